	.target	sm_103a

	.elftype	@"ET_EXEC"


//--------------------- .note.nv.tkinfo           --------------------------
	.section	.note.nv.tkinfo,"",@"SHT_NOTE"
	.sectionflags	@"SHF_NOTE_NV_TKINFO"
	.tkinfo
        /*0018*/ 	.word	0x00000002
        /*0030*/ 	.string	""
        /*0030*/ 	.string	"ptxas"
        /*0030*/ 	.string	"Cuda compilation tools, release 13.0, V13.0.88"
        /*0030*/ 	.string	"Build cuda_13.0.r13.0/compiler.36424714_0"
        /*0030*/ 	.string	"-arch sm_103a -m 64 "



//--------------------- .note.nv.cuinfo           --------------------------
	.section	.note.nv.cuinfo,"",@"SHT_NOTE"
	.sectionflags	@"SHF_NOTE_NV_CUINFO"
        /*0018*/ 	.short	0x0002
        /*001a*/ 	.short	0x0067
        /*001c*/ 	.short	0x0082
	.zero		2


//--------------------- .nv.info                  --------------------------
	.section	.nv.info,"",@"SHT_CUDA_INFO"
	.align	4


	//----- nvinfo : EIATTR_REGCOUNT
	.align		4
        /*0000*/ 	.byte	0x04, 0x2f
        /*0002*/ 	.short	(.L_12 - .L_11)
	.align		4
.L_11:
        /*0004*/ 	.word	index@(_ZN5flash24flash_fwd_splitkv_kernelI23Flash_fwd_kernel_traitsILi128ELi64ELi64ELi4ELb0ELb0EN7cutlass6half_tE19Flash_kernel_traitsILi128ELi64ELi64ELi4ES3_EELb0ELb1ELb1ELb0ELb0ELb1ELb1ELb1EEEvNS_16Flash_fwd_paramsE)
        /*0008*/ 	.word	0x000000e0


	//----- nvinfo : EIATTR_FRAME_SIZE
	.align		4
.L_12:
        /*000c*/ 	.byte	0x04, 0x11
        /*000e*/ 	.short	(.L_14 - .L_13)
	.align		4
.L_13:
        /*0010*/ 	.word	index@($_ZN5flash24flash_fwd_splitkv_kernelI23Flash_fwd_kernel_traitsILi128ELi64ELi64ELi4ELb0ELb0EN7cutlass6half_tE19Flash_kernel_traitsILi128ELi64ELi64ELi4ES3_EELb0ELb1ELb1ELb0ELb0ELb1ELb1ELb1EEEvNS_16Flash_fwd_paramsE$_ZN5flash30compute_attn_1rowblock_splitkvI23Flash_fwd_kernel_traitsILi128ELi64ELi64ELi4ELb0ELb0EN7cutlass6half_tE19Flash_kernel_traitsILi128ELi64ELi64ELi4ES3_EELb0ELb1ELb1ELb0ELb0ELb1ELb1ELb1ENS_16Flash_fwd_paramsEEEvRKT8_iiiii)
        /*0014*/ 	.word	0x00000000


	//----- nvinfo : EIATTR_FRAME_SIZE
	.align		4
.L_14:
        /*0018*/ 	.byte	0x04, 0x11
        /*001a*/ 	.short	(.L_16 - .L_15)
	.align		4
.L_15:
        /*001c*/ 	.word	index@(_ZN5flash24flash_fwd_splitkv_kernelI23Flash_fwd_kernel_traitsILi128ELi64ELi64ELi4ELb0ELb0EN7cutlass6half_tE19Flash_kernel_traitsILi128ELi64ELi64ELi4ES3_EELb0ELb1ELb1ELb0ELb0ELb1ELb1ELb1EEEvNS_16Flash_fwd_paramsE)
        /*0020*/ 	.word	0x00000000


	//----- nvinfo : EIATTR_REGCOUNT
	.align		4
.L_16:
        /*0024*/ 	.byte	0x04, 0x2f
        /*0026*/ 	.short	(.L_18 - .L_17)
	.align		4
.L_17:
        /*0028*/ 	.word	index@(_ZN5flash24flash_fwd_splitkv_kernelI23Flash_fwd_kernel_traitsILi128ELi64ELi64ELi4ELb0ELb0EN7cutlass6half_tE19Flash_kernel_traitsILi128ELi64ELi64ELi4ES3_EELb0ELb1ELb1ELb0ELb0ELb0ELb1ELb1EEEvNS_16Flash_fwd_paramsE)
        /*002c*/ 	.word	0x000000c9


	//----- nvinfo : EIATTR_FRAME_SIZE
	.align		4
.L_18:
        /*0030*/ 	.byte	0x04, 0x11
        /*0032*/ 	.short	(.L_20 - .L_19)
	.align		4
.L_19:
        /*0034*/ 	.word	index@($_ZN5flash24flash_fwd_splitkv_kernelI23Flash_fwd_kernel_traitsILi128ELi64ELi64ELi4ELb0ELb0EN7cutlass6half_tE19Flash_kernel_traitsILi128ELi64ELi64ELi4ES3_EELb0ELb1ELb1ELb0ELb0ELb0ELb1ELb1EEEvNS_16Flash_fwd_paramsE$_ZN5flash30compute_attn_1rowblock_splitkvI23Flash_fwd_kernel_traitsILi128ELi64ELi64ELi4ELb0ELb0EN7cutlass6half_tE19Flash_kernel_traitsILi128ELi64ELi64ELi4ES3_EELb0ELb1ELb1ELb0ELb0ELb0ELb1ELb1ENS_16Flash_fwd_paramsEEEvRKT8_iiiii)
        /*0038*/ 	.word	0x00000000


	//----- nvinfo : EIATTR_FRAME_SIZE
	.align		4
.L_20:
        /*003c*/ 	.byte	0x04, 0x11
        /*003e*/ 	.short	(.L_22 - .L_21)
	.align		4
.L_21:
        /*0040*/ 	.word	index@(_ZN5flash24flash_fwd_splitkv_kernelI23Flash_fwd_kernel_traitsILi128ELi64ELi64ELi4ELb0ELb0EN7cutlass6half_tE19Flash_kernel_traitsILi128ELi64ELi64ELi4ES3_EELb0ELb1ELb1ELb0ELb0ELb0ELb1ELb1EEEvNS_16Flash_fwd_paramsE)
        /*0044*/ 	.word	0x00000000


	//----- nvinfo : EIATTR_REGCOUNT
	.align		4
.L_22:
        /*0048*/ 	.byte	0x04, 0x2f
        /*004a*/ 	.short	(.L_24 - .L_23)
	.align		4
.L_23:
        /*004c*/ 	.word	index@(_ZN5flash24flash_fwd_splitkv_kernelI23Flash_fwd_kernel_traitsILi128ELi64ELi64ELi4ELb0ELb0EN7cutlass6half_tE19Flash_kernel_traitsILi128ELi64ELi64ELi4ES3_EELb0ELb1ELb0ELb0ELb1ELb1ELb1ELb1EEEvNS_16Flash_fwd_paramsE)
        /*0050*/ 	.word	0x000000c4


	//----- nvinfo : EIATTR_FRAME_SIZE
	.align		4
.L_24:
        /*0054*/ 	.byte	0x04, 0x11
        /*0056*/ 	.short	(.L_26 - .L_25)
	.align		4
.L_25:
        /*0058*/ 	.word	index@($_ZN5flash24flash_fwd_splitkv_kernelI23Flash_fwd_kernel_traitsILi128ELi64ELi64ELi4ELb0ELb0EN7cutlass6half_tE19Flash_kernel_traitsILi128ELi64ELi64ELi4ES3_EELb0ELb1ELb0ELb0ELb1ELb1ELb1ELb1EEEvNS_16Flash_fwd_paramsE$_ZN5flash30compute_attn_1rowblock_splitkvI23Flash_fwd_kernel_traitsILi128ELi64ELi64ELi4ELb0ELb0EN7cutlass6half_tE19Flash_kernel_traitsILi128ELi64ELi64ELi4ES3_EELb0ELb1ELb0ELb0ELb1ELb1ELb1ELb1ENS_16Flash_fwd_paramsEEEvRKT8_iiiii)
        /*005c*/ 	.word	0x00000000


	//----- nvinfo : EIATTR_FRAME_SIZE
	.align		4
.L_26:
        /*0060*/ 	.byte	0x04, 0x11
        /*0062*/ 	.short	(.L_28 - .L_27)
	.align		4
.L_27:
        /*0064*/ 	.word	index@(_ZN5flash24flash_fwd_splitkv_kernelI23Flash_fwd_kernel_traitsILi128ELi64ELi64ELi4ELb0ELb0EN7cutlass6half_tE19Flash_kernel_traitsILi128ELi64ELi64ELi4ES3_EELb0ELb1ELb0ELb0ELb1ELb1ELb1ELb1EEEvNS_16Flash_fwd_paramsE)
        /*0068*/ 	.word	0x00000000


	//----- nvinfo : EIATTR_REGCOUNT
	.align		4
.L_28:
        /*006c*/ 	.byte	0x04, 0x2f
        /*006e*/ 	.short	(.L_30 - .L_29)
	.align		4
.L_29:
        /*0070*/ 	.word	index@(_ZN5flash24flash_fwd_splitkv_kernelI23Flash_fwd_kernel_traitsILi128ELi64ELi64ELi4ELb0ELb0EN7cutlass6half_tE19Flash_kernel_traitsILi128ELi64ELi64ELi4ES3_EELb0ELb1ELb0ELb0ELb1ELb0ELb1ELb1EEEvNS_16Flash_fwd_paramsE)
        /*0074*/ 	.word	0x000000c4


	//----- nvinfo : EIATTR_FRAME_SIZE
	.align		4
.L_30:
        /*0078*/ 	.byte	0x04, 0x11
        /*007a*/ 	.short	(.L_32 - .L_31)
	.align		4
.L_31:
        /*007c*/ 	.word	index@($_ZN5flash24flash_fwd_splitkv_kernelI23Flash_fwd_kernel_traitsILi128ELi64ELi64ELi4ELb0ELb0EN7cutlass6half_tE19Flash_kernel_traitsILi128ELi64ELi64ELi4ES3_EELb0ELb1ELb0ELb0ELb1ELb0ELb1ELb1EEEvNS_16Flash_fwd_paramsE$_ZN5flash30compute_attn_1rowblock_splitkvI23Flash_fwd_kernel_traitsILi128ELi64ELi64ELi4ELb0ELb0EN7cutlass6half_tE19Flash_kernel_traitsILi128ELi64ELi64ELi4ES3_EELb0ELb1ELb0ELb0ELb1ELb0ELb1ELb1ENS_16Flash_fwd_paramsEEEvRKT8_iiiii)
        /*0080*/ 	.word	0x00000000


	//----- nvinfo : EIATTR_FRAME_SIZE
	.align		4
.L_32:
        /*0084*/ 	.byte	0x04, 0x11
        /*0086*/ 	.short	(.L_34 - .L_33)
	.align		4
.L_33:
        /*0088*/ 	.word	index@(_ZN5flash24flash_fwd_splitkv_kernelI23Flash_fwd_kernel_traitsILi128ELi64ELi64ELi4ELb0ELb0EN7cutlass6half_tE19Flash_kernel_traitsILi128ELi64ELi64ELi4ES3_EELb0ELb1ELb0ELb0ELb1ELb0ELb1ELb1EEEvNS_16Flash_fwd_paramsE)
        /*008c*/ 	.word	0x00000000


	//----- nvinfo : EIATTR_REGCOUNT
	.align		4
.L_34:
        /*0090*/ 	.byte	0x04, 0x2f
        /*0092*/ 	.short	(.L_36 - .L_35)
	.align		4
.L_35:
        /*0094*/ 	.word	index@(_ZN5flash24flash_fwd_splitkv_kernelI23Flash_fwd_kernel_traitsILi128ELi64ELi64ELi4ELb0ELb0EN7cutlass6half_tE19Flash_kernel_traitsILi128ELi64ELi64ELi4ES3_EELb0ELb1ELb1ELb0ELb0ELb1ELb1ELb0EEEvNS_16Flash_fwd_paramsE)
        /*0098*/ 	.word	0x000000db


	//----- nvinfo : EIATTR_FRAME_SIZE
	.align		4
.L_36:
        /*009c*/ 	.byte	0x04, 0x11
        /*009e*/ 	.short	(.L_38 - .L_37)
	.align		4
.L_37:
        /*00a0*/ 	.word	index@($_ZN5flash24flash_fwd_splitkv_kernelI23Flash_fwd_kernel_traitsILi128ELi64ELi64ELi4ELb0ELb0EN7cutlass6half_tE19Flash_kernel_traitsILi128ELi64ELi64ELi4ES3_EELb0ELb1ELb1ELb0ELb0ELb1ELb1ELb0EEEvNS_16Flash_fwd_paramsE$_ZN5flash30compute_attn_1rowblock_splitkvI23Flash_fwd_kernel_traitsILi128ELi64ELi64ELi4ELb0ELb0EN7cutlass6half_tE19Flash_kernel_traitsILi128ELi64ELi64ELi4ES3_EELb0ELb1ELb1ELb0ELb0ELb1ELb1ELb0ENS_16Flash_fwd_paramsEEEvRKT8_iiiii)
        /*00a4*/ 	.word	0x00000000


	//----- nvinfo : EIATTR_FRAME_SIZE
	.align		4
.L_38:
        /*00a8*/ 	.byte	0x04, 0x11
        /*00aa*/ 	.short	(.L_40 - .L_39)
	.align		4
.L_39:
        /*00ac*/ 	.word	index@(_ZN5flash24flash_fwd_splitkv_kernelI23Flash_fwd_kernel_traitsILi128ELi64ELi64ELi4ELb0ELb0EN7cutlass6half_tE19Flash_kernel_traitsILi128ELi64ELi64ELi4ES3_EELb0ELb1ELb1ELb0ELb0ELb1ELb1ELb0EEEvNS_16Flash_fwd_paramsE)
        /*00b0*/ 	.word	0x00000000


	//----- nvinfo : EIATTR_REGCOUNT
	.align		4
.L_40:
        /*00b4*/ 	.byte	0x04, 0x2f
        /*00b6*/ 	.short	(.L_42 - .L_41)
	.align		4
.L_41:
        /*00b8*/ 	.word	index@(_ZN5flash24flash_fwd_splitkv_kernelI23Flash_fwd_kernel_traitsILi128ELi64ELi64ELi4ELb0ELb0EN7cutlass6half_tE19Flash_kernel_traitsILi128ELi64ELi64ELi4ES3_EELb0ELb1ELb1ELb0ELb0ELb0ELb1ELb0EEEvNS_16Flash_fwd_paramsE)
        /*00bc*/ 	.word	0x000000c8


	//----- nvinfo : EIATTR_FRAME_SIZE
	.align		4
.L_42:
        /*00c0*/ 	.byte	0x04, 0x11
        /*00c2*/ 	.short	(.L_44 - .L_43)
	.align		4
.L_43:
        /*00c4*/ 	.word	index@($_ZN5flash24flash_fwd_splitkv_kernelI23Flash_fwd_kernel_traitsILi128ELi64ELi64ELi4ELb0ELb0EN7cutlass6half_tE19Flash_kernel_traitsILi128ELi64ELi64ELi4ES3_EELb0ELb1ELb1ELb0ELb0ELb0ELb1ELb0EEEvNS_16Flash_fwd_paramsE$_ZN5flash30compute_attn_1rowblock_splitkvI23Flash_fwd_kernel_traitsILi128ELi64ELi64ELi4ELb0ELb0EN7cutlass6half_tE19Flash_kernel_traitsILi128ELi64ELi64ELi4ES3_EELb0ELb1ELb1ELb0ELb0ELb0ELb1ELb0ENS_16Flash_fwd_paramsEEEvRKT8_iiiii)
        /*00c8*/ 	.word	0x00000000


	//----- nvinfo : EIATTR_FRAME_SIZE
	.align		4
.L_44:
        /*00cc*/ 	.byte	0x04, 0x11
        /*00ce*/ 	.short	(.L_46 - .L_45)
	.align		4
.L_45:
        /*00d0*/ 	.word	index@(_ZN5flash24flash_fwd_splitkv_kernelI23Flash_fwd_kernel_traitsILi128ELi64ELi64ELi4ELb0ELb0EN7cutlass6half_tE19Flash_kernel_traitsILi128ELi64ELi64ELi4ES3_EELb0ELb1ELb1ELb0ELb0ELb0ELb1ELb0EEEvNS_16Flash_fwd_paramsE)
        /*00d4*/ 	.word	0x00000000


	//----- nvinfo : EIATTR_REGCOUNT
	.align		4
.L_46:
        /*00d8*/ 	.byte	0x04, 0x2f
        /*00da*/ 	.short	(.L_48 - .L_47)
	.align		4
.L_47:
        /*00dc*/ 	.word	index@(_ZN5flash24flash_fwd_splitkv_kernelI23Flash_fwd_kernel_traitsILi128ELi64ELi64ELi4ELb0ELb0EN7cutlass6half_tE19Flash_kernel_traitsILi128ELi64ELi64ELi4ES3_EELb0ELb1ELb0ELb0ELb1ELb1ELb1ELb0EEEvNS_16Flash_fwd_paramsE)
        /*00e0*/ 	.word	0x000000cf


	//----- nvinfo : EIATTR_FRAME_SIZE
	.align		4
.L_48:
        /*00e4*/ 	.byte	0x04, 0x11
        /*00e6*/ 	.short	(.L_50 - .L_49)
	.align		4
.L_49:
        /*00e8*/ 	.word	index@($_ZN5flash24flash_fwd_splitkv_kernelI23Flash_fwd_kernel_traitsILi128ELi64ELi64ELi4ELb0ELb0EN7cutlass6half_tE19Flash_kernel_traitsILi128ELi64ELi64ELi4ES3_EELb0ELb1ELb0ELb0ELb1ELb1ELb1ELb0EEEvNS_16Flash_fwd_paramsE$_ZN5flash30compute_attn_1rowblock_splitkvI23Flash_fwd_kernel_traitsILi128ELi64ELi64ELi4ELb0ELb0EN7cutlass6half_tE19Flash_kernel_traitsILi128ELi64ELi64ELi4ES3_EELb0ELb1ELb0ELb0ELb1ELb1ELb1ELb0ENS_16Flash_fwd_paramsEEEvRKT8_iiiii)
        /*00ec*/ 	.word	0x00000000


	//----- nvinfo : EIATTR_FRAME_SIZE
	.align		4
.L_50:
        /*00f0*/ 	.byte	0x04, 0x11
        /*00f2*/ 	.short	(.L_52 - .L_51)
	.align		4
.L_51:
        /*00f4*/ 	.word	index@(_ZN5flash24flash_fwd_splitkv_kernelI23Flash_fwd_kernel_traitsILi128ELi64ELi64ELi4ELb0ELb0EN7cutlass6half_tE19Flash_kernel_traitsILi128ELi64ELi64ELi4ES3_EELb0ELb1ELb0ELb0ELb1ELb1ELb1ELb0EEEvNS_16Flash_fwd_paramsE)
        /*00f8*/ 	.word	0x00000000


	//----- nvinfo : EIATTR_REGCOUNT
	.align		4
.L_52:
        /*00fc*/ 	.byte	0x04, 0x2f
        /*00fe*/ 	.short	(.L_54 - .L_53)
	.align		4
.L_53:
        /*0100*/ 	.word	index@(_ZN5flash24flash_fwd_splitkv_kernelI23Flash_fwd_kernel_traitsILi128ELi64ELi64ELi4ELb0ELb0EN7cutlass6half_tE19Flash_kernel_traitsILi128ELi64ELi64ELi4ES3_EELb0ELb1ELb0ELb0ELb1ELb0ELb1ELb0EEEvNS_16Flash_fwd_paramsE)
        /*0104*/ 	.word	0x000000ca


	//----- nvinfo : EIATTR_FRAME_SIZE
	.align		4
.L_54:
        /*0108*/ 	.byte	0x04, 0x11
        /*010a*/ 	.short	(.L_56 - .L_55)
	.align		4
.L_55:
        /*010c*/ 	.word	index@($_ZN5flash24flash_fwd_splitkv_kernelI23Flash_fwd_kernel_traitsILi128ELi64ELi64ELi4ELb0ELb0EN7cutlass6half_tE19Flash_kernel_traitsILi128ELi64ELi64ELi4ES3_EELb0ELb1ELb0ELb0ELb1ELb0ELb1ELb0EEEvNS_16Flash_fwd_paramsE$_ZN5flash30compute_attn_1rowblock_splitkvI23Flash_fwd_kernel_traitsILi128ELi64ELi64ELi4ELb0ELb0EN7cutlass6half_tE19Flash_kernel_traitsILi128ELi64ELi64ELi4ES3_EELb0ELb1ELb0ELb0ELb1ELb0ELb1ELb0ENS_16Flash_fwd_paramsEEEvRKT8_iiiii)
        /*0110*/ 	.word	0x00000000


	//----- nvinfo : EIATTR_FRAME_SIZE
	.align		4
.L_56:
        /*0114*/ 	.byte	0x04, 0x11
        /*0116*/ 	.short	(.L_58 - .L_57)
	.align		4
.L_57:
        /*0118*/ 	.word	index@(_ZN5flash24flash_fwd_splitkv_kernelI23Flash_fwd_kernel_traitsILi128ELi64ELi64ELi4ELb0ELb0EN7cutlass6half_tE19Flash_kernel_traitsILi128ELi64ELi64ELi4ES3_EELb0ELb1ELb0ELb0ELb1ELb0ELb1ELb0EEEvNS_16Flash_fwd_paramsE)
        /*011c*/ 	.word	0x00000000


	//----- nvinfo : EIATTR_REGCOUNT
	.align		4
.L_58:
        /*0120*/ 	.byte	0x04, 0x2f
        /*0122*/ 	.short	(.L_60 - .L_59)
	.align		4
.L_59:
        /*0124*/ 	.word	index@(_ZN5flash24flash_fwd_splitkv_kernelI23Flash_fwd_kernel_traitsILi128ELi64ELi64ELi4ELb0ELb0EN7cutlass6half_tE19Flash_kernel_traitsILi128ELi64ELi64ELi4ES3_EELb0ELb1ELb1ELb0ELb0ELb1ELb0ELb1EEEvNS_16Flash_fwd_paramsE)
        /*0128*/ 	.word	0x000000e0


	//----- nvinfo : EIATTR_FRAME_SIZE
	.align		4
.L_60:
        /*012c*/ 	.byte	0x04, 0x11
        /*012e*/ 	.short	(.L_62 - .L_61)
	.align		4
.L_61:
        /*0130*/ 	.word	index@($_ZN5flash24flash_fwd_splitkv_kernelI23Flash_fwd_kernel_traitsILi128ELi64ELi64ELi4ELb0ELb0EN7cutlass6half_tE19Flash_kernel_traitsILi128ELi64ELi64ELi4ES3_EELb0ELb1ELb1ELb0ELb0ELb1ELb0ELb1EEEvNS_16Flash_fwd_paramsE$_ZN5flash30compute_attn_1rowblock_splitkvI23Flash_fwd_kernel_traitsILi128ELi64ELi64ELi4ELb0ELb0EN7cutlass6half_tE19Flash_kernel_traitsILi128ELi64ELi64ELi4ES3_EELb0ELb1ELb1ELb0ELb0ELb1ELb0ELb1ENS_16Flash_fwd_paramsEEEvRKT8_iiiii)
        /*0134*/ 	.word	0x00000000


	//----- nvinfo : EIATTR_FRAME_SIZE
	.align		4
.L_62:
        /*0138*/ 	.byte	0x04, 0x11
        /*013a*/ 	.short	(.L_64 - .L_63)
	.align		4
.L_63:
        /*013c*/ 	.word	index@(_ZN5flash24flash_fwd_splitkv_kernelI23Flash_fwd_kernel_traitsILi128ELi64ELi64ELi4ELb0ELb0EN7cutlass6half_tE19Flash_kernel_traitsILi128ELi64ELi64ELi4ES3_EELb0ELb1ELb1ELb0ELb0ELb1ELb0ELb1EEEvNS_16Flash_fwd_paramsE)
        /*0140*/ 	.word	0x00000000


	//----- nvinfo : EIATTR_REGCOUNT
	.align		4
.L_64:
        /*0144*/ 	.byte	0x04, 0x2f
        /*0146*/ 	.short	(.L_66 - .L_65)
	.align		4
.L_65:
        /*0148*/ 	.word	index@(_ZN5flash24flash_fwd_splitkv_kernelI23Flash_fwd_kernel_traitsILi128ELi64ELi64ELi4ELb0ELb0EN7cutlass6half_tE19Flash_kernel_traitsILi128ELi64ELi64ELi4ES3_EELb0ELb1ELb1ELb0ELb0ELb0ELb0ELb1EEEvNS_16Flash_fwd_paramsE)
        /*014c*/ 	.word	0x000000c3


	//----- nvinfo : EIATTR_FRAME_SIZE
	.align		4
.L_66:
        /*0150*/ 	.byte	0x04, 0x11
        /*0152*/ 	.short	(.L_68 - .L_67)
	.align		4
.L_67:
        /*0154*/ 	.word	index@($_ZN5flash24flash_fwd_splitkv_kernelI23Flash_fwd_kernel_traitsILi128ELi64ELi64ELi4ELb0ELb0EN7cutlass6half_tE19Flash_kernel_traitsILi128ELi64ELi64ELi4ES3_EELb0ELb1ELb1ELb0ELb0ELb0ELb0ELb1EEEvNS_16Flash_fwd_paramsE$_ZN5flash30compute_attn_1rowblock_splitkvI23Flash_fwd_kernel_traitsILi128ELi64ELi64ELi4ELb0ELb0EN7cutlass6half_tE19Flash_kernel_traitsILi128ELi64ELi64ELi4ES3_EELb0ELb1ELb1ELb0ELb0ELb0ELb0ELb1ENS_16Flash_fwd_paramsEEEvRKT8_iiiii)
        /*0158*/ 	.word	0x00000000


	//----- nvinfo : EIATTR_FRAME_SIZE
	.align		4
.L_68:
        /*015c*/ 	.byte	0x04, 0x11
        /*015e*/ 	.short	(.L_70 - .L_69)
	.align		4
.L_69:
        /*0160*/ 	.word	index@(_ZN5flash24flash_fwd_splitkv_kernelI23Flash_fwd_kernel_traitsILi128ELi64ELi64ELi4ELb0ELb0EN7cutlass6half_tE19Flash_kernel_traitsILi128ELi64ELi64ELi4ES3_EELb0ELb1ELb1ELb0ELb0ELb0ELb0ELb1EEEvNS_16Flash_fwd_paramsE)
        /*0164*/ 	.word	0x00000000


	//----- nvinfo : EIATTR_REGCOUNT
	.align		4
.L_70:
        /*0168*/ 	.byte	0x04, 0x2f
        /*016a*/ 	.short	(.L_72 - .L_71)
	.align		4
.L_71:
        /*016c*/ 	.word	index@(_ZN5flash24flash_fwd_splitkv_kernelI23Flash_fwd_kernel_traitsILi128ELi64ELi64ELi4ELb0ELb0EN7cutlass6half_tE19Flash_kernel_traitsILi128ELi64ELi64ELi4ES3_EELb0ELb1ELb0ELb0ELb1ELb1ELb0ELb1EEEvNS_16Flash_fwd_paramsE)
        /*0170*/ 	.word	0x000000c9


	//----- nvinfo : EIATTR_FRAME_SIZE
	.align		4
.L_72:
        /*0174*/ 	.byte	0x04, 0x11
        /*0176*/ 	.short	(.L_74 - .L_73)
	.align		4
.L_73:
        /*0178*/ 	.word	index@($_ZN5flash24flash_fwd_splitkv_kernelI23Flash_fwd_kernel_traitsILi128ELi64ELi64ELi4ELb0ELb0EN7cutlass6half_tE19Flash_kernel_traitsILi128ELi64ELi64ELi4ES3_EELb0ELb1ELb0ELb0ELb1ELb1ELb0ELb1EEEvNS_16Flash_fwd_paramsE$_ZN5flash30compute_attn_1rowblock_splitkvI23Flash_fwd_kernel_traitsILi128ELi64ELi64ELi4ELb0ELb0EN7cutlass6half_tE19Flash_kernel_traitsILi128ELi64ELi64ELi4ES3_EELb0ELb1ELb0ELb0ELb1ELb1ELb0ELb1ENS_16Flash_fwd_paramsEEEvRKT8_iiiii)
        /*017c*/ 	.word	0x00000000


	//----- nvinfo : EIATTR_FRAME_SIZE
	.align		4
.L_74:
        /*0180*/ 	.byte	0x04, 0x11
        /*0182*/ 	.short	(.L_76 - .L_75)
	.align		4
.L_75:
        /*0184*/ 	.word	index@(_ZN5flash24flash_fwd_splitkv_kernelI23Flash_fwd_kernel_traitsILi128ELi64ELi64ELi4ELb0ELb0EN7cutlass6half_tE19Flash_kernel_traitsILi128ELi64ELi64ELi4ES3_EELb0ELb1ELb0ELb0ELb1ELb1ELb0ELb1EEEvNS_16Flash_fwd_paramsE)
        /*0188*/ 	.word	0x00000000


	//----- nvinfo : EIATTR_REGCOUNT
	.align		4
.L_76:
        /*018c*/ 	.byte	0x04, 0x2f
        /*018e*/ 	.short	(.L_78 - .L_77)
	.align		4
.L_77:
        /*0190*/ 	.word	index@(_ZN5flash24flash_fwd_splitkv_kernelI23Flash_fwd_kernel_traitsILi128ELi64ELi64ELi4ELb0ELb0EN7cutlass6half_tE19Flash_kernel_traitsILi128ELi64ELi64ELi4ES3_EELb0ELb1ELb0ELb0ELb1ELb0ELb0ELb1EEEvNS_16Flash_fwd_paramsE)
        /*0194*/ 	.word	0x000000ca


	//----- nvinfo : EIATTR_FRAME_SIZE
	.align		4
.L_78:
        /*0198*/ 	.byte	0x04, 0x11
        /*019a*/ 	.short	(.L_80 - .L_79)
	.align		4
.L_79:
        /*019c*/ 	.word	index@($_ZN5flash24flash_fwd_splitkv_kernelI23Flash_fwd_kernel_traitsILi128ELi64ELi64ELi4ELb0ELb0EN7cutlass6half_tE19Flash_kernel_traitsILi128ELi64ELi64ELi4ES3_EELb0ELb1ELb0ELb0ELb1ELb0ELb0ELb1EEEvNS_16Flash_fwd_paramsE$_ZN5flash30compute_attn_1rowblock_splitkvI23Flash_fwd_kernel_traitsILi128ELi64ELi64ELi4ELb0ELb0EN7cutlass6half_tE19Flash_kernel_traitsILi128ELi64ELi64ELi4ES3_EELb0ELb1ELb0ELb0ELb1ELb0ELb0ELb1ENS_16Flash_fwd_paramsEEEvRKT8_iiiii)
        /*01a0*/ 	.word	0x00000000


	//----- nvinfo : EIATTR_FRAME_SIZE
	.align		4
.L_80:
        /*01a4*/ 	.byte	0x04, 0x11
        /*01a6*/ 	.short	(.L_82 - .L_81)
	.align		4
.L_81:
        /*01a8*/ 	.word	index@(_ZN5flash24flash_fwd_splitkv_kernelI23Flash_fwd_kernel_traitsILi128ELi64ELi64ELi4ELb0ELb0EN7cutlass6half_tE19Flash_kernel_traitsILi128ELi64ELi64ELi4ES3_EELb0ELb1ELb0ELb0ELb1ELb0ELb0ELb1EEEvNS_16Flash_fwd_paramsE)
        /*01ac*/ 	.word	0x00000000


	//----- nvinfo : EIATTR_REGCOUNT
	.align		4
.L_82:
        /*01b0*/ 	.byte	0x04, 0x2f
        /*01b2*/ 	.short	(.L_84 - .L_83)
	.align		4
.L_83:
        /*01b4*/ 	.word	index@(_ZN5flash24flash_fwd_splitkv_kernelI23Flash_fwd_kernel_traitsILi128ELi64ELi64ELi4ELb0ELb0EN7cutlass6half_tE19Flash_kernel_traitsILi128ELi64ELi64ELi4ES3_EELb0ELb1ELb1ELb0ELb0ELb1ELb0ELb0EEEvNS_16Flash_fwd_paramsE)
        /*01b8*/ 	.word	0x000000df


	//----- nvinfo : EIATTR_FRAME_SIZE
	.align		4
.L_84:
        /*01bc*/ 	.byte	0x04, 0x11
        /*01be*/ 	.short	(.L_86 - .L_85)
	.align		4
.L_85:
        /*01c0*/ 	.word	index@($_ZN5flash24flash_fwd_splitkv_kernelI23Flash_fwd_kernel_traitsILi128ELi64ELi64ELi4ELb0ELb0EN7cutlass6half_tE19Flash_kernel_traitsILi128ELi64ELi64ELi4ES3_EELb0ELb1ELb1ELb0ELb0ELb1ELb0ELb0EEEvNS_16Flash_fwd_paramsE$_ZN5flash30compute_attn_1rowblock_splitkvI23Flash_fwd_kernel_traitsILi128ELi64ELi64ELi4ELb0ELb0EN7cutlass6half_tE19Flash_kernel_traitsILi128ELi64ELi64ELi4ES3_EELb0ELb1ELb1ELb0ELb0ELb1ELb0ELb0ENS_16Flash_fwd_paramsEEEvRKT8_iiiii)
        /*01c4*/ 	.word	0x00000000


	//----- nvinfo : EIATTR_FRAME_SIZE
	.align		4
.L_86:
        /*01c8*/ 	.byte	0x04, 0x11
        /*01ca*/ 	.short	(.L_88 - .L_87)
	.align		4
.L_87:
        /*01cc*/ 	.word	index@(_ZN5flash24flash_fwd_splitkv_kernelI23Flash_fwd_kernel_traitsILi128ELi64ELi64ELi4ELb0ELb0EN7cutlass6half_tE19Flash_kernel_traitsILi128ELi64ELi64ELi4ES3_EELb0ELb1ELb1ELb0ELb0ELb1ELb0ELb0EEEvNS_16Flash_fwd_paramsE)
        /*01d0*/ 	.word	0x00000000


	//----- nvinfo : EIATTR_REGCOUNT
	.align		4
.L_88:
        /*01d4*/ 	.byte	0x04, 0x2f
        /*01d6*/ 	.short	(.L_90 - .L_89)
	.align		4
.L_89:
        /*01d8*/ 	.word	index@(_ZN5flash24flash_fwd_splitkv_kernelI23Flash_fwd_kernel_traitsILi128ELi64ELi64ELi4ELb0ELb0EN7cutlass6half_tE19Flash_kernel_traitsILi128ELi64ELi64ELi4ES3_EELb0ELb1ELb1ELb0ELb0ELb0ELb0ELb0EEEvNS_16Flash_fwd_paramsE)
        /*01dc*/ 	.word	0x000000ca


	//----- nvinfo : EIATTR_FRAME_SIZE
	.align		4
.L_90:
        /*01e0*/ 	.byte	0x04, 0x11
        /*01e2*/ 	.short	(.L_92 - .L_91)
	.align		4
.L_91:
        /*01e4*/ 	.word	index@($_ZN5flash24flash_fwd_splitkv_kernelI23Flash_fwd_kernel_traitsILi128ELi64ELi64ELi4ELb0ELb0EN7cutlass6half_tE19Flash_kernel_traitsILi128ELi64ELi64ELi4ES3_EELb0ELb1ELb1ELb0ELb0ELb0ELb0ELb0EEEvNS_16Flash_fwd_paramsE$_ZN5flash30compute_attn_1rowblock_splitkvI23Flash_fwd_kernel_traitsILi128ELi64ELi64ELi4ELb0ELb0EN7cutlass6half_tE19Flash_kernel_traitsILi128ELi64ELi64ELi4ES3_EELb0ELb1ELb1ELb0ELb0ELb0ELb0ELb0ENS_16Flash_fwd_paramsEEEvRKT8_iiiii)
        /*01e8*/ 	.word	0x00000000


	//----- nvinfo : EIATTR_FRAME_SIZE
	.align		4
.L_92:
        /*01ec*/ 	.byte	0x04, 0x11
        /*01ee*/ 	.short	(.L_94 - .L_93)
	.align		4
.L_93:
        /*01f0*/ 	.word	index@(_ZN5flash24flash_fwd_splitkv_kernelI23Flash_fwd_kernel_traitsILi128ELi64ELi64ELi4ELb0ELb0EN7cutlass6half_tE19Flash_kernel_traitsILi128ELi64ELi64ELi4ES3_EELb0ELb1ELb1ELb0ELb0ELb0ELb0ELb0EEEvNS_16Flash_fwd_paramsE)
        /*01f4*/ 	.word	0x00000000


	//----- nvinfo : EIATTR_REGCOUNT
	.align		4
.L_94:
        /*01f8*/ 	.byte	0x04, 0x2f
        /*01fa*/ 	.short	(.L_96 - .L_95)
	.align		4
.L_95:
        /*01fc*/ 	.word	index@(_ZN5flash24flash_fwd_splitkv_kernelI23Flash_fwd_kernel_traitsILi128ELi64ELi64ELi4ELb0ELb0EN7cutlass6half_tE19Flash_kernel_traitsILi128ELi64ELi64ELi4ES3_EELb0ELb1ELb0ELb0ELb1ELb1ELb0ELb0EEEvNS_16Flash_fwd_paramsE)
        /*0200*/ 	.word	0x000000c8


	//----- nvinfo : EIATTR_FRAME_SIZE
	.align		4
.L_96:
        /*0204*/ 	.byte	0x04, 0x11
        /*0206*/ 	.short	(.L_98 - .L_97)
	.align		4
.L_97:
        /*0208*/ 	.word	index@($_ZN5flash24flash_fwd_splitkv_kernelI23Flash_fwd_kernel_traitsILi128ELi64ELi64ELi4ELb0ELb0EN7cutlass6half_tE19Flash_kernel_traitsILi128ELi64ELi64ELi4ES3_EELb0ELb1ELb0ELb0ELb1ELb1ELb0ELb0EEEvNS_16Flash_fwd_paramsE$_ZN5flash30compute_attn_1rowblock_splitkvI23Flash_fwd_kernel_traitsILi128ELi64ELi64ELi4ELb0ELb0EN7cutlass6half_tE19Flash_kernel_traitsILi128ELi64ELi64ELi4ES3_EELb0ELb1ELb0ELb0ELb1ELb1ELb0ELb0ENS_16Flash_fwd_paramsEEEvRKT8_iiiii)
        /*020c*/ 	.word	0x00000000


	//----- nvinfo : EIATTR_FRAME_SIZE
	.align		4
.L_98:
        /*0210*/ 	.byte	0x04, 0x11
        /*0212*/ 	.short	(.L_100 - .L_99)
	.align		4
.L_99:
        /*0214*/ 	.word	index@(_ZN5flash24flash_fwd_splitkv_kernelI23Flash_fwd_kernel_traitsILi128ELi64ELi64ELi4ELb0ELb0EN7cutlass6half_tE19Flash_kernel_traitsILi128ELi64ELi64ELi4ES3_EELb0ELb1ELb0ELb0ELb1ELb1ELb0ELb0EEEvNS_16Flash_fwd_paramsE)
        /*0218*/ 	.word	0x00000000


	//----- nvinfo : EIATTR_REGCOUNT
	.align		4
.L_100:
        /*021c*/ 	.byte	0x04, 0x2f
        /*021e*/ 	.short	(.L_102 - .L_101)
	.align		4
.L_101:
        /*0220*/ 	.word	index@(_ZN5flash24flash_fwd_splitkv_kernelI23Flash_fwd_kernel_traitsILi128ELi64ELi64ELi4ELb0ELb0EN7cutlass6half_tE19Flash_kernel_traitsILi128ELi64ELi64ELi4ES3_EELb0ELb1ELb0ELb0ELb1ELb0ELb0ELb0EEEvNS_16Flash_fwd_paramsE)
        /*0224*/ 	.word	0x000000c8


	//----- nvinfo : EIATTR_FRAME_SIZE
	.align		4
.L_102:
        /*0228*/ 	.byte	0x04, 0x11
        /*022a*/ 	.short	(.L_104 - .L_103)
	.align		4
.L_103:
        /*022c*/ 	.word	index@($_ZN5flash24flash_fwd_splitkv_kernelI23Flash_fwd_kernel_traitsILi128ELi64ELi64ELi4ELb0ELb0EN7cutlass6half_tE19Flash_kernel_traitsILi128ELi64ELi64ELi4ES3_EELb0ELb1ELb0ELb0ELb1ELb0ELb0ELb0EEEvNS_16Flash_fwd_paramsE$_ZN5flash30compute_attn_1rowblock_splitkvI23Flash_fwd_kernel_traitsILi128ELi64ELi64ELi4ELb0ELb0EN7cutlass6half_tE19Flash_kernel_traitsILi128ELi64ELi64ELi4ES3_EELb0ELb1ELb0ELb0ELb1ELb0ELb0ELb0ENS_16Flash_fwd_paramsEEEvRKT8_iiiii)
        /*0230*/ 	.word	0x00000000


	//----- nvinfo : EIATTR_FRAME_SIZE
	.align		4
.L_104:
        /*0234*/ 	.byte	0x04, 0x11
        /*0236*/ 	.short	(.L_106 - .L_105)
	.align		4
.L_105:
        /*0238*/ 	.word	index@(_ZN5flash24flash_fwd_splitkv_kernelI23Flash_fwd_kernel_traitsILi128ELi64ELi64ELi4ELb0ELb0EN7cutlass6half_tE19Flash_kernel_traitsILi128ELi64ELi64ELi4ES3_EELb0ELb1ELb0ELb0ELb1ELb0ELb0ELb0EEEvNS_16Flash_fwd_paramsE)
        /*023c*/ 	.word	0x00000000


	//----- nvinfo : EIATTR_REGCOUNT
	.align		4
.L_106:
        /*0240*/ 	.byte	0x04, 0x2f
        /*0242*/ 	.short	(.L_108 - .L_107)
	.align		4
.L_107:
        /*0244*/ 	.word	index@(_ZN5flash24flash_fwd_splitkv_kernelI23Flash_fwd_kernel_traitsILi128ELi64ELi64ELi4ELb0ELb0EN7cutlass6half_tE19Flash_kernel_traitsILi128ELi64ELi64ELi4ES3_EELb0ELb0ELb1ELb0ELb0ELb1ELb1ELb1EEEvNS_16Flash_fwd_paramsE)
        /*0248*/ 	.word	0x000000ce


	//----- nvinfo : EIATTR_FRAME_SIZE
	.align		4
.L_108:
        /*024c*/ 	.byte	0x04, 0x11
        /*024e*/ 	.short	(.L_110 - .L_109)
	.align		4
.L_109:
        /*0250*/ 	.word	index@($_ZN5flash24flash_fwd_splitkv_kernelI23Flash_fwd_kernel_traitsILi128ELi64ELi64ELi4ELb0ELb0EN7cutlass6half_tE19Flash_kernel_traitsILi128ELi64ELi64ELi4ES3_EELb0ELb0ELb1ELb0ELb0ELb1ELb1ELb1EEEvNS_16Flash_fwd_paramsE$_ZN5flash30compute_attn_1rowblock_splitkvI23Flash_fwd_kernel_traitsILi128ELi64ELi64ELi4ELb0ELb0EN7cutlass6half_tE19Flash_kernel_traitsILi128ELi64ELi64ELi4ES3_EELb0ELb0ELb1ELb0ELb0ELb1ELb1ELb1ENS_16Flash_fwd_paramsEEEvRKT8_iiiii)
        /*0254*/ 	.word	0x00000000


	//----- nvinfo : EIATTR_FRAME_SIZE
	.align		4
.L_110:
        /*0258*/ 	.byte	0x04, 0x11
        /*025a*/ 	.short	(.L_112 - .L_111)
	.align		4
.L_111:
        /*025c*/ 	.word	index@(_ZN5flash24flash_fwd_splitkv_kernelI23Flash_fwd_kernel_traitsILi128ELi64ELi64ELi4ELb0ELb0EN7cutlass6half_tE19Flash_kernel_traitsILi128ELi64ELi64ELi4ES3_EELb0ELb0ELb1ELb0ELb0ELb1ELb1ELb1EEEvNS_16Flash_fwd_paramsE)
        /*0260*/ 	.word	0x00000000


	//----- nvinfo : EIATTR_REGCOUNT
	.align		4
.L_112:
        /*0264*/ 	.byte	0x04, 0x2f
        /*0266*/ 	.short	(.L_114 - .L_113)
	.align		4
.L_113:
        /*0268*/ 	.word	index@(_ZN5flash24flash_fwd_splitkv_kernelI23Flash_fwd_kernel_traitsILi128ELi64ELi64ELi4ELb0ELb0EN7cutlass6half_tE19Flash_kernel_traitsILi128ELi64ELi64ELi4ES3_EELb0ELb0ELb1ELb0ELb0ELb0ELb1ELb1EEEvNS_16Flash_fwd_paramsE)
        /*026c*/ 	.word	0x000000ba


	//----- nvinfo : EIATTR_FRAME_SIZE
	.align		4
.L_114:
        /*0270*/ 	.byte	0x04, 0x11
        /*0272*/ 	.short	(.L_116 - .L_115)
	.align		4
.L_115:
        /*0274*/ 	.word	index@($_ZN5flash24flash_fwd_splitkv_kernelI23Flash_fwd_kernel_traitsILi128ELi64ELi64ELi4ELb0ELb0EN7cutlass6half_tE19Flash_kernel_traitsILi128ELi64ELi64ELi4ES3_EELb0ELb0ELb1ELb0ELb0ELb0ELb1ELb1EEEvNS_16Flash_fwd_paramsE$_ZN5flash30compute_attn_1rowblock_splitkvI23Flash_fwd_kernel_traitsILi128ELi64ELi64ELi4ELb0ELb0EN7cutlass6half_tE19Flash_kernel_traitsILi128ELi64ELi64ELi4ES3_EELb0ELb0ELb1ELb0ELb0ELb0ELb1ELb1ENS_16Flash_fwd_paramsEEEvRKT8_iiiii)
        /*0278*/ 	.word	0x00000000


	//----- nvinfo : EIATTR_FRAME_SIZE
	.align		4
.L_116:
        /*027c*/ 	.byte	0x04, 0x11
        /*027e*/ 	.short	(.L_118 - .L_117)
	.align		4
.L_117:
        /*0280*/ 	.word	index@(_ZN5flash24flash_fwd_splitkv_kernelI23Flash_fwd_kernel_traitsILi128ELi64ELi64ELi4ELb0ELb0EN7cutlass6half_tE19Flash_kernel_traitsILi128ELi64ELi64ELi4ES3_EELb0ELb0ELb1ELb0ELb0ELb0ELb1ELb1EEEvNS_16Flash_fwd_paramsE)
        /*0284*/ 	.word	0x00000000


	//----- nvinfo : EIATTR_REGCOUNT
	.align		4
.L_118:
        /*0288*/ 	.byte	0x04, 0x2f
        /*028a*/ 	.short	(.L_120 - .L_119)
	.align		4
.L_119:
        /*028c*/ 	.word	index@(_ZN5flash24flash_fwd_splitkv_kernelI23Flash_fwd_kernel_traitsILi128ELi64ELi64ELi4ELb0ELb0EN7cutlass6half_tE19Flash_kernel_traitsILi128ELi64ELi64ELi4ES3_EELb0ELb0ELb0ELb0ELb1ELb1ELb1ELb1EEEvNS_16Flash_fwd_paramsE)
        /*0290*/ 	.word	0x000000c8


	//----- nvinfo : EIATTR_FRAME_SIZE
	.align		4
.L_120:
        /*0294*/ 	.byte	0x04, 0x11
        /*0296*/ 	.short	(.L_122 - .L_121)
	.align		4
.L_121:
        /*0298*/ 	.word	index@($_ZN5flash24flash_fwd_splitkv_kernelI23Flash_fwd_kernel_traitsILi128ELi64ELi64ELi4ELb0ELb0EN7cutlass6half_tE19Flash_kernel_traitsILi128ELi64ELi64ELi4ES3_EELb0ELb0ELb0ELb0ELb1ELb1ELb1ELb1EEEvNS_16Flash_fwd_paramsE$_ZN5flash30compute_attn_1rowblock_splitkvI23Flash_fwd_kernel_traitsILi128ELi64ELi64ELi4ELb0ELb0EN7cutlass6half_tE19Flash_kernel_traitsILi128ELi64ELi64ELi4ES3_EELb0ELb0ELb0ELb0ELb1ELb1ELb1ELb1ENS_16Flash_fwd_paramsEEEvRKT8_iiiii)
        /*029c*/ 	.word	0x00000000


	//----- nvinfo : EIATTR_FRAME_SIZE
	.align		4
.L_122:
        /*02a0*/ 	.byte	0x04, 0x11
        /*02a2*/ 	.short	(.L_124 - .L_123)
	.align		4
.L_123:
        /*02a4*/ 	.word	index@(_ZN5flash24flash_fwd_splitkv_kernelI23Flash_fwd_kernel_traitsILi128ELi64ELi64ELi4ELb0ELb0EN7cutlass6half_tE19Flash_kernel_traitsILi128ELi64ELi64ELi4ES3_EELb0ELb0ELb0ELb0ELb1ELb1ELb1ELb1EEEvNS_16Flash_fwd_paramsE)
        /*02a8*/ 	.word	0x00000000


	//----- nvinfo : EIATTR_REGCOUNT
	.align		4
.L_124:
        /*02ac*/ 	.byte	0x04, 0x2f
        /*02ae*/ 	.short	(.L_126 - .L_125)
	.align		4
.L_125:
        /*02b0*/ 	.word	index@(_ZN5flash24flash_fwd_splitkv_kernelI23Flash_fwd_kernel_traitsILi128ELi64ELi64ELi4ELb0ELb0EN7cutlass6half_tE19Flash_kernel_traitsILi128ELi64ELi64ELi4ES3_EELb0ELb0ELb0ELb0ELb1ELb0ELb1ELb1EEEvNS_16Flash_fwd_paramsE)
        /*02b4*/ 	.word	0x000000b4


	//----- nvinfo : EIATTR_FRAME_SIZE
	.align		4
.L_126:
        /*02b8*/ 	.byte	0x04, 0x11
        /*02ba*/ 	.short	(.L_128 - .L_127)
	.align		4
.L_127:
        /*02bc*/ 	.word	index@($_ZN5flash24flash_fwd_splitkv_kernelI23Flash_fwd_kernel_traitsILi128ELi64ELi64ELi4ELb0ELb0EN7cutlass6half_tE19Flash_kernel_traitsILi128ELi64ELi64ELi4ES3_EELb0ELb0ELb0ELb0ELb1ELb0ELb1ELb1EEEvNS_16Flash_fwd_paramsE$_ZN5flash30compute_attn_1rowblock_splitkvI23Flash_fwd_kernel_traitsILi128ELi64ELi64ELi4ELb0ELb0EN7cutlass6half_tE19Flash_kernel_traitsILi128ELi64ELi64ELi4ES3_EELb0ELb0ELb0ELb0ELb1ELb0ELb1ELb1ENS_16Flash_fwd_paramsEEEvRKT8_iiiii)
        /*02c0*/ 	.word	0x00000000


	//----- nvinfo : EIATTR_FRAME_SIZE
	.align		4
.L_128:
        /*02c4*/ 	.byte	0x04, 0x11
        /*02c6*/ 	.short	(.L_130 - .L_129)
	.align		4
.L_129:
        /*02c8*/ 	.word	index@(_ZN5flash24flash_fwd_splitkv_kernelI23Flash_fwd_kernel_traitsILi128ELi64ELi64ELi4ELb0ELb0EN7cutlass6half_tE19Flash_kernel_traitsILi128ELi64ELi64ELi4ES3_EELb0ELb0ELb0ELb0ELb1ELb0ELb1ELb1EEEvNS_16Flash_fwd_paramsE)
        /*02cc*/ 	.word	0x00000000


	//----- nvinfo : EIATTR_REGCOUNT
	.align		4
.L_130:
        /*02d0*/ 	.byte	0x04, 0x2f
        /*02d2*/ 	.short	(.L_132 - .L_131)
	.align		4
.L_131:
        /*02d4*/ 	.word	index@(_ZN5flash24flash_fwd_splitkv_kernelI23Flash_fwd_kernel_traitsILi128ELi64ELi64ELi4ELb0ELb0EN7cutlass6half_tE19Flash_kernel_traitsILi128ELi64ELi64ELi4ES3_EELb0ELb0ELb1ELb0ELb0ELb1ELb1ELb0EEEvNS_16Flash_fwd_paramsE)
        /*02d8*/ 	.word	0x000000ce


	//----- nvinfo : EIATTR_FRAME_SIZE
	.align		4
.L_132:
        /*02dc*/ 	.byte	0x04, 0x11
        /*02de*/ 	.short	(.L_134 - .L_133)
	.align		4
.L_133:
        /*02e0*/ 	.word	index@($_ZN5flash24flash_fwd_splitkv_kernelI23Flash_fwd_kernel_traitsILi128ELi64ELi64ELi4ELb0ELb0EN7cutlass6half_tE19Flash_kernel_traitsILi128ELi64ELi64ELi4ES3_EELb0ELb0ELb1ELb0ELb0ELb1ELb1ELb0EEEvNS_16Flash_fwd_paramsE$_ZN5flash30compute_attn_1rowblock_splitkvI23Flash_fwd_kernel_traitsILi128ELi64ELi64ELi4ELb0ELb0EN7cutlass6half_tE19Flash_kernel_traitsILi128ELi64ELi64ELi4ES3_EELb0ELb0ELb1ELb0ELb0ELb1ELb1ELb0ENS_16Flash_fwd_paramsEEEvRKT8_iiiii)
        /*02e4*/ 	.word	0x00000000


	//----- nvinfo : EIATTR_FRAME_SIZE
	.align		4
.L_134:
        /*02e8*/ 	.byte	0x04, 0x11
        /*02ea*/ 	.short	(.L_136 - .L_135)
	.align		4
.L_135:
        /*02ec*/ 	.word	index@(_ZN5flash24flash_fwd_splitkv_kernelI23Flash_fwd_kernel_traitsILi128ELi64ELi64ELi4ELb0ELb0EN7cutlass6half_tE19Flash_kernel_traitsILi128ELi64ELi64ELi4ES3_EELb0ELb0ELb1ELb0ELb0ELb1ELb1ELb0EEEvNS_16Flash_fwd_paramsE)
        /*02f0*/ 	.word	0x00000000


	//----- nvinfo : EIATTR_REGCOUNT
	.align		4
.L_136:
        /*02f4*/ 	.byte	0x04, 0x2f
        /*02f6*/ 	.short	(.L_138 - .L_137)
	.align		4
.L_137:
        /*02f8*/ 	.word	index@(_ZN5flash24flash_fwd_splitkv_kernelI23Flash_fwd_kernel_traitsILi128ELi64ELi64ELi4ELb0ELb0EN7cutlass6half_tE19Flash_kernel_traitsILi128ELi64ELi64ELi4ES3_EELb0ELb0ELb1ELb0ELb0ELb0ELb1ELb0EEEvNS_16Flash_fwd_paramsE)
        /*02fc*/ 	.word	0x000000bc


	//----- nvinfo : EIATTR_FRAME_SIZE
	.align		4
.L_138:
        /*0300*/ 	.byte	0x04, 0x11
        /*0302*/ 	.short	(.L_140 - .L_139)
	.align		4
.L_139:
        /*0304*/ 	.word	index@($_ZN5flash24flash_fwd_splitkv_kernelI23Flash_fwd_kernel_traitsILi128ELi64ELi64ELi4ELb0ELb0EN7cutlass6half_tE19Flash_kernel_traitsILi128ELi64ELi64ELi4ES3_EELb0ELb0ELb1ELb0ELb0ELb0ELb1ELb0EEEvNS_16Flash_fwd_paramsE$_ZN5flash30compute_attn_1rowblock_splitkvI23Flash_fwd_kernel_traitsILi128ELi64ELi64ELi4ELb0ELb0EN7cutlass6half_tE19Flash_kernel_traitsILi128ELi64ELi64ELi4ES3_EELb0ELb0ELb1ELb0ELb0ELb0ELb1ELb0ENS_16Flash_fwd_paramsEEEvRKT8_iiiii)
        /*0308*/ 	.word	0x00000000


	//----- nvinfo : EIATTR_FRAME_SIZE
	.align		4
.L_140:
        /*030c*/ 	.byte	0x04, 0x11
        /*030e*/ 	.short	(.L_142 - .L_141)
	.align		4
.L_141:
        /*0310*/ 	.word	index@(_ZN5flash24flash_fwd_splitkv_kernelI23Flash_fwd_kernel_traitsILi128ELi64ELi64ELi4ELb0ELb0EN7cutlass6half_tE19Flash_kernel_traitsILi128ELi64ELi64ELi4ES3_EELb0ELb0ELb1ELb0ELb0ELb0ELb1ELb0EEEvNS_16Flash_fwd_paramsE)
        /*0314*/ 	.word	0x00000000


	//----- nvinfo : EIATTR_REGCOUNT
	.align		4
.L_142:
        /*0318*/ 	.byte	0x04, 0x2f
        /*031a*/ 	.short	(.L_144 - .L_143)
	.align		4
.L_143:
        /*031c*/ 	.word	index@(_ZN5flash24flash_fwd_splitkv_kernelI23Flash_fwd_kernel_traitsILi128ELi64ELi64ELi4ELb0ELb0EN7cutlass6half_tE19Flash_kernel_traitsILi128ELi64ELi64ELi4ES3_EELb0ELb0ELb0ELb1ELb1ELb1ELb1ELb0EEEvNS_16Flash_fwd_paramsE)
        /*0320*/ 	.word	0x000000ea


	//----- nvinfo : EIATTR_FRAME_SIZE
	.align		4
.L_144:
        /*0324*/ 	.byte	0x04, 0x11
        /*0326*/ 	.short	(.L_146 - .L_145)
	.align		4
.L_145:
        /*0328*/ 	.word	index@($_ZN5flash24flash_fwd_splitkv_kernelI23Flash_fwd_kernel_traitsILi128ELi64ELi64ELi4ELb0ELb0EN7cutlass6half_tE19Flash_kernel_traitsILi128ELi64ELi64ELi4ES3_EELb0ELb0ELb0ELb1ELb1ELb1ELb1ELb0EEEvNS_16Flash_fwd_paramsE$_ZN5flash30compute_attn_1rowblock_splitkvI23Flash_fwd_kernel_traitsILi128ELi64ELi64ELi4ELb0ELb0EN7cutlass6half_tE19Flash_kernel_traitsILi128ELi64ELi64ELi4ES3_EELb0ELb0ELb0ELb1ELb1ELb1ELb1ELb0ENS_16Flash_fwd_paramsEEEvRKT8_iiiii)
        /*032c*/ 	.word	0x00000000


	//----- nvinfo : EIATTR_FRAME_SIZE
	.align		4
.L_146:
        /*0330*/ 	.byte	0x04, 0x11
        /*0332*/ 	.short	(.L_148 - .L_147)
	.align		4
.L_147:
        /*0334*/ 	.word	index@(_ZN5flash24flash_fwd_splitkv_kernelI23Flash_fwd_kernel_traitsILi128ELi64ELi64ELi4ELb0ELb0EN7cutlass6half_tE19Flash_kernel_traitsILi128ELi64ELi64ELi4ES3_EELb0ELb0ELb0ELb1ELb1ELb1ELb1ELb0EEEvNS_16Flash_fwd_paramsE)
        /*0338*/ 	.word	0x00000000


	//----- nvinfo : EIATTR_REGCOUNT
	.align		4
.L_148:
        /*033c*/ 	.byte	0x04, 0x2f
        /*033e*/ 	.short	(.L_150 - .L_149)
	.align		4
.L_149:
        /*0340*/ 	.word	index@(_ZN5flash24flash_fwd_splitkv_kernelI23Flash_fwd_kernel_traitsILi128ELi64ELi64ELi4ELb0ELb0EN7cutlass6half_tE19Flash_kernel_traitsILi128ELi64ELi64ELi4ES3_EELb0ELb0ELb0ELb1ELb1ELb0ELb1ELb0EEEvNS_16Flash_fwd_paramsE)
        /*0344*/ 	.word	0x000000be


	//----- nvinfo : EIATTR_FRAME_SIZE
	.align		4
.L_150:
        /*0348*/ 	.byte	0x04, 0x11
        /*034a*/ 	.short	(.L_152 - .L_151)
	.align		4
.L_151:
        /*034c*/ 	.word	index@($_ZN5flash24flash_fwd_splitkv_kernelI23Flash_fwd_kernel_traitsILi128ELi64ELi64ELi4ELb0ELb0EN7cutlass6half_tE19Flash_kernel_traitsILi128ELi64ELi64ELi4ES3_EELb0ELb0ELb0ELb1ELb1ELb0ELb1ELb0EEEvNS_16Flash_fwd_paramsE$_ZN5flash30compute_attn_1rowblock_splitkvI23Flash_fwd_kernel_traitsILi128ELi64ELi64ELi4ELb0ELb0EN7cutlass6half_tE19Flash_kernel_traitsILi128ELi64ELi64ELi4ES3_EELb0ELb0ELb0ELb1ELb1ELb0ELb1ELb0ENS_16Flash_fwd_paramsEEEvRKT8_iiiii)
        /*0350*/ 	.word	0x00000000


	//----- nvinfo : EIATTR_FRAME_SIZE
	.align		4
.L_152:
        /*0354*/ 	.byte	0x04, 0x11
        /*0356*/ 	.short	(.L_154 - .L_153)
	.align		4
.L_153:
        /*0358*/ 	.word	index@(_ZN5flash24flash_fwd_splitkv_kernelI23Flash_fwd_kernel_traitsILi128ELi64ELi64ELi4ELb0ELb0EN7cutlass6half_tE19Flash_kernel_traitsILi128ELi64ELi64ELi4ES3_EELb0ELb0ELb0ELb1ELb1ELb0ELb1ELb0EEEvNS_16Flash_fwd_paramsE)
        /*035c*/ 	.word	0x00000000


	//----- nvinfo : EIATTR_REGCOUNT
	.align		4
.L_154:
        /*0360*/ 	.byte	0x04, 0x2f
        /*0362*/ 	.short	(.L_156 - .L_155)
	.align		4
.L_155:
        /*0364*/ 	.word	index@(_ZN5flash24flash_fwd_splitkv_kernelI23Flash_fwd_kernel_traitsILi128ELi64ELi64ELi4ELb0ELb0EN7cutlass6half_tE19Flash_kernel_traitsILi128ELi64ELi64ELi4ES3_EELb0ELb0ELb1ELb0ELb0ELb1ELb0ELb1EEEvNS_16Flash_fwd_paramsE)
        /*0368*/ 	.word	0x000000d4


	//----- nvinfo : EIATTR_FRAME_SIZE
	.align		4
.L_156:
        /*036c*/ 	.byte	0x04, 0x11
        /*036e*/ 	.short	(.L_158 - .L_157)
	.align		4
.L_157:
        /*0370*/ 	.word	index@($_ZN5flash24flash_fwd_splitkv_kernelI23Flash_fwd_kernel_traitsILi128ELi64ELi64ELi4ELb0ELb0EN7cutlass6half_tE19Flash_kernel_traitsILi128ELi64ELi64ELi4ES3_EELb0ELb0ELb1ELb0ELb0ELb1ELb0ELb1EEEvNS_16Flash_fwd_paramsE$_ZN5flash30compute_attn_1rowblock_splitkvI23Flash_fwd_kernel_traitsILi128ELi64ELi64ELi4ELb0ELb0EN7cutlass6half_tE19Flash_kernel_traitsILi128ELi64ELi64ELi4ES3_EELb0ELb0ELb1ELb0ELb0ELb1ELb0ELb1ENS_16Flash_fwd_paramsEEEvRKT8_iiiii)
        /*0374*/ 	.word	0x00000000


	//----- nvinfo : EIATTR_FRAME_SIZE
	.align		4
.L_158:
        /*0378*/ 	.byte	0x04, 0x11
        /*037a*/ 	.short	(.L_160 - .L_159)
	.align		4
.L_159:
        /*037c*/ 	.word	index@(_ZN5flash24flash_fwd_splitkv_kernelI23Flash_fwd_kernel_traitsILi128ELi64ELi64ELi4ELb0ELb0EN7cutlass6half_tE19Flash_kernel_traitsILi128ELi64ELi64ELi4ES3_EELb0ELb0ELb1ELb0ELb0ELb1ELb0ELb1EEEvNS_16Flash_fwd_paramsE)
        /*0380*/ 	.word	0x00000000


	//----- nvinfo : EIATTR_REGCOUNT
	.align		4
.L_160:
        /*0384*/ 	.byte	0x04, 0x2f
        /*0386*/ 	.short	(.L_162 - .L_161)
	.align		4
.L_161:
        /*0388*/ 	.word	index@(_ZN5flash24flash_fwd_splitkv_kernelI23Flash_fwd_kernel_traitsILi128ELi64ELi64ELi4ELb0ELb0EN7cutlass6half_tE19Flash_kernel_traitsILi128ELi64ELi64ELi4ES3_EELb0ELb0ELb1ELb0ELb0ELb0ELb0ELb1EEEvNS_16Flash_fwd_paramsE)
        /*038c*/ 	.word	0x000000b6


	//----- nvinfo : EIATTR_FRAME_SIZE
	.align		4
.L_162:
        /*0390*/ 	.byte	0x04, 0x11
        /*0392*/ 	.short	(.L_164 - .L_163)
	.align		4
.L_163:
        /*0394*/ 	.word	index@($_ZN5flash24flash_fwd_splitkv_kernelI23Flash_fwd_kernel_traitsILi128ELi64ELi64ELi4ELb0ELb0EN7cutlass6half_tE19Flash_kernel_traitsILi128ELi64ELi64ELi4ES3_EELb0ELb0ELb1ELb0ELb0ELb0ELb0ELb1EEEvNS_16Flash_fwd_paramsE$_ZN5flash30compute_attn_1rowblock_splitkvI23Flash_fwd_kernel_traitsILi128ELi64ELi64ELi4ELb0ELb0EN7cutlass6half_tE19Flash_kernel_traitsILi128ELi64ELi64ELi4ES3_EELb0ELb0ELb1ELb0ELb0ELb0ELb0ELb1ENS_16Flash_fwd_paramsEEEvRKT8_iiiii)
        /*0398*/ 	.word	0x00000000


	//----- nvinfo : EIATTR_FRAME_SIZE
	.align		4
.L_164:
        /*039c*/ 	.byte	0x04, 0x11
        /*039e*/ 	.short	(.L_166 - .L_165)
	.align		4
.L_165:
        /*03a0*/ 	.word	index@(_ZN5flash24flash_fwd_splitkv_kernelI23Flash_fwd_kernel_traitsILi128ELi64ELi64ELi4ELb0ELb0EN7cutlass6half_tE19Flash_kernel_traitsILi128ELi64ELi64ELi4ES3_EELb0ELb0ELb1ELb0ELb0ELb0ELb0ELb1EEEvNS_16Flash_fwd_paramsE)
        /*03a4*/ 	.word	0x00000000


	//----- nvinfo : EIATTR_REGCOUNT
	.align		4
.L_166:
        /*03a8*/ 	.byte	0x04, 0x2f
        /*03aa*/ 	.short	(.L_168 - .L_167)
	.align		4
.L_167:
        /*03ac*/ 	.word	index@(_ZN5flash24flash_fwd_splitkv_kernelI23Flash_fwd_kernel_traitsILi128ELi64ELi64ELi4ELb0ELb0EN7cutlass6half_tE19Flash_kernel_traitsILi128ELi64ELi64ELi4ES3_EELb0ELb0ELb0ELb0ELb1ELb1ELb0ELb1EEEvNS_16Flash_fwd_paramsE)
        /*03b0*/ 	.word	0x000000c6


	//----- nvinfo : EIATTR_FRAME_SIZE
	.align		4
.L_168:
        /*03b4*/ 	.byte	0x04, 0x11
        /*03b6*/ 	.short	(.L_170 - .L_169)
	.align		4
.L_169:
        /*03b8*/ 	.word	index@($_ZN5flash24flash_fwd_splitkv_kernelI23Flash_fwd_kernel_traitsILi128ELi64ELi64ELi4ELb0ELb0EN7cutlass6half_tE19Flash_kernel_traitsILi128ELi64ELi64ELi4ES3_EELb0ELb0ELb0ELb0ELb1ELb1ELb0ELb1EEEvNS_16Flash_fwd_paramsE$_ZN5flash30compute_attn_1rowblock_splitkvI23Flash_fwd_kernel_traitsILi128ELi64ELi64ELi4ELb0ELb0EN7cutlass6half_tE19Flash_kernel_traitsILi128ELi64ELi64ELi4ES3_EELb0ELb0ELb0ELb0ELb1ELb1ELb0ELb1ENS_16Flash_fwd_paramsEEEvRKT8_iiiii)
        /*03bc*/ 	.word	0x00000000


	//----- nvinfo : EIATTR_FRAME_SIZE
	.align		4
.L_170:
        /*03c0*/ 	.byte	0x04, 0x11
        /*03c2*/ 	.short	(.L_172 - .L_171)
	.align		4
.L_171:
        /*03c4*/ 	.word	index@(_ZN5flash24flash_fwd_splitkv_kernelI23Flash_fwd_kernel_traitsILi128ELi64ELi64ELi4ELb0ELb0EN7cutlass6half_tE19Flash_kernel_traitsILi128ELi64ELi64ELi4ES3_EELb0ELb0ELb0ELb0ELb1ELb1ELb0ELb1EEEvNS_16Flash_fwd_paramsE)
        /*03c8*/ 	.word	0x00000000


	//----- nvinfo : EIATTR_REGCOUNT
	.align		4
.L_172:
        /*03cc*/ 	.byte	0x04, 0x2f
        /*03ce*/ 	.short	(.L_174 - .L_173)
	.align		4
.L_173:
        /*03d0*/ 	.word	index@(_ZN5flash24flash_fwd_splitkv_kernelI23Flash_fwd_kernel_traitsILi128ELi64ELi64ELi4ELb0ELb0EN7cutlass6half_tE19Flash_kernel_traitsILi128ELi64ELi64ELi4ES3_EELb0ELb0ELb0ELb0ELb1ELb0ELb0ELb1EEEvNS_16Flash_fwd_paramsE)
        /*03d4*/ 	.word	0x000000ad


	//----- nvinfo : EIATTR_FRAME_SIZE
	.align		4
.L_174:
        /*03d8*/ 	.byte	0x04, 0x11
        /*03da*/ 	.short	(.L_176 - .L_175)
	.align		4
.L_175:
        /*03dc*/ 	.word	index@($_ZN5flash24flash_fwd_splitkv_kernelI23Flash_fwd_kernel_traitsILi128ELi64ELi64ELi4ELb0ELb0EN7cutlass6half_tE19Flash_kernel_traitsILi128ELi64ELi64ELi4ES3_EELb0ELb0ELb0ELb0ELb1ELb0ELb0ELb1EEEvNS_16Flash_fwd_paramsE$_ZN5flash30compute_attn_1rowblock_splitkvI23Flash_fwd_kernel_traitsILi128ELi64ELi64ELi4ELb0ELb0EN7cutlass6half_tE19Flash_kernel_traitsILi128ELi64ELi64ELi4ES3_EELb0ELb0ELb0ELb0ELb1ELb0ELb0ELb1ENS_16Flash_fwd_paramsEEEvRKT8_iiiii)
        /*03e0*/ 	.word	0x00000000


	//----- nvinfo : EIATTR_FRAME_SIZE
	.align		4
.L_176:
        /*03e4*/ 	.byte	0x04, 0x11
        /*03e6*/ 	.short	(.L_178 - .L_177)
	.align		4
.L_177:
        /*03e8*/ 	.word	index@(_ZN5flash24flash_fwd_splitkv_kernelI23Flash_fwd_kernel_traitsILi128ELi64ELi64ELi4ELb0ELb0EN7cutlass6half_tE19Flash_kernel_traitsILi128ELi64ELi64ELi4ES3_EELb0ELb0ELb0ELb0ELb1ELb0ELb0ELb1EEEvNS_16Flash_fwd_paramsE)
        /*03ec*/ 	.word	0x00000000


	//----- nvinfo : EIATTR_REGCOUNT
	.align		4
.L_178:
        /*03f0*/ 	.byte	0x04, 0x2f
        /*03f2*/ 	.short	(.L_180 - .L_179)
	.align		4
.L_179:
        /*03f4*/ 	.word	index@(_ZN5flash24flash_fwd_splitkv_kernelI23Flash_fwd_kernel_traitsILi128ELi64ELi64ELi4ELb0ELb0EN7cutlass6half_tE19Flash_kernel_traitsILi128ELi64ELi64ELi4ES3_EELb0ELb0ELb1ELb0ELb0ELb1ELb0ELb0EEEvNS_16Flash_fwd_paramsE)
        /*03f8*/ 	.word	0x000000ce


	//----- nvinfo : EIATTR_FRAME_SIZE
	.align		4
.L_180:
        /*03fc*/ 	.byte	0x04, 0x11
        /*03fe*/ 	.short	(.L_182 - .L_181)
	.align		4
.L_181:
        /*0400*/ 	.word	index@($_ZN5flash24flash_fwd_splitkv_kernelI23Flash_fwd_kernel_traitsILi128ELi64ELi64ELi4ELb0ELb0EN7cutlass6half_tE19Flash_kernel_traitsILi128ELi64ELi64ELi4ES3_EELb0ELb0ELb1ELb0ELb0ELb1ELb0ELb0EEEvNS_16Flash_fwd_paramsE$_ZN5flash30compute_attn_1rowblock_splitkvI23Flash_fwd_kernel_traitsILi128ELi64ELi64ELi4ELb0ELb0EN7cutlass6half_tE19Flash_kernel_traitsILi128ELi64ELi64ELi4ES3_EELb0ELb0ELb1ELb0ELb0ELb1ELb0ELb0ENS_16Flash_fwd_paramsEEEvRKT8_iiiii)
        /*0404*/ 	.word	0x00000000


	//----- nvinfo : EIATTR_FRAME_SIZE
	.align		4
.L_182:
        /*0408*/ 	.byte	0x04, 0x11
        /*040a*/ 	.short	(.L_184 - .L_183)
	.align		4
.L_183:
        /*040c*/ 	.word	index@(_ZN5flash24flash_fwd_splitkv_kernelI23Flash_fwd_kernel_traitsILi128ELi64ELi64ELi4ELb0ELb0EN7cutlass6half_tE19Flash_kernel_traitsILi128ELi64ELi64ELi4ES3_EELb0ELb0ELb1ELb0ELb0ELb1ELb0ELb0EEEvNS_16Flash_fwd_paramsE)
        /*0410*/ 	.word	0x00000000


	//----- nvinfo : EIATTR_REGCOUNT
	.align		4
.L_184:
        /*0414*/ 	.byte	0x04, 0x2f
        /*0416*/ 	.short	(.L_186 - .L_185)
	.align		4
.L_185:
        /*0418*/ 	.word	index@(_ZN5flash24flash_fwd_splitkv_kernelI23Flash_fwd_kernel_traitsILi128ELi64ELi64ELi4ELb0ELb0EN7cutlass6half_tE19Flash_kernel_traitsILi128ELi64ELi64ELi4ES3_EELb0ELb0ELb1ELb0ELb0ELb0ELb0ELb0EEEvNS_16Flash_fwd_paramsE)
        /*041c*/ 	.word	0x000000be


	//----- nvinfo : EIATTR_FRAME_SIZE
	.align		4
.L_186:
        /*0420*/ 	.byte	0x04, 0x11
        /*0422*/ 	.short	(.L_188 - .L_187)
	.align		4
.L_187:
        /*0424*/ 	.word	index@($_ZN5flash24flash_fwd_splitkv_kernelI23Flash_fwd_kernel_traitsILi128ELi64ELi64ELi4ELb0ELb0EN7cutlass6half_tE19Flash_kernel_traitsILi128ELi64ELi64ELi4ES3_EELb0ELb0ELb1ELb0ELb0ELb0ELb0ELb0EEEvNS_16Flash_fwd_paramsE$_ZN5flash30compute_attn_1rowblock_splitkvI23Flash_fwd_kernel_traitsILi128ELi64ELi64ELi4ELb0ELb0EN7cutlass6half_tE19Flash_kernel_traitsILi128ELi64ELi64ELi4ES3_EELb0ELb0ELb1ELb0ELb0ELb0ELb0ELb0ENS_16Flash_fwd_paramsEEEvRKT8_iiiii)
        /*0428*/ 	.word	0x00000000


	//----- nvinfo : EIATTR_FRAME_SIZE
	.align		4
.L_188:
        /*042c*/ 	.byte	0x04, 0x11
        /*042e*/ 	.short	(.L_190 - .L_189)
	.align		4
.L_189:
        /*0430*/ 	.word	index@(_ZN5flash24flash_fwd_splitkv_kernelI23Flash_fwd_kernel_traitsILi128ELi64ELi64ELi4ELb0ELb0EN7cutlass6half_tE19Flash_kernel_traitsILi128ELi64ELi64ELi4ES3_EELb0ELb0ELb1ELb0ELb0ELb0ELb0ELb0EEEvNS_16Flash_fwd_paramsE)
        /*0434*/ 	.word	0x00000000


	//----- nvinfo : EIATTR_REGCOUNT
	.align		4
.L_190:
        /*0438*/ 	.byte	0x04, 0x2f
        /*043a*/ 	.short	(.L_192 - .L_191)
	.align		4
.L_191:
        /*043c*/ 	.word	index@(_ZN5flash24flash_fwd_splitkv_kernelI23Flash_fwd_kernel_traitsILi128ELi64ELi64ELi4ELb0ELb0EN7cutlass6half_tE19Flash_kernel_traitsILi128ELi64ELi64ELi4ES3_EELb0ELb0ELb0ELb1ELb1ELb1ELb0ELb0EEEvNS_16Flash_fwd_paramsE)
        /*0440*/ 	.word	0x000000ea


	//----- nvinfo : EIATTR_FRAME_SIZE
	.align		4
.L_192:
        /*0444*/ 	.byte	0x04, 0x11
        /*0446*/ 	.short	(.L_194 - .L_193)
	.align		4
.L_193:
        /*0448*/ 	.word	index@($_ZN5flash24flash_fwd_splitkv_kernelI23Flash_fwd_kernel_traitsILi128ELi64ELi64ELi4ELb0ELb0EN7cutlass6half_tE19Flash_kernel_traitsILi128ELi64ELi64ELi4ES3_EELb0ELb0ELb0ELb1ELb1ELb1ELb0ELb0EEEvNS_16Flash_fwd_paramsE$_ZN5flash30compute_attn_1rowblock_splitkvI23Flash_fwd_kernel_traitsILi128ELi64ELi64ELi4ELb0ELb0EN7cutlass6half_tE19Flash_kernel_traitsILi128ELi64ELi64ELi4ES3_EELb0ELb0ELb0ELb1ELb1ELb1ELb0ELb0ENS_16Flash_fwd_paramsEEEvRKT8_iiiii)
        /*044c*/ 	.word	0x00000000


	//----- nvinfo : EIATTR_FRAME_SIZE
	.align		4
.L_194:
        /*0450*/ 	.byte	0x04, 0x11
        /*0452*/ 	.short	(.L_196 - .L_195)
	.align		4
.L_195:
        /*0454*/ 	.word	index@(_ZN5flash24flash_fwd_splitkv_kernelI23Flash_fwd_kernel_traitsILi128ELi64ELi64ELi4ELb0ELb0EN7cutlass6half_tE19Flash_kernel_traitsILi128ELi64ELi64ELi4ES3_EELb0ELb0ELb0ELb1ELb1ELb1ELb0ELb0EEEvNS_16Flash_fwd_paramsE)
        /*0458*/ 	.word	0x00000000


	//----- nvinfo : EIATTR_REGCOUNT
	.align		4
.L_196:
        /*045c*/ 	.byte	0x04, 0x2f
        /*045e*/ 	.short	(.L_198 - .L_197)
	.align		4
.L_197:
        /*0460*/ 	.word	index@(_ZN5flash24flash_fwd_splitkv_kernelI23Flash_fwd_kernel_traitsILi128ELi64ELi64ELi4ELb0ELb0EN7cutlass6half_tE19Flash_kernel_traitsILi128ELi64ELi64ELi4ES3_EELb0ELb0ELb0ELb1ELb1ELb0ELb0ELb0EEEvNS_16Flash_fwd_paramsE)
        /*0464*/ 	.word	0x000000bc


	//----- nvinfo : EIATTR_FRAME_SIZE
	.align		4
.L_198:
        /*0468*/ 	.byte	0x04, 0x11
        /*046a*/ 	.short	(.L_200 - .L_199)
	.align		4
.L_199:
        /*046c*/ 	.word	index@($_ZN5flash24flash_fwd_splitkv_kernelI23Flash_fwd_kernel_traitsILi128ELi64ELi64ELi4ELb0ELb0EN7cutlass6half_tE19Flash_kernel_traitsILi128ELi64ELi64ELi4ES3_EELb0ELb0ELb0ELb1ELb1ELb0ELb0ELb0EEEvNS_16Flash_fwd_paramsE$_ZN5flash30compute_attn_1rowblock_splitkvI23Flash_fwd_kernel_traitsILi128ELi64ELi64ELi4ELb0ELb0EN7cutlass6half_tE19Flash_kernel_traitsILi128ELi64ELi64ELi4ES3_EELb0ELb0ELb0ELb1ELb1ELb0ELb0ELb0ENS_16Flash_fwd_paramsEEEvRKT8_iiiii)
        /*0470*/ 	.word	0x00000000


	//----- nvinfo : EIATTR_FRAME_SIZE
	.align		4
.L_200:
        /*0474*/ 	.byte	0x04, 0x11
        /*0476*/ 	.short	(.L_202 - .L_201)
	.align		4
.L_201:
        /*0478*/ 	.word	index@(_ZN5flash24flash_fwd_splitkv_kernelI23Flash_fwd_kernel_traitsILi128ELi64ELi64ELi4ELb0ELb0EN7cutlass6half_tE19Flash_kernel_traitsILi128ELi64ELi64ELi4ES3_EELb0ELb0ELb0ELb1ELb1ELb0ELb0ELb0EEEvNS_16Flash_fwd_paramsE)
        /*047c*/ 	.word	0x00000000


	//----- nvinfo : EIATTR_REGCOUNT
	.align		4
.L_202:
        /*0480*/ 	.byte	0x04, 0x2f
        /*0482*/ 	.short	(.L_204 - .L_203)
	.align		4
.L_203:
        /*0484*/ 	.word	index@(_ZN5flash24flash_fwd_splitkv_kernelI23Flash_fwd_kernel_traitsILi128ELi64ELi64ELi4ELb0ELb0EN7cutlass6half_tE19Flash_kernel_traitsILi128ELi64ELi64ELi4ES3_EELb0ELb1ELb0ELb0ELb0ELb1ELb1ELb1EEEvNS_16Flash_fwd_paramsE)
        /*0488*/ 	.word	0x000000cb


	//----- nvinfo : EIATTR_FRAME_SIZE
	.align		4
.L_204:
        /*048c*/ 	.byte	0x04, 0x11
        /*048e*/ 	.short	(.L_206 - .L_205)
	.align		4
.L_205:
        /*0490*/ 	.word	index@($_ZN5flash24flash_fwd_splitkv_kernelI23Flash_fwd_kernel_traitsILi128ELi64ELi64ELi4ELb0ELb0EN7cutlass6half_tE19Flash_kernel_traitsILi128ELi64ELi64ELi4ES3_EELb0ELb1ELb0ELb0ELb0ELb1ELb1ELb1EEEvNS_16Flash_fwd_paramsE$_ZN5flash30compute_attn_1rowblock_splitkvI23Flash_fwd_kernel_traitsILi128ELi64ELi64ELi4ELb0ELb0EN7cutlass6half_tE19Flash_kernel_traitsILi128ELi64ELi64ELi4ES3_EELb0ELb1ELb0ELb0ELb0ELb1ELb1ELb1ENS_16Flash_fwd_paramsEEEvRKT8_iiiii)
        /*0494*/ 	.word	0x00000000


	//----- nvinfo : EIATTR_FRAME_SIZE
	.align		4
.L_206:
        /*0498*/ 	.byte	0x04, 0x11
        /*049a*/ 	.short	(.L_208 - .L_207)
	.align		4
.L_207:
        /*049c*/ 	.word	index@(_ZN5flash24flash_fwd_splitkv_kernelI23Flash_fwd_kernel_traitsILi128ELi64ELi64ELi4ELb0ELb0EN7cutlass6half_tE19Flash_kernel_traitsILi128ELi64ELi64ELi4ES3_EELb0ELb1ELb0ELb0ELb0ELb1ELb1ELb1EEEvNS_16Flash_fwd_paramsE)
        /*04a0*/ 	.word	0x00000000


	//----- nvinfo : EIATTR_REGCOUNT
	.align		4
.L_208:
        /*04a4*/ 	.byte	0x04, 0x2f
        /*04a6*/ 	.short	(.L_210 - .L_209)
	.align		4
.L_209:
        /*04a8*/ 	.word	index@(_ZN5flash24flash_fwd_splitkv_kernelI23Flash_fwd_kernel_traitsILi128ELi64ELi64ELi4ELb0ELb0EN7cutlass6half_tE19Flash_kernel_traitsILi128ELi64ELi64ELi4ES3_EELb0ELb1ELb0ELb0ELb0ELb0ELb1ELb1EEEvNS_16Flash_fwd_paramsE)
        /*04ac*/ 	.word	0x000000cb


	//----- nvinfo : EIATTR_FRAME_SIZE
	.align		4
.L_210:
        /*04b0*/ 	.byte	0x04, 0x11
        /*04b2*/ 	.short	(.L_212 - .L_211)
	.align		4
.L_211:
        /*04b4*/ 	.word	index@($_ZN5flash24flash_fwd_splitkv_kernelI23Flash_fwd_kernel_traitsILi128ELi64ELi64ELi4ELb0ELb0EN7cutlass6half_tE19Flash_kernel_traitsILi128ELi64ELi64ELi4ES3_EELb0ELb1ELb0ELb0ELb0ELb0ELb1ELb1EEEvNS_16Flash_fwd_paramsE$_ZN5flash30compute_attn_1rowblock_splitkvI23Flash_fwd_kernel_traitsILi128ELi64ELi64ELi4ELb0ELb0EN7cutlass6half_tE19Flash_kernel_traitsILi128ELi64ELi64ELi4ES3_EELb0ELb1ELb0ELb0ELb0ELb0ELb1ELb1ENS_16Flash_fwd_paramsEEEvRKT8_iiiii)
        /*04b8*/ 	.word	0x00000000


	//----- nvinfo : EIATTR_FRAME_SIZE
	.align		4
.L_212:
        /*04bc*/ 	.byte	0x04, 0x11
        /*04be*/ 	.short	(.L_214 - .L_213)
	.align		4
.L_213:
        /*04c0*/ 	.word	index@(_ZN5flash24flash_fwd_splitkv_kernelI23Flash_fwd_kernel_traitsILi128ELi64ELi64ELi4ELb0ELb0EN7cutlass6half_tE19Flash_kernel_traitsILi128ELi64ELi64ELi4ES3_EELb0ELb1ELb0ELb0ELb0ELb0ELb1ELb1EEEvNS_16Flash_fwd_paramsE)
        /*04c4*/ 	.word	0x00000000


	//----- nvinfo : EIATTR_REGCOUNT
	.align		4
.L_214:
        /*04c8*/ 	.byte	0x04, 0x2f
        /*04ca*/ 	.short	(.L_216 - .L_215)
	.align		4
.L_215:
        /*04cc*/ 	.word	index@(_ZN5flash24flash_fwd_splitkv_kernelI23Flash_fwd_kernel_traitsILi128ELi64ELi64ELi4ELb0ELb0EN7cutlass6half_tE19Flash_kernel_traitsILi128ELi64ELi64ELi4ES3_EELb0ELb1ELb0ELb0ELb0ELb1ELb1ELb0EEEvNS_16Flash_fwd_paramsE)
        /*04d0*/ 	.word	0x000000d5


	//----- nvinfo : EIATTR_FRAME_SIZE
	.align		4
.L_216:
        /*04d4*/ 	.byte	0x04, 0x11
        /*04d6*/ 	.short	(.L_218 - .L_217)
	.align		4
.L_217:
        /*04d8*/ 	.word	index@($_ZN5flash24flash_fwd_splitkv_kernelI23Flash_fwd_kernel_traitsILi128ELi64ELi64ELi4ELb0ELb0EN7cutlass6half_tE19Flash_kernel_traitsILi128ELi64ELi64ELi4ES3_EELb0ELb1ELb0ELb0ELb0ELb1ELb1ELb0EEEvNS_16Flash_fwd_paramsE$_ZN5flash30compute_attn_1rowblock_splitkvI23Flash_fwd_kernel_traitsILi128ELi64ELi64ELi4ELb0ELb0EN7cutlass6half_tE19Flash_kernel_traitsILi128ELi64ELi64ELi4ES3_EELb0ELb1ELb0ELb0ELb0ELb1ELb1ELb0ENS_16Flash_fwd_paramsEEEvRKT8_iiiii)
        /*04dc*/ 	.word	0x00000000


	//----- nvinfo : EIATTR_FRAME_SIZE
	.align		4
.L_218:
        /*04e0*/ 	.byte	0x04, 0x11
        /*04e2*/ 	.short	(.L_220 - .L_219)
	.align		4
.L_219:
        /*04e4*/ 	.word	index@(_ZN5flash24flash_fwd_splitkv_kernelI23Flash_fwd_kernel_traitsILi128ELi64ELi64ELi4ELb0ELb0EN7cutlass6half_tE19Flash_kernel_traitsILi128ELi64ELi64ELi4ES3_EELb0ELb1ELb0ELb0ELb0ELb1ELb1ELb0EEEvNS_16Flash_fwd_paramsE)
        /*04e8*/ 	.word	0x00000000


	//----- nvinfo : EIATTR_REGCOUNT
	.align		4
.L_220:
        /*04ec*/ 	.byte	0x04, 0x2f
        /*04ee*/ 	.short	(.L_222 - .L_221)
	.align		4
.L_221:
        /*04f0*/ 	.word	index@(_ZN5flash24flash_fwd_splitkv_kernelI23Flash_fwd_kernel_traitsILi128ELi64ELi64ELi4ELb0ELb0EN7cutlass6half_tE19Flash_kernel_traitsILi128ELi64ELi64ELi4ES3_EELb0ELb1ELb0ELb0ELb0ELb0ELb1ELb0EEEvNS_16Flash_fwd_paramsE)
        /*04f4*/ 	.word	0x000000c8


	//----- nvinfo : EIATTR_FRAME_SIZE
	.align		4
.L_222:
        /*04f8*/ 	.byte	0x04, 0x11
        /*04fa*/ 	.short	(.L_224 - .L_223)
	.align		4
.L_223:
        /*04fc*/ 	.word	index@($_ZN5flash24flash_fwd_splitkv_kernelI23Flash_fwd_kernel_traitsILi128ELi64ELi64ELi4ELb0ELb0EN7cutlass6half_tE19Flash_kernel_traitsILi128ELi64ELi64ELi4ES3_EELb0ELb1ELb0ELb0ELb0ELb0ELb1ELb0EEEvNS_16Flash_fwd_paramsE$_ZN5flash30compute_attn_1rowblock_splitkvI23Flash_fwd_kernel_traitsILi128ELi64ELi64ELi4ELb0ELb0EN7cutlass6half_tE19Flash_kernel_traitsILi128ELi64ELi64ELi4ES3_EELb0ELb1ELb0ELb0ELb0ELb0ELb1ELb0ENS_16Flash_fwd_paramsEEEvRKT8_iiiii)
        /*0500*/ 	.word	0x00000000


	//----- nvinfo : EIATTR_FRAME_SIZE
	.align		4
.L_224:
        /*0504*/ 	.byte	0x04, 0x11
        /*0506*/ 	.short	(.L_226 - .L_225)
	.align		4
.L_225:
        /*0508*/ 	.word	index@(_ZN5flash24flash_fwd_splitkv_kernelI23Flash_fwd_kernel_traitsILi128ELi64ELi64ELi4ELb0ELb0EN7cutlass6half_tE19Flash_kernel_traitsILi128ELi64ELi64ELi4ES3_EELb0ELb1ELb0ELb0ELb0ELb0ELb1ELb0EEEvNS_16Flash_fwd_paramsE)
        /*050c*/ 	.word	0x00000000


	//----- nvinfo : EIATTR_REGCOUNT
	.align		4
.L_226:
        /*0510*/ 	.byte	0x04, 0x2f
        /*0512*/ 	.short	(.L_228 - .L_227)
	.align		4
.L_227:
        /*0514*/ 	.word	index@(_ZN5flash24flash_fwd_splitkv_kernelI23Flash_fwd_kernel_traitsILi128ELi64ELi64ELi4ELb0ELb0EN7cutlass6half_tE19Flash_kernel_traitsILi128ELi64ELi64ELi4ES3_EELb0ELb1ELb0ELb0ELb0ELb1ELb0ELb1EEEvNS_16Flash_fwd_paramsE)
        /*0518*/ 	.word	0x000000d2


	//----- nvinfo : EIATTR_FRAME_SIZE
	.align		4
.L_228:
        /*051c*/ 	.byte	0x04, 0x11
        /*051e*/ 	.short	(.L_230 - .L_229)
	.align		4
.L_229:
        /*0520*/ 	.word	index@($_ZN5flash24flash_fwd_splitkv_kernelI23Flash_fwd_kernel_traitsILi128ELi64ELi64ELi4ELb0ELb0EN7cutlass6half_tE19Flash_kernel_traitsILi128ELi64ELi64ELi4ES3_EELb0ELb1ELb0ELb0ELb0ELb1ELb0ELb1EEEvNS_16Flash_fwd_paramsE$_ZN5flash30compute_attn_1rowblock_splitkvI23Flash_fwd_kernel_traitsILi128ELi64ELi64ELi4ELb0ELb0EN7cutlass6half_tE19Flash_kernel_traitsILi128ELi64ELi64ELi4ES3_EELb0ELb1ELb0ELb0ELb0ELb1ELb0ELb1ENS_16Flash_fwd_paramsEEEvRKT8_iiiii)
        /*0524*/ 	.word	0x00000000


	//----- nvinfo : EIATTR_FRAME_SIZE
	.align		4
.L_230:
        /*0528*/ 	.byte	0x04, 0x11
        /*052a*/ 	.short	(.L_232 - .L_231)
	.align		4
.L_231:
        /*052c*/ 	.word	index@(_ZN5flash24flash_fwd_splitkv_kernelI23Flash_fwd_kernel_traitsILi128ELi64ELi64ELi4ELb0ELb0EN7cutlass6half_tE19Flash_kernel_traitsILi128ELi64ELi64ELi4ES3_EELb0ELb1ELb0ELb0ELb0ELb1ELb0ELb1EEEvNS_16Flash_fwd_paramsE)
        /*0530*/ 	.word	0x00000000


	//----- nvinfo : EIATTR_REGCOUNT
	.align		4
.L_232:
        /*0534*/ 	.byte	0x04, 0x2f
        /*0536*/ 	.short	(.L_234 - .L_233)
	.align		4
.L_233:
        /*0538*/ 	.word	index@(_ZN5flash24flash_fwd_splitkv_kernelI23Flash_fwd_kernel_traitsILi128ELi64ELi64ELi4ELb0ELb0EN7cutlass6half_tE19Flash_kernel_traitsILi128ELi64ELi64ELi4ES3_EELb0ELb1ELb0ELb0ELb0ELb0ELb0ELb1EEEvNS_16Flash_fwd_paramsE)
        /*053c*/ 	.word	0x000000c5


	//----- nvinfo : EIATTR_FRAME_SIZE
	.align		4
.L_234:
        /*0540*/ 	.byte	0x04, 0x11
        /*0542*/ 	.short	(.L_236 - .L_235)
	.align		4
.L_235:
        /*0544*/ 	.word	index@($_ZN5flash24flash_fwd_splitkv_kernelI23Flash_fwd_kernel_traitsILi128ELi64ELi64ELi4ELb0ELb0EN7cutlass6half_tE19Flash_kernel_traitsILi128ELi64ELi64ELi4ES3_EELb0ELb1ELb0ELb0ELb0ELb0ELb0ELb1EEEvNS_16Flash_fwd_paramsE$_ZN5flash30compute_attn_1rowblock_splitkvI23Flash_fwd_kernel_traitsILi128ELi64ELi64ELi4ELb0ELb0EN7cutlass6half_tE19Flash_kernel_traitsILi128ELi64ELi64ELi4ES3_EELb0ELb1ELb0ELb0ELb0ELb0ELb0ELb1ENS_16Flash_fwd_paramsEEEvRKT8_iiiii)
        /*0548*/ 	.word	0x00000000


	//----- nvinfo : EIATTR_FRAME_SIZE
	.align		4
.L_236:
        /*054c*/ 	.byte	0x04, 0x11
        /*054e*/ 	.short	(.L_238 - .L_237)
	.align		4
.L_237:
        /*0550*/ 	.word	index@(_ZN5flash24flash_fwd_splitkv_kernelI23Flash_fwd_kernel_traitsILi128ELi64ELi64ELi4ELb0ELb0EN7cutlass6half_tE19Flash_kernel_traitsILi128ELi64ELi64ELi4ES3_EELb0ELb1ELb0ELb0ELb0ELb0ELb0ELb1EEEvNS_16Flash_fwd_paramsE)
        /*0554*/ 	.word	0x00000000


	//----- nvinfo : EIATTR_REGCOUNT
	.align		4
.L_238:
        /*0558*/ 	.byte	0x04, 0x2f
        /*055a*/ 	.short	(.L_240 - .L_239)
	.align		4
.L_239:
        /*055c*/ 	.word	index@(_ZN5flash24flash_fwd_splitkv_kernelI23Flash_fwd_kernel_traitsILi128ELi64ELi64ELi4ELb0ELb0EN7cutlass6half_tE19Flash_kernel_traitsILi128ELi64ELi64ELi4ES3_EELb0ELb1ELb0ELb0ELb0ELb1ELb0ELb0EEEvNS_16Flash_fwd_paramsE)
        /*0560*/ 	.word	0x000000d1


	//----- nvinfo : EIATTR_FRAME_SIZE
	.align		4
.L_240:
        /*0564*/ 	.byte	0x04, 0x11
        /*0566*/ 	.short	(.L_242 - .L_241)
	.align		4
.L_241:
        /*0568*/ 	.word	index@($_ZN5flash24flash_fwd_splitkv_kernelI23Flash_fwd_kernel_traitsILi128ELi64ELi64ELi4ELb0ELb0EN7cutlass6half_tE19Flash_kernel_traitsILi128ELi64ELi64ELi4ES3_EELb0ELb1ELb0ELb0ELb0ELb1ELb0ELb0EEEvNS_16Flash_fwd_paramsE$_ZN5flash30compute_attn_1rowblock_splitkvI23Flash_fwd_kernel_traitsILi128ELi64ELi64ELi4ELb0ELb0EN7cutlass6half_tE19Flash_kernel_traitsILi128ELi64ELi64ELi4ES3_EELb0ELb1ELb0ELb0ELb0ELb1ELb0ELb0ENS_16Flash_fwd_paramsEEEvRKT8_iiiii)
        /*056c*/ 	.word	0x00000000


	//----- nvinfo : EIATTR_FRAME_SIZE
	.align		4
.L_242:
        /*0570*/ 	.byte	0x04, 0x11
        /*0572*/ 	.short	(.L_244 - .L_243)
	.align		4
.L_243:
        /*0574*/ 	.word	index@(_ZN5flash24flash_fwd_splitkv_kernelI23Flash_fwd_kernel_traitsILi128ELi64ELi64ELi4ELb0ELb0EN7cutlass6half_tE19Flash_kernel_traitsILi128ELi64ELi64ELi4ES3_EELb0ELb1ELb0ELb0ELb0ELb1ELb0ELb0EEEvNS_16Flash_fwd_paramsE)
        /*0578*/ 	.word	0x00000000


	//----- nvinfo : EIATTR_REGCOUNT
	.align		4
.L_244:
        /*057c*/ 	.byte	0x04, 0x2f
        /*057e*/ 	.short	(.L_246 - .L_245)
	.align		4
.L_245:
        /*0580*/ 	.word	index@(_ZN5flash24flash_fwd_splitkv_kernelI23Flash_fwd_kernel_traitsILi128ELi64ELi64ELi4ELb0ELb0EN7cutlass6half_tE19Flash_kernel_traitsILi128ELi64ELi64ELi4ES3_EELb0ELb1ELb0ELb0ELb0ELb0ELb0ELb0EEEvNS_16Flash_fwd_paramsE)
        /*0584*/ 	.word	0x000000c9


	//----- nvinfo : EIATTR_FRAME_SIZE
	.align		4
.L_246:
        /*0588*/ 	.byte	0x04, 0x11
        /*058a*/ 	.short	(.L_248 - .L_247)
	.align		4
.L_247:
        /*058c*/ 	.word	index@($_ZN5flash24flash_fwd_splitkv_kernelI23Flash_fwd_kernel_traitsILi128ELi64ELi64ELi4ELb0ELb0EN7cutlass6half_tE19Flash_kernel_traitsILi128ELi64ELi64ELi4ES3_EELb0ELb1ELb0ELb0ELb0ELb0ELb0ELb0EEEvNS_16Flash_fwd_paramsE$_ZN5flash30compute_attn_1rowblock_splitkvI23Flash_fwd_kernel_traitsILi128ELi64ELi64ELi4ELb0ELb0EN7cutlass6half_tE19Flash_kernel_traitsILi128ELi64ELi64ELi4ES3_EELb0ELb1ELb0ELb0ELb0ELb0ELb0ELb0ENS_16Flash_fwd_paramsEEEvRKT8_iiiii)
        /*0590*/ 	.word	0x00000000


	//----- nvinfo : EIATTR_FRAME_SIZE
	.align		4
.L_248:
        /*0594*/ 	.byte	0x04, 0x11
        /*0596*/ 	.short	(.L_250 - .L_249)
	.align		4
.L_249:
        /*0598*/ 	.word	index@(_ZN5flash24flash_fwd_splitkv_kernelI23Flash_fwd_kernel_traitsILi128ELi64ELi64ELi4ELb0ELb0EN7cutlass6half_tE19Flash_kernel_traitsILi128ELi64ELi64ELi4ES3_EELb0ELb1ELb0ELb0ELb0ELb0ELb0ELb0EEEvNS_16Flash_fwd_paramsE)
        /*059c*/ 	.word	0x00000000


	//----- nvinfo : EIATTR_REGCOUNT
	.align		4
.L_250:
        /*05a0*/ 	.byte	0x04, 0x2f
        /*05a2*/ 	.short	(.L_252 - .L_251)
	.align		4
.L_251:
        /*05a4*/ 	.word	index@(_ZN5flash24flash_fwd_splitkv_kernelI23Flash_fwd_kernel_traitsILi128ELi64ELi64ELi4ELb0ELb0EN7cutlass6half_tE19Flash_kernel_traitsILi128ELi64ELi64ELi4ES3_EELb0ELb0ELb0ELb0ELb0ELb1ELb1ELb1EEEvNS_16Flash_fwd_paramsE)
        /*05a8*/ 	.word	0x000000db


	//----- nvinfo : EIATTR_FRAME_SIZE
	.align		4
.L_252:
        /*05ac*/ 	.byte	0x04, 0x11
        /*05ae*/ 	.short	(.L_254 - .L_253)
	.align		4
.L_253:
        /*05b0*/ 	.word	index@($_ZN5flash24flash_fwd_splitkv_kernelI23Flash_fwd_kernel_traitsILi128ELi64ELi64ELi4ELb0ELb0EN7cutlass6half_tE19Flash_kernel_traitsILi128ELi64ELi64ELi4ES3_EELb0ELb0ELb0ELb0ELb0ELb1ELb1ELb1EEEvNS_16Flash_fwd_paramsE$_ZN5flash30compute_attn_1rowblock_splitkvI23Flash_fwd_kernel_traitsILi128ELi64ELi64ELi4ELb0ELb0EN7cutlass6half_tE19Flash_kernel_traitsILi128ELi64ELi64ELi4ES3_EELb0ELb0ELb0ELb0ELb0ELb1ELb1ELb1ENS_16Flash_fwd_paramsEEEvRKT8_iiiii)
        /*05b4*/ 	.word	0x00000000


	//----- nvinfo : EIATTR_FRAME_SIZE
	.align		4
.L_254:
        /*05b8*/ 	.byte	0x04, 0x11
        /*05ba*/ 	.short	(.L_256 - .L_255)
	.align		4
.L_255:
        /*05bc*/ 	.word	index@(_ZN5flash24flash_fwd_splitkv_kernelI23Flash_fwd_kernel_traitsILi128ELi64ELi64ELi4ELb0ELb0EN7cutlass6half_tE19Flash_kernel_traitsILi128ELi64ELi64ELi4ES3_EELb0ELb0ELb0ELb0ELb0ELb1ELb1ELb1EEEvNS_16Flash_fwd_paramsE)
        /*05c0*/ 	.word	0x00000000


	//----- nvinfo : EIATTR_REGCOUNT
	.align		4
.L_256:
        /*05c4*/ 	.byte	0x04, 0x2f
        /*05c6*/ 	.short	(.L_258 - .L_257)
	.align		4
.L_257:
        /*05c8*/ 	.word	index@(_ZN5flash24flash_fwd_splitkv_kernelI23Flash_fwd_kernel_traitsILi128ELi64ELi64ELi4ELb0ELb0EN7cutlass6half_tE19Flash_kernel_traitsILi128ELi64ELi64ELi4ES3_EELb0ELb0ELb0ELb0ELb0ELb0ELb1ELb1EEEvNS_16Flash_fwd_paramsE)
        /*05cc*/ 	.word	0x000000b4


	//----- nvinfo : EIATTR_FRAME_SIZE
	.align		4
.L_258:
        /*05d0*/ 	.byte	0x04, 0x11
        /*05d2*/ 	.short	(.L_260 - .L_259)
	.align		4
.L_259:
        /*05d4*/ 	.word	index@($_ZN5flash24flash_fwd_splitkv_kernelI23Flash_fwd_kernel_traitsILi128ELi64ELi64ELi4ELb0ELb0EN7cutlass6half_tE19Flash_kernel_traitsILi128ELi64ELi64ELi4ES3_EELb0ELb0ELb0ELb0ELb0ELb0ELb1ELb1EEEvNS_16Flash_fwd_paramsE$_ZN5flash30compute_attn_1rowblock_splitkvI23Flash_fwd_kernel_traitsILi128ELi64ELi64ELi4ELb0ELb0EN7cutlass6half_tE19Flash_kernel_traitsILi128ELi64ELi64ELi4ES3_EELb0ELb0ELb0ELb0ELb0ELb0ELb1ELb1ENS_16Flash_fwd_paramsEEEvRKT8_iiiii)
        /*05d8*/ 	.word	0x00000000


	//----- nvinfo : EIATTR_FRAME_SIZE
	.align		4
.L_260:
        /*05dc*/ 	.byte	0x04, 0x11
        /*05de*/ 	.short	(.L_262 - .L_261)
	.align		4
.L_261:
        /*05e0*/ 	.word	index@(_ZN5flash24flash_fwd_splitkv_kernelI23Flash_fwd_kernel_traitsILi128ELi64ELi64ELi4ELb0ELb0EN7cutlass6half_tE19Flash_kernel_traitsILi128ELi64ELi64ELi4ES3_EELb0ELb0ELb0ELb0ELb0ELb0ELb1ELb1EEEvNS_16Flash_fwd_paramsE)
        /*05e4*/ 	.word	0x00000000


	//----- nvinfo : EIATTR_REGCOUNT
	.align		4
.L_262:
        /*05e8*/ 	.byte	0x04, 0x2f
        /*05ea*/ 	.short	(.L_264 - .L_263)
	.align		4
.L_263:
        /*05ec*/ 	.word	index@(_ZN5flash24flash_fwd_splitkv_kernelI23Flash_fwd_kernel_traitsILi128ELi64ELi64ELi4ELb0ELb0EN7cutlass6half_tE19Flash_kernel_traitsILi128ELi64ELi64ELi4ES3_EELb0ELb0ELb0ELb0ELb0ELb1ELb1ELb0EEEvNS_16Flash_fwd_paramsE)
        /*05f0*/ 	.word	0x000000de


	//----- nvinfo : EIATTR_FRAME_SIZE
	.align		4
.L_264:
        /*05f4*/ 	.byte	0x04, 0x11
        /*05f6*/ 	.short	(.L_266 - .L_265)
	.align		4
.L_265:
        /*05f8*/ 	.word	index@($_ZN5flash24flash_fwd_splitkv_kernelI23Flash_fwd_kernel_traitsILi128ELi64ELi64ELi4ELb0ELb0EN7cutlass6half_tE19Flash_kernel_traitsILi128ELi64ELi64ELi4ES3_EELb0ELb0ELb0ELb0ELb0ELb1ELb1ELb0EEEvNS_16Flash_fwd_paramsE$_ZN5flash30compute_attn_1rowblock_splitkvI23Flash_fwd_kernel_traitsILi128ELi64ELi64ELi4ELb0ELb0EN7cutlass6half_tE19Flash_kernel_traitsILi128ELi64ELi64ELi4ES3_EELb0ELb0ELb0ELb0ELb0ELb1ELb1ELb0ENS_16Flash_fwd_paramsEEEvRKT8_iiiii)
        /*05fc*/ 	.word	0x00000000


	//----- nvinfo : EIATTR_FRAME_SIZE
	.align		4
.L_266:
        /*0600*/ 	.byte	0x04, 0x11
        /*0602*/ 	.short	(.L_268 - .L_267)
	.align		4
.L_267:
        /*0604*/ 	.word	index@(_ZN5flash24flash_fwd_splitkv_kernelI23Flash_fwd_kernel_traitsILi128ELi64ELi64ELi4ELb0ELb0EN7cutlass6half_tE19Flash_kernel_traitsILi128ELi64ELi64ELi4ES3_EELb0ELb0ELb0ELb0ELb0ELb1ELb1ELb0EEEvNS_16Flash_fwd_paramsE)
        /*0608*/ 	.word	0x00000000


	//----- nvinfo : EIATTR_REGCOUNT
	.align		4
.L_268:
        /*060c*/ 	.byte	0x04, 0x2f
        /*060e*/ 	.short	(.L_270 - .L_269)
	.align		4
.L_269:
        /*0610*/ 	.word	index@(_ZN5flash24flash_fwd_splitkv_kernelI23Flash_fwd_kernel_traitsILi128ELi64ELi64ELi4ELb0ELb0EN7cutlass6half_tE19Flash_kernel_traitsILi128ELi64ELi64ELi4ES3_EELb0ELb0ELb0ELb0ELb0ELb0ELb1ELb0EEEvNS_16Flash_fwd_paramsE)
        /*0614*/ 	.word	0x000000be


	//----- nvinfo : EIATTR_FRAME_SIZE
	.align		4
.L_270:
        /*0618*/ 	.byte	0x04, 0x11
        /*061a*/ 	.short	(.L_272 - .L_271)
	.align		4
.L_271:
        /*061c*/ 	.word	index@($_ZN5flash24flash_fwd_splitkv_kernelI23Flash_fwd_kernel_traitsILi128ELi64ELi64ELi4ELb0ELb0EN7cutlass6half_tE19Flash_kernel_traitsILi128ELi64ELi64ELi4ES3_EELb0ELb0ELb0ELb0ELb0ELb0ELb1ELb0EEEvNS_16Flash_fwd_paramsE$_ZN5flash30compute_attn_1rowblock_splitkvI23Flash_fwd_kernel_traitsILi128ELi64ELi64ELi4ELb0ELb0EN7cutlass6half_tE19Flash_kernel_traitsILi128ELi64ELi64ELi4ES3_EELb0ELb0ELb0ELb0ELb0ELb0ELb1ELb0ENS_16Flash_fwd_paramsEEEvRKT8_iiiii)
        /*0620*/ 	.word	0x00000000


	//----- nvinfo : EIATTR_FRAME_SIZE
	.align		4
.L_272:
        /*0624*/ 	.byte	0x04, 0x11
        /*0626*/ 	.short	(.L_274 - .L_273)
	.align		4
.L_273:
        /*0628*/ 	.word	index@(_ZN5flash24flash_fwd_splitkv_kernelI23Flash_fwd_kernel_traitsILi128ELi64ELi64ELi4ELb0ELb0EN7cutlass6half_tE19Flash_kernel_traitsILi128ELi64ELi64ELi4ES3_EELb0ELb0ELb0ELb0ELb0ELb0ELb1ELb0EEEvNS_16Flash_fwd_paramsE)
        /*062c*/ 	.word	0x00000000


	//----- nvinfo : EIATTR_REGCOUNT
	.align		4
.L_274:
        /*0630*/ 	.byte	0x04, 0x2f
        /*0632*/ 	.short	(.L_276 - .L_275)
	.align		4
.L_275:
        /*0634*/ 	.word	index@(_ZN5flash24flash_fwd_splitkv_kernelI23Flash_fwd_kernel_traitsILi128ELi64ELi64ELi4ELb0ELb0EN7cutlass6half_tE19Flash_kernel_traitsILi128ELi64ELi64ELi4ES3_EELb0ELb0ELb0ELb0ELb0ELb1ELb0ELb1EEEvNS_16Flash_fwd_paramsE)
        /*0638*/ 	.word	0x000000ed


	//----- nvinfo : EIATTR_FRAME_SIZE
	.align		4
.L_276:
        /*063c*/ 	.byte	0x04, 0x11
        /*063e*/ 	.short	(.L_278 - .L_277)
	.align		4
.L_277:
        /*0640*/ 	.word	index@($_ZN5flash24flash_fwd_splitkv_kernelI23Flash_fwd_kernel_traitsILi128ELi64ELi64ELi4ELb0ELb0EN7cutlass6half_tE19Flash_kernel_traitsILi128ELi64ELi64ELi4ES3_EELb0ELb0ELb0ELb0ELb0ELb1ELb0ELb1EEEvNS_16Flash_fwd_paramsE$_ZN5flash30compute_attn_1rowblock_splitkvI23Flash_fwd_kernel_traitsILi128ELi64ELi64ELi4ELb0ELb0EN7cutlass6half_tE19Flash_kernel_traitsILi128ELi64ELi64ELi4ES3_EELb0ELb0ELb0ELb0ELb0ELb1ELb0ELb1ENS_16Flash_fwd_paramsEEEvRKT8_iiiii)
        /*0644*/ 	.word	0x00000000


	//----- nvinfo : EIATTR_FRAME_SIZE
	.align		4
.L_278:
        /*0648*/ 	.byte	0x04, 0x11
        /*064a*/ 	.short	(.L_280 - .L_279)
	.align		4
.L_279:
        /*064c*/ 	.word	index@(_ZN5flash24flash_fwd_splitkv_kernelI23Flash_fwd_kernel_traitsILi128ELi64ELi64ELi4ELb0ELb0EN7cutlass6half_tE19Flash_kernel_traitsILi128ELi64ELi64ELi4ES3_EELb0ELb0ELb0ELb0ELb0ELb1ELb0ELb1EEEvNS_16Flash_fwd_paramsE)
        /*0650*/ 	.word	0x00000000


	//----- nvinfo : EIATTR_REGCOUNT
	.align		4
.L_280:
        /*0654*/ 	.byte	0x04, 0x2f
        /*0656*/ 	.short	(.L_282 - .L_281)
	.align		4
.L_281:
        /*0658*/ 	.word	index@(_ZN5flash24flash_fwd_splitkv_kernelI23Flash_fwd_kernel_traitsILi128ELi64ELi64ELi4ELb0ELb0EN7cutlass6half_tE19Flash_kernel_traitsILi128ELi64ELi64ELi4ES3_EELb0ELb0ELb0ELb0ELb0ELb0ELb0ELb1EEEvNS_16Flash_fwd_paramsE)
        /*065c*/ 	.word	0x000000c0


	//----- nvinfo : EIATTR_FRAME_SIZE
	.align		4
.L_282:
        /*0660*/ 	.byte	0x04, 0x11
        /*0662*/ 	.short	(.L_284 - .L_283)
	.align		4
.L_283:
        /*0664*/ 	.word	index@($_ZN5flash24flash_fwd_splitkv_kernelI23Flash_fwd_kernel_traitsILi128ELi64ELi64ELi4ELb0ELb0EN7cutlass6half_tE19Flash_kernel_traitsILi128ELi64ELi64ELi4ES3_EELb0ELb0ELb0ELb0ELb0ELb0ELb0ELb1EEEvNS_16Flash_fwd_paramsE$_ZN5flash30compute_attn_1rowblock_splitkvI23Flash_fwd_kernel_traitsILi128ELi64ELi64ELi4ELb0ELb0EN7cutlass6half_tE19Flash_kernel_traitsILi128ELi64ELi64ELi4ES3_EELb0ELb0ELb0ELb0ELb0ELb0ELb0ELb1ENS_16Flash_fwd_paramsEEEvRKT8_iiiii)
        /*0668*/ 	.word	0x00000000


	//----- nvinfo : EIATTR_FRAME_SIZE
	.align		4
.L_284:
        /*066c*/ 	.byte	0x04, 0x11
        /*066e*/ 	.short	(.L_286 - .L_285)
	.align		4
.L_285:
        /*0670*/ 	.word	index@(_ZN5flash24flash_fwd_splitkv_kernelI23Flash_fwd_kernel_traitsILi128ELi64ELi64ELi4ELb0ELb0EN7cutlass6half_tE19Flash_kernel_traitsILi128ELi64ELi64ELi4ES3_EELb0ELb0ELb0ELb0ELb0ELb0ELb0ELb1EEEvNS_16Flash_fwd_paramsE)
        /*0674*/ 	.word	0x00000000


	//----- nvinfo : EIATTR_REGCOUNT
	.align		4
.L_286:
        /*0678*/ 	.byte	0x04, 0x2f
        /*067a*/ 	.short	(.L_288 - .L_287)
	.align		4
.L_287:
        /*067c*/ 	.word	index@(_ZN5flash24flash_fwd_splitkv_kernelI23Flash_fwd_kernel_traitsILi128ELi64ELi64ELi4ELb0ELb0EN7cutlass6half_tE19Flash_kernel_traitsILi128ELi64ELi64ELi4ES3_EELb0ELb0ELb0ELb0ELb0ELb1ELb0ELb0EEEvNS_16Flash_fwd_paramsE)
        /*0680*/ 	.word	0x000000ec


	//----- nvinfo : EIATTR_FRAME_SIZE
	.align		4
.L_288:
        /*0684*/ 	.byte	0x04, 0x11
        /*0686*/ 	.short	(.L_290 - .L_289)
	.align		4
.L_289:
        /*0688*/ 	.word	index@($_ZN5flash24flash_fwd_splitkv_kernelI23Flash_fwd_kernel_traitsILi128ELi64ELi64ELi4ELb0ELb0EN7cutlass6half_tE19Flash_kernel_traitsILi128ELi64ELi64ELi4ES3_EELb0ELb0ELb0ELb0ELb0ELb1ELb0ELb0EEEvNS_16Flash_fwd_paramsE$_ZN5flash30compute_attn_1rowblock_splitkvI23Flash_fwd_kernel_traitsILi128ELi64ELi64ELi4ELb0ELb0EN7cutlass6half_tE19Flash_kernel_traitsILi128ELi64ELi64ELi4ES3_EELb0ELb0ELb0ELb0ELb0ELb1ELb0ELb0ENS_16Flash_fwd_paramsEEEvRKT8_iiiii)
        /*068c*/ 	.word	0x00000000


	//----- nvinfo : EIATTR_FRAME_SIZE
	.align		4
.L_290:
        /*0690*/ 	.byte	0x04, 0x11
        /*0692*/ 	.short	(.L_292 - .L_291)
	.align		4
.L_291:
        /*0694*/ 	.word	index@(_ZN5flash24flash_fwd_splitkv_kernelI23Flash_fwd_kernel_traitsILi128ELi64ELi64ELi4ELb0ELb0EN7cutlass6half_tE19Flash_kernel_traitsILi128ELi64ELi64ELi4ES3_EELb0ELb0ELb0ELb0ELb0ELb1ELb0ELb0EEEvNS_16Flash_fwd_paramsE)
        /*0698*/ 	.word	0x00000000


	//----- nvinfo : EIATTR_REGCOUNT
	.align		4
.L_292:
        /*069c*/ 	.byte	0x04, 0x2f
        /*069e*/ 	.short	(.L_294 - .L_293)
	.align		4
.L_293:
        /*06a0*/ 	.word	index@(_ZN5flash24flash_fwd_splitkv_kernelI23Flash_fwd_kernel_traitsILi128ELi64ELi64ELi4ELb0ELb0EN7cutlass6half_tE19Flash_kernel_traitsILi128ELi64ELi64ELi4ES3_EELb0ELb0ELb0ELb0ELb0ELb0ELb0ELb0EEEvNS_16Flash_fwd_paramsE)
        /*06a4*/ 	.word	0x000000c0


	//----- nvinfo : EIATTR_FRAME_SIZE
	.align		4
.L_294:
        /*06a8*/ 	.byte	0x04, 0x11
        /*06aa*/ 	.short	(.L_296 - .L_295)
	.align		4
.L_295:
        /*06ac*/ 	.word	index@($_ZN5flash24flash_fwd_splitkv_kernelI23Flash_fwd_kernel_traitsILi128ELi64ELi64ELi4ELb0ELb0EN7cutlass6half_tE19Flash_kernel_traitsILi128ELi64ELi64ELi4ES3_EELb0ELb0ELb0ELb0ELb0ELb0ELb0ELb0EEEvNS_16Flash_fwd_paramsE$_ZN5flash30compute_attn_1rowblock_splitkvI23Flash_fwd_kernel_traitsILi128ELi64ELi64ELi4ELb0ELb0EN7cutlass6half_tE19Flash_kernel_traitsILi128ELi64ELi64ELi4ES3_EELb0ELb0ELb0ELb0ELb0ELb0ELb0ELb0ENS_16Flash_fwd_paramsEEEvRKT8_iiiii)
        /*06b0*/ 	.word	0x00000000


	//----- nvinfo : EIATTR_FRAME_SIZE
	.align		4
.L_296:
        /*06b4*/ 	.byte	0x04, 0x11
        /*06b6*/ 	.short	(.L_298 - .L_297)
	.align		4
.L_297:
        /*06b8*/ 	.word	index@(_ZN5flash24flash_fwd_splitkv_kernelI23Flash_fwd_kernel_traitsILi128ELi64ELi64ELi4ELb0ELb0EN7cutlass6half_tE19Flash_kernel_traitsILi128ELi64ELi64ELi4ES3_EELb0ELb0ELb0ELb0ELb0ELb0ELb0ELb0EEEvNS_16Flash_fwd_paramsE)
        /*06bc*/ 	.word	0x00000000


	//----- nvinfo : EIATTR_REGCOUNT
	.align		4
.L_298:
        /*06c0*/ 	.byte	0x04, 0x2f
        /*06c2*/ 	.short	(.L_300 - .L_299)
	.align		4
.L_299:
        /*06c4*/ 	.word	index@(_ZN5flash24flash_fwd_splitkv_kernelI23Flash_fwd_kernel_traitsILi128ELi64ELi64ELi4ELb0ELb0EN7cutlass6half_tE19Flash_kernel_traitsILi128ELi64ELi64ELi4ES3_EELb0ELb0ELb0ELb0ELb1ELb1ELb1ELb0EEEvNS_16Flash_fwd_paramsE)
        /*06c8*/ 	.word	0x000000ec


	//----- nvinfo : EIATTR_FRAME_SIZE
	.align		4
.L_300:
        /*06cc*/ 	.byte	0x04, 0x11
        /*06ce*/ 	.short	(.L_302 - .L_301)
	.align		4
.L_301:
        /*06d0*/ 	.word	index@($_ZN5flash24flash_fwd_splitkv_kernelI23Flash_fwd_kernel_traitsILi128ELi64ELi64ELi4ELb0ELb0EN7cutlass6half_tE19Flash_kernel_traitsILi128ELi64ELi64ELi4ES3_EELb0ELb0ELb0ELb0ELb1ELb1ELb1ELb0EEEvNS_16Flash_fwd_paramsE$_ZN5flash30compute_attn_1rowblock_splitkvI23Flash_fwd_kernel_traitsILi128ELi64ELi64ELi4ELb0ELb0EN7cutlass6half_tE19Flash_kernel_traitsILi128ELi64ELi64ELi4ES3_EELb0ELb0ELb0ELb0ELb1ELb1ELb1ELb0ENS_16Flash_fwd_paramsEEEvRKT8_iiiii)
        /*06d4*/ 	.word	0x00000000


	//----- nvinfo : EIATTR_FRAME_SIZE
	.align		4
.L_302:
        /*06d8*/ 	.byte	0x04, 0x11
        /*06da*/ 	.short	(.L_304 - .L_303)
	.align		4
.L_303:
        /*06dc*/ 	.word	index@(_ZN5flash24flash_fwd_splitkv_kernelI23Flash_fwd_kernel_traitsILi128ELi64ELi64ELi4ELb0ELb0EN7cutlass6half_tE19Flash_kernel_traitsILi128ELi64ELi64ELi4ES3_EELb0ELb0ELb0ELb0ELb1ELb1ELb1ELb0EEEvNS_16Flash_fwd_paramsE)
        /*06e0*/ 	.word	0x00000000


	//----- nvinfo : EIATTR_REGCOUNT
	.align		4
.L_304:
        /*06e4*/ 	.byte	0x04, 0x2f
        /*06e6*/ 	.short	(.L_306 - .L_305)
	.align		4
.L_305:
        /*06e8*/ 	.word	index@(_ZN5flash24flash_fwd_splitkv_kernelI23Flash_fwd_kernel_traitsILi128ELi64ELi64ELi4ELb0ELb0EN7cutlass6half_tE19Flash_kernel_traitsILi128ELi64ELi64ELi4ES3_EELb0ELb0ELb0ELb0ELb1ELb0ELb1ELb0EEEvNS_16Flash_fwd_paramsE)
        /*06ec*/ 	.word	0x000000c2


	//----- nvinfo : EIATTR_FRAME_SIZE
	.align		4
.L_306:
        /*06f0*/ 	.byte	0x04, 0x11
        /*06f2*/ 	.short	(.L_308 - .L_307)
	.align		4
.L_307:
        /*06f4*/ 	.word	index@($_ZN5flash24flash_fwd_splitkv_kernelI23Flash_fwd_kernel_traitsILi128ELi64ELi64ELi4ELb0ELb0EN7cutlass6half_tE19Flash_kernel_traitsILi128ELi64ELi64ELi4ES3_EELb0ELb0ELb0ELb0ELb1ELb0ELb1ELb0EEEvNS_16Flash_fwd_paramsE$_ZN5flash30compute_attn_1rowblock_splitkvI23Flash_fwd_kernel_traitsILi128ELi64ELi64ELi4ELb0ELb0EN7cutlass6half_tE19Flash_kernel_traitsILi128ELi64ELi64ELi4ES3_EELb0ELb0ELb0ELb0ELb1ELb0ELb1ELb0ENS_16Flash_fwd_paramsEEEvRKT8_iiiii)
        /*06f8*/ 	.word	0x00000000


	//----- nvinfo : EIATTR_FRAME_SIZE
	.align		4
.L_308:
        /*06fc*/ 	.byte	0x04, 0x11
        /*06fe*/ 	.short	(.L_310 - .L_309)
	.align		4
.L_309:
        /*0700*/ 	.word	index@(_ZN5flash24flash_fwd_splitkv_kernelI23Flash_fwd_kernel_traitsILi128ELi64ELi64ELi4ELb0ELb0EN7cutlass6half_tE19Flash_kernel_traitsILi128ELi64ELi64ELi4ES3_EELb0ELb0ELb0ELb0ELb1ELb0ELb1ELb0EEEvNS_16Flash_fwd_paramsE)
        /*0704*/ 	.word	0x00000000


	//----- nvinfo : EIATTR_REGCOUNT
	.align		4
.L_310:
        /*0708*/ 	.byte	0x04, 0x2f
        /*070a*/ 	.short	(.L_312 - .L_311)
	.align		4
.L_311:
        /*070c*/ 	.word	index@(_ZN5flash24flash_fwd_splitkv_kernelI23Flash_fwd_kernel_traitsILi128ELi64ELi64ELi4ELb0ELb0EN7cutlass6half_tE19Flash_kernel_traitsILi128ELi64ELi64ELi4ES3_EELb0ELb0ELb0ELb0ELb1ELb1ELb0ELb0EEEvNS_16Flash_fwd_paramsE)
        /*0710*/ 	.word	0x000000dc


	//----- nvinfo : EIATTR_FRAME_SIZE
	.align		4
.L_312:
        /*0714*/ 	.byte	0x04, 0x11
        /*0716*/ 	.short	(.L_314 - .L_313)
	.align		4
.L_313:
        /*0718*/ 	.word	index@($_ZN5flash24flash_fwd_splitkv_kernelI23Flash_fwd_kernel_traitsILi128ELi64ELi64ELi4ELb0ELb0EN7cutlass6half_tE19Flash_kernel_traitsILi128ELi64ELi64ELi4ES3_EELb0ELb0ELb0ELb0ELb1ELb1ELb0ELb0EEEvNS_16Flash_fwd_paramsE$_ZN5flash30compute_attn_1rowblock_splitkvI23Flash_fwd_kernel_traitsILi128ELi64ELi64ELi4ELb0ELb0EN7cutlass6half_tE19Flash_kernel_traitsILi128ELi64ELi64ELi4ES3_EELb0ELb0ELb0ELb0ELb1ELb1ELb0ELb0ENS_16Flash_fwd_paramsEEEvRKT8_iiiii)
        /*071c*/ 	.word	0x00000000


	//----- nvinfo : EIATTR_FRAME_SIZE
	.align		4
.L_314:
        /*0720*/ 	.byte	0x04, 0x11
        /*0722*/ 	.short	(.L_316 - .L_315)
	.align		4
.L_315:
        /*0724*/ 	.word	index@(_ZN5flash24flash_fwd_splitkv_kernelI23Flash_fwd_kernel_traitsILi128ELi64ELi64ELi4ELb0ELb0EN7cutlass6half_tE19Flash_kernel_traitsILi128ELi64ELi64ELi4ES3_EELb0ELb0ELb0ELb0ELb1ELb1ELb0ELb0EEEvNS_16Flash_fwd_paramsE)
        /*0728*/ 	.word	0x00000000


	//----- nvinfo : EIATTR_REGCOUNT
	.align		4
.L_316:
        /*072c*/ 	.byte	0x04, 0x2f
        /*072e*/ 	.short	(.L_318 - .L_317)
	.align		4
.L_317:
        /*0730*/ 	.word	index@(_ZN5flash24flash_fwd_splitkv_kernelI23Flash_fwd_kernel_traitsILi128ELi64ELi64ELi4ELb0ELb0EN7cutlass6half_tE19Flash_kernel_traitsILi128ELi64ELi64ELi4ES3_EELb0ELb0ELb0ELb0ELb1ELb0ELb0ELb0EEEvNS_16Flash_fwd_paramsE)
        /*0734*/ 	.word	0x000000b6


	//----- nvinfo : EIATTR_FRAME_SIZE
	.align		4
.L_318:
        /*0738*/ 	.byte	0x04, 0x11
        /*073a*/ 	.short	(.L_320 - .L_319)
	.align		4
.L_319:
        /*073c*/ 	.word	index@($_ZN5flash24flash_fwd_splitkv_kernelI23Flash_fwd_kernel_traitsILi128ELi64ELi64ELi4ELb0ELb0EN7cutlass6half_tE19Flash_kernel_traitsILi128ELi64ELi64ELi4ES3_EELb0ELb0ELb0ELb0ELb1ELb0ELb0ELb0EEEvNS_16Flash_fwd_paramsE$_ZN5flash30compute_attn_1rowblock_splitkvI23Flash_fwd_kernel_traitsILi128ELi64ELi64ELi4ELb0ELb0EN7cutlass6half_tE19Flash_kernel_traitsILi128ELi64ELi64ELi4ES3_EELb0ELb0ELb0ELb0ELb1ELb0ELb0ELb0ENS_16Flash_fwd_paramsEEEvRKT8_iiiii)
        /*0740*/ 	.word	0x00000000


	//----- nvinfo : EIATTR_FRAME_SIZE
	.align		4
.L_320:
        /*0744*/ 	.byte	0x04, 0x11
        /*0746*/ 	.short	(.L_322 - .L_321)
	.align		4
.L_321:
        /*0748*/ 	.word	index@(_ZN5flash24flash_fwd_splitkv_kernelI23Flash_fwd_kernel_traitsILi128ELi64ELi64ELi4ELb0ELb0EN7cutlass6half_tE19Flash_kernel_traitsILi128ELi64ELi64ELi4ES3_EELb0ELb0ELb0ELb0ELb1ELb0ELb0ELb0EEEvNS_16Flash_fwd_paramsE)
        /*074c*/ 	.word	0x00000000


	//----- nvinfo : EIATTR_REGCOUNT
	.align		4
.L_322:
        /*0750*/ 	.byte	0x04, 0x2f
        /*0752*/ 	.short	(.L_324 - .L_323)
	.align		4
.L_323:
        /*0754*/ 	.word	index@(_ZN5flash32flash_fwd_splitkv_combine_kernelI23Flash_fwd_kernel_traitsILi128ELi64ELi64ELi4ELb0ELb0EN7cutlass6half_tE19Flash_kernel_traitsILi128ELi64ELi64ELi4ES3_EELi4ELi1ELb1EEEvNS_16Flash_fwd_paramsE)
        /*0758*/ 	.word	0x00000026


	//----- nvinfo : EIATTR_FRAME_SIZE
	.align		4
.L_324:
        /*075c*/ 	.byte	0x04, 0x11
        /*075e*/ 	.short	(.L_326 - .L_325)
	.align		4
.L_325:
        /*0760*/ 	.word	index@($__internal_27_$__cuda_sm20_div_s64)
        /*0764*/ 	.word	0x00000000


	//----- nvinfo : EIATTR_FRAME_SIZE
	.align		4
.L_326:
        /*0768*/ 	.byte	0x04, 0x11
        /*076a*/ 	.short	(.L_328 - .L_327)
	.align		4
.L_327:
        /*076c*/ 	.word	index@(_ZN5flash32flash_fwd_splitkv_combine_kernelI23Flash_fwd_kernel_traitsILi128ELi64ELi64ELi4ELb0ELb0EN7cutlass6half_tE19Flash_kernel_traitsILi128ELi64ELi64ELi4ES3_EELi4ELi1ELb1EEEvNS_16Flash_fwd_paramsE)
        /*0770*/ 	.word	0x00000000


	//----- nvinfo : EIATTR_REGCOUNT
	.align		4
.L_328:
        /*0774*/ 	.byte	0x04, 0x2f
        /*0776*/ 	.short	(.L_330 - .L_329)
	.align		4
.L_329:
        /*0778*/ 	.word	index@(_ZN5flash32flash_fwd_splitkv_combine_kernelI23Flash_fwd_kernel_traitsILi128ELi64ELi64ELi4ELb0ELb0EN7cutlass6half_tE19Flash_kernel_traitsILi128ELi64ELi64ELi4ES3_EELi4ELi2ELb1EEEvNS_16Flash_fwd_paramsE)
        /*077c*/ 	.word	0x00000024


	//----- nvinfo : EIATTR_FRAME_SIZE
	.align		4
.L_330:
        /*0780*/ 	.byte	0x04, 0x11
        /*0782*/ 	.short	(.L_332 - .L_331)
	.align		4
.L_331:
        /*0784*/ 	.word	index@($__internal_26_$__cuda_sm20_div_s64)
        /*0788*/ 	.word	0x00000000


	//----- nvinfo : EIATTR_FRAME_SIZE
	.align		4
.L_332:
        /*078c*/ 	.byte	0x04, 0x11
        /*078e*/ 	.short	(.L_334 - .L_333)
	.align		4
.L_333:
        /*0790*/ 	.word	index@(_ZN5flash32flash_fwd_splitkv_combine_kernelI23Flash_fwd_kernel_traitsILi128ELi64ELi64ELi4ELb0ELb0EN7cutlass6half_tE19Flash_kernel_traitsILi128ELi64ELi64ELi4ES3_EELi4ELi2ELb1EEEvNS_16Flash_fwd_paramsE)
        /*0794*/ 	.word	0x00000000


	//----- nvinfo : EIATTR_REGCOUNT
	.align		4
.L_334:
        /*0798*/ 	.byte	0x04, 0x2f
        /*079a*/ 	.short	(.L_336 - .L_335)
	.align		4
.L_335:
        /*079c*/ 	.word	index@(_ZN5flash32flash_fwd_splitkv_combine_kernelI23Flash_fwd_kernel_traitsILi128ELi64ELi64ELi4ELb0ELb0EN7cutlass6half_tE19Flash_kernel_traitsILi128ELi64ELi64ELi4ES3_EELi4ELi3ELb1EEEvNS_16Flash_fwd_paramsE)
        /*07a0*/ 	.word	0x00000026


	//----- nvinfo : EIATTR_FRAME_SIZE
	.align		4
.L_336:
        /*07a4*/ 	.byte	0x04, 0x11
        /*07a6*/ 	.short	(.L_338 - .L_337)
	.align		4
.L_337:
        /*07a8*/ 	.word	index@($__internal_25_$__cuda_sm20_div_s64)
        /*07ac*/ 	.word	0x00000000


	//----- nvinfo : EIATTR_FRAME_SIZE
	.align		4
.L_338:
        /*07b0*/ 	.byte	0x04, 0x11
        /*07b2*/ 	.short	(.L_340 - .L_339)
	.align		4
.L_339:
        /*07b4*/ 	.word	index@(_ZN5flash32flash_fwd_splitkv_combine_kernelI23Flash_fwd_kernel_traitsILi128ELi64ELi64ELi4ELb0ELb0EN7cutlass6half_tE19Flash_kernel_traitsILi128ELi64ELi64ELi4ES3_EELi4ELi3ELb1EEEvNS_16Flash_fwd_paramsE)
        /*07b8*/ 	.word	0x00000000


	//----- nvinfo : EIATTR_REGCOUNT
	.align		4
.L_340:
        /*07bc*/ 	.byte	0x04, 0x2f
        /*07be*/ 	.short	(.L_342 - .L_341)
	.align		4
.L_341:
        /*07c0*/ 	.word	index@(_ZN5flash32flash_fwd_splitkv_combine_kernelI23Flash_fwd_kernel_traitsILi128ELi64ELi64ELi4ELb0ELb0EN7cutlass6half_tE19Flash_kernel_traitsILi128ELi64ELi64ELi4ES3_EELi4ELi4ELb1EEEvNS_16Flash_fwd_paramsE)
        /*07c4*/ 	.word	0x00000026


	//----- nvinfo : EIATTR_FRAME_SIZE
	.align		4
.L_342:
        /*07c8*/ 	.byte	0x04, 0x11
        /*07ca*/ 	.short	(.L_344 - .L_343)
	.align		4
.L_343:
        /*07cc*/ 	.word	index@($__internal_24_$__cuda_sm20_div_s64)
        /*07d0*/ 	.word	0x00000000


	//----- nvinfo : EIATTR_FRAME_SIZE
	.align		4
.L_344:
        /*07d4*/ 	.byte	0x04, 0x11
        /*07d6*/ 	.short	(.L_346 - .L_345)
	.align		4
.L_345:
        /*07d8*/ 	.word	index@(_ZN5flash32flash_fwd_splitkv_combine_kernelI23Flash_fwd_kernel_traitsILi128ELi64ELi64ELi4ELb0ELb0EN7cutlass6half_tE19Flash_kernel_traitsILi128ELi64ELi64ELi4ES3_EELi4ELi4ELb1EEEvNS_16Flash_fwd_paramsE)
        /*07dc*/ 	.word	0x00000000


	//----- nvinfo : EIATTR_REGCOUNT
	.align		4
.L_346:
        /*07e0*/ 	.byte	0x04, 0x2f
        /*07e2*/ 	.short	(.L_348 - .L_347)
	.align		4
.L_347:
        /*07e4*/ 	.word	index@(_ZN5flash32flash_fwd_splitkv_combine_kernelI23Flash_fwd_kernel_traitsILi128ELi64ELi64ELi4ELb0ELb0EN7cutlass6half_tE19Flash_kernel_traitsILi128ELi64ELi64ELi4ES3_EELi4ELi5ELb1EEEvNS_16Flash_fwd_paramsE)
        /*07e8*/ 	.word	0x00000026


	//----- nvinfo : EIATTR_FRAME_SIZE
	.align		4
.L_348:
        /*07ec*/ 	.byte	0x04, 0x11
        /*07ee*/ 	.short	(.L_350 - .L_349)
	.align		4
.L_349:
        /*07f0*/ 	.word	index@($__internal_23_$__cuda_sm20_div_s64)
        /*07f4*/ 	.word	0x00000000


	//----- nvinfo : EIATTR_FRAME_SIZE
	.align		4
.L_350:
        /*07f8*/ 	.byte	0x04, 0x11
        /*07fa*/ 	.short	(.L_352 - .L_351)
	.align		4
.L_351:
        /*07fc*/ 	.word	index@(_ZN5flash32flash_fwd_splitkv_combine_kernelI23Flash_fwd_kernel_traitsILi128ELi64ELi64ELi4ELb0ELb0EN7cutlass6half_tE19Flash_kernel_traitsILi128ELi64ELi64ELi4ES3_EELi4ELi5ELb1EEEvNS_16Flash_fwd_paramsE)
        /*0800*/ 	.word	0x00000000


	//----- nvinfo : EIATTR_REGCOUNT
	.align		4
.L_352:
        /*0804*/ 	.byte	0x04, 0x2f
        /*0806*/ 	.short	(.L_354 - .L_353)
	.align		4
.L_353:
        /*0808*/ 	.word	index@(_ZN5flash32flash_fwd_splitkv_combine_kernelI23Flash_fwd_kernel_traitsILi128ELi64ELi64ELi4ELb0ELb0EN7cutlass6half_tE19Flash_kernel_traitsILi128ELi64ELi64ELi4ES3_EELi4ELi6ELb1EEEvNS_16Flash_fwd_paramsE)
        /*080c*/ 	.word	0x00000026


	//----- nvinfo : EIATTR_FRAME_SIZE
	.align		4
.L_354:
        /*0810*/ 	.byte	0x04, 0x11
        /*0812*/ 	.short	(.L_356 - .L_355)
	.align		4
.L_355:
        /*0814*/ 	.word	index@($__internal_22_$__cuda_sm20_div_s64)
        /*0818*/ 	.word	0x00000000


	//----- nvinfo : EIATTR_FRAME_SIZE
	.align		4
.L_356:
        /*081c*/ 	.byte	0x04, 0x11
        /*081e*/ 	.short	(.L_358 - .L_357)
	.align		4
.L_357:
        /*0820*/ 	.word	index@(_ZN5flash32flash_fwd_splitkv_combine_kernelI23Flash_fwd_kernel_traitsILi128ELi64ELi64ELi4ELb0ELb0EN7cutlass6half_tE19Flash_kernel_traitsILi128ELi64ELi64ELi4ES3_EELi4ELi6ELb1EEEvNS_16Flash_fwd_paramsE)
        /*0824*/ 	.word	0x00000000


	//----- nvinfo : EIATTR_REGCOUNT
	.align		4
.L_358:
        /*0828*/ 	.byte	0x04, 0x2f
        /*082a*/ 	.short	(.L_360 - .L_359)
	.align		4
.L_359:
        /*082c*/ 	.word	index@(_ZN5flash32flash_fwd_splitkv_combine_kernelI23Flash_fwd_kernel_traitsILi128ELi64ELi64ELi4ELb0ELb0EN7cutlass6half_tE19Flash_kernel_traitsILi128ELi64ELi64ELi4ES3_EELi4ELi7ELb1EEEvNS_16Flash_fwd_paramsE)
        /*0830*/ 	.word	0x0000002c


	//----- nvinfo : EIATTR_FRAME_SIZE
	.align		4
.L_360:
        /*0834*/ 	.byte	0x04, 0x11
        /*0836*/ 	.short	(.L_362 - .L_361)
	.align		4
.L_361:
        /*0838*/ 	.word	index@($__internal_21_$__cuda_sm20_div_s64)
        /*083c*/ 	.word	0x00000000


	//----- nvinfo : EIATTR_FRAME_SIZE
	.align		4
.L_362:
        /*0840*/ 	.byte	0x04, 0x11
        /*0842*/ 	.short	(.L_364 - .L_363)
	.align		4
.L_363:
        /*0844*/ 	.word	index@(_ZN5flash32flash_fwd_splitkv_combine_kernelI23Flash_fwd_kernel_traitsILi128ELi64ELi64ELi4ELb0ELb0EN7cutlass6half_tE19Flash_kernel_traitsILi128ELi64ELi64ELi4ES3_EELi4ELi7ELb1EEEvNS_16Flash_fwd_paramsE)
        /*0848*/ 	.word	0x00000000


	//----- nvinfo : EIATTR_REGCOUNT
	.align		4
.L_364:
        /*084c*/ 	.byte	0x04, 0x2f
        /*084e*/ 	.short	(.L_366 - .L_365)
	.align		4
.L_365:
        /*0850*/ 	.word	index@(_ZN5flash32flash_fwd_splitkv_combine_kernelI23Flash_fwd_kernel_traitsILi128ELi64ELi64ELi4ELb0ELb0EN7cutlass6half_tE19Flash_kernel_traitsILi128ELi64ELi64ELi4ES3_EELi4ELi1ELb0EEEvNS_16Flash_fwd_paramsE)
        /*0854*/ 	.word	0x00000028


	//----- nvinfo : EIATTR_FRAME_SIZE
	.align		4
.L_366:
        /*0858*/ 	.byte	0x04, 0x11
        /*085a*/ 	.short	(.L_368 - .L_367)
	.align		4
.L_367:
        /*085c*/ 	.word	index@($__internal_20_$__cuda_sm20_div_s64)
        /*0860*/ 	.word	0x00000000


	//----- nvinfo : EIATTR_FRAME_SIZE
	.align		4
.L_368:
        /*0864*/ 	.byte	0x04, 0x11
        /*0866*/ 	.short	(.L_370 - .L_369)
	.align		4
.L_369:
        /*0868*/ 	.word	index@(_ZN5flash32flash_fwd_splitkv_combine_kernelI23Flash_fwd_kernel_traitsILi128ELi64ELi64ELi4ELb0ELb0EN7cutlass6half_tE19Flash_kernel_traitsILi128ELi64ELi64ELi4ES3_EELi4ELi1ELb0EEEvNS_16Flash_fwd_paramsE)
        /*086c*/ 	.word	0x00000000


	//----- nvinfo : EIATTR_REGCOUNT
	.align		4
.L_370:
        /*0870*/ 	.byte	0x04, 0x2f
        /*0872*/ 	.short	(.L_372 - .L_371)
	.align		4
.L_371:
        /*0874*/ 	.word	index@(_ZN5flash32flash_fwd_splitkv_combine_kernelI23Flash_fwd_kernel_traitsILi128ELi64ELi64ELi4ELb0ELb0EN7cutlass6half_tE19Flash_kernel_traitsILi128ELi64ELi64ELi4ES3_EELi4ELi2ELb0EEEvNS_16Flash_fwd_paramsE)
        /*0878*/ 	.word	0x00000026


	//----- nvinfo : EIATTR_FRAME_SIZE
	.align		4
.L_372:
        /*087c*/ 	.byte	0x04, 0x11
        /*087e*/ 	.short	(.L_374 - .L_373)
	.align		4
.L_373:
        /*0880*/ 	.word	index@($__internal_19_$__cuda_sm20_div_s64)
        /*0884*/ 	.word	0x00000000


	//----- nvinfo : EIATTR_FRAME_SIZE
	.align		4
.L_374:
        /*0888*/ 	.byte	0x04, 0x11
        /*088a*/ 	.short	(.L_376 - .L_375)
	.align		4
.L_375:
        /*088c*/ 	.word	index@(_ZN5flash32flash_fwd_splitkv_combine_kernelI23Flash_fwd_kernel_traitsILi128ELi64ELi64ELi4ELb0ELb0EN7cutlass6half_tE19Flash_kernel_traitsILi128ELi64ELi64ELi4ES3_EELi4ELi2ELb0EEEvNS_16Flash_fwd_paramsE)
        /*0890*/ 	.word	0x00000000


	//----- nvinfo : EIATTR_REGCOUNT
	.align		4
.L_376:
        /*0894*/ 	.byte	0x04, 0x2f
        /*0896*/ 	.short	(.L_378 - .L_377)
	.align		4
.L_377:
        /*0898*/ 	.word	index@(_ZN5flash32flash_fwd_splitkv_combine_kernelI23Flash_fwd_kernel_traitsILi128ELi64ELi64ELi4ELb0ELb0EN7cutlass6half_tE19Flash_kernel_traitsILi128ELi64ELi64ELi4ES3_EELi4ELi3ELb0EEEvNS_16Flash_fwd_paramsE)
        /*089c*/ 	.word	0x00000028


	//----- nvinfo : EIATTR_FRAME_SIZE
	.align		4
.L_378:
        /*08a0*/ 	.byte	0x04, 0x11
        /*08a2*/ 	.short	(.L_380 - .L_379)
	.align		4
.L_379:
        /*08a4*/ 	.word	index@($__internal_18_$__cuda_sm20_div_s64)
        /*08a8*/ 	.word	0x00000000


	//----- nvinfo : EIATTR_FRAME_SIZE
	.align		4
.L_380:
        /*08ac*/ 	.byte	0x04, 0x11
        /*08ae*/ 	.short	(.L_382 - .L_381)
	.align		4
.L_381:
        /*08b0*/ 	.word	index@(_ZN5flash32flash_fwd_splitkv_combine_kernelI23Flash_fwd_kernel_traitsILi128ELi64ELi64ELi4ELb0ELb0EN7cutlass6half_tE19Flash_kernel_traitsILi128ELi64ELi64ELi4ES3_EELi4ELi3ELb0EEEvNS_16Flash_fwd_paramsE)
        /*08b4*/ 	.word	0x00000000


	//----- nvinfo : EIATTR_REGCOUNT
	.align		4
.L_382:
        /*08b8*/ 	.byte	0x04, 0x2f
        /*08ba*/ 	.short	(.L_384 - .L_383)
	.align		4
.L_383:
        /*08bc*/ 	.word	index@(_ZN5flash32flash_fwd_splitkv_combine_kernelI23Flash_fwd_kernel_traitsILi128ELi64ELi64ELi4ELb0ELb0EN7cutlass6half_tE19Flash_kernel_traitsILi128ELi64ELi64ELi4ES3_EELi4ELi4ELb0EEEvNS_16Flash_fwd_paramsE)
        /*08c0*/ 	.word	0x00000028


	//----- nvinfo : EIATTR_FRAME_SIZE
	.align		4
.L_384:
        /*08c4*/ 	.byte	0x04, 0x11
        /*08c6*/ 	.short	(.L_386 - .L_385)
	.align		4
.L_385:
        /*08c8*/ 	.word	index@($__internal_17_$__cuda_sm20_div_s64)
        /*08cc*/ 	.word	0x00000000


	//----- nvinfo : EIATTR_FRAME_SIZE
	.align		4
.L_386:
        /*08d0*/ 	.byte	0x04, 0x11
        /*08d2*/ 	.short	(.L_388 - .L_387)
	.align		4
.L_387:
        /*08d4*/ 	.word	index@(_ZN5flash32flash_fwd_splitkv_combine_kernelI23Flash_fwd_kernel_traitsILi128ELi64ELi64ELi4ELb0ELb0EN7cutlass6half_tE19Flash_kernel_traitsILi128ELi64ELi64ELi4ES3_EELi4ELi4ELb0EEEvNS_16Flash_fwd_paramsE)
        /*08d8*/ 	.word	0x00000000


	//----- nvinfo : EIATTR_REGCOUNT
	.align		4
.L_388:
        /*08dc*/ 	.byte	0x04, 0x2f
        /*08de*/ 	.short	(.L_390 - .L_389)
	.align		4
.L_389:
        /*08e0*/ 	.word	index@(_ZN5flash32flash_fwd_splitkv_combine_kernelI23Flash_fwd_kernel_traitsILi128ELi64ELi64ELi4ELb0ELb0EN7cutlass6half_tE19Flash_kernel_traitsILi128ELi64ELi64ELi4ES3_EELi4ELi5ELb0EEEvNS_16Flash_fwd_paramsE)
        /*08e4*/ 	.word	0x00000028


	//----- nvinfo : EIATTR_FRAME_SIZE
	.align		4
.L_390:
        /*08e8*/ 	.byte	0x04, 0x11
        /*08ea*/ 	.short	(.L_392 - .L_391)
	.align		4
.L_391:
        /*08ec*/ 	.word	index@($__internal_16_$__cuda_sm20_div_s64)
        /*08f0*/ 	.word	0x00000000


	//----- nvinfo : EIATTR_FRAME_SIZE
	.align		4
.L_392:
        /*08f4*/ 	.byte	0x04, 0x11
        /*08f6*/ 	.short	(.L_394 - .L_393)
	.align		4
.L_393:
        /*08f8*/ 	.word	index@(_ZN5flash32flash_fwd_splitkv_combine_kernelI23Flash_fwd_kernel_traitsILi128ELi64ELi64ELi4ELb0ELb0EN7cutlass6half_tE19Flash_kernel_traitsILi128ELi64ELi64ELi4ES3_EELi4ELi5ELb0EEEvNS_16Flash_fwd_paramsE)
        /*08fc*/ 	.word	0x00000000


	//----- nvinfo : EIATTR_REGCOUNT
	.align		4
.L_394:
        /*0900*/ 	.byte	0x04, 0x2f
        /*0902*/ 	.short	(.L_396 - .L_395)
	.align		4
.L_395:
        /*0904*/ 	.word	index@(_ZN5flash32flash_fwd_splitkv_combine_kernelI23Flash_fwd_kernel_traitsILi128ELi64ELi64ELi4ELb0ELb0EN7cutlass6half_tE19Flash_kernel_traitsILi128ELi64ELi64ELi4ES3_EELi4ELi6ELb0EEEvNS_16Flash_fwd_paramsE)
        /*0908*/ 	.word	0x00000028


	//----- nvinfo : EIATTR_FRAME_SIZE
	.align		4
.L_396:
        /*090c*/ 	.byte	0x04, 0x11
        /*090e*/ 	.short	(.L_398 - .L_397)
	.align		4
.L_397:
        /*0910*/ 	.word	index@($__internal_15_$__cuda_sm20_div_s64)
        /*0914*/ 	.word	0x00000000


	//----- nvinfo : EIATTR_FRAME_SIZE
	.align		4
.L_398:
        /*0918*/ 	.byte	0x04, 0x11
        /*091a*/ 	.short	(.L_400 - .L_399)
	.align		4
.L_399:
        /*091c*/ 	.word	index@(_ZN5flash32flash_fwd_splitkv_combine_kernelI23Flash_fwd_kernel_traitsILi128ELi64ELi64ELi4ELb0ELb0EN7cutlass6half_tE19Flash_kernel_traitsILi128ELi64ELi64ELi4ES3_EELi4ELi6ELb0EEEvNS_16Flash_fwd_paramsE)
        /*0920*/ 	.word	0x00000000


	//----- nvinfo : EIATTR_REGCOUNT
	.align		4
.L_400:
        /*0924*/ 	.byte	0x04, 0x2f
        /*0926*/ 	.short	(.L_402 - .L_401)
	.align		4
.L_401:
        /*0928*/ 	.word	index@(_ZN5flash32flash_fwd_splitkv_combine_kernelI23Flash_fwd_kernel_traitsILi128ELi64ELi64ELi4ELb0ELb0EN7cutlass6half_tE19Flash_kernel_traitsILi128ELi64ELi64ELi4ES3_EELi4ELi7ELb0EEEvNS_16Flash_fwd_paramsE)
        /*092c*/ 	.word	0x0000002a


	//----- nvinfo : EIATTR_FRAME_SIZE
	.align		4
.L_402:
        /*0930*/ 	.byte	0x04, 0x11
        /*0932*/ 	.short	(.L_404 - .L_403)
	.align		4
.L_403:
        /*0934*/ 	.word	index@($__internal_14_$__cuda_sm20_div_s64)
        /*0938*/ 	.word	0x00000000


	//----- nvinfo : EIATTR_FRAME_SIZE
	.align		4
.L_404:
        /*093c*/ 	.byte	0x04, 0x11
        /*093e*/ 	.short	(.L_406 - .L_405)
	.align		4
.L_405:
        /*0940*/ 	.word	index@(_ZN5flash32flash_fwd_splitkv_combine_kernelI23Flash_fwd_kernel_traitsILi128ELi64ELi64ELi4ELb0ELb0EN7cutlass6half_tE19Flash_kernel_traitsILi128ELi64ELi64ELi4ES3_EELi4ELi7ELb0EEEvNS_16Flash_fwd_paramsE)
        /*0944*/ 	.word	0x00000000


	//----- nvinfo : EIATTR_REGCOUNT
	.align		4
.L_406:
        /*0948*/ 	.byte	0x04, 0x2f
        /*094a*/ 	.short	(.L_408 - .L_407)
	.align		4
.L_407:
        /*094c*/ 	.word	index@(_ZN5flash24flash_fwd_splitkv_kernelI23Flash_fwd_kernel_traitsILi128ELi64ELi128ELi4ELb0ELb0EN7cutlass6half_tE19Flash_kernel_traitsILi128ELi64ELi128ELi4ES3_EELb0ELb1ELb1ELb0ELb0ELb1ELb1ELb1EEEvNS_16Flash_fwd_paramsE)
        /*0950*/ 	.word	0x000000ff


	//----- nvinfo : EIATTR_FRAME_SIZE
	.align		4
.L_408:
        /*0954*/ 	.byte	0x04, 0x11
        /*0956*/ 	.short	(.L_410 - .L_409)
	.align		4
.L_409:
        /*0958*/ 	.word	index@($_ZN5flash24flash_fwd_splitkv_kernelI23Flash_fwd_kernel_traitsILi128ELi64ELi128ELi4ELb0ELb0EN7cutlass6half_tE19Flash_kernel_traitsILi128ELi64ELi128ELi4ES3_EELb0ELb1ELb1ELb0ELb0ELb1ELb1ELb1EEEvNS_16Flash_fwd_paramsE$_ZN5flash30compute_attn_1rowblock_splitkvI23Flash_fwd_kernel_traitsILi128ELi64ELi128ELi4ELb0ELb0EN7cutlass6half_tE19Flash_kernel_traitsILi128ELi64ELi128ELi4ES3_EELb0ELb1ELb1ELb0ELb0ELb1ELb1ELb1ENS_16Flash_fwd_paramsEEEvRKT8_iiiii)
        /*095c*/ 	.word	0x00000000


	//----- nvinfo : EIATTR_FRAME_SIZE
	.align		4
.L_410:
        /*0960*/ 	.byte	0x04, 0x11
        /*0962*/ 	.short	(.L_412 - .L_411)
	.align		4
.L_411:
        /*0964*/ 	.word	index@(_ZN5flash24flash_fwd_splitkv_kernelI23Flash_fwd_kernel_traitsILi128ELi64ELi128ELi4ELb0ELb0EN7cutlass6half_tE19Flash_kernel_traitsILi128ELi64ELi128ELi4ES3_EELb0ELb1ELb1ELb0ELb0ELb1ELb1ELb1EEEvNS_16Flash_fwd_paramsE)
        /*0968*/ 	.word	0x00000000


	//----- nvinfo : EIATTR_REGCOUNT
	.align		4
.L_412:
        /*096c*/ 	.byte	0x04, 0x2f
        /*096e*/ 	.short	(.L_414 - .L_413)
	.align		4
.L_413:
        /*0970*/ 	.word	index@(_ZN5flash24flash_fwd_splitkv_kernelI23Flash_fwd_kernel_traitsILi128ELi64ELi128ELi4ELb0ELb0EN7cutlass6half_tE19Flash_kernel_traitsILi128ELi64ELi128ELi4ES3_EELb0ELb1ELb1ELb0ELb0ELb0ELb1ELb1EEEvNS_16Flash_fwd_paramsE)
        /*0974*/ 	.word	0x000000ff


	//----- nvinfo : EIATTR_FRAME_SIZE
	.align		4
.L_414:
        /*0978*/ 	.byte	0x04, 0x11
        /*097a*/ 	.short	(.L_416 - .L_415)
	.align		4
.L_415:
        /*097c*/ 	.word	index@($_ZN5flash24flash_fwd_splitkv_kernelI23Flash_fwd_kernel_traitsILi128ELi64ELi128ELi4ELb0ELb0EN7cutlass6half_tE19Flash_kernel_traitsILi128ELi64ELi128ELi4ES3_EELb0ELb1ELb1ELb0ELb0ELb0ELb1ELb1EEEvNS_16Flash_fwd_paramsE$_ZN5flash30compute_attn_1rowblock_splitkvI23Flash_fwd_kernel_traitsILi128ELi64ELi128ELi4ELb0ELb0EN7cutlass6half_tE19Flash_kernel_traitsILi128ELi64ELi128ELi4ES3_EELb0ELb1ELb1ELb0ELb0ELb0ELb1ELb1ENS_16Flash_fwd_paramsEEEvRKT8_iiiii)
        /*0980*/ 	.word	0x00000000


	//----- nvinfo : EIATTR_FRAME_SIZE
	.align		4
.L_416:
        /*0984*/ 	.byte	0x04, 0x11
        /*0986*/ 	.short	(.L_418 - .L_417)
	.align		4
.L_417:
        /*0988*/ 	.word	index@(_ZN5flash24flash_fwd_splitkv_kernelI23Flash_fwd_kernel_traitsILi128ELi64ELi128ELi4ELb0ELb0EN7cutlass6half_tE19Flash_kernel_traitsILi128ELi64ELi128ELi4ES3_EELb0ELb1ELb1ELb0ELb0ELb0ELb1ELb1EEEvNS_16Flash_fwd_paramsE)
        /*098c*/ 	.word	0x00000000


	//----- nvinfo : EIATTR_REGCOUNT
	.align		4
.L_418:
        /*0990*/ 	.byte	0x04, 0x2f
        /*0992*/ 	.short	(.L_420 - .L_419)
	.align		4
.L_419:
        /*0994*/ 	.word	index@(_ZN5flash24flash_fwd_splitkv_kernelI23Flash_fwd_kernel_traitsILi128ELi64ELi128ELi4ELb0ELb0EN7cutlass6half_tE19Flash_kernel_traitsILi128ELi64ELi128ELi4ES3_EELb0ELb1ELb0ELb0ELb1ELb1ELb1ELb1EEEvNS_16Flash_fwd_paramsE)
        /*0998*/ 	.word	0x000000ff


	//----- nvinfo : EIATTR_FRAME_SIZE
	.align		4
.L_420:
        /*099c*/ 	.byte	0x04, 0x11
        /*099e*/ 	.short	(.L_422 - .L_421)
	.align		4
.L_421:
        /*09a0*/ 	.word	index@($_ZN5flash24flash_fwd_splitkv_kernelI23Flash_fwd_kernel_traitsILi128ELi64ELi128ELi4ELb0ELb0EN7cutlass6half_tE19Flash_kernel_traitsILi128ELi64ELi128ELi4ES3_EELb0ELb1ELb0ELb0ELb1ELb1ELb1ELb1EEEvNS_16Flash_fwd_paramsE$_ZN5flash30compute_attn_1rowblock_splitkvI23Flash_fwd_kernel_traitsILi128ELi64ELi128ELi4ELb0ELb0EN7cutlass6half_tE19Flash_kernel_traitsILi128ELi64ELi128ELi4ES3_EELb0ELb1ELb0ELb0ELb1ELb1ELb1ELb1ENS_16Flash_fwd_paramsEEEvRKT8_iiiii)
        /*09a4*/ 	.word	0x00000000


	//----- nvinfo : EIATTR_FRAME_SIZE
	.align		4
.L_422:
        /*09a8*/ 	.byte	0x04, 0x11
        /*09aa*/ 	.short	(.L_424 - .L_423)
	.align		4
.L_423:
        /*09ac*/ 	.word	index@(_ZN5flash24flash_fwd_splitkv_kernelI23Flash_fwd_kernel_traitsILi128ELi64ELi128ELi4ELb0ELb0EN7cutlass6half_tE19Flash_kernel_traitsILi128ELi64ELi128ELi4ES3_EELb0ELb1ELb0ELb0ELb1ELb1ELb1ELb1EEEvNS_16Flash_fwd_paramsE)
        /*09b0*/ 	.word	0x00000000


	//----- nvinfo : EIATTR_REGCOUNT
	.align		4
.L_424:
        /*09b4*/ 	.byte	0x04, 0x2f
        /*09b6*/ 	.short	(.L_426 - .L_425)
	.align		4
.L_425:
        /*09b8*/ 	.word	index@(_ZN5flash24flash_fwd_splitkv_kernelI23Flash_fwd_kernel_traitsILi128ELi64ELi128ELi4ELb0ELb0EN7cutlass6half_tE19Flash_kernel_traitsILi128ELi64ELi128ELi4ES3_EELb0ELb1ELb0ELb0ELb1ELb0ELb1ELb1EEEvNS_16Flash_fwd_paramsE)
        /*09bc*/ 	.word	0x000000ff


	//----- nvinfo : EIATTR_FRAME_SIZE
	.align		4
.L_426:
        /*09c0*/ 	.byte	0x04, 0x11
        /*09c2*/ 	.short	(.L_428 - .L_427)
	.align		4
.L_427:
        /*09c4*/ 	.word	index@($_ZN5flash24flash_fwd_splitkv_kernelI23Flash_fwd_kernel_traitsILi128ELi64ELi128ELi4ELb0ELb0EN7cutlass6half_tE19Flash_kernel_traitsILi128ELi64ELi128ELi4ES3_EELb0ELb1ELb0ELb0ELb1ELb0ELb1ELb1EEEvNS_16Flash_fwd_paramsE$_ZN5flash30compute_attn_1rowblock_splitkvI23Flash_fwd_kernel_traitsILi128ELi64ELi128ELi4ELb0ELb0EN7cutlass6half_tE19Flash_kernel_traitsILi128ELi64ELi128ELi4ES3_EELb0ELb1ELb0ELb0ELb1ELb0ELb1ELb1ENS_16Flash_fwd_paramsEEEvRKT8_iiiii)
        /*09c8*/ 	.word	0x00000000


	//----- nvinfo : EIATTR_FRAME_SIZE
	.align		4
.L_428:
        /*09cc*/ 	.byte	0x04, 0x11
        /*09ce*/ 	.short	(.L_430 - .L_429)
	.align		4
.L_429:
        /*09d0*/ 	.word	index@(_ZN5flash24flash_fwd_splitkv_kernelI23Flash_fwd_kernel_traitsILi128ELi64ELi128ELi4ELb0ELb0EN7cutlass6half_tE19Flash_kernel_traitsILi128ELi64ELi128ELi4ES3_EELb0ELb1ELb0ELb0ELb1ELb0ELb1ELb1EEEvNS_16Flash_fwd_paramsE)
        /*09d4*/ 	.word	0x00000000


	//----- nvinfo : EIATTR_REGCOUNT
	.align		4
.L_430:
        /*09d8*/ 	.byte	0x04, 0x2f
        /*09da*/ 	.short	(.L_432 - .L_431)
	.align		4
.L_431:
        /*09dc*/ 	.word	index@(_ZN5flash24flash_fwd_splitkv_kernelI23Flash_fwd_kernel_traitsILi128ELi64ELi128ELi4ELb0ELb0EN7cutlass6half_tE19Flash_kernel_traitsILi128ELi64ELi128ELi4ES3_EELb0ELb1ELb1ELb0ELb0ELb1ELb1ELb0EEEvNS_16Flash_fwd_paramsE)
        /*09e0*/ 	.word	0x000000ff


	//----- nvinfo : EIATTR_FRAME_SIZE
	.align		4
.L_432:
        /*09e4*/ 	.byte	0x04, 0x11
        /*09e6*/ 	.short	(.L_434 - .L_433)
	.align		4
.L_433:
        /*09e8*/ 	.word	index@($_ZN5flash24flash_fwd_splitkv_kernelI23Flash_fwd_kernel_traitsILi128ELi64ELi128ELi4ELb0ELb0EN7cutlass6half_tE19Flash_kernel_traitsILi128ELi64ELi128ELi4ES3_EELb0ELb1ELb1ELb0ELb0ELb1ELb1ELb0EEEvNS_16Flash_fwd_paramsE$_ZN5flash30compute_attn_1rowblock_splitkvI23Flash_fwd_kernel_traitsILi128ELi64ELi128ELi4ELb0ELb0EN7cutlass6half_tE19Flash_kernel_traitsILi128ELi64ELi128ELi4ES3_EELb0ELb1ELb1ELb0ELb0ELb1ELb1ELb0ENS_16Flash_fwd_paramsEEEvRKT8_iiiii)
        /*09ec*/ 	.word	0x00000008


	//----- nvinfo : EIATTR_FRAME_SIZE
	.align		4
.L_434:
        /*09f0*/ 	.byte	0x04, 0x11
        /*09f2*/ 	.short	(.L_436 - .L_435)
	.align		4
.L_435:
        /*09f4*/ 	.word	index@(_ZN5flash24flash_fwd_splitkv_kernelI23Flash_fwd_kernel_traitsILi128ELi64ELi128ELi4ELb0ELb0EN7cutlass6half_tE19Flash_kernel_traitsILi128ELi64ELi128ELi4ES3_EELb0ELb1ELb1ELb0ELb0ELb1ELb1ELb0EEEvNS_16Flash_fwd_paramsE)
        /*09f8*/ 	.word	0x00000008


	//----- nvinfo : EIATTR_REGCOUNT
	.align		4
.L_436:
        /*09fc*/ 	.byte	0x04, 0x2f
        /*09fe*/ 	.short	(.L_438 - .L_437)
	.align		4
.L_437:
        /*0a00*/ 	.word	index@(_ZN5flash24flash_fwd_splitkv_kernelI23Flash_fwd_kernel_traitsILi128ELi64ELi128ELi4ELb0ELb0EN7cutlass6half_tE19Flash_kernel_traitsILi128ELi64ELi128ELi4ES3_EELb0ELb1ELb1ELb0ELb0ELb0ELb1ELb0EEEvNS_16Flash_fwd_paramsE)
        /*0a04*/ 	.word	0x000000ff


	//----- nvinfo : EIATTR_FRAME_SIZE
	.align		4
.L_438:
        /*0a08*/ 	.byte	0x04, 0x11
        /*0a0a*/ 	.short	(.L_440 - .L_439)
	.align		4
.L_439:
        /*0a0c*/ 	.word	index@($_ZN5flash24flash_fwd_splitkv_kernelI23Flash_fwd_kernel_traitsILi128ELi64ELi128ELi4ELb0ELb0EN7cutlass6half_tE19Flash_kernel_traitsILi128ELi64ELi128ELi4ES3_EELb0ELb1ELb1ELb0ELb0ELb0ELb1ELb0EEEvNS_16Flash_fwd_paramsE$_ZN5flash30compute_attn_1rowblock_splitkvI23Flash_fwd_kernel_traitsILi128ELi64ELi128ELi4ELb0ELb0EN7cutlass6half_tE19Flash_kernel_traitsILi128ELi64ELi128ELi4ES3_EELb0ELb1ELb1ELb0ELb0ELb0ELb1ELb0ENS_16Flash_fwd_paramsEEEvRKT8_iiiii)
        /*0a10*/ 	.word	0x00000000


	//----- nvinfo : EIATTR_FRAME_SIZE
	.align		4
.L_440:
        /*0a14*/ 	.byte	0x04, 0x11
        /*0a16*/ 	.short	(.L_442 - .L_441)
	.align		4
.L_441:
        /*0a18*/ 	.word	index@(_ZN5flash24flash_fwd_splitkv_kernelI23Flash_fwd_kernel_traitsILi128ELi64ELi128ELi4ELb0ELb0EN7cutlass6half_tE19Flash_kernel_traitsILi128ELi64ELi128ELi4ES3_EELb0ELb1ELb1ELb0ELb0ELb0ELb1ELb0EEEvNS_16Flash_fwd_paramsE)
        /*0a1c*/ 	.word	0x00000000


	//----- nvinfo : EIATTR_REGCOUNT
	.align		4
.L_442:
        /*0a20*/ 	.byte	0x04, 0x2f
        /*0a22*/ 	.short	(.L_444 - .L_443)
	.align		4
.L_443:
        /*0a24*/ 	.word	index@(_ZN5flash24flash_fwd_splitkv_kernelI23Flash_fwd_kernel_traitsILi128ELi64ELi128ELi4ELb0ELb0EN7cutlass6half_tE19Flash_kernel_traitsILi128ELi64ELi128ELi4ES3_EELb0ELb1ELb0ELb0ELb1ELb1ELb1ELb0EEEvNS_16Flash_fwd_paramsE)
        /*0a28*/ 	.word	0x000000ff


	//----- nvinfo : EIATTR_FRAME_SIZE
	.align		4
.L_444:
        /*0a2c*/ 	.byte	0x04, 0x11
        /*0a2e*/ 	.short	(.L_446 - .L_445)
	.align		4
.L_445:
        /*0a30*/ 	.word	index@($_ZN5flash24flash_fwd_splitkv_kernelI23Flash_fwd_kernel_traitsILi128ELi64ELi128ELi4ELb0ELb0EN7cutlass6half_tE19Flash_kernel_traitsILi128ELi64ELi128ELi4ES3_EELb0ELb1ELb0ELb0ELb1ELb1ELb1ELb0EEEvNS_16Flash_fwd_paramsE$_ZN5flash30compute_attn_1rowblock_splitkvI23Flash_fwd_kernel_traitsILi128ELi64ELi128ELi4ELb0ELb0EN7cutlass6half_tE19Flash_kernel_traitsILi128ELi64ELi128ELi4ES3_EELb0ELb1ELb0ELb0ELb1ELb1ELb1ELb0ENS_16Flash_fwd_paramsEEEvRKT8_iiiii)
        /*0a34*/ 	.word	0x00000000


	//----- nvinfo : EIATTR_FRAME_SIZE
	.align		4
.L_446:
        /*0a38*/ 	.byte	0x04, 0x11
        /*0a3a*/ 	.short	(.L_448 - .L_447)
	.align		4
.L_447:
        /*0a3c*/ 	.word	index@(_ZN5flash24flash_fwd_splitkv_kernelI23Flash_fwd_kernel_traitsILi128ELi64ELi128ELi4ELb0ELb0EN7cutlass6half_tE19Flash_kernel_traitsILi128ELi64ELi128ELi4ES3_EELb0ELb1ELb0ELb0ELb1ELb1ELb1ELb0EEEvNS_16Flash_fwd_paramsE)
        /*0a40*/ 	.word	0x00000000


	//----- nvinfo : EIATTR_REGCOUNT
	.align		4
.L_448:
        /*0a44*/ 	.byte	0x04, 0x2f
        /*0a46*/ 	.short	(.L_450 - .L_449)
	.align		4
.L_449:
        /*0a48*/ 	.word	index@(_ZN5flash24flash_fwd_splitkv_kernelI23Flash_fwd_kernel_traitsILi128ELi64ELi128ELi4ELb0ELb0EN7cutlass6half_tE19Flash_kernel_traitsILi128ELi64ELi128ELi4ES3_EELb0ELb1ELb0ELb0ELb1ELb0ELb1ELb0EEEvNS_16Flash_fwd_paramsE)
        /*0a4c*/ 	.word	0x000000ff


	//----- nvinfo : EIATTR_FRAME_SIZE
	.align		4
.L_450:
        /*0a50*/ 	.byte	0x04, 0x11
        /*0a52*/ 	.short	(.L_452 - .L_451)
	.align		4
.L_451:
        /*0a54*/ 	.word	index@($_ZN5flash24flash_fwd_splitkv_kernelI23Flash_fwd_kernel_traitsILi128ELi64ELi128ELi4ELb0ELb0EN7cutlass6half_tE19Flash_kernel_traitsILi128ELi64ELi128ELi4ES3_EELb0ELb1ELb0ELb0ELb1ELb0ELb1ELb0EEEvNS_16Flash_fwd_paramsE$_ZN5flash30compute_attn_1rowblock_splitkvI23Flash_fwd_kernel_traitsILi128ELi64ELi128ELi4ELb0ELb0EN7cutlass6half_tE19Flash_kernel_traitsILi128ELi64ELi128ELi4ES3_EELb0ELb1ELb0ELb0ELb1ELb0ELb1ELb0ENS_16Flash_fwd_paramsEEEvRKT8_iiiii)
        /*0a58*/ 	.word	0x00000000


	//----- nvinfo : EIATTR_FRAME_SIZE
	.align		4
.L_452:
        /*0a5c*/ 	.byte	0x04, 0x11
        /*0a5e*/ 	.short	(.L_454 - .L_453)
	.align		4
.L_453:
        /*0a60*/ 	.word	index@(_ZN5flash24flash_fwd_splitkv_kernelI23Flash_fwd_kernel_traitsILi128ELi64ELi128ELi4ELb0ELb0EN7cutlass6half_tE19Flash_kernel_traitsILi128ELi64ELi128ELi4ES3_EELb0ELb1ELb0ELb0ELb1ELb0ELb1ELb0EEEvNS_16Flash_fwd_paramsE)
        /*0a64*/ 	.word	0x00000000


	//----- nvinfo : EIATTR_REGCOUNT
	.align		4
.L_454:
        /*0a68*/ 	.byte	0x04, 0x2f
        /*0a6a*/ 	.short	(.L_456 - .L_455)
	.align		4
.L_455:
        /*0a6c*/ 	.word	index@(_ZN5flash24flash_fwd_splitkv_kernelI23Flash_fwd_kernel_traitsILi128ELi64ELi128ELi4ELb0ELb0EN7cutlass6half_tE19Flash_kernel_traitsILi128ELi64ELi128ELi4ES3_EELb0ELb1ELb1ELb0ELb0ELb1ELb0ELb1EEEvNS_16Flash_fwd_paramsE)
        /*0a70*/ 	.word	0x000000ff


	//----- nvinfo : EIATTR_FRAME_SIZE
	.align		4
.L_456:
        /*0a74*/ 	.byte	0x04, 0x11
        /*0a76*/ 	.short	(.L_458 - .L_457)
	.align		4
.L_457:
        /*0a78*/ 	.word	index@($_ZN5flash24flash_fwd_splitkv_kernelI23Flash_fwd_kernel_traitsILi128ELi64ELi128ELi4ELb0ELb0EN7cutlass6half_tE19Flash_kernel_traitsILi128ELi64ELi128ELi4ES3_EELb0ELb1ELb1ELb0ELb0ELb1ELb0ELb1EEEvNS_16Flash_fwd_paramsE$_ZN5flash30compute_attn_1rowblock_splitkvI23Flash_fwd_kernel_traitsILi128ELi64ELi128ELi4ELb0ELb0EN7cutlass6half_tE19Flash_kernel_traitsILi128ELi64ELi128ELi4ES3_EELb0ELb1ELb1ELb0ELb0ELb1ELb0ELb1ENS_16Flash_fwd_paramsEEEvRKT8_iiiii)
        /*0a7c*/ 	.word	0x00000008


	//----- nvinfo : EIATTR_FRAME_SIZE
	.align		4
.L_458:
        /*0a80*/ 	.byte	0x04, 0x11
        /*0a82*/ 	.short	(.L_460 - .L_459)
	.align		4
.L_459:
        /*0a84*/ 	.word	index@(_ZN5flash24flash_fwd_splitkv_kernelI23Flash_fwd_kernel_traitsILi128ELi64ELi128ELi4ELb0ELb0EN7cutlass6half_tE19Flash_kernel_traitsILi128ELi64ELi128ELi4ES3_EELb0ELb1ELb1ELb0ELb0ELb1ELb0ELb1EEEvNS_16Flash_fwd_paramsE)
        /*0a88*/ 	.word	0x00000008


	//----- nvinfo : EIATTR_REGCOUNT
	.align		4
.L_460:
        /*0a8c*/ 	.byte	0x04, 0x2f
        /*0a8e*/ 	.short	(.L_462 - .L_461)
	.align		4
.L_461:
        /*0a90*/ 	.word	index@(_ZN5flash24flash_fwd_splitkv_kernelI23Flash_fwd_kernel_traitsILi128ELi64ELi128ELi4ELb0ELb0EN7cutlass6half_tE19Flash_kernel_traitsILi128ELi64ELi128ELi4ES3_EELb0ELb1ELb1ELb0ELb0ELb0ELb0ELb1EEEvNS_16Flash_fwd_paramsE)
        /*0a94*/ 	.word	0x000000ff


	//----- nvinfo : EIATTR_FRAME_SIZE
	.align		4
.L_462:
        /*0a98*/ 	.byte	0x04, 0x11
        /*0a9a*/ 	.short	(.L_464 - .L_463)
	.align		4
.L_463:
        /*0a9c*/ 	.word	index@($_ZN5flash24flash_fwd_splitkv_kernelI23Flash_fwd_kernel_traitsILi128ELi64ELi128ELi4ELb0ELb0EN7cutlass6half_tE19Flash_kernel_traitsILi128ELi64ELi128ELi4ES3_EELb0ELb1ELb1ELb0ELb0ELb0ELb0ELb1EEEvNS_16Flash_fwd_paramsE$_ZN5flash30compute_attn_1rowblock_splitkvI23Flash_fwd_kernel_traitsILi128ELi64ELi128ELi4ELb0ELb0EN7cutlass6half_tE19Flash_kernel_traitsILi128ELi64ELi128ELi4ES3_EELb0ELb1ELb1ELb0ELb0ELb0ELb0ELb1ENS_16Flash_fwd_paramsEEEvRKT8_iiiii)
        /*0aa0*/ 	.word	0x00000008


	//----- nvinfo : EIATTR_FRAME_SIZE
	.align		4
.L_464:
        /*0aa4*/ 	.byte	0x04, 0x11
        /*0aa6*/ 	.short	(.L_466 - .L_465)
	.align		4
.L_465:
        /*0aa8*/ 	.word	index@(_ZN5flash24flash_fwd_splitkv_kernelI23Flash_fwd_kernel_traitsILi128ELi64ELi128ELi4ELb0ELb0EN7cutlass6half_tE19Flash_kernel_traitsILi128ELi64ELi128ELi4ES3_EELb0ELb1ELb1ELb0ELb0ELb0ELb0ELb1EEEvNS_16Flash_fwd_paramsE)
        /*0aac*/ 	.word	0x00000008


	//----- nvinfo : EIATTR_REGCOUNT
	.align		4
.L_466:
        /*0ab0*/ 	.byte	0x04, 0x2f
        /*0ab2*/ 	.short	(.L_468 - .L_467)
	.align		4
.L_467:
        /*0ab4*/ 	.word	index@(_ZN5flash24flash_fwd_splitkv_kernelI23Flash_fwd_kernel_traitsILi128ELi64ELi128ELi4ELb0ELb0EN7cutlass6half_tE19Flash_kernel_traitsILi128ELi64ELi128ELi4ES3_EELb0ELb1ELb0ELb0ELb1ELb1ELb0ELb1EEEvNS_16Flash_fwd_paramsE)
        /*0ab8*/ 	.word	0x000000ff


	//----- nvinfo : EIATTR_FRAME_SIZE
	.align		4
.L_468:
        /*0abc*/ 	.byte	0x04, 0x11
        /*0abe*/ 	.short	(.L_470 - .L_469)
	.align		4
.L_469:
        /*0ac0*/ 	.word	index@($_ZN5flash24flash_fwd_splitkv_kernelI23Flash_fwd_kernel_traitsILi128ELi64ELi128ELi4ELb0ELb0EN7cutlass6half_tE19Flash_kernel_traitsILi128ELi64ELi128ELi4ES3_EELb0ELb1ELb0ELb0ELb1ELb1ELb0ELb1EEEvNS_16Flash_fwd_paramsE$_ZN5flash30compute_attn_1rowblock_splitkvI23Flash_fwd_kernel_traitsILi128ELi64ELi128ELi4ELb0ELb0EN7cutlass6half_tE19Flash_kernel_traitsILi128ELi64ELi128ELi4ES3_EELb0ELb1ELb0ELb0ELb1ELb1ELb0ELb1ENS_16Flash_fwd_paramsEEEvRKT8_iiiii)
        /*0ac4*/ 	.word	0x00000000


	//----- nvinfo : EIATTR_FRAME_SIZE
	.align		4
.L_470:
        /*0ac8*/ 	.byte	0x04, 0x11
        /*0aca*/ 	.short	(.L_472 - .L_471)
	.align		4
.L_471:
        /*0acc*/ 	.word	index@(_ZN5flash24flash_fwd_splitkv_kernelI23Flash_fwd_kernel_traitsILi128ELi64ELi128ELi4ELb0ELb0EN7cutlass6half_tE19Flash_kernel_traitsILi128ELi64ELi128ELi4ES3_EELb0ELb1ELb0ELb0ELb1ELb1ELb0ELb1EEEvNS_16Flash_fwd_paramsE)
        /*0ad0*/ 	.word	0x00000000


	//----- nvinfo : EIATTR_REGCOUNT
	.align		4
.L_472:
        /*0ad4*/ 	.byte	0x04, 0x2f
        /*0ad6*/ 	.short	(.L_474 - .L_473)
	.align		4
.L_473:
        /*0ad8*/ 	.word	index@(_ZN5flash24flash_fwd_splitkv_kernelI23Flash_fwd_kernel_traitsILi128ELi64ELi128ELi4ELb0ELb0EN7cutlass6half_tE19Flash_kernel_traitsILi128ELi64ELi128ELi4ES3_EELb0ELb1ELb0ELb0ELb1ELb0ELb0ELb1EEEvNS_16Flash_fwd_paramsE)
        /*0adc*/ 	.word	0x000000ff


	//----- nvinfo : EIATTR_FRAME_SIZE
	.align		4
.L_474:
        /*0ae0*/ 	.byte	0x04, 0x11
        /*0ae2*/ 	.short	(.L_476 - .L_475)
	.align		4
.L_475:
        /*0ae4*/ 	.word	index@($_ZN5flash24flash_fwd_splitkv_kernelI23Flash_fwd_kernel_traitsILi128ELi64ELi128ELi4ELb0ELb0EN7cutlass6half_tE19Flash_kernel_traitsILi128ELi64ELi128ELi4ES3_EELb0ELb1ELb0ELb0ELb1ELb0ELb0ELb1EEEvNS_16Flash_fwd_paramsE$_ZN5flash30compute_attn_1rowblock_splitkvI23Flash_fwd_kernel_traitsILi128ELi64ELi128ELi4ELb0ELb0EN7cutlass6half_tE19Flash_kernel_traitsILi128ELi64ELi128ELi4ES3_EELb0ELb1ELb0ELb0ELb1ELb0ELb0ELb1ENS_16Flash_fwd_paramsEEEvRKT8_iiiii)
        /*0ae8*/ 	.word	0x00000000


	//----- nvinfo : EIATTR_FRAME_SIZE
	.align		4
.L_476:
        /*0aec*/ 	.byte	0x04, 0x11
        /*0aee*/ 	.short	(.L_478 - .L_477)
	.align		4
.L_477:
        /*0af0*/ 	.word	index@(_ZN5flash24flash_fwd_splitkv_kernelI23Flash_fwd_kernel_traitsILi128ELi64ELi128ELi4ELb0ELb0EN7cutlass6half_tE19Flash_kernel_traitsILi128ELi64ELi128ELi4ES3_EELb0ELb1ELb0ELb0ELb1ELb0ELb0ELb1EEEvNS_16Flash_fwd_paramsE)
        /*0af4*/ 	.word	0x00000000


	//----- nvinfo : EIATTR_REGCOUNT
	.align		4
.L_478:
        /*0af8*/ 	.byte	0x04, 0x2f
        /*0afa*/ 	.short	(.L_480 - .L_479)
	.align		4
.L_479:
        /*0afc*/ 	.word	index@(_ZN5flash24flash_fwd_splitkv_kernelI23Flash_fwd_kernel_traitsILi128ELi64ELi128ELi4ELb0ELb0EN7cutlass6half_tE19Flash_kernel_traitsILi128ELi64ELi128ELi4ES3_EELb0ELb1ELb1ELb0ELb0ELb1ELb0ELb0EEEvNS_16Flash_fwd_paramsE)
        /*0b00*/ 	.word	0x000000ff


	//----- nvinfo : EIATTR_FRAME_SIZE
	.align		4
.L_480:
        /*0b04*/ 	.byte	0x04, 0x11
        /*0b06*/ 	.short	(.L_482 - .L_481)
	.align		4
.L_481:
        /*0b08*/ 	.word	index@($_ZN5flash24flash_fwd_splitkv_kernelI23Flash_fwd_kernel_traitsILi128ELi64ELi128ELi4ELb0ELb0EN7cutlass6half_tE19Flash_kernel_traitsILi128ELi64ELi128ELi4ES3_EELb0ELb1ELb1ELb0ELb0ELb1ELb0ELb0EEEvNS_16Flash_fwd_paramsE$_ZN5flash30compute_attn_1rowblock_splitkvI23Flash_fwd_kernel_traitsILi128ELi64ELi128ELi4ELb0ELb0EN7cutlass6half_tE19Flash_kernel_traitsILi128ELi64ELi128ELi4ES3_EELb0ELb1ELb1ELb0ELb0ELb1ELb0ELb0ENS_16Flash_fwd_paramsEEEvRKT8_iiiii)
        /*0b0c*/ 	.word	0x00000018


	//----- nvinfo : EIATTR_FRAME_SIZE
	.align		4
.L_482:
        /*0b10*/ 	.byte	0x04, 0x11
        /*0b12*/ 	.short	(.L_484 - .L_483)
	.align		4
.L_483:
        /*0b14*/ 	.word	index@(_ZN5flash24flash_fwd_splitkv_kernelI23Flash_fwd_kernel_traitsILi128ELi64ELi128ELi4ELb0ELb0EN7cutlass6half_tE19Flash_kernel_traitsILi128ELi64ELi128ELi4ES3_EELb0ELb1ELb1ELb0ELb0ELb1ELb0ELb0EEEvNS_16Flash_fwd_paramsE)
        /*0b18*/ 	.word	0x00000018


	//----- nvinfo : EIATTR_REGCOUNT
	.align		4
.L_484:
        /*0b1c*/ 	.byte	0x04, 0x2f
        /*0b1e*/ 	.short	(.L_486 - .L_485)
	.align		4
.L_485:
        /*0b20*/ 	.word	index@(_ZN5flash24flash_fwd_splitkv_kernelI23Flash_fwd_kernel_traitsILi128ELi64ELi128ELi4ELb0ELb0EN7cutlass6half_tE19Flash_kernel_traitsILi128ELi64ELi128ELi4ES3_EELb0ELb1ELb1ELb0ELb0ELb0ELb0ELb0EEEvNS_16Flash_fwd_paramsE)
        /*0b24*/ 	.word	0x000000ff


	//----- nvinfo : EIATTR_FRAME_SIZE
	.align		4
.L_486:
        /*0b28*/ 	.byte	0x04, 0x11
        /*0b2a*/ 	.short	(.L_488 - .L_487)
	.align		4
.L_487:
        /*0b2c*/ 	.word	index@($_ZN5flash24flash_fwd_splitkv_kernelI23Flash_fwd_kernel_traitsILi128ELi64ELi128ELi4ELb0ELb0EN7cutlass6half_tE19Flash_kernel_traitsILi128ELi64ELi128ELi4ES3_EELb0ELb1ELb1ELb0ELb0ELb0ELb0ELb0EEEvNS_16Flash_fwd_paramsE$_ZN5flash30compute_attn_1rowblock_splitkvI23Flash_fwd_kernel_traitsILi128ELi64ELi128ELi4ELb0ELb0EN7cutlass6half_tE19Flash_kernel_traitsILi128ELi64ELi128ELi4ES3_EELb0ELb1ELb1ELb0ELb0ELb0ELb0ELb0ENS_16Flash_fwd_paramsEEEvRKT8_iiiii)
        /*0b30*/ 	.word	0x00000000


	//----- nvinfo : EIATTR_FRAME_SIZE
	.align		4
.L_488:
        /*0b34*/ 	.byte	0x04, 0x11
        /*0b36*/ 	.short	(.L_490 - .L_489)
	.align		4
.L_489:
        /*0b38*/ 	.word	index@(_ZN5flash24flash_fwd_splitkv_kernelI23Flash_fwd_kernel_traitsILi128ELi64ELi128ELi4ELb0ELb0EN7cutlass6half_tE19Flash_kernel_traitsILi128ELi64ELi128ELi4ES3_EELb0ELb1ELb1ELb0ELb0ELb0ELb0ELb0EEEvNS_16Flash_fwd_paramsE)
        /*0b3c*/ 	.word	0x00000000


	//----- nvinfo : EIATTR_REGCOUNT
	.align		4
.L_490:
        /*0b40*/ 	.byte	0x04, 0x2f
        /*0b42*/ 	.short	(.L_492 - .L_491)
	.align		4
.L_491:
        /*0b44*/ 	.word	index@(_ZN5flash24flash_fwd_splitkv_kernelI23Flash_fwd_kernel_traitsILi128ELi64ELi128ELi4ELb0ELb0EN7cutlass6half_tE19Flash_kernel_traitsILi128ELi64ELi128ELi4ES3_EELb0ELb1ELb0ELb0ELb1ELb1ELb0ELb0EEEvNS_16Flash_fwd_paramsE)
        /*0b48*/ 	.word	0x000000ff


	//----- nvinfo : EIATTR_FRAME_SIZE
	.align		4
.L_492:
        /*0b4c*/ 	.byte	0x04, 0x11
        /*0b4e*/ 	.short	(.L_494 - .L_493)
	.align		4
.L_493:
        /*0b50*/ 	.word	index@($_ZN5flash24flash_fwd_splitkv_kernelI23Flash_fwd_kernel_traitsILi128ELi64ELi128ELi4ELb0ELb0EN7cutlass6half_tE19Flash_kernel_traitsILi128ELi64ELi128ELi4ES3_EELb0ELb1ELb0ELb0ELb1ELb1ELb0ELb0EEEvNS_16Flash_fwd_paramsE$_ZN5flash30compute_attn_1rowblock_splitkvI23Flash_fwd_kernel_traitsILi128ELi64ELi128ELi4ELb0ELb0EN7cutlass6half_tE19Flash_kernel_traitsILi128ELi64ELi128ELi4ES3_EELb0ELb1ELb0ELb0ELb1ELb1ELb0ELb0ENS_16Flash_fwd_paramsEEEvRKT8_iiiii)
        /*0b54*/ 	.word	0x00000000


	//----- nvinfo : EIATTR_FRAME_SIZE
	.align		4
.L_494:
        /*0b58*/ 	.byte	0x04, 0x11
        /*0b5a*/ 	.short	(.L_496 - .L_495)
	.align		4
.L_495:
        /*0b5c*/ 	.word	index@(_ZN5flash24flash_fwd_splitkv_kernelI23Flash_fwd_kernel_traitsILi128ELi64ELi128ELi4ELb0ELb0EN7cutlass6half_tE19Flash_kernel_traitsILi128ELi64ELi128ELi4ES3_EELb0ELb1ELb0ELb0ELb1ELb1ELb0ELb0EEEvNS_16Flash_fwd_paramsE)
        /*0b60*/ 	.word	0x00000000


	//----- nvinfo : EIATTR_REGCOUNT
	.align		4
.L_496:
        /*0b64*/ 	.byte	0x04, 0x2f
        /*0b66*/ 	.short	(.L_498 - .L_497)
	.align		4
.L_497:
        /*0b68*/ 	.word	index@(_ZN5flash24flash_fwd_splitkv_kernelI23Flash_fwd_kernel_traitsILi128ELi64ELi128ELi4ELb0ELb0EN7cutlass6half_tE19Flash_kernel_traitsILi128ELi64ELi128ELi4ES3_EELb0ELb1ELb0ELb0ELb1ELb0ELb0ELb0EEEvNS_16Flash_fwd_paramsE)
        /*0b6c*/ 	.word	0x000000ff


	//----- nvinfo : EIATTR_FRAME_SIZE
	.align		4
.L_498:
        /*0b70*/ 	.byte	0x04, 0x11
        /*0b72*/ 	.short	(.L_500 - .L_499)
	.align		4
.L_499:
        /*0b74*/ 	.word	index@($_ZN5flash24flash_fwd_splitkv_kernelI23Flash_fwd_kernel_traitsILi128ELi64ELi128ELi4ELb0ELb0EN7cutlass6half_tE19Flash_kernel_traitsILi128ELi64ELi128ELi4ES3_EELb0ELb1ELb0ELb0ELb1ELb0ELb0ELb0EEEvNS_16Flash_fwd_paramsE$_ZN5flash30compute_attn_1rowblock_splitkvI23Flash_fwd_kernel_traitsILi128ELi64ELi128ELi4ELb0ELb0EN7cutlass6half_tE19Flash_kernel_traitsILi128ELi64ELi128ELi4ES3_EELb0ELb1ELb0ELb0ELb1ELb0ELb0ELb0ENS_16Flash_fwd_paramsEEEvRKT8_iiiii)
        /*0b78*/ 	.word	0x00000000


	//----- nvinfo : EIATTR_FRAME_SIZE
	.align		4
.L_500:
        /*0b7c*/ 	.byte	0x04, 0x11
        /*0b7e*/ 	.short	(.L_502 - .L_501)
	.align		4
.L_501:
        /*0b80*/ 	.word	index@(_ZN5flash24flash_fwd_splitkv_kernelI23Flash_fwd_kernel_traitsILi128ELi64ELi128ELi4ELb0ELb0EN7cutlass6half_tE19Flash_kernel_traitsILi128ELi64ELi128ELi4ES3_EELb0ELb1ELb0ELb0ELb1ELb0ELb0ELb0EEEvNS_16Flash_fwd_paramsE)
        /*0b84*/ 	.word	0x00000000


	//----- nvinfo : EIATTR_REGCOUNT
	.align		4
.L_502:
        /*0b88*/ 	.byte	0x04, 0x2f
        /*0b8a*/ 	.short	(.L_504 - .L_503)
	.align		4
.L_503:
        /*0b8c*/ 	.word	index@(_ZN5flash24flash_fwd_splitkv_kernelI23Flash_fwd_kernel_traitsILi128ELi64ELi128ELi4ELb0ELb0EN7cutlass6half_tE19Flash_kernel_traitsILi128ELi64ELi128ELi4ES3_EELb0ELb0ELb1ELb0ELb0ELb1ELb1ELb1EEEvNS_16Flash_fwd_paramsE)
        /*0b90*/ 	.word	0x000000ff


	//----- nvinfo : EIATTR_FRAME_SIZE
	.align		4
.L_504:
        /*0b94*/ 	.byte	0x04, 0x11
        /*0b96*/ 	.short	(.L_506 - .L_505)
	.align		4
.L_505:
        /*0b98*/ 	.word	index@($_ZN5flash24flash_fwd_splitkv_kernelI23Flash_fwd_kernel_traitsILi128ELi64ELi128ELi4ELb0ELb0EN7cutlass6half_tE19Flash_kernel_traitsILi128ELi64ELi128ELi4ES3_EELb0ELb0ELb1ELb0ELb0ELb1ELb1ELb1EEEvNS_16Flash_fwd_paramsE$_ZN5flash30compute_attn_1rowblock_splitkvI23Flash_fwd_kernel_traitsILi128ELi64ELi128ELi4ELb0ELb0EN7cutlass6half_tE19Flash_kernel_traitsILi128ELi64ELi128ELi4ES3_EELb0ELb0ELb1ELb0ELb0ELb1ELb1ELb1ENS_16Flash_fwd_paramsEEEvRKT8_iiiii)
        /*0b9c*/ 	.word	0x00000000


	//----- nvinfo : EIATTR_FRAME_SIZE
	.align		4
.L_506:
        /*0ba0*/ 	.byte	0x04, 0x11
        /*0ba2*/ 	.short	(.L_508 - .L_507)
	.align		4
.L_507:
        /*0ba4*/ 	.word	index@(_ZN5flash24flash_fwd_splitkv_kernelI23Flash_fwd_kernel_traitsILi128ELi64ELi128ELi4ELb0ELb0EN7cutlass6half_tE19Flash_kernel_traitsILi128ELi64ELi128ELi4ES3_EELb0ELb0ELb1ELb0ELb0ELb1ELb1ELb1EEEvNS_16Flash_fwd_paramsE)
        /*0ba8*/ 	.word	0x00000000


	//----- nvinfo : EIATTR_REGCOUNT
	.align		4
.L_508:
        /*0bac*/ 	.byte	0x04, 0x2f
        /*0bae*/ 	.short	(.L_510 - .L_509)
	.align		4
.L_509:
        /*0bb0*/ 	.word	index@(_ZN5flash24flash_fwd_splitkv_kernelI23Flash_fwd_kernel_traitsILi128ELi64ELi128ELi4ELb0ELb0EN7cutlass6half_tE19Flash_kernel_traitsILi128ELi64ELi128ELi4ES3_EELb0ELb0ELb1ELb0ELb0ELb0ELb1ELb1EEEvNS_16Flash_fwd_paramsE)
        /*0bb4*/ 	.word	0x000000fc


	//----- nvinfo : EIATTR_FRAME_SIZE
	.align		4
.L_510:
        /*0bb8*/ 	.byte	0x04, 0x11
        /*0bba*/ 	.short	(.L_512 - .L_511)
	.align		4
.L_511:
        /*0bbc*/ 	.word	index@($_ZN5flash24flash_fwd_splitkv_kernelI23Flash_fwd_kernel_traitsILi128ELi64ELi128ELi4ELb0ELb0EN7cutlass6half_tE19Flash_kernel_traitsILi128ELi64ELi128ELi4ES3_EELb0ELb0ELb1ELb0ELb0ELb0ELb1ELb1EEEvNS_16Flash_fwd_paramsE$_ZN5flash30compute_attn_1rowblock_splitkvI23Flash_fwd_kernel_traitsILi128ELi64ELi128ELi4ELb0ELb0EN7cutlass6half_tE19Flash_kernel_traitsILi128ELi64ELi128ELi4ES3_EELb0ELb0ELb1ELb0ELb0ELb0ELb1ELb1ENS_16Flash_fwd_paramsEEEvRKT8_iiiii)
        /*0bc0*/ 	.word	0x00000000


	//----- nvinfo : EIATTR_FRAME_SIZE
	.align		4
.L_512:
        /*0bc4*/ 	.byte	0x04, 0x11
        /*0bc6*/ 	.short	(.L_514 - .L_513)
	.align		4
.L_513:
        /*0bc8*/ 	.word	index@(_ZN5flash24flash_fwd_splitkv_kernelI23Flash_fwd_kernel_traitsILi128ELi64ELi128ELi4ELb0ELb0EN7cutlass6half_tE19Flash_kernel_traitsILi128ELi64ELi128ELi4ES3_EELb0ELb0ELb1ELb0ELb0ELb0ELb1ELb1EEEvNS_16Flash_fwd_paramsE)
        /*0bcc*/ 	.word	0x00000000


	//----- nvinfo : EIATTR_REGCOUNT
	.align		4
.L_514:
        /*0bd0*/ 	.byte	0x04, 0x2f
        /*0bd2*/ 	.short	(.L_516 - .L_515)
	.align		4
.L_515:
        /*0bd4*/ 	.word	index@(_ZN5flash24flash_fwd_splitkv_kernelI23Flash_fwd_kernel_traitsILi128ELi64ELi128ELi4ELb0ELb0EN7cutlass6half_tE19Flash_kernel_traitsILi128ELi64ELi128ELi4ES3_EELb0ELb0ELb0ELb0ELb1ELb1ELb1ELb1EEEvNS_16Flash_fwd_paramsE)
        /*0bd8*/ 	.word	0x000000fe


	//----- nvinfo : EIATTR_FRAME_SIZE
	.align		4
.L_516:
        /*0bdc*/ 	.byte	0x04, 0x11
        /*0bde*/ 	.short	(.L_518 - .L_517)
	.align		4
.L_517:
        /*0be0*/ 	.word	index@($_ZN5flash24flash_fwd_splitkv_kernelI23Flash_fwd_kernel_traitsILi128ELi64ELi128ELi4ELb0ELb0EN7cutlass6half_tE19Flash_kernel_traitsILi128ELi64ELi128ELi4ES3_EELb0ELb0ELb0ELb0ELb1ELb1ELb1ELb1EEEvNS_16Flash_fwd_paramsE$_ZN5flash30compute_attn_1rowblock_splitkvI23Flash_fwd_kernel_traitsILi128ELi64ELi128ELi4ELb0ELb0EN7cutlass6half_tE19Flash_kernel_traitsILi128ELi64ELi128ELi4ES3_EELb0ELb0ELb0ELb0ELb1ELb1ELb1ELb1ENS_16Flash_fwd_paramsEEEvRKT8_iiiii)
        /*0be4*/ 	.word	0x00000000


	//----- nvinfo : EIATTR_FRAME_SIZE
	.align		4
.L_518:
        /*0be8*/ 	.byte	0x04, 0x11
        /*0bea*/ 	.short	(.L_520 - .L_519)
	.align		4
.L_519:
        /*0bec*/ 	.word	index@(_ZN5flash24flash_fwd_splitkv_kernelI23Flash_fwd_kernel_traitsILi128ELi64ELi128ELi4ELb0ELb0EN7cutlass6half_tE19Flash_kernel_traitsILi128ELi64ELi128ELi4ES3_EELb0ELb0ELb0ELb0ELb1ELb1ELb1ELb1EEEvNS_16Flash_fwd_paramsE)
        /*0bf0*/ 	.word	0x00000000


	//----- nvinfo : EIATTR_REGCOUNT
	.align		4
.L_520:
        /*0bf4*/ 	.byte	0x04, 0x2f
        /*0bf6*/ 	.short	(.L_522 - .L_521)
	.align		4
.L_521:
        /*0bf8*/ 	.word	index@(_ZN5flash24flash_fwd_splitkv_kernelI23Flash_fwd_kernel_traitsILi128ELi64ELi128ELi4ELb0ELb0EN7cutlass6half_tE19Flash_kernel_traitsILi128ELi64ELi128ELi4ES3_EELb0ELb0ELb0ELb0ELb1ELb0ELb1ELb1EEEvNS_16Flash_fwd_paramsE)
        /*0bfc*/ 	.word	0x000000ec


	//----- nvinfo : EIATTR_FRAME_SIZE
	.align		4
.L_522:
        /*0c00*/ 	.byte	0x04, 0x11
        /*0c02*/ 	.short	(.L_524 - .L_523)
	.align		4
.L_523:
        /*0c04*/ 	.word	index@($_ZN5flash24flash_fwd_splitkv_kernelI23Flash_fwd_kernel_traitsILi128ELi64ELi128ELi4ELb0ELb0EN7cutlass6half_tE19Flash_kernel_traitsILi128ELi64ELi128ELi4ES3_EELb0ELb0ELb0ELb0ELb1ELb0ELb1ELb1EEEvNS_16Flash_fwd_paramsE$_ZN5flash30compute_attn_1rowblock_splitkvI23Flash_fwd_kernel_traitsILi128ELi64ELi128ELi4ELb0ELb0EN7cutlass6half_tE19Flash_kernel_traitsILi128ELi64ELi128ELi4ES3_EELb0ELb0ELb0ELb0ELb1ELb0ELb1ELb1ENS_16Flash_fwd_paramsEEEvRKT8_iiiii)
        /*0c08*/ 	.word	0x00000000


	//----- nvinfo : EIATTR_FRAME_SIZE
	.align		4
.L_524:
        /*0c0c*/ 	.byte	0x04, 0x11
        /*0c0e*/ 	.short	(.L_526 - .L_525)
	.align		4
.L_525:
        /*0c10*/ 	.word	index@(_ZN5flash24flash_fwd_splitkv_kernelI23Flash_fwd_kernel_traitsILi128ELi64ELi128ELi4ELb0ELb0EN7cutlass6half_tE19Flash_kernel_traitsILi128ELi64ELi128ELi4ES3_EELb0ELb0ELb0ELb0ELb1ELb0ELb1ELb1EEEvNS_16Flash_fwd_paramsE)
        /*0c14*/ 	.word	0x00000000


	//----- nvinfo : EIATTR_REGCOUNT
	.align		4
.L_526:
        /*0c18*/ 	.byte	0x04, 0x2f
        /*0c1a*/ 	.short	(.L_528 - .L_527)
	.align		4
.L_527:
        /*0c1c*/ 	.word	index@(_ZN5flash24flash_fwd_splitkv_kernelI23Flash_fwd_kernel_traitsILi128ELi64ELi128ELi4ELb0ELb0EN7cutlass6half_tE19Flash_kernel_traitsILi128ELi64ELi128ELi4ES3_EELb0ELb0ELb1ELb0ELb0ELb1ELb1ELb0EEEvNS_16Flash_fwd_paramsE)
        /*0c20*/ 	.word	0x000000ff


	//----- nvinfo : EIATTR_FRAME_SIZE
	.align		4
.L_528:
        /*0c24*/ 	.byte	0x04, 0x11
        /*0c26*/ 	.short	(.L_530 - .L_529)
	.align		4
.L_529:
        /*0c28*/ 	.word	index@($_ZN5flash24flash_fwd_splitkv_kernelI23Flash_fwd_kernel_traitsILi128ELi64ELi128ELi4ELb0ELb0EN7cutlass6half_tE19Flash_kernel_traitsILi128ELi64ELi128ELi4ES3_EELb0ELb0ELb1ELb0ELb0ELb1ELb1ELb0EEEvNS_16Flash_fwd_paramsE$_ZN5flash30compute_attn_1rowblock_splitkvI23Flash_fwd_kernel_traitsILi128ELi64ELi128ELi4ELb0ELb0EN7cutlass6half_tE19Flash_kernel_traitsILi128ELi64ELi128ELi4ES3_EELb0ELb0ELb1ELb0ELb0ELb1ELb1ELb0ENS_16Flash_fwd_paramsEEEvRKT8_iiiii)
        /*0c2c*/ 	.word	0x00000000


	//----- nvinfo : EIATTR_FRAME_SIZE
	.align		4
.L_530:
        /*0c30*/ 	.byte	0x04, 0x11
        /*0c32*/ 	.short	(.L_532 - .L_531)
	.align		4
.L_531:
        /*0c34*/ 	.word	index@(_ZN5flash24flash_fwd_splitkv_kernelI23Flash_fwd_kernel_traitsILi128ELi64ELi128ELi4ELb0ELb0EN7cutlass6half_tE19Flash_kernel_traitsILi128ELi64ELi128ELi4ES3_EELb0ELb0ELb1ELb0ELb0ELb1ELb1ELb0EEEvNS_16Flash_fwd_paramsE)
        /*0c38*/ 	.word	0x00000000


	//----- nvinfo : EIATTR_REGCOUNT
	.align		4
.L_532:
        /*0c3c*/ 	.byte	0x04, 0x2f
        /*0c3e*/ 	.short	(.L_534 - .L_533)
	.align		4
.L_533:
        /*0c40*/ 	.word	index@(_ZN5flash24flash_fwd_splitkv_kernelI23Flash_fwd_kernel_traitsILi128ELi64ELi128ELi4ELb0ELb0EN7cutlass6half_tE19Flash_kernel_traitsILi128ELi64ELi128ELi4ES3_EELb0ELb0ELb1ELb0ELb0ELb0ELb1ELb0EEEvNS_16Flash_fwd_paramsE)
        /*0c44*/ 	.word	0x000000fe


	//----- nvinfo : EIATTR_FRAME_SIZE
	.align		4
.L_534:
        /*0c48*/ 	.byte	0x04, 0x11
        /*0c4a*/ 	.short	(.L_536 - .L_535)
	.align		4
.L_535:
        /*0c4c*/ 	.word	index@($_ZN5flash24flash_fwd_splitkv_kernelI23Flash_fwd_kernel_traitsILi128ELi64ELi128ELi4ELb0ELb0EN7cutlass6half_tE19Flash_kernel_traitsILi128ELi64ELi128ELi4ES3_EELb0ELb0ELb1ELb0ELb0ELb0ELb1ELb0EEEvNS_16Flash_fwd_paramsE$_ZN5flash30compute_attn_1rowblock_splitkvI23Flash_fwd_kernel_traitsILi128ELi64ELi128ELi4ELb0ELb0EN7cutlass6half_tE19Flash_kernel_traitsILi128ELi64ELi128ELi4ES3_EELb0ELb0ELb1ELb0ELb0ELb0ELb1ELb0ENS_16Flash_fwd_paramsEEEvRKT8_iiiii)
        /*0c50*/ 	.word	0x00000000


	//----- nvinfo : EIATTR_FRAME_SIZE
	.align		4
.L_536:
        /*0c54*/ 	.byte	0x04, 0x11
        /*0c56*/ 	.short	(.L_538 - .L_537)
	.align		4
.L_537:
        /*0c58*/ 	.word	index@(_ZN5flash24flash_fwd_splitkv_kernelI23Flash_fwd_kernel_traitsILi128ELi64ELi128ELi4ELb0ELb0EN7cutlass6half_tE19Flash_kernel_traitsILi128ELi64ELi128ELi4ES3_EELb0ELb0ELb1ELb0ELb0ELb0ELb1ELb0EEEvNS_16Flash_fwd_paramsE)
        /*0c5c*/ 	.word	0x00000000


	//----- nvinfo : EIATTR_REGCOUNT
	.align		4
.L_538:
        /*0c60*/ 	.byte	0x04, 0x2f
        /*0c62*/ 	.short	(.L_540 - .L_539)
	.align		4
.L_539:
        /*0c64*/ 	.word	index@(_ZN5flash24flash_fwd_splitkv_kernelI23Flash_fwd_kernel_traitsILi128ELi64ELi128ELi4ELb0ELb0EN7cutlass6half_tE19Flash_kernel_traitsILi128ELi64ELi128ELi4ES3_EELb0ELb0ELb0ELb1ELb1ELb1ELb1ELb0EEEvNS_16Flash_fwd_paramsE)
        /*0c68*/ 	.word	0x000000ff


	//----- nvinfo : EIATTR_FRAME_SIZE
	.align		4
.L_540:
        /*0c6c*/ 	.byte	0x04, 0x11
        /*0c6e*/ 	.short	(.L_542 - .L_541)
	.align		4
.L_541:
        /*0c70*/ 	.word	index@($_ZN5flash24flash_fwd_splitkv_kernelI23Flash_fwd_kernel_traitsILi128ELi64ELi128ELi4ELb0ELb0EN7cutlass6half_tE19Flash_kernel_traitsILi128ELi64ELi128ELi4ES3_EELb0ELb0ELb0ELb1ELb1ELb1ELb1ELb0EEEvNS_16Flash_fwd_paramsE$_ZN5flash30compute_attn_1rowblock_splitkvI23Flash_fwd_kernel_traitsILi128ELi64ELi128ELi4ELb0ELb0EN7cutlass6half_tE19Flash_kernel_traitsILi128ELi64ELi128ELi4ES3_EELb0ELb0ELb0ELb1ELb1ELb1ELb1ELb0ENS_16Flash_fwd_paramsEEEvRKT8_iiiii)
        /*0c74*/ 	.word	0x00000000


	//----- nvinfo : EIATTR_FRAME_SIZE
	.align		4
.L_542:
        /*0c78*/ 	.byte	0x04, 0x11
        /*0c7a*/ 	.short	(.L_544 - .L_543)
	.align		4
.L_543:
        /*0c7c*/ 	.word	index@(_ZN5flash24flash_fwd_splitkv_kernelI23Flash_fwd_kernel_traitsILi128ELi64ELi128ELi4ELb0ELb0EN7cutlass6half_tE19Flash_kernel_traitsILi128ELi64ELi128ELi4ES3_EELb0ELb0ELb0ELb1ELb1ELb1ELb1ELb0EEEvNS_16Flash_fwd_paramsE)
        /*0c80*/ 	.word	0x00000000


	//----- nvinfo : EIATTR_REGCOUNT
	.align		4
.L_544:
        /*0c84*/ 	.byte	0x04, 0x2f
        /*0c86*/ 	.short	(.L_546 - .L_545)
	.align		4
.L_545:
        /*0c88*/ 	.word	index@(_ZN5flash24flash_fwd_splitkv_kernelI23Flash_fwd_kernel_traitsILi128ELi64ELi128ELi4ELb0ELb0EN7cutlass6half_tE19Flash_kernel_traitsILi128ELi64ELi128ELi4ES3_EELb0ELb0ELb0ELb1ELb1ELb0ELb1ELb0EEEvNS_16Flash_fwd_paramsE)
        /*0c8c*/ 	.word	0x000000f0


	//----- nvinfo : EIATTR_FRAME_SIZE
	.align		4
.L_546:
        /*0c90*/ 	.byte	0x04, 0x11
        /*0c92*/ 	.short	(.L_548 - .L_547)
	.align		4
.L_547:
        /*0c94*/ 	.word	index@($_ZN5flash24flash_fwd_splitkv_kernelI23Flash_fwd_kernel_traitsILi128ELi64ELi128ELi4ELb0ELb0EN7cutlass6half_tE19Flash_kernel_traitsILi128ELi64ELi128ELi4ES3_EELb0ELb0ELb0ELb1ELb1ELb0ELb1ELb0EEEvNS_16Flash_fwd_paramsE$_ZN5flash30compute_attn_1rowblock_splitkvI23Flash_fwd_kernel_traitsILi128ELi64ELi128ELi4ELb0ELb0EN7cutlass6half_tE19Flash_kernel_traitsILi128ELi64ELi128ELi4ES3_EELb0ELb0ELb0ELb1ELb1ELb0ELb1ELb0ENS_16Flash_fwd_paramsEEEvRKT8_iiiii)
        /*0c98*/ 	.word	0x00000000


	//----- nvinfo : EIATTR_FRAME_SIZE
	.align		4
.L_548:
        /*0c9c*/ 	.byte	0x04, 0x11
        /*0c9e*/ 	.short	(.L_550 - .L_549)
	.align		4
.L_549:
        /*0ca0*/ 	.word	index@(_ZN5flash24flash_fwd_splitkv_kernelI23Flash_fwd_kernel_traitsILi128ELi64ELi128ELi4ELb0ELb0EN7cutlass6half_tE19Flash_kernel_traitsILi128ELi64ELi128ELi4ES3_EELb0ELb0ELb0ELb1ELb1ELb0ELb1ELb0EEEvNS_16Flash_fwd_paramsE)
        /*0ca4*/ 	.word	0x00000000


	//----- nvinfo : EIATTR_REGCOUNT
	.align		4
.L_550:
        /*0ca8*/ 	.byte	0x04, 0x2f
        /*0caa*/ 	.short	(.L_552 - .L_551)
	.align		4
.L_551:
        /*0cac*/ 	.word	index@(_ZN5flash24flash_fwd_splitkv_kernelI23Flash_fwd_kernel_traitsILi128ELi64ELi128ELi4ELb0ELb0EN7cutlass6half_tE19Flash_kernel_traitsILi128ELi64ELi128ELi4ES3_EELb0ELb0ELb1ELb0ELb0ELb1ELb0ELb1EEEvNS_16Flash_fwd_paramsE)
        /*0cb0*/ 	.word	0x000000ff


	//----- nvinfo : EIATTR_FRAME_SIZE
	.align		4
.L_552:
        /*0cb4*/ 	.byte	0x04, 0x11
        /*0cb6*/ 	.short	(.L_554 - .L_553)
	.align		4
.L_553:
        /*0cb8*/ 	.word	index@($_ZN5flash24flash_fwd_splitkv_kernelI23Flash_fwd_kernel_traitsILi128ELi64ELi128ELi4ELb0ELb0EN7cutlass6half_tE19Flash_kernel_traitsILi128ELi64ELi128ELi4ES3_EELb0ELb0ELb1ELb0ELb0ELb1ELb0ELb1EEEvNS_16Flash_fwd_paramsE$_ZN5flash30compute_attn_1rowblock_splitkvI23Flash_fwd_kernel_traitsILi128ELi64ELi128ELi4ELb0ELb0EN7cutlass6half_tE19Flash_kernel_traitsILi128ELi64ELi128ELi4ES3_EELb0ELb0ELb1ELb0ELb0ELb1ELb0ELb1ENS_16Flash_fwd_paramsEEEvRKT8_iiiii)
        /*0cbc*/ 	.word	0x00000000


	//----- nvinfo : EIATTR_FRAME_SIZE
	.align		4
.L_554:
        /*0cc0*/ 	.byte	0x04, 0x11
        /*0cc2*/ 	.short	(.L_556 - .L_555)
	.align		4
.L_555:
        /*0cc4*/ 	.word	index@(_ZN5flash24flash_fwd_splitkv_kernelI23Flash_fwd_kernel_traitsILi128ELi64ELi128ELi4ELb0ELb0EN7cutlass6half_tE19Flash_kernel_traitsILi128ELi64ELi128ELi4ES3_EELb0ELb0ELb1ELb0ELb0ELb1ELb0ELb1EEEvNS_16Flash_fwd_paramsE)
        /*0cc8*/ 	.word	0x00000000


	//----- nvinfo : EIATTR_REGCOUNT
	.align		4
.L_556:
        /*0ccc*/ 	.byte	0x04, 0x2f
        /*0cce*/ 	.short	(.L_558 - .L_557)
	.align		4
.L_557:
        /*0cd0*/ 	.word	index@(_ZN5flash24flash_fwd_splitkv_kernelI23Flash_fwd_kernel_traitsILi128ELi64ELi128ELi4ELb0ELb0EN7cutlass6half_tE19Flash_kernel_traitsILi128ELi64ELi128ELi4ES3_EELb0ELb0ELb1ELb0ELb0ELb0ELb0ELb1EEEvNS_16Flash_fwd_paramsE)
        /*0cd4*/ 	.word	0x000000fd


	//----- nvinfo : EIATTR_FRAME_SIZE
	.align		4
.L_558:
        /*0cd8*/ 	.byte	0x04, 0x11
        /*0cda*/ 	.short	(.L_560 - .L_559)
	.align		4
.L_559:
        /*0cdc*/ 	.word	index@($_ZN5flash24flash_fwd_splitkv_kernelI23Flash_fwd_kernel_traitsILi128ELi64ELi128ELi4ELb0ELb0EN7cutlass6half_tE19Flash_kernel_traitsILi128ELi64ELi128ELi4ES3_EELb0ELb0ELb1ELb0ELb0ELb0ELb0ELb1EEEvNS_16Flash_fwd_paramsE$_ZN5flash30compute_attn_1rowblock_splitkvI23Flash_fwd_kernel_traitsILi128ELi64ELi128ELi4ELb0ELb0EN7cutlass6half_tE19Flash_kernel_traitsILi128ELi64ELi128ELi4ES3_EELb0ELb0ELb1ELb0ELb0ELb0ELb0ELb1ENS_16Flash_fwd_paramsEEEvRKT8_iiiii)
        /*0ce0*/ 	.word	0x00000000


	//----- nvinfo : EIATTR_FRAME_SIZE
	.align		4
.L_560:
        /*0ce4*/ 	.byte	0x04, 0x11
        /*0ce6*/ 	.short	(.L_562 - .L_561)
	.align		4
.L_561:
        /*0ce8*/ 	.word	index@(_ZN5flash24flash_fwd_splitkv_kernelI23Flash_fwd_kernel_traitsILi128ELi64ELi128ELi4ELb0ELb0EN7cutlass6half_tE19Flash_kernel_traitsILi128ELi64ELi128ELi4ES3_EELb0ELb0ELb1ELb0ELb0ELb0ELb0ELb1EEEvNS_16Flash_fwd_paramsE)
        /*0cec*/ 	.word	0x00000000


	//----- nvinfo : EIATTR_REGCOUNT
	.align		4
.L_562:
        /*0cf0*/ 	.byte	0x04, 0x2f
        /*0cf2*/ 	.short	(.L_564 - .L_563)
	.align		4
.L_563:
        /*0cf4*/ 	.word	index@(_ZN5flash24flash_fwd_splitkv_kernelI23Flash_fwd_kernel_traitsILi128ELi64ELi128ELi4ELb0ELb0EN7cutlass6half_tE19Flash_kernel_traitsILi128ELi64ELi128ELi4ES3_EELb0ELb0ELb0ELb0ELb1ELb1ELb0ELb1EEEvNS_16Flash_fwd_paramsE)
        /*0cf8*/ 	.word	0x000000fe


	//----- nvinfo : EIATTR_FRAME_SIZE
	.align		4
.L_564:
        /*0cfc*/ 	.byte	0x04, 0x11
        /*0cfe*/ 	.short	(.L_566 - .L_565)
	.align		4
.L_565:
        /*0d00*/ 	.word	index@($_ZN5flash24flash_fwd_splitkv_kernelI23Flash_fwd_kernel_traitsILi128ELi64ELi128ELi4ELb0ELb0EN7cutlass6half_tE19Flash_kernel_traitsILi128ELi64ELi128ELi4ES3_EELb0ELb0ELb0ELb0ELb1ELb1ELb0ELb1EEEvNS_16Flash_fwd_paramsE$_ZN5flash30compute_attn_1rowblock_splitkvI23Flash_fwd_kernel_traitsILi128ELi64ELi128ELi4ELb0ELb0EN7cutlass6half_tE19Flash_kernel_traitsILi128ELi64ELi128ELi4ES3_EELb0ELb0ELb0ELb0ELb1ELb1ELb0ELb1ENS_16Flash_fwd_paramsEEEvRKT8_iiiii)
        /*0d04*/ 	.word	0x00000000


	//----- nvinfo : EIATTR_FRAME_SIZE
	.align		4
.L_566:
        /*0d08*/ 	.byte	0x04, 0x11
        /*0d0a*/ 	.short	(.L_568 - .L_567)
	.align		4
.L_567:
        /*0d0c*/ 	.word	index@(_ZN5flash24flash_fwd_splitkv_kernelI23Flash_fwd_kernel_traitsILi128ELi64ELi128ELi4ELb0ELb0EN7cutlass6half_tE19Flash_kernel_traitsILi128ELi64ELi128ELi4ES3_EELb0ELb0ELb0ELb0ELb1ELb1ELb0ELb1EEEvNS_16Flash_fwd_paramsE)
        /*0d10*/ 	.word	0x00000000


	//----- nvinfo : EIATTR_REGCOUNT
	.align		4
.L_568:
        /*0d14*/ 	.byte	0x04, 0x2f
        /*0d16*/ 	.short	(.L_570 - .L_569)
	.align		4
.L_569:
        /*0d18*/ 	.word	index@(_ZN5flash24flash_fwd_splitkv_kernelI23Flash_fwd_kernel_traitsILi128ELi64ELi128ELi4ELb0ELb0EN7cutlass6half_tE19Flash_kernel_traitsILi128ELi64ELi128ELi4ES3_EELb0ELb0ELb0ELb0ELb1ELb0ELb0ELb1EEEvNS_16Flash_fwd_paramsE)
        /*0d1c*/ 	.word	0x000000ea


	//----- nvinfo : EIATTR_FRAME_SIZE
	.align		4
.L_570:
        /*0d20*/ 	.byte	0x04, 0x11
        /*0d22*/ 	.short	(.L_572 - .L_571)
	.align		4
.L_571:
        /*0d24*/ 	.word	index@($_ZN5flash24flash_fwd_splitkv_kernelI23Flash_fwd_kernel_traitsILi128ELi64ELi128ELi4ELb0ELb0EN7cutlass6half_tE19Flash_kernel_traitsILi128ELi64ELi128ELi4ES3_EELb0ELb0ELb0ELb0ELb1ELb0ELb0ELb1EEEvNS_16Flash_fwd_paramsE$_ZN5flash30compute_attn_1rowblock_splitkvI23Flash_fwd_kernel_traitsILi128ELi64ELi128ELi4ELb0ELb0EN7cutlass6half_tE19Flash_kernel_traitsILi128ELi64ELi128ELi4ES3_EELb0ELb0ELb0ELb0ELb1ELb0ELb0ELb1ENS_16Flash_fwd_paramsEEEvRKT8_iiiii)
        /*0d28*/ 	.word	0x00000000


	//----- nvinfo : EIATTR_FRAME_SIZE
	.align		4
.L_572:
        /*0d2c*/ 	.byte	0x04, 0x11
        /*0d2e*/ 	.short	(.L_574 - .L_573)
	.align		4
.L_573:
        /*0d30*/ 	.word	index@(_ZN5flash24flash_fwd_splitkv_kernelI23Flash_fwd_kernel_traitsILi128ELi64ELi128ELi4ELb0ELb0EN7cutlass6half_tE19Flash_kernel_traitsILi128ELi64ELi128ELi4ES3_EELb0ELb0ELb0ELb0ELb1ELb0ELb0ELb1EEEvNS_16Flash_fwd_paramsE)
        /*0d34*/ 	.word	0x00000000


	//----- nvinfo : EIATTR_REGCOUNT
	.align		4
.L_574:
        /*0d38*/ 	.byte	0x04, 0x2f
        /*0d3a*/ 	.short	(.L_576 - .L_575)
	.align		4
.L_575:
        /*0d3c*/ 	.word	index@(_ZN5flash24flash_fwd_splitkv_kernelI23Flash_fwd_kernel_traitsILi128ELi64ELi128ELi4ELb0ELb0EN7cutlass6half_tE19Flash_kernel_traitsILi128ELi64ELi128ELi4ES3_EELb0ELb0ELb1ELb0ELb0ELb1ELb0ELb0EEEvNS_16Flash_fwd_paramsE)
        /*0d40*/ 	.word	0x000000ff


	//----- nvinfo : EIATTR_FRAME_SIZE
	.align		4
.L_576:
        /*0d44*/ 	.byte	0x04, 0x11
        /*0d46*/ 	.short	(.L_578 - .L_577)
	.align		4
.L_577:
        /*0d48*/ 	.word	index@($_ZN5flash24flash_fwd_splitkv_kernelI23Flash_fwd_kernel_traitsILi128ELi64ELi128ELi4ELb0ELb0EN7cutlass6half_tE19Flash_kernel_traitsILi128ELi64ELi128ELi4ES3_EELb0ELb0ELb1ELb0ELb0ELb1ELb0ELb0EEEvNS_16Flash_fwd_paramsE$_ZN5flash30compute_attn_1rowblock_splitkvI23Flash_fwd_kernel_traitsILi128ELi64ELi128ELi4ELb0ELb0EN7cutlass6half_tE19Flash_kernel_traitsILi128ELi64ELi128ELi4ES3_EELb0ELb0ELb1ELb0ELb0ELb1ELb0ELb0ENS_16Flash_fwd_paramsEEEvRKT8_iiiii)
        /*0d4c*/ 	.word	0x00000000


	//----- nvinfo : EIATTR_FRAME_SIZE
	.align		4
.L_578:
        /*0d50*/ 	.byte	0x04, 0x11
        /*0d52*/ 	.short	(.L_580 - .L_579)
	.align		4
.L_579:
        /*0d54*/ 	.word	index@(_ZN5flash24flash_fwd_splitkv_kernelI23Flash_fwd_kernel_traitsILi128ELi64ELi128ELi4ELb0ELb0EN7cutlass6half_tE19Flash_kernel_traitsILi128ELi64ELi128ELi4ES3_EELb0ELb0ELb1ELb0ELb0ELb1ELb0ELb0EEEvNS_16Flash_fwd_paramsE)
        /*0d58*/ 	.word	0x00000000


	//----- nvinfo : EIATTR_REGCOUNT
	.align		4
.L_580:
        /*0d5c*/ 	.byte	0x04, 0x2f
        /*0d5e*/ 	.short	(.L_582 - .L_581)
	.align		4
.L_581:
        /*0d60*/ 	.word	index@(_ZN5flash24flash_fwd_splitkv_kernelI23Flash_fwd_kernel_traitsILi128ELi64ELi128ELi4ELb0ELb0EN7cutlass6half_tE19Flash_kernel_traitsILi128ELi64ELi128ELi4ES3_EELb0ELb0ELb1ELb0ELb0ELb0ELb0ELb0EEEvNS_16Flash_fwd_paramsE)
        /*0d64*/ 	.word	0x000000fe


	//----- nvinfo : EIATTR_FRAME_SIZE
	.align		4
.L_582:
        /*0d68*/ 	.byte	0x04, 0x11
        /*0d6a*/ 	.short	(.L_584 - .L_583)
	.align		4
.L_583:
        /*0d6c*/ 	.word	index@($_ZN5flash24flash_fwd_splitkv_kernelI23Flash_fwd_kernel_traitsILi128ELi64ELi128ELi4ELb0ELb0EN7cutlass6half_tE19Flash_kernel_traitsILi128ELi64ELi128ELi4ES3_EELb0ELb0ELb1ELb0ELb0ELb0ELb0ELb0EEEvNS_16Flash_fwd_paramsE$_ZN5flash30compute_attn_1rowblock_splitkvI23Flash_fwd_kernel_traitsILi128ELi64ELi128ELi4ELb0ELb0EN7cutlass6half_tE19Flash_kernel_traitsILi128ELi64ELi128ELi4ES3_EELb0ELb0ELb1ELb0ELb0ELb0ELb0ELb0ENS_16Flash_fwd_paramsEEEvRKT8_iiiii)
        /*0d70*/ 	.word	0x00000000


	//----- nvinfo : EIATTR_FRAME_SIZE
	.align		4
.L_584:
        /*0d74*/ 	.byte	0x04, 0x11
        /*0d76*/ 	.short	(.L_586 - .L_585)
	.align		4
.L_585:
        /*0d78*/ 	.word	index@(_ZN5flash24flash_fwd_splitkv_kernelI23Flash_fwd_kernel_traitsILi128ELi64ELi128ELi4ELb0ELb0EN7cutlass6half_tE19Flash_kernel_traitsILi128ELi64ELi128ELi4ES3_EELb0ELb0ELb1ELb0ELb0ELb0ELb0ELb0EEEvNS_16Flash_fwd_paramsE)
        /*0d7c*/ 	.word	0x00000000


	//----- nvinfo : EIATTR_REGCOUNT
	.align		4
.L_586:
        /*0d80*/ 	.byte	0x04, 0x2f
        /*0d82*/ 	.short	(.L_588 - .L_587)
	.align		4
.L_587:
        /*0d84*/ 	.word	index@(_ZN5flash24flash_fwd_splitkv_kernelI23Flash_fwd_kernel_traitsILi128ELi64ELi128ELi4ELb0ELb0EN7cutlass6half_tE19Flash_kernel_traitsILi128ELi64ELi128ELi4ES3_EELb0ELb0ELb0ELb1ELb1ELb1ELb0ELb0EEEvNS_16Flash_fwd_paramsE)
        /*0d88*/ 	.word	0x000000ff


	//----- nvinfo : EIATTR_FRAME_SIZE
	.align		4
.L_588:
        /*0d8c*/ 	.byte	0x04, 0x11
        /*0d8e*/ 	.short	(.L_590 - .L_589)
	.align		4
.L_589:
        /*0d90*/ 	.word	index@($_ZN5flash24flash_fwd_splitkv_kernelI23Flash_fwd_kernel_traitsILi128ELi64ELi128ELi4ELb0ELb0EN7cutlass6half_tE19Flash_kernel_traitsILi128ELi64ELi128ELi4ES3_EELb0ELb0ELb0ELb1ELb1ELb1ELb0ELb0EEEvNS_16Flash_fwd_paramsE$_ZN5flash30compute_attn_1rowblock_splitkvI23Flash_fwd_kernel_traitsILi128ELi64ELi128ELi4ELb0ELb0EN7cutlass6half_tE19Flash_kernel_traitsILi128ELi64ELi128ELi4ES3_EELb0ELb0ELb0ELb1ELb1ELb1ELb0ELb0ENS_16Flash_fwd_paramsEEEvRKT8_iiiii)
        /*0d94*/ 	.word	0x00000000


	//----- nvinfo : EIATTR_FRAME_SIZE
	.align		4
.L_590:
        /*0d98*/ 	.byte	0x04, 0x11
        /*0d9a*/ 	.short	(.L_592 - .L_591)
	.align		4
.L_591:
        /*0d9c*/ 	.word	index@(_ZN5flash24flash_fwd_splitkv_kernelI23Flash_fwd_kernel_traitsILi128ELi64ELi128ELi4ELb0ELb0EN7cutlass6half_tE19Flash_kernel_traitsILi128ELi64ELi128ELi4ES3_EELb0ELb0ELb0ELb1ELb1ELb1ELb0ELb0EEEvNS_16Flash_fwd_paramsE)
        /*0da0*/ 	.word	0x00000000


	//----- nvinfo : EIATTR_REGCOUNT
	.align		4
.L_592:
        /*0da4*/ 	.byte	0x04, 0x2f
        /*0da6*/ 	.short	(.L_594 - .L_593)
	.align		4
.L_593:
        /*0da8*/ 	.word	index@(_ZN5flash24flash_fwd_splitkv_kernelI23Flash_fwd_kernel_traitsILi128ELi64ELi128ELi4ELb0ELb0EN7cutlass6half_tE19Flash_kernel_traitsILi128ELi64ELi128ELi4ES3_EELb0ELb0ELb0ELb1ELb1ELb0ELb0ELb0EEEvNS_16Flash_fwd_paramsE)
        /*0dac*/ 	.word	0x000000ee


	//----- nvinfo : EIATTR_FRAME_SIZE
	.align		4
.L_594:
        /*0db0*/ 	.byte	0x04, 0x11
        /*0db2*/ 	.short	(.L_596 - .L_595)
	.align		4
.L_595:
        /*0db4*/ 	.word	index@($_ZN5flash24flash_fwd_splitkv_kernelI23Flash_fwd_kernel_traitsILi128ELi64ELi128ELi4ELb0ELb0EN7cutlass6half_tE19Flash_kernel_traitsILi128ELi64ELi128ELi4ES3_EELb0ELb0ELb0ELb1ELb1ELb0ELb0ELb0EEEvNS_16Flash_fwd_paramsE$_ZN5flash30compute_attn_1rowblock_splitkvI23Flash_fwd_kernel_traitsILi128ELi64ELi128ELi4ELb0ELb0EN7cutlass6half_tE19Flash_kernel_traitsILi128ELi64ELi128ELi4ES3_EELb0ELb0ELb0ELb1ELb1ELb0ELb0ELb0ENS_16Flash_fwd_paramsEEEvRKT8_iiiii)
        /*0db8*/ 	.word	0x00000000


	//----- nvinfo : EIATTR_FRAME_SIZE
	.align		4
.L_596:
        /*0dbc*/ 	.byte	0x04, 0x11
        /*0dbe*/ 	.short	(.L_598 - .L_597)
	.align		4
.L_597:
        /*0dc0*/ 	.word	index@(_ZN5flash24flash_fwd_splitkv_kernelI23Flash_fwd_kernel_traitsILi128ELi64ELi128ELi4ELb0ELb0EN7cutlass6half_tE19Flash_kernel_traitsILi128ELi64ELi128ELi4ES3_EELb0ELb0ELb0ELb1ELb1ELb0ELb0ELb0EEEvNS_16Flash_fwd_paramsE)
        /*0dc4*/ 	.word	0x00000000


	//----- nvinfo : EIATTR_REGCOUNT
	.align		4
.L_598:
        /*0dc8*/ 	.byte	0x04, 0x2f
        /*0dca*/ 	.short	(.L_600 - .L_599)
	.align		4
.L_599:
        /*0dcc*/ 	.word	index@(_ZN5flash24flash_fwd_splitkv_kernelI23Flash_fwd_kernel_traitsILi128ELi64ELi128ELi4ELb0ELb0EN7cutlass6half_tE19Flash_kernel_traitsILi128ELi64ELi128ELi4ES3_EELb0ELb1ELb0ELb0ELb0ELb1ELb1ELb1EEEvNS_16Flash_fwd_paramsE)
        /*0dd0*/ 	.word	0x000000ff


	//----- nvinfo : EIATTR_FRAME_SIZE
	.align		4
.L_600:
        /*0dd4*/ 	.byte	0x04, 0x11
        /*0dd6*/ 	.short	(.L_602 - .L_601)
	.align		4
.L_601:
        /*0dd8*/ 	.word	index@($_ZN5flash24flash_fwd_splitkv_kernelI23Flash_fwd_kernel_traitsILi128ELi64ELi128ELi4ELb0ELb0EN7cutlass6half_tE19Flash_kernel_traitsILi128ELi64ELi128ELi4ES3_EELb0ELb1ELb0ELb0ELb0ELb1ELb1ELb1EEEvNS_16Flash_fwd_paramsE$_ZN5flash30compute_attn_1rowblock_splitkvI23Flash_fwd_kernel_traitsILi128ELi64ELi128ELi4ELb0ELb0EN7cutlass6half_tE19Flash_kernel_traitsILi128ELi64ELi128ELi4ES3_EELb0ELb1ELb0ELb0ELb0ELb1ELb1ELb1ENS_16Flash_fwd_paramsEEEvRKT8_iiiii)
        /*0ddc*/ 	.word	0x00000000


	//----- nvinfo : EIATTR_FRAME_SIZE
	.align		4
.L_602:
        /*0de0*/ 	.byte	0x04, 0x11
        /*0de2*/ 	.short	(.L_604 - .L_603)
	.align		4
.L_603:
        /*0de4*/ 	.word	index@(_ZN5flash24flash_fwd_splitkv_kernelI23Flash_fwd_kernel_traitsILi128ELi64ELi128ELi4ELb0ELb0EN7cutlass6half_tE19Flash_kernel_traitsILi128ELi64ELi128ELi4ES3_EELb0ELb1ELb0ELb0ELb0ELb1ELb1ELb1EEEvNS_16Flash_fwd_paramsE)
        /*0de8*/ 	.word	0x00000000


	//----- nvinfo : EIATTR_REGCOUNT
	.align		4
.L_604:
        /*0dec*/ 	.byte	0x04, 0x2f
        /*0dee*/ 	.short	(.L_606 - .L_605)
	.align		4
.L_605:
        /*0df0*/ 	.word	index@(_ZN5flash24flash_fwd_splitkv_kernelI23Flash_fwd_kernel_traitsILi128ELi64ELi128ELi4ELb0ELb0EN7cutlass6half_tE19Flash_kernel_traitsILi128ELi64ELi128ELi4ES3_EELb0ELb1ELb0ELb0ELb0ELb0ELb1ELb1EEEvNS_16Flash_fwd_paramsE)
        /*0df4*/ 	.word	0x000000ff


	//----- nvinfo : EIATTR_FRAME_SIZE
	.align		4
.L_606:
        /*0df8*/ 	.byte	0x04, 0x11
        /*0dfa*/ 	.short	(.L_608 - .L_607)
	.align		4
.L_607:
        /*0dfc*/ 	.word	index@($_ZN5flash24flash_fwd_splitkv_kernelI23Flash_fwd_kernel_traitsILi128ELi64ELi128ELi4ELb0ELb0EN7cutlass6half_tE19Flash_kernel_traitsILi128ELi64ELi128ELi4ES3_EELb0ELb1ELb0ELb0ELb0ELb0ELb1ELb1EEEvNS_16Flash_fwd_paramsE$_ZN5flash30compute_attn_1rowblock_splitkvI23Flash_fwd_kernel_traitsILi128ELi64ELi128ELi4ELb0ELb0EN7cutlass6half_tE19Flash_kernel_traitsILi128ELi64ELi128ELi4ES3_EELb0ELb1ELb0ELb0ELb0ELb0ELb1ELb1ENS_16Flash_fwd_paramsEEEvRKT8_iiiii)
        /*0e00*/ 	.word	0x00000000


	//----- nvinfo : EIATTR_FRAME_SIZE
	.align		4
.L_608:
        /*0e04*/ 	.byte	0x04, 0x11
        /*0e06*/ 	.short	(.L_610 - .L_609)
	.align		4
.L_609:
        /*0e08*/ 	.word	index@(_ZN5flash24flash_fwd_splitkv_kernelI23Flash_fwd_kernel_traitsILi128ELi64ELi128ELi4ELb0ELb0EN7cutlass6half_tE19Flash_kernel_traitsILi128ELi64ELi128ELi4ES3_EELb0ELb1ELb0ELb0ELb0ELb0ELb1ELb1EEEvNS_16Flash_fwd_paramsE)
        /*0e0c*/ 	.word	0x00000000


	//----- nvinfo : EIATTR_REGCOUNT
	.align		4
.L_610:
        /*0e10*/ 	.byte	0x04, 0x2f
        /*0e12*/ 	.short	(.L_612 - .L_611)
	.align		4
.L_611:
        /*0e14*/ 	.word	index@(_ZN5flash24flash_fwd_splitkv_kernelI23Flash_fwd_kernel_traitsILi128ELi64ELi128ELi4ELb0ELb0EN7cutlass6half_tE19Flash_kernel_traitsILi128ELi64ELi128ELi4ES3_EELb0ELb1ELb0ELb0ELb0ELb1ELb1ELb0EEEvNS_16Flash_fwd_paramsE)
        /*0e18*/ 	.word	0x000000ff


	//----- nvinfo : EIATTR_FRAME_SIZE
	.align		4
.L_612:
        /*0e1c*/ 	.byte	0x04, 0x11
        /*0e1e*/ 	.short	(.L_614 - .L_613)
	.align		4
.L_613:
        /*0e20*/ 	.word	index@($_ZN5flash24flash_fwd_splitkv_kernelI23Flash_fwd_kernel_traitsILi128ELi64ELi128ELi4ELb0ELb0EN7cutlass6half_tE19Flash_kernel_traitsILi128ELi64ELi128ELi4ES3_EELb0ELb1ELb0ELb0ELb0ELb1ELb1ELb0EEEvNS_16Flash_fwd_paramsE$_ZN5flash30compute_attn_1rowblock_splitkvI23Flash_fwd_kernel_traitsILi128ELi64ELi128ELi4ELb0ELb0EN7cutlass6half_tE19Flash_kernel_traitsILi128ELi64ELi128ELi4ES3_EELb0ELb1ELb0ELb0ELb0ELb1ELb1ELb0ENS_16Flash_fwd_paramsEEEvRKT8_iiiii)
        /*0e24*/ 	.word	0x00000000


	//----- nvinfo : EIATTR_FRAME_SIZE
	.align		4
.L_614:
        /*0e28*/ 	.byte	0x04, 0x11
        /*0e2a*/ 	.short	(.L_616 - .L_615)
	.align		4
.L_615:
        /*0e2c*/ 	.word	index@(_ZN5flash24flash_fwd_splitkv_kernelI23Flash_fwd_kernel_traitsILi128ELi64ELi128ELi4ELb0ELb0EN7cutlass6half_tE19Flash_kernel_traitsILi128ELi64ELi128ELi4ES3_EELb0ELb1ELb0ELb0ELb0ELb1ELb1ELb0EEEvNS_16Flash_fwd_paramsE)
        /*0e30*/ 	.word	0x00000000


	//----- nvinfo : EIATTR_REGCOUNT
	.align		4
.L_616:
        /*0e34*/ 	.byte	0x04, 0x2f
        /*0e36*/ 	.short	(.L_618 - .L_617)
	.align		4
.L_617:
        /*0e38*/ 	.word	index@(_ZN5flash24flash_fwd_splitkv_kernelI23Flash_fwd_kernel_traitsILi128ELi64ELi128ELi4ELb0ELb0EN7cutlass6half_tE19Flash_kernel_traitsILi128ELi64ELi128ELi4ES3_EELb0ELb1ELb0ELb0ELb0ELb0ELb1ELb0EEEvNS_16Flash_fwd_paramsE)
        /*0e3c*/ 	.word	0x000000fe


	//----- nvinfo : EIATTR_FRAME_SIZE
	.align		4
.L_618:
        /*0e40*/ 	.byte	0x04, 0x11
        /*0e42*/ 	.short	(.L_620 - .L_619)
	.align		4
.L_619:
        /*0e44*/ 	.word	index@($_ZN5flash24flash_fwd_splitkv_kernelI23Flash_fwd_kernel_traitsILi128ELi64ELi128ELi4ELb0ELb0EN7cutlass6half_tE19Flash_kernel_traitsILi128ELi64ELi128ELi4ES3_EELb0ELb1ELb0ELb0ELb0ELb0ELb1ELb0EEEvNS_16Flash_fwd_paramsE$_ZN5flash30compute_attn_1rowblock_splitkvI23Flash_fwd_kernel_traitsILi128ELi64ELi128ELi4ELb0ELb0EN7cutlass6half_tE19Flash_kernel_traitsILi128ELi64ELi128ELi4ES3_EELb0ELb1ELb0ELb0ELb0ELb0ELb1ELb0ENS_16Flash_fwd_paramsEEEvRKT8_iiiii)
        /*0e48*/ 	.word	0x00000000


	//----- nvinfo : EIATTR_FRAME_SIZE
	.align		4
.L_620:
        /*0e4c*/ 	.byte	0x04, 0x11
        /*0e4e*/ 	.short	(.L_622 - .L_621)
	.align		4
.L_621:
        /*0e50*/ 	.word	index@(_ZN5flash24flash_fwd_splitkv_kernelI23Flash_fwd_kernel_traitsILi128ELi64ELi128ELi4ELb0ELb0EN7cutlass6half_tE19Flash_kernel_traitsILi128ELi64ELi128ELi4ES3_EELb0ELb1ELb0ELb0ELb0ELb0ELb1ELb0EEEvNS_16Flash_fwd_paramsE)
        /*0e54*/ 	.word	0x00000000


	//----- nvinfo : EIATTR_REGCOUNT
	.align		4
.L_622:
        /*0e58*/ 	.byte	0x04, 0x2f
        /*0e5a*/ 	.short	(.L_624 - .L_623)
	.align		4
.L_623:
        /*0e5c*/ 	.word	index@(_ZN5flash24flash_fwd_splitkv_kernelI23Flash_fwd_kernel_traitsILi128ELi64ELi128ELi4ELb0ELb0EN7cutlass6half_tE19Flash_kernel_traitsILi128ELi64ELi128ELi4ES3_EELb0ELb1ELb0ELb0ELb0ELb1ELb0ELb1EEEvNS_16Flash_fwd_paramsE)
        /*0e60*/ 	.word	0x000000ff


	//----- nvinfo : EIATTR_FRAME_SIZE
	.align		4
.L_624:
        /*0e64*/ 	.byte	0x04, 0x11
        /*0e66*/ 	.short	(.L_626 - .L_625)
	.align		4
.L_625:
        /*0e68*/ 	.word	index@($_ZN5flash24flash_fwd_splitkv_kernelI23Flash_fwd_kernel_traitsILi128ELi64ELi128ELi4ELb0ELb0EN7cutlass6half_tE19Flash_kernel_traitsILi128ELi64ELi128ELi4ES3_EELb0ELb1ELb0ELb0ELb0ELb1ELb0ELb1EEEvNS_16Flash_fwd_paramsE$_ZN5flash30compute_attn_1rowblock_splitkvI23Flash_fwd_kernel_traitsILi128ELi64ELi128ELi4ELb0ELb0EN7cutlass6half_tE19Flash_kernel_traitsILi128ELi64ELi128ELi4ES3_EELb0ELb1ELb0ELb0ELb0ELb1ELb0ELb1ENS_16Flash_fwd_paramsEEEvRKT8_iiiii)
        /*0e6c*/ 	.word	0x00000000


	//----- nvinfo : EIATTR_FRAME_SIZE
	.align		4
.L_626:
        /*0e70*/ 	.byte	0x04, 0x11
        /*0e72*/ 	.short	(.L_628 - .L_627)
	.align		4
.L_627:
        /*0e74*/ 	.word	index@(_ZN5flash24flash_fwd_splitkv_kernelI23Flash_fwd_kernel_traitsILi128ELi64ELi128ELi4ELb0ELb0EN7cutlass6half_tE19Flash_kernel_traitsILi128ELi64ELi128ELi4ES3_EELb0ELb1ELb0ELb0ELb0ELb1ELb0ELb1EEEvNS_16Flash_fwd_paramsE)
        /*0e78*/ 	.word	0x00000000


	//----- nvinfo : EIATTR_REGCOUNT
	.align		4
.L_628:
        /*0e7c*/ 	.byte	0x04, 0x2f
        /*0e7e*/ 	.short	(.L_630 - .L_629)
	.align		4
.L_629:
        /*0e80*/ 	.word	index@(_ZN5flash24flash_fwd_splitkv_kernelI23Flash_fwd_kernel_traitsILi128ELi64ELi128ELi4ELb0ELb0EN7cutlass6half_tE19Flash_kernel_traitsILi128ELi64ELi128ELi4ES3_EELb0ELb1ELb0ELb0ELb0ELb0ELb0ELb1EEEvNS_16Flash_fwd_paramsE)
        /*0e84*/ 	.word	0x000000fe


	//----- nvinfo : EIATTR_FRAME_SIZE
	.align		4
.L_630:
        /*0e88*/ 	.byte	0x04, 0x11
        /*0e8a*/ 	.short	(.L_632 - .L_631)
	.align		4
.L_631:
        /*0e8c*/ 	.word	index@($_ZN5flash24flash_fwd_splitkv_kernelI23Flash_fwd_kernel_traitsILi128ELi64ELi128ELi4ELb0ELb0EN7cutlass6half_tE19Flash_kernel_traitsILi128ELi64ELi128ELi4ES3_EELb0ELb1ELb0ELb0ELb0ELb0ELb0ELb1EEEvNS_16Flash_fwd_paramsE$_ZN5flash30compute_attn_1rowblock_splitkvI23Flash_fwd_kernel_traitsILi128ELi64ELi128ELi4ELb0ELb0EN7cutlass6half_tE19Flash_kernel_traitsILi128ELi64ELi128ELi4ES3_EELb0ELb1ELb0ELb0ELb0ELb0ELb0ELb1ENS_16Flash_fwd_paramsEEEvRKT8_iiiii)
        /*0e90*/ 	.word	0x00000000


	//----- nvinfo : EIATTR_FRAME_SIZE
	.align		4
.L_632:
        /*0e94*/ 	.byte	0x04, 0x11
        /*0e96*/ 	.short	(.L_634 - .L_633)
	.align		4
.L_633:
        /*0e98*/ 	.word	index@(_ZN5flash24flash_fwd_splitkv_kernelI23Flash_fwd_kernel_traitsILi128ELi64ELi128ELi4ELb0ELb0EN7cutlass6half_tE19Flash_kernel_traitsILi128ELi64ELi128ELi4ES3_EELb0ELb1ELb0ELb0ELb0ELb0ELb0ELb1EEEvNS_16Flash_fwd_paramsE)
        /*0e9c*/ 	.word	0x00000000


	//----- nvinfo : EIATTR_REGCOUNT
	.align		4
.L_634:
        /*0ea0*/ 	.byte	0x04, 0x2f
        /*0ea2*/ 	.short	(.L_636 - .L_635)
	.align		4
.L_635:
        /*0ea4*/ 	.word	index@(_ZN5flash24flash_fwd_splitkv_kernelI23Flash_fwd_kernel_traitsILi128ELi64ELi128ELi4ELb0ELb0EN7cutlass6half_tE19Flash_kernel_traitsILi128ELi64ELi128ELi4ES3_EELb0ELb1ELb0ELb0ELb0ELb1ELb0ELb0EEEvNS_16Flash_fwd_paramsE)
        /*0ea8*/ 	.word	0x000000ff


	//----- nvinfo : EIATTR_FRAME_SIZE
	.align		4
.L_636:
        /*0eac*/ 	.byte	0x04, 0x11
        /*0eae*/ 	.short	(.L_638 - .L_637)
	.align		4
.L_637:
        /*0eb0*/ 	.word	index@($_ZN5flash24flash_fwd_splitkv_kernelI23Flash_fwd_kernel_traitsILi128ELi64ELi128ELi4ELb0ELb0EN7cutlass6half_tE19Flash_kernel_traitsILi128ELi64ELi128ELi4ES3_EELb0ELb1ELb0ELb0ELb0ELb1ELb0ELb0EEEvNS_16Flash_fwd_paramsE$_ZN5flash30compute_attn_1rowblock_splitkvI23Flash_fwd_kernel_traitsILi128ELi64ELi128ELi4ELb0ELb0EN7cutlass6half_tE19Flash_kernel_traitsILi128ELi64ELi128ELi4ES3_EELb0ELb1ELb0ELb0ELb0ELb1ELb0ELb0ENS_16Flash_fwd_paramsEEEvRKT8_iiiii)
        /*0eb4*/ 	.word	0x00000000


	//----- nvinfo : EIATTR_FRAME_SIZE
	.align		4
.L_638:
        /*0eb8*/ 	.byte	0x04, 0x11
        /*0eba*/ 	.short	(.L_640 - .L_639)
	.align		4
.L_639:
        /*0ebc*/ 	.word	index@(_ZN5flash24flash_fwd_splitkv_kernelI23Flash_fwd_kernel_traitsILi128ELi64ELi128ELi4ELb0ELb0EN7cutlass6half_tE19Flash_kernel_traitsILi128ELi64ELi128ELi4ES3_EELb0ELb1ELb0ELb0ELb0ELb1ELb0ELb0EEEvNS_16Flash_fwd_paramsE)
        /*0ec0*/ 	.word	0x00000000


	//----- nvinfo : EIATTR_REGCOUNT
	.align		4
.L_640:
        /*0ec4*/ 	.byte	0x04, 0x2f
        /*0ec6*/ 	.short	(.L_642 - .L_641)
	.align		4
.L_641:
        /*0ec8*/ 	.word	index@(_ZN5flash24flash_fwd_splitkv_kernelI23Flash_fwd_kernel_traitsILi128ELi64ELi128ELi4ELb0ELb0EN7cutlass6half_tE19Flash_kernel_traitsILi128ELi64ELi128ELi4ES3_EELb0ELb1ELb0ELb0ELb0ELb0ELb0ELb0EEEvNS_16Flash_fwd_paramsE)
        /*0ecc*/ 	.word	0x000000ff


	//----- nvinfo : EIATTR_FRAME_SIZE
	.align		4
.L_642:
        /*0ed0*/ 	.byte	0x04, 0x11
        /*0ed2*/ 	.short	(.L_644 - .L_643)
	.align		4
.L_643:
        /*0ed4*/ 	.word	index@($_ZN5flash24flash_fwd_splitkv_kernelI23Flash_fwd_kernel_traitsILi128ELi64ELi128ELi4ELb0ELb0EN7cutlass6half_tE19Flash_kernel_traitsILi128ELi64ELi128ELi4ES3_EELb0ELb1ELb0ELb0ELb0ELb0ELb0ELb0EEEvNS_16Flash_fwd_paramsE$_ZN5flash30compute_attn_1rowblock_splitkvI23Flash_fwd_kernel_traitsILi128ELi64ELi128ELi4ELb0ELb0EN7cutlass6half_tE19Flash_kernel_traitsILi128ELi64ELi128ELi4ES3_EELb0ELb1ELb0ELb0ELb0ELb0ELb0ELb0ENS_16Flash_fwd_paramsEEEvRKT8_iiiii)
        /*0ed8*/ 	.word	0x00000000


	//----- nvinfo : EIATTR_FRAME_SIZE
	.align		4
.L_644:
        /*0edc*/ 	.byte	0x04, 0x11
        /*0ede*/ 	.short	(.L_646 - .L_645)
	.align		4
.L_645:
        /*0ee0*/ 	.word	index@(_ZN5flash24flash_fwd_splitkv_kernelI23Flash_fwd_kernel_traitsILi128ELi64ELi128ELi4ELb0ELb0EN7cutlass6half_tE19Flash_kernel_traitsILi128ELi64ELi128ELi4ES3_EELb0ELb1ELb0ELb0ELb0ELb0ELb0ELb0EEEvNS_16Flash_fwd_paramsE)
        /*0ee4*/ 	.word	0x00000000


	//----- nvinfo : EIATTR_REGCOUNT
	.align		4
.L_646:
        /*0ee8*/ 	.byte	0x04, 0x2f
        /*0eea*/ 	.short	(.L_648 - .L_647)
	.align		4
.L_647:
        /*0eec*/ 	.word	index@(_ZN5flash24flash_fwd_splitkv_kernelI23Flash_fwd_kernel_traitsILi128ELi64ELi128ELi4ELb0ELb0EN7cutlass6half_tE19Flash_kernel_traitsILi128ELi64ELi128ELi4ES3_EELb0ELb0ELb0ELb0ELb0ELb1ELb1ELb1EEEvNS_16Flash_fwd_paramsE)
        /*0ef0*/ 	.word	0x000000fe


	//----- nvinfo : EIATTR_FRAME_SIZE
	.align		4
.L_648:
        /*0ef4*/ 	.byte	0x04, 0x11
        /*0ef6*/ 	.short	(.L_650 - .L_649)
	.align		4
.L_649:
        /*0ef8*/ 	.word	index@($_ZN5flash24flash_fwd_splitkv_kernelI23Flash_fwd_kernel_traitsILi128ELi64ELi128ELi4ELb0ELb0EN7cutlass6half_tE19Flash_kernel_traitsILi128ELi64ELi128ELi4ES3_EELb0ELb0ELb0ELb0ELb0ELb1ELb1ELb1EEEvNS_16Flash_fwd_paramsE$_ZN5flash30compute_attn_1rowblock_splitkvI23Flash_fwd_kernel_traitsILi128ELi64ELi128ELi4ELb0ELb0EN7cutlass6half_tE19Flash_kernel_traitsILi128ELi64ELi128ELi4ES3_EELb0ELb0ELb0ELb0ELb0ELb1ELb1ELb1ENS_16Flash_fwd_paramsEEEvRKT8_iiiii)
        /*0efc*/ 	.word	0x00000000


	//----- nvinfo : EIATTR_FRAME_SIZE
	.align		4
.L_650:
        /*0f00*/ 	.byte	0x04, 0x11
        /*0f02*/ 	.short	(.L_652 - .L_651)
	.align		4
.L_651:
        /*0f04*/ 	.word	index@(_ZN5flash24flash_fwd_splitkv_kernelI23Flash_fwd_kernel_traitsILi128ELi64ELi128ELi4ELb0ELb0EN7cutlass6half_tE19Flash_kernel_traitsILi128ELi64ELi128ELi4ES3_EELb0ELb0ELb0ELb0ELb0ELb1ELb1ELb1EEEvNS_16Flash_fwd_paramsE)
        /*0f08*/ 	.word	0x00000000


	//----- nvinfo : EIATTR_REGCOUNT
	.align		4
.L_652:
        /*0f0c*/ 	.byte	0x04, 0x2f
        /*0f0e*/ 	.short	(.L_654 - .L_653)
	.align		4
.L_653:
        /*0f10*/ 	.word	index@(_ZN5flash24flash_fwd_splitkv_kernelI23Flash_fwd_kernel_traitsILi128ELi64ELi128ELi4ELb0ELb0EN7cutlass6half_tE19Flash_kernel_traitsILi128ELi64ELi128ELi4ES3_EELb0ELb0ELb0ELb0ELb0ELb0ELb1ELb1EEEvNS_16Flash_fwd_paramsE)
        /*0f14*/ 	.word	0x000000ee


	//----- nvinfo : EIATTR_FRAME_SIZE
	.align		4
.L_654:
        /*0f18*/ 	.byte	0x04, 0x11
        /*0f1a*/ 	.short	(.L_656 - .L_655)
	.align		4
.L_655:
        /*0f1c*/ 	.word	index@($_ZN5flash24flash_fwd_splitkv_kernelI23Flash_fwd_kernel_traitsILi128ELi64ELi128ELi4ELb0ELb0EN7cutlass6half_tE19Flash_kernel_traitsILi128ELi64ELi128ELi4ES3_EELb0ELb0ELb0ELb0ELb0ELb0ELb1ELb1EEEvNS_16Flash_fwd_paramsE$_ZN5flash30compute_attn_1rowblock_splitkvI23Flash_fwd_kernel_traitsILi128ELi64ELi128ELi4ELb0ELb0EN7cutlass6half_tE19Flash_kernel_traitsILi128ELi64ELi128ELi4ES3_EELb0ELb0ELb0ELb0ELb0ELb0ELb1ELb1ENS_16Flash_fwd_paramsEEEvRKT8_iiiii)
        /*0f20*/ 	.word	0x00000000


	//----- nvinfo : EIATTR_FRAME_SIZE
	.align		4
.L_656:
        /*0f24*/ 	.byte	0x04, 0x11
        /*0f26*/ 	.short	(.L_658 - .L_657)
	.align		4
.L_657:
        /*0f28*/ 	.word	index@(_ZN5flash24flash_fwd_splitkv_kernelI23Flash_fwd_kernel_traitsILi128ELi64ELi128ELi4ELb0ELb0EN7cutlass6half_tE19Flash_kernel_traitsILi128ELi64ELi128ELi4ES3_EELb0ELb0ELb0ELb0ELb0ELb0ELb1ELb1EEEvNS_16Flash_fwd_paramsE)
        /*0f2c*/ 	.word	0x00000000


	//----- nvinfo : EIATTR_REGCOUNT
	.align		4
.L_658:
        /*0f30*/ 	.byte	0x04, 0x2f
        /*0f32*/ 	.short	(.L_660 - .L_659)
	.align		4
.L_659:
        /*0f34*/ 	.word	index@(_ZN5flash24flash_fwd_splitkv_kernelI23Flash_fwd_kernel_traitsILi128ELi64ELi128ELi4ELb0ELb0EN7cutlass6half_tE19Flash_kernel_traitsILi128ELi64ELi128ELi4ES3_EELb0ELb0ELb0ELb0ELb0ELb1ELb1ELb0EEEvNS_16Flash_fwd_paramsE)
        /*0f38*/ 	.word	0x000000ff


	//----- nvinfo : EIATTR_FRAME_SIZE
	.align		4
.L_660:
        /*0f3c*/ 	.byte	0x04, 0x11
        /*0f3e*/ 	.short	(.L_662 - .L_661)
	.align		4
.L_661:
        /*0f40*/ 	.word	index@($_ZN5flash24flash_fwd_splitkv_kernelI23Flash_fwd_kernel_traitsILi128ELi64ELi128ELi4ELb0ELb0EN7cutlass6half_tE19Flash_kernel_traitsILi128ELi64ELi128ELi4ES3_EELb0ELb0ELb0ELb0ELb0ELb1ELb1ELb0EEEvNS_16Flash_fwd_paramsE$_ZN5flash30compute_attn_1rowblock_splitkvI23Flash_fwd_kernel_traitsILi128ELi64ELi128ELi4ELb0ELb0EN7cutlass6half_tE19Flash_kernel_traitsILi128ELi64ELi128ELi4ES3_EELb0ELb0ELb0ELb0ELb0ELb1ELb1ELb0ENS_16Flash_fwd_paramsEEEvRKT8_iiiii)
        /*0f44*/ 	.word	0x00000000


	//----- nvinfo : EIATTR_FRAME_SIZE
	.align		4
.L_662:
        /*0f48*/ 	.byte	0x04, 0x11
        /*0f4a*/ 	.short	(.L_664 - .L_663)
	.align		4
.L_663:
        /*0f4c*/ 	.word	index@(_ZN5flash24flash_fwd_splitkv_kernelI23Flash_fwd_kernel_traitsILi128ELi64ELi128ELi4ELb0ELb0EN7cutlass6half_tE19Flash_kernel_traitsILi128ELi64ELi128ELi4ES3_EELb0ELb0ELb0ELb0ELb0ELb1ELb1ELb0EEEvNS_16Flash_fwd_paramsE)
        /*0f50*/ 	.word	0x00000000


	//----- nvinfo : EIATTR_REGCOUNT
	.align		4
.L_664:
        /*0f54*/ 	.byte	0x04, 0x2f
        /*0f56*/ 	.short	(.L_666 - .L_665)
	.align		4
.L_665:
        /*0f58*/ 	.word	index@(_ZN5flash24flash_fwd_splitkv_kernelI23Flash_fwd_kernel_traitsILi128ELi64ELi128ELi4ELb0ELb0EN7cutlass6half_tE19Flash_kernel_traitsILi128ELi64ELi128ELi4ES3_EELb0ELb0ELb0ELb0ELb0ELb0ELb1ELb0EEEvNS_16Flash_fwd_paramsE)
        /*0f5c*/ 	.word	0x000000ee


	//----- nvinfo : EIATTR_FRAME_SIZE
	.align		4
.L_666:
        /*0f60*/ 	.byte	0x04, 0x11
        /*0f62*/ 	.short	(.L_668 - .L_667)
	.align		4
.L_667:
        /*0f64*/ 	.word	index@($_ZN5flash24flash_fwd_splitkv_kernelI23Flash_fwd_kernel_traitsILi128ELi64ELi128ELi4ELb0ELb0EN7cutlass6half_tE19Flash_kernel_traitsILi128ELi64ELi128ELi4ES3_EELb0ELb0ELb0ELb0ELb0ELb0ELb1ELb0EEEvNS_16Flash_fwd_paramsE$_ZN5flash30compute_attn_1rowblock_splitkvI23Flash_fwd_kernel_traitsILi128ELi64ELi128ELi4ELb0ELb0EN7cutlass6half_tE19Flash_kernel_traitsILi128ELi64ELi128ELi4ES3_EELb0ELb0ELb0ELb0ELb0ELb0ELb1ELb0ENS_16Flash_fwd_paramsEEEvRKT8_iiiii)
        /*0f68*/ 	.word	0x00000000


	//----- nvinfo : EIATTR_FRAME_SIZE
	.align		4
.L_668:
        /*0f6c*/ 	.byte	0x04, 0x11
        /*0f6e*/ 	.short	(.L_670 - .L_669)
	.align		4
.L_669:
        /*0f70*/ 	.word	index@(_ZN5flash24flash_fwd_splitkv_kernelI23Flash_fwd_kernel_traitsILi128ELi64ELi128ELi4ELb0ELb0EN7cutlass6half_tE19Flash_kernel_traitsILi128ELi64ELi128ELi4ES3_EELb0ELb0ELb0ELb0ELb0ELb0ELb1ELb0EEEvNS_16Flash_fwd_paramsE)
        /*0f74*/ 	.word	0x00000000


	//----- nvinfo : EIATTR_REGCOUNT
	.align		4
.L_670:
        /*0f78*/ 	.byte	0x04, 0x2f
        /*0f7a*/ 	.short	(.L_672 - .L_671)
	.align		4
.L_671:
        /*0f7c*/ 	.word	index@(_ZN5flash24flash_fwd_splitkv_kernelI23Flash_fwd_kernel_traitsILi128ELi64ELi128ELi4ELb0ELb0EN7cutlass6half_tE19Flash_kernel_traitsILi128ELi64ELi128ELi4ES3_EELb0ELb0ELb0ELb0ELb0ELb1ELb0ELb1EEEvNS_16Flash_fwd_paramsE)
        /*0f80*/ 	.word	0x000000fe


	//----- nvinfo : EIATTR_FRAME_SIZE
	.align		4
.L_672:
        /*0f84*/ 	.byte	0x04, 0x11
        /*0f86*/ 	.short	(.L_674 - .L_673)
	.align		4
.L_673:
        /*0f88*/ 	.word	index@($_ZN5flash24flash_fwd_splitkv_kernelI23Flash_fwd_kernel_traitsILi128ELi64ELi128ELi4ELb0ELb0EN7cutlass6half_tE19Flash_kernel_traitsILi128ELi64ELi128ELi4ES3_EELb0ELb0ELb0ELb0ELb0ELb1ELb0ELb1EEEvNS_16Flash_fwd_paramsE$_ZN5flash30compute_attn_1rowblock_splitkvI23Flash_fwd_kernel_traitsILi128ELi64ELi128ELi4ELb0ELb0EN7cutlass6half_tE19Flash_kernel_traitsILi128ELi64ELi128ELi4ES3_EELb0ELb0ELb0ELb0ELb0ELb1ELb0ELb1ENS_16Flash_fwd_paramsEEEvRKT8_iiiii)
        /*0f8c*/ 	.word	0x00000000


	//----- nvinfo : EIATTR_FRAME_SIZE
	.align		4
.L_674:
        /*0f90*/ 	.byte	0x04, 0x11
        /*0f92*/ 	.short	(.L_676 - .L_675)
	.align		4
.L_675:
        /*0f94*/ 	.word	index@(_ZN5flash24flash_fwd_splitkv_kernelI23Flash_fwd_kernel_traitsILi128ELi64ELi128ELi4ELb0ELb0EN7cutlass6half_tE19Flash_kernel_traitsILi128ELi64ELi128ELi4ES3_EELb0ELb0ELb0ELb0ELb0ELb1ELb0ELb1EEEvNS_16Flash_fwd_paramsE)
        /*0f98*/ 	.word	0x00000000


	//----- nvinfo : EIATTR_REGCOUNT
	.align		4
.L_676:
        /*0f9c*/ 	.byte	0x04, 0x2f
        /*0f9e*/ 	.short	(.L_678 - .L_677)
	.align		4
.L_677:
        /*0fa0*/ 	.word	index@(_ZN5flash24flash_fwd_splitkv_kernelI23Flash_fwd_kernel_traitsILi128ELi64ELi128ELi4ELb0ELb0EN7cutlass6half_tE19Flash_kernel_traitsILi128ELi64ELi128ELi4ES3_EELb0ELb0ELb0ELb0ELb0ELb0ELb0ELb1EEEvNS_16Flash_fwd_paramsE)
        /*0fa4*/ 	.word	0x000000ec


	//----- nvinfo : EIATTR_FRAME_SIZE
	.align		4
.L_678:
        /*0fa8*/ 	.byte	0x04, 0x11
        /*0faa*/ 	.short	(.L_680 - .L_679)
	.align		4
.L_679:
        /*0fac*/ 	.word	index@($_ZN5flash24flash_fwd_splitkv_kernelI23Flash_fwd_kernel_traitsILi128ELi64ELi128ELi4ELb0ELb0EN7cutlass6half_tE19Flash_kernel_traitsILi128ELi64ELi128ELi4ES3_EELb0ELb0ELb0ELb0ELb0ELb0ELb0ELb1EEEvNS_16Flash_fwd_paramsE$_ZN5flash30compute_attn_1rowblock_splitkvI23Flash_fwd_kernel_traitsILi128ELi64ELi128ELi4ELb0ELb0EN7cutlass6half_tE19Flash_kernel_traitsILi128ELi64ELi128ELi4ES3_EELb0ELb0ELb0ELb0ELb0ELb0ELb0ELb1ENS_16Flash_fwd_paramsEEEvRKT8_iiiii)
        /*0fb0*/ 	.word	0x00000000


	//----- nvinfo : EIATTR_FRAME_SIZE
	.align		4
.L_680:
        /*0fb4*/ 	.byte	0x04, 0x11
        /*0fb6*/ 	.short	(.L_682 - .L_681)
	.align		4
.L_681:
        /*0fb8*/ 	.word	index@(_ZN5flash24flash_fwd_splitkv_kernelI23Flash_fwd_kernel_traitsILi128ELi64ELi128ELi4ELb0ELb0EN7cutlass6half_tE19Flash_kernel_traitsILi128ELi64ELi128ELi4ES3_EELb0ELb0ELb0ELb0ELb0ELb0ELb0ELb1EEEvNS_16Flash_fwd_paramsE)
        /*0fbc*/ 	.word	0x00000000


	//----- nvinfo : EIATTR_REGCOUNT
	.align		4
.L_682:
        /*0fc0*/ 	.byte	0x04, 0x2f
        /*0fc2*/ 	.short	(.L_684 - .L_683)
	.align		4
.L_683:
        /*0fc4*/ 	.word	index@(_ZN5flash24flash_fwd_splitkv_kernelI23Flash_fwd_kernel_traitsILi128ELi64ELi128ELi4ELb0ELb0EN7cutlass6half_tE19Flash_kernel_traitsILi128ELi64ELi128ELi4ES3_EELb0ELb0ELb0ELb0ELb0ELb1ELb0ELb0EEEvNS_16Flash_fwd_paramsE)
        /*0fc8*/ 	.word	0x000000ff


	//----- nvinfo : EIATTR_FRAME_SIZE
	.align		4
.L_684:
        /*0fcc*/ 	.byte	0x04, 0x11
        /*0fce*/ 	.short	(.L_686 - .L_685)
	.align		4
.L_685:
        /*0fd0*/ 	.word	index@($_ZN5flash24flash_fwd_splitkv_kernelI23Flash_fwd_kernel_traitsILi128ELi64ELi128ELi4ELb0ELb0EN7cutlass6half_tE19Flash_kernel_traitsILi128ELi64ELi128ELi4ES3_EELb0ELb0ELb0ELb0ELb0ELb1ELb0ELb0EEEvNS_16Flash_fwd_paramsE$_ZN5flash30compute_attn_1rowblock_splitkvI23Flash_fwd_kernel_traitsILi128ELi64ELi128ELi4ELb0ELb0EN7cutlass6half_tE19Flash_kernel_traitsILi128ELi64ELi128ELi4ES3_EELb0ELb0ELb0ELb0ELb0ELb1ELb0ELb0ENS_16Flash_fwd_paramsEEEvRKT8_iiiii)
        /*0fd4*/ 	.word	0x00000000


	//----- nvinfo : EIATTR_FRAME_SIZE
	.align		4
.L_686:
        /*0fd8*/ 	.byte	0x04, 0x11
        /*0fda*/ 	.short	(.L_688 - .L_687)
	.align		4
.L_687:
        /*0fdc*/ 	.word	index@(_ZN5flash24flash_fwd_splitkv_kernelI23Flash_fwd_kernel_traitsILi128ELi64ELi128ELi4ELb0ELb0EN7cutlass6half_tE19Flash_kernel_traitsILi128ELi64ELi128ELi4ES3_EELb0ELb0ELb0ELb0ELb0ELb1ELb0ELb0EEEvNS_16Flash_fwd_paramsE)
        /*0fe0*/ 	.word	0x00000000


	//----- nvinfo : EIATTR_REGCOUNT
	.align		4
.L_688:
        /*0fe4*/ 	.byte	0x04, 0x2f
        /*0fe6*/ 	.short	(.L_690 - .L_689)
	.align		4
.L_689:
        /*0fe8*/ 	.word	index@(_ZN5flash24flash_fwd_splitkv_kernelI23Flash_fwd_kernel_traitsILi128ELi64ELi128ELi4ELb0ELb0EN7cutlass6half_tE19Flash_kernel_traitsILi128ELi64ELi128ELi4ES3_EELb0ELb0ELb0ELb0ELb0ELb0ELb0ELb0EEEvNS_16Flash_fwd_paramsE)
        /*0fec*/ 	.word	0x000000ec


	//----- nvinfo : EIATTR_FRAME_SIZE
	.align		4
.L_690:
        /*0ff0*/ 	.byte	0x04, 0x11
        /*0ff2*/ 	.short	(.L_692 - .L_691)
	.align		4
.L_691:
        /*0ff4*/ 	.word	index@($_ZN5flash24flash_fwd_splitkv_kernelI23Flash_fwd_kernel_traitsILi128ELi64ELi128ELi4ELb0ELb0EN7cutlass6half_tE19Flash_kernel_traitsILi128ELi64ELi128ELi4ES3_EELb0ELb0ELb0ELb0ELb0ELb0ELb0ELb0EEEvNS_16Flash_fwd_paramsE$_ZN5flash30compute_attn_1rowblock_splitkvI23Flash_fwd_kernel_traitsILi128ELi64ELi128ELi4ELb0ELb0EN7cutlass6half_tE19Flash_kernel_traitsILi128ELi64ELi128ELi4ES3_EELb0ELb0ELb0ELb0ELb0ELb0ELb0ELb0ENS_16Flash_fwd_paramsEEEvRKT8_iiiii)
        /*0ff8*/ 	.word	0x00000000


	//----- nvinfo : EIATTR_FRAME_SIZE
	.align		4
.L_692:
        /*0ffc*/ 	.byte	0x04, 0x11
        /*0ffe*/ 	.short	(.L_694 - .L_693)
	.align		4
.L_693:
        /*1000*/ 	.word	index@(_ZN5flash24flash_fwd_splitkv_kernelI23Flash_fwd_kernel_traitsILi128ELi64ELi128ELi4ELb0ELb0EN7cutlass6half_tE19Flash_kernel_traitsILi128ELi64ELi128ELi4ES3_EELb0ELb0ELb0ELb0ELb0ELb0ELb0ELb0EEEvNS_16Flash_fwd_paramsE)
        /*1004*/ 	.word	0x00000000


	//----- nvinfo : EIATTR_REGCOUNT
	.align		4
.L_694:
        /*1008*/ 	.byte	0x04, 0x2f
        /*100a*/ 	.short	(.L_696 - .L_695)
	.align		4
.L_695:
        /*100c*/ 	.word	index@(_ZN5flash24flash_fwd_splitkv_kernelI23Flash_fwd_kernel_traitsILi128ELi64ELi128ELi4ELb0ELb0EN7cutlass6half_tE19Flash_kernel_traitsILi128ELi64ELi128ELi4ES3_EELb0ELb0ELb0ELb0ELb1ELb1ELb1ELb0EEEvNS_16Flash_fwd_paramsE)
        /*1010*/ 	.word	0x000000ff


	//----- nvinfo : EIATTR_FRAME_SIZE
	.align		4
.L_696:
        /*1014*/ 	.byte	0x04, 0x11
        /*1016*/ 	.short	(.L_698 - .L_697)
	.align		4
.L_697:
        /*1018*/ 	.word	index@($_ZN5flash24flash_fwd_splitkv_kernelI23Flash_fwd_kernel_traitsILi128ELi64ELi128ELi4ELb0ELb0EN7cutlass6half_tE19Flash_kernel_traitsILi128ELi64ELi128ELi4ES3_EELb0ELb0ELb0ELb0ELb1ELb1ELb1ELb0EEEvNS_16Flash_fwd_paramsE$_ZN5flash30compute_attn_1rowblock_splitkvI23Flash_fwd_kernel_traitsILi128ELi64ELi128ELi4ELb0ELb0EN7cutlass6half_tE19Flash_kernel_traitsILi128ELi64ELi128ELi4ES3_EELb0ELb0ELb0ELb0ELb1ELb1ELb1ELb0ENS_16Flash_fwd_paramsEEEvRKT8_iiiii)
        /*101c*/ 	.word	0x00000000


	//----- nvinfo : EIATTR_FRAME_SIZE
	.align		4
.L_698:
        /*1020*/ 	.byte	0x04, 0x11
        /*1022*/ 	.short	(.L_700 - .L_699)
	.align		4
.L_699:
        /*1024*/ 	.word	index@(_ZN5flash24flash_fwd_splitkv_kernelI23Flash_fwd_kernel_traitsILi128ELi64ELi128ELi4ELb0ELb0EN7cutlass6half_tE19Flash_kernel_traitsILi128ELi64ELi128ELi4ES3_EELb0ELb0ELb0ELb0ELb1ELb1ELb1ELb0EEEvNS_16Flash_fwd_paramsE)
        /*1028*/ 	.word	0x00000000


	//----- nvinfo : EIATTR_REGCOUNT
	.align		4
.L_700:
        /*102c*/ 	.byte	0x04, 0x2f
        /*102e*/ 	.short	(.L_702 - .L_701)
	.align		4
.L_701:
        /*1030*/ 	.word	index@(_ZN5flash24flash_fwd_splitkv_kernelI23Flash_fwd_kernel_traitsILi128ELi64ELi128ELi4ELb0ELb0EN7cutlass6half_tE19Flash_kernel_traitsILi128ELi64ELi128ELi4ES3_EELb0ELb0ELb0ELb0ELb1ELb0ELb1ELb0EEEvNS_16Flash_fwd_paramsE)
        /*1034*/ 	.word	0x000000ec


	//----- nvinfo : EIATTR_FRAME_SIZE
	.align		4
.L_702:
        /*1038*/ 	.byte	0x04, 0x11
        /*103a*/ 	.short	(.L_704 - .L_703)
	.align		4
.L_703:
        /*103c*/ 	.word	index@($_ZN5flash24flash_fwd_splitkv_kernelI23Flash_fwd_kernel_traitsILi128ELi64ELi128ELi4ELb0ELb0EN7cutlass6half_tE19Flash_kernel_traitsILi128ELi64ELi128ELi4ES3_EELb0ELb0ELb0ELb0ELb1ELb0ELb1ELb0EEEvNS_16Flash_fwd_paramsE$_ZN5flash30compute_attn_1rowblock_splitkvI23Flash_fwd_kernel_traitsILi128ELi64ELi128ELi4ELb0ELb0EN7cutlass6half_tE19Flash_kernel_traitsILi128ELi64ELi128ELi4ES3_EELb0ELb0ELb0ELb0ELb1ELb0ELb1ELb0ENS_16Flash_fwd_paramsEEEvRKT8_iiiii)
        /*1040*/ 	.word	0x00000000


	//----- nvinfo : EIATTR_FRAME_SIZE
	.align		4
.L_704:
        /*1044*/ 	.byte	0x04, 0x11
        /*1046*/ 	.short	(.L_706 - .L_705)
	.align		4
.L_705:
        /*1048*/ 	.word	index@(_ZN5flash24flash_fwd_splitkv_kernelI23Flash_fwd_kernel_traitsILi128ELi64ELi128ELi4ELb0ELb0EN7cutlass6half_tE19Flash_kernel_traitsILi128ELi64ELi128ELi4ES3_EELb0ELb0ELb0ELb0ELb1ELb0ELb1ELb0EEEvNS_16Flash_fwd_paramsE)
        /*104c*/ 	.word	0x00000000


	//----- nvinfo : EIATTR_REGCOUNT
	.align		4
.L_706:
        /*1050*/ 	.byte	0x04, 0x2f
        /*1052*/ 	.short	(.L_708 - .L_707)
	.align		4
.L_707:
        /*1054*/ 	.word	index@(_ZN5flash24flash_fwd_splitkv_kernelI23Flash_fwd_kernel_traitsILi128ELi64ELi128ELi4ELb0ELb0EN7cutlass6half_tE19Flash_kernel_traitsILi128ELi64ELi128ELi4ES3_EELb0ELb0ELb0ELb0ELb1ELb1ELb0ELb0EEEvNS_16Flash_fwd_paramsE)
        /*1058*/ 	.word	0x000000ff


	//----- nvinfo : EIATTR_FRAME_SIZE
	.align		4
.L_708:
        /*105c*/ 	.byte	0x04, 0x11
        /*105e*/ 	.short	(.L_710 - .L_709)
	.align		4
.L_709:
        /*1060*/ 	.word	index@($_ZN5flash24flash_fwd_splitkv_kernelI23Flash_fwd_kernel_traitsILi128ELi64ELi128ELi4ELb0ELb0EN7cutlass6half_tE19Flash_kernel_traitsILi128ELi64ELi128ELi4ES3_EELb0ELb0ELb0ELb0ELb1ELb1ELb0ELb0EEEvNS_16Flash_fwd_paramsE$_ZN5flash30compute_attn_1rowblock_splitkvI23Flash_fwd_kernel_traitsILi128ELi64ELi128ELi4ELb0ELb0EN7cutlass6half_tE19Flash_kernel_traitsILi128ELi64ELi128ELi4ES3_EELb0ELb0ELb0ELb0ELb1ELb1ELb0ELb0ENS_16Flash_fwd_paramsEEEvRKT8_iiiii)
        /*1064*/ 	.word	0x00000000


	//----- nvinfo : EIATTR_FRAME_SIZE
	.align		4
.L_710:
        /*1068*/ 	.byte	0x04, 0x11
        /*106a*/ 	.short	(.L_712 - .L_711)
	.align		4
.L_711:
        /*106c*/ 	.word	index@(_ZN5flash24flash_fwd_splitkv_kernelI23Flash_fwd_kernel_traitsILi128ELi64ELi128ELi4ELb0ELb0EN7cutlass6half_tE19Flash_kernel_traitsILi128ELi64ELi128ELi4ES3_EELb0ELb0ELb0ELb0ELb1ELb1ELb0ELb0EEEvNS_16Flash_fwd_paramsE)
        /*1070*/ 	.word	0x00000000


	//----- nvinfo : EIATTR_REGCOUNT
	.align		4
.L_712:
        /*1074*/ 	.byte	0x04, 0x2f
        /*1076*/ 	.short	(.L_714 - .L_713)
	.align		4
.L_713:
        /*1078*/ 	.word	index@(_ZN5flash24flash_fwd_splitkv_kernelI23Flash_fwd_kernel_traitsILi128ELi64ELi128ELi4ELb0ELb0EN7cutlass6half_tE19Flash_kernel_traitsILi128ELi64ELi128ELi4ES3_EELb0ELb0ELb0ELb0ELb1ELb0ELb0ELb0EEEvNS_16Flash_fwd_paramsE)
        /*107c*/ 	.word	0x000000ec


	//----- nvinfo : EIATTR_FRAME_SIZE
	.align		4
.L_714:
        /*1080*/ 	.byte	0x04, 0x11
        /*1082*/ 	.short	(.L_716 - .L_715)
	.align		4
.L_715:
        /*1084*/ 	.word	index@($_ZN5flash24flash_fwd_splitkv_kernelI23Flash_fwd_kernel_traitsILi128ELi64ELi128ELi4ELb0ELb0EN7cutlass6half_tE19Flash_kernel_traitsILi128ELi64ELi128ELi4ES3_EELb0ELb0ELb0ELb0ELb1ELb0ELb0ELb0EEEvNS_16Flash_fwd_paramsE$_ZN5flash30compute_attn_1rowblock_splitkvI23Flash_fwd_kernel_traitsILi128ELi64ELi128ELi4ELb0ELb0EN7cutlass6half_tE19Flash_kernel_traitsILi128ELi64ELi128ELi4ES3_EELb0ELb0ELb0ELb0ELb1ELb0ELb0ELb0ENS_16Flash_fwd_paramsEEEvRKT8_iiiii)
        /*1088*/ 	.word	0x00000000


	//----- nvinfo : EIATTR_FRAME_SIZE
	.align		4
.L_716:
        /*108c*/ 	.byte	0x04, 0x11
        /*108e*/ 	.short	(.L_718 - .L_717)
	.align		4
.L_717:
        /*1090*/ 	.word	index@(_ZN5flash24flash_fwd_splitkv_kernelI23Flash_fwd_kernel_traitsILi128ELi64ELi128ELi4ELb0ELb0EN7cutlass6half_tE19Flash_kernel_traitsILi128ELi64ELi128ELi4ES3_EELb0ELb0ELb0ELb0ELb1ELb0ELb0ELb0EEEvNS_16Flash_fwd_paramsE)
        /*1094*/ 	.word	0x00000000


	//----- nvinfo : EIATTR_REGCOUNT
	.align		4
.L_718:
        /*1098*/ 	.byte	0x04, 0x2f
        /*109a*/ 	.short	(.L_720 - .L_719)
	.align		4
.L_719:
        /*109c*/ 	.word	index@(_ZN5flash32flash_fwd_splitkv_combine_kernelI23Flash_fwd_kernel_traitsILi128ELi64ELi128ELi4ELb0ELb0EN7cutlass6half_tE19Flash_kernel_traitsILi128ELi64ELi128ELi4ES3_EELi4ELi1ELb1EEEvNS_16Flash_fwd_paramsE)
        /*10a0*/ 	.word	0x00000026


	//----- nvinfo : EIATTR_FRAME_SIZE
	.align		4
.L_720:
        /*10a4*/ 	.byte	0x04, 0x11
        /*10a6*/ 	.short	(.L_722 - .L_721)
	.align		4
.L_721:
        /*10a8*/ 	.word	index@($__internal_13_$__cuda_sm20_div_s64)
        /*10ac*/ 	.word	0x00000000


	//----- nvinfo : EIATTR_FRAME_SIZE
	.align		4
.L_722:
        /*10b0*/ 	.byte	0x04, 0x11
        /*10b2*/ 	.short	(.L_724 - .L_723)
	.align		4
.L_723:
        /*10b4*/ 	.word	index@(_ZN5flash32flash_fwd_splitkv_combine_kernelI23Flash_fwd_kernel_traitsILi128ELi64ELi128ELi4ELb0ELb0EN7cutlass6half_tE19Flash_kernel_traitsILi128ELi64ELi128ELi4ES3_EELi4ELi1ELb1EEEvNS_16Flash_fwd_paramsE)
        /*10b8*/ 	.word	0x00000000


	//----- nvinfo : EIATTR_REGCOUNT
	.align		4
.L_724:
        /*10bc*/ 	.byte	0x04, 0x2f
        /*10be*/ 	.short	(.L_726 - .L_725)
	.align		4
.L_725:
        /*10c0*/ 	.word	index@(_ZN5flash32flash_fwd_splitkv_combine_kernelI23Flash_fwd_kernel_traitsILi128ELi64ELi128ELi4ELb0ELb0EN7cutlass6half_tE19Flash_kernel_traitsILi128ELi64ELi128ELi4ES3_EELi4ELi2ELb1EEEvNS_16Flash_fwd_paramsE)
        /*10c4*/ 	.word	0x00000024


	//----- nvinfo : EIATTR_FRAME_SIZE
	.align		4
.L_726:
        /*10c8*/ 	.byte	0x04, 0x11
        /*10ca*/ 	.short	(.L_728 - .L_727)
	.align		4
.L_727:
        /*10cc*/ 	.word	index@($__internal_12_$__cuda_sm20_div_s64)
        /*10d0*/ 	.word	0x00000000


	//----- nvinfo : EIATTR_FRAME_SIZE
	.align		4
.L_728:
        /*10d4*/ 	.byte	0x04, 0x11
        /*10d6*/ 	.short	(.L_730 - .L_729)
	.align		4
.L_729:
        /*10d8*/ 	.word	index@(_ZN5flash32flash_fwd_splitkv_combine_kernelI23Flash_fwd_kernel_traitsILi128ELi64ELi128ELi4ELb0ELb0EN7cutlass6half_tE19Flash_kernel_traitsILi128ELi64ELi128ELi4ES3_EELi4ELi2ELb1EEEvNS_16Flash_fwd_paramsE)
        /*10dc*/ 	.word	0x00000000


	//----- nvinfo : EIATTR_REGCOUNT
	.align		4
.L_730:
        /*10e0*/ 	.byte	0x04, 0x2f
        /*10e2*/ 	.short	(.L_732 - .L_731)
	.align		4
.L_731:
        /*10e4*/ 	.word	index@(_ZN5flash32flash_fwd_splitkv_combine_kernelI23Flash_fwd_kernel_traitsILi128ELi64ELi128ELi4ELb0ELb0EN7cutlass6half_tE19Flash_kernel_traitsILi128ELi64ELi128ELi4ES3_EELi4ELi3ELb1EEEvNS_16Flash_fwd_paramsE)
        /*10e8*/ 	.word	0x00000026


	//----- nvinfo : EIATTR_FRAME_SIZE
	.align		4
.L_732:
        /*10ec*/ 	.byte	0x04, 0x11
        /*10ee*/ 	.short	(.L_734 - .L_733)
	.align		4
.L_733:
        /*10f0*/ 	.word	index@($__internal_11_$__cuda_sm20_div_s64)
        /*10f4*/ 	.word	0x00000000


	//----- nvinfo : EIATTR_FRAME_SIZE
	.align		4
.L_734:
        /*10f8*/ 	.byte	0x04, 0x11
        /*10fa*/ 	.short	(.L_736 - .L_735)
	.align		4
.L_735:
        /*10fc*/ 	.word	index@(_ZN5flash32flash_fwd_splitkv_combine_kernelI23Flash_fwd_kernel_traitsILi128ELi64ELi128ELi4ELb0ELb0EN7cutlass6half_tE19Flash_kernel_traitsILi128ELi64ELi128ELi4ES3_EELi4ELi3ELb1EEEvNS_16Flash_fwd_paramsE)
        /*1100*/ 	.word	0x00000000


	//----- nvinfo : EIATTR_REGCOUNT
	.align		4
.L_736:
        /*1104*/ 	.byte	0x04, 0x2f
        /*1106*/ 	.short	(.L_738 - .L_737)
	.align		4
.L_737:
        /*1108*/ 	.word	index@(_ZN5flash32flash_fwd_splitkv_combine_kernelI23Flash_fwd_kernel_traitsILi128ELi64ELi128ELi4ELb0ELb0EN7cutlass6half_tE19Flash_kernel_traitsILi128ELi64ELi128ELi4ES3_EELi4ELi4ELb1EEEvNS_16Flash_fwd_paramsE)
        /*110c*/ 	.word	0x00000026


	//----- nvinfo : EIATTR_FRAME_SIZE
	.align		4
.L_738:
        /*1110*/ 	.byte	0x04, 0x11
        /*1112*/ 	.short	(.L_740 - .L_739)
	.align		4
.L_739:
        /*1114*/ 	.word	index@($__internal_10_$__cuda_sm20_div_s64)
        /*1118*/ 	.word	0x00000000


	//----- nvinfo : EIATTR_FRAME_SIZE
	.align		4
.L_740:
        /*111c*/ 	.byte	0x04, 0x11
        /*111e*/ 	.short	(.L_742 - .L_741)
	.align		4
.L_741:
        /*1120*/ 	.word	index@(_ZN5flash32flash_fwd_splitkv_combine_kernelI23Flash_fwd_kernel_traitsILi128ELi64ELi128ELi4ELb0ELb0EN7cutlass6half_tE19Flash_kernel_traitsILi128ELi64ELi128ELi4ES3_EELi4ELi4ELb1EEEvNS_16Flash_fwd_paramsE)
        /*1124*/ 	.word	0x00000000


	//----- nvinfo : EIATTR_REGCOUNT
	.align		4
.L_742:
        /*1128*/ 	.byte	0x04, 0x2f
        /*112a*/ 	.short	(.L_744 - .L_743)
	.align		4
.L_743:
        /*112c*/ 	.word	index@(_ZN5flash32flash_fwd_splitkv_combine_kernelI23Flash_fwd_kernel_traitsILi128ELi64ELi128ELi4ELb0ELb0EN7cutlass6half_tE19Flash_kernel_traitsILi128ELi64ELi128ELi4ES3_EELi4ELi5ELb1EEEvNS_16Flash_fwd_paramsE)
        /*1130*/ 	.word	0x00000026


	//----- nvinfo : EIATTR_FRAME_SIZE
	.align		4
.L_744:
        /*1134*/ 	.byte	0x04, 0x11
        /*1136*/ 	.short	(.L_746 - .L_745)
	.align		4
.L_745:
        /*1138*/ 	.word	index@($__internal_9_$__cuda_sm20_div_s64)
        /*113c*/ 	.word	0x00000000


	//----- nvinfo : EIATTR_FRAME_SIZE
	.align		4
.L_746:
        /*1140*/ 	.byte	0x04, 0x11
        /*1142*/ 	.short	(.L_748 - .L_747)
	.align		4
.L_747:
        /*1144*/ 	.word	index@(_ZN5flash32flash_fwd_splitkv_combine_kernelI23Flash_fwd_kernel_traitsILi128ELi64ELi128ELi4ELb0ELb0EN7cutlass6half_tE19Flash_kernel_traitsILi128ELi64ELi128ELi4ES3_EELi4ELi5ELb1EEEvNS_16Flash_fwd_paramsE)
        /*1148*/ 	.word	0x00000000


	//----- nvinfo : EIATTR_REGCOUNT
	.align		4
.L_748:
        /*114c*/ 	.byte	0x04, 0x2f
        /*114e*/ 	.short	(.L_750 - .L_749)
	.align		4
.L_749:
        /*1150*/ 	.word	index@(_ZN5flash32flash_fwd_splitkv_combine_kernelI23Flash_fwd_kernel_traitsILi128ELi64ELi128ELi4ELb0ELb0EN7cutlass6half_tE19Flash_kernel_traitsILi128ELi64ELi128ELi4ES3_EELi4ELi6ELb1EEEvNS_16Flash_fwd_paramsE)
        /*1154*/ 	.word	0x00000026


	//----- nvinfo : EIATTR_FRAME_SIZE
	.align		4
.L_750:
        /*1158*/ 	.byte	0x04, 0x11
        /*115a*/ 	.short	(.L_752 - .L_751)
	.align		4
.L_751:
        /*115c*/ 	.word	index@($__internal_8_$__cuda_sm20_div_s64)
        /*1160*/ 	.word	0x00000000


	//----- nvinfo : EIATTR_FRAME_SIZE
	.align		4
.L_752:
        /*1164*/ 	.byte	0x04, 0x11
        /*1166*/ 	.short	(.L_754 - .L_753)
	.align		4
.L_753:
        /*1168*/ 	.word	index@(_ZN5flash32flash_fwd_splitkv_combine_kernelI23Flash_fwd_kernel_traitsILi128ELi64ELi128ELi4ELb0ELb0EN7cutlass6half_tE19Flash_kernel_traitsILi128ELi64ELi128ELi4ES3_EELi4ELi6ELb1EEEvNS_16Flash_fwd_paramsE)
        /*116c*/ 	.word	0x00000000


	//----- nvinfo : EIATTR_REGCOUNT
	.align		4
.L_754:
        /*1170*/ 	.byte	0x04, 0x2f
        /*1172*/ 	.short	(.L_756 - .L_755)
	.align		4
.L_755:
        /*1174*/ 	.word	index@(_ZN5flash32flash_fwd_splitkv_combine_kernelI23Flash_fwd_kernel_traitsILi128ELi64ELi128ELi4ELb0ELb0EN7cutlass6half_tE19Flash_kernel_traitsILi128ELi64ELi128ELi4ES3_EELi4ELi7ELb1EEEvNS_16Flash_fwd_paramsE)
        /*1178*/ 	.word	0x0000002c


	//----- nvinfo : EIATTR_FRAME_SIZE
	.align		4
.L_756:
        /*117c*/ 	.byte	0x04, 0x11
        /*117e*/ 	.short	(.L_758 - .L_757)
	.align		4
.L_757:
        /*1180*/ 	.word	index@($__internal_7_$__cuda_sm20_div_s64)
        /*1184*/ 	.word	0x00000000


	//----- nvinfo : EIATTR_FRAME_SIZE
	.align		4
.L_758:
        /*1188*/ 	.byte	0x04, 0x11
        /*118a*/ 	.short	(.L_760 - .L_759)
	.align		4
.L_759:
        /*118c*/ 	.word	index@(_ZN5flash32flash_fwd_splitkv_combine_kernelI23Flash_fwd_kernel_traitsILi128ELi64ELi128ELi4ELb0ELb0EN7cutlass6half_tE19Flash_kernel_traitsILi128ELi64ELi128ELi4ES3_EELi4ELi7ELb1EEEvNS_16Flash_fwd_paramsE)
        /*1190*/ 	.word	0x00000000


	//----- nvinfo : EIATTR_REGCOUNT
	.align		4
.L_760:
        /*1194*/ 	.byte	0x04, 0x2f
        /*1196*/ 	.short	(.L_762 - .L_761)
	.align		4
.L_761:
        /*1198*/ 	.word	index@(_ZN5flash32flash_fwd_splitkv_combine_kernelI23Flash_fwd_kernel_traitsILi128ELi64ELi128ELi4ELb0ELb0EN7cutlass6half_tE19Flash_kernel_traitsILi128ELi64ELi128ELi4ES3_EELi4ELi1ELb0EEEvNS_16Flash_fwd_paramsE)
        /*119c*/ 	.word	0x00000028


	//----- nvinfo : EIATTR_FRAME_SIZE
	.align		4
.L_762:
        /*11a0*/ 	.byte	0x04, 0x11
        /*11a2*/ 	.short	(.L_764 - .L_763)
	.align		4
.L_763:
        /*11a4*/ 	.word	index@($__internal_6_$__cuda_sm20_div_s64)
        /*11a8*/ 	.word	0x00000000


	//----- nvinfo : EIATTR_FRAME_SIZE
	.align		4
.L_764:
        /*11ac*/ 	.byte	0x04, 0x11
        /*11ae*/ 	.short	(.L_766 - .L_765)
	.align		4
.L_765:
        /*11b0*/ 	.word	index@(_ZN5flash32flash_fwd_splitkv_combine_kernelI23Flash_fwd_kernel_traitsILi128ELi64ELi128ELi4ELb0ELb0EN7cutlass6half_tE19Flash_kernel_traitsILi128ELi64ELi128ELi4ES3_EELi4ELi1ELb0EEEvNS_16Flash_fwd_paramsE)
        /*11b4*/ 	.word	0x00000000


	//----- nvinfo : EIATTR_REGCOUNT
	.align		4
.L_766:
        /*11b8*/ 	.byte	0x04, 0x2f
        /*11ba*/ 	.short	(.L_768 - .L_767)
	.align		4
.L_767:
        /*11bc*/ 	.word	index@(_ZN5flash32flash_fwd_splitkv_combine_kernelI23Flash_fwd_kernel_traitsILi128ELi64ELi128ELi4ELb0ELb0EN7cutlass6half_tE19Flash_kernel_traitsILi128ELi64ELi128ELi4ES3_EELi4ELi2ELb0EEEvNS_16Flash_fwd_paramsE)
        /*11c0*/ 	.word	0x00000026


	//----- nvinfo : EIATTR_FRAME_SIZE
	.align		4
.L_768:
        /*11c4*/ 	.byte	0x04, 0x11
        /*11c6*/ 	.short	(.L_770 - .L_769)
	.align		4
.L_769:
        /*11c8*/ 	.word	index@($__internal_5_$__cuda_sm20_div_s64)
        /*11cc*/ 	.word	0x00000000


	//----- nvinfo : EIATTR_FRAME_SIZE
	.align		4
.L_770:
        /*11d0*/ 	.byte	0x04, 0x11
        /*11d2*/ 	.short	(.L_772 - .L_771)
	.align		4
.L_771:
        /*11d4*/ 	.word	index@(_ZN5flash32flash_fwd_splitkv_combine_kernelI23Flash_fwd_kernel_traitsILi128ELi64ELi128ELi4ELb0ELb0EN7cutlass6half_tE19Flash_kernel_traitsILi128ELi64ELi128ELi4ES3_EELi4ELi2ELb0EEEvNS_16Flash_fwd_paramsE)
        /*11d8*/ 	.word	0x00000000


	//----- nvinfo : EIATTR_REGCOUNT
	.align		4
.L_772:
        /*11dc*/ 	.byte	0x04, 0x2f
        /*11de*/ 	.short	(.L_774 - .L_773)
	.align		4
.L_773:
        /*11e0*/ 	.word	index@(_ZN5flash32flash_fwd_splitkv_combine_kernelI23Flash_fwd_kernel_traitsILi128ELi64ELi128ELi4ELb0ELb0EN7cutlass6half_tE19Flash_kernel_traitsILi128ELi64ELi128ELi4ES3_EELi4ELi3ELb0EEEvNS_16Flash_fwd_paramsE)
        /*11e4*/ 	.word	0x00000028


	//----- nvinfo : EIATTR_FRAME_SIZE
	.align		4
.L_774:
        /*11e8*/ 	.byte	0x04, 0x11
        /*11ea*/ 	.short	(.L_776 - .L_775)
	.align		4
.L_775:
        /*11ec*/ 	.word	index@($__internal_4_$__cuda_sm20_div_s64)
        /*11f0*/ 	.word	0x00000000


	//----- nvinfo : EIATTR_FRAME_SIZE
	.align		4
.L_776:
        /*11f4*/ 	.byte	0x04, 0x11
        /*11f6*/ 	.short	(.L_778 - .L_777)
	.align		4
.L_777:
        /*11f8*/ 	.word	index@(_ZN5flash32flash_fwd_splitkv_combine_kernelI23Flash_fwd_kernel_traitsILi128ELi64ELi128ELi4ELb0ELb0EN7cutlass6half_tE19Flash_kernel_traitsILi128ELi64ELi128ELi4ES3_EELi4ELi3ELb0EEEvNS_16Flash_fwd_paramsE)
        /*11fc*/ 	.word	0x00000000


	//----- nvinfo : EIATTR_REGCOUNT
	.align		4
.L_778:
        /*1200*/ 	.byte	0x04, 0x2f
        /*1202*/ 	.short	(.L_780 - .L_779)
	.align		4
.L_779:
        /*1204*/ 	.word	index@(_ZN5flash32flash_fwd_splitkv_combine_kernelI23Flash_fwd_kernel_traitsILi128ELi64ELi128ELi4ELb0ELb0EN7cutlass6half_tE19Flash_kernel_traitsILi128ELi64ELi128ELi4ES3_EELi4ELi4ELb0EEEvNS_16Flash_fwd_paramsE)
        /*1208*/ 	.word	0x00000028


	//----- nvinfo : EIATTR_FRAME_SIZE
	.align		4
.L_780:
        /*120c*/ 	.byte	0x04, 0x11
        /*120e*/ 	.short	(.L_782 - .L_781)
	.align		4
.L_781:
        /*1210*/ 	.word	index@($__internal_3_$__cuda_sm20_div_s64)
        /*1214*/ 	.word	0x00000000


	//----- nvinfo : EIATTR_FRAME_SIZE
	.align		4
.L_782:
        /*1218*/ 	.byte	0x04, 0x11
        /*121a*/ 	.short	(.L_784 - .L_783)
	.align		4
.L_783:
        /*121c*/ 	.word	index@(_ZN5flash32flash_fwd_splitkv_combine_kernelI23Flash_fwd_kernel_traitsILi128ELi64ELi128ELi4ELb0ELb0EN7cutlass6half_tE19Flash_kernel_traitsILi128ELi64ELi128ELi4ES3_EELi4ELi4ELb0EEEvNS_16Flash_fwd_paramsE)
        /*1220*/ 	.word	0x00000000


	//----- nvinfo : EIATTR_REGCOUNT
	.align		4
.L_784:
        /*1224*/ 	.byte	0x04, 0x2f
        /*1226*/ 	.short	(.L_786 - .L_785)
	.align		4
.L_785:
        /*1228*/ 	.word	index@(_ZN5flash32flash_fwd_splitkv_combine_kernelI23Flash_fwd_kernel_traitsILi128ELi64ELi128ELi4ELb0ELb0EN7cutlass6half_tE19Flash_kernel_traitsILi128ELi64ELi128ELi4ES3_EELi4ELi5ELb0EEEvNS_16Flash_fwd_paramsE)
        /*122c*/ 	.word	0x00000028


	//----- nvinfo : EIATTR_FRAME_SIZE
	.align		4
.L_786:
        /*1230*/ 	.byte	0x04, 0x11
        /*1232*/ 	.short	(.L_788 - .L_787)
	.align		4
.L_787:
        /*1234*/ 	.word	index@($__internal_2_$__cuda_sm20_div_s64)
        /*1238*/ 	.word	0x00000000


	//----- nvinfo : EIATTR_FRAME_SIZE
	.align		4
.L_788:
        /*123c*/ 	.byte	0x04, 0x11
        /*123e*/ 	.short	(.L_790 - .L_789)
	.align		4
.L_789:
        /*1240*/ 	.word	index@(_ZN5flash32flash_fwd_splitkv_combine_kernelI23Flash_fwd_kernel_traitsILi128ELi64ELi128ELi4ELb0ELb0EN7cutlass6half_tE19Flash_kernel_traitsILi128ELi64ELi128ELi4ES3_EELi4ELi5ELb0EEEvNS_16Flash_fwd_paramsE)
        /*1244*/ 	.word	0x00000000


	//----- nvinfo : EIATTR_REGCOUNT
	.align		4
.L_790:
        /*1248*/ 	.byte	0x04, 0x2f
        /*124a*/ 	.short	(.L_792 - .L_791)
	.align		4
.L_791:
        /*124c*/ 	.word	index@(_ZN5flash32flash_fwd_splitkv_combine_kernelI23Flash_fwd_kernel_traitsILi128ELi64ELi128ELi4ELb0ELb0EN7cutlass6half_tE19Flash_kernel_traitsILi128ELi64ELi128ELi4ES3_EELi4ELi6ELb0EEEvNS_16Flash_fwd_paramsE)
        /*1250*/ 	.word	0x00000028


	//----- nvinfo : EIATTR_FRAME_SIZE
	.align		4
.L_792:
        /*1254*/ 	.byte	0x04, 0x11
        /*1256*/ 	.short	(.L_794 - .L_793)
	.align		4
.L_793:
        /*1258*/ 	.word	index@($__internal_1_$__cuda_sm20_div_s64)
        /*125c*/ 	.word	0x00000000


	//----- nvinfo : EIATTR_FRAME_SIZE
	.align		4
.L_794:
        /*1260*/ 	.byte	0x04, 0x11
        /*1262*/ 	.short	(.L_796 - .L_795)
	.align		4
.L_795:
        /*1264*/ 	.word	index@(_ZN5flash32flash_fwd_splitkv_combine_kernelI23Flash_fwd_kernel_traitsILi128ELi64ELi128ELi4ELb0ELb0EN7cutlass6half_tE19Flash_kernel_traitsILi128ELi64ELi128ELi4ES3_EELi4ELi6ELb0EEEvNS_16Flash_fwd_paramsE)
        /*1268*/ 	.word	0x00000000


	//----- nvinfo : EIATTR_REGCOUNT
	.align		4
.L_796:
        /*126c*/ 	.byte	0x04, 0x2f
        /*126e*/ 	.short	(.L_798 - .L_797)
	.align		4
.L_797:
        /*1270*/ 	.word	index@(_ZN5flash32flash_fwd_splitkv_combine_kernelI23Flash_fwd_kernel_traitsILi128ELi64ELi128ELi4ELb0ELb0EN7cutlass6half_tE19Flash_kernel_traitsILi128ELi64ELi128ELi4ES3_EELi4ELi7ELb0EEEvNS_16Flash_fwd_paramsE)
        /*1274*/ 	.word	0x0000002a


	//----- nvinfo : EIATTR_FRAME_SIZE
	.align		4
.L_798:
        /*1278*/ 	.byte	0x04, 0x11
        /*127a*/ 	.short	(.L_800 - .L_799)
	.align		4
.L_799:
        /*127c*/ 	.word	index@($__internal_0_$__cuda_sm20_div_s64)
        /*1280*/ 	.word	0x00000000


	//----- nvinfo : EIATTR_FRAME_SIZE
	.align		4
.L_800:
        /*1284*/ 	.byte	0x04, 0x11
        /*1286*/ 	.short	(.L_802 - .L_801)
	.align		4
.L_801:
        /*1288*/ 	.word	index@(_ZN5flash32flash_fwd_splitkv_combine_kernelI23Flash_fwd_kernel_traitsILi128ELi64ELi128ELi4ELb0ELb0EN7cutlass6half_tE19Flash_kernel_traitsILi128ELi64ELi128ELi4ES3_EELi4ELi7ELb0EEEvNS_16Flash_fwd_paramsE)
        /*128c*/ 	.word	0x00000000


	//----- nvinfo : EIATTR_MIN_STACK_SIZE
	.align		4
.L_802:
        /*1290*/ 	.byte	0x04, 0x12
        /*1292*/ 	.short	(.L_804 - .L_803)
	.align		4
.L_803:
        /*1294*/ 	.word	index@(_ZN5flash32flash_fwd_splitkv_combine_kernelI23Flash_fwd_kernel_traitsILi128ELi64ELi128ELi4ELb0ELb0EN7cutlass6half_tE19Flash_kernel_traitsILi128ELi64ELi128ELi4ES3_EELi4ELi7ELb0EEEvNS_16Flash_fwd_paramsE)
        /*1298*/ 	.word	0x00000000


	//----- nvinfo : EIATTR_MIN_STACK_SIZE
	.align		4
.L_804:
        /*129c*/ 	.byte	0x04, 0x12
        /*129e*/ 	.short	(.L_806 - .L_805)
	.align		4
.L_805:
        /*12a0*/ 	.word	index@(_ZN5flash32flash_fwd_splitkv_combine_kernelI23Flash_fwd_kernel_traitsILi128ELi64ELi128ELi4ELb0ELb0EN7cutlass6half_tE19Flash_kernel_traitsILi128ELi64ELi128ELi4ES3_EELi4ELi6ELb0EEEvNS_16Flash_fwd_paramsE)
        /*12a4*/ 	.word	0x00000000


	//----- nvinfo : EIATTR_MIN_STACK_SIZE
	.align		4
.L_806:
        /*12a8*/ 	.byte	0x04, 0x12
        /*12aa*/ 	.short	(.L_808 - .L_807)
	.align		4
.L_807:
        /*12ac*/ 	.word	index@(_ZN5flash32flash_fwd_splitkv_combine_kernelI23Flash_fwd_kernel_traitsILi128ELi64ELi128ELi4ELb0ELb0EN7cutlass6half_tE19Flash_kernel_traitsILi128ELi64ELi128ELi4ES3_EELi4ELi5ELb0EEEvNS_16Flash_fwd_paramsE)
        /*12b0*/ 	.word	0x00000000


	//----- nvinfo : EIATTR_MIN_STACK_SIZE
	.align		4
.L_808:
        /*12b4*/ 	.byte	0x04, 0x12
        /*12b6*/ 	.short	(.L_810 - .L_809)
	.align		4
.L_809:
        /*12b8*/ 	.word	index@(_ZN5flash32flash_fwd_splitkv_combine_kernelI23Flash_fwd_kernel_traitsILi128ELi64ELi128ELi4ELb0ELb0EN7cutlass6half_tE19Flash_kernel_traitsILi128ELi64ELi128ELi4ES3_EELi4ELi4ELb0EEEvNS_16Flash_fwd_paramsE)
        /*12bc*/ 	.word	0x00000000


	//----- nvinfo : EIATTR_MIN_STACK_SIZE
	.align		4
.L_810:
        /*12c0*/ 	.byte	0x04, 0x12
        /*12c2*/ 	.short	(.L_812 - .L_811)
	.align		4
.L_811:
        /*12c4*/ 	.word	index@(_ZN5flash32flash_fwd_splitkv_combine_kernelI23Flash_fwd_kernel_traitsILi128ELi64ELi128ELi4ELb0ELb0EN7cutlass6half_tE19Flash_kernel_traitsILi128ELi64ELi128ELi4ES3_EELi4ELi3ELb0EEEvNS_16Flash_fwd_paramsE)
        /*12c8*/ 	.word	0x00000000


	//----- nvinfo : EIATTR_MIN_STACK_SIZE
	.align		4
.L_812:
        /*12cc*/ 	.byte	0x04, 0x12
        /*12ce*/ 	.short	(.L_814 - .L_813)
	.align		4
.L_813:
        /*12d0*/ 	.word	index@(_ZN5flash32flash_fwd_splitkv_combine_kernelI23Flash_fwd_kernel_traitsILi128ELi64ELi128ELi4ELb0ELb0EN7cutlass6half_tE19Flash_kernel_traitsILi128ELi64ELi128ELi4ES3_EELi4ELi2ELb0EEEvNS_16Flash_fwd_paramsE)
        /*12d4*/ 	.word	0x00000000


	//----- nvinfo : EIATTR_MIN_STACK_SIZE
	.align		4
.L_814:
        /*12d8*/ 	.byte	0x04, 0x12
        /*12da*/ 	.short	(.L_816 - .L_815)
	.align		4
.L_815:
        /*12dc*/ 	.word	index@(_ZN5flash32flash_fwd_splitkv_combine_kernelI23Flash_fwd_kernel_traitsILi128ELi64ELi128ELi4ELb0ELb0EN7cutlass6half_tE19Flash_kernel_traitsILi128ELi64ELi128ELi4ES3_EELi4ELi1ELb0EEEvNS_16Flash_fwd_paramsE)
        /*12e0*/ 	.word	0x00000000


	//----- nvinfo : EIATTR_MIN_STACK_SIZE
	.align		4
.L_816:
        /*12e4*/ 	.byte	0x04, 0x12
        /*12e6*/ 	.short	(.L_818 - .L_817)
	.align		4
.L_817:
        /*12e8*/ 	.word	index@(_ZN5flash32flash_fwd_splitkv_combine_kernelI23Flash_fwd_kernel_traitsILi128ELi64ELi128ELi4ELb0ELb0EN7cutlass6half_tE19Flash_kernel_traitsILi128ELi64ELi128ELi4ES3_EELi4ELi7ELb1EEEvNS_16Flash_fwd_paramsE)
        /*12ec*/ 	.word	0x00000000


	//----- nvinfo : EIATTR_MIN_STACK_SIZE
	.align		4
.L_818:
        /*12f0*/ 	.byte	0x04, 0x12
        /*12f2*/ 	.short	(.L_820 - .L_819)
	.align		4
.L_819:
        /*12f4*/ 	.word	index@(_ZN5flash32flash_fwd_splitkv_combine_kernelI23Flash_fwd_kernel_traitsILi128ELi64ELi128ELi4ELb0ELb0EN7cutlass6half_tE19Flash_kernel_traitsILi128ELi64ELi128ELi4ES3_EELi4ELi6ELb1EEEvNS_16Flash_fwd_paramsE)
        /*12f8*/ 	.word	0x00000000


	//----- nvinfo : EIATTR_MIN_STACK_SIZE
	.align		4
.L_820:
        /*12fc*/ 	.byte	0x04, 0x12
        /*12fe*/ 	.short	(.L_822 - .L_821)
	.align		4
.L_821:
        /*1300*/ 	.word	index@(_ZN5flash32flash_fwd_splitkv_combine_kernelI23Flash_fwd_kernel_traitsILi128ELi64ELi128ELi4ELb0ELb0EN7cutlass6half_tE19Flash_kernel_traitsILi128ELi64ELi128ELi4ES3_EELi4ELi5ELb1EEEvNS_16Flash_fwd_paramsE)
        /*1304*/ 	.word	0x00000000


	//----- nvinfo : EIATTR_MIN_STACK_SIZE
	.align		4
.L_822:
        /*1308*/ 	.byte	0x04, 0x12
        /*130a*/ 	.short	(.L_824 - .L_823)
	.align		4
.L_823:
        /*130c*/ 	.word	index@(_ZN5flash32flash_fwd_splitkv_combine_kernelI23Flash_fwd_kernel_traitsILi128ELi64ELi128ELi4ELb0ELb0EN7cutlass6half_tE19Flash_kernel_traitsILi128ELi64ELi128ELi4ES3_EELi4ELi4ELb1EEEvNS_16Flash_fwd_paramsE)
        /*1310*/ 	.word	0x00000000


	//----- nvinfo : EIATTR_MIN_STACK_SIZE
	.align		4
.L_824:
        /*1314*/ 	.byte	0x04, 0x12
        /*1316*/ 	.short	(.L_826 - .L_825)
	.align		4
.L_825:
        /*1318*/ 	.word	index@(_ZN5flash32flash_fwd_splitkv_combine_kernelI23Flash_fwd_kernel_traitsILi128ELi64ELi128ELi4ELb0ELb0EN7cutlass6half_tE19Flash_kernel_traitsILi128ELi64ELi128ELi4ES3_EELi4ELi3ELb1EEEvNS_16Flash_fwd_paramsE)
        /*131c*/ 	.word	0x00000000


	//----- nvinfo : EIATTR_MIN_STACK_SIZE
	.align		4
.L_826:
        /*1320*/ 	.byte	0x04, 0x12
        /*1322*/ 	.short	(.L_828 - .L_827)
	.align		4
.L_827:
        /*1324*/ 	.word	index@(_ZN5flash32flash_fwd_splitkv_combine_kernelI23Flash_fwd_kernel_traitsILi128ELi64ELi128ELi4ELb0ELb0EN7cutlass6half_tE19Flash_kernel_traitsILi128ELi64ELi128ELi4ES3_EELi4ELi2ELb1EEEvNS_16Flash_fwd_paramsE)
        /*1328*/ 	.word	0x00000000


	//----- nvinfo : EIATTR_MIN_STACK_SIZE
	.align		4
.L_828:
        /*132c*/ 	.byte	0x04, 0x12
        /*132e*/ 	.short	(.L_830 - .L_829)
	.align		4
.L_829:
        /*1330*/ 	.word	index@(_ZN5flash32flash_fwd_splitkv_combine_kernelI23Flash_fwd_kernel_traitsILi128ELi64ELi128ELi4ELb0ELb0EN7cutlass6half_tE19Flash_kernel_traitsILi128ELi64ELi128ELi4ES3_EELi4ELi1ELb1EEEvNS_16Flash_fwd_paramsE)
        /*1334*/ 	.word	0x00000000


	//----- nvinfo : EIATTR_MIN_STACK_SIZE
	.align		4
.L_830:
        /*1338*/ 	.byte	0x04, 0x12
        /*133a*/ 	.short	(.L_832 - .L_831)
	.align		4
.L_831:
        /*133c*/ 	.word	index@(_ZN5flash24flash_fwd_splitkv_kernelI23Flash_fwd_kernel_traitsILi128ELi64ELi128ELi4ELb0ELb0EN7cutlass6half_tE19Flash_kernel_traitsILi128ELi64ELi128ELi4ES3_EELb0ELb0ELb0ELb0ELb1ELb0ELb0ELb0EEEvNS_16Flash_fwd_paramsE)
        /*1340*/ 	.word	0x00000000


	//----- nvinfo : EIATTR_MIN_STACK_SIZE
	.align		4
.L_832:
        /*1344*/ 	.byte	0x04, 0x12
        /*1346*/ 	.short	(.L_834 - .L_833)
	.align		4
.L_833:
        /*1348*/ 	.word	index@(_ZN5flash24flash_fwd_splitkv_kernelI23Flash_fwd_kernel_traitsILi128ELi64ELi128ELi4ELb0ELb0EN7cutlass6half_tE19Flash_kernel_traitsILi128ELi64ELi128ELi4ES3_EELb0ELb0ELb0ELb0ELb1ELb1ELb0ELb0EEEvNS_16Flash_fwd_paramsE)
        /*134c*/ 	.word	0x00000000


	//----- nvinfo : EIATTR_MIN_STACK_SIZE
	.align		4
.L_834:
        /*1350*/ 	.byte	0x04, 0x12
        /*1352*/ 	.short	(.L_836 - .L_835)
	.align		4
.L_835:
        /*1354*/ 	.word	index@(_ZN5flash24flash_fwd_splitkv_kernelI23Flash_fwd_kernel_traitsILi128ELi64ELi128ELi4ELb0ELb0EN7cutlass6half_tE19Flash_kernel_traitsILi128ELi64ELi128ELi4ES3_EELb0ELb0ELb0ELb0ELb1ELb0ELb1ELb0EEEvNS_16Flash_fwd_paramsE)
        /*1358*/ 	.word	0x00000000


	//----- nvinfo : EIATTR_MIN_STACK_SIZE
	.align		4
.L_836:
        /*135c*/ 	.byte	0x04, 0x12
        /*135e*/ 	.short	(.L_838 - .L_837)
	.align		4
.L_837:
        /*1360*/ 	.word	index@(_ZN5flash24flash_fwd_splitkv_kernelI23Flash_fwd_kernel_traitsILi128ELi64ELi128ELi4ELb0ELb0EN7cutlass6half_tE19Flash_kernel_traitsILi128ELi64ELi128ELi4ES3_EELb0ELb0ELb0ELb0ELb1ELb1ELb1ELb0EEEvNS_16Flash_fwd_paramsE)
        /*1364*/ 	.word	0x00000000


	//----- nvinfo : EIATTR_MIN_STACK_SIZE
	.align		4
.L_838:
        /*1368*/ 	.byte	0x04, 0x12
        /*136a*/ 	.short	(.L_840 - .L_839)
	.align		4
.L_839:
        /*136c*/ 	.word	index@(_ZN5flash24flash_fwd_splitkv_kernelI23Flash_fwd_kernel_traitsILi128ELi64ELi128ELi4ELb0ELb0EN7cutlass6half_tE19Flash_kernel_traitsILi128ELi64ELi128ELi4ES3_EELb0ELb0ELb0ELb0ELb0ELb0ELb0ELb0EEEvNS_16Flash_fwd_paramsE)
        /*1370*/ 	.word	0x00000000


	//----- nvinfo : EIATTR_MIN_STACK_SIZE
	.align		4
.L_840:
        /*1374*/ 	.byte	0x04, 0x12
        /*1376*/ 	.short	(.L_842 - .L_841)
	.align		4
.L_841:
        /*1378*/ 	.word	index@(_ZN5flash24flash_fwd_splitkv_kernelI23Flash_fwd_kernel_traitsILi128ELi64ELi128ELi4ELb0ELb0EN7cutlass6half_tE19Flash_kernel_traitsILi128ELi64ELi128ELi4ES3_EELb0ELb0ELb0ELb0ELb0ELb1ELb0ELb0EEEvNS_16Flash_fwd_paramsE)
        /*137c*/ 	.word	0x00000000


	//----- nvinfo : EIATTR_MIN_STACK_SIZE
	.align		4
.L_842:
        /*1380*/ 	.byte	0x04, 0x12
        /*1382*/ 	.short	(.L_844 - .L_843)
	.align		4
.L_843:
        /*1384*/ 	.word	index@(_ZN5flash24flash_fwd_splitkv_kernelI23Flash_fwd_kernel_traitsILi128ELi64ELi128ELi4ELb0ELb0EN7cutlass6half_tE19Flash_kernel_traitsILi128ELi64ELi128ELi4ES3_EELb0ELb0ELb0ELb0ELb0ELb0ELb0ELb1EEEvNS_16Flash_fwd_paramsE)
        /*1388*/ 	.word	0x00000000


	//----- nvinfo : EIATTR_MIN_STACK_SIZE
	.align		4
.L_844:
        /*138c*/ 	.byte	0x04, 0x12
        /*138e*/ 	.short	(.L_846 - .L_845)
	.align		4
.L_845:
        /*1390*/ 	.word	index@(_ZN5flash24flash_fwd_splitkv_kernelI23Flash_fwd_kernel_traitsILi128ELi64ELi128ELi4ELb0ELb0EN7cutlass6half_tE19Flash_kernel_traitsILi128ELi64ELi128ELi4ES3_EELb0ELb0ELb0ELb0ELb0ELb1ELb0ELb1EEEvNS_16Flash_fwd_paramsE)
        /*1394*/ 	.word	0x00000000


	//----- nvinfo : EIATTR_MIN_STACK_SIZE
	.align		4
.L_846:
        /*1398*/ 	.byte	0x04, 0x12
        /*139a*/ 	.short	(.L_848 - .L_847)
	.align		4
.L_847:
        /*139c*/ 	.word	index@(_ZN5flash24flash_fwd_splitkv_kernelI23Flash_fwd_kernel_traitsILi128ELi64ELi128ELi4ELb0ELb0EN7cutlass6half_tE19Flash_kernel_traitsILi128ELi64ELi128ELi4ES3_EELb0ELb0ELb0ELb0ELb0ELb0ELb1ELb0EEEvNS_16Flash_fwd_paramsE)
        /*13a0*/ 	.word	0x00000000


	//----- nvinfo : EIATTR_MIN_STACK_SIZE
	.align		4
.L_848:
        /*13a4*/ 	.byte	0x04, 0x12
        /*13a6*/ 	.short	(.L_850 - .L_849)
	.align		4
.L_849:
        /*13a8*/ 	.word	index@(_ZN5flash24flash_fwd_splitkv_kernelI23Flash_fwd_kernel_traitsILi128ELi64ELi128ELi4ELb0ELb0EN7cutlass6half_tE19Flash_kernel_traitsILi128ELi64ELi128ELi4ES3_EELb0ELb0ELb0ELb0ELb0ELb1ELb1ELb0EEEvNS_16Flash_fwd_paramsE)
        /*13ac*/ 	.word	0x00000000


	//----- nvinfo : EIATTR_MIN_STACK_SIZE
	.align		4
.L_850:
        /*13b0*/ 	.byte	0x04, 0x12
        /*13b2*/ 	.short	(.L_852 - .L_851)
	.align		4
.L_851:
        /*13b4*/ 	.word	index@(_ZN5flash24flash_fwd_splitkv_kernelI23Flash_fwd_kernel_traitsILi128ELi64ELi128ELi4ELb0ELb0EN7cutlass6half_tE19Flash_kernel_traitsILi128ELi64ELi128ELi4ES3_EELb0ELb0ELb0ELb0ELb0ELb0ELb1ELb1EEEvNS_16Flash_fwd_paramsE)
        /*13b8*/ 	.word	0x00000000


	//----- nvinfo : EIATTR_MIN_STACK_SIZE
	.align		4
.L_852:
        /*13bc*/ 	.byte	0x04, 0x12
        /*13be*/ 	.short	(.L_854 - .L_853)
	.align		4
.L_853:
        /*13c0*/ 	.word	index@(_ZN5flash24flash_fwd_splitkv_kernelI23Flash_fwd_kernel_traitsILi128ELi64ELi128ELi4ELb0ELb0EN7cutlass6half_tE19Flash_kernel_traitsILi128ELi64ELi128ELi4ES3_EELb0ELb0ELb0ELb0ELb0ELb1ELb1ELb1EEEvNS_16Flash_fwd_paramsE)
        /*13c4*/ 	.word	0x00000000


	//----- nvinfo : EIATTR_MIN_STACK_SIZE
	.align		4
.L_854:
        /*13c8*/ 	.byte	0x04, 0x12
        /*13ca*/ 	.short	(.L_856 - .L_855)
	.align		4
.L_855:
        /*13cc*/ 	.word	index@(_ZN5flash24flash_fwd_splitkv_kernelI23Flash_fwd_kernel_traitsILi128ELi64ELi128ELi4ELb0ELb0EN7cutlass6half_tE19Flash_kernel_traitsILi128ELi64ELi128ELi4ES3_EELb0ELb1ELb0ELb0ELb0ELb0ELb0ELb0EEEvNS_16Flash_fwd_paramsE)
        /*13d0*/ 	.word	0x00000000


	//----- nvinfo : EIATTR_MIN_STACK_SIZE
	.align		4
.L_856:
        /*13d4*/ 	.byte	0x04, 0x12
        /*13d6*/ 	.short	(.L_858 - .L_857)
	.align		4
.L_857:
        /*13d8*/ 	.word	index@(_ZN5flash24flash_fwd_splitkv_kernelI23Flash_fwd_kernel_traitsILi128ELi64ELi128ELi4ELb0ELb0EN7cutlass6half_tE19Flash_kernel_traitsILi128ELi64ELi128ELi4ES3_EELb0ELb1ELb0ELb0ELb0ELb1ELb0ELb0EEEvNS_16Flash_fwd_paramsE)
        /*13dc*/ 	.word	0x00000000


	//----- nvinfo : EIATTR_MIN_STACK_SIZE
	.align		4
.L_858:
        /*13e0*/ 	.byte	0x04, 0x12
        /*13e2*/ 	.short	(.L_860 - .L_859)
	.align		4
.L_859:
        /*13e4*/ 	.word	index@(_ZN5flash24flash_fwd_splitkv_kernelI23Flash_fwd_kernel_traitsILi128ELi64ELi128ELi4ELb0ELb0EN7cutlass6half_tE19Flash_kernel_traitsILi128ELi64ELi128ELi4ES3_EELb0ELb1ELb0ELb0ELb0ELb0ELb0ELb1EEEvNS_16Flash_fwd_paramsE)
        /*13e8*/ 	.word	0x00000000


	//----- nvinfo : EIATTR_MIN_STACK_SIZE
	.align		4
.L_860:
        /*13ec*/ 	.byte	0x04, 0x12
        /*13ee*/ 	.short	(.L_862 - .L_861)
	.align		4
.L_861:
        /*13f0*/ 	.word	index@(_ZN5flash24flash_fwd_splitkv_kernelI23Flash_fwd_kernel_traitsILi128ELi64ELi128ELi4ELb0ELb0EN7cutlass6half_tE19Flash_kernel_traitsILi128ELi64ELi128ELi4ES3_EELb0ELb1ELb0ELb0ELb0ELb1ELb0ELb1EEEvNS_16Flash_fwd_paramsE)
        /*13f4*/ 	.word	0x00000000


	//----- nvinfo : EIATTR_MIN_STACK_SIZE
	.align		4
.L_862:
        /*13f8*/ 	.byte	0x04, 0x12
        /*13fa*/ 	.short	(.L_864 - .L_863)
	.align		4
.L_863:
        /*13fc*/ 	.word	index@(_ZN5flash24flash_fwd_splitkv_kernelI23Flash_fwd_kernel_traitsILi128ELi64ELi128ELi4ELb0ELb0EN7cutlass6half_tE19Flash_kernel_traitsILi128ELi64ELi128ELi4ES3_EELb0ELb1ELb0ELb0ELb0ELb0ELb1ELb0EEEvNS_16Flash_fwd_paramsE)
        /*1400*/ 	.word	0x00000000


	//----- nvinfo : EIATTR_MIN_STACK_SIZE
	.align		4
.L_864:
        /*1404*/ 	.byte	0x04, 0x12
        /*1406*/ 	.short	(.L_866 - .L_865)
	.align		4
.L_865:
        /*1408*/ 	.word	index@(_ZN5flash24flash_fwd_splitkv_kernelI23Flash_fwd_kernel_traitsILi128ELi64ELi128ELi4ELb0ELb0EN7cutlass6half_tE19Flash_kernel_traitsILi128ELi64ELi128ELi4ES3_EELb0ELb1ELb0ELb0ELb0ELb1ELb1ELb0EEEvNS_16Flash_fwd_paramsE)
        /*140c*/ 	.word	0x00000000


	//----- nvinfo : EIATTR_MIN_STACK_SIZE
	.align		4
.L_866:
        /*1410*/ 	.byte	0x04, 0x12
        /*1412*/ 	.short	(.L_868 - .L_867)
	.align		4
.L_867:
        /*1414*/ 	.word	index@(_ZN5flash24flash_fwd_splitkv_kernelI23Flash_fwd_kernel_traitsILi128ELi64ELi128ELi4ELb0ELb0EN7cutlass6half_tE19Flash_kernel_traitsILi128ELi64ELi128ELi4ES3_EELb0ELb1ELb0ELb0ELb0ELb0ELb1ELb1EEEvNS_16Flash_fwd_paramsE)
        /*1418*/ 	.word	0x00000000


	//----- nvinfo : EIATTR_MIN_STACK_SIZE
	.align		4
.L_868:
        /*141c*/ 	.byte	0x04, 0x12
        /*141e*/ 	.short	(.L_870 - .L_869)
	.align		4
.L_869:
        /*1420*/ 	.word	index@(_ZN5flash24flash_fwd_splitkv_kernelI23Flash_fwd_kernel_traitsILi128ELi64ELi128ELi4ELb0ELb0EN7cutlass6half_tE19Flash_kernel_traitsILi128ELi64ELi128ELi4ES3_EELb0ELb1ELb0ELb0ELb0ELb1ELb1ELb1EEEvNS_16Flash_fwd_paramsE)
        /*1424*/ 	.word	0x00000000


	//----- nvinfo : EIATTR_MIN_STACK_SIZE
	.align		4
.L_870:
        /*1428*/ 	.byte	0x04, 0x12
        /*142a*/ 	.short	(.L_872 - .L_871)
	.align		4
.L_871:
        /*142c*/ 	.word	index@(_ZN5flash24flash_fwd_splitkv_kernelI23Flash_fwd_kernel_traitsILi128ELi64ELi128ELi4ELb0ELb0EN7cutlass6half_tE19Flash_kernel_traitsILi128ELi64ELi128ELi4ES3_EELb0ELb0ELb0ELb1ELb1ELb0ELb0ELb0EEEvNS_16Flash_fwd_paramsE)
        /*1430*/ 	.word	0x00000000


	//----- nvinfo : EIATTR_MIN_STACK_SIZE
	.align		4
.L_872:
        /*1434*/ 	.byte	0x04, 0x12
        /*1436*/ 	.short	(.L_874 - .L_873)
	.align		4
.L_873:
        /*1438*/ 	.word	index@(_ZN5flash24flash_fwd_splitkv_kernelI23Flash_fwd_kernel_traitsILi128ELi64ELi128ELi4ELb0ELb0EN7cutlass6half_tE19Flash_kernel_traitsILi128ELi64ELi128ELi4ES3_EELb0ELb0ELb0ELb1ELb1ELb1ELb0ELb0EEEvNS_16Flash_fwd_paramsE)
        /*143c*/ 	.word	0x00000000


	//----- nvinfo : EIATTR_MIN_STACK_SIZE
	.align		4
.L_874:
        /*1440*/ 	.byte	0x04, 0x12
        /*1442*/ 	.short	(.L_876 - .L_875)
	.align		4
.L_875:
        /*1444*/ 	.word	index@(_ZN5flash24flash_fwd_splitkv_kernelI23Flash_fwd_kernel_traitsILi128ELi64ELi128ELi4ELb0ELb0EN7cutlass6half_tE19Flash_kernel_traitsILi128ELi64ELi128ELi4ES3_EELb0ELb0ELb1ELb0ELb0ELb0ELb0ELb0EEEvNS_16Flash_fwd_paramsE)
        /*1448*/ 	.word	0x00000000


	//----- nvinfo : EIATTR_MIN_STACK_SIZE
	.align		4
.L_876:
        /*144c*/ 	.byte	0x04, 0x12
        /*144e*/ 	.short	(.L_878 - .L_877)
	.align		4
.L_877:
        /*1450*/ 	.word	index@(_ZN5flash24flash_fwd_splitkv_kernelI23Flash_fwd_kernel_traitsILi128ELi64ELi128ELi4ELb0ELb0EN7cutlass6half_tE19Flash_kernel_traitsILi128ELi64ELi128ELi4ES3_EELb0ELb0ELb1ELb0ELb0ELb1ELb0ELb0EEEvNS_16Flash_fwd_paramsE)
        /*1454*/ 	.word	0x00000000


	//----- nvinfo : EIATTR_MIN_STACK_SIZE
	.align		4
.L_878:
        /*1458*/ 	.byte	0x04, 0x12
        /*145a*/ 	.short	(.L_880 - .L_879)
	.align		4
.L_879:
        /*145c*/ 	.word	index@(_ZN5flash24flash_fwd_splitkv_kernelI23Flash_fwd_kernel_traitsILi128ELi64ELi128ELi4ELb0ELb0EN7cutlass6half_tE19Flash_kernel_traitsILi128ELi64ELi128ELi4ES3_EELb0ELb0ELb0ELb0ELb1ELb0ELb0ELb1EEEvNS_16Flash_fwd_paramsE)
        /*1460*/ 	.word	0x00000000


	//----- nvinfo : EIATTR_MIN_STACK_SIZE
	.align		4
.L_880:
        /*1464*/ 	.byte	0x04, 0x12
        /*1466*/ 	.short	(.L_882 - .L_881)
	.align		4
.L_881:
        /*1468*/ 	.word	index@(_ZN5flash24flash_fwd_splitkv_kernelI23Flash_fwd_kernel_traitsILi128ELi64ELi128ELi4ELb0ELb0EN7cutlass6half_tE19Flash_kernel_traitsILi128ELi64ELi128ELi4ES3_EELb0ELb0ELb0ELb0ELb1ELb1ELb0ELb1EEEvNS_16Flash_fwd_paramsE)
        /*146c*/ 	.word	0x00000000


	//----- nvinfo : EIATTR_MIN_STACK_SIZE
	.align		4
.L_882:
        /*1470*/ 	.byte	0x04, 0x12
        /*1472*/ 	.short	(.L_884 - .L_883)
	.align		4
.L_883:
        /*1474*/ 	.word	index@(_ZN5flash24flash_fwd_splitkv_kernelI23Flash_fwd_kernel_traitsILi128ELi64ELi128ELi4ELb0ELb0EN7cutlass6half_tE19Flash_kernel_traitsILi128ELi64ELi128ELi4ES3_EELb0ELb0ELb1ELb0ELb0ELb0ELb0ELb1EEEvNS_16Flash_fwd_paramsE)
        /*1478*/ 	.word	0x00000000


	//----- nvinfo : EIATTR_MIN_STACK_SIZE
	.align		4
.L_884:
        /*147c*/ 	.byte	0x04, 0x12
        /*147e*/ 	.short	(.L_886 - .L_885)
	.align		4
.L_885:
        /*1480*/ 	.word	index@(_ZN5flash24flash_fwd_splitkv_kernelI23Flash_fwd_kernel_traitsILi128ELi64ELi128ELi4ELb0ELb0EN7cutlass6half_tE19Flash_kernel_traitsILi128ELi64ELi128ELi4ES3_EELb0ELb0ELb1ELb0ELb0ELb1ELb0ELb1EEEvNS_16Flash_fwd_paramsE)
        /*1484*/ 	.word	0x00000000


	//----- nvinfo : EIATTR_MIN_STACK_SIZE
	.align		4
.L_886:
        /*1488*/ 	.byte	0x04, 0x12
        /*148a*/ 	.short	(.L_888 - .L_887)
	.align		4
.L_887:
        /*148c*/ 	.word	index@(_ZN5flash24flash_fwd_splitkv_kernelI23Flash_fwd_kernel_traitsILi128ELi64ELi128ELi4ELb0ELb0EN7cutlass6half_tE19Flash_kernel_traitsILi128ELi64ELi128ELi4ES3_EELb0ELb0ELb0ELb1ELb1ELb0ELb1ELb0EEEvNS_16Flash_fwd_paramsE)
        /*1490*/ 	.word	0x00000000


	//----- nvinfo : EIATTR_MIN_STACK_SIZE
	.align		4
.L_888:
        /*1494*/ 	.byte	0x04, 0x12
        /*1496*/ 	.short	(.L_890 - .L_889)
	.align		4
.L_889:
        /*1498*/ 	.word	index@(_ZN5flash24flash_fwd_splitkv_kernelI23Flash_fwd_kernel_traitsILi128ELi64ELi128ELi4ELb0ELb0EN7cutlass6half_tE19Flash_kernel_traitsILi128ELi64ELi128ELi4ES3_EELb0ELb0ELb0ELb1ELb1ELb1ELb1ELb0EEEvNS_16Flash_fwd_paramsE)
        /*149c*/ 	.word	0x00000000


	//----- nvinfo : EIATTR_MIN_STACK_SIZE
	.align		4
.L_890:
        /*14a0*/ 	.byte	0x04, 0x12
        /*14a2*/ 	.short	(.L_892 - .L_891)
	.align		4
.L_891:
        /*14a4*/ 	.word	index@(_ZN5flash24flash_fwd_splitkv_kernelI23Flash_fwd_kernel_traitsILi128ELi64ELi128ELi4ELb0ELb0EN7cutlass6half_tE19Flash_kernel_traitsILi128ELi64ELi128ELi4ES3_EELb0ELb0ELb1ELb0ELb0ELb0ELb1ELb0EEEvNS_16Flash_fwd_paramsE)
        /*14a8*/ 	.word	0x00000000


	//----- nvinfo : EIATTR_MIN_STACK_SIZE
	.align		4
.L_892:
        /*14ac*/ 	.byte	0x04, 0x12
        /*14ae*/ 	.short	(.L_894 - .L_893)
	.align		4
.L_893:
        /*14b0*/ 	.word	index@(_ZN5flash24flash_fwd_splitkv_kernelI23Flash_fwd_kernel_traitsILi128ELi64ELi128ELi4ELb0ELb0EN7cutlass6half_tE19Flash_kernel_traitsILi128ELi64ELi128ELi4ES3_EELb0ELb0ELb1ELb0ELb0ELb1ELb1ELb0EEEvNS_16Flash_fwd_paramsE)
        /*14b4*/ 	.word	0x00000000


	//----- nvinfo : EIATTR_MIN_STACK_SIZE
	.align		4
.L_894:
        /*14b8*/ 	.byte	0x04, 0x12
        /*14ba*/ 	.short	(.L_896 - .L_895)
	.align		4
.L_895:
        /*14bc*/ 	.word	index@(_ZN5flash24flash_fwd_splitkv_kernelI23Flash_fwd_kernel_traitsILi128ELi64ELi128ELi4ELb0ELb0EN7cutlass6half_tE19Flash_kernel_traitsILi128ELi64ELi128ELi4ES3_EELb0ELb0ELb0ELb0ELb1ELb0ELb1ELb1EEEvNS_16Flash_fwd_paramsE)
        /*14c0*/ 	.word	0x00000000


	//----- nvinfo : EIATTR_MIN_STACK_SIZE
	.align		4
.L_896:
        /*14c4*/ 	.byte	0x04, 0x12
        /*14c6*/ 	.short	(.L_898 - .L_897)
	.align		4
.L_897:
        /*14c8*/ 	.word	index@(_ZN5flash24flash_fwd_splitkv_kernelI23Flash_fwd_kernel_traitsILi128ELi64ELi128ELi4ELb0ELb0EN7cutlass6half_tE19Flash_kernel_traitsILi128ELi64ELi128ELi4ES3_EELb0ELb0ELb0ELb0ELb1ELb1ELb1ELb1EEEvNS_16Flash_fwd_paramsE)
        /*14cc*/ 	.word	0x00000000


	//----- nvinfo : EIATTR_MIN_STACK_SIZE
	.align		4
.L_898:
        /*14d0*/ 	.byte	0x04, 0x12
        /*14d2*/ 	.short	(.L_900 - .L_899)
	.align		4
.L_899:
        /*14d4*/ 	.word	index@(_ZN5flash24flash_fwd_splitkv_kernelI23Flash_fwd_kernel_traitsILi128ELi64ELi128ELi4ELb0ELb0EN7cutlass6half_tE19Flash_kernel_traitsILi128ELi64ELi128ELi4ES3_EELb0ELb0ELb1ELb0ELb0ELb0ELb1ELb1EEEvNS_16Flash_fwd_paramsE)
        /*14d8*/ 	.word	0x00000000


	//----- nvinfo : EIATTR_MIN_STACK_SIZE
	.align		4
.L_900:
        /*14dc*/ 	.byte	0x04, 0x12
        /*14de*/ 	.short	(.L_902 - .L_901)
	.align		4
.L_901:
        /*14e0*/ 	.word	index@(_ZN5flash24flash_fwd_splitkv_kernelI23Flash_fwd_kernel_traitsILi128ELi64ELi128ELi4ELb0ELb0EN7cutlass6half_tE19Flash_kernel_traitsILi128ELi64ELi128ELi4ES3_EELb0ELb0ELb1ELb0ELb0ELb1ELb1ELb1EEEvNS_16Flash_fwd_paramsE)
        /*14e4*/ 	.word	0x00000000


	//----- nvinfo : EIATTR_MIN_STACK_SIZE
	.align		4
.L_902:
        /*14e8*/ 	.byte	0x04, 0x12
        /*14ea*/ 	.short	(.L_904 - .L_903)
	.align		4
.L_903:
        /*14ec*/ 	.word	index@(_ZN5flash24flash_fwd_splitkv_kernelI23Flash_fwd_kernel_traitsILi128ELi64ELi128ELi4ELb0ELb0EN7cutlass6half_tE19Flash_kernel_traitsILi128ELi64ELi128ELi4ES3_EELb0ELb1ELb0ELb0ELb1ELb0ELb0ELb0EEEvNS_16Flash_fwd_paramsE)
        /*14f0*/ 	.word	0x00000000


	//----- nvinfo : EIATTR_MIN_STACK_SIZE
	.align		4
.L_904:
        /*14f4*/ 	.byte	0x04, 0x12
        /*14f6*/ 	.short	(.L_906 - .L_905)
	.align		4
.L_905:
        /*14f8*/ 	.word	index@(_ZN5flash24flash_fwd_splitkv_kernelI23Flash_fwd_kernel_traitsILi128ELi64ELi128ELi4ELb0ELb0EN7cutlass6half_tE19Flash_kernel_traitsILi128ELi64ELi128ELi4ES3_EELb0ELb1ELb0ELb0ELb1ELb1ELb0ELb0EEEvNS_16Flash_fwd_paramsE)
        /*14fc*/ 	.word	0x00000000


	//----- nvinfo : EIATTR_MIN_STACK_SIZE
	.align		4
.L_906:
        /*1500*/ 	.byte	0x04, 0x12
        /*1502*/ 	.short	(.L_908 - .L_907)
	.align		4
.L_907:
        /*1504*/ 	.word	index@(_ZN5flash24flash_fwd_splitkv_kernelI23Flash_fwd_kernel_traitsILi128ELi64ELi128ELi4ELb0ELb0EN7cutlass6half_tE19Flash_kernel_traitsILi128ELi64ELi128ELi4ES3_EELb0ELb1ELb1ELb0ELb0ELb0ELb0ELb0EEEvNS_16Flash_fwd_paramsE)
        /*1508*/ 	.word	0x00000000


	//----- nvinfo : EIATTR_MIN_STACK_SIZE
	.align		4
.L_908:
        /*150c*/ 	.byte	0x04, 0x12
        /*150e*/ 	.short	(.L_910 - .L_909)
	.align		4
.L_909:
        /*1510*/ 	.word	index@(_ZN5flash24flash_fwd_splitkv_kernelI23Flash_fwd_kernel_traitsILi128ELi64ELi128ELi4ELb0ELb0EN7cutlass6half_tE19Flash_kernel_traitsILi128ELi64ELi128ELi4ES3_EELb0ELb1ELb1ELb0ELb0ELb1ELb0ELb0EEEvNS_16Flash_fwd_paramsE)
        /*1514*/ 	.word	0x00000018


	//----- nvinfo : EIATTR_MIN_STACK_SIZE
	.align		4
.L_910:
        /*1518*/ 	.byte	0x04, 0x12
        /*151a*/ 	.short	(.L_912 - .L_911)
	.align		4
.L_911:
        /*151c*/ 	.word	index@(_ZN5flash24flash_fwd_splitkv_kernelI23Flash_fwd_kernel_traitsILi128ELi64ELi128ELi4ELb0ELb0EN7cutlass6half_tE19Flash_kernel_traitsILi128ELi64ELi128ELi4ES3_EELb0ELb1ELb0ELb0ELb1ELb0ELb0ELb1EEEvNS_16Flash_fwd_paramsE)
        /*1520*/ 	.word	0x00000000


	//----- nvinfo : EIATTR_MIN_STACK_SIZE
	.align		4
.L_912:
        /*1524*/ 	.byte	0x04, 0x12
        /*1526*/ 	.short	(.L_914 - .L_913)
	.align		4
.L_913:
        /*1528*/ 	.word	index@(_ZN5flash24flash_fwd_splitkv_kernelI23Flash_fwd_kernel_traitsILi128ELi64ELi128ELi4ELb0ELb0EN7cutlass6half_tE19Flash_kernel_traitsILi128ELi64ELi128ELi4ES3_EELb0ELb1ELb0ELb0ELb1ELb1ELb0ELb1EEEvNS_16Flash_fwd_paramsE)
        /*152c*/ 	.word	0x00000000


	//----- nvinfo : EIATTR_MIN_STACK_SIZE
	.align		4
.L_914:
        /*1530*/ 	.byte	0x04, 0x12
        /*1532*/ 	.short	(.L_916 - .L_915)
	.align		4
.L_915:
        /*1534*/ 	.word	index@(_ZN5flash24flash_fwd_splitkv_kernelI23Flash_fwd_kernel_traitsILi128ELi64ELi128ELi4ELb0ELb0EN7cutlass6half_tE19Flash_kernel_traitsILi128ELi64ELi128ELi4ES3_EELb0ELb1ELb1ELb0ELb0ELb0ELb0ELb1EEEvNS_16Flash_fwd_paramsE)
        /*1538*/ 	.word	0x00000008


	//----- nvinfo : EIATTR_MIN_STACK_SIZE
	.align		4
.L_916:
        /*153c*/ 	.byte	0x04, 0x12
        /*153e*/ 	.short	(.L_918 - .L_917)
	.align		4
.L_917:
        /*1540*/ 	.word	index@(_ZN5flash24flash_fwd_splitkv_kernelI23Flash_fwd_kernel_traitsILi128ELi64ELi128ELi4ELb0ELb0EN7cutlass6half_tE19Flash_kernel_traitsILi128ELi64ELi128ELi4ES3_EELb0ELb1ELb1ELb0ELb0ELb1ELb0ELb1EEEvNS_16Flash_fwd_paramsE)
        /*1544*/ 	.word	0x00000008


	//----- nvinfo : EIATTR_MIN_STACK_SIZE
	.align		4
.L_918:
        /*1548*/ 	.byte	0x04, 0x12
        /*154a*/ 	.short	(.L_920 - .L_919)
	.align		4
.L_919:
        /*154c*/ 	.word	index@(_ZN5flash24flash_fwd_splitkv_kernelI23Flash_fwd_kernel_traitsILi128ELi64ELi128ELi4ELb0ELb0EN7cutlass6half_tE19Flash_kernel_traitsILi128ELi64ELi128ELi4ES3_EELb0ELb1ELb0ELb0ELb1ELb0ELb1ELb0EEEvNS_16Flash_fwd_paramsE)
        /*1550*/ 	.word	0x00000000


	//----- nvinfo : EIATTR_MIN_STACK_SIZE
	.align		4
.L_920:
        /*1554*/ 	.byte	0x04, 0x12
        /*1556*/ 	.short	(.L_922 - .L_921)
	.align		4
.L_921:
        /*1558*/ 	.word	index@(_ZN5flash24flash_fwd_splitkv_kernelI23Flash_fwd_kernel_traitsILi128ELi64ELi128ELi4ELb0ELb0EN7cutlass6half_tE19Flash_kernel_traitsILi128ELi64ELi128ELi4ES3_EELb0ELb1ELb0ELb0ELb1ELb1ELb1ELb0EEEvNS_16Flash_fwd_paramsE)
        /*155c*/ 	.word	0x00000000


	//----- nvinfo : EIATTR_MIN_STACK_SIZE
	.align		4
.L_922:
        /*1560*/ 	.byte	0x04, 0x12
        /*1562*/ 	.short	(.L_924 - .L_923)
	.align		4
.L_923:
        /*1564*/ 	.word	index@(_ZN5flash24flash_fwd_splitkv_kernelI23Flash_fwd_kernel_traitsILi128ELi64ELi128ELi4ELb0ELb0EN7cutlass6half_tE19Flash_kernel_traitsILi128ELi64ELi128ELi4ES3_EELb0ELb1ELb1ELb0ELb0ELb0ELb1ELb0EEEvNS_16Flash_fwd_paramsE)
        /*1568*/ 	.word	0x00000000


	//----- nvinfo : EIATTR_MIN_STACK_SIZE
	.align		4
.L_924:
        /*156c*/ 	.byte	0x04, 0x12
        /*156e*/ 	.short	(.L_926 - .L_925)
	.align		4
.L_925:
        /*1570*/ 	.word	index@(_ZN5flash24flash_fwd_splitkv_kernelI23Flash_fwd_kernel_traitsILi128ELi64ELi128ELi4ELb0ELb0EN7cutlass6half_tE19Flash_kernel_traitsILi128ELi64ELi128ELi4ES3_EELb0ELb1ELb1ELb0ELb0ELb1ELb1ELb0EEEvNS_16Flash_fwd_paramsE)
        /*1574*/ 	.word	0x00000008


	//----- nvinfo : EIATTR_MIN_STACK_SIZE
	.align		4
.L_926:
        /*1578*/ 	.byte	0x04, 0x12
        /*157a*/ 	.short	(.L_928 - .L_927)
	.align		4
.L_927:
        /*157c*/ 	.word	index@(_ZN5flash24flash_fwd_splitkv_kernelI23Flash_fwd_kernel_traitsILi128ELi64ELi128ELi4ELb0ELb0EN7cutlass6half_tE19Flash_kernel_traitsILi128ELi64ELi128ELi4ES3_EELb0ELb1ELb0ELb0ELb1ELb0ELb1ELb1EEEvNS_16Flash_fwd_paramsE)
        /*1580*/ 	.word	0x00000000


	//----- nvinfo : EIATTR_MIN_STACK_SIZE
	.align		4
.L_928:
        /*1584*/ 	.byte	0x04, 0x12
        /*1586*/ 	.short	(.L_930 - .L_929)
	.align		4
.L_929:
        /*1588*/ 	.word	index@(_ZN5flash24flash_fwd_splitkv_kernelI23Flash_fwd_kernel_traitsILi128ELi64ELi128ELi4ELb0ELb0EN7cutlass6half_tE19Flash_kernel_traitsILi128ELi64ELi128ELi4ES3_EELb0ELb1ELb0ELb0ELb1ELb1ELb1ELb1EEEvNS_16Flash_fwd_paramsE)
        /*158c*/ 	.word	0x00000000


	//----- nvinfo : EIATTR_MIN_STACK_SIZE
	.align		4
.L_930:
        /*1590*/ 	.byte	0x04, 0x12
        /*1592*/ 	.short	(.L_932 - .L_931)
	.align		4
.L_931:
        /*1594*/ 	.word	index@(_ZN5flash24flash_fwd_splitkv_kernelI23Flash_fwd_kernel_traitsILi128ELi64ELi128ELi4ELb0ELb0EN7cutlass6half_tE19Flash_kernel_traitsILi128ELi64ELi128ELi4ES3_EELb0ELb1ELb1ELb0ELb0ELb0ELb1ELb1EEEvNS_16Flash_fwd_paramsE)
        /*1598*/ 	.word	0x00000000


	//----- nvinfo : EIATTR_MIN_STACK_SIZE
	.align		4
.L_932:
        /*159c*/ 	.byte	0x04, 0x12
        /*159e*/ 	.short	(.L_934 - .L_933)
	.align		4
.L_933:
        /*15a0*/ 	.word	index@(_ZN5flash24flash_fwd_splitkv_kernelI23Flash_fwd_kernel_traitsILi128ELi64ELi128ELi4ELb0ELb0EN7cutlass6half_tE19Flash_kernel_traitsILi128ELi64ELi128ELi4ES3_EELb0ELb1ELb1ELb0ELb0ELb1ELb1ELb1EEEvNS_16Flash_fwd_paramsE)
        /*15a4*/ 	.word	0x00000000


	//----- nvinfo : EIATTR_MIN_STACK_SIZE
	.align		4
.L_934:
        /*15a8*/ 	.byte	0x04, 0x12
        /*15aa*/ 	.short	(.L_936 - .L_935)
	.align		4
.L_935:
        /*15ac*/ 	.word	index@(_ZN5flash32flash_fwd_splitkv_combine_kernelI23Flash_fwd_kernel_traitsILi128ELi64ELi64ELi4ELb0ELb0EN7cutlass6half_tE19Flash_kernel_traitsILi128ELi64ELi64ELi4ES3_EELi4ELi7ELb0EEEvNS_16Flash_fwd_paramsE)
        /*15b0*/ 	.word	0x00000000


	//----- nvinfo : EIATTR_MIN_STACK_SIZE
	.align		4
.L_936:
        /*15b4*/ 	.byte	0x04, 0x12
        /*15b6*/ 	.short	(.L_938 - .L_937)
	.align		4
.L_937:
        /*15b8*/ 	.word	index@(_ZN5flash32flash_fwd_splitkv_combine_kernelI23Flash_fwd_kernel_traitsILi128ELi64ELi64ELi4ELb0ELb0EN7cutlass6half_tE19Flash_kernel_traitsILi128ELi64ELi64ELi4ES3_EELi4ELi6ELb0EEEvNS_16Flash_fwd_paramsE)
        /*15bc*/ 	.word	0x00000000


	//----- nvinfo : EIATTR_MIN_STACK_SIZE
	.align		4
.L_938:
        /*15c0*/ 	.byte	0x04, 0x12
        /*15c2*/ 	.short	(.L_940 - .L_939)
	.align		4
.L_939:
        /*15c4*/ 	.word	index@(_ZN5flash32flash_fwd_splitkv_combine_kernelI23Flash_fwd_kernel_traitsILi128ELi64ELi64ELi4ELb0ELb0EN7cutlass6half_tE19Flash_kernel_traitsILi128ELi64ELi64ELi4ES3_EELi4ELi5ELb0EEEvNS_16Flash_fwd_paramsE)
        /*15c8*/ 	.word	0x00000000


	//----- nvinfo : EIATTR_MIN_STACK_SIZE
	.align		4
.L_940:
        /*15cc*/ 	.byte	0x04, 0x12
        /*15ce*/ 	.short	(.L_942 - .L_941)
	.align		4
.L_941:
        /*15d0*/ 	.word	index@(_ZN5flash32flash_fwd_splitkv_combine_kernelI23Flash_fwd_kernel_traitsILi128ELi64ELi64ELi4ELb0ELb0EN7cutlass6half_tE19Flash_kernel_traitsILi128ELi64ELi64ELi4ES3_EELi4ELi4ELb0EEEvNS_16Flash_fwd_paramsE)
        /*15d4*/ 	.word	0x00000000


	//----- nvinfo : EIATTR_MIN_STACK_SIZE
	.align		4
.L_942:
        /*15d8*/ 	.byte	0x04, 0x12
        /*15da*/ 	.short	(.L_944 - .L_943)
	.align		4
.L_943:
        /*15dc*/ 	.word	index@(_ZN5flash32flash_fwd_splitkv_combine_kernelI23Flash_fwd_kernel_traitsILi128ELi64ELi64ELi4ELb0ELb0EN7cutlass6half_tE19Flash_kernel_traitsILi128ELi64ELi64ELi4ES3_EELi4ELi3ELb0EEEvNS_16Flash_fwd_paramsE)
        /*15e0*/ 	.word	0x00000000


	//----- nvinfo : EIATTR_MIN_STACK_SIZE
	.align		4
.L_944:
        /*15e4*/ 	.byte	0x04, 0x12
        /*15e6*/ 	.short	(.L_946 - .L_945)
	.align		4
.L_945:
        /*15e8*/ 	.word	index@(_ZN5flash32flash_fwd_splitkv_combine_kernelI23Flash_fwd_kernel_traitsILi128ELi64ELi64ELi4ELb0ELb0EN7cutlass6half_tE19Flash_kernel_traitsILi128ELi64ELi64ELi4ES3_EELi4ELi2ELb0EEEvNS_16Flash_fwd_paramsE)
        /*15ec*/ 	.word	0x00000000


	//----- nvinfo : EIATTR_MIN_STACK_SIZE
	.align		4
.L_946:
        /*15f0*/ 	.byte	0x04, 0x12
        /*15f2*/ 	.short	(.L_948 - .L_947)
	.align		4
.L_947:
        /*15f4*/ 	.word	index@(_ZN5flash32flash_fwd_splitkv_combine_kernelI23Flash_fwd_kernel_traitsILi128ELi64ELi64ELi4ELb0ELb0EN7cutlass6half_tE19Flash_kernel_traitsILi128ELi64ELi64ELi4ES3_EELi4ELi1ELb0EEEvNS_16Flash_fwd_paramsE)
        /*15f8*/ 	.word	0x00000000


	//----- nvinfo : EIATTR_MIN_STACK_SIZE
	.align		4
.L_948:
        /*15fc*/ 	.byte	0x04, 0x12
        /*15fe*/ 	.short	(.L_950 - .L_949)
	.align		4
.L_949:
        /*1600*/ 	.word	index@(_ZN5flash32flash_fwd_splitkv_combine_kernelI23Flash_fwd_kernel_traitsILi128ELi64ELi64ELi4ELb0ELb0EN7cutlass6half_tE19Flash_kernel_traitsILi128ELi64ELi64ELi4ES3_EELi4ELi7ELb1EEEvNS_16Flash_fwd_paramsE)
        /*1604*/ 	.word	0x00000000


	//----- nvinfo : EIATTR_MIN_STACK_SIZE
	.align		4
.L_950:
        /*1608*/ 	.byte	0x04, 0x12
        /*160a*/ 	.short	(.L_952 - .L_951)
	.align		4
.L_951:
        /*160c*/ 	.word	index@(_ZN5flash32flash_fwd_splitkv_combine_kernelI23Flash_fwd_kernel_traitsILi128ELi64ELi64ELi4ELb0ELb0EN7cutlass6half_tE19Flash_kernel_traitsILi128ELi64ELi64ELi4ES3_EELi4ELi6ELb1EEEvNS_16Flash_fwd_paramsE)
        /*1610*/ 	.word	0x00000000


	//----- nvinfo : EIATTR_MIN_STACK_SIZE
	.align		4
.L_952:
        /*1614*/ 	.byte	0x04, 0x12
        /*1616*/ 	.short	(.L_954 - .L_953)
	.align		4
.L_953:
        /*1618*/ 	.word	index@(_ZN5flash32flash_fwd_splitkv_combine_kernelI23Flash_fwd_kernel_traitsILi128ELi64ELi64ELi4ELb0ELb0EN7cutlass6half_tE19Flash_kernel_traitsILi128ELi64ELi64ELi4ES3_EELi4ELi5ELb1EEEvNS_16Flash_fwd_paramsE)
        /*161c*/ 	.word	0x00000000


	//----- nvinfo : EIATTR_MIN_STACK_SIZE
	.align		4
.L_954:
        /*1620*/ 	.byte	0x04, 0x12
        /*1622*/ 	.short	(.L_956 - .L_955)
	.align		4
.L_955:
        /*1624*/ 	.word	index@(_ZN5flash32flash_fwd_splitkv_combine_kernelI23Flash_fwd_kernel_traitsILi128ELi64ELi64ELi4ELb0ELb0EN7cutlass6half_tE19Flash_kernel_traitsILi128ELi64ELi64ELi4ES3_EELi4ELi4ELb1EEEvNS_16Flash_fwd_paramsE)
        /*1628*/ 	.word	0x00000000


	//----- nvinfo : EIATTR_MIN_STACK_SIZE
	.align		4
.L_956:
        /*162c*/ 	.byte	0x04, 0x12
        /*162e*/ 	.short	(.L_958 - .L_957)
	.align		4
.L_957:
        /*1630*/ 	.word	index@(_ZN5flash32flash_fwd_splitkv_combine_kernelI23Flash_fwd_kernel_traitsILi128ELi64ELi64ELi4ELb0ELb0EN7cutlass6half_tE19Flash_kernel_traitsILi128ELi64ELi64ELi4ES3_EELi4ELi3ELb1EEEvNS_16Flash_fwd_paramsE)
        /*1634*/ 	.word	0x00000000


	//----- nvinfo : EIATTR_MIN_STACK_SIZE
	.align		4
.L_958:
        /*1638*/ 	.byte	0x04, 0x12
        /*163a*/ 	.short	(.L_960 - .L_959)
	.align		4
.L_959:
        /*163c*/ 	.word	index@(_ZN5flash32flash_fwd_splitkv_combine_kernelI23Flash_fwd_kernel_traitsILi128ELi64ELi64ELi4ELb0ELb0EN7cutlass6half_tE19Flash_kernel_traitsILi128ELi64ELi64ELi4ES3_EELi4ELi2ELb1EEEvNS_16Flash_fwd_paramsE)
        /*1640*/ 	.word	0x00000000


	//----- nvinfo : EIATTR_MIN_STACK_SIZE
	.align		4
.L_960:
        /*1644*/ 	.byte	0x04, 0x12
        /*1646*/ 	.short	(.L_962 - .L_961)
	.align		4
.L_961:
        /*1648*/ 	.word	index@(_ZN5flash32flash_fwd_splitkv_combine_kernelI23Flash_fwd_kernel_traitsILi128ELi64ELi64ELi4ELb0ELb0EN7cutlass6half_tE19Flash_kernel_traitsILi128ELi64ELi64ELi4ES3_EELi4ELi1ELb1EEEvNS_16Flash_fwd_paramsE)
        /*164c*/ 	.word	0x00000000


	//----- nvinfo : EIATTR_MIN_STACK_SIZE
	.align		4
.L_962:
        /*1650*/ 	.byte	0x04, 0x12
        /*1652*/ 	.short	(.L_964 - .L_963)
	.align		4
.L_963:
        /*1654*/ 	.word	index@(_ZN5flash24flash_fwd_splitkv_kernelI23Flash_fwd_kernel_traitsILi128ELi64ELi64ELi4ELb0ELb0EN7cutlass6half_tE19Flash_kernel_traitsILi128ELi64ELi64ELi4ES3_EELb0ELb0ELb0ELb0ELb1ELb0ELb0ELb0EEEvNS_16Flash_fwd_paramsE)
        /*1658*/ 	.word	0x00000000


	//----- nvinfo : EIATTR_MIN_STACK_SIZE
	.align		4
.L_964:
        /*165c*/ 	.byte	0x04, 0x12
        /*165e*/ 	.short	(.L_966 - .L_965)
	.align		4
.L_965:
        /*1660*/ 	.word	index@(_ZN5flash24flash_fwd_splitkv_kernelI23Flash_fwd_kernel_traitsILi128ELi64ELi64ELi4ELb0ELb0EN7cutlass6half_tE19Flash_kernel_traitsILi128ELi64ELi64ELi4ES3_EELb0ELb0ELb0ELb0ELb1ELb1ELb0ELb0EEEvNS_16Flash_fwd_paramsE)
        /*1664*/ 	.word	0x00000000


	//----- nvinfo : EIATTR_MIN_STACK_SIZE
	.align		4
.L_966:
        /*1668*/ 	.byte	0x04, 0x12
        /*166a*/ 	.short	(.L_968 - .L_967)
	.align		4
.L_967:
        /*166c*/ 	.word	index@(_ZN5flash24flash_fwd_splitkv_kernelI23Flash_fwd_kernel_traitsILi128ELi64ELi64ELi4ELb0ELb0EN7cutlass6half_tE19Flash_kernel_traitsILi128ELi64ELi64ELi4ES3_EELb0ELb0ELb0ELb0ELb1ELb0ELb1ELb0EEEvNS_16Flash_fwd_paramsE)
        /*1670*/ 	.word	0x00000000


	//----- nvinfo : EIATTR_MIN_STACK_SIZE
	.align		4
.L_968:
        /*1674*/ 	.byte	0x04, 0x12
        /*1676*/ 	.short	(.L_970 - .L_969)
	.align		4
.L_969:
        /*1678*/ 	.word	index@(_ZN5flash24flash_fwd_splitkv_kernelI23Flash_fwd_kernel_traitsILi128ELi64ELi64ELi4ELb0ELb0EN7cutlass6half_tE19Flash_kernel_traitsILi128ELi64ELi64ELi4ES3_EELb0ELb0ELb0ELb0ELb1ELb1ELb1ELb0EEEvNS_16Flash_fwd_paramsE)
        /*167c*/ 	.word	0x00000000


	//----- nvinfo : EIATTR_MIN_STACK_SIZE
	.align		4
.L_970:
        /*1680*/ 	.byte	0x04, 0x12
        /*1682*/ 	.short	(.L_972 - .L_971)
	.align		4
.L_971:
        /*1684*/ 	.word	index@(_ZN5flash24flash_fwd_splitkv_kernelI23Flash_fwd_kernel_traitsILi128ELi64ELi64ELi4ELb0ELb0EN7cutlass6half_tE19Flash_kernel_traitsILi128ELi64ELi64ELi4ES3_EELb0ELb0ELb0ELb0ELb0ELb0ELb0ELb0EEEvNS_16Flash_fwd_paramsE)
        /*1688*/ 	.word	0x00000000


	//----- nvinfo : EIATTR_MIN_STACK_SIZE
	.align		4
.L_972:
        /*168c*/ 	.byte	0x04, 0x12
        /*168e*/ 	.short	(.L_974 - .L_973)
	.align		4
.L_973:
        /*1690*/ 	.word	index@(_ZN5flash24flash_fwd_splitkv_kernelI23Flash_fwd_kernel_traitsILi128ELi64ELi64ELi4ELb0ELb0EN7cutlass6half_tE19Flash_kernel_traitsILi128ELi64ELi64ELi4ES3_EELb0ELb0ELb0ELb0ELb0ELb1ELb0ELb0EEEvNS_16Flash_fwd_paramsE)
        /*1694*/ 	.word	0x00000000


	//----- nvinfo : EIATTR_MIN_STACK_SIZE
	.align		4
.L_974:
        /*1698*/ 	.byte	0x04, 0x12
        /*169a*/ 	.short	(.L_976 - .L_975)
	.align		4
.L_975:
        /*169c*/ 	.word	index@(_ZN5flash24flash_fwd_splitkv_kernelI23Flash_fwd_kernel_traitsILi128ELi64ELi64ELi4ELb0ELb0EN7cutlass6half_tE19Flash_kernel_traitsILi128ELi64ELi64ELi4ES3_EELb0ELb0ELb0ELb0ELb0ELb0ELb0ELb1EEEvNS_16Flash_fwd_paramsE)
        /*16a0*/ 	.word	0x00000000


	//----- nvinfo : EIATTR_MIN_STACK_SIZE
	.align		4
.L_976:
        /*16a4*/ 	.byte	0x04, 0x12
        /*16a6*/ 	.short	(.L_978 - .L_977)
	.align		4
.L_977:
        /*16a8*/ 	.word	index@(_ZN5flash24flash_fwd_splitkv_kernelI23Flash_fwd_kernel_traitsILi128ELi64ELi64ELi4ELb0ELb0EN7cutlass6half_tE19Flash_kernel_traitsILi128ELi64ELi64ELi4ES3_EELb0ELb0ELb0ELb0ELb0ELb1ELb0ELb1EEEvNS_16Flash_fwd_paramsE)
        /*16ac*/ 	.word	0x00000000


	//----- nvinfo : EIATTR_MIN_STACK_SIZE
	.align		4
.L_978:
        /*16b0*/ 	.byte	0x04, 0x12
        /*16b2*/ 	.short	(.L_980 - .L_979)
	.align		4
.L_979:
        /*16b4*/ 	.word	index@(_ZN5flash24flash_fwd_splitkv_kernelI23Flash_fwd_kernel_traitsILi128ELi64ELi64ELi4ELb0ELb0EN7cutlass6half_tE19Flash_kernel_traitsILi128ELi64ELi64ELi4ES3_EELb0ELb0ELb0ELb0ELb0ELb0ELb1ELb0EEEvNS_16Flash_fwd_paramsE)
        /*16b8*/ 	.word	0x00000000


	//----- nvinfo : EIATTR_MIN_STACK_SIZE
	.align		4
.L_980:
        /*16bc*/ 	.byte	0x04, 0x12
        /*16be*/ 	.short	(.L_982 - .L_981)
	.align		4
.L_981:
        /*16c0*/ 	.word	index@(_ZN5flash24flash_fwd_splitkv_kernelI23Flash_fwd_kernel_traitsILi128ELi64ELi64ELi4ELb0ELb0EN7cutlass6half_tE19Flash_kernel_traitsILi128ELi64ELi64ELi4ES3_EELb0ELb0ELb0ELb0ELb0ELb1ELb1ELb0EEEvNS_16Flash_fwd_paramsE)
        /*16c4*/ 	.word	0x00000000


	//----- nvinfo : EIATTR_MIN_STACK_SIZE
	.align		4
.L_982:
        /*16c8*/ 	.byte	0x04, 0x12
        /*16ca*/ 	.short	(.L_984 - .L_983)
	.align		4
.L_983:
        /*16cc*/ 	.word	index@(_ZN5flash24flash_fwd_splitkv_kernelI23Flash_fwd_kernel_traitsILi128ELi64ELi64ELi4ELb0ELb0EN7cutlass6half_tE19Flash_kernel_traitsILi128ELi64ELi64ELi4ES3_EELb0ELb0ELb0ELb0ELb0ELb0ELb1ELb1EEEvNS_16Flash_fwd_paramsE)
        /*16d0*/ 	.word	0x00000000


	//----- nvinfo : EIATTR_MIN_STACK_SIZE
	.align		4
.L_984:
        /*16d4*/ 	.byte	0x04, 0x12
        /*16d6*/ 	.short	(.L_986 - .L_985)
	.align		4
.L_985:
        /*16d8*/ 	.word	index@(_ZN5flash24flash_fwd_splitkv_kernelI23Flash_fwd_kernel_traitsILi128ELi64ELi64ELi4ELb0ELb0EN7cutlass6half_tE19Flash_kernel_traitsILi128ELi64ELi64ELi4ES3_EELb0ELb0ELb0ELb0ELb0ELb1ELb1ELb1EEEvNS_16Flash_fwd_paramsE)
        /*16dc*/ 	.word	0x00000000


	//----- nvinfo : EIATTR_MIN_STACK_SIZE
	.align		4
.L_986:
        /*16e0*/ 	.byte	0x04, 0x12
        /*16e2*/ 	.short	(.L_988 - .L_987)
	.align		4
.L_987:
        /*16e4*/ 	.word	index@(_ZN5flash24flash_fwd_splitkv_kernelI23Flash_fwd_kernel_traitsILi128ELi64ELi64ELi4ELb0ELb0EN7cutlass6half_tE19Flash_kernel_traitsILi128ELi64ELi64ELi4ES3_EELb0ELb1ELb0ELb0ELb0ELb0ELb0ELb0EEEvNS_16Flash_fwd_paramsE)
        /*16e8*/ 	.word	0x00000000


	//----- nvinfo : EIATTR_MIN_STACK_SIZE
	.align		4
.L_988:
        /*16ec*/ 	.byte	0x04, 0x12
        /*16ee*/ 	.short	(.L_990 - .L_989)
	.align		4
.L_989:
        /*16f0*/ 	.word	index@(_ZN5flash24flash_fwd_splitkv_kernelI23Flash_fwd_kernel_traitsILi128ELi64ELi64ELi4ELb0ELb0EN7cutlass6half_tE19Flash_kernel_traitsILi128ELi64ELi64ELi4ES3_EELb0ELb1ELb0ELb0ELb0ELb1ELb0ELb0EEEvNS_16Flash_fwd_paramsE)
        /*16f4*/ 	.word	0x00000000


	//----- nvinfo : EIATTR_MIN_STACK_SIZE
	.align		4
.L_990:
        /*16f8*/ 	.byte	0x04, 0x12
        /*16fa*/ 	.short	(.L_992 - .L_991)
	.align		4
.L_991:
        /*16fc*/ 	.word	index@(_ZN5flash24flash_fwd_splitkv_kernelI23Flash_fwd_kernel_traitsILi128ELi64ELi64ELi4ELb0ELb0EN7cutlass6half_tE19Flash_kernel_traitsILi128ELi64ELi64ELi4ES3_EELb0ELb1ELb0ELb0ELb0ELb0ELb0ELb1EEEvNS_16Flash_fwd_paramsE)
        /*1700*/ 	.word	0x00000000


	//----- nvinfo : EIATTR_MIN_STACK_SIZE
	.align		4
.L_992:
        /*1704*/ 	.byte	0x04, 0x12
        /*1706*/ 	.short	(.L_994 - .L_993)
	.align		4
.L_993:
        /*1708*/ 	.word	index@(_ZN5flash24flash_fwd_splitkv_kernelI23Flash_fwd_kernel_traitsILi128ELi64ELi64ELi4ELb0ELb0EN7cutlass6half_tE19Flash_kernel_traitsILi128ELi64ELi64ELi4ES3_EELb0ELb1ELb0ELb0ELb0ELb1ELb0ELb1EEEvNS_16Flash_fwd_paramsE)
        /*170c*/ 	.word	0x00000000


	//----- nvinfo : EIATTR_MIN_STACK_SIZE
	.align		4
.L_994:
        /*1710*/ 	.byte	0x04, 0x12
        /*1712*/ 	.short	(.L_996 - .L_995)
	.align		4
.L_995:
        /*1714*/ 	.word	index@(_ZN5flash24flash_fwd_splitkv_kernelI23Flash_fwd_kernel_traitsILi128ELi64ELi64ELi4ELb0ELb0EN7cutlass6half_tE19Flash_kernel_traitsILi128ELi64ELi64ELi4ES3_EELb0ELb1ELb0ELb0ELb0ELb0ELb1ELb0EEEvNS_16Flash_fwd_paramsE)
        /*1718*/ 	.word	0x00000000


	//----- nvinfo : EIATTR_MIN_STACK_SIZE
	.align		4
.L_996:
        /*171c*/ 	.byte	0x04, 0x12
        /*171e*/ 	.short	(.L_998 - .L_997)
	.align		4
.L_997:
        /*1720*/ 	.word	index@(_ZN5flash24flash_fwd_splitkv_kernelI23Flash_fwd_kernel_traitsILi128ELi64ELi64ELi4ELb0ELb0EN7cutlass6half_tE19Flash_kernel_traitsILi128ELi64ELi64ELi4ES3_EELb0ELb1ELb0ELb0ELb0ELb1ELb1ELb0EEEvNS_16Flash_fwd_paramsE)
        /*1724*/ 	.word	0x00000000


	//----- nvinfo : EIATTR_MIN_STACK_SIZE
	.align		4
.L_998:
        /*1728*/ 	.byte	0x04, 0x12
        /*172a*/ 	.short	(.L_1000 - .L_999)
	.align		4
.L_999:
        /*172c*/ 	.word	index@(_ZN5flash24flash_fwd_splitkv_kernelI23Flash_fwd_kernel_traitsILi128ELi64ELi64ELi4ELb0ELb0EN7cutlass6half_tE19Flash_kernel_traitsILi128ELi64ELi64ELi4ES3_EELb0ELb1ELb0ELb0ELb0ELb0ELb1ELb1EEEvNS_16Flash_fwd_paramsE)
        /*1730*/ 	.word	0x00000000


	//----- nvinfo : EIATTR_MIN_STACK_SIZE
	.align		4
.L_1000:
        /*1734*/ 	.byte	0x04, 0x12
        /*1736*/ 	.short	(.L_1002 - .L_1001)
	.align		4
.L_1001:
        /*1738*/ 	.word	index@(_ZN5flash24flash_fwd_splitkv_kernelI23Flash_fwd_kernel_traitsILi128ELi64ELi64ELi4ELb0ELb0EN7cutlass6half_tE19Flash_kernel_traitsILi128ELi64ELi64ELi4ES3_EELb0ELb1ELb0ELb0ELb0ELb1ELb1ELb1EEEvNS_16Flash_fwd_paramsE)
        /*173c*/ 	.word	0x00000000


	//----- nvinfo : EIATTR_MIN_STACK_SIZE
	.align		4
.L_1002:
        /*1740*/ 	.byte	0x04, 0x12
        /*1742*/ 	.short	(.L_1004 - .L_1003)
	.align		4
.L_1003:
        /*1744*/ 	.word	index@(_ZN5flash24flash_fwd_splitkv_kernelI23Flash_fwd_kernel_traitsILi128ELi64ELi64ELi4ELb0ELb0EN7cutlass6half_tE19Flash_kernel_traitsILi128ELi64ELi64ELi4ES3_EELb0ELb0ELb0ELb1ELb1ELb0ELb0ELb0EEEvNS_16Flash_fwd_paramsE)
        /*1748*/ 	.word	0x00000000


	//----- nvinfo : EIATTR_MIN_STACK_SIZE
	.align		4
.L_1004:
        /*174c*/ 	.byte	0x04, 0x12
        /*174e*/ 	.short	(.L_1006 - .L_1005)
	.align		4
.L_1005:
        /*1750*/ 	.word	index@(_ZN5flash24flash_fwd_splitkv_kernelI23Flash_fwd_kernel_traitsILi128ELi64ELi64ELi4ELb0ELb0EN7cutlass6half_tE19Flash_kernel_traitsILi128ELi64ELi64ELi4ES3_EELb0ELb0ELb0ELb1ELb1ELb1ELb0ELb0EEEvNS_16Flash_fwd_paramsE)
        /*1754*/ 	.word	0x00000000


	//----- nvinfo : EIATTR_MIN_STACK_SIZE
	.align		4
.L_1006:
        /*1758*/ 	.byte	0x04, 0x12
        /*175a*/ 	.short	(.L_1008 - .L_1007)
	.align		4
.L_1007:
        /*175c*/ 	.word	index@(_ZN5flash24flash_fwd_splitkv_kernelI23Flash_fwd_kernel_traitsILi128ELi64ELi64ELi4ELb0ELb0EN7cutlass6half_tE19Flash_kernel_traitsILi128ELi64ELi64ELi4ES3_EELb0ELb0ELb1ELb0ELb0ELb0ELb0ELb0EEEvNS_16Flash_fwd_paramsE)
        /*1760*/ 	.word	0x00000000


	//----- nvinfo : EIATTR_MIN_STACK_SIZE
	.align		4
.L_1008:
        /*1764*/ 	.byte	0x04, 0x12
        /*1766*/ 	.short	(.L_1010 - .L_1009)
	.align		4
.L_1009:
        /*1768*/ 	.word	index@(_ZN5flash24flash_fwd_splitkv_kernelI23Flash_fwd_kernel_traitsILi128ELi64ELi64ELi4ELb0ELb0EN7cutlass6half_tE19Flash_kernel_traitsILi128ELi64ELi64ELi4ES3_EELb0ELb0ELb1ELb0ELb0ELb1ELb0ELb0EEEvNS_16Flash_fwd_paramsE)
        /*176c*/ 	.word	0x00000000


	//----- nvinfo : EIATTR_MIN_STACK_SIZE
	.align		4
.L_1010:
        /*1770*/ 	.byte	0x04, 0x12
        /*1772*/ 	.short	(.L_1012 - .L_1011)
	.align		4
.L_1011:
        /*1774*/ 	.word	index@(_ZN5flash24flash_fwd_splitkv_kernelI23Flash_fwd_kernel_traitsILi128ELi64ELi64ELi4ELb0ELb0EN7cutlass6half_tE19Flash_kernel_traitsILi128ELi64ELi64ELi4ES3_EELb0ELb0ELb0ELb0ELb1ELb0ELb0ELb1EEEvNS_16Flash_fwd_paramsE)
        /*1778*/ 	.word	0x00000000


	//----- nvinfo : EIATTR_MIN_STACK_SIZE
	.align		4
.L_1012:
        /*177c*/ 	.byte	0x04, 0x12
        /*177e*/ 	.short	(.L_1014 - .L_1013)
	.align		4
.L_1013:
        /*1780*/ 	.word	index@(_ZN5flash24flash_fwd_splitkv_kernelI23Flash_fwd_kernel_traitsILi128ELi64ELi64ELi4ELb0ELb0EN7cutlass6half_tE19Flash_kernel_traitsILi128ELi64ELi64ELi4ES3_EELb0ELb0ELb0ELb0ELb1ELb1ELb0ELb1EEEvNS_16Flash_fwd_paramsE)
        /*1784*/ 	.word	0x00000000


	//----- nvinfo : EIATTR_MIN_STACK_SIZE
	.align		4
.L_1014:
        /*1788*/ 	.byte	0x04, 0x12
        /*178a*/ 	.short	(.L_1016 - .L_1015)
	.align		4
.L_1015:
        /*178c*/ 	.word	index@(_ZN5flash24flash_fwd_splitkv_kernelI23Flash_fwd_kernel_traitsILi128ELi64ELi64ELi4ELb0ELb0EN7cutlass6half_tE19Flash_kernel_traitsILi128ELi64ELi64ELi4ES3_EELb0ELb0ELb1ELb0ELb0ELb0ELb0ELb1EEEvNS_16Flash_fwd_paramsE)
        /*1790*/ 	.word	0x00000000


	//----- nvinfo : EIATTR_MIN_STACK_SIZE
	.align		4
.L_1016:
        /*1794*/ 	.byte	0x04, 0x12
        /*1796*/ 	.short	(.L_1018 - .L_1017)
	.align		4
.L_1017:
        /*1798*/ 	.word	index@(_ZN5flash24flash_fwd_splitkv_kernelI23Flash_fwd_kernel_traitsILi128ELi64ELi64ELi4ELb0ELb0EN7cutlass6half_tE19Flash_kernel_traitsILi128ELi64ELi64ELi4ES3_EELb0ELb0ELb1ELb0ELb0ELb1ELb0ELb1EEEvNS_16Flash_fwd_paramsE)
        /*179c*/ 	.word	0x00000000


	//----- nvinfo : EIATTR_MIN_STACK_SIZE
	.align		4
.L_1018:
        /*17a0*/ 	.byte	0x04, 0x12
        /*17a2*/ 	.short	(.L_1020 - .L_1019)
	.align		4
.L_1019:
        /*17a4*/ 	.word	index@(_ZN5flash24flash_fwd_splitkv_kernelI23Flash_fwd_kernel_traitsILi128ELi64ELi64ELi4ELb0ELb0EN7cutlass6half_tE19Flash_kernel_traitsILi128ELi64ELi64ELi4ES3_EELb0ELb0ELb0ELb1ELb1ELb0ELb1ELb0EEEvNS_16Flash_fwd_paramsE)
        /*17a8*/ 	.word	0x00000000


	//----- nvinfo : EIATTR_MIN_STACK_SIZE
	.align		4
.L_1020:
        /*17ac*/ 	.byte	0x04, 0x12
        /*17ae*/ 	.short	(.L_1022 - .L_1021)
	.align		4
.L_1021:
        /*17b0*/ 	.word	index@(_ZN5flash24flash_fwd_splitkv_kernelI23Flash_fwd_kernel_traitsILi128ELi64ELi64ELi4ELb0ELb0EN7cutlass6half_tE19Flash_kernel_traitsILi128ELi64ELi64ELi4ES3_EELb0ELb0ELb0ELb1ELb1ELb1ELb1ELb0EEEvNS_16Flash_fwd_paramsE)
        /*17b4*/ 	.word	0x00000000


	//----- nvinfo : EIATTR_MIN_STACK_SIZE
	.align		4
.L_1022:
        /*17b8*/ 	.byte	0x04, 0x12
        /*17ba*/ 	.short	(.L_1024 - .L_1023)
	.align		4
.L_1023:
        /*17bc*/ 	.word	index@(_ZN5flash24flash_fwd_splitkv_kernelI23Flash_fwd_kernel_traitsILi128ELi64ELi64ELi4ELb0ELb0EN7cutlass6half_tE19Flash_kernel_traitsILi128ELi64ELi64ELi4ES3_EELb0ELb0ELb1ELb0ELb0ELb0ELb1ELb0EEEvNS_16Flash_fwd_paramsE)
        /*17c0*/ 	.word	0x00000000


	//----- nvinfo : EIATTR_MIN_STACK_SIZE
	.align		4
.L_1024:
        /*17c4*/ 	.byte	0x04, 0x12
        /*17c6*/ 	.short	(.L_1026 - .L_1025)
	.align		4
.L_1025:
        /*17c8*/ 	.word	index@(_ZN5flash24flash_fwd_splitkv_kernelI23Flash_fwd_kernel_traitsILi128ELi64ELi64ELi4ELb0ELb0EN7cutlass6half_tE19Flash_kernel_traitsILi128ELi64ELi64ELi4ES3_EELb0ELb0ELb1ELb0ELb0ELb1ELb1ELb0EEEvNS_16Flash_fwd_paramsE)
        /*17cc*/ 	.word	0x00000000


	//----- nvinfo : EIATTR_MIN_STACK_SIZE
	.align		4
.L_1026:
        /*17d0*/ 	.byte	0x04, 0x12
        /*17d2*/ 	.short	(.L_1028 - .L_1027)
	.align		4
.L_1027:
        /*17d4*/ 	.word	index@(_ZN5flash24flash_fwd_splitkv_kernelI23Flash_fwd_kernel_traitsILi128ELi64ELi64ELi4ELb0ELb0EN7cutlass6half_tE19Flash_kernel_traitsILi128ELi64ELi64ELi4ES3_EELb0ELb0ELb0ELb0ELb1ELb0ELb1ELb1EEEvNS_16Flash_fwd_paramsE)
        /*17d8*/ 	.word	0x00000000


	//----- nvinfo : EIATTR_MIN_STACK_SIZE
	.align		4
.L_1028:
        /*17dc*/ 	.byte	0x04, 0x12
        /*17de*/ 	.short	(.L_1030 - .L_1029)
	.align		4
.L_1029:
        /*17e0*/ 	.word	index@(_ZN5flash24flash_fwd_splitkv_kernelI23Flash_fwd_kernel_traitsILi128ELi64ELi64ELi4ELb0ELb0EN7cutlass6half_tE19Flash_kernel_traitsILi128ELi64ELi64ELi4ES3_EELb0ELb0ELb0ELb0ELb1ELb1ELb1ELb1EEEvNS_16Flash_fwd_paramsE)
        /*17e4*/ 	.word	0x00000000


	//----- nvinfo : EIATTR_MIN_STACK_SIZE
	.align		4
.L_1030:
        /*17e8*/ 	.byte	0x04, 0x12
        /*17ea*/ 	.short	(.L_1032 - .L_1031)
	.align		4
.L_1031:
        /*17ec*/ 	.word	index@(_ZN5flash24flash_fwd_splitkv_kernelI23Flash_fwd_kernel_traitsILi128ELi64ELi64ELi4ELb0ELb0EN7cutlass6half_tE19Flash_kernel_traitsILi128ELi64ELi64ELi4ES3_EELb0ELb0ELb1ELb0ELb0ELb0ELb1ELb1EEEvNS_16Flash_fwd_paramsE)
        /*17f0*/ 	.word	0x00000000


	//----- nvinfo : EIATTR_MIN_STACK_SIZE
	.align		4
.L_1032:
        /*17f4*/ 	.byte	0x04, 0x12
        /*17f6*/ 	.short	(.L_1034 - .L_1033)
	.align		4
.L_1033:
        /*17f8*/ 	.word	index@(_ZN5flash24flash_fwd_splitkv_kernelI23Flash_fwd_kernel_traitsILi128ELi64ELi64ELi4ELb0ELb0EN7cutlass6half_tE19Flash_kernel_traitsILi128ELi64ELi64ELi4ES3_EELb0ELb0ELb1ELb0ELb0ELb1ELb1ELb1EEEvNS_16Flash_fwd_paramsE)
        /*17fc*/ 	.word	0x00000000


	//----- nvinfo : EIATTR_MIN_STACK_SIZE
	.align		4
.L_1034:
        /*1800*/ 	.byte	0x04, 0x12
        /*1802*/ 	.short	(.L_1036 - .L_1035)
	.align		4
.L_1035:
        /*1804*/ 	.word	index@(_ZN5flash24flash_fwd_splitkv_kernelI23Flash_fwd_kernel_traitsILi128ELi64ELi64ELi4ELb0ELb0EN7cutlass6half_tE19Flash_kernel_traitsILi128ELi64ELi64ELi4ES3_EELb0ELb1ELb0ELb0ELb1ELb0ELb0ELb0EEEvNS_16Flash_fwd_paramsE)
        /*1808*/ 	.word	0x00000000


	//----- nvinfo : EIATTR_MIN_STACK_SIZE
	.align		4
.L_1036:
        /*180c*/ 	.byte	0x04, 0x12
        /*180e*/ 	.short	(.L_1038 - .L_1037)
	.align		4
.L_1037:
        /*1810*/ 	.word	index@(_ZN5flash24flash_fwd_splitkv_kernelI23Flash_fwd_kernel_traitsILi128ELi64ELi64ELi4ELb0ELb0EN7cutlass6half_tE19Flash_kernel_traitsILi128ELi64ELi64ELi4ES3_EELb0ELb1ELb0ELb0ELb1ELb1ELb0ELb0EEEvNS_16Flash_fwd_paramsE)
        /*1814*/ 	.word	0x00000000


	//----- nvinfo : EIATTR_MIN_STACK_SIZE
	.align		4
.L_1038:
        /*1818*/ 	.byte	0x04, 0x12
        /*181a*/ 	.short	(.L_1040 - .L_1039)
	.align		4
.L_1039:
        /*181c*/ 	.word	index@(_ZN5flash24flash_fwd_splitkv_kernelI23Flash_fwd_kernel_traitsILi128ELi64ELi64ELi4ELb0ELb0EN7cutlass6half_tE19Flash_kernel_traitsILi128ELi64ELi64ELi4ES3_EELb0ELb1ELb1ELb0ELb0ELb0ELb0ELb0EEEvNS_16Flash_fwd_paramsE)
        /*1820*/ 	.word	0x00000000


	//----- nvinfo : EIATTR_MIN_STACK_SIZE
	.align		4
.L_1040:
        /*1824*/ 	.byte	0x04, 0x12
        /*1826*/ 	.short	(.L_1042 - .L_1041)
	.align		4
.L_1041:
        /*1828*/ 	.word	index@(_ZN5flash24flash_fwd_splitkv_kernelI23Flash_fwd_kernel_traitsILi128ELi64ELi64ELi4ELb0ELb0EN7cutlass6half_tE19Flash_kernel_traitsILi128ELi64ELi64ELi4ES3_EELb0ELb1ELb1ELb0ELb0ELb1ELb0ELb0EEEvNS_16Flash_fwd_paramsE)
        /*182c*/ 	.word	0x00000000


	//----- nvinfo : EIATTR_MIN_STACK_SIZE
	.align		4
.L_1042:
        /*1830*/ 	.byte	0x04, 0x12
        /*1832*/ 	.short	(.L_1044 - .L_1043)
	.align		4
.L_1043:
        /*1834*/ 	.word	index@(_ZN5flash24flash_fwd_splitkv_kernelI23Flash_fwd_kernel_traitsILi128ELi64ELi64ELi4ELb0ELb0EN7cutlass6half_tE19Flash_kernel_traitsILi128ELi64ELi64ELi4ES3_EELb0ELb1ELb0ELb0ELb1ELb0ELb0ELb1EEEvNS_16Flash_fwd_paramsE)
        /*1838*/ 	.word	0x00000000


	//----- nvinfo : EIATTR_MIN_STACK_SIZE
	.align		4
.L_1044:
        /*183c*/ 	.byte	0x04, 0x12
        /*183e*/ 	.short	(.L_1046 - .L_1045)
	.align		4
.L_1045:
        /*1840*/ 	.word	index@(_ZN5flash24flash_fwd_splitkv_kernelI23Flash_fwd_kernel_traitsILi128ELi64ELi64ELi4ELb0ELb0EN7cutlass6half_tE19Flash_kernel_traitsILi128ELi64ELi64ELi4ES3_EELb0ELb1ELb0ELb0ELb1ELb1ELb0ELb1EEEvNS_16Flash_fwd_paramsE)
        /*1844*/ 	.word	0x00000000


	//----- nvinfo : EIATTR_MIN_STACK_SIZE
	.align		4
.L_1046:
        /*1848*/ 	.byte	0x04, 0x12
        /*184a*/ 	.short	(.L_1048 - .L_1047)
	.align		4
.L_1047:
        /*184c*/ 	.word	index@(_ZN5flash24flash_fwd_splitkv_kernelI23Flash_fwd_kernel_traitsILi128ELi64ELi64ELi4ELb0ELb0EN7cutlass6half_tE19Flash_kernel_traitsILi128ELi64ELi64ELi4ES3_EELb0ELb1ELb1ELb0ELb0ELb0ELb0ELb1EEEvNS_16Flash_fwd_paramsE)
        /*1850*/ 	.word	0x00000000


	//----- nvinfo : EIATTR_MIN_STACK_SIZE
	.align		4
.L_1048:
        /*1854*/ 	.byte	0x04, 0x12
        /*1856*/ 	.short	(.L_1050 - .L_1049)
	.align		4
.L_1049:
        /*1858*/ 	.word	index@(_ZN5flash24flash_fwd_splitkv_kernelI23Flash_fwd_kernel_traitsILi128ELi64ELi64ELi4ELb0ELb0EN7cutlass6half_tE19Flash_kernel_traitsILi128ELi64ELi64ELi4ES3_EELb0ELb1ELb1ELb0ELb0ELb1ELb0ELb1EEEvNS_16Flash_fwd_paramsE)
        /*185c*/ 	.word	0x00000000


	//----- nvinfo : EIATTR_MIN_STACK_SIZE
	.align		4
.L_1050:
        /*1860*/ 	.byte	0x04, 0x12
        /*1862*/ 	.short	(.L_1052 - .L_1051)
	.align		4
.L_1051:
        /*1864*/ 	.word	index@(_ZN5flash24flash_fwd_splitkv_kernelI23Flash_fwd_kernel_traitsILi128ELi64ELi64ELi4ELb0ELb0EN7cutlass6half_tE19Flash_kernel_traitsILi128ELi64ELi64ELi4ES3_EELb0ELb1ELb0ELb0ELb1ELb0ELb1ELb0EEEvNS_16Flash_fwd_paramsE)
        /*1868*/ 	.word	0x00000000


	//----- nvinfo : EIATTR_MIN_STACK_SIZE
	.align		4
.L_1052:
        /*186c*/ 	.byte	0x04, 0x12
        /*186e*/ 	.short	(.L_1054 - .L_1053)
	.align		4
.L_1053:
        /*1870*/ 	.word	index@(_ZN5flash24flash_fwd_splitkv_kernelI23Flash_fwd_kernel_traitsILi128ELi64ELi64ELi4ELb0ELb0EN7cutlass6half_tE19Flash_kernel_traitsILi128ELi64ELi64ELi4ES3_EELb0ELb1ELb0ELb0ELb1ELb1ELb1ELb0EEEvNS_16Flash_fwd_paramsE)
        /*1874*/ 	.word	0x00000000


	//----- nvinfo : EIATTR_MIN_STACK_SIZE
	.align		4
.L_1054:
        /*1878*/ 	.byte	0x04, 0x12
        /*187a*/ 	.short	(.L_1056 - .L_1055)
	.align		4
.L_1055:
        /*187c*/ 	.word	index@(_ZN5flash24flash_fwd_splitkv_kernelI23Flash_fwd_kernel_traitsILi128ELi64ELi64ELi4ELb0ELb0EN7cutlass6half_tE19Flash_kernel_traitsILi128ELi64ELi64ELi4ES3_EELb0ELb1ELb1ELb0ELb0ELb0ELb1ELb0EEEvNS_16Flash_fwd_paramsE)
        /*1880*/ 	.word	0x00000000


	//----- nvinfo : EIATTR_MIN_STACK_SIZE
	.align		4
.L_1056:
        /*1884*/ 	.byte	0x04, 0x12
        /*1886*/ 	.short	(.L_1058 - .L_1057)
	.align		4
.L_1057:
        /*1888*/ 	.word	index@(_ZN5flash24flash_fwd_splitkv_kernelI23Flash_fwd_kernel_traitsILi128ELi64ELi64ELi4ELb0ELb0EN7cutlass6half_tE19Flash_kernel_traitsILi128ELi64ELi64ELi4ES3_EELb0ELb1ELb1ELb0ELb0ELb1ELb1ELb0EEEvNS_16Flash_fwd_paramsE)
        /*188c*/ 	.word	0x00000000


	//----- nvinfo : EIATTR_MIN_STACK_SIZE
	.align		4
.L_1058:
        /*1890*/ 	.byte	0x04, 0x12
        /*1892*/ 	.short	(.L_1060 - .L_1059)
	.align		4
.L_1059:
        /*1894*/ 	.word	index@(_ZN5flash24flash_fwd_splitkv_kernelI23Flash_fwd_kernel_traitsILi128ELi64ELi64ELi4ELb0ELb0EN7cutlass6half_tE19Flash_kernel_traitsILi128ELi64ELi64ELi4ES3_EELb0ELb1ELb0ELb0ELb1ELb0ELb1ELb1EEEvNS_16Flash_fwd_paramsE)
        /*1898*/ 	.word	0x00000000


	//----- nvinfo : EIATTR_MIN_STACK_SIZE
	.align		4
.L_1060:
        /*189c*/ 	.byte	0x04, 0x12
        /*189e*/ 	.short	(.L_1062 - .L_1061)
	.align		4
.L_1061:
        /*18a0*/ 	.word	index@(_ZN5flash24flash_fwd_splitkv_kernelI23Flash_fwd_kernel_traitsILi128ELi64ELi64ELi4ELb0ELb0EN7cutlass6half_tE19Flash_kernel_traitsILi128ELi64ELi64ELi4ES3_EELb0ELb1ELb0ELb0ELb1ELb1ELb1ELb1EEEvNS_16Flash_fwd_paramsE)
        /*18a4*/ 	.word	0x00000000


	//----- nvinfo : EIATTR_MIN_STACK_SIZE
	.align		4
.L_1062:
        /*18a8*/ 	.byte	0x04, 0x12
        /*18aa*/ 	.short	(.L_1064 - .L_1063)
	.align		4
.L_1063:
        /*18ac*/ 	.word	index@(_ZN5flash24flash_fwd_splitkv_kernelI23Flash_fwd_kernel_traitsILi128ELi64ELi64ELi4ELb0ELb0EN7cutlass6half_tE19Flash_kernel_traitsILi128ELi64ELi64ELi4ES3_EELb0ELb1ELb1ELb0ELb0ELb0ELb1ELb1EEEvNS_16Flash_fwd_paramsE)
        /*18b0*/ 	.word	0x00000000


	//----- nvinfo : EIATTR_MIN_STACK_SIZE
	.align		4
.L_1064:
        /*18b4*/ 	.byte	0x04, 0x12
        /*18b6*/ 	.short	(.L_1066 - .L_1065)
	.align		4
.L_1065:
        /*18b8*/ 	.word	index@(_ZN5flash24flash_fwd_splitkv_kernelI23Flash_fwd_kernel_traitsILi128ELi64ELi64ELi4ELb0ELb0EN7cutlass6half_tE19Flash_kernel_traitsILi128ELi64ELi64ELi4ES3_EELb0ELb1ELb1ELb0ELb0ELb1ELb1ELb1EEEvNS_16Flash_fwd_paramsE)
        /*18bc*/ 	.word	0x00000000
.L_1066:


//--------------------- .nv.compat                --------------------------
	.section	.nv.compat,"",@"SHT_CUDA_COMPAT_INFO"
	.align	4
        /*0000*/ 	.byte	0x02, 0x09, 0x01, 0x00, 0x02, 0x02, 0x01, 0x00, 0x02, 0x05, 0x05, 0x00, 0x03, 0x07, 0x01, 0x01
        /*0010*/ 	.byte	0x02, 0x03, 0x00, 0x00, 0x02, 0x06, 0x01, 0x00, 0x04, 0x0b, 0x08, 0x00, 0x00, 0x00, 0x00, 0x00
        /*0020*/ 	.byte	0x00, 0x00, 0x00, 0x00


//--------------------- .nv.info._ZN5flash32flash_fwd_splitkv_combine_kernelI23Flash_fwd_kernel_traitsILi128ELi64ELi128ELi4ELb0ELb0EN7cutlass6half_tE19Flash_kernel_traitsILi128ELi64ELi128ELi4ES3_EELi4ELi7ELb0EEEvNS_16Flash_fwd_paramsE --------------------------
	.section	.nv.info._ZN5flash32flash_fwd_splitkv_combine_kernelI23Flash_fwd_kernel_traitsILi128ELi64ELi128ELi4ELb0ELb0EN7cutlass6half_tE19Flash_kernel_traitsILi128ELi64ELi128ELi4ES3_EELi4ELi7ELb0EEEvNS_16Flash_fwd_paramsE,"",@"SHT_CUDA_INFO"
	.sectionflags	@""
	.align	4


	//----- nvinfo : EIATTR_CUDA_API_VERSION
	.align		4
        /*0000*/ 	.byte	0x04, 0x37
        /*0002*/ 	.short	(.L_1068 - .L_1067)
.L_1067:
        /*0004*/ 	.word	0x00000082


	//----- nvinfo : EIATTR_KPARAM_INFO
	.align		4
.L_1068:
        /*0008*/ 	.byte	0x04, 0x17
        /*000a*/ 	.short	(.L_1070 - .L_1069)
.L_1069:
        /*000c*/ 	.word	0x00000000
        /*0010*/ 	.short	0x0000
        /*0012*/ 	.short	0x0000
        /*0014*/ 	.byte	0x00, 0xf0, 0x41, 0x07


	//----- nvinfo : EIATTR_SPARSE_MMA_MASK
	.align		4
.L_1070:
        /*0018*/ 	.byte	0x03, 0x50
        /*001a*/ 	.short	0x0000


	//----- nvinfo : EIATTR_MAXREG_COUNT
	.align		4
        /*001c*/ 	.byte	0x03, 0x1b
        /*001e*/ 	.short	0x00ff


	//----- nvinfo : EIATTR_NUM_BARRIERS
	.align		4
        /*0020*/ 	.byte	0x02, 0x4c
        /*0022*/ 	.byte	0x01
	.zero		1


	//----- nvinfo : EIATTR_MERCURY_ISA_VERSION
	.align		4
        /*0024*/ 	.byte	0x03, 0x5f
        /*0026*/ 	.short	0x0101


	//----- nvinfo : EIATTR_COOP_GROUP_MASK_REGIDS
	.align		4
        /*0028*/ 	.byte	0x04, 0x29
        /*002a*/ 	.short	(.L_1072 - .L_1071)


	//   ....[0]....
.L_1071:
        /*002c*/ 	.word	0xffffffff


	//   ....[1]....
        /*0030*/ 	.word	0xffffffff


	//   ....[2]....
        /*0034*/ 	.word	0xffffffff


	//   ....[3]....
        /*0038*/ 	.word	0xffffffff


	//   ....[4]....
        /*003c*/ 	.word	0xffffffff


	//   ....[5]....
        /*0040*/ 	.word	0xffffffff


	//   ....[6]....
        /*0044*/ 	.word	0xffffffff


	//   ....[7]....
        /*0048*/ 	.word	0xffffffff


	//   ....[8]....
        /*004c*/ 	.word	0xffffffff


	//   ....[9]....
        /*0050*/ 	.word	0xffffffff


	//----- nvinfo : EIATTR_COOP_GROUP_INSTR_OFFSETS
	.align		4
.L_1072:
        /*0054*/ 	.byte	0x04, 0x28
        /*0056*/ 	.short	(.L_1074 - .L_1073)


	//   ....[0]....
.L_1073:
        /*0058*/ 	.word	0x00001cb0


	//   ....[1]....
        /*005c*/ 	.word	0x00001d60


	//   ....[2]....
        /*0060*/ 	.word	0x00001da0


	//   ....[3]....
        /*0064*/ 	.word	0x00001dc0


	//   ....[4]....
        /*0068*/ 	.word	0x00001de0


	//   ....[5]....
        /*006c*/ 	.word	0x00001fa0


	//   ....[6]....
        /*0070*/ 	.word	0x00002050


	//   ....[7]....
        /*0074*/ 	.word	0x000020c0


	//   ....[8]....
        /*0078*/ 	.word	0x00002170


	//   ....[9]....
        /*007c*/ 	.word	0x00002220


	//----- nvinfo : EIATTR_VRC_CTA_INIT_COUNT
	.align		4
.L_1074:
        /*0080*/ 	.byte	0x02, 0x4a
	.zero		1
	.zero		1


	//----- nvinfo : EIATTR_EXIT_INSTR_OFFSETS
	.align		4
        /*0084*/ 	.byte	0x04, 0x1c
        /*0086*/ 	.short	(.L_1076 - .L_1075)


	//   ....[0]....
.L_1075:
        /*0088*/ 	.word	0x00004100


	//   ....[1]....
        /*008c*/ 	.word	0x000043e0


	//   ....[2]....
        /*0090*/ 	.word	0x00004600


	//----- nvinfo : EIATTR_CRS_STACK_SIZE
	.align		4
.L_1076:
        /*0094*/ 	.byte	0x04, 0x1e
        /*0096*/ 	.short	(.L_1078 - .L_1077)
.L_1077:
        /*0098*/ 	.word	0x00000000


	//----- nvinfo : EIATTR_CBANK_PARAM_SIZE
	.align		4
.L_1078:
        /*009c*/ 	.byte	0x03, 0x19
        /*009e*/ 	.short	0x01d0


	//----- nvinfo : EIATTR_PARAM_CBANK
	.align		4
        /*00a0*/ 	.byte	0x04, 0x0a
        /*00a2*/ 	.short	(.L_1080 - .L_1079)
	.align		4
.L_1079:
        /*00a4*/ 	.word	index@(.nv.constant0._ZN5flash32flash_fwd_splitkv_combine_kernelI23Flash_fwd_kernel_traitsILi128ELi64ELi128ELi4ELb0ELb0EN7cutlass6half_tE19Flash_kernel_traitsILi128ELi64ELi128ELi4ES3_EELi4ELi7ELb0EEEvNS_16Flash_fwd_paramsE)
        /*00a8*/ 	.short	0x0380
        /*00aa*/ 	.short	0x01d0


	//----- nvinfo : EIATTR_SW_WAR
	.align		4
.L_1080:
        /*00ac*/ 	.byte	0x04, 0x36
        /*00ae*/ 	.short	(.L_1082 - .L_1081)
.L_1081:
        /*00b0*/ 	.word	0x00000008
.L_1082:


//--------------------- .nv.info._ZN5flash32flash_fwd_splitkv_combine_kernelI23Flash_fwd_kernel_traitsILi128ELi64ELi128ELi4ELb0ELb0EN7cutlass6half_tE19Flash_kernel_traitsILi128ELi64ELi128ELi4ES3_EELi4ELi6ELb0EEEvNS_16Flash_fwd_paramsE --------------------------
	.section	.nv.info._ZN5flash32flash_fwd_splitkv_combine_kernelI23Flash_fwd_kernel_traitsILi128ELi64ELi128ELi4ELb0ELb0EN7cutlass6half_tE19Flash_kernel_traitsILi128ELi64ELi128ELi4ES3_EELi4ELi6ELb0EEEvNS_16Flash_fwd_paramsE,"",@"SHT_CUDA_INFO"
	.sectionflags	@""
	.align	4


	//----- nvinfo : EIATTR_CUDA_API_VERSION
	.align		4
        /*0000*/ 	.byte	0x04, 0x37
        /*0002*/ 	.short	(.L_1084 - .L_1083)
.L_1083:
        /*0004*/ 	.word	0x00000082


	//----- nvinfo : EIATTR_KPARAM_INFO
	.align		4
.L_1084:
        /*0008*/ 	.byte	0x04, 0x17
        /*000a*/ 	.short	(.L_1086 - .L_1085)
.L_1085:
        /*000c*/ 	.word	0x00000000
        /*0010*/ 	.short	0x0000
        /*0012*/ 	.short	0x0000
        /*0014*/ 	.byte	0x00, 0xf0, 0x41, 0x07


	//----- nvinfo : EIATTR_SPARSE_MMA_MASK
	.align		4
.L_1086:
        /*0018*/ 	.byte	0x03, 0x50
        /*001a*/ 	.short	0x0000


	//----- nvinfo : EIATTR_MAXREG_COUNT
	.align		4
        /*001c*/ 	.byte	0x03, 0x1b
        /*001e*/ 	.short	0x00ff


	//----- nvinfo : EIATTR_NUM_BARRIERS
	.align		4
        /*0020*/ 	.byte	0x02, 0x4c
        /*0022*/ 	.byte	0x01
	.zero		1


	//----- nvinfo : EIATTR_MERCURY_ISA_VERSION
	.align		4
        /*0024*/ 	.byte	0x03, 0x5f
        /*0026*/ 	.short	0x0101


	//----- nvinfo : EIATTR_COOP_GROUP_MASK_REGIDS
	.align		4
        /*0028*/ 	.byte	0x04, 0x29
        /*002a*/ 	.short	(.L_1088 - .L_1087)


	//   ....[0]....
.L_1087:
        /*002c*/ 	.word	0xffffffff


	//   ....[1]....
        /*0030*/ 	.word	0xffffffff


	//   ....[2]....
        /*0034*/ 	.word	0xffffffff


	//   ....[3]....
        /*0038*/ 	.word	0xffffffff


	//   ....[4]....
        /*003c*/ 	.word	0xffffffff


	//   ....[5]....
        /*0040*/ 	.word	0xffffffff


	//   ....[6]....
        /*0044*/ 	.word	0xffffffff


	//   ....[7]....
        /*0048*/ 	.word	0xffffffff


	//   ....[8]....
        /*004c*/ 	.word	0xffffffff


	//   ....[9]....
        /*0050*/ 	.word	0xffffffff


	//----- nvinfo : EIATTR_COOP_GROUP_INSTR_OFFSETS
	.align		4
.L_1088:
        /*0054*/ 	.byte	0x04, 0x28
        /*0056*/ 	.short	(.L_1090 - .L_1089)


	//   ....[0]....
.L_1089:
        /*0058*/ 	.word	0x00001990


	//   ....[1]....
        /*005c*/ 	.word	0x000019b0


	//   ....[2]....
        /*0060*/ 	.word	0x000019e0


	//   ....[3]....
        /*0064*/ 	.word	0x00001a20


	//   ....[4]....
        /*0068*/ 	.word	0x00001a60


	//   ....[5]....
        /*006c*/ 	.word	0x00001bd0


	//   ....[6]....
        /*0070*/ 	.word	0x00001cb0


	//   ....[7]....
        /*0074*/ 	.word	0x00001d20


	//   ....[8]....
        /*0078*/ 	.word	0x00001d90


	//   ....[9]....
        /*007c*/ 	.word	0x00001eb0


	//----- nvinfo : EIATTR_VRC_CTA_INIT_COUNT
	.align		4
.L_1090:
        /*0080*/ 	.byte	0x02, 0x4a
	.zero		1
	.zero		1


	//----- nvinfo : EIATTR_EXIT_INSTR_OFFSETS
	.align		4
        /*0084*/ 	.byte	0x04, 0x1c
        /*0086*/ 	.short	(.L_1092 - .L_1091)


	//   ....[0]....
.L_1091:
        /*0088*/ 	.word	0x00003cc0


	//   ....[1]....
        /*008c*/ 	.word	0x00003fa0


	//   ....[2]....
        /*0090*/ 	.word	0x000041c0


	//----- nvinfo : EIATTR_CRS_STACK_SIZE
	.align		4
.L_1092:
        /*0094*/ 	.byte	0x04, 0x1e
        /*0096*/ 	.short	(.L_1094 - .L_1093)
.L_1093:
        /*0098*/ 	.word	0x00000000


	//----- nvinfo : EIATTR_CBANK_PARAM_SIZE
	.align		4
.L_1094:
        /*009c*/ 	.byte	0x03, 0x19
        /*009e*/ 	.short	0x01d0


	//----- nvinfo : EIATTR_PARAM_CBANK
	.align		4
        /*00a0*/ 	.byte	0x04, 0x0a
        /*00a2*/ 	.short	(.L_1096 - .L_1095)
	.align		4
.L_1095:
        /*00a4*/ 	.word	index@(.nv.constant0._ZN5flash32flash_fwd_splitkv_combine_kernelI23Flash_fwd_kernel_traitsILi128ELi64ELi128ELi4ELb0ELb0EN7cutlass6half_tE19Flash_kernel_traitsILi128ELi64ELi128ELi4ES3_EELi4ELi6ELb0EEEvNS_16Flash_fwd_paramsE)
        /*00a8*/ 	.short	0x0380
        /*00aa*/ 	.short	0x01d0


	//----- nvinfo : EIATTR_SW_WAR
	.align		4
.L_1096:
        /*00ac*/ 	.byte	0x04, 0x36
        /*00ae*/ 	.short	(.L_1098 - .L_1097)
.L_1097:
        /*00b0*/ 	.word	0x00000008
.L_1098:


//--------------------- .nv.info._ZN5flash32flash_fwd_splitkv_combine_kernelI23Flash_fwd_kernel_traitsILi128ELi64ELi128ELi4ELb0ELb0EN7cutlass6half_tE19Flash_kernel_traitsILi128ELi64ELi128ELi4ES3_EELi4ELi5ELb0EEEvNS_16Flash_fwd_paramsE --------------------------
	.section	.nv.info._ZN5flash32flash_fwd_splitkv_combine_kernelI23Flash_fwd_kernel_traitsILi128ELi64ELi128ELi4ELb0ELb0EN7cutlass6half_tE19Flash_kernel_traitsILi128ELi64ELi128ELi4ES3_EELi4ELi5ELb0EEEvNS_16Flash_fwd_paramsE,"",@"SHT_CUDA_INFO"
	.sectionflags	@""
	.align	4


	//----- nvinfo : EIATTR_CUDA_API_VERSION
	.align		4
        /*0000*/ 	.byte	0x04, 0x37
        /*0002*/ 	.short	(.L_1100 - .L_1099)
.L_1099:
        /*0004*/ 	.word	0x00000082


	//----- nvinfo : EIATTR_KPARAM_INFO
	.align		4
.L_1100:
        /*0008*/ 	.byte	0x04, 0x17
        /*000a*/ 	.short	(.L_1102 - .L_1101)
.L_1101:
        /*000c*/ 	.word	0x00000000
        /*0010*/ 	.short	0x0000
        /*0012*/ 	.short	0x0000
        /*0014*/ 	.byte	0x00, 0xf0, 0x41, 0x07


	//----- nvinfo : EIATTR_SPARSE_MMA_MASK
	.align		4
.L_1102:
        /*0018*/ 	.byte	0x03, 0x50
        /*001a*/ 	.short	0x0000


	//----- nvinfo : EIATTR_MAXREG_COUNT
	.align		4
        /*001c*/ 	.byte	0x03, 0x1b
        /*001e*/ 	.short	0x00ff


	//----- nvinfo : EIATTR_NUM_BARRIERS
	.align		4
        /*0020*/ 	.byte	0x02, 0x4c
        /*0022*/ 	.byte	0x01
	.zero		1


	//----- nvinfo : EIATTR_MERCURY_ISA_VERSION
	.align		4
        /*0024*/ 	.byte	0x03, 0x5f
        /*0026*/ 	.short	0x0101


	//----- nvinfo : EIATTR_COOP_GROUP_MASK_REGIDS
	.align		4
        /*0028*/ 	.byte	0x04, 0x29
        /*002a*/ 	.short	(.L_1104 - .L_1103)


	//   ....[0]....
.L_1103:
        /*002c*/ 	.word	0xffffffff


	//   ....[1]....
        /*0030*/ 	.word	0xffffffff


	//   ....[2]....
        /*0034*/ 	.word	0xffffffff


	//   ....[3]....
        /*0038*/ 	.word	0xffffffff


	//   ....[4]....
        /*003c*/ 	.word	0xffffffff


	//   ....[5]....
        /*0040*/ 	.word	0xffffffff


	//   ....[6]....
        /*0044*/ 	.word	0xffffffff


	//   ....[7]....
        /*0048*/ 	.word	0xffffffff


	//   ....[8]....
        /*004c*/ 	.word	0xffffffff


	//   ....[9]....
        /*0050*/ 	.word	0xffffffff


	//----- nvinfo : EIATTR_COOP_GROUP_INSTR_OFFSETS
	.align		4
.L_1104:
        /*0054*/ 	.byte	0x04, 0x28
        /*0056*/ 	.short	(.L_1106 - .L_1105)


	//   ....[0]....
.L_1105:
        /*0058*/ 	.word	0x00001a70


	//   ....[1]....
        /*005c*/ 	.word	0x00001a90


	//   ....[2]....
        /*0060*/ 	.word	0x00001ab0


	//   ....[3]....
        /*0064*/ 	.word	0x00001ae0


	//   ....[4]....
        /*0068*/ 	.word	0x00001b20


	//   ....[5]....
        /*006c*/ 	.word	0x00001c80


	//   ....[6]....
        /*0070*/ 	.word	0x00001cc0


	//   ....[7]....
        /*0074*/ 	.word	0x00001cf0


	//   ....[8]....
        /*0078*/ 	.word	0x00001d30


	//   ....[9]....
        /*007c*/ 	.word	0x00001e30


	//----- nvinfo : EIATTR_VRC_CTA_INIT_COUNT
	.align		4
.L_1106:
        /*0080*/ 	.byte	0x02, 0x4a
	.zero		1
	.zero		1


	//----- nvinfo : EIATTR_EXIT_INSTR_OFFSETS
	.align		4
        /*0084*/ 	.byte	0x04, 0x1c
        /*0086*/ 	.short	(.L_1108 - .L_1107)


	//   ....[0]....
.L_1107:
        /*0088*/ 	.word	0x00003b80


	//   ....[1]....
        /*008c*/ 	.word	0x00003e60


	//   ....[2]....
        /*0090*/ 	.word	0x00004080


	//----- nvinfo : EIATTR_CRS_STACK_SIZE
	.align		4
.L_1108:
        /*0094*/ 	.byte	0x04, 0x1e
        /*0096*/ 	.short	(.L_1110 - .L_1109)
.L_1109:
        /*0098*/ 	.word	0x00000000


	//----- nvinfo : EIATTR_CBANK_PARAM_SIZE
	.align		4
.L_1110:
        /*009c*/ 	.byte	0x03, 0x19
        /*009e*/ 	.short	0x01d0


	//----- nvinfo : EIATTR_PARAM_CBANK
	.align		4
        /*00a0*/ 	.byte	0x04, 0x0a
        /*00a2*/ 	.short	(.L_1112 - .L_1111)
	.align		4
.L_1111:
        /*00a4*/ 	.word	index@(.nv.constant0._ZN5flash32flash_fwd_splitkv_combine_kernelI23Flash_fwd_kernel_traitsILi128ELi64ELi128ELi4ELb0ELb0EN7cutlass6half_tE19Flash_kernel_traitsILi128ELi64ELi128ELi4ES3_EELi4ELi5ELb0EEEvNS_16Flash_fwd_paramsE)
        /*00a8*/ 	.short	0x0380
        /*00aa*/ 	.short	0x01d0


	//----- nvinfo : EIATTR_SW_WAR
	.align		4
.L_1112:
        /*00ac*/ 	.byte	0x04, 0x36
        /*00ae*/ 	.short	(.L_1114 - .L_1113)
.L_1113:
        /*00b0*/ 	.word	0x00000008
.L_1114:


//--------------------- .nv.info._ZN5flash32flash_fwd_splitkv_combine_kernelI23Flash_fwd_kernel_traitsILi128ELi64ELi128ELi4ELb0ELb0EN7cutlass6half_tE19Flash_kernel_traitsILi128ELi64ELi128ELi4ES3_EELi4ELi4ELb0EEEvNS_16Flash_fwd_paramsE --------------------------
	.section	.nv.info._ZN5flash32flash_fwd_splitkv_combine_kernelI23Flash_fwd_kernel_traitsILi128ELi64ELi128ELi4ELb0ELb0EN7cutlass6half_tE19Flash_kernel_traitsILi128ELi64ELi128ELi4ES3_EELi4ELi4ELb0EEEvNS_16Flash_fwd_paramsE,"",@"SHT_CUDA_INFO"
	.sectionflags	@""
	.align	4


	//----- nvinfo : EIATTR_CUDA_API_VERSION
	.align		4
        /*0000*/ 	.byte	0x04, 0x37
        /*0002*/ 	.short	(.L_1116 - .L_1115)
.L_1115:
        /*0004*/ 	.word	0x00000082


	//----- nvinfo : EIATTR_KPARAM_INFO
	.align		4
.L_1116:
        /*0008*/ 	.byte	0x04, 0x17
        /*000a*/ 	.short	(.L_1118 - .L_1117)
.L_1117:
        /*000c*/ 	.word	0x00000000
        /*0010*/ 	.short	0x0000
        /*0012*/ 	.short	0x0000
        /*0014*/ 	.byte	0x00, 0xf0, 0x41, 0x07


	//----- nvinfo : EIATTR_SPARSE_MMA_MASK
	.align		4
.L_1118:
        /*0018*/ 	.byte	0x03, 0x50
        /*001a*/ 	.short	0x0000


	//----- nvinfo : EIATTR_MAXREG_COUNT
	.align		4
        /*001c*/ 	.byte	0x03, 0x1b
        /*001e*/ 	.short	0x00ff


	//----- nvinfo : EIATTR_NUM_BARRIERS
	.align		4
        /*0020*/ 	.byte	0x02, 0x4c
        /*0022*/ 	.byte	0x01
	.zero		1


	//----- nvinfo : EIATTR_MERCURY_ISA_VERSION
	.align		4
        /*0024*/ 	.byte	0x03, 0x5f
        /*0026*/ 	.short	0x0101


	//----- nvinfo : EIATTR_COOP_GROUP_MASK_REGIDS
	.align		4
        /*0028*/ 	.byte	0x04, 0x29
        /*002a*/ 	.short	(.L_1120 - .L_1119)


	//   ....[0]....
.L_1119:
        /*002c*/ 	.word	0xffffffff


	//   ....[1]....
        /*0030*/ 	.word	0xffffffff


	//   ....[2]....
        /*0034*/ 	.word	0xffffffff


	//   ....[3]....
        /*0038*/ 	.word	0xffffffff


	//   ....[4]....
        /*003c*/ 	.word	0xffffffff


	//   ....[5]....
        /*0040*/ 	.word	0xffffffff


	//   ....[6]....
        /*0044*/ 	.word	0xffffffff


	//   ....[7]....
        /*0048*/ 	.word	0xffffffff


	//----- nvinfo : EIATTR_COOP_GROUP_INSTR_OFFSETS
	.align		4
.L_1120:
        /*004c*/ 	.byte	0x04, 0x28
        /*004e*/ 	.short	(.L_1122 - .L_1121)


	//   ....[0]....
.L_1121:
        /*0050*/ 	.word	0x00001ad0


	//   ....[1]....
        /*0054*/ 	.word	0x00001b30


	//   ....[2]....
        /*0058*/ 	.word	0x00001ba0


	//   ....[3]....
        /*005c*/ 	.word	0x00001bc0


	//   ....[4]....
        /*0060*/ 	.word	0x00001c70


	//   ....[5]....
        /*0064*/ 	.word	0x00001ca0


	//   ....[6]....
        /*0068*/ 	.word	0x00001ce0


	//   ....[7]....
        /*006c*/ 	.word	0x00001df0


	//----- nvinfo : EIATTR_VRC_CTA_INIT_COUNT
	.align		4
.L_1122:
        /*0070*/ 	.byte	0x02, 0x4a
	.zero		1
	.zero		1


	//----- nvinfo : EIATTR_EXIT_INSTR_OFFSETS
	.align		4
        /*0074*/ 	.byte	0x04, 0x1c
        /*0076*/ 	.short	(.L_1124 - .L_1123)


	//   ....[0]....
.L_1123:
        /*0078*/ 	.word	0x00003b40


	//   ....[1]....
        /*007c*/ 	.word	0x00003e20


	//   ....[2]....
        /*0080*/ 	.word	0x00004040


	//----- nvinfo : EIATTR_CRS_STACK_SIZE
	.align		4
.L_1124:
        /*0084*/ 	.byte	0x04, 0x1e
        /*0086*/ 	.short	(.L_1126 - .L_1125)
.L_1125:
        /*0088*/ 	.word	0x00000000


	//----- nvinfo : EIATTR_CBANK_PARAM_SIZE
	.align		4
.L_1126:
        /*008c*/ 	.byte	0x03, 0x19
        /*008e*/ 	.short	0x01d0


	//----- nvinfo : EIATTR_PARAM_CBANK
	.align		4
        /*0090*/ 	.byte	0x04, 0x0a
        /*0092*/ 	.short	(.L_1128 - .L_1127)
	.align		4
.L_1127:
        /*0094*/ 	.word	index@(.nv.constant0._ZN5flash32flash_fwd_splitkv_combine_kernelI23Flash_fwd_kernel_traitsILi128ELi64ELi128ELi4ELb0ELb0EN7cutlass6half_tE19Flash_kernel_traitsILi128ELi64ELi128ELi4ES3_EELi4ELi4ELb0EEEvNS_16Flash_fwd_paramsE)
        /*0098*/ 	.short	0x0380
        /*009a*/ 	.short	0x01d0


	//----- nvinfo : EIATTR_SW_WAR
	.align		4
.L_1128:
        /*009c*/ 	.byte	0x04, 0x36
        /*009e*/ 	.short	(.L_1130 - .L_1129)
.L_1129:
        /*00a0*/ 	.word	0x00000008
.L_1130:


//--------------------- .nv.info._ZN5flash32flash_fwd_splitkv_combine_kernelI23Flash_fwd_kernel_traitsILi128ELi64ELi128ELi4ELb0ELb0EN7cutlass6half_tE19Flash_kernel_traitsILi128ELi64ELi128ELi4ES3_EELi4ELi3ELb0EEEvNS_16Flash_fwd_paramsE --------------------------
	.section	.nv.info._ZN5flash32flash_fwd_splitkv_combine_kernelI23Flash_fwd_kernel_traitsILi128ELi64ELi128ELi4ELb0ELb0EN7cutlass6half_tE19Flash_kernel_traitsILi128ELi64ELi128ELi4ES3_EELi4ELi3ELb0EEEvNS_16Flash_fwd_paramsE,"",@"SHT_CUDA_INFO"
	.sectionflags	@""
	.align	4


	//----- nvinfo : EIATTR_CUDA_API_VERSION
	.align		4
        /*0000*/ 	.byte	0x04, 0x37
        /*0002*/ 	.short	(.L_1132 - .L_1131)
.L_1131:
        /*0004*/ 	.word	0x00000082


	//----- nvinfo : EIATTR_KPARAM_INFO
	.align		4
.L_1132:
        /*0008*/ 	.byte	0x04, 0x17
        /*000a*/ 	.short	(.L_1134 - .L_1133)
.L_1133:
        /*000c*/ 	.word	0x00000000
        /*0010*/ 	.short	0x0000
        /*0012*/ 	.short	0x0000
        /*0014*/ 	.byte	0x00, 0xf0, 0x41, 0x07


	//----- nvinfo : EIATTR_SPARSE_MMA_MASK
	.align		4
.L_1134:
        /*0018*/ 	.byte	0x03, 0x50
        /*001a*/ 	.short	0x0000


	//----- nvinfo : EIATTR_MAXREG_COUNT
	.align		4
        /*001c*/ 	.byte	0x03, 0x1b
        /*001e*/ 	.short	0x00ff


	//----- nvinfo : EIATTR_NUM_BARRIERS
	.align		4
        /*0020*/ 	.byte	0x02, 0x4c
        /*0022*/ 	.byte	0x01
	.zero		1


	//----- nvinfo : EIATTR_MERCURY_ISA_VERSION
	.align		4
        /*0024*/ 	.byte	0x03, 0x5f
        /*0026*/ 	.short	0x0101


	//----- nvinfo : EIATTR_COOP_GROUP_MASK_REGIDS
	.align		4
        /*0028*/ 	.byte	0x04, 0x29
        /*002a*/ 	.short	(.L_1136 - .L_1135)


	//   ....[0]....
.L_1135:
        /*002c*/ 	.word	0xffffffff


	//   ....[1]....
        /*0030*/ 	.word	0xffffffff


	//   ....[2]....
        /*0034*/ 	.word	0xffffffff


	//   ....[3]....
        /*0038*/ 	.word	0xffffffff


	//   ....[4]....
        /*003c*/ 	.word	0xffffffff


	//   ....[5]....
        /*0040*/ 	.word	0xffffffff


	//----- nvinfo : EIATTR_COOP_GROUP_INSTR_OFFSETS
	.align		4
.L_1136:
        /*0044*/ 	.byte	0x04, 0x28
        /*0046*/ 	.short	(.L_1138 - .L_1137)


	//   ....[0]....
.L_1137:
        /*0048*/ 	.word	0x00001ac0


	//   ....[1]....
        /*004c*/ 	.word	0x00001af0


	//   ....[2]....
        /*0050*/ 	.word	0x00001b10


	//   ....[3]....
        /*0054*/ 	.word	0x00001bf0


	//   ....[4]....
        /*0058*/ 	.word	0x00001c90


	//   ....[5]....
        /*005c*/ 	.word	0x00001d80


	//----- nvinfo : EIATTR_VRC_CTA_INIT_COUNT
	.align		4
.L_1138:
        /*0060*/ 	.byte	0x02, 0x4a
	.zero		1
	.zero		1


	//----- nvinfo : EIATTR_EXIT_INSTR_OFFSETS
	.align		4
        /*0064*/ 	.byte	0x04, 0x1c
        /*0066*/ 	.short	(.L_1140 - .L_1139)


	//   ....[0]....
.L_1139:
        /*0068*/ 	.word	0x00003b00


	//   ....[1]....
        /*006c*/ 	.word	0x00003de0


	//   ....[2]....
        /*0070*/ 	.word	0x00004000


	//----- nvinfo : EIATTR_CRS_STACK_SIZE
	.align		4
.L_1140:
        /*0074*/ 	.byte	0x04, 0x1e
        /*0076*/ 	.short	(.L_1142 - .L_1141)
.L_1141:
        /*0078*/ 	.word	0x00000000


	//----- nvinfo : EIATTR_CBANK_PARAM_SIZE
	.align		4
.L_1142:
        /*007c*/ 	.byte	0x03, 0x19
        /*007e*/ 	.short	0x01d0


	//----- nvinfo : EIATTR_PARAM_CBANK
	.align		4
        /*0080*/ 	.byte	0x04, 0x0a
        /*0082*/ 	.short	(.L_1144 - .L_1143)
	.align		4
.L_1143:
        /*0084*/ 	.word	index@(.nv.constant0._ZN5flash32flash_fwd_splitkv_combine_kernelI23Flash_fwd_kernel_traitsILi128ELi64ELi128ELi4ELb0ELb0EN7cutlass6half_tE19Flash_kernel_traitsILi128ELi64ELi128ELi4ES3_EELi4ELi3ELb0EEEvNS_16Flash_fwd_paramsE)
        /*0088*/ 	.short	0x0380
        /*008a*/ 	.short	0x01d0


	//----- nvinfo : EIATTR_SW_WAR
	.align		4
.L_1144:
        /*008c*/ 	.byte	0x04, 0x36
        /*008e*/ 	.short	(.L_1146 - .L_1145)
.L_1145:
        /*0090*/ 	.word	0x00000008
.L_1146:


//--------------------- .nv.info._ZN5flash32flash_fwd_splitkv_combine_kernelI23Flash_fwd_kernel_traitsILi128ELi64ELi128ELi4ELb0ELb0EN7cutlass6half_tE19Flash_kernel_traitsILi128ELi64ELi128ELi4ES3_EELi4ELi2ELb0EEEvNS_16Flash_fwd_paramsE --------------------------
	.section	.nv.info._ZN5flash32flash_fwd_splitkv_combine_kernelI23Flash_fwd_kernel_traitsILi128ELi64ELi128ELi4ELb0ELb0EN7cutlass6half_tE19Flash_kernel_traitsILi128ELi64ELi128ELi4ES3_EELi4ELi2ELb0EEEvNS_16Flash_fwd_paramsE,"",@"SHT_CUDA_INFO"
	.sectionflags	@""
	.align	4


	//----- nvinfo : EIATTR_CUDA_API_VERSION
	.align		4
        /*0000*/ 	.byte	0x04, 0x37
        /*0002*/ 	.short	(.L_1148 - .L_1147)
.L_1147:
        /*0004*/ 	.word	0x00000082


	//----- nvinfo : EIATTR_KPARAM_INFO
	.align		4
.L_1148:
        /*0008*/ 	.byte	0x04, 0x17
        /*000a*/ 	.short	(.L_1150 - .L_1149)
.L_1149:
        /*000c*/ 	.word	0x00000000
        /*0010*/ 	.short	0x0000
        /*0012*/ 	.short	0x0000
        /*0014*/ 	.byte	0x00, 0xf0, 0x41, 0x07


	//----- nvinfo : EIATTR_SPARSE_MMA_MASK
	.align		4
.L_1150:
        /*0018*/ 	.byte	0x03, 0x50
        /*001a*/ 	.short	0x0000


	//----- nvinfo : EIATTR_MAXREG_COUNT
	.align		4
        /*001c*/ 	.byte	0x03, 0x1b
        /*001e*/ 	.short	0x00ff


	//----- nvinfo : EIATTR_NUM_BARRIERS
	.align		4
        /*0020*/ 	.byte	0x02, 0x4c
        /*0022*/ 	.byte	0x01
	.zero		1


	//----- nvinfo : EIATTR_MERCURY_ISA_VERSION
	.align		4
        /*0024*/ 	.byte	0x03, 0x5f
        /*0026*/ 	.short	0x0101


	//----- nvinfo : EIATTR_COOP_GROUP_MASK_REGIDS
	.align		4
        /*0028*/ 	.byte	0x04, 0x29
        /*002a*/ 	.short	(.L_1152 - .L_1151)


	//   ....[0]....
.L_1151:
        /*002c*/ 	.word	0xffffffff


	//   ....[1]....
        /*0030*/ 	.word	0xffffffff


	//   ....[2]....
        /*0034*/ 	.word	0xffffffff


	//   ....[3]....
        /*0038*/ 	.word	0xffffffff


	//----- nvinfo : EIATTR_COOP_GROUP_INSTR_OFFSETS
	.align		4
.L_1152:
        /*003c*/ 	.byte	0x04, 0x28
        /*003e*/ 	.short	(.L_1154 - .L_1153)


	//   ....[0]....
.L_1153:
        /*0040*/ 	.word	0x00001c20


	//   ....[1]....
        /*0044*/ 	.word	0x00001c40


	//   ....[2]....
        /*0048*/ 	.word	0x00001d30


	//   ....[3]....
        /*004c*/ 	.word	0x00001e20


	//----- nvinfo : EIATTR_VRC_CTA_INIT_COUNT
	.align		4
.L_1154:
        /*0050*/ 	.byte	0x02, 0x4a
	.zero		1
	.zero		1


	//----- nvinfo : EIATTR_EXIT_INSTR_OFFSETS
	.align		4
        /*0054*/ 	.byte	0x04, 0x1c
        /*0056*/ 	.short	(.L_1156 - .L_1155)


	//   ....[0]....
.L_1155:
        /*0058*/ 	.word	0x00003ac0


	//   ....[1]....
        /*005c*/ 	.word	0x00003da0


	//   ....[2]....
        /*0060*/ 	.word	0x00003fc0


	//----- nvinfo : EIATTR_CRS_STACK_SIZE
	.align		4
.L_1156:
        /*0064*/ 	.byte	0x04, 0x1e
        /*0066*/ 	.short	(.L_1158 - .L_1157)
.L_1157:
        /*0068*/ 	.word	0x00000000


	//----- nvinfo : EIATTR_CBANK_PARAM_SIZE
	.align		4
.L_1158:
        /*006c*/ 	.byte	0x03, 0x19
        /*006e*/ 	.short	0x01d0


	//----- nvinfo : EIATTR_PARAM_CBANK
	.align		4
        /*0070*/ 	.byte	0x04, 0x0a
        /*0072*/ 	.short	(.L_1160 - .L_1159)
	.align		4
.L_1159:
        /*0074*/ 	.word	index@(.nv.constant0._ZN5flash32flash_fwd_splitkv_combine_kernelI23Flash_fwd_kernel_traitsILi128ELi64ELi128ELi4ELb0ELb0EN7cutlass6half_tE19Flash_kernel_traitsILi128ELi64ELi128ELi4ES3_EELi4ELi2ELb0EEEvNS_16Flash_fwd_paramsE)
        /*0078*/ 	.short	0x0380
        /*007a*/ 	.short	0x01d0


	//----- nvinfo : EIATTR_SW_WAR
	.align		4
.L_1160:
        /*007c*/ 	.byte	0x04, 0x36
        /*007e*/ 	.short	(.L_1162 - .L_1161)
.L_1161:
        /*0080*/ 	.word	0x00000008
.L_1162:


//--------------------- .nv.info._ZN5flash32flash_fwd_splitkv_combine_kernelI23Flash_fwd_kernel_traitsILi128ELi64ELi128ELi4ELb0ELb0EN7cutlass6half_tE19Flash_kernel_traitsILi128ELi64ELi128ELi4ES3_EELi4ELi1ELb0EEEvNS_16Flash_fwd_paramsE --------------------------
	.section	.nv.info._ZN5flash32flash_fwd_splitkv_combine_kernelI23Flash_fwd_kernel_traitsILi128ELi64ELi128ELi4ELb0ELb0EN7cutlass6half_tE19Flash_kernel_traitsILi128ELi64ELi128ELi4ES3_EELi4ELi1ELb0EEEvNS_16Flash_fwd_paramsE,"",@"SHT_CUDA_INFO"
	.sectionflags	@""
	.align	4


	//----- nvinfo : EIATTR_CUDA_API_VERSION
	.align		4
        /*0000*/ 	.byte	0x04, 0x37
        /*0002*/ 	.short	(.L_1164 - .L_1163)
.L_1163:
        /*0004*/ 	.word	0x00000082


	//----- nvinfo : EIATTR_KPARAM_INFO
	.align		4
.L_1164:
        /*0008*/ 	.byte	0x04, 0x17
        /*000a*/ 	.short	(.L_1166 - .L_1165)
.L_1165:
        /*000c*/ 	.word	0x00000000
        /*0010*/ 	.short	0x0000
        /*0012*/ 	.short	0x0000
        /*0014*/ 	.byte	0x00, 0xf0, 0x41, 0x07


	//----- nvinfo : EIATTR_SPARSE_MMA_MASK
	.align		4
.L_1166:
        /*0018*/ 	.byte	0x03, 0x50
        /*001a*/ 	.short	0x0000


	//----- nvinfo : EIATTR_MAXREG_COUNT
	.align		4
        /*001c*/ 	.byte	0x03, 0x1b
        /*001e*/ 	.short	0x00ff


	//----- nvinfo : EIATTR_NUM_BARRIERS
	.align		4
        /*0020*/ 	.byte	0x02, 0x4c
        /*0022*/ 	.byte	0x01
	.zero		1


	//----- nvinfo : EIATTR_MERCURY_ISA_VERSION
	.align		4
        /*0024*/ 	.byte	0x03, 0x5f
        /*0026*/ 	.short	0x0101


	//----- nvinfo : EIATTR_COOP_GROUP_MASK_REGIDS
	.align		4
        /*0028*/ 	.byte	0x04, 0x29
        /*002a*/ 	.short	(.L_1168 - .L_1167)


	//   ....[0]....
.L_1167:
        /*002c*/ 	.word	0xffffffff


	//   ....[1]....
        /*0030*/ 	.word	0xffffffff


	//----- nvinfo : EIATTR_COOP_GROUP_INSTR_OFFSETS
	.align		4
.L_1168:
        /*0034*/ 	.byte	0x04, 0x28
        /*0036*/ 	.short	(.L_1170 - .L_1169)


	//   ....[0]....
.L_1169:
        /*0038*/ 	.word	0x00001b60


	//   ....[1]....
        /*003c*/ 	.word	0x00001d50


	//----- nvinfo : EIATTR_VRC_CTA_INIT_COUNT
	.align		4
.L_1170:
        /*0040*/ 	.byte	0x02, 0x4a
	.zero		1
	.zero		1


	//----- nvinfo : EIATTR_EXIT_INSTR_OFFSETS
	.align		4
        /*0044*/ 	.byte	0x04, 0x1c
        /*0046*/ 	.short	(.L_1172 - .L_1171)


	//   ....[0]....
.L_1171:
        /*0048*/ 	.word	0x00003a70


	//   ....[1]....
        /*004c*/ 	.word	0x00003d50


	//   ....[2]....
        /*0050*/ 	.word	0x00003f70


	//----- nvinfo : EIATTR_CRS_STACK_SIZE
	.align		4
.L_1172:
        /*0054*/ 	.byte	0x04, 0x1e
        /*0056*/ 	.short	(.L_1174 - .L_1173)
.L_1173:
        /*0058*/ 	.word	0x00000000


	//----- nvinfo : EIATTR_CBANK_PARAM_SIZE
	.align		4
.L_1174:
        /*005c*/ 	.byte	0x03, 0x19
        /*005e*/ 	.short	0x01d0


	//----- nvinfo : EIATTR_PARAM_CBANK
	.align		4
        /*0060*/ 	.byte	0x04, 0x0a
        /*0062*/ 	.short	(.L_1176 - .L_1175)
	.align		4
.L_1175:
        /*0064*/ 	.word	index@(.nv.constant0._ZN5flash32flash_fwd_splitkv_combine_kernelI23Flash_fwd_kernel_traitsILi128ELi64ELi128ELi4ELb0ELb0EN7cutlass6half_tE19Flash_kernel_traitsILi128ELi64ELi128ELi4ES3_EELi4ELi1ELb0EEEvNS_16Flash_fwd_paramsE)
        /*0068*/ 	.short	0x0380
        /*006a*/ 	.short	0x01d0


	//----- nvinfo : EIATTR_SW_WAR
	.align		4
.L_1176:
        /*006c*/ 	.byte	0x04, 0x36
        /*006e*/ 	.short	(.L_1178 - .L_1177)
.L_1177:
        /*0070*/ 	.word	0x00000008
.L_1178:


//--------------------- .nv.info._ZN5flash32flash_fwd_splitkv_combine_kernelI23Flash_fwd_kernel_traitsILi128ELi64ELi128ELi4ELb0ELb0EN7cutlass6half_tE19Flash_kernel_traitsILi128ELi64ELi128ELi4ES3_EELi4ELi7ELb1EEEvNS_16Flash_fwd_paramsE --------------------------
	.section	.nv.info._ZN5flash32flash_fwd_splitkv_combine_kernelI23Flash_fwd_kernel_traitsILi128ELi64ELi128ELi4ELb0ELb0EN7cutlass6half_tE19Flash_kernel_traitsILi128ELi64ELi128ELi4ES3_EELi4ELi7ELb1EEEvNS_16Flash_fwd_paramsE,"",@"SHT_CUDA_INFO"
	.sectionflags	@""
	.align	4


	//----- nvinfo : EIATTR_CUDA_API_VERSION
	.align		4
        /*0000*/ 	.byte	0x04, 0x37
        /*0002*/ 	.short	(.L_1180 - .L_1179)
.L_1179:
        /*0004*/ 	.word	0x00000082


	//----- nvinfo : EIATTR_KPARAM_INFO
	.align		4
.L_1180:
        /*0008*/ 	.byte	0x04, 0x17
        /*000a*/ 	.short	(.L_1182 - .L_1181)
.L_1181:
        /*000c*/ 	.word	0x00000000
        /*0010*/ 	.short	0x0000
        /*0012*/ 	.short	0x0000
        /*0014*/ 	.byte	0x00, 0xf0, 0x41, 0x07


	//----- nvinfo : EIATTR_SPARSE_MMA_MASK
	.align		4
.L_1182:
        /*0018*/ 	.byte	0x03, 0x50
        /*001a*/ 	.short	0x0000


	//----- nvinfo : EIATTR_MAXREG_COUNT
	.align		4
        /*001c*/ 	.byte	0x03, 0x1b
        /*001e*/ 	.short	0x00ff


	//----- nvinfo : EIATTR_NUM_BARRIERS
	.align		4
        /*0020*/ 	.byte	0x02, 0x4c
        /*0022*/ 	.byte	0x01
	.zero		1


	//----- nvinfo : EIATTR_MERCURY_ISA_VERSION
	.align		4
        /*0024*/ 	.byte	0x03, 0x5f
        /*0026*/ 	.short	0x0101


	//----- nvinfo : EIATTR_COOP_GROUP_MASK_REGIDS
	.align		4
        /*0028*/ 	.byte	0x04, 0x29
        /*002a*/ 	.short	(.L_1184 - .L_1183)


	//   ....[0]....
.L_1183:
        /*002c*/ 	.word	0xffffffff


	//   ....[1]....
        /*0030*/ 	.word	0xffffffff


	//   ....[2]....
        /*0034*/ 	.word	0xffffffff


	//   ....[3]....
        /*0038*/ 	.word	0xffffffff


	//   ....[4]....
        /*003c*/ 	.word	0xffffffff


	//   ....[5]....
        /*0040*/ 	.word	0xffffffff


	//   ....[6]....
        /*0044*/ 	.word	0xffffffff


	//   ....[7]....
        /*0048*/ 	.word	0xffffffff


	//   ....[8]....
        /*004c*/ 	.word	0xffffffff


	//   ....[9]....
        /*0050*/ 	.word	0xffffffff


	//----- nvinfo : EIATTR_COOP_GROUP_INSTR_OFFSETS
	.align		4
.L_1184:
        /*0054*/ 	.byte	0x04, 0x28
        /*0056*/ 	.short	(.L_1186 - .L_1185)


	//   ....[0]....
.L_1185:
        /*0058*/ 	.word	0x00001c00


	//   ....[1]....
        /*005c*/ 	.word	0x00001c50


	//   ....[2]....
        /*0060*/ 	.word	0x00001d00


	//   ....[3]....
        /*0064*/ 	.word	0x00001d20


	//   ....[4]....
        /*0068*/ 	.word	0x00001d40


	//   ....[5]....
        /*006c*/ 	.word	0x00001f00


	//   ....[6]....
        /*0070*/ 	.word	0x00001fc0


	//   ....[7]....
        /*0074*/ 	.word	0x00002020


	//   ....[8]....
        /*0078*/ 	.word	0x000020f0


	//   ....[9]....
        /*007c*/ 	.word	0x000021b0


	//----- nvinfo : EIATTR_VRC_CTA_INIT_COUNT
	.align		4
.L_1186:
        /*0080*/ 	.byte	0x02, 0x4a
	.zero		1
	.zero		1


	//----- nvinfo : EIATTR_EXIT_INSTR_OFFSETS
	.align		4
        /*0084*/ 	.byte	0x04, 0x1c
        /*0086*/ 	.short	(.L_1188 - .L_1187)


	//   ....[0]....
.L_1187:
        /*0088*/ 	.word	0x00004bd0


	//   ....[1]....
        /*008c*/ 	.word	0x000050b0


	//----- nvinfo : EIATTR_CRS_STACK_SIZE
	.align		4
.L_1188:
        /*0090*/ 	.byte	0x04, 0x1e
        /*0092*/ 	.short	(.L_1190 - .L_1189)
.L_1189:
        /*0094*/ 	.word	0x00000000


	//----- nvinfo : EIATTR_CBANK_PARAM_SIZE
	.align		4
.L_1190:
        /*0098*/ 	.byte	0x03, 0x19
        /*009a*/ 	.short	0x01d0


	//----- nvinfo : EIATTR_PARAM_CBANK
	.align		4
        /*009c*/ 	.byte	0x04, 0x0a
        /*009e*/ 	.short	(.L_1192 - .L_1191)
	.align		4
.L_1191:
        /*00a0*/ 	.word	index@(.nv.constant0._ZN5flash32flash_fwd_splitkv_combine_kernelI23Flash_fwd_kernel_traitsILi128ELi64ELi128ELi4ELb0ELb0EN7cutlass6half_tE19Flash_kernel_traitsILi128ELi64ELi128ELi4ES3_EELi4ELi7ELb1EEEvNS_16Flash_fwd_paramsE)
        /*00a4*/ 	.short	0x0380
        /*00a6*/ 	.short	0x01d0


	//----- nvinfo : EIATTR_SW_WAR
	.align		4
.L_1192:
        /*00a8*/ 	.byte	0x04, 0x36
        /*00aa*/ 	.short	(.L_1194 - .L_1193)
.L_1193:
        /*00ac*/ 	.word	0x00000008
.L_1194:


//--------------------- .nv.info._ZN5flash32flash_fwd_splitkv_combine_kernelI23Flash_fwd_kernel_traitsILi128ELi64ELi128ELi4ELb0ELb0EN7cutlass6half_tE19Flash_kernel_traitsILi128ELi64ELi128ELi4ES3_EELi4ELi6ELb1EEEvNS_16Flash_fwd_paramsE --------------------------
	.section	.nv.info._ZN5flash32flash_fwd_splitkv_combine_kernelI23Flash_fwd_kernel_traitsILi128ELi64ELi128ELi4ELb0ELb0EN7cutlass6half_tE19Flash_kernel_traitsILi128ELi64ELi128ELi4ES3_EELi4ELi6ELb1EEEvNS_16Flash_fwd_paramsE,"",@"SHT_CUDA_INFO"
	.sectionflags	@""
	.align	4


	//----- nvinfo : EIATTR_CUDA_API_VERSION
	.align		4
        /*0000*/ 	.byte	0x04, 0x37
        /*0002*/ 	.short	(.L_1196 - .L_1195)
.L_1195:
        /*0004*/ 	.word	0x00000082


	//----- nvinfo : EIATTR_KPARAM_INFO
	.align		4
.L_1196:
        /*0008*/ 	.byte	0x04, 0x17
        /*000a*/ 	.short	(.L_1198 - .L_1197)
.L_1197:
        /*000c*/ 	.word	0x00000000
        /*0010*/ 	.short	0x0000
        /*0012*/ 	.short	0x0000
        /*0014*/ 	.byte	0x00, 0xf0, 0x41, 0x07


	//----- nvinfo : EIATTR_SPARSE_MMA_MASK
	.align		4
.L_1198:
        /*0018*/ 	.byte	0x03, 0x50
        /*001a*/ 	.short	0x0000


	//----- nvinfo : EIATTR_MAXREG_COUNT
	.align		4
        /*001c*/ 	.byte	0x03, 0x1b
        /*001e*/ 	.short	0x00ff


	//----- nvinfo : EIATTR_NUM_BARRIERS
	.align		4
        /*0020*/ 	.byte	0x02, 0x4c
        /*0022*/ 	.byte	0x01
	.zero		1


	//----- nvinfo : EIATTR_MERCURY_ISA_VERSION
	.align		4
        /*0024*/ 	.byte	0x03, 0x5f
        /*0026*/ 	.short	0x0101


	//----- nvinfo : EIATTR_COOP_GROUP_MASK_REGIDS
	.align		4
        /*0028*/ 	.byte	0x04, 0x29
        /*002a*/ 	.short	(.L_1200 - .L_1199)


	//   ....[0]....
.L_1199:
        /*002c*/ 	.word	0xffffffff


	//   ....[1]....
        /*0030*/ 	.word	0xffffffff


	//   ....[2]....
        /*0034*/ 	.word	0xffffffff


	//   ....[3]....
        /*0038*/ 	.word	0xffffffff


	//   ....[4]....
        /*003c*/ 	.word	0xffffffff


	//   ....[5]....
        /*0040*/ 	.word	0xffffffff


	//   ....[6]....
        /*0044*/ 	.word	0xffffffff


	//   ....[7]....
        /*0048*/ 	.word	0xffffffff


	//   ....[8]....
        /*004c*/ 	.word	0xffffffff


	//   ....[9]....
        /*0050*/ 	.word	0xffffffff


	//----- nvinfo : EIATTR_COOP_GROUP_INSTR_OFFSETS
	.align		4
.L_1200:
        /*0054*/ 	.byte	0x04, 0x28
        /*0056*/ 	.short	(.L_1202 - .L_1201)


	//   ....[0]....
.L_1201:
        /*0058*/ 	.word	0x00001970


	//   ....[1]....
        /*005c*/ 	.word	0x00001990


	//   ....[2]....
        /*0060*/ 	.word	0x000019c0


	//   ....[3]....
        /*0064*/ 	.word	0x00001a00


	//   ....[4]....
        /*0068*/ 	.word	0x00001a50


	//   ....[5]....
        /*006c*/ 	.word	0x00001bb0


	//   ....[6]....
        /*0070*/ 	.word	0x00001c90


	//   ....[7]....
        /*0074*/ 	.word	0x00001d00


	//   ....[8]....
        /*0078*/ 	.word	0x00001d70


	//   ....[9]....
        /*007c*/ 	.word	0x00001e90


	//----- nvinfo : EIATTR_VRC_CTA_INIT_COUNT
	.align		4
.L_1202:
        /*0080*/ 	.byte	0x02, 0x4a
	.zero		1
	.zero		1


	//----- nvinfo : EIATTR_EXIT_INSTR_OFFSETS
	.align		4
        /*0084*/ 	.byte	0x04, 0x1c
        /*0086*/ 	.short	(.L_1204 - .L_1203)


	//   ....[0]....
.L_1203:
        /*0088*/ 	.word	0x00004830


	//   ....[1]....
        /*008c*/ 	.word	0x00004d10


	//----- nvinfo : EIATTR_CRS_STACK_SIZE
	.align		4
.L_1204:
        /*0090*/ 	.byte	0x04, 0x1e
        /*0092*/ 	.short	(.L_1206 - .L_1205)
.L_1205:
        /*0094*/ 	.word	0x00000000


	//----- nvinfo : EIATTR_CBANK_PARAM_SIZE
	.align		4
.L_1206:
        /*0098*/ 	.byte	0x03, 0x19
        /*009a*/ 	.short	0x01d0


	//----- nvinfo : EIATTR_PARAM_CBANK
	.align		4
        /*009c*/ 	.byte	0x04, 0x0a
        /*009e*/ 	.short	(.L_1208 - .L_1207)
	.align		4
.L_1207:
        /*00a0*/ 	.word	index@(.nv.constant0._ZN5flash32flash_fwd_splitkv_combine_kernelI23Flash_fwd_kernel_traitsILi128ELi64ELi128ELi4ELb0ELb0EN7cutlass6half_tE19Flash_kernel_traitsILi128ELi64ELi128ELi4ES3_EELi4ELi6ELb1EEEvNS_16Flash_fwd_paramsE)
        /*00a4*/ 	.short	0x0380
        /*00a6*/ 	.short	0x01d0


	//----- nvinfo : EIATTR_SW_WAR
	.align		4
.L_1208:
        /*00a8*/ 	.byte	0x04, 0x36
        /*00aa*/ 	.short	(.L_1210 - .L_1209)
.L_1209:
        /*00ac*/ 	.word	0x00000008
.L_1210:


//--------------------- .nv.info._ZN5flash32flash_fwd_splitkv_combine_kernelI23Flash_fwd_kernel_traitsILi128ELi64ELi128ELi4ELb0ELb0EN7cutlass6half_tE19Flash_kernel_traitsILi128ELi64ELi128ELi4ES3_EELi4ELi5ELb1EEEvNS_16Flash_fwd_paramsE --------------------------
	.section	.nv.info._ZN5flash32flash_fwd_splitkv_combine_kernelI23Flash_fwd_kernel_traitsILi128ELi64ELi128ELi4ELb0ELb0EN7cutlass6half_tE19Flash_kernel_traitsILi128ELi64ELi128ELi4ES3_EELi4ELi5ELb1EEEvNS_16Flash_fwd_paramsE,"",@"SHT_CUDA_INFO"
	.sectionflags	@""
	.align	4


	//----- nvinfo : EIATTR_CUDA_API_VERSION
	.align		4
        /*0000*/ 	.byte	0x04, 0x37
        /*0002*/ 	.short	(.L_1212 - .L_1211)
.L_1211:
        /*0004*/ 	.word	0x00000082


	//----- nvinfo : EIATTR_KPARAM_INFO
	.align		4
.L_1212:
        /*0008*/ 	.byte	0x04, 0x17
        /*000a*/ 	.short	(.L_1214 - .L_1213)
.L_1213:
        /*000c*/ 	.word	0x00000000
        /*0010*/ 	.short	0x0000
        /*0012*/ 	.short	0x0000
        /*0014*/ 	.byte	0x00, 0xf0, 0x41, 0x07


	//----- nvinfo : EIATTR_SPARSE_MMA_MASK
	.align		4
.L_1214:
        /*0018*/ 	.byte	0x03, 0x50
        /*001a*/ 	.short	0x0000


	//----- nvinfo : EIATTR_MAXREG_COUNT
	.align		4
        /*001c*/ 	.byte	0x03, 0x1b
        /*001e*/ 	.short	0x00ff


	//----- nvinfo : EIATTR_NUM_BARRIERS
	.align		4
        /*0020*/ 	.byte	0x02, 0x4c
        /*0022*/ 	.byte	0x01
	.zero		1


	//----- nvinfo : EIATTR_MERCURY_ISA_VERSION
	.align		4
        /*0024*/ 	.byte	0x03, 0x5f
        /*0026*/ 	.short	0x0101


	//----- nvinfo : EIATTR_COOP_GROUP_MASK_REGIDS
	.align		4
        /*0028*/ 	.byte	0x04, 0x29
        /*002a*/ 	.short	(.L_1216 - .L_1215)


	//   ....[0]....
.L_1215:
        /*002c*/ 	.word	0xffffffff


	//   ....[1]....
        /*0030*/ 	.word	0xffffffff


	//   ....[2]....
        /*0034*/ 	.word	0xffffffff


	//   ....[3]....
        /*0038*/ 	.word	0xffffffff


	//   ....[4]....
        /*003c*/ 	.word	0xffffffff


	//   ....[5]....
        /*0040*/ 	.word	0xffffffff


	//   ....[6]....
        /*0044*/ 	.word	0xffffffff


	//   ....[7]....
        /*0048*/ 	.word	0xffffffff


	//   ....[8]....
        /*004c*/ 	.word	0xffffffff


	//   ....[9]....
        /*0050*/ 	.word	0xffffffff


	//----- nvinfo : EIATTR_COOP_GROUP_INSTR_OFFSETS
	.align		4
.L_1216:
        /*0054*/ 	.byte	0x04, 0x28
        /*0056*/ 	.short	(.L_1218 - .L_1217)


	//   ....[0]....
.L_1217:
        /*0058*/ 	.word	0x00001a60


	//   ....[1]....
        /*005c*/ 	.word	0x00001a80


	//   ....[2]....
        /*0060*/ 	.word	0x00001ab0


	//   ....[3]....
        /*0064*/ 	.word	0x00001ae0


	//   ....[4]....
        /*0068*/ 	.word	0x00001b60


	//   ....[5]....
        /*006c*/ 	.word	0x00001c50


	//   ....[6]....
        /*0070*/ 	.word	0x00001c80


	//   ....[7]....
        /*0074*/ 	.word	0x00001cb0


	//   ....[8]....
        /*0078*/ 	.word	0x00001cf0


	//   ....[9]....
        /*007c*/ 	.word	0x00001db0


	//----- nvinfo : EIATTR_VRC_CTA_INIT_COUNT
	.align		4
.L_1218:
        /*0080*/ 	.byte	0x02, 0x4a
	.zero		1
	.zero		1


	//----- nvinfo : EIATTR_EXIT_INSTR_OFFSETS
	.align		4
        /*0084*/ 	.byte	0x04, 0x1c
        /*0086*/ 	.short	(.L_1220 - .L_1219)


	//   ....[0]....
.L_1219:
        /*0088*/ 	.word	0x000046d0


	//   ....[1]....
        /*008c*/ 	.word	0x00004bb0


	//----- nvinfo : EIATTR_CRS_STACK_SIZE
	.align		4
.L_1220:
        /*0090*/ 	.byte	0x04, 0x1e
        /*0092*/ 	.short	(.L_1222 - .L_1221)
.L_1221:
        /*0094*/ 	.word	0x00000000


	//----- nvinfo : EIATTR_CBANK_PARAM_SIZE
	.align		4
.L_1222:
        /*0098*/ 	.byte	0x03, 0x19
        /*009a*/ 	.short	0x01d0


	//----- nvinfo : EIATTR_PARAM_CBANK
	.align		4
        /*009c*/ 	.byte	0x04, 0x0a
        /*009e*/ 	.short	(.L_1224 - .L_1223)
	.align		4
.L_1223:
        /*00a0*/ 	.word	index@(.nv.constant0._ZN5flash32flash_fwd_splitkv_combine_kernelI23Flash_fwd_kernel_traitsILi128ELi64ELi128ELi4ELb0ELb0EN7cutlass6half_tE19Flash_kernel_traitsILi128ELi64ELi128ELi4ES3_EELi4ELi5ELb1EEEvNS_16Flash_fwd_paramsE)
        /*00a4*/ 	.short	0x0380
        /*00a6*/ 	.short	0x01d0


	//----- nvinfo : EIATTR_SW_WAR
	.align		4
.L_1224:
        /*00a8*/ 	.byte	0x04, 0x36
        /*00aa*/ 	.short	(.L_1226 - .L_1225)
.L_1225:
        /*00ac*/ 	.word	0x00000008
.L_1226:


//--------------------- .nv.info._ZN5flash32flash_fwd_splitkv_combine_kernelI23Flash_fwd_kernel_traitsILi128ELi64ELi128ELi4ELb0ELb0EN7cutlass6half_tE19Flash_kernel_traitsILi128ELi64ELi128ELi4ES3_EELi4ELi4ELb1EEEvNS_16Flash_fwd_paramsE --------------------------
	.section	.nv.info._ZN5flash32flash_fwd_splitkv_combine_kernelI23Flash_fwd_kernel_traitsILi128ELi64ELi128ELi4ELb0ELb0EN7cutlass6half_tE19Flash_kernel_traitsILi128ELi64ELi128ELi4ES3_EELi4ELi4ELb1EEEvNS_16Flash_fwd_paramsE,"",@"SHT_CUDA_INFO"
	.sectionflags	@""
	.align	4


	//----- nvinfo : EIATTR_CUDA_API_VERSION
	.align		4
        /*0000*/ 	.byte	0x04, 0x37
        /*0002*/ 	.short	(.L_1228 - .L_1227)
.L_1227:
        /*0004*/ 	.word	0x00000082


	//----- nvinfo : EIATTR_KPARAM_INFO
	.align		4
.L_1228:
        /*0008*/ 	.byte	0x04, 0x17
        /*000a*/ 	.short	(.L_1230 - .L_1229)
.L_1229:
        /*000c*/ 	.word	0x00000000
        /*0010*/ 	.short	0x0000
        /*0012*/ 	.short	0x0000
        /*0014*/ 	.byte	0x00, 0xf0, 0x41, 0x07


	//----- nvinfo : EIATTR_SPARSE_MMA_MASK
	.align		4
.L_1230:
        /*0018*/ 	.byte	0x03, 0x50
        /*001a*/ 	.short	0x0000


	//----- nvinfo : EIATTR_MAXREG_COUNT
	.align		4
        /*001c*/ 	.byte	0x03, 0x1b
        /*001e*/ 	.short	0x00ff


	//----- nvinfo : EIATTR_NUM_BARRIERS
	.align		4
        /*0020*/ 	.byte	0x02, 0x4c
        /*0022*/ 	.byte	0x01
	.zero		1


	//----- nvinfo : EIATTR_MERCURY_ISA_VERSION
	.align		4
        /*0024*/ 	.byte	0x03, 0x5f
        /*0026*/ 	.short	0x0101


	//----- nvinfo : EIATTR_COOP_GROUP_MASK_REGIDS
	.align		4
        /*0028*/ 	.byte	0x04, 0x29
        /*002a*/ 	.short	(.L_1232 - .L_1231)


	//   ....[0]....
.L_1231:
        /*002c*/ 	.word	0xffffffff


	//   ....[1]....
        /*0030*/ 	.word	0xffffffff


	//   ....[2]....
        /*0034*/ 	.word	0xffffffff


	//   ....[3]....
        /*0038*/ 	.word	0xffffffff


	//   ....[4]....
        /*003c*/ 	.word	0xffffffff


	//   ....[5]....
        /*0040*/ 	.word	0xffffffff


	//   ....[6]....
        /*0044*/ 	.word	0xffffffff


	//   ....[7]....
        /*0048*/ 	.word	0xffffffff


	//----- nvinfo : EIATTR_COOP_GROUP_INSTR_OFFSETS
	.align		4
.L_1232:
        /*004c*/ 	.byte	0x04, 0x28
        /*004e*/ 	.short	(.L_1234 - .L_1233)


	//   ....[0]....
.L_1233:
        /*0050*/ 	.word	0x00001ab0


	//   ....[1]....
        /*0054*/ 	.word	0x00001ae0


	//   ....[2]....
        /*0058*/ 	.word	0x00001b10


	//   ....[3]....
        /*005c*/ 	.word	0x00001b40


	//   ....[4]....
        /*0060*/ 	.word	0x00001c50


	//   ....[5]....
        /*0064*/ 	.word	0x00001c80


	//   ....[6]....
        /*0068*/ 	.word	0x00001cc0


	//   ....[7]....
        /*006c*/ 	.word	0x00001dc0


	//----- nvinfo : EIATTR_VRC_CTA_INIT_COUNT
	.align		4
.L_1234:
        /*0070*/ 	.byte	0x02, 0x4a
	.zero		1
	.zero		1


	//----- nvinfo : EIATTR_EXIT_INSTR_OFFSETS
	.align		4
        /*0074*/ 	.byte	0x04, 0x1c
        /*0076*/ 	.short	(.L_1236 - .L_1235)


	//   ....[0]....
.L_1235:
        /*0078*/ 	.word	0x000046d0


	//   ....[1]....
        /*007c*/ 	.word	0x00004bb0


	//----- nvinfo : EIATTR_CRS_STACK_SIZE
	.align		4
.L_1236:
        /*0080*/ 	.byte	0x04, 0x1e
        /*0082*/ 	.short	(.L_1238 - .L_1237)
.L_1237:
        /*0084*/ 	.word	0x00000000


	//----- nvinfo : EIATTR_CBANK_PARAM_SIZE
	.align		4
.L_1238:
        /*0088*/ 	.byte	0x03, 0x19
        /*008a*/ 	.short	0x01d0


	//----- nvinfo : EIATTR_PARAM_CBANK
	.align		4
        /*008c*/ 	.byte	0x04, 0x0a
        /*008e*/ 	.short	(.L_1240 - .L_1239)
	.align		4
.L_1239:
        /*0090*/ 	.word	index@(.nv.constant0._ZN5flash32flash_fwd_splitkv_combine_kernelI23Flash_fwd_kernel_traitsILi128ELi64ELi128ELi4ELb0ELb0EN7cutlass6half_tE19Flash_kernel_traitsILi128ELi64ELi128ELi4ES3_EELi4ELi4ELb1EEEvNS_16Flash_fwd_paramsE)
        /*0094*/ 	.short	0x0380
        /*0096*/ 	.short	0x01d0


	//----- nvinfo : EIATTR_SW_WAR
	.align		4
.L_1240:
        /*0098*/ 	.byte	0x04, 0x36
        /*009a*/ 	.short	(.L_1242 - .L_1241)
.L_1241:
        /*009c*/ 	.word	0x00000008
.L_1242:


//--------------------- .nv.info._ZN5flash32flash_fwd_splitkv_combine_kernelI23Flash_fwd_kernel_traitsILi128ELi64ELi128ELi4ELb0ELb0EN7cutlass6half_tE19Flash_kernel_traitsILi128ELi64ELi128ELi4ES3_EELi4ELi3ELb1EEEvNS_16Flash_fwd_paramsE --------------------------
	.section	.nv.info._ZN5flash32flash_fwd_splitkv_combine_kernelI23Flash_fwd_kernel_traitsILi128ELi64ELi128ELi4ELb0ELb0EN7cutlass6half_tE19Flash_kernel_traitsILi128ELi64ELi128ELi4ES3_EELi4ELi3ELb1EEEvNS_16Flash_fwd_paramsE,"",@"SHT_CUDA_INFO"
	.sectionflags	@""
	.align	4


	//----- nvinfo : EIATTR_CUDA_API_VERSION
	.align		4
        /*0000*/ 	.byte	0x04, 0x37
        /*0002*/ 	.short	(.L_1244 - .L_1243)
.L_1243:
        /*0004*/ 	.word	0x00000082


	//----- nvinfo : EIATTR_KPARAM_INFO
	.align		4
.L_1244:
        /*0008*/ 	.byte	0x04, 0x17
        /*000a*/ 	.short	(.L_1246 - .L_1245)
.L_1245:
        /*000c*/ 	.word	0x00000000
        /*0010*/ 	.short	0x0000
        /*0012*/ 	.short	0x0000
        /*0014*/ 	.byte	0x00, 0xf0, 0x41, 0x07


	//----- nvinfo : EIATTR_SPARSE_MMA_MASK
	.align		4
.L_1246:
        /*0018*/ 	.byte	0x03, 0x50
        /*001a*/ 	.short	0x0000


	//----- nvinfo : EIATTR_MAXREG_COUNT
	.align		4
        /*001c*/ 	.byte	0x03, 0x1b
        /*001e*/ 	.short	0x00ff


	//----- nvinfo : EIATTR_NUM_BARRIERS
	.align		4
        /*0020*/ 	.byte	0x02, 0x4c
        /*0022*/ 	.byte	0x01
	.zero		1


	//----- nvinfo : EIATTR_MERCURY_ISA_VERSION
	.align		4
        /*0024*/ 	.byte	0x03, 0x5f
        /*0026*/ 	.short	0x0101


	//----- nvinfo : EIATTR_COOP_GROUP_MASK_REGIDS
	.align		4
        /*0028*/ 	.byte	0x04, 0x29
        /*002a*/ 	.short	(.L_1248 - .L_1247)


	//   ....[0]....
.L_1247:
        /*002c*/ 	.word	0xffffffff


	//   ....[1]....
        /*0030*/ 	.word	0xffffffff


	//   ....[2]....
        /*0034*/ 	.word	0xffffffff


	//   ....[3]....
        /*0038*/ 	.word	0xffffffff


	//   ....[4]....
        /*003c*/ 	.word	0xffffffff


	//   ....[5]....
        /*0040*/ 	.word	0xffffffff


	//----- nvinfo : EIATTR_COOP_GROUP_INSTR_OFFSETS
	.align		4
.L_1248:
        /*0044*/ 	.byte	0x04, 0x28
        /*0046*/ 	.short	(.L_1250 - .L_1249)


	//   ....[0]....
.L_1249:
        /*0048*/ 	.word	0x00001a50


	//   ....[1]....
        /*004c*/ 	.word	0x00001a80


	//   ....[2]....
        /*0050*/ 	.word	0x00001ac0


	//   ....[3]....
        /*0054*/ 	.word	0x00001bd0


	//   ....[4]....
        /*0058*/ 	.word	0x00001c70


	//   ....[5]....
        /*005c*/ 	.word	0x00001d50


	//----- nvinfo : EIATTR_VRC_CTA_INIT_COUNT
	.align		4
.L_1250:
        /*0060*/ 	.byte	0x02, 0x4a
	.zero		1
	.zero		1


	//----- nvinfo : EIATTR_EXIT_INSTR_OFFSETS
	.align		4
        /*0064*/ 	.byte	0x04, 0x1c
        /*0066*/ 	.short	(.L_1252 - .L_1251)


	//   ....[0]....
.L_1251:
        /*0068*/ 	.word	0x00004690


	//   ....[1]....
        /*006c*/ 	.word	0x00004b70


	//----- nvinfo : EIATTR_CRS_STACK_SIZE
	.align		4
.L_1252:
        /*0070*/ 	.byte	0x04, 0x1e
        /*0072*/ 	.short	(.L_1254 - .L_1253)
.L_1253:
        /*0074*/ 	.word	0x00000000


	//----- nvinfo : EIATTR_CBANK_PARAM_SIZE
	.align		4
.L_1254:
        /*0078*/ 	.byte	0x03, 0x19
        /*007a*/ 	.short	0x01d0


	//----- nvinfo : EIATTR_PARAM_CBANK
	.align		4
        /*007c*/ 	.byte	0x04, 0x0a
        /*007e*/ 	.short	(.L_1256 - .L_1255)
	.align		4
.L_1255:
        /*0080*/ 	.word	index@(.nv.constant0._ZN5flash32flash_fwd_splitkv_combine_kernelI23Flash_fwd_kernel_traitsILi128ELi64ELi128ELi4ELb0ELb0EN7cutlass6half_tE19Flash_kernel_traitsILi128ELi64ELi128ELi4ES3_EELi4ELi3ELb1EEEvNS_16Flash_fwd_paramsE)
        /*0084*/ 	.short	0x0380
        /*0086*/ 	.short	0x01d0


	//----- nvinfo : EIATTR_SW_WAR
	.align		4
.L_1256:
        /*0088*/ 	.byte	0x04, 0x36
        /*008a*/ 	.short	(.L_1258 - .L_1257)
.L_1257:
        /*008c*/ 	.word	0x00000008
.L_1258:


//--------------------- .nv.info._ZN5flash32flash_fwd_splitkv_combine_kernelI23Flash_fwd_kernel_traitsILi128ELi64ELi128ELi4ELb0ELb0EN7cutlass6half_tE19Flash_kernel_traitsILi128ELi64ELi128ELi4ES3_EELi4ELi2ELb1EEEvNS_16Flash_fwd_paramsE --------------------------
	.section	.nv.info._ZN5flash32flash_fwd_splitkv_combine_kernelI23Flash_fwd_kernel_traitsILi128ELi64ELi128ELi4ELb0ELb0EN7cutlass6half_tE19Flash_kernel_traitsILi128ELi64ELi128ELi4ES3_EELi4ELi2ELb1EEEvNS_16Flash_fwd_paramsE,"",@"SHT_CUDA_INFO"
	.sectionflags	@""
	.align	4


	//----- nvinfo : EIATTR_CUDA_API_VERSION
	.align		4
        /*0000*/ 	.byte	0x04, 0x37
        /*0002*/ 	.short	(.L_1260 - .L_1259)
.L_1259:
        /*0004*/ 	.word	0x00000082


	//----- nvinfo : EIATTR_KPARAM_INFO
	.align		4
.L_1260:
        /*0008*/ 	.byte	0x04, 0x17
        /*000a*/ 	.short	(.L_1262 - .L_1261)
.L_1261:
        /*000c*/ 	.word	0x00000000
        /*0010*/ 	.short	0x0000
        /*0012*/ 	.short	0x0000
        /*0014*/ 	.byte	0x00, 0xf0, 0x41, 0x07


	//----- nvinfo : EIATTR_SPARSE_MMA_MASK
	.align		4
.L_1262:
        /*0018*/ 	.byte	0x03, 0x50
        /*001a*/ 	.short	0x0000


	//----- nvinfo : EIATTR_MAXREG_COUNT
	.align		4
        /*001c*/ 	.byte	0x03, 0x1b
        /*001e*/ 	.short	0x00ff


	//----- nvinfo : EIATTR_NUM_BARRIERS
	.align		4
        /*0020*/ 	.byte	0x02, 0x4c
        /*0022*/ 	.byte	0x01
	.zero		1


	//----- nvinfo : EIATTR_MERCURY_ISA_VERSION
	.align		4
        /*0024*/ 	.byte	0x03, 0x5f
        /*0026*/ 	.short	0x0101


	//----- nvinfo : EIATTR_COOP_GROUP_MASK_REGIDS
	.align		4
        /*0028*/ 	.byte	0x04, 0x29
        /*002a*/ 	.short	(.L_1264 - .L_1263)


	//   ....[0]....
.L_1263:
        /*002c*/ 	.word	0xffffffff


	//   ....[1]....
        /*0030*/ 	.word	0xffffffff


	//   ....[2]....
        /*0034*/ 	.word	0xffffffff


	//   ....[3]....
        /*0038*/ 	.word	0xffffffff


	//----- nvinfo : EIATTR_COOP_GROUP_INSTR_OFFSETS
	.align		4
.L_1264:
        /*003c*/ 	.byte	0x04, 0x28
        /*003e*/ 	.short	(.L_1266 - .L_1265)


	//   ....[0]....
.L_1265:
        /*0040*/ 	.word	0x00001c10


	//   ....[1]....
        /*0044*/ 	.word	0x00001c30


	//   ....[2]....
        /*0048*/ 	.word	0x00001d20


	//   ....[3]....
        /*004c*/ 	.word	0x00001e40


	//----- nvinfo : EIATTR_VRC_CTA_INIT_COUNT
	.align		4
.L_1266:
        /*0050*/ 	.byte	0x02, 0x4a
	.zero		1
	.zero		1


	//----- nvinfo : EIATTR_EXIT_INSTR_OFFSETS
	.align		4
        /*0054*/ 	.byte	0x04, 0x1c
        /*0056*/ 	.short	(.L_1268 - .L_1267)


	//   ....[0]....
.L_1267:
        /*0058*/ 	.word	0x00004630


	//   ....[1]....
        /*005c*/ 	.word	0x00004b10


	//----- nvinfo : EIATTR_CRS_STACK_SIZE
	.align		4
.L_1268:
        /*0060*/ 	.byte	0x04, 0x1e
        /*0062*/ 	.short	(.L_1270 - .L_1269)
.L_1269:
        /*0064*/ 	.word	0x00000000


	//----- nvinfo : EIATTR_CBANK_PARAM_SIZE
	.align		4
.L_1270:
        /*0068*/ 	.byte	0x03, 0x19
        /*006a*/ 	.short	0x01d0


	//----- nvinfo : EIATTR_PARAM_CBANK
	.align		4
        /*006c*/ 	.byte	0x04, 0x0a
        /*006e*/ 	.short	(.L_1272 - .L_1271)
	.align		4
.L_1271:
        /*0070*/ 	.word	index@(.nv.constant0._ZN5flash32flash_fwd_splitkv_combine_kernelI23Flash_fwd_kernel_traitsILi128ELi64ELi128ELi4ELb0ELb0EN7cutlass6half_tE19Flash_kernel_traitsILi128ELi64ELi128ELi4ES3_EELi4ELi2ELb1EEEvNS_16Flash_fwd_paramsE)
        /*0074*/ 	.short	0x0380
        /*0076*/ 	.short	0x01d0


	//----- nvinfo : EIATTR_SW_WAR
	.align		4
.L_1272:
        /*0078*/ 	.byte	0x04, 0x36
        /*007a*/ 	.short	(.L_1274 - .L_1273)
.L_1273:
        /*007c*/ 	.word	0x00000008
.L_1274:


//--------------------- .nv.info._ZN5flash32flash_fwd_splitkv_combine_kernelI23Flash_fwd_kernel_traitsILi128ELi64ELi128ELi4ELb0ELb0EN7cutlass6half_tE19Flash_kernel_traitsILi128ELi64ELi128ELi4ES3_EELi4ELi1ELb1EEEvNS_16Flash_fwd_paramsE --------------------------
	.section	.nv.info._ZN5flash32flash_fwd_splitkv_combine_kernelI23Flash_fwd_kernel_traitsILi128ELi64ELi128ELi4ELb0ELb0EN7cutlass6half_tE19Flash_kernel_traitsILi128ELi64ELi128ELi4ES3_EELi4ELi1ELb1EEEvNS_16Flash_fwd_paramsE,"",@"SHT_CUDA_INFO"
	.sectionflags	@""
	.align	4


	//----- nvinfo : EIATTR_CUDA_API_VERSION
	.align		4
        /*0000*/ 	.byte	0x04, 0x37
        /*0002*/ 	.short	(.L_1276 - .L_1275)
.L_1275:
        /*0004*/ 	.word	0x00000082


	//----- nvinfo : EIATTR_KPARAM_INFO
	.align		4
.L_1276:
        /*0008*/ 	.byte	0x04, 0x17
        /*000a*/ 	.short	(.L_1278 - .L_1277)
.L_1277:
        /*000c*/ 	.word	0x00000000
        /*0010*/ 	.short	0x0000
        /*0012*/ 	.short	0x0000
        /*0014*/ 	.byte	0x00, 0xf0, 0x41, 0x07


	//----- nvinfo : EIATTR_SPARSE_MMA_MASK
	.align		4
.L_1278:
        /*0018*/ 	.byte	0x03, 0x50
        /*001a*/ 	.short	0x0000


	//----- nvinfo : EIATTR_MAXREG_COUNT
	.align		4
        /*001c*/ 	.byte	0x03, 0x1b
        /*001e*/ 	.short	0x00ff


	//----- nvinfo : EIATTR_NUM_BARRIERS
	.align		4
        /*0020*/ 	.byte	0x02, 0x4c
        /*0022*/ 	.byte	0x01
	.zero		1


	//----- nvinfo : EIATTR_MERCURY_ISA_VERSION
	.align		4
        /*0024*/ 	.byte	0x03, 0x5f
        /*0026*/ 	.short	0x0101


	//----- nvinfo : EIATTR_COOP_GROUP_MASK_REGIDS
	.align		4
        /*0028*/ 	.byte	0x04, 0x29
        /*002a*/ 	.short	(.L_1280 - .L_1279)


	//   ....[0]....
.L_1279:
        /*002c*/ 	.word	0xffffffff


	//   ....[1]....
        /*0030*/ 	.word	0xffffffff


	//----- nvinfo : EIATTR_COOP_GROUP_INSTR_OFFSETS
	.align		4
.L_1280:
        /*0034*/ 	.byte	0x04, 0x28
        /*0036*/ 	.short	(.L_1282 - .L_1281)


	//   ....[0]....
.L_1281:
        /*0038*/ 	.word	0x00001b50


	//   ....[1]....
        /*003c*/ 	.word	0x00001d60


	//----- nvinfo : EIATTR_VRC_CTA_INIT_COUNT
	.align		4
.L_1282:
        /*0040*/ 	.byte	0x02, 0x4a
	.zero		1
	.zero		1


	//----- nvinfo : EIATTR_EXIT_INSTR_OFFSETS
	.align		4
        /*0044*/ 	.byte	0x04, 0x1c
        /*0046*/ 	.short	(.L_1284 - .L_1283)


	//   ....[0]....
.L_1283:
        /*0048*/ 	.word	0x000045f0


	//   ....[1]....
        /*004c*/ 	.word	0x00004ad0


	//----- nvinfo : EIATTR_CRS_STACK_SIZE
	.align		4
.L_1284:
        /*0050*/ 	.byte	0x04, 0x1e
        /*0052*/ 	.short	(.L_1286 - .L_1285)
.L_1285:
        /*0054*/ 	.word	0x00000000


	//----- nvinfo : EIATTR_CBANK_PARAM_SIZE
	.align		4
.L_1286:
        /*0058*/ 	.byte	0x03, 0x19
        /*005a*/ 	.short	0x01d0


	//----- nvinfo : EIATTR_PARAM_CBANK
	.align		4
        /*005c*/ 	.byte	0x04, 0x0a
        /*005e*/ 	.short	(.L_1288 - .L_1287)
	.align		4
.L_1287:
        /*0060*/ 	.word	index@(.nv.constant0._ZN5flash32flash_fwd_splitkv_combine_kernelI23Flash_fwd_kernel_traitsILi128ELi64ELi128ELi4ELb0ELb0EN7cutlass6half_tE19Flash_kernel_traitsILi128ELi64ELi128ELi4ES3_EELi4ELi1ELb1EEEvNS_16Flash_fwd_paramsE)
        /*0064*/ 	.short	0x0380
        /*0066*/ 	.short	0x01d0


	//----- nvinfo : EIATTR_SW_WAR
	.align		4
.L_1288:
        /*0068*/ 	.byte	0x04, 0x36
        /*006a*/ 	.short	(.L_1290 - .L_1289)
.L_1289:
        /*006c*/ 	.word	0x00000008
.L_1290:


//--------------------- .nv.info._ZN5flash24flash_fwd_splitkv_kernelI23Flash_fwd_kernel_traitsILi128ELi64ELi128ELi4ELb0ELb0EN7cutlass6half_tE19Flash_kernel_traitsILi128ELi64ELi128ELi4ES3_EELb0ELb0ELb0ELb0ELb1ELb0ELb0ELb0EEEvNS_16Flash_fwd_paramsE --------------------------
	.section	.nv.info._ZN5flash24flash_fwd_splitkv_kernelI23Flash_fwd_kernel_traitsILi128ELi64ELi128ELi4ELb0ELb0EN7cutlass6half_tE19Flash_kernel_traitsILi128ELi64ELi128ELi4ES3_EELb0ELb0ELb0ELb0ELb1ELb0ELb0ELb0EEEvNS_16Flash_fwd_paramsE,"",@"SHT_CUDA_INFO"
	.sectionflags	@""
	.align	4


	//----- nvinfo : EIATTR_CUDA_API_VERSION
	.align		4
        /*0000*/ 	.byte	0x04, 0x37
        /*0002*/ 	.short	(.L_1292 - .L_1291)
.L_1291:
        /*0004*/ 	.word	0x00000082


	//----- nvinfo : EIATTR_KPARAM_INFO
	.align		4
.L_1292:
        /*0008*/ 	.byte	0x04, 0x17
        /*000a*/ 	.short	(.L_1294 - .L_1293)
.L_1293:
        /*000c*/ 	.word	0x00000000
        /*0010*/ 	.short	0x0000
        /*0012*/ 	.short	0x0000
        /*0014*/ 	.byte	0x00, 0xf0, 0x41, 0x07


	//----- nvinfo : EIATTR_SPARSE_MMA_MASK
	.align		4
.L_1294:
        /*0018*/ 	.byte	0x03, 0x50
        /*001a*/ 	.short	0x0000


	//----- nvinfo : EIATTR_MAXREG_COUNT
	.align		4
        /*001c*/ 	.byte	0x03, 0x1b
        /*001e*/ 	.short	0x00ff


	//----- nvinfo : EIATTR_NUM_BARRIERS
	.align		4
        /*0020*/ 	.byte	0x02, 0x4c
        /*0022*/ 	.byte	0x01
	.zero		1


	//----- nvinfo : EIATTR_MERCURY_ISA_VERSION
	.align		4
        /*0024*/ 	.byte	0x03, 0x5f
        /*0026*/ 	.short	0x0101


	//----- nvinfo : EIATTR_COOP_GROUP_MASK_REGIDS
	.align		4
        /*0028*/ 	.byte	0x04, 0x29
        /*002a*/ 	.short	(.L_1296 - .L_1295)


	//   ....[0]....
.L_1295:
        /*002c*/ 	.word	0xffffffff


	//   ....[1]....
        /*0030*/ 	.word	0xffffffff


	//   ....[2]....
        /*0034*/ 	.word	0xffffffff


	//   ....[3]....
        /*0038*/ 	.word	0xffffffff


	//   ....[4]....
        /*003c*/ 	.word	0xffffffff


	//   ....[5]....
        /*0040*/ 	.word	0xffffffff


	//   ....[6]....
        /*0044*/ 	.word	0xffffffff


	//   ....[7]....
        /*0048*/ 	.word	0xffffffff


	//   ....[8]....
        /*004c*/ 	.word	0xffffffff


	//   ....[9]....
        /*0050*/ 	.word	0xffffffff


	//   ....[10]....
        /*0054*/ 	.word	0xffffffff


	//   ....[11]....
        /*0058*/ 	.word	0xffffffff


	//   ....[12]....
        /*005c*/ 	.word	0x05000004


	//   ....[13]....
        /*0060*/ 	.word	0x05000004


	//   ....[14]....
        /*0064*/ 	.word	0x05000004


	//   ....[15]....
        /*0068*/ 	.word	0x05000004


	//----- nvinfo : EIATTR_COOP_GROUP_INSTR_OFFSETS
	.align		4
.L_1296:
        /*006c*/ 	.byte	0x04, 0x28
        /*006e*/ 	.short	(.L_1298 - .L_1297)


	//   ....[0]....
.L_1297:
        /*0070*/ 	.word	0x00004a60


	//   ....[1]....
        /*0074*/ 	.word	0x00004a80


	//   ....[2]....
        /*0078*/ 	.word	0x00004b30


	//   ....[3]....
        /*007c*/ 	.word	0x00004b40


	//   ....[4]....
        /*0080*/ 	.word	0x000085c0


	//   ....[5]....
        /*0084*/ 	.word	0x000085f0


	//   ....[6]....
        /*0088*/ 	.word	0x00008670


	//   ....[7]....
        /*008c*/ 	.word	0x00008680


	//   ....[8]....
        /*0090*/ 	.word	0x0000a600


	//   ....[9]....
        /*0094*/ 	.word	0x0000a610


	//   ....[10]....
        /*0098*/ 	.word	0x0000a640


	//   ....[11]....
        /*009c*/ 	.word	0x0000a650


	//   ....[12]....
        /*00a0*/ 	.word	0x0000b8b0


	//   ....[13]....
        /*00a4*/ 	.word	0x0000b920


	//   ....[14]....
        /*00a8*/ 	.word	0x0000b980


	//   ....[15]....
        /*00ac*/ 	.word	0x0000b9f0


	//----- nvinfo : EIATTR_VRC_CTA_INIT_COUNT
	.align		4
.L_1298:
        /*00b0*/ 	.byte	0x02, 0x4a
	.zero		1
	.zero		1


	//----- nvinfo : EIATTR_EXIT_INSTR_OFFSETS
	.align		4
        /*00b4*/ 	.byte	0x04, 0x1c
        /*00b6*/ 	.short	(.L_1300 - .L_1299)


	//   ....[0]....
.L_1299:
        /*00b8*/ 	.word	0x00000090


	//----- nvinfo : EIATTR_CRS_STACK_SIZE
	.align		4
.L_1300:
        /*00bc*/ 	.byte	0x04, 0x1e
        /*00be*/ 	.short	(.L_1302 - .L_1301)
.L_1301:
        /*00c0*/ 	.word	0x00000000


	//----- nvinfo : EIATTR_CBANK_PARAM_SIZE
	.align		4
.L_1302:
        /*00c4*/ 	.byte	0x03, 0x19
        /*00c6*/ 	.short	0x01d0


	//----- nvinfo : EIATTR_PARAM_CBANK
	.align		4
        /*00c8*/ 	.byte	0x04, 0x0a
        /*00ca*/ 	.short	(.L_1304 - .L_1303)
	.align		4
.L_1303:
        /*00cc*/ 	.word	index@(.nv.constant0._ZN5flash24flash_fwd_splitkv_kernelI23Flash_fwd_kernel_traitsILi128ELi64ELi128ELi4ELb0ELb0EN7cutlass6half_tE19Flash_kernel_traitsILi128ELi64ELi128ELi4ES3_EELb0ELb0ELb0ELb0ELb1ELb0ELb0ELb0EEEvNS_16Flash_fwd_paramsE)
        /*00d0*/ 	.short	0x0380
        /*00d2*/ 	.short	0x01d0


	//----- nvinfo : EIATTR_SW_WAR
	.align		4
.L_1304:
        /*00d4*/ 	.byte	0x04, 0x36
        /*00d6*/ 	.short	(.L_1306 - .L_1305)
.L_1305:
        /*00d8*/ 	.word	0x00000008
.L_1306:


//--------------------- .nv.info._ZN5flash24flash_fwd_splitkv_kernelI23Flash_fwd_kernel_traitsILi128ELi64ELi128ELi4ELb0ELb0EN7cutlass6half_tE19Flash_kernel_traitsILi128ELi64ELi128ELi4ES3_EELb0ELb0ELb0ELb0ELb1ELb1ELb0ELb0EEEvNS_16Flash_fwd_paramsE --------------------------
	.section	.nv.info._ZN5flash24flash_fwd_splitkv_kernelI23Flash_fwd_kernel_traitsILi128ELi64ELi128ELi4ELb0ELb0EN7cutlass6half_tE19Flash_kernel_traitsILi128ELi64ELi128ELi4ES3_EELb0ELb0ELb0ELb0ELb1ELb1ELb0ELb0EEEvNS_16Flash_fwd_paramsE,"",@"SHT_CUDA_INFO"
	.sectionflags	@""
	.align	4


	//----- nvinfo : EIATTR_CUDA_API_VERSION
	.align		4
        /*0000*/ 	.byte	0x04, 0x37
        /*0002*/ 	.short	(.L_1308 - .L_1307)
.L_1307:
        /*0004*/ 	.word	0x00000082


	//----- nvinfo : EIATTR_KPARAM_INFO
	.align		4
.L_1308:
        /*0008*/ 	.byte	0x04, 0x17
        /*000a*/ 	.short	(.L_1310 - .L_1309)
.L_1309:
        /*000c*/ 	.word	0x00000000
        /*0010*/ 	.short	0x0000
        /*0012*/ 	.short	0x0000
        /*0014*/ 	.byte	0x00, 0xf0, 0x41, 0x07


	//----- nvinfo : EIATTR_SPARSE_MMA_MASK
	.align		4
.L_1310:
        /*0018*/ 	.byte	0x03, 0x50
        /*001a*/ 	.short	0x0000


	//----- nvinfo : EIATTR_MAXREG_COUNT
	.align		4
        /*001c*/ 	.byte	0x03, 0x1b
        /*001e*/ 	.short	0x00ff


	//----- nvinfo : EIATTR_NUM_BARRIERS
	.align		4
        /*0020*/ 	.byte	0x02, 0x4c
        /*0022*/ 	.byte	0x01
	.zero		1


	//----- nvinfo : EIATTR_MERCURY_ISA_VERSION
	.align		4
        /*0024*/ 	.byte	0x03, 0x5f
        /*0026*/ 	.short	0x0101


	//----- nvinfo : EIATTR_COOP_GROUP_MASK_REGIDS
	.align		4
        /*0028*/ 	.byte	0x04, 0x29
        /*002a*/ 	.short	(.L_1312 - .L_1311)


	//   ....[0]....
.L_1311:
        /*002c*/ 	.word	0xffffffff


	//   ....[1]....
        /*0030*/ 	.word	0xffffffff


	//   ....[2]....
        /*0034*/ 	.word	0xffffffff


	//   ....[3]....
        /*0038*/ 	.word	0xffffffff


	//   ....[4]....
        /*003c*/ 	.word	0xffffffff


	//   ....[5]....
        /*0040*/ 	.word	0xffffffff


	//   ....[6]....
        /*0044*/ 	.word	0xffffffff


	//   ....[7]....
        /*0048*/ 	.word	0xffffffff


	//   ....[8]....
        /*004c*/ 	.word	0xffffffff


	//   ....[9]....
        /*0050*/ 	.word	0xffffffff


	//   ....[10]....
        /*0054*/ 	.word	0xffffffff


	//   ....[11]....
        /*0058*/ 	.word	0xffffffff


	//   ....[12]....
        /*005c*/ 	.word	0x05000004


	//   ....[13]....
        /*0060*/ 	.word	0x05000004


	//   ....[14]....
        /*0064*/ 	.word	0x05000004


	//   ....[15]....
        /*0068*/ 	.word	0x05000004


	//----- nvinfo : EIATTR_COOP_GROUP_INSTR_OFFSETS
	.align		4
.L_1312:
        /*006c*/ 	.byte	0x04, 0x28
        /*006e*/ 	.short	(.L_1314 - .L_1313)


	//   ....[0]....
.L_1313:
        /*0070*/ 	.word	0x00005240


	//   ....[1]....
        /*0074*/ 	.word	0x00005260


	//   ....[2]....
        /*0078*/ 	.word	0x00005310


	//   ....[3]....
        /*007c*/ 	.word	0x00005320


	//   ....[4]....
        /*0080*/ 	.word	0x000095a0


	//   ....[5]....
        /*0084*/ 	.word	0x000095d0


	//   ....[6]....
        /*0088*/ 	.word	0x00009640


	//   ....[7]....
        /*008c*/ 	.word	0x00009650


	//   ....[8]....
        /*0090*/ 	.word	0x0000b5e0


	//   ....[9]....
        /*0094*/ 	.word	0x0000b5f0


	//   ....[10]....
        /*0098*/ 	.word	0x0000b620


	//   ....[11]....
        /*009c*/ 	.word	0x0000b630


	//   ....[12]....
        /*00a0*/ 	.word	0x0000c890


	//   ....[13]....
        /*00a4*/ 	.word	0x0000c900


	//   ....[14]....
        /*00a8*/ 	.word	0x0000c960


	//   ....[15]....
        /*00ac*/ 	.word	0x0000c9d0


	//----- nvinfo : EIATTR_VRC_CTA_INIT_COUNT
	.align		4
.L_1314:
        /*00b0*/ 	.byte	0x02, 0x4a
	.zero		1
	.zero		1


	//----- nvinfo : EIATTR_EXIT_INSTR_OFFSETS
	.align		4
        /*00b4*/ 	.byte	0x04, 0x1c
        /*00b6*/ 	.short	(.L_1316 - .L_1315)


	//   ....[0]....
.L_1315:
        /*00b8*/ 	.word	0x00000090


	//----- nvinfo : EIATTR_CRS_STACK_SIZE
	.align		4
.L_1316:
        /*00bc*/ 	.byte	0x04, 0x1e
        /*00be*/ 	.short	(.L_1318 - .L_1317)
.L_1317:
        /*00c0*/ 	.word	0x00000000


	//----- nvinfo : EIATTR_CBANK_PARAM_SIZE
	.align		4
.L_1318:
        /*00c4*/ 	.byte	0x03, 0x19
        /*00c6*/ 	.short	0x01d0


	//----- nvinfo : EIATTR_PARAM_CBANK
	.align		4
        /*00c8*/ 	.byte	0x04, 0x0a
        /*00ca*/ 	.short	(.L_1320 - .L_1319)
	.align		4
.L_1319:
        /*00cc*/ 	.word	index@(.nv.constant0._ZN5flash24flash_fwd_splitkv_kernelI23Flash_fwd_kernel_traitsILi128ELi64ELi128ELi4ELb0ELb0EN7cutlass6half_tE19Flash_kernel_traitsILi128ELi64ELi128ELi4ES3_EELb0ELb0ELb0ELb0ELb1ELb1ELb0ELb0EEEvNS_16Flash_fwd_paramsE)
        /*00d0*/ 	.short	0x0380
        /*00d2*/ 	.short	0x01d0


	//----- nvinfo : EIATTR_SW_WAR
	.align		4
.L_1320:
        /*00d4*/ 	.byte	0x04, 0x36
        /*00d6*/ 	.short	(.L_1322 - .L_1321)
.L_1321:
        /*00d8*/ 	.word	0x00000008
.L_1322:


//--------------------- .nv.info._ZN5flash24flash_fwd_splitkv_kernelI23Flash_fwd_kernel_traitsILi128ELi64ELi128ELi4ELb0ELb0EN7cutlass6half_tE19Flash_kernel_traitsILi128ELi64ELi128ELi4ES3_EELb0ELb0ELb0ELb0ELb1ELb0ELb1ELb0EEEvNS_16Flash_fwd_paramsE --------------------------
	.section	.nv.info._ZN5flash24flash_fwd_splitkv_kernelI23Flash_fwd_kernel_traitsILi128ELi64ELi128ELi4ELb0ELb0EN7cutlass6half_tE19Flash_kernel_traitsILi128ELi64ELi128ELi4ES3_EELb0ELb0ELb0ELb0ELb1ELb0ELb1ELb0EEEvNS_16Flash_fwd_paramsE,"",@"SHT_CUDA_INFO"
	.sectionflags	@""
	.align	4


	//----- nvinfo : EIATTR_CUDA_API_VERSION
	.align		4
        /*0000*/ 	.byte	0x04, 0x37
        /*0002*/ 	.short	(.L_1324 - .L_1323)
.L_1323:
        /*0004*/ 	.word	0x00000082


	//----- nvinfo : EIATTR_KPARAM_INFO
	.align		4
.L_1324:
        /*0008*/ 	.byte	0x04, 0x17
        /*000a*/ 	.short	(.L_1326 - .L_1325)
.L_1325:
        /*000c*/ 	.word	0x00000000
        /*0010*/ 	.short	0x0000
        /*0012*/ 	.short	0x0000
        /*0014*/ 	.byte	0x00, 0xf0, 0x41, 0x07


	//----- nvinfo : EIATTR_SPARSE_MMA_MASK
	.align		4
.L_1326:
        /*0018*/ 	.byte	0x03, 0x50
        /*001a*/ 	.short	0x0000


	//----- nvinfo : EIATTR_MAXREG_COUNT
	.align		4
        /*001c*/ 	.byte	0x03, 0x1b
        /*001e*/ 	.short	0x00ff


	//----- nvinfo : EIATTR_NUM_BARRIERS
	.align		4
        /*0020*/ 	.byte	0x02, 0x4c
        /*0022*/ 	.byte	0x01
	.zero		1


	//----- nvinfo : EIATTR_MERCURY_ISA_VERSION
	.align		4
        /*0024*/ 	.byte	0x03, 0x5f
        /*0026*/ 	.short	0x0101


	//----- nvinfo : EIATTR_COOP_GROUP_MASK_REGIDS
	.align		4
        /*0028*/ 	.byte	0x04, 0x29
        /*002a*/ 	.short	(.L_1328 - .L_1327)


	//   ....[0]....
.L_1327:
        /*002c*/ 	.word	0xffffffff


	//   ....[1]....
        /*0030*/ 	.word	0xffffffff


	//   ....[2]....
        /*0034*/ 	.word	0xffffffff


	//   ....[3]....
        /*0038*/ 	.word	0xffffffff


	//   ....[4]....
        /*003c*/ 	.word	0xffffffff


	//   ....[5]....
        /*0040*/ 	.word	0xffffffff


	//   ....[6]....
        /*0044*/ 	.word	0xffffffff


	//   ....[7]....
        /*0048*/ 	.word	0xffffffff


	//   ....[8]....
        /*004c*/ 	.word	0xffffffff


	//   ....[9]....
        /*0050*/ 	.word	0xffffffff


	//   ....[10]....
        /*0054*/ 	.word	0xffffffff


	//   ....[11]....
        /*0058*/ 	.word	0xffffffff


	//   ....[12]....
        /*005c*/ 	.word	0x05000006


	//   ....[13]....
        /*0060*/ 	.word	0x05000006


	//   ....[14]....
        /*0064*/ 	.word	0x05000006


	//   ....[15]....
        /*0068*/ 	.word	0x05000006


	//----- nvinfo : EIATTR_COOP_GROUP_INSTR_OFFSETS
	.align		4
.L_1328:
        /*006c*/ 	.byte	0x04, 0x28
        /*006e*/ 	.short	(.L_1330 - .L_1329)


	//   ....[0]....
.L_1329:
        /*0070*/ 	.word	0x00004b60


	//   ....[1]....
        /*0074*/ 	.word	0x00004b90


	//   ....[2]....
        /*0078*/ 	.word	0x00004c40


	//   ....[3]....
        /*007c*/ 	.word	0x00004c50


	//   ....[4]....
        /*0080*/ 	.word	0x00008650


	//   ....[5]....
        /*0084*/ 	.word	0x00008680


	//   ....[6]....
        /*0088*/ 	.word	0x000086f0


	//   ....[7]....
        /*008c*/ 	.word	0x00008700


	//   ....[8]....
        /*0090*/ 	.word	0x0000a680


	//   ....[9]....
        /*0094*/ 	.word	0x0000a690


	//   ....[10]....
        /*0098*/ 	.word	0x0000a6c0


	//   ....[11]....
        /*009c*/ 	.word	0x0000a6d0


	//   ....[12]....
        /*00a0*/ 	.word	0x0000b510


	//   ....[13]....
        /*00a4*/ 	.word	0x0000b580


	//   ....[14]....
        /*00a8*/ 	.word	0x0000b5f0


	//   ....[15]....
        /*00ac*/ 	.word	0x0000b650


	//----- nvinfo : EIATTR_VRC_CTA_INIT_COUNT
	.align		4
.L_1330:
        /*00b0*/ 	.byte	0x02, 0x4a
	.zero		1
	.zero		1


	//----- nvinfo : EIATTR_EXIT_INSTR_OFFSETS
	.align		4
        /*00b4*/ 	.byte	0x04, 0x1c
        /*00b6*/ 	.short	(.L_1332 - .L_1331)


	//   ....[0]....
.L_1331:
        /*00b8*/ 	.word	0x000001f0


	//----- nvinfo : EIATTR_CRS_STACK_SIZE
	.align		4
.L_1332:
        /*00bc*/ 	.byte	0x04, 0x1e
        /*00be*/ 	.short	(.L_1334 - .L_1333)
.L_1333:
        /*00c0*/ 	.word	0x00000000


	//----- nvinfo : EIATTR_CBANK_PARAM_SIZE
	.align		4
.L_1334:
        /*00c4*/ 	.byte	0x03, 0x19
        /*00c6*/ 	.short	0x01d0


	//----- nvinfo : EIATTR_PARAM_CBANK
	.align		4
        /*00c8*/ 	.byte	0x04, 0x0a
        /*00ca*/ 	.short	(.L_1336 - .L_1335)
	.align		4
.L_1335:
        /*00cc*/ 	.word	index@(.nv.constant0._ZN5flash24flash_fwd_splitkv_kernelI23Flash_fwd_kernel_traitsILi128ELi64ELi128ELi4ELb0ELb0EN7cutlass6half_tE19Flash_kernel_traitsILi128ELi64ELi128ELi4ES3_EELb0ELb0ELb0ELb0ELb1ELb0ELb1ELb0EEEvNS_16Flash_fwd_paramsE)
        /*00d0*/ 	.short	0x0380
        /*00d2*/ 	.short	0x01d0


	//----- nvinfo : EIATTR_SW_WAR
	.align		4
.L_1336:
        /*00d4*/ 	.byte	0x04, 0x36
        /*00d6*/ 	.short	(.L_1338 - .L_1337)
.L_1337:
        /*00d8*/ 	.word	0x00000008
.L_1338:


//--------------------- .nv.info._ZN5flash24flash_fwd_splitkv_kernelI23Flash_fwd_kernel_traitsILi128ELi64ELi128ELi4ELb0ELb0EN7cutlass6half_tE19Flash_kernel_traitsILi128ELi64ELi128ELi4ES3_EELb0ELb0ELb0ELb0ELb1ELb1ELb1ELb0EEEvNS_16Flash_fwd_paramsE --------------------------
	.section	.nv.info._ZN5flash24flash_fwd_splitkv_kernelI23Flash_fwd_kernel_traitsILi128ELi64ELi128ELi4ELb0ELb0EN7cutlass6half_tE19Flash_kernel_traitsILi128ELi64ELi128ELi4ES3_EELb0ELb0ELb0ELb0ELb1ELb1ELb1ELb0EEEvNS_16Flash_fwd_paramsE,"",@"SHT_CUDA_INFO"
	.sectionflags	@""
	.align	4


	//----- nvinfo : EIATTR_CUDA_API_VERSION
	.align		4
        /*0000*/ 	.byte	0x04, 0x37
        /*0002*/ 	.short	(.L_1340 - .L_1339)
.L_1339:
        /*0004*/ 	.word	0x00000082


	//----- nvinfo : EIATTR_KPARAM_INFO
	.align		4
.L_1340:
        /*0008*/ 	.byte	0x04, 0x17
        /*000a*/ 	.short	(.L_1342 - .L_1341)
.L_1341:
        /*000c*/ 	.word	0x00000000
        /*0010*/ 	.short	0x0000
        /*0012*/ 	.short	0x0000
        /*0014*/ 	.byte	0x00, 0xf0, 0x41, 0x07


	//----- nvinfo : EIATTR_SPARSE_MMA_MASK
	.align		4
.L_1342:
        /*0018*/ 	.byte	0x03, 0x50
        /*001a*/ 	.short	0x0000


	//----- nvinfo : EIATTR_MAXREG_COUNT
	.align		4
        /*001c*/ 	.byte	0x03, 0x1b
        /*001e*/ 	.short	0x00ff


	//----- nvinfo : EIATTR_NUM_BARRIERS
	.align		4
        /*0020*/ 	.byte	0x02, 0x4c
        /*0022*/ 	.byte	0x01
	.zero		1


	//----- nvinfo : EIATTR_MERCURY_ISA_VERSION
	.align		4
        /*0024*/ 	.byte	0x03, 0x5f
        /*0026*/ 	.short	0x0101


	//----- nvinfo : EIATTR_COOP_GROUP_MASK_REGIDS
	.align		4
        /*0028*/ 	.byte	0x04, 0x29
        /*002a*/ 	.short	(.L_1344 - .L_1343)


	//   ....[0]....
.L_1343:
        /*002c*/ 	.word	0xffffffff


	//   ....[1]....
        /*0030*/ 	.word	0xffffffff


	//   ....[2]....
        /*0034*/ 	.word	0xffffffff


	//   ....[3]....
        /*0038*/ 	.word	0xffffffff


	//   ....[4]....
        /*003c*/ 	.word	0xffffffff


	//   ....[5]....
        /*0040*/ 	.word	0xffffffff


	//   ....[6]....
        /*0044*/ 	.word	0xffffffff


	//   ....[7]....
        /*0048*/ 	.word	0xffffffff


	//   ....[8]....
        /*004c*/ 	.word	0xffffffff


	//   ....[9]....
        /*0050*/ 	.word	0xffffffff


	//   ....[10]....
        /*0054*/ 	.word	0xffffffff


	//   ....[11]....
        /*0058*/ 	.word	0xffffffff


	//   ....[12]....
        /*005c*/ 	.word	0x05000006


	//   ....[13]....
        /*0060*/ 	.word	0x05000006


	//   ....[14]....
        /*0064*/ 	.word	0x05000006


	//   ....[15]....
        /*0068*/ 	.word	0x05000006


	//----- nvinfo : EIATTR_COOP_GROUP_INSTR_OFFSETS
	.align		4
.L_1344:
        /*006c*/ 	.byte	0x04, 0x28
        /*006e*/ 	.short	(.L_1346 - .L_1345)


	//   ....[0]....
.L_1345:
        /*0070*/ 	.word	0x00005390


	//   ....[1]....
        /*0074*/ 	.word	0x000053c0


	//   ....[2]....
        /*0078*/ 	.word	0x00005470


	//   ....[3]....
        /*007c*/ 	.word	0x00005480


	//   ....[4]....
        /*0080*/ 	.word	0x00009690


	//   ....[5]....
        /*0084*/ 	.word	0x000096c0


	//   ....[6]....
        /*0088*/ 	.word	0x00009720


	//   ....[7]....
        /*008c*/ 	.word	0x00009730


	//   ....[8]....
        /*0090*/ 	.word	0x0000b6c0


	//   ....[9]....
        /*0094*/ 	.word	0x0000b6d0


	//   ....[10]....
        /*0098*/ 	.word	0x0000b700


	//   ....[11]....
        /*009c*/ 	.word	0x0000b710


	//   ....[12]....
        /*00a0*/ 	.word	0x0000c550


	//   ....[13]....
        /*00a4*/ 	.word	0x0000c5c0


	//   ....[14]....
        /*00a8*/ 	.word	0x0000c620


	//   ....[15]....
        /*00ac*/ 	.word	0x0000c690


	//----- nvinfo : EIATTR_VRC_CTA_INIT_COUNT
	.align		4
.L_1346:
        /*00b0*/ 	.byte	0x02, 0x4a
	.zero		1
	.zero		1


	//----- nvinfo : EIATTR_EXIT_INSTR_OFFSETS
	.align		4
        /*00b4*/ 	.byte	0x04, 0x1c
        /*00b6*/ 	.short	(.L_1348 - .L_1347)


	//   ....[0]....
.L_1347:
        /*00b8*/ 	.word	0x000001f0


	//----- nvinfo : EIATTR_CRS_STACK_SIZE
	.align		4
.L_1348:
        /*00bc*/ 	.byte	0x04, 0x1e
        /*00be*/ 	.short	(.L_1350 - .L_1349)
.L_1349:
        /*00c0*/ 	.word	0x00000000


	//----- nvinfo : EIATTR_CBANK_PARAM_SIZE
	.align		4
.L_1350:
        /*00c4*/ 	.byte	0x03, 0x19
        /*00c6*/ 	.short	0x01d0


	//----- nvinfo : EIATTR_PARAM_CBANK
	.align		4
        /*00c8*/ 	.byte	0x04, 0x0a
        /*00ca*/ 	.short	(.L_1352 - .L_1351)
	.align		4
.L_1351:
        /*00cc*/ 	.word	index@(.nv.constant0._ZN5flash24flash_fwd_splitkv_kernelI23Flash_fwd_kernel_traitsILi128ELi64ELi128ELi4ELb0ELb0EN7cutlass6half_tE19Flash_kernel_traitsILi128ELi64ELi128ELi4ES3_EELb0ELb0ELb0ELb0ELb1ELb1ELb1ELb0EEEvNS_16Flash_fwd_paramsE)
        /*00d0*/ 	.short	0x0380
        /*00d2*/ 	.short	0x01d0


	//----- nvinfo : EIATTR_SW_WAR
	.align		4
.L_1352:
        /*00d4*/ 	.byte	0x04, 0x36
        /*00d6*/ 	.short	(.L_1354 - .L_1353)
.L_1353:
        /*00d8*/ 	.word	0x00000008
.L_1354:


//--------------------- .nv.info._ZN5flash24flash_fwd_splitkv_kernelI23Flash_fwd_kernel_traitsILi128ELi64ELi128ELi4ELb0ELb0EN7cutlass6half_tE19Flash_kernel_traitsILi128ELi64ELi128ELi4ES3_EELb0ELb0ELb0ELb0ELb0ELb0ELb0ELb0EEEvNS_16Flash_fwd_paramsE --------------------------
	.section	.nv.info._ZN5flash24flash_fwd_splitkv_kernelI23Flash_fwd_kernel_traitsILi128ELi64ELi128ELi4ELb0ELb0EN7cutlass6half_tE19Flash_kernel_traitsILi128ELi64ELi128ELi4ES3_EELb0ELb0ELb0ELb0ELb0ELb0ELb0ELb0EEEvNS_16Flash_fwd_paramsE,"",@"SHT_CUDA_INFO"
	.sectionflags	@""
	.align	4


	//----- nvinfo : EIATTR_CUDA_API_VERSION
	.align		4
        /*0000*/ 	.byte	0x04, 0x37
        /*0002*/ 	.short	(.L_1356 - .L_1355)
.L_1355:
        /*0004*/ 	.word	0x00000082


	//----- nvinfo : EIATTR_KPARAM_INFO
	.align		4
.L_1356:
        /*0008*/ 	.byte	0x04, 0x17
        /*000a*/ 	.short	(.L_1358 - .L_1357)
.L_1357:
        /*000c*/ 	.word	0x00000000
        /*0010*/ 	.short	0x0000
        /*0012*/ 	.short	0x0000
        /*0014*/ 	.byte	0x00, 0xf0, 0x41, 0x07


	//----- nvinfo : EIATTR_SPARSE_MMA_MASK
	.align		4
.L_1358:
        /*0018*/ 	.byte	0x03, 0x50
        /*001a*/ 	.short	0x0000


	//----- nvinfo : EIATTR_MAXREG_COUNT
	.align		4
        /*001c*/ 	.byte	0x03, 0x1b
        /*001e*/ 	.short	0x00ff


	//----- nvinfo : EIATTR_NUM_BARRIERS
	.align		4
        /*0020*/ 	.byte	0x02, 0x4c
        /*0022*/ 	.byte	0x01
	.zero		1


	//----- nvinfo : EIATTR_MERCURY_ISA_VERSION
	.align		4
        /*0024*/ 	.byte	0x03, 0x5f
        /*0026*/ 	.short	0x0101


	//----- nvinfo : EIATTR_COOP_GROUP_MASK_REGIDS
	.align		4
        /*0028*/ 	.byte	0x04, 0x29
        /*002a*/ 	.short	(.L_1360 - .L_1359)


	//   ....[0]....
.L_1359:
        /*002c*/ 	.word	0xffffffff


	//   ....[1]....
        /*0030*/ 	.word	0xffffffff


	//   ....[2]....
        /*0034*/ 	.word	0xffffffff


	//   ....[3]....
        /*0038*/ 	.word	0xffffffff


	//   ....[4]....
        /*003c*/ 	.word	0xffffffff


	//   ....[5]....
        /*0040*/ 	.word	0xffffffff


	//   ....[6]....
        /*0044*/ 	.word	0xffffffff


	//   ....[7]....
        /*0048*/ 	.word	0xffffffff


	//   ....[8]....
        /*004c*/ 	.word	0xffffffff


	//   ....[9]....
        /*0050*/ 	.word	0xffffffff


	//   ....[10]....
        /*0054*/ 	.word	0xffffffff


	//   ....[11]....
        /*0058*/ 	.word	0xffffffff


	//   ....[12]....
        /*005c*/ 	.word	0x05000004


	//   ....[13]....
        /*0060*/ 	.word	0x05000004


	//   ....[14]....
        /*0064*/ 	.word	0x05000004


	//   ....[15]....
        /*0068*/ 	.word	0x05000004


	//----- nvinfo : EIATTR_COOP_GROUP_INSTR_OFFSETS
	.align		4
.L_1360:
        /*006c*/ 	.byte	0x04, 0x28
        /*006e*/ 	.short	(.L_1362 - .L_1361)


	//   ....[0]....
.L_1361:
        /*0070*/ 	.word	0x00005df0


	//   ....[1]....
        /*0074*/ 	.word	0x00005e10


	//   ....[2]....
        /*0078*/ 	.word	0x00005ec0


	//   ....[3]....
        /*007c*/ 	.word	0x00005ed0


	//   ....[4]....
        /*0080*/ 	.word	0x0000a0f0


	//   ....[5]....
        /*0084*/ 	.word	0x0000a120


	//   ....[6]....
        /*0088*/ 	.word	0x0000a1a0


	//   ....[7]....
        /*008c*/ 	.word	0x0000a1b0


	//   ....[8]....
        /*0090*/ 	.word	0x0000c130


	//   ....[9]....
        /*0094*/ 	.word	0x0000c140


	//   ....[10]....
        /*0098*/ 	.word	0x0000c170


	//   ....[11]....
        /*009c*/ 	.word	0x0000c180


	//   ....[12]....
        /*00a0*/ 	.word	0x0000d4b0


	//   ....[13]....
        /*00a4*/ 	.word	0x0000d520


	//   ....[14]....
        /*00a8*/ 	.word	0x0000d580


	//   ....[15]....
        /*00ac*/ 	.word	0x0000d5f0


	//----- nvinfo : EIATTR_VRC_CTA_INIT_COUNT
	.align		4
.L_1362:
        /*00b0*/ 	.byte	0x02, 0x4a
	.zero		1
	.zero		1


	//----- nvinfo : EIATTR_EXIT_INSTR_OFFSETS
	.align		4
        /*00b4*/ 	.byte	0x04, 0x1c
        /*00b6*/ 	.short	(.L_1364 - .L_1363)


	//   ....[0]....
.L_1363:
        /*00b8*/ 	.word	0x00000090


	//----- nvinfo : EIATTR_CRS_STACK_SIZE
	.align		4
.L_1364:
        /*00bc*/ 	.byte	0x04, 0x1e
        /*00be*/ 	.short	(.L_1366 - .L_1365)
.L_1365:
        /*00c0*/ 	.word	0x00000000


	//----- nvinfo : EIATTR_CBANK_PARAM_SIZE
	.align		4
.L_1366:
        /*00c4*/ 	.byte	0x03, 0x19
        /*00c6*/ 	.short	0x01d0


	//----- nvinfo : EIATTR_PARAM_CBANK
	.align		4
        /*00c8*/ 	.byte	0x04, 0x0a
        /*00ca*/ 	.short	(.L_1368 - .L_1367)
	.align		4
.L_1367:
        /*00cc*/ 	.word	index@(.nv.constant0._ZN5flash24flash_fwd_splitkv_kernelI23Flash_fwd_kernel_traitsILi128ELi64ELi128ELi4ELb0ELb0EN7cutlass6half_tE19Flash_kernel_traitsILi128ELi64ELi128ELi4ES3_EELb0ELb0ELb0ELb0ELb0ELb0ELb0ELb0EEEvNS_16Flash_fwd_paramsE)
        /*00d0*/ 	.short	0x0380
        /*00d2*/ 	.short	0x01d0


	//----- nvinfo : EIATTR_SW_WAR
	.align		4
.L_1368:
        /*00d4*/ 	.byte	0x04, 0x36
        /*00d6*/ 	.short	(.L_1370 - .L_1369)
.L_1369:
        /*00d8*/ 	.word	0x00000008
.L_1370:


//--------------------- .nv.info._ZN5flash24flash_fwd_splitkv_kernelI23Flash_fwd_kernel_traitsILi128ELi64ELi128ELi4ELb0ELb0EN7cutlass6half_tE19Flash_kernel_traitsILi128ELi64ELi128ELi4ES3_EELb0ELb0ELb0ELb0ELb0ELb1ELb0ELb0EEEvNS_16Flash_fwd_paramsE --------------------------
	.section	.nv.info._ZN5flash24flash_fwd_splitkv_kernelI23Flash_fwd_kernel_traitsILi128ELi64ELi128ELi4ELb0ELb0EN7cutlass6half_tE19Flash_kernel_traitsILi128ELi64ELi128ELi4ES3_EELb0ELb0ELb0ELb0ELb0ELb1ELb0ELb0EEEvNS_16Flash_fwd_paramsE,"",@"SHT_CUDA_INFO"
	.sectionflags	@""
	.align	4


	//----- nvinfo : EIATTR_CUDA_API_VERSION
	.align		4
        /*0000*/ 	.byte	0x04, 0x37
        /*0002*/ 	.short	(.L_1372 - .L_1371)
.L_1371:
        /*0004*/ 	.word	0x00000082


	//----- nvinfo : EIATTR_KPARAM_INFO
	.align		4
.L_1372:
        /*0008*/ 	.byte	0x04, 0x17
        /*000a*/ 	.short	(.L_1374 - .L_1373)
.L_1373:
        /*000c*/ 	.word	0x00000000
        /*0010*/ 	.short	0x0000
        /*0012*/ 	.short	0x0000
        /*0014*/ 	.byte	0x00, 0xf0, 0x41, 0x07


	//----- nvinfo : EIATTR_SPARSE_MMA_MASK
	.align		4
.L_1374:
        /*0018*/ 	.byte	0x03, 0x50
        /*001a*/ 	.short	0x0000


	//----- nvinfo : EIATTR_MAXREG_COUNT
	.align		4
        /*001c*/ 	.byte	0x03, 0x1b
        /*001e*/ 	.short	0x00ff


	//----- nvinfo : EIATTR_NUM_BARRIERS
	.align		4
        /*0020*/ 	.byte	0x02, 0x4c
        /*0022*/ 	.byte	0x01
	.zero		1


	//----- nvinfo : EIATTR_MERCURY_ISA_VERSION
	.align		4
        /*0024*/ 	.byte	0x03, 0x5f
        /*0026*/ 	.short	0x0101


	//----- nvinfo : EIATTR_COOP_GROUP_MASK_REGIDS
	.align		4
        /*0028*/ 	.byte	0x04, 0x29
        /*002a*/ 	.short	(.L_1376 - .L_1375)


	//   ....[0]....
.L_1375:
        /*002c*/ 	.word	0xffffffff


	//   ....[1]....
        /*0030*/ 	.word	0xffffffff


	//   ....[2]....
        /*0034*/ 	.word	0xffffffff


	//   ....[3]....
        /*0038*/ 	.word	0xffffffff


	//   ....[4]....
        /*003c*/ 	.word	0xffffffff


	//   ....[5]....
        /*0040*/ 	.word	0xffffffff


	//   ....[6]....
        /*0044*/ 	.word	0xffffffff


	//   ....[7]....
        /*0048*/ 	.word	0xffffffff


	//   ....[8]....
        /*004c*/ 	.word	0xffffffff


	//   ....[9]....
        /*0050*/ 	.word	0xffffffff


	//   ....[10]....
        /*0054*/ 	.word	0xffffffff


	//   ....[11]....
        /*0058*/ 	.word	0xffffffff


	//   ....[12]....
        /*005c*/ 	.word	0x05000004


	//   ....[13]....
        /*0060*/ 	.word	0x05000004


	//   ....[14]....
        /*0064*/ 	.word	0x05000004


	//   ....[15]....
        /*0068*/ 	.word	0x05000004


	//----- nvinfo : EIATTR_COOP_GROUP_INSTR_OFFSETS
	.align		4
.L_1376:
        /*006c*/ 	.byte	0x04, 0x28
        /*006e*/ 	.short	(.L_1378 - .L_1377)


	//   ....[0]....
.L_1377:
        /*0070*/ 	.word	0x000065f0


	//   ....[1]....
        /*0074*/ 	.word	0x00006610


	//   ....[2]....
        /*0078*/ 	.word	0x000066c0


	//   ....[3]....
        /*007c*/ 	.word	0x000066d0


	//   ....[4]....
        /*0080*/ 	.word	0x0000b0f0


	//   ....[5]....
        /*0084*/ 	.word	0x0000b120


	//   ....[6]....
        /*0088*/ 	.word	0x0000b190


	//   ....[7]....
        /*008c*/ 	.word	0x0000b1a0


	//   ....[8]....
        /*0090*/ 	.word	0x0000d130


	//   ....[9]....
        /*0094*/ 	.word	0x0000d140


	//   ....[10]....
        /*0098*/ 	.word	0x0000d170


	//   ....[11]....
        /*009c*/ 	.word	0x0000d180


	//   ....[12]....
        /*00a0*/ 	.word	0x0000e4c0


	//   ....[13]....
        /*00a4*/ 	.word	0x0000e530


	//   ....[14]....
        /*00a8*/ 	.word	0x0000e590


	//   ....[15]....
        /*00ac*/ 	.word	0x0000e600


	//----- nvinfo : EIATTR_VRC_CTA_INIT_COUNT
	.align		4
.L_1378:
        /*00b0*/ 	.byte	0x02, 0x4a
	.zero		1
	.zero		1


	//----- nvinfo : EIATTR_EXIT_INSTR_OFFSETS
	.align		4
        /*00b4*/ 	.byte	0x04, 0x1c
        /*00b6*/ 	.short	(.L_1380 - .L_1379)


	//   ....[0]....
.L_1379:
        /*00b8*/ 	.word	0x00000090


	//----- nvinfo : EIATTR_CRS_STACK_SIZE
	.align		4
.L_1380:
        /*00bc*/ 	.byte	0x04, 0x1e
        /*00be*/ 	.short	(.L_1382 - .L_1381)
.L_1381:
        /*00c0*/ 	.word	0x00000000


	//----- nvinfo : EIATTR_CBANK_PARAM_SIZE
	.align		4
.L_1382:
        /*00c4*/ 	.byte	0x03, 0x19
        /*00c6*/ 	.short	0x01d0


	//----- nvinfo : EIATTR_PARAM_CBANK
	.align		4
        /*00c8*/ 	.byte	0x04, 0x0a
        /*00ca*/ 	.short	(.L_1384 - .L_1383)
	.align		4
.L_1383:
        /*00cc*/ 	.word	index@(.nv.constant0._ZN5flash24flash_fwd_splitkv_kernelI23Flash_fwd_kernel_traitsILi128ELi64ELi128ELi4ELb0ELb0EN7cutlass6half_tE19Flash_kernel_traitsILi128ELi64ELi128ELi4ES3_EELb0ELb0ELb0ELb0ELb0ELb1ELb0ELb0EEEvNS_16Flash_fwd_paramsE)
        /*00d0*/ 	.short	0x0380
        /*00d2*/ 	.short	0x01d0


	//----- nvinfo : EIATTR_SW_WAR
	.align		4
.L_1384:
        /*00d4*/ 	.byte	0x04, 0x36
        /*00d6*/ 	.short	(.L_1386 - .L_1385)
.L_1385:
        /*00d8*/ 	.word	0x00000008
.L_1386:


//--------------------- .nv.info._ZN5flash24flash_fwd_splitkv_kernelI23Flash_fwd_kernel_traitsILi128ELi64ELi128ELi4ELb0ELb0EN7cutlass6half_tE19Flash_kernel_traitsILi128ELi64ELi128ELi4ES3_EELb0ELb0ELb0ELb0ELb0ELb0ELb0ELb1EEEvNS_16Flash_fwd_paramsE --------------------------
	.section	.nv.info._ZN5flash24flash_fwd_splitkv_kernelI23Flash_fwd_kernel_traitsILi128ELi64ELi128ELi4ELb0ELb0EN7cutlass6half_tE19Flash_kernel_traitsILi128ELi64ELi128ELi4ES3_EELb0ELb0ELb0ELb0ELb0ELb0ELb0ELb1EEEvNS_16Flash_fwd_paramsE,"",@"SHT_CUDA_INFO"
	.sectionflags	@""
	.align	4


	//----- nvinfo : EIATTR_CUDA_API_VERSION
	.align		4
        /*0000*/ 	.byte	0x04, 0x37
        /*0002*/ 	.short	(.L_1388 - .L_1387)
.L_1387:
        /*0004*/ 	.word	0x00000082


	//----- nvinfo : EIATTR_KPARAM_INFO
	.align		4
.L_1388:
        /*0008*/ 	.byte	0x04, 0x17
        /*000a*/ 	.short	(.L_1390 - .L_1389)
.L_1389:
        /*000c*/ 	.word	0x00000000
        /*0010*/ 	.short	0x0000
        /*0012*/ 	.short	0x0000
        /*0014*/ 	.byte	0x00, 0xf0, 0x41, 0x07


	//----- nvinfo : EIATTR_SPARSE_MMA_MASK
	.align		4
.L_1390:
        /*0018*/ 	.byte	0x03, 0x50
        /*001a*/ 	.short	0x0000


	//----- nvinfo : EIATTR_MAXREG_COUNT
	.align		4
        /*001c*/ 	.byte	0x03, 0x1b
        /*001e*/ 	.short	0x00ff


	//----- nvinfo : EIATTR_NUM_BARRIERS
	.align		4
        /*0020*/ 	.byte	0x02, 0x4c
        /*0022*/ 	.byte	0x01
	.zero		1


	//----- nvinfo : EIATTR_MERCURY_ISA_VERSION
	.align		4
        /*0024*/ 	.byte	0x03, 0x5f
        /*0026*/ 	.short	0x0101


	//----- nvinfo : EIATTR_COOP_GROUP_MASK_REGIDS
	.align		4
        /*0028*/ 	.byte	0x04, 0x29
        /*002a*/ 	.short	(.L_1392 - .L_1391)


	//   ....[0]....
.L_1391:
        /*002c*/ 	.word	0xffffffff


	//   ....[1]....
        /*0030*/ 	.word	0xffffffff


	//   ....[2]....
        /*0034*/ 	.word	0xffffffff


	//   ....[3]....
        /*0038*/ 	.word	0xffffffff


	//   ....[4]....
        /*003c*/ 	.word	0xffffffff


	//   ....[5]....
        /*0040*/ 	.word	0xffffffff


	//   ....[6]....
        /*0044*/ 	.word	0xffffffff


	//   ....[7]....
        /*0048*/ 	.word	0xffffffff


	//   ....[8]....
        /*004c*/ 	.word	0xffffffff


	//   ....[9]....
        /*0050*/ 	.word	0xffffffff


	//   ....[10]....
        /*0054*/ 	.word	0xffffffff


	//   ....[11]....
        /*0058*/ 	.word	0xffffffff


	//   ....[12]....
        /*005c*/ 	.word	0x05000002


	//   ....[13]....
        /*0060*/ 	.word	0x05000002


	//   ....[14]....
        /*0064*/ 	.word	0x05000002


	//   ....[15]....
        /*0068*/ 	.word	0x05000002


	//----- nvinfo : EIATTR_COOP_GROUP_INSTR_OFFSETS
	.align		4
.L_1392:
        /*006c*/ 	.byte	0x04, 0x28
        /*006e*/ 	.short	(.L_1394 - .L_1393)


	//   ....[0]....
.L_1393:
        /*0070*/ 	.word	0x00016310


	//   ....[1]....
        /*0074*/ 	.word	0x00016330


	//   ....[2]....
        /*0078*/ 	.word	0x000163e0


	//   ....[3]....
        /*007c*/ 	.word	0x000163f0


	//   ....[4]....
        /*0080*/ 	.word	0x0001a600


	//   ....[5]....
        /*0084*/ 	.word	0x0001a630


	//   ....[6]....
        /*0088*/ 	.word	0x0001a690


	//   ....[7]....
        /*008c*/ 	.word	0x0001a6a0


	//   ....[8]....
        /*0090*/ 	.word	0x0001c630


	//   ....[9]....
        /*0094*/ 	.word	0x0001c640


	//   ....[10]....
        /*0098*/ 	.word	0x0001c670


	//   ....[11]....
        /*009c*/ 	.word	0x0001c680


	//   ....[12]....
        /*00a0*/ 	.word	0x0001da40


	//   ....[13]....
        /*00a4*/ 	.word	0x0001dab0


	//   ....[14]....
        /*00a8*/ 	.word	0x0001db10


	//   ....[15]....
        /*00ac*/ 	.word	0x0001db80


	//----- nvinfo : EIATTR_VRC_CTA_INIT_COUNT
	.align		4
.L_1394:
        /*00b0*/ 	.byte	0x02, 0x4a
	.zero		1
	.zero		1


	//----- nvinfo : EIATTR_EXIT_INSTR_OFFSETS
	.align		4
        /*00b4*/ 	.byte	0x04, 0x1c
        /*00b6*/ 	.short	(.L_1396 - .L_1395)


	//   ....[0]....
.L_1395:
        /*00b8*/ 	.word	0x00000090


	//----- nvinfo : EIATTR_CRS_STACK_SIZE
	.align		4
.L_1396:
        /*00bc*/ 	.byte	0x04, 0x1e
        /*00be*/ 	.short	(.L_1398 - .L_1397)
.L_1397:
        /*00c0*/ 	.word	0x00000000


	//----- nvinfo : EIATTR_CBANK_PARAM_SIZE
	.align		4
.L_1398:
        /*00c4*/ 	.byte	0x03, 0x19
        /*00c6*/ 	.short	0x01d0


	//----- nvinfo : EIATTR_PARAM_CBANK
	.align		4
        /*00c8*/ 	.byte	0x04, 0x0a
        /*00ca*/ 	.short	(.L_1400 - .L_1399)
	.align		4
.L_1399:
        /*00cc*/ 	.word	index@(.nv.constant0._ZN5flash24flash_fwd_splitkv_kernelI23Flash_fwd_kernel_traitsILi128ELi64ELi128ELi4ELb0ELb0EN7cutlass6half_tE19Flash_kernel_traitsILi128ELi64ELi128ELi4ES3_EELb0ELb0ELb0ELb0ELb0ELb0ELb0ELb1EEEvNS_16Flash_fwd_paramsE)
        /*00d0*/ 	.short	0x0380
        /*00d2*/ 	.short	0x01d0


	//----- nvinfo : EIATTR_SW_WAR
	.align		4
.L_1400:
        /*00d4*/ 	.byte	0x04, 0x36
        /*00d6*/ 	.short	(.L_1402 - .L_1401)
.L_1401:
        /*00d8*/ 	.word	0x00000008
.L_1402:


//--------------------- .nv.info._ZN5flash24flash_fwd_splitkv_kernelI23Flash_fwd_kernel_traitsILi128ELi64ELi128ELi4ELb0ELb0EN7cutlass6half_tE19Flash_kernel_traitsILi128ELi64ELi128ELi4ES3_EELb0ELb0ELb0ELb0ELb0ELb1ELb0ELb1EEEvNS_16Flash_fwd_paramsE --------------------------
	.section	.nv.info._ZN5flash24flash_fwd_splitkv_kernelI23Flash_fwd_kernel_traitsILi128ELi64ELi128ELi4ELb0ELb0EN7cutlass6half_tE19Flash_kernel_traitsILi128ELi64ELi128ELi4ES3_EELb0ELb0ELb0ELb0ELb0ELb1ELb0ELb1EEEvNS_16Flash_fwd_paramsE,"",@"SHT_CUDA_INFO"
	.sectionflags	@""
	.align	4


	//----- nvinfo : EIATTR_CUDA_API_VERSION
	.align		4
        /*0000*/ 	.byte	0x04, 0x37
        /*0002*/ 	.short	(.L_1404 - .L_1403)
.L_1403:
        /*0004*/ 	.word	0x00000082


	//----- nvinfo : EIATTR_KPARAM_INFO
	.align		4
.L_1404:
        /*0008*/ 	.byte	0x04, 0x17
        /*000a*/ 	.short	(.L_1406 - .L_1405)
.L_1405:
        /*000c*/ 	.word	0x00000000
        /*0010*/ 	.short	0x0000
        /*0012*/ 	.short	0x0000
        /*0014*/ 	.byte	0x00, 0xf0, 0x41, 0x07


	//----- nvinfo : EIATTR_SPARSE_MMA_MASK
	.align		4
.L_1406:
        /*0018*/ 	.byte	0x03, 0x50
        /*001a*/ 	.short	0x0000


	//----- nvinfo : EIATTR_MAXREG_COUNT
	.align		4
        /*001c*/ 	.byte	0x03, 0x1b
        /*001e*/ 	.short	0x00ff


	//----- nvinfo : EIATTR_NUM_BARRIERS
	.align		4
        /*0020*/ 	.byte	0x02, 0x4c
        /*0022*/ 	.byte	0x01
	.zero		1


	//----- nvinfo : EIATTR_MERCURY_ISA_VERSION
	.align		4
        /*0024*/ 	.byte	0x03, 0x5f
        /*0026*/ 	.short	0x0101


	//----- nvinfo : EIATTR_COOP_GROUP_MASK_REGIDS
	.align		4
        /*0028*/ 	.byte	0x04, 0x29
        /*002a*/ 	.short	(.L_1408 - .L_1407)


	//   ....[0]....
.L_1407:
        /*002c*/ 	.word	0xffffffff


	//   ....[1]....
        /*0030*/ 	.word	0xffffffff


	//   ....[2]....
        /*0034*/ 	.word	0xffffffff


	//   ....[3]....
        /*0038*/ 	.word	0xffffffff


	//   ....[4]....
        /*003c*/ 	.word	0xffffffff


	//   ....[5]....
        /*0040*/ 	.word	0xffffffff


	//   ....[6]....
        /*0044*/ 	.word	0xffffffff


	//   ....[7]....
        /*0048*/ 	.word	0xffffffff


	//   ....[8]....
        /*004c*/ 	.word	0xffffffff


	//   ....[9]....
        /*0050*/ 	.word	0xffffffff


	//   ....[10]....
        /*0054*/ 	.word	0xffffffff


	//   ....[11]....
        /*0058*/ 	.word	0xffffffff


	//   ....[12]....
        /*005c*/ 	.word	0x05000002


	//   ....[13]....
        /*0060*/ 	.word	0x05000002


	//   ....[14]....
        /*0064*/ 	.word	0x05000002


	//   ....[15]....
        /*0068*/ 	.word	0x05000002


	//----- nvinfo : EIATTR_COOP_GROUP_INSTR_OFFSETS
	.align		4
.L_1408:
        /*006c*/ 	.byte	0x04, 0x28
        /*006e*/ 	.short	(.L_1410 - .L_1409)


	//   ....[0]....
.L_1409:
        /*0070*/ 	.word	0x00016b90


	//   ....[1]....
        /*0074*/ 	.word	0x00016bb0


	//   ....[2]....
        /*0078*/ 	.word	0x00016c60


	//   ....[3]....
        /*007c*/ 	.word	0x00016c70


	//   ....[4]....
        /*0080*/ 	.word	0x0001b6a0


	//   ....[5]....
        /*0084*/ 	.word	0x0001b6d0


	//   ....[6]....
        /*0088*/ 	.word	0x0001b730


	//   ....[7]....
        /*008c*/ 	.word	0x0001b740


	//   ....[8]....
        /*0090*/ 	.word	0x0001d6d0


	//   ....[9]....
        /*0094*/ 	.word	0x0001d6e0


	//   ....[10]....
        /*0098*/ 	.word	0x0001d710


	//   ....[11]....
        /*009c*/ 	.word	0x0001d720


	//   ....[12]....
        /*00a0*/ 	.word	0x0001eae0


	//   ....[13]....
        /*00a4*/ 	.word	0x0001eb50


	//   ....[14]....
        /*00a8*/ 	.word	0x0001ebb0


	//   ....[15]....
        /*00ac*/ 	.word	0x0001ec20


	//----- nvinfo : EIATTR_VRC_CTA_INIT_COUNT
	.align		4
.L_1410:
        /*00b0*/ 	.byte	0x02, 0x4a
	.zero		1
	.zero		1


	//----- nvinfo : EIATTR_EXIT_INSTR_OFFSETS
	.align		4
        /*00b4*/ 	.byte	0x04, 0x1c
        /*00b6*/ 	.short	(.L_1412 - .L_1411)


	//   ....[0]....
.L_1411:
        /*00b8*/ 	.word	0x00000090


	//----- nvinfo : EIATTR_CRS_STACK_SIZE
	.align		4
.L_1412:
        /*00bc*/ 	.byte	0x04, 0x1e
        /*00be*/ 	.short	(.L_1414 - .L_1413)
.L_1413:
        /*00c0*/ 	.word	0x00000000


	//----- nvinfo : EIATTR_CBANK_PARAM_SIZE
	.align		4
.L_1414:
        /*00c4*/ 	.byte	0x03, 0x19
        /*00c6*/ 	.short	0x01d0


	//----- nvinfo : EIATTR_PARAM_CBANK
	.align		4
        /*00c8*/ 	.byte	0x04, 0x0a
        /*00ca*/ 	.short	(.L_1416 - .L_1415)
	.align		4
.L_1415:
        /*00cc*/ 	.word	index@(.nv.constant0._ZN5flash24flash_fwd_splitkv_kernelI23Flash_fwd_kernel_traitsILi128ELi64ELi128ELi4ELb0ELb0EN7cutlass6half_tE19Flash_kernel_traitsILi128ELi64ELi128ELi4ES3_EELb0ELb0ELb0ELb0ELb0ELb1ELb0ELb1EEEvNS_16Flash_fwd_paramsE)
        /*00d0*/ 	.short	0x0380
        /*00d2*/ 	.short	0x01d0


	//----- nvinfo : EIATTR_SW_WAR
	.align		4
.L_1416:
        /*00d4*/ 	.byte	0x04, 0x36
        /*00d6*/ 	.short	(.L_1418 - .L_1417)
.L_1417:
        /*00d8*/ 	.word	0x00000008
.L_1418:


//--------------------- .nv.info._ZN5flash24flash_fwd_splitkv_kernelI23Flash_fwd_kernel_traitsILi128ELi64ELi128ELi4ELb0ELb0EN7cutlass6half_tE19Flash_kernel_traitsILi128ELi64ELi128ELi4ES3_EELb0ELb0ELb0ELb0ELb0ELb0ELb1ELb0EEEvNS_16Flash_fwd_paramsE --------------------------
	.section	.nv.info._ZN5flash24flash_fwd_splitkv_kernelI23Flash_fwd_kernel_traitsILi128ELi64ELi128ELi4ELb0ELb0EN7cutlass6half_tE19Flash_kernel_traitsILi128ELi64ELi128ELi4ES3_EELb0ELb0ELb0ELb0ELb0ELb0ELb1ELb0EEEvNS_16Flash_fwd_paramsE,"",@"SHT_CUDA_INFO"
	.sectionflags	@""
	.align	4


	//----- nvinfo : EIATTR_CUDA_API_VERSION
	.align		4
        /*0000*/ 	.byte	0x04, 0x37
        /*0002*/ 	.short	(.L_1420 - .L_1419)
.L_1419:
        /*0004*/ 	.word	0x00000082


	//----- nvinfo : EIATTR_KPARAM_INFO
	.align		4
.L_1420:
        /*0008*/ 	.byte	0x04, 0x17
        /*000a*/ 	.short	(.L_1422 - .L_1421)
.L_1421:
        /*000c*/ 	.word	0x00000000
        /*0010*/ 	.short	0x0000
        /*0012*/ 	.short	0x0000
        /*0014*/ 	.byte	0x00, 0xf0, 0x41, 0x07


	//----- nvinfo : EIATTR_SPARSE_MMA_MASK
	.align		4
.L_1422:
        /*0018*/ 	.byte	0x03, 0x50
        /*001a*/ 	.short	0x0000


	//----- nvinfo : EIATTR_MAXREG_COUNT
	.align		4
        /*001c*/ 	.byte	0x03, 0x1b
        /*001e*/ 	.short	0x00ff


	//----- nvinfo : EIATTR_NUM_BARRIERS
	.align		4
        /*0020*/ 	.byte	0x02, 0x4c
        /*0022*/ 	.byte	0x01
	.zero		1


	//----- nvinfo : EIATTR_MERCURY_ISA_VERSION
	.align		4
        /*0024*/ 	.byte	0x03, 0x5f
        /*0026*/ 	.short	0x0101


	//----- nvinfo : EIATTR_COOP_GROUP_MASK_REGIDS
	.align		4
        /*0028*/ 	.byte	0x04, 0x29
        /*002a*/ 	.short	(.L_1424 - .L_1423)


	//   ....[0]....
.L_1423:
        /*002c*/ 	.word	0xffffffff


	//   ....[1]....
        /*0030*/ 	.word	0xffffffff


	//   ....[2]....
        /*0034*/ 	.word	0xffffffff


	//   ....[3]....
        /*0038*/ 	.word	0xffffffff


	//   ....[4]....
        /*003c*/ 	.word	0xffffffff


	//   ....[5]....
        /*0040*/ 	.word	0xffffffff


	//   ....[6]....
        /*0044*/ 	.word	0xffffffff


	//   ....[7]....
        /*0048*/ 	.word	0xffffffff


	//   ....[8]....
        /*004c*/ 	.word	0xffffffff


	//   ....[9]....
        /*0050*/ 	.word	0xffffffff


	//   ....[10]....
        /*0054*/ 	.word	0xffffffff


	//   ....[11]....
        /*0058*/ 	.word	0xffffffff


	//   ....[12]....
        /*005c*/ 	.word	0x05000006


	//   ....[13]....
        /*0060*/ 	.word	0x05000006


	//   ....[14]....
        /*0064*/ 	.word	0x05000006


	//   ....[15]....
        /*0068*/ 	.word	0x05000006


	//----- nvinfo : EIATTR_COOP_GROUP_INSTR_OFFSETS
	.align		4
.L_1424:
        /*006c*/ 	.byte	0x04, 0x28
        /*006e*/ 	.short	(.L_1426 - .L_1425)


	//   ....[0]....
.L_1425:
        /*0070*/ 	.word	0x00006320


	//   ....[1]....
        /*0074*/ 	.word	0x00006350


	//   ....[2]....
        /*0078*/ 	.word	0x00006400


	//   ....[3]....
        /*007c*/ 	.word	0x00006410


	//   ....[4]....
        /*0080*/ 	.word	0x0000a660


	//   ....[5]....
        /*0084*/ 	.word	0x0000a690


	//   ....[6]....
        /*0088*/ 	.word	0x0000a700


	//   ....[7]....
        /*008c*/ 	.word	0x0000a710


	//   ....[8]....
        /*0090*/ 	.word	0x0000c690


	//   ....[9]....
        /*0094*/ 	.word	0x0000c6a0


	//   ....[10]....
        /*0098*/ 	.word	0x0000c6d0


	//   ....[11]....
        /*009c*/ 	.word	0x0000c6e0


	//   ....[12]....
        /*00a0*/ 	.word	0x0000d9a0


	//   ....[13]....
        /*00a4*/ 	.word	0x0000da10


	//   ....[14]....
        /*00a8*/ 	.word	0x0000da70


	//   ....[15]....
        /*00ac*/ 	.word	0x0000dae0


	//----- nvinfo : EIATTR_VRC_CTA_INIT_COUNT
	.align		4
.L_1426:
        /*00b0*/ 	.byte	0x02, 0x4a
	.zero		1
	.zero		1


	//----- nvinfo : EIATTR_EXIT_INSTR_OFFSETS
	.align		4
        /*00b4*/ 	.byte	0x04, 0x1c
        /*00b6*/ 	.short	(.L_1428 - .L_1427)


	//   ....[0]....
.L_1427:
        /*00b8*/ 	.word	0x000001f0


	//----- nvinfo : EIATTR_CRS_STACK_SIZE
	.align		4
.L_1428:
        /*00bc*/ 	.byte	0x04, 0x1e
        /*00be*/ 	.short	(.L_1430 - .L_1429)
.L_1429:
        /*00c0*/ 	.word	0x00000000


	//----- nvinfo : EIATTR_CBANK_PARAM_SIZE
	.align		4
.L_1430:
        /*00c4*/ 	.byte	0x03, 0x19
        /*00c6*/ 	.short	0x01d0


	//----- nvinfo : EIATTR_PARAM_CBANK
	.align		4
        /*00c8*/ 	.byte	0x04, 0x0a
        /*00ca*/ 	.short	(.L_1432 - .L_1431)
	.align		4
.L_1431:
        /*00cc*/ 	.word	index@(.nv.constant0._ZN5flash24flash_fwd_splitkv_kernelI23Flash_fwd_kernel_traitsILi128ELi64ELi128ELi4ELb0ELb0EN7cutlass6half_tE19Flash_kernel_traitsILi128ELi64ELi128ELi4ES3_EELb0ELb0ELb0ELb0ELb0ELb0ELb1ELb0EEEvNS_16Flash_fwd_paramsE)
        /*00d0*/ 	.short	0x0380
        /*00d2*/ 	.short	0x01d0


	//----- nvinfo : EIATTR_SW_WAR
	.align		4
.L_1432:
        /*00d4*/ 	.byte	0x04, 0x36
        /*00d6*/ 	.short	(.L_1434 - .L_1433)
.L_1433:
        /*00d8*/ 	.word	0x00000008
.L_1434:


//--------------------- .nv.info._ZN5flash24flash_fwd_splitkv_kernelI23Flash_fwd_kernel_traitsILi128ELi64ELi128ELi4ELb0ELb0EN7cutlass6half_tE19Flash_kernel_traitsILi128ELi64ELi128ELi4ES3_EELb0ELb0ELb0ELb0ELb0ELb1ELb1ELb0EEEvNS_16Flash_fwd_paramsE --------------------------
	.section	.nv.info._ZN5flash24flash_fwd_splitkv_kernelI23Flash_fwd_kernel_traitsILi128ELi64ELi128ELi4ELb0ELb0EN7cutlass6half_tE19Flash_kernel_traitsILi128ELi64ELi128ELi4ES3_EELb0ELb0ELb0ELb0ELb0ELb1ELb1ELb0EEEvNS_16Flash_fwd_paramsE,"",@"SHT_CUDA_INFO"
	.sectionflags	@""
	.align	4


	//----- nvinfo : EIATTR_CUDA_API_VERSION
	.align		4
        /*0000*/ 	.byte	0x04, 0x37
        /*0002*/ 	.short	(.L_1436 - .L_1435)
.L_1435:
        /*0004*/ 	.word	0x00000082


	//----- nvinfo : EIATTR_KPARAM_INFO
	.align		4
.L_1436:
        /*0008*/ 	.byte	0x04, 0x17
        /*000a*/ 	.short	(.L_1438 - .L_1437)
.L_1437:
        /*000c*/ 	.word	0x00000000
        /*0010*/ 	.short	0x0000
        /*0012*/ 	.short	0x0000
        /*0014*/ 	.byte	0x00, 0xf0, 0x41, 0x07


	//----- nvinfo : EIATTR_SPARSE_MMA_MASK
	.align		4
.L_1438:
        /*0018*/ 	.byte	0x03, 0x50
        /*001a*/ 	.short	0x0000


	//----- nvinfo : EIATTR_MAXREG_COUNT
	.align		4
        /*001c*/ 	.byte	0x03, 0x1b
        /*001e*/ 	.short	0x00ff


	//----- nvinfo : EIATTR_NUM_BARRIERS
	.align		4
        /*0020*/ 	.byte	0x02, 0x4c
        /*0022*/ 	.byte	0x01
	.zero		1


	//----- nvinfo : EIATTR_MERCURY_ISA_VERSION
	.align		4
        /*0024*/ 	.byte	0x03, 0x5f
        /*0026*/ 	.short	0x0101


	//----- nvinfo : EIATTR_COOP_GROUP_MASK_REGIDS
	.align		4
        /*0028*/ 	.byte	0x04, 0x29
        /*002a*/ 	.short	(.L_1440 - .L_1439)


	//   ....[0]....
.L_1439:
        /*002c*/ 	.word	0xffffffff


	//   ....[1]....
        /*0030*/ 	.word	0xffffffff


	//   ....[2]....
        /*0034*/ 	.word	0xffffffff


	//   ....[3]....
        /*0038*/ 	.word	0xffffffff


	//   ....[4]....
        /*003c*/ 	.word	0xffffffff


	//   ....[5]....
        /*0040*/ 	.word	0xffffffff


	//   ....[6]....
        /*0044*/ 	.word	0xffffffff


	//   ....[7]....
        /*0048*/ 	.word	0xffffffff


	//   ....[8]....
        /*004c*/ 	.word	0xffffffff


	//   ....[9]....
        /*0050*/ 	.word	0xffffffff


	//   ....[10]....
        /*0054*/ 	.word	0xffffffff


	//   ....[11]....
        /*0058*/ 	.word	0xffffffff


	//   ....[12]....
        /*005c*/ 	.word	0x05000006


	//   ....[13]....
        /*0060*/ 	.word	0x05000006


	//   ....[14]....
        /*0064*/ 	.word	0x05000006


	//   ....[15]....
        /*0068*/ 	.word	0x05000006


	//----- nvinfo : EIATTR_COOP_GROUP_INSTR_OFFSETS
	.align		4
.L_1440:
        /*006c*/ 	.byte	0x04, 0x28
        /*006e*/ 	.short	(.L_1442 - .L_1441)


	//   ....[0]....
.L_1441:
        /*0070*/ 	.word	0x00006b30


	//   ....[1]....
        /*0074*/ 	.word	0x00006b60


	//   ....[2]....
        /*0078*/ 	.word	0x00006c10


	//   ....[3]....
        /*007c*/ 	.word	0x00006c20


	//   ....[4]....
        /*0080*/ 	.word	0x0000b670


	//   ....[5]....
        /*0084*/ 	.word	0x0000b6a0


	//   ....[6]....
        /*0088*/ 	.word	0x0000b710


	//   ....[7]....
        /*008c*/ 	.word	0x0000b720


	//   ....[8]....
        /*0090*/ 	.word	0x0000d6b0


	//   ....[9]....
        /*0094*/ 	.word	0x0000d6c0


	//   ....[10]....
        /*0098*/ 	.word	0x0000d6f0


	//   ....[11]....
        /*009c*/ 	.word	0x0000d700


	//   ....[12]....
        /*00a0*/ 	.word	0x0000e9c0


	//   ....[13]....
        /*00a4*/ 	.word	0x0000ea30


	//   ....[14]....
        /*00a8*/ 	.word	0x0000eaa0


	//   ....[15]....
        /*00ac*/ 	.word	0x0000eb00


	//----- nvinfo : EIATTR_VRC_CTA_INIT_COUNT
	.align		4
.L_1442:
        /*00b0*/ 	.byte	0x02, 0x4a
	.zero		1
	.zero		1


	//----- nvinfo : EIATTR_EXIT_INSTR_OFFSETS
	.align		4
        /*00b4*/ 	.byte	0x04, 0x1c
        /*00b6*/ 	.short	(.L_1444 - .L_1443)


	//   ....[0]....
.L_1443:
        /*00b8*/ 	.word	0x000001f0


	//----- nvinfo : EIATTR_CRS_STACK_SIZE
	.align		4
.L_1444:
        /*00bc*/ 	.byte	0x04, 0x1e
        /*00be*/ 	.short	(.L_1446 - .L_1445)
.L_1445:
        /*00c0*/ 	.word	0x00000000


	//----- nvinfo : EIATTR_CBANK_PARAM_SIZE
	.align		4
.L_1446:
        /*00c4*/ 	.byte	0x03, 0x19
        /*00c6*/ 	.short	0x01d0


	//----- nvinfo : EIATTR_PARAM_CBANK
	.align		4
        /*00c8*/ 	.byte	0x04, 0x0a
        /*00ca*/ 	.short	(.L_1448 - .L_1447)
	.align		4
.L_1447:
        /*00cc*/ 	.word	index@(.nv.constant0._ZN5flash24flash_fwd_splitkv_kernelI23Flash_fwd_kernel_traitsILi128ELi64ELi128ELi4ELb0ELb0EN7cutlass6half_tE19Flash_kernel_traitsILi128ELi64ELi128ELi4ES3_EELb0ELb0ELb0ELb0ELb0ELb1ELb1ELb0EEEvNS_16Flash_fwd_paramsE)
        /*00d0*/ 	.short	0x0380
        /*00d2*/ 	.short	0x01d0


	//----- nvinfo : EIATTR_SW_WAR
	.align		4
.L_1448:
        /*00d4*/ 	.byte	0x04, 0x36
        /*00d6*/ 	.short	(.L_1450 - .L_1449)
.L_1449:
        /*00d8*/ 	.word	0x00000008
.L_1450:


//--------------------- .nv.info._ZN5flash24flash_fwd_splitkv_kernelI23Flash_fwd_kernel_traitsILi128ELi64ELi128ELi4ELb0ELb0EN7cutlass6half_tE19Flash_kernel_traitsILi128ELi64ELi128ELi4ES3_EELb0ELb0ELb0ELb0ELb0ELb0ELb1ELb1EEEvNS_16Flash_fwd_paramsE --------------------------
	.section	.nv.info._ZN5flash24flash_fwd_splitkv_kernelI23Flash_fwd_kernel_traitsILi128ELi64ELi128ELi4ELb0ELb0EN7cutlass6half_tE19Flash_kernel_traitsILi128ELi64ELi128ELi4ES3_EELb0ELb0ELb0ELb0ELb0ELb0ELb1ELb1EEEvNS_16Flash_fwd_paramsE,"",@"SHT_CUDA_INFO"
	.sectionflags	@""
	.align	4


	//----- nvinfo : EIATTR_CUDA_API_VERSION
	.align		4
        /*0000*/ 	.byte	0x04, 0x37
        /*0002*/ 	.short	(.L_1452 - .L_1451)
.L_1451:
        /*0004*/ 	.word	0x00000082


	//----- nvinfo : EIATTR_KPARAM_INFO
	.align		4
.L_1452:
        /*0008*/ 	.byte	0x04, 0x17
        /*000a*/ 	.short	(.L_1454 - .L_1453)
.L_1453:
        /*000c*/ 	.word	0x00000000
        /*0010*/ 	.short	0x0000
        /*0012*/ 	.short	0x0000
        /*0014*/ 	.byte	0x00, 0xf0, 0x41, 0x07


	//----- nvinfo : EIATTR_SPARSE_MMA_MASK
	.align		4
.L_1454:
        /*0018*/ 	.byte	0x03, 0x50
        /*001a*/ 	.short	0x0000


	//----- nvinfo : EIATTR_MAXREG_COUNT
	.align		4
        /*001c*/ 	.byte	0x03, 0x1b
        /*001e*/ 	.short	0x00ff


	//----- nvinfo : EIATTR_NUM_BARRIERS
	.align		4
        /*0020*/ 	.byte	0x02, 0x4c
        /*0022*/ 	.byte	0x01
	.zero		1


	//----- nvinfo : EIATTR_MERCURY_ISA_VERSION
	.align		4
        /*0024*/ 	.byte	0x03, 0x5f
        /*0026*/ 	.short	0x0101


	//----- nvinfo : EIATTR_COOP_GROUP_MASK_REGIDS
	.align		4
        /*0028*/ 	.byte	0x04, 0x29
        /*002a*/ 	.short	(.L_1456 - .L_1455)


	//   ....[0]....
.L_1455:
        /*002c*/ 	.word	0xffffffff


	//   ....[1]....
        /*0030*/ 	.word	0xffffffff


	//   ....[2]....
        /*0034*/ 	.word	0xffffffff


	//   ....[3]....
        /*0038*/ 	.word	0xffffffff


	//   ....[4]....
        /*003c*/ 	.word	0xffffffff


	//   ....[5]....
        /*0040*/ 	.word	0xffffffff


	//   ....[6]....
        /*0044*/ 	.word	0xffffffff


	//   ....[7]....
        /*0048*/ 	.word	0xffffffff


	//   ....[8]....
        /*004c*/ 	.word	0xffffffff


	//   ....[9]....
        /*0050*/ 	.word	0xffffffff


	//   ....[10]....
        /*0054*/ 	.word	0xffffffff


	//   ....[11]....
        /*0058*/ 	.word	0xffffffff


	//   ....[12]....
        /*005c*/ 	.word	0x05000004


	//   ....[13]....
        /*0060*/ 	.word	0x05000004


	//   ....[14]....
        /*0064*/ 	.word	0x05000004


	//   ....[15]....
        /*0068*/ 	.word	0x05000004


	//----- nvinfo : EIATTR_COOP_GROUP_INSTR_OFFSETS
	.align		4
.L_1456:
        /*006c*/ 	.byte	0x04, 0x28
        /*006e*/ 	.short	(.L_1458 - .L_1457)


	//   ....[0]....
.L_1457:
        /*0070*/ 	.word	0x000169a0


	//   ....[1]....
        /*0074*/ 	.word	0x000169d0


	//   ....[2]....
        /*0078*/ 	.word	0x00016a10


	//   ....[3]....
        /*007c*/ 	.word	0x00016a30


	//   ....[4]....
        /*0080*/ 	.word	0x0001ace0


	//   ....[5]....
        /*0084*/ 	.word	0x0001ad10


	//   ....[6]....
        /*0088*/ 	.word	0x0001ad80


	//   ....[7]....
        /*008c*/ 	.word	0x0001ad90


	//   ....[8]....
        /*0090*/ 	.word	0x0001cd10


	//   ....[9]....
        /*0094*/ 	.word	0x0001cd20


	//   ....[10]....
        /*0098*/ 	.word	0x0001cd50


	//   ....[11]....
        /*009c*/ 	.word	0x0001cd60


	//   ....[12]....
        /*00a0*/ 	.word	0x0001e050


	//   ....[13]....
        /*00a4*/ 	.word	0x0001e0c0


	//   ....[14]....
        /*00a8*/ 	.word	0x0001e130


	//   ....[15]....
        /*00ac*/ 	.word	0x0001e190


	//----- nvinfo : EIATTR_VRC_CTA_INIT_COUNT
	.align		4
.L_1458:
        /*00b0*/ 	.byte	0x02, 0x4a
	.zero		1
	.zero		1


	//----- nvinfo : EIATTR_EXIT_INSTR_OFFSETS
	.align		4
        /*00b4*/ 	.byte	0x04, 0x1c
        /*00b6*/ 	.short	(.L_1460 - .L_1459)


	//   ....[0]....
.L_1459:
        /*00b8*/ 	.word	0x000001f0


	//----- nvinfo : EIATTR_CRS_STACK_SIZE
	.align		4
.L_1460:
        /*00bc*/ 	.byte	0x04, 0x1e
        /*00be*/ 	.short	(.L_1462 - .L_1461)
.L_1461:
        /*00c0*/ 	.word	0x00000000


	//----- nvinfo : EIATTR_CBANK_PARAM_SIZE
	.align		4
.L_1462:
        /*00c4*/ 	.byte	0x03, 0x19
        /*00c6*/ 	.short	0x01d0


	//----- nvinfo : EIATTR_PARAM_CBANK
	.align		4
        /*00c8*/ 	.byte	0x04, 0x0a
        /*00ca*/ 	.short	(.L_1464 - .L_1463)
	.align		4
.L_1463:
        /*00cc*/ 	.word	index@(.nv.constant0._ZN5flash24flash_fwd_splitkv_kernelI23Flash_fwd_kernel_traitsILi128ELi64ELi128ELi4ELb0ELb0EN7cutlass6half_tE19Flash_kernel_traitsILi128ELi64ELi128ELi4ES3_EELb0ELb0ELb0ELb0ELb0ELb0ELb1ELb1EEEvNS_16Flash_fwd_paramsE)
        /*00d0*/ 	.short	0x0380
        /*00d2*/ 	.short	0x01d0


	//----- nvinfo : EIATTR_SW_WAR
	.align		4
.L_1464:
        /*00d4*/ 	.byte	0x04, 0x36
        /*00d6*/ 	.short	(.L_1466 - .L_1465)
.L_1465:
        /*00d8*/ 	.word	0x00000008
.L_1466:


//--------------------- .nv.info._ZN5flash24flash_fwd_splitkv_kernelI23Flash_fwd_kernel_traitsILi128ELi64ELi128ELi4ELb0ELb0EN7cutlass6half_tE19Flash_kernel_traitsILi128ELi64ELi128ELi4ES3_EELb0ELb0ELb0ELb0ELb0ELb1ELb1ELb1EEEvNS_16Flash_fwd_paramsE --------------------------
	.section	.nv.info._ZN5flash24flash_fwd_splitkv_kernelI23Flash_fwd_kernel_traitsILi128ELi64ELi128ELi4ELb0ELb0EN7cutlass6half_tE19Flash_kernel_traitsILi128ELi64ELi128ELi4ES3_EELb0ELb0ELb0ELb0ELb0ELb1ELb1ELb1EEEvNS_16Flash_fwd_paramsE,"",@"SHT_CUDA_INFO"
	.sectionflags	@""
	.align	4


	//----- nvinfo : EIATTR_CUDA_API_VERSION
	.align		4
        /*0000*/ 	.byte	0x04, 0x37
        /*0002*/ 	.short	(.L_1468 - .L_1467)
.L_1467:
        /*0004*/ 	.word	0x00000082


	//----- nvinfo : EIATTR_KPARAM_INFO
	.align		4
.L_1468:
        /*0008*/ 	.byte	0x04, 0x17
        /*000a*/ 	.short	(.L_1470 - .L_1469)
.L_1469:
        /*000c*/ 	.word	0x00000000
        /*0010*/ 	.short	0x0000
        /*0012*/ 	.short	0x0000
        /*0014*/ 	.byte	0x00, 0xf0, 0x41, 0x07


	//----- nvinfo : EIATTR_SPARSE_MMA_MASK
	.align		4
.L_1470:
        /*0018*/ 	.byte	0x03, 0x50
        /*001a*/ 	.short	0x0000


	//----- nvinfo : EIATTR_MAXREG_COUNT
	.align		4
        /*001c*/ 	.byte	0x03, 0x1b
        /*001e*/ 	.short	0x00ff


	//----- nvinfo : EIATTR_NUM_BARRIERS
	.align		4
        /*0020*/ 	.byte	0x02, 0x4c
        /*0022*/ 	.byte	0x01
	.zero		1


	//----- nvinfo : EIATTR_MERCURY_ISA_VERSION
	.align		4
        /*0024*/ 	.byte	0x03, 0x5f
        /*0026*/ 	.short	0x0101


	//----- nvinfo : EIATTR_COOP_GROUP_MASK_REGIDS
	.align		4
        /*0028*/ 	.byte	0x04, 0x29
        /*002a*/ 	.short	(.L_1472 - .L_1471)


	//   ....[0]....
.L_1471:
        /*002c*/ 	.word	0xffffffff


	//   ....[1]....
        /*0030*/ 	.word	0xffffffff


	//   ....[2]....
        /*0034*/ 	.word	0xffffffff


	//   ....[3]....
        /*0038*/ 	.word	0xffffffff


	//   ....[4]....
        /*003c*/ 	.word	0xffffffff


	//   ....[5]....
        /*0040*/ 	.word	0xffffffff


	//   ....[6]....
        /*0044*/ 	.word	0xffffffff


	//   ....[7]....
        /*0048*/ 	.word	0xffffffff


	//   ....[8]....
        /*004c*/ 	.word	0xffffffff


	//   ....[9]....
        /*0050*/ 	.word	0xffffffff


	//   ....[10]....
        /*0054*/ 	.word	0xffffffff


	//   ....[11]....
        /*0058*/ 	.word	0xffffffff


	//   ....[12]....
        /*005c*/ 	.word	0x05000004


	//   ....[13]....
        /*0060*/ 	.word	0x05000004


	//   ....[14]....
        /*0064*/ 	.word	0x05000004


	//   ....[15]....
        /*0068*/ 	.word	0x05000004


	//----- nvinfo : EIATTR_COOP_GROUP_INSTR_OFFSETS
	.align		4
.L_1472:
        /*006c*/ 	.byte	0x04, 0x28
        /*006e*/ 	.short	(.L_1474 - .L_1473)


	//   ....[0]....
.L_1473:
        /*0070*/ 	.word	0x00017110


	//   ....[1]....
        /*0074*/ 	.word	0x00017140


	//   ....[2]....
        /*0078*/ 	.word	0x00017180


	//   ....[3]....
        /*007c*/ 	.word	0x000171a0


	//   ....[4]....
        /*0080*/ 	.word	0x0001bc40


	//   ....[5]....
        /*0084*/ 	.word	0x0001bc70


	//   ....[6]....
        /*0088*/ 	.word	0x0001bcd0


	//   ....[7]....
        /*008c*/ 	.word	0x0001bce0


	//   ....[8]....
        /*0090*/ 	.word	0x0001dc70


	//   ....[9]....
        /*0094*/ 	.word	0x0001dc80


	//   ....[10]....
        /*0098*/ 	.word	0x0001dcb0


	//   ....[11]....
        /*009c*/ 	.word	0x0001dcc0


	//   ....[12]....
        /*00a0*/ 	.word	0x0001efb0


	//   ....[13]....
        /*00a4*/ 	.word	0x0001f020


	//   ....[14]....
        /*00a8*/ 	.word	0x0001f090


	//   ....[15]....
        /*00ac*/ 	.word	0x0001f0f0


	//----- nvinfo : EIATTR_VRC_CTA_INIT_COUNT
	.align		4
.L_1474:
        /*00b0*/ 	.byte	0x02, 0x4a
	.zero		1
	.zero		1


	//----- nvinfo : EIATTR_EXIT_INSTR_OFFSETS
	.align		4
        /*00b4*/ 	.byte	0x04, 0x1c
        /*00b6*/ 	.short	(.L_1476 - .L_1475)


	//   ....[0]....
.L_1475:
        /*00b8*/ 	.word	0x000001f0


	//----- nvinfo : EIATTR_CRS_STACK_SIZE
	.align		4
.L_1476:
        /*00bc*/ 	.byte	0x04, 0x1e
        /*00be*/ 	.short	(.L_1478 - .L_1477)
.L_1477:
        /*00c0*/ 	.word	0x00000000


	//----- nvinfo : EIATTR_CBANK_PARAM_SIZE
	.align		4
.L_1478:
        /*00c4*/ 	.byte	0x03, 0x19
        /*00c6*/ 	.short	0x01d0


	//----- nvinfo : EIATTR_PARAM_CBANK
	.align		4
        /*00c8*/ 	.byte	0x04, 0x0a
        /*00ca*/ 	.short	(.L_1480 - .L_1479)
	.align		4
.L_1479:
        /*00cc*/ 	.word	index@(.nv.constant0._ZN5flash24flash_fwd_splitkv_kernelI23Flash_fwd_kernel_traitsILi128ELi64ELi128ELi4ELb0ELb0EN7cutlass6half_tE19Flash_kernel_traitsILi128ELi64ELi128ELi4ES3_EELb0ELb0ELb0ELb0ELb0ELb1ELb1ELb1EEEvNS_16Flash_fwd_paramsE)
        /*00d0*/ 	.short	0x0380
        /*00d2*/ 	.short	0x01d0


	//----- nvinfo : EIATTR_SW_WAR
	.align		4
.L_1480:
        /*00d4*/ 	.byte	0x04, 0x36
        /*00d6*/ 	.short	(.L_1482 - .L_1481)
.L_1481:
        /*00d8*/ 	.word	0x00000008
.L_1482:


//--------------------- .nv.info._ZN5flash24flash_fwd_splitkv_kernelI23Flash_fwd_kernel_traitsILi128ELi64ELi128ELi4ELb0ELb0EN7cutlass6half_tE19Flash_kernel_traitsILi128ELi64ELi128ELi4ES3_EELb0ELb1ELb0ELb0ELb0ELb0ELb0ELb0EEEvNS_16Flash_fwd_paramsE --------------------------
	.section	.nv.info._ZN5flash24flash_fwd_splitkv_kernelI23Flash_fwd_kernel_traitsILi128ELi64ELi128ELi4ELb0ELb0EN7cutlass6half_tE19Flash_kernel_traitsILi128ELi64ELi128ELi4ES3_EELb0ELb1ELb0ELb0ELb0ELb0ELb0ELb0EEEvNS_16Flash_fwd_paramsE,"",@"SHT_CUDA_INFO"
	.sectionflags	@""
	.align	4


	//----- nvinfo : EIATTR_CUDA_API_VERSION
	.align		4
        /*0000*/ 	.byte	0x04, 0x37
        /*0002*/ 	.short	(.L_1484 - .L_1483)
.L_1483:
        /*0004*/ 	.word	0x00000082


	//----- nvinfo : EIATTR_KPARAM_INFO
	.align		4
.L_1484:
        /*0008*/ 	.byte	0x04, 0x17
        /*000a*/ 	.short	(.L_1486 - .L_1485)
.L_1485:
        /*000c*/ 	.word	0x00000000
        /*0010*/ 	.short	0x0000
        /*0012*/ 	.short	0x0000
        /*0014*/ 	.byte	0x00, 0xf0, 0x41, 0x07


	//----- nvinfo : EIATTR_SPARSE_MMA_MASK
	.align		4
.L_1486:
        /*0018*/ 	.byte	0x03, 0x50
        /*001a*/ 	.short	0x0000


	//----- nvinfo : EIATTR_MAXREG_COUNT
	.align		4
        /*001c*/ 	.byte	0x03, 0x1b
        /*001e*/ 	.short	0x00ff


	//----- nvinfo : EIATTR_NUM_BARRIERS
	.align		4
        /*0020*/ 	.byte	0x02, 0x4c
        /*0022*/ 	.byte	0x01
	.zero		1


	//----- nvinfo : EIATTR_MERCURY_ISA_VERSION
	.align		4
        /*0024*/ 	.byte	0x03, 0x5f
        /*0026*/ 	.short	0x0101


	//----- nvinfo : EIATTR_COOP_GROUP_MASK_REGIDS
	.align		4
        /*0028*/ 	.byte	0x04, 0x29
        /*002a*/ 	.short	(.L_1488 - .L_1487)


	//   ....[0]....
.L_1487:
        /*002c*/ 	.word	0xffffffff


	//   ....[1]....
        /*0030*/ 	.word	0xffffffff


	//   ....[2]....
        /*0034*/ 	.word	0xffffffff


	//   ....[3]....
        /*0038*/ 	.word	0xffffffff


	//   ....[4]....
        /*003c*/ 	.word	0xffffffff


	//   ....[5]....
        /*0040*/ 	.word	0xffffffff


	//   ....[6]....
        /*0044*/ 	.word	0xffffffff


	//   ....[7]....
        /*0048*/ 	.word	0xffffffff


	//   ....[8]....
        /*004c*/ 	.word	0xffffffff


	//   ....[9]....
        /*0050*/ 	.word	0xffffffff


	//   ....[10]....
        /*0054*/ 	.word	0xffffffff


	//   ....[11]....
        /*0058*/ 	.word	0xffffffff


	//   ....[12]....
        /*005c*/ 	.word	0xffffffff


	//   ....[13]....
        /*0060*/ 	.word	0xffffffff


	//   ....[14]....
        /*0064*/ 	.word	0xffffffff


	//   ....[15]....
        /*0068*/ 	.word	0xffffffff


	//   ....[16]....
        /*006c*/ 	.word	0x05000004


	//   ....[17]....
        /*0070*/ 	.word	0x05000004


	//   ....[18]....
        /*0074*/ 	.word	0x05000004


	//   ....[19]....
        /*0078*/ 	.word	0x05000004


	//----- nvinfo : EIATTR_COOP_GROUP_INSTR_OFFSETS
	.align		4
.L_1488:
        /*007c*/ 	.byte	0x04, 0x28
        /*007e*/ 	.short	(.L_1490 - .L_1489)


	//   ....[0]....
.L_1489:
        /*0080*/ 	.word	0x000069f0


	//   ....[1]....
        /*0084*/ 	.word	0x00006a10


	//   ....[2]....
        /*0088*/ 	.word	0x00006ac0


	//   ....[3]....
        /*008c*/ 	.word	0x00006ad0


	//   ....[4]....
        /*0090*/ 	.word	0x0000be10


	//   ....[5]....
        /*0094*/ 	.word	0x0000be50


	//   ....[6]....
        /*0098*/ 	.word	0x0000be80


	//   ....[7]....
        /*009c*/ 	.word	0x0000bea0


	//   ....[8]....
        /*00a0*/ 	.word	0x000119c0


	//   ....[9]....
        /*00a4*/ 	.word	0x00011a00


	//   ....[10]....
        /*00a8*/ 	.word	0x00011a30


	//   ....[11]....
        /*00ac*/ 	.word	0x00011a80


	//   ....[12]....
        /*00b0*/ 	.word	0x000139e0


	//   ....[13]....
        /*00b4*/ 	.word	0x000139f0


	//   ....[14]....
        /*00b8*/ 	.word	0x00013a20


	//   ....[15]....
        /*00bc*/ 	.word	0x00013a30


	//   ....[16]....
        /*00c0*/ 	.word	0x00014d70


	//   ....[17]....
        /*00c4*/ 	.word	0x00014de0


	//   ....[18]....
        /*00c8*/ 	.word	0x00014e40


	//   ....[19]....
        /*00cc*/ 	.word	0x00014eb0


	//----- nvinfo : EIATTR_VRC_CTA_INIT_COUNT
	.align		4
.L_1490:
        /*00d0*/ 	.byte	0x02, 0x4a
	.zero		1
	.zero		1


	//----- nvinfo : EIATTR_EXIT_INSTR_OFFSETS
	.align		4
        /*00d4*/ 	.byte	0x04, 0x1c
        /*00d6*/ 	.short	(.L_1492 - .L_1491)


	//   ....[0]....
.L_1491:
        /*00d8*/ 	.word	0x00000090


	//----- nvinfo : EIATTR_CRS_STACK_SIZE
	.align		4
.L_1492:
        /*00dc*/ 	.byte	0x04, 0x1e
        /*00de*/ 	.short	(.L_1494 - .L_1493)
.L_1493:
        /*00e0*/ 	.word	0x00000000


	//----- nvinfo : EIATTR_CBANK_PARAM_SIZE
	.align		4
.L_1494:
        /*00e4*/ 	.byte	0x03, 0x19
        /*00e6*/ 	.short	0x01d0


	//----- nvinfo : EIATTR_PARAM_CBANK
	.align		4
        /*00e8*/ 	.byte	0x04, 0x0a
        /*00ea*/ 	.short	(.L_1496 - .L_1495)
	.align		4
.L_1495:
        /*00ec*/ 	.word	index@(.nv.constant0._ZN5flash24flash_fwd_splitkv_kernelI23Flash_fwd_kernel_traitsILi128ELi64ELi128ELi4ELb0ELb0EN7cutlass6half_tE19Flash_kernel_traitsILi128ELi64ELi128ELi4ES3_EELb0ELb1ELb0ELb0ELb0ELb0ELb0ELb0EEEvNS_16Flash_fwd_paramsE)
        /*00f0*/ 	.short	0x0380
        /*00f2*/ 	.short	0x01d0


	//----- nvinfo : EIATTR_SW_WAR
	.align		4
.L_1496:
        /*00f4*/ 	.byte	0x04, 0x36
        /*00f6*/ 	.short	(.L_1498 - .L_1497)
.L_1497:
        /*00f8*/ 	.word	0x00000008
.L_1498:


//--------------------- .nv.info._ZN5flash24flash_fwd_splitkv_kernelI23Flash_fwd_kernel_traitsILi128ELi64ELi128ELi4ELb0ELb0EN7cutlass6half_tE19Flash_kernel_traitsILi128ELi64ELi128ELi4ES3_EELb0ELb1ELb0ELb0ELb0ELb1ELb0ELb0EEEvNS_16Flash_fwd_paramsE --------------------------
	.section	.nv.info._ZN5flash24flash_fwd_splitkv_kernelI23Flash_fwd_kernel_traitsILi128ELi64ELi128ELi4ELb0ELb0EN7cutlass6half_tE19Flash_kernel_traitsILi128ELi64ELi128ELi4ES3_EELb0ELb1ELb0ELb0ELb0ELb1ELb0ELb0EEEvNS_16Flash_fwd_paramsE,"",@"SHT_CUDA_INFO"
	.sectionflags	@""
	.align	4


	//----- nvinfo : EIATTR_CUDA_API_VERSION
	.align		4
        /*0000*/ 	.byte	0x04, 0x37
        /*0002*/ 	.short	(.L_1500 - .L_1499)
.L_1499:
        /*0004*/ 	.word	0x00000082


	//----- nvinfo : EIATTR_KPARAM_INFO
	.align		4
.L_1500:
        /*0008*/ 	.byte	0x04, 0x17
        /*000a*/ 	.short	(.L_1502 - .L_1501)
.L_1501:
        /*000c*/ 	.word	0x00000000
        /*0010*/ 	.short	0x0000
        /*0012*/ 	.short	0x0000
        /*0014*/ 	.byte	0x00, 0xf0, 0x41, 0x07


	//----- nvinfo : EIATTR_SPARSE_MMA_MASK
	.align		4
.L_1502:
        /*0018*/ 	.byte	0x03, 0x50
        /*001a*/ 	.short	0x0000


	//----- nvinfo : EIATTR_MAXREG_COUNT
	.align		4
        /*001c*/ 	.byte	0x03, 0x1b
        /*001e*/ 	.short	0x00ff


	//----- nvinfo : EIATTR_NUM_BARRIERS
	.align		4
        /*0020*/ 	.byte	0x02, 0x4c
        /*0022*/ 	.byte	0x01
	.zero		1


	//----- nvinfo : EIATTR_MERCURY_ISA_VERSION
	.align		4
        /*0024*/ 	.byte	0x03, 0x5f
        /*0026*/ 	.short	0x0101


	//----- nvinfo : EIATTR_COOP_GROUP_MASK_REGIDS
	.align		4
        /*0028*/ 	.byte	0x04, 0x29
        /*002a*/ 	.short	(.L_1504 - .L_1503)


	//   ....[0]....
.L_1503:
        /*002c*/ 	.word	0xffffffff


	//   ....[1]....
        /*0030*/ 	.word	0xffffffff


	//   ....[2]....
        /*0034*/ 	.word	0xffffffff


	//   ....[3]....
        /*0038*/ 	.word	0xffffffff


	//   ....[4]....
        /*003c*/ 	.word	0xffffffff


	//   ....[5]....
        /*0040*/ 	.word	0xffffffff


	//   ....[6]....
        /*0044*/ 	.word	0xffffffff


	//   ....[7]....
        /*0048*/ 	.word	0xffffffff


	//   ....[8]....
        /*004c*/ 	.word	0xffffffff


	//   ....[9]....
        /*0050*/ 	.word	0xffffffff


	//   ....[10]....
        /*0054*/ 	.word	0xffffffff


	//   ....[11]....
        /*0058*/ 	.word	0xffffffff


	//   ....[12]....
        /*005c*/ 	.word	0xffffffff


	//   ....[13]....
        /*0060*/ 	.word	0xffffffff


	//   ....[14]....
        /*0064*/ 	.word	0xffffffff


	//   ....[15]....
        /*0068*/ 	.word	0xffffffff


	//   ....[16]....
        /*006c*/ 	.word	0x05000004


	//   ....[17]....
        /*0070*/ 	.word	0x05000004


	//   ....[18]....
        /*0074*/ 	.word	0x05000004


	//   ....[19]....
        /*0078*/ 	.word	0x05000004


	//----- nvinfo : EIATTR_COOP_GROUP_INSTR_OFFSETS
	.align		4
.L_1504:
        /*007c*/ 	.byte	0x04, 0x28
        /*007e*/ 	.short	(.L_1506 - .L_1505)


	//   ....[0]....
.L_1505:
        /*0080*/ 	.word	0x00007220


	//   ....[1]....
        /*0084*/ 	.word	0x00007240


	//   ....[2]....
        /*0088*/ 	.word	0x000072f0


	//   ....[3]....
        /*008c*/ 	.word	0x00007300


	//   ....[4]....
        /*0090*/ 	.word	0x0000ce50


	//   ....[5]....
        /*0094*/ 	.word	0x0000ce80


	//   ....[6]....
        /*0098*/ 	.word	0x0000ceb0


	//   ....[7]....
        /*009c*/ 	.word	0x0000ced0


	//   ....[8]....
        /*00a0*/ 	.word	0x00013130


	//   ....[9]....
        /*00a4*/ 	.word	0x000131d0


	//   ....[10]....
        /*00a8*/ 	.word	0x00013270


	//   ....[11]....
        /*00ac*/ 	.word	0x00013290


	//   ....[12]....
        /*00b0*/ 	.word	0x000151f0


	//   ....[13]....
        /*00b4*/ 	.word	0x00015200


	//   ....[14]....
        /*00b8*/ 	.word	0x00015230


	//   ....[15]....
        /*00bc*/ 	.word	0x00015240


	//   ....[16]....
        /*00c0*/ 	.word	0x00016580


	//   ....[17]....
        /*00c4*/ 	.word	0x000165f0


	//   ....[18]....
        /*00c8*/ 	.word	0x00016650


	//   ....[19]....
        /*00cc*/ 	.word	0x000166c0


	//----- nvinfo : EIATTR_VRC_CTA_INIT_COUNT
	.align		4
.L_1506:
        /*00d0*/ 	.byte	0x02, 0x4a
	.zero		1
	.zero		1


	//----- nvinfo : EIATTR_EXIT_INSTR_OFFSETS
	.align		4
        /*00d4*/ 	.byte	0x04, 0x1c
        /*00d6*/ 	.short	(.L_1508 - .L_1507)


	//   ....[0]....
.L_1507:
        /*00d8*/ 	.word	0x00000090


	//----- nvinfo : EIATTR_CRS_STACK_SIZE
	.align		4
.L_1508:
        /*00dc*/ 	.byte	0x04, 0x1e
        /*00de*/ 	.short	(.L_1510 - .L_1509)
.L_1509:
        /*00e0*/ 	.word	0x00000000


	//----- nvinfo : EIATTR_CBANK_PARAM_SIZE
	.align		4
.L_1510:
        /*00e4*/ 	.byte	0x03, 0x19
        /*00e6*/ 	.short	0x01d0


	//----- nvinfo : EIATTR_PARAM_CBANK
	.align		4
        /*00e8*/ 	.byte	0x04, 0x0a
        /*00ea*/ 	.short	(.L_1512 - .L_1511)
	.align		4
.L_1511:
        /*00ec*/ 	.word	index@(.nv.constant0._ZN5flash24flash_fwd_splitkv_kernelI23Flash_fwd_kernel_traitsILi128ELi64ELi128ELi4ELb0ELb0EN7cutlass6half_tE19Flash_kernel_traitsILi128ELi64ELi128ELi4ES3_EELb0ELb1ELb0ELb0ELb0ELb1ELb0ELb0EEEvNS_16Flash_fwd_paramsE)
        /*00f0*/ 	.short	0x0380
        /*00f2*/ 	.short	0x01d0


	//----- nvinfo : EIATTR_SW_WAR
	.align		4
.L_1512:
        /*00f4*/ 	.byte	0x04, 0x36
        /*00f6*/ 	.short	(.L_1514 - .L_1513)
.L_1513:
        /*00f8*/ 	.word	0x00000008
.L_1514:


//--------------------- .nv.info._ZN5flash24flash_fwd_splitkv_kernelI23Flash_fwd_kernel_traitsILi128ELi64ELi128ELi4ELb0ELb0EN7cutlass6half_tE19Flash_kernel_traitsILi128ELi64ELi128ELi4ES3_EELb0ELb1ELb0ELb0ELb0ELb0ELb0ELb1EEEvNS_16Flash_fwd_paramsE --------------------------
	.section	.nv.info._ZN5flash24flash_fwd_splitkv_kernelI23Flash_fwd_kernel_traitsILi128ELi64ELi128ELi4ELb0ELb0EN7cutlass6half_tE19Flash_kernel_traitsILi128ELi64ELi128ELi4ES3_EELb0ELb1ELb0ELb0ELb0ELb0ELb0ELb1EEEvNS_16Flash_fwd_paramsE,"",@"SHT_CUDA_INFO"
	.sectionflags	@""
	.align	4


	//----- nvinfo : EIATTR_CUDA_API_VERSION
	.align		4
        /*0000*/ 	.byte	0x04, 0x37
        /*0002*/ 	.short	(.L_1516 - .L_1515)
.L_1515:
        /*0004*/ 	.word	0x00000082


	//----- nvinfo : EIATTR_KPARAM_INFO
	.align		4
.L_1516:
        /*0008*/ 	.byte	0x04, 0x17
        /*000a*/ 	.short	(.L_1518 - .L_1517)
.L_1517:
        /*000c*/ 	.word	0x00000000
        /*0010*/ 	.short	0x0000
        /*0012*/ 	.short	0x0000
        /*0014*/ 	.byte	0x00, 0xf0, 0x41, 0x07


	//----- nvinfo : EIATTR_SPARSE_MMA_MASK
	.align		4
.L_1518:
        /*0018*/ 	.byte	0x03, 0x50
        /*001a*/ 	.short	0x0000


	//----- nvinfo : EIATTR_MAXREG_COUNT
	.align		4
        /*001c*/ 	.byte	0x03, 0x1b
        /*001e*/ 	.short	0x00ff


	//----- nvinfo : EIATTR_NUM_BARRIERS
	.align		4
        /*0020*/ 	.byte	0x02, 0x4c
        /*0022*/ 	.byte	0x01
	.zero		1


	//----- nvinfo : EIATTR_MERCURY_ISA_VERSION
	.align		4
        /*0024*/ 	.byte	0x03, 0x5f
        /*0026*/ 	.short	0x0101


	//----- nvinfo : EIATTR_COOP_GROUP_MASK_REGIDS
	.align		4
        /*0028*/ 	.byte	0x04, 0x29
        /*002a*/ 	.short	(.L_1520 - .L_1519)


	//   ....[0]....
.L_1519:
        /*002c*/ 	.word	0xffffffff


	//   ....[1]....
        /*0030*/ 	.word	0xffffffff


	//   ....[2]....
        /*0034*/ 	.word	0xffffffff


	//   ....[3]....
        /*0038*/ 	.word	0xffffffff


	//   ....[4]....
        /*003c*/ 	.word	0xffffffff


	//   ....[5]....
        /*0040*/ 	.word	0xffffffff


	//   ....[6]....
        /*0044*/ 	.word	0xffffffff


	//   ....[7]....
        /*0048*/ 	.word	0xffffffff


	//   ....[8]....
        /*004c*/ 	.word	0xffffffff


	//   ....[9]....
        /*0050*/ 	.word	0xffffffff


	//   ....[10]....
        /*0054*/ 	.word	0xffffffff


	//   ....[11]....
        /*0058*/ 	.word	0xffffffff


	//   ....[12]....
        /*005c*/ 	.word	0xffffffff


	//   ....[13]....
        /*0060*/ 	.word	0xffffffff


	//   ....[14]....
        /*0064*/ 	.word	0xffffffff


	//   ....[15]....
        /*0068*/ 	.word	0xffffffff


	//   ....[16]....
        /*006c*/ 	.word	0x05000002


	//   ....[17]....
        /*0070*/ 	.word	0x05000002


	//   ....[18]....
        /*0074*/ 	.word	0x05000002


	//   ....[19]....
        /*0078*/ 	.word	0x05000002


	//----- nvinfo : EIATTR_COOP_GROUP_INSTR_OFFSETS
	.align		4
.L_1520:
        /*007c*/ 	.byte	0x04, 0x28
        /*007e*/ 	.short	(.L_1522 - .L_1521)


	//   ....[0]....
.L_1521:
        /*0080*/ 	.word	0x00017290


	//   ....[1]....
        /*0084*/ 	.word	0x000172b0


	//   ....[2]....
        /*0088*/ 	.word	0x00017360


	//   ....[3]....
        /*008c*/ 	.word	0x00017370


	//   ....[4]....
        /*0090*/ 	.word	0x0001c6f0


	//   ....[5]....
        /*0094*/ 	.word	0x0001c700


	//   ....[6]....
        /*0098*/ 	.word	0x0001c750


	//   ....[7]....
        /*009c*/ 	.word	0x0001c760


	//   ....[8]....
        /*00a0*/ 	.word	0x000224b0


	//   ....[9]....
        /*00a4*/ 	.word	0x00022520


	//   ....[10]....
        /*00a8*/ 	.word	0x00022560


	//   ....[11]....
        /*00ac*/ 	.word	0x000225c0


	//   ....[12]....
        /*00b0*/ 	.word	0x00024540


	//   ....[13]....
        /*00b4*/ 	.word	0x00024550


	//   ....[14]....
        /*00b8*/ 	.word	0x00024580


	//   ....[15]....
        /*00bc*/ 	.word	0x00024590


	//   ....[16]....
        /*00c0*/ 	.word	0x00025be0


	//   ....[17]....
        /*00c4*/ 	.word	0x00025c50


	//   ....[18]....
        /*00c8*/ 	.word	0x00025cb0


	//   ....[19]....
        /*00cc*/ 	.word	0x00025d20


	//----- nvinfo : EIATTR_VRC_CTA_INIT_COUNT
	.align		4
.L_1522:
        /*00d0*/ 	.byte	0x02, 0x4a
	.zero		1
	.zero		1


	//----- nvinfo : EIATTR_EXIT_INSTR_OFFSETS
	.align		4
        /*00d4*/ 	.byte	0x04, 0x1c
        /*00d6*/ 	.short	(.L_1524 - .L_1523)


	//   ....[0]....
.L_1523:
        /*00d8*/ 	.word	0x00000090


	//----- nvinfo : EIATTR_CRS_STACK_SIZE
	.align		4
.L_1524:
        /*00dc*/ 	.byte	0x04, 0x1e
        /*00de*/ 	.short	(.L_1526 - .L_1525)
.L_1525:
        /*00e0*/ 	.word	0x00000000


	//----- nvinfo : EIATTR_CBANK_PARAM_SIZE
	.align		4
.L_1526:
        /*00e4*/ 	.byte	0x03, 0x19
        /*00e6*/ 	.short	0x01d0


	//----- nvinfo : EIATTR_PARAM_CBANK
	.align		4
        /*00e8*/ 	.byte	0x04, 0x0a
        /*00ea*/ 	.short	(.L_1528 - .L_1527)
	.align		4
.L_1527:
        /*00ec*/ 	.word	index@(.nv.constant0._ZN5flash24flash_fwd_splitkv_kernelI23Flash_fwd_kernel_traitsILi128ELi64ELi128ELi4ELb0ELb0EN7cutlass6half_tE19Flash_kernel_traitsILi128ELi64ELi128ELi4ES3_EELb0ELb1ELb0ELb0ELb0ELb0ELb0ELb1EEEvNS_16Flash_fwd_paramsE)
        /*00f0*/ 	.short	0x0380
        /*00f2*/ 	.short	0x01d0


	//----- nvinfo : EIATTR_SW_WAR
	.align		4
.L_1528:
        /*00f4*/ 	.byte	0x04, 0x36
        /*00f6*/ 	.short	(.L_1530 - .L_1529)
.L_1529:
        /*00f8*/ 	.word	0x00000008
.L_1530:


//--------------------- .nv.info._ZN5flash24flash_fwd_splitkv_kernelI23Flash_fwd_kernel_traitsILi128ELi64ELi128ELi4ELb0ELb0EN7cutlass6half_tE19Flash_kernel_traitsILi128ELi64ELi128ELi4ES3_EELb0ELb1ELb0ELb0ELb0ELb1ELb0ELb1EEEvNS_16Flash_fwd_paramsE --------------------------
	.section	.nv.info._ZN5flash24flash_fwd_splitkv_kernelI23Flash_fwd_kernel_traitsILi128ELi64ELi128ELi4ELb0ELb0EN7cutlass6half_tE19Flash_kernel_traitsILi128ELi64ELi128ELi4ES3_EELb0ELb1ELb0ELb0ELb0ELb1ELb0ELb1EEEvNS_16Flash_fwd_paramsE,"",@"SHT_CUDA_INFO"
	.sectionflags	@""
	.align	4


	//----- nvinfo : EIATTR_CUDA_API_VERSION
	.align		4
        /*0000*/ 	.byte	0x04, 0x37
        /*0002*/ 	.short	(.L_1532 - .L_1531)
.L_1531:
        /*0004*/ 	.word	0x00000082


	//----- nvinfo : EIATTR_KPARAM_INFO
	.align		4
.L_1532:
        /*0008*/ 	.byte	0x04, 0x17
        /*000a*/ 	.short	(.L_1534 - .L_1533)
.L_1533:
        /*000c*/ 	.word	0x00000000
        /*0010*/ 	.short	0x0000
        /*0012*/ 	.short	0x0000
        /*0014*/ 	.byte	0x00, 0xf0, 0x41, 0x07


	//----- nvinfo : EIATTR_SPARSE_MMA_MASK
	.align		4
.L_1534:
        /*0018*/ 	.byte	0x03, 0x50
        /*001a*/ 	.short	0x0000


	//----- nvinfo : EIATTR_MAXREG_COUNT
	.align		4
        /*001c*/ 	.byte	0x03, 0x1b
        /*001e*/ 	.short	0x00ff


	//----- nvinfo : EIATTR_NUM_BARRIERS
	.align		4
        /*0020*/ 	.byte	0x02, 0x4c
        /*0022*/ 	.byte	0x01
	.zero		1


	//----- nvinfo : EIATTR_MERCURY_ISA_VERSION
	.align		4
        /*0024*/ 	.byte	0x03, 0x5f
        /*0026*/ 	.short	0x0101


	//----- nvinfo : EIATTR_COOP_GROUP_MASK_REGIDS
	.align		4
        /*0028*/ 	.byte	0x04, 0x29
        /*002a*/ 	.short	(.L_1536 - .L_1535)


	//   ....[0]....
.L_1535:
        /*002c*/ 	.word	0xffffffff


	//   ....[1]....
        /*0030*/ 	.word	0xffffffff


	//   ....[2]....
        /*0034*/ 	.word	0xffffffff


	//   ....[3]....
        /*0038*/ 	.word	0xffffffff


	//   ....[4]....
        /*003c*/ 	.word	0xffffffff


	//   ....[5]....
        /*0040*/ 	.word	0xffffffff


	//   ....[6]....
        /*0044*/ 	.word	0xffffffff


	//   ....[7]....
        /*0048*/ 	.word	0xffffffff


	//   ....[8]....
        /*004c*/ 	.word	0xffffffff


	//   ....[9]....
        /*0050*/ 	.word	0xffffffff


	//   ....[10]....
        /*0054*/ 	.word	0xffffffff


	//   ....[11]....
        /*0058*/ 	.word	0xffffffff


	//   ....[12]....
        /*005c*/ 	.word	0xffffffff


	//   ....[13]....
        /*0060*/ 	.word	0xffffffff


	//   ....[14]....
        /*0064*/ 	.word	0xffffffff


	//   ....[15]....
        /*0068*/ 	.word	0xffffffff


	//   ....[16]....
        /*006c*/ 	.word	0x05000002


	//   ....[17]....
        /*0070*/ 	.word	0x05000002


	//   ....[18]....
        /*0074*/ 	.word	0x05000002


	//   ....[19]....
        /*0078*/ 	.word	0x05000002


	//----- nvinfo : EIATTR_COOP_GROUP_INSTR_OFFSETS
	.align		4
.L_1536:
        /*007c*/ 	.byte	0x04, 0x28
        /*007e*/ 	.short	(.L_1538 - .L_1537)


	//   ....[0]....
.L_1537:
        /*0080*/ 	.word	0x00017a90


	//   ....[1]....
        /*0084*/ 	.word	0x00017ab0


	//   ....[2]....
        /*0088*/ 	.word	0x00017b60


	//   ....[3]....
        /*008c*/ 	.word	0x00017b70


	//   ....[4]....
        /*0090*/ 	.word	0x0001d6e0


	//   ....[5]....
        /*0094*/ 	.word	0x0001d710


	//   ....[6]....
        /*0098*/ 	.word	0x0001d740


	//   ....[7]....
        /*009c*/ 	.word	0x0001d760


	//   ....[8]....
        /*00a0*/ 	.word	0x00023ce0


	//   ....[9]....
        /*00a4*/ 	.word	0x00023cf0


	//   ....[10]....
        /*00a8*/ 	.word	0x00023d70


	//   ....[11]....
        /*00ac*/ 	.word	0x00023d90


	//   ....[12]....
        /*00b0*/ 	.word	0x00025d40


	//   ....[13]....
        /*00b4*/ 	.word	0x00025d50


	//   ....[14]....
        /*00b8*/ 	.word	0x00025d80


	//   ....[15]....
        /*00bc*/ 	.word	0x00025d90


	//   ....[16]....
        /*00c0*/ 	.word	0x000273e0


	//   ....[17]....
        /*00c4*/ 	.word	0x00027450


	//   ....[18]....
        /*00c8*/ 	.word	0x000274b0


	//   ....[19]....
        /*00cc*/ 	.word	0x00027520


	//----- nvinfo : EIATTR_VRC_CTA_INIT_COUNT
	.align		4
.L_1538:
        /*00d0*/ 	.byte	0x02, 0x4a
	.zero		1
	.zero		1


	//----- nvinfo : EIATTR_EXIT_INSTR_OFFSETS
	.align		4
        /*00d4*/ 	.byte	0x04, 0x1c
        /*00d6*/ 	.short	(.L_1540 - .L_1539)


	//   ....[0]....
.L_1539:
        /*00d8*/ 	.word	0x00000090


	//----- nvinfo : EIATTR_CRS_STACK_SIZE
	.align		4
.L_1540:
        /*00dc*/ 	.byte	0x04, 0x1e
        /*00de*/ 	.short	(.L_1542 - .L_1541)
.L_1541:
        /*00e0*/ 	.word	0x00000000


	//----- nvinfo : EIATTR_CBANK_PARAM_SIZE
	.align		4
.L_1542:
        /*00e4*/ 	.byte	0x03, 0x19
        /*00e6*/ 	.short	0x01d0


	//----- nvinfo : EIATTR_PARAM_CBANK
	.align		4
        /*00e8*/ 	.byte	0x04, 0x0a
        /*00ea*/ 	.short	(.L_1544 - .L_1543)
	.align		4
.L_1543:
        /*00ec*/ 	.word	index@(.nv.constant0._ZN5flash24flash_fwd_splitkv_kernelI23Flash_fwd_kernel_traitsILi128ELi64ELi128ELi4ELb0ELb0EN7cutlass6half_tE19Flash_kernel_traitsILi128ELi64ELi128ELi4ES3_EELb0ELb1ELb0ELb0ELb0ELb1ELb0ELb1EEEvNS_16Flash_fwd_paramsE)
        /*00f0*/ 	.short	0x0380
        /*00f2*/ 	.short	0x01d0


	//----- nvinfo : EIATTR_SW_WAR
	.align		4
.L_1544:
        /*00f4*/ 	.byte	0x04, 0x36
        /*00f6*/ 	.short	(.L_1546 - .L_1545)
.L_1545:
        /*00f8*/ 	.word	0x00000008
.L_1546:


//--------------------- .nv.info._ZN5flash24flash_fwd_splitkv_kernelI23Flash_fwd_kernel_traitsILi128ELi64ELi128ELi4ELb0ELb0EN7cutlass6half_tE19Flash_kernel_traitsILi128ELi64ELi128ELi4ES3_EELb0ELb1ELb0ELb0ELb0ELb0ELb1ELb0EEEvNS_16Flash_fwd_paramsE --------------------------
	.section	.nv.info._ZN5flash24flash_fwd_splitkv_kernelI23Flash_fwd_kernel_traitsILi128ELi64ELi128ELi4ELb0ELb0EN7cutlass6half_tE19Flash_kernel_traitsILi128ELi64ELi128ELi4ES3_EELb0ELb1ELb0ELb0ELb0ELb0ELb1ELb0EEEvNS_16Flash_fwd_paramsE,"",@"SHT_CUDA_INFO"
	.sectionflags	@""
	.align	4


	//----- nvinfo : EIATTR_CUDA_API_VERSION
	.align		4
        /*0000*/ 	.byte	0x04, 0x37
        /*0002*/ 	.short	(.L_1548 - .L_1547)
.L_1547:
        /*0004*/ 	.word	0x00000082


	//----- nvinfo : EIATTR_KPARAM_INFO
	.align		4
.L_1548:
        /*0008*/ 	.byte	0x04, 0x17
        /*000a*/ 	.short	(.L_1550 - .L_1549)
.L_1549:
        /*000c*/ 	.word	0x00000000
        /*0010*/ 	.short	0x0000
        /*0012*/ 	.short	0x0000
        /*0014*/ 	.byte	0x00, 0xf0, 0x41, 0x07


	//----- nvinfo : EIATTR_SPARSE_MMA_MASK
	.align		4
.L_1550:
        /*0018*/ 	.byte	0x03, 0x50
        /*001a*/ 	.short	0x0000


	//----- nvinfo : EIATTR_MAXREG_COUNT
	.align		4
        /*001c*/ 	.byte	0x03, 0x1b
        /*001e*/ 	.short	0x00ff


	//----- nvinfo : EIATTR_NUM_BARRIERS
	.align		4
        /*0020*/ 	.byte	0x02, 0x4c
        /*0022*/ 	.byte	0x01
	.zero		1


	//----- nvinfo : EIATTR_MERCURY_ISA_VERSION
	.align		4
        /*0024*/ 	.byte	0x03, 0x5f
        /*0026*/ 	.short	0x0101


	//----- nvinfo : EIATTR_COOP_GROUP_MASK_REGIDS
	.align		4
        /*0028*/ 	.byte	0x04, 0x29
        /*002a*/ 	.short	(.L_1552 - .L_1551)


	//   ....[0]....
.L_1551:
        /*002c*/ 	.word	0xffffffff


	//   ....[1]....
        /*0030*/ 	.word	0xffffffff


	//   ....[2]....
        /*0034*/ 	.word	0xffffffff


	//   ....[3]....
        /*0038*/ 	.word	0xffffffff


	//   ....[4]....
        /*003c*/ 	.word	0xffffffff


	//   ....[5]....
        /*0040*/ 	.word	0xffffffff


	//   ....[6]....
        /*0044*/ 	.word	0xffffffff


	//   ....[7]....
        /*0048*/ 	.word	0xffffffff


	//   ....[8]....
        /*004c*/ 	.word	0xffffffff


	//   ....[9]....
        /*0050*/ 	.word	0xffffffff


	//   ....[10]....
        /*0054*/ 	.word	0xffffffff


	//   ....[11]....
        /*0058*/ 	.word	0xffffffff


	//   ....[12]....
        /*005c*/ 	.word	0xffffffff


	//   ....[13]....
        /*0060*/ 	.word	0xffffffff


	//   ....[14]....
        /*0064*/ 	.word	0xffffffff


	//   ....[15]....
        /*0068*/ 	.word	0xffffffff


	//   ....[16]....
        /*006c*/ 	.word	0x05000008


	//   ....[17]....
        /*0070*/ 	.word	0x05000008


	//   ....[18]....
        /*0074*/ 	.word	0x05000008


	//   ....[19]....
        /*0078*/ 	.word	0x05000008


	//----- nvinfo : EIATTR_COOP_GROUP_INSTR_OFFSETS
	.align		4
.L_1552:
        /*007c*/ 	.byte	0x04, 0x28
        /*007e*/ 	.short	(.L_1554 - .L_1553)


	//   ....[0]....
.L_1553:
        /*0080*/ 	.word	0x00006ea0


	//   ....[1]....
        /*0084*/ 	.word	0x00006ec0


	//   ....[2]....
        /*0088*/ 	.word	0x00006ee0


	//   ....[3]....
        /*008c*/ 	.word	0x00006f00


	//   ....[4]....
        /*0090*/ 	.word	0x0000c300


	//   ....[5]....
        /*0094*/ 	.word	0x0000c310


	//   ....[6]....
        /*0098*/ 	.word	0x0000c360


	//   ....[7]....
        /*009c*/ 	.word	0x0000c370


	//   ....[8]....
        /*00a0*/ 	.word	0x00011e10


	//   ....[9]....
        /*00a4*/ 	.word	0x00011ea0


	//   ....[10]....
        /*00a8*/ 	.word	0x00011ed0


	//   ....[11]....
        /*00ac*/ 	.word	0x00011f30


	//   ....[12]....
        /*00b0*/ 	.word	0x00013e90


	//   ....[13]....
        /*00b4*/ 	.word	0x00013ea0


	//   ....[14]....
        /*00b8*/ 	.word	0x00013ed0


	//   ....[15]....
        /*00bc*/ 	.word	0x00013ee0


	//   ....[16]....
        /*00c0*/ 	.word	0x000151a0


	//   ....[17]....
        /*00c4*/ 	.word	0x00015210


	//   ....[18]....
        /*00c8*/ 	.word	0x00015270


	//   ....[19]....
        /*00cc*/ 	.word	0x000152e0


	//----- nvinfo : EIATTR_VRC_CTA_INIT_COUNT
	.align		4
.L_1554:
        /*00d0*/ 	.byte	0x02, 0x4a
	.zero		1
	.zero		1


	//----- nvinfo : EIATTR_EXIT_INSTR_OFFSETS
	.align		4
        /*00d4*/ 	.byte	0x04, 0x1c
        /*00d6*/ 	.short	(.L_1556 - .L_1555)


	//   ....[0]....
.L_1555:
        /*00d8*/ 	.word	0x000001f0


	//----- nvinfo : EIATTR_CRS_STACK_SIZE
	.align		4
.L_1556:
        /*00dc*/ 	.byte	0x04, 0x1e
        /*00de*/ 	.short	(.L_1558 - .L_1557)
.L_1557:
        /*00e0*/ 	.word	0x00000000


	//----- nvinfo : EIATTR_CBANK_PARAM_SIZE
	.align		4
.L_1558:
        /*00e4*/ 	.byte	0x03, 0x19
        /*00e6*/ 	.short	0x01d0


	//----- nvinfo : EIATTR_PARAM_CBANK
	.align		4
        /*00e8*/ 	.byte	0x04, 0x0a
        /*00ea*/ 	.short	(.L_1560 - .L_1559)
	.align		4
.L_1559:
        /*00ec*/ 	.word	index@(.nv.constant0._ZN5flash24flash_fwd_splitkv_kernelI23Flash_fwd_kernel_traitsILi128ELi64ELi128ELi4ELb0ELb0EN7cutlass6half_tE19Flash_kernel_traitsILi128ELi64ELi128ELi4ES3_EELb0ELb1ELb0ELb0ELb0ELb0ELb1ELb0EEEvNS_16Flash_fwd_paramsE)
        /*00f0*/ 	.short	0x0380
        /*00f2*/ 	.short	0x01d0


	//----- nvinfo : EIATTR_SW_WAR
	.align		4
.L_1560:
        /*00f4*/ 	.byte	0x04, 0x36
        /*00f6*/ 	.short	(.L_1562 - .L_1561)
.L_1561:
        /*00f8*/ 	.word	0x00000008
.L_1562:


//--------------------- .nv.info._ZN5flash24flash_fwd_splitkv_kernelI23Flash_fwd_kernel_traitsILi128ELi64ELi128ELi4ELb0ELb0EN7cutlass6half_tE19Flash_kernel_traitsILi128ELi64ELi128ELi4ES3_EELb0ELb1ELb0ELb0ELb0ELb1ELb1ELb0EEEvNS_16Flash_fwd_paramsE --------------------------
	.section	.nv.info._ZN5flash24flash_fwd_splitkv_kernelI23Flash_fwd_kernel_traitsILi128ELi64ELi128ELi4ELb0ELb0EN7cutlass6half_tE19Flash_kernel_traitsILi128ELi64ELi128ELi4ES3_EELb0ELb1ELb0ELb0ELb0ELb1ELb1ELb0EEEvNS_16Flash_fwd_paramsE,"",@"SHT_CUDA_INFO"
	.sectionflags	@""
	.align	4


	//----- nvinfo : EIATTR_CUDA_API_VERSION
	.align		4
        /*0000*/ 	.byte	0x04, 0x37
        /*0002*/ 	.short	(.L_1564 - .L_1563)
.L_1563:
        /*0004*/ 	.word	0x00000082


	//----- nvinfo : EIATTR_KPARAM_INFO
	.align		4
.L_1564:
        /*0008*/ 	.byte	0x04, 0x17
        /*000a*/ 	.short	(.L_1566 - .L_1565)
.L_1565:
        /*000c*/ 	.word	0x00000000
        /*0010*/ 	.short	0x0000
        /*0012*/ 	.short	0x0000
        /*0014*/ 	.byte	0x00, 0xf0, 0x41, 0x07


	//----- nvinfo : EIATTR_SPARSE_MMA_MASK
	.align		4
.L_1566:
        /*0018*/ 	.byte	0x03, 0x50
        /*001a*/ 	.short	0x0000


	//----- nvinfo : EIATTR_MAXREG_COUNT
	.align		4
        /*001c*/ 	.byte	0x03, 0x1b
        /*001e*/ 	.short	0x00ff


	//----- nvinfo : EIATTR_NUM_BARRIERS
	.align		4
        /*0020*/ 	.byte	0x02, 0x4c
        /*0022*/ 	.byte	0x01
	.zero		1


	//----- nvinfo : EIATTR_MERCURY_ISA_VERSION
	.align		4
        /*0024*/ 	.byte	0x03, 0x5f
        /*0026*/ 	.short	0x0101


	//----- nvinfo : EIATTR_COOP_GROUP_MASK_REGIDS
	.align		4
        /*0028*/ 	.byte	0x04, 0x29
        /*002a*/ 	.short	(.L_1568 - .L_1567)


	//   ....[0]....
.L_1567:
        /*002c*/ 	.word	0xffffffff


	//   ....[1]....
        /*0030*/ 	.word	0xffffffff


	//   ....[2]....
        /*0034*/ 	.word	0xffffffff


	//   ....[3]....
        /*0038*/ 	.word	0xffffffff


	//   ....[4]....
        /*003c*/ 	.word	0xffffffff


	//   ....[5]....
        /*0040*/ 	.word	0xffffffff


	//   ....[6]....
        /*0044*/ 	.word	0xffffffff


	//   ....[7]....
        /*0048*/ 	.word	0xffffffff


	//   ....[8]....
        /*004c*/ 	.word	0xffffffff


	//   ....[9]....
        /*0050*/ 	.word	0xffffffff


	//   ....[10]....
        /*0054*/ 	.word	0xffffffff


	//   ....[11]....
        /*0058*/ 	.word	0xffffffff


	//   ....[12]....
        /*005c*/ 	.word	0xffffffff


	//   ....[13]....
        /*0060*/ 	.word	0xffffffff


	//   ....[14]....
        /*0064*/ 	.word	0xffffffff


	//   ....[15]....
        /*0068*/ 	.word	0xffffffff


	//   ....[16]....
        /*006c*/ 	.word	0x05000008


	//   ....[17]....
        /*0070*/ 	.word	0x05000008


	//   ....[18]....
        /*0074*/ 	.word	0x05000008


	//   ....[19]....
        /*0078*/ 	.word	0x05000008


	//----- nvinfo : EIATTR_COOP_GROUP_INSTR_OFFSETS
	.align		4
.L_1568:
        /*007c*/ 	.byte	0x04, 0x28
        /*007e*/ 	.short	(.L_1570 - .L_1569)


	//   ....[0]....
.L_1569:
        /*0080*/ 	.word	0x00007690


	//   ....[1]....
        /*0084*/ 	.word	0x000076b0


	//   ....[2]....
        /*0088*/ 	.word	0x000076d0


	//   ....[3]....
        /*008c*/ 	.word	0x000076f0


	//   ....[4]....
        /*0090*/ 	.word	0x0000d2f0


	//   ....[5]....
        /*0094*/ 	.word	0x0000d310


	//   ....[6]....
        /*0098*/ 	.word	0x0000d340


	//   ....[7]....
        /*009c*/ 	.word	0x0000d360


	//   ....[8]....
        /*00a0*/ 	.word	0x00013640


	//   ....[9]....
        /*00a4*/ 	.word	0x00013650


	//   ....[10]....
        /*00a8*/ 	.word	0x00013700


	//   ....[11]....
        /*00ac*/ 	.word	0x00013720


	//   ....[12]....
        /*00b0*/ 	.word	0x00015690


	//   ....[13]....
        /*00b4*/ 	.word	0x000156a0


	//   ....[14]....
        /*00b8*/ 	.word	0x000156d0


	//   ....[15]....
        /*00bc*/ 	.word	0x000156e0


	//   ....[16]....
        /*00c0*/ 	.word	0x000169a0


	//   ....[17]....
        /*00c4*/ 	.word	0x00016a10


	//   ....[18]....
        /*00c8*/ 	.word	0x00016a70


	//   ....[19]....
        /*00cc*/ 	.word	0x00016ae0


	//----- nvinfo : EIATTR_VRC_CTA_INIT_COUNT
	.align		4
.L_1570:
        /*00d0*/ 	.byte	0x02, 0x4a
	.zero		1
	.zero		1


	//----- nvinfo : EIATTR_EXIT_INSTR_OFFSETS
	.align		4
        /*00d4*/ 	.byte	0x04, 0x1c
        /*00d6*/ 	.short	(.L_1572 - .L_1571)


	//   ....[0]....
.L_1571:
        /*00d8*/ 	.word	0x000001f0


	//----- nvinfo : EIATTR_CRS_STACK_SIZE
	.align		4
.L_1572:
        /*00dc*/ 	.byte	0x04, 0x1e
        /*00de*/ 	.short	(.L_1574 - .L_1573)
.L_1573:
        /*00e0*/ 	.word	0x00000000


	//----- nvinfo : EIATTR_CBANK_PARAM_SIZE
	.align		4
.L_1574:
        /*00e4*/ 	.byte	0x03, 0x19
        /*00e6*/ 	.short	0x01d0


	//----- nvinfo : EIATTR_PARAM_CBANK
	.align		4
        /*00e8*/ 	.byte	0x04, 0x0a
        /*00ea*/ 	.short	(.L_1576 - .L_1575)
	.align		4
.L_1575:
        /*00ec*/ 	.word	index@(.nv.constant0._ZN5flash24flash_fwd_splitkv_kernelI23Flash_fwd_kernel_traitsILi128ELi64ELi128ELi4ELb0ELb0EN7cutlass6half_tE19Flash_kernel_traitsILi128ELi64ELi128ELi4ES3_EELb0ELb1ELb0ELb0ELb0ELb1ELb1ELb0EEEvNS_16Flash_fwd_paramsE)
        /*00f0*/ 	.short	0x0380
        /*00f2*/ 	.short	0x01d0


	//----- nvinfo : EIATTR_SW_WAR
	.align		4
.L_1576:
        /*00f4*/ 	.byte	0x04, 0x36
        /*00f6*/ 	.short	(.L_1578 - .L_1577)
.L_1577:
        /*00f8*/ 	.word	0x00000008
.L_1578:


//--------------------- .nv.info._ZN5flash24flash_fwd_splitkv_kernelI23Flash_fwd_kernel_traitsILi128ELi64ELi128ELi4ELb0ELb0EN7cutlass6half_tE19Flash_kernel_traitsILi128ELi64ELi128ELi4ES3_EELb0ELb1ELb0ELb0ELb0ELb0ELb1ELb1EEEvNS_16Flash_fwd_paramsE --------------------------
	.section	.nv.info._ZN5flash24flash_fwd_splitkv_kernelI23Flash_fwd_kernel_traitsILi128ELi64ELi128ELi4ELb0ELb0EN7cutlass6half_tE19Flash_kernel_traitsILi128ELi64ELi128ELi4ES3_EELb0ELb1ELb0ELb0ELb0ELb0ELb1ELb1EEEvNS_16Flash_fwd_paramsE,"",@"SHT_CUDA_INFO"
	.sectionflags	@""
	.align	4


	//----- nvinfo : EIATTR_CUDA_API_VERSION
	.align		4
        /*0000*/ 	.byte	0x04, 0x37
        /*0002*/ 	.short	(.L_1580 - .L_1579)
.L_1579:
        /*0004*/ 	.word	0x00000082


	//----- nvinfo : EIATTR_KPARAM_INFO
	.align		4
.L_1580:
        /*0008*/ 	.byte	0x04, 0x17
        /*000a*/ 	.short	(.L_1582 - .L_1581)
.L_1581:
        /*000c*/ 	.word	0x00000000
        /*0010*/ 	.short	0x0000
        /*0012*/ 	.short	0x0000
        /*0014*/ 	.byte	0x00, 0xf0, 0x41, 0x07


	//----- nvinfo : EIATTR_SPARSE_MMA_MASK
	.align		4
.L_1582:
        /*0018*/ 	.byte	0x03, 0x50
        /*001a*/ 	.short	0x0000


	//----- nvinfo : EIATTR_MAXREG_COUNT
	.align		4
        /*001c*/ 	.byte	0x03, 0x1b
        /*001e*/ 	.short	0x00ff


	//----- nvinfo : EIATTR_NUM_BARRIERS
	.align		4
        /*0020*/ 	.byte	0x02, 0x4c
        /*0022*/ 	.byte	0x01
	.zero		1


	//----- nvinfo : EIATTR_MERCURY_ISA_VERSION
	.align		4
        /*0024*/ 	.byte	0x03, 0x5f
        /*0026*/ 	.short	0x0101


	//----- nvinfo : EIATTR_COOP_GROUP_MASK_REGIDS
	.align		4
        /*0028*/ 	.byte	0x04, 0x29
        /*002a*/ 	.short	(.L_1584 - .L_1583)


	//   ....[0]....
.L_1583:
        /*002c*/ 	.word	0xffffffff


	//   ....[1]....
        /*0030*/ 	.word	0xffffffff


	//   ....[2]....
        /*0034*/ 	.word	0xffffffff


	//   ....[3]....
        /*0038*/ 	.word	0xffffffff


	//   ....[4]....
        /*003c*/ 	.word	0xffffffff


	//   ....[5]....
        /*0040*/ 	.word	0xffffffff


	//   ....[6]....
        /*0044*/ 	.word	0xffffffff


	//   ....[7]....
        /*0048*/ 	.word	0xffffffff


	//   ....[8]....
        /*004c*/ 	.word	0xffffffff


	//   ....[9]....
        /*0050*/ 	.word	0xffffffff


	//   ....[10]....
        /*0054*/ 	.word	0xffffffff


	//   ....[11]....
        /*0058*/ 	.word	0xffffffff


	//   ....[12]....
        /*005c*/ 	.word	0xffffffff


	//   ....[13]....
        /*0060*/ 	.word	0xffffffff


	//   ....[14]....
        /*0064*/ 	.word	0xffffffff


	//   ....[15]....
        /*0068*/ 	.word	0xffffffff


	//   ....[16]....
        /*006c*/ 	.word	0x05000006


	//   ....[17]....
        /*0070*/ 	.word	0x05000006


	//   ....[18]....
        /*0074*/ 	.word	0x05000006


	//   ....[19]....
        /*0078*/ 	.word	0x05000006


	//----- nvinfo : EIATTR_COOP_GROUP_INSTR_OFFSETS
	.align		4
.L_1584:
        /*007c*/ 	.byte	0x04, 0x28
        /*007e*/ 	.short	(.L_1586 - .L_1585)


	//   ....[0]....
.L_1585:
        /*0080*/ 	.word	0x00017710


	//   ....[1]....
        /*0084*/ 	.word	0x00017890


	//   ....[2]....
        /*0088*/ 	.word	0x000178a0


	//   ....[3]....
        /*008c*/ 	.word	0x000178d0


	//   ....[4]....
        /*0090*/ 	.word	0x0001ccb0


	//   ....[5]....
        /*0094*/ 	.word	0x0001ccf0


	//   ....[6]....
        /*0098*/ 	.word	0x0001cd20


	//   ....[7]....
        /*009c*/ 	.word	0x0001cd50


	//   ....[8]....
        /*00a0*/ 	.word	0x000227b0


	//   ....[9]....
        /*00a4*/ 	.word	0x00022870


	//   ....[10]....
        /*00a8*/ 	.word	0x000228c0


	//   ....[11]....
        /*00ac*/ 	.word	0x00022910


	//   ....[12]....
        /*00b0*/ 	.word	0x00024860


	//   ....[13]....
        /*00b4*/ 	.word	0x00024870


	//   ....[14]....
        /*00b8*/ 	.word	0x000248a0


	//   ....[15]....
        /*00bc*/ 	.word	0x000248b0


	//   ....[16]....
        /*00c0*/ 	.word	0x00025b80


	//   ....[17]....
        /*00c4*/ 	.word	0x00025bf0


	//   ....[18]....
        /*00c8*/ 	.word	0x00025c60


	//   ....[19]....
        /*00cc*/ 	.word	0x00025cc0


	//----- nvinfo : EIATTR_VRC_CTA_INIT_COUNT
	.align		4
.L_1586:
        /*00d0*/ 	.byte	0x02, 0x4a
	.zero		1
	.zero		1


	//----- nvinfo : EIATTR_EXIT_INSTR_OFFSETS
	.align		4
        /*00d4*/ 	.byte	0x04, 0x1c
        /*00d6*/ 	.short	(.L_1588 - .L_1587)


	//   ....[0]....
.L_1587:
        /*00d8*/ 	.word	0x000001f0


	//----- nvinfo : EIATTR_CRS_STACK_SIZE
	.align		4
.L_1588:
        /*00dc*/ 	.byte	0x04, 0x1e
        /*00de*/ 	.short	(.L_1590 - .L_1589)
.L_1589:
        /*00e0*/ 	.word	0x00000000


	//----- nvinfo : EIATTR_CBANK_PARAM_SIZE
	.align		4
.L_1590:
        /*00e4*/ 	.byte	0x03, 0x19
        /*00e6*/ 	.short	0x01d0


	//----- nvinfo : EIATTR_PARAM_CBANK
	.align		4
        /*00e8*/ 	.byte	0x04, 0x0a
        /*00ea*/ 	.short	(.L_1592 - .L_1591)
	.align		4
.L_1591:
        /*00ec*/ 	.word	index@(.nv.constant0._ZN5flash24flash_fwd_splitkv_kernelI23Flash_fwd_kernel_traitsILi128ELi64ELi128ELi4ELb0ELb0EN7cutlass6half_tE19Flash_kernel_traitsILi128ELi64ELi128ELi4ES3_EELb0ELb1ELb0ELb0ELb0ELb0ELb1ELb1EEEvNS_16Flash_fwd_paramsE)
        /*00f0*/ 	.short	0x0380
        /*00f2*/ 	.short	0x01d0


	//----- nvinfo : EIATTR_SW_WAR
	.align		4
.L_1592:
        /*00f4*/ 	.byte	0x04, 0x36
        /*00f6*/ 	.short	(.L_1594 - .L_1593)
.L_1593:
        /*00f8*/ 	.word	0x00000008
.L_1594:


//--------------------- .nv.info._ZN5flash24flash_fwd_splitkv_kernelI23Flash_fwd_kernel_traitsILi128ELi64ELi128ELi4ELb0ELb0EN7cutlass6half_tE19Flash_kernel_traitsILi128ELi64ELi128ELi4ES3_EELb0ELb1ELb0ELb0ELb0ELb1ELb1ELb1EEEvNS_16Flash_fwd_paramsE --------------------------
	.section	.nv.info._ZN5flash24flash_fwd_splitkv_kernelI23Flash_fwd_kernel_traitsILi128ELi64ELi128ELi4ELb0ELb0EN7cutlass6half_tE19Flash_kernel_traitsILi128ELi64ELi128ELi4ES3_EELb0ELb1ELb0ELb0ELb0ELb1ELb1ELb1EEEvNS_16Flash_fwd_paramsE,"",@"SHT_CUDA_INFO"
	.sectionflags	@""
	.align	4


	//----- nvinfo : EIATTR_CUDA_API_VERSION
	.align		4
        /*0000*/ 	.byte	0x04, 0x37
        /*0002*/ 	.short	(.L_1596 - .L_1595)
.L_1595:
        /*0004*/ 	.word	0x00000082


	//----- nvinfo : EIATTR_KPARAM_INFO
	.align		4
.L_1596:
        /*0008*/ 	.byte	0x04, 0x17
        /*000a*/ 	.short	(.L_1598 - .L_1597)
.L_1597:
        /*000c*/ 	.word	0x00000000
        /*0010*/ 	.short	0x0000
        /*0012*/ 	.short	0x0000
        /*0014*/ 	.byte	0x00, 0xf0, 0x41, 0x07


	//----- nvinfo : EIATTR_SPARSE_MMA_MASK
	.align		4
.L_1598:
        /*0018*/ 	.byte	0x03, 0x50
        /*001a*/ 	.short	0x0000


	//----- nvinfo : EIATTR_MAXREG_COUNT
	.align		4
        /*001c*/ 	.byte	0x03, 0x1b
        /*001e*/ 	.short	0x00ff


	//----- nvinfo : EIATTR_NUM_BARRIERS
	.align		4
        /*0020*/ 	.byte	0x02, 0x4c
        /*0022*/ 	.byte	0x01
	.zero		1


	//----- nvinfo : EIATTR_MERCURY_ISA_VERSION
	.align		4
        /*0024*/ 	.byte	0x03, 0x5f
        /*0026*/ 	.short	0x0101


	//----- nvinfo : EIATTR_COOP_GROUP_MASK_REGIDS
	.align		4
        /*0028*/ 	.byte	0x04, 0x29
        /*002a*/ 	.short	(.L_1600 - .L_1599)


	//   ....[0]....
.L_1599:
        /*002c*/ 	.word	0xffffffff


	//   ....[1]....
        /*0030*/ 	.word	0xffffffff


	//   ....[2]....
        /*0034*/ 	.word	0xffffffff


	//   ....[3]....
        /*0038*/ 	.word	0xffffffff


	//   ....[4]....
        /*003c*/ 	.word	0xffffffff


	//   ....[5]....
        /*0040*/ 	.word	0xffffffff


	//   ....[6]....
        /*0044*/ 	.word	0xffffffff


	//   ....[7]....
        /*0048*/ 	.word	0xffffffff


	//   ....[8]....
        /*004c*/ 	.word	0xffffffff


	//   ....[9]....
        /*0050*/ 	.word	0xffffffff


	//   ....[10]....
        /*0054*/ 	.word	0xffffffff


	//   ....[11]....
        /*0058*/ 	.word	0xffffffff


	//   ....[12]....
        /*005c*/ 	.word	0xffffffff


	//   ....[13]....
        /*0060*/ 	.word	0xffffffff


	//   ....[14]....
        /*0064*/ 	.word	0xffffffff


	//   ....[15]....
        /*0068*/ 	.word	0xffffffff


	//   ....[16]....
        /*006c*/ 	.word	0x05000006


	//   ....[17]....
        /*0070*/ 	.word	0x05000006


	//   ....[18]....
        /*0074*/ 	.word	0x05000006


	//   ....[19]....
        /*0078*/ 	.word	0x05000006


	//----- nvinfo : EIATTR_COOP_GROUP_INSTR_OFFSETS
	.align		4
.L_1600:
        /*007c*/ 	.byte	0x04, 0x28
        /*007e*/ 	.short	(.L_1602 - .L_1601)


	//   ....[0]....
.L_1601:
        /*0080*/ 	.word	0x00018080


	//   ....[1]....
        /*0084*/ 	.word	0x000180a0


	//   ....[2]....
        /*0088*/ 	.word	0x000180c0


	//   ....[3]....
        /*008c*/ 	.word	0x000180e0


	//   ....[4]....
        /*0090*/ 	.word	0x0001dd10


	//   ....[5]....
        /*0094*/ 	.word	0x0001dd20


	//   ....[6]....
        /*0098*/ 	.word	0x0001dd60


	//   ....[7]....
        /*009c*/ 	.word	0x0001dd70


	//   ....[8]....
        /*00a0*/ 	.word	0x00024050


	//   ....[9]....
        /*00a4*/ 	.word	0x00024060


	//   ....[10]....
        /*00a8*/ 	.word	0x000240e0


	//   ....[11]....
        /*00ac*/ 	.word	0x00024100


	//   ....[12]....
        /*00b0*/ 	.word	0x00026080


	//   ....[13]....
        /*00b4*/ 	.word	0x00026090


	//   ....[14]....
        /*00b8*/ 	.word	0x000260c0


	//   ....[15]....
        /*00bc*/ 	.word	0x000260d0


	//   ....[16]....
        /*00c0*/ 	.word	0x000273a0


	//   ....[17]....
        /*00c4*/ 	.word	0x00027410


	//   ....[18]....
        /*00c8*/ 	.word	0x00027480


	//   ....[19]....
        /*00cc*/ 	.word	0x000274e0


	//----- nvinfo : EIATTR_VRC_CTA_INIT_COUNT
	.align		4
.L_1602:
        /*00d0*/ 	.byte	0x02, 0x4a
	.zero		1
	.zero		1


	//----- nvinfo : EIATTR_EXIT_INSTR_OFFSETS
	.align		4
        /*00d4*/ 	.byte	0x04, 0x1c
        /*00d6*/ 	.short	(.L_1604 - .L_1603)


	//   ....[0]....
.L_1603:
        /*00d8*/ 	.word	0x000001f0


	//----- nvinfo : EIATTR_CRS_STACK_SIZE
	.align		4
.L_1604:
        /*00dc*/ 	.byte	0x04, 0x1e
        /*00de*/ 	.short	(.L_1606 - .L_1605)
.L_1605:
        /*00e0*/ 	.word	0x00000000


	//----- nvinfo : EIATTR_CBANK_PARAM_SIZE
	.align		4
.L_1606:
        /*00e4*/ 	.byte	0x03, 0x19
        /*00e6*/ 	.short	0x01d0


	//----- nvinfo : EIATTR_PARAM_CBANK
	.align		4
        /*00e8*/ 	.byte	0x04, 0x0a
        /*00ea*/ 	.short	(.L_1608 - .L_1607)
	.align		4
.L_1607:
        /*00ec*/ 	.word	index@(.nv.constant0._ZN5flash24flash_fwd_splitkv_kernelI23Flash_fwd_kernel_traitsILi128ELi64ELi128ELi4ELb0ELb0EN7cutlass6half_tE19Flash_kernel_traitsILi128ELi64ELi128ELi4ES3_EELb0ELb1ELb0ELb0ELb0ELb1ELb1ELb1EEEvNS_16Flash_fwd_paramsE)
        /*00f0*/ 	.short	0x0380
        /*00f2*/ 	.short	0x01d0


	//----- nvinfo : EIATTR_SW_WAR
	.align		4
.L_1608:
        /*00f4*/ 	.byte	0x04, 0x36
        /*00f6*/ 	.short	(.L_1610 - .L_1609)
.L_1609:
        /*00f8*/ 	.word	0x00000008
.L_1610:


//--------------------- .nv.info._ZN5flash24flash_fwd_splitkv_kernelI23Flash_fwd_kernel_traitsILi128ELi64ELi128ELi4ELb0ELb0EN7cutlass6half_tE19Flash_kernel_traitsILi128ELi64ELi128ELi4ES3_EELb0ELb0ELb0ELb1ELb1ELb0ELb0ELb0EEEvNS_16Flash_fwd_paramsE --------------------------
	.section	.nv.info._ZN5flash24flash_fwd_splitkv_kernelI23Flash_fwd_kernel_traitsILi128ELi64ELi128ELi4ELb0ELb0EN7cutlass6half_tE19Flash_kernel_traitsILi128ELi64ELi128ELi4ES3_EELb0ELb0ELb0ELb1ELb1ELb0ELb0ELb0EEEvNS_16Flash_fwd_paramsE,"",@"SHT_CUDA_INFO"
	.sectionflags	@""
	.align	4


	//----- nvinfo : EIATTR_CUDA_API_VERSION
	.align		4
        /*0000*/ 	.byte	0x04, 0x37
        /*0002*/ 	.short	(.L_1612 - .L_1611)
.L_1611:
        /*0004*/ 	.word	0x00000082


	//----- nvinfo : EIATTR_KPARAM_INFO
	.align		4
.L_1612:
        /*0008*/ 	.byte	0x04, 0x17
        /*000a*/ 	.short	(.L_1614 - .L_1613)
.L_1613:
        /*000c*/ 	.word	0x00000000
        /*0010*/ 	.short	0x0000
        /*0012*/ 	.short	0x0000
        /*0014*/ 	.byte	0x00, 0xf0, 0x41, 0x07


	//----- nvinfo : EIATTR_SPARSE_MMA_MASK
	.align		4
.L_1614:
        /*0018*/ 	.byte	0x03, 0x50
        /*001a*/ 	.short	0x0000


	//----- nvinfo : EIATTR_MAXREG_COUNT
	.align		4
        /*001c*/ 	.byte	0x03, 0x1b
        /*001e*/ 	.short	0x00ff


	//----- nvinfo : EIATTR_NUM_BARRIERS
	.align		4
        /*0020*/ 	.byte	0x02, 0x4c
        /*0022*/ 	.byte	0x01
	.zero		1


	//----- nvinfo : EIATTR_MERCURY_ISA_VERSION
	.align		4
        /*0024*/ 	.byte	0x03, 0x5f
        /*0026*/ 	.short	0x0101


	//----- nvinfo : EIATTR_COOP_GROUP_MASK_REGIDS
	.align		4
        /*0028*/ 	.byte	0x04, 0x29
        /*002a*/ 	.short	(.L_1616 - .L_1615)


	//   ....[0]....
.L_1615:
        /*002c*/ 	.word	0xffffffff


	//   ....[1]....
        /*0030*/ 	.word	0xffffffff


	//   ....[2]....
        /*0034*/ 	.word	0xffffffff


	//   ....[3]....
        /*0038*/ 	.word	0xffffffff


	//   ....[4]....
        /*003c*/ 	.word	0xffffffff


	//   ....[5]....
        /*0040*/ 	.word	0xffffffff


	//   ....[6]....
        /*0044*/ 	.word	0xffffffff


	//   ....[7]....
        /*0048*/ 	.word	0xffffffff


	//   ....[8]....
        /*004c*/ 	.word	0xffffffff


	//   ....[9]....
        /*0050*/ 	.word	0xffffffff


	//   ....[10]....
        /*0054*/ 	.word	0xffffffff


	//   ....[11]....
        /*0058*/ 	.word	0xffffffff


	//   ....[12]....
        /*005c*/ 	.word	0x05000004


	//   ....[13]....
        /*0060*/ 	.word	0x05000004


	//   ....[14]....
        /*0064*/ 	.word	0x05000004


	//   ....[15]....
        /*0068*/ 	.word	0x05000004


	//----- nvinfo : EIATTR_COOP_GROUP_INSTR_OFFSETS
	.align		4
.L_1616:
        /*006c*/ 	.byte	0x04, 0x28
        /*006e*/ 	.short	(.L_1618 - .L_1617)


	//   ....[0]....
.L_1617:
        /*0070*/ 	.word	0x000035a0


	//   ....[1]....
        /*0074*/ 	.word	0x000035c0


	//   ....[2]....
        /*0078*/ 	.word	0x00003670


	//   ....[3]....
        /*007c*/ 	.word	0x00003680


	//   ....[4]....
        /*0080*/ 	.word	0x000070e0


	//   ....[5]....
        /*0084*/ 	.word	0x00007110


	//   ....[6]....
        /*0088*/ 	.word	0x00007190


	//   ....[7]....
        /*008c*/ 	.word	0x000071a0


	//   ....[8]....
        /*0090*/ 	.word	0x00009120


	//   ....[9]....
        /*0094*/ 	.word	0x00009130


	//   ....[10]....
        /*0098*/ 	.word	0x00009160


	//   ....[11]....
        /*009c*/ 	.word	0x00009170


	//   ....[12]....
        /*00a0*/ 	.word	0x0000a0f0


	//   ....[13]....
        /*00a4*/ 	.word	0x0000a160


	//   ....[14]....
        /*00a8*/ 	.word	0x0000a1c0


	//   ....[15]....
        /*00ac*/ 	.word	0x0000a230


	//----- nvinfo : EIATTR_VRC_CTA_INIT_COUNT
	.align		4
.L_1618:
        /*00b0*/ 	.byte	0x02, 0x4a
	.zero		1
	.zero		1


	//----- nvinfo : EIATTR_EXIT_INSTR_OFFSETS
	.align		4
        /*00b4*/ 	.byte	0x04, 0x1c
        /*00b6*/ 	.short	(.L_1620 - .L_1619)


	//   ....[0]....
.L_1619:
        /*00b8*/ 	.word	0x00000090


	//----- nvinfo : EIATTR_CRS_STACK_SIZE
	.align		4
.L_1620:
        /*00bc*/ 	.byte	0x04, 0x1e
        /*00be*/ 	.short	(.L_1622 - .L_1621)
.L_1621:
        /*00c0*/ 	.word	0x00000000


	//----- nvinfo : EIATTR_CBANK_PARAM_SIZE
	.align		4
.L_1622:
        /*00c4*/ 	.byte	0x03, 0x19
        /*00c6*/ 	.short	0x01d0


	//----- nvinfo : EIATTR_PARAM_CBANK
	.align		4
        /*00c8*/ 	.byte	0x04, 0x0a
        /*00ca*/ 	.short	(.L_1624 - .L_1623)
	.align		4
.L_1623:
        /*00cc*/ 	.word	index@(.nv.constant0._ZN5flash24flash_fwd_splitkv_kernelI23Flash_fwd_kernel_traitsILi128ELi64ELi128ELi4ELb0ELb0EN7cutlass6half_tE19Flash_kernel_traitsILi128ELi64ELi128ELi4ES3_EELb0ELb0ELb0ELb1ELb1ELb0ELb0ELb0EEEvNS_16Flash_fwd_paramsE)
        /*00d0*/ 	.short	0x0380
        /*00d2*/ 	.short	0x01d0


	//----- nvinfo : EIATTR_SW_WAR
	.align		4
.L_1624:
        /*00d4*/ 	.byte	0x04, 0x36
        /*00d6*/ 	.short	(.L_1626 - .L_1625)
.L_1625:
        /*00d8*/ 	.word	0x00000008
.L_1626:


//--------------------- .nv.info._ZN5flash24flash_fwd_splitkv_kernelI23Flash_fwd_kernel_traitsILi128ELi64ELi128ELi4ELb0ELb0EN7cutlass6half_tE19Flash_kernel_traitsILi128ELi64ELi128ELi4ES3_EELb0ELb0ELb0ELb1ELb1ELb1ELb0ELb0EEEvNS_16Flash_fwd_paramsE --------------------------
	.section	.nv.info._ZN5flash24flash_fwd_splitkv_kernelI23Flash_fwd_kernel_traitsILi128ELi64ELi128ELi4ELb0ELb0EN7cutlass6half_tE19Flash_kernel_traitsILi128ELi64ELi128ELi4ES3_EELb0ELb0ELb0ELb1ELb1ELb1ELb0ELb0EEEvNS_16Flash_fwd_paramsE,"",@"SHT_CUDA_INFO"
	.sectionflags	@""
	.align	4


	//----- nvinfo : EIATTR_CUDA_API_VERSION
	.align		4
        /*0000*/ 	.byte	0x04, 0x37
        /*0002*/ 	.short	(.L_1628 - .L_1627)
.L_1627:
        /*0004*/ 	.word	0x00000082


	//----- nvinfo : EIATTR_KPARAM_INFO
	.align		4
.L_1628:
        /*0008*/ 	.byte	0x04, 0x17
        /*000a*/ 	.short	(.L_1630 - .L_1629)
.L_1629:
        /*000c*/ 	.word	0x00000000
        /*0010*/ 	.short	0x0000
        /*0012*/ 	.short	0x0000
        /*0014*/ 	.byte	0x00, 0xf0, 0x41, 0x07


	//----- nvinfo : EIATTR_SPARSE_MMA_MASK
	.align		4
.L_1630:
        /*0018*/ 	.byte	0x03, 0x50
        /*001a*/ 	.short	0x0000


	//----- nvinfo : EIATTR_MAXREG_COUNT
	.align		4
        /*001c*/ 	.byte	0x03, 0x1b
        /*001e*/ 	.short	0x00ff


	//----- nvinfo : EIATTR_NUM_BARRIERS
	.align		4
        /*0020*/ 	.byte	0x02, 0x4c
        /*0022*/ 	.byte	0x01
	.zero		1


	//----- nvinfo : EIATTR_MERCURY_ISA_VERSION
	.align		4
        /*0024*/ 	.byte	0x03, 0x5f
        /*0026*/ 	.short	0x0101


	//----- nvinfo : EIATTR_COOP_GROUP_MASK_REGIDS
	.align		4
        /*0028*/ 	.byte	0x04, 0x29
        /*002a*/ 	.short	(.L_1632 - .L_1631)


	//   ....[0]....
.L_1631:
        /*002c*/ 	.word	0xffffffff


	//   ....[1]....
        /*0030*/ 	.word	0xffffffff


	//   ....[2]....
        /*0034*/ 	.word	0xffffffff


	//   ....[3]....
        /*0038*/ 	.word	0xffffffff


	//   ....[4]....
        /*003c*/ 	.word	0xffffffff


	//   ....[5]....
        /*0040*/ 	.word	0xffffffff


	//   ....[6]....
        /*0044*/ 	.word	0xffffffff


	//   ....[7]....
        /*0048*/ 	.word	0xffffffff


	//   ....[8]....
        /*004c*/ 	.word	0xffffffff


	//   ....[9]....
        /*0050*/ 	.word	0xffffffff


	//   ....[10]....
        /*0054*/ 	.word	0xffffffff


	//   ....[11]....
        /*0058*/ 	.word	0xffffffff


	//   ....[12]....
        /*005c*/ 	.word	0x05000004


	//   ....[13]....
        /*0060*/ 	.word	0x05000004


	//   ....[14]....
        /*0064*/ 	.word	0x05000004


	//   ....[15]....
        /*0068*/ 	.word	0x05000004


	//----- nvinfo : EIATTR_COOP_GROUP_INSTR_OFFSETS
	.align		4
.L_1632:
        /*006c*/ 	.byte	0x04, 0x28
        /*006e*/ 	.short	(.L_1634 - .L_1633)


	//   ....[0]....
.L_1633:
        /*0070*/ 	.word	0x00003dc0


	//   ....[1]....
        /*0074*/ 	.word	0x00003de0


	//   ....[2]....
        /*0078*/ 	.word	0x00003e80


	//   ....[3]....
        /*007c*/ 	.word	0x00003e90


	//   ....[4]....
        /*0080*/ 	.word	0x00008100


	//   ....[5]....
        /*0084*/ 	.word	0x00008130


	//   ....[6]....
        /*0088*/ 	.word	0x000081a0


	//   ....[7]....
        /*008c*/ 	.word	0x000081b0


	//   ....[8]....
        /*0090*/ 	.word	0x0000a140


	//   ....[9]....
        /*0094*/ 	.word	0x0000a150


	//   ....[10]....
        /*0098*/ 	.word	0x0000a180


	//   ....[11]....
        /*009c*/ 	.word	0x0000a190


	//   ....[12]....
        /*00a0*/ 	.word	0x0000b110


	//   ....[13]....
        /*00a4*/ 	.word	0x0000b180


	//   ....[14]....
        /*00a8*/ 	.word	0x0000b1e0


	//   ....[15]....
        /*00ac*/ 	.word	0x0000b250


	//----- nvinfo : EIATTR_VRC_CTA_INIT_COUNT
	.align		4
.L_1634:
        /*00b0*/ 	.byte	0x02, 0x4a
	.zero		1
	.zero		1


	//----- nvinfo : EIATTR_EXIT_INSTR_OFFSETS
	.align		4
        /*00b4*/ 	.byte	0x04, 0x1c
        /*00b6*/ 	.short	(.L_1636 - .L_1635)


	//   ....[0]....
.L_1635:
        /*00b8*/ 	.word	0x00000090


	//----- nvinfo : EIATTR_CRS_STACK_SIZE
	.align		4
.L_1636:
        /*00bc*/ 	.byte	0x04, 0x1e
        /*00be*/ 	.short	(.L_1638 - .L_1637)
.L_1637:
        /*00c0*/ 	.word	0x00000000


	//----- nvinfo : EIATTR_CBANK_PARAM_SIZE
	.align		4
.L_1638:
        /*00c4*/ 	.byte	0x03, 0x19
        /*00c6*/ 	.short	0x01d0


	//----- nvinfo : EIATTR_PARAM_CBANK
	.align		4
        /*00c8*/ 	.byte	0x04, 0x0a
        /*00ca*/ 	.short	(.L_1640 - .L_1639)
	.align		4
.L_1639:
        /*00cc*/ 	.word	index@(.nv.constant0._ZN5flash24flash_fwd_splitkv_kernelI23Flash_fwd_kernel_traitsILi128ELi64ELi128ELi4ELb0ELb0EN7cutlass6half_tE19Flash_kernel_traitsILi128ELi64ELi128ELi4ES3_EELb0ELb0ELb0ELb1ELb1ELb1ELb0ELb0EEEvNS_16Flash_fwd_paramsE)
        /*00d0*/ 	.short	0x0380
        /*00d2*/ 	.short	0x01d0


	//----- nvinfo : EIATTR_SW_WAR
	.align		4
.L_1640:
        /*00d4*/ 	.byte	0x04, 0x36
        /*00d6*/ 	.short	(.L_1642 - .L_1641)
.L_1641:
        /*00d8*/ 	.word	0x00000008
.L_1642:


//--------------------- .nv.info._ZN5flash24flash_fwd_splitkv_kernelI23Flash_fwd_kernel_traitsILi128ELi64ELi128ELi4ELb0ELb0EN7cutlass6half_tE19Flash_kernel_traitsILi128ELi64ELi128ELi4ES3_EELb0ELb0ELb1ELb0ELb0ELb0ELb0ELb0EEEvNS_16Flash_fwd_paramsE --------------------------
	.section	.nv.info._ZN5flash24flash_fwd_splitkv_kernelI23Flash_fwd_kernel_traitsILi128ELi64ELi128ELi4ELb0ELb0EN7cutlass6half_tE19Flash_kernel_traitsILi128ELi64ELi128ELi4ES3_EELb0ELb0ELb1ELb0ELb0ELb0ELb0ELb0EEEvNS_16Flash_fwd_paramsE,"",@"SHT_CUDA_INFO"
	.sectionflags	@""
	.align	4


	//----- nvinfo : EIATTR_CUDA_API_VERSION
	.align		4
        /*0000*/ 	.byte	0x04, 0x37
        /*0002*/ 	.short	(.L_1644 - .L_1643)
.L_1643:
        /*0004*/ 	.word	0x00000082


	//----- nvinfo : EIATTR_KPARAM_INFO
	.align		4
.L_1644:
        /*0008*/ 	.byte	0x04, 0x17
        /*000a*/ 	.short	(.L_1646 - .L_1645)
.L_1645:
        /*000c*/ 	.word	0x00000000
        /*0010*/ 	.short	0x0000
        /*0012*/ 	.short	0x0000
        /*0014*/ 	.byte	0x00, 0xf0, 0x41, 0x07


	//----- nvinfo : EIATTR_SPARSE_MMA_MASK
	.align		4
.L_1646:
        /*0018*/ 	.byte	0x03, 0x50
        /*001a*/ 	.short	0x0000


	//----- nvinfo : EIATTR_MAXREG_COUNT
	.align		4
        /*001c*/ 	.byte	0x03, 0x1b
        /*001e*/ 	.short	0x00ff


	//----- nvinfo : EIATTR_NUM_BARRIERS
	.align		4
        /*0020*/ 	.byte	0x02, 0x4c
        /*0022*/ 	.byte	0x01
	.zero		1


	//----- nvinfo : EIATTR_MERCURY_ISA_VERSION
	.align		4
        /*0024*/ 	.byte	0x03, 0x5f
        /*0026*/ 	.short	0x0101


	//----- nvinfo : EIATTR_COOP_GROUP_MASK_REGIDS
	.align		4
        /*0028*/ 	.byte	0x04, 0x29
        /*002a*/ 	.short	(.L_1648 - .L_1647)


	//   ....[0]....
.L_1647:
        /*002c*/ 	.word	0xffffffff


	//   ....[1]....
        /*0030*/ 	.word	0xffffffff


	//   ....[2]....
        /*0034*/ 	.word	0xffffffff


	//   ....[3]....
        /*0038*/ 	.word	0xffffffff


	//   ....[4]....
        /*003c*/ 	.word	0xffffffff


	//   ....[5]....
        /*0040*/ 	.word	0xffffffff


	//   ....[6]....
        /*0044*/ 	.word	0xffffffff


	//   ....[7]....
        /*0048*/ 	.word	0xffffffff


	//   ....[8]....
        /*004c*/ 	.word	0xffffffff


	//   ....[9]....
        /*0050*/ 	.word	0xffffffff


	//   ....[10]....
        /*0054*/ 	.word	0xffffffff


	//   ....[11]....
        /*0058*/ 	.word	0xffffffff


	//   ....[12]....
        /*005c*/ 	.word	0x05000004


	//   ....[13]....
        /*0060*/ 	.word	0x05000004


	//   ....[14]....
        /*0064*/ 	.word	0x05000004


	//   ....[15]....
        /*0068*/ 	.word	0x05000004


	//----- nvinfo : EIATTR_COOP_GROUP_INSTR_OFFSETS
	.align		4
.L_1648:
        /*006c*/ 	.byte	0x04, 0x28
        /*006e*/ 	.short	(.L_1650 - .L_1649)


	//   ....[0]....
.L_1649:
        /*0070*/ 	.word	0x00006ed0


	//   ....[1]....
        /*0074*/ 	.word	0x00006ef0


	//   ....[2]....
        /*0078*/ 	.word	0x00006f10


	//   ....[3]....
        /*007c*/ 	.word	0x00006f30


	//   ....[4]....
        /*0080*/ 	.word	0x0000bda0


	//   ....[5]....
        /*0084*/ 	.word	0x0000bdd0


	//   ....[6]....
        /*0088*/ 	.word	0x0000be10


	//   ....[7]....
        /*008c*/ 	.word	0x0000be20


	//   ....[8]....
        /*0090*/ 	.word	0x0000dde0


	//   ....[9]....
        /*0094*/ 	.word	0x0000ddf0


	//   ....[10]....
        /*0098*/ 	.word	0x0000de20


	//   ....[11]....
        /*009c*/ 	.word	0x0000de30


	//   ....[12]....
        /*00a0*/ 	.word	0x0000f160


	//   ....[13]....
        /*00a4*/ 	.word	0x0000f1d0


	//   ....[14]....
        /*00a8*/ 	.word	0x0000f230


	//   ....[15]....
        /*00ac*/ 	.word	0x0000f2a0


	//----- nvinfo : EIATTR_VRC_CTA_INIT_COUNT
	.align		4
.L_1650:
        /*00b0*/ 	.byte	0x02, 0x4a
	.zero		1
	.zero		1


	//----- nvinfo : EIATTR_EXIT_INSTR_OFFSETS
	.align		4
        /*00b4*/ 	.byte	0x04, 0x1c
        /*00b6*/ 	.short	(.L_1652 - .L_1651)


	//   ....[0]....
.L_1651:
        /*00b8*/ 	.word	0x00000090


	//----- nvinfo : EIATTR_CRS_STACK_SIZE
	.align		4
.L_1652:
        /*00bc*/ 	.byte	0x04, 0x1e
        /*00be*/ 	.short	(.L_1654 - .L_1653)
.L_1653:
        /*00c0*/ 	.word	0x00000000


	//----- nvinfo : EIATTR_CBANK_PARAM_SIZE
	.align		4
.L_1654:
        /*00c4*/ 	.byte	0x03, 0x19
        /*00c6*/ 	.short	0x01d0


	//----- nvinfo : EIATTR_PARAM_CBANK
	.align		4
        /*00c8*/ 	.byte	0x04, 0x0a
        /*00ca*/ 	.short	(.L_1656 - .L_1655)
	.align		4
.L_1655:
        /*00cc*/ 	.word	index@(.nv.constant0._ZN5flash24flash_fwd_splitkv_kernelI23Flash_fwd_kernel_traitsILi128ELi64ELi128ELi4ELb0ELb0EN7cutlass6half_tE19Flash_kernel_traitsILi128ELi64ELi128ELi4ES3_EELb0ELb0ELb1ELb0ELb0ELb0ELb0ELb0EEEvNS_16Flash_fwd_paramsE)
        /*00d0*/ 	.short	0x0380
        /*00d2*/ 	.short	0x01d0


	//----- nvinfo : EIATTR_SW_WAR
	.align		4
.L_1656:
        /*00d4*/ 	.byte	0x04, 0x36
        /*00d6*/ 	.short	(.L_1658 - .L_1657)
.L_1657:
        /*00d8*/ 	.word	0x00000008
.L_1658:


//--------------------- .nv.info._ZN5flash24flash_fwd_splitkv_kernelI23Flash_fwd_kernel_traitsILi128ELi64ELi128ELi4ELb0ELb0EN7cutlass6half_tE19Flash_kernel_traitsILi128ELi64ELi128ELi4ES3_EELb0ELb0ELb1ELb0ELb0ELb1ELb0ELb0EEEvNS_16Flash_fwd_paramsE --------------------------
	.section	.nv.info._ZN5flash24flash_fwd_splitkv_kernelI23Flash_fwd_kernel_traitsILi128ELi64ELi128ELi4ELb0ELb0EN7cutlass6half_tE19Flash_kernel_traitsILi128ELi64ELi128ELi4ES3_EELb0ELb0ELb1ELb0ELb0ELb1ELb0ELb0EEEvNS_16Flash_fwd_paramsE,"",@"SHT_CUDA_INFO"
	.sectionflags	@""
	.align	4


	//----- nvinfo : EIATTR_CUDA_API_VERSION
	.align		4
        /*0000*/ 	.byte	0x04, 0x37
        /*0002*/ 	.short	(.L_1660 - .L_1659)
.L_1659:
        /*0004*/ 	.word	0x00000082


	//----- nvinfo : EIATTR_KPARAM_INFO
	.align		4
.L_1660:
        /*0008*/ 	.byte	0x04, 0x17
        /*000a*/ 	.short	(.L_1662 - .L_1661)
.L_1661:
        /*000c*/ 	.word	0x00000000
        /*0010*/ 	.short	0x0000
        /*0012*/ 	.short	0x0000
        /*0014*/ 	.byte	0x00, 0xf0, 0x41, 0x07


	//----- nvinfo : EIATTR_SPARSE_MMA_MASK
	.align		4
.L_1662:
        /*0018*/ 	.byte	0x03, 0x50
        /*001a*/ 	.short	0x0000


	//----- nvinfo : EIATTR_MAXREG_COUNT
	.align		4
        /*001c*/ 	.byte	0x03, 0x1b
        /*001e*/ 	.short	0x00ff


	//----- nvinfo : EIATTR_NUM_BARRIERS
	.align		4
        /*0020*/ 	.byte	0x02, 0x4c
        /*0022*/ 	.byte	0x01
	.zero		1


	//----- nvinfo : EIATTR_MERCURY_ISA_VERSION
	.align		4
        /*0024*/ 	.byte	0x03, 0x5f
        /*0026*/ 	.short	0x0101


	//----- nvinfo : EIATTR_COOP_GROUP_MASK_REGIDS
	.align		4
        /*0028*/ 	.byte	0x04, 0x29
        /*002a*/ 	.short	(.L_1664 - .L_1663)


	//   ....[0]....
.L_1663:
        /*002c*/ 	.word	0xffffffff


	//   ....[1]....
        /*0030*/ 	.word	0xffffffff


	//   ....[2]....
        /*0034*/ 	.word	0xffffffff


	//   ....[3]....
        /*0038*/ 	.word	0xffffffff


	//   ....[4]....
        /*003c*/ 	.word	0xffffffff


	//   ....[5]....
        /*0040*/ 	.word	0xffffffff


	//   ....[6]....
        /*0044*/ 	.word	0xffffffff


	//   ....[7]....
        /*0048*/ 	.word	0xffffffff


	//   ....[8]....
        /*004c*/ 	.word	0xffffffff


	//   ....[9]....
        /*0050*/ 	.word	0xffffffff


	//   ....[10]....
        /*0054*/ 	.word	0xffffffff


	//   ....[11]....
        /*0058*/ 	.word	0xffffffff


	//   ....[12]....
        /*005c*/ 	.word	0x05000004


	//   ....[13]....
        /*0060*/ 	.word	0x05000004


	//   ....[14]....
        /*0064*/ 	.word	0x05000004


	//   ....[15]....
        /*0068*/ 	.word	0x05000004


	//----- nvinfo : EIATTR_COOP_GROUP_INSTR_OFFSETS
	.align		4
.L_1664:
        /*006c*/ 	.byte	0x04, 0x28
        /*006e*/ 	.short	(.L_1666 - .L_1665)


	//   ....[0]....
.L_1665:
        /*0070*/ 	.word	0x000076f0


	//   ....[1]....
        /*0074*/ 	.word	0x00007710


	//   ....[2]....
        /*0078*/ 	.word	0x00007730


	//   ....[3]....
        /*007c*/ 	.word	0x00007750


	//   ....[4]....
        /*0080*/ 	.word	0x0000cd20


	//   ....[5]....
        /*0084*/ 	.word	0x0000cd50


	//   ....[6]....
        /*0088*/ 	.word	0x0000ce00


	//   ....[7]....
        /*008c*/ 	.word	0x0000ce10


	//   ....[8]....
        /*0090*/ 	.word	0x0000ed60


	//   ....[9]....
        /*0094*/ 	.word	0x0000ed70


	//   ....[10]....
        /*0098*/ 	.word	0x0000eda0


	//   ....[11]....
        /*009c*/ 	.word	0x0000edb0


	//   ....[12]....
        /*00a0*/ 	.word	0x000100f0


	//   ....[13]....
        /*00a4*/ 	.word	0x00010160


	//   ....[14]....
        /*00a8*/ 	.word	0x000101c0


	//   ....[15]....
        /*00ac*/ 	.word	0x00010230


	//----- nvinfo : EIATTR_VRC_CTA_INIT_COUNT
	.align		4
.L_1666:
        /*00b0*/ 	.byte	0x02, 0x4a
	.zero		1
	.zero		1


	//----- nvinfo : EIATTR_EXIT_INSTR_OFFSETS
	.align		4
        /*00b4*/ 	.byte	0x04, 0x1c
        /*00b6*/ 	.short	(.L_1668 - .L_1667)


	//   ....[0]....
.L_1667:
        /*00b8*/ 	.word	0x00000090


	//----- nvinfo : EIATTR_CRS_STACK_SIZE
	.align		4
.L_1668:
        /*00bc*/ 	.byte	0x04, 0x1e
        /*00be*/ 	.short	(.L_1670 - .L_1669)
.L_1669:
        /*00c0*/ 	.word	0x00000000


	//----- nvinfo : EIATTR_CBANK_PARAM_SIZE
	.align		4
.L_1670:
        /*00c4*/ 	.byte	0x03, 0x19
        /*00c6*/ 	.short	0x01d0


	//----- nvinfo : EIATTR_PARAM_CBANK
	.align		4
        /*00c8*/ 	.byte	0x04, 0x0a
        /*00ca*/ 	.short	(.L_1672 - .L_1671)
	.align		4
.L_1671:
        /*00cc*/ 	.word	index@(.nv.constant0._ZN5flash24flash_fwd_splitkv_kernelI23Flash_fwd_kernel_traitsILi128ELi64ELi128ELi4ELb0ELb0EN7cutlass6half_tE19Flash_kernel_traitsILi128ELi64ELi128ELi4ES3_EELb0ELb0ELb1ELb0ELb0ELb1ELb0ELb0EEEvNS_16Flash_fwd_paramsE)
        /*00d0*/ 	.short	0x0380
        /*00d2*/ 	.short	0x01d0


	//----- nvinfo : EIATTR_SW_WAR
	.align		4
.L_1672:
        /*00d4*/ 	.byte	0x04, 0x36
        /*00d6*/ 	.short	(.L_1674 - .L_1673)
.L_1673:
        /*00d8*/ 	.word	0x00000008
.L_1674:


//--------------------- .nv.info._ZN5flash24flash_fwd_splitkv_kernelI23Flash_fwd_kernel_traitsILi128ELi64ELi128ELi4ELb0ELb0EN7cutlass6half_tE19Flash_kernel_traitsILi128ELi64ELi128ELi4ES3_EELb0ELb0ELb0ELb0ELb1ELb0ELb0ELb1EEEvNS_16Flash_fwd_paramsE --------------------------
	.section	.nv.info._ZN5flash24flash_fwd_splitkv_kernelI23Flash_fwd_kernel_traitsILi128ELi64ELi128ELi4ELb0ELb0EN7cutlass6half_tE19Flash_kernel_traitsILi128ELi64ELi128ELi4ES3_EELb0ELb0ELb0ELb0ELb1ELb0ELb0ELb1EEEvNS_16Flash_fwd_paramsE,"",@"SHT_CUDA_INFO"
	.sectionflags	@""
	.align	4


	//----- nvinfo : EIATTR_CUDA_API_VERSION
	.align		4
        /*0000*/ 	.byte	0x04, 0x37
        /*0002*/ 	.short	(.L_1676 - .L_1675)
.L_1675:
        /*0004*/ 	.word	0x00000082


	//----- nvinfo : EIATTR_KPARAM_INFO
	.align		4
.L_1676:
        /*0008*/ 	.byte	0x04, 0x17
        /*000a*/ 	.short	(.L_1678 - .L_1677)
.L_1677:
        /*000c*/ 	.word	0x00000000
        /*0010*/ 	.short	0x0000
        /*0012*/ 	.short	0x0000
        /*0014*/ 	.byte	0x00, 0xf0, 0x41, 0x07


	//----- nvinfo : EIATTR_SPARSE_MMA_MASK
	.align		4
.L_1678:
        /*0018*/ 	.byte	0x03, 0x50
        /*001a*/ 	.short	0x0000


	//----- nvinfo : EIATTR_MAXREG_COUNT
	.align		4
        /*001c*/ 	.byte	0x03, 0x1b
        /*001e*/ 	.short	0x00ff


	//----- nvinfo : EIATTR_NUM_BARRIERS
	.align		4
        /*0020*/ 	.byte	0x02, 0x4c
        /*0022*/ 	.byte	0x01
	.zero		1


	//----- nvinfo : EIATTR_MERCURY_ISA_VERSION
	.align		4
        /*0024*/ 	.byte	0x03, 0x5f
        /*0026*/ 	.short	0x0101


	//----- nvinfo : EIATTR_COOP_GROUP_MASK_REGIDS
	.align		4
        /*0028*/ 	.byte	0x04, 0x29
        /*002a*/ 	.short	(.L_1680 - .L_1679)


	//   ....[0]....
.L_1679:
        /*002c*/ 	.word	0xffffffff


	//   ....[1]....
        /*0030*/ 	.word	0xffffffff


	//   ....[2]....
        /*0034*/ 	.word	0xffffffff


	//   ....[3]....
        /*0038*/ 	.word	0xffffffff


	//   ....[4]....
        /*003c*/ 	.word	0xffffffff


	//   ....[5]....
        /*0040*/ 	.word	0xffffffff


	//   ....[6]....
        /*0044*/ 	.word	0xffffffff


	//   ....[7]....
        /*0048*/ 	.word	0xffffffff


	//   ....[8]....
        /*004c*/ 	.word	0xffffffff


	//   ....[9]....
        /*0050*/ 	.word	0xffffffff


	//   ....[10]....
        /*0054*/ 	.word	0xffffffff


	//   ....[11]....
        /*0058*/ 	.word	0xffffffff


	//   ....[12]....
        /*005c*/ 	.word	0x05000004


	//   ....[13]....
        /*0060*/ 	.word	0x05000004


	//   ....[14]....
        /*0064*/ 	.word	0x05000004


	//   ....[15]....
        /*0068*/ 	.word	0x05000004


	//----- nvinfo : EIATTR_COOP_GROUP_INSTR_OFFSETS
	.align		4
.L_1680:
        /*006c*/ 	.byte	0x04, 0x28
        /*006e*/ 	.short	(.L_1682 - .L_1681)


	//   ....[0]....
.L_1681:
        /*0070*/ 	.word	0x00013e90


	//   ....[1]....
        /*0074*/ 	.word	0x00013ec0


	//   ....[2]....
        /*0078*/ 	.word	0x00013f80


	//   ....[3]....
        /*007c*/ 	.word	0x00013f90


	//   ....[4]....
        /*0080*/ 	.word	0x000179f0


	//   ....[5]....
        /*0084*/ 	.word	0x00017a20


	//   ....[6]....
        /*0088*/ 	.word	0x00017a80


	//   ....[7]....
        /*008c*/ 	.word	0x00017a90


	//   ....[8]....
        /*0090*/ 	.word	0x00019a20


	//   ....[9]....
        /*0094*/ 	.word	0x00019a30


	//   ....[10]....
        /*0098*/ 	.word	0x00019a60


	//   ....[11]....
        /*009c*/ 	.word	0x00019a70


	//   ....[12]....
        /*00a0*/ 	.word	0x0001adb0


	//   ....[13]....
        /*00a4*/ 	.word	0x0001ae20


	//   ....[14]....
        /*00a8*/ 	.word	0x0001ae80


	//   ....[15]....
        /*00ac*/ 	.word	0x0001aef0


	//----- nvinfo : EIATTR_VRC_CTA_INIT_COUNT
	.align		4
.L_1682:
        /*00b0*/ 	.byte	0x02, 0x4a
	.zero		1
	.zero		1


	//----- nvinfo : EIATTR_EXIT_INSTR_OFFSETS
	.align		4
        /*00b4*/ 	.byte	0x04, 0x1c
        /*00b6*/ 	.short	(.L_1684 - .L_1683)


	//   ....[0]....
.L_1683:
        /*00b8*/ 	.word	0x00000090


	//----- nvinfo : EIATTR_CRS_STACK_SIZE
	.align		4
.L_1684:
        /*00bc*/ 	.byte	0x04, 0x1e
        /*00be*/ 	.short	(.L_1686 - .L_1685)
.L_1685:
        /*00c0*/ 	.word	0x00000000


	//----- nvinfo : EIATTR_CBANK_PARAM_SIZE
	.align		4
.L_1686:
        /*00c4*/ 	.byte	0x03, 0x19
        /*00c6*/ 	.short	0x01d0


	//----- nvinfo : EIATTR_PARAM_CBANK
	.align		4
        /*00c8*/ 	.byte	0x04, 0x0a
        /*00ca*/ 	.short	(.L_1688 - .L_1687)
	.align		4
.L_1687:
        /*00cc*/ 	.word	index@(.nv.constant0._ZN5flash24flash_fwd_splitkv_kernelI23Flash_fwd_kernel_traitsILi128ELi64ELi128ELi4ELb0ELb0EN7cutlass6half_tE19Flash_kernel_traitsILi128ELi64ELi128ELi4ES3_EELb0ELb0ELb0ELb0ELb1ELb0ELb0ELb1EEEvNS_16Flash_fwd_paramsE)
        /*00d0*/ 	.short	0x0380
        /*00d2*/ 	.short	0x01d0


	//----- nvinfo : EIATTR_SW_WAR
	.align		4
.L_1688:
        /*00d4*/ 	.byte	0x04, 0x36
        /*00d6*/ 	.short	(.L_1690 - .L_1689)
.L_1689:
        /*00d8*/ 	.word	0x00000008
.L_1690:


//--------------------- .nv.info._ZN5flash24flash_fwd_splitkv_kernelI23Flash_fwd_kernel_traitsILi128ELi64ELi128ELi4ELb0ELb0EN7cutlass6half_tE19Flash_kernel_traitsILi128ELi64ELi128ELi4ES3_EELb0ELb0ELb0ELb0ELb1ELb1ELb0ELb1EEEvNS_16Flash_fwd_paramsE --------------------------
	.section	.nv.info._ZN5flash24flash_fwd_splitkv_kernelI23Flash_fwd_kernel_traitsILi128ELi64ELi128ELi4ELb0ELb0EN7cutlass6half_tE19Flash_kernel_traitsILi128ELi64ELi128ELi4ES3_EELb0ELb0ELb0ELb0ELb1ELb1ELb0ELb1EEEvNS_16Flash_fwd_paramsE,"",@"SHT_CUDA_INFO"
	.sectionflags	@""
	.align	4


	//----- nvinfo : EIATTR_CUDA_API_VERSION
	.align		4
        /*0000*/ 	.byte	0x04, 0x37
        /*0002*/ 	.short	(.L_1692 - .L_1691)
.L_1691:
        /*0004*/ 	.word	0x00000082


	//----- nvinfo : EIATTR_KPARAM_INFO
	.align		4
.L_1692:
        /*0008*/ 	.byte	0x04, 0x17
        /*000a*/ 	.short	(.L_1694 - .L_1693)
.L_1693:
        /*000c*/ 	.word	0x00000000
        /*0010*/ 	.short	0x0000
        /*0012*/ 	.short	0x0000
        /*0014*/ 	.byte	0x00, 0xf0, 0x41, 0x07


	//----- nvinfo : EIATTR_SPARSE_MMA_MASK
	.align		4
.L_1694:
        /*0018*/ 	.byte	0x03, 0x50
        /*001a*/ 	.short	0x0000


	//----- nvinfo : EIATTR_MAXREG_COUNT
	.align		4
        /*001c*/ 	.byte	0x03, 0x1b
        /*001e*/ 	.short	0x00ff


	//----- nvinfo : EIATTR_NUM_BARRIERS
	.align		4
        /*0020*/ 	.byte	0x02, 0x4c
        /*0022*/ 	.byte	0x01
	.zero		1


	//----- nvinfo : EIATTR_MERCURY_ISA_VERSION
	.align		4
        /*0024*/ 	.byte	0x03, 0x5f
        /*0026*/ 	.short	0x0101


	//----- nvinfo : EIATTR_COOP_GROUP_MASK_REGIDS
	.align		4
        /*0028*/ 	.byte	0x04, 0x29
        /*002a*/ 	.short	(.L_1696 - .L_1695)


	//   ....[0]....
.L_1695:
        /*002c*/ 	.word	0xffffffff


	//   ....[1]....
        /*0030*/ 	.word	0xffffffff


	//   ....[2]....
        /*0034*/ 	.word	0xffffffff


	//   ....[3]....
        /*0038*/ 	.word	0xffffffff


	//   ....[4]....
        /*003c*/ 	.word	0xffffffff


	//   ....[5]....
        /*0040*/ 	.word	0xffffffff


	//   ....[6]....
        /*0044*/ 	.word	0xffffffff


	//   ....[7]....
        /*0048*/ 	.word	0xffffffff


	//   ....[8]....
        /*004c*/ 	.word	0xffffffff


	//   ....[9]....
        /*0050*/ 	.word	0xffffffff


	//   ....[10]....
        /*0054*/ 	.word	0xffffffff


	//   ....[11]....
        /*0058*/ 	.word	0xffffffff


	//   ....[12]....
        /*005c*/ 	.word	0x05000004


	//   ....[13]....
        /*0060*/ 	.word	0x05000004


	//   ....[14]....
        /*0064*/ 	.word	0x05000004


	//   ....[15]....
        /*0068*/ 	.word	0x05000004


	//----- nvinfo : EIATTR_COOP_GROUP_INSTR_OFFSETS
	.align		4
.L_1696:
        /*006c*/ 	.byte	0x04, 0x28
        /*006e*/ 	.short	(.L_1698 - .L_1697)


	//   ....[0]....
.L_1697:
        /*0070*/ 	.word	0x00014710


	//   ....[1]....
        /*0074*/ 	.word	0x00014740


	//   ....[2]....
        /*0078*/ 	.word	0x00014800


	//   ....[3]....
        /*007c*/ 	.word	0x00014810


	//   ....[4]....
        /*0080*/ 	.word	0x00018a70


	//   ....[5]....
        /*0084*/ 	.word	0x00018aa0


	//   ....[6]....
        /*0088*/ 	.word	0x00018b00


	//   ....[7]....
        /*008c*/ 	.word	0x00018b10


	//   ....[8]....
        /*0090*/ 	.word	0x0001aaa0


	//   ....[9]....
        /*0094*/ 	.word	0x0001aab0


	//   ....[10]....
        /*0098*/ 	.word	0x0001aae0


	//   ....[11]....
        /*009c*/ 	.word	0x0001aaf0


	//   ....[12]....
        /*00a0*/ 	.word	0x0001be20


	//   ....[13]....
        /*00a4*/ 	.word	0x0001be90


	//   ....[14]....
        /*00a8*/ 	.word	0x0001bef0


	//   ....[15]....
        /*00ac*/ 	.word	0x0001bf60


	//----- nvinfo : EIATTR_VRC_CTA_INIT_COUNT
	.align		4
.L_1698:
        /*00b0*/ 	.byte	0x02, 0x4a
	.zero		1
	.zero		1


	//----- nvinfo : EIATTR_EXIT_INSTR_OFFSETS
	.align		4
        /*00b4*/ 	.byte	0x04, 0x1c
        /*00b6*/ 	.short	(.L_1700 - .L_1699)


	//   ....[0]....
.L_1699:
        /*00b8*/ 	.word	0x00000090


	//----- nvinfo : EIATTR_CRS_STACK_SIZE
	.align		4
.L_1700:
        /*00bc*/ 	.byte	0x04, 0x1e
        /*00be*/ 	.short	(.L_1702 - .L_1701)
.L_1701:
        /*00c0*/ 	.word	0x00000000


	//----- nvinfo : EIATTR_CBANK_PARAM_SIZE
	.align		4
.L_1702:
        /*00c4*/ 	.byte	0x03, 0x19
        /*00c6*/ 	.short	0x01d0


	//----- nvinfo : EIATTR_PARAM_CBANK
	.align		4
        /*00c8*/ 	.byte	0x04, 0x0a
        /*00ca*/ 	.short	(.L_1704 - .L_1703)
	.align		4
.L_1703:
        /*00cc*/ 	.word	index@(.nv.constant0._ZN5flash24flash_fwd_splitkv_kernelI23Flash_fwd_kernel_traitsILi128ELi64ELi128ELi4ELb0ELb0EN7cutlass6half_tE19Flash_kernel_traitsILi128ELi64ELi128ELi4ES3_EELb0ELb0ELb0ELb0ELb1ELb1ELb0ELb1EEEvNS_16Flash_fwd_paramsE)
        /*00d0*/ 	.short	0x0380
        /*00d2*/ 	.short	0x01d0


	//----- nvinfo : EIATTR_SW_WAR
	.align		4
.L_1704:
        /*00d4*/ 	.byte	0x04, 0x36
        /*00d6*/ 	.short	(.L_1706 - .L_1705)
.L_1705:
        /*00d8*/ 	.word	0x00000008
.L_1706:


//--------------------- .nv.info._ZN5flash24flash_fwd_splitkv_kernelI23Flash_fwd_kernel_traitsILi128ELi64ELi128ELi4ELb0ELb0EN7cutlass6half_tE19Flash_kernel_traitsILi128ELi64ELi128ELi4ES3_EELb0ELb0ELb1ELb0ELb0ELb0ELb0ELb1EEEvNS_16Flash_fwd_paramsE --------------------------
	.section	.nv.info._ZN5flash24flash_fwd_splitkv_kernelI23Flash_fwd_kernel_traitsILi128ELi64ELi128ELi4ELb0ELb0EN7cutlass6half_tE19Flash_kernel_traitsILi128ELi64ELi128ELi4ES3_EELb0ELb0ELb1ELb0ELb0ELb0ELb0ELb1EEEvNS_16Flash_fwd_paramsE,"",@"SHT_CUDA_INFO"
	.sectionflags	@""
	.align	4


	//----- nvinfo : EIATTR_CUDA_API_VERSION
	.align		4
        /*0000*/ 	.byte	0x04, 0x37
        /*0002*/ 	.short	(.L_1708 - .L_1707)
.L_1707:
        /*0004*/ 	.word	0x00000082


	//----- nvinfo : EIATTR_KPARAM_INFO
	.align		4
.L_1708:
        /*0008*/ 	.byte	0x04, 0x17
        /*000a*/ 	.short	(.L_1710 - .L_1709)
.L_1709:
        /*000c*/ 	.word	0x00000000
        /*0010*/ 	.short	0x0000
        /*0012*/ 	.short	0x0000
        /*0014*/ 	.byte	0x00, 0xf0, 0x41, 0x07


	//----- nvinfo : EIATTR_SPARSE_MMA_MASK
	.align		4
.L_1710:
        /*0018*/ 	.byte	0x03, 0x50
        /*001a*/ 	.short	0x0000


	//----- nvinfo : EIATTR_MAXREG_COUNT
	.align		4
        /*001c*/ 	.byte	0x03, 0x1b
        /*001e*/ 	.short	0x00ff


	//----- nvinfo : EIATTR_NUM_BARRIERS
	.align		4
        /*0020*/ 	.byte	0x02, 0x4c
        /*0022*/ 	.byte	0x01
	.zero		1


	//----- nvinfo : EIATTR_MERCURY_ISA_VERSION
	.align		4
        /*0024*/ 	.byte	0x03, 0x5f
        /*0026*/ 	.short	0x0101


	//----- nvinfo : EIATTR_COOP_GROUP_MASK_REGIDS
	.align		4
        /*0028*/ 	.byte	0x04, 0x29
        /*002a*/ 	.short	(.L_1712 - .L_1711)


	//   ....[0]....
.L_1711:
        /*002c*/ 	.word	0xffffffff


	//   ....[1]....
        /*0030*/ 	.word	0xffffffff


	//   ....[2]....
        /*0034*/ 	.word	0xffffffff


	//   ....[3]....
        /*0038*/ 	.word	0xffffffff


	//   ....[4]....
        /*003c*/ 	.word	0xffffffff


	//   ....[5]....
        /*0040*/ 	.word	0xffffffff


	//   ....[6]....
        /*0044*/ 	.word	0xffffffff


	//   ....[7]....
        /*0048*/ 	.word	0xffffffff


	//   ....[8]....
        /*004c*/ 	.word	0xffffffff


	//   ....[9]....
        /*0050*/ 	.word	0xffffffff


	//   ....[10]....
        /*0054*/ 	.word	0xffffffff


	//   ....[11]....
        /*0058*/ 	.word	0xffffffff


	//   ....[12]....
        /*005c*/ 	.word	0x05000002


	//   ....[13]....
        /*0060*/ 	.word	0x05000002


	//   ....[14]....
        /*0064*/ 	.word	0x05000002


	//   ....[15]....
        /*0068*/ 	.word	0x05000002


	//----- nvinfo : EIATTR_COOP_GROUP_INSTR_OFFSETS
	.align		4
.L_1712:
        /*006c*/ 	.byte	0x04, 0x28
        /*006e*/ 	.short	(.L_1714 - .L_1713)


	//   ....[0]....
.L_1713:
        /*0070*/ 	.word	0x00017400


	//   ....[1]....
        /*0074*/ 	.word	0x00017440


	//   ....[2]....
        /*0078*/ 	.word	0x00017460


	//   ....[3]....
        /*007c*/ 	.word	0x00017480


	//   ....[4]....
        /*0080*/ 	.word	0x0001c2c0


	//   ....[5]....
        /*0084*/ 	.word	0x0001c2f0


	//   ....[6]....
        /*0088*/ 	.word	0x0001c350


	//   ....[7]....
        /*008c*/ 	.word	0x0001c360


	//   ....[8]....
        /*0090*/ 	.word	0x0001e320


	//   ....[9]....
        /*0094*/ 	.word	0x0001e330


	//   ....[10]....
        /*0098*/ 	.word	0x0001e360


	//   ....[11]....
        /*009c*/ 	.word	0x0001e370


	//   ....[12]....
        /*00a0*/ 	.word	0x0001f730


	//   ....[13]....
        /*00a4*/ 	.word	0x0001f7a0


	//   ....[14]....
        /*00a8*/ 	.word	0x0001f800


	//   ....[15]....
        /*00ac*/ 	.word	0x0001f870


	//----- nvinfo : EIATTR_VRC_CTA_INIT_COUNT
	.align		4
.L_1714:
        /*00b0*/ 	.byte	0x02, 0x4a
	.zero		1
	.zero		1


	//----- nvinfo : EIATTR_EXIT_INSTR_OFFSETS
	.align		4
        /*00b4*/ 	.byte	0x04, 0x1c
        /*00b6*/ 	.short	(.L_1716 - .L_1715)


	//   ....[0]....
.L_1715:
        /*00b8*/ 	.word	0x00000090


	//----- nvinfo : EIATTR_CRS_STACK_SIZE
	.align		4
.L_1716:
        /*00bc*/ 	.byte	0x04, 0x1e
        /*00be*/ 	.short	(.L_1718 - .L_1717)
.L_1717:
        /*00c0*/ 	.word	0x00000000


	//----- nvinfo : EIATTR_CBANK_PARAM_SIZE
	.align		4
.L_1718:
        /*00c4*/ 	.byte	0x03, 0x19
        /*00c6*/ 	.short	0x01d0


	//----- nvinfo : EIATTR_PARAM_CBANK
	.align		4
        /*00c8*/ 	.byte	0x04, 0x0a
        /*00ca*/ 	.short	(.L_1720 - .L_1719)
	.align		4
.L_1719:
        /*00cc*/ 	.word	index@(.nv.constant0._ZN5flash24flash_fwd_splitkv_kernelI23Flash_fwd_kernel_traitsILi128ELi64ELi128ELi4ELb0ELb0EN7cutlass6half_tE19Flash_kernel_traitsILi128ELi64ELi128ELi4ES3_EELb0ELb0ELb1ELb0ELb0ELb0ELb0ELb1EEEvNS_16Flash_fwd_paramsE)
        /*00d0*/ 	.short	0x0380
        /*00d2*/ 	.short	0x01d0


	//----- nvinfo : EIATTR_SW_WAR
	.align		4
.L_1720:
        /*00d4*/ 	.byte	0x04, 0x36
        /*00d6*/ 	.short	(.L_1722 - .L_1721)
.L_1721:
        /*00d8*/ 	.word	0x00000008
.L_1722:


//--------------------- .nv.info._ZN5flash24flash_fwd_splitkv_kernelI23Flash_fwd_kernel_traitsILi128ELi64ELi128ELi4ELb0ELb0EN7cutlass6half_tE19Flash_kernel_traitsILi128ELi64ELi128ELi4ES3_EELb0ELb0ELb1ELb0ELb0ELb1ELb0ELb1EEEvNS_16Flash_fwd_paramsE --------------------------
	.section	.nv.info._ZN5flash24flash_fwd_splitkv_kernelI23Flash_fwd_kernel_traitsILi128ELi64ELi128ELi4ELb0ELb0EN7cutlass6half_tE19Flash_kernel_traitsILi128ELi64ELi128ELi4ES3_EELb0ELb0ELb1ELb0ELb0ELb1ELb0ELb1EEEvNS_16Flash_fwd_paramsE,"",@"SHT_CUDA_INFO"
	.sectionflags	@""
	.align	4


	//----- nvinfo : EIATTR_CUDA_API_VERSION
	.align		4
        /*0000*/ 	.byte	0x04, 0x37
        /*0002*/ 	.short	(.L_1724 - .L_1723)
.L_1723:
        /*0004*/ 	.word	0x00000082


	//----- nvinfo : EIATTR_KPARAM_INFO
	.align		4
.L_1724:
        /*0008*/ 	.byte	0x04, 0x17
        /*000a*/ 	.short	(.L_1726 - .L_1725)
.L_1725:
        /*000c*/ 	.word	0x00000000
        /*0010*/ 	.short	0x0000
        /*0012*/ 	.short	0x0000
        /*0014*/ 	.byte	0x00, 0xf0, 0x41, 0x07


	//----- nvinfo : EIATTR_SPARSE_MMA_MASK
	.align		4
.L_1726:
        /*0018*/ 	.byte	0x03, 0x50
        /*001a*/ 	.short	0x0000


	//----- nvinfo : EIATTR_MAXREG_COUNT
	.align		4
        /*001c*/ 	.byte	0x03, 0x1b
        /*001e*/ 	.short	0x00ff


	//----- nvinfo : EIATTR_NUM_BARRIERS
	.align		4
        /*0020*/ 	.byte	0x02, 0x4c
        /*0022*/ 	.byte	0x01
	.zero		1


	//----- nvinfo : EIATTR_MERCURY_ISA_VERSION
	.align		4
        /*0024*/ 	.byte	0x03, 0x5f
        /*0026*/ 	.short	0x0101


	//----- nvinfo : EIATTR_COOP_GROUP_MASK_REGIDS
	.align		4
        /*0028*/ 	.byte	0x04, 0x29
        /*002a*/ 	.short	(.L_1728 - .L_1727)


	//   ....[0]....
.L_1727:
        /*002c*/ 	.word	0xffffffff


	//   ....[1]....
        /*0030*/ 	.word	0xffffffff


	//   ....[2]....
        /*0034*/ 	.word	0xffffffff


	//   ....[3]....
        /*0038*/ 	.word	0xffffffff


	//   ....[4]....
        /*003c*/ 	.word	0xffffffff


	//   ....[5]....
        /*0040*/ 	.word	0xffffffff


	//   ....[6]....
        /*0044*/ 	.word	0xffffffff


	//   ....[7]....
        /*0048*/ 	.word	0xffffffff


	//   ....[8]....
        /*004c*/ 	.word	0xffffffff


	//   ....[9]....
        /*0050*/ 	.word	0xffffffff


	//   ....[10]....
        /*0054*/ 	.word	0xffffffff


	//   ....[11]....
        /*0058*/ 	.word	0xffffffff


	//   ....[12]....
        /*005c*/ 	.word	0x05000002


	//   ....[13]....
        /*0060*/ 	.word	0x05000002


	//   ....[14]....
        /*0064*/ 	.word	0x05000002


	//   ....[15]....
        /*0068*/ 	.word	0x05000002


	//----- nvinfo : EIATTR_COOP_GROUP_INSTR_OFFSETS
	.align		4
.L_1728:
        /*006c*/ 	.byte	0x04, 0x28
        /*006e*/ 	.short	(.L_1730 - .L_1729)


	//   ....[0]....
.L_1729:
        /*0070*/ 	.word	0x00017c70


	//   ....[1]....
        /*0074*/ 	.word	0x00017c90


	//   ....[2]....
        /*0078*/ 	.word	0x00017cb0


	//   ....[3]....
        /*007c*/ 	.word	0x00017cd0


	//   ....[4]....
        /*0080*/ 	.word	0x0001d270


	//   ....[5]....
        /*0084*/ 	.word	0x0001d2f0


	//   ....[6]....
        /*0088*/ 	.word	0x0001d310


	//   ....[7]....
        /*008c*/ 	.word	0x0001d330


	//   ....[8]....
        /*0090*/ 	.word	0x0001f2f0


	//   ....[9]....
        /*0094*/ 	.word	0x0001f300


	//   ....[10]....
        /*0098*/ 	.word	0x0001f330


	//   ....[11]....
        /*009c*/ 	.word	0x0001f340


	//   ....[12]....
        /*00a0*/ 	.word	0x00020700


	//   ....[13]....
        /*00a4*/ 	.word	0x00020770


	//   ....[14]....
        /*00a8*/ 	.word	0x000207d0


	//   ....[15]....
        /*00ac*/ 	.word	0x00020840


	//----- nvinfo : EIATTR_VRC_CTA_INIT_COUNT
	.align		4
.L_1730:
        /*00b0*/ 	.byte	0x02, 0x4a
	.zero		1
	.zero		1


	//----- nvinfo : EIATTR_EXIT_INSTR_OFFSETS
	.align		4
        /*00b4*/ 	.byte	0x04, 0x1c
        /*00b6*/ 	.short	(.L_1732 - .L_1731)


	//   ....[0]....
.L_1731:
        /*00b8*/ 	.word	0x00000090


	//----- nvinfo : EIATTR_CRS_STACK_SIZE
	.align		4
.L_1732:
        /*00bc*/ 	.byte	0x04, 0x1e
        /*00be*/ 	.short	(.L_1734 - .L_1733)
.L_1733:
        /*00c0*/ 	.word	0x00000000


	//----- nvinfo : EIATTR_CBANK_PARAM_SIZE
	.align		4
.L_1734:
        /*00c4*/ 	.byte	0x03, 0x19
        /*00c6*/ 	.short	0x01d0


	//----- nvinfo : EIATTR_PARAM_CBANK
	.align		4
        /*00c8*/ 	.byte	0x04, 0x0a
        /*00ca*/ 	.short	(.L_1736 - .L_1735)
	.align		4
.L_1735:
        /*00cc*/ 	.word	index@(.nv.constant0._ZN5flash24flash_fwd_splitkv_kernelI23Flash_fwd_kernel_traitsILi128ELi64ELi128ELi4ELb0ELb0EN7cutlass6half_tE19Flash_kernel_traitsILi128ELi64ELi128ELi4ES3_EELb0ELb0ELb1ELb0ELb0ELb1ELb0ELb1EEEvNS_16Flash_fwd_paramsE)
        /*00d0*/ 	.short	0x0380
        /*00d2*/ 	.short	0x01d0


	//----- nvinfo : EIATTR_SW_WAR
	.align		4
.L_1736:
        /*00d4*/ 	.byte	0x04, 0x36
        /*00d6*/ 	.short	(.L_1738 - .L_1737)
.L_1737:
        /*00d8*/ 	.word	0x00000008
.L_1738:


//--------------------- .nv.info._ZN5flash24flash_fwd_splitkv_kernelI23Flash_fwd_kernel_traitsILi128ELi64ELi128ELi4ELb0ELb0EN7cutlass6half_tE19Flash_kernel_traitsILi128ELi64ELi128ELi4ES3_EELb0ELb0ELb0ELb1ELb1ELb0ELb1ELb0EEEvNS_16Flash_fwd_paramsE --------------------------
	.section	.nv.info._ZN5flash24flash_fwd_splitkv_kernelI23Flash_fwd_kernel_traitsILi128ELi64ELi128ELi4ELb0ELb0EN7cutlass6half_tE19Flash_kernel_traitsILi128ELi64ELi128ELi4ES3_EELb0ELb0ELb0ELb1ELb1ELb0ELb1ELb0EEEvNS_16Flash_fwd_paramsE,"",@"SHT_CUDA_INFO"
	.sectionflags	@""
	.align	4


	//----- nvinfo : EIATTR_CUDA_API_VERSION
	.align		4
        /*0000*/ 	.byte	0x04, 0x37
        /*0002*/ 	.short	(.L_1740 - .L_1739)
.L_1739:
        /*0004*/ 	.word	0x00000082


	//----- nvinfo : EIATTR_KPARAM_INFO
	.align		4
.L_1740:
        /*0008*/ 	.byte	0x04, 0x17
        /*000a*/ 	.short	(.L_1742 - .L_1741)
.L_1741:
        /*000c*/ 	.word	0x00000000
        /*0010*/ 	.short	0x0000
        /*0012*/ 	.short	0x0000
        /*0014*/ 	.byte	0x00, 0xf0, 0x41, 0x07


	//----- nvinfo : EIATTR_SPARSE_MMA_MASK
	.align		4
.L_1742:
        /*0018*/ 	.byte	0x03, 0x50
        /*001a*/ 	.short	0x0000


	//----- nvinfo : EIATTR_MAXREG_COUNT
	.align		4
        /*001c*/ 	.byte	0x03, 0x1b
        /*001e*/ 	.short	0x00ff


	//----- nvinfo : EIATTR_NUM_BARRIERS
	.align		4
        /*0020*/ 	.byte	0x02, 0x4c
        /*0022*/ 	.byte	0x01
	.zero		1


	//----- nvinfo : EIATTR_MERCURY_ISA_VERSION
	.align		4
        /*0024*/ 	.byte	0x03, 0x5f
        /*0026*/ 	.short	0x0101


	//----- nvinfo : EIATTR_COOP_GROUP_MASK_REGIDS
	.align		4
        /*0028*/ 	.byte	0x04, 0x29
        /*002a*/ 	.short	(.L_1744 - .L_1743)


	//   ....[0]....
.L_1743:
        /*002c*/ 	.word	0xffffffff


	//   ....[1]....
        /*0030*/ 	.word	0xffffffff


	//   ....[2]....
        /*0034*/ 	.word	0xffffffff


	//   ....[3]....
        /*0038*/ 	.word	0xffffffff


	//   ....[4]....
        /*003c*/ 	.word	0xffffffff


	//   ....[5]....
        /*0040*/ 	.word	0xffffffff


	//   ....[6]....
        /*0044*/ 	.word	0xffffffff


	//   ....[7]....
        /*0048*/ 	.word	0xffffffff


	//   ....[8]....
        /*004c*/ 	.word	0xffffffff


	//   ....[9]....
        /*0050*/ 	.word	0xffffffff


	//   ....[10]....
        /*0054*/ 	.word	0xffffffff


	//   ....[11]....
        /*0058*/ 	.word	0xffffffff


	//   ....[12]....
        /*005c*/ 	.word	0x05000006


	//   ....[13]....
        /*0060*/ 	.word	0x05000006


	//   ....[14]....
        /*0064*/ 	.word	0x05000006


	//   ....[15]....
        /*0068*/ 	.word	0x05000006


	//----- nvinfo : EIATTR_COOP_GROUP_INSTR_OFFSETS
	.align		4
.L_1744:
        /*006c*/ 	.byte	0x04, 0x28
        /*006e*/ 	.short	(.L_1746 - .L_1745)


	//   ....[0]....
.L_1745:
        /*0070*/ 	.word	0x000039b0


	//   ....[1]....
        /*0074*/ 	.word	0x000039e0


	//   ....[2]....
        /*0078*/ 	.word	0x00003af0


	//   ....[3]....
        /*007c*/ 	.word	0x00003b00


	//   ....[4]....
        /*0080*/ 	.word	0x00007540


	//   ....[5]....
        /*0084*/ 	.word	0x00007570


	//   ....[6]....
        /*0088*/ 	.word	0x000075b0


	//   ....[7]....
        /*008c*/ 	.word	0x000075c0


	//   ....[8]....
        /*0090*/ 	.word	0x00009550


	//   ....[9]....
        /*0094*/ 	.word	0x00009560


	//   ....[10]....
        /*0098*/ 	.word	0x00009590


	//   ....[11]....
        /*009c*/ 	.word	0x000095a0


	//   ....[12]....
        /*00a0*/ 	.word	0x0000a2c0


	//   ....[13]....
        /*00a4*/ 	.word	0x0000a330


	//   ....[14]....
        /*00a8*/ 	.word	0x0000a3a0


	//   ....[15]....
        /*00ac*/ 	.word	0x0000a400


	//----- nvinfo : EIATTR_VRC_CTA_INIT_COUNT
	.align		4
.L_1746:
        /*00b0*/ 	.byte	0x02, 0x4a
	.zero		1
	.zero		1


	//----- nvinfo : EIATTR_EXIT_INSTR_OFFSETS
	.align		4
        /*00b4*/ 	.byte	0x04, 0x1c
        /*00b6*/ 	.short	(.L_1748 - .L_1747)


	//   ....[0]....
.L_1747:
        /*00b8*/ 	.word	0x000001f0


	//----- nvinfo : EIATTR_CRS_STACK_SIZE
	.align		4
.L_1748:
        /*00bc*/ 	.byte	0x04, 0x1e
        /*00be*/ 	.short	(.L_1750 - .L_1749)
.L_1749:
        /*00c0*/ 	.word	0x00000000


	//----- nvinfo : EIATTR_CBANK_PARAM_SIZE
	.align		4
.L_1750:
        /*00c4*/ 	.byte	0x03, 0x19
        /*00c6*/ 	.short	0x01d0


	//----- nvinfo : EIATTR_PARAM_CBANK
	.align		4
        /*00c8*/ 	.byte	0x04, 0x0a
        /*00ca*/ 	.short	(.L_1752 - .L_1751)
	.align		4
.L_1751:
        /*00cc*/ 	.word	index@(.nv.constant0._ZN5flash24flash_fwd_splitkv_kernelI23Flash_fwd_kernel_traitsILi128ELi64ELi128ELi4ELb0ELb0EN7cutlass6half_tE19Flash_kernel_traitsILi128ELi64ELi128ELi4ES3_EELb0ELb0ELb0ELb1ELb1ELb0ELb1ELb0EEEvNS_16Flash_fwd_paramsE)
        /*00d0*/ 	.short	0x0380
        /*00d2*/ 	.short	0x01d0


	//----- nvinfo : EIATTR_SW_WAR
	.align		4
.L_1752:
        /*00d4*/ 	.byte	0x04, 0x36
        /*00d6*/ 	.short	(.L_1754 - .L_1753)
.L_1753:
        /*00d8*/ 	.word	0x00000008
.L_1754:


//--------------------- .nv.info._ZN5flash24flash_fwd_splitkv_kernelI23Flash_fwd_kernel_traitsILi128ELi64ELi128ELi4ELb0ELb0EN7cutlass6half_tE19Flash_kernel_traitsILi128ELi64ELi128ELi4ES3_EELb0ELb0ELb0ELb1ELb1ELb1ELb1ELb0EEEvNS_16Flash_fwd_paramsE --------------------------
	.section	.nv.info._ZN5flash24flash_fwd_splitkv_kernelI23Flash_fwd_kernel_traitsILi128ELi64ELi128ELi4ELb0ELb0EN7cutlass6half_tE19Flash_kernel_traitsILi128ELi64ELi128ELi4ES3_EELb0ELb0ELb0ELb1ELb1ELb1ELb1ELb0EEEvNS_16Flash_fwd_paramsE,"",@"SHT_CUDA_INFO"
	.sectionflags	@""
	.align	4


	//----- nvinfo : EIATTR_CUDA_API_VERSION
	.align		4
        /*0000*/ 	.byte	0x04, 0x37
        /*0002*/ 	.short	(.L_1756 - .L_1755)
.L_1755:
        /*0004*/ 	.word	0x00000082


	//----- nvinfo : EIATTR_KPARAM_INFO
	.align		4
.L_1756:
        /*0008*/ 	.byte	0x04, 0x17
        /*000a*/ 	.short	(.L_1758 - .L_1757)
.L_1757:
        /*000c*/ 	.word	0x00000000
        /*0010*/ 	.short	0x0000
        /*0012*/ 	.short	0x0000
        /*0014*/ 	.byte	0x00, 0xf0, 0x41, 0x07


	//----- nvinfo : EIATTR_SPARSE_MMA_MASK
	.align		4
.L_1758:
        /*0018*/ 	.byte	0x03, 0x50
        /*001a*/ 	.short	0x0000


	//----- nvinfo : EIATTR_MAXREG_COUNT
	.align		4
        /*001c*/ 	.byte	0x03, 0x1b
        /*001e*/ 	.short	0x00ff


	//----- nvinfo : EIATTR_NUM_BARRIERS
	.align		4
        /*0020*/ 	.byte	0x02, 0x4c
        /*0022*/ 	.byte	0x01
	.zero		1


	//----- nvinfo : EIATTR_MERCURY_ISA_VERSION
	.align		4
        /*0024*/ 	.byte	0x03, 0x5f
        /*0026*/ 	.short	0x0101


	//----- nvinfo : EIATTR_COOP_GROUP_MASK_REGIDS
	.align		4
        /*0028*/ 	.byte	0x04, 0x29
        /*002a*/ 	.short	(.L_1760 - .L_1759)


	//   ....[0]....
.L_1759:
        /*002c*/ 	.word	0xffffffff


	//   ....[1]....
        /*0030*/ 	.word	0xffffffff


	//   ....[2]....
        /*0034*/ 	.word	0xffffffff


	//   ....[3]....
        /*0038*/ 	.word	0xffffffff


	//   ....[4]....
        /*003c*/ 	.word	0xffffffff


	//   ....[5]....
        /*0040*/ 	.word	0xffffffff


	//   ....[6]....
        /*0044*/ 	.word	0xffffffff


	//   ....[7]....
        /*0048*/ 	.word	0xffffffff


	//   ....[8]....
        /*004c*/ 	.word	0xffffffff


	//   ....[9]....
        /*0050*/ 	.word	0xffffffff


	//   ....[10]....
        /*0054*/ 	.word	0xffffffff


	//   ....[11]....
        /*0058*/ 	.word	0xffffffff


	//   ....[12]....
        /*005c*/ 	.word	0x05000006


	//   ....[13]....
        /*0060*/ 	.word	0x05000006


	//   ....[14]....
        /*0064*/ 	.word	0x05000006


	//   ....[15]....
        /*0068*/ 	.word	0x05000006


	//----- nvinfo : EIATTR_COOP_GROUP_INSTR_OFFSETS
	.align		4
.L_1760:
        /*006c*/ 	.byte	0x04, 0x28
        /*006e*/ 	.short	(.L_1762 - .L_1761)


	//   ....[0]....
.L_1761:
        /*0070*/ 	.word	0x000041b0


	//   ....[1]....
        /*0074*/ 	.word	0x00004220


	//   ....[2]....
        /*0078*/ 	.word	0x00004260


	//   ....[3]....
        /*007c*/ 	.word	0x000042a0


	//   ....[4]....
        /*0080*/ 	.word	0x00008540


	//   ....[5]....
        /*0084*/ 	.word	0x00008560


	//   ....[6]....
        /*0088*/ 	.word	0x000085c0


	//   ....[7]....
        /*008c*/ 	.word	0x000085d0


	//   ....[8]....
        /*0090*/ 	.word	0x0000a550


	//   ....[9]....
        /*0094*/ 	.word	0x0000a560


	//   ....[10]....
        /*0098*/ 	.word	0x0000a590


	//   ....[11]....
        /*009c*/ 	.word	0x0000a5a0


	//   ....[12]....
        /*00a0*/ 	.word	0x0000b2c0


	//   ....[13]....
        /*00a4*/ 	.word	0x0000b330


	//   ....[14]....
        /*00a8*/ 	.word	0x0000b390


	//   ....[15]....
        /*00ac*/ 	.word	0x0000b400


	//----- nvinfo : EIATTR_VRC_CTA_INIT_COUNT
	.align		4
.L_1762:
        /*00b0*/ 	.byte	0x02, 0x4a
	.zero		1
	.zero		1


	//----- nvinfo : EIATTR_EXIT_INSTR_OFFSETS
	.align		4
        /*00b4*/ 	.byte	0x04, 0x1c
        /*00b6*/ 	.short	(.L_1764 - .L_1763)


	//   ....[0]....
.L_1763:
        /*00b8*/ 	.word	0x000001f0


	//----- nvinfo : EIATTR_CRS_STACK_SIZE
	.align		4
.L_1764:
        /*00bc*/ 	.byte	0x04, 0x1e
        /*00be*/ 	.short	(.L_1766 - .L_1765)
.L_1765:
        /*00c0*/ 	.word	0x00000000


	//----- nvinfo : EIATTR_CBANK_PARAM_SIZE
	.align		4
.L_1766:
        /*00c4*/ 	.byte	0x03, 0x19
        /*00c6*/ 	.short	0x01d0


	//----- nvinfo : EIATTR_PARAM_CBANK
	.align		4
        /*00c8*/ 	.byte	0x04, 0x0a
        /*00ca*/ 	.short	(.L_1768 - .L_1767)
	.align		4
.L_1767:
        /*00cc*/ 	.word	index@(.nv.constant0._ZN5flash24flash_fwd_splitkv_kernelI23Flash_fwd_kernel_traitsILi128ELi64ELi128ELi4ELb0ELb0EN7cutlass6half_tE19Flash_kernel_traitsILi128ELi64ELi128ELi4ES3_EELb0ELb0ELb0ELb1ELb1ELb1ELb1ELb0EEEvNS_16Flash_fwd_paramsE)
        /*00d0*/ 	.short	0x0380
        /*00d2*/ 	.short	0x01d0


	//----- nvinfo : EIATTR_SW_WAR
	.align		4
.L_1768:
        /*00d4*/ 	.byte	0x04, 0x36
        /*00d6*/ 	.short	(.L_1770 - .L_1769)
.L_1769:
        /*00d8*/ 	.word	0x00000008
.L_1770:


//--------------------- .nv.info._ZN5flash24flash_fwd_splitkv_kernelI23Flash_fwd_kernel_traitsILi128ELi64ELi128ELi4ELb0ELb0EN7cutlass6half_tE19Flash_kernel_traitsILi128ELi64ELi128ELi4ES3_EELb0ELb0ELb1ELb0ELb0ELb0ELb1ELb0EEEvNS_16Flash_fwd_paramsE --------------------------
	.section	.nv.info._ZN5flash24flash_fwd_splitkv_kernelI23Flash_fwd_kernel_traitsILi128ELi64ELi128ELi4ELb0ELb0EN7cutlass6half_tE19Flash_kernel_traitsILi128ELi64ELi128ELi4ES3_EELb0ELb0ELb1ELb0ELb0ELb0ELb1ELb0EEEvNS_16Flash_fwd_paramsE,"",@"SHT_CUDA_INFO"
	.sectionflags	@""
	.align	4


	//----- nvinfo : EIATTR_CUDA_API_VERSION
	.align		4
        /*0000*/ 	.byte	0x04, 0x37
        /*0002*/ 	.short	(.L_1772 - .L_1771)
.L_1771:
        /*0004*/ 	.word	0x00000082


	//----- nvinfo : EIATTR_KPARAM_INFO
	.align		4
.L_1772:
        /*0008*/ 	.byte	0x04, 0x17
        /*000a*/ 	.short	(.L_1774 - .L_1773)
.L_1773:
        /*000c*/ 	.word	0x00000000
        /*0010*/ 	.short	0x0000
        /*0012*/ 	.short	0x0000
        /*0014*/ 	.byte	0x00, 0xf0, 0x41, 0x07


	//----- nvinfo : EIATTR_SPARSE_MMA_MASK
	.align		4
.L_1774:
        /*0018*/ 	.byte	0x03, 0x50
        /*001a*/ 	.short	0x0000


	//----- nvinfo : EIATTR_MAXREG_COUNT
	.align		4
        /*001c*/ 	.byte	0x03, 0x1b
        /*001e*/ 	.short	0x00ff


	//----- nvinfo : EIATTR_NUM_BARRIERS
	.align		4
        /*0020*/ 	.byte	0x02, 0x4c
        /*0022*/ 	.byte	0x01
	.zero		1


	//----- nvinfo : EIATTR_MERCURY_ISA_VERSION
	.align		4
        /*0024*/ 	.byte	0x03, 0x5f
        /*0026*/ 	.short	0x0101


	//----- nvinfo : EIATTR_COOP_GROUP_MASK_REGIDS
	.align		4
        /*0028*/ 	.byte	0x04, 0x29
        /*002a*/ 	.short	(.L_1776 - .L_1775)


	//   ....[0]....
.L_1775:
        /*002c*/ 	.word	0xffffffff


	//   ....[1]....
        /*0030*/ 	.word	0xffffffff


	//   ....[2]....
        /*0034*/ 	.word	0xffffffff


	//   ....[3]....
        /*0038*/ 	.word	0xffffffff


	//   ....[4]....
        /*003c*/ 	.word	0xffffffff


	//   ....[5]....
        /*0040*/ 	.word	0xffffffff


	//   ....[6]....
        /*0044*/ 	.word	0xffffffff


	//   ....[7]....
        /*0048*/ 	.word	0xffffffff


	//   ....[8]....
        /*004c*/ 	.word	0xffffffff


	//   ....[9]....
        /*0050*/ 	.word	0xffffffff


	//   ....[10]....
        /*0054*/ 	.word	0xffffffff


	//   ....[11]....
        /*0058*/ 	.word	0xffffffff


	//   ....[12]....
        /*005c*/ 	.word	0x05000006


	//   ....[13]....
        /*0060*/ 	.word	0x05000006


	//   ....[14]....
        /*0064*/ 	.word	0x05000006


	//   ....[15]....
        /*0068*/ 	.word	0x05000006


	//----- nvinfo : EIATTR_COOP_GROUP_INSTR_OFFSETS
	.align		4
.L_1776:
        /*006c*/ 	.byte	0x04, 0x28
        /*006e*/ 	.short	(.L_1778 - .L_1777)


	//   ....[0]....
.L_1777:
        /*0070*/ 	.word	0x00007400


	//   ....[1]....
        /*0074*/ 	.word	0x00007420


	//   ....[2]....
        /*0078*/ 	.word	0x00007440


	//   ....[3]....
        /*007c*/ 	.word	0x00007460


	//   ....[4]....
        /*0080*/ 	.word	0x0000c2e0


	//   ....[5]....
        /*0084*/ 	.word	0x0000c310


	//   ....[6]....
        /*0088*/ 	.word	0x0000c370


	//   ....[7]....
        /*008c*/ 	.word	0x0000c380


	//   ....[8]....
        /*0090*/ 	.word	0x0000e310


	//   ....[9]....
        /*0094*/ 	.word	0x0000e320


	//   ....[10]....
        /*0098*/ 	.word	0x0000e350


	//   ....[11]....
        /*009c*/ 	.word	0x0000e360


	//   ....[12]....
        /*00a0*/ 	.word	0x0000f620


	//   ....[13]....
        /*00a4*/ 	.word	0x0000f690


	//   ....[14]....
        /*00a8*/ 	.word	0x0000f6f0


	//   ....[15]....
        /*00ac*/ 	.word	0x0000f760


	//----- nvinfo : EIATTR_VRC_CTA_INIT_COUNT
	.align		4
.L_1778:
        /*00b0*/ 	.byte	0x02, 0x4a
	.zero		1
	.zero		1


	//----- nvinfo : EIATTR_EXIT_INSTR_OFFSETS
	.align		4
        /*00b4*/ 	.byte	0x04, 0x1c
        /*00b6*/ 	.short	(.L_1780 - .L_1779)


	//   ....[0]....
.L_1779:
        /*00b8*/ 	.word	0x000001f0


	//----- nvinfo : EIATTR_CRS_STACK_SIZE
	.align		4
.L_1780:
        /*00bc*/ 	.byte	0x04, 0x1e
        /*00be*/ 	.short	(.L_1782 - .L_1781)
.L_1781:
        /*00c0*/ 	.word	0x00000000


	//----- nvinfo : EIATTR_CBANK_PARAM_SIZE
	.align		4
.L_1782:
        /*00c4*/ 	.byte	0x03, 0x19
        /*00c6*/ 	.short	0x01d0


	//----- nvinfo : EIATTR_PARAM_CBANK
	.align		4
        /*00c8*/ 	.byte	0x04, 0x0a
        /*00ca*/ 	.short	(.L_1784 - .L_1783)
	.align		4
.L_1783:
        /*00cc*/ 	.word	index@(.nv.constant0._ZN5flash24flash_fwd_splitkv_kernelI23Flash_fwd_kernel_traitsILi128ELi64ELi128ELi4ELb0ELb0EN7cutlass6half_tE19Flash_kernel_traitsILi128ELi64ELi128ELi4ES3_EELb0ELb0ELb1ELb0ELb0ELb0ELb1ELb0EEEvNS_16Flash_fwd_paramsE)
        /*00d0*/ 	.short	0x0380
        /*00d2*/ 	.short	0x01d0


	//----- nvinfo : EIATTR_SW_WAR
	.align		4
.L_1784:
        /*00d4*/ 	.byte	0x04, 0x36
        /*00d6*/ 	.short	(.L_1786 - .L_1785)
.L_1785:
        /*00d8*/ 	.word	0x00000008
.L_1786:


//--------------------- .nv.info._ZN5flash24flash_fwd_splitkv_kernelI23Flash_fwd_kernel_traitsILi128ELi64ELi128ELi4ELb0ELb0EN7cutlass6half_tE19Flash_kernel_traitsILi128ELi64ELi128ELi4ES3_EELb0ELb0ELb1ELb0ELb0ELb1ELb1ELb0EEEvNS_16Flash_fwd_paramsE --------------------------
	.section	.nv.info._ZN5flash24flash_fwd_splitkv_kernelI23Flash_fwd_kernel_traitsILi128ELi64ELi128ELi4ELb0ELb0EN7cutlass6half_tE19Flash_kernel_traitsILi128ELi64ELi128ELi4ES3_EELb0ELb0ELb1ELb0ELb0ELb1ELb1ELb0EEEvNS_16Flash_fwd_paramsE,"",@"SHT_CUDA_INFO"
	.sectionflags	@""
	.align	4


	//----- nvinfo : EIATTR_CUDA_API_VERSION
	.align		4
        /*0000*/ 	.byte	0x04, 0x37
        /*0002*/ 	.short	(.L_1788 - .L_1787)
.L_1787:
        /*0004*/ 	.word	0x00000082


	//----- nvinfo : EIATTR_KPARAM_INFO
	.align		4
.L_1788:
        /*0008*/ 	.byte	0x04, 0x17
        /*000a*/ 	.short	(.L_1790 - .L_1789)
.L_1789:
        /*000c*/ 	.word	0x00000000
        /*0010*/ 	.short	0x0000
        /*0012*/ 	.short	0x0000
        /*0014*/ 	.byte	0x00, 0xf0, 0x41, 0x07


	//----- nvinfo : EIATTR_SPARSE_MMA_MASK
	.align		4
.L_1790:
        /*0018*/ 	.byte	0x03, 0x50
        /*001a*/ 	.short	0x0000


	//----- nvinfo : EIATTR_MAXREG_COUNT
	.align		4
        /*001c*/ 	.byte	0x03, 0x1b
        /*001e*/ 	.short	0x00ff


	//----- nvinfo : EIATTR_NUM_BARRIERS
	.align		4
        /*0020*/ 	.byte	0x02, 0x4c
        /*0022*/ 	.byte	0x01
	.zero		1


	//----- nvinfo : EIATTR_MERCURY_ISA_VERSION
	.align		4
        /*0024*/ 	.byte	0x03, 0x5f
        /*0026*/ 	.short	0x0101


	//----- nvinfo : EIATTR_COOP_GROUP_MASK_REGIDS
	.align		4
        /*0028*/ 	.byte	0x04, 0x29
        /*002a*/ 	.short	(.L_1792 - .L_1791)


	//   ....[0]....
.L_1791:
        /*002c*/ 	.word	0xffffffff


	//   ....[1]....
        /*0030*/ 	.word	0xffffffff


	//   ....[2]....
        /*0034*/ 	.word	0xffffffff


	//   ....[3]....
        /*0038*/ 	.word	0xffffffff


	//   ....[4]....
        /*003c*/ 	.word	0xffffffff


	//   ....[5]....
        /*0040*/ 	.word	0xffffffff


	//   ....[6]....
        /*0044*/ 	.word	0xffffffff


	//   ....[7]....
        /*0048*/ 	.word	0xffffffff


	//   ....[8]....
        /*004c*/ 	.word	0xffffffff


	//   ....[9]....
        /*0050*/ 	.word	0xffffffff


	//   ....[10]....
        /*0054*/ 	.word	0xffffffff


	//   ....[11]....
        /*0058*/ 	.word	0xffffffff


	//   ....[12]....
        /*005c*/ 	.word	0x05000006


	//   ....[13]....
        /*0060*/ 	.word	0x05000006


	//   ....[14]....
        /*0064*/ 	.word	0x05000006


	//   ....[15]....
        /*0068*/ 	.word	0x05000006


	//----- nvinfo : EIATTR_COOP_GROUP_INSTR_OFFSETS
	.align		4
.L_1792:
        /*006c*/ 	.byte	0x04, 0x28
        /*006e*/ 	.short	(.L_1794 - .L_1793)


	//   ....[0]....
.L_1793:
        /*0070*/ 	.word	0x00007bc0


	//   ....[1]....
        /*0074*/ 	.word	0x00007c20


	//   ....[2]....
        /*0078*/ 	.word	0x00007c40


	//   ....[3]....
        /*007c*/ 	.word	0x00007c60


	//   ....[4]....
        /*0080*/ 	.word	0x0000d220


	//   ....[5]....
        /*0084*/ 	.word	0x0000d250


	//   ....[6]....
        /*0088*/ 	.word	0x0000d300


	//   ....[7]....
        /*008c*/ 	.word	0x0000d320


	//   ....[8]....
        /*0090*/ 	.word	0x0000f250


	//   ....[9]....
        /*0094*/ 	.word	0x0000f260


	//   ....[10]....
        /*0098*/ 	.word	0x0000f290


	//   ....[11]....
        /*009c*/ 	.word	0x0000f2a0


	//   ....[12]....
        /*00a0*/ 	.word	0x00010560


	//   ....[13]....
        /*00a4*/ 	.word	0x000105d0


	//   ....[14]....
        /*00a8*/ 	.word	0x00010630


	//   ....[15]....
        /*00ac*/ 	.word	0x000106a0


	//----- nvinfo : EIATTR_VRC_CTA_INIT_COUNT
	.align		4
.L_1794:
        /*00b0*/ 	.byte	0x02, 0x4a
	.zero		1
	.zero		1


	//----- nvinfo : EIATTR_EXIT_INSTR_OFFSETS
	.align		4
        /*00b4*/ 	.byte	0x04, 0x1c
        /*00b6*/ 	.short	(.L_1796 - .L_1795)


	//   ....[0]....
.L_1795:
        /*00b8*/ 	.word	0x000001f0


	//----- nvinfo : EIATTR_CRS_STACK_SIZE
	.align		4
.L_1796:
        /*00bc*/ 	.byte	0x04, 0x1e
        /*00be*/ 	.short	(.L_1798 - .L_1797)
.L_1797:
        /*00c0*/ 	.word	0x00000000


	//----- nvinfo : EIATTR_CBANK_PARAM_SIZE
	.align		4
.L_1798:
        /*00c4*/ 	.byte	0x03, 0x19
        /*00c6*/ 	.short	0x01d0


	//----- nvinfo : EIATTR_PARAM_CBANK
	.align		4
        /*00c8*/ 	.byte	0x04, 0x0a
        /*00ca*/ 	.short	(.L_1800 - .L_1799)
	.align		4
.L_1799:
        /*00cc*/ 	.word	index@(.nv.constant0._ZN5flash24flash_fwd_splitkv_kernelI23Flash_fwd_kernel_traitsILi128ELi64ELi128ELi4ELb0ELb0EN7cutlass6half_tE19Flash_kernel_traitsILi128ELi64ELi128ELi4ES3_EELb0ELb0ELb1ELb0ELb0ELb1ELb1ELb0EEEvNS_16Flash_fwd_paramsE)
        /*00d0*/ 	.short	0x0380
        /*00d2*/ 	.short	0x01d0


	//----- nvinfo : EIATTR_SW_WAR
	.align		4
.L_1800:
        /*00d4*/ 	.byte	0x04, 0x36
        /*00d6*/ 	.short	(.L_1802 - .L_1801)
.L_1801:
        /*00d8*/ 	.word	0x00000008
.L_1802:


//--------------------- .nv.info._ZN5flash24flash_fwd_splitkv_kernelI23Flash_fwd_kernel_traitsILi128ELi64ELi128ELi4ELb0ELb0EN7cutlass6half_tE19Flash_kernel_traitsILi128ELi64ELi128ELi4ES3_EELb0ELb0ELb0ELb0ELb1ELb0ELb1ELb1EEEvNS_16Flash_fwd_paramsE --------------------------
	.section	.nv.info._ZN5flash24flash_fwd_splitkv_kernelI23Flash_fwd_kernel_traitsILi128ELi64ELi128ELi4ELb0ELb0EN7cutlass6half_tE19Flash_kernel_traitsILi128ELi64ELi128ELi4ES3_EELb0ELb0ELb0ELb0ELb1ELb0ELb1ELb1EEEvNS_16Flash_fwd_paramsE,"",@"SHT_CUDA_INFO"
	.sectionflags	@""
	.align	4


	//----- nvinfo : EIATTR_CUDA_API_VERSION
	.align		4
        /*0000*/ 	.byte	0x04, 0x37
        /*0002*/ 	.short	(.L_1804 - .L_1803)
.L_1803:
        /*0004*/ 	.word	0x00000082


	//----- nvinfo : EIATTR_KPARAM_INFO
	.align		4
.L_1804:
        /*0008*/ 	.byte	0x04, 0x17
        /*000a*/ 	.short	(.L_1806 - .L_1805)
.L_1805:
        /*000c*/ 	.word	0x00000000
        /*0010*/ 	.short	0x0000
        /*0012*/ 	.short	0x0000
        /*0014*/ 	.byte	0x00, 0xf0, 0x41, 0x07


	//----- nvinfo : EIATTR_SPARSE_MMA_MASK
	.align		4
.L_1806:
        /*0018*/ 	.byte	0x03, 0x50
        /*001a*/ 	.short	0x0000


	//----- nvinfo : EIATTR_MAXREG_COUNT
	.align		4
        /*001c*/ 	.byte	0x03, 0x1b
        /*001e*/ 	.short	0x00ff


	//----- nvinfo : EIATTR_NUM_BARRIERS
	.align		4
        /*0020*/ 	.byte	0x02, 0x4c
        /*0022*/ 	.byte	0x01
	.zero		1


	//----- nvinfo : EIATTR_MERCURY_ISA_VERSION
	.align		4
        /*0024*/ 	.byte	0x03, 0x5f
        /*0026*/ 	.short	0x0101


	//----- nvinfo : EIATTR_COOP_GROUP_MASK_REGIDS
	.align		4
        /*0028*/ 	.byte	0x04, 0x29
        /*002a*/ 	.short	(.L_1808 - .L_1807)


	//   ....[0]....
.L_1807:
        /*002c*/ 	.word	0xffffffff


	//   ....[1]....
        /*0030*/ 	.word	0xffffffff


	//   ....[2]....
        /*0034*/ 	.word	0xffffffff


	//   ....[3]....
        /*0038*/ 	.word	0xffffffff


	//   ....[4]....
        /*003c*/ 	.word	0xffffffff


	//   ....[5]....
        /*0040*/ 	.word	0xffffffff


	//   ....[6]....
        /*0044*/ 	.word	0xffffffff


	//   ....[7]....
        /*0048*/ 	.word	0xffffffff


	//   ....[8]....
        /*004c*/ 	.word	0xffffffff


	//   ....[9]....
        /*0050*/ 	.word	0xffffffff


	//   ....[10]....
        /*0054*/ 	.word	0xffffffff


	//   ....[11]....
        /*0058*/ 	.word	0xffffffff


	//   ....[12]....
        /*005c*/ 	.word	0x05000004


	//   ....[13]....
        /*0060*/ 	.word	0x05000004


	//   ....[14]....
        /*0064*/ 	.word	0x05000004


	//   ....[15]....
        /*0068*/ 	.word	0x05000004


	//----- nvinfo : EIATTR_COOP_GROUP_INSTR_OFFSETS
	.align		4
.L_1808:
        /*006c*/ 	.byte	0x04, 0x28
        /*006e*/ 	.short	(.L_1810 - .L_1809)


	//   ....[0]....
.L_1809:
        /*0070*/ 	.word	0x000140d0


	//   ....[1]....
        /*0074*/ 	.word	0x00014100


	//   ....[2]....
        /*0078*/ 	.word	0x000141b0


	//   ....[3]....
        /*007c*/ 	.word	0x000141c0


	//   ....[4]....
        /*0080*/ 	.word	0x00017be0


	//   ....[5]....
        /*0084*/ 	.word	0x00017c10


	//   ....[6]....
        /*0088*/ 	.word	0x00017c80


	//   ....[7]....
        /*008c*/ 	.word	0x00017c90


	//   ....[8]....
        /*0090*/ 	.word	0x00019c10


	//   ....[9]....
        /*0094*/ 	.word	0x00019c20


	//   ....[10]....
        /*0098*/ 	.word	0x00019c50


	//   ....[11]....
        /*009c*/ 	.word	0x00019c60


	//   ....[12]....
        /*00a0*/ 	.word	0x0001aad0


	//   ....[13]....
        /*00a4*/ 	.word	0x0001ab40


	//   ....[14]....
        /*00a8*/ 	.word	0x0001abb0


	//   ....[15]....
        /*00ac*/ 	.word	0x0001ac10


	//----- nvinfo : EIATTR_VRC_CTA_INIT_COUNT
	.align		4
.L_1810:
        /*00b0*/ 	.byte	0x02, 0x4a
	.zero		1
	.zero		1


	//----- nvinfo : EIATTR_EXIT_INSTR_OFFSETS
	.align		4
        /*00b4*/ 	.byte	0x04, 0x1c
        /*00b6*/ 	.short	(.L_1812 - .L_1811)


	//   ....[0]....
.L_1811:
        /*00b8*/ 	.word	0x000001f0


	//----- nvinfo : EIATTR_CRS_STACK_SIZE
	.align		4
.L_1812:
        /*00bc*/ 	.byte	0x04, 0x1e
        /*00be*/ 	.short	(.L_1814 - .L_1813)
.L_1813:
        /*00c0*/ 	.word	0x00000000


	//----- nvinfo : EIATTR_CBANK_PARAM_SIZE
	.align		4
.L_1814:
        /*00c4*/ 	.byte	0x03, 0x19
        /*00c6*/ 	.short	0x01d0


	//----- nvinfo : EIATTR_PARAM_CBANK
	.align		4
        /*00c8*/ 	.byte	0x04, 0x0a
        /*00ca*/ 	.short	(.L_1816 - .L_1815)
	.align		4
.L_1815:
        /*00cc*/ 	.word	index@(.nv.constant0._ZN5flash24flash_fwd_splitkv_kernelI23Flash_fwd_kernel_traitsILi128ELi64ELi128ELi4ELb0ELb0EN7cutlass6half_tE19Flash_kernel_traitsILi128ELi64ELi128ELi4ES3_EELb0ELb0ELb0ELb0ELb1ELb0ELb1ELb1EEEvNS_16Flash_fwd_paramsE)
        /*00d0*/ 	.short	0x0380
        /*00d2*/ 	.short	0x01d0


	//----- nvinfo : EIATTR_SW_WAR
	.align		4
.L_1816:
        /*00d4*/ 	.byte	0x04, 0x36
        /*00d6*/ 	.short	(.L_1818 - .L_1817)
.L_1817:
        /*00d8*/ 	.word	0x00000008
.L_1818:


//--------------------- .nv.info._ZN5flash24flash_fwd_splitkv_kernelI23Flash_fwd_kernel_traitsILi128ELi64ELi128ELi4ELb0ELb0EN7cutlass6half_tE19Flash_kernel_traitsILi128ELi64ELi128ELi4ES3_EELb0ELb0ELb0ELb0ELb1ELb1ELb1ELb1EEEvNS_16Flash_fwd_paramsE --------------------------
	.section	.nv.info._ZN5flash24flash_fwd_splitkv_kernelI23Flash_fwd_kernel_traitsILi128ELi64ELi128ELi4ELb0ELb0EN7cutlass6half_tE19Flash_kernel_traitsILi128ELi64ELi128ELi4ES3_EELb0ELb0ELb0ELb0ELb1ELb1ELb1ELb1EEEvNS_16Flash_fwd_paramsE,"",@"SHT_CUDA_INFO"
	.sectionflags	@""
	.align	4


	//----- nvinfo : EIATTR_CUDA_API_VERSION
	.align		4
        /*0000*/ 	.byte	0x04, 0x37
        /*0002*/ 	.short	(.L_1820 - .L_1819)
.L_1819:
        /*0004*/ 	.word	0x00000082


	//----- nvinfo : EIATTR_KPARAM_INFO
	.align		4
.L_1820:
        /*0008*/ 	.byte	0x04, 0x17
        /*000a*/ 	.short	(.L_1822 - .L_1821)
.L_1821:
        /*000c*/ 	.word	0x00000000
        /*0010*/ 	.short	0x0000
        /*0012*/ 	.short	0x0000
        /*0014*/ 	.byte	0x00, 0xf0, 0x41, 0x07


	//----- nvinfo : EIATTR_SPARSE_MMA_MASK
	.align		4
.L_1822:
        /*0018*/ 	.byte	0x03, 0x50
        /*001a*/ 	.short	0x0000


	//----- nvinfo : EIATTR_MAXREG_COUNT
	.align		4
        /*001c*/ 	.byte	0x03, 0x1b
        /*001e*/ 	.short	0x00ff


	//----- nvinfo : EIATTR_NUM_BARRIERS
	.align		4
        /*0020*/ 	.byte	0x02, 0x4c
        /*0022*/ 	.byte	0x01
	.zero		1


	//----- nvinfo : EIATTR_MERCURY_ISA_VERSION
	.align		4
        /*0024*/ 	.byte	0x03, 0x5f
        /*0026*/ 	.short	0x0101


	//----- nvinfo : EIATTR_COOP_GROUP_MASK_REGIDS
	.align		4
        /*0028*/ 	.byte	0x04, 0x29
        /*002a*/ 	.short	(.L_1824 - .L_1823)


	//   ....[0]....
.L_1823:
        /*002c*/ 	.word	0xffffffff


	//   ....[1]....
        /*0030*/ 	.word	0xffffffff


	//   ....[2]....
        /*0034*/ 	.word	0xffffffff


	//   ....[3]....
        /*0038*/ 	.word	0xffffffff


	//   ....[4]....
        /*003c*/ 	.word	0xffffffff


	//   ....[5]....
        /*0040*/ 	.word	0xffffffff


	//   ....[6]....
        /*0044*/ 	.word	0xffffffff


	//   ....[7]....
        /*0048*/ 	.word	0xffffffff


	//   ....[8]....
        /*004c*/ 	.word	0xffffffff


	//   ....[9]....
        /*0050*/ 	.word	0xffffffff


	//   ....[10]....
        /*0054*/ 	.word	0xffffffff


	//   ....[11]....
        /*0058*/ 	.word	0xffffffff


	//   ....[12]....
        /*005c*/ 	.word	0x05000004


	//   ....[13]....
        /*0060*/ 	.word	0x05000004


	//   ....[14]....
        /*0064*/ 	.word	0x05000004


	//   ....[15]....
        /*0068*/ 	.word	0x05000004


	//----- nvinfo : EIATTR_COOP_GROUP_INSTR_OFFSETS
	.align		4
.L_1824:
        /*006c*/ 	.byte	0x04, 0x28
        /*006e*/ 	.short	(.L_1826 - .L_1825)


	//   ....[0]....
.L_1825:
        /*0070*/ 	.word	0x000148b0


	//   ....[1]....
        /*0074*/ 	.word	0x000148e0


	//   ....[2]....
        /*0078*/ 	.word	0x000149b0


	//   ....[3]....
        /*007c*/ 	.word	0x000149c0


	//   ....[4]....
        /*0080*/ 	.word	0x00018bc0


	//   ....[5]....
        /*0084*/ 	.word	0x00018bf0


	//   ....[6]....
        /*0088*/ 	.word	0x00018c50


	//   ....[7]....
        /*008c*/ 	.word	0x00018c60


	//   ....[8]....
        /*0090*/ 	.word	0x0001abf0


	//   ....[9]....
        /*0094*/ 	.word	0x0001ac00


	//   ....[10]....
        /*0098*/ 	.word	0x0001ac30


	//   ....[11]....
        /*009c*/ 	.word	0x0001ac40


	//   ....[12]....
        /*00a0*/ 	.word	0x0001bab0


	//   ....[13]....
        /*00a4*/ 	.word	0x0001bb20


	//   ....[14]....
        /*00a8*/ 	.word	0x0001bb90


	//   ....[15]....
        /*00ac*/ 	.word	0x0001bbf0


	//----- nvinfo : EIATTR_VRC_CTA_INIT_COUNT
	.align		4
.L_1826:
        /*00b0*/ 	.byte	0x02, 0x4a
	.zero		1
	.zero		1


	//----- nvinfo : EIATTR_EXIT_INSTR_OFFSETS
	.align		4
        /*00b4*/ 	.byte	0x04, 0x1c
        /*00b6*/ 	.short	(.L_1828 - .L_1827)


	//   ....[0]....
.L_1827:
        /*00b8*/ 	.word	0x000001f0


	//----- nvinfo : EIATTR_CRS_STACK_SIZE
	.align		4
.L_1828:
        /*00bc*/ 	.byte	0x04, 0x1e
        /*00be*/ 	.short	(.L_1830 - .L_1829)
.L_1829:
        /*00c0*/ 	.word	0x00000000


	//----- nvinfo : EIATTR_CBANK_PARAM_SIZE
	.align		4
.L_1830:
        /*00c4*/ 	.byte	0x03, 0x19
        /*00c6*/ 	.short	0x01d0


	//----- nvinfo : EIATTR_PARAM_CBANK
	.align		4
        /*00c8*/ 	.byte	0x04, 0x0a
        /*00ca*/ 	.short	(.L_1832 - .L_1831)
	.align		4
.L_1831:
        /*00cc*/ 	.word	index@(.nv.constant0._ZN5flash24flash_fwd_splitkv_kernelI23Flash_fwd_kernel_traitsILi128ELi64ELi128ELi4ELb0ELb0EN7cutlass6half_tE19Flash_kernel_traitsILi128ELi64ELi128ELi4ES3_EELb0ELb0ELb0ELb0ELb1ELb1ELb1ELb1EEEvNS_16Flash_fwd_paramsE)
        /*00d0*/ 	.short	0x0380
        /*00d2*/ 	.short	0x01d0


	//----- nvinfo : EIATTR_SW_WAR
	.align		4
.L_1832:
        /*00d4*/ 	.byte	0x04, 0x36
        /*00d6*/ 	.short	(.L_1834 - .L_1833)
.L_1833:
        /*00d8*/ 	.word	0x00000008
.L_1834:


//--------------------- .nv.info._ZN5flash24flash_fwd_splitkv_kernelI23Flash_fwd_kernel_traitsILi128ELi64ELi128ELi4ELb0ELb0EN7cutlass6half_tE19Flash_kernel_traitsILi128ELi64ELi128ELi4ES3_EELb0ELb0ELb1ELb0ELb0ELb0ELb1ELb1EEEvNS_16Flash_fwd_paramsE --------------------------
	.section	.nv.info._ZN5flash24flash_fwd_splitkv_kernelI23Flash_fwd_kernel_traitsILi128ELi64ELi128ELi4ELb0ELb0EN7cutlass6half_tE19Flash_kernel_traitsILi128ELi64ELi128ELi4ES3_EELb0ELb0ELb1ELb0ELb0ELb0ELb1ELb1EEEvNS_16Flash_fwd_paramsE,"",@"SHT_CUDA_INFO"
	.sectionflags	@""
	.align	4


	//----- nvinfo : EIATTR_CUDA_API_VERSION
	.align		4
        /*0000*/ 	.byte	0x04, 0x37
        /*0002*/ 	.short	(.L_1836 - .L_1835)
.L_1835:
        /*0004*/ 	.word	0x00000082


	//----- nvinfo : EIATTR_KPARAM_INFO
	.align		4
.L_1836:
        /*0008*/ 	.byte	0x04, 0x17
        /*000a*/ 	.short	(.L_1838 - .L_1837)
.L_1837:
        /*000c*/ 	.word	0x00000000
        /*0010*/ 	.short	0x0000
        /*0012*/ 	.short	0x0000
        /*0014*/ 	.byte	0x00, 0xf0, 0x41, 0x07


	//----- nvinfo : EIATTR_SPARSE_MMA_MASK
	.align		4
.L_1838:
        /*0018*/ 	.byte	0x03, 0x50
        /*001a*/ 	.short	0x0000


	//----- nvinfo : EIATTR_MAXREG_COUNT
	.align		4
        /*001c*/ 	.byte	0x03, 0x1b
        /*001e*/ 	.short	0x00ff


	//----- nvinfo : EIATTR_NUM_BARRIERS
	.align		4
        /*0020*/ 	.byte	0x02, 0x4c
        /*0022*/ 	.byte	0x01
	.zero		1


	//----- nvinfo : EIATTR_MERCURY_ISA_VERSION
	.align		4
        /*0024*/ 	.byte	0x03, 0x5f
        /*0026*/ 	.short	0x0101


	//----- nvinfo : EIATTR_COOP_GROUP_MASK_REGIDS
	.align		4
        /*0028*/ 	.byte	0x04, 0x29
        /*002a*/ 	.short	(.L_1840 - .L_1839)


	//   ....[0]....
.L_1839:
        /*002c*/ 	.word	0xffffffff


	//   ....[1]....
        /*0030*/ 	.word	0xffffffff


	//   ....[2]....
        /*0034*/ 	.word	0xffffffff


	//   ....[3]....
        /*0038*/ 	.word	0xffffffff


	//   ....[4]....
        /*003c*/ 	.word	0xffffffff


	//   ....[5]....
        /*0040*/ 	.word	0xffffffff


	//   ....[6]....
        /*0044*/ 	.word	0xffffffff


	//   ....[7]....
        /*0048*/ 	.word	0xffffffff


	//   ....[8]....
        /*004c*/ 	.word	0xffffffff


	//   ....[9]....
        /*0050*/ 	.word	0xffffffff


	//   ....[10]....
        /*0054*/ 	.word	0xffffffff


	//   ....[11]....
        /*0058*/ 	.word	0xffffffff


	//   ....[12]....
        /*005c*/ 	.word	0x05000004


	//   ....[13]....
        /*0060*/ 	.word	0x05000004


	//   ....[14]....
        /*0064*/ 	.word	0x05000004


	//   ....[15]....
        /*0068*/ 	.word	0x05000004


	//----- nvinfo : EIATTR_COOP_GROUP_INSTR_OFFSETS
	.align		4
.L_1840:
        /*006c*/ 	.byte	0x04, 0x28
        /*006e*/ 	.short	(.L_1842 - .L_1841)


	//   ....[0]....
.L_1841:
        /*0070*/ 	.word	0x00017890


	//   ....[1]....
        /*0074*/ 	.word	0x000178b0


	//   ....[2]....
        /*0078*/ 	.word	0x000178d0


	//   ....[3]....
        /*007c*/ 	.word	0x000178f0


	//   ....[4]....
        /*0080*/ 	.word	0x0001c750


	//   ....[5]....
        /*0084*/ 	.word	0x0001c780


	//   ....[6]....
        /*0088*/ 	.word	0x0001c7b0


	//   ....[7]....
        /*008c*/ 	.word	0x0001c7c0


	//   ....[8]....
        /*0090*/ 	.word	0x0001e7a0


	//   ....[9]....
        /*0094*/ 	.word	0x0001e7b0


	//   ....[10]....
        /*0098*/ 	.word	0x0001e7e0


	//   ....[11]....
        /*009c*/ 	.word	0x0001e7f0


	//   ....[12]....
        /*00a0*/ 	.word	0x0001fac0


	//   ....[13]....
        /*00a4*/ 	.word	0x0001fb30


	//   ....[14]....
        /*00a8*/ 	.word	0x0001fba0


	//   ....[15]....
        /*00ac*/ 	.word	0x0001fc00


	//----- nvinfo : EIATTR_VRC_CTA_INIT_COUNT
	.align		4
.L_1842:
        /*00b0*/ 	.byte	0x02, 0x4a
	.zero		1
	.zero		1


	//----- nvinfo : EIATTR_EXIT_INSTR_OFFSETS
	.align		4
        /*00b4*/ 	.byte	0x04, 0x1c
        /*00b6*/ 	.short	(.L_1844 - .L_1843)


	//   ....[0]....
.L_1843:
        /*00b8*/ 	.word	0x000001f0


	//----- nvinfo : EIATTR_CRS_STACK_SIZE
	.align		4
.L_1844:
        /*00bc*/ 	.byte	0x04, 0x1e
        /*00be*/ 	.short	(.L_1846 - .L_1845)
.L_1845:
        /*00c0*/ 	.word	0x00000000


	//----- nvinfo : EIATTR_CBANK_PARAM_SIZE
	.align		4
.L_1846:
        /*00c4*/ 	.byte	0x03, 0x19
        /*00c6*/ 	.short	0x01d0


	//----- nvinfo : EIATTR_PARAM_CBANK
	.align		4
        /*00c8*/ 	.byte	0x04, 0x0a
        /*00ca*/ 	.short	(.L_1848 - .L_1847)
	.align		4
.L_1847:
        /*00cc*/ 	.word	index@(.nv.constant0._ZN5flash24flash_fwd_splitkv_kernelI23Flash_fwd_kernel_traitsILi128ELi64ELi128ELi4ELb0ELb0EN7cutlass6half_tE19Flash_kernel_traitsILi128ELi64ELi128ELi4ES3_EELb0ELb0ELb1ELb0ELb0ELb0ELb1ELb1EEEvNS_16Flash_fwd_paramsE)
        /*00d0*/ 	.short	0x0380
        /*00d2*/ 	.short	0x01d0


	//----- nvinfo : EIATTR_SW_WAR
	.align		4
.L_1848:
        /*00d4*/ 	.byte	0x04, 0x36
        /*00d6*/ 	.short	(.L_1850 - .L_1849)
.L_1849:
        /*00d8*/ 	.word	0x00000008
.L_1850:


//--------------------- .nv.info._ZN5flash24flash_fwd_splitkv_kernelI23Flash_fwd_kernel_traitsILi128ELi64ELi128ELi4ELb0ELb0EN7cutlass6half_tE19Flash_kernel_traitsILi128ELi64ELi128ELi4ES3_EELb0ELb0ELb1ELb0ELb0ELb1ELb1ELb1EEEvNS_16Flash_fwd_paramsE --------------------------
	.section	.nv.info._ZN5flash24flash_fwd_splitkv_kernelI23Flash_fwd_kernel_traitsILi128ELi64ELi128ELi4ELb0ELb0EN7cutlass6half_tE19Flash_kernel_traitsILi128ELi64ELi128ELi4ES3_EELb0ELb0ELb1ELb0ELb0ELb1ELb1ELb1EEEvNS_16Flash_fwd_paramsE,"",@"SHT_CUDA_INFO"
	.sectionflags	@""
	.align	4


	//----- nvinfo : EIATTR_CUDA_API_VERSION
	.align		4
        /*0000*/ 	.byte	0x04, 0x37
        /*0002*/ 	.short	(.L_1852 - .L_1851)
.L_1851:
        /*0004*/ 	.word	0x00000082


	//----- nvinfo : EIATTR_KPARAM_INFO
	.align		4
.L_1852:
        /*0008*/ 	.byte	0x04, 0x17
        /*000a*/ 	.short	(.L_1854 - .L_1853)
.L_1853:
        /*000c*/ 	.word	0x00000000
        /*0010*/ 	.short	0x0000
        /*0012*/ 	.short	0x0000
        /*0014*/ 	.byte	0x00, 0xf0, 0x41, 0x07


	//----- nvinfo : EIATTR_SPARSE_MMA_MASK
	.align		4
.L_1854:
        /*0018*/ 	.byte	0x03, 0x50
        /*001a*/ 	.short	0x0000


	//----- nvinfo : EIATTR_MAXREG_COUNT
	.align		4
        /*001c*/ 	.byte	0x03, 0x1b
        /*001e*/ 	.short	0x00ff


	//----- nvinfo : EIATTR_NUM_BARRIERS
	.align		4
        /*0020*/ 	.byte	0x02, 0x4c
        /*0022*/ 	.byte	0x01
	.zero		1


	//----- nvinfo : EIATTR_MERCURY_ISA_VERSION
	.align		4
        /*0024*/ 	.byte	0x03, 0x5f
        /*0026*/ 	.short	0x0101


	//----- nvinfo : EIATTR_COOP_GROUP_MASK_REGIDS
	.align		4
        /*0028*/ 	.byte	0x04, 0x29
        /*002a*/ 	.short	(.L_1856 - .L_1855)


	//   ....[0]....
.L_1855:
        /*002c*/ 	.word	0xffffffff


	//   ....[1]....
        /*0030*/ 	.word	0xffffffff


	//   ....[2]....
        /*0034*/ 	.word	0xffffffff


	//   ....[3]....
        /*0038*/ 	.word	0xffffffff


	//   ....[4]....
        /*003c*/ 	.word	0xffffffff


	//   ....[5]....
        /*0040*/ 	.word	0xffffffff


	//   ....[6]....
        /*0044*/ 	.word	0xffffffff


	//   ....[7]....
        /*0048*/ 	.word	0xffffffff


	//   ....[8]....
        /*004c*/ 	.word	0xffffffff


	//   ....[9]....
        /*0050*/ 	.word	0xffffffff


	//   ....[10]....
        /*0054*/ 	.word	0xffffffff


	//   ....[11]....
        /*0058*/ 	.word	0xffffffff


	//   ....[12]....
        /*005c*/ 	.word	0x05000004


	//   ....[13]....
        /*0060*/ 	.word	0x05000004


	//   ....[14]....
        /*0064*/ 	.word	0x05000004


	//   ....[15]....
        /*0068*/ 	.word	0x05000004


	//----- nvinfo : EIATTR_COOP_GROUP_INSTR_OFFSETS
	.align		4
.L_1856:
        /*006c*/ 	.byte	0x04, 0x28
        /*006e*/ 	.short	(.L_1858 - .L_1857)


	//   ....[0]....
.L_1857:
        /*0070*/ 	.word	0x00018070


	//   ....[1]....
        /*0074*/ 	.word	0x000180b0


	//   ....[2]....
        /*0078*/ 	.word	0x000180d0


	//   ....[3]....
        /*007c*/ 	.word	0x000180f0


	//   ....[4]....
        /*0080*/ 	.word	0x0001d6a0


	//   ....[5]....
        /*0084*/ 	.word	0x0001d6d0


	//   ....[6]....
        /*0088*/ 	.word	0x0001d750


	//   ....[7]....
        /*008c*/ 	.word	0x0001d760


	//   ....[8]....
        /*0090*/ 	.word	0x0001f6f0


	//   ....[9]....
        /*0094*/ 	.word	0x0001f700


	//   ....[10]....
        /*0098*/ 	.word	0x0001f730


	//   ....[11]....
        /*009c*/ 	.word	0x0001f740


	//   ....[12]....
        /*00a0*/ 	.word	0x00020a10


	//   ....[13]....
        /*00a4*/ 	.word	0x00020a80


	//   ....[14]....
        /*00a8*/ 	.word	0x00020af0


	//   ....[15]....
        /*00ac*/ 	.word	0x00020b50


	//----- nvinfo : EIATTR_VRC_CTA_INIT_COUNT
	.align		4
.L_1858:
        /*00b0*/ 	.byte	0x02, 0x4a
	.zero		1
	.zero		1


	//----- nvinfo : EIATTR_EXIT_INSTR_OFFSETS
	.align		4
        /*00b4*/ 	.byte	0x04, 0x1c
        /*00b6*/ 	.short	(.L_1860 - .L_1859)


	//   ....[0]....
.L_1859:
        /*00b8*/ 	.word	0x000001f0


	//----- nvinfo : EIATTR_CRS_STACK_SIZE
	.align		4
.L_1860:
        /*00bc*/ 	.byte	0x04, 0x1e
        /*00be*/ 	.short	(.L_1862 - .L_1861)
.L_1861:
        /*00c0*/ 	.word	0x00000000


	//----- nvinfo : EIATTR_CBANK_PARAM_SIZE
	.align		4
.L_1862:
        /*00c4*/ 	.byte	0x03, 0x19
        /*00c6*/ 	.short	0x01d0


	//----- nvinfo : EIATTR_PARAM_CBANK
	.align		4
        /*00c8*/ 	.byte	0x04, 0x0a
        /*00ca*/ 	.short	(.L_1864 - .L_1863)
	.align		4
.L_1863:
        /*00cc*/ 	.word	index@(.nv.constant0._ZN5flash24flash_fwd_splitkv_kernelI23Flash_fwd_kernel_traitsILi128ELi64ELi128ELi4ELb0ELb0EN7cutlass6half_tE19Flash_kernel_traitsILi128ELi64ELi128ELi4ES3_EELb0ELb0ELb1ELb0ELb0ELb1ELb1ELb1EEEvNS_16Flash_fwd_paramsE)
        /*00d0*/ 	.short	0x0380
        /*00d2*/ 	.short	0x01d0


	//----- nvinfo : EIATTR_SW_WAR
	.align		4
.L_1864:
        /*00d4*/ 	.byte	0x04, 0x36
        /*00d6*/ 	.short	(.L_1866 - .L_1865)
.L_1865:
        /*00d8*/ 	.word	0x00000008
.L_1866:


//--------------------- .nv.info._ZN5flash24flash_fwd_splitkv_kernelI23Flash_fwd_kernel_traitsILi128ELi64ELi128ELi4ELb0ELb0EN7cutlass6half_tE19Flash_kernel_traitsILi128ELi64ELi128ELi4ES3_EELb0ELb1ELb0ELb0ELb1ELb0ELb0ELb0EEEvNS_16Flash_fwd_paramsE --------------------------
	.section	.nv.info._ZN5flash24flash_fwd_splitkv_kernelI23Flash_fwd_kernel_traitsILi128ELi64ELi128ELi4ELb0ELb0EN7cutlass6half_tE19Flash_kernel_traitsILi128ELi64ELi128ELi4ES3_EELb0ELb1ELb0ELb0ELb1ELb0ELb0ELb0EEEvNS_16Flash_fwd_paramsE,"",@"SHT_CUDA_INFO"
	.sectionflags	@""
	.align	4


	//----- nvinfo : EIATTR_CUDA_API_VERSION
	.align		4
        /*0000*/ 	.byte	0x04, 0x37
        /*0002*/ 	.short	(.L_1868 - .L_1867)
.L_1867:
        /*0004*/ 	.word	0x00000082


	//----- nvinfo : EIATTR_KPARAM_INFO
	.align		4
.L_1868:
        /*0008*/ 	.byte	0x04, 0x17
        /*000a*/ 	.short	(.L_1870 - .L_1869)
.L_1869:
        /*000c*/ 	.word	0x00000000
        /*0010*/ 	.short	0x0000
        /*0012*/ 	.short	0x0000
        /*0014*/ 	.byte	0x00, 0xf0, 0x41, 0x07


	//----- nvinfo : EIATTR_SPARSE_MMA_MASK
	.align		4
.L_1870:
        /*0018*/ 	.byte	0x03, 0x50
        /*001a*/ 	.short	0x0000


	//----- nvinfo : EIATTR_MAXREG_COUNT
	.align		4
        /*001c*/ 	.byte	0x03, 0x1b
        /*001e*/ 	.short	0x00ff


	//----- nvinfo : EIATTR_NUM_BARRIERS
	.align		4
        /*0020*/ 	.byte	0x02, 0x4c
        /*0022*/ 	.byte	0x01
	.zero		1


	//----- nvinfo : EIATTR_MERCURY_ISA_VERSION
	.align		4
        /*0024*/ 	.byte	0x03, 0x5f
        /*0026*/ 	.short	0x0101


	//----- nvinfo : EIATTR_COOP_GROUP_MASK_REGIDS
	.align		4
        /*0028*/ 	.byte	0x04, 0x29
        /*002a*/ 	.short	(.L_1872 - .L_1871)


	//   ....[0]....
.L_1871:
        /*002c*/ 	.word	0xffffffff


	//   ....[1]....
        /*0030*/ 	.word	0xffffffff


	//   ....[2]....
        /*0034*/ 	.word	0xffffffff


	//   ....[3]....
        /*0038*/ 	.word	0xffffffff


	//   ....[4]....
        /*003c*/ 	.word	0xffffffff


	//   ....[5]....
        /*0040*/ 	.word	0xffffffff


	//   ....[6]....
        /*0044*/ 	.word	0xffffffff


	//   ....[7]....
        /*0048*/ 	.word	0xffffffff


	//   ....[8]....
        /*004c*/ 	.word	0xffffffff


	//   ....[9]....
        /*0050*/ 	.word	0xffffffff


	//   ....[10]....
        /*0054*/ 	.word	0xffffffff


	//   ....[11]....
        /*0058*/ 	.word	0xffffffff


	//   ....[12]....
        /*005c*/ 	.word	0xffffffff


	//   ....[13]....
        /*0060*/ 	.word	0xffffffff


	//   ....[14]....
        /*0064*/ 	.word	0xffffffff


	//   ....[15]....
        /*0068*/ 	.word	0xffffffff


	//   ....[16]....
        /*006c*/ 	.word	0x05000006


	//   ....[17]....
        /*0070*/ 	.word	0x05000006


	//   ....[18]....
        /*0074*/ 	.word	0x05000006


	//   ....[19]....
        /*0078*/ 	.word	0x05000006


	//----- nvinfo : EIATTR_COOP_GROUP_INSTR_OFFSETS
	.align		4
.L_1872:
        /*007c*/ 	.byte	0x04, 0x28
        /*007e*/ 	.short	(.L_1874 - .L_1873)


	//   ....[0]....
.L_1873:
        /*0080*/ 	.word	0x000055c0


	//   ....[1]....
        /*0084*/ 	.word	0x000055e0


	//   ....[2]....
        /*0088*/ 	.word	0x00005600


	//   ....[3]....
        /*008c*/ 	.word	0x00005620


	//   ....[4]....
        /*0090*/ 	.word	0x0000a0e0


	//   ....[5]....
        /*0094*/ 	.word	0x0000a100


	//   ....[6]....
        /*0098*/ 	.word	0x0000a160


	//   ....[7]....
        /*009c*/ 	.word	0x0000a170


	//   ....[8]....
        /*00a0*/ 	.word	0x0000f2c0


	//   ....[9]....
        /*00a4*/ 	.word	0x0000f2d0


	//   ....[10]....
        /*00a8*/ 	.word	0x0000f310


	//   ....[11]....
        /*00ac*/ 	.word	0x0000f320


	//   ....[12]....
        /*00b0*/ 	.word	0x00011340


	//   ....[13]....
        /*00b4*/ 	.word	0x00011350


	//   ....[14]....
        /*00b8*/ 	.word	0x00011380


	//   ....[15]....
        /*00bc*/ 	.word	0x00011390


	//   ....[16]....
        /*00c0*/ 	.word	0x00012610


	//   ....[17]....
        /*00c4*/ 	.word	0x00012680


	//   ....[18]....
        /*00c8*/ 	.word	0x000126e0


	//   ....[19]....
        /*00cc*/ 	.word	0x00012750


	//----- nvinfo : EIATTR_VRC_CTA_INIT_COUNT
	.align		4
.L_1874:
        /*00d0*/ 	.byte	0x02, 0x4a
	.zero		1
	.zero		1


	//----- nvinfo : EIATTR_EXIT_INSTR_OFFSETS
	.align		4
        /*00d4*/ 	.byte	0x04, 0x1c
        /*00d6*/ 	.short	(.L_1876 - .L_1875)


	//   ....[0]....
.L_1875:
        /*00d8*/ 	.word	0x00000090


	//----- nvinfo : EIATTR_CRS_STACK_SIZE
	.align		4
.L_1876:
        /*00dc*/ 	.byte	0x04, 0x1e
        /*00de*/ 	.short	(.L_1878 - .L_1877)
.L_1877:
        /*00e0*/ 	.word	0x00000000


	//----- nvinfo : EIATTR_CBANK_PARAM_SIZE
	.align		4
.L_1878:
        /*00e4*/ 	.byte	0x03, 0x19
        /*00e6*/ 	.short	0x01d0


	//----- nvinfo : EIATTR_PARAM_CBANK
	.align		4
        /*00e8*/ 	.byte	0x04, 0x0a
        /*00ea*/ 	.short	(.L_1880 - .L_1879)
	.align		4
.L_1879:
        /*00ec*/ 	.word	index@(.nv.constant0._ZN5flash24flash_fwd_splitkv_kernelI23Flash_fwd_kernel_traitsILi128ELi64ELi128ELi4ELb0ELb0EN7cutlass6half_tE19Flash_kernel_traitsILi128ELi64ELi128ELi4ES3_EELb0ELb1ELb0ELb0ELb1ELb0ELb0ELb0EEEvNS_16Flash_fwd_paramsE)
        /*00f0*/ 	.short	0x0380
        /*00f2*/ 	.short	0x01d0


	//----- nvinfo : EIATTR_SW_WAR
	.align		4
.L_1880:
        /*00f4*/ 	.byte	0x04, 0x36
        /*00f6*/ 	.short	(.L_1882 - .L_1881)
.L_1881:
        /*00f8*/ 	.word	0x00000008
.L_1882:


//--------------------- .nv.info._ZN5flash24flash_fwd_splitkv_kernelI23Flash_fwd_kernel_traitsILi128ELi64ELi128ELi4ELb0ELb0EN7cutlass6half_tE19Flash_kernel_traitsILi128ELi64ELi128ELi4ES3_EELb0ELb1ELb0ELb0ELb1ELb1ELb0ELb0EEEvNS_16Flash_fwd_paramsE --------------------------
	.section	.nv.info._ZN5flash24flash_fwd_splitkv_kernelI23Flash_fwd_kernel_traitsILi128ELi64ELi128ELi4ELb0ELb0EN7cutlass6half_tE19Flash_kernel_traitsILi128ELi64ELi128ELi4ES3_EELb0ELb1ELb0ELb0ELb1ELb1ELb0ELb0EEEvNS_16Flash_fwd_paramsE,"",@"SHT_CUDA_INFO"
	.sectionflags	@""
	.align	4


	//----- nvinfo : EIATTR_CUDA_API_VERSION
	.align		4
        /*0000*/ 	.byte	0x04, 0x37
        /*0002*/ 	.short	(.L_1884 - .L_1883)
.L_1883:
        /*0004*/ 	.word	0x00000082


	//----- nvinfo : EIATTR_KPARAM_INFO
	.align		4
.L_1884:
        /*0008*/ 	.byte	0x04, 0x17
        /*000a*/ 	.short	(.L_1886 - .L_1885)
.L_1885:
        /*000c*/ 	.word	0x00000000
        /*0010*/ 	.short	0x0000
        /*0012*/ 	.short	0x0000
        /*0014*/ 	.byte	0x00, 0xf0, 0x41, 0x07


	//----- nvinfo : EIATTR_SPARSE_MMA_MASK
	.align		4
.L_1886:
        /*0018*/ 	.byte	0x03, 0x50
        /*001a*/ 	.short	0x0000


	//----- nvinfo : EIATTR_MAXREG_COUNT
	.align		4
        /*001c*/ 	.byte	0x03, 0x1b
        /*001e*/ 	.short	0x00ff


	//----- nvinfo : EIATTR_NUM_BARRIERS
	.align		4
        /*0020*/ 	.byte	0x02, 0x4c
        /*0022*/ 	.byte	0x01
	.zero		1


	//----- nvinfo : EIATTR_MERCURY_ISA_VERSION
	.align		4
        /*0024*/ 	.byte	0x03, 0x5f
        /*0026*/ 	.short	0x0101


	//----- nvinfo : EIATTR_COOP_GROUP_MASK_REGIDS
	.align		4
        /*0028*/ 	.byte	0x04, 0x29
        /*002a*/ 	.short	(.L_1888 - .L_1887)


	//   ....[0]....
.L_1887:
        /*002c*/ 	.word	0xffffffff


	//   ....[1]....
        /*0030*/ 	.word	0xffffffff


	//   ....[2]....
        /*0034*/ 	.word	0xffffffff


	//   ....[3]....
        /*0038*/ 	.word	0xffffffff


	//   ....[4]....
        /*003c*/ 	.word	0xffffffff


	//   ....[5]....
        /*0040*/ 	.word	0xffffffff


	//   ....[6]....
        /*0044*/ 	.word	0xffffffff


	//   ....[7]....
        /*0048*/ 	.word	0xffffffff


	//   ....[8]....
        /*004c*/ 	.word	0xffffffff


	//   ....[9]....
        /*0050*/ 	.word	0xffffffff


	//   ....[10]....
        /*0054*/ 	.word	0xffffffff


	//   ....[11]....
        /*0058*/ 	.word	0xffffffff


	//   ....[12]....
        /*005c*/ 	.word	0xffffffff


	//   ....[13]....
        /*0060*/ 	.word	0xffffffff


	//   ....[14]....
        /*0064*/ 	.word	0xffffffff


	//   ....[15]....
        /*0068*/ 	.word	0xffffffff


	//   ....[16]....
        /*006c*/ 	.word	0x05000006


	//   ....[17]....
        /*0070*/ 	.word	0x05000006


	//   ....[18]....
        /*0074*/ 	.word	0x05000006


	//   ....[19]....
        /*0078*/ 	.word	0x05000006


	//----- nvinfo : EIATTR_COOP_GROUP_INSTR_OFFSETS
	.align		4
.L_1888:
        /*007c*/ 	.byte	0x04, 0x28
        /*007e*/ 	.short	(.L_1890 - .L_1889)


	//   ....[0]....
.L_1889:
        /*0080*/ 	.word	0x00005e10


	//   ....[1]....
        /*0084*/ 	.word	0x00005e30


	//   ....[2]....
        /*0088*/ 	.word	0x00005e60


	//   ....[3]....
        /*008c*/ 	.word	0x00005e80


	//   ....[4]....
        /*0090*/ 	.word	0x0000b170


	//   ....[5]....
        /*0094*/ 	.word	0x0000b1b0


	//   ....[6]....
        /*0098*/ 	.word	0x0000b200


	//   ....[7]....
        /*009c*/ 	.word	0x0000b220


	//   ....[8]....
        /*00a0*/ 	.word	0x00010b40


	//   ....[9]....
        /*00a4*/ 	.word	0x00010b50


	//   ....[10]....
        /*00a8*/ 	.word	0x00010b90


	//   ....[11]....
        /*00ac*/ 	.word	0x00010ba0


	//   ....[12]....
        /*00b0*/ 	.word	0x00012bc0


	//   ....[13]....
        /*00b4*/ 	.word	0x00012bd0


	//   ....[14]....
        /*00b8*/ 	.word	0x00012c00


	//   ....[15]....
        /*00bc*/ 	.word	0x00012c10


	//   ....[16]....
        /*00c0*/ 	.word	0x00013e90


	//   ....[17]....
        /*00c4*/ 	.word	0x00013f00


	//   ....[18]....
        /*00c8*/ 	.word	0x00013f60


	//   ....[19]....
        /*00cc*/ 	.word	0x00013fd0


	//----- nvinfo : EIATTR_VRC_CTA_INIT_COUNT
	.align		4
.L_1890:
        /*00d0*/ 	.byte	0x02, 0x4a
	.zero		1
	.zero		1


	//----- nvinfo : EIATTR_EXIT_INSTR_OFFSETS
	.align		4
        /*00d4*/ 	.byte	0x04, 0x1c
        /*00d6*/ 	.short	(.L_1892 - .L_1891)


	//   ....[0]....
.L_1891:
        /*00d8*/ 	.word	0x00000090


	//----- nvinfo : EIATTR_CRS_STACK_SIZE
	.align		4
.L_1892:
        /*00dc*/ 	.byte	0x04, 0x1e
        /*00de*/ 	.short	(.L_1894 - .L_1893)
.L_1893:
        /*00e0*/ 	.word	0x00000000


	//----- nvinfo : EIATTR_CBANK_PARAM_SIZE
	.align		4
.L_1894:
        /*00e4*/ 	.byte	0x03, 0x19
        /*00e6*/ 	.short	0x01d0


	//----- nvinfo : EIATTR_PARAM_CBANK
	.align		4
        /*00e8*/ 	.byte	0x04, 0x0a
        /*00ea*/ 	.short	(.L_1896 - .L_1895)
	.align		4
.L_1895:
        /*00ec*/ 	.word	index@(.nv.constant0._ZN5flash24flash_fwd_splitkv_kernelI23Flash_fwd_kernel_traitsILi128ELi64ELi128ELi4ELb0ELb0EN7cutlass6half_tE19Flash_kernel_traitsILi128ELi64ELi128ELi4ES3_EELb0ELb1ELb0ELb0ELb1ELb1ELb0ELb0EEEvNS_16Flash_fwd_paramsE)
        /*00f0*/ 	.short	0x0380
        /*00f2*/ 	.short	0x01d0


	//----- nvinfo : EIATTR_SW_WAR
	.align		4
.L_1896:
        /*00f4*/ 	.byte	0x04, 0x36
        /*00f6*/ 	.short	(.L_1898 - .L_1897)
.L_1897:
        /*00f8*/ 	.word	0x00000008
.L_1898:


//--------------------- .nv.info._ZN5flash24flash_fwd_splitkv_kernelI23Flash_fwd_kernel_traitsILi128ELi64ELi128ELi4ELb0ELb0EN7cutlass6half_tE19Flash_kernel_traitsILi128ELi64ELi128ELi4ES3_EELb0ELb1ELb1ELb0ELb0ELb0ELb0ELb0EEEvNS_16Flash_fwd_paramsE --------------------------
	.section	.nv.info._ZN5flash24flash_fwd_splitkv_kernelI23Flash_fwd_kernel_traitsILi128ELi64ELi128ELi4ELb0ELb0EN7cutlass6half_tE19Flash_kernel_traitsILi128ELi64ELi128ELi4ES3_EELb0ELb1ELb1ELb0ELb0ELb0ELb0ELb0EEEvNS_16Flash_fwd_paramsE,"",@"SHT_CUDA_INFO"
	.sectionflags	@""
	.align	4


	//----- nvinfo : EIATTR_CUDA_API_VERSION
	.align		4
        /*0000*/ 	.byte	0x04, 0x37
        /*0002*/ 	.short	(.L_1900 - .L_1899)
.L_1899:
        /*0004*/ 	.word	0x00000082


	//----- nvinfo : EIATTR_KPARAM_INFO
	.align		4
.L_1900:
        /*0008*/ 	.byte	0x04, 0x17
        /*000a*/ 	.short	(.L_1902 - .L_1901)
.L_1901:
        /*000c*/ 	.word	0x00000000
        /*0010*/ 	.short	0x0000
        /*0012*/ 	.short	0x0000
        /*0014*/ 	.byte	0x00, 0xf0, 0x41, 0x07


	//----- nvinfo : EIATTR_SPARSE_MMA_MASK
	.align		4
.L_1902:
        /*0018*/ 	.byte	0x03, 0x50
        /*001a*/ 	.short	0x0000


	//----- nvinfo : EIATTR_MAXREG_COUNT
	.align		4
        /*001c*/ 	.byte	0x03, 0x1b
        /*001e*/ 	.short	0x00ff


	//----- nvinfo : EIATTR_NUM_BARRIERS
	.align		4
        /*0020*/ 	.byte	0x02, 0x4c
        /*0022*/ 	.byte	0x01
	.zero		1


	//----- nvinfo : EIATTR_MERCURY_ISA_VERSION
	.align		4
        /*0024*/ 	.byte	0x03, 0x5f
        /*0026*/ 	.short	0x0101


	//----- nvinfo : EIATTR_COOP_GROUP_MASK_REGIDS
	.align		4
        /*0028*/ 	.byte	0x04, 0x29
        /*002a*/ 	.short	(.L_1904 - .L_1903)


	//   ....[0]....
.L_1903:
        /*002c*/ 	.word	0xffffffff


	//   ....[1]....
        /*0030*/ 	.word	0xffffffff


	//   ....[2]....
        /*0034*/ 	.word	0xffffffff


	//   ....[3]....
        /*0038*/ 	.word	0xffffffff


	//   ....[4]....
        /*003c*/ 	.word	0xffffffff


	//   ....[5]....
        /*0040*/ 	.word	0xffffffff


	//   ....[6]....
        /*0044*/ 	.word	0xffffffff


	//   ....[7]....
        /*0048*/ 	.word	0xffffffff


	//   ....[8]....
        /*004c*/ 	.word	0xffffffff


	//   ....[9]....
        /*0050*/ 	.word	0xffffffff


	//   ....[10]....
        /*0054*/ 	.word	0xffffffff


	//   ....[11]....
        /*0058*/ 	.word	0xffffffff


	//   ....[12]....
        /*005c*/ 	.word	0xffffffff


	//   ....[13]....
        /*0060*/ 	.word	0xffffffff


	//   ....[14]....
        /*0064*/ 	.word	0xffffffff


	//   ....[15]....
        /*0068*/ 	.word	0xffffffff


	//   ....[16]....
        /*006c*/ 	.word	0x05000005


	//   ....[17]....
        /*0070*/ 	.word	0x05000005


	//   ....[18]....
        /*0074*/ 	.word	0x05000005


	//   ....[19]....
        /*0078*/ 	.word	0x05000005


	//----- nvinfo : EIATTR_COOP_GROUP_INSTR_OFFSETS
	.align		4
.L_1904:
        /*007c*/ 	.byte	0x04, 0x28
        /*007e*/ 	.short	(.L_1906 - .L_1905)


	//   ....[0]....
.L_1905:
        /*0080*/ 	.word	0x00007c80


	//   ....[1]....
        /*0084*/ 	.word	0x00007ca0


	//   ....[2]....
        /*0088*/ 	.word	0x00007d50


	//   ....[3]....
        /*008c*/ 	.word	0x00007d60


	//   ....[4]....
        /*0090*/ 	.word	0x0000e1b0


	//   ....[5]....
        /*0094*/ 	.word	0x0000e1e0


	//   ....[6]....
        /*0098*/ 	.word	0x0000e210


	//   ....[7]....
        /*009c*/ 	.word	0x0000e220


	//   ....[8]....
        /*00a0*/ 	.word	0x000146a0


	//   ....[9]....
        /*00a4*/ 	.word	0x00014780


	//   ....[10]....
        /*00a8*/ 	.word	0x000147a0


	//   ....[11]....
        /*00ac*/ 	.word	0x00014820


	//   ....[12]....
        /*00b0*/ 	.word	0x000167b0


	//   ....[13]....
        /*00b4*/ 	.word	0x000167c0


	//   ....[14]....
        /*00b8*/ 	.word	0x000167f0


	//   ....[15]....
        /*00bc*/ 	.word	0x00016800


	//   ....[16]....
        /*00c0*/ 	.word	0x00017b90


	//   ....[17]....
        /*00c4*/ 	.word	0x00017c10


	//   ....[18]....
        /*00c8*/ 	.word	0x00017c90


	//   ....[19]....
        /*00cc*/ 	.word	0x00017d00


	//----- nvinfo : EIATTR_VRC_CTA_INIT_COUNT
	.align		4
.L_1906:
        /*00d0*/ 	.byte	0x02, 0x4a
	.zero		1
	.zero		1


	//----- nvinfo : EIATTR_EXIT_INSTR_OFFSETS
	.align		4
        /*00d4*/ 	.byte	0x04, 0x1c
        /*00d6*/ 	.short	(.L_1908 - .L_1907)


	//   ....[0]....
.L_1907:
        /*00d8*/ 	.word	0x00000090


	//----- nvinfo : EIATTR_CRS_STACK_SIZE
	.align		4
.L_1908:
        /*00dc*/ 	.byte	0x04, 0x1e
        /*00de*/ 	.short	(.L_1910 - .L_1909)
.L_1909:
        /*00e0*/ 	.word	0x00000000


	//----- nvinfo : EIATTR_CBANK_PARAM_SIZE
	.align		4
.L_1910:
        /*00e4*/ 	.byte	0x03, 0x19
        /*00e6*/ 	.short	0x01d0


	//----- nvinfo : EIATTR_PARAM_CBANK
	.align		4
        /*00e8*/ 	.byte	0x04, 0x0a
        /*00ea*/ 	.short	(.L_1912 - .L_1911)
	.align		4
.L_1911:
        /*00ec*/ 	.word	index@(.nv.constant0._ZN5flash24flash_fwd_splitkv_kernelI23Flash_fwd_kernel_traitsILi128ELi64ELi128ELi4ELb0ELb0EN7cutlass6half_tE19Flash_kernel_traitsILi128ELi64ELi128ELi4ES3_EELb0ELb1ELb1ELb0ELb0ELb0ELb0ELb0EEEvNS_16Flash_fwd_paramsE)
        /*00f0*/ 	.short	0x0380
        /*00f2*/ 	.short	0x01d0


	//----- nvinfo : EIATTR_SW_WAR
	.align		4
.L_1912:
        /*00f4*/ 	.byte	0x04, 0x36
        /*00f6*/ 	.short	(.L_1914 - .L_1913)
.L_1913:
        /*00f8*/ 	.word	0x00000008
.L_1914:


//--------------------- .nv.info._ZN5flash24flash_fwd_splitkv_kernelI23Flash_fwd_kernel_traitsILi128ELi64ELi128ELi4ELb0ELb0EN7cutlass6half_tE19Flash_kernel_traitsILi128ELi64ELi128ELi4ES3_EELb0ELb1ELb1ELb0ELb0ELb1ELb0ELb0EEEvNS_16Flash_fwd_paramsE --------------------------
	.section	.nv.info._ZN5flash24flash_fwd_splitkv_kernelI23Flash_fwd_kernel_traitsILi128ELi64ELi128ELi4ELb0ELb0EN7cutlass6half_tE19Flash_kernel_traitsILi128ELi64ELi128ELi4ES3_EELb0ELb1ELb1ELb0ELb0ELb1ELb0ELb0EEEvNS_16Flash_fwd_paramsE,"",@"SHT_CUDA_INFO"
	.sectionflags	@""
	.align	4


	//----- nvinfo : EIATTR_CUDA_API_VERSION
	.align		4
        /*0000*/ 	.byte	0x04, 0x37
        /*0002*/ 	.short	(.L_1916 - .L_1915)
.L_1915:
        /*0004*/ 	.word	0x00000082


	//----- nvinfo : EIATTR_KPARAM_INFO
	.align		4
.L_1916:
        /*0008*/ 	.byte	0x04, 0x17
        /*000a*/ 	.short	(.L_1918 - .L_1917)
.L_1917:
        /*000c*/ 	.word	0x00000000
        /*0010*/ 	.short	0x0000
        /*0012*/ 	.short	0x0000
        /*0014*/ 	.byte	0x00, 0xf0, 0x41, 0x07


	//----- nvinfo : EIATTR_SPARSE_MMA_MASK
	.align		4
.L_1918:
        /*0018*/ 	.byte	0x03, 0x50
        /*001a*/ 	.short	0x0000


	//----- nvinfo : EIATTR_MAXREG_COUNT
	.align		4
        /*001c*/ 	.byte	0x03, 0x1b
        /*001e*/ 	.short	0x00ff


	//----- nvinfo : EIATTR_NUM_BARRIERS
	.align		4
        /*0020*/ 	.byte	0x02, 0x4c
        /*0022*/ 	.byte	0x01
	.zero		1


	//----- nvinfo : EIATTR_ANNOTATIONS
	.align		4
        /*0024*/ 	.byte	0x04, 0x55
        /*0026*/ 	.short	(.L_1920 - .L_1919)


	//   ....[0]....
.L_1919:
        /*0028*/ 	.word	0x00000001
        /*002c*/ 	.byte	0x60, 0xc3, 0x00, 0x00, 0x01, 0x00, 0x00, 0x00, 0xf0, 0xc3, 0x00, 0x00, 0x01, 0x00, 0x00, 0x00
        /*003c*/ 	.byte	0x50, 0xc4, 0x00, 0x00, 0x01, 0x00, 0x00, 0x00, 0x90, 0xc8, 0x00, 0x00, 0x01, 0x00, 0x00, 0x00
        /*004c*/ 	.byte	0xf0, 0xca, 0x00, 0x00, 0x01, 0x00, 0x00, 0x00, 0x00, 0xcd, 0x00, 0x00, 0x01, 0x00, 0x00, 0x00
        /*005c*/ 	.byte	0xe0, 0xef, 0x00, 0x00, 0x01, 0x00, 0x00, 0x00, 0xf0, 0xef, 0x00, 0x00, 0x01, 0x00, 0x00, 0x00
        /*006c*/ 	.byte	0x00, 0xf0, 0x00, 0x00, 0x01, 0x00, 0x00, 0x00, 0x10, 0xf0, 0x00, 0x00, 0x01, 0x00, 0x00, 0x00
        /*007c*/ 	.byte	0x20, 0xf0, 0x00, 0x00, 0x01, 0x00, 0x00, 0x00, 0x30, 0xf0, 0x00, 0x00


	//----- nvinfo : EIATTR_MERCURY_ISA_VERSION
	.align		4
.L_1920:
        /*0088*/ 	.byte	0x03, 0x5f
        /*008a*/ 	.short	0x0101


	//----- nvinfo : EIATTR_COOP_GROUP_MASK_REGIDS
	.align		4
        /*008c*/ 	.byte	0x04, 0x29
        /*008e*/ 	.short	(.L_1922 - .L_1921)


	//   ....[0]....
.L_1921:
        /*0090*/ 	.word	0xffffffff


	//   ....[1]....
        /*0094*/ 	.word	0xffffffff


	//   ....[2]....
        /*0098*/ 	.word	0xffffffff


	//   ....[3]....
        /*009c*/ 	.word	0xffffffff


	//   ....[4]....
        /*00a0*/ 	.word	0xffffffff


	//   ....[5]....
        /*00a4*/ 	.word	0xffffffff


	//   ....[6]....
        /*00a8*/ 	.word	0xffffffff


	//   ....[7]....
        /*00ac*/ 	.word	0xffffffff


	//   ....[8]....
        /*00b0*/ 	.word	0xffffffff


	//   ....[9]....
        /*00b4*/ 	.word	0xffffffff


	//   ....[10]....
        /*00b8*/ 	.word	0xffffffff


	//   ....[11]....
        /*00bc*/ 	.word	0xffffffff


	//   ....[12]....
        /*00c0*/ 	.word	0xffffffff


	//   ....[13]....
        /*00c4*/ 	.word	0xffffffff


	//   ....[14]....
        /*00c8*/ 	.word	0xffffffff


	//   ....[15]....
        /*00cc*/ 	.word	0xffffffff


	//   ....[16]....
        /*00d0*/ 	.word	0x05000005


	//   ....[17]....
        /*00d4*/ 	.word	0x05000005


	//   ....[18]....
        /*00d8*/ 	.word	0x05000005


	//   ....[19]....
        /*00dc*/ 	.word	0x05000005


	//----- nvinfo : EIATTR_COOP_GROUP_INSTR_OFFSETS
	.align		4
.L_1922:
        /*00e0*/ 	.byte	0x04, 0x28
        /*00e2*/ 	.short	(.L_1924 - .L_1923)


	//   ....[0]....
.L_1923:
        /*00e4*/ 	.word	0x000084c0


	//   ....[1]....
        /*00e8*/ 	.word	0x000084e0


	//   ....[2]....
        /*00ec*/ 	.word	0x00008590


	//   ....[3]....
        /*00f0*/ 	.word	0x000085a0


	//   ....[4]....
        /*00f4*/ 	.word	0x0000f270


	//   ....[5]....
        /*00f8*/ 	.word	0x0000f2a0


	//   ....[6]....
        /*00fc*/ 	.word	0x0000f2c0


	//   ....[7]....
        /*0100*/ 	.word	0x0000f2e0


	//   ....[8]....
        /*0104*/ 	.word	0x00015fd0


	//   ....[9]....
        /*0108*/ 	.word	0x00016080


	//   ....[10]....
        /*010c*/ 	.word	0x000160b0


	//   ....[11]....
        /*0110*/ 	.word	0x000160c0


	//   ....[12]....
        /*0114*/ 	.word	0x00018070


	//   ....[13]....
        /*0118*/ 	.word	0x00018080


	//   ....[14]....
        /*011c*/ 	.word	0x000180b0


	//   ....[15]....
        /*0120*/ 	.word	0x000180c0


	//   ....[16]....
        /*0124*/ 	.word	0x00019450


	//   ....[17]....
        /*0128*/ 	.word	0x000194d0


	//   ....[18]....
        /*012c*/ 	.word	0x00019550


	//   ....[19]....
        /*0130*/ 	.word	0x000195c0


	//----- nvinfo : EIATTR_VRC_CTA_INIT_COUNT
	.align		4
.L_1924:
        /*0134*/ 	.byte	0x02, 0x4a
	.zero		1
	.zero		1


	//----- nvinfo : EIATTR_EXIT_INSTR_OFFSETS
	.align		4
        /*0138*/ 	.byte	0x04, 0x1c
        /*013a*/ 	.short	(.L_1926 - .L_1925)


	//   ....[0]....
.L_1925:
        /*013c*/ 	.word	0x000000a0


	//----- nvinfo : EIATTR_CRS_STACK_SIZE
	.align		4
.L_1926:
        /*0140*/ 	.byte	0x04, 0x1e
        /*0142*/ 	.short	(.L_1928 - .L_1927)
.L_1927:
        /*0144*/ 	.word	0x00000000


	//----- nvinfo : EIATTR_CBANK_PARAM_SIZE
	.align		4
.L_1928:
        /*0148*/ 	.byte	0x03, 0x19
        /*014a*/ 	.short	0x01d0


	//----- nvinfo : EIATTR_PARAM_CBANK
	.align		4
        /*014c*/ 	.byte	0x04, 0x0a
        /*014e*/ 	.short	(.L_1930 - .L_1929)
	.align		4
.L_1929:
        /*0150*/ 	.word	index@(.nv.constant0._ZN5flash24flash_fwd_splitkv_kernelI23Flash_fwd_kernel_traitsILi128ELi64ELi128ELi4ELb0ELb0EN7cutlass6half_tE19Flash_kernel_traitsILi128ELi64ELi128ELi4ES3_EELb0ELb1ELb1ELb0ELb0ELb1ELb0ELb0EEEvNS_16Flash_fwd_paramsE)
        /*0154*/ 	.short	0x0380
        /*0156*/ 	.short	0x01d0


	//----- nvinfo : EIATTR_SW_WAR
	.align		4
.L_1930:
        /*0158*/ 	.byte	0x04, 0x36
        /*015a*/ 	.short	(.L_1932 - .L_1931)
.L_1931:
        /*015c*/ 	.word	0x00000008
.L_1932:


//--------------------- .nv.info._ZN5flash24flash_fwd_splitkv_kernelI23Flash_fwd_kernel_traitsILi128ELi64ELi128ELi4ELb0ELb0EN7cutlass6half_tE19Flash_kernel_traitsILi128ELi64ELi128ELi4ES3_EELb0ELb1ELb0ELb0ELb1ELb0ELb0ELb1EEEvNS_16Flash_fwd_paramsE --------------------------
	.section	.nv.info._ZN5flash24flash_fwd_splitkv_kernelI23Flash_fwd_kernel_traitsILi128ELi64ELi128ELi4ELb0ELb0EN7cutlass6half_tE19Flash_kernel_traitsILi128ELi64ELi128ELi4ES3_EELb0ELb1ELb0ELb0ELb1ELb0ELb0ELb1EEEvNS_16Flash_fwd_paramsE,"",@"SHT_CUDA_INFO"
	.sectionflags	@""
	.align	4


	//----- nvinfo : EIATTR_CUDA_API_VERSION
	.align		4
        /*0000*/ 	.byte	0x04, 0x37
        /*0002*/ 	.short	(.L_1934 - .L_1933)
.L_1933:
        /*0004*/ 	.word	0x00000082


	//----- nvinfo : EIATTR_KPARAM_INFO
	.align		4
.L_1934:
        /*0008*/ 	.byte	0x04, 0x17
        /*000a*/ 	.short	(.L_1936 - .L_1935)
.L_1935:
        /*000c*/ 	.word	0x00000000
        /*0010*/ 	.short	0x0000
        /*0012*/ 	.short	0x0000
        /*0014*/ 	.byte	0x00, 0xf0, 0x41, 0x07


	//----- nvinfo : EIATTR_SPARSE_MMA_MASK
	.align		4
.L_1936:
        /*0018*/ 	.byte	0x03, 0x50
        /*001a*/ 	.short	0x0000


	//----- nvinfo : EIATTR_MAXREG_COUNT
	.align		4
        /*001c*/ 	.byte	0x03, 0x1b
        /*001e*/ 	.short	0x00ff


	//----- nvinfo : EIATTR_NUM_BARRIERS
	.align		4
        /*0020*/ 	.byte	0x02, 0x4c
        /*0022*/ 	.byte	0x01
	.zero		1


	//----- nvinfo : EIATTR_MERCURY_ISA_VERSION
	.align		4
        /*0024*/ 	.byte	0x03, 0x5f
        /*0026*/ 	.short	0x0101


	//----- nvinfo : EIATTR_COOP_GROUP_MASK_REGIDS
	.align		4
        /*0028*/ 	.byte	0x04, 0x29
        /*002a*/ 	.short	(.L_1938 - .L_1937)


	//   ....[0]....
.L_1937:
        /*002c*/ 	.word	0xffffffff


	//   ....[1]....
        /*0030*/ 	.word	0xffffffff


	//   ....[2]....
        /*0034*/ 	.word	0xffffffff


	//   ....[3]....
        /*0038*/ 	.word	0xffffffff


	//   ....[4]....
        /*003c*/ 	.word	0xffffffff


	//   ....[5]....
        /*0040*/ 	.word	0xffffffff


	//   ....[6]....
        /*0044*/ 	.word	0xffffffff


	//   ....[7]....
        /*0048*/ 	.word	0xffffffff


	//   ....[8]....
        /*004c*/ 	.word	0xffffffff


	//   ....[9]....
        /*0050*/ 	.word	0xffffffff


	//   ....[10]....
        /*0054*/ 	.word	0xffffffff


	//   ....[11]....
        /*0058*/ 	.word	0xffffffff


	//   ....[12]....
        /*005c*/ 	.word	0xffffffff


	//   ....[13]....
        /*0060*/ 	.word	0xffffffff


	//   ....[14]....
        /*0064*/ 	.word	0xffffffff


	//   ....[15]....
        /*0068*/ 	.word	0xffffffff


	//   ....[16]....
        /*006c*/ 	.word	0x05000002


	//   ....[17]....
        /*0070*/ 	.word	0x05000002


	//   ....[18]....
        /*0074*/ 	.word	0x05000002


	//   ....[19]....
        /*0078*/ 	.word	0x05000002


	//----- nvinfo : EIATTR_COOP_GROUP_INSTR_OFFSETS
	.align		4
.L_1938:
        /*007c*/ 	.byte	0x04, 0x28
        /*007e*/ 	.short	(.L_1940 - .L_1939)


	//   ....[0]....
.L_1939:
        /*0080*/ 	.word	0x00014e80


	//   ....[1]....
        /*0084*/ 	.word	0x00014ea0


	//   ....[2]....
        /*0088*/ 	.word	0x00014f50


	//   ....[3]....
        /*008c*/ 	.word	0x00014f60


	//   ....[4]....
        /*0090*/ 	.word	0x00019a00


	//   ....[5]....
        /*0094*/ 	.word	0x00019a50


	//   ....[6]....
        /*0098*/ 	.word	0x00019a70


	//   ....[7]....
        /*009c*/ 	.word	0x00019aa0


	//   ....[8]....
        /*00a0*/ 	.word	0x0001eda0


	//   ....[9]....
        /*00a4*/ 	.word	0x0001ee60


	//   ....[10]....
        /*00a8*/ 	.word	0x0001eeb0


	//   ....[11]....
        /*00ac*/ 	.word	0x0001ef00


	//   ....[12]....
        /*00b0*/ 	.word	0x00020e40


	//   ....[13]....
        /*00b4*/ 	.word	0x00020e50


	//   ....[14]....
        /*00b8*/ 	.word	0x00020e80


	//   ....[15]....
        /*00bc*/ 	.word	0x00020e90


	//   ....[16]....
        /*00c0*/ 	.word	0x000221b0


	//   ....[17]....
        /*00c4*/ 	.word	0x00022220


	//   ....[18]....
        /*00c8*/ 	.word	0x00022280


	//   ....[19]....
        /*00cc*/ 	.word	0x000222f0


	//----- nvinfo : EIATTR_VRC_CTA_INIT_COUNT
	.align		4
.L_1940:
        /*00d0*/ 	.byte	0x02, 0x4a
	.zero		1
	.zero		1


	//----- nvinfo : EIATTR_EXIT_INSTR_OFFSETS
	.align		4
        /*00d4*/ 	.byte	0x04, 0x1c
        /*00d6*/ 	.short	(.L_1942 - .L_1941)


	//   ....[0]....
.L_1941:
        /*00d8*/ 	.word	0x00000090


	//----- nvinfo : EIATTR_CRS_STACK_SIZE
	.align		4
.L_1942:
        /*00dc*/ 	.byte	0x04, 0x1e
        /*00de*/ 	.short	(.L_1944 - .L_1943)
.L_1943:
        /*00e0*/ 	.word	0x00000000


	//----- nvinfo : EIATTR_CBANK_PARAM_SIZE
	.align		4
.L_1944:
        /*00e4*/ 	.byte	0x03, 0x19
        /*00e6*/ 	.short	0x01d0


	//----- nvinfo : EIATTR_PARAM_CBANK
	.align		4
        /*00e8*/ 	.byte	0x04, 0x0a
        /*00ea*/ 	.short	(.L_1946 - .L_1945)
	.align		4
.L_1945:
        /*00ec*/ 	.word	index@(.nv.constant0._ZN5flash24flash_fwd_splitkv_kernelI23Flash_fwd_kernel_traitsILi128ELi64ELi128ELi4ELb0ELb0EN7cutlass6half_tE19Flash_kernel_traitsILi128ELi64ELi128ELi4ES3_EELb0ELb1ELb0ELb0ELb1ELb0ELb0ELb1EEEvNS_16Flash_fwd_paramsE)
        /*00f0*/ 	.short	0x0380
        /*00f2*/ 	.short	0x01d0


	//----- nvinfo : EIATTR_SW_WAR
	.align		4
.L_1946:
        /*00f4*/ 	.byte	0x04, 0x36
        /*00f6*/ 	.short	(.L_1948 - .L_1947)
.L_1947:
        /*00f8*/ 	.word	0x00000008
.L_1948:


//--------------------- .nv.info._ZN5flash24flash_fwd_splitkv_kernelI23Flash_fwd_kernel_traitsILi128ELi64ELi128ELi4ELb0ELb0EN7cutlass6half_tE19Flash_kernel_traitsILi128ELi64ELi128ELi4ES3_EELb0ELb1ELb0ELb0ELb1ELb1ELb0ELb1EEEvNS_16Flash_fwd_paramsE --------------------------
	.section	.nv.info._ZN5flash24flash_fwd_splitkv_kernelI23Flash_fwd_kernel_traitsILi128ELi64ELi128ELi4ELb0ELb0EN7cutlass6half_tE19Flash_kernel_traitsILi128ELi64ELi128ELi4ES3_EELb0ELb1ELb0ELb0ELb1ELb1ELb0ELb1EEEvNS_16Flash_fwd_paramsE,"",@"SHT_CUDA_INFO"
	.sectionflags	@""
	.align	4


	//----- nvinfo : EIATTR_CUDA_API_VERSION
	.align		4
        /*0000*/ 	.byte	0x04, 0x37
        /*0002*/ 	.short	(.L_1950 - .L_1949)
.L_1949:
        /*0004*/ 	.word	0x00000082


	//----- nvinfo : EIATTR_KPARAM_INFO
	.align		4
.L_1950:
        /*0008*/ 	.byte	0x04, 0x17
        /*000a*/ 	.short	(.L_1952 - .L_1951)
.L_1951:
        /*000c*/ 	.word	0x00000000
        /*0010*/ 	.short	0x0000
        /*0012*/ 	.short	0x0000
        /*0014*/ 	.byte	0x00, 0xf0, 0x41, 0x07


	//----- nvinfo : EIATTR_SPARSE_MMA_MASK
	.align		4
.L_1952:
        /*0018*/ 	.byte	0x03, 0x50
        /*001a*/ 	.short	0x0000


	//----- nvinfo : EIATTR_MAXREG_COUNT
	.align		4
        /*001c*/ 	.byte	0x03, 0x1b
        /*001e*/ 	.short	0x00ff


	//----- nvinfo : EIATTR_NUM_BARRIERS
	.align		4
        /*0020*/ 	.byte	0x02, 0x4c
        /*0022*/ 	.byte	0x01
	.zero		1


	//----- nvinfo : EIATTR_MERCURY_ISA_VERSION
	.align		4
        /*0024*/ 	.byte	0x03, 0x5f
        /*0026*/ 	.short	0x0101


	//----- nvinfo : EIATTR_COOP_GROUP_MASK_REGIDS
	.align		4
        /*0028*/ 	.byte	0x04, 0x29
        /*002a*/ 	.short	(.L_1954 - .L_1953)


	//   ....[0]....
.L_1953:
        /*002c*/ 	.word	0xffffffff


	//   ....[1]....
        /*0030*/ 	.word	0xffffffff


	//   ....[2]....
        /*0034*/ 	.word	0xffffffff


	//   ....[3]....
        /*0038*/ 	.word	0xffffffff


	//   ....[4]....
        /*003c*/ 	.word	0xffffffff


	//   ....[5]....
        /*0040*/ 	.word	0xffffffff


	//   ....[6]....
        /*0044*/ 	.word	0xffffffff


	//   ....[7]....
        /*0048*/ 	.word	0xffffffff


	//   ....[8]....
        /*004c*/ 	.word	0xffffffff


	//   ....[9]....
        /*0050*/ 	.word	0xffffffff


	//   ....[10]....
        /*0054*/ 	.word	0xffffffff


	//   ....[11]....
        /*0058*/ 	.word	0xffffffff


	//   ....[12]....
        /*005c*/ 	.word	0xffffffff


	//   ....[13]....
        /*0060*/ 	.word	0xffffffff


	//   ....[14]....
        /*0064*/ 	.word	0xffffffff


	//   ....[15]....
        /*0068*/ 	.word	0xffffffff


	//   ....[16]....
        /*006c*/ 	.word	0x05000002


	//   ....[17]....
        /*0070*/ 	.word	0x05000002


	//   ....[18]....
        /*0074*/ 	.word	0x05000002


	//   ....[19]....
        /*0078*/ 	.word	0x05000002


	//----- nvinfo : EIATTR_COOP_GROUP_INSTR_OFFSETS
	.align		4
.L_1954:
        /*007c*/ 	.byte	0x04, 0x28
        /*007e*/ 	.short	(.L_1956 - .L_1955)


	//   ....[0]....
.L_1955:
        /*0080*/ 	.word	0x00015680


	//   ....[1]....
        /*0084*/ 	.word	0x000156a0


	//   ....[2]....
        /*0088*/ 	.word	0x00015750


	//   ....[3]....
        /*008c*/ 	.word	0x00015760


	//   ....[4]....
        /*0090*/ 	.word	0x0001aa30


	//   ....[5]....
        /*0094*/ 	.word	0x0001aa40


	//   ....[6]....
        /*0098*/ 	.word	0x0001aa80


	//   ....[7]....
        /*009c*/ 	.word	0x0001aa90


	//   ....[8]....
        /*00a0*/ 	.word	0x00020550


	//   ....[9]....
        /*00a4*/ 	.word	0x00020560


	//   ....[10]....
        /*00a8*/ 	.word	0x000205e0


	//   ....[11]....
        /*00ac*/ 	.word	0x00020600


	//   ....[12]....
        /*00b0*/ 	.word	0x00022570


	//   ....[13]....
        /*00b4*/ 	.word	0x00022580


	//   ....[14]....
        /*00b8*/ 	.word	0x000225b0


	//   ....[15]....
        /*00bc*/ 	.word	0x000225c0


	//   ....[16]....
        /*00c0*/ 	.word	0x000238a0


	//   ....[17]....
        /*00c4*/ 	.word	0x00023910


	//   ....[18]....
        /*00c8*/ 	.word	0x00023970


	//   ....[19]....
        /*00cc*/ 	.word	0x000239e0


	//----- nvinfo : EIATTR_VRC_CTA_INIT_COUNT
	.align		4
.L_1956:
        /*00d0*/ 	.byte	0x02, 0x4a
	.zero		1
	.zero		1


	//----- nvinfo : EIATTR_EXIT_INSTR_OFFSETS
	.align		4
        /*00d4*/ 	.byte	0x04, 0x1c
        /*00d6*/ 	.short	(.L_1958 - .L_1957)


	//   ....[0]....
.L_1957:
        /*00d8*/ 	.word	0x00000090


	//----- nvinfo : EIATTR_CRS_STACK_SIZE
	.align		4
.L_1958:
        /*00dc*/ 	.byte	0x04, 0x1e
        /*00de*/ 	.short	(.L_1960 - .L_1959)
.L_1959:
        /*00e0*/ 	.word	0x00000000


	//----- nvinfo : EIATTR_CBANK_PARAM_SIZE
	.align		4
.L_1960:
        /*00e4*/ 	.byte	0x03, 0x19
        /*00e6*/ 	.short	0x01d0


	//----- nvinfo : EIATTR_PARAM_CBANK
	.align		4
        /*00e8*/ 	.byte	0x04, 0x0a
        /*00ea*/ 	.short	(.L_1962 - .L_1961)
	.align		4
.L_1961:
        /*00ec*/ 	.word	index@(.nv.constant0._ZN5flash24flash_fwd_splitkv_kernelI23Flash_fwd_kernel_traitsILi128ELi64ELi128ELi4ELb0ELb0EN7cutlass6half_tE19Flash_kernel_traitsILi128ELi64ELi128ELi4ES3_EELb0ELb1ELb0ELb0ELb1ELb1ELb0ELb1EEEvNS_16Flash_fwd_paramsE)
        /*00f0*/ 	.short	0x0380
        /*00f2*/ 	.short	0x01d0


	//----- nvinfo : EIATTR_SW_WAR
	.align		4
.L_1962:
        /*00f4*/ 	.byte	0x04, 0x36
        /*00f6*/ 	.short	(.L_1964 - .L_1963)
.L_1963:
        /*00f8*/ 	.word	0x00000008
.L_1964:


//--------------------- .nv.info._ZN5flash24flash_fwd_splitkv_kernelI23Flash_fwd_kernel_traitsILi128ELi64ELi128ELi4ELb0ELb0EN7cutlass6half_tE19Flash_kernel_traitsILi128ELi64ELi128ELi4ES3_EELb0ELb1ELb1ELb0ELb0ELb0ELb0ELb1EEEvNS_16Flash_fwd_paramsE --------------------------
	.section	.nv.info._ZN5flash24flash_fwd_splitkv_kernelI23Flash_fwd_kernel_traitsILi128ELi64ELi128ELi4ELb0ELb0EN7cutlass6half_tE19Flash_kernel_traitsILi128ELi64ELi128ELi4ES3_EELb0ELb1ELb1ELb0ELb0ELb0ELb0ELb1EEEvNS_16Flash_fwd_paramsE,"",@"SHT_CUDA_INFO"
	.sectionflags	@""
	.align	4


	//----- nvinfo : EIATTR_CUDA_API_VERSION
	.align		4
        /*0000*/ 	.byte	0x04, 0x37
        /*0002*/ 	.short	(.L_1966 - .L_1965)
.L_1965:
        /*0004*/ 	.word	0x00000082


	//----- nvinfo : EIATTR_KPARAM_INFO
	.align		4
.L_1966:
        /*0008*/ 	.byte	0x04, 0x17
        /*000a*/ 	.short	(.L_1968 - .L_1967)
.L_1967:
        /*000c*/ 	.word	0x00000000
        /*0010*/ 	.short	0x0000
        /*0012*/ 	.short	0x0000
        /*0014*/ 	.byte	0x00, 0xf0, 0x41, 0x07


	//----- nvinfo : EIATTR_SPARSE_MMA_MASK
	.align		4
.L_1968:
        /*0018*/ 	.byte	0x03, 0x50
        /*001a*/ 	.short	0x0000


	//----- nvinfo : EIATTR_MAXREG_COUNT
	.align		4
        /*001c*/ 	.byte	0x03, 0x1b
        /*001e*/ 	.short	0x00ff


	//----- nvinfo : EIATTR_NUM_BARRIERS
	.align		4
        /*0020*/ 	.byte	0x02, 0x4c
        /*0022*/ 	.byte	0x01
	.zero		1


	//----- nvinfo : EIATTR_ANNOTATIONS
	.align		4
        /*0024*/ 	.byte	0x04, 0x55
        /*0026*/ 	.short	(.L_1970 - .L_1969)


	//   ....[0]....
.L_1969:
        /*0028*/ 	.word	0x00000001
        /*002c*/ 	.byte	0x00, 0xce, 0x01, 0x00, 0x01, 0x00, 0x00, 0x00, 0xf0, 0xce, 0x01, 0x00, 0x01, 0x00, 0x00, 0x00
        /*003c*/ 	.byte	0xc0, 0xf4, 0x01, 0x00, 0x01, 0x00, 0x00, 0x00, 0xd0, 0xf4, 0x01, 0x00


	//----- nvinfo : EIATTR_MERCURY_ISA_VERSION
	.align		4
.L_1970:
        /*0048*/ 	.byte	0x03, 0x5f
        /*004a*/ 	.short	0x0101


	//----- nvinfo : EIATTR_COOP_GROUP_MASK_REGIDS
	.align		4
        /*004c*/ 	.byte	0x04, 0x29
        /*004e*/ 	.short	(.L_1972 - .L_1971)


	//   ....[0]....
.L_1971:
        /*0050*/ 	.word	0xffffffff


	//   ....[1]....
        /*0054*/ 	.word	0xffffffff


	//   ....[2]....
        /*0058*/ 	.word	0xffffffff


	//   ....[3]....
        /*005c*/ 	.word	0xffffffff


	//   ....[4]....
        /*0060*/ 	.word	0xffffffff


	//   ....[5]....
        /*0064*/ 	.word	0xffffffff


	//   ....[6]....
        /*0068*/ 	.word	0xffffffff


	//   ....[7]....
        /*006c*/ 	.word	0xffffffff


	//   ....[8]....
        /*0070*/ 	.word	0xffffffff


	//   ....[9]....
        /*0074*/ 	.word	0xffffffff


	//   ....[10]....
        /*0078*/ 	.word	0xffffffff


	//   ....[11]....
        /*007c*/ 	.word	0xffffffff


	//   ....[12]....
        /*0080*/ 	.word	0xffffffff


	//   ....[13]....
        /*0084*/ 	.word	0xffffffff


	//   ....[14]....
        /*0088*/ 	.word	0xffffffff


	//   ....[15]....
        /*008c*/ 	.word	0xffffffff


	//   ....[16]....
        /*0090*/ 	.word	0x05000004


	//   ....[17]....
        /*0094*/ 	.word	0x05000004


	//   ....[18]....
        /*0098*/ 	.word	0x05000004


	//   ....[19]....
        /*009c*/ 	.word	0x05000004


	//----- nvinfo : EIATTR_COOP_GROUP_INSTR_OFFSETS
	.align		4
.L_1972:
        /*00a0*/ 	.byte	0x04, 0x28
        /*00a2*/ 	.short	(.L_1974 - .L_1973)


	//   ....[0]....
.L_1973:
        /*00a4*/ 	.word	0x000191b0


	//   ....[1]....
        /*00a8*/ 	.word	0x000191d0


	//   ....[2]....
        /*00ac*/ 	.word	0x00019280


	//   ....[3]....
        /*00b0*/ 	.word	0x00019290


	//   ....[4]....
        /*00b4*/ 	.word	0x0001f660


	//   ....[5]....
        /*00b8*/ 	.word	0x0001f680


	//   ....[6]....
        /*00bc*/ 	.word	0x0001f910


	//   ....[7]....
        /*00c0*/ 	.word	0x0001f930


	//   ....[8]....
        /*00c4*/ 	.word	0x000261e0


	//   ....[9]....
        /*00c8*/ 	.word	0x00026230


	//   ....[10]....
        /*00cc*/ 	.word	0x000262b0


	//   ....[11]....
        /*00d0*/ 	.word	0x000262c0


	//   ....[12]....
        /*00d4*/ 	.word	0x00028290


	//   ....[13]....
        /*00d8*/ 	.word	0x000282a0


	//   ....[14]....
        /*00dc*/ 	.word	0x000282d0


	//   ....[15]....
        /*00e0*/ 	.word	0x000282e0


	//   ....[16]....
        /*00e4*/ 	.word	0x00029930


	//   ....[17]....
        /*00e8*/ 	.word	0x000299b0


	//   ....[18]....
        /*00ec*/ 	.word	0x00029a30


	//   ....[19]....
        /*00f0*/ 	.word	0x00029aa0


	//----- nvinfo : EIATTR_VRC_CTA_INIT_COUNT
	.align		4
.L_1974:
        /*00f4*/ 	.byte	0x02, 0x4a
	.zero		1
	.zero		1


	//----- nvinfo : EIATTR_EXIT_INSTR_OFFSETS
	.align		4
        /*00f8*/ 	.byte	0x04, 0x1c
        /*00fa*/ 	.short	(.L_1976 - .L_1975)


	//   ....[0]....
.L_1975:
        /*00fc*/ 	.word	0x000000a0


	//----- nvinfo : EIATTR_CRS_STACK_SIZE
	.align		4
.L_1976:
        /*0100*/ 	.byte	0x04, 0x1e
        /*0102*/ 	.short	(.L_1978 - .L_1977)
.L_1977:
        /*0104*/ 	.word	0x00000000


	//----- nvinfo : EIATTR_CBANK_PARAM_SIZE
	.align		4
.L_1978:
        /*0108*/ 	.byte	0x03, 0x19
        /*010a*/ 	.short	0x01d0


	//----- nvinfo : EIATTR_PARAM_CBANK
	.align		4
        /*010c*/ 	.byte	0x04, 0x0a
        /*010e*/ 	.short	(.L_1980 - .L_1979)
	.align		4
.L_1979:
        /*0110*/ 	.word	index@(.nv.constant0._ZN5flash24flash_fwd_splitkv_kernelI23Flash_fwd_kernel_traitsILi128ELi64ELi128ELi4ELb0ELb0EN7cutlass6half_tE19Flash_kernel_traitsILi128ELi64ELi128ELi4ES3_EELb0ELb1ELb1ELb0ELb0ELb0ELb0ELb1EEEvNS_16Flash_fwd_paramsE)
        /*0114*/ 	.short	0x0380
        /*0116*/ 	.short	0x01d0


	//----- nvinfo : EIATTR_SW_WAR
	.align		4
.L_1980:
        /*0118*/ 	.byte	0x04, 0x36
        /*011a*/ 	.short	(.L_1982 - .L_1981)
.L_1981:
        /*011c*/ 	.word	0x00000008
.L_1982:


//--------------------- .nv.info._ZN5flash24flash_fwd_splitkv_kernelI23Flash_fwd_kernel_traitsILi128ELi64ELi128ELi4ELb0ELb0EN7cutlass6half_tE19Flash_kernel_traitsILi128ELi64ELi128ELi4ES3_EELb0ELb1ELb1ELb0ELb0ELb1ELb0ELb1EEEvNS_16Flash_fwd_paramsE --------------------------
	.section	.nv.info._ZN5flash24flash_fwd_splitkv_kernelI23Flash_fwd_kernel_traitsILi128ELi64ELi128ELi4ELb0ELb0EN7cutlass6half_tE19Flash_kernel_traitsILi128ELi64ELi128ELi4ES3_EELb0ELb1ELb1ELb0ELb0ELb1ELb0ELb1EEEvNS_16Flash_fwd_paramsE,"",@"SHT_CUDA_INFO"
	.sectionflags	@""
	.align	4


	//----- nvinfo : EIATTR_CUDA_API_VERSION
	.align		4
        /*0000*/ 	.byte	0x04, 0x37
        /*0002*/ 	.short	(.L_1984 - .L_1983)
.L_1983:
        /*0004*/ 	.word	0x00000082


	//----- nvinfo : EIATTR_KPARAM_INFO
	.align		4
.L_1984:
        /*0008*/ 	.byte	0x04, 0x17
        /*000a*/ 	.short	(.L_1986 - .L_1985)
.L_1985:
        /*000c*/ 	.word	0x00000000
        /*0010*/ 	.short	0x0000
        /*0012*/ 	.short	0x0000
        /*0014*/ 	.byte	0x00, 0xf0, 0x41, 0x07


	//----- nvinfo : EIATTR_SPARSE_MMA_MASK
	.align		4
.L_1986:
        /*0018*/ 	.byte	0x03, 0x50
        /*001a*/ 	.short	0x0000


	//----- nvinfo : EIATTR_MAXREG_COUNT
	.align		4
        /*001c*/ 	.byte	0x03, 0x1b
        /*001e*/ 	.short	0x00ff


	//----- nvinfo : EIATTR_NUM_BARRIERS
	.align		4
        /*0020*/ 	.byte	0x02, 0x4c
        /*0022*/ 	.byte	0x01
	.zero		1


	//----- nvinfo : EIATTR_ANNOTATIONS
	.align		4
        /*0024*/ 	.byte	0x04, 0x55
        /*0026*/ 	.short	(.L_1988 - .L_1987)


	//   ....[0]....
.L_1987:
        /*0028*/ 	.word	0x00000001
        /*002c*/ 	.byte	0xc0, 0xd8, 0x01, 0x00, 0x01, 0x00, 0x00, 0x00, 0xc0, 0x05, 0x02, 0x00


	//----- nvinfo : EIATTR_MERCURY_ISA_VERSION
	.align		4
.L_1988:
        /*0038*/ 	.byte	0x03, 0x5f
        /*003a*/ 	.short	0x0101


	//----- nvinfo : EIATTR_COOP_GROUP_MASK_REGIDS
	.align		4
        /*003c*/ 	.byte	0x04, 0x29
        /*003e*/ 	.short	(.L_1990 - .L_1989)


	//   ....[0]....
.L_1989:
        /*0040*/ 	.word	0xffffffff


	//   ....[1]....
        /*0044*/ 	.word	0xffffffff


	//   ....[2]....
        /*0048*/ 	.word	0xffffffff


	//   ....[3]....
        /*004c*/ 	.word	0xffffffff


	//   ....[4]....
        /*0050*/ 	.word	0xffffffff


	//   ....[5]....
        /*0054*/ 	.word	0xffffffff


	//   ....[6]....
        /*0058*/ 	.word	0xffffffff


	//   ....[7]....
        /*005c*/ 	.word	0xffffffff


	//   ....[8]....
        /*0060*/ 	.word	0xffffffff


	//   ....[9]....
        /*0064*/ 	.word	0xffffffff


	//   ....[10]....
        /*0068*/ 	.word	0xffffffff


	//   ....[11]....
        /*006c*/ 	.word	0xffffffff


	//   ....[12]....
        /*0070*/ 	.word	0xffffffff


	//   ....[13]....
        /*0074*/ 	.word	0xffffffff


	//   ....[14]....
        /*0078*/ 	.word	0xffffffff


	//   ....[15]....
        /*007c*/ 	.word	0xffffffff


	//   ....[16]....
        /*0080*/ 	.word	0x05000004


	//   ....[17]....
        /*0084*/ 	.word	0x05000004


	//   ....[18]....
        /*0088*/ 	.word	0x05000004


	//   ....[19]....
        /*008c*/ 	.word	0x05000004


	//----- nvinfo : EIATTR_COOP_GROUP_INSTR_OFFSETS
	.align		4
.L_1990:
        /*0090*/ 	.byte	0x04, 0x28
        /*0092*/ 	.short	(.L_1992 - .L_1991)


	//   ....[0]....
.L_1991:
        /*0094*/ 	.word	0x00019a50


	//   ....[1]....
        /*0098*/ 	.word	0x00019a70


	//   ....[2]....
        /*009c*/ 	.word	0x00019b20


	//   ....[3]....
        /*00a0*/ 	.word	0x00019b30


	//   ....[4]....
        /*00a4*/ 	.word	0x00020750


	//   ....[5]....
        /*00a8*/ 	.word	0x00020770


	//   ....[6]....
        /*00ac*/ 	.word	0x000209d0


	//   ....[7]....
        /*00b0*/ 	.word	0x000209f0


	//   ....[8]....
        /*00b4*/ 	.word	0x00027af0


	//   ....[9]....
        /*00b8*/ 	.word	0x00027b40


	//   ....[10]....
        /*00bc*/ 	.word	0x00027bc0


	//   ....[11]....
        /*00c0*/ 	.word	0x00027bd0


	//   ....[12]....
        /*00c4*/ 	.word	0x00029ba0


	//   ....[13]....
        /*00c8*/ 	.word	0x00029bb0


	//   ....[14]....
        /*00cc*/ 	.word	0x00029be0


	//   ....[15]....
        /*00d0*/ 	.word	0x00029bf0


	//   ....[16]....
        /*00d4*/ 	.word	0x0002b240


	//   ....[17]....
        /*00d8*/ 	.word	0x0002b2c0


	//   ....[18]....
        /*00dc*/ 	.word	0x0002b340


	//   ....[19]....
        /*00e0*/ 	.word	0x0002b3b0


	//----- nvinfo : EIATTR_VRC_CTA_INIT_COUNT
	.align		4
.L_1992:
        /*00e4*/ 	.byte	0x02, 0x4a
	.zero		1
	.zero		1


	//----- nvinfo : EIATTR_EXIT_INSTR_OFFSETS
	.align		4
        /*00e8*/ 	.byte	0x04, 0x1c
        /*00ea*/ 	.short	(.L_1994 - .L_1993)


	//   ....[0]....
.L_1993:
        /*00ec*/ 	.word	0x000000a0


	//----- nvinfo : EIATTR_CRS_STACK_SIZE
	.align		4
.L_1994:
        /*00f0*/ 	.byte	0x04, 0x1e
        /*00f2*/ 	.short	(.L_1996 - .L_1995)
.L_1995:
        /*00f4*/ 	.word	0x00000000


	//----- nvinfo : EIATTR_CBANK_PARAM_SIZE
	.align		4
.L_1996:
        /*00f8*/ 	.byte	0x03, 0x19
        /*00fa*/ 	.short	0x01d0


	//----- nvinfo : EIATTR_PARAM_CBANK
	.align		4
        /*00fc*/ 	.byte	0x04, 0x0a
        /*00fe*/ 	.short	(.L_1998 - .L_1997)
	.align		4
.L_1997:
        /*0100*/ 	.word	index@(.nv.constant0._ZN5flash24flash_fwd_splitkv_kernelI23Flash_fwd_kernel_traitsILi128ELi64ELi128ELi4ELb0ELb0EN7cutlass6half_tE19Flash_kernel_traitsILi128ELi64ELi128ELi4ES3_EELb0ELb1ELb1ELb0ELb0ELb1ELb0ELb1EEEvNS_16Flash_fwd_paramsE)
        /*0104*/ 	.short	0x0380
        /*0106*/ 	.short	0x01d0


	//----- nvinfo : EIATTR_SW_WAR
	.align		4
.L_1998:
        /*0108*/ 	.byte	0x04, 0x36
        /*010a*/ 	.short	(.L_2000 - .L_1999)
.L_1999:
        /*010c*/ 	.word	0x00000008
.L_2000:


//--------------------- .nv.info._ZN5flash24flash_fwd_splitkv_kernelI23Flash_fwd_kernel_traitsILi128ELi64ELi128ELi4ELb0ELb0EN7cutlass6half_tE19Flash_kernel_traitsILi128ELi64ELi128ELi4ES3_EELb0ELb1ELb0ELb0ELb1ELb0ELb1ELb0EEEvNS_16Flash_fwd_paramsE --------------------------
	.section	.nv.info._ZN5flash24flash_fwd_splitkv_kernelI23Flash_fwd_kernel_traitsILi128ELi64ELi128ELi4ELb0ELb0EN7cutlass6half_tE19Flash_kernel_traitsILi128ELi64ELi128ELi4ES3_EELb0ELb1ELb0ELb0ELb1ELb0ELb1ELb0EEEvNS_16Flash_fwd_paramsE,"",@"SHT_CUDA_INFO"
	.sectionflags	@""
	.align	4


	//----- nvinfo : EIATTR_CUDA_API_VERSION
	.align		4
        /*0000*/ 	.byte	0x04, 0x37
        /*0002*/ 	.short	(.L_2002 - .L_2001)
.L_2001:
        /*0004*/ 	.word	0x00000082


	//----- nvinfo : EIATTR_KPARAM_INFO
	.align		4
.L_2002:
        /*0008*/ 	.byte	0x04, 0x17
        /*000a*/ 	.short	(.L_2004 - .L_2003)
.L_2003:
        /*000c*/ 	.word	0x00000000
        /*0010*/ 	.short	0x0000
        /*0012*/ 	.short	0x0000
        /*0014*/ 	.byte	0x00, 0xf0, 0x41, 0x07


	//----- nvinfo : EIATTR_SPARSE_MMA_MASK
	.align		4
.L_2004:
        /*0018*/ 	.byte	0x03, 0x50
        /*001a*/ 	.short	0x0000


	//----- nvinfo : EIATTR_MAXREG_COUNT
	.align		4
        /*001c*/ 	.byte	0x03, 0x1b
        /*001e*/ 	.short	0x00ff


	//----- nvinfo : EIATTR_NUM_BARRIERS
	.align		4
        /*0020*/ 	.byte	0x02, 0x4c
        /*0022*/ 	.byte	0x01
	.zero		1


	//----- nvinfo : EIATTR_MERCURY_ISA_VERSION
	.align		4
        /*0024*/ 	.byte	0x03, 0x5f
        /*0026*/ 	.short	0x0101


	//----- nvinfo : EIATTR_COOP_GROUP_MASK_REGIDS
	.align		4
        /*0028*/ 	.byte	0x04, 0x29
        /*002a*/ 	.short	(.L_2006 - .L_2005)


	//   ....[0]....
.L_2005:
        /*002c*/ 	.word	0xffffffff


	//   ....[1]....
        /*0030*/ 	.word	0xffffffff


	//   ....[2]....
        /*0034*/ 	.word	0xffffffff


	//   ....[3]....
        /*0038*/ 	.word	0xffffffff


	//   ....[4]....
        /*003c*/ 	.word	0xffffffff


	//   ....[5]....
        /*0040*/ 	.word	0xffffffff


	//   ....[6]....
        /*0044*/ 	.word	0xffffffff


	//   ....[7]....
        /*0048*/ 	.word	0xffffffff


	//   ....[8]....
        /*004c*/ 	.word	0xffffffff


	//   ....[9]....
        /*0050*/ 	.word	0xffffffff


	//   ....[10]....
        /*0054*/ 	.word	0xffffffff


	//   ....[11]....
        /*0058*/ 	.word	0xffffffff


	//   ....[12]....
        /*005c*/ 	.word	0xffffffff


	//   ....[13]....
        /*0060*/ 	.word	0xffffffff


	//   ....[14]....
        /*0064*/ 	.word	0xffffffff


	//   ....[15]....
        /*0068*/ 	.word	0xffffffff


	//   ....[16]....
        /*006c*/ 	.word	0x05000006


	//   ....[17]....
        /*0070*/ 	.word	0x05000006


	//   ....[18]....
        /*0074*/ 	.word	0x05000006


	//   ....[19]....
        /*0078*/ 	.word	0x05000006


	//----- nvinfo : EIATTR_COOP_GROUP_INSTR_OFFSETS
	.align		4
.L_2006:
        /*007c*/ 	.byte	0x04, 0x28
        /*007e*/ 	.short	(.L_2008 - .L_2007)


	//   ....[0]....
.L_2007:
        /*0080*/ 	.word	0x00005740


	//   ....[1]....
        /*0084*/ 	.word	0x00005760


	//   ....[2]....
        /*0088*/ 	.word	0x00005780


	//   ....[3]....
        /*008c*/ 	.word	0x000057a0


	//   ....[4]....
        /*0090*/ 	.word	0x0000a280


	//   ....[5]....
        /*0094*/ 	.word	0x0000a2e0


	//   ....[6]....
        /*0098*/ 	.word	0x0000a300


	//   ....[7]....
        /*009c*/ 	.word	0x0000a340


	//   ....[8]....
        /*00a0*/ 	.word	0x0000f570


	//   ....[9]....
        /*00a4*/ 	.word	0x0000f600


	//   ....[10]....
        /*00a8*/ 	.word	0x0000f630


	//   ....[11]....
        /*00ac*/ 	.word	0x0000f690


	//   ....[12]....
        /*00b0*/ 	.word	0x000115d0


	//   ....[13]....
        /*00b4*/ 	.word	0x000115e0


	//   ....[14]....
        /*00b8*/ 	.word	0x00011610


	//   ....[15]....
        /*00bc*/ 	.word	0x00011620


	//   ....[16]....
        /*00c0*/ 	.word	0x00012460


	//   ....[17]....
        /*00c4*/ 	.word	0x000124d0


	//   ....[18]....
        /*00c8*/ 	.word	0x00012530


	//   ....[19]....
        /*00cc*/ 	.word	0x000125a0


	//----- nvinfo : EIATTR_VRC_CTA_INIT_COUNT
	.align		4
.L_2008:
        /*00d0*/ 	.byte	0x02, 0x4a
	.zero		1
	.zero		1


	//----- nvinfo : EIATTR_EXIT_INSTR_OFFSETS
	.align		4
        /*00d4*/ 	.byte	0x04, 0x1c
        /*00d6*/ 	.short	(.L_2010 - .L_2009)


	//   ....[0]....
.L_2009:
        /*00d8*/ 	.word	0x000001f0


	//----- nvinfo : EIATTR_CRS_STACK_SIZE
	.align		4
.L_2010:
        /*00dc*/ 	.byte	0x04, 0x1e
        /*00de*/ 	.short	(.L_2012 - .L_2011)
.L_2011:
        /*00e0*/ 	.word	0x00000000


	//----- nvinfo : EIATTR_CBANK_PARAM_SIZE
	.align		4
.L_2012:
        /*00e4*/ 	.byte	0x03, 0x19
        /*00e6*/ 	.short	0x01d0


	//----- nvinfo : EIATTR_PARAM_CBANK
	.align		4
        /*00e8*/ 	.byte	0x04, 0x0a
        /*00ea*/ 	.short	(.L_2014 - .L_2013)
	.align		4
.L_2013:
        /*00ec*/ 	.word	index@(.nv.constant0._ZN5flash24flash_fwd_splitkv_kernelI23Flash_fwd_kernel_traitsILi128ELi64ELi128ELi4ELb0ELb0EN7cutlass6half_tE19Flash_kernel_traitsILi128ELi64ELi128ELi4ES3_EELb0ELb1ELb0ELb0ELb1ELb0ELb1ELb0EEEvNS_16Flash_fwd_paramsE)
        /*00f0*/ 	.short	0x0380
        /*00f2*/ 	.short	0x01d0


	//----- nvinfo : EIATTR_SW_WAR
	.align		4
.L_2014:
        /*00f4*/ 	.byte	0x04, 0x36
        /*00f6*/ 	.short	(.L_2016 - .L_2015)
.L_2015:
        /*00f8*/ 	.word	0x00000008
.L_2016:


//--------------------- .nv.info._ZN5flash24flash_fwd_splitkv_kernelI23Flash_fwd_kernel_traitsILi128ELi64ELi128ELi4ELb0ELb0EN7cutlass6half_tE19Flash_kernel_traitsILi128ELi64ELi128ELi4ES3_EELb0ELb1ELb0ELb0ELb1ELb1ELb1ELb0EEEvNS_16Flash_fwd_paramsE --------------------------
	.section	.nv.info._ZN5flash24flash_fwd_splitkv_kernelI23Flash_fwd_kernel_traitsILi128ELi64ELi128ELi4ELb0ELb0EN7cutlass6half_tE19Flash_kernel_traitsILi128ELi64ELi128ELi4ES3_EELb0ELb1ELb0ELb0ELb1ELb1ELb1ELb0EEEvNS_16Flash_fwd_paramsE,"",@"SHT_CUDA_INFO"
	.sectionflags	@""
	.align	4


	//----- nvinfo : EIATTR_CUDA_API_VERSION
	.align		4
        /*0000*/ 	.byte	0x04, 0x37
        /*0002*/ 	.short	(.L_2018 - .L_2017)
.L_2017:
        /*0004*/ 	.word	0x00000082


	//----- nvinfo : EIATTR_KPARAM_INFO
	.align		4
.L_2018:
        /*0008*/ 	.byte	0x04, 0x17
        /*000a*/ 	.short	(.L_2020 - .L_2019)
.L_2019:
        /*000c*/ 	.word	0x00000000
        /*0010*/ 	.short	0x0000
        /*0012*/ 	.short	0x0000
        /*0014*/ 	.byte	0x00, 0xf0, 0x41, 0x07


	//----- nvinfo : EIATTR_SPARSE_MMA_MASK
	.align		4
.L_2020:
        /*0018*/ 	.byte	0x03, 0x50
        /*001a*/ 	.short	0x0000


	//----- nvinfo : EIATTR_MAXREG_COUNT
	.align		4
        /*001c*/ 	.byte	0x03, 0x1b
        /*001e*/ 	.short	0x00ff


	//----- nvinfo : EIATTR_NUM_BARRIERS
	.align		4
        /*0020*/ 	.byte	0x02, 0x4c
        /*0022*/ 	.byte	0x01
	.zero		1


	//----- nvinfo : EIATTR_MERCURY_ISA_VERSION
	.align		4
        /*0024*/ 	.byte	0x03, 0x5f
        /*0026*/ 	.short	0x0101


	//----- nvinfo : EIATTR_COOP_GROUP_MASK_REGIDS
	.align		4
        /*0028*/ 	.byte	0x04, 0x29
        /*002a*/ 	.short	(.L_2022 - .L_2021)


	//   ....[0]....
.L_2021:
        /*002c*/ 	.word	0xffffffff


	//   ....[1]....
        /*0030*/ 	.word	0xffffffff


	//   ....[2]....
        /*0034*/ 	.word	0xffffffff


	//   ....[3]....
        /*0038*/ 	.word	0xffffffff


	//   ....[4]....
        /*003c*/ 	.word	0xffffffff


	//   ....[5]....
        /*0040*/ 	.word	0xffffffff


	//   ....[6]....
        /*0044*/ 	.word	0xffffffff


	//   ....[7]....
        /*0048*/ 	.word	0xffffffff


	//   ....[8]....
        /*004c*/ 	.word	0xffffffff


	//   ....[9]....
        /*0050*/ 	.word	0xffffffff


	//   ....[10]....
        /*0054*/ 	.word	0xffffffff


	//   ....[11]....
        /*0058*/ 	.word	0xffffffff


	//   ....[12]....
        /*005c*/ 	.word	0xffffffff


	//   ....[13]....
        /*0060*/ 	.word	0xffffffff


	//   ....[14]....
        /*0064*/ 	.word	0xffffffff


	//   ....[15]....
        /*0068*/ 	.word	0xffffffff


	//   ....[16]....
        /*006c*/ 	.word	0x05000006


	//   ....[17]....
        /*0070*/ 	.word	0x05000006


	//   ....[18]....
        /*0074*/ 	.word	0x05000006


	//   ....[19]....
        /*0078*/ 	.word	0x05000006


	//----- nvinfo : EIATTR_COOP_GROUP_INSTR_OFFSETS
	.align		4
.L_2022:
        /*007c*/ 	.byte	0x04, 0x28
        /*007e*/ 	.short	(.L_2024 - .L_2023)


	//   ....[0]....
.L_2023:
        /*0080*/ 	.word	0x00005f20


	//   ....[1]....
        /*0084*/ 	.word	0x00005f40


	//   ....[2]....
        /*0088*/ 	.word	0x00005f70


	//   ....[3]....
        /*008c*/ 	.word	0x00005f90


	//   ....[4]....
        /*0090*/ 	.word	0x0000b2a0


	//   ....[5]....
        /*0094*/ 	.word	0x0000b2c0


	//   ....[6]....
        /*0098*/ 	.word	0x0000b2f0


	//   ....[7]....
        /*009c*/ 	.word	0x0000b310


	//   ....[8]....
        /*00a0*/ 	.word	0x00010de0


	//   ....[9]....
        /*00a4*/ 	.word	0x00010df0


	//   ....[10]....
        /*00a8*/ 	.word	0x00010e30


	//   ....[11]....
        /*00ac*/ 	.word	0x00010e50


	//   ....[12]....
        /*00b0*/ 	.word	0x00012db0


	//   ....[13]....
        /*00b4*/ 	.word	0x00012dc0


	//   ....[14]....
        /*00b8*/ 	.word	0x00012df0


	//   ....[15]....
        /*00bc*/ 	.word	0x00012e00


	//   ....[16]....
        /*00c0*/ 	.word	0x00013c40


	//   ....[17]....
        /*00c4*/ 	.word	0x00013cb0


	//   ....[18]....
        /*00c8*/ 	.word	0x00013d10


	//   ....[19]....
        /*00cc*/ 	.word	0x00013d80


	//----- nvinfo : EIATTR_VRC_CTA_INIT_COUNT
	.align		4
.L_2024:
        /*00d0*/ 	.byte	0x02, 0x4a
	.zero		1
	.zero		1


	//----- nvinfo : EIATTR_EXIT_INSTR_OFFSETS
	.align		4
        /*00d4*/ 	.byte	0x04, 0x1c
        /*00d6*/ 	.short	(.L_2026 - .L_2025)


	//   ....[0]....
.L_2025:
        /*00d8*/ 	.word	0x000001f0


	//----- nvinfo : EIATTR_CRS_STACK_SIZE
	.align		4
.L_2026:
        /*00dc*/ 	.byte	0x04, 0x1e
        /*00de*/ 	.short	(.L_2028 - .L_2027)
.L_2027:
        /*00e0*/ 	.word	0x00000000


	//----- nvinfo : EIATTR_CBANK_PARAM_SIZE
	.align		4
.L_2028:
        /*00e4*/ 	.byte	0x03, 0x19
        /*00e6*/ 	.short	0x01d0


	//----- nvinfo : EIATTR_PARAM_CBANK
	.align		4
        /*00e8*/ 	.byte	0x04, 0x0a
        /*00ea*/ 	.short	(.L_2030 - .L_2029)
	.align		4
.L_2029:
        /*00ec*/ 	.word	index@(.nv.constant0._ZN5flash24flash_fwd_splitkv_kernelI23Flash_fwd_kernel_traitsILi128ELi64ELi128ELi4ELb0ELb0EN7cutlass6half_tE19Flash_kernel_traitsILi128ELi64ELi128ELi4ES3_EELb0ELb1ELb0ELb0ELb1ELb1ELb1ELb0EEEvNS_16Flash_fwd_paramsE)
        /*00f0*/ 	.short	0x0380
        /*00f2*/ 	.short	0x01d0


	//----- nvinfo : EIATTR_SW_WAR
	.align		4
.L_2030:
        /*00f4*/ 	.byte	0x04, 0x36
        /*00f6*/ 	.short	(.L_2032 - .L_2031)
.L_2031:
        /*00f8*/ 	.word	0x00000008
.L_2032:


//--------------------- .nv.info._ZN5flash24flash_fwd_splitkv_kernelI23Flash_fwd_kernel_traitsILi128ELi64ELi128ELi4ELb0ELb0EN7cutlass6half_tE19Flash_kernel_traitsILi128ELi64ELi128ELi4ES3_EELb0ELb1ELb1ELb0ELb0ELb0ELb1ELb0EEEvNS_16Flash_fwd_paramsE --------------------------
	.section	.nv.info._ZN5flash24flash_fwd_splitkv_kernelI23Flash_fwd_kernel_traitsILi128ELi64ELi128ELi4ELb0ELb0EN7cutlass6half_tE19Flash_kernel_traitsILi128ELi64ELi128ELi4ES3_EELb0ELb1ELb1ELb0ELb0ELb0ELb1ELb0EEEvNS_16Flash_fwd_paramsE,"",@"SHT_CUDA_INFO"
	.sectionflags	@""
	.align	4


	//----- nvinfo : EIATTR_CUDA_API_VERSION
	.align		4
        /*0000*/ 	.byte	0x04, 0x37
        /*0002*/ 	.short	(.L_2034 - .L_2033)
.L_2033:
        /*0004*/ 	.word	0x00000082


	//----- nvinfo : EIATTR_KPARAM_INFO
	.align		4
.L_2034:
        /*0008*/ 	.byte	0x04, 0x17
        /*000a*/ 	.short	(.L_2036 - .L_2035)
.L_2035:
        /*000c*/ 	.word	0x00000000
        /*0010*/ 	.short	0x0000
        /*0012*/ 	.short	0x0000
        /*0014*/ 	.byte	0x00, 0xf0, 0x41, 0x07


	//----- nvinfo : EIATTR_SPARSE_MMA_MASK
	.align		4
.L_2036:
        /*0018*/ 	.byte	0x03, 0x50
        /*001a*/ 	.short	0x0000


	//----- nvinfo : EIATTR_MAXREG_COUNT
	.align		4
        /*001c*/ 	.byte	0x03, 0x1b
        /*001e*/ 	.short	0x00ff


	//----- nvinfo : EIATTR_NUM_BARRIERS
	.align		4
        /*0020*/ 	.byte	0x02, 0x4c
        /*0022*/ 	.byte	0x01
	.zero		1


	//----- nvinfo : EIATTR_MERCURY_ISA_VERSION
	.align		4
        /*0024*/ 	.byte	0x03, 0x5f
        /*0026*/ 	.short	0x0101


	//----- nvinfo : EIATTR_COOP_GROUP_MASK_REGIDS
	.align		4
        /*0028*/ 	.byte	0x04, 0x29
        /*002a*/ 	.short	(.L_2038 - .L_2037)


	//   ....[0]....
.L_2037:
        /*002c*/ 	.word	0xffffffff


	//   ....[1]....
        /*0030*/ 	.word	0xffffffff


	//   ....[2]....
        /*0034*/ 	.word	0xffffffff


	//   ....[3]....
        /*0038*/ 	.word	0xffffffff


	//   ....[4]....
        /*003c*/ 	.word	0xffffffff


	//   ....[5]....
        /*0040*/ 	.word	0xffffffff


	//   ....[6]....
        /*0044*/ 	.word	0xffffffff


	//   ....[7]....
        /*0048*/ 	.word	0xffffffff


	//   ....[8]....
        /*004c*/ 	.word	0xffffffff


	//   ....[9]....
        /*0050*/ 	.word	0xffffffff


	//   ....[10]....
        /*0054*/ 	.word	0xffffffff


	//   ....[11]....
        /*0058*/ 	.word	0xffffffff


	//   ....[12]....
        /*005c*/ 	.word	0xffffffff


	//   ....[13]....
        /*0060*/ 	.word	0xffffffff


	//   ....[14]....
        /*0064*/ 	.word	0xffffffff


	//   ....[15]....
        /*0068*/ 	.word	0xffffffff


	//   ....[16]....
        /*006c*/ 	.word	0x05000008


	//   ....[17]....
        /*0070*/ 	.word	0x05000008


	//   ....[18]....
        /*0074*/ 	.word	0x05000008


	//   ....[19]....
        /*0078*/ 	.word	0x05000008


	//----- nvinfo : EIATTR_COOP_GROUP_INSTR_OFFSETS
	.align		4
.L_2038:
        /*007c*/ 	.byte	0x04, 0x28
        /*007e*/ 	.short	(.L_2040 - .L_2039)


	//   ....[0]....
.L_2039:
        /*0080*/ 	.word	0x00007fc0


	//   ....[1]....
        /*0084*/ 	.word	0x00007fe0


	//   ....[2]....
        /*0088*/ 	.word	0x00008000


	//   ....[3]....
        /*008c*/ 	.word	0x00008020


	//   ....[4]....
        /*0090*/ 	.word	0x0000e410


	//   ....[5]....
        /*0094*/ 	.word	0x0000e450


	//   ....[6]....
        /*0098*/ 	.word	0x0000e4b0


	//   ....[7]....
        /*009c*/ 	.word	0x0000e4d0


	//   ....[8]....
        /*00a0*/ 	.word	0x000149e0


	//   ....[9]....
        /*00a4*/ 	.word	0x00014a10


	//   ....[10]....
        /*00a8*/ 	.word	0x00014a50


	//   ....[11]....
        /*00ac*/ 	.word	0x00014a70


	//   ....[12]....
        /*00b0*/ 	.word	0x00016a00


	//   ....[13]....
        /*00b4*/ 	.word	0x00016a10


	//   ....[14]....
        /*00b8*/ 	.word	0x00016a40


	//   ....[15]....
        /*00bc*/ 	.word	0x00016a50


	//   ....[16]....
        /*00c0*/ 	.word	0x00017d00


	//   ....[17]....
        /*00c4*/ 	.word	0x00017d70


	//   ....[18]....
        /*00c8*/ 	.word	0x00017dd0


	//   ....[19]....
        /*00cc*/ 	.word	0x00017e40


	//----- nvinfo : EIATTR_VRC_CTA_INIT_COUNT
	.align		4
.L_2040:
        /*00d0*/ 	.byte	0x02, 0x4a
	.zero		1
	.zero		1


	//----- nvinfo : EIATTR_EXIT_INSTR_OFFSETS
	.align		4
        /*00d4*/ 	.byte	0x04, 0x1c
        /*00d6*/ 	.short	(.L_2042 - .L_2041)


	//   ....[0]....
.L_2041:
        /*00d8*/ 	.word	0x000001f0


	//----- nvinfo : EIATTR_CRS_STACK_SIZE
	.align		4
.L_2042:
        /*00dc*/ 	.byte	0x04, 0x1e
        /*00de*/ 	.short	(.L_2044 - .L_2043)
.L_2043:
        /*00e0*/ 	.word	0x00000000


	//----- nvinfo : EIATTR_CBANK_PARAM_SIZE
	.align		4
.L_2044:
        /*00e4*/ 	.byte	0x03, 0x19
        /*00e6*/ 	.short	0x01d0


	//----- nvinfo : EIATTR_PARAM_CBANK
	.align		4
        /*00e8*/ 	.byte	0x04, 0x0a
        /*00ea*/ 	.short	(.L_2046 - .L_2045)
	.align		4
.L_2045:
        /*00ec*/ 	.word	index@(.nv.constant0._ZN5flash24flash_fwd_splitkv_kernelI23Flash_fwd_kernel_traitsILi128ELi64ELi128ELi4ELb0ELb0EN7cutlass6half_tE19Flash_kernel_traitsILi128ELi64ELi128ELi4ES3_EELb0ELb1ELb1ELb0ELb0ELb0ELb1ELb0EEEvNS_16Flash_fwd_paramsE)
        /*00f0*/ 	.short	0x0380
        /*00f2*/ 	.short	0x01d0


	//----- nvinfo : EIATTR_SW_WAR
	.align		4
.L_2046:
        /*00f4*/ 	.byte	0x04, 0x36
        /*00f6*/ 	.short	(.L_2048 - .L_2047)
.L_2047:
        /*00f8*/ 	.word	0x00000008
.L_2048:


//--------------------- .nv.info._ZN5flash24flash_fwd_splitkv_kernelI23Flash_fwd_kernel_traitsILi128ELi64ELi128ELi4ELb0ELb0EN7cutlass6half_tE19Flash_kernel_traitsILi128ELi64ELi128ELi4ES3_EELb0ELb1ELb1ELb0ELb0ELb1ELb1ELb0EEEvNS_16Flash_fwd_paramsE --------------------------
	.section	.nv.info._ZN5flash24flash_fwd_splitkv_kernelI23Flash_fwd_kernel_traitsILi128ELi64ELi128ELi4ELb0ELb0EN7cutlass6half_tE19Flash_kernel_traitsILi128ELi64ELi128ELi4ES3_EELb0ELb1ELb1ELb0ELb0ELb1ELb1ELb0EEEvNS_16Flash_fwd_paramsE,"",@"SHT_CUDA_INFO"
	.sectionflags	@""
	.align	4


	//----- nvinfo : EIATTR_CUDA_API_VERSION
	.align		4
        /*0000*/ 	.byte	0x04, 0x37
        /*0002*/ 	.short	(.L_2050 - .L_2049)
.L_2049:
        /*0004*/ 	.word	0x00000082


	//----- nvinfo : EIATTR_KPARAM_INFO
	.align		4
.L_2050:
        /*0008*/ 	.byte	0x04, 0x17
        /*000a*/ 	.short	(.L_2052 - .L_2051)
.L_2051:
        /*000c*/ 	.word	0x00000000
        /*0010*/ 	.short	0x0000
        /*0012*/ 	.short	0x0000
        /*0014*/ 	.byte	0x00, 0xf0, 0x41, 0x07


	//----- nvinfo : EIATTR_SPARSE_MMA_MASK
	.align		4
.L_2052:
        /*0018*/ 	.byte	0x03, 0x50
        /*001a*/ 	.short	0x0000


	//----- nvinfo : EIATTR_MAXREG_COUNT
	.align		4
        /*001c*/ 	.byte	0x03, 0x1b
        /*001e*/ 	.short	0x00ff


	//----- nvinfo : EIATTR_NUM_BARRIERS
	.align		4
        /*0020*/ 	.byte	0x02, 0x4c
        /*0022*/ 	.byte	0x01
	.zero		1


	//----- nvinfo : EIATTR_ANNOTATIONS
	.align		4
        /*0024*/ 	.byte	0x04, 0x55
        /*0026*/ 	.short	(.L_2054 - .L_2053)


	//   ....[0]....
.L_2053:
        /*0028*/ 	.word	0x00000001
        /*002c*/ 	.byte	0xc0, 0xc9, 0x00, 0x00, 0x01, 0x00, 0x00, 0x00, 0x00, 0xca, 0x00, 0x00, 0x01, 0x00, 0x00, 0x00
        /*003c*/ 	.byte	0x20, 0xf5, 0x00, 0x00, 0x01, 0x00, 0x00, 0x00, 0x30, 0xf5, 0x00, 0x00


	//----- nvinfo : EIATTR_MERCURY_ISA_VERSION
	.align		4
.L_2054:
        /*0048*/ 	.byte	0x03, 0x5f
        /*004a*/ 	.short	0x0101


	//----- nvinfo : EIATTR_COOP_GROUP_MASK_REGIDS
	.align		4
        /*004c*/ 	.byte	0x04, 0x29
        /*004e*/ 	.short	(.L_2056 - .L_2055)


	//   ....[0]....
.L_2055:
        /*0050*/ 	.word	0xffffffff


	//   ....[1]....
        /*0054*/ 	.word	0xffffffff


	//   ....[2]....
        /*0058*/ 	.word	0xffffffff


	//   ....[3]....
        /*005c*/ 	.word	0xffffffff


	//   ....[4]....
        /*0060*/ 	.word	0xffffffff


	//   ....[5]....
        /*0064*/ 	.word	0xffffffff


	//   ....[6]....
        /*0068*/ 	.word	0xffffffff


	//   ....[7]....
        /*006c*/ 	.word	0xffffffff


	//   ....[8]....
        /*0070*/ 	.word	0xffffffff


	//   ....[9]....
        /*0074*/ 	.word	0xffffffff


	//   ....[10]....
        /*0078*/ 	.word	0xffffffff


	//   ....[11]....
        /*007c*/ 	.word	0xffffffff


	//   ....[12]....
        /*0080*/ 	.word	0xffffffff


	//   ....[13]....
        /*0084*/ 	.word	0xffffffff


	//   ....[14]....
        /*0088*/ 	.word	0xffffffff


	//   ....[15]....
        /*008c*/ 	.word	0xffffffff


	//   ....[16]....
        /*0090*/ 	.word	0x05000008


	//   ....[17]....
        /*0094*/ 	.word	0x05000008


	//   ....[18]....
        /*0098*/ 	.word	0x05000008


	//   ....[19]....
        /*009c*/ 	.word	0x05000008


	//----- nvinfo : EIATTR_COOP_GROUP_INSTR_OFFSETS
	.align		4
.L_2056:
        /*00a0*/ 	.byte	0x04, 0x28
        /*00a2*/ 	.short	(.L_2058 - .L_2057)


	//   ....[0]....
.L_2057:
        /*00a4*/ 	.word	0x00008970


	//   ....[1]....
        /*00a8*/ 	.word	0x00008990


	//   ....[2]....
        /*00ac*/ 	.word	0x000089b0


	//   ....[3]....
        /*00b0*/ 	.word	0x000089d0


	//   ....[4]....
        /*00b4*/ 	.word	0x0000f7e0


	//   ....[5]....
        /*00b8*/ 	.word	0x0000f7f0


	//   ....[6]....
        /*00bc*/ 	.word	0x0000f810


	//   ....[7]....
        /*00c0*/ 	.word	0x0000f830


	//   ....[8]....
        /*00c4*/ 	.word	0x00016540


	//   ....[9]....
        /*00c8*/ 	.word	0x000165f0


	//   ....[10]....
        /*00cc*/ 	.word	0x00016620


	//   ....[11]....
        /*00d0*/ 	.word	0x00016630


	//   ....[12]....
        /*00d4*/ 	.word	0x000185f0


	//   ....[13]....
        /*00d8*/ 	.word	0x00018600


	//   ....[14]....
        /*00dc*/ 	.word	0x00018630


	//   ....[15]....
        /*00e0*/ 	.word	0x00018640


	//   ....[16]....
        /*00e4*/ 	.word	0x00019920


	//   ....[17]....
        /*00e8*/ 	.word	0x000199a0


	//   ....[18]....
        /*00ec*/ 	.word	0x00019a10


	//   ....[19]....
        /*00f0*/ 	.word	0x00019a80


	//----- nvinfo : EIATTR_VRC_CTA_INIT_COUNT
	.align		4
.L_2058:
        /*00f4*/ 	.byte	0x02, 0x4a
	.zero		1
	.zero		1


	//----- nvinfo : EIATTR_EXIT_INSTR_OFFSETS
	.align		4
        /*00f8*/ 	.byte	0x04, 0x1c
        /*00fa*/ 	.short	(.L_2060 - .L_2059)


	//   ....[0]....
.L_2059:
        /*00fc*/ 	.word	0x00000200


	//----- nvinfo : EIATTR_CRS_STACK_SIZE
	.align		4
.L_2060:
        /*0100*/ 	.byte	0x04, 0x1e
        /*0102*/ 	.short	(.L_2062 - .L_2061)
.L_2061:
        /*0104*/ 	.word	0x00000000


	//----- nvinfo : EIATTR_CBANK_PARAM_SIZE
	.align		4
.L_2062:
        /*0108*/ 	.byte	0x03, 0x19
        /*010a*/ 	.short	0x01d0


	//----- nvinfo : EIATTR_PARAM_CBANK
	.align		4
        /*010c*/ 	.byte	0x04, 0x0a
        /*010e*/ 	.short	(.L_2064 - .L_2063)
	.align		4
.L_2063:
        /*0110*/ 	.word	index@(.nv.constant0._ZN5flash24flash_fwd_splitkv_kernelI23Flash_fwd_kernel_traitsILi128ELi64ELi128ELi4ELb0ELb0EN7cutlass6half_tE19Flash_kernel_traitsILi128ELi64ELi128ELi4ES3_EELb0ELb1ELb1ELb0ELb0ELb1ELb1ELb0EEEvNS_16Flash_fwd_paramsE)
        /*0114*/ 	.short	0x0380
        /*0116*/ 	.short	0x01d0


	//----- nvinfo : EIATTR_SW_WAR
	.align		4
.L_2064:
        /*0118*/ 	.byte	0x04, 0x36
        /*011a*/ 	.short	(.L_2066 - .L_2065)
.L_2065:
        /*011c*/ 	.word	0x00000008
.L_2066:


//--------------------- .nv.info._ZN5flash24flash_fwd_splitkv_kernelI23Flash_fwd_kernel_traitsILi128ELi64ELi128ELi4ELb0ELb0EN7cutlass6half_tE19Flash_kernel_traitsILi128ELi64ELi128ELi4ES3_EELb0ELb1ELb0ELb0ELb1ELb0ELb1ELb1EEEvNS_16Flash_fwd_paramsE --------------------------
	.section	.nv.info._ZN5flash24flash_fwd_splitkv_kernelI23Flash_fwd_kernel_traitsILi128ELi64ELi128ELi4ELb0ELb0EN7cutlass6half_tE19Flash_kernel_traitsILi128ELi64ELi128ELi4ES3_EELb0ELb1ELb0ELb0ELb1ELb0ELb1ELb1EEEvNS_16Flash_fwd_paramsE,"",@"SHT_CUDA_INFO"
	.sectionflags	@""
	.align	4


	//----- nvinfo : EIATTR_CUDA_API_VERSION
	.align		4
        /*0000*/ 	.byte	0x04, 0x37
        /*0002*/ 	.short	(.L_2068 - .L_2067)
.L_2067:
        /*0004*/ 	.word	0x00000082


	//----- nvinfo : EIATTR_KPARAM_INFO
	.align		4
.L_2068:
        /*0008*/ 	.byte	0x04, 0x17
        /*000a*/ 	.short	(.L_2070 - .L_2069)
.L_2069:
        /*000c*/ 	.word	0x00000000
        /*0010*/ 	.short	0x0000
        /*0012*/ 	.short	0x0000
        /*0014*/ 	.byte	0x00, 0xf0, 0x41, 0x07


	//----- nvinfo : EIATTR_SPARSE_MMA_MASK
	.align		4
.L_2070:
        /*0018*/ 	.byte	0x03, 0x50
        /*001a*/ 	.short	0x0000


	//----- nvinfo : EIATTR_MAXREG_COUNT
	.align		4
        /*001c*/ 	.byte	0x03, 0x1b
        /*001e*/ 	.short	0x00ff


	//----- nvinfo : EIATTR_NUM_BARRIERS
	.align		4
        /*0020*/ 	.byte	0x02, 0x4c
        /*0022*/ 	.byte	0x01
	.zero		1


	//----- nvinfo : EIATTR_MERCURY_ISA_VERSION
	.align		4
        /*0024*/ 	.byte	0x03, 0x5f
        /*0026*/ 	.short	0x0101


	//----- nvinfo : EIATTR_COOP_GROUP_MASK_REGIDS
	.align		4
        /*0028*/ 	.byte	0x04, 0x29
        /*002a*/ 	.short	(.L_2072 - .L_2071)


	//   ....[0]....
.L_2071:
        /*002c*/ 	.word	0xffffffff


	//   ....[1]....
        /*0030*/ 	.word	0xffffffff


	//   ....[2]....
        /*0034*/ 	.word	0xffffffff


	//   ....[3]....
        /*0038*/ 	.word	0xffffffff


	//   ....[4]....
        /*003c*/ 	.word	0xffffffff


	//   ....[5]....
        /*0040*/ 	.word	0xffffffff


	//   ....[6]....
        /*0044*/ 	.word	0xffffffff


	//   ....[7]....
        /*0048*/ 	.word	0xffffffff


	//   ....[8]....
        /*004c*/ 	.word	0xffffffff


	//   ....[9]....
        /*0050*/ 	.word	0xffffffff


	//   ....[10]....
        /*0054*/ 	.word	0xffffffff


	//   ....[11]....
        /*0058*/ 	.word	0xffffffff


	//   ....[12]....
        /*005c*/ 	.word	0xffffffff


	//   ....[13]....
        /*0060*/ 	.word	0xffffffff


	//   ....[14]....
        /*0064*/ 	.word	0xffffffff


	//   ....[15]....
        /*0068*/ 	.word	0xffffffff


	//   ....[16]....
        /*006c*/ 	.word	0x05000006


	//   ....[17]....
        /*0070*/ 	.word	0x05000006


	//   ....[18]....
        /*0074*/ 	.word	0x05000006


	//   ....[19]....
        /*0078*/ 	.word	0x05000006


	//----- nvinfo : EIATTR_COOP_GROUP_INSTR_OFFSETS
	.align		4
.L_2072:
        /*007c*/ 	.byte	0x04, 0x28
        /*007e*/ 	.short	(.L_2074 - .L_2073)


	//   ....[0]....
.L_2073:
        /*0080*/ 	.word	0x00014f60


	//   ....[1]....
        /*0084*/ 	.word	0x00015070


	//   ....[2]....
        /*0088*/ 	.word	0x00015090


	//   ....[3]....
        /*008c*/ 	.word	0x000150e0


	//   ....[4]....
        /*0090*/ 	.word	0x00019c30


	//   ....[5]....
        /*0094*/ 	.word	0x00019c80


	//   ....[6]....
        /*0098*/ 	.word	0x00019ca0


	//   ....[7]....
        /*009c*/ 	.word	0x00019cd0


	//   ....[8]....
        /*00a0*/ 	.word	0x0001ee90


	//   ....[9]....
        /*00a4*/ 	.word	0x0001ef70


	//   ....[10]....
        /*00a8*/ 	.word	0x0001eff0


	//   ....[11]....
        /*00ac*/ 	.word	0x0001f000


	//   ....[12]....
        /*00b0*/ 	.word	0x00020f30


	//   ....[13]....
        /*00b4*/ 	.word	0x00020f40


	//   ....[14]....
        /*00b8*/ 	.word	0x00020f70


	//   ....[15]....
        /*00bc*/ 	.word	0x00020f80


	//   ....[16]....
        /*00c0*/ 	.word	0x00021de0


	//   ....[17]....
        /*00c4*/ 	.word	0x00021e50


	//   ....[18]....
        /*00c8*/ 	.word	0x00021ec0


	//   ....[19]....
        /*00cc*/ 	.word	0x00021f20


	//----- nvinfo : EIATTR_VRC_CTA_INIT_COUNT
	.align		4
.L_2074:
        /*00d0*/ 	.byte	0x02, 0x4a
	.zero		1
	.zero		1


	//----- nvinfo : EIATTR_EXIT_INSTR_OFFSETS
	.align		4
        /*00d4*/ 	.byte	0x04, 0x1c
        /*00d6*/ 	.short	(.L_2076 - .L_2075)


	//   ....[0]....
.L_2075:
        /*00d8*/ 	.word	0x000001f0


	//----- nvinfo : EIATTR_CRS_STACK_SIZE
	.align		4
.L_2076:
        /*00dc*/ 	.byte	0x04, 0x1e
        /*00de*/ 	.short	(.L_2078 - .L_2077)
.L_2077:
        /*00e0*/ 	.word	0x00000000


	//----- nvinfo : EIATTR_CBANK_PARAM_SIZE
	.align		4
.L_2078:
        /*00e4*/ 	.byte	0x03, 0x19
        /*00e6*/ 	.short	0x01d0


	//----- nvinfo : EIATTR_PARAM_CBANK
	.align		4
        /*00e8*/ 	.byte	0x04, 0x0a
        /*00ea*/ 	.short	(.L_2080 - .L_2079)
	.align		4
.L_2079:
        /*00ec*/ 	.word	index@(.nv.constant0._ZN5flash24flash_fwd_splitkv_kernelI23Flash_fwd_kernel_traitsILi128ELi64ELi128ELi4ELb0ELb0EN7cutlass6half_tE19Flash_kernel_traitsILi128ELi64ELi128ELi4ES3_EELb0ELb1ELb0ELb0ELb1ELb0ELb1ELb1EEEvNS_16Flash_fwd_paramsE)
        /*00f0*/ 	.short	0x0380
        /*00f2*/ 	.short	0x01d0


	//----- nvinfo : EIATTR_SW_WAR
	.align		4
.L_2080:
        /*00f4*/ 	.byte	0x04, 0x36
        /*00f6*/ 	.short	(.L_2082 - .L_2081)
.L_2081:
        /*00f8*/ 	.word	0x00000008
.L_2082:


//--------------------- .nv.info._ZN5flash24flash_fwd_splitkv_kernelI23Flash_fwd_kernel_traitsILi128ELi64ELi128ELi4ELb0ELb0EN7cutlass6half_tE19Flash_kernel_traitsILi128ELi64ELi128ELi4ES3_EELb0ELb1ELb0ELb0ELb1ELb1ELb1ELb1EEEvNS_16Flash_fwd_paramsE --------------------------
	.section	.nv.info._ZN5flash24flash_fwd_splitkv_kernelI23Flash_fwd_kernel_traitsILi128ELi64ELi128ELi4ELb0ELb0EN7cutlass6half_tE19Flash_kernel_traitsILi128ELi64ELi128ELi4ES3_EELb0ELb1ELb0ELb0ELb1ELb1ELb1ELb1EEEvNS_16Flash_fwd_paramsE,"",@"SHT_CUDA_INFO"
	.sectionflags	@""
	.align	4


	//----- nvinfo : EIATTR_CUDA_API_VERSION
	.align		4
        /*0000*/ 	.byte	0x04, 0x37
        /*0002*/ 	.short	(.L_2084 - .L_2083)
.L_2083:
        /*0004*/ 	.word	0x00000082


	//----- nvinfo : EIATTR_KPARAM_INFO
	.align		4
.L_2084:
        /*0008*/ 	.byte	0x04, 0x17
        /*000a*/ 	.short	(.L_2086 - .L_2085)
.L_2085:
        /*000c*/ 	.word	0x00000000
        /*0010*/ 	.short	0x0000
        /*0012*/ 	.short	0x0000
        /*0014*/ 	.byte	0x00, 0xf0, 0x41, 0x07


	//----- nvinfo : EIATTR_SPARSE_MMA_MASK
	.align		4
.L_2086:
        /*0018*/ 	.byte	0x03, 0x50
        /*001a*/ 	.short	0x0000


	//----- nvinfo : EIATTR_MAXREG_COUNT
	.align		4
        /*001c*/ 	.byte	0x03, 0x1b
        /*001e*/ 	.short	0x00ff


	//----- nvinfo : EIATTR_NUM_BARRIERS
	.align		4
        /*0020*/ 	.byte	0x02, 0x4c
        /*0022*/ 	.byte	0x01
	.zero		1


	//----- nvinfo : EIATTR_MERCURY_ISA_VERSION
	.align		4
        /*0024*/ 	.byte	0x03, 0x5f
        /*0026*/ 	.short	0x0101


	//----- nvinfo : EIATTR_COOP_GROUP_MASK_REGIDS
	.align		4
        /*0028*/ 	.byte	0x04, 0x29
        /*002a*/ 	.short	(.L_2088 - .L_2087)


	//   ....[0]....
.L_2087:
        /*002c*/ 	.word	0xffffffff


	//   ....[1]....
        /*0030*/ 	.word	0xffffffff


	//   ....[2]....
        /*0034*/ 	.word	0xffffffff


	//   ....[3]....
        /*0038*/ 	.word	0xffffffff


	//   ....[4]....
        /*003c*/ 	.word	0xffffffff


	//   ....[5]....
        /*0040*/ 	.word	0xffffffff


	//   ....[6]....
        /*0044*/ 	.word	0xffffffff


	//   ....[7]....
        /*0048*/ 	.word	0xffffffff


	//   ....[8]....
        /*004c*/ 	.word	0xffffffff


	//   ....[9]....
        /*0050*/ 	.word	0xffffffff


	//   ....[10]....
        /*0054*/ 	.word	0xffffffff


	//   ....[11]....
        /*0058*/ 	.word	0xffffffff


	//   ....[12]....
        /*005c*/ 	.word	0xffffffff


	//   ....[13]....
        /*0060*/ 	.word	0xffffffff


	//   ....[14]....
        /*0064*/ 	.word	0xffffffff


	//   ....[15]....
        /*0068*/ 	.word	0xffffffff


	//   ....[16]....
        /*006c*/ 	.word	0x05000006


	//   ....[17]....
        /*0070*/ 	.word	0x05000006


	//   ....[18]....
        /*0074*/ 	.word	0x05000006


	//   ....[19]....
        /*0078*/ 	.word	0x05000006


	//----- nvinfo : EIATTR_COOP_GROUP_INSTR_OFFSETS
	.align		4
.L_2088:
        /*007c*/ 	.byte	0x04, 0x28
        /*007e*/ 	.short	(.L_2090 - .L_2089)


	//   ....[0]....
.L_2089:
        /*0080*/ 	.word	0x000156e0


	//   ....[1]....
        /*0084*/ 	.word	0x000157e0


	//   ....[2]....
        /*0088*/ 	.word	0x00015800


	//   ....[3]....
        /*008c*/ 	.word	0x00015840


	//   ....[4]....
        /*0090*/ 	.word	0x0001abb0


	//   ....[5]....
        /*0094*/ 	.word	0x0001abf0


	//   ....[6]....
        /*0098*/ 	.word	0x0001ac20


	//   ....[7]....
        /*009c*/ 	.word	0x0001ac40


	//   ....[8]....
        /*00a0*/ 	.word	0x00020670


	//   ....[9]....
        /*00a4*/ 	.word	0x00020680


	//   ....[10]....
        /*00a8*/ 	.word	0x00020700


	//   ....[11]....
        /*00ac*/ 	.word	0x00020720


	//   ....[12]....
        /*00b0*/ 	.word	0x00022690


	//   ....[13]....
        /*00b4*/ 	.word	0x000226a0


	//   ....[14]....
        /*00b8*/ 	.word	0x000226d0


	//   ....[15]....
        /*00bc*/ 	.word	0x000226e0


	//   ....[16]....
        /*00c0*/ 	.word	0x00023540


	//   ....[17]....
        /*00c4*/ 	.word	0x000235b0


	//   ....[18]....
        /*00c8*/ 	.word	0x00023620


	//   ....[19]....
        /*00cc*/ 	.word	0x00023680


	//----- nvinfo : EIATTR_VRC_CTA_INIT_COUNT
	.align		4
.L_2090:
        /*00d0*/ 	.byte	0x02, 0x4a
	.zero		1
	.zero		1


	//----- nvinfo : EIATTR_EXIT_INSTR_OFFSETS
	.align		4
        /*00d4*/ 	.byte	0x04, 0x1c
        /*00d6*/ 	.short	(.L_2092 - .L_2091)


	//   ....[0]....
.L_2091:
        /*00d8*/ 	.word	0x000001f0


	//----- nvinfo : EIATTR_CRS_STACK_SIZE
	.align		4
.L_2092:
        /*00dc*/ 	.byte	0x04, 0x1e
        /*00de*/ 	.short	(.L_2094 - .L_2093)
.L_2093:
        /*00e0*/ 	.word	0x00000000


	//----- nvinfo : EIATTR_CBANK_PARAM_SIZE
	.align		4
.L_2094:
        /*00e4*/ 	.byte	0x03, 0x19
        /*00e6*/ 	.short	0x01d0


	//----- nvinfo : EIATTR_PARAM_CBANK
	.align		4
        /*00e8*/ 	.byte	0x04, 0x0a
        /*00ea*/ 	.short	(.L_2096 - .L_2095)
	.align		4
.L_2095:
        /*00ec*/ 	.word	index@(.nv.constant0._ZN5flash24flash_fwd_splitkv_kernelI23Flash_fwd_kernel_traitsILi128ELi64ELi128ELi4ELb0ELb0EN7cutlass6half_tE19Flash_kernel_traitsILi128ELi64ELi128ELi4ES3_EELb0ELb1ELb0ELb0ELb1ELb1ELb1ELb1EEEvNS_16Flash_fwd_paramsE)
        /*00f0*/ 	.short	0x0380
        /*00f2*/ 	.short	0x01d0


	//----- nvinfo : EIATTR_SW_WAR
	.align		4
.L_2096:
        /*00f4*/ 	.byte	0x04, 0x36
        /*00f6*/ 	.short	(.L_2098 - .L_2097)
.L_2097:
        /*00f8*/ 	.word	0x00000008
.L_2098:


//--------------------- .nv.info._ZN5flash24flash_fwd_splitkv_kernelI23Flash_fwd_kernel_traitsILi128ELi64ELi128ELi4ELb0ELb0EN7cutlass6half_tE19Flash_kernel_traitsILi128ELi64ELi128ELi4ES3_EELb0ELb1ELb1ELb0ELb0ELb0ELb1ELb1EEEvNS_16Flash_fwd_paramsE --------------------------
	.section	.nv.info._ZN5flash24flash_fwd_splitkv_kernelI23Flash_fwd_kernel_traitsILi128ELi64ELi128ELi4ELb0ELb0EN7cutlass6half_tE19Flash_kernel_traitsILi128ELi64ELi128ELi4ES3_EELb0ELb1ELb1ELb0ELb0ELb0ELb1ELb1EEEvNS_16Flash_fwd_paramsE,"",@"SHT_CUDA_INFO"
	.sectionflags	@""
	.align	4


	//----- nvinfo : EIATTR_CUDA_API_VERSION
	.align		4
        /*0000*/ 	.byte	0x04, 0x37
        /*0002*/ 	.short	(.L_2100 - .L_2099)
.L_2099:
        /*0004*/ 	.word	0x00000082


	//----- nvinfo : EIATTR_KPARAM_INFO
	.align		4
.L_2100:
        /*0008*/ 	.byte	0x04, 0x17
        /*000a*/ 	.short	(.L_2102 - .L_2101)
.L_2101:
        /*000c*/ 	.word	0x00000000
        /*0010*/ 	.short	0x0000
        /*0012*/ 	.short	0x0000
        /*0014*/ 	.byte	0x00, 0xf0, 0x41, 0x07


	//----- nvinfo : EIATTR_SPARSE_MMA_MASK
	.align		4
.L_2102:
        /*0018*/ 	.byte	0x03, 0x50
        /*001a*/ 	.short	0x0000


	//----- nvinfo : EIATTR_MAXREG_COUNT
	.align		4
        /*001c*/ 	.byte	0x03, 0x1b
        /*001e*/ 	.short	0x00ff


	//----- nvinfo : EIATTR_NUM_BARRIERS
	.align		4
        /*0020*/ 	.byte	0x02, 0x4c
        /*0022*/ 	.byte	0x01
	.zero		1


	//----- nvinfo : EIATTR_MERCURY_ISA_VERSION
	.align		4
        /*0024*/ 	.byte	0x03, 0x5f
        /*0026*/ 	.short	0x0101


	//----- nvinfo : EIATTR_COOP_GROUP_MASK_REGIDS
	.align		4
        /*0028*/ 	.byte	0x04, 0x29
        /*002a*/ 	.short	(.L_2104 - .L_2103)


	//   ....[0]....
.L_2103:
        /*002c*/ 	.word	0xffffffff


	//   ....[1]....
        /*0030*/ 	.word	0xffffffff


	//   ....[2]....
        /*0034*/ 	.word	0xffffffff


	//   ....[3]....
        /*0038*/ 	.word	0xffffffff


	//   ....[4]....
        /*003c*/ 	.word	0xffffffff


	//   ....[5]....
        /*0040*/ 	.word	0xffffffff


	//   ....[6]....
        /*0044*/ 	.word	0xffffffff


	//   ....[7]....
        /*0048*/ 	.word	0xffffffff


	//   ....[8]....
        /*004c*/ 	.word	0xffffffff


	//   ....[9]....
        /*0050*/ 	.word	0xffffffff


	//   ....[10]....
        /*0054*/ 	.word	0xffffffff


	//   ....[11]....
        /*0058*/ 	.word	0xffffffff


	//   ....[12]....
        /*005c*/ 	.word	0xffffffff


	//   ....[13]....
        /*0060*/ 	.word	0xffffffff


	//   ....[14]....
        /*0064*/ 	.word	0xffffffff


	//   ....[15]....
        /*0068*/ 	.word	0xffffffff


	//   ....[16]....
        /*006c*/ 	.word	0x05000007


	//   ....[17]....
        /*0070*/ 	.word	0x05000007


	//   ....[18]....
        /*0074*/ 	.word	0x05000007


	//   ....[19]....
        /*0078*/ 	.word	0x05000007


	//----- nvinfo : EIATTR_COOP_GROUP_INSTR_OFFSETS
	.align		4
.L_2104:
        /*007c*/ 	.byte	0x04, 0x28
        /*007e*/ 	.short	(.L_2106 - .L_2105)


	//   ....[0]....
.L_2105:
        /*0080*/ 	.word	0x00018990


	//   ....[1]....
        /*0084*/ 	.word	0x000189d0


	//   ....[2]....
        /*0088*/ 	.word	0x000189f0


	//   ....[3]....
        /*008c*/ 	.word	0x00018a10


	//   ....[4]....
        /*0090*/ 	.word	0x0001ee10


	//   ....[5]....
        /*0094*/ 	.word	0x0001ee30


	//   ....[6]....
        /*0098*/ 	.word	0x0001ee50


	//   ....[7]....
        /*009c*/ 	.word	0x0001ee70


	//   ....[8]....
        /*00a0*/ 	.word	0x00025820


	//   ....[9]....
        /*00a4*/ 	.word	0x00025870


	//   ....[10]....
        /*00a8*/ 	.word	0x000258f0


	//   ....[11]....
        /*00ac*/ 	.word	0x00025930


	//   ....[12]....
        /*00b0*/ 	.word	0x000278d0


	//   ....[13]....
        /*00b4*/ 	.word	0x000278e0


	//   ....[14]....
        /*00b8*/ 	.word	0x00027910


	//   ....[15]....
        /*00bc*/ 	.word	0x00027920


	//   ....[16]....
        /*00c0*/ 	.word	0x00028e80


	//   ....[17]....
        /*00c4*/ 	.word	0x00028ef0


	//   ....[18]....
        /*00c8*/ 	.word	0x00028f60


	//   ....[19]....
        /*00cc*/ 	.word	0x00028fc0


	//----- nvinfo : EIATTR_VRC_CTA_INIT_COUNT
	.align		4
.L_2106:
        /*00d0*/ 	.byte	0x02, 0x4a
	.zero		1
	.zero		1


	//----- nvinfo : EIATTR_EXIT_INSTR_OFFSETS
	.align		4
        /*00d4*/ 	.byte	0x04, 0x1c
        /*00d6*/ 	.short	(.L_2108 - .L_2107)


	//   ....[0]....
.L_2107:
        /*00d8*/ 	.word	0x000001f0


	//----- nvinfo : EIATTR_CRS_STACK_SIZE
	.align		4
.L_2108:
        /*00dc*/ 	.byte	0x04, 0x1e
        /*00de*/ 	.short	(.L_2110 - .L_2109)
.L_2109:
        /*00e0*/ 	.word	0x00000000


	//----- nvinfo : EIATTR_CBANK_PARAM_SIZE
	.align		4
.L_2110:
        /*00e4*/ 	.byte	0x03, 0x19
        /*00e6*/ 	.short	0x01d0


	//----- nvinfo : EIATTR_PARAM_CBANK
	.align		4
        /*00e8*/ 	.byte	0x04, 0x0a
        /*00ea*/ 	.short	(.L_2112 - .L_2111)
	.align		4
.L_2111:
        /*00ec*/ 	.word	index@(.nv.constant0._ZN5flash24flash_fwd_splitkv_kernelI23Flash_fwd_kernel_traitsILi128ELi64ELi128ELi4ELb0ELb0EN7cutlass6half_tE19Flash_kernel_traitsILi128ELi64ELi128ELi4ES3_EELb0ELb1ELb1ELb0ELb0ELb0ELb1ELb1EEEvNS_16Flash_fwd_paramsE)
        /*00f0*/ 	.short	0x0380
        /*00f2*/ 	.short	0x01d0


	//----- nvinfo : EIATTR_SW_WAR
	.align		4
.L_2112:
        /*00f4*/ 	.byte	0x04, 0x36
        /*00f6*/ 	.short	(.L_2114 - .L_2113)
.L_2113:
        /*00f8*/ 	.word	0x00000008
.L_2114:


//--------------------- .nv.info._ZN5flash24flash_fwd_splitkv_kernelI23Flash_fwd_kernel_traitsILi128ELi64ELi128ELi4ELb0ELb0EN7cutlass6half_tE19Flash_kernel_traitsILi128ELi64ELi128ELi4ES3_EELb0ELb1ELb1ELb0ELb0ELb1ELb1ELb1EEEvNS_16Flash_fwd_paramsE --------------------------
	.section	.nv.info._ZN5flash24flash_fwd_splitkv_kernelI23Flash_fwd_kernel_traitsILi128ELi64ELi128ELi4ELb0ELb0EN7cutlass6half_tE19Flash_kernel_traitsILi128ELi64ELi128ELi4ES3_EELb0ELb1ELb1ELb0ELb0ELb1ELb1ELb1EEEvNS_16Flash_fwd_paramsE,"",@"SHT_CUDA_INFO"
	.sectionflags	@""
	.align	4


	//----- nvinfo : EIATTR_CUDA_API_VERSION
	.align		4
        /*0000*/ 	.byte	0x04, 0x37
        /*0002*/ 	.short	(.L_2116 - .L_2115)
.L_2115:
        /*0004*/ 	.word	0x00000082


	//----- nvinfo : EIATTR_KPARAM_INFO
	.align		4
.L_2116:
        /*0008*/ 	.byte	0x04, 0x17
        /*000a*/ 	.short	(.L_2118 - .L_2117)
.L_2117:
        /*000c*/ 	.word	0x00000000
        /*0010*/ 	.short	0x0000
        /*0012*/ 	.short	0x0000
        /*0014*/ 	.byte	0x00, 0xf0, 0x41, 0x07


	//----- nvinfo : EIATTR_SPARSE_MMA_MASK
	.align		4
.L_2118:
        /*0018*/ 	.byte	0x03, 0x50
        /*001a*/ 	.short	0x0000


	//----- nvinfo : EIATTR_MAXREG_COUNT
	.align		4
        /*001c*/ 	.byte	0x03, 0x1b
        /*001e*/ 	.short	0x00ff


	//----- nvinfo : EIATTR_NUM_BARRIERS
	.align		4
        /*0020*/ 	.byte	0x02, 0x4c
        /*0022*/ 	.byte	0x01
	.zero		1


	//----- nvinfo : EIATTR_MERCURY_ISA_VERSION
	.align		4
        /*0024*/ 	.byte	0x03, 0x5f
        /*0026*/ 	.short	0x0101


	//----- nvinfo : EIATTR_COOP_GROUP_MASK_REGIDS
	.align		4
        /*0028*/ 	.byte	0x04, 0x29
        /*002a*/ 	.short	(.L_2120 - .L_2119)


	//   ....[0]....
.L_2119:
        /*002c*/ 	.word	0xffffffff


	//   ....[1]....
        /*0030*/ 	.word	0xffffffff


	//   ....[2]....
        /*0034*/ 	.word	0xffffffff


	//   ....[3]....
        /*0038*/ 	.word	0xffffffff


	//   ....[4]....
        /*003c*/ 	.word	0xffffffff


	//   ....[5]....
        /*0040*/ 	.word	0xffffffff


	//   ....[6]....
        /*0044*/ 	.word	0xffffffff


	//   ....[7]....
        /*0048*/ 	.word	0xffffffff


	//   ....[8]....
        /*004c*/ 	.word	0xffffffff


	//   ....[9]....
        /*0050*/ 	.word	0xffffffff


	//   ....[10]....
        /*0054*/ 	.word	0xffffffff


	//   ....[11]....
        /*0058*/ 	.word	0xffffffff


	//   ....[12]....
        /*005c*/ 	.word	0xffffffff


	//   ....[13]....
        /*0060*/ 	.word	0xffffffff


	//   ....[14]....
        /*0064*/ 	.word	0xffffffff


	//   ....[15]....
        /*0068*/ 	.word	0xffffffff


	//   ....[16]....
        /*006c*/ 	.word	0x05000007


	//   ....[17]....
        /*0070*/ 	.word	0x05000007


	//   ....[18]....
        /*0074*/ 	.word	0x05000007


	//   ....[19]....
        /*0078*/ 	.word	0x05000007


	//----- nvinfo : EIATTR_COOP_GROUP_INSTR_OFFSETS
	.align		4
.L_2120:
        /*007c*/ 	.byte	0x04, 0x28
        /*007e*/ 	.short	(.L_2122 - .L_2121)


	//   ....[0]....
.L_2121:
        /*0080*/ 	.word	0x00019d00


	//   ....[1]....
        /*0084*/ 	.word	0x00019d20


	//   ....[2]....
        /*0088*/ 	.word	0x00019d40


	//   ....[3]....
        /*008c*/ 	.word	0x00019d60


	//   ....[4]....
        /*0090*/ 	.word	0x00020b70


	//   ....[5]....
        /*0094*/ 	.word	0x00020b90


	//   ....[6]....
        /*0098*/ 	.word	0x00020bc0


	//   ....[7]....
        /*009c*/ 	.word	0x00020bd0


	//   ....[8]....
        /*00a0*/ 	.word	0x00027e20


	//   ....[9]....
        /*00a4*/ 	.word	0x00027e70


	//   ....[10]....
        /*00a8*/ 	.word	0x00027ef0


	//   ....[11]....
        /*00ac*/ 	.word	0x00027f00


	//   ....[12]....
        /*00b0*/ 	.word	0x00029ee0


	//   ....[13]....
        /*00b4*/ 	.word	0x00029ef0


	//   ....[14]....
        /*00b8*/ 	.word	0x00029f20


	//   ....[15]....
        /*00bc*/ 	.word	0x00029f30


	//   ....[16]....
        /*00c0*/ 	.word	0x0002b4c0


	//   ....[17]....
        /*00c4*/ 	.word	0x0002b540


	//   ....[18]....
        /*00c8*/ 	.word	0x0002b5b0


	//   ....[19]....
        /*00cc*/ 	.word	0x0002b620


	//----- nvinfo : EIATTR_VRC_CTA_INIT_COUNT
	.align		4
.L_2122:
        /*00d0*/ 	.byte	0x02, 0x4a
	.zero		1
	.zero		1


	//----- nvinfo : EIATTR_EXIT_INSTR_OFFSETS
	.align		4
        /*00d4*/ 	.byte	0x04, 0x1c
        /*00d6*/ 	.short	(.L_2124 - .L_2123)


	//   ....[0]....
.L_2123:
        /*00d8*/ 	.word	0x000001f0


	//----- nvinfo : EIATTR_CRS_STACK_SIZE
	.align		4
.L_2124:
        /*00dc*/ 	.byte	0x04, 0x1e
        /*00de*/ 	.short	(.L_2126 - .L_2125)
.L_2125:
        /*00e0*/ 	.word	0x00000000


	//----- nvinfo : EIATTR_CBANK_PARAM_SIZE
	.align		4
.L_2126:
        /*00e4*/ 	.byte	0x03, 0x19
        /*00e6*/ 	.short	0x01d0


	//----- nvinfo : EIATTR_PARAM_CBANK
	.align		4
        /*00e8*/ 	.byte	0x04, 0x0a
        /*00ea*/ 	.short	(.L_2128 - .L_2127)
	.align		4
.L_2127:
        /*00ec*/ 	.word	index@(.nv.constant0._ZN5flash24flash_fwd_splitkv_kernelI23Flash_fwd_kernel_traitsILi128ELi64ELi128ELi4ELb0ELb0EN7cutlass6half_tE19Flash_kernel_traitsILi128ELi64ELi128ELi4ES3_EELb0ELb1ELb1ELb0ELb0ELb1ELb1ELb1EEEvNS_16Flash_fwd_paramsE)
        /*00f0*/ 	.short	0x0380
        /*00f2*/ 	.short	0x01d0


	//----- nvinfo : EIATTR_SW_WAR
	.align		4
.L_2128:
        /*00f4*/ 	.byte	0x04, 0x36
        /*00f6*/ 	.short	(.L_2130 - .L_2129)
.L_2129:
        /*00f8*/ 	.word	0x00000008
.L_2130:


//--------------------- .nv.info._ZN5flash32flash_fwd_splitkv_combine_kernelI23Flash_fwd_kernel_traitsILi128ELi64ELi64ELi4ELb0ELb0EN7cutlass6half_tE19Flash_kernel_traitsILi128ELi64ELi64ELi4ES3_EELi4ELi7ELb0EEEvNS_16Flash_fwd_paramsE --------------------------
	.section	.nv.info._ZN5flash32flash_fwd_splitkv_combine_kernelI23Flash_fwd_kernel_traitsILi128ELi64ELi64ELi4ELb0ELb0EN7cutlass6half_tE19Flash_kernel_traitsILi128ELi64ELi64ELi4ES3_EELi4ELi7ELb0EEEvNS_16Flash_fwd_paramsE,"",@"SHT_CUDA_INFO"
	.sectionflags	@""
	.align	4


	//----- nvinfo : EIATTR_CUDA_API_VERSION
	.align		4
        /*0000*/ 	.byte	0x04, 0x37
        /*0002*/ 	.short	(.L_2132 - .L_2131)
.L_2131:
        /*0004*/ 	.word	0x00000082


	//----- nvinfo : EIATTR_KPARAM_INFO
	.align		4
.L_2132:
        /*0008*/ 	.byte	0x04, 0x17
        /*000a*/ 	.short	(.L_2134 - .L_2133)
.L_2133:
        /*000c*/ 	.word	0x00000000
        /*0010*/ 	.short	0x0000
        /*0012*/ 	.short	0x0000
        /*0014*/ 	.byte	0x00, 0xf0, 0x41, 0x07


	//----- nvinfo : EIATTR_SPARSE_MMA_MASK
	.align		4
.L_2134:
        /*0018*/ 	.byte	0x03, 0x50
        /*001a*/ 	.short	0x0000


	//----- nvinfo : EIATTR_MAXREG_COUNT
	.align		4
        /*001c*/ 	.byte	0x03, 0x1b
        /*001e*/ 	.short	0x00ff


	//----- nvinfo : EIATTR_NUM_BARRIERS
	.align		4
        /*0020*/ 	.byte	0x02, 0x4c
        /*0022*/ 	.byte	0x01
	.zero		1


	//----- nvinfo : EIATTR_MERCURY_ISA_VERSION
	.align		4
        /*0024*/ 	.byte	0x03, 0x5f
        /*0026*/ 	.short	0x0101


	//----- nvinfo : EIATTR_COOP_GROUP_MASK_REGIDS
	.align		4
        /*0028*/ 	.byte	0x04, 0x29
        /*002a*/ 	.short	(.L_2136 - .L_2135)


	//   ....[0]....
.L_2135:
        /*002c*/ 	.word	0xffffffff


	//   ....[1]....
        /*0030*/ 	.word	0xffffffff


	//   ....[2]....
        /*0034*/ 	.word	0xffffffff


	//   ....[3]....
        /*0038*/ 	.word	0xffffffff


	//   ....[4]....
        /*003c*/ 	.word	0xffffffff


	//   ....[5]....
        /*0040*/ 	.word	0xffffffff


	//   ....[6]....
        /*0044*/ 	.word	0xffffffff


	//   ....[7]....
        /*0048*/ 	.word	0xffffffff


	//   ....[8]....
        /*004c*/ 	.word	0xffffffff


	//   ....[9]....
        /*0050*/ 	.word	0xffffffff


	//----- nvinfo : EIATTR_COOP_GROUP_INSTR_OFFSETS
	.align		4
.L_2136:
        /*0054*/ 	.byte	0x04, 0x28
        /*0056*/ 	.short	(.L_2138 - .L_2137)


	//   ....[0]....
.L_2137:
        /*0058*/ 	.word	0x00001cb0


	//   ....[1]....
        /*005c*/ 	.word	0x00001d60


	//   ....[2]....
        /*0060*/ 	.word	0x00001da0


	//   ....[3]....
        /*0064*/ 	.word	0x00001dc0


	//   ....[4]....
        /*0068*/ 	.word	0x00001de0


	//   ....[5]....
        /*006c*/ 	.word	0x00001fa0


	//   ....[6]....
        /*0070*/ 	.word	0x00002050


	//   ....[7]....
        /*0074*/ 	.word	0x000020c0


	//   ....[8]....
        /*0078*/ 	.word	0x00002170


	//   ....[9]....
        /*007c*/ 	.word	0x00002220


	//----- nvinfo : EIATTR_VRC_CTA_INIT_COUNT
	.align		4
.L_2138:
        /*0080*/ 	.byte	0x02, 0x4a
	.zero		1
	.zero		1


	//----- nvinfo : EIATTR_EXIT_INSTR_OFFSETS
	.align		4
        /*0084*/ 	.byte	0x04, 0x1c
        /*0086*/ 	.short	(.L_2140 - .L_2139)


	//   ....[0]....
.L_2139:
        /*0088*/ 	.word	0x00004100


	//   ....[1]....
        /*008c*/ 	.word	0x000043e0


	//   ....[2]....
        /*0090*/ 	.word	0x00004600


	//----- nvinfo : EIATTR_CRS_STACK_SIZE
	.align		4
.L_2140:
        /*0094*/ 	.byte	0x04, 0x1e
        /*0096*/ 	.short	(.L_2142 - .L_2141)
.L_2141:
        /*0098*/ 	.word	0x00000000


	//----- nvinfo : EIATTR_CBANK_PARAM_SIZE
	.align		4
.L_2142:
        /*009c*/ 	.byte	0x03, 0x19
        /*009e*/ 	.short	0x01d0


	//----- nvinfo : EIATTR_PARAM_CBANK
	.align		4
        /*00a0*/ 	.byte	0x04, 0x0a
        /*00a2*/ 	.short	(.L_2144 - .L_2143)
	.align		4
.L_2143:
        /*00a4*/ 	.word	index@(.nv.constant0._ZN5flash32flash_fwd_splitkv_combine_kernelI23Flash_fwd_kernel_traitsILi128ELi64ELi64ELi4ELb0ELb0EN7cutlass6half_tE19Flash_kernel_traitsILi128ELi64ELi64ELi4ES3_EELi4ELi7ELb0EEEvNS_16Flash_fwd_paramsE)
        /*00a8*/ 	.short	0x0380
        /*00aa*/ 	.short	0x01d0


	//----- nvinfo : EIATTR_SW_WAR
	.align		4
.L_2144:
        /*00ac*/ 	.byte	0x04, 0x36
        /*00ae*/ 	.short	(.L_2146 - .L_2145)
.L_2145:
        /*00b0*/ 	.word	0x00000008
.L_2146:


//--------------------- .nv.info._ZN5flash32flash_fwd_splitkv_combine_kernelI23Flash_fwd_kernel_traitsILi128ELi64ELi64ELi4ELb0ELb0EN7cutlass6half_tE19Flash_kernel_traitsILi128ELi64ELi64ELi4ES3_EELi4ELi6ELb0EEEvNS_16Flash_fwd_paramsE --------------------------
	.section	.nv.info._ZN5flash32flash_fwd_splitkv_combine_kernelI23Flash_fwd_kernel_traitsILi128ELi64ELi64ELi4ELb0ELb0EN7cutlass6half_tE19Flash_kernel_traitsILi128ELi64ELi64ELi4ES3_EELi4ELi6ELb0EEEvNS_16Flash_fwd_paramsE,"",@"SHT_CUDA_INFO"
	.sectionflags	@""
	.align	4


	//----- nvinfo : EIATTR_CUDA_API_VERSION
	.align		4
        /*0000*/ 	.byte	0x04, 0x37
        /*0002*/ 	.short	(.L_2148 - .L_2147)
.L_2147:
        /*0004*/ 	.word	0x00000082


	//----- nvinfo : EIATTR_KPARAM_INFO
	.align		4
.L_2148:
        /*0008*/ 	.byte	0x04, 0x17
        /*000a*/ 	.short	(.L_2150 - .L_2149)
.L_2149:
        /*000c*/ 	.word	0x00000000
        /*0010*/ 	.short	0x0000
        /*0012*/ 	.short	0x0000
        /*0014*/ 	.byte	0x00, 0xf0, 0x41, 0x07


	//----- nvinfo : EIATTR_SPARSE_MMA_MASK
	.align		4
.L_2150:
        /*0018*/ 	.byte	0x03, 0x50
        /*001a*/ 	.short	0x0000


	//----- nvinfo : EIATTR_MAXREG_COUNT
	.align		4
        /*001c*/ 	.byte	0x03, 0x1b
        /*001e*/ 	.short	0x00ff


	//----- nvinfo : EIATTR_NUM_BARRIERS
	.align		4
        /*0020*/ 	.byte	0x02, 0x4c
        /*0022*/ 	.byte	0x01
	.zero		1


	//----- nvinfo : EIATTR_MERCURY_ISA_VERSION
	.align		4
        /*0024*/ 	.byte	0x03, 0x5f
        /*0026*/ 	.short	0x0101


	//----- nvinfo : EIATTR_COOP_GROUP_MASK_REGIDS
	.align		4
        /*0028*/ 	.byte	0x04, 0x29
        /*002a*/ 	.short	(.L_2152 - .L_2151)


	//   ....[0]....
.L_2151:
        /*002c*/ 	.word	0xffffffff


	//   ....[1]....
        /*0030*/ 	.word	0xffffffff


	//   ....[2]....
        /*0034*/ 	.word	0xffffffff


	//   ....[3]....
        /*0038*/ 	.word	0xffffffff


	//   ....[4]....
        /*003c*/ 	.word	0xffffffff


	//   ....[5]....
        /*0040*/ 	.word	0xffffffff


	//   ....[6]....
        /*0044*/ 	.word	0xffffffff


	//   ....[7]....
        /*0048*/ 	.word	0xffffffff


	//   ....[8]....
        /*004c*/ 	.word	0xffffffff


	//   ....[9]....
        /*0050*/ 	.word	0xffffffff


	//----- nvinfo : EIATTR_COOP_GROUP_INSTR_OFFSETS
	.align		4
.L_2152:
        /*0054*/ 	.byte	0x04, 0x28
        /*0056*/ 	.short	(.L_2154 - .L_2153)


	//   ....[0]....
.L_2153:
        /*0058*/ 	.word	0x00001990


	//   ....[1]....
        /*005c*/ 	.word	0x000019b0


	//   ....[2]....
        /*0060*/ 	.word	0x000019e0


	//   ....[3]....
        /*0064*/ 	.word	0x00001a20


	//   ....[4]....
        /*0068*/ 	.word	0x00001a60


	//   ....[5]....
        /*006c*/ 	.word	0x00001bd0


	//   ....[6]....
        /*0070*/ 	.word	0x00001cb0


	//   ....[7]....
        /*0074*/ 	.word	0x00001d20


	//   ....[8]....
        /*0078*/ 	.word	0x00001d90


	//   ....[9]....
        /*007c*/ 	.word	0x00001eb0


	//----- nvinfo : EIATTR_VRC_CTA_INIT_COUNT
	.align		4
.L_2154:
        /*0080*/ 	.byte	0x02, 0x4a
	.zero		1
	.zero		1


	//----- nvinfo : EIATTR_EXIT_INSTR_OFFSETS
	.align		4
        /*0084*/ 	.byte	0x04, 0x1c
        /*0086*/ 	.short	(.L_2156 - .L_2155)


	//   ....[0]....
.L_2155:
        /*0088*/ 	.word	0x00003cc0


	//   ....[1]....
        /*008c*/ 	.word	0x00003fa0


	//   ....[2]....
        /*0090*/ 	.word	0x000041c0


	//----- nvinfo : EIATTR_CRS_STACK_SIZE
	.align		4
.L_2156:
        /*0094*/ 	.byte	0x04, 0x1e
        /*0096*/ 	.short	(.L_2158 - .L_2157)
.L_2157:
        /*0098*/ 	.word	0x00000000


	//----- nvinfo : EIATTR_CBANK_PARAM_SIZE
	.align		4
.L_2158:
        /*009c*/ 	.byte	0x03, 0x19
        /*009e*/ 	.short	0x01d0


	//----- nvinfo : EIATTR_PARAM_CBANK
	.align		4
        /*00a0*/ 	.byte	0x04, 0x0a
        /*00a2*/ 	.short	(.L_2160 - .L_2159)
	.align		4
.L_2159:
        /*00a4*/ 	.word	index@(.nv.constant0._ZN5flash32flash_fwd_splitkv_combine_kernelI23Flash_fwd_kernel_traitsILi128ELi64ELi64ELi4ELb0ELb0EN7cutlass6half_tE19Flash_kernel_traitsILi128ELi64ELi64ELi4ES3_EELi4ELi6ELb0EEEvNS_16Flash_fwd_paramsE)
        /*00a8*/ 	.short	0x0380
        /*00aa*/ 	.short	0x01d0


	//----- nvinfo : EIATTR_SW_WAR
	.align		4
.L_2160:
        /*00ac*/ 	.byte	0x04, 0x36
        /*00ae*/ 	.short	(.L_2162 - .L_2161)
.L_2161:
        /*00b0*/ 	.word	0x00000008
.L_2162:


//--------------------- .nv.info._ZN5flash32flash_fwd_splitkv_combine_kernelI23Flash_fwd_kernel_traitsILi128ELi64ELi64ELi4ELb0ELb0EN7cutlass6half_tE19Flash_kernel_traitsILi128ELi64ELi64ELi4ES3_EELi4ELi5ELb0EEEvNS_16Flash_fwd_paramsE --------------------------
	.section	.nv.info._ZN5flash32flash_fwd_splitkv_combine_kernelI23Flash_fwd_kernel_traitsILi128ELi64ELi64ELi4ELb0ELb0EN7cutlass6half_tE19Flash_kernel_traitsILi128ELi64ELi64ELi4ES3_EELi4ELi5ELb0EEEvNS_16Flash_fwd_paramsE,"",@"SHT_CUDA_INFO"
	.sectionflags	@""
	.align	4


	//----- nvinfo : EIATTR_CUDA_API_VERSION
	.align		4
        /*0000*/ 	.byte	0x04, 0x37
        /*0002*/ 	.short	(.L_2164 - .L_2163)
.L_2163:
        /*0004*/ 	.word	0x00000082


	//----- nvinfo : EIATTR_KPARAM_INFO
	.align		4
.L_2164:
        /*0008*/ 	.byte	0x04, 0x17
        /*000a*/ 	.short	(.L_2166 - .L_2165)
.L_2165:
        /*000c*/ 	.word	0x00000000
        /*0010*/ 	.short	0x0000
        /*0012*/ 	.short	0x0000
        /*0014*/ 	.byte	0x00, 0xf0, 0x41, 0x07


	//----- nvinfo : EIATTR_SPARSE_MMA_MASK
	.align		4
.L_2166:
        /*0018*/ 	.byte	0x03, 0x50
        /*001a*/ 	.short	0x0000


	//----- nvinfo : EIATTR_MAXREG_COUNT
	.align		4
        /*001c*/ 	.byte	0x03, 0x1b
        /*001e*/ 	.short	0x00ff


	//----- nvinfo : EIATTR_NUM_BARRIERS
	.align		4
        /*0020*/ 	.byte	0x02, 0x4c
        /*0022*/ 	.byte	0x01
	.zero		1


	//----- nvinfo : EIATTR_MERCURY_ISA_VERSION
	.align		4
        /*0024*/ 	.byte	0x03, 0x5f
        /*0026*/ 	.short	0x0101


	//----- nvinfo : EIATTR_COOP_GROUP_MASK_REGIDS
	.align		4
        /*0028*/ 	.byte	0x04, 0x29
        /*002a*/ 	.short	(.L_2168 - .L_2167)


	//   ....[0]....
.L_2167:
        /*002c*/ 	.word	0xffffffff


	//   ....[1]....
        /*0030*/ 	.word	0xffffffff


	//   ....[2]....
        /*0034*/ 	.word	0xffffffff


	//   ....[3]....
        /*0038*/ 	.word	0xffffffff


	//   ....[4]....
        /*003c*/ 	.word	0xffffffff


	//   ....[5]....
        /*0040*/ 	.word	0xffffffff


	//   ....[6]....
        /*0044*/ 	.word	0xffffffff


	//   ....[7]....
        /*0048*/ 	.word	0xffffffff


	//   ....[8]....
        /*004c*/ 	.word	0xffffffff


	//   ....[9]....
        /*0050*/ 	.word	0xffffffff


	//----- nvinfo : EIATTR_COOP_GROUP_INSTR_OFFSETS
	.align		4
.L_2168:
        /*0054*/ 	.byte	0x04, 0x28
        /*0056*/ 	.short	(.L_2170 - .L_2169)


	//   ....[0]....
.L_2169:
        /*0058*/ 	.word	0x00001a70


	//   ....[1]....
        /*005c*/ 	.word	0x00001a90


	//   ....[2]....
        /*0060*/ 	.word	0x00001ab0


	//   ....[3]....
        /*0064*/ 	.word	0x00001ae0


	//   ....[4]....
        /*0068*/ 	.word	0x00001b20


	//   ....[5]....
        /*006c*/ 	.word	0x00001c80


	//   ....[6]....
        /*0070*/ 	.word	0x00001cc0


	//   ....[7]....
        /*0074*/ 	.word	0x00001cf0


	//   ....[8]....
        /*0078*/ 	.word	0x00001d30


	//   ....[9]....
        /*007c*/ 	.word	0x00001e30


	//----- nvinfo : EIATTR_VRC_CTA_INIT_COUNT
	.align		4
.L_2170:
        /*0080*/ 	.byte	0x02, 0x4a
	.zero		1
	.zero		1


	//----- nvinfo : EIATTR_EXIT_INSTR_OFFSETS
	.align		4
        /*0084*/ 	.byte	0x04, 0x1c
        /*0086*/ 	.short	(.L_2172 - .L_2171)


	//   ....[0]....
.L_2171:
        /*0088*/ 	.word	0x00003b80


	//   ....[1]....
        /*008c*/ 	.word	0x00003e60


	//   ....[2]....
        /*0090*/ 	.word	0x00004080


	//----- nvinfo : EIATTR_CRS_STACK_SIZE
	.align		4
.L_2172:
        /*0094*/ 	.byte	0x04, 0x1e
        /*0096*/ 	.short	(.L_2174 - .L_2173)
.L_2173:
        /*0098*/ 	.word	0x00000000


	//----- nvinfo : EIATTR_CBANK_PARAM_SIZE
	.align		4
.L_2174:
        /*009c*/ 	.byte	0x03, 0x19
        /*009e*/ 	.short	0x01d0


	//----- nvinfo : EIATTR_PARAM_CBANK
	.align		4
        /*00a0*/ 	.byte	0x04, 0x0a
        /*00a2*/ 	.short	(.L_2176 - .L_2175)
	.align		4
.L_2175:
        /*00a4*/ 	.word	index@(.nv.constant0._ZN5flash32flash_fwd_splitkv_combine_kernelI23Flash_fwd_kernel_traitsILi128ELi64ELi64ELi4ELb0ELb0EN7cutlass6half_tE19Flash_kernel_traitsILi128ELi64ELi64ELi4ES3_EELi4ELi5ELb0EEEvNS_16Flash_fwd_paramsE)
        /*00a8*/ 	.short	0x0380
        /*00aa*/ 	.short	0x01d0


	//----- nvinfo : EIATTR_SW_WAR
	.align		4
.L_2176:
        /*00ac*/ 	.byte	0x04, 0x36
        /*00ae*/ 	.short	(.L_2178 - .L_2177)
.L_2177:
        /*00b0*/ 	.word	0x00000008
.L_2178:


//--------------------- .nv.info._ZN5flash32flash_fwd_splitkv_combine_kernelI23Flash_fwd_kernel_traitsILi128ELi64ELi64ELi4ELb0ELb0EN7cutlass6half_tE19Flash_kernel_traitsILi128ELi64ELi64ELi4ES3_EELi4ELi4ELb0EEEvNS_16Flash_fwd_paramsE --------------------------
	.section	.nv.info._ZN5flash32flash_fwd_splitkv_combine_kernelI23Flash_fwd_kernel_traitsILi128ELi64ELi64ELi4ELb0ELb0EN7cutlass6half_tE19Flash_kernel_traitsILi128ELi64ELi64ELi4ES3_EELi4ELi4ELb0EEEvNS_16Flash_fwd_paramsE,"",@"SHT_CUDA_INFO"
	.sectionflags	@""
	.align	4


	//----- nvinfo : EIATTR_CUDA_API_VERSION
	.align		4
        /*0000*/ 	.byte	0x04, 0x37
        /*0002*/ 	.short	(.L_2180 - .L_2179)
.L_2179:
        /*0004*/ 	.word	0x00000082


	//----- nvinfo : EIATTR_KPARAM_INFO
	.align		4
.L_2180:
        /*0008*/ 	.byte	0x04, 0x17
        /*000a*/ 	.short	(.L_2182 - .L_2181)
.L_2181:
        /*000c*/ 	.word	0x00000000
        /*0010*/ 	.short	0x0000
        /*0012*/ 	.short	0x0000
        /*0014*/ 	.byte	0x00, 0xf0, 0x41, 0x07


	//----- nvinfo : EIATTR_SPARSE_MMA_MASK
	.align		4
.L_2182:
        /*0018*/ 	.byte	0x03, 0x50
        /*001a*/ 	.short	0x0000


	//----- nvinfo : EIATTR_MAXREG_COUNT
	.align		4
        /*001c*/ 	.byte	0x03, 0x1b
        /*001e*/ 	.short	0x00ff


	//----- nvinfo : EIATTR_NUM_BARRIERS
	.align		4
        /*0020*/ 	.byte	0x02, 0x4c
        /*0022*/ 	.byte	0x01
	.zero		1


	//----- nvinfo : EIATTR_MERCURY_ISA_VERSION
	.align		4
        /*0024*/ 	.byte	0x03, 0x5f
        /*0026*/ 	.short	0x0101


	//----- nvinfo : EIATTR_COOP_GROUP_MASK_REGIDS
	.align		4
        /*0028*/ 	.byte	0x04, 0x29
        /*002a*/ 	.short	(.L_2184 - .L_2183)


	//   ....[0]....
.L_2183:
        /*002c*/ 	.word	0xffffffff


	//   ....[1]....
        /*0030*/ 	.word	0xffffffff


	//   ....[2]....
        /*0034*/ 	.word	0xffffffff


	//   ....[3]....
        /*0038*/ 	.word	0xffffffff


	//   ....[4]....
        /*003c*/ 	.word	0xffffffff


	//   ....[5]....
        /*0040*/ 	.word	0xffffffff


	//   ....[6]....
        /*0044*/ 	.word	0xffffffff


	//   ....[7]....
        /*0048*/ 	.word	0xffffffff


	//----- nvinfo : EIATTR_COOP_GROUP_INSTR_OFFSETS
	.align		4
.L_2184:
        /*004c*/ 	.byte	0x04, 0x28
        /*004e*/ 	.short	(.L_2186 - .L_2185)


	//   ....[0]....
.L_2185:
        /*0050*/ 	.word	0x00001ad0


	//   ....[1]....
        /*0054*/ 	.word	0x00001b30


	//   ....[2]....
        /*0058*/ 	.word	0x00001ba0


	//   ....[3]....
        /*005c*/ 	.word	0x00001bc0


	//   ....[4]....
        /*0060*/ 	.word	0x00001c70


	//   ....[5]....
        /*0064*/ 	.word	0x00001ca0


	//   ....[6]....
        /*0068*/ 	.word	0x00001ce0


	//   ....[7]....
        /*006c*/ 	.word	0x00001df0


	//----- nvinfo : EIATTR_VRC_CTA_INIT_COUNT
	.align		4
.L_2186:
        /*0070*/ 	.byte	0x02, 0x4a
	.zero		1
	.zero		1


	//----- nvinfo : EIATTR_EXIT_INSTR_OFFSETS
	.align		4
        /*0074*/ 	.byte	0x04, 0x1c
        /*0076*/ 	.short	(.L_2188 - .L_2187)


	//   ....[0]....
.L_2187:
        /*0078*/ 	.word	0x00003b40


	//   ....[1]....
        /*007c*/ 	.word	0x00003e20


	//   ....[2]....
        /*0080*/ 	.word	0x00004040


	//----- nvinfo : EIATTR_CRS_STACK_SIZE
	.align		4
.L_2188:
        /*0084*/ 	.byte	0x04, 0x1e
        /*0086*/ 	.short	(.L_2190 - .L_2189)
.L_2189:
        /*0088*/ 	.word	0x00000000


	//----- nvinfo : EIATTR_CBANK_PARAM_SIZE
	.align		4
.L_2190:
        /*008c*/ 	.byte	0x03, 0x19
        /*008e*/ 	.short	0x01d0


	//----- nvinfo : EIATTR_PARAM_CBANK
	.align		4
        /*0090*/ 	.byte	0x04, 0x0a
        /*0092*/ 	.short	(.L_2192 - .L_2191)
	.align		4
.L_2191:
        /*0094*/ 	.word	index@(.nv.constant0._ZN5flash32flash_fwd_splitkv_combine_kernelI23Flash_fwd_kernel_traitsILi128ELi64ELi64ELi4ELb0ELb0EN7cutlass6half_tE19Flash_kernel_traitsILi128ELi64ELi64ELi4ES3_EELi4ELi4ELb0EEEvNS_16Flash_fwd_paramsE)
        /*0098*/ 	.short	0x0380
        /*009a*/ 	.short	0x01d0


	//----- nvinfo : EIATTR_SW_WAR
	.align		4
.L_2192:
        /*009c*/ 	.byte	0x04, 0x36
        /*009e*/ 	.short	(.L_2194 - .L_2193)
.L_2193:
        /*00a0*/ 	.word	0x00000008
.L_2194:


//--------------------- .nv.info._ZN5flash32flash_fwd_splitkv_combine_kernelI23Flash_fwd_kernel_traitsILi128ELi64ELi64ELi4ELb0ELb0EN7cutlass6half_tE19Flash_kernel_traitsILi128ELi64ELi64ELi4ES3_EELi4ELi3ELb0EEEvNS_16Flash_fwd_paramsE --------------------------
	.section	.nv.info._ZN5flash32flash_fwd_splitkv_combine_kernelI23Flash_fwd_kernel_traitsILi128ELi64ELi64ELi4ELb0ELb0EN7cutlass6half_tE19Flash_kernel_traitsILi128ELi64ELi64ELi4ES3_EELi4ELi3ELb0EEEvNS_16Flash_fwd_paramsE,"",@"SHT_CUDA_INFO"
	.sectionflags	@""
	.align	4


	//----- nvinfo : EIATTR_CUDA_API_VERSION
	.align		4
        /*0000*/ 	.byte	0x04, 0x37
        /*0002*/ 	.short	(.L_2196 - .L_2195)
.L_2195:
        /*0004*/ 	.word	0x00000082


	//----- nvinfo : EIATTR_KPARAM_INFO
	.align		4
.L_2196:
        /*0008*/ 	.byte	0x04, 0x17
        /*000a*/ 	.short	(.L_2198 - .L_2197)
.L_2197:
        /*000c*/ 	.word	0x00000000
        /*0010*/ 	.short	0x0000
        /*0012*/ 	.short	0x0000
        /*0014*/ 	.byte	0x00, 0xf0, 0x41, 0x07


	//----- nvinfo : EIATTR_SPARSE_MMA_MASK
	.align		4
.L_2198:
        /*0018*/ 	.byte	0x03, 0x50
        /*001a*/ 	.short	0x0000


	//----- nvinfo : EIATTR_MAXREG_COUNT
	.align		4
        /*001c*/ 	.byte	0x03, 0x1b
        /*001e*/ 	.short	0x00ff


	//----- nvinfo : EIATTR_NUM_BARRIERS
	.align		4
        /*0020*/ 	.byte	0x02, 0x4c
        /*0022*/ 	.byte	0x01
	.zero		1


	//----- nvinfo : EIATTR_MERCURY_ISA_VERSION
	.align		4
        /*0024*/ 	.byte	0x03, 0x5f
        /*0026*/ 	.short	0x0101


	//----- nvinfo : EIATTR_COOP_GROUP_MASK_REGIDS
	.align		4
        /*0028*/ 	.byte	0x04, 0x29
        /*002a*/ 	.short	(.L_2200 - .L_2199)


	//   ....[0]....
.L_2199:
        /*002c*/ 	.word	0xffffffff


	//   ....[1]....
        /*0030*/ 	.word	0xffffffff


	//   ....[2]....
        /*0034*/ 	.word	0xffffffff


	//   ....[3]....
        /*0038*/ 	.word	0xffffffff


	//   ....[4]....
        /*003c*/ 	.word	0xffffffff


	//   ....[5]....
        /*0040*/ 	.word	0xffffffff


	//----- nvinfo : EIATTR_COOP_GROUP_INSTR_OFFSETS
	.align		4
.L_2200:
        /*0044*/ 	.byte	0x04, 0x28
        /*0046*/ 	.short	(.L_2202 - .L_2201)


	//   ....[0]....
.L_2201:
        /*0048*/ 	.word	0x00001ac0


	//   ....[1]....
        /*004c*/ 	.word	0x00001af0


	//   ....[2]....
        /*0050*/ 	.word	0x00001b10


	//   ....[3]....
        /*0054*/ 	.word	0x00001bf0


	//   ....[4]....
        /*0058*/ 	.word	0x00001c90


	//   ....[5]....
        /*005c*/ 	.word	0x00001d80


	//----- nvinfo : EIATTR_VRC_CTA_INIT_COUNT
	.align		4
.L_2202:
        /*0060*/ 	.byte	0x02, 0x4a
	.zero		1
	.zero		1


	//----- nvinfo : EIATTR_EXIT_INSTR_OFFSETS
	.align		4
        /*0064*/ 	.byte	0x04, 0x1c
        /*0066*/ 	.short	(.L_2204 - .L_2203)


	//   ....[0]....
.L_2203:
        /*0068*/ 	.word	0x00003b00


	//   ....[1]....
        /*006c*/ 	.word	0x00003de0


	//   ....[2]....
        /*0070*/ 	.word	0x00004000


	//----- nvinfo : EIATTR_CRS_STACK_SIZE
	.align		4
.L_2204:
        /*0074*/ 	.byte	0x04, 0x1e
        /*0076*/ 	.short	(.L_2206 - .L_2205)
.L_2205:
        /*0078*/ 	.word	0x00000000


	//----- nvinfo : EIATTR_CBANK_PARAM_SIZE
	.align		4
.L_2206:
        /*007c*/ 	.byte	0x03, 0x19
        /*007e*/ 	.short	0x01d0


	//----- nvinfo : EIATTR_PARAM_CBANK
	.align		4
        /*0080*/ 	.byte	0x04, 0x0a
        /*0082*/ 	.short	(.L_2208 - .L_2207)
	.align		4
.L_2207:
        /*0084*/ 	.word	index@(.nv.constant0._ZN5flash32flash_fwd_splitkv_combine_kernelI23Flash_fwd_kernel_traitsILi128ELi64ELi64ELi4ELb0ELb0EN7cutlass6half_tE19Flash_kernel_traitsILi128ELi64ELi64ELi4ES3_EELi4ELi3ELb0EEEvNS_16Flash_fwd_paramsE)
        /*0088*/ 	.short	0x0380
        /*008a*/ 	.short	0x01d0


	//----- nvinfo : EIATTR_SW_WAR
	.align		4
.L_2208:
        /*008c*/ 	.byte	0x04, 0x36
        /*008e*/ 	.short	(.L_2210 - .L_2209)
.L_2209:
        /*0090*/ 	.word	0x00000008
.L_2210:


//--------------------- .nv.info._ZN5flash32flash_fwd_splitkv_combine_kernelI23Flash_fwd_kernel_traitsILi128ELi64ELi64ELi4ELb0ELb0EN7cutlass6half_tE19Flash_kernel_traitsILi128ELi64ELi64ELi4ES3_EELi4ELi2ELb0EEEvNS_16Flash_fwd_paramsE --------------------------
	.section	.nv.info._ZN5flash32flash_fwd_splitkv_combine_kernelI23Flash_fwd_kernel_traitsILi128ELi64ELi64ELi4ELb0ELb0EN7cutlass6half_tE19Flash_kernel_traitsILi128ELi64ELi64ELi4ES3_EELi4ELi2ELb0EEEvNS_16Flash_fwd_paramsE,"",@"SHT_CUDA_INFO"
	.sectionflags	@""
	.align	4


	//----- nvinfo : EIATTR_CUDA_API_VERSION
	.align		4
        /*0000*/ 	.byte	0x04, 0x37
        /*0002*/ 	.short	(.L_2212 - .L_2211)
.L_2211:
        /*0004*/ 	.word	0x00000082


	//----- nvinfo : EIATTR_KPARAM_INFO
	.align		4
.L_2212:
        /*0008*/ 	.byte	0x04, 0x17
        /*000a*/ 	.short	(.L_2214 - .L_2213)
.L_2213:
        /*000c*/ 	.word	0x00000000
        /*0010*/ 	.short	0x0000
        /*0012*/ 	.short	0x0000
        /*0014*/ 	.byte	0x00, 0xf0, 0x41, 0x07


	//----- nvinfo : EIATTR_SPARSE_MMA_MASK
	.align		4
.L_2214:
        /*0018*/ 	.byte	0x03, 0x50
        /*001a*/ 	.short	0x0000


	//----- nvinfo : EIATTR_MAXREG_COUNT
	.align		4
        /*001c*/ 	.byte	0x03, 0x1b
        /*001e*/ 	.short	0x00ff


	//----- nvinfo : EIATTR_NUM_BARRIERS
	.align		4
        /*0020*/ 	.byte	0x02, 0x4c
        /*0022*/ 	.byte	0x01
	.zero		1


	//----- nvinfo : EIATTR_MERCURY_ISA_VERSION
	.align		4
        /*0024*/ 	.byte	0x03, 0x5f
        /*0026*/ 	.short	0x0101


	//----- nvinfo : EIATTR_COOP_GROUP_MASK_REGIDS
	.align		4
        /*0028*/ 	.byte	0x04, 0x29
        /*002a*/ 	.short	(.L_2216 - .L_2215)


	//   ....[0]....
.L_2215:
        /*002c*/ 	.word	0xffffffff


	//   ....[1]....
        /*0030*/ 	.word	0xffffffff


	//   ....[2]....
        /*0034*/ 	.word	0xffffffff


	//   ....[3]....
        /*0038*/ 	.word	0xffffffff


	//----- nvinfo : EIATTR_COOP_GROUP_INSTR_OFFSETS
	.align		4
.L_2216:
        /*003c*/ 	.byte	0x04, 0x28
        /*003e*/ 	.short	(.L_2218 - .L_2217)


	//   ....[0]....
.L_2217:
        /*0040*/ 	.word	0x00001c20


	//   ....[1]....
        /*0044*/ 	.word	0x00001c40


	//   ....[2]....
        /*0048*/ 	.word	0x00001d30


	//   ....[3]....
        /*004c*/ 	.word	0x00001e20


	//----- nvinfo : EIATTR_VRC_CTA_INIT_COUNT
	.align		4
.L_2218:
        /*0050*/ 	.byte	0x02, 0x4a
	.zero		1
	.zero		1


	//----- nvinfo : EIATTR_EXIT_INSTR_OFFSETS
	.align		4
        /*0054*/ 	.byte	0x04, 0x1c
        /*0056*/ 	.short	(.L_2220 - .L_2219)


	//   ....[0]....
.L_2219:
        /*0058*/ 	.word	0x00003ac0


	//   ....[1]....
        /*005c*/ 	.word	0x00003da0


	//   ....[2]....
        /*0060*/ 	.word	0x00003fc0


	//----- nvinfo : EIATTR_CRS_STACK_SIZE
	.align		4
.L_2220:
        /*0064*/ 	.byte	0x04, 0x1e
        /*0066*/ 	.short	(.L_2222 - .L_2221)
.L_2221:
        /*0068*/ 	.word	0x00000000


	//----- nvinfo : EIATTR_CBANK_PARAM_SIZE
	.align		4
.L_2222:
        /*006c*/ 	.byte	0x03, 0x19
        /*006e*/ 	.short	0x01d0


	//----- nvinfo : EIATTR_PARAM_CBANK
	.align		4
        /*0070*/ 	.byte	0x04, 0x0a
        /*0072*/ 	.short	(.L_2224 - .L_2223)
	.align		4
.L_2223:
        /*0074*/ 	.word	index@(.nv.constant0._ZN5flash32flash_fwd_splitkv_combine_kernelI23Flash_fwd_kernel_traitsILi128ELi64ELi64ELi4ELb0ELb0EN7cutlass6half_tE19Flash_kernel_traitsILi128ELi64ELi64ELi4ES3_EELi4ELi2ELb0EEEvNS_16Flash_fwd_paramsE)
        /*0078*/ 	.short	0x0380
        /*007a*/ 	.short	0x01d0


	//----- nvinfo : EIATTR_SW_WAR
	.align		4
.L_2224:
        /*007c*/ 	.byte	0x04, 0x36
        /*007e*/ 	.short	(.L_2226 - .L_2225)
.L_2225:
        /*0080*/ 	.word	0x00000008
.L_2226:


//--------------------- .nv.info._ZN5flash32flash_fwd_splitkv_combine_kernelI23Flash_fwd_kernel_traitsILi128ELi64ELi64ELi4ELb0ELb0EN7cutlass6half_tE19Flash_kernel_traitsILi128ELi64ELi64ELi4ES3_EELi4ELi1ELb0EEEvNS_16Flash_fwd_paramsE --------------------------
	.section	.nv.info._ZN5flash32flash_fwd_splitkv_combine_kernelI23Flash_fwd_kernel_traitsILi128ELi64ELi64ELi4ELb0ELb0EN7cutlass6half_tE19Flash_kernel_traitsILi128ELi64ELi64ELi4ES3_EELi4ELi1ELb0EEEvNS_16Flash_fwd_paramsE,"",@"SHT_CUDA_INFO"
	.sectionflags	@""
	.align	4


	//----- nvinfo : EIATTR_CUDA_API_VERSION
	.align		4
        /*0000*/ 	.byte	0x04, 0x37
        /*0002*/ 	.short	(.L_2228 - .L_2227)
.L_2227:
        /*0004*/ 	.word	0x00000082


	//----- nvinfo : EIATTR_KPARAM_INFO
	.align		4
.L_2228:
        /*0008*/ 	.byte	0x04, 0x17
        /*000a*/ 	.short	(.L_2230 - .L_2229)
.L_2229:
        /*000c*/ 	.word	0x00000000
        /*0010*/ 	.short	0x0000
        /*0012*/ 	.short	0x0000
        /*0014*/ 	.byte	0x00, 0xf0, 0x41, 0x07


	//----- nvinfo : EIATTR_SPARSE_MMA_MASK
	.align		4
.L_2230:
        /*0018*/ 	.byte	0x03, 0x50
        /*001a*/ 	.short	0x0000


	//----- nvinfo : EIATTR_MAXREG_COUNT
	.align		4
        /*001c*/ 	.byte	0x03, 0x1b
        /*001e*/ 	.short	0x00ff


	//----- nvinfo : EIATTR_NUM_BARRIERS
	.align		4
        /*0020*/ 	.byte	0x02, 0x4c
        /*0022*/ 	.byte	0x01
	.zero		1


	//----- nvinfo : EIATTR_MERCURY_ISA_VERSION
	.align		4
        /*0024*/ 	.byte	0x03, 0x5f
        /*0026*/ 	.short	0x0101


	//----- nvinfo : EIATTR_COOP_GROUP_MASK_REGIDS
	.align		4
        /*0028*/ 	.byte	0x04, 0x29
        /*002a*/ 	.short	(.L_2232 - .L_2231)


	//   ....[0]....
.L_2231:
        /*002c*/ 	.word	0xffffffff


	//   ....[1]....
        /*0030*/ 	.word	0xffffffff


	//----- nvinfo : EIATTR_COOP_GROUP_INSTR_OFFSETS
	.align		4
.L_2232:
        /*0034*/ 	.byte	0x04, 0x28
        /*0036*/ 	.short	(.L_2234 - .L_2233)


	//   ....[0]....
.L_2233:
        /*0038*/ 	.word	0x00001b60


	//   ....[1]....
        /*003c*/ 	.word	0x00001d50


	//----- nvinfo : EIATTR_VRC_CTA_INIT_COUNT
	.align		4
.L_2234:
        /*0040*/ 	.byte	0x02, 0x4a
	.zero		1
	.zero		1


	//----- nvinfo : EIATTR_EXIT_INSTR_OFFSETS
	.align		4
        /*0044*/ 	.byte	0x04, 0x1c
        /*0046*/ 	.short	(.L_2236 - .L_2235)


	//   ....[0]....
.L_2235:
        /*0048*/ 	.word	0x00003a70


	//   ....[1]....
        /*004c*/ 	.word	0x00003d50


	//   ....[2]....
        /*0050*/ 	.word	0x00003f70


	//----- nvinfo : EIATTR_CRS_STACK_SIZE
	.align		4
.L_2236:
        /*0054*/ 	.byte	0x04, 0x1e
        /*0056*/ 	.short	(.L_2238 - .L_2237)
.L_2237:
        /*0058*/ 	.word	0x00000000


	//----- nvinfo : EIATTR_CBANK_PARAM_SIZE
	.align		4
.L_2238:
        /*005c*/ 	.byte	0x03, 0x19
        /*005e*/ 	.short	0x01d0


	//----- nvinfo : EIATTR_PARAM_CBANK
	.align		4
        /*0060*/ 	.byte	0x04, 0x0a
        /*0062*/ 	.short	(.L_2240 - .L_2239)
	.align		4
.L_2239:
        /*0064*/ 	.word	index@(.nv.constant0._ZN5flash32flash_fwd_splitkv_combine_kernelI23Flash_fwd_kernel_traitsILi128ELi64ELi64ELi4ELb0ELb0EN7cutlass6half_tE19Flash_kernel_traitsILi128ELi64ELi64ELi4ES3_EELi4ELi1ELb0EEEvNS_16Flash_fwd_paramsE)
        /*0068*/ 	.short	0x0380
        /*006a*/ 	.short	0x01d0


	//----- nvinfo : EIATTR_SW_WAR
	.align		4
.L_2240:
        /*006c*/ 	.byte	0x04, 0x36
        /*006e*/ 	.short	(.L_2242 - .L_2241)
.L_2241:
        /*0070*/ 	.word	0x00000008
.L_2242:


//--------------------- .nv.info._ZN5flash32flash_fwd_splitkv_combine_kernelI23Flash_fwd_kernel_traitsILi128ELi64ELi64ELi4ELb0ELb0EN7cutlass6half_tE19Flash_kernel_traitsILi128ELi64ELi64ELi4ES3_EELi4ELi7ELb1EEEvNS_16Flash_fwd_paramsE --------------------------
	.section	.nv.info._ZN5flash32flash_fwd_splitkv_combine_kernelI23Flash_fwd_kernel_traitsILi128ELi64ELi64ELi4ELb0ELb0EN7cutlass6half_tE19Flash_kernel_traitsILi128ELi64ELi64ELi4ES3_EELi4ELi7ELb1EEEvNS_16Flash_fwd_paramsE,"",@"SHT_CUDA_INFO"
	.sectionflags	@""
	.align	4


	//----- nvinfo : EIATTR_CUDA_API_VERSION
	.align		4
        /*0000*/ 	.byte	0x04, 0x37
        /*0002*/ 	.short	(.L_2244 - .L_2243)
.L_2243:
        /*0004*/ 	.word	0x00000082


	//----- nvinfo : EIATTR_KPARAM_INFO
	.align		4
.L_2244:
        /*0008*/ 	.byte	0x04, 0x17
        /*000a*/ 	.short	(.L_2246 - .L_2245)
.L_2245:
        /*000c*/ 	.word	0x00000000
        /*0010*/ 	.short	0x0000
        /*0012*/ 	.short	0x0000
        /*0014*/ 	.byte	0x00, 0xf0, 0x41, 0x07


	//----- nvinfo : EIATTR_SPARSE_MMA_MASK
	.align		4
.L_2246:
        /*0018*/ 	.byte	0x03, 0x50
        /*001a*/ 	.short	0x0000


	//----- nvinfo : EIATTR_MAXREG_COUNT
	.align		4
        /*001c*/ 	.byte	0x03, 0x1b
        /*001e*/ 	.short	0x00ff


	//----- nvinfo : EIATTR_NUM_BARRIERS
	.align		4
        /*0020*/ 	.byte	0x02, 0x4c
        /*0022*/ 	.byte	0x01
	.zero		1


	//----- nvinfo : EIATTR_MERCURY_ISA_VERSION
	.align		4
        /*0024*/ 	.byte	0x03, 0x5f
        /*0026*/ 	.short	0x0101


	//----- nvinfo : EIATTR_COOP_GROUP_MASK_REGIDS
	.align		4
        /*0028*/ 	.byte	0x04, 0x29
        /*002a*/ 	.short	(.L_2248 - .L_2247)


	//   ....[0]....
.L_2247:
        /*002c*/ 	.word	0xffffffff


	//   ....[1]....
        /*0030*/ 	.word	0xffffffff


	//   ....[2]....
        /*0034*/ 	.word	0xffffffff


	//   ....[3]....
        /*0038*/ 	.word	0xffffffff


	//   ....[4]....
        /*003c*/ 	.word	0xffffffff


	//   ....[5]....
        /*0040*/ 	.word	0xffffffff


	//   ....[6]....
        /*0044*/ 	.word	0xffffffff


	//   ....[7]....
        /*0048*/ 	.word	0xffffffff


	//   ....[8]....
        /*004c*/ 	.word	0xffffffff


	//   ....[9]....
        /*0050*/ 	.word	0xffffffff


	//----- nvinfo : EIATTR_COOP_GROUP_INSTR_OFFSETS
	.align		4
.L_2248:
        /*0054*/ 	.byte	0x04, 0x28
        /*0056*/ 	.short	(.L_2250 - .L_2249)


	//   ....[0]....
.L_2249:
        /*0058*/ 	.word	0x00001c00


	//   ....[1]....
        /*005c*/ 	.word	0x00001c50


	//   ....[2]....
        /*0060*/ 	.word	0x00001d00


	//   ....[3]....
        /*0064*/ 	.word	0x00001d20


	//   ....[4]....
        /*0068*/ 	.word	0x00001d40


	//   ....[5]....
        /*006c*/ 	.word	0x00001f00


	//   ....[6]....
        /*0070*/ 	.word	0x00001fc0


	//   ....[7]....
        /*0074*/ 	.word	0x00002020


	//   ....[8]....
        /*0078*/ 	.word	0x000020f0


	//   ....[9]....
        /*007c*/ 	.word	0x000021b0


	//----- nvinfo : EIATTR_VRC_CTA_INIT_COUNT
	.align		4
.L_2250:
        /*0080*/ 	.byte	0x02, 0x4a
	.zero		1
	.zero		1


	//----- nvinfo : EIATTR_EXIT_INSTR_OFFSETS
	.align		4
        /*0084*/ 	.byte	0x04, 0x1c
        /*0086*/ 	.short	(.L_2252 - .L_2251)


	//   ....[0]....
.L_2251:
        /*0088*/ 	.word	0x00004bd0


	//   ....[1]....
        /*008c*/ 	.word	0x000050b0


	//----- nvinfo : EIATTR_CRS_STACK_SIZE
	.align		4
.L_2252:
        /*0090*/ 	.byte	0x04, 0x1e
        /*0092*/ 	.short	(.L_2254 - .L_2253)
.L_2253:
        /*0094*/ 	.word	0x00000000


	//----- nvinfo : EIATTR_CBANK_PARAM_SIZE
	.align		4
.L_2254:
        /*0098*/ 	.byte	0x03, 0x19
        /*009a*/ 	.short	0x01d0


	//----- nvinfo : EIATTR_PARAM_CBANK
	.align		4
        /*009c*/ 	.byte	0x04, 0x0a
        /*009e*/ 	.short	(.L_2256 - .L_2255)
	.align		4
.L_2255:
        /*00a0*/ 	.word	index@(.nv.constant0._ZN5flash32flash_fwd_splitkv_combine_kernelI23Flash_fwd_kernel_traitsILi128ELi64ELi64ELi4ELb0ELb0EN7cutlass6half_tE19Flash_kernel_traitsILi128ELi64ELi64ELi4ES3_EELi4ELi7ELb1EEEvNS_16Flash_fwd_paramsE)
        /*00a4*/ 	.short	0x0380
        /*00a6*/ 	.short	0x01d0


	//----- nvinfo : EIATTR_SW_WAR
	.align		4
.L_2256:
        /*00a8*/ 	.byte	0x04, 0x36
        /*00aa*/ 	.short	(.L_2258 - .L_2257)
.L_2257:
        /*00ac*/ 	.word	0x00000008
.L_2258:


//--------------------- .nv.info._ZN5flash32flash_fwd_splitkv_combine_kernelI23Flash_fwd_kernel_traitsILi128ELi64ELi64ELi4ELb0ELb0EN7cutlass6half_tE19Flash_kernel_traitsILi128ELi64ELi64ELi4ES3_EELi4ELi6ELb1EEEvNS_16Flash_fwd_paramsE --------------------------
	.section	.nv.info._ZN5flash32flash_fwd_splitkv_combine_kernelI23Flash_fwd_kernel_traitsILi128ELi64ELi64ELi4ELb0ELb0EN7cutlass6half_tE19Flash_kernel_traitsILi128ELi64ELi64ELi4ES3_EELi4ELi6ELb1EEEvNS_16Flash_fwd_paramsE,"",@"SHT_CUDA_INFO"
	.sectionflags	@""
	.align	4


	//----- nvinfo : EIATTR_CUDA_API_VERSION
	.align		4
        /*0000*/ 	.byte	0x04, 0x37
        /*0002*/ 	.short	(.L_2260 - .L_2259)
.L_2259:
        /*0004*/ 	.word	0x00000082


	//----- nvinfo : EIATTR_KPARAM_INFO
	.align		4
.L_2260:
        /*0008*/ 	.byte	0x04, 0x17
        /*000a*/ 	.short	(.L_2262 - .L_2261)
.L_2261:
        /*000c*/ 	.word	0x00000000
        /*0010*/ 	.short	0x0000
        /*0012*/ 	.short	0x0000
        /*0014*/ 	.byte	0x00, 0xf0, 0x41, 0x07


	//----- nvinfo : EIATTR_SPARSE_MMA_MASK
	.align		4
.L_2262:
        /*0018*/ 	.byte	0x03, 0x50
        /*001a*/ 	.short	0x0000


	//----- nvinfo : EIATTR_MAXREG_COUNT
	.align		4
        /*001c*/ 	.byte	0x03, 0x1b
        /*001e*/ 	.short	0x00ff


	//----- nvinfo : EIATTR_NUM_BARRIERS
	.align		4
        /*0020*/ 	.byte	0x02, 0x4c
        /*0022*/ 	.byte	0x01
	.zero		1


	//----- nvinfo : EIATTR_MERCURY_ISA_VERSION
	.align		4
        /*0024*/ 	.byte	0x03, 0x5f
        /*0026*/ 	.short	0x0101


	//----- nvinfo : EIATTR_COOP_GROUP_MASK_REGIDS
	.align		4
        /*0028*/ 	.byte	0x04, 0x29
        /*002a*/ 	.short	(.L_2264 - .L_2263)


	//   ....[0]....
.L_2263:
        /*002c*/ 	.word	0xffffffff


	//   ....[1]....
        /*0030*/ 	.word	0xffffffff


	//   ....[2]....
        /*0034*/ 	.word	0xffffffff


	//   ....[3]....
        /*0038*/ 	.word	0xffffffff


	//   ....[4]....
        /*003c*/ 	.word	0xffffffff


	//   ....[5]....
        /*0040*/ 	.word	0xffffffff


	//   ....[6]....
        /*0044*/ 	.word	0xffffffff


	//   ....[7]....
        /*0048*/ 	.word	0xffffffff


	//   ....[8]....
        /*004c*/ 	.word	0xffffffff


	//   ....[9]....
        /*0050*/ 	.word	0xffffffff


	//----- nvinfo : EIATTR_COOP_GROUP_INSTR_OFFSETS
	.align		4
.L_2264:
        /*0054*/ 	.byte	0x04, 0x28
        /*0056*/ 	.short	(.L_2266 - .L_2265)


	//   ....[0]....
.L_2265:
        /*0058*/ 	.word	0x00001970


	//   ....[1]....
        /*005c*/ 	.word	0x00001990


	//   ....[2]....
        /*0060*/ 	.word	0x000019c0


	//   ....[3]....
        /*0064*/ 	.word	0x00001a00


	//   ....[4]....
        /*0068*/ 	.word	0x00001a50


	//   ....[5]....
        /*006c*/ 	.word	0x00001bb0


	//   ....[6]....
        /*0070*/ 	.word	0x00001c90


	//   ....[7]....
        /*0074*/ 	.word	0x00001d00


	//   ....[8]....
        /*0078*/ 	.word	0x00001d70


	//   ....[9]....
        /*007c*/ 	.word	0x00001e90


	//----- nvinfo : EIATTR_VRC_CTA_INIT_COUNT
	.align		4
.L_2266:
        /*0080*/ 	.byte	0x02, 0x4a
	.zero		1
	.zero		1


	//----- nvinfo : EIATTR_EXIT_INSTR_OFFSETS
	.align		4
        /*0084*/ 	.byte	0x04, 0x1c
        /*0086*/ 	.short	(.L_2268 - .L_2267)


	//   ....[0]....
.L_2267:
        /*0088*/ 	.word	0x00004830


	//   ....[1]....
        /*008c*/ 	.word	0x00004d10


	//----- nvinfo : EIATTR_CRS_STACK_SIZE
	.align		4
.L_2268:
        /*0090*/ 	.byte	0x04, 0x1e
        /*0092*/ 	.short	(.L_2270 - .L_2269)
.L_2269:
        /*0094*/ 	.word	0x00000000


	//----- nvinfo : EIATTR_CBANK_PARAM_SIZE
	.align		4
.L_2270:
        /*0098*/ 	.byte	0x03, 0x19
        /*009a*/ 	.short	0x01d0


	//----- nvinfo : EIATTR_PARAM_CBANK
	.align		4
        /*009c*/ 	.byte	0x04, 0x0a
        /*009e*/ 	.short	(.L_2272 - .L_2271)
	.align		4
.L_2271:
        /*00a0*/ 	.word	index@(.nv.constant0._ZN5flash32flash_fwd_splitkv_combine_kernelI23Flash_fwd_kernel_traitsILi128ELi64ELi64ELi4ELb0ELb0EN7cutlass6half_tE19Flash_kernel_traitsILi128ELi64ELi64ELi4ES3_EELi4ELi6ELb1EEEvNS_16Flash_fwd_paramsE)
        /*00a4*/ 	.short	0x0380
        /*00a6*/ 	.short	0x01d0


	//----- nvinfo : EIATTR_SW_WAR
	.align		4
.L_2272:
        /*00a8*/ 	.byte	0x04, 0x36
        /*00aa*/ 	.short	(.L_2274 - .L_2273)
.L_2273:
        /*00ac*/ 	.word	0x00000008
.L_2274:


//--------------------- .nv.info._ZN5flash32flash_fwd_splitkv_combine_kernelI23Flash_fwd_kernel_traitsILi128ELi64ELi64ELi4ELb0ELb0EN7cutlass6half_tE19Flash_kernel_traitsILi128ELi64ELi64ELi4ES3_EELi4ELi5ELb1EEEvNS_16Flash_fwd_paramsE --------------------------
	.section	.nv.info._ZN5flash32flash_fwd_splitkv_combine_kernelI23Flash_fwd_kernel_traitsILi128ELi64ELi64ELi4ELb0ELb0EN7cutlass6half_tE19Flash_kernel_traitsILi128ELi64ELi64ELi4ES3_EELi4ELi5ELb1EEEvNS_16Flash_fwd_paramsE,"",@"SHT_CUDA_INFO"
	.sectionflags	@""
	.align	4


	//----- nvinfo : EIATTR_CUDA_API_VERSION
	.align		4
        /*0000*/ 	.byte	0x04, 0x37
        /*0002*/ 	.short	(.L_2276 - .L_2275)
.L_2275:
        /*0004*/ 	.word	0x00000082


	//----- nvinfo : EIATTR_KPARAM_INFO
	.align		4
.L_2276:
        /*0008*/ 	.byte	0x04, 0x17
        /*000a*/ 	.short	(.L_2278 - .L_2277)
.L_2277:
        /*000c*/ 	.word	0x00000000
        /*0010*/ 	.short	0x0000
        /*0012*/ 	.short	0x0000
        /*0014*/ 	.byte	0x00, 0xf0, 0x41, 0x07


	//----- nvinfo : EIATTR_SPARSE_MMA_MASK
	.align		4
.L_2278:
        /*0018*/ 	.byte	0x03, 0x50
        /*001a*/ 	.short	0x0000


	//----- nvinfo : EIATTR_MAXREG_COUNT
	.align		4
        /*001c*/ 	.byte	0x03, 0x1b
        /*001e*/ 	.short	0x00ff


	//----- nvinfo : EIATTR_NUM_BARRIERS
	.align		4
        /*0020*/ 	.byte	0x02, 0x4c
        /*0022*/ 	.byte	0x01
	.zero		1


	//----- nvinfo : EIATTR_MERCURY_ISA_VERSION
	.align		4
        /*0024*/ 	.byte	0x03, 0x5f
        /*0026*/ 	.short	0x0101


	//----- nvinfo : EIATTR_COOP_GROUP_MASK_REGIDS
	.align		4
        /*0028*/ 	.byte	0x04, 0x29
        /*002a*/ 	.short	(.L_2280 - .L_2279)


	//   ....[0]....
.L_2279:
        /*002c*/ 	.word	0xffffffff


	//   ....[1]....
        /*0030*/ 	.word	0xffffffff


	//   ....[2]....
        /*0034*/ 	.word	0xffffffff


	//   ....[3]....
        /*0038*/ 	.word	0xffffffff


	//   ....[4]....
        /*003c*/ 	.word	0xffffffff


	//   ....[5]....
        /*0040*/ 	.word	0xffffffff


	//   ....[6]....
        /*0044*/ 	.word	0xffffffff


	//   ....[7]....
        /*0048*/ 	.word	0xffffffff


	//   ....[8]....
        /*004c*/ 	.word	0xffffffff


	//   ....[9]....
        /*0050*/ 	.word	0xffffffff


	//----- nvinfo : EIATTR_COOP_GROUP_INSTR_OFFSETS
	.align		4
.L_2280:
        /*0054*/ 	.byte	0x04, 0x28
        /*0056*/ 	.short	(.L_2282 - .L_2281)


	//   ....[0]....
.L_2281:
        /*0058*/ 	.word	0x00001a60


	//   ....[1]....
        /*005c*/ 	.word	0x00001a80


	//   ....[2]....
        /*0060*/ 	.word	0x00001ab0


	//   ....[3]....
        /*0064*/ 	.word	0x00001ae0


	//   ....[4]....
        /*0068*/ 	.word	0x00001b60


	//   ....[5]....
        /*006c*/ 	.word	0x00001c50


	//   ....[6]....
        /*0070*/ 	.word	0x00001c80


	//   ....[7]....
        /*0074*/ 	.word	0x00001cb0


	//   ....[8]....
        /*0078*/ 	.word	0x00001cf0


	//   ....[9]....
        /*007c*/ 	.word	0x00001db0


	//----- nvinfo : EIATTR_VRC_CTA_INIT_COUNT
	.align		4
.L_2282:
        /*0080*/ 	.byte	0x02, 0x4a
	.zero		1
	.zero		1


	//----- nvinfo : EIATTR_EXIT_INSTR_OFFSETS
	.align		4
        /*0084*/ 	.byte	0x04, 0x1c
        /*0086*/ 	.short	(.L_2284 - .L_2283)


	//   ....[0]....
.L_2283:
        /*0088*/ 	.word	0x000046d0


	//   ....[1]....
        /*008c*/ 	.word	0x00004bb0


	//----- nvinfo : EIATTR_CRS_STACK_SIZE
	.align		4
.L_2284:
        /*0090*/ 	.byte	0x04, 0x1e
        /*0092*/ 	.short	(.L_2286 - .L_2285)
.L_2285:
        /*0094*/ 	.word	0x00000000


	//----- nvinfo : EIATTR_CBANK_PARAM_SIZE
	.align		4
.L_2286:
        /*0098*/ 	.byte	0x03, 0x19
        /*009a*/ 	.short	0x01d0


	//----- nvinfo : EIATTR_PARAM_CBANK
	.align		4
        /*009c*/ 	.byte	0x04, 0x0a
        /*009e*/ 	.short	(.L_2288 - .L_2287)
	.align		4
.L_2287:
        /*00a0*/ 	.word	index@(.nv.constant0._ZN5flash32flash_fwd_splitkv_combine_kernelI23Flash_fwd_kernel_traitsILi128ELi64ELi64ELi4ELb0ELb0EN7cutlass6half_tE19Flash_kernel_traitsILi128ELi64ELi64ELi4ES3_EELi4ELi5ELb1EEEvNS_16Flash_fwd_paramsE)
        /*00a4*/ 	.short	0x0380
        /*00a6*/ 	.short	0x01d0


	//----- nvinfo : EIATTR_SW_WAR
	.align		4
.L_2288:
        /*00a8*/ 	.byte	0x04, 0x36
        /*00aa*/ 	.short	(.L_2290 - .L_2289)
.L_2289:
        /*00ac*/ 	.word	0x00000008
.L_2290:


//--------------------- .nv.info._ZN5flash32flash_fwd_splitkv_combine_kernelI23Flash_fwd_kernel_traitsILi128ELi64ELi64ELi4ELb0ELb0EN7cutlass6half_tE19Flash_kernel_traitsILi128ELi64ELi64ELi4ES3_EELi4ELi4ELb1EEEvNS_16Flash_fwd_paramsE --------------------------
	.section	.nv.info._ZN5flash32flash_fwd_splitkv_combine_kernelI23Flash_fwd_kernel_traitsILi128ELi64ELi64ELi4ELb0ELb0EN7cutlass6half_tE19Flash_kernel_traitsILi128ELi64ELi64ELi4ES3_EELi4ELi4ELb1EEEvNS_16Flash_fwd_paramsE,"",@"SHT_CUDA_INFO"
	.sectionflags	@""
	.align	4


	//----- nvinfo : EIATTR_CUDA_API_VERSION
	.align		4
        /*0000*/ 	.byte	0x04, 0x37
        /*0002*/ 	.short	(.L_2292 - .L_2291)
.L_2291:
        /*0004*/ 	.word	0x00000082


	//----- nvinfo : EIATTR_KPARAM_INFO
	.align		4
.L_2292:
        /*0008*/ 	.byte	0x04, 0x17
        /*000a*/ 	.short	(.L_2294 - .L_2293)
.L_2293:
        /*000c*/ 	.word	0x00000000
        /*0010*/ 	.short	0x0000
        /*0012*/ 	.short	0x0000
        /*0014*/ 	.byte	0x00, 0xf0, 0x41, 0x07


	//----- nvinfo : EIATTR_SPARSE_MMA_MASK
	.align		4
.L_2294:
        /*0018*/ 	.byte	0x03, 0x50
        /*001a*/ 	.short	0x0000


	//----- nvinfo : EIATTR_MAXREG_COUNT
	.align		4
        /*001c*/ 	.byte	0x03, 0x1b
        /*001e*/ 	.short	0x00ff


	//----- nvinfo : EIATTR_NUM_BARRIERS
	.align		4
        /*0020*/ 	.byte	0x02, 0x4c
        /*0022*/ 	.byte	0x01
	.zero		1


	//----- nvinfo : EIATTR_MERCURY_ISA_VERSION
	.align		4
        /*0024*/ 	.byte	0x03, 0x5f
        /*0026*/ 	.short	0x0101


	//----- nvinfo : EIATTR_COOP_GROUP_MASK_REGIDS
	.align		4
        /*0028*/ 	.byte	0x04, 0x29
        /*002a*/ 	.short	(.L_2296 - .L_2295)


	//   ....[0]....
.L_2295:
        /*002c*/ 	.word	0xffffffff


	//   ....[1]....
        /*0030*/ 	.word	0xffffffff


	//   ....[2]....
        /*0034*/ 	.word	0xffffffff


	//   ....[3]....
        /*0038*/ 	.word	0xffffffff


	//   ....[4]....
        /*003c*/ 	.word	0xffffffff


	//   ....[5]....
        /*0040*/ 	.word	0xffffffff


	//   ....[6]....
        /*0044*/ 	.word	0xffffffff


	//   ....[7]....
        /*0048*/ 	.word	0xffffffff


	//----- nvinfo : EIATTR_COOP_GROUP_INSTR_OFFSETS
	.align		4
.L_2296:
        /*004c*/ 	.byte	0x04, 0x28
        /*004e*/ 	.short	(.L_2298 - .L_2297)


	//   ....[0]....
.L_2297:
        /*0050*/ 	.word	0x00001ab0


	//   ....[1]....
        /*0054*/ 	.word	0x00001ae0


	//   ....[2]....
        /*0058*/ 	.word	0x00001b10


	//   ....[3]....
        /*005c*/ 	.word	0x00001b40


	//   ....[4]....
        /*0060*/ 	.word	0x00001c50


	//   ....[5]....
        /*0064*/ 	.word	0x00001c80


	//   ....[6]....
        /*0068*/ 	.word	0x00001cc0


	//   ....[7]....
        /*006c*/ 	.word	0x00001dc0


	//----- nvinfo : EIATTR_VRC_CTA_INIT_COUNT
	.align		4
.L_2298:
        /*0070*/ 	.byte	0x02, 0x4a
	.zero		1
	.zero		1


	//----- nvinfo : EIATTR_EXIT_INSTR_OFFSETS
	.align		4
        /*0074*/ 	.byte	0x04, 0x1c
        /*0076*/ 	.short	(.L_2300 - .L_2299)


	//   ....[0]....
.L_2299:
        /*0078*/ 	.word	0x000046d0


	//   ....[1]....
        /*007c*/ 	.word	0x00004bb0


	//----- nvinfo : EIATTR_CRS_STACK_SIZE
	.align		4
.L_2300:
        /*0080*/ 	.byte	0x04, 0x1e
        /*0082*/ 	.short	(.L_2302 - .L_2301)
.L_2301:
        /*0084*/ 	.word	0x00000000


	//----- nvinfo : EIATTR_CBANK_PARAM_SIZE
	.align		4
.L_2302:
        /*0088*/ 	.byte	0x03, 0x19
        /*008a*/ 	.short	0x01d0


	//----- nvinfo : EIATTR_PARAM_CBANK
	.align		4
        /*008c*/ 	.byte	0x04, 0x0a
        /*008e*/ 	.short	(.L_2304 - .L_2303)
	.align		4
.L_2303:
        /*0090*/ 	.word	index@(.nv.constant0._ZN5flash32flash_fwd_splitkv_combine_kernelI23Flash_fwd_kernel_traitsILi128ELi64ELi64ELi4ELb0ELb0EN7cutlass6half_tE19Flash_kernel_traitsILi128ELi64ELi64ELi4ES3_EELi4ELi4ELb1EEEvNS_16Flash_fwd_paramsE)
        /*0094*/ 	.short	0x0380
        /*0096*/ 	.short	0x01d0


	//----- nvinfo : EIATTR_SW_WAR
	.align		4
.L_2304:
        /*0098*/ 	.byte	0x04, 0x36
        /*009a*/ 	.short	(.L_2306 - .L_2305)
.L_2305:
        /*009c*/ 	.word	0x00000008
.L_2306:


//--------------------- .nv.info._ZN5flash32flash_fwd_splitkv_combine_kernelI23Flash_fwd_kernel_traitsILi128ELi64ELi64ELi4ELb0ELb0EN7cutlass6half_tE19Flash_kernel_traitsILi128ELi64ELi64ELi4ES3_EELi4ELi3ELb1EEEvNS_16Flash_fwd_paramsE --------------------------
	.section	.nv.info._ZN5flash32flash_fwd_splitkv_combine_kernelI23Flash_fwd_kernel_traitsILi128ELi64ELi64ELi4ELb0ELb0EN7cutlass6half_tE19Flash_kernel_traitsILi128ELi64ELi64ELi4ES3_EELi4ELi3ELb1EEEvNS_16Flash_fwd_paramsE,"",@"SHT_CUDA_INFO"
	.sectionflags	@""
	.align	4


	//----- nvinfo : EIATTR_CUDA_API_VERSION
	.align		4
        /*0000*/ 	.byte	0x04, 0x37
        /*0002*/ 	.short	(.L_2308 - .L_2307)
.L_2307:
        /*0004*/ 	.word	0x00000082


	//----- nvinfo : EIATTR_KPARAM_INFO
	.align		4
.L_2308:
        /*0008*/ 	.byte	0x04, 0x17
        /*000a*/ 	.short	(.L_2310 - .L_2309)
.L_2309:
        /*000c*/ 	.word	0x00000000
        /*0010*/ 	.short	0x0000
        /*0012*/ 	.short	0x0000
        /*0014*/ 	.byte	0x00, 0xf0, 0x41, 0x07


	//----- nvinfo : EIATTR_SPARSE_MMA_MASK
	.align		4
.L_2310:
        /*0018*/ 	.byte	0x03, 0x50
        /*001a*/ 	.short	0x0000


	//----- nvinfo : EIATTR_MAXREG_COUNT
	.align		4
        /*001c*/ 	.byte	0x03, 0x1b
        /*001e*/ 	.short	0x00ff


	//----- nvinfo : EIATTR_NUM_BARRIERS
	.align		4
        /*0020*/ 	.byte	0x02, 0x4c
        /*0022*/ 	.byte	0x01
	.zero		1


	//----- nvinfo : EIATTR_MERCURY_ISA_VERSION
	.align		4
        /*0024*/ 	.byte	0x03, 0x5f
        /*0026*/ 	.short	0x0101


	//----- nvinfo : EIATTR_COOP_GROUP_MASK_REGIDS
	.align		4
        /*0028*/ 	.byte	0x04, 0x29
        /*002a*/ 	.short	(.L_2312 - .L_2311)


	//   ....[0]....
.L_2311:
        /*002c*/ 	.word	0xffffffff


	//   ....[1]....
        /*0030*/ 	.word	0xffffffff


	//   ....[2]....
        /*0034*/ 	.word	0xffffffff


	//   ....[3]....
        /*0038*/ 	.word	0xffffffff


	//   ....[4]....
        /*003c*/ 	.word	0xffffffff


	//   ....[5]....
        /*0040*/ 	.word	0xffffffff


	//----- nvinfo : EIATTR_COOP_GROUP_INSTR_OFFSETS
	.align		4
.L_2312:
        /*0044*/ 	.byte	0x04, 0x28
        /*0046*/ 	.short	(.L_2314 - .L_2313)


	//   ....[0]....
.L_2313:
        /*0048*/ 	.word	0x00001a50


	//   ....[1]....
        /*004c*/ 	.word	0x00001a80


	//   ....[2]....
        /*0050*/ 	.word	0x00001ac0


	//   ....[3]....
        /*0054*/ 	.word	0x00001bd0


	//   ....[4]....
        /*0058*/ 	.word	0x00001c70


	//   ....[5]....
        /*005c*/ 	.word	0x00001d50


	//----- nvinfo : EIATTR_VRC_CTA_INIT_COUNT
	.align		4
.L_2314:
        /*0060*/ 	.byte	0x02, 0x4a
	.zero		1
	.zero		1


	//----- nvinfo : EIATTR_EXIT_INSTR_OFFSETS
	.align		4
        /*0064*/ 	.byte	0x04, 0x1c
        /*0066*/ 	.short	(.L_2316 - .L_2315)


	//   ....[0]....
.L_2315:
        /*0068*/ 	.word	0x00004690


	//   ....[1]....
        /*006c*/ 	.word	0x00004b70


	//----- nvinfo : EIATTR_CRS_STACK_SIZE
	.align		4
.L_2316:
        /*0070*/ 	.byte	0x04, 0x1e
        /*0072*/ 	.short	(.L_2318 - .L_2317)
.L_2317:
        /*0074*/ 	.word	0x00000000


	//----- nvinfo : EIATTR_CBANK_PARAM_SIZE
	.align		4
.L_2318:
        /*0078*/ 	.byte	0x03, 0x19
        /*007a*/ 	.short	0x01d0


	//----- nvinfo : EIATTR_PARAM_CBANK
	.align		4
        /*007c*/ 	.byte	0x04, 0x0a
        /*007e*/ 	.short	(.L_2320 - .L_2319)
	.align		4
.L_2319:
        /*0080*/ 	.word	index@(.nv.constant0._ZN5flash32flash_fwd_splitkv_combine_kernelI23Flash_fwd_kernel_traitsILi128ELi64ELi64ELi4ELb0ELb0EN7cutlass6half_tE19Flash_kernel_traitsILi128ELi64ELi64ELi4ES3_EELi4ELi3ELb1EEEvNS_16Flash_fwd_paramsE)
        /*0084*/ 	.short	0x0380
        /*0086*/ 	.short	0x01d0


	//----- nvinfo : EIATTR_SW_WAR
	.align		4
.L_2320:
        /*0088*/ 	.byte	0x04, 0x36
        /*008a*/ 	.short	(.L_2322 - .L_2321)
.L_2321:
        /*008c*/ 	.word	0x00000008
.L_2322:


//--------------------- .nv.info._ZN5flash32flash_fwd_splitkv_combine_kernelI23Flash_fwd_kernel_traitsILi128ELi64ELi64ELi4ELb0ELb0EN7cutlass6half_tE19Flash_kernel_traitsILi128ELi64ELi64ELi4ES3_EELi4ELi2ELb1EEEvNS_16Flash_fwd_paramsE --------------------------
	.section	.nv.info._ZN5flash32flash_fwd_splitkv_combine_kernelI23Flash_fwd_kernel_traitsILi128ELi64ELi64ELi4ELb0ELb0EN7cutlass6half_tE19Flash_kernel_traitsILi128ELi64ELi64ELi4ES3_EELi4ELi2ELb1EEEvNS_16Flash_fwd_paramsE,"",@"SHT_CUDA_INFO"
	.sectionflags	@""
	.align	4


	//----- nvinfo : EIATTR_CUDA_API_VERSION
	.align		4
        /*0000*/ 	.byte	0x04, 0x37
        /*0002*/ 	.short	(.L_2324 - .L_2323)
.L_2323:
        /*0004*/ 	.word	0x00000082


	//----- nvinfo : EIATTR_KPARAM_INFO
	.align		4
.L_2324:
        /*0008*/ 	.byte	0x04, 0x17
        /*000a*/ 	.short	(.L_2326 - .L_2325)
.L_2325:
        /*000c*/ 	.word	0x00000000
        /*0010*/ 	.short	0x0000
        /*0012*/ 	.short	0x0000
        /*0014*/ 	.byte	0x00, 0xf0, 0x41, 0x07


	//----- nvinfo : EIATTR_SPARSE_MMA_MASK
	.align		4
.L_2326:
        /*0018*/ 	.byte	0x03, 0x50
        /*001a*/ 	.short	0x0000


	//----- nvinfo : EIATTR_MAXREG_COUNT
	.align		4
        /*001c*/ 	.byte	0x03, 0x1b
        /*001e*/ 	.short	0x00ff


	//----- nvinfo : EIATTR_NUM_BARRIERS
	.align		4
        /*0020*/ 	.byte	0x02, 0x4c
        /*0022*/ 	.byte	0x01
	.zero		1


	//----- nvinfo : EIATTR_MERCURY_ISA_VERSION
	.align		4
        /*0024*/ 	.byte	0x03, 0x5f
        /*0026*/ 	.short	0x0101


	//----- nvinfo : EIATTR_COOP_GROUP_MASK_REGIDS
	.align		4
        /*0028*/ 	.byte	0x04, 0x29
        /*002a*/ 	.short	(.L_2328 - .L_2327)


	//   ....[0]....
.L_2327:
        /*002c*/ 	.word	0xffffffff


	//   ....[1]....
        /*0030*/ 	.word	0xffffffff


	//   ....[2]....
        /*0034*/ 	.word	0xffffffff


	//   ....[3]....
        /*0038*/ 	.word	0xffffffff


	//----- nvinfo : EIATTR_COOP_GROUP_INSTR_OFFSETS
	.align		4
.L_2328:
        /*003c*/ 	.byte	0x04, 0x28
        /*003e*/ 	.short	(.L_2330 - .L_2329)


	//   ....[0]....
.L_2329:
        /*0040*/ 	.word	0x00001c10


	//   ....[1]....
        /*0044*/ 	.word	0x00001c30


	//   ....[2]....
        /*0048*/ 	.word	0x00001d20


	//   ....[3]....
        /*004c*/ 	.word	0x00001e40


	//----- nvinfo : EIATTR_VRC_CTA_INIT_COUNT
	.align		4
.L_2330:
        /*0050*/ 	.byte	0x02, 0x4a
	.zero		1
	.zero		1


	//----- nvinfo : EIATTR_EXIT_INSTR_OFFSETS
	.align		4
        /*0054*/ 	.byte	0x04, 0x1c
        /*0056*/ 	.short	(.L_2332 - .L_2331)


	//   ....[0]....
.L_2331:
        /*0058*/ 	.word	0x00004630


	//   ....[1]....
        /*005c*/ 	.word	0x00004b10


	//----- nvinfo : EIATTR_CRS_STACK_SIZE
	.align		4
.L_2332:
        /*0060*/ 	.byte	0x04, 0x1e
        /*0062*/ 	.short	(.L_2334 - .L_2333)
.L_2333:
        /*0064*/ 	.word	0x00000000


	//----- nvinfo : EIATTR_CBANK_PARAM_SIZE
	.align		4
.L_2334:
        /*0068*/ 	.byte	0x03, 0x19
        /*006a*/ 	.short	0x01d0


	//----- nvinfo : EIATTR_PARAM_CBANK
	.align		4
        /*006c*/ 	.byte	0x04, 0x0a
        /*006e*/ 	.short	(.L_2336 - .L_2335)
	.align		4
.L_2335:
        /*0070*/ 	.word	index@(.nv.constant0._ZN5flash32flash_fwd_splitkv_combine_kernelI23Flash_fwd_kernel_traitsILi128ELi64ELi64ELi4ELb0ELb0EN7cutlass6half_tE19Flash_kernel_traitsILi128ELi64ELi64ELi4ES3_EELi4ELi2ELb1EEEvNS_16Flash_fwd_paramsE)
        /*0074*/ 	.short	0x0380
        /*0076*/ 	.short	0x01d0


	//----- nvinfo : EIATTR_SW_WAR
	.align		4
.L_2336:
        /*0078*/ 	.byte	0x04, 0x36
        /*007a*/ 	.short	(.L_2338 - .L_2337)
.L_2337:
        /*007c*/ 	.word	0x00000008
.L_2338:


//--------------------- .nv.info._ZN5flash32flash_fwd_splitkv_combine_kernelI23Flash_fwd_kernel_traitsILi128ELi64ELi64ELi4ELb0ELb0EN7cutlass6half_tE19Flash_kernel_traitsILi128ELi64ELi64ELi4ES3_EELi4ELi1ELb1EEEvNS_16Flash_fwd_paramsE --------------------------
	.section	.nv.info._ZN5flash32flash_fwd_splitkv_combine_kernelI23Flash_fwd_kernel_traitsILi128ELi64ELi64ELi4ELb0ELb0EN7cutlass6half_tE19Flash_kernel_traitsILi128ELi64ELi64ELi4ES3_EELi4ELi1ELb1EEEvNS_16Flash_fwd_paramsE,"",@"SHT_CUDA_INFO"
	.sectionflags	@""
	.align	4


	//----- nvinfo : EIATTR_CUDA_API_VERSION
	.align		4
        /*0000*/ 	.byte	0x04, 0x37
        /*0002*/ 	.short	(.L_2340 - .L_2339)
.L_2339:
        /*0004*/ 	.word	0x00000082


	//----- nvinfo : EIATTR_KPARAM_INFO
	.align		4
.L_2340:
        /*0008*/ 	.byte	0x04, 0x17
        /*000a*/ 	.short	(.L_2342 - .L_2341)
.L_2341:
        /*000c*/ 	.word	0x00000000
        /*0010*/ 	.short	0x0000
        /*0012*/ 	.short	0x0000
        /*0014*/ 	.byte	0x00, 0xf0, 0x41, 0x07


	//----- nvinfo : EIATTR_SPARSE_MMA_MASK
	.align		4
.L_2342:
        /*0018*/ 	.byte	0x03, 0x50
        /*001a*/ 	.short	0x0000


	//----- nvinfo : EIATTR_MAXREG_COUNT
	.align		4
        /*001c*/ 	.byte	0x03, 0x1b
        /*001e*/ 	.short	0x00ff


	//----- nvinfo : EIATTR_NUM_BARRIERS
	.align		4
        /*0020*/ 	.byte	0x02, 0x4c
        /*0022*/ 	.byte	0x01
	.zero		1


	//----- nvinfo : EIATTR_MERCURY_ISA_VERSION
	.align		4
        /*0024*/ 	.byte	0x03, 0x5f
        /*0026*/ 	.short	0x0101


	//----- nvinfo : EIATTR_COOP_GROUP_MASK_REGIDS
	.align		4
        /*0028*/ 	.byte	0x04, 0x29
        /*002a*/ 	.short	(.L_2344 - .L_2343)


	//   ....[0]....
.L_2343:
        /*002c*/ 	.word	0xffffffff


	//   ....[1]....
        /*0030*/ 	.word	0xffffffff


	//----- nvinfo : EIATTR_COOP_GROUP_INSTR_OFFSETS
	.align		4
.L_2344:
        /*0034*/ 	.byte	0x04, 0x28
        /*0036*/ 	.short	(.L_2346 - .L_2345)


	//   ....[0]....
.L_2345:
        /*0038*/ 	.word	0x00001b50


	//   ....[1]....
        /*003c*/ 	.word	0x00001d60


	//----- nvinfo : EIATTR_VRC_CTA_INIT_COUNT
	.align		4
.L_2346:
        /*0040*/ 	.byte	0x02, 0x4a
	.zero		1
	.zero		1


	//----- nvinfo : EIATTR_EXIT_INSTR_OFFSETS
	.align		4
        /*0044*/ 	.byte	0x04, 0x1c
        /*0046*/ 	.short	(.L_2348 - .L_2347)


	//   ....[0]....
.L_2347:
        /*0048*/ 	.word	0x000045f0


	//   ....[1]....
        /*004c*/ 	.word	0x00004ad0


	//----- nvinfo : EIATTR_CRS_STACK_SIZE
	.align		4
.L_2348:
        /*0050*/ 	.byte	0x04, 0x1e
        /*0052*/ 	.short	(.L_2350 - .L_2349)
.L_2349:
        /*0054*/ 	.word	0x00000000


	//----- nvinfo : EIATTR_CBANK_PARAM_SIZE
	.align		4
.L_2350:
        /*0058*/ 	.byte	0x03, 0x19
        /*005a*/ 	.short	0x01d0


	//----- nvinfo : EIATTR_PARAM_CBANK
	.align		4
        /*005c*/ 	.byte	0x04, 0x0a
        /*005e*/ 	.short	(.L_2352 - .L_2351)
	.align		4
.L_2351:
        /*0060*/ 	.word	index@(.nv.constant0._ZN5flash32flash_fwd_splitkv_combine_kernelI23Flash_fwd_kernel_traitsILi128ELi64ELi64ELi4ELb0ELb0EN7cutlass6half_tE19Flash_kernel_traitsILi128ELi64ELi64ELi4ES3_EELi4ELi1ELb1EEEvNS_16Flash_fwd_paramsE)
        /*0064*/ 	.short	0x0380
        /*0066*/ 	.short	0x01d0


	//----- nvinfo : EIATTR_SW_WAR
	.align		4
.L_2352:
        /*0068*/ 	.byte	0x04, 0x36
        /*006a*/ 	.short	(.L_2354 - .L_2353)
.L_2353:
        /*006c*/ 	.word	0x00000008
.L_2354:


//--------------------- .nv.info._ZN5flash24flash_fwd_splitkv_kernelI23Flash_fwd_kernel_traitsILi128ELi64ELi64ELi4ELb0ELb0EN7cutlass6half_tE19Flash_kernel_traitsILi128ELi64ELi64ELi4ES3_EELb0ELb0ELb0ELb0ELb1ELb0ELb0ELb0EEEvNS_16Flash_fwd_paramsE --------------------------
	.section	.nv.info._ZN5flash24flash_fwd_splitkv_kernelI23Flash_fwd_kernel_traitsILi128ELi64ELi64ELi4ELb0ELb0EN7cutlass6half_tE19Flash_kernel_traitsILi128ELi64ELi64ELi4ES3_EELb0ELb0ELb0ELb0ELb1ELb0ELb0ELb0EEEvNS_16Flash_fwd_paramsE,"",@"SHT_CUDA_INFO"
	.sectionflags	@""
	.align	4


	//----- nvinfo : EIATTR_CUDA_API_VERSION
	.align		4
        /*0000*/ 	.byte	0x04, 0x37
        /*0002*/ 	.short	(.L_2356 - .L_2355)
.L_2355:
        /*0004*/ 	.word	0x00000082


	//----- nvinfo : EIATTR_KPARAM_INFO
	.align		4
.L_2356:
        /*0008*/ 	.byte	0x04, 0x17
        /*000a*/ 	.short	(.L_2358 - .L_2357)
.L_2357:
        /*000c*/ 	.word	0x00000000
        /*0010*/ 	.short	0x0000
        /*0012*/ 	.short	0x0000
        /*0014*/ 	.byte	0x00, 0xf0, 0x41, 0x07


	//----- nvinfo : EIATTR_SPARSE_MMA_MASK
	.align		4
.L_2358:
        /*0018*/ 	.byte	0x03, 0x50
        /*001a*/ 	.short	0x0000


	//----- nvinfo : EIATTR_MAXREG_COUNT
	.align		4
        /*001c*/ 	.byte	0x03, 0x1b
        /*001e*/ 	.short	0x00ff


	//----- nvinfo : EIATTR_NUM_BARRIERS
	.align		4
        /*0020*/ 	.byte	0x02, 0x4c
        /*0022*/ 	.byte	0x01
	.zero		1


	//----- nvinfo : EIATTR_MERCURY_ISA_VERSION
	.align		4
        /*0024*/ 	.byte	0x03, 0x5f
        /*0026*/ 	.short	0x0101


	//----- nvinfo : EIATTR_COOP_GROUP_MASK_REGIDS
	.align		4
        /*0028*/ 	.byte	0x04, 0x29
        /*002a*/ 	.short	(.L_2360 - .L_2359)


	//   ....[0]....
.L_2359:
        /*002c*/ 	.word	0xffffffff


	//   ....[1]....
        /*0030*/ 	.word	0xffffffff


	//   ....[2]....
        /*0034*/ 	.word	0xffffffff


	//   ....[3]....
        /*0038*/ 	.word	0xffffffff


	//   ....[4]....
        /*003c*/ 	.word	0xffffffff


	//   ....[5]....
        /*0040*/ 	.word	0xffffffff


	//   ....[6]....
        /*0044*/ 	.word	0xffffffff


	//   ....[7]....
        /*0048*/ 	.word	0xffffffff


	//   ....[8]....
        /*004c*/ 	.word	0xffffffff


	//   ....[9]....
        /*0050*/ 	.word	0xffffffff


	//   ....[10]....
        /*0054*/ 	.word	0xffffffff


	//   ....[11]....
        /*0058*/ 	.word	0xffffffff


	//   ....[12]....
        /*005c*/ 	.word	0x05000004


	//   ....[13]....
        /*0060*/ 	.word	0x05000004


	//   ....[14]....
        /*0064*/ 	.word	0x05000004


	//   ....[15]....
        /*0068*/ 	.word	0x05000004


	//----- nvinfo : EIATTR_COOP_GROUP_INSTR_OFFSETS
	.align		4
.L_2360:
        /*006c*/ 	.byte	0x04, 0x28
        /*006e*/ 	.short	(.L_2362 - .L_2361)


	//   ....[0]....
.L_2361:
        /*0070*/ 	.word	0x00003930


	//   ....[1]....
        /*0074*/ 	.word	0x00003950


	//   ....[2]....
        /*0078*/ 	.word	0x00003a00


	//   ....[3]....
        /*007c*/ 	.word	0x00003a10


	//   ....[4]....
        /*0080*/ 	.word	0x00005bf0


	//   ....[5]....
        /*0084*/ 	.word	0x00005c10


	//   ....[6]....
        /*0088*/ 	.word	0x00005c40


	//   ....[7]....
        /*008c*/ 	.word	0x00005c50


	//   ....[8]....
        /*0090*/ 	.word	0x00006ee0


	//   ....[9]....
        /*0094*/ 	.word	0x00006ef0


	//   ....[10]....
        /*0098*/ 	.word	0x00006f20


	//   ....[11]....
        /*009c*/ 	.word	0x00006f30


	//   ....[12]....
        /*00a0*/ 	.word	0x00008210


	//   ....[13]....
        /*00a4*/ 	.word	0x00008280


	//   ....[14]....
        /*00a8*/ 	.word	0x000082e0


	//   ....[15]....
        /*00ac*/ 	.word	0x00008350


	//----- nvinfo : EIATTR_VRC_CTA_INIT_COUNT
	.align		4
.L_2362:
        /*00b0*/ 	.byte	0x02, 0x4a
	.zero		1
	.zero		1


	//----- nvinfo : EIATTR_EXIT_INSTR_OFFSETS
	.align		4
        /*00b4*/ 	.byte	0x04, 0x1c
        /*00b6*/ 	.short	(.L_2364 - .L_2363)


	//   ....[0]....
.L_2363:
        /*00b8*/ 	.word	0x00000090


	//----- nvinfo : EIATTR_CRS_STACK_SIZE
	.align		4
.L_2364:
        /*00bc*/ 	.byte	0x04, 0x1e
        /*00be*/ 	.short	(.L_2366 - .L_2365)
.L_2365:
        /*00c0*/ 	.word	0x00000000


	//----- nvinfo : EIATTR_CBANK_PARAM_SIZE
	.align		4
.L_2366:
        /*00c4*/ 	.byte	0x03, 0x19
        /*00c6*/ 	.short	0x01d0


	//----- nvinfo : EIATTR_PARAM_CBANK
	.align		4
        /*00c8*/ 	.byte	0x04, 0x0a
        /*00ca*/ 	.short	(.L_2368 - .L_2367)
	.align		4
.L_2367:
        /*00cc*/ 	.word	index@(.nv.constant0._ZN5flash24flash_fwd_splitkv_kernelI23Flash_fwd_kernel_traitsILi128ELi64ELi64ELi4ELb0ELb0EN7cutlass6half_tE19Flash_kernel_traitsILi128ELi64ELi64ELi4ES3_EELb0ELb0ELb0ELb0ELb1ELb0ELb0ELb0EEEvNS_16Flash_fwd_paramsE)
        /*00d0*/ 	.short	0x0380
        /*00d2*/ 	.short	0x01d0


	//----- nvinfo : EIATTR_SW_WAR
	.align		4
.L_2368:
        /*00d4*/ 	.byte	0x04, 0x36
        /*00d6*/ 	.short	(.L_2370 - .L_2369)
.L_2369:
        /*00d8*/ 	.word	0x00000008
.L_2370:


//--------------------- .nv.info._ZN5flash24flash_fwd_splitkv_kernelI23Flash_fwd_kernel_traitsILi128ELi64ELi64ELi4ELb0ELb0EN7cutlass6half_tE19Flash_kernel_traitsILi128ELi64ELi64ELi4ES3_EELb0ELb0ELb0ELb0ELb1ELb1ELb0ELb0EEEvNS_16Flash_fwd_paramsE --------------------------
	.section	.nv.info._ZN5flash24flash_fwd_splitkv_kernelI23Flash_fwd_kernel_traitsILi128ELi64ELi64ELi4ELb0ELb0EN7cutlass6half_tE19Flash_kernel_traitsILi128ELi64ELi64ELi4ES3_EELb0ELb0ELb0ELb0ELb1ELb1ELb0ELb0EEEvNS_16Flash_fwd_paramsE,"",@"SHT_CUDA_INFO"
	.sectionflags	@""
	.align	4


	//----- nvinfo : EIATTR_CUDA_API_VERSION
	.align		4
        /*0000*/ 	.byte	0x04, 0x37
        /*0002*/ 	.short	(.L_2372 - .L_2371)
.L_2371:
        /*0004*/ 	.word	0x00000082


	//----- nvinfo : EIATTR_KPARAM_INFO
	.align		4
.L_2372:
        /*0008*/ 	.byte	0x04, 0x17
        /*000a*/ 	.short	(.L_2374 - .L_2373)
.L_2373:
        /*000c*/ 	.word	0x00000000
        /*0010*/ 	.short	0x0000
        /*0012*/ 	.short	0x0000
        /*0014*/ 	.byte	0x00, 0xf0, 0x41, 0x07


	//----- nvinfo : EIATTR_SPARSE_MMA_MASK
	.align		4
.L_2374:
        /*0018*/ 	.byte	0x03, 0x50
        /*001a*/ 	.short	0x0000


	//----- nvinfo : EIATTR_MAXREG_COUNT
	.align		4
        /*001c*/ 	.byte	0x03, 0x1b
        /*001e*/ 	.short	0x00ff


	//----- nvinfo : EIATTR_NUM_BARRIERS
	.align		4
        /*0020*/ 	.byte	0x02, 0x4c
        /*0022*/ 	.byte	0x01
	.zero		1


	//----- nvinfo : EIATTR_MERCURY_ISA_VERSION
	.align		4
        /*0024*/ 	.byte	0x03, 0x5f
        /*0026*/ 	.short	0x0101


	//----- nvinfo : EIATTR_COOP_GROUP_MASK_REGIDS
	.align		4
        /*0028*/ 	.byte	0x04, 0x29
        /*002a*/ 	.short	(.L_2376 - .L_2375)


	//   ....[0]....
.L_2375:
        /*002c*/ 	.word	0xffffffff


	//   ....[1]....
        /*0030*/ 	.word	0xffffffff


	//   ....[2]....
        /*0034*/ 	.word	0xffffffff


	//   ....[3]....
        /*0038*/ 	.word	0xffffffff


	//   ....[4]....
        /*003c*/ 	.word	0xffffffff


	//   ....[5]....
        /*0040*/ 	.word	0xffffffff


	//   ....[6]....
        /*0044*/ 	.word	0xffffffff


	//   ....[7]....
        /*0048*/ 	.word	0xffffffff


	//   ....[8]....
        /*004c*/ 	.word	0xffffffff


	//   ....[9]....
        /*0050*/ 	.word	0xffffffff


	//   ....[10]....
        /*0054*/ 	.word	0xffffffff


	//   ....[11]....
        /*0058*/ 	.word	0xffffffff


	//   ....[12]....
        /*005c*/ 	.word	0x05000004


	//   ....[13]....
        /*0060*/ 	.word	0x05000004


	//   ....[14]....
        /*0064*/ 	.word	0x05000004


	//   ....[15]....
        /*0068*/ 	.word	0x05000004


	//----- nvinfo : EIATTR_COOP_GROUP_INSTR_OFFSETS
	.align		4
.L_2376:
        /*006c*/ 	.byte	0x04, 0x28
        /*006e*/ 	.short	(.L_2378 - .L_2377)


	//   ....[0]....
.L_2377:
        /*0070*/ 	.word	0x00003ce0


	//   ....[1]....
        /*0074*/ 	.word	0x00003d00


	//   ....[2]....
        /*0078*/ 	.word	0x00003db0


	//   ....[3]....
        /*007c*/ 	.word	0x00003dc0


	//   ....[4]....
        /*0080*/ 	.word	0x000063c0


	//   ....[5]....
        /*0084*/ 	.word	0x000063e0


	//   ....[6]....
        /*0088*/ 	.word	0x00006410


	//   ....[7]....
        /*008c*/ 	.word	0x00006420


	//   ....[8]....
        /*0090*/ 	.word	0x00007670


	//   ....[9]....
        /*0094*/ 	.word	0x00007680


	//   ....[10]....
        /*0098*/ 	.word	0x000076b0


	//   ....[11]....
        /*009c*/ 	.word	0x000076c0


	//   ....[12]....
        /*00a0*/ 	.word	0x000089d0


	//   ....[13]....
        /*00a4*/ 	.word	0x00008a40


	//   ....[14]....
        /*00a8*/ 	.word	0x00008aa0


	//   ....[15]....
        /*00ac*/ 	.word	0x00008b10


	//----- nvinfo : EIATTR_VRC_CTA_INIT_COUNT
	.align		4
.L_2378:
        /*00b0*/ 	.byte	0x02, 0x4a
	.zero		1
	.zero		1


	//----- nvinfo : EIATTR_EXIT_INSTR_OFFSETS
	.align		4
        /*00b4*/ 	.byte	0x04, 0x1c
        /*00b6*/ 	.short	(.L_2380 - .L_2379)


	//   ....[0]....
.L_2379:
        /*00b8*/ 	.word	0x00000090


	//----- nvinfo : EIATTR_CRS_STACK_SIZE
	.align		4
.L_2380:
        /*00bc*/ 	.byte	0x04, 0x1e
        /*00be*/ 	.short	(.L_2382 - .L_2381)
.L_2381:
        /*00c0*/ 	.word	0x00000000


	//----- nvinfo : EIATTR_CBANK_PARAM_SIZE
	.align		4
.L_2382:
        /*00c4*/ 	.byte	0x03, 0x19
        /*00c6*/ 	.short	0x01d0


	//----- nvinfo : EIATTR_PARAM_CBANK
	.align		4
        /*00c8*/ 	.byte	0x04, 0x0a
        /*00ca*/ 	.short	(.L_2384 - .L_2383)
	.align		4
.L_2383:
        /*00cc*/ 	.word	index@(.nv.constant0._ZN5flash24flash_fwd_splitkv_kernelI23Flash_fwd_kernel_traitsILi128ELi64ELi64ELi4ELb0ELb0EN7cutlass6half_tE19Flash_kernel_traitsILi128ELi64ELi64ELi4ES3_EELb0ELb0ELb0ELb0ELb1ELb1ELb0ELb0EEEvNS_16Flash_fwd_paramsE)
        /*00d0*/ 	.short	0x0380
        /*00d2*/ 	.short	0x01d0


	//----- nvinfo : EIATTR_SW_WAR
	.align		4
.L_2384:
        /*00d4*/ 	.byte	0x04, 0x36
        /*00d6*/ 	.short	(.L_2386 - .L_2385)
.L_2385:
        /*00d8*/ 	.word	0x00000008
.L_2386:


//--------------------- .nv.info._ZN5flash24flash_fwd_splitkv_kernelI23Flash_fwd_kernel_traitsILi128ELi64ELi64ELi4ELb0ELb0EN7cutlass6half_tE19Flash_kernel_traitsILi128ELi64ELi64ELi4ES3_EELb0ELb0ELb0ELb0ELb1ELb0ELb1ELb0EEEvNS_16Flash_fwd_paramsE --------------------------
	.section	.nv.info._ZN5flash24flash_fwd_splitkv_kernelI23Flash_fwd_kernel_traitsILi128ELi64ELi64ELi4ELb0ELb0EN7cutlass6half_tE19Flash_kernel_traitsILi128ELi64ELi64ELi4ES3_EELb0ELb0ELb0ELb0ELb1ELb0ELb1ELb0EEEvNS_16Flash_fwd_paramsE,"",@"SHT_CUDA_INFO"
	.sectionflags	@""
	.align	4


	//----- nvinfo : EIATTR_CUDA_API_VERSION
	.align		4
        /*0000*/ 	.byte	0x04, 0x37
        /*0002*/ 	.short	(.L_2388 - .L_2387)
.L_2387:
        /*0004*/ 	.word	0x00000082


	//----- nvinfo : EIATTR_KPARAM_INFO
	.align		4
.L_2388:
        /*0008*/ 	.byte	0x04, 0x17
        /*000a*/ 	.short	(.L_2390 - .L_2389)
.L_2389:
        /*000c*/ 	.word	0x00000000
        /*0010*/ 	.short	0x0000
        /*0012*/ 	.short	0x0000
        /*0014*/ 	.byte	0x00, 0xf0, 0x41, 0x07


	//----- nvinfo : EIATTR_SPARSE_MMA_MASK
	.align		4
.L_2390:
        /*0018*/ 	.byte	0x03, 0x50
        /*001a*/ 	.short	0x0000


	//----- nvinfo : EIATTR_MAXREG_COUNT
	.align		4
        /*001c*/ 	.byte	0x03, 0x1b
        /*001e*/ 	.short	0x00ff


	//----- nvinfo : EIATTR_NUM_BARRIERS
	.align		4
        /*0020*/ 	.byte	0x02, 0x4c
        /*0022*/ 	.byte	0x01
	.zero		1


	//----- nvinfo : EIATTR_MERCURY_ISA_VERSION
	.align		4
        /*0024*/ 	.byte	0x03, 0x5f
        /*0026*/ 	.short	0x0101


	//----- nvinfo : EIATTR_COOP_GROUP_MASK_REGIDS
	.align		4
        /*0028*/ 	.byte	0x04, 0x29
        /*002a*/ 	.short	(.L_2392 - .L_2391)


	//   ....[0]....
.L_2391:
        /*002c*/ 	.word	0xffffffff


	//   ....[1]....
        /*0030*/ 	.word	0xffffffff


	//   ....[2]....
        /*0034*/ 	.word	0xffffffff


	//   ....[3]....
        /*0038*/ 	.word	0xffffffff


	//   ....[4]....
        /*003c*/ 	.word	0xffffffff


	//   ....[5]....
        /*0040*/ 	.word	0xffffffff


	//   ....[6]....
        /*0044*/ 	.word	0xffffffff


	//   ....[7]....
        /*0048*/ 	.word	0xffffffff


	//   ....[8]....
        /*004c*/ 	.word	0xffffffff


	//   ....[9]....
        /*0050*/ 	.word	0xffffffff


	//   ....[10]....
        /*0054*/ 	.word	0xffffffff


	//   ....[11]....
        /*0058*/ 	.word	0xffffffff


	//   ....[12]....
        /*005c*/ 	.word	0x05000006


	//   ....[13]....
        /*0060*/ 	.word	0x05000006


	//   ....[14]....
        /*0064*/ 	.word	0x05000006


	//   ....[15]....
        /*0068*/ 	.word	0x05000006


	//----- nvinfo : EIATTR_COOP_GROUP_INSTR_OFFSETS
	.align		4
.L_2392:
        /*006c*/ 	.byte	0x04, 0x28
        /*006e*/ 	.short	(.L_2394 - .L_2393)


	//   ....[0]....
.L_2393:
        /*0070*/ 	.word	0x00003ae0


	//   ....[1]....
        /*0074*/ 	.word	0x00003b10


	//   ....[2]....
        /*0078*/ 	.word	0x00003bc0


	//   ....[3]....
        /*007c*/ 	.word	0x00003bd0


	//   ....[4]....
        /*0080*/ 	.word	0x00005e80


	//   ....[5]....
        /*0084*/ 	.word	0x00005e90


	//   ....[6]....
        /*0088*/ 	.word	0x00005ec0


	//   ....[7]....
        /*008c*/ 	.word	0x00005ed0


	//   ....[8]....
        /*0090*/ 	.word	0x00007130


	//   ....[9]....
        /*0094*/ 	.word	0x00007140


	//   ....[10]....
        /*0098*/ 	.word	0x00007170


	//   ....[11]....
        /*009c*/ 	.word	0x00007180


	//   ....[12]....
        /*00a0*/ 	.word	0x00007fc0


	//   ....[13]....
        /*00a4*/ 	.word	0x00008030


	//   ....[14]....
        /*00a8*/ 	.word	0x00008090


	//   ....[15]....
        /*00ac*/ 	.word	0x00008100


	//----- nvinfo : EIATTR_VRC_CTA_INIT_COUNT
	.align		4
.L_2394:
        /*00b0*/ 	.byte	0x02, 0x4a
	.zero		1
	.zero		1


	//----- nvinfo : EIATTR_EXIT_INSTR_OFFSETS
	.align		4
        /*00b4*/ 	.byte	0x04, 0x1c
        /*00b6*/ 	.short	(.L_2396 - .L_2395)


	//   ....[0]....
.L_2395:
        /*00b8*/ 	.word	0x000001f0


	//----- nvinfo : EIATTR_CRS_STACK_SIZE
	.align		4
.L_2396:
        /*00bc*/ 	.byte	0x04, 0x1e
        /*00be*/ 	.short	(.L_2398 - .L_2397)
.L_2397:
        /*00c0*/ 	.word	0x00000000


	//----- nvinfo : EIATTR_CBANK_PARAM_SIZE
	.align		4
.L_2398:
        /*00c4*/ 	.byte	0x03, 0x19
        /*00c6*/ 	.short	0x01d0


	//----- nvinfo : EIATTR_PARAM_CBANK
	.align		4
        /*00c8*/ 	.byte	0x04, 0x0a
        /*00ca*/ 	.short	(.L_2400 - .L_2399)
	.align		4
.L_2399:
        /*00cc*/ 	.word	index@(.nv.constant0._ZN5flash24flash_fwd_splitkv_kernelI23Flash_fwd_kernel_traitsILi128ELi64ELi64ELi4ELb0ELb0EN7cutlass6half_tE19Flash_kernel_traitsILi128ELi64ELi64ELi4ES3_EELb0ELb0ELb0ELb0ELb1ELb0ELb1ELb0EEEvNS_16Flash_fwd_paramsE)
        /*00d0*/ 	.short	0x0380
        /*00d2*/ 	.short	0x01d0


	//----- nvinfo : EIATTR_SW_WAR
	.align		4
.L_2400:
        /*00d4*/ 	.byte	0x04, 0x36
        /*00d6*/ 	.short	(.L_2402 - .L_2401)
.L_2401:
        /*00d8*/ 	.word	0x00000008
.L_2402:


//--------------------- .nv.info._ZN5flash24flash_fwd_splitkv_kernelI23Flash_fwd_kernel_traitsILi128ELi64ELi64ELi4ELb0ELb0EN7cutlass6half_tE19Flash_kernel_traitsILi128ELi64ELi64ELi4ES3_EELb0ELb0ELb0ELb0ELb1ELb1ELb1ELb0EEEvNS_16Flash_fwd_paramsE --------------------------
	.section	.nv.info._ZN5flash24flash_fwd_splitkv_kernelI23Flash_fwd_kernel_traitsILi128ELi64ELi64ELi4ELb0ELb0EN7cutlass6half_tE19Flash_kernel_traitsILi128ELi64ELi64ELi4ES3_EELb0ELb0ELb0ELb0ELb1ELb1ELb1ELb0EEEvNS_16Flash_fwd_paramsE,"",@"SHT_CUDA_INFO"
	.sectionflags	@""
	.align	4


	//----- nvinfo : EIATTR_CUDA_API_VERSION
	.align		4
        /*0000*/ 	.byte	0x04, 0x37
        /*0002*/ 	.short	(.L_2404 - .L_2403)
.L_2403:
        /*0004*/ 	.word	0x00000082


	//----- nvinfo : EIATTR_KPARAM_INFO
	.align		4
.L_2404:
        /*0008*/ 	.byte	0x04, 0x17
        /*000a*/ 	.short	(.L_2406 - .L_2405)
.L_2405:
        /*000c*/ 	.word	0x00000000
        /*0010*/ 	.short	0x0000
        /*0012*/ 	.short	0x0000
        /*0014*/ 	.byte	0x00, 0xf0, 0x41, 0x07


	//----- nvinfo : EIATTR_SPARSE_MMA_MASK
	.align		4
.L_2406:
        /*0018*/ 	.byte	0x03, 0x50
        /*001a*/ 	.short	0x0000


	//----- nvinfo : EIATTR_MAXREG_COUNT
	.align		4
        /*001c*/ 	.byte	0x03, 0x1b
        /*001e*/ 	.short	0x00ff


	//----- nvinfo : EIATTR_NUM_BARRIERS
	.align		4
        /*0020*/ 	.byte	0x02, 0x4c
        /*0022*/ 	.byte	0x01
	.zero		1


	//----- nvinfo : EIATTR_MERCURY_ISA_VERSION
	.align		4
        /*0024*/ 	.byte	0x03, 0x5f
        /*0026*/ 	.short	0x0101


	//----- nvinfo : EIATTR_COOP_GROUP_MASK_REGIDS
	.align		4
        /*0028*/ 	.byte	0x04, 0x29
        /*002a*/ 	.short	(.L_2408 - .L_2407)


	//   ....[0]....
.L_2407:
        /*002c*/ 	.word	0xffffffff


	//   ....[1]....
        /*0030*/ 	.word	0xffffffff


	//   ....[2]....
        /*0034*/ 	.word	0xffffffff


	//   ....[3]....
        /*0038*/ 	.word	0xffffffff


	//   ....[4]....
        /*003c*/ 	.word	0xffffffff


	//   ....[5]....
        /*0040*/ 	.word	0xffffffff


	//   ....[6]....
        /*0044*/ 	.word	0xffffffff


	//   ....[7]....
        /*0048*/ 	.word	0xffffffff


	//   ....[8]....
        /*004c*/ 	.word	0xffffffff


	//   ....[9]....
        /*0050*/ 	.word	0xffffffff


	//   ....[10]....
        /*0054*/ 	.word	0xffffffff


	//   ....[11]....
        /*0058*/ 	.word	0xffffffff


	//   ....[12]....
        /*005c*/ 	.word	0x05000006


	//   ....[13]....
        /*0060*/ 	.word	0x05000006


	//   ....[14]....
        /*0064*/ 	.word	0x05000006


	//   ....[15]....
        /*0068*/ 	.word	0x05000006


	//----- nvinfo : EIATTR_COOP_GROUP_INSTR_OFFSETS
	.align		4
.L_2408:
        /*006c*/ 	.byte	0x04, 0x28
        /*006e*/ 	.short	(.L_2410 - .L_2409)


	//   ....[0]....
.L_2409:
        /*0070*/ 	.word	0x00003eb0


	//   ....[1]....
        /*0074*/ 	.word	0x00003ee0


	//   ....[2]....
        /*0078*/ 	.word	0x00003f90


	//   ....[3]....
        /*007c*/ 	.word	0x00003fa0


	//   ....[4]....
        /*0080*/ 	.word	0x00006670


	//   ....[5]....
        /*0084*/ 	.word	0x00006680


	//   ....[6]....
        /*0088*/ 	.word	0x000066b0


	//   ....[7]....
        /*008c*/ 	.word	0x000066c0


	//   ....[8]....
        /*0090*/ 	.word	0x00007900


	//   ....[9]....
        /*0094*/ 	.word	0x00007910


	//   ....[10]....
        /*0098*/ 	.word	0x00007940


	//   ....[11]....
        /*009c*/ 	.word	0x00007950


	//   ....[12]....
        /*00a0*/ 	.word	0x00008790


	//   ....[13]....
        /*00a4*/ 	.word	0x00008800


	//   ....[14]....
        /*00a8*/ 	.word	0x00008870


	//   ....[15]....
        /*00ac*/ 	.word	0x000088d0


	//----- nvinfo : EIATTR_VRC_CTA_INIT_COUNT
	.align		4
.L_2410:
        /*00b0*/ 	.byte	0x02, 0x4a
	.zero		1
	.zero		1


	//----- nvinfo : EIATTR_EXIT_INSTR_OFFSETS
	.align		4
        /*00b4*/ 	.byte	0x04, 0x1c
        /*00b6*/ 	.short	(.L_2412 - .L_2411)


	//   ....[0]....
.L_2411:
        /*00b8*/ 	.word	0x000001f0


	//----- nvinfo : EIATTR_CRS_STACK_SIZE
	.align		4
.L_2412:
        /*00bc*/ 	.byte	0x04, 0x1e
        /*00be*/ 	.short	(.L_2414 - .L_2413)
.L_2413:
        /*00c0*/ 	.word	0x00000000


	//----- nvinfo : EIATTR_CBANK_PARAM_SIZE
	.align		4
.L_2414:
        /*00c4*/ 	.byte	0x03, 0x19
        /*00c6*/ 	.short	0x01d0


	//----- nvinfo : EIATTR_PARAM_CBANK
	.align		4
        /*00c8*/ 	.byte	0x04, 0x0a
        /*00ca*/ 	.short	(.L_2416 - .L_2415)
	.align		4
.L_2415:
        /*00cc*/ 	.word	index@(.nv.constant0._ZN5flash24flash_fwd_splitkv_kernelI23Flash_fwd_kernel_traitsILi128ELi64ELi64ELi4ELb0ELb0EN7cutlass6half_tE19Flash_kernel_traitsILi128ELi64ELi64ELi4ES3_EELb0ELb0ELb0ELb0ELb1ELb1ELb1ELb0EEEvNS_16Flash_fwd_paramsE)
        /*00d0*/ 	.short	0x0380
        /*00d2*/ 	.short	0x01d0


	//----- nvinfo : EIATTR_SW_WAR
	.align		4
.L_2416:
        /*00d4*/ 	.byte	0x04, 0x36
        /*00d6*/ 	.short	(.L_2418 - .L_2417)
.L_2417:
        /*00d8*/ 	.word	0x00000008
.L_2418:


//--------------------- .nv.info._ZN5flash24flash_fwd_splitkv_kernelI23Flash_fwd_kernel_traitsILi128ELi64ELi64ELi4ELb0ELb0EN7cutlass6half_tE19Flash_kernel_traitsILi128ELi64ELi64ELi4ES3_EELb0ELb0ELb0ELb0ELb0ELb0ELb0ELb0EEEvNS_16Flash_fwd_paramsE --------------------------
	.section	.nv.info._ZN5flash24flash_fwd_splitkv_kernelI23Flash_fwd_kernel_traitsILi128ELi64ELi64ELi4ELb0ELb0EN7cutlass6half_tE19Flash_kernel_traitsILi128ELi64ELi64ELi4ES3_EELb0ELb0ELb0ELb0ELb0ELb0ELb0ELb0EEEvNS_16Flash_fwd_paramsE,"",@"SHT_CUDA_INFO"
	.sectionflags	@""
	.align	4


	//----- nvinfo : EIATTR_CUDA_API_VERSION
	.align		4
        /*0000*/ 	.byte	0x04, 0x37
        /*0002*/ 	.short	(.L_2420 - .L_2419)
.L_2419:
        /*0004*/ 	.word	0x00000082


	//----- nvinfo : EIATTR_KPARAM_INFO
	.align		4
.L_2420:
        /*0008*/ 	.byte	0x04, 0x17
        /*000a*/ 	.short	(.L_2422 - .L_2421)
.L_2421:
        /*000c*/ 	.word	0x00000000
        /*0010*/ 	.short	0x0000
        /*0012*/ 	.short	0x0000
        /*0014*/ 	.byte	0x00, 0xf0, 0x41, 0x07


	//----- nvinfo : EIATTR_SPARSE_MMA_MASK
	.align		4
.L_2422:
        /*0018*/ 	.byte	0x03, 0x50
        /*001a*/ 	.short	0x0000


	//----- nvinfo : EIATTR_MAXREG_COUNT
	.align		4
        /*001c*/ 	.byte	0x03, 0x1b
        /*001e*/ 	.short	0x00ff


	//----- nvinfo : EIATTR_NUM_BARRIERS
	.align		4
        /*0020*/ 	.byte	0x02, 0x4c
        /*0022*/ 	.byte	0x01
	.zero		1


	//----- nvinfo : EIATTR_MERCURY_ISA_VERSION
	.align		4
        /*0024*/ 	.byte	0x03, 0x5f
        /*0026*/ 	.short	0x0101


	//----- nvinfo : EIATTR_COOP_GROUP_MASK_REGIDS
	.align		4
        /*0028*/ 	.byte	0x04, 0x29
        /*002a*/ 	.short	(.L_2424 - .L_2423)


	//   ....[0]....
.L_2423:
        /*002c*/ 	.word	0xffffffff


	//   ....[1]....
        /*0030*/ 	.word	0xffffffff


	//   ....[2]....
        /*0034*/ 	.word	0xffffffff


	//   ....[3]....
        /*0038*/ 	.word	0xffffffff


	//   ....[4]....
        /*003c*/ 	.word	0xffffffff


	//   ....[5]....
        /*0040*/ 	.word	0xffffffff


	//   ....[6]....
        /*0044*/ 	.word	0xffffffff


	//   ....[7]....
        /*0048*/ 	.word	0xffffffff


	//   ....[8]....
        /*004c*/ 	.word	0xffffffff


	//   ....[9]....
        /*0050*/ 	.word	0xffffffff


	//   ....[10]....
        /*0054*/ 	.word	0xffffffff


	//   ....[11]....
        /*0058*/ 	.word	0xffffffff


	//   ....[12]....
        /*005c*/ 	.word	0x05000004


	//   ....[13]....
        /*0060*/ 	.word	0x05000004


	//   ....[14]....
        /*0064*/ 	.word	0x05000004


	//   ....[15]....
        /*0068*/ 	.word	0x05000004


	//----- nvinfo : EIATTR_COOP_GROUP_INSTR_OFFSETS
	.align		4
.L_2424:
        /*006c*/ 	.byte	0x04, 0x28
        /*006e*/ 	.short	(.L_2426 - .L_2425)


	//   ....[0]....
.L_2425:
        /*0070*/ 	.word	0x00004470


	//   ....[1]....
        /*0074*/ 	.word	0x00004490


	//   ....[2]....
        /*0078*/ 	.word	0x00004540


	//   ....[3]....
        /*007c*/ 	.word	0x00004550


	//   ....[4]....
        /*0080*/ 	.word	0x00006ae0


	//   ....[5]....
        /*0084*/ 	.word	0x00006b00


	//   ....[6]....
        /*0088*/ 	.word	0x00006b30


	//   ....[7]....
        /*008c*/ 	.word	0x00006b40


	//   ....[8]....
        /*0090*/ 	.word	0x00007da0


	//   ....[9]....
        /*0094*/ 	.word	0x00007db0


	//   ....[10]....
        /*0098*/ 	.word	0x00007de0


	//   ....[11]....
        /*009c*/ 	.word	0x00007df0


	//   ....[12]....
        /*00a0*/ 	.word	0x000091c0


	//   ....[13]....
        /*00a4*/ 	.word	0x00009230


	//   ....[14]....
        /*00a8*/ 	.word	0x00009290


	//   ....[15]....
        /*00ac*/ 	.word	0x00009300


	//----- nvinfo : EIATTR_VRC_CTA_INIT_COUNT
	.align		4
.L_2426:
        /*00b0*/ 	.byte	0x02, 0x4a
	.zero		1
	.zero		1


	//----- nvinfo : EIATTR_EXIT_INSTR_OFFSETS
	.align		4
        /*00b4*/ 	.byte	0x04, 0x1c
        /*00b6*/ 	.short	(.L_2428 - .L_2427)


	//   ....[0]....
.L_2427:
        /*00b8*/ 	.word	0x00000090


	//----- nvinfo : EIATTR_CRS_STACK_SIZE
	.align		4
.L_2428:
        /*00bc*/ 	.byte	0x04, 0x1e
        /*00be*/ 	.short	(.L_2430 - .L_2429)
.L_2429:
        /*00c0*/ 	.word	0x00000000


	//----- nvinfo : EIATTR_CBANK_PARAM_SIZE
	.align		4
.L_2430:
        /*00c4*/ 	.byte	0x03, 0x19
        /*00c6*/ 	.short	0x01d0


	//----- nvinfo : EIATTR_PARAM_CBANK
	.align		4
        /*00c8*/ 	.byte	0x04, 0x0a
        /*00ca*/ 	.short	(.L_2432 - .L_2431)
	.align		4
.L_2431:
        /*00cc*/ 	.word	index@(.nv.constant0._ZN5flash24flash_fwd_splitkv_kernelI23Flash_fwd_kernel_traitsILi128ELi64ELi64ELi4ELb0ELb0EN7cutlass6half_tE19Flash_kernel_traitsILi128ELi64ELi64ELi4ES3_EELb0ELb0ELb0ELb0ELb0ELb0ELb0ELb0EEEvNS_16Flash_fwd_paramsE)
        /*00d0*/ 	.short	0x0380
        /*00d2*/ 	.short	0x01d0


	//----- nvinfo : EIATTR_SW_WAR
	.align		4
.L_2432:
        /*00d4*/ 	.byte	0x04, 0x36
        /*00d6*/ 	.short	(.L_2434 - .L_2433)
.L_2433:
        /*00d8*/ 	.word	0x00000008
.L_2434:


//--------------------- .nv.info._ZN5flash24flash_fwd_splitkv_kernelI23Flash_fwd_kernel_traitsILi128ELi64ELi64ELi4ELb0ELb0EN7cutlass6half_tE19Flash_kernel_traitsILi128ELi64ELi64ELi4ES3_EELb0ELb0ELb0ELb0ELb0ELb1ELb0ELb0EEEvNS_16Flash_fwd_paramsE --------------------------
	.section	.nv.info._ZN5flash24flash_fwd_splitkv_kernelI23Flash_fwd_kernel_traitsILi128ELi64ELi64ELi4ELb0ELb0EN7cutlass6half_tE19Flash_kernel_traitsILi128ELi64ELi64ELi4ES3_EELb0ELb0ELb0ELb0ELb0ELb1ELb0ELb0EEEvNS_16Flash_fwd_paramsE,"",@"SHT_CUDA_INFO"
	.sectionflags	@""
	.align	4


	//----- nvinfo : EIATTR_CUDA_API_VERSION
	.align		4
        /*0000*/ 	.byte	0x04, 0x37
        /*0002*/ 	.short	(.L_2436 - .L_2435)
.L_2435:
        /*0004*/ 	.word	0x00000082


	//----- nvinfo : EIATTR_KPARAM_INFO
	.align		4
.L_2436:
        /*0008*/ 	.byte	0x04, 0x17
        /*000a*/ 	.short	(.L_2438 - .L_2437)
.L_2437:
        /*000c*/ 	.word	0x00000000
        /*0010*/ 	.short	0x0000
        /*0012*/ 	.short	0x0000
        /*0014*/ 	.byte	0x00, 0xf0, 0x41, 0x07


	//----- nvinfo : EIATTR_SPARSE_MMA_MASK
	.align		4
.L_2438:
        /*0018*/ 	.byte	0x03, 0x50
        /*001a*/ 	.short	0x0000


	//----- nvinfo : EIATTR_MAXREG_COUNT
	.align		4
        /*001c*/ 	.byte	0x03, 0x1b
        /*001e*/ 	.short	0x00ff


	//----- nvinfo : EIATTR_NUM_BARRIERS
	.align		4
        /*0020*/ 	.byte	0x02, 0x4c
        /*0022*/ 	.byte	0x01
	.zero		1


	//----- nvinfo : EIATTR_MERCURY_ISA_VERSION
	.align		4
        /*0024*/ 	.byte	0x03, 0x5f
        /*0026*/ 	.short	0x0101


	//----- nvinfo : EIATTR_COOP_GROUP_MASK_REGIDS
	.align		4
        /*0028*/ 	.byte	0x04, 0x29
        /*002a*/ 	.short	(.L_2440 - .L_2439)


	//   ....[0]....
.L_2439:
        /*002c*/ 	.word	0xffffffff


	//   ....[1]....
        /*0030*/ 	.word	0xffffffff


	//   ....[2]....
        /*0034*/ 	.word	0xffffffff


	//   ....[3]....
        /*0038*/ 	.word	0xffffffff


	//   ....[4]....
        /*003c*/ 	.word	0xffffffff


	//   ....[5]....
        /*0040*/ 	.word	0xffffffff


	//   ....[6]....
        /*0044*/ 	.word	0xffffffff


	//   ....[7]....
        /*0048*/ 	.word	0xffffffff


	//   ....[8]....
        /*004c*/ 	.word	0xffffffff


	//   ....[9]....
        /*0050*/ 	.word	0xffffffff


	//   ....[10]....
        /*0054*/ 	.word	0xffffffff


	//   ....[11]....
        /*0058*/ 	.word	0xffffffff


	//   ....[12]....
        /*005c*/ 	.word	0x05000004


	//   ....[13]....
        /*0060*/ 	.word	0x05000004


	//   ....[14]....
        /*0064*/ 	.word	0x05000004


	//   ....[15]....
        /*0068*/ 	.word	0x05000004


	//----- nvinfo : EIATTR_COOP_GROUP_INSTR_OFFSETS
	.align		4
.L_2440:
        /*006c*/ 	.byte	0x04, 0x28
        /*006e*/ 	.short	(.L_2442 - .L_2441)


	//   ....[0]....
.L_2441:
        /*0070*/ 	.word	0x000048e0


	//   ....[1]....
        /*0074*/ 	.word	0x00004900


	//   ....[2]....
        /*0078*/ 	.word	0x000049b0


	//   ....[3]....
        /*007c*/ 	.word	0x000049c0


	//   ....[4]....
        /*0080*/ 	.word	0x000073c0


	//   ....[5]....
        /*0084*/ 	.word	0x000073e0


	//   ....[6]....
        /*0088*/ 	.word	0x00007410


	//   ....[7]....
        /*008c*/ 	.word	0x00007420


	//   ....[8]....
        /*0090*/ 	.word	0x00008660


	//   ....[9]....
        /*0094*/ 	.word	0x00008670


	//   ....[10]....
        /*0098*/ 	.word	0x000086a0


	//   ....[11]....
        /*009c*/ 	.word	0x000086b0


	//   ....[12]....
        /*00a0*/ 	.word	0x00009a80


	//   ....[13]....
        /*00a4*/ 	.word	0x00009af0


	//   ....[14]....
        /*00a8*/ 	.word	0x00009b50


	//   ....[15]....
        /*00ac*/ 	.word	0x00009bc0


	//----- nvinfo : EIATTR_VRC_CTA_INIT_COUNT
	.align		4
.L_2442:
        /*00b0*/ 	.byte	0x02, 0x4a
	.zero		1
	.zero		1


	//----- nvinfo : EIATTR_EXIT_INSTR_OFFSETS
	.align		4
        /*00b4*/ 	.byte	0x04, 0x1c
        /*00b6*/ 	.short	(.L_2444 - .L_2443)


	//   ....[0]....
.L_2443:
        /*00b8*/ 	.word	0x00000090


	//----- nvinfo : EIATTR_CRS_STACK_SIZE
	.align		4
.L_2444:
        /*00bc*/ 	.byte	0x04, 0x1e
        /*00be*/ 	.short	(.L_2446 - .L_2445)
.L_2445:
        /*00c0*/ 	.word	0x00000000


	//----- nvinfo : EIATTR_CBANK_PARAM_SIZE
	.align		4
.L_2446:
        /*00c4*/ 	.byte	0x03, 0x19
        /*00c6*/ 	.short	0x01d0


	//----- nvinfo : EIATTR_PARAM_CBANK
	.align		4
        /*00c8*/ 	.byte	0x04, 0x0a
        /*00ca*/ 	.short	(.L_2448 - .L_2447)
	.align		4
.L_2447:
        /*00cc*/ 	.word	index@(.nv.constant0._ZN5flash24flash_fwd_splitkv_kernelI23Flash_fwd_kernel_traitsILi128ELi64ELi64ELi4ELb0ELb0EN7cutlass6half_tE19Flash_kernel_traitsILi128ELi64ELi64ELi4ES3_EELb0ELb0ELb0ELb0ELb0ELb1ELb0ELb0EEEvNS_16Flash_fwd_paramsE)
        /*00d0*/ 	.short	0x0380
        /*00d2*/ 	.short	0x01d0


	//----- nvinfo : EIATTR_SW_WAR
	.align		4
.L_2448:
        /*00d4*/ 	.byte	0x04, 0x36
        /*00d6*/ 	.short	(.L_2450 - .L_2449)
.L_2449:
        /*00d8*/ 	.word	0x00000008
.L_2450:


//--------------------- .nv.info._ZN5flash24flash_fwd_splitkv_kernelI23Flash_fwd_kernel_traitsILi128ELi64ELi64ELi4ELb0ELb0EN7cutlass6half_tE19Flash_kernel_traitsILi128ELi64ELi64ELi4ES3_EELb0ELb0ELb0ELb0ELb0ELb0ELb0ELb1EEEvNS_16Flash_fwd_paramsE --------------------------
	.section	.nv.info._ZN5flash24flash_fwd_splitkv_kernelI23Flash_fwd_kernel_traitsILi128ELi64ELi64ELi4ELb0ELb0EN7cutlass6half_tE19Flash_kernel_traitsILi128ELi64ELi64ELi4ES3_EELb0ELb0ELb0ELb0ELb0ELb0ELb0ELb1EEEvNS_16Flash_fwd_paramsE,"",@"SHT_CUDA_INFO"
	.sectionflags	@""
	.align	4


	//----- nvinfo : EIATTR_CUDA_API_VERSION
	.align		4
        /*0000*/ 	.byte	0x04, 0x37
        /*0002*/ 	.short	(.L_2452 - .L_2451)
.L_2451:
        /*0004*/ 	.word	0x00000082


	//----- nvinfo : EIATTR_KPARAM_INFO
	.align		4
.L_2452:
        /*0008*/ 	.byte	0x04, 0x17
        /*000a*/ 	.short	(.L_2454 - .L_2453)
.L_2453:
        /*000c*/ 	.word	0x00000000
        /*0010*/ 	.short	0x0000
        /*0012*/ 	.short	0x0000
        /*0014*/ 	.byte	0x00, 0xf0, 0x41, 0x07


	//----- nvinfo : EIATTR_SPARSE_MMA_MASK
	.align		4
.L_2454:
        /*0018*/ 	.byte	0x03, 0x50
        /*001a*/ 	.short	0x0000


	//----- nvinfo : EIATTR_MAXREG_COUNT
	.align		4
        /*001c*/ 	.byte	0x03, 0x1b
        /*001e*/ 	.short	0x00ff


	//----- nvinfo : EIATTR_NUM_BARRIERS
	.align		4
        /*0020*/ 	.byte	0x02, 0x4c
        /*0022*/ 	.byte	0x01
	.zero		1


	//----- nvinfo : EIATTR_MERCURY_ISA_VERSION
	.align		4
        /*0024*/ 	.byte	0x03, 0x5f
        /*0026*/ 	.short	0x0101


	//----- nvinfo : EIATTR_COOP_GROUP_MASK_REGIDS
	.align		4
        /*0028*/ 	.byte	0x04, 0x29
        /*002a*/ 	.short	(.L_2456 - .L_2455)


	//   ....[0]....
.L_2455:
        /*002c*/ 	.word	0xffffffff


	//   ....[1]....
        /*0030*/ 	.word	0xffffffff


	//   ....[2]....
        /*0034*/ 	.word	0xffffffff


	//   ....[3]....
        /*0038*/ 	.word	0xffffffff


	//   ....[4]....
        /*003c*/ 	.word	0xffffffff


	//   ....[5]....
        /*0040*/ 	.word	0xffffffff


	//   ....[6]....
        /*0044*/ 	.word	0xffffffff


	//   ....[7]....
        /*0048*/ 	.word	0xffffffff


	//   ....[8]....
        /*004c*/ 	.word	0xffffffff


	//   ....[9]....
        /*0050*/ 	.word	0xffffffff


	//   ....[10]....
        /*0054*/ 	.word	0xffffffff


	//   ....[11]....
        /*0058*/ 	.word	0xffffffff


	//   ....[12]....
        /*005c*/ 	.word	0x05000006


	//   ....[13]....
        /*0060*/ 	.word	0x05000006


	//   ....[14]....
        /*0064*/ 	.word	0x05000006


	//   ....[15]....
        /*0068*/ 	.word	0x05000006


	//----- nvinfo : EIATTR_COOP_GROUP_INSTR_OFFSETS
	.align		4
.L_2456:
        /*006c*/ 	.byte	0x04, 0x28
        /*006e*/ 	.short	(.L_2458 - .L_2457)


	//   ....[0]....
.L_2457:
        /*0070*/ 	.word	0x0000f160


	//   ....[1]....
        /*0074*/ 	.word	0x0000f190


	//   ....[2]....
        /*0078*/ 	.word	0x0000f250


	//   ....[3]....
        /*007c*/ 	.word	0x0000f260


	//   ....[4]....
        /*0080*/ 	.word	0x00011800


	//   ....[5]....
        /*0084*/ 	.word	0x00011810


	//   ....[6]....
        /*0088*/ 	.word	0x00011840


	//   ....[7]....
        /*008c*/ 	.word	0x00011850


	//   ....[8]....
        /*0090*/ 	.word	0x00012ac0


	//   ....[9]....
        /*0094*/ 	.word	0x00012ad0


	//   ....[10]....
        /*0098*/ 	.word	0x00012b00


	//   ....[11]....
        /*009c*/ 	.word	0x00012b10


	//   ....[12]....
        /*00a0*/ 	.word	0x00013ea0


	//   ....[13]....
        /*00a4*/ 	.word	0x00013f10


	//   ....[14]....
        /*00a8*/ 	.word	0x00013f70


	//   ....[15]....
        /*00ac*/ 	.word	0x00013fe0


	//----- nvinfo : EIATTR_VRC_CTA_INIT_COUNT
	.align		4
.L_2458:
        /*00b0*/ 	.byte	0x02, 0x4a
	.zero		1
	.zero		1


	//----- nvinfo : EIATTR_EXIT_INSTR_OFFSETS
	.align		4
        /*00b4*/ 	.byte	0x04, 0x1c
        /*00b6*/ 	.short	(.L_2460 - .L_2459)


	//   ....[0]....
.L_2459:
        /*00b8*/ 	.word	0x00000090


	//----- nvinfo : EIATTR_CRS_STACK_SIZE
	.align		4
.L_2460:
        /*00bc*/ 	.byte	0x04, 0x1e
        /*00be*/ 	.short	(.L_2462 - .L_2461)
.L_2461:
        /*00c0*/ 	.word	0x00000000


	//----- nvinfo : EIATTR_CBANK_PARAM_SIZE
	.align		4
.L_2462:
        /*00c4*/ 	.byte	0x03, 0x19
        /*00c6*/ 	.short	0x01d0


	//----- nvinfo : EIATTR_PARAM_CBANK
	.align		4
        /*00c8*/ 	.byte	0x04, 0x0a
        /*00ca*/ 	.short	(.L_2464 - .L_2463)
	.align		4
.L_2463:
        /*00cc*/ 	.word	index@(.nv.constant0._ZN5flash24flash_fwd_splitkv_kernelI23Flash_fwd_kernel_traitsILi128ELi64ELi64ELi4ELb0ELb0EN7cutlass6half_tE19Flash_kernel_traitsILi128ELi64ELi64ELi4ES3_EELb0ELb0ELb0ELb0ELb0ELb0ELb0ELb1EEEvNS_16Flash_fwd_paramsE)
        /*00d0*/ 	.short	0x0380
        /*00d2*/ 	.short	0x01d0


	//----- nvinfo : EIATTR_SW_WAR
	.align		4
.L_2464:
        /*00d4*/ 	.byte	0x04, 0x36
        /*00d6*/ 	.short	(.L_2466 - .L_2465)
.L_2465:
        /*00d8*/ 	.word	0x00000008
.L_2466:


//--------------------- .nv.info._ZN5flash24flash_fwd_splitkv_kernelI23Flash_fwd_kernel_traitsILi128ELi64ELi64ELi4ELb0ELb0EN7cutlass6half_tE19Flash_kernel_traitsILi128ELi64ELi64ELi4ES3_EELb0ELb0ELb0ELb0ELb0ELb1ELb0ELb1EEEvNS_16Flash_fwd_paramsE --------------------------
	.section	.nv.info._ZN5flash24flash_fwd_splitkv_kernelI23Flash_fwd_kernel_traitsILi128ELi64ELi64ELi4ELb0ELb0EN7cutlass6half_tE19Flash_kernel_traitsILi128ELi64ELi64ELi4ES3_EELb0ELb0ELb0ELb0ELb0ELb1ELb0ELb1EEEvNS_16Flash_fwd_paramsE,"",@"SHT_CUDA_INFO"
	.sectionflags	@""
	.align	4


	//----- nvinfo : EIATTR_CUDA_API_VERSION
	.align		4
        /*0000*/ 	.byte	0x04, 0x37
        /*0002*/ 	.short	(.L_2468 - .L_2467)
.L_2467:
        /*0004*/ 	.word	0x00000082


	//----- nvinfo : EIATTR_KPARAM_INFO
	.align		4
.L_2468:
        /*0008*/ 	.byte	0x04, 0x17
        /*000a*/ 	.short	(.L_2470 - .L_2469)
.L_2469:
        /*000c*/ 	.word	0x00000000
        /*0010*/ 	.short	0x0000
        /*0012*/ 	.short	0x0000
        /*0014*/ 	.byte	0x00, 0xf0, 0x41, 0x07


	//----- nvinfo : EIATTR_SPARSE_MMA_MASK
	.align		4
.L_2470:
        /*0018*/ 	.byte	0x03, 0x50
        /*001a*/ 	.short	0x0000


	//----- nvinfo : EIATTR_MAXREG_COUNT
	.align		4
        /*001c*/ 	.byte	0x03, 0x1b
        /*001e*/ 	.short	0x00ff


	//----- nvinfo : EIATTR_NUM_BARRIERS
	.align		4
        /*0020*/ 	.byte	0x02, 0x4c
        /*0022*/ 	.byte	0x01
	.zero		1


	//----- nvinfo : EIATTR_MERCURY_ISA_VERSION
	.align		4
        /*0024*/ 	.byte	0x03, 0x5f
        /*0026*/ 	.short	0x0101


	//----- nvinfo : EIATTR_COOP_GROUP_MASK_REGIDS
	.align		4
        /*0028*/ 	.byte	0x04, 0x29
        /*002a*/ 	.short	(.L_2472 - .L_2471)


	//   ....[0]....
.L_2471:
        /*002c*/ 	.word	0xffffffff


	//   ....[1]....
        /*0030*/ 	.word	0xffffffff


	//   ....[2]....
        /*0034*/ 	.word	0xffffffff


	//   ....[3]....
        /*0038*/ 	.word	0xffffffff


	//   ....[4]....
        /*003c*/ 	.word	0xffffffff


	//   ....[5]....
        /*0040*/ 	.word	0xffffffff


	//   ....[6]....
        /*0044*/ 	.word	0xffffffff


	//   ....[7]....
        /*0048*/ 	.word	0xffffffff


	//   ....[8]....
        /*004c*/ 	.word	0xffffffff


	//   ....[9]....
        /*0050*/ 	.word	0xffffffff


	//   ....[10]....
        /*0054*/ 	.word	0xffffffff


	//   ....[11]....
        /*0058*/ 	.word	0xffffffff


	//   ....[12]....
        /*005c*/ 	.word	0x05000006


	//   ....[13]....
        /*0060*/ 	.word	0x05000006


	//   ....[14]....
        /*0064*/ 	.word	0x05000006


	//   ....[15]....
        /*0068*/ 	.word	0x05000006


	//----- nvinfo : EIATTR_COOP_GROUP_INSTR_OFFSETS
	.align		4
.L_2472:
        /*006c*/ 	.byte	0x04, 0x28
        /*006e*/ 	.short	(.L_2474 - .L_2473)


	//   ....[0]....
.L_2473:
        /*0070*/ 	.word	0x0000f570


	//   ....[1]....
        /*0074*/ 	.word	0x0000f5a0


	//   ....[2]....
        /*0078*/ 	.word	0x0000f660


	//   ....[3]....
        /*007c*/ 	.word	0x0000f670


	//   ....[4]....
        /*0080*/ 	.word	0x00012020


	//   ....[5]....
        /*0084*/ 	.word	0x00012030


	//   ....[6]....
        /*0088*/ 	.word	0x00012060


	//   ....[7]....
        /*008c*/ 	.word	0x00012070


	//   ....[8]....
        /*0090*/ 	.word	0x000132d0


	//   ....[9]....
        /*0094*/ 	.word	0x000132e0


	//   ....[10]....
        /*0098*/ 	.word	0x00013310


	//   ....[11]....
        /*009c*/ 	.word	0x00013320


	//   ....[12]....
        /*00a0*/ 	.word	0x000146b0


	//   ....[13]....
        /*00a4*/ 	.word	0x00014720


	//   ....[14]....
        /*00a8*/ 	.word	0x00014780


	//   ....[15]....
        /*00ac*/ 	.word	0x000147f0


	//----- nvinfo : EIATTR_VRC_CTA_INIT_COUNT
	.align		4
.L_2474:
        /*00b0*/ 	.byte	0x02, 0x4a
	.zero		1
	.zero		1


	//----- nvinfo : EIATTR_EXIT_INSTR_OFFSETS
	.align		4
        /*00b4*/ 	.byte	0x04, 0x1c
        /*00b6*/ 	.short	(.L_2476 - .L_2475)


	//   ....[0]....
.L_2475:
        /*00b8*/ 	.word	0x00000090


	//----- nvinfo : EIATTR_CRS_STACK_SIZE
	.align		4
.L_2476:
        /*00bc*/ 	.byte	0x04, 0x1e
        /*00be*/ 	.short	(.L_2478 - .L_2477)
.L_2477:
        /*00c0*/ 	.word	0x00000000


	//----- nvinfo : EIATTR_CBANK_PARAM_SIZE
	.align		4
.L_2478:
        /*00c4*/ 	.byte	0x03, 0x19
        /*00c6*/ 	.short	0x01d0


	//----- nvinfo : EIATTR_PARAM_CBANK
	.align		4
        /*00c8*/ 	.byte	0x04, 0x0a
        /*00ca*/ 	.short	(.L_2480 - .L_2479)
	.align		4
.L_2479:
        /*00cc*/ 	.word	index@(.nv.constant0._ZN5flash24flash_fwd_splitkv_kernelI23Flash_fwd_kernel_traitsILi128ELi64ELi64ELi4ELb0ELb0EN7cutlass6half_tE19Flash_kernel_traitsILi128ELi64ELi64ELi4ES3_EELb0ELb0ELb0ELb0ELb0ELb1ELb0ELb1EEEvNS_16Flash_fwd_paramsE)
        /*00d0*/ 	.short	0x0380
        /*00d2*/ 	.short	0x01d0


	//----- nvinfo : EIATTR_SW_WAR
	.align		4
.L_2480:
        /*00d4*/ 	.byte	0x04, 0x36
        /*00d6*/ 	.short	(.L_2482 - .L_2481)
.L_2481:
        /*00d8*/ 	.word	0x00000008
.L_2482:


//--------------------- .nv.info._ZN5flash24flash_fwd_splitkv_kernelI23Flash_fwd_kernel_traitsILi128ELi64ELi64ELi4ELb0ELb0EN7cutlass6half_tE19Flash_kernel_traitsILi128ELi64ELi64ELi4ES3_EELb0ELb0ELb0ELb0ELb0ELb0ELb1ELb0EEEvNS_16Flash_fwd_paramsE --------------------------
	.section	.nv.info._ZN5flash24flash_fwd_splitkv_kernelI23Flash_fwd_kernel_traitsILi128ELi64ELi64ELi4ELb0ELb0EN7cutlass6half_tE19Flash_kernel_traitsILi128ELi64ELi64ELi4ES3_EELb0ELb0ELb0ELb0ELb0ELb0ELb1ELb0EEEvNS_16Flash_fwd_paramsE,"",@"SHT_CUDA_INFO"
	.sectionflags	@""
	.align	4


	//----- nvinfo : EIATTR_CUDA_API_VERSION
	.align		4
        /*0000*/ 	.byte	0x04, 0x37
        /*0002*/ 	.short	(.L_2484 - .L_2483)
.L_2483:
        /*0004*/ 	.word	0x00000082


	//----- nvinfo : EIATTR_KPARAM_INFO
	.align		4
.L_2484:
        /*0008*/ 	.byte	0x04, 0x17
        /*000a*/ 	.short	(.L_2486 - .L_2485)
.L_2485:
        /*000c*/ 	.word	0x00000000
        /*0010*/ 	.short	0x0000
        /*0012*/ 	.short	0x0000
        /*0014*/ 	.byte	0x00, 0xf0, 0x41, 0x07


	//----- nvinfo : EIATTR_SPARSE_MMA_MASK
	.align		4
.L_2486:
        /*0018*/ 	.byte	0x03, 0x50
        /*001a*/ 	.short	0x0000


	//----- nvinfo : EIATTR_MAXREG_COUNT
	.align		4
        /*001c*/ 	.byte	0x03, 0x1b
        /*001e*/ 	.short	0x00ff


	//----- nvinfo : EIATTR_NUM_BARRIERS
	.align		4
        /*0020*/ 	.byte	0x02, 0x4c
        /*0022*/ 	.byte	0x01
	.zero		1


	//----- nvinfo : EIATTR_MERCURY_ISA_VERSION
	.align		4
        /*0024*/ 	.byte	0x03, 0x5f
        /*0026*/ 	.short	0x0101


	//----- nvinfo : EIATTR_COOP_GROUP_MASK_REGIDS
	.align		4
        /*0028*/ 	.byte	0x04, 0x29
        /*002a*/ 	.short	(.L_2488 - .L_2487)


	//   ....[0]....
.L_2487:
        /*002c*/ 	.word	0xffffffff


	//   ....[1]....
        /*0030*/ 	.word	0xffffffff


	//   ....[2]....
        /*0034*/ 	.word	0xffffffff


	//   ....[3]....
        /*0038*/ 	.word	0xffffffff


	//   ....[4]....
        /*003c*/ 	.word	0xffffffff


	//   ....[5]....
        /*0040*/ 	.word	0xffffffff


	//   ....[6]....
        /*0044*/ 	.word	0xffffffff


	//   ....[7]....
        /*0048*/ 	.word	0xffffffff


	//   ....[8]....
        /*004c*/ 	.word	0xffffffff


	//   ....[9]....
        /*0050*/ 	.word	0xffffffff


	//   ....[10]....
        /*0054*/ 	.word	0xffffffff


	//   ....[11]....
        /*0058*/ 	.word	0xffffffff


	//   ....[12]....
        /*005c*/ 	.word	0x05000007


	//   ....[13]....
        /*0060*/ 	.word	0x05000007


	//   ....[14]....
        /*0064*/ 	.word	0x05000007


	//   ....[15]....
        /*0068*/ 	.word	0x05000007


	//----- nvinfo : EIATTR_COOP_GROUP_INSTR_OFFSETS
	.align		4
.L_2488:
        /*006c*/ 	.byte	0x04, 0x28
        /*006e*/ 	.short	(.L_2490 - .L_2489)


	//   ....[0]....
.L_2489:
        /*0070*/ 	.word	0x000049c0


	//   ....[1]....
        /*0074*/ 	.word	0x000049f0


	//   ....[2]....
        /*0078*/ 	.word	0x00004aa0


	//   ....[3]....
        /*007c*/ 	.word	0x00004ab0


	//   ....[4]....
        /*0080*/ 	.word	0x00007020


	//   ....[5]....
        /*0084*/ 	.word	0x00007030


	//   ....[6]....
        /*0088*/ 	.word	0x00007060


	//   ....[7]....
        /*008c*/ 	.word	0x00007070


	//   ....[8]....
        /*0090*/ 	.word	0x00008300


	//   ....[9]....
        /*0094*/ 	.word	0x00008310


	//   ....[10]....
        /*0098*/ 	.word	0x00008340


	//   ....[11]....
        /*009c*/ 	.word	0x00008350


	//   ....[12]....
        /*00a0*/ 	.word	0x00009660


	//   ....[13]....
        /*00a4*/ 	.word	0x000096d0


	//   ....[14]....
        /*00a8*/ 	.word	0x00009730


	//   ....[15]....
        /*00ac*/ 	.word	0x000097a0


	//----- nvinfo : EIATTR_VRC_CTA_INIT_COUNT
	.align		4
.L_2490:
        /*00b0*/ 	.byte	0x02, 0x4a
	.zero		1
	.zero		1


	//----- nvinfo : EIATTR_EXIT_INSTR_OFFSETS
	.align		4
        /*00b4*/ 	.byte	0x04, 0x1c
        /*00b6*/ 	.short	(.L_2492 - .L_2491)


	//   ....[0]....
.L_2491:
        /*00b8*/ 	.word	0x000001f0


	//----- nvinfo : EIATTR_CRS_STACK_SIZE
	.align		4
.L_2492:
        /*00bc*/ 	.byte	0x04, 0x1e
        /*00be*/ 	.short	(.L_2494 - .L_2493)
.L_2493:
        /*00c0*/ 	.word	0x00000000


	//----- nvinfo : EIATTR_CBANK_PARAM_SIZE
	.align		4
.L_2494:
        /*00c4*/ 	.byte	0x03, 0x19
        /*00c6*/ 	.short	0x01d0


	//----- nvinfo : EIATTR_PARAM_CBANK
	.align		4
        /*00c8*/ 	.byte	0x04, 0x0a
        /*00ca*/ 	.short	(.L_2496 - .L_2495)
	.align		4
.L_2495:
        /*00cc*/ 	.word	index@(.nv.constant0._ZN5flash24flash_fwd_splitkv_kernelI23Flash_fwd_kernel_traitsILi128ELi64ELi64ELi4ELb0ELb0EN7cutlass6half_tE19Flash_kernel_traitsILi128ELi64ELi64ELi4ES3_EELb0ELb0ELb0ELb0ELb0ELb0ELb1ELb0EEEvNS_16Flash_fwd_paramsE)
        /*00d0*/ 	.short	0x0380
        /*00d2*/ 	.short	0x01d0


	//----- nvinfo : EIATTR_SW_WAR
	.align		4
.L_2496:
        /*00d4*/ 	.byte	0x04, 0x36
        /*00d6*/ 	.short	(.L_2498 - .L_2497)
.L_2497:
        /*00d8*/ 	.word	0x00000008
.L_2498:


//--------------------- .nv.info._ZN5flash24flash_fwd_splitkv_kernelI23Flash_fwd_kernel_traitsILi128ELi64ELi64ELi4ELb0ELb0EN7cutlass6half_tE19Flash_kernel_traitsILi128ELi64ELi64ELi4ES3_EELb0ELb0ELb0ELb0ELb0ELb1ELb1ELb0EEEvNS_16Flash_fwd_paramsE --------------------------
	.section	.nv.info._ZN5flash24flash_fwd_splitkv_kernelI23Flash_fwd_kernel_traitsILi128ELi64ELi64ELi4ELb0ELb0EN7cutlass6half_tE19Flash_kernel_traitsILi128ELi64ELi64ELi4ES3_EELb0ELb0ELb0ELb0ELb0ELb1ELb1ELb0EEEvNS_16Flash_fwd_paramsE,"",@"SHT_CUDA_INFO"
	.sectionflags	@""
	.align	4


	//----- nvinfo : EIATTR_CUDA_API_VERSION
	.align		4
        /*0000*/ 	.byte	0x04, 0x37
        /*0002*/ 	.short	(.L_2500 - .L_2499)
.L_2499:
        /*0004*/ 	.word	0x00000082


	//----- nvinfo : EIATTR_KPARAM_INFO
	.align		4
.L_2500:
        /*0008*/ 	.byte	0x04, 0x17
        /*000a*/ 	.short	(.L_2502 - .L_2501)
.L_2501:
        /*000c*/ 	.word	0x00000000
        /*0010*/ 	.short	0x0000
        /*0012*/ 	.short	0x0000
        /*0014*/ 	.byte	0x00, 0xf0, 0x41, 0x07


	//----- nvinfo : EIATTR_SPARSE_MMA_MASK
	.align		4
.L_2502:
        /*0018*/ 	.byte	0x03, 0x50
        /*001a*/ 	.short	0x0000


	//----- nvinfo : EIATTR_MAXREG_COUNT
	.align		4
        /*001c*/ 	.byte	0x03, 0x1b
        /*001e*/ 	.short	0x00ff


	//----- nvinfo : EIATTR_NUM_BARRIERS
	.align		4
        /*0020*/ 	.byte	0x02, 0x4c
        /*0022*/ 	.byte	0x01
	.zero		1


	//----- nvinfo : EIATTR_MERCURY_ISA_VERSION
	.align		4
        /*0024*/ 	.byte	0x03, 0x5f
        /*0026*/ 	.short	0x0101


	//----- nvinfo : EIATTR_COOP_GROUP_MASK_REGIDS
	.align		4
        /*0028*/ 	.byte	0x04, 0x29
        /*002a*/ 	.short	(.L_2504 - .L_2503)


	//   ....[0]....
.L_2503:
        /*002c*/ 	.word	0xffffffff


	//   ....[1]....
        /*0030*/ 	.word	0xffffffff


	//   ....[2]....
        /*0034*/ 	.word	0xffffffff


	//   ....[3]....
        /*0038*/ 	.word	0xffffffff


	//   ....[4]....
        /*003c*/ 	.word	0xffffffff


	//   ....[5]....
        /*0040*/ 	.word	0xffffffff


	//   ....[6]....
        /*0044*/ 	.word	0xffffffff


	//   ....[7]....
        /*0048*/ 	.word	0xffffffff


	//   ....[8]....
        /*004c*/ 	.word	0xffffffff


	//   ....[9]....
        /*0050*/ 	.word	0xffffffff


	//   ....[10]....
        /*0054*/ 	.word	0xffffffff


	//   ....[11]....
        /*0058*/ 	.word	0xffffffff


	//   ....[12]....
        /*005c*/ 	.word	0x05000007


	//   ....[13]....
        /*0060*/ 	.word	0x05000007


	//   ....[14]....
        /*0064*/ 	.word	0x05000007


	//   ....[15]....
        /*0068*/ 	.word	0x05000007


	//----- nvinfo : EIATTR_COOP_GROUP_INSTR_OFFSETS
	.align		4
.L_2504:
        /*006c*/ 	.byte	0x04, 0x28
        /*006e*/ 	.short	(.L_2506 - .L_2505)


	//   ....[0]....
.L_2505:
        /*0070*/ 	.word	0x00004e20


	//   ....[1]....
        /*0074*/ 	.word	0x00004e50


	//   ....[2]....
        /*0078*/ 	.word	0x00004f00


	//   ....[3]....
        /*007c*/ 	.word	0x00004f10


	//   ....[4]....
        /*0080*/ 	.word	0x000078d0


	//   ....[5]....
        /*0084*/ 	.word	0x000078e0


	//   ....[6]....
        /*0088*/ 	.word	0x00007910


	//   ....[7]....
        /*008c*/ 	.word	0x00007920


	//   ....[8]....
        /*0090*/ 	.word	0x00008b60


	//   ....[9]....
        /*0094*/ 	.word	0x00008b70


	//   ....[10]....
        /*0098*/ 	.word	0x00008ba0


	//   ....[11]....
        /*009c*/ 	.word	0x00008bb0


	//   ....[12]....
        /*00a0*/ 	.word	0x00009ef0


	//   ....[13]....
        /*00a4*/ 	.word	0x00009f60


	//   ....[14]....
        /*00a8*/ 	.word	0x00009fc0


	//   ....[15]....
        /*00ac*/ 	.word	0x0000a030


	//----- nvinfo : EIATTR_VRC_CTA_INIT_COUNT
	.align		4
.L_2506:
        /*00b0*/ 	.byte	0x02, 0x4a
	.zero		1
	.zero		1


	//----- nvinfo : EIATTR_EXIT_INSTR_OFFSETS
	.align		4
        /*00b4*/ 	.byte	0x04, 0x1c
        /*00b6*/ 	.short	(.L_2508 - .L_2507)


	//   ....[0]....
.L_2507:
        /*00b8*/ 	.word	0x000001f0


	//----- nvinfo : EIATTR_CRS_STACK_SIZE
	.align		4
.L_2508:
        /*00bc*/ 	.byte	0x04, 0x1e
        /*00be*/ 	.short	(.L_2510 - .L_2509)
.L_2509:
        /*00c0*/ 	.word	0x00000000


	//----- nvinfo : EIATTR_CBANK_PARAM_SIZE
	.align		4
.L_2510:
        /*00c4*/ 	.byte	0x03, 0x19
        /*00c6*/ 	.short	0x01d0


	//----- nvinfo : EIATTR_PARAM_CBANK
	.align		4
        /*00c8*/ 	.byte	0x04, 0x0a
        /*00ca*/ 	.short	(.L_2512 - .L_2511)
	.align		4
.L_2511:
        /*00cc*/ 	.word	index@(.nv.constant0._ZN5flash24flash_fwd_splitkv_kernelI23Flash_fwd_kernel_traitsILi128ELi64ELi64ELi4ELb0ELb0EN7cutlass6half_tE19Flash_kernel_traitsILi128ELi64ELi64ELi4ES3_EELb0ELb0ELb0ELb0ELb0ELb1ELb1ELb0EEEvNS_16Flash_fwd_paramsE)
        /*00d0*/ 	.short	0x0380
        /*00d2*/ 	.short	0x01d0


	//----- nvinfo : EIATTR_SW_WAR
	.align		4
.L_2512:
        /*00d4*/ 	.byte	0x04, 0x36
        /*00d6*/ 	.short	(.L_2514 - .L_2513)
.L_2513:
        /*00d8*/ 	.word	0x00000008
.L_2514:


//--------------------- .nv.info._ZN5flash24flash_fwd_splitkv_kernelI23Flash_fwd_kernel_traitsILi128ELi64ELi64ELi4ELb0ELb0EN7cutlass6half_tE19Flash_kernel_traitsILi128ELi64ELi64ELi4ES3_EELb0ELb0ELb0ELb0ELb0ELb0ELb1ELb1EEEvNS_16Flash_fwd_paramsE --------------------------
	.section	.nv.info._ZN5flash24flash_fwd_splitkv_kernelI23Flash_fwd_kernel_traitsILi128ELi64ELi64ELi4ELb0ELb0EN7cutlass6half_tE19Flash_kernel_traitsILi128ELi64ELi64ELi4ES3_EELb0ELb0ELb0ELb0ELb0ELb0ELb1ELb1EEEvNS_16Flash_fwd_paramsE,"",@"SHT_CUDA_INFO"
	.sectionflags	@""
	.align	4


	//----- nvinfo : EIATTR_CUDA_API_VERSION
	.align		4
        /*0000*/ 	.byte	0x04, 0x37
        /*0002*/ 	.short	(.L_2516 - .L_2515)
.L_2515:
        /*0004*/ 	.word	0x00000082


	//----- nvinfo : EIATTR_KPARAM_INFO
	.align		4
.L_2516:
        /*0008*/ 	.byte	0x04, 0x17
        /*000a*/ 	.short	(.L_2518 - .L_2517)
.L_2517:
        /*000c*/ 	.word	0x00000000
        /*0010*/ 	.short	0x0000
        /*0012*/ 	.short	0x0000
        /*0014*/ 	.byte	0x00, 0xf0, 0x41, 0x07


	//----- nvinfo : EIATTR_SPARSE_MMA_MASK
	.align		4
.L_2518:
        /*0018*/ 	.byte	0x03, 0x50
        /*001a*/ 	.short	0x0000


	//----- nvinfo : EIATTR_MAXREG_COUNT
	.align		4
        /*001c*/ 	.byte	0x03, 0x1b
        /*001e*/ 	.short	0x00ff


	//----- nvinfo : EIATTR_NUM_BARRIERS
	.align		4
        /*0020*/ 	.byte	0x02, 0x4c
        /*0022*/ 	.byte	0x01
	.zero		1


	//----- nvinfo : EIATTR_MERCURY_ISA_VERSION
	.align		4
        /*0024*/ 	.byte	0x03, 0x5f
        /*0026*/ 	.short	0x0101


	//----- nvinfo : EIATTR_COOP_GROUP_MASK_REGIDS
	.align		4
        /*0028*/ 	.byte	0x04, 0x29
        /*002a*/ 	.short	(.L_2520 - .L_2519)


	//   ....[0]....
.L_2519:
        /*002c*/ 	.word	0xffffffff


	//   ....[1]....
        /*0030*/ 	.word	0xffffffff


	//   ....[2]....
        /*0034*/ 	.word	0xffffffff


	//   ....[3]....
        /*0038*/ 	.word	0xffffffff


	//   ....[4]....
        /*003c*/ 	.word	0xffffffff


	//   ....[5]....
        /*0040*/ 	.word	0xffffffff


	//   ....[6]....
        /*0044*/ 	.word	0xffffffff


	//   ....[7]....
        /*0048*/ 	.word	0xffffffff


	//   ....[8]....
        /*004c*/ 	.word	0xffffffff


	//   ....[9]....
        /*0050*/ 	.word	0xffffffff


	//   ....[10]....
        /*0054*/ 	.word	0xffffffff


	//   ....[11]....
        /*0058*/ 	.word	0xffffffff


	//   ....[12]....
        /*005c*/ 	.word	0x05000004


	//   ....[13]....
        /*0060*/ 	.word	0x05000004


	//   ....[14]....
        /*0064*/ 	.word	0x05000004


	//   ....[15]....
        /*0068*/ 	.word	0x05000004


	//----- nvinfo : EIATTR_COOP_GROUP_INSTR_OFFSETS
	.align		4
.L_2520:
        /*006c*/ 	.byte	0x04, 0x28
        /*006e*/ 	.short	(.L_2522 - .L_2521)


	//   ....[0]....
.L_2521:
        /*0070*/ 	.word	0x0000f740


	//   ....[1]....
        /*0074*/ 	.word	0x0000f770


	//   ....[2]....
        /*0078*/ 	.word	0x0000f820


	//   ....[3]....
        /*007c*/ 	.word	0x0000f830


	//   ....[4]....
        /*0080*/ 	.word	0x00011e90


	//   ....[5]....
        /*0084*/ 	.word	0x00011ea0


	//   ....[6]....
        /*0088*/ 	.word	0x00011ed0


	//   ....[7]....
        /*008c*/ 	.word	0x00011ee0


	//   ....[8]....
        /*0090*/ 	.word	0x00013140


	//   ....[9]....
        /*0094*/ 	.word	0x00013150


	//   ....[10]....
        /*0098*/ 	.word	0x00013180


	//   ....[11]....
        /*009c*/ 	.word	0x00013190


	//   ....[12]....
        /*00a0*/ 	.word	0x000144f0


	//   ....[13]....
        /*00a4*/ 	.word	0x00014560


	//   ....[14]....
        /*00a8*/ 	.word	0x000145c0


	//   ....[15]....
        /*00ac*/ 	.word	0x00014630


	//----- nvinfo : EIATTR_VRC_CTA_INIT_COUNT
	.align		4
.L_2522:
        /*00b0*/ 	.byte	0x02, 0x4a
	.zero		1
	.zero		1


	//----- nvinfo : EIATTR_EXIT_INSTR_OFFSETS
	.align		4
        /*00b4*/ 	.byte	0x04, 0x1c
        /*00b6*/ 	.short	(.L_2524 - .L_2523)


	//   ....[0]....
.L_2523:
        /*00b8*/ 	.word	0x000001f0


	//----- nvinfo : EIATTR_CRS_STACK_SIZE
	.align		4
.L_2524:
        /*00bc*/ 	.byte	0x04, 0x1e
        /*00be*/ 	.short	(.L_2526 - .L_2525)
.L_2525:
        /*00c0*/ 	.word	0x00000000


	//----- nvinfo : EIATTR_CBANK_PARAM_SIZE
	.align		4
.L_2526:
        /*00c4*/ 	.byte	0x03, 0x19
        /*00c6*/ 	.short	0x01d0


	//----- nvinfo : EIATTR_PARAM_CBANK
	.align		4
        /*00c8*/ 	.byte	0x04, 0x0a
        /*00ca*/ 	.short	(.L_2528 - .L_2527)
	.align		4
.L_2527:
        /*00cc*/ 	.word	index@(.nv.constant0._ZN5flash24flash_fwd_splitkv_kernelI23Flash_fwd_kernel_traitsILi128ELi64ELi64ELi4ELb0ELb0EN7cutlass6half_tE19Flash_kernel_traitsILi128ELi64ELi64ELi4ES3_EELb0ELb0ELb0ELb0ELb0ELb0ELb1ELb1EEEvNS_16Flash_fwd_paramsE)
        /*00d0*/ 	.short	0x0380
        /*00d2*/ 	.short	0x01d0


	//----- nvinfo : EIATTR_SW_WAR
	.align		4
.L_2528:
        /*00d4*/ 	.byte	0x04, 0x36
        /*00d6*/ 	.short	(.L_2530 - .L_2529)
.L_2529:
        /*00d8*/ 	.word	0x00000008
.L_2530:


//--------------------- .nv.info._ZN5flash24flash_fwd_splitkv_kernelI23Flash_fwd_kernel_traitsILi128ELi64ELi64ELi4ELb0ELb0EN7cutlass6half_tE19Flash_kernel_traitsILi128ELi64ELi64ELi4ES3_EELb0ELb0ELb0ELb0ELb0ELb1ELb1ELb1EEEvNS_16Flash_fwd_paramsE --------------------------
	.section	.nv.info._ZN5flash24flash_fwd_splitkv_kernelI23Flash_fwd_kernel_traitsILi128ELi64ELi64ELi4ELb0ELb0EN7cutlass6half_tE19Flash_kernel_traitsILi128ELi64ELi64ELi4ES3_EELb0ELb0ELb0ELb0ELb0ELb1ELb1ELb1EEEvNS_16Flash_fwd_paramsE,"",@"SHT_CUDA_INFO"
	.sectionflags	@""
	.align	4


	//----- nvinfo : EIATTR_CUDA_API_VERSION
	.align		4
        /*0000*/ 	.byte	0x04, 0x37
        /*0002*/ 	.short	(.L_2532 - .L_2531)
.L_2531:
        /*0004*/ 	.word	0x00000082


	//----- nvinfo : EIATTR_KPARAM_INFO
	.align		4
.L_2532:
        /*0008*/ 	.byte	0x04, 0x17
        /*000a*/ 	.short	(.L_2534 - .L_2533)
.L_2533:
        /*000c*/ 	.word	0x00000000
        /*0010*/ 	.short	0x0000
        /*0012*/ 	.short	0x0000
        /*0014*/ 	.byte	0x00, 0xf0, 0x41, 0x07


	//----- nvinfo : EIATTR_SPARSE_MMA_MASK
	.align		4
.L_2534:
        /*0018*/ 	.byte	0x03, 0x50
        /*001a*/ 	.short	0x0000


	//----- nvinfo : EIATTR_MAXREG_COUNT
	.align		4
        /*001c*/ 	.byte	0x03, 0x1b
        /*001e*/ 	.short	0x00ff


	//----- nvinfo : EIATTR_NUM_BARRIERS
	.align		4
        /*0020*/ 	.byte	0x02, 0x4c
        /*0022*/ 	.byte	0x01
	.zero		1


	//----- nvinfo : EIATTR_MERCURY_ISA_VERSION
	.align		4
        /*0024*/ 	.byte	0x03, 0x5f
        /*0026*/ 	.short	0x0101


	//----- nvinfo : EIATTR_COOP_GROUP_MASK_REGIDS
	.align		4
        /*0028*/ 	.byte	0x04, 0x29
        /*002a*/ 	.short	(.L_2536 - .L_2535)


	//   ....[0]....
.L_2535:
        /*002c*/ 	.word	0xffffffff


	//   ....[1]....
        /*0030*/ 	.word	0xffffffff


	//   ....[2]....
        /*0034*/ 	.word	0xffffffff


	//   ....[3]....
        /*0038*/ 	.word	0xffffffff


	//   ....[4]....
        /*003c*/ 	.word	0xffffffff


	//   ....[5]....
        /*0040*/ 	.word	0xffffffff


	//   ....[6]....
        /*0044*/ 	.word	0xffffffff


	//   ....[7]....
        /*0048*/ 	.word	0xffffffff


	//   ....[8]....
        /*004c*/ 	.word	0xffffffff


	//   ....[9]....
        /*0050*/ 	.word	0xffffffff


	//   ....[10]....
        /*0054*/ 	.word	0xffffffff


	//   ....[11]....
        /*0058*/ 	.word	0xffffffff


	//   ....[12]....
        /*005c*/ 	.word	0x05000007


	//   ....[13]....
        /*0060*/ 	.word	0x05000007


	//   ....[14]....
        /*0064*/ 	.word	0x05000007


	//   ....[15]....
        /*0068*/ 	.word	0x05000007


	//----- nvinfo : EIATTR_COOP_GROUP_INSTR_OFFSETS
	.align		4
.L_2536:
        /*006c*/ 	.byte	0x04, 0x28
        /*006e*/ 	.short	(.L_2538 - .L_2537)


	//   ....[0]....
.L_2537:
        /*0070*/ 	.word	0x0000fb40


	//   ....[1]....
        /*0074*/ 	.word	0x0000fb70


	//   ....[2]....
        /*0078*/ 	.word	0x0000fc20


	//   ....[3]....
        /*007c*/ 	.word	0x0000fc30


	//   ....[4]....
        /*0080*/ 	.word	0x000126b0


	//   ....[5]....
        /*0084*/ 	.word	0x000126c0


	//   ....[6]....
        /*0088*/ 	.word	0x000126f0


	//   ....[7]....
        /*008c*/ 	.word	0x00012700


	//   ....[8]....
        /*0090*/ 	.word	0x00013960


	//   ....[9]....
        /*0094*/ 	.word	0x00013970


	//   ....[10]....
        /*0098*/ 	.word	0x000139a0


	//   ....[11]....
        /*009c*/ 	.word	0x000139b0


	//   ....[12]....
        /*00a0*/ 	.word	0x00014ce0


	//   ....[13]....
        /*00a4*/ 	.word	0x00014d50


	//   ....[14]....
        /*00a8*/ 	.word	0x00014db0


	//   ....[15]....
        /*00ac*/ 	.word	0x00014e20


	//----- nvinfo : EIATTR_VRC_CTA_INIT_COUNT
	.align		4
.L_2538:
        /*00b0*/ 	.byte	0x02, 0x4a
	.zero		1
	.zero		1


	//----- nvinfo : EIATTR_EXIT_INSTR_OFFSETS
	.align		4
        /*00b4*/ 	.byte	0x04, 0x1c
        /*00b6*/ 	.short	(.L_2540 - .L_2539)


	//   ....[0]....
.L_2539:
        /*00b8*/ 	.word	0x000001f0


	//----- nvinfo : EIATTR_CRS_STACK_SIZE
	.align		4
.L_2540:
        /*00bc*/ 	.byte	0x04, 0x1e
        /*00be*/ 	.short	(.L_2542 - .L_2541)
.L_2541:
        /*00c0*/ 	.word	0x00000000


	//----- nvinfo : EIATTR_CBANK_PARAM_SIZE
	.align		4
.L_2542:
        /*00c4*/ 	.byte	0x03, 0x19
        /*00c6*/ 	.short	0x01d0


	//----- nvinfo : EIATTR_PARAM_CBANK
	.align		4
        /*00c8*/ 	.byte	0x04, 0x0a
        /*00ca*/ 	.short	(.L_2544 - .L_2543)
	.align		4
.L_2543:
        /*00cc*/ 	.word	index@(.nv.constant0._ZN5flash24flash_fwd_splitkv_kernelI23Flash_fwd_kernel_traitsILi128ELi64ELi64ELi4ELb0ELb0EN7cutlass6half_tE19Flash_kernel_traitsILi128ELi64ELi64ELi4ES3_EELb0ELb0ELb0ELb0ELb0ELb1ELb1ELb1EEEvNS_16Flash_fwd_paramsE)
        /*00d0*/ 	.short	0x0380
        /*00d2*/ 	.short	0x01d0


	//----- nvinfo : EIATTR_SW_WAR
	.align		4
.L_2544:
        /*00d4*/ 	.byte	0x04, 0x36
        /*00d6*/ 	.short	(.L_2546 - .L_2545)
.L_2545:
        /*00d8*/ 	.word	0x00000008
.L_2546:


//--------------------- .nv.info._ZN5flash24flash_fwd_splitkv_kernelI23Flash_fwd_kernel_traitsILi128ELi64ELi64ELi4ELb0ELb0EN7cutlass6half_tE19Flash_kernel_traitsILi128ELi64ELi64ELi4ES3_EELb0ELb1ELb0ELb0ELb0ELb0ELb0ELb0EEEvNS_16Flash_fwd_paramsE --------------------------
	.section	.nv.info._ZN5flash24flash_fwd_splitkv_kernelI23Flash_fwd_kernel_traitsILi128ELi64ELi64ELi4ELb0ELb0EN7cutlass6half_tE19Flash_kernel_traitsILi128ELi64ELi64ELi4ES3_EELb0ELb1ELb0ELb0ELb0ELb0ELb0ELb0EEEvNS_16Flash_fwd_paramsE,"",@"SHT_CUDA_INFO"
	.sectionflags	@""
	.align	4


	//----- nvinfo : EIATTR_CUDA_API_VERSION
	.align		4
        /*0000*/ 	.byte	0x04, 0x37
        /*0002*/ 	.short	(.L_2548 - .L_2547)
.L_2547:
        /*0004*/ 	.word	0x00000082


	//----- nvinfo : EIATTR_KPARAM_INFO
	.align		4
.L_2548:
        /*0008*/ 	.byte	0x04, 0x17
        /*000a*/ 	.short	(.L_2550 - .L_2549)
.L_2549:
        /*000c*/ 	.word	0x00000000
        /*0010*/ 	.short	0x0000
        /*0012*/ 	.short	0x0000
        /*0014*/ 	.byte	0x00, 0xf0, 0x41, 0x07


	//----- nvinfo : EIATTR_SPARSE_MMA_MASK
	.align		4
.L_2550:
        /*0018*/ 	.byte	0x03, 0x50
        /*001a*/ 	.short	0x0000


	//----- nvinfo : EIATTR_MAXREG_COUNT
	.align		4
        /*001c*/ 	.byte	0x03, 0x1b
        /*001e*/ 	.short	0x00ff


	//----- nvinfo : EIATTR_NUM_BARRIERS
	.align		4
        /*0020*/ 	.byte	0x02, 0x4c
        /*0022*/ 	.byte	0x01
	.zero		1


	//----- nvinfo : EIATTR_MERCURY_ISA_VERSION
	.align		4
        /*0024*/ 	.byte	0x03, 0x5f
        /*0026*/ 	.short	0x0101


	//----- nvinfo : EIATTR_COOP_GROUP_MASK_REGIDS
	.align		4
        /*0028*/ 	.byte	0x04, 0x29
        /*002a*/ 	.short	(.L_2552 - .L_2551)


	//   ....[0]....
.L_2551:
        /*002c*/ 	.word	0xffffffff


	//   ....[1]....
        /*0030*/ 	.word	0xffffffff


	//   ....[2]....
        /*0034*/ 	.word	0xffffffff


	//   ....[3]....
        /*0038*/ 	.word	0xffffffff


	//   ....[4]....
        /*003c*/ 	.word	0xffffffff


	//   ....[5]....
        /*0040*/ 	.word	0xffffffff


	//   ....[6]....
        /*0044*/ 	.word	0xffffffff


	//   ....[7]....
        /*0048*/ 	.word	0xffffffff


	//   ....[8]....
        /*004c*/ 	.word	0xffffffff


	//   ....[9]....
        /*0050*/ 	.word	0xffffffff


	//   ....[10]....
        /*0054*/ 	.word	0xffffffff


	//   ....[11]....
        /*0058*/ 	.word	0xffffffff


	//   ....[12]....
        /*005c*/ 	.word	0xffffffff


	//   ....[13]....
        /*0060*/ 	.word	0xffffffff


	//   ....[14]....
        /*0064*/ 	.word	0xffffffff


	//   ....[15]....
        /*0068*/ 	.word	0xffffffff


	//   ....[16]....
        /*006c*/ 	.word	0x05000006


	//   ....[17]....
        /*0070*/ 	.word	0x05000006


	//   ....[18]....
        /*0074*/ 	.word	0x05000006


	//   ....[19]....
        /*0078*/ 	.word	0x05000006


	//----- nvinfo : EIATTR_COOP_GROUP_INSTR_OFFSETS
	.align		4
.L_2552:
        /*007c*/ 	.byte	0x04, 0x28
        /*007e*/ 	.short	(.L_2554 - .L_2553)


	//   ....[0]....
.L_2553:
        /*0080*/ 	.word	0x00004b40


	//   ....[1]....
        /*0084*/ 	.word	0x00004c30


	//   ....[2]....
        /*0088*/ 	.word	0x00004c40


	//   ....[3]....
        /*008c*/ 	.word	0x00004c90


	//   ....[4]....
        /*0090*/ 	.word	0x00007a80


	//   ....[5]....
        /*0094*/ 	.word	0x00007a90


	//   ....[6]....
        /*0098*/ 	.word	0x00007ac0


	//   ....[7]....
        /*009c*/ 	.word	0x00007ad0


	//   ....[8]....
        /*00a0*/ 	.word	0x0000af00


	//   ....[9]....
        /*00a4*/ 	.word	0x0000af10


	//   ....[10]....
        /*00a8*/ 	.word	0x0000af40


	//   ....[11]....
        /*00ac*/ 	.word	0x0000af50


	//   ....[12]....
        /*00b0*/ 	.word	0x0000c1d0


	//   ....[13]....
        /*00b4*/ 	.word	0x0000c1e0


	//   ....[14]....
        /*00b8*/ 	.word	0x0000c210


	//   ....[15]....
        /*00bc*/ 	.word	0x0000c220


	//   ....[16]....
        /*00c0*/ 	.word	0x0000d5f0


	//   ....[17]....
        /*00c4*/ 	.word	0x0000d660


	//   ....[18]....
        /*00c8*/ 	.word	0x0000d6c0


	//   ....[19]....
        /*00cc*/ 	.word	0x0000d730


	//----- nvinfo : EIATTR_VRC_CTA_INIT_COUNT
	.align		4
.L_2554:
        /*00d0*/ 	.byte	0x02, 0x4a
	.zero		1
	.zero		1


	//----- nvinfo : EIATTR_EXIT_INSTR_OFFSETS
	.align		4
        /*00d4*/ 	.byte	0x04, 0x1c
        /*00d6*/ 	.short	(.L_2556 - .L_2555)


	//   ....[0]....
.L_2555:
        /*00d8*/ 	.word	0x00000090


	//----- nvinfo : EIATTR_CRS_STACK_SIZE
	.align		4
.L_2556:
        /*00dc*/ 	.byte	0x04, 0x1e
        /*00de*/ 	.short	(.L_2558 - .L_2557)
.L_2557:
        /*00e0*/ 	.word	0x00000000


	//----- nvinfo : EIATTR_CBANK_PARAM_SIZE
	.align		4
.L_2558:
        /*00e4*/ 	.byte	0x03, 0x19
        /*00e6*/ 	.short	0x01d0


	//----- nvinfo : EIATTR_PARAM_CBANK
	.align		4
        /*00e8*/ 	.byte	0x04, 0x0a
        /*00ea*/ 	.short	(.L_2560 - .L_2559)
	.align		4
.L_2559:
        /*00ec*/ 	.word	index@(.nv.constant0._ZN5flash24flash_fwd_splitkv_kernelI23Flash_fwd_kernel_traitsILi128ELi64ELi64ELi4ELb0ELb0EN7cutlass6half_tE19Flash_kernel_traitsILi128ELi64ELi64ELi4ES3_EELb0ELb1ELb0ELb0ELb0ELb0ELb0ELb0EEEvNS_16Flash_fwd_paramsE)
        /*00f0*/ 	.short	0x0380
        /*00f2*/ 	.short	0x01d0


	//----- nvinfo : EIATTR_SW_WAR
	.align		4
.L_2560:
        /*00f4*/ 	.byte	0x04, 0x36
        /*00f6*/ 	.short	(.L_2562 - .L_2561)
.L_2561:
        /*00f8*/ 	.word	0x00000008
.L_2562:


//--------------------- .nv.info._ZN5flash24flash_fwd_splitkv_kernelI23Flash_fwd_kernel_traitsILi128ELi64ELi64ELi4ELb0ELb0EN7cutlass6half_tE19Flash_kernel_traitsILi128ELi64ELi64ELi4ES3_EELb0ELb1ELb0ELb0ELb0ELb1ELb0ELb0EEEvNS_16Flash_fwd_paramsE --------------------------
	.section	.nv.info._ZN5flash24flash_fwd_splitkv_kernelI23Flash_fwd_kernel_traitsILi128ELi64ELi64ELi4ELb0ELb0EN7cutlass6half_tE19Flash_kernel_traitsILi128ELi64ELi64ELi4ES3_EELb0ELb1ELb0ELb0ELb0ELb1ELb0ELb0EEEvNS_16Flash_fwd_paramsE,"",@"SHT_CUDA_INFO"
	.sectionflags	@""
	.align	4


	//----- nvinfo : EIATTR_CUDA_API_VERSION
	.align		4
        /*0000*/ 	.byte	0x04, 0x37
        /*0002*/ 	.short	(.L_2564 - .L_2563)
.L_2563:
        /*0004*/ 	.word	0x00000082


	//----- nvinfo : EIATTR_KPARAM_INFO
	.align		4
.L_2564:
        /*0008*/ 	.byte	0x04, 0x17
        /*000a*/ 	.short	(.L_2566 - .L_2565)
.L_2565:
        /*000c*/ 	.word	0x00000000
        /*0010*/ 	.short	0x0000
        /*0012*/ 	.short	0x0000
        /*0014*/ 	.byte	0x00, 0xf0, 0x41, 0x07


	//----- nvinfo : EIATTR_SPARSE_MMA_MASK
	.align		4
.L_2566:
        /*0018*/ 	.byte	0x03, 0x50
        /*001a*/ 	.short	0x0000


	//----- nvinfo : EIATTR_MAXREG_COUNT
	.align		4
        /*001c*/ 	.byte	0x03, 0x1b
        /*001e*/ 	.short	0x00ff


	//----- nvinfo : EIATTR_NUM_BARRIERS
	.align		4
        /*0020*/ 	.byte	0x02, 0x4c
        /*0022*/ 	.byte	0x01
	.zero		1


	//----- nvinfo : EIATTR_MERCURY_ISA_VERSION
	.align		4
        /*0024*/ 	.byte	0x03, 0x5f
        /*0026*/ 	.short	0x0101


	//----- nvinfo : EIATTR_COOP_GROUP_MASK_REGIDS
	.align		4
        /*0028*/ 	.byte	0x04, 0x29
        /*002a*/ 	.short	(.L_2568 - .L_2567)


	//   ....[0]....
.L_2567:
        /*002c*/ 	.word	0xffffffff


	//   ....[1]....
        /*0030*/ 	.word	0xffffffff


	//   ....[2]....
        /*0034*/ 	.word	0xffffffff


	//   ....[3]....
        /*0038*/ 	.word	0xffffffff


	//   ....[4]....
        /*003c*/ 	.word	0xffffffff


	//   ....[5]....
        /*0040*/ 	.word	0xffffffff


	//   ....[6]....
        /*0044*/ 	.word	0xffffffff


	//   ....[7]....
        /*0048*/ 	.word	0xffffffff


	//   ....[8]....
        /*004c*/ 	.word	0xffffffff


	//   ....[9]....
        /*0050*/ 	.word	0xffffffff


	//   ....[10]....
        /*0054*/ 	.word	0xffffffff


	//   ....[11]....
        /*0058*/ 	.word	0xffffffff


	//   ....[12]....
        /*005c*/ 	.word	0xffffffff


	//   ....[13]....
        /*0060*/ 	.word	0xffffffff


	//   ....[14]....
        /*0064*/ 	.word	0xffffffff


	//   ....[15]....
        /*0068*/ 	.word	0xffffffff


	//   ....[16]....
        /*006c*/ 	.word	0x05000006


	//   ....[17]....
        /*0070*/ 	.word	0x05000006


	//   ....[18]....
        /*0074*/ 	.word	0x05000006


	//   ....[19]....
        /*0078*/ 	.word	0x05000006


	//----- nvinfo : EIATTR_COOP_GROUP_INSTR_OFFSETS
	.align		4
.L_2568:
        /*007c*/ 	.byte	0x04, 0x28
        /*007e*/ 	.short	(.L_2570 - .L_2569)


	//   ....[0]....
.L_2569:
        /*0080*/ 	.word	0x00004f30


	//   ....[1]....
        /*0084*/ 	.word	0x00005030


	//   ....[2]....
        /*0088*/ 	.word	0x00005040


	//   ....[3]....
        /*008c*/ 	.word	0x00005090


	//   ....[4]....
        /*0090*/ 	.word	0x00008290


	//   ....[5]....
        /*0094*/ 	.word	0x000082a0


	//   ....[6]....
        /*0098*/ 	.word	0x000082d0


	//   ....[7]....
        /*009c*/ 	.word	0x000082e0


	//   ....[8]....
        /*00a0*/ 	.word	0x0000bb20


	//   ....[9]....
        /*00a4*/ 	.word	0x0000bb30


	//   ....[10]....
        /*00a8*/ 	.word	0x0000bb60


	//   ....[11]....
        /*00ac*/ 	.word	0x0000bb70


	//   ....[12]....
        /*00b0*/ 	.word	0x0000cdf0


	//   ....[13]....
        /*00b4*/ 	.word	0x0000ce00


	//   ....[14]....
        /*00b8*/ 	.word	0x0000ce30


	//   ....[15]....
        /*00bc*/ 	.word	0x0000ce40


	//   ....[16]....
        /*00c0*/ 	.word	0x0000e210


	//   ....[17]....
        /*00c4*/ 	.word	0x0000e280


	//   ....[18]....
        /*00c8*/ 	.word	0x0000e2e0


	//   ....[19]....
        /*00cc*/ 	.word	0x0000e350


	//----- nvinfo : EIATTR_VRC_CTA_INIT_COUNT
	.align		4
.L_2570:
        /*00d0*/ 	.byte	0x02, 0x4a
	.zero		1
	.zero		1


	//----- nvinfo : EIATTR_EXIT_INSTR_OFFSETS
	.align		4
        /*00d4*/ 	.byte	0x04, 0x1c
        /*00d6*/ 	.short	(.L_2572 - .L_2571)


	//   ....[0]....
.L_2571:
        /*00d8*/ 	.word	0x00000090


	//----- nvinfo : EIATTR_CRS_STACK_SIZE
	.align		4
.L_2572:
        /*00dc*/ 	.byte	0x04, 0x1e
        /*00de*/ 	.short	(.L_2574 - .L_2573)
.L_2573:
        /*00e0*/ 	.word	0x00000000


	//----- nvinfo : EIATTR_CBANK_PARAM_SIZE
	.align		4
.L_2574:
        /*00e4*/ 	.byte	0x03, 0x19
        /*00e6*/ 	.short	0x01d0


	//----- nvinfo : EIATTR_PARAM_CBANK
	.align		4
        /*00e8*/ 	.byte	0x04, 0x0a
        /*00ea*/ 	.short	(.L_2576 - .L_2575)
	.align		4
.L_2575:
        /*00ec*/ 	.word	index@(.nv.constant0._ZN5flash24flash_fwd_splitkv_kernelI23Flash_fwd_kernel_traitsILi128ELi64ELi64ELi4ELb0ELb0EN7cutlass6half_tE19Flash_kernel_traitsILi128ELi64ELi64ELi4ES3_EELb0ELb1ELb0ELb0ELb0ELb1ELb0ELb0EEEvNS_16Flash_fwd_paramsE)
        /*00f0*/ 	.short	0x0380
        /*00f2*/ 	.short	0x01d0


	//----- nvinfo : EIATTR_SW_WAR
	.align		4
.L_2576:
        /*00f4*/ 	.byte	0x04, 0x36
        /*00f6*/ 	.short	(.L_2578 - .L_2577)
.L_2577:
        /*00f8*/ 	.word	0x00000008
.L_2578:


//--------------------- .nv.info._ZN5flash24flash_fwd_splitkv_kernelI23Flash_fwd_kernel_traitsILi128ELi64ELi64ELi4ELb0ELb0EN7cutlass6half_tE19Flash_kernel_traitsILi128ELi64ELi64ELi4ES3_EELb0ELb1ELb0ELb0ELb0ELb0ELb0ELb1EEEvNS_16Flash_fwd_paramsE --------------------------
	.section	.nv.info._ZN5flash24flash_fwd_splitkv_kernelI23Flash_fwd_kernel_traitsILi128ELi64ELi64ELi4ELb0ELb0EN7cutlass6half_tE19Flash_kernel_traitsILi128ELi64ELi64ELi4ES3_EELb0ELb1ELb0ELb0ELb0ELb0ELb0ELb1EEEvNS_16Flash_fwd_paramsE,"",@"SHT_CUDA_INFO"
	.sectionflags	@""
	.align	4


	//----- nvinfo : EIATTR_CUDA_API_VERSION
	.align		4
        /*0000*/ 	.byte	0x04, 0x37
        /*0002*/ 	.short	(.L_2580 - .L_2579)
.L_2579:
        /*0004*/ 	.word	0x00000082


	//----- nvinfo : EIATTR_KPARAM_INFO
	.align		4
.L_2580:
        /*0008*/ 	.byte	0x04, 0x17
        /*000a*/ 	.short	(.L_2582 - .L_2581)
.L_2581:
        /*000c*/ 	.word	0x00000000
        /*0010*/ 	.short	0x0000
        /*0012*/ 	.short	0x0000
        /*0014*/ 	.byte	0x00, 0xf0, 0x41, 0x07


	//----- nvinfo : EIATTR_SPARSE_MMA_MASK
	.align		4
.L_2582:
        /*0018*/ 	.byte	0x03, 0x50
        /*001a*/ 	.short	0x0000


	//----- nvinfo : EIATTR_MAXREG_COUNT
	.align		4
        /*001c*/ 	.byte	0x03, 0x1b
        /*001e*/ 	.short	0x00ff


	//----- nvinfo : EIATTR_NUM_BARRIERS
	.align		4
        /*0020*/ 	.byte	0x02, 0x4c
        /*0022*/ 	.byte	0x01
	.zero		1


	//----- nvinfo : EIATTR_MERCURY_ISA_VERSION
	.align		4
        /*0024*/ 	.byte	0x03, 0x5f
        /*0026*/ 	.short	0x0101


	//----- nvinfo : EIATTR_COOP_GROUP_MASK_REGIDS
	.align		4
        /*0028*/ 	.byte	0x04, 0x29
        /*002a*/ 	.short	(.L_2584 - .L_2583)


	//   ....[0]....
.L_2583:
        /*002c*/ 	.word	0xffffffff


	//   ....[1]....
        /*0030*/ 	.word	0xffffffff


	//   ....[2]....
        /*0034*/ 	.word	0xffffffff


	//   ....[3]....
        /*0038*/ 	.word	0xffffffff


	//   ....[4]....
        /*003c*/ 	.word	0xffffffff


	//   ....[5]....
        /*0040*/ 	.word	0xffffffff


	//   ....[6]....
        /*0044*/ 	.word	0xffffffff


	//   ....[7]....
        /*0048*/ 	.word	0xffffffff


	//   ....[8]....
        /*004c*/ 	.word	0xffffffff


	//   ....[9]....
        /*0050*/ 	.word	0xffffffff


	//   ....[10]....
        /*0054*/ 	.word	0xffffffff


	//   ....[11]....
        /*0058*/ 	.word	0xffffffff


	//   ....[12]....
        /*005c*/ 	.word	0xffffffff


	//   ....[13]....
        /*0060*/ 	.word	0xffffffff


	//   ....[14]....
        /*0064*/ 	.word	0xffffffff


	//   ....[15]....
        /*0068*/ 	.word	0xffffffff


	//   ....[16]....
        /*006c*/ 	.word	0x05000006


	//   ....[17]....
        /*0070*/ 	.word	0x05000006


	//   ....[18]....
        /*0074*/ 	.word	0x05000006


	//   ....[19]....
        /*0078*/ 	.word	0x05000006


	//----- nvinfo : EIATTR_COOP_GROUP_INSTR_OFFSETS
	.align		4
.L_2584:
        /*007c*/ 	.byte	0x04, 0x28
        /*007e*/ 	.short	(.L_2586 - .L_2585)


	//   ....[0]....
.L_2585:
        /*0080*/ 	.word	0x0000fcd0


	//   ....[1]....
        /*0084*/ 	.word	0x0000fcf0


	//   ....[2]....
        /*0088*/ 	.word	0x0000fda0


	//   ....[3]....
        /*008c*/ 	.word	0x0000fdb0


	//   ....[4]....
        /*0090*/ 	.word	0x00012c20


	//   ....[5]....
        /*0094*/ 	.word	0x00012c50


	//   ....[6]....
        /*0098*/ 	.word	0x00012c70


	//   ....[7]....
        /*009c*/ 	.word	0x00012c90


	//   ....[8]....
        /*00a0*/ 	.word	0x000160c0


	//   ....[9]....
        /*00a4*/ 	.word	0x000160f0


	//   ....[10]....
        /*00a8*/ 	.word	0x00016120


	//   ....[11]....
        /*00ac*/ 	.word	0x00016130


	//   ....[12]....
        /*00b0*/ 	.word	0x000173b0


	//   ....[13]....
        /*00b4*/ 	.word	0x000173c0


	//   ....[14]....
        /*00b8*/ 	.word	0x000173f0


	//   ....[15]....
        /*00bc*/ 	.word	0x00017400


	//   ....[16]....
        /*00c0*/ 	.word	0x000187a0


	//   ....[17]....
        /*00c4*/ 	.word	0x00018810


	//   ....[18]....
        /*00c8*/ 	.word	0x00018870


	//   ....[19]....
        /*00cc*/ 	.word	0x000188e0


	//----- nvinfo : EIATTR_VRC_CTA_INIT_COUNT
	.align		4
.L_2586:
        /*00d0*/ 	.byte	0x02, 0x4a
	.zero		1
	.zero		1


	//----- nvinfo : EIATTR_EXIT_INSTR_OFFSETS
	.align		4
        /*00d4*/ 	.byte	0x04, 0x1c
        /*00d6*/ 	.short	(.L_2588 - .L_2587)


	//   ....[0]....
.L_2587:
        /*00d8*/ 	.word	0x00000090


	//----- nvinfo : EIATTR_CRS_STACK_SIZE
	.align		4
.L_2588:
        /*00dc*/ 	.byte	0x04, 0x1e
        /*00de*/ 	.short	(.L_2590 - .L_2589)
.L_2589:
        /*00e0*/ 	.word	0x00000000


	//----- nvinfo : EIATTR_CBANK_PARAM_SIZE
	.align		4
.L_2590:
        /*00e4*/ 	.byte	0x03, 0x19
        /*00e6*/ 	.short	0x01d0


	//----- nvinfo : EIATTR_PARAM_CBANK
	.align		4
        /*00e8*/ 	.byte	0x04, 0x0a
        /*00ea*/ 	.short	(.L_2592 - .L_2591)
	.align		4
.L_2591:
        /*00ec*/ 	.word	index@(.nv.constant0._ZN5flash24flash_fwd_splitkv_kernelI23Flash_fwd_kernel_traitsILi128ELi64ELi64ELi4ELb0ELb0EN7cutlass6half_tE19Flash_kernel_traitsILi128ELi64ELi64ELi4ES3_EELb0ELb1ELb0ELb0ELb0ELb0ELb0ELb1EEEvNS_16Flash_fwd_paramsE)
        /*00f0*/ 	.short	0x0380
        /*00f2*/ 	.short	0x01d0


	//----- nvinfo : EIATTR_SW_WAR
	.align		4
.L_2592:
        /*00f4*/ 	.byte	0x04, 0x36
        /*00f6*/ 	.short	(.L_2594 - .L_2593)
.L_2593:
        /*00f8*/ 	.word	0x00000008
.L_2594:


//--------------------- .nv.info._ZN5flash24flash_fwd_splitkv_kernelI23Flash_fwd_kernel_traitsILi128ELi64ELi64ELi4ELb0ELb0EN7cutlass6half_tE19Flash_kernel_traitsILi128ELi64ELi64ELi4ES3_EELb0ELb1ELb0ELb0ELb0ELb1ELb0ELb1EEEvNS_16Flash_fwd_paramsE --------------------------
	.section	.nv.info._ZN5flash24flash_fwd_splitkv_kernelI23Flash_fwd_kernel_traitsILi128ELi64ELi64ELi4ELb0ELb0EN7cutlass6half_tE19Flash_kernel_traitsILi128ELi64ELi64ELi4ES3_EELb0ELb1ELb0ELb0ELb0ELb1ELb0ELb1EEEvNS_16Flash_fwd_paramsE,"",@"SHT_CUDA_INFO"
	.sectionflags	@""
	.align	4


	//----- nvinfo : EIATTR_CUDA_API_VERSION
	.align		4
        /*0000*/ 	.byte	0x04, 0x37
        /*0002*/ 	.short	(.L_2596 - .L_2595)
.L_2595:
        /*0004*/ 	.word	0x00000082


	//----- nvinfo : EIATTR_KPARAM_INFO
	.align		4
.L_2596:
        /*0008*/ 	.byte	0x04, 0x17
        /*000a*/ 	.short	(.L_2598 - .L_2597)
.L_2597:
        /*000c*/ 	.word	0x00000000
        /*0010*/ 	.short	0x0000
        /*0012*/ 	.short	0x0000
        /*0014*/ 	.byte	0x00, 0xf0, 0x41, 0x07


	//----- nvinfo : EIATTR_SPARSE_MMA_MASK
	.align		4
.L_2598:
        /*0018*/ 	.byte	0x03, 0x50
        /*001a*/ 	.short	0x0000


	//----- nvinfo : EIATTR_MAXREG_COUNT
	.align		4
        /*001c*/ 	.byte	0x03, 0x1b
        /*001e*/ 	.short	0x00ff


	//----- nvinfo : EIATTR_NUM_BARRIERS
	.align		4
        /*0020*/ 	.byte	0x02, 0x4c
        /*0022*/ 	.byte	0x01
	.zero		1


	//----- nvinfo : EIATTR_MERCURY_ISA_VERSION
	.align		4
        /*0024*/ 	.byte	0x03, 0x5f
        /*0026*/ 	.short	0x0101


	//----- nvinfo : EIATTR_COOP_GROUP_MASK_REGIDS
	.align		4
        /*0028*/ 	.byte	0x04, 0x29
        /*002a*/ 	.short	(.L_2600 - .L_2599)


	//   ....[0]....
.L_2599:
        /*002c*/ 	.word	0xffffffff


	//   ....[1]....
        /*0030*/ 	.word	0xffffffff


	//   ....[2]....
        /*0034*/ 	.word	0xffffffff


	//   ....[3]....
        /*0038*/ 	.word	0xffffffff


	//   ....[4]....
        /*003c*/ 	.word	0xffffffff


	//   ....[5]....
        /*0040*/ 	.word	0xffffffff


	//   ....[6]....
        /*0044*/ 	.word	0xffffffff


	//   ....[7]....
        /*0048*/ 	.word	0xffffffff


	//   ....[8]....
        /*004c*/ 	.word	0xffffffff


	//   ....[9]....
        /*0050*/ 	.word	0xffffffff


	//   ....[10]....
        /*0054*/ 	.word	0xffffffff


	//   ....[11]....
        /*0058*/ 	.word	0xffffffff


	//   ....[12]....
        /*005c*/ 	.word	0xffffffff


	//   ....[13]....
        /*0060*/ 	.word	0xffffffff


	//   ....[14]....
        /*0064*/ 	.word	0xffffffff


	//   ....[15]....
        /*0068*/ 	.word	0xffffffff


	//   ....[16]....
        /*006c*/ 	.word	0x05000006


	//   ....[17]....
        /*0070*/ 	.word	0x05000006


	//   ....[18]....
        /*0074*/ 	.word	0x05000006


	//   ....[19]....
        /*0078*/ 	.word	0x05000006


	//----- nvinfo : EIATTR_COOP_GROUP_INSTR_OFFSETS
	.align		4
.L_2600:
        /*007c*/ 	.byte	0x04, 0x28
        /*007e*/ 	.short	(.L_2602 - .L_2601)


	//   ....[0]....
.L_2601:
        /*0080*/ 	.word	0x00010140


	//   ....[1]....
        /*0084*/ 	.word	0x000101a0


	//   ....[2]....
        /*0088*/ 	.word	0x00010210


	//   ....[3]....
        /*008c*/ 	.word	0x00010240


	//   ....[4]....
        /*0090*/ 	.word	0x00013430


	//   ....[5]....
        /*0094*/ 	.word	0x00013480


	//   ....[6]....
        /*0098*/ 	.word	0x000134a0


	//   ....[7]....
        /*009c*/ 	.word	0x000134d0


	//   ....[8]....
        /*00a0*/ 	.word	0x00016d10


	//   ....[9]....
        /*00a4*/ 	.word	0x00016d40


	//   ....[10]....
        /*00a8*/ 	.word	0x00016d70


	//   ....[11]....
        /*00ac*/ 	.word	0x00016d80


	//   ....[12]....
        /*00b0*/ 	.word	0x00018000


	//   ....[13]....
        /*00b4*/ 	.word	0x00018010


	//   ....[14]....
        /*00b8*/ 	.word	0x00018040


	//   ....[15]....
        /*00bc*/ 	.word	0x00018050


	//   ....[16]....
        /*00c0*/ 	.word	0x000193f0


	//   ....[17]....
        /*00c4*/ 	.word	0x00019460


	//   ....[18]....
        /*00c8*/ 	.word	0x000194c0


	//   ....[19]....
        /*00cc*/ 	.word	0x00019530


	//----- nvinfo : EIATTR_VRC_CTA_INIT_COUNT
	.align		4
.L_2602:
        /*00d0*/ 	.byte	0x02, 0x4a
	.zero		1
	.zero		1


	//----- nvinfo : EIATTR_EXIT_INSTR_OFFSETS
	.align		4
        /*00d4*/ 	.byte	0x04, 0x1c
        /*00d6*/ 	.short	(.L_2604 - .L_2603)


	//   ....[0]....
.L_2603:
        /*00d8*/ 	.word	0x00000090


	//----- nvinfo : EIATTR_CRS_STACK_SIZE
	.align		4
.L_2604:
        /*00dc*/ 	.byte	0x04, 0x1e
        /*00de*/ 	.short	(.L_2606 - .L_2605)
.L_2605:
        /*00e0*/ 	.word	0x00000000


	//----- nvinfo : EIATTR_CBANK_PARAM_SIZE
	.align		4
.L_2606:
        /*00e4*/ 	.byte	0x03, 0x19
        /*00e6*/ 	.short	0x01d0


	//----- nvinfo : EIATTR_PARAM_CBANK
	.align		4
        /*00e8*/ 	.byte	0x04, 0x0a
        /*00ea*/ 	.short	(.L_2608 - .L_2607)
	.align		4
.L_2607:
        /*00ec*/ 	.word	index@(.nv.constant0._ZN5flash24flash_fwd_splitkv_kernelI23Flash_fwd_kernel_traitsILi128ELi64ELi64ELi4ELb0ELb0EN7cutlass6half_tE19Flash_kernel_traitsILi128ELi64ELi64ELi4ES3_EELb0ELb1ELb0ELb0ELb0ELb1ELb0ELb1EEEvNS_16Flash_fwd_paramsE)
        /*00f0*/ 	.short	0x0380
        /*00f2*/ 	.short	0x01d0


	//----- nvinfo : EIATTR_SW_WAR
	.align		4
.L_2608:
        /*00f4*/ 	.byte	0x04, 0x36
        /*00f6*/ 	.short	(.L_2610 - .L_2609)
.L_2609:
        /*00f8*/ 	.word	0x00000008
.L_2610:


//--------------------- .nv.info._ZN5flash24flash_fwd_splitkv_kernelI23Flash_fwd_kernel_traitsILi128ELi64ELi64ELi4ELb0ELb0EN7cutlass6half_tE19Flash_kernel_traitsILi128ELi64ELi64ELi4ES3_EELb0ELb1ELb0ELb0ELb0ELb0ELb1ELb0EEEvNS_16Flash_fwd_paramsE --------------------------
	.section	.nv.info._ZN5flash24flash_fwd_splitkv_kernelI23Flash_fwd_kernel_traitsILi128ELi64ELi64ELi4ELb0ELb0EN7cutlass6half_tE19Flash_kernel_traitsILi128ELi64ELi64ELi4ES3_EELb0ELb1ELb0ELb0ELb0ELb0ELb1ELb0EEEvNS_16Flash_fwd_paramsE,"",@"SHT_CUDA_INFO"
	.sectionflags	@""
	.align	4


	//----- nvinfo : EIATTR_CUDA_API_VERSION
	.align		4
        /*0000*/ 	.byte	0x04, 0x37
        /*0002*/ 	.short	(.L_2612 - .L_2611)
.L_2611:
        /*0004*/ 	.word	0x00000082


	//----- nvinfo : EIATTR_KPARAM_INFO
	.align		4
.L_2612:
        /*0008*/ 	.byte	0x04, 0x17
        /*000a*/ 	.short	(.L_2614 - .L_2613)
.L_2613:
        /*000c*/ 	.word	0x00000000
        /*0010*/ 	.short	0x0000
        /*0012*/ 	.short	0x0000
        /*0014*/ 	.byte	0x00, 0xf0, 0x41, 0x07


	//----- nvinfo : EIATTR_SPARSE_MMA_MASK
	.align		4
.L_2614:
        /*0018*/ 	.byte	0x03, 0x50
        /*001a*/ 	.short	0x0000


	//----- nvinfo : EIATTR_MAXREG_COUNT
	.align		4
        /*001c*/ 	.byte	0x03, 0x1b
        /*001e*/ 	.short	0x00ff


	//----- nvinfo : EIATTR_NUM_BARRIERS
	.align		4
        /*0020*/ 	.byte	0x02, 0x4c
        /*0022*/ 	.byte	0x01
	.zero		1


	//----- nvinfo : EIATTR_MERCURY_ISA_VERSION
	.align		4
        /*0024*/ 	.byte	0x03, 0x5f
        /*0026*/ 	.short	0x0101


	//----- nvinfo : EIATTR_COOP_GROUP_MASK_REGIDS
	.align		4
        /*0028*/ 	.byte	0x04, 0x29
        /*002a*/ 	.short	(.L_2616 - .L_2615)


	//   ....[0]....
.L_2615:
        /*002c*/ 	.word	0xffffffff


	//   ....[1]....
        /*0030*/ 	.word	0xffffffff


	//   ....[2]....
        /*0034*/ 	.word	0xffffffff


	//   ....[3]....
        /*0038*/ 	.word	0xffffffff


	//   ....[4]....
        /*003c*/ 	.word	0xffffffff


	//   ....[5]....
        /*0040*/ 	.word	0xffffffff


	//   ....[6]....
        /*0044*/ 	.word	0xffffffff


	//   ....[7]....
        /*0048*/ 	.word	0xffffffff


	//   ....[8]....
        /*004c*/ 	.word	0xffffffff


	//   ....[9]....
        /*0050*/ 	.word	0xffffffff


	//   ....[10]....
        /*0054*/ 	.word	0xffffffff


	//   ....[11]....
        /*0058*/ 	.word	0xffffffff


	//   ....[12]....
        /*005c*/ 	.word	0xffffffff


	//   ....[13]....
        /*0060*/ 	.word	0xffffffff


	//   ....[14]....
        /*0064*/ 	.word	0xffffffff


	//   ....[15]....
        /*0068*/ 	.word	0xffffffff


	//   ....[16]....
        /*006c*/ 	.word	0x05000007


	//   ....[17]....
        /*0070*/ 	.word	0x05000007


	//   ....[18]....
        /*0074*/ 	.word	0x05000007


	//   ....[19]....
        /*0078*/ 	.word	0x05000007


	//----- nvinfo : EIATTR_COOP_GROUP_INSTR_OFFSETS
	.align		4
.L_2616:
        /*007c*/ 	.byte	0x04, 0x28
        /*007e*/ 	.short	(.L_2618 - .L_2617)


	//   ....[0]....
.L_2617:
        /*0080*/ 	.word	0x000050f0


	//   ....[1]....
        /*0084*/ 	.word	0x00005120


	//   ....[2]....
        /*0088*/ 	.word	0x00005140


	//   ....[3]....
        /*008c*/ 	.word	0x00005160


	//   ....[4]....
        /*0090*/ 	.word	0x00007ee0


	//   ....[5]....
        /*0094*/ 	.word	0x00007f60


	//   ....[6]....
        /*0098*/ 	.word	0x00007f80


	//   ....[7]....
        /*009c*/ 	.word	0x00007fa0


	//   ....[8]....
        /*00a0*/ 	.word	0x0000b390


	//   ....[9]....
        /*00a4*/ 	.word	0x0000b3c0


	//   ....[10]....
        /*00a8*/ 	.word	0x0000b3f0


	//   ....[11]....
        /*00ac*/ 	.word	0x0000b400


	//   ....[12]....
        /*00b0*/ 	.word	0x0000c670


	//   ....[13]....
        /*00b4*/ 	.word	0x0000c680


	//   ....[14]....
        /*00b8*/ 	.word	0x0000c6b0


	//   ....[15]....
        /*00bc*/ 	.word	0x0000c6c0


	//   ....[16]....
        /*00c0*/ 	.word	0x0000da00


	//   ....[17]....
        /*00c4*/ 	.word	0x0000da70


	//   ....[18]....
        /*00c8*/ 	.word	0x0000dad0


	//   ....[19]....
        /*00cc*/ 	.word	0x0000db40


	//----- nvinfo : EIATTR_VRC_CTA_INIT_COUNT
	.align		4
.L_2618:
        /*00d0*/ 	.byte	0x02, 0x4a
	.zero		1
	.zero		1


	//----- nvinfo : EIATTR_EXIT_INSTR_OFFSETS
	.align		4
        /*00d4*/ 	.byte	0x04, 0x1c
        /*00d6*/ 	.short	(.L_2620 - .L_2619)


	//   ....[0]....
.L_2619:
        /*00d8*/ 	.word	0x000001f0


	//----- nvinfo : EIATTR_CRS_STACK_SIZE
	.align		4
.L_2620:
        /*00dc*/ 	.byte	0x04, 0x1e
        /*00de*/ 	.short	(.L_2622 - .L_2621)
.L_2621:
        /*00e0*/ 	.word	0x00000000


	//----- nvinfo : EIATTR_CBANK_PARAM_SIZE
	.align		4
.L_2622:
        /*00e4*/ 	.byte	0x03, 0x19
        /*00e6*/ 	.short	0x01d0


	//----- nvinfo : EIATTR_PARAM_CBANK
	.align		4
        /*00e8*/ 	.byte	0x04, 0x0a
        /*00ea*/ 	.short	(.L_2624 - .L_2623)
	.align		4
.L_2623:
        /*00ec*/ 	.word	index@(.nv.constant0._ZN5flash24flash_fwd_splitkv_kernelI23Flash_fwd_kernel_traitsILi128ELi64ELi64ELi4ELb0ELb0EN7cutlass6half_tE19Flash_kernel_traitsILi128ELi64ELi64ELi4ES3_EELb0ELb1ELb0ELb0ELb0ELb0ELb1ELb0EEEvNS_16Flash_fwd_paramsE)
        /*00f0*/ 	.short	0x0380
        /*00f2*/ 	.short	0x01d0


	//----- nvinfo : EIATTR_SW_WAR
	.align		4
.L_2624:
        /*00f4*/ 	.byte	0x04, 0x36
        /*00f6*/ 	.short	(.L_2626 - .L_2625)
.L_2625:
        /*00f8*/ 	.word	0x00000008
.L_2626:


//--------------------- .nv.info._ZN5flash24flash_fwd_splitkv_kernelI23Flash_fwd_kernel_traitsILi128ELi64ELi64ELi4ELb0ELb0EN7cutlass6half_tE19Flash_kernel_traitsILi128ELi64ELi64ELi4ES3_EELb0ELb1ELb0ELb0ELb0ELb1ELb1ELb0EEEvNS_16Flash_fwd_paramsE --------------------------
	.section	.nv.info._ZN5flash24flash_fwd_splitkv_kernelI23Flash_fwd_kernel_traitsILi128ELi64ELi64ELi4ELb0ELb0EN7cutlass6half_tE19Flash_kernel_traitsILi128ELi64ELi64ELi4ES3_EELb0ELb1ELb0ELb0ELb0ELb1ELb1ELb0EEEvNS_16Flash_fwd_paramsE,"",@"SHT_CUDA_INFO"
	.sectionflags	@""
	.align	4


	//----- nvinfo : EIATTR_CUDA_API_VERSION
	.align		4
        /*0000*/ 	.byte	0x04, 0x37
        /*0002*/ 	.short	(.L_2628 - .L_2627)
.L_2627:
        /*0004*/ 	.word	0x00000082


	//----- nvinfo : EIATTR_KPARAM_INFO
	.align		4
.L_2628:
        /*0008*/ 	.byte	0x04, 0x17
        /*000a*/ 	.short	(.L_2630 - .L_2629)
.L_2629:
        /*000c*/ 	.word	0x00000000
        /*0010*/ 	.short	0x0000
        /*0012*/ 	.short	0x0000
        /*0014*/ 	.byte	0x00, 0xf0, 0x41, 0x07


	//----- nvinfo : EIATTR_SPARSE_MMA_MASK
	.align		4
.L_2630:
        /*0018*/ 	.byte	0x03, 0x50
        /*001a*/ 	.short	0x0000


	//----- nvinfo : EIATTR_MAXREG_COUNT
	.align		4
        /*001c*/ 	.byte	0x03, 0x1b
        /*001e*/ 	.short	0x00ff


	//----- nvinfo : EIATTR_NUM_BARRIERS
	.align		4
        /*0020*/ 	.byte	0x02, 0x4c
        /*0022*/ 	.byte	0x01
	.zero		1


	//----- nvinfo : EIATTR_MERCURY_ISA_VERSION
	.align		4
        /*0024*/ 	.byte	0x03, 0x5f
        /*0026*/ 	.short	0x0101


	//----- nvinfo : EIATTR_COOP_GROUP_MASK_REGIDS
	.align		4
        /*0028*/ 	.byte	0x04, 0x29
        /*002a*/ 	.short	(.L_2632 - .L_2631)


	//   ....[0]....
.L_2631:
        /*002c*/ 	.word	0xffffffff


	//   ....[1]....
        /*0030*/ 	.word	0xffffffff


	//   ....[2]....
        /*0034*/ 	.word	0xffffffff


	//   ....[3]....
        /*0038*/ 	.word	0xffffffff


	//   ....[4]....
        /*003c*/ 	.word	0xffffffff


	//   ....[5]....
        /*0040*/ 	.word	0xffffffff


	//   ....[6]....
        /*0044*/ 	.word	0xffffffff


	//   ....[7]....
        /*0048*/ 	.word	0xffffffff


	//   ....[8]....
        /*004c*/ 	.word	0xffffffff


	//   ....[9]....
        /*0050*/ 	.word	0xffffffff


	//   ....[10]....
        /*0054*/ 	.word	0xffffffff


	//   ....[11]....
        /*0058*/ 	.word	0xffffffff


	//   ....[12]....
        /*005c*/ 	.word	0xffffffff


	//   ....[13]....
        /*0060*/ 	.word	0xffffffff


	//   ....[14]....
        /*0064*/ 	.word	0xffffffff


	//   ....[15]....
        /*0068*/ 	.word	0xffffffff


	//   ....[16]....
        /*006c*/ 	.word	0x05000007


	//   ....[17]....
        /*0070*/ 	.word	0x05000007


	//   ....[18]....
        /*0074*/ 	.word	0x05000007


	//   ....[19]....
        /*0078*/ 	.word	0x05000007


	//----- nvinfo : EIATTR_COOP_GROUP_INSTR_OFFSETS
	.align		4
.L_2632:
        /*007c*/ 	.byte	0x04, 0x28
        /*007e*/ 	.short	(.L_2634 - .L_2633)


	//   ....[0]....
.L_2633:
        /*0080*/ 	.word	0x00005500


	//   ....[1]....
        /*0084*/ 	.word	0x00005520


	//   ....[2]....
        /*0088*/ 	.word	0x00005540


	//   ....[3]....
        /*008c*/ 	.word	0x00005560


	//   ....[4]....
        /*0090*/ 	.word	0x00008740


	//   ....[5]....
        /*0094*/ 	.word	0x00008770


	//   ....[6]....
        /*0098*/ 	.word	0x00008790


	//   ....[7]....
        /*009c*/ 	.word	0x000087b0


	//   ....[8]....
        /*00a0*/ 	.word	0x0000bfb0


	//   ....[9]....
        /*00a4*/ 	.word	0x0000bfe0


	//   ....[10]....
        /*00a8*/ 	.word	0x0000c010


	//   ....[11]....
        /*00ac*/ 	.word	0x0000c020


	//   ....[12]....
        /*00b0*/ 	.word	0x0000d290


	//   ....[13]....
        /*00b4*/ 	.word	0x0000d2a0


	//   ....[14]....
        /*00b8*/ 	.word	0x0000d2d0


	//   ....[15]....
        /*00bc*/ 	.word	0x0000d2e0


	//   ....[16]....
        /*00c0*/ 	.word	0x0000e620


	//   ....[17]....
        /*00c4*/ 	.word	0x0000e690


	//   ....[18]....
        /*00c8*/ 	.word	0x0000e6f0


	//   ....[19]....
        /*00cc*/ 	.word	0x0000e760


	//----- nvinfo : EIATTR_VRC_CTA_INIT_COUNT
	.align		4
.L_2634:
        /*00d0*/ 	.byte	0x02, 0x4a
	.zero		1
	.zero		1


	//----- nvinfo : EIATTR_EXIT_INSTR_OFFSETS
	.align		4
        /*00d4*/ 	.byte	0x04, 0x1c
        /*00d6*/ 	.short	(.L_2636 - .L_2635)


	//   ....[0]....
.L_2635:
        /*00d8*/ 	.word	0x000001f0


	//----- nvinfo : EIATTR_CRS_STACK_SIZE
	.align		4
.L_2636:
        /*00dc*/ 	.byte	0x04, 0x1e
        /*00de*/ 	.short	(.L_2638 - .L_2637)
.L_2637:
        /*00e0*/ 	.word	0x00000000


	//----- nvinfo : EIATTR_CBANK_PARAM_SIZE
	.align		4
.L_2638:
        /*00e4*/ 	.byte	0x03, 0x19
        /*00e6*/ 	.short	0x01d0


	//----- nvinfo : EIATTR_PARAM_CBANK
	.align		4
        /*00e8*/ 	.byte	0x04, 0x0a
        /*00ea*/ 	.short	(.L_2640 - .L_2639)
	.align		4
.L_2639:
        /*00ec*/ 	.word	index@(.nv.constant0._ZN5flash24flash_fwd_splitkv_kernelI23Flash_fwd_kernel_traitsILi128ELi64ELi64ELi4ELb0ELb0EN7cutlass6half_tE19Flash_kernel_traitsILi128ELi64ELi64ELi4ES3_EELb0ELb1ELb0ELb0ELb0ELb1ELb1ELb0EEEvNS_16Flash_fwd_paramsE)
        /*00f0*/ 	.short	0x0380
        /*00f2*/ 	.short	0x01d0


	//----- nvinfo : EIATTR_SW_WAR
	.align		4
.L_2640:
        /*00f4*/ 	.byte	0x04, 0x36
        /*00f6*/ 	.short	(.L_2642 - .L_2641)
.L_2641:
        /*00f8*/ 	.word	0x00000008
.L_2642:


//--------------------- .nv.info._ZN5flash24flash_fwd_splitkv_kernelI23Flash_fwd_kernel_traitsILi128ELi64ELi64ELi4ELb0ELb0EN7cutlass6half_tE19Flash_kernel_traitsILi128ELi64ELi64ELi4ES3_EELb0ELb1ELb0ELb0ELb0ELb0ELb1ELb1EEEvNS_16Flash_fwd_paramsE --------------------------
	.section	.nv.info._ZN5flash24flash_fwd_splitkv_kernelI23Flash_fwd_kernel_traitsILi128ELi64ELi64ELi4ELb0ELb0EN7cutlass6half_tE19Flash_kernel_traitsILi128ELi64ELi64ELi4ES3_EELb0ELb1ELb0ELb0ELb0ELb0ELb1ELb1EEEvNS_16Flash_fwd_paramsE,"",@"SHT_CUDA_INFO"
	.sectionflags	@""
	.align	4


	//----- nvinfo : EIATTR_CUDA_API_VERSION
	.align		4
        /*0000*/ 	.byte	0x04, 0x37
        /*0002*/ 	.short	(.L_2644 - .L_2643)
.L_2643:
        /*0004*/ 	.word	0x00000082


	//----- nvinfo : EIATTR_KPARAM_INFO
	.align		4
.L_2644:
        /*0008*/ 	.byte	0x04, 0x17
        /*000a*/ 	.short	(.L_2646 - .L_2645)
.L_2645:
        /*000c*/ 	.word	0x00000000
        /*0010*/ 	.short	0x0000
        /*0012*/ 	.short	0x0000
        /*0014*/ 	.byte	0x00, 0xf0, 0x41, 0x07


	//----- nvinfo : EIATTR_SPARSE_MMA_MASK
	.align		4
.L_2646:
        /*0018*/ 	.byte	0x03, 0x50
        /*001a*/ 	.short	0x0000


	//----- nvinfo : EIATTR_MAXREG_COUNT
	.align		4
        /*001c*/ 	.byte	0x03, 0x1b
        /*001e*/ 	.short	0x00ff


	//----- nvinfo : EIATTR_NUM_BARRIERS
	.align		4
        /*0020*/ 	.byte	0x02, 0x4c
        /*0022*/ 	.byte	0x01
	.zero		1


	//----- nvinfo : EIATTR_MERCURY_ISA_VERSION
	.align		4
        /*0024*/ 	.byte	0x03, 0x5f
        /*0026*/ 	.short	0x0101


	//----- nvinfo : EIATTR_COOP_GROUP_MASK_REGIDS
	.align		4
        /*0028*/ 	.byte	0x04, 0x29
        /*002a*/ 	.short	(.L_2648 - .L_2647)


	//   ....[0]....
.L_2647:
        /*002c*/ 	.word	0xffffffff


	//   ....[1]....
        /*0030*/ 	.word	0xffffffff


	//   ....[2]....
        /*0034*/ 	.word	0xffffffff


	//   ....[3]....
        /*0038*/ 	.word	0xffffffff


	//   ....[4]....
        /*003c*/ 	.word	0xffffffff


	//   ....[5]....
        /*0040*/ 	.word	0xffffffff


	//   ....[6]....
        /*0044*/ 	.word	0xffffffff


	//   ....[7]....
        /*0048*/ 	.word	0xffffffff


	//   ....[8]....
        /*004c*/ 	.word	0xffffffff


	//   ....[9]....
        /*0050*/ 	.word	0xffffffff


	//   ....[10]....
        /*0054*/ 	.word	0xffffffff


	//   ....[11]....
        /*0058*/ 	.word	0xffffffff


	//   ....[12]....
        /*005c*/ 	.word	0xffffffff


	//   ....[13]....
        /*0060*/ 	.word	0xffffffff


	//   ....[14]....
        /*0064*/ 	.word	0xffffffff


	//   ....[15]....
        /*0068*/ 	.word	0xffffffff


	//   ....[16]....
        /*006c*/ 	.word	0x05000007


	//   ....[17]....
        /*0070*/ 	.word	0x05000007


	//   ....[18]....
        /*0074*/ 	.word	0x05000007


	//   ....[19]....
        /*0078*/ 	.word	0x05000007


	//----- nvinfo : EIATTR_COOP_GROUP_INSTR_OFFSETS
	.align		4
.L_2648:
        /*007c*/ 	.byte	0x04, 0x28
        /*007e*/ 	.short	(.L_2650 - .L_2649)


	//   ....[0]....
.L_2649:
        /*0080*/ 	.word	0x00010180


	//   ....[1]....
        /*0084*/ 	.word	0x000101e0


	//   ....[2]....
        /*0088*/ 	.word	0x00010250


	//   ....[3]....
        /*008c*/ 	.word	0x00010280


	//   ....[4]....
        /*0090*/ 	.word	0x00013140


	//   ....[5]....
        /*0094*/ 	.word	0x00013150


	//   ....[6]....
        /*0098*/ 	.word	0x00013180


	//   ....[7]....
        /*009c*/ 	.word	0x00013190


	//   ....[8]....
        /*00a0*/ 	.word	0x00016650


	//   ....[9]....
        /*00a4*/ 	.word	0x00016680


	//   ....[10]....
        /*00a8*/ 	.word	0x000166c0


	//   ....[11]....
        /*00ac*/ 	.word	0x000166d0


	//   ....[12]....
        /*00b0*/ 	.word	0x00017950


	//   ....[13]....
        /*00b4*/ 	.word	0x00017960


	//   ....[14]....
        /*00b8*/ 	.word	0x00017990


	//   ....[15]....
        /*00bc*/ 	.word	0x000179a0


	//   ....[16]....
        /*00c0*/ 	.word	0x00018cc0


	//   ....[17]....
        /*00c4*/ 	.word	0x00018d30


	//   ....[18]....
        /*00c8*/ 	.word	0x00018d90


	//   ....[19]....
        /*00cc*/ 	.word	0x00018e00


	//----- nvinfo : EIATTR_VRC_CTA_INIT_COUNT
	.align		4
.L_2650:
        /*00d0*/ 	.byte	0x02, 0x4a
	.zero		1
	.zero		1


	//----- nvinfo : EIATTR_EXIT_INSTR_OFFSETS
	.align		4
        /*00d4*/ 	.byte	0x04, 0x1c
        /*00d6*/ 	.short	(.L_2652 - .L_2651)


	//   ....[0]....
.L_2651:
        /*00d8*/ 	.word	0x000001f0


	//----- nvinfo : EIATTR_CRS_STACK_SIZE
	.align		4
.L_2652:
        /*00dc*/ 	.byte	0x04, 0x1e
        /*00de*/ 	.short	(.L_2654 - .L_2653)
.L_2653:
        /*00e0*/ 	.word	0x00000000


	//----- nvinfo : EIATTR_CBANK_PARAM_SIZE
	.align		4
.L_2654:
        /*00e4*/ 	.byte	0x03, 0x19
        /*00e6*/ 	.short	0x01d0


	//----- nvinfo : EIATTR_PARAM_CBANK
	.align		4
        /*00e8*/ 	.byte	0x04, 0x0a
        /*00ea*/ 	.short	(.L_2656 - .L_2655)
	.align		4
.L_2655:
        /*00ec*/ 	.word	index@(.nv.constant0._ZN5flash24flash_fwd_splitkv_kernelI23Flash_fwd_kernel_traitsILi128ELi64ELi64ELi4ELb0ELb0EN7cutlass6half_tE19Flash_kernel_traitsILi128ELi64ELi64ELi4ES3_EELb0ELb1ELb0ELb0ELb0ELb0ELb1ELb1EEEvNS_16Flash_fwd_paramsE)
        /*00f0*/ 	.short	0x0380
        /*00f2*/ 	.short	0x01d0


	//----- nvinfo : EIATTR_SW_WAR
	.align		4
.L_2656:
        /*00f4*/ 	.byte	0x04, 0x36
        /*00f6*/ 	.short	(.L_2658 - .L_2657)
.L_2657:
        /*00f8*/ 	.word	0x00000008
.L_2658:


//--------------------- .nv.info._ZN5flash24flash_fwd_splitkv_kernelI23Flash_fwd_kernel_traitsILi128ELi64ELi64ELi4ELb0ELb0EN7cutlass6half_tE19Flash_kernel_traitsILi128ELi64ELi64ELi4ES3_EELb0ELb1ELb0ELb0ELb0ELb1ELb1ELb1EEEvNS_16Flash_fwd_paramsE --------------------------
	.section	.nv.info._ZN5flash24flash_fwd_splitkv_kernelI23Flash_fwd_kernel_traitsILi128ELi64ELi64ELi4ELb0ELb0EN7cutlass6half_tE19Flash_kernel_traitsILi128ELi64ELi64ELi4ES3_EELb0ELb1ELb0ELb0ELb0ELb1ELb1ELb1EEEvNS_16Flash_fwd_paramsE,"",@"SHT_CUDA_INFO"
	.sectionflags	@""
	.align	4


	//----- nvinfo : EIATTR_CUDA_API_VERSION
	.align		4
        /*0000*/ 	.byte	0x04, 0x37
        /*0002*/ 	.short	(.L_2660 - .L_2659)
.L_2659:
        /*0004*/ 	.word	0x00000082


	//----- nvinfo : EIATTR_KPARAM_INFO
	.align		4
.L_2660:
        /*0008*/ 	.byte	0x04, 0x17
        /*000a*/ 	.short	(.L_2662 - .L_2661)
.L_2661:
        /*000c*/ 	.word	0x00000000
        /*0010*/ 	.short	0x0000
        /*0012*/ 	.short	0x0000
        /*0014*/ 	.byte	0x00, 0xf0, 0x41, 0x07


	//----- nvinfo : EIATTR_SPARSE_MMA_MASK
	.align		4
.L_2662:
        /*0018*/ 	.byte	0x03, 0x50
        /*001a*/ 	.short	0x0000


	//----- nvinfo : EIATTR_MAXREG_COUNT
	.align		4
        /*001c*/ 	.byte	0x03, 0x1b
        /*001e*/ 	.short	0x00ff


	//----- nvinfo : EIATTR_NUM_BARRIERS
	.align		4
        /*0020*/ 	.byte	0x02, 0x4c
        /*0022*/ 	.byte	0x01
	.zero		1


	//----- nvinfo : EIATTR_MERCURY_ISA_VERSION
	.align		4
        /*0024*/ 	.byte	0x03, 0x5f
        /*0026*/ 	.short	0x0101


	//----- nvinfo : EIATTR_COOP_GROUP_MASK_REGIDS
	.align		4
        /*0028*/ 	.byte	0x04, 0x29
        /*002a*/ 	.short	(.L_2664 - .L_2663)


	//   ....[0]....
.L_2663:
        /*002c*/ 	.word	0xffffffff


	//   ....[1]....
        /*0030*/ 	.word	0xffffffff


	//   ....[2]....
        /*0034*/ 	.word	0xffffffff


	//   ....[3]....
        /*0038*/ 	.word	0xffffffff


	//   ....[4]....
        /*003c*/ 	.word	0xffffffff


	//   ....[5]....
        /*0040*/ 	.word	0xffffffff


	//   ....[6]....
        /*0044*/ 	.word	0xffffffff


	//   ....[7]....
        /*0048*/ 	.word	0xffffffff


	//   ....[8]....
        /*004c*/ 	.word	0xffffffff


	//   ....[9]....
        /*0050*/ 	.word	0xffffffff


	//   ....[10]....
        /*0054*/ 	.word	0xffffffff


	//   ....[11]....
        /*0058*/ 	.word	0xffffffff


	//   ....[12]....
        /*005c*/ 	.word	0xffffffff


	//   ....[13]....
        /*0060*/ 	.word	0xffffffff


	//   ....[14]....
        /*0064*/ 	.word	0xffffffff


	//   ....[15]....
        /*0068*/ 	.word	0xffffffff


	//   ....[16]....
        /*006c*/ 	.word	0x05000007


	//   ....[17]....
        /*0070*/ 	.word	0x05000007


	//   ....[18]....
        /*0074*/ 	.word	0x05000007


	//   ....[19]....
        /*0078*/ 	.word	0x05000007


	//----- nvinfo : EIATTR_COOP_GROUP_INSTR_OFFSETS
	.align		4
.L_2664:
        /*007c*/ 	.byte	0x04, 0x28
        /*007e*/ 	.short	(.L_2666 - .L_2665)


	//   ....[0]....
.L_2665:
        /*0080*/ 	.word	0x000105a0


	//   ....[1]....
        /*0084*/ 	.word	0x00010610


	//   ....[2]....
        /*0088*/ 	.word	0x00010670


	//   ....[3]....
        /*008c*/ 	.word	0x00010690


	//   ....[4]....
        /*0090*/ 	.word	0x00013950


	//   ....[5]....
        /*0094*/ 	.word	0x00013960


	//   ....[6]....
        /*0098*/ 	.word	0x00013990


	//   ....[7]....
        /*009c*/ 	.word	0x000139a0


	//   ....[8]....
        /*00a0*/ 	.word	0x00017270


	//   ....[9]....
        /*00a4*/ 	.word	0x000172a0


	//   ....[10]....
        /*00a8*/ 	.word	0x000172e0


	//   ....[11]....
        /*00ac*/ 	.word	0x000172f0


	//   ....[12]....
        /*00b0*/ 	.word	0x00018560


	//   ....[13]....
        /*00b4*/ 	.word	0x00018570


	//   ....[14]....
        /*00b8*/ 	.word	0x000185a0


	//   ....[15]....
        /*00bc*/ 	.word	0x000185b0


	//   ....[16]....
        /*00c0*/ 	.word	0x000198d0


	//   ....[17]....
        /*00c4*/ 	.word	0x00019940


	//   ....[18]....
        /*00c8*/ 	.word	0x000199a0


	//   ....[19]....
        /*00cc*/ 	.word	0x00019a10


	//----- nvinfo : EIATTR_VRC_CTA_INIT_COUNT
	.align		4
.L_2666:
        /*00d0*/ 	.byte	0x02, 0x4a
	.zero		1
	.zero		1


	//----- nvinfo : EIATTR_EXIT_INSTR_OFFSETS
	.align		4
        /*00d4*/ 	.byte	0x04, 0x1c
        /*00d6*/ 	.short	(.L_2668 - .L_2667)


	//   ....[0]....
.L_2667:
        /*00d8*/ 	.word	0x000001f0


	//----- nvinfo : EIATTR_CRS_STACK_SIZE
	.align		4
.L_2668:
        /*00dc*/ 	.byte	0x04, 0x1e
        /*00de*/ 	.short	(.L_2670 - .L_2669)
.L_2669:
        /*00e0*/ 	.word	0x00000000


	//----- nvinfo : EIATTR_CBANK_PARAM_SIZE
	.align		4
.L_2670:
        /*00e4*/ 	.byte	0x03, 0x19
        /*00e6*/ 	.short	0x01d0


	//----- nvinfo : EIATTR_PARAM_CBANK
	.align		4
        /*00e8*/ 	.byte	0x04, 0x0a
        /*00ea*/ 	.short	(.L_2672 - .L_2671)
	.align		4
.L_2671:
        /*00ec*/ 	.word	index@(.nv.constant0._ZN5flash24flash_fwd_splitkv_kernelI23Flash_fwd_kernel_traitsILi128ELi64ELi64ELi4ELb0ELb0EN7cutlass6half_tE19Flash_kernel_traitsILi128ELi64ELi64ELi4ES3_EELb0ELb1ELb0ELb0ELb0ELb1ELb1ELb1EEEvNS_16Flash_fwd_paramsE)
        /*00f0*/ 	.short	0x0380
        /*00f2*/ 	.short	0x01d0


	//----- nvinfo : EIATTR_SW_WAR
	.align		4
.L_2672:
        /*00f4*/ 	.byte	0x04, 0x36
        /*00f6*/ 	.short	(.L_2674 - .L_2673)
.L_2673:
        /*00f8*/ 	.word	0x00000008
.L_2674:


//--------------------- .nv.info._ZN5flash24flash_fwd_splitkv_kernelI23Flash_fwd_kernel_traitsILi128ELi64ELi64ELi4ELb0ELb0EN7cutlass6half_tE19Flash_kernel_traitsILi128ELi64ELi64ELi4ES3_EELb0ELb0ELb0ELb1ELb1ELb0ELb0ELb0EEEvNS_16Flash_fwd_paramsE --------------------------
	.section	.nv.info._ZN5flash24flash_fwd_splitkv_kernelI23Flash_fwd_kernel_traitsILi128ELi64ELi64ELi4ELb0ELb0EN7cutlass6half_tE19Flash_kernel_traitsILi128ELi64ELi64ELi4ES3_EELb0ELb0ELb0ELb1ELb1ELb0ELb0ELb0EEEvNS_16Flash_fwd_paramsE,"",@"SHT_CUDA_INFO"
	.sectionflags	@""
	.align	4


	//----- nvinfo : EIATTR_CUDA_API_VERSION
	.align		4
        /*0000*/ 	.byte	0x04, 0x37
        /*0002*/ 	.short	(.L_2676 - .L_2675)
.L_2675:
        /*0004*/ 	.word	0x00000082


	//----- nvinfo : EIATTR_KPARAM_INFO
	.align		4
.L_2676:
        /*0008*/ 	.byte	0x04, 0x17
        /*000a*/ 	.short	(.L_2678 - .L_2677)
.L_2677:
        /*000c*/ 	.word	0x00000000
        /*0010*/ 	.short	0x0000
        /*0012*/ 	.short	0x0000
        /*0014*/ 	.byte	0x00, 0xf0, 0x41, 0x07


	//----- nvinfo : EIATTR_SPARSE_MMA_MASK
	.align		4
.L_2678:
        /*0018*/ 	.byte	0x03, 0x50
        /*001a*/ 	.short	0x0000


	//----- nvinfo : EIATTR_MAXREG_COUNT
	.align		4
        /*001c*/ 	.byte	0x03, 0x1b
        /*001e*/ 	.short	0x00ff


	//----- nvinfo : EIATTR_NUM_BARRIERS
	.align		4
        /*0020*/ 	.byte	0x02, 0x4c
        /*0022*/ 	.byte	0x01
	.zero		1


	//----- nvinfo : EIATTR_MERCURY_ISA_VERSION
	.align		4
        /*0024*/ 	.byte	0x03, 0x5f
        /*0026*/ 	.short	0x0101


	//----- nvinfo : EIATTR_COOP_GROUP_MASK_REGIDS
	.align		4
        /*0028*/ 	.byte	0x04, 0x29
        /*002a*/ 	.short	(.L_2680 - .L_2679)


	//   ....[0]....
.L_2679:
        /*002c*/ 	.word	0xffffffff


	//   ....[1]....
        /*0030*/ 	.word	0xffffffff


	//   ....[2]....
        /*0034*/ 	.word	0xffffffff


	//   ....[3]....
        /*0038*/ 	.word	0xffffffff


	//   ....[4]....
        /*003c*/ 	.word	0xffffffff


	//   ....[5]....
        /*0040*/ 	.word	0xffffffff


	//   ....[6]....
        /*0044*/ 	.word	0xffffffff


	//   ....[7]....
        /*0048*/ 	.word	0xffffffff


	//   ....[8]....
        /*004c*/ 	.word	0xffffffff


	//   ....[9]....
        /*0050*/ 	.word	0xffffffff


	//   ....[10]....
        /*0054*/ 	.word	0xffffffff


	//   ....[11]....
        /*0058*/ 	.word	0xffffffff


	//   ....[12]....
        /*005c*/ 	.word	0x05000004


	//   ....[13]....
        /*0060*/ 	.word	0x05000004


	//   ....[14]....
        /*0064*/ 	.word	0x05000004


	//   ....[15]....
        /*0068*/ 	.word	0x05000004


	//----- nvinfo : EIATTR_COOP_GROUP_INSTR_OFFSETS
	.align		4
.L_2680:
        /*006c*/ 	.byte	0x04, 0x28
        /*006e*/ 	.short	(.L_2682 - .L_2681)


	//   ....[0]....
.L_2681:
        /*0070*/ 	.word	0x00002b20


	//   ....[1]....
        /*0074*/ 	.word	0x00002b30


	//   ....[2]....
        /*0078*/ 	.word	0x00002b70


	//   ....[3]....
        /*007c*/ 	.word	0x00002b90


	//   ....[4]....
        /*0080*/ 	.word	0x00004dc0


	//   ....[5]....
        /*0084*/ 	.word	0x00004de0


	//   ....[6]....
        /*0088*/ 	.word	0x00004e10


	//   ....[7]....
        /*008c*/ 	.word	0x00004e20


	//   ....[8]....
        /*0090*/ 	.word	0x00006080


	//   ....[9]....
        /*0094*/ 	.word	0x00006090


	//   ....[10]....
        /*0098*/ 	.word	0x000060c0


	//   ....[11]....
        /*009c*/ 	.word	0x000060d0


	//   ....[12]....
        /*00a0*/ 	.word	0x000070f0


	//   ....[13]....
        /*00a4*/ 	.word	0x00007160


	//   ....[14]....
        /*00a8*/ 	.word	0x000071c0


	//   ....[15]....
        /*00ac*/ 	.word	0x00007230


	//----- nvinfo : EIATTR_VRC_CTA_INIT_COUNT
	.align		4
.L_2682:
        /*00b0*/ 	.byte	0x02, 0x4a
	.zero		1
	.zero		1


	//----- nvinfo : EIATTR_EXIT_INSTR_OFFSETS
	.align		4
        /*00b4*/ 	.byte	0x04, 0x1c
        /*00b6*/ 	.short	(.L_2684 - .L_2683)


	//   ....[0]....
.L_2683:
        /*00b8*/ 	.word	0x00000090


	//----- nvinfo : EIATTR_CRS_STACK_SIZE
	.align		4
.L_2684:
        /*00bc*/ 	.byte	0x04, 0x1e
        /*00be*/ 	.short	(.L_2686 - .L_2685)
.L_2685:
        /*00c0*/ 	.word	0x00000000


	//----- nvinfo : EIATTR_CBANK_PARAM_SIZE
	.align		4
.L_2686:
        /*00c4*/ 	.byte	0x03, 0x19
        /*00c6*/ 	.short	0x01d0


	//----- nvinfo : EIATTR_PARAM_CBANK
	.align		4
        /*00c8*/ 	.byte	0x04, 0x0a
        /*00ca*/ 	.short	(.L_2688 - .L_2687)
	.align		4
.L_2687:
        /*00cc*/ 	.word	index@(.nv.constant0._ZN5flash24flash_fwd_splitkv_kernelI23Flash_fwd_kernel_traitsILi128ELi64ELi64ELi4ELb0ELb0EN7cutlass6half_tE19Flash_kernel_traitsILi128ELi64ELi64ELi4ES3_EELb0ELb0ELb0ELb1ELb1ELb0ELb0ELb0EEEvNS_16Flash_fwd_paramsE)
        /*00d0*/ 	.short	0x0380
        /*00d2*/ 	.short	0x01d0


	//----- nvinfo : EIATTR_SW_WAR
	.align		4
.L_2688:
        /*00d4*/ 	.byte	0x04, 0x36
        /*00d6*/ 	.short	(.L_2690 - .L_2689)
.L_2689:
        /*00d8*/ 	.word	0x00000008
.L_2690:


//--------------------- .nv.info._ZN5flash24flash_fwd_splitkv_kernelI23Flash_fwd_kernel_traitsILi128ELi64ELi64ELi4ELb0ELb0EN7cutlass6half_tE19Flash_kernel_traitsILi128ELi64ELi64ELi4ES3_EELb0ELb0ELb0ELb1ELb1ELb1ELb0ELb0EEEvNS_16Flash_fwd_paramsE --------------------------
	.section	.nv.info._ZN5flash24flash_fwd_splitkv_kernelI23Flash_fwd_kernel_traitsILi128ELi64ELi64ELi4ELb0ELb0EN7cutlass6half_tE19Flash_kernel_traitsILi128ELi64ELi64ELi4ES3_EELb0ELb0ELb0ELb1ELb1ELb1ELb0ELb0EEEvNS_16Flash_fwd_paramsE,"",@"SHT_CUDA_INFO"
	.sectionflags	@""
	.align	4


	//----- nvinfo : EIATTR_CUDA_API_VERSION
	.align		4
        /*0000*/ 	.byte	0x04, 0x37
        /*0002*/ 	.short	(.L_2692 - .L_2691)
.L_2691:
        /*0004*/ 	.word	0x00000082


	//----- nvinfo : EIATTR_KPARAM_INFO
	.align		4
.L_2692:
        /*0008*/ 	.byte	0x04, 0x17
        /*000a*/ 	.short	(.L_2694 - .L_2693)
.L_2693:
        /*000c*/ 	.word	0x00000000
        /*0010*/ 	.short	0x0000
        /*0012*/ 	.short	0x0000
        /*0014*/ 	.byte	0x00, 0xf0, 0x41, 0x07


	//----- nvinfo : EIATTR_SPARSE_MMA_MASK
	.align		4
.L_2694:
        /*0018*/ 	.byte	0x03, 0x50
        /*001a*/ 	.short	0x0000


	//----- nvinfo : EIATTR_MAXREG_COUNT
	.align		4
        /*001c*/ 	.byte	0x03, 0x1b
        /*001e*/ 	.short	0x00ff


	//----- nvinfo : EIATTR_NUM_BARRIERS
	.align		4
        /*0020*/ 	.byte	0x02, 0x4c
        /*0022*/ 	.byte	0x01
	.zero		1


	//----- nvinfo : EIATTR_MERCURY_ISA_VERSION
	.align		4
        /*0024*/ 	.byte	0x03, 0x5f
        /*0026*/ 	.short	0x0101


	//----- nvinfo : EIATTR_COOP_GROUP_MASK_REGIDS
	.align		4
        /*0028*/ 	.byte	0x04, 0x29
        /*002a*/ 	.short	(.L_2696 - .L_2695)


	//   ....[0]....
.L_2695:
        /*002c*/ 	.word	0xffffffff


	//   ....[1]....
        /*0030*/ 	.word	0xffffffff


	//   ....[2]....
        /*0034*/ 	.word	0xffffffff


	//   ....[3]....
        /*0038*/ 	.word	0xffffffff


	//   ....[4]....
        /*003c*/ 	.word	0xffffffff


	//   ....[5]....
        /*0040*/ 	.word	0xffffffff


	//   ....[6]....
        /*0044*/ 	.word	0xffffffff


	//   ....[7]....
        /*0048*/ 	.word	0xffffffff


	//   ....[8]....
        /*004c*/ 	.word	0xffffffff


	//   ....[9]....
        /*0050*/ 	.word	0xffffffff


	//   ....[10]....
        /*0054*/ 	.word	0xffffffff


	//   ....[11]....
        /*0058*/ 	.word	0xffffffff


	//   ....[12]....
        /*005c*/ 	.word	0x05000004


	//   ....[13]....
        /*0060*/ 	.word	0x05000004


	//   ....[14]....
        /*0064*/ 	.word	0x05000004


	//   ....[15]....
        /*0068*/ 	.word	0x05000004


	//----- nvinfo : EIATTR_COOP_GROUP_INSTR_OFFSETS
	.align		4
.L_2696:
        /*006c*/ 	.byte	0x04, 0x28
        /*006e*/ 	.short	(.L_2698 - .L_2697)


	//   ....[0]....
.L_2697:
        /*0070*/ 	.word	0x00002f90


	//   ....[1]....
        /*0074*/ 	.word	0x00002fb0


	//   ....[2]....
        /*0078*/ 	.word	0x00003060


	//   ....[3]....
        /*007c*/ 	.word	0x00003070


	//   ....[4]....
        /*0080*/ 	.word	0x00005650


	//   ....[5]....
        /*0084*/ 	.word	0x00005670


	//   ....[6]....
        /*0088*/ 	.word	0x000056a0


	//   ....[7]....
        /*008c*/ 	.word	0x000056b0


	//   ....[8]....
        /*0090*/ 	.word	0x00006920


	//   ....[9]....
        /*0094*/ 	.word	0x00006930


	//   ....[10]....
        /*0098*/ 	.word	0x00006960


	//   ....[11]....
        /*009c*/ 	.word	0x00006970


	//   ....[12]....
        /*00a0*/ 	.word	0x00007960


	//   ....[13]....
        /*00a4*/ 	.word	0x000079d0


	//   ....[14]....
        /*00a8*/ 	.word	0x00007a30


	//   ....[15]....
        /*00ac*/ 	.word	0x00007aa0


	//----- nvinfo : EIATTR_VRC_CTA_INIT_COUNT
	.align		4
.L_2698:
        /*00b0*/ 	.byte	0x02, 0x4a
	.zero		1
	.zero		1


	//----- nvinfo : EIATTR_EXIT_INSTR_OFFSETS
	.align		4
        /*00b4*/ 	.byte	0x04, 0x1c
        /*00b6*/ 	.short	(.L_2700 - .L_2699)


	//   ....[0]....
.L_2699:
        /*00b8*/ 	.word	0x00000090


	//----- nvinfo : EIATTR_CRS_STACK_SIZE
	.align		4
.L_2700:
        /*00bc*/ 	.byte	0x04, 0x1e
        /*00be*/ 	.short	(.L_2702 - .L_2701)
.L_2701:
        /*00c0*/ 	.word	0x00000000


	//----- nvinfo : EIATTR_CBANK_PARAM_SIZE
	.align		4
.L_2702:
        /*00c4*/ 	.byte	0x03, 0x19
        /*00c6*/ 	.short	0x01d0


	//----- nvinfo : EIATTR_PARAM_CBANK
	.align		4
        /*00c8*/ 	.byte	0x04, 0x0a
        /*00ca*/ 	.short	(.L_2704 - .L_2703)
	.align		4
.L_2703:
        /*00cc*/ 	.word	index@(.nv.constant0._ZN5flash24flash_fwd_splitkv_kernelI23Flash_fwd_kernel_traitsILi128ELi64ELi64ELi4ELb0ELb0EN7cutlass6half_tE19Flash_kernel_traitsILi128ELi64ELi64ELi4ES3_EELb0ELb0ELb0ELb1ELb1ELb1ELb0ELb0EEEvNS_16Flash_fwd_paramsE)
        /*00d0*/ 	.short	0x0380
        /*00d2*/ 	.short	0x01d0


	//----- nvinfo : EIATTR_SW_WAR
	.align		4
.L_2704:
        /*00d4*/ 	.byte	0x04, 0x36
        /*00d6*/ 	.short	(.L_2706 - .L_2705)
.L_2705:
        /*00d8*/ 	.word	0x00000008
.L_2706:


//--------------------- .nv.info._ZN5flash24flash_fwd_splitkv_kernelI23Flash_fwd_kernel_traitsILi128ELi64ELi64ELi4ELb0ELb0EN7cutlass6half_tE19Flash_kernel_traitsILi128ELi64ELi64ELi4ES3_EELb0ELb0ELb1ELb0ELb0ELb0ELb0ELb0EEEvNS_16Flash_fwd_paramsE --------------------------
	.section	.nv.info._ZN5flash24flash_fwd_splitkv_kernelI23Flash_fwd_kernel_traitsILi128ELi64ELi64ELi4ELb0ELb0EN7cutlass6half_tE19Flash_kernel_traitsILi128ELi64ELi64ELi4ES3_EELb0ELb0ELb1ELb0ELb0ELb0ELb0ELb0EEEvNS_16Flash_fwd_paramsE,"",@"SHT_CUDA_INFO"
	.sectionflags	@""
	.align	4


	//----- nvinfo : EIATTR_CUDA_API_VERSION
	.align		4
        /*0000*/ 	.byte	0x04, 0x37
        /*0002*/ 	.short	(.L_2708 - .L_2707)
.L_2707:
        /*0004*/ 	.word	0x00000082


	//----- nvinfo : EIATTR_KPARAM_INFO
	.align		4
.L_2708:
        /*0008*/ 	.byte	0x04, 0x17
        /*000a*/ 	.short	(.L_2710 - .L_2709)
.L_2709:
        /*000c*/ 	.word	0x00000000
        /*0010*/ 	.short	0x0000
        /*0012*/ 	.short	0x0000
        /*0014*/ 	.byte	0x00, 0xf0, 0x41, 0x07


	//----- nvinfo : EIATTR_SPARSE_MMA_MASK
	.align		4
.L_2710:
        /*0018*/ 	.byte	0x03, 0x50
        /*001a*/ 	.short	0x0000


	//----- nvinfo : EIATTR_MAXREG_COUNT
	.align		4
        /*001c*/ 	.byte	0x03, 0x1b
        /*001e*/ 	.short	0x00ff


	//----- nvinfo : EIATTR_NUM_BARRIERS
	.align		4
        /*0020*/ 	.byte	0x02, 0x4c
        /*0022*/ 	.byte	0x01
	.zero		1


	//----- nvinfo : EIATTR_MERCURY_ISA_VERSION
	.align		4
        /*0024*/ 	.byte	0x03, 0x5f
        /*0026*/ 	.short	0x0101


	//----- nvinfo : EIATTR_COOP_GROUP_MASK_REGIDS
	.align		4
        /*0028*/ 	.byte	0x04, 0x29
        /*002a*/ 	.short	(.L_2712 - .L_2711)


	//   ....[0]....
.L_2711:
        /*002c*/ 	.word	0xffffffff


	//   ....[1]....
        /*0030*/ 	.word	0xffffffff


	//   ....[2]....
        /*0034*/ 	.word	0xffffffff


	//   ....[3]....
        /*0038*/ 	.word	0xffffffff


	//   ....[4]....
        /*003c*/ 	.word	0xffffffff


	//   ....[5]....
        /*0040*/ 	.word	0xffffffff


	//   ....[6]....
        /*0044*/ 	.word	0xffffffff


	//   ....[7]....
        /*0048*/ 	.word	0xffffffff


	//   ....[8]....
        /*004c*/ 	.word	0xffffffff


	//   ....[9]....
        /*0050*/ 	.word	0xffffffff


	//   ....[10]....
        /*0054*/ 	.word	0xffffffff


	//   ....[11]....
        /*0058*/ 	.word	0xffffffff


	//   ....[12]....
        /*005c*/ 	.word	0x05000004


	//   ....[13]....
        /*0060*/ 	.word	0x05000004


	//   ....[14]....
        /*0064*/ 	.word	0x05000004


	//   ....[15]....
        /*0068*/ 	.word	0x05000004


	//----- nvinfo : EIATTR_COOP_GROUP_INSTR_OFFSETS
	.align		4
.L_2712:
        /*006c*/ 	.byte	0x04, 0x28
        /*006e*/ 	.short	(.L_2714 - .L_2713)


	//   ....[0]....
.L_2713:
        /*0070*/ 	.word	0x00004d20


	//   ....[1]....
        /*0074*/ 	.word	0x00004d80


	//   ....[2]....
        /*0078*/ 	.word	0x00004da0


	//   ....[3]....
        /*007c*/ 	.word	0x00004dc0


	//   ....[4]....
        /*0080*/ 	.word	0x000079b0


	//   ....[5]....
        /*0084*/ 	.word	0x000079f0


	//   ....[6]....
        /*0088*/ 	.word	0x00007a10


	//   ....[7]....
        /*008c*/ 	.word	0x00007a30


	//   ....[8]....
        /*0090*/ 	.word	0x00008c70


	//   ....[9]....
        /*0094*/ 	.word	0x00008c80


	//   ....[10]....
        /*0098*/ 	.word	0x00008cb0


	//   ....[11]....
        /*009c*/ 	.word	0x00008cc0


	//   ....[12]....
        /*00a0*/ 	.word	0x0000a090


	//   ....[13]....
        /*00a4*/ 	.word	0x0000a100


	//   ....[14]....
        /*00a8*/ 	.word	0x0000a160


	//   ....[15]....
        /*00ac*/ 	.word	0x0000a1d0


	//----- nvinfo : EIATTR_VRC_CTA_INIT_COUNT
	.align		4
.L_2714:
        /*00b0*/ 	.byte	0x02, 0x4a
	.zero		1
	.zero		1


	//----- nvinfo : EIATTR_EXIT_INSTR_OFFSETS
	.align		4
        /*00b4*/ 	.byte	0x04, 0x1c
        /*00b6*/ 	.short	(.L_2716 - .L_2715)


	//   ....[0]....
.L_2715:
        /*00b8*/ 	.word	0x00000090


	//----- nvinfo : EIATTR_CRS_STACK_SIZE
	.align		4
.L_2716:
        /*00bc*/ 	.byte	0x04, 0x1e
        /*00be*/ 	.short	(.L_2718 - .L_2717)
.L_2717:
        /*00c0*/ 	.word	0x00000000


	//----- nvinfo : EIATTR_CBANK_PARAM_SIZE
	.align		4
.L_2718:
        /*00c4*/ 	.byte	0x03, 0x19
        /*00c6*/ 	.short	0x01d0


	//----- nvinfo : EIATTR_PARAM_CBANK
	.align		4
        /*00c8*/ 	.byte	0x04, 0x0a
        /*00ca*/ 	.short	(.L_2720 - .L_2719)
	.align		4
.L_2719:
        /*00cc*/ 	.word	index@(.nv.constant0._ZN5flash24flash_fwd_splitkv_kernelI23Flash_fwd_kernel_traitsILi128ELi64ELi64ELi4ELb0ELb0EN7cutlass6half_tE19Flash_kernel_traitsILi128ELi64ELi64ELi4ES3_EELb0ELb0ELb1ELb0ELb0ELb0ELb0ELb0EEEvNS_16Flash_fwd_paramsE)
        /*00d0*/ 	.short	0x0380
        /*00d2*/ 	.short	0x01d0


	//----- nvinfo : EIATTR_SW_WAR
	.align		4
.L_2720:
        /*00d4*/ 	.byte	0x04, 0x36
        /*00d6*/ 	.short	(.L_2722 - .L_2721)
.L_2721:
        /*00d8*/ 	.word	0x00000008
.L_2722:


//--------------------- .nv.info._ZN5flash24flash_fwd_splitkv_kernelI23Flash_fwd_kernel_traitsILi128ELi64ELi64ELi4ELb0ELb0EN7cutlass6half_tE19Flash_kernel_traitsILi128ELi64ELi64ELi4ES3_EELb0ELb0ELb1ELb0ELb0ELb1ELb0ELb0EEEvNS_16Flash_fwd_paramsE --------------------------
	.section	.nv.info._ZN5flash24flash_fwd_splitkv_kernelI23Flash_fwd_kernel_traitsILi128ELi64ELi64ELi4ELb0ELb0EN7cutlass6half_tE19Flash_kernel_traitsILi128ELi64ELi64ELi4ES3_EELb0ELb0ELb1ELb0ELb0ELb1ELb0ELb0EEEvNS_16Flash_fwd_paramsE,"",@"SHT_CUDA_INFO"
	.sectionflags	@""
	.align	4


	//----- nvinfo : EIATTR_CUDA_API_VERSION
	.align		4
        /*0000*/ 	.byte	0x04, 0x37
        /*0002*/ 	.short	(.L_2724 - .L_2723)
.L_2723:
        /*0004*/ 	.word	0x00000082


	//----- nvinfo : EIATTR_KPARAM_INFO
	.align		4
.L_2724:
        /*0008*/ 	.byte	0x04, 0x17
        /*000a*/ 	.short	(.L_2726 - .L_2725)
.L_2725:
        /*000c*/ 	.word	0x00000000
        /*0010*/ 	.short	0x0000
        /*0012*/ 	.short	0x0000
        /*0014*/ 	.byte	0x00, 0xf0, 0x41, 0x07


	//----- nvinfo : EIATTR_SPARSE_MMA_MASK
	.align		4
.L_2726:
        /*0018*/ 	.byte	0x03, 0x50
        /*001a*/ 	.short	0x0000


	//----- nvinfo : EIATTR_MAXREG_COUNT
	.align		4
        /*001c*/ 	.byte	0x03, 0x1b
        /*001e*/ 	.short	0x00ff


	//----- nvinfo : EIATTR_NUM_BARRIERS
	.align		4
        /*0020*/ 	.byte	0x02, 0x4c
        /*0022*/ 	.byte	0x01
	.zero		1


	//----- nvinfo : EIATTR_MERCURY_ISA_VERSION
	.align		4
        /*0024*/ 	.byte	0x03, 0x5f
        /*0026*/ 	.short	0x0101


	//----- nvinfo : EIATTR_COOP_GROUP_MASK_REGIDS
	.align		4
        /*0028*/ 	.byte	0x04, 0x29
        /*002a*/ 	.short	(.L_2728 - .L_2727)


	//   ....[0]....
.L_2727:
        /*002c*/ 	.word	0xffffffff


	//   ....[1]....
        /*0030*/ 	.word	0xffffffff


	//   ....[2]....
        /*0034*/ 	.word	0xffffffff


	//   ....[3]....
        /*0038*/ 	.word	0xffffffff


	//   ....[4]....
        /*003c*/ 	.word	0xffffffff


	//   ....[5]....
        /*0040*/ 	.word	0xffffffff


	//   ....[6]....
        /*0044*/ 	.word	0xffffffff


	//   ....[7]....
        /*0048*/ 	.word	0xffffffff


	//   ....[8]....
        /*004c*/ 	.word	0xffffffff


	//   ....[9]....
        /*0050*/ 	.word	0xffffffff


	//   ....[10]....
        /*0054*/ 	.word	0xffffffff


	//   ....[11]....
        /*0058*/ 	.word	0xffffffff


	//   ....[12]....
        /*005c*/ 	.word	0x05000004


	//   ....[13]....
        /*0060*/ 	.word	0x05000004


	//   ....[14]....
        /*0064*/ 	.word	0x05000004


	//   ....[15]....
        /*0068*/ 	.word	0x05000004


	//----- nvinfo : EIATTR_COOP_GROUP_INSTR_OFFSETS
	.align		4
.L_2728:
        /*006c*/ 	.byte	0x04, 0x28
        /*006e*/ 	.short	(.L_2730 - .L_2729)


	//   ....[0]....
.L_2729:
        /*0070*/ 	.word	0x00005160


	//   ....[1]....
        /*0074*/ 	.word	0x00005180


	//   ....[2]....
        /*0078*/ 	.word	0x000051a0


	//   ....[3]....
        /*007c*/ 	.word	0x000051c0


	//   ....[4]....
        /*0080*/ 	.word	0x000081a0


	//   ....[5]....
        /*0084*/ 	.word	0x000081f0


	//   ....[6]....
        /*0088*/ 	.word	0x00008210


	//   ....[7]....
        /*008c*/ 	.word	0x00008230


	//   ....[8]....
        /*0090*/ 	.word	0x00009490


	//   ....[9]....
        /*0094*/ 	.word	0x000094a0


	//   ....[10]....
        /*0098*/ 	.word	0x000094d0


	//   ....[11]....
        /*009c*/ 	.word	0x000094e0


	//   ....[12]....
        /*00a0*/ 	.word	0x0000a880


	//   ....[13]....
        /*00a4*/ 	.word	0x0000a8f0


	//   ....[14]....
        /*00a8*/ 	.word	0x0000a950


	//   ....[15]....
        /*00ac*/ 	.word	0x0000a9c0


	//----- nvinfo : EIATTR_VRC_CTA_INIT_COUNT
	.align		4
.L_2730:
        /*00b0*/ 	.byte	0x02, 0x4a
	.zero		1
	.zero		1


	//----- nvinfo : EIATTR_EXIT_INSTR_OFFSETS
	.align		4
        /*00b4*/ 	.byte	0x04, 0x1c
        /*00b6*/ 	.short	(.L_2732 - .L_2731)


	//   ....[0]....
.L_2731:
        /*00b8*/ 	.word	0x00000090


	//----- nvinfo : EIATTR_CRS_STACK_SIZE
	.align		4
.L_2732:
        /*00bc*/ 	.byte	0x04, 0x1e
        /*00be*/ 	.short	(.L_2734 - .L_2733)
.L_2733:
        /*00c0*/ 	.word	0x00000000


	//----- nvinfo : EIATTR_CBANK_PARAM_SIZE
	.align		4
.L_2734:
        /*00c4*/ 	.byte	0x03, 0x19
        /*00c6*/ 	.short	0x01d0


	//----- nvinfo : EIATTR_PARAM_CBANK
	.align		4
        /*00c8*/ 	.byte	0x04, 0x0a
        /*00ca*/ 	.short	(.L_2736 - .L_2735)
	.align		4
.L_2735:
        /*00cc*/ 	.word	index@(.nv.constant0._ZN5flash24flash_fwd_splitkv_kernelI23Flash_fwd_kernel_traitsILi128ELi64ELi64ELi4ELb0ELb0EN7cutlass6half_tE19Flash_kernel_traitsILi128ELi64ELi64ELi4ES3_EELb0ELb0ELb1ELb0ELb0ELb1ELb0ELb0EEEvNS_16Flash_fwd_paramsE)
        /*00d0*/ 	.short	0x0380
        /*00d2*/ 	.short	0x01d0


	//----- nvinfo : EIATTR_SW_WAR
	.align		4
.L_2736:
        /*00d4*/ 	.byte	0x04, 0x36
        /*00d6*/ 	.short	(.L_2738 - .L_2737)
.L_2737:
        /*00d8*/ 	.word	0x00000008
.L_2738:


//--------------------- .nv.info._ZN5flash24flash_fwd_splitkv_kernelI23Flash_fwd_kernel_traitsILi128ELi64ELi64ELi4ELb0ELb0EN7cutlass6half_tE19Flash_kernel_traitsILi128ELi64ELi64ELi4ES3_EELb0ELb0ELb0ELb0ELb1ELb0ELb0ELb1EEEvNS_16Flash_fwd_paramsE --------------------------
	.section	.nv.info._ZN5flash24flash_fwd_splitkv_kernelI23Flash_fwd_kernel_traitsILi128ELi64ELi64ELi4ELb0ELb0EN7cutlass6half_tE19Flash_kernel_traitsILi128ELi64ELi64ELi4ES3_EELb0ELb0ELb0ELb0ELb1ELb0ELb0ELb1EEEvNS_16Flash_fwd_paramsE,"",@"SHT_CUDA_INFO"
	.sectionflags	@""
	.align	4


	//----- nvinfo : EIATTR_CUDA_API_VERSION
	.align		4
        /*0000*/ 	.byte	0x04, 0x37
        /*0002*/ 	.short	(.L_2740 - .L_2739)
.L_2739:
        /*0004*/ 	.word	0x00000082


	//----- nvinfo : EIATTR_KPARAM_INFO
	.align		4
.L_2740:
        /*0008*/ 	.byte	0x04, 0x17
        /*000a*/ 	.short	(.L_2742 - .L_2741)
.L_2741:
        /*000c*/ 	.word	0x00000000
        /*0010*/ 	.short	0x0000
        /*0012*/ 	.short	0x0000
        /*0014*/ 	.byte	0x00, 0xf0, 0x41, 0x07


	//----- nvinfo : EIATTR_SPARSE_MMA_MASK
	.align		4
.L_2742:
        /*0018*/ 	.byte	0x03, 0x50
        /*001a*/ 	.short	0x0000


	//----- nvinfo : EIATTR_MAXREG_COUNT
	.align		4
        /*001c*/ 	.byte	0x03, 0x1b
        /*001e*/ 	.short	0x00ff


	//----- nvinfo : EIATTR_NUM_BARRIERS
	.align		4
        /*0020*/ 	.byte	0x02, 0x4c
        /*0022*/ 	.byte	0x01
	.zero		1


	//----- nvinfo : EIATTR_MERCURY_ISA_VERSION
	.align		4
        /*0024*/ 	.byte	0x03, 0x5f
        /*0026*/ 	.short	0x0101


	//----- nvinfo : EIATTR_COOP_GROUP_MASK_REGIDS
	.align		4
        /*0028*/ 	.byte	0x04, 0x29
        /*002a*/ 	.short	(.L_2744 - .L_2743)


	//   ....[0]....
.L_2743:
        /*002c*/ 	.word	0xffffffff


	//   ....[1]....
        /*0030*/ 	.word	0xffffffff


	//   ....[2]....
        /*0034*/ 	.word	0xffffffff


	//   ....[3]....
        /*0038*/ 	.word	0xffffffff


	//   ....[4]....
        /*003c*/ 	.word	0xffffffff


	//   ....[5]....
        /*0040*/ 	.word	0xffffffff


	//   ....[6]....
        /*0044*/ 	.word	0xffffffff


	//   ....[7]....
        /*0048*/ 	.word	0xffffffff


	//   ....[8]....
        /*004c*/ 	.word	0xffffffff


	//   ....[9]....
        /*0050*/ 	.word	0xffffffff


	//   ....[10]....
        /*0054*/ 	.word	0xffffffff


	//   ....[11]....
        /*0058*/ 	.word	0xffffffff


	//   ....[12]....
        /*005c*/ 	.word	0x05000002


	//   ....[13]....
        /*0060*/ 	.word	0x05000002


	//   ....[14]....
        /*0064*/ 	.word	0x05000002


	//   ....[15]....
        /*0068*/ 	.word	0x05000002


	//----- nvinfo : EIATTR_COOP_GROUP_INSTR_OFFSETS
	.align		4
.L_2744:
        /*006c*/ 	.byte	0x04, 0x28
        /*006e*/ 	.short	(.L_2746 - .L_2745)


	//   ....[0]....
.L_2745:
        /*0070*/ 	.word	0x0000db70


	//   ....[1]....
        /*0074*/ 	.word	0x0000db90


	//   ....[2]....
        /*0078*/ 	.word	0x0000dc40


	//   ....[3]....
        /*007c*/ 	.word	0x0000dc50


	//   ....[4]....
        /*0080*/ 	.word	0x0000fe00


	//   ....[5]....
        /*0084*/ 	.word	0x0000fe10


	//   ....[6]....
        /*0088*/ 	.word	0x0000fe40


	//   ....[7]....
        /*008c*/ 	.word	0x0000fe50


	//   ....[8]....
        /*0090*/ 	.word	0x000110f0


	//   ....[9]....
        /*0094*/ 	.word	0x00011100


	//   ....[10]....
        /*0098*/ 	.word	0x00011130


	//   ....[11]....
        /*009c*/ 	.word	0x00011140


	//   ....[12]....
        /*00a0*/ 	.word	0x00012400


	//   ....[13]....
        /*00a4*/ 	.word	0x00012470


	//   ....[14]....
        /*00a8*/ 	.word	0x000124d0


	//   ....[15]....
        /*00ac*/ 	.word	0x00012540


	//----- nvinfo : EIATTR_VRC_CTA_INIT_COUNT
	.align		4
.L_2746:
        /*00b0*/ 	.byte	0x02, 0x4a
	.zero		1
	.zero		1


	//----- nvinfo : EIATTR_EXIT_INSTR_OFFSETS
	.align		4
        /*00b4*/ 	.byte	0x04, 0x1c
        /*00b6*/ 	.short	(.L_2748 - .L_2747)


	//   ....[0]....
.L_2747:
        /*00b8*/ 	.word	0x00000090


	//----- nvinfo : EIATTR_CRS_STACK_SIZE
	.align		4
.L_2748:
        /*00bc*/ 	.byte	0x04, 0x1e
        /*00be*/ 	.short	(.L_2750 - .L_2749)
.L_2749:
        /*00c0*/ 	.word	0x00000000


	//----- nvinfo : EIATTR_CBANK_PARAM_SIZE
	.align		4
.L_2750:
        /*00c4*/ 	.byte	0x03, 0x19
        /*00c6*/ 	.short	0x01d0


	//----- nvinfo : EIATTR_PARAM_CBANK
	.align		4
        /*00c8*/ 	.byte	0x04, 0x0a
        /*00ca*/ 	.short	(.L_2752 - .L_2751)
	.align		4
.L_2751:
        /*00cc*/ 	.word	index@(.nv.constant0._ZN5flash24flash_fwd_splitkv_kernelI23Flash_fwd_kernel_traitsILi128ELi64ELi64ELi4ELb0ELb0EN7cutlass6half_tE19Flash_kernel_traitsILi128ELi64ELi64ELi4ES3_EELb0ELb0ELb0ELb0ELb1ELb0ELb0ELb1EEEvNS_16Flash_fwd_paramsE)
        /*00d0*/ 	.short	0x0380
        /*00d2*/ 	.short	0x01d0


	//----- nvinfo : EIATTR_SW_WAR
	.align		4
.L_2752:
        /*00d4*/ 	.byte	0x04, 0x36
        /*00d6*/ 	.short	(.L_2754 - .L_2753)
.L_2753:
        /*00d8*/ 	.word	0x00000008
.L_2754:


//--------------------- .nv.info._ZN5flash24flash_fwd_splitkv_kernelI23Flash_fwd_kernel_traitsILi128ELi64ELi64ELi4ELb0ELb0EN7cutlass6half_tE19Flash_kernel_traitsILi128ELi64ELi64ELi4ES3_EELb0ELb0ELb0ELb0ELb1ELb1ELb0ELb1EEEvNS_16Flash_fwd_paramsE --------------------------
	.section	.nv.info._ZN5flash24flash_fwd_splitkv_kernelI23Flash_fwd_kernel_traitsILi128ELi64ELi64ELi4ELb0ELb0EN7cutlass6half_tE19Flash_kernel_traitsILi128ELi64ELi64ELi4ES3_EELb0ELb0ELb0ELb0ELb1ELb1ELb0ELb1EEEvNS_16Flash_fwd_paramsE,"",@"SHT_CUDA_INFO"
	.sectionflags	@""
	.align	4


	//----- nvinfo : EIATTR_CUDA_API_VERSION
	.align		4
        /*0000*/ 	.byte	0x04, 0x37
        /*0002*/ 	.short	(.L_2756 - .L_2755)
.L_2755:
        /*0004*/ 	.word	0x00000082


	//----- nvinfo : EIATTR_KPARAM_INFO
	.align		4
.L_2756:
        /*0008*/ 	.byte	0x04, 0x17
        /*000a*/ 	.short	(.L_2758 - .L_2757)
.L_2757:
        /*000c*/ 	.word	0x00000000
        /*0010*/ 	.short	0x0000
        /*0012*/ 	.short	0x0000
        /*0014*/ 	.byte	0x00, 0xf0, 0x41, 0x07


	//----- nvinfo : EIATTR_SPARSE_MMA_MASK
	.align		4
.L_2758:
        /*0018*/ 	.byte	0x03, 0x50
        /*001a*/ 	.short	0x0000


	//----- nvinfo : EIATTR_MAXREG_COUNT
	.align		4
        /*001c*/ 	.byte	0x03, 0x1b
        /*001e*/ 	.short	0x00ff


	//----- nvinfo : EIATTR_NUM_BARRIERS
	.align		4
        /*0020*/ 	.byte	0x02, 0x4c
        /*0022*/ 	.byte	0x01
	.zero		1


	//----- nvinfo : EIATTR_MERCURY_ISA_VERSION
	.align		4
        /*0024*/ 	.byte	0x03, 0x5f
        /*0026*/ 	.short	0x0101


	//----- nvinfo : EIATTR_COOP_GROUP_MASK_REGIDS
	.align		4
        /*0028*/ 	.byte	0x04, 0x29
        /*002a*/ 	.short	(.L_2760 - .L_2759)


	//   ....[0]....
.L_2759:
        /*002c*/ 	.word	0xffffffff


	//   ....[1]....
        /*0030*/ 	.word	0xffffffff


	//   ....[2]....
        /*0034*/ 	.word	0xffffffff


	//   ....[3]....
        /*0038*/ 	.word	0xffffffff


	//   ....[4]....
        /*003c*/ 	.word	0xffffffff


	//   ....[5]....
        /*0040*/ 	.word	0xffffffff


	//   ....[6]....
        /*0044*/ 	.word	0xffffffff


	//   ....[7]....
        /*0048*/ 	.word	0xffffffff


	//   ....[8]....
        /*004c*/ 	.word	0xffffffff


	//   ....[9]....
        /*0050*/ 	.word	0xffffffff


	//   ....[10]....
        /*0054*/ 	.word	0xffffffff


	//   ....[11]....
        /*0058*/ 	.word	0xffffffff


	//   ....[12]....
        /*005c*/ 	.word	0x05000002


	//   ....[13]....
        /*0060*/ 	.word	0x05000002


	//   ....[14]....
        /*0064*/ 	.word	0x05000002


	//   ....[15]....
        /*0068*/ 	.word	0x05000002


	//----- nvinfo : EIATTR_COOP_GROUP_INSTR_OFFSETS
	.align		4
.L_2760:
        /*006c*/ 	.byte	0x04, 0x28
        /*006e*/ 	.short	(.L_2762 - .L_2761)


	//   ....[0]....
.L_2761:
        /*0070*/ 	.word	0x0000dfa0


	//   ....[1]....
        /*0074*/ 	.word	0x0000dfb0


	//   ....[2]....
        /*0078*/ 	.word	0x0000dff0


	//   ....[3]....
        /*007c*/ 	.word	0x0000e010


	//   ....[4]....
        /*0080*/ 	.word	0x00010670


	//   ....[5]....
        /*0084*/ 	.word	0x00010680


	//   ....[6]....
        /*0088*/ 	.word	0x000106b0


	//   ....[7]....
        /*008c*/ 	.word	0x000106c0


	//   ....[8]....
        /*0090*/ 	.word	0x00011940


	//   ....[9]....
        /*0094*/ 	.word	0x00011950


	//   ....[10]....
        /*0098*/ 	.word	0x00011980


	//   ....[11]....
        /*009c*/ 	.word	0x00011990


	//   ....[12]....
        /*00a0*/ 	.word	0x00012c50


	//   ....[13]....
        /*00a4*/ 	.word	0x00012cc0


	//   ....[14]....
        /*00a8*/ 	.word	0x00012d20


	//   ....[15]....
        /*00ac*/ 	.word	0x00012d90


	//----- nvinfo : EIATTR_VRC_CTA_INIT_COUNT
	.align		4
.L_2762:
        /*00b0*/ 	.byte	0x02, 0x4a
	.zero		1
	.zero		1


	//----- nvinfo : EIATTR_EXIT_INSTR_OFFSETS
	.align		4
        /*00b4*/ 	.byte	0x04, 0x1c
        /*00b6*/ 	.short	(.L_2764 - .L_2763)


	//   ....[0]....
.L_2763:
        /*00b8*/ 	.word	0x00000090


	//----- nvinfo : EIATTR_CRS_STACK_SIZE
	.align		4
.L_2764:
        /*00bc*/ 	.byte	0x04, 0x1e
        /*00be*/ 	.short	(.L_2766 - .L_2765)
.L_2765:
        /*00c0*/ 	.word	0x00000000


	//----- nvinfo : EIATTR_CBANK_PARAM_SIZE
	.align		4
.L_2766:
        /*00c4*/ 	.byte	0x03, 0x19
        /*00c6*/ 	.short	0x01d0


	//----- nvinfo : EIATTR_PARAM_CBANK
	.align		4
        /*00c8*/ 	.byte	0x04, 0x0a
        /*00ca*/ 	.short	(.L_2768 - .L_2767)
	.align		4
.L_2767:
        /*00cc*/ 	.word	index@(.nv.constant0._ZN5flash24flash_fwd_splitkv_kernelI23Flash_fwd_kernel_traitsILi128ELi64ELi64ELi4ELb0ELb0EN7cutlass6half_tE19Flash_kernel_traitsILi128ELi64ELi64ELi4ES3_EELb0ELb0ELb0ELb0ELb1ELb1ELb0ELb1EEEvNS_16Flash_fwd_paramsE)
        /*00d0*/ 	.short	0x0380
        /*00d2*/ 	.short	0x01d0


	//----- nvinfo : EIATTR_SW_WAR
	.align		4
.L_2768:
        /*00d4*/ 	.byte	0x04, 0x36
        /*00d6*/ 	.short	(.L_2770 - .L_2769)
.L_2769:
        /*00d8*/ 	.word	0x00000008
.L_2770:


//--------------------- .nv.info._ZN5flash24flash_fwd_splitkv_kernelI23Flash_fwd_kernel_traitsILi128ELi64ELi64ELi4ELb0ELb0EN7cutlass6half_tE19Flash_kernel_traitsILi128ELi64ELi64ELi4ES3_EELb0ELb0ELb1ELb0ELb0ELb0ELb0ELb1EEEvNS_16Flash_fwd_paramsE --------------------------
	.section	.nv.info._ZN5flash24flash_fwd_splitkv_kernelI23Flash_fwd_kernel_traitsILi128ELi64ELi64ELi4ELb0ELb0EN7cutlass6half_tE19Flash_kernel_traitsILi128ELi64ELi64ELi4ES3_EELb0ELb0ELb1ELb0ELb0ELb0ELb0ELb1EEEvNS_16Flash_fwd_paramsE,"",@"SHT_CUDA_INFO"
	.sectionflags	@""
	.align	4


	//----- nvinfo : EIATTR_CUDA_API_VERSION
	.align		4
        /*0000*/ 	.byte	0x04, 0x37
        /*0002*/ 	.short	(.L_2772 - .L_2771)
.L_2771:
        /*0004*/ 	.word	0x00000082


	//----- nvinfo : EIATTR_KPARAM_INFO
	.align		4
.L_2772:
        /*0008*/ 	.byte	0x04, 0x17
        /*000a*/ 	.short	(.L_2774 - .L_2773)
.L_2773:
        /*000c*/ 	.word	0x00000000
        /*0010*/ 	.short	0x0000
        /*0012*/ 	.short	0x0000
        /*0014*/ 	.byte	0x00, 0xf0, 0x41, 0x07


	//----- nvinfo : EIATTR_SPARSE_MMA_MASK
	.align		4
.L_2774:
        /*0018*/ 	.byte	0x03, 0x50
        /*001a*/ 	.short	0x0000


	//----- nvinfo : EIATTR_MAXREG_COUNT
	.align		4
        /*001c*/ 	.byte	0x03, 0x1b
        /*001e*/ 	.short	0x00ff


	//----- nvinfo : EIATTR_NUM_BARRIERS
	.align		4
        /*0020*/ 	.byte	0x02, 0x4c
        /*0022*/ 	.byte	0x01
	.zero		1


	//----- nvinfo : EIATTR_MERCURY_ISA_VERSION
	.align		4
        /*0024*/ 	.byte	0x03, 0x5f
        /*0026*/ 	.short	0x0101


	//----- nvinfo : EIATTR_COOP_GROUP_MASK_REGIDS
	.align		4
        /*0028*/ 	.byte	0x04, 0x29
        /*002a*/ 	.short	(.L_2776 - .L_2775)


	//   ....[0]....
.L_2775:
        /*002c*/ 	.word	0xffffffff


	//   ....[1]....
        /*0030*/ 	.word	0xffffffff


	//   ....[2]....
        /*0034*/ 	.word	0xffffffff


	//   ....[3]....
        /*0038*/ 	.word	0xffffffff


	//   ....[4]....
        /*003c*/ 	.word	0xffffffff


	//   ....[5]....
        /*0040*/ 	.word	0xffffffff


	//   ....[6]....
        /*0044*/ 	.word	0xffffffff


	//   ....[7]....
        /*0048*/ 	.word	0xffffffff


	//   ....[8]....
        /*004c*/ 	.word	0xffffffff


	//   ....[9]....
        /*0050*/ 	.word	0xffffffff


	//   ....[10]....
        /*0054*/ 	.word	0xffffffff


	//   ....[11]....
        /*0058*/ 	.word	0xffffffff


	//   ....[12]....
        /*005c*/ 	.word	0x05000006


	//   ....[13]....
        /*0060*/ 	.word	0x05000006


	//   ....[14]....
        /*0064*/ 	.word	0x05000006


	//   ....[15]....
        /*0068*/ 	.word	0x05000006


	//----- nvinfo : EIATTR_COOP_GROUP_INSTR_OFFSETS
	.align		4
.L_2776:
        /*006c*/ 	.byte	0x04, 0x28
        /*006e*/ 	.short	(.L_2778 - .L_2777)


	//   ....[0]....
.L_2777:
        /*0070*/ 	.word	0x0000fa40


	//   ....[1]....
        /*0074*/ 	.word	0x0000fa80


	//   ....[2]....
        /*0078*/ 	.word	0x0000fab0


	//   ....[3]....
        /*007c*/ 	.word	0x0000fad0


	//   ....[4]....
        /*0080*/ 	.word	0x00012740


	//   ....[5]....
        /*0084*/ 	.word	0x00012770


	//   ....[6]....
        /*0088*/ 	.word	0x000127b0


	//   ....[7]....
        /*008c*/ 	.word	0x000127c0


	//   ....[8]....
        /*0090*/ 	.word	0x00013a20


	//   ....[9]....
        /*0094*/ 	.word	0x00013a30


	//   ....[10]....
        /*0098*/ 	.word	0x00013a60


	//   ....[11]....
        /*009c*/ 	.word	0x00013a70


	//   ....[12]....
        /*00a0*/ 	.word	0x00014e10


	//   ....[13]....
        /*00a4*/ 	.word	0x00014e80


	//   ....[14]....
        /*00a8*/ 	.word	0x00014ee0


	//   ....[15]....
        /*00ac*/ 	.word	0x00014f50


	//----- nvinfo : EIATTR_VRC_CTA_INIT_COUNT
	.align		4
.L_2778:
        /*00b0*/ 	.byte	0x02, 0x4a
	.zero		1
	.zero		1


	//----- nvinfo : EIATTR_EXIT_INSTR_OFFSETS
	.align		4
        /*00b4*/ 	.byte	0x04, 0x1c
        /*00b6*/ 	.short	(.L_2780 - .L_2779)


	//   ....[0]....
.L_2779:
        /*00b8*/ 	.word	0x00000090


	//----- nvinfo : EIATTR_CRS_STACK_SIZE
	.align		4
.L_2780:
        /*00bc*/ 	.byte	0x04, 0x1e
        /*00be*/ 	.short	(.L_2782 - .L_2781)
.L_2781:
        /*00c0*/ 	.word	0x00000000


	//----- nvinfo : EIATTR_CBANK_PARAM_SIZE
	.align		4
.L_2782:
        /*00c4*/ 	.byte	0x03, 0x19
        /*00c6*/ 	.short	0x01d0


	//----- nvinfo : EIATTR_PARAM_CBANK
	.align		4
        /*00c8*/ 	.byte	0x04, 0x0a
        /*00ca*/ 	.short	(.L_2784 - .L_2783)
	.align		4
.L_2783:
        /*00cc*/ 	.word	index@(.nv.constant0._ZN5flash24flash_fwd_splitkv_kernelI23Flash_fwd_kernel_traitsILi128ELi64ELi64ELi4ELb0ELb0EN7cutlass6half_tE19Flash_kernel_traitsILi128ELi64ELi64ELi4ES3_EELb0ELb0ELb1ELb0ELb0ELb0ELb0ELb1EEEvNS_16Flash_fwd_paramsE)
        /*00d0*/ 	.short	0x0380
        /*00d2*/ 	.short	0x01d0


	//----- nvinfo : EIATTR_SW_WAR
	.align		4
.L_2784:
        /*00d4*/ 	.byte	0x04, 0x36
        /*00d6*/ 	.short	(.L_2786 - .L_2785)
.L_2785:
        /*00d8*/ 	.word	0x00000008
.L_2786:


//--------------------- .nv.info._ZN5flash24flash_fwd_splitkv_kernelI23Flash_fwd_kernel_traitsILi128ELi64ELi64ELi4ELb0ELb0EN7cutlass6half_tE19Flash_kernel_traitsILi128ELi64ELi64ELi4ES3_EELb0ELb0ELb1ELb0ELb0ELb1ELb0ELb1EEEvNS_16Flash_fwd_paramsE --------------------------
	.section	.nv.info._ZN5flash24flash_fwd_splitkv_kernelI23Flash_fwd_kernel_traitsILi128ELi64ELi64ELi4ELb0ELb0EN7cutlass6half_tE19Flash_kernel_traitsILi128ELi64ELi64ELi4ES3_EELb0ELb0ELb1ELb0ELb0ELb1ELb0ELb1EEEvNS_16Flash_fwd_paramsE,"",@"SHT_CUDA_INFO"
	.sectionflags	@""
	.align	4


	//----- nvinfo : EIATTR_CUDA_API_VERSION
	.align		4
        /*0000*/ 	.byte	0x04, 0x37
        /*0002*/ 	.short	(.L_2788 - .L_2787)
.L_2787:
        /*0004*/ 	.word	0x00000082


	//----- nvinfo : EIATTR_KPARAM_INFO
	.align		4
.L_2788:
        /*0008*/ 	.byte	0x04, 0x17
        /*000a*/ 	.short	(.L_2790 - .L_2789)
.L_2789:
        /*000c*/ 	.word	0x00000000
        /*0010*/ 	.short	0x0000
        /*0012*/ 	.short	0x0000
        /*0014*/ 	.byte	0x00, 0xf0, 0x41, 0x07


	//----- nvinfo : EIATTR_SPARSE_MMA_MASK
	.align		4
.L_2790:
        /*0018*/ 	.byte	0x03, 0x50
        /*001a*/ 	.short	0x0000


	//----- nvinfo : EIATTR_MAXREG_COUNT
	.align		4
        /*001c*/ 	.byte	0x03, 0x1b
        /*001e*/ 	.short	0x00ff


	//----- nvinfo : EIATTR_NUM_BARRIERS
	.align		4
        /*0020*/ 	.byte	0x02, 0x4c
        /*0022*/ 	.byte	0x01
	.zero		1


	//----- nvinfo : EIATTR_MERCURY_ISA_VERSION
	.align		4
        /*0024*/ 	.byte	0x03, 0x5f
        /*0026*/ 	.short	0x0101


	//----- nvinfo : EIATTR_COOP_GROUP_MASK_REGIDS
	.align		4
        /*0028*/ 	.byte	0x04, 0x29
        /*002a*/ 	.short	(.L_2792 - .L_2791)


	//   ....[0]....
.L_2791:
        /*002c*/ 	.word	0xffffffff


	//   ....[1]....
        /*0030*/ 	.word	0xffffffff


	//   ....[2]....
        /*0034*/ 	.word	0xffffffff


	//   ....[3]....
        /*0038*/ 	.word	0xffffffff


	//   ....[4]....
        /*003c*/ 	.word	0xffffffff


	//   ....[5]....
        /*0040*/ 	.word	0xffffffff


	//   ....[6]....
        /*0044*/ 	.word	0xffffffff


	//   ....[7]....
        /*0048*/ 	.word	0xffffffff


	//   ....[8]....
        /*004c*/ 	.word	0xffffffff


	//   ....[9]....
        /*0050*/ 	.word	0xffffffff


	//   ....[10]....
        /*0054*/ 	.word	0xffffffff


	//   ....[11]....
        /*0058*/ 	.word	0xffffffff


	//   ....[12]....
        /*005c*/ 	.word	0x05000004


	//   ....[13]....
        /*0060*/ 	.word	0x05000004


	//   ....[14]....
        /*0064*/ 	.word	0x05000004


	//   ....[15]....
        /*0068*/ 	.word	0x05000004


	//----- nvinfo : EIATTR_COOP_GROUP_INSTR_OFFSETS
	.align		4
.L_2792:
        /*006c*/ 	.byte	0x04, 0x28
        /*006e*/ 	.short	(.L_2794 - .L_2793)


	//   ....[0]....
.L_2793:
        /*0070*/ 	.word	0x0000fee0


	//   ....[1]....
        /*0074*/ 	.word	0x0000ff20


	//   ....[2]....
        /*0078*/ 	.word	0x0000ff40


	//   ....[3]....
        /*007c*/ 	.word	0x0000ff60


	//   ....[4]....
        /*0080*/ 	.word	0x00012fc0


	//   ....[5]....
        /*0084*/ 	.word	0x00012ff0


	//   ....[6]....
        /*0088*/ 	.word	0x00013010


	//   ....[7]....
        /*008c*/ 	.word	0x00013030


	//   ....[8]....
        /*0090*/ 	.word	0x000142a0


	//   ....[9]....
        /*0094*/ 	.word	0x000142b0


	//   ....[10]....
        /*0098*/ 	.word	0x000142e0


	//   ....[11]....
        /*009c*/ 	.word	0x000142f0


	//   ....[12]....
        /*00a0*/ 	.word	0x00015670


	//   ....[13]....
        /*00a4*/ 	.word	0x000156e0


	//   ....[14]....
        /*00a8*/ 	.word	0x00015740


	//   ....[15]....
        /*00ac*/ 	.word	0x000157b0


	//----- nvinfo : EIATTR_VRC_CTA_INIT_COUNT
	.align		4
.L_2794:
        /*00b0*/ 	.byte	0x02, 0x4a
	.zero		1
	.zero		1


	//----- nvinfo : EIATTR_EXIT_INSTR_OFFSETS
	.align		4
        /*00b4*/ 	.byte	0x04, 0x1c
        /*00b6*/ 	.short	(.L_2796 - .L_2795)


	//   ....[0]....
.L_2795:
        /*00b8*/ 	.word	0x00000090


	//----- nvinfo : EIATTR_CRS_STACK_SIZE
	.align		4
.L_2796:
        /*00bc*/ 	.byte	0x04, 0x1e
        /*00be*/ 	.short	(.L_2798 - .L_2797)
.L_2797:
        /*00c0*/ 	.word	0x00000000


	//----- nvinfo : EIATTR_CBANK_PARAM_SIZE
	.align		4
.L_2798:
        /*00c4*/ 	.byte	0x03, 0x19
        /*00c6*/ 	.short	0x01d0


	//----- nvinfo : EIATTR_PARAM_CBANK
	.align		4
        /*00c8*/ 	.byte	0x04, 0x0a
        /*00ca*/ 	.short	(.L_2800 - .L_2799)
	.align		4
.L_2799:
        /*00cc*/ 	.word	index@(.nv.constant0._ZN5flash24flash_fwd_splitkv_kernelI23Flash_fwd_kernel_traitsILi128ELi64ELi64ELi4ELb0ELb0EN7cutlass6half_tE19Flash_kernel_traitsILi128ELi64ELi64ELi4ES3_EELb0ELb0ELb1ELb0ELb0ELb1ELb0ELb1EEEvNS_16Flash_fwd_paramsE)
        /*00d0*/ 	.short	0x0380
        /*00d2*/ 	.short	0x01d0


	//----- nvinfo : EIATTR_SW_WAR
	.align		4
.L_2800:
        /*00d4*/ 	.byte	0x04, 0x36
        /*00d6*/ 	.short	(.L_2802 - .L_2801)
.L_2801:
        /*00d8*/ 	.word	0x00000008
.L_2802:


//--------------------- .nv.info._ZN5flash24flash_fwd_splitkv_kernelI23Flash_fwd_kernel_traitsILi128ELi64ELi64ELi4ELb0ELb0EN7cutlass6half_tE19Flash_kernel_traitsILi128ELi64ELi64ELi4ES3_EELb0ELb0ELb0ELb1ELb1ELb0ELb1ELb0EEEvNS_16Flash_fwd_paramsE --------------------------
	.section	.nv.info._ZN5flash24flash_fwd_splitkv_kernelI23Flash_fwd_kernel_traitsILi128ELi64ELi64ELi4ELb0ELb0EN7cutlass6half_tE19Flash_kernel_traitsILi128ELi64ELi64ELi4ES3_EELb0ELb0ELb0ELb1ELb1ELb0ELb1ELb0EEEvNS_16Flash_fwd_paramsE,"",@"SHT_CUDA_INFO"
	.sectionflags	@""
	.align	4


	//----- nvinfo : EIATTR_CUDA_API_VERSION
	.align		4
        /*0000*/ 	.byte	0x04, 0x37
        /*0002*/ 	.short	(.L_2804 - .L_2803)
.L_2803:
        /*0004*/ 	.word	0x00000082


	//----- nvinfo : EIATTR_KPARAM_INFO
	.align		4
.L_2804:
        /*0008*/ 	.byte	0x04, 0x17
        /*000a*/ 	.short	(.L_2806 - .L_2805)
.L_2805:
        /*000c*/ 	.word	0x00000000
        /*0010*/ 	.short	0x0000
        /*0012*/ 	.short	0x0000
        /*0014*/ 	.byte	0x00, 0xf0, 0x41, 0x07


	//----- nvinfo : EIATTR_SPARSE_MMA_MASK
	.align		4
.L_2806:
        /*0018*/ 	.byte	0x03, 0x50
        /*001a*/ 	.short	0x0000


	//----- nvinfo : EIATTR_MAXREG_COUNT
	.align		4
        /*001c*/ 	.byte	0x03, 0x1b
        /*001e*/ 	.short	0x00ff


	//----- nvinfo : EIATTR_NUM_BARRIERS
	.align		4
        /*0020*/ 	.byte	0x02, 0x4c
        /*0022*/ 	.byte	0x01
	.zero		1


	//----- nvinfo : EIATTR_MERCURY_ISA_VERSION
	.align		4
        /*0024*/ 	.byte	0x03, 0x5f
        /*0026*/ 	.short	0x0101


	//----- nvinfo : EIATTR_COOP_GROUP_MASK_REGIDS
	.align		4
        /*0028*/ 	.byte	0x04, 0x29
        /*002a*/ 	.short	(.L_2808 - .L_2807)


	//   ....[0]....
.L_2807:
        /*002c*/ 	.word	0xffffffff


	//   ....[1]....
        /*0030*/ 	.word	0xffffffff


	//   ....[2]....
        /*0034*/ 	.word	0xffffffff


	//   ....[3]....
        /*0038*/ 	.word	0xffffffff


	//   ....[4]....
        /*003c*/ 	.word	0xffffffff


	//   ....[5]....
        /*0040*/ 	.word	0xffffffff


	//   ....[6]....
        /*0044*/ 	.word	0xffffffff


	//   ....[7]....
        /*0048*/ 	.word	0xffffffff


	//   ....[8]....
        /*004c*/ 	.word	0xffffffff


	//   ....[9]....
        /*0050*/ 	.word	0xffffffff


	//   ....[10]....
        /*0054*/ 	.word	0xffffffff


	//   ....[11]....
        /*0058*/ 	.word	0xffffffff


	//   ....[12]....
        /*005c*/ 	.word	0x05000006


	//   ....[13]....
        /*0060*/ 	.word	0x05000006


	//   ....[14]....
        /*0064*/ 	.word	0x05000006


	//   ....[15]....
        /*0068*/ 	.word	0x05000006


	//----- nvinfo : EIATTR_COOP_GROUP_INSTR_OFFSETS
	.align		4
.L_2808:
        /*006c*/ 	.byte	0x04, 0x28
        /*006e*/ 	.short	(.L_2810 - .L_2809)


	//   ....[0]....
.L_2809:
        /*0070*/ 	.word	0x00002f50


	//   ....[1]....
        /*0074*/ 	.word	0x00002f80


	//   ....[2]....
        /*0078*/ 	.word	0x00003030


	//   ....[3]....
        /*007c*/ 	.word	0x00003040


	//   ....[4]....
        /*0080*/ 	.word	0x000051f0


	//   ....[5]....
        /*0084*/ 	.word	0x00005200


	//   ....[6]....
        /*0088*/ 	.word	0x00005230


	//   ....[7]....
        /*008c*/ 	.word	0x00005240


	//   ....[8]....
        /*0090*/ 	.word	0x000064a0


	//   ....[9]....
        /*0094*/ 	.word	0x000064b0


	//   ....[10]....
        /*0098*/ 	.word	0x000064e0


	//   ....[11]....
        /*009c*/ 	.word	0x000064f0


	//   ....[12]....
        /*00a0*/ 	.word	0x00007290


	//   ....[13]....
        /*00a4*/ 	.word	0x00007300


	//   ....[14]....
        /*00a8*/ 	.word	0x00007360


	//   ....[15]....
        /*00ac*/ 	.word	0x000073d0


	//----- nvinfo : EIATTR_VRC_CTA_INIT_COUNT
	.align		4
.L_2810:
        /*00b0*/ 	.byte	0x02, 0x4a
	.zero		1
	.zero		1


	//----- nvinfo : EIATTR_EXIT_INSTR_OFFSETS
	.align		4
        /*00b4*/ 	.byte	0x04, 0x1c
        /*00b6*/ 	.short	(.L_2812 - .L_2811)


	//   ....[0]....
.L_2811:
        /*00b8*/ 	.word	0x000001f0


	//----- nvinfo : EIATTR_CRS_STACK_SIZE
	.align		4
.L_2812:
        /*00bc*/ 	.byte	0x04, 0x1e
        /*00be*/ 	.short	(.L_2814 - .L_2813)
.L_2813:
        /*00c0*/ 	.word	0x00000000


	//----- nvinfo : EIATTR_CBANK_PARAM_SIZE
	.align		4
.L_2814:
        /*00c4*/ 	.byte	0x03, 0x19
        /*00c6*/ 	.short	0x01d0


	//----- nvinfo : EIATTR_PARAM_CBANK
	.align		4
        /*00c8*/ 	.byte	0x04, 0x0a
        /*00ca*/ 	.short	(.L_2816 - .L_2815)
	.align		4
.L_2815:
        /*00cc*/ 	.word	index@(.nv.constant0._ZN5flash24flash_fwd_splitkv_kernelI23Flash_fwd_kernel_traitsILi128ELi64ELi64ELi4ELb0ELb0EN7cutlass6half_tE19Flash_kernel_traitsILi128ELi64ELi64ELi4ES3_EELb0ELb0ELb0ELb1ELb1ELb0ELb1ELb0EEEvNS_16Flash_fwd_paramsE)
        /*00d0*/ 	.short	0x0380
        /*00d2*/ 	.short	0x01d0


	//----- nvinfo : EIATTR_SW_WAR
	.align		4
.L_2816:
        /*00d4*/ 	.byte	0x04, 0x36
        /*00d6*/ 	.short	(.L_2818 - .L_2817)
.L_2817:
        /*00d8*/ 	.word	0x00000008
.L_2818:


//--------------------- .nv.info._ZN5flash24flash_fwd_splitkv_kernelI23Flash_fwd_kernel_traitsILi128ELi64ELi64ELi4ELb0ELb0EN7cutlass6half_tE19Flash_kernel_traitsILi128ELi64ELi64ELi4ES3_EELb0ELb0ELb0ELb1ELb1ELb1ELb1ELb0EEEvNS_16Flash_fwd_paramsE --------------------------
	.section	.nv.info._ZN5flash24flash_fwd_splitkv_kernelI23Flash_fwd_kernel_traitsILi128ELi64ELi64ELi4ELb0ELb0EN7cutlass6half_tE19Flash_kernel_traitsILi128ELi64ELi64ELi4ES3_EELb0ELb0ELb0ELb1ELb1ELb1ELb1ELb0EEEvNS_16Flash_fwd_paramsE,"",@"SHT_CUDA_INFO"
	.sectionflags	@""
	.align	4


	//----- nvinfo : EIATTR_CUDA_API_VERSION
	.align		4
        /*0000*/ 	.byte	0x04, 0x37
        /*0002*/ 	.short	(.L_2820 - .L_2819)
.L_2819:
        /*0004*/ 	.word	0x00000082


	//----- nvinfo : EIATTR_KPARAM_INFO
	.align		4
.L_2820:
        /*0008*/ 	.byte	0x04, 0x17
        /*000a*/ 	.short	(.L_2822 - .L_2821)
.L_2821:
        /*000c*/ 	.word	0x00000000
        /*0010*/ 	.short	0x0000
        /*0012*/ 	.short	0x0000
        /*0014*/ 	.byte	0x00, 0xf0, 0x41, 0x07


	//----- nvinfo : EIATTR_SPARSE_MMA_MASK
	.align		4
.L_2822:
        /*0018*/ 	.byte	0x03, 0x50
        /*001a*/ 	.short	0x0000


	//----- nvinfo : EIATTR_MAXREG_COUNT
	.align		4
        /*001c*/ 	.byte	0x03, 0x1b
        /*001e*/ 	.short	0x00ff


	//----- nvinfo : EIATTR_NUM_BARRIERS
	.align		4
        /*0020*/ 	.byte	0x02, 0x4c
        /*0022*/ 	.byte	0x01
	.zero		1


	//----- nvinfo : EIATTR_MERCURY_ISA_VERSION
	.align		4
        /*0024*/ 	.byte	0x03, 0x5f
        /*0026*/ 	.short	0x0101


	//----- nvinfo : EIATTR_COOP_GROUP_MASK_REGIDS
	.align		4
        /*0028*/ 	.byte	0x04, 0x29
        /*002a*/ 	.short	(.L_2824 - .L_2823)


	//   ....[0]....
.L_2823:
        /*002c*/ 	.word	0xffffffff


	//   ....[1]....
        /*0030*/ 	.word	0xffffffff


	//   ....[2]....
        /*0034*/ 	.word	0xffffffff


	//   ....[3]....
        /*0038*/ 	.word	0xffffffff


	//   ....[4]....
        /*003c*/ 	.word	0xffffffff


	//   ....[5]....
        /*0040*/ 	.word	0xffffffff


	//   ....[6]....
        /*0044*/ 	.word	0xffffffff


	//   ....[7]....
        /*0048*/ 	.word	0xffffffff


	//   ....[8]....
        /*004c*/ 	.word	0xffffffff


	//   ....[9]....
        /*0050*/ 	.word	0xffffffff


	//   ....[10]....
        /*0054*/ 	.word	0xffffffff


	//   ....[11]....
        /*0058*/ 	.word	0xffffffff


	//   ....[12]....
        /*005c*/ 	.word	0x05000006


	//   ....[13]....
        /*0060*/ 	.word	0x05000006


	//   ....[14]....
        /*0064*/ 	.word	0x05000006


	//   ....[15]....
        /*0068*/ 	.word	0x05000006


	//----- nvinfo : EIATTR_COOP_GROUP_INSTR_OFFSETS
	.align		4
.L_2824:
        /*006c*/ 	.byte	0x04, 0x28
        /*006e*/ 	.short	(.L_2826 - .L_2825)


	//   ....[0]....
.L_2825:
        /*0070*/ 	.word	0x00003340


	//   ....[1]....
        /*0074*/ 	.word	0x00003370


	//   ....[2]....
        /*0078*/ 	.word	0x00003420


	//   ....[3]....
        /*007c*/ 	.word	0x00003430


	//   ....[4]....
        /*0080*/ 	.word	0x000059f0


	//   ....[5]....
        /*0084*/ 	.word	0x00005a00


	//   ....[6]....
        /*0088*/ 	.word	0x00005a30


	//   ....[7]....
        /*008c*/ 	.word	0x00005a40


	//   ....[8]....
        /*0090*/ 	.word	0x00006cb0


	//   ....[9]....
        /*0094*/ 	.word	0x00006cc0


	//   ....[10]....
        /*0098*/ 	.word	0x00006cf0


	//   ....[11]....
        /*009c*/ 	.word	0x00006d00


	//   ....[12]....
        /*00a0*/ 	.word	0x00007a80


	//   ....[13]....
        /*00a4*/ 	.word	0x00007af0


	//   ....[14]....
        /*00a8*/ 	.word	0x00007b50


	//   ....[15]....
        /*00ac*/ 	.word	0x00007bc0


	//----- nvinfo : EIATTR_VRC_CTA_INIT_COUNT
	.align		4
.L_2826:
        /*00b0*/ 	.byte	0x02, 0x4a
	.zero		1
	.zero		1


	//----- nvinfo : EIATTR_EXIT_INSTR_OFFSETS
	.align		4
        /*00b4*/ 	.byte	0x04, 0x1c
        /*00b6*/ 	.short	(.L_2828 - .L_2827)


	//   ....[0]....
.L_2827:
        /*00b8*/ 	.word	0x000001f0


	//----- nvinfo : EIATTR_CRS_STACK_SIZE
	.align		4
.L_2828:
        /*00bc*/ 	.byte	0x04, 0x1e
        /*00be*/ 	.short	(.L_2830 - .L_2829)
.L_2829:
        /*00c0*/ 	.word	0x00000000


	//----- nvinfo : EIATTR_CBANK_PARAM_SIZE
	.align		4
.L_2830:
        /*00c4*/ 	.byte	0x03, 0x19
        /*00c6*/ 	.short	0x01d0


	//----- nvinfo : EIATTR_PARAM_CBANK
	.align		4
        /*00c8*/ 	.byte	0x04, 0x0a
        /*00ca*/ 	.short	(.L_2832 - .L_2831)
	.align		4
.L_2831:
        /*00cc*/ 	.word	index@(.nv.constant0._ZN5flash24flash_fwd_splitkv_kernelI23Flash_fwd_kernel_traitsILi128ELi64ELi64ELi4ELb0ELb0EN7cutlass6half_tE19Flash_kernel_traitsILi128ELi64ELi64ELi4ES3_EELb0ELb0ELb0ELb1ELb1ELb1ELb1ELb0EEEvNS_16Flash_fwd_paramsE)
        /*00d0*/ 	.short	0x0380
        /*00d2*/ 	.short	0x01d0


	//----- nvinfo : EIATTR_SW_WAR
	.align		4
.L_2832:
        /*00d4*/ 	.byte	0x04, 0x36
        /*00d6*/ 	.short	(.L_2834 - .L_2833)
.L_2833:
        /*00d8*/ 	.word	0x00000008
.L_2834:


//--------------------- .nv.info._ZN5flash24flash_fwd_splitkv_kernelI23Flash_fwd_kernel_traitsILi128ELi64ELi64ELi4ELb0ELb0EN7cutlass6half_tE19Flash_kernel_traitsILi128ELi64ELi64ELi4ES3_EELb0ELb0ELb1ELb0ELb0ELb0ELb1ELb0EEEvNS_16Flash_fwd_paramsE --------------------------
	.section	.nv.info._ZN5flash24flash_fwd_splitkv_kernelI23Flash_fwd_kernel_traitsILi128ELi64ELi64ELi4ELb0ELb0EN7cutlass6half_tE19Flash_kernel_traitsILi128ELi64ELi64ELi4ES3_EELb0ELb0ELb1ELb0ELb0ELb0ELb1ELb0EEEvNS_16Flash_fwd_paramsE,"",@"SHT_CUDA_INFO"
	.sectionflags	@""
	.align	4


	//----- nvinfo : EIATTR_CUDA_API_VERSION
	.align		4
        /*0000*/ 	.byte	0x04, 0x37
        /*0002*/ 	.short	(.L_2836 - .L_2835)
.L_2835:
        /*0004*/ 	.word	0x00000082


	//----- nvinfo : EIATTR_KPARAM_INFO
	.align		4
.L_2836:
        /*0008*/ 	.byte	0x04, 0x17
        /*000a*/ 	.short	(.L_2838 - .L_2837)
.L_2837:
        /*000c*/ 	.word	0x00000000
        /*0010*/ 	.short	0x0000
        /*0012*/ 	.short	0x0000
        /*0014*/ 	.byte	0x00, 0xf0, 0x41, 0x07


	//----- nvinfo : EIATTR_SPARSE_MMA_MASK
	.align		4
.L_2838:
        /*0018*/ 	.byte	0x03, 0x50
        /*001a*/ 	.short	0x0000


	//----- nvinfo : EIATTR_MAXREG_COUNT
	.align		4
        /*001c*/ 	.byte	0x03, 0x1b
        /*001e*/ 	.short	0x00ff


	//----- nvinfo : EIATTR_NUM_BARRIERS
	.align		4
        /*0020*/ 	.byte	0x02, 0x4c
        /*0022*/ 	.byte	0x01
	.zero		1


	//----- nvinfo : EIATTR_MERCURY_ISA_VERSION
	.align		4
        /*0024*/ 	.byte	0x03, 0x5f
        /*0026*/ 	.short	0x0101


	//----- nvinfo : EIATTR_COOP_GROUP_MASK_REGIDS
	.align		4
        /*0028*/ 	.byte	0x04, 0x29
        /*002a*/ 	.short	(.L_2840 - .L_2839)


	//   ....[0]....
.L_2839:
        /*002c*/ 	.word	0xffffffff


	//   ....[1]....
        /*0030*/ 	.word	0xffffffff


	//   ....[2]....
        /*0034*/ 	.word	0xffffffff


	//   ....[3]....
        /*0038*/ 	.word	0xffffffff


	//   ....[4]....
        /*003c*/ 	.word	0xffffffff


	//   ....[5]....
        /*0040*/ 	.word	0xffffffff


	//   ....[6]....
        /*0044*/ 	.word	0xffffffff


	//   ....[7]....
        /*0048*/ 	.word	0xffffffff


	//   ....[8]....
        /*004c*/ 	.word	0xffffffff


	//   ....[9]....
        /*0050*/ 	.word	0xffffffff


	//   ....[10]....
        /*0054*/ 	.word	0xffffffff


	//   ....[11]....
        /*0058*/ 	.word	0xffffffff


	//   ....[12]....
        /*005c*/ 	.word	0x05000007


	//   ....[13]....
        /*0060*/ 	.word	0x05000007


	//   ....[14]....
        /*0064*/ 	.word	0x05000007


	//   ....[15]....
        /*0068*/ 	.word	0x05000007


	//----- nvinfo : EIATTR_COOP_GROUP_INSTR_OFFSETS
	.align		4
.L_2840:
        /*006c*/ 	.byte	0x04, 0x28
        /*006e*/ 	.short	(.L_2842 - .L_2841)


	//   ....[0]....
.L_2841:
        /*0070*/ 	.word	0x00005260


	//   ....[1]....
        /*0074*/ 	.word	0x000052c0


	//   ....[2]....
        /*0078*/ 	.word	0x000052e0


	//   ....[3]....
        /*007c*/ 	.word	0x00005300


	//   ....[4]....
        /*0080*/ 	.word	0x00007f00


	//   ....[5]....
        /*0084*/ 	.word	0x00007f30


	//   ....[6]....
        /*0088*/ 	.word	0x00007f50


	//   ....[7]....
        /*008c*/ 	.word	0x00007f70


	//   ....[8]....
        /*0090*/ 	.word	0x000091b0


	//   ....[9]....
        /*0094*/ 	.word	0x000091c0


	//   ....[10]....
        /*0098*/ 	.word	0x000091f0


	//   ....[11]....
        /*009c*/ 	.word	0x00009200


	//   ....[12]....
        /*00a0*/ 	.word	0x0000a540


	//   ....[13]....
        /*00a4*/ 	.word	0x0000a5b0


	//   ....[14]....
        /*00a8*/ 	.word	0x0000a610


	//   ....[15]....
        /*00ac*/ 	.word	0x0000a680


	//----- nvinfo : EIATTR_VRC_CTA_INIT_COUNT
	.align		4
.L_2842:
        /*00b0*/ 	.byte	0x02, 0x4a
	.zero		1
	.zero		1


	//----- nvinfo : EIATTR_EXIT_INSTR_OFFSETS
	.align		4
        /*00b4*/ 	.byte	0x04, 0x1c
        /*00b6*/ 	.short	(.L_2844 - .L_2843)


	//   ....[0]....
.L_2843:
        /*00b8*/ 	.word	0x000001f0


	//----- nvinfo : EIATTR_CRS_STACK_SIZE
	.align		4
.L_2844:
        /*00bc*/ 	.byte	0x04, 0x1e
        /*00be*/ 	.short	(.L_2846 - .L_2845)
.L_2845:
        /*00c0*/ 	.word	0x00000000


	//----- nvinfo : EIATTR_CBANK_PARAM_SIZE
	.align		4
.L_2846:
        /*00c4*/ 	.byte	0x03, 0x19
        /*00c6*/ 	.short	0x01d0


	//----- nvinfo : EIATTR_PARAM_CBANK
	.align		4
        /*00c8*/ 	.byte	0x04, 0x0a
        /*00ca*/ 	.short	(.L_2848 - .L_2847)
	.align		4
.L_2847:
        /*00cc*/ 	.word	index@(.nv.constant0._ZN5flash24flash_fwd_splitkv_kernelI23Flash_fwd_kernel_traitsILi128ELi64ELi64ELi4ELb0ELb0EN7cutlass6half_tE19Flash_kernel_traitsILi128ELi64ELi64ELi4ES3_EELb0ELb0ELb1ELb0ELb0ELb0ELb1ELb0EEEvNS_16Flash_fwd_paramsE)
        /*00d0*/ 	.short	0x0380
        /*00d2*/ 	.short	0x01d0


	//----- nvinfo : EIATTR_SW_WAR
	.align		4
.L_2848:
        /*00d4*/ 	.byte	0x04, 0x36
        /*00d6*/ 	.short	(.L_2850 - .L_2849)
.L_2849:
        /*00d8*/ 	.word	0x00000008
.L_2850:


//--------------------- .nv.info._ZN5flash24flash_fwd_splitkv_kernelI23Flash_fwd_kernel_traitsILi128ELi64ELi64ELi4ELb0ELb0EN7cutlass6half_tE19Flash_kernel_traitsILi128ELi64ELi64ELi4ES3_EELb0ELb0ELb1ELb0ELb0ELb1ELb1ELb0EEEvNS_16Flash_fwd_paramsE --------------------------
	.section	.nv.info._ZN5flash24flash_fwd_splitkv_kernelI23Flash_fwd_kernel_traitsILi128ELi64ELi64ELi4ELb0ELb0EN7cutlass6half_tE19Flash_kernel_traitsILi128ELi64ELi64ELi4ES3_EELb0ELb0ELb1ELb0ELb0ELb1ELb1ELb0EEEvNS_16Flash_fwd_paramsE,"",@"SHT_CUDA_INFO"
	.sectionflags	@""
	.align	4


	//----- nvinfo : EIATTR_CUDA_API_VERSION
	.align		4
        /*0000*/ 	.byte	0x04, 0x37
        /*0002*/ 	.short	(.L_2852 - .L_2851)
.L_2851:
        /*0004*/ 	.word	0x00000082


	//----- nvinfo : EIATTR_KPARAM_INFO
	.align		4
.L_2852:
        /*0008*/ 	.byte	0x04, 0x17
        /*000a*/ 	.short	(.L_2854 - .L_2853)
.L_2853:
        /*000c*/ 	.word	0x00000000
        /*0010*/ 	.short	0x0000
        /*0012*/ 	.short	0x0000
        /*0014*/ 	.byte	0x00, 0xf0, 0x41, 0x07


	//----- nvinfo : EIATTR_SPARSE_MMA_MASK
	.align		4
.L_2854:
        /*0018*/ 	.byte	0x03, 0x50
        /*001a*/ 	.short	0x0000


	//----- nvinfo : EIATTR_MAXREG_COUNT
	.align		4
        /*001c*/ 	.byte	0x03, 0x1b
        /*001e*/ 	.short	0x00ff


	//----- nvinfo : EIATTR_NUM_BARRIERS
	.align		4
        /*0020*/ 	.byte	0x02, 0x4c
        /*0022*/ 	.byte	0x01
	.zero		1


	//----- nvinfo : EIATTR_MERCURY_ISA_VERSION
	.align		4
        /*0024*/ 	.byte	0x03, 0x5f
        /*0026*/ 	.short	0x0101


	//----- nvinfo : EIATTR_COOP_GROUP_MASK_REGIDS
	.align		4
        /*0028*/ 	.byte	0x04, 0x29
        /*002a*/ 	.short	(.L_2856 - .L_2855)


	//   ....[0]....
.L_2855:
        /*002c*/ 	.word	0xffffffff


	//   ....[1]....
        /*0030*/ 	.word	0xffffffff


	//   ....[2]....
        /*0034*/ 	.word	0xffffffff


	//   ....[3]....
        /*0038*/ 	.word	0xffffffff


	//   ....[4]....
        /*003c*/ 	.word	0xffffffff


	//   ....[5]....
        /*0040*/ 	.word	0xffffffff


	//   ....[6]....
        /*0044*/ 	.word	0xffffffff


	//   ....[7]....
        /*0048*/ 	.word	0xffffffff


	//   ....[8]....
        /*004c*/ 	.word	0xffffffff


	//   ....[9]....
        /*0050*/ 	.word	0xffffffff


	//   ....[10]....
        /*0054*/ 	.word	0xffffffff


	//   ....[11]....
        /*0058*/ 	.word	0xffffffff


	//   ....[12]....
        /*005c*/ 	.word	0x05000007


	//   ....[13]....
        /*0060*/ 	.word	0x05000007


	//   ....[14]....
        /*0064*/ 	.word	0x05000007


	//   ....[15]....
        /*0068*/ 	.word	0x05000007


	//----- nvinfo : EIATTR_COOP_GROUP_INSTR_OFFSETS
	.align		4
.L_2856:
        /*006c*/ 	.byte	0x04, 0x28
        /*006e*/ 	.short	(.L_2858 - .L_2857)


	//   ....[0]....
.L_2857:
        /*0070*/ 	.word	0x00005690


	//   ....[1]....
        /*0074*/ 	.word	0x000056b0


	//   ....[2]....
        /*0078*/ 	.word	0x000056d0


	//   ....[3]....
        /*007c*/ 	.word	0x000056f0


	//   ....[4]....
        /*0080*/ 	.word	0x000086e0


	//   ....[5]....
        /*0084*/ 	.word	0x00008720


	//   ....[6]....
        /*0088*/ 	.word	0x00008740


	//   ....[7]....
        /*008c*/ 	.word	0x00008760


	//   ....[8]....
        /*0090*/ 	.word	0x000099c0


	//   ....[9]....
        /*0094*/ 	.word	0x000099d0


	//   ....[10]....
        /*0098*/ 	.word	0x00009a00


	//   ....[11]....
        /*009c*/ 	.word	0x00009a10


	//   ....[12]....
        /*00a0*/ 	.word	0x0000ad20


	//   ....[13]....
        /*00a4*/ 	.word	0x0000ad90


	//   ....[14]....
        /*00a8*/ 	.word	0x0000adf0


	//   ....[15]....
        /*00ac*/ 	.word	0x0000ae60


	//----- nvinfo : EIATTR_VRC_CTA_INIT_COUNT
	.align		4
.L_2858:
        /*00b0*/ 	.byte	0x02, 0x4a
	.zero		1
	.zero		1


	//----- nvinfo : EIATTR_EXIT_INSTR_OFFSETS
	.align		4
        /*00b4*/ 	.byte	0x04, 0x1c
        /*00b6*/ 	.short	(.L_2860 - .L_2859)


	//   ....[0]....
.L_2859:
        /*00b8*/ 	.word	0x000001f0


	//----- nvinfo : EIATTR_CRS_STACK_SIZE
	.align		4
.L_2860:
        /*00bc*/ 	.byte	0x04, 0x1e
        /*00be*/ 	.short	(.L_2862 - .L_2861)
.L_2861:
        /*00c0*/ 	.word	0x00000000


	//----- nvinfo : EIATTR_CBANK_PARAM_SIZE
	.align		4
.L_2862:
        /*00c4*/ 	.byte	0x03, 0x19
        /*00c6*/ 	.short	0x01d0


	//----- nvinfo : EIATTR_PARAM_CBANK
	.align		4
        /*00c8*/ 	.byte	0x04, 0x0a
        /*00ca*/ 	.short	(.L_2864 - .L_2863)
	.align		4
.L_2863:
        /*00cc*/ 	.word	index@(.nv.constant0._ZN5flash24flash_fwd_splitkv_kernelI23Flash_fwd_kernel_traitsILi128ELi64ELi64ELi4ELb0ELb0EN7cutlass6half_tE19Flash_kernel_traitsILi128ELi64ELi64ELi4ES3_EELb0ELb0ELb1ELb0ELb0ELb1ELb1ELb0EEEvNS_16Flash_fwd_paramsE)
        /*00d0*/ 	.short	0x0380
        /*00d2*/ 	.short	0x01d0


	//----- nvinfo : EIATTR_SW_WAR
	.align		4
.L_2864:
        /*00d4*/ 	.byte	0x04, 0x36
        /*00d6*/ 	.short	(.L_2866 - .L_2865)
.L_2865:
        /*00d8*/ 	.word	0x00000008
.L_2866:


//--------------------- .nv.info._ZN5flash24flash_fwd_splitkv_kernelI23Flash_fwd_kernel_traitsILi128ELi64ELi64ELi4ELb0ELb0EN7cutlass6half_tE19Flash_kernel_traitsILi128ELi64ELi64ELi4ES3_EELb0ELb0ELb0ELb0ELb1ELb0ELb1ELb1EEEvNS_16Flash_fwd_paramsE --------------------------
	.section	.nv.info._ZN5flash24flash_fwd_splitkv_kernelI23Flash_fwd_kernel_traitsILi128ELi64ELi64ELi4ELb0ELb0EN7cutlass6half_tE19Flash_kernel_traitsILi128ELi64ELi64ELi4ES3_EELb0ELb0ELb0ELb0ELb1ELb0ELb1ELb1EEEvNS_16Flash_fwd_paramsE,"",@"SHT_CUDA_INFO"
	.sectionflags	@""
	.align	4


	//----- nvinfo : EIATTR_CUDA_API_VERSION
	.align		4
        /*0000*/ 	.byte	0x04, 0x37
        /*0002*/ 	.short	(.L_2868 - .L_2867)
.L_2867:
        /*0004*/ 	.word	0x00000082


	//----- nvinfo : EIATTR_KPARAM_INFO
	.align		4
.L_2868:
        /*0008*/ 	.byte	0x04, 0x17
        /*000a*/ 	.short	(.L_2870 - .L_2869)
.L_2869:
        /*000c*/ 	.word	0x00000000
        /*0010*/ 	.short	0x0000
        /*0012*/ 	.short	0x0000
        /*0014*/ 	.byte	0x00, 0xf0, 0x41, 0x07


	//----- nvinfo : EIATTR_SPARSE_MMA_MASK
	.align		4
.L_2870:
        /*0018*/ 	.byte	0x03, 0x50
        /*001a*/ 	.short	0x0000


	//----- nvinfo : EIATTR_MAXREG_COUNT
	.align		4
        /*001c*/ 	.byte	0x03, 0x1b
        /*001e*/ 	.short	0x00ff


	//----- nvinfo : EIATTR_NUM_BARRIERS
	.align		4
        /*0020*/ 	.byte	0x02, 0x4c
        /*0022*/ 	.byte	0x01
	.zero		1


	//----- nvinfo : EIATTR_MERCURY_ISA_VERSION
	.align		4
        /*0024*/ 	.byte	0x03, 0x5f
        /*0026*/ 	.short	0x0101


	//----- nvinfo : EIATTR_COOP_GROUP_MASK_REGIDS
	.align		4
        /*0028*/ 	.byte	0x04, 0x29
        /*002a*/ 	.short	(.L_2872 - .L_2871)


	//   ....[0]....
.L_2871:
        /*002c*/ 	.word	0xffffffff


	//   ....[1]....
        /*0030*/ 	.word	0xffffffff


	//   ....[2]....
        /*0034*/ 	.word	0xffffffff


	//   ....[3]....
        /*0038*/ 	.word	0xffffffff


	//   ....[4]....
        /*003c*/ 	.word	0xffffffff


	//   ....[5]....
        /*0040*/ 	.word	0xffffffff


	//   ....[6]....
        /*0044*/ 	.word	0xffffffff


	//   ....[7]....
        /*0048*/ 	.word	0xffffffff


	//   ....[8]....
        /*004c*/ 	.word	0xffffffff


	//   ....[9]....
        /*0050*/ 	.word	0xffffffff


	//   ....[10]....
        /*0054*/ 	.word	0xffffffff


	//   ....[11]....
        /*0058*/ 	.word	0xffffffff


	//   ....[12]....
        /*005c*/ 	.word	0x05000006


	//   ....[13]....
        /*0060*/ 	.word	0x05000006


	//   ....[14]....
        /*0064*/ 	.word	0x05000006


	//   ....[15]....
        /*0068*/ 	.word	0x05000006


	//----- nvinfo : EIATTR_COOP_GROUP_INSTR_OFFSETS
	.align		4
.L_2872:
        /*006c*/ 	.byte	0x04, 0x28
        /*006e*/ 	.short	(.L_2874 - .L_2873)


	//   ....[0]....
.L_2873:
        /*0070*/ 	.word	0x0000ddc0


	//   ....[1]....
        /*0074*/ 	.word	0x0000de20


	//   ....[2]....
        /*0078*/ 	.word	0x0000de80


	//   ....[3]....
        /*007c*/ 	.word	0x0000deb0


	//   ....[4]....
        /*0080*/ 	.word	0x000100e0


	//   ....[5]....
        /*0084*/ 	.word	0x000100f0


	//   ....[6]....
        /*0088*/ 	.word	0x00010120


	//   ....[7]....
        /*008c*/ 	.word	0x00010130


	//   ....[8]....
        /*0090*/ 	.word	0x000113a0


	//   ....[9]....
        /*0094*/ 	.word	0x000113b0


	//   ....[10]....
        /*0098*/ 	.word	0x000113e0


	//   ....[11]....
        /*009c*/ 	.word	0x000113f0


	//   ....[12]....
        /*00a0*/ 	.word	0x000122c0


	//   ....[13]....
        /*00a4*/ 	.word	0x00012330


	//   ....[14]....
        /*00a8*/ 	.word	0x000123a0


	//   ....[15]....
        /*00ac*/ 	.word	0x00012400


	//----- nvinfo : EIATTR_VRC_CTA_INIT_COUNT
	.align		4
.L_2874:
        /*00b0*/ 	.byte	0x02, 0x4a
	.zero		1
	.zero		1


	//----- nvinfo : EIATTR_EXIT_INSTR_OFFSETS
	.align		4
        /*00b4*/ 	.byte	0x04, 0x1c
        /*00b6*/ 	.short	(.L_2876 - .L_2875)


	//   ....[0]....
.L_2875:
        /*00b8*/ 	.word	0x000001f0


	//----- nvinfo : EIATTR_CRS_STACK_SIZE
	.align		4
.L_2876:
        /*00bc*/ 	.byte	0x04, 0x1e
        /*00be*/ 	.short	(.L_2878 - .L_2877)
.L_2877:
        /*00c0*/ 	.word	0x00000000


	//----- nvinfo : EIATTR_CBANK_PARAM_SIZE
	.align		4
.L_2878:
        /*00c4*/ 	.byte	0x03, 0x19
        /*00c6*/ 	.short	0x01d0


	//----- nvinfo : EIATTR_PARAM_CBANK
	.align		4
        /*00c8*/ 	.byte	0x04, 0x0a
        /*00ca*/ 	.short	(.L_2880 - .L_2879)
	.align		4
.L_2879:
        /*00cc*/ 	.word	index@(.nv.constant0._ZN5flash24flash_fwd_splitkv_kernelI23Flash_fwd_kernel_traitsILi128ELi64ELi64ELi4ELb0ELb0EN7cutlass6half_tE19Flash_kernel_traitsILi128ELi64ELi64ELi4ES3_EELb0ELb0ELb0ELb0ELb1ELb0ELb1ELb1EEEvNS_16Flash_fwd_paramsE)
        /*00d0*/ 	.short	0x0380
        /*00d2*/ 	.short	0x01d0


	//----- nvinfo : EIATTR_SW_WAR
	.align		4
.L_2880:
        /*00d4*/ 	.byte	0x04, 0x36
        /*00d6*/ 	.short	(.L_2882 - .L_2881)
.L_2881:
        /*00d8*/ 	.word	0x00000008
.L_2882:


//--------------------- .nv.info._ZN5flash24flash_fwd_splitkv_kernelI23Flash_fwd_kernel_traitsILi128ELi64ELi64ELi4ELb0ELb0EN7cutlass6half_tE19Flash_kernel_traitsILi128ELi64ELi64ELi4ES3_EELb0ELb0ELb0ELb0ELb1ELb1ELb1ELb1EEEvNS_16Flash_fwd_paramsE --------------------------
	.section	.nv.info._ZN5flash24flash_fwd_splitkv_kernelI23Flash_fwd_kernel_traitsILi128ELi64ELi64ELi4ELb0ELb0EN7cutlass6half_tE19Flash_kernel_traitsILi128ELi64ELi64ELi4ES3_EELb0ELb0ELb0ELb0ELb1ELb1ELb1ELb1EEEvNS_16Flash_fwd_paramsE,"",@"SHT_CUDA_INFO"
	.sectionflags	@""
	.align	4


	//----- nvinfo : EIATTR_CUDA_API_VERSION
	.align		4
        /*0000*/ 	.byte	0x04, 0x37
        /*0002*/ 	.short	(.L_2884 - .L_2883)
.L_2883:
        /*0004*/ 	.word	0x00000082


	//----- nvinfo : EIATTR_KPARAM_INFO
	.align		4
.L_2884:
        /*0008*/ 	.byte	0x04, 0x17
        /*000a*/ 	.short	(.L_2886 - .L_2885)
.L_2885:
        /*000c*/ 	.word	0x00000000
        /*0010*/ 	.short	0x0000
        /*0012*/ 	.short	0x0000
        /*0014*/ 	.byte	0x00, 0xf0, 0x41, 0x07


	//----- nvinfo : EIATTR_SPARSE_MMA_MASK
	.align		4
.L_2886:
        /*0018*/ 	.byte	0x03, 0x50
        /*001a*/ 	.short	0x0000


	//----- nvinfo : EIATTR_MAXREG_COUNT
	.align		4
        /*001c*/ 	.byte	0x03, 0x1b
        /*001e*/ 	.short	0x00ff


	//----- nvinfo : EIATTR_NUM_BARRIERS
	.align		4
        /*0020*/ 	.byte	0x02, 0x4c
        /*0022*/ 	.byte	0x01
	.zero		1


	//----- nvinfo : EIATTR_MERCURY_ISA_VERSION
	.align		4
        /*0024*/ 	.byte	0x03, 0x5f
        /*0026*/ 	.short	0x0101


	//----- nvinfo : EIATTR_COOP_GROUP_MASK_REGIDS
	.align		4
        /*0028*/ 	.byte	0x04, 0x29
        /*002a*/ 	.short	(.L_2888 - .L_2887)


	//   ....[0]....
.L_2887:
        /*002c*/ 	.word	0xffffffff


	//   ....[1]....
        /*0030*/ 	.word	0xffffffff


	//   ....[2]....
        /*0034*/ 	.word	0xffffffff


	//   ....[3]....
        /*0038*/ 	.word	0xffffffff


	//   ....[4]....
        /*003c*/ 	.word	0xffffffff


	//   ....[5]....
        /*0040*/ 	.word	0xffffffff


	//   ....[6]....
        /*0044*/ 	.word	0xffffffff


	//   ....[7]....
        /*0048*/ 	.word	0xffffffff


	//   ....[8]....
        /*004c*/ 	.word	0xffffffff


	//   ....[9]....
        /*0050*/ 	.word	0xffffffff


	//   ....[10]....
        /*0054*/ 	.word	0xffffffff


	//   ....[11]....
        /*0058*/ 	.word	0xffffffff


	//   ....[12]....
        /*005c*/ 	.word	0x05000006


	//   ....[13]....
        /*0060*/ 	.word	0x05000006


	//   ....[14]....
        /*0064*/ 	.word	0x05000006


	//   ....[15]....
        /*0068*/ 	.word	0x05000006


	//----- nvinfo : EIATTR_COOP_GROUP_INSTR_OFFSETS
	.align		4
.L_2888:
        /*006c*/ 	.byte	0x04, 0x28
        /*006e*/ 	.short	(.L_2890 - .L_2889)


	//   ....[0]....
.L_2889:
        /*0070*/ 	.word	0x0000e1e0


	//   ....[1]....
        /*0074*/ 	.word	0x0000e240


	//   ....[2]....
        /*0078*/ 	.word	0x0000e2a0


	//   ....[3]....
        /*007c*/ 	.word	0x0000e2d0


	//   ....[4]....
        /*0080*/ 	.word	0x00010920


	//   ....[5]....
        /*0084*/ 	.word	0x00010930


	//   ....[6]....
        /*0088*/ 	.word	0x00010960


	//   ....[7]....
        /*008c*/ 	.word	0x00010970


	//   ....[8]....
        /*0090*/ 	.word	0x00011bc0


	//   ....[9]....
        /*0094*/ 	.word	0x00011bd0


	//   ....[10]....
        /*0098*/ 	.word	0x00011c00


	//   ....[11]....
        /*009c*/ 	.word	0x00011c10


	//   ....[12]....
        /*00a0*/ 	.word	0x00012ae0


	//   ....[13]....
        /*00a4*/ 	.word	0x00012b50


	//   ....[14]....
        /*00a8*/ 	.word	0x00012bc0


	//   ....[15]....
        /*00ac*/ 	.word	0x00012c20


	//----- nvinfo : EIATTR_VRC_CTA_INIT_COUNT
	.align		4
.L_2890:
        /*00b0*/ 	.byte	0x02, 0x4a
	.zero		1
	.zero		1


	//----- nvinfo : EIATTR_EXIT_INSTR_OFFSETS
	.align		4
        /*00b4*/ 	.byte	0x04, 0x1c
        /*00b6*/ 	.short	(.L_2892 - .L_2891)


	//   ....[0]....
.L_2891:
        /*00b8*/ 	.word	0x000001f0


	//----- nvinfo : EIATTR_CRS_STACK_SIZE
	.align		4
.L_2892:
        /*00bc*/ 	.byte	0x04, 0x1e
        /*00be*/ 	.short	(.L_2894 - .L_2893)
.L_2893:
        /*00c0*/ 	.word	0x00000000


	//----- nvinfo : EIATTR_CBANK_PARAM_SIZE
	.align		4
.L_2894:
        /*00c4*/ 	.byte	0x03, 0x19
        /*00c6*/ 	.short	0x01d0


	//----- nvinfo : EIATTR_PARAM_CBANK
	.align		4
        /*00c8*/ 	.byte	0x04, 0x0a
        /*00ca*/ 	.short	(.L_2896 - .L_2895)
	.align		4
.L_2895:
        /*00cc*/ 	.word	index@(.nv.constant0._ZN5flash24flash_fwd_splitkv_kernelI23Flash_fwd_kernel_traitsILi128ELi64ELi64ELi4ELb0ELb0EN7cutlass6half_tE19Flash_kernel_traitsILi128ELi64ELi64ELi4ES3_EELb0ELb0ELb0ELb0ELb1ELb1ELb1ELb1EEEvNS_16Flash_fwd_paramsE)
        /*00d0*/ 	.short	0x0380
        /*00d2*/ 	.short	0x01d0


	//----- nvinfo : EIATTR_SW_WAR
	.align		4
.L_2896:
        /*00d4*/ 	.byte	0x04, 0x36
        /*00d6*/ 	.short	(.L_2898 - .L_2897)
.L_2897:
        /*00d8*/ 	.word	0x00000008
.L_2898:


//--------------------- .nv.info._ZN5flash24flash_fwd_splitkv_kernelI23Flash_fwd_kernel_traitsILi128ELi64ELi64ELi4ELb0ELb0EN7cutlass6half_tE19Flash_kernel_traitsILi128ELi64ELi64ELi4ES3_EELb0ELb0ELb1ELb0ELb0ELb0ELb1ELb1EEEvNS_16Flash_fwd_paramsE --------------------------
	.section	.nv.info._ZN5flash24flash_fwd_splitkv_kernelI23Flash_fwd_kernel_traitsILi128ELi64ELi64ELi4ELb0ELb0EN7cutlass6half_tE19Flash_kernel_traitsILi128ELi64ELi64ELi4ES3_EELb0ELb0ELb1ELb0ELb0ELb0ELb1ELb1EEEvNS_16Flash_fwd_paramsE,"",@"SHT_CUDA_INFO"
	.sectionflags	@""
	.align	4


	//----- nvinfo : EIATTR_CUDA_API_VERSION
	.align		4
        /*0000*/ 	.byte	0x04, 0x37
        /*0002*/ 	.short	(.L_2900 - .L_2899)
.L_2899:
        /*0004*/ 	.word	0x00000082


	//----- nvinfo : EIATTR_KPARAM_INFO
	.align		4
.L_2900:
        /*0008*/ 	.byte	0x04, 0x17
        /*000a*/ 	.short	(.L_2902 - .L_2901)
.L_2901:
        /*000c*/ 	.word	0x00000000
        /*0010*/ 	.short	0x0000
        /*0012*/ 	.short	0x0000
        /*0014*/ 	.byte	0x00, 0xf0, 0x41, 0x07


	//----- nvinfo : EIATTR_SPARSE_MMA_MASK
	.align		4
.L_2902:
        /*0018*/ 	.byte	0x03, 0x50
        /*001a*/ 	.short	0x0000


	//----- nvinfo : EIATTR_MAXREG_COUNT
	.align		4
        /*001c*/ 	.byte	0x03, 0x1b
        /*001e*/ 	.short	0x00ff


	//----- nvinfo : EIATTR_NUM_BARRIERS
	.align		4
        /*0020*/ 	.byte	0x02, 0x4c
        /*0022*/ 	.byte	0x01
	.zero		1


	//----- nvinfo : EIATTR_MERCURY_ISA_VERSION
	.align		4
        /*0024*/ 	.byte	0x03, 0x5f
        /*0026*/ 	.short	0x0101


	//----- nvinfo : EIATTR_COOP_GROUP_MASK_REGIDS
	.align		4
        /*0028*/ 	.byte	0x04, 0x29
        /*002a*/ 	.short	(.L_2904 - .L_2903)


	//   ....[0]....
.L_2903:
        /*002c*/ 	.word	0xffffffff


	//   ....[1]....
        /*0030*/ 	.word	0xffffffff


	//   ....[2]....
        /*0034*/ 	.word	0xffffffff


	//   ....[3]....
        /*0038*/ 	.word	0xffffffff


	//   ....[4]....
        /*003c*/ 	.word	0xffffffff


	//   ....[5]....
        /*0040*/ 	.word	0xffffffff


	//   ....[6]....
        /*0044*/ 	.word	0xffffffff


	//   ....[7]....
        /*0048*/ 	.word	0xffffffff


	//   ....[8]....
        /*004c*/ 	.word	0xffffffff


	//   ....[9]....
        /*0050*/ 	.word	0xffffffff


	//   ....[10]....
        /*0054*/ 	.word	0xffffffff


	//   ....[11]....
        /*0058*/ 	.word	0xffffffff


	//   ....[12]....
        /*005c*/ 	.word	0x05000005


	//   ....[13]....
        /*0060*/ 	.word	0x05000005


	//   ....[14]....
        /*0064*/ 	.word	0x05000005


	//   ....[15]....
        /*0068*/ 	.word	0x05000005


	//----- nvinfo : EIATTR_COOP_GROUP_INSTR_OFFSETS
	.align		4
.L_2904:
        /*006c*/ 	.byte	0x04, 0x28
        /*006e*/ 	.short	(.L_2906 - .L_2905)


	//   ....[0]....
.L_2905:
        /*0070*/ 	.word	0x00010000


	//   ....[1]....
        /*0074*/ 	.word	0x00010020


	//   ....[2]....
        /*0078*/ 	.word	0x00010040


	//   ....[3]....
        /*007c*/ 	.word	0x00010060


	//   ....[4]....
        /*0080*/ 	.word	0x00012d60


	//   ....[5]....
        /*0084*/ 	.word	0x00012d90


	//   ....[6]....
        /*0088*/ 	.word	0x00012db0


	//   ....[7]....
        /*008c*/ 	.word	0x00012dd0


	//   ....[8]....
        /*0090*/ 	.word	0x00014030


	//   ....[9]....
        /*0094*/ 	.word	0x00014040


	//   ....[10]....
        /*0098*/ 	.word	0x00014070


	//   ....[11]....
        /*009c*/ 	.word	0x00014080


	//   ....[12]....
        /*00a0*/ 	.word	0x00015390


	//   ....[13]....
        /*00a4*/ 	.word	0x00015400


	//   ....[14]....
        /*00a8*/ 	.word	0x00015470


	//   ....[15]....
        /*00ac*/ 	.word	0x000154d0


	//----- nvinfo : EIATTR_VRC_CTA_INIT_COUNT
	.align		4
.L_2906:
        /*00b0*/ 	.byte	0x02, 0x4a
	.zero		1
	.zero		1


	//----- nvinfo : EIATTR_EXIT_INSTR_OFFSETS
	.align		4
        /*00b4*/ 	.byte	0x04, 0x1c
        /*00b6*/ 	.short	(.L_2908 - .L_2907)


	//   ....[0]....
.L_2907:
        /*00b8*/ 	.word	0x000001f0


	//----- nvinfo : EIATTR_CRS_STACK_SIZE
	.align		4
.L_2908:
        /*00bc*/ 	.byte	0x04, 0x1e
        /*00be*/ 	.short	(.L_2910 - .L_2909)
.L_2909:
        /*00c0*/ 	.word	0x00000000


	//----- nvinfo : EIATTR_CBANK_PARAM_SIZE
	.align		4
.L_2910:
        /*00c4*/ 	.byte	0x03, 0x19
        /*00c6*/ 	.short	0x01d0


	//----- nvinfo : EIATTR_PARAM_CBANK
	.align		4
        /*00c8*/ 	.byte	0x04, 0x0a
        /*00ca*/ 	.short	(.L_2912 - .L_2911)
	.align		4
.L_2911:
        /*00cc*/ 	.word	index@(.nv.constant0._ZN5flash24flash_fwd_splitkv_kernelI23Flash_fwd_kernel_traitsILi128ELi64ELi64ELi4ELb0ELb0EN7cutlass6half_tE19Flash_kernel_traitsILi128ELi64ELi64ELi4ES3_EELb0ELb0ELb1ELb0ELb0ELb0ELb1ELb1EEEvNS_16Flash_fwd_paramsE)
        /*00d0*/ 	.short	0x0380
        /*00d2*/ 	.short	0x01d0


	//----- nvinfo : EIATTR_SW_WAR
	.align		4
.L_2912:
        /*00d4*/ 	.byte	0x04, 0x36
        /*00d6*/ 	.short	(.L_2914 - .L_2913)
.L_2913:
        /*00d8*/ 	.word	0x00000008
.L_2914:


//--------------------- .nv.info._ZN5flash24flash_fwd_splitkv_kernelI23Flash_fwd_kernel_traitsILi128ELi64ELi64ELi4ELb0ELb0EN7cutlass6half_tE19Flash_kernel_traitsILi128ELi64ELi64ELi4ES3_EELb0ELb0ELb1ELb0ELb0ELb1ELb1ELb1EEEvNS_16Flash_fwd_paramsE --------------------------
	.section	.nv.info._ZN5flash24flash_fwd_splitkv_kernelI23Flash_fwd_kernel_traitsILi128ELi64ELi64ELi4ELb0ELb0EN7cutlass6half_tE19Flash_kernel_traitsILi128ELi64ELi64ELi4ES3_EELb0ELb0ELb1ELb0ELb0ELb1ELb1ELb1EEEvNS_16Flash_fwd_paramsE,"",@"SHT_CUDA_INFO"
	.sectionflags	@""
	.align	4


	//----- nvinfo : EIATTR_CUDA_API_VERSION
	.align		4
        /*0000*/ 	.byte	0x04, 0x37
        /*0002*/ 	.short	(.L_2916 - .L_2915)
.L_2915:
        /*0004*/ 	.word	0x00000082


	//----- nvinfo : EIATTR_KPARAM_INFO
	.align		4
.L_2916:
        /*0008*/ 	.byte	0x04, 0x17
        /*000a*/ 	.short	(.L_2918 - .L_2917)
.L_2917:
        /*000c*/ 	.word	0x00000000
        /*0010*/ 	.short	0x0000
        /*0012*/ 	.short	0x0000
        /*0014*/ 	.byte	0x00, 0xf0, 0x41, 0x07


	//----- nvinfo : EIATTR_SPARSE_MMA_MASK
	.align		4
.L_2918:
        /*0018*/ 	.byte	0x03, 0x50
        /*001a*/ 	.short	0x0000


	//----- nvinfo : EIATTR_MAXREG_COUNT
	.align		4
        /*001c*/ 	.byte	0x03, 0x1b
        /*001e*/ 	.short	0x00ff


	//----- nvinfo : EIATTR_NUM_BARRIERS
	.align		4
        /*0020*/ 	.byte	0x02, 0x4c
        /*0022*/ 	.byte	0x01
	.zero		1


	//----- nvinfo : EIATTR_MERCURY_ISA_VERSION
	.align		4
        /*0024*/ 	.byte	0x03, 0x5f
        /*0026*/ 	.short	0x0101


	//----- nvinfo : EIATTR_COOP_GROUP_MASK_REGIDS
	.align		4
        /*0028*/ 	.byte	0x04, 0x29
        /*002a*/ 	.short	(.L_2920 - .L_2919)


	//   ....[0]....
.L_2919:
        /*002c*/ 	.word	0xffffffff


	//   ....[1]....
        /*0030*/ 	.word	0xffffffff


	//   ....[2]....
        /*0034*/ 	.word	0xffffffff


	//   ....[3]....
        /*0038*/ 	.word	0xffffffff


	//   ....[4]....
        /*003c*/ 	.word	0xffffffff


	//   ....[5]....
        /*0040*/ 	.word	0xffffffff


	//   ....[6]....
        /*0044*/ 	.word	0xffffffff


	//   ....[7]....
        /*0048*/ 	.word	0xffffffff


	//   ....[8]....
        /*004c*/ 	.word	0xffffffff


	//   ....[9]....
        /*0050*/ 	.word	0xffffffff


	//   ....[10]....
        /*0054*/ 	.word	0xffffffff


	//   ....[11]....
        /*0058*/ 	.word	0xffffffff


	//   ....[12]....
        /*005c*/ 	.word	0x05000005


	//   ....[13]....
        /*0060*/ 	.word	0x05000005


	//   ....[14]....
        /*0064*/ 	.word	0x05000005


	//   ....[15]....
        /*0068*/ 	.word	0x05000005


	//----- nvinfo : EIATTR_COOP_GROUP_INSTR_OFFSETS
	.align		4
.L_2920:
        /*006c*/ 	.byte	0x04, 0x28
        /*006e*/ 	.short	(.L_2922 - .L_2921)


	//   ....[0]....
.L_2921:
        /*0070*/ 	.word	0x000104f0


	//   ....[1]....
        /*0074*/ 	.word	0x00010510


	//   ....[2]....
        /*0078*/ 	.word	0x00010530


	//   ....[3]....
        /*007c*/ 	.word	0x00010550


	//   ....[4]....
        /*0080*/ 	.word	0x00013650


	//   ....[5]....
        /*0084*/ 	.word	0x00013680


	//   ....[6]....
        /*0088*/ 	.word	0x000136a0


	//   ....[7]....
        /*008c*/ 	.word	0x000136c0


	//   ....[8]....
        /*0090*/ 	.word	0x00014930


	//   ....[9]....
        /*0094*/ 	.word	0x00014940


	//   ....[10]....
        /*0098*/ 	.word	0x00014970


	//   ....[11]....
        /*009c*/ 	.word	0x00014980


	//   ....[12]....
        /*00a0*/ 	.word	0x00015c70


	//   ....[13]....
        /*00a4*/ 	.word	0x00015ce0


	//   ....[14]....
        /*00a8*/ 	.word	0x00015d50


	//   ....[15]....
        /*00ac*/ 	.word	0x00015db0


	//----- nvinfo : EIATTR_VRC_CTA_INIT_COUNT
	.align		4
.L_2922:
        /*00b0*/ 	.byte	0x02, 0x4a
	.zero		1
	.zero		1


	//----- nvinfo : EIATTR_EXIT_INSTR_OFFSETS
	.align		4
        /*00b4*/ 	.byte	0x04, 0x1c
        /*00b6*/ 	.short	(.L_2924 - .L_2923)


	//   ....[0]....
.L_2923:
        /*00b8*/ 	.word	0x000001f0


	//----- nvinfo : EIATTR_CRS_STACK_SIZE
	.align		4
.L_2924:
        /*00bc*/ 	.byte	0x04, 0x1e
        /*00be*/ 	.short	(.L_2926 - .L_2925)
.L_2925:
        /*00c0*/ 	.word	0x00000000


	//----- nvinfo : EIATTR_CBANK_PARAM_SIZE
	.align		4
.L_2926:
        /*00c4*/ 	.byte	0x03, 0x19
        /*00c6*/ 	.short	0x01d0


	//----- nvinfo : EIATTR_PARAM_CBANK
	.align		4
        /*00c8*/ 	.byte	0x04, 0x0a
        /*00ca*/ 	.short	(.L_2928 - .L_2927)
	.align		4
.L_2927:
        /*00cc*/ 	.word	index@(.nv.constant0._ZN5flash24flash_fwd_splitkv_kernelI23Flash_fwd_kernel_traitsILi128ELi64ELi64ELi4ELb0ELb0EN7cutlass6half_tE19Flash_kernel_traitsILi128ELi64ELi64ELi4ES3_EELb0ELb0ELb1ELb0ELb0ELb1ELb1ELb1EEEvNS_16Flash_fwd_paramsE)
        /*00d0*/ 	.short	0x0380
        /*00d2*/ 	.short	0x01d0


	//----- nvinfo : EIATTR_SW_WAR
	.align		4
.L_2928:
        /*00d4*/ 	.byte	0x04, 0x36
        /*00d6*/ 	.short	(.L_2930 - .L_2929)
.L_2929:
        /*00d8*/ 	.word	0x00000008
.L_2930:


//--------------------- .nv.info._ZN5flash24flash_fwd_splitkv_kernelI23Flash_fwd_kernel_traitsILi128ELi64ELi64ELi4ELb0ELb0EN7cutlass6half_tE19Flash_kernel_traitsILi128ELi64ELi64ELi4ES3_EELb0ELb1ELb0ELb0ELb1ELb0ELb0ELb0EEEvNS_16Flash_fwd_paramsE --------------------------
	.section	.nv.info._ZN5flash24flash_fwd_splitkv_kernelI23Flash_fwd_kernel_traitsILi128ELi64ELi64ELi4ELb0ELb0EN7cutlass6half_tE19Flash_kernel_traitsILi128ELi64ELi64ELi4ES3_EELb0ELb1ELb0ELb0ELb1ELb0ELb0ELb0EEEvNS_16Flash_fwd_paramsE,"",@"SHT_CUDA_INFO"
	.sectionflags	@""
	.align	4


	//----- nvinfo : EIATTR_CUDA_API_VERSION
	.align		4
        /*0000*/ 	.byte	0x04, 0x37
        /*0002*/ 	.short	(.L_2932 - .L_2931)
.L_2931:
        /*0004*/ 	.word	0x00000082


	//----- nvinfo : EIATTR_KPARAM_INFO
	.align		4
.L_2932:
        /*0008*/ 	.byte	0x04, 0x17
        /*000a*/ 	.short	(.L_2934 - .L_2933)
.L_2933:
        /*000c*/ 	.word	0x00000000
        /*0010*/ 	.short	0x0000
        /*0012*/ 	.short	0x0000
        /*0014*/ 	.byte	0x00, 0xf0, 0x41, 0x07


	//----- nvinfo : EIATTR_SPARSE_MMA_MASK
	.align		4
.L_2934:
        /*0018*/ 	.byte	0x03, 0x50
        /*001a*/ 	.short	0x0000


	//----- nvinfo : EIATTR_MAXREG_COUNT
	.align		4
        /*001c*/ 	.byte	0x03, 0x1b
        /*001e*/ 	.short	0x00ff


	//----- nvinfo : EIATTR_NUM_BARRIERS
	.align		4
        /*0020*/ 	.byte	0x02, 0x4c
        /*0022*/ 	.byte	0x01
	.zero		1


	//----- nvinfo : EIATTR_MERCURY_ISA_VERSION
	.align		4
        /*0024*/ 	.byte	0x03, 0x5f
        /*0026*/ 	.short	0x0101


	//----- nvinfo : EIATTR_COOP_GROUP_MASK_REGIDS
	.align		4
        /*0028*/ 	.byte	0x04, 0x29
        /*002a*/ 	.short	(.L_2936 - .L_2935)


	//   ....[0]....
.L_2935:
        /*002c*/ 	.word	0xffffffff


	//   ....[1]....
        /*0030*/ 	.word	0xffffffff


	//   ....[2]....
        /*0034*/ 	.word	0xffffffff


	//   ....[3]....
        /*0038*/ 	.word	0xffffffff


	//   ....[4]....
        /*003c*/ 	.word	0xffffffff


	//   ....[5]....
        /*0040*/ 	.word	0xffffffff


	//   ....[6]....
        /*0044*/ 	.word	0xffffffff


	//   ....[7]....
        /*0048*/ 	.word	0xffffffff


	//   ....[8]....
        /*004c*/ 	.word	0xffffffff


	//   ....[9]....
        /*0050*/ 	.word	0xffffffff


	//   ....[10]....
        /*0054*/ 	.word	0xffffffff


	//   ....[11]....
        /*0058*/ 	.word	0xffffffff


	//   ....[12]....
        /*005c*/ 	.word	0xffffffff


	//   ....[13]....
        /*0060*/ 	.word	0xffffffff


	//   ....[14]....
        /*0064*/ 	.word	0xffffffff


	//   ....[15]....
        /*0068*/ 	.word	0xffffffff


	//   ....[16]....
        /*006c*/ 	.word	0x05000006


	//   ....[17]....
        /*0070*/ 	.word	0x05000006


	//   ....[18]....
        /*0074*/ 	.word	0x05000006


	//   ....[19]....
        /*0078*/ 	.word	0x05000006


	//----- nvinfo : EIATTR_COOP_GROUP_INSTR_OFFSETS
	.align		4
.L_2936:
        /*007c*/ 	.byte	0x04, 0x28
        /*007e*/ 	.short	(.L_2938 - .L_2937)


	//   ....[0]....
.L_2937:
        /*0080*/ 	.word	0x00004000


	//   ....[1]....
        /*0084*/ 	.word	0x00004030


	//   ....[2]....
        /*0088*/ 	.word	0x00004050


	//   ....[3]....
        /*008c*/ 	.word	0x00004070


	//   ....[4]....
        /*0090*/ 	.word	0x00006a80


	//   ....[5]....
        /*0094*/ 	.word	0x00006a90


	//   ....[6]....
        /*0098*/ 	.word	0x00006ac0


	//   ....[7]....
        /*009c*/ 	.word	0x00006ad0


	//   ....[8]....
        /*00a0*/ 	.word	0x00009b40


	//   ....[9]....
        /*00a4*/ 	.word	0x00009b70


	//   ....[10]....
        /*00a8*/ 	.word	0x00009ba0


	//   ....[11]....
        /*00ac*/ 	.word	0x00009bb0


	//   ....[12]....
        /*00b0*/ 	.word	0x0000ae20


	//   ....[13]....
        /*00b4*/ 	.word	0x0000ae30


	//   ....[14]....
        /*00b8*/ 	.word	0x0000ae60


	//   ....[15]....
        /*00bc*/ 	.word	0x0000ae70


	//   ....[16]....
        /*00c0*/ 	.word	0x0000c170


	//   ....[17]....
        /*00c4*/ 	.word	0x0000c1e0


	//   ....[18]....
        /*00c8*/ 	.word	0x0000c240


	//   ....[19]....
        /*00cc*/ 	.word	0x0000c2b0


	//----- nvinfo : EIATTR_VRC_CTA_INIT_COUNT
	.align		4
.L_2938:
        /*00d0*/ 	.byte	0x02, 0x4a
	.zero		1
	.zero		1


	//----- nvinfo : EIATTR_EXIT_INSTR_OFFSETS
	.align		4
        /*00d4*/ 	.byte	0x04, 0x1c
        /*00d6*/ 	.short	(.L_2940 - .L_2939)


	//   ....[0]....
.L_2939:
        /*00d8*/ 	.word	0x00000090


	//----- nvinfo : EIATTR_CRS_STACK_SIZE
	.align		4
.L_2940:
        /*00dc*/ 	.byte	0x04, 0x1e
        /*00de*/ 	.short	(.L_2942 - .L_2941)
.L_2941:
        /*00e0*/ 	.word	0x00000000


	//----- nvinfo : EIATTR_CBANK_PARAM_SIZE
	.align		4
.L_2942:
        /*00e4*/ 	.byte	0x03, 0x19
        /*00e6*/ 	.short	0x01d0


	//----- nvinfo : EIATTR_PARAM_CBANK
	.align		4
        /*00e8*/ 	.byte	0x04, 0x0a
        /*00ea*/ 	.short	(.L_2944 - .L_2943)
	.align		4
.L_2943:
        /*00ec*/ 	.word	index@(.nv.constant0._ZN5flash24flash_fwd_splitkv_kernelI23Flash_fwd_kernel_traitsILi128ELi64ELi64ELi4ELb0ELb0EN7cutlass6half_tE19Flash_kernel_traitsILi128ELi64ELi64ELi4ES3_EELb0ELb1ELb0ELb0ELb1ELb0ELb0ELb0EEEvNS_16Flash_fwd_paramsE)
        /*00f0*/ 	.short	0x0380
        /*00f2*/ 	.short	0x01d0


	//----- nvinfo : EIATTR_SW_WAR
	.align		4
.L_2944:
        /*00f4*/ 	.byte	0x04, 0x36
        /*00f6*/ 	.short	(.L_2946 - .L_2945)
.L_2945:
        /*00f8*/ 	.word	0x00000008
.L_2946:


//--------------------- .nv.info._ZN5flash24flash_fwd_splitkv_kernelI23Flash_fwd_kernel_traitsILi128ELi64ELi64ELi4ELb0ELb0EN7cutlass6half_tE19Flash_kernel_traitsILi128ELi64ELi64ELi4ES3_EELb0ELb1ELb0ELb0ELb1ELb1ELb0ELb0EEEvNS_16Flash_fwd_paramsE --------------------------
	.section	.nv.info._ZN5flash24flash_fwd_splitkv_kernelI23Flash_fwd_kernel_traitsILi128ELi64ELi64ELi4ELb0ELb0EN7cutlass6half_tE19Flash_kernel_traitsILi128ELi64ELi64ELi4ES3_EELb0ELb1ELb0ELb0ELb1ELb1ELb0ELb0EEEvNS_16Flash_fwd_paramsE,"",@"SHT_CUDA_INFO"
	.sectionflags	@""
	.align	4


	//----- nvinfo : EIATTR_CUDA_API_VERSION
	.align		4
        /*0000*/ 	.byte	0x04, 0x37
        /*0002*/ 	.short	(.L_2948 - .L_2947)
.L_2947:
        /*0004*/ 	.word	0x00000082


	//----- nvinfo : EIATTR_KPARAM_INFO
	.align		4
.L_2948:
        /*0008*/ 	.byte	0x04, 0x17
        /*000a*/ 	.short	(.L_2950 - .L_2949)
.L_2949:
        /*000c*/ 	.word	0x00000000
        /*0010*/ 	.short	0x0000
        /*0012*/ 	.short	0x0000
        /*0014*/ 	.byte	0x00, 0xf0, 0x41, 0x07


	//----- nvinfo : EIATTR_SPARSE_MMA_MASK
	.align		4
.L_2950:
        /*0018*/ 	.byte	0x03, 0x50
        /*001a*/ 	.short	0x0000


	//----- nvinfo : EIATTR_MAXREG_COUNT
	.align		4
        /*001c*/ 	.byte	0x03, 0x1b
        /*001e*/ 	.short	0x00ff


	//----- nvinfo : EIATTR_NUM_BARRIERS
	.align		4
        /*0020*/ 	.byte	0x02, 0x4c
        /*0022*/ 	.byte	0x01
	.zero		1


	//----- nvinfo : EIATTR_MERCURY_ISA_VERSION
	.align		4
        /*0024*/ 	.byte	0x03, 0x5f
        /*0026*/ 	.short	0x0101


	//----- nvinfo : EIATTR_COOP_GROUP_MASK_REGIDS
	.align		4
        /*0028*/ 	.byte	0x04, 0x29
        /*002a*/ 	.short	(.L_2952 - .L_2951)


	//   ....[0]....
.L_2951:
        /*002c*/ 	.word	0xffffffff


	//   ....[1]....
        /*0030*/ 	.word	0xffffffff


	//   ....[2]....
        /*0034*/ 	.word	0xffffffff


	//   ....[3]....
        /*0038*/ 	.word	0xffffffff


	//   ....[4]....
        /*003c*/ 	.word	0xffffffff


	//   ....[5]....
        /*0040*/ 	.word	0xffffffff


	//   ....[6]....
        /*0044*/ 	.word	0xffffffff


	//   ....[7]....
        /*0048*/ 	.word	0xffffffff


	//   ....[8]....
        /*004c*/ 	.word	0xffffffff


	//   ....[9]....
        /*0050*/ 	.word	0xffffffff


	//   ....[10]....
        /*0054*/ 	.word	0xffffffff


	//   ....[11]....
        /*0058*/ 	.word	0xffffffff


	//   ....[12]....
        /*005c*/ 	.word	0xffffffff


	//   ....[13]....
        /*0060*/ 	.word	0xffffffff


	//   ....[14]....
        /*0064*/ 	.word	0xffffffff


	//   ....[15]....
        /*0068*/ 	.word	0xffffffff


	//   ....[16]....
        /*006c*/ 	.word	0x05000006


	//   ....[17]....
        /*0070*/ 	.word	0x05000006


	//   ....[18]....
        /*0074*/ 	.word	0x05000006


	//   ....[19]....
        /*0078*/ 	.word	0x05000006


	//----- nvinfo : EIATTR_COOP_GROUP_INSTR_OFFSETS
	.align		4
.L_2952:
        /*007c*/ 	.byte	0x04, 0x28
        /*007e*/ 	.short	(.L_2954 - .L_2953)


	//   ....[0]....
.L_2953:
        /*0080*/ 	.word	0x00004400


	//   ....[1]....
        /*0084*/ 	.word	0x00004420


	//   ....[2]....
        /*0088*/ 	.word	0x00004440


	//   ....[3]....
        /*008c*/ 	.word	0x00004460


	//   ....[4]....
        /*0090*/ 	.word	0x00007290


	//   ....[5]....
        /*0094*/ 	.word	0x000072a0


	//   ....[6]....
        /*0098*/ 	.word	0x000072d0


	//   ....[7]....
        /*009c*/ 	.word	0x000072e0


	//   ....[8]....
        /*00a0*/ 	.word	0x0000a750


	//   ....[9]....
        /*00a4*/ 	.word	0x0000a780


	//   ....[10]....
        /*00a8*/ 	.word	0x0000a7b0


	//   ....[11]....
        /*00ac*/ 	.word	0x0000a7c0


	//   ....[12]....
        /*00b0*/ 	.word	0x0000ba30


	//   ....[13]....
        /*00b4*/ 	.word	0x0000ba40


	//   ....[14]....
        /*00b8*/ 	.word	0x0000ba70


	//   ....[15]....
        /*00bc*/ 	.word	0x0000ba80


	//   ....[16]....
        /*00c0*/ 	.word	0x0000cd80


	//   ....[17]....
        /*00c4*/ 	.word	0x0000cdf0


	//   ....[18]....
        /*00c8*/ 	.word	0x0000ce50


	//   ....[19]....
        /*00cc*/ 	.word	0x0000cec0


	//----- nvinfo : EIATTR_VRC_CTA_INIT_COUNT
	.align		4
.L_2954:
        /*00d0*/ 	.byte	0x02, 0x4a
	.zero		1
	.zero		1


	//----- nvinfo : EIATTR_EXIT_INSTR_OFFSETS
	.align		4
        /*00d4*/ 	.byte	0x04, 0x1c
        /*00d6*/ 	.short	(.L_2956 - .L_2955)


	//   ....[0]....
.L_2955:
        /*00d8*/ 	.word	0x00000090


	//----- nvinfo : EIATTR_CRS_STACK_SIZE
	.align		4
.L_2956:
        /*00dc*/ 	.byte	0x04, 0x1e
        /*00de*/ 	.short	(.L_2958 - .L_2957)
.L_2957:
        /*00e0*/ 	.word	0x00000000


	//----- nvinfo : EIATTR_CBANK_PARAM_SIZE
	.align		4
.L_2958:
        /*00e4*/ 	.byte	0x03, 0x19
        /*00e6*/ 	.short	0x01d0


	//----- nvinfo : EIATTR_PARAM_CBANK
	.align		4
        /*00e8*/ 	.byte	0x04, 0x0a
        /*00ea*/ 	.short	(.L_2960 - .L_2959)
	.align		4
.L_2959:
        /*00ec*/ 	.word	index@(.nv.constant0._ZN5flash24flash_fwd_splitkv_kernelI23Flash_fwd_kernel_traitsILi128ELi64ELi64ELi4ELb0ELb0EN7cutlass6half_tE19Flash_kernel_traitsILi128ELi64ELi64ELi4ES3_EELb0ELb1ELb0ELb0ELb1ELb1ELb0ELb0EEEvNS_16Flash_fwd_paramsE)
        /*00f0*/ 	.short	0x0380
        /*00f2*/ 	.short	0x01d0


	//----- nvinfo : EIATTR_SW_WAR
	.align		4
.L_2960:
        /*00f4*/ 	.byte	0x04, 0x36
        /*00f6*/ 	.short	(.L_2962 - .L_2961)
.L_2961:
        /*00f8*/ 	.word	0x00000008
.L_2962:


//--------------------- .nv.info._ZN5flash24flash_fwd_splitkv_kernelI23Flash_fwd_kernel_traitsILi128ELi64ELi64ELi4ELb0ELb0EN7cutlass6half_tE19Flash_kernel_traitsILi128ELi64ELi64ELi4ES3_EELb0ELb1ELb1ELb0ELb0ELb0ELb0ELb0EEEvNS_16Flash_fwd_paramsE --------------------------
	.section	.nv.info._ZN5flash24flash_fwd_splitkv_kernelI23Flash_fwd_kernel_traitsILi128ELi64ELi64ELi4ELb0ELb0EN7cutlass6half_tE19Flash_kernel_traitsILi128ELi64ELi64ELi4ES3_EELb0ELb1ELb1ELb0ELb0ELb0ELb0ELb0EEEvNS_16Flash_fwd_paramsE,"",@"SHT_CUDA_INFO"
	.sectionflags	@""
	.align	4


	//----- nvinfo : EIATTR_CUDA_API_VERSION
	.align		4
        /*0000*/ 	.byte	0x04, 0x37
        /*0002*/ 	.short	(.L_2964 - .L_2963)
.L_2963:
        /*0004*/ 	.word	0x00000082


	//----- nvinfo : EIATTR_KPARAM_INFO
	.align		4
.L_2964:
        /*0008*/ 	.byte	0x04, 0x17
        /*000a*/ 	.short	(.L_2966 - .L_2965)
.L_2965:
        /*000c*/ 	.word	0x00000000
        /*0010*/ 	.short	0x0000
        /*0012*/ 	.short	0x0000
        /*0014*/ 	.byte	0x00, 0xf0, 0x41, 0x07


	//----- nvinfo : EIATTR_SPARSE_MMA_MASK
	.align		4
.L_2966:
        /*0018*/ 	.byte	0x03, 0x50
        /*001a*/ 	.short	0x0000


	//----- nvinfo : EIATTR_MAXREG_COUNT
	.align		4
        /*001c*/ 	.byte	0x03, 0x1b
        /*001e*/ 	.short	0x00ff


	//----- nvinfo : EIATTR_NUM_BARRIERS
	.align		4
        /*0020*/ 	.byte	0x02, 0x4c
        /*0022*/ 	.byte	0x01
	.zero		1


	//----- nvinfo : EIATTR_MERCURY_ISA_VERSION
	.align		4
        /*0024*/ 	.byte	0x03, 0x5f
        /*0026*/ 	.short	0x0101


	//----- nvinfo : EIATTR_COOP_GROUP_MASK_REGIDS
	.align		4
        /*0028*/ 	.byte	0x04, 0x29
        /*002a*/ 	.short	(.L_2968 - .L_2967)


	//   ....[0]....
.L_2967:
        /*002c*/ 	.word	0xffffffff


	//   ....[1]....
        /*0030*/ 	.word	0xffffffff


	//   ....[2]....
        /*0034*/ 	.word	0xffffffff


	//   ....[3]....
        /*0038*/ 	.word	0xffffffff


	//   ....[4]....
        /*003c*/ 	.word	0xffffffff


	//   ....[5]....
        /*0040*/ 	.word	0xffffffff


	//   ....[6]....
        /*0044*/ 	.word	0xffffffff


	//   ....[7]....
        /*0048*/ 	.word	0xffffffff


	//   ....[8]....
        /*004c*/ 	.word	0xffffffff


	//   ....[9]....
        /*0050*/ 	.word	0xffffffff


	//   ....[10]....
        /*0054*/ 	.word	0xffffffff


	//   ....[11]....
        /*0058*/ 	.word	0xffffffff


	//   ....[12]....
        /*005c*/ 	.word	0xffffffff


	//   ....[13]....
        /*0060*/ 	.word	0xffffffff


	//   ....[14]....
        /*0064*/ 	.word	0xffffffff


	//   ....[15]....
        /*0068*/ 	.word	0xffffffff


	//   ....[16]....
        /*006c*/ 	.word	0x05000006


	//   ....[17]....
        /*0070*/ 	.word	0x05000006


	//   ....[18]....
        /*0074*/ 	.word	0x05000006


	//   ....[19]....
        /*0078*/ 	.word	0x05000006


	//----- nvinfo : EIATTR_COOP_GROUP_INSTR_OFFSETS
	.align		4
.L_2968:
        /*007c*/ 	.byte	0x04, 0x28
        /*007e*/ 	.short	(.L_2970 - .L_2969)


	//   ....[0]....
.L_2969:
        /*0080*/ 	.word	0x000054b0


	//   ....[1]....
        /*0084*/ 	.word	0x000054d0


	//   ....[2]....
        /*0088*/ 	.word	0x000054f0


	//   ....[3]....
        /*008c*/ 	.word	0x00005510


	//   ....[4]....
        /*0090*/ 	.word	0x00008c70


	//   ....[5]....
        /*0094*/ 	.word	0x00008cb0


	//   ....[6]....
        /*0098*/ 	.word	0x00008cd0


	//   ....[7]....
        /*009c*/ 	.word	0x00008cf0


	//   ....[8]....
        /*00a0*/ 	.word	0x0000c6b0


	//   ....[9]....
        /*00a4*/ 	.word	0x0000c6d0


	//   ....[10]....
        /*00a8*/ 	.word	0x0000c700


	//   ....[11]....
        /*00ac*/ 	.word	0x0000c710


	//   ....[12]....
        /*00b0*/ 	.word	0x0000d980


	//   ....[13]....
        /*00b4*/ 	.word	0x0000d990


	//   ....[14]....
        /*00b8*/ 	.word	0x0000d9c0


	//   ....[15]....
        /*00bc*/ 	.word	0x0000d9d0


	//   ....[16]....
        /*00c0*/ 	.word	0x0000eda0


	//   ....[17]....
        /*00c4*/ 	.word	0x0000ee10


	//   ....[18]....
        /*00c8*/ 	.word	0x0000ee70


	//   ....[19]....
        /*00cc*/ 	.word	0x0000eee0


	//----- nvinfo : EIATTR_VRC_CTA_INIT_COUNT
	.align		4
.L_2970:
        /*00d0*/ 	.byte	0x02, 0x4a
	.zero		1
	.zero		1


	//----- nvinfo : EIATTR_EXIT_INSTR_OFFSETS
	.align		4
        /*00d4*/ 	.byte	0x04, 0x1c
        /*00d6*/ 	.short	(.L_2972 - .L_2971)


	//   ....[0]....
.L_2971:
        /*00d8*/ 	.word	0x00000090


	//----- nvinfo : EIATTR_CRS_STACK_SIZE
	.align		4
.L_2972:
        /*00dc*/ 	.byte	0x04, 0x1e
        /*00de*/ 	.short	(.L_2974 - .L_2973)
.L_2973:
        /*00e0*/ 	.word	0x00000000


	//----- nvinfo : EIATTR_CBANK_PARAM_SIZE
	.align		4
.L_2974:
        /*00e4*/ 	.byte	0x03, 0x19
        /*00e6*/ 	.short	0x01d0


	//----- nvinfo : EIATTR_PARAM_CBANK
	.align		4
        /*00e8*/ 	.byte	0x04, 0x0a
        /*00ea*/ 	.short	(.L_2976 - .L_2975)
	.align		4
.L_2975:
        /*00ec*/ 	.word	index@(.nv.constant0._ZN5flash24flash_fwd_splitkv_kernelI23Flash_fwd_kernel_traitsILi128ELi64ELi64ELi4ELb0ELb0EN7cutlass6half_tE19Flash_kernel_traitsILi128ELi64ELi64ELi4ES3_EELb0ELb1ELb1ELb0ELb0ELb0ELb0ELb0EEEvNS_16Flash_fwd_paramsE)
        /*00f0*/ 	.short	0x0380
        /*00f2*/ 	.short	0x01d0


	//----- nvinfo : EIATTR_SW_WAR
	.align		4
.L_2976:
        /*00f4*/ 	.byte	0x04, 0x36
        /*00f6*/ 	.short	(.L_2978 - .L_2977)
.L_2977:
        /*00f8*/ 	.word	0x00000008
.L_2978:


//--------------------- .nv.info._ZN5flash24flash_fwd_splitkv_kernelI23Flash_fwd_kernel_traitsILi128ELi64ELi64ELi4ELb0ELb0EN7cutlass6half_tE19Flash_kernel_traitsILi128ELi64ELi64ELi4ES3_EELb0ELb1ELb1ELb0ELb0ELb1ELb0ELb0EEEvNS_16Flash_fwd_paramsE --------------------------
	.section	.nv.info._ZN5flash24flash_fwd_splitkv_kernelI23Flash_fwd_kernel_traitsILi128ELi64ELi64ELi4ELb0ELb0EN7cutlass6half_tE19Flash_kernel_traitsILi128ELi64ELi64ELi4ES3_EELb0ELb1ELb1ELb0ELb0ELb1ELb0ELb0EEEvNS_16Flash_fwd_paramsE,"",@"SHT_CUDA_INFO"
	.sectionflags	@""
	.align	4


	//----- nvinfo : EIATTR_CUDA_API_VERSION
	.align		4
        /*0000*/ 	.byte	0x04, 0x37
        /*0002*/ 	.short	(.L_2980 - .L_2979)
.L_2979:
        /*0004*/ 	.word	0x00000082


	//----- nvinfo : EIATTR_KPARAM_INFO
	.align		4
.L_2980:
        /*0008*/ 	.byte	0x04, 0x17
        /*000a*/ 	.short	(.L_2982 - .L_2981)
.L_2981:
        /*000c*/ 	.word	0x00000000
        /*0010*/ 	.short	0x0000
        /*0012*/ 	.short	0x0000
        /*0014*/ 	.byte	0x00, 0xf0, 0x41, 0x07


	//----- nvinfo : EIATTR_SPARSE_MMA_MASK
	.align		4
.L_2982:
        /*0018*/ 	.byte	0x03, 0x50
        /*001a*/ 	.short	0x0000


	//----- nvinfo : EIATTR_MAXREG_COUNT
	.align		4
        /*001c*/ 	.byte	0x03, 0x1b
        /*001e*/ 	.short	0x00ff


	//----- nvinfo : EIATTR_NUM_BARRIERS
	.align		4
        /*0020*/ 	.byte	0x02, 0x4c
        /*0022*/ 	.byte	0x01
	.zero		1


	//----- nvinfo : EIATTR_MERCURY_ISA_VERSION
	.align		4
        /*0024*/ 	.byte	0x03, 0x5f
        /*0026*/ 	.short	0x0101


	//----- nvinfo : EIATTR_COOP_GROUP_MASK_REGIDS
	.align		4
        /*0028*/ 	.byte	0x04, 0x29
        /*002a*/ 	.short	(.L_2984 - .L_2983)


	//   ....[0]....
.L_2983:
        /*002c*/ 	.word	0xffffffff


	//   ....[1]....
        /*0030*/ 	.word	0xffffffff


	//   ....[2]....
        /*0034*/ 	.word	0xffffffff


	//   ....[3]....
        /*0038*/ 	.word	0xffffffff


	//   ....[4]....
        /*003c*/ 	.word	0xffffffff


	//   ....[5]....
        /*0040*/ 	.word	0xffffffff


	//   ....[6]....
        /*0044*/ 	.word	0xffffffff


	//   ....[7]....
        /*0048*/ 	.word	0xffffffff


	//   ....[8]....
        /*004c*/ 	.word	0xffffffff


	//   ....[9]....
        /*0050*/ 	.word	0xffffffff


	//   ....[10]....
        /*0054*/ 	.word	0xffffffff


	//   ....[11]....
        /*0058*/ 	.word	0xffffffff


	//   ....[12]....
        /*005c*/ 	.word	0xffffffff


	//   ....[13]....
        /*0060*/ 	.word	0xffffffff


	//   ....[14]....
        /*0064*/ 	.word	0xffffffff


	//   ....[15]....
        /*0068*/ 	.word	0xffffffff


	//   ....[16]....
        /*006c*/ 	.word	0x05000006


	//   ....[17]....
        /*0070*/ 	.word	0x05000006


	//   ....[18]....
        /*0074*/ 	.word	0x05000006


	//   ....[19]....
        /*0078*/ 	.word	0x05000006


	//----- nvinfo : EIATTR_COOP_GROUP_INSTR_OFFSETS
	.align		4
.L_2984:
        /*007c*/ 	.byte	0x04, 0x28
        /*007e*/ 	.short	(.L_2986 - .L_2985)


	//   ....[0]....
.L_2985:
        /*0080*/ 	.word	0x000058c0


	//   ....[1]....
        /*0084*/ 	.word	0x000058e0


	//   ....[2]....
        /*0088*/ 	.word	0x00005900


	//   ....[3]....
        /*008c*/ 	.word	0x00005920


	//   ....[4]....
        /*0090*/ 	.word	0x000094b0


	//   ....[5]....
        /*0094*/ 	.word	0x000094f0


	//   ....[6]....
        /*0098*/ 	.word	0x00009510


	//   ....[7]....
        /*009c*/ 	.word	0x00009530


	//   ....[8]....
        /*00a0*/ 	.word	0x0000d2e0


	//   ....[9]....
        /*00a4*/ 	.word	0x0000d310


	//   ....[10]....
        /*00a8*/ 	.word	0x0000d340


	//   ....[11]....
        /*00ac*/ 	.word	0x0000d350


	//   ....[12]....
        /*00b0*/ 	.word	0x0000e5c0


	//   ....[13]....
        /*00b4*/ 	.word	0x0000e5d0


	//   ....[14]....
        /*00b8*/ 	.word	0x0000e600


	//   ....[15]....
        /*00bc*/ 	.word	0x0000e610


	//   ....[16]....
        /*00c0*/ 	.word	0x0000f9e0


	//   ....[17]....
        /*00c4*/ 	.word	0x0000fa50


	//   ....[18]....
        /*00c8*/ 	.word	0x0000fab0


	//   ....[19]....
        /*00cc*/ 	.word	0x0000fb20


	//----- nvinfo : EIATTR_VRC_CTA_INIT_COUNT
	.align		4
.L_2986:
        /*00d0*/ 	.byte	0x02, 0x4a
	.zero		1
	.zero		1


	//----- nvinfo : EIATTR_EXIT_INSTR_OFFSETS
	.align		4
        /*00d4*/ 	.byte	0x04, 0x1c
        /*00d6*/ 	.short	(.L_2988 - .L_2987)


	//   ....[0]....
.L_2987:
        /*00d8*/ 	.word	0x00000090


	//----- nvinfo : EIATTR_CRS_STACK_SIZE
	.align		4
.L_2988:
        /*00dc*/ 	.byte	0x04, 0x1e
        /*00de*/ 	.short	(.L_2990 - .L_2989)
.L_2989:
        /*00e0*/ 	.word	0x00000000


	//----- nvinfo : EIATTR_CBANK_PARAM_SIZE
	.align		4
.L_2990:
        /*00e4*/ 	.byte	0x03, 0x19
        /*00e6*/ 	.short	0x01d0


	//----- nvinfo : EIATTR_PARAM_CBANK
	.align		4
        /*00e8*/ 	.byte	0x04, 0x0a
        /*00ea*/ 	.short	(.L_2992 - .L_2991)
	.align		4
.L_2991:
        /*00ec*/ 	.word	index@(.nv.constant0._ZN5flash24flash_fwd_splitkv_kernelI23Flash_fwd_kernel_traitsILi128ELi64ELi64ELi4ELb0ELb0EN7cutlass6half_tE19Flash_kernel_traitsILi128ELi64ELi64ELi4ES3_EELb0ELb1ELb1ELb0ELb0ELb1ELb0ELb0EEEvNS_16Flash_fwd_paramsE)
        /*00f0*/ 	.short	0x0380
        /*00f2*/ 	.short	0x01d0


	//----- nvinfo : EIATTR_SW_WAR
	.align		4
.L_2992:
        /*00f4*/ 	.byte	0x04, 0x36
        /*00f6*/ 	.short	(.L_2994 - .L_2993)
.L_2993:
        /*00f8*/ 	.word	0x00000008
.L_2994:


//--------------------- .nv.info._ZN5flash24flash_fwd_splitkv_kernelI23Flash_fwd_kernel_traitsILi128ELi64ELi64ELi4ELb0ELb0EN7cutlass6half_tE19Flash_kernel_traitsILi128ELi64ELi64ELi4ES3_EELb0ELb1ELb0ELb0ELb1ELb0ELb0ELb1EEEvNS_16Flash_fwd_paramsE --------------------------
	.section	.nv.info._ZN5flash24flash_fwd_splitkv_kernelI23Flash_fwd_kernel_traitsILi128ELi64ELi64ELi4ELb0ELb0EN7cutlass6half_tE19Flash_kernel_traitsILi128ELi64ELi64ELi4ES3_EELb0ELb1ELb0ELb0ELb1ELb0ELb0ELb1EEEvNS_16Flash_fwd_paramsE,"",@"SHT_CUDA_INFO"
	.sectionflags	@""
	.align	4


	//----- nvinfo : EIATTR_CUDA_API_VERSION
	.align		4
        /*0000*/ 	.byte	0x04, 0x37
        /*0002*/ 	.short	(.L_2996 - .L_2995)
.L_2995:
        /*0004*/ 	.word	0x00000082


	//----- nvinfo : EIATTR_KPARAM_INFO
	.align		4
.L_2996:
        /*0008*/ 	.byte	0x04, 0x17
        /*000a*/ 	.short	(.L_2998 - .L_2997)
.L_2997:
        /*000c*/ 	.word	0x00000000
        /*0010*/ 	.short	0x0000
        /*0012*/ 	.short	0x0000
        /*0014*/ 	.byte	0x00, 0xf0, 0x41, 0x07


	//----- nvinfo : EIATTR_SPARSE_MMA_MASK
	.align		4
.L_2998:
        /*0018*/ 	.byte	0x03, 0x50
        /*001a*/ 	.short	0x0000


	//----- nvinfo : EIATTR_MAXREG_COUNT
	.align		4
        /*001c*/ 	.byte	0x03, 0x1b
        /*001e*/ 	.short	0x00ff


	//----- nvinfo : EIATTR_NUM_BARRIERS
	.align		4
        /*0020*/ 	.byte	0x02, 0x4c
        /*0022*/ 	.byte	0x01
	.zero		1


	//----- nvinfo : EIATTR_MERCURY_ISA_VERSION
	.align		4
        /*0024*/ 	.byte	0x03, 0x5f
        /*0026*/ 	.short	0x0101


	//----- nvinfo : EIATTR_COOP_GROUP_MASK_REGIDS
	.align		4
        /*0028*/ 	.byte	0x04, 0x29
        /*002a*/ 	.short	(.L_3000 - .L_2999)


	//   ....[0]....
.L_2999:
        /*002c*/ 	.word	0xffffffff


	//   ....[1]....
        /*0030*/ 	.word	0xffffffff


	//   ....[2]....
        /*0034*/ 	.word	0xffffffff


	//   ....[3]....
        /*0038*/ 	.word	0xffffffff


	//   ....[4]....
        /*003c*/ 	.word	0xffffffff


	//   ....[5]....
        /*0040*/ 	.word	0xffffffff


	//   ....[6]....
        /*0044*/ 	.word	0xffffffff


	//   ....[7]....
        /*0048*/ 	.word	0xffffffff


	//   ....[8]....
        /*004c*/ 	.word	0xffffffff


	//   ....[9]....
        /*0050*/ 	.word	0xffffffff


	//   ....[10]....
        /*0054*/ 	.word	0xffffffff


	//   ....[11]....
        /*0058*/ 	.word	0xffffffff


	//   ....[12]....
        /*005c*/ 	.word	0xffffffff


	//   ....[13]....
        /*0060*/ 	.word	0xffffffff


	//   ....[14]....
        /*0064*/ 	.word	0xffffffff


	//   ....[15]....
        /*0068*/ 	.word	0xffffffff


	//   ....[16]....
        /*006c*/ 	.word	0x05000006


	//   ....[17]....
        /*0070*/ 	.word	0x05000006


	//   ....[18]....
        /*0074*/ 	.word	0x05000006


	//   ....[19]....
        /*0078*/ 	.word	0x05000006


	//----- nvinfo : EIATTR_COOP_GROUP_INSTR_OFFSETS
	.align		4
.L_3000:
        /*007c*/ 	.byte	0x04, 0x28
        /*007e*/ 	.short	(.L_3002 - .L_3001)


	//   ....[0]....
.L_3001:
        /*0080*/ 	.word	0x0000e660


	//   ....[1]....
        /*0084*/ 	.word	0x0000e680


	//   ....[2]....
        /*0088*/ 	.word	0x0000e730


	//   ....[3]....
        /*008c*/ 	.word	0x0000e740


	//   ....[4]....
        /*0090*/ 	.word	0x000111c0


	//   ....[5]....
        /*0094*/ 	.word	0x000111d0


	//   ....[6]....
        /*0098*/ 	.word	0x00011200


	//   ....[7]....
        /*009c*/ 	.word	0x00011210


	//   ....[8]....
        /*00a0*/ 	.word	0x00014290


	//   ....[9]....
        /*00a4*/ 	.word	0x000142a0


	//   ....[10]....
        /*00a8*/ 	.word	0x000142d0


	//   ....[11]....
        /*00ac*/ 	.word	0x000142e0


	//   ....[12]....
        /*00b0*/ 	.word	0x00015550


	//   ....[13]....
        /*00b4*/ 	.word	0x00015560


	//   ....[14]....
        /*00b8*/ 	.word	0x00015590


	//   ....[15]....
        /*00bc*/ 	.word	0x000155a0


	//   ....[16]....
        /*00c0*/ 	.word	0x00016890


	//   ....[17]....
        /*00c4*/ 	.word	0x00016900


	//   ....[18]....
        /*00c8*/ 	.word	0x00016960


	//   ....[19]....
        /*00cc*/ 	.word	0x000169d0


	//----- nvinfo : EIATTR_VRC_CTA_INIT_COUNT
	.align		4
.L_3002:
        /*00d0*/ 	.byte	0x02, 0x4a
	.zero		1
	.zero		1


	//----- nvinfo : EIATTR_EXIT_INSTR_OFFSETS
	.align		4
        /*00d4*/ 	.byte	0x04, 0x1c
        /*00d6*/ 	.short	(.L_3004 - .L_3003)


	//   ....[0]....
.L_3003:
        /*00d8*/ 	.word	0x00000090


	//----- nvinfo : EIATTR_CRS_STACK_SIZE
	.align		4
.L_3004:
        /*00dc*/ 	.byte	0x04, 0x1e
        /*00de*/ 	.short	(.L_3006 - .L_3005)
.L_3005:
        /*00e0*/ 	.word	0x00000000


	//----- nvinfo : EIATTR_CBANK_PARAM_SIZE
	.align		4
.L_3006:
        /*00e4*/ 	.byte	0x03, 0x19
        /*00e6*/ 	.short	0x01d0


	//----- nvinfo : EIATTR_PARAM_CBANK
	.align		4
        /*00e8*/ 	.byte	0x04, 0x0a
        /*00ea*/ 	.short	(.L_3008 - .L_3007)
	.align		4
.L_3007:
        /*00ec*/ 	.word	index@(.nv.constant0._ZN5flash24flash_fwd_splitkv_kernelI23Flash_fwd_kernel_traitsILi128ELi64ELi64ELi4ELb0ELb0EN7cutlass6half_tE19Flash_kernel_traitsILi128ELi64ELi64ELi4ES3_EELb0ELb1ELb0ELb0ELb1ELb0ELb0ELb1EEEvNS_16Flash_fwd_paramsE)
        /*00f0*/ 	.short	0x0380
        /*00f2*/ 	.short	0x01d0


	//----- nvinfo : EIATTR_SW_WAR
	.align		4
.L_3008:
        /*00f4*/ 	.byte	0x04, 0x36
        /*00f6*/ 	.short	(.L_3010 - .L_3009)
.L_3009:
        /*00f8*/ 	.word	0x00000008
.L_3010:


//--------------------- .nv.info._ZN5flash24flash_fwd_splitkv_kernelI23Flash_fwd_kernel_traitsILi128ELi64ELi64ELi4ELb0ELb0EN7cutlass6half_tE19Flash_kernel_traitsILi128ELi64ELi64ELi4ES3_EELb0ELb1ELb0ELb0ELb1ELb1ELb0ELb1EEEvNS_16Flash_fwd_paramsE --------------------------
	.section	.nv.info._ZN5flash24flash_fwd_splitkv_kernelI23Flash_fwd_kernel_traitsILi128ELi64ELi64ELi4ELb0ELb0EN7cutlass6half_tE19Flash_kernel_traitsILi128ELi64ELi64ELi4ES3_EELb0ELb1ELb0ELb0ELb1ELb1ELb0ELb1EEEvNS_16Flash_fwd_paramsE,"",@"SHT_CUDA_INFO"
	.sectionflags	@""
	.align	4


	//----- nvinfo : EIATTR_CUDA_API_VERSION
	.align		4
        /*0000*/ 	.byte	0x04, 0x37
        /*0002*/ 	.short	(.L_3012 - .L_3011)
.L_3011:
        /*0004*/ 	.word	0x00000082


	//----- nvinfo : EIATTR_KPARAM_INFO
	.align		4
.L_3012:
        /*0008*/ 	.byte	0x04, 0x17
        /*000a*/ 	.short	(.L_3014 - .L_3013)
.L_3013:
        /*000c*/ 	.word	0x00000000
        /*0010*/ 	.short	0x0000
        /*0012*/ 	.short	0x0000
        /*0014*/ 	.byte	0x00, 0xf0, 0x41, 0x07


	//----- nvinfo : EIATTR_SPARSE_MMA_MASK
	.align		4
.L_3014:
        /*0018*/ 	.byte	0x03, 0x50
        /*001a*/ 	.short	0x0000


	//----- nvinfo : EIATTR_MAXREG_COUNT
	.align		4
        /*001c*/ 	.byte	0x03, 0x1b
        /*001e*/ 	.short	0x00ff


	//----- nvinfo : EIATTR_NUM_BARRIERS
	.align		4
        /*0020*/ 	.byte	0x02, 0x4c
        /*0022*/ 	.byte	0x01
	.zero		1


	//----- nvinfo : EIATTR_MERCURY_ISA_VERSION
	.align		4
        /*0024*/ 	.byte	0x03, 0x5f
        /*0026*/ 	.short	0x0101


	//----- nvinfo : EIATTR_COOP_GROUP_MASK_REGIDS
	.align		4
        /*0028*/ 	.byte	0x04, 0x29
        /*002a*/ 	.short	(.L_3016 - .L_3015)


	//   ....[0]....
.L_3015:
        /*002c*/ 	.word	0xffffffff


	//   ....[1]....
        /*0030*/ 	.word	0xffffffff


	//   ....[2]....
        /*0034*/ 	.word	0xffffffff


	//   ....[3]....
        /*0038*/ 	.word	0xffffffff


	//   ....[4]....
        /*003c*/ 	.word	0xffffffff


	//   ....[5]....
        /*0040*/ 	.word	0xffffffff


	//   ....[6]....
        /*0044*/ 	.word	0xffffffff


	//   ....[7]....
        /*0048*/ 	.word	0xffffffff


	//   ....[8]....
        /*004c*/ 	.word	0xffffffff


	//   ....[9]....
        /*0050*/ 	.word	0xffffffff


	//   ....[10]....
        /*0054*/ 	.word	0xffffffff


	//   ....[11]....
        /*0058*/ 	.word	0xffffffff


	//   ....[12]....
        /*005c*/ 	.word	0xffffffff


	//   ....[13]....
        /*0060*/ 	.word	0xffffffff


	//   ....[14]....
        /*0064*/ 	.word	0xffffffff


	//   ....[15]....
        /*0068*/ 	.word	0xffffffff


	//   ....[16]....
        /*006c*/ 	.word	0x05000006


	//   ....[17]....
        /*0070*/ 	.word	0x05000006


	//   ....[18]....
        /*0074*/ 	.word	0x05000006


	//   ....[19]....
        /*0078*/ 	.word	0x05000006


	//----- nvinfo : EIATTR_COOP_GROUP_INSTR_OFFSETS
	.align		4
.L_3016:
        /*007c*/ 	.byte	0x04, 0x28
        /*007e*/ 	.short	(.L_3018 - .L_3017)


	//   ....[0]....
.L_3017:
        /*0080*/ 	.word	0x0000ea60


	//   ....[1]....
        /*0084*/ 	.word	0x0000ea80


	//   ....[2]....
        /*0088*/ 	.word	0x0000eb30


	//   ....[3]....
        /*008c*/ 	.word	0x0000eb40


	//   ....[4]....
        /*0090*/ 	.word	0x000119b0


	//   ....[5]....
        /*0094*/ 	.word	0x000119c0


	//   ....[6]....
        /*0098*/ 	.word	0x000119f0


	//   ....[7]....
        /*009c*/ 	.word	0x00011a00


	//   ....[8]....
        /*00a0*/ 	.word	0x00014e90


	//   ....[9]....
        /*00a4*/ 	.word	0x00014ea0


	//   ....[10]....
        /*00a8*/ 	.word	0x00014ed0


	//   ....[11]....
        /*00ac*/ 	.word	0x00014ee0


	//   ....[12]....
        /*00b0*/ 	.word	0x00016150


	//   ....[13]....
        /*00b4*/ 	.word	0x00016160


	//   ....[14]....
        /*00b8*/ 	.word	0x00016190


	//   ....[15]....
        /*00bc*/ 	.word	0x000161a0


	//   ....[16]....
        /*00c0*/ 	.word	0x00017490


	//   ....[17]....
        /*00c4*/ 	.word	0x00017500


	//   ....[18]....
        /*00c8*/ 	.word	0x00017560


	//   ....[19]....
        /*00cc*/ 	.word	0x000175d0


	//----- nvinfo : EIATTR_VRC_CTA_INIT_COUNT
	.align		4
.L_3018:
        /*00d0*/ 	.byte	0x02, 0x4a
	.zero		1
	.zero		1


	//----- nvinfo : EIATTR_EXIT_INSTR_OFFSETS
	.align		4
        /*00d4*/ 	.byte	0x04, 0x1c
        /*00d6*/ 	.short	(.L_3020 - .L_3019)


	//   ....[0]....
.L_3019:
        /*00d8*/ 	.word	0x00000090


	//----- nvinfo : EIATTR_CRS_STACK_SIZE
	.align		4
.L_3020:
        /*00dc*/ 	.byte	0x04, 0x1e
        /*00de*/ 	.short	(.L_3022 - .L_3021)
.L_3021:
        /*00e0*/ 	.word	0x00000000


	//----- nvinfo : EIATTR_CBANK_PARAM_SIZE
	.align		4
.L_3022:
        /*00e4*/ 	.byte	0x03, 0x19
        /*00e6*/ 	.short	0x01d0


	//----- nvinfo : EIATTR_PARAM_CBANK
	.align		4
        /*00e8*/ 	.byte	0x04, 0x0a
        /*00ea*/ 	.short	(.L_3024 - .L_3023)
	.align		4
.L_3023:
        /*00ec*/ 	.word	index@(.nv.constant0._ZN5flash24flash_fwd_splitkv_kernelI23Flash_fwd_kernel_traitsILi128ELi64ELi64ELi4ELb0ELb0EN7cutlass6half_tE19Flash_kernel_traitsILi128ELi64ELi64ELi4ES3_EELb0ELb1ELb0ELb0ELb1ELb1ELb0ELb1EEEvNS_16Flash_fwd_paramsE)
        /*00f0*/ 	.short	0x0380
        /*00f2*/ 	.short	0x01d0


	//----- nvinfo : EIATTR_SW_WAR
	.align		4
.L_3024:
        /*00f4*/ 	.byte	0x04, 0x36
        /*00f6*/ 	.short	(.L_3026 - .L_3025)
.L_3025:
        /*00f8*/ 	.word	0x00000008
.L_3026:


//--------------------- .nv.info._ZN5flash24flash_fwd_splitkv_kernelI23Flash_fwd_kernel_traitsILi128ELi64ELi64ELi4ELb0ELb0EN7cutlass6half_tE19Flash_kernel_traitsILi128ELi64ELi64ELi4ES3_EELb0ELb1ELb1ELb0ELb0ELb0ELb0ELb1EEEvNS_16Flash_fwd_paramsE --------------------------
	.section	.nv.info._ZN5flash24flash_fwd_splitkv_kernelI23Flash_fwd_kernel_traitsILi128ELi64ELi64ELi4ELb0ELb0EN7cutlass6half_tE19Flash_kernel_traitsILi128ELi64ELi64ELi4ES3_EELb0ELb1ELb1ELb0ELb0ELb0ELb0ELb1EEEvNS_16Flash_fwd_paramsE,"",@"SHT_CUDA_INFO"
	.sectionflags	@""
	.align	4


	//----- nvinfo : EIATTR_CUDA_API_VERSION
	.align		4
        /*0000*/ 	.byte	0x04, 0x37
        /*0002*/ 	.short	(.L_3028 - .L_3027)
.L_3027:
        /*0004*/ 	.word	0x00000082


	//----- nvinfo : EIATTR_KPARAM_INFO
	.align		4
.L_3028:
        /*0008*/ 	.byte	0x04, 0x17
        /*000a*/ 	.short	(.L_3030 - .L_3029)
.L_3029:
        /*000c*/ 	.word	0x00000000
        /*0010*/ 	.short	0x0000
        /*0012*/ 	.short	0x0000
        /*0014*/ 	.byte	0x00, 0xf0, 0x41, 0x07


	//----- nvinfo : EIATTR_SPARSE_MMA_MASK
	.align		4
.L_3030:
        /*0018*/ 	.byte	0x03, 0x50
        /*001a*/ 	.short	0x0000


	//----- nvinfo : EIATTR_MAXREG_COUNT
	.align		4
        /*001c*/ 	.byte	0x03, 0x1b
        /*001e*/ 	.short	0x00ff


	//----- nvinfo : EIATTR_NUM_BARRIERS
	.align		4
        /*0020*/ 	.byte	0x02, 0x4c
        /*0022*/ 	.byte	0x01
	.zero		1


	//----- nvinfo : EIATTR_MERCURY_ISA_VERSION
	.align		4
        /*0024*/ 	.byte	0x03, 0x5f
        /*0026*/ 	.short	0x0101


	//----- nvinfo : EIATTR_COOP_GROUP_MASK_REGIDS
	.align		4
        /*0028*/ 	.byte	0x04, 0x29
        /*002a*/ 	.short	(.L_3032 - .L_3031)


	//   ....[0]....
.L_3031:
        /*002c*/ 	.word	0xffffffff


	//   ....[1]....
        /*0030*/ 	.word	0xffffffff


	//   ....[2]....
        /*0034*/ 	.word	0xffffffff


	//   ....[3]....
        /*0038*/ 	.word	0xffffffff


	//   ....[4]....
        /*003c*/ 	.word	0xffffffff


	//   ....[5]....
        /*0040*/ 	.word	0xffffffff


	//   ....[6]....
        /*0044*/ 	.word	0xffffffff


	//   ....[7]....
        /*0048*/ 	.word	0xffffffff


	//   ....[8]....
        /*004c*/ 	.word	0xffffffff


	//   ....[9]....
        /*0050*/ 	.word	0xffffffff


	//   ....[10]....
        /*0054*/ 	.word	0xffffffff


	//   ....[11]....
        /*0058*/ 	.word	0xffffffff


	//   ....[12]....
        /*005c*/ 	.word	0xffffffff


	//   ....[13]....
        /*0060*/ 	.word	0xffffffff


	//   ....[14]....
        /*0064*/ 	.word	0xffffffff


	//   ....[15]....
        /*0068*/ 	.word	0xffffffff


	//   ....[16]....
        /*006c*/ 	.word	0x05000006


	//   ....[17]....
        /*0070*/ 	.word	0x05000006


	//   ....[18]....
        /*0074*/ 	.word	0x05000006


	//   ....[19]....
        /*0078*/ 	.word	0x05000006


	//----- nvinfo : EIATTR_COOP_GROUP_INSTR_OFFSETS
	.align		4
.L_3032:
        /*007c*/ 	.byte	0x04, 0x28
        /*007e*/ 	.short	(.L_3034 - .L_3033)


	//   ....[0]....
.L_3033:
        /*0080*/ 	.word	0x00010590


	//   ....[1]....
        /*0084*/ 	.word	0x000105b0


	//   ....[2]....
        /*0088*/ 	.word	0x00010660


	//   ....[3]....
        /*008c*/ 	.word	0x00010670


	//   ....[4]....
        /*0090*/ 	.word	0x00013d90


	//   ....[5]....
        /*0094*/ 	.word	0x00013da0


	//   ....[6]....
        /*0098*/ 	.word	0x00013dd0


	//   ....[7]....
        /*009c*/ 	.word	0x00013de0


	//   ....[8]....
        /*00a0*/ 	.word	0x000177d0


	//   ....[9]....
        /*00a4*/ 	.word	0x00017800


	//   ....[10]....
        /*00a8*/ 	.word	0x00017820


	//   ....[11]....
        /*00ac*/ 	.word	0x00017840


	//   ....[12]....
        /*00b0*/ 	.word	0x00018ab0


	//   ....[13]....
        /*00b4*/ 	.word	0x00018ac0


	//   ....[14]....
        /*00b8*/ 	.word	0x00018af0


	//   ....[15]....
        /*00bc*/ 	.word	0x00018b00


	//   ....[16]....
        /*00c0*/ 	.word	0x00019ea0


	//   ....[17]....
        /*00c4*/ 	.word	0x00019f10


	//   ....[18]....
        /*00c8*/ 	.word	0x00019f70


	//   ....[19]....
        /*00cc*/ 	.word	0x00019fe0


	//----- nvinfo : EIATTR_VRC_CTA_INIT_COUNT
	.align		4
.L_3034:
        /*00d0*/ 	.byte	0x02, 0x4a
	.zero		1
	.zero		1


	//----- nvinfo : EIATTR_EXIT_INSTR_OFFSETS
	.align		4
        /*00d4*/ 	.byte	0x04, 0x1c
        /*00d6*/ 	.short	(.L_3036 - .L_3035)


	//   ....[0]....
.L_3035:
        /*00d8*/ 	.word	0x00000090


	//----- nvinfo : EIATTR_CRS_STACK_SIZE
	.align		4
.L_3036:
        /*00dc*/ 	.byte	0x04, 0x1e
        /*00de*/ 	.short	(.L_3038 - .L_3037)
.L_3037:
        /*00e0*/ 	.word	0x00000000


	//----- nvinfo : EIATTR_CBANK_PARAM_SIZE
	.align		4
.L_3038:
        /*00e4*/ 	.byte	0x03, 0x19
        /*00e6*/ 	.short	0x01d0


	//----- nvinfo : EIATTR_PARAM_CBANK
	.align		4
        /*00e8*/ 	.byte	0x04, 0x0a
        /*00ea*/ 	.short	(.L_3040 - .L_3039)
	.align		4
.L_3039:
        /*00ec*/ 	.word	index@(.nv.constant0._ZN5flash24flash_fwd_splitkv_kernelI23Flash_fwd_kernel_traitsILi128ELi64ELi64ELi4ELb0ELb0EN7cutlass6half_tE19Flash_kernel_traitsILi128ELi64ELi64ELi4ES3_EELb0ELb1ELb1ELb0ELb0ELb0ELb0ELb1EEEvNS_16Flash_fwd_paramsE)
        /*00f0*/ 	.short	0x0380
        /*00f2*/ 	.short	0x01d0


	//----- nvinfo : EIATTR_SW_WAR
	.align		4
.L_3040:
        /*00f4*/ 	.byte	0x04, 0x36
        /*00f6*/ 	.short	(.L_3042 - .L_3041)
.L_3041:
        /*00f8*/ 	.word	0x00000008
.L_3042:


//--------------------- .nv.info._ZN5flash24flash_fwd_splitkv_kernelI23Flash_fwd_kernel_traitsILi128ELi64ELi64ELi4ELb0ELb0EN7cutlass6half_tE19Flash_kernel_traitsILi128ELi64ELi64ELi4ES3_EELb0ELb1ELb1ELb0ELb0ELb1ELb0ELb1EEEvNS_16Flash_fwd_paramsE --------------------------
	.section	.nv.info._ZN5flash24flash_fwd_splitkv_kernelI23Flash_fwd_kernel_traitsILi128ELi64ELi64ELi4ELb0ELb0EN7cutlass6half_tE19Flash_kernel_traitsILi128ELi64ELi64ELi4ES3_EELb0ELb1ELb1ELb0ELb0ELb1ELb0ELb1EEEvNS_16Flash_fwd_paramsE,"",@"SHT_CUDA_INFO"
	.sectionflags	@""
	.align	4


	//----- nvinfo : EIATTR_CUDA_API_VERSION
	.align		4
        /*0000*/ 	.byte	0x04, 0x37
        /*0002*/ 	.short	(.L_3044 - .L_3043)
.L_3043:
        /*0004*/ 	.word	0x00000082


	//----- nvinfo : EIATTR_KPARAM_INFO
	.align		4
.L_3044:
        /*0008*/ 	.byte	0x04, 0x17
        /*000a*/ 	.short	(.L_3046 - .L_3045)
.L_3045:
        /*000c*/ 	.word	0x00000000
        /*0010*/ 	.short	0x0000
        /*0012*/ 	.short	0x0000
        /*0014*/ 	.byte	0x00, 0xf0, 0x41, 0x07


	//----- nvinfo : EIATTR_SPARSE_MMA_MASK
	.align		4
.L_3046:
        /*0018*/ 	.byte	0x03, 0x50
        /*001a*/ 	.short	0x0000


	//----- nvinfo : EIATTR_MAXREG_COUNT
	.align		4
        /*001c*/ 	.byte	0x03, 0x1b
        /*001e*/ 	.short	0x00ff


	//----- nvinfo : EIATTR_NUM_BARRIERS
	.align		4
        /*0020*/ 	.byte	0x02, 0x4c
        /*0022*/ 	.byte	0x01
	.zero		1


	//----- nvinfo : EIATTR_MERCURY_ISA_VERSION
	.align		4
        /*0024*/ 	.byte	0x03, 0x5f
        /*0026*/ 	.short	0x0101


	//----- nvinfo : EIATTR_COOP_GROUP_MASK_REGIDS
	.align		4
        /*0028*/ 	.byte	0x04, 0x29
        /*002a*/ 	.short	(.L_3048 - .L_3047)


	//   ....[0]....
.L_3047:
        /*002c*/ 	.word	0xffffffff


	//   ....[1]....
        /*0030*/ 	.word	0xffffffff


	//   ....[2]....
        /*0034*/ 	.word	0xffffffff


	//   ....[3]....
        /*0038*/ 	.word	0xffffffff


	//   ....[4]....
        /*003c*/ 	.word	0xffffffff


	//   ....[5]....
        /*0040*/ 	.word	0xffffffff


	//   ....[6]....
        /*0044*/ 	.word	0xffffffff


	//   ....[7]....
        /*0048*/ 	.word	0xffffffff


	//   ....[8]....
        /*004c*/ 	.word	0xffffffff


	//   ....[9]....
        /*0050*/ 	.word	0xffffffff


	//   ....[10]....
        /*0054*/ 	.word	0xffffffff


	//   ....[11]....
        /*0058*/ 	.word	0xffffffff


	//   ....[12]....
        /*005c*/ 	.word	0xffffffff


	//   ....[13]....
        /*0060*/ 	.word	0xffffffff


	//   ....[14]....
        /*0064*/ 	.word	0xffffffff


	//   ....[15]....
        /*0068*/ 	.word	0xffffffff


	//   ....[16]....
        /*006c*/ 	.word	0x05000006


	//   ....[17]....
        /*0070*/ 	.word	0x05000006


	//   ....[18]....
        /*0074*/ 	.word	0x05000006


	//   ....[19]....
        /*0078*/ 	.word	0x05000006


	//----- nvinfo : EIATTR_COOP_GROUP_INSTR_OFFSETS
	.align		4
.L_3048:
        /*007c*/ 	.byte	0x04, 0x28
        /*007e*/ 	.short	(.L_3050 - .L_3049)


	//   ....[0]....
.L_3049:
        /*0080*/ 	.word	0x000109b0


	//   ....[1]....
        /*0084*/ 	.word	0x000109d0


	//   ....[2]....
        /*0088*/ 	.word	0x00010a80


	//   ....[3]....
        /*008c*/ 	.word	0x00010a90


	//   ....[4]....
        /*0090*/ 	.word	0x000145b0


	//   ....[5]....
        /*0094*/ 	.word	0x000145c0


	//   ....[6]....
        /*0098*/ 	.word	0x000145f0


	//   ....[7]....
        /*009c*/ 	.word	0x00014600


	//   ....[8]....
        /*00a0*/ 	.word	0x000183f0


	//   ....[9]....
        /*00a4*/ 	.word	0x00018420


	//   ....[10]....
        /*00a8*/ 	.word	0x00018450


	//   ....[11]....
        /*00ac*/ 	.word	0x00018460


	//   ....[12]....
        /*00b0*/ 	.word	0x000196d0


	//   ....[13]....
        /*00b4*/ 	.word	0x000196e0


	//   ....[14]....
        /*00b8*/ 	.word	0x00019710


	//   ....[15]....
        /*00bc*/ 	.word	0x00019720


	//   ....[16]....
        /*00c0*/ 	.word	0x0001aac0


	//   ....[17]....
        /*00c4*/ 	.word	0x0001ab30


	//   ....[18]....
        /*00c8*/ 	.word	0x0001ab90


	//   ....[19]....
        /*00cc*/ 	.word	0x0001ac00


	//----- nvinfo : EIATTR_VRC_CTA_INIT_COUNT
	.align		4
.L_3050:
        /*00d0*/ 	.byte	0x02, 0x4a
	.zero		1
	.zero		1


	//----- nvinfo : EIATTR_EXIT_INSTR_OFFSETS
	.align		4
        /*00d4*/ 	.byte	0x04, 0x1c
        /*00d6*/ 	.short	(.L_3052 - .L_3051)


	//   ....[0]....
.L_3051:
        /*00d8*/ 	.word	0x00000090


	//----- nvinfo : EIATTR_CRS_STACK_SIZE
	.align		4
.L_3052:
        /*00dc*/ 	.byte	0x04, 0x1e
        /*00de*/ 	.short	(.L_3054 - .L_3053)
.L_3053:
        /*00e0*/ 	.word	0x00000000


	//----- nvinfo : EIATTR_CBANK_PARAM_SIZE
	.align		4
.L_3054:
        /*00e4*/ 	.byte	0x03, 0x19
        /*00e6*/ 	.short	0x01d0


	//----- nvinfo : EIATTR_PARAM_CBANK
	.align		4
        /*00e8*/ 	.byte	0x04, 0x0a
        /*00ea*/ 	.short	(.L_3056 - .L_3055)
	.align		4
.L_3055:
        /*00ec*/ 	.word	index@(.nv.constant0._ZN5flash24flash_fwd_splitkv_kernelI23Flash_fwd_kernel_traitsILi128ELi64ELi64ELi4ELb0ELb0EN7cutlass6half_tE19Flash_kernel_traitsILi128ELi64ELi64ELi4ES3_EELb0ELb1ELb1ELb0ELb0ELb1ELb0ELb1EEEvNS_16Flash_fwd_paramsE)
        /*00f0*/ 	.short	0x0380
        /*00f2*/ 	.short	0x01d0


	//----- nvinfo : EIATTR_SW_WAR
	.align		4
.L_3056:
        /*00f4*/ 	.byte	0x04, 0x36
        /*00f6*/ 	.short	(.L_3058 - .L_3057)
.L_3057:
        /*00f8*/ 	.word	0x00000008
.L_3058:


//--------------------- .nv.info._ZN5flash24flash_fwd_splitkv_kernelI23Flash_fwd_kernel_traitsILi128ELi64ELi64ELi4ELb0ELb0EN7cutlass6half_tE19Flash_kernel_traitsILi128ELi64ELi64ELi4ES3_EELb0ELb1ELb0ELb0ELb1ELb0ELb1ELb0EEEvNS_16Flash_fwd_paramsE --------------------------
	.section	.nv.info._ZN5flash24flash_fwd_splitkv_kernelI23Flash_fwd_kernel_traitsILi128ELi64ELi64ELi4ELb0ELb0EN7cutlass6half_tE19Flash_kernel_traitsILi128ELi64ELi64ELi4ES3_EELb0ELb1ELb0ELb0ELb1ELb0ELb1ELb0EEEvNS_16Flash_fwd_paramsE,"",@"SHT_CUDA_INFO"
	.sectionflags	@""
	.align	4


	//----- nvinfo : EIATTR_CUDA_API_VERSION
	.align		4
        /*0000*/ 	.byte	0x04, 0x37
        /*0002*/ 	.short	(.L_3060 - .L_3059)
.L_3059:
        /*0004*/ 	.word	0x00000082


	//----- nvinfo : EIATTR_KPARAM_INFO
	.align		4
.L_3060:
        /*0008*/ 	.byte	0x04, 0x17
        /*000a*/ 	.short	(.L_3062 - .L_3061)
.L_3061:
        /*000c*/ 	.word	0x00000000
        /*0010*/ 	.short	0x0000
        /*0012*/ 	.short	0x0000
        /*0014*/ 	.byte	0x00, 0xf0, 0x41, 0x07


	//----- nvinfo : EIATTR_SPARSE_MMA_MASK
	.align		4
.L_3062:
        /*0018*/ 	.byte	0x03, 0x50
        /*001a*/ 	.short	0x0000


	//----- nvinfo : EIATTR_MAXREG_COUNT
	.align		4
        /*001c*/ 	.byte	0x03, 0x1b
        /*001e*/ 	.short	0x00ff


	//----- nvinfo : EIATTR_NUM_BARRIERS
	.align		4
        /*0020*/ 	.byte	0x02, 0x4c
        /*0022*/ 	.byte	0x01
	.zero		1


	//----- nvinfo : EIATTR_MERCURY_ISA_VERSION
	.align		4
        /*0024*/ 	.byte	0x03, 0x5f
        /*0026*/ 	.short	0x0101


	//----- nvinfo : EIATTR_COOP_GROUP_MASK_REGIDS
	.align		4
        /*0028*/ 	.byte	0x04, 0x29
        /*002a*/ 	.short	(.L_3064 - .L_3063)


	//   ....[0]....
.L_3063:
        /*002c*/ 	.word	0xffffffff


	//   ....[1]....
        /*0030*/ 	.word	0xffffffff


	//   ....[2]....
        /*0034*/ 	.word	0xffffffff


	//   ....[3]....
        /*0038*/ 	.word	0xffffffff


	//   ....[4]....
        /*003c*/ 	.word	0xffffffff


	//   ....[5]....
        /*0040*/ 	.word	0xffffffff


	//   ....[6]....
        /*0044*/ 	.word	0xffffffff


	//   ....[7]....
        /*0048*/ 	.word	0xffffffff


	//   ....[8]....
        /*004c*/ 	.word	0xffffffff


	//   ....[9]....
        /*0050*/ 	.word	0xffffffff


	//   ....[10]....
        /*0054*/ 	.word	0xffffffff


	//   ....[11]....
        /*0058*/ 	.word	0xffffffff


	//   ....[12]....
        /*005c*/ 	.word	0xffffffff


	//   ....[13]....
        /*0060*/ 	.word	0xffffffff


	//   ....[14]....
        /*0064*/ 	.word	0xffffffff


	//   ....[15]....
        /*0068*/ 	.word	0xffffffff


	//   ....[16]....
        /*006c*/ 	.word	0x05000006


	//   ....[17]....
        /*0070*/ 	.word	0x05000006


	//   ....[18]....
        /*0074*/ 	.word	0x05000006


	//   ....[19]....
        /*0078*/ 	.word	0x05000006


	//----- nvinfo : EIATTR_COOP_GROUP_INSTR_OFFSETS
	.align		4
.L_3064:
        /*007c*/ 	.byte	0x04, 0x28
        /*007e*/ 	.short	(.L_3066 - .L_3065)


	//   ....[0]....
.L_3065:
        /*0080*/ 	.word	0x00004010


	//   ....[1]....
        /*0084*/ 	.word	0x00004160


	//   ....[2]....
        /*0088*/ 	.word	0x00004170


	//   ....[3]....
        /*008c*/ 	.word	0x000041c0


	//   ....[4]....
        /*0090*/ 	.word	0x00006c90


	//   ....[5]....
        /*0094*/ 	.word	0x00006ca0


	//   ....[6]....
        /*0098*/ 	.word	0x00006cd0


	//   ....[7]....
        /*009c*/ 	.word	0x00006ce0


	//   ....[8]....
        /*00a0*/ 	.word	0x00009de0


	//   ....[9]....
        /*00a4*/ 	.word	0x00009e10


	//   ....[10]....
        /*00a8*/ 	.word	0x00009e40


	//   ....[11]....
        /*00ac*/ 	.word	0x00009e50


	//   ....[12]....
        /*00b0*/ 	.word	0x0000b0c0


	//   ....[13]....
        /*00b4*/ 	.word	0x0000b0d0


	//   ....[14]....
        /*00b8*/ 	.word	0x0000b100


	//   ....[15]....
        /*00bc*/ 	.word	0x0000b110


	//   ....[16]....
        /*00c0*/ 	.word	0x0000bf70


	//   ....[17]....
        /*00c4*/ 	.word	0x0000bfe0


	//   ....[18]....
        /*00c8*/ 	.word	0x0000c040


	//   ....[19]....
        /*00cc*/ 	.word	0x0000c0b0


	//----- nvinfo : EIATTR_VRC_CTA_INIT_COUNT
	.align		4
.L_3066:
        /*00d0*/ 	.byte	0x02, 0x4a
	.zero		1
	.zero		1


	//----- nvinfo : EIATTR_EXIT_INSTR_OFFSETS
	.align		4
        /*00d4*/ 	.byte	0x04, 0x1c
        /*00d6*/ 	.short	(.L_3068 - .L_3067)


	//   ....[0]....
.L_3067:
        /*00d8*/ 	.word	0x000001f0


	//----- nvinfo : EIATTR_CRS_STACK_SIZE
	.align		4
.L_3068:
        /*00dc*/ 	.byte	0x04, 0x1e
        /*00de*/ 	.short	(.L_3070 - .L_3069)
.L_3069:
        /*00e0*/ 	.word	0x00000000


	//----- nvinfo : EIATTR_CBANK_PARAM_SIZE
	.align		4
.L_3070:
        /*00e4*/ 	.byte	0x03, 0x19
        /*00e6*/ 	.short	0x01d0


	//----- nvinfo : EIATTR_PARAM_CBANK
	.align		4
        /*00e8*/ 	.byte	0x04, 0x0a
        /*00ea*/ 	.short	(.L_3072 - .L_3071)
	.align		4
.L_3071:
        /*00ec*/ 	.word	index@(.nv.constant0._ZN5flash24flash_fwd_splitkv_kernelI23Flash_fwd_kernel_traitsILi128ELi64ELi64ELi4ELb0ELb0EN7cutlass6half_tE19Flash_kernel_traitsILi128ELi64ELi64ELi4ES3_EELb0ELb1ELb0ELb0ELb1ELb0ELb1ELb0EEEvNS_16Flash_fwd_paramsE)
        /*00f0*/ 	.short	0x0380
        /*00f2*/ 	.short	0x01d0


	//----- nvinfo : EIATTR_SW_WAR
	.align		4
.L_3072:
        /*00f4*/ 	.byte	0x04, 0x36
        /*00f6*/ 	.short	(.L_3074 - .L_3073)
.L_3073:
        /*00f8*/ 	.word	0x00000008
.L_3074:


//--------------------- .nv.info._ZN5flash24flash_fwd_splitkv_kernelI23Flash_fwd_kernel_traitsILi128ELi64ELi64ELi4ELb0ELb0EN7cutlass6half_tE19Flash_kernel_traitsILi128ELi64ELi64ELi4ES3_EELb0ELb1ELb0ELb0ELb1ELb1ELb1ELb0EEEvNS_16Flash_fwd_paramsE --------------------------
	.section	.nv.info._ZN5flash24flash_fwd_splitkv_kernelI23Flash_fwd_kernel_traitsILi128ELi64ELi64ELi4ELb0ELb0EN7cutlass6half_tE19Flash_kernel_traitsILi128ELi64ELi64ELi4ES3_EELb0ELb1ELb0ELb0ELb1ELb1ELb1ELb0EEEvNS_16Flash_fwd_paramsE,"",@"SHT_CUDA_INFO"
	.sectionflags	@""
	.align	4


	//----- nvinfo : EIATTR_CUDA_API_VERSION
	.align		4
        /*0000*/ 	.byte	0x04, 0x37
        /*0002*/ 	.short	(.L_3076 - .L_3075)
.L_3075:
        /*0004*/ 	.word	0x00000082


	//----- nvinfo : EIATTR_KPARAM_INFO
	.align		4
.L_3076:
        /*0008*/ 	.byte	0x04, 0x17
        /*000a*/ 	.short	(.L_3078 - .L_3077)
.L_3077:
        /*000c*/ 	.word	0x00000000
        /*0010*/ 	.short	0x0000
        /*0012*/ 	.short	0x0000
        /*0014*/ 	.byte	0x00, 0xf0, 0x41, 0x07


	//----- nvinfo : EIATTR_SPARSE_MMA_MASK
	.align		4
.L_3078:
        /*0018*/ 	.byte	0x03, 0x50
        /*001a*/ 	.short	0x0000


	//----- nvinfo : EIATTR_MAXREG_COUNT
	.align		4
        /*001c*/ 	.byte	0x03, 0x1b
        /*001e*/ 	.short	0x00ff


	//----- nvinfo : EIATTR_NUM_BARRIERS
	.align		4
        /*0020*/ 	.byte	0x02, 0x4c
        /*0022*/ 	.byte	0x01
	.zero		1


	//----- nvinfo : EIATTR_MERCURY_ISA_VERSION
	.align		4
        /*0024*/ 	.byte	0x03, 0x5f
        /*0026*/ 	.short	0x0101


	//----- nvinfo : EIATTR_COOP_GROUP_MASK_REGIDS
	.align		4
        /*0028*/ 	.byte	0x04, 0x29
        /*002a*/ 	.short	(.L_3080 - .L_3079)


	//   ....[0]....
.L_3079:
        /*002c*/ 	.word	0xffffffff


	//   ....[1]....
        /*0030*/ 	.word	0xffffffff


	//   ....[2]....
        /*0034*/ 	.word	0xffffffff


	//   ....[3]....
        /*0038*/ 	.word	0xffffffff


	//   ....[4]....
        /*003c*/ 	.word	0xffffffff


	//   ....[5]....
        /*0040*/ 	.word	0xffffffff


	//   ....[6]....
        /*0044*/ 	.word	0xffffffff


	//   ....[7]....
        /*0048*/ 	.word	0xffffffff


	//   ....[8]....
        /*004c*/ 	.word	0xffffffff


	//   ....[9]....
        /*0050*/ 	.word	0xffffffff


	//   ....[10]....
        /*0054*/ 	.word	0xffffffff


	//   ....[11]....
        /*0058*/ 	.word	0xffffffff


	//   ....[12]....
        /*005c*/ 	.word	0xffffffff


	//   ....[13]....
        /*0060*/ 	.word	0xffffffff


	//   ....[14]....
        /*0064*/ 	.word	0xffffffff


	//   ....[15]....
        /*0068*/ 	.word	0xffffffff


	//   ....[16]....
        /*006c*/ 	.word	0x05000006


	//   ....[17]....
        /*0070*/ 	.word	0x05000006


	//   ....[18]....
        /*0074*/ 	.word	0x05000006


	//   ....[19]....
        /*0078*/ 	.word	0x05000006


	//----- nvinfo : EIATTR_COOP_GROUP_INSTR_OFFSETS
	.align		4
.L_3080:
        /*007c*/ 	.byte	0x04, 0x28
        /*007e*/ 	.short	(.L_3082 - .L_3081)


	//   ....[0]....
.L_3081:
        /*0080*/ 	.word	0x00004530


	//   ....[1]....
        /*0084*/ 	.word	0x00004550


	//   ....[2]....
        /*0088*/ 	.word	0x00004580


	//   ....[3]....
        /*008c*/ 	.word	0x000045f0


	//   ....[4]....
        /*0090*/ 	.word	0x00007420


	//   ....[5]....
        /*0094*/ 	.word	0x000074a0


	//   ....[6]....
        /*0098*/ 	.word	0x000074c0


	//   ....[7]....
        /*009c*/ 	.word	0x000074e0


	//   ....[8]....
        /*00a0*/ 	.word	0x0000a9f0


	//   ....[9]....
        /*00a4*/ 	.word	0x0000aa20


	//   ....[10]....
        /*00a8*/ 	.word	0x0000aa50


	//   ....[11]....
        /*00ac*/ 	.word	0x0000aa60


	//   ....[12]....
        /*00b0*/ 	.word	0x0000bcd0


	//   ....[13]....
        /*00b4*/ 	.word	0x0000bce0


	//   ....[14]....
        /*00b8*/ 	.word	0x0000bd10


	//   ....[15]....
        /*00bc*/ 	.word	0x0000bd20


	//   ....[16]....
        /*00c0*/ 	.word	0x0000cb80


	//   ....[17]....
        /*00c4*/ 	.word	0x0000cbf0


	//   ....[18]....
        /*00c8*/ 	.word	0x0000cc50


	//   ....[19]....
        /*00cc*/ 	.word	0x0000ccc0


	//----- nvinfo : EIATTR_VRC_CTA_INIT_COUNT
	.align		4
.L_3082:
        /*00d0*/ 	.byte	0x02, 0x4a
	.zero		1
	.zero		1


	//----- nvinfo : EIATTR_EXIT_INSTR_OFFSETS
	.align		4
        /*00d4*/ 	.byte	0x04, 0x1c
        /*00d6*/ 	.short	(.L_3084 - .L_3083)


	//   ....[0]....
.L_3083:
        /*00d8*/ 	.word	0x000001f0


	//----- nvinfo : EIATTR_CRS_STACK_SIZE
	.align		4
.L_3084:
        /*00dc*/ 	.byte	0x04, 0x1e
        /*00de*/ 	.short	(.L_3086 - .L_3085)
.L_3085:
        /*00e0*/ 	.word	0x00000000


	//----- nvinfo : EIATTR_CBANK_PARAM_SIZE
	.align		4
.L_3086:
        /*00e4*/ 	.byte	0x03, 0x19
        /*00e6*/ 	.short	0x01d0


	//----- nvinfo : EIATTR_PARAM_CBANK
	.align		4
        /*00e8*/ 	.byte	0x04, 0x0a
        /*00ea*/ 	.short	(.L_3088 - .L_3087)
	.align		4
.L_3087:
        /*00ec*/ 	.word	index@(.nv.constant0._ZN5flash24flash_fwd_splitkv_kernelI23Flash_fwd_kernel_traitsILi128ELi64ELi64ELi4ELb0ELb0EN7cutlass6half_tE19Flash_kernel_traitsILi128ELi64ELi64ELi4ES3_EELb0ELb1ELb0ELb0ELb1ELb1ELb1ELb0EEEvNS_16Flash_fwd_paramsE)
        /*00f0*/ 	.short	0x0380
        /*00f2*/ 	.short	0x01d0


	//----- nvinfo : EIATTR_SW_WAR
	.align		4
.L_3088:
        /*00f4*/ 	.byte	0x04, 0x36
        /*00f6*/ 	.short	(.L_3090 - .L_3089)
.L_3089:
        /*00f8*/ 	.word	0x00000008
.L_3090:


//--------------------- .nv.info._ZN5flash24flash_fwd_splitkv_kernelI23Flash_fwd_kernel_traitsILi128ELi64ELi64ELi4ELb0ELb0EN7cutlass6half_tE19Flash_kernel_traitsILi128ELi64ELi64ELi4ES3_EELb0ELb1ELb1ELb0ELb0ELb0ELb1ELb0EEEvNS_16Flash_fwd_paramsE --------------------------
	.section	.nv.info._ZN5flash24flash_fwd_splitkv_kernelI23Flash_fwd_kernel_traitsILi128ELi64ELi64ELi4ELb0ELb0EN7cutlass6half_tE19Flash_kernel_traitsILi128ELi64ELi64ELi4ES3_EELb0ELb1ELb1ELb0ELb0ELb0ELb1ELb0EEEvNS_16Flash_fwd_paramsE,"",@"SHT_CUDA_INFO"
	.sectionflags	@""
	.align	4


	//----- nvinfo : EIATTR_CUDA_API_VERSION
	.align		4
        /*0000*/ 	.byte	0x04, 0x37
        /*0002*/ 	.short	(.L_3092 - .L_3091)
.L_3091:
        /*0004*/ 	.word	0x00000082


	//----- nvinfo : EIATTR_KPARAM_INFO
	.align		4
.L_3092:
        /*0008*/ 	.byte	0x04, 0x17
        /*000a*/ 	.short	(.L_3094 - .L_3093)
.L_3093:
        /*000c*/ 	.word	0x00000000
        /*0010*/ 	.short	0x0000
        /*0012*/ 	.short	0x0000
        /*0014*/ 	.byte	0x00, 0xf0, 0x41, 0x07


	//----- nvinfo : EIATTR_SPARSE_MMA_MASK
	.align		4
.L_3094:
        /*0018*/ 	.byte	0x03, 0x50
        /*001a*/ 	.short	0x0000


	//----- nvinfo : EIATTR_MAXREG_COUNT
	.align		4
        /*001c*/ 	.byte	0x03, 0x1b
        /*001e*/ 	.short	0x00ff


	//----- nvinfo : EIATTR_NUM_BARRIERS
	.align		4
        /*0020*/ 	.byte	0x02, 0x4c
        /*0022*/ 	.byte	0x01
	.zero		1


	//----- nvinfo : EIATTR_MERCURY_ISA_VERSION
	.align		4
        /*0024*/ 	.byte	0x03, 0x5f
        /*0026*/ 	.short	0x0101


	//----- nvinfo : EIATTR_COOP_GROUP_MASK_REGIDS
	.align		4
        /*0028*/ 	.byte	0x04, 0x29
        /*002a*/ 	.short	(.L_3096 - .L_3095)


	//   ....[0]....
.L_3095:
        /*002c*/ 	.word	0xffffffff


	//   ....[1]....
        /*0030*/ 	.word	0xffffffff


	//   ....[2]....
        /*0034*/ 	.word	0xffffffff


	//   ....[3]....
        /*0038*/ 	.word	0xffffffff


	//   ....[4]....
        /*003c*/ 	.word	0xffffffff


	//   ....[5]....
        /*0040*/ 	.word	0xffffffff


	//   ....[6]....
        /*0044*/ 	.word	0xffffffff


	//   ....[7]....
        /*0048*/ 	.word	0xffffffff


	//   ....[8]....
        /*004c*/ 	.word	0xffffffff


	//   ....[9]....
        /*0050*/ 	.word	0xffffffff


	//   ....[10]....
        /*0054*/ 	.word	0xffffffff


	//   ....[11]....
        /*0058*/ 	.word	0xffffffff


	//   ....[12]....
        /*005c*/ 	.word	0xffffffff


	//   ....[13]....
        /*0060*/ 	.word	0xffffffff


	//   ....[14]....
        /*0064*/ 	.word	0xffffffff


	//   ....[15]....
        /*0068*/ 	.word	0xffffffff


	//   ....[16]....
        /*006c*/ 	.word	0x05000008


	//   ....[17]....
        /*0070*/ 	.word	0x05000008


	//   ....[18]....
        /*0074*/ 	.word	0x05000008


	//   ....[19]....
        /*0078*/ 	.word	0x05000008


	//----- nvinfo : EIATTR_COOP_GROUP_INSTR_OFFSETS
	.align		4
.L_3096:
        /*007c*/ 	.byte	0x04, 0x28
        /*007e*/ 	.short	(.L_3098 - .L_3097)


	//   ....[0]....
.L_3097:
        /*0080*/ 	.word	0x00005900


	//   ....[1]....
        /*0084*/ 	.word	0x00005920


	//   ....[2]....
        /*0088*/ 	.word	0x00005940


	//   ....[3]....
        /*008c*/ 	.word	0x00005960


	//   ....[4]....
        /*0090*/ 	.word	0x000090b0


	//   ....[5]....
        /*0094*/ 	.word	0x000090c0


	//   ....[6]....
        /*0098*/ 	.word	0x000090f0


	//   ....[7]....
        /*009c*/ 	.word	0x00009100


	//   ....[8]....
        /*00a0*/ 	.word	0x0000caa0


	//   ....[9]....
        /*00a4*/ 	.word	0x0000cab0


	//   ....[10]....
        /*00a8*/ 	.word	0x0000cae0


	//   ....[11]....
        /*00ac*/ 	.word	0x0000caf0


	//   ....[12]....
        /*00b0*/ 	.word	0x0000dd60


	//   ....[13]....
        /*00b4*/ 	.word	0x0000dd70


	//   ....[14]....
        /*00b8*/ 	.word	0x0000dda0


	//   ....[15]....
        /*00bc*/ 	.word	0x0000ddb0


	//   ....[16]....
        /*00c0*/ 	.word	0x0000f0f0


	//   ....[17]....
        /*00c4*/ 	.word	0x0000f160


	//   ....[18]....
        /*00c8*/ 	.word	0x0000f1c0


	//   ....[19]....
        /*00cc*/ 	.word	0x0000f230


	//----- nvinfo : EIATTR_VRC_CTA_INIT_COUNT
	.align		4
.L_3098:
        /*00d0*/ 	.byte	0x02, 0x4a
	.zero		1
	.zero		1


	//----- nvinfo : EIATTR_EXIT_INSTR_OFFSETS
	.align		4
        /*00d4*/ 	.byte	0x04, 0x1c
        /*00d6*/ 	.short	(.L_3100 - .L_3099)


	//   ....[0]....
.L_3099:
        /*00d8*/ 	.word	0x000001f0


	//----- nvinfo : EIATTR_CRS_STACK_SIZE
	.align		4
.L_3100:
        /*00dc*/ 	.byte	0x04, 0x1e
        /*00de*/ 	.short	(.L_3102 - .L_3101)
.L_3101:
        /*00e0*/ 	.word	0x00000000


	//----- nvinfo : EIATTR_CBANK_PARAM_SIZE
	.align		4
.L_3102:
        /*00e4*/ 	.byte	0x03, 0x19
        /*00e6*/ 	.short	0x01d0


	//----- nvinfo : EIATTR_PARAM_CBANK
	.align		4
        /*00e8*/ 	.byte	0x04, 0x0a
        /*00ea*/ 	.short	(.L_3104 - .L_3103)
	.align		4
.L_3103:
        /*00ec*/ 	.word	index@(.nv.constant0._ZN5flash24flash_fwd_splitkv_kernelI23Flash_fwd_kernel_traitsILi128ELi64ELi64ELi4ELb0ELb0EN7cutlass6half_tE19Flash_kernel_traitsILi128ELi64ELi64ELi4ES3_EELb0ELb1ELb1ELb0ELb0ELb0ELb1ELb0EEEvNS_16Flash_fwd_paramsE)
        /*00f0*/ 	.short	0x0380
        /*00f2*/ 	.short	0x01d0


	//----- nvinfo : EIATTR_SW_WAR
	.align		4
.L_3104:
        /*00f4*/ 	.byte	0x04, 0x36
        /*00f6*/ 	.short	(.L_3106 - .L_3105)
.L_3105:
        /*00f8*/ 	.word	0x00000008
.L_3106:


//--------------------- .nv.info._ZN5flash24flash_fwd_splitkv_kernelI23Flash_fwd_kernel_traitsILi128ELi64ELi64ELi4ELb0ELb0EN7cutlass6half_tE19Flash_kernel_traitsILi128ELi64ELi64ELi4ES3_EELb0ELb1ELb1ELb0ELb0ELb1ELb1ELb0EEEvNS_16Flash_fwd_paramsE --------------------------
	.section	.nv.info._ZN5flash24flash_fwd_splitkv_kernelI23Flash_fwd_kernel_traitsILi128ELi64ELi64ELi4ELb0ELb0EN7cutlass6half_tE19Flash_kernel_traitsILi128ELi64ELi64ELi4ES3_EELb0ELb1ELb1ELb0ELb0ELb1ELb1ELb0EEEvNS_16Flash_fwd_paramsE,"",@"SHT_CUDA_INFO"
	.sectionflags	@""
	.align	4


	//----- nvinfo : EIATTR_CUDA_API_VERSION
	.align		4
        /*0000*/ 	.byte	0x04, 0x37
        /*0002*/ 	.short	(.L_3108 - .L_3107)
.L_3107:
        /*0004*/ 	.word	0x00000082


	//----- nvinfo : EIATTR_KPARAM_INFO
	.align		4
.L_3108:
        /*0008*/ 	.byte	0x04, 0x17
        /*000a*/ 	.short	(.L_3110 - .L_3109)
.L_3109:
        /*000c*/ 	.word	0x00000000
        /*0010*/ 	.short	0x0000
        /*0012*/ 	.short	0x0000
        /*0014*/ 	.byte	0x00, 0xf0, 0x41, 0x07


	//----- nvinfo : EIATTR_SPARSE_MMA_MASK
	.align		4
.L_3110:
        /*0018*/ 	.byte	0x03, 0x50
        /*001a*/ 	.short	0x0000


	//----- nvinfo : EIATTR_MAXREG_COUNT
	.align		4
        /*001c*/ 	.byte	0x03, 0x1b
        /*001e*/ 	.short	0x00ff


	//----- nvinfo : EIATTR_NUM_BARRIERS
	.align		4
        /*0020*/ 	.byte	0x02, 0x4c
        /*0022*/ 	.byte	0x01
	.zero		1


	//----- nvinfo : EIATTR_MERCURY_ISA_VERSION
	.align		4
        /*0024*/ 	.byte	0x03, 0x5f
        /*0026*/ 	.short	0x0101


	//----- nvinfo : EIATTR_COOP_GROUP_MASK_REGIDS
	.align		4
        /*0028*/ 	.byte	0x04, 0x29
        /*002a*/ 	.short	(.L_3112 - .L_3111)


	//   ....[0]....
.L_3111:
        /*002c*/ 	.word	0xffffffff


	//   ....[1]....
        /*0030*/ 	.word	0xffffffff


	//   ....[2]....
        /*0034*/ 	.word	0xffffffff


	//   ....[3]....
        /*0038*/ 	.word	0xffffffff


	//   ....[4]....
        /*003c*/ 	.word	0xffffffff


	//   ....[5]....
        /*0040*/ 	.word	0xffffffff


	//   ....[6]....
        /*0044*/ 	.word	0xffffffff


	//   ....[7]....
        /*0048*/ 	.word	0xffffffff


	//   ....[8]....
        /*004c*/ 	.word	0xffffffff


	//   ....[9]....
        /*0050*/ 	.word	0xffffffff


	//   ....[10]....
        /*0054*/ 	.word	0xffffffff


	//   ....[11]....
        /*0058*/ 	.word	0xffffffff


	//   ....[12]....
        /*005c*/ 	.word	0xffffffff


	//   ....[13]....
        /*0060*/ 	.word	0xffffffff


	//   ....[14]....
        /*0064*/ 	.word	0xffffffff


	//   ....[15]....
        /*0068*/ 	.word	0xffffffff


	//   ....[16]....
        /*006c*/ 	.word	0x05000008


	//   ....[17]....
        /*0070*/ 	.word	0x05000008


	//   ....[18]....
        /*0074*/ 	.word	0x05000008


	//   ....[19]....
        /*0078*/ 	.word	0x05000008


	//----- nvinfo : EIATTR_COOP_GROUP_INSTR_OFFSETS
	.align		4
.L_3112:
        /*007c*/ 	.byte	0x04, 0x28
        /*007e*/ 	.short	(.L_3114 - .L_3113)


	//   ....[0]....
.L_3113:
        /*0080*/ 	.word	0x00005cf0


	//   ....[1]....
        /*0084*/ 	.word	0x00005d60


	//   ....[2]....
        /*0088*/ 	.word	0x00005d80


	//   ....[3]....
        /*008c*/ 	.word	0x00005da0


	//   ....[4]....
        /*0090*/ 	.word	0x00009910


	//   ....[5]....
        /*0094*/ 	.word	0x00009920


	//   ....[6]....
        /*0098*/ 	.word	0x00009950


	//   ....[7]....
        /*009c*/ 	.word	0x00009960


	//   ....[8]....
        /*00a0*/ 	.word	0x0000d700


	//   ....[9]....
        /*00a4*/ 	.word	0x0000d710


	//   ....[10]....
        /*00a8*/ 	.word	0x0000d740


	//   ....[11]....
        /*00ac*/ 	.word	0x0000d750


	//   ....[12]....
        /*00b0*/ 	.word	0x0000e9c0


	//   ....[13]....
        /*00b4*/ 	.word	0x0000e9d0


	//   ....[14]....
        /*00b8*/ 	.word	0x0000ea00


	//   ....[15]....
        /*00bc*/ 	.word	0x0000ea10


	//   ....[16]....
        /*00c0*/ 	.word	0x0000fd50


	//   ....[17]....
        /*00c4*/ 	.word	0x0000fdc0


	//   ....[18]....
        /*00c8*/ 	.word	0x0000fe20


	//   ....[19]....
        /*00cc*/ 	.word	0x0000fe90


	//----- nvinfo : EIATTR_VRC_CTA_INIT_COUNT
	.align		4
.L_3114:
        /*00d0*/ 	.byte	0x02, 0x4a
	.zero		1
	.zero		1


	//----- nvinfo : EIATTR_EXIT_INSTR_OFFSETS
	.align		4
        /*00d4*/ 	.byte	0x04, 0x1c
        /*00d6*/ 	.short	(.L_3116 - .L_3115)


	//   ....[0]....
.L_3115:
        /*00d8*/ 	.word	0x000001f0


	//----- nvinfo : EIATTR_CRS_STACK_SIZE
	.align		4
.L_3116:
        /*00dc*/ 	.byte	0x04, 0x1e
        /*00de*/ 	.short	(.L_3118 - .L_3117)
.L_3117:
        /*00e0*/ 	.word	0x00000000


	//----- nvinfo : EIATTR_CBANK_PARAM_SIZE
	.align		4
.L_3118:
        /*00e4*/ 	.byte	0x03, 0x19
        /*00e6*/ 	.short	0x01d0


	//----- nvinfo : EIATTR_PARAM_CBANK
	.align		4
        /*00e8*/ 	.byte	0x04, 0x0a
        /*00ea*/ 	.short	(.L_3120 - .L_3119)
	.align		4
.L_3119:
        /*00ec*/ 	.word	index@(.nv.constant0._ZN5flash24flash_fwd_splitkv_kernelI23Flash_fwd_kernel_traitsILi128ELi64ELi64ELi4ELb0ELb0EN7cutlass6half_tE19Flash_kernel_traitsILi128ELi64ELi64ELi4ES3_EELb0ELb1ELb1ELb0ELb0ELb1ELb1ELb0EEEvNS_16Flash_fwd_paramsE)
        /*00f0*/ 	.short	0x0380
        /*00f2*/ 	.short	0x01d0


	//----- nvinfo : EIATTR_SW_WAR
	.align		4
.L_3120:
        /*00f4*/ 	.byte	0x04, 0x36
        /*00f6*/ 	.short	(.L_3122 - .L_3121)
.L_3121:
        /*00f8*/ 	.word	0x00000008
.L_3122:


//--------------------- .nv.info._ZN5flash24flash_fwd_splitkv_kernelI23Flash_fwd_kernel_traitsILi128ELi64ELi64ELi4ELb0ELb0EN7cutlass6half_tE19Flash_kernel_traitsILi128ELi64ELi64ELi4ES3_EELb0ELb1ELb0ELb0ELb1ELb0ELb1ELb1EEEvNS_16Flash_fwd_paramsE --------------------------
	.section	.nv.info._ZN5flash24flash_fwd_splitkv_kernelI23Flash_fwd_kernel_traitsILi128ELi64ELi64ELi4ELb0ELb0EN7cutlass6half_tE19Flash_kernel_traitsILi128ELi64ELi64ELi4ES3_EELb0ELb1ELb0ELb0ELb1ELb0ELb1ELb1EEEvNS_16Flash_fwd_paramsE,"",@"SHT_CUDA_INFO"
	.sectionflags	@""
	.align	4


	//----- nvinfo : EIATTR_CUDA_API_VERSION
	.align		4
        /*0000*/ 	.byte	0x04, 0x37
        /*0002*/ 	.short	(.L_3124 - .L_3123)
.L_3123:
        /*0004*/ 	.word	0x00000082


	//----- nvinfo : EIATTR_KPARAM_INFO
	.align		4
.L_3124:
        /*0008*/ 	.byte	0x04, 0x17
        /*000a*/ 	.short	(.L_3126 - .L_3125)
.L_3125:
        /*000c*/ 	.word	0x00000000
        /*0010*/ 	.short	0x0000
        /*0012*/ 	.short	0x0000
        /*0014*/ 	.byte	0x00, 0xf0, 0x41, 0x07


	//----- nvinfo : EIATTR_SPARSE_MMA_MASK
	.align		4
.L_3126:
        /*0018*/ 	.byte	0x03, 0x50
        /*001a*/ 	.short	0x0000


	//----- nvinfo : EIATTR_MAXREG_COUNT
	.align		4
        /*001c*/ 	.byte	0x03, 0x1b
        /*001e*/ 	.short	0x00ff


	//----- nvinfo : EIATTR_NUM_BARRIERS
	.align		4
        /*0020*/ 	.byte	0x02, 0x4c
        /*0022*/ 	.byte	0x01
	.zero		1


	//----- nvinfo : EIATTR_MERCURY_ISA_VERSION
	.align		4
        /*0024*/ 	.byte	0x03, 0x5f
        /*0026*/ 	.short	0x0101


	//----- nvinfo : EIATTR_COOP_GROUP_MASK_REGIDS
	.align		4
        /*0028*/ 	.byte	0x04, 0x29
        /*002a*/ 	.short	(.L_3128 - .L_3127)


	//   ....[0]....
.L_3127:
        /*002c*/ 	.word	0xffffffff


	//   ....[1]....
        /*0030*/ 	.word	0xffffffff


	//   ....[2]....
        /*0034*/ 	.word	0xffffffff


	//   ....[3]....
        /*0038*/ 	.word	0xffffffff


	//   ....[4]....
        /*003c*/ 	.word	0xffffffff


	//   ....[5]....
        /*0040*/ 	.word	0xffffffff


	//   ....[6]....
        /*0044*/ 	.word	0xffffffff


	//   ....[7]....
        /*0048*/ 	.word	0xffffffff


	//   ....[8]....
        /*004c*/ 	.word	0xffffffff


	//   ....[9]....
        /*0050*/ 	.word	0xffffffff


	//   ....[10]....
        /*0054*/ 	.word	0xffffffff


	//   ....[11]....
        /*0058*/ 	.word	0xffffffff


	//   ....[12]....
        /*005c*/ 	.word	0xffffffff


	//   ....[13]....
        /*0060*/ 	.word	0xffffffff


	//   ....[14]....
        /*0064*/ 	.word	0xffffffff


	//   ....[15]....
        /*0068*/ 	.word	0xffffffff


	//   ....[16]....
        /*006c*/ 	.word	0x05000006


	//   ....[17]....
        /*0070*/ 	.word	0x05000006


	//   ....[18]....
        /*0074*/ 	.word	0x05000006


	//   ....[19]....
        /*0078*/ 	.word	0x05000006


	//----- nvinfo : EIATTR_COOP_GROUP_INSTR_OFFSETS
	.align		4
.L_3128:
        /*007c*/ 	.byte	0x04, 0x28
        /*007e*/ 	.short	(.L_3130 - .L_3129)


	//   ....[0]....
.L_3129:
        /*0080*/ 	.word	0x0000e850


	//   ....[1]....
        /*0084*/ 	.word	0x0000e8c0


	//   ....[2]....
        /*0088*/ 	.word	0x0000e8e0


	//   ....[3]....
        /*008c*/ 	.word	0x0000e900


	//   ....[4]....
        /*0090*/ 	.word	0x00011340


	//   ....[5]....
        /*0094*/ 	.word	0x00011350


	//   ....[6]....
        /*0098*/ 	.word	0x00011380


	//   ....[7]....
        /*009c*/ 	.word	0x00011390


	//   ....[8]....
        /*00a0*/ 	.word	0x000144a0


	//   ....[9]....
        /*00a4*/ 	.word	0x000144d0


	//   ....[10]....
        /*00a8*/ 	.word	0x00014500


	//   ....[11]....
        /*00ac*/ 	.word	0x00014510


	//   ....[12]....
        /*00b0*/ 	.word	0x00015780


	//   ....[13]....
        /*00b4*/ 	.word	0x00015790


	//   ....[14]....
        /*00b8*/ 	.word	0x000157c0


	//   ....[15]....
        /*00bc*/ 	.word	0x000157d0


	//   ....[16]....
        /*00c0*/ 	.word	0x000166a0


	//   ....[17]....
        /*00c4*/ 	.word	0x00016710


	//   ....[18]....
        /*00c8*/ 	.word	0x00016780


	//   ....[19]....
        /*00cc*/ 	.word	0x000167e0


	//----- nvinfo : EIATTR_VRC_CTA_INIT_COUNT
	.align		4
.L_3130:
        /*00d0*/ 	.byte	0x02, 0x4a
	.zero		1
	.zero		1


	//----- nvinfo : EIATTR_EXIT_INSTR_OFFSETS
	.align		4
        /*00d4*/ 	.byte	0x04, 0x1c
        /*00d6*/ 	.short	(.L_3132 - .L_3131)


	//   ....[0]....
.L_3131:
        /*00d8*/ 	.word	0x000001f0


	//----- nvinfo : EIATTR_CRS_STACK_SIZE
	.align		4
.L_3132:
        /*00dc*/ 	.byte	0x04, 0x1e
        /*00de*/ 	.short	(.L_3134 - .L_3133)
.L_3133:
        /*00e0*/ 	.word	0x00000000


	//----- nvinfo : EIATTR_CBANK_PARAM_SIZE
	.align		4
.L_3134:
        /*00e4*/ 	.byte	0x03, 0x19
        /*00e6*/ 	.short	0x01d0


	//----- nvinfo : EIATTR_PARAM_CBANK
	.align		4
        /*00e8*/ 	.byte	0x04, 0x0a
        /*00ea*/ 	.short	(.L_3136 - .L_3135)
	.align		4
.L_3135:
        /*00ec*/ 	.word	index@(.nv.constant0._ZN5flash24flash_fwd_splitkv_kernelI23Flash_fwd_kernel_traitsILi128ELi64ELi64ELi4ELb0ELb0EN7cutlass6half_tE19Flash_kernel_traitsILi128ELi64ELi64ELi4ES3_EELb0ELb1ELb0ELb0ELb1ELb0ELb1ELb1EEEvNS_16Flash_fwd_paramsE)
        /*00f0*/ 	.short	0x0380
        /*00f2*/ 	.short	0x01d0


	//----- nvinfo : EIATTR_SW_WAR
	.align		4
.L_3136:
        /*00f4*/ 	.byte	0x04, 0x36
        /*00f6*/ 	.short	(.L_3138 - .L_3137)
.L_3137:
        /*00f8*/ 	.word	0x00000008
.L_3138:


//--------------------- .nv.info._ZN5flash24flash_fwd_splitkv_kernelI23Flash_fwd_kernel_traitsILi128ELi64ELi64ELi4ELb0ELb0EN7cutlass6half_tE19Flash_kernel_traitsILi128ELi64ELi64ELi4ES3_EELb0ELb1ELb0ELb0ELb1ELb1ELb1ELb1EEEvNS_16Flash_fwd_paramsE --------------------------
	.section	.nv.info._ZN5flash24flash_fwd_splitkv_kernelI23Flash_fwd_kernel_traitsILi128ELi64ELi64ELi4ELb0ELb0EN7cutlass6half_tE19Flash_kernel_traitsILi128ELi64ELi64ELi4ES3_EELb0ELb1ELb0ELb0ELb1ELb1ELb1ELb1EEEvNS_16Flash_fwd_paramsE,"",@"SHT_CUDA_INFO"
	.sectionflags	@""
	.align	4


	//----- nvinfo : EIATTR_CUDA_API_VERSION
	.align		4
        /*0000*/ 	.byte	0x04, 0x37
        /*0002*/ 	.short	(.L_3140 - .L_3139)
.L_3139:
        /*0004*/ 	.word	0x00000082


	//----- nvinfo : EIATTR_KPARAM_INFO
	.align		4
.L_3140:
        /*0008*/ 	.byte	0x04, 0x17
        /*000a*/ 	.short	(.L_3142 - .L_3141)
.L_3141:
        /*000c*/ 	.word	0x00000000
        /*0010*/ 	.short	0x0000
        /*0012*/ 	.short	0x0000
        /*0014*/ 	.byte	0x00, 0xf0, 0x41, 0x07


	//----- nvinfo : EIATTR_SPARSE_MMA_MASK
	.align		4
.L_3142:
        /*0018*/ 	.byte	0x03, 0x50
        /*001a*/ 	.short	0x0000


	//----- nvinfo : EIATTR_MAXREG_COUNT
	.align		4
        /*001c*/ 	.byte	0x03, 0x1b
        /*001e*/ 	.short	0x00ff


	//----- nvinfo : EIATTR_NUM_BARRIERS
	.align		4
        /*0020*/ 	.byte	0x02, 0x4c
        /*0022*/ 	.byte	0x01
	.zero		1


	//----- nvinfo : EIATTR_MERCURY_ISA_VERSION
	.align		4
        /*0024*/ 	.byte	0x03, 0x5f
        /*0026*/ 	.short	0x0101


	//----- nvinfo : EIATTR_COOP_GROUP_MASK_REGIDS
	.align		4
        /*0028*/ 	.byte	0x04, 0x29
        /*002a*/ 	.short	(.L_3144 - .L_3143)


	//   ....[0]....
.L_3143:
        /*002c*/ 	.word	0xffffffff


	//   ....[1]....
        /*0030*/ 	.word	0xffffffff


	//   ....[2]....
        /*0034*/ 	.word	0xffffffff


	//   ....[3]....
        /*0038*/ 	.word	0xffffffff


	//   ....[4]....
        /*003c*/ 	.word	0xffffffff


	//   ....[5]....
        /*0040*/ 	.word	0xffffffff


	//   ....[6]....
        /*0044*/ 	.word	0xffffffff


	//   ....[7]....
        /*0048*/ 	.word	0xffffffff


	//   ....[8]....
        /*004c*/ 	.word	0xffffffff


	//   ....[9]....
        /*0050*/ 	.word	0xffffffff


	//   ....[10]....
        /*0054*/ 	.word	0xffffffff


	//   ....[11]....
        /*0058*/ 	.word	0xffffffff


	//   ....[12]....
        /*005c*/ 	.word	0xffffffff


	//   ....[13]....
        /*0060*/ 	.word	0xffffffff


	//   ....[14]....
        /*0064*/ 	.word	0xffffffff


	//   ....[15]....
        /*0068*/ 	.word	0xffffffff


	//   ....[16]....
        /*006c*/ 	.word	0x05000006


	//   ....[17]....
        /*0070*/ 	.word	0x05000006


	//   ....[18]....
        /*0074*/ 	.word	0x05000006


	//   ....[19]....
        /*0078*/ 	.word	0x05000006


	//----- nvinfo : EIATTR_COOP_GROUP_INSTR_OFFSETS
	.align		4
.L_3144:
        /*007c*/ 	.byte	0x04, 0x28
        /*007e*/ 	.short	(.L_3146 - .L_3145)


	//   ....[0]....
.L_3145:
        /*0080*/ 	.word	0x0000ec90


	//   ....[1]....
        /*0084*/ 	.word	0x0000ecb0


	//   ....[2]....
        /*0088*/ 	.word	0x0000ecd0


	//   ....[3]....
        /*008c*/ 	.word	0x0000ecf0


	//   ....[4]....
        /*0090*/ 	.word	0x00011ac0


	//   ....[5]....
        /*0094*/ 	.word	0x00011b30


	//   ....[6]....
        /*0098*/ 	.word	0x00011b50


	//   ....[7]....
        /*009c*/ 	.word	0x00011b70


	//   ....[8]....
        /*00a0*/ 	.word	0x00015090


	//   ....[9]....
        /*00a4*/ 	.word	0x000150c0


	//   ....[10]....
        /*00a8*/ 	.word	0x000150f0


	//   ....[11]....
        /*00ac*/ 	.word	0x00015100


	//   ....[12]....
        /*00b0*/ 	.word	0x00016370


	//   ....[13]....
        /*00b4*/ 	.word	0x00016380


	//   ....[14]....
        /*00b8*/ 	.word	0x000163b0


	//   ....[15]....
        /*00bc*/ 	.word	0x000163c0


	//   ....[16]....
        /*00c0*/ 	.word	0x00017290


	//   ....[17]....
        /*00c4*/ 	.word	0x00017300


	//   ....[18]....
        /*00c8*/ 	.word	0x00017370


	//   ....[19]....
        /*00cc*/ 	.word	0x000173d0


	//----- nvinfo : EIATTR_VRC_CTA_INIT_COUNT
	.align		4
.L_3146:
        /*00d0*/ 	.byte	0x02, 0x4a
	.zero		1
	.zero		1


	//----- nvinfo : EIATTR_EXIT_INSTR_OFFSETS
	.align		4
        /*00d4*/ 	.byte	0x04, 0x1c
        /*00d6*/ 	.short	(.L_3148 - .L_3147)


	//   ....[0]....
.L_3147:
        /*00d8*/ 	.word	0x000001f0


	//----- nvinfo : EIATTR_CRS_STACK_SIZE
	.align		4
.L_3148:
        /*00dc*/ 	.byte	0x04, 0x1e
        /*00de*/ 	.short	(.L_3150 - .L_3149)
.L_3149:
        /*00e0*/ 	.word	0x00000000


	//----- nvinfo : EIATTR_CBANK_PARAM_SIZE
	.align		4
.L_3150:
        /*00e4*/ 	.byte	0x03, 0x19
        /*00e6*/ 	.short	0x01d0


	//----- nvinfo : EIATTR_PARAM_CBANK
	.align		4
        /*00e8*/ 	.byte	0x04, 0x0a
        /*00ea*/ 	.short	(.L_3152 - .L_3151)
	.align		4
.L_3151:
        /*00ec*/ 	.word	index@(.nv.constant0._ZN5flash24flash_fwd_splitkv_kernelI23Flash_fwd_kernel_traitsILi128ELi64ELi64ELi4ELb0ELb0EN7cutlass6half_tE19Flash_kernel_traitsILi128ELi64ELi64ELi4ES3_EELb0ELb1ELb0ELb0ELb1ELb1ELb1ELb1EEEvNS_16Flash_fwd_paramsE)
        /*00f0*/ 	.short	0x0380
        /*00f2*/ 	.short	0x01d0


	//----- nvinfo : EIATTR_SW_WAR
	.align		4
.L_3152:
        /*00f4*/ 	.byte	0x04, 0x36
        /*00f6*/ 	.short	(.L_3154 - .L_3153)
.L_3153:
        /*00f8*/ 	.word	0x00000008
.L_3154:


//--------------------- .nv.info._ZN5flash24flash_fwd_splitkv_kernelI23Flash_fwd_kernel_traitsILi128ELi64ELi64ELi4ELb0ELb0EN7cutlass6half_tE19Flash_kernel_traitsILi128ELi64ELi64ELi4ES3_EELb0ELb1ELb1ELb0ELb0ELb0ELb1ELb1EEEvNS_16Flash_fwd_paramsE --------------------------
	.section	.nv.info._ZN5flash24flash_fwd_splitkv_kernelI23Flash_fwd_kernel_traitsILi128ELi64ELi64ELi4ELb0ELb0EN7cutlass6half_tE19Flash_kernel_traitsILi128ELi64ELi64ELi4ES3_EELb0ELb1ELb1ELb0ELb0ELb0ELb1ELb1EEEvNS_16Flash_fwd_paramsE,"",@"SHT_CUDA_INFO"
	.sectionflags	@""
	.align	4


	//----- nvinfo : EIATTR_CUDA_API_VERSION
	.align		4
        /*0000*/ 	.byte	0x04, 0x37
        /*0002*/ 	.short	(.L_3156 - .L_3155)
.L_3155:
        /*0004*/ 	.word	0x00000082


	//----- nvinfo : EIATTR_KPARAM_INFO
	.align		4
.L_3156:
        /*0008*/ 	.byte	0x04, 0x17
        /*000a*/ 	.short	(.L_3158 - .L_3157)
.L_3157:
        /*000c*/ 	.word	0x00000000
        /*0010*/ 	.short	0x0000
        /*0012*/ 	.short	0x0000
        /*0014*/ 	.byte	0x00, 0xf0, 0x41, 0x07


	//----- nvinfo : EIATTR_SPARSE_MMA_MASK
	.align		4
.L_3158:
        /*0018*/ 	.byte	0x03, 0x50
        /*001a*/ 	.short	0x0000


	//----- nvinfo : EIATTR_MAXREG_COUNT
	.align		4
        /*001c*/ 	.byte	0x03, 0x1b
        /*001e*/ 	.short	0x00ff


	//----- nvinfo : EIATTR_NUM_BARRIERS
	.align		4
        /*0020*/ 	.byte	0x02, 0x4c
        /*0022*/ 	.byte	0x01
	.zero		1


	//----- nvinfo : EIATTR_MERCURY_ISA_VERSION
	.align		4
        /*0024*/ 	.byte	0x03, 0x5f
        /*0026*/ 	.short	0x0101


	//----- nvinfo : EIATTR_COOP_GROUP_MASK_REGIDS
	.align		4
        /*0028*/ 	.byte	0x04, 0x29
        /*002a*/ 	.short	(.L_3160 - .L_3159)


	//   ....[0]....
.L_3159:
        /*002c*/ 	.word	0xffffffff


	//   ....[1]....
        /*0030*/ 	.word	0xffffffff


	//   ....[2]....
        /*0034*/ 	.word	0xffffffff


	//   ....[3]....
        /*0038*/ 	.word	0xffffffff


	//   ....[4]....
        /*003c*/ 	.word	0xffffffff


	//   ....[5]....
        /*0040*/ 	.word	0xffffffff


	//   ....[6]....
        /*0044*/ 	.word	0xffffffff


	//   ....[7]....
        /*0048*/ 	.word	0xffffffff


	//   ....[8]....
        /*004c*/ 	.word	0xffffffff


	//   ....[9]....
        /*0050*/ 	.word	0xffffffff


	//   ....[10]....
        /*0054*/ 	.word	0xffffffff


	//   ....[11]....
        /*0058*/ 	.word	0xffffffff


	//   ....[12]....
        /*005c*/ 	.word	0xffffffff


	//   ....[13]....
        /*0060*/ 	.word	0xffffffff


	//   ....[14]....
        /*0064*/ 	.word	0xffffffff


	//   ....[15]....
        /*0068*/ 	.word	0xffffffff


	//   ....[16]....
        /*006c*/ 	.word	0x05000006


	//   ....[17]....
        /*0070*/ 	.word	0x05000006


	//   ....[18]....
        /*0074*/ 	.word	0x05000006


	//   ....[19]....
        /*0078*/ 	.word	0x05000006


	//----- nvinfo : EIATTR_COOP_GROUP_INSTR_OFFSETS
	.align		4
.L_3160:
        /*007c*/ 	.byte	0x04, 0x28
        /*007e*/ 	.short	(.L_3162 - .L_3161)


	//   ....[0]....
.L_3161:
        /*0080*/ 	.word	0x00010ad0


	//   ....[1]....
        /*0084*/ 	.word	0x00010af0


	//   ....[2]....
        /*0088*/ 	.word	0x00010b10


	//   ....[3]....
        /*008c*/ 	.word	0x00010b30


	//   ....[4]....
        /*0090*/ 	.word	0x00014310


	//   ....[5]....
        /*0094*/ 	.word	0x00014320


	//   ....[6]....
        /*0098*/ 	.word	0x00014350


	//   ....[7]....
        /*009c*/ 	.word	0x00014360


	//   ....[8]....
        /*00a0*/ 	.word	0x00017dd0


	//   ....[9]....
        /*00a4*/ 	.word	0x00017df0


	//   ....[10]....
        /*00a8*/ 	.word	0x00017e20


	//   ....[11]....
        /*00ac*/ 	.word	0x00017e30


	//   ....[12]....
        /*00b0*/ 	.word	0x000190a0


	//   ....[13]....
        /*00b4*/ 	.word	0x000190b0


	//   ....[14]....
        /*00b8*/ 	.word	0x000190e0


	//   ....[15]....
        /*00bc*/ 	.word	0x000190f0


	//   ....[16]....
        /*00c0*/ 	.word	0x0001a400


	//   ....[17]....
        /*00c4*/ 	.word	0x0001a470


	//   ....[18]....
        /*00c8*/ 	.word	0x0001a4e0


	//   ....[19]....
        /*00cc*/ 	.word	0x0001a540


	//----- nvinfo : EIATTR_VRC_CTA_INIT_COUNT
	.align		4
.L_3162:
        /*00d0*/ 	.byte	0x02, 0x4a
	.zero		1
	.zero		1


	//----- nvinfo : EIATTR_EXIT_INSTR_OFFSETS
	.align		4
        /*00d4*/ 	.byte	0x04, 0x1c
        /*00d6*/ 	.short	(.L_3164 - .L_3163)


	//   ....[0]....
.L_3163:
        /*00d8*/ 	.word	0x000001f0


	//----- nvinfo : EIATTR_CRS_STACK_SIZE
	.align		4
.L_3164:
        /*00dc*/ 	.byte	0x04, 0x1e
        /*00de*/ 	.short	(.L_3166 - .L_3165)
.L_3165:
        /*00e0*/ 	.word	0x00000000


	//----- nvinfo : EIATTR_CBANK_PARAM_SIZE
	.align		4
.L_3166:
        /*00e4*/ 	.byte	0x03, 0x19
        /*00e6*/ 	.short	0x01d0


	//----- nvinfo : EIATTR_PARAM_CBANK
	.align		4
        /*00e8*/ 	.byte	0x04, 0x0a
        /*00ea*/ 	.short	(.L_3168 - .L_3167)
	.align		4
.L_3167:
        /*00ec*/ 	.word	index@(.nv.constant0._ZN5flash24flash_fwd_splitkv_kernelI23Flash_fwd_kernel_traitsILi128ELi64ELi64ELi4ELb0ELb0EN7cutlass6half_tE19Flash_kernel_traitsILi128ELi64ELi64ELi4ES3_EELb0ELb1ELb1ELb0ELb0ELb0ELb1ELb1EEEvNS_16Flash_fwd_paramsE)
        /*00f0*/ 	.short	0x0380
        /*00f2*/ 	.short	0x01d0


	//----- nvinfo : EIATTR_SW_WAR
	.align		4
.L_3168:
        /*00f4*/ 	.byte	0x04, 0x36
        /*00f6*/ 	.short	(.L_3170 - .L_3169)
.L_3169:
        /*00f8*/ 	.word	0x00000008
.L_3170:


//--------------------- .nv.info._ZN5flash24flash_fwd_splitkv_kernelI23Flash_fwd_kernel_traitsILi128ELi64ELi64ELi4ELb0ELb0EN7cutlass6half_tE19Flash_kernel_traitsILi128ELi64ELi64ELi4ES3_EELb0ELb1ELb1ELb0ELb0ELb1ELb1ELb1EEEvNS_16Flash_fwd_paramsE --------------------------
	.section	.nv.info._ZN5flash24flash_fwd_splitkv_kernelI23Flash_fwd_kernel_traitsILi128ELi64ELi64ELi4ELb0ELb0EN7cutlass6half_tE19Flash_kernel_traitsILi128ELi64ELi64ELi4ES3_EELb0ELb1ELb1ELb0ELb0ELb1ELb1ELb1EEEvNS_16Flash_fwd_paramsE,"",@"SHT_CUDA_INFO"
	.sectionflags	@""
	.align	4


	//----- nvinfo : EIATTR_CUDA_API_VERSION
	.align		4
        /*0000*/ 	.byte	0x04, 0x37
        /*0002*/ 	.short	(.L_3172 - .L_3171)
.L_3171:
        /*0004*/ 	.word	0x00000082


	//----- nvinfo : EIATTR_KPARAM_INFO
	.align		4
.L_3172:
        /*0008*/ 	.byte	0x04, 0x17
        /*000a*/ 	.short	(.L_3174 - .L_3173)
.L_3173:
        /*000c*/ 	.word	0x00000000
        /*0010*/ 	.short	0x0000
        /*0012*/ 	.short	0x0000
        /*0014*/ 	.byte	0x00, 0xf0, 0x41, 0x07


	//----- nvinfo : EIATTR_SPARSE_MMA_MASK
	.align		4
.L_3174:
        /*0018*/ 	.byte	0x03, 0x50
        /*001a*/ 	.short	0x0000


	//----- nvinfo : EIATTR_MAXREG_COUNT
	.align		4
        /*001c*/ 	.byte	0x03, 0x1b
        /*001e*/ 	.short	0x00ff


	//----- nvinfo : EIATTR_NUM_BARRIERS
	.align		4
        /*0020*/ 	.byte	0x02, 0x4c
        /*0022*/ 	.byte	0x01
	.zero		1


	//----- nvinfo : EIATTR_MERCURY_ISA_VERSION
	.align		4
        /*0024*/ 	.byte	0x03, 0x5f
        /*0026*/ 	.short	0x0101


	//----- nvinfo : EIATTR_COOP_GROUP_MASK_REGIDS
	.align		4
        /*0028*/ 	.byte	0x04, 0x29
        /*002a*/ 	.short	(.L_3176 - .L_3175)


	//   ....[0]....
.L_3175:
        /*002c*/ 	.word	0xffffffff


	//   ....[1]....
        /*0030*/ 	.word	0xffffffff


	//   ....[2]....
        /*0034*/ 	.word	0xffffffff


	//   ....[3]....
        /*0038*/ 	.word	0xffffffff


	//   ....[4]....
        /*003c*/ 	.word	0xffffffff


	//   ....[5]....
        /*0040*/ 	.word	0xffffffff


	//   ....[6]....
        /*0044*/ 	.word	0xffffffff


	//   ....[7]....
        /*0048*/ 	.word	0xffffffff


	//   ....[8]....
        /*004c*/ 	.word	0xffffffff


	//   ....[9]....
        /*0050*/ 	.word	0xffffffff


	//   ....[10]....
        /*0054*/ 	.word	0xffffffff


	//   ....[11]....
        /*0058*/ 	.word	0xffffffff


	//   ....[12]....
        /*005c*/ 	.word	0xffffffff


	//   ....[13]....
        /*0060*/ 	.word	0xffffffff


	//   ....[14]....
        /*0064*/ 	.word	0xffffffff


	//   ....[15]....
        /*0068*/ 	.word	0xffffffff


	//   ....[16]....
        /*006c*/ 	.word	0x05000006


	//   ....[17]....
        /*0070*/ 	.word	0x05000006


	//   ....[18]....
        /*0074*/ 	.word	0x05000006


	//   ....[19]....
        /*0078*/ 	.word	0x05000006


	//----- nvinfo : EIATTR_COOP_GROUP_INSTR_OFFSETS
	.align		4
.L_3176:
        /*007c*/ 	.byte	0x04, 0x28
        /*007e*/ 	.short	(.L_3178 - .L_3177)


	//   ....[0]....
.L_3177:
        /*0080*/ 	.word	0x00010e40


	//   ....[1]....
        /*0084*/ 	.word	0x00010ef0


	//   ....[2]....
        /*0088*/ 	.word	0x00010f10


	//   ....[3]....
        /*008c*/ 	.word	0x00010f40


	//   ....[4]....
        /*0090*/ 	.word	0x00014b10


	//   ....[5]....
        /*0094*/ 	.word	0x00014b20


	//   ....[6]....
        /*0098*/ 	.word	0x00014b50


	//   ....[7]....
        /*009c*/ 	.word	0x00014b60


	//   ....[8]....
        /*00a0*/ 	.word	0x000189d0


	//   ....[9]....
        /*00a4*/ 	.word	0x00018a00


	//   ....[10]....
        /*00a8*/ 	.word	0x00018a30


	//   ....[11]....
        /*00ac*/ 	.word	0x00018a40


	//   ....[12]....
        /*00b0*/ 	.word	0x00019cb0


	//   ....[13]....
        /*00b4*/ 	.word	0x00019cc0


	//   ....[14]....
        /*00b8*/ 	.word	0x00019cf0


	//   ....[15]....
        /*00bc*/ 	.word	0x00019d00


	//   ....[16]....
        /*00c0*/ 	.word	0x0001b010


	//   ....[17]....
        /*00c4*/ 	.word	0x0001b080


	//   ....[18]....
        /*00c8*/ 	.word	0x0001b0f0


	//   ....[19]....
        /*00cc*/ 	.word	0x0001b150


	//----- nvinfo : EIATTR_VRC_CTA_INIT_COUNT
	.align		4
.L_3178:
        /*00d0*/ 	.byte	0x02, 0x4a
	.zero		1
	.zero		1


	//----- nvinfo : EIATTR_EXIT_INSTR_OFFSETS
	.align		4
        /*00d4*/ 	.byte	0x04, 0x1c
        /*00d6*/ 	.short	(.L_3180 - .L_3179)


	//   ....[0]....
.L_3179:
        /*00d8*/ 	.word	0x000001f0


	//----- nvinfo : EIATTR_CRS_STACK_SIZE
	.align		4
.L_3180:
        /*00dc*/ 	.byte	0x04, 0x1e
        /*00de*/ 	.short	(.L_3182 - .L_3181)
.L_3181:
        /*00e0*/ 	.word	0x00000000


	//----- nvinfo : EIATTR_CBANK_PARAM_SIZE
	.align		4
.L_3182:
        /*00e4*/ 	.byte	0x03, 0x19
        /*00e6*/ 	.short	0x01d0


	//----- nvinfo : EIATTR_PARAM_CBANK
	.align		4
        /*00e8*/ 	.byte	0x04, 0x0a
        /*00ea*/ 	.short	(.L_3184 - .L_3183)
	.align		4
.L_3183:
        /*00ec*/ 	.word	index@(.nv.constant0._ZN5flash24flash_fwd_splitkv_kernelI23Flash_fwd_kernel_traitsILi128ELi64ELi64ELi4ELb0ELb0EN7cutlass6half_tE19Flash_kernel_traitsILi128ELi64ELi64ELi4ES3_EELb0ELb1ELb1ELb0ELb0ELb1ELb1ELb1EEEvNS_16Flash_fwd_paramsE)
        /*00f0*/ 	.short	0x0380
        /*00f2*/ 	.short	0x01d0


	//----- nvinfo : EIATTR_SW_WAR
	.align		4
.L_3184:
        /*00f4*/ 	.byte	0x04, 0x36
        /*00f6*/ 	.short	(.L_3186 - .L_3185)
.L_3185:
        /*00f8*/ 	.word	0x00000008
.L_3186:


//--------------------- .nv.callgraph             --------------------------
	.section	.nv.callgraph,"",@"SHT_CUDA_CALLGRAPH"
	.align	4
	.sectionentsize	8
	.align		4
        /*0000*/ 	.word	0x00000000
	.align		4
        /*0004*/ 	.word	0xffffffff
	.align		4
        /*0008*/ 	.word	0x00000000
	.align		4
        /*000c*/ 	.word	0xfffffffe
	.align		4
        /*0010*/ 	.word	0x00000000
	.align		4
        /*0014*/ 	.word	0xfffffffd
	.align		4
        /*0018*/ 	.word	0x00000000
	.align		4
        /*001c*/ 	.word	0xfffffffc


//--------------------- .nv.constant4             --------------------------
	.section	.nv.constant4,"a",@progbits
	.align	8
	.align		8
.nv.constant4:
        /*0000*/ 	.dword	_ZN72_INTERNAL_39745854_36_flash_fwd_split_hdim128_fp16_sm80_cu_60c5005d_27704cuda3std3__45__cpo5beginE
	.align		8
        /*0008*/ 	.dword	_ZN72_INTERNAL_39745854_36_flash_fwd_split_hdim128_fp16_sm80_cu_60c5005d_27704cuda3std3__45__cpo3endE
	.align		8
        /*0010*/ 	.dword	_ZN72_INTERNAL_39745854_36_flash_fwd_split_hdim128_fp16_sm80_cu_60c5005d_27704cuda3std3__45__cpo6cbeginE
	.align		8
        /*0018*/ 	.dword	_ZN72_INTERNAL_39745854_36_flash_fwd_split_hdim128_fp16_sm80_cu_60c5005d_27704cuda3std3__45__cpo4cendE
	.align		8
        /*0020*/ 	.dword	_ZN72_INTERNAL_39745854_36_flash_fwd_split_hdim128_fp16_sm80_cu_60c5005d_27704cuda3std3__474_GLOBAL__N__39745854_36_flash_fwd_split_hdim128_fp16_sm80_cu_60c5005d_27706ignoreE
	.align		8
        /*0028*/ 	.dword	_ZN72_INTERNAL_39745854_36_flash_fwd_split_hdim128_fp16_sm80_cu_60c5005d_27704cuda3std3__419piecewise_constructE
	.align		8
        /*0030*/ 	.dword	_ZN72_INTERNAL_39745854_36_flash_fwd_split_hdim128_fp16_sm80_cu_60c5005d_27704cuda3std3__48in_placeE
	.align		8
        /*0038*/ 	.dword	_ZN72_INTERNAL_39745854_36_flash_fwd_split_hdim128_fp16_sm80_cu_60c5005d_27704cuda3std6ranges3__45__cpo4swapE
	.align		8
        /*0040*/ 	.dword	_ZN72_INTERNAL_39745854_36_flash_fwd_split_hdim128_fp16_sm80_cu_60c5005d_27704cuda3std6ranges3__45__cpo9iter_moveE
	.align		8
        /*0048*/ 	.dword	_ZN72_INTERNAL_39745854_36_flash_fwd_split_hdim128_fp16_sm80_cu_60c5005d_27704cute7productE
	.align		8
        /*0050*/ 	.dword	_ZN72_INTERNAL_39745854_36_flash_fwd_split_hdim128_fp16_sm80_cu_60c5005d_27704cute1_E


//--------------------- .text._ZN5flash32flash_fwd_splitkv_combine_kernelI23Flash_fwd_kernel_traitsILi128ELi64ELi128ELi4ELb0ELb0EN7cutlass6half_tE19Flash_kernel_traitsILi128ELi64ELi128ELi4ES3_EELi4ELi7ELb0EEEvNS_16Flash_fwd_paramsE --------------------------
	.section	.text._ZN5flash32flash_fwd_splitkv_combine_kernelI23Flash_fwd_kernel_traitsILi128ELi64ELi128ELi4ELb0ELb0EN7cutlass6half_tE19Flash_kernel_traitsILi128ELi64ELi128ELi4ES3_EELi4ELi7ELb0EEEvNS_16Flash_fwd_paramsE,"ax",@progbits
	.align	128
        .global         _ZN5flash32flash_fwd_splitkv_combine_kernelI23Flash_fwd_kernel_traitsILi128ELi64ELi128ELi4ELb0ELb0EN7cutlass6half_tE19Flash_kernel_traitsILi128ELi64ELi128ELi4ES3_EELi4ELi7ELb0EEEvNS_16Flash_fwd_paramsE
        .type           _ZN5flash32flash_fwd_splitkv_combine_kernelI23Flash_fwd_kernel_traitsILi128ELi64ELi128ELi4ELb0ELb0EN7cutlass6half_tE19Flash_kernel_traitsILi128ELi64ELi128ELi4ES3_EELi4ELi7ELb0EEEvNS_16Flash_fwd_paramsE,@function
        .size           _ZN5flash32flash_fwd_splitkv_combine_kernelI23Flash_fwd_kernel_traitsILi128ELi64ELi128ELi4ELb0ELb0EN7cutlass6half_tE19Flash_kernel_traitsILi128ELi64ELi128ELi4ES3_EELi4ELi7ELb0EEEvNS_16Flash_fwd_paramsE,(.L_x_14880 - _ZN5flash32flash_fwd_splitkv_combine_kernelI23Flash_fwd_kernel_traitsILi128ELi64ELi128ELi4ELb0ELb0EN7cutlass6half_tE19Flash_kernel_traitsILi128ELi64ELi128ELi4ES3_EELi4ELi7ELb0EEEvNS_16Flash_fwd_paramsE)
        .other          _ZN5flash32flash_fwd_splitkv_combine_kernelI23Flash_fwd_kernel_traitsILi128ELi64ELi128ELi4ELb0ELb0EN7cutlass6half_tE19Flash_kernel_traitsILi128ELi64ELi128ELi4ES3_EELi4ELi7ELb0EEEvNS_16Flash_fwd_paramsE,@"STO_CUDA_ENTRY STV_DEFAULT"
_ZN5flash32flash_fwd_splitkv_combine_kernelI23Flash_fwd_kernel_traitsILi128ELi64ELi128ELi4ELb0ELb0EN7cutlass6half_tE19Flash_kernel_traitsILi128ELi64ELi128ELi4ES3_EELi4ELi7ELb0EEEvNS_16Flash_fwd_paramsE:
.text._ZN5flash32flash_fwd_splitkv_combine_kernelI23Flash_fwd_kernel_traitsILi128ELi64ELi128ELi4ELb0ELb0EN7cutlass6half_tE19Flash_kernel_traitsILi128ELi64ELi128ELi4ES3_EELi4ELi7ELb0EEEvNS_16Flash_fwd_paramsE:
[----:B------:R-:W-:Y:S01]  /*0000*/  LDC R1, c[0x0][0x37c] ;  /* 0x0000df00ff017b82 */ /* 0x000fe20000000800 */
[----:B------:R-:W0:Y:S07]  /*0010*/  LDCU UR21, c[0x0][0x3e0] ;  /* 0x00007c00ff1577ac */ /* 0x000e2e0008000800 */
[----:B------:R-:W1:Y:S01]  /*0020*/  S2UR UR19, SR_CTAID.X ;  /* 0x00000000001379c3 */ /* 0x000e620000002500 */
[----:B------:R-:W0:Y:S02]  /*0030*/  LDCU.64 UR4, c[0x0][0x430] ;  /* 0x00008600ff0477ac */ /* 0x000e240008000a00 */
[----:B0-----:R-:W-:-:S02]  /*0040*/  UIMAD UR21, UR21, UR5, URZ ;  /* 0x00000005151572a4 */ /* 0x001fc4000f8e02ff */
[----:B-1----:R-:W-:Y:S02]  /*0050*/  USHF.L.U32 UR19, UR19, 0x2, URZ ;  /* 0x0000000213137899 */ /* 0x002fe400080006ff */
[----:B------:R-:W-:-:S04]  /*0060*/  UIMAD UR20, UR21, UR4, URZ ;  /* 0x00000004151472a4 */ /* 0x000fc8000f8e02ff */
[----:B------:R-:W-:Y:S02]  /*0070*/  UISETP.LT.AND UP0, UPT, UR20, UR5, UPT ;  /* 0x000000051400728c */ /* 0x000fe4000bf01270 */
[----:B------:R-:W-:Y:S02]  /*0080*/  USHF.R.S32.HI UR14, URZ, 0x1f, UR20 ;  /* 0x0000001fff0e7899 */ /* 0x000fe40008011414 */
[----:B------:R-:W-:-:S04]  /*0090*/  USEL UR18, UR20, UR5, UP0 ;  /* 0x0000000514127287 */ /* 0x000fc80008000000 */
[----:B------:R-:W-:-:S04]  /*00a0*/  USHF.R.S32.HI UR5, URZ, 0x1f, UR18 ;  /* 0x0000001fff057899 */ /* 0x000fc80008011412 */
[----:B------:R-:W-:-:S04]  /*00b0*/  ULOP3.LUT UR4, UR14, UR5, URZ, 0xfc, !UPT ;  /* 0x000000050e047292 */ /* 0x000fc8000f8efcff */
[----:B------:R-:W-:-:S09]  /*00c0*/  UISETP.NE.U32.AND UP0, UPT, UR4, URZ, UPT ;  /* 0x000000ff0400728c */ /* 0x000fd2000bf05070 */
[----:B------:R-:W-:Y:S05]  /*00d0*/  BRA.U UP0, `(.L_x_0) ;  /* 0x0000000100607547 */ /* 0x000fea000b800000 */
[----:B------:R-:W0:Y:S01]  /*00e0*/  I2F.U32.RP R2, UR18 ;  /* 0x0000001200027d06 */ /* 0x000e220008209000 */
[----:B------:R-:W-:Y:S02]  /*00f0*/  UIADD3 UR4, UPT, UPT, URZ, -UR18, URZ ;  /* 0x80000012ff047290 */ /* 0x000fe4000fffe0ff */
[----:B------:R-:W-:-:S05]  /*0100*/  UISETP.NE.U32.AND UP0, UPT, UR18, URZ, UPT ;  /* 0x000000ff1200728c */ /* 0x000fca000bf05070 */
[----:B0-----:R-:W0:Y:S02]  /*0110*/  MUFU.RCP R0, R2 ;  /* 0x0000000200007308 */ /* 0x001e240000001000 */
[----:B0-----:R-:W-:-:S06]  /*0120*/  VIADD R0, R0, 0xffffffe ;  /* 0x0ffffffe00007836 */ /* 0x001fcc0000000000 */
[----:B------:R-:W0:Y:S02]  /*0130*/  F2I.FTZ.U32.TRUNC.NTZ R0, R0 ;  /* 0x0000000000007305 */ /* 0x000e24000021f000 */
[----:B0-----:R-:W-:-:S13]  /*0140*/  R2UR UR5, R0 ;  /* 0x00000000000572ca */ /* 0x001fda00000e0000 */
[----:B------:R-:W-:-:S03]  /*0150*/  UIMAD UR6, UR4, UR5, URZ ;  /* 0x00000005040672a4 */ /* 0x000fc6000f8e02ff */
[----:B------:R-:W-:Y:S02]  /*0160*/  UMOV UR4, URZ ;  /* 0x000000ff00047c82 */ /* 0x000fe40008000000 */
[----:B------:R-:W-:-:S04]  /*0170*/  UIMAD.WIDE.U32 UR6, UR5, UR6, UR4 ;  /* 0x00000006050672a5 */ /* 0x000fc8000f8e0004 */
[----:B------:R-:W-:-:S04]  /*0180*/  UIMAD.WIDE.U32 UR4, UR7, UR20, URZ ;  /* 0x00000014070472a5 */ /* 0x000fc8000f8e00ff */
[----:B------:R-:W-:-:S04]  /*0190*/  UIADD3 UR4, UPT, UPT, -UR5, URZ, URZ ;  /* 0x000000ff05047290 */ /* 0x000fc8000fffe1ff */
[----:B------:R-:W-:-:S04]  /*01a0*/  UIMAD UR4, UR18, UR4, UR20 ;  /* 0x00000004120472a4 */ /* 0x000fc8000f8e0214 */
[----:B------:R-:W-:-:S11]  /*01b0*/  UISETP.GE.U32.AND UP2, UPT, UR4, UR18, UPT ;  /* 0x000000120400728c */ /* 0x000fd6000bf46070 */
[----:B------:R-:W-:Y:S02]  /*01c0*/  @UP2 UIADD3 UR4, UPT, UPT, -UR18, UR4, URZ ;  /* 0x0000000412042290 */ /* 0x000fe4000fffe1ff */
[----:B------:R-:W-:Y:S02]  /*01d0*/  @UP2 UIADD3 UR5, UPT, UPT, UR5, 0x1, URZ ;  /* 0x0000000105052890 */ /* 0x000fe4000fffe0ff */
[----:B------:R-:W-:-:S11]  /*01e0*/  UISETP.GE.U32.AND UP1, UPT, UR4, UR18, UPT ;  /* 0x000000120400728c */ /* 0x000fd6000bf26070 */
[----:B------:R-:W-:Y:S02]  /*01f0*/  @UP1 UIADD3 UR5, UPT, UPT, UR5, 0x1, URZ ;  /* 0x0000000105051890 */ /* 0x000fe4000fffe0ff */
[----:B------:R-:W-:-:S07]  /*0200*/  @!UP0 ULOP3.LUT UR5, URZ, UR18, URZ, 0x33, !UPT ;  /* 0x00000012ff058292 */ /* 0x000fce000f8e33ff */
[----:B------:R-:W-:Y:S01]  /*0210*/  UMOV UR4, UR5 ;  /* 0x0000000500047c82 */ /* 0x000fe20008000000 */
[----:B------:R-:W-:Y:S01]  /*0220*/  UMOV UR5, URZ ;  /* 0x000000ff00057c82 */ /* 0x000fe20008000000 */
[----:B------:R-:W-:Y:S01]  /*0230*/  MOV R16, UR4 ;  /* 0x0000000400107c02 */ /* 0x000fe20008000f00 */
[----:B------:R-:W-:Y:S01]  /*0240*/  IMAD.U32 R17, RZ, RZ, UR5 ;  /* 0x00000005ff117e24 */ /* 0x000fe2000f8e00ff */
[----:B------:R-:W-:Y:S06]  /*0250*/  BRA `(.L_x_1) ;  /* 0x00000000001c7947 */ /* 0x000fec0003800000 */
.L_x_0:
[----:B------:R-:W-:Y:S01]  /*0260*/  IMAD.U32 R20, RZ, RZ, UR20 ;  /* 0x00000014ff147e24 */ /* 0x000fe2000f8e00ff */
[----:B------:R-:W-:Y:S01]  /*0270*/  MOV R18, UR18 ;  /* 0x0000001200127c02 */ /* 0x000fe20008000f00 */
[----:B------:R-:W-:Y:S01]  /*0280*/  IMAD.U32 R17, RZ, RZ, UR14 ;  /* 0x0000000eff117e24 */ /* 0x000fe2000f8e00ff */
[----:B------:R-:W-:Y:S02]  /*0290*/  MOV R15, UR5 ;  /* 0x00000005000f7c02 */ /* 0x000fe40008000f00 */
[----:B------:R-:W-:Y:S02]  /*02a0*/  MOV R16, 0x2c0 ;  /* 0x000002c000107802 */ /* 0x000fe40000000f00 */
[----:B------:R-:W-:Y:S05]  /*02b0*/  CALL.REL.NOINC `($__internal_0_$__cuda_sm20_div_s64) ;  /* 0x0000004000d47944 */ /* 0x000fea0003c00000 */
[----:B------:R-:W-:-:S07]  /*02c0*/  MOV R16, R0 ;  /* 0x0000000000107202 */ /* 0x000fce0000000f00 */
.L_x_1:
[----:B------:R-:W0:Y:S01]  /*02d0*/  LDCU UR4, c[0x0][0x3e0] ;  /* 0x00007c00ff0477ac */ /* 0x000e220008000800 */
[----:B------:R-:W-:Y:S01]  /*02e0*/  BSSY.RECONVERGENT B0, `(.L_x_2) ;  /* 0x0000022000007945 */ /* 0x000fe20003800200 */
[----:B0-----:R-:W-:Y:S01]  /*02f0*/  USHF.R.S32.HI UR5, URZ, 0x1f, UR4 ;  /* 0x0000001fff057899 */ /* 0x001fe20008011404 */
[----:B------:R-:W-:-:S05]  /*0300*/  ISETP.LT.U32.AND P0, PT, R16, UR4, PT ;  /* 0x0000000410007c0c */ /* 0x000fca000bf01070 */
[----:B------:R-:W-:-:S04]  /*0310*/  ISETP.LT.AND.EX P0, PT, R17, UR5, PT, P0 ;  /* 0x0000000511007c0c */ /* 0x000fc8000bf01300 */
[C---:B------:R-:W-:Y:S02]  /*0320*/  SEL R15, R17.reuse, UR5, P0 ;  /* 0x00000005110f7c07 */ /* 0x040fe40008000000 */
[----:B------:R-:W-:Y:S02]  /*0330*/  SEL R18, R16, UR4, P0 ;  /* 0x0000000410127c07 */ /* 0x000fe40008000000 */
[----:B------:R-:W-:-:S04]  /*0340*/  LOP3.LUT R0, R17, R15, RZ, 0xfc, !PT ;  /* 0x0000000f11007212 */ /* 0x000fc800078efcff */
[----:B------:R-:W-:-:S13]  /*0350*/  ISETP.NE.U32.AND P1, PT, R0, RZ, PT ;  /* 0x000000ff0000720c */ /* 0x000fda0003f25070 */
[----:B------:R-:W-:Y:S05]  /*0360*/  @P1 BRA `(.L_x_3) ;  /* 0x0000000000501947 */ /* 0x000fea0003800000 */
[----:B------:R-:W0:Y:S01]  /*0370*/  I2F.U32.RP R4, R18 ;  /* 0x0000001200047306 */ /* 0x000e220000209000 */
[----:B------:R-:W-:Y:S02]  /*0380*/  ISETP.NE.U32.AND P0, PT, R18, RZ, PT ;  /* 0x000000ff1200720c */ /* 0x000fe40003f05070 */
[----:B------:R-:W-:-:S05]  /*0390*/  MOV R7, RZ ;  /* 0x000000ff00077202 */ /* 0x000fca0000000f00 */
[----:B0-----:R-:W0:Y:S02]  /*03a0*/  MUFU.RCP R2, R4 ;  /* 0x0000000400027308 */ /* 0x001e240000001000 */
[----:B0-----:R-:W-:-:S06]  /*03b0*/  VIADD R2, R2, 0xffffffe ;  /* 0x0ffffffe02027836 */ /* 0x001fcc0000000000 */
[----:B------:R-:W0:Y:S02]  /*03c0*/  F2I.FTZ.U32.TRUNC.NTZ R3, R2 ;  /* 0x0000000200037305 */ /* 0x000e24000021f000 */
[----:B0-----:R-:W-:Y:S02]  /*03d0*/  IMAD.MOV R0, RZ, RZ, -R3 ;  /* 0x000000ffff007224 */ /* 0x001fe400078e0a03 */
[----:B------:R-:W-:Y:S02]  /*03e0*/  HFMA2 R2, -RZ, RZ, 0, 0 ;  /* 0x00000000ff027431 */ /* 0x000fe400000001ff */
[----:B------:R-:W-:-:S04]  /*03f0*/  IMAD R5, R0, R18, RZ ;  /* 0x0000001200057224 */ /* 0x000fc800078e02ff */
[----:B------:R-:W-:-:S06]  /*0400*/  IMAD.HI.U32 R5, R3, R5, R2 ;  /* 0x0000000503057227 */ /* 0x000fcc00078e0002 */
[----:B------:R-:W-:-:S04]  /*0410*/  IMAD.HI.U32 R6, R5, R16, RZ ;  /* 0x0000001005067227 */ /* 0x000fc800078e00ff */
[----:B------:R-:W-:-:S04]  /*0420*/  IMAD.MOV R3, RZ, RZ, -R6 ;  /* 0x000000ffff037224 */ /* 0x000fc800078e0a06 */
[----:B------:R-:W-:-:S05]  /*0430*/  IMAD R3, R18, R3, R16 ;  /* 0x0000000312037224 */ /* 0x000fca00078e0210 */
[----:B------:R-:W-:-:S13]  /*0440*/  ISETP.GE.U32.AND P2, PT, R3, R18, PT ;  /* 0x000000120300720c */ /* 0x000fda0003f46070 */
[----:B------:R-:W-:Y:S01]  /*0450*/  @P2 IADD3 R3, PT, PT, R3, -R18, RZ ;  /* 0x8000001203032210 */ /* 0x000fe20007ffe0ff */
[----:B------:R-:W-:-:S03]  /*0460*/  @P2 VIADD R6, R6, 0x1 ;  /* 0x0000000106062836 */ /* 0x000fc60000000000 */
[----:B------:R-:W-:-:S13]  /*0470*/  ISETP.GE.U32.AND P1, PT, R3, R18, PT ;  /* 0x000000120300720c */ /* 0x000fda0003f26070 */
[----:B------:R-:W-:Y:S02]  /*0480*/  @P1 IADD3 R6, PT, PT, R6, 0x1, RZ ;  /* 0x0000000106061810 */ /* 0x000fe40007ffe0ff */
[----:B------:R-:W-:Y:S01]  /*0490*/  @!P0 LOP3.LUT R6, RZ, R18, RZ, 0x33, !PT ;  /* 0x00000012ff068212 */ /* 0x000fe200078e33ff */
[----:B------:R-:W-:Y:S05]  /*04a0*/  BRA `(.L_x_4) ;  /* 0x0000000000147947 */ /* 0x000fea0003800000 */
.L_x_3:
[----:B------:R-:W-:Y:S02]  /*04b0*/  MOV R20, R16 ;  /* 0x0000001000147202 */ /* 0x000fe40000000f00 */
[----:B------:R-:W-:Y:S02]  /*04c0*/  MOV R16, 0x4e0 ;  /* 0x000004e000107802 */ /* 0x000fe40000000f00 */
[----:B------:R-:W-:Y:S05]  /*04d0*/  CALL.REL.NOINC `($__internal_0_$__cuda_sm20_div_s64) ;  /* 0x00000040004c7944 */ /* 0x000fea0003c00000 */
[----:B------:R-:W-:Y:S02]  /*04e0*/  MOV R6, R0 ;  /* 0x0000000000067202 */ /* 0x000fe40000000f00 */
[----:B------:R-:W-:Y:S02]  /*04f0*/  MOV R7, R17 ;  /* 0x0000001100077202 */ /* 0x000fe40000000f00 */
.L_x_4:
[----:B------:R-:W-:Y:S05]  /*0500*/  BSYNC.RECONVERGENT B0 ;  /* 0x0000000000007941 */ /* 0x000fea0003800200 */
.L_x_2:
[----:B------:R-:W0:Y:S01]  /*0510*/  LDCU UR4, c[0x0][0x434] ;  /* 0x00008680ff0477ac */ /* 0x000e220008000800 */
[----:B------:R-:W-:Y:S01]  /*0520*/  BSSY.RECONVERGENT B0, `(.L_x_5) ;  /* 0x0000040000007945 */ /* 0x000fe20003800200 */
[----:B0-----:R-:W-:-:S05]  /*0530*/  IMAD.U32 R0, RZ, RZ, UR4 ;  /* 0x00000004ff007e24 */ /* 0x001fca000f8e00ff */
[----:B------:R-:W-:-:S04]  /*0540*/  IABS R0, R0 ;  /* 0x0000000000007213 */ /* 0x000fc80000000000 */
[----:B------:R-:W-:-:S13]  /*0550*/  R2UR UR5, R0 ;  /* 0x00000000000572ca */ /* 0x000fda00000e0000 */
[----:B------:R-:W0:Y:S01]  /*0560*/  I2F.RP R8, UR5 ;  /* 0x0000000500087d06 */ /* 0x000e220008209400 */
[----:B------:R-:W-:-:S04]  /*0570*/  UIADD3 UR8, UPT, UPT, UR4, -0x1, UR5 ;  /* 0xffffffff04087890 */ /* 0x000fc8000fffe005 */
[----:B------:R-:W-:-:S06]  /*0580*/  ULOP3.LUT UR6, UR8, UR5, URZ, 0x3c, !UPT ;  /* 0x0000000508067292 */ /* 0x000fcc000f8e3cff */
[----:B------:R-:W-:Y:S01]  /*0590*/  ISETP.LE.AND P0, PT, RZ, UR6, PT ;  /* 0x00000006ff007c0c */ /* 0x000fe2000bf03270 */
[----:B0-----:R-:W0:Y:S02]  /*05a0*/  MUFU.RCP R4, R8 ;  /* 0x0000000800047308 */ /* 0x001e240000001000 */
[----:B0-----:R-:W-:-:S06]  /*05b0*/  VIADD R4, R4, 0xffffffe ;  /* 0x0ffffffe04047836 */ /* 0x001fcc0000000000 */
[----:B------:R-:W0:Y:S02]  /*05c0*/  F2I.FTZ.U32.TRUNC.NTZ R5, R4 ;  /* 0x0000000400057305 */ /* 0x000e24000021f000 */
[----:B0-----:R-:W-:Y:S02]  /*05d0*/  IMAD.MOV R0, RZ, RZ, -R5 ;  /* 0x000000ffff007224 */ /* 0x001fe400078e0a05 */
[----:B------:R-:W-:Y:S02]  /*05e0*/  IMAD.MOV.U32 R4, RZ, RZ, RZ ;  /* 0x000000ffff047224 */ /* 0x000fe400078e00ff */
[----:B------:R-:W-:Y:S01]  /*05f0*/  IMAD R2, R0, UR5, RZ ;  /* 0x0000000500027c24 */ /* 0x000fe2000f8e02ff */
[----:B------:R-:W-:-:S03]  /*0600*/  IABS R0, UR8 ;  /* 0x0000000800007c13 */ /* 0x000fc60008000000 */
[----:B------:R-:W-:-:S04]  /*0610*/  IMAD.HI.U32 R2, R5, R2, R4 ;  /* 0x0000000205027227 */ /* 0x000fc800078e0004 */
[----:B------:R-:W-:-:S04]  /*0620*/  IMAD.MOV.U32 R3, RZ, RZ, R0 ;  /* 0x000000ffff037224 */ /* 0x000fc800078e0000 */
[----:B------:R-:W-:-:S04]  /*0630*/  IMAD.HI.U32 R2, R2, R3, RZ ;  /* 0x0000000302027227 */ /* 0x000fc800078e00ff */
[----:B------:R-:W-:-:S04]  /*0640*/  IMAD.MOV R0, RZ, RZ, -R2 ;  /* 0x000000ffff007224 */ /* 0x000fc800078e0a02 */
[----:B------:R-:W-:-:S05]  /*0650*/  IMAD R0, R0, UR5, R3 ;  /* 0x0000000500007c24 */ /* 0x000fca000f8e0203 */
[----:B------:R-:W-:-:S13]  /*0660*/  ISETP.LT.U32.AND P1, PT, R0, UR5, PT ;  /* 0x0000000500007c0c */ /* 0x000fda000bf21070 */
[----:B------:R-:W-:Y:S02]  /*0670*/  @!P1 VIADD R0, R0, -UR5 ;  /* 0x8000000500009c36 */ /* 0x000fe40008000000 */
[----:B------:R-:W-:Y:S01]  /*0680*/  @!P1 VIADD R2, R2, 0x1 ;  /* 0x0000000102029836 */ /* 0x000fe20000000000 */
[----:B------:R-:W-:Y:S02]  /*0690*/  ISETP.NE.AND P1, PT, RZ, UR4, PT ;  /* 0x00000004ff007c0c */ /* 0x000fe4000bf25270 */
[----:B------:R-:W-:-:S13]  /*06a0*/  ISETP.GE.U32.AND P2, PT, R0, UR5, PT ;  /* 0x0000000500007c0c */ /* 0x000fda000bf46070 */
[----:B------:R-:W-:-:S04]  /*06b0*/  @P2 VIADD R2, R2, 0x1 ;  /* 0x0000000102022836 */ /* 0x000fc80000000000 */
[----:B------:R-:W-:-:S04]  /*06c0*/  IMAD.MOV.U32 R3, RZ, RZ, R2 ;  /* 0x000000ffff037224 */ /* 0x000fc800078e0002 */
[----:B------:R-:W-:Y:S01]  /*06d0*/  @!P0 IMAD.MOV R3, RZ, RZ, -R3 ;  /* 0x000000ffff038224 */ /* 0x000fe200078e0a03 */
[----:B------:R-:W-:-:S04]  /*06e0*/  @!P1 LOP3.LUT R3, RZ, UR5, RZ, 0x33, !PT ;  /* 0x00000005ff039c12 */ /* 0x000fc8000f8e33ff */
[----:B------:R-:W-:Y:S02]  /*06f0*/  ISETP.LT.U32.AND P0, PT, R18, R3, PT ;  /* 0x000000031200720c */ /* 0x000fe40003f01070 */
[----:B------:R-:W-:-:S04]  /*0700*/  SHF.R.S32.HI R30, RZ, 0x1f, R3 ;  /* 0x0000001fff1e7819 */ /* 0x000fc80000011403 */
[----:B------:R-:W-:-:S04]  /*0710*/  ISETP.LT.AND.EX P0, PT, R15, R30, PT, P0 ;  /* 0x0000001e0f00720c */ /* 0x000fc80003f01300 */
[C---:B------:R-:W-:Y:S02]  /*0720*/  SEL R30, R15.reuse, R30, P0 ;  /* 0x0000001e0f1e7207 */ /* 0x040fe40000000000 */
[----:B------:R-:W-:Y:S02]  /*0730*/  SEL R12, R18, R3, P0 ;  /* 0x00000003120c7207 */ /* 0x000fe40000000000 */
        /* <DEDUP_REMOVED lines=23> */
.L_x_6:
[----:B------:R-:W-:Y:S01]  /*08b0*/  IMAD.MOV.U32 R20, RZ, RZ, R18 ;  /* 0x000000ffff147224 */ /* 0x000fe200078e0012 */
[----:B------:R-:W-:Y:S01]  /*08c0*/  MOV R18, R12 ;  /* 0x0000000c00127202 */ /* 0x000fe20000000f00 */
[----:B------:R-:W-:Y:S01]  /*08d0*/  IMAD.MOV.U32 R17, RZ, RZ, R15 ;  /* 0x000000ffff117224 */ /* 0x000fe200078e000f */
[----:B------:R-:W-:Y:S02]  /*08e0*/  MOV R15, R30 ;  /* 0x0000001e000f7202 */ /* 0x000fe40000000f00 */
[----:B------:R-:W-:Y:S02]  /*08f0*/  MOV R16, 0x910 ;  /* 0x0000091000107802 */ /* 0x000fe40000000f00 */
[----:B------:R-:W-:Y:S05]  /*0900*/  CALL.REL.NOINC `($__internal_0_$__cuda_sm20_div_s64) ;  /* 0x0000003c00407944 */ /* 0x000fea0003c00000 */
[----:B------:R-:W-:Y:S02]  /*0910*/  MOV R16, R0 ;  /* 0x0000000000107202 */ /* 0x000fe40000000f00 */
.L_x_7:
[----:B------:R-:W-:Y:S05]  /*0920*/  BSYNC.RECONVERGENT B0 ;  /* 0x0000000000007941 */ /* 0x000fea0003800200 */
.L_x_5:
[----:B------:R-:W0:Y:S01]  /*0930*/  LDCU UR5, c[0x0][0x434] ;  /* 0x00008680ff0577ac */ /* 0x000e220008000800 */
[----:B------:R-:W-:Y:S01]  /*0940*/  BSSY.RECONVERGENT B0, `(.L_x_8) ;  /* 0x0000083000007945 */ /* 0x000fe20003800200 */
[----:B------:R-:W-:Y:S01]  /*0950*/  UMOV UR10, URZ ;  /* 0x000000ff000a7c82 */ /* 0x000fe20008000000 */
[----:B------:R-:W-:Y:S01]  /*0960*/  UMOV UR22, URZ ;  /* 0x000000ff00167c82 */ /* 0x000fe20008000000 */
[----:B0-----:R-:W-:-:S05]  /*0970*/  IMAD.U32 R0, RZ, RZ, UR5 ;  /* 0x00000005ff007e24 */ /* 0x001fca000f8e00ff */
[----:B------:R-:W-:-:S04]  /*0980*/  IABS R0, R0 ;  /* 0x0000000000007213 */ /* 0x000fc80000000000 */
[----:B------:R-:W-:-:S13]  /*0990*/  R2UR UR7, R0 ;  /* 0x00000000000772ca */ /* 0x000fda00000e0000 */
[----:B------:R-:W0:Y:S08]  /*09a0*/  I2F.RP R3, UR7 ;  /* 0x0000000700037d06 */ /* 0x000e300008209400 */
[----:B0-----:R-:W0:Y:S02]  /*09b0*/  MUFU.RCP R2, R3 ;  /* 0x0000000300027308 */ /* 0x001e240000001000 */
[----:B0-----:R-:W-:-:S06]  /*09c0*/  VIADD R2, R2, 0xffffffe ;  /* 0x0ffffffe02027836 */ /* 0x001fcc0000000000 */
[----:B------:R-:W0:Y:S02]  /*09d0*/  F2I.FTZ.U32.TRUNC.NTZ R0, R2 ;  /* 0x0000000200007305 */ /* 0x000e24000021f000 */
[----:B0-----:R-:W-:Y:S02]  /*09e0*/  R2UR UR11, R0 ;  /* 0x00000000000b72ca */ /* 0x001fe400000e0000 */
[----:B------:R-:W-:Y:S01]  /*09f0*/  IABS R0, UR8 ;  /* 0x0000000800007c13 */ /* 0x000fe20008000000 */
[----:B------:R-:W-:-:S03]  /*0a00*/  ULOP3.LUT UR8, UR8, UR5, URZ, 0x3c, !UPT ;  /* 0x0000000508087292 */ /* 0x000fc6000f8e3cff */
[----:B------:R-:W-:-:S07]  /*0a10*/  R2UR UR6, R0 ;  /* 0x00000000000672ca */ /* 0x000fce00000e0000 */
[----:B------:R-:W-:-:S04]  /*0a20*/  UIADD3 UR4, UPT, UPT, URZ, -UR11, URZ ;  /* 0x8000000bff047290 */ /* 0x000fc8000fffe0ff */
[----:B------:R-:W-:-:S04]  /*0a30*/  UIMAD UR4, UR4, UR7, URZ ;  /* 0x00000007040472a4 */ /* 0x000fc8000f8e02ff */
[----:B------:R-:W-:-:S04]  /*0a40*/  UIMAD.WIDE.U32 UR10, UR11, UR4, UR10 ;  /* 0x000000040b0a72a5 */ /* 0x000fc8000f8e000a */
[----:B------:R-:W-:-:S07]  /*0a50*/  UIMAD.WIDE.U32 UR10, UR11, UR6, URZ ;  /* 0x000000060b0a72a5 */ /* 0x000fce000f8e00ff */
[----:B------:R-:W-:Y:S02]  /*0a60*/  UMOV UR9, UR11 ;  /* 0x0000000b00097c82 */ /* 0x000fe40008000000 */
[----:B------:R-:W-:-:S04]  /*0a70*/  UIADD3 UR4, UPT, UPT, -UR9, URZ, URZ ;  /* 0x000000ff09047290 */ /* 0x000fc8000fffe1ff */
[----:B------:R-:W-:Y:S02]  /*0a80*/  UIMAD UR4, UR7, UR4, UR6 ;  /* 0x00000004070472a4 */ /* 0x000fe4000f8e0206 */
[----:B------:R-:W-:Y:S02]  /*0a90*/  USHF.R.S32.HI UR6, URZ, 0x1f, UR5 ;  /* 0x0000001fff067899 */ /* 0x000fe40008011405 */
[----:B------:R-:W-:Y:S02]  /*0aa0*/  UISETP.GT.U32.AND UP1, UPT, UR7, UR4, UPT ;  /* 0x000000040700728c */ /* 0x000fe4000bf24070 */
[----:B------:R-:W-:-:S09]  /*0ab0*/  ULOP3.LUT UR6, UR6, 0x1, URZ, 0xfc, !UPT ;  /* 0x0000000106067892 */ /* 0x000fd2000f8efcff */
[----:B------:R-:W-:Y:S02]  /*0ac0*/  @!UP1 UIADD3 UR4, UPT, UPT, UR4, -UR7, URZ ;  /* 0x8000000704049290 */ /* 0x000fe4000fffe0ff */
[----:B------:R-:W-:Y:S02]  /*0ad0*/  @!UP1 UIADD3 UR9, UPT, UPT, UR9, 0x1, URZ ;  /* 0x0000000109099890 */ /* 0x000fe4000fffe0ff */
[----:B------:R-:W-:Y:S02]  /*0ae0*/  UISETP.GE.U32.AND UP0, UPT, UR4, UR7, UPT ;  /* 0x000000070400728c */ /* 0x000fe4000bf06070 */
[----:B------:R-:W-:-:S05]  /*0af0*/  UISETP.GE.AND UP1, UPT, UR8, URZ, UPT ;  /* 0x000000ff0800728c */ /* 0x000fca000bf26270 */
[----:B------:R-:W0:Y:S04]  /*0b00*/  LDCU UR4, c[0x0][0x3e0] ;  /* 0x00007c00ff0477ac */ /* 0x000e280008000800 */
[----:B------:R-:W-:Y:S02]  /*0b10*/  @UP0 UIADD3 UR9, UPT, UPT, UR9, 0x1, URZ ;  /* 0x0000000109090890 */ /* 0x000fe4000fffe0ff */
[----:B------:R-:W-:-:S05]  /*0b20*/  UISETP.NE.AND UP0, UPT, UR5, URZ, UPT ;  /* 0x000000ff0500728c */ /* 0x000fca000bf05270 */
[----:B------:R-:W-:Y:S02]  /*0b30*/  UMOV UR8, UR9 ;  /* 0x0000000900087c82 */ /* 0x000fe40008000000 */
[----:B------:R-:W-:-:S04]  /*0b40*/  @!UP1 UIADD3 UR8, UPT, UPT, -UR8, URZ, URZ ;  /* 0x000000ff08089290 */ /* 0x000fc8000fffe1ff */
[----:B------:R-:W-:Y:S01]  /*0b50*/  @!UP0 ULOP3.LUT UR8, URZ, UR5, URZ, 0x33, !UPT ;  /* 0x00000005ff088292 */ /* 0x000fe2000f8e33ff */
[----:B0-----:R-:W-:Y:S01]  /*0b60*/  IMAD.U32 R0, RZ, RZ, UR4 ;  /* 0x00000004ff007e24 */ /* 0x001fe2000f8e00ff */
[----:B------:R-:W-:Y:S02]  /*0b70*/  UIADD3 UR17, UPT, UPT, UR4, -0x1, URZ ;  /* 0xffffffff04117890 */ /* 0x000fe4000fffe0ff */
[----:B------:R-:W-:Y:S02]  /*0b80*/  UIMAD UR7, UR8, UR6, URZ ;  /* 0x00000006080772a4 */ /* 0x000fe4000f8e02ff */
[----:B------:R-:W-:Y:S01]  /*0b90*/  IABS R0, R0 ;  /* 0x0000000000007213 */ /* 0x000fe20000000000 */
[----:B------:R-:W-:-:S03]  /*0ba0*/  UISETP.NE.AND UP2, UPT, UR4, URZ, UPT ;  /* 0x000000ff0400728c */ /* 0x000fc6000bf45270 */
[----:B------:R-:W-:Y:S02]  /*0bb0*/  IABS R2, UR7 ;  /* 0x0000000700027c13 */ /* 0x000fe40008000000 */
[----:B------:R-:W-:Y:S02]  /*0bc0*/  R2UR UR11, R0 ;  /* 0x00000000000b72ca */ /* 0x000fe400000e0000 */
[----:B------:R-:W-:-:S11]  /*0bd0*/  R2UR UR13, R2 ;  /* 0x00000000020d72ca */ /* 0x000fd600000e0000 */
[----:B------:R-:W0:Y:S02]  /*0be0*/  I2F.RP R8, UR11 ;  /* 0x0000000b00087d06 */ /* 0x000e240008209400 */
[----:B------:R-:W-:-:S04]  /*0bf0*/  UIADD3 UR6, UPT, UPT, UR17, UR13, URZ ;  /* 0x0000000d11067290 */ /* 0x000fc8000fffe0ff */
[----:B------:R-:W-:Y:S02]  /*0c00*/  ULOP3.LUT UR16, UR6, UR13, URZ, 0x3c, !UPT ;  /* 0x0000000d06107292 */ /* 0x000fe4000f8e3cff */
[----:B------:R-:W1:Y:S01]  /*0c10*/  I2F.RP R9, UR13 ;  /* 0x0000000d00097d06 */ /* 0x000e620008209400 */
[----:B------:R-:W-:Y:S01]  /*0c20*/  IMAD.U32 R2, RZ, RZ, UR6 ;  /* 0x00000006ff027e24 */ /* 0x000fe2000f8e00ff */
[----:B------:R-:W-:Y:S02]  /*0c30*/  ULOP3.LUT UR6, UR6, UR4, URZ, 0x3c, !UPT ;  /* 0x0000000406067292 */ /* 0x000fe4000f8e3cff */
[----:B------:R-:W-:Y:S02]  /*0c40*/  ISETP.LE.AND P0, PT, RZ, UR16, PT ;  /* 0x00000010ff007c0c */ /* 0x000fe4000bf03270 */
[----:B------:R-:W-:Y:S02]  /*0c50*/  IABS R2, R2 ;  /* 0x0000000200027213 */ /* 0x000fe40000000000 */
[----:B0-----:R-:W0:Y:S02]  /*0c60*/  MUFU.RCP R4, R8 ;  /* 0x0000000800047308 */ /* 0x001e240000001000 */
[----:B------:R-:W-:-:S06]  /*0c70*/  R2UR UR12, R2 ;  /* 0x00000000020c72ca */ /* 0x000fcc00000e0000 */
[----:B-1----:R-:W1:Y:S01]  /*0c80*/  MUFU.RCP R0, R9 ;  /* 0x0000000900007308 */ /* 0x002e620000001000 */
[----:B0-----:R-:W-:Y:S02]  /*0c90*/  VIADD R4, R4, 0xffffffe ;  /* 0x0ffffffe04047836 */ /* 0x001fe40000000000 */
[----:B-1----:R-:W-:-:S05]  /*0ca0*/  VIADD R5, R0, 0xffffffe ;  /* 0x0ffffffe00057836 */ /* 0x002fca0000000000 */
[----:B------:R0:W1:Y:S08]  /*0cb0*/  F2I.FTZ.U32.TRUNC.NTZ R0, R4 ;  /* 0x0000000400007305 */ /* 0x000070000021f000 */
[----:B------:R-:W2:Y:S01]  /*0cc0*/  F2I.FTZ.U32.TRUNC.NTZ R5, R5 ;  /* 0x0000000500057305 */ /* 0x000ea2000021f000 */
[----:B0-----:R-:W-:Y:S01]  /*0cd0*/  IMAD.MOV.U32 R4, RZ, RZ, RZ ;  /* 0x000000ffff047224 */ /* 0x001fe200078e00ff */
[----:B-1----:R-:W-:-:S02]  /*0ce0*/  R2UR UR23, R0 ;  /* 0x00000000001772ca */ /* 0x002fc400000e0000 */
[----:B------:R-:W-:Y:S01]  /*0cf0*/  IABS R0, UR7 ;  /* 0x0000000700007c13 */ /* 0x000fe20008000000 */
[----:B--2---:R-:W-:-:S04]  /*0d00*/  IMAD.MOV R3, RZ, RZ, -R5 ;  /* 0x000000ffff037224 */ /* 0x004fc800078e0a05 */
[----:B------:R-:W-:Y:S02]  /*0d10*/  IMAD.MOV R0, RZ, RZ, -R0 ;  /* 0x000000ffff007224 */ /* 0x000fe400078e0a00 */
[----:B------:R-:W-:-:S04]  /*0d20*/  IMAD R3, R3, UR13, RZ ;  /* 0x0000000d03037c24 */ /* 0x000fc8000f8e02ff */
[----:B------:R-:W-:Y:S01]  /*0d30*/  UIADD3 UR9, UPT, UPT, URZ, -UR23, URZ ;  /* 0x80000017ff097290 */ /* 0x000fe2000fffe0ff */
[----:B------:R-:W-:-:S03]  /*0d40*/  IMAD.HI.U32 R3, R5, R3, R4 ;  /* 0x0000000305037227 */ /* 0x000fc600078e0004 */
[----:B------:R-:W-:-:S03]  /*0d50*/  UIMAD UR9, UR9, UR11, URZ ;  /* 0x0000000b090972a4 */ /* 0x000fc6000f8e02ff */
[----:B------:R-:W-:Y:S01]  /*0d60*/  IMAD.HI.U32 R11, R3, UR12, RZ ;  /* 0x0000000c030b7c27 */ /* 0x000fe2000f8e00ff */
[----:B------:R-:W-:-:S03]  /*0d70*/  UIMAD.WIDE.U32 UR22, UR23, UR9, UR22 ;  /* 0x00000009171672a5 */ /* 0x000fc6000f8e0016 */
[----:B------:R-:W-:Y:S01]  /*0d80*/  IMAD R0, R11, R0, UR12 ;  /* 0x0000000c0b007e24 */ /* 0x000fe2000f8e0200 */
[----:B------:R-:W-:-:S03]  /*0d90*/  UIMAD.WIDE.U32 UR22, UR23, UR12, URZ ;  /* 0x0000000c171672a5 */ /* 0x000fc6000f8e00ff */
[----:B------:R-:W0:Y:S01]  /*0da0*/  LDCU.U8 UR9, c[0x0][0x549] ;  /* 0x0000a920ff0977ac */ /* 0x000e220008000000 */
[----:B------:R-:W-:-:S03]  /*0db0*/  ISETP.LT.U32.AND P1, PT, R0, UR13, PT ;  /* 0x0000000d00007c0c */ /* 0x000fc6000bf21070 */
[----:B------:R-:W-:Y:S02]  /*0dc0*/  UMOV UR15, UR23 ;  /* 0x00000017000f7c82 */ /* 0x000fe40008000000 */
[----:B------:R-:W-:-:S04]  /*0dd0*/  UIADD3 UR10, UPT, UPT, -UR15, URZ, URZ ;  /* 0x000000ff0f0a7290 */ /* 0x000fc8000fffe1ff */
[----:B------:R-:W-:-:S04]  /*0de0*/  UIMAD UR10, UR11, UR10, UR12 ;  /* 0x0000000a0b0a72a4 */ /* 0x000fc8000f8e020c */
[----:B------:R-:W-:Y:S01]  /*0df0*/  @!P1 VIADD R0, R0, -UR13 ;  /* 0x8000000d00009c36 */ /* 0x000fe20008000000 */
[----:B------:R-:W-:Y:S01]  /*0e00*/  UISETP.GT.U32.AND UP1, UPT, UR11, UR10, UPT ;  /* 0x0000000a0b00728c */ /* 0x000fe2000bf24070 */
[----:B------:R-:W-:Y:S01]  /*0e10*/  @!P1 VIADD R11, R11, 0x1 ;  /* 0x000000010b0b9836 */ /* 0x000fe20000000000 */
[----:B------:R-:W-:Y:S01]  /*0e20*/  ISETP.NE.AND P1, PT, RZ, UR7, PT ;  /* 0x00000007ff007c0c */ /* 0x000fe2000bf25270 */
[----:B0-----:R-:W-:Y:S01]  /*0e30*/  UISETP.NE.AND UP0, UPT, UR9, URZ, UPT ;  /* 0x000000ff0900728c */ /* 0x001fe2000bf05270 */
[----:B------:R-:W-:-:S03]  /*0e40*/  ISETP.GE.U32.AND P2, PT, R0, UR13, PT ;  /* 0x0000000d00007c0c */ /* 0x000fc6000bf46070 */
[----:B------:R-:W-:Y:S02]  /*0e50*/  USEL UR5, UR5, 0x1, !UP0 ;  /* 0x0000000105057887 */ /* 0x000fe4000c000000 */
[----:B------:R-:W-:Y:S02]  /*0e60*/  UISETP.GE.AND UP0, UPT, UR6, URZ, UPT ;  /* 0x000000ff0600728c */ /* 0x000fe4000bf06270 */
[----:B------:R-:W-:Y:S02]  /*0e70*/  @!UP1 UIADD3 UR10, UPT, UPT, UR10, -UR11, URZ ;  /* 0x8000000b0a0a9290 */ /* 0x000fe4000fffe0ff */
[----:B------:R-:W-:Y:S02]  /*0e80*/  @!UP1 UIADD3 UR15, UPT, UPT, UR15, 0x1, URZ ;  /* 0x000000010f0f9890 */ /* 0x000fe4000fffe0ff */
[----:B------:R-:W-:Y:S02]  /*0e90*/  UISETP.GE.U32.AND UP3, UPT, UR10, UR11, UPT ;  /* 0x0000000b0a00728c */ /* 0x000fe4000bf66070 */
[----:B------:R-:W-:Y:S01]  /*0ea0*/  @P2 VIADD R11, R11, 0x1 ;  /* 0x000000010b0b2836 */ /* 0x000fe20000000000 */
[----:B------:R-:W-:-:S02]  /*0eb0*/  UISETP.NE.AND UP1, UPT, UR8, URZ, UPT ;  /* 0x000000ff0800728c */ /* 0x000fc4000bf25270 */
[----:B------:R-:W-:Y:S01]  /*0ec0*/  USHF.R.S32.HI UR8, URZ, 0x1f, UR7 ;  /* 0x0000001fff087899 */ /* 0x000fe20008011407 */
[----:B------:R-:W-:Y:S01]  /*0ed0*/  @!P0 IMAD.MOV R11, RZ, RZ, -R11 ;  /* 0x000000ffff0b8224 */ /* 0x000fe200078e0a0b */
[----:B------:R-:W-:Y:S01]  /*0ee0*/  @!P1 LOP3.LUT R11, RZ, UR13, RZ, 0x33, !PT ;  /* 0x0000000dff0b9c12 */ /* 0x000fe2000f8e33ff */
[----:B------:R-:W-:-:S03]  /*0ef0*/  USEL UR6, URZ, 0x1, !UP1 ;  /* 0x00000001ff067887 */ /* 0x000fc6000c800000 */
[----:B------:R-:W-:Y:S01]  /*0f00*/  ISETP.LT.U32.AND P0, PT, R16, R11, PT ;  /* 0x0000000b1000720c */ /* 0x000fe20003f01070 */
[----:B------:R-:W-:Y:S01]  /*0f10*/  @UP3 UIADD3 UR15, UPT, UPT, UR15, 0x1, URZ ;  /* 0x000000010f0f3890 */ /* 0x000fe2000fffe0ff */
[----:B------:R-:W-:Y:S01]  /*0f20*/  SHF.R.S32.HI R3, RZ, 0x1f, R11 ;  /* 0x0000001fff037819 */ /* 0x000fe2000001140b */
[----:B------:R-:W-:Y:S02]  /*0f30*/  ULOP3.LUT UR6, UR8, UR6, URZ, 0xfc, !UPT ;  /* 0x0000000608067292 */ /* 0x000fe4000f8efcff */
[----:B------:R-:W-:Y:S01]  /*0f40*/  @!UP0 UIADD3 UR15, UPT, UPT, -UR15, URZ, URZ ;  /* 0x000000ff0f0f8290 */ /* 0x000fe2000fffe1ff */
[----:B------:R-:W-:Y:S01]  /*0f50*/  ISETP.LT.AND.EX P0, PT, R17, R3, PT, P0 ;  /* 0x000000031100720c */ /* 0x000fe20003f01300 */
[----:B------:R-:W-:-:S03]  /*0f60*/  @!UP2 ULOP3.LUT UR15, URZ, UR4, URZ, 0x33, !UPT ;  /* 0x00000004ff0fa292 */ /* 0x000fc6000f8e33ff */
        /* <DEDUP_REMOVED lines=25> */
.L_x_9:
[----:B------:R-:W-:Y:S01]  /*1100*/  IMAD.MOV.U32 R20, RZ, RZ, R16 ;  /* 0x000000ffff147224 */ /* 0x000fe200078e0010 */
[----:B------:R-:W-:Y:S01]  /*1110*/  MOV R18, R11 ;  /* 0x0000000b00127202 */ /* 0x000fe20000000f00 */
[----:B------:R-:W-:Y:S01]  /*1120*/  IMAD.MOV.U32 R15, RZ, RZ, R3 ;  /* 0x000000ffff0f7224 */ /* 0x000fe200078e0003 */
[----:B------:R-:W-:Y:S02]  /*1130*/  MOV R16, 0x1150 ;  /* 0x0000115000107802 */ /* 0x000fe40000000f00 */
[----:B------:R-:W-:Y:S05]  /*1140*/  CALL.REL.NOINC `($__internal_0_$__cuda_sm20_div_s64) ;  /* 0x0000003400307944 */ /* 0x000fea0003c00000 */
[----:B------:R-:W-:Y:S02]  /*1150*/  MOV R34, R0 ;  /* 0x0000000000227202 */ /* 0x000fe40000000f00 */
[----:B------:R-:W-:Y:S02]  /*1160*/  MOV R35, R17 ;  /* 0x0000001100237202 */ /* 0x000fe40000000f00 */
.L_x_10:
[----:B------:R-:W-:Y:S05]  /*1170*/  BSYNC.RECONVERGENT B0 ;  /* 0x0000000000007941 */ /* 0x000fea0003800200 */
.L_x_8:
[----:B------:R-:W-:Y:S01]  /*1180*/  IABS R8, UR21 ;  /* 0x0000001500087c13 */ /* 0x000fe20008000000 */
[----:B------:R-:W0:Y:S01]  /*1190*/  LDC R5, c[0x0][0x434] ;  /* 0x00010d00ff057b82 */ /* 0x000e220000000800 */
[----:B------:R-:W-:Y:S01]  /*11a0*/  IABS R0, UR21 ;  /* 0x0000001500007c13 */ /* 0x000fe20008000000 */
[----:B------:R-:W-:Y:S01]  /*11b0*/  UIMAD UR5, UR15, UR5, URZ ;  /* 0x000000050f0572a4 */ /* 0x000fe2000f8e02ff */
[----:B------:R-:W1:Y:S01]  /*11c0*/  I2F.RP R10, R8 ;  /* 0x00000008000a7306 */ /* 0x000e620000209400 */
[----:B------:R-:W-:Y:S02]  /*11d0*/  BSSY.RECONVERGENT B0, `(.L_x_11) ;  /* 0x000003b000007945 */ /* 0x000fe40003800200 */
[----:B------:R-:W-:Y:S01]  /*11e0*/  IMAD.MOV R0, RZ, RZ, -R0 ;  /* 0x000000ffff007224 */ /* 0x000fe200078e0a00 */
[----:B------:R-:W-:-:S04]  /*11f0*/  UIMAD UR6, UR6, UR5, URZ ;  /* 0x00000005060672a4 */ /* 0x000fc8000f8e02ff */
[----:B-1----:R-:W1:Y:S01]  /*1200*/  MUFU.RCP R14, R10 ;  /* 0x0000000a000e7308 */ /* 0x002e620000001000 */
[----:B0-----:R-:W-:-:S04]  /*1210*/  IADD3 R5, PT, PT, R5, -0x1, R8 ;  /* 0xffffffff05057810 */ /* 0x001fc80007ffe008 */
[----:B------:R-:W-:Y:S01]  /*1220*/  IABS R2, R5 ;  /* 0x0000000500027213 */ /* 0x000fe20000000000 */
[----:B-1----:R-:W-:-:S04]  /*1230*/  VIADD R14, R14, 0xffffffe ;  /* 0x0ffffffe0e0e7836 */ /* 0x002fc80000000000 */
[----:B------:R-:W0:Y:S02]  /*1240*/  F2I.FTZ.U32.TRUNC.NTZ R15, R14 ;  /* 0x0000000e000f7305 */ /* 0x000e24000021f000 */
[----:B0-----:R-:W-:Y:S02]  /*1250*/  IMAD.MOV R9, RZ, RZ, -R15 ;  /* 0x000000ffff097224 */ /* 0x001fe400078e0a0f */
[----:B------:R-:W-:Y:S02]  /*1260*/  IMAD.MOV.U32 R14, RZ, RZ, RZ ;  /* 0x000000ffff0e7224 */ /* 0x000fe400078e00ff */
[----:B------:R-:W-:-:S04]  /*1270*/  IMAD R4, R9, R8, RZ ;  /* 0x0000000809047224 */ /* 0x000fc800078e02ff */
[----:B------:R-:W-:-:S06]  /*1280*/  IMAD.HI.U32 R4, R15, R4, R14 ;  /* 0x000000040f047227 */ /* 0x000fcc00078e000e */
[----:B------:R-:W-:-:S04]  /*1290*/  IMAD.HI.U32 R9, R4, R2, RZ ;  /* 0x0000000204097227 */ /* 0x000fc800078e00ff */
[----:B------:R-:W-:Y:S01]  /*12a0*/  IMAD R13, R9, R0, R2 ;  /* 0x00000000090d7224 */ /* 0x000fe200078e0202 */
[----:B------:R-:W-:-:S04]  /*12b0*/  LOP3.LUT R0, R5, R8, RZ, 0x3c, !PT ;  /* 0x0000000805007212 */ /* 0x000fc800078e3cff */
[----:B------:R-:W-:Y:S02]  /*12c0*/  ISETP.GT.U32.AND P1, PT, R8, R13, PT ;  /* 0x0000000d0800720c */ /* 0x000fe40003f24070 */
[----:B------:R-:W-:-:S11]  /*12d0*/  ISETP.GE.AND P0, PT, R0, RZ, PT ;  /* 0x000000ff0000720c */ /* 0x000fd60003f06270 */
[----:B------:R-:W-:Y:S02]  /*12e0*/  @!P1 IMAD.IADD R13, R13, 0x1, -R8 ;  /* 0x000000010d0d9824 */ /* 0x000fe400078e0a08 */
[----:B------:R-:W-:Y:S01]  /*12f0*/  @!P1 VIADD R9, R9, 0x1 ;  /* 0x0000000109099836 */ /* 0x000fe20000000000 */
[----:B------:R-:W-:Y:S02]  /*1300*/  ISETP.NE.AND P1, PT, RZ, UR21, PT ;  /* 0x00000015ff007c0c */ /* 0x000fe4000bf25270 */
[----:B------:R-:W-:-:S13]  /*1310*/  ISETP.GE.U32.AND P2, PT, R13, R8, PT ;  /* 0x000000080d00720c */ /* 0x000fda0003f46070 */
[----:B------:R-:W-:-:S04]  /*1320*/  @P2 VIADD R9, R9, 0x1 ;  /* 0x0000000109092836 */ /* 0x000fc80000000000 */
[----:B------:R-:W-:Y:S01]  /*1330*/  @!P0 IMAD.MOV R9, RZ, RZ, -R9 ;  /* 0x000000ffff098224 */ /* 0x000fe200078e0a09 */
[----:B------:R-:W-:-:S04]  /*1340*/  @!P1 LOP3.LUT R9, RZ, R8, RZ, 0x33, !PT ;  /* 0x00000008ff099212 */ /* 0x000fc800078e33ff */
        /* <DEDUP_REMOVED lines=28> */
.L_x_12:
[----:B------:R-:W-:Y:S01]  /*1510*/  IMAD.MOV.U32 R20, RZ, RZ, R6 ;  /* 0x000000ffff147224 */ /* 0x000fe200078e0006 */
[----:B------:R-:W-:Y:S01]  /*1520*/  MOV R17, R7 ;  /* 0x0000000700117202 */ /* 0x000fe20000000f00 */
[----:B------:R-:W-:Y:S01]  /*1530*/  IMAD.MOV.U32 R18, RZ, RZ, R10 ;  /* 0x000000ffff127224 */ /* 0x000fe200078e000a */
[----:B------:R-:W-:Y:S02]  /*1540*/  MOV R16, 0x1560 ;  /* 0x0000156000107802 */ /* 0x000fe40000000f00 */
[----:B------:R-:W-:Y:S05]  /*1550*/  CALL.REL.NOINC `($__internal_0_$__cuda_sm20_div_s64) ;  /* 0x00000030002c7944 */ /* 0x000fea0003c00000 */
[----:B------:R-:W-:Y:S02]  /*1560*/  MOV R18, R0 ;  /* 0x0000000000127202 */ /* 0x000fe40000000f00 */
[----:B------:R-:W-:Y:S02]  /*1570*/  MOV R19, R17 ;  /* 0x0000001100137202 */ /* 0x000fe40000000f00 */
.L_x_13:
[----:B------:R-:W-:Y:S05]  /*1580*/  BSYNC.RECONVERGENT B0 ;  /* 0x0000000000007941 */ /* 0x000fea0003800200 */
.L_x_11:
[----:B------:R-:W0:Y:S01]  /*1590*/  S2R R4, SR_TID.X ;  /* 0x0000000000047919 */ /* 0x000e220000002100 */
[----:B------:R-:W-:Y:S01]  /*15a0*/  UIADD3 UR8, UP0, UPT, UR20, -UR19, URZ ;  /* 0x8000001314087290 */ /* 0x000fe2000ff1e0ff */
[----:B------:R-:W1:Y:S03]  /*15b0*/  LDCU UR4, c[0x0][0x534] ;  /* 0x0000a680ff0477ac */ /* 0x000e660008000800 */
[----:B------:R-:W-:-:S06]  /*15c0*/  UIADD3.X UR5, UPT, UPT, UR14, -0x1, URZ, UP0, !UPT ;  /* 0xffffffff0e057890 */ /* 0x000fcc00087fe4ff */
[----:B------:R-:W-:Y:S01]  /*15d0*/  IMAD.U32 R0, RZ, RZ, UR5 ;  /* 0x00000005ff007e24 */ /* 0x000fe2000f8e00ff */
[----:B0-----:R-:W-:Y:S02]  /*15e0*/  LOP3.LUT R21, R4, 0x3, RZ, 0xc0, !PT ;  /* 0x0000000304157812 */ /* 0x001fe400078ec0ff */
[----:B------:R-:W-:Y:S02]  /*15f0*/  SHF.R.U32.HI R20, RZ, 0x2, R4 ;  /* 0x00000002ff147819 */ /* 0x000fe40000011604 */
[----:B------:R-:W-:Y:S01]  /*1600*/  ISETP.LT.U32.AND P3, PT, R21, UR8, PT ;  /* 0x0000000815007c0c */ /* 0x000fe2000bf61070 */
[----:B------:R-:W0:Y:S02]  /*1610*/  LDCU.64 UR8, c[0x0][0x358] ;  /* 0x00006b00ff0877ac */ /* 0x000e240008000a00 */
[----:B------:R-:W-:Y:S01]  /*1620*/  VIADD R2, R20, 0x40 ;  /* 0x0000004014027836 */ /* 0x000fe20000000000 */
[----:B------:R-:W-:Y:S01]  /*1630*/  ISETP.GT.AND.EX P3, PT, R0, RZ, PT, P3 ;  /* 0x000000ff0000720c */ /* 0x000fe20003f64330 */
[----:B------:R-:W-:-:S02]  /*1640*/  VIADD R13, R20, 0x20 ;  /* 0x00000020140d7836 */ /* 0x000fc40000000000 */
[C---:B------:R-:W-:Y:S01]  /*1650*/  VIADD R0, R20.reuse, 0x60 ;  /* 0x0000006014007836 */ /* 0x040fe20000000000 */
[----:B-1----:R-:W-:Y:S02]  /*1660*/  ISETP.GE.OR P6, PT, R20, UR4, !P3 ;  /* 0x0000000414007c0c */ /* 0x002fe4000dfc6670 */
[----:B------:R-:W-:Y:S02]  /*1670*/  ISETP.GE.OR P4, PT, R2, UR4, !P3 ;  /* 0x0000000402007c0c */ /* 0x000fe4000df86670 */
[----:B------:R-:W-:Y:S02]  /*1680*/  ISETP.GE.OR P5, PT, R13, UR4, !P3 ;  /* 0x000000040d007c0c */ /* 0x000fe4000dfa6670 */
[----:B------:R-:W-:-:S07]  /*1690*/  ISETP.GE.OR P3, PT, R0, UR4, !P3 ;  /* 0x0000000400007c0c */ /* 0x000fce000df66670 */
[----:B------:R-:W1:Y:S01]  /*16a0*/  @!P6 LDC.64 R16, c[0x0][0x428] ;  /* 0x00010a00ff10eb82 */ /* 0x000e620000000a00 */
[C---:B------:R-:W-:Y:S02]  /*16b0*/  @!P6 IADD3 R24, P0, PT, R21.reuse, UR19, RZ ;  /* 0x000000131518ec10 */ /* 0x040fe4000ff1e0ff */
[C---:B------:R-:W-:Y:S02]  /*16c0*/  @!P4 IADD3 R26, P1, PT, R21.reuse, UR19, RZ ;  /* 0x00000013151acc10 */ /* 0x040fe4000ff3e0ff */
[----:B------:R-:W-:Y:S01]  /*16d0*/  @!P5 IADD3 R28, P2, PT, R21, UR19, RZ ;  /* 0x00000013151cdc10 */ /* 0x000fe2000ff5e0ff */
[----:B------:R-:W-:Y:S02]  /*16e0*/  @!P6 IMAD.X R25, RZ, RZ, RZ, P0 ;  /* 0x000000ffff19e224 */ /* 0x000fe400000e06ff */
[----:B------:R-:W2:Y:S01]  /*16f0*/  @!P4 LDC.64 R8, c[0x0][0x428] ;  /* 0x00010a00ff08cb82 */ /* 0x000ea20000000a00 */
[----:B------:R-:W-:Y:S02]  /*1700*/  @!P4 IMAD.X R27, RZ, RZ, RZ, P1 ;  /* 0x000000ffff1bc224 */ /* 0x000fe400008e06ff */
[----:B------:R-:W-:-:S04]  /*1710*/  @!P6 IMAD.WIDE.U32 R24, R20, UR20, R24 ;  /* 0x000000141418ec25 */ /* 0x000fc8000f8e0018 */
[----:B------:R-:W-:Y:S01]  /*1720*/  @!P6 IMAD R22, R20, UR14, R25 ;  /* 0x0000000e1416ec24 */ /* 0x000fe2000f8e0219 */
[----:B------:R-:W3:Y:S01]  /*1730*/  @!P5 LDC.64 R14, c[0x0][0x428] ;  /* 0x00010a00ff0edb82 */ /* 0x000ee20000000a00 */
[----:B------:R-:W-:-:S07]  /*1740*/  @!P5 IMAD.X R29, RZ, RZ, RZ, P2 ;  /* 0x000000ffff1dd224 */ /* 0x000fce00010e06ff */
[----:B------:R-:W4:Y:S01]  /*1750*/  @!P3 LDC.64 R6, c[0x0][0x428] ;  /* 0x00010a00ff06bb82 */ /* 0x000f220000000a00 */
[----:B-1----:R-:W-:Y:S01]  /*1760*/  @!P6 LEA R32, P0, R24, R16, 0x2 ;  /* 0x000000101820e211 */ /* 0x002fe200078010ff */
[----:B------:R-:W-:Y:S01]  /*1770*/  @!P4 IMAD.WIDE.U32 R26, R2, UR20, R26 ;  /* 0x00000014021acc25 */ /* 0x000fe2000f8e001a */
[----:B------:R-:W-:Y:S02]  /*1780*/  MOV R16, 0xff800000 ;  /* 0xff80000000107802 */ /* 0x000fe40000000f00 */
[----:B------:R-:W-:Y:S02]  /*1790*/  @!P6 LEA.HI.X R33, R24, R17, R22, 0x2, P0 ;  /* 0x000000111821e211 */ /* 0x000fe400000f1416 */
[----:B------:R-:W-:Y:S01]  /*17a0*/  @!P3 IADD3 R24, P0, PT, R21, UR19, RZ ;  /* 0x000000131518bc10 */ /* 0x000fe2000ff1e0ff */
[----:B------:R-:W-:Y:S01]  /*17b0*/  @!P5 IMAD.WIDE.U32 R28, R13, UR20, R28 ;  /* 0x000000140d1cdc25 */ /* 0x000fe2000f8e001c */
[----:B--2---:R-:W-:Y:S01]  /*17c0*/  @!P4 LEA R8, P1, R26, R8, 0x2 ;  /* 0x000000081a08c211 */ /* 0x004fe200078210ff */
[----:B0-----:R-:W2:Y:S02]  /*17d0*/  @!P6 LDG.E R16, desc[UR8][R32.64] ;  /* 0x000000082010e981 */ /* 0x001ea4000c1e1900 */
[----:B------:R-:W-:-:S02]  /*17e0*/  @!P3 IMAD.X R25, RZ, RZ, RZ, P0 ;  /* 0x000000ffff19b224 */ /* 0x000fc400000e06ff */
[----:B------:R-:W-:Y:S02]  /*17f0*/  @!P4 IMAD R2, R2, UR14, R27 ;  /* 0x0000000e0202cc24 */ /* 0x000fe4000f8e021b */
[----:B------:R-:W-:Y:S01]  /*1800*/  @!P3 IMAD.WIDE.U32 R24, R0, UR20, R24 ;  /* 0x000000140018bc25 */ /* 0x000fe2000f8e0018 */
[----:B---3--:R-:W-:Y:S02]  /*1810*/  @!P5 LEA R14, P2, R28, R14, 0x2 ;  /* 0x0000000e1c0ed211 */ /* 0x008fe400078410ff */
[----:B------:R-:W-:Y:S01]  /*1820*/  @!P4 LEA.HI.X R9, R26, R9, R2, 0x2, P1 ;  /* 0x000000091a09c211 */ /* 0x000fe200008f1402 */
[----:B------:R-:W-:Y:S02]  /*1830*/  @!P5 IMAD R22, R13, UR14, R29 ;  /* 0x0000000e0d16dc24 */ /* 0x000fe4000f8e021d */
[----:B------:R-:W-:Y:S01]  /*1840*/  @!P3 IMAD R0, R0, UR14, R25 ;  /* 0x0000000e0000bc24 */ /* 0x000fe2000f8e0219 */
[----:B----4-:R-:W-:Y:S01]  /*1850*/  @!P3 LEA R6, P0, R24, R6, 0x2 ;  /* 0x000000061806b211 */ /* 0x010fe200078010ff */
[----:B------:R-:W-:Y:S01]  /*1860*/  IMAD.MOV.U32 R2, RZ, RZ, -0x800000 ;  /* 0xff800000ff027424 */ /* 0x000fe200078e00ff */
[----:B------:R-:W-:Y:S01]  /*1870*/  @!P5 LEA.HI.X R15, R28, R15, R22, 0x2, P2 ;  /* 0x0000000f1c0fd211 */ /* 0x000fe200010f1416 */
[----:B------:R-:W-:Y:S01]  /*1880*/  IMAD.MOV.U32 R17, RZ, RZ, -0x800000 ;  /* 0xff800000ff117424 */ /* 0x000fe200078e00ff */
[----:B------:R-:W-:-:S02]  /*1890*/  @!P3 LEA.HI.X R7, R24, R7, R0, 0x2, P0 ;  /* 0x000000071807b211 */ /* 0x000fc400000f1400 */
[----:B------:R-:W-:Y:S01]  /*18a0*/  MOV R0, 0xff800000 ;  /* 0xff80000000007802 */ /* 0x000fe20000000f00 */
[----:B------:R0:W3:Y:S04]  /*18b0*/  @!P5 LDG.E R2, desc[UR8][R14.64] ;  /* 0x000000080e02d981 */ /* 0x0000e8000c1e1900 */
[----:B------:R1:W4:Y:S04]  /*18c0*/  @!P4 LDG.E R17, desc[UR8][R8.64] ;  /* 0x000000080811c981 */ /* 0x000328000c1e1900 */
[----:B------:R5:W4:Y:S01]  /*18d0*/  @!P3 LDG.E R0, desc[UR8][R6.64] ;  /* 0x000000080600b981 */ /* 0x000b22000c1e1900 */
[C---:B------:R-:W-:Y:S01]  /*18e0*/  ISETP.GT.U32.AND P2, PT, R4.reuse, 0x17f, PT ;  /* 0x0000017f0400780c */ /* 0x040fe20003f44070 */
[----:B------:R-:W5:Y:S01]  /*18f0*/  S2UR UR4, SR_CgaCtaId ;  /* 0x00000000000479c3 */ /* 0x000f620000008800 */
[C---:B------:R-:W-:Y:S01]  /*1900*/  ISETP.GT.U32.AND P1, PT, R4.reuse, 0xff, PT ;  /* 0x000000ff0400780c */ /* 0x040fe20003f24070 */
[----:B------:R-:W-:Y:S01]  /*1910*/  UMOV UR5, 0x400 ;  /* 0x0000040000057882 */ /* 0x000fe20000000000 */
[C---:B------:R-:W-:Y:S01]  /*1920*/  ISETP.GT.U32.AND P0, PT, R4.reuse, 0x7f, PT ;  /* 0x0000007f0400780c */ /* 0x040fe20003f04070 */
[----:B------:R-:W-:Y:S01]  /*1930*/  IMAD.MOV.U32 R27, RZ, RZ, -0x800000 ;  /* 0xff800000ff1b7424 */ /* 0x000fe200078e00ff */
[C---:B------:R-:W-:Y:S01]  /*1940*/  ISETP.GT.U32.AND P3, PT, R4.reuse, 0x1ff, PT ;  /* 0x000001ff0400780c */ /* 0x040fe20003f64070 */
[----:B------:R-:W-:Y:S01]  /*1950*/  IMAD.MOV.U32 R24, RZ, RZ, -0x800000 ;  /* 0xff800000ff187424 */ /* 0x000fe200078e00ff */
[C---:B------:R-:W-:Y:S01]  /*1960*/  LOP3.LUT P4, RZ, R4.reuse, 0x380, RZ, 0xc0, !PT ;  /* 0x0000038004ff7812 */ /* 0x040fe2000788c0ff */
[----:B------:R-:W-:Y:S01]  /*1970*/  IMAD.MOV.U32 R23, RZ, RZ, -0x800000 ;  /* 0xff800000ff177424 */ /* 0x000fe200078e00ff */
[----:B------:R-:W-:Y:S01]  /*1980*/  MOV R25, 0xff800000 ;  /* 0xff80000000197802 */ /* 0x000fe20000000f00 */
[----:B------:R-:W-:Y:S02]  /*1990*/  BSSY.RECONVERGENT B1, `(.L_x_14) ;  /* 0x00001d4000017945 */ /* 0x000fe40003800200 */
[----:B------:R-:W5:Y:S01]  /*19a0*/  @!P2 S2R R13, SR_CgaCtaId ;  /* 0x00000000000da919 */ /* 0x000f620000008800 */
[----:B0-----:R-:W-:Y:S01]  /*19b0*/  @!P2 MOV R14, 0x400 ;  /* 0x00000400000ea802 */ /* 0x001fe20000000f00 */
[----:B------:R-:W0:Y:S04]  /*19c0*/  @!P1 S2R R22, SR_CgaCtaId ;  /* 0x0000000000169919 */ /* 0x000e280000008800 */
[C---:B------:R-:W-:Y:S01]  /*19d0*/  @!P3 IMAD.SHL.U32 R15, R4.reuse, 0x4, RZ ;  /* 0x00000004040fb824 */ /* 0x040fe200078e00ff */
[----:B-1----:R-:W-:Y:S01]  /*19e0*/  @!P1 MOV R9, 0x400 ;  /* 0x0000040000099802 */ /* 0x002fe20000000f00 */
[----:B------:R-:W1:Y:S01]  /*19f0*/  @!P0 S2R R21, SR_CgaCtaId ;  /* 0x0000000000158919 */ /* 0x000e620000008800 */
[----:B-----5:R-:W-:Y:S01]  /*1a00*/  @!P0 IMAD.SHL.U32 R7, R4, 0x4, RZ ;  /* 0x0000000404078824 */ /* 0x020fe200078e00ff */
[----:B------:R-:W-:Y:S01]  /*1a10*/  @!P0 MOV R6, 0x400 ;  /* 0x0000040000068802 */ /* 0x000fe20000000f00 */
[----:B------:R-:W-:Y:S01]  /*1a20*/  ULEA UR4, UR4, UR5, 0x18 ;  /* 0x0000000504047291 */ /* 0x000fe2000f8ec0ff */
[----:B------:R-:W-:-:S02]  /*1a30*/  @!P3 LOP3.LUT R15, R15, 0xc, RZ, 0xc0, !PT ;  /* 0x0000000c0f0fb812 */ /* 0x000fc400078ec0ff */
[----:B------:R-:W-:-:S03]  /*1a40*/  @!P0 LOP3.LUT R7, R7, 0xc, RZ, 0xc0, !PT ;  /* 0x0000000c07078812 */ /* 0x000fc600078ec0ff */
[----:B------:R-:W-:Y:S01]  /*1a50*/  @!P3 VIADD R15, R15, UR4 ;  /* 0x000000040f0fbc36 */ /* 0x000fe20008000000 */
[----:B------:R-:W-:Y:S01]  /*1a60*/  @!P2 LEA R13, R13, R14, 0x18 ;  /* 0x0000000e0d0da211 */ /* 0x000fe200078ec0ff */
[----:B------:R-:W-:Y:S01]  /*1a70*/  @!P2 IMAD.SHL.U32 R14, R4, 0x4, RZ ;  /* 0x00000004040ea824 */ /* 0x000fe200078e00ff */
[----:B0-----:R-:W-:Y:S01]  /*1a80*/  @!P1 LEA R8, R22, R9, 0x18 ;  /* 0x0000000916089211 */ /* 0x001fe200078ec0ff */
[----:B------:R-:W-:-:S03]  /*1a90*/  @!P1 IMAD.SHL.U32 R9, R4, 0x4, RZ ;  /* 0x0000000404099824 */ /* 0x000fc600078e00ff */
[----:B------:R-:W-:Y:S02]  /*1aa0*/  @!P2 LOP3.LUT R14, R14, 0xc, RZ, 0xc0, !PT ;  /* 0x0000000c0e0ea812 */ /* 0x000fe400078ec0ff */
[----:B-1----:R-:W-:Y:S01]  /*1ab0*/  @!P0 LEA R6, R21, R6, 0x18 ;  /* 0x0000000615068211 */ /* 0x002fe200078ec0ff */
[----:B------:R-:W-:Y:S01]  /*1ac0*/  @!P3 IMAD R21, R20, 0x14, R15 ;  /* 0x000000141415b824 */ /* 0x000fe200078e020f */
[----:B------:R-:W-:Y:S02]  /*1ad0*/  @!P1 LOP3.LUT R9, R9, 0xc, RZ, 0xc0, !PT ;  /* 0x0000000c09099812 */ /* 0x000fe400078ec0ff */
[----:B------:R-:W-:Y:S01]  /*1ae0*/  @!P2 IADD3 R13, PT, PT, R14, R13, RZ ;  /* 0x0000000d0e0da210 */ /* 0x000fe20007ffe0ff */
[----:B------:R-:W-:Y:S02]  /*1af0*/  @!P0 IMAD.IADD R7, R7, 0x1, R6 ;  /* 0x0000000107078824 */ /* 0x000fe400078e0206 */
[----:B------:R-:W-:Y:S02]  /*1b00*/  @!P1 IMAD.IADD R9, R9, 0x1, R8 ;  /* 0x0000000109099824 */ /* 0x000fe400078e0208 */
[C---:B------:R-:W-:Y:S01]  /*1b10*/  @!P2 IMAD R15, R20.reuse, 0x14, R13 ;  /* 0x00000014140fa824 */ /* 0x040fe200078e020d */
[----:B------:R-:W-:Y:S01]  /*1b20*/  SHF.R.U32.HI R13, RZ, 0x5, R4 ;  /* 0x00000005ff0d7819 */ /* 0x000fe20000011604 */
[----:B------:R-:W-:-:S02]  /*1b30*/  @!P1 IMAD R6, R20, 0x14, R9 ;  /* 0x0000001414069824 */ /* 0x000fc400078e0209 */
[----:B------:R-:W-:Y:S01]  /*1b40*/  @!P0 IMAD R9, R20, 0x14, R7 ;  /* 0x0000001414098824 */ /* 0x000fe200078e0207 */
[----:B------:R-:W-:Y:S02]  /*1b50*/  LOP3.LUT R7, R4, 0x1f, RZ, 0xc0, !PT ;  /* 0x0000001f04077812 */ /* 0x000fe400078ec0ff */
[----:B------:R-:W-:Y:S01]  /*1b60*/  LEA R26, R13, UR4, 0x2 ;  /* 0x000000040d1a7c11 */ /* 0x000fe2000f8e10ff */
[----:B------:R-:W-:-:S04]  /*1b70*/  USHF.R.S32.HI UR4, URZ, 0x1f, UR21 ;  /* 0x0000001fff047899 */ /* 0x000fc80008011415 */
[----:B------:R-:W-:Y:S01]  /*1b80*/  IMAD R26, R7, 0x14, R26 ;  /* 0x00000014071a7824 */ /* 0x000fe200078e021a */
[----:B------:R-:W-:Y:S01]  /*1b90*/  ULOP3.LUT UR4, UR4, 0x1, URZ, 0xfc, !UPT ;  /* 0x0000000104047892 */ /* 0x000fe2000f8efcff */
[----:B--2---:R-:W-:Y:S04]  /*1ba0*/  @!P3 STS [R21], R16 ;  /* 0x000000101500b388 */ /* 0x004fe80000000800 */
[----:B---3--:R0:W-:Y:S04]  /*1bb0*/  @!P2 STS [R15+0x280], R2 ;  /* 0x000280020f00a388 */ /* 0x0081e80000000800 */
[----:B----4-:R-:W-:Y:S04]  /*1bc0*/  @!P1 STS [R6+0x500], R17 ;  /* 0x0005001106009388 */ /* 0x010fe80000000800 */
[----:B------:R-:W-:Y:S01]  /*1bd0*/  @!P0 STS [R9+0x780], R0 ;  /* 0x0007800009008388 */ /* 0x000fe20000000800 */
[----:B------:R-:W-:Y:S08]  /*1be0*/  BAR.SYNC.DEFER_BLOCKING 0x0 ;  /* 0x0000000000007b1d */ /* 0x000ff00000010000 */
[----:B0-----:R-:W0:Y:S01]  /*1bf0*/  LDC R2, c[0x0][0x434] ;  /* 0x00010d00ff027b82 */ /* 0x001e220000000800 */
[----:B------:R-:W-:Y:S04]  /*1c00*/  @!P4 LDS R27, [R26] ;  /* 0x000000001a1bc984 */ /* 0x000fe80000000800 */
[----:B------:R-:W-:Y:S04]  /*1c10*/  @!P4 LDS R24, [R26+0x280] ;  /* 0x000280001a18c984 */ /* 0x000fe80000000800 */
[----:B------:R-:W1:Y:S04]  /*1c20*/  @!P4 LDS R25, [R26+0x500] ;  /* 0x000500001a19c984 */ /* 0x000e680000000800 */
[----:B------:R-:W2:Y:S01]  /*1c30*/  @!P4 LDS R23, [R26+0x780] ;  /* 0x000780001a17c984 */ /* 0x000ea20000000800 */
[----:B0-----:R-:W-:-:S04]  /*1c40*/  IABS R8, R2 ;  /* 0x0000000200087213 */ /* 0x001fc80000000000 */
[----:B------:R-:W0:Y:S08]  /*1c50*/  I2F.RP R21, R8 ;  /* 0x0000000800157306 */ /* 0x000e300000209400 */
[----:B0-----:R-:W0:Y:S01]  /*1c60*/  MUFU.RCP R16, R21 ;  /* 0x0000001500107308 */ /* 0x001e220000001000 */
[----:B-1----:R-:W-:Y:S01]  /*1c70*/  FMNMX3.FTZ R0, R27, R24, R25, !PT ;  /* 0x000000181b007276 */ /* 0x002fe20007810019 */
[----:B0-----:R-:W-:-:S03]  /*1c80*/  VIADD R16, R16, 0xffffffe ;  /* 0x0ffffffe10107836 */ /* 0x001fc60000000000 */
[----:B--2---:R-:W-:-:S03]  /*1c90*/  FMNMX.FTZ R9, R0, R23, !PT ;  /* 0x0000001700097209 */ /* 0x004fc60007810000 */
[----:B------:R-:W0:Y:S02]  /*1ca0*/  F2I.FTZ.U32.TRUNC.NTZ R17, R16 ;  /* 0x0000001000117305 */ /* 0x000e24000021f000 */
[----:B------:R-:W1:Y:S01]  /*1cb0*/  SHFL.BFLY PT, R0, R9, 0x10, 0x1f ;  /* 0x0e001f0009007f89 */ /* 0x000e6200000e0000 */
[--C-:B0-----:R-:W-:Y:S02]  /*1cc0*/  IMAD.MOV R6, RZ, RZ, -R17.reuse ;  /* 0x000000ffff067224 */ /* 0x101fe400078e0a11 */
[----:B------:R-:W-:Y:S02]  /*1cd0*/  IMAD.MOV.U32 R16, RZ, RZ, RZ ;  /* 0x000000ffff107224 */ /* 0x000fe400078e00ff */
[----:B------:R-:W-:Y:S01]  /*1ce0*/  IMAD R14, R6, R8, RZ ;  /* 0x00000008060e7224 */ /* 0x000fe200078e02ff */
[----:B------:R-:W-:Y:S02]  /*1cf0*/  IABS R6, R5 ;  /* 0x0000000500067213 */ /* 0x000fe40000000000 */
[----:B------:R-:W-:Y:S01]  /*1d00*/  LOP3.LUT R5, R5, R2, RZ, 0x3c, !PT ;  /* 0x0000000205057212 */ /* 0x000fe200078e3cff */
[----:B------:R-:W-:Y:S01]  /*1d10*/  IMAD.HI.U32 R14, R17, R14, R16 ;  /* 0x0000000e110e7227 */ /* 0x000fe200078e0010 */
[----:B------:R-:W-:-:S02]  /*1d20*/  MOV R17, R6 ;  /* 0x0000000600117202 */ /* 0x000fc40000000f00 */
[----:B------:R-:W-:Y:S02]  /*1d30*/  ISETP.GE.AND P1, PT, R5, RZ, PT ;  /* 0x000000ff0500720c */ /* 0x000fe40003f26270 */
[----:B-1----:R-:W-:Y:S01]  /*1d40*/  FMNMX.FTZ R0, R9, R0, !PT ;  /* 0x0000000009007209 */ /* 0x002fe20007810000 */
[----:B------:R-:W-:-:S04]  /*1d50*/  IMAD.HI.U32 R6, R14, R17, RZ ;  /* 0x000000110e067227 */ /* 0x000fc800078e00ff */
[----:B------:R-:W0:Y:S01]  /*1d60*/  SHFL.BFLY PT, R15, R0, 0x8, 0x1f ;  /* 0x0d001f00000f7f89 */ /* 0x000e2200000e0000 */
[----:B------:R-:W-:-:S04]  /*1d70*/  IMAD.MOV R14, RZ, RZ, -R6 ;  /* 0x000000ffff0e7224 */ /* 0x000fc800078e0a06 */
[----:B------:R-:W-:Y:S01]  /*1d80*/  IMAD R17, R8, R14, R17 ;  /* 0x0000000e08117224 */ /* 0x000fe200078e0211 */
[----:B0-----:R-:W-:-:S05]  /*1d90*/  FMNMX.FTZ R15, R0, R15, !PT ;  /* 0x0000000f000f7209 */ /* 0x001fca0007810000 */
[----:B------:R-:W0:Y:S02]  /*1da0*/  SHFL.BFLY PT, R20, R15, 0x4, 0x1f ;  /* 0x0c801f000f147f89 */ /* 0x000e2400000e0000 */
[----:B0-----:R-:W-:-:S05]  /*1db0*/  FMNMX.FTZ R20, R15, R20, !PT ;  /* 0x000000140f147209 */ /* 0x001fca0007810000 */
[----:B------:R-:W0:Y:S02]  /*1dc0*/  SHFL.BFLY PT, R9, R20, 0x2, 0x1f ;  /* 0x0c401f0014097f89 */ /* 0x000e2400000e0000 */
[----:B0-----:R-:W-:-:S05]  /*1dd0*/  FMNMX.FTZ R9, R20, R9, !PT ;  /* 0x0000000914097209 */ /* 0x001fca0007810000 */
[----:B------:R-:W0:Y:S02]  /*1de0*/  SHFL.BFLY PT, R0, R9, 0x1, 0x1f ;  /* 0x0c201f0009007f89 */ /* 0x000e2400000e0000 */
[----:B0-----:R-:W-:-:S04]  /*1df0*/  FMNMX.FTZ R0, R9, R0, !PT ;  /* 0x0000000009007209 */ /* 0x001fc80007810000 */
[----:B------:R-:W-:-:S04]  /*1e00*/  FSETP.NEU.FTZ.AND P0, PT, R0, -INF , PT ;  /* 0xff8000000000780b */ /* 0x000fc80003f1d000 */
[----:B------:R-:W-:Y:S02]  /*1e10*/  FSEL R0, R0, RZ, P0 ;  /* 0x000000ff00007208 */ /* 0x000fe40000000000 */
[----:B------:R-:W-:-:S03]  /*1e20*/  ISETP.GT.U32.AND P0, PT, R8, R17, PT ;  /* 0x000000110800720c */ /* 0x000fc60003f04070 */
[C---:B------:R-:W-:Y:S01]  /*1e30*/  FADD.FTZ R16, -R0.reuse, R27 ;  /* 0x0000001b00107221 */ /* 0x040fe20000010100 */
[C---:B------:R-:W-:Y:S01]  /*1e40*/  FADD.FTZ R15, -R0.reuse, R24 ;  /* 0x00000018000f7221 */ /* 0x040fe20000010100 */
[C---:B------:R-:W-:Y:S01]  /*1e50*/  FADD.FTZ R14, -R0.reuse, R25 ;  /* 0x00000019000e7221 */ /* 0x040fe20000010100 */
[----:B------:R-:W-:Y:S01]  /*1e60*/  FADD.FTZ R9, -R0, R23 ;  /* 0x0000001700097221 */ /* 0x000fe20000010100 */
[----:B------:R-:W-:Y:S01]  /*1e70*/  FMUL.FTZ R16, R16, 1.4426950216293334961 ;  /* 0x3fb8aa3b10107820 */ /* 0x000fe20000410000 */
[----:B------:R-:W-:Y:S01]  /*1e80*/  FMUL.FTZ R15, R15, 1.4426950216293334961 ;  /* 0x3fb8aa3b0f0f7820 */ /* 0x000fe20000410000 */
[----:B------:R-:W-:Y:S01]  /*1e90*/  FMUL.FTZ R14, R14, 1.4426950216293334961 ;  /* 0x3fb8aa3b0e0e7820 */ /* 0x000fe20000410000 */
[----:B------:R-:W-:-:S03]  /*1ea0*/  FMUL.FTZ R9, R9, 1.4426950216293334961 ;  /* 0x3fb8aa3b09097820 */ /* 0x000fc60000410000 */
[----:B------:R-:W-:Y:S01]  /*1eb0*/  MUFU.EX2 R16, R16 ;  /* 0x0000001000107308 */ /* 0x000fe20000000800 */
[----:B------:R-:W-:Y:S02]  /*1ec0*/  @!P0 IMAD.IADD R17, R17, 0x1, -R8 ;  /* 0x0000000111118824 */ /* 0x000fe400078e0a08 */
[----:B------:R-:W-:Y:S01]  /*1ed0*/  @!P0 VIADD R6, R6, 0x1 ;  /* 0x0000000106068836 */ /* 0x000fe20000000000 */
[----:B------:R-:W0:Y:S01]  /*1ee0*/  MUFU.EX2 R15, R15 ;  /* 0x0000000f000f7308 */ /* 0x000e220000000800 */
[----:B------:R-:W-:Y:S02]  /*1ef0*/  ISETP.NE.AND P0, PT, R2, RZ, PT ;  /* 0x000000ff0200720c */ /* 0x000fe40003f05270 */
[----:B------:R-:W-:Y:S01]  /*1f00*/  ISETP.GE.U32.AND P2, PT, R17, R8, PT ;  /* 0x000000081100720c */ /* 0x000fe20003f46070 */
[----:B------:R-:W1:Y:S04]  /*1f10*/  MUFU.EX2 R14, R14 ;  /* 0x0000000e000e7308 */ /* 0x000e680000000800 */
[----:B------:R-:W2:Y:S01]  /*1f20*/  MUFU.EX2 R9, R9 ;  /* 0x0000000900097308 */ /* 0x000ea20000000800 */
[----:B0-----:R-:W-:-:S07]  /*1f30*/  FADD.FTZ R17, R16, R15 ;  /* 0x0000000f10117221 */ /* 0x001fce0000010000 */
[----:B------:R-:W-:Y:S02]  /*1f40*/  @P2 VIADD R6, R6, 0x1 ;  /* 0x0000000106062836 */ /* 0x000fe40000000000 */
[----:B-1----:R-:W-:Y:S02]  /*1f50*/  FADD.FTZ R8, R17, R14 ;  /* 0x0000000e11087221 */ /* 0x002fe40000010000 */
[----:B------:R-:W0:Y:S01]  /*1f60*/  LDC R14, c[0x0][0x3e0] ;  /* 0x0000f800ff0e7b82 */ /* 0x000e220000000800 */
[----:B------:R-:W-:Y:S01]  /*1f70*/  @!P1 IADD3 R6, PT, PT, -R6, RZ, RZ ;  /* 0x000000ff06069210 */ /* 0x000fe20007ffe1ff */
[----:B--2---:R-:W-:Y:S01]  /*1f80*/  FADD.FTZ R15, R8, R9 ;  /* 0x00000009080f7221 */ /* 0x004fe20000010000 */
[----:B------:R-:W-:-:S04]  /*1f90*/  @!P0 LOP3.LUT R6, RZ, R2, RZ, 0x33, !PT ;  /* 0x00000002ff068212 */ /* 0x000fc800078e33ff */
[----:B------:R-:W1:Y:S01]  /*1fa0*/  SHFL.BFLY PT, R16, R15, 0x10, 0x1f ;  /* 0x0e001f000f107f89 */ /* 0x000e6200000e0000 */
[----:B------:R-:W-:Y:S01]  /*1fb0*/  IMAD R8, R6, UR4, RZ ;  /* 0x0000000406087c24 */ /* 0x000fe2000f8e02ff */
[----:B------:R-:W2:Y:S04]  /*1fc0*/  LDCU UR4, c[0x0][0x430] ;  /* 0x00008600ff0477ac */ /* 0x000ea80008000800 */
[-C--:B------:R-:W-:Y:S02]  /*1fd0*/  IABS R20, R8.reuse ;  /* 0x0000000800147213 */ /* 0x080fe40000000000 */
[----:B------:R-:W-:Y:S02]  /*1fe0*/  IABS R29, R8 ;  /* 0x00000008001d7213 */ /* 0x000fe40000000000 */
[----:B------:R-:W3:Y:S01]  /*1ff0*/  I2F.RP R21, R20 ;  /* 0x0000001400157306 */ /* 0x000ee20000209400 */
[----:B------:R-:W-:-:S02]  /*2000*/  ISETP.NE.AND P5, PT, R8, RZ, PT ;  /* 0x000000ff0800720c */ /* 0x000fc40003fa5270 */
[----:B------:R-:W-:Y:S01]  /*2010*/  IMAD.MOV R29, RZ, RZ, -R29 ;  /* 0x000000ffff1d7224 */ /* 0x000fe200078e0a1d */
[----:B0-----:R-:W-:-:S04]  /*2020*/  IABS R5, R14 ;  /* 0x0000000e00057213 */ /* 0x001fc80000000000 */
[----:B------:R-:W0:Y:S01]  /*2030*/  I2F.RP R17, R5 ;  /* 0x0000000500117306 */ /* 0x000e220000209400 */
[----:B-1----:R-:W-:-:S05]  /*2040*/  FADD.FTZ R16, R15, R16 ;  /* 0x000000100f107221 */ /* 0x002fca0000010000 */
[----:B------:R-:W1:Y:S02]  /*2050*/  SHFL.BFLY PT, R9, R16, 0x8, 0x1f ;  /* 0x0d001f0010097f89 */ /* 0x000e6400000e0000 */
[----:B---3--:R-:W3:Y:S08]  /*2060*/  MUFU.RCP R36, R21 ;  /* 0x0000001500247308 */ /* 0x008ef00000001000 */
[----:B0-----:R-:W0:Y:S01]  /*2070*/  MUFU.RCP R32, R17 ;  /* 0x0000001100207308 */ /* 0x001e220000001000 */
[----:B---3--:R-:W-:-:S07]  /*2080*/  VIADD R36, R36, 0xffffffe ;  /* 0x0ffffffe24247836 */ /* 0x008fce0000000000 */
[----:B------:R-:W3:Y:S01]  /*2090*/  F2I.FTZ.U32.TRUNC.NTZ R37, R36 ;  /* 0x0000002400257305 */ /* 0x000ee2000021f000 */
[----:B-1----:R-:W-:Y:S01]  /*20a0*/  FADD.FTZ R9, R16, R9 ;  /* 0x0000000910097221 */ /* 0x002fe20000010000 */
[----:B0-----:R-:W-:-:S04]  /*20b0*/  VIADD R32, R32, 0xffffffe ;  /* 0x0ffffffe20207836 */ /* 0x001fc80000000000 */
[----:B------:R-:W0:Y:S02]  /*20c0*/  SHFL.BFLY PT, R22, R9, 0x4, 0x1f ;  /* 0x0c801f0009167f89 */ /* 0x000e2400000e0000 */
[----:B------:R-:W1:Y:S01]  /*20d0*/  F2I.FTZ.U32.TRUNC.NTZ R33, R32 ;  /* 0x0000002000217305 */ /* 0x000e62000021f000 */
[----:B---3--:R-:W-:Y:S02]  /*20e0*/  IMAD.MOV R15, RZ, RZ, -R37 ;  /* 0x000000ffff0f7224 */ /* 0x008fe400078e0a25 */
[----:B------:R-:W-:Y:S02]  /*20f0*/  HFMA2 R36, -RZ, RZ, 0, 0 ;  /* 0x00000000ff247431 */ /* 0x000fe400000001ff */
[----:B------:R-:W-:Y:S02]  /*2100*/  IMAD R28, R15, R20, RZ ;  /* 0x000000140f1c7224 */ /* 0x000fe400078e02ff */
[----:B-1----:R-:W-:Y:S02]  /*2110*/  IMAD.MOV R16, RZ, RZ, -R33 ;  /* 0x000000ffff107224 */ /* 0x002fe400078e0a21 */
[----:B------:R-:W-:-:S02]  /*2120*/  IMAD.MOV.U32 R32, RZ, RZ, RZ ;  /* 0x000000ffff207224 */ /* 0x000fc400078e00ff */
[----:B------:R-:W-:Y:S02]  /*2130*/  IMAD R15, R16, R5, RZ ;  /* 0x00000005100f7224 */ /* 0x000fe400078e02ff */
[----:B------:R-:W-:-:S04]  /*2140*/  IMAD.HI.U32 R28, R37, R28, R36 ;  /* 0x0000001c251c7227 */ /* 0x000fc800078e0024 */
[----:B0-----:R-:W-:Y:S01]  /*2150*/  FADD.FTZ R22, R9, R22 ;  /* 0x0000001609167221 */ /* 0x001fe20000010000 */
[----:B------:R-:W-:-:S04]  /*2160*/  VIADD R9, R20, UR17 ;  /* 0x0000001114097c36 */ /* 0x000fc80008000000 */
[----:B------:R-:W0:Y:S01]  /*2170*/  SHFL.BFLY PT, R17, R22, 0x2, 0x1f ;  /* 0x0c401f0016117f89 */ /* 0x000e2200000e0000 */
[----:B------:R-:W-:Y:S01]  /*2180*/  IMAD.HI.U32 R16, R33, R15, R32 ;  /* 0x0000000f21107227 */ /* 0x000fe200078e0020 */
[----:B------:R-:W-:-:S05]  /*2190*/  IABS R15, R9 ;  /* 0x00000009000f7213 */ /* 0x000fca0000000000 */
[----:B------:R-:W-:-:S04]  /*21a0*/  IMAD.HI.U32 R28, R28, R15, RZ ;  /* 0x0000000f1c1c7227 */ /* 0x000fc800078e00ff */
[----:B------:R-:W-:-:S04]  /*21b0*/  IMAD.HI.U32 R21, R16, R15, RZ ;  /* 0x0000000f10157227 */ /* 0x000fc800078e00ff */
[----:B------:R-:W-:Y:S02]  /*21c0*/  IMAD R29, R28, R29, R15 ;  /* 0x0000001d1c1d7224 */ /* 0x000fe400078e020f */
[----:B------:R-:W-:-:S03]  /*21d0*/  IMAD.MOV R16, RZ, RZ, -R21 ;  /* 0x000000ffff107224 */ /* 0x000fc600078e0a15 */
[----:B------:R-:W-:Y:S01]  /*21e0*/  ISETP.GT.U32.AND P3, PT, R20, R29, PT ;  /* 0x0000001d1400720c */ /* 0x000fe20003f64070 */
[----:B0-----:R-:W-:Y:S01]  /*21f0*/  FADD.FTZ R17, R22, R17 ;  /* 0x0000001116117221 */ /* 0x001fe20000010000 */
[C---:B------:R-:W-:Y:S02]  /*2200*/  IMAD R22, R5.reuse, R16, R15 ;  /* 0x0000001005167224 */ /* 0x040fe400078e020f */
[----:B------:R-:W0:Y:S02]  /*2210*/  LDC.U8 R15, c[0x0][0x549] ;  /* 0x00015240ff0f7b82 */ /* 0x000e240000000000 */
[----:B------:R-:W1:Y:S01]  /*2220*/  SHFL.BFLY PT, R16, R17, 0x1, 0x1f ;  /* 0x0c201f0011107f89 */ /* 0x000e6200000e0000 */
[----:B------:R-:W-:-:S06]  /*2230*/  ISETP.GT.U32.AND P1, PT, R5, R22, PT ;  /* 0x000000160500720c */ /* 0x000fcc0003f24070 */
[----:B------:R-:W-:Y:S01]  /*2240*/  @!P3 IADD3 R29, PT, PT, R29, -R20, RZ ;  /* 0x800000141d1db210 */ /* 0x000fe20007ffe0ff */
[----:B------:R-:W-:-:S03]  /*2250*/  @!P3 VIADD R28, R28, 0x1 ;  /* 0x000000011c1cb836 */ /* 0x000fc60000000000 */
[-C--:B------:R-:W-:Y:S02]  /*2260*/  ISETP.GE.U32.AND P2, PT, R29, R20.reuse, PT ;  /* 0x000000141d00720c */ /* 0x080fe40003f46070 */
[C---:B------:R-:W-:Y:S02]  /*2270*/  LOP3.LUT R29, R9.reuse, R20, RZ, 0x3c, !PT ;  /* 0x00000014091d7212 */ /* 0x040fe400078e3cff */
[----:B------:R-:W-:Y:S01]  /*2280*/  LOP3.LUT R9, R9, R14, RZ, 0x3c, !PT ;  /* 0x0000000e09097212 */ /* 0x000fe200078e3cff */
[----:B------:R-:W-:Y:S01]  /*2290*/  @!P1 IMAD.IADD R22, R22, 0x1, -R5 ;  /* 0x0000000116169824 */ /* 0x000fe200078e0a05 */
[----:B------:R-:W-:Y:S01]  /*22a0*/  ISETP.GE.AND P0, PT, R29, RZ, PT ;  /* 0x000000ff1d00720c */ /* 0x000fe20003f06270 */
[----:B------:R-:W-:Y:S01]  /*22b0*/  @!P1 VIADD R21, R21, 0x1 ;  /* 0x0000000115159836 */ /* 0x000fe20000000000 */
[----:B------:R-:W-:Y:S02]  /*22c0*/  ISETP.GE.AND P3, PT, R9, RZ, PT ;  /* 0x000000ff0900720c */ /* 0x000fe40003f66270 */
[----:B------:R-:W-:Y:S01]  /*22d0*/  ISETP.GE.U32.AND P4, PT, R22, R5, PT ;  /* 0x000000051600720c */ /* 0x000fe20003f86070 */
[----:B------:R-:W-:Y:S01]  /*22e0*/  IMAD.MOV.U32 R22, RZ, RZ, 0x7f800000 ;  /* 0x7f800000ff167424 */ /* 0x000fe200078e00ff */
[----:B------:R-:W-:Y:S01]  /*22f0*/  ISETP.NE.AND P1, PT, R14, RZ, PT ;  /* 0x000000ff0e00720c */ /* 0x000fe20003f25270 */
[----:B------:R-:W-:-:S02]  /*2300*/  @P2 VIADD R28, R28, 0x1 ;  /* 0x000000011c1c2836 */ /* 0x000fc40000000000 */
[----:B-1----:R-:W-:-:S04]  /*2310*/  FADD.FTZ R16, R17, R16 ;  /* 0x0000001011107221 */ /* 0x002fc80000010000 */
[----:B------:R-:W-:Y:S01]  /*2320*/  @!P0 IMAD.MOV R28, RZ, RZ, -R28 ;  /* 0x000000ffff1c8224 */ /* 0x000fe200078e0a1c */
[----:B------:R-:W-:Y:S02]  /*2330*/  FSETP.NE.FTZ.AND P2, PT, R16, RZ, PT ;  /* 0x000000ff1000720b */ /* 0x000fe40003f55000 */
[----:B0-----:R-:W-:Y:S02]  /*2340*/  ISETP.NE.AND P0, PT, R15, RZ, PT ;  /* 0x000000ff0f00720c */ /* 0x001fe40003f05270 */
[----:B------:R-:W-:Y:S02]  /*2350*/  @P4 IADD3 R21, PT, PT, R21, 0x1, RZ ;  /* 0x0000000115154810 */ /* 0x000fe40007ffe0ff */
[----:B------:R-:W-:Y:S02]  /*2360*/  @!P5 LOP3.LUT R28, RZ, R20, RZ, 0x33, !PT ;  /* 0x00000014ff1cd212 */ /* 0x000fe400078e33ff */
[----:B------:R-:W-:Y:S01]  /*2370*/  ISETP.NE.AND P4, PT, R6, RZ, PT ;  /* 0x000000ff0600720c */ /* 0x000fe20003f85270 */
[----:B------:R-:W-:Y:S01]  /*2380*/  @!P3 IMAD.MOV R21, RZ, RZ, -R21 ;  /* 0x000000ffff15b224 */ /* 0x000fe200078e0a15 */
[----:B------:R-:W-:-:S02]  /*2390*/  @!P1 LOP3.LUT R21, RZ, R14, RZ, 0x33, !PT ;  /* 0x0000000eff159212 */ /* 0x000fc400078e33ff */
[----:B------:R-:W-:Y:S01]  /*23a0*/  LOP3.LUT P1, RZ, R4, 0x39f, RZ, 0xc0, !PT ;  /* 0x0000039f04ff7812 */ /* 0x000fe2000782c0ff */
[----:B------:R-:W0:Y:S01]  /*23b0*/  @P2 MUFU.LG2 R5, R16 ;  /* 0x0000001000052308 */ /* 0x000e220000000c00 */
[----:B------:R-:W-:Y:S02]  /*23c0*/  SEL R6, R2, 0x1, !P0 ;  /* 0x0000000102067807 */ /* 0x000fe40004000000 */
[----:B------:R-:W-:Y:S02]  /*23d0*/  ISETP.LT.U32.AND P0, PT, R18, R28, PT ;  /* 0x0000001c1200720c */ /* 0x000fe40003f01070 */
[----:B------:R-:W-:Y:S01]  /*23e0*/  SHF.R.S32.HI R9, RZ, 0x1f, R28 ;  /* 0x0000001fff097819 */ /* 0x000fe2000001141c */
[----:B------:R-:W-:Y:S01]  /*23f0*/  IMAD R6, R21, R6, RZ ;  /* 0x0000000615067224 */ /* 0x000fe200078e02ff */
[----:B------:R-:W-:Y:S02]  /*2400*/  SEL R15, RZ, 0x1, !P4 ;  /* 0x00000001ff0f7807 */ /* 0x000fe40006000000 */
[----:B------:R-:W-:-:S02]  /*2410*/  SHF.R.S32.HI R20, RZ, 0x1f, R8 ;  /* 0x0000001fff147819 */ /* 0x000fc40000011408 */
[----:B------:R-:W-:Y:S01]  /*2420*/  ISETP.LT.AND.EX P0, PT, R19, R9, PT, P0 ;  /* 0x000000091300720c */ /* 0x000fe20003f01300 */
[----:B--2---:R-:W-:Y:S01]  /*2430*/  IMAD R9, R2, UR4, RZ ;  /* 0x0000000402097c24 */ /* 0x004fe2000f8e02ff */
[----:B------:R-:W-:-:S03]  /*2440*/  LOP3.LUT R15, R20, R15, RZ, 0xfc, !PT ;  /* 0x0000000f140f7212 */ /* 0x000fc600078efcff */
[----:B------:R-:W-:Y:S01]  /*2450*/  IMAD R8, R8, R9, RZ ;  /* 0x0000000908087224 */ /* 0x000fe200078e02ff */
[----:B------:R-:W-:Y:S01]  /*2460*/  SEL R9, R18, R28, P0 ;  /* 0x0000001c12097207 */ /* 0x000fe20000000000 */
[----:B------:R-:W-:Y:S02]  /*2470*/  IMAD R6, R15, R6, RZ ;  /* 0x000000060f067224 */ /* 0x000fe400078e02ff */
[----:B0-----:R-:W-:Y:S01]  /*2480*/  @P2 FFMA.FTZ R22, R5, 0.69314718246459960938, R0 ;  /* 0x3f31721805162823 */ /* 0x001fe20000010000 */
[----:B------:R-:W-:Y:S06]  /*2490*/  @P1 BRA `(.L_x_15) ;  /* 0x00000010008c1947 */ /* 0x000fec0003800000 */
[----:B------:R-:W0:Y:S02]  /*24a0*/  LDCU.U8 UR4, c[0x0][0x548] ;  /* 0x0000a900ff0477ac */ /* 0x000e240008000000 */
[----:B0-----:R-:W-:-:S09]  /*24b0*/  UISETP.NE.AND UP0, UPT, UR4, URZ, UPT ;  /* 0x000000ff0400728c */ /* 0x001fd2000bf05270 */
[----:B------:R-:W-:Y:S05]  /*24c0*/  BRA.U !UP0, `(.L_x_16) ;  /* 0x0000001108707547 */ /* 0x000fea000b800000 */
[----:B------:R-:W-:Y:S01]  /*24d0*/  VIADD R20, R13, UR19 ;  /* 0x000000130d147c36 */ /* 0x000fe20008000000 */
[----:B------:R-:W-:Y:S02]  /*24e0*/  ISETP.LT.U32.AND P0, PT, R14, 0x1, PT ;  /* 0x000000010e00780c */ /* 0x000fe40003f01070 */
[----:B------:R-:W-:Y:S02]  /*24f0*/  SHF.R.S32.HI R5, RZ, 0x1f, R14 ;  /* 0x0000001fff057819 */ /* 0x000fe4000001140e */
[----:B------:R-:W-:Y:S02]  /*2500*/  ISETP.GE.AND P1, PT, R20, UR20, PT ;  /* 0x0000001414007c0c */ /* 0x000fe4000bf26270 */
[----:B------:R-:W-:-:S04]  /*2510*/  ISETP.LT.AND.EX P0, PT, R5, RZ, PT, P0 ;  /* 0x000000ff0500720c */ /* 0x000fc80003f01300 */
[----:B------:R-:W-:Y:S02]  /*2520*/  SEL R14, R14, 0x1, P0 ;  /* 0x000000010e0e7807 */ /* 0x000fe40000000000 */
[----:B------:R-:W-:-:S05]  /*2530*/  SEL R5, R5, RZ, P0 ;  /* 0x000000ff05057207 */ /* 0x000fca0000000000 */
[----:B------:R-:W-:Y:S05]  /*2540*/  @P1 BRA `(.L_x_15) ;  /* 0x0000001000601947 */ /* 0x000fea0003800000 */
[----:B------:R-:W-:Y:S01]  /*2550*/  IADD3 R0, P1, PT, R14, 0x1, RZ ;  /* 0x000000010e007810 */ /* 0x000fe20007f3e0ff */
[----:B------:R-:W-:Y:S01]  /*2560*/  USHF.R.S32.HI UR4, URZ, 0x1f, UR18 ;  /* 0x0000001fff047899 */ /* 0x000fe20008011412 */
[----:B------:R-:W-:Y:S02]  /*2570*/  IMAD R15, R5, UR18, RZ ;  /* 0x00000012050f7c24 */ /* 0x000fe4000f8e02ff */
[----:B------:R-:W-:Y:S01]  /*2580*/  ISETP.GE.U32.AND P0, PT, R0, 0x3, PT ;  /* 0x000000030000780c */ /* 0x000fe20003f06070 */
[----:B------:R-:W-:Y:S01]  /*2590*/  IMAD.WIDE.U32 R16, R14, UR18, RZ ;  /* 0x000000120e107c25 */ /* 0x000fe2000f8e00ff */
[----:B------:R-:W-:-:S03]  /*25a0*/  IADD3.X R0, PT, PT, RZ, R5, RZ, P1, !PT ;  /* 0x00000005ff007210 */ /* 0x000fc60000ffe4ff */
[----:B------:R-:W-:Y:S01]  /*25b0*/  IMAD R15, R14, UR4, R15 ;  /* 0x000000040e0f7c24 */ /* 0x000fe2000f8e020f */
[----:B------:R-:W-:-:S04]  /*25c0*/  ISETP.GE.U32.AND.EX P0, PT, R0, RZ, PT, P0 ;  /* 0x000000ff0000720c */ /* 0x000fc80003f06100 */
[----:B------:R-:W-:Y:S02]  /*25d0*/  IADD3 R15, PT, PT, R17, R15, RZ ;  /* 0x0000000f110f7210 */ /* 0x000fe40007ffe0ff */
[----:B------:R-:W-:Y:S02]  /*25e0*/  SEL R32, R14, RZ, !P0 ;  /* 0x000000ff0e207207 */ /* 0x000fe40004000000 */
[----:B------:R-:W-:-:S03]  /*25f0*/  SEL R5, R5, RZ, !P0 ;  /* 0x000000ff05057207 */ /* 0x000fc60004000000 */
[-C--:B------:R-:W-:Y:S02]  /*2600*/  IMAD R0, R15, R32.reuse, RZ ;  /* 0x000000200f007224 */ /* 0x080fe400078e02ff */
[----:B------:R-:W-:-:S04]  /*2610*/  IMAD.WIDE.U32 R32, R16, R32, RZ ;  /* 0x0000002010207225 */ /* 0x000fc800078e00ff */
[----:B------:R-:W-:-:S05]  /*2620*/  IMAD R5, R5, R16, R0 ;  /* 0x0000001005057224 */ /* 0x000fca00078e0200 */
[----:B------:R-:W-:-:S04]  /*2630*/  IADD3 R15, PT, PT, R33, R5, RZ ;  /* 0x00000005210f7210 */ /* 0x000fc80007ffe0ff */
[----:B------:R-:W-:-:S13]  /*2640*/  ISETP.NE.U32.AND P0, PT, R15, RZ, PT ;  /* 0x000000ff0f00720c */ /* 0x000fda0003f05070 */
[----:B------:R-:W-:Y:S05]  /*2650*/  @P0 BRA `(.L_x_17) ;  /* 0x00000000005c0947 */ /* 0x000fea0003800000 */
[----:B------:R-:W0:Y:S01]  /*2660*/  I2F.U32.RP R2, R32 ;  /* 0x0000002000027306 */ /* 0x000e220000209000 */
[----:B------:R-:W-:Y:S01]  /*2670*/  ISETP.NE.U32.AND P0, PT, R32, RZ, PT ;  /* 0x000000ff2000720c */ /* 0x000fe20003f05070 */
[----:B------:R-:W-:-:S06]  /*2680*/  HFMA2 R33, -RZ, RZ, 0, 0 ;  /* 0x00000000ff217431 */ /* 0x000fcc00000001ff */
[----:B0-----:R-:W0:Y:S02]  /*2690*/  MUFU.RCP R16, R2 ;  /* 0x0000000200107308 */ /* 0x001e240000001000 */
[----:B0-----:R-:W-:-:S06]  /*26a0*/  IADD3 R16, PT, PT, R16, 0xffffffe, RZ ;  /* 0x0ffffffe10107810 */ /* 0x001fcc0007ffe0ff */
        /* <DEDUP_REMOVED lines=13> */
[----:B------:R-:W-:-:S05]  /*2780*/  @!P0 LOP3.LUT R0, RZ, R32, RZ, 0x33, !PT ;  /* 0x00000020ff008212 */ /* 0x000fca00078e33ff */
[----:B------:R-:W-:-:S04]  /*2790*/  IMAD.MOV R5, RZ, RZ, -R0 ;  /* 0x000000ffff057224 */ /* 0x000fc800078e0a00 */
[----:B------:R-:W-:Y:S01]  /*27a0*/  IMAD R20, R32, R5, R20 ;  /* 0x0000000520147224 */ /* 0x000fe200078e0214 */
[----:B------:R-:W-:Y:S01]  /*27b0*/  MOV R32, R0 ;  /* 0x0000000000207202 */ /* 0x000fe20000000f00 */
[----:B------:R-:W-:Y:S06]  /*27c0*/  BRA `(.L_x_18) ;  /* 0x0000000000207947 */ /* 0x000fec0003800000 */
.L_x_17:
[----:B------:R-:W-:Y:S01]  /*27d0*/  IMAD.MOV.U32 R17, RZ, RZ, RZ ;  /* 0x000000ffff117224 */ /* 0x000fe200078e00ff */
[----:B------:R-:W-:Y:S02]  /*27e0*/  MOV R18, R32 ;  /* 0x0000002000127202 */ /* 0x000fe40000000f00 */
[----:B------:R-:W-:Y:S02]  /*27f0*/  MOV R16, 0x2810 ;  /* 0x0000281000107802 */ /* 0x000fe40000000f00 */
[----:B------:R-:W-:Y:S05]  /*2800*/  CALL.REL.NOINC `($__internal_0_$__cuda_sm20_div_s64) ;  /* 0x0000001c00807944 */ /* 0x000fea0003c00000 */
[----:B------:R-:W-:Y:S02]  /*2810*/  IADD3 R5, PT, PT, -R0, RZ, RZ ;  /* 0x000000ff00057210 */ /* 0x000fe40007ffe1ff */
[----:B------:R-:W-:-:S03]  /*2820*/  MOV R33, R17 ;  /* 0x0000001100217202 */ /* 0x000fc60000000f00 */
[----:B------:R-:W-:Y:S01]  /*2830*/  IMAD R20, R32, R5, R20 ;  /* 0x0000000520147224 */ /* 0x000fe200078e0214 */
[----:B------:R-:W-:-:S07]  /*2840*/  MOV R32, R0 ;  /* 0x0000000000207202 */ /* 0x000fce0000000f00 */
.L_x_18:
[----:B------:R-:W-:Y:S01]  /*2850*/  IABS R15, UR18 ;  /* 0x00000012000f7c13 */ /* 0x000fe20008000000 */
[----:B------:R-:W-:Y:S01]  /*2860*/  IMAD R3, R3, R12, RZ ;  /* 0x0000000c03037224 */ /* 0x000fe200078e02ff */
[----:B------:R-:W-:Y:S01]  /*2870*/  IABS R2, R20 ;  /* 0x0000001400027213 */ /* 0x000fe20000000000 */
[----:B------:R-:W-:Y:S01]  /*2880*/  BSSY.RECONVERGENT B0, `(.L_x_19) ;  /* 0x000003f000007945 */ /* 0x000fe20003800200 */
[----:B------:R-:W0:Y:S01]  /*2890*/  I2F.RP R18, R15 ;  /* 0x0000000f00127306 */ /* 0x000e220000209400 */
[----:B------:R-:W-:-:S07]  /*28a0*/  IMAD R3, R11, R30, R3 ;  /* 0x0000001e0b037224 */ /* 0x000fce00078e0203 */
[----:B0-----:R-:W0:Y:S02]  /*28b0*/  MUFU.RCP R16, R18 ;  /* 0x0000001200107308 */ /* 0x001e240000001000 */
[----:B0-----:R-:W-:-:S06]  /*28c0*/  IADD3 R16, PT, PT, R16, 0xffffffe, RZ ;  /* 0x0ffffffe10107810 */ /* 0x001fcc0007ffe0ff */
[----:B------:R-:W0:Y:S02]  /*28d0*/  F2I.FTZ.U32.TRUNC.NTZ R17, R16 ;  /* 0x0000001000117305 */ /* 0x000e24000021f000 */
[----:B0-----:R-:W-:Y:S01]  /*28e0*/  IADD3 R0, PT, PT, RZ, -R17, RZ ;  /* 0x80000011ff007210 */ /* 0x001fe20007ffe0ff */
[----:B------:R-:W-:-:S04]  /*28f0*/  IMAD.MOV.U32 R16, RZ, RZ, RZ ;  /* 0x000000ffff107224 */ /* 0x000fc800078e00ff */
[----:B------:R-:W-:Y:S01]  /*2900*/  IMAD R5, R0, R15, RZ ;  /* 0x0000000f00057224 */ /* 0x000fe200078e02ff */
[----:B------:R-:W-:-:S03]  /*2910*/  IABS R0, UR18 ;  /* 0x0000001200007c13 */ /* 0x000fc60008000000 */
[----:B------:R-:W-:Y:S01]  /*2920*/  IMAD.HI.U32 R5, R17, R5, R16 ;  /* 0x0000000511057227 */ /* 0x000fe200078e0010 */
[----:B------:R-:W-:-:S03]  /*2930*/  IADD3 R0, PT, PT, RZ, -R0, RZ ;  /* 0x80000000ff007210 */ /* 0x000fc60007ffe0ff */
[----:B------:R-:W-:-:S04]  /*2940*/  IMAD.WIDE.U32 R16, R11, R12, RZ ;  /* 0x0000000c0b107225 */ /* 0x000fc800078e00ff */
[----:B------:R-:W-:Y:S01]  /*2950*/  IMAD.HI.U32 R5, R5, R2, RZ ;  /* 0x0000000205057227 */ /* 0x000fe200078e00ff */
[----:B------:R-:W-:-:S03]  /*2960*/  IADD3 R3, PT, PT, R17, R3, RZ ;  /* 0x0000000311037210 */ /* 0x000fc60007ffe0ff */
[----:B------:R-:W-:Y:S02]  /*2970*/  IMAD R0, R5, R0, R2 ;  /* 0x0000000005007224 */ /* 0x000fe400078e0202 */
[-C--:B------:R-:W-:Y:S02]  /*2980*/  IMAD R3, R3, R34.reuse, RZ ;  /* 0x0000002203037224 */ /* 0x080fe400078e02ff */
[----:B------:R-:W-:Y:S01]  /*2990*/  IMAD.WIDE.U32 R30, R16, R34, RZ ;  /* 0x00000022101e7225 */ /* 0x000fe200078e00ff */
[----:B------:R-:W-:-:S03]  /*29a0*/  ISETP.GT.U32.AND P1, PT, R15, R0, PT ;  /* 0x000000000f00720c */ /* 0x000fc60003f24070 */
[----:B------:R-:W-:-:S10]  /*29b0*/  IMAD R3, R35, R16, R3 ;  /* 0x0000001023037224 */ /* 0x000fd400078e0203 */
[----:B------:R-:W-:Y:S02]  /*29c0*/  @!P1 IMAD.IADD R0, R0, 0x1, -R15 ;  /* 0x0000000100009824 */ /* 0x000fe400078e0a0f */
[----:B------:R-:W-:Y:S01]  /*29d0*/  @!P1 VIADD R5, R5, 0x1 ;  /* 0x0000000105059836 */ /* 0x000fe20000000000 */
[----:B------:R-:W-:Y:S02]  /*29e0*/  ISETP.NE.AND P1, PT, RZ, UR18, PT ;  /* 0x00000012ff007c0c */ /* 0x000fe4000bf25270 */
[----:B------:R-:W-:Y:S01]  /*29f0*/  ISETP.GE.U32.AND P2, PT, R0, R15, PT ;  /* 0x0000000f0000720c */ /* 0x000fe20003f46070 */
[----:B------:R-:W-:Y:S01]  /*2a00*/  IMAD.IADD R15, R31, 0x1, R3 ;  /* 0x000000011f0f7824 */ /* 0x000fe200078e0203 */
[----:B------:R-:W-:-:S04]  /*2a10*/  LOP3.LUT R0, R20, UR18, RZ, 0x3c, !PT ;  /* 0x0000001214007c12 */ /* 0x000fc8000f8e3cff */
[----:B------:R-:W-:Y:S02]  /*2a20*/  ISETP.GE.AND P0, PT, R0, RZ, PT ;  /* 0x000000ff0000720c */ /* 0x000fe40003f06270 */
[----:B------:R-:W-:-:S05]  /*2a30*/  LOP3.LUT R0, R33, R15, RZ, 0xfc, !PT ;  /* 0x0000000f21007212 */ /* 0x000fca00078efcff */
[----:B------:R-:W-:-:S06]  /*2a40*/  @P2 IADD3 R5, PT, PT, R5, 0x1, RZ ;  /* 0x0000000105052810 */ /* 0x000fcc0007ffe0ff */
[----:B------:R-:W-:Y:S02]  /*2a50*/  @!P0 IADD3 R5, PT, PT, -R5, RZ, RZ ;  /* 0x000000ff05058210 */ /* 0x000fe40007ffe1ff */
[----:B------:R-:W-:Y:S02]  /*2a60*/  ISETP.NE.U32.AND P0, PT, R0, RZ, PT ;  /* 0x000000ff0000720c */ /* 0x000fe40003f05070 */
[----:B------:R-:W-:-:S05]  /*2a70*/  @!P1 LOP3.LUT R5, RZ, UR18, RZ, 0x33, !PT ;  /* 0x00000012ff059c12 */ /* 0x000fca000f8e33ff */
[----:B------:R-:W-:-:S04]  /*2a80*/  IMAD.MOV R3, RZ, RZ, -R5 ;  /* 0x000000ffff037224 */ /* 0x000fc800078e0a05 */
[----:B------:R-:W-:Y:S02]  /*2a90*/  IMAD R3, R3, UR18, R20 ;  /* 0x0000001203037c24 */ /* 0x000fe4000f8e0214 */
[----:B------:R-:W-:Y:S05]  /*2aa0*/  @P0 BRA `(.L_x_20) ;  /* 0x0000000000540947 */ /* 0x000fea0003800000 */
[----:B------:R-:W0:Y:S01]  /*2ab0*/  I2F.U32.RP R2, R30 ;  /* 0x0000001e00027306 */ /* 0x000e220000209000 */
[----:B------:R-:W-:-:S07]  /*2ac0*/  ISETP.NE.U32.AND P0, PT, R30, RZ, PT ;  /* 0x000000ff1e00720c */ /* 0x000fce0003f05070 */
        /* <DEDUP_REMOVED lines=15> */
[----:B------:R-:W-:-:S04]  /*2bc0*/  @!P0 LOP3.LUT R0, RZ, R30, RZ, 0x33, !PT ;  /* 0x0000001eff008212 */ /* 0x000fc800078e33ff */
[----:B------:R-:W-:-:S05]  /*2bd0*/  IADD3 R31, PT, PT, -R0, RZ, RZ ;  /* 0x000000ff001f7210 */ /* 0x000fca0007ffe1ff */
[----:B------:R-:W-:Y:S01]  /*2be0*/  IMAD R31, R30, R31, R32 ;  /* 0x0000001f1e1f7224 */ /* 0x000fe200078e0220 */
[----:B------:R-:W-:Y:S05]  /*2bf0*/  BRA `(.L_x_21) ;  /* 0x00000000001c7947 */ /* 0x000fea0003800000 */
.L_x_20:
[----:B------:R-:W-:Y:S01]  /*2c00*/  IMAD.MOV.U32 R20, RZ, RZ, R32 ;  /* 0x000000ffff147224 */ /* 0x000fe200078e0020 */
[----:B------:R-:W-:Y:S01]  /*2c10*/  MOV R17, R33 ;  /* 0x0000002100117202 */ /* 0x000fe20000000f00 */
[----:B------:R-:W-:Y:S01]  /*2c20*/  IMAD.MOV.U32 R18, RZ, RZ, R30 ;  /* 0x000000ffff127224 */ /* 0x000fe200078e001e */
[----:B------:R-:W-:Y:S02]  /*2c30*/  MOV R16, 0x2c50 ;  /* 0x00002c5000107802 */ /* 0x000fe40000000f00 */
[----:B------:R-:W-:Y:S05]  /*2c40*/  CALL.REL.NOINC `($__internal_0_$__cuda_sm20_div_s64) ;  /* 0x0000001800707944 */ /* 0x000fea0003c00000 */
[----:B------:R-:W-:-:S05]  /*2c50*/  IADD3 R31, PT, PT, -R0, RZ, RZ ;  /* 0x000000ff001f7210 */ /* 0x000fca0007ffe1ff */
[----:B------:R-:W-:Y:S02]  /*2c60*/  IMAD R31, R31, R30, R32 ;  /* 0x0000001e1f1f7224 */ /* 0x000fe400078e0220 */
.L_x_21:
[----:B------:R-:W-:Y:S05]  /*2c70*/  BSYNC.RECONVERGENT B0 ;  /* 0x0000000000007941 */ /* 0x000fea0003800200 */
.L_x_19:
[----:B------:R-:W-:Y:S01]  /*2c80*/  IABS R19, R12 ;  /* 0x0000000c00137213 */ /* 0x000fe20000000000 */
[----:B------:R-:W0:Y:S01]  /*2c90*/  LDCU.U8 UR10, c[0x0][0x549] ;  /* 0x0000a920ff0a77ac */ /* 0x000e220008000000 */
[----:B------:R-:W-:Y:S02]  /*2ca0*/  IABS R18, R11 ;  /* 0x0000000b00127213 */ /* 0x000fe40000000000 */
[----:B------:R-:W1:Y:S01]  /*2cb0*/  I2F.U32.RP R15, R19 ;  /* 0x00000013000f7306 */ /* 0x000e620000209000 */
[----:B------:R-:W-:Y:S01]  /*2cc0*/  IABS R17, R10 ;  /* 0x0000000a00117213 */ /* 0x000fe20000000000 */
[----:B------:R-:W2:Y:S01]  /*2cd0*/  LDCU.64 UR4, c[0x0][0x430] ;  /* 0x00008600ff0477ac */ /* 0x000ea20008000a00 */
[----:B------:R-:W-:Y:S02]  /*2ce0*/  IABS R16, R9 ;  /* 0x0000000900107213 */ /* 0x000fe40000000000 */
[----:B------:R-:W-:-:S03]  /*2cf0*/  ISETP.NE.AND P5, PT, R11, RZ, PT ;  /* 0x000000ff0b00720c */ /* 0x000fc60003fa5270 */
[----:B------:R-:W3:Y:S01]  /*2d00*/  I2F.U32.RP R33, R18 ;  /* 0x0000001200217306 */ /* 0x000ee20000209000 */
[----:B0-----:R-:W-:-:S07]  /*2d10*/  UISETP.NE.AND UP0, UPT, UR10, URZ, UPT ;  /* 0x000000ff0a00728c */ /* 0x001fce000bf05270 */
[----:B-1----:R-:W0:Y:S01]  /*2d20*/  MUFU.RCP R15, R15 ;  /* 0x0000000f000f7308 */ /* 0x002e220000001000 */
[----:B--2---:R-:W-:Y:S02]  /*2d30*/  USEL UR10, UR5, 0x1, !UP0 ;  /* 0x00000001050a7887 */ /* 0x004fe4000c000000 */
[----:B------:R-:W-:-:S05]  /*2d40*/  USEL UR11, UR4, 0x1, UP0 ;  /* 0x00000001040b7887 */ /* 0x000fca0008000000 */
[----:B---3--:R-:W1:Y:S01]  /*2d50*/  MUFU.RCP R21, R33 ;  /* 0x0000002100157308 */ /* 0x008e620000001000 */
[----:B------:R-:W-:Y:S02]  /*2d60*/  UIMAD UR4, UR5, UR4, URZ ;  /* 0x00000004050472a4 */ /* 0x000fe4000f8e02ff */
[----:B------:R-:W-:-:S05]  /*2d70*/  UIMAD UR5, UR11, UR5, URZ ;  /* 0x000000050b0572a4 */ /* 0x000fca000f8e02ff */
[----:B------:R-:W2:Y:S01]  /*2d80*/  I2F.U32.RP R30, R17 ;  /* 0x00000011001e7306 */ /* 0x000ea20000209000 */
[----:B0-----:R-:W-:-:S07]  /*2d90*/  VIADD R28, R15, 0xffffffe ;  /* 0x0ffffffe0f1c7836 */ /* 0x001fce0000000000 */
[----:B------:R-:W-:Y:S01]  /*2da0*/  I2F.U32.RP R2, R16 ;  /* 0x0000001000027306 */ /* 0x000fe20000209000 */
[----:B-1----:R-:W-:-:S07]  /*2db0*/  VIADD R21, R21, 0xffffffe ;  /* 0x0ffffffe15157836 */ /* 0x002fce0000000000 */
[----:B------:R-:W0:Y:S08]  /*2dc0*/  F2I.FTZ.U32.TRUNC.NTZ R29, R28 ;  /* 0x0000001c001d7305 */ /* 0x000e30000021f000 */
[----:B--2---:R-:W1:Y:S01]  /*2dd0*/  MUFU.RCP R32, R30 ;  /* 0x0000001e00207308 */ /* 0x004e620000001000 */
[----:B0-----:R-:W-:-:S07]  /*2de0*/  IMAD.MOV R20, RZ, RZ, -R29 ;  /* 0x000000ffff147224 */ /* 0x001fce00078e0a1d */
[----:B------:R-:W0:Y:S01]  /*2df0*/  F2I.FTZ.U32.TRUNC.NTZ R21, R21 ;  /* 0x0000001500157305 */ /* 0x000e22000021f000 */
[----:B------:R-:W-:Y:S02]  /*2e00*/  IMAD.MOV.U32 R28, RZ, RZ, RZ ;  /* 0x000000ffff1c7224 */ /* 0x000fe400078e00ff */
[----:B------:R-:W-:-:S04]  /*2e10*/  IMAD R20, R20, R19, RZ ;  /* 0x0000001314147224 */ /* 0x000fc800078e02ff */
[----:B------:R-:W-:Y:S01]  /*2e20*/  IMAD.HI.U32 R35, R29, R20, R28 ;  /* 0x000000141d237227 */ /* 0x000fe200078e001c */
[----:B------:R-:W2:Y:S01]  /*2e30*/  MUFU.RCP R2, R2 ;  /* 0x0000000200027308 */ /* 0x000ea20000001000 */
[----:B------:R-:W-:Y:S02]  /*2e40*/  IABS R28, R10 ;  /* 0x0000000a001c7213 */ /* 0x000fe40000000000 */
[----:B-1----:R-:W-:Y:S01]  /*2e50*/  IADD3 R32, PT, PT, R32, 0xffffffe, RZ ;  /* 0x0ffffffe20207810 */ /* 0x002fe20007ffe0ff */
[----:B------:R-:W-:Y:S01]  /*2e60*/  IMAD.MOV.U32 R20, RZ, RZ, RZ ;  /* 0x000000ffff147224 */ /* 0x000fe200078e00ff */
[----:B------:R-:W-:Y:S01]  /*2e70*/  IABS R30, R31 ;  /* 0x0000001f001e7213 */ /* 0x000fe20000000000 */
[----:B------:R-:W-:Y:S02]  /*2e80*/  IMAD.MOV R28, RZ, RZ, -R28 ;  /* 0x000000ffff1c7224 */ /* 0x000fe400078e0a1c */
[----:B0-----:R-:W-:Y:S01]  /*2e90*/  IMAD.MOV R15, RZ, RZ, -R21 ;  /* 0x000000ffff0f7224 */ /* 0x001fe200078e0a15 */
[----:B------:R-:W0:Y:S03]  /*2ea0*/  F2I.FTZ.U32.TRUNC.NTZ R33, R32 ;  /* 0x0000002000217305 */ /* 0x000e26000021f000 */
[----:B------:R-:W-:-:S04]  /*2eb0*/  IMAD R15, R15, R18, RZ ;  /* 0x000000120f0f7224 */ /* 0x000fc800078e02ff */
[----:B------:R-:W-:Y:S01]  /*2ec0*/  IMAD.HI.U32 R29, R21, R15, R20 ;  /* 0x0000000f151d7227 */ /* 0x000fe200078e0014 */
[----:B------:R-:W-:Y:S02]  /*2ed0*/  IABS R15, R14 ;  /* 0x0000000e000f7213 */ /* 0x000fe40000000000 */
[----:B--2---:R-:W-:Y:S02]  /*2ee0*/  IADD3 R36, PT, PT, R2, 0xffffffe, RZ ;  /* 0x0ffffffe02247810 */ /* 0x004fe40007ffe0ff */
[----:B------:R-:W1:Y:S01]  /*2ef0*/  I2F.U32.RP R2, R15 ;  /* 0x0000000f00027306 */ /* 0x000e620000209000 */
[----:B0-----:R-:W-:Y:S02]  /*2f00*/  IMAD.MOV R20, RZ, RZ, -R33 ;  /* 0x000000ffff147224 */ /* 0x001fe400078e0a21 */
[----:B------:R-:W-:Y:S02]  /*2f10*/  HFMA2 R32, -RZ, RZ, 0, 0 ;  /* 0x00000000ff207431 */ /* 0x000fe400000001ff */
[----:B------:R-:W-:-:S03]  /*2f20*/  IMAD R20, R20, R17, RZ ;  /* 0x0000001114147224 */ /* 0x000fc600078e02ff */
[----:B------:R-:W0:Y:S01]  /*2f30*/  F2I.FTZ.U32.TRUNC.NTZ R37, R36 ;  /* 0x0000002400257305 */ /* 0x000e22000021f000 */
[----:B------:R-:W-:-:S04]  /*2f40*/  IMAD.HI.U32 R21, R33, R20, R32 ;  /* 0x0000001421157227 */ /* 0x000fc800078e0020 */
[----:B------:R-:W-:-:S03]  /*2f50*/  IMAD.HI.U32 R32, R35, R30, RZ ;  /* 0x0000001e23207227 */ /* 0x000fc600078e00ff */
[----:B-1----:R1:W2:Y:S01]  /*2f60*/  MUFU.RCP R34, R2 ;  /* 0x0000000200227308 */ /* 0x0022a20000001000 */
[----:B0-----:R-:W-:Y:S02]  /*2f70*/  IMAD.MOV R33, RZ, RZ, -R37 ;  /* 0x000000ffff217224 */ /* 0x001fe400078e0a25 */
[----:B------:R-:W-:Y:S02]  /*2f80*/  IMAD.MOV.U32 R36, RZ, RZ, RZ ;  /* 0x000000ffff247224 */ /* 0x000fe400078e00ff */
[----:B------:R-:W-:-:S04]  /*2f90*/  IMAD R33, R33, R16, RZ ;  /* 0x0000001021217224 */ /* 0x000fc800078e02ff */
[----:B------:R-:W-:Y:S01]  /*2fa0*/  IMAD.HI.U32 R20, R37, R33, R36 ;  /* 0x0000002125147227 */ /* 0x000fe200078e0024 */
[----:B------:R-:W-:Y:S02]  /*2fb0*/  IABS R33, R12 ;  /* 0x0000000c00217213 */ /* 0x000fe40000000000 */
[----:B-1----:R-:W-:Y:S01]  /*2fc0*/  IABS R2, R0 ;  /* 0x0000000000027213 */ /* 0x002fe20000000000 */
[----:B--2---:R-:W-:Y:S01]  /*2fd0*/  VIADD R34, R34, 0xffffffe ;  /* 0x0ffffffe22227836 */ /* 0x004fe20000000000 */
[----:B------:R-:W-:-:S03]  /*2fe0*/  IADD3 R33, PT, PT, RZ, -R33, RZ ;  /* 0x80000021ff217210 */ /* 0x000fc60007ffe0ff */
[----:B------:R-:W0:Y:S01]  /*2ff0*/  F2I.FTZ.U32.TRUNC.NTZ R35, R34 ;  /* 0x0000002200237305 */ /* 0x000e22000021f000 */
[----:B------:R-:W-:-:S04]  /*3000*/  IMAD.HI.U32 R21, R21, R2, RZ ;  /* 0x0000000215157227 */ /* 0x000fc800078e00ff */
[----:B------:R-:W-:Y:S02]  /*3010*/  IMAD R30, R32, R33, R30 ;  /* 0x00000021201e7224 */ /* 0x000fe400078e021e */
[----:B------:R-:W-:-:S03]  /*3020*/  IMAD R28, R21, R28, R2 ;  /* 0x0000001c151c7224 */ /* 0x000fc600078e0202 */
[----:B------:R-:W-:Y:S02]  /*3030*/  ISETP.GT.U32.AND P3, PT, R19, R30, PT ;  /* 0x0000001e1300720c */ /* 0x000fe40003f64070 */
[----:B------:R-:W-:Y:S02]  /*3040*/  ISETP.GT.U32.AND P0, PT, R17, R28, PT ;  /* 0x0000001c1100720c */ /* 0x000fe40003f04070 */
[----:B0-----:R-:W-:Y:S01]  /*3050*/  IADD3 R2, PT, PT, RZ, -R35, RZ ;  /* 0x80000023ff027210 */ /* 0x001fe20007ffe0ff */
[----:B------:R-:W-:-:S08]  /*3060*/  IMAD.MOV.U32 R34, RZ, RZ, RZ ;  /* 0x000000ffff227224 */ /* 0x000fd000078e00ff */
[----:B------:R-:W-:Y:S02]  /*3070*/  @!P3 IMAD.IADD R30, R30, 0x1, -R19 ;  /* 0x000000011e1eb824 */ /* 0x000fe400078e0a13 */
[----:B------:R-:W-:Y:S01]  /*3080*/  @!P3 VIADD R32, R32, 0x1 ;  /* 0x000000012020b836 */ /* 0x000fe20000000000 */
[----:B------:R-:W-:Y:S01]  /*3090*/  ISETP.NE.AND P3, PT, R12, RZ, PT ;  /* 0x000000ff0c00720c */ /* 0x000fe20003f65270 */
[----:B------:R-:W-:Y:S01]  /*30a0*/  @!P0 VIADD R21, R21, 0x1 ;  /* 0x0000000115158836 */ /* 0x000fe20000000000 */
[----:B------:R-:W-:Y:S01]  /*30b0*/  ISETP.GE.U32.AND P4, PT, R30, R19, PT ;  /* 0x000000131e00720c */ /* 0x000fe20003f86070 */
[----:B------:R-:W-:Y:S01]  /*30c0*/  IMAD R19, R2, R15, RZ ;  /* 0x0000000f02137224 */ /* 0x000fe200078e02ff */
[----:B------:R-:W-:Y:S02]  /*30d0*/  LOP3.LUT R2, R31, R12, RZ, 0x3c, !PT ;  /* 0x0000000c1f027212 */ /* 0x000fe400078e3cff */
[----:B------:R-:W-:Y:S01]  /*30e0*/  @!P0 IADD3 R28, PT, PT, R28, -R17, RZ ;  /* 0x800000111c1c8210 */ /* 0x000fe20007ffe0ff */
[----:B------:R-:W-:Y:S01]  /*30f0*/  IMAD.HI.U32 R34, R35, R19, R34 ;  /* 0x0000001323227227 */ /* 0x000fe200078e0022 */
[----:B------:R-:W-:-:S02]  /*3100*/  ISETP.GE.AND P1, PT, R2, RZ, PT ;  /* 0x000000ff0200720c */ /* 0x000fc40003f26270 */
[----:B------:R-:W-:Y:S02]  /*3110*/  ISETP.GE.U32.AND P2, PT, R28, R17, PT ;  /* 0x000000111c00720c */ /* 0x000fe40003f46070 */
[----:B------:R-:W-:Y:S02]  /*3120*/  LOP3.LUT R19, R0, R10, RZ, 0x3c, !PT ;  /* 0x0000000a00137212 */ /* 0x000fe400078e3cff */
[----:B------:R-:W-:Y:S01]  /*3130*/  IABS R17, R5 ;  /* 0x0000000500117213 */ /* 0x000fe20000000000 */
[----:B------:R-:W-:Y:S01]  /*3140*/  @P4 VIADD R32, R32, 0x1 ;  /* 0x0000000120204836 */ /* 0x000fe20000000000 */
[----:B------:R-:W-:-:S03]  /*3150*/  IABS R2, R14 ;  /* 0x0000000e00027213 */ /* 0x000fc60000000000 */
[----:B------:R-:W-:Y:S01]  /*3160*/  IMAD.HI.U32 R34, R34, R17, RZ ;  /* 0x0000001122227227 */ /* 0x000fe200078e00ff */
[----:B------:R-:W-:-:S03]  /*3170*/  IADD3 R2, PT, PT, RZ, -R2, RZ ;  /* 0x80000002ff027210 */ /* 0x000fc60007ffe0ff */
[----:B------:R-:W-:Y:S01]  /*3180*/  @!P1 IMAD.MOV R32, RZ, RZ, -R32 ;  /* 0x000000ffff209224 */ /* 0x000fe200078e0a20 */
[----:B------:R-:W-:Y:S01]  /*3190*/  ISETP.GE.AND P1, PT, R19, RZ, PT ;  /* 0x000000ff1300720c */ /* 0x000fe20003f26270 */
[----:B------:R-:W-:Y:S01]  /*31a0*/  IMAD R2, R34, R2, R17 ;  /* 0x0000000222027224 */ /* 0x000fe200078e0211 */
[----:B------:R-:W-:Y:S02]  /*31b0*/  @!P3 LOP3.LUT R32, RZ, R12, RZ, 0x33, !PT ;  /* 0x0000000cff20b212 */ /* 0x000fe400078e33ff */
[----:B------:R-:W-:Y:S02]  /*31c0*/  ISETP.NE.AND P3, PT, R10, RZ, PT ;  /* 0x000000ff0a00720c */ /* 0x000fe40003f65270 */
[----:B------:R-:W-:Y:S02]  /*31d0*/  IABS R17, R11 ;  /* 0x0000000b00117213 */ /* 0x000fe40000000000 */
[----:B------:R-:W-:Y:S02]  /*31e0*/  @P2 IADD3 R21, PT, PT, R21, 0x1, RZ ;  /* 0x0000000115152810 */ /* 0x000fe40007ffe0ff */
[----:B------:R-:W-:Y:S01]  /*31f0*/  IABS R19, R32 ;  /* 0x0000002000137213 */ /* 0x000fe20000000000 */
[----:B------:R-:W-:Y:S01]  /*3200*/  IMAD.MOV R17, RZ, RZ, -R17 ;  /* 0x000000ffff117224 */ /* 0x000fe200078e0a11 */
[----:B------:R-:W-:Y:S01]  /*3210*/  ISETP.GT.U32.AND P0, PT, R15, R2, PT ;  /* 0x000000020f00720c */ /* 0x000fe20003f04070 */
[----:B------:R-:W-:-:S02]  /*3220*/  @!P1 IMAD.MOV R21, RZ, RZ, -R21 ;  /* 0x000000ffff159224 */ /* 0x000fc400078e0a15 */
[----:B------:R-:W-:Y:S02]  /*3230*/  IMAD.HI.U32 R28, R29, R19, RZ ;  /* 0x000000131d1c7227 */ /* 0x000fe400078e00ff */
[----:B------:R-:W-:Y:S02]  /*3240*/  @!P3 LOP3.LUT R21, RZ, R10, RZ, 0x33, !PT ;  /* 0x0000000aff15b212 */ /* 0x000fe400078e33ff */
[----:B------:R-:W-:Y:S01]  /*3250*/  IMAD R29, R28, R17, R19 ;  /* 0x000000111c1d7224 */ /* 0x000fe200078e0213 */
[----:B------:R-:W-:Y:S02]  /*3260*/  IABS R17, R9 ;  /* 0x0000000900117213 */ /* 0x000fe40000000000 */
[----:B------:R-:W-:Y:S02]  /*3270*/  IABS R19, R21 ;  /* 0x0000001500137213 */ /* 0x000fe40000000000 */
[----:B------:R-:W-:Y:S01]  /*3280*/  IADD3 R17, PT, PT, RZ, -R17, RZ ;  /* 0x80000011ff117210 */ /* 0x000fe20007ffe0ff */
[----:B------:R-:W-:Y:S01]  /*3290*/  @!P0 IMAD.IADD R2, R2, 0x1, -R15 ;  /* 0x0000000102028824 */ /* 0x000fe200078e0a0f */
[----:B------:R-:W-:Y:S01]  /*32a0*/  ISETP.GT.U32.AND P3, PT, R18, R29, PT ;  /* 0x0000001d1200720c */ /* 0x000fe20003f64070 */
[----:B------:R-:W-:-:S03]  /*32b0*/  IMAD.HI.U32 R20, R20, R19, RZ ;  /* 0x0000001314147227 */ /* 0x000fc600078e00ff */
[----:B------:R-:W-:Y:S01]  /*32c0*/  ISETP.GE.U32.AND P4, PT, R2, R15, PT ;  /* 0x0000000f0200720c */ /* 0x000fe20003f86070 */
[----:B------:R-:W-:Y:S01]  /*32d0*/  IMAD R17, R20, R17, R19 ;  /* 0x0000001114117224 */ /* 0x000fe200078e0213 */
[----:B------:R-:W-:Y:S01]  /*32e0*/  LOP3.LUT R2, R5, R14, RZ, 0x3c, !PT ;  /* 0x0000000e05027212 */ /* 0x000fe200078e3cff */
[----:B------:R-:W-:Y:S01]  /*32f0*/  @!P0 VIADD R34, R34, 0x1 ;  /* 0x0000000122228836 */ /* 0x000fe20000000000 */
[----:B------:R-:W-:Y:S02]  /*3300*/  ISETP.NE.AND P0, PT, R14, RZ, PT ;  /* 0x000000ff0e00720c */ /* 0x000fe40003f05270 */
[----:B------:R-:W-:Y:S02]  /*3310*/  ISETP.GT.U32.AND P1, PT, R16, R17, PT ;  /* 0x000000111000720c */ /* 0x000fe40003f24070 */
[----:B------:R-:W-:Y:S01]  /*3320*/  ISETP.GE.AND P2, PT, R2, RZ, PT ;  /* 0x000000ff0200720c */ /* 0x000fe20003f46270 */
[----:B------:R-:W-:Y:S01]  /*3330*/  @!P3 IMAD.IADD R29, R29, 0x1, -R18 ;  /* 0x000000011d1db824 */ /* 0x000fe200078e0a12 */
[----:B------:R-:W-:Y:S01]  /*3340*/  LOP3.LUT R15, R32, R11, RZ, 0x3c, !PT ;  /* 0x0000000b200f7212 */ /* 0x000fe200078e3cff */
[----:B------:R-:W-:Y:S01]  /*3350*/  IMAD.MOV R2, RZ, RZ, -R32 ;  /* 0x000000ffff027224 */ /* 0x000fe200078e0a20 */
[----:B------:R-:W-:-:S02]  /*3360*/  @!P3 IADD3 R28, PT, PT, R28, 0x1, RZ ;  /* 0x000000011c1cb810 */ /* 0x000fc40007ffe0ff */
[----:B------:R-:W-:Y:S01]  /*3370*/  @P4 IADD3 R34, PT, PT, R34, 0x1, RZ ;  /* 0x0000000122224810 */ /* 0x000fe20007ffe0ff */
[----:B------:R-:W-:Y:S01]  /*3380*/  IMAD R2, R12, R2, R31 ;  /* 0x000000020c027224 */ /* 0x000fe200078e021f */
[----:B------:R-:W-:Y:S02]  /*3390*/  ISETP.GE.U32.AND P6, PT, R29, R18, PT ;  /* 0x000000121d00720c */ /* 0x000fe40003fc6070 */
[----:B------:R-:W-:Y:S01]  /*33a0*/  LOP3.LUT R12, R21, R9, RZ, 0x3c, !PT ;  /* 0x00000009150c7212 */ /* 0x000fe200078e3cff */
[----:B------:R-:W-:Y:S02]  /*33b0*/  @!P1 IMAD.IADD R17, R17, 0x1, -R16 ;  /* 0x0000000111119824 */ /* 0x000fe400078e0a10 */
[----:B------:R-:W-:Y:S01]  /*33c0*/  @!P2 IADD3 R34, PT, PT, -R34, RZ, RZ ;  /* 0x000000ff2222a210 */ /* 0x000fe20007ffe1ff */
[----:B------:R-:W-:Y:S01]  /*33d0*/  @!P1 VIADD R20, R20, 0x1 ;  /* 0x0000000114149836 */ /* 0x000fe20000000000 */
[----:B------:R-:W-:Y:S02]  /*33e0*/  @!P0 LOP3.LUT R34, RZ, R14, RZ, 0x33, !PT ;  /* 0x0000000eff228212 */ /* 0x000fe400078e33ff */
[----:B------:R-:W-:-:S02]  /*33f0*/  ISETP.GE.U32.AND P4, PT, R17, R16, PT ;  /* 0x000000101100720c */ /* 0x000fc40003f86070 */
[----:B------:R-:W-:Y:S01]  /*3400*/  ISETP.GE.AND P2, PT, R15, RZ, PT ;  /* 0x000000ff0f00720c */ /* 0x000fe20003f46270 */
[----:B------:R-:W-:Y:S01]  /*3410*/  IMAD.WIDE R16, R34, UR10, RZ ;  /* 0x0000000a22107c25 */ /* 0x000fe2000f8e02ff */
[----:B------:R-:W-:Y:S01]  /*3420*/  ISETP.GE.AND P0, PT, R12, RZ, PT ;  /* 0x000000ff0c00720c */ /* 0x000fe20003f06270 */
[----:B------:R-:W-:Y:S01]  /*3430*/  USHF.R.S32.HI UR10, URZ, 0x1f, UR11 ;  /* 0x0000001fff0a7899 */ /* 0x000fe2000801140b */
[----:B------:R-:W-:Y:S01]  /*3440*/  ISETP.NE.AND P1, PT, R9, RZ, PT ;  /* 0x000000ff0900720c */ /* 0x000fe20003f25270 */
[----:B------:R-:W-:Y:S02]  /*3450*/  @P6 VIADD R28, R28, 0x1 ;  /* 0x000000011c1c6836 */ /* 0x000fe40000000000 */
[----:B------:R-:W-:Y:S02]  /*3460*/  IMAD.MOV R34, RZ, RZ, -R34 ;  /* 0x000000ffff227224 */ /* 0x000fe400078e0a22 */
[----:B------:R-:W-:Y:S01]  /*3470*/  IMAD.WIDE.U32 R16, R3, UR11, R16 ;  /* 0x0000000b03107c25 */ /* 0x000fe2000f8e0010 */
[----:B------:R-:W-:Y:S01]  /*3480*/  UIMAD UR11, UR21, UR11, URZ ;  /* 0x0000000b150b72a4 */ /* 0x000fe2000f8e02ff */
[----:B------:R-:W-:-:S02]  /*3490*/  @P4 IADD3 R20, PT, PT, R20, 0x1, RZ ;  /* 0x0000000114144810 */ /* 0x000fc40007ffe0ff */
[----:B------:R-:W-:Y:S01]  /*34a0*/  @!P2 IMAD.MOV R28, RZ, RZ, -R28 ;  /* 0x000000ffff1ca224 */ /* 0x000fe200078e0a1c */
[----:B------:R-:W-:Y:S01]  /*34b0*/  @!P5 LOP3.LUT R28, RZ, R11, RZ, 0x33, !PT ;  /* 0x0000000bff1cd212 */ /* 0x000fe200078e33ff */
[----:B------:R-:W-:Y:S01]  /*34c0*/  IMAD R17, R3, UR10, R17 ;  /* 0x0000000a03117c24 */ /* 0x000fe2000f8e0211 */
[----:B------:R-:W-:Y:S01]  /*34d0*/  IADD3 R3, PT, PT, -R21, RZ, RZ ;  /* 0x000000ff15037210 */ /* 0x000fe20007ffe1ff */
[----:B------:R-:W-:Y:S01]  /*34e0*/  IMAD R5, R14, R34, R5 ;  /* 0x000000220e057224 */ /* 0x000fe200078e0205 */
[----:B------:R-:W-:Y:S01]  /*34f0*/  UIMAD UR10, UR7, UR4, URZ ;  /* 0x00000004070a72a4 */ /* 0x000fe2000f8e02ff */
[----:B------:R-:W-:Y:S01]  /*3500*/  @!P0 IMAD.MOV R20, RZ, RZ, -R20 ;  /* 0x000000ffff148224 */ /* 0x000fe200078e0a14 */
[----:B------:R-:W-:Y:S01]  /*3510*/  @!P1 LOP3.LUT R20, RZ, R9, RZ, 0x33, !PT ;  /* 0x00000009ff149212 */ /* 0x000fe200078e33ff */
[----:B------:R-:W-:-:S03]  /*3520*/  IMAD.WIDE R16, R5, UR4, R16 ;  /* 0x0000000405107c25 */ /* 0x000fc6000f8e0210 */
[----:B------:R-:W-:Y:S01]  /*3530*/  IADD3 R12, PT, PT, -R20, RZ, RZ ;  /* 0x000000ff140c7210 */ /* 0x000fe20007ffe1ff */
[----:B------:R-:W-:Y:S02]  /*3540*/  IMAD.MOV R5, RZ, RZ, -R28 ;  /* 0x000000ffff057224 */ /* 0x000fe400078e0a1c */
[----:B------:R-:W-:Y:S01]  /*3550*/  IMAD.WIDE R14, R2, UR5, RZ ;  /* 0x00000005020e7c25 */ /* 0x000fe2000f8e02ff */
[----:B------:R-:W0:Y:S03]  /*3560*/  LDCU.64 UR4, c[0x0][0x420] ;  /* 0x00008400ff0477ac */ /* 0x000e260008000a00 */
[----:B------:R-:W-:-:S04]  /*3570*/  IMAD.WIDE R28, R28, UR6, RZ ;  /* 0x000000061c1c7c25 */ /* 0x000fc8000f8e02ff */
[----:B------:R-:W-:Y:S01]  /*3580*/  IMAD R3, R10, R3, R0 ;  /* 0x000000030a037224 */ /* 0x000fe200078e0200 */
[----:B------:R-:W-:Y:S01]  /*3590*/  IADD3 R0, P1, P0, R28, R16, R14 ;  /* 0x000000101c007210 */ /* 0x000fe2000783e00e */
[----:B------:R-:W-:Y:S02]  /*35a0*/  IMAD R5, R11, R5, R32 ;  /* 0x000000050b057224 */ /* 0x000fe400078e0220 */
[----:B------:R-:W-:Y:S01]  /*35b0*/  IMAD.WIDE R2, R3, UR11, RZ ;  /* 0x0000000b03027c25 */ /* 0x000fe2000f8e02ff */
[----:B------:R-:W-:-:S03]  /*35c0*/  IADD3.X R15, PT, PT, R29, R17, R15, P1, P0 ;  /* 0x000000111d0f7210 */ /* 0x000fc60000fe040f */
[----:B------:R-:W-:-:S04]  /*35d0*/  IMAD.WIDE R10, R5, UR10, RZ ;  /* 0x0000000a050a7c25 */ /* 0x000fc8000f8e02ff */
[----:B------:R-:W-:Y:S01]  /*35e0*/  IMAD R9, R9, R12, R21 ;  /* 0x0000000c09097224 */ /* 0x000fe200078e0215 */
[----:B------:R-:W-:Y:S01]  /*35f0*/  IADD3 R5, P1, P0, R2, R0, R10 ;  /* 0x0000000002057210 */ /* 0x000fe2000783e00a */
[----:B------:R-:W-:-:S03]  /*3600*/  IMAD.WIDE R20, R20, R6, RZ ;  /* 0x0000000614147225 */ /* 0x000fc600078e02ff */
[----:B------:R-:W-:Y:S01]  /*3610*/  IADD3.X R15, PT, PT, R3, R15, R11, P1, P0 ;  /* 0x0000000f030f7210 */ /* 0x000fe20000fe040b */
[----:B------:R-:W-:-:S03]  /*3620*/  IMAD.WIDE R8, R9, R8, RZ ;  /* 0x0000000809087225 */ /* 0x000fc600078e02ff */
[----:B------:R-:W-:-:S04]  /*3630*/  IADD3 R5, P1, P0, R8, R5, R20 ;  /* 0x0000000508057210 */ /* 0x000fc8000783e014 */
[----:B------:R-:W-:Y:S02]  /*3640*/  IADD3.X R8, PT, PT, R9, R15, R21, P1, P0 ;  /* 0x0000000f09087210 */ /* 0x000fe40000fe0415 */
[----:B0-----:R-:W-:-:S04]  /*3650*/  LEA R2, P0, R5, UR4, 0x2 ;  /* 0x0000000405027c11 */ /* 0x001fc8000f8010ff */
[----:B------:R-:W-:-:S05]  /*3660*/  LEA.HI.X R3, R5, UR5, R8, 0x2, P0 ;  /* 0x0000000505037c11 */ /* 0x000fca00080f1408 */
[----:B------:R0:W-:Y:S01]  /*3670*/  STG.E desc[UR8][R2.64], R22 ;  /* 0x0000001602007986 */ /* 0x0001e2000c101908 */
[----:B------:R-:W-:Y:S05]  /*3680*/  BRA `(.L_x_15) ;  /* 0x0000000000107947 */ /* 0x000fea0003800000 */
.L_x_16:
[----:B------:R-:W0:Y:S01]  /*3690*/  LDC.64 R2, c[0x0][0x420] ;  /* 0x00010800ff027b82 */ /* 0x000e220000000a00 */
[----:B------:R-:W-:-:S05]  /*36a0*/  IADD3 R0, PT, PT, R13, UR19, RZ ;  /* 0x000000130d007c10 */ /* 0x000fca000fffe0ff */
[----:B0-----:R-:W-:-:S05]  /*36b0*/  IMAD.WIDE.U32 R2, R0, 0x4, R2 ;  /* 0x0000000400027825 */ /* 0x001fca00078e0002 */
[----:B------:R1:W-:Y:S02]  /*36c0*/  STG.E desc[UR8][R2.64], R22 ;  /* 0x0000001602007986 */ /* 0x0003e4000c101908 */
.L_x_15:
[----:B------:R-:W-:Y:S05]  /*36d0*/  BSYNC.RECONVERGENT B1 ;  /* 0x0000000000017941 */ /* 0x000fea0003800200 */
.L_x_14:
[----:B------:R-:W2:Y:S01]  /*36e0*/  LDCU UR7, c[0x0][0x534] ;  /* 0x0000a680ff0777ac */ /* 0x000ea20008000800 */
[C---:B------:R-:W-:Y:S01]  /*36f0*/  LOP3.LUT R0, R7.reuse, 0x20, RZ, 0xfc, !PT ;  /* 0x0000002007007812 */ /* 0x040fe200078efcff */
[----:B------:R-:W-:Y:S01]  /*3700*/  IMAD.SHL.U32 R14, R4, 0x4, RZ ;  /* 0x00000004040e7824 */ /* 0x000fe200078e00ff */
[----:B01----:R-:W-:Y:S01]  /*3710*/  LOP3.LUT R2, R7, 0x40, RZ, 0xfc, !PT ;  /* 0x0000004007027812 */ /* 0x003fe200078efcff */
[----:B------:R-:W-:-:S03]  /*3720*/  IMAD.MOV.U32 R5, RZ, RZ, RZ ;  /* 0x000000ffff057224 */ /* 0x000fc600078e00ff */
[----:B------:R-:W-:Y:S02]  /*3730*/  LOP3.LUT R14, R14, 0x7c, RZ, 0xc0, !PT ;  /* 0x0000007c0e0e7812 */ /* 0x000fe400078ec0ff */
[----:B--2---:R-:W-:Y:S01]  /*3740*/  ISETP.GE.AND P2, PT, R0, UR7, PT ;  /* 0x0000000700007c0c */ /* 0x004fe2000bf46270 */
[----:B------:R-:W-:Y:S01]  /*3750*/  UISETP.GE.AND UP0, UPT, UR7, 0x1, UPT ;  /* 0x000000010700788c */ /* 0x000fe2000bf06270 */
[C---:B------:R-:W-:Y:S02]  /*3760*/  LOP3.LUT R0, R7.reuse, 0x60, RZ, 0xfc, !PT ;  /* 0x0000006007007812 */ /* 0x040fe400078efcff */
[----:B------:R-:W-:Y:S02]  /*3770*/  ISETP.GE.AND P3, PT, R7, UR7, PT ;  /* 0x0000000707007c0c */ /* 0x000fe4000bf66270 */
[----:B------:R-:W-:Y:S02]  /*3780*/  ISETP.GE.AND P1, PT, R2, UR7, PT ;  /* 0x0000000702007c0c */ /* 0x000fe4000bf26270 */
[----:B------:R-:W-:-:S02]  /*3790*/  CS2R R2, SRZ ;  /* 0x0000000000027805 */ /* 0x000fc4000001ff00 */
[----:B------:R-:W-:Y:S01]  /*37a0*/  ISETP.GE.AND P0, PT, R0, UR7, PT ;  /* 0x0000000700007c0c */ /* 0x000fe2000bf06270 */
[----:B------:R-:W-:Y:S01]  /*37b0*/  IMAD.MOV.U32 R0, RZ, RZ, RZ ;  /* 0x000000ffff007224 */ /* 0x000fe200078e00ff */
[C---:B------:R-:W-:Y:S02]  /*37c0*/  ISETP.GT.U32.OR P3, PT, R4.reuse, 0x7f, P3 ;  /* 0x0000007f0400780c */ /* 0x040fe40001f64470 */
[C---:B------:R-:W-:Y:S02]  /*37d0*/  ISETP.GT.U32.OR P1, PT, R4.reuse, 0x7f, P1 ;  /* 0x0000007f0400780c */ /* 0x040fe40000f24470 */
[C---:B------:R-:W-:Y:S02]  /*37e0*/  ISETP.GT.U32.OR P2, PT, R4.reuse, 0x7f, P2 ;  /* 0x0000007f0400780c */ /* 0x040fe40001744470 */
[----:B------:R-:W-:-:S07]  /*37f0*/  ISETP.GT.U32.OR P0, PT, R4, 0x7f, P0 ;  /* 0x0000007f0400780c */ /* 0x000fce0000704470 */
[C---:B------:R-:W-:Y:S02]  /*3800*/  @!P3 FADD.FTZ R27, -R22.reuse, R27 ;  /* 0x0000001b161bb221 */ /* 0x040fe40000010100 */
[C---:B------:R-:W-:Y:S02]  /*3810*/  @!P1 FADD.FTZ R25, -R22.reuse, R25 ;  /* 0x0000001916199221 */ /* 0x040fe40000010100 */
[C---:B------:R-:W-:Y:S01]  /*3820*/  @!P2 FADD.FTZ R24, -R22.reuse, R24 ;  /* 0x000000181618a221 */ /* 0x040fe20000010100 */
[----:B------:R-:W-:Y:S01]  /*3830*/  @!P3 FMUL.FTZ R27, R27, 1.4426950216293334961 ;  /* 0x3fb8aa3b1b1bb820 */ /* 0x000fe20000410000 */
[----:B------:R-:W-:Y:S01]  /*3840*/  @!P0 FADD.FTZ R22, -R22, R23 ;  /* 0x0000001716168221 */ /* 0x000fe20000010100 */
[----:B------:R-:W-:Y:S01]  /*3850*/  @!P1 FMUL.FTZ R25, R25, 1.4426950216293334961 ;  /* 0x3fb8aa3b19199820 */ /* 0x000fe20000410000 */
[----:B------:R-:W-:Y:S02]  /*3860*/  @!P2 FMUL.FTZ R24, R24, 1.4426950216293334961 ;  /* 0x3fb8aa3b1818a820 */ /* 0x000fe40000410000 */
[----:B------:R-:W-:Y:S01]  /*3870*/  @!P0 FMUL.FTZ R22, R22, 1.4426950216293334961 ;  /* 0x3fb8aa3b16168820 */ /* 0x000fe20000410000 */
[----:B------:R-:W0:Y:S04]  /*3880*/  @!P3 MUFU.EX2 R27, R27 ;  /* 0x0000001b001bb308 */ /* 0x000e280000000800 */
[----:B------:R-:W1:Y:S04]  /*3890*/  @!P2 MUFU.EX2 R9, R24 ;  /* 0x000000180009a308 */ /* 0x000e680000000800 */
[----:B------:R-:W2:Y:S04]  /*38a0*/  @!P1 MUFU.EX2 R25, R25 ;  /* 0x0000001900199308 */ /* 0x000ea80000000800 */
[----:B------:R-:W3:Y:S01]  /*38b0*/  @!P0 MUFU.EX2 R11, R22 ;  /* 0x00000016000b8308 */ /* 0x000ee20000000800 */
[----:B0-----:R0:W-:Y:S04]  /*38c0*/  @!P3 STS [R26], R27 ;  /* 0x0000001b1a00b388 */ /* 0x0011e80000000800 */
[----:B-1----:R0:W-:Y:S04]  /*38d0*/  @!P2 STS [R26+0x280], R9 ;  /* 0x000280091a00a388 */ /* 0x0021e80000000800 */
[----:B--2---:R0:W-:Y:S04]  /*38e0*/  @!P1 STS [R26+0x500], R25 ;  /* 0x000500191a009388 */ /* 0x0041e80000000800 */
[----:B---3--:R0:W-:Y:S01]  /*38f0*/  @!P0 STS [R26+0x780], R11 ;  /* 0x0007800b1a008388 */ /* 0x0081e20000000800 */
[----:B------:R-:W-:Y:S06]  /*3900*/  BAR.SYNC.DEFER_BLOCKING 0x0 ;  /* 0x0000000000007b1d */ /* 0x000fec0000010000 */
[----:B------:R-:W-:Y:S05]  /*3910*/  BRA.U !UP0, `(.L_x_22) ;  /* 0x0000000508f07547 */ /* 0x000fea000b800000 */
[----:B------:R-:W1:Y:S01]  /*3920*/  LDCU UR11, c[0x0][0x44c] ;  /* 0x00008980ff0b77ac */ /* 0x000e620008000800 */
[----:B------:R-:W-:Y:S01]  /*3930*/  LOP3.LUT R0, R7, 0x3e0, R4, 0xf8, !PT ;  /* 0x000003e007007812 */ /* 0x000fe200078ef804 */
[----:B------:R-:W-:Y:S01]  /*3940*/  IMAD.MOV.U32 R18, RZ, RZ, RZ ;  /* 0x000000ffff127224 */ /* 0x000fe200078e00ff */
[----:B0-----:R-:W-:Y:S01]  /*3950*/  CS2R R10, SRZ ;  /* 0x00000000000a7805 */ /* 0x001fe2000001ff00 */
[----:B------:R-:W0:Y:S01]  /*3960*/  LDCU.64 UR4, c[0x0][0x3f8] ;  /* 0x00007f00ff0477ac */ /* 0x000e220008000a00 */
[----:B------:R-:W-:Y:S01]  /*3970*/  CS2R R8, SRZ ;  /* 0x0000000000087805 */ /* 0x000fe2000001ff00 */
[----:B------:R-:W-:Y:S02]  /*3980*/  UISETP.GE.U32.AND UP0, UPT, UR7, 0x4, UPT ;  /* 0x000000040700788c */ /* 0x000fe4000bf06070 */
[----:B------:R-:W-:Y:S02]  /*3990*/  UIADD3 UR12, UPT, UPT, UR20, -UR19, URZ ;  /* 0x80000013140c7290 */ /* 0x000fe4000fffe0ff */
[----:B------:R-:W-:-:S02]  /*39a0*/  ULOP3.LUT UR10, UR7, 0x3, URZ, 0xc0, !UPT ;  /* 0x00000003070a7892 */ /* 0x000fc4000f8ec0ff */
[----:B-1----:R-:W-:Y:S02]  /*39b0*/  UIMAD UR6, UR19, UR11, URZ ;  /* 0x0000000b130672a4 */ /* 0x002fe4000f8e02ff */
[----:B------:R-:W-:-:S04]  /*39c0*/  UIMAD UR11, UR20, UR11, URZ ;  /* 0x0000000b140b72a4 */ /* 0x000fc8000f8e02ff */
[----:B------:R-:W-:Y:S01]  /*39d0*/  IMAD.U32 R17, RZ, RZ, UR6 ;  /* 0x00000006ff117e24 */ /* 0x000fe2000f8e00ff */
[----:B------:R-:W-:-:S04]  /*39e0*/  LEA R0, P0, R0, UR6, 0x2 ;  /* 0x0000000600007c11 */ /* 0x000fc8000f8010ff */
[----:B------:R-:W-:Y:S02]  /*39f0*/  LEA.HI.X.SX32 R17, R17, RZ, 0x1, P0 ;  /* 0x000000ff11117211 */ /* 0x000fe400000f0eff */
[----:B0-----:R-:W-:-:S04]  /*3a00*/  LEA R16, P0, R0, UR4, 0x2 ;  /* 0x0000000400107c11 */ /* 0x001fc8000f8010ff */
[----:B------:R-:W-:Y:S01]  /*3a10*/  LEA.HI.X R17, R0, UR5, R17, 0x2, P0 ;  /* 0x0000000500117c11 */ /* 0x000fe200080f1411 */
[----:B------:R-:W-:Y:S01]  /*3a20*/  IMAD.MOV.U32 R0, RZ, RZ, RZ ;  /* 0x000000ffff007224 */ /* 0x000fe200078e00ff */
[----:B------:R-:W-:Y:S07]  /*3a30*/  BRA.U !UP0, `(.L_x_23) ;  /* 0x0000000508347547 */ /* 0x000fee000b800000 */
[----:B------:R-:W0:Y:S01]  /*3a40*/  S2UR UR4, SR_CgaCtaId ;  /* 0x00000000000479c3 */ /* 0x000e220000008800 */
[----:B------:R-:W-:Y:S01]  /*3a50*/  UMOV UR5, 0x400 ;  /* 0x0000040000057882 */ /* 0x000fe20000000000 */
[----:B------:R-:W-:Y:S01]  /*3a60*/  ULOP3.LUT UR7, UR7, 0x7ffffffc, URZ, 0xc0, !UPT ;  /* 0x7ffffffc07077892 */ /* 0x000fe2000f8ec0ff */
[----:B------:R-:W-:Y:S01]  /*3a70*/  ISETP.GE.AND P2, PT, R13, UR12, PT ;  /* 0x0000000c0d007c0c */ /* 0x000fe2000bf46270 */
[----:B------:R-:W-:Y:S01]  /*3a80*/  IMAD.MOV.U32 R0, RZ, RZ, RZ ;  /* 0x000000ffff007224 */ /* 0x000fe200078e00ff */
[----:B------:R-:W-:Y:S01]  /*3a90*/  CS2R R2, SRZ ;  /* 0x0000000000027805 */ /* 0x000fe2000001ff00 */
[----:B------:R-:W-:Y:S01]  /*3aa0*/  IMAD.MOV.U32 R5, RZ, RZ, RZ ;  /* 0x000000ffff057224 */ /* 0x000fe200078e00ff */
[----:B------:R-:W-:Y:S01]  /*3ab0*/  UIMAD.WIDE UR22, UR11, 0x10, URZ ;  /* 0x000000100b1678a5 */ /* 0x000fe2000f8e02ff */
[----:B------:R-:W-:Y:S01]  /*3ac0*/  MOV R18, UR7 ;  /* 0x0000000700127c02 */ /* 0x000fe20008000f00 */
[----:B------:R-:W-:Y:S02]  /*3ad0*/  UIMAD.WIDE UR16, UR11, 0xc, URZ ;  /* 0x0000000c0b1078a5 */ /* 0x000fe4000f8e02ff */
[----:B------:R-:W-:Y:S01]  /*3ae0*/  UIMAD.WIDE UR14, UR11, 0x8, URZ ;  /* 0x000000080b0e78a5 */ /* 0x000fe2000f8e02ff */
[----:B------:R-:W1:Y:S01]  /*3af0*/  LDCU UR6, c[0x0][0x440] ;  /* 0x00008800ff0677ac */ /* 0x000e620008000800 */
[----:B------:R-:W-:-:S02]  /*3b00*/  UIMAD.WIDE UR24, UR11, 0x4, URZ ;  /* 0x000000040b1878a5 */ /* 0x000fc4000f8e02ff */
[----:B0-----:R-:W-:Y:S02]  /*3b10*/  ULEA UR4, UR4, UR5, 0x18 ;  /* 0x0000000504047291 */ /* 0x001fe4000f8ec0ff */
[----:B------:R-:W-:-:S04]  /*3b20*/  UIADD3 UR5, UPT, UPT, -UR7, URZ, URZ ;  /* 0x000000ff07057290 */ /* 0x000fc8000fffe1ff */
[----:B------:R-:W-:-:S05]  /*3b30*/  LEA R7, R13, UR4, 0x2 ;  /* 0x000000040d077c11 */ /* 0x000fca000f8e10ff */
[----:B-1----:R-:W-:-:S07]  /*3b40*/  VIADD R7, R7, 0x28 ;  /* 0x0000002807077836 */ /* 0x002fce0000000000 */
.L_x_32:
[----:B-1----:R0:W1:Y:S01]  /*3b50*/  LDS R4, [R7+-0x28] ;  /* 0xffffd80007047984 */ /* 0x0020620000000800 */
[----:B------:R-:W-:Y:S03]  /*3b60*/  BSSY.RECONVERGENT B0, `(.L_x_24) ;  /* 0x0000008000007945 */ /* 0x000fe60003800200 */
[----:B--2---:R0:W2:Y:S04]  /*3b70*/  LDS R6, [R7+-0x14] ;  /* 0xffffec0007067984 */ /* 0x0040a80000000800 */
[----:B---3--:R0:W3:Y:S01]  /*3b80*/  LDS R12, [R7] ;  /* 0x00000000070c7984 */ /* 0x0080e20000000800 */
[----:B------:R-:W-:Y:S05]  /*3b90*/  @P2 BRA `(.L_x_25) ;  /* 0x0000000000102947 */ /* 0x000fea0003800000 */
[----:B------:R-:W-:Y:S02]  /*3ba0*/  ISETP.GE.AND P0, PT, R14, UR6, PT ;  /* 0x000000060e007c0c */ /* 0x000fe4000bf06270 */
[----:B------:R-:W-:Y:S02]  /*3bb0*/  CS2R R10, SRZ ;  /* 0x00000000000a7805 */ /* 0x000fe4000001ff00 */
[----:B------:R-:W-:Y:S09]  /*3bc0*/  CS2R R8, SRZ ;  /* 0x0000000000087805 */ /* 0x000ff2000001ff00 */
[----:B------:R4:W5:Y:S02]  /*3bd0*/  @!P0 LDG.E.128 R8, desc[UR8][R16.64] ;  /* 0x0000000810088981 */ /* 0x000964000c1e1d00 */
.L_x_25:
[----:B------:R-:W-:Y:S05]  /*3be0*/  BSYNC.RECONVERGENT B0 ;  /* 0x0000000000007941 */ /* 0x000fea0003800200 */
.L_x_24:
[C---:B-1---5:R-:W-:Y:S01]  /*3bf0*/  FFMA.FTZ R5, R4.reuse, R8, R5 ;  /* 0x0000000804057223 */ /* 0x062fe20000010005 */
[C---:B------:R-:W-:Y:S01]  /*3c00*/  FFMA.FTZ R2, R4.reuse, R9, R2 ;  /* 0x0000000904027223 */ /* 0x040fe20000010002 */
[----:B------:R-:W-:Y:S01]  /*3c10*/  BSSY.RECONVERGENT B0, `(.L_x_26) ;  /* 0x000000a000007945 */ /* 0x000fe20003800200 */
[C---:B------:R-:W-:Y:S01]  /*3c20*/  FFMA.FTZ R3, R4.reuse, R10, R3 ;  /* 0x0000000a04037223 */ /* 0x040fe20000010003 */
[----:B------:R-:W-:Y:S02]  /*3c30*/  FFMA.FTZ R0, R4, R11, R0 ;  /* 0x0000000b04007223 */ /* 0x000fe40000010000 */
[----:B------:R-:W-:Y:S05]  /*3c40*/  @P2 BRA `(.L_x_27) ;  /* 0x0000000000182947 */ /* 0x000fea0003800000 */
[----:B------:R-:W-:Y:S02]  /*3c50*/  ISETP.GE.AND P0, PT, R14, UR6, PT ;  /* 0x000000060e007c0c */ /* 0x000fe4000bf06270 */
[----:B------:R-:W-:Y:S02]  /*3c60*/  CS2R R10, SRZ ;  /* 0x00000000000a7805 */ /* 0x000fe4000001ff00 */
[----:B------:R-:W-:Y:S09]  /*3c70*/  CS2R R8, SRZ ;  /* 0x0000000000087805 */ /* 0x000ff2000001ff00 */
[----:B------:R-:W-:Y:S04]  /*3c80*/  @!P0 IADD3 R20, P1, PT, R16, UR24, RZ ;  /* 0x0000001810148c10 */ /* 0x000fe8000ff3e0ff */
[----:B------:R-:W-:Y:S05]  /*3c90*/  @!P0 IADD3.X R21, PT, PT, R17, UR25, RZ, P1, !PT ;  /* 0x0000001911158c10 */ /* 0x000fea0008ffe4ff */
[----:B------:R1:W5:Y:S04]  /*3ca0*/  @!P0 LDG.E.128 R8, desc[UR8][R20.64] ;  /* 0x0000000814088981 */ /* 0x000368000c1e1d00 */
.L_x_27:
[----:B------:R-:W-:Y:S05]  /*3cb0*/  BSYNC.RECONVERGENT B0 ;  /* 0x0000000000007941 */ /* 0x000fea0003800200 */
.L_x_26:
[C---:B--2--5:R-:W-:Y:S01]  /*3cc0*/  FFMA.FTZ R5, R6.reuse, R8, R5 ;  /* 0x0000000806057223 */ /* 0x064fe20000010005 */
        /* <DEDUP_REMOVED lines=8> */
[----:B-1----:R-:W-:Y:S04]  /*3d50*/  @!P0 IADD3 R20, P1, PT, R16, UR14, RZ ;  /* 0x0000000e10148c10 */ /* 0x002fe8000ff3e0ff */
[----:B------:R-:W-:Y:S05]  /*3d60*/  @!P0 IADD3.X R21, PT, PT, R17, UR15, RZ, P1, !PT ;  /* 0x0000000f11158c10 */ /* 0x000fea0008ffe4ff */
[----:B------:R2:W5:Y:S04]  /*3d70*/  @!P0 LDG.E.128 R8, desc[UR8][R20.64] ;  /* 0x0000000814088981 */ /* 0x000568000c1e1d00 */
.L_x_29:
[----:B------:R-:W-:Y:S05]  /*3d80*/  BSYNC.RECONVERGENT B0 ;  /* 0x0000000000007941 */ /* 0x000fea0003800200 */
.L_x_28:
[C---:B---3-5:R-:W-:Y:S01]  /*3d90*/  FFMA.FTZ R5, R12.reuse, R8, R5 ;  /* 0x000000080c057223 */ /* 0x068fe20000010005 */
        /* <DEDUP_REMOVED lines=8> */
[----:B-12---:R-:W-:Y:S04]  /*3e20*/  @!P0 IADD3 R20, P1, PT, R16, UR16, RZ ;  /* 0x0000001010148c10 */ /* 0x006fe8000ff3e0ff */
[----:B------:R-:W-:Y:S05]  /*3e30*/  @!P0 IADD3.X R21, PT, PT, R17, UR17, RZ, P1, !PT ;  /* 0x0000001111158c10 */ /* 0x000fea0008ffe4ff */
[----:B------:R3:W5:Y:S04]  /*3e40*/  @!P0 LDG.E.128 R8, desc[UR8][R20.64] ;  /* 0x0000000814088981 */ /* 0x000768000c1e1d00 */
.L_x_31:
[----:B------:R-:W-:Y:S05]  /*3e50*/  BSYNC.RECONVERGENT B0 ;  /* 0x0000000000007941 */ /* 0x000fea0003800200 */
.L_x_30:
[----:B----4-:R-:W-:Y:S01]  /*3e60*/  IADD3 R16, P0, PT, R16, UR22, RZ ;  /* 0x0000001610107c10 */ /* 0x010fe2000ff1e0ff */
[----:B------:R0:W4:Y:S01]  /*3e70*/  LDS R4, [R7+0x14] ;  /* 0x0000140007047984 */ /* 0x0001220000000800 */
[----:B------:R-:W-:Y:S02]  /*3e80*/  UIADD3 UR5, UPT, UPT, UR5, 0x4, URZ ;  /* 0x0000000405057890 */ /* 0x000fe4000fffe0ff */
[----:B------:R-:W-:Y:S02]  /*3e90*/  IADD3.X R17, PT, PT, R17, UR23, RZ, P0, !PT ;  /* 0x0000001711117c10 */ /* 0x000fe400087fe4ff */
[----:B------:R-:W-:Y:S01]  /*3ea0*/  UISETP.NE.AND UP0, UPT, UR5, URZ, UPT ;  /* 0x000000ff0500728c */ /* 0x000fe2000bf05270 */
[----:B0-----:R-:W-:Y:S01]  /*3eb0*/  IADD3 R7, PT, PT, R7, 0x50, RZ ;  /* 0x0000005007077810 */ /* 0x001fe20007ffe0ff */
[C---:B----45:R-:W-:Y:S01]  /*3ec0*/  FFMA.FTZ R5, R4.reuse, R8, R5 ;  /* 0x0000000804057223 */ /* 0x070fe20000010005 */
[C---:B------:R-:W-:Y:S01]  /*3ed0*/  FFMA.FTZ R2, R4.reuse, R9, R2 ;  /* 0x0000000904027223 */ /* 0x040fe20000010002 */
[C---:B------:R-:W-:Y:S01]  /*3ee0*/  FFMA.FTZ R3, R4.reuse, R10, R3 ;  /* 0x0000000a04037223 */ /* 0x040fe20000010003 */
[----:B------:R-:W-:Y:S04]  /*3ef0*/  FFMA.FTZ R0, R4, R11, R0 ;  /* 0x0000000b04007223 */ /* 0x000fe80000010000 */
[----:B------:R-:W-:Y:S05]  /*3f00*/  BRA.U UP0, `(.L_x_32) ;  /* 0xfffffffd00107547 */ /* 0x000fea000b83ffff */
.L_x_23:
[----:B------:R-:W-:-:S09]  /*3f10*/  UISETP.NE.AND UP0, UPT, UR10, URZ, UPT ;  /* 0x000000ff0a00728c */ /* 0x000fd2000bf05270 */
[----:B------:R-:W-:Y:S05]  /*3f20*/  BRA.U !UP0, `(.L_x_22) ;  /* 0x00000001086c7547 */ /* 0x000fea000b800000 */
[----:B------:R-:W0:Y:S01]  /*3f30*/  S2UR UR5, SR_CgaCtaId ;  /* 0x00000000000579c3 */ /* 0x000e220000008800 */
[----:B------:R-:W-:Y:S01]  /*3f40*/  UMOV UR6, 0x400 ;  /* 0x0000040000067882 */ /* 0x000fe20000000000 */
[----:B------:R-:W-:Y:S01]  /*3f50*/  IMAD R18, R18, 0x5, R13 ;  /* 0x0000000512127824 */ /* 0x000fe200078e020d */
[----:B------:R-:W-:Y:S01]  /*3f60*/  ISETP.GE.AND P1, PT, R13, UR12, PT ;  /* 0x0000000c0d007c0c */ /* 0x000fe2000bf26270 */
[----:B------:R-:W4:Y:S01]  /*3f70*/  LDCU UR4, c[0x0][0x440] ;  /* 0x00008800ff0477ac */ /* 0x000f220008000800 */
[----:B------:R-:W-:Y:S02]  /*3f80*/  UIMAD.WIDE UR14, UR11, 0x4, URZ ;  /* 0x000000040b0e78a5 */ /* 0x000fe4000f8e02ff */
[----:B0-----:R-:W-:Y:S02]  /*3f90*/  ULEA UR5, UR5, UR6, 0x18 ;  /* 0x0000000605057291 */ /* 0x001fe4000f8ec0ff */
[----:B------:R-:W-:-:S04]  /*3fa0*/  UIADD3 UR6, UPT, UPT, -UR10, URZ, URZ ;  /* 0x000000ff0a067290 */ /* 0x000fc8000fffe1ff */
[----:B----4-:R-:W-:-:S08]  /*3fb0*/  LEA R6, R18, UR5, 0x2 ;  /* 0x0000000512067c11 */ /* 0x010fd0000f8e10ff */
.L_x_35:
[----:B------:R0:W4:Y:S01]  /*3fc0*/  LDS R4, [R6] ;  /* 0x0000000006047984 */ /* 0x0001220000000800 */
[----:B------:R-:W-:Y:S01]  /*3fd0*/  UIADD3 UR6, UPT, UPT, UR6, 0x1, URZ ;  /* 0x0000000106067890 */ /* 0x000fe2000fffe0ff */
[----:B------:R-:W-:Y:S04]  /*3fe0*/  BSSY.RECONVERGENT B0, `(.L_x_33) ;  /* 0x0000006000007945 */ /* 0x000fe80003800200 */
[----:B------:R-:W-:Y:S05]  /*3ff0*/  @P1 BRA `(.L_x_34) ;  /* 0x0000000000101947 */ /* 0x000fea0003800000 */
[----:B------:R-:W-:Y:S02]  /*4000*/  ISETP.GE.AND P0, PT, R14, UR4, PT ;  /* 0x000000040e007c0c */ /* 0x000fe4000bf06270 */
[----:B------:R-:W-:Y:S02]  /*4010*/  CS2R R10, SRZ ;  /* 0x00000000000a7805 */ /* 0x000fe4000001ff00 */
[----:B------:R-:W-:Y:S09]  /*4020*/  CS2R R8, SRZ ;  /* 0x0000000000087805 */ /* 0x000ff2000001ff00 */
[----:B------:R0:W5:Y:S02]  /*4030*/  @!P0 LDG.E.128 R8, desc[UR8][R16.64] ;  /* 0x0000000810088981 */ /* 0x000164000c1e1d00 */
.L_x_34:
[----:B------:R-:W-:Y:S05]  /*4040*/  BSYNC.RECONVERGENT B0 ;  /* 0x0000000000007941 */ /* 0x000fea0003800200 */
.L_x_33:
[----:B0-----:R-:W-:Y:S01]  /*4050*/  IADD3 R16, P0, PT, R16, UR14, RZ ;  /* 0x0000000e10107c10 */ /* 0x001fe2000ff1e0ff */
[----:B------:R-:W-:Y:S01]  /*4060*/  UISETP.NE.AND UP0, UPT, UR6, URZ, UPT ;  /* 0x000000ff0600728c */ /* 0x000fe2000bf05270 */
[----:B----45:R-:W-:Y:S01]  /*4070*/  FFMA.FTZ R5, R4, R8, R5 ;  /* 0x0000000804057223 */ /* 0x030fe20000010005 */
[----:B------:R-:W-:Y:S01]  /*4080*/  IADD3 R6, PT, PT, R6, 0x14, RZ ;  /* 0x0000001406067810 */ /* 0x000fe20007ffe0ff */
[C---:B------:R-:W-:Y:S01]  /*4090*/  FFMA.FTZ R2, R4.reuse, R9, R2 ;  /* 0x0000000904027223 */ /* 0x040fe20000010002 */
[C---:B------:R-:W-:Y:S01]  /*40a0*/  FFMA.FTZ R3, R4.reuse, R10, R3 ;  /* 0x0000000a04037223 */ /* 0x040fe20000010003 */
[----:B------:R-:W-:Y:S01]  /*40b0*/  IADD3.X R17, PT, PT, R17, UR15, RZ, P0, !PT ;  /* 0x0000000f11117c10 */ /* 0x000fe200087fe4ff */
[----:B------:R-:W-:Y:S03]  /*40c0*/  FFMA.FTZ R0, R4, R11, R0 ;  /* 0x0000000b04007223 */ /* 0x000fe60000010000 */
[----:B------:R-:W-:Y:S05]  /*40d0*/  BRA.U UP0, `(.L_x_35) ;  /* 0xfffffffd00b87547 */ /* 0x000fea000b83ffff */
.L_x_22:
[----:B------:R-:W-:-:S04]  /*40e0*/  IADD3 R13, PT, PT, R13, UR19, RZ ;  /* 0x000000130d0d7c10 */ /* 0x000fc8000fffe0ff */
[----:B------:R-:W-:-:S13]  /*40f0*/  ISETP.GE.AND P0, PT, R13, UR20, PT ;  /* 0x000000140d007c0c */ /* 0x000fda000bf06270 */
[----:B------:R-:W-:Y:S05]  /*4100*/  @P0 EXIT ;  /* 0x000000000000094d */ /* 0x000fea0003800000 */
[----:B0-----:R-:W-:Y:S01]  /*4110*/  IABS R9, UR21 ;  /* 0x0000001500097c13 */ /* 0x001fe20008000000 */
[----:B------:R-:W0:Y:S01]  /*4120*/  LDC R8, c[0x0][0x434] ;  /* 0x00010d00ff087b82 */ /* 0x000e220000000800 */
[----:B------:R-:W-:Y:S01]  /*4130*/  IABS R10, R13 ;  /* 0x0000000d000a7213 */ /* 0x000fe20000000000 */
[----:B------:R-:W4:Y:S01]  /*4140*/  LDCU UR4, c[0x0][0x440] ;  /* 0x00008800ff0477ac */ /* 0x000f220008000800 */
[----:B------:R-:W5:Y:S01]  /*4150*/  I2F.RP R7, R9 ;  /* 0x0000000900077306 */ /* 0x000f620000209400 */
[----:B------:R-:W-:-:S05]  /*4160*/  IABS R6, UR21 ;  /* 0x0000001500067c13 */ /* 0x000fca0008000000 */
[----:B------:R-:W-:Y:S02]  /*4170*/  IMAD.MOV R6, RZ, RZ, -R6 ;  /* 0x000000ffff067224 */ /* 0x000fe400078e0a06 */
[----:B-----5:R-:W5:Y:S02]  /*4180*/  MUFU.RCP R16, R7 ;  /* 0x0000000700107308 */ /* 0x020f640000001000 */
[----:B-----5:R-:W-:Y:S01]  /*4190*/  VIADD R16, R16, 0xffffffe ;  /* 0x0ffffffe10107836 */ /* 0x020fe20000000000 */
[----:B0-----:R-:W-:-:S05]  /*41a0*/  IABS R7, R8 ;  /* 0x0000000800077213 */ /* 0x001fca0000000000 */
[----:B------:R-:W0:Y:S02]  /*41b0*/  F2I.FTZ.U32.TRUNC.NTZ R17, R16 ;  /* 0x0000001000117305 */ /* 0x000e24000021f000 */
[--C-:B0-----:R-:W-:Y:S02]  /*41c0*/  IMAD.MOV R4, RZ, RZ, -R17.reuse ;  /* 0x000000ffff047224 */ /* 0x101fe400078e0a11 */
[----:B------:R-:W-:Y:S02]  /*41d0*/  HFMA2 R16, -RZ, RZ, 0, 0 ;  /* 0x00000000ff107431 */ /* 0x000fe400000001ff */
[----:B------:R-:W-:Y:S02]  /*41e0*/  IMAD R11, R4, R9, RZ ;  /* 0x00000009040b7224 */ /* 0x000fe400078e02ff */
[----:B------:R-:W0:Y:S02]  /*41f0*/  I2F.RP R4, R7 ;  /* 0x0000000700047306 */ /* 0x000e240000209400 */
[----:B------:R-:W-:-:S06]  /*4200*/  IMAD.HI.U32 R11, R17, R11, R16 ;  /* 0x0000000b110b7227 */ /* 0x000fcc00078e0010 */
[----:B------:R-:W-:-:S04]  /*4210*/  IMAD.HI.U32 R11, R11, R10, RZ ;  /* 0x0000000a0b0b7227 */ /* 0x000fc800078e00ff */
[----:B------:R-:W-:Y:S01]  /*4220*/  IMAD R6, R11, R6, R10 ;  /* 0x000000060b067224 */ /* 0x000fe200078e020a */
[----:B0-----:R-:W0:Y:S04]  /*4230*/  MUFU.RCP R4, R4 ;  /* 0x0000000400047308 */ /* 0x001e280000001000 */
[----:B------:R-:W-:-:S13]  /*4240*/  ISETP.GT.U32.AND P1, PT, R9, R6, PT ;  /* 0x000000060900720c */ /* 0x000fda0003f24070 */
[----:B------:R-:W-:Y:S01]  /*4250*/  @!P1 IMAD.IADD R6, R6, 0x1, -R9 ;  /* 0x0000000106069824 */ /* 0x000fe200078e0a09 */
[----:B------:R-:W-:Y:S01]  /*4260*/  @!P1 IADD3 R11, PT, PT, R11, 0x1, RZ ;  /* 0x000000010b0b9810 */ /* 0x000fe20007ffe0ff */
[----:B0-----:R-:W-:Y:S01]  /*4270*/  VIADD R18, R4, 0xffffffe ;  /* 0x0ffffffe04127836 */ /* 0x001fe20000000000 */
[----:B------:R-:W-:Y:S02]  /*4280*/  ISETP.NE.AND P1, PT, RZ, UR21, PT ;  /* 0x00000015ff007c0c */ /* 0x000fe4000bf25270 */
[----:B------:R-:W-:Y:S01]  /*4290*/  ISETP.GE.U32.AND P2, PT, R6, R9, PT ;  /* 0x000000090600720c */ /* 0x000fe20003f46070 */
[----:B------:R-:W0:Y:S01]  /*42a0*/  F2I.FTZ.U32.TRUNC.NTZ R19, R18 ;  /* 0x0000001200137305 */ /* 0x000e22000021f000 */
[----:B------:R-:W-:-:S04]  /*42b0*/  LOP3.LUT R6, R13, UR21, RZ, 0x3c, !PT ;  /* 0x000000150d067c12 */ /* 0x000fc8000f8e3cff */
[----:B------:R-:W-:-:S07]  /*42c0*/  ISETP.GE.AND P0, PT, R6, RZ, PT ;  /* 0x000000ff0600720c */ /* 0x000fce0003f06270 */
[----:B------:R-:W-:Y:S02]  /*42d0*/  @P2 IADD3 R11, PT, PT, R11, 0x1, RZ ;  /* 0x000000010b0b2810 */ /* 0x000fe40007ffe0ff */
[----:B0-----:R-:W-:Y:S02]  /*42e0*/  IADD3 R6, PT, PT, RZ, -R19, RZ ;  /* 0x80000013ff067210 */ /* 0x001fe40007ffe0ff */
[----:B------:R-:W-:Y:S02]  /*42f0*/  MOV R18, RZ ;  /* 0x000000ff00127202 */ /* 0x000fe40000000f00 */
[----:B------:R-:W-:Y:S01]  /*4300*/  @!P0 IMAD.MOV R11, RZ, RZ, -R11 ;  /* 0x000000ffff0b8224 */ /* 0x000fe200078e0a0b */
[----:B------:R-:W-:Y:S01]  /*4310*/  @!P1 LOP3.LUT R11, RZ, UR21, RZ, 0x33, !PT ;  /* 0x00000015ff0b9c12 */ /* 0x000fe2000f8e33ff */
[----:B------:R-:W-:Y:S01]  /*4320*/  IMAD R6, R6, R7, RZ ;  /* 0x0000000706067224 */ /* 0x000fe200078e02ff */
[----:B----4-:R-:W-:-:S03]  /*4330*/  ISETP.GE.AND P1, PT, R14, UR4, PT ;  /* 0x000000040e007c0c */ /* 0x010fc6000bf26270 */
[----:B------:R-:W-:Y:S02]  /*4340*/  IMAD R9, R11, UR21, RZ ;  /* 0x000000150b097c24 */ /* 0x000fe4000f8e02ff */
[----:B------:R-:W-:-:S04]  /*4350*/  IMAD.HI.U32 R6, R19, R6, R18 ;  /* 0x0000000613067227 */ /* 0x000fc800078e0012 */
[----:B------:R-:W-:-:S05]  /*4360*/  IMAD.IADD R17, R13, 0x1, -R9 ;  /* 0x000000010d117824 */ /* 0x000fca00078e0a09 */
[----:B------:R-:W-:-:S05]  /*4370*/  IABS R4, R17 ;  /* 0x0000001100047213 */ /* 0x000fca0000000000 */
[----:B------:R-:W-:-:S04]  /*4380*/  IMAD.HI.U32 R10, R6, R4, RZ ;  /* 0x00000004060a7227 */ /* 0x000fc800078e00ff */
[----:B------:R-:W-:-:S04]  /*4390*/  IMAD.MOV R6, RZ, RZ, -R10 ;  /* 0x000000ffff067224 */ /* 0x000fc800078e0a0a */
[----:B------:R-:W-:-:S05]  /*43a0*/  IMAD R4, R7, R6, R4 ;  /* 0x0000000607047224 */ /* 0x000fca00078e0204 */
[----:B------:R-:W-:-:S13]  /*43b0*/  ISETP.GT.U32.AND P0, PT, R7, R4, PT ;  /* 0x000000040700720c */ /* 0x000fda0003f04070 */
[----:B------:R-:W-:-:S04]  /*43c0*/  @!P0 IADD3 R4, PT, PT, R4, -R7, RZ ;  /* 0x8000000704048210 */ /* 0x000fc80007ffe0ff */
[----:B------:R-:W-:Y:S01]  /*43d0*/  ISETP.GE.U32.AND P2, PT, R4, R7, PT ;  /* 0x000000070400720c */ /* 0x000fe20003f46070 */
[----:B------:R-:W-:-:S12]  /*43e0*/  @P1 EXIT ;  /* 0x000000000000194d */ /* 0x000fd80003800000 */
[----:B------:R-:W0:Y:S01]  /*43f0*/  LDCU.128 UR4, c[0x0][0x400] ;  /* 0x00008000ff0477ac */ /* 0x000e220008000c00 */
[----:B------:R-:W-:Y:S01]  /*4400*/  LOP3.LUT R17, R17, R8, RZ, 0x3c, !PT ;  /* 0x0000000811117212 */ /* 0x000fe200078e3cff */
[----:B------:R-:W-:Y:S01]  /*4410*/  @!P0 VIADD R10, R10, 0x1 ;  /* 0x000000010a0a8836 */ /* 0x000fe20000000000 */
[----:B------:R-:W-:Y:S01]  /*4420*/  ISETP.NE.AND P0, PT, R8, RZ, PT ;  /* 0x000000ff0800720c */ /* 0x000fe20003f05270 */
[----:B------:R-:W4:Y:S01]  /*4430*/  LDCU.64 UR10, c[0x0][0x410] ;  /* 0x00008200ff0a77ac */ /* 0x000f220008000a00 */
[----:B------:R-:W-:Y:S01]  /*4440*/  ISETP.GE.AND P1, PT, R17, RZ, PT ;  /* 0x000000ff1100720c */ /* 0x000fe20003f26270 */
[----:B------:R-:W-:Y:S01]  /*4450*/  @P2 VIADD R10, R10, 0x1 ;  /* 0x000000010a0a2836 */ /* 0x000fe20000000000 */
[----:B------:R-:W-:Y:S01]  /*4460*/  SHF.R.S32.HI R4, RZ, 0x1f, R11 ;  /* 0x0000001fff047819 */ /* 0x000fe2000001140b */
[----:B------:R-:W-:Y:S01]  /*4470*/  IMAD.MOV.U32 R15, RZ, RZ, RZ ;  /* 0x000000ffff0f7224 */ /* 0x000fe200078e00ff */
[----:B------:R-:W-:Y:S02]  /*4480*/  F2FP.F16.F32.PACK_AB R2, R2, R5 ;  /* 0x000000050202723e */ /* 0x000fe400000000ff */
[----:B------:R-:W-:Y:S01]  /*4490*/  F2FP.F16.F32.PACK_AB R3, R0, R3 ;  /* 0x000000030003723e */ /* 0x000fe200000000ff */
[----:B0-----:R-:W-:-:S06]  /*44a0*/  IMAD R4, R4, UR4, RZ ;  /* 0x0000000404047c24 */ /* 0x001fcc000f8e02ff */
[----:B------:R-:W-:Y:S01]  /*44b0*/  @!P1 IADD3 R10, PT, PT, -R10, RZ, RZ ;  /* 0x000000ff0a0a9210 */ /* 0x000fe20007ffe1ff */
[----:B------:R-:W-:Y:S01]  /*44c0*/  IMAD.WIDE.U32 R14, R11, UR4, R14 ;  /* 0x000000040b0e7c25 */ /* 0x000fe2000f8e000e */
[----:B------:R-:W-:-:S03]  /*44d0*/  @!P0 LOP3.LUT R10, RZ, R8, RZ, 0x33, !PT ;  /* 0x00000008ff0a8212 */ /* 0x000fc600078e33ff */
[----:B------:R-:W-:Y:S01]  /*44e0*/  IMAD R11, R11, UR5, R4 ;  /* 0x000000050b0b7c24 */ /* 0x000fe2000f8e0204 */
[----:B------:R-:W-:Y:S01]  /*44f0*/  SHF.R.S32.HI R4, RZ, 0x1f, R10 ;  /* 0x0000001fff047819 */ /* 0x000fe2000001140a */
[----:B------:R-:W-:Y:S01]  /*4500*/  IMAD R8, R10, R8, R9 ;  /* 0x000000080a087224 */ /* 0x000fe200078e0209 */
[----:B------:R-:W0:Y:S02]  /*4510*/  LDCU.64 UR4, c[0x0][0x3f0] ;  /* 0x00007e00ff0477ac */ /* 0x000e240008000a00 */
[----:B------:R-:W-:Y:S01]  /*4520*/  IADD3 R15, PT, PT, R15, R11, RZ ;  /* 0x0000000b0f0f7210 */ /* 0x000fe20007ffe0ff */
[----:B----4-:R-:W-:Y:S02]  /*4530*/  IMAD R7, R4, UR10, RZ ;  /* 0x0000000a04077c24 */ /* 0x010fe4000f8e02ff */
[----:B------:R-:W-:Y:S02]  /*4540*/  IMAD.IADD R8, R13, 0x1, -R8 ;  /* 0x000000010d087824 */ /* 0x000fe400078e0a08 */
[----:B------:R-:W-:-:S02]  /*4550*/  IMAD R9, R10, UR11, R7 ;  /* 0x0000000b0a097c24 */ /* 0x000fc4000f8e0207 */
[----:B------:R-:W-:Y:S01]  /*4560*/  IMAD.WIDE.U32 R14, R10, UR10, R14 ;  /* 0x0000000a0a0e7c25 */ /* 0x000fe2000f8e000e */
[----:B------:R-:W-:-:S04]  /*4570*/  SHF.R.S32.HI R7, RZ, 0x1f, R8 ;  /* 0x0000001fff077819 */ /* 0x000fc80000011408 */
[----:B------:R-:W-:Y:S01]  /*4580*/  IADD3 R15, PT, PT, R15, R9, RZ ;  /* 0x000000090f0f7210 */ /* 0x000fe20007ffe0ff */
[----:B------:R-:W-:-:S04]  /*4590*/  IMAD R7, R7, UR6, RZ ;  /* 0x0000000607077c24 */ /* 0x000fc8000f8e02ff */
[C---:B------:R-:W-:Y:S02]  /*45a0*/  IMAD R7, R8.reuse, UR7, R7 ;  /* 0x0000000708077c24 */ /* 0x040fe4000f8e0207 */
[----:B------:R-:W-:-:S05]  /*45b0*/  IMAD.WIDE.U32 R8, R8, UR6, R14 ;  /* 0x0000000608087c25 */ /* 0x000fca000f8e000e */
[----:B------:R-:W-:Y:S02]  /*45c0*/  IADD3 R7, PT, PT, R9, R7, RZ ;  /* 0x0000000709077210 */ /* 0x000fe40007ffe0ff */
[----:B0-----:R-:W-:-:S04]  /*45d0*/  LEA R4, P0, R8, UR4, 0x1 ;  /* 0x0000000408047c11 */ /* 0x001fc8000f8008ff */
[----:B------:R-:W-:-:S05]  /*45e0*/  LEA.HI.X R5, R8, UR5, R7, 0x1, P0 ;  /* 0x0000000508057c11 */ /* 0x000fca00080f0c07 */
[----:B------:R-:W-:Y:S01]  /*45f0*/  STG.E.64 desc[UR8][R4.64], R2 ;  /* 0x0000000204007986 */ /* 0x000fe2000c101b08 */
[----:B------:R-:W-:Y:S05]  /*4600*/  EXIT ;  /* 0x000000000000794d */ /* 0x000fea0003800000 */
        .weak           $__internal_0_$__cuda_sm20_div_s64
        .type           $__internal_0_$__cuda_sm20_div_s64,@function
        .size           $__internal_0_$__cuda_sm20_div_s64,(.L_x_14880 - $__internal_0_$__cuda_sm20_div_s64)
$__internal_0_$__cuda_sm20_div_s64:
[----:B------:R-:W-:Y:S02]  /*4610*/  IADD3 R29, P0, PT, RZ, -R18, RZ ;  /* 0x80000012ff1d7210 */ /* 0x000fe40007f1e0ff */
[----:B------:R-:W-:-:S03]  /*4620*/  ISETP.GE.AND P1, PT, R15, RZ, PT ;  /* 0x000000ff0f00720c */ /* 0x000fc60003f26270 */
[----:B------:R-:W-:Y:S01]  /*4630*/  IMAD.X R0, RZ, RZ, ~R15, P0 ;  /* 0x000000ffff007224 */ /* 0x000fe200000e0e0f */
[----:B------:R-:W-:-:S04]  /*4640*/  SEL R28, R29, R18, !P1 ;  /* 0x000000121d1c7207 */ /* 0x000fc80004800000 */
[----:B------:R-:W-:-:S04]  /*4650*/  SEL R29, R0, R15, !P1 ;  /* 0x0000000f001d7207 */ /* 0x000fc80004800000 */
[----:B------:R-:W0:Y:S02]  /*4660*/  I2F.U64.RP R0, R28 ;  /* 0x0000001c00007312 */ /* 0x000e240000309000 */
[----:B0-----:R-:W0:Y:S02]  /*4670*/  MUFU.RCP R38, R0 ;  /* 0x0000000000267308 */ /* 0x001e240000001000 */
[----:B0-----:R-:W-:-:S15]  /*4680*/  VIADD R38, R38, 0x1ffffffe ;  /* 0x1ffffffe26267836 */ /* 0x001fde0000000000 */
[----:B------:R-:W-:-:S15]  /*4690*/  NOP ;  /* 0x0000000000007918 */ /* 0x000fde0000000000 */
[----:B------:R-:W-:-:S15]  /*46a0*/  NOP ;  /* 0x0000000000007918 */ /* 0x000fde0000000000 */
[----:B------:R-:W-:-:S15]  /*46b0*/  NOP ;  /* 0x0000000000007918 */ /* 0x000fde0000000000 */
[----:B------:R-:W0:Y:S02]  /*46c0*/  F2I.U64.TRUNC R38, R38 ;  /* 0x0000002600267311 */ /* 0x000e24000020d800 */
[----:B0-----:R-:W-:-:S04]  /*46d0*/  IMAD.WIDE.U32 R36, R38, R28, RZ ;  /* 0x0000001c26247225 */ /* 0x001fc800078e00ff */
[C---:B------:R-:W-:Y:S01]  /*46e0*/  IMAD R21, R38.reuse, R29, R37 ;  /* 0x0000001d26157224 */ /* 0x040fe200078e0225 */
[----:B------:R-:W-:Y:S01]  /*46f0*/  IADD3 R19, P0, PT, RZ, -R36, RZ ;  /* 0x80000024ff137210 */ /* 0x000fe20007f1e0ff */
[----:B------:R-:W-:Y:S02]  /*4700*/  IMAD.MOV.U32 R37, RZ, RZ, R38 ;  /* 0x000000ffff257224 */ /* 0x000fe400078e0026 */
[----:B------:R-:W-:Y:S02]  /*4710*/  IMAD R2, R39, R28, R21 ;  /* 0x0000001c27027224 */ /* 0x000fe400078e0215 */
[----:B------:R-:W-:-:S04]  /*4720*/  IMAD.HI.U32 R36, R38, R19, RZ ;  /* 0x0000001326247227 */ /* 0x000fc800078e00ff */
[----:B------:R-:W-:-:S04]  /*4730*/  IMAD.X R2, RZ, RZ, ~R2, P0 ;  /* 0x000000ffff027224 */ /* 0x000fc800000e0e02 */
[----:B------:R-:W-:-:S04]  /*4740*/  IMAD.WIDE.U32 R36, P2, R38, R2, R36 ;  /* 0x0000000226247225 */ /* 0x000fc80007840024 */
[C---:B------:R-:W-:Y:S02]  /*4750*/  IMAD R0, R39.reuse, R2, RZ ;  /* 0x0000000227007224 */ /* 0x040fe400078e02ff */
[----:B------:R-:W-:-:S04]  /*4760*/  IMAD.HI.U32 R19, P1, R39, R19, R36 ;  /* 0x0000001327137227 */ /* 0x000fc80007820024 */
[----:B------:R-:W-:Y:S01]  /*4770*/  IMAD.HI.U32 R2, R39, R2, RZ ;  /* 0x0000000227027227 */ /* 0x000fe200078e00ff */
[----:B------:R-:W-:-:S03]  /*4780*/  IADD3 R37, P0, PT, R0, R19, RZ ;  /* 0x0000001300257210 */ /* 0x000fc60007f1e0ff */
[----:B------:R-:W-:Y:S02]  /*4790*/  IMAD.X R2, R2, 0x1, R39, P2 ;  /* 0x0000000102027824 */ /* 0x000fe400010e0627 */
[----:B------:R-:W-:-:S03]  /*47a0*/  IMAD.WIDE.U32 R38, R37, R28, RZ ;  /* 0x0000001c25267225 */ /* 0x000fc600078e00ff */
[----:B------:R-:W-:Y:S01]  /*47b0*/  IADD3.X R21, PT, PT, RZ, RZ, R2, P0, P1 ;  /* 0x000000ffff157210 */ /* 0x000fe200007e2402 */
[----:B------:R-:W-:Y:S01]  /*47c0*/  IMAD R0, R37, R29, R39 ;  /* 0x0000001d25007224 */ /* 0x000fe200078e0227 */
[----:B------:R-:W-:Y:S01]  /*47d0*/  IADD3 R2, P0, PT, RZ, -R38, RZ ;  /* 0x80000026ff027210 */ /* 0x000fe20007f1e0ff */
[----:B------:R-:W-:Y:S01]  /*47e0*/  IMAD.MOV.U32 R39, RZ, RZ, RZ ;  /* 0x000000ffff277224 */ /* 0x000fe200078e00ff */
[----:B------:R-:W-:Y:S01]  /*47f0*/  ISETP.GE.AND P1, PT, R17, RZ, PT ;  /* 0x000000ff1100720c */ /* 0x000fe20003f26270 */
[----:B------:R-:W-:Y:S02]  /*4800*/  IMAD R0, R21, R28, R0 ;  /* 0x0000001c15007224 */ /* 0x000fe400078e0200 */
[----:B------:R-:W-:-:S04]  /*4810*/  IMAD.HI.U32 R36, R37, R2, RZ ;  /* 0x0000000225247227 */ /* 0x000fc800078e00ff */
[----:B------:R-:W-:-:S04]  /*4820*/  IMAD.X R0, RZ, RZ, ~R0, P0 ;  /* 0x000000ffff007224 */ /* 0x000fc800000e0e00 */
[----:B------:R-:W-:-:S04]  /*4830*/  IMAD.WIDE.U32 R36, P0, R37, R0, R36 ;  /* 0x0000000025247225 */ /* 0x000fc80007800024 */
[----:B------:R-:W-:-:S04]  /*4840*/  IMAD.HI.U32 R19, P3, R21, R2, R36 ;  /* 0x0000000215137227 */ /* 0x000fc80007860024 */
[----:B------:R-:W-:-:S04]  /*4850*/  IMAD.HI.U32 R2, R21, R0, RZ ;  /* 0x0000000015027227 */ /* 0x000fc800078e00ff */
[----:B------:R-:W-:Y:S01]  /*4860*/  IMAD R0, R21, R0, RZ ;  /* 0x0000000015007224 */ /* 0x000fe200078e02ff */
[----:B------:R-:W-:-:S04]  /*4870*/  IADD3.X R2, PT, PT, R2, R21, RZ, P0, !PT ;  /* 0x0000001502027210 */ /* 0x000fc800007fe4ff */
[----:B------:R-:W-:Y:S02]  /*4880*/  IADD3 R21, P2, PT, R0, R19, RZ ;  /* 0x0000001300157210 */ /* 0x000fe40007f5e0ff */
[-C--:B------:R-:W-:Y:S02]  /*4890*/  IADD3 R19, P0, PT, RZ, -R20.reuse, RZ ;  /* 0x80000014ff137210 */ /* 0x080fe40007f1e0ff */
[----:B------:R-:W-:Y:S02]  /*48a0*/  IADD3.X R37, PT, PT, RZ, RZ, R2, P2, P3 ;  /* 0x000000ffff257210 */ /* 0x000fe400017e6402 */
[----:B------:R-:W-:Y:S01]  /*48b0*/  SEL R19, R19, R20, !P1 ;  /* 0x0000001413137207 */ /* 0x000fe20004800000 */
[----:B------:R-:W-:-:S04]  /*48c0*/  IMAD.X R0, RZ, RZ, ~R17, P0 ;  /* 0x000000ffff007224 */ /* 0x000fc800000e0e11 */
[----:B------:R-:W-:Y:S01]  /*48d0*/  IMAD.HI.U32 R38, R21, R19, RZ ;  /* 0x0000001315267227 */ /* 0x000fe200078e00ff */
[----:B------:R-:W-:-:S05]  /*48e0*/  SEL R0, R0, R17, !P1 ;  /* 0x0000001100007207 */ /* 0x000fca0004800000 */
[----:B------:R-:W-:-:S04]  /*48f0*/  IMAD.WIDE.U32 R38, R21, R0, R38 ;  /* 0x0000000015267225 */ /* 0x000fc800078e0026 */
[C---:B------:R-:W-:Y:S02]  /*4900*/  IMAD R21, R37.reuse, R0, RZ ;  /* 0x0000000025157224 */ /* 0x040fe400078e02ff */
[----:B------:R-:W-:-:S05]  /*4910*/  IMAD.HI.U32 R2, P0, R37, R19, R38 ;  /* 0x0000001325027227 */ /* 0x000fca0007800026 */
[----:B------:R-:W-:Y:S01]  /*4920*/  IADD3 R21, P1, PT, R21, R2, RZ ;  /* 0x0000000215157210 */ /* 0x000fe20007f3e0ff */
[----:B------:R-:W-:-:S04]  /*4930*/  IMAD.HI.U32 R2, R37, R0, RZ ;  /* 0x0000000025027227 */ /* 0x000fc800078e00ff */
[----:B------:R-:W-:Y:S02]  /*4940*/  IMAD.X R2, RZ, RZ, R2, P0 ;  /* 0x000000ffff027224 */ /* 0x000fe400000e0602 */
[----:B------:R-:W-:-:S04]  /*4950*/  IMAD.WIDE.U32 R36, R21, R28, RZ ;  /* 0x0000001c15247225 */ /* 0x000fc800078e00ff */
[----:B------:R-:W-:Y:S01]  /*4960*/  IMAD R37, R21, R29, R37 ;  /* 0x0000001d15257224 */ /* 0x000fe200078e0225 */
[----:B------:R-:W-:Y:S01]  /*4970*/  IADD3 R19, P0, PT, -R36, R19, RZ ;  /* 0x0000001324137210 */ /* 0x000fe20007f1e1ff */
[----:B------:R-:W-:-:S03]  /*4980*/  IMAD.X R2, RZ, RZ, R2, P1 ;  /* 0x000000ffff027224 */ /* 0x000fc600008e0602 */
[-C--:B------:R-:W-:Y:S01]  /*4990*/  ISETP.GE.U32.AND P3, PT, R19, R28.reuse, PT ;  /* 0x0000001c1300720c */ /* 0x080fe20003f66070 */
[----:B------:R-:W-:-:S05]  /*49a0*/  IMAD R37, R2, R28, R37 ;  /* 0x0000001c02257224 */ /* 0x000fca00078e0225 */
[----:B------:R-:W-:Y:S02]  /*49b0*/  IADD3.X R37, PT, PT, ~R37, R0, RZ, P0, !PT ;  /* 0x0000000025257210 */ /* 0x000fe400007fe5ff */
[----:B------:R-:W-:Y:S02]  /*49c0*/  IADD3 R0, P2, PT, R19, -R28, RZ ;  /* 0x8000001c13007210 */ /* 0x000fe40007f5e0ff */
[----:B------:R-:W-:-:S04]  /*49d0*/  ISETP.GE.U32.AND.EX P3, PT, R37, R29, PT, P3 ;  /* 0x0000001d2500720c */ /* 0x000fc80003f66130 */
[----:B------:R-:W-:Y:S01]  /*49e0*/  SEL R19, R0, R19, P3 ;  /* 0x0000001300137207 */ /* 0x000fe20001800000 */
[----:B------:R-:W-:-:S03]  /*49f0*/  IMAD.X R0, R37, 0x1, ~R29, P2 ;  /* 0x0000000125007824 */ /* 0x000fc600010e0e1d */
[----:B------:R-:W-:Y:S02]  /*4a00*/  ISETP.GE.U32.AND P0, PT, R19, R28, PT ;  /* 0x0000001c1300720c */ /* 0x000fe40003f06070 */
[----:B------:R-:W-:Y:S02]  /*4a10*/  IADD3 R28, P1, PT, R21, 0x1, RZ ;  /* 0x00000001151c7810 */ /* 0x000fe40007f3e0ff */
[----:B------:R-:W-:Y:S02]  /*4a20*/  SEL R37, R0, R37, P3 ;  /* 0x0000002500257207 */ /* 0x000fe40001800000 */
[----:B------:R-:W-:Y:S01]  /*4a30*/  SEL R28, R28, R21, P3 ;  /* 0x000000151c1c7207 */ /* 0x000fe20001800000 */
[----:B------:R-:W-:Y:S01]  /*4a40*/  IMAD.X R19, RZ, RZ, R2, P1 ;  /* 0x000000ffff137224 */ /* 0x000fe200008e0602 */
[----:B------:R-:W-:Y:S01]  /*4a50*/  ISETP.GE.U32.AND.EX P0, PT, R37, R29, PT, P0 ;  /* 0x0000001d2500720c */ /* 0x000fe20003f06100 */
[----:B------:R-:W-:Y:S01]  /*4a60*/  IMAD.MOV.U32 R29, RZ, RZ, 0x0 ;  /* 0x00000000ff1d7424 */ /* 0x000fe200078e00ff */
[----:B------:R-:W-:-:S02]  /*4a70*/  IADD3 R21, P1, PT, R28, 0x1, RZ ;  /* 0x000000011c157810 */ /* 0x000fc40007f3e0ff */
[----:B------:R-:W-:Y:S02]  /*4a80*/  SEL R19, R19, R2, P3 ;  /* 0x0000000213137207 */ /* 0x000fe40001800000 */
[----:B------:R-:W-:Y:S01]  /*4a90*/  SEL R21, R21, R28, P0 ;  /* 0x0000001c15157207 */ /* 0x000fe20000000000 */
[----:B------:R-:W-:Y:S01]  /*4aa0*/  IMAD.MOV.U32 R28, RZ, RZ, R16 ;  /* 0x000000ffff1c7224 */ /* 0x000fe200078e0010 */
[----:B------:R-:W-:Y:S01]  /*4ab0*/  LOP3.LUT R2, R15, R17, RZ, 0x3c, !PT ;  /* 0x000000110f027212 */ /* 0x000fe200078e3cff */
[----:B------:R-:W-:-:S03]  /*4ac0*/  IMAD.X R0, RZ, RZ, R19, P1 ;  /* 0x000000ffff007224 */ /* 0x000fc600008e0613 */
[----:B------:R-:W-:Y:S02]  /*4ad0*/  ISETP.GE.AND P2, PT, R2, RZ, PT ;  /* 0x000000ff0200720c */ /* 0x000fe40003f46270 */
[----:B------:R-:W-:Y:S02]  /*4ae0*/  SEL R19, R0, R19, P0 ;  /* 0x0000001300137207 */ /* 0x000fe40000000000 */
[----:B------:R-:W-:Y:S02]  /*4af0*/  IADD3 R0, P1, PT, RZ, -R21, RZ ;  /* 0x80000015ff007210 */ /* 0x000fe40007f3e0ff */
[----:B------:R-:W-:Y:S02]  /*4b00*/  ISETP.NE.U32.AND P0, PT, R18, RZ, PT ;  /* 0x000000ff1200720c */ /* 0x000fe40003f05070 */
[----:B------:R-:W-:Y:S02]  /*4b10*/  IADD3.X R2, PT, PT, RZ, ~R19, RZ, P1, !PT ;  /* 0x80000013ff027210 */ /* 0x000fe40000ffe4ff */
[----:B------:R-:W-:-:S02]  /*4b20*/  ISETP.NE.AND.EX P0, PT, R15, RZ, PT, P0 ;  /* 0x000000ff0f00720c */ /* 0x000fc40003f05300 */
[----:B------:R-:W-:Y:S02]  /*4b30*/  SEL R0, R0, R21, !P2 ;  /* 0x0000001500007207 */ /* 0x000fe40005000000 */
[----:B------:R-:W-:Y:S02]  /*4b40*/  SEL R2, R2, R19, !P2 ;  /* 0x0000001302027207 */ /* 0x000fe40005000000 */
[----:B------:R-:W-:Y:S02]  /*4b50*/  SEL R0, R0, 0xffffffff, P0 ;  /* 0xffffffff00007807 */ /* 0x000fe40000000000 */
[----:B------:R-:W-:Y:S01]  /*4b60*/  SEL R17, R2, 0xffffffff, P0 ;  /* 0xffffffff02117807 */ /* 0x000fe20000000000 */
[----:B------:R-:W-:Y:S06]  /*4b70*/  RET.REL.NODEC R28 `(_ZN5flash32flash_fwd_splitkv_combine_kernelI23Flash_fwd_kernel_traitsILi128ELi64ELi128ELi4ELb0ELb0EN7cutlass6half_tE19Flash_kernel_traitsILi128ELi64ELi128ELi4ES3_EELi4ELi7ELb0EEEvNS_16Flash_fwd_paramsE) ;  /* 0xffffffb41c207950 */ /* 0x000fec0003c3ffff */
.L_x_36:
[----:B------:R-:W-:-:S00]  /*4b80*/  BRA `(.L_x_36) ;  /* 0xfffffffc00fc7947 */ /* 0x000fc0000383ffff */
[----:B------:R-:W-:-:S00]  /*4b90*/  NOP ;  /* 0x0000000000007918 */ /* 0x000fc00000000000 */
        /* <DEDUP_REMOVED lines=14> */
.L_x_14880:


//--------------------- .text._ZN5flash32flash_fwd_splitkv_combine_kernelI23Flash_fwd_kernel_traitsILi128ELi64ELi128ELi4ELb0ELb0EN7cutlass6half_tE19Flash_kernel_traitsILi128ELi64ELi128ELi4ES3_EELi4ELi6ELb0EEEvNS_16Flash_fwd_paramsE --------------------------
	.section	.text._ZN5flash32flash_fwd_splitkv_combine_kernelI23Flash_fwd_kernel_traitsILi128ELi64ELi128ELi4ELb0ELb0EN7cutlass6half_tE19Flash_kernel_traitsILi128ELi64ELi128ELi4ES3_EELi4ELi6ELb0EEEvNS_16Flash_fwd_paramsE,"ax",@progbits
	.align	128
        .global         _ZN5flash32flash_fwd_splitkv_combine_kernelI23Flash_fwd_kernel_traitsILi128ELi64ELi128ELi4ELb0ELb0EN7cutlass6half_tE19Flash_kernel_traitsILi128ELi64ELi128ELi4ES3_EELi4ELi6ELb0EEEvNS_16Flash_fwd_paramsE
        .type           _ZN5flash32flash_fwd_splitkv_combine_kernelI23Flash_fwd_kernel_traitsILi128ELi64ELi128ELi4ELb0ELb0EN7cutlass6half_tE19Flash_kernel_traitsILi128ELi64ELi128ELi4ES3_EELi4ELi6ELb0EEEvNS_16Flash_fwd_paramsE,@function
        .size           _ZN5flash32flash_fwd_splitkv_combine_kernelI23Flash_fwd_kernel_traitsILi128ELi64ELi128ELi4ELb0ELb0EN7cutlass6half_tE19Flash_kernel_traitsILi128ELi64ELi128ELi4ES3_EELi4ELi6ELb0EEEvNS_16Flash_fwd_paramsE,(.L_x_14881 - _ZN5flash32flash_fwd_splitkv_combine_kernelI23Flash_fwd_kernel_traitsILi128ELi64ELi128ELi4ELb0ELb0EN7cutlass6half_tE19Flash_kernel_traitsILi128ELi64ELi128ELi4ES3_EELi4ELi6ELb0EEEvNS_16Flash_fwd_paramsE)
        .other          _ZN5flash32flash_fwd_splitkv_combine_kernelI23Flash_fwd_kernel_traitsILi128ELi64ELi128ELi4ELb0ELb0EN7cutlass6half_tE19Flash_kernel_traitsILi128ELi64ELi128ELi4ES3_EELi4ELi6ELb0EEEvNS_16Flash_fwd_paramsE,@"STO_CUDA_ENTRY STV_DEFAULT"
_ZN5flash32flash_fwd_splitkv_combine_kernelI23Flash_fwd_kernel_traitsILi128ELi64ELi128ELi4ELb0ELb0EN7cutlass6half_tE19Flash_kernel_traitsILi128ELi64ELi128ELi4ES3_EELi4ELi6ELb0EEEvNS_16Flash_fwd_paramsE:
.text._ZN5flash32flash_fwd_splitkv_combine_kernelI23Flash_fwd_kernel_traitsILi128ELi64ELi128ELi4ELb0ELb0EN7cutlass6half_tE19Flash_kernel_traitsILi128ELi64ELi128ELi4ES3_EELi4ELi6ELb0EEEvNS_16Flash_fwd_paramsE:
        /* <DEDUP_REMOVED lines=38> */
.L_x_37:
[----:B------:R-:W-:Y:S01]  /*0260*/  IMAD.U32 R14, RZ, RZ, UR21 ;  /* 0x00000015ff0e7e24 */ /* 0x000fe2000f8e00ff */
[----:B------:R-:W-:Y:S01]  /*0270*/  MOV R20, UR19 ;  /* 0x0000001300147c02 */ /* 0x000fe20008000f00 */
[----:B------:R-:W-:Y:S01]  /*0280*/  IMAD.U32 R19, RZ, RZ, UR15 ;  /* 0x0000000fff137e24 */ /* 0x000fe2000f8e00ff */
[----:B------:R-:W-:Y:S02]  /*0290*/  MOV R18, UR14 ;  /* 0x0000000e00127c02 */ /* 0x000fe40008000f00 */
[----:B------:R-:W-:Y:S02]  /*02a0*/  MOV R16, 0x2c0 ;  /* 0x000002c000107802 */ /* 0x000fe40000000f00 */
[----:B------:R-:W-:Y:S05]  /*02b0*/  CALL.REL.NOINC `($__internal_1_$__cuda_sm20_div_s64) ;  /* 0x0000003c00c47944 */ /* 0x000fea0003c00000 */
[----:B------:R-:W-:-:S07]  /*02c0*/  MOV R13, R11 ;  /* 0x0000000b000d7202 */ /* 0x000fce0000000f00 */
.L_x_38:
        /* <DEDUP_REMOVED lines=11> */
[----:B------:R-:W-:-:S07]  /*0380*/  ISETP.NE.U32.AND P0, PT, R20, RZ, PT ;  /* 0x000000ff1400720c */ /* 0x000fce0003f05070 */
[----:B0-----:R-:W0:Y:S02]  /*0390*/  MUFU.RCP R2, R6 ;  /* 0x0000000600027308 */ /* 0x001e240000001000 */
[----:B0-----:R-:W-:-:S06]  /*03a0*/  VIADD R2, R2, 0xffffffe ;  /* 0x0ffffffe02027836 */ /* 0x001fcc0000000000 */
[----:B------:R-:W0:Y:S02]  /*03b0*/  F2I.FTZ.U32.TRUNC.NTZ R3, R2 ;  /* 0x0000000200037305 */ /* 0x000e24000021f000 */
[----:B0-----:R-:W-:Y:S02]  /*03c0*/  IMAD.MOV R0, RZ, RZ, -R3 ;  /* 0x000000ffff007224 */ /* 0x001fe400078e0a03 */
[----:B------:R-:W-:Y:S02]  /*03d0*/  HFMA2 R2, -RZ, RZ, 0, 0 ;  /* 0x00000000ff027431 */ /* 0x000fe400000001ff */
[----:B------:R-:W-:-:S04]  /*03e0*/  IMAD R5, R0, R20, RZ ;  /* 0x0000001400057224 */ /* 0x000fc800078e02ff */
[----:B------:R-:W-:-:S06]  /*03f0*/  IMAD.HI.U32 R5, R3, R5, R2 ;  /* 0x0000000503057227 */ /* 0x000fcc00078e0002 */
[----:B------:R-:W-:Y:S01]  /*0400*/  IMAD.HI.U32 R4, R5, R12, RZ ;  /* 0x0000000c05047227 */ /* 0x000fe200078e00ff */
[----:B------:R-:W-:-:S03]  /*0410*/  MOV R5, RZ ;  /* 0x000000ff00057202 */ /* 0x000fc60000000f00 */
        /* <DEDUP_REMOVED lines=9> */
.L_x_40:
[----:B------:R-:W-:Y:S01]  /*04b0*/  IMAD.MOV.U32 R14, RZ, RZ, R12 ;  /* 0x000000ffff0e7224 */ /* 0x000fe200078e000c */
[----:B------:R-:W-:Y:S02]  /*04c0*/  MOV R19, R13 ;  /* 0x0000000d00137202 */ /* 0x000fe40000000f00 */
[----:B------:R-:W-:Y:S02]  /*04d0*/  MOV R16, 0x4f0 ;  /* 0x000004f000107802 */ /* 0x000fe40000000f00 */
[----:B------:R-:W-:Y:S05]  /*04e0*/  CALL.REL.NOINC `($__internal_1_$__cuda_sm20_div_s64) ;  /* 0x0000003c00387944 */ /* 0x000fea0003c00000 */
[----:B------:R-:W-:Y:S02]  /*04f0*/  MOV R4, R12 ;  /* 0x0000000c00047202 */ /* 0x000fe40000000f00 */
[----:B------:R-:W-:Y:S02]  /*0500*/  MOV R5, R11 ;  /* 0x0000000b00057202 */ /* 0x000fe40000000f00 */
.L_x_41:
[----:B------:R-:W-:Y:S05]  /*0510*/  BSYNC.RECONVERGENT B0 ;  /* 0x0000000000007941 */ /* 0x000fea0003800200 */
.L_x_39:
        /* <DEDUP_REMOVED lines=27> */
[----:B------:R-:W-:Y:S01]  /*06d0*/  @!P0 IMAD.MOV R9, RZ, RZ, -R9 ;  /* 0x000000ffff098224 */ /* 0x000fe200078e0a09 */
[----:B------:R-:W-:-:S04]  /*06e0*/  @!P1 LOP3.LUT R9, RZ, UR5, RZ, 0x33, !PT ;  /* 0x00000005ff099c12 */ /* 0x000fc8000f8e33ff */
[----:B------:R-:W-:Y:S02]  /*06f0*/  ISETP.LT.U32.AND P0, PT, R20, R9, PT ;  /* 0x000000091400720c */ /* 0x000fe40003f01070 */
[----:B------:R-:W-:-:S04]  /*0700*/  SHF.R.S32.HI R29, RZ, 0x1f, R9 ;  /* 0x0000001fff1d7819 */ /* 0x000fc80000011409 */
[----:B------:R-:W-:-:S04]  /*0710*/  ISETP.LT.AND.EX P0, PT, R18, R29, PT, P0 ;  /* 0x0000001d1200720c */ /* 0x000fc80003f01300 */
[----:B------:R-:W-:Y:S02]  /*0720*/  SEL R29, R18, R29, P0 ;  /* 0x0000001d121d7207 */ /* 0x000fe40000000000 */
        /* <DEDUP_REMOVED lines=24> */
.L_x_43:
[----:B------:R-:W-:Y:S01]  /*08b0*/  IMAD.MOV.U32 R14, RZ, RZ, R20 ;  /* 0x000000ffff0e7224 */ /* 0x000fe200078e0014 */
[----:B------:R-:W-:Y:S01]  /*08c0*/  MOV R20, R9 ;  /* 0x0000000900147202 */ /* 0x000fe20000000f00 */
[----:B------:R-:W-:Y:S01]  /*08d0*/  IMAD.MOV.U32 R19, RZ, RZ, R18 ;  /* 0x000000ffff137224 */ /* 0x000fe200078e0012 */
[----:B------:R-:W-:Y:S02]  /*08e0*/  MOV R18, R29 ;  /* 0x0000001d00127202 */ /* 0x000fe40000000f00 */
[----:B------:R-:W-:Y:S02]  /*08f0*/  MOV R16, 0x910 ;  /* 0x0000091000107802 */ /* 0x000fe40000000f00 */
[----:B------:R-:W-:Y:S05]  /*0900*/  CALL.REL.NOINC `($__internal_1_$__cuda_sm20_div_s64) ;  /* 0x0000003800307944 */ /* 0x000fea0003c00000 */
[----:B------:R-:W-:Y:S02]  /*0910*/  MOV R10, R12 ;  /* 0x0000000c000a7202 */ /* 0x000fe40000000f00 */
.L_x_44:
[----:B------:R-:W-:Y:S05]  /*0920*/  BSYNC.RECONVERGENT B0 ;  /* 0x0000000000007941 */ /* 0x000fea0003800200 */
.L_x_42:
        /* <DEDUP_REMOVED lines=44> */
[----:B------:R-:W-:-:S06]  /*0bf0*/  UIADD3 UR6, UPT, UPT, UR18, UR13, URZ ;  /* 0x0000000d12067290 */ /* 0x000fcc000fffe0ff */
[----:B------:R-:W1:Y:S01]  /*0c00*/  I2F.RP R12, UR13 ;  /* 0x0000000d000c7d06 */ /* 0x000e620008209400 */
[----:B------:R-:W-:-:S05]  /*0c10*/  IMAD.U32 R2, RZ, RZ, UR6 ;  /* 0x00000006ff027e24 */ /* 0x000fca000f8e00ff */
        /* <DEDUP_REMOVED lines=20> */
[----:B------:R-:W-:Y:S02]  /*0d60*/  UIMAD.WIDE.U32 UR16, UR17, UR12, URZ ;  /* 0x0000000c111072a5 */ /* 0x000fe4000f8e00ff */
[----:B------:R-:W-:Y:S02]  /*0d70*/  ULOP3.LUT UR16, UR6, UR13, URZ, 0x3c, !UPT ;  /* 0x0000000d06107292 */ /* 0x000fe4000f8e3cff */
[----:B------:R-:W-:Y:S01]  /*0d80*/  ISETP.LT.U32.AND P1, PT, R0, UR13, PT ;  /* 0x0000000d00007c0c */ /* 0x000fe2000bf21070 */
[----:B------:R-:W-:Y:S01]  /*0d90*/  UIADD3 UR10, UPT, UPT, -UR17, URZ, URZ ;  /* 0x000000ff110a7290 */ /* 0x000fe2000fffe1ff */
[----:B------:R-:W0:Y:S02]  /*0da0*/  LDCU.U8 UR9, c[0x0][0x549] ;  /* 0x0000a920ff0977ac */ /* 0x000e240008000000 */
[----:B------:R-:W-:Y:S01]  /*0db0*/  ISETP.LE.AND P0, PT, RZ, UR16, PT ;  /* 0x00000010ff007c0c */ /* 0x000fe2000bf03270 */
[----:B------:R-:W-:-:S02]  /*0dc0*/  UIMAD UR10, UR11, UR10, UR12 ;  /* 0x0000000a0b0a72a4 */ /* 0x000fc4000f8e020c */
[----:B------:R-:W-:Y:S02]  /*0dd0*/  ULOP3.LUT UR6, UR6, UR4, URZ, 0x3c, !UPT ;  /* 0x0000000406067292 */ /* 0x000fe4000f8e3cff */
[----:B------:R-:W-:-:S04]  /*0de0*/  UISETP.GT.U32.AND UP1, UPT, UR11, UR10, UPT ;  /* 0x0000000a0b00728c */ /* 0x000fc8000bf24070 */
[----:B------:R-:W-:Y:S02]  /*0df0*/  @!P1 VIADD R0, R0, -UR13 ;  /* 0x8000000d00009c36 */ /* 0x000fe40008000000 */
[----:B------:R-:W-:Y:S01]  /*0e00*/  @!P1 VIADD R3, R3, 0x1 ;  /* 0x0000000103039836 */ /* 0x000fe20000000000 */
[----:B------:R-:W-:Y:S02]  /*0e10*/  ISETP.NE.AND P1, PT, RZ, UR7, PT ;  /* 0x00000007ff007c0c */ /* 0x000fe4000bf25270 */
[----:B------:R-:W-:Y:S01]  /*0e20*/  ISETP.GE.U32.AND P2, PT, R0, UR13, PT ;  /* 0x0000000d00007c0c */ /* 0x000fe2000bf46070 */
[----:B0-----:R-:W-:Y:S02]  /*0e30*/  UISETP.NE.AND UP0, UPT, UR9, URZ, UPT ;  /* 0x000000ff0900728c */ /* 0x001fe4000bf05270 */
[----:B------:R-:W-:Y:S02]  /*0e40*/  @!UP1 UIADD3 UR10, UPT, UPT, UR10, -UR11, URZ ;  /* 0x8000000b0a0a9290 */ /* 0x000fe4000fffe0ff */
[----:B------:R-:W-:-:S02]  /*0e50*/  USEL UR9, UR5, 0x1, !UP0 ;  /* 0x0000000105097887 */ /* 0x000fc4000c000000 */
[----:B------:R-:W-:Y:S02]  /*0e60*/  UISETP.GE.U32.AND UP3, UPT, UR10, UR11, UPT ;  /* 0x0000000b0a00728c */ /* 0x000fe4000bf66070 */
[----:B------:R-:W-:-:S04]  /*0e70*/  UISETP.GE.AND UP0, UPT, UR6, URZ, UPT ;  /* 0x000000ff0600728c */ /* 0x000fc8000bf06270 */
[----:B------:R-:W-:Y:S01]  /*0e80*/  @P2 VIADD R3, R3, 0x1 ;  /* 0x0000000103032836 */ /* 0x000fe20000000000 */
[----:B------:R-:W-:Y:S02]  /*0e90*/  @!UP1 UIADD3 UR17, UPT, UPT, UR17, 0x1, URZ ;  /* 0x0000000111119890 */ /* 0x000fe4000fffe0ff */
[----:B------:R-:W-:Y:S01]  /*0ea0*/  UISETP.NE.AND UP1, UPT, UR8, URZ, UPT ;  /* 0x000000ff0800728c */ /* 0x000fe2000bf25270 */
[----:B------:R-:W-:Y:S01]  /*0eb0*/  @!P0 IMAD.MOV R3, RZ, RZ, -R3 ;  /* 0x000000ffff038224 */ /* 0x000fe200078e0a03 */
[----:B------:R-:W-:Y:S01]  /*0ec0*/  @!P1 LOP3.LUT R3, RZ, UR13, RZ, 0x33, !PT ;  /* 0x0000000dff039c12 */ /* 0x000fe2000f8e33ff */
[----:B------:R-:W-:Y:S02]  /*0ed0*/  USHF.R.S32.HI UR6, URZ, 0x1f, UR7 ;  /* 0x0000001fff067899 */ /* 0x000fe40008011407 */
[----:B------:R-:W-:Y:S01]  /*0ee0*/  @UP3 UIADD3 UR17, UPT, UPT, UR17, 0x1, URZ ;  /* 0x0000000111113890 */ /* 0x000fe2000fffe0ff */
[----:B------:R-:W-:Y:S01]  /*0ef0*/  ISETP.LT.U32.AND P0, PT, R10, R3, PT ;  /* 0x000000030a00720c */ /* 0x000fe20003f01070 */
[----:B------:R-:W-:Y:S01]  /*0f00*/  USEL UR5, URZ, 0x1, !UP1 ;  /* 0x00000001ff057887 */ /* 0x000fe2000c800000 */
[----:B------:R-:W-:Y:S01]  /*0f10*/  SHF.R.S32.HI R7, RZ, 0x1f, R3 ;  /* 0x0000001fff077819 */ /* 0x000fe20000011403 */
[----:B------:R-:W-:-:S02]  /*0f20*/  @!UP0 UIADD3 UR17, UPT, UPT, -UR17, URZ, URZ ;  /* 0x000000ff11118290 */ /* 0x000fc4000fffe1ff */
[----:B------:R-:W-:Y:S01]  /*0f30*/  ULOP3.LUT UR6, UR6, UR5, URZ, 0xfc, !UPT ;  /* 0x0000000506067292 */ /* 0x000fe2000f8efcff */
        /* <DEDUP_REMOVED lines=27> */
.L_x_46:
[----:B------:R-:W-:Y:S01]  /*10f0*/  IMAD.MOV.U32 R14, RZ, RZ, R10 ;  /* 0x000000ffff0e7224 */ /* 0x000fe200078e000a */
[----:B------:R-:W-:Y:S01]  /*1100*/  MOV R20, R8 ;  /* 0x0000000800147202 */ /* 0x000fe20000000f00 */
[----:B------:R-:W-:Y:S01]  /*1110*/  IMAD.MOV.U32 R19, RZ, RZ, R11 ;  /* 0x000000ffff137224 */ /* 0x000fe200078e000b */
[----:B------:R-:W-:Y:S02]  /*1120*/  MOV R18, R0 ;  /* 0x0000000000127202 */ /* 0x000fe40000000f00 */
[----:B------:R-:W-:Y:S02]  /*1130*/  MOV R16, 0x1150 ;  /* 0x0000115000107802 */ /* 0x000fe40000000f00 */
[----:B------:R-:W-:Y:S05]  /*1140*/  CALL.REL.NOINC `($__internal_1_$__cuda_sm20_div_s64) ;  /* 0x0000003000207944 */ /* 0x000fea0003c00000 */
[----:B------:R-:W-:Y:S02]  /*1150*/  MOV R32, R12 ;  /* 0x0000000c00207202 */ /* 0x000fe40000000f00 */
[----:B------:R-:W-:Y:S02]  /*1160*/  MOV R33, R11 ;  /* 0x0000000b00217202 */ /* 0x000fe40000000f00 */
.L_x_47:
[----:B------:R-:W-:Y:S05]  /*1170*/  BSYNC.RECONVERGENT B0 ;  /* 0x0000000000007941 */ /* 0x000fea0003800200 */
.L_x_45:
        /* <DEDUP_REMOVED lines=9> */
[----:B0-----:R-:W-:Y:S01]  /*1210*/  IADD3 R2, PT, PT, R2, -0x1, R11 ;  /* 0xffffffff02027810 */ /* 0x001fe20007ffe00b */
[----:B-1----:R-:W-:-:S06]  /*1220*/  VIADD R12, R12, 0xffffffe ;  /* 0x0ffffffe0c0c7836 */ /* 0x002fcc0000000000 */
[----:B------:R-:W0:Y:S02]  /*1230*/  F2I.FTZ.U32.TRUNC.NTZ R13, R12 ;  /* 0x0000000c000d7305 */ /* 0x000e24000021f000 */
[----:B0-----:R-:W-:Y:S02]  /*1240*/  IMAD.MOV R6, RZ, RZ, -R13 ;  /* 0x000000ffff067224 */ /* 0x001fe400078e0a0d */
[----:B------:R-:W-:Y:S02]  /*1250*/  IMAD.MOV.U32 R12, RZ, RZ, RZ ;  /* 0x000000ffff0c7224 */ /* 0x000fe400078e00ff */
[----:B------:R-:W-:Y:S01]  /*1260*/  IMAD R7, R6, R11, RZ ;  /* 0x0000000b06077224 */ /* 0x000fe200078e02ff */
[----:B------:R-:W-:-:S03]  /*1270*/  IABS R6, R2 ;  /* 0x0000000200067213 */ /* 0x000fc60000000000 */
        /* <DEDUP_REMOVED lines=41> */
.L_x_49:
[----:B------:R-:W-:Y:S01]  /*1510*/  IMAD.MOV.U32 R14, RZ, RZ, R4 ;  /* 0x000000ffff0e7224 */ /* 0x000fe200078e0004 */
[----:B------:R-:W-:Y:S01]  /*1520*/  MOV R19, R5 ;  /* 0x0000000500137202 */ /* 0x000fe20000000f00 */
[----:B------:R-:W-:Y:S01]  /*1530*/  IMAD.MOV.U32 R20, RZ, RZ, R7 ;  /* 0x000000ffff147224 */ /* 0x000fe200078e0007 */
[----:B------:R-:W-:Y:S02]  /*1540*/  MOV R16, 0x1560 ;  /* 0x0000156000107802 */ /* 0x000fe40000000f00 */
[----:B------:R-:W-:Y:S05]  /*1550*/  CALL.REL.NOINC `($__internal_1_$__cuda_sm20_div_s64) ;  /* 0x0000002c001c7944 */ /* 0x000fea0003c00000 */
[----:B------:R-:W-:Y:S02]  /*1560*/  MOV R14, R12 ;  /* 0x0000000c000e7202 */ /* 0x000fe40000000f00 */
[----:B------:R-:W-:Y:S02]  /*1570*/  MOV R15, R11 ;  /* 0x0000000b000f7202 */ /* 0x000fe40000000f00 */
.L_x_50:
[----:B------:R-:W-:Y:S05]  /*1580*/  BSYNC.RECONVERGENT B0 ;  /* 0x0000000000007941 */ /* 0x000fea0003800200 */
.L_x_48:
[----:B------:R-:W0:Y:S01]  /*1590*/  S2R R4, SR_TID.X ;  /* 0x0000000000047919 */ /* 0x000e220000002100 */
[----:B------:R-:W-:Y:S01]  /*15a0*/  UIADD3 UR8, UP0, UPT, UR21, -UR20, URZ ;  /* 0x8000001415087290 */ /* 0x000fe2000ff1e0ff */
[----:B------:R-:W1:Y:S03]  /*15b0*/  LDCU UR4, c[0x0][0x534] ;  /* 0x0000a680ff0477ac */ /* 0x000e660008000800 */
[----:B------:R-:W-:Y:S01]  /*15c0*/  UIADD3.X UR5, UPT, UPT, UR15, -0x1, URZ, UP0, !UPT ;  /* 0xffffffff0f057890 */ /* 0x000fe200087fe4ff */
[----:B------:R-:W2:Y:S05]  /*15d0*/  LDCU.64 UR10, c[0x0][0x358] ;  /* 0x00006b00ff0a77ac */ /* 0x000eaa0008000a00 */
[----:B------:R-:W-:Y:S01]  /*15e0*/  IMAD.U32 R5, RZ, RZ, UR5 ;  /* 0x00000005ff057e24 */ /* 0x000fe2000f8e00ff */
[----:B0-----:R-:W-:-:S02]  /*15f0*/  LOP3.LUT R6, R4, 0x3, RZ, 0xc0, !PT ;  /* 0x0000000304067812 */ /* 0x001fc400078ec0ff */
[----:B------:R-:W-:Y:S02]  /*1600*/  SHF.R.U32.HI R3, RZ, 0x2, R4 ;  /* 0x00000002ff037819 */ /* 0x000fe40000011604 */
[----:B------:R-:W-:-:S04]  /*1610*/  ISETP.LT.U32.AND P2, PT, R6, UR8, PT ;  /* 0x0000000806007c0c */ /* 0x000fc8000bf41070 */
[----:B------:R-:W-:Y:S01]  /*1620*/  ISETP.GT.AND.EX P2, PT, R5, RZ, PT, P2 ;  /* 0x000000ff0500720c */ /* 0x000fe20003f44320 */
[----:B------:R-:W-:-:S03]  /*1630*/  VIADD R5, R3, 0x20 ;  /* 0x0000002003057836 */ /* 0x000fc60000000000 */
[----:B-1----:R-:W-:Y:S02]  /*1640*/  ISETP.GE.OR P3, PT, R3, UR4, !P2 ;  /* 0x0000000403007c0c */ /* 0x002fe4000d766670 */
[----:B------:R-:W-:-:S11]  /*1650*/  ISETP.GE.OR P2, PT, R5, UR4, !P2 ;  /* 0x0000000405007c0c */ /* 0x000fd6000d746670 */
[----:B------:R-:W0:Y:S01]  /*1660*/  @!P3 LDC.64 R12, c[0x0][0x428] ;  /* 0x00010a00ff0cbb82 */ /* 0x000e220000000a00 */
[C---:B------:R-:W-:Y:S02]  /*1670*/  @!P3 IADD3 R22, P1, PT, R6.reuse, UR20, RZ ;  /* 0x000000140616bc10 */ /* 0x040fe4000ff3e0ff */
[----:B------:R-:W-:-:S03]  /*1680*/  @!P2 IADD3 R18, P0, PT, R6, UR20, RZ ;  /* 0x000000140612ac10 */ /* 0x000fc6000ff1e0ff */
[----:B------:R-:W-:Y:S02]  /*1690*/  @!P3 IMAD.X R23, RZ, RZ, RZ, P1 ;  /* 0x000000ffff17b224 */ /* 0x000fe400008e06ff */
[----:B------:R-:W1:Y:S01]  /*16a0*/  @!P2 LDC.64 R10, c[0x0][0x428] ;  /* 0x00010a00ff0aab82 */ /* 0x000e620000000a00 */
[----:B------:R-:W-:Y:S02]  /*16b0*/  @!P2 IMAD.X R19, RZ, RZ, RZ, P0 ;  /* 0x000000ffff13a224 */ /* 0x000fe400000e06ff */
[----:B------:R-:W-:-:S04]  /*16c0*/  @!P3 IMAD.WIDE.U32 R22, R3, UR21, R22 ;  /* 0x000000150316bc25 */ /* 0x000fc8000f8e0016 */
[----:B------:R-:W-:-:S04]  /*16d0*/  @!P2 IMAD.WIDE.U32 R18, R5, UR21, R18 ;  /* 0x000000150512ac25 */ /* 0x000fc8000f8e0012 */
[----:B------:R-:W-:Y:S02]  /*16e0*/  @!P3 IMAD R6, R3, UR15, R23 ;  /* 0x0000000f0306bc24 */ /* 0x000fe4000f8e0217 */
[----:B------:R-:W-:Y:S02]  /*16f0*/  @!P2 IMAD R16, R5, UR15, R19 ;  /* 0x0000000f0510ac24 */ /* 0x000fe4000f8e0213 */
[----:B------:R-:W-:Y:S01]  /*1700*/  IMAD.MOV.U32 R5, RZ, RZ, -0x800000 ;  /* 0xff800000ff057424 */ /* 0x000fe200078e00ff */
[----:B0-----:R-:W-:-:S04]  /*1710*/  @!P3 LEA R20, P1, R22, R12, 0x2 ;  /* 0x0000000c1614b211 */ /* 0x001fc800078210ff */
[----:B------:R-:W-:Y:S01]  /*1720*/  @!P3 LEA.HI.X R21, R22, R13, R6, 0x2, P1 ;  /* 0x0000000d1615b211 */ /* 0x000fe200008f1406 */
[----:B------:R-:W-:Y:S01]  /*1730*/  IMAD.MOV.U32 R6, RZ, RZ, -0x800000 ;  /* 0xff800000ff067424 */ /* 0x000fe200078e00ff */
[----:B-1----:R-:W-:-:S05]  /*1740*/  @!P2 LEA R24, P0, R18, R10, 0x2 ;  /* 0x0000000a1218a211 */ /* 0x002fca00078010ff */
[----:B--2---:R-:W2:Y:S01]  /*1750*/  @!P3 LDG.E R6, desc[UR10][R20.64] ;  /* 0x0000000a1406b981 */ /* 0x004ea2000c1e1900 */
[----:B------:R-:W-:-:S05]  /*1760*/  @!P2 LEA.HI.X R25, R18, R11, R16, 0x2, P0 ;  /* 0x0000000b1219a211 */ /* 0x000fca00000f1410 */
[----:B------:R0:W3:Y:S01]  /*1770*/  @!P2 LDG.E R5, desc[UR10][R24.64] ;  /* 0x0000000a1805a981 */ /* 0x0000e2000c1e1900 */
[C---:B------:R-:W-:Y:S02]  /*1780*/  ISETP.GT.U32.AND P1, PT, R4.reuse, 0xff, PT ;  /* 0x000000ff0400780c */ /* 0x040fe40003f24070 */
[----:B------:R-:W-:-:S11]  /*1790*/  ISETP.GT.U32.AND P0, PT, R4, 0x7f, PT ;  /* 0x0000007f0400780c */ /* 0x000fd60003f04070 */
[----:B------:R-:W1:Y:S02]  /*17a0*/  @!P1 S2R R11, SR_CgaCtaId ;  /* 0x00000000000b9919 */ /* 0x000e640000008800 */
[----:B------:R-:W4:Y:S01]  /*17b0*/  @!P0 S2R R10, SR_CgaCtaId ;  /* 0x00000000000a8919 */ /* 0x000f220000008800 */
[----:B------:R-:W-:Y:S01]  /*17c0*/  @!P1 MOV R16, 0x400 ;  /* 0x0000040000109802 */ /* 0x000fe20000000f00 */
[----:B------:R-:W5:Y:S01]  /*17d0*/  @!P0 S2R R12, SR_CgaCtaId ;  /* 0x00000000000c8919 */ /* 0x000f620000008800 */
[C---:B------:R-:W-:Y:S02]  /*17e0*/  @!P1 SHF.L.U32 R17, R4.reuse, 0x2, RZ ;  /* 0x0000000204119819 */ /* 0x040fe400000006ff */
[----:B------:R-:W-:Y:S02]  /*17f0*/  @!P0 MOV R19, 0x400 ;  /* 0x0000040000138802 */ /* 0x000fe40000000f00 */
[----:B------:R-:W-:Y:S02]  /*1800*/  @!P1 LOP3.LUT R18, R17, 0xc, RZ, 0xc0, !PT ;  /* 0x0000000c11129812 */ /* 0x000fe400078ec0ff */
[----:B-1----:R-:W-:Y:S01]  /*1810*/  @!P1 LEA R11, R11, R16, 0x18 ;  /* 0x000000100b0b9211 */ /* 0x002fe200078ec0ff */
[----:B------:R-:W-:Y:S01]  /*1820*/  @!P0 IMAD.SHL.U32 R16, R4, 0x4, RZ ;  /* 0x0000000404108824 */ /* 0x000fe200078e00ff */
[----:B----4-:R-:W-:-:S04]  /*1830*/  @!P0 LEA R10, R10, R19, 0x18 ;  /* 0x000000130a0a8211 */ /* 0x010fc800078ec0ff */
[----:B------:R-:W-:Y:S01]  /*1840*/  @!P0 LOP3.LUT R17, R16, 0xc, RZ, 0xc0, !PT ;  /* 0x0000000c10118812 */ /* 0x000fe200078ec0ff */
[----:B------:R-:W-:-:S04]  /*1850*/  @!P1 IMAD.IADD R18, R18, 0x1, R11 ;  /* 0x0000000112129824 */ /* 0x000fc800078e020b */
[----:B------:R-:W-:Y:S02]  /*1860*/  @!P0 IMAD.IADD R10, R17, 0x1, R10 ;  /* 0x00000001110a8824 */ /* 0x000fe400078e020a */
[C---:B------:R-:W-:Y:S02]  /*1870*/  @!P1 IMAD R17, R3.reuse, 0x14, R18 ;  /* 0x0000001403119824 */ /* 0x040fe400078e0212 */
[----:B------:R-:W-:Y:S01]  /*1880*/  @!P0 IMAD R10, R3, 0x14, R10 ;  /* 0x00000014030a8824 */ /* 0x000fe200078e020a */
[----:B------:R-:W-:Y:S01]  /*1890*/  @!P0 MOV R13, 0x400 ;  /* 0x00000400000d8802 */ /* 0x000fe20000000f00 */
[----:B0-----:R-:W-:Y:S01]  /*18a0*/  IMAD.MOV.U32 R24, RZ, RZ, -0x800000 ;  /* 0xff800000ff187424 */ /* 0x001fe200078e00ff */
[----:B------:R-:W-:Y:S01]  /*18b0*/  @!P0 LOP3.LUT R11, R4, 0x1f, RZ, 0xc0, !PT ;  /* 0x0000001f040b8812 */ /* 0x000fe200078ec0ff */
[----:B------:R-:W0:Y:S01]  /*18c0*/  LDC R3, c[0x0][0x434] ;  /* 0x00010d00ff037b82 */ /* 0x000e220000000800 */
[----:B-----5:R-:W-:Y:S02]  /*18d0*/  @!P0 LEA R12, R12, R13, 0x18 ;  /* 0x0000000d0c0c8211 */ /* 0x020fe400078ec0ff */
[----:B------:R-:W-:-:S02]  /*18e0*/  SHF.R.U32.HI R13, RZ, 0x5, R4 ;  /* 0x00000005ff0d7819 */ /* 0x000fc40000011604 */
[----:B------:R-:W-:-:S03]  /*18f0*/  MOV R25, 0xff800000 ;  /* 0xff80000000197802 */ /* 0x000fc60000000f00 */
[----:B------:R-:W-:-:S04]  /*1900*/  @!P0 IMAD R12, R13, 0x4, R12 ;  /* 0x000000040d0c8824 */ /* 0x000fc800078e020c */
[----:B------:R-:W-:Y:S01]  /*1910*/  @!P0 IMAD R12, R11, 0x14, R12 ;  /* 0x000000140b0c8824 */ /* 0x000fe200078e020c */
[----:B0-----:R-:W-:Y:S01]  /*1920*/  IABS R16, R3 ;  /* 0x0000000300107213 */ /* 0x001fe20000000000 */
[----:B--2---:R-:W-:Y:S04]  /*1930*/  @!P1 STS [R17], R6 ;  /* 0x0000000611009388 */ /* 0x004fe80000000800 */
[----:B---3--:R-:W-:Y:S01]  /*1940*/  @!P0 STS [R10+0x280], R5 ;  /* 0x000280050a008388 */ /* 0x008fe20000000800 */
[----:B------:R-:W-:Y:S06]  /*1950*/  BAR.SYNC.DEFER_BLOCKING 0x0 ;  /* 0x0000000000007b1d */ /* 0x000fec0000010000 */
[----:B------:R-:W-:Y:S04]  /*1960*/  @!P0 LDS R24, [R12] ;  /* 0x000000000c188984 */ /* 0x000fe80000000800 */
[----:B------:R-:W0:Y:S02]  /*1970*/  @!P0 LDS R25, [R12+0x280] ;  /* 0x000280000c198984 */ /* 0x000e240000000800 */
[----:B0-----:R-:W-:-:S05]  /*1980*/  FMNMX.FTZ R19, R25, R24, !PT ;  /* 0x0000001819137209 */ /* 0x001fca0007810000 */
[----:B------:R-:W0:Y:S02]  /*1990*/  SHFL.BFLY PT, R22, R19, 0x10, 0x1f ;  /* 0x0e001f0013167f89 */ /* 0x000e2400000e0000 */
[----:B0-----:R-:W-:-:S05]  /*19a0*/  FMNMX.FTZ R22, R19, R22, !PT ;  /* 0x0000001613167209 */ /* 0x001fca0007810000 */
[----:B------:R-:W0:Y:S01]  /*19b0*/  SHFL.BFLY PT, R11, R22, 0x8, 0x1f ;  /* 0x0d001f00160b7f89 */ /* 0x000e2200000e0000 */
[----:B------:R-:W-:Y:S01]  /*19c0*/  IMAD.MOV.U32 R6, RZ, RZ, R16 ;  /* 0x000000ffff067224 */ /* 0x000fe200078e0010 */
[----:B0-----:R-:W-:-:S05]  /*19d0*/  FMNMX.FTZ R11, R22, R11, !PT ;  /* 0x0000000b160b7209 */ /* 0x001fca0007810000 */
[----:B------:R-:W0:Y:S01]  /*19e0*/  SHFL.BFLY PT, R16, R11, 0x4, 0x1f ;  /* 0x0c801f000b107f89 */ /* 0x000e2200000e0000 */
[----:B------:R-:W1:Y:S08]  /*19f0*/  I2F.RP R20, R6 ;  /* 0x0000000600147306 */ /* 0x000e700000209400 */
[----:B-1----:R-:W1:Y:S01]  /*1a00*/  MUFU.RCP R18, R20 ;  /* 0x0000001400127308 */ /* 0x002e620000001000 */
[----:B0-----:R-:W-:-:S05]  /*1a10*/  FMNMX.FTZ R16, R11, R16, !PT ;  /* 0x000000100b107209 */ /* 0x001fca0007810000 */
[----:B------:R-:W0:Y:S01]  /*1a20*/  SHFL.BFLY PT, R17, R16, 0x2, 0x1f ;  /* 0x0c401f0010117f89 */ /* 0x000e2200000e0000 */
[----:B-1----:R-:W-:-:S04]  /*1a30*/  VIADD R18, R18, 0xffffffe ;  /* 0x0ffffffe12127836 */ /* 0x002fc80000000000 */
[----:B------:R-:W1:Y:S01]  /*1a40*/  F2I.FTZ.U32.TRUNC.NTZ R19, R18 ;  /* 0x0000001200137305 */ /* 0x000e62000021f000 */
[----:B0-----:R-:W-:-:S05]  /*1a50*/  FMNMX.FTZ R17, R16, R17, !PT ;  /* 0x0000001110117209 */ /* 0x001fca0007810000 */
[----:B------:R-:W0:Y:S01]  /*1a60*/  SHFL.BFLY PT, R12, R17, 0x1, 0x1f ;  /* 0x0c201f00110c7f89 */ /* 0x000e2200000e0000 */
[----:B-1----:R-:W-:Y:S02]  /*1a70*/  IMAD.MOV R5, RZ, RZ, -R19 ;  /* 0x000000ffff057224 */ /* 0x002fe400078e0a13 */
[----:B------:R-:W-:Y:S02]  /*1a80*/  IMAD.MOV.U32 R18, RZ, RZ, RZ ;  /* 0x000000ffff127224 */ /* 0x000fe400078e00ff */
[----:B------:R-:W-:Y:S01]  /*1a90*/  IMAD R10, R5, R6, RZ ;  /* 0x00000006050a7224 */ /* 0x000fe200078e02ff */
[----:B------:R-:W-:-:S03]  /*1aa0*/  IABS R5, R2 ;  /* 0x0000000200057213 */ /* 0x000fc60000000000 */
[----:B------:R-:W-:-:S06]  /*1ab0*/  IMAD.HI.U32 R10, R19, R10, R18 ;  /* 0x0000000a130a7227 */ /* 0x000fcc00078e0012 */
[----:B------:R-:W-:-:S04]  /*1ac0*/  IMAD.HI.U32 R11, R10, R5, RZ ;  /* 0x000000050a0b7227 */ /* 0x000fc800078e00ff */
[----:B------:R-:W-:Y:S01]  /*1ad0*/  IMAD.MOV R10, RZ, RZ, -R11 ;  /* 0x000000ffff0a7224 */ /* 0x000fe200078e0a0b */
[----:B0-----:R-:W-:-:S03]  /*1ae0*/  FMNMX.FTZ R12, R17, R12, !PT ;  /* 0x0000000c110c7209 */ /* 0x001fc60007810000 */
[----:B------:R-:W-:Y:S01]  /*1af0*/  IMAD R5, R6, R10, R5 ;  /* 0x0000000a06057224 */ /* 0x000fe200078e0205 */
[----:B------:R-:W-:Y:S01]  /*1b00*/  LOP3.LUT R2, R2, R3, RZ, 0x3c, !PT ;  /* 0x0000000302027212 */ /* 0x000fe200078e3cff */
[----:B------:R-:W0:Y:S01]  /*1b10*/  LDC R17, c[0x0][0x3e0] ;  /* 0x0000f800ff117b82 */ /* 0x000e220000000800 */
[----:B------:R-:W-:-:S04]  /*1b20*/  FSETP.NEU.FTZ.AND P1, PT, R12, -INF , PT ;  /* 0xff8000000c00780b */ /* 0x000fc80003f3d000 */
[----:B------:R-:W-:-:S05]  /*1b30*/  FSEL R10, R12, RZ, P1 ;  /* 0x000000ff0c0a7208 */ /* 0x000fca0000800000 */
[C---:B------:R-:W-:Y:S01]  /*1b40*/  FADD.FTZ R12, -R10.reuse, R24 ;  /* 0x000000180a0c7221 */ /* 0x040fe20000010100 */
[----:B------:R-:W-:-:S03]  /*1b50*/  FADD.FTZ R16, -R10, R25 ;  /* 0x000000190a107221 */ /* 0x000fc60000010100 */
[----:B------:R-:W-:Y:S01]  /*1b60*/  FMUL.FTZ R12, R12, 1.4426950216293334961 ;  /* 0x3fb8aa3b0c0c7820 */ /* 0x000fe20000410000 */
[----:B------:R-:W-:-:S04]  /*1b70*/  FMUL.FTZ R16, R16, 1.4426950216293334961 ;  /* 0x3fb8aa3b10107820 */ /* 0x000fc80000410000 */
[----:B------:R-:W-:Y:S04]  /*1b80*/  MUFU.EX2 R19, R16 ;  /* 0x0000001000137308 */ /* 0x000fe80000000800 */
[----:B------:R-:W1:Y:S01]  /*1b90*/  MUFU.EX2 R12, R12 ;  /* 0x0000000c000c7308 */ /* 0x000e620000000800 */
[----:B------:R-:W-:Y:S01]  /*1ba0*/  ISETP.GT.U32.AND P0, PT, R6, R5, PT ;  /* 0x000000050600720c */ /* 0x000fe20003f04070 */
[----:B-1----:R-:W-:-:S12]  /*1bb0*/  FADD.FTZ R19, R12, R19 ;  /* 0x000000130c137221 */ /* 0x002fd80000010000 */
[-C--:B------:R-:W-:Y:S01]  /*1bc0*/  @!P0 IADD3 R5, PT, PT, R5, -R6.reuse, RZ ;  /* 0x8000000605058210 */ /* 0x080fe20007ffe0ff */
[----:B------:R-:W1:Y:S03]  /*1bd0*/  SHFL.BFLY PT, R12, R19, 0x10, 0x1f ;  /* 0x0e001f00130c7f89 */ /* 0x000e6600000e0000 */
[----:B------:R-:W-:Y:S01]  /*1be0*/  ISETP.GE.U32.AND P2, PT, R5, R6, PT ;  /* 0x000000060500720c */ /* 0x000fe20003f46070 */
[----:B------:R-:W-:Y:S01]  /*1bf0*/  @!P0 VIADD R11, R11, 0x1 ;  /* 0x000000010b0b8836 */ /* 0x000fe20000000000 */
[----:B------:R-:W-:Y:S02]  /*1c00*/  ISETP.GE.AND P1, PT, R2, RZ, PT ;  /* 0x000000ff0200720c */ /* 0x000fe40003f26270 */
[----:B------:R-:W-:Y:S01]  /*1c10*/  ISETP.NE.AND P0, PT, R3, RZ, PT ;  /* 0x000000ff0300720c */ /* 0x000fe20003f05270 */
[----:B------:R-:W-:-:S04]  /*1c20*/  USHF.R.S32.HI UR4, URZ, 0x1f, UR22 ;  /* 0x0000001fff047899 */ /* 0x000fc80008011416 */
[----:B------:R-:W-:-:S04]  /*1c30*/  ULOP3.LUT UR4, UR4, 0x1, URZ, 0xfc, !UPT ;  /* 0x0000000104047892 */ /* 0x000fc8000f8efcff */
[----:B------:R-:W-:-:S04]  /*1c40*/  @P2 VIADD R11, R11, 0x1 ;  /* 0x000000010b0b2836 */ /* 0x000fc80000000000 */
[----:B------:R-:W-:Y:S01]  /*1c50*/  @!P1 IMAD.MOV R11, RZ, RZ, -R11 ;  /* 0x000000ffff0b9224 */ /* 0x000fe200078e0a0b */
[----:B------:R-:W-:Y:S01]  /*1c60*/  @!P0 LOP3.LUT R11, RZ, R3, RZ, 0x33, !PT ;  /* 0x00000003ff0b8212 */ /* 0x000fe200078e33ff */
[----:B-1----:R-:W-:-:S04]  /*1c70*/  FADD.FTZ R12, R19, R12 ;  /* 0x0000000c130c7221 */ /* 0x002fc80000010000 */
[----:B------:R-:W-:Y:S01]  /*1c80*/  IMAD R5, R11, UR4, RZ ;  /* 0x000000040b057c24 */ /* 0x000fe2000f8e02ff */
[----:B0-----:R-:W-:Y:S01]  /*1c90*/  IABS R2, R17 ;  /* 0x0000001100027213 */ /* 0x001fe20000000000 */
[----:B------:R-:W0:Y:S01]  /*1ca0*/  LDCU UR4, c[0x0][0x430] ;  /* 0x00008600ff0477ac */ /* 0x000e220008000800 */
[----:B------:R-:W1:Y:S02]  /*1cb0*/  SHFL.BFLY PT, R27, R12, 0x8, 0x1f ;  /* 0x0d001f000c1b7f89 */ /* 0x000e6400000e0000 */
[----:B------:R-:W-:-:S04]  /*1cc0*/  IABS R21, R5 ;  /* 0x0000000500157213 */ /* 0x000fc80000000000 */
[----:B------:R-:W2:Y:S08]  /*1cd0*/  I2F.RP R20, R21 ;  /* 0x0000001500147306 */ /* 0x000eb00000209400 */
[----:B------:R-:W3:Y:S08]  /*1ce0*/  I2F.RP R18, R2 ;  /* 0x0000000200127306 */ /* 0x000ef00000209400 */
[----:B--2---:R-:W2:Y:S01]  /*1cf0*/  MUFU.RCP R6, R20 ;  /* 0x0000001400067308 */ /* 0x004ea20000001000 */
[----:B-1----:R-:W-:-:S07]  /*1d00*/  FADD.FTZ R27, R12, R27 ;  /* 0x0000001b0c1b7221 */ /* 0x002fce0000010000 */
[----:B---3--:R-:W1:Y:S01]  /*1d10*/  MUFU.RCP R30, R18 ;  /* 0x00000012001e7308 */ /* 0x008e620000001000 */
[----:B------:R-:W3:Y:S01]  /*1d20*/  SHFL.BFLY PT, R16, R27, 0x4, 0x1f ;  /* 0x0c801f001b107f89 */ /* 0x000ee200000e0000 */
[----:B--2---:R-:W-:-:S06]  /*1d30*/  VIADD R34, R6, 0xffffffe ;  /* 0x0ffffffe06227836 */ /* 0x004fcc0000000000 */
[----:B------:R-:W2:Y:S01]  /*1d40*/  F2I.FTZ.U32.TRUNC.NTZ R35, R34 ;  /* 0x0000002200237305 */ /* 0x000ea2000021f000 */
[----:B-1----:R-:W-:-:S07]  /*1d50*/  VIADD R30, R30, 0xffffffe ;  /* 0x0ffffffe1e1e7836 */ /* 0x002fce0000000000 */
[----:B------:R-:W1:Y:S01]  /*1d60*/  F2I.FTZ.U32.TRUNC.NTZ R31, R30 ;  /* 0x0000001e001f7305 */ /* 0x000e62000021f000 */
[----:B---3--:R-:W-:Y:S01]  /*1d70*/  FADD.FTZ R16, R27, R16 ;  /* 0x000000101b107221 */ /* 0x008fe20000010000 */
[----:B--2---:R-:W-:-:S04]  /*1d80*/  IADD3 R6, PT, PT, RZ, -R35, RZ ;  /* 0x80000023ff067210 */ /* 0x004fc80007ffe0ff */
[----:B------:R-:W2:Y:S01]  /*1d90*/  SHFL.BFLY PT, R23, R16, 0x2, 0x1f ;  /* 0x0c401f0010177f89 */ /* 0x000ea200000e0000 */
[----:B------:R-:W-:Y:S02]  /*1da0*/  IMAD.MOV.U32 R34, RZ, RZ, RZ ;  /* 0x000000ffff227224 */ /* 0x000fe400078e00ff */
[----:B------:R-:W-:Y:S02]  /*1db0*/  IMAD R27, R6, R21, RZ ;  /* 0x00000015061b7224 */ /* 0x000fe400078e02ff */
[----:B------:R-:W-:Y:S02]  /*1dc0*/  VIADD R6, R21, UR18 ;  /* 0x0000001215067c36 */ /* 0x000fe40008000000 */
[----:B-1----:R-:W-:Y:S01]  /*1dd0*/  IMAD.MOV R19, RZ, RZ, -R31 ;  /* 0x000000ffff137224 */ /* 0x002fe200078e0a1f */
[----:B------:R-:W-:Y:S01]  /*1de0*/  IABS R20, R5 ;  /* 0x0000000500147213 */ /* 0x000fe20000000000 */
[----:B------:R-:W-:Y:S01]  /*1df0*/  IMAD.HI.U32 R27, R35, R27, R34 ;  /* 0x0000001b231b7227 */ /* 0x000fe200078e0022 */
[----:B------:R-:W-:-:S03]  /*1e00*/  IABS R12, R6 ;  /* 0x00000006000c7213 */ /* 0x000fc60000000000 */
[----:B------:R-:W-:Y:S02]  /*1e10*/  IMAD R19, R19, R2, RZ ;  /* 0x0000000213137224 */ /* 0x000fe400078e02ff */
[----:B------:R-:W-:Y:S02]  /*1e20*/  IMAD.MOV.U32 R30, RZ, RZ, RZ ;  /* 0x000000ffff1e7224 */ /* 0x000fe400078e00ff */
[----:B------:R-:W-:Y:S02]  /*1e30*/  IMAD.MOV R20, RZ, RZ, -R20 ;  /* 0x000000ffff147224 */ /* 0x000fe400078e0a14 */
[----:B------:R-:W-:-:S04]  /*1e40*/  IMAD.HI.U32 R19, R31, R19, R30 ;  /* 0x000000131f137227 */ /* 0x000fc800078e001e */
[----:B------:R-:W-:-:S04]  /*1e50*/  IMAD.HI.U32 R27, R27, R12, RZ ;  /* 0x0000000c1b1b7227 */ /* 0x000fc800078e00ff */
[----:B--2---:R-:W-:Y:S01]  /*1e60*/  FADD.FTZ R23, R16, R23 ;  /* 0x0000001710177221 */ /* 0x004fe20000010000 */
[----:B------:R-:W-:Y:S02]  /*1e70*/  IMAD R20, R27, R20, R12 ;  /* 0x000000141b147224 */ /* 0x000fe400078e020c */
[----:B------:R-:W-:-:S03]  /*1e80*/  IMAD.HI.U32 R18, R19, R12, RZ ;  /* 0x0000000c13127227 */ /* 0x000fc600078e00ff */
[----:B------:R-:W-:Y:S02]  /*1e90*/  ISETP.GT.U32.AND P2, PT, R21, R20, PT ;  /* 0x000000141500720c */ /* 0x000fe40003f44070 */
[----:B------:R-:W-:Y:S01]  /*1ea0*/  IADD3 R19, PT, PT, -R18, RZ, RZ ;  /* 0x000000ff12137210 */ /* 0x000fe20007ffe1ff */
[----:B------:R-:W1:Y:S04]  /*1eb0*/  SHFL.BFLY PT, R16, R23, 0x1, 0x1f ;  /* 0x0c201f0017107f89 */ /* 0x000e6800000e0000 */
[----:B------:R-:W-:-:S05]  /*1ec0*/  IMAD R19, R2, R19, R12 ;  /* 0x0000001302137224 */ /* 0x000fca00078e020c */
[----:B------:R-:W-:Y:S01]  /*1ed0*/  ISETP.GT.U32.AND P0, PT, R2, R19, PT ;  /* 0x000000130200720c */ /* 0x000fe20003f04070 */
[----:B------:R-:W-:-:S05]  /*1ee0*/  @!P2 IMAD.IADD R20, R20, 0x1, -R21 ;  /* 0x000000011414a824 */ /* 0x000fca00078e0a15 */
[-C--:B------:R-:W-:Y:S01]  /*1ef0*/  ISETP.GE.U32.AND P1, PT, R20, R21.reuse, PT ;  /* 0x000000151400720c */ /* 0x080fe20003f26070 */
[----:B------:R-:W-:Y:S01]  /*1f00*/  @!P2 VIADD R27, R27, 0x1 ;  /* 0x000000011b1ba836 */ /* 0x000fe20000000000 */
[----:B------:R-:W-:-:S05]  /*1f10*/  LOP3.LUT R12, R6, R21, RZ, 0x3c, !PT ;  /* 0x00000015060c7212 */ /* 0x000fca00078e3cff */
[----:B------:R-:W-:Y:S02]  /*1f20*/  @!P0 IMAD.IADD R19, R19, 0x1, -R2 ;  /* 0x0000000113138824 */ /* 0x000fe400078e0a02 */
[----:B-1----:R-:W-:Y:S01]  /*1f30*/  FADD.FTZ R16, R23, R16 ;  /* 0x0000001017107221 */ /* 0x002fe20000010000 */
[----:B------:R-:W-:Y:S02]  /*1f40*/  LOP3.LUT R6, R6, R17, RZ, 0x3c, !PT ;  /* 0x0000001106067212 */ /* 0x000fe400078e3cff */
[----:B------:R-:W-:Y:S01]  /*1f50*/  ISETP.GE.U32.AND P4, PT, R19, R2, PT ;  /* 0x000000021300720c */ /* 0x000fe20003f86070 */
[----:B------:R-:W-:Y:S01]  /*1f60*/  @P1 VIADD R27, R27, 0x1 ;  /* 0x000000011b1b1836 */ /* 0x000fe20000000000 */
[----:B------:R-:W-:Y:S01]  /*1f70*/  ISETP.GE.AND P3, PT, R12, RZ, PT ;  /* 0x000000ff0c00720c */ /* 0x000fe20003f66270 */
[----:B------:R-:W-:Y:S01]  /*1f80*/  @!P0 VIADD R18, R18, 0x1 ;  /* 0x0000000112128836 */ /* 0x000fe20000000000 */
[----:B------:R-:W-:Y:S02]  /*1f90*/  FSETP.NE.FTZ.AND P1, PT, R16, RZ, PT ;  /* 0x000000ff1000720b */ /* 0x000fe40003f35000 */
[----:B------:R-:W-:-:S02]  /*1fa0*/  ISETP.GE.AND P2, PT, R6, RZ, PT ;  /* 0x000000ff0600720c */ /* 0x000fc40003f46270 */
[----:B------:R-:W-:Y:S02]  /*1fb0*/  ISETP.NE.AND P0, PT, R17, RZ, PT ;  /* 0x000000ff1100720c */ /* 0x000fe40003f05270 */
[----:B------:R-:W-:-:S03]  /*1fc0*/  ISETP.NE.AND P5, PT, R5, RZ, PT ;  /* 0x000000ff0500720c */ /* 0x000fc60003fa5270 */
[----:B------:R-:W-:Y:S02]  /*1fd0*/  @P4 VIADD R18, R18, 0x1 ;  /* 0x0000000112124836 */ /* 0x000fe40000000000 */
[----:B------:R-:W-:Y:S02]  /*1fe0*/  @!P3 IADD3 R27, PT, PT, -R27, RZ, RZ ;  /* 0x000000ff1b1bb210 */ /* 0x000fe40007ffe1ff */
[----:B------:R-:W-:Y:S02]  /*1ff0*/  ISETP.NE.AND P3, PT, R11, RZ, PT ;  /* 0x000000ff0b00720c */ /* 0x000fe40003f65270 */
[----:B------:R-:W1:Y:S01]  /*2000*/  @P1 MUFU.LG2 R11, R16 ;  /* 0x00000010000b1308 */ /* 0x000e620000000c00 */
[----:B------:R-:W-:Y:S01]  /*2010*/  @!P2 IMAD.MOV R18, RZ, RZ, -R18 ;  /* 0x000000ffff12a224 */ /* 0x000fe200078e0a12 */
[----:B------:R-:W-:Y:S02]  /*2020*/  @!P0 LOP3.LUT R18, RZ, R17, RZ, 0x33, !PT ;  /* 0x00000011ff128212 */ /* 0x000fe400078e33ff */
[----:B------:R-:W-:-:S02]  /*2030*/  LOP3.LUT P0, RZ, R4, 0x39f, RZ, 0xc0, !PT ;  /* 0x0000039f04ff7812 */ /* 0x000fc4000780c0ff */
[----:B------:R-:W-:Y:S02]  /*2040*/  @!P5 LOP3.LUT R27, RZ, R21, RZ, 0x33, !PT ;  /* 0x00000015ff1bd212 */ /* 0x000fe400078e33ff */
[----:B------:R-:W-:Y:S02]  /*2050*/  SEL R2, RZ, 0x1, !P3 ;  /* 0x00000001ff027807 */ /* 0x000fe40005800000 */
[----:B------:R-:W-:Y:S02]  /*2060*/  SHF.R.S32.HI R21, RZ, 0x1f, R5 ;  /* 0x0000001fff157819 */ /* 0x000fe40000011405 */
[----:B------:R-:W-:Y:S02]  /*2070*/  ISETP.LT.U32.AND P2, PT, R14, R27, PT ;  /* 0x0000001b0e00720c */ /* 0x000fe40003f41070 */
[----:B------:R-:W-:Y:S01]  /*2080*/  SHF.R.S32.HI R19, RZ, 0x1f, R27 ;  /* 0x0000001fff137819 */ /* 0x000fe2000001141b */
[----:B0-----:R-:W-:Y:S01]  /*2090*/  IMAD R6, R3, UR4, RZ ;  /* 0x0000000403067c24 */ /* 0x001fe2000f8e02ff */
[----:B------:R-:W-:Y:S01]  /*20a0*/  LOP3.LUT R2, R21, R2, RZ, 0xfc, !PT ;  /* 0x0000000215027212 */ /* 0x000fe200078efcff */
[----:B------:R-:W-:Y:S01]  /*20b0*/  IMAD R3, R18, UR9, RZ ;  /* 0x0000000912037c24 */ /* 0x000fe2000f8e02ff */
[----:B------:R-:W-:Y:S01]  /*20c0*/  ISETP.LT.AND.EX P2, PT, R15, R19, PT, P2 ;  /* 0x000000130f00720c */ /* 0x000fe20003f41320 */
[----:B------:R-:W-:Y:S01]  /*20d0*/  BSSY.RECONVERGENT B1, `(.L_x_51) ;  /* 0x0000129000017945 */ /* 0x000fe20003800200 */
[----:B------:R-:W-:-:S02]  /*20e0*/  IMAD.MOV.U32 R22, RZ, RZ, 0x7f800000 ;  /* 0x7f800000ff167424 */ /* 0x000fc400078e00ff */
[----:B-1----:R-:W-:Y:S01]  /*20f0*/  @P1 FFMA.FTZ R22, R11, 0.69314718246459960938, R10 ;  /* 0x3f3172180b161823 */ /* 0x002fe2000001000a */
[----:B------:R-:W-:Y:S01]  /*2100*/  IMAD R5, R5, R6, RZ ;  /* 0x0000000605057224 */ /* 0x000fe200078e02ff */
[----:B------:R-:W-:Y:S01]  /*2110*/  SEL R6, R14, R27, P2 ;  /* 0x0000001b0e067207 */ /* 0x000fe20001000000 */
[----:B------:R-:W-:Y:S01]  /*2120*/  IMAD R3, R2, R3, RZ ;  /* 0x0000000302037224 */ /* 0x000fe200078e02ff */
        /* <DEDUP_REMOVED lines=13> */
[----:B------:R-:W-:Y:S02]  /*2200*/  IMAD R12, R11, UR19, RZ ;  /* 0x000000130b0c7c24 */ /* 0x000fe4000f8e02ff */
[C---:B------:R-:W-:Y:S01]  /*2210*/  IMAD.WIDE.U32 R14, R17.reuse, UR19, RZ ;  /* 0x00000013110e7c25 */ /* 0x040fe2000f8e00ff */
[----:B------:R-:W-:Y:S02]  /*2220*/  ISETP.GE.U32.AND P0, PT, R10, 0x3, PT ;  /* 0x000000030a00780c */ /* 0x000fe40003f06070 */
[----:B------:R-:W-:Y:S01]  /*2230*/  IADD3.X R10, PT, PT, RZ, R11, RZ, P1, !PT ;  /* 0x0000000bff0a7210 */ /* 0x000fe20000ffe4ff */
[----:B------:R-:W-:-:S03]  /*2240*/  IMAD R19, R17, UR14, R12 ;  /* 0x0000000e11137c24 */ /* 0x000fc6000f8e020c */
[----:B------:R-:W-:Y:S02]  /*2250*/  ISETP.GE.U32.AND.EX P0, PT, R10, RZ, PT, P0 ;  /* 0x000000ff0a00720c */ /* 0x000fe40003f06100 */
        /* <DEDUP_REMOVED lines=32> */
.L_x_54:
[----:B------:R-:W-:Y:S01]  /*2460*/  IMAD.MOV.U32 R14, RZ, RZ, R2 ;  /* 0x000000ffff0e7224 */ /* 0x000fe200078e0002 */
[----:B------:R-:W-:Y:S01]  /*2470*/  MOV R19, RZ ;  /* 0x000000ff00137202 */ /* 0x000fe20000000f00 */
[----:B------:R-:W-:Y:S01]  /*2480*/  IMAD.MOV.U32 R20, RZ, RZ, R30 ;  /* 0x000000ffff147224 */ /* 0x000fe200078e001e */
[----:B------:R-:W-:Y:S02]  /*2490*/  MOV R16, 0x24b0 ;  /* 0x000024b000107802 */ /* 0x000fe40000000f00 */
[----:B------:R-:W-:Y:S05]  /*24a0*/  CALL.REL.NOINC `($__internal_1_$__cuda_sm20_div_s64) ;  /* 0x0000001c00487944 */ /* 0x000fea0003c00000 */
[----:B------:R-:W-:Y:S02]  /*24b0*/  IADD3 R15, PT, PT, -R12, RZ, RZ ;  /* 0x000000ff0c0f7210 */ /* 0x000fe40007ffe1ff */
[----:B------:R-:W-:-:S03]  /*24c0*/  MOV R31, R11 ;  /* 0x0000000b001f7202 */ /* 0x000fc60000000f00 */
[----:B------:R-:W-:Y:S01]  /*24d0*/  IMAD R10, R30, R15, R2 ;  /* 0x0000000f1e0a7224 */ /* 0x000fe200078e0202 */
[----:B------:R-:W-:-:S07]  /*24e0*/  MOV R30, R12 ;  /* 0x0000000c001e7202 */ /* 0x000fce0000000f00 */
.L_x_55:
[----:B------:R-:W-:Y:S01]  /*24f0*/  IABS R14, UR19 ;  /* 0x00000013000e7c13 */ /* 0x000fe20008000000 */
[----:B------:R-:W-:Y:S01]  /*2500*/  IMAD.MOV.U32 R18, RZ, RZ, RZ ;  /* 0x000000ffff127224 */ /* 0x000fe200078e00ff */
[----:B------:R-:W-:Y:S01]  /*2510*/  IABS R11, R10 ;  /* 0x0000000a000b7213 */ /* 0x000fe20000000000 */
[----:B------:R-:W-:Y:S01]  /*2520*/  IMAD R0, R0, R9, RZ ;  /* 0x0000000900007224 */ /* 0x000fe200078e02ff */
[----:B------:R-:W0:Y:S01]  /*2530*/  I2F.U32.RP R16, R14 ;  /* 0x0000000e00107306 */ /* 0x000e220000209000 */
[----:B------:R-:W-:Y:S01]  /*2540*/  IABS R2, UR19 ;  /* 0x0000001300027c13 */ /* 0x000fe20008000000 */
[----:B------:R-:W-:Y:S01]  /*2550*/  BSSY.RECONVERGENT B0, `(.L_x_56) ;  /* 0x000003c000007945 */ /* 0x000fe20003800200 */
[----:B------:R-:W-:Y:S01]  /*2560*/  IMAD R29, R8, R29, R0 ;  /* 0x0000001d081d7224 */ /* 0x000fe200078e0200 */
[----:B------:R-:W-:-:S04]  /*2570*/  LOP3.LUT R0, R10, UR19, RZ, 0x3c, !PT ;  /* 0x000000130a007c12 */ /* 0x000fc8000f8e3cff */
[----:B------:R-:W-:Y:S01]  /*2580*/  ISETP.GE.AND P0, PT, R0, RZ, PT ;  /* 0x000000ff0000720c */ /* 0x000fe20003f06270 */
[----:B0-----:R-:W0:Y:S02]  /*2590*/  MUFU.RCP R19, R16 ;  /* 0x0000001000137308 */ /* 0x001e240000001000 */
[----:B0-----:R-:W-:-:S06]  /*25a0*/  IADD3 R19, PT, PT, R19, 0xffffffe, RZ ;  /* 0x0ffffffe13137810 */ /* 0x001fcc0007ffe0ff */
[----:B------:R-:W0:Y:S02]  /*25b0*/  F2I.FTZ.U32.TRUNC.NTZ R19, R19 ;  /* 0x0000001300137305 */ /* 0x000e24000021f000 */
[----:B0-----:R-:W-:-:S05]  /*25c0*/  IADD3 R15, PT, PT, RZ, -R19, RZ ;  /* 0x80000013ff0f7210 */ /* 0x001fca0007ffe0ff */
[----:B------:R-:W-:-:S04]  /*25d0*/  IMAD R12, R15, R14, RZ ;  /* 0x0000000e0f0c7224 */ /* 0x000fc800078e02ff */
[----:B------:R-:W-:Y:S01]  /*25e0*/  IMAD.HI.U32 R18, R19, R12, R18 ;  /* 0x0000000c13127227 */ /* 0x000fe200078e0012 */
[----:B------:R-:W-:-:S05]  /*25f0*/  IADD3 R12, PT, PT, RZ, -R2, RZ ;  /* 0x80000002ff0c7210 */ /* 0x000fca0007ffe0ff */
[----:B------:R-:W-:-:S04]  /*2600*/  IMAD.HI.U32 R2, R18, R11, RZ ;  /* 0x0000000b12027227 */ /* 0x000fc800078e00ff */
[----:B------:R-:W-:Y:S02]  /*2610*/  IMAD R11, R2, R12, R11 ;  /* 0x0000000c020b7224 */ /* 0x000fe400078e020b */
[----:B------:R-:W-:-:S03]  /*2620*/  IMAD.WIDE.U32 R18, R8, R9, RZ ;  /* 0x0000000908127225 */ /* 0x000fc600078e00ff */
[----:B------:R-:W-:-:S13]  /*2630*/  ISETP.GT.U32.AND P1, PT, R14, R11, PT ;  /* 0x0000000b0e00720c */ /* 0x000fda0003f24070 */
[----:B------:R-:W-:Y:S02]  /*2640*/  @!P1 IMAD.IADD R11, R11, 0x1, -R14 ;  /* 0x000000010b0b9824 */ /* 0x000fe400078e0a0e */
[----:B------:R-:W-:Y:S01]  /*2650*/  @!P1 VIADD R2, R2, 0x1 ;  /* 0x0000000102029836 */ /* 0x000fe20000000000 */
[----:B------:R-:W-:Y:S02]  /*2660*/  ISETP.NE.AND P1, PT, RZ, UR19, PT ;  /* 0x00000013ff007c0c */ /* 0x000fe4000bf25270 */
[----:B------:R-:W-:Y:S02]  /*2670*/  ISETP.GE.U32.AND P2, PT, R11, R14, PT ;  /* 0x0000000e0b00720c */ /* 0x000fe40003f46070 */
[----:B------:R-:W-:Y:S01]  /*2680*/  IADD3 R11, PT, PT, R19, R29, RZ ;  /* 0x0000001d130b7210 */ /* 0x000fe20007ffe0ff */
[----:B------:R-:W-:-:S04]  /*2690*/  IMAD.WIDE.U32 R28, R18, R32, RZ ;  /* 0x00000020121c7225 */ /* 0x000fc800078e00ff */
[----:B------:R-:W-:-:S04]  /*26a0*/  IMAD R11, R11, R32, RZ ;  /* 0x000000200b0b7224 */ /* 0x000fc800078e02ff */
[----:B------:R-:W-:Y:S02]  /*26b0*/  IMAD R11, R33, R18, R11 ;  /* 0x00000012210b7224 */ /* 0x000fe400078e020b */
[----:B------:R-:W-:Y:S02]  /*26c0*/  @P2 IADD3 R2, PT, PT, R2, 0x1, RZ ;  /* 0x0000000102022810 */ /* 0x000fe40007ffe0ff */
[----:B------:R-:W-:Y:S02]  /*26d0*/  IMAD.IADD R18, R29, 0x1, R11 ;  /* 0x000000011d127824 */ /* 0x000fe400078e020b */
[----:B------:R-:W-:Y:S02]  /*26e0*/  @!P0 IADD3 R2, PT, PT, -R2, RZ, RZ ;  /* 0x000000ff02028210 */ /* 0x000fe40007ffe1ff */
[----:B------:R-:W-:Y:S02]  /*26f0*/  @!P1 LOP3.LUT R2, RZ, UR19, RZ, 0x33, !PT ;  /* 0x00000013ff029c12 */ /* 0x000fe4000f8e33ff */
[----:B------:R-:W-:-:S03]  /*2700*/  LOP3.LUT R0, R31, R18, RZ, 0xfc, !PT ;  /* 0x000000121f007212 */ /* 0x000fc600078efcff */
[----:B------:R-:W-:Y:S01]  /*2710*/  IMAD.MOV R11, RZ, RZ, -R2 ;  /* 0x000000ffff0b7224 */ /* 0x000fe200078e0a02 */
[----:B------:R-:W-:-:S03]  /*2720*/  ISETP.NE.U32.AND P0, PT, R0, RZ, PT ;  /* 0x000000ff0000720c */ /* 0x000fc60003f05070 */
[----:B------:R-:W-:-:S10]  /*2730*/  IMAD R0, R11, UR19, R10 ;  /* 0x000000130b007c24 */ /* 0x000fd4000f8e020a */
        /* <DEDUP_REMOVED lines=22> */
.L_x_57:
[----:B------:R-:W-:Y:S01]  /*28a0*/  IMAD.MOV.U32 R14, RZ, RZ, R30 ;  /* 0x000000ffff0e7224 */ /* 0x000fe200078e001e */
[----:B------:R-:W-:Y:S01]  /*28b0*/  MOV R19, R31 ;  /* 0x0000001f00137202 */ /* 0x000fe20000000f00 */
[----:B------:R-:W-:Y:S01]  /*28c0*/  IMAD.MOV.U32 R20, RZ, RZ, R28 ;  /* 0x000000ffff147224 */ /* 0x000fe200078e001c */
[----:B------:R-:W-:Y:S02]  /*28d0*/  MOV R16, 0x28f0 ;  /* 0x000028f000107802 */ /* 0x000fe40000000f00 */
[----:B------:R-:W-:Y:S05]  /*28e0*/  CALL.REL.NOINC `($__internal_1_$__cuda_sm20_div_s64) ;  /* 0x0000001800387944 */ /* 0x000fea0003c00000 */
[----:B------:R-:W-:-:S05]  /*28f0*/  IADD3 R11, PT, PT, -R12, RZ, RZ ;  /* 0x000000ff0c0b7210 */ /* 0x000fca0007ffe1ff */
[----:B------:R-:W-:Y:S02]  /*2900*/  IMAD R28, R11, R28, R30 ;  /* 0x0000001c0b1c7224 */ /* 0x000fe400078e021e */
.L_x_58:
[----:B------:R-:W-:Y:S05]  /*2910*/  BSYNC.RECONVERGENT B0 ;  /* 0x0000000000007941 */ /* 0x000fea0003800200 */
.L_x_56:
[----:B------:R-:W-:Y:S01]  /*2920*/  IABS R19, R9 ;  /* 0x0000000900137213 */ /* 0x000fe20000000000 */
[----:B------:R-:W0:Y:S01]  /*2930*/  LDCU.U8 UR8, c[0x0][0x549] ;  /* 0x0000a920ff0877ac */ /* 0x000e220008000000 */
[----:B------:R-:W-:Y:S02]  /*2940*/  IABS R16, R7 ;  /* 0x0000000700107213 */ /* 0x000fe40000000000 */
[----:B------:R-:W1:Y:S01]  /*2950*/  I2F.U32.RP R10, R19 ;  /* 0x00000013000a7306 */ /* 0x000e620000209000 */
[----:B------:R-:W-:Y:S01]  /*2960*/  IABS R14, R17 ;  /* 0x00000011000e7213 */ /* 0x000fe20000000000 */
[----:B------:R-:W2:Y:S01]  /*2970*/  LDCU.64 UR4, c[0x0][0x430] ;  /* 0x00008600ff0477ac */ /* 0x000ea20008000a00 */
[----:B------:R-:W-:Y:S02]  /*2980*/  IABS R15, R6 ;  /* 0x00000006000f7213 */ /* 0x000fe40000000000 */
[----:B------:R-:W-:Y:S02]  /*2990*/  IABS R18, R8 ;  /* 0x0000000800127213 */ /* 0x000fe40000000000 */
[----:B------:R-:W-:Y:S01]  /*29a0*/  IABS R30, R9 ;  /* 0x00000009001e7213 */ /* 0x000fe20000000000 */
[----:B------:R-:W3:Y:S01]  /*29b0*/  I2F.U32.RP R23, R16 ;  /* 0x0000001000177306 */ /* 0x000ee20000209000 */
[----:B------:R-:W-:-:S03]  /*29c0*/  ISETP.NE.AND P5, PT, R9, RZ, PT ;  /* 0x000000ff0900720c */ /* 0x000fc60003fa5270 */
[----:B------:R-:W-:Y:S01]  /*29d0*/  IMAD.MOV R30, RZ, RZ, -R30 ;  /* 0x000000ffff1e7224 */ /* 0x000fe200078e0a1e */
[----:B0-----:R-:W-:-:S03]  /*29e0*/  UISETP.NE.AND UP0, UPT, UR8, URZ, UPT ;  /* 0x000000ff0800728c */ /* 0x001fc6000bf05270 */
[----:B-1----:R-:W0:Y:S01]  /*29f0*/  MUFU.RCP R10, R10 ;  /* 0x0000000a000a7308 */ /* 0x002e220000001000 */
[----:B--2---:R-:W-:Y:S02]  /*2a00*/  USEL UR8, UR4, 0x1, UP0 ;  /* 0x0000000104087887 */ /* 0x004fe40008000000 */
[----:B------:R-:W-:-:S05]  /*2a10*/  UIMAD UR4, UR5, UR4, URZ ;  /* 0x00000004050472a4 */ /* 0x000fca000f8e02ff */
[----:B---3--:R-:W1:Y:S01]  /*2a20*/  MUFU.RCP R20, R23 ;  /* 0x0000001700147308 */ /* 0x008e620000001000 */
[----:B------:R-:W-:Y:S02]  /*2a30*/  USHF.R.S32.HI UR12, URZ, 0x1f, UR8 ;  /* 0x0000001fff0c7899 */ /* 0x000fe40008011408 */
[----:B------:R-:W-:-:S05]  /*2a40*/  UIMAD UR5, UR8, UR5, URZ ;  /* 0x00000005080572a4 */ /* 0x000fca000f8e02ff */
[----:B------:R-:W2:Y:S01]  /*2a50*/  I2F.U32.RP R11, R14 ;  /* 0x0000000e000b7306 */ /* 0x000ea20000209000 */
[----:B0-----:R-:W-:-:S07]  /*2a60*/  VIADD R26, R10, 0xffffffe ;  /* 0x0ffffffe0a1a7836 */ /* 0x001fce0000000000 */
[----:B------:R-:W0:Y:S01]  /*2a70*/  F2I.FTZ.U32.TRUNC.NTZ R27, R26 ;  /* 0x0000001a001b7305 */ /* 0x000e22000021f000 */
[----:B-1----:R-:W-:Y:S01]  /*2a80*/  VIADD R20, R20, 0xffffffe ;  /* 0x0ffffffe14147836 */ /* 0x002fe20000000000 */
[----:B------:R-:W-:-:S06]  /*2a90*/  IABS R23, R28 ;  /* 0x0000001c00177213 */ /* 0x000fcc0000000000 */
[----:B--2---:R-:W1:Y:S01]  /*2aa0*/  MUFU.RCP R35, R11 ;  /* 0x0000000b00237308 */ /* 0x004e620000001000 */
[----:B0-----:R-:W-:-:S07]  /*2ab0*/  IMAD.MOV R34, RZ, RZ, -R27 ;  /* 0x000000ffff227224 */ /* 0x001fce00078e0a1b */
[----:B------:R0:W2:Y:S01]  /*2ac0*/  F2I.FTZ.U32.TRUNC.NTZ R21, R20 ;  /* 0x0000001400157305 */ /* 0x0000a2000021f000 */
[----:B------:R-:W-:Y:S02]  /*2ad0*/  IMAD.MOV.U32 R26, RZ, RZ, RZ ;  /* 0x000000ffff1a7224 */ /* 0x000fe400078e00ff */
[----:B------:R-:W-:-:S04]  /*2ae0*/  IMAD R34, R34, R19, RZ ;  /* 0x0000001322227224 */ /* 0x000fc800078e02ff */
[----:B------:R-:W-:Y:S01]  /*2af0*/  IMAD.HI.U32 R34, R27, R34, R26 ;  /* 0x000000221b227227 */ /* 0x000fe200078e001a */
[----:B------:R-:W3:Y:S01]  /*2b00*/  I2F.U32.RP R10, R15 ;  /* 0x0000000f000a7306 */ /* 0x000ee20000209000 */
[----:B-1----:R-:W-:-:S04]  /*2b10*/  IADD3 R35, PT, PT, R35, 0xffffffe, RZ ;  /* 0x0ffffffe23237810 */ /* 0x002fc80007ffe0ff */
[----:B------:R-:W-:-:S04]  /*2b20*/  IMAD.HI.U32 R27, R34, R23, RZ ;  /* 0x00000017221b7227 */ /* 0x000fc800078e00ff */
[----:B0-----:R-:W-:Y:S01]  /*2b30*/  HFMA2 R20, -RZ, RZ, 0, 0 ;  /* 0x00000000ff147431 */ /* 0x001fe200000001ff */
[----:B------:R-:W0:Y:S01]  /*2b40*/  I2F.U32.RP R32, R18 ;  /* 0x0000001200207306 */ /* 0x000e220000209000 */
[----:B--2---:R-:W-:Y:S02]  /*2b50*/  IMAD.MOV R11, RZ, RZ, -R21 ;  /* 0x000000ffff0b7224 */ /* 0x004fe400078e0a15 */
[----:B------:R-:W-:Y:S02]  /*2b60*/  IMAD R30, R27, R30, R23 ;  /* 0x0000001e1b1e7224 */ /* 0x000fe400078e0217 */
[----:B------:R-:W-:Y:S02]  /*2b70*/  IMAD R26, R11, R16, RZ ;  /* 0x000000100b1a7224 */ /* 0x000fe400078e02ff */
[----:B------:R-:W-:Y:S01]  /*2b80*/  IMAD.MOV.U32 R34, RZ, RZ, RZ ;  /* 0x000000ffff227224 */ /* 0x000fe200078e00ff */
[----:B------:R-:W1:Y:S01]  /*2b90*/  F2I.FTZ.U32.TRUNC.NTZ R35, R35 ;  /* 0x0000002300237305 */ /* 0x000e62000021f000 */
[----:B------:R-:W-:Y:S01]  /*2ba0*/  IMAD.HI.U32 R26, R21, R26, R20 ;  /* 0x0000001a151a7227 */ /* 0x000fe200078e0014 */
[----:B------:R-:W-:-:S02]  /*2bb0*/  IABS R21, R12 ;  /* 0x0000000c00157213 */ /* 0x000fc40000000000 */
[----:B------:R-:W-:Y:S02]  /*2bc0*/  IABS R20, R7 ;  /* 0x0000000700147213 */ /* 0x000fe40000000000 */
[----:B------:R-:W-:Y:S01]  /*2bd0*/  ISETP.GT.U32.AND P3, PT, R19, R30, PT ;  /* 0x0000001e1300720c */ /* 0x000fe20003f64070 */
[----:B------:R-:W-:Y:S01]  /*2be0*/  IMAD.HI.U32 R23, R26, R21, RZ ;  /* 0x000000151a177227 */ /* 0x000fe200078e00ff */
[----:B---3--:R-:W2:Y:S01]  /*2bf0*/  MUFU.RCP R10, R10 ;  /* 0x0000000a000a7308 */ /* 0x008ea20000001000 */
[----:B------:R-:W-:Y:S02]  /*2c00*/  LOP3.LUT R26, R28, R9, RZ, 0x3c, !PT ;  /* 0x000000091c1a7212 */ /* 0x000fe400078e3cff */
[----:B------:R-:W-:Y:S02]  /*2c10*/  IMAD.MOV R20, RZ, RZ, -R20 ;  /* 0x000000ffff147224 */ /* 0x000fe400078e0a14 */
[----:B------:R-:W-:Y:S02]  /*2c20*/  ISETP.GE.AND P2, PT, R26, RZ, PT ;  /* 0x000000ff1a00720c */ /* 0x000fe40003f46270 */
[----:B------:R-:W-:Y:S01]  /*2c30*/  IMAD R21, R23, R20, R21 ;  /* 0x0000001417157224 */ /* 0x000fe200078e0215 */
[----:B0-----:R-:W0:Y:S01]  /*2c40*/  MUFU.RCP R32, R32 ;  /* 0x0000002000207308 */ /* 0x001e220000001000 */
[----:B-1----:R-:W-:-:S02]  /*2c50*/  IADD3 R11, PT, PT, RZ, -R35, RZ ;  /* 0x80000023ff0b7210 */ /* 0x002fc40007ffe0ff */
[----:B------:R-:W-:Y:S01]  /*2c60*/  @!P3 IMAD.IADD R30, R30, 0x1, -R19 ;  /* 0x000000011e1eb824 */ /* 0x000fe200078e0a13 */
[----:B------:R-:W-:Y:S02]  /*2c70*/  ISETP.GT.U32.AND P1, PT, R16, R21, PT ;  /* 0x000000151000720c */ /* 0x000fe40003f24070 */
[----:B------:R-:W-:Y:S01]  /*2c80*/  IMAD R20, R11, R14, RZ ;  /* 0x0000000e0b147224 */ /* 0x000fe200078e02ff */
[----:B------:R-:W-:Y:S02]  /*2c90*/  IABS R11, R2 ;  /* 0x00000002000b7213 */ /* 0x000fe40000000000 */
[----:B------:R-:W-:Y:S01]  /*2ca0*/  ISETP.GE.U32.AND P6, PT, R30, R19, PT ;  /* 0x000000131e00720c */ /* 0x000fe20003fc6070 */
[----:B------:R-:W-:Y:S01]  /*2cb0*/  IMAD.HI.U32 R20, R35, R20, R34 ;  /* 0x0000001423147227 */ /* 0x000fe200078e0022 */
[----:B--2---:R-:W-:-:S03]  /*2cc0*/  IADD3 R31, PT, PT, R10, 0xffffffe, RZ ;  /* 0x0ffffffe0a1f7810 */ /* 0x004fc60007ffe0ff */
[----:B------:R-:W-:Y:S01]  /*2cd0*/  HFMA2 R30, -RZ, RZ, 0, 0 ;  /* 0x00000000ff1e7431 */ /* 0x000fe200000001ff */
[----:B------:R-:W-:Y:S02]  /*2ce0*/  IABS R10, R17 ;  /* 0x00000011000a7213 */ /* 0x000fe40000000000 */
[----:B------:R-:W-:Y:S01]  /*2cf0*/  LOP3.LUT R19, R12, R7, RZ, 0x3c, !PT ;  /* 0x000000070c137212 */ /* 0x000fe200078e3cff */
[----:B------:R-:W-:Y:S01]  /*2d00*/  IMAD.HI.U32 R20, R20, R11, RZ ;  /* 0x0000000b14147227 */ /* 0x000fe200078e00ff */
[-C--:B------:R-:W-:Y:S01]  /*2d10*/  @!P1 IADD3 R21, PT, PT, R21, -R16.reuse, RZ ;  /* 0x8000001015159210 */ /* 0x080fe20007ffe0ff */
[----:B------:R-:W1:Y:S01]  /*2d20*/  F2I.FTZ.U32.TRUNC.NTZ R31, R31 ;  /* 0x0000001f001f7305 */ /* 0x000e62000021f000 */
[----:B------:R-:W-:Y:S01]  /*2d30*/  ISETP.GE.AND P0, PT, R19, RZ, PT ;  /* 0x000000ff1300720c */ /* 0x000fe20003f06270 */
[----:B0-----:R-:W-:Y:S01]  /*2d40*/  VIADD R32, R32, 0xffffffe ;  /* 0x0ffffffe20207836 */ /* 0x001fe20000000000 */
[----:B------:R-:W-:Y:S01]  /*2d50*/  ISETP.GE.U32.AND P4, PT, R21, R16, PT ;  /* 0x000000101500720c */ /* 0x000fe20003f86070 */
[----:B------:R-:W-:Y:S01]  /*2d60*/  IMAD.MOV R10, RZ, RZ, -R10 ;  /* 0x000000ffff0a7224 */ /* 0x000fe200078e0a0a */
[----:B------:R-:W-:Y:S01]  /*2d70*/  @!P3 IADD3 R27, PT, PT, R27, 0x1, RZ ;  /* 0x000000011b1bb810 */ /* 0x000fe20007ffe0ff */
[----:B------:R-:W-:Y:S01]  /*2d80*/  @!P1 VIADD R23, R23, 0x1 ;  /* 0x0000000117179836 */ /* 0x000fe20000000000 */
[----:B------:R-:W-:Y:S01]  /*2d90*/  ISETP.NE.AND P3, PT, R7, RZ, PT ;  /* 0x000000ff0700720c */ /* 0x000fe20003f65270 */
[----:B------:R-:W0:Y:S01]  /*2da0*/  F2I.FTZ.U32.TRUNC.NTZ R33, R32 ;  /* 0x0000002000217305 */ /* 0x000e22000021f000 */
[----:B------:R-:W-:-:S02]  /*2db0*/  IMAD R11, R20, R10, R11 ;  /* 0x0000000a140b7224 */ /* 0x000fc400078e020b */
[----:B------:R-:W-:-:S03]  /*2dc0*/  @P6 VIADD R27, R27, 0x1 ;  /* 0x000000011b1b6836 */ /* 0x000fc60000000000 */
[----:B------:R-:W-:Y:S01]  /*2dd0*/  ISETP.GT.U32.AND P1, PT, R14, R11, PT ;  /* 0x0000000b0e00720c */ /* 0x000fe20003f24070 */
[----:B-1----:R-:W-:Y:S02]  /*2de0*/  IMAD.MOV R10, RZ, RZ, -R31 ;  /* 0x000000ffff0a7224 */ /* 0x002fe400078e0a1f */
[----:B------:R-:W-:Y:S02]  /*2df0*/  @P4 VIADD R23, R23, 0x1 ;  /* 0x0000000117174836 */ /* 0x000fe40000000000 */
[----:B------:R-:W-:Y:S01]  /*2e00*/  IMAD R21, R10, R15, RZ ;  /* 0x0000000f0a157224 */ /* 0x000fe200078e02ff */
[----:B------:R-:W-:Y:S01]  /*2e10*/  IABS R10, R6 ;  /* 0x00000006000a7213 */ /* 0x000fe20000000000 */
[----:B------:R-:W-:Y:S01]  /*2e20*/  @!P0 IMAD.MOV R23, RZ, RZ, -R23 ;  /* 0x000000ffff178224 */ /* 0x000fe200078e0a17 */
[----:B------:R-:W-:Y:S01]  /*2e30*/  @!P3 LOP3.LUT R23, RZ, R7, RZ, 0x33, !PT ;  /* 0x00000007ff17b212 */ /* 0x000fe200078e33ff */
[----:B0-----:R-:W-:Y:S01]  /*2e40*/  IMAD.MOV R16, RZ, RZ, -R33 ;  /* 0x000000ffff107224 */ /* 0x001fe200078e0a21 */
[----:B------:R-:W-:Y:S01]  /*2e50*/  MOV R32, RZ ;  /* 0x000000ff00207202 */ /* 0x000fe20000000f00 */
[----:B------:R-:W-:Y:S01]  /*2e60*/  @!P2 IMAD.MOV R27, RZ, RZ, -R27 ;  /* 0x000000ffff1ba224 */ /* 0x000fe200078e0a1b */
[----:B------:R-:W-:Y:S01]  /*2e70*/  @!P5 LOP3.LUT R27, RZ, R9, RZ, 0x33, !PT ;  /* 0x00000009ff1bd212 */ /* 0x000fe200078e33ff */
[----:B------:R-:W-:Y:S01]  /*2e80*/  IMAD R19, R16, R18, RZ ;  /* 0x0000001210137224 */ /* 0x000fe200078e02ff */
[----:B------:R-:W-:Y:S01]  /*2e90*/  IABS R16, R23 ;  /* 0x0000001700107213 */ /* 0x000fe20000000000 */
[----:B------:R-:W-:Y:S01]  /*2ea0*/  IMAD.HI.U32 R30, R31, R21, R30 ;  /* 0x000000151f1e7227 */ /* 0x000fe200078e001e */
[----:B------:R-:W-:-:S02]  /*2eb0*/  IABS R21, R8 ;  /* 0x0000000800157213 */ /* 0x000fc40000000000 */
[----:B------:R-:W-:Y:S01]  /*2ec0*/  IABS R26, R27 ;  /* 0x0000001b001a7213 */ /* 0x000fe20000000000 */
[----:B------:R-:W-:Y:S01]  /*2ed0*/  @!P1 IMAD.IADD R11, R11, 0x1, -R14 ;  /* 0x000000010b0b9824 */ /* 0x000fe200078e0a0e */
[----:B------:R-:W-:Y:S01]  /*2ee0*/  IADD3 R10, PT, PT, RZ, -R10, RZ ;  /* 0x8000000aff0a7210 */ /* 0x000fe20007ffe0ff */
[----:B------:R-:W-:Y:S01]  /*2ef0*/  IMAD.HI.U32 R19, R33, R19, R32 ;  /* 0x0000001321137227 */ /* 0x000fe200078e0020 */
[----:B------:R-:W-:Y:S02]  /*2f00*/  ISETP.NE.AND P2, PT, R17, RZ, PT ;  /* 0x000000ff1100720c */ /* 0x000fe40003f45270 */
[----:B------:R-:W-:Y:S01]  /*2f10*/  ISETP.GE.U32.AND P4, PT, R11, R14, PT ;  /* 0x0000000e0b00720c */ /* 0x000fe20003f86070 */
[----:B------:R-:W-:Y:S01]  /*2f20*/  IMAD.HI.U32 R11, R30, R16, RZ ;  /* 0x000000101e0b7227 */ /* 0x000fe200078e00ff */
[----:B------:R-:W-:Y:S02]  /*2f30*/  LOP3.LUT R14, R2, R17, RZ, 0x3c, !PT ;  /* 0x00000011020e7212 */ /* 0x000fe400078e3cff */
[----:B------:R-:W-:Y:S01]  /*2f40*/  ISETP.NE.AND P5, PT, R8, RZ, PT ;  /* 0x000000ff0800720c */ /* 0x000fe20003fa5270 */
[----:B------:R-:W-:Y:S01]  /*2f50*/  IMAD.MOV R21, RZ, RZ, -R21 ;  /* 0x000000ffff157224 */ /* 0x000fe200078e0a15 */
[----:B------:R-:W-:Y:S01]  /*2f60*/  ISETP.GE.AND P0, PT, R14, RZ, PT ;  /* 0x000000ff0e00720c */ /* 0x000fe20003f06270 */
[----:B------:R-:W-:-:S04]  /*2f70*/  IMAD.HI.U32 R19, R19, R26, RZ ;  /* 0x0000001a13137227 */ /* 0x000fc800078e00ff */
[----:B------:R-:W-:Y:S02]  /*2f80*/  IMAD R10, R11, R10, R16 ;  /* 0x0000000a0b0a7224 */ /* 0x000fe400078e0210 */
[----:B------:R-:W-:Y:S02]  /*2f90*/  IMAD R21, R19, R21, R26 ;  /* 0x0000001513157224 */ /* 0x000fe400078e021a */
[----:B------:R-:W-:Y:S01]  /*2fa0*/  @!P1 VIADD R20, R20, 0x1 ;  /* 0x0000000114149836 */ /* 0x000fe20000000000 */
[----:B------:R-:W-:Y:S01]  /*2fb0*/  ISETP.GT.U32.AND P1, PT, R15, R10, PT ;  /* 0x0000000a0f00720c */ /* 0x000fe20003f24070 */
[----:B------:R-:W-:Y:S01]  /*2fc0*/  IMAD.MOV R14, RZ, RZ, -R27 ;  /* 0x000000ffff0e7224 */ /* 0x000fe200078e0a1b */
[----:B------:R-:W-:Y:S02]  /*2fd0*/  ISETP.GT.U32.AND P3, PT, R18, R21, PT ;  /* 0x000000151200720c */ /* 0x000fe40003f64070 */
[----:B------:R-:W-:Y:S01]  /*2fe0*/  @P4 IADD3 R20, PT, PT, R20, 0x1, RZ ;  /* 0x0000000114144810 */ /* 0x000fe20007ffe0ff */
[----:B------:R-:W-:Y:S01]  /*2ff0*/  IMAD R14, R9, R14, R28 ;  /* 0x0000000e090e7224 */ /* 0x000fe200078e021c */
[----:B------:R-:W-:-:S02]  /*3000*/  LOP3.LUT R9, R23, R6, RZ, 0x3c, !PT ;  /* 0x0000000617097212 */ /* 0x000fc400078e3cff */
[----:B------:R-:W-:Y:S02]  /*3010*/  @!P0 IADD3 R20, PT, PT, -R20, RZ, RZ ;  /* 0x000000ff14148210 */ /* 0x000fe40007ffe1ff */
[----:B------:R-:W-:Y:S02]  /*3020*/  @!P2 LOP3.LUT R20, RZ, R17, RZ, 0x33, !PT ;  /* 0x00000011ff14a212 */ /* 0x000fe400078e33ff */
[----:B------:R-:W-:Y:S01]  /*3030*/  ISETP.GE.AND P0, PT, R9, RZ, PT ;  /* 0x000000ff0900720c */ /* 0x000fe20003f06270 */
[----:B------:R-:W-:Y:S02]  /*3040*/  @!P1 IMAD.IADD R10, R10, 0x1, -R15 ;  /* 0x000000010a0a9824 */ /* 0x000fe400078e0a0f */
[----:B------:R-:W-:Y:S01]  /*3050*/  @!P3 IMAD.IADD R21, R21, 0x1, -R18 ;  /* 0x000000011515b824 */ /* 0x000fe200078e0a12 */
[----:B------:R-:W-:Y:S01]  /*3060*/  @!P3 IADD3 R19, PT, PT, R19, 0x1, RZ ;  /* 0x000000011313b810 */ /* 0x000fe20007ffe0ff */
[----:B------:R-:W-:Y:S01]  /*3070*/  @!P1 VIADD R11, R11, 0x1 ;  /* 0x000000010b0b9836 */ /* 0x000fe20000000000 */
[----:B------:R-:W-:Y:S01]  /*3080*/  ISETP.GE.U32.AND P4, PT, R10, R15, PT ;  /* 0x0000000f0a00720c */ /* 0x000fe20003f86070 */
[----:B------:R-:W-:Y:S01]  /*3090*/  IMAD.WIDE R28, R20, UR9, RZ ;  /* 0x00000009141c7c25 */ /* 0x000fe2000f8e02ff */
[----:B------:R-:W-:-:S02]  /*30a0*/  ISETP.GE.U32.AND P6, PT, R21, R18, PT ;  /* 0x000000121500720c */ /* 0x000fc40003fc6070 */
[----:B------:R-:W-:Y:S01]  /*30b0*/  LOP3.LUT R10, R27, R8, RZ, 0x3c, !PT ;  /* 0x000000081b0a7212 */ /* 0x000fe200078e3cff */
[----:B------:R-:W-:Y:S01]  /*30c0*/  IMAD.MOV R20, RZ, RZ, -R20 ;  /* 0x000000ffff147224 */ /* 0x000fe200078e0a14 */
[----:B------:R-:W-:Y:S01]  /*30d0*/  ISETP.NE.AND P1, PT, R6, RZ, PT ;  /* 0x000000ff0600720c */ /* 0x000fe20003f25270 */
[----:B------:R-:W-:Y:S01]  /*30e0*/  IMAD.WIDE.U32 R28, R0, UR8, R28 ;  /* 0x00000008001c7c25 */ /* 0x000fe2000f8e001c */
[----:B------:R-:W-:Y:S01]  /*30f0*/  ISETP.GE.AND P2, PT, R10, RZ, PT ;  /* 0x000000ff0a00720c */ /* 0x000fe20003f46270 */
[----:B------:R-:W-:Y:S02]  /*3100*/  UIMAD UR8, UR22, UR8, URZ ;  /* 0x00000008160872a4 */ /* 0x000fe4000f8e02ff */
[----:B------:R-:W-:Y:S01]  /*3110*/  IMAD R29, R0, UR12, R29 ;  /* 0x0000000c001d7c24 */ /* 0x000fe2000f8e021d */
[----:B------:R-:W-:Y:S01]  /*3120*/  UIMAD UR12, UR7, UR4, URZ ;  /* 0x00000004070c72a4 */ /* 0x000fe2000f8e02ff */
[----:B------:R-:W-:Y:S01]  /*3130*/  @P4 IADD3 R11, PT, PT, R11, 0x1, RZ ;  /* 0x000000010b0b4810 */ /* 0x000fe20007ffe0ff */
[----:B------:R-:W-:Y:S01]  /*3140*/  IMAD R17, R17, R20, R2 ;  /* 0x0000001411117224 */ /* 0x000fe200078e0202 */
[----:B------:R-:W-:Y:S01]  /*3150*/  IADD3 R2, PT, PT, -R23, RZ, RZ ;  /* 0x000000ff17027210 */ /* 0x000fe20007ffe1ff */
[----:B------:R-:W-:-:S02]  /*3160*/  @P6 VIADD R19, R19, 0x1 ;  /* 0x0000000113136836 */ /* 0x000fc40000000000 */
[----:B------:R-:W-:Y:S01]  /*3170*/  @!P0 IMAD.MOV R11, RZ, RZ, -R11 ;  /* 0x000000ffff0b8224 */ /* 0x000fe200078e0a0b */
[----:B------:R-:W-:Y:S01]  /*3180*/  @!P1 LOP3.LUT R11, RZ, R6, RZ, 0x33, !PT ;  /* 0x00000006ff0b9212 */ /* 0x000fe200078e33ff */
[----:B------:R-:W-:-:S03]  /*3190*/  IMAD.WIDE R28, R17, UR4, R28 ;  /* 0x00000004111c7c25 */ /* 0x000fc6000f8e021c */
[----:B------:R-:W-:Y:S01]  /*31a0*/  IADD3 R0, PT, PT, -R11, RZ, RZ ;  /* 0x000000ff0b007210 */ /* 0x000fe20007ffe1ff */
[----:B------:R-:W-:Y:S01]  /*31b0*/  @!P2 IMAD.MOV R19, RZ, RZ, -R19 ;  /* 0x000000ffff13a224 */ /* 0x000fe200078e0a13 */
[----:B------:R-:W-:Y:S01]  /*31c0*/  @!P5 LOP3.LUT R19, RZ, R8, RZ, 0x33, !PT ;  /* 0x00000008ff13d212 */ /* 0x000fe200078e33ff */
[----:B------:R-:W-:Y:S01]  /*31d0*/  IMAD.WIDE R14, R14, UR5, RZ ;  /* 0x000000050e0e7c25 */ /* 0x000fe2000f8e02ff */
[----:B------:R-:W0:Y:S03]  /*31e0*/  LDCU.64 UR4, c[0x0][0x420] ;  /* 0x00008400ff0477ac */ /* 0x000e260008000a00 */
[----:B------:R-:W-:Y:S02]  /*31f0*/  IMAD.MOV R9, RZ, RZ, -R19 ;  /* 0x000000ffff097224 */ /* 0x000fe400078e0a13 */
[----:B------:R-:W-:-:S04]  /*3200*/  IMAD.WIDE R16, R19, UR6, RZ ;  /* 0x0000000613107c25 */ /* 0x000fc8000f8e02ff */
[----:B------:R-:W-:Y:S02]  /*3210*/  IMAD R2, R7, R2, R12 ;  /* 0x0000000207027224 */ /* 0x000fe400078e020c */
[----:B------:R-:W-:Y:S02]  /*3220*/  IMAD R9, R8, R9, R27 ;  /* 0x0000000908097224 */ /* 0x000fe400078e021b */
[----:B------:R-:W-:Y:S01]  /*3230*/  IMAD R6, R6, R0, R23 ;  /* 0x0000000006067224 */ /* 0x000fe200078e0217 */
[----:B------:R-:W-:Y:S01]  /*3240*/  IADD3 R0, P1, P0, R16, R28, R14 ;  /* 0x0000001c10007210 */ /* 0x000fe2000783e00e */
[----:B------:R-:W-:-:S03]  /*3250*/  IMAD.WIDE R18, R2, UR8, RZ ;  /* 0x0000000802127c25 */ /* 0x000fc6000f8e02ff */
[----:B------:R-:W-:Y:S01]  /*3260*/  IADD3.X R15, PT, PT, R17, R29, R15, P1, P0 ;  /* 0x0000001d110f7210 */ /* 0x000fe20000fe040f */
[----:B------:R-:W-:-:S04]  /*3270*/  IMAD.WIDE R8, R9, UR12, RZ ;  /* 0x0000000c09087c25 */ /* 0x000fc8000f8e02ff */
[----:B------:R-:W-:Y:S01]  /*3280*/  IMAD.WIDE R6, R6, R5, RZ ;  /* 0x0000000506067225 */ /* 0x000fe200078e02ff */
[----:B------:R-:W-:-:S03]  /*3290*/  IADD3 R5, P1, P0, R18, R0, R8 ;  /* 0x0000000012057210 */ /* 0x000fc6000783e008 */
[----:B------:R-:W-:Y:S01]  /*32a0*/  IMAD.WIDE R2, R11, R3, RZ ;  /* 0x000000030b027225 */ /* 0x000fe200078e02ff */
[----:B------:R-:W-:Y:S02]  /*32b0*/  IADD3.X R15, PT, PT, R19, R15, R9, P1, P0 ;  /* 0x0000000f130f7210 */ /* 0x000fe40000fe0409 */
[----:B------:R-:W-:-:S04]  /*32c0*/  IADD3 R5, P1, P0, R6, R5, R2 ;  /* 0x0000000506057210 */ /* 0x000fc8000783e002 */
[----:B------:R-:W-:Y:S02]  /*32d0*/  IADD3.X R2, PT, PT, R7, R15, R3, P1, P0 ;  /* 0x0000000f07027210 */ /* 0x000fe40000fe0403 */
[----:B0-----:R-:W-:-:S04]  /*32e0*/  LEA R6, P0, R5, UR4, 0x2 ;  /* 0x0000000405067c11 */ /* 0x001fc8000f8010ff */
[----:B------:R-:W-:-:S05]  /*32f0*/  LEA.HI.X R7, R5, UR5, R2, 0x2, P0 ;  /* 0x0000000505077c11 */ /* 0x000fca00080f1402 */
[----:B------:R0:W-:Y:S01]  /*3300*/  STG.E desc[UR10][R6.64], R22 ;  /* 0x0000001606007986 */ /* 0x0001e2000c10190a */
[----:B------:R-:W-:Y:S05]  /*3310*/  BRA `(.L_x_52) ;  /* 0x0000000000107947 */ /* 0x000fea0003800000 */
.L_x_53:
[----:B------:R-:W0:Y:S01]  /*3320*/  LDC.64 R2, c[0x0][0x420] ;  /* 0x00010800ff027b82 */ /* 0x000e220000000a00 */
[----:B------:R-:W-:-:S05]  /*3330*/  IADD3 R0, PT, PT, R13, UR20, RZ ;  /* 0x000000140d007c10 */ /* 0x000fca000fffe0ff */
[----:B0-----:R-:W-:-:S05]  /*3340*/  IMAD.WIDE.U32 R2, R0, 0x4, R2 ;  /* 0x0000000400027825 */ /* 0x001fca00078e0002 */
[----:B------:R1:W-:Y:S02]  /*3350*/  STG.E desc[UR10][R2.64], R22 ;  /* 0x0000001602007986 */ /* 0x0003e4000c10190a */
.L_x_52:
[----:B------:R-:W-:Y:S05]  /*3360*/  BSYNC.RECONVERGENT B1 ;  /* 0x0000000000017941 */ /* 0x000fea0003800200 */
.L_x_51:
[----:B------:R-:W2:Y:S01]  /*3370*/  LDCU UR9, c[0x0][0x534] ;  /* 0x0000a680ff0977ac */ /* 0x000ea20008000800 */
[----:B0-----:R-:W-:Y:S01]  /*3380*/  LOP3.LUT R6, R4, 0x1f, RZ, 0xc0, !PT ;  /* 0x0000001f04067812 */ /* 0x001fe200078ec0ff */
[----:B------:R-:W0:Y:S01]  /*3390*/  S2UR UR6, SR_CgaCtaId ;  /* 0x00000000000679c3 */ /* 0x000e220000008800 */
[----:B------:R-:W-:Y:S01]  /*33a0*/  IMAD.SHL.U32 R15, R13, 0x4, RZ ;  /* 0x000000040d0f7824 */ /* 0x000fe200078e00ff */
[----:B------:R-:W-:Y:S01]  /*33b0*/  UMOV UR4, 0x400 ;  /* 0x0000040000047882 */ /* 0x000fe20000000000 */
[----:B------:R-:W-:Y:S01]  /*33c0*/  LOP3.LUT R0, R6, 0x20, RZ, 0xfc, !PT ;  /* 0x0000002006007812 */ /* 0x000fe200078efcff */
[----:B------:R-:W-:Y:S01]  /*33d0*/  IMAD.SHL.U32 R14, R4, 0x4, RZ ;  /* 0x00000004040e7824 */ /* 0x000fe200078e00ff */
[----:B-1----:R-:W-:Y:S01]  /*33e0*/  CS2R R2, SRZ ;  /* 0x0000000000027805 */ /* 0x002fe2000001ff00 */
[----:B------:R-:W-:-:S03]  /*33f0*/  IMAD.MOV.U32 R5, RZ, RZ, RZ ;  /* 0x000000ffff057224 */ /* 0x000fc600078e00ff */
[----:B------:R-:W-:Y:S02]  /*3400*/  LOP3.LUT R14, R14, 0x7c, RZ, 0xc0, !PT ;  /* 0x0000007c0e0e7812 */ /* 0x000fe400078ec0ff */
[----:B--2---:R-:W-:Y:S01]  /*3410*/  ISETP.GE.AND P1, PT, R6, UR9, PT ;  /* 0x0000000906007c0c */ /* 0x004fe2000bf26270 */
[----:B------:R-:W-:Y:S01]  /*3420*/  UISETP.GE.AND UP0, UPT, UR9, 0x1, UPT ;  /* 0x000000010900788c */ /* 0x000fe2000bf06270 */
[----:B------:R-:W-:Y:S01]  /*3430*/  ISETP.GE.AND P0, PT, R0, UR9, PT ;  /* 0x0000000900007c0c */ /* 0x000fe2000bf06270 */
[----:B------:R-:W-:Y:S01]  /*3440*/  HFMA2 R0, -RZ, RZ, 0, 0 ;  /* 0x00000000ff007431 */ /* 0x000fe200000001ff */
[C---:B------:R-:W-:Y:S02]  /*3450*/  ISETP.GT.U32.OR P1, PT, R4.reuse, 0x7f, P1 ;  /* 0x0000007f0400780c */ /* 0x040fe40000f24470 */
[----:B------:R-:W-:Y:S01]  /*3460*/  ISETP.GT.U32.OR P0, PT, R4, 0x7f, P0 ;  /* 0x0000007f0400780c */ /* 0x000fe20000704470 */
[----:B0-----:R-:W-:-:S06]  /*3470*/  ULEA UR6, UR6, UR4, 0x18 ;  /* 0x0000000406067291 */ /* 0x001fcc000f8ec0ff */
[----:B------:R-:W-:-:S04]  /*3480*/  IADD3 R7, PT, PT, R15, UR6, RZ ;  /* 0x000000060f077c10 */ /* 0x000fc8000fffe0ff */
[C---:B------:R-:W-:Y:S02]  /*3490*/  @!P1 FADD.FTZ R11, -R22.reuse, R24 ;  /* 0x00000018160b9221 */ /* 0x040fe40000010100 */
[----:B------:R-:W-:Y:S01]  /*34a0*/  @!P0 FADD.FTZ R9, -R22, R25 ;  /* 0x0000001916098221 */ /* 0x000fe20000010100 */
[C-C-:B------:R-:W-:Y:S02]  /*34b0*/  @!P1 IMAD R10, R6.reuse, 0x14, R7.reuse ;  /* 0x00000014060a9824 */ /* 0x140fe400078e0207 */
[----:B------:R-:W-:Y:S01]  /*34c0*/  @!P1 FMUL.FTZ R11, R11, 1.4426950216293334961 ;  /* 0x3fb8aa3b0b0b9820 */ /* 0x000fe20000410000 */
[----:B------:R-:W-:Y:S02]  /*34d0*/  @!P0 IMAD R8, R6, 0x14, R7 ;  /* 0x0000001406088824 */ /* 0x000fe400078e0207 */
[----:B------:R-:W-:-:S03]  /*34e0*/  @!P0 FMUL.FTZ R9, R9, 1.4426950216293334961 ;  /* 0x3fb8aa3b09098820 */ /* 0x000fc60000410000 */
[----:B------:R-:W0:Y:S04]  /*34f0*/  @!P1 MUFU.EX2 R11, R11 ;  /* 0x0000000b000b9308 */ /* 0x000e280000000800 */
[----:B------:R-:W1:Y:S01]  /*3500*/  @!P0 MUFU.EX2 R9, R9 ;  /* 0x0000000900098308 */ /* 0x000e620000000800 */
[----:B0-----:R0:W-:Y:S04]  /*3510*/  @!P1 STS [R10], R11 ;  /* 0x0000000b0a009388 */ /* 0x0011e80000000800 */
[----:B-1----:R0:W-:Y:S01]  /*3520*/  @!P0 STS [R8+0x280], R9 ;  /* 0x0002800908008388 */ /* 0x0021e20000000800 */
        /* <DEDUP_REMOVED lines=9> */
[----:B-1----:R-:W-:Y:S02]  /*35c0*/  UIMAD UR7, UR20, UR12, URZ ;  /* 0x0000000c140772a4 */ /* 0x002fe4000f8e02ff */
[----:B------:R-:W-:-:S04]  /*35d0*/  UIMAD UR12, UR21, UR12, URZ ;  /* 0x0000000c150c72a4 */ /* 0x000fc8000f8e02ff */
[----:B------:R-:W-:Y:S01]  /*35e0*/  IMAD.U32 R17, RZ, RZ, UR7 ;  /* 0x00000007ff117e24 */ /* 0x000fe2000f8e00ff */
[----:B------:R-:W-:Y:S01]  /*35f0*/  LEA R0, P0, R0, UR7, 0x2 ;  /* 0x0000000700007c11 */ /* 0x000fe2000f8010ff */
[----:B------:R-:W-:-:S03]  /*3600*/  UIADD3 UR7, UPT, UPT, UR21, -UR20, URZ ;  /* 0x8000001415077290 */ /* 0x000fc6000fffe0ff */
[----:B------:R-:W-:Y:S02]  /*3610*/  LEA.HI.X.SX32 R17, R17, RZ, 0x1, P0 ;  /* 0x000000ff11117211 */ /* 0x000fe400000f0eff */
[----:B0-----:R-:W-:Y:S01]  /*3620*/  LEA R16, P0, R0, UR4, 0x2 ;  /* 0x0000000400107c11 */ /* 0x001fe2000f8010ff */
[----:B------:R-:W-:-:S03]  /*3630*/  ULOP3.LUT UR4, UR9, 0x3, URZ, 0xc0, !UPT ;  /* 0x0000000309047892 */ /* 0x000fc6000f8ec0ff */
[----:B------:R-:W-:Y:S01]  /*3640*/  LEA.HI.X R17, R0, UR5, R17, 0x2, P0 ;  /* 0x0000000500117c11 */ /* 0x000fe200080f1411 */
[----:B------:R-:W-:Y:S01]  /*3650*/  IMAD.MOV.U32 R0, RZ, RZ, RZ ;  /* 0x000000ffff007224 */ /* 0x000fe200078e00ff */
[----:B------:R-:W-:Y:S07]  /*3660*/  BRA.U !UP0, `(.L_x_60) ;  /* 0x0000000508247547 */ /* 0x000fee000b800000 */
[----:B------:R-:W-:Y:S01]  /*3670*/  ULOP3.LUT UR9, UR9, 0x7ffffffc, URZ, 0xc0, !UPT ;  /* 0x7ffffffc09097892 */ /* 0x000fe2000f8ec0ff */
[----:B------:R-:W-:Y:S01]  /*3680*/  VIADD R7, R7, 0x28 ;  /* 0x0000002807077836 */ /* 0x000fe20000000000 */
[----:B------:R-:W-:Y:S01]  /*3690*/  ISETP.GE.AND P2, PT, R13, UR7, PT ;  /* 0x000000070d007c0c */ /* 0x000fe2000bf46270 */
[----:B------:R-:W-:Y:S01]  /*36a0*/  IMAD.MOV.U32 R0, RZ, RZ, RZ ;  /* 0x000000ffff007224 */ /* 0x000fe200078e00ff */
[----:B------:R-:W-:Y:S02]  /*36b0*/  CS2R R2, SRZ ;  /* 0x0000000000027805 */ /* 0x000fe4000001ff00 */
[----:B------:R-:W-:Y:S01]  /*36c0*/  MOV R5, RZ ;  /* 0x000000ff00057202 */ /* 0x000fe20000000f00 */
[----:B------:R-:W-:Y:S01]  /*36d0*/  IMAD.U32 R18, RZ, RZ, UR9 ;  /* 0x00000009ff127e24 */ /* 0x000fe2000f8e00ff */
[----:B------:R-:W-:Y:S02]  /*36e0*/  UIMAD.WIDE UR24, UR12, 0x10, URZ ;  /* 0x000000100c1878a5 */ /* 0x000fe4000f8e02ff */
[----:B------:R-:W-:Y:S01]  /*36f0*/  UIMAD.WIDE UR18, UR12, 0xc, URZ ;  /* 0x0000000c0c1278a5 */ /* 0x000fe2000f8e02ff */
[----:B------:R-:W0:Y:S01]  /*3700*/  LDCU UR5, c[0x0][0x440] ;  /* 0x00008800ff0577ac */ /* 0x000e220008000800 */
[----:B------:R-:W-:-:S02]  /*3710*/  UIMAD.WIDE UR16, UR12, 0x8, URZ ;  /* 0x000000080c1078a5 */ /* 0x000fc4000f8e02ff */
[----:B------:R-:W-:Y:S02]  /*3720*/  UIMAD.WIDE UR14, UR12, 0x4, URZ ;  /* 0x000000040c0e78a5 */ /* 0x000fe4000f8e02ff */
[----:B------:R-:W-:-:S12]  /*3730*/  UIADD3 UR8, UPT, UPT, -UR9, URZ, URZ ;  /* 0x000000ff09087290 */ /* 0x000fd8000fffe1ff */
.L_x_69:
[----:B--2---:R1:W2:Y:S01]  /*3740*/  LDS R4, [R7+-0x28] ;  /* 0xffffd80007047984 */ /* 0x0042a20000000800 */
[----:B------:R-:W-:Y:S03]  /*3750*/  BSSY.RECONVERGENT B0, `(.L_x_61) ;  /* 0x0000008000007945 */ /* 0x000fe60003800200 */
[----:B---3--:R1:W3:Y:S04]  /*3760*/  LDS R6, [R7+-0x14] ;  /* 0xffffec0007067984 */ /* 0x0082e80000000800 */
[----:B------:R1:W4:Y:S01]  /*3770*/  LDS R12, [R7] ;  /* 0x00000000070c7984 */ /* 0x0003220000000800 */
[----:B0-----:R-:W-:Y:S05]  /*3780*/  @P2 BRA `(.L_x_62) ;  /* 0x0000000000102947 */ /* 0x001fea0003800000 */
[----:B0-----:R-:W-:Y:S02]  /*3790*/  ISETP.GE.AND P0, PT, R14, UR5, PT ;  /* 0x000000050e007c0c */ /* 0x001fe4000bf06270 */
[----:B------:R-:W-:Y:S02]  /*37a0*/  CS2R R10, SRZ ;  /* 0x00000000000a7805 */ /* 0x000fe4000001ff00 */
[----:B------:R-:W-:Y:S09]  /*37b0*/  CS2R R8, SRZ ;  /* 0x0000000000087805 */ /* 0x000ff2000001ff00 */
[----:B------:R0:W5:Y:S02]  /*37c0*/  @!P0 LDG.E.128 R8, desc[UR10][R16.64] ;  /* 0x0000000a10088981 */ /* 0x000164000c1e1d00 */
.L_x_62:
[----:B0-----:R-:W-:Y:S05]  /*37d0*/  BSYNC.RECONVERGENT B0 ;  /* 0x0000000000007941 */ /* 0x001fea0003800200 */
.L_x_61:
        /* <DEDUP_REMOVED lines=12> */
.L_x_64:
[----:B------:R-:W-:Y:S05]  /*38a0*/  BSYNC.RECONVERGENT B0 ;  /* 0x0000000000007941 */ /* 0x000fea0003800200 */
.L_x_63:
        /* <DEDUP_REMOVED lines=9> */
[----:B0-----:R-:W-:Y:S04]  /*3940*/  @!P0 IADD3 R20, P1, PT, R16, UR16, RZ ;  /* 0x0000001010148c10 */ /* 0x001fe8000ff3e0ff */
[----:B------:R-:W-:Y:S05]  /*3950*/  @!P0 IADD3.X R21, PT, PT, R17, UR17, RZ, P1, !PT ;  /* 0x0000001111158c10 */ /* 0x000fea0008ffe4ff */
[----:B------:R2:W5:Y:S04]  /*3960*/  @!P0 LDG.E.128 R8, desc[UR10][R20.64] ;  /* 0x0000000a14088981 */ /* 0x000568000c1e1d00 */
.L_x_66:
[----:B------:R-:W-:Y:S05]  /*3970*/  BSYNC.RECONVERGENT B0 ;  /* 0x0000000000007941 */ /* 0x000fea0003800200 */
.L_x_65:
[C---:B----45:R-:W-:Y:S01]  /*3980*/  FFMA.FTZ R5, R12.reuse, R8, R5 ;  /* 0x000000080c057223 */ /* 0x070fe20000010005 */
        /* <DEDUP_REMOVED lines=8> */
[----:B0-2---:R-:W-:Y:S04]  /*3a10*/  @!P0 IADD3 R20, P1, PT, R16, UR18, RZ ;  /* 0x0000001210148c10 */ /* 0x005fe8000ff3e0ff */
[----:B------:R-:W-:Y:S05]  /*3a20*/  @!P0 IADD3.X R21, PT, PT, R17, UR19, RZ, P1, !PT ;  /* 0x0000001311158c10 */ /* 0x000fea0008ffe4ff */
[----:B------:R3:W5:Y:S04]  /*3a30*/  @!P0 LDG.E.128 R8, desc[UR10][R20.64] ;  /* 0x0000000a14088981 */ /* 0x000768000c1e1d00 */
.L_x_68:
[----:B------:R-:W-:Y:S05]  /*3a40*/  BSYNC.RECONVERGENT B0 ;  /* 0x0000000000007941 */ /* 0x000fea0003800200 */
.L_x_67:
[----:B------:R-:W-:Y:S01]  /*3a50*/  IADD3 R16, P0, PT, R16, UR24, RZ ;  /* 0x0000001810107c10 */ /* 0x000fe2000ff1e0ff */
[----:B------:R1:W4:Y:S01]  /*3a60*/  LDS R4, [R7+0x14] ;  /* 0x0000140007047984 */ /* 0x0003220000000800 */
[----:B------:R-:W-:Y:S02]  /*3a70*/  UIADD3 UR8, UPT, UPT, UR8, 0x4, URZ ;  /* 0x0000000408087890 */ /* 0x000fe4000fffe0ff */
[----:B------:R-:W-:Y:S02]  /*3a80*/  IADD3.X R17, PT, PT, R17, UR25, RZ, P0, !PT ;  /* 0x0000001911117c10 */ /* 0x000fe400087fe4ff */
[----:B------:R-:W-:Y:S01]  /*3a90*/  UISETP.NE.AND UP0, UPT, UR8, URZ, UPT ;  /* 0x000000ff0800728c */ /* 0x000fe2000bf05270 */
[----:B-1----:R-:W-:Y:S01]  /*3aa0*/  IADD3 R7, PT, PT, R7, 0x50, RZ ;  /* 0x0000005007077810 */ /* 0x002fe20007ffe0ff */
[C---:B----45:R-:W-:Y:S01]  /*3ab0*/  FFMA.FTZ R5, R4.reuse, R8, R5 ;  /* 0x0000000804057223 */ /* 0x070fe20000010005 */
[C---:B------:R-:W-:Y:S01]  /*3ac0*/  FFMA.FTZ R2, R4.reuse, R9, R2 ;  /* 0x0000000904027223 */ /* 0x040fe20000010002 */
[C---:B------:R-:W-:Y:S01]  /*3ad0*/  FFMA.FTZ R3, R4.reuse, R10, R3 ;  /* 0x0000000a04037223 */ /* 0x040fe20000010003 */
[----:B------:R-:W-:Y:S04]  /*3ae0*/  FFMA.FTZ R0, R4, R11, R0 ;  /* 0x0000000b04007223 */ /* 0x000fe80000010000 */
[----:B------:R-:W-:Y:S05]  /*3af0*/  BRA.U UP0, `(.L_x_69) ;  /* 0xfffffffd00107547 */ /* 0x000fea000b83ffff */
.L_x_60:
[----:B------:R-:W-:-:S09]  /*3b00*/  UISETP.NE.AND UP0, UPT, UR4, URZ, UPT ;  /* 0x000000ff0400728c */ /* 0x000fd2000bf05270 */
[----:B------:R-:W-:Y:S05]  /*3b10*/  BRA.U !UP0, `(.L_x_59) ;  /* 0x0000000108607547 */ /* 0x000fea000b800000 */
[----:B------:R-:W-:Y:S01]  /*3b20*/  IMAD R18, R18, 0x14, R15 ;  /* 0x0000001412127824 */ /* 0x000fe200078e020f */
[----:B------:R-:W-:Y:S01]  /*3b30*/  ISETP.GE.AND P1, PT, R13, UR7, PT ;  /* 0x000000070d007c0c */ /* 0x000fe2000bf26270 */
[----:B------:R-:W1:Y:S03]  /*3b40*/  LDCU UR5, c[0x0][0x440] ;  /* 0x00008800ff0577ac */ /* 0x000e660008000800 */
[----:B------:R-:W-:Y:S01]  /*3b50*/  IADD3 R6, PT, PT, R18, UR6, RZ ;  /* 0x0000000612067c10 */ /* 0x000fe2000fffe0ff */
[----:B------:R-:W-:Y:S02]  /*3b60*/  UIMAD.WIDE UR14, UR12, 0x4, URZ ;  /* 0x000000040c0e78a5 */ /* 0x000fe4000f8e02ff */
[----:B------:R-:W-:-:S12]  /*3b70*/  UIADD3 UR8, UPT, UPT, -UR4, URZ, URZ ;  /* 0x000000ff04087290 */ /* 0x000fd8000fffe1ff */
.L_x_72:
[----:B------:R4:W0:Y:S01]  /*3b80*/  LDS R4, [R6] ;  /* 0x0000000006047984 */ /* 0x0008220000000800 */
[----:B------:R-:W-:Y:S01]  /*3b90*/  UIADD3 UR8, UPT, UPT, UR8, 0x1, URZ ;  /* 0x0000000108087890 */ /* 0x000fe2000fffe0ff */
[----:B------:R-:W-:Y:S04]  /*3ba0*/  BSSY.RECONVERGENT B0, `(.L_x_70) ;  /* 0x0000006000007945 */ /* 0x000fe80003800200 */
[----:B------:R-:W-:Y:S05]  /*3bb0*/  @P1 BRA `(.L_x_71) ;  /* 0x0000000000101947 */ /* 0x000fea0003800000 */
[----:B-1----:R-:W-:Y:S02]  /*3bc0*/  ISETP.GE.AND P0, PT, R14, UR5, PT ;  /* 0x000000050e007c0c */ /* 0x002fe4000bf06270 */
[----:B------:R-:W-:Y:S02]  /*3bd0*/  CS2R R10, SRZ ;  /* 0x00000000000a7805 */ /* 0x000fe4000001ff00 */
[----:B------:R-:W-:Y:S09]  /*3be0*/  CS2R R8, SRZ ;  /* 0x0000000000087805 */ /* 0x000ff2000001ff00 */
[----:B------:R1:W5:Y:S02]  /*3bf0*/  @!P0 LDG.E.128 R8, desc[UR10][R16.64] ;  /* 0x0000000a10088981 */ /* 0x000364000c1e1d00 */
.L_x_71:
[----:B-1----:R-:W-:Y:S05]  /*3c00*/  BSYNC.RECONVERGENT B0 ;  /* 0x0000000000007941 */ /* 0x002fea0003800200 */
.L_x_70:
[----:B------:R-:W-:Y:S01]  /*3c10*/  IADD3 R16, P0, PT, R16, UR14, RZ ;  /* 0x0000000e10107c10 */ /* 0x000fe2000ff1e0ff */
[----:B------:R-:W-:Y:S01]  /*3c20*/  UISETP.NE.AND UP0, UPT, UR8, URZ, UPT ;  /* 0x000000ff0800728c */ /* 0x000fe2000bf05270 */
[----:B0----5:R-:W-:Y:S01]  /*3c30*/  FFMA.FTZ R5, R4, R8, R5 ;  /* 0x0000000804057223 */ /* 0x021fe20000010005 */
[----:B----4-:R-:W-:Y:S01]  /*3c40*/  IADD3 R6, PT, PT, R6, 0x14, RZ ;  /* 0x0000001406067810 */ /* 0x010fe20007ffe0ff */
[C---:B------:R-:W-:Y:S01]  /*3c50*/  FFMA.FTZ R2, R4.reuse, R9, R2 ;  /* 0x0000000904027223 */ /* 0x040fe20000010002 */
[C---:B------:R-:W-:Y:S01]  /*3c60*/  FFMA.FTZ R3, R4.reuse, R10, R3 ;  /* 0x0000000a04037223 */ /* 0x040fe20000010003 */
[----:B------:R-:W-:Y:S01]  /*3c70*/  IADD3.X R17, PT, PT, R17, UR15, RZ, P0, !PT ;  /* 0x0000000f11117c10 */ /* 0x000fe200087fe4ff */
[----:B------:R-:W-:Y:S03]  /*3c80*/  FFMA.FTZ R0, R4, R11, R0 ;  /* 0x0000000b04007223 */ /* 0x000fe60000010000 */
[----:B------:R-:W-:Y:S05]  /*3c90*/  BRA.U UP0, `(.L_x_72) ;  /* 0xfffffffd00b87547 */ /* 0x000fea000b83ffff */
.L_x_59:
[----:B------:R-:W-:-:S04]  /*3ca0*/  IADD3 R13, PT, PT, R13, UR20, RZ ;  /* 0x000000140d0d7c10 */ /* 0x000fc8000fffe0ff */
[----:B------:R-:W-:-:S13]  /*3cb0*/  ISETP.GE.AND P0, PT, R13, UR21, PT ;  /* 0x000000150d007c0c */ /* 0x000fda000bf06270 */
[----:B------:R-:W-:Y:S05]  /*3cc0*/  @P0 EXIT ;  /* 0x000000000000094d */ /* 0x000fea0003800000 */
[----:B0-----:R-:W-:Y:S01]  /*3cd0*/  IABS R9, UR22 ;  /* 0x0000001600097c13 */ /* 0x001fe20008000000 */
[----:B------:R-:W0:Y:S01]  /*3ce0*/  LDC R8, c[0x0][0x434] ;  /* 0x00010d00ff087b82 */ /* 0x000e220000000800 */
[----:B------:R-:W-:Y:S01]  /*3cf0*/  IABS R10, R13 ;  /* 0x0000000d000a7213 */ /* 0x000fe20000000000 */
[----:B------:R-:W1:Y:S01]  /*3d00*/  LDCU UR4, c[0x0][0x440] ;  /* 0x00008800ff0477ac */ /* 0x000e620008000800 */
[----:B------:R-:W4:Y:S01]  /*3d10*/  I2F.RP R7, R9 ;  /* 0x0000000900077306 */ /* 0x000f220000209400 */
[----:B------:R-:W-:-:S05]  /*3d20*/  IABS R6, UR22 ;  /* 0x0000001600067c13 */ /* 0x000fca0008000000 */
[----:B------:R-:W-:Y:S02]  /*3d30*/  IMAD.MOV R6, RZ, RZ, -R6 ;  /* 0x000000ffff067224 */ /* 0x000fe400078e0a06 */
[----:B----4-:R-:W4:Y:S02]  /*3d40*/  MUFU.RCP R16, R7 ;  /* 0x0000000700107308 */ /* 0x010f240000001000 */
[----:B----4-:R-:W-:Y:S01]  /*3d50*/  VIADD R16, R16, 0xffffffe ;  /* 0x0ffffffe10107836 */ /* 0x010fe20000000000 */
        /* <DEDUP_REMOVED lines=25> */
[----:B-1----:R-:W-:-:S03]  /*3ef0*/  ISETP.GE.AND P1, PT, R14, UR4, PT ;  /* 0x000000040e007c0c */ /* 0x002fc6000bf26270 */
        /* <DEDUP_REMOVED lines=15> */
[----:B------:R-:W1:Y:S01]  /*3ff0*/  LDCU.64 UR8, c[0x0][0x410] ;  /* 0x00008200ff0877ac */ /* 0x000e620008000a00 */
        /* <DEDUP_REMOVED lines=15> */
[----:B-1----:R-:W-:Y:S02]  /*40f0*/  IMAD R7, R4, UR8, RZ ;  /* 0x0000000804077c24 */ /* 0x002fe4000f8e02ff */
        /* <DEDUP_REMOVED lines=13> */
        .weak           $__internal_1_$__cuda_sm20_div_s64
        .type           $__internal_1_$__cuda_sm20_div_s64,@function
        .size           $__internal_1_$__cuda_sm20_div_s64,(.L_x_14881 - $__internal_1_$__cuda_sm20_div_s64)
$__internal_1_$__cuda_sm20_div_s64:
        /* <DEDUP_REMOVED lines=28> */
[----:B------:R-:W-:Y:S02]  /*4390*/  IADD3 R12, P0, PT, RZ, -R36, RZ ;  /* 0x80000024ff0c7210 */ /* 0x000fe40007f1e0ff */
[----:B------:R-:W-:Y:S01]  /*43a0*/  ISETP.GE.AND P1, PT, R19, RZ, PT ;  /* 0x000000ff1300720c */ /* 0x000fe20003f26270 */
[----:B------:R-:W-:Y:S02]  /*43b0*/  IMAD R10, R15, R26, R10 ;  /* 0x0000001a0f0a7224 */ /* 0x000fe400078e020a */
[----:B------:R-:W-:-:S04]  /*43c0*/  IMAD.HI.U32 R34, R35, R12, RZ ;  /* 0x0000000c23227227 */ /* 0x000fc800078e00ff */
[----:B------:R-:W-:Y:S01]  /*43d0*/  IMAD.X R10, RZ, RZ, ~R10, P0 ;  /* 0x000000ffff0a7224 */ /* 0x000fe200000e0e0a */
[----:B------:R-:W-:-:S03]  /*43e0*/  IADD3 R11, P0, PT, RZ, -R14, RZ ;  /* 0x8000000eff0b7210 */ /* 0x000fc60007f1e0ff */
[----:B------:R-:W-:Y:S01]  /*43f0*/  IMAD.WIDE.U32 R34, P4, R35, R10, R34 ;  /* 0x0000000a23227225 */ /* 0x000fe20007880022 */
[----:B------:R-:W-:Y:S02]  /*4400*/  SEL R11, R11, R14, !P1 ;  /* 0x0000000e0b0b7207 */ /* 0x000fe40004800000 */
[----:B------:R-:W-:Y:S01]  /*4410*/  IADD3.X R14, PT, PT, RZ, ~R19, RZ, P0, !PT ;  /* 0x80000013ff0e7210 */ /* 0x000fe200007fe4ff */
[----:B------:R-:W-:-:S04]  /*4420*/  IMAD.HI.U32 R21, P3, R15, R12, R34 ;  /* 0x0000000c0f157227 */ /* 0x000fc80007860022 */
[CC--:B------:R-:W-:Y:S02]  /*4430*/  IMAD R12, R15.reuse, R10.reuse, RZ ;  /* 0x0000000a0f0c7224 */ /* 0x0c0fe400078e02ff */
[----:B------:R-:W-:-:S03]  /*4440*/  IMAD.HI.U32 R10, R15, R10, RZ ;  /* 0x0000000a0f0a7227 */ /* 0x000fc600078e00ff */
[----:B------:R-:W-:Y:S01]  /*4450*/  IADD3 R12, P2, PT, R12, R21, RZ ;  /* 0x000000150c0c7210 */ /* 0x000fe20007f5e0ff */
[----:B------:R-:W-:Y:S01]  /*4460*/  IMAD.X R15, R10, 0x1, R15, P4 ;  /* 0x000000010a0f7824 */ /* 0x000fe200020e060f */
[----:B------:R-:W-:Y:S01]  /*4470*/  SEL R10, R14, R19, !P1 ;  /* 0x000000130e0a7207 */ /* 0x000fe20004800000 */
[----:B------:R-:W-:Y:S02]  /*4480*/  IMAD.MOV.U32 R35, RZ, RZ, RZ ;  /* 0x000000ffff237224 */ /* 0x000fe400078e00ff */
[----:B------:R-:W-:Y:S01]  /*4490*/  IMAD.HI.U32 R34, R12, R11, RZ ;  /* 0x0000000b0c227227 */ /* 0x000fe200078e00ff */
[----:B------:R-:W-:-:S03]  /*44a0*/  IADD3.X R15, PT, PT, RZ, RZ, R15, P2, P3 ;  /* 0x000000ffff0f7210 */ /* 0x000fc600017e640f */
[----:B------:R-:W-:-:S04]  /*44b0*/  IMAD.WIDE.U32 R34, R12, R10, R34 ;  /* 0x0000000a0c227225 */ /* 0x000fc800078e0022 */
[C---:B------:R-:W-:Y:S02]  /*44c0*/  IMAD R23, R15.reuse, R10, RZ ;  /* 0x0000000a0f177224 */ /* 0x040fe400078e02ff */
[----:B------:R-:W-:-:S04]  /*44d0*/  IMAD.HI.U32 R14, P1, R15, R11, R34 ;  /* 0x0000000b0f0e7227 */ /* 0x000fc80007820022 */
[----:B------:R-:W-:Y:S01]  /*44e0*/  IMAD.HI.U32 R12, R15, R10, RZ ;  /* 0x0000000a0f0c7227 */ /* 0x000fe200078e00ff */
[----:B------:R-:W-:-:S03]  /*44f0*/  IADD3 R23, P0, PT, R23, R14, RZ ;  /* 0x0000000e17177210 */ /* 0x000fc60007f1e0ff */
[----:B------:R-:W-:Y:S02]  /*4500*/  IMAD.X R12, RZ, RZ, R12, P1 ;  /* 0x000000ffff0c7224 */ /* 0x000fe400008e060c */
[----:B------:R-:W-:-:S04]  /*4510*/  IMAD.WIDE.U32 R14, R23, R26, RZ ;  /* 0x0000001a170e7225 */ /* 0x000fc800078e00ff */
[----:B------:R-:W-:Y:S01]  /*4520*/  IMAD.X R21, RZ, RZ, R12, P0 ;  /* 0x000000ffff157224 */ /* 0x000fe200000e060c */
[----:B------:R-:W-:Y:S01]  /*4530*/  IADD3 R11, P0, PT, -R14, R11, RZ ;  /* 0x0000000b0e0b7210 */ /* 0x000fe20007f1e1ff */
[----:B------:R-:W-:-:S03]  /*4540*/  IMAD R12, R23, R27, R15 ;  /* 0x0000001b170c7224 */ /* 0x000fc600078e020f */
[-C--:B------:R-:W-:Y:S01]  /*4550*/  ISETP.GE.U32.AND P2, PT, R11, R26.reuse, PT ;  /* 0x0000001a0b00720c */ /* 0x080fe20003f46070 */
[-C--:B------:R-:W-:Y:S01]  /*4560*/  IMAD R15, R21, R26.reuse, R12 ;  /* 0x0000001a150f7224 */ /* 0x080fe200078e020c */
[----:B------:R-:W-:-:S04]  /*4570*/  IADD3 R12, P1, PT, R11, -R26, RZ ;  /* 0x8000001a0b0c7210 */ /* 0x000fc80007f3e0ff */
[----:B------:R-:W-:Y:S02]  /*4580*/  IADD3.X R10, PT, PT, ~R15, R10, RZ, P0, !PT ;  /* 0x0000000a0f0a7210 */ /* 0x000fe400007fe5ff */
[----:B------:R-:W-:Y:S02]  /*4590*/  IADD3 R14, P0, PT, R23, 0x1, RZ ;  /* 0x00000001170e7810 */ /* 0x000fe40007f1e0ff */
[C---:B------:R-:W-:Y:S01]  /*45a0*/  ISETP.GE.U32.AND.EX P2, PT, R10.reuse, R27, PT, P2 ;  /* 0x0000001b0a00720c */ /* 0x040fe20003f46120 */
[----:B------:R-:W-:-:S03]  /*45b0*/  IMAD.X R15, R10, 0x1, ~R27, P1 ;  /* 0x000000010a0f7824 */ /* 0x000fc600008e0e1b */
[----:B------:R-:W-:Y:S01]  /*45c0*/  SEL R11, R12, R11, P2 ;  /* 0x0000000b0c0b7207 */ /* 0x000fe20001000000 */
[----:B------:R-:W-:Y:S01]  /*45d0*/  IMAD.X R12, RZ, RZ, R21, P0 ;  /* 0x000000ffff0c7224 */ /* 0x000fe200000e0615 */
[----:B------:R-:W-:Y:S02]  /*45e0*/  SEL R14, R14, R23, P2 ;  /* 0x000000170e0e7207 */ /* 0x000fe40001000000 */
[----:B------:R-:W-:Y:S02]  /*45f0*/  SEL R15, R15, R10, P2 ;  /* 0x0000000a0f0f7207 */ /* 0x000fe40001000000 */
[----:B------:R-:W-:Y:S02]  /*4600*/  ISETP.GE.U32.AND P0, PT, R11, R26, PT ;  /* 0x0000001a0b00720c */ /* 0x000fe40003f06070 */
[----:B------:R-:W-:Y:S02]  /*4610*/  SEL R12, R12, R21, P2 ;  /* 0x000000150c0c7207 */ /* 0x000fe40001000000 */
[----:B------:R-:W-:-:S02]  /*4620*/  IADD3 R11, P1, PT, R14, 0x1, RZ ;  /* 0x000000010e0b7810 */ /* 0x000fc40007f3e0ff */
[----:B------:R-:W-:Y:S02]  /*4630*/  ISETP.GE.U32.AND.EX P0, PT, R15, R27, PT, P0 ;  /* 0x0000001b0f00720c */ /* 0x000fe40003f06100 */
[----:B------:R-:W-:Y:S01]  /*4640*/  LOP3.LUT R10, R18, R19, RZ, 0x3c, !PT ;  /* 0x00000013120a7212 */ /* 0x000fe200078e3cff */
[----:B------:R-:W-:Y:S01]  /*4650*/  IMAD.X R15, RZ, RZ, R12, P1 ;  /* 0x000000ffff0f7224 */ /* 0x000fe200008e060c */
[----:B------:R-:W-:Y:S01]  /*4660*/  SEL R11, R11, R14, P0 ;  /* 0x0000000e0b0b7207 */ /* 0x000fe20000000000 */
[----:B------:R-:W-:Y:S01]  /*4670*/  IMAD.MOV.U32 R14, RZ, RZ, R16 ;  /* 0x000000ffff0e7224 */ /* 0x000fe200078e0010 */
[----:B------:R-:W-:Y:S02]  /*4680*/  ISETP.GE.AND P2, PT, R10, RZ, PT ;  /* 0x000000ff0a00720c */ /* 0x000fe40003f46270 */
[----:B------:R-:W-:Y:S02]  /*4690*/  SEL R15, R15, R12, P0 ;  /* 0x0000000c0f0f7207 */ /* 0x000fe40000000000 */
[----:B------:R-:W-:-:S02]  /*46a0*/  IADD3 R12, P1, PT, RZ, -R11, RZ ;  /* 0x8000000bff0c7210 */ /* 0x000fc40007f3e0ff */
[----:B------:R-:W-:Y:S02]  /*46b0*/  ISETP.NE.U32.AND P0, PT, R20, RZ, PT ;  /* 0x000000ff1400720c */ /* 0x000fe40003f05070 */
[-C--:B------:R-:W-:Y:S02]  /*46c0*/  IADD3.X R10, PT, PT, RZ, ~R15.reuse, RZ, P1, !PT ;  /* 0x8000000fff0a7210 */ /* 0x080fe40000ffe4ff */
[----:B------:R-:W-:Y:S02]  /*46d0*/  ISETP.NE.AND.EX P0, PT, R18, RZ, PT, P0 ;  /* 0x000000ff1200720c */ /* 0x000fe40003f05300 */
[----:B------:R-:W-:Y:S01]  /*46e0*/  SEL R10, R10, R15, !P2 ;  /* 0x0000000f0a0a7207 */ /* 0x000fe20005000000 */
[----:B------:R-:W-:Y:S01]  /*46f0*/  IMAD.MOV.U32 R15, RZ, RZ, 0x0 ;  /* 0x00000000ff0f7424 */ /* 0x000fe200078e00ff */
[----:B------:R-:W-:Y:S02]  /*4700*/  SEL R12, R12, R11, !P2 ;  /* 0x0000000b0c0c7207 */ /* 0x000fe40005000000 */
[----:B------:R-:W-:-:S02]  /*4710*/  SEL R11, R10, 0xffffffff, P0 ;  /* 0xffffffff0a0b7807 */ /* 0x000fc40000000000 */
[----:B------:R-:W-:Y:S01]  /*4720*/  SEL R12, R12, 0xffffffff, P0 ;  /* 0xffffffff0c0c7807 */ /* 0x000fe20000000000 */
[----:B------:R-:W-:Y:S06]  /*4730*/  RET.REL.NODEC R14 `(_ZN5flash32flash_fwd_splitkv_combine_kernelI23Flash_fwd_kernel_traitsILi128ELi64ELi128ELi4ELb0ELb0EN7cutlass6half_tE19Flash_kernel_traitsILi128ELi64ELi128ELi4ES3_EELi4ELi6ELb0EEEvNS_16Flash_fwd_paramsE) ;  /* 0xffffffb80e307950 */ /* 0x000fec0003c3ffff */
.L_x_73:
        /* <DEDUP_REMOVED lines=12> */
.L_x_14881:


//--------------------- .text._ZN5flash32flash_fwd_splitkv_combine_kernelI23Flash_fwd_kernel_traitsILi128ELi64ELi128ELi4ELb0ELb0EN7cutlass6half_tE19Flash_kernel_traitsILi128ELi64ELi128ELi4ES3_EELi4ELi5ELb0EEEvNS_16Flash_fwd_paramsE --------------------------
	.section	.text._ZN5flash32flash_fwd_splitkv_combine_kernelI23Flash_fwd_kernel_traitsILi128ELi64ELi128ELi4ELb0ELb0EN7cutlass6half_tE19Flash_kernel_traitsILi128ELi64ELi128ELi4ES3_EELi4ELi5ELb0EEEvNS_16Flash_fwd_paramsE,"ax",@progbits
	.align	128
        .global         _ZN5flash32flash_fwd_splitkv_combine_kernelI23Flash_fwd_kernel_traitsILi128ELi64ELi128ELi4ELb0ELb0EN7cutlass6half_tE19Flash_kernel_traitsILi128ELi64ELi128ELi4ES3_EELi4ELi5ELb0EEEvNS_16Flash_fwd_paramsE
        .type           _ZN5flash32flash_fwd_splitkv_combine_kernelI23Flash_fwd_kernel_traitsILi128ELi64ELi128ELi4ELb0ELb0EN7cutlass6half_tE19Flash_kernel_traitsILi128ELi64ELi128ELi4ES3_EELi4ELi5ELb0EEEvNS_16Flash_fwd_paramsE,@function
        .size           _ZN5flash32flash_fwd_splitkv_combine_kernelI23Flash_fwd_kernel_traitsILi128ELi64ELi128ELi4ELb0ELb0EN7cutlass6half_tE19Flash_kernel_traitsILi128ELi64ELi128ELi4ES3_EELi4ELi5ELb0EEEvNS_16Flash_fwd_paramsE,(.L_x_14882 - _ZN5flash32flash_fwd_splitkv_combine_kernelI23Flash_fwd_kernel_traitsILi128ELi64ELi128ELi4ELb0ELb0EN7cutlass6half_tE19Flash_kernel_traitsILi128ELi64ELi128ELi4ES3_EELi4ELi5ELb0EEEvNS_16Flash_fwd_paramsE)
        .other          _ZN5flash32flash_fwd_splitkv_combine_kernelI23Flash_fwd_kernel_traitsILi128ELi64ELi128ELi4ELb0ELb0EN7cutlass6half_tE19Flash_kernel_traitsILi128ELi64ELi128ELi4ES3_EELi4ELi5ELb0EEEvNS_16Flash_fwd_paramsE,@"STO_CUDA_ENTRY STV_DEFAULT"
_ZN5flash32flash_fwd_splitkv_combine_kernelI23Flash_fwd_kernel_traitsILi128ELi64ELi128ELi4ELb0ELb0EN7cutlass6half_tE19Flash_kernel_traitsILi128ELi64ELi128ELi4ES3_EELi4ELi5ELb0EEEvNS_16Flash_fwd_paramsE:
.text._ZN5flash32flash_fwd_splitkv_combine_kernelI23Flash_fwd_kernel_traitsILi128ELi64ELi128ELi4ELb0ELb0EN7cutlass6half_tE19Flash_kernel_traitsILi128ELi64ELi128ELi4ES3_EELi4ELi5ELb0EEEvNS_16Flash_fwd_paramsE:
        /* <DEDUP_REMOVED lines=38> */
.L_x_74:
[----:B------:R-:W-:Y:S01]  /*0260*/  IMAD.U32 R22, RZ, RZ, UR13 ;  /* 0x0000000dff167e24 */ /* 0x000fe2000f8e00ff */
[----:B------:R-:W-:Y:S01]  /*0270*/  MOV R20, UR11 ;  /* 0x0000000b00147c02 */ /* 0x000fe20008000f00 */
[----:B------:R-:W-:Y:S01]  /*0280*/  IMAD.U32 R21, RZ, RZ, UR15 ;  /* 0x0000000fff157e24 */ /* 0x000fe2000f8e00ff */
[----:B------:R-:W-:Y:S02]  /*0290*/  MOV R19, UR7 ;  /* 0x0000000700137c02 */ /* 0x000fe40008000f00 */
[----:B------:R-:W-:Y:S02]  /*02a0*/  MOV R18, 0x2c0 ;  /* 0x000002c000127802 */ /* 0x000fe40000000f00 */
[----:B------:R-:W-:Y:S05]  /*02b0*/  CALL.REL.NOINC `($__internal_2_$__cuda_sm20_div_s64) ;  /* 0x0000003c00747944 */ /* 0x000fea0003c00000 */
[----:B------:R-:W-:-:S07]  /*02c0*/  MOV R13, R11 ;  /* 0x0000000b000d7202 */ /* 0x000fce0000000f00 */
.L_x_75:
        /* <DEDUP_REMOVED lines=30> */
.L_x_77:
[----:B------:R-:W-:Y:S01]  /*04b0*/  IMAD.MOV.U32 R22, RZ, RZ, R12 ;  /* 0x000000ffff167224 */ /* 0x000fe200078e000c */
[----:B------:R-:W-:Y:S02]  /*04c0*/  MOV R21, R13 ;  /* 0x0000000d00157202 */ /* 0x000fe40000000f00 */
[----:B------:R-:W-:Y:S02]  /*04d0*/  MOV R18, 0x4f0 ;  /* 0x000004f000127802 */ /* 0x000fe40000000f00 */
[----:B------:R-:W-:Y:S05]  /*04e0*/  CALL.REL.NOINC `($__internal_2_$__cuda_sm20_div_s64) ;  /* 0x0000003800e87944 */ /* 0x000fea0003c00000 */
[----:B------:R-:W-:Y:S02]  /*04f0*/  MOV R4, R12 ;  /* 0x0000000c00047202 */ /* 0x000fe40000000f00 */
[----:B------:R-:W-:Y:S02]  /*0500*/  MOV R5, R11 ;  /* 0x0000000b00057202 */ /* 0x000fe40000000f00 */
.L_x_78:
[----:B------:R-:W-:Y:S05]  /*0510*/  BSYNC.RECONVERGENT B0 ;  /* 0x0000000000007941 */ /* 0x000fea0003800200 */
.L_x_76:
        /* <DEDUP_REMOVED lines=44> */
[----:B0-----:R-:W-:-:S04]  /*07e0*/  IMAD.MOV R2, RZ, RZ, -R3 ;  /* 0x000000ffff027224 */ /* 0x001fc800078e0a03 */
[----:B------:R-:W-:Y:S02]  /*07f0*/  IMAD R7, R2, R10, RZ ;  /* 0x0000000a02077224 */ /* 0x000fe400078e02ff */
[----:B------:R-:W-:-:S05]  /*0800*/  HFMA2 R2, -RZ, RZ, 0, 0 ;  /* 0x00000000ff027431 */ /* 0x000fca00000001ff */
        /* <DEDUP_REMOVED lines=11> */
.L_x_80:
[----:B------:R-:W-:Y:S01]  /*08c0*/  IMAD.MOV.U32 R22, RZ, RZ, R20 ;  /* 0x000000ffff167224 */ /* 0x000fe200078e0014 */
[----:B------:R-:W-:Y:S01]  /*08d0*/  MOV R20, R10 ;  /* 0x0000000a00147202 */ /* 0x000fe20000000f00 */
[----:B------:R-:W-:Y:S01]  /*08e0*/  IMAD.MOV.U32 R21, RZ, RZ, R19 ;  /* 0x000000ffff157224 */ /* 0x000fe200078e0013 */
[----:B------:R-:W-:Y:S02]  /*08f0*/  MOV R19, R0 ;  /* 0x0000000000137202 */ /* 0x000fe40000000f00 */
[----:B------:R-:W-:Y:S02]  /*0900*/  MOV R18, 0x920 ;  /* 0x0000092000127802 */ /* 0x000fe40000000f00 */
[----:B------:R-:W-:Y:S05]  /*0910*/  CALL.REL.NOINC `($__internal_2_$__cuda_sm20_div_s64) ;  /* 0x0000003400dc7944 */ /* 0x000fea0003c00000 */
[----:B------:R-:W-:Y:S02]  /*0920*/  MOV R13, R11 ;  /* 0x0000000b000d7202 */ /* 0x000fe40000000f00 */
.L_x_81:
[----:B------:R-:W-:Y:S05]  /*0930*/  BSYNC.RECONVERGENT B0 ;  /* 0x0000000000007941 */ /* 0x000fea0003800200 */
.L_x_79:
        /* <DEDUP_REMOVED lines=21> */
[----:B------:R-:W-:Y:S01]  /*0a90*/  UIMAD UR4, UR6, UR4, UR5 ;  /* 0x00000004060472a4 */ /* 0x000fe2000f8e0205 */
[----:B------:R-:W0:Y:S03]  /*0aa0*/  LDCU UR5, c[0x0][0x3e0] ;  /* 0x00007c00ff0577ac */ /* 0x000e260008000800 */
[----:B------:R-:W-:-:S11]  /*0ab0*/  UISETP.GT.U32.AND UP1, UPT, UR6, UR4, UPT ;  /* 0x000000040600728c */ /* 0x000fd6000bf24070 */
[----:B------:R-:W-:Y:S02]  /*0ac0*/  @!UP1 UIADD3 UR4, UPT, UPT, UR4, -UR6, URZ ;  /* 0x8000000604049290 */ /* 0x000fe4000fffe0ff */
[----:B------:R-:W-:Y:S01]  /*0ad0*/  @!UP1 UIADD3 UR9, UPT, UPT, UR9, 0x1, URZ ;  /* 0x0000000109099890 */ /* 0x000fe2000fffe0ff */
[----:B0-----:R-:W-:Y:S01]  /*0ae0*/  IMAD.U32 R2, RZ, RZ, UR5 ;  /* 0x00000005ff027e24 */ /* 0x001fe2000f8e00ff */
[----:B------:R-:W-:Y:S02]  /*0af0*/  UISETP.GE.U32.AND UP0, UPT, UR4, UR6, UPT ;  /* 0x000000060400728c */ /* 0x000fe4000bf06070 */
[----:B------:R-:W-:Y:S02]  /*0b00*/  UISETP.GE.AND UP1, UPT, UR8, URZ, UPT ;  /* 0x000000ff0800728c */ /* 0x000fe4000bf26270 */
[----:B------:R-:W-:Y:S01]  /*0b10*/  USHF.R.S32.HI UR4, URZ, 0x1f, UR10 ;  /* 0x0000001fff047899 */ /* 0x000fe2000801140a */
[----:B------:R-:W-:Y:S01]  /*0b20*/  IABS R2, R2 ;  /* 0x0000000200027213 */ /* 0x000fe20000000000 */
[----:B------:R-:W-:-:S02]  /*0b30*/  UISETP.NE.AND UP2, UPT, UR5, URZ, UPT ;  /* 0x000000ff0500728c */ /* 0x000fc4000bf45270 */
[----:B------:R-:W-:Y:S01]  /*0b40*/  ULOP3.LUT UR4, UR4, 0x1, URZ, 0xfc, !UPT ;  /* 0x0000000104047892 */ /* 0x000fe2000f8efcff */
[----:B------:R-:W-:Y:S02]  /*0b50*/  R2UR UR20, R2 ;  /* 0x00000000021472ca */ /* 0x000fe400000e0000 */
[----:B------:R-:W-:Y:S02]  /*0b60*/  @UP0 UIADD3 UR9, UPT, UPT, UR9, 0x1, URZ ;  /* 0x0000000109090890 */ /* 0x000fe4000fffe0ff */
[----:B------:R-:W-:Y:S02]  /*0b70*/  UISETP.NE.AND UP0, UPT, UR10, URZ, UPT ;  /* 0x000000ff0a00728c */ /* 0x000fe4000bf05270 */
[----:B------:R-:W-:-:S07]  /*0b80*/  @!UP1 UIADD3 UR9, UPT, UPT, -UR9, URZ, URZ ;  /* 0x000000ff09099290 */ /* 0x000fce000fffe1ff */
[----:B------:R-:W0:Y:S02]  /*0b90*/  I2F.RP R9, UR20 ;  /* 0x0000001400097d06 */ /* 0x000e240008209400 */
[----:B------:R-:W-:-:S04]  /*0ba0*/  @!UP0 ULOP3.LUT UR9, URZ, UR10, URZ, 0x33, !UPT ;  /* 0x0000000aff098292 */ /* 0x000fc8000f8e33ff */
[----:B------:R-:W-:Y:S02]  /*0bb0*/  UIMAD UR6, UR9, UR4, URZ ;  /* 0x00000004090672a4 */ /* 0x000fe4000f8e02ff */
[----:B------:R-:W-:-:S04]  /*0bc0*/  UIADD3 UR4, UPT, UPT, UR5, -0x1, URZ ;  /* 0xffffffff05047890 */ /* 0x000fc8000fffe0ff */
[----:B------:R-:W-:Y:S01]  /*0bd0*/  IABS R3, UR6 ;  /* 0x0000000600037c13 */ /* 0x000fe20008000000 */
[----:B0-----:R-:W0:Y:S03]  /*0be0*/  MUFU.RCP R8, R9 ;  /* 0x0000000900087308 */ /* 0x001e260000001000 */
[----:B------:R-:W-:-:S13]  /*0bf0*/  R2UR UR16, R3 ;  /* 0x00000000031072ca */ /* 0x000fda00000e0000 */
[----:B------:R-:W1:Y:S01]  /*0c00*/  I2F.RP R11, UR16 ;  /* 0x00000010000b7d06 */ /* 0x000e620008209400 */
[----:B------:R-:W-:Y:S01]  /*0c10*/  UIADD3 UR8, UPT, UPT, UR4, UR16, URZ ;  /* 0x0000001004087290 */ /* 0x000fe2000fffe0ff */
[----:B0-----:R-:W-:-:S05]  /*0c20*/  VIADD R8, R8, 0xffffffe ;  /* 0x0ffffffe08087836 */ /* 0x001fca0000000000 */
[----:B------:R-:W-:-:S05]  /*0c30*/  IMAD.U32 R3, RZ, RZ, UR8 ;  /* 0x00000008ff037e24 */ /* 0x000fca000f8e00ff */
[----:B------:R-:W-:Y:S01]  /*0c40*/  IABS R3, R3 ;  /* 0x0000000300037213 */ /* 0x000fe20000000000 */
[----:B-1----:R-:W0:Y:S03]  /*0c50*/  MUFU.RCP R2, R11 ;  /* 0x0000000b00027308 */ /* 0x002e260000001000 */
[----:B------:R-:W-:Y:S01]  /*0c60*/  R2UR UR21, R3 ;  /* 0x00000000031572ca */ /* 0x000fe200000e0000 */
[----:B0-----:R-:W-:-:S04]  /*0c70*/  VIADD R7, R2, 0xffffffe ;  /* 0x0ffffffe02077836 */ /* 0x001fc80000000000 */
[----:B------:R-:W0:Y:S08]  /*0c80*/  F2I.FTZ.U32.TRUNC.NTZ R2, R8 ;  /* 0x0000000800027305 */ /* 0x000e30000021f000 */
[----:B------:R-:W1:Y:S01]  /*0c90*/  F2I.FTZ.U32.TRUNC.NTZ R7, R7 ;  /* 0x0000000700077305 */ /* 0x000e62000021f000 */
[----:B0-----:R-:W-:Y:S02]  /*0ca0*/  R2UR UR19, R2 ;  /* 0x00000000021372ca */ /* 0x001fe400000e0000 */
[----:B------:R-:W-:-:S05]  /*0cb0*/  IABS R2, UR6 ;  /* 0x0000000600027c13 */ /* 0x000fca0008000000 */
[----:B------:R-:W-:Y:S02]  /*0cc0*/  IMAD.MOV R2, RZ, RZ, -R2 ;  /* 0x000000ffff027224 */ /* 0x000fe400078e0a02 */
[----:B-1----:R-:W-:-:S04]  /*0cd0*/  IMAD.MOV R6, RZ, RZ, -R7 ;  /* 0x000000ffff067224 */ /* 0x002fc800078e0a07 */
[----:B------:R-:W-:Y:S01]  /*0ce0*/  IMAD R3, R6, UR16, RZ ;  /* 0x0000001006037c24 */ /* 0x000fe2000f8e02ff */
[----:B------:R-:W-:Y:S01]  /*0cf0*/  UIADD3 UR17, UPT, UPT, URZ, -UR19, URZ ;  /* 0x80000013ff117290 */ /* 0x000fe2000fffe0ff */
[----:B------:R-:W-:-:S03]  /*0d00*/  IMAD.MOV.U32 R6, RZ, RZ, RZ ;  /* 0x000000ffff067224 */ /* 0x000fc600078e00ff */
[----:B------:R-:W-:Y:S01]  /*0d10*/  UIMAD UR17, UR17, UR20, URZ ;  /* 0x00000014111172a4 */ /* 0x000fe2000f8e02ff */
[----:B------:R-:W-:-:S03]  /*0d20*/  IMAD.HI.U32 R3, R7, R3, R6 ;  /* 0x0000000307037227 */ /* 0x000fc600078e0006 */
[----:B------:R-:W-:-:S03]  /*0d30*/  UIMAD.WIDE.U32 UR18, UR19, UR17, UR18 ;  /* 0x00000011131272a5 */ /* 0x000fc6000f8e0012 */
[----:B------:R-:W-:Y:S01]  /*0d40*/  IMAD.HI.U32 R9, R3, UR21, RZ ;  /* 0x0000001503097c27 */ /* 0x000fe2000f8e00ff */
[----:B------:R-:W-:Y:S02]  /*0d50*/  UIMAD.WIDE.U32 UR22, UR19, UR21, URZ ;  /* 0x00000015131672a5 */ /* 0x000fe4000f8e00ff */
[----:B------:R-:W-:Y:S01]  /*0d60*/  ULOP3.LUT UR22, UR8, UR16, URZ, 0x3c, !UPT ;  /* 0x0000001008167292 */ /* 0x000fe2000f8e3cff */
[----:B------:R-:W-:Y:S01]  /*0d70*/  IMAD R2, R9, R2, UR21 ;  /* 0x0000001509027e24 */ /* 0x000fe2000f8e0202 */
[----:B------:R-:W-:-:S03]  /*0d80*/  ULOP3.LUT UR8, UR8, UR5, URZ, 0x3c, !UPT ;  /* 0x0000000508087292 */ /* 0x000fc6000f8e3cff */
[----:B------:R-:W-:Y:S01]  /*0d90*/  UMOV UR17, UR23 ;  /* 0x0000001700117c82 */ /* 0x000fe20008000000 */
[----:B------:R-:W-:Y:S01]  /*0da0*/  ISETP.LT.U32.AND P1, PT, R2, UR16, PT ;  /* 0x0000001002007c0c */ /* 0x000fe2000bf21070 */
[----:B------:R-:W-:Y:S01]  /*0db0*/  UIADD3 UR19, UPT, UPT, -UR17, URZ, URZ ;  /* 0x000000ff11137290 */ /* 0x000fe2000fffe1ff */
[----:B------:R-:W-:Y:S01]  /*0dc0*/  ISETP.LE.AND P0, PT, RZ, UR22, PT ;  /* 0x00000016ff007c0c */ /* 0x000fe2000bf03270 */
[----:B------:R-:W0:Y:S02]  /*0dd0*/  LDCU.U8 UR18, c[0x0][0x549] ;  /* 0x0000a920ff1277ac */ /* 0x000e240008000000 */
[----:B------:R-:W-:-:S04]  /*0de0*/  UIMAD UR19, UR20, UR19, UR21 ;  /* 0x00000013141372a4 */ /* 0x000fc8000f8e0215 */
        /* <DEDUP_REMOVED lines=49> */
.L_x_83:
[----:B------:R-:W-:Y:S01]  /*1100*/  IMAD.MOV.U32 R22, RZ, RZ, R12 ;  /* 0x000000ffff167224 */ /* 0x000fe200078e000c */
[----:B------:R-:W-:Y:S01]  /*1110*/  MOV R20, R9 ;  /* 0x0000000900147202 */ /* 0x000fe20000000f00 */
[----:B------:R-:W-:Y:S01]  /*1120*/  IMAD.MOV.U32 R21, RZ, RZ, R13 ;  /* 0x000000ffff157224 */ /* 0x000fe200078e000d */
[----:B------:R-:W-:Y:S02]  /*1130*/  MOV R19, R29 ;  /* 0x0000001d00137202 */ /* 0x000fe40000000f00 */
[----:B------:R-:W-:Y:S02]  /*1140*/  MOV R18, 0x1160 ;  /* 0x0000116000127802 */ /* 0x000fe40000000f00 */
[----:B------:R-:W-:Y:S05]  /*1150*/  CALL.REL.NOINC `($__internal_2_$__cuda_sm20_div_s64) ;  /* 0x0000002c00cc7944 */ /* 0x000fea0003c00000 */
[----:B------:R-:W-:Y:S02]  /*1160*/  MOV R34, R12 ;  /* 0x0000000c00227202 */ /* 0x000fe40000000f00 */
[----:B------:R-:W-:Y:S02]  /*1170*/  MOV R35, R11 ;  /* 0x0000000b00237202 */ /* 0x000fe40000000f00 */
.L_x_84:
[----:B------:R-:W-:Y:S05]  /*1180*/  BSYNC.RECONVERGENT B0 ;  /* 0x0000000000007941 */ /* 0x000fea0003800200 */
.L_x_82:
        /* <DEDUP_REMOVED lines=57> */
.L_x_86:
[----:B------:R-:W-:Y:S01]  /*1520*/  IMAD.MOV.U32 R22, RZ, RZ, R4 ;  /* 0x000000ffff167224 */ /* 0x000fe200078e0004 */
[----:B------:R-:W-:Y:S01]  /*1530*/  MOV R21, R5 ;  /* 0x0000000500157202 */ /* 0x000fe20000000f00 */
[----:B------:R-:W-:Y:S01]  /*1540*/  IMAD.MOV.U32 R20, RZ, RZ, R8 ;  /* 0x000000ffff147224 */ /* 0x000fe200078e0008 */
[----:B------:R-:W-:Y:S02]  /*1550*/  MOV R18, 0x1570 ;  /* 0x0000157000127802 */ /* 0x000fe40000000f00 */
[----:B------:R-:W-:Y:S05]  /*1560*/  CALL.REL.NOINC `($__internal_2_$__cuda_sm20_div_s64) ;  /* 0x0000002800c87944 */ /* 0x000fea0003c00000 */
[----:B------:R-:W-:Y:S02]  /*1570*/  MOV R14, R12 ;  /* 0x0000000c000e7202 */ /* 0x000fe40000000f00 */
[----:B------:R-:W-:Y:S02]  /*1580*/  MOV R15, R11 ;  /* 0x0000000b000f7202 */ /* 0x000fe40000000f00 */
.L_x_87:
[----:B------:R-:W-:Y:S05]  /*1590*/  BSYNC.RECONVERGENT B0 ;  /* 0x0000000000007941 */ /* 0x000fea0003800200 */
.L_x_85:
[----:B------:R-:W0:Y:S01]  /*15a0*/  LDC R3, c[0x0][0x434] ;  /* 0x00010d00ff037b82 */ /* 0x000e220000000800 */
[----:B------:R-:W1:Y:S01]  /*15b0*/  S2R R4, SR_TID.X ;  /* 0x0000000000047919 */ /* 0x000e620000002100 */
[----:B------:R-:W2:Y:S01]  /*15c0*/  LDCU UR17, c[0x0][0x534] ;  /* 0x0000a680ff1177ac */ /* 0x000ea20008000800 */
[----:B------:R-:W-:Y:S01]  /*15d0*/  BSSY.RECONVERGENT B0, `(.L_x_88) ;  /* 0x0000044000007945 */ /* 0x000fe20003800200 */
[----:B------:R-:W-:Y:S01]  /*15e0*/  IMAD.MOV.U32 R16, RZ, RZ, -0x800000 ;  /* 0xff800000ff107424 */ /* 0x000fe200078e00ff */
[----:B------:R-:W3:Y:S01]  /*15f0*/  LDCU UR5, c[0x0][0x430] ;  /* 0x00008600ff0577ac */ /* 0x000ee20008000800 */
[----:B------:R-:W-:Y:S01]  /*1600*/  IMAD.MOV.U32 R25, RZ, RZ, -0x800000 ;  /* 0xff800000ff197424 */ /* 0x000fe200078e00ff */
[----:B------:R-:W-:-:S04]  /*1610*/  USHF.R.S32.HI UR8, URZ, 0x1f, UR14 ;  /* 0x0000001fff087899 */ /* 0x000fc8000801140e */
[----:B------:R-:W-:Y:S01]  /*1620*/  ULOP3.LUT UR8, UR8, 0x1, URZ, 0xfc, !UPT ;  /* 0x0000000108087892 */ /* 0x000fe2000f8efcff */
[----:B0-----:R-:W-:-:S04]  /*1630*/  IABS R7, R3 ;  /* 0x0000000300077213 */ /* 0x001fc80000000000 */
[----:B------:R-:W0:Y:S01]  /*1640*/  I2F.RP R11, R7 ;  /* 0x00000007000b7306 */ /* 0x000e220000209400 */
[----:B-1----:R-:W-:Y:S02]  /*1650*/  ISETP.GT.U32.AND P1, PT, R4, 0x7f, PT ;  /* 0x0000007f0400780c */ /* 0x002fe40003f24070 */
[----:B------:R-:W-:-:S05]  /*1660*/  SHF.R.U32.HI R17, RZ, 0x2, R4 ;  /* 0x00000002ff117819 */ /* 0x000fca0000011604 */
[----:B0-----:R-:W0:Y:S02]  /*1670*/  MUFU.RCP R12, R11 ;  /* 0x0000000b000c7308 */ /* 0x001e240000001000 */
[----:B0-----:R-:W-:-:S04]  /*1680*/  VIADD R12, R12, 0xffffffe ;  /* 0x0ffffffe0c0c7836 */ /* 0x001fc80000000000 */
[----:B------:R-:W-:Y:S02]  /*1690*/  @!P1 SHF.L.U32 R11, R4, 0x2, RZ ;  /* 0x00000002040b9819 */ /* 0x000fe400000006ff */
[----:B------:R-:W0:Y:S02]  /*16a0*/  F2I.FTZ.U32.TRUNC.NTZ R13, R12 ;  /* 0x0000000c000d7305 */ /* 0x000e24000021f000 */
[----:B------:R-:W-:Y:S01]  /*16b0*/  @!P1 LOP3.LUT R11, R11, 0xc, RZ, 0xc0, !PT ;  /* 0x0000000c0b0b9812 */ /* 0x000fe200078ec0ff */
[----:B0-----:R-:W-:Y:S02]  /*16c0*/  IMAD.MOV R5, RZ, RZ, -R13 ;  /* 0x000000ffff057224 */ /* 0x001fe400078e0a0d */
[----:B------:R-:W-:Y:S02]  /*16d0*/  IMAD.MOV.U32 R12, RZ, RZ, RZ ;  /* 0x000000ffff0c7224 */ /* 0x000fe400078e00ff */
[----:B------:R-:W-:Y:S01]  /*16e0*/  IMAD R6, R5, R7, RZ ;  /* 0x0000000705067224 */ /* 0x000fe200078e02ff */
[----:B------:R-:W-:-:S02]  /*16f0*/  IABS R5, R2 ;  /* 0x0000000200057213 */ /* 0x000fc40000000000 */
[----:B------:R-:W-:Y:S01]  /*1700*/  LOP3.LUT R2, R2, R3, RZ, 0x3c, !PT ;  /* 0x0000000302027212 */ /* 0x000fe200078e3cff */
[----:B------:R-:W-:Y:S01]  /*1710*/  IMAD.HI.U32 R6, R13, R6, R12 ;  /* 0x000000060d067227 */ /* 0x000fe200078e000c */
[----:B------:R-:W-:Y:S02]  /*1720*/  SHF.R.U32.HI R13, RZ, 0x5, R4 ;  /* 0x00000005ff0d7819 */ /* 0x000fe40000011604 */
[----:B------:R-:W-:Y:S02]  /*1730*/  ISETP.GE.AND P2, PT, R2, RZ, PT ;  /* 0x000000ff0200720c */ /* 0x000fe40003f46270 */
[----:B------:R-:W-:Y:S01]  /*1740*/  @!P1 MOV R2, 0x400 ;  /* 0x0000040000029802 */ /* 0x000fe20000000f00 */
[----:B------:R-:W-:Y:S02]  /*1750*/  IMAD.HI.U32 R19, R6, R5, RZ ;  /* 0x0000000506137227 */ /* 0x000fe400078e00ff */
[----:B------:R-:W0:Y:S02]  /*1760*/  @!P1 S2R R6, SR_CgaCtaId ;  /* 0x0000000000069919 */ /* 0x000e240000008800 */
[----:B------:R-:W-:-:S04]  /*1770*/  IMAD.MOV R12, RZ, RZ, -R19 ;  /* 0x000000ffff0c7224 */ /* 0x000fc800078e0a13 */
[C---:B------:R-:W-:Y:S02]  /*1780*/  IMAD R12, R7.reuse, R12, R5 ;  /* 0x0000000c070c7224 */ /* 0x040fe400078e0205 */
[----:B------:R-:W1:Y:S03]  /*1790*/  @!P1 S2R R5, SR_CgaCtaId ;  /* 0x0000000000059919 */ /* 0x000e660000008800 */
[----:B------:R-:W-:-:S13]  /*17a0*/  ISETP.GT.U32.AND P0, PT, R7, R12, PT ;  /* 0x0000000c0700720c */ /* 0x000fda0003f04070 */
[-C--:B------:R-:W-:Y:S01]  /*17b0*/  @!P0 IADD3 R12, PT, PT, R12, -R7.reuse, RZ ;  /* 0x800000070c0c8210 */ /* 0x080fe20007ffe0ff */
[----:B------:R-:W-:Y:S01]  /*17c0*/  @!P0 VIADD R19, R19, 0x1 ;  /* 0x0000000113138836 */ /* 0x000fe20000000000 */
[----:B------:R-:W-:Y:S02]  /*17d0*/  ISETP.NE.AND P0, PT, R3, RZ, PT ;  /* 0x000000ff0300720c */ /* 0x000fe40003f05270 */
[----:B------:R-:W-:Y:S02]  /*17e0*/  ISETP.GE.U32.AND P3, PT, R12, R7, PT ;  /* 0x000000070c00720c */ /* 0x000fe40003f66070 */
[----:B------:R-:W-:-:S04]  /*17f0*/  @!P1 MOV R7, 0x400 ;  /* 0x0000040000079802 */ /* 0x000fc80000000f00 */
[----:B0-----:R-:W-:Y:S02]  /*1800*/  @!P1 LEA R6, R6, R7, 0x18 ;  /* 0x0000000706069211 */ /* 0x001fe400078ec0ff */
[----:B------:R-:W-:-:S03]  /*1810*/  LOP3.LUT R7, R4, 0x1f, RZ, 0xc0, !PT ;  /* 0x0000001f04077812 */ /* 0x000fc600078ec0ff */
[----:B------:R-:W-:Y:S01]  /*1820*/  @!P1 IMAD R6, R17, 0x14, R6 ;  /* 0x0000001411069824 */ /* 0x000fe200078e0206 */
[----:B-1----:R-:W-:Y:S01]  /*1830*/  @!P1 LEA R2, R5, R2, 0x18 ;  /* 0x0000000205029211 */ /* 0x002fe200078ec0ff */
[----:B------:R-:W-:Y:S02]  /*1840*/  @P3 VIADD R19, R19, 0x1 ;  /* 0x0000000113133836 */ /* 0x000fe40000000000 */
[----:B------:R-:W-:Y:S02]  /*1850*/  @!P1 IMAD.IADD R11, R6, 0x1, R11 ;  /* 0x00000001060b9824 */ /* 0x000fe400078e020b */
[----:B------:R-:W-:Y:S01]  /*1860*/  @!P2 IMAD.MOV R19, RZ, RZ, -R19 ;  /* 0x000000ffff13a224 */ /* 0x000fe200078e0a13 */
[----:B------:R-:W-:Y:S01]  /*1870*/  @!P0 LOP3.LUT R19, RZ, R3, RZ, 0x33, !PT ;  /* 0x00000003ff138212 */ /* 0x000fe200078e33ff */
[----:B------:R-:W-:Y:S01]  /*1880*/  @!P1 IMAD R2, R7, 0x14, R2 ;  /* 0x0000001407029824 */ /* 0x000fe200078e0202 */
[----:B--2---:R-:W-:Y:S01]  /*1890*/  ISETP.GE.AND P0, PT, R17, UR17, PT ;  /* 0x0000001111007c0c */ /* 0x004fe2000bf06270 */
[----:B---3--:R-:W-:-:S02]  /*18a0*/  IMAD R6, R3, UR5, RZ ;  /* 0x0000000503067c24 */ /* 0x008fc4000f8e02ff */
[----:B------:R-:W-:Y:S01]  /*18b0*/  IMAD R5, R19, UR8, RZ ;  /* 0x0000000813057c24 */ /* 0x000fe2000f8e02ff */
[----:B------:R-:W0:Y:S01]  /*18c0*/  LDCU.64 UR8, c[0x0][0x358] ;  /* 0x00006b00ff0877ac */ /* 0x000e220008000a00 */
[----:B------:R-:W-:-:S03]  /*18d0*/  @!P1 LEA R3, R13, R2, 0x2 ;  /* 0x000000020d039211 */ /* 0x000fc600078e10ff */
[----:B------:R-:W-:-:S05]  /*18e0*/  IABS R21, R5 ;  /* 0x0000000500157213 */ /* 0x000fca0000000000 */
[----:B------:R-:W-:Y:S01]  /*18f0*/  VIADD R18, R21, UR4 ;  /* 0x0000000415127c36 */ /* 0x000fe20008000000 */
[----:B------:R-:W-:Y:S06]  /*1900*/  @P0 BRA `(.L_x_89) ;  /* 0x0000000000400947 */ /* 0x000fec0003800000 */
[----:B------:R-:W-:Y:S01]  /*1910*/  UIADD3 UR5, UP0, UPT, UR13, -UR12, URZ ;  /* 0x8000000c0d057290 */ /* 0x000fe2000ff1e0ff */
[----:B------:R-:W-:-:S03]  /*1920*/  LOP3.LUT R12, R4, 0x3, RZ, 0xc0, !PT ;  /* 0x00000003040c7812 */ /* 0x000fc600078ec0ff */
[----:B------:R-:W-:Y:S02]  /*1930*/  UIADD3.X UR4, UPT, UPT, UR15, -0x1, URZ, UP0, !UPT ;  /* 0xffffffff0f047890 */ /* 0x000fe400087fe4ff */
[----:B------:R-:W-:-:S04]  /*1940*/  ISETP.LT.U32.AND P0, PT, R12, UR5, PT ;  /* 0x000000050c007c0c */ /* 0x000fc8000bf01070 */
[----:B------:R-:W-:-:S05]  /*1950*/  IMAD.U32 R2, RZ, RZ, UR4 ;  /* 0x00000004ff027e24 */ /* 0x000fca000f8e00ff */
[----:B------:R-:W-:-:S13]  /*1960*/  ISETP.GT.AND.EX P0, PT, R2, RZ, PT, P0 ;  /* 0x000000ff0200720c */ /* 0x000fda0003f04300 */
[----:B------:R-:W-:Y:S05]  /*1970*/  @!P0 BRA `(.L_x_89) ;  /* 0x0000000000248947 */ /* 0x000fea0003800000 */
[----:B------:R-:W1:Y:S01]  /*1980*/  LDCU.64 UR4, c[0x0][0x428] ;  /* 0x00008500ff0477ac */ /* 0x000e620008000a00 */
[----:B------:R-:W-:Y:S01]  /*1990*/  IADD3 R22, P0, PT, R12, UR12, RZ ;  /* 0x0000000c0c167c10 */ /* 0x000fe2000ff1e0ff */
[----:B------:R-:W-:-:S04]  /*19a0*/  IMAD R2, R17, UR15, RZ ;  /* 0x0000000f11027c24 */ /* 0x000fc8000f8e02ff */
[----:B------:R-:W-:Y:S02]  /*19b0*/  IMAD.X R23, RZ, RZ, RZ, P0 ;  /* 0x000000ffff177224 */ /* 0x000fe400000e06ff */
[----:B------:R-:W-:-:S05]  /*19c0*/  IMAD.WIDE.U32 R16, R17, UR13, R22 ;  /* 0x0000000d11107c25 */ /* 0x000fca000f8e0016 */
[----:B------:R-:W-:Y:S02]  /*19d0*/  IADD3 R2, PT, PT, R17, R2, RZ ;  /* 0x0000000211027210 */ /* 0x000fe40007ffe0ff */
[----:B-1----:R-:W-:-:S04]  /*19e0*/  LEA R22, P0, R16, UR4, 0x2 ;  /* 0x0000000410167c11 */ /* 0x002fc8000f8010ff */
[----:B------:R-:W-:-:S05]  /*19f0*/  LEA.HI.X R23, R16, UR5, R2, 0x2, P0 ;  /* 0x0000000510177c11 */ /* 0x000fca00080f1402 */
[----:B0-----:R1:W5:Y:S04]  /*1a00*/  LDG.E R16, desc[UR8][R22.64] ;  /* 0x0000000816107981 */ /* 0x001368000c1e1900 */
.L_x_89:
[----:B0-----:R-:W-:Y:S05]  /*1a10*/  BSYNC.RECONVERGENT B0 ;  /* 0x0000000000007941 */ /* 0x001fea0003800200 */
.L_x_88:
[----:B-----5:R-:W-:Y:S01]  /*1a20*/  @!P1 STS [R11], R16 ;  /* 0x000000100b009388 */ /* 0x020fe20000000800 */
[----:B------:R-:W-:Y:S01]  /*1a30*/  BAR.SYNC.DEFER_BLOCKING 0x0 ;  /* 0x0000000000007b1d */ /* 0x000fe20000010000 */
[----:B------:R-:W-:-:S05]  /*1a40*/  ISETP.NE.AND P5, PT, R5, RZ, PT ;  /* 0x000000ff0500720c */ /* 0x000fca0003fa5270 */
[----:B------:R-:W-:Y:S01]  /*1a50*/  BSSY.RECONVERGENT B1, `(.L_x_90) ;  /* 0x000017d000017945 */ /* 0x000fe20003800200 */
[----:B------:R-:W0:Y:S04]  /*1a60*/  @!P1 LDS R25, [R3] ;  /* 0x0000000003199984 */ /* 0x000e280000000800 */
[----:B0-----:R-:W0:Y:S02]  /*1a70*/  SHFL.BFLY PT, R20, R25, 0x10, 0x1f ;  /* 0x0e001f0019147f89 */ /* 0x001e2400000e0000 */
[----:B0-----:R-:W-:-:S05]  /*1a80*/  FMNMX.FTZ R20, R20, R25, !PT ;  /* 0x0000001914147209 */ /* 0x001fca0007810000 */
[----:B------:R-:W0:Y:S02]  /*1a90*/  SHFL.BFLY PT, R17, R20, 0x8, 0x1f ;  /* 0x0d001f0014117f89 */ /* 0x000e2400000e0000 */
[----:B0-----:R-:W-:-:S05]  /*1aa0*/  FMNMX.FTZ R17, R20, R17, !PT ;  /* 0x0000001114117209 */ /* 0x001fca0007810000 */
[----:B------:R-:W0:Y:S02]  /*1ab0*/  SHFL.BFLY PT, R12, R17, 0x4, 0x1f ;  /* 0x0c801f00110c7f89 */ /* 0x000e2400000e0000 */
[----:B0-----:R-:W-:Y:S02]  /*1ac0*/  FMNMX.FTZ R12, R17, R12, !PT ;  /* 0x0000000c110c7209 */ /* 0x001fe40007810000 */
[----:B------:R-:W0:Y:S03]  /*1ad0*/  LDC R17, c[0x0][0x3e0] ;  /* 0x0000f800ff117b82 */ /* 0x000e260000000800 */
[----:B-1----:R-:W1:Y:S01]  /*1ae0*/  SHFL.BFLY PT, R23, R12, 0x2, 0x1f ;  /* 0x0c401f000c177f89 */ /* 0x002e6200000e0000 */
[----:B0-----:R-:W-:Y:S02]  /*1af0*/  IABS R16, R17 ;  /* 0x0000001100107213 */ /* 0x001fe40000000000 */
[----:B-1----:R-:W-:-:S02]  /*1b00*/  FMNMX.FTZ R23, R12, R23, !PT ;  /* 0x000000170c177209 */ /* 0x002fc40007810000 */
[----:B------:R-:W0:Y:S03]  /*1b10*/  I2F.RP R20, R16 ;  /* 0x0000001000147306 */ /* 0x000e260000209400 */
[----:B------:R-:W1:Y:S05]  /*1b20*/  SHFL.BFLY PT, R2, R23, 0x1, 0x1f ;  /* 0x0c201f0017027f89 */ /* 0x000e6a00000e0000 */
[----:B------:R-:W2:Y:S08]  /*1b30*/  I2F.RP R12, R21 ;  /* 0x00000015000c7306 */ /* 0x000eb00000209400 */
[----:B0-----:R-:W0:Y:S08]  /*1b40*/  MUFU.RCP R30, R20 ;  /* 0x00000014001e7308 */ /* 0x001e300000001000 */
[----:B--2---:R-:W2:Y:S01]  /*1b50*/  MUFU.RCP R26, R12 ;  /* 0x0000000c001a7308 */ /* 0x004ea20000001000 */
[----:B-1----:R-:W-:-:S04]  /*1b60*/  FMNMX.FTZ R2, R23, R2, !PT ;  /* 0x0000000217027209 */ /* 0x002fc80007810000 */
[----:B------:R-:W-:Y:S01]  /*1b70*/  FSETP.NEU.FTZ.AND P0, PT, R2, -INF , PT ;  /* 0xff8000000200780b */ /* 0x000fe20003f1d000 */
[----:B0-----:R-:W-:-:S03]  /*1b80*/  VIADD R30, R30, 0xffffffe ;  /* 0x0ffffffe1e1e7836 */ /* 0x001fc60000000000 */
[----:B------:R-:W-:Y:S01]  /*1b90*/  FSEL R2, R2, RZ, P0 ;  /* 0x000000ff02027208 */ /* 0x000fe20000000000 */
[----:B------:R-:W0:Y:S04]  /*1ba0*/  F2I.FTZ.U32.TRUNC.NTZ R31, R30 ;  /* 0x0000001e001f7305 */ /* 0x000e28000021f000 */
[----:B------:R-:W-:Y:S01]  /*1bb0*/  FADD.FTZ R22, -R2, R25 ;  /* 0x0000001902167221 */ /* 0x000fe20000010100 */
[----:B--2---:R-:W-:-:S03]  /*1bc0*/  VIADD R26, R26, 0xffffffe ;  /* 0x0ffffffe1a1a7836 */ /* 0x004fc60000000000 */
[----:B------:R-:W-:Y:S01]  /*1bd0*/  FMUL.FTZ R22, R22, 1.4426950216293334961 ;  /* 0x3fb8aa3b16167820 */ /* 0x000fe20000410000 */
[----:B------:R-:W1:Y:S01]  /*1be0*/  F2I.FTZ.U32.TRUNC.NTZ R27, R26 ;  /* 0x0000001a001b7305 */ /* 0x000e62000021f000 */
[----:B0-----:R-:W-:-:S07]  /*1bf0*/  IMAD.MOV R3, RZ, RZ, -R31 ;  /* 0x000000ffff037224 */ /* 0x001fce00078e0a1f */
[----:B------:R-:W0:Y:S01]  /*1c00*/  MUFU.EX2 R22, R22 ;  /* 0x0000001600167308 */ /* 0x000e220000000800 */
[----:B------:R-:W-:Y:S02]  /*1c10*/  HFMA2 R30, -RZ, RZ, 0, 0 ;  /* 0x00000000ff1e7431 */ /* 0x000fe400000001ff */
[----:B------:R-:W-:Y:S01]  /*1c20*/  IMAD R12, R3, R16, RZ ;  /* 0x00000010030c7224 */ /* 0x000fe200078e02ff */
[----:B------:R-:W-:Y:S01]  /*1c30*/  IABS R3, R5 ;  /* 0x0000000500037213 */ /* 0x000fe20000000000 */
[----:B-1----:R-:W-:Y:S02]  /*1c40*/  IMAD.MOV R20, RZ, RZ, -R27 ;  /* 0x000000ffff147224 */ /* 0x002fe400078e0a1b */
[----:B------:R-:W-:Y:S02]  /*1c50*/  IMAD.MOV.U32 R26, RZ, RZ, RZ ;  /* 0x000000ffff1a7224 */ /* 0x000fe400078e00ff */
[----:B------:R-:W-:Y:S02]  /*1c60*/  IMAD R20, R20, R21, RZ ;  /* 0x0000001514147224 */ /* 0x000fe400078e02ff */
[----:B------:R-:W-:Y:S01]  /*1c70*/  IMAD.HI.U32 R12, R31, R12, R30 ;  /* 0x0000000c1f0c7227 */ /* 0x000fe200078e001e */
[----:B0-----:R-:W0:Y:S03]  /*1c80*/  SHFL.BFLY PT, R11, R22, 0x10, 0x1f ;  /* 0x0e001f00160b7f89 */ /* 0x001e2600000e0000 */
[----:B------:R-:W-:-:S04]  /*1c90*/  IMAD.HI.U32 R20, R27, R20, R26 ;  /* 0x000000141b147227 */ /* 0x000fc800078e001a */
[----:B------:R-:W-:Y:S02]  /*1ca0*/  IMAD.MOV R3, RZ, RZ, -R3 ;  /* 0x000000ffff037224 */ /* 0x000fe400078e0a03 */
[----:B0-----:R-:W-:-:S05]  /*1cb0*/  FADD.FTZ R11, R22, R11 ;  /* 0x0000000b160b7221 */ /* 0x001fca0000010000 */
[----:B------:R-:W0:Y:S02]  /*1cc0*/  SHFL.BFLY PT, R24, R11, 0x8, 0x1f ;  /* 0x0d001f000b187f89 */ /* 0x000e2400000e0000 */
[----:B0-----:R-:W-:Y:S01]  /*1cd0*/  FADD.FTZ R24, R11, R24 ;  /* 0x000000180b187221 */ /* 0x001fe20000010000 */
[----:B------:R-:W-:-:S04]  /*1ce0*/  IABS R11, R18 ;  /* 0x00000012000b7213 */ /* 0x000fc80000000000 */
[----:B------:R-:W0:Y:S01]  /*1cf0*/  SHFL.BFLY PT, R23, R24, 0x4, 0x1f ;  /* 0x0c801f0018177f89 */ /* 0x000e2200000e0000 */
[----:B------:R-:W-:-:S04]  /*1d00*/  IMAD.HI.U32 R12, R12, R11, RZ ;  /* 0x0000000b0c0c7227 */ /* 0x000fc800078e00ff */
[----:B0-----:R-:W-:Y:S01]  /*1d10*/  FADD.FTZ R23, R24, R23 ;  /* 0x0000001718177221 */ /* 0x001fe20000010000 */
[----:B------:R-:W-:-:S04]  /*1d20*/  IMAD.HI.U32 R24, R20, R11, RZ ;  /* 0x0000000b14187227 */ /* 0x000fc800078e00ff */
[----:B------:R-:W0:Y:S01]  /*1d30*/  SHFL.BFLY PT, R22, R23, 0x2, 0x1f ;  /* 0x0c401f0017167f89 */ /* 0x000e2200000e0000 */
[----:B------:R-:W-:Y:S02]  /*1d40*/  IMAD.MOV R20, RZ, RZ, -R12 ;  /* 0x000000ffff147224 */ /* 0x000fe400078e0a0c */
[--C-:B------:R-:W-:Y:S02]  /*1d50*/  IMAD R26, R24, R3, R11.reuse ;  /* 0x00000003181a7224 */ /* 0x100fe400078e020b */
[----:B------:R-:W-:Y:S01]  /*1d60*/  IMAD R11, R16, R20, R11 ;  /* 0x00000014100b7224 */ /* 0x000fe200078e020b */
[----:B------:R-:W-:Y:S02]  /*1d70*/  LOP3.LUT R20, R18, R21, RZ, 0x3c, !PT ;  /* 0x0000001512147212 */ /* 0x000fe400078e3cff */
[----:B------:R-:W-:Y:S02]  /*1d80*/  ISETP.GT.U32.AND P1, PT, R21, R26, PT ;  /* 0x0000001a1500720c */ /* 0x000fe40003f24070 */
[----:B------:R-:W-:-:S02]  /*1d90*/  ISETP.GT.U32.AND P0, PT, R16, R11, PT ;  /* 0x0000000b1000720c */ /* 0x000fc40003f04070 */
[----:B------:R-:W-:Y:S02]  /*1da0*/  LOP3.LUT R18, R18, R17, RZ, 0x3c, !PT ;  /* 0x0000001112127212 */ /* 0x000fe400078e3cff */
[----:B------:R-:W-:-:S07]  /*1db0*/  ISETP.GE.AND P3, PT, R20, RZ, PT ;  /* 0x000000ff1400720c */ /* 0x000fce0003f66270 */
[-C--:B------:R-:W-:Y:S01]  /*1dc0*/  @!P1 IADD3 R26, PT, PT, R26, -R21.reuse, RZ ;  /* 0x800000151a1a9210 */ /* 0x080fe20007ffe0ff */
[----:B------:R-:W-:Y:S01]  /*1dd0*/  @!P1 VIADD R24, R24, 0x1 ;  /* 0x0000000118189836 */ /* 0x000fe20000000000 */
[----:B------:R-:W-:Y:S01]  /*1de0*/  @!P0 IADD3 R12, PT, PT, R12, 0x1, RZ ;  /* 0x000000010c0c8810 */ /* 0x000fe20007ffe0ff */
[----:B0-----:R-:W-:Y:S01]  /*1df0*/  FADD.FTZ R22, R23, R22 ;  /* 0x0000001617167221 */ /* 0x001fe20000010000 */
[----:B------:R-:W-:Y:S01]  /*1e00*/  @!P0 IMAD.IADD R11, R11, 0x1, -R16 ;  /* 0x000000010b0b8824 */ /* 0x000fe200078e0a10 */
[----:B------:R-:W-:Y:S02]  /*1e10*/  ISETP.GE.U32.AND P2, PT, R26, R21, PT ;  /* 0x000000151a00720c */ /* 0x000fe40003f46070 */
[----:B------:R-:W-:Y:S01]  /*1e20*/  ISETP.NE.AND P0, PT, R17, RZ, PT ;  /* 0x000000ff1100720c */ /* 0x000fe20003f05270 */
[----:B------:R-:W0:Y:S01]  /*1e30*/  SHFL.BFLY PT, R3, R22, 0x1, 0x1f ;  /* 0x0c201f0016037f89 */ /* 0x000e2200000e0000 */
[----:B------:R-:W-:Y:S02]  /*1e40*/  ISETP.GE.U32.AND P4, PT, R11, R16, PT ;  /* 0x000000100b00720c */ /* 0x000fe40003f86070 */
[----:B------:R-:W-:Y:S01]  /*1e50*/  SHF.R.S32.HI R23, RZ, 0x1f, R5 ;  /* 0x0000001fff177819 */ /* 0x000fe20000011405 */
[----:B------:R-:W-:-:S06]  /*1e60*/  IMAD R5, R5, R6, RZ ;  /* 0x0000000605057224 */ /* 0x000fcc00078e02ff */
[----:B------:R-:W-:Y:S01]  /*1e70*/  @P2 VIADD R24, R24, 0x1 ;  /* 0x0000000118182836 */ /* 0x000fe20000000000 */
[----:B------:R-:W-:-:S03]  /*1e80*/  ISETP.GE.AND P2, PT, R18, RZ, PT ;  /* 0x000000ff1200720c */ /* 0x000fc60003f46270 */
[----:B------:R-:W-:Y:S02]  /*1e90*/  @P4 VIADD R12, R12, 0x1 ;  /* 0x000000010c0c4836 */ /* 0x000fe40000000000 */
[----:B------:R-:W-:Y:S02]  /*1ea0*/  IMAD.MOV.U32 R11, RZ, RZ, R24 ;  /* 0x000000ffff0b7224 */ /* 0x000fe400078e0018 */
[----:B------:R-:W-:Y:S01]  /*1eb0*/  IMAD.MOV.U32 R24, RZ, RZ, 0x7f800000 ;  /* 0x7f800000ff187424 */ /* 0x000fe200078e00ff */
[----:B------:R-:W-:Y:S01]  /*1ec0*/  MOV R16, R12 ;  /* 0x0000000c00107202 */ /* 0x000fe20000000f00 */
[----:B------:R-:W-:Y:S01]  /*1ed0*/  @!P3 IMAD.MOV R11, RZ, RZ, -R11 ;  /* 0x000000ffff0bb224 */ /* 0x000fe200078e0a0b */
[----:B------:R-:W-:Y:S02]  /*1ee0*/  ISETP.NE.AND P3, PT, R19, RZ, PT ;  /* 0x000000ff1300720c */ /* 0x000fe40003f65270 */
[----:B------:R-:W-:Y:S01]  /*1ef0*/  @!P5 LOP3.LUT R11, RZ, R21, RZ, 0x33, !PT ;  /* 0x00000015ff0bd212 */ /* 0x000fe200078e33ff */
[----:B0-----:R-:W-:Y:S01]  /*1f00*/  FADD.FTZ R3, R22, R3 ;  /* 0x0000000316037221 */ /* 0x001fe20000010000 */
[----:B------:R-:W-:Y:S01]  /*1f10*/  @!P2 IMAD.MOV R16, RZ, RZ, -R16 ;  /* 0x000000ffff10a224 */ /* 0x000fe200078e0a10 */
[----:B------:R-:W-:-:S02]  /*1f20*/  @!P0 LOP3.LUT R16, RZ, R17, RZ, 0x33, !PT ;  /* 0x00000011ff108212 */ /* 0x000fc400078e33ff */
[----:B------:R-:W-:Y:S02]  /*1f30*/  LOP3.LUT P0, RZ, R4, 0x39f, RZ, 0xc0, !PT ;  /* 0x0000039f04ff7812 */ /* 0x000fe4000780c0ff */
[----:B------:R-:W-:Y:S02]  /*1f40*/  FSETP.NE.FTZ.AND P1, PT, R3, RZ, PT ;  /* 0x000000ff0300720b */ /* 0x000fe40003f35000 */
[----:B------:R-:W-:Y:S02]  /*1f50*/  SEL R12, RZ, 0x1, !P3 ;  /* 0x00000001ff0c7807 */ /* 0x000fe40005800000 */
[----:B------:R-:W-:Y:S02]  /*1f60*/  ISETP.LT.U32.AND P2, PT, R14, R11, PT ;  /* 0x0000000b0e00720c */ /* 0x000fe40003f41070 */
[----:B------:R-:W-:Y:S02]  /*1f70*/  SHF.R.S32.HI R21, RZ, 0x1f, R11 ;  /* 0x0000001fff157819 */ /* 0x000fe4000001140b */
[----:B------:R-:W-:-:S02]  /*1f80*/  LOP3.LUT R12, R23, R12, RZ, 0xfc, !PT ;  /* 0x0000000c170c7212 */ /* 0x000fc400078efcff */
[----:B------:R-:W-:-:S03]  /*1f90*/  ISETP.LT.AND.EX P2, PT, R15, R21, PT, P2 ;  /* 0x000000150f00720c */ /* 0x000fc60003f41320 */
[----:B------:R0:W1:Y:S01]  /*1fa0*/  @P1 MUFU.LG2 R19, R3 ;  /* 0x0000000300131308 */ /* 0x0000620000000c00 */
[----:B------:R-:W-:Y:S01]  /*1fb0*/  SEL R6, R14, R11, P2 ;  /* 0x0000000b0e067207 */ /* 0x000fe20001000000 */
[----:B0-----:R-:W-:Y:S02]  /*1fc0*/  IMAD R3, R16, UR10, RZ ;  /* 0x0000000a10037c24 */ /* 0x001fe4000f8e02ff */
[----:B-1----:R-:W-:Y:S02]  /*1fd0*/  @P1 FFMA.FTZ R24, R19, 0.69314718246459960938, R2 ;  /* 0x3f31721813181823 */ /* 0x002fe40000010002 */
[----:B------:R-:W-:Y:S01]  /*1fe0*/  IMAD R3, R12, R3, RZ ;  /* 0x000000030c037224 */ /* 0x000fe200078e02ff */
[----:B------:R-:W-:Y:S05]  /*1ff0*/  @P0 BRA `(.L_x_91) ;  /* 0x0000001000880947 */ /* 0x000fea0003800000 */
        /* <DEDUP_REMOVED lines=11> */
[C---:B------:R-:W-:Y:S01]  /*20b0*/  IADD3 R11, P1, PT, R17.reuse, 0x1, RZ ;  /* 0x00000001110b7810 */ /* 0x040fe20007f3e0ff */
[----:B------:R-:W-:Y:S02]  /*20c0*/  IMAD R18, R12, UR11, RZ ;  /* 0x0000000b0c127c24 */ /* 0x000fe4000f8e02ff */
[----:B------:R-:W-:Y:S01]  /*20d0*/  IMAD.WIDE.U32 R14, R17, UR11, RZ ;  /* 0x0000000b110e7c25 */ /* 0x000fe2000f8e00ff */
        /* <DEDUP_REMOVED lines=36> */
.L_x_93:
[----:B------:R-:W-:Y:S01]  /*2320*/  IMAD.MOV.U32 R22, RZ, RZ, R2 ;  /* 0x000000ffff167224 */ /* 0x000fe200078e0002 */
[----:B------:R-:W-:Y:S01]  /*2330*/  MOV R21, RZ ;  /* 0x000000ff00157202 */ /* 0x000fe20000000f00 */
[----:B------:R-:W-:Y:S01]  /*2340*/  IMAD.MOV.U32 R20, RZ, RZ, R32 ;  /* 0x000000ffff147224 */ /* 0x000fe200078e0020 */
[----:B------:R-:W-:Y:S02]  /*2350*/  MOV R18, 0x2370 ;  /* 0x0000237000127802 */ /* 0x000fe40000000f00 */
[----:B------:R-:W-:Y:S05]  /*2360*/  CALL.REL.NOINC `($__internal_2_$__cuda_sm20_div_s64) ;  /* 0x0000001c00487944 */ /* 0x000fea0003c00000 */
[----:B------:R-:W-:Y:S02]  /*2370*/  IADD3 R15, PT, PT, -R12, RZ, RZ ;  /* 0x000000ff0c0f7210 */ /* 0x000fe40007ffe1ff */
[----:B------:R-:W-:-:S03]  /*2380*/  MOV R33, R11 ;  /* 0x0000000b00217202 */ /* 0x000fc60000000f00 */
[----:B------:R-:W-:Y:S01]  /*2390*/  IMAD R14, R32, R15, R2 ;  /* 0x0000000f200e7224 */ /* 0x000fe200078e0202 */
[----:B------:R-:W-:-:S07]  /*23a0*/  MOV R32, R12 ;  /* 0x0000000c00207202 */ /* 0x000fce0000000f00 */
.L_x_94:
        /* <DEDUP_REMOVED lines=20> */
[----:B------:R-:W-:Y:S02]  /*24f0*/  ISETP.GT.U32.AND P1, PT, R15, R12, PT ;  /* 0x0000000c0f00720c */ /* 0x000fe40003f24070 */
[----:B------:R-:W-:Y:S01]  /*2500*/  IADD3 R11, PT, PT, R19, R29, RZ ;  /* 0x0000001d130b7210 */ /* 0x000fe20007ffe0ff */
[----:B------:R-:W-:-:S04]  /*2510*/  IMAD.WIDE.U32 R28, R18, R34, RZ ;  /* 0x00000022121c7225 */ /* 0x000fc800078e00ff */
[----:B------:R-:W-:-:S04]  /*2520*/  IMAD R11, R11, R34, RZ ;  /* 0x000000220b0b7224 */ /* 0x000fc800078e02ff */
[----:B------:R-:W-:Y:S02]  /*2530*/  IMAD R19, R35, R18, R11 ;  /* 0x0000001223137224 */ /* 0x000fe400078e020b */
[----:B------:R-:W-:Y:S02]  /*2540*/  @!P1 IMAD.IADD R12, R12, 0x1, -R15 ;  /* 0x000000010c0c9824 */ /* 0x000fe400078e0a0f */
[----:B------:R-:W-:Y:S01]  /*2550*/  @!P1 VIADD R2, R2, 0x1 ;  /* 0x0000000102029836 */ /* 0x000fe20000000000 */
[----:B------:R-:W-:Y:S01]  /*2560*/  ISETP.NE.AND P1, PT, RZ, UR11, PT ;  /* 0x0000000bff007c0c */ /* 0x000fe2000bf25270 */
[----:B------:R-:W-:Y:S01]  /*2570*/  IMAD.IADD R19, R29, 0x1, R19 ;  /* 0x000000011d137824 */ /* 0x000fe200078e0213 */
[----:B------:R-:W-:-:S04]  /*2580*/  ISETP.GE.U32.AND P2, PT, R12, R15, PT ;  /* 0x0000000f0c00720c */ /* 0x000fc80003f46070 */
[----:B------:R-:W-:-:S09]  /*2590*/  LOP3.LUT R0, R33, R19, RZ, 0xfc, !PT ;  /* 0x0000001321007212 */ /* 0x000fd200078efcff */
[----:B------:R-:W-:-:S04]  /*25a0*/  @P2 IADD3 R2, PT, PT, R2, 0x1, RZ ;  /* 0x0000000102022810 */ /* 0x000fc80007ffe0ff */
        /* <DEDUP_REMOVED lines=27> */
.L_x_96:
[----:B------:R-:W-:Y:S01]  /*2760*/  IMAD.MOV.U32 R22, RZ, RZ, R32 ;  /* 0x000000ffff167224 */ /* 0x000fe200078e0020 */
[----:B------:R-:W-:Y:S01]  /*2770*/  MOV R21, R33 ;  /* 0x0000002100157202 */ /* 0x000fe20000000f00 */
[----:B------:R-:W-:Y:S01]  /*2780*/  IMAD.MOV.U32 R20, RZ, RZ, R28 ;  /* 0x000000ffff147224 */ /* 0x000fe200078e001c */
[----:B------:R-:W-:Y:S02]  /*2790*/  MOV R18, 0x27b0 ;  /* 0x000027b000127802 */ /* 0x000fe40000000f00 */
[----:B------:R-:W-:Y:S05]  /*27a0*/  CALL.REL.NOINC `($__internal_2_$__cuda_sm20_div_s64) ;  /* 0x0000001800387944 */ /* 0x000fea0003c00000 */
[----:B------:R-:W-:-:S05]  /*27b0*/  IADD3 R29, PT, PT, -R12, RZ, RZ ;  /* 0x000000ff0c1d7210 */ /* 0x000fca0007ffe1ff */
[----:B------:R-:W-:Y:S02]  /*27c0*/  IMAD R29, R29, R28, R32 ;  /* 0x0000001c1d1d7224 */ /* 0x000fe400078e0220 */
.L_x_97:
[----:B------:R-:W-:Y:S05]  /*27d0*/  BSYNC.RECONVERGENT B0 ;  /* 0x0000000000007941 */ /* 0x000fea0003800200 */
.L_x_95:
        /* <DEDUP_REMOVED lines=10> */
[----:B------:R-:W-:-:S02]  /*2880*/  IABS R27, R10 ;  /* 0x0000000a001b7213 */ /* 0x000fc40000000000 */
[----:B------:R-:W-:-:S03]  /*2890*/  ISETP.NE.AND P5, PT, R10, RZ, PT ;  /* 0x000000ff0a00720c */ /* 0x000fc60003fa5270 */
[----:B------:R-:W-:Y:S01]  /*28a0*/  IMAD.MOV R27, RZ, RZ, -R27 ;  /* 0x000000ffff1b7224 */ /* 0x000fe200078e0a1b */
[----:B0-----:R-:W-:Y:S01]  /*28b0*/  UISETP.NE.AND UP0, UPT, UR15, URZ, UPT ;  /* 0x000000ff0f00728c */ /* 0x001fe2000bf05270 */
[----:B-1----:R-:W0:Y:S03]  /*28c0*/  MUFU.RCP R11, R11 ;  /* 0x0000000b000b7308 */ /* 0x002e260000001000 */
[----:B--2---:R-:W-:Y:S02]  /*28d0*/  USEL UR15, UR4, 0x1, UP0 ;  /* 0x00000001040f7887 */ /* 0x004fe40008000000 */
[----:B------:R-:W-:-:S03]  /*28e0*/  UIMAD UR4, UR5, UR4, URZ ;  /* 0x00000004050472a4 */ /* 0x000fc6000f8e02ff */
[----:B---3--:R-:W1:Y:S01]  /*28f0*/  MUFU.RCP R34, R21 ;  /* 0x0000001500227308 */ /* 0x008e620000001000 */
[----:B------:R-:W-:Y:S02]  /*2900*/  USHF.R.S32.HI UR17, URZ, 0x1f, UR15 ;  /* 0x0000001fff117899 */ /* 0x000fe4000801140f */
[----:B------:R-:W-:-:S05]  /*2910*/  UIMAD UR5, UR15, UR5, URZ ;  /* 0x000000050f0572a4 */ /* 0x000fca000f8e02ff */
[----:B------:R-:W-:Y:S01]  /*2920*/  I2F.U32.RP R14, R15 ;  /* 0x0000000f000e7306 */ /* 0x000fe20000209000 */
[----:B0-----:R-:W-:-:S07]  /*2930*/  VIADD R22, R11, 0xffffffe ;  /* 0x0ffffffe0b167836 */ /* 0x001fce0000000000 */
[----:B------:R-:W0:Y:S01]  /*2940*/  F2I.FTZ.U32.TRUNC.NTZ R23, R22 ;  /* 0x0000001600177305 */ /* 0x000e22000021f000 */
[----:B-1----:R-:W-:-:S07]  /*2950*/  VIADD R34, R34, 0xffffffe ;  /* 0x0ffffffe22227836 */ /* 0x002fce0000000000 */
[----:B------:R-:W1:Y:S01]  /*2960*/  F2I.FTZ.U32.TRUNC.NTZ R35, R34 ;  /* 0x0000002200237305 */ /* 0x000e62000021f000 */
[----:B0-----:R-:W-:-:S07]  /*2970*/  IMAD.MOV R33, RZ, RZ, -R23 ;  /* 0x000000ffff217224 */ /* 0x001fce00078e0a17 */
[----:B------:R-:W0:Y:S01]  /*2980*/  MUFU.RCP R30, R14 ;  /* 0x0000000e001e7308 */ /* 0x000e220000001000 */
[----:B------:R-:W-:Y:S02]  /*2990*/  IMAD.MOV.U32 R22, RZ, RZ, RZ ;  /* 0x000000ffff167224 */ /* 0x000fe400078e00ff */
[----:B------:R-:W-:Y:S02]  /*29a0*/  IMAD R33, R33, R20, RZ ;  /* 0x0000001421217224 */ /* 0x000fe400078e02ff */
[----:B-1----:R-:W-:-:S03]  /*29b0*/  IMAD.MOV R21, RZ, RZ, -R35 ;  /* 0x000000ffff157224 */ /* 0x002fc600078e0a23 */
[----:B------:R-:W1:Y:S01]  /*29c0*/  I2F.U32.RP R11, R16 ;  /* 0x00000010000b7306 */ /* 0x000e620000209000 */
[----:B------:R-:W-:-:S04]  /*29d0*/  IMAD.HI.U32 R33, R23, R33, R22 ;  /* 0x0000002117217227 */ /* 0x000fc800078e0016 */
[----:B------:R-:W-:Y:S01]  /*29e0*/  HFMA2 R34, -RZ, RZ, 0, 0 ;  /* 0x00000000ff227431 */ /* 0x000fe200000001ff */
[----:B------:R-:W-:Y:S01]  /*29f0*/  IABS R23, R8 ;  /* 0x0000000800177213 */ /* 0x000fe20000000000 */
[----:B------:R-:W-:Y:S01]  /*2a00*/  IMAD R22, R21, R18, RZ ;  /* 0x0000001215167224 */ /* 0x000fe200078e02ff */
[----:B------:R-:W-:Y:S01]  /*2a10*/  IABS R21, R12 ;  /* 0x0000000c00157213 */ /* 0x000fe20000000000 */
[----:B------:R-:W-:Y:S01]  /*2a20*/  IMAD.HI.U32 R28, R33, R26, RZ ;  /* 0x0000001a211c7227 */ /* 0x000fe200078e00ff */
[----:B------:R-:W2:Y:S01]  /*2a30*/  I2F.U32.RP R32, R19 ;  /* 0x0000001300207306 */ /* 0x000ea20000209000 */
[----:B0-----:R-:W-:Y:S02]  /*2a40*/  IADD3 R30, PT, PT, R30, 0xffffffe, RZ ;  /* 0x0ffffffe1e1e7810 */ /* 0x001fe40007ffe0ff */
[----:B------:R-:W-:-:S04]  /*2a50*/  IMAD.HI.U32 R22, R35, R22, R34 ;  /* 0x0000001623167227 */ /* 0x000fc800078e0022 */
[----:B------:R-:W-:Y:S01]  /*2a60*/  IMAD.MOV R23, RZ, RZ, -R23 ;  /* 0x000000ffff177224 */ /* 0x000fe200078e0a17 */
[----:B------:R0:W3:Y:S01]  /*2a70*/  F2I.FTZ.U32.TRUNC.NTZ R31, R30 ;  /* 0x0000001e001f7305 */ /* 0x0000e2000021f000 */
[----:B------:R-:W-:-:S04]  /*2a80*/  IMAD.HI.U32 R22, R22, R21, RZ ;  /* 0x0000001516167227 */ /* 0x000fc800078e00ff */
[----:B------:R-:W-:Y:S01]  /*2a90*/  IMAD R27, R28, R27, R26 ;  /* 0x0000001b1c1b7224 */ /* 0x000fe200078e021a */
[----:B------:R-:W-:Y:S01]  /*2aa0*/  LOP3.LUT R26, R29, R10, RZ, 0x3c, !PT ;  /* 0x0000000a1d1a7212 */ /* 0x000fe200078e3cff */
[----:B------:R-:W-:Y:S01]  /*2ab0*/  IMAD R23, R22, R23, R21 ;  /* 0x0000001716177224 */ /* 0x000fe200078e0215 */
[----:B-1----:R-:W1:Y:S02]  /*2ac0*/  MUFU.RCP R11, R11 ;  /* 0x0000000b000b7308 */ /* 0x002e640000001000 */
[----:B------:R-:W-:Y:S02]  /*2ad0*/  ISETP.GT.U32.AND P3, PT, R20, R27, PT ;  /* 0x0000001b1400720c */ /* 0x000fe40003f64070 */
[----:B------:R-:W-:Y:S02]  /*2ae0*/  ISETP.GT.U32.AND P1, PT, R18, R23, PT ;  /* 0x000000171200720c */ /* 0x000fe40003f24070 */
[----:B------:R-:W-:Y:S01]  /*2af0*/  ISETP.GE.AND P2, PT, R26, RZ, PT ;  /* 0x000000ff1a00720c */ /* 0x000fe20003f46270 */
[----:B0-----:R-:W-:Y:S01]  /*2b00*/  IMAD.MOV.U32 R30, RZ, RZ, RZ ;  /* 0x000000ffff1e7224 */ /* 0x001fe200078e00ff */
[----:B--2---:R-:W0:Y:S01]  /*2b10*/  MUFU.RCP R32, R32 ;  /* 0x0000002000207308 */ /* 0x004e220000001000 */
[----:B---3--:R-:W-:-:S05]  /*2b20*/  IADD3 R14, PT, PT, RZ, -R31, RZ ;  /* 0x8000001fff0e7210 */ /* 0x008fca0007ffe0ff */
[----:B------:R-:W-:Y:S01]  /*2b30*/  IMAD R21, R14, R15, RZ ;  /* 0x0000000f0e157224 */ /* 0x000fe200078e02ff */
[----:B------:R-:W-:Y:S01]  /*2b40*/  IABS R14, R2 ;  /* 0x00000002000e7213 */ /* 0x000fe20000000000 */
[----:B------:R-:W-:Y:S01]  /*2b50*/  @!P3 IMAD.IADD R27, R27, 0x1, -R20 ;  /* 0x000000011b1bb824 */ /* 0x000fe200078e0a14 */
[----:B------:R-:W-:Y:S01]  /*2b60*/  @!P1 IADD3 R23, PT, PT, R23, -R18, RZ ;  /* 0x8000001217179210 */ /* 0x000fe20007ffe0ff */
[----:B------:R-:W-:Y:S01]  /*2b70*/  IMAD.HI.U32 R21, R31, R21, R30 ;  /* 0x000000151f157227 */ /* 0x000fe200078e001e */
[----:B-1----:R-:W-:Y:S02]  /*2b80*/  IADD3 R30, PT, PT, R11, 0xffffffe, RZ ;  /* 0x0ffffffe0b1e7810 */ /* 0x002fe40007ffe0ff */
[----:B------:R-:W-:Y:S01]  /*2b90*/  ISETP.GE.U32.AND P6, PT, R27, R20, PT ;  /* 0x000000141b00720c */ /* 0x000fe20003fc6070 */
[----:B------:R-:W-:Y:S01]  /*2ba0*/  @!P1 VIADD R22, R22, 0x1 ;  /* 0x0000000116169836 */ /* 0x000fe20000000000 */
[----:B------:R1:W2:Y:S01]  /*2bb0*/  F2I.FTZ.U32.TRUNC.NTZ R31, R30 ;  /* 0x0000001e001f7305 */ /* 0x0002a2000021f000 */
[----:B------:R-:W-:Y:S01]  /*2bc0*/  LOP3.LUT R20, R12, R8, RZ, 0x3c, !PT ;  /* 0x000000080c147212 */ /* 0x000fe200078e3cff */
[----:B------:R-:W-:Y:S01]  /*2bd0*/  IMAD.HI.U32 R21, R21, R14, RZ ;  /* 0x0000000e15157227 */ /* 0x000fe200078e00ff */
[----:B------:R-:W-:-:S02]  /*2be0*/  ISETP.GE.U32.AND P4, PT, R23, R18, PT ;  /* 0x000000121700720c */ /* 0x000fc40003f86070 */
[----:B------:R-:W-:Y:S01]  /*2bf0*/  IABS R11, R17 ;  /* 0x00000011000b7213 */ /* 0x000fe20000000000 */
[----:B0-----:R-:W-:Y:S01]  /*2c00*/  VIADD R32, R32, 0xffffffe ;  /* 0x0ffffffe20207836 */ /* 0x001fe20000000000 */
[----:B------:R-:W-:Y:S02]  /*2c10*/  ISETP.GE.AND P0, PT, R20, RZ, PT ;  /* 0x000000ff1400720c */ /* 0x000fe40003f06270 */
[----:B------:R-:W-:Y:S01]  /*2c20*/  @!P3 IADD3 R28, PT, PT, R28, 0x1, RZ ;  /* 0x000000011c1cb810 */ /* 0x000fe20007ffe0ff */
[----:B------:R0:W3:Y:S01]  /*2c30*/  F2I.FTZ.U32.TRUNC.NTZ R33, R32 ;  /* 0x0000002000217305 */ /* 0x0000e2000021f000 */
[----:B------:R-:W-:Y:S01]  /*2c40*/  ISETP.NE.AND P3, PT, R8, RZ, PT ;  /* 0x000000ff0800720c */ /* 0x000fe20003f65270 */
[----:B------:R-:W-:Y:S01]  /*2c50*/  IMAD.MOV R11, RZ, RZ, -R11 ;  /* 0x000000ffff0b7224 */ /* 0x000fe200078e0a0b */
[----:B------:R-:W-:Y:S01]  /*2c60*/  IABS R20, R9 ;  /* 0x0000000900147213 */ /* 0x000fe20000000000 */
[----:B------:R-:W-:Y:S02]  /*2c70*/  @P6 VIADD R28, R28, 0x1 ;  /* 0x000000011c1c6836 */ /* 0x000fe40000000000 */
[----:B-1----:R-:W-:-:S02]  /*2c80*/  HFMA2 R30, -RZ, RZ, 0, 0 ;  /* 0x00000000ff1e7431 */ /* 0x002fc400000001ff */
[----:B------:R-:W-:Y:S02]  /*2c90*/  IMAD R14, R21, R11, R14 ;  /* 0x0000000b150e7224 */ /* 0x000fe400078e020e */
[----:B--2---:R-:W-:Y:S02]  /*2ca0*/  IMAD.MOV R11, RZ, RZ, -R31 ;  /* 0x000000ffff0b7224 */ /* 0x004fe400078e0a1f */
[----:B------:R-:W-:Y:S01]  /*2cb0*/  @P4 VIADD R22, R22, 0x1 ;  /* 0x0000000116164836 */ /* 0x000fe20000000000 */
[----:B------:R-:W-:Y:S01]  /*2cc0*/  ISETP.GT.U32.AND P1, PT, R15, R14, PT ;  /* 0x0000000e0f00720c */ /* 0x000fe20003f24070 */
[----:B------:R-:W-:Y:S02]  /*2cd0*/  IMAD R11, R11, R16, RZ ;  /* 0x000000100b0b7224 */ /* 0x000fe400078e02ff */
[----:B------:R-:W-:Y:S01]  /*2ce0*/  @!P0 IMAD.MOV R22, RZ, RZ, -R22 ;  /* 0x000000ffff168224 */ /* 0x000fe200078e0a16 */
[----:B0-----:R-:W-:Y:S01]  /*2cf0*/  MOV R32, RZ ;  /* 0x000000ff00207202 */ /* 0x001fe20000000f00 */
[----:B---3--:R-:W-:Y:S01]  /*2d00*/  IMAD.MOV R18, RZ, RZ, -R33 ;  /* 0x000000ffff127224 */ /* 0x008fe200078e0a21 */
[----:B------:R-:W-:Y:S01]  /*2d10*/  @!P3 LOP3.LUT R22, RZ, R8, RZ, 0x33, !PT ;  /* 0x00000008ff16b212 */ /* 0x000fe200078e33ff */
[----:B------:R-:W-:Y:S01]  /*2d20*/  @!P2 IMAD.MOV R28, RZ, RZ, -R28 ;  /* 0x000000ffff1ca224 */ /* 0x000fe200078e0a1c */
[----:B------:R-:W-:Y:S01]  /*2d30*/  @!P5 LOP3.LUT R28, RZ, R10, RZ, 0x33, !PT ;  /* 0x0000000aff1cd212 */ /* 0x000fe200078e33ff */
[----:B------:R-:W-:Y:S01]  /*2d40*/  IMAD R23, R18, R19, RZ ;  /* 0x0000001312177224 */ /* 0x000fe200078e02ff */
[----:B------:R-:W-:Y:S01]  /*2d50*/  IABS R18, R22 ;  /* 0x0000001600127213 */ /* 0x000fe20000000000 */
[----:B------:R-:W-:Y:S01]  /*2d60*/  IMAD.HI.U32 R30, R31, R11, R30 ;  /* 0x0000000b1f1e7227 */ /* 0x000fe200078e001e */
[----:B------:R-:W-:-:S02]  /*2d70*/  IABS R11, R6 ;  /* 0x00000006000b7213 */ /* 0x000fc40000000000 */
[----:B------:R-:W-:Y:S01]  /*2d80*/  IABS R26, R28 ;  /* 0x0000001c001a7213 */ /* 0x000fe20000000000 */
[----:B------:R-:W-:Y:S01]  /*2d90*/  IMAD.HI.U32 R23, R33, R23, R32 ;  /* 0x0000001721177227 */ /* 0x000fe200078e0020 */
[----:B------:R-:W-:Y:S02]  /*2da0*/  IADD3 R11, PT, PT, RZ, -R11, RZ ;  /* 0x8000000bff0b7210 */ /* 0x000fe40007ffe0ff */
[----:B------:R-:W-:Y:S01]  /*2db0*/  ISETP.NE.AND P2, PT, R17, RZ, PT ;  /* 0x000000ff1100720c */ /* 0x000fe20003f45270 */
[----:B------:R-:W-:Y:S01]  /*2dc0*/  IMAD.HI.U32 R30, R30, R18, RZ ;  /* 0x000000121e1e7227 */ /* 0x000fe200078e00ff */
[----:B------:R-:W-:-:S03]  /*2dd0*/  ISETP.NE.AND P5, PT, R9, RZ, PT ;  /* 0x000000ff0900720c */ /* 0x000fc60003fa5270 */
[----:B------:R-:W-:Y:S02]  /*2de0*/  IMAD.MOV R20, RZ, RZ, -R20 ;  /* 0x000000ffff147224 */ /* 0x000fe400078e0a14 */
[----:B------:R-:W-:-:S04]  /*2df0*/  IMAD.HI.U32 R23, R23, R26, RZ ;  /* 0x0000001a17177227 */ /* 0x000fc800078e00ff */
[----:B------:R-:W-:Y:S02]  /*2e00*/  IMAD R11, R30, R11, R18 ;  /* 0x0000000b1e0b7224 */ /* 0x000fe400078e0212 */
[----:B------:R-:W-:Y:S02]  /*2e10*/  IMAD R20, R23, R20, R26 ;  /* 0x0000001417147224 */ /* 0x000fe400078e021a */
[----:B------:R-:W-:Y:S02]  /*2e20*/  @!P1 IMAD.IADD R14, R14, 0x1, -R15 ;  /* 0x000000010e0e9824 */ /* 0x000fe400078e0a0f */
[----:B------:R-:W-:Y:S01]  /*2e30*/  @!P1 VIADD R21, R21, 0x1 ;  /* 0x0000000115159836 */ /* 0x000fe20000000000 */
[----:B------:R-:W-:Y:S02]  /*2e40*/  ISETP.GT.U32.AND P1, PT, R16, R11, PT ;  /* 0x0000000b1000720c */ /* 0x000fe40003f24070 */
[----:B------:R-:W-:Y:S02]  /*2e50*/  ISETP.GT.U32.AND P3, PT, R19, R20, PT ;  /* 0x000000141300720c */ /* 0x000fe40003f64070 */
[----:B------:R-:W-:-:S02]  /*2e60*/  ISETP.GE.U32.AND P4, PT, R14, R15, PT ;  /* 0x0000000f0e00720c */ /* 0x000fc40003f86070 */
[----:B------:R-:W-:Y:S02]  /*2e70*/  LOP3.LUT R14, R2, R17, RZ, 0x3c, !PT ;  /* 0x00000011020e7212 */ /* 0x000fe400078e3cff */
[----:B------:R-:W-:Y:S02]  /*2e80*/  IADD3 R15, PT, PT, -R22, RZ, RZ ;  /* 0x000000ff160f7210 */ /* 0x000fe40007ffe1ff */
[----:B------:R-:W-:Y:S01]  /*2e90*/  ISETP.GE.AND P0, PT, R14, RZ, PT ;  /* 0x000000ff0e00720c */ /* 0x000fe20003f06270 */
[----:B------:R-:W-:Y:S02]  /*2ea0*/  IMAD.MOV R14, RZ, RZ, -R28 ;  /* 0x000000ffff0e7224 */ /* 0x000fe400078e0a1c */
[----:B------:R-:W-:Y:S02]  /*2eb0*/  @!P1 IMAD.IADD R11, R11, 0x1, -R16 ;  /* 0x000000010b0b9824 */ /* 0x000fe400078e0a10 */
[----:B------:R-:W-:Y:S01]  /*2ec0*/  @!P3 IMAD.IADD R20, R20, 0x1, -R19 ;  /* 0x000000011414b824 */ /* 0x000fe200078e0a13 */
[----:B------:R-:W-:Y:S01]  /*2ed0*/  @!P3 IADD3 R23, PT, PT, R23, 0x1, RZ ;  /* 0x000000011717b810 */ /* 0x000fe20007ffe0ff */
[----:B------:R-:W-:Y:S01]  /*2ee0*/  IMAD R14, R10, R14, R29 ;  /* 0x0000000e0a0e7224 */ /* 0x000fe200078e021d */
[----:B------:R-:W-:Y:S01]  /*2ef0*/  @P4 IADD3 R21, PT, PT, R21, 0x1, RZ ;  /* 0x0000000115154810 */ /* 0x000fe20007ffe0ff */
[----:B------:R-:W-:Y:S01]  /*2f00*/  @!P1 VIADD R30, R30, 0x1 ;  /* 0x000000011e1e9836 */ /* 0x000fe20000000000 */
[----:B------:R-:W-:Y:S01]  /*2f10*/  ISETP.GE.U32.AND P4, PT, R11, R16, PT ;  /* 0x000000100b00720c */ /* 0x000fe20003f86070 */
[----:B------:R-:W-:Y:S01]  /*2f20*/  IMAD R15, R8, R15, R12 ;  /* 0x0000000f080f7224 */ /* 0x000fe200078e020c */
[----:B------:R-:W-:-:S02]  /*2f30*/  ISETP.GE.U32.AND P6, PT, R20, R19, PT ;  /* 0x000000131400720c */ /* 0x000fc40003fc6070 */
[----:B------:R-:W-:Y:S02]  /*2f40*/  LOP3.LUT R11, R28, R9, RZ, 0x3c, !PT ;  /* 0x000000091c0b7212 */ /* 0x000fe400078e3cff */
[----:B------:R-:W-:Y:S02]  /*2f50*/  @!P0 IADD3 R21, PT, PT, -R21, RZ, RZ ;  /* 0x000000ff15158210 */ /* 0x000fe40007ffe1ff */
[----:B------:R-:W-:Y:S02]  /*2f60*/  @!P2 LOP3.LUT R21, RZ, R17, RZ, 0x33, !PT ;  /* 0x00000011ff15a212 */ /* 0x000fe400078e33ff */
[----:B------:R-:W-:Y:S02]  /*2f70*/  LOP3.LUT R10, R22, R6, RZ, 0x3c, !PT ;  /* 0x00000006160a7212 */ /* 0x000fe400078e3cff */
[----:B------:R-:W-:Y:S01]  /*2f80*/  ISETP.GE.AND P2, PT, R11, RZ, PT ;  /* 0x000000ff0b00720c */ /* 0x000fe20003f46270 */
[----:B------:R-:W-:Y:S01]  /*2f90*/  IMAD.WIDE R18, R21, UR10, RZ ;  /* 0x0000000a15127c25 */ /* 0x000fe2000f8e02ff */
[----:B------:R-:W-:-:S02]  /*2fa0*/  ISETP.GE.AND P0, PT, R10, RZ, PT ;  /* 0x000000ff0a00720c */ /* 0x000fc40003f06270 */
[----:B------:R-:W-:Y:S01]  /*2fb0*/  ISETP.NE.AND P1, PT, R6, RZ, PT ;  /* 0x000000ff0600720c */ /* 0x000fe20003f25270 */
[----:B------:R-:W-:Y:S01]  /*2fc0*/  @P6 VIADD R23, R23, 0x1 ;  /* 0x0000000117176836 */ /* 0x000fe20000000000 */
[----:B------:R-:W-:Y:S01]  /*2fd0*/  @P4 IADD3 R30, PT, PT, R30, 0x1, RZ ;  /* 0x000000011e1e4810 */ /* 0x000fe20007ffe0ff */
[----:B------:R-:W-:Y:S02]  /*2fe0*/  IMAD.MOV R21, RZ, RZ, -R21 ;  /* 0x000000ffff157224 */ /* 0x000fe400078e0a15 */
[----:B------:R-:W-:Y:S01]  /*2ff0*/  IMAD.WIDE.U32 R18, R0, UR15, R18 ;  /* 0x0000000f00127c25 */ /* 0x000fe2000f8e0012 */
[----:B------:R-:W-:-:S03]  /*3000*/  UIMAD UR15, UR14, UR15, URZ ;  /* 0x0000000f0e0f72a4 */ /* 0x000fc6000f8e02ff */
[----:B------:R-:W-:Y:S01]  /*3010*/  @!P2 IMAD.MOV R23, RZ, RZ, -R23 ;  /* 0x000000ffff17a224 */ /* 0x000fe200078e0a17 */
[----:B------:R-:W-:Y:S01]  /*3020*/  @!P5 LOP3.LUT R23, RZ, R9, RZ, 0x33, !PT ;  /* 0x00000009ff17d212 */ /* 0x000fe200078e33ff */
[----:B------:R-:W-:Y:S02]  /*3030*/  @!P0 IMAD.MOV R30, RZ, RZ, -R30 ;  /* 0x000000ffff1e8224 */ /* 0x000fe400078e0a1e */
[----:B------:R-:W-:Y:S01]  /*3040*/  IMAD R19, R0, UR17, R19 ;  /* 0x0000001100137c24 */ /* 0x000fe2000f8e0213 */
[----:B------:R-:W-:Y:S01]  /*3050*/  @!P1 LOP3.LUT R30, RZ, R6, RZ, 0x33, !PT ;  /* 0x00000006ff1e9212 */ /* 0x000fe200078e33ff */
[----:B------:R-:W-:Y:S01]  /*3060*/  IMAD R21, R17, R21, R2 ;  /* 0x0000001511157224 */ /* 0x000fe200078e0202 */
[----:B------:R-:W-:Y:S01]  /*3070*/  UIMAD UR17, UR6, UR4, URZ ;  /* 0x00000004061172a4 */ /* 0x000fe2000f8e02ff */
[----:B------:R-:W-:Y:S01]  /*3080*/  IMAD.MOV R0, RZ, RZ, -R23 ;  /* 0x000000ffff007224 */ /* 0x000fe200078e0a17 */
[----:B------:R-:W-:Y:S01]  /*3090*/  IADD3 R11, PT, PT, -R30, RZ, RZ ;  /* 0x000000ff1e0b7210 */ /* 0x000fe20007ffe1ff */
[----:B------:R-:W-:-:S04]  /*30a0*/  IMAD.WIDE R18, R21, UR4, R18 ;  /* 0x0000000415127c25 */ /* 0x000fc8000f8e0212 */
        /* <DEDUP_REMOVED lines=19> */
.L_x_92:
[----:B------:R-:W0:Y:S01]  /*31e0*/  LDC.64 R2, c[0x0][0x420] ;  /* 0x00010800ff027b82 */ /* 0x000e220000000a00 */
[----:B------:R-:W-:-:S05]  /*31f0*/  IADD3 R0, PT, PT, R13, UR12, RZ ;  /* 0x0000000c0d007c10 */ /* 0x000fca000fffe0ff */
[----:B0-----:R-:W-:-:S05]  /*3200*/  IMAD.WIDE.U32 R2, R0, 0x4, R2 ;  /* 0x0000000400027825 */ /* 0x001fca00078e0002 */
[----:B------:R1:W-:Y:S02]  /*3210*/  STG.E desc[UR8][R2.64], R24 ;  /* 0x0000001802007986 */ /* 0x0003e4000c101908 */
.L_x_91:
[----:B------:R-:W-:Y:S05]  /*3220*/  BSYNC.RECONVERGENT B1 ;  /* 0x0000000000017941 */ /* 0x000fea0003800200 */
.L_x_90:
[----:B------:R-:W2:Y:S01]  /*3230*/  LDCU UR6, c[0x0][0x534] ;  /* 0x0000a680ff0677ac */ /* 0x000ea20008000800 */
[----:B------:R-:W-:Y:S01]  /*3240*/  BSSY.RECONVERGENT B0, `(.L_x_98) ;  /* 0x000000d000007945 */ /* 0x000fe20003800200 */
[----:B--2---:R-:W-:-:S04]  /*3250*/  ISETP.GE.AND P0, PT, R7, UR6, PT ;  /* 0x0000000607007c0c */ /* 0x004fc8000bf06270 */
[----:B------:R-:W-:-:S13]  /*3260*/  ISETP.GT.U32.OR P0, PT, R4, 0x7f, P0 ;  /* 0x0000007f0400780c */ /* 0x000fda0000704470 */
[----:B------:R-:W-:Y:S05]  /*3270*/  @P0 BRA `(.L_x_99) ;  /* 0x0000000000240947 */ /* 0x000fea0003800000 */
[----:B------:R-:W2:Y:S01]  /*3280*/  S2R R0, SR_CgaCtaId ;  /* 0x0000000000007919 */ /* 0x000ea20000008800 */
[----:B01----:R-:W-:Y:S01]  /*3290*/  FADD.FTZ R2, -R24, R25 ;  /* 0x0000001918027221 */ /* 0x003fe20000010100 */
[----:B------:R-:W-:-:S03]  /*32a0*/  MOV R3, 0x400 ;  /* 0x0000040000037802 */ /* 0x000fc60000000f00 */
[----:B------:R-:W-:-:S06]  /*32b0*/  FMUL.FTZ R2, R2, 1.4426950216293334961 ;  /* 0x3fb8aa3b02027820 */ /* 0x000fcc0000410000 */
[----:B------:R-:W0:Y:S01]  /*32c0*/  MUFU.EX2 R2, R2 ;  /* 0x0000000200027308 */ /* 0x000e220000000800 */
[----:B--2---:R-:W-:-:S05]  /*32d0*/  LEA R0, R0, R3, 0x18 ;  /* 0x0000000300007211 */ /* 0x004fca00078ec0ff */
[----:B------:R-:W-:-:S05]  /*32e0*/  IMAD R0, R7, 0x14, R0 ;  /* 0x0000001407007824 */ /* 0x000fca00078e0200 */
[----:B------:R-:W-:-:S05]  /*32f0*/  LEA R3, R13, R0, 0x2 ;  /* 0x000000000d037211 */ /* 0x000fca00078e10ff */
[----:B0-----:R2:W-:Y:S02]  /*3300*/  STS [R3], R2 ;  /* 0x0000000203007388 */ /* 0x0015e40000000800 */
.L_x_99:
[----:B------:R-:W-:Y:S05]  /*3310*/  BSYNC.RECONVERGENT B0 ;  /* 0x0000000000007941 */ /* 0x000fea0003800200 */
.L_x_98:
[----:B------:R-:W-:Y:S01]  /*3320*/  BAR.SYNC.DEFER_BLOCKING 0x0 ;  /* 0x0000000000007b1d */ /* 0x000fe20000010000 */
[----:B------:R-:W-:Y:S01]  /*3330*/  UISETP.GE.AND UP0, UPT, UR6, 0x1, UPT ;  /* 0x000000010600788c */ /* 0x000fe2000bf06270 */
[----:B------:R-:W-:Y:S02]  /*3340*/  IMAD.SHL.U32 R14, R4, 0x4, RZ ;  /* 0x00000004040e7824 */ /* 0x000fe400078e00ff */
[----:B------:R-:W-:Y:S01]  /*3350*/  HFMA2 R0, -RZ, RZ, 0, 0 ;  /* 0x00000000ff007431 */ /* 0x000fe200000001ff */
[----:B012---:R-:W-:Y:S01]  /*3360*/  CS2R R2, SRZ ;  /* 0x0000000000027805 */ /* 0x007fe2000001ff00 */
[----:B------:R-:W-:Y:S01]  /*3370*/  IMAD.MOV.U32 R5, RZ, RZ, RZ ;  /* 0x000000ffff057224 */ /* 0x000fe200078e00ff */
[----:B------:R-:W-:-:S03]  /*3380*/  LOP3.LUT R14, R14, 0x7c, RZ, 0xc0, !PT ;  /* 0x0000007c0e0e7812 */ /* 0x000fc600078ec0ff */
[----:B------:R-:W-:Y:S05]  /*3390*/  BRA.U !UP0, `(.L_x_100) ;  /* 0x0000000508f07547 */ /* 0x000fea000b800000 */
[----:B------:R-:W0:Y:S01]  /*33a0*/  LDCU UR16, c[0x0][0x44c] ;  /* 0x00008980ff1077ac */ /* 0x000e220008000800 */
[----:B------:R-:W-:Y:S01]  /*33b0*/  LOP3.LUT R0, R7, 0x3e0, R4, 0xf8, !PT ;  /* 0x000003e007007812 */ /* 0x000fe200078ef804 */
[----:B------:R-:W-:Y:S01]  /*33c0*/  IMAD.MOV.U32 R18, RZ, RZ, RZ ;  /* 0x000000ffff127224 */ /* 0x000fe200078e00ff */
[----:B------:R-:W-:Y:S01]  /*33d0*/  CS2R R10, SRZ ;  /* 0x00000000000a7805 */ /* 0x000fe2000001ff00 */
[----:B------:R-:W1:Y:S01]  /*33e0*/  LDCU.64 UR4, c[0x0][0x3f8] ;  /* 0x00007f00ff0477ac */ /* 0x000e620008000a00 */
[----:B------:R-:W-:Y:S01]  /*33f0*/  CS2R R8, SRZ ;  /* 0x0000000000087805 */ /* 0x000fe2000001ff00 */
[----:B------:R-:W-:Y:S02]  /*3400*/  UISETP.GE.U32.AND UP0, UPT, UR6, 0x4, UPT ;  /* 0x000000040600788c */ /* 0x000fe4000bf06070 */
[----:B0-----:R-:W-:Y:S02]  /*3410*/  UIMAD UR7, UR12, UR16, URZ ;  /* 0x000000100c0772a4 */ /* 0x001fe4000f8e02ff */
[----:B------:R-:W-:-:S04]  /*3420*/  UIMAD UR16, UR13, UR16, URZ ;  /* 0x000000100d1072a4 */ /* 0x000fc8000f8e02ff */
[----:B------:R-:W-:Y:S01]  /*3430*/  IMAD.U32 R17, RZ, RZ, UR7 ;  /* 0x00000007ff117e24 */ /* 0x000fe2000f8e00ff */
[----:B------:R-:W-:Y:S01]  /*3440*/  LEA R0, P0, R0, UR7, 0x2 ;  /* 0x0000000700007c11 */ /* 0x000fe2000f8010ff */
[----:B------:R-:W-:-:S03]  /*3450*/  UIADD3 UR7, UPT, UPT, UR13, -UR12, URZ ;  /* 0x8000000c0d077290 */ /* 0x000fc6000fffe0ff */
[----:B------:R-:W-:Y:S02]  /*3460*/  LEA.HI.X.SX32 R17, R17, RZ, 0x1, P0 ;  /* 0x000000ff11117211 */ /* 0x000fe400000f0eff */
[----:B-1----:R-:W-:Y:S01]  /*3470*/  LEA R16, P0, R0, UR4, 0x2 ;  /* 0x0000000400107c11 */ /* 0x002fe2000f8010ff */
[----:B------:R-:W-:-:S03]  /*3480*/  ULOP3.LUT UR4, UR6, 0x3, URZ, 0xc0, !UPT ;  /* 0x0000000306047892 */ /* 0x000fc6000f8ec0ff */
        /* <DEDUP_REMOVED lines=20> */
.L_x_110:
        /* <DEDUP_REMOVED lines=9> */
.L_x_103:
[----:B------:R-:W-:Y:S05]  /*3660*/  BSYNC.RECONVERGENT B0 ;  /* 0x0000000000007941 */ /* 0x000fea0003800200 */
.L_x_102:
        /* <DEDUP_REMOVED lines=12> */
.L_x_105:
[----:B------:R-:W-:Y:S05]  /*3730*/  BSYNC.RECONVERGENT B0 ;  /* 0x0000000000007941 */ /* 0x000fea0003800200 */
.L_x_104:
        /* <DEDUP_REMOVED lines=12> */
.L_x_107:
[----:B------:R-:W-:Y:S05]  /*3800*/  BSYNC.RECONVERGENT B0 ;  /* 0x0000000000007941 */ /* 0x000fea0003800200 */
.L_x_106:
        /* <DEDUP_REMOVED lines=12> */
.L_x_109:
[----:B------:R-:W-:Y:S05]  /*38d0*/  BSYNC.RECONVERGENT B0 ;  /* 0x0000000000007941 */ /* 0x000fea0003800200 */
.L_x_108:
        /* <DEDUP_REMOVED lines=11> */
.L_x_101:
        /* <DEDUP_REMOVED lines=11> */
.L_x_113:
        /* <DEDUP_REMOVED lines=8> */
.L_x_112:
[----:B------:R-:W-:Y:S05]  /*3ac0*/  BSYNC.RECONVERGENT B0 ;  /* 0x0000000000007941 */ /* 0x000fea0003800200 */
.L_x_111:
        /* <DEDUP_REMOVED lines=9> */
.L_x_100:
[----:B------:R-:W-:-:S04]  /*3b60*/  IADD3 R13, PT, PT, R13, UR12, RZ ;  /* 0x0000000c0d0d7c10 */ /* 0x000fc8000fffe0ff */
[----:B------:R-:W-:-:S13]  /*3b70*/  ISETP.GE.AND P0, PT, R13, UR13, PT ;  /* 0x0000000d0d007c0c */ /* 0x000fda000bf06270 */
[----:B------:R-:W-:Y:S05]  /*3b80*/  @P0 EXIT ;  /* 0x000000000000094d */ /* 0x000fea0003800000 */
[----:B------:R-:W-:Y:S01]  /*3b90*/  IABS R9, UR14 ;  /* 0x0000000e00097c13 */ /* 0x000fe20008000000 */
        /* <DEDUP_REMOVED lines=10> */
[----:B0-----:R-:W-:Y:S01]  /*3c40*/  IMAD.MOV R4, RZ, RZ, -R17 ;  /* 0x000000ffff047224 */ /* 0x001fe200078e0a11 */
[----:B------:R-:W-:-:S03]  /*3c50*/  MOV R16, RZ ;  /* 0x000000ff00107202 */ /* 0x000fc60000000f00 */
        /* <DEDUP_REMOVED lines=16> */
[----:B0-----:R-:W-:Y:S01]  /*3d60*/  IADD3 R6, PT, PT, RZ, -R19, RZ ;  /* 0x80000013ff067210 */ /* 0x001fe20007ffe0ff */
[----:B------:R-:W-:-:S03]  /*3d70*/  HFMA2 R18, -RZ, RZ, 0, 0 ;  /* 0x00000000ff127431 */ /* 0x000fc600000001ff */
        /* <DEDUP_REMOVED lines=49> */
        .weak           $__internal_2_$__cuda_sm20_div_s64
        .type           $__internal_2_$__cuda_sm20_div_s64,@function
        .size           $__internal_2_$__cuda_sm20_div_s64,(.L_x_14882 - $__internal_2_$__cuda_sm20_div_s64)
$__internal_2_$__cuda_sm20_div_s64:
[----:B------:R-:W-:Y:S01]  /*4090*/  IADD3 R27, P0, PT, RZ, -R20, RZ ;  /* 0x80000014ff1b7210 */ /* 0x000fe20007f1e0ff */
[----:B------:R-:W-:Y:S01]  /*40a0*/  IMAD.MOV.U32 R23, RZ, RZ, RZ ;  /* 0x000000ffff177224 */ /* 0x000fe200078e00ff */
        /* <DEDUP_REMOVED lines=34> */
[----:B------:R-:W-:-:S03]  /*42d0*/  SEL R12, R12, R22, !P1 ;  /* 0x000000160c0c7207 */ /* 0x000fc60004800000 */
[----:B------:R-:W-:-:S04]  /*42e0*/  IMAD.HI.U32 R16, P3, R14, R15, R30 ;  /* 0x0000000f0e107227 */ /* 0x000fc8000786001e */
[CC--:B------:R-:W-:Y:S02]  /*42f0*/  IMAD R15, R14.reuse, R11.reuse, RZ ;  /* 0x0000000b0e0f7224 */ /* 0x0c0fe400078e02ff */
[----:B------:R-:W-:-:S03]  /*4300*/  IMAD.HI.U32 R11, R14, R11, RZ ;  /* 0x0000000b0e0b7227 */ /* 0x000fc600078e00ff */
[----:B------:R-:W-:Y:S01]  /*4310*/  IADD3 R15, P2, PT, R15, R16, RZ ;  /* 0x000000100f0f7210 */ /* 0x000fe20007f5e0ff */
[----:B------:R-:W-:Y:S01]  /*4320*/  IMAD.X R14, R11, 0x1, R14, P4 ;  /* 0x000000010b0e7824 */ /* 0x000fe200020e060e */
[----:B------:R-:W-:-:S03]  /*4330*/  IADD3.X R16, PT, PT, RZ, ~R21, RZ, P0, !PT ;  /* 0x80000015ff107210 */ /* 0x000fc600007fe4ff */
[----:B------:R-:W-:Y:S01]  /*4340*/  IMAD.HI.U32 R22, R15, R12, RZ ;  /* 0x0000000c0f167227 */ /* 0x000fe200078e00ff */
[----:B------:R-:W-:Y:S02]  /*4350*/  SEL R11, R16, R21, !P1 ;  /* 0x00000015100b7207 */ /* 0x000fe40004800000 */
        /* <DEDUP_REMOVED lines=17> */
[----:B------:R-:W-:Y:S02]  /*4470*/  IMAD.X R14, R11, 0x1, ~R27, P1 ;  /* 0x000000010b0e7824 */ /* 0x000fe400008e0e1b */
[----:B------:R-:W-:Y:S01]  /*4480*/  IMAD.X R31, RZ, RZ, R22, P0 ;  /* 0x000000ffff1f7224 */ /* 0x000fe200000e0616 */
[----:B------:R-:W-:Y:S02]  /*4490*/  SEL R15, R15, R12, P2 ;  /* 0x0000000c0f0f7207 */ /* 0x000fe40001000000 */
[----:B------:R-:W-:-:S02]  /*44a0*/  SEL R16, R16, R23, P2 ;  /* 0x0000001710107207 */ /* 0x000fc40001000000 */
[----:B------:R-:W-:Y:S02]  /*44b0*/  SEL R11, R14, R11, P2 ;  /* 0x0000000b0e0b7207 */ /* 0x000fe40001000000 */
[----:B------:R-:W-:Y:S02]  /*44c0*/  ISETP.GE.U32.AND P0, PT, R15, R26, PT ;  /* 0x0000001a0f00720c */ /* 0x000fe40003f06070 */
[----:B------:R-:W-:Y:S02]  /*44d0*/  SEL R31, R31, R22, P2 ;  /* 0x000000161f1f7207 */ /* 0x000fe40001000000 */
[----:B------:R-:W-:Y:S02]  /*44e0*/  IADD3 R15, P1, PT, R16, 0x1, RZ ;  /* 0x00000001100f7810 */ /* 0x000fe40007f3e0ff */
[----:B------:R-:W-:Y:S02]  /*44f0*/  ISETP.GE.U32.AND.EX P0, PT, R11, R27, PT, P0 ;  /* 0x0000001b0b00720c */ /* 0x000fe40003f06100 */
[----:B------:R-:W-:Y:S01]  /*4500*/  LOP3.LUT R11, R19, R21, RZ, 0x3c, !PT ;  /* 0x00000015130b7212 */ /* 0x000fe200078e3cff */
[----:B------:R-:W-:Y:S01]  /*4510*/  IMAD.X R12, RZ, RZ, R31, P1 ;  /* 0x000000ffff0c7224 */ /* 0x000fe200008e061f */
[----:B------:R-:W-:-:S02]  /*4520*/  SEL R15, R15, R16, P0 ;  /* 0x000000100f0f7207 */ /* 0x000fc40000000000 */
[----:B------:R-:W-:Y:S02]  /*4530*/  ISETP.GE.AND P2, PT, R11, RZ, PT ;  /* 0x000000ff0b00720c */ /* 0x000fe40003f46270 */
[----:B------:R-:W-:Y:S02]  /*4540*/  SEL R31, R12, R31, P0 ;  /* 0x0000001f0c1f7207 */ /* 0x000fe40000000000 */
[----:B------:R-:W-:Y:S02]  /*4550*/  IADD3 R12, P1, PT, RZ, -R15, RZ ;  /* 0x8000000fff0c7210 */ /* 0x000fe40007f3e0ff */
[----:B------:R-:W-:Y:S02]  /*4560*/  ISETP.NE.U32.AND P0, PT, R20, RZ, PT ;  /* 0x000000ff1400720c */ /* 0x000fe40003f05070 */
[----:B------:R-:W-:Y:S02]  /*4570*/  IADD3.X R14, PT, PT, RZ, ~R31, RZ, P1, !PT ;  /* 0x8000001fff0e7210 */ /* 0x000fe40000ffe4ff */
[----:B------:R-:W-:-:S02]  /*4580*/  ISETP.NE.AND.EX P0, PT, R19, RZ, PT, P0 ;  /* 0x000000ff1300720c */ /* 0x000fc40003f05300 */
[----:B------:R-:W-:Y:S02]  /*4590*/  SEL R14, R14, R31, !P2 ;  /* 0x0000001f0e0e7207 */ /* 0x000fe40005000000 */
[----:B------:R-:W-:Y:S01]  /*45a0*/  SEL R12, R12, R15, !P2 ;  /* 0x0000000f0c0c7207 */ /* 0x000fe20005000000 */
[----:B------:R-:W-:Y:S01]  /*45b0*/  IMAD.MOV.U32 R15, RZ, RZ, 0x0 ;  /* 0x00000000ff0f7424 */ /* 0x000fe200078e00ff */
[----:B------:R-:W-:Y:S01]  /*45c0*/  SEL R11, R14, 0xffffffff, P0 ;  /* 0xffffffff0e0b7807 */ /* 0x000fe20000000000 */
[----:B------:R-:W-:Y:S01]  /*45d0*/  IMAD.MOV.U32 R14, RZ, RZ, R18 ;  /* 0x000000ffff0e7224 */ /* 0x000fe200078e0012 */
[----:B------:R-:W-:-:S03]  /*45e0*/  SEL R12, R12, 0xffffffff, P0 ;  /* 0xffffffff0c0c7807 */ /* 0x000fc60000000000 */
[----:B------:R-:W-:Y:S05]  /*45f0*/  RET.REL.NODEC R14 `(_ZN5flash32flash_fwd_splitkv_combine_kernelI23Flash_fwd_kernel_traitsILi128ELi64ELi128ELi4ELb0ELb0EN7cutlass6half_tE19Flash_kernel_traitsILi128ELi64ELi128ELi4ES3_EELi4ELi5ELb0EEEvNS_16Flash_fwd_paramsE) ;  /* 0xffffffb80e807950 */ /* 0x000fea0003c3ffff */
.L_x_114:
        /* <DEDUP_REMOVED lines=16> */
.L_x_14882:


//--------------------- .text._ZN5flash32flash_fwd_splitkv_combine_kernelI23Flash_fwd_kernel_traitsILi128ELi64ELi128ELi4ELb0ELb0EN7cutlass6half_tE19Flash_kernel_traitsILi128ELi64ELi128ELi4ES3_EELi4ELi4ELb0EEEvNS_16Flash_fwd_paramsE --------------------------
	.section	.text._ZN5flash32flash_fwd_splitkv_combine_kernelI23Flash_fwd_kernel_traitsILi128ELi64ELi128ELi4ELb0ELb0EN7cutlass6half_tE19Flash_kernel_traitsILi128ELi64ELi128ELi4ES3_EELi4ELi4ELb0EEEvNS_16Flash_fwd_paramsE,"ax",@progbits
	.align	128
        .global         _ZN5flash32flash_fwd_splitkv_combine_kernelI23Flash_fwd_kernel_traitsILi128ELi64ELi128ELi4ELb0ELb0EN7cutlass6half_tE19Flash_kernel_traitsILi128ELi64ELi128ELi4ES3_EELi4ELi4ELb0EEEvNS_16Flash_fwd_paramsE
        .type           _ZN5flash32flash_fwd_splitkv_combine_kernelI23Flash_fwd_kernel_traitsILi128ELi64ELi128ELi4ELb0ELb0EN7cutlass6half_tE19Flash_kernel_traitsILi128ELi64ELi128ELi4ES3_EELi4ELi4ELb0EEEvNS_16Flash_fwd_paramsE,@function
        .size           _ZN5flash32flash_fwd_splitkv_combine_kernelI23Flash_fwd_kernel_traitsILi128ELi64ELi128ELi4ELb0ELb0EN7cutlass6half_tE19Flash_kernel_traitsILi128ELi64ELi128ELi4ES3_EELi4ELi4ELb0EEEvNS_16Flash_fwd_paramsE,(.L_x_14883 - _ZN5flash32flash_fwd_splitkv_combine_kernelI23Flash_fwd_kernel_traitsILi128ELi64ELi128ELi4ELb0ELb0EN7cutlass6half_tE19Flash_kernel_traitsILi128ELi64ELi128ELi4ES3_EELi4ELi4ELb0EEEvNS_16Flash_fwd_paramsE)
        .other          _ZN5flash32flash_fwd_splitkv_combine_kernelI23Flash_fwd_kernel_traitsILi128ELi64ELi128ELi4ELb0ELb0EN7cutlass6half_tE19Flash_kernel_traitsILi128ELi64ELi128ELi4ES3_EELi4ELi4ELb0EEEvNS_16Flash_fwd_paramsE,@"STO_CUDA_ENTRY STV_DEFAULT"
_ZN5flash32flash_fwd_splitkv_combine_kernelI23Flash_fwd_kernel_traitsILi128ELi64ELi128ELi4ELb0ELb0EN7cutlass6half_tE19Flash_kernel_traitsILi128ELi64ELi128ELi4ES3_EELi4ELi4ELb0EEEvNS_16Flash_fwd_paramsE:
.text._ZN5flash32flash_fwd_splitkv_combine_kernelI23Flash_fwd_kernel_traitsILi128ELi64ELi128ELi4ELb0ELb0EN7cutlass6half_tE19Flash_kernel_traitsILi128ELi64ELi128ELi4ES3_EELi4ELi4ELb0EEEvNS_16Flash_fwd_paramsE:
        /* <DEDUP_REMOVED lines=38> */
.L_x_115:
[----:B------:R-:W-:Y:S01]  /*0260*/  IMAD.U32 R22, RZ, RZ, UR15 ;  /* 0x0000000fff167e24 */ /* 0x000fe2000f8e00ff */
[----:B------:R-:W-:Y:S01]  /*0270*/  MOV R18, UR13 ;  /* 0x0000000d00127c02 */ /* 0x000fe20008000f00 */
[----:B------:R-:W-:Y:S01]  /*0280*/  IMAD.U32 R17, RZ, RZ, UR17 ;  /* 0x00000011ff117e24 */ /* 0x000fe2000f8e00ff */
[----:B------:R-:W-:Y:S02]  /*0290*/  MOV R16, UR10 ;  /* 0x0000000a00107c02 */ /* 0x000fe40008000f00 */
[----:B------:R-:W-:Y:S02]  /*02a0*/  MOV R14, 0x2c0 ;  /* 0x000002c0000e7802 */ /* 0x000fe40000000f00 */
[----:B------:R-:W-:Y:S05]  /*02b0*/  CALL.REL.NOINC `($__internal_3_$__cuda_sm20_div_s64) ;  /* 0x0000003c00647944 */ /* 0x000fea0003c00000 */
.L_x_116:
        /* <DEDUP_REMOVED lines=30> */
.L_x_118:
[----:B------:R-:W-:Y:S01]  /*04a0*/  IMAD.MOV.U32 R22, RZ, RZ, R10 ;  /* 0x000000ffff167224 */ /* 0x000fe200078e000a */
[----:B------:R-:W-:Y:S02]  /*04b0*/  MOV R17, R11 ;  /* 0x0000000b00117202 */ /* 0x000fe40000000f00 */
[----:B------:R-:W-:Y:S02]  /*04c0*/  MOV R14, 0x4e0 ;  /* 0x000004e0000e7802 */ /* 0x000fe40000000f00 */
[----:B------:R-:W-:Y:S05]  /*04d0*/  CALL.REL.NOINC `($__internal_3_$__cuda_sm20_div_s64) ;  /* 0x0000003800dc7944 */ /* 0x000fea0003c00000 */
[----:B------:R-:W-:Y:S02]  /*04e0*/  MOV R4, R10 ;  /* 0x0000000a00047202 */ /* 0x000fe40000000f00 */
[----:B------:R-:W-:Y:S02]  /*04f0*/  MOV R5, R11 ;  /* 0x0000000b00057202 */ /* 0x000fe40000000f00 */
.L_x_119:
[----:B------:R-:W-:Y:S05]  /*0500*/  BSYNC.RECONVERGENT B0 ;  /* 0x0000000000007941 */ /* 0x000fea0003800200 */
.L_x_117:
        /* <DEDUP_REMOVED lines=58> */
.L_x_121:
[----:B------:R-:W-:Y:S01]  /*08b0*/  IMAD.MOV.U32 R22, RZ, RZ, R18 ;  /* 0x000000ffff167224 */ /* 0x000fe200078e0012 */
[----:B------:R-:W-:Y:S01]  /*08c0*/  MOV R18, R8 ;  /* 0x0000000800127202 */ /* 0x000fe20000000f00 */
[----:B------:R-:W-:Y:S01]  /*08d0*/  IMAD.MOV.U32 R17, RZ, RZ, R16 ;  /* 0x000000ffff117224 */ /* 0x000fe200078e0010 */
[----:B------:R-:W-:Y:S02]  /*08e0*/  MOV R16, R0 ;  /* 0x0000000000107202 */ /* 0x000fe40000000f00 */
[----:B------:R-:W-:Y:S02]  /*08f0*/  MOV R14, 0x910 ;  /* 0x00000910000e7802 */ /* 0x000fe40000000f00 */
[----:B------:R-:W-:Y:S05]  /*0900*/  CALL.REL.NOINC `($__internal_3_$__cuda_sm20_div_s64) ;  /* 0x0000003400d07944 */ /* 0x000fea0003c00000 */
.L_x_122:
[----:B------:R-:W-:Y:S05]  /*0910*/  BSYNC.RECONVERGENT B0 ;  /* 0x0000000000007941 */ /* 0x000fea0003800200 */
.L_x_120:
        /* <DEDUP_REMOVED lines=124> */
.L_x_124:
[----:B------:R-:W-:Y:S01]  /*10e0*/  IMAD.MOV.U32 R22, RZ, RZ, R10 ;  /* 0x000000ffff167224 */ /* 0x000fe200078e000a */
[----:B------:R-:W-:Y:S01]  /*10f0*/  MOV R18, R7 ;  /* 0x0000000700127202 */ /* 0x000fe20000000f00 */
[----:B------:R-:W-:Y:S01]  /*1100*/  IMAD.MOV.U32 R17, RZ, RZ, R11 ;  /* 0x000000ffff117224 */ /* 0x000fe200078e000b */
[----:B------:R-:W-:Y:S02]  /*1110*/  MOV R16, R25 ;  /* 0x0000001900107202 */ /* 0x000fe40000000f00 */
[----:B------:R-:W-:Y:S02]  /*1120*/  MOV R14, 0x1140 ;  /* 0x00001140000e7802 */ /* 0x000fe40000000f00 */
[----:B------:R-:W-:Y:S05]  /*1130*/  CALL.REL.NOINC `($__internal_3_$__cuda_sm20_div_s64) ;  /* 0x0000002c00c47944 */ /* 0x000fea0003c00000 */
[----:B------:R-:W-:Y:S02]  /*1140*/  MOV R32, R10 ;  /* 0x0000000a00207202 */ /* 0x000fe40000000f00 */
[----:B------:R-:W-:Y:S02]  /*1150*/  MOV R33, R11 ;  /* 0x0000000b00217202 */ /* 0x000fe40000000f00 */
.L_x_125:
[----:B------:R-:W-:Y:S05]  /*1160*/  BSYNC.RECONVERGENT B0 ;  /* 0x0000000000007941 */ /* 0x000fea0003800200 */
.L_x_123:
        /* <DEDUP_REMOVED lines=57> */
.L_x_127:
[----:B------:R-:W-:Y:S01]  /*1500*/  IMAD.MOV.U32 R22, RZ, RZ, R4 ;  /* 0x000000ffff167224 */ /* 0x000fe200078e0004 */
[----:B------:R-:W-:Y:S01]  /*1510*/  MOV R17, R5 ;  /* 0x0000000500117202 */ /* 0x000fe20000000f00 */
[----:B------:R-:W-:Y:S01]  /*1520*/  IMAD.MOV.U32 R18, RZ, RZ, R6 ;  /* 0x000000ffff127224 */ /* 0x000fe200078e0006 */
[----:B------:R-:W-:Y:S02]  /*1530*/  MOV R14, 0x1550 ;  /* 0x00001550000e7802 */ /* 0x000fe40000000f00 */
[----:B------:R-:W-:Y:S05]  /*1540*/  CALL.REL.NOINC `($__internal_3_$__cuda_sm20_div_s64) ;  /* 0x0000002800c07944 */ /* 0x000fea0003c00000 */
[----:B------:R-:W-:Y:S02]  /*1550*/  MOV R26, R10 ;  /* 0x0000000a001a7202 */ /* 0x000fe40000000f00 */
[----:B------:R-:W-:Y:S02]  /*1560*/  MOV R27, R11 ;  /* 0x0000000b001b7202 */ /* 0x000fe40000000f00 */
.L_x_128:
[----:B------:R-:W-:Y:S05]  /*1570*/  BSYNC.RECONVERGENT B0 ;  /* 0x0000000000007941 */ /* 0x000fea0003800200 */
.L_x_126:
[----:B------:R-:W0:Y:S01]  /*1580*/  LDCU UR5, c[0x0][0x434] ;  /* 0x00008680ff0577ac */ /* 0x000e220008000800 */
[----:B------:R-:W1:Y:S01]  /*1590*/  S2R R19, SR_TID.X ;  /* 0x0000000000137919 */ /* 0x000e620000002100 */
[----:B------:R-:W-:Y:S01]  /*15a0*/  IMAD.MOV.U32 R10, RZ, RZ, RZ ;  /* 0x000000ffff0a7224 */ /* 0x000fe200078e00ff */
[----:B------:R-:W-:Y:S01]  /*15b0*/  BSSY.RECONVERGENT B0, `(.L_x_129) ;  /* 0x0000045000007945 */ /* 0x000fe20003800200 */
[----:B------:R-:W2:Y:S01]  /*15c0*/  LDCU UR18, c[0x0][0x534] ;  /* 0x0000a680ff1277ac */ /* 0x000ea20008000800 */
[----:B------:R-:W-:Y:S02]  /*15d0*/  IMAD.MOV.U32 R14, RZ, RZ, -0x800000 ;  /* 0xff800000ff0e7424 */ /* 0x000fe400078e00ff */
[----:B------:R-:W-:Y:S01]  /*15e0*/  IMAD.MOV.U32 R24, RZ, RZ, -0x800000 ;  /* 0xff800000ff187424 */ /* 0x000fe200078e00ff */
[----:B------:R-:W3:Y:S01]  /*15f0*/  LDCU UR11, c[0x0][0x430] ;  /* 0x00008600ff0b77ac */ /* 0x000ee20008000800 */
[----:B------:R-:W-:-:S04]  /*1600*/  USHF.R.S32.HI UR8, URZ, 0x1f, UR16 ;  /* 0x0000001fff087899 */ /* 0x000fc80008011410 */
[----:B------:R-:W-:Y:S01]  /*1610*/  ULOP3.LUT UR8, UR8, 0x1, URZ, 0xfc, !UPT ;  /* 0x0000000108087892 */ /* 0x000fe2000f8efcff */
[----:B0-----:R-:W-:-:S05]  /*1620*/  IMAD.U32 R4, RZ, RZ, UR5 ;  /* 0x00000005ff047e24 */ /* 0x001fca000f8e00ff */
[----:B------:R-:W-:Y:S01]  /*1630*/  IABS R4, R4 ;  /* 0x0000000400047213 */ /* 0x000fe20000000000 */
[----:B---3--:R-:W-:-:S03]  /*1640*/  UIMAD UR11, UR5, UR11, URZ ;  /* 0x0000000b050b72a4 */ /* 0x008fc6000f8e02ff */
[----:B------:R-:W0:Y:S01]  /*1650*/  I2F.RP R9, R4 ;  /* 0x0000000400097306 */ /* 0x000e220000209400 */
[C---:B-1----:R-:W-:Y:S02]  /*1660*/  ISETP.GT.U32.AND P1, PT, R19.reuse, 0x3f, PT ;  /* 0x0000003f1300780c */ /* 0x042fe40003f24070 */
[----:B------:R-:W-:-:S05]  /*1670*/  LOP3.LUT R23, R19, 0xf, RZ, 0xc0, !PT ;  /* 0x0000000f13177812 */ /* 0x000fca00078ec0ff */
[----:B0-----:R-:W0:Y:S02]  /*1680*/  MUFU.RCP R11, R9 ;  /* 0x00000009000b7308 */ /* 0x001e240000001000 */
[----:B0-----:R-:W-:-:S04]  /*1690*/  VIADD R11, R11, 0xffffffe ;  /* 0x0ffffffe0b0b7836 */ /* 0x001fc80000000000 */
[----:B------:R-:W-:-:S04]  /*16a0*/  @!P1 SHF.L.U32 R9, R19, 0x2, RZ ;  /* 0x0000000213099819 */ /* 0x000fc800000006ff */
[----:B------:R-:W-:Y:S01]  /*16b0*/  @!P1 LOP3.LUT R9, R9, 0xc, RZ, 0xc0, !PT ;  /* 0x0000000c09099812 */ /* 0x000fe200078ec0ff */
[----:B------:R-:W0:Y:S02]  /*16c0*/  F2I.FTZ.U32.TRUNC.NTZ R11, R11 ;  /* 0x0000000b000b7305 */ /* 0x000e24000021f000 */
[----:B0-----:R-:W-:-:S04]  /*16d0*/  IMAD.MOV R3, RZ, RZ, -R11 ;  /* 0x000000ffff037224 */ /* 0x001fc800078e0a0b */
[----:B------:R-:W-:Y:S01]  /*16e0*/  IMAD R5, R3, R4, RZ ;  /* 0x0000000403057224 */ /* 0x000fe200078e02ff */
[----:B------:R-:W-:Y:S02]  /*16f0*/  IABS R3, R2 ;  /* 0x0000000200037213 */ /* 0x000fe40000000000 */
[----:B------:R-:W-:Y:S01]  /*1700*/  LOP3.LUT R2, R2, UR5, RZ, 0x3c, !PT ;  /* 0x0000000502027c12 */ /* 0x000fe2000f8e3cff */
[----:B------:R-:W-:Y:S01]  /*1710*/  IMAD.HI.U32 R10, R11, R5, R10 ;  /* 0x000000050b0a7227 */ /* 0x000fe200078e000a */
[----:B------:R-:W-:Y:S02]  /*1720*/  SHF.R.U32.HI R11, RZ, 0x2, R19 ;  /* 0x00000002ff0b7819 */ /* 0x000fe40000011613 */
[----:B------:R-:W-:Y:S02]  /*1730*/  ISETP.GE.AND P2, PT, R2, RZ, PT ;  /* 0x000000ff0200720c */ /* 0x000fe40003f46270 */
[----:B------:R-:W-:Y:S01]  /*1740*/  @!P1 MOV R2, 0x400 ;  /* 0x0000040000029802 */ /* 0x000fe20000000f00 */
[----:B------:R-:W-:-:S02]  /*1750*/  IMAD.HI.U32 R13, R10, R3, RZ ;  /* 0x000000030a0d7227 */ /* 0x000fc400078e00ff */
[----:B------:R-:W0:Y:S02]  /*1760*/  @!P1 S2R R10, SR_CgaCtaId ;  /* 0x00000000000a9919 */ /* 0x000e240000008800 */
[----:B------:R-:W-:-:S04]  /*1770*/  IMAD.MOV R5, RZ, RZ, -R13 ;  /* 0x000000ffff057224 */ /* 0x000fc800078e0a0d */
[C---:B------:R-:W-:Y:S02]  /*1780*/  IMAD R5, R4.reuse, R5, R3 ;  /* 0x0000000504057224 */ /* 0x040fe400078e0203 */
[----:B------:R-:W1:Y:S03]  /*1790*/  @!P1 S2R R3, SR_CgaCtaId ;  /* 0x0000000000039919 */ /* 0x000e660000008800 */
[----:B------:R-:W-:-:S13]  /*17a0*/  ISETP.GT.U32.AND P0, PT, R4, R5, PT ;  /* 0x000000050400720c */ /* 0x000fda0003f04070 */
[-C--:B------:R-:W-:Y:S01]  /*17b0*/  @!P0 IADD3 R5, PT, PT, R5, -R4.reuse, RZ ;  /* 0x8000000405058210 */ /* 0x080fe20007ffe0ff */
[----:B------:R-:W-:Y:S01]  /*17c0*/  @!P0 VIADD R13, R13, 0x1 ;  /* 0x000000010d0d8836 */ /* 0x000fe20000000000 */
[----:B------:R-:W-:Y:S02]  /*17d0*/  ISETP.NE.AND P0, PT, RZ, UR5, PT ;  /* 0x00000005ff007c0c */ /* 0x000fe4000bf05270 */
[----:B------:R-:W-:Y:S02]  /*17e0*/  ISETP.GE.U32.AND P3, PT, R5, R4, PT ;  /* 0x000000040500720c */ /* 0x000fe40003f66070 */
[----:B------:R-:W-:-:S04]  /*17f0*/  @!P1 MOV R5, 0x400 ;  /* 0x0000040000059802 */ /* 0x000fc80000000f00 */
[----:B0-----:R-:W-:-:S05]  /*1800*/  @!P1 LEA R10, R10, R5, 0x18 ;  /* 0x000000050a0a9211 */ /* 0x001fca00078ec0ff */
[----:B------:R-:W-:Y:S01]  /*1810*/  @!P1 IMAD R10, R11, 0x14, R10 ;  /* 0x000000140b0a9824 */ /* 0x000fe200078e020a */
[----:B-1----:R-:W-:Y:S01]  /*1820*/  @!P1 LEA R2, R3, R2, 0x18 ;  /* 0x0000000203029211 */ /* 0x002fe200078ec0ff */
[----:B------:R-:W-:Y:S02]  /*1830*/  @P3 VIADD R13, R13, 0x1 ;  /* 0x000000010d0d3836 */ /* 0x000fe40000000000 */
[----:B------:R-:W-:Y:S02]  /*1840*/  @!P1 IMAD.IADD R9, R10, 0x1, R9 ;  /* 0x000000010a099824 */ /* 0x000fe400078e0209 */
[----:B------:R-:W-:Y:S01]  /*1850*/  @!P2 IMAD.MOV R13, RZ, RZ, -R13 ;  /* 0x000000ffff0da224 */ /* 0x000fe200078e0a0d */
[----:B------:R-:W-:Y:S01]  /*1860*/  @!P0 LOP3.LUT R13, RZ, UR5, RZ, 0x33, !PT ;  /* 0x00000005ff0d8c12 */ /* 0x000fe2000f8e33ff */
[----:B------:R-:W-:Y:S01]  /*1870*/  @!P1 IMAD R5, R23, 0x14, R2 ;  /* 0x0000001417059824 */ /* 0x000fe200078e0202 */
[----:B--2---:R-:W-:Y:S02]  /*1880*/  ISETP.GE.AND P0, PT, R11, UR18, PT ;  /* 0x000000120b007c0c */ /* 0x004fe4000bf06270 */
[----:B------:R-:W-:Y:S01]  /*1890*/  SHF.R.U32.HI R2, RZ, 0x4, R19 ;  /* 0x00000004ff027819 */ /* 0x000fe20000011613 */
[----:B------:R-:W-:Y:S01]  /*18a0*/  IMAD R4, R13, UR8, RZ ;  /* 0x000000080d047c24 */ /* 0x000fe2000f8e02ff */
[----:B------:R-:W0:Y:S02]  /*18b0*/  LDCU.64 UR8, c[0x0][0x358] ;  /* 0x00006b00ff0877ac */ /* 0x000e240008000a00 */
[----:B------:R-:W-:-:S02]  /*18c0*/  @!P1 LEA R5, R2, R5, 0x2 ;  /* 0x0000000502059211 */ /* 0x000fc400078e10ff */
        /* <DEDUP_REMOVED lines=19> */
.L_x_130:
[----:B0-----:R-:W-:Y:S05]  /*1a00*/  BSYNC.RECONVERGENT B0 ;  /* 0x0000000000007941 */ /* 0x001fea0003800200 */
.L_x_129:
[----:B-----5:R0:W-:Y:S01]  /*1a10*/  @!P1 STS [R9], R14 ;  /* 0x0000000e09009388 */ /* 0x0201e20000000800 */
[----:B-1----:R-:W1:Y:S08]  /*1a20*/  LDC R15, c[0x0][0x3e0] ;  /* 0x0000f800ff0f7b82 */ /* 0x002e700000000800 */
[----:B------:R-:W-:Y:S01]  /*1a30*/  BAR.SYNC.DEFER_BLOCKING 0x0 ;  /* 0x0000000000007b1d */ /* 0x000fe20000010000 */
[----:B------:R-:W-:-:S05]  /*1a40*/  ISETP.NE.AND P5, PT, R4, RZ, PT ;  /* 0x000000ff0400720c */ /* 0x000fca0003fa5270 */
[----:B------:R-:W-:Y:S01]  /*1a50*/  BSSY.RECONVERGENT B1, `(.L_x_131) ;  /* 0x0000176000017945 */ /* 0x000fe20003800200 */
[----:B-1----:R-:W-:Y:S01]  /*1a60*/  IABS R11, R15 ;  /* 0x0000000f000b7213 */ /* 0x002fe20000000000 */
[----:B------:R1:W2:Y:S03]  /*1a70*/  @!P1 LDS R24, [R5] ;  /* 0x0000000005189984 */ /* 0x0002a60000000800 */
[----:B0-----:R-:W0:Y:S08]  /*1a80*/  I2F.RP R14, R11 ;  /* 0x0000000b000e7306 */ /* 0x001e300000209400 */
[----:B0-----:R-:W0:Y:S08]  /*1a90*/  MUFU.RCP R30, R14 ;  /* 0x0000000e001e7308 */ /* 0x001e300000001000 */
[----:B-1----:R-:W1:Y:S01]  /*1aa0*/  I2F.RP R5, R17 ;  /* 0x0000001100057306 */ /* 0x002e620000209400 */
[----:B0-----:R-:W-:-:S07]  /*1ab0*/  VIADD R30, R30, 0xffffffe ;  /* 0x0ffffffe1e1e7836 */ /* 0x001fce0000000000 */
[----:B------:R0:W-:Y:S01]  /*1ac0*/  F2I.FTZ.U32.TRUNC.NTZ R31, R30 ;  /* 0x0000001e001f7305 */ /* 0x0001e2000021f000 */
[----:B--2---:R-:W2:Y:S07]  /*1ad0*/  SHFL.BFLY PT, R3, R24, 0x8, 0x1f ;  /* 0x0d001f0018037f89 */ /* 0x004eae00000e0000 */
[----:B-1----:R-:W1:Y:S01]  /*1ae0*/  MUFU.RCP R28, R5 ;  /* 0x00000005001c7308 */ /* 0x002e620000001000 */
[----:B0-----:R-:W-:Y:S01]  /*1af0*/  HFMA2 R30, -RZ, RZ, 0, 0 ;  /* 0x00000000ff1e7431 */ /* 0x001fe200000001ff */
[----:B--2---:R-:W-:Y:S01]  /*1b00*/  FMNMX.FTZ R16, R3, R24, !PT ;  /* 0x0000001803107209 */ /* 0x004fe20007810000 */
[----:B-1----:R-:W-:Y:S01]  /*1b10*/  VIADD R28, R28, 0xffffffe ;  /* 0x0ffffffe1c1c7836 */ /* 0x002fe20000000000 */
[----:B------:R-:W-:-:S03]  /*1b20*/  IABS R5, R12 ;  /* 0x0000000c00057213 */ /* 0x000fc60000000000 */
[----:B------:R-:W0:Y:S01]  /*1b30*/  SHFL.BFLY PT, R21, R16, 0x4, 0x1f ;  /* 0x0c801f0010157f89 */ /* 0x000e2200000e0000 */
[----:B------:R-:W1:Y:S02]  /*1b40*/  F2I.FTZ.U32.TRUNC.NTZ R29, R28 ;  /* 0x0000001c001d7305 */ /* 0x000e64000021f000 */
[----:B-1----:R-:W-:Y:S02]  /*1b50*/  IMAD.MOV R14, RZ, RZ, -R29 ;  /* 0x000000ffff0e7224 */ /* 0x002fe400078e0a1d */
[----:B------:R-:W-:Y:S02]  /*1b60*/  IMAD.MOV.U32 R28, RZ, RZ, RZ ;  /* 0x000000ffff1c7224 */ /* 0x000fe400078e00ff */
[----:B------:R-:W-:Y:S01]  /*1b70*/  IMAD R14, R14, R17, RZ ;  /* 0x000000110e0e7224 */ /* 0x000fe200078e02ff */
[----:B0-----:R-:W-:-:S03]  /*1b80*/  FMNMX.FTZ R21, R16, R21, !PT ;  /* 0x0000001510157209 */ /* 0x001fc60007810000 */
[----:B------:R-:W-:Y:S02]  /*1b90*/  IMAD.HI.U32 R14, R29, R14, R28 ;  /* 0x0000000e1d0e7227 */ /* 0x000fe400078e001c */
[----:B------:R-:W0:Y:S02]  /*1ba0*/  SHFL.BFLY PT, R10, R21, 0x2, 0x1f ;  /* 0x0c401f00150a7f89 */ /* 0x000e2400000e0000 */
[----:B0-----:R-:W-:-:S05]  /*1bb0*/  FMNMX.FTZ R10, R21, R10, !PT ;  /* 0x0000000a150a7209 */ /* 0x001fca0007810000 */
[----:B------:R-:W0:Y:S02]  /*1bc0*/  SHFL.BFLY PT, R3, R10, 0x1, 0x1f ;  /* 0x0c201f000a037f89 */ /* 0x000e2400000e0000 */
[----:B0-----:R-:W-:Y:S01]  /*1bd0*/  FMNMX.FTZ R3, R10, R3, !PT ;  /* 0x000000030a037209 */ /* 0x001fe20007810000 */
[----:B------:R-:W-:-:S03]  /*1be0*/  IMAD.MOV R10, RZ, RZ, -R31 ;  /* 0x000000ffff0a7224 */ /* 0x000fc600078e0a1f */
[----:B------:R-:W-:Y:S01]  /*1bf0*/  FSETP.NEU.FTZ.AND P0, PT, R3, -INF , PT ;  /* 0xff8000000300780b */ /* 0x000fe20003f1d000 */
[----:B------:R-:W-:-:S03]  /*1c00*/  IMAD R10, R10, R11, RZ ;  /* 0x0000000b0a0a7224 */ /* 0x000fc600078e02ff */
[----:B------:R-:W-:Y:S01]  /*1c10*/  FSEL R9, R3, RZ, P0 ;  /* 0x000000ff03097208 */ /* 0x000fe20000000000 */
[----:B------:R-:W-:-:S04]  /*1c20*/  IMAD.HI.U32 R10, R31, R10, R30 ;  /* 0x0000000a1f0a7227 */ /* 0x000fc800078e001e */
[----:B------:R-:W-:Y:S02]  /*1c30*/  FADD.FTZ R3, -R9, R24 ;  /* 0x0000001809037221 */ /* 0x000fe40000010100 */
[----:B------:R-:W-:-:S04]  /*1c40*/  IMAD.HI.U32 R10, R10, R5, RZ ;  /* 0x000000050a0a7227 */ /* 0x000fc800078e00ff */
[----:B------:R-:W-:-:S06]  /*1c50*/  FMUL.FTZ R3, R3, 1.4426950216293334961 ;  /* 0x3fb8aa3b03037820 */ /* 0x000fcc0000410000 */
[----:B------:R-:W0:Y:S02]  /*1c60*/  MUFU.EX2 R3, R3 ;  /* 0x0000000300037308 */ /* 0x000e240000000800 */
[----:B0-----:R-:W0:Y:S02]  /*1c70*/  SHFL.BFLY PT, R18, R3, 0x8, 0x1f ;  /* 0x0d001f0003127f89 */ /* 0x001e2400000e0000 */
[----:B0-----:R-:W-:Y:S01]  /*1c80*/  FADD.FTZ R18, R3, R18 ;  /* 0x0000001203127221 */ /* 0x001fe20000010000 */
[----:B------:R-:W-:-:S04]  /*1c90*/  IABS R3, R4 ;  /* 0x0000000400037213 */ /* 0x000fc80000000000 */
[----:B------:R-:W0:Y:S01]  /*1ca0*/  SHFL.BFLY PT, R21, R18, 0x4, 0x1f ;  /* 0x0c801f0012157f89 */ /* 0x000e2200000e0000 */
[----:B------:R-:W-:Y:S02]  /*1cb0*/  IMAD.MOV R3, RZ, RZ, -R3 ;  /* 0x000000ffff037224 */ /* 0x000fe400078e0a03 */
        /* <DEDUP_REMOVED lines=15> */
[----:B------:R-:W-:Y:S01]  /*1db0*/  ISETP.GE.U32.AND P2, PT, R20, R17, PT ;  /* 0x000000111400720c */ /* 0x000fe20003f46070 */
[----:B------:R-:W-:Y:S01]  /*1dc0*/  @!P0 IMAD.IADD R14, R14, 0x1, -R11 ;  /* 0x000000010e0e8824 */ /* 0x000fe200078e0a0b */
[----:B------:R-:W-:Y:S01]  /*1dd0*/  ISETP.NE.AND P0, PT, R15, RZ, PT ;  /* 0x000000ff0f00720c */ /* 0x000fe20003f05270 */
[----:B------:R-:W-:Y:S01]  /*1de0*/  IMAD.MOV.U32 R21, RZ, RZ, 0x7f800000 ;  /* 0x7f800000ff157424 */ /* 0x000fe200078e00ff */
[----:B------:R-:W0:Y:S02]  /*1df0*/  SHFL.BFLY PT, R3, R16, 0x1, 0x1f ;  /* 0x0c201f0010037f89 */ /* 0x000e2400000e0000 */
[----:B------:R-:W-:-:S07]  /*1e00*/  ISETP.GE.U32.AND P4, PT, R14, R11, PT ;  /* 0x0000000b0e00720c */ /* 0x000fce0003f86070 */
[----:B------:R-:W-:Y:S01]  /*1e10*/  @P2 VIADD R18, R18, 0x1 ;  /* 0x0000000112122836 */ /* 0x000fe20000000000 */
[----:B------:R-:W-:Y:S02]  /*1e20*/  ISETP.GE.AND P2, PT, R12, RZ, PT ;  /* 0x000000ff0c00720c */ /* 0x000fe40003f46270 */
[----:B------:R-:W-:Y:S01]  /*1e30*/  SHF.R.S32.HI R12, RZ, 0x1f, R4 ;  /* 0x0000001fff0c7819 */ /* 0x000fe20000011404 */
[----:B------:R-:W-:Y:S01]  /*1e40*/  @!P3 IMAD.MOV R18, RZ, RZ, -R18 ;  /* 0x000000ffff12b224 */ /* 0x000fe200078e0a12 */
[----:B------:R-:W-:Y:S01]  /*1e50*/  ISETP.NE.AND P3, PT, R13, RZ, PT ;  /* 0x000000ff0d00720c */ /* 0x000fe20003f65270 */
[----:B------:R-:W-:Y:S01]  /*1e60*/  @P4 VIADD R10, R10, 0x1 ;  /* 0x000000010a0a4836 */ /* 0x000fe20000000000 */
[----:B------:R-:W-:Y:S01]  /*1e70*/  @!P5 LOP3.LUT R18, RZ, R17, RZ, 0x33, !PT ;  /* 0x00000011ff12d212 */ /* 0x000fe200078e33ff */
[----:B------:R-:W-:Y:S01]  /*1e80*/  IMAD R4, R4, UR11, RZ ;  /* 0x0000000b04047c24 */ /* 0x000fe2000f8e02ff */
[----:B------:R-:W-:Y:S01]  /*1e90*/  SEL R11, RZ, 0x1, !P3 ;  /* 0x00000001ff0b7807 */ /* 0x000fe20005800000 */
[----:B------:R-:W-:Y:S01]  /*1ea0*/  IMAD.MOV.U32 R5, RZ, RZ, R10 ;  /* 0x000000ffff057224 */ /* 0x000fe200078e000a */
[----:B------:R-:W-:-:S02]  /*1eb0*/  SHF.R.S32.HI R13, RZ, 0x1f, R18 ;  /* 0x0000001fff0d7819 */ /* 0x000fc40000011412 */
[----:B------:R-:W-:Y:S01]  /*1ec0*/  LOP3.LUT R11, R12, R11, RZ, 0xfc, !PT ;  /* 0x0000000b0c0b7212 */ /* 0x000fe200078efcff */
[----:B0-----:R-:W-:Y:S01]  /*1ed0*/  FADD.FTZ R3, R16, R3 ;  /* 0x0000000310037221 */ /* 0x001fe20000010000 */
[----:B------:R-:W-:Y:S02]  /*1ee0*/  @!P2 IADD3 R5, PT, PT, -R5, RZ, RZ ;  /* 0x000000ff0505a210 */ /* 0x000fe40007ffe1ff */
[----:B------:R-:W-:Y:S02]  /*1ef0*/  @!P0 LOP3.LUT R5, RZ, R15, RZ, 0x33, !PT ;  /* 0x0000000fff058212 */ /* 0x000fe400078e33ff */
[----:B------:R-:W-:Y:S02]  /*1f00*/  FSETP.NE.FTZ.AND P1, PT, R3, RZ, PT ;  /* 0x000000ff0300720b */ /* 0x000fe40003f35000 */
[----:B------:R-:W-:Y:S01]  /*1f10*/  LOP3.LUT P0, RZ, R19, 0x3cf, RZ, 0xc0, !PT ;  /* 0x000003cf13ff7812 */ /* 0x000fe2000780c0ff */
[----:B------:R-:W-:Y:S01]  /*1f20*/  IMAD R12, R5, UR12, RZ ;  /* 0x0000000c050c7c24 */ /* 0x000fe2000f8e02ff */
[----:B------:R-:W-:-:S04]  /*1f30*/  ISETP.LT.U32.AND P2, PT, R26, R18, PT ;  /* 0x000000121a00720c */ /* 0x000fc80003f41070 */
[----:B------:R-:W-:-:S04]  /*1f40*/  ISETP.LT.AND.EX P2, PT, R27, R13, PT, P2 ;  /* 0x0000000d1b00720c */ /* 0x000fc80003f41320 */
[----:B------:R-:W-:Y:S01]  /*1f50*/  SEL R5, R26, R18, P2 ;  /* 0x000000121a057207 */ /* 0x000fe20001000000 */
[----:B------:R0:W1:Y:S02]  /*1f60*/  @P1 MUFU.LG2 R10, R3 ;  /* 0x00000003000a1308 */ /* 0x0000640000000c00 */
[----:B0-----:R-:W-:Y:S02]  /*1f70*/  IMAD R3, R11, R12, RZ ;  /* 0x0000000c0b037224 */ /* 0x001fe400078e02ff */
[----:B-1----:R-:W-:Y:S01]  /*1f80*/  @P1 FFMA.FTZ R21, R10, 0.69314718246459960938, R9 ;  /* 0x3f3172180a151823 */ /* 0x002fe20000010009 */
        /* <DEDUP_REMOVED lines=32> */
[----:B0-----:R-:W-:-:S06]  /*2190*/  VIADD R10, R10, 0xffffffe ;  /* 0x0ffffffe0a0a7836 */ /* 0x001fcc0000000000 */
[----:B------:R-:W0:Y:S02]  /*21a0*/  F2I.FTZ.U32.TRUNC.NTZ R11, R10 ;  /* 0x0000000a000b7305 */ /* 0x000e24000021f000 */
[----:B0-----:R-:W-:Y:S01]  /*21b0*/  IMAD.MOV R2, RZ, RZ, -R11 ;  /* 0x000000ffff027224 */ /* 0x001fe200078e0a0b */
[----:B------:R-:W-:-:S03]  /*21c0*/  MOV R10, RZ ;  /* 0x000000ff000a7202 */ /* 0x000fc60000000f00 */
[----:B------:R-:W-:-:S04]  /*21d0*/  IMAD R2, R2, R30, RZ ;  /* 0x0000001e02027224 */ /* 0x000fc800078e02ff */
[----:B------:R-:W-:Y:S01]  /*21e0*/  IMAD.HI.U32 R2, R11, R2, R10 ;  /* 0x000000020b027227 */ /* 0x000fe200078e000a */
[----:B------:R-:W-:-:S05]  /*21f0*/  LEA.HI R11, R19, UR14, RZ, 0x1c ;  /* 0x0000000e130b7c11 */ /* 0x000fca000f8fe0ff */
        /* <DEDUP_REMOVED lines=13> */
.L_x_134:
[----:B------:R-:W-:Y:S01]  /*22d0*/  LEA.HI R2, R19, UR14, RZ, 0x1c ;  /* 0x0000000e13027c11 */ /* 0x000fe2000f8fe0ff */
[----:B------:R-:W-:Y:S01]  /*22e0*/  IMAD.MOV.U32 R17, RZ, RZ, RZ ;  /* 0x000000ffff117224 */ /* 0x000fe200078e00ff */
[----:B------:R-:W-:Y:S02]  /*22f0*/  MOV R18, R30 ;  /* 0x0000001e00127202 */ /* 0x000fe40000000f00 */
[----:B------:R-:W-:Y:S01]  /*2300*/  MOV R14, 0x2330 ;  /* 0x00002330000e7802 */ /* 0x000fe20000000f00 */
[----:B------:R-:W-:Y:S02]  /*2310*/  IMAD.MOV.U32 R22, RZ, RZ, R2 ;  /* 0x000000ffff167224 */ /* 0x000fe400078e0002 */
[----:B------:R-:W-:Y:S05]  /*2320*/  CALL.REL.NOINC `($__internal_3_$__cuda_sm20_div_s64) ;  /* 0x0000001c00487944 */ /* 0x000fea0003c00000 */
[----:B------:R-:W-:Y:S02]  /*2330*/  IADD3 R9, PT, PT, -R10, RZ, RZ ;  /* 0x000000ff0a097210 */ /* 0x000fe40007ffe1ff */
[----:B------:R-:W-:-:S03]  /*2340*/  MOV R31, R11 ;  /* 0x0000000b001f7202 */ /* 0x000fc60000000f00 */
[----:B------:R-:W-:Y:S01]  /*2350*/  IMAD R9, R30, R9, R2 ;  /* 0x000000091e097224 */ /* 0x000fe200078e0202 */
[----:B------:R-:W-:-:S07]  /*2360*/  MOV R30, R10 ;  /* 0x0000000a001e7202 */ /* 0x000fce0000000f00 */
.L_x_135:
[----:B------:R-:W-:Y:S01]  /*2370*/  IABS R12, UR13 ;  /* 0x0000000d000c7c13 */ /* 0x000fe20008000000 */
[----:B------:R-:W-:Y:S01]  /*2380*/  IMAD R25, R25, R8, RZ ;  /* 0x0000000819197224 */ /* 0x000fe200078e02ff */
[----:B------:R-:W-:Y:S01]  /*2390*/  IABS R10, R9 ;  /* 0x00000009000a7213 */ /* 0x000fe20000000000 */
[----:B------:R-:W-:Y:S01]  /*23a0*/  BSSY.RECONVERGENT B0, `(.L_x_136) ;  /* 0x000003f000007945 */ /* 0x000fe20003800200 */
[----:B------:R-:W0:Y:S01]  /*23b0*/  I2F.U32.RP R13, R12 ;  /* 0x0000000c000d7306 */ /* 0x000e220000209000 */
[----:B------:R-:W-:Y:S01]  /*23c0*/  IABS R2, UR13 ;  /* 0x0000000d00027c13 */ /* 0x000fe20008000000 */
[----:B------:R-:W-:Y:S01]  /*23d0*/  IMAD R25, R7, R0, R25 ;  /* 0x0000000007197224 */ /* 0x000fe200078e0219 */
[----:B------:R-:W-:-:S04]  /*23e0*/  LOP3.LUT R0, R9, UR13, RZ, 0x3c, !PT ;  /* 0x0000000d09007c12 */ /* 0x000fc8000f8e3cff */
[----:B------:R-:W-:Y:S01]  /*23f0*/  ISETP.GE.AND P0, PT, R0, RZ, PT ;  /* 0x000000ff0000720c */ /* 0x000fe20003f06270 */
[----:B0-----:R-:W0:Y:S02]  /*2400*/  MUFU.RCP R16, R13 ;  /* 0x0000000d00107308 */ /* 0x001e240000001000 */
[----:B0-----:R-:W-:-:S06]  /*2410*/  IADD3 R16, PT, PT, R16, 0xffffffe, RZ ;  /* 0x0ffffffe10107810 */ /* 0x001fcc0007ffe0ff */
[----:B------:R-:W0:Y:S02]  /*2420*/  F2I.FTZ.U32.TRUNC.NTZ R17, R16 ;  /* 0x0000001000117305 */ /* 0x000e24000021f000 */
[----:B0-----:R-:W-:Y:S01]  /*2430*/  IADD3 R11, PT, PT, RZ, -R17, RZ ;  /* 0x80000011ff0b7210 */ /* 0x001fe20007ffe0ff */
[----:B------:R-:W-:-:S04]  /*2440*/  IMAD.MOV.U32 R16, RZ, RZ, RZ ;  /* 0x000000ffff107224 */ /* 0x000fc800078e00ff */
[----:B------:R-:W-:-:S04]  /*2450*/  IMAD R11, R11, R12, RZ ;  /* 0x0000000c0b0b7224 */ /* 0x000fc800078e02ff */
[----:B------:R-:W-:Y:S01]  /*2460*/  IMAD.HI.U32 R17, R17, R11, R16 ;  /* 0x0000000b11117227 */ /* 0x000fe200078e0010 */
[----:B------:R-:W-:-:S05]  /*2470*/  IADD3 R11, PT, PT, RZ, -R2, RZ ;  /* 0x80000002ff0b7210 */ /* 0x000fca0007ffe0ff */
[----:B------:R-:W-:-:S04]  /*2480*/  IMAD.HI.U32 R2, R17, R10, RZ ;  /* 0x0000000a11027227 */ /* 0x000fc800078e00ff */
[----:B------:R-:W-:Y:S02]  /*2490*/  IMAD R11, R2, R11, R10 ;  /* 0x0000000b020b7224 */ /* 0x000fe400078e020a */
[----:B------:R-:W-:-:S03]  /*24a0*/  IMAD.WIDE.U32 R16, R7, R8, RZ ;  /* 0x0000000807107225 */ /* 0x000fc600078e00ff */
[----:B------:R-:W-:Y:S01]  /*24b0*/  ISETP.GT.U32.AND P1, PT, R12, R11, PT ;  /* 0x0000000b0c00720c */ /* 0x000fe20003f24070 */
[----:B------:R-:W-:-:S12]  /*24c0*/  IMAD.WIDE.U32 R34, R16, R32, RZ ;  /* 0x0000002010227225 */ /* 0x000fd800078e00ff */
[----:B------:R-:W-:Y:S02]  /*24d0*/  @!P1 IMAD.IADD R11, R11, 0x1, -R12 ;  /* 0x000000010b0b9824 */ /* 0x000fe400078e0a0c */
[----:B------:R-:W-:Y:S01]  /*24e0*/  @!P1 VIADD R2, R2, 0x1 ;  /* 0x0000000102029836 */ /* 0x000fe20000000000 */
[----:B------:R-:W-:Y:S02]  /*24f0*/  ISETP.NE.AND P1, PT, RZ, UR13, PT ;  /* 0x0000000dff007c0c */ /* 0x000fe4000bf25270 */
[----:B------:R-:W-:Y:S02]  /*2500*/  ISETP.GE.U32.AND P2, PT, R11, R12, PT ;  /* 0x0000000c0b00720c */ /* 0x000fe40003f46070 */
[----:B------:R-:W-:-:S05]  /*2510*/  IADD3 R11, PT, PT, R17, R25, RZ ;  /* 0x00000019110b7210 */ /* 0x000fca0007ffe0ff */
[----:B------:R-:W-:-:S04]  /*2520*/  IMAD R11, R11, R32, RZ ;  /* 0x000000200b0b7224 */ /* 0x000fc800078e02ff */
[----:B------:R-:W-:Y:S02]  /*2530*/  IMAD R11, R33, R16, R11 ;  /* 0x00000010210b7224 */ /* 0x000fe400078e020b */
[----:B------:R-:W-:Y:S02]  /*2540*/  @P2 IADD3 R2, PT, PT, R2, 0x1, RZ ;  /* 0x0000000102022810 */ /* 0x000fe40007ffe0ff */
[----:B------:R-:W-:Y:S02]  /*2550*/  IMAD.IADD R16, R35, 0x1, R11 ;  /* 0x0000000123107824 */ /* 0x000fe400078e020b */
[----:B------:R-:W-:Y:S02]  /*2560*/  @!P0 IADD3 R2, PT, PT, -R2, RZ, RZ ;  /* 0x000000ff02028210 */ /* 0x000fe40007ffe1ff */
[----:B------:R-:W-:Y:S02]  /*2570*/  @!P1 LOP3.LUT R2, RZ, UR13, RZ, 0x33, !PT ;  /* 0x0000000dff029c12 */ /* 0x000fe4000f8e33ff */
[----:B------:R-:W-:-:S04]  /*2580*/  LOP3.LUT R0, R31, R16, RZ, 0xfc, !PT ;  /* 0x000000101f007212 */ /* 0x000fc800078efcff */
[----:B------:R-:W-:Y:S01]  /*2590*/  ISETP.NE.U32.AND P0, PT, R0, RZ, PT ;  /* 0x000000ff0000720c */ /* 0x000fe20003f05070 */
[----:B------:R-:W-:-:S04]  /*25a0*/  IMAD.MOV R0, RZ, RZ, -R2 ;  /* 0x000000ffff007224 */ /* 0x000fc800078e0a02 */
[----:B------:R-:W-:-:S08]  /*25b0*/  IMAD R0, R0, UR13, R9 ;  /* 0x0000000d00007c24 */ /* 0x000fd0000f8e0209 */
[----:B------:R-:W-:Y:S05]  /*25c0*/  @P0 BRA `(.L_x_137) ;  /* 0x0000000000540947 */ /* 0x000fea0003800000 */
[----:B------:R-:W0:Y:S01]  /*25d0*/  I2F.U32.RP R12, R34 ;  /* 0x00000022000c7306 */ /* 0x000e220000209000 */
[----:B------:R-:W-:Y:S01]  /*25e0*/  HFMA2 R10, -RZ, RZ, 0, 0 ;  /* 0x00000000ff0a7431 */ /* 0x000fe200000001ff */
[----:B------:R-:W-:-:S06]  /*25f0*/  ISETP.NE.U32.AND P0, PT, R34, RZ, PT ;  /* 0x000000ff2200720c */ /* 0x000fcc0003f05070 */
[----:B0-----:R-:W0:Y:S02]  /*2600*/  MUFU.RCP R11, R12 ;  /* 0x0000000c000b7308 */ /* 0x001e240000001000 */
[----:B0-----:R-:W-:-:S06]  /*2610*/  IADD3 R11, PT, PT, R11, 0xffffffe, RZ ;  /* 0x0ffffffe0b0b7810 */ /* 0x001fcc0007ffe0ff */
[----:B------:R-:W0:Y:S02]  /*2620*/  F2I.FTZ.U32.TRUNC.NTZ R11, R11 ;  /* 0x0000000b000b7305 */ /* 0x000e24000021f000 */
[----:B0-----:R-:W-:-:S04]  /*2630*/  IMAD.MOV R9, RZ, RZ, -R11 ;  /* 0x000000ffff097224 */ /* 0x001fc800078e0a0b */
        /* <DEDUP_REMOVED lines=14> */
.L_x_137:
[----:B------:R-:W-:Y:S01]  /*2720*/  IMAD.MOV.U32 R22, RZ, RZ, R30 ;  /* 0x000000ffff167224 */ /* 0x000fe200078e001e */
[----:B------:R-:W-:Y:S01]  /*2730*/  MOV R17, R31 ;  /* 0x0000001f00117202 */ /* 0x000fe20000000f00 */
[----:B------:R-:W-:Y:S01]  /*2740*/  IMAD.MOV.U32 R18, RZ, RZ, R34 ;  /* 0x000000ffff127224 */ /* 0x000fe200078e0022 */
[----:B------:R-:W-:Y:S02]  /*2750*/  MOV R14, 0x2770 ;  /* 0x00002770000e7802 */ /* 0x000fe40000000f00 */
[----:B------:R-:W-:Y:S05]  /*2760*/  CALL.REL.NOINC `($__internal_3_$__cuda_sm20_div_s64) ;  /* 0x0000001800387944 */ /* 0x000fea0003c00000 */
[----:B------:R-:W-:-:S05]  /*2770*/  IADD3 R31, PT, PT, -R10, RZ, RZ ;  /* 0x000000ff0a1f7210 */ /* 0x000fca0007ffe1ff */
[----:B------:R-:W-:Y:S02]  /*2780*/  IMAD R31, R31, R34, R30 ;  /* 0x000000221f1f7224 */ /* 0x000fe400078e021e */
.L_x_138:
[----:B------:R-:W-:Y:S05]  /*2790*/  BSYNC.RECONVERGENT B0 ;  /* 0x0000000000007941 */ /* 0x000fea0003800200 */
.L_x_136:
[----:B------:R-:W-:Y:S01]  /*27a0*/  IABS R20, R8 ;  /* 0x0000000800147213 */ /* 0x000fe20000000000 */
[----:B------:R-:W-:Y:S01]  /*27b0*/  IMAD.MOV.U32 R34, RZ, RZ, RZ ;  /* 0x000000ffff227224 */ /* 0x000fe200078e00ff */
[----:B------:R-:W-:Y:S01]  /*27c0*/  IABS R14, R6 ;  /* 0x00000006000e7213 */ /* 0x000fe20000000000 */
[----:B------:R-:W0:Y:S01]  /*27d0*/  LDCU.U8 UR17, c[0x0][0x549] ;  /* 0x0000a920ff1177ac */ /* 0x000e220008000000 */
[----:B------:R-:W1:Y:S01]  /*27e0*/  I2F.U32.RP R17, R20 ;  /* 0x0000001400117306 */ /* 0x000e620000209000 */
[----:B------:R-:W-:Y:S02]  /*27f0*/  IABS R12, R15 ;  /* 0x0000000f000c7213 */ /* 0x000fe40000000000 */
[----:B------:R-:W-:Y:S01]  /*2800*/  IABS R16, R7 ;  /* 0x0000000700107213 */ /* 0x000fe20000000000 */
[----:B------:R-:W2:Y:S01]  /*2810*/  LDCU.64 UR4, c[0x0][0x430] ;  /* 0x00008600ff0477ac */ /* 0x000ea20008000a00 */
[----:B------:R-:W-:Y:S02]  /*2820*/  IABS R13, R5 ;  /* 0x00000005000d7213 */ /* 0x000fe40000000000 */
[----:B------:R-:W-:Y:S01]  /*2830*/  IABS R18, R31 ;  /* 0x0000001f00127213 */ /* 0x000fe20000000000 */
[----:B------:R-:W3:Y:S01]  /*2840*/  I2F.U32.RP R11, R14 ;  /* 0x0000000e000b7306 */ /* 0x000ee20000209000 */
[----:B------:R-:W-:Y:S01]  /*2850*/  ISETP.NE.AND P5, PT, R8, RZ, PT ;  /* 0x000000ff0800720c */ /* 0x000fe20003fa5270 */
[----:B------:R-:W-:-:S06]  /*2860*/  UIMAD UR18, UR7, UR11, URZ ;  /* 0x0000000b071272a4 */ /* 0x000fcc000f8e02ff */
[----:B-1----:R-:W1:Y:S01]  /*2870*/  MUFU.RCP R9, R17 ;  /* 0x0000001100097308 */ /* 0x002e620000001000 */
[----:B0-----:R-:W-:-:S04]  /*2880*/  UISETP.NE.AND UP0, UPT, UR17, URZ, UPT ;  /* 0x000000ff1100728c */ /* 0x001fc8000bf05270 */
[----:B--2---:R-:W-:-:S03]  /*2890*/  USEL UR4, UR4, 0x1, UP0 ;  /* 0x0000000104047887 */ /* 0x004fc60008000000 */
[----:B---3--:R0:W2:Y:S01]  /*28a0*/  MUFU.RCP R32, R11 ;  /* 0x0000000b00207308 */ /* 0x0080a20000001000 */
[----:B------:R-:W-:Y:S02]  /*28b0*/  USHF.R.S32.HI UR17, URZ, 0x1f, UR4 ;  /* 0x0000001fff117899 */ /* 0x000fe40008011404 */
[----:B------:R-:W-:-:S05]  /*28c0*/  UIMAD UR5, UR4, UR5, URZ ;  /* 0x00000005040572a4 */ /* 0x000fca000f8e02ff */
[----:B------:R-:W-:Y:S01]  /*28d0*/  I2F.U32.RP R28, R12 ;  /* 0x0000000c001c7306 */ /* 0x000fe20000209000 */
[----:B-1----:R-:W-:Y:S01]  /*28e0*/  VIADD R9, R9, 0xffffffe ;  /* 0x0ffffffe09097836 */ /* 0x002fe20000000000 */
[----:B------:R-:W-:-:S06]  /*28f0*/  IABS R17, R8 ;  /* 0x0000000800117213 */ /* 0x000fcc0000000000 */
[----:B------:R-:W1:Y:S01]  /*2900*/  F2I.FTZ.U32.TRUNC.NTZ R35, R9 ;  /* 0x0000000900237305 */ /* 0x000e62000021f000 */
[----:B------:R-:W-:Y:S01]  /*2910*/  IMAD.MOV R17, RZ, RZ, -R17 ;  /* 0x000000ffff117224 */ /* 0x000fe200078e0a11 */
[----:B0-----:R-:W-:Y:S01]  /*2920*/  IABS R11, R10 ;  /* 0x0000000a000b7213 */ /* 0x001fe20000000000 */
[----:B--2---:R-:W-:-:S05]  /*2930*/  VIADD R32, R32, 0xffffffe ;  /* 0x0ffffffe20207836 */ /* 0x004fca0000000000 */
[----:B------:R-:W0:Y:S01]  /*2940*/  F2I.FTZ.U32.TRUNC.NTZ R33, R32 ;  /* 0x0000002000217305 */ /* 0x000e22000021f000 */
[----:B-1----:R-:W-:-:S07]  /*2950*/  IMAD.MOV R27, RZ, RZ, -R35 ;  /* 0x000000ffff1b7224 */ /* 0x002fce00078e0a23 */
[----:B------:R-:W1:Y:S01]  /*2960*/  MUFU.RCP R28, R28 ;  /* 0x0000001c001c7308 */ /* 0x000e620000001000 */
[----:B------:R-:W-:Y:S01]  /*2970*/  IABS R9, R6 ;  /* 0x0000000600097213 */ /* 0x000fe20000000000 */
[----:B------:R-:W-:-:S04]  /*2980*/  IMAD R27, R27, R20, RZ ;  /* 0x000000141b1b7224 */ /* 0x000fc800078e02ff */
[----:B------:R-:W-:Y:S01]  /*2990*/  IMAD.MOV R9, RZ, RZ, -R9 ;  /* 0x000000ffff097224 */ /* 0x000fe200078e0a09 */
[----:B0-----:R-:W-:Y:S01]  /*29a0*/  IADD3 R25, PT, PT, RZ, -R33, RZ ;  /* 0x80000021ff197210 */ /* 0x001fe20007ffe0ff */
[----:B------:R-:W0:Y:S01]  /*29b0*/  I2F.U32.RP R26, R16 ;  /* 0x00000010001a7306 */ /* 0x000e220000209000 */
[----:B------:R-:W-:Y:S02]  /*29c0*/  HFMA2 R32, -RZ, RZ, 0, 0 ;  /* 0x00000000ff207431 */ /* 0x000fe400000001ff */
[----:B------:R-:W-:-:S04]  /*29d0*/  IMAD.HI.U32 R27, R35, R27, R34 ;  /* 0x0000001b231b7227 */ /* 0x000fc800078e0022 */
[----:B------:R-:W-:Y:S01]  /*29e0*/  IMAD R25, R25, R14, RZ ;  /* 0x0000000e19197224 */ /* 0x000fe200078e02ff */
[----:B------:R-:W2:Y:S01]  /*29f0*/  I2F.U32.RP R22, R13 ;  /* 0x0000000d00167306 */ /* 0x000ea20000209000 */
[----:B------:R-:W-:-:S04]  /*2a00*/  IMAD.HI.U32 R27, R27, R18, RZ ;  /* 0x000000121b1b7227 */ /* 0x000fc800078e00ff */
[----:B-1----:R-:W-:Y:S02]  /*2a10*/  VIADD R28, R28, 0xffffffe ;  /* 0x0ffffffe1c1c7836 */ /* 0x002fe40000000000 */
[----:B------:R-:W-:Y:S01]  /*2a20*/  IMAD.HI.U32 R25, R33, R25, R32 ;  /* 0x0000001921197227 */ /* 0x000fe200078e0020 */
[----:B0-----:R-:W0:Y:S03]  /*2a30*/  MUFU.RCP R26, R26 ;  /* 0x0000001a001a7308 */ /* 0x001e260000001000 */
[----:B------:R-:W-:Y:S02]  /*2a40*/  IMAD R17, R27, R17, R18 ;  /* 0x000000111b117224 */ /* 0x000fe400078e0212 */
[----:B------:R-:W-:-:S03]  /*2a50*/  IMAD.HI.U32 R30, R25, R11, RZ ;  /* 0x0000000b191e7227 */ /* 0x000fc600078e00ff */
[----:B------:R-:W1:Y:S01]  /*2a60*/  F2I.FTZ.U32.TRUNC.NTZ R29, R28 ;  /* 0x0000001c001d7305 */ /* 0x000e62000021f000 */
[----:B------:R-:W-:Y:S01]  /*2a70*/  IMAD R9, R30, R9, R11 ;  /* 0x000000091e097224 */ /* 0x000fe200078e020b */
[----:B------:R-:W-:Y:S02]  /*2a80*/  ISETP.GT.U32.AND P3, PT, R20, R17, PT ;  /* 0x000000111400720c */ /* 0x000fe40003f64070 */
[----:B------:R-:W-:Y:S02]  /*2a90*/  LOP3.LUT R11, R31, R8, RZ, 0x3c, !PT ;  /* 0x000000081f0b7212 */ /* 0x000fe400078e3cff */
[----:B------:R-:W-:Y:S02]  /*2aa0*/  ISETP.GT.U32.AND P1, PT, R14, R9, PT ;  /* 0x000000090e00720c */ /* 0x000fe40003f24070 */
[----:B--2---:R-:W2:Y:S01]  /*2ab0*/  MUFU.RCP R22, R22 ;  /* 0x0000001600167308 */ /* 0x004ea20000001000 */
[----:B------:R-:W-:Y:S01]  /*2ac0*/  ISETP.GE.AND P2, PT, R11, RZ, PT ;  /* 0x000000ff0b00720c */ /* 0x000fe20003f46270 */
[----:B0-----:R-:W-:Y:S01]  /*2ad0*/  VIADD R26, R26, 0xffffffe ;  /* 0x0ffffffe1a1a7836 */ /* 0x001fe20000000000 */
[----:B------:R-:W-:-:S02]  /*2ae0*/  IABS R11, R2 ;  /* 0x00000002000b7213 */ /* 0x000fc40000000000 */
[----:B-1----:R-:W-:Y:S01]  /*2af0*/  IADD3 R18, PT, PT, RZ, -R29, RZ ;  /* 0x8000001dff127210 */ /* 0x002fe20007ffe0ff */
[----:B------:R-:W-:Y:S02]  /*2b00*/  IMAD.MOV.U32 R28, RZ, RZ, RZ ;  /* 0x000000ffff1c7224 */ /* 0x000fe400078e00ff */
[----:B------:R-:W0:Y:S01]  /*2b10*/  F2I.FTZ.U32.TRUNC.NTZ R33, R26 ;  /* 0x0000001a00217305 */ /* 0x000e22000021f000 */
[----:B------:R-:W-:Y:S02]  /*2b20*/  @!P3 IMAD.IADD R17, R17, 0x1, -R20 ;  /* 0x000000011111b824 */ /* 0x000fe400078e0a14 */
[----:B------:R-:W-:Y:S01]  /*2b30*/  @!P1 IADD3 R9, PT, PT, R9, -R14, RZ ;  /* 0x8000000e09099210 */ /* 0x000fe20007ffe0ff */
[----:B------:R-:W-:Y:S01]  /*2b40*/  IMAD R25, R18, R12, RZ ;  /* 0x0000000c12197224 */ /* 0x000fe200078e02ff */
[----:B------:R-:W-:Y:S01]  /*2b50*/  IABS R18, R15 ;  /* 0x0000000f00127213 */ /* 0x000fe20000000000 */
[----:B------:R-:W-:Y:S01]  /*2b60*/  @!P3 VIADD R27, R27, 0x1 ;  /* 0x000000011b1bb836 */ /* 0x000fe20000000000 */
[----:B------:R-:W-:Y:S01]  /*2b70*/  ISETP.GE.U32.AND P6, PT, R17, R20, PT ;  /* 0x000000141100720c */ /* 0x000fe20003fc6070 */
[----:B------:R-:W-:Y:S01]  /*2b80*/  IMAD.HI.U32 R25, R29, R25, R28 ;  /* 0x000000191d197227 */ /* 0x000fe200078e001c */
[----:B------:R-:W-:-:S02]  /*2b90*/  ISETP.GE.U32.AND P4, PT, R9, R14, PT ;  /* 0x0000000e0900720c */ /* 0x000fc40003f86070 */
[----:B--2---:R-:W-:Y:S01]  /*2ba0*/  IADD3 R22, PT, PT, R22, 0xffffffe, RZ ;  /* 0x0ffffffe16167810 */ /* 0x004fe20007ffe0ff */
[----:B------:R-:W-:Y:S01]  /*2bb0*/  IMAD.MOV R18, RZ, RZ, -R18 ;  /* 0x000000ffff127224 */ /* 0x000fe200078e0a12 */
[----:B------:R-:W-:Y:S01]  /*2bc0*/  LOP3.LUT R17, R10, R6, RZ, 0x3c, !PT ;  /* 0x000000060a117212 */ /* 0x000fe200078e3cff */
[----:B------:R-:W-:Y:S01]  /*2bd0*/  IMAD.HI.U32 R25, R25, R11, RZ ;  /* 0x0000000b19197227 */ /* 0x000fe200078e00ff */
[----:B------:R-:W1:Y:S01]  /*2be0*/  F2I.FTZ.U32.TRUNC.NTZ R29, R22 ;  /* 0x00000016001d7305 */ /* 0x000e62000021f000 */
[----:B------:R-:W-:Y:S02]  /*2bf0*/  ISETP.NE.AND P3, PT, R6, RZ, PT ;  /* 0x000000ff0600720c */ /* 0x000fe40003f65270 */
[----:B------:R-:W-:Y:S01]  /*2c00*/  ISETP.GE.AND P0, PT, R17, RZ, PT ;  /* 0x000000ff1100720c */ /* 0x000fe20003f06270 */
[----:B0-----:R-:W-:Y:S01]  /*2c10*/  IMAD.MOV R9, RZ, RZ, -R33 ;  /* 0x000000ffff097224 */ /* 0x001fe200078e0a21 */
[----:B------:R-:W-:Y:S01]  /*2c20*/  IABS R17, R7 ;  /* 0x0000000700117213 */ /* 0x000fe20000000000 */
[----:B------:R-:W-:-:S02]  /*2c30*/  @!P1 VIADD R30, R30, 0x1 ;  /* 0x000000011e1e9836 */ /* 0x000fc40000000000 */
[----:B------:R-:W-:Y:S01]  /*2c40*/  IMAD R9, R9, R16, RZ ;  /* 0x0000001009097224 */ /* 0x000fe200078e02ff */
[----:B------:R-:W-:Y:S01]  /*2c50*/  IADD3 R17, PT, PT, RZ, -R17, RZ ;  /* 0x80000011ff117210 */ /* 0x000fe20007ffe0ff */
[----:B------:R-:W-:Y:S01]  /*2c60*/  IMAD R11, R25, R18, R11 ;  /* 0x00000012190b7224 */ /* 0x000fe200078e020b */
[----:B------:R-:W-:Y:S01]  /*2c70*/  @P4 IADD3 R30, PT, PT, R30, 0x1, RZ ;  /* 0x000000011e1e4810 */ /* 0x000fe20007ffe0ff */
[----:B------:R-:W-:Y:S01]  /*2c80*/  @P6 VIADD R27, R27, 0x1 ;  /* 0x000000011b1b6836 */ /* 0x000fe20000000000 */
[----:B------:R-:W-:Y:S01]  /*2c90*/  ISETP.NE.AND P4, PT, R15, RZ, PT ;  /* 0x000000ff0f00720c */ /* 0x000fe20003f85270 */
[----:B------:R-:W-:Y:S01]  /*2ca0*/  IMAD.HI.U32 R32, R33, R9, R32 ;  /* 0x0000000921207227 */ /* 0x000fe200078e0020 */
[----:B-1----:R-:W-:Y:S02]  /*2cb0*/  IADD3 R14, PT, PT, RZ, -R29, RZ ;  /* 0x8000001dff0e7210 */ /* 0x002fe40007ffe0ff */
[----:B------:R-:W-:Y:S01]  /*2cc0*/  ISETP.GT.U32.AND P1, PT, R12, R11, PT ;  /* 0x0000000b0c00720c */ /* 0x000fe20003f24070 */
[----:B------:R-:W-:Y:S01]  /*2cd0*/  @!P2 IMAD.MOV R27, RZ, RZ, -R27 ;  /* 0x000000ffff1ba224 */ /* 0x000fe200078e0a1b */
[----:B------:R-:W-:Y:S01]  /*2ce0*/  @!P5 LOP3.LUT R27, RZ, R8, RZ, 0x33, !PT ;  /* 0x00000008ff1bd212 */ /* 0x000fe200078e33ff */
[----:B------:R-:W-:Y:S01]  /*2cf0*/  IMAD R9, R14, R13, RZ ;  /* 0x0000000d0e097224 */ /* 0x000fe200078e02ff */
[----:B------:R-:W-:Y:S01]  /*2d00*/  ISETP.NE.AND P5, PT, R7, RZ, PT ;  /* 0x000000ff0700720c */ /* 0x000fe20003fa5270 */
[----:B------:R-:W-:Y:S01]  /*2d10*/  @!P0 IMAD.MOV R30, RZ, RZ, -R30 ;  /* 0x000000ffff1e8224 */ /* 0x000fe200078e0a1e */
[----:B------:R-:W-:Y:S01]  /*2d20*/  @!P3 LOP3.LUT R30, RZ, R6, RZ, 0x33, !PT ;  /* 0x00000006ff1eb212 */ /* 0x000fe200078e33ff */
[----:B------:R-:W-:Y:S01]  /*2d30*/  IMAD.HI.U32 R28, R29, R9, R28 ;  /* 0x000000091d1c7227 */ /* 0x000fe200078e001c */
[----:B------:R-:W-:-:S02]  /*2d40*/  IABS R29, R27 ;  /* 0x0000001b001d7213 */ /* 0x000fc40000000000 */
[----:B------:R-:W-:Y:S02]  /*2d50*/  IABS R9, R5 ;  /* 0x0000000500097213 */ /* 0x000fe40000000000 */
[----:B------:R-:W-:Y:S01]  /*2d60*/  IABS R14, R30 ;  /* 0x0000001e000e7213 */ /* 0x000fe20000000000 */
[----:B------:R-:W-:Y:S01]  /*2d70*/  IMAD.HI.U32 R32, R32, R29, RZ ;  /* 0x0000001d20207227 */ /* 0x000fe200078e00ff */
[----:B------:R-:W-:-:S03]  /*2d80*/  @!P1 IADD3 R25, PT, PT, R25, 0x1, RZ ;  /* 0x0000000119199810 */ /* 0x000fc60007ffe0ff */
[----:B------:R-:W-:Y:S02]  /*2d90*/  IMAD.MOV R9, RZ, RZ, -R9 ;  /* 0x000000ffff097224 */ /* 0x000fe400078e0a09 */
[----:B------:R-:W-:-:S04]  /*2da0*/  IMAD.HI.U32 R28, R28, R14, RZ ;  /* 0x0000000e1c1c7227 */ /* 0x000fc800078e00ff */
[----:B------:R-:W-:Y:S02]  /*2db0*/  @!P1 IMAD.IADD R11, R11, 0x1, -R12 ;  /* 0x000000010b0b9824 */ /* 0x000fe400078e0a0c */
[----:B------:R-:W-:Y:S02]  /*2dc0*/  IMAD R17, R32, R17, R29 ;  /* 0x0000001120117224 */ /* 0x000fe400078e021d */
[----:B------:R-:W-:Y:S01]  /*2dd0*/  IMAD R14, R28, R9, R14 ;  /* 0x000000091c0e7224 */ /* 0x000fe200078e020e */
[----:B------:R-:W-:Y:S02]  /*2de0*/  ISETP.GE.U32.AND P2, PT, R11, R12, PT ;  /* 0x0000000c0b00720c */ /* 0x000fe40003f46070 */
[----:B------:R-:W-:Y:S02]  /*2df0*/  ISETP.GT.U32.AND P3, PT, R16, R17, PT ;  /* 0x000000111000720c */ /* 0x000fe40003f64070 */
[----:B------:R-:W-:Y:S02]  /*2e00*/  LOP3.LUT R11, R2, R15, RZ, 0x3c, !PT ;  /* 0x0000000f020b7212 */ /* 0x000fe400078e3cff */
[----:B------:R-:W-:-:S02]  /*2e10*/  ISETP.GT.U32.AND P1, PT, R13, R14, PT ;  /* 0x0000000e0d00720c */ /* 0x000fc40003f24070 */
[----:B------:R-:W-:Y:S01]  /*2e20*/  ISETP.GE.AND P0, PT, R11, RZ, PT ;  /* 0x000000ff0b00720c */ /* 0x000fe20003f06270 */
[----:B------:R-:W-:Y:S01]  /*2e30*/  IMAD.MOV R11, RZ, RZ, -R30 ;  /* 0x000000ffff0b7224 */ /* 0x000fe200078e0a1e */
[----:B------:R-:W-:-:S03]  /*2e40*/  LOP3.LUT R9, R27, R7, RZ, 0x3c, !PT ;  /* 0x000000071b097212 */ /* 0x000fc600078e3cff */
[----:B------:R-:W-:Y:S01]  /*2e50*/  @P2 VIADD R25, R25, 0x1 ;  /* 0x0000000119192836 */ /* 0x000fe20000000000 */
[----:B------:R-:W-:Y:S01]  /*2e60*/  ISETP.GE.AND P2, PT, R9, RZ, PT ;  /* 0x000000ff0900720c */ /* 0x000fe20003f46270 */
[----:B------:R-:W-:Y:S01]  /*2e70*/  @!P3 VIADD R32, R32, 0x1 ;  /* 0x000000012020b836 */ /* 0x000fe20000000000 */
[-C--:B------:R-:W-:Y:S01]  /*2e80*/  @!P3 IADD3 R17, PT, PT, R17, -R16.reuse, RZ ;  /* 0x800000101111b210 */ /* 0x080fe20007ffe0ff */
[----:B------:R-:W-:Y:S01]  /*2e90*/  IMAD R11, R6, R11, R10 ;  /* 0x0000000b060b7224 */ /* 0x000fe200078e020a */
[----:B------:R-:W-:Y:S01]  /*2ea0*/  LOP3.LUT R9, R30, R5, RZ, 0x3c, !PT ;  /* 0x000000051e097212 */ /* 0x000fe200078e3cff */
[----:B------:R-:W-:Y:S01]  /*2eb0*/  @!P1 IMAD.IADD R14, R14, 0x1, -R13 ;  /* 0x000000010e0e9824 */ /* 0x000fe200078e0a0d */
[----:B------:R-:W-:Y:S01]  /*2ec0*/  ISETP.GE.U32.AND P6, PT, R17, R16, PT ;  /* 0x000000101100720c */ /* 0x000fe20003fc6070 */
[----:B------:R-:W-:Y:S01]  /*2ed0*/  @!P0 IMAD.MOV R25, RZ, RZ, -R25 ;  /* 0x000000ffff198224 */ /* 0x000fe200078e0a19 */
[----:B------:R-:W-:Y:S01]  /*2ee0*/  @!P4 LOP3.LUT R25, RZ, R15, RZ, 0x33, !PT ;  /* 0x0000000fff19c212 */ /* 0x000fe200078e33ff */
[----:B------:R-:W-:Y:S01]  /*2ef0*/  @!P1 VIADD R28, R28, 0x1 ;  /* 0x000000011c1c9836 */ /* 0x000fe20000000000 */
[----:B------:R-:W-:-:S02]  /*2f00*/  ISETP.GE.U32.AND P4, PT, R14, R13, PT ;  /* 0x0000000d0e00720c */ /* 0x000fc40003f86070 */
[----:B------:R-:W-:Y:S01]  /*2f10*/  ISETP.GE.AND P0, PT, R9, RZ, PT ;  /* 0x000000ff0900720c */ /* 0x000fe20003f06270 */
[----:B------:R-:W-:Y:S01]  /*2f20*/  IMAD.WIDE R12, R25, UR12, RZ ;  /* 0x0000000c190c7c25 */ /* 0x000fe2000f8e02ff */
[----:B------:R-:W-:Y:S02]  /*2f30*/  ISETP.NE.AND P3, PT, R5, RZ, PT ;  /* 0x000000ff0500720c */ /* 0x000fe40003f65270 */
[----:B------:R-:W-:Y:S01]  /*2f40*/  IADD3 R9, PT, PT, -R27, RZ, RZ ;  /* 0x000000ff1b097210 */ /* 0x000fe20007ffe1ff */
[----:B------:R-:W-:Y:S02]  /*2f50*/  IMAD.MOV R25, RZ, RZ, -R25 ;  /* 0x000000ffff197224 */ /* 0x000fe400078e0a19 */
[----:B------:R-:W-:Y:S01]  /*2f60*/  @P6 IADD3 R32, PT, PT, R32, 0x1, RZ ;  /* 0x0000000120206810 */ /* 0x000fe20007ffe0ff */
[----:B------:R-:W-:-:S04]  /*2f70*/  IMAD.WIDE.U32 R12, R0, UR4, R12 ;  /* 0x00000004000c7c25 */ /* 0x000fc8000f8e000c */
[----:B------:R-:W-:Y:S02]  /*2f80*/  @P4 VIADD R28, R28, 0x1 ;  /* 0x000000011c1c4836 */ /* 0x000fe40000000000 */
[----:B------:R-:W-:Y:S01]  /*2f90*/  @!P2 IMAD.MOV R32, RZ, RZ, -R32 ;  /* 0x000000ffff20a224 */ /* 0x000fe200078e0a20 */
[----:B------:R-:W-:Y:S01]  /*2fa0*/  @!P5 LOP3.LUT R32, RZ, R7, RZ, 0x33, !PT ;  /* 0x00000007ff20d212 */ /* 0x000fe200078e33ff */
[----:B------:R-:W-:Y:S01]  /*2fb0*/  IMAD R13, R0, UR17, R13 ;  /* 0x00000011000d7c24 */ /* 0x000fe2000f8e020d */
[----:B------:R-:W-:Y:S01]  /*2fc0*/  @!P0 IADD3 R28, PT, PT, -R28, RZ, RZ ;  /* 0x000000ff1c1c8210 */ /* 0x000fe20007ffe1ff */
[----:B------:R-:W-:Y:S01]  /*2fd0*/  IMAD R9, R8, R9, R31 ;  /* 0x0000000908097224 */ /* 0x000fe200078e021f */
        /* <DEDUP_REMOVED lines=25> */
.L_x_133:
[----:B------:R-:W0:Y:S01]  /*3170*/  LDC.64 R4, c[0x0][0x420] ;  /* 0x00010800ff047b82 */ /* 0x000e220000000a00 */
[----:B------:R-:W-:-:S05]  /*3180*/  IADD3 R2, PT, PT, R2, UR14, RZ ;  /* 0x0000000e02027c10 */ /* 0x000fca000fffe0ff */
[----:B0-----:R-:W-:-:S05]  /*3190*/  IMAD.WIDE.U32 R2, R2, 0x4, R4 ;  /* 0x0000000402027825 */ /* 0x001fca00078e0004 */
[----:B------:R1:W-:Y:S02]  /*31a0*/  STG.E desc[UR8][R2.64], R21 ;  /* 0x0000001502007986 */ /* 0x0003e4000c101908 */
.L_x_132:
[----:B------:R-:W-:Y:S05]  /*31b0*/  BSYNC.RECONVERGENT B1 ;  /* 0x0000000000017941 */ /* 0x000fea0003800200 */
.L_x_131:
[----:B------:R-:W2:Y:S01]  /*31c0*/  LDCU UR6, c[0x0][0x534] ;  /* 0x0000a680ff0677ac */ /* 0x000ea20008000800 */
[----:B------:R-:W-:Y:S01]  /*31d0*/  BSSY.RECONVERGENT B0, `(.L_x_139) ;  /* 0x0000010000007945 */ /* 0x000fe20003800200 */
[----:B--2---:R-:W-:-:S04]  /*31e0*/  ISETP.GE.AND P0, PT, R23, UR6, PT ;  /* 0x0000000617007c0c */ /* 0x004fc8000bf06270 */
[----:B------:R-:W-:-:S13]  /*31f0*/  ISETP.GT.U32.OR P0, PT, R19, 0x3f, P0 ;  /* 0x0000003f1300780c */ /* 0x000fda0000704470 */
[----:B------:R-:W-:Y:S05]  /*3200*/  @P0 BRA `(.L_x_140) ;  /* 0x0000000000300947 */ /* 0x000fea0003800000 */
[----:B------:R-:W2:Y:S01]  /*3210*/  S2R R0, SR_CgaCtaId ;  /* 0x0000000000007919 */ /* 0x000ea20000008800 */
[----:B------:R-:W-:Y:S01]  /*3220*/  FADD.FTZ R4, -R21, R24 ;  /* 0x0000001815047221 */ /* 0x000fe20000010100 */
[----:B01----:R-:W-:Y:S02]  /*3230*/  MOV R3, 0x400 ;  /* 0x0000040000037802 */ /* 0x003fe40000000f00 */
[----:B------:R-:W-:Y:S01]  /*3240*/  LOP3.LUT R2, R19, 0xf, RZ, 0xc0, !PT ;  /* 0x0000000f13027812 */ /* 0x000fe200078ec0ff */
[----:B------:R-:W-:-:S06]  /*3250*/  FMUL.FTZ R4, R4, 1.4426950216293334961 ;  /* 0x3fb8aa3b04047820 */ /* 0x000fcc0000410000 */
[----:B------:R-:W0:Y:S01]  /*3260*/  MUFU.EX2 R4, R4 ;  /* 0x0000000400047308 */ /* 0x000e220000000800 */
[----:B--2---:R-:W-:Y:S02]  /*3270*/  LEA R3, R0, R3, 0x18 ;  /* 0x0000000300037211 */ /* 0x004fe400078ec0ff */
[----:B------:R-:W-:-:S03]  /*3280*/  SHF.R.U32.HI R0, RZ, 0x2, R19 ;  /* 0x00000002ff007819 */ /* 0x000fc60000011613 */
[----:B------:R-:W-:Y:S01]  /*3290*/  IMAD R2, R2, 0x14, R3 ;  /* 0x0000001402027824 */ /* 0x000fe200078e0203 */
[----:B------:R-:W-:-:S05]  /*32a0*/  LOP3.LUT R3, R0, 0xfc, RZ, 0xc0, !PT ;  /* 0x000000fc00037812 */ /* 0x000fca00078ec0ff */
[----:B------:R-:W-:-:S05]  /*32b0*/  IMAD.IADD R3, R2, 0x1, R3 ;  /* 0x0000000102037824 */ /* 0x000fca00078e0203 */
[----:B0-----:R2:W-:Y:S02]  /*32c0*/  STS [R3], R4 ;  /* 0x0000000403007388 */ /* 0x0015e40000000800 */
.L_x_140:
[----:B------:R-:W-:Y:S05]  /*32d0*/  BSYNC.RECONVERGENT B0 ;  /* 0x0000000000007941 */ /* 0x000fea0003800200 */
.L_x_139:
[----:B------:R-:W-:Y:S01]  /*32e0*/  BAR.SYNC.DEFER_BLOCKING 0x0 ;  /* 0x0000000000007b1d */ /* 0x000fe20000010000 */
[----:B------:R-:W-:Y:S01]  /*32f0*/  UISETP.GE.AND UP0, UPT, UR6, 0x1, UPT ;  /* 0x000000010600788c */ /* 0x000fe2000bf06270 */
[----:B------:R-:W-:Y:S01]  /*3300*/  SHF.R.U32.HI R13, RZ, 0x5, R19 ;  /* 0x00000005ff0d7819 */ /* 0x000fe20000011613 */
[----:B------:R-:W-:Y:S01]  /*3310*/  IMAD.SHL.U32 R19, R19, 0x4, RZ ;  /* 0x0000000413137824 */ /* 0x000fe200078e00ff */
[----:B012---:R-:W-:Y:S01]  /*3320*/  CS2R R2, SRZ ;  /* 0x0000000000027805 */ /* 0x007fe2000001ff00 */
[----:B------:R-:W-:Y:S02]  /*3330*/  IMAD.MOV.U32 R0, RZ, RZ, RZ ;  /* 0x000000ffff007224 */ /* 0x000fe400078e00ff */
[----:B------:R-:W-:Y:S01]  /*3340*/  IMAD.MOV.U32 R5, RZ, RZ, RZ ;  /* 0x000000ffff057224 */ /* 0x000fe200078e00ff */
[----:B------:R-:W-:Y:S02]  /*3350*/  LOP3.LUT R16, R19, 0x7c, RZ, 0xc0, !PT ;  /* 0x0000007c13107812 */ /* 0x000fe400078ec0ff */
[----:B------:R-:W-:Y:S05]  /*3360*/  BRA.U !UP0, `(.L_x_141) ;  /* 0x0000000508ec7547 */ /* 0x000fea000b800000 */
[----:B------:R-:W0:Y:S01]  /*3370*/  LDCU UR13, c[0x0][0x44c] ;  /* 0x00008980ff0d77ac */ /* 0x000e220008000800 */
[----:B------:R-:W-:Y:S01]  /*3380*/  IMAD.MOV.U32 R18, RZ, RZ, RZ ;  /* 0x000000ffff127224 */ /* 0x000fe200078e00ff */
[----:B------:R-:W-:Y:S02]  /*3390*/  CS2R R10, SRZ ;  /* 0x00000000000a7805 */ /* 0x000fe4000001ff00 */
[----:B------:R-:W-:Y:S01]  /*33a0*/  CS2R R8, SRZ ;  /* 0x0000000000087805 */ /* 0x000fe2000001ff00 */
[----:B------:R-:W1:Y:S01]  /*33b0*/  LDCU.64 UR4, c[0x0][0x3f8] ;  /* 0x00007f00ff0477ac */ /* 0x000e620008000a00 */
[----:B------:R-:W-:Y:S02]  /*33c0*/  UISETP.GE.U32.AND UP0, UPT, UR6, 0x4, UPT ;  /* 0x000000040600788c */ /* 0x000fe4000bf06070 */
[----:B0-----:R-:W-:Y:S02]  /*33d0*/  UIMAD UR7, UR14, UR13, URZ ;  /* 0x0000000d0e0772a4 */ /* 0x001fe4000f8e02ff */
[----:B------:R-:W-:-:S04]  /*33e0*/  UIMAD UR13, UR15, UR13, URZ ;  /* 0x0000000d0f0d72a4 */ /* 0x000fc8000f8e02ff */
[----:B------:R-:W-:Y:S01]  /*33f0*/  IMAD.U32 R15, RZ, RZ, UR7 ;  /* 0x00000007ff0f7e24 */ /* 0x000fe2000f8e00ff */
[----:B------:R-:W-:Y:S01]  /*3400*/  IADD3 R0, P0, PT, R19, UR7, RZ ;  /* 0x0000000713007c10 */ /* 0x000fe2000ff1e0ff */
        /* <DEDUP_REMOVED lines=24> */
.L_x_151:
        /* <DEDUP_REMOVED lines=9> */
.L_x_144:
[----:B------:R-:W-:Y:S05]  /*3620*/  BSYNC.RECONVERGENT B0 ;  /* 0x0000000000007941 */ /* 0x000fea0003800200 */
.L_x_143:
        /* <DEDUP_REMOVED lines=12> */
.L_x_146:
[----:B------:R-:W-:Y:S05]  /*36f0*/  BSYNC.RECONVERGENT B0 ;  /* 0x0000000000007941 */ /* 0x000fea0003800200 */
.L_x_145:
        /* <DEDUP_REMOVED lines=12> */
.L_x_148:
[----:B------:R-:W-:Y:S05]  /*37c0*/  BSYNC.RECONVERGENT B0 ;  /* 0x0000000000007941 */ /* 0x000fea0003800200 */
.L_x_147:
        /* <DEDUP_REMOVED lines=12> */
.L_x_150:
[----:B------:R-:W-:Y:S05]  /*3890*/  BSYNC.RECONVERGENT B0 ;  /* 0x0000000000007941 */ /* 0x000fea0003800200 */
.L_x_149:
        /* <DEDUP_REMOVED lines=11> */
.L_x_142:
        /* <DEDUP_REMOVED lines=11> */
.L_x_154:
        /* <DEDUP_REMOVED lines=8> */
.L_x_153:
[----:B------:R-:W-:Y:S05]  /*3a80*/  BSYNC.RECONVERGENT B0 ;  /* 0x0000000000007941 */ /* 0x000fea0003800200 */
.L_x_152:
        /* <DEDUP_REMOVED lines=9> */
.L_x_141:
        /* <DEDUP_REMOVED lines=71> */
[----:B------:R-:W-:-:S03]  /*3f90*/  IMAD.WIDE.U32 R16, R12, UR10, R16 ;  /* 0x0000000a0c107c25 */ /* 0x000fc6000f8e0010 */
[----:B------:R-:W-:Y:S01]  /*3fa0*/  SHF.R.S32.HI R4, RZ, 0x1f, R9 ;  /* 0x0000001fff047819 */ /* 0x000fe20000011409 */
[----:B------:R-:W-:-:S04]  /*3fb0*/  IMAD R7, R12, UR11, R7 ;  /* 0x0000000b0c077c24 */ /* 0x000fc8000f8e0207 */
[----:B------:R-:W-:Y:S01]  /*3fc0*/  IMAD R4, R4, UR6, RZ ;  /* 0x0000000604047c24 */ /* 0x000fe2000f8e02ff */
[----:B------:R-:W-:-:S03]  /*3fd0*/  IADD3 R17, PT, PT, R17, R7, RZ ;  /* 0x0000000711117210 */ /* 0x000fc60007ffe0ff */
[C---:B------:R-:W-:Y:S02]  /*3fe0*/  IMAD R4, R9.reuse, UR7, R4 ;  /* 0x0000000709047c24 */ /* 0x040fe4000f8e0204 */
[----:B------:R-:W-:-:S05]  /*3ff0*/  IMAD.WIDE.U32 R16, R9, UR6, R16 ;  /* 0x0000000609107c25 */ /* 0x000fca000f8e0010 */
[----:B------:R-:W-:Y:S02]  /*4000*/  IADD3 R6, PT, PT, R17, R4, RZ ;  /* 0x0000000411067210 */ /* 0x000fe40007ffe0ff */
[----:B0-----:R-:W-:-:S04]  /*4010*/  LEA R4, P0, R16, UR4, 0x1 ;  /* 0x0000000410047c11 */ /* 0x001fc8000f8008ff */
[----:B------:R-:W-:-:S05]  /*4020*/  LEA.HI.X R5, R16, UR5, R6, 0x1, P0 ;  /* 0x0000000510057c11 */ /* 0x000fca00080f0c06 */
[----:B------:R-:W-:Y:S01]  /*4030*/  STG.E.64 desc[UR8][R4.64], R2 ;  /* 0x0000000204007986 */ /* 0x000fe2000c101b08 */
[----:B------:R-:W-:Y:S05]  /*4040*/  EXIT ;  /* 0x000000000000794d */ /* 0x000fea0003800000 */
        .weak           $__internal_3_$__cuda_sm20_div_s64
        .type           $__internal_3_$__cuda_sm20_div_s64,@function
        .size           $__internal_3_$__cuda_sm20_div_s64,(.L_x_14883 - $__internal_3_$__cuda_sm20_div_s64)
$__internal_3_$__cuda_sm20_div_s64:
        /* <DEDUP_REMOVED lines=41> */
[-C--:B------:R-:W-:Y:S01]  /*42e0*/  IADD3.X R20, PT, PT, RZ, ~R17.reuse, RZ, P0, !PT ;  /* 0x80000011ff147210 */ /* 0x080fe200007fe4ff */
[----:B------:R-:W-:Y:S02]  /*42f0*/  IMAD.MOV.U32 R29, RZ, RZ, RZ ;  /* 0x000000ffff1d7224 */ /* 0x000fe400078e00ff */
        /* <DEDUP_REMOVED lines=30> */
[----:B------:R-:W-:Y:S01]  /*44e0*/  SEL R10, R10, R13, P0 ;  /* 0x0000000d0a0a7207 */ /* 0x000fe20000000000 */
[----:B------:R-:W-:Y:S01]  /*44f0*/  IMAD.MOV.U32 R13, RZ, RZ, 0x0 ;  /* 0x00000000ff0d7424 */ /* 0x000fe200078e00ff */
[----:B------:R-:W-:-:S02]  /*4500*/  ISETP.GE.AND P2, PT, R9, RZ, PT ;  /* 0x000000ff0900720c */ /* 0x000fc40003f46270 */
[----:B------:R-:W-:Y:S02]  /*4510*/  SEL R12, R12, R29, P0 ;  /* 0x0000001d0c0c7207 */ /* 0x000fe40000000000 */
[----:B------:R-:W-:Y:S02]  /*4520*/  IADD3 R11, P1, PT, RZ, -R10, RZ ;  /* 0x8000000aff0b7210 */ /* 0x000fe40007f3e0ff */
[----:B------:R-:W-:Y:S02]  /*4530*/  ISETP.NE.U32.AND P0, PT, R18, RZ, PT ;  /* 0x000000ff1200720c */ /* 0x000fe40003f05070 */
[-C--:B------:R-:W-:Y:S02]  /*4540*/  IADD3.X R9, PT, PT, RZ, ~R12.reuse, RZ, P1, !PT ;  /* 0x8000000cff097210 */ /* 0x080fe40000ffe4ff */
[----:B------:R-:W-:Y:S02]  /*4550*/  ISETP.NE.AND.EX P0, PT, R16, RZ, PT, P0 ;  /* 0x000000ff1000720c */ /* 0x000fe40003f05300 */
[----:B------:R-:W-:Y:S01]  /*4560*/  SEL R9, R9, R12, !P2 ;  /* 0x0000000c09097207 */ /* 0x000fe20005000000 */
[----:B------:R-:W-:Y:S01]  /*4570*/  IMAD.MOV.U32 R12, RZ, RZ, R14 ;  /* 0x000000ffff0c7224 */ /* 0x000fe200078e000e */
[----:B------:R-:W-:-:S04]  /*4580*/  SEL R11, R11, R10, !P2 ;  /* 0x0000000a0b0b7207 */ /* 0x000fc80005000000 */
[----:B------:R-:W-:Y:S02]  /*4590*/  SEL R10, R11, 0xffffffff, P0 ;  /* 0xffffffff0b0a7807 */ /* 0x000fe40000000000 */
[----:B------:R-:W-:Y:S01]  /*45a0*/  SEL R11, R9, 0xffffffff, P0 ;  /* 0xffffffff090b7807 */ /* 0x000fe20000000000 */
[----:B------:R-:W-:Y:S06]  /*45b0*/  RET.REL.NODEC R12 `(_ZN5flash32flash_fwd_splitkv_combine_kernelI23Flash_fwd_kernel_traitsILi128ELi64ELi128ELi4ELb0ELb0EN7cutlass6half_tE19Flash_kernel_traitsILi128ELi64ELi128ELi4ES3_EELi4ELi4ELb0EEEvNS_16Flash_fwd_paramsE) ;  /* 0xffffffb80c907950 */ /* 0x000fec0003c3ffff */
.L_x_155:
        /* <DEDUP_REMOVED lines=12> */
.L_x_14883:


//--------------------- .text._ZN5flash32flash_fwd_splitkv_combine_kernelI23Flash_fwd_kernel_traitsILi128ELi64ELi128ELi4ELb0ELb0EN7cutlass6half_tE19Flash_kernel_traitsILi128ELi64ELi128ELi4ES3_EELi4ELi3ELb0EEEvNS_16Flash_fwd_paramsE --------------------------
	.section	.text._ZN5flash32flash_fwd_splitkv_combine_kernelI23Flash_fwd_kernel_traitsILi128ELi64ELi128ELi4ELb0ELb0EN7cutlass6half_tE19Flash_kernel_traitsILi128ELi64ELi128ELi4ES3_EELi4ELi3ELb0EEEvNS_16Flash_fwd_paramsE,"ax",@progbits
	.align	128
        .global         _ZN5flash32flash_fwd_splitkv_combine_kernelI23Flash_fwd_kernel_traitsILi128ELi64ELi128ELi4ELb0ELb0EN7cutlass6half_tE19Flash_kernel_traitsILi128ELi64ELi128ELi4ES3_EELi4ELi3ELb0EEEvNS_16Flash_fwd_paramsE
        .type           _ZN5flash32flash_fwd_splitkv_combine_kernelI23Flash_fwd_kernel_traitsILi128ELi64ELi128ELi4ELb0ELb0EN7cutlass6half_tE19Flash_kernel_traitsILi128ELi64ELi128ELi4ES3_EELi4ELi3ELb0EEEvNS_16Flash_fwd_paramsE,@function
        .size           _ZN5flash32flash_fwd_splitkv_combine_kernelI23Flash_fwd_kernel_traitsILi128ELi64ELi128ELi4ELb0ELb0EN7cutlass6half_tE19Flash_kernel_traitsILi128ELi64ELi128ELi4ES3_EELi4ELi3ELb0EEEvNS_16Flash_fwd_paramsE,(.L_x_14884 - _ZN5flash32flash_fwd_splitkv_combine_kernelI23Flash_fwd_kernel_traitsILi128ELi64ELi128ELi4ELb0ELb0EN7cutlass6half_tE19Flash_kernel_traitsILi128ELi64ELi128ELi4ES3_EELi4ELi3ELb0EEEvNS_16Flash_fwd_paramsE)
        .other          _ZN5flash32flash_fwd_splitkv_combine_kernelI23Flash_fwd_kernel_traitsILi128ELi64ELi128ELi4ELb0ELb0EN7cutlass6half_tE19Flash_kernel_traitsILi128ELi64ELi128ELi4ES3_EELi4ELi3ELb0EEEvNS_16Flash_fwd_paramsE,@"STO_CUDA_ENTRY STV_DEFAULT"
_ZN5flash32flash_fwd_splitkv_combine_kernelI23Flash_fwd_kernel_traitsILi128ELi64ELi128ELi4ELb0ELb0EN7cutlass6half_tE19Flash_kernel_traitsILi128ELi64ELi128ELi4ES3_EELi4ELi3ELb0EEEvNS_16Flash_fwd_paramsE:
.text._ZN5flash32flash_fwd_splitkv_combine_kernelI23Flash_fwd_kernel_traitsILi128ELi64ELi128ELi4ELb0ELb0EN7cutlass6half_tE19Flash_kernel_traitsILi128ELi64ELi128ELi4ES3_EELi4ELi3ELb0EEEvNS_16Flash_fwd_paramsE:
        /* <DEDUP_REMOVED lines=38> */
.L_x_156:
[----:B------:R-:W-:Y:S01]  /*0260*/  IMAD.U32 R22, RZ, RZ, UR15 ;  /* 0x0000000fff167e24 */ /* 0x000fe2000f8e00ff */
[----:B------:R-:W-:Y:S01]  /*0270*/  MOV R18, UR13 ;  /* 0x0000000d00127c02 */ /* 0x000fe20008000f00 */
[----:B------:R-:W-:Y:S01]  /*0280*/  IMAD.U32 R17, RZ, RZ, UR17 ;  /* 0x00000011ff117e24 */ /* 0x000fe2000f8e00ff */
[----:B------:R-:W-:Y:S02]  /*0290*/  MOV R16, UR10 ;  /* 0x0000000a00107c02 */ /* 0x000fe40008000f00 */
[----:B------:R-:W-:Y:S02]  /*02a0*/  MOV R14, 0x2c0 ;  /* 0x000002c0000e7802 */ /* 0x000fe40000000f00 */
[----:B------:R-:W-:Y:S05]  /*02b0*/  CALL.REL.NOINC `($__internal_4_$__cuda_sm20_div_s64) ;  /* 0x0000003c00547944 */ /* 0x000fea0003c00000 */
.L_x_157:
        /* <DEDUP_REMOVED lines=30> */
.L_x_159:
[----:B------:R-:W-:Y:S01]  /*04a0*/  IMAD.MOV.U32 R22, RZ, RZ, R10 ;  /* 0x000000ffff167224 */ /* 0x000fe200078e000a */
[----:B------:R-:W-:Y:S02]  /*04b0*/  MOV R17, R11 ;  /* 0x0000000b00117202 */ /* 0x000fe40000000f00 */
[----:B------:R-:W-:Y:S02]  /*04c0*/  MOV R14, 0x4e0 ;  /* 0x000004e0000e7802 */ /* 0x000fe40000000f00 */
[----:B------:R-:W-:Y:S05]  /*04d0*/  CALL.REL.NOINC `($__internal_4_$__cuda_sm20_div_s64) ;  /* 0x0000003800cc7944 */ /* 0x000fea0003c00000 */
[----:B------:R-:W-:Y:S02]  /*04e0*/  MOV R4, R10 ;  /* 0x0000000a00047202 */ /* 0x000fe40000000f00 */
[----:B------:R-:W-:Y:S02]  /*04f0*/  MOV R5, R11 ;  /* 0x0000000b00057202 */ /* 0x000fe40000000f00 */
.L_x_160:
[----:B------:R-:W-:Y:S05]  /*0500*/  BSYNC.RECONVERGENT B0 ;  /* 0x0000000000007941 */ /* 0x000fea0003800200 */
.L_x_158:
        /* <DEDUP_REMOVED lines=58> */
.L_x_162:
[----:B------:R-:W-:Y:S01]  /*08b0*/  IMAD.MOV.U32 R22, RZ, RZ, R18 ;  /* 0x000000ffff167224 */ /* 0x000fe200078e0012 */
[----:B------:R-:W-:Y:S01]  /*08c0*/  MOV R18, R8 ;  /* 0x0000000800127202 */ /* 0x000fe20000000f00 */
[----:B------:R-:W-:Y:S01]  /*08d0*/  IMAD.MOV.U32 R17, RZ, RZ, R16 ;  /* 0x000000ffff117224 */ /* 0x000fe200078e0010 */
[----:B------:R-:W-:Y:S02]  /*08e0*/  MOV R16, R0 ;  /* 0x0000000000107202 */ /* 0x000fe40000000f00 */
[----:B------:R-:W-:Y:S02]  /*08f0*/  MOV R14, 0x910 ;  /* 0x00000910000e7802 */ /* 0x000fe40000000f00 */
[----:B------:R-:W-:Y:S05]  /*0900*/  CALL.REL.NOINC `($__internal_4_$__cuda_sm20_div_s64) ;  /* 0x0000003400c07944 */ /* 0x000fea0003c00000 */
.L_x_163:
[----:B------:R-:W-:Y:S05]  /*0910*/  BSYNC.RECONVERGENT B0 ;  /* 0x0000000000007941 */ /* 0x000fea0003800200 */
.L_x_161:
        /* <DEDUP_REMOVED lines=124> */
.L_x_165:
[----:B------:R-:W-:Y:S01]  /*10e0*/  IMAD.MOV.U32 R22, RZ, RZ, R10 ;  /* 0x000000ffff167224 */ /* 0x000fe200078e000a */
[----:B------:R-:W-:Y:S01]  /*10f0*/  MOV R18, R7 ;  /* 0x0000000700127202 */ /* 0x000fe20000000f00 */
[----:B------:R-:W-:Y:S01]  /*1100*/  IMAD.MOV.U32 R17, RZ, RZ, R11 ;  /* 0x000000ffff117224 */ /* 0x000fe200078e000b */
[----:B------:R-:W-:Y:S02]  /*1110*/  MOV R16, R25 ;  /* 0x0000001900107202 */ /* 0x000fe40000000f00 */
[----:B------:R-:W-:Y:S02]  /*1120*/  MOV R14, 0x1140 ;  /* 0x00001140000e7802 */ /* 0x000fe40000000f00 */
[----:B------:R-:W-:Y:S05]  /*1130*/  CALL.REL.NOINC `($__internal_4_$__cuda_sm20_div_s64) ;  /* 0x0000002c00b47944 */ /* 0x000fea0003c00000 */
[----:B------:R-:W-:Y:S02]  /*1140*/  MOV R32, R10 ;  /* 0x0000000a00207202 */ /* 0x000fe40000000f00 */
[----:B------:R-:W-:Y:S02]  /*1150*/  MOV R33, R11 ;  /* 0x0000000b00217202 */ /* 0x000fe40000000f00 */
.L_x_166:
[----:B------:R-:W-:Y:S05]  /*1160*/  BSYNC.RECONVERGENT B0 ;  /* 0x0000000000007941 */ /* 0x000fea0003800200 */
.L_x_164:
        /* <DEDUP_REMOVED lines=57> */
.L_x_168:
[----:B------:R-:W-:Y:S01]  /*1500*/  IMAD.MOV.U32 R22, RZ, RZ, R4 ;  /* 0x000000ffff167224 */ /* 0x000fe200078e0004 */
[----:B------:R-:W-:Y:S01]  /*1510*/  MOV R17, R5 ;  /* 0x0000000500117202 */ /* 0x000fe20000000f00 */
[----:B------:R-:W-:Y:S01]  /*1520*/  IMAD.MOV.U32 R18, RZ, RZ, R6 ;  /* 0x000000ffff127224 */ /* 0x000fe200078e0006 */
[----:B------:R-:W-:Y:S02]  /*1530*/  MOV R14, 0x1550 ;  /* 0x00001550000e7802 */ /* 0x000fe40000000f00 */
[----:B------:R-:W-:Y:S05]  /*1540*/  CALL.REL.NOINC `($__internal_4_$__cuda_sm20_div_s64) ;  /* 0x0000002800b07944 */ /* 0x000fea0003c00000 */
[----:B------:R-:W-:Y:S02]  /*1550*/  MOV R26, R10 ;  /* 0x0000000a001a7202 */ /* 0x000fe40000000f00 */
[----:B------:R-:W-:Y:S02]  /*1560*/  MOV R27, R11 ;  /* 0x0000000b001b7202 */ /* 0x000fe40000000f00 */
.L_x_169:
[----:B------:R-:W-:Y:S05]  /*1570*/  BSYNC.RECONVERGENT B0 ;  /* 0x0000000000007941 */ /* 0x000fea0003800200 */
.L_x_167:
        /* <DEDUP_REMOVED lines=72> */
.L_x_171:
[----:B0-----:R-:W-:Y:S05]  /*1a00*/  BSYNC.RECONVERGENT B0 ;  /* 0x0000000000007941 */ /* 0x001fea0003800200 */
.L_x_170:
[----:B-----5:R0:W-:Y:S01]  /*1a10*/  @!P1 STS [R9], R14 ;  /* 0x0000000e09009388 */ /* 0x0201e20000000800 */
[----:B-1----:R-:W1:Y:S08]  /*1a20*/  LDC R15, c[0x0][0x3e0] ;  /* 0x0000f800ff0f7b82 */ /* 0x002e700000000800 */
[----:B------:R-:W-:Y:S01]  /*1a30*/  BAR.SYNC.DEFER_BLOCKING 0x0 ;  /* 0x0000000000007b1d */ /* 0x000fe20000010000 */
[----:B------:R-:W-:-:S05]  /*1a40*/  ISETP.NE.AND P5, PT, R4, RZ, PT ;  /* 0x000000ff0400720c */ /* 0x000fca0003fa5270 */
[----:B------:R-:W-:Y:S01]  /*1a50*/  BSSY.RECONVERGENT B1, `(.L_x_172) ;  /* 0x0000172000017945 */ /* 0x000fe20003800200 */
[----:B-1----:R-:W-:Y:S01]  /*1a60*/  IABS R11, R15 ;  /* 0x0000000f000b7213 */ /* 0x002fe20000000000 */
[----:B------:R-:W1:Y:S03]  /*1a70*/  @!P1 LDS R24, [R5] ;  /* 0x0000000005189984 */ /* 0x000e660000000800 */
[----:B0-----:R-:W0:Y:S08]  /*1a80*/  I2F.RP R14, R11 ;  /* 0x0000000b000e7306 */ /* 0x001e300000209400 */
[----:B0-----:R-:W0:Y:S02]  /*1a90*/  MUFU.RCP R30, R14 ;  /* 0x0000000e001e7308 */ /* 0x001e240000001000 */
[----:B0-----:R-:W-:-:S06]  /*1aa0*/  VIADD R30, R30, 0xffffffe ;  /* 0x0ffffffe1e1e7836 */ /* 0x001fcc0000000000 */
[----:B------:R0:W2:Y:S01]  /*1ab0*/  F2I.FTZ.U32.TRUNC.NTZ R31, R30 ;  /* 0x0000001e001f7305 */ /* 0x0000a2000021f000 */
[----:B-1----:R-:W1:Y:S01]  /*1ac0*/  SHFL.BFLY PT, R21, R24, 0x4, 0x1f ;  /* 0x0c801f0018157f89 */ /* 0x002e6200000e0000 */
[----:B0-----:R-:W-:Y:S01]  /*1ad0*/  HFMA2 R30, -RZ, RZ, 0, 0 ;  /* 0x00000000ff1e7431 */ /* 0x001fe200000001ff */
[----:B-1----:R-:W-:-:S05]  /*1ae0*/  FMNMX.FTZ R21, R21, R24, !PT ;  /* 0x0000001815157209 */ /* 0x002fca0007810000 */
[----:B------:R-:W0:Y:S02]  /*1af0*/  SHFL.BFLY PT, R10, R21, 0x2, 0x1f ;  /* 0x0c401f00150a7f89 */ /* 0x000e2400000e0000 */
[----:B0-----:R-:W-:-:S05]  /*1b00*/  FMNMX.FTZ R10, R21, R10, !PT ;  /* 0x0000000a150a7209 */ /* 0x001fca0007810000 */
[----:B------:R-:W0:Y:S02]  /*1b10*/  SHFL.BFLY PT, R3, R10, 0x1, 0x1f ;  /* 0x0c201f000a037f89 */ /* 0x000e2400000e0000 */
[----:B0-----:R-:W-:Y:S01]  /*1b20*/  FMNMX.FTZ R9, R10, R3, !PT ;  /* 0x000000030a097209 */ /* 0x001fe20007810000 */
[----:B--2---:R-:W-:Y:S01]  /*1b30*/  IMAD.MOV R10, RZ, RZ, -R31 ;  /* 0x000000ffff0a7224 */ /* 0x004fe200078e0a1f */
[----:B------:R-:W0:Y:S02]  /*1b40*/  I2F.RP R3, R17 ;  /* 0x0000001100037306 */ /* 0x000e240000209400 */
[----:B------:R-:W-:Y:S01]  /*1b50*/  FSETP.NEU.FTZ.AND P0, PT, R9, -INF , PT ;  /* 0xff8000000900780b */ /* 0x000fe20003f1d000 */
[----:B------:R-:W-:-:S03]  /*1b60*/  IMAD R10, R10, R11, RZ ;  /* 0x0000000b0a0a7224 */ /* 0x000fc600078e02ff */
[----:B------:R-:W-:Y:S01]  /*1b70*/  FSEL R9, R9, RZ, P0 ;  /* 0x000000ff09097208 */ /* 0x000fe20000000000 */
[----:B------:R-:W-:-:S04]  /*1b80*/  IMAD.HI.U32 R10, R31, R10, R30 ;  /* 0x0000000a1f0a7227 */ /* 0x000fc800078e001e */
[----:B------:R-:W-:-:S04]  /*1b90*/  FADD.FTZ R5, -R9, R24 ;  /* 0x0000001809057221 */ /* 0x000fc80000010100 */
[----:B------:R-:W-:Y:S01]  /*1ba0*/  FMUL.FTZ R5, R5, 1.4426950216293334961 ;  /* 0x3fb8aa3b05057820 */ /* 0x000fe20000410000 */
[----:B0-----:R-:W0:Y:S08]  /*1bb0*/  MUFU.RCP R28, R3 ;  /* 0x00000003001c7308 */ /* 0x001e300000001000 */
[----:B------:R-:W1:Y:S01]  /*1bc0*/  MUFU.EX2 R18, R5 ;  /* 0x0000000500127308 */ /* 0x000e620000000800 */
[----:B0-----:R-:W-:Y:S01]  /*1bd0*/  VIADD R28, R28, 0xffffffe ;  /* 0x0ffffffe1c1c7836 */ /* 0x001fe20000000000 */
[----:B------:R-:W-:Y:S01]  /*1be0*/  IABS R3, R4 ;  /* 0x0000000400037213 */ /* 0x000fe20000000000 */
[----:B-1----:R-:W0:Y:S02]  /*1bf0*/  SHFL.BFLY PT, R21, R18, 0x4, 0x1f ;  /* 0x0c801f0012157f89 */ /* 0x002e2400000e0000 */
[----:B------:R-:W1:Y:S01]  /*1c00*/  F2I.FTZ.U32.TRUNC.NTZ R29, R28 ;  /* 0x0000001c001d7305 */ /* 0x000e62000021f000 */
[----:B------:R-:W-:Y:S01]  /*1c10*/  IABS R5, R12 ;  /* 0x0000000c00057213 */ /* 0x000fe20000000000 */
[----:B------:R-:W-:-:S04]  /*1c20*/  IMAD.MOV R3, RZ, RZ, -R3 ;  /* 0x000000ffff037224 */ /* 0x000fc800078e0a03 */
[----:B------:R-:W-:-:S04]  /*1c30*/  IMAD.HI.U32 R10, R10, R5, RZ ;  /* 0x000000050a0a7227 */ /* 0x000fc800078e00ff */
[----:B-1----:R-:W-:Y:S02]  /*1c40*/  IMAD.MOV R14, RZ, RZ, -R29 ;  /* 0x000000ffff0e7224 */ /* 0x002fe400078e0a1d */
[----:B------:R-:W-:Y:S02]  /*1c50*/  IMAD.MOV.U32 R28, RZ, RZ, RZ ;  /* 0x000000ffff1c7224 */ /* 0x000fe400078e00ff */
[----:B------:R-:W-:Y:S02]  /*1c60*/  IMAD R14, R14, R17, RZ ;  /* 0x000000110e0e7224 */ /* 0x000fe400078e02ff */
[----:B0-----:R-:W-:Y:S02]  /*1c70*/  FADD.FTZ R21, R18, R21 ;  /* 0x0000001512157221 */ /* 0x001fe40000010000 */
[----:B------:R-:W-:-:S03]  /*1c80*/  IMAD.HI.U32 R14, R29, R14, R28 ;  /* 0x0000000e1d0e7227 */ /* 0x000fc600078e001c */
[----:B------:R-:W0:Y:S03]  /*1c90*/  SHFL.BFLY PT, R16, R21, 0x2, 0x1f ;  /* 0x0c401f0015107f89 */ /* 0x000e2600000e0000 */
[----:B------:R-:W-:-:S04]  /*1ca0*/  IMAD.HI.U32 R18, R14, R5, RZ ;  /* 0x000000050e127227 */ /* 0x000fc800078e00ff */
[----:B------:R-:W-:Y:S02]  /*1cb0*/  IMAD.MOV R14, RZ, RZ, -R10 ;  /* 0x000000ffff0e7224 */ /* 0x000fe400078e0a0a */
[--C-:B------:R-:W-:Y:S02]  /*1cc0*/  IMAD R20, R18, R3, R5.reuse ;  /* 0x0000000312147224 */ /* 0x100fe400078e0205 */
[----:B------:R-:W-:Y:S01]  /*1cd0*/  IMAD R14, R11, R14, R5 ;  /* 0x0000000e0b0e7224 */ /* 0x000fe200078e0205 */
[C---:B------:R-:W-:Y:S02]  /*1ce0*/  LOP3.LUT R5, R12.reuse, R17, RZ, 0x3c, !PT ;  /* 0x000000110c057212 */ /* 0x040fe400078e3cff */
[----:B------:R-:W-:Y:S02]  /*1cf0*/  ISETP.GT.U32.AND P1, PT, R17, R20, PT ;  /* 0x000000141100720c */ /* 0x000fe40003f24070 */
[----:B------:R-:W-:Y:S02]  /*1d00*/  ISETP.GT.U32.AND P0, PT, R11, R14, PT ;  /* 0x0000000e0b00720c */ /* 0x000fe40003f04070 */
[----:B------:R-:W-:-:S02]  /*1d10*/  LOP3.LUT R12, R12, R15, RZ, 0x3c, !PT ;  /* 0x0000000f0c0c7212 */ /* 0x000fc400078e3cff */
[----:B------:R-:W-:Y:S01]  /*1d20*/  ISETP.GE.AND P3, PT, R5, RZ, PT ;  /* 0x000000ff0500720c */ /* 0x000fe20003f66270 */
[----:B0-----:R-:W-:Y:S01]  /*1d30*/  FADD.FTZ R16, R21, R16 ;  /* 0x0000001015107221 */ /* 0x001fe20000010000 */
[----:B------:R-:W-:-:S05]  /*1d40*/  IMAD.MOV.U32 R21, RZ, RZ, 0x7f800000 ;  /* 0x7f800000ff157424 */ /* 0x000fca00078e00ff */
[-C--:B------:R-:W-:Y:S01]  /*1d50*/  @!P1 IADD3 R20, PT, PT, R20, -R17.reuse, RZ ;  /* 0x8000001114149210 */ /* 0x080fe20007ffe0ff */
[----:B------:R-:W-:Y:S01]  /*1d60*/  @!P1 VIADD R18, R18, 0x1 ;  /* 0x0000000112129836 */ /* 0x000fe20000000000 */
[----:B------:R-:W-:Y:S01]  /*1d70*/  @!P0 IADD3 R10, PT, PT, R10, 0x1, RZ ;  /* 0x000000010a0a8810 */ /* 0x000fe20007ffe0ff */
[----:B------:R-:W0:Y:S01]  /*1d80*/  SHFL.BFLY PT, R3, R16, 0x1, 0x1f ;  /* 0x0c201f0010037f89 */ /* 0x000e2200000e0000 */
[----:B------:R-:W-:Y:S01]  /*1d90*/  ISETP.GE.U32.AND P2, PT, R20, R17, PT ;  /* 0x000000111400720c */ /* 0x000fe20003f46070 */
[----:B------:R-:W-:Y:S01]  /*1da0*/  @!P0 IMAD.IADD R14, R14, 0x1, -R11 ;  /* 0x000000010e0e8824 */ /* 0x000fe200078e0a0b */
[----:B------:R-:W-:-:S04]  /*1db0*/  ISETP.NE.AND P0, PT, R15, RZ, PT ;  /* 0x000000ff0f00720c */ /* 0x000fc80003f05270 */
        /* <DEDUP_REMOVED lines=10> */
[----:B0-----:R-:W-:Y:S01]  /*1e60*/  FADD.FTZ R3, R16, R3 ;  /* 0x0000000310037221 */ /* 0x001fe20000010000 */
[----:B------:R-:W-:Y:S01]  /*1e70*/  IMAD.MOV.U32 R5, RZ, RZ, R10 ;  /* 0x000000ffff057224 */ /* 0x000fe200078e000a */
[----:B------:R-:W-:-:S02]  /*1e80*/  SHF.R.S32.HI R13, RZ, 0x1f, R18 ;  /* 0x0000001fff0d7819 */ /* 0x000fc40000011412 */
[----:B------:R-:W-:Y:S02]  /*1e90*/  LOP3.LUT R11, R12, R11, RZ, 0xfc, !PT ;  /* 0x0000000b0c0b7212 */ /* 0x000fe400078efcff */
[----:B------:R-:W-:Y:S02]  /*1ea0*/  FSETP.NE.FTZ.AND P1, PT, R3, RZ, PT ;  /* 0x000000ff0300720b */ /* 0x000fe40003f35000 */
[----:B------:R-:W-:Y:S02]  /*1eb0*/  @!P2 IADD3 R5, PT, PT, -R5, RZ, RZ ;  /* 0x000000ff0505a210 */ /* 0x000fe40007ffe1ff */
[----:B------:R-:W-:Y:S02]  /*1ec0*/  @!P0 LOP3.LUT R5, RZ, R15, RZ, 0x33, !PT ;  /* 0x0000000fff058212 */ /* 0x000fe400078e33ff */
[----:B------:R-:W-:Y:S02]  /*1ed0*/  LOP3.LUT P0, RZ, R19, 0x3e7, RZ, 0xc0, !PT ;  /* 0x000003e713ff7812 */ /* 0x000fe4000780c0ff */
[----:B------:R-:W-:Y:S01]  /*1ee0*/  ISETP.LT.U32.AND P2, PT, R26, R18, PT ;  /* 0x000000121a00720c */ /* 0x000fe20003f41070 */
[----:B------:R-:W-:-:S03]  /*1ef0*/  IMAD R12, R5, UR12, RZ ;  /* 0x0000000c050c7c24 */ /* 0x000fc6000f8e02ff */
[----:B------:R-:W-:Y:S01]  /*1f00*/  ISETP.LT.AND.EX P2, PT, R27, R13, PT, P2 ;  /* 0x0000000d1b00720c */ /* 0x000fe20003f41320 */
[----:B------:R0:W1:Y:S03]  /*1f10*/  @P1 MUFU.LG2 R10, R3 ;  /* 0x00000003000a1308 */ /* 0x0000660000000c00 */
[----:B------:R-:W-:Y:S01]  /*1f20*/  SEL R5, R26, R18, P2 ;  /* 0x000000121a057207 */ /* 0x000fe20001000000 */
        /* <DEDUP_REMOVED lines=54> */
.L_x_175:
[----:B------:R-:W-:Y:S01]  /*2290*/  LEA.HI R2, R19, UR14, RZ, 0x1d ;  /* 0x0000000e13027c11 */ /* 0x000fe2000f8fe8ff */
[----:B------:R-:W-:Y:S01]  /*22a0*/  IMAD.MOV.U32 R17, RZ, RZ, RZ ;  /* 0x000000ffff117224 */ /* 0x000fe200078e00ff */
[----:B------:R-:W-:Y:S02]  /*22b0*/  MOV R18, R30 ;  /* 0x0000001e00127202 */ /* 0x000fe40000000f00 */
[----:B------:R-:W-:Y:S01]  /*22c0*/  MOV R14, 0x22f0 ;  /* 0x000022f0000e7802 */ /* 0x000fe20000000f00 */
[----:B------:R-:W-:Y:S02]  /*22d0*/  IMAD.MOV.U32 R22, RZ, RZ, R2 ;  /* 0x000000ffff167224 */ /* 0x000fe400078e0002 */
[----:B------:R-:W-:Y:S05]  /*22e0*/  CALL.REL.NOINC `($__internal_4_$__cuda_sm20_div_s64) ;  /* 0x0000001c00487944 */ /* 0x000fea0003c00000 */
[----:B------:R-:W-:Y:S02]  /*22f0*/  IADD3 R9, PT, PT, -R10, RZ, RZ ;  /* 0x000000ff0a097210 */ /* 0x000fe40007ffe1ff */
[----:B------:R-:W-:-:S03]  /*2300*/  MOV R31, R11 ;  /* 0x0000000b001f7202 */ /* 0x000fc60000000f00 */
[----:B------:R-:W-:Y:S01]  /*2310*/  IMAD R9, R30, R9, R2 ;  /* 0x000000091e097224 */ /* 0x000fe200078e0202 */
[----:B------:R-:W-:-:S07]  /*2320*/  MOV R30, R10 ;  /* 0x0000000a001e7202 */ /* 0x000fce0000000f00 */
.L_x_176:
        /* <DEDUP_REMOVED lines=59> */
.L_x_178:
[----:B------:R-:W-:Y:S01]  /*26e0*/  IMAD.MOV.U32 R22, RZ, RZ, R30 ;  /* 0x000000ffff167224 */ /* 0x000fe200078e001e */
[----:B------:R-:W-:Y:S01]  /*26f0*/  MOV R17, R31 ;  /* 0x0000001f00117202 */ /* 0x000fe20000000f00 */
[----:B------:R-:W-:Y:S01]  /*2700*/  IMAD.MOV.U32 R18, RZ, RZ, R34 ;  /* 0x000000ffff127224 */ /* 0x000fe200078e0022 */
[----:B------:R-:W-:Y:S02]  /*2710*/  MOV R14, 0x2730 ;  /* 0x00002730000e7802 */ /* 0x000fe40000000f00 */
[----:B------:R-:W-:Y:S05]  /*2720*/  CALL.REL.NOINC `($__internal_4_$__cuda_sm20_div_s64) ;  /* 0x0000001800387944 */ /* 0x000fea0003c00000 */
[----:B------:R-:W-:-:S05]  /*2730*/  IADD3 R31, PT, PT, -R10, RZ, RZ ;  /* 0x000000ff0a1f7210 */ /* 0x000fca0007ffe1ff */
[----:B------:R-:W-:Y:S02]  /*2740*/  IMAD R31, R31, R34, R30 ;  /* 0x000000221f1f7224 */ /* 0x000fe400078e021e */
.L_x_179:
[----:B------:R-:W-:Y:S05]  /*2750*/  BSYNC.RECONVERGENT B0 ;  /* 0x0000000000007941 */ /* 0x000fea0003800200 */
.L_x_177:
        /* <DEDUP_REMOVED lines=157> */
.L_x_174:
[----:B------:R-:W0:Y:S01]  /*3130*/  LDC.64 R4, c[0x0][0x420] ;  /* 0x00010800ff047b82 */ /* 0x000e220000000a00 */
[----:B------:R-:W-:-:S05]  /*3140*/  IADD3 R2, PT, PT, R2, UR14, RZ ;  /* 0x0000000e02027c10 */ /* 0x000fca000fffe0ff */
[----:B0-----:R-:W-:-:S05]  /*3150*/  IMAD.WIDE.U32 R2, R2, 0x4, R4 ;  /* 0x0000000402027825 */ /* 0x001fca00078e0004 */
[----:B------:R1:W-:Y:S02]  /*3160*/  STG.E desc[UR8][R2.64], R21 ;  /* 0x0000001502007986 */ /* 0x0003e4000c101908 */
.L_x_173:
[----:B------:R-:W-:Y:S05]  /*3170*/  BSYNC.RECONVERGENT B1 ;  /* 0x0000000000017941 */ /* 0x000fea0003800200 */
.L_x_172:
        /* <DEDUP_REMOVED lines=17> */
.L_x_181:
[----:B------:R-:W-:Y:S05]  /*3290*/  BSYNC.RECONVERGENT B0 ;  /* 0x0000000000007941 */ /* 0x000fea0003800200 */
.L_x_180:
        /* <DEDUP_REMOVED lines=43> */
.L_x_192:
        /* <DEDUP_REMOVED lines=9> */
.L_x_185:
[----:B------:R-:W-:Y:S05]  /*35e0*/  BSYNC.RECONVERGENT B0 ;  /* 0x0000000000007941 */ /* 0x000fea0003800200 */
.L_x_184:
        /* <DEDUP_REMOVED lines=12> */
.L_x_187:
[----:B------:R-:W-:Y:S05]  /*36b0*/  BSYNC.RECONVERGENT B0 ;  /* 0x0000000000007941 */ /* 0x000fea0003800200 */
.L_x_186:
        /* <DEDUP_REMOVED lines=12> */
.L_x_189:
[----:B------:R-:W-:Y:S05]  /*3780*/  BSYNC.RECONVERGENT B0 ;  /* 0x0000000000007941 */ /* 0x000fea0003800200 */
.L_x_188:
        /* <DEDUP_REMOVED lines=12> */
.L_x_191:
[----:B------:R-:W-:Y:S05]  /*3850*/  BSYNC.RECONVERGENT B0 ;  /* 0x0000000000007941 */ /* 0x000fea0003800200 */
.L_x_190:
        /* <DEDUP_REMOVED lines=11> */
.L_x_183:
        /* <DEDUP_REMOVED lines=11> */
.L_x_195:
        /* <DEDUP_REMOVED lines=8> */
.L_x_194:
[----:B------:R-:W-:Y:S05]  /*3a40*/  BSYNC.RECONVERGENT B0 ;  /* 0x0000000000007941 */ /* 0x000fea0003800200 */
.L_x_193:
        /* <DEDUP_REMOVED lines=9> */
.L_x_182:
        /* <DEDUP_REMOVED lines=83> */
        .weak           $__internal_4_$__cuda_sm20_div_s64
        .type           $__internal_4_$__cuda_sm20_div_s64,@function
        .size           $__internal_4_$__cuda_sm20_div_s64,(.L_x_14884 - $__internal_4_$__cuda_sm20_div_s64)
$__internal_4_$__cuda_sm20_div_s64:
        /* <DEDUP_REMOVED lines=86> */
[----:B------:R-:W-:Y:S06]  /*4570*/  RET.REL.NODEC R12 `(_ZN5flash32flash_fwd_splitkv_combine_kernelI23Flash_fwd_kernel_traitsILi128ELi64ELi128ELi4ELb0ELb0EN7cutlass6half_tE19Flash_kernel_traitsILi128ELi64ELi128ELi4ES3_EELi4ELi3ELb0EEEvNS_16Flash_fwd_paramsE) ;  /* 0xffffffb80ca07950 */ /* 0x000fec0003c3ffff */
.L_x_196:
        /* <DEDUP_REMOVED lines=16> */
.L_x_14884:


//--------------------- .text._ZN5flash32flash_fwd_splitkv_combine_kernelI23Flash_fwd_kernel_traitsILi128ELi64ELi128ELi4ELb0ELb0EN7cutlass6half_tE19Flash_kernel_traitsILi128ELi64ELi128ELi4ES3_EELi4ELi2ELb0EEEvNS_16Flash_fwd_paramsE --------------------------
	.section	.text._ZN5flash32flash_fwd_splitkv_combine_kernelI23Flash_fwd_kernel_traitsILi128ELi64ELi128ELi4ELb0ELb0EN7cutlass6half_tE19Flash_kernel_traitsILi128ELi64ELi128ELi4ES3_EELi4ELi2ELb0EEEvNS_16Flash_fwd_paramsE,"ax",@progbits
	.align	128
        .global         _ZN5flash32flash_fwd_splitkv_combine_kernelI23Flash_fwd_kernel_traitsILi128ELi64ELi128ELi4ELb0ELb0EN7cutlass6half_tE19Flash_kernel_traitsILi128ELi64ELi128ELi4ES3_EELi4ELi2ELb0EEEvNS_16Flash_fwd_paramsE
        .type           _ZN5flash32flash_fwd_splitkv_combine_kernelI23Flash_fwd_kernel_traitsILi128ELi64ELi128ELi4ELb0ELb0EN7cutlass6half_tE19Flash_kernel_traitsILi128ELi64ELi128ELi4ES3_EELi4ELi2ELb0EEEvNS_16Flash_fwd_paramsE,@function
        .size           _ZN5flash32flash_fwd_splitkv_combine_kernelI23Flash_fwd_kernel_traitsILi128ELi64ELi128ELi4ELb0ELb0EN7cutlass6half_tE19Flash_kernel_traitsILi128ELi64ELi128ELi4ES3_EELi4ELi2ELb0EEEvNS_16Flash_fwd_paramsE,(.L_x_14885 - _ZN5flash32flash_fwd_splitkv_combine_kernelI23Flash_fwd_kernel_traitsILi128ELi64ELi128ELi4ELb0ELb0EN7cutlass6half_tE19Flash_kernel_traitsILi128ELi64ELi128ELi4ES3_EELi4ELi2ELb0EEEvNS_16Flash_fwd_paramsE)
        .other          _ZN5flash32flash_fwd_splitkv_combine_kernelI23Flash_fwd_kernel_traitsILi128ELi64ELi128ELi4ELb0ELb0EN7cutlass6half_tE19Flash_kernel_traitsILi128ELi64ELi128ELi4ES3_EELi4ELi2ELb0EEEvNS_16Flash_fwd_paramsE,@"STO_CUDA_ENTRY STV_DEFAULT"
_ZN5flash32flash_fwd_splitkv_combine_kernelI23Flash_fwd_kernel_traitsILi128ELi64ELi128ELi4ELb0ELb0EN7cutlass6half_tE19Flash_kernel_traitsILi128ELi64ELi128ELi4ES3_EELi4ELi2ELb0EEEvNS_16Flash_fwd_paramsE:
.text._ZN5flash32flash_fwd_splitkv_combine_kernelI23Flash_fwd_kernel_traitsILi128ELi64ELi128ELi4ELb0ELb0EN7cutlass6half_tE19Flash_kernel_traitsILi128ELi64ELi128ELi4ES3_EELi4ELi2ELb0EEEvNS_16Flash_fwd_paramsE:
        /* <DEDUP_REMOVED lines=38> */
.L_x_197:
[----:B------:R-:W-:Y:S01]  /*0260*/  IMAD.U32 R24, RZ, RZ, UR21 ;  /* 0x00000015ff187e24 */ /* 0x000fe2000f8e00ff */
[----:B------:R-:W-:Y:S01]  /*0270*/  MOV R16, UR19 ;  /* 0x0000001300107c02 */ /* 0x000fe20008000f00 */
[----:B------:R-:W-:Y:S01]  /*0280*/  IMAD.U32 R15, RZ, RZ, UR15 ;  /* 0x0000000fff0f7e24 */ /* 0x000fe2000f8e00ff */
[----:B------:R-:W-:Y:S02]  /*0290*/  MOV R13, UR14 ;  /* 0x0000000e000d7c02 */ /* 0x000fe40008000f00 */
[----:B------:R-:W-:Y:S02]  /*02a0*/  MOV R14, 0x2c0 ;  /* 0x000002c0000e7802 */ /* 0x000fe40000000f00 */
[----:B------:R-:W-:Y:S05]  /*02b0*/  CALL.REL.NOINC `($__internal_5_$__cuda_sm20_div_s64) ;  /* 0x0000003c00447944 */ /* 0x000fea0003c00000 */
[----:B------:R-:W-:-:S07]  /*02c0*/  MOV R10, R0 ;  /* 0x00000000000a7202 */ /* 0x000fce0000000f00 */
.L_x_198:
        /* <DEDUP_REMOVED lines=30> */
.L_x_200:
[----:B------:R-:W-:Y:S01]  /*04b0*/  IMAD.MOV.U32 R24, RZ, RZ, R10 ;  /* 0x000000ffff187224 */ /* 0x000fe200078e000a */
[----:B------:R-:W-:Y:S02]  /*04c0*/  MOV R15, R11 ;  /* 0x0000000b000f7202 */ /* 0x000fe40000000f00 */
[----:B------:R-:W-:Y:S02]  /*04d0*/  MOV R14, 0x4f0 ;  /* 0x000004f0000e7802 */ /* 0x000fe40000000f00 */
[----:B------:R-:W-:Y:S05]  /*04e0*/  CALL.REL.NOINC `($__internal_5_$__cuda_sm20_div_s64) ;  /* 0x0000003800b87944 */ /* 0x000fea0003c00000 */
[----:B------:R-:W-:Y:S02]  /*04f0*/  MOV R6, R0 ;  /* 0x0000000000067202 */ /* 0x000fe40000000f00 */
[----:B------:R-:W-:Y:S02]  /*0500*/  MOV R7, R11 ;  /* 0x0000000b00077202 */ /* 0x000fe40000000f00 */
.L_x_201:
[----:B------:R-:W-:Y:S05]  /*0510*/  BSYNC.RECONVERGENT B0 ;  /* 0x0000000000007941 */ /* 0x000fea0003800200 */
.L_x_199:
        /* <DEDUP_REMOVED lines=58> */
.L_x_203:
[----:B------:R-:W-:Y:S01]  /*08c0*/  IMAD.MOV.U32 R24, RZ, RZ, R16 ;  /* 0x000000ffff187224 */ /* 0x000fe200078e0010 */
[----:B------:R-:W-:Y:S01]  /*08d0*/  MOV R16, R10 ;  /* 0x0000000a00107202 */ /* 0x000fe20000000f00 */
[----:B------:R-:W-:Y:S01]  /*08e0*/  IMAD.MOV.U32 R15, RZ, RZ, R13 ;  /* 0x000000ffff0f7224 */ /* 0x000fe200078e000d */
[----:B------:R-:W-:Y:S02]  /*08f0*/  MOV R13, R4 ;  /* 0x00000004000d7202 */ /* 0x000fe40000000f00 */
[----:B------:R-:W-:Y:S02]  /*0900*/  MOV R14, 0x920 ;  /* 0x00000920000e7802 */ /* 0x000fe40000000f00 */
[----:B------:R-:W-:Y:S05]  /*0910*/  CALL.REL.NOINC `($__internal_5_$__cuda_sm20_div_s64) ;  /* 0x0000003400ac7944 */ /* 0x000fea0003c00000 */
[----:B------:R-:W-:Y:S02]  /*0920*/  MOV R14, R0 ;  /* 0x00000000000e7202 */ /* 0x000fe40000000f00 */
[----:B------:R-:W-:Y:S02]  /*0930*/  MOV R15, R11 ;  /* 0x0000000b000f7202 */ /* 0x000fe40000000f00 */
.L_x_204:
[----:B------:R-:W-:Y:S05]  /*0940*/  BSYNC.RECONVERGENT B0 ;  /* 0x0000000000007941 */ /* 0x000fea0003800200 */
.L_x_202:
        /* <DEDUP_REMOVED lines=53> */
[----:B------:R-:W0:Y:S08]  /*0ca0*/  F2I.FTZ.U32.TRUNC.NTZ R0, R5 ;  /* 0x0000000500007305 */ /* 0x000e30000021f000 */
[----:B------:R-:W1:Y:S01]  /*0cb0*/  F2I.FTZ.U32.TRUNC.NTZ R9, R8 ;  /* 0x0000000800097305 */ /* 0x000e62000021f000 */
[----:B0-----:R-:W-:Y:S02]  /*0cc0*/  R2UR UR17, R0 ;  /* 0x00000000001172ca */ /* 0x001fe400000e0000 */
[----:B------:R-:W-:-:S05]  /*0cd0*/  IABS R0, UR7 ;  /* 0x0000000700007c13 */ /* 0x000fca0008000000 */
[----:B------:R-:W-:Y:S02]  /*0ce0*/  IMAD.MOV R0, RZ, RZ, -R0 ;  /* 0x000000ffff007224 */ /* 0x000fe400078e0a00 */
[----:B-1----:R-:W-:Y:S02]  /*0cf0*/  IMAD.MOV R3, RZ, RZ, -R9 ;  /* 0x000000ffff037224 */ /* 0x002fe400078e0a09 */
[----:B------:R-:W-:Y:S02]  /*0d00*/  IMAD.MOV.U32 R8, RZ, RZ, RZ ;  /* 0x000000ffff087224 */ /* 0x000fe400078e00ff */
[----:B------:R-:W-:Y:S01]  /*0d10*/  IMAD R3, R3, UR13, RZ ;  /* 0x0000000d03037c24 */ /* 0x000fe2000f8e02ff */
[----:B------:R-:W-:-:S03]  /*0d20*/  UIADD3 UR9, UPT, UPT, URZ, -UR17, URZ ;  /* 0x80000011ff097290 */ /* 0x000fc6000fffe0ff */
[----:B------:R-:W-:Y:S01]  /*0d30*/  IMAD.HI.U32 R3, R9, R3, R8 ;  /* 0x0000000309037227 */ /* 0x000fe200078e0008 */
[----:B------:R-:W-:-:S04]  /*0d40*/  UIMAD UR9, UR9, UR11, URZ ;  /* 0x0000000b090972a4 */ /* 0x000fc8000f8e02ff */
[----:B------:R-:W-:Y:S01]  /*0d50*/  UIMAD.WIDE.U32 UR16, UR17, UR9, UR16 ;  /* 0x00000009111072a5 */ /* 0x000fe2000f8e0010 */
[----:B------:R-:W-:-:S03]  /*0d60*/  IMAD.HI.U32 R9, R3, UR12, RZ ;  /* 0x0000000c03097c27 */ /* 0x000fc6000f8e00ff */
[----:B------:R-:W-:Y:S01]  /*0d70*/  UIMAD.WIDE.U32 UR16, UR17, UR12, URZ ;  /* 0x0000000c111072a5 */ /* 0x000fe2000f8e00ff */
[----:B------:R-:W-:Y:S01]  /*0d80*/  IMAD R0, R9, R0, UR12 ;  /* 0x0000000c09007e24 */ /* 0x000fe2000f8e0200 */
[----:B------:R-:W-:Y:S02]  /*0d90*/  ULOP3.LUT UR16, UR6, UR13, URZ, 0x3c, !UPT ;  /* 0x0000000d06107292 */ /* 0x000fe4000f8e3cff */
[----:B------:R-:W-:Y:S02]  /*0da0*/  UIADD3 UR10, UPT, UPT, -UR17, URZ, URZ ;  /* 0x000000ff110a7290 */ /* 0x000fe4000fffe1ff */
[----:B------:R-:W-:Y:S01]  /*0db0*/  ISETP.LT.U32.AND P1, PT, R0, UR13, PT ;  /* 0x0000000d00007c0c */ /* 0x000fe2000bf21070 */
[----:B------:R-:W0:Y:S01]  /*0dc0*/  LDCU.U8 UR9, c[0x0][0x549] ;  /* 0x0000a920ff0977ac */ /* 0x000e220008000000 */
[----:B------:R-:W-:Y:S01]  /*0dd0*/  ISETP.LE.AND P0, PT, RZ, UR16, PT ;  /* 0x00000010ff007c0c */ /* 0x000fe2000bf03270 */
[----:B------:R-:W-:Y:S02]  /*0de0*/  UIMAD UR10, UR11, UR10, UR12 ;  /* 0x0000000a0b0a72a4 */ /* 0x000fe4000f8e020c */
[----:B------:R-:W-:-:S02]  /*0df0*/  ULOP3.LUT UR6, UR6, UR4, URZ, 0x3c, !UPT ;  /* 0x0000000406067292 */ /* 0x000fc4000f8e3cff */
[----:B------:R-:W-:-:S06]  /*0e00*/  UISETP.GT.U32.AND UP1, UPT, UR11, UR10, UPT ;  /* 0x0000000a0b00728c */ /* 0x000fcc000bf24070 */
[----:B------:R-:W-:Y:S02]  /*0e10*/  @!P1 VIADD R0, R0, -UR13 ;  /* 0x8000000d00009c36 */ /* 0x000fe40008000000 */
[----:B------:R-:W-:Y:S01]  /*0e20*/  @!P1 VIADD R9, R9, 0x1 ;  /* 0x0000000109099836 */ /* 0x000fe20000000000 */
[----:B------:R-:W-:Y:S02]  /*0e30*/  ISETP.NE.AND P1, PT, RZ, UR7, PT ;  /* 0x00000007ff007c0c */ /* 0x000fe4000bf25270 */
[----:B------:R-:W-:Y:S01]  /*0e40*/  ISETP.GE.U32.AND P2, PT, R0, UR13, PT ;  /* 0x0000000d00007c0c */ /* 0x000fe2000bf46070 */
[----:B0-----:R-:W-:Y:S02]  /*0e50*/  UISETP.NE.AND UP0, UPT, UR9, URZ, UPT ;  /* 0x000000ff0900728c */ /* 0x001fe4000bf05270 */
[----:B------:R-:W-:Y:S02]  /*0e60*/  @!UP1 UIADD3 UR10, UPT, UPT, UR10, -UR11, URZ ;  /* 0x8000000b0a0a9290 */ /* 0x000fe4000fffe0ff */
[----:B------:R-:W-:-:S02]  /*0e70*/  @!UP1 UIADD3 UR17, UPT, UPT, UR17, 0x1, URZ ;  /* 0x0000000111119890 */ /* 0x000fc4000fffe0ff */
[----:B------:R-:W-:Y:S02]  /*0e80*/  UISETP.GE.U32.AND UP3, UPT, UR10, UR11, UPT ;  /* 0x0000000b0a00728c */ /* 0x000fe4000bf66070 */
[----:B------:R-:W-:Y:S02]  /*0e90*/  UISETP.GE.AND UP1, UPT, UR6, URZ, UPT ;  /* 0x000000ff0600728c */ /* 0x000fe4000bf26270 */
[----:B------:R-:W-:Y:S02]  /*0ea0*/  USEL UR9, UR5, 0x1, !UP0 ;  /* 0x0000000105097887 */ /* 0x000fe4000c000000 */
[----:B------:R-:W-:Y:S01]  /*0eb0*/  @P2 VIADD R9, R9, 0x1 ;  /* 0x0000000109092836 */ /* 0x000fe20000000000 */
[----:B------:R-:W-:-:S03]  /*0ec0*/  USHF.R.S32.HI UR6, URZ, 0x1f, UR7 ;  /* 0x0000001fff067899 */ /* 0x000fc60008011407 */
[----:B------:R-:W-:Y:S01]  /*0ed0*/  @!P0 IMAD.MOV R9, RZ, RZ, -R9 ;  /* 0x000000ffff098224 */ /* 0x000fe200078e0a09 */
[----:B------:R-:W-:Y:S01]  /*0ee0*/  @!P1 LOP3.LUT R9, RZ, UR13, RZ, 0x33, !PT ;  /* 0x0000000dff099c12 */ /* 0x000fe2000f8e33ff */
[----:B------:R-:W-:Y:S02]  /*0ef0*/  @UP3 UIADD3 UR17, UPT, UPT, UR17, 0x1, URZ ;  /* 0x0000000111113890 */ /* 0x000fe4000fffe0ff */
[----:B------:R-:W-:Y:S01]  /*0f00*/  UISETP.NE.AND UP3, UPT, UR8, URZ, UPT ;  /* 0x000000ff0800728c */ /* 0x000fe2000bf65270 */
[----:B------:R-:W-:Y:S01]  /*0f10*/  ISETP.LT.U32.AND P0, PT, R14, R9, PT ;  /* 0x000000090e00720c */ /* 0x000fe20003f01070 */
[----:B------:R-:W-:Y:S01]  /*0f20*/  @!UP1 UIADD3 UR17, UPT, UPT, -UR17, URZ, URZ ;  /* 0x000000ff11119290 */ /* 0x000fe2000fffe1ff */
[----:B------:R-:W-:Y:S01]  /*0f30*/  SHF.R.S32.HI R3, RZ, 0x1f, R9 ;  /* 0x0000001fff037819 */ /* 0x000fe20000011409 */
[----:B------:R-:W-:Y:S02]  /*0f40*/  USEL UR5, URZ, 0x1, !UP3 ;  /* 0x00000001ff057887 */ /* 0x000fe4000d800000 */
[----:B------:R-:W-:Y:S01]  /*0f50*/  @!UP2 ULOP3.LUT UR17, URZ, UR4, URZ, 0x33, !UPT ;  /* 0x00000004ff11a292 */ /* 0x000fe2000f8e33ff */
[----:B------:R-:W-:Y:S01]  /*0f60*/  ISETP.LT.AND.EX P0, PT, R15, R3, PT, P0 ;  /* 0x000000030f00720c */ /* 0x000fe20003f01300 */
[----:B------:R-:W-:-:S03]  /*0f70*/  ULOP3.LUT UR6, UR6, UR5, URZ, 0xfc, !UPT ;  /* 0x0000000506067292 */ /* 0x000fc6000f8efcff */
        /* <DEDUP_REMOVED lines=25> */
.L_x_206:
[----:B------:R-:W-:Y:S01]  /*1110*/  IMAD.MOV.U32 R24, RZ, RZ, R14 ;  /* 0x000000ffff187224 */ /* 0x000fe200078e000e */
[----:B------:R-:W-:Y:S01]  /*1120*/  MOV R16, R9 ;  /* 0x0000000900107202 */ /* 0x000fe20000000f00 */
[----:B------:R-:W-:Y:S01]  /*1130*/  IMAD.MOV.U32 R13, RZ, RZ, R3 ;  /* 0x000000ffff0d7224 */ /* 0x000fe200078e0003 */
[----:B------:R-:W-:Y:S02]  /*1140*/  MOV R14, 0x1160 ;  /* 0x00001160000e7802 */ /* 0x000fe40000000f00 */
[----:B------:R-:W-:Y:S05]  /*1150*/  CALL.REL.NOINC `($__internal_5_$__cuda_sm20_div_s64) ;  /* 0x0000002c009c7944 */ /* 0x000fea0003c00000 */
[----:B------:R-:W-:Y:S02]  /*1160*/  MOV R30, R0 ;  /* 0x00000000001e7202 */ /* 0x000fe40000000f00 */
[----:B------:R-:W-:Y:S02]  /*1170*/  MOV R31, R11 ;  /* 0x0000000b001f7202 */ /* 0x000fe40000000f00 */
.L_x_207:
[----:B------:R-:W-:Y:S05]  /*1180*/  BSYNC.RECONVERGENT B0 ;  /* 0x0000000000007941 */ /* 0x000fea0003800200 */
.L_x_205:
        /* <DEDUP_REMOVED lines=18> */
[----:B------:R-:W-:-:S05]  /*12b0*/  IMAD R0, R8, R0, R5 ;  /* 0x0000000008007224 */ /* 0x000fca00078e0205 */
[----:B------:R-:W-:-:S13]  /*12c0*/  ISETP.GT.U32.AND P1, PT, R11, R0, PT ;  /* 0x000000000b00720c */ /* 0x000fda0003f24070 */
[----:B------:R-:W-:Y:S02]  /*12d0*/  @!P1 IMAD.IADD R0, R0, 0x1, -R11 ;  /* 0x0000000100009824 */ /* 0x000fe400078e0a0b */
[----:B------:R-:W-:Y:S01]  /*12e0*/  @!P1 VIADD R8, R8, 0x1 ;  /* 0x0000000108089836 */ /* 0x000fe20000000000 */
[----:B------:R-:W-:Y:S02]  /*12f0*/  ISETP.NE.AND P1, PT, RZ, UR22, PT ;  /* 0x00000016ff007c0c */ /* 0x000fe4000bf25270 */
[-C--:B------:R-:W-:Y:S02]  /*1300*/  ISETP.GE.U32.AND P2, PT, R0, R11.reuse, PT ;  /* 0x0000000b0000720c */ /* 0x080fe40003f46070 */
[----:B------:R-:W-:-:S04]  /*1310*/  LOP3.LUT R0, R2, R11, RZ, 0x3c, !PT ;  /* 0x0000000b02007212 */ /* 0x000fc800078e3cff */
[----:B------:R-:W-:-:S07]  /*1320*/  ISETP.GE.AND P0, PT, R0, RZ, PT ;  /* 0x000000ff0000720c */ /* 0x000fce0003f06270 */
[----:B------:R-:W-:-:S06]  /*1330*/  @P2 VIADD R8, R8, 0x1 ;  /* 0x0000000108082836 */ /* 0x000fcc0000000000 */
        /* <DEDUP_REMOVED lines=30> */
.L_x_209:
[----:B------:R-:W-:Y:S01]  /*1520*/  IMAD.MOV.U32 R24, RZ, RZ, R6 ;  /* 0x000000ffff187224 */ /* 0x000fe200078e0006 */
[----:B------:R-:W-:Y:S01]  /*1530*/  MOV R15, R7 ;  /* 0x00000007000f7202 */ /* 0x000fe20000000f00 */
[----:B------:R-:W-:Y:S01]  /*1540*/  IMAD.MOV.U32 R16, RZ, RZ, R8 ;  /* 0x000000ffff107224 */ /* 0x000fe200078e0008 */
[----:B------:R-:W-:Y:S02]  /*1550*/  MOV R14, 0x1570 ;  /* 0x00001570000e7802 */ /* 0x000fe40000000f00 */
[----:B------:R-:W-:Y:S05]  /*1560*/  CALL.REL.NOINC `($__internal_5_$__cuda_sm20_div_s64) ;  /* 0x0000002800987944 */ /* 0x000fea0003c00000 */
[----:B------:R-:W-:Y:S02]  /*1570*/  MOV R18, R0 ;  /* 0x0000000000127202 */ /* 0x000fe40000000f00 */
[----:B------:R-:W-:Y:S02]  /*1580*/  MOV R19, R11 ;  /* 0x0000000b00137202 */ /* 0x000fe40000000f00 */
.L_x_210:
[----:B------:R-:W-:Y:S05]  /*1590*/  BSYNC.RECONVERGENT B0 ;  /* 0x0000000000007941 */ /* 0x000fea0003800200 */
.L_x_208:
[----:B------:R-:W0:Y:S01]  /*15a0*/  LDCU UR8, c[0x0][0x434] ;  /* 0x00008680ff0877ac */ /* 0x000e220008000800 */
[----:B------:R-:W-:Y:S01]  /*15b0*/  HFMA2 R12, -RZ, RZ, 0, 0 ;  /* 0x00000000ff0c7431 */ /* 0x000fe200000001ff */
[----:B------:R-:W1:Y:S01]  /*15c0*/  S2R R17, SR_TID.X ;  /* 0x0000000000117919 */ /* 0x000e620000002100 */
[----:B------:R-:W-:Y:S01]  /*15d0*/  BSSY.RECONVERGENT B0, `(.L_x_211) ;  /* 0x000004e000007945 */ /* 0x000fe20003800200 */
[----:B------:R-:W-:Y:S01]  /*15e0*/  USHF.R.S32.HI UR4, URZ, 0x1f, UR22 ;  /* 0x0000001fff047899 */ /* 0x000fe20008011416 */
[----:B------:R-:W2:Y:S03]  /*15f0*/  LDCU UR5, c[0x0][0x534] ;  /* 0x0000a680ff0577ac */ /* 0x000ea60008000800 */
[----:B------:R-:W-:Y:S01]  /*1600*/  ULOP3.LUT UR4, UR4, 0x1, URZ, 0xfc, !UPT ;  /* 0x0000000104047892 */ /* 0x000fe2000f8efcff */
[----:B------:R-:W3:Y:S01]  /*1610*/  LDCU.64 UR10, c[0x0][0x358] ;  /* 0x00006b00ff0a77ac */ /* 0x000ee20008000a00 */
[----:B0-----:R-:W-:-:S04]  /*1620*/  IABS R6, UR8 ;  /* 0x0000000800067c13 */ /* 0x001fc80008000000 */
[----:B------:R-:W0:Y:S01]  /*1630*/  I2F.RP R7, R6 ;  /* 0x0000000600077306 */ /* 0x000e220000209400 */
[----:B-1----:R-:W-:-:S07]  /*1640*/  SHF.R.U32.HI R11, RZ, 0x2, R17 ;  /* 0x00000002ff0b7819 */ /* 0x002fce0000011611 */
[----:B0-----:R-:W0:Y:S02]  /*1650*/  MUFU.RCP R13, R7 ;  /* 0x00000007000d7308 */ /* 0x001e240000001000 */
[----:B0-----:R-:W-:-:S06]  /*1660*/  VIADD R13, R13, 0xffffffe ;  /* 0x0ffffffe0d0d7836 */ /* 0x001fcc0000000000 */
[----:B------:R-:W0:Y:S02]  /*1670*/  F2I.FTZ.U32.TRUNC.NTZ R13, R13 ;  /* 0x0000000d000d7305 */ /* 0x000e24000021f000 */
[----:B0-----:R-:W-:-:S04]  /*1680*/  IMAD.MOV R0, RZ, RZ, -R13 ;  /* 0x000000ffff007224 */ /* 0x001fc800078e0a0d */
[----:B------:R-:W-:Y:S01]  /*1690*/  IMAD R5, R0, R6, RZ ;  /* 0x0000000600057224 */ /* 0x000fe200078e02ff */
[----:B------:R-:W-:Y:S02]  /*16a0*/  IABS R0, R2 ;  /* 0x0000000200007213 */ /* 0x000fe40000000000 */
[----:B------:R-:W-:Y:S01]  /*16b0*/  LOP3.LUT R2, R2, UR8, RZ, 0x3c, !PT ;  /* 0x0000000802027c12 */ /* 0x000fe2000f8e3cff */
[----:B------:R-:W-:-:S03]  /*16c0*/  IMAD.HI.U32 R5, R13, R5, R12 ;  /* 0x000000050d057227 */ /* 0x000fc600078e000c */
[----:B------:R-:W-:-:S03]  /*16d0*/  ISETP.GE.AND P1, PT, R2, RZ, PT ;  /* 0x000000ff0200720c */ /* 0x000fc60003f26270 */
[----:B------:R-:W-:-:S04]  /*16e0*/  IMAD.HI.U32 R12, R5, R0, RZ ;  /* 0x00000000050c7227 */ /* 0x000fc800078e00ff */
[----:B------:R-:W-:-:S04]  /*16f0*/  IMAD.MOV R5, RZ, RZ, -R12 ;  /* 0x000000ffff057224 */ /* 0x000fc800078e0a0c */
[C---:B------:R-:W-:Y:S02]  /*1700*/  IMAD R5, R6.reuse, R5, R0 ;  /* 0x0000000506057224 */ /* 0x040fe400078e0200 */
[----:B------:R-:W0:Y:S03]  /*1710*/  LDC R0, c[0x0][0x3e0] ;  /* 0x0000f800ff007b82 */ /* 0x000e260000000800 */
[----:B------:R-:W-:-:S13]  /*1720*/  ISETP.GT.U32.AND P0, PT, R6, R5, PT ;  /* 0x000000050600720c */ /* 0x000fda0003f04070 */
[----:B------:R-:W-:Y:S01]  /*1730*/  @!P0 IMAD.IADD R5, R5, 0x1, -R6 ;  /* 0x0000000105058824 */ /* 0x000fe200078e0a06 */
[----:B------:R-:W-:Y:S02]  /*1740*/  @!P0 IADD3 R12, PT, PT, R12, 0x1, RZ ;  /* 0x000000010c0c8810 */ /* 0x000fe40007ffe0ff */
[----:B------:R-:W-:Y:S02]  /*1750*/  ISETP.NE.AND P0, PT, RZ, UR8, PT ;  /* 0x00000008ff007c0c */ /* 0x000fe4000bf05270 */
[----:B------:R-:W-:Y:S02]  /*1760*/  ISETP.GE.U32.AND P2, PT, R5, R6, PT ;  /* 0x000000060500720c */ /* 0x000fe40003f46070 */
[----:B0-----:R-:W-:-:S04]  /*1770*/  IABS R7, R0 ;  /* 0x0000000000077213 */ /* 0x001fc80000000000 */
[----:B------:R-:W0:Y:S07]  /*1780*/  I2F.RP R20, R7 ;  /* 0x0000000700147306 */ /* 0x000e2e0000209400 */
[----:B------:R-:W-:-:S05]  /*1790*/  @P2 VIADD R12, R12, 0x1 ;  /* 0x000000010c0c2836 */ /* 0x000fca0000000000 */
[----:B------:R-:W-:Y:S02]  /*17a0*/  @!P1 IADD3 R12, PT, PT, -R12, RZ, RZ ;  /* 0x000000ff0c0c9210 */ /* 0x000fe40007ffe1ff */
[----:B------:R-:W-:Y:S01]  /*17b0*/  @!P0 LOP3.LUT R12, RZ, UR8, RZ, 0x33, !PT ;  /* 0x00000008ff0c8c12 */ /* 0x000fe2000f8e33ff */
[----:B0-----:R-:W0:Y:S01]  /*17c0*/  MUFU.RCP R20, R20 ;  /* 0x0000001400147308 */ /* 0x001e220000001000 */
[----:B--2---:R-:W-:-:S03]  /*17d0*/  ISETP.GE.AND P0, PT, R11, UR5, PT ;  /* 0x000000050b007c0c */ /* 0x004fc6000bf06270 */
[----:B------:R-:W-:Y:S01]  /*17e0*/  IMAD R6, R12, UR4, RZ ;  /* 0x000000040c067c24 */ /* 0x000fe2000f8e02ff */
[----:B------:R-:W1:Y:S04]  /*17f0*/  LDCU UR4, c[0x0][0x430] ;  /* 0x00008600ff0477ac */ /* 0x000e680008000800 */
[-C--:B------:R-:W-:Y:S02]  /*1800*/  IABS R16, R6.reuse ;  /* 0x0000000600107213 */ /* 0x080fe40000000000 */
[----:B------:R-:W-:Y:S02]  /*1810*/  IABS R5, R6 ;  /* 0x0000000600057213 */ /* 0x000fe40000000000 */
[----:B------:R-:W2:Y:S01]  /*1820*/  I2F.RP R2, R16 ;  /* 0x0000001000027306 */ /* 0x000ea20000209400 */
[----:B------:R-:W-:-:S02]  /*1830*/  VIADD R13, R16, UR18 ;  /* 0x00000012100d7c36 */ /* 0x000fc40008000000 */
[----:B------:R-:W-:-:S03]  /*1840*/  IMAD.MOV R5, RZ, RZ, -R5 ;  /* 0x000000ffff057224 */ /* 0x000fc600078e0a05 */
[----:B------:R-:W-:Y:S02]  /*1850*/  IABS R14, R13 ;  /* 0x0000000d000e7213 */ /* 0x000fe40000000000 */
[----:B0-----:R-:W-:Y:S01]  /*1860*/  IADD3 R20, PT, PT, R20, 0xffffffe, RZ ;  /* 0x0ffffffe14147810 */ /* 0x001fe20007ffe0ff */
[----:B-1----:R-:W-:-:S03]  /*1870*/  UIMAD UR8, UR8, UR4, URZ ;  /* 0x00000004080872a4 */ /* 0x002fc6000f8e02ff */
[----:B------:R0:W-:Y:S08]  /*1880*/  F2I.FTZ.U32.TRUNC.NTZ R21, R20 ;  /* 0x0000001400157305 */ /* 0x0001f0000021f000 */
[----:B--2---:R-:W1:Y:S01]  /*1890*/  MUFU.RCP R22, R2 ;  /* 0x0000000200167308 */ /* 0x004e620000001000 */
[----:B0-----:R-:W-:Y:S02]  /*18a0*/  IMAD.MOV.U32 R20, RZ, RZ, RZ ;  /* 0x000000ffff147224 */ /* 0x001fe400078e00ff */
[----:B-1----:R-:W-:-:S02]  /*18b0*/  VIADD R22, R22, 0xffffffe ;  /* 0x0ffffffe16167836 */ /* 0x002fc40000000000 */
[----:B------:R-:W-:-:S03]  /*18c0*/  IMAD.MOV R2, RZ, RZ, -R21 ;  /* 0x000000ffff027224 */ /* 0x000fc600078e0a15 */
[----:B------:R-:W0:Y:S02]  /*18d0*/  F2I.FTZ.U32.TRUNC.NTZ R23, R22 ;  /* 0x0000001600177305 */ /* 0x000e24000021f000 */
[----:B0-----:R-:W-:Y:S02]  /*18e0*/  IADD3 R15, PT, PT, RZ, -R23, RZ ;  /* 0x80000017ff0f7210 */ /* 0x001fe40007ffe0ff */
[----:B------:R-:W-:-:S03]  /*18f0*/  MOV R22, RZ ;  /* 0x000000ff00167202 */ /* 0x000fc60000000f00 */
[----:B------:R-:W-:-:S04]  /*1900*/  IMAD R15, R15, R16, RZ ;  /* 0x000000100f0f7224 */ /* 0x000fc800078e02ff */
[----:B------:R-:W-:-:S06]  /*1910*/  IMAD.HI.U32 R15, R23, R15, R22 ;  /* 0x0000000f170f7227 */ /* 0x000fcc00078e0016 */
[----:B------:R-:W-:-:S04]  /*1920*/  IMAD.HI.U32 R15, R15, R14, RZ ;  /* 0x0000000e0f0f7227 */ /* 0x000fc800078e00ff */
[----:B------:R-:W-:-:S05]  /*1930*/  IMAD R5, R15, R5, R14 ;  /* 0x000000050f057224 */ /* 0x000fca00078e020e */
[----:B------:R-:W-:-:S13]  /*1940*/  ISETP.GT.U32.AND P1, PT, R16, R5, PT ;  /* 0x000000051000720c */ /* 0x000fda0003f24070 */
[----:B------:R-:W-:-:S04]  /*1950*/  @!P1 IADD3 R5, PT, PT, R5, -R16, RZ ;  /* 0x8000001005059210 */ /* 0x000fc80007ffe0ff */
[----:B------:R-:W-:Y:S01]  /*1960*/  ISETP.GE.U32.AND P2, PT, R5, R16, PT ;  /* 0x000000100500720c */ /* 0x000fe20003f46070 */
[----:B------:R-:W-:-:S04]  /*1970*/  IMAD R5, R2, R7, RZ ;  /* 0x0000000702057224 */ /* 0x000fc800078e02ff */
[----:B------:R-:W-:Y:S01]  /*1980*/  IMAD.HI.U32 R5, R21, R5, R20 ;  /* 0x0000000515057227 */ /* 0x000fe200078e0014 */
[----:B------:R-:W-:Y:S01]  /*1990*/  MOV R20, 0xff800000 ;  /* 0xff80000000147802 */ /* 0x000fe20000000f00 */
[----:B---3--:R-:W-:Y:S06]  /*19a0*/  @P0 BRA `(.L_x_212) ;  /* 0x0000000000400947 */ /* 0x008fec0003800000 */
[----:B------:R-:W-:Y:S01]  /*19b0*/  UIADD3 UR5, UP1, UPT, UR21, -UR20, URZ ;  /* 0x8000001415057290 */ /* 0x000fe2000ff3e0ff */
[----:B------:R-:W-:-:S03]  /*19c0*/  LOP3.LUT R21, R17, 0x3, RZ, 0xc0, !PT ;  /* 0x0000000311157812 */ /* 0x000fc600078ec0ff */
[----:B------:R-:W-:Y:S02]  /*19d0*/  UIADD3.X UR4, UPT, UPT, UR15, -0x1, URZ, UP1, !UPT ;  /* 0xffffffff0f047890 */ /* 0x000fe40008ffe4ff */
[----:B------:R-:W-:-:S04]  /*19e0*/  ISETP.LT.U32.AND P0, PT, R21, UR5, PT ;  /* 0x0000000515007c0c */ /* 0x000fc8000bf01070 */
[----:B------:R-:W-:-:S05]  /*19f0*/  IMAD.U32 R2, RZ, RZ, UR4 ;  /* 0x00000004ff027e24 */ /* 0x000fca000f8e00ff */
[----:B------:R-:W-:-:S13]  /*1a00*/  ISETP.GT.AND.EX P0, PT, R2, RZ, PT, P0 ;  /* 0x000000ff0200720c */ /* 0x000fda0003f04300 */
[----:B------:R-:W-:Y:S05]  /*1a10*/  @!P0 BRA `(.L_x_212) ;  /* 0x0000000000248947 */ /* 0x000fea0003800000 */
[----:B------:R-:W0:Y:S01]  /*1a20*/  LDCU.64 UR4, c[0x0][0x428] ;  /* 0x00008500ff0477ac */ /* 0x000e220008000a00 */
[----:B------:R-:W-:Y:S01]  /*1a30*/  IADD3 R20, P0, PT, R21, UR20, RZ ;  /* 0x0000001415147c10 */ /* 0x000fe2000ff1e0ff */
[----:B------:R-:W-:-:S04]  /*1a40*/  IMAD R2, R11, UR15, RZ ;  /* 0x0000000f0b027c24 */ /* 0x000fc8000f8e02ff */
[----:B------:R-:W-:Y:S02]  /*1a50*/  IMAD.X R21, RZ, RZ, RZ, P0 ;  /* 0x000000ffff157224 */ /* 0x000fe400000e06ff */
[----:B------:R-:W-:-:S05]  /*1a60*/  IMAD.WIDE.U32 R20, R11, UR21, R20 ;  /* 0x000000150b147c25 */ /* 0x000fca000f8e0014 */
[----:B------:R-:W-:Y:S02]  /*1a70*/  IADD3 R2, PT, PT, R21, R2, RZ ;  /* 0x0000000215027210 */ /* 0x000fe40007ffe0ff */
[----:B0-----:R-:W-:-:S04]  /*1a80*/  LEA R22, P0, R20, UR4, 0x2 ;  /* 0x0000000414167c11 */ /* 0x001fc8000f8010ff */
[----:B------:R-:W-:-:S05]  /*1a90*/  LEA.HI.X R23, R20, UR5, R2, 0x2, P0 ;  /* 0x0000000514177c11 */ /* 0x000fca00080f1402 */
[----:B------:R0:W5:Y:S04]  /*1aa0*/  LDG.E R20, desc[UR10][R22.64] ;  /* 0x0000000a16147981 */ /* 0x000168000c1e1900 */
.L_x_212:
[----:B------:R-:W-:Y:S05]  /*1ab0*/  BSYNC.RECONVERGENT B0 ;  /* 0x0000000000007941 */ /* 0x000fea0003800200 */
.L_x_211:
[----:B0-----:R-:W0:Y:S01]  /*1ac0*/  S2R R23, SR_CgaCtaId ;  /* 0x0000000000177919 */ /* 0x001e220000008800 */
[----:B------:R-:W-:Y:S01]  /*1ad0*/  ISETP.GT.U32.AND P0, PT, R17, 0xf, PT ;  /* 0x0000000f1100780c */ /* 0x000fe20003f04070 */
[----:B------:R-:W-:Y:S01]  /*1ae0*/  @!P1 VIADD R15, R15, 0x1 ;  /* 0x000000010f0f9836 */ /* 0x000fe20000000000 */
[----:B------:R-:W-:Y:S01]  /*1af0*/  MOV R2, 0x400 ;  /* 0x0000040000027802 */ /* 0x000fe20000000f00 */
[----:B------:R-:W-:Y:S01]  /*1b00*/  BSSY.RECONVERGENT B1, `(.L_x_213) ;  /* 0x0000164000017945 */ /* 0x000fe20003800200 */
[----:B------:R-:W-:Y:S01]  /*1b10*/  ISETP.NE.AND P5, PT, R6, RZ, PT ;  /* 0x000000ff0600720c */ /* 0x000fe20003fa5270 */
[----:B------:R-:W-:-:S08]  /*1b20*/  @P2 VIADD R15, R15, 0x1 ;  /* 0x000000010f0f2836 */ /* 0x000fd00000000000 */
[----:B------:R-:W-:-:S05]  /*1b30*/  @!P0 IMAD.SHL.U32 R21, R17, 0x4, RZ ;  /* 0x0000000411158824 */ /* 0x000fca00078e00ff */
[----:B------:R-:W-:Y:S02]  /*1b40*/  @!P0 LOP3.LUT R21, R21, 0xc, RZ, 0xc0, !PT ;  /* 0x0000000c15158812 */ /* 0x000fe400078ec0ff */
[----:B0-----:R-:W-:Y:S02]  /*1b50*/  LEA R23, R23, R2, 0x18 ;  /* 0x0000000217177211 */ /* 0x001fe400078ec0ff */
[----:B------:R-:W-:-:S03]  /*1b60*/  LOP3.LUT R2, R17, 0x3, RZ, 0xc0, !PT ;  /* 0x0000000311027812 */ /* 0x000fc600078ec0ff */
[C-C-:B------:R-:W-:Y:S02]  /*1b70*/  @!P0 IMAD R22, R11.reuse, 0x14, R23.reuse ;  /* 0x000000140b168824 */ /* 0x140fe400078e0217 */
[----:B------:R-:W-:Y:S02]  /*1b80*/  IMAD R2, R2, 0x14, R23 ;  /* 0x0000001402027824 */ /* 0x000fe400078e0217 */
[----:B------:R-:W-:Y:S02]  /*1b90*/  @!P0 IMAD.IADD R23, R22, 0x1, R21 ;  /* 0x0000000116178824 */ /* 0x000fe400078e0215 */
[----:B------:R-:W-:Y:S02]  /*1ba0*/  IMAD.MOV.U32 R21, RZ, RZ, -0x800000 ;  /* 0xff800000ff157424 */ /* 0x000fe400078e00ff */
[----:B------:R-:W-:Y:S01]  /*1bb0*/  IMAD R22, R11, 0x4, R2 ;  /* 0x000000040b167824 */ /* 0x000fe200078e0202 */
[----:B-----5:R-:W-:Y:S01]  /*1bc0*/  @!P0 STS [R23], R20 ;  /* 0x0000001417008388 */ /* 0x020fe20000000800 */
[----:B------:R-:W-:Y:S06]  /*1bd0*/  BAR.SYNC.DEFER_BLOCKING 0x0 ;  /* 0x0000000000007b1d */ /* 0x000fec0000010000 */
[----:B------:R0:W1:Y:S02]  /*1be0*/  @!P0 LDS R21, [R22] ;  /* 0x0000000016158984 */ /* 0x0000640000000800 */
[----:B0-----:R-:W-:-:S04]  /*1bf0*/  IMAD.HI.U32 R22, R5, R14, RZ ;  /* 0x0000000e05167227 */ /* 0x001fc800078e00ff */
[----:B------:R-:W-:-:S04]  /*1c00*/  IMAD.MOV R5, RZ, RZ, -R22 ;  /* 0x000000ffff057224 */ /* 0x000fc800078e0a16 */
[----:B------:R-:W-:Y:S01]  /*1c10*/  IMAD R14, R7, R5, R14 ;  /* 0x00000005070e7224 */ /* 0x000fe200078e020e */
[----:B-1----:R-:W0:Y:S02]  /*1c20*/  SHFL.BFLY PT, R2, R21, 0x2, 0x1f ;  /* 0x0c401f0015027f89 */ /* 0x002e2400000e0000 */
[----:B0-----:R-:W-:-:S05]  /*1c30*/  FMNMX.FTZ R25, R2, R21, !PT ;  /* 0x0000001502197209 */ /* 0x001fca0007810000 */
[----:B------:R-:W0:Y:S02]  /*1c40*/  SHFL.BFLY PT, R2, R25, 0x1, 0x1f ;  /* 0x0c201f0019027f89 */ /* 0x000e2400000e0000 */
[----:B0-----:R-:W-:-:S04]  /*1c50*/  FMNMX.FTZ R2, R25, R2, !PT ;  /* 0x0000000219027209 */ /* 0x001fc80007810000 */
[----:B------:R-:W-:-:S04]  /*1c60*/  FSETP.NEU.FTZ.AND P0, PT, R2, -INF , PT ;  /* 0xff8000000200780b */ /* 0x000fc80003f1d000 */
[----:B------:R-:W-:Y:S02]  /*1c70*/  FSEL R2, R2, RZ, P0 ;  /* 0x000000ff02027208 */ /* 0x000fe40000000000 */
[----:B------:R-:W-:-:S03]  /*1c80*/  ISETP.GT.U32.AND P0, PT, R7, R14, PT ;  /* 0x0000000e0700720c */ /* 0x000fc60003f04070 */
[----:B------:R-:W-:-:S04]  /*1c90*/  FADD.FTZ R24, -R2, R21 ;  /* 0x0000001502187221 */ /* 0x000fc80000010100 */
[----:B------:R-:W-:-:S04]  /*1ca0*/  FMUL.FTZ R24, R24, 1.4426950216293334961 ;  /* 0x3fb8aa3b18187820 */ /* 0x000fc80000410000 */
[----:B------:R-:W0:Y:S02]  /*1cb0*/  MUFU.EX2 R23, R24 ;  /* 0x0000001800177308 */ /* 0x000e240000000800 */
[----:B------:R-:W-:Y:S02]  /*1cc0*/  @!P0 IMAD.IADD R14, R14, 0x1, -R7 ;  /* 0x000000010e0e8824 */ /* 0x000fe400078e0a07 */
[----:B------:R-:W-:Y:S01]  /*1cd0*/  @!P0 VIADD R22, R22, 0x1 ;  /* 0x0000000116168836 */ /* 0x000fe20000000000 */
[----:B------:R-:W-:Y:S02]  /*1ce0*/  ISETP.NE.AND P0, PT, R0, RZ, PT ;  /* 0x000000ff0000720c */ /* 0x000fe40003f05270 */
[----:B------:R-:W-:Y:S02]  /*1cf0*/  ISETP.GE.U32.AND P4, PT, R14, R7, PT ;  /* 0x000000070e00720c */ /* 0x000fe40003f86070 */
[C---:B------:R-:W-:Y:S02]  /*1d00*/  LOP3.LUT R7, R13.reuse, R16, RZ, 0x3c, !PT ;  /* 0x000000100d077212 */ /* 0x040fe400078e3cff */
[----:B------:R-:W-:-:S02]  /*1d10*/  LOP3.LUT R13, R13, R0, RZ, 0x3c, !PT ;  /* 0x000000000d0d7212 */ /* 0x000fc400078e3cff */
[----:B------:R-:W-:Y:S01]  /*1d20*/  ISETP.GE.AND P3, PT, R7, RZ, PT ;  /* 0x000000ff0700720c */ /* 0x000fe20003f66270 */
[----:B0-----:R-:W0:Y:S01]  /*1d30*/  SHFL.BFLY PT, R20, R23, 0x2, 0x1f ;  /* 0x0c401f0017147f89 */ /* 0x001e2200000e0000 */
[----:B------:R-:W-:-:S05]  /*1d40*/  ISETP.GE.AND P2, PT, R13, RZ, PT ;  /* 0x000000ff0d00720c */ /* 0x000fca0003f46270 */
[----:B------:R-:W-:-:S06]  /*1d50*/  @P4 VIADD R22, R22, 0x1 ;  /* 0x0000000116164836 */ /* 0x000fcc0000000000 */
[----:B------:R-:W-:Y:S01]  /*1d60*/  @!P3 IMAD.MOV R15, RZ, RZ, -R15 ;  /* 0x000000ffff0fb224 */ /* 0x000fe200078e0a0f */
[----:B------:R-:W-:Y:S01]  /*1d70*/  ISETP.NE.AND P3, PT, R12, RZ, PT ;  /* 0x000000ff0c00720c */ /* 0x000fe20003f65270 */
[----:B------:R-:W-:Y:S01]  /*1d80*/  @!P2 IMAD.MOV R22, RZ, RZ, -R22 ;  /* 0x000000ffff16a224 */ /* 0x000fe200078e0a16 */
[----:B------:R-:W-:Y:S02]  /*1d90*/  @!P0 LOP3.LUT R22, RZ, R0, RZ, 0x33, !PT ;  /* 0x00000000ff168212 */ /* 0x000fe400078e33ff */
[----:B------:R-:W-:Y:S02]  /*1da0*/  LOP3.LUT P0, RZ, R17, 0x3f3, RZ, 0xc0, !PT ;  /* 0x000003f311ff7812 */ /* 0x000fe4000780c0ff */
[----:B------:R-:W-:Y:S02]  /*1db0*/  @!P5 LOP3.LUT R15, RZ, R16, RZ, 0x33, !PT ;  /* 0x00000010ff0fd212 */ /* 0x000fe400078e33ff */
[----:B------:R-:W-:Y:S02]  /*1dc0*/  SEL R12, RZ, 0x1, !P3 ;  /* 0x00000001ff0c7807 */ /* 0x000fe40005800000 */
[----:B------:R-:W-:Y:S01]  /*1dd0*/  ISETP.LT.U32.AND P2, PT, R18, R15, PT ;  /* 0x0000000f1200720c */ /* 0x000fe20003f41070 */
[----:B0-----:R-:W-:Y:S01]  /*1de0*/  FADD.FTZ R20, R23, R20 ;  /* 0x0000001417147221 */ /* 0x001fe20000010000 */
[----:B------:R-:W-:Y:S01]  /*1df0*/  SHF.R.S32.HI R23, RZ, 0x1f, R6 ;  /* 0x0000001fff177819 */ /* 0x000fe20000011406 */
[----:B------:R-:W-:Y:S01]  /*1e00*/  IMAD R6, R6, UR8, RZ ;  /* 0x0000000806067c24 */ /* 0x000fe2000f8e02ff */
[----:B------:R-:W-:-:S02]  /*1e10*/  SHF.R.S32.HI R7, RZ, 0x1f, R15 ;  /* 0x0000001fff077819 */ /* 0x000fc4000001140f */
[----:B------:R-:W0:Y:S01]  /*1e20*/  SHFL.BFLY PT, R5, R20, 0x1, 0x1f ;  /* 0x0c201f0014057f89 */ /* 0x000e2200000e0000 */
[----:B------:R-:W-:Y:S02]  /*1e30*/  LOP3.LUT R12, R23, R12, RZ, 0xfc, !PT ;  /* 0x0000000c170c7212 */ /* 0x000fe400078efcff */
[----:B------:R-:W-:-:S04]  /*1e40*/  ISETP.LT.AND.EX P2, PT, R19, R7, PT, P2 ;  /* 0x000000071300720c */ /* 0x000fc80003f41320 */
[----:B------:R-:W-:Y:S01]  /*1e50*/  SEL R7, R18, R15, P2 ;  /* 0x0000000f12077207 */ /* 0x000fe20001000000 */
[----:B0-----:R-:W-:Y:S01]  /*1e60*/  FADD.FTZ R5, R20, R5 ;  /* 0x0000000514057221 */ /* 0x001fe20000010000 */
[----:B------:R-:W-:-:S04]  /*1e70*/  IMAD.MOV.U32 R20, RZ, RZ, 0x7f800000 ;  /* 0x7f800000ff147424 */ /* 0x000fc800078e00ff */
[----:B------:R-:W-:-:S13]  /*1e80*/  FSETP.NE.FTZ.AND P1, PT, R5, RZ, PT ;  /* 0x000000ff0500720b */ /* 0x000fda0003f35000 */
[----:B------:R0:W1:Y:S02]  /*1e90*/  @P1 MUFU.LG2 R13, R5 ;  /* 0x00000005000d1308 */ /* 0x0000640000000c00 */
        /* <DEDUP_REMOVED lines=16> */
[----:B------:R-:W-:-:S03]  /*1fa0*/  IMAD R15, R11, UR19, RZ ;  /* 0x000000130b0f7c24 */ /* 0x000fc6000f8e02ff */
        /* <DEDUP_REMOVED lines=20> */
[----:B0-----:R-:W-:Y:S02]  /*20f0*/  IMAD.MOV R0, RZ, RZ, -R13 ;  /* 0x000000ffff007224 */ /* 0x001fe400078e0a0d */
[----:B------:R-:W-:Y:S02]  /*2100*/  HFMA2 R12, -RZ, RZ, 0, 0 ;  /* 0x00000000ff0c7431 */ /* 0x000fe400000001ff */
        /* <DEDUP_REMOVED lines=16> */
.L_x_216:
[----:B------:R-:W-:Y:S01]  /*2210*/  LEA.HI R24, R17, UR20, RZ, 0x1e ;  /* 0x0000001411187c11 */ /* 0x000fe2000f8ff0ff */
[----:B------:R-:W-:Y:S01]  /*2220*/  IMAD.MOV.U32 R15, RZ, RZ, RZ ;  /* 0x000000ffff0f7224 */ /* 0x000fe200078e00ff */
[----:B------:R-:W-:Y:S01]  /*2230*/  MOV R14, 0x2260 ;  /* 0x00002260000e7802 */ /* 0x000fe20000000f00 */
[----:B------:R-:W-:Y:S02]  /*2240*/  IMAD.MOV.U32 R16, RZ, RZ, R26 ;  /* 0x000000ffff107224 */ /* 0x000fe400078e001a */
[----:B------:R-:W-:Y:S05]  /*2250*/  CALL.REL.NOINC `($__internal_5_$__cuda_sm20_div_s64) ;  /* 0x0000001c005c7944 */ /* 0x000fea0003c00000 */
[----:B------:R-:W-:Y:S02]  /*2260*/  IADD3 R13, PT, PT, -R0, RZ, RZ ;  /* 0x000000ff000d7210 */ /* 0x000fe40007ffe1ff */
[----:B------:R-:W-:-:S03]  /*2270*/  MOV R27, R11 ;  /* 0x0000000b001b7202 */ /* 0x000fc60000000f00 */
[----:B------:R-:W-:Y:S01]  /*2280*/  IMAD R24, R26, R13, R24 ;  /* 0x0000000d1a187224 */ /* 0x000fe200078e0218 */
[----:B------:R-:W-:-:S07]  /*2290*/  MOV R26, R0 ;  /* 0x00000000001a7202 */ /* 0x000fce0000000f00 */
.L_x_217:
[----:B------:R-:W-:Y:S01]  /*22a0*/  IABS R13, UR19 ;  /* 0x00000013000d7c13 */ /* 0x000fe20008000000 */
[----:B------:R-:W-:Y:S01]  /*22b0*/  IMAD R3, R3, R10, RZ ;  /* 0x0000000a03037224 */ /* 0x000fe200078e02ff */
[----:B------:R-:W-:Y:S01]  /*22c0*/  MOV R14, RZ ;  /* 0x000000ff000e7202 */ /* 0x000fe20000000f00 */
[----:B------:R-:W-:Y:S01]  /*22d0*/  BSSY.RECONVERGENT B0, `(.L_x_218) ;  /* 0x0000040000007945 */ /* 0x000fe20003800200 */
[----:B------:R-:W0:Y:S01]  /*22e0*/  I2F.U32.RP R16, R13 ;  /* 0x0000000d00107306 */ /* 0x000e220000209000 */
[----:B------:R-:W-:Y:S01]  /*22f0*/  IABS R0, UR19 ;  /* 0x0000001300007c13 */ /* 0x000fe20008000000 */
[----:B------:R-:W-:Y:S01]  /*2300*/  IMAD R3, R9, R4, R3 ;  /* 0x0000000409037224 */ /* 0x000fe200078e0203 */
[----:B------:R-:W-:Y:S02]  /*2310*/  IABS R11, R24 ;  /* 0x00000018000b7213 */ /* 0x000fe40000000000 */
[----:B------:R-:W-:-:S04]  /*2320*/  LOP3.LUT R4, R24, UR19, RZ, 0x3c, !PT ;  /* 0x0000001318047c12 */ /* 0x000fc8000f8e3cff */
[----:B------:R-:W-:Y:S01]  /*2330*/  ISETP.GE.AND P0, PT, R4, RZ, PT ;  /* 0x000000ff0400720c */ /* 0x000fe20003f06270 */
[----:B0-----:R-:W0:Y:S02]  /*2340*/  MUFU.RCP R15, R16 ;  /* 0x00000010000f7308 */ /* 0x001e240000001000 */
[----:B0-----:R-:W-:-:S06]  /*2350*/  VIADD R15, R15, 0xffffffe ;  /* 0x0ffffffe0f0f7836 */ /* 0x001fcc0000000000 */
[----:B------:R-:W0:Y:S02]  /*2360*/  F2I.FTZ.U32.TRUNC.NTZ R15, R15 ;  /* 0x0000000f000f7305 */ /* 0x000e24000021f000 */
[----:B0-----:R-:W-:-:S04]  /*2370*/  IMAD.MOV R12, RZ, RZ, -R15 ;  /* 0x000000ffff0c7224 */ /* 0x001fc800078e0a0f */
[----:B------:R-:W-:-:S04]  /*2380*/  IMAD R12, R12, R13, RZ ;  /* 0x0000000d0c0c7224 */ /* 0x000fc800078e02ff */
[----:B------:R-:W-:-:S04]  /*2390*/  IMAD.HI.U32 R14, R15, R12, R14 ;  /* 0x0000000c0f0e7227 */ /* 0x000fc800078e000e */
[----:B------:R-:W-:Y:S02]  /*23a0*/  IMAD.MOV R12, RZ, RZ, -R0 ;  /* 0x000000ffff0c7224 */ /* 0x000fe400078e0a00 */
[----:B------:R-:W-:-:S04]  /*23b0*/  IMAD.HI.U32 R0, R14, R11, RZ ;  /* 0x0000000b0e007227 */ /* 0x000fc800078e00ff */
[----:B------:R-:W-:Y:S02]  /*23c0*/  IMAD R12, R0, R12, R11 ;  /* 0x0000000c000c7224 */ /* 0x000fe400078e020b */
[----:B------:R-:W-:-:S03]  /*23d0*/  IMAD.WIDE.U32 R14, R9, R10, RZ ;  /* 0x0000000a090e7225 */ /* 0x000fc600078e00ff */
[----:B------:R-:W-:Y:S01]  /*23e0*/  ISETP.GT.U32.AND P1, PT, R13, R12, PT ;  /* 0x0000000c0d00720c */ /* 0x000fe20003f24070 */
[----:B------:R-:W-:Y:S02]  /*23f0*/  IMAD.IADD R3, R15, 0x1, R3 ;  /* 0x000000010f037824 */ /* 0x000fe400078e0203 */
[----:B------:R-:W-:-:S04]  /*2400*/  IMAD.WIDE.U32 R32, R14, R30, RZ ;  /* 0x0000001e0e207225 */ /* 0x000fc800078e00ff */
[----:B------:R-:W-:-:S04]  /*2410*/  IMAD R3, R3, R30, RZ ;  /* 0x0000001e03037224 */ /* 0x000fc800078e02ff */
[----:B------:R-:W-:Y:S02]  /*2420*/  IMAD R3, R31, R14, R3 ;  /* 0x0000000e1f037224 */ /* 0x000fe400078e0203 */
[-C--:B------:R-:W-:Y:S02]  /*2430*/  @!P1 IADD3 R12, PT, PT, R12, -R13.reuse, RZ ;  /* 0x8000000d0c0c9210 */ /* 0x080fe40007ffe0ff */
[----:B------:R-:W-:Y:S02]  /*2440*/  @!P1 IADD3 R0, PT, PT, R0, 0x1, RZ ;  /* 0x0000000100009810 */ /* 0x000fe40007ffe0ff */
[----:B------:R-:W-:Y:S01]  /*2450*/  ISETP.GE.U32.AND P2, PT, R12, R13, PT ;  /* 0x0000000d0c00720c */ /* 0x000fe20003f46070 */
[----:B------:R-:W-:Y:S01]  /*2460*/  IMAD.IADD R13, R33, 0x1, R3 ;  /* 0x00000001210d7824 */ /* 0x000fe200078e0203 */
[----:B------:R-:W-:-:S11]  /*2470*/  ISETP.NE.AND P1, PT, RZ, UR19, PT ;  /* 0x00000013ff007c0c */ /* 0x000fd6000bf25270 */
[----:B------:R-:W-:-:S05]  /*2480*/  @P2 VIADD R0, R0, 0x1 ;  /* 0x0000000100002836 */ /* 0x000fca0000000000 */
[----:B------:R-:W-:Y:S02]  /*2490*/  MOV R4, R0 ;  /* 0x0000000000047202 */ /* 0x000fe40000000f00 */
[----:B------:R-:W-:Y:S02]  /*24a0*/  LOP3.LUT R0, R27, R13, RZ, 0xfc, !PT ;  /* 0x0000000d1b007212 */ /* 0x000fe400078efcff */
[----:B------:R-:W-:Y:S02]  /*24b0*/  @!P0 IADD3 R4, PT, PT, -R4, RZ, RZ ;  /* 0x000000ff04048210 */ /* 0x000fe40007ffe1ff */
[----:B------:R-:W-:Y:S02]  /*24c0*/  ISETP.NE.U32.AND P0, PT, R0, RZ, PT ;  /* 0x000000ff0000720c */ /* 0x000fe40003f05070 */
[----:B------:R-:W-:-:S04]  /*24d0*/  @!P1 LOP3.LUT R4, RZ, UR19, RZ, 0x33, !PT ;  /* 0x00000013ff049c12 */ /* 0x000fc8000f8e33ff */
[----:B------:R-:W-:-:S05]  /*24e0*/  IADD3 R3, PT, PT, -R4, RZ, RZ ;  /* 0x000000ff04037210 */ /* 0x000fca0007ffe1ff */
        /* <DEDUP_REMOVED lines=23> */
.L_x_219:
[----:B------:R-:W-:Y:S01]  /*2660*/  IMAD.MOV.U32 R24, RZ, RZ, R26 ;  /* 0x000000ffff187224 */ /* 0x000fe200078e001a */
[----:B------:R-:W-:Y:S01]  /*2670*/  MOV R15, R27 ;  /* 0x0000001b000f7202 */ /* 0x000fe20000000f00 */
[----:B------:R-:W-:Y:S01]  /*2680*/  IMAD.MOV.U32 R16, RZ, RZ, R32 ;  /* 0x000000ffff107224 */ /* 0x000fe200078e0020 */
[----:B------:R-:W-:Y:S02]  /*2690*/  MOV R14, 0x26b0 ;  /* 0x000026b0000e7802 */ /* 0x000fe40000000f00 */
[----:B------:R-:W-:Y:S05]  /*26a0*/  CALL.REL.NOINC `($__internal_5_$__cuda_sm20_div_s64) ;  /* 0x0000001800487944 */ /* 0x000fea0003c00000 */
[----:B------:R-:W-:-:S05]  /*26b0*/  IADD3 R27, PT, PT, -R0, RZ, RZ ;  /* 0x000000ff001b7210 */ /* 0x000fca0007ffe1ff */
[----:B------:R-:W-:Y:S02]  /*26c0*/  IMAD R27, R27, R32, R26 ;  /* 0x000000201b1b7224 */ /* 0x000fe400078e021a */
.L_x_220:
[----:B------:R-:W-:Y:S05]  /*26d0*/  BSYNC.RECONVERGENT B0 ;  /* 0x0000000000007941 */ /* 0x000fea0003800200 */
.L_x_218:
[----:B------:R-:W-:Y:S01]  /*26e0*/  IABS R24, R10 ;  /* 0x0000000a00187213 */ /* 0x000fe20000000000 */
[----:B------:R-:W0:Y:S01]  /*26f0*/  LDCU UR12, c[0x0][0x430] ;  /* 0x00008600ff0c77ac */ /* 0x000e220008000800 */
[----:B------:R-:W-:Y:S02]  /*2700*/  IABS R12, R9 ;  /* 0x00000009000c7213 */ /* 0x000fe40000000000 */
[----:B------:R-:W1:Y:S01]  /*2710*/  I2F.U32.RP R14, R24 ;  /* 0x00000018000e7306 */ /* 0x000e620000209000 */
[----:B------:R-:W-:Y:S01]  /*2720*/  IABS R19, R8 ;  /* 0x0000000800137213 */ /* 0x000fe20000000000 */
[----:B------:R-:W2:Y:S01]  /*2730*/  LDCU UR4, c[0x0][0x434] ;  /* 0x00008680ff0477ac */ /* 0x000ea20008000800 */
[----:B------:R-:W-:Y:S02]  /*2740*/  IABS R11, R7 ;  /* 0x00000007000b7213 */ /* 0x000fe40000000000 */
[----:B------:R-:W-:Y:S01]  /*2750*/  IABS R25, R10 ;  /* 0x0000000a00197213 */ /* 0x000fe20000000000 */
[----:B------:R-:W-:Y:S01]  /*2760*/  UIMAD UR13, UR7, UR8, URZ ;  /* 0x00000008070d72a4 */ /* 0x000fe2000f8e02ff */
[----:B------:R-:W-:Y:S01]  /*2770*/  ISETP.NE.AND P5, PT, R9, RZ, PT ;  /* 0x000000ff0900720c */ /* 0x000fe20003fa5270 */
[----:B------:R-:W3:Y:S01]  /*2780*/  I2F.U32.RP R18, R12 ;  /* 0x0000000c00127306 */ /* 0x000ee20000209000 */
[----:B------:R-:W-:Y:S01]  /*2790*/  IADD3 R25, PT, PT, RZ, -R25, RZ ;  /* 0x80000019ff197210 */ /* 0x000fe20007ffe0ff */
[----:B0-----:R-:W-:-:S06]  /*27a0*/  USEL UR12, UR12, 0x1, UP0 ;  /* 0x000000010c0c7887 */ /* 0x001fcc0008000000 */
[----:B-1----:R-:W0:Y:S01]  /*27b0*/  MUFU.RCP R14, R14 ;  /* 0x0000000e000e7308 */ /* 0x002e220000001000 */
[----:B------:R-:W-:Y:S02]  /*27c0*/  USHF.R.S32.HI UR5, URZ, 0x1f, UR12 ;  /* 0x0000001fff057899 */ /* 0x000fe4000801140c */
[----:B--2---:R-:W-:-:S05]  /*27d0*/  UIMAD UR4, UR12, UR4, URZ ;  /* 0x000000040c0472a4 */ /* 0x004fca000f8e02ff */
[----:B---3--:R-:W1:Y:S08]  /*27e0*/  MUFU.RCP R13, R18 ;  /* 0x00000012000d7308 */ /* 0x008e700000001000 */
[----:B------:R-:W-:Y:S01]  /*27f0*/  I2F.U32.RP R16, R19 ;  /* 0x0000001300107306 */ /* 0x000fe20000209000 */
[----:B0-----:R-:W-:-:S07]  /*2800*/  VIADD R30, R14, 0xffffffe ;  /* 0x0ffffffe0e1e7836 */ /* 0x001fce0000000000 */
[----:B------:R-:W0:Y:S01]  /*2810*/  F2I.FTZ.U32.TRUNC.NTZ R31, R30 ;  /* 0x0000001e001f7305 */ /* 0x000e22000021f000 */
[----:B-1----:R-:W-:-:S07]  /*2820*/  VIADD R14, R13, 0xffffffe ;  /* 0x0ffffffe0d0e7836 */ /* 0x002fce0000000000 */
[----:B------:R1:W-:Y:S01]  /*2830*/  F2I.FTZ.U32.TRUNC.NTZ R15, R14 ;  /* 0x0000000e000f7305 */ /* 0x0003e2000021f000 */
[----:B0-----:R-:W-:Y:S01]  /*2840*/  IADD3 R13, PT, PT, RZ, -R31, RZ ;  /* 0x8000001fff0d7210 */ /* 0x001fe20007ffe0ff */
[----:B------:R-:W-:-:S06]  /*2850*/  IMAD.MOV.U32 R30, RZ, RZ, RZ ;  /* 0x000000ffff1e7224 */ /* 0x000fcc00078e00ff */
[----:B------:R-:W0:Y:S01]  /*2860*/  I2F.U32.RP R28, R11 ;  /* 0x0000000b001c7306 */ /* 0x000e220000209000 */
[----:B------:R-:W-:Y:S02]  /*2870*/  IMAD R13, R13, R24, RZ ;  /* 0x000000180d0d7224 */ /* 0x000fe400078e02ff */
[----:B-1----:R-:W-:-:S05]  /*2880*/  IMAD.MOV.U32 R14, RZ, RZ, RZ ;  /* 0x000000ffff0e7224 */ /* 0x002fca00078e00ff */
[----:B------:R1:W2:Y:S08]  /*2890*/  MUFU.RCP R22, R16 ;  /* 0x0000001000167308 */ /* 0x0002b00000001000 */
[----:B0-----:R-:W0:Y:S01]  /*28a0*/  MUFU.RCP R28, R28 ;  /* 0x0000001c001c7308 */ /* 0x001e220000001000 */
[----:B-1----:R-:W-:-:S04]  /*28b0*/  IMAD.HI.U32 R16, R31, R13, R30 ;  /* 0x0000000d1f107227 */ /* 0x002fc800078e001e */
[--C-:B------:R-:W-:Y:S02]  /*28c0*/  IMAD.MOV R13, RZ, RZ, -R15.reuse ;  /* 0x000000ffff0d7224 */ /* 0x100fe400078e0a0f */
[----:B--2---:R-:W-:Y:S02]  /*28d0*/  VIADD R22, R22, 0xffffffe ;  /* 0x0ffffffe16167836 */ /* 0x004fe40000000000 */
[----:B------:R-:W-:Y:S02]  /*28e0*/  IMAD R13, R13, R12, RZ ;  /* 0x0000000c0d0d7224 */ /* 0x000fe400078e02ff */
[----:B------:R-:W1:Y:S01]  /*28f0*/  F2I.FTZ.U32.TRUNC.NTZ R23, R22 ;  /* 0x0000001600177305 */ /* 0x000e62000021f000 */
[----:B0-----:R-:W-:Y:S02]  /*2900*/  VIADD R28, R28, 0xffffffe ;  /* 0x0ffffffe1c1c7836 */ /* 0x001fe40000000000 */
[----:B------:R-:W-:Y:S01]  /*2910*/  IMAD.HI.U32 R14, R15, R13, R14 ;  /* 0x0000000d0f0e7227 */ /* 0x000fe200078e000e */
[----:B------:R-:W-:-:S04]  /*2920*/  IABS R15, R27 ;  /* 0x0000001b000f7213 */ /* 0x000fc80000000000 */
[----:B------:R-:W0:Y:S01]  /*2930*/  F2I.FTZ.U32.TRUNC.NTZ R29, R28 ;  /* 0x0000001c001d7305 */ /* 0x000e22000021f000 */
[----:B------:R-:W-:-:S04]  /*2940*/  IMAD.HI.U32 R16, R16, R15, RZ ;  /* 0x0000000f10107227 */ /* 0x000fc800078e00ff */
[----:B------:R-:W-:Y:S02]  /*2950*/  IMAD R25, R16, R25, R15 ;  /* 0x0000001910197224 */ /* 0x000fe400078e020f */
[----:B------:R-:W2:Y:S01]  /*2960*/  LDC R15, c[0x0][0x3e0] ;  /* 0x0000f800ff0f7b82 */ /* 0x000ea20000000800 */
[----:B-1----:R-:W-:Y:S01]  /*2970*/  IADD3 R18, PT, PT, RZ, -R23, RZ ;  /* 0x80000017ff127210 */ /* 0x002fe20007ffe0ff */
[----:B------:R-:W-:Y:S01]  /*2980*/  IMAD.MOV.U32 R22, RZ, RZ, RZ ;  /* 0x000000ffff167224 */ /* 0x000fe200078e00ff */
[----:B------:R-:W-:-:S03]  /*2990*/  ISETP.GT.U32.AND P1, PT, R24, R25, PT ;  /* 0x000000191800720c */ /* 0x000fc60003f24070 */
[----:B------:R-:W-:Y:S02]  /*29a0*/  IMAD R13, R18, R19, RZ ;  /* 0x00000013120d7224 */ /* 0x000fe400078e02ff */
[----:B0-----:R-:W-:Y:S02]  /*29b0*/  IMAD.MOV R18, RZ, RZ, -R29 ;  /* 0x000000ffff127224 */ /* 0x001fe400078e0a1d */
[----:B------:R-:W-:-:S04]  /*29c0*/  IMAD.HI.U32 R23, R23, R13, R22 ;  /* 0x0000000d17177227 */ /* 0x000fc800078e0016 */
[----:B------:R-:W-:Y:S02]  /*29d0*/  IMAD R13, R18, R11, RZ ;  /* 0x0000000b120d7224 */ /* 0x000fe400078e02ff */
[----:B------:R-:W-:Y:S01]  /*29e0*/  @!P1 IMAD.IADD R25, R25, 0x1, -R24 ;  /* 0x0000000119199824 */ /* 0x000fe200078e0a18 */
[----:B------:R-:W-:Y:S01]  /*29f0*/  @!P1 IADD3 R16, PT, PT, R16, 0x1, RZ ;  /* 0x0000000110109810 */ /* 0x000fe20007ffe0ff */
[----:B------:R-:W-:Y:S01]  /*2a00*/  IMAD.MOV.U32 R28, RZ, RZ, RZ ;  /* 0x000000ffff1c7224 */ /* 0x000fe200078e00ff */
[----:B------:R-:W-:Y:S02]  /*2a10*/  ISETP.NE.AND P1, PT, R10, RZ, PT ;  /* 0x000000ff0a00720c */ /* 0x000fe40003f25270 */
[----:B------:R-:W-:Y:S01]  /*2a20*/  ISETP.GE.U32.AND P3, PT, R25, R24, PT ;  /* 0x000000181900720c */ /* 0x000fe20003f66070 */
[----:B------:R-:W-:Y:S01]  /*2a30*/  IMAD.HI.U32 R13, R29, R13, R28 ;  /* 0x0000000d1d0d7227 */ /* 0x000fe200078e001c */
[----:B------:R-:W-:Y:S02]  /*2a40*/  IABS R24, R0 ;  /* 0x0000000000187213 */ /* 0x000fe40000000000 */
[----:B--2---:R-:W-:-:S03]  /*2a50*/  ISETP.LT.U32.AND P0, PT, R15, 0x1, PT ;  /* 0x000000010f00780c */ /* 0x004fc60003f01070 */
[----:B------:R-:W-:Y:S01]  /*2a60*/  IMAD.HI.U32 R23, R23, R24, RZ ;  /* 0x0000001817177227 */ /* 0x000fe200078e00ff */
[----:B------:R-:W-:Y:S02]  /*2a70*/  ISETP.LT.AND.EX P0, PT, R2, RZ, PT, P0 ;  /* 0x000000ff0200720c */ /* 0x000fe40003f01300 */
[----:B------:R-:W-:Y:S02]  /*2a80*/  IABS R2, R8 ;  /* 0x0000000800027213 */ /* 0x000fe40000000000 */
[----:B------:R-:W-:Y:S01]  /*2a90*/  SEL R15, R15, 0x1, P0 ;  /* 0x000000010f0f7807 */ /* 0x000fe20000000000 */
[----:B------:R-:W-:Y:S02]  /*2aa0*/  @P3 VIADD R16, R16, 0x1 ;  /* 0x0000000110103836 */ /* 0x000fe40000000000 */
[----:B------:R-:W-:Y:S01]  /*2ab0*/  IMAD.MOV R2, RZ, RZ, -R2 ;  /* 0x000000ffff027224 */ /* 0x000fe200078e0a02 */
[----:B------:R-:W-:-:S03]  /*2ac0*/  IABS R18, R15 ;  /* 0x0000000f00127213 */ /* 0x000fc60000000000 */
[----:B------:R-:W-:Y:S01]  /*2ad0*/  IMAD R2, R23, R2, R24 ;  /* 0x0000000217027224 */ /* 0x000fe200078e0218 */
[----:B------:R-:W0:Y:S01]  /*2ae0*/  I2F.U32.RP R22, R18 ;  /* 0x0000001200167306 */ /* 0x000e220000209000 */
[----:B------:R-:W-:-:S03]  /*2af0*/  LOP3.LUT R24, R27, R10, RZ, 0x3c, !PT ;  /* 0x0000000a1b187212 */ /* 0x000fc600078e3cff */
[----:B------:R-:W-:Y:S02]  /*2b00*/  ISETP.GT.U32.AND P2, PT, R19, R2, PT ;  /* 0x000000021300720c */ /* 0x000fe40003f44070 */
[----:B------:R-:W-:Y:S02]  /*2b10*/  ISETP.GE.AND P0, PT, R24, RZ, PT ;  /* 0x000000ff1800720c */ /* 0x000fe40003f06270 */
[----:B0-----:R-:W0:Y:S09]  /*2b20*/  MUFU.RCP R22, R22 ;  /* 0x0000001600167308 */ /* 0x001e320000001000 */
[----:B------:R-:W-:Y:S01]  /*2b30*/  @!P2 IADD3 R2, PT, PT, R2, -R19, RZ ;  /* 0x800000130202a210 */ /* 0x000fe20007ffe0ff */
[----:B------:R-:W-:Y:S01]  /*2b40*/  @!P2 VIADD R23, R23, 0x1 ;  /* 0x000000011717a836 */ /* 0x000fe20000000000 */
[----:B------:R-:W-:Y:S01]  /*2b50*/  ISETP.NE.AND P2, PT, R8, RZ, PT ;  /* 0x000000ff0800720c */ /* 0x000fe20003f45270 */
[----:B------:R-:W-:Y:S01]  /*2b60*/  @!P0 IMAD.MOV R16, RZ, RZ, -R16 ;  /* 0x000000ffff108224 */ /* 0x000fe200078e0a10 */
[----:B------:R-:W-:-:S02]  /*2b70*/  @!P1 LOP3.LUT R16, RZ, R10, RZ, 0x33, !PT ;  /* 0x0000000aff109212 */ /* 0x000fc400078e33ff */
[----:B------:R-:W-:Y:S02]  /*2b80*/  ISETP.GE.U32.AND P0, PT, R2, R19, PT ;  /* 0x000000130200720c */ /* 0x000fe40003f06070 */
[----:B------:R-:W-:-:S05]  /*2b90*/  IABS R19, R9 ;  /* 0x0000000900137213 */ /* 0x000fca0000000000 */
[----:B------:R-:W-:Y:S02]  /*2ba0*/  IMAD.MOV R19, RZ, RZ, -R19 ;  /* 0x000000ffff137224 */ /* 0x000fe400078e0a13 */
[----:B0-----:R-:W-:Y:S01]  /*2bb0*/  VIADD R24, R22, 0xffffffe ;  /* 0x0ffffffe16187836 */ /* 0x001fe20000000000 */
[----:B------:R-:W-:-:S03]  /*2bc0*/  IABS R22, R16 ;  /* 0x0000001000167213 */ /* 0x000fc60000000000 */
[----:B------:R-:W-:Y:S01]  /*2bd0*/  @P0 IADD3 R23, PT, PT, R23, 0x1, RZ ;  /* 0x0000000117170810 */ /* 0x000fe20007ffe0ff */
[----:B------:R-:W0:Y:S01]  /*2be0*/  F2I.FTZ.U32.TRUNC.NTZ R25, R24 ;  /* 0x0000001800197305 */ /* 0x000e22000021f000 */
[----:B------:R-:W-:-:S04]  /*2bf0*/  IMAD.HI.U32 R14, R14, R22, RZ ;  /* 0x000000160e0e7227 */ /* 0x000fc800078e00ff */
[----:B------:R-:W-:Y:S01]  /*2c00*/  IMAD R29, R14, R19, R22 ;  /* 0x000000130e1d7224 */ /* 0x000fe200078e0216 */
[----:B------:R-:W-:-:S04]  /*2c10*/  LOP3.LUT R19, R0, R8, RZ, 0x3c, !PT ;  /* 0x0000000800137212 */ /* 0x000fc800078e3cff */
[----:B------:R-:W-:Y:S02]  /*2c20*/  ISETP.GE.AND P1, PT, R19, RZ, PT ;  /* 0x000000ff1300720c */ /* 0x000fe40003f26270 */
[----:B------:R-:W-:Y:S01]  /*2c30*/  IABS R19, R4 ;  /* 0x0000000400137213 */ /* 0x000fe20000000000 */
[----:B0-----:R-:W-:Y:S02]  /*2c40*/  IMAD.MOV R2, RZ, RZ, -R25 ;  /* 0x000000ffff027224 */ /* 0x001fe400078e0a19 */
[----:B------:R-:W-:Y:S01]  /*2c50*/  HFMA2 R24, -RZ, RZ, 0, 0 ;  /* 0x00000000ff187431 */ /* 0x000fe200000001ff */
[----:B------:R-:W-:Y:S01]  /*2c60*/  ISETP.GT.U32.AND P3, PT, R12, R29, PT ;  /* 0x0000001d0c00720c */ /* 0x000fe20003f64070 */
[----:B------:R-:W-:Y:S01]  /*2c70*/  IMAD R31, R2, R18, RZ ;  /* 0x00000012021f7224 */ /* 0x000fe200078e02ff */
[----:B------:R-:W-:-:S03]  /*2c80*/  IABS R2, R15 ;  /* 0x0000000f00027213 */ /* 0x000fc60000000000 */
[----:B------:R-:W-:-:S04]  /*2c90*/  IMAD.HI.U32 R24, R25, R31, R24 ;  /* 0x0000001f19187227 */ /* 0x000fc800078e0018 */
[----:B------:R-:W-:Y:S02]  /*2ca0*/  IMAD.MOV R2, RZ, RZ, -R2 ;  /* 0x000000ffff027224 */ /* 0x000fe400078e0a02 */
[----:B------:R-:W-:Y:S02]  /*2cb0*/  IMAD.HI.U32 R24, R24, R19, RZ ;  /* 0x0000001318187227 */ /* 0x000fe400078e00ff */
[----:B------:R-:W-:Y:S02]  /*2cc0*/  @!P3 IADD3 R14, PT, PT, R14, 0x1, RZ ;  /* 0x000000010e0eb810 */ /* 0x000fe40007ffe0ff */
[----:B------:R-:W-:Y:S01]  /*2cd0*/  IMAD R19, R24, R2, R19 ;  /* 0x0000000218137224 */ /* 0x000fe200078e0213 */
[----:B------:R-:W-:Y:S01]  /*2ce0*/  IABS R2, R7 ;  /* 0x0000000700027213 */ /* 0x000fe20000000000 */
[----:B------:R-:W-:Y:S01]  /*2cf0*/  @!P3 IMAD.IADD R29, R29, 0x1, -R12 ;  /* 0x000000011d1db824 */ /* 0x000fe200078e0a0c */
[----:B------:R-:W-:Y:S01]  /*2d00*/  ISETP.NE.AND P3, PT, R7, RZ, PT ;  /* 0x000000ff0700720c */ /* 0x000fe20003f65270 */
[----:B------:R-:W-:Y:S01]  /*2d10*/  @!P1 IMAD.MOV R23, RZ, RZ, -R23 ;  /* 0x000000ffff179224 */ /* 0x000fe200078e0a17 */
[----:B------:R-:W-:Y:S01]  /*2d20*/  ISETP.GT.U32.AND P0, PT, R18, R19, PT ;  /* 0x000000131200720c */ /* 0x000fe20003f04070 */
[----:B------:R-:W-:Y:S01]  /*2d30*/  IMAD.MOV R2, RZ, RZ, -R2 ;  /* 0x000000ffff027224 */ /* 0x000fe200078e0a02 */
[----:B------:R-:W-:-:S02]  /*2d40*/  @!P2 LOP3.LUT R23, RZ, R8, RZ, 0x33, !PT ;  /* 0x00000008ff17a212 */ /* 0x000fc400078e33ff */
[----:B------:R-:W-:Y:S02]  /*2d50*/  ISETP.GE.U32.AND P6, PT, R29, R12, PT ;  /* 0x0000000c1d00720c */ /* 0x000fe40003fc6070 */
[----:B------:R-:W-:-:S07]  /*2d60*/  IABS R12, R23 ;  /* 0x00000017000c7213 */ /* 0x000fce0000000000 */
[-C--:B------:R-:W-:Y:S01]  /*2d70*/  @!P0 IADD3 R19, PT, PT, R19, -R18.reuse, RZ ;  /* 0x8000001213138210 */ /* 0x080fe20007ffe0ff */
[----:B------:R-:W-:Y:S01]  /*2d80*/  @!P0 VIADD R24, R24, 0x1 ;  /* 0x0000000118188836 */ /* 0x000fe20000000000 */
[----:B------:R-:W-:Y:S02]  /*2d90*/  ISETP.NE.AND P0, PT, R15, RZ, PT ;  /* 0x000000ff0f00720c */ /* 0x000fe40003f05270 */
[----:B------:R-:W-:Y:S01]  /*2da0*/  ISETP.GE.U32.AND P1, PT, R19, R18, PT ;  /* 0x000000121300720c */ /* 0x000fe20003f26070 */
[----:B------:R-:W-:Y:S01]  /*2db0*/  IMAD.HI.U32 R19, R13, R12, RZ ;  /* 0x0000000c0d137227 */ /* 0x000fe200078e00ff */
[----:B------:R-:W-:-:S03]  /*2dc0*/  LOP3.LUT R13, R4, R15, RZ, 0x3c, !PT ;  /* 0x0000000f040d7212 */ /* 0x000fc600078e3cff */
[----:B------:R-:W-:Y:S01]  /*2dd0*/  IMAD R2, R19, R2, R12 ;  /* 0x0000000213027224 */ /* 0x000fe200078e020c */
[----:B------:R-:W-:Y:S01]  /*2de0*/  ISETP.GE.AND P2, PT, R13, RZ, PT ;  /* 0x000000ff0d00720c */ /* 0x000fe20003f46270 */
[----:B------:R-:W-:Y:S01]  /*2df0*/  @P6 VIADD R14, R14, 0x1 ;  /* 0x000000010e0e6836 */ /* 0x000fe20000000000 */
[----:B------:R-:W-:-:S05]  /*2e00*/  LOP3.LUT R12, R16, R9, RZ, 0x3c, !PT ;  /* 0x00000009100c7212 */ /* 0x000fca00078e3cff */
[----:B------:R-:W-:Y:S02]  /*2e10*/  @P1 IADD3 R24, PT, PT, R24, 0x1, RZ ;  /* 0x0000000118181810 */ /* 0x000fe40007ffe0ff */
[----:B------:R-:W-:-:S04]  /*2e20*/  ISETP.GT.U32.AND P1, PT, R11, R2, PT ;  /* 0x000000020b00720c */ /* 0x000fc80003f24070 */
[----:B------:R-:W-:Y:S01]  /*2e30*/  @!P2 IMAD.MOV R24, RZ, RZ, -R24 ;  /* 0x000000ffff18a224 */ /* 0x000fe200078e0a18 */
[----:B------:R-:W-:Y:S02]  /*2e40*/  ISETP.GE.AND P2, PT, R12, RZ, PT ;  /* 0x000000ff0c00720c */ /* 0x000fe40003f46270 */
[----:B------:R-:W-:Y:S02]  /*2e50*/  LOP3.LUT R12, R23, R7, RZ, 0x3c, !PT ;  /* 0x00000007170c7212 */ /* 0x000fe400078e3cff */
[----:B------:R-:W-:Y:S02]  /*2e60*/  @!P0 LOP3.LUT R24, RZ, R15, RZ, 0x33, !PT ;  /* 0x0000000fff188212 */ /* 0x000fe400078e33ff */
[----:B------:R-:W-:Y:S02]  /*2e70*/  ISETP.GE.AND P0, PT, R12, RZ, PT ;  /* 0x000000ff0c00720c */ /* 0x000fe40003f06270 */
[----:B------:R-:W-:Y:S02]  /*2e80*/  @!P1 IMAD.IADD R2, R2, 0x1, -R11 ;  /* 0x0000000102029824 */ /* 0x000fe400078e0a0b */
[C---:B------:R-:W-:Y:S01]  /*2e90*/  IMAD.WIDE R12, R24.reuse, UR9, RZ ;  /* 0x00000009180c7c25 */ /* 0x040fe2000f8e02ff */
[----:B------:R-:W-:-:S02]  /*2ea0*/  IADD3 R24, PT, PT, -R24, RZ, RZ ;  /* 0x000000ff18187210 */ /* 0x000fc40007ffe1ff */
[----:B------:R-:W-:Y:S01]  /*2eb0*/  ISETP.GE.U32.AND P4, PT, R2, R11, PT ;  /* 0x0000000b0200720c */ /* 0x000fe20003f86070 */
[----:B------:R-:W-:Y:S01]  /*2ec0*/  @!P1 VIADD R19, R19, 0x1 ;  /* 0x0000000113139836 */ /* 0x000fe20000000000 */
[----:B------:R-:W-:Y:S01]  /*2ed0*/  @!P2 IADD3 R14, PT, PT, -R14, RZ, RZ ;  /* 0x000000ff0e0ea210 */ /* 0x000fe20007ffe1ff */
[C---:B------:R-:W-:Y:S01]  /*2ee0*/  IMAD.WIDE.U32 R12, R3.reuse, UR12, R12 ;  /* 0x0000000c030c7c25 */ /* 0x040fe2000f8e000c */
[----:B------:R-:W-:Y:S01]  /*2ef0*/  @!P5 LOP3.LUT R14, RZ, R9, RZ, 0x33, !PT ;  /* 0x00000009ff0ed212 */ /* 0x000fe200078e33ff */
[----:B------:R-:W-:Y:S02]  /*2f00*/  UIMAD UR12, UR22, UR12, URZ ;  /* 0x0000000c160c72a4 */ /* 0x000fe4000f8e02ff */
[----:B------:R-:W-:Y:S02]  /*2f10*/  IMAD.MOV R2, RZ, RZ, -R16 ;  /* 0x000000ffff027224 */ /* 0x000fe400078e0a10 */
[----:B------:R-:W-:Y:S02]  /*2f20*/  IMAD R13, R3, UR5, R13 ;  /* 0x00000005030d7c24 */ /* 0x000fe4000f8e020d */
[----:B------:R-:W-:Y:S01]  /*2f30*/  IMAD R2, R10, R2, R27 ;  /* 0x000000020a027224 */ /* 0x000fe200078e021b */
[----:B------:R-:W-:Y:S01]  /*2f40*/  IADD3 R10, PT, PT, -R14, RZ, RZ ;  /* 0x000000ff0e0a7210 */ /* 0x000fe20007ffe1ff */
[----:B------:R-:W-:-:S02]  /*2f50*/  @P4 VIADD R19, R19, 0x1 ;  /* 0x0000000113134836 */ /* 0x000fc40000000000 */
[----:B------:R-:W-:Y:S02]  /*2f60*/  IMAD R15, R15, R24, R4 ;  /* 0x000000180f0f7224 */ /* 0x000fe400078e0204 */
[----:B------:R-:W-:Y:S01]  /*2f70*/  @!P0 IMAD.MOV R19, RZ, RZ, -R19 ;  /* 0x000000ffff138224 */ /* 0x000fe200078e0a13 */
[----:B------:R-:W-:Y:S01]  /*2f80*/  @!P3 LOP3.LUT R19, RZ, R7, RZ, 0x33, !PT ;  /* 0x00000007ff13b212 */ /* 0x000fe200078e33ff */
[----:B------:R-:W-:Y:S02]  /*2f90*/  IMAD.MOV R3, RZ, RZ, -R23 ;  /* 0x000000ffff037224 */ /* 0x000fe400078e0a17 */
[----:B------:R-:W-:-:S04]  /*2fa0*/  IMAD.WIDE R12, R15, UR8, R12 ;  /* 0x000000080f0c7c25 */ /* 0x000fc8000f8e020c */
[----:B------:R-:W-:Y:S01]  /*2fb0*/  IMAD.WIDE R24, R2, UR4, RZ ;  /* 0x0000000402187c25 */ /* 0x000fe2000f8e02ff */
[----:B------:R-:W0:Y:S03]  /*2fc0*/  LDCU.64 UR4, c[0x0][0x420] ;  /* 0x00008400ff0477ac */ /* 0x000e260008000a00 */
[----:B------:R-:W-:-:S04]  /*2fd0*/  IMAD.WIDE R14, R14, UR6, RZ ;  /* 0x000000060e0e7c25 */ /* 0x000fc8000f8e02ff */
[----:B------:R-:W-:Y:S02]  /*2fe0*/  IMAD.MOV R4, RZ, RZ, -R19 ;  /* 0x000000ffff047224 */ /* 0x000fe400078e0a13 */
[----:B------:R-:W-:Y:S01]  /*2ff0*/  IMAD R3, R8, R3, R0 ;  /* 0x0000000308037224 */ /* 0x000fe200078e0200 */
[----:B------:R-:W-:Y:S01]  /*3000*/  IADD3 R0, P1, P0, R14, R12, R24 ;  /* 0x0000000c0e007210 */ /* 0x000fe2000783e018 */
[----:B------:R-:W-:Y:S02]  /*3010*/  IMAD R10, R9, R10, R16 ;  /* 0x0000000a090a7224 */ /* 0x000fe400078e0210 */
[----:B------:R-:W-:Y:S01]  /*3020*/  IMAD R7, R7, R4, R23 ;  /* 0x0000000407077224 */ /* 0x000fe200078e0217 */
[----:B------:R-:W-:Y:S01]  /*3030*/  IADD3.X R13, PT, PT, R15, R13, R25, P1, P0 ;  /* 0x0000000d0f0d7210 */ /* 0x000fe20000fe0419 */
[----:B------:R-:W-:-:S04]  /*3040*/  IMAD.WIDE R2, R3, UR12, RZ ;  /* 0x0000000c03027c25 */ /* 0x000fc8000f8e02ff */
        /* <DEDUP_REMOVED lines=11> */
.L_x_215:
[----:B------:R-:W0:Y:S01]  /*3100*/  LDC.64 R2, c[0x0][0x420] ;  /* 0x00010800ff027b82 */ /* 0x000e220000000a00 */
[----:B------:R-:W-:-:S05]  /*3110*/  IADD3 R11, PT, PT, R11, UR20, RZ ;  /* 0x000000140b0b7c10 */ /* 0x000fca000fffe0ff */
[----:B0-----:R-:W-:-:S05]  /*3120*/  IMAD.WIDE.U32 R2, R11, 0x4, R2 ;  /* 0x000000040b027825 */ /* 0x001fca00078e0002 */
[----:B------:R1:W-:Y:S02]  /*3130*/  STG.E desc[UR10][R2.64], R20 ;  /* 0x0000001402007986 */ /* 0x0003e4000c10190a */
.L_x_214:
[----:B------:R-:W-:Y:S05]  /*3140*/  BSYNC.RECONVERGENT B1 ;  /* 0x0000000000017941 */ /* 0x000fea0003800200 */
.L_x_213:
[----:B------:R-:W2:Y:S01]  /*3150*/  LDCU UR6, c[0x0][0x534] ;  /* 0x0000a680ff0677ac */ /* 0x000ea20008000800 */
[----:B01----:R-:W-:Y:S01]  /*3160*/  LOP3.LUT R2, R17, 0x3, RZ, 0xc0, !PT ;  /* 0x0000000311027812 */ /* 0x003fe200078ec0ff */
[----:B------:R-:W-:Y:S03]  /*3170*/  BSSY.RECONVERGENT B0, `(.L_x_221) ;  /* 0x000000e000007945 */ /* 0x000fe60003800200 */
[----:B--2---:R-:W-:-:S04]  /*3180*/  ISETP.GE.AND P0, PT, R2, UR6, PT ;  /* 0x0000000602007c0c */ /* 0x004fc8000bf06270 */
[----:B------:R-:W-:-:S13]  /*3190*/  ISETP.GT.U32.OR P0, PT, R17, 0xf, P0 ;  /* 0x0000000f1100780c */ /* 0x000fda0000704470 */
[----:B------:R-:W-:Y:S05]  /*31a0*/  @P0 BRA `(.L_x_222) ;  /* 0x0000000000280947 */ /* 0x000fea0003800000 */
[----:B------:R-:W0:Y:S01]  /*31b0*/  S2R R0, SR_CgaCtaId ;  /* 0x0000000000007919 */ /* 0x000e220000008800 */
[----:B------:R-:W-:Y:S01]  /*31c0*/  FADD.FTZ R4, -R20, R21 ;  /* 0x0000001514047221 */ /* 0x000fe20000010100 */
[----:B------:R-:W-:-:S03]  /*31d0*/  MOV R3, 0x400 ;  /* 0x0000040000037802 */ /* 0x000fc60000000f00 */
[----:B------:R-:W-:-:S06]  /*31e0*/  FMUL.FTZ R4, R4, 1.4426950216293334961 ;  /* 0x3fb8aa3b04047820 */ /* 0x000fcc0000410000 */
[----:B------:R-:W1:Y:S01]  /*31f0*/  MUFU.EX2 R4, R4 ;  /* 0x0000000400047308 */ /* 0x000e620000000800 */
[----:B0-----:R-:W-:Y:S02]  /*3200*/  LEA R3, R0, R3, 0x18 ;  /* 0x0000000300037211 */ /* 0x001fe400078ec0ff */
[----:B------:R-:W-:-:S03]  /*3210*/  LOP3.LUT R0, R17, 0x3fc, RZ, 0xc0, !PT ;  /* 0x000003fc11007812 */ /* 0x000fc600078ec0ff */
[----:B------:R-:W-:-:S05]  /*3220*/  IMAD R3, R2, 0x14, R3 ;  /* 0x0000001402037824 */ /* 0x000fca00078e0203 */
[----:B------:R-:W-:-:S05]  /*3230*/  IADD3 R3, PT, PT, R3, R0, RZ ;  /* 0x0000000003037210 */ /* 0x000fca0007ffe0ff */
[----:B-1----:R0:W-:Y:S02]  /*3240*/  STS [R3], R4 ;  /* 0x0000000403007388 */ /* 0x0021e40000000800 */
.L_x_222:
[----:B------:R-:W-:Y:S05]  /*3250*/  BSYNC.RECONVERGENT B0 ;  /* 0x0000000000007941 */ /* 0x000fea0003800200 */
.L_x_221:
[----:B------:R-:W-:Y:S01]  /*3260*/  BAR.SYNC.DEFER_BLOCKING 0x0 ;  /* 0x0000000000007b1d */ /* 0x000fe20000010000 */
[----:B------:R-:W-:Y:S01]  /*3270*/  UISETP.GE.AND UP0, UPT, UR6, 0x1, UPT ;  /* 0x000000010600788c */ /* 0x000fe2000bf06270 */
[----:B------:R-:W-:Y:S01]  /*3280*/  SHF.R.U32.HI R13, RZ, 0x5, R17 ;  /* 0x00000005ff0d7819 */ /* 0x000fe20000011611 */
[----:B------:R-:W-:Y:S01]  /*3290*/  IMAD.SHL.U32 R17, R17, 0x4, RZ ;  /* 0x0000000411117824 */ /* 0x000fe200078e00ff */
[----:B0-----:R-:W-:Y:S01]  /*32a0*/  CS2R R2, SRZ ;  /* 0x0000000000027805 */ /* 0x001fe2000001ff00 */
        /* <DEDUP_REMOVED lines=38> */
.L_x_233:
        /* <DEDUP_REMOVED lines=9> */
.L_x_226:
[----:B------:R-:W-:Y:S05]  /*35a0*/  BSYNC.RECONVERGENT B0 ;  /* 0x0000000000007941 */ /* 0x000fea0003800200 */
.L_x_225:
        /* <DEDUP_REMOVED lines=12> */
.L_x_228:
[----:B------:R-:W-:Y:S05]  /*3670*/  BSYNC.RECONVERGENT B0 ;  /* 0x0000000000007941 */ /* 0x000fea0003800200 */
.L_x_227:
        /* <DEDUP_REMOVED lines=12> */
.L_x_230:
[----:B------:R-:W-:Y:S05]  /*3740*/  BSYNC.RECONVERGENT B0 ;  /* 0x0000000000007941 */ /* 0x000fea0003800200 */
.L_x_229:
        /* <DEDUP_REMOVED lines=12> */
.L_x_232:
[----:B------:R-:W-:Y:S05]  /*3810*/  BSYNC.RECONVERGENT B0 ;  /* 0x0000000000007941 */ /* 0x000fea0003800200 */
.L_x_231:
        /* <DEDUP_REMOVED lines=11> */
.L_x_224:
        /* <DEDUP_REMOVED lines=11> */
.L_x_236:
        /* <DEDUP_REMOVED lines=8> */
.L_x_235:
[----:B------:R-:W-:Y:S05]  /*3a00*/  BSYNC.RECONVERGENT B0 ;  /* 0x0000000000007941 */ /* 0x000fea0003800200 */
.L_x_234:
        /* <DEDUP_REMOVED lines=9> */
.L_x_223:
        /* <DEDUP_REMOVED lines=83> */
        .weak           $__internal_5_$__cuda_sm20_div_s64
        .type           $__internal_5_$__cuda_sm20_div_s64,@function
        .size           $__internal_5_$__cuda_sm20_div_s64,(.L_x_14885 - $__internal_5_$__cuda_sm20_div_s64)
$__internal_5_$__cuda_sm20_div_s64:
        /* <DEDUP_REMOVED lines=13> */
[----:B------:R-:W-:Y:S01]  /*40a0*/  IMAD R19, R28, R23, R19 ;  /* 0x000000171c137224 */ /* 0x000fe200078e0213 */
[----:B------:R-:W-:-:S03]  /*40b0*/  IADD3 R11, P0, PT, RZ, -R18, RZ ;  /* 0x80000012ff0b7210 */ /* 0x000fc60007f1e0ff */
[----:B------:R-:W-:Y:S02]  /*40c0*/  IMAD R0, R29, R22, R19 ;  /* 0x000000161d007224 */ /* 0x000fe400078e0213 */
[----:B------:R-:W-:-:S04]  /*40d0*/  IMAD.HI.U32 R18, R28, R11, RZ ;  /* 0x0000000b1c127227 */ /* 0x000fc800078e00ff */
[----:B------:R-:W-:Y:S02]  /*40e0*/  IMAD.X R0, RZ, RZ, ~R0, P0 ;  /* 0x000000ffff007224 */ /* 0x000fe400000e0e00 */
[----:B------:R-:W-:Y:S02]  /*40f0*/  IMAD.MOV.U32 R19, RZ, RZ, R28 ;  /* 0x000000ffff137224 */ /* 0x000fe400078e001c */
[----:B------:R-:W-:-:S04]  /*4100*/  IMAD.WIDE.U32 R18, P0, R28, R0, R18 ;  /* 0x000000001c127225 */ /* 0x000fc80007800012 */
[----:B------:R-:W-:-:S04]  /*4110*/  IMAD.HI.U32 R11, P1, R29, R11, R18 ;  /* 0x0000000b1d0b7227 */ /* 0x000fc80007820012 */
[----:B------:R-:W-:-:S04]  /*4120*/  IMAD.HI.U32 R18, R29, R0, RZ ;  /* 0x000000001d127227 */ /* 0x000fc800078e00ff */
[----:B------:R-:W-:Y:S02]  /*4130*/  IMAD R0, R29, R0, RZ ;  /* 0x000000001d007224 */ /* 0x000fe400078e02ff */
[----:B------:R-:W-:-:S03]  /*4140*/  IMAD.X R18, R18, 0x1, R29, P0 ;  /* 0x0000000112127824 */ /* 0x000fc600000e061d */
[----:B------:R-:W-:-:S04]  /*4150*/  IADD3 R29, P0, PT, R0, R11, RZ ;  /* 0x0000000b001d7210 */ /* 0x000fc80007f1e0ff */
[----:B------:R-:W-:Y:S01]  /*4160*/  IADD3.X R18, PT, PT, RZ, RZ, R18, P0, P1 ;  /* 0x000000ffff127210 */ /* 0x000fe200007e2412 */
[----:B------:R-:W-:Y:S01]  /*4170*/  IMAD.WIDE.U32 R34, R29, R22, RZ ;  /* 0x000000161d227225 */ /* 0x000fe200078e00ff */
[----:B------:R-:W-:-:S03]  /*4180*/  ISETP.GE.AND P1, PT, R15, RZ, PT ;  /* 0x000000ff0f00720c */ /* 0x000fc60003f26270 */
[----:B------:R-:W-:Y:S01]  /*4190*/  IMAD R11, R29, R23, R35 ;  /* 0x000000171d0b7224 */ /* 0x000fe200078e0223 */
[----:B------:R-:W-:-:S03]  /*41a0*/  IADD3 R19, P0, PT, RZ, -R34, RZ ;  /* 0x80000022ff137210 */ /* 0x000fc60007f1e0ff */
[----:B------:R-:W-:Y:S02]  /*41b0*/  IMAD R11, R18, R22, R11 ;  /* 0x00000016120b7224 */ /* 0x000fe400078e020b */
[----:B------:R-:W-:-:S03]  /*41c0*/  IMAD.HI.U32 R28, R29, R19, RZ ;  /* 0x000000131d1c7227 */ /* 0x000fc600078e00ff */
[----:B------:R-:W-:-:S05]  /*41d0*/  IADD3.X R11, PT, PT, RZ, ~R11, RZ, P0, !PT ;  /* 0x8000000bff0b7210 */ /* 0x000fca00007fe4ff */
[----:B------:R-:W-:-:S04]  /*41e0*/  IMAD.WIDE.U32 R28, P0, R29, R11, R28 ;  /* 0x0000000b1d1c7225 */ /* 0x000fc8000780001c */
[----:B------:R-:W-:-:S04]  /*41f0*/  IMAD.HI.U32 R12, P3, R18, R19, R28 ;  /* 0x00000013120c7227 */ /* 0x000fc8000786001c */
[----:B------:R-:W-:-:S04]  /*4200*/  IMAD.HI.U32 R19, R18, R11, RZ ;  /* 0x0000000b12137227 */ /* 0x000fc800078e00ff */
[----:B------:R-:W-:Y:S01]  /*4210*/  IMAD.X R0, R19, 0x1, R18, P0 ;  /* 0x0000000113007824 */ /* 0x000fe200000e0612 */
[-C--:B------:R-:W-:Y:S01]  /*4220*/  IADD3 R25, P0, PT, RZ, -R24.reuse, RZ ;  /* 0x80000018ff197210 */ /* 0x080fe20007f1e0ff */
[----:B------:R-:W-:Y:S02]  /*4230*/  IMAD R11, R18, R11, RZ ;  /* 0x0000000b120b7224 */ /* 0x000fe400078e02ff */
[----:B------:R-:W-:Y:S01]  /*4240*/  IMAD.MOV.U32 R19, RZ, RZ, RZ ;  /* 0x000000ffff137224 */ /* 0x000fe200078e00ff */
[----:B------:R-:W-:Y:S01]  /*4250*/  SEL R25, R25, R24, !P1 ;  /* 0x0000001819197207 */ /* 0x000fe20004800000 */
[----:B------:R-:W-:Y:S01]  /*4260*/  IMAD.X R18, RZ, RZ, ~R15, P0 ;  /* 0x000000ffff127224 */ /* 0x000fe200000e0e0f */
[----:B------:R-:W-:-:S04]  /*4270*/  IADD3 R12, P2, PT, R11, R12, RZ ;  /* 0x0000000c0b0c7210 */ /* 0x000fc80007f5e0ff */
[----:B------:R-:W-:Y:S01]  /*4280*/  SEL R11, R18, R15, !P1 ;  /* 0x0000000f120b7207 */ /* 0x000fe20004800000 */
[----:B------:R-:W-:Y:S01]  /*4290*/  IMAD.HI.U32 R18, R12, R25, RZ ;  /* 0x000000190c127227 */ /* 0x000fe200078e00ff */
[----:B------:R-:W-:-:S03]  /*42a0*/  IADD3.X R0, PT, PT, RZ, RZ, R0, P2, P3 ;  /* 0x000000ffff007210 */ /* 0x000fc600017e6400 */
[----:B------:R-:W-:-:S04]  /*42b0*/  IMAD.WIDE.U32 R18, R12, R11, R18 ;  /* 0x0000000b0c127225 */ /* 0x000fc800078e0012 */
[----:B------:R-:W-:-:S04]  /*42c0*/  IMAD.HI.U32 R12, P2, R0, R25, R18 ;  /* 0x00000019000c7227 */ /* 0x000fc80007840012 */
[CC--:B------:R-:W-:Y:S02]  /*42d0*/  IMAD R19, R0.reuse, R11.reuse, RZ ;  /* 0x0000000b00137224 */ /* 0x0c0fe400078e02ff */
[----:B------:R-:W-:-:S03]  /*42e0*/  IMAD.HI.U32 R0, R0, R11, RZ ;  /* 0x0000000b00007227 */ /* 0x000fc600078e00ff */
[----:B------:R-:W-:Y:S01]  /*42f0*/  IADD3 R19, P1, PT, R19, R12, RZ ;  /* 0x0000000c13137210 */ /* 0x000fe20007f3e0ff */
[----:B------:R-:W-:-:S04]  /*4300*/  IMAD.X R0, RZ, RZ, R0, P2 ;  /* 0x000000ffff007224 */ /* 0x000fc800010e0600 */
[----:B------:R-:W-:-:S04]  /*4310*/  IMAD.WIDE.U32 R28, R19, R22, RZ ;  /* 0x00000016131c7225 */ /* 0x000fc800078e00ff */
[----:B------:R-:W-:Y:S01]  /*4320*/  IMAD R18, R19, R23, R29 ;  /* 0x0000001713127224 */ /* 0x000fe200078e021d */
[----:B------:R-:W-:Y:S02]  /*4330*/  IADD3 R12, P0, PT, -R28, R25, RZ ;  /* 0x000000191c0c7210 */ /* 0x000fe40007f1e1ff */
[----:B------:R-:W-:Y:S02]  /*4340*/  IADD3.X R25, PT, PT, RZ, R0, RZ, P1, !PT ;  /* 0x00000000ff197210 */ /* 0x000fe40000ffe4ff */
[CC--:B------:R-:W-:Y:S02]  /*4350*/  ISETP.GE.U32.AND P2, PT, R12.reuse, R22.reuse, PT ;  /* 0x000000160c00720c */ /* 0x0c0fe40003f46070 */
[-C--:B------:R-:W-:Y:S01]  /*4360*/  IADD3 R29, P1, PT, R12, -R22.reuse, RZ ;  /* 0x800000160c1d7210 */ /* 0x080fe20007f3e0ff */
[----:B------:R-:W-:-:S04]  /*4370*/  IMAD R18, R25, R22, R18 ;  /* 0x0000001619127224 */ /* 0x000fc800078e0212 */
[----:B------:R-:W-:-:S04]  /*4380*/  IMAD.X R11, R11, 0x1, ~R18, P0 ;  /* 0x000000010b0b7824 */ /* 0x000fc800000e0e12 */
[C---:B------:R-:W-:Y:S01]  /*4390*/  IMAD.X R0, R11.reuse, 0x1, ~R23, P1 ;  /* 0x000000010b007824 */ /* 0x040fe200008e0e17 */
[----:B------:R-:W-:-:S04]  /*43a0*/  ISETP.GE.U32.AND.EX P2, PT, R11, R23, PT, P2 ;  /* 0x000000170b00720c */ /* 0x000fc80003f46120 */
[----:B------:R-:W-:Y:S02]  /*43b0*/  SEL R29, R29, R12, P2 ;  /* 0x0000000c1d1d7207 */ /* 0x000fe40001000000 */
[----:B------:R-:W-:Y:S02]  /*43c0*/  IADD3 R12, P1, PT, R19, 0x1, RZ ;  /* 0x00000001130c7810 */ /* 0x000fe40007f3e0ff */
[----:B------:R-:W-:Y:S02]  /*43d0*/  SEL R11, R0, R11, P2 ;  /* 0x0000000b000b7207 */ /* 0x000fe40001000000 */
[----:B------:R-:W-:Y:S01]  /*43e0*/  ISETP.GE.U32.AND P0, PT, R29, R22, PT ;  /* 0x000000161d00720c */ /* 0x000fe20003f06070 */
[----:B------:R-:W-:Y:S01]  /*43f0*/  IMAD.X R0, RZ, RZ, R25, P1 ;  /* 0x000000ffff007224 */ /* 0x000fe200008e0619 */
[----:B------:R-:W-:Y:S02]  /*4400*/  SEL R12, R12, R19, P2 ;  /* 0x000000130c0c7207 */ /* 0x000fe40001000000 */
[----:B------:R-:W-:-:S02]  /*4410*/  ISETP.GE.U32.AND.EX P1, PT, R11, R23, PT, P0 ;  /* 0x000000170b00720c */ /* 0x000fc40003f26100 */
[----:B------:R-:W-:Y:S02]  /*4420*/  SEL R0, R0, R25, P2 ;  /* 0x0000001900007207 */ /* 0x000fe40001000000 */
[----:B------:R-:W-:-:S04]  /*4430*/  IADD3 R19, P0, PT, R12, 0x1, RZ ;  /* 0x000000010c137810 */ /* 0x000fc80007f1e0ff */
[----:B------:R-:W-:Y:S02]  /*4440*/  IADD3.X R11, PT, PT, RZ, R0, RZ, P0, !PT ;  /* 0x00000000ff0b7210 */ /* 0x000fe400007fe4ff */
[----:B------:R-:W-:Y:S02]  /*4450*/  SEL R19, R19, R12, P1 ;  /* 0x0000000c13137207 */ /* 0x000fe40000800000 */
[----:B------:R-:W-:Y:S02]  /*4460*/  SEL R11, R11, R0, P1 ;  /* 0x000000000b0b7207 */ /* 0x000fe40000800000 */
[----:B------:R-:W-:Y:S01]  /*4470*/  LOP3.LUT R12, R13, R15, RZ, 0x3c, !PT ;  /* 0x0000000f0d0c7212 */ /* 0x000fe200078e3cff */
[----:B------:R-:W-:Y:S01]  /*4480*/  IMAD.MOV.U32 R15, RZ, RZ, 0x0 ;  /* 0x00000000ff0f7424 */ /* 0x000fe200078e00ff */
[----:B------:R-:W-:Y:S02]  /*4490*/  IADD3 R0, P1, PT, RZ, -R19, RZ ;  /* 0x80000013ff007210 */ /* 0x000fe40007f3e0ff */
[----:B------:R-:W-:-:S02]  /*44a0*/  ISETP.GE.AND P2, PT, R12, RZ, PT ;  /* 0x000000ff0c00720c */ /* 0x000fc40003f46270 */
[----:B------:R-:W-:Y:S01]  /*44b0*/  ISETP.NE.U32.AND P0, PT, R16, RZ, PT ;  /* 0x000000ff1000720c */ /* 0x000fe20003f05070 */
[----:B------:R-:W-:Y:S01]  /*44c0*/  IMAD.X R12, RZ, RZ, ~R11, P1 ;  /* 0x000000ffff0c7224 */ /* 0x000fe200008e0e0b */
[----:B------:R-:W-:Y:S02]  /*44d0*/  SEL R0, R0, R19, !P2 ;  /* 0x0000001300007207 */ /* 0x000fe40005000000 */
[----:B------:R-:W-:Y:S02]  /*44e0*/  ISETP.NE.AND.EX P0, PT, R13, RZ, PT, P0 ;  /* 0x000000ff0d00720c */ /* 0x000fe40003f05300 */
[----:B------:R-:W-:Y:S02]  /*44f0*/  SEL R12, R12, R11, !P2 ;  /* 0x0000000b0c0c7207 */ /* 0x000fe40005000000 */
[----:B------:R-:W-:Y:S02]  /*4500*/  SEL R0, R0, 0xffffffff, P0 ;  /* 0xffffffff00007807 */ /* 0x000fe40000000000 */
[----:B------:R-:W-:Y:S01]  /*4510*/  SEL R11, R12, 0xffffffff, P0 ;  /* 0xffffffff0c0b7807 */ /* 0x000fe20000000000 */
[----:B------:R-:W-:Y:S06]  /*4520*/  RET.REL.NODEC R14 `(_ZN5flash32flash_fwd_splitkv_combine_kernelI23Flash_fwd_kernel_traitsILi128ELi64ELi128ELi4ELb0ELb0EN7cutlass6half_tE19Flash_kernel_traitsILi128ELi64ELi128ELi4ES3_EELi4ELi2ELb0EEEvNS_16Flash_fwd_paramsE) ;  /* 0xffffffb80eb47950 */ /* 0x000fec0003c3ffff */
.L_x_237:
        /* <DEDUP_REMOVED lines=13> */
.L_x_14885:


//--------------------- .text._ZN5flash32flash_fwd_splitkv_combine_kernelI23Flash_fwd_kernel_traitsILi128ELi64ELi128ELi4ELb0ELb0EN7cutlass6half_tE19Flash_kernel_traitsILi128ELi64ELi128ELi4ES3_EELi4ELi1ELb0EEEvNS_16Flash_fwd_paramsE --------------------------
	.section	.text._ZN5flash32flash_fwd_splitkv_combine_kernelI23Flash_fwd_kernel_traitsILi128ELi64ELi128ELi4ELb0ELb0EN7cutlass6half_tE19Flash_kernel_traitsILi128ELi64ELi128ELi4ES3_EELi4ELi1ELb0EEEvNS_16Flash_fwd_paramsE,"ax",@progbits
	.align	128
        .global         _ZN5flash32flash_fwd_splitkv_combine_kernelI23Flash_fwd_kernel_traitsILi128ELi64ELi128ELi4ELb0ELb0EN7cutlass6half_tE19Flash_kernel_traitsILi128ELi64ELi128ELi4ES3_EELi4ELi1ELb0EEEvNS_16Flash_fwd_paramsE
        .type           _ZN5flash32flash_fwd_splitkv_combine_kernelI23Flash_fwd_kernel_traitsILi128ELi64ELi128ELi4ELb0ELb0EN7cutlass6half_tE19Flash_kernel_traitsILi128ELi64ELi128ELi4ES3_EELi4ELi1ELb0EEEvNS_16Flash_fwd_paramsE,@function
        .size           _ZN5flash32flash_fwd_splitkv_combine_kernelI23Flash_fwd_kernel_traitsILi128ELi64ELi128ELi4ELb0ELb0EN7cutlass6half_tE19Flash_kernel_traitsILi128ELi64ELi128ELi4ES3_EELi4ELi1ELb0EEEvNS_16Flash_fwd_paramsE,(.L_x_14886 - _ZN5flash32flash_fwd_splitkv_combine_kernelI23Flash_fwd_kernel_traitsILi128ELi64ELi128ELi4ELb0ELb0EN7cutlass6half_tE19Flash_kernel_traitsILi128ELi64ELi128ELi4ES3_EELi4ELi1ELb0EEEvNS_16Flash_fwd_paramsE)
        .other          _ZN5flash32flash_fwd_splitkv_combine_kernelI23Flash_fwd_kernel_traitsILi128ELi64ELi128ELi4ELb0ELb0EN7cutlass6half_tE19Flash_kernel_traitsILi128ELi64ELi128ELi4ES3_EELi4ELi1ELb0EEEvNS_16Flash_fwd_paramsE,@"STO_CUDA_ENTRY STV_DEFAULT"
_ZN5flash32flash_fwd_splitkv_combine_kernelI23Flash_fwd_kernel_traitsILi128ELi64ELi128ELi4ELb0ELb0EN7cutlass6half_tE19Flash_kernel_traitsILi128ELi64ELi128ELi4ES3_EELi4ELi1ELb0EEEvNS_16Flash_fwd_paramsE:
.text._ZN5flash32flash_fwd_splitkv_combine_kernelI23Flash_fwd_kernel_traitsILi128ELi64ELi128ELi4ELb0ELb0EN7cutlass6half_tE19Flash_kernel_traitsILi128ELi64ELi128ELi4ES3_EELi4ELi1ELb0EEEvNS_16Flash_fwd_paramsE:
        /* <DEDUP_REMOVED lines=38> */
.L_x_238:
[----:B------:R-:W-:Y:S01]  /*0260*/  IMAD.U32 R22, RZ, RZ, UR15 ;  /* 0x0000000fff167e24 */ /* 0x000fe2000f8e00ff */
[----:B------:R-:W-:Y:S01]  /*0270*/  MOV R18, UR13 ;  /* 0x0000000d00127c02 */ /* 0x000fe20008000f00 */
[----:B------:R-:W-:Y:S01]  /*0280*/  IMAD.U32 R17, RZ, RZ, UR17 ;  /* 0x00000011ff117e24 */ /* 0x000fe2000f8e00ff */
[----:B------:R-:W-:Y:S02]  /*0290*/  MOV R16, UR10 ;  /* 0x0000000a00107c02 */ /* 0x000fe40008000f00 */
[----:B------:R-:W-:Y:S02]  /*02a0*/  MOV R14, 0x2c0 ;  /* 0x000002c0000e7802 */ /* 0x000fe40000000f00 */
[----:B------:R-:W-:Y:S05]  /*02b0*/  CALL.REL.NOINC `($__internal_6_$__cuda_sm20_div_s64) ;  /* 0x0000003c00307944 */ /* 0x000fea0003c00000 */
.L_x_239:
        /* <DEDUP_REMOVED lines=30> */
.L_x_241:
[----:B------:R-:W-:Y:S01]  /*04a0*/  IMAD.MOV.U32 R22, RZ, RZ, R10 ;  /* 0x000000ffff167224 */ /* 0x000fe200078e000a */
[----:B------:R-:W-:Y:S02]  /*04b0*/  MOV R17, R11 ;  /* 0x0000000b00117202 */ /* 0x000fe40000000f00 */
[----:B------:R-:W-:Y:S02]  /*04c0*/  MOV R14, 0x4e0 ;  /* 0x000004e0000e7802 */ /* 0x000fe40000000f00 */
[----:B------:R-:W-:Y:S05]  /*04d0*/  CALL.REL.NOINC `($__internal_6_$__cuda_sm20_div_s64) ;  /* 0x0000003800a87944 */ /* 0x000fea0003c00000 */
[----:B------:R-:W-:Y:S02]  /*04e0*/  MOV R4, R10 ;  /* 0x0000000a00047202 */ /* 0x000fe40000000f00 */
[----:B------:R-:W-:Y:S02]  /*04f0*/  MOV R5, R11 ;  /* 0x0000000b00057202 */ /* 0x000fe40000000f00 */
.L_x_242:
[----:B------:R-:W-:Y:S05]  /*0500*/  BSYNC.RECONVERGENT B0 ;  /* 0x0000000000007941 */ /* 0x000fea0003800200 */
.L_x_240:
        /* <DEDUP_REMOVED lines=58> */
.L_x_244:
[----:B------:R-:W-:Y:S01]  /*08b0*/  IMAD.MOV.U32 R22, RZ, RZ, R18 ;  /* 0x000000ffff167224 */ /* 0x000fe200078e0012 */
[----:B------:R-:W-:Y:S01]  /*08c0*/  MOV R18, R8 ;  /* 0x0000000800127202 */ /* 0x000fe20000000f00 */
[----:B------:R-:W-:Y:S01]  /*08d0*/  IMAD.MOV.U32 R17, RZ, RZ, R16 ;  /* 0x000000ffff117224 */ /* 0x000fe200078e0010 */
[----:B------:R-:W-:Y:S02]  /*08e0*/  MOV R16, R0 ;  /* 0x0000000000107202 */ /* 0x000fe40000000f00 */
[----:B------:R-:W-:Y:S02]  /*08f0*/  MOV R14, 0x910 ;  /* 0x00000910000e7802 */ /* 0x000fe40000000f00 */
[----:B------:R-:W-:Y:S05]  /*0900*/  CALL.REL.NOINC `($__internal_6_$__cuda_sm20_div_s64) ;  /* 0x00000034009c7944 */ /* 0x000fea0003c00000 */
.L_x_245:
[----:B------:R-:W-:Y:S05]  /*0910*/  BSYNC.RECONVERGENT B0 ;  /* 0x0000000000007941 */ /* 0x000fea0003800200 */
.L_x_243:
        /* <DEDUP_REMOVED lines=124> */
.L_x_247:
[----:B------:R-:W-:Y:S01]  /*10e0*/  IMAD.MOV.U32 R22, RZ, RZ, R10 ;  /* 0x000000ffff167224 */ /* 0x000fe200078e000a */
[----:B------:R-:W-:Y:S01]  /*10f0*/  MOV R18, R7 ;  /* 0x0000000700127202 */ /* 0x000fe20000000f00 */
[----:B------:R-:W-:Y:S01]  /*1100*/  IMAD.MOV.U32 R17, RZ, RZ, R11 ;  /* 0x000000ffff117224 */ /* 0x000fe200078e000b */
[----:B------:R-:W-:Y:S02]  /*1110*/  MOV R16, R25 ;  /* 0x0000001900107202 */ /* 0x000fe40000000f00 */
[----:B------:R-:W-:Y:S02]  /*1120*/  MOV R14, 0x1140 ;  /* 0x00001140000e7802 */ /* 0x000fe40000000f00 */
[----:B------:R-:W-:Y:S05]  /*1130*/  CALL.REL.NOINC `($__internal_6_$__cuda_sm20_div_s64) ;  /* 0x0000002c00907944 */ /* 0x000fea0003c00000 */
[----:B------:R-:W-:Y:S02]  /*1140*/  MOV R32, R10 ;  /* 0x0000000a00207202 */ /* 0x000fe40000000f00 */
[----:B------:R-:W-:Y:S02]  /*1150*/  MOV R33, R11 ;  /* 0x0000000b00217202 */ /* 0x000fe40000000f00 */
.L_x_248:
[----:B------:R-:W-:Y:S05]  /*1160*/  BSYNC.RECONVERGENT B0 ;  /* 0x0000000000007941 */ /* 0x000fea0003800200 */
.L_x_246:
        /* <DEDUP_REMOVED lines=57> */
.L_x_250:
[----:B------:R-:W-:Y:S01]  /*1500*/  IMAD.MOV.U32 R22, RZ, RZ, R4 ;  /* 0x000000ffff167224 */ /* 0x000fe200078e0004 */
[----:B------:R-:W-:Y:S01]  /*1510*/  MOV R17, R5 ;  /* 0x0000000500117202 */ /* 0x000fe20000000f00 */
[----:B------:R-:W-:Y:S01]  /*1520*/  IMAD.MOV.U32 R18, RZ, RZ, R6 ;  /* 0x000000ffff127224 */ /* 0x000fe200078e0006 */
[----:B------:R-:W-:Y:S02]  /*1530*/  MOV R14, 0x1550 ;  /* 0x00001550000e7802 */ /* 0x000fe40000000f00 */
[----:B------:R-:W-:Y:S05]  /*1540*/  CALL.REL.NOINC `($__internal_6_$__cuda_sm20_div_s64) ;  /* 0x00000028008c7944 */ /* 0x000fea0003c00000 */
[----:B------:R-:W-:Y:S02]  /*1550*/  MOV R20, R10 ;  /* 0x0000000a00147202 */ /* 0x000fe40000000f00 */
[----:B------:R-:W-:Y:S02]  /*1560*/  MOV R21, R11 ;  /* 0x0000000b00157202 */ /* 0x000fe40000000f00 */
.L_x_251:
[----:B------:R-:W-:Y:S05]  /*1570*/  BSYNC.RECONVERGENT B0 ;  /* 0x0000000000007941 */ /* 0x000fea0003800200 */
.L_x_249:
[----:B------:R-:W0:Y:S01]  /*1580*/  LDCU UR5, c[0x0][0x434] ;  /* 0x00008680ff0577ac */ /* 0x000e220008000800 */
[----:B------:R-:W1:Y:S01]  /*1590*/  S2R R19, SR_TID.X ;  /* 0x0000000000137919 */ /* 0x000e620000002100 */
[----:B------:R-:W2:Y:S01]  /*15a0*/  LDC R15, c[0x0][0x3e0] ;  /* 0x0000f800ff0f7b82 */ /* 0x000ea20000000800 */
[----:B------:R-:W-:Y:S01]  /*15b0*/  BSSY.RECONVERGENT B0, `(.L_x_252) ;  /* 0x0000046000007945 */ /* 0x000fe20003800200 */
[----:B------:R-:W3:Y:S01]  /*15c0*/  LDCU UR18, c[0x0][0x534] ;  /* 0x0000a680ff1277ac */ /* 0x000ee20008000800 */
[----:B------:R-:W-:Y:S01]  /*15d0*/  IMAD.MOV.U32 R24, RZ, RZ, -0x800000 ;  /* 0xff800000ff187424 */ /* 0x000fe200078e00ff */
[----:B------:R-:W4:Y:S01]  /*15e0*/  LDCU UR11, c[0x0][0x430] ;  /* 0x00008600ff0b77ac */ /* 0x000f220008000800 */
[----:B------:R-:W-:-:S04]  /*15f0*/  USHF.R.S32.HI UR8, URZ, 0x1f, UR16 ;  /* 0x0000001fff087899 */ /* 0x000fc80008011410 */
[----:B------:R-:W-:Y:S01]  /*1600*/  ULOP3.LUT UR8, UR8, 0x1, URZ, 0xfc, !UPT ;  /* 0x0000000108087892 */ /* 0x000fe2000f8efcff */
[----:B0-----:R-:W-:-:S05]  /*1610*/  IMAD.U32 R3, RZ, RZ, UR5 ;  /* 0x00000005ff037e24 */ /* 0x001fca000f8e00ff */
[----:B------:R-:W-:Y:S01]  /*1620*/  IABS R3, R3 ;  /* 0x0000000300037213 */ /* 0x000fe20000000000 */
[----:B----4-:R-:W-:-:S03]  /*1630*/  UIMAD UR11, UR5, UR11, URZ ;  /* 0x0000000b050b72a4 */ /* 0x010fc6000f8e02ff */
[----:B------:R-:W0:Y:S01]  /*1640*/  I2F.RP R9, R3 ;  /* 0x0000000300097306 */ /* 0x000e220000209400 */
[C---:B-1----:R-:W-:Y:S02]  /*1650*/  ISETP.GT.U32.AND P1, PT, R19.reuse, 0x7, PT ;  /* 0x000000071300780c */ /* 0x042fe40003f24070 */
[----:B------:R-:W-:Y:S02]  /*1660*/  SHF.R.U32.HI R12, RZ, 0x2, R19 ;  /* 0x00000002ff0c7819 */ /* 0x000fe40000011613 */
[----:B------:R-:W-:-:S03]  /*1670*/  LOP3.LUT R23, R19, 0x1, RZ, 0xc0, !PT ;  /* 0x0000000113177812 */ /* 0x000fc600078ec0ff */
[----:B0-----:R-:W0:Y:S02]  /*1680*/  MUFU.RCP R10, R9 ;  /* 0x00000009000a7308 */ /* 0x001e240000001000 */
[----:B0-----:R-:W-:-:S06]  /*1690*/  VIADD R10, R10, 0xffffffe ;  /* 0x0ffffffe0a0a7836 */ /* 0x001fcc0000000000 */
[----:B------:R-:W0:Y:S02]  /*16a0*/  F2I.FTZ.U32.TRUNC.NTZ R11, R10 ;  /* 0x0000000a000b7305 */ /* 0x000e24000021f000 */
[--C-:B0-----:R-:W-:Y:S02]  /*16b0*/  IMAD.MOV R4, RZ, RZ, -R11.reuse ;  /* 0x000000ffff047224 */ /* 0x101fe400078e0a0b */
[----:B------:R-:W-:Y:S02]  /*16c0*/  IMAD.MOV.U32 R10, RZ, RZ, RZ ;  /* 0x000000ffff0a7224 */ /* 0x000fe400078e00ff */
[----:B------:R-:W-:Y:S01]  /*16d0*/  IMAD R5, R4, R3, RZ ;  /* 0x0000000304057224 */ /* 0x000fe200078e02ff */
[----:B------:R-:W-:Y:S02]  /*16e0*/  IABS R4, R2 ;  /* 0x0000000200047213 */ /* 0x000fe40000000000 */
[----:B------:R-:W-:Y:S01]  /*16f0*/  LOP3.LUT R2, R2, UR5, RZ, 0x3c, !PT ;  /* 0x0000000502027c12 */ /* 0x000fe2000f8e3cff */
[----:B------:R-:W-:-:S03]  /*1700*/  IMAD.HI.U32 R5, R11, R5, R10 ;  /* 0x000000050b057227 */ /* 0x000fc600078e000a */
[----:B------:R-:W-:Y:S01]  /*1710*/  ISETP.GE.AND P2, PT, R2, RZ, PT ;  /* 0x000000ff0200720c */ /* 0x000fe20003f46270 */
[----:B------:R-:W-:Y:S01]  /*1720*/  IMAD.MOV.U32 R11, RZ, RZ, -0x800000 ;  /* 0xff800000ff0b7424 */ /* 0x000fe200078e00ff */
        /* <DEDUP_REMOVED lines=11> */
[----:B------:R-:W-:Y:S02]  /*17e0*/  @!P1 SHF.L.U32 R10, R19, 0x2, RZ ;  /* 0x00000002130a9819 */ /* 0x000fe400000006ff */
[----:B0-----:R-:W-:Y:S02]  /*17f0*/  @!P1 LEA R3, R5, R2, 0x18 ;  /* 0x0000000205039211 */ /* 0x001fe400078ec0ff */
[----:B------:R-:W-:-:S02]  /*1800*/  @!P1 MOV R5, 0x400 ;  /* 0x0000040000059802 */ /* 0x000fc40000000f00 */
[----:B------:R-:W-:Y:S01]  /*1810*/  @!P1 LOP3.LUT R10, R10, 0xc, RZ, 0xc0, !PT ;  /* 0x0000000c0a0a9812 */ /* 0x000fe200078ec0ff */
[----:B------:R-:W-:Y:S01]  /*1820*/  @!P1 IMAD R3, R12, 0x14, R3 ;  /* 0x000000140c039824 */ /* 0x000fe200078e0203 */
[----:B-1----:R-:W-:-:S03]  /*1830*/  @!P1 LEA R2, R4, R5, 0x18 ;  /* 0x0000000504029211 */ /* 0x002fc600078ec0ff */
[----:B------:R-:W-:Y:S02]  /*1840*/  @P3 VIADD R13, R13, 0x1 ;  /* 0x000000010d0d3836 */ /* 0x000fe40000000000 */
[----:B------:R-:W-:Y:S02]  /*1850*/  @!P1 IMAD.IADD R10, R3, 0x1, R10 ;  /* 0x00000001030a9824 */ /* 0x000fe400078e020a */
[----:B------:R-:W-:Y:S01]  /*1860*/  @!P2 IMAD.MOV R13, RZ, RZ, -R13 ;  /* 0x000000ffff0da224 */ /* 0x000fe200078e0a0d */
[----:B------:R-:W-:Y:S01]  /*1870*/  @!P0 LOP3.LUT R13, RZ, UR5, RZ, 0x33, !PT ;  /* 0x00000005ff0d8c12 */ /* 0x000fe2000f8e33ff */
[----:B------:R-:W-:Y:S01]  /*1880*/  @!P1 IMAD R5, R23, 0x14, R2 ;  /* 0x0000001417059824 */ /* 0x000fe200078e0202 */
[----:B---3--:R-:W-:Y:S02]  /*1890*/  ISETP.GE.AND P0, PT, R12, UR18, PT ;  /* 0x000000120c007c0c */ /* 0x008fe4000bf06270 */
[----:B------:R-:W-:Y:S01]  /*18a0*/  SHF.R.U32.HI R2, RZ, 0x1, R19 ;  /* 0x00000001ff027819 */ /* 0x000fe20000011613 */
[----:B------:R-:W-:Y:S01]  /*18b0*/  IMAD R4, R13, UR8, RZ ;  /* 0x000000080d047c24 */ /* 0x000fe2000f8e02ff */
[----:B------:R-:W0:Y:S02]  /*18c0*/  LDCU.64 UR8, c[0x0][0x358] ;  /* 0x00006b00ff0877ac */ /* 0x000e240008000a00 */
[----:B------:R-:W-:-:S02]  /*18d0*/  @!P1 LEA R5, R2, R5, 0x2 ;  /* 0x0000000502059211 */ /* 0x000fc400078e10ff */
[----:B------:R-:W-:-:S05]  /*18e0*/  IABS R17, R4 ;  /* 0x0000000400117213 */ /* 0x000fca0000000000 */
[----:B------:R-:W-:Y:S01]  /*18f0*/  VIADD R14, R17, UR4 ;  /* 0x00000004110e7c36 */ /* 0x000fe20008000000 */
[----:B--2---:R-:W-:Y:S06]  /*1900*/  @P0 BRA `(.L_x_253) ;  /* 0x0000000000400947 */ /* 0x004fec0003800000 */
        /* <DEDUP_REMOVED lines=16> */
.L_x_253:
[----:B0-----:R-:W-:Y:S05]  /*1a10*/  BSYNC.RECONVERGENT B0 ;  /* 0x0000000000007941 */ /* 0x001fea0003800200 */
.L_x_252:
[----:B-----5:R-:W-:Y:S01]  /*1a20*/  @!P1 STS [R10], R11 ;  /* 0x0000000b0a009388 */ /* 0x020fe20000000800 */
[----:B------:R-:W-:Y:S01]  /*1a30*/  IABS R12, R15 ;  /* 0x0000000f000c7213 */ /* 0x000fe20000000000 */
[----:B------:R-:W0:Y:S01]  /*1a40*/  I2F.RP R16, R17 ;  /* 0x0000001100107306 */ /* 0x000e220000209400 */
[----:B------:R-:W-:Y:S01]  /*1a50*/  BAR.SYNC.DEFER_BLOCKING 0x0 ;  /* 0x0000000000007b1d */ /* 0x000fe20000010000 */
[----:B------:R-:W-:-:S06]  /*1a60*/  ISETP.NE.AND P5, PT, R4, RZ, PT ;  /* 0x000000ff0400720c */ /* 0x000fcc0003fa5270 */
[----:B------:R-:W1:Y:S01]  /*1a70*/  I2F.RP R18, R12 ;  /* 0x0000000c00127306 */ /* 0x000e620000209400 */
[----:B------:R-:W-:Y:S07]  /*1a80*/  BSSY.RECONVERGENT B1, `(.L_x_254) ;  /* 0x0000166000017945 */ /* 0x000fee0003800200 */
[----:B0-----:R-:W0:Y:S08]  /*1a90*/  MUFU.RCP R26, R16 ;  /* 0x00000010001a7308 */ /* 0x001e300000001000 */
[----:B-1----:R-:W1:Y:S01]  /*1aa0*/  MUFU.RCP R28, R18 ;  /* 0x00000012001c7308 */ /* 0x002e620000001000 */
[----:B------:R2:W3:Y:S01]  /*1ab0*/  @!P1 LDS R24, [R5] ;  /* 0x0000000005189984 */ /* 0x0004e20000000800 */
[----:B0-----:R-:W-:-:S06]  /*1ac0*/  VIADD R26, R26, 0xffffffe ;  /* 0x0ffffffe1a1a7836 */ /* 0x001fcc0000000000 */
[----:B------:R-:W0:Y:S01]  /*1ad0*/  F2I.FTZ.U32.TRUNC.NTZ R27, R26 ;  /* 0x0000001a001b7305 */ /* 0x000e22000021f000 */
[----:B-1----:R-:W-:-:S07]  /*1ae0*/  VIADD R28, R28, 0xffffffe ;  /* 0x0ffffffe1c1c7836 */ /* 0x002fce0000000000 */
[----:B------:R-:W1:Y:S01]  /*1af0*/  F2I.FTZ.U32.TRUNC.NTZ R29, R28 ;  /* 0x0000001c001d7305 */ /* 0x000e62000021f000 */
[----:B--2---:R-:W-:Y:S01]  /*1b00*/  IABS R5, R14 ;  /* 0x0000000e00057213 */ /* 0x004fe20000000000 */
[----:B0-----:R-:W-:Y:S02]  /*1b10*/  IMAD.MOV R10, RZ, RZ, -R27 ;  /* 0x000000ffff0a7224 */ /* 0x001fe400078e0a1b */
[----:B------:R-:W-:Y:S02]  /*1b20*/  HFMA2 R26, -RZ, RZ, 0, 0 ;  /* 0x00000000ff1a7431 */ /* 0x000fe400000001ff */
[----:B------:R-:W-:Y:S02]  /*1b30*/  IMAD R10, R10, R17, RZ ;  /* 0x000000110a0a7224 */ /* 0x000fe400078e02ff */
[----:B-1----:R-:W-:Y:S02]  /*1b40*/  IMAD.MOV R3, RZ, RZ, -R29 ;  /* 0x000000ffff037224 */ /* 0x002fe400078e0a1d */
[----:B------:R-:W-:Y:S01]  /*1b50*/  IMAD.HI.U32 R10, R27, R10, R26 ;  /* 0x0000000a1b0a7227 */ /* 0x000fe200078e001a */
[----:B---3--:R-:W0:Y:S03]  /*1b60*/  SHFL.BFLY PT, R9, R24, 0x1, 0x1f ;  /* 0x0c201f0018097f89 */ /* 0x008e2600000e0000 */
[----:B------:R-:W-:Y:S01]  /*1b70*/  IMAD R11, R3, R12, RZ ;  /* 0x0000000c030b7224 */ /* 0x000fe200078e02ff */
[----:B------:R-:W-:Y:S01]  /*1b80*/  IABS R3, R4 ;  /* 0x0000000400037213 */ /* 0x000fe20000000000 */
[----:B------:R-:W-:-:S02]  /*1b90*/  IMAD.MOV.U32 R28, RZ, RZ, RZ ;  /* 0x000000ffff1c7224 */ /* 0x000fc400078e00ff */
[----:B------:R-:W-:-:S04]  /*1ba0*/  IMAD.HI.U32 R18, R10, R5, RZ ;  /* 0x000000050a127227 */ /* 0x000fc800078e00ff */
[----:B------:R-:W-:-:S04]  /*1bb0*/  IMAD.HI.U32 R11, R29, R11, R28 ;  /* 0x0000000b1d0b7227 */ /* 0x000fc800078e001c */
[----:B------:R-:W-:Y:S02]  /*1bc0*/  IMAD.MOV R3, RZ, RZ, -R3 ;  /* 0x000000ffff037224 */ /* 0x000fe400078e0a03 */
[----:B------:R-:W-:-:S04]  /*1bd0*/  IMAD.HI.U32 R11, R11, R5, RZ ;  /* 0x000000050b0b7227 */ /* 0x000fc800078e00ff */
[----:B------:R-:W-:Y:S02]  /*1be0*/  IMAD R22, R18, R3, R5 ;  /* 0x0000000312167224 */ /* 0x000fe400078e0205 */
[----:B------:R-:W-:Y:S01]  /*1bf0*/  IMAD.MOV R10, RZ, RZ, -R11 ;  /* 0x000000ffff0a7224 */ /* 0x000fe200078e0a0b */
[----:B0-----:R-:W-:-:S03]  /*1c00*/  FMNMX.FTZ R9, R9, R24, !PT ;  /* 0x0000001809097209 */ /* 0x001fc60007810000 */
[----:B------:R-:W-:Y:S01]  /*1c10*/  IMAD R5, R12, R10, R5 ;  /* 0x0000000a0c057224 */ /* 0x000fe200078e0205 */
[----:B------:R-:W-:Y:S02]  /*1c20*/  ISETP.GT.U32.AND P1, PT, R17, R22, PT ;  /* 0x000000161100720c */ /* 0x000fe40003f24070 */
[C---:B------:R-:W-:Y:S02]  /*1c30*/  FSETP.NEU.FTZ.AND P0, PT, R9.reuse, -INF , PT ;  /* 0xff8000000900780b */ /* 0x040fe40003f1d000 */
[----:B------:R-:W-:Y:S02]  /*1c40*/  LOP3.LUT R10, R14, R17, RZ, 0x3c, !PT ;  /* 0x000000110e0a7212 */ /* 0x000fe400078e3cff */
[----:B------:R-:W-:Y:S02]  /*1c50*/  FSEL R9, R9, RZ, P0 ;  /* 0x000000ff09097208 */ /* 0x000fe40000000000 */
[----:B------:R-:W-:Y:S02]  /*1c60*/  ISETP.GT.U32.AND P0, PT, R12, R5, PT ;  /* 0x000000050c00720c */ /* 0x000fe40003f04070 */
[----:B------:R-:W-:Y:S01]  /*1c70*/  LOP3.LUT R14, R14, R15, RZ, 0x3c, !PT ;  /* 0x0000000f0e0e7212 */ /* 0x000fe200078e3cff */
[----:B------:R-:W-:Y:S01]  /*1c80*/  FADD.FTZ R16, -R9, R24 ;  /* 0x0000001809107221 */ /* 0x000fe20000010100 */
[----:B------:R-:W-:Y:S01]  /*1c90*/  ISETP.GE.AND P3, PT, R10, RZ, PT ;  /* 0x000000ff0a00720c */ /* 0x000fe20003f66270 */
[----:B------:R-:W-:Y:S01]  /*1ca0*/  @!P1 IMAD.IADD R22, R22, 0x1, -R17 ;  /* 0x0000000116169824 */ /* 0x000fe200078e0a11 */
[----:B------:R-:W-:Y:S01]  /*1cb0*/  @!P1 IADD3 R18, PT, PT, R18, 0x1, RZ ;  /* 0x0000000112129810 */ /* 0x000fe20007ffe0ff */
[----:B------:R-:W-:-:S03]  /*1cc0*/  FMUL.FTZ R16, R16, 1.4426950216293334961 ;  /* 0x3fb8aa3b10107820 */ /* 0x000fc60000410000 */
[----:B------:R-:W-:-:S03]  /*1cd0*/  ISETP.GE.U32.AND P2, PT, R22, R17, PT ;  /* 0x000000111600720c */ /* 0x000fc60003f46070 */
[----:B------:R-:W0:Y:S01]  /*1ce0*/  MUFU.EX2 R16, R16 ;  /* 0x0000001000107308 */ /* 0x000e220000000800 */
[----:B------:R-:W-:Y:S02]  /*1cf0*/  @!P0 IMAD.IADD R5, R5, 0x1, -R12 ;  /* 0x0000000105058824 */ /* 0x000fe400078e0a0c */
[----:B------:R-:W-:Y:S01]  /*1d00*/  @!P0 VIADD R11, R11, 0x1 ;  /* 0x000000010b0b8836 */ /* 0x000fe20000000000 */
[----:B------:R-:W-:Y:S02]  /*1d10*/  ISETP.NE.AND P0, PT, R15, RZ, PT ;  /* 0x000000ff0f00720c */ /* 0x000fe40003f05270 */
[----:B------:R-:W-:-:S04]  /*1d20*/  ISETP.GE.U32.AND P4, PT, R5, R12, PT ;  /* 0x0000000c0500720c */ /* 0x000fc80003f86070 */
[----:B------:R-:W-:Y:S01]  /*1d30*/  @P2 VIADD R18, R18, 0x1 ;  /* 0x0000000112122836 */ /* 0x000fe20000000000 */
[----:B------:R-:W-:Y:S01]  /*1d40*/  ISETP.GE.AND P2, PT, R14, RZ, PT ;  /* 0x000000ff0e00720c */ /* 0x000fe20003f46270 */
[----:B0-----:R-:W0:Y:S03]  /*1d50*/  SHFL.BFLY PT, R3, R16, 0x1, 0x1f ;  /* 0x0c201f0010037f89 */ /* 0x001e2600000e0000 */
[----:B------:R-:W-:Y:S02]  /*1d60*/  @!P3 IADD3 R18, PT, PT, -R18, RZ, RZ ;  /* 0x000000ff1212b210 */ /* 0x000fe40007ffe1ff */
[----:B------:R-:W-:Y:S02]  /*1d70*/  ISETP.NE.AND P3, PT, R13, RZ, PT ;  /* 0x000000ff0d00720c */ /* 0x000fe40003f65270 */
[----:B------:R-:W-:Y:S01]  /*1d80*/  @P4 VIADD R11, R11, 0x1 ;  /* 0x000000010b0b4836 */ /* 0x000fe20000000000 */
[----:B------:R-:W-:-:S02]  /*1d90*/  @!P5 LOP3.LUT R18, RZ, R17, RZ, 0x33, !PT ;  /* 0x00000011ff12d212 */ /* 0x000fc400078e33ff */
[----:B------:R-:W-:Y:S02]  /*1da0*/  SEL R12, RZ, 0x1, !P3 ;  /* 0x00000001ff0c7807 */ /* 0x000fe40005800000 */
[----:B------:R-:W-:Y:S01]  /*1db0*/  @!P2 IMAD.MOV R11, RZ, RZ, -R11 ;  /* 0x000000ffff0ba224 */ /* 0x000fe200078e0a0b */
[----:B------:R-:W-:Y:S02]  /*1dc0*/  @!P0 LOP3.LUT R11, RZ, R15, RZ, 0x33, !PT ;  /* 0x0000000fff0b8212 */ /* 0x000fe400078e33ff */
[----:B------:R-:W-:Y:S02]  /*1dd0*/  LOP3.LUT P0, RZ, R19, 0x3f9, RZ, 0xc0, !PT ;  /* 0x000003f913ff7812 */ /* 0x000fe4000780c0ff */
[----:B------:R-:W-:Y:S01]  /*1de0*/  SHF.R.S32.HI R13, RZ, 0x1f, R4 ;  /* 0x0000001fff0d7819 */ /* 0x000fe20000011404 */
[----:B------:R-:W-:Y:S01]  /*1df0*/  IMAD R4, R4, UR11, RZ ;  /* 0x0000000b04047c24 */ /* 0x000fe2000f8e02ff */
[----:B------:R-:W-:Y:S02]  /*1e00*/  ISETP.LT.U32.AND P2, PT, R20, R18, PT ;  /* 0x000000121400720c */ /* 0x000fe40003f41070 */
[----:B------:R-:W-:-:S02]  /*1e10*/  SHF.R.S32.HI R5, RZ, 0x1f, R18 ;  /* 0x0000001fff057819 */ /* 0x000fc40000011412 */
[----:B------:R-:W-:Y:S02]  /*1e20*/  LOP3.LUT R12, R13, R12, RZ, 0xfc, !PT ;  /* 0x0000000c0d0c7212 */ /* 0x000fe400078efcff */
[----:B------:R-:W-:Y:S01]  /*1e30*/  ISETP.LT.AND.EX P2, PT, R21, R5, PT, P2 ;  /* 0x000000051500720c */ /* 0x000fe20003f41320 */
[----:B0-----:R-:W-:Y:S01]  /*1e40*/  FADD.FTZ R3, R16, R3 ;  /* 0x0000000310037221 */ /* 0x001fe20000010000 */
[----:B------:R-:W-:Y:S02]  /*1e50*/  IMAD.MOV.U32 R21, RZ, RZ, 0x7f800000 ;  /* 0x7f800000ff157424 */ /* 0x000fe400078e00ff */
[----:B------:R-:W-:Y:S02]  /*1e60*/  SEL R5, R20, R18, P2 ;  /* 0x0000001214057207 */ /* 0x000fe40001000000 */
        /* <DEDUP_REMOVED lines=57> */
.L_x_257:
[----:B------:R-:W-:Y:S01]  /*2200*/  LEA.HI R2, R19, UR14, RZ, 0x1f ;  /* 0x0000000e13027c11 */ /* 0x000fe2000f8ff8ff */
[----:B------:R-:W-:Y:S01]  /*2210*/  IMAD.MOV.U32 R17, RZ, RZ, RZ ;  /* 0x000000ffff117224 */ /* 0x000fe200078e00ff */
[----:B------:R-:W-:Y:S02]  /*2220*/  MOV R18, R30 ;  /* 0x0000001e00127202 */ /* 0x000fe40000000f00 */
[----:B------:R-:W-:Y:S01]  /*2230*/  MOV R14, 0x2260 ;  /* 0x00002260000e7802 */ /* 0x000fe20000000f00 */
[----:B------:R-:W-:Y:S02]  /*2240*/  IMAD.MOV.U32 R22, RZ, RZ, R2 ;  /* 0x000000ffff167224 */ /* 0x000fe400078e0002 */
[----:B------:R-:W-:Y:S05]  /*2250*/  CALL.REL.NOINC `($__internal_6_$__cuda_sm20_div_s64) ;  /* 0x0000001c00487944 */ /* 0x000fea0003c00000 */
[----:B------:R-:W-:Y:S02]  /*2260*/  IADD3 R9, PT, PT, -R10, RZ, RZ ;  /* 0x000000ff0a097210 */ /* 0x000fe40007ffe1ff */
[----:B------:R-:W-:-:S03]  /*2270*/  MOV R31, R11 ;  /* 0x0000000b001f7202 */ /* 0x000fc60000000f00 */
[----:B------:R-:W-:Y:S01]  /*2280*/  IMAD R9, R30, R9, R2 ;  /* 0x000000091e097224 */ /* 0x000fe200078e0202 */
[----:B------:R-:W-:-:S07]  /*2290*/  MOV R30, R10 ;  /* 0x0000000a001e7202 */ /* 0x000fce0000000f00 */
.L_x_258:
        /* <DEDUP_REMOVED lines=59> */
.L_x_260:
[----:B------:R-:W-:Y:S01]  /*2650*/  IMAD.MOV.U32 R22, RZ, RZ, R30 ;  /* 0x000000ffff167224 */ /* 0x000fe200078e001e */
[----:B------:R-:W-:Y:S01]  /*2660*/  MOV R17, R31 ;  /* 0x0000001f00117202 */ /* 0x000fe20000000f00 */
[----:B------:R-:W-:Y:S01]  /*2670*/  IMAD.MOV.U32 R18, RZ, RZ, R34 ;  /* 0x000000ffff127224 */ /* 0x000fe200078e0022 */
[----:B------:R-:W-:Y:S02]  /*2680*/  MOV R14, 0x26a0 ;  /* 0x000026a0000e7802 */ /* 0x000fe40000000f00 */
[----:B------:R-:W-:Y:S05]  /*2690*/  CALL.REL.NOINC `($__internal_6_$__cuda_sm20_div_s64) ;  /* 0x0000001800387944 */ /* 0x000fea0003c00000 */
[----:B------:R-:W-:-:S05]  /*26a0*/  IADD3 R31, PT, PT, -R10, RZ, RZ ;  /* 0x000000ff0a1f7210 */ /* 0x000fca0007ffe1ff */
[----:B------:R-:W-:Y:S02]  /*26b0*/  IMAD R31, R31, R34, R30 ;  /* 0x000000221f1f7224 */ /* 0x000fe400078e021e */
.L_x_261:
[----:B------:R-:W-:Y:S05]  /*26c0*/  BSYNC.RECONVERGENT B0 ;  /* 0x0000000000007941 */ /* 0x000fea0003800200 */
.L_x_259:
        /* <DEDUP_REMOVED lines=157> */
.L_x_256:
[----:B------:R-:W0:Y:S01]  /*30a0*/  LDC.64 R4, c[0x0][0x420] ;  /* 0x00010800ff047b82 */ /* 0x000e220000000a00 */
[----:B------:R-:W-:-:S05]  /*30b0*/  IADD3 R2, PT, PT, R2, UR14, RZ ;  /* 0x0000000e02027c10 */ /* 0x000fca000fffe0ff */
[----:B0-----:R-:W-:-:S05]  /*30c0*/  IMAD.WIDE.U32 R2, R2, 0x4, R4 ;  /* 0x0000000402027825 */ /* 0x001fca00078e0004 */
[----:B------:R1:W-:Y:S02]  /*30d0*/  STG.E desc[UR8][R2.64], R21 ;  /* 0x0000001502007986 */ /* 0x0003e4000c101908 */
.L_x_255:
[----:B------:R-:W-:Y:S05]  /*30e0*/  BSYNC.RECONVERGENT B1 ;  /* 0x0000000000017941 */ /* 0x000fea0003800200 */
.L_x_254:
        /* <DEDUP_REMOVED lines=11> */
[----:B--2---:R-:W-:Y:S01]  /*31a0*/  LEA R3, R0, R3, 0x18 ;  /* 0x0000000300037211 */ /* 0x004fe200078ec0ff */
[----:B------:R-:W-:-:S04]  /*31b0*/  IMAD.SHL.U32 R0, R19, 0x2, RZ ;  /* 0x0000000213007824 */ /* 0x000fc800078e00ff */
[----:B------:R-:W-:Y:S01]  /*31c0*/  IMAD R2, R2, 0x14, R3 ;  /* 0x0000001402027824 */ /* 0x000fe200078e0203 */
[----:B------:R-:W-:-:S04]  /*31d0*/  LOP3.LUT R3, R0, 0x7fc, RZ, 0xc0, !PT ;  /* 0x000007fc00037812 */ /* 0x000fc800078ec0ff */
[----:B------:R-:W-:-:S05]  /*31e0*/  IADD3 R3, PT, PT, R2, R3, RZ ;  /* 0x0000000302037210 */ /* 0x000fca0007ffe0ff */
[----:B0-----:R2:W-:Y:S02]  /*31f0*/  STS [R3], R4 ;  /* 0x0000000403007388 */ /* 0x0015e40000000800 */
.L_x_263:
[----:B------:R-:W-:Y:S05]  /*3200*/  BSYNC.RECONVERGENT B0 ;  /* 0x0000000000007941 */ /* 0x000fea0003800200 */
.L_x_262:
        /* <DEDUP_REMOVED lines=43> */
.L_x_274:
        /* <DEDUP_REMOVED lines=9> */
.L_x_267:
[----:B------:R-:W-:Y:S05]  /*3550*/  BSYNC.RECONVERGENT B0 ;  /* 0x0000000000007941 */ /* 0x000fea0003800200 */
.L_x_266:
        /* <DEDUP_REMOVED lines=12> */
.L_x_269:
[----:B------:R-:W-:Y:S05]  /*3620*/  BSYNC.RECONVERGENT B0 ;  /* 0x0000000000007941 */ /* 0x000fea0003800200 */
.L_x_268:
        /* <DEDUP_REMOVED lines=12> */
.L_x_271:
[----:B------:R-:W-:Y:S05]  /*36f0*/  BSYNC.RECONVERGENT B0 ;  /* 0x0000000000007941 */ /* 0x000fea0003800200 */
.L_x_270:
        /* <DEDUP_REMOVED lines=12> */
.L_x_273:
[----:B------:R-:W-:Y:S05]  /*37c0*/  BSYNC.RECONVERGENT B0 ;  /* 0x0000000000007941 */ /* 0x000fea0003800200 */
.L_x_272:
        /* <DEDUP_REMOVED lines=11> */
.L_x_265:
        /* <DEDUP_REMOVED lines=11> */
.L_x_277:
        /* <DEDUP_REMOVED lines=8> */
.L_x_276:
[----:B------:R-:W-:Y:S05]  /*39b0*/  BSYNC.RECONVERGENT B0 ;  /* 0x0000000000007941 */ /* 0x000fea0003800200 */
.L_x_275:
        /* <DEDUP_REMOVED lines=9> */
.L_x_264:
        /* <DEDUP_REMOVED lines=83> */
        .weak           $__internal_6_$__cuda_sm20_div_s64
        .type           $__internal_6_$__cuda_sm20_div_s64,@function
        .size           $__internal_6_$__cuda_sm20_div_s64,(.L_x_14886 - $__internal_6_$__cuda_sm20_div_s64)
$__internal_6_$__cuda_sm20_div_s64:
        /* <DEDUP_REMOVED lines=86> */
[----:B------:R-:W-:Y:S06]  /*44e0*/  RET.REL.NODEC R12 `(_ZN5flash32flash_fwd_splitkv_combine_kernelI23Flash_fwd_kernel_traitsILi128ELi64ELi128ELi4ELb0ELb0EN7cutlass6half_tE19Flash_kernel_traitsILi128ELi64ELi128ELi4ES3_EELi4ELi1ELb0EEEvNS_16Flash_fwd_paramsE) ;  /* 0xffffffb80cc47950 */ /* 0x000fec0003c3ffff */
.L_x_278:
        /* <DEDUP_REMOVED lines=9> */
.L_x_14886:


//--------------------- .text._ZN5flash32flash_fwd_splitkv_combine_kernelI23Flash_fwd_kernel_traitsILi128ELi64ELi128ELi4ELb0ELb0EN7cutlass6half_tE19Flash_kernel_traitsILi128ELi64ELi128ELi4ES3_EELi4ELi7ELb1EEEvNS_16Flash_fwd_paramsE --------------------------
	.section	.text._ZN5flash32flash_fwd_splitkv_combine_kernelI23Flash_fwd_kernel_traitsILi128ELi64ELi128ELi4ELb0ELb0EN7cutlass6half_tE19Flash_kernel_traitsILi128ELi64ELi128ELi4ES3_EELi4ELi7ELb1EEEvNS_16Flash_fwd_paramsE,"ax",@progbits
	.align	128
        .global         _ZN5flash32flash_fwd_splitkv_combine_kernelI23Flash_fwd_kernel_traitsILi128ELi64ELi128ELi4ELb0ELb0EN7cutlass6half_tE19Flash_kernel_traitsILi128ELi64ELi128ELi4ES3_EELi4ELi7ELb1EEEvNS_16Flash_fwd_paramsE
        .type           _ZN5flash32flash_fwd_splitkv_combine_kernelI23Flash_fwd_kernel_traitsILi128ELi64ELi128ELi4ELb0ELb0EN7cutlass6half_tE19Flash_kernel_traitsILi128ELi64ELi128ELi4ES3_EELi4ELi7ELb1EEEvNS_16Flash_fwd_paramsE,@function
        .size           _ZN5flash32flash_fwd_splitkv_combine_kernelI23Flash_fwd_kernel_traitsILi128ELi64ELi128ELi4ELb0ELb0EN7cutlass6half_tE19Flash_kernel_traitsILi128ELi64ELi128ELi4ES3_EELi4ELi7ELb1EEEvNS_16Flash_fwd_paramsE,(.L_x_14887 - _ZN5flash32flash_fwd_splitkv_combine_kernelI23Flash_fwd_kernel_traitsILi128ELi64ELi128ELi4ELb0ELb0EN7cutlass6half_tE19Flash_kernel_traitsILi128ELi64ELi128ELi4ES3_EELi4ELi7ELb1EEEvNS_16Flash_fwd_paramsE)
        .other          _ZN5flash32flash_fwd_splitkv_combine_kernelI23Flash_fwd_kernel_traitsILi128ELi64ELi128ELi4ELb0ELb0EN7cutlass6half_tE19Flash_kernel_traitsILi128ELi64ELi128ELi4ES3_EELi4ELi7ELb1EEEvNS_16Flash_fwd_paramsE,@"STO_CUDA_ENTRY STV_DEFAULT"
_ZN5flash32flash_fwd_splitkv_combine_kernelI23Flash_fwd_kernel_traitsILi128ELi64ELi128ELi4ELb0ELb0EN7cutlass6half_tE19Flash_kernel_traitsILi128ELi64ELi128ELi4ES3_EELi4ELi7ELb1EEEvNS_16Flash_fwd_paramsE:
.text._ZN5flash32flash_fwd_splitkv_combine_kernelI23Flash_fwd_kernel_traitsILi128ELi64ELi128ELi4ELb0ELb0EN7cutlass6half_tE19Flash_kernel_traitsILi128ELi64ELi128ELi4ES3_EELi4ELi7ELb1EEEvNS_16Flash_fwd_paramsE:
        /* <DEDUP_REMOVED lines=38> */
.L_x_279:
[----:B------:R-:W-:Y:S01]  /*0260*/  IMAD.U32 R22, RZ, RZ, UR20 ;  /* 0x00000014ff167e24 */ /* 0x000fe2000f8e00ff */
[----:B------:R-:W-:Y:S01]  /*0270*/  MOV R20, UR18 ;  /* 0x0000001200147c02 */ /* 0x000fe20008000f00 */
[----:B------:R-:W-:Y:S01]  /*0280*/  IMAD.U32 R15, RZ, RZ, UR14 ;  /* 0x0000000eff0f7e24 */ /* 0x000fe2000f8e00ff */
[----:B------:R-:W-:Y:S02]  /*0290*/  MOV R13, UR5 ;  /* 0x00000005000d7c02 */ /* 0x000fe40008000f00 */
[----:B------:R-:W-:Y:S02]  /*02a0*/  MOV R18, 0x2c0 ;  /* 0x000002c000127802 */ /* 0x000fe40000000f00 */
[----:B------:R-:W-:Y:S05]  /*02b0*/  CALL.REL.NOINC `($__internal_7_$__cuda_sm20_div_s64) ;  /* 0x0000004c00807944 */ /* 0x000fea0003c00000 */
[----:B------:R-:W-:-:S07]  /*02c0*/  MOV R14, R0 ;  /* 0x00000000000e7202 */ /* 0x000fce0000000f00 */
.L_x_280:
        /* <DEDUP_REMOVED lines=30> */
.L_x_282:
[----:B------:R-:W-:Y:S02]  /*04b0*/  MOV R22, R14 ;  /* 0x0000000e00167202 */ /* 0x000fe40000000f00 */
[----:B------:R-:W-:Y:S02]  /*04c0*/  MOV R18, 0x4e0 ;  /* 0x000004e000127802 */ /* 0x000fe40000000f00 */
[----:B------:R-:W-:Y:S05]  /*04d0*/  CALL.REL.NOINC `($__internal_7_$__cuda_sm20_div_s64) ;  /* 0x0000004800f87944 */ /* 0x000fea0003c00000 */
[----:B------:R-:W-:Y:S02]  /*04e0*/  MOV R6, R0 ;  /* 0x0000000000067202 */ /* 0x000fe40000000f00 */
[----:B------:R-:W-:Y:S02]  /*04f0*/  MOV R7, R15 ;  /* 0x0000000f00077202 */ /* 0x000fe40000000f00 */
.L_x_283:
[----:B------:R-:W-:Y:S05]  /*0500*/  BSYNC.RECONVERGENT B0 ;  /* 0x0000000000007941 */ /* 0x000fea0003800200 */
.L_x_281:
        /* <DEDUP_REMOVED lines=58> */
.L_x_285:
[----:B------:R-:W-:Y:S01]  /*08b0*/  IMAD.MOV.U32 R22, RZ, RZ, R20 ;  /* 0x000000ffff167224 */ /* 0x000fe200078e0014 */
[----:B------:R-:W-:Y:S01]  /*08c0*/  MOV R20, R14 ;  /* 0x0000000e00147202 */ /* 0x000fe20000000f00 */
[----:B------:R-:W-:Y:S01]  /*08d0*/  IMAD.MOV.U32 R15, RZ, RZ, R13 ;  /* 0x000000ffff0f7224 */ /* 0x000fe200078e000d */
[----:B------:R-:W-:Y:S02]  /*08e0*/  MOV R13, R32 ;  /* 0x00000020000d7202 */ /* 0x000fe40000000f00 */
[----:B------:R-:W-:Y:S02]  /*08f0*/  MOV R18, 0x910 ;  /* 0x0000091000127802 */ /* 0x000fe40000000f00 */
[----:B------:R-:W-:Y:S05]  /*0900*/  CALL.REL.NOINC `($__internal_7_$__cuda_sm20_div_s64) ;  /* 0x0000004400ec7944 */ /* 0x000fea0003c00000 */
[----:B------:R-:W-:Y:S02]  /*0910*/  MOV R22, R0 ;  /* 0x0000000000167202 */ /* 0x000fe40000000f00 */
[----:B------:R-:W-:Y:S02]  /*0920*/  MOV R23, R15 ;  /* 0x0000000f00177202 */ /* 0x000fe40000000f00 */
.L_x_286:
[----:B------:R-:W-:Y:S05]  /*0930*/  BSYNC.RECONVERGENT B0 ;  /* 0x0000000000007941 */ /* 0x000fea0003800200 */
.L_x_284:
        /* <DEDUP_REMOVED lines=125> */
.L_x_288:
[----:B------:R-:W-:Y:S01]  /*1110*/  IMAD.MOV.U32 R15, RZ, RZ, R23 ;  /* 0x000000ffff0f7224 */ /* 0x000fe200078e0017 */
[----:B------:R-:W-:Y:S01]  /*1120*/  MOV R20, R11 ;  /* 0x0000000b00147202 */ /* 0x000fe20000000f00 */
[----:B------:R-:W-:Y:S01]  /*1130*/  IMAD.MOV.U32 R13, RZ, RZ, R3 ;  /* 0x000000ffff0d7224 */ /* 0x000fe200078e0003 */
[----:B------:R-:W-:Y:S02]  /*1140*/  MOV R18, 0x1160 ;  /* 0x0000116000127802 */ /* 0x000fe40000000f00 */
[----:B------:R-:W-:Y:S05]  /*1150*/  CALL.REL.NOINC `($__internal_7_$__cuda_sm20_div_s64) ;  /* 0x0000003c00d87944 */ /* 0x000fea0003c00000 */
[----:B------:R-:W-:Y:S02]  /*1160*/  MOV R36, R0 ;  /* 0x0000000000247202 */ /* 0x000fe40000000f00 */
[----:B------:R-:W-:Y:S02]  /*1170*/  MOV R37, R15 ;  /* 0x0000000f00257202 */ /* 0x000fe40000000f00 */
.L_x_289:
[----:B------:R-:W-:Y:S05]  /*1180*/  BSYNC.RECONVERGENT B0 ;  /* 0x0000000000007941 */ /* 0x000fea0003800200 */
.L_x_287:
        /* <DEDUP_REMOVED lines=57> */
.L_x_291:
[----:B------:R-:W-:Y:S01]  /*1520*/  IMAD.MOV.U32 R22, RZ, RZ, R6 ;  /* 0x000000ffff167224 */ /* 0x000fe200078e0006 */
[----:B------:R-:W-:Y:S01]  /*1530*/  MOV R15, R7 ;  /* 0x00000007000f7202 */ /* 0x000fe20000000f00 */
[----:B------:R-:W-:Y:S01]  /*1540*/  IMAD.MOV.U32 R20, RZ, RZ, R10 ;  /* 0x000000ffff147224 */ /* 0x000fe200078e000a */
[----:B------:R-:W-:Y:S02]  /*1550*/  MOV R18, 0x1570 ;  /* 0x0000157000127802 */ /* 0x000fe40000000f00 */
[----:B------:R-:W-:Y:S05]  /*1560*/  CALL.REL.NOINC `($__internal_7_$__cuda_sm20_div_s64) ;  /* 0x0000003800d47944 */ /* 0x000fea0003c00000 */
[----:B------:R-:W-:Y:S02]  /*1570*/  MOV R18, R0 ;  /* 0x0000000000127202 */ /* 0x000fe40000000f00 */
[----:B------:R-:W-:Y:S02]  /*1580*/  MOV R19, R15 ;  /* 0x0000000f00137202 */ /* 0x000fe40000000f00 */
.L_x_292:
[----:B------:R-:W-:Y:S05]  /*1590*/  BSYNC.RECONVERGENT B0 ;  /* 0x0000000000007941 */ /* 0x000fea0003800200 */
.L_x_290:
        /* <DEDUP_REMOVED lines=8> */
[----:B------:R-:W-:-:S03]  /*1620*/  ISETP.LT.U32.AND P3, PT, R20, UR8, PT ;  /* 0x0000000814007c0c */ /* 0x000fc6000bf61070 */
[C---:B------:R-:W-:Y:S01]  /*1630*/  VIADD R2, R21.reuse, 0x40 ;  /* 0x0000004015027836 */ /* 0x040fe20000000000 */
[----:B------:R-:W-:Y:S01]  /*1640*/  ISETP.GT.AND.EX P3, PT, R0, RZ, PT, P3 ;  /* 0x000000ff0000720c */ /* 0x000fe20003f64330 */
[C---:B------:R-:W-:Y:S02]  /*1650*/  VIADD R15, R21.reuse, 0x20 ;  /* 0x00000020150f7836 */ /* 0x040fe40000000000 */
[C---:B------:R-:W-:Y:S01]  /*1660*/  VIADD R0, R21.reuse, 0x60 ;  /* 0x0000006015007836 */ /* 0x040fe20000000000 */
[----:B-1----:R-:W-:Y:S02]  /*1670*/  ISETP.GE.OR P6, PT, R21, UR4, !P3 ;  /* 0x0000000415007c0c */ /* 0x002fe4000dfc6670 */
[----:B------:R-:W-:Y:S02]  /*1680*/  ISETP.GE.OR P4, PT, R2, UR4, !P3 ;  /* 0x0000000402007c0c */ /* 0x000fe4000df86670 */
[----:B------:R-:W-:Y:S02]  /*1690*/  ISETP.GE.OR P5, PT, R15, UR4, !P3 ;  /* 0x000000040f007c0c */ /* 0x000fe4000dfa6670 */
[----:B------:R-:W-:-:S07]  /*16a0*/  ISETP.GE.OR P3, PT, R0, UR4, !P3 ;  /* 0x0000000400007c0c */ /* 0x000fce000df66670 */
[----:B------:R-:W0:Y:S01]  /*16b0*/  @!P6 LDC.64 R16, c[0x0][0x428] ;  /* 0x00010a00ff10eb82 */ /* 0x000e220000000a00 */
[C---:B------:R-:W-:Y:S02]  /*16c0*/  @!P6 IADD3 R24, P0, PT, R20.reuse, UR19, RZ ;  /* 0x000000131418ec10 */ /* 0x040fe4000ff1e0ff */
[C---:B------:R-:W-:Y:S02]  /*16d0*/  @!P4 IADD3 R26, P1, PT, R20.reuse, UR19, RZ ;  /* 0x00000013141acc10 */ /* 0x040fe4000ff3e0ff */
[----:B------:R-:W-:Y:S02]  /*16e0*/  @!P6 IADD3.X R25, PT, PT, RZ, RZ, RZ, P0, !PT ;  /* 0x000000ffff19e210 */ /* 0x000fe400007fe4ff */
[----:B------:R-:W-:Y:S01]  /*16f0*/  @!P5 IADD3 R28, P2, PT, R20, UR19, RZ ;  /* 0x00000013141cdc10 */ /* 0x000fe2000ff5e0ff */
[----:B------:R-:W1:Y:S01]  /*1700*/  @!P4 LDC.64 R8, c[0x0][0x428] ;  /* 0x00010a00ff08cb82 */ /* 0x000e620000000a00 */
[----:B------:R-:W-:Y:S02]  /*1710*/  @!P4 IMAD.X R27, RZ, RZ, RZ, P1 ;  /* 0x000000ffff1bc224 */ /* 0x000fe400008e06ff */
[----:B------:R-:W-:-:S04]  /*1720*/  @!P6 IMAD.WIDE.U32 R24, R21, UR20, R24 ;  /* 0x000000141518ec25 */ /* 0x000fc8000f8e0018 */
[----:B------:R-:W-:Y:S01]  /*1730*/  @!P6 IMAD R22, R21, UR14, R25 ;  /* 0x0000000e1516ec24 */ /* 0x000fe2000f8e0219 */
[----:B------:R-:W3:Y:S01]  /*1740*/  @!P5 LDC.64 R12, c[0x0][0x428] ;  /* 0x00010a00ff0cdb82 */ /* 0x000ee20000000a00 */
[----:B------:R-:W-:-:S07]  /*1750*/  @!P5 IMAD.X R29, RZ, RZ, RZ, P2 ;  /* 0x000000ffff1dd224 */ /* 0x000fce00010e06ff */
[----:B------:R-:W4:Y:S01]  /*1760*/  @!P3 LDC.64 R6, c[0x0][0x428] ;  /* 0x00010a00ff06bb82 */ /* 0x000f220000000a00 */
[----:B0-----:R-:W-:Y:S01]  /*1770*/  @!P6 LEA R30, P0, R24, R16, 0x2 ;  /* 0x00000010181ee211 */ /* 0x001fe200078010ff */
[----:B------:R-:W-:-:S03]  /*1780*/  @!P4 IMAD.WIDE.U32 R26, R2, UR20, R26 ;  /* 0x00000014021acc25 */ /* 0x000fc6000f8e001a */
[----:B------:R-:W-:Y:S01]  /*1790*/  @!P6 LEA.HI.X R31, R24, R17, R22, 0x2, P0 ;  /* 0x00000011181fe211 */ /* 0x000fe200000f1416 */
[----:B------:R-:W-:Y:S01]  /*17a0*/  @!P5 IMAD.WIDE.U32 R28, R15, UR20, R28 ;  /* 0x000000140f1cdc25 */ /* 0x000fe2000f8e001c */
[----:B------:R-:W-:-:S03]  /*17b0*/  @!P3 IADD3 R24, P0, PT, R20, UR19, RZ ;  /* 0x000000131418bc10 */ /* 0x000fc6000ff1e0ff */
[----:B------:R-:W-:Y:S02]  /*17c0*/  IMAD.MOV.U32 R16, RZ, RZ, -0x800000 ;  /* 0xff800000ff107424 */ /* 0x000fe400078e00ff */
[----:B------:R-:W-:Y:S01]  /*17d0*/  @!P3 IMAD.X R25, RZ, RZ, RZ, P0 ;  /* 0x000000ffff19b224 */ /* 0x000fe200000e06ff */
[----:B-1----:R-:W-:Y:S01]  /*17e0*/  @!P4 LEA R8, P1, R26, R8, 0x2 ;  /* 0x000000081a08c211 */ /* 0x002fe200078210ff */
[----:B------:R-:W-:Y:S02]  /*17f0*/  @!P4 IMAD R2, R2, UR14, R27 ;  /* 0x0000000e0202cc24 */ /* 0x000fe4000f8e021b */
[----:B------:R-:W-:Y:S01]  /*1800*/  @!P3 IMAD.WIDE.U32 R24, R0, UR20, R24 ;  /* 0x000000140018bc25 */ /* 0x000fe2000f8e0018 */
[----:B---3--:R-:W-:Y:S01]  /*1810*/  @!P5 LEA R12, P2, R28, R12, 0x2 ;  /* 0x0000000c1c0cd211 */ /* 0x008fe200078410ff */
[----:B--2---:R-:W2:Y:S01]  /*1820*/  @!P6 LDG.E R16, desc[UR10][R30.64] ;  /* 0x0000000a1e10e981 */ /* 0x004ea2000c1e1900 */
[----:B------:R-:W-:Y:S01]  /*1830*/  @!P4 LEA.HI.X R9, R26, R9, R2, 0x2, P1 ;  /* 0x000000091a09c211 */ /* 0x000fe200008f1402 */
[----:B------:R-:W-:Y:S01]  /*1840*/  @!P5 IMAD R22, R15, UR14, R29 ;  /* 0x0000000e0f16dc24 */ /* 0x000fe2000f8e021d */
[----:B------:R-:W-:Y:S01]  /*1850*/  MOV R2, 0xff800000 ;  /* 0xff80000000027802 */ /* 0x000fe20000000f00 */
[----:B------:R-:W-:Y:S01]  /*1860*/  @!P3 IMAD R0, R0, UR14, R25 ;  /* 0x0000000e0000bc24 */ /* 0x000fe2000f8e0219 */
[----:B----4-:R-:W-:Y:S01]  /*1870*/  @!P3 LEA R6, P0, R24, R6, 0x2 ;  /* 0x000000061806b211 */ /* 0x010fe200078010ff */
[----:B------:R-:W-:Y:S01]  /*1880*/  IMAD.MOV.U32 R15, RZ, RZ, -0x800000 ;  /* 0xff800000ff0f7424 */ /* 0x000fe200078e00ff */
[----:B------:R-:W-:-:S02]  /*1890*/  @!P5 LEA.HI.X R13, R28, R13, R22, 0x2, P2 ;  /* 0x0000000d1c0dd211 */ /* 0x000fc400010f1416 */
[----:B------:R-:W-:Y:S01]  /*18a0*/  @!P3 LEA.HI.X R7, R24, R7, R0, 0x2, P0 ;  /* 0x000000071807b211 */ /* 0x000fe200000f1400 */
[----:B------:R-:W-:Y:S02]  /*18b0*/  IMAD.MOV.U32 R0, RZ, RZ, -0x800000 ;  /* 0xff800000ff007424 */ /* 0x000fe400078e00ff */
[----:B------:R0:W3:Y:S04]  /*18c0*/  @!P5 LDG.E R2, desc[UR10][R12.64] ;  /* 0x0000000a0c02d981 */ /* 0x0000e8000c1e1900 */
[----:B------:R1:W4:Y:S04]  /*18d0*/  @!P4 LDG.E R15, desc[UR10][R8.64] ;  /* 0x0000000a080fc981 */ /* 0x000328000c1e1900 */
[----:B------:R5:W4:Y:S01]  /*18e0*/  @!P3 LDG.E R0, desc[UR10][R6.64] ;  /* 0x0000000a0600b981 */ /* 0x000b22000c1e1900 */
[----:B------:R-:W5:Y:S01]  /*18f0*/  S2UR UR4, SR_CgaCtaId ;  /* 0x00000000000479c3 */ /* 0x000f620000008800 */
[C---:B------:R-:W-:Y:S01]  /*1900*/  ISETP.GT.U32.AND P2, PT, R4.reuse, 0x17f, PT ;  /* 0x0000017f0400780c */ /* 0x040fe20003f44070 */
[----:B------:R-:W-:Y:S01]  /*1910*/  UMOV UR5, 0x400 ;  /* 0x0000040000057882 */ /* 0x000fe20000000000 */
[C---:B------:R-:W-:Y:S01]  /*1920*/  ISETP.GT.U32.AND P1, PT, R4.reuse, 0xff, PT ;  /* 0x000000ff0400780c */ /* 0x040fe20003f24070 */
[----:B------:R-:W-:Y:S01]  /*1930*/  IMAD.MOV.U32 R23, RZ, RZ, -0x800000 ;  /* 0xff800000ff177424 */ /* 0x000fe200078e00ff */
[C---:B------:R-:W-:Y:S01]  /*1940*/  ISETP.GT.U32.AND P0, PT, R4.reuse, 0x7f, PT ;  /* 0x0000007f0400780c */ /* 0x040fe20003f04070 */
[----:B------:R-:W-:Y:S01]  /*1950*/  IMAD.MOV.U32 R26, RZ, RZ, -0x800000 ;  /* 0xff800000ff1a7424 */ /* 0x000fe200078e00ff */
[C---:B------:R-:W-:Y:S01]  /*1960*/  ISETP.GT.U32.AND P3, PT, R4.reuse, 0x1ff, PT ;  /* 0x000001ff0400780c */ /* 0x040fe20003f64070 */
[----:B------:R-:W-:Y:S01]  /*1970*/  IMAD.MOV.U32 R24, RZ, RZ, -0x800000 ;  /* 0xff800000ff187424 */ /* 0x000fe200078e00ff */
[----:B------:R-:W-:Y:S01]  /*1980*/  LOP3.LUT P4, RZ, R4, 0x380, RZ, 0xc0, !PT ;  /* 0x0000038004ff7812 */ /* 0x000fe2000788c0ff */
[----:B------:R-:W-:Y:S01]  /*1990*/  BSSY.RECONVERGENT B1, `(.L_x_293) ;  /* 0x00001c9000017945 */ /* 0x000fe20003800200 */
[----:B------:R-:W-:-:S03]  /*19a0*/  MOV R28, 0xff800000 ;  /* 0xff800000001c7802 */ /* 0x000fc60000000f00 */
[C---:B------:R-:W-:Y:S02]  /*19b0*/  @!P2 IMAD.SHL.U32 R22, R4.reuse, 0x4, RZ ;  /* 0x000000040416a824 */ /* 0x040fe400078e00ff */
[C---:B------:R-:W-:Y:S02]  /*19c0*/  @!P1 IMAD.SHL.U32 R17, R4.reuse, 0x4, RZ ;  /* 0x0000000404119824 */ /* 0x040fe400078e00ff */
[----:B0-----:R-:W-:Y:S02]  /*19d0*/  @!P0 SHF.L.U32 R13, R4, 0x2, RZ ;  /* 0x00000002040d8819 */ /* 0x001fe400000006ff */
[----:B------:R-:W-:Y:S02]  /*19e0*/  @!P2 LOP3.LUT R12, R22, 0xc, RZ, 0xc0, !PT ;  /* 0x0000000c160ca812 */ /* 0x000fe400078ec0ff */
[----:B-1----:R-:W-:Y:S01]  /*19f0*/  @!P0 LOP3.LUT R8, R13, 0xc, RZ, 0xc0, !PT ;  /* 0x0000000c0d088812 */ /* 0x002fe200078ec0ff */
[----:B-----5:R-:W-:Y:S01]  /*1a00*/  ULEA UR4, UR4, UR5, 0x18 ;  /* 0x0000000504047291 */ /* 0x020fe2000f8ec0ff */
[----:B------:R-:W-:-:S02]  /*1a10*/  @!P1 LOP3.LUT R6, R17, 0xc, RZ, 0xc0, !PT ;  /* 0x0000000c11069812 */ /* 0x000fc400078ec0ff */
[----:B------:R-:W-:-:S03]  /*1a20*/  LOP3.LUT R9, R4, 0x1f, RZ, 0xc0, !PT ;  /* 0x0000001f04097812 */ /* 0x000fc600078ec0ff */
[----:B------:R-:W-:Y:S01]  /*1a30*/  LEA R20, R20, UR4, 0x2 ;  /* 0x0000000414147c11 */ /* 0x000fe2000f8e10ff */
[----:B------:R-:W-:Y:S02]  /*1a40*/  @!P2 VIADD R12, R12, UR4 ;  /* 0x000000040c0cac36 */ /* 0x000fe40008000000 */
[----:B------:R-:W-:Y:S02]  /*1a50*/  @!P1 VIADD R6, R6, UR4 ;  /* 0x0000000406069c36 */ /* 0x000fe40008000000 */
[----:B------:R-:W-:Y:S02]  /*1a60*/  @!P0 VIADD R8, R8, UR4 ;  /* 0x0000000408088c36 */ /* 0x000fe40008000000 */
[C---:B------:R-:W-:Y:S02]  /*1a70*/  IMAD R13, R21.reuse, 0x14, R20 ;  /* 0x00000014150d7824 */ /* 0x040fe400078e0214 */
[C---:B------:R-:W-:Y:S01]  /*1a80*/  @!P2 IMAD R7, R21.reuse, 0x14, R12 ;  /* 0x000000141507a824 */ /* 0x040fe200078e020c */
[----:B------:R-:W-:Y:S01]  /*1a90*/  SHF.R.U32.HI R12, RZ, 0x5, R4 ;  /* 0x00000005ff0c7819 */ /* 0x000fe20000011604 */
[----:B------:R-:W-:-:S02]  /*1aa0*/  @!P1 IMAD R6, R21, 0x14, R6 ;  /* 0x0000001415069824 */ /* 0x000fc400078e0206 */
[----:B------:R-:W-:Y:S01]  /*1ab0*/  @!P0 IMAD R21, R21, 0x14, R8 ;  /* 0x0000001415158824 */ /* 0x000fe200078e0208 */
[----:B------:R-:W-:Y:S01]  /*1ac0*/  LEA R8, R12, UR4, 0x2 ;  /* 0x000000040c087c11 */ /* 0x000fe2000f8e10ff */
[----:B------:R-:W-:-:S04]  /*1ad0*/  USHF.R.S32.HI UR4, URZ, 0x1f, UR21 ;  /* 0x0000001fff047899 */ /* 0x000fc80008011415 */
[----:B------:R-:W-:Y:S01]  /*1ae0*/  IMAD R25, R9, 0x14, R8 ;  /* 0x0000001409197824 */ /* 0x000fe200078e0208 */
[----:B------:R-:W-:Y:S01]  /*1af0*/  ULOP3.LUT UR4, UR4, 0x1, URZ, 0xfc, !UPT ;  /* 0x0000000104047892 */ /* 0x000fe2000f8efcff */
[----:B--2---:R0:W-:Y:S04]  /*1b00*/  @!P3 STS [R13], R16 ;  /* 0x000000100d00b388 */ /* 0x0041e80000000800 */
[----:B---3--:R-:W-:Y:S04]  /*1b10*/  @!P2 STS [R7+0x280], R2 ;  /* 0x000280020700a388 */ /* 0x008fe80000000800 */
[----:B----4-:R-:W-:Y:S04]  /*1b20*/  @!P1 STS [R6+0x500], R15 ;  /* 0x0005000f06009388 */ /* 0x010fe80000000800 */
[----:B------:R1:W-:Y:S01]  /*1b30*/  @!P0 STS [R21+0x780], R0 ;  /* 0x0007800015008388 */ /* 0x0003e20000000800 */
[----:B------:R-:W-:Y:S01]  /*1b40*/  BAR.SYNC.DEFER_BLOCKING 0x0 ;  /* 0x0000000000007b1d */ /* 0x000fe20000010000 */
[----:B0-----:R-:W-:-:S07]  /*1b50*/  IMAD.MOV.U32 R16, RZ, RZ, RZ ;  /* 0x000000ffff107224 */ /* 0x001fce00078e00ff */
[----:B-1----:R-:W0:Y:S01]  /*1b60*/  LDC R0, c[0x0][0x434] ;  /* 0x00010d00ff007b82 */ /* 0x002e220000000800 */
[----:B------:R-:W-:Y:S04]  /*1b70*/  @!P4 LDS R28, [R25] ;  /* 0x00000000191cc984 */ /* 0x000fe80000000800 */
[----:B------:R-:W-:Y:S04]  /*1b80*/  @!P4 LDS R23, [R25+0x280] ;  /* 0x000280001917c984 */ /* 0x000fe80000000800 */
[----:B------:R-:W1:Y:S04]  /*1b90*/  @!P4 LDS R26, [R25+0x500] ;  /* 0x00050000191ac984 */ /* 0x000e680000000800 */
[----:B------:R-:W2:Y:S01]  /*1ba0*/  @!P4 LDS R24, [R25+0x780] ;  /* 0x000780001918c984 */ /* 0x000ea20000000800 */
[----:B0-----:R-:W-:-:S04]  /*1bb0*/  IABS R2, R0 ;  /* 0x0000000000027213 */ /* 0x001fc80000000000 */
[----:B------:R-:W0:Y:S08]  /*1bc0*/  I2F.RP R21, R2 ;  /* 0x0000000200157306 */ /* 0x000e300000209400 */
[----:B0-----:R-:W0:Y:S01]  /*1bd0*/  MUFU.RCP R20, R21 ;  /* 0x0000001500147308 */ /* 0x001e220000001000 */
[----:B-1----:R-:W-:-:S04]  /*1be0*/  FMNMX3.FTZ R7, R28, R23, R26, !PT ;  /* 0x000000171c077276 */ /* 0x002fc8000781001a */
[----:B--2---:R-:W-:-:S05]  /*1bf0*/  FMNMX.FTZ R6, R7, R24, !PT ;  /* 0x0000001807067209 */ /* 0x004fca0007810000 */
[----:B------:R-:W1:Y:S01]  /*1c00*/  SHFL.BFLY PT, R7, R6, 0x10, 0x1f ;  /* 0x0e001f0006077f89 */ /* 0x000e6200000e0000 */
[----:B0-----:R-:W-:-:S04]  /*1c10*/  IADD3 R20, PT, PT, R20, 0xffffffe, RZ ;  /* 0x0ffffffe14147810 */ /* 0x001fc80007ffe0ff */
[----:B------:R-:W0:Y:S01]  /*1c20*/  F2I.FTZ.U32.TRUNC.NTZ R17, R20 ;  /* 0x0000001400117305 */ /* 0x000e22000021f000 */
[----:B-1----:R-:W-:Y:S01]  /*1c30*/  FMNMX.FTZ R7, R6, R7, !PT ;  /* 0x0000000706077209 */ /* 0x002fe20007810000 */
[----:B0-----:R-:W-:-:S04]  /*1c40*/  IMAD.MOV R6, RZ, RZ, -R17 ;  /* 0x000000ffff067224 */ /* 0x001fc800078e0a11 */
[----:B------:R-:W0:Y:S01]  /*1c50*/  SHFL.BFLY PT, R22, R7, 0x8, 0x1f ;  /* 0x0d001f0007167f89 */ /* 0x000e2200000e0000 */
[----:B------:R-:W-:Y:S01]  /*1c60*/  IMAD R13, R6, R2, RZ ;  /* 0x00000002060d7224 */ /* 0x000fe200078e02ff */
[----:B------:R-:W-:Y:S02]  /*1c70*/  IABS R6, R5 ;  /* 0x0000000500067213 */ /* 0x000fe40000000000 */
[----:B------:R-:W-:Y:S01]  /*1c80*/  LOP3.LUT R5, R5, R0, RZ, 0x3c, !PT ;  /* 0x0000000005057212 */ /* 0x000fe200078e3cff */
[----:B------:R-:W-:-:S03]  /*1c90*/  IMAD.HI.U32 R16, R17, R13, R16 ;  /* 0x0000000d11107227 */ /* 0x000fc600078e0010 */
[----:B------:R-:W-:Y:S01]  /*1ca0*/  ISETP.GE.AND P1, PT, R5, RZ, PT ;  /* 0x000000ff0500720c */ /* 0x000fe20003f26270 */
[----:B------:R-:W-:-:S04]  /*1cb0*/  IMAD.MOV.U32 R17, RZ, RZ, R6 ;  /* 0x000000ffff117224 */ /* 0x000fc800078e0006 */
[----:B------:R-:W-:-:S05]  /*1cc0*/  IMAD.HI.U32 R6, R16, R17, RZ ;  /* 0x0000001110067227 */ /* 0x000fca00078e00ff */
[----:B------:R-:W-:-:S05]  /*1cd0*/  IADD3 R13, PT, PT, -R6, RZ, RZ ;  /* 0x000000ff060d7210 */ /* 0x000fca0007ffe1ff */
        /* <DEDUP_REMOVED lines=27> */
[----:B0-----:R-:W-:-:S02]  /*1e90*/  FADD.FTZ R17, R16, R15 ;  /* 0x0000000f10117221 */ /* 0x001fc40000010000 */
[----:B------:R-:W0:Y:S05]  /*1ea0*/  LDC R16, c[0x0][0x3e0] ;  /* 0x0000f800ff107b82 */ /* 0x000e2a0000000800 */
[----:B------:R-:W-:Y:S02]  /*1eb0*/  @P2 VIADD R6, R6, 0x1 ;  /* 0x0000000106062836 */ /* 0x000fe40000000000 */
[----:B-1----:R-:W-:-:S04]  /*1ec0*/  FADD.FTZ R2, R17, R8 ;  /* 0x0000000811027221 */ /* 0x002fc80000010000 */
[----:B--2---:R-:W-:Y:S01]  /*1ed0*/  FADD.FTZ R5, R2, R7 ;  /* 0x0000000702057221 */ /* 0x004fe20000010000 */
[----:B------:R-:W-:Y:S02]  /*1ee0*/  @!P1 IADD3 R6, PT, PT, -R6, RZ, RZ ;  /* 0x000000ff06069210 */ /* 0x000fe40007ffe1ff */
[----:B------:R-:W-:Y:S02]  /*1ef0*/  @!P0 LOP3.LUT R6, RZ, R0, RZ, 0x33, !PT ;  /* 0x00000000ff068212 */ /* 0x000fe400078e33ff */
[----:B------:R-:W1:Y:S03]  /*1f00*/  SHFL.BFLY PT, R8, R5, 0x10, 0x1f ;  /* 0x0e001f0005087f89 */ /* 0x000e6600000e0000 */
[----:B------:R-:W-:Y:S01]  /*1f10*/  IMAD R7, R6, UR4, RZ ;  /* 0x0000000406077c24 */ /* 0x000fe2000f8e02ff */
[----:B------:R-:W2:Y:S04]  /*1f20*/  LDCU UR4, c[0x0][0x430] ;  /* 0x00008600ff0477ac */ /* 0x000ea80008000800 */
[----:B------:R-:W-:-:S02]  /*1f30*/  IABS R20, R7 ;  /* 0x0000000700147213 */ /* 0x000fc40000000000 */
[----:B------:R-:W-:Y:S02]  /*1f40*/  IABS R27, R7 ;  /* 0x00000007001b7213 */ /* 0x000fe40000000000 */
[----:B------:R-:W3:Y:S01]  /*1f50*/  I2F.RP R21, R20 ;  /* 0x0000001400157306 */ /* 0x000ee20000209400 */
[----:B0-----:R-:W-:Y:S02]  /*1f60*/  IABS R2, R16 ;  /* 0x0000001000027213 */ /* 0x001fe40000000000 */
[----:B------:R-:W-:Y:S02]  /*1f70*/  IADD3 R27, PT, PT, RZ, -R27, RZ ;  /* 0x8000001bff1b7210 */ /* 0x000fe40007ffe0ff */
[----:B------:R-:W-:-:S03]  /*1f80*/  ISETP.NE.AND P5, PT, R7, RZ, PT ;  /* 0x000000ff0700720c */ /* 0x000fc60003fa5270 */
[----:B------:R-:W0:Y:S01]  /*1f90*/  I2F.RP R17, R2 ;  /* 0x0000000200117306 */ /* 0x000e220000209400 */
[----:B-1----:R-:W-:-:S07]  /*1fa0*/  FADD.FTZ R8, R5, R8 ;  /* 0x0000000805087221 */ /* 0x002fce0000010000 */
[----:B---3--:R-:W1:Y:S01]  /*1fb0*/  MUFU.RCP R34, R21 ;  /* 0x0000001500227308 */ /* 0x008e620000001000 */
[----:B------:R-:W3:Y:S07]  /*1fc0*/  SHFL.BFLY PT, R15, R8, 0x8, 0x1f ;  /* 0x0d001f00080f7f89 */ /* 0x000eee00000e0000 */
[----:B0-----:R-:W0:Y:S01]  /*1fd0*/  MUFU.RCP R30, R17 ;  /* 0x00000011001e7308 */ /* 0x001e220000001000 */
[----:B-1----:R-:W-:-:S07]  /*1fe0*/  VIADD R34, R34, 0xffffffe ;  /* 0x0ffffffe22227836 */ /* 0x002fce0000000000 */
[----:B------:R-:W1:Y:S01]  /*1ff0*/  F2I.FTZ.U32.TRUNC.NTZ R35, R34 ;  /* 0x0000002200237305 */ /* 0x000e62000021f000 */
[----:B---3--:R-:W-:Y:S01]  /*2000*/  FADD.FTZ R15, R8, R15 ;  /* 0x0000000f080f7221 */ /* 0x008fe20000010000 */
[----:B0-----:R-:W-:-:S04]  /*2010*/  VIADD R30, R30, 0xffffffe ;  /* 0x0ffffffe1e1e7836 */ /* 0x001fc80000000000 */
[----:B------:R-:W0:Y:S02]  /*2020*/  SHFL.BFLY PT, R22, R15, 0x4, 0x1f ;  /* 0x0c801f000f167f89 */ /* 0x000e2400000e0000 */
[----:B------:R-:W3:Y:S01]  /*2030*/  F2I.FTZ.U32.TRUNC.NTZ R31, R30 ;  /* 0x0000001e001f7305 */ /* 0x000ee2000021f000 */
[----:B-1----:R-:W-:Y:S02]  /*2040*/  IMAD.MOV R29, RZ, RZ, -R35 ;  /* 0x000000ffff1d7224 */ /* 0x002fe400078e0a23 */
[----:B------:R-:W-:Y:S02]  /*2050*/  IMAD.MOV.U32 R34, RZ, RZ, RZ ;  /* 0x000000ffff227224 */ /* 0x000fe400078e00ff */
[----:B------:R-:W-:-:S04]  /*2060*/  IMAD R29, R29, R20, RZ ;  /* 0x000000141d1d7224 */ /* 0x000fc800078e02ff */
[----:B------:R-:W-:Y:S01]  /*2070*/  IMAD.HI.U32 R29, R35, R29, R34 ;  /* 0x0000001d231d7227 */ /* 0x000fe200078e0022 */
[----:B---3--:R-:W-:-:S03]  /*2080*/  IADD3 R5, PT, PT, RZ, -R31, RZ ;  /* 0x8000001fff057210 */ /* 0x008fc60007ffe0ff */
[----:B------:R-:W-:Y:S02]  /*2090*/  IMAD.MOV.U32 R30, RZ, RZ, RZ ;  /* 0x000000ffff1e7224 */ /* 0x000fe400078e00ff */
[----:B------:R-:W-:Y:S02]  /*20a0*/  IMAD R21, R5, R2, RZ ;  /* 0x0000000205157224 */ /* 0x000fe400078e02ff */
[----:B------:R-:W-:Y:S02]  /*20b0*/  VIADD R5, R20, UR17 ;  /* 0x0000001114057c36 */ /* 0x000fe40008000000 */
[----:B0-----:R-:W-:Y:S01]  /*20c0*/  FADD.FTZ R22, R15, R22 ;  /* 0x000000160f167221 */ /* 0x001fe20000010000 */
[----:B------:R-:W-:Y:S02]  /*20d0*/  IMAD.HI.U32 R21, R31, R21, R30 ;  /* 0x000000151f157227 */ /* 0x000fe400078e001e */
[----:B------:R-:W-:Y:S02]  /*20e0*/  IABS R8, R5 ;  /* 0x0000000500087213 */ /* 0x000fe40000000000 */
[----:B------:R-:W0:Y:S03]  /*20f0*/  SHFL.BFLY PT, R17, R22, 0x2, 0x1f ;  /* 0x0c401f0016117f89 */ /* 0x000e2600000e0000 */
[----:B------:R-:W-:-:S04]  /*2100*/  IMAD.HI.U32 R29, R29, R8, RZ ;  /* 0x000000081d1d7227 */ /* 0x000fc800078e00ff */
[----:B------:R-:W-:Y:S02]  /*2110*/  IMAD R27, R29, R27, R8 ;  /* 0x0000001b1d1b7224 */ /* 0x000fe400078e0208 */
[----:B------:R-:W-:-:S03]  /*2120*/  IMAD.HI.U32 R21, R21, R8, RZ ;  /* 0x0000000815157227 */ /* 0x000fc600078e00ff */
[----:B------:R-:W-:Y:S01]  /*2130*/  ISETP.GT.U32.AND P3, PT, R20, R27, PT ;  /* 0x0000001b1400720c */ /* 0x000fe20003f64070 */
[----:B------:R-:W-:-:S04]  /*2140*/  IMAD.MOV R15, RZ, RZ, -R21 ;  /* 0x000000ffff0f7224 */ /* 0x000fc800078e0a15 */
[C---:B------:R-:W-:Y:S02]  /*2150*/  IMAD R15, R2.reuse, R15, R8 ;  /* 0x0000000f020f7224 */ /* 0x040fe400078e0208 */
[----:B------:R-:W1:Y:S03]  /*2160*/  LDC.U8 R8, c[0x0][0x549] ;  /* 0x00015240ff087b82 */ /* 0x000e660000000000 */
[----:B------:R-:W-:Y:S01]  /*2170*/  ISETP.GT.U32.AND P1, PT, R2, R15, PT ;  /* 0x0000000f0200720c */ /* 0x000fe20003f24070 */
[----:B0-----:R-:W-:Y:S02]  /*2180*/  FADD.FTZ R17, R22, R17 ;  /* 0x0000001116117221 */ /* 0x001fe40000010000 */
[----:B------:R-:W-:Y:S01]  /*2190*/  @!P3 IMAD.IADD R27, R27, 0x1, -R20 ;  /* 0x000000011b1bb824 */ /* 0x000fe200078e0a14 */
[----:B------:R-:W-:Y:S02]  /*21a0*/  @!P3 IADD3 R29, PT, PT, R29, 0x1, RZ ;  /* 0x000000011d1db810 */ /* 0x000fe40007ffe0ff */
[----:B------:R-:W0:Y:S02]  /*21b0*/  SHFL.BFLY PT, R22, R17, 0x1, 0x1f ;  /* 0x0c201f0011167f89 */ /* 0x000e2400000e0000 */
[----:B------:R-:W-:-:S02]  /*21c0*/  ISETP.GE.U32.AND P2, PT, R27, R20, PT ;  /* 0x000000141b00720c */ /* 0x000fc40003f46070 */
[C---:B------:R-:W-:Y:S02]  /*21d0*/  LOP3.LUT R27, R5.reuse, R20, RZ, 0x3c, !PT ;  /* 0x00000014051b7212 */ /* 0x040fe400078e3cff */
[----:B------:R-:W-:Y:S01]  /*21e0*/  LOP3.LUT R5, R5, R16, RZ, 0x3c, !PT ;  /* 0x0000001005057212 */ /* 0x000fe200078e3cff */
[----:B------:R-:W-:Y:S01]  /*21f0*/  @!P1 IMAD.IADD R15, R15, 0x1, -R2 ;  /* 0x000000010f0f9824 */ /* 0x000fe200078e0a02 */
[----:B------:R-:W-:Y:S01]  /*2200*/  ISETP.GE.AND P0, PT, R27, RZ, PT ;  /* 0x000000ff1b00720c */ /* 0x000fe20003f06270 */
[----:B------:R-:W-:Y:S01]  /*2210*/  @!P1 VIADD R21, R21, 0x1 ;  /* 0x0000000115159836 */ /* 0x000fe20000000000 */
[----:B------:R-:W-:Y:S02]  /*2220*/  ISETP.GE.AND P3, PT, R5, RZ, PT ;  /* 0x000000ff0500720c */ /* 0x000fe40003f66270 */
[----:B------:R-:W-:Y:S02]  /*2230*/  ISETP.GE.U32.AND P4, PT, R15, R2, PT ;  /* 0x000000020f00720c */ /* 0x000fe40003f86070 */
[----:B------:R-:W-:Y:S01]  /*2240*/  ISETP.NE.AND P1, PT, R16, RZ, PT ;  /* 0x000000ff1000720c */ /* 0x000fe20003f25270 */
[----:B------:R-:W-:Y:S01]  /*2250*/  @P2 VIADD R29, R29, 0x1 ;  /* 0x000000011d1d2836 */ /* 0x000fe20000000000 */
[----:B------:R-:W-:-:S05]  /*2260*/  SHF.R.S32.HI R2, RZ, 0x1f, R7 ;  /* 0x0000001fff027819 */ /* 0x000fca0000011407 */
[----:B------:R-:W-:Y:S02]  /*2270*/  @!P0 IADD3 R29, PT, PT, -R29, RZ, RZ ;  /* 0x000000ff1d1d8210 */ /* 0x000fe40007ffe1ff */
[----:B-1----:R-:W-:Y:S01]  /*2280*/  ISETP.NE.AND P0, PT, R8, RZ, PT ;  /* 0x000000ff0800720c */ /* 0x002fe20003f05270 */
[----:B0-----:R-:W-:Y:S01]  /*2290*/  FADD.FTZ R22, R17, R22 ;  /* 0x0000001611167221 */ /* 0x001fe20000010000 */
[----:B------:R-:W-:Y:S01]  /*22a0*/  @P4 VIADD R21, R21, 0x1 ;  /* 0x0000000115154836 */ /* 0x000fe20000000000 */
[----:B------:R-:W-:Y:S02]  /*22b0*/  ISETP.NE.AND P4, PT, R6, RZ, PT ;  /* 0x000000ff0600720c */ /* 0x000fe40003f85270 */
[----:B------:R-:W-:Y:S01]  /*22c0*/  @!P5 LOP3.LUT R29, RZ, R20, RZ, 0x33, !PT ;  /* 0x00000014ff1dd212 */ /* 0x000fe200078e33ff */
[----:B------:R-:W-:Y:S01]  /*22d0*/  @!P3 IMAD.MOV R21, RZ, RZ, -R21 ;  /* 0x000000ffff15b224 */ /* 0x000fe200078e0a15 */
[----:B------:R-:W-:Y:S02]  /*22e0*/  FSETP.NE.FTZ.AND P2, PT, R22, RZ, PT ;  /* 0x000000ff1600720b */ /* 0x000fe40003f55000 */
[----:B------:R-:W-:-:S02]  /*22f0*/  @!P1 LOP3.LUT R21, RZ, R16, RZ, 0x33, !PT ;  /* 0x00000010ff159212 */ /* 0x000fc400078e33ff */
[----:B------:R-:W-:Y:S02]  /*2300*/  LOP3.LUT P1, RZ, R4, 0x39f, RZ, 0xc0, !PT ;  /* 0x0000039f04ff7812 */ /* 0x000fe4000782c0ff */
[C---:B------:R-:W-:Y:S01]  /*2310*/  SEL R6, R0.reuse, 0x1, !P0 ;  /* 0x0000000100067807 */ /* 0x040fe20004000000 */
[----:B--2---:R-:W-:Y:S01]  /*2320*/  IMAD R0, R0, UR4, RZ ;  /* 0x0000000400007c24 */ /* 0x004fe2000f8e02ff */
[----:B------:R-:W-:Y:S02]  /*2330*/  SEL R5, RZ, 0x1, !P4 ;  /* 0x00000001ff057807 */ /* 0x000fe40006000000 */
[----:B------:R-:W-:Y:S01]  /*2340*/  ISETP.LT.U32.AND P0, PT, R18, R29, PT ;  /* 0x0000001d1200720c */ /* 0x000fe20003f01070 */
[----:B------:R-:W-:Y:S01]  /*2350*/  IMAD R6, R21, R6, RZ ;  /* 0x0000000615067224 */ /* 0x000fe200078e02ff */
[----:B------:R-:W-:Y:S01]  /*2360*/  SHF.R.S32.HI R15, RZ, 0x1f, R29 ;  /* 0x0000001fff0f7819 */ /* 0x000fe2000001141d */
[----:B------:R-:W0:Y:S01]  /*2370*/  @P2 MUFU.LG2 R22, R22 ;  /* 0x0000001600162308 */ /* 0x000e220000000c00 */
[----:B------:R-:W-:Y:S01]  /*2380*/  LOP3.LUT R5, R2, R5, RZ, 0xfc, !PT ;  /* 0x0000000502057212 */ /* 0x000fe200078efcff */
[----:B------:R-:W-:Y:S01]  /*2390*/  IMAD.MOV.U32 R21, RZ, RZ, 0x7f800000 ;  /* 0x7f800000ff157424 */ /* 0x000fe200078e00ff */
[----:B------:R-:W-:Y:S01]  /*23a0*/  ISETP.LT.AND.EX P0, PT, R19, R15, PT, P0 ;  /* 0x0000000f1300720c */ /* 0x000fe20003f01300 */
[----:B------:R-:W-:-:S02]  /*23b0*/  IMAD R7, R7, R0, RZ ;  /* 0x0000000007077224 */ /* 0x000fc400078e02ff */
[----:B------:R-:W-:Y:S01]  /*23c0*/  IMAD R6, R5, R6, RZ ;  /* 0x0000000605067224 */ /* 0x000fe200078e02ff */
[----:B------:R-:W-:Y:S01]  /*23d0*/  SEL R8, R18, R29, P0 ;  /* 0x0000001d12087207 */ /* 0x000fe20000000000 */
[----:B0-----:R-:W-:Y:S01]  /*23e0*/  @P2 FFMA.FTZ R21, R22, 0.69314718246459960938, R13 ;  /* 0x3f31721816152823 */ /* 0x001fe2000001000d */
[----:B------:R-:W-:Y:S07]  /*23f0*/  @P1 BRA `(.L_x_294) ;  /* 0x0000001000881947 */ /* 0x000fee0003800000 */
        /* <DEDUP_REMOVED lines=51> */
.L_x_296:
[----:B------:R-:W-:Y:S01]  /*2730*/  IMAD.MOV.U32 R15, RZ, RZ, RZ ;  /* 0x000000ffff0f7224 */ /* 0x000fe200078e00ff */
[----:B------:R-:W-:Y:S02]  /*2740*/  MOV R20, R34 ;  /* 0x0000002200147202 */ /* 0x000fe40000000f00 */
[----:B------:R-:W-:Y:S02]  /*2750*/  MOV R18, 0x2770 ;  /* 0x0000277000127802 */ /* 0x000fe40000000f00 */
[----:B------:R-:W-:Y:S05]  /*2760*/  CALL.REL.NOINC `($__internal_7_$__cuda_sm20_div_s64) ;  /* 0x0000002800547944 */ /* 0x000fea0003c00000 */
[----:B------:R-:W-:Y:S02]  /*2770*/  IADD3 R5, PT, PT, -R0, RZ, RZ ;  /* 0x000000ff00057210 */ /* 0x000fe40007ffe1ff */
[----:B------:R-:W-:-:S03]  /*2780*/  MOV R35, R15 ;  /* 0x0000000f00237202 */ /* 0x000fc60000000f00 */
[----:B------:R-:W-:Y:S01]  /*2790*/  IMAD R22, R34, R5, R22 ;  /* 0x0000000522167224 */ /* 0x000fe200078e0216 */
[----:B------:R-:W-:-:S07]  /*27a0*/  MOV R34, R0 ;  /* 0x0000000000227202 */ /* 0x000fce0000000f00 */
.L_x_297:
        /* <DEDUP_REMOVED lines=59> */
.L_x_299:
[----:B------:R-:W-:Y:S01]  /*2b60*/  IMAD.MOV.U32 R22, RZ, RZ, R34 ;  /* 0x000000ffff167224 */ /* 0x000fe200078e0022 */
[----:B------:R-:W-:Y:S01]  /*2b70*/  MOV R15, R35 ;  /* 0x00000023000f7202 */ /* 0x000fe20000000f00 */
[----:B------:R-:W-:Y:S01]  /*2b80*/  IMAD.MOV.U32 R20, RZ, RZ, R32 ;  /* 0x000000ffff147224 */ /* 0x000fe200078e0020 */
[----:B------:R-:W-:Y:S02]  /*2b90*/  MOV R18, 0x2bb0 ;  /* 0x00002bb000127802 */ /* 0x000fe40000000f00 */
[----:B------:R-:W-:Y:S05]  /*2ba0*/  CALL.REL.NOINC `($__internal_7_$__cuda_sm20_div_s64) ;  /* 0x0000002400447944 */ /* 0x000fea0003c00000 */
[----:B------:R-:W-:-:S05]  /*2bb0*/  IADD3 R33, PT, PT, -R0, RZ, RZ ;  /* 0x000000ff00217210 */ /* 0x000fca0007ffe1ff */
[----:B------:R-:W-:Y:S02]  /*2bc0*/  IMAD R33, R33, R32, R34 ;  /* 0x0000002021217224 */ /* 0x000fe400078e0222 */
.L_x_300:
[----:B------:R-:W-:Y:S05]  /*2bd0*/  BSYNC.RECONVERGENT B0 ;  /* 0x0000000000007941 */ /* 0x000fea0003800200 */
.L_x_298:
        /* <DEDUP_REMOVED lines=13> */
[----:B------:R-:W1:Y:S01]  /*2cb0*/  I2F.U32.RP R22, R17 ;  /* 0x0000001100167306 */ /* 0x000e620000209000 */
[----:B------:R-:W-:Y:S02]  /*2cc0*/  UIMAD UR4, UR5, UR4, URZ ;  /* 0x00000004050472a4 */ /* 0x000fe4000f8e02ff */
[----:B------:R-:W-:-:S05]  /*2cd0*/  UIMAD UR5, UR9, UR5, URZ ;  /* 0x00000005090572a4 */ /* 0x000fca000f8e02ff */
[----:B---3--:R-:W2:Y:S01]  /*2ce0*/  MUFU.RCP R13, R13 ;  /* 0x0000000d000d7308 */ /* 0x008ea20000001000 */
[----:B0-----:R-:W-:-:S07]  /*2cf0*/  VIADD R36, R36, 0xffffffe ;  /* 0x0ffffffe24247836 */ /* 0x001fce0000000000 */
[----:B------:R-:W-:Y:S08]  /*2d00*/  I2F.U32.RP R2, R15 ;  /* 0x0000000f00027306 */ /* 0x000ff00000209000 */
[----:B-1----:R-:W0:Y:S01]  /*2d10*/  MUFU.RCP R34, R22 ;  /* 0x0000001600227308 */ /* 0x002e220000001000 */
[----:B--2---:R-:W-:-:S07]  /*2d20*/  VIADD R30, R13, 0xffffffe ;  /* 0x0ffffffe0d1e7836 */ /* 0x004fce0000000000 */
[----:B------:R-:W1:Y:S08]  /*2d30*/  F2I.FTZ.U32.TRUNC.NTZ R37, R36 ;  /* 0x0000002400257305 */ /* 0x000e70000021f000 */
[----:B------:R-:W2:Y:S01]  /*2d40*/  F2I.FTZ.U32.TRUNC.NTZ R31, R30 ;  /* 0x0000001e001f7305 */ /* 0x000ea2000021f000 */
[----:B0-----:R-:W-:Y:S01]  /*2d50*/  IADD3 R34, PT, PT, R34, 0xffffffe, RZ ;  /* 0x0ffffffe22227810 */ /* 0x001fe20007ffe0ff */
[----:B-1----:R-:W-:-:S06]  /*2d60*/  IMAD.MOV R13, RZ, RZ, -R37 ;  /* 0x000000ffff0d7224 */ /* 0x002fcc00078e0a25 */
[----:B------:R-:W0:Y:S01]  /*2d70*/  MUFU.RCP R2, R2 ;  /* 0x0000000200027308 */ /* 0x000e220000001000 */
[----:B------:R-:W-:Y:S02]  /*2d80*/  IMAD.MOV.U32 R36, RZ, RZ, RZ ;  /* 0x000000ffff247224 */ /* 0x000fe400078e00ff */
[----:B------:R-:W-:Y:S02]  /*2d90*/  IMAD R13, R13, R18, RZ ;  /* 0x000000120d0d7224 */ /* 0x000fe400078e02ff */
[----:B--2---:R-:W-:-:S03]  /*2da0*/  IMAD.MOV R20, RZ, RZ, -R31 ;  /* 0x000000ffff147224 */ /* 0x004fc600078e0a1f */
[----:B------:R-:W1:Y:S01]  /*2db0*/  F2I.FTZ.U32.TRUNC.NTZ R35, R34 ;  /* 0x0000002200237305 */ /* 0x000e62000021f000 */
[----:B------:R-:W-:Y:S02]  /*2dc0*/  IMAD.MOV.U32 R30, RZ, RZ, RZ ;  /* 0x000000ffff1e7224 */ /* 0x000fe400078e00ff */
[----:B------:R-:W-:Y:S02]  /*2dd0*/  IMAD R20, R20, R19, RZ ;  /* 0x0000001314147224 */ /* 0x000fe400078e02ff */
[----:B------:R-:W-:Y:S01]  /*2de0*/  IMAD.HI.U32 R29, R37, R13, R36 ;  /* 0x0000000d251d7227 */ /* 0x000fe200078e0024 */
[----:B------:R-:W-:-:S03]  /*2df0*/  IABS R13, R16 ;  /* 0x00000010000d7213 */ /* 0x000fc60000000000 */
[----:B------:R-:W-:Y:S01]  /*2e00*/  IMAD.HI.U32 R31, R31, R20, R30 ;  /* 0x000000141f1f7227 */ /* 0x000fe200078e001e */
[----:B0-----:R-:W-:Y:S01]  /*2e10*/  IADD3 R20, PT, PT, R2, 0xffffffe, RZ ;  /* 0x0ffffffe02147810 */ /* 0x001fe20007ffe0ff */
[----:B------:R-:W0:Y:S01]  /*2e20*/  I2F.U32.RP R22, R13 ;  /* 0x0000000d00167306 */ /* 0x000e220000209000 */
[----:B------:R-:W-:Y:S01]  /*2e30*/  IABS R30, R14 ;  /* 0x0000000e001e7213 */ /* 0x000fe20000000000 */
[----:B-1----:R-:W-:Y:S02]  /*2e40*/  IMAD.MOV R2, RZ, RZ, -R35 ;  /* 0x000000ffff027224 */ /* 0x002fe400078e0a23 */
[----:B------:R-:W-:Y:S02]  /*2e50*/  HFMA2 R34, -RZ, RZ, 0, 0 ;  /* 0x00000000ff227431 */ /* 0x000fe400000001ff */
[----:B------:R-:W-:Y:S02]  /*2e60*/  IMAD.MOV R30, RZ, RZ, -R30 ;  /* 0x000000ffff1e7224 */ /* 0x000fe400078e0a1e */
[----:B------:R-:W1:Y:S01]  /*2e70*/  F2I.FTZ.U32.TRUNC.NTZ R37, R20 ;  /* 0x0000001400257305 */ /* 0x000e62000021f000 */
[----:B------:R-:W-:-:S04]  /*2e80*/  IMAD R2, R2, R17, RZ ;  /* 0x0000001102027224 */ /* 0x000fc800078e02ff */
[----:B------:R-:W-:-:S03]  /*2e90*/  IMAD.HI.U32 R27, R35, R2, R34 ;  /* 0x00000002231b7227 */ /* 0x000fc600078e0022 */
[----:B0-----:R-:W0:Y:S01]  /*2ea0*/  MUFU.RCP R34, R22 ;  /* 0x0000001600227308 */ /* 0x001e220000001000 */
[----:B-1----:R-:W-:-:S04]  /*2eb0*/  IMAD.MOV R2, RZ, RZ, -R37 ;  /* 0x000000ffff027224 */ /* 0x002fc800078e0a25 */
[----:B------:R-:W-:Y:S01]  /*2ec0*/  IMAD R35, R2, R15, RZ ;  /* 0x0000000f02237224 */ /* 0x000fe200078e02ff */
[----:B------:R-:W-:-:S03]  /*2ed0*/  IABS R2, R33 ;  /* 0x0000002100027213 */ /* 0x000fc60000000000 */
[----:B------:R-:W-:Y:S01]  /*2ee0*/  IMAD.HI.U32 R20, R37, R35, R36 ;  /* 0x0000002325147227 */ /* 0x000fe200078e0024 */
[----:B0-----:R-:W-:-:S03]  /*2ef0*/  IADD3 R34, PT, PT, R34, 0xffffffe, RZ ;  /* 0x0ffffffe22227810 */ /* 0x001fc60007ffe0ff */
[----:B------:R-:W-:Y:S01]  /*2f00*/  IMAD.HI.U32 R31, R31, R2, RZ ;  /* 0x000000021f1f7227 */ /* 0x000fe200078e00ff */
[----:B------:R-:W-:Y:S01]  /*2f10*/  IABS R22, R10 ;  /* 0x0000000a00167213 */ /* 0x000fe20000000000 */
[----:B------:R-:W0:Y:S02]  /*2f20*/  F2I.FTZ.U32.TRUNC.NTZ R35, R34 ;  /* 0x0000002200237305 */ /* 0x000e24000021f000 */
[----:B------:R-:W-:Y:S01]  /*2f30*/  IMAD R30, R31, R30, R2 ;  /* 0x0000001e1f1e7224 */ /* 0x000fe200078e0202 */
[----:B------:R-:W-:Y:S01]  /*2f40*/  IABS R2, R0 ;  /* 0x0000000000027213 */ /* 0x000fe20000000000 */
[----:B------:R-:W-:-:S03]  /*2f50*/  IMAD.MOV R22, RZ, RZ, -R22 ;  /* 0x000000ffff167224 */ /* 0x000fc600078e0a16 */
[----:B------:R-:W-:Y:S01]  /*2f60*/  ISETP.GT.U32.AND P3, PT, R19, R30, PT ;  /* 0x0000001e1300720c */ /* 0x000fe20003f64070 */
[----:B------:R-:W-:-:S04]  /*2f70*/  IMAD.HI.U32 R27, R27, R2, RZ ;  /* 0x000000021b1b7227 */ /* 0x000fc800078e00ff */
[----:B------:R-:W-:Y:S02]  /*2f80*/  IMAD R22, R27, R22, R2 ;  /* 0x000000161b167224 */ /* 0x000fe400078e0202 */
[----:B0-----:R-:W-:-:S03]  /*2f90*/  IMAD.MOV R2, RZ, RZ, -R35 ;  /* 0x000000ffff027224 */ /* 0x001fc600078e0a23 */
[----:B------:R-:W-:Y:S01]  /*2fa0*/  ISETP.GT.U32.AND P0, PT, R17, R22, PT ;  /* 0x000000161100720c */ /* 0x000fe20003f04070 */
[----:B------:R-:W-:Y:S02]  /*2fb0*/  IMAD.MOV.U32 R34, RZ, RZ, RZ ;  /* 0x000000ffff227224 */ /* 0x000fe400078e00ff */
[-C--:B------:R-:W-:Y:S02]  /*2fc0*/  @!P3 IADD3 R30, PT, PT, R30, -R19.reuse, RZ ;  /* 0x800000131e1eb210 */ /* 0x080fe40007ffe0ff */
[----:B------:R-:W-:Y:S02]  /*2fd0*/  @!P3 IADD3 R31, PT, PT, R31, 0x1, RZ ;  /* 0x000000011f1fb810 */ /* 0x000fe40007ffe0ff */
[----:B------:R-:W-:Y:S01]  /*2fe0*/  ISETP.GE.U32.AND P4, PT, R30, R19, PT ;  /* 0x000000131e00720c */ /* 0x000fe20003f86070 */
[----:B------:R-:W-:Y:S01]  /*2ff0*/  IMAD R19, R2, R13, RZ ;  /* 0x0000000d02137224 */ /* 0x000fe200078e02ff */
[----:B------:R-:W-:Y:S02]  /*3000*/  LOP3.LUT R2, R33, R14, RZ, 0x3c, !PT ;  /* 0x0000000e21027212 */ /* 0x000fe400078e3cff */
[----:B------:R-:W-:Y:S01]  /*3010*/  ISETP.NE.AND P3, PT, R14, RZ, PT ;  /* 0x000000ff0e00720c */ /* 0x000fe20003f65270 */
[----:B------:R-:W-:Y:S01]  /*3020*/  IMAD.HI.U32 R34, R35, R19, R34 ;  /* 0x0000001323227227 */ /* 0x000fe200078e0022 */
[----:B------:R-:W-:-:S02]  /*3030*/  ISETP.GE.AND P1, PT, R2, RZ, PT ;  /* 0x000000ff0200720c */ /* 0x000fc40003f26270 */
[----:B------:R-:W-:Y:S01]  /*3040*/  LOP3.LUT R19, R0, R10, RZ, 0x3c, !PT ;  /* 0x0000000a00137212 */ /* 0x000fe200078e3cff */
[----:B------:R-:W-:Y:S01]  /*3050*/  @!P0 IMAD.IADD R22, R22, 0x1, -R17 ;  /* 0x0000000116168824 */ /* 0x000fe200078e0a11 */
[----:B------:R-:W-:Y:S01]  /*3060*/  IABS R2, R16 ;  /* 0x0000001000027213 */ /* 0x000fe20000000000 */
[----:B------:R-:W-:Y:S02]  /*3070*/  @!P0 VIADD R27, R27, 0x1 ;  /* 0x000000011b1b8836 */ /* 0x000fe40000000000 */
[----:B------:R-:W-:Y:S01]  /*3080*/  @P4 VIADD R31, R31, 0x1 ;  /* 0x000000011f1f4836 */ /* 0x000fe20000000000 */
[----:B------:R-:W-:Y:S01]  /*3090*/  ISETP.GE.U32.AND P2, PT, R22, R17, PT ;  /* 0x000000111600720c */ /* 0x000fe20003f46070 */
[----:B------:R-:W-:Y:S01]  /*30a0*/  IMAD.MOV R2, RZ, RZ, -R2 ;  /* 0x000000ffff027224 */ /* 0x000fe200078e0a02 */
[----:B------:R-:W-:-:S03]  /*30b0*/  IABS R17, R5 ;  /* 0x0000000500117213 */ /* 0x000fc60000000000 */
[----:B------:R-:W-:Y:S02]  /*30c0*/  @!P1 IADD3 R31, PT, PT, -R31, RZ, RZ ;  /* 0x000000ff1f1f9210 */ /* 0x000fe40007ffe1ff */
[----:B------:R-:W-:Y:S01]  /*30d0*/  ISETP.GE.AND P1, PT, R19, RZ, PT ;  /* 0x000000ff1300720c */ /* 0x000fe20003f26270 */
[----:B------:R-:W-:Y:S01]  /*30e0*/  IMAD.HI.U32 R34, R34, R17, RZ ;  /* 0x0000001122227227 */ /* 0x000fe200078e00ff */
[----:B------:R-:W-:Y:S02]  /*30f0*/  @!P3 LOP3.LUT R31, RZ, R14, RZ, 0x33, !PT ;  /* 0x0000000eff1fb212 */ /* 0x000fe400078e33ff */
[----:B------:R-:W-:Y:S01]  /*3100*/  ISETP.NE.AND P3, PT, R10, RZ, PT ;  /* 0x000000ff0a00720c */ /* 0x000fe20003f65270 */
[----:B------:R-:W-:Y:S01]  /*3110*/  IMAD R2, R34, R2, R17 ;  /* 0x0000000222027224 */ /* 0x000fe200078e0211 */
[----:B------:R-:W-:Y:S01]  /*3120*/  IABS R17, R11 ;  /* 0x0000000b00117213 */ /* 0x000fe20000000000 */
[----:B------:R-:W-:Y:S01]  /*3130*/  @P2 VIADD R27, R27, 0x1 ;  /* 0x000000011b1b2836 */ /* 0x000fe20000000000 */
[----:B------:R-:W-:-:S02]  /*3140*/  IABS R19, R31 ;  /* 0x0000001f00137213 */ /* 0x000fc40000000000 */
[----:B------:R-:W-:Y:S02]  /*3150*/  IADD3 R17, PT, PT, RZ, -R17, RZ ;  /* 0x80000011ff117210 */ /* 0x000fe40007ffe0ff */
[----:B------:R-:W-:Y:S01]  /*3160*/  ISETP.GT.U32.AND P0, PT, R13, R2, PT ;  /* 0x000000020d00720c */ /* 0x000fe20003f04070 */
[----:B------:R-:W-:Y:S02]  /*3170*/  @!P1 IMAD.MOV R27, RZ, RZ, -R27 ;  /* 0x000000ffff1b9224 */ /* 0x000fe400078e0a1b */
[----:B------:R-:W-:Y:S02]  /*3180*/  IMAD.HI.U32 R22, R29, R19, RZ ;  /* 0x000000131d167227 */ /* 0x000fe400078e00ff */
[----:B------:R-:W-:Y:S02]  /*3190*/  @!P3 LOP3.LUT R27, RZ, R10, RZ, 0x33, !PT ;  /* 0x0000000aff1bb212 */ /* 0x000fe400078e33ff */
[----:B------:R-:W-:Y:S01]  /*31a0*/  IMAD R29, R22, R17, R19 ;  /* 0x00000011161d7224 */ /* 0x000fe200078e0213 */
[----:B------:R-:W-:-:S02]  /*31b0*/  IABS R17, R8 ;  /* 0x0000000800117213 */ /* 0x000fc40000000000 */
[----:B------:R-:W-:Y:S02]  /*31c0*/  IABS R19, R27 ;  /* 0x0000001b00137213 */ /* 0x000fe40000000000 */
[----:B------:R-:W-:Y:S01]  /*31d0*/  ISETP.GT.U32.AND P3, PT, R18, R29, PT ;  /* 0x0000001d1200720c */ /* 0x000fe20003f64070 */
[----:B------:R-:W-:Y:S01]  /*31e0*/  IMAD.MOV R17, RZ, RZ, -R17 ;  /* 0x000000ffff117224 */ /* 0x000fe200078e0a11 */
[----:B------:R-:W-:Y:S01]  /*31f0*/  @!P0 IADD3 R2, PT, PT, R2, -R13, RZ ;  /* 0x8000000d02028210 */ /* 0x000fe20007ffe0ff */
[----:B------:R-:W-:-:S03]  /*3200*/  IMAD.HI.U32 R20, R20, R19, RZ ;  /* 0x0000001314147227 */ /* 0x000fc600078e00ff */
[----:B------:R-:W-:Y:S01]  /*3210*/  ISETP.GE.U32.AND P4, PT, R2, R13, PT ;  /* 0x0000000d0200720c */ /* 0x000fe20003f86070 */
[----:B------:R-:W-:Y:S01]  /*3220*/  IMAD R30, R20, R17, R19 ;  /* 0x00000011141e7224 */ /* 0x000fe200078e0213 */
[----:B------:R-:W-:Y:S01]  /*3230*/  LOP3.LUT R2, R5, R16, RZ, 0x3c, !PT ;  /* 0x0000001005027212 */ /* 0x000fe200078e3cff */
[----:B------:R-:W-:Y:S01]  /*3240*/  @!P0 VIADD R34, R34, 0x1 ;  /* 0x0000000122228836 */ /* 0x000fe20000000000 */
[----:B------:R-:W-:Y:S02]  /*3250*/  ISETP.NE.AND P0, PT, R16, RZ, PT ;  /* 0x000000ff1000720c */ /* 0x000fe40003f05270 */
[----:B------:R-:W-:Y:S01]  /*3260*/  ISETP.GT.U32.AND P1, PT, R15, R30, PT ;  /* 0x0000001e0f00720c */ /* 0x000fe20003f24070 */
[----:B------:R-:W-:Y:S01]  /*3270*/  @!P3 IMAD.IADD R29, R29, 0x1, -R18 ;  /* 0x000000011d1db824 */ /* 0x000fe200078e0a12 */
[----:B------:R-:W-:Y:S01]  /*3280*/  ISETP.GE.AND P2, PT, R2, RZ, PT ;  /* 0x000000ff0200720c */ /* 0x000fe20003f46270 */
[----:B------:R-:W-:Y:S01]  /*3290*/  @!P3 VIADD R22, R22, 0x1 ;  /* 0x000000011616b836 */ /* 0x000fe20000000000 */
[----:B------:R-:W-:-:S02]  /*32a0*/  IADD3 R2, PT, PT, -R31, RZ, RZ ;  /* 0x000000ff1f027210 */ /* 0x000fc40007ffe1ff */
[----:B------:R-:W-:Y:S01]  /*32b0*/  ISETP.GE.U32.AND P6, PT, R29, R18, PT ;  /* 0x000000121d00720c */ /* 0x000fe20003fc6070 */
[----:B------:R-:W-:Y:S01]  /*32c0*/  @P4 VIADD R34, R34, 0x1 ;  /* 0x0000000122224836 */ /* 0x000fe20000000000 */
[----:B------:R-:W-:Y:S01]  /*32d0*/  LOP3.LUT R13, R27, R8, RZ, 0x3c, !PT ;  /* 0x000000081b0d7212 */ /* 0x000fe200078e3cff */
[----:B------:R-:W-:Y:S01]  /*32e0*/  IMAD R2, R14, R2, R33 ;  /* 0x000000020e027224 */ /* 0x000fe200078e0221 */
[----:B------:R-:W-:-:S03]  /*32f0*/  LOP3.LUT R14, R31, R11, RZ, 0x3c, !PT ;  /* 0x0000000b1f0e7212 */ /* 0x000fc600078e3cff */
[-C--:B------:R-:W-:Y:S02]  /*3300*/  @!P1 IADD3 R30, PT, PT, R30, -R15.reuse, RZ ;  /* 0x8000000f1e1e9210 */ /* 0x080fe40007ffe0ff */
[----:B------:R-:W-:Y:S01]  /*3310*/  @!P2 IMAD.MOV R34, RZ, RZ, -R34 ;  /* 0x000000ffff22a224 */ /* 0x000fe200078e0a22 */
[----:B------:R-:W-:Y:S02]  /*3320*/  @!P0 LOP3.LUT R34, RZ, R16, RZ, 0x33, !PT ;  /* 0x00000010ff228212 */ /* 0x000fe400078e33ff */
[----:B------:R-:W-:Y:S01]  /*3330*/  ISETP.GE.U32.AND P4, PT, R30, R15, PT ;  /* 0x0000000f1e00720c */ /* 0x000fe20003f86070 */
[----:B------:R-:W-:Y:S01]  /*3340*/  @P6 VIADD R22, R22, 0x1 ;  /* 0x0000000116166836 */ /* 0x000fe20000000000 */
[----:B------:R-:W-:Y:S01]  /*3350*/  ISETP.GE.AND P2, PT, R14, RZ, PT ;  /* 0x000000ff0e00720c */ /* 0x000fe20003f46270 */
[----:B------:R-:W-:Y:S01]  /*3360*/  IMAD.WIDE R18, R34, UR8, RZ ;  /* 0x0000000822127c25 */ /* 0x000fe2000f8e02ff */
[----:B------:R-:W-:Y:S01]  /*3370*/  ISETP.GE.AND P0, PT, R13, RZ, PT ;  /* 0x000000ff0d00720c */ /* 0x000fe20003f06270 */
[----:B------:R-:W-:Y:S01]  /*3380*/  USHF.R.S32.HI UR8, URZ, 0x1f, UR9 ;  /* 0x0000001fff087899 */ /* 0x000fe20008011409 */
[----:B------:R-:W-:Y:S01]  /*3390*/  @!P1 IADD3 R20, PT, PT, R20, 0x1, RZ ;  /* 0x0000000114149810 */ /* 0x000fe20007ffe0ff */
[----:B------:R-:W-:Y:S01]  /*33a0*/  IMAD.MOV R34, RZ, RZ, -R34 ;  /* 0x000000ffff227224 */ /* 0x000fe200078e0a22 */
[----:B------:R-:W-:Y:S01]  /*33b0*/  ISETP.NE.AND P1, PT, R8, RZ, PT ;  /* 0x000000ff0800720c */ /* 0x000fe20003f25270 */
[----:B------:R-:W-:Y:S01]  /*33c0*/  IMAD.WIDE.U32 R18, R3, UR9, R18 ;  /* 0x0000000903127c25 */ /* 0x000fe2000f8e0012 */
[----:B------:R-:W-:-:S03]  /*33d0*/  UIMAD UR9, UR21, UR9, URZ ;  /* 0x00000009150972a4 */ /* 0x000fc6000f8e02ff */
[----:B------:R-:W-:Y:S02]  /*33e0*/  @P4 VIADD R20, R20, 0x1 ;  /* 0x0000000114144836 */ /* 0x000fe40000000000 */
[----:B------:R-:W-:Y:S01]  /*33f0*/  @!P2 IADD3 R22, PT, PT, -R22, RZ, RZ ;  /* 0x000000ff1616a210 */ /* 0x000fe20007ffe1ff */
[----:B------:R-:W-:Y:S01]  /*3400*/  IMAD R19, R3, UR8, R19 ;  /* 0x0000000803137c24 */ /* 0x000fe2000f8e0213 */
[----:B------:R-:W-:Y:S01]  /*3410*/  @!P5 LOP3.LUT R22, RZ, R11, RZ, 0x33, !PT ;  /* 0x0000000bff16d212 */ /* 0x000fe200078e33ff */
[----:B------:R-:W-:Y:S01]  /*3420*/  IMAD R5, R16, R34, R5 ;  /* 0x0000002210057224 */ /* 0x000fe200078e0205 */
[----:B------:R-:W-:Y:S01]  /*3430*/  UIMAD UR8, UR7, UR4, URZ ;  /* 0x00000004070872a4 */ /* 0x000fe2000f8e02ff */
[----:B------:R-:W-:Y:S01]  /*3440*/  @!P0 IMAD.MOV R20, RZ, RZ, -R20 ;  /* 0x000000ffff148224 */ /* 0x000fe200078e0a14 */
[----:B------:R-:W-:Y:S01]  /*3450*/  @!P1 LOP3.LUT R20, RZ, R8, RZ, 0x33, !PT ;  /* 0x00000008ff149212 */ /* 0x000fe200078e33ff */
[----:B------:R-:W-:Y:S01]  /*3460*/  IMAD.WIDE R18, R5, UR4, R18 ;  /* 0x0000000405127c25 */ /* 0x000fe2000f8e0212 */
[----:B------:R-:W-:-:S03]  /*3470*/  IADD3 R14, PT, PT, -R22, RZ, RZ ;  /* 0x000000ff160e7210 */ /* 0x000fc60007ffe1ff */
[----:B------:R-:W-:Y:S02]  /*3480*/  IMAD.MOV R5, RZ, RZ, -R27 ;  /* 0x000000ffff057224 */ /* 0x000fe400078e0a1b */
[----:B------:R-:W-:Y:S02]  /*3490*/  IMAD.MOV R3, RZ, RZ, -R20 ;  /* 0x000000ffff037224 */ /* 0x000fe400078e0a14 */
[----:B------:R-:W-:Y:S01]  /*34a0*/  IMAD.WIDE R16, R2, UR5, RZ ;  /* 0x0000000502107c25 */ /* 0x000fe2000f8e02ff */
[----:B------:R-:W0:Y:S03]  /*34b0*/  LDCU.64 UR4, c[0x0][0x420] ;  /* 0x00008400ff0477ac */ /* 0x000e260008000a00 */
[----:B------:R-:W-:-:S04]  /*34c0*/  IMAD.WIDE R32, R22, UR6, RZ ;  /* 0x0000000616207c25 */ /* 0x000fc8000f8e02ff */
        /* <DEDUP_REMOVED lines=17> */
.L_x_295:
[----:B------:R-:W0:Y:S01]  /*35e0*/  LDC.64 R2, c[0x0][0x420] ;  /* 0x00010800ff027b82 */ /* 0x000e220000000a00 */
[----:B------:R-:W-:-:S05]  /*35f0*/  IADD3 R0, PT, PT, R12, UR19, RZ ;  /* 0x000000130c007c10 */ /* 0x000fca000fffe0ff */
[----:B0-----:R-:W-:-:S05]  /*3600*/  IMAD.WIDE.U32 R2, R0, 0x4, R2 ;  /* 0x0000000400027825 */ /* 0x001fca00078e0002 */
[----:B------:R1:W-:Y:S02]  /*3610*/  STG.E desc[UR10][R2.64], R21 ;  /* 0x0000001502007986 */ /* 0x0003e4000c10190a */
.L_x_294:
[----:B------:R-:W-:Y:S05]  /*3620*/  BSYNC.RECONVERGENT B1 ;  /* 0x0000000000017941 */ /* 0x000fea0003800200 */
.L_x_293:
[----:B------:R-:W2:Y:S01]  /*3630*/  LDCU UR6, c[0x0][0x534] ;  /* 0x0000a680ff0677ac */ /* 0x000ea20008000800 */
[C---:B------:R-:W-:Y:S01]  /*3640*/  LOP3.LUT R0, R9.reuse, 0x20, RZ, 0xfc, !PT ;  /* 0x0000002009007812 */ /* 0x040fe200078efcff */
[----:B------:R-:W-:Y:S01]  /*3650*/  IMAD.SHL.U32 R7, R4, 0x4, RZ ;  /* 0x0000000404077824 */ /* 0x000fe200078e00ff */
[C---:B01----:R-:W-:Y:S01]  /*3660*/  LOP3.LUT R2, R9.reuse, 0x40, RZ, 0xfc, !PT ;  /* 0x0000004009027812 */ /* 0x043fe200078efcff */
[----:B------:R-:W-:Y:S01]  /*3670*/  IMAD.MOV.U32 R5, RZ, RZ, RZ ;  /* 0x000000ffff057224 */ /* 0x000fe200078e00ff */
[----:B--2---:R-:W-:Y:S01]  /*3680*/  ISETP.GE.AND P2, PT, R0, UR6, PT ;  /* 0x0000000600007c0c */ /* 0x004fe2000bf46270 */
[----:B------:R-:W-:Y:S01]  /*3690*/  UISETP.GE.AND UP0, UPT, UR6, 0x1, UPT ;  /* 0x000000010600788c */ /* 0x000fe2000bf06270 */
[C---:B------:R-:W-:Y:S02]  /*36a0*/  LOP3.LUT R0, R9.reuse, 0x60, RZ, 0xfc, !PT ;  /* 0x0000006009007812 */ /* 0x040fe400078efcff */
[----:B------:R-:W-:Y:S02]  /*36b0*/  ISETP.GE.AND P3, PT, R9, UR6, PT ;  /* 0x0000000609007c0c */ /* 0x000fe4000bf66270 */
[----:B------:R-:W-:-:S02]  /*36c0*/  ISETP.GE.AND P1, PT, R2, UR6, PT ;  /* 0x0000000602007c0c */ /* 0x000fc4000bf26270 */
[----:B------:R-:W-:Y:S02]  /*36d0*/  CS2R R2, SRZ ;  /* 0x0000000000027805 */ /* 0x000fe4000001ff00 */
        /* <DEDUP_REMOVED lines=27> */
[----:B------:R-:W-:Y:S01]  /*3890*/  CS2R R10, SRZ ;  /* 0x00000000000a7805 */ /* 0x000fe2000001ff00 */
[----:B------:R-:W2:Y:S01]  /*38a0*/  LDCU.64 UR4, c[0x0][0x3f8] ;  /* 0x00007f00ff0477ac */ /* 0x000ea20008000a00 */
[----:B0-----:R-:W-:Y:S01]  /*38b0*/  CS2R R8, SRZ ;  /* 0x0000000000087805 */ /* 0x001fe2000001ff00 */
[----:B------:R-:W-:Y:S02]  /*38c0*/  UISETP.GE.U32.AND UP0, UPT, UR6, 0x4, UPT ;  /* 0x000000040600788c */ /* 0x000fe4000bf06070 */
[----:B------:R-:W-:Y:S02]  /*38d0*/  UIADD3 UR9, UPT, UPT, UR20, -UR19, URZ ;  /* 0x8000001314097290 */ /* 0x000fe4000fffe0ff */
[----:B-1----:R-:W-:-:S02]  /*38e0*/  UIMAD UR7, UR19, UR8, URZ ;  /* 0x00000008130772a4 */ /* 0x002fc4000f8e02ff */
[----:B------:R-:W-:-:S04]  /*38f0*/  UIMAD UR8, UR20, UR8, URZ ;  /* 0x00000008140872a4 */ /* 0x000fc8000f8e02ff */
[----:B------:R-:W-:Y:S01]  /*3900*/  IMAD.U32 R15, RZ, RZ, UR7 ;  /* 0x00000007ff0f7e24 */ /* 0x000fe2000f8e00ff */
[----:B------:R-:W-:Y:S01]  /*3910*/  LEA R0, P0, R0, UR7, 0x2 ;  /* 0x0000000700007c11 */ /* 0x000fe2000f8010ff */
[----:B------:R-:W-:-:S03]  /*3920*/  ULOP3.LUT UR7, UR6, 0x3, URZ, 0xc0, !UPT ;  /* 0x0000000306077892 */ /* 0x000fc6000f8ec0ff */
[----:B------:R-:W-:Y:S02]  /*3930*/  LEA.HI.X.SX32 R15, R15, RZ, 0x1, P0 ;  /* 0x000000ff0f0f7211 */ /* 0x000fe400000f0eff */
[----:B--2---:R-:W-:-:S04]  /*3940*/  LEA R14, P0, R0, UR4, 0x2 ;  /* 0x00000004000e7c11 */ /* 0x004fc8000f8010ff */
[----:B------:R-:W-:Y:S01]  /*3950*/  LEA.HI.X R15, R0, UR5, R15, 0x2, P0 ;  /* 0x00000005000f7c11 */ /* 0x000fe200080f140f */
[----:B------:R-:W-:Y:S01]  /*3960*/  IMAD.MOV.U32 R0, RZ, RZ, RZ ;  /* 0x000000ffff007224 */ /* 0x000fe200078e00ff */
[----:B------:R-:W-:Y:S07]  /*3970*/  BRA.U !UP0, `(.L_x_302) ;  /* 0x0000001108347547 */ /* 0x000fee000b800000 */
[----:B------:R-:W0:Y:S01]  /*3980*/  S2UR UR4, SR_CgaCtaId ;  /* 0x00000000000479c3 */ /* 0x000e220000008800 */
[----:B------:R-:W-:Y:S01]  /*3990*/  ULOP3.LUT UR6, UR6, 0x7ffffffc, URZ, 0xc0, !UPT ;  /* 0x7ffffffc06067892 */ /* 0x000fe2000f8ec0ff */
[----:B------:R-:W-:Y:S01]  /*39a0*/  IMAD.MOV.U32 R0, RZ, RZ, RZ ;  /* 0x000000ffff007224 */ /* 0x000fe200078e00ff */
[----:B------:R-:W-:Y:S01]  /*39b0*/  UMOV UR5, 0x400 ;  /* 0x0000040000057882 */ /* 0x000fe20000000000 */
[----:B------:R-:W-:Y:S01]  /*39c0*/  CS2R R2, SRZ ;  /* 0x0000000000027805 */ /* 0x000fe2000001ff00 */
[----:B------:R-:W-:Y:S01]  /*39d0*/  IMAD.MOV.U32 R5, RZ, RZ, RZ ;  /* 0x000000ffff057224 */ /* 0x000fe200078e00ff */
[----:B------:R-:W-:Y:S01]  /*39e0*/  UIMAD.WIDE UR16, UR8, 0x10, URZ ;  /* 0x00000010081078a5 */ /* 0x000fe2000f8e02ff */
[----:B------:R-:W-:Y:S01]  /*39f0*/  MOV R13, UR6 ;  /* 0x00000006000d7c02 */ /* 0x000fe20008000f00 */
[----:B------:R-:W-:Y:S02]  /*3a00*/  UIMAD.WIDE UR14, UR8, 0xc, URZ ;  /* 0x0000000c080e78a5 */ /* 0x000fe4000f8e02ff */
[----:B------:R-:W-:-:S02]  /*3a10*/  UIMAD.WIDE UR12, UR8, 0x8, URZ ;  /* 0x00000008080c78a5 */ /* 0x000fc4000f8e02ff */
[----:B------:R-:W-:Y:S02]  /*3a20*/  UIMAD.WIDE UR22, UR8, 0x4, URZ ;  /* 0x00000004081678a5 */ /* 0x000fe4000f8e02ff */
[----:B0-----:R-:W-:Y:S02]  /*3a30*/  ULEA UR4, UR4, UR5, 0x18 ;  /* 0x0000000504047291 */ /* 0x001fe4000f8ec0ff */
[----:B------:R-:W-:-:S04]  /*3a40*/  UIADD3 UR5, UPT, UPT, -UR6, URZ, URZ ;  /* 0x000000ff06057290 */ /* 0x000fc8000fffe1ff */
[----:B------:R-:W-:Y:S01]  /*3a50*/  UISETP.GE.AND UP0, UPT, UR5, URZ, UPT ;  /* 0x000000ff0500728c */ /* 0x000fe2000bf06270 */
[----:B------:R-:W-:-:S05]  /*3a60*/  LEA R6, R12, UR4, 0x2 ;  /* 0x000000040c067c11 */ /* 0x000fca000f8e10ff */
[----:B------:R-:W-:-:S03]  /*3a70*/  VIADD R6, R6, 0x28 ;  /* 0x0000002806067836 */ /* 0x000fc60000000000 */
[----:B------:R-:W-:Y:S05]  /*3a80*/  BRA.U UP0, `(.L_x_303) ;  /* 0x0000000d005c7547 */ /* 0x000fea000b800000 */
[----:B------:R-:W-:Y:S02]  /*3a90*/  UIADD3 UR4, UPT, UPT, -UR5, URZ, URZ ;  /* 0x000000ff05047290 */ /* 0x000fe4000fffe1ff */
[----:B------:R-:W-:Y:S02]  /*3aa0*/  UPLOP3.LUT UP1, UPT, UPT, UPT, UPT, 0x80, 0x8 ;  /* 0x000000000008789c */ /* 0x000fe40003f2f070 */
[----:B------:R-:W-:-:S09]  /*3ab0*/  UISETP.GT.AND UP0, UPT, UR4, 0xc, UPT ;  /* 0x0000000c0400788c */ /* 0x000fd2000bf04270 */
[----:B------:R-:W-:Y:S05]  /*3ac0*/  BRA.U !UP0, `(.L_x_304) ;  /* 0x0000000908207547 */ /* 0x000fea000b800000 */
[C---:B------:R-:W-:Y:S01]  /*3ad0*/  ISETP.GE.AND P2, PT, R12.reuse, UR9, PT ;  /* 0x000000090c007c0c */ /* 0x040fe2000bf46270 */
[----:B------:R-:W-:Y:S01]  /*3ae0*/  UPLOP3.LUT UP1, UPT, UPT, UPT, UPT, 0x40, 0x4 ;  /* 0x000000000004789c */ /* 0x000fe20003f2e870 */
[----:B------:R-:W-:-:S13]  /*3af0*/  ISETP.GE.AND P0, PT, R12, UR9, PT ;  /* 0x000000090c007c0c */ /* 0x000fda000bf06270 */
.L_x_305:
[----:B------:R-:W2:Y:S01]  /*3b00*/  @!P2 LDG.E.128 R8, desc[UR10][R14.64] ;  /* 0x0000000a0e08a981 */ /* 0x000ea2000c1e1d00 */
[C---:B------:R-:W-:Y:S01]  /*3b10*/  @!P2 IADD3 R16, P1, PT, R14.reuse, UR22, RZ ;  /* 0x000000160e10ac10 */ /* 0x040fe2000ff3e0ff */
[----:B------:R-:W-:Y:S02]  /*3b20*/  UIADD3 UR5, UPT, UPT, UR5, 0x10, URZ ;  /* 0x0000001005057890 */ /* 0x000fe4000fffe0ff */
[----:B------:R-:W2:Y:S01]  /*3b30*/  LDS R4, [R6+-0x28] ;  /* 0xffffd80006047984 */ /* 0x000ea20000000800 */
[C---:B------:R-:W-:Y:S01]  /*3b40*/  @!P2 IADD3.X R17, PT, PT, R15.reuse, UR23, RZ, P1, !PT ;  /* 0x000000170f11ac10 */ /* 0x040fe20008ffe4ff */
[----:B------:R-:W-:Y:S01]  /*3b50*/  UISETP.GE.AND UP0, UPT, UR5, -0xc, UPT ;  /* 0xfffffff40500788c */ /* 0x000fe2000bf06270 */
[----:B------:R-:W-:Y:S04]  /*3b60*/  @!P2 IADD3 R18, P1, PT, R14, UR12, RZ ;  /* 0x0000000c0e12ac10 */ /* 0x000fe8000ff3e0ff */
[C---:B------:R-:W-:Y:S01]  /*3b70*/  @!P2 IADD3.X R19, PT, PT, R15.reuse, UR13, RZ, P1, !PT ;  /* 0x0000000d0f13ac10 */ /* 0x040fe20008ffe4ff */
[C---:B--2---:R-:W-:Y:S01]  /*3b80*/  FFMA.FTZ R5, R4.reuse, R8, R5 ;  /* 0x0000000804057223 */ /* 0x044fe20000010005 */
[C---:B------:R-:W-:Y:S01]  /*3b90*/  FFMA.FTZ R2, R4.reuse, R9, R2 ;  /* 0x0000000904027223 */ /* 0x040fe20000010002 */
[C---:B------:R-:W-:Y:S01]  /*3ba0*/  FFMA.FTZ R3, R4.reuse, R10, R3 ;  /* 0x0000000a04037223 */ /* 0x040fe20000010003 */
[----:B------:R-:W-:Y:S02]  /*3bb0*/  FFMA.FTZ R0, R4, R11, R0 ;  /* 0x0000000b04007223 */ /* 0x000fe40000010000 */
[----:B------:R0:W2:Y:S04]  /*3bc0*/  @!P2 LDG.E.128 R8, desc[UR10][R16.64] ;  /* 0x0000000a1008a981 */ /* 0x0000a8000c1e1d00 */
[----:B------:R-:W2:Y:S01]  /*3bd0*/  LDS R4, [R6+-0x14] ;  /* 0xffffec0006047984 */ /* 0x000ea20000000800 */
[C---:B0-----:R-:W-:Y:S04]  /*3be0*/  @!P2 IADD3 R16, P1, PT, R14.reuse, UR14, RZ ;  /* 0x0000000e0e10ac10 */ /* 0x041fe8000ff3e0ff */
[C---:B------:R-:W-:Y:S02]  /*3bf0*/  @!P2 IADD3.X R17, PT, PT, R15.reuse, UR15, RZ, P1, !PT ;  /* 0x0000000f0f11ac10 */ /* 0x040fe40008ffe4ff */
[----:B------:R-:W-:Y:S04]  /*3c00*/  IADD3 R14, P1, PT, R14, UR16, RZ ;  /* 0x000000100e0e7c10 */ /* 0x000fe8000ff3e0ff */
[----:B------:R-:W-:Y:S01]  /*3c10*/  IADD3.X R15, PT, PT, R15, UR17, RZ, P1, !PT ;  /* 0x000000110f0f7c10 */ /* 0x000fe20008ffe4ff */
[C---:B--2---:R-:W-:Y:S01]  /*3c20*/  FFMA.FTZ R5, R4.reuse, R8, R5 ;  /* 0x0000000804057223 */ /* 0x044fe20000010005 */
[C---:B------:R-:W-:Y:S01]  /*3c30*/  FFMA.FTZ R2, R4.reuse, R9, R2 ;  /* 0x0000000904027223 */ /* 0x040fe20000010002 */
[C---:B------:R-:W-:Y:S01]  /*3c40*/  FFMA.FTZ R3, R4.reuse, R10, R3 ;  /* 0x0000000a04037223 */ /* 0x040fe20000010003 */
[----:B------:R-:W-:Y:S02]  /*3c50*/  FFMA.FTZ R0, R4, R11, R0 ;  /* 0x0000000b04007223 */ /* 0x000fe40000010000 */
[----:B------:R-:W2:Y:S04]  /*3c60*/  @!P2 LDG.E.128 R8, desc[UR10][R18.64] ;  /* 0x0000000a1208a981 */ /* 0x000ea8000c1e1d00 */
[----:B------:R-:W2:Y:S02]  /*3c70*/  LDS R4, [R6] ;  /* 0x0000000006047984 */ /* 0x000ea40000000800 */
[C---:B--2---:R-:W-:Y:S01]  /*3c80*/  FFMA.FTZ R5, R4.reuse, R8, R5 ;  /* 0x0000000804057223 */ /* 0x044fe20000010005 */
[C---:B------:R-:W-:Y:S01]  /*3c90*/  FFMA.FTZ R2, R4.reuse, R9, R2 ;  /* 0x0000000904027223 */ /* 0x040fe20000010002 */
[C---:B------:R-:W-:Y:S01]  /*3ca0*/  FFMA.FTZ R3, R4.reuse, R10, R3 ;  /* 0x0000000a04037223 */ /* 0x040fe20000010003 */
[----:B------:R-:W-:Y:S02]  /*3cb0*/  FFMA.FTZ R0, R4, R11, R0 ;  /* 0x0000000b04007223 */ /* 0x000fe40000010000 */
[----:B------:R0:W2:Y:S01]  /*3cc0*/  @!P2 LDG.E.128 R8, desc[UR10][R16.64] ;  /* 0x0000000a1008a981 */ /* 0x0000a2000c1e1d00 */
[----:B------:R-:W-:Y:S03]  /*3cd0*/  PLOP3.LUT P2, PT, P0, PT, PT, 0x80, 0x8 ;  /* 0x000000000008781c */ /* 0x000fe6000074f070 */
[----:B------:R-:W2:Y:S10]  /*3ce0*/  LDS R4, [R6+0x14] ;  /* 0x0000140006047984 */ /* 0x000eb40000000800 */
[C---:B0-----:R-:W-:Y:S04]  /*3cf0*/  @!P2 IADD3 R16, P1, PT, R14.reuse, UR22, RZ ;  /* 0x000000160e10ac10 */ /* 0x041fe8000ff3e0ff */
[C---:B------:R-:W-:Y:S02]  /*3d00*/  @!P2 IADD3.X R17, PT, PT, R15.reuse, UR23, RZ, P1, !PT ;  /* 0x000000170f11ac10 */ /* 0x040fe40008ffe4ff */
[----:B------:R-:W-:Y:S04]  /*3d10*/  @!P2 IADD3 R18, P1, PT, R14, UR12, RZ ;  /* 0x0000000c0e12ac10 */ /* 0x000fe8000ff3e0ff */
[C---:B------:R-:W-:Y:S01]  /*3d20*/  @!P2 IADD3.X R19, PT, PT, R15.reuse, UR13, RZ, P1, !PT ;  /* 0x0000000d0f13ac10 */ /* 0x040fe20008ffe4ff */
[C---:B--2---:R-:W-:Y:S01]  /*3d30*/  FFMA.FTZ R5, R4.reuse, R8, R5 ;  /* 0x0000000804057223 */ /* 0x044fe20000010005 */
[C---:B------:R-:W-:Y:S01]  /*3d40*/  FFMA.FTZ R2, R4.reuse, R9, R2 ;  /* 0x0000000904027223 */ /* 0x040fe20000010002 */
[C---:B------:R-:W-:Y:S01]  /*3d50*/  FFMA.FTZ R3, R4.reuse, R10, R3 ;  /* 0x0000000a04037223 */ /* 0x040fe20000010003 */
[----:B------:R-:W-:Y:S02]  /*3d60*/  FFMA.FTZ R0, R4, R11, R0 ;  /* 0x0000000b04007223 */ /* 0x000fe40000010000 */
[----:B------:R-:W2:Y:S04]  /*3d70*/  @!P2 LDG.E.128 R8, desc[UR10][R14.64] ;  /* 0x0000000a0e08a981 */ /* 0x000ea8000c1e1d00 */
[----:B------:R-:W2:Y:S02]  /*3d80*/  LDS R4, [R6+0x28] ;  /* 0x0000280006047984 */ /* 0x000ea40000000800 */
[C---:B--2---:R-:W-:Y:S01]  /*3d90*/  FFMA.FTZ R5, R4.reuse, R8, R5 ;  /* 0x0000000804057223 */ /* 0x044fe20000010005 */
[C---:B------:R-:W-:Y:S01]  /*3da0*/  FFMA.FTZ R2, R4.reuse, R9, R2 ;  /* 0x0000000904027223 */ /* 0x040fe20000010002 */
[C---:B------:R-:W-:Y:S01]  /*3db0*/  FFMA.FTZ R3, R4.reuse, R10, R3 ;  /* 0x0000000a04037223 */ /* 0x040fe20000010003 */
[----:B------:R-:W-:Y:S02]  /*3dc0*/  FFMA.FTZ R0, R4, R11, R0 ;  /* 0x0000000b04007223 */ /* 0x000fe40000010000 */
[----:B------:R0:W2:Y:S04]  /*3dd0*/  @!P2 LDG.E.128 R8, desc[UR10][R16.64] ;  /* 0x0000000a1008a981 */ /* 0x0000a8000c1e1d00 */
[----:B------:R-:W2:Y:S01]  /*3de0*/  LDS R4, [R6+0x3c] ;  /* 0x00003c0006047984 */ /* 0x000ea20000000800 */
        /* <DEDUP_REMOVED lines=8> */
[----:B------:R0:W2:Y:S04]  /*3e70*/  @!P2 LDG.E.128 R8, desc[UR10][R18.64] ;  /* 0x0000000a1208a981 */ /* 0x0000a8000c1e1d00 */
[----:B------:R-:W2:Y:S01]  /*3e80*/  LDS R4, [R6+0x50] ;  /* 0x0000500006047984 */ /* 0x000ea20000000800 */
[----:B0-----:R-:W-:Y:S04]  /*3e90*/  @!P2 IADD3 R18, P1, PT, R14, UR22, RZ ;  /* 0x000000160e12ac10 */ /* 0x001fe8000ff3e0ff */
[C---:B------:R-:W-:Y:S01]  /*3ea0*/  @!P2 IADD3.X R19, PT, PT, R15.reuse, UR23, RZ, P1, !PT ;  /* 0x000000170f13ac10 */ /* 0x040fe20008ffe4ff */
        /* <DEDUP_REMOVED lines=66> */
[----:B------:R-:W2:Y:S04]  /*42d0*/  @!P2 LDG.E.128 R8, desc[UR10][R16.64] ;  /* 0x0000000a1008a981 */ /* 0x000ea8000c1e1d00 */
[----:B------:R0:W2:Y:S02]  /*42e0*/  LDS R4, [R6+0x104] ;  /* 0x0001040006047984 */ /* 0x0000a40000000800 */
[----:B0-----:R-:W-:Y:S01]  /*42f0*/  IADD3 R6, PT, PT, R6, 0x140, RZ ;  /* 0x0000014006067810 */ /* 0x001fe20007ffe0ff */
[C---:B--2---:R-:W-:Y:S01]  /*4300*/  FFMA.FTZ R5, R4.reuse, R8, R5 ;  /* 0x0000000804057223 */ /* 0x044fe20000010005 */
[C---:B------:R-:W-:Y:S01]  /*4310*/  FFMA.FTZ R2, R4.reuse, R9, R2 ;  /* 0x0000000904027223 */ /* 0x040fe20000010002 */
[C---:B------:R-:W-:Y:S01]  /*4320*/  FFMA.FTZ R3, R4.reuse, R10, R3 ;  /* 0x0000000a04037223 */ /* 0x040fe20000010003 */
[----:B------:R-:W-:Y:S01]  /*4330*/  FFMA.FTZ R0, R4, R11, R0 ;  /* 0x0000000b04007223 */ /* 0x000fe20000010000 */
[----:B------:R-:W-:Y:S09]  /*4340*/  BRA.U !UP0, `(.L_x_305) ;  /* 0xfffffff508ec7547 */ /* 0x000ff2000b83ffff */
.L_x_304:
[----:B------:R-:W-:-:S04]  /*4350*/  UIADD3 UR4, UPT, UPT, -UR5, URZ, URZ ;  /* 0x000000ff05047290 */ /* 0x000fc8000fffe1ff */
[----:B------:R-:W-:-:S09]  /*4360*/  UISETP.GT.AND UP0, UPT, UR4, 0x4, UPT ;  /* 0x000000040400788c */ /* 0x000fd2000bf04270 */
[----:B------:R-:W-:Y:S05]  /*4370*/  BRA.U !UP0, `(.L_x_306) ;  /* 0x0000000508187547 */ /* 0x000fea000b800000 */
[----:B------:R-:W-:Y:S01]  /*4380*/  ISETP.GE.AND P0, PT, R12, UR9, PT ;  /* 0x000000090c007c0c */ /* 0x000fe2000bf06270 */
[----:B------:R-:W0:-:S12]  /*4390*/  LDS R4, [R6+-0x28] ;  /* 0xffffd80006047984 */ /* 0x000e180000000800 */
[----:B------:R-:W0:Y:S01]  /*43a0*/  @!P0 LDG.E.128 R8, desc[UR10][R14.64] ;  /* 0x0000000a0e088981 */ /* 0x000e22000c1e1d00 */
[----:B------:R-:W-:-:S04]  /*43b0*/  @!P0 IADD3 R16, P1, PT, R14, UR22, RZ ;  /* 0x000000160e108c10 */ /* 0x000fc8000ff3e0ff */
[----:B------:R-:W-:Y:S02]  /*43c0*/  @!P0 IADD3.X R17, PT, PT, R15, UR23, RZ, P1, !PT ;  /* 0x000000170f118c10 */ /* 0x000fe40008ffe4ff */
[----:B------:R-:W-:Y:S01]  /*43d0*/  @!P0 IADD3 R18, P1, PT, R14, UR12, RZ ;  /* 0x0000000c0e128c10 */ /* 0x000fe2000ff3e0ff */
[-C--:B0-----:R-:W-:Y:S01]  /*43e0*/  FFMA.FTZ R5, R8, R4.reuse, R5 ;  /* 0x0000000408057223 */ /* 0x081fe20000010005 */
[-C--:B------:R-:W-:Y:S01]  /*43f0*/  FFMA.FTZ R2, R9, R4.reuse, R2 ;  /* 0x0000000409027223 */ /* 0x080fe20000010002 */
[-C--:B------:R-:W-:Y:S01]  /*4400*/  FFMA.FTZ R3, R10, R4.reuse, R3 ;  /* 0x000000040a037223 */ /* 0x080fe20000010003 */
[----:B------:R-:W-:Y:S02]  /*4410*/  FFMA.FTZ R0, R11, R4, R0 ;  /* 0x000000040b007223 */ /* 0x000fe40000010000 */
[----:B------:R0:W2:Y:S01]  /*4420*/  @!P0 LDG.E.128 R8, desc[UR10][R16.64] ;  /* 0x0000000a10088981 */ /* 0x0000a2000c1e1d00 */
[----:B------:R-:W-:-:S03]  /*4430*/  @!P0 IADD3.X R19, PT, PT, R15, UR13, RZ, P1, !PT ;  /* 0x0000000d0f138c10 */ /* 0x000fc60008ffe4ff */
[----:B------:R-:W2:Y:S01]  /*4440*/  LDS R4, [R6+-0x14] ;  /* 0xffffec0006047984 */ /* 0x000ea20000000800 */
[----:B------:R-:W-:-:S03]  /*4450*/  @!P0 IADD3 R20, P1, PT, R14, UR14, RZ ;  /* 0x0000000e0e148c10 */ /* 0x000fc6000ff3e0ff */
[----:B0-----:R-:W-:Y:S01]  /*4460*/  LDS R17, [R6+0x3c] ;  /* 0x00003c0006117984 */ /* 0x001fe20000000800 */
[-C--:B--2---:R-:W-:Y:S01]  /*4470*/  FFMA.FTZ R5, R8, R4.reuse, R5 ;  /* 0x0000000408057223 */ /* 0x084fe20000010005 */
[-C--:B------:R-:W-:Y:S01]  /*4480*/  FFMA.FTZ R2, R9, R4.reuse, R2 ;  /* 0x0000000409027223 */ /* 0x080fe20000010002 */
[-C--:B------:R-:W-:Y:S01]  /*4490*/  FFMA.FTZ R3, R10, R4.reuse, R3 ;  /* 0x000000040a037223 */ /* 0x080fe20000010003 */
[----:B------:R-:W-:Y:S02]  /*44a0*/  FFMA.FTZ R0, R11, R4, R0 ;  /* 0x000000040b007223 */ /* 0x000fe40000010000 */
[----:B------:R-:W2:Y:S01]  /*44b0*/  @!P0 LDG.E.128 R8, desc[UR10][R18.64] ;  /* 0x0000000a12088981 */ /* 0x000ea2000c1e1d00 */
[----:B------:R-:W-:-:S03]  /*44c0*/  @!P0 IADD3.X R21, PT, PT, R15, UR15, RZ, P1, !PT ;  /* 0x0000000f0f158c10 */ /* 0x000fc60008ffe4ff */
[----:B------:R-:W2:Y:S01]  /*44d0*/  LDS R4, [R6] ;  /* 0x0000000006047984 */ /* 0x000ea20000000800 */
[----:B------:R-:W-:Y:S01]  /*44e0*/  IADD3 R14, P1, PT, R14, UR16, RZ ;  /* 0x000000100e0e7c10 */ /* 0x000fe2000ff3e0ff */
[-C--:B--2---:R-:W-:Y:S01]  /*44f0*/  FFMA.FTZ R5, R8, R4.reuse, R5 ;  /* 0x0000000408057223 */ /* 0x084fe20000010005 */
[-C--:B------:R-:W-:Y:S01]  /*4500*/  FFMA.FTZ R2, R9, R4.reuse, R2 ;  /* 0x0000000409027223 */ /* 0x080fe20000010002 */
[-C--:B------:R-:W-:Y:S01]  /*4510*/  FFMA.FTZ R3, R10, R4.reuse, R3 ;  /* 0x000000040a037223 */ /* 0x080fe20000010003 */
[----:B------:R-:W-:Y:S02]  /*4520*/  FFMA.FTZ R0, R11, R4, R0 ;  /* 0x000000040b007223 */ /* 0x000fe40000010000 */
[----:B------:R-:W2:Y:S01]  /*4530*/  @!P0 LDG.E.128 R8, desc[UR10][R20.64] ;  /* 0x0000000a14088981 */ /* 0x000ea2000c1e1d00 */
[----:B------:R-:W-:-:S03]  /*4540*/  IADD3.X R15, PT, PT, R15, UR17, RZ, P1, !PT ;  /* 0x000000110f0f7c10 */ /* 0x000fc60008ffe4ff */
[----:B------:R-:W2:Y:S01]  /*4550*/  LDS R4, [R6+0x14] ;  /* 0x0000140006047984 */ /* 0x000ea20000000800 */
[----:B------:R-:W-:Y:S01]  /*4560*/  @!P0 IADD3 R22, P1, PT, R14, UR22, RZ ;  /* 0x000000160e168c10 */ /* 0x000fe2000ff3e0ff */
[-C--:B--2---:R-:W-:Y:S01]  /*4570*/  FFMA.FTZ R5, R8, R4.reuse, R5 ;  /* 0x0000000408057223 */ /* 0x084fe20000010005 */
[-C--:B------:R-:W-:Y:S01]  /*4580*/  FFMA.FTZ R2, R9, R4.reuse, R2 ;  /* 0x0000000409027223 */ /* 0x080fe20000010002 */
[-C--:B------:R-:W-:Y:S01]  /*4590*/  FFMA.FTZ R3, R10, R4.reuse, R3 ;  /* 0x000000040a037223 */ /* 0x080fe20000010003 */
[----:B------:R-:W-:Y:S02]  /*45a0*/  FFMA.FTZ R0, R11, R4, R0 ;  /* 0x000000040b007223 */ /* 0x000fe40000010000 */
[----:B------:R-:W2:Y:S01]  /*45b0*/  @!P0 LDG.E.128 R8, desc[UR10][R14.64] ;  /* 0x0000000a0e088981 */ /* 0x000ea2000c1e1d00 */
[----:B------:R-:W-:-:S03]  /*45c0*/  @!P0 IADD3.X R23, PT, PT, R15, UR23, RZ, P1, !PT ;  /* 0x000000170f178c10 */ /* 0x000fc60008ffe4ff */
[----:B------:R-:W2:Y:S01]  /*45d0*/  LDS R4, [R6+0x28] ;  /* 0x0000280006047984 */ /* 0x000ea20000000800 */
[----:B------:R-:W-:Y:S01]  /*45e0*/  @!P0 IADD3 R20, P1, PT, R14, UR12, RZ ;  /* 0x0000000c0e148c10 */ /* 0x000fe2000ff3e0ff */
[-C--:B--2---:R-:W-:Y:S01]  /*45f0*/  FFMA.FTZ R5, R8, R4.reuse, R5 ;  /* 0x0000000408057223 */ /* 0x084fe20000010005 */
[-C--:B------:R-:W-:Y:S01]  /*4600*/  FFMA.FTZ R2, R9, R4.reuse, R2 ;  /* 0x0000000409027223 */ /* 0x080fe20000010002 */
[-C--:B------:R-:W-:Y:S01]  /*4610*/  FFMA.FTZ R3, R10, R4.reuse, R3 ;  /* 0x000000040a037223 */ /* 0x080fe20000010003 */
[----:B------:R-:W-:Y:S02]  /*4620*/  FFMA.FTZ R0, R11, R4, R0 ;  /* 0x000000040b007223 */ /* 0x000fe40000010000 */
[----:B------:R-:W2:Y:S01]  /*4630*/  @!P0 LDG.E.128 R8, desc[UR10][R22.64] ;  /* 0x0000000a16088981 */ /* 0x000ea2000c1e1d00 */
[----:B------:R-:W-:Y:S02]  /*4640*/  @!P0 IADD3.X R21, PT, PT, R15, UR13, RZ, P1, !PT ;  /* 0x0000000d0f158c10 */ /* 0x000fe40008ffe4ff */
[----:B------:R-:W-:Y:S01]  /*4650*/  @!P0 IADD3 R18, P1, PT, R14, UR14, RZ ;  /* 0x0000000e0e128c10 */ /* 0x000fe2000ff3e0ff */
[-C--:B--2---:R-:W-:Y:S01]  /*4660*/  FFMA.FTZ R5, R8, R17.reuse, R5 ;  /* 0x0000001108057223 */ /* 0x084fe20000010005 */
[-C--:B------:R-:W-:Y:S01]  /*4670*/  FFMA.FTZ R2, R9, R17.reuse, R2 ;  /* 0x0000001109027223 */ /* 0x080fe20000010002 */
[-C--:B------:R-:W-:Y:S01]  /*4680*/  FFMA.FTZ R3, R10, R17.reuse, R3 ;  /* 0x000000110a037223 */ /* 0x080fe20000010003 */
[----:B------:R-:W-:-:S02]  /*4690*/  FFMA.FTZ R0, R11, R17, R0 ;  /* 0x000000110b007223 */ /* 0x000fc40000010000 */
[----:B------:R-:W2:Y:S01]  /*46a0*/  @!P0 LDG.E.128 R8, desc[UR10][R20.64] ;  /* 0x0000000a14088981 */ /* 0x000ea2000c1e1d00 */
[----:B------:R-:W-:-:S03]  /*46b0*/  @!P0 IADD3.X R19, PT, PT, R15, UR15, RZ, P1, !PT ;  /* 0x0000000f0f138c10 */ /* 0x000fc60008ffe4ff */
[----:B------:R-:W2:Y:S02]  /*46c0*/  LDS R17, [R6+0x50] ;  /* 0x0000500006117984 */ /* 0x000ea40000000800 */
[-C--:B--2---:R-:W-:Y:S01]  /*46d0*/  FFMA.FTZ R5, R8, R17.reuse, R5 ;  /* 0x0000001108057223 */ /* 0x084fe20000010005 */
[-C--:B------:R-:W-:Y:S01]  /*46e0*/  FFMA.FTZ R2, R9, R17.reuse, R2 ;  /* 0x0000001109027223 */ /* 0x080fe20000010002 */
[-C--:B------:R-:W-:Y:S01]  /*46f0*/  FFMA.FTZ R3, R10, R17.reuse, R3 ;  /* 0x000000110a037223 */ /* 0x080fe20000010003 */
[----:B------:R-:W-:Y:S02]  /*4700*/  FFMA.FTZ R0, R11, R17, R0 ;  /* 0x000000110b007223 */ /* 0x000fe40000010000 */
[----:B------:R-:W2:Y:S01]  /*4710*/  @!P0 LDG.E.128 R8, desc[UR10][R18.64] ;  /* 0x0000000a12088981 */ /* 0x000ea2000c1e1d00 */
[----:B------:R-:W-:Y:S01]  /*4720*/  IADD3 R4, PT, PT, R6, 0x50, RZ ;  /* 0x0000005006047810 */ /* 0x000fe20007ffe0ff */
[----:B------:R-:W-:Y:S01]  /*4730*/  UIADD3 UR5, UPT, UPT, UR5, 0x4, URZ ;  /* 0x0000000405057890 */ /* 0x000fe2000fffe0ff */
[----:B------:R-:W-:Y:S01]  /*4740*/  IADD3 R14, P0, PT, R14, UR16, RZ ;  /* 0x000000100e0e7c10 */ /* 0x000fe2000ff1e0ff */
[----:B------:R0:W2:Y:S01]  /*4750*/  LDS R17, [R6+0x64] ;  /* 0x0000640006117984 */ /* 0x0000a20000000800 */
[----:B------:R-:W-:-:S02]  /*4760*/  UPLOP3.LUT UP1, UPT, UPT, UPT, UPT, 0x40, 0x4 ;  /* 0x000000000004789c */ /* 0x000fc40003f2e870 */
[----:B------:R-:W-:Y:S01]  /*4770*/  IADD3.X R15, PT, PT, R15, UR17, RZ, P0, !PT ;  /* 0x000000110f0f7c10 */ /* 0x000fe200087fe4ff */
[----:B------:R-:W-:Y:S01]  /*4780*/  UIADD3 UR5, UPT, UPT, UR5, 0x4, URZ ;  /* 0x0000000405057890 */ /* 0x000fe2000fffe0ff */
[----:B0-----:R-:W-:Y:S01]  /*4790*/  IADD3 R6, PT, PT, R4, 0x50, RZ ;  /* 0x0000005004067810 */ /* 0x001fe20007ffe0ff */
[-C--:B--2---:R-:W-:Y:S01]  /*47a0*/  FFMA.FTZ R5, R8, R17.reuse, R5 ;  /* 0x0000001108057223 */ /* 0x084fe20000010005 */
[-C--:B------:R-:W-:Y:S01]  /*47b0*/  FFMA.FTZ R2, R9, R17.reuse, R2 ;  /* 0x0000001109027223 */ /* 0x080fe20000010002 */
[-C--:B------:R-:W-:Y:S01]  /*47c0*/  FFMA.FTZ R3, R10, R17.reuse, R3 ;  /* 0x000000110a037223 */ /* 0x080fe20000010003 */
[----:B------:R-:W-:-:S07]  /*47d0*/  FFMA.FTZ R0, R11, R17, R0 ;  /* 0x000000110b007223 */ /* 0x000fce0000010000 */
.L_x_306:
[----:B------:R-:W-:-:S09]  /*47e0*/  UISETP.NE.OR UP1, UPT, UR5, URZ, UP1 ;  /* 0x000000ff0500728c */ /* 0x000fd20008f25670 */
[----:B------:R-:W-:Y:S05]  /*47f0*/  BRA.U !UP1, `(.L_x_302) ;  /* 0x0000000109947547 */ /* 0x000fea000b800000 */
.L_x_303:
[----:B------:R-:W-:-:S13]  /*4800*/  ISETP.GE.AND P0, PT, R12, UR9, PT ;  /* 0x000000090c007c0c */ /* 0x000fda000bf06270 */
.L_x_307:
[----:B------:R0:W2:Y:S01]  /*4810*/  @!P0 LDG.E.128 R8, desc[UR10][R14.64] ;  /* 0x0000000a0e088981 */ /* 0x0000a2000c1e1d00 */
[C---:B------:R-:W-:Y:S01]  /*4820*/  @!P0 IADD3 R20, P1, PT, R14.reuse, UR22, RZ ;  /* 0x000000160e148c10 */ /* 0x040fe2000ff3e0ff */
[----:B------:R-:W-:Y:S02]  /*4830*/  UIADD3 UR5, UPT, UPT, UR5, 0x4, URZ ;  /* 0x0000000405057890 */ /* 0x000fe4000fffe0ff */
[----:B------:R-:W2:Y:S01]  /*4840*/  LDS R4, [R6+-0x28] ;  /* 0xffffd80006047984 */ /* 0x000ea20000000800 */
[C---:B------:R-:W-:Y:S01]  /*4850*/  @!P0 IADD3.X R21, PT, PT, R15.reuse, UR23, RZ, P1, !PT ;  /* 0x000000170f158c10 */ /* 0x040fe20008ffe4ff */
[----:B------:R-:W-:Y:S01]  /*4860*/  UISETP.NE.AND UP0, UPT, UR5, URZ, UPT ;  /* 0x000000ff0500728c */ /* 0x000fe2000bf05270 */
[C---:B------:R-:W-:Y:S04]  /*4870*/  @!P0 IADD3 R18, P1, PT, R14.reuse, UR12, RZ ;  /* 0x0000000c0e128c10 */ /* 0x040fe8000ff3e0ff */
[C---:B------:R-:W-:Y:S02]  /*4880*/  @!P0 IADD3.X R19, PT, PT, R15.reuse, UR13, RZ, P1, !PT ;  /* 0x0000000d0f138c10 */ /* 0x040fe40008ffe4ff */
[C---:B------:R-:W-:Y:S04]  /*4890*/  @!P0 IADD3 R16, P1, PT, R14.reuse, UR14, RZ ;  /* 0x0000000e0e108c10 */ /* 0x040fe8000ff3e0ff */
[C---:B------:R-:W-:Y:S02]  /*48a0*/  @!P0 IADD3.X R17, PT, PT, R15.reuse, UR15, RZ, P1, !PT ;  /* 0x0000000f0f118c10 */ /* 0x040fe40008ffe4ff */
[----:B0-----:R-:W-:Y:S04]  /*48b0*/  IADD3 R14, P1, PT, R14, UR16, RZ ;  /* 0x000000100e0e7c10 */ /* 0x001fe8000ff3e0ff */
[----:B------:R-:W-:Y:S01]  /*48c0*/  IADD3.X R15, PT, PT, R15, UR17, RZ, P1, !PT ;  /* 0x000000110f0f7c10 */ /* 0x000fe20008ffe4ff */
[C---:B--2---:R-:W-:Y:S01]  /*48d0*/  FFMA.FTZ R5, R4.reuse, R8, R5 ;  /* 0x0000000804057223 */ /* 0x044fe20000010005 */
[C---:B------:R-:W-:Y:S01]  /*48e0*/  FFMA.FTZ R2, R4.reuse, R9, R2 ;  /* 0x0000000904027223 */ /* 0x040fe20000010002 */
[C---:B------:R-:W-:Y:S01]  /*48f0*/  FFMA.FTZ R3, R4.reuse, R10, R3 ;  /* 0x0000000a04037223 */ /* 0x040fe20000010003 */
[----:B------:R-:W-:Y:S02]  /*4900*/  FFMA.FTZ R0, R4, R11, R0 ;  /* 0x0000000b04007223 */ /* 0x000fe40000010000 */
[----:B------:R-:W2:Y:S04]  /*4910*/  @!P0 LDG.E.128 R8, desc[UR10][R20.64] ;  /* 0x0000000a14088981 */ /* 0x000ea8000c1e1d00 */
[----:B------:R-:W2:Y:S02]  /*4920*/  LDS R4, [R6+-0x14] ;  /* 0xffffec0006047984 */ /* 0x000ea40000000800 */
        /* <DEDUP_REMOVED lines=17> */
[----:B------:R-:W-:Y:S09]  /*4a40*/  BRA.U UP0, `(.L_x_307) ;  /* 0xfffffffd00707547 */ /* 0x000ff2000b83ffff */
.L_x_302:
[----:B------:R-:W-:-:S09]  /*4a50*/  UISETP.NE.AND UP0, UPT, UR7, URZ, UPT ;  /* 0x000000ff0700728c */ /* 0x000fd2000bf05270 */
[----:B------:R-:W-:Y:S05]  /*4a60*/  BRA.U !UP0, `(.L_x_301) ;  /* 0x0000000108507547 */ /* 0x000fea000b800000 */
[----:B------:R-:W0:Y:S01]  /*4a70*/  S2UR UR4, SR_CgaCtaId ;  /* 0x00000000000479c3 */ /* 0x000e220000008800 */
[----:B------:R-:W-:Y:S01]  /*4a80*/  UMOV UR5, 0x400 ;  /* 0x0000040000057882 */ /* 0x000fe20000000000 */
[----:B------:R-:W-:Y:S01]  /*4a90*/  IMAD R13, R13, 0x5, R12 ;  /* 0x000000050d0d7824 */ /* 0x000fe200078e020c */
[----:B------:R-:W-:Y:S01]  /*4aa0*/  ISETP.GE.AND P0, PT, R12, UR9, PT ;  /* 0x000000090c007c0c */ /* 0x000fe2000bf06270 */
[----:B------:R-:W-:Y:S02]  /*4ab0*/  UIMAD.WIDE UR12, UR8, 0x4, URZ ;  /* 0x00000004080c78a5 */ /* 0x000fe4000f8e02ff */
[----:B------:R-:W-:Y:S02]  /*4ac0*/  UIADD3 UR7, UPT, UPT, -UR7, URZ, URZ ;  /* 0x000000ff07077290 */ /* 0x000fe4000fffe1ff */
[----:B0-----:R-:W-:-:S06]  /*4ad0*/  ULEA UR4, UR4, UR5, 0x18 ;  /* 0x0000000504047291 */ /* 0x001fcc000f8ec0ff */
[----:B------:R-:W-:-:S07]  /*4ae0*/  LEA R6, R13, UR4, 0x2 ;  /* 0x000000040d067c11 */ /* 0x000fce000f8e10ff */
.L_x_308:
[----:B------:R0:W2:Y:S01]  /*4af0*/  @!P0 LDG.E.128 R8, desc[UR10][R14.64] ;  /* 0x0000000a0e088981 */ /* 0x0000a2000c1e1d00 */
[----:B------:R-:W-:Y:S03]  /*4b00*/  UIADD3 UR7, UPT, UPT, UR7, 0x1, URZ ;  /* 0x0000000107077890 */ /* 0x000fe6000fffe0ff */
[----:B------:R1:W2:Y:S01]  /*4b10*/  LDS R4, [R6] ;  /* 0x0000000006047984 */ /* 0x0002a20000000800 */
[----:B------:R-:W-:Y:S01]  /*4b20*/  UISETP.NE.AND UP0, UPT, UR7, URZ, UPT ;  /* 0x000000ff0700728c */ /* 0x000fe2000bf05270 */
[----:B0-----:R-:W-:Y:S02]  /*4b30*/  IADD3 R14, P1, PT, R14, UR12, RZ ;  /* 0x0000000c0e0e7c10 */ /* 0x001fe4000ff3e0ff */
[----:B-1----:R-:W-:Y:S02]  /*4b40*/  IADD3 R6, PT, PT, R6, 0x14, RZ ;  /* 0x0000001406067810 */ /* 0x002fe40007ffe0ff */
[----:B------:R-:W-:Y:S01]  /*4b50*/  IADD3.X R15, PT, PT, R15, UR13, RZ, P1, !PT ;  /* 0x0000000d0f0f7c10 */ /* 0x000fe20008ffe4ff */
[C---:B--2---:R-:W-:Y:S01]  /*4b60*/  FFMA.FTZ R5, R4.reuse, R8, R5 ;  /* 0x0000000804057223 */ /* 0x044fe20000010005 */
[C---:B------:R-:W-:Y:S01]  /*4b70*/  FFMA.FTZ R2, R4.reuse, R9, R2 ;  /* 0x0000000904027223 */ /* 0x040fe20000010002 */
[C---:B------:R-:W-:Y:S01]  /*4b80*/  FFMA.FTZ R3, R4.reuse, R10, R3 ;  /* 0x0000000a04037223 */ /* 0x040fe20000010003 */
[----:B------:R-:W-:Y:S01]  /*4b90*/  FFMA.FTZ R0, R4, R11, R0 ;  /* 0x0000000b04007223 */ /* 0x000fe20000010000 */
[----:B------:R-:W-:Y:S09]  /*4ba0*/  BRA.U UP0, `(.L_x_308) ;  /* 0xfffffffd00d07547 */ /* 0x000ff2000b83ffff */
.L_x_301:
[----:B------:R-:W-:-:S04]  /*4bb0*/  IADD3 R12, PT, PT, R12, UR19, RZ ;  /* 0x000000130c0c7c10 */ /* 0x000fc8000fffe0ff */
[----:B------:R-:W-:-:S13]  /*4bc0*/  ISETP.GE.AND P0, PT, R12, UR20, PT ;  /* 0x000000140c007c0c */ /* 0x000fda000bf06270 */
[----:B------:R-:W-:Y:S05]  /*4bd0*/  @P0 EXIT ;  /* 0x000000000000094d */ /* 0x000fea0003800000 */
[----:B------:R-:W-:Y:S01]  /*4be0*/  IABS R10, UR21 ;  /* 0x00000015000a7c13 */ /* 0x000fe20008000000 */
[----:B------:R-:W1:Y:S01]  /*4bf0*/  LDC R9, c[0x0][0x434] ;  /* 0x00010d00ff097b82 */ /* 0x000e620000000800 */
[----:B------:R-:W-:Y:S01]  /*4c00*/  IABS R13, R12 ;  /* 0x0000000c000d7213 */ /* 0x000fe20000000000 */
[----:B------:R-:W2:Y:S01]  /*4c10*/  LDCU.128 UR4, c[0x0][0x400] ;  /* 0x00008000ff0477ac */ /* 0x000ea20008000c00 */
[----:B0-----:R-:W0:Y:S01]  /*4c20*/  I2F.RP R8, R10 ;  /* 0x0000000a00087306 */ /* 0x001e220000209400 */
[----:B------:R-:W-:Y:S01]  /*4c30*/  IABS R6, UR21 ;  /* 0x0000001500067c13 */ /* 0x000fe20008000000 */
[----:B------:R-:W3:Y:S01]  /*4c40*/  LDCU.64 UR8, c[0x0][0x410] ;  /* 0x00008200ff0877ac */ /* 0x000ee20008000a00 */
[----:B------:R-:W-:-:S03]  /*4c50*/  F2FP.F16.F32.PACK_AB R2, R2, R5 ;  /* 0x000000050202723e */ /* 0x000fc600000000ff */
[----:B------:R-:W-:Y:S01]  /*4c60*/  IMAD.MOV R6, RZ, RZ, -R6 ;  /* 0x000000ffff067224 */ /* 0x000fe200078e0a06 */
[----:B------:R-:W-:Y:S01]  /*4c70*/  F2FP.F16.F32.PACK_AB R3, R0, R3 ;  /* 0x000000030003723e */ /* 0x000fe200000000ff */
[----:B0-----:R-:W0:Y:S02]  /*4c80*/  MUFU.RCP R14, R8 ;  /* 0x00000008000e7308 */ /* 0x001e240000001000 */
[----:B0-----:R-:W-:Y:S01]  /*4c90*/  VIADD R14, R14, 0xffffffe ;  /* 0x0ffffffe0e0e7836 */ /* 0x001fe20000000000 */
[----:B-1----:R-:W-:-:S05]  /*4ca0*/  IABS R8, R9 ;  /* 0x0000000900087213 */ /* 0x002fca0000000000 */
[----:B------:R-:W0:Y:S02]  /*4cb0*/  F2I.FTZ.U32.TRUNC.NTZ R15, R14 ;  /* 0x0000000e000f7305 */ /* 0x000e24000021f000 */
[----:B0-----:R-:W-:Y:S02]  /*4cc0*/  IMAD.MOV R4, RZ, RZ, -R15 ;  /* 0x000000ffff047224 */ /* 0x001fe400078e0a0f */
[----:B------:R-:W-:Y:S02]  /*4cd0*/  HFMA2 R14, -RZ, RZ, 0, 0 ;  /* 0x00000000ff0e7431 */ /* 0x000fe400000001ff */
[----:B------:R-:W-:-:S04]  /*4ce0*/  IMAD R4, R4, R10, RZ ;  /* 0x0000000a04047224 */ /* 0x000fc800078e02ff */
[----:B------:R-:W-:-:S04]  /*4cf0*/  IMAD.HI.U32 R4, R15, R4, R14 ;  /* 0x000000040f047227 */ /* 0x000fc800078e000e */
[----:B------:R-:W-:Y:S02]  /*4d00*/  HFMA2 R15, -RZ, RZ, 0, 0 ;  /* 0x00000000ff0f7431 */ /* 0x000fe400000001ff */
[----:B------:R-:W-:Y:S02]  /*4d10*/  IMAD.HI.U32 R11, R4, R13, RZ ;  /* 0x0000000d040b7227 */ /* 0x000fe400078e00ff */
[----:B------:R-:W0:Y:S02]  /*4d20*/  I2F.RP R4, R8 ;  /* 0x0000000800047306 */ /* 0x000e240000209400 */
[----:B------:R-:W-:Y:S01]  /*4d30*/  IMAD R13, R11, R6, R13 ;  /* 0x000000060b0d7224 */ /* 0x000fe200078e020d */
[----:B------:R-:W-:-:S04]  /*4d40*/  LOP3.LUT R6, R12, UR21, RZ, 0x3c, !PT ;  /* 0x000000150c067c12 */ /* 0x000fc8000f8e3cff */
[----:B------:R-:W-:Y:S02]  /*4d50*/  ISETP.GT.U32.AND P1, PT, R10, R13, PT ;  /* 0x0000000d0a00720c */ /* 0x000fe40003f24070 */
[----:B------:R-:W-:Y:S01]  /*4d60*/  ISETP.GE.AND P0, PT, R6, RZ, PT ;  /* 0x000000ff0600720c */ /* 0x000fe20003f06270 */
[----:B0-----:R-:W0:Y:S10]  /*4d70*/  MUFU.RCP R4, R4 ;  /* 0x0000000400047308 */ /* 0x001e340000001000 */
[----:B------:R-:W-:Y:S01]  /*4d80*/  @!P1 IMAD.IADD R13, R13, 0x1, -R10 ;  /* 0x000000010d0d9824 */ /* 0x000fe200078e0a0a */
[----:B------:R-:W-:-:S02]  /*4d90*/  @!P1 IADD3 R11, PT, PT, R11, 0x1, RZ ;  /* 0x000000010b0b9810 */ /* 0x000fc40007ffe0ff */
[----:B------:R-:W-:Y:S02]  /*4da0*/  ISETP.NE.AND P1, PT, RZ, UR21, PT ;  /* 0x00000015ff007c0c */ /* 0x000fe4000bf25270 */
[----:B------:R-:W-:Y:S01]  /*4db0*/  ISETP.GE.U32.AND P2, PT, R13, R10, PT ;  /* 0x0000000a0d00720c */ /* 0x000fe20003f46070 */
[----:B0-----:R-:W-:-:S04]  /*4dc0*/  VIADD R16, R4, 0xffffffe ;  /* 0x0ffffffe04107836 */ /* 0x001fc80000000000 */
[----:B------:R-:W0:Y:S08]  /*4dd0*/  F2I.FTZ.U32.TRUNC.NTZ R17, R16 ;  /* 0x0000001000117305 */ /* 0x000e30000021f000 */
[----:B------:R-:W-:-:S05]  /*4de0*/  @P2 VIADD R11, R11, 0x1 ;  /* 0x000000010b0b2836 */ /* 0x000fca0000000000 */
[----:B------:R-:W-:Y:S02]  /*4df0*/  @!P0 IADD3 R11, PT, PT, -R11, RZ, RZ ;  /* 0x000000ff0b0b8210 */ /* 0x000fe40007ffe1ff */
[----:B------:R-:W-:-:S05]  /*4e00*/  @!P1 LOP3.LUT R11, RZ, UR21, RZ, 0x33, !PT ;  /* 0x00000015ff0b9c12 */ /* 0x000fca000f8e33ff */
[----:B------:R-:W-:Y:S02]  /*4e10*/  IMAD R10, R11, UR21, RZ ;  /* 0x000000150b0a7c24 */ /* 0x000fe4000f8e02ff */
[----:B0-----:R-:W-:Y:S01]  /*4e20*/  IMAD.MOV R13, RZ, RZ, -R17 ;  /* 0x000000ffff0d7224 */ /* 0x001fe200078e0a11 */
[----:B------:R-:W-:Y:S01]  /*4e30*/  MOV R16, RZ ;  /* 0x000000ff00107202 */ /* 0x000fe20000000f00 */
[----:B------:R-:W-:Y:S02]  /*4e40*/  IMAD.IADD R14, R12, 0x1, -R10 ;  /* 0x000000010c0e7824 */ /* 0x000fe400078e0a0a */
[----:B------:R-:W-:-:S03]  /*4e50*/  IMAD R6, R13, R8, RZ ;  /* 0x000000080d067224 */ /* 0x000fc600078e02ff */
[----:B------:R-:W-:Y:S01]  /*4e60*/  IABS R4, R14 ;  /* 0x0000000e00047213 */ /* 0x000fe20000000000 */
[----:B------:R-:W-:Y:S01]  /*4e70*/  IMAD.HI.U32 R6, R17, R6, R16 ;  /* 0x0000000611067227 */ /* 0x000fe200078e0010 */
[----:B------:R-:W-:-:S04]  /*4e80*/  LOP3.LUT R14, R14, R9, RZ, 0x3c, !PT ;  /* 0x000000090e0e7212 */ /* 0x000fc800078e3cff */
[----:B------:R-:W-:Y:S01]  /*4e90*/  ISETP.GE.AND P1, PT, R14, RZ, PT ;  /* 0x000000ff0e00720c */ /* 0x000fe20003f26270 */
[----:B------:R-:W-:Y:S01]  /*4ea0*/  IMAD.HI.U32 R6, R6, R4, RZ ;  /* 0x0000000406067227 */ /* 0x000fe200078e00ff */
[----:B------:R-:W-:-:S03]  /*4eb0*/  LOP3.LUT R14, R7, 0x7c, RZ, 0xc0, !PT ;  /* 0x0000007c070e7812 */ /* 0x000fc600078ec0ff */
[----:B------:R-:W-:Y:S02]  /*4ec0*/  IMAD.MOV R13, RZ, RZ, -R6 ;  /* 0x000000ffff0d7224 */ /* 0x000fe400078e0a06 */
[----:B--2---:R-:W-:-:S04]  /*4ed0*/  IMAD.WIDE.U32 R14, R11, UR4, R14 ;  /* 0x000000040b0e7c25 */ /* 0x004fc8000f8e000e */
[----:B------:R-:W-:Y:S01]  /*4ee0*/  IMAD R13, R8, R13, R4 ;  /* 0x0000000d080d7224 */ /* 0x000fe200078e0204 */
[----:B------:R-:W-:-:S04]  /*4ef0*/  SHF.R.S32.HI R4, RZ, 0x1f, R11 ;  /* 0x0000001fff047819 */ /* 0x000fc8000001140b */
[----:B------:R-:W-:Y:S01]  /*4f00*/  ISETP.GT.U32.AND P0, PT, R8, R13, PT ;  /* 0x0000000d0800720c */ /* 0x000fe20003f04070 */
[----:B------:R-:W-:-:S04]  /*4f10*/  IMAD R4, R4, UR4, RZ ;  /* 0x0000000404047c24 */ /* 0x000fc8000f8e02ff */
[----:B------:R-:W-:Y:S01]  /*4f20*/  IMAD R11, R11, UR5, R4 ;  /* 0x000000050b0b7c24 */ /* 0x000fe2000f8e0204 */
[----:B------:R-:W0:Y:S03]  /*4f30*/  LDCU.64 UR4, c[0x0][0x3f0] ;  /* 0x00007e00ff0477ac */ /* 0x000e260008000a00 */
[----:B------:R-:W-:-:S04]  /*4f40*/  IMAD.IADD R15, R15, 0x1, R11 ;  /* 0x000000010f0f7824 */ /* 0x000fc800078e020b */
[-C--:B------:R-:W-:Y:S01]  /*4f50*/  @!P0 IADD3 R13, PT, PT, R13, -R8.reuse, RZ ;  /* 0x800000080d0d8210 */ /* 0x080fe20007ffe0ff */
[----:B------:R-:W-:Y:S01]  /*4f60*/  @!P0 VIADD R6, R6, 0x1 ;  /* 0x0000000106068836 */ /* 0x000fe20000000000 */
[----:B------:R-:W-:Y:S02]  /*4f70*/  ISETP.NE.AND P0, PT, R9, RZ, PT ;  /* 0x000000ff0900720c */ /* 0x000fe40003f05270 */
[----:B------:R-:W-:-:S13]  /*4f80*/  ISETP.GE.U32.AND P2, PT, R13, R8, PT ;  /* 0x000000080d00720c */ /* 0x000fda0003f46070 */
[----:B------:R-:W-:-:S05]  /*4f90*/  @P2 IADD3 R6, PT, PT, R6, 0x1, RZ ;  /* 0x0000000106062810 */ /* 0x000fca0007ffe0ff */
[----:B------:R-:W-:Y:S01]  /*4fa0*/  @!P1 IMAD.MOV R6, RZ, RZ, -R6 ;  /* 0x000000ffff069224 */ /* 0x000fe200078e0a06 */
[----:B------:R-:W-:-:S04]  /*4fb0*/  @!P0 LOP3.LUT R6, RZ, R9, RZ, 0x33, !PT ;  /* 0x00000009ff068212 */ /* 0x000fc800078e33ff */
[----:B------:R-:W-:Y:S01]  /*4fc0*/  SHF.R.S32.HI R4, RZ, 0x1f, R6 ;  /* 0x0000001fff047819 */ /* 0x000fe20000011406 */
[C---:B------:R-:W-:Y:S02]  /*4fd0*/  IMAD R9, R6.reuse, R9, R10 ;  /* 0x0000000906097224 */ /* 0x040fe400078e020a */
[----:B---3--:R-:W-:-:S03]  /*4fe0*/  IMAD.WIDE.U32 R14, R6, UR8, R14 ;  /* 0x00000008060e7c25 */ /* 0x008fc6000f8e000e */
[----:B------:R-:W-:Y:S01]  /*4ff0*/  IADD3 R9, PT, PT, R12, -R9, RZ ;  /* 0x800000090c097210 */ /* 0x000fe20007ffe0ff */
[----:B------:R-:W-:-:S03]  /*5000*/  IMAD R7, R4, UR8, RZ ;  /* 0x0000000804077c24 */ /* 0x000fc6000f8e02ff */
[----:B------:R-:W-:Y:S01]  /*5010*/  SHF.R.S32.HI R4, RZ, 0x1f, R9 ;  /* 0x0000001fff047819 */ /* 0x000fe20000011409 */
[----:B------:R-:W-:-:S04]  /*5020*/  IMAD R7, R6, UR9, R7 ;  /* 0x0000000906077c24 */ /* 0x000fc8000f8e0207 */
[----:B------:R-:W-:Y:S02]  /*5030*/  IMAD.IADD R15, R15, 0x1, R7 ;  /* 0x000000010f0f7824 */ /* 0x000fe400078e0207 */
[----:B------:R-:W-:Y:S02]  /*5040*/  IMAD R4, R4, UR6, RZ ;  /* 0x0000000604047c24 */ /* 0x000fe4000f8e02ff */
[----:B------:R-:W-:-:S04]  /*5050*/  IMAD.WIDE.U32 R14, R9, UR6, R14 ;  /* 0x00000006090e7c25 */ /* 0x000fc8000f8e000e */
[----:B------:R-:W-:-:S05]  /*5060*/  IMAD R4, R9, UR7, R4 ;  /* 0x0000000709047c24 */ /* 0x000fca000f8e0204 */
[----:B------:R-:W-:Y:S02]  /*5070*/  IADD3 R6, PT, PT, R15, R4, RZ ;  /* 0x000000040f067210 */ /* 0x000fe40007ffe0ff */
[----:B0-----:R-:W-:-:S04]  /*5080*/  LEA R4, P0, R14, UR4, 0x1 ;  /* 0x000000040e047c11 */ /* 0x001fc8000f8008ff */
[----:B------:R-:W-:-:S05]  /*5090*/  LEA.HI.X R5, R14, UR5, R6, 0x1, P0 ;  /* 0x000000050e057c11 */ /* 0x000fca00080f0c06 */
[----:B------:R-:W-:Y:S01]  /*50a0*/  STG.E.64 desc[UR10][R4.64], R2 ;  /* 0x0000000204007986 */ /* 0x000fe2000c101b0a */
[----:B------:R-:W-:Y:S05]  /*50b0*/  EXIT ;  /* 0x000000000000794d */ /* 0x000fea0003800000 */
        .weak           $__internal_7_$__cuda_sm20_div_s64
        .type           $__internal_7_$__cuda_sm20_div_s64,@function
        .size           $__internal_7_$__cuda_sm20_div_s64,(.L_x_14887 - $__internal_7_$__cuda_sm20_div_s64)
$__internal_7_$__cuda_sm20_div_s64:
        /* <DEDUP_REMOVED lines=31> */
[----:B------:R-:W-:-:S03]  /*52b0*/  IMAD.HI.U32 R38, R39, R2, RZ ;  /* 0x0000000227267227 */ /* 0x000fc600078e00ff */
[----:B------:R-:W-:-:S05]  /*52c0*/  IADD3.X R0, PT, PT, RZ, ~R0, RZ, P0, !PT ;  /* 0x80000000ff007210 */ /* 0x000fca00007fe4ff */
[----:B------:R-:W-:-:S04]  /*52d0*/  IMAD.WIDE.U32 R38, P0, R39, R0, R38 ;  /* 0x0000000027267225 */ /* 0x000fc80007800026 */
[----:B------:R-:W-:-:S04]  /*52e0*/  IMAD.HI.U32 R17, P3, R19, R2, R38 ;  /* 0x0000000213117227 */ /* 0x000fc80007860026 */
[----:B------:R-:W-:-:S04]  /*52f0*/  IMAD.HI.U32 R2, R19, R0, RZ ;  /* 0x0000000013027227 */ /* 0x000fc800078e00ff */
[----:B------:R-:W-:Y:S02]  /*5300*/  IMAD R0, R19, R0, RZ ;  /* 0x0000000013007224 */ /* 0x000fe400078e02ff */
[----:B------:R-:W-:Y:S02]  /*5310*/  IMAD.X R2, R2, 0x1, R19, P0 ;  /* 0x0000000102027824 */ /* 0x000fe400000e0613 */
[----:B------:R-:W-:Y:S01]  /*5320*/  IMAD.MOV.U32 R39, RZ, RZ, RZ ;  /* 0x000000ffff277224 */ /* 0x000fe200078e00ff */
        /* <DEDUP_REMOVED lines=13> */
[----:B------:R-:W-:-:S03]  /*5400*/  IMAD.WIDE.U32 R38, R19, R30, RZ ;  /* 0x0000001e13267225 */ /* 0x000fc600078e00ff */
[----:B------:R-:W-:Y:S01]  /*5410*/  IADD3.X R2, PT, PT, RZ, R2, RZ, P1, !PT ;  /* 0x00000002ff027210 */ /* 0x000fe20000ffe4ff */
[----:B------:R-:W-:Y:S01]  /*5420*/  IMAD R27, R19, R31, R39 ;  /* 0x0000001f131b7224 */ /* 0x000fe200078e0227 */
[----:B------:R-:W-:-:S03]  /*5430*/  IADD3 R17, P0, PT, -R38, R17, RZ ;  /* 0x0000001126117210 */ /* 0x000fc60007f1e1ff */
[-C--:B------:R-:W-:Y:S01]  /*5440*/  IMAD R27, R2, R30.reuse, R27 ;  /* 0x0000001e021b7224 */ /* 0x080fe200078e021b */
[----:B------:R-:W-:-:S03]  /*5450*/  ISETP.GE.U32.AND P3, PT, R17, R30, PT ;  /* 0x0000001e1100720c */ /* 0x000fc60003f66070 */
[----:B------:R-:W-:Y:S01]  /*5460*/  IMAD.X R27, R0, 0x1, ~R27, P0 ;  /* 0x00000001001b7824 */ /* 0x000fe200000e0e1b */
[----:B------:R-:W-:-:S04]  /*5470*/  IADD3 R0, P2, PT, R17, -R30, RZ ;  /* 0x8000001e11007210 */ /* 0x000fc80007f5e0ff */
        /* <DEDUP_REMOVED lines=8> */
[----:B------:R-:W-:Y:S02]  /*5500*/  ISETP.GE.U32.AND.EX P0, PT, R27, R31, PT, P0 ;  /* 0x0000001f1b00720c */ /* 0x000fe40003f06100 */
[----:B------:R-:W-:-:S02]  /*5510*/  IADD3 R19, P1, PT, R30, 0x1, RZ ;  /* 0x000000011e137810 */ /* 0x000fc40007f3e0ff */
[----:B------:R-:W-:Y:S02]  /*5520*/  SEL R17, R17, R2, P3 ;  /* 0x0000000211117207 */ /* 0x000fe40001800000 */
[----:B------:R-:W-:Y:S02]  /*5530*/  SEL R19, R19, R30, P0 ;  /* 0x0000001e13137207 */ /* 0x000fe40000000000 */
[----:B------:R-:W-:Y:S02]  /*5540*/  IADD3.X R0, PT, PT, RZ, R17, RZ, P1, !PT ;  /* 0x00000011ff007210 */ /* 0x000fe40000ffe4ff */
[----:B------:R-:W-:Y:S02]  /*5550*/  LOP3.LUT R2, R13, R15, RZ, 0x3c, !PT ;  /* 0x0000000f0d027212 */ /* 0x000fe400078e3cff */
[----:B------:R-:W-:Y:S02]  /*5560*/  SEL R17, R0, R17, P0 ;  /* 0x0000001100117207 */ /* 0x000fe40000000000 */
[----:B------:R-:W-:-:S02]  /*5570*/  IADD3 R0, P1, PT, RZ, -R19, RZ ;  /* 0x80000013ff007210 */ /* 0x000fc40007f3e0ff */
[----:B------:R-:W-:Y:S02]  /*5580*/  ISETP.GE.AND P2, PT, R2, RZ, PT ;  /* 0x000000ff0200720c */ /* 0x000fe40003f46270 */
[----:B------:R-:W-:Y:S01]  /*5590*/  ISETP.NE.U32.AND P0, PT, R20, RZ, PT ;  /* 0x000000ff1400720c */ /* 0x000fe20003f05070 */
[----:B------:R-:W-:Y:S01]  /*55a0*/  IMAD.X R2, RZ, RZ, ~R17, P1 ;  /* 0x000000ffff027224 */ /* 0x000fe200008e0e11 */
[----:B------:R-:W-:Y:S01]  /*55b0*/  SEL R0, R0, R19, !P2 ;  /* 0x0000001300007207 */ /* 0x000fe20005000000 */
[----:B------:R-:W-:Y:S01]  /*55c0*/  IMAD.MOV.U32 R19, RZ, RZ, 0x0 ;  /* 0x00000000ff137424 */ /* 0x000fe200078e00ff */
[----:B------:R-:W-:Y:S02]  /*55d0*/  ISETP.NE.AND.EX P0, PT, R13, RZ, PT, P0 ;  /* 0x000000ff0d00720c */ /* 0x000fe40003f05300 */
[----:B------:R-:W-:Y:S02]  /*55e0*/  SEL R2, R2, R17, !P2 ;  /* 0x0000001102027207 */ /* 0x000fe40005000000 */
[----:B------:R-:W-:-:S02]  /*55f0*/  SEL R0, R0, 0xffffffff, P0 ;  /* 0xffffffff00007807 */ /* 0x000fc40000000000 */
[----:B------:R-:W-:Y:S01]  /*5600*/  SEL R15, R2, 0xffffffff, P0 ;  /* 0xffffffff020f7807 */ /* 0x000fe20000000000 */
[----:B------:R-:W-:Y:S06]  /*5610*/  RET.REL.NODEC R18 `(_ZN5flash32flash_fwd_splitkv_combine_kernelI23Flash_fwd_kernel_traitsILi128ELi64ELi128ELi4ELb0ELb0EN7cutlass6half_tE19Flash_kernel_traitsILi128ELi64ELi128ELi4ES3_EELi4ELi7ELb1EEEvNS_16Flash_fwd_paramsE) ;  /* 0xffffffa812787950 */ /* 0x000fec0003c3ffff */
.L_x_309:
        /* <DEDUP_REMOVED lines=14> */
.L_x_14887:


//--------------------- .text._ZN5flash32flash_fwd_splitkv_combine_kernelI23Flash_fwd_kernel_traitsILi128ELi64ELi128ELi4ELb0ELb0EN7cutlass6half_tE19Flash_kernel_traitsILi128ELi64ELi128ELi4ES3_EELi4ELi6ELb1EEEvNS_16Flash_fwd_paramsE --------------------------
	.section	.text._ZN5flash32flash_fwd_splitkv_combine_kernelI23Flash_fwd_kernel_traitsILi128ELi64ELi128ELi4ELb0ELb0EN7cutlass6half_tE19Flash_kernel_traitsILi128ELi64ELi128ELi4ES3_EELi4ELi6ELb1EEEvNS_16Flash_fwd_paramsE,"ax",@progbits
	.align	128
        .global         _ZN5flash32flash_fwd_splitkv_combine_kernelI23Flash_fwd_kernel_traitsILi128ELi64ELi128ELi4ELb0ELb0EN7cutlass6half_tE19Flash_kernel_traitsILi128ELi64ELi128ELi4ES3_EELi4ELi6ELb1EEEvNS_16Flash_fwd_paramsE
        .type           _ZN5flash32flash_fwd_splitkv_combine_kernelI23Flash_fwd_kernel_traitsILi128ELi64ELi128ELi4ELb0ELb0EN7cutlass6half_tE19Flash_kernel_traitsILi128ELi64ELi128ELi4ES3_EELi4ELi6ELb1EEEvNS_16Flash_fwd_paramsE,@function
        .size           _ZN5flash32flash_fwd_splitkv_combine_kernelI23Flash_fwd_kernel_traitsILi128ELi64ELi128ELi4ELb0ELb0EN7cutlass6half_tE19Flash_kernel_traitsILi128ELi64ELi128ELi4ES3_EELi4ELi6ELb1EEEvNS_16Flash_fwd_paramsE,(.L_x_14888 - _ZN5flash32flash_fwd_splitkv_combine_kernelI23Flash_fwd_kernel_traitsILi128ELi64ELi128ELi4ELb0ELb0EN7cutlass6half_tE19Flash_kernel_traitsILi128ELi64ELi128ELi4ES3_EELi4ELi6ELb1EEEvNS_16Flash_fwd_paramsE)
        .other          _ZN5flash32flash_fwd_splitkv_combine_kernelI23Flash_fwd_kernel_traitsILi128ELi64ELi128ELi4ELb0ELb0EN7cutlass6half_tE19Flash_kernel_traitsILi128ELi64ELi128ELi4ES3_EELi4ELi6ELb1EEEvNS_16Flash_fwd_paramsE,@"STO_CUDA_ENTRY STV_DEFAULT"
_ZN5flash32flash_fwd_splitkv_combine_kernelI23Flash_fwd_kernel_traitsILi128ELi64ELi128ELi4ELb0ELb0EN7cutlass6half_tE19Flash_kernel_traitsILi128ELi64ELi128ELi4ES3_EELi4ELi6ELb1EEEvNS_16Flash_fwd_paramsE:
.text._ZN5flash32flash_fwd_splitkv_combine_kernelI23Flash_fwd_kernel_traitsILi128ELi64ELi128ELi4ELb0ELb0EN7cutlass6half_tE19Flash_kernel_traitsILi128ELi64ELi128ELi4ES3_EELi4ELi6ELb1EEEvNS_16Flash_fwd_paramsE:
        /* <DEDUP_REMOVED lines=38> */
.L_x_310:
[----:B------:R-:W-:Y:S01]  /*0260*/  IMAD.U32 R22, RZ, RZ, UR21 ;  /* 0x00000015ff167e24 */ /* 0x000fe2000f8e00ff */
[----:B------:R-:W-:Y:S01]  /*0270*/  MOV R20, UR19 ;  /* 0x0000001300147c02 */ /* 0x000fe20008000f00 */
[----:B------:R-:W-:Y:S01]  /*0280*/  IMAD.U32 R19, RZ, RZ, UR15 ;  /* 0x0000000fff137e24 */ /* 0x000fe2000f8e00ff */
[----:B------:R-:W-:Y:S02]  /*0290*/  MOV R18, UR14 ;  /* 0x0000000e00127c02 */ /* 0x000fe40008000f00 */
[----:B------:R-:W-:Y:S02]  /*02a0*/  MOV R16, 0x2c0 ;  /* 0x000002c000107802 */ /* 0x000fe40000000f00 */
[----:B------:R-:W-:Y:S05]  /*02b0*/  CALL.REL.NOINC `($__internal_8_$__cuda_sm20_div_s64) ;  /* 0x0000004800987944 */ /* 0x000fea0003c00000 */
.L_x_311:
        /* <DEDUP_REMOVED lines=30> */
.L_x_313:
[----:B------:R-:W-:Y:S01]  /*04a0*/  IMAD.MOV.U32 R22, RZ, RZ, R10 ;  /* 0x000000ffff167224 */ /* 0x000fe200078e000a */
[----:B------:R-:W-:Y:S02]  /*04b0*/  MOV R19, R11 ;  /* 0x0000000b00137202 */ /* 0x000fe40000000f00 */
[----:B------:R-:W-:Y:S02]  /*04c0*/  MOV R16, 0x4e0 ;  /* 0x000004e000107802 */ /* 0x000fe40000000f00 */
[----:B------:R-:W-:Y:S05]  /*04d0*/  CALL.REL.NOINC `($__internal_8_$__cuda_sm20_div_s64) ;  /* 0x0000004800107944 */ /* 0x000fea0003c00000 */
[----:B------:R-:W-:Y:S02]  /*04e0*/  MOV R4, R10 ;  /* 0x0000000a00047202 */ /* 0x000fe40000000f00 */
[----:B------:R-:W-:Y:S02]  /*04f0*/  MOV R5, R11 ;  /* 0x0000000b00057202 */ /* 0x000fe40000000f00 */
.L_x_314:
[----:B------:R-:W-:Y:S05]  /*0500*/  BSYNC.RECONVERGENT B0 ;  /* 0x0000000000007941 */ /* 0x000fea0003800200 */
.L_x_312:
        /* <DEDUP_REMOVED lines=57> */
.L_x_316:
[----:B------:R-:W-:Y:S01]  /*08a0*/  IMAD.MOV.U32 R22, RZ, RZ, R20 ;  /* 0x000000ffff167224 */ /* 0x000fe200078e0014 */
[----:B------:R-:W-:Y:S01]  /*08b0*/  MOV R20, R9 ;  /* 0x0000000900147202 */ /* 0x000fe20000000f00 */
[----:B------:R-:W-:Y:S01]  /*08c0*/  IMAD.MOV.U32 R19, RZ, RZ, R18 ;  /* 0x000000ffff137224 */ /* 0x000fe200078e0012 */
[----:B------:R-:W-:Y:S02]  /*08d0*/  MOV R18, R29 ;  /* 0x0000001d00127202 */ /* 0x000fe40000000f00 */
[----:B------:R-:W-:Y:S02]  /*08e0*/  MOV R16, 0x900 ;  /* 0x0000090000107802 */ /* 0x000fe40000000f00 */
[----:B------:R-:W-:Y:S05]  /*08f0*/  CALL.REL.NOINC `($__internal_8_$__cuda_sm20_div_s64) ;  /* 0x0000004400087944 */ /* 0x000fea0003c00000 */
.L_x_317:
[----:B------:R-:W-:Y:S05]  /*0900*/  BSYNC.RECONVERGENT B0 ;  /* 0x0000000000007941 */ /* 0x000fea0003800200 */
.L_x_315:
        /* <DEDUP_REMOVED lines=124> */
.L_x_319:
[----:B------:R-:W-:Y:S01]  /*10d0*/  IMAD.MOV.U32 R22, RZ, RZ, R10 ;  /* 0x000000ffff167224 */ /* 0x000fe200078e000a */
[----:B------:R-:W-:Y:S01]  /*10e0*/  MOV R20, R8 ;  /* 0x0000000800147202 */ /* 0x000fe20000000f00 */
[----:B------:R-:W-:Y:S01]  /*10f0*/  IMAD.MOV.U32 R19, RZ, RZ, R11 ;  /* 0x000000ffff137224 */ /* 0x000fe200078e000b */
[----:B------:R-:W-:Y:S02]  /*1100*/  MOV R18, R0 ;  /* 0x0000000000127202 */ /* 0x000fe40000000f00 */
[----:B------:R-:W-:Y:S02]  /*1110*/  MOV R16, 0x1130 ;  /* 0x0000113000107802 */ /* 0x000fe40000000f00 */
[----:B------:R-:W-:Y:S05]  /*1120*/  CALL.REL.NOINC `($__internal_8_$__cuda_sm20_div_s64) ;  /* 0x0000003800fc7944 */ /* 0x000fea0003c00000 */
[----:B------:R-:W-:Y:S02]  /*1130*/  MOV R32, R10 ;  /* 0x0000000a00207202 */ /* 0x000fe40000000f00 */
[----:B------:R-:W-:Y:S02]  /*1140*/  MOV R33, R11 ;  /* 0x0000000b00217202 */ /* 0x000fe40000000f00 */
.L_x_320:
[----:B------:R-:W-:Y:S05]  /*1150*/  BSYNC.RECONVERGENT B0 ;  /* 0x0000000000007941 */ /* 0x000fea0003800200 */
.L_x_318:
        /* <DEDUP_REMOVED lines=57> */
.L_x_322:
[----:B------:R-:W-:Y:S01]  /*14f0*/  IMAD.MOV.U32 R22, RZ, RZ, R4 ;  /* 0x000000ffff167224 */ /* 0x000fe200078e0004 */
[----:B------:R-:W-:Y:S01]  /*1500*/  MOV R19, R5 ;  /* 0x0000000500137202 */ /* 0x000fe20000000f00 */
[----:B------:R-:W-:Y:S01]  /*1510*/  IMAD.MOV.U32 R20, RZ, RZ, R7 ;  /* 0x000000ffff147224 */ /* 0x000fe200078e0007 */
[----:B------:R-:W-:Y:S02]  /*1520*/  MOV R16, 0x1540 ;  /* 0x0000154000107802 */ /* 0x000fe40000000f00 */
[----:B------:R-:W-:Y:S05]  /*1530*/  CALL.REL.NOINC `($__internal_8_$__cuda_sm20_div_s64) ;  /* 0x0000003400f87944 */ /* 0x000fea0003c00000 */
[----:B------:R-:W-:Y:S02]  /*1540*/  MOV R14, R10 ;  /* 0x0000000a000e7202 */ /* 0x000fe40000000f00 */
[----:B------:R-:W-:Y:S02]  /*1550*/  MOV R15, R11 ;  /* 0x0000000b000f7202 */ /* 0x000fe40000000f00 */
.L_x_323:
[----:B------:R-:W-:Y:S05]  /*1560*/  BSYNC.RECONVERGENT B0 ;  /* 0x0000000000007941 */ /* 0x000fea0003800200 */
.L_x_321:
        /* <DEDUP_REMOVED lines=35> */
[----:B------:R-:W5:Y:S01]  /*17a0*/  @!P0 S2R R12, SR_CgaCtaId ;  /* 0x00000000000c8919 */ /* 0x000f620000008800 */
[----:B------:R-:W-:Y:S02]  /*17b0*/  @!P1 MOV R16, 0x400 ;  /* 0x0000040000109802 */ /* 0x000fe40000000f00 */
[----:B------:R-:W-:Y:S02]  /*17c0*/  @!P1 SHF.L.U32 R17, R4, 0x2, RZ ;  /* 0x0000000204119819 */ /* 0x000fe400000006ff */
[----:B------:R-:W-:Y:S02]  /*17d0*/  @!P0 MOV R19, 0x400 ;  /* 0x0000040000138802 */ /* 0x000fe40000000f00 */
[----:B------:R-:W-:-:S02]  /*17e0*/  @!P0 MOV R13, 0x400 ;  /* 0x00000400000d8802 */ /* 0x000fc40000000f00 */
[----:B------:R-:W-:Y:S02]  /*17f0*/  @!P1 LOP3.LUT R18, R17, 0xc, RZ, 0xc0, !PT ;  /* 0x0000000c11129812 */ /* 0x000fe400078ec0ff */
[----:B-1----:R-:W-:Y:S01]  /*1800*/  @!P1 LEA R11, R11, R16, 0x18 ;  /* 0x000000100b0b9211 */ /* 0x002fe200078ec0ff */
[----:B------:R-:W-:Y:S01]  /*1810*/  @!P0 IMAD.SHL.U32 R16, R4, 0x4, RZ ;  /* 0x0000000404108824 */ /* 0x000fe200078e00ff */
[----:B----4-:R-:W-:-:S04]  /*1820*/  @!P0 LEA R10, R10, R19, 0x18 ;  /* 0x000000130a0a8211 */ /* 0x010fc800078ec0ff */
[----:B------:R-:W-:Y:S02]  /*1830*/  @!P0 LOP3.LUT R17, R16, 0xc, RZ, 0xc0, !PT ;  /* 0x0000000c10118812 */ /* 0x000fe400078ec0ff */
[----:B-----5:R-:W-:Y:S02]  /*1840*/  @!P0 LEA R13, R12, R13, 0x18 ;  /* 0x0000000d0c0d8211 */ /* 0x020fe400078ec0ff */
[----:B------:R-:W-:Y:S01]  /*1850*/  SHF.R.U32.HI R12, RZ, 0x5, R4 ;  /* 0x00000005ff0c7819 */ /* 0x000fe20000011604 */
[----:B------:R-:W-:Y:S02]  /*1860*/  @!P1 IMAD.IADD R18, R18, 0x1, R11 ;  /* 0x0000000112129824 */ /* 0x000fe400078e020b */
[----:B------:R-:W-:Y:S02]  /*1870*/  @!P0 IMAD.IADD R10, R17, 0x1, R10 ;  /* 0x00000001110a8824 */ /* 0x000fe400078e020a */
[----:B------:R-:W-:Y:S02]  /*1880*/  @!P0 IMAD R16, R12, 0x4, R13 ;  /* 0x000000040c108824 */ /* 0x000fe400078e020d */
[----:B------:R-:W-:-:S02]  /*1890*/  @!P1 IMAD R13, R3, 0x14, R18 ;  /* 0x00000014030d9824 */ /* 0x000fc400078e0212 */
[----:B------:R-:W-:Y:S01]  /*18a0*/  @!P0 IMAD R10, R3, 0x14, R10 ;  /* 0x00000014030a8824 */ /* 0x000fe200078e020a */
[----:B------:R-:W-:Y:S01]  /*18b0*/  @!P0 LOP3.LUT R11, R4, 0x1f, RZ, 0xc0, !PT ;  /* 0x0000001f040b8812 */ /* 0x000fe200078ec0ff */
[----:B0-----:R-:W-:Y:S01]  /*18c0*/  IMAD.MOV.U32 R25, RZ, RZ, -0x800000 ;  /* 0xff800000ff197424 */ /* 0x001fe200078e00ff */
[----:B------:R-:W-:Y:S01]  /*18d0*/  MOV R24, 0xff800000 ;  /* 0xff80000000187802 */ /* 0x000fe20000000f00 */
[----:B------:R-:W0:Y:S02]  /*18e0*/  LDC R3, c[0x0][0x434] ;  /* 0x00010d00ff037b82 */ /* 0x000e240000000800 */
        /* <DEDUP_REMOVED lines=18> */
[----:B-1----:R-:W-:Y:S01]  /*1a10*/  VIADD R18, R18, 0xffffffe ;  /* 0x0ffffffe12127836 */ /* 0x002fe20000000000 */
[----:B------:R-:W1:Y:S03]  /*1a20*/  LDC R17, c[0x0][0x3e0] ;  /* 0x0000f800ff117b82 */ /* 0x000e660000000800 */
[----:B------:R-:W2:Y:S01]  /*1a30*/  F2I.FTZ.U32.TRUNC.NTZ R19, R18 ;  /* 0x0000001200137305 */ /* 0x000ea2000021f000 */
[----:B0-----:R-:W-:-:S05]  /*1a40*/  FMNMX.FTZ R16, R11, R16, !PT ;  /* 0x000000100b107209 */ /* 0x001fca0007810000 */
[----:B------:R-:W0:Y:S01]  /*1a50*/  SHFL.BFLY PT, R13, R16, 0x1, 0x1f ;  /* 0x0c201f00100d7f89 */ /* 0x000e2200000e0000 */
[----:B--2---:R-:W-:Y:S02]  /*1a60*/  IMAD.MOV R5, RZ, RZ, -R19 ;  /* 0x000000ffff057224 */ /* 0x004fe400078e0a13 */
        /* <DEDUP_REMOVED lines=8> */
[----:B------:R-:W-:-:S04]  /*1af0*/  FSETP.NEU.FTZ.AND P1, PT, R13, -INF , PT ;  /* 0xff8000000d00780b */ /* 0x000fc80003f3d000 */
[----:B------:R-:W-:-:S05]  /*1b00*/  FSEL R10, R13, RZ, P1 ;  /* 0x000000ff0d0a7208 */ /* 0x000fca0000800000 */
[C---:B------:R-:W-:Y:S01]  /*1b10*/  FADD.FTZ R18, -R10.reuse, R24 ;  /* 0x000000180a127221 */ /* 0x040fe20000010100 */
[----:B------:R-:W-:-:S03]  /*1b20*/  FADD.FTZ R16, -R10, R25 ;  /* 0x000000190a107221 */ /* 0x000fc60000010100 */
[----:B------:R-:W-:Y:S01]  /*1b30*/  FMUL.FTZ R18, R18, 1.4426950216293334961 ;  /* 0x3fb8aa3b12127820 */ /* 0x000fe20000410000 */
[----:B------:R-:W-:-:S04]  /*1b40*/  FMUL.FTZ R16, R16, 1.4426950216293334961 ;  /* 0x3fb8aa3b10107820 */ /* 0x000fc80000410000 */
[----:B------:R-:W-:Y:S04]  /*1b50*/  MUFU.EX2 R13, R16 ;  /* 0x00000010000d7308 */ /* 0x000fe80000000800 */
[----:B------:R-:W0:Y:S01]  /*1b60*/  MUFU.EX2 R18, R18 ;  /* 0x0000001200127308 */ /* 0x000e220000000800 */
[----:B------:R-:W-:Y:S02]  /*1b70*/  ISETP.GT.U32.AND P0, PT, R6, R5, PT ;  /* 0x000000050600720c */ /* 0x000fe40003f04070 */
[----:B------:R-:W-:Y:S01]  /*1b80*/  LOP3.LUT R2, R2, R3, RZ, 0x3c, !PT ;  /* 0x0000000302027212 */ /* 0x000fe200078e3cff */
[----:B0-----:R-:W-:-:S10]  /*1b90*/  FADD.FTZ R13, R13, R18 ;  /* 0x000000120d0d7221 */ /* 0x001fd40000010000 */
[-C--:B------:R-:W-:Y:S01]  /*1ba0*/  @!P0 IADD3 R5, PT, PT, R5, -R6.reuse, RZ ;  /* 0x8000000605058210 */ /* 0x080fe20007ffe0ff */
[----:B------:R-:W0:Y:S03]  /*1bb0*/  SHFL.BFLY PT, R16, R13, 0x10, 0x1f ;  /* 0x0e001f000d107f89 */ /* 0x000e2600000e0000 */
        /* <DEDUP_REMOVED lines=9> */
[----:B0-----:R-:W-:-:S04]  /*1c50*/  FADD.FTZ R16, R13, R16 ;  /* 0x000000100d107221 */ /* 0x001fc80000010000 */
[----:B------:R-:W-:Y:S01]  /*1c60*/  IMAD R5, R11, UR4, RZ ;  /* 0x000000040b057c24 */ /* 0x000fe2000f8e02ff */
[----:B-1----:R-:W-:Y:S01]  /*1c70*/  IABS R2, R17 ;  /* 0x0000001100027213 */ /* 0x002fe20000000000 */
        /* <DEDUP_REMOVED lines=45> */
[----:B------:R-:W-:Y:S02]  /*1f50*/  ISETP.GE.AND P3, PT, R16, RZ, PT ;  /* 0x000000ff1000720c */ /* 0x000fe40003f66270 */
[----:B------:R-:W-:Y:S02]  /*1f60*/  FSETP.NE.FTZ.AND P1, PT, R18, RZ, PT ;  /* 0x000000ff1200720b */ /* 0x000fe40003f35000 */
[----:B------:R-:W-:-:S02]  /*1f70*/  ISETP.GE.AND P2, PT, R6, RZ, PT ;  /* 0x000000ff0600720c */ /* 0x000fc40003f46270 */
[----:B------:R-:W-:Y:S02]  /*1f80*/  @!P0 IADD3 R20, PT, PT, R20, 0x1, RZ ;  /* 0x0000000114148810 */ /* 0x000fe40007ffe0ff */
[----:B------:R-:W-:Y:S01]  /*1f90*/  ISETP.NE.AND P0, PT, R17, RZ, PT ;  /* 0x000000ff1100720c */ /* 0x000fe20003f05270 */
[----:B------:R-:W-:Y:S01]  /*1fa0*/  IMAD.MOV.U32 R13, RZ, RZ, R23 ;  /* 0x000000ffff0d7224 */ /* 0x000fe200078e0017 */
[----:B------:R-:W-:Y:S01]  /*1fb0*/  ISETP.NE.AND P5, PT, R5, RZ, PT ;  /* 0x000000ff0500720c */ /* 0x000fe20003fa5270 */
[----:B------:R-:W-:Y:S02]  /*1fc0*/  @P4 VIADD R20, R20, 0x1 ;  /* 0x0000000114144836 */ /* 0x000fe40000000000 */
[----:B------:R-:W-:Y:S01]  /*1fd0*/  @!P3 IMAD.MOV R13, RZ, RZ, -R13 ;  /* 0x000000ffff0db224 */ /* 0x000fe200078e0a0d */
[----:B------:R-:W-:Y:S02]  /*1fe0*/  ISETP.NE.AND P3, PT, R11, RZ, PT ;  /* 0x000000ff0b00720c */ /* 0x000fe40003f65270 */
[----:B------:R-:W1:Y:S01]  /*1ff0*/  @P1 MUFU.LG2 R11, R18 ;  /* 0x00000012000b1308 */ /* 0x000e620000000c00 */
[----:B------:R-:W-:-:S04]  /*2000*/  @!P2 IMAD.MOV R20, RZ, RZ, -R20 ;  /* 0x000000ffff14a224 */ /* 0x000fc800078e0a14 */
[----:B------:R-:W-:Y:S02]  /*2010*/  @!P0 LOP3.LUT R20, RZ, R17, RZ, 0x33, !PT ;  /* 0x00000011ff148212 */ /* 0x000fe400078e33ff */
[----:B------:R-:W-:Y:S02]  /*2020*/  LOP3.LUT P0, RZ, R4, 0x39f, RZ, 0xc0, !PT ;  /* 0x0000039f04ff7812 */ /* 0x000fe4000780c0ff */
[----:B------:R-:W-:Y:S02]  /*2030*/  @!P5 LOP3.LUT R13, RZ, R19, RZ, 0x33, !PT ;  /* 0x00000013ff0dd212 */ /* 0x000fe400078e33ff */
[----:B------:R-:W-:Y:S02]  /*2040*/  SEL R2, RZ, 0x1, !P3 ;  /* 0x00000001ff027807 */ /* 0x000fe40005800000 */
[----:B------:R-:W-:Y:S02]  /*2050*/  SHF.R.S32.HI R21, RZ, 0x1f, R5 ;  /* 0x0000001fff157819 */ /* 0x000fe40000011405 */
[----:B------:R-:W-:-:S02]  /*2060*/  ISETP.LT.U32.AND P2, PT, R14, R13, PT ;  /* 0x0000000d0e00720c */ /* 0x000fc40003f41070 */
[----:B------:R-:W-:Y:S01]  /*2070*/  SHF.R.S32.HI R19, RZ, 0x1f, R13 ;  /* 0x0000001fff137819 */ /* 0x000fe2000001140d */
[----:B0-----:R-:W-:Y:S01]  /*2080*/  IMAD R6, R3, UR4, RZ ;  /* 0x0000000403067c24 */ /* 0x001fe2000f8e02ff */
[----:B------:R-:W-:Y:S01]  /*2090*/  LOP3.LUT R2, R21, R2, RZ, 0xfc, !PT ;  /* 0x0000000215027212 */ /* 0x000fe200078efcff */
[----:B------:R-:W-:Y:S01]  /*20a0*/  IMAD R3, R20, UR9, RZ ;  /* 0x0000000914037c24 */ /* 0x000fe2000f8e02ff */
[----:B------:R-:W-:Y:S01]  /*20b0*/  ISETP.LT.AND.EX P2, PT, R15, R19, PT, P2 ;  /* 0x000000130f00720c */ /* 0x000fe20003f41320 */
[----:B------:R-:W-:Y:S01]  /*20c0*/  BSSY.RECONVERGENT B1, `(.L_x_324) ;  /* 0x0000129000017945 */ /* 0x000fe20003800200 */
[----:B------:R-:W-:Y:S02]  /*20d0*/  IMAD.MOV.U32 R23, RZ, RZ, 0x7f800000 ;  /* 0x7f800000ff177424 */ /* 0x000fe400078e00ff */
        /* <DEDUP_REMOVED lines=55> */
.L_x_327:
[----:B------:R-:W-:Y:S01]  /*2450*/  IMAD.MOV.U32 R22, RZ, RZ, R2 ;  /* 0x000000ffff167224 */ /* 0x000fe200078e0002 */
[----:B------:R-:W-:Y:S01]  /*2460*/  MOV R19, RZ ;  /* 0x000000ff00137202 */ /* 0x000fe20000000f00 */
[----:B------:R-:W-:Y:S01]  /*2470*/  IMAD.MOV.U32 R20, RZ, RZ, R30 ;  /* 0x000000ffff147224 */ /* 0x000fe200078e001e */
[----:B------:R-:W-:Y:S02]  /*2480*/  MOV R16, 0x24a0 ;  /* 0x000024a000107802 */ /* 0x000fe40000000f00 */
[----:B------:R-:W-:Y:S05]  /*2490*/  CALL.REL.NOINC `($__internal_8_$__cuda_sm20_div_s64) ;  /* 0x0000002800207944 */ /* 0x000fea0003c00000 */
[----:B------:R-:W-:Y:S02]  /*24a0*/  IADD3 R13, PT, PT, -R10, RZ, RZ ;  /* 0x000000ff0a0d7210 */ /* 0x000fe40007ffe1ff */
[----:B------:R-:W-:-:S03]  /*24b0*/  MOV R31, R11 ;  /* 0x0000000b001f7202 */ /* 0x000fc60000000f00 */
[----:B------:R-:W-:Y:S01]  /*24c0*/  IMAD R13, R30, R13, R2 ;  /* 0x0000000d1e0d7224 */ /* 0x000fe200078e0202 */
[----:B------:R-:W-:-:S07]  /*24d0*/  MOV R30, R10 ;  /* 0x0000000a001e7202 */ /* 0x000fce0000000f00 */
.L_x_328:
        /* <DEDUP_REMOVED lines=59> */
.L_x_330:
[----:B------:R-:W-:Y:S01]  /*2890*/  IMAD.MOV.U32 R22, RZ, RZ, R30 ;  /* 0x000000ffff167224 */ /* 0x000fe200078e001e */
[----:B------:R-:W-:Y:S01]  /*28a0*/  MOV R19, R31 ;  /* 0x0000001f00137202 */ /* 0x000fe20000000f00 */
[----:B------:R-:W-:Y:S01]  /*28b0*/  IMAD.MOV.U32 R20, RZ, RZ, R28 ;  /* 0x000000ffff147224 */ /* 0x000fe200078e001c */
[----:B------:R-:W-:Y:S02]  /*28c0*/  MOV R16, 0x28e0 ;  /* 0x000028e000107802 */ /* 0x000fe40000000f00 */
[----:B------:R-:W-:Y:S05]  /*28d0*/  CALL.REL.NOINC `($__internal_8_$__cuda_sm20_div_s64) ;  /* 0x0000002400107944 */ /* 0x000fea0003c00000 */
[----:B------:R-:W-:-:S05]  /*28e0*/  IADD3 R11, PT, PT, -R10, RZ, RZ ;  /* 0x000000ff0a0b7210 */ /* 0x000fca0007ffe1ff */
[----:B------:R-:W-:Y:S02]  /*28f0*/  IMAD R28, R11, R28, R30 ;  /* 0x0000001c0b1c7224 */ /* 0x000fe400078e021e */
.L_x_331:
[----:B------:R-:W-:Y:S05]  /*2900*/  BSYNC.RECONVERGENT B0 ;  /* 0x0000000000007941 */ /* 0x000fea0003800200 */
.L_x_329:
        /* <DEDUP_REMOVED lines=8> */
[----:B------:R-:W-:Y:S01]  /*2990*/  LOP3.LUT R26, R28, R9, RZ, 0x3c, !PT ;  /* 0x000000091c1a7212 */ /* 0x000fe200078e3cff */
[----:B------:R-:W3:Y:S01]  /*29a0*/  I2F.U32.RP R22, R16 ;  /* 0x0000001000167306 */ /* 0x000ee20000209000 */
[----:B------:R-:W-:-:S02]  /*29b0*/  ISETP.NE.AND P5, PT, R9, RZ, PT ;  /* 0x000000ff0900720c */ /* 0x000fc40003fa5270 */
[----:B------:R-:W-:Y:S01]  /*29c0*/  ISETP.GE.AND P2, PT, R26, RZ, PT ;  /* 0x000000ff1a00720c */ /* 0x000fe20003f46270 */
[----:B0-----:R-:W-:-:S04]  /*29d0*/  UISETP.NE.AND UP0, UPT, UR8, URZ, UPT ;  /* 0x000000ff0800728c */ /* 0x001fc8000bf05270 */
[----:B-1----:R-:W0:Y:S01]  /*29e0*/  MUFU.RCP R11, R11 ;  /* 0x0000000b000b7308 */ /* 0x002e220000001000 */
[----:B--2---:R-:W-:Y:S02]  /*29f0*/  USEL UR8, UR4, 0x1, UP0 ;  /* 0x0000000104087887 */ /* 0x004fe40008000000 */
[----:B------:R-:W-:-:S05]  /*2a00*/  UIMAD UR4, UR5, UR4, URZ ;  /* 0x00000004050472a4 */ /* 0x000fca000f8e02ff */
[----:B---3--:R-:W1:Y:S01]  /*2a10*/  MUFU.RCP R21, R22 ;  /* 0x0000001600157308 */ /* 0x008e620000001000 */
[----:B------:R-:W-:Y:S02]  /*2a20*/  USHF.R.S32.HI UR12, URZ, 0x1f, UR8 ;  /* 0x0000001fff0c7899 */ /* 0x000fe40008011408 */
[----:B------:R-:W-:-:S05]  /*2a30*/  UIMAD UR5, UR8, UR5, URZ ;  /* 0x00000005080572a4 */ /* 0x000fca000f8e02ff */
[----:B------:R-:W-:Y:S01]  /*2a40*/  I2F.U32.RP R13, R14 ;  /* 0x0000000e000d7306 */ /* 0x000fe20000209000 */
[----:B0-----:R-:W-:-:S07]  /*2a50*/  VIADD R30, R11, 0xffffffe ;  /* 0x0ffffffe0b1e7836 */ /* 0x001fce0000000000 */
[----:B------:R-:W0:Y:S01]  /*2a60*/  F2I.FTZ.U32.TRUNC.NTZ R31, R30 ;  /* 0x0000001e001f7305 */ /* 0x000e22000021f000 */
[----:B-1----:R-:W-:Y:S01]  /*2a70*/  VIADD R21, R21, 0xffffffe ;  /* 0x0ffffffe15157836 */ /* 0x002fe20000000000 */
[----:B------:R-:W-:-:S06]  /*2a80*/  IABS R22, R28 ;  /* 0x0000001c00167213 */ /* 0x000fcc0000000000 */
[----:B------:R-:W1:Y:S01]  /*2a90*/  F2I.FTZ.U32.TRUNC.NTZ R21, R21 ;  /* 0x0000001500157305 */ /* 0x000e62000021f000 */
[----:B0-----:R-:W-:-:S07]  /*2aa0*/  IMAD.MOV R20, RZ, RZ, -R31 ;  /* 0x000000ffff147224 */ /* 0x001fce00078e0a1f */
[----:B------:R-:W0:Y:S01]  /*2ab0*/  MUFU.RCP R34, R13 ;  /* 0x0000000d00227308 */ /* 0x000e220000001000 */
[----:B------:R-:W-:Y:S02]  /*2ac0*/  IMAD.MOV.U32 R30, RZ, RZ, RZ ;  /* 0x000000ffff1e7224 */ /* 0x000fe400078e00ff */
[----:B------:R-:W-:Y:S02]  /*2ad0*/  IMAD R27, R20, R19, RZ ;  /* 0x00000013141b7224 */ /* 0x000fe400078e02ff */
[----:B------:R-:W-:Y:S02]  /*2ae0*/  HFMA2 R20, -RZ, RZ, 0, 0 ;  /* 0x00000000ff147431 */ /* 0x000fe400000001ff */
[----:B-1----:R-:W-:Y:S01]  /*2af0*/  IMAD.MOV R29, RZ, RZ, -R21 ;  /* 0x000000ffff1d7224 */ /* 0x002fe200078e0a15 */
[----:B------:R-:W1:Y:S01]  /*2b00*/  I2F.U32.RP R32, R18 ;  /* 0x0000001200207306 */ /* 0x000e620000209000 */
[----:B------:R-:W-:Y:S01]  /*2b10*/  IMAD.HI.U32 R27, R31, R27, R30 ;  /* 0x0000001b1f1b7227 */ /* 0x000fe200078e001e */
[----:B------:R-:W-:-:S03]  /*2b20*/  IABS R30, R9 ;  /* 0x00000009001e7213 */ /* 0x000fc60000000000 */
[----:B------:R-:W-:Y:S02]  /*2b30*/  IMAD R29, R29, R16, RZ ;  /* 0x000000101d1d7224 */ /* 0x000fe400078e02ff */
[----:B------:R-:W-:Y:S01]  /*2b40*/  IMAD.MOV R30, RZ, RZ, -R30 ;  /* 0x000000ffff1e7224 */ /* 0x000fe200078e0a1e */
[----:B------:R-:W2:Y:S01]  /*2b50*/  I2F.U32.RP R11, R15 ;  /* 0x0000000f000b7306 */ /* 0x000ea20000209000 */
[----:B------:R-:W-:Y:S01]  /*2b60*/  IMAD.HI.U32 R29, R21, R29, R20 ;  /* 0x0000001d151d7227 */ /* 0x000fe200078e0014 */
[----:B------:R-:W-:Y:S02]  /*2b70*/  IABS R20, R10 ;  /* 0x0000000a00147213 */ /* 0x000fe40000000000 */
[----:B------:R-:W-:Y:S01]  /*2b80*/  IABS R21, R7 ;  /* 0x0000000700157213 */ /* 0x000fe20000000000 */
[----:B------:R-:W-:Y:S01]  /*2b90*/  IMAD.HI.U32 R27, R27, R22, RZ ;  /* 0x000000161b1b7227 */ /* 0x000fe200078e00ff */
[----:B0-----:R-:W-:Y:S02]  /*2ba0*/  IADD3 R34, PT, PT, R34, 0xffffffe, RZ ;  /* 0x0ffffffe22227810 */ /* 0x001fe40007ffe0ff */
[----:B-1----:R-:W0:Y:S01]  /*2bb0*/  MUFU.RCP R32, R32 ;  /* 0x0000002000207308 */ /* 0x002e220000001000 */
[----:B------:R-:W-:-:S02]  /*2bc0*/  IMAD R30, R27, R30, R22 ;  /* 0x0000001e1b1e7224 */ /* 0x000fc400078e0216 */
[----:B------:R-:W-:Y:S02]  /*2bd0*/  IMAD.MOV R21, RZ, RZ, -R21 ;  /* 0x000000ffff157224 */ /* 0x000fe400078e0a15 */
[----:B------:R-:W-:Y:S01]  /*2be0*/  IMAD.HI.U32 R22, R29, R20, RZ ;  /* 0x000000141d167227 */ /* 0x000fe200078e00ff */
[----:B------:R-:W-:Y:S02]  /*2bf0*/  ISETP.GT.U32.AND P3, PT, R19, R30, PT ;  /* 0x0000001e1300720c */ /* 0x000fe40003f64070 */
[----:B--2---:R-:W1:Y:S01]  /*2c00*/  MUFU.RCP R11, R11 ;  /* 0x0000000b000b7308 */ /* 0x004e620000001000 */
[----:B------:R-:W-:-:S05]  /*2c10*/  IMAD R21, R22, R21, R20 ;  /* 0x0000001516157224 */ /* 0x000fca00078e0214 */
[----:B------:R-:W-:Y:S02]  /*2c20*/  ISETP.GT.U32.AND P1, PT, R16, R21, PT ;  /* 0x000000151000720c */ /* 0x000fe40003f24070 */
[----:B------:R-:W2:Y:S01]  /*2c30*/  F2I.FTZ.U32.TRUNC.NTZ R35, R34 ;  /* 0x0000002200237305 */ /* 0x000ea2000021f000 */
[----:B0-----:R-:W-:Y:S02]  /*2c40*/  VIADD R32, R32, 0xffffffe ;  /* 0x0ffffffe20207836 */ /* 0x001fe40000000000 */
[----:B------:R-:W-:Y:S01]  /*2c50*/  @!P3 IADD3 R27, PT, PT, R27, 0x1, RZ ;  /* 0x000000011b1bb810 */ /* 0x000fe20007ffe0ff */
[----:B------:R-:W-:Y:S01]  /*2c60*/  @!P3 IMAD.IADD R30, R30, 0x1, -R19 ;  /* 0x000000011e1eb824 */ /* 0x000fe200078e0a13 */
[----:B------:R-:W-:-:S03]  /*2c70*/  ISETP.NE.AND P3, PT, R7, RZ, PT ;  /* 0x000000ff0700720c */ /* 0x000fc60003f65270 */
[----:B------:R-:W0:Y:S01]  /*2c80*/  F2I.FTZ.U32.TRUNC.NTZ R33, R32 ;  /* 0x0000002000217305 */ /* 0x000e22000021f000 */
[----:B------:R-:W-:Y:S01]  /*2c90*/  ISETP.GE.U32.AND P6, PT, R30, R19, PT ;  /* 0x000000131e00720c */ /* 0x000fe20003fc6070 */
[----:B------:R-:W-:Y:S01]  /*2ca0*/  HFMA2 R30, -RZ, RZ, 0, 0 ;  /* 0x00000000ff1e7431 */ /* 0x000fe200000001ff */
[----:B-1----:R-:W-:Y:S01]  /*2cb0*/  IADD3 R31, PT, PT, R11, 0xffffffe, RZ ;  /* 0x0ffffffe0b1f7810 */ /* 0x002fe20007ffe0ff */
[----:B------:R-:W-:Y:S01]  /*2cc0*/  @!P1 VIADD R22, R22, 0x1 ;  /* 0x0000000116169836 */ /* 0x000fe20000000000 */
[----:B------:R-:W-:Y:S02]  /*2cd0*/  @!P1 IADD3 R21, PT, PT, R21, -R16, RZ ;  /* 0x8000001015159210 */ /* 0x000fe40007ffe0ff */
[----:B--2---:R-:W-:Y:S01]  /*2ce0*/  IADD3 R13, PT, PT, RZ, -R35, RZ ;  /* 0x80000023ff0d7210 */ /* 0x004fe20007ffe0ff */
[----:B------:R-:W-:Y:S01]  /*2cf0*/  IMAD.MOV.U32 R34, RZ, RZ, RZ ;  /* 0x000000ffff227224 */ /* 0x000fe200078e00ff */
[----:B------:R-:W1:Y:S01]  /*2d00*/  F2I.FTZ.U32.TRUNC.NTZ R31, R31 ;  /* 0x0000001f001f7305 */ /* 0x000e62000021f000 */
[----:B------:R-:W-:-:S02]  /*2d10*/  LOP3.LUT R19, R10, R7, RZ, 0x3c, !PT ;  /* 0x000000070a137212 */ /* 0x000fc400078e3cff */
[----:B------:R-:W-:Y:S01]  /*2d20*/  IMAD R20, R13, R14, RZ ;  /* 0x0000000e0d147224 */ /* 0x000fe200078e02ff */
[----:B------:R-:W-:Y:S01]  /*2d30*/  ISETP.GE.U32.AND P4, PT, R21, R16, PT ;  /* 0x000000101500720c */ /* 0x000fe20003f86070 */
[----:B------:R-:W-:Y:S01]  /*2d40*/  @P6 VIADD R27, R27, 0x1 ;  /* 0x000000011b1b6836 */ /* 0x000fe20000000000 */
[----:B------:R-:W-:Y:S01]  /*2d50*/  IABS R13, R2 ;  /* 0x00000002000d7213 */ /* 0x000fe20000000000 */
[----:B------:R-:W-:Y:S01]  /*2d60*/  IMAD.HI.U32 R20, R35, R20, R34 ;  /* 0x0000001423147227 */ /* 0x000fe200078e0022 */
[----:B------:R-:W-:Y:S02]  /*2d70*/  IABS R11, R17 ;  /* 0x00000011000b7213 */ /* 0x000fe40000000000 */
[----:B------:R-:W-:Y:S01]  /*2d80*/  ISETP.GE.AND P0, PT, R19, RZ, PT ;  /* 0x000000ff1300720c */ /* 0x000fe20003f06270 */
[----:B0-----:R-:W-:Y:S01]  /*2d90*/  IMAD.MOV R16, RZ, RZ, -R33 ;  /* 0x000000ffff107224 */ /* 0x001fe200078e0a21 */
[----:B------:R-:W-:Y:S01]  /*2da0*/  MOV R32, RZ ;  /* 0x000000ff00207202 */ /* 0x000fe20000000f00 */
[----:B------:R-:W-:Y:S01]  /*2db0*/  IMAD.MOV R11, RZ, RZ, -R11 ;  /* 0x000000ffff0b7224 */ /* 0x000fe200078e0a0b */
[----:B------:R-:W-:Y:S01]  /*2dc0*/  IABS R21, R8 ;  /* 0x0000000800157213 */ /* 0x000fe20000000000 */
[----:B------:R-:W-:-:S04]  /*2dd0*/  IMAD.HI.U32 R20, R20, R13, RZ ;  /* 0x0000000d14147227 */ /* 0x000fc800078e00ff */
[----:B------:R-:W-:Y:S02]  /*2de0*/  IMAD R13, R20, R11, R13 ;  /* 0x0000000b140d7224 */ /* 0x000fe400078e020d */
[----:B-1----:R-:W-:Y:S02]  /*2df0*/  IMAD.MOV R11, RZ, RZ, -R31 ;  /* 0x000000ffff0b7224 */ /* 0x002fe400078e0a1f */
[----:B------:R-:W-:Y:S01]  /*2e00*/  @P4 VIADD R22, R22, 0x1 ;  /* 0x0000000116164836 */ /* 0x000fe20000000000 */
[----:B------:R-:W-:Y:S01]  /*2e10*/  ISETP.GT.U32.AND P1, PT, R14, R13, PT ;  /* 0x0000000d0e00720c */ /* 0x000fe20003f24070 */
[----:B------:R-:W-:Y:S02]  /*2e20*/  IMAD R19, R16, R18, RZ ;  /* 0x0000001210137224 */ /* 0x000fe400078e02ff */
        /* <DEDUP_REMOVED lines=8> */
[----:B------:R-:W-:Y:S01]  /*2eb0*/  IABS R16, R22 ;  /* 0x0000001600107213 */ /* 0x000fe20000000000 */
[----:B------:R-:W-:Y:S01]  /*2ec0*/  IMAD.HI.U32 R30, R31, R11, R30 ;  /* 0x0000000b1f1e7227 */ /* 0x000fe200078e001e */
[----:B------:R-:W-:Y:S02]  /*2ed0*/  IABS R11, R6 ;  /* 0x00000006000b7213 */ /* 0x000fe40000000000 */
[----:B------:R-:W-:Y:S01]  /*2ee0*/  ISETP.NE.AND P5, PT, R8, RZ, PT ;  /* 0x000000ff0800720c */ /* 0x000fe20003fa5270 */
[----:B------:R-:W-:Y:S01]  /*2ef0*/  IMAD.MOV R21, RZ, RZ, -R21 ;  /* 0x000000ffff157224 */ /* 0x000fe200078e0a15 */
[----:B------:R-:W-:Y:S01]  /*2f00*/  IADD3 R11, PT, PT, RZ, -R11, RZ ;  /* 0x8000000bff0b7210 */ /* 0x000fe20007ffe0ff */
[----:B------:R-:W-:-:S04]  /*2f10*/  IMAD.HI.U32 R19, R19, R26, RZ ;  /* 0x0000001a13137227 */ /* 0x000fc800078e00ff */
[----:B------:R-:W-:-:S04]  /*2f20*/  IMAD.HI.U32 R30, R30, R16, RZ ;  /* 0x000000101e1e7227 */ /* 0x000fc800078e00ff */
[----:B------:R-:W-:Y:S02]  /*2f30*/  IMAD R21, R19, R21, R26 ;  /* 0x0000001513157224 */ /* 0x000fe400078e021a */
[----:B------:R-:W-:Y:S02]  /*2f40*/  @!P1 IMAD.IADD R13, R13, 0x1, -R14 ;  /* 0x000000010d0d9824 */ /* 0x000fe400078e0a0e */
[----:B------:R-:W-:Y:S01]  /*2f50*/  IMAD R16, R30, R11, R16 ;  /* 0x0000000b1e107224 */ /* 0x000fe200078e0210 */
[----:B------:R-:W-:Y:S01]  /*2f60*/  ISETP.GT.U32.AND P3, PT, R18, R21, PT ;  /* 0x000000151200720c */ /* 0x000fe20003f64070 */
[----:B------:R-:W-:Y:S01]  /*2f70*/  @!P1 VIADD R20, R20, 0x1 ;  /* 0x0000000114149836 */ /* 0x000fe20000000000 */
[----:B------:R-:W-:Y:S01]  /*2f80*/  ISETP.GE.U32.AND P4, PT, R13, R14, PT ;  /* 0x0000000e0d00720c */ /* 0x000fe20003f86070 */
[----:B------:R-:W-:Y:S01]  /*2f90*/  IMAD.MOV R11, RZ, RZ, -R27 ;  /* 0x000000ffff0b7224 */ /* 0x000fe200078e0a1b */
[----:B------:R-:W-:Y:S02]  /*2fa0*/  ISETP.GT.U32.AND P1, PT, R15, R16, PT ;  /* 0x000000100f00720c */ /* 0x000fe40003f24070 */
[----:B------:R-:W-:Y:S01]  /*2fb0*/  LOP3.LUT R13, R2, R17, RZ, 0x3c, !PT ;  /* 0x00000011020d7212 */ /* 0x000fe200078e3cff */
[----:B------:R-:W-:Y:S01]  /*2fc0*/  IMAD R11, R9, R11, R28 ;  /* 0x0000000b090b7224 */ /* 0x000fe200078e021c */
[----:B------:R-:W-:-:S02]  /*2fd0*/  LOP3.LUT R9, R22, R6, RZ, 0x3c, !PT ;  /* 0x0000000616097212 */ /* 0x000fc400078e3cff */
[----:B------:R-:W-:Y:S02]  /*2fe0*/  ISETP.GE.AND P0, PT, R13, RZ, PT ;  /* 0x000000ff0d00720c */ /* 0x000fe40003f06270 */
[----:B------:R-:W-:Y:S01]  /*2ff0*/  LOP3.LUT R13, R27, R8, RZ, 0x3c, !PT ;  /* 0x000000081b0d7212 */ /* 0x000fe200078e3cff */
[----:B------:R-:W-:Y:S01]  /*3000*/  @!P3 IMAD.IADD R21, R21, 0x1, -R18 ;  /* 0x000000011515b824 */ /* 0x000fe200078e0a12 */
[----:B------:R-:W-:Y:S02]  /*3010*/  @!P3 IADD3 R19, PT, PT, R19, 0x1, RZ ;  /* 0x000000011313b810 */ /* 0x000fe40007ffe0ff */
[----:B------:R-:W-:Y:S01]  /*3020*/  @P4 IADD3 R20, PT, PT, R20, 0x1, RZ ;  /* 0x0000000114144810 */ /* 0x000fe20007ffe0ff */
[----:B------:R-:W-:Y:S01]  /*3030*/  @!P1 IMAD.IADD R16, R16, 0x1, -R15 ;  /* 0x0000000110109824 */ /* 0x000fe200078e0a0f */
[----:B------:R-:W-:Y:S01]  /*3040*/  ISETP.GE.U32.AND P6, PT, R21, R18, PT ;  /* 0x000000121500720c */ /* 0x000fe20003fc6070 */
[----:B------:R-:W-:Y:S01]  /*3050*/  @!P1 VIADD R30, R30, 0x1 ;  /* 0x000000011e1e9836 */ /* 0x000fe20000000000 */
[----:B------:R-:W-:-:S02]  /*3060*/  ISETP.NE.AND P1, PT, R6, RZ, PT ;  /* 0x000000ff0600720c */ /* 0x000fc40003f25270 */
[----:B------:R-:W-:Y:S02]  /*3070*/  ISETP.GE.U32.AND P4, PT, R16, R15, PT ;  /* 0x0000000f1000720c */ /* 0x000fe40003f86070 */
[----:B------:R-:W-:Y:S02]  /*3080*/  @!P0 IADD3 R20, PT, PT, -R20, RZ, RZ ;  /* 0x000000ff14148210 */ /* 0x000fe40007ffe1ff */
[----:B------:R-:W-:Y:S02]  /*3090*/  @!P2 LOP3.LUT R20, RZ, R17, RZ, 0x33, !PT ;  /* 0x00000011ff14a212 */ /* 0x000fe400078e33ff */
[----:B------:R-:W-:Y:S02]  /*30a0*/  ISETP.GE.AND P2, PT, R13, RZ, PT ;  /* 0x000000ff0d00720c */ /* 0x000fe40003f46270 */
[----:B------:R-:W-:Y:S01]  /*30b0*/  ISETP.GE.AND P0, PT, R9, RZ, PT ;  /* 0x000000ff0900720c */ /* 0x000fe20003f06270 */
[----:B------:R-:W-:-:S04]  /*30c0*/  IMAD.WIDE R14, R20, UR9, RZ ;  /* 0x00000009140e7c25 */ /* 0x000fc8000f8e02ff */
[----:B------:R-:W-:Y:S01]  /*30d0*/  @P6 VIADD R19, R19, 0x1 ;  /* 0x0000000113136836 */ /* 0x000fe20000000000 */
[----:B------:R-:W-:Y:S01]  /*30e0*/  @P4 IADD3 R30, PT, PT, R30, 0x1, RZ ;  /* 0x000000011e1e4810 */ /* 0x000fe20007ffe0ff */
[----:B------:R-:W-:Y:S02]  /*30f0*/  IMAD.MOV R20, RZ, RZ, -R20 ;  /* 0x000000ffff147224 */ /* 0x000fe400078e0a14 */
[----:B------:R-:W-:Y:S01]  /*3100*/  IMAD.WIDE.U32 R14, R0, UR8, R14 ;  /* 0x00000008000e7c25 */ /* 0x000fe2000f8e000e */
[----:B------:R-:W-:-:S03]  /*3110*/  UIMAD UR8, UR22, UR8, URZ ;  /* 0x00000008160872a4 */ /* 0x000fc6000f8e02ff */
[----:B------:R-:W-:Y:S01]  /*3120*/  @!P2 IMAD.MOV R19, RZ, RZ, -R19 ;  /* 0x000000ffff13a224 */ /* 0x000fe200078e0a13 */
[----:B------:R-:W-:Y:S01]  /*3130*/  @!P5 LOP3.LUT R19, RZ, R8, RZ, 0x33, !PT ;  /* 0x00000008ff13d212 */ /* 0x000fe200078e33ff */
[----:B------:R-:W-:Y:S01]  /*3140*/  @!P0 IMAD.MOV R30, RZ, RZ, -R30 ;  /* 0x000000ffff1e8224 */ /* 0x000fe200078e0a1e */
[----:B------:R-:W-:Y:S01]  /*3150*/  @!P1 LOP3.LUT R30, RZ, R6, RZ, 0x33, !PT ;  /* 0x00000006ff1e9212 */ /* 0x000fe200078e33ff */
[----:B------:R-:W-:Y:S01]  /*3160*/  IMAD R15, R0, UR12, R15 ;  /* 0x0000000c000f7c24 */ /* 0x000fe2000f8e020f */
[----:B------:R-:W-:Y:S01]  /*3170*/  IADD3 R0, PT, PT, -R22, RZ, RZ ;  /* 0x000000ff16007210 */ /* 0x000fe20007ffe1ff */
        /* <DEDUP_REMOVED lines=25> */
.L_x_326:
[----:B------:R-:W0:Y:S01]  /*3310*/  LDC.64 R2, c[0x0][0x420] ;  /* 0x00010800ff027b82 */ /* 0x000e220000000a00 */
[----:B------:R-:W-:-:S05]  /*3320*/  IADD3 R0, PT, PT, R12, UR20, RZ ;  /* 0x000000140c007c10 */ /* 0x000fca000fffe0ff */
[----:B0-----:R-:W-:-:S05]  /*3330*/  IMAD.WIDE.U32 R2, R0, 0x4, R2 ;  /* 0x0000000400027825 */ /* 0x001fca00078e0002 */
[----:B------:R0:W-:Y:S02]  /*3340*/  STG.E desc[UR10][R2.64], R23 ;  /* 0x0000001702007986 */ /* 0x0001e4000c10190a */
.L_x_325:
[----:B------:R-:W-:Y:S05]  /*3350*/  BSYNC.RECONVERGENT B1 ;  /* 0x0000000000017941 */ /* 0x000fea0003800200 */
.L_x_324:
[----:B------:R-:W2:Y:S01]  /*3360*/  LDCU UR8, c[0x0][0x534] ;  /* 0x0000a680ff0877ac */ /* 0x000ea20008000800 */
[----:B------:R-:W-:Y:S01]  /*3370*/  LOP3.LUT R9, R4, 0x1f, RZ, 0xc0, !PT ;  /* 0x0000001f04097812 */ /* 0x000fe200078ec0ff */
[----:B------:R-:W3:Y:S01]  /*3380*/  S2UR UR6, SR_CgaCtaId ;  /* 0x00000000000679c3 */ /* 0x000ee20000008800 */
[----:B------:R-:W-:Y:S01]  /*3390*/  IMAD.SHL.U32 R14, R12, 0x4, RZ ;  /* 0x000000040c0e7824 */ /* 0x000fe200078e00ff */
[----:B------:R-:W-:Y:S01]  /*33a0*/  UMOV UR4, 0x400 ;  /* 0x0000040000047882 */ /* 0x000fe20000000000 */
[C---:B------:R-:W-:Y:S01]  /*33b0*/  LOP3.LUT R0, R9.reuse, 0x20, RZ, 0xfc, !PT ;  /* 0x0000002009007812 */ /* 0x040fe200078efcff */
[----:B------:R-:W-:Y:S01]  /*33c0*/  IMAD.SHL.U32 R7, R4, 0x4, RZ ;  /* 0x0000000404077824 */ /* 0x000fe200078e00ff */
[----:B01----:R-:W-:Y:S01]  /*33d0*/  CS2R R2, SRZ ;  /* 0x0000000000027805 */ /* 0x003fe2000001ff00 */
[----:B------:R-:W-:Y:S01]  /*33e0*/  IMAD.MOV.U32 R5, RZ, RZ, RZ ;  /* 0x000000ffff057224 */ /* 0x000fe200078e00ff */
[----:B--2---:R-:W-:Y:S01]  /*33f0*/  ISETP.GE.AND P1, PT, R9, UR8, PT ;  /* 0x0000000809007c0c */ /* 0x004fe2000bf26270 */
[----:B------:R-:W-:Y:S01]  /*3400*/  UISETP.GE.AND UP0, UPT, UR8, 0x1, UPT ;  /* 0x000000010800788c */ /* 0x000fe2000bf06270 */
[----:B------:R-:W-:Y:S01]  /*3410*/  ISETP.GE.AND P0, PT, R0, UR8, PT ;  /* 0x0000000800007c0c */ /* 0x000fe2000bf06270 */
[----:B------:R-:W-:Y:S01]  /*3420*/  HFMA2 R0, -RZ, RZ, 0, 0 ;  /* 0x00000000ff007431 */ /* 0x000fe200000001ff */
[----:B------:R-:W-:-:S02]  /*3430*/  ISETP.GT.U32.OR P1, PT, R4, 0x7f, P1 ;  /* 0x0000007f0400780c */ /* 0x000fc40000f24470 */
[----:B------:R-:W-:Y:S01]  /*3440*/  ISETP.GT.U32.OR P0, PT, R4, 0x7f, P0 ;  /* 0x0000007f0400780c */ /* 0x000fe20000704470 */
[----:B---3--:R-:W-:-:S06]  /*3450*/  ULEA UR6, UR6, UR4, 0x18 ;  /* 0x0000000406067291 */ /* 0x008fcc000f8ec0ff */
[----:B------:R-:W-:-:S04]  /*3460*/  IADD3 R6, PT, PT, R14, UR6, RZ ;  /* 0x000000060e067c10 */ /* 0x000fc8000fffe0ff */
[C---:B------:R-:W-:Y:S02]  /*3470*/  @!P1 FADD.FTZ R13, -R23.reuse, R25 ;  /* 0x00000019170d9221 */ /* 0x040fe40000010100 */
[----:B------:R-:W-:Y:S01]  /*3480*/  @!P0 FADD.FTZ R11, -R23, R24 ;  /* 0x00000018170b8221 */ /* 0x000fe20000010100 */
[--C-:B------:R-:W-:Y:S02]  /*3490*/  @!P1 IMAD R10, R9, 0x14, R6.reuse ;  /* 0x00000014090a9824 */ /* 0x100fe400078e0206 */
        /* <DEDUP_REMOVED lines=11> */
[----:B0-----:R-:W-:Y:S01]  /*3550*/  IMAD.MOV.U32 R13, RZ, RZ, RZ ;  /* 0x000000ffff0d7224 */ /* 0x001fe200078e00ff */
[----:B------:R-:W-:Y:S01]  /*3560*/  CS2R R10, SRZ ;  /* 0x00000000000a7805 */ /* 0x000fe2000001ff00 */
        /* <DEDUP_REMOVED lines=16> */
[----:B------:R-:W-:Y:S01]  /*3670*/  CS2R R2, SRZ ;  /* 0x0000000000027805 */ /* 0x000fe2000001ff00 */
[----:B------:R-:W-:Y:S01]  /*3680*/  IMAD.MOV.U32 R0, RZ, RZ, RZ ;  /* 0x000000ffff007224 */ /* 0x000fe200078e00ff */
[----:B------:R-:W-:Y:S01]  /*3690*/  UIADD3 UR8, UPT, UPT, -UR5, URZ, URZ ;  /* 0x000000ff05087290 */ /* 0x000fe2000fffe1ff */
[----:B------:R-:W-:Y:S01]  /*36a0*/  MOV R5, RZ ;  /* 0x000000ff00057202 */ /* 0x000fe20000000f00 */
[----:B------:R-:W-:Y:S01]  /*36b0*/  UIMAD.WIDE UR18, UR9, 0x10, URZ ;  /* 0x00000010091278a5 */ /* 0x000fe2000f8e02ff */
[----:B------:R-:W-:Y:S01]  /*36c0*/  MOV R13, UR5 ;  /* 0x00000005000d7c02 */ /* 0x000fe20008000f00 */
[----:B------:R-:W-:Y:S02]  /*36d0*/  UISETP.GE.AND UP0, UPT, UR8, URZ, UPT ;  /* 0x000000ff0800728c */ /* 0x000fe4000bf06270 */
[----:B------:R-:W-:-:S02]  /*36e0*/  UIMAD.WIDE UR16, UR9, 0xc, URZ ;  /* 0x0000000c091078a5 */ /* 0x000fc4000f8e02ff */
[----:B------:R-:W-:Y:S02]  /*36f0*/  UIMAD.WIDE UR14, UR9, 0x8, URZ ;  /* 0x00000008090e78a5 */ /* 0x000fe4000f8e02ff */
[----:B------:R-:W-:-:S03]  /*3700*/  UIMAD.WIDE UR12, UR9, 0x4, URZ ;  /* 0x00000004090c78a5 */ /* 0x000fc6000f8e02ff */
[----:B------:R-:W-:Y:S09]  /*3710*/  BRA.U UP0, `(.L_x_334) ;  /* 0x0000000d005c7547 */ /* 0x000ff2000b800000 */
[----:B------:R-:W-:Y:S02]  /*3720*/  UIADD3 UR5, UPT, UPT, -UR8, URZ, URZ ;  /* 0x000000ff08057290 */ /* 0x000fe4000fffe1ff */
[----:B------:R-:W-:Y:S02]  /*3730*/  UPLOP3.LUT UP1, UPT, UPT, UPT, UPT, 0x80, 0x8 ;  /* 0x000000000008789c */ /* 0x000fe40003f2f070 */
[----:B------:R-:W-:-:S09]  /*3740*/  UISETP.GT.AND UP0, UPT, UR5, 0xc, UPT ;  /* 0x0000000c0500788c */ /* 0x000fd2000bf04270 */
[----:B------:R-:W-:Y:S05]  /*3750*/  BRA.U !UP0, `(.L_x_335) ;  /* 0x0000000908207547 */ /* 0x000fea000b800000 */
[C---:B------:R-:W-:Y:S01]  /*3760*/  ISETP.GE.AND P2, PT, R12.reuse, UR7, PT ;  /* 0x000000070c007c0c */ /* 0x040fe2000bf46270 */
[----:B------:R-:W-:Y:S01]  /*3770*/  UPLOP3.LUT UP1, UPT, UPT, UPT, UPT, 0x40, 0x4 ;  /* 0x000000000004789c */ /* 0x000fe20003f2e870 */
[----:B------:R-:W-:-:S13]  /*3780*/  ISETP.GE.AND P0, PT, R12, UR7, PT ;  /* 0x000000070c007c0c */ /* 0x000fda000bf06270 */
.L_x_336:
        /* <DEDUP_REMOVED lines=133> */
.L_x_335:
[----:B------:R-:W-:-:S04]  /*3fe0*/  UIADD3 UR5, UPT, UPT, -UR8, URZ, URZ ;  /* 0x000000ff08057290 */ /* 0x000fc8000fffe1ff */
[----:B------:R-:W-:-:S09]  /*3ff0*/  UISETP.GT.AND UP0, UPT, UR5, 0x4, UPT ;  /* 0x000000040500788c */ /* 0x000fd2000bf04270 */
[----:B------:R-:W-:Y:S05]  /*4000*/  BRA.U !UP0, `(.L_x_337) ;  /* 0x0000000508187547 */ /* 0x000fea000b800000 */
[----:B------:R-:W-:Y:S01]  /*4010*/  ISETP.GE.AND P0, PT, R12, UR7, PT ;  /* 0x000000070c007c0c */ /* 0x000fe2000bf06270 */
[----:B------:R-:W0:Y:S04]  /*4020*/  LDS R4, [R6+-0x28] ;  /* 0xffffd80006047984 */ /* 0x000e280000000800 */
[----:B------:R-:W-:Y:S08]  /*4030*/  LDS R15, [R6+0x3c] ;  /* 0x00003c00060f7984 */ /* 0x000ff00000000800 */
        /* <DEDUP_REMOVED lines=8> */
[----:B------:R-:W2:Y:S01]  /*40c0*/  @!P0 LDG.E.128 R8, desc[UR10][R18.64] ;  /* 0x0000000a12088981 */ /* 0x000ea2000c1e1d00 */
[----:B------:R-:W-:-:S03]  /*40d0*/  @!P0 IADD3.X R21, PT, PT, R17, UR15, RZ, P1, !PT ;  /* 0x0000000f11158c10 */ /* 0x000fc60008ffe4ff */
[----:B------:R-:W2:Y:S01]  /*40e0*/  LDS R4, [R6+-0x14] ;  /* 0xffffec0006047984 */ /* 0x000ea20000000800 */
[----:B------:R-:W-:Y:S01]  /*40f0*/  @!P0 IADD3 R22, P1, PT, R16, UR16, RZ ;  /* 0x0000001010168c10 */ /* 0x000fe2000ff3e0ff */
        /* <DEDUP_REMOVED lines=55> */
.L_x_337:
[----:B------:R-:W-:-:S09]  /*4470*/  UISETP.NE.OR UP1, UPT, UR8, URZ, UP1 ;  /* 0x000000ff0800728c */ /* 0x000fd20008f25670 */
[----:B------:R-:W-:Y:S05]  /*4480*/  BRA.U !UP1, `(.L_x_333) ;  /* 0x0000000109947547 */ /* 0x000fea000b800000 */
.L_x_334:
[----:B------:R-:W-:-:S13]  /*4490*/  ISETP.GE.AND P0, PT, R12, UR7, PT ;  /* 0x000000070c007c0c */ /* 0x000fda000bf06270 */
.L_x_338:
        /* <DEDUP_REMOVED lines=36> */
.L_x_333:
[----:B------:R-:W-:-:S09]  /*46e0*/  UISETP.NE.AND UP0, UPT, UR4, URZ, UPT ;  /* 0x000000ff0400728c */ /* 0x000fd2000bf05270 */
[----:B------:R-:W-:Y:S05]  /*46f0*/  BRA.U !UP0, `(.L_x_332) ;  /* 0x0000000108447547 */ /* 0x000fea000b800000 */
[----:B------:R-:W-:Y:S01]  /*4700*/  IMAD R13, R13, 0x14, R14 ;  /* 0x000000140d0d7824 */ /* 0x000fe200078e020e */
[----:B------:R-:W-:Y:S01]  /*4710*/  ISETP.GE.AND P0, PT, R12, UR7, PT ;  /* 0x000000070c007c0c */ /* 0x000fe2000bf06270 */
[----:B------:R-:W-:Y:S02]  /*4720*/  UIMAD.WIDE UR8, UR9, 0x4, URZ ;  /* 0x00000004090878a5 */ /* 0x000fe4000f8e02ff */
[----:B------:R-:W-:Y:S01]  /*4730*/  UIADD3 UR4, UPT, UPT, -UR4, URZ, URZ ;  /* 0x000000ff04047290 */ /* 0x000fe2000fffe1ff */
[----:B------:R-:W-:-:S11]  /*4740*/  IADD3 R6, PT, PT, R13, UR6, RZ ;  /* 0x000000060d067c10 */ /* 0x000fd6000fffe0ff */
.L_x_339:
        /* <DEDUP_REMOVED lines=12> */
.L_x_332:
[----:B------:R-:W-:-:S04]  /*4810*/  IADD3 R12, PT, PT, R12, UR20, RZ ;  /* 0x000000140c0c7c10 */ /* 0x000fc8000fffe0ff */
[----:B------:R-:W-:-:S13]  /*4820*/  ISETP.GE.AND P0, PT, R12, UR21, PT ;  /* 0x000000150c007c0c */ /* 0x000fda000bf06270 */
[----:B------:R-:W-:Y:S05]  /*4830*/  @P0 EXIT ;  /* 0x000000000000094d */ /* 0x000fea0003800000 */
[----:B0-----:R-:W-:Y:S01]  /*4840*/  IABS R10, UR22 ;  /* 0x00000016000a7c13 */ /* 0x001fe20008000000 */
[----:B------:R-:W0:Y:S01]  /*4850*/  LDC R9, c[0x0][0x434] ;  /* 0x00010d00ff097b82 */ /* 0x000e220000000800 */
[----:B------:R-:W-:Y:S01]  /*4860*/  IABS R13, R12 ;  /* 0x0000000c000d7213 */ /* 0x000fe20000000000 */
[----:B------:R-:W1:Y:S01]  /*4870*/  LDCU.128 UR4, c[0x0][0x400] ;  /* 0x00008000ff0477ac */ /* 0x000e620008000c00 */
[----:B------:R-:W2:Y:S01]  /*4880*/  I2F.RP R8, R10 ;  /* 0x0000000a00087306 */ /* 0x000ea20000209400 */
[----:B------:R-:W-:Y:S01]  /*4890*/  IABS R6, UR22 ;  /* 0x0000001600067c13 */ /* 0x000fe20008000000 */
[----:B------:R-:W3:Y:S01]  /*48a0*/  LDCU.64 UR8, c[0x0][0x410] ;  /* 0x00008200ff0877ac */ /* 0x000ee20008000a00 */
[----:B------:R-:W-:-:S03]  /*48b0*/  F2FP.F16.F32.PACK_AB R2, R2, R5 ;  /* 0x000000050202723e */ /* 0x000fc600000000ff */
[----:B------:R-:W-:Y:S01]  /*48c0*/  IMAD.MOV R6, RZ, RZ, -R6 ;  /* 0x000000ffff067224 */ /* 0x000fe200078e0a06 */
[----:B------:R-:W-:Y:S01]  /*48d0*/  F2FP.F16.F32.PACK_AB R3, R0, R3 ;  /* 0x000000030003723e */ /* 0x000fe200000000ff */
[----:B--2---:R-:W2:Y:S02]  /*48e0*/  MUFU.RCP R14, R8 ;  /* 0x00000008000e7308 */ /* 0x004ea40000001000 */
[----:B--2---:R-:W-:Y:S01]  /*48f0*/  VIADD R14, R14, 0xffffffe ;  /* 0x0ffffffe0e0e7836 */ /* 0x004fe20000000000 */
[----:B0-----:R-:W-:-:S05]  /*4900*/  IABS R8, R9 ;  /* 0x0000000900087213 */ /* 0x001fca0000000000 */
        /* <DEDUP_REMOVED lines=34> */
[----:B-1----:R-:W-:-:S04]  /*4b30*/  IMAD.WIDE.U32 R14, R11, UR4, R14 ;  /* 0x000000040b0e7c25 */ /* 0x002fc8000f8e000e */
        /* <DEDUP_REMOVED lines=30> */
        .weak           $__internal_8_$__cuda_sm20_div_s64
        .type           $__internal_8_$__cuda_sm20_div_s64,@function
        .size           $__internal_8_$__cuda_sm20_div_s64,(.L_x_14888 - $__internal_8_$__cuda_sm20_div_s64)
$__internal_8_$__cuda_sm20_div_s64:
        /* <DEDUP_REMOVED lines=74> */
[----:B------:R-:W-:Y:S01]  /*51c0*/  IMAD.MOV.U32 R15, RZ, RZ, 0x0 ;  /* 0x00000000ff0f7424 */ /* 0x000fe200078e00ff */
[----:B------:R-:W-:Y:S02]  /*51d0*/  ISETP.GE.AND P2, PT, R13, RZ, PT ;  /* 0x000000ff0d00720c */ /* 0x000fe40003f46270 */
[----:B------:R-:W-:Y:S02]  /*51e0*/  SEL R14, R11, R14, P0 ;  /* 0x0000000e0b0e7207 */ /* 0x000fe40000000000 */
[----:B------:R-:W-:-:S02]  /*51f0*/  IADD3 R11, P1, PT, RZ, -R10, RZ ;  /* 0x8000000aff0b7210 */ /* 0x000fc40007f3e0ff */
        /* <DEDUP_REMOVED lines=8> */
[----:B------:R-:W-:Y:S06]  /*5280*/  RET.REL.NODEC R14 `(_ZN5flash32flash_fwd_splitkv_combine_kernelI23Flash_fwd_kernel_traitsILi128ELi64ELi128ELi4ELb0ELb0EN7cutlass6half_tE19Flash_kernel_traitsILi128ELi64ELi128ELi4ES3_EELi4ELi6ELb1EEEvNS_16Flash_fwd_paramsE) ;  /* 0xffffffac0e5c7950 */ /* 0x000fec0003c3ffff */
.L_x_340:
        /* <DEDUP_REMOVED lines=15> */
.L_x_14888:


//--------------------- .text._ZN5flash32flash_fwd_splitkv_combine_kernelI23Flash_fwd_kernel_traitsILi128ELi64ELi128ELi4ELb0ELb0EN7cutlass6half_tE19Flash_kernel_traitsILi128ELi64ELi128ELi4ES3_EELi4ELi5ELb1EEEvNS_16Flash_fwd_paramsE --------------------------
	.section	.text._ZN5flash32flash_fwd_splitkv_combine_kernelI23Flash_fwd_kernel_traitsILi128ELi64ELi128ELi4ELb0ELb0EN7cutlass6half_tE19Flash_kernel_traitsILi128ELi64ELi128ELi4ES3_EELi4ELi5ELb1EEEvNS_16Flash_fwd_paramsE,"ax",@progbits
	.align	128
        .global         _ZN5flash32flash_fwd_splitkv_combine_kernelI23Flash_fwd_kernel_traitsILi128ELi64ELi128ELi4ELb0ELb0EN7cutlass6half_tE19Flash_kernel_traitsILi128ELi64ELi128ELi4ES3_EELi4ELi5ELb1EEEvNS_16Flash_fwd_paramsE
        .type           _ZN5flash32flash_fwd_splitkv_combine_kernelI23Flash_fwd_kernel_traitsILi128ELi64ELi128ELi4ELb0ELb0EN7cutlass6half_tE19Flash_kernel_traitsILi128ELi64ELi128ELi4ES3_EELi4ELi5ELb1EEEvNS_16Flash_fwd_paramsE,@function
        .size           _ZN5flash32flash_fwd_splitkv_combine_kernelI23Flash_fwd_kernel_traitsILi128ELi64ELi128ELi4ELb0ELb0EN7cutlass6half_tE19Flash_kernel_traitsILi128ELi64ELi128ELi4ES3_EELi4ELi5ELb1EEEvNS_16Flash_fwd_paramsE,(.L_x_14889 - _ZN5flash32flash_fwd_splitkv_combine_kernelI23Flash_fwd_kernel_traitsILi128ELi64ELi128ELi4ELb0ELb0EN7cutlass6half_tE19Flash_kernel_traitsILi128ELi64ELi128ELi4ES3_EELi4ELi5ELb1EEEvNS_16Flash_fwd_paramsE)
        .other          _ZN5flash32flash_fwd_splitkv_combine_kernelI23Flash_fwd_kernel_traitsILi128ELi64ELi128ELi4ELb0ELb0EN7cutlass6half_tE19Flash_kernel_traitsILi128ELi64ELi128ELi4ES3_EELi4ELi5ELb1EEEvNS_16Flash_fwd_paramsE,@"STO_CUDA_ENTRY STV_DEFAULT"
_ZN5flash32flash_fwd_splitkv_combine_kernelI23Flash_fwd_kernel_traitsILi128ELi64ELi128ELi4ELb0ELb0EN7cutlass6half_tE19Flash_kernel_traitsILi128ELi64ELi128ELi4ES3_EELi4ELi5ELb1EEEvNS_16Flash_fwd_paramsE:
.text._ZN5flash32flash_fwd_splitkv_combine_kernelI23Flash_fwd_kernel_traitsILi128ELi64ELi128ELi4ELb0ELb0EN7cutlass6half_tE19Flash_kernel_traitsILi128ELi64ELi128ELi4ES3_EELi4ELi5ELb1EEEvNS_16Flash_fwd_paramsE:
[----:B------:R-:W-:Y:S01]  /*0000*/  LDC R1, c[0x0][0x37c] ;  /* 0x0000df00ff017b82 */ /* 0x000fe20000000800 */
[----:B------:R-:W0:Y:S07]  /*0010*/  LDCU UR8, c[0x0][0x3e0] ;  /* 0x00007c00ff0877ac */ /* 0x000e2e0008000800 */
[----:B------:R-:W1:Y:S01]  /*0020*/  S2UR UR13, SR_CTAID.X ;  /* 0x00000000000d79c3 */ /* 0x000e620000002500 */
[----:B------:R-:W0:Y:S02]  /*0030*/  LDCU.64 UR14, c[0x0][0x430] ;  /* 0x00008600ff0e77ac */ /* 0x000e240008000a00 */
[----:B0-----:R-:W-:-:S02]  /*0040*/  UIMAD UR8, UR8, UR15, URZ ;  /* 0x0000000f080872a4 */ /* 0x001fc4000f8e02ff */
[----:B-1----:R-:W-:Y:S02]  /*0050*/  USHF.L.U32 UR13, UR13, 0x2, URZ ;  /* 0x000000020d0d7899 */ /* 0x002fe400080006ff */
[----:B------:R-:W-:-:S04]  /*0060*/  UIMAD UR14, UR8, UR14, URZ ;  /* 0x0000000e080e72a4 */ /* 0x000fc8000f8e02ff */
[----:B------:R-:W-:-:S04]  /*0070*/  UISETP.LT.AND UP0, UPT, UR14, UR15, UPT ;  /* 0x0000000f0e00728c */ /* 0x000fc8000bf01270 */
[----:B------:R-:W-:Y:S02]  /*0080*/  USEL UR12, UR14, UR15, UP0 ;  /* 0x0000000f0e0c7287 */ /* 0x000fe40008000000 */
[----:B------:R-:W-:Y:S02]  /*0090*/  USHF.R.S32.HI UR15, URZ, 0x1f, UR14 ;  /* 0x0000001fff0f7899 */ /* 0x000fe4000801140e */
        /* <DEDUP_REMOVED lines=28> */
.L_x_341:
[----:B------:R-:W-:Y:S01]  /*0260*/  IMAD.U32 R16, RZ, RZ, UR14 ;  /* 0x0000000eff107e24 */ /* 0x000fe2000f8e00ff */
[----:B------:R-:W-:Y:S01]  /*0270*/  MOV R20, UR12 ;  /* 0x0000000c00147c02 */ /* 0x000fe20008000f00 */
[----:B------:R-:W-:Y:S01]  /*0280*/  IMAD.U32 R21, RZ, RZ, UR15 ;  /* 0x0000000fff157e24 */ /* 0x000fe2000f8e00ff */
[----:B------:R-:W-:Y:S02]  /*0290*/  MOV R19, UR7 ;  /* 0x0000000700137c02 */ /* 0x000fe40008000f00 */
[----:B------:R-:W-:Y:S02]  /*02a0*/  MOV R18, 0x2c0 ;  /* 0x000002c000127802 */ /* 0x000fe40000000f00 */
[----:B------:R-:W-:Y:S05]  /*02b0*/  CALL.REL.NOINC `($__internal_9_$__cuda_sm20_div_s64) ;  /* 0x0000004800407944 */ /* 0x000fea0003c00000 */
[----:B------:R-:W-:-:S07]  /*02c0*/  MOV R11, R13 ;  /* 0x0000000d000b7202 */ /* 0x000fce0000000f00 */
.L_x_342:
        /* <DEDUP_REMOVED lines=30> */
.L_x_344:
[----:B------:R-:W-:Y:S01]  /*04b0*/  IMAD.MOV.U32 R16, RZ, RZ, R10 ;  /* 0x000000ffff107224 */ /* 0x000fe200078e000a */
[----:B------:R-:W-:Y:S02]  /*04c0*/  MOV R21, R11 ;  /* 0x0000000b00157202 */ /* 0x000fe40000000f00 */
[----:B------:R-:W-:Y:S02]  /*04d0*/  MOV R18, 0x4f0 ;  /* 0x000004f000127802 */ /* 0x000fe40000000f00 */
[----:B------:R-:W-:Y:S05]  /*04e0*/  CALL.REL.NOINC `($__internal_9_$__cuda_sm20_div_s64) ;  /* 0x0000004400b47944 */ /* 0x000fea0003c00000 */
[----:B------:R-:W-:Y:S02]  /*04f0*/  MOV R4, R10 ;  /* 0x0000000a00047202 */ /* 0x000fe40000000f00 */
[----:B------:R-:W-:Y:S02]  /*0500*/  MOV R5, R13 ;  /* 0x0000000d00057202 */ /* 0x000fe40000000f00 */
.L_x_345:
[----:B------:R-:W-:Y:S05]  /*0510*/  BSYNC.RECONVERGENT B0 ;  /* 0x0000000000007941 */ /* 0x000fea0003800200 */
.L_x_343:
        /* <DEDUP_REMOVED lines=57> */
.L_x_347:
[----:B------:R-:W-:Y:S01]  /*08b0*/  IMAD.MOV.U32 R16, RZ, RZ, R20 ;  /* 0x000000ffff107224 */ /* 0x000fe200078e0014 */
[----:B------:R-:W-:Y:S01]  /*08c0*/  MOV R20, R11 ;  /* 0x0000000b00147202 */ /* 0x000fe20000000f00 */
[----:B------:R-:W-:Y:S01]  /*08d0*/  IMAD.MOV.U32 R21, RZ, RZ, R19 ;  /* 0x000000ffff157224 */ /* 0x000fe200078e0013 */
[----:B------:R-:W-:Y:S02]  /*08e0*/  MOV R19, R29 ;  /* 0x0000001d00137202 */ /* 0x000fe40000000f00 */
[----:B------:R-:W-:Y:S02]  /*08f0*/  MOV R18, 0x910 ;  /* 0x0000091000127802 */ /* 0x000fe40000000f00 */
[----:B------:R-:W-:Y:S05]  /*0900*/  CALL.REL.NOINC `($__internal_9_$__cuda_sm20_div_s64) ;  /* 0x0000004000ac7944 */ /* 0x000fea0003c00000 */
[----:B------:R-:W-:Y:S02]  /*0910*/  MOV R12, R10 ;  /* 0x0000000a000c7202 */ /* 0x000fe40000000f00 */
.L_x_348:
[----:B------:R-:W-:Y:S05]  /*0920*/  BSYNC.RECONVERGENT B0 ;  /* 0x0000000000007941 */ /* 0x000fea0003800200 */
.L_x_346:
        /* <DEDUP_REMOVED lines=69> */
[----:B------:R-:W-:Y:S02]  /*0d80*/  ULOP3.LUT UR10, UR10, UR5, URZ, 0x3c, !UPT ;  /* 0x000000050a0a7292 */ /* 0x000fe4000f8e3cff */
[----:B------:R-:W-:Y:S01]  /*0d90*/  UMOV UR17, UR23 ;  /* 0x0000001700117c82 */ /* 0x000fe20008000000 */
[----:B------:R-:W-:Y:S01]  /*0da0*/  ISETP.LE.AND P0, PT, RZ, UR22, PT ;  /* 0x00000016ff007c0c */ /* 0x000fe2000bf03270 */
[----:B------:R-:W-:Y:S01]  /*0db0*/  UIADD3 UR19, UPT, UPT, -UR17, URZ, URZ ;  /* 0x000000ff11137290 */ /* 0x000fe2000fffe1ff */
[----:B------:R-:W0:Y:S03]  /*0dc0*/  LDCU.U8 UR18, c[0x0][0x549] ;  /* 0x0000a920ff1277ac */ /* 0x000e260008000000 */
[----:B------:R-:W-:-:S04]  /*0dd0*/  UIMAD UR19, UR20, UR19, UR21 ;  /* 0x00000013141372a4 */ /* 0x000fc8000f8e0215 */
[----:B------:R-:W-:Y:S02]  /*0de0*/  @!P1 VIADD R0, R0, -UR16 ;  /* 0x8000001000009c36 */ /* 0x000fe40008000000 */
[----:B------:R-:W-:Y:S01]  /*0df0*/  @!P1 VIADD R3, R3, 0x1 ;  /* 0x0000000103039836 */ /* 0x000fe20000000000 */
[----:B------:R-:W-:Y:S01]  /*0e00*/  ISETP.NE.AND P1, PT, RZ, UR6, PT ;  /* 0x00000006ff007c0c */ /* 0x000fe2000bf25270 */
[----:B------:R-:W-:Y:S01]  /*0e10*/  UISETP.GT.U32.AND UP1, UPT, UR20, UR19, UPT ;  /* 0x000000131400728c */ /* 0x000fe2000bf24070 */
[----:B------:R-:W-:Y:S01]  /*0e20*/  ISETP.GE.U32.AND P2, PT, R0, UR16, PT ;  /* 0x0000001000007c0c */ /* 0x000fe2000bf46070 */
[----:B0-----:R-:W-:-:S09]  /*0e30*/  UISETP.NE.AND UP0, UPT, UR18, URZ, UPT ;  /* 0x000000ff1200728c */ /* 0x001fd2000bf05270 */
[----:B------:R-:W-:Y:S02]  /*0e40*/  @!UP1 UIADD3 UR19, UPT, UPT, UR19, -UR20, URZ ;  /* 0x8000001413139290 */ /* 0x000fe4000fffe0ff */
[----:B------:R-:W-:Y:S01]  /*0e50*/  USEL UR9, UR9, 0x1, !UP0 ;  /* 0x0000000109097887 */ /* 0x000fe2000c000000 */
[----:B------:R-:W-:Y:S01]  /*0e60*/  @P2 VIADD R3, R3, 0x1 ;  /* 0x0000000103032836 */ /* 0x000fe20000000000 */
[----:B------:R-:W-:Y:S02]  /*0e70*/  UISETP.GE.U32.AND UP3, UPT, UR19, UR20, UPT ;  /* 0x000000141300728c */ /* 0x000fe4000bf66070 */
[----:B------:R-:W-:Y:S01]  /*0e80*/  UISETP.GE.AND UP0, UPT, UR10, URZ, UPT ;  /* 0x000000ff0a00728c */ /* 0x000fe2000bf06270 */
[----:B------:R-:W-:Y:S01]  /*0e90*/  @!P0 IMAD.MOV R3, RZ, RZ, -R3 ;  /* 0x000000ffff038224 */ /* 0x000fe200078e0a03 */
[----:B------:R-:W-:Y:S01]  /*0ea0*/  @!P1 LOP3.LUT R3, RZ, UR16, RZ, 0x33, !PT ;  /* 0x00000010ff039c12 */ /* 0x000fe2000f8e33ff */
[----:B------:R-:W-:Y:S02]  /*0eb0*/  @!UP1 UIADD3 UR17, UPT, UPT, UR17, 0x1, URZ ;  /* 0x0000000111119890 */ /* 0x000fe4000fffe0ff */
[----:B------:R-:W-:Y:S01]  /*0ec0*/  UISETP.NE.AND UP1, UPT, UR11, URZ, UPT ;  /* 0x000000ff0b00728c */ /* 0x000fe2000bf25270 */
[----:B------:R-:W-:Y:S01]  /*0ed0*/  ISETP.LT.U32.AND P0, PT, R12, R3, PT ;  /* 0x000000030c00720c */ /* 0x000fe20003f01070 */
[----:B------:R-:W-:Y:S01]  /*0ee0*/  USHF.R.S32.HI UR11, URZ, 0x1f, UR6 ;  /* 0x0000001fff0b7899 */ /* 0x000fe20008011406 */
[----:B------:R-:W-:Y:S01]  /*0ef0*/  SHF.R.S32.HI R7, RZ, 0x1f, R3 ;  /* 0x0000001fff077819 */ /* 0x000fe20000011403 */
[----:B------:R-:W-:-:S02]  /*0f00*/  @UP3 UIADD3 UR17, UPT, UPT, UR17, 0x1, URZ ;  /* 0x0000000111113890 */ /* 0x000fc4000fffe0ff */
[----:B------:R-:W-:Y:S01]  /*0f10*/  USEL UR10, URZ, 0x1, !UP1 ;  /* 0x00000001ff0a7887 */ /* 0x000fe2000c800000 */
[CC--:B------:R-:W-:Y:S01]  /*0f20*/  ISETP.LT.AND.EX P0, PT, R13.reuse, R7.reuse, PT, P0 ;  /* 0x000000070d00720c */ /* 0x0c0fe20003f01300 */
[----:B------:R-:W-:Y:S02]  /*0f30*/  @!UP0 UIADD3 UR17, UPT, UPT, -UR17, URZ, URZ ;  /* 0x000000ff11118290 */ /* 0x000fe4000fffe1ff */
[----:B------:R-:W-:Y:S01]  /*0f40*/  ULOP3.LUT UR10, UR11, UR10, URZ, 0xfc, !UPT ;  /* 0x0000000a0b0a7292 */ /* 0x000fe2000f8efcff */
[C---:B------:R-:W-:Y:S01]  /*0f50*/  SEL R0, R13.reuse, R7, P0 ;  /* 0x000000070d007207 */ /* 0x040fe20000000000 */
[----:B------:R-:W-:Y:S01]  /*0f60*/  @!UP2 ULOP3.LUT UR17, URZ, UR5, URZ, 0x33, !UPT ;  /* 0x00000005ff11a292 */ /* 0x000fe2000f8e33ff */
        /* <DEDUP_REMOVED lines=24> */
.L_x_350:
[----:B------:R-:W-:Y:S01]  /*10f0*/  IMAD.MOV.U32 R16, RZ, RZ, R12 ;  /* 0x000000ffff107224 */ /* 0x000fe200078e000c */
[----:B------:R-:W-:Y:S01]  /*1100*/  MOV R20, R8 ;  /* 0x0000000800147202 */ /* 0x000fe20000000f00 */
[----:B------:R-:W-:Y:S01]  /*1110*/  IMAD.MOV.U32 R21, RZ, RZ, R13 ;  /* 0x000000ffff157224 */ /* 0x000fe200078e000d */
[----:B------:R-:W-:Y:S02]  /*1120*/  MOV R19, R0 ;  /* 0x0000000000137202 */ /* 0x000fe40000000f00 */
[----:B------:R-:W-:Y:S02]  /*1130*/  MOV R18, 0x1150 ;  /* 0x0000115000127802 */ /* 0x000fe40000000f00 */
[----:B------:R-:W-:Y:S05]  /*1140*/  CALL.REL.NOINC `($__internal_9_$__cuda_sm20_div_s64) ;  /* 0x00000038009c7944 */ /* 0x000fea0003c00000 */
[----:B------:R-:W-:Y:S02]  /*1150*/  MOV R34, R10 ;  /* 0x0000000a00227202 */ /* 0x000fe40000000f00 */
[----:B------:R-:W-:Y:S02]  /*1160*/  MOV R35, R13 ;  /* 0x0000000d00237202 */ /* 0x000fe40000000f00 */
.L_x_351:
[----:B------:R-:W-:Y:S05]  /*1170*/  BSYNC.RECONVERGENT B0 ;  /* 0x0000000000007941 */ /* 0x000fea0003800200 */
.L_x_349:
        /* <DEDUP_REMOVED lines=57> */
.L_x_353:
[----:B------:R-:W-:Y:S01]  /*1510*/  IMAD.MOV.U32 R16, RZ, RZ, R4 ;  /* 0x000000ffff107224 */ /* 0x000fe200078e0004 */
[----:B------:R-:W-:Y:S01]  /*1520*/  MOV R21, R5 ;  /* 0x0000000500157202 */ /* 0x000fe20000000f00 */
[----:B------:R-:W-:Y:S01]  /*1530*/  IMAD.MOV.U32 R20, RZ, RZ, R7 ;  /* 0x000000ffff147224 */ /* 0x000fe200078e0007 */
[----:B------:R-:W-:Y:S02]  /*1540*/  MOV R18, 0x1560 ;  /* 0x0000156000127802 */ /* 0x000fe40000000f00 */
[----:B------:R-:W-:Y:S05]  /*1550*/  CALL.REL.NOINC `($__internal_9_$__cuda_sm20_div_s64) ;  /* 0x0000003400987944 */ /* 0x000fea0003c00000 */
[----:B------:R-:W-:Y:S02]  /*1560*/  MOV R14, R10 ;  /* 0x0000000a000e7202 */ /* 0x000fe40000000f00 */
[----:B------:R-:W-:Y:S02]  /*1570*/  MOV R15, R13 ;  /* 0x0000000d000f7202 */ /* 0x000fe40000000f00 */
.L_x_354:
[----:B------:R-:W-:Y:S05]  /*1580*/  BSYNC.RECONVERGENT B0 ;  /* 0x0000000000007941 */ /* 0x000fea0003800200 */
.L_x_352:
[----:B------:R-:W0:Y:S01]  /*1590*/  LDC R3, c[0x0][0x434] ;  /* 0x00010d00ff037b82 */ /* 0x000e220000000800 */
[----:B------:R-:W1:Y:S01]  /*15a0*/  S2R R4, SR_TID.X ;  /* 0x0000000000047919 */ /* 0x000e620000002100 */
[----:B------:R-:W-:Y:S01]  /*15b0*/  IMAD.MOV.U32 R12, RZ, RZ, RZ ;  /* 0x000000ffff0c7224 */ /* 0x000fe200078e00ff */
        /* <DEDUP_REMOVED lines=19> */
[----:B------:R-:W-:Y:S01]  /*16f0*/  LOP3.LUT R2, R2, R3, RZ, 0x3c, !PT ;  /* 0x0000000302027212 */ /* 0x000fe200078e3cff */
[----:B------:R-:W-:Y:S02]  /*1700*/  IMAD.HI.U32 R12, R13, R9, R12 ;  /* 0x000000090d0c7227 */ /* 0x000fe400078e000c */
[----:B------:R-:W0:Y:S01]  /*1710*/  @!P1 S2R R9, SR_CgaCtaId ;  /* 0x0000000000099919 */ /* 0x000e220000008800 */
[----:B------:R-:W-:Y:S02]  /*1720*/  ISETP.GE.AND P2, PT, R2, RZ, PT ;  /* 0x000000ff0200720c */ /* 0x000fe40003f46270 */
[----:B------:R-:W-:Y:S01]  /*1730*/  @!P1 MOV R2, 0x400 ;  /* 0x0000040000029802 */ /* 0x000fe20000000f00 */
[----:B------:R-:W-:Y:S01]  /*1740*/  IMAD.HI.U32 R19, R12, R5, RZ ;  /* 0x000000050c137227 */ /* 0x000fe200078e00ff */
[----:B------:R-:W-:-:S03]  /*1750*/  SHF.R.U32.HI R12, RZ, 0x5, R4 ;  /* 0x00000005ff0c7819 */ /* 0x000fc60000011604 */
[----:B------:R-:W-:-:S04]  /*1760*/  IMAD.MOV R13, RZ, RZ, -R19 ;  /* 0x000000ffff0d7224 */ /* 0x000fc800078e0a13 */
[C---:B------:R-:W-:Y:S02]  /*1770*/  IMAD R13, R6.reuse, R13, R5 ;  /* 0x0000000d060d7224 */ /* 0x040fe400078e0205 */
[----:B------:R-:W1:Y:S03]  /*1780*/  @!P1 S2R R5, SR_CgaCtaId ;  /* 0x0000000000059919 */ /* 0x000e660000008800 */
[----:B------:R-:W-:-:S13]  /*1790*/  ISETP.GT.U32.AND P0, PT, R6, R13, PT ;  /* 0x0000000d0600720c */ /* 0x000fda0003f04070 */
[-C--:B------:R-:W-:Y:S01]  /*17a0*/  @!P0 IADD3 R13, PT, PT, R13, -R6.reuse, RZ ;  /* 0x800000060d0d8210 */ /* 0x080fe20007ffe0ff */
[----:B------:R-:W-:Y:S01]  /*17b0*/  @!P0 VIADD R19, R19, 0x1 ;  /* 0x0000000113138836 */ /* 0x000fe20000000000 */
[----:B------:R-:W-:Y:S02]  /*17c0*/  ISETP.NE.AND P0, PT, R3, RZ, PT ;  /* 0x000000ff0300720c */ /* 0x000fe40003f05270 */
[----:B------:R-:W-:Y:S01]  /*17d0*/  ISETP.GE.U32.AND P3, PT, R13, R6, PT ;  /* 0x000000060d00720c */ /* 0x000fe20003f66070 */
[----:B---3--:R-:W-:Y:S01]  /*17e0*/  IMAD R6, R3, UR5, RZ ;  /* 0x0000000503067c24 */ /* 0x008fe2000f8e02ff */
[----:B0-----:R-:W-:-:S05]  /*17f0*/  @!P1 LEA R9, R9, R2, 0x18 ;  /* 0x0000000209099211 */ /* 0x001fca00078ec0ff */
[----:B------:R-:W-:-:S04]  /*1800*/  @!P1 IMAD R9, R16, 0x14, R9 ;  /* 0x0000001410099824 */ /* 0x000fc800078e0209 */
[----:B------:R-:W-:Y:S01]  /*1810*/  @!P1 IMAD.IADD R10, R9, 0x1, R10 ;  /* 0x00000001090a9824 */ /* 0x000fe200078e020a */
[----:B-1----:R-:W-:Y:S01]  /*1820*/  @!P1 LEA R2, R5, R2, 0x18 ;  /* 0x0000000205029211 */ /* 0x002fe200078ec0ff */
[----:B------:R-:W-:Y:S01]  /*1830*/  @P3 VIADD R19, R19, 0x1 ;  /* 0x0000000113133836 */ /* 0x000fe20000000000 */
[----:B------:R-:W-:-:S03]  /*1840*/  LOP3.LUT R9, R4, 0x1f, RZ, 0xc0, !PT ;  /* 0x0000001f04097812 */ /* 0x000fc600078ec0ff */
[----:B------:R-:W-:Y:S01]  /*1850*/  @!P2 IMAD.MOV R19, RZ, RZ, -R19 ;  /* 0x000000ffff13a224 */ /* 0x000fe200078e0a13 */
[----:B------:R-:W-:Y:S01]  /*1860*/  @!P0 LOP3.LUT R19, RZ, R3, RZ, 0x33, !PT ;  /* 0x00000003ff138212 */ /* 0x000fe200078e33ff */
[----:B------:R-:W-:Y:S01]  /*1870*/  @!P1 IMAD R13, R9, 0x14, R2 ;  /* 0x00000014090d9824 */ /* 0x000fe200078e0202 */
[----:B--2---:R-:W-:-:S03]  /*1880*/  ISETP.GE.AND P0, PT, R16, UR17, PT ;  /* 0x0000001110007c0c */ /* 0x004fc6000bf06270 */
        /* <DEDUP_REMOVED lines=22> */
.L_x_356:
[----:B0-----:R-:W-:Y:S05]  /*19f0*/  BSYNC.RECONVERGENT B0 ;  /* 0x0000000000007941 */ /* 0x001fea0003800200 */
.L_x_355:
[----:B-----5:R0:W-:Y:S01]  /*1a00*/  @!P1 STS [R10], R17 ;  /* 0x000000110a009388 */ /* 0x0201e20000000800 */
[----:B------:R-:W-:Y:S01]  /*1a10*/  BAR.SYNC.DEFER_BLOCKING 0x0 ;  /* 0x0000000000007b1d */ /* 0x000fe20000010000 */
[----:B------:R-:W-:-:S05]  /*1a20*/  ISETP.NE.AND P5, PT, R5, RZ, PT ;  /* 0x000000ff0500720c */ /* 0x000fca0003fa5270 */
[----:B------:R-:W-:Y:S02]  /*1a30*/  BSSY.RECONVERGENT B1, `(.L_x_357) ;  /* 0x000017c000017945 */ /* 0x000fe40003800200 */
[----:B0-----:R-:W0:Y:S01]  /*1a40*/  LDC R17, c[0x0][0x3e0] ;  /* 0x0000f800ff117b82 */ /* 0x001e220000000800 */
[----:B------:R-:W2:Y:S04]  /*1a50*/  @!P1 LDS R25, [R3] ;  /* 0x0000000003199984 */ /* 0x000ea80000000800 */
[----:B--2---:R-:W2:Y:S02]  /*1a60*/  SHFL.BFLY PT, R20, R25, 0x10, 0x1f ;  /* 0x0e001f0019147f89 */ /* 0x004ea400000e0000 */
[----:B--2---:R-:W-:-:S05]  /*1a70*/  FMNMX.FTZ R20, R20, R25, !PT ;  /* 0x0000001914147209 */ /* 0x004fca0007810000 */
[----:B-1----:R-:W1:Y:S02]  /*1a80*/  SHFL.BFLY PT, R23, R20, 0x8, 0x1f ;  /* 0x0d001f0014177f89 */ /* 0x002e6400000e0000 */
[----:B-1----:R-:W-:Y:S02]  /*1a90*/  FMNMX.FTZ R23, R20, R23, !PT ;  /* 0x0000001714177209 */ /* 0x002fe40007810000 */
[----:B------:R-:W1:Y:S03]  /*1aa0*/  I2F.RP R20, R21 ;  /* 0x0000001500147306 */ /* 0x000e660000209400 */
[----:B------:R-:W2:Y:S05]  /*1ab0*/  SHFL.BFLY PT, R16, R23, 0x4, 0x1f ;  /* 0x0c801f0017107f89 */ /* 0x000eaa00000e0000 */
[----:B-1----:R-:W1:Y:S01]  /*1ac0*/  MUFU.RCP R26, R20 ;  /* 0x00000014001a7308 */ /* 0x002e620000001000 */
[----:B--2---:R-:W-:-:S05]  /*1ad0*/  FMNMX.FTZ R16, R23, R16, !PT ;  /* 0x0000001017107209 */ /* 0x004fca0007810000 */
[----:B------:R-:W2:Y:S01]  /*1ae0*/  SHFL.BFLY PT, R13, R16, 0x2, 0x1f ;  /* 0x0c401f00100d7f89 */ /* 0x000ea200000e0000 */
[----:B-1----:R-:W-:-:S04]  /*1af0*/  VIADD R26, R26, 0xffffffe ;  /* 0x0ffffffe1a1a7836 */ /* 0x002fc80000000000 */
[----:B------:R-:W1:Y:S02]  /*1b00*/  F2I.FTZ.U32.TRUNC.NTZ R27, R26 ;  /* 0x0000001a001b7305 */ /* 0x000e64000021f000 */
[----:B-1----:R-:W-:Y:S02]  /*1b10*/  IMAD.MOV R20, RZ, RZ, -R27 ;  /* 0x000000ffff147224 */ /* 0x002fe400078e0a1b */
[----:B------:R-:W-:Y:S01]  /*1b20*/  IMAD.MOV.U32 R26, RZ, RZ, RZ ;  /* 0x000000ffff1a7224 */ /* 0x000fe200078e00ff */
[----:B--2---:R-:W-:Y:S01]  /*1b30*/  FMNMX.FTZ R13, R16, R13, !PT ;  /* 0x0000000d100d7209 */ /* 0x004fe20007810000 */
[----:B------:R-:W-:Y:S01]  /*1b40*/  IMAD R20, R20, R21, RZ ;  /* 0x0000001514147224 */ /* 0x000fe200078e02ff */
[----:B0-----:R-:W-:-:S03]  /*1b50*/  IABS R16, R17 ;  /* 0x0000001100107213 */ /* 0x001fc60000000000 */
[----:B------:R-:W0:Y:S01]  /*1b60*/  SHFL.BFLY PT, R2, R13, 0x1, 0x1f ;  /* 0x0c201f000d027f89 */ /* 0x000e2200000e0000 */
[----:B------:R-:W1:Y:S01]  /*1b70*/  I2F.RP R22, R16 ;  /* 0x0000001000167306 */ /* 0x000e620000209400 */
[----:B------:R-:W-:-:S07]  /*1b80*/  IMAD.HI.U32 R27, R27, R20, R26 ;  /* 0x000000141b1b7227 */ /* 0x000fce00078e001a */
[----:B-1----:R-:W1:Y:S01]  /*1b90*/  MUFU.RCP R30, R22 ;  /* 0x00000016001e7308 */ /* 0x002e620000001000 */
[----:B0-----:R-:W-:-:S04]  /*1ba0*/  FMNMX.FTZ R2, R13, R2, !PT ;  /* 0x000000020d027209 */ /* 0x001fc80007810000 */
[----:B------:R-:W-:-:S04]  /*1bb0*/  FSETP.NEU.FTZ.AND P0, PT, R2, -INF , PT ;  /* 0xff8000000200780b */ /* 0x000fc80003f1d000 */
[----:B------:R-:W-:Y:S01]  /*1bc0*/  FSEL R2, R2, RZ, P0 ;  /* 0x000000ff02027208 */ /* 0x000fe20000000000 */
[----:B-1----:R-:W-:-:S04]  /*1bd0*/  VIADD R30, R30, 0xffffffe ;  /* 0x0ffffffe1e1e7836 */ /* 0x002fc80000000000 */
[----:B------:R-:W-:Y:S01]  /*1be0*/  FADD.FTZ R24, -R2, R25 ;  /* 0x0000001902187221 */ /* 0x000fe20000010100 */
[----:B------:R-:W0:Y:S03]  /*1bf0*/  F2I.FTZ.U32.TRUNC.NTZ R31, R30 ;  /* 0x0000001e001f7305 */ /* 0x000e26000021f000 */
[----:B------:R-:W-:-:S06]  /*1c00*/  FMUL.FTZ R24, R24, 1.4426950216293334961 ;  /* 0x3fb8aa3b18187820 */ /* 0x000fcc0000410000 */
[----:B------:R-:W1:Y:S01]  /*1c10*/  MUFU.EX2 R24, R24 ;  /* 0x0000001800187308 */ /* 0x000e620000000800 */
[--C-:B0-----:R-:W-:Y:S02]  /*1c20*/  IMAD.MOV R13, RZ, RZ, -R31.reuse ;  /* 0x000000ffff0d7224 */ /* 0x101fe400078e0a1f */
[----:B------:R-:W-:Y:S02]  /*1c30*/  HFMA2 R30, -RZ, RZ, 0, 0 ;  /* 0x00000000ff1e7431 */ /* 0x000fe400000001ff */
[----:B------:R-:W-:Y:S01]  /*1c40*/  IMAD R13, R13, R16, RZ ;  /* 0x000000100d0d7224 */ /* 0x000fe200078e02ff */
[----:B-1----:R-:W0:Y:S03]  /*1c50*/  SHFL.BFLY PT, R3, R24, 0x10, 0x1f ;  /* 0x0e001f0018037f89 */ /* 0x002e2600000e0000 */
[----:B------:R-:W-:-:S04]  /*1c60*/  IMAD.HI.U32 R13, R31, R13, R30 ;  /* 0x0000000d1f0d7227 */ /* 0x000fc800078e001e */
[----:B0-----:R-:W-:-:S05]  /*1c70*/  FADD.FTZ R3, R24, R3 ;  /* 0x0000000318037221 */ /* 0x001fca0000010000 */
[----:B------:R-:W0:Y:S02]  /*1c80*/  SHFL.BFLY PT, R10, R3, 0x8, 0x1f ;  /* 0x0d001f00030a7f89 */ /* 0x000e2400000e0000 */
[----:B0-----:R-:W-:Y:S01]  /*1c90*/  FADD.FTZ R10, R3, R10 ;  /* 0x0000000a030a7221 */ /* 0x001fe20000010000 */
[----:B------:R-:W-:-:S04]  /*1ca0*/  IABS R3, R5 ;  /* 0x0000000500037213 */ /* 0x000fc80000000000 */
[----:B------:R-:W0:Y:S01]  /*1cb0*/  SHFL.BFLY PT, R23, R10, 0x4, 0x1f ;  /* 0x0c801f000a177f89 */ /* 0x000e2200000e0000 */
[----:B------:R-:W-:Y:S02]  /*1cc0*/  IMAD.MOV R3, RZ, RZ, -R3 ;  /* 0x000000ffff037224 */ /* 0x000fe400078e0a03 */
[----:B0-----:R-:W-:Y:S01]  /*1cd0*/  FADD.FTZ R23, R10, R23 ;  /* 0x000000170a177221 */ /* 0x001fe20000010000 */
[----:B------:R-:W-:-:S04]  /*1ce0*/  IABS R10, R18 ;  /* 0x00000012000a7213 */ /* 0x000fc80000000000 */
[----:B------:R-:W0:Y:S01]  /*1cf0*/  SHFL.BFLY PT, R22, R23, 0x2, 0x1f ;  /* 0x0c401f0017167f89 */ /* 0x000e2200000e0000 */
[----:B------:R-:W-:-:S04]  /*1d00*/  IMAD.HI.U32 R13, R13, R10, RZ ;  /* 0x0000000a0d0d7227 */ /* 0x000fc800078e00ff */
[----:B------:R-:W-:-:S04]  /*1d10*/  IMAD.HI.U32 R20, R27, R10, RZ ;  /* 0x0000000a1b147227 */ /* 0x000fc800078e00ff */
[----:B------:R-:W-:Y:S02]  /*1d20*/  IMAD.MOV R27, RZ, RZ, -R13 ;  /* 0x000000ffff1b7224 */ /* 0x000fe400078e0a0d */
[--C-:B------:R-:W-:Y:S02]  /*1d30*/  IMAD R24, R20, R3, R10.reuse ;  /* 0x0000000314187224 */ /* 0x100fe400078e020a */
[----:B------:R-:W-:Y:S01]  /*1d40*/  IMAD R27, R16, R27, R10 ;  /* 0x0000001b101b7224 */ /* 0x000fe200078e020a */
[----:B------:R-:W-:Y:S02]  /*1d50*/  LOP3.LUT R10, R18, R21, RZ, 0x3c, !PT ;  /* 0x00000015120a7212 */ /* 0x000fe400078e3cff */
[----:B------:R-:W-:Y:S02]  /*1d60*/  ISETP.GT.U32.AND P1, PT, R21, R24, PT ;  /* 0x000000181500720c */ /* 0x000fe40003f24070 */
[----:B------:R-:W-:Y:S02]  /*1d70*/  ISETP.GT.U32.AND P0, PT, R16, R27, PT ;  /* 0x0000001b1000720c */ /* 0x000fe40003f04070 */
[----:B------:R-:W-:-:S02]  /*1d80*/  LOP3.LUT R18, R18, R17, RZ, 0x3c, !PT ;  /* 0x0000001112127212 */ /* 0x000fc400078e3cff */
[----:B------:R-:W-:Y:S01]  /*1d90*/  ISETP.GE.AND P3, PT, R10, RZ, PT ;  /* 0x000000ff0a00720c */ /* 0x000fe20003f66270 */
[----:B0-----:R-:W-:-:S05]  /*1da0*/  FADD.FTZ R22, R23, R22 ;  /* 0x0000001617167221 */ /* 0x001fca0000010000 */
[----:B------:R-:W0:Y:S01]  /*1db0*/  SHFL.BFLY PT, R3, R22, 0x1, 0x1f ;  /* 0x0c201f0016037f89 */ /* 0x000e2200000e0000 */
[-C--:B------:R-:W-:Y:S02]  /*1dc0*/  @!P1 IADD3 R24, PT, PT, R24, -R21.reuse, RZ ;  /* 0x8000001518189210 */ /* 0x080fe40007ffe0ff */
[----:B------:R-:W-:Y:S01]  /*1dd0*/  @!P0 IMAD.IADD R27, R27, 0x1, -R16 ;  /* 0x000000011b1b8824 */ /* 0x000fe200078e0a10 */
[----:B------:R-:W-:Y:S01]  /*1de0*/  @!P0 IADD3 R13, PT, PT, R13, 0x1, RZ ;  /* 0x000000010d0d8810 */ /* 0x000fe20007ffe0ff */
[----:B------:R-:W-:Y:S01]  /*1df0*/  @!P1 VIADD R20, R20, 0x1 ;  /* 0x0000000114149836 */ /* 0x000fe20000000000 */
[----:B------:R-:W-:Y:S01]  /*1e00*/  ISETP.GE.U32.AND P2, PT, R24, R21, PT ;  /* 0x000000151800720c */ /* 0x000fe20003f46070 */
[----:B------:R-:W-:Y:S01]  /*1e10*/  IMAD.MOV.U32 R24, RZ, RZ, 0x7f800000 ;  /* 0x7f800000ff187424 */ /* 0x000fe200078e00ff */
[----:B------:R-:W-:Y:S02]  /*1e20*/  ISETP.GE.U32.AND P4, PT, R27, R16, PT ;  /* 0x000000101b00720c */ /* 0x000fe40003f86070 */
[----:B------:R-:W-:-:S09]  /*1e30*/  ISETP.NE.AND P0, PT, R17, RZ, PT ;  /* 0x000000ff1100720c */ /* 0x000fd20003f05270 */
[----:B------:R-:W-:Y:S01]  /*1e40*/  @P2 VIADD R20, R20, 0x1 ;  /* 0x0000000114142836 */ /* 0x000fe20000000000 */
[----:B------:R-:W-:Y:S01]  /*1e50*/  ISETP.GE.AND P2, PT, R18, RZ, PT ;  /* 0x000000ff1200720c */ /* 0x000fe20003f46270 */
[----:B------:R-:W-:Y:S02]  /*1e60*/  @P4 VIADD R13, R13, 0x1 ;  /* 0x000000010d0d4836 */ /* 0x000fe40000000000 */
[----:B------:R-:W-:Y:S01]  /*1e70*/  @!P3 IMAD.MOV R20, RZ, RZ, -R20 ;  /* 0x000000ffff14b224 */ /* 0x000fe200078e0a14 */
[----:B------:R-:W-:Y:S01]  /*1e80*/  ISETP.NE.AND P3, PT, R19, RZ, PT ;  /* 0x000000ff1300720c */ /* 0x000fe20003f65270 */
[----:B0-----:R-:W-:Y:S01]  /*1e90*/  FADD.FTZ R3, R22, R3 ;  /* 0x0000000316037221 */ /* 0x001fe20000010000 */
[----:B------:R-:W-:Y:S01]  /*1ea0*/  IMAD.MOV.U32 R16, RZ, RZ, R13 ;  /* 0x000000ffff107224 */ /* 0x000fe200078e000d */
[----:B------:R-:W-:Y:S02]  /*1eb0*/  @!P5 LOP3.LUT R20, RZ, R21, RZ, 0x33, !PT ;  /* 0x00000015ff14d212 */ /* 0x000fe400078e33ff */
[----:B------:R-:W-:-:S02]  /*1ec0*/  SEL R10, RZ, 0x1, !P3 ;  /* 0x00000001ff0a7807 */ /* 0x000fc40005800000 */
[----:B------:R-:W-:Y:S02]  /*1ed0*/  FSETP.NE.FTZ.AND P1, PT, R3, RZ, PT ;  /* 0x000000ff0300720b */ /* 0x000fe40003f35000 */
[----:B------:R-:W-:Y:S02]  /*1ee0*/  @!P2 IADD3 R16, PT, PT, -R16, RZ, RZ ;  /* 0x000000ff1010a210 */ /* 0x000fe40007ffe1ff */
[----:B------:R-:W-:Y:S02]  /*1ef0*/  @!P0 LOP3.LUT R16, RZ, R17, RZ, 0x33, !PT ;  /* 0x00000011ff108212 */ /* 0x000fe400078e33ff */
[----:B------:R-:W-:Y:S02]  /*1f00*/  LOP3.LUT P0, RZ, R4, 0x39f, RZ, 0xc0, !PT ;  /* 0x0000039f04ff7812 */ /* 0x000fe4000780c0ff */
[----:B------:R-:W-:Y:S01]  /*1f10*/  SHF.R.S32.HI R21, RZ, 0x1f, R5 ;  /* 0x0000001fff157819 */ /* 0x000fe20000011405 */
[----:B------:R-:W-:Y:S01]  /*1f20*/  IMAD R5, R5, R6, RZ ;  /* 0x0000000605057224 */ /* 0x000fe200078e02ff */
[----:B------:R-:W-:-:S02]  /*1f30*/  ISETP.LT.U32.AND P2, PT, R14, R20, PT ;  /* 0x000000140e00720c */ /* 0x000fc40003f41070 */
[----:B------:R-:W-:Y:S01]  /*1f40*/  SHF.R.S32.HI R19, RZ, 0x1f, R20 ;  /* 0x0000001fff137819 */ /* 0x000fe20000011414 */
[----:B------:R0:W1:Y:S01]  /*1f50*/  @P1 MUFU.LG2 R13, R3 ;  /* 0x00000003000d1308 */ /* 0x0000620000000c00 */
[----:B------:R-:W-:Y:S02]  /*1f60*/  LOP3.LUT R10, R21, R10, RZ, 0xfc, !PT ;  /* 0x0000000a150a7212 */ /* 0x000fe400078efcff */
[----:B------:R-:W-:-:S04]  /*1f70*/  ISETP.LT.AND.EX P2, PT, R15, R19, PT, P2 ;  /* 0x000000130f00720c */ /* 0x000fc80003f41320 */
        /* <DEDUP_REMOVED lines=38> */
[----:B0-----:R-:W-:Y:S01]  /*21e0*/  IMAD.MOV R10, RZ, RZ, -R15 ;  /* 0x000000ffff0a7224 */ /* 0x001fe200078e0a0f */
[----:B------:R-:W-:-:S03]  /*21f0*/  MOV R14, RZ ;  /* 0x000000ff000e7202 */ /* 0x000fc60000000f00 */
        /* <DEDUP_REMOVED lines=15> */
.L_x_360:
[----:B------:R-:W-:Y:S01]  /*22f0*/  IMAD.MOV.U32 R16, RZ, RZ, R2 ;  /* 0x000000ffff107224 */ /* 0x000fe200078e0002 */
[----:B------:R-:W-:Y:S01]  /*2300*/  MOV R21, RZ ;  /* 0x000000ff00157202 */ /* 0x000fe20000000f00 */
[----:B------:R-:W-:Y:S01]  /*2310*/  IMAD.MOV.U32 R20, RZ, RZ, R32 ;  /* 0x000000ffff147224 */ /* 0x000fe200078e0020 */
[----:B------:R-:W-:Y:S02]  /*2320*/  MOV R18, 0x2340 ;  /* 0x0000234000127802 */ /* 0x000fe40000000f00 */
[----:B------:R-:W-:Y:S05]  /*2330*/  CALL.REL.NOINC `($__internal_9_$__cuda_sm20_div_s64) ;  /* 0x0000002800207944 */ /* 0x000fea0003c00000 */
[----:B------:R-:W-:Y:S02]  /*2340*/  IADD3 R15, PT, PT, -R10, RZ, RZ ;  /* 0x000000ff0a0f7210 */ /* 0x000fe40007ffe1ff */
[----:B------:R-:W-:-:S03]  /*2350*/  MOV R33, R13 ;  /* 0x0000000d00217202 */ /* 0x000fc60000000f00 */
[----:B------:R-:W-:Y:S01]  /*2360*/  IMAD R14, R32, R15, R2 ;  /* 0x0000000f200e7224 */ /* 0x000fe200078e0202 */
[----:B------:R-:W-:-:S07]  /*2370*/  MOV R32, R10 ;  /* 0x0000000a00207202 */ /* 0x000fce0000000f00 */
.L_x_361:
[----:B------:R-:W-:Y:S01]  /*2380*/  IABS R15, UR12 ;  /* 0x0000000c000f7c13 */ /* 0x000fe20008000000 */
[----:B------:R-:W-:Y:S01]  /*2390*/  IMAD R0, R0, R11, RZ ;  /* 0x0000000b00007224 */ /* 0x000fe200078e02ff */
[----:B------:R-:W-:Y:S01]  /*23a0*/  IABS R10, R14 ;  /* 0x0000000e000a7213 */ /* 0x000fe20000000000 */
[----:B------:R-:W-:Y:S01]  /*23b0*/  BSSY.RECONVERGENT B0, `(.L_x_362) ;  /* 0x000003f000007945 */ /* 0x000fe20003800200 */
[----:B------:R-:W0:Y:S01]  /*23c0*/  I2F.U32.RP R16, R15 ;  /* 0x0000000f00107306 */ /* 0x000e220000209000 */
[----:B------:R-:W-:Y:S01]  /*23d0*/  IMAD R29, R8, R29, R0 ;  /* 0x0000001d081d7224 */ /* 0x000fe200078e0200 */
[----:B------:R-:W-:-:S04]  /*23e0*/  LOP3.LUT R0, R14, UR12, RZ, 0x3c, !PT ;  /* 0x0000000c0e007c12 */ /* 0x000fc8000f8e3cff */
[----:B------:R-:W-:Y:S02]  /*23f0*/  ISETP.GE.AND P0, PT, R0, RZ, PT ;  /* 0x000000ff0000720c */ /* 0x000fe40003f06270 */
        /* <DEDUP_REMOVED lines=51> */
.L_x_363:
[----:B------:R-:W-:Y:S01]  /*2730*/  IMAD.MOV.U32 R16, RZ, RZ, R32 ;  /* 0x000000ffff107224 */ /* 0x000fe200078e0020 */
[----:B------:R-:W-:Y:S01]  /*2740*/  MOV R21, R33 ;  /* 0x0000002100157202 */ /* 0x000fe20000000f00 */
[----:B------:R-:W-:Y:S01]  /*2750*/  IMAD.MOV.U32 R20, RZ, RZ, R28 ;  /* 0x000000ffff147224 */ /* 0x000fe200078e001c */
[----:B------:R-:W-:Y:S02]  /*2760*/  MOV R18, 0x2780 ;  /* 0x0000278000127802 */ /* 0x000fe40000000f00 */
[----:B------:R-:W-:Y:S05]  /*2770*/  CALL.REL.NOINC `($__internal_9_$__cuda_sm20_div_s64) ;  /* 0x0000002400107944 */ /* 0x000fea0003c00000 */
[----:B------:R-:W-:-:S05]  /*2780*/  IADD3 R13, PT, PT, -R10, RZ, RZ ;  /* 0x000000ff0a0d7210 */ /* 0x000fca0007ffe1ff */
[----:B------:R-:W-:Y:S02]  /*2790*/  IMAD R28, R13, R28, R32 ;  /* 0x0000001c0d1c7224 */ /* 0x000fe400078e0220 */
.L_x_364:
[----:B------:R-:W-:Y:S05]  /*27a0*/  BSYNC.RECONVERGENT B0 ;  /* 0x0000000000007941 */ /* 0x000fea0003800200 */
.L_x_362:
        /* <DEDUP_REMOVED lines=8> */
[----:B------:R-:W-:Y:S01]  /*2830*/  ISETP.NE.AND P5, PT, R11, RZ, PT ;  /* 0x000000ff0b00720c */ /* 0x000fe20003fa5270 */
[----:B------:R-:W3:Y:S01]  /*2840*/  I2F.U32.RP R21, R18 ;  /* 0x0000001200157306 */ /* 0x000ee20000209000 */
[----:B0-----:R-:W-:-:S07]  /*2850*/  UISETP.NE.AND UP0, UPT, UR15, URZ, UPT ;  /* 0x000000ff0f00728c */ /* 0x001fce000bf05270 */
        /* <DEDUP_REMOVED lines=14> */
[----:B-1----:R-:W-:-:S05]  /*2940*/  IMAD.MOV R21, RZ, RZ, -R35 ;  /* 0x000000ffff157224 */ /* 0x002fca00078e0a23 */
[----:B------:R-:W1:Y:S01]  /*2950*/  I2F.U32.RP R13, R16 ;  /* 0x00000010000d7306 */ /* 0x000e620000209000 */
[----:B------:R-:W-:Y:S02]  /*2960*/  HFMA2 R34, -RZ, RZ, 0, 0 ;  /* 0x00000000ff227431 */ /* 0x000fe400000001ff */
[----:B------:R-:W-:Y:S01]  /*2970*/  IMAD R22, R21, R18, RZ ;  /* 0x0000001215167224 */ /* 0x000fe200078e02ff */
[----:B------:R-:W-:-:S03]  /*2980*/  IABS R21, R10 ;  /* 0x0000000a00157213 */ /* 0x000fc60000000000 */
[----:B------:R-:W-:Y:S01]  /*2990*/  IMAD.HI.U32 R22, R35, R22, R34 ;  /* 0x0000001623167227 */ /* 0x000fe200078e0022 */
[----:B------:R-:W2:Y:S01]  /*29a0*/  I2F.U32.RP R32, R19 ;  /* 0x0000001300207306 */ /* 0x000ea20000209000 */
[----:B0-----:R-:W-:Y:S02]  /*29b0*/  IADD3 R30, PT, PT, R30, 0xffffffe, RZ ;  /* 0x0ffffffe1e1e7810 */ /* 0x001fe40007ffe0ff */
[----:B------:R-:W-:Y:S01]  /*29c0*/  IMAD R14, R23, R20, RZ ;  /* 0x00000014170e7224 */ /* 0x000fe200078e02ff */
[----:B------:R-:W-:Y:S01]  /*29d0*/  IABS R23, R7 ;  /* 0x0000000700177213 */ /* 0x000fe20000000000 */
[----:B------:R-:W-:-:S03]  /*29e0*/  IMAD.HI.U32 R22, R22, R21, RZ ;  /* 0x0000001516167227 */ /* 0x000fc600078e00ff */
[----:B------:R-:W0:Y:S01]  /*29f0*/  F2I.FTZ.U32.TRUNC.NTZ R31, R30 ;  /* 0x0000001e001f7305 */ /* 0x000e22000021f000 */
[----:B------:R-:W-:Y:S01]  /*2a00*/  IMAD.HI.U32 R14, R27, R14, R26 ;  /* 0x0000000e1b0e7227 */ /* 0x000fe200078e001a */
[----:B------:R-:W-:Y:S02]  /*2a10*/  IABS R27, R28 ;  /* 0x0000001c001b7213 */ /* 0x000fe40000000000 */
[----:B------:R-:W-:Y:S01]  /*2a20*/  IABS R26, R11 ;  /* 0x0000000b001a7213 */ /* 0x000fe20000000000 */
[----:B------:R-:W-:Y:S02]  /*2a30*/  IMAD.MOV R23, RZ, RZ, -R23 ;  /* 0x000000ffff177224 */ /* 0x000fe400078e0a17 */
[----:B------:R-:W-:Y:S01]  /*2a40*/  IMAD.HI.U32 R29, R14, R27, RZ ;  /* 0x0000001b0e1d7227 */ /* 0x000fe200078e00ff */
[----:B-1----:R-:W1:Y:S03]  /*2a50*/  MUFU.RCP R13, R13 ;  /* 0x0000000d000d7308 */ /* 0x002e660000001000 */
[----:B------:R-:W-:-:S02]  /*2a60*/  IMAD.MOV R26, RZ, RZ, -R26 ;  /* 0x000000ffff1a7224 */ /* 0x000fc400078e0a1a */
[----:B------:R-:W-:Y:S02]  /*2a70*/  IMAD R23, R22, R23, R21 ;  /* 0x0000001716177224 */ /* 0x000fe400078e0215 */
[----:B------:R-:W-:Y:S01]  /*2a80*/  IMAD R27, R29, R26, R27 ;  /* 0x0000001a1d1b7224 */ /* 0x000fe200078e021b */
[----:B--2---:R-:W2:Y:S01]  /*2a90*/  MUFU.RCP R32, R32 ;  /* 0x0000002000207308 */ /* 0x004ea20000001000 */
[----:B0-----:R-:W-:Y:S01]  /*2aa0*/  IADD3 R14, PT, PT, RZ, -R31, RZ ;  /* 0x8000001fff0e7210 */ /* 0x001fe20007ffe0ff */
[----:B------:R-:W-:Y:S01]  /*2ab0*/  IMAD.MOV.U32 R30, RZ, RZ, RZ ;  /* 0x000000ffff1e7224 */ /* 0x000fe200078e00ff */
[----:B------:R-:W-:Y:S02]  /*2ac0*/  ISETP.GT.U32.AND P1, PT, R18, R23, PT ;  /* 0x000000171200720c */ /* 0x000fe40003f24070 */
[----:B------:R-:W-:Y:S01]  /*2ad0*/  ISETP.GT.U32.AND P3, PT, R20, R27, PT ;  /* 0x0000001b1400720c */ /* 0x000fe20003f64070 */
[----:B------:R-:W-:Y:S01]  /*2ae0*/  IMAD R21, R14, R15, RZ ;  /* 0x0000000f0e157224 */ /* 0x000fe200078e02ff */
[----:B------:R-:W-:-:S02]  /*2af0*/  LOP3.LUT R26, R28, R11, RZ, 0x3c, !PT ;  /* 0x0000000b1c1a7212 */ /* 0x000fc400078e3cff */
[----:B------:R-:W-:Y:S01]  /*2b00*/  IABS R14, R2 ;  /* 0x00000002000e7213 */ /* 0x000fe20000000000 */
[----:B------:R-:W-:Y:S01]  /*2b10*/  IMAD.HI.U32 R21, R31, R21, R30 ;  /* 0x000000151f157227 */ /* 0x000fe200078e001e */
[----:B-1----:R-:W-:Y:S02]  /*2b20*/  IADD3 R30, PT, PT, R13, 0xffffffe, RZ ;  /* 0x0ffffffe0d1e7810 */ /* 0x002fe40007ffe0ff */
[----:B------:R-:W-:Y:S02]  /*2b30*/  IABS R13, R17 ;  /* 0x00000011000d7213 */ /* 0x000fe40000000000 */
[----:B------:R0:W1:Y:S01]  /*2b40*/  F2I.FTZ.U32.TRUNC.NTZ R31, R30 ;  /* 0x0000001e001f7305 */ /* 0x000062000021f000 */
[----:B------:R-:W-:Y:S01]  /*2b50*/  @!P1 IADD3 R23, PT, PT, R23, -R18, RZ ;  /* 0x8000001217179210 */ /* 0x000fe20007ffe0ff */
[----:B------:R-:W-:Y:S01]  /*2b60*/  IMAD.HI.U32 R21, R21, R14, RZ ;  /* 0x0000000e15157227 */ /* 0x000fe200078e00ff */
[----:B------:R-:W-:Y:S02]  /*2b70*/  @!P3 IADD3 R29, PT, PT, R29, 0x1, RZ ;  /* 0x000000011d1db810 */ /* 0x000fe40007ffe0ff */
[----:B------:R-:W-:Y:S01]  /*2b80*/  ISETP.GE.U32.AND P4, PT, R23, R18, PT ;  /* 0x000000121700720c */ /* 0x000fe20003f86070 */
[----:B------:R-:W-:Y:S01]  /*2b90*/  @!P3 IMAD.IADD R27, R27, 0x1, -R20 ;  /* 0x000000011b1bb824 */ /* 0x000fe200078e0a14 */
[----:B------:R-:W-:Y:S01]  /*2ba0*/  ISETP.GE.AND P2, PT, R26, RZ, PT ;  /* 0x000000ff1a00720c */ /* 0x000fe20003f46270 */
[----:B--2---:R-:W-:Y:S01]  /*2bb0*/  VIADD R32, R32, 0xffffffe ;  /* 0x0ffffffe20207836 */ /* 0x004fe20000000000 */
[----:B------:R-:W-:Y:S01]  /*2bc0*/  ISETP.NE.AND P3, PT, R7, RZ, PT ;  /* 0x000000ff0700720c */ /* 0x000fe20003f65270 */
[----:B------:R-:W-:Y:S01]  /*2bd0*/  IMAD.MOV R13, RZ, RZ, -R13 ;  /* 0x000000ffff0d7224 */ /* 0x000fe200078e0a0d */
[----:B------:R-:W-:Y:S01]  /*2be0*/  ISETP.GE.U32.AND P6, PT, R27, R20, PT ;  /* 0x000000141b00720c */ /* 0x000fe20003fc6070 */
[----:B------:R2:W3:Y:S01]  /*2bf0*/  F2I.FTZ.U32.TRUNC.NTZ R33, R32 ;  /* 0x0000002000217305 */ /* 0x0004e2000021f000 */
[----:B------:R-:W-:Y:S01]  /*2c00*/  LOP3.LUT R20, R10, R7, RZ, 0x3c, !PT ;  /* 0x000000070a147212 */ /* 0x000fe200078e3cff */
[----:B------:R-:W-:-:S02]  /*2c10*/  @!P1 VIADD R22, R22, 0x1 ;  /* 0x0000000116169836 */ /* 0x000fc40000000000 */
[----:B0-----:R-:W-:Y:S02]  /*2c20*/  HFMA2 R30, -RZ, RZ, 0, 0 ;  /* 0x00000000ff1e7431 */ /* 0x001fe400000001ff */
[----:B------:R-:W-:Y:S01]  /*2c30*/  IMAD R14, R21, R13, R14 ;  /* 0x0000000d150e7224 */ /* 0x000fe200078e020e */
[----:B------:R-:W-:Y:S01]  /*2c40*/  ISETP.GE.AND P0, PT, R20, RZ, PT ;  /* 0x000000ff1400720c */ /* 0x000fe20003f06270 */
[----:B-1----:R-:W-:Y:S01]  /*2c50*/  IMAD.MOV R13, RZ, RZ, -R31 ;  /* 0x000000ffff0d7224 */ /* 0x002fe200078e0a1f */
[----:B------:R-:W-:Y:S01]  /*2c60*/  IABS R20, R8 ;  /* 0x0000000800147213 */ /* 0x000fe20000000000 */
[----:B------:R-:W-:Y:S01]  /*2c70*/  @P4 VIADD R22, R22, 0x1 ;  /* 0x0000000116164836 */ /* 0x000fe20000000000 */
[----:B------:R-:W-:Y:S01]  /*2c80*/  ISETP.GT.U32.AND P1, PT, R15, R14, PT ;  /* 0x0000000e0f00720c */ /* 0x000fe20003f24070 */
[----:B------:R-:W-:Y:S02]  /*2c90*/  IMAD R13, R13, R16, RZ ;  /* 0x000000100d0d7224 */ /* 0x000fe400078e02ff */
[----:B------:R-:W-:-:S02]  /*2ca0*/  @P6 VIADD R29, R29, 0x1 ;  /* 0x000000011d1d6836 */ /* 0x000fc40000000000 */
[----:B------:R-:W-:Y:S01]  /*2cb0*/  IMAD.HI.U32 R30, R31, R13, R30 ;  /* 0x0000000d1f1e7227 */ /* 0x000fe200078e001e */
[----:B--2---:R-:W-:Y:S02]  /*2cc0*/  MOV R32, RZ ;  /* 0x000000ff00207202 */ /* 0x004fe40000000f00 */
[----:B------:R-:W-:Y:S01]  /*2cd0*/  IABS R13, R6 ;  /* 0x00000006000d7213 */ /* 0x000fe20000000000 */
[----:B---3--:R-:W-:Y:S02]  /*2ce0*/  IMAD.MOV R18, RZ, RZ, -R33 ;  /* 0x000000ffff127224 */ /* 0x008fe400078e0a21 */
[----:B------:R-:W-:Y:S01]  /*2cf0*/  @!P0 IMAD.MOV R22, RZ, RZ, -R22 ;  /* 0x000000ffff168224 */ /* 0x000fe200078e0a16 */
[----:B------:R-:W-:Y:S01]  /*2d00*/  @!P3 LOP3.LUT R22, RZ, R7, RZ, 0x33, !PT ;  /* 0x00000007ff16b212 */ /* 0x000fe200078e33ff */
[----:B------:R-:W-:Y:S01]  /*2d10*/  IMAD R23, R18, R19, RZ ;  /* 0x0000001312177224 */ /* 0x000fe200078e02ff */
[----:B------:R-:W-:Y:S01]  /*2d20*/  IADD3 R13, PT, PT, RZ, -R13, RZ ;  /* 0x8000000dff0d7210 */ /* 0x000fe20007ffe0ff */
[----:B------:R-:W-:Y:S01]  /*2d30*/  @!P2 IMAD.MOV R29, RZ, RZ, -R29 ;  /* 0x000000ffff1da224 */ /* 0x000fe200078e0a1d */
[----:B------:R-:W-:Y:S01]  /*2d40*/  @!P5 LOP3.LUT R29, RZ, R11, RZ, 0x33, !PT ;  /* 0x0000000bff1dd212 */ /* 0x000fe200078e33ff */
[----:B------:R-:W-:Y:S01]  /*2d50*/  IMAD.HI.U32 R23, R33, R23, R32 ;  /* 0x0000001721177227 */ /* 0x000fe200078e0020 */
[----:B------:R-:W-:-:S02]  /*2d60*/  IABS R18, R22 ;  /* 0x0000001600127213 */ /* 0x000fc40000000000 */
[----:B------:R-:W-:Y:S01]  /*2d70*/  IABS R26, R29 ;  /* 0x0000001d001a7213 */ /* 0x000fe20000000000 */
[----:B------:R-:W-:Y:S01]  /*2d80*/  IMAD.MOV R20, RZ, RZ, -R20 ;  /* 0x000000ffff147224 */ /* 0x000fe200078e0a14 */
[----:B------:R-:W-:Y:S01]  /*2d90*/  ISETP.NE.AND P2, PT, R17, RZ, PT ;  /* 0x000000ff1100720c */ /* 0x000fe20003f45270 */
[----:B------:R-:W-:Y:S01]  /*2da0*/  IMAD.HI.U32 R30, R30, R18, RZ ;  /* 0x000000121e1e7227 */ /* 0x000fe200078e00ff */
[----:B------:R-:W-:-:S03]  /*2db0*/  ISETP.NE.AND P5, PT, R8, RZ, PT ;  /* 0x000000ff0800720c */ /* 0x000fc60003fa5270 */
        /* <DEDUP_REMOVED lines=8> */
[----:B------:R-:W-:-:S04]  /*2e40*/  LOP3.LUT R14, R2, R17, RZ, 0x3c, !PT ;  /* 0x00000011020e7212 */ /* 0x000fc800078e3cff */
        /* <DEDUP_REMOVED lines=9> */
[----:B------:R-:W-:Y:S01]  /*2ee0*/  IMAD.WIDE R14, R14, UR5, RZ ;  /* 0x000000050e0e7c25 */ /* 0x000fe2000f8e02ff */
        /* <DEDUP_REMOVED lines=11> */
[----:B------:R-:W-:Y:S01]  /*2fa0*/  IMAD.WIDE.U32 R18, R0, UR15, R18 ;  /* 0x0000000f00127c25 */ /* 0x000fe2000f8e0012 */
[----:B------:R-:W-:-:S03]  /*2fb0*/  UIMAD UR15, UR8, UR15, URZ ;  /* 0x0000000f080f72a4 */ /* 0x000fc6000f8e02ff */
[----:B------:R-:W-:Y:S02]  /*2fc0*/  IMAD.MOV R21, RZ, RZ, -R21 ;  /* 0x000000ffff157224 */ /* 0x000fe400078e0a15 */
[----:B------:R-:W-:Y:S01]  /*2fd0*/  @!P2 IMAD.MOV R23, RZ, RZ, -R23 ;  /* 0x000000ffff17a224 */ /* 0x000fe200078e0a17 */
[----:B------:R-:W-:Y:S01]  /*2fe0*/  @!P5 LOP3.LUT R23, RZ, R8, RZ, 0x33, !PT ;  /* 0x00000008ff17d212 */ /* 0x000fe200078e33ff */
[----:B------:R-:W-:Y:S02]  /*2ff0*/  @!P0 IMAD.MOV R30, RZ, RZ, -R30 ;  /* 0x000000ffff1e8224 */ /* 0x000fe400078e0a1e */
[----:B------:R-:W-:Y:S01]  /*3000*/  IMAD R19, R0, UR17, R19 ;  /* 0x0000001100137c24 */ /* 0x000fe2000f8e0213 */
[----:B------:R-:W-:Y:S01]  /*3010*/  @!P1 LOP3.LUT R30, RZ, R6, RZ, 0x33, !PT ;  /* 0x00000006ff1e9212 */ /* 0x000fe200078e33ff */
[----:B------:R-:W-:Y:S01]  /*3020*/  IMAD R21, R17, R21, R2 ;  /* 0x0000001511157224 */ /* 0x000fe200078e0202 */
[----:B------:R-:W-:Y:S01]  /*3030*/  IADD3 R0, PT, PT, -R22, RZ, RZ ;  /* 0x000000ff16007210 */ /* 0x000fe20007ffe1ff */
[----:B------:R-:W-:Y:S01]  /*3040*/  IMAD.MOV R2, RZ, RZ, -R23 ;  /* 0x000000ffff027224 */ /* 0x000fe200078e0a17 */
[----:B------:R-:W-:Y:S01]  /*3050*/  UIMAD UR17, UR6, UR4, URZ ;  /* 0x00000004061172a4 */ /* 0x000fe2000f8e02ff */
[----:B------:R-:W-:Y:S01]  /*3060*/  IADD3 R11, PT, PT, -R30, RZ, RZ ;  /* 0x000000ff1e0b7210 */ /* 0x000fe20007ffe1ff */
[----:B------:R-:W-:Y:S01]  /*3070*/  IMAD.WIDE R18, R21, UR4, R18 ;  /* 0x0000000415127c25 */ /* 0x000fe2000f8e0212 */
        /* <DEDUP_REMOVED lines=19> */
.L_x_359:
[----:B------:R-:W0:Y:S01]  /*31b0*/  LDC.64 R2, c[0x0][0x420] ;  /* 0x00010800ff027b82 */ /* 0x000e220000000a00 */
[----:B------:R-:W-:-:S05]  /*31c0*/  IADD3 R0, PT, PT, R12, UR13, RZ ;  /* 0x0000000d0c007c10 */ /* 0x000fca000fffe0ff */
[----:B0-----:R-:W-:-:S05]  /*31d0*/  IMAD.WIDE.U32 R2, R0, 0x4, R2 ;  /* 0x0000000400027825 */ /* 0x001fca00078e0002 */
[----:B------:R1:W-:Y:S02]  /*31e0*/  STG.E desc[UR10][R2.64], R24 ;  /* 0x0000001802007986 */ /* 0x0003e4000c10190a */
.L_x_358:
[----:B------:R-:W-:Y:S05]  /*31f0*/  BSYNC.RECONVERGENT B1 ;  /* 0x0000000000017941 */ /* 0x000fea0003800200 */
.L_x_357:
        /* <DEDUP_REMOVED lines=14> */
.L_x_366:
[----:B------:R-:W-:Y:S05]  /*32e0*/  BSYNC.RECONVERGENT B0 ;  /* 0x0000000000007941 */ /* 0x000fea0003800200 */
.L_x_365:
[----:B------:R-:W-:Y:S01]  /*32f0*/  BAR.SYNC.DEFER_BLOCKING 0x0 ;  /* 0x0000000000007b1d */ /* 0x000fe20000010000 */
[----:B------:R-:W-:Y:S01]  /*3300*/  UISETP.GE.AND UP0, UPT, UR6, 0x1, UPT ;  /* 0x000000010600788c */ /* 0x000fe2000bf06270 */
[----:B------:R-:W-:Y:S02]  /*3310*/  HFMA2 R0, -RZ, RZ, 0, 0 ;  /* 0x00000000ff007431 */ /* 0x000fe400000001ff */
[----:B------:R-:W-:Y:S01]  /*3320*/  IMAD.SHL.U32 R7, R4, 0x4, RZ ;  /* 0x0000000404077824 */ /* 0x000fe200078e00ff */
[----:B012---:R-:W-:Y:S01]  /*3330*/  CS2R R2, SRZ ;  /* 0x0000000000027805 */ /* 0x007fe2000001ff00 */
[----:B------:R-:W-:-:S04]  /*3340*/  IMAD.MOV.U32 R5, RZ, RZ, RZ ;  /* 0x000000ffff057224 */ /* 0x000fc800078e00ff */
        /* <DEDUP_REMOVED lines=8> */
[----:B------:R-:W-:Y:S02]  /*33d0*/  UIADD3 UR15, UPT, UPT, UR14, -UR13, URZ ;  /* 0x8000000d0e0f7290 */ /* 0x000fe4000fffe0ff */
[----:B------:R-:W-:-:S02]  /*33e0*/  ULOP3.LUT UR9, UR6, 0x3, URZ, 0xc0, !UPT ;  /* 0x0000000306097892 */ /* 0x000fc4000f8ec0ff */
[----:B0-----:R-:W-:Y:S02]  /*33f0*/  UIMAD UR7, UR13, UR12, URZ ;  /* 0x0000000c0d0772a4 */ /* 0x001fe4000f8e02ff */
[----:B------:R-:W-:-:S04]  /*3400*/  UIMAD UR12, UR14, UR12, URZ ;  /* 0x0000000c0e0c72a4 */ /* 0x000fc8000f8e02ff */
[----:B------:R-:W-:Y:S01]  /*3410*/  IMAD.U32 R15, RZ, RZ, UR7 ;  /* 0x00000007ff0f7e24 */ /* 0x000fe2000f8e00ff */
[----:B------:R-:W-:-:S04]  /*3420*/  LEA R0, P0, R0, UR7, 0x2 ;  /* 0x0000000700007c11 */ /* 0x000fc8000f8010ff */
[----:B------:R-:W-:Y:S02]  /*3430*/  LEA.HI.X.SX32 R15, R15, RZ, 0x1, P0 ;  /* 0x000000ff0f0f7211 */ /* 0x000fe400000f0eff */
[----:B-1----:R-:W-:-:S04]  /*3440*/  LEA R14, P0, R0, UR4, 0x2 ;  /* 0x00000004000e7c11 */ /* 0x002fc8000f8010ff */
        /* <DEDUP_REMOVED lines=27> */
.L_x_371:
        /* <DEDUP_REMOVED lines=133> */
.L_x_370:
        /* <DEDUP_REMOVED lines=73> */
.L_x_372:
[----:B------:R-:W-:-:S09]  /*42e0*/  UISETP.NE.OR UP1, UPT, UR5, URZ, UP1 ;  /* 0x000000ff0500728c */ /* 0x000fd20008f25670 */
[----:B------:R-:W-:Y:S05]  /*42f0*/  BRA.U !UP1, `(.L_x_368) ;  /* 0x0000000109947547 */ /* 0x000fea000b800000 */
.L_x_369:
[----:B------:R-:W-:-:S13]  /*4300*/  ISETP.GE.AND P0, PT, R12, UR15, PT ;  /* 0x0000000f0c007c0c */ /* 0x000fda000bf06270 */
.L_x_373:
        /* <DEDUP_REMOVED lines=36> */
.L_x_368:
        /* <DEDUP_REMOVED lines=10> */
.L_x_374:
        /* <DEDUP_REMOVED lines=12> */
.L_x_367:
[----:B------:R-:W-:-:S04]  /*46b0*/  IADD3 R12, PT, PT, R12, UR13, RZ ;  /* 0x0000000d0c0c7c10 */ /* 0x000fc8000fffe0ff */
[----:B------:R-:W-:-:S13]  /*46c0*/  ISETP.GE.AND P0, PT, R12, UR14, PT ;  /* 0x0000000e0c007c0c */ /* 0x000fda000bf06270 */
[----:B------:R-:W-:Y:S05]  /*46d0*/  @P0 EXIT ;  /* 0x000000000000094d */ /* 0x000fea0003800000 */
[----:B------:R-:W-:Y:S01]  /*46e0*/  IABS R10, UR8 ;  /* 0x00000008000a7c13 */ /* 0x000fe20008000000 */
        /* <DEDUP_REMOVED lines=77> */
        .weak           $__internal_9_$__cuda_sm20_div_s64
        .type           $__internal_9_$__cuda_sm20_div_s64,@function
        .size           $__internal_9_$__cuda_sm20_div_s64,(.L_x_14889 - $__internal_9_$__cuda_sm20_div_s64)
$__internal_9_$__cuda_sm20_div_s64:
        /* <DEDUP_REMOVED lines=56> */
[CC--:B------:R-:W-:Y:S01]  /*4f40*/  ISETP.GE.U32.AND P2, PT, R13.reuse, R26.reuse, PT ;  /* 0x0000001a0d00720c */ /* 0x0c0fe20003f46070 */
        /* <DEDUP_REMOVED lines=13> */
[----:B------:R-:W-:Y:S01]  /*5020*/  ISETP.GE.U32.AND.EX P0, PT, R15, R27, PT, P0 ;  /* 0x0000001b0f00720c */ /* 0x000fe20003f06100 */
[----:B------:R-:W-:Y:S01]  /*5030*/  IMAD.MOV.U32 R15, RZ, RZ, 0x0 ;  /* 0x00000000ff0f7424 */ /* 0x000fe200078e00ff */
        /* <DEDUP_REMOVED lines=11> */
[----:B------:R-:W-:Y:S01]  /*50f0*/  SEL R13, R14, 0xffffffff, P0 ;  /* 0xffffffff0e0d7807 */ /* 0x000fe20000000000 */
[----:B------:R-:W-:Y:S01]  /*5100*/  IMAD.MOV.U32 R14, RZ, RZ, R18 ;  /* 0x000000ffff0e7224 */ /* 0x000fe200078e0012 */
[----:B------:R-:W-:-:S03]  /*5110*/  SEL R10, R10, 0xffffffff, P0 ;  /* 0xffffffff0a0a7807 */ /* 0x000fc60000000000 */
[----:B------:R-:W-:Y:S05]  /*5120*/  RET.REL.NODEC R14 `(_ZN5flash32flash_fwd_splitkv_combine_kernelI23Flash_fwd_kernel_traitsILi128ELi64ELi128ELi4ELb0ELb0EN7cutlass6half_tE19Flash_kernel_traitsILi128ELi64ELi128ELi4ES3_EELi4ELi5ELb1EEEvNS_16Flash_fwd_paramsE) ;  /* 0xffffffac0eb47950 */ /* 0x000fea0003c3ffff */
.L_x_375:
        /* <DEDUP_REMOVED lines=13> */
.L_x_14889:


//--------------------- .text._ZN5flash32flash_fwd_splitkv_combine_kernelI23Flash_fwd_kernel_traitsILi128ELi64ELi128ELi4ELb0ELb0EN7cutlass6half_tE19Flash_kernel_traitsILi128ELi64ELi128ELi4ES3_EELi4ELi4ELb1EEEvNS_16Flash_fwd_paramsE --------------------------
	.section	.text._ZN5flash32flash_fwd_splitkv_combine_kernelI23Flash_fwd_kernel_traitsILi128ELi64ELi128ELi4ELb0ELb0EN7cutlass6half_tE19Flash_kernel_traitsILi128ELi64ELi128ELi4ES3_EELi4ELi4ELb1EEEvNS_16Flash_fwd_paramsE,"ax",@progbits
	.align	128
        .global         _ZN5flash32flash_fwd_splitkv_combine_kernelI23Flash_fwd_kernel_traitsILi128ELi64ELi128ELi4ELb0ELb0EN7cutlass6half_tE19Flash_kernel_traitsILi128ELi64ELi128ELi4ES3_EELi4ELi4ELb1EEEvNS_16Flash_fwd_paramsE
        .type           _ZN5flash32flash_fwd_splitkv_combine_kernelI23Flash_fwd_kernel_traitsILi128ELi64ELi128ELi4ELb0ELb0EN7cutlass6half_tE19Flash_kernel_traitsILi128ELi64ELi128ELi4ES3_EELi4ELi4ELb1EEEvNS_16Flash_fwd_paramsE,@function
        .size           _ZN5flash32flash_fwd_splitkv_combine_kernelI23Flash_fwd_kernel_traitsILi128ELi64ELi128ELi4ELb0ELb0EN7cutlass6half_tE19Flash_kernel_traitsILi128ELi64ELi128ELi4ES3_EELi4ELi4ELb1EEEvNS_16Flash_fwd_paramsE,(.L_x_14890 - _ZN5flash32flash_fwd_splitkv_combine_kernelI23Flash_fwd_kernel_traitsILi128ELi64ELi128ELi4ELb0ELb0EN7cutlass6half_tE19Flash_kernel_traitsILi128ELi64ELi128ELi4ES3_EELi4ELi4ELb1EEEvNS_16Flash_fwd_paramsE)
        .other          _ZN5flash32flash_fwd_splitkv_combine_kernelI23Flash_fwd_kernel_traitsILi128ELi64ELi128ELi4ELb0ELb0EN7cutlass6half_tE19Flash_kernel_traitsILi128ELi64ELi128ELi4ES3_EELi4ELi4ELb1EEEvNS_16Flash_fwd_paramsE,@"STO_CUDA_ENTRY STV_DEFAULT"
_ZN5flash32flash_fwd_splitkv_combine_kernelI23Flash_fwd_kernel_traitsILi128ELi64ELi128ELi4ELb0ELb0EN7cutlass6half_tE19Flash_kernel_traitsILi128ELi64ELi128ELi4ES3_EELi4ELi4ELb1EEEvNS_16Flash_fwd_paramsE:
.text._ZN5flash32flash_fwd_splitkv_combine_kernelI23Flash_fwd_kernel_traitsILi128ELi64ELi128ELi4ELb0ELb0EN7cutlass6half_tE19Flash_kernel_traitsILi128ELi64ELi128ELi4ES3_EELi4ELi4ELb1EEEvNS_16Flash_fwd_paramsE:
        /* <DEDUP_REMOVED lines=38> */
.L_x_376:
[----:B------:R-:W-:Y:S01]  /*0260*/  IMAD.U32 R14, RZ, RZ, UR16 ;  /* 0x00000010ff0e7e24 */ /* 0x000fe2000f8e00ff */
[----:B------:R-:W-:Y:S01]  /*0270*/  MOV R18, UR14 ;  /* 0x0000000e00127c02 */ /* 0x000fe20008000f00 */
[----:B------:R-:W-:Y:S01]  /*0280*/  IMAD.U32 R19, RZ, RZ, UR17 ;  /* 0x00000011ff137e24 */ /* 0x000fe2000f8e00ff */
[----:B------:R-:W-:Y:S02]  /*0290*/  MOV R17, UR9 ;  /* 0x0000000900117c02 */ /* 0x000fe40008000f00 */
[----:B------:R-:W-:Y:S02]  /*02a0*/  MOV R16, 0x2c0 ;  /* 0x000002c000107802 */ /* 0x000fe40000000f00 */
[----:B------:R-:W-:Y:S05]  /*02b0*/  CALL.REL.NOINC `($__internal_10_$__cuda_sm20_div_s64) ;  /* 0x0000004800407944 */ /* 0x000fea0003c00000 */
.L_x_377:
        /* <DEDUP_REMOVED lines=30> */
.L_x_379:
[----:B------:R-:W-:Y:S01]  /*04a0*/  IMAD.MOV.U32 R14, RZ, RZ, R10 ;  /* 0x000000ffff0e7224 */ /* 0x000fe200078e000a */
[----:B------:R-:W-:Y:S02]  /*04b0*/  MOV R19, R11 ;  /* 0x0000000b00137202 */ /* 0x000fe40000000f00 */
[----:B------:R-:W-:Y:S02]  /*04c0*/  MOV R16, 0x4e0 ;  /* 0x000004e000107802 */ /* 0x000fe40000000f00 */
[----:B------:R-:W-:Y:S05]  /*04d0*/  CALL.REL.NOINC `($__internal_10_$__cuda_sm20_div_s64) ;  /* 0x0000004400b87944 */ /* 0x000fea0003c00000 */
[----:B------:R-:W-:Y:S02]  /*04e0*/  MOV R4, R10 ;  /* 0x0000000a00047202 */ /* 0x000fe40000000f00 */
[----:B------:R-:W-:Y:S02]  /*04f0*/  MOV R5, R11 ;  /* 0x0000000b00057202 */ /* 0x000fe40000000f00 */
.L_x_380:
[----:B------:R-:W-:Y:S05]  /*0500*/  BSYNC.RECONVERGENT B0 ;  /* 0x0000000000007941 */ /* 0x000fea0003800200 */
.L_x_378:
        /* <DEDUP_REMOVED lines=57> */
.L_x_382:
[----:B------:R-:W-:Y:S01]  /*08a0*/  IMAD.MOV.U32 R14, RZ, RZ, R18 ;  /* 0x000000ffff0e7224 */ /* 0x000fe200078e0012 */
[----:B------:R-:W-:Y:S01]  /*08b0*/  MOV R18, R9 ;  /* 0x0000000900127202 */ /* 0x000fe20000000f00 */
[----:B------:R-:W-:Y:S01]  /*08c0*/  IMAD.MOV.U32 R19, RZ, RZ, R17 ;  /* 0x000000ffff137224 */ /* 0x000fe200078e0011 */
[----:B------:R-:W-:Y:S02]  /*08d0*/  MOV R17, R25 ;  /* 0x0000001900117202 */ /* 0x000fe40000000f00 */
[----:B------:R-:W-:Y:S02]  /*08e0*/  MOV R16, 0x900 ;  /* 0x0000090000107802 */ /* 0x000fe40000000f00 */
[----:B------:R-:W-:Y:S05]  /*08f0*/  CALL.REL.NOINC `($__internal_10_$__cuda_sm20_div_s64) ;  /* 0x0000004000b07944 */ /* 0x000fea0003c00000 */
.L_x_383:
[----:B------:R-:W-:Y:S05]  /*0900*/  BSYNC.RECONVERGENT B0 ;  /* 0x0000000000007941 */ /* 0x000fea0003800200 */
.L_x_381:
        /* <DEDUP_REMOVED lines=46> */
[----:B0-----:R-:W-:-:S03]  /*0bf0*/  VIADD R6, R6, 0xffffffe ;  /* 0x0ffffffe06067836 */ /* 0x001fc60000000000 */
[----:B------:R-:W-:Y:S02]  /*0c00*/  ULOP3.LUT UR22, UR6, UR11, URZ, 0x3c, !UPT ;  /* 0x0000000b06167292 */ /* 0x000fe4000f8e3cff */
[----:B------:R-:W-:Y:S01]  /*0c10*/  IMAD.U32 R2, RZ, RZ, UR6 ;  /* 0x00000006ff027e24 */ /* 0x000fe2000f8e00ff */
[----:B------:R-:W-:-:S03]  /*0c20*/  ULOP3.LUT UR6, UR6, UR5, URZ, 0x3c, !UPT ;  /* 0x0000000506067292 */ /* 0x000fc6000f8e3cff */
[----:B------:R-:W-:Y:S02]  /*0c30*/  ISETP.LE.AND P0, PT, RZ, UR22, PT ;  /* 0x00000016ff007c0c */ /* 0x000fe4000bf03270 */
        /* <DEDUP_REMOVED lines=20> */
[----:B------:R-:W-:Y:S01]  /*0d80*/  ISETP.LT.U32.AND P1, PT, R0, UR11, PT ;  /* 0x0000000b00007c0c */ /* 0x000fe2000bf21070 */
[----:B------:R-:W-:-:S04]  /*0d90*/  UIADD3 UR18, UPT, UPT, -UR19, URZ, URZ ;  /* 0x000000ff13127290 */ /* 0x000fc8000fffe1ff */
[----:B------:R-:W-:-:S04]  /*0da0*/  UIMAD UR18, UR20, UR18, UR21 ;  /* 0x00000012141272a4 */ /* 0x000fc8000f8e0215 */
[----:B------:R-:W-:-:S04]  /*0db0*/  UISETP.GT.U32.AND UP1, UPT, UR20, UR18, UPT ;  /* 0x000000121400728c */ /* 0x000fc8000bf24070 */
[----:B------:R-:W-:Y:S02]  /*0dc0*/  @!P1 VIADD R0, R0, -UR11 ;  /* 0x8000000b00009c36 */ /* 0x000fe40008000000 */
[----:B------:R-:W-:Y:S01]  /*0dd0*/  @!P1 VIADD R3, R3, 0x1 ;  /* 0x0000000103039836 */ /* 0x000fe20000000000 */
[----:B------:R-:W-:Y:S01]  /*0de0*/  ISETP.NE.AND P1, PT, RZ, UR7, PT ;  /* 0x00000007ff007c0c */ /* 0x000fe2000bf25270 */
[----:B0-----:R-:W-:Y:S01]  /*0df0*/  UISETP.NE.AND UP0, UPT, UR12, URZ, UPT ;  /* 0x000000ff0c00728c */ /* 0x001fe2000bf05270 */
[----:B------:R-:W-:Y:S02]  /*0e00*/  ISETP.GE.U32.AND P2, PT, R0, UR11, PT ;  /* 0x0000000b00007c0c */ /* 0x000fe4000bf46070 */
[----:B------:R-:W-:Y:S02]  /*0e10*/  @!UP1 UIADD3 UR18, UPT, UPT, UR18, -UR20, URZ ;  /* 0x8000001412129290 */ /* 0x000fe4000fffe0ff */
[----:B------:R-:W-:Y:S02]  /*0e20*/  USEL UR13, UR13, 0x1, !UP0 ;  /* 0x000000010d0d7887 */ /* 0x000fe4000c000000 */
[----:B------:R-:W-:-:S02]  /*0e30*/  UISETP.GE.U32.AND UP3, UPT, UR18, UR20, UPT ;  /* 0x000000141200728c */ /* 0x000fc4000bf66070 */
[----:B------:R-:W-:Y:S02]  /*0e40*/  UISETP.GE.AND UP0, UPT, UR6, URZ, UPT ;  /* 0x000000ff0600728c */ /* 0x000fe4000bf06270 */
[----:B------:R-:W-:-:S03]  /*0e50*/  @!UP1 UIADD3 UR19, UPT, UPT, UR19, 0x1, URZ ;  /* 0x0000000113139890 */ /* 0x000fc6000fffe0ff */
[----:B------:R-:W-:Y:S01]  /*0e60*/  @P2 VIADD R3, R3, 0x1 ;  /* 0x0000000103032836 */ /* 0x000fe20000000000 */
[----:B------:R-:W-:Y:S02]  /*0e70*/  UISETP.NE.AND UP1, UPT, UR10, URZ, UPT ;  /* 0x000000ff0a00728c */ /* 0x000fe4000bf25270 */
[----:B------:R-:W-:Y:S01]  /*0e80*/  USHF.R.S32.HI UR10, URZ, 0x1f, UR7 ;  /* 0x0000001fff0a7899 */ /* 0x000fe20008011407 */
[----:B------:R-:W-:Y:S01]  /*0e90*/  @!P0 IMAD.MOV R3, RZ, RZ, -R3 ;  /* 0x000000ffff038224 */ /* 0x000fe200078e0a03 */
[----:B------:R-:W-:Y:S01]  /*0ea0*/  @!P1 LOP3.LUT R3, RZ, UR11, RZ, 0x33, !PT ;  /* 0x0000000bff039c12 */ /* 0x000fe2000f8e33ff */
[----:B------:R-:W-:Y:S02]  /*0eb0*/  @UP3 UIADD3 UR19, UPT, UPT, UR19, 0x1, URZ ;  /* 0x0000000113133890 */ /* 0x000fe4000fffe0ff */
[----:B------:R-:W-:Y:S01]  /*0ec0*/  USEL UR6, URZ, 0x1, !UP1 ;  /* 0x00000001ff067887 */ /* 0x000fe2000c800000 */
[----:B------:R-:W-:Y:S01]  /*0ed0*/  ISETP.LT.U32.AND P0, PT, R10, R3, PT ;  /* 0x000000030a00720c */ /* 0x000fe20003f01070 */
[----:B------:R-:W-:Y:S01]  /*0ee0*/  @!UP0 UIADD3 UR19, UPT, UPT, -UR19, URZ, URZ ;  /* 0x000000ff13138290 */ /* 0x000fe2000fffe1ff */
[----:B------:R-:W-:Y:S01]  /*0ef0*/  SHF.R.S32.HI R7, RZ, 0x1f, R3 ;  /* 0x0000001fff077819 */ /* 0x000fe20000011403 */
[----:B------:R-:W-:-:S02]  /*0f00*/  ULOP3.LUT UR6, UR10, UR6, URZ, 0xfc, !UPT ;  /* 0x000000060a067292 */ /* 0x000fc4000f8efcff */
[----:B------:R-:W-:Y:S01]  /*0f10*/  @!UP2 ULOP3.LUT UR19, URZ, UR5, URZ, 0x33, !UPT ;  /* 0x00000005ff13a292 */ /* 0x000fe2000f8e33ff */
        /* <DEDUP_REMOVED lines=26> */
.L_x_385:
[----:B------:R-:W-:Y:S01]  /*10c0*/  IMAD.MOV.U32 R14, RZ, RZ, R10 ;  /* 0x000000ffff0e7224 */ /* 0x000fe200078e000a */
[----:B------:R-:W-:Y:S01]  /*10d0*/  MOV R18, R8 ;  /* 0x0000000800127202 */ /* 0x000fe20000000f00 */
[----:B------:R-:W-:Y:S01]  /*10e0*/  IMAD.MOV.U32 R19, RZ, RZ, R11 ;  /* 0x000000ffff137224 */ /* 0x000fe200078e000b */
[----:B------:R-:W-:Y:S02]  /*10f0*/  MOV R17, R0 ;  /* 0x0000000000117202 */ /* 0x000fe40000000f00 */
[----:B------:R-:W-:Y:S02]  /*1100*/  MOV R16, 0x1120 ;  /* 0x0000112000107802 */ /* 0x000fe40000000f00 */
[----:B------:R-:W-:Y:S05]  /*1110*/  CALL.REL.NOINC `($__internal_10_$__cuda_sm20_div_s64) ;  /* 0x0000003800a87944 */ /* 0x000fea0003c00000 */
[----:B------:R-:W-:Y:S02]  /*1120*/  MOV R32, R10 ;  /* 0x0000000a00207202 */ /* 0x000fe40000000f00 */
[----:B------:R-:W-:Y:S02]  /*1130*/  MOV R33, R11 ;  /* 0x0000000b00217202 */ /* 0x000fe40000000f00 */
.L_x_386:
[----:B------:R-:W-:Y:S05]  /*1140*/  BSYNC.RECONVERGENT B0 ;  /* 0x0000000000007941 */ /* 0x000fea0003800200 */
.L_x_384:
        /* <DEDUP_REMOVED lines=57> */
.L_x_388:
[----:B------:R-:W-:Y:S01]  /*14e0*/  IMAD.MOV.U32 R14, RZ, RZ, R4 ;  /* 0x000000ffff0e7224 */ /* 0x000fe200078e0004 */
[----:B------:R-:W-:Y:S01]  /*14f0*/  MOV R19, R5 ;  /* 0x0000000500137202 */ /* 0x000fe20000000f00 */
[----:B------:R-:W-:Y:S01]  /*1500*/  IMAD.MOV.U32 R18, RZ, RZ, R6 ;  /* 0x000000ffff127224 */ /* 0x000fe200078e0006 */
[----:B------:R-:W-:Y:S02]  /*1510*/  MOV R16, 0x1530 ;  /* 0x0000153000107802 */ /* 0x000fe40000000f00 */
[----:B------:R-:W-:Y:S05]  /*1520*/  CALL.REL.NOINC `($__internal_10_$__cuda_sm20_div_s64) ;  /* 0x0000003400a47944 */ /* 0x000fea0003c00000 */
[----:B------:R-:W-:Y:S02]  /*1530*/  MOV R20, R10 ;  /* 0x0000000a00147202 */ /* 0x000fe40000000f00 */
[----:B------:R-:W-:Y:S02]  /*1540*/  MOV R21, R11 ;  /* 0x0000000b00157202 */ /* 0x000fe40000000f00 */
.L_x_389:
[----:B------:R-:W-:Y:S05]  /*1550*/  BSYNC.RECONVERGENT B0 ;  /* 0x0000000000007941 */ /* 0x000fea0003800200 */
.L_x_387:
[----:B------:R-:W0:Y:S01]  /*1560*/  LDCU UR5, c[0x0][0x434] ;  /* 0x00008680ff0577ac */ /* 0x000e220008000800 */
[----:B------:R-:W1:Y:S01]  /*1570*/  S2R R7, SR_TID.X ;  /* 0x0000000000077919 */ /* 0x000e620000002100 */
[----:B------:R-:W-:Y:S01]  /*1580*/  BSSY.RECONVERGENT B0, `(.L_x_390) ;  /* 0x0000046000007945 */ /* 0x000fe20003800200 */
[----:B------:R-:W-:Y:S01]  /*1590*/  IMAD.MOV.U32 R23, RZ, RZ, -0x800000 ;  /* 0xff800000ff177424 */ /* 0x000fe200078e00ff */
[----:B------:R-:W2:Y:S01]  /*15a0*/  LDCU UR18, c[0x0][0x534] ;  /* 0x0000a680ff1277ac */ /* 0x000ea20008000800 */
        /* <DEDUP_REMOVED lines=8> */
[----:B------:R-:W-:Y:S02]  /*1630*/  SHF.R.U32.HI R15, RZ, 0x2, R7 ;  /* 0x00000002ff0f7819 */ /* 0x000fe40000011607 */
[----:B------:R-:W-:-:S03]  /*1640*/  LOP3.LUT R24, R7, 0xf, RZ, 0xc0, !PT ;  /* 0x0000000f07187812 */ /* 0x000fc600078ec0ff */
[----:B0-----:R-:W0:Y:S02]  /*1650*/  MUFU.RCP R10, R12 ;  /* 0x0000000c000a7308 */ /* 0x001e240000001000 */
[----:B0-----:R-:W-:Y:S02]  /*1660*/  VIADD R10, R10, 0xffffffe ;  /* 0x0ffffffe0a0a7836 */ /* 0x001fe40000000000 */
[----:B------:R-:W-:-:S04]  /*1670*/  IMAD.MOV.U32 R12, RZ, RZ, -0x800000 ;  /* 0xff800000ff0c7424 */ /* 0x000fc800078e00ff */
[----:B------:R-:W0:Y:S02]  /*1680*/  F2I.FTZ.U32.TRUNC.NTZ R11, R10 ;  /* 0x0000000a000b7305 */ /* 0x000e24000021f000 */
[--C-:B0-----:R-:W-:Y:S02]  /*1690*/  IMAD.MOV R3, RZ, RZ, -R11.reuse ;  /* 0x000000ffff037224 */ /* 0x101fe400078e0a0b */
[----:B------:R-:W-:Y:S02]  /*16a0*/  IMAD.MOV.U32 R10, RZ, RZ, RZ ;  /* 0x000000ffff0a7224 */ /* 0x000fe400078e00ff */
[----:B------:R-:W-:Y:S01]  /*16b0*/  IMAD R4, R3, R5, RZ ;  /* 0x0000000503047224 */ /* 0x000fe200078e02ff */
[----:B------:R-:W-:Y:S02]  /*16c0*/  IABS R3, R2 ;  /* 0x0000000200037213 */ /* 0x000fe40000000000 */
[----:B------:R-:W-:Y:S01]  /*16d0*/  LOP3.LUT R2, R2, UR5, RZ, 0x3c, !PT ;  /* 0x0000000502027c12 */ /* 0x000fe2000f8e3cff */
[----:B------:R-:W-:-:S03]  /*16e0*/  IMAD.HI.U32 R4, R11, R4, R10 ;  /* 0x000000040b047227 */ /* 0x000fc600078e000a */
[----:B------:R-:W-:-:S03]  /*16f0*/  ISETP.GE.AND P2, PT, R2, RZ, PT ;  /* 0x000000ff0200720c */ /* 0x000fc60003f46270 */
        /* <DEDUP_REMOVED lines=11> */
[----:B0-----:R-:W-:Y:S02]  /*17b0*/  @!P1 LEA R2, R4, R5, 0x18 ;  /* 0x0000000504029211 */ /* 0x001fe400078ec0ff */
[----:B------:R-:W-:Y:S02]  /*17c0*/  @!P1 SHF.L.U32 R5, R7, 0x2, RZ ;  /* 0x0000000207059819 */ /* 0x000fe400000006ff */
[----:B------:R-:W-:Y:S01]  /*17d0*/  @!P1 MOV R4, 0x400 ;  /* 0x0000040000049802 */ /* 0x000fe20000000f00 */
[----:B------:R-:W-:Y:S01]  /*17e0*/  @!P1 IMAD R2, R15, 0x14, R2 ;  /* 0x000000140f029824 */ /* 0x000fe200078e0202 */
[----:B------:R-:W-:Y:S01]  /*17f0*/  @!P1 LOP3.LUT R5, R5, 0xc, RZ, 0xc0, !PT ;  /* 0x0000000c05059812 */ /* 0x000fe200078ec0ff */
[----:B------:R-:W-:Y:S01]  /*1800*/  @P3 VIADD R13, R13, 0x1 ;  /* 0x000000010d0d3836 */ /* 0x000fe20000000000 */
[----:B-1----:R-:W-:-:S03]  /*1810*/  @!P1 LEA R3, R3, R4, 0x18 ;  /* 0x0000000403039211 */ /* 0x002fc600078ec0ff */
[----:B------:R-:W-:Y:S01]  /*1820*/  @!P2 IMAD.MOV R13, RZ, RZ, -R13 ;  /* 0x000000ffff0da224 */ /* 0x000fe200078e0a0d */
[----:B------:R-:W-:Y:S01]  /*1830*/  @!P0 LOP3.LUT R13, RZ, UR5, RZ, 0x33, !PT ;  /* 0x00000005ff0d8c12 */ /* 0x000fe2000f8e33ff */
[----:B------:R-:W-:Y:S01]  /*1840*/  @!P1 IMAD.IADD R5, R2, 0x1, R5 ;  /* 0x0000000102059824 */ /* 0x000fe200078e0205 */
[----:B--2---:R-:W-:Y:S01]  /*1850*/  ISETP.GE.AND P0, PT, R15, UR18, PT ;  /* 0x000000120f007c0c */ /* 0x004fe2000bf06270 */
[----:B------:R-:W-:Y:S01]  /*1860*/  @!P1 IMAD R3, R24, 0x14, R3 ;  /* 0x0000001418039824 */ /* 0x000fe200078e0203 */
[----:B------:R-:W-:Y:S01]  /*1870*/  SHF.R.U32.HI R2, RZ, 0x4, R7 ;  /* 0x00000004ff027819 */ /* 0x000fe20000011607 */
[----:B------:R-:W-:Y:S01]  /*1880*/  IMAD R10, R13, UR10, RZ ;  /* 0x0000000a0d0a7c24 */ /* 0x000fe2000f8e02ff */
[----:B------:R-:W0:Y:S02]  /*1890*/  LDCU.64 UR10, c[0x0][0x358] ;  /* 0x00006b00ff0a77ac */ /* 0x000e240008000a00 */
[----:B------:R-:W-:Y:S02]  /*18a0*/  @!P1 LEA R4, R2, R3, 0x2 ;  /* 0x0000000302049211 */ /* 0x000fe400078e10ff */
        /* <DEDUP_REMOVED lines=19> */
.L_x_391:
[----:B0-----:R-:W-:Y:S05]  /*19e0*/  BSYNC.RECONVERGENT B0 ;  /* 0x0000000000007941 */ /* 0x001fea0003800200 */
.L_x_390:
[----:B-----5:R0:W-:Y:S01]  /*19f0*/  @!P1 STS [R5], R12 ;  /* 0x0000000c05009388 */ /* 0x0201e20000000800 */
[----:B------:R-:W0:Y:S08]  /*1a00*/  LDC R15, c[0x0][0x3e0] ;  /* 0x0000f800ff0f7b82 */ /* 0x000e300000000800 */
[----:B------:R-:W-:Y:S01]  /*1a10*/  BAR.SYNC.DEFER_BLOCKING 0x0 ;  /* 0x0000000000007b1d */ /* 0x000fe20000010000 */
[----:B------:R-:W-:-:S05]  /*1a20*/  ISETP.NE.AND P5, PT, R10, RZ, PT ;  /* 0x000000ff0a00720c */ /* 0x000fca0003fa5270 */
[----:B------:R-:W-:Y:S01]  /*1a30*/  BSSY.RECONVERGENT B1, `(.L_x_392) ;  /* 0x0000179000017945 */ /* 0x000fe20003800200 */
[----:B0-----:R-:W-:Y:S01]  /*1a40*/  IABS R12, R15 ;  /* 0x0000000f000c7213 */ /* 0x001fe20000000000 */
[----:B------:R-:W1:Y:S01]  /*1a50*/  I2F.RP R5, R17 ;  /* 0x0000001100057306 */ /* 0x000e620000209400 */
[----:B------:R-:W0:Y:S07]  /*1a60*/  @!P1 LDS R23, [R4] ;  /* 0x0000000004179984 */ /* 0x000e2e0000000800 */
[----:B-1----:R-:W1:Y:S02]  /*1a70*/  MUFU.RCP R26, R5 ;  /* 0x00000005001a7308 */ /* 0x002e640000001000 */
[----:B-1----:R-:W-:Y:S01]  /*1a80*/  VIADD R26, R26, 0xffffffe ;  /* 0x0ffffffe1a1a7836 */ /* 0x002fe20000000000 */
[----:B------:R-:W-:-:S05]  /*1a90*/  IABS R5, R14 ;  /* 0x0000000e00057213 */ /* 0x000fca0000000000 */
[----:B------:R1:W-:Y:S01]  /*1aa0*/  F2I.FTZ.U32.TRUNC.NTZ R27, R26 ;  /* 0x0000001a001b7305 */ /* 0x0003e2000021f000 */
[----:B0-----:R-:W0:Y:S01]  /*1ab0*/  SHFL.BFLY PT, R16, R23, 0x8, 0x1f ;  /* 0x0d001f0017107f89 */ /* 0x001e2200000e0000 */
[----:B-1----:R-:W-:Y:S01]  /*1ac0*/  IMAD.MOV.U32 R26, RZ, RZ, RZ ;  /* 0x000000ffff1a7224 */ /* 0x002fe200078e00ff */
[----:B0-----:R-:W-:-:S05]  /*1ad0*/  FMNMX.FTZ R16, R16, R23, !PT ;  /* 0x0000001710107209 */ /* 0x001fca0007810000 */
[----:B------:R-:W0:Y:S02]  /*1ae0*/  SHFL.BFLY PT, R11, R16, 0x4, 0x1f ;  /* 0x0c801f00100b7f89 */ /* 0x000e2400000e0000 */
[----:B0-----:R-:W-:Y:S02]  /*1af0*/  FMNMX.FTZ R11, R16, R11, !PT ;  /* 0x0000000b100b7209 */ /* 0x001fe40007810000 */
[----:B------:R-:W0:Y:S03]  /*1b00*/  I2F.RP R16, R12 ;  /* 0x0000000c00107306 */ /* 0x000e260000209400 */
[----:B------:R-:W1:Y:S05]  /*1b10*/  SHFL.BFLY PT, R18, R11, 0x2, 0x1f ;  /* 0x0c401f000b127f89 */ /* 0x000e6a00000e0000 */
[----:B0-----:R-:W0:Y:S01]  /*1b20*/  MUFU.RCP R28, R16 ;  /* 0x00000010001c7308 */ /* 0x001e220000001000 */
[----:B-1----:R-:W-:-:S05]  /*1b30*/  FMNMX.FTZ R18, R11, R18, !PT ;  /* 0x000000120b127209 */ /* 0x002fca0007810000 */
[----:B------:R-:W1:Y:S01]  /*1b40*/  SHFL.BFLY PT, R3, R18, 0x1, 0x1f ;  /* 0x0c201f0012037f89 */ /* 0x000e6200000e0000 */
[----:B0-----:R-:W-:Y:S02]  /*1b50*/  VIADD R28, R28, 0xffffffe ;  /* 0x0ffffffe1c1c7836 */ /* 0x001fe40000000000 */
[----:B------:R-:W-:Y:S02]  /*1b60*/  IMAD.MOV R16, RZ, RZ, -R27 ;  /* 0x000000ffff107224 */ /* 0x000fe400078e0a1b */
[----:B------:R-:W0:Y:S02]  /*1b70*/  F2I.FTZ.U32.TRUNC.NTZ R29, R28 ;  /* 0x0000001c001d7305 */ /* 0x000e24000021f000 */
[----:B------:R-:W-:-:S04]  /*1b80*/  IMAD R16, R16, R17, RZ ;  /* 0x0000001110107224 */ /* 0x000fc800078e02ff */
[----:B------:R-:W-:-:S04]  /*1b90*/  IMAD.HI.U32 R16, R27, R16, R26 ;  /* 0x000000101b107227 */ /* 0x000fc800078e001a */
[----:B0-----:R-:W-:Y:S02]  /*1ba0*/  IMAD.MOV R11, RZ, RZ, -R29 ;  /* 0x000000ffff0b7224 */ /* 0x001fe400078e0a1d */
[----:B------:R-:W-:Y:S01]  /*1bb0*/  HFMA2 R28, -RZ, RZ, 0, 0 ;  /* 0x00000000ff1c7431 */ /* 0x000fe200000001ff */
[----:B-1----:R-:W-:Y:S01]  /*1bc0*/  FMNMX.FTZ R3, R18, R3, !PT ;  /* 0x0000000312037209 */ /* 0x002fe20007810000 */
[----:B------:R-:W-:-:S03]  /*1bd0*/  IMAD R11, R11, R12, RZ ;  /* 0x0000000c0b0b7224 */ /* 0x000fc600078e02ff */
[----:B------:R-:W-:Y:S01]  /*1be0*/  FSETP.NEU.FTZ.AND P0, PT, R3, -INF , PT ;  /* 0xff8000000300780b */ /* 0x000fe20003f1d000 */
[----:B------:R-:W-:-:S03]  /*1bf0*/  IMAD.HI.U32 R11, R29, R11, R28 ;  /* 0x0000000b1d0b7227 */ /* 0x000fc600078e001c */
[----:B------:R-:W-:-:S03]  /*1c00*/  FSEL R4, R3, RZ, P0 ;  /* 0x000000ff03047208 */ /* 0x000fc60000000000 */
[----:B------:R-:W-:-:S04]  /*1c10*/  IMAD.HI.U32 R11, R11, R5, RZ ;  /* 0x000000050b0b7227 */ /* 0x000fc800078e00ff */
[----:B------:R-:W-:-:S04]  /*1c20*/  FADD.FTZ R3, -R4, R23 ;  /* 0x0000001704037221 */ /* 0x000fc80000010100 */
        /* <DEDUP_REMOVED lines=26> */
[----:B------:R-:W-:-:S09]  /*1dd0*/  ISETP.GE.U32.AND P4, PT, R5, R12, PT ;  /* 0x0000000c0500720c */ /* 0x000fd20003f86070 */
[----:B------:R-:W-:Y:S01]  /*1de0*/  @P2 VIADD R22, R22, 0x1 ;  /* 0x0000000116162836 */ /* 0x000fe20000000000 */
[----:B------:R-:W-:Y:S02]  /*1df0*/  ISETP.GE.AND P2, PT, R14, RZ, PT ;  /* 0x000000ff0e00720c */ /* 0x000fe40003f46270 */
[----:B------:R-:W-:Y:S01]  /*1e00*/  SHF.R.S32.HI R14, RZ, 0x1f, R10 ;  /* 0x0000001fff0e7819 */ /* 0x000fe2000001140a */
[----:B------:R-:W-:Y:S02]  /*1e10*/  @P4 VIADD R11, R11, 0x1 ;  /* 0x000000010b0b4836 */ /* 0x000fe40000000000 */
[----:B------:R-:W-:Y:S02]  /*1e20*/  IMAD.MOV.U32 R5, RZ, RZ, R22 ;  /* 0x000000ffff057224 */ /* 0x000fe400078e0016 */
[----:B------:R-:W-:Y:S01]  /*1e30*/  IMAD.MOV.U32 R22, RZ, RZ, 0x7f800000 ;  /* 0x7f800000ff167424 */ /* 0x000fe200078e00ff */
[----:B------:R-:W-:Y:S01]  /*1e40*/  MOV R12, R11 ;  /* 0x0000000b000c7202 */ /* 0x000fe20000000f00 */
[----:B------:R-:W-:Y:S01]  /*1e50*/  @!P3 IMAD.MOV R5, RZ, RZ, -R5 ;  /* 0x000000ffff05b224 */ /* 0x000fe200078e0a05 */
[----:B------:R-:W-:-:S02]  /*1e60*/  ISETP.NE.AND P3, PT, R13, RZ, PT ;  /* 0x000000ff0d00720c */ /* 0x000fc40003f65270 */
[----:B------:R-:W-:Y:S01]  /*1e70*/  @!P5 LOP3.LUT R5, RZ, R17, RZ, 0x33, !PT ;  /* 0x00000011ff05d212 */ /* 0x000fe200078e33ff */
[----:B0-----:R-:W-:Y:S01]  /*1e80*/  FADD.FTZ R3, R18, R3 ;  /* 0x0000000312037221 */ /* 0x001fe20000010000 */
[----:B------:R-:W-:Y:S01]  /*1e90*/  @!P2 IMAD.MOV R12, RZ, RZ, -R12 ;  /* 0x000000ffff0ca224 */ /* 0x000fe200078e0a0c */
[----:B------:R-:W-:Y:S02]  /*1ea0*/  @!P0 LOP3.LUT R12, RZ, R15, RZ, 0x33, !PT ;  /* 0x0000000fff0c8212 */ /* 0x000fe400078e33ff */
[----:B------:R-:W-:Y:S02]  /*1eb0*/  LOP3.LUT P0, RZ, R7, 0x3cf, RZ, 0xc0, !PT ;  /* 0x000003cf07ff7812 */ /* 0x000fe4000780c0ff */
[----:B------:R-:W-:Y:S01]  /*1ec0*/  FSETP.NE.FTZ.AND P1, PT, R3, RZ, PT ;  /* 0x000000ff0300720b */ /* 0x000fe20003f35000 */
[----:B------:R-:W-:Y:S01]  /*1ed0*/  IMAD R12, R12, UR13, RZ ;  /* 0x0000000d0c0c7c24 */ /* 0x000fe2000f8e02ff */
[----:B------:R-:W-:Y:S02]  /*1ee0*/  SEL R13, RZ, 0x1, !P3 ;  /* 0x00000001ff0d7807 */ /* 0x000fe40005800000 */
[----:B------:R-:W-:-:S02]  /*1ef0*/  ISETP.LT.U32.AND P2, PT, R20, R5, PT ;  /* 0x000000051400720c */ /* 0x000fc40003f41070 */
[----:B------:R-:W-:Y:S02]  /*1f00*/  SHF.R.S32.HI R17, RZ, 0x1f, R5 ;  /* 0x0000001fff117819 */ /* 0x000fe40000011405 */
[----:B------:R-:W-:Y:S02]  /*1f10*/  LOP3.LUT R13, R14, R13, RZ, 0xfc, !PT ;  /* 0x0000000d0e0d7212 */ /* 0x000fe400078efcff */
[----:B------:R-:W-:-:S03]  /*1f20*/  ISETP.LT.AND.EX P2, PT, R21, R17, PT, P2 ;  /* 0x000000111500720c */ /* 0x000fc60003f41320 */
[----:B------:R-:W0:Y:S01]  /*1f30*/  @P1 MUFU.LG2 R11, R3 ;  /* 0x00000003000b1308 */ /* 0x000e220000000c00 */
[----:B------:R-:W-:Y:S01]  /*1f40*/  SEL R5, R20, R5, P2 ;  /* 0x0000000514057207 */ /* 0x000fe20001000000 */
[----:B0-----:R-:W-:Y:S01]  /*1f50*/  @P1 FFMA.FTZ R22, R11, 0.69314718246459960938, R4 ;  /* 0x3f3172180b161823 */ /* 0x001fe20000010004 */
[----:B------:R-:W-:Y:S02]  /*1f60*/  IMAD R3, R13, R12, RZ ;  /* 0x0000000c0d037224 */ /* 0x000fe400078e02ff */
[----:B------:R-:W-:Y:S01]  /*1f70*/  IMAD R4, R10, UR12, RZ ;  /* 0x0000000c0a047c24 */ /* 0x000fe2000f8e02ff */
        /* <DEDUP_REMOVED lines=29> */
[----:B------:R-:W-:Y:S01]  /*2150*/  HFMA2 R10, -RZ, RZ, 0, 0 ;  /* 0x00000000ff0a7431 */ /* 0x000fe200000001ff */
[----:B------:R-:W-:Y:S01]  /*2160*/  LEA.HI R13, R7, UR15, RZ, 0x1c ;  /* 0x0000000f070d7c11 */ /* 0x000fe2000f8fe0ff */
[----:B------:R-:W-:Y:S01]  /*2170*/  HFMA2 R31, -RZ, RZ, 0, 0 ;  /* 0x00000000ff1f7431 */ /* 0x000fe200000001ff */
[----:B------:R-:W-:-:S04]  /*2180*/  ISETP.NE.U32.AND P0, PT, R30, RZ, PT ;  /* 0x000000ff1e00720c */ /* 0x000fc80003f05070 */
[----:B0-----:R-:W0:Y:S02]  /*2190*/  MUFU.RCP R12, R14 ;  /* 0x0000000e000c7308 */ /* 0x001e240000001000 */
[----:B0-----:R-:W-:-:S06]  /*21a0*/  VIADD R12, R12, 0xffffffe ;  /* 0x0ffffffe0c0c7836 */ /* 0x001fcc0000000000 */
        /* <DEDUP_REMOVED lines=17> */
.L_x_395:
[----:B------:R-:W-:Y:S01]  /*22c0*/  LEA.HI R2, R7, UR15, RZ, 0x1c ;  /* 0x0000000f07027c11 */ /* 0x000fe2000f8fe0ff */
[----:B------:R-:W-:Y:S01]  /*22d0*/  IMAD.MOV.U32 R19, RZ, RZ, RZ ;  /* 0x000000ffff137224 */ /* 0x000fe200078e00ff */
[----:B------:R-:W-:Y:S02]  /*22e0*/  MOV R18, R30 ;  /* 0x0000001e00127202 */ /* 0x000fe40000000f00 */
[----:B------:R-:W-:Y:S01]  /*22f0*/  MOV R16, 0x2320 ;  /* 0x0000232000107802 */ /* 0x000fe20000000f00 */
[----:B------:R-:W-:Y:S02]  /*2300*/  IMAD.MOV.U32 R14, RZ, RZ, R2 ;  /* 0x000000ffff0e7224 */ /* 0x000fe400078e0002 */
[----:B------:R-:W-:Y:S05]  /*2310*/  CALL.REL.NOINC `($__internal_10_$__cuda_sm20_div_s64) ;  /* 0x0000002800287944 */ /* 0x000fea0003c00000 */
[----:B------:R-:W-:Y:S02]  /*2320*/  IADD3 R13, PT, PT, -R10, RZ, RZ ;  /* 0x000000ff0a0d7210 */ /* 0x000fe40007ffe1ff */
[----:B------:R-:W-:-:S03]  /*2330*/  MOV R31, R11 ;  /* 0x0000000b001f7202 */ /* 0x000fc60000000f00 */
[----:B------:R-:W-:Y:S01]  /*2340*/  IMAD R12, R30, R13, R2 ;  /* 0x0000000d1e0c7224 */ /* 0x000fe200078e0202 */
[----:B------:R-:W-:-:S07]  /*2350*/  MOV R30, R10 ;  /* 0x0000000a001e7202 */ /* 0x000fce0000000f00 */
.L_x_396:
        /* <DEDUP_REMOVED lines=59> */
.L_x_398:
[----:B------:R-:W-:Y:S01]  /*2710*/  IMAD.MOV.U32 R14, RZ, RZ, R30 ;  /* 0x000000ffff0e7224 */ /* 0x000fe200078e001e */
[----:B------:R-:W-:Y:S01]  /*2720*/  MOV R19, R31 ;  /* 0x0000001f00137202 */ /* 0x000fe20000000f00 */
[----:B------:R-:W-:Y:S01]  /*2730*/  IMAD.MOV.U32 R18, RZ, RZ, R34 ;  /* 0x000000ffff127224 */ /* 0x000fe200078e0022 */
[----:B------:R-:W-:Y:S02]  /*2740*/  MOV R16, 0x2760 ;  /* 0x0000276000107802 */ /* 0x000fe40000000f00 */
[----:B------:R-:W-:Y:S05]  /*2750*/  CALL.REL.NOINC `($__internal_10_$__cuda_sm20_div_s64) ;  /* 0x0000002400187944 */ /* 0x000fea0003c00000 */
[----:B------:R-:W-:-:S05]  /*2760*/  IADD3 R11, PT, PT, -R10, RZ, RZ ;  /* 0x000000ff0a0b7210 */ /* 0x000fca0007ffe1ff */
[----:B------:R-:W-:Y:S02]  /*2770*/  IMAD R30, R11, R34, R30 ;  /* 0x000000220b1e7224 */ /* 0x000fe400078e021e */
.L_x_399:
[----:B------:R-:W-:Y:S05]  /*2780*/  BSYNC.RECONVERGENT B0 ;  /* 0x0000000000007941 */ /* 0x000fea0003800200 */
.L_x_397:
[----:B------:R-:W-:Y:S01]  /*2790*/  IABS R20, R9 ;  /* 0x0000000900147213 */ /* 0x000fe20000000000 */
[----:B------:R-:W0:Y:S01]  /*27a0*/  LDCU.U8 UR17, c[0x0][0x549] ;  /* 0x0000a920ff1177ac */ /* 0x000e220008000000 */
[----:B------:R-:W-:Y:S02]  /*27b0*/  IABS R16, R6 ;  /* 0x0000000600107213 */ /* 0x000fe40000000000 */
[----:B------:R-:W1:Y:S01]  /*27c0*/  I2F.U32.RP R11, R20 ;  /* 0x00000014000b7306 */ /* 0x000e620000209000 */
[----:B------:R-:W-:Y:S01]  /*27d0*/  IABS R13, R15 ;  /* 0x0000000f000d7213 */ /* 0x000fe20000000000 */
[----:B------:R-:W2:Y:S01]  /*27e0*/  LDCU.64 UR4, c[0x0][0x430] ;  /* 0x00008600ff0477ac */ /* 0x000ea20008000a00 */
[----:B------:R-:W-:Y:S02]  /*27f0*/  IABS R17, R8 ;  /* 0x0000000800117213 */ /* 0x000fe40000000000 */
[----:B------:R-:W-:Y:S01]  /*2800*/  IABS R14, R5 ;  /* 0x00000005000e7213 */ /* 0x000fe20000000000 */
[----:B------:R-:W-:Y:S01]  /*2810*/  UIMAD UR18, UR7, UR12, URZ ;  /* 0x0000000c071272a4 */ /* 0x000fe2000f8e02ff */
[----:B------:R-:W-:Y:S01]  /*2820*/  ISETP.NE.AND P5, PT, R9, RZ, PT ;  /* 0x000000ff0900720c */ /* 0x000fe20003fa5270 */
[----:B------:R-:W3:Y:S01]  /*2830*/  I2F.U32.RP R12, R16 ;  /* 0x00000010000c7306 */ /* 0x000ee20000209000 */
[----:B0-----:R-:W-:-:S07]  /*2840*/  UISETP.NE.AND UP0, UPT, UR17, URZ, UPT ;  /* 0x000000ff1100728c */ /* 0x001fce000bf05270 */
[----:B-1----:R-:W0:Y:S01]  /*2850*/  MUFU.RCP R11, R11 ;  /* 0x0000000b000b7308 */ /* 0x002e220000001000 */
[----:B--2---:R-:W-:-:S07]  /*2860*/  USEL UR4, UR4, 0x1, UP0 ;  /* 0x0000000104047887 */ /* 0x004fce0008000000 */
        /* <DEDUP_REMOVED lines=10> */
[----:B------:R-:W-:Y:S01]  /*2910*/  MUFU.RCP R29, R29 ;  /* 0x0000001d001d7308 */ /* 0x000fe20000001000 */
[----:B------:R-:W-:Y:S02]  /*2920*/  IMAD.MOV.U32 R18, RZ, RZ, RZ ;  /* 0x000000ffff127224 */ /* 0x000fe400078e00ff */
[----:B------:R-:W-:Y:S01]  /*2930*/  IMAD R28, R11, R20, RZ ;  /* 0x000000140b1c7224 */ /* 0x000fe200078e02ff */
[----:B------:R-:W-:Y:S02]  /*2940*/  IABS R11, R6 ;  /* 0x00000006000b7213 */ /* 0x000fe40000000000 */
[----:B-1----:R-:W-:Y:S02]  /*2950*/  IADD3 R25, PT, PT, RZ, -R33, RZ ;  /* 0x80000021ff197210 */ /* 0x002fe40007ffe0ff */
[----:B------:R-:W0:Y:S01]  /*2960*/  I2F.U32.RP R26, R17 ;  /* 0x00000011001a7306 */ /* 0x000e220000209000 */
[----:B------:R-:W-:-:S04]  /*2970*/  IMAD.HI.U32 R28, R19, R28, R18 ;  /* 0x0000001c131c7227 */ /* 0x000fc800078e0012 */
[----:B------:R-:W-:Y:S01]  /*2980*/  HFMA2 R32, -RZ, RZ, 0, 0 ;  /* 0x00000000ff207431 */ /* 0x000fe200000001ff */
[----:B------:R-:W-:Y:S01]  /*2990*/  IABS R19, R30 ;  /* 0x0000001e00137213 */ /* 0x000fe20000000000 */
[----:B------:R-:W-:Y:S01]  /*29a0*/  IMAD R25, R25, R16, RZ ;  /* 0x0000001019197224 */ /* 0x000fe200078e02ff */
[----:B------:R-:W-:Y:S01]  /*29b0*/  IABS R18, R9 ;  /* 0x0000000900127213 */ /* 0x000fe20000000000 */
[----:B------:R-:W-:Y:S01]  /*29c0*/  IMAD.MOV R11, RZ, RZ, -R11 ;  /* 0x000000ffff0b7224 */ /* 0x000fe200078e0a0b */
[----:B------:R-:W1:Y:S01]  /*29d0*/  I2F.U32.RP R21, R14 ;  /* 0x0000000e00157306 */ /* 0x000e620000209000 */
[----:B------:R-:W-:-:S04]  /*29e0*/  IMAD.HI.U32 R25, R33, R25, R32 ;  /* 0x0000001921197227 */ /* 0x000fc800078e0020 */
[----:B------:R-:W-:Y:S02]  /*29f0*/  IMAD.MOV R18, RZ, RZ, -R18 ;  /* 0x000000ffff127224 */ /* 0x000fe400078e0a12 */
[----:B------:R-:W-:Y:S01]  /*2a00*/  IMAD.HI.U32 R27, R28, R19, RZ ;  /* 0x000000131c1b7227 */ /* 0x000fe200078e00ff */
[----:B0-----:R-:W0:Y:S03]  /*2a10*/  MUFU.RCP R26, R26 ;  /* 0x0000001a001a7308 */ /* 0x001e260000001000 */
[----:B------:R-:W-:Y:S02]  /*2a20*/  VIADD R29, R29, 0xffffffe ;  /* 0x0ffffffe1d1d7836 */ /* 0x000fe40000000000 */
[----:B------:R-:W-:Y:S02]  /*2a30*/  IMAD R19, R27, R18, R19 ;  /* 0x000000121b137224 */ /* 0x000fe400078e0213 */
[----:B------:R-:W-:Y:S01]  /*2a40*/  IMAD.HI.U32 R25, R25, R12, RZ ;  /* 0x0000000c19197227 */ /* 0x000fe200078e00ff */
[----:B-1----:R-:W1:Y:S02]  /*2a50*/  MUFU.RCP R21, R21 ;  /* 0x0000001500157308 */ /* 0x002e640000001000 */
[----:B------:R-:W-:Y:S01]  /*2a60*/  ISETP.GT.U32.AND P3, PT, R20, R19, PT ;  /* 0x000000131400720c */ /* 0x000fe20003f64070 */
[----:B------:R-:W-:Y:S01]  /*2a70*/  IMAD R11, R25, R11, R12 ;  /* 0x0000000b190b7224 */ /* 0x000fe200078e020c */
[----:B------:R-:W-:Y:S01]  /*2a80*/  LOP3.LUT R12, R30, R9, RZ, 0x3c, !PT ;  /* 0x000000091e0c7212 */ /* 0x000fe200078e3cff */
[----:B------:R-:W-:-:S03]  /*2a90*/  IMAD.MOV.U32 R28, RZ, RZ, RZ ;  /* 0x000000ffff1c7224 */ /* 0x000fc600078e00ff */
[----:B------:R-:W2:Y:S01]  /*2aa0*/  F2I.FTZ.U32.TRUNC.NTZ R29, R29 ;  /* 0x0000001d001d7305 */ /* 0x000ea2000021f000 */
[----:B------:R-:W-:Y:S01]  /*2ab0*/  ISETP.GT.U32.AND P1, PT, R16, R11, PT ;  /* 0x0000000b1000720c */ /* 0x000fe20003f24070 */
[----:B0-----:R-:W-:Y:S01]  /*2ac0*/  VIADD R26, R26, 0xffffffe ;  /* 0x0ffffffe1a1a7836 */ /* 0x001fe20000000000 */
[----:B------:R-:W-:Y:S02]  /*2ad0*/  ISETP.GE.AND P2, PT, R12, RZ, PT ;  /* 0x000000ff0c00720c */ /* 0x000fe40003f46270 */
[----:B------:R-:W-:Y:S02]  /*2ae0*/  IABS R12, R2 ;  /* 0x00000002000c7213 */ /* 0x000fe40000000000 */
[----:B------:R-:W-:Y:S01]  /*2af0*/  @!P3 IMAD.IADD R19, R19, 0x1, -R20 ;  /* 0x000000011313b824 */ /* 0x000fe200078e0a14 */
[----:B------:R-:W0:Y:S01]  /*2b00*/  F2I.FTZ.U32.TRUNC.NTZ R33, R26 ;  /* 0x0000001a00217305 */ /* 0x000e22000021f000 */
[----:B------:R-:W-:Y:S02]  /*2b10*/  @!P3 IADD3 R27, PT, PT, R27, 0x1, RZ ;  /* 0x000000011b1bb810 */ /* 0x000fe40007ffe0ff */
[----:B-1----:R-:W-:-:S02]  /*2b20*/  IADD3 R21, PT, PT, R21, 0xffffffe, RZ ;  /* 0x0ffffffe15157810 */ /* 0x002fc40007ffe0ff */
[----:B------:R-:W-:Y:S01]  /*2b30*/  ISETP.GE.U32.AND P6, PT, R19, R20, PT ;  /* 0x000000141300720c */ /* 0x000fe20003fc6070 */
[----:B------:R-:W-:Y:S01]  /*2b40*/  @!P1 VIADD R25, R25, 0x1 ;  /* 0x0000000119199836 */ /* 0x000fe20000000000 */
[----:B--2---:R-:W-:Y:S02]  /*2b50*/  IADD3 R18, PT, PT, RZ, -R29, RZ ;  /* 0x8000001dff127210 */ /* 0x004fe40007ffe0ff */
[----:B------:R-:W-:Y:S01]  /*2b60*/  @!P1 IADD3 R11, PT, PT, R11, -R16, RZ ;  /* 0x800000100b0b9210 */ /* 0x000fe20007ffe0ff */
[----:B------:R-:W1:Y:S01]  /*2b70*/  F2I.FTZ.U32.TRUNC.NTZ R21, R21 ;  /* 0x0000001500157305 */ /* 0x000e62000021f000 */
[----:B------:R-:W-:Y:S01]  /*2b80*/  LOP3.LUT R19, R10, R6, RZ, 0x3c, !PT ;  /* 0x000000060a137212 */ /* 0x000fe200078e3cff */
[----:B------:R-:W-:Y:S01]  /*2b90*/  IMAD R31, R18, R13, RZ ;  /* 0x0000000d121f7224 */ /* 0x000fe200078e02ff */
[----:B------:R-:W-:Y:S02]  /*2ba0*/  ISETP.GE.U32.AND P4, PT, R11, R16, PT ;  /* 0x000000100b00720c */ /* 0x000fe40003f86070 */
[----:B------:R-:W-:Y:S01]  /*2bb0*/  IABS R18, R15 ;  /* 0x0000000f00127213 */ /* 0x000fe20000000000 */
[----:B------:R-:W-:Y:S01]  /*2bc0*/  IMAD.HI.U32 R31, R29, R31, R28 ;  /* 0x0000001f1d1f7227 */ /* 0x000fe200078e001c */
[----:B------:R-:W-:-:S02]  /*2bd0*/  ISETP.GE.AND P0, PT, R19, RZ, PT ;  /* 0x000000ff1300720c */ /* 0x000fc40003f06270 */
[----:B------:R-:W-:Y:S01]  /*2be0*/  ISETP.NE.AND P3, PT, R6, RZ, PT ;  /* 0x000000ff0600720c */ /* 0x000fe20003f65270 */
[----:B0-----:R-:W-:Y:S01]  /*2bf0*/  IMAD.MOV R11, RZ, RZ, -R33 ;  /* 0x000000ffff0b7224 */ /* 0x001fe200078e0a21 */
[----:B------:R-:W-:Y:S01]  /*2c00*/  @P6 IADD3 R27, PT, PT, R27, 0x1, RZ ;  /* 0x000000011b1b6810 */ /* 0x000fe20007ffe0ff */
[----:B------:R-:W-:Y:S01]  /*2c10*/  IMAD.MOV R18, RZ, RZ, -R18 ;  /* 0x000000ffff127224 */ /* 0x000fe200078e0a12 */
[----:B------:R-:W-:Y:S01]  /*2c20*/  MOV R20, RZ ;  /* 0x000000ff00147202 */ /* 0x000fe20000000f00 */
[----:B------:R-:W-:-:S04]  /*2c30*/  IMAD.HI.U32 R31, R31, R12, RZ ;  /* 0x0000000c1f1f7227 */ /* 0x000fc800078e00ff */
[----:B------:R-:W-:Y:S02]  /*2c40*/  IMAD.MOV.U32 R16, RZ, RZ, R11 ;  /* 0x000000ffff107224 */ /* 0x000fe400078e000b */
[----:B------:R-:W-:Y:S01]  /*2c50*/  IMAD R12, R31, R18, R12 ;  /* 0x000000121f0c7224 */ /* 0x000fe200078e020c */
[----:B------:R-:W-:Y:S01]  /*2c60*/  IABS R18, R8 ;  /* 0x0000000800127213 */ /* 0x000fe20000000000 */
[----:B-1----:R-:W-:Y:S02]  /*2c70*/  IMAD.MOV R11, RZ, RZ, -R21 ;  /* 0x000000ffff0b7224 */ /* 0x002fe400078e0a15 */
[----:B------:R-:W-:Y:S01]  /*2c80*/  @P4 VIADD R25, R25, 0x1 ;  /* 0x0000000119194836 */ /* 0x000fe20000000000 */
[----:B------:R-:W-:Y:S01]  /*2c90*/  ISETP.GT.U32.AND P1, PT, R13, R12, PT ;  /* 0x0000000c0d00720c */ /* 0x000fe20003f24070 */
[----:B------:R-:W-:Y:S01]  /*2ca0*/  IMAD R19, R16, R17, RZ ;  /* 0x0000001110137224 */ /* 0x000fe200078e02ff */
[----:B------:R-:W-:Y:S01]  /*2cb0*/  ISETP.NE.AND P4, PT, R15, RZ, PT ;  /* 0x000000ff0f00720c */ /* 0x000fe20003f85270 */
        /* <DEDUP_REMOVED lines=11> */
[----:B------:R-:W-:Y:S01]  /*2d70*/  @!P1 IADD3 R12, PT, PT, R12, -R13, RZ ;  /* 0x8000000d0c0c9210 */ /* 0x000fe20007ffe0ff */
[----:B------:R-:W-:Y:S02]  /*2d80*/  IMAD.MOV R18, RZ, RZ, -R18 ;  /* 0x000000ffff127224 */ /* 0x000fe400078e0a12 */
[----:B------:R-:W-:Y:S01]  /*2d90*/  IMAD.HI.U32 R32, R32, R19, RZ ;  /* 0x0000001320207227 */ /* 0x000fe200078e00ff */
[----:B------:R-:W-:Y:S02]  /*2da0*/  ISETP.GE.U32.AND P2, PT, R12, R13, PT ;  /* 0x0000000d0c00720c */ /* 0x000fe40003f46070 */
[----:B------:R-:W-:Y:S01]  /*2db0*/  LOP3.LUT R12, R2, R15, RZ, 0x3c, !PT ;  /* 0x0000000f020c7212 */ /* 0x000fe200078e3cff */
[----:B------:R-:W-:-:S02]  /*2dc0*/  IMAD.MOV R11, RZ, RZ, -R11 ;  /* 0x000000ffff0b7224 */ /* 0x000fc400078e0a0b */
[----:B------:R-:W-:Y:S01]  /*2dd0*/  IMAD.HI.U32 R20, R20, R16, RZ ;  /* 0x0000001014147227 */ /* 0x000fe200078e00ff */
[----:B------:R-:W-:Y:S02]  /*2de0*/  ISETP.GE.AND P0, PT, R12, RZ, PT ;  /* 0x000000ff0c00720c */ /* 0x000fe40003f06270 */
[----:B------:R-:W-:Y:S01]  /*2df0*/  LOP3.LUT R12, R27, R8, RZ, 0x3c, !PT ;  /* 0x000000081b0c7212 */ /* 0x000fe200078e3cff */
[----:B------:R-:W-:Y:S02]  /*2e00*/  IMAD R18, R32, R18, R19 ;  /* 0x0000001220127224 */ /* 0x000fe400078e0213 */
[----:B------:R-:W-:Y:S02]  /*2e10*/  IMAD R11, R20, R11, R16 ;  /* 0x0000000b140b7224 */ /* 0x000fe400078e0210 */
[----:B------:R-:W-:Y:S01]  /*2e20*/  @!P1 VIADD R31, R31, 0x1 ;  /* 0x000000011f1f9836 */ /* 0x000fe20000000000 */
[----:B------:R-:W-:Y:S02]  /*2e30*/  ISETP.GT.U32.AND P3, PT, R17, R18, PT ;  /* 0x000000121100720c */ /* 0x000fe40003f64070 */
[----:B------:R-:W-:-:S02]  /*2e40*/  ISETP.GT.U32.AND P1, PT, R14, R11, PT ;  /* 0x0000000b0e00720c */ /* 0x000fc40003f24070 */
[----:B------:R-:W-:Y:S02]  /*2e50*/  @P2 IADD3 R31, PT, PT, R31, 0x1, RZ ;  /* 0x000000011f1f2810 */ /* 0x000fe40007ffe0ff */
[----:B------:R-:W-:Y:S02]  /*2e60*/  ISETP.GE.AND P2, PT, R12, RZ, PT ;  /* 0x000000ff0c00720c */ /* 0x000fe40003f46270 */
[----:B------:R-:W-:Y:S01]  /*2e70*/  LOP3.LUT R12, R25, R5, RZ, 0x3c, !PT ;  /* 0x00000005190c7212 */ /* 0x000fe200078e3cff */
[----:B------:R-:W-:Y:S01]  /*2e80*/  @!P0 IMAD.MOV R31, RZ, RZ, -R31 ;  /* 0x000000ffff1f8224 */ /* 0x000fe200078e0a1f */
[----:B------:R-:W-:Y:S02]  /*2e90*/  @!P4 LOP3.LUT R31, RZ, R15, RZ, 0x33, !PT ;  /* 0x0000000fff1fc212 */ /* 0x000fe400078e33ff */
[----:B------:R-:W-:Y:S01]  /*2ea0*/  ISETP.GE.AND P0, PT, R12, RZ, PT ;  /* 0x000000ff0c00720c */ /* 0x000fe20003f06270 */
[----:B------:R-:W-:Y:S02]  /*2eb0*/  @!P3 IMAD.IADD R18, R18, 0x1, -R17 ;  /* 0x000000011212b824 */ /* 0x000fe400078e0a11 */
[----:B------:R-:W-:Y:S01]  /*2ec0*/  @!P1 IADD3 R11, PT, PT, R11, -R14, RZ ;  /* 0x8000000e0b0b9210 */ /* 0x000fe20007ffe0ff */
[----:B------:R-:W-:Y:S01]  /*2ed0*/  @!P3 VIADD R32, R32, 0x1 ;  /* 0x000000012020b836 */ /* 0x000fe20000000000 */
[----:B------:R-:W-:-:S02]  /*2ee0*/  ISETP.NE.AND P3, PT, R5, RZ, PT ;  /* 0x000000ff0500720c */ /* 0x000fc40003f65270 */
[----:B------:R-:W-:Y:S01]  /*2ef0*/  ISETP.GE.U32.AND P6, PT, R18, R17, PT ;  /* 0x000000111200720c */ /* 0x000fe20003fc6070 */
[----:B------:R-:W-:Y:S01]  /*2f00*/  IMAD.WIDE R16, R31, UR13, RZ ;  /* 0x0000000d1f107c25 */ /* 0x000fe2000f8e02ff */
[----:B------:R-:W-:Y:S02]  /*2f10*/  ISETP.GE.U32.AND P4, PT, R11, R14, PT ;  /* 0x0000000e0b00720c */ /* 0x000fe40003f86070 */
[----:B------:R-:W-:Y:S01]  /*2f20*/  @!P1 IADD3 R20, PT, PT, R20, 0x1, RZ ;  /* 0x0000000114149810 */ /* 0x000fe20007ffe0ff */
[----:B------:R-:W-:Y:S02]  /*2f30*/  IMAD.MOV R11, RZ, RZ, -R27 ;  /* 0x000000ffff0b7224 */ /* 0x000fe400078e0a1b */
[----:B------:R-:W-:-:S04]  /*2f40*/  IMAD.WIDE.U32 R12, R0, UR4, R16 ;  /* 0x00000004000c7c25 */ /* 0x000fc8000f8e0010 */
[----:B------:R-:W-:Y:S02]  /*2f50*/  IMAD.MOV R31, RZ, RZ, -R31 ;  /* 0x000000ffff1f7224 */ /* 0x000fe400078e0a1f */
[----:B------:R-:W-:Y:S02]  /*2f60*/  @P6 VIADD R32, R32, 0x1 ;  /* 0x0000000120206836 */ /* 0x000fe40000000000 */
[----:B------:R-:W-:Y:S01]  /*2f70*/  @P4 IADD3 R20, PT, PT, R20, 0x1, RZ ;  /* 0x0000000114144810 */ /* 0x000fe20007ffe0ff */
[----:B------:R-:W-:Y:S01]  /*2f80*/  IMAD R11, R9, R11, R30 ;  /* 0x0000000b090b7224 */ /* 0x000fe200078e021e */
[----:B------:R-:W-:Y:S01]  /*2f90*/  IADD3 R9, PT, PT, -R25, RZ, RZ ;  /* 0x000000ff19097210 */ /* 0x000fe20007ffe1ff */
[----:B------:R-:W-:Y:S01]  /*2fa0*/  @!P2 IMAD.MOV R32, RZ, RZ, -R32 ;  /* 0x000000ffff20a224 */ /* 0x000fe200078e0a20 */
[----:B------:R-:W-:Y:S01]  /*2fb0*/  @!P5 LOP3.LUT R32, RZ, R8, RZ, 0x33, !PT ;  /* 0x00000008ff20d212 */ /* 0x000fe200078e33ff */
[----:B------:R-:W-:Y:S01]  /*2fc0*/  @!P0 IMAD.MOV R20, RZ, RZ, -R20 ;  /* 0x000000ffff148224 */ /* 0x000fe200078e0a14 */
[----:B------:R-:W-:Y:S01]  /*2fd0*/  @!P3 LOP3.LUT R20, RZ, R5, RZ, 0x33, !PT ;  /* 0x00000005ff14b212 */ /* 0x000fe200078e33ff */
[----:B------:R-:W-:Y:S01]  /*2fe0*/  IMAD R13, R0, UR17, R13 ;  /* 0x00000011000d7c24 */ /* 0x000fe2000f8e020d */
[----:B------:R-:W-:Y:S01]  /*2ff0*/  UIMAD UR17, UR8, UR4, URZ ;  /* 0x00000004081172a4 */ /* 0x000fe2000f8e02ff */
[----:B------:R-:W-:Y:S01]  /*3000*/  IMAD R31, R15, R31, R2 ;  /* 0x0000001f0f1f7224 */ /* 0x000fe200078e0202 */
[----:B------:R-:W-:Y:S01]  /*3010*/  IADD3 R0, PT, PT, -R20, RZ, RZ ;  /* 0x000000ff14007210 */ /* 0x000fe20007ffe1ff */
[----:B------:R-:W-:-:S02]  /*3020*/  IMAD.MOV R2, RZ, RZ, -R32 ;  /* 0x000000ffff027224 */ /* 0x000fc400078e0a20 */
        /* <DEDUP_REMOVED lines=21> */
.L_x_394:
[----:B------:R-:W0:Y:S01]  /*3180*/  LDC.64 R4, c[0x0][0x420] ;  /* 0x00010800ff047b82 */ /* 0x000e220000000a00 */
[----:B------:R-:W-:-:S05]  /*3190*/  IADD3 R2, PT, PT, R2, UR15, RZ ;  /* 0x0000000f02027c10 */ /* 0x000fca000fffe0ff */
[----:B0-----:R-:W-:-:S05]  /*31a0*/  IMAD.WIDE.U32 R2, R2, 0x4, R4 ;  /* 0x0000000402027825 */ /* 0x001fca00078e0004 */
[----:B------:R1:W-:Y:S02]  /*31b0*/  STG.E desc[UR10][R2.64], R22 ;  /* 0x0000001602007986 */ /* 0x0003e4000c10190a */
.L_x_393:
[----:B------:R-:W-:Y:S05]  /*31c0*/  BSYNC.RECONVERGENT B1 ;  /* 0x0000000000017941 */ /* 0x000fea0003800200 */
.L_x_392:
        /* <DEDUP_REMOVED lines=17> */
.L_x_401:
[----:B------:R-:W-:Y:S05]  /*32e0*/  BSYNC.RECONVERGENT B0 ;  /* 0x0000000000007941 */ /* 0x000fea0003800200 */
.L_x_400:
[----:B------:R-:W-:Y:S01]  /*32f0*/  BAR.SYNC.DEFER_BLOCKING 0x0 ;  /* 0x0000000000007b1d */ /* 0x000fe20000010000 */
[----:B------:R-:W-:Y:S01]  /*3300*/  UISETP.GE.AND UP0, UPT, UR6, 0x1, UPT ;  /* 0x000000010600788c */ /* 0x000fe2000bf06270 */
[----:B------:R-:W-:Y:S01]  /*3310*/  HFMA2 R0, -RZ, RZ, 0, 0 ;  /* 0x00000000ff007431 */ /* 0x000fe200000001ff */
[----:B------:R-:W-:Y:S01]  /*3320*/  SHF.R.U32.HI R12, RZ, 0x5, R7 ;  /* 0x00000005ff0c7819 */ /* 0x000fe20000011607 */
[----:B------:R-:W-:Y:S01]  /*3330*/  IMAD.SHL.U32 R7, R7, 0x4, RZ ;  /* 0x0000000407077824 */ /* 0x000fe200078e00ff */
[----:B012---:R-:W-:Y:S01]  /*3340*/  CS2R R2, SRZ ;  /* 0x0000000000027805 */ /* 0x007fe2000001ff00 */
[----:B------:R-:W-:-:S04]  /*3350*/  IMAD.MOV.U32 R5, RZ, RZ, RZ ;  /* 0x000000ffff057224 */ /* 0x000fc800078e00ff */
[----:B------:R-:W-:Y:S05]  /*3360*/  BRA.U !UP0, `(.L_x_402) ;  /* 0x0000001108d07547 */ /* 0x000fea000b800000 */
[----:B------:R-:W0:Y:S01]  /*3370*/  LDCU UR12, c[0x0][0x44c] ;  /* 0x00008980ff0c77ac */ /* 0x000e220008000800 */
[----:B------:R-:W-:Y:S01]  /*3380*/  IMAD.MOV.U32 R13, RZ, RZ, RZ ;  /* 0x000000ffff0d7224 */ /* 0x000fe200078e00ff */
[----:B------:R-:W-:Y:S02]  /*3390*/  CS2R R10, SRZ ;  /* 0x00000000000a7805 */ /* 0x000fe4000001ff00 */
[----:B------:R-:W-:Y:S01]  /*33a0*/  CS2R R8, SRZ ;  /* 0x0000000000087805 */ /* 0x000fe2000001ff00 */
[----:B------:R-:W1:Y:S01]  /*33b0*/  LDCU.64 UR4, c[0x0][0x3f8] ;  /* 0x00007f00ff0477ac */ /* 0x000e620008000a00 */
[----:B------:R-:W-:Y:S02]  /*33c0*/  UISETP.GE.U32.AND UP0, UPT, UR6, 0x4, UPT ;  /* 0x000000040600788c */ /* 0x000fe4000bf06070 */
[----:B------:R-:W-:Y:S02]  /*33d0*/  UIADD3 UR13, UPT, UPT, UR16, -UR15, URZ ;  /* 0x8000000f100d7290 */ /* 0x000fe4000fffe0ff */
[----:B------:R-:W-:-:S02]  /*33e0*/  ULOP3.LUT UR9, UR6, 0x3, URZ, 0xc0, !UPT ;  /* 0x0000000306097892 */ /* 0x000fc4000f8ec0ff */
[----:B0-----:R-:W-:Y:S02]  /*33f0*/  UIMAD UR7, UR15, UR12, URZ ;  /* 0x0000000c0f0772a4 */ /* 0x001fe4000f8e02ff */
[----:B------:R-:W-:-:S04]  /*3400*/  UIMAD UR12, UR16, UR12, URZ ;  /* 0x0000000c100c72a4 */ /* 0x000fc8000f8e02ff */
[----:B------:R-:W-:Y:S01]  /*3410*/  IMAD.U32 R15, RZ, RZ, UR7 ;  /* 0x00000007ff0f7e24 */ /* 0x000fe2000f8e00ff */
[----:B------:R-:W-:-:S04]  /*3420*/  IADD3 R0, P0, PT, R7, UR7, RZ ;  /* 0x0000000707007c10 */ /* 0x000fc8000ff1e0ff */
        /* <DEDUP_REMOVED lines=29> */
.L_x_406:
        /* <DEDUP_REMOVED lines=133> */
.L_x_405:
        /* <DEDUP_REMOVED lines=73> */
.L_x_407:
[----:B------:R-:W-:-:S09]  /*42e0*/  UISETP.NE.OR UP1, UPT, UR5, URZ, UP1 ;  /* 0x000000ff0500728c */ /* 0x000fd20008f25670 */
[----:B------:R-:W-:Y:S05]  /*42f0*/  BRA.U !UP1, `(.L_x_403) ;  /* 0x0000000109947547 */ /* 0x000fea000b800000 */
.L_x_404:
[----:B------:R-:W-:-:S13]  /*4300*/  ISETP.GE.AND P0, PT, R12, UR13, PT ;  /* 0x0000000d0c007c0c */ /* 0x000fda000bf06270 */
.L_x_408:
        /* <DEDUP_REMOVED lines=36> */
.L_x_403:
        /* <DEDUP_REMOVED lines=10> */
.L_x_409:
        /* <DEDUP_REMOVED lines=12> */
.L_x_402:
        /* <DEDUP_REMOVED lines=24> */
[----:B------:R-:W-:Y:S01]  /*4830*/  LOP3.LUT R6, R13, UR8, RZ, 0x3c, !PT ;  /* 0x000000080d067c12 */ /* 0x000fe2000f8e3cff */
[----:B0-----:R-:W0:Y:S03]  /*4840*/  MUFU.RCP R4, R4 ;  /* 0x0000000400047308 */ /* 0x001e260000001000 */
[----:B------:R-:W-:Y:S02]  /*4850*/  ISETP.GT.U32.AND P1, PT, R10, R15, PT ;  /* 0x0000000f0a00720c */ /* 0x000fe40003f24070 */
[----:B------:R-:W-:-:S11]  /*4860*/  ISETP.GE.AND P0, PT, R6, RZ, PT ;  /* 0x000000ff0600720c */ /* 0x000fd60003f06270 */
[----:B------:R-:W-:Y:S01]  /*4870*/  @!P1 IMAD.IADD R15, R15, 0x1, -R10 ;  /* 0x000000010f0f9824 */ /* 0x000fe200078e0a0a */
[----:B------:R-:W-:Y:S01]  /*4880*/  @!P1 IADD3 R11, PT, PT, R11, 0x1, RZ ;  /* 0x000000010b0b9810 */ /* 0x000fe20007ffe0ff */
[----:B0-----:R-:W-:Y:S01]  /*4890*/  VIADD R14, R4, 0xffffffe ;  /* 0x0ffffffe040e7836 */ /* 0x001fe20000000000 */
[----:B------:R-:W-:Y:S02]  /*48a0*/  ISETP.NE.AND P1, PT, RZ, UR8, PT ;  /* 0x00000008ff007c0c */ /* 0x000fe4000bf25270 */
[----:B------:R-:W-:Y:S02]  /*48b0*/  ISETP.GE.U32.AND P2, PT, R15, R10, PT ;  /* 0x0000000a0f00720c */ /* 0x000fe40003f46070 */
[----:B------:R-:W0:Y:S11]  /*48c0*/  F2I.FTZ.U32.TRUNC.NTZ R15, R14 ;  /* 0x0000000e000f7305 */ /* 0x000e36000021f000 */
[----:B------:R-:W-:-:S02]  /*48d0*/  @P2 VIADD R11, R11, 0x1 ;  /* 0x000000010b0b2836 */ /* 0x000fc40000000000 */
[----:B0-----:R-:W-:-:S03]  /*48e0*/  IMAD.MOV R17, RZ, RZ, -R15 ;  /* 0x000000ffff117224 */ /* 0x001fc600078e0a0f */
[----:B------:R-:W-:Y:S02]  /*48f0*/  @!P0 IADD3 R11, PT, PT, -R11, RZ, RZ ;  /* 0x000000ff0b0b8210 */ /* 0x000fe40007ffe1ff */
[----:B------:R-:W-:Y:S01]  /*4900*/  @!P1 LOP3.LUT R11, RZ, UR8, RZ, 0x33, !PT ;  /* 0x00000008ff0b9c12 */ /* 0x000fe2000f8e33ff */
[----:B------:R-:W-:Y:S01]  /*4910*/  IMAD R6, R17, R8, RZ ;  /* 0x0000000811067224 */ /* 0x000fe200078e02ff */
[----:B------:R-:W-:-:S03]  /*4920*/  MOV R14, RZ ;  /* 0x000000ff000e7202 */ /* 0x000fc60000000f00 */
[----:B------:R-:W-:Y:S02]  /*4930*/  IMAD R10, R11, UR8, RZ ;  /* 0x000000080b0a7c24 */ /* 0x000fe4000f8e02ff */
[----:B------:R-:W-:Y:S01]  /*4940*/  IMAD.HI.U32 R6, R15, R6, R14 ;  /* 0x000000060f067227 */ /* 0x000fe200078e000e */
[----:B------:R-:W-:-:S03]  /*4950*/  LOP3.LUT R14, R7, 0x7c, RZ, 0xc0, !PT ;  /* 0x0000007c070e7812 */ /* 0x000fc600078ec0ff */
[----:B------:R-:W-:-:S05]  /*4960*/  IMAD.IADD R12, R13, 0x1, -R10 ;  /* 0x000000010d0c7824 */ /* 0x000fca00078e0a0a */
[----:B------:R-:W-:Y:S02]  /*4970*/  IABS R4, R12 ;  /* 0x0000000c00047213 */ /* 0x000fe40000000000 */
[----:B------:R-:W-:-:S03]  /*4980*/  LOP3.LUT R12, R12, R9, RZ, 0x3c, !PT ;  /* 0x000000090c0c7212 */ /* 0x000fc600078e3cff */
[----:B------:R-:W-:Y:S01]  /*4990*/  IMAD.HI.U32 R6, R6, R4, RZ ;  /* 0x0000000406067227 */ /* 0x000fe200078e00ff */
[----:B------:R-:W-:-:S03]  /*49a0*/  ISETP.GE.AND P1, PT, R12, RZ, PT ;  /* 0x000000ff0c00720c */ /* 0x000fc60003f26270 */
[----:B------:R-:W-:-:S04]  /*49b0*/  IMAD.MOV R15, RZ, RZ, -R6 ;  /* 0x000000ffff0f7224 */ /* 0x000fc800078e0a06 */
[----:B------:R-:W-:Y:S01]  /*49c0*/  IMAD R15, R8, R15, R4 ;  /* 0x0000000f080f7224 */ /* 0x000fe200078e0204 */
[----:B------:R-:W-:-:S04]  /*49d0*/  SHF.R.S32.HI R4, RZ, 0x1f, R11 ;  /* 0x0000001fff047819 */ /* 0x000fc8000001140b */
[----:B------:R-:W-:Y:S01]  /*49e0*/  ISETP.GT.U32.AND P0, PT, R8, R15, PT ;  /* 0x0000000f0800720c */ /* 0x000fe20003f04070 */
[----:B-1----:R-:W-:-:S12]  /*49f0*/  IMAD R4, R4, UR4, RZ ;  /* 0x0000000404047c24 */ /* 0x002fd8000f8e02ff */
[-C--:B------:R-:W-:Y:S01]  /*4a00*/  @!P0 IADD3 R15, PT, PT, R15, -R8.reuse, RZ ;  /* 0x800000080f0f8210 */ /* 0x080fe20007ffe0ff */
[----:B------:R-:W-:Y:S01]  /*4a10*/  @!P0 VIADD R6, R6, 0x1 ;  /* 0x0000000106068836 */ /* 0x000fe20000000000 */
[----:B------:R-:W-:Y:S02]  /*4a20*/  ISETP.NE.AND P0, PT, R9, RZ, PT ;  /* 0x000000ff0900720c */ /* 0x000fe40003f05270 */
[----:B------:R-:W-:Y:S01]  /*4a30*/  ISETP.GE.U32.AND P2, PT, R15, R8, PT ;  /* 0x000000080f00720c */ /* 0x000fe20003f46070 */
[----:B------:R-:W-:-:S03]  /*4a40*/  HFMA2 R15, -RZ, RZ, 0, 0 ;  /* 0x00000000ff0f7431 */ /* 0x000fc600000001ff */
[----:B------:R-:W-:-:S04]  /*4a50*/  IMAD.WIDE.U32 R14, R11, UR4, R14 ;  /* 0x000000040b0e7c25 */ /* 0x000fc8000f8e000e */
[----:B------:R-:W-:Y:S01]  /*4a60*/  IMAD R11, R11, UR5, R4 ;  /* 0x000000050b0b7c24 */ /* 0x000fe2000f8e0204 */
[----:B------:R-:W0:Y:S04]  /*4a70*/  LDCU.64 UR4, c[0x0][0x3f0] ;  /* 0x00007e00ff0477ac */ /* 0x000e280008000a00 */
[----:B------:R-:W-:Y:S01]  /*4a80*/  @P2 IADD3 R6, PT, PT, R6, 0x1, RZ ;  /* 0x0000000106062810 */ /* 0x000fe20007ffe0ff */
[----:B------:R-:W-:-:S04]  /*4a90*/  IMAD.IADD R15, R15, 0x1, R11 ;  /* 0x000000010f0f7824 */ /* 0x000fc800078e020b */
[----:B------:R-:W-:Y:S01]  /*4aa0*/  @!P1 IMAD.MOV R6, RZ, RZ, -R6 ;  /* 0x000000ffff069224 */ /* 0x000fe200078e0a06 */
[----:B------:R-:W-:-:S04]  /*4ab0*/  @!P0 LOP3.LUT R6, RZ, R9, RZ, 0x33, !PT ;  /* 0x00000009ff068212 */ /* 0x000fc800078e33ff */
[----:B------:R-:W-:Y:S01]  /*4ac0*/  SHF.R.S32.HI R4, RZ, 0x1f, R6 ;  /* 0x0000001fff047819 */ /* 0x000fe20000011406 */
[C---:B------:R-:W-:Y:S02]  /*4ad0*/  IMAD R10, R6.reuse, R9, R10 ;  /* 0x00000009060a7224 */ /* 0x040fe400078e020a */
[----:B---3--:R-:W-:-:S03]  /*4ae0*/  IMAD.WIDE.U32 R14, R6, UR12, R14 ;  /* 0x0000000c060e7c25 */ /* 0x008fc6000f8e000e */
[----:B------:R-:W-:Y:S01]  /*4af0*/  IADD3 R10, PT, PT, R13, -R10, RZ ;  /* 0x8000000a0d0a7210 */ /* 0x000fe20007ffe0ff */
[----:B------:R-:W-:-:S04]  /*4b00*/  IMAD R7, R4, UR12, RZ ;  /* 0x0000000c04077c24 */ /* 0x000fc8000f8e02ff */
[----:B------:R-:W-:Y:S01]  /*4b10*/  IMAD R9, R6, UR13, R7 ;  /* 0x0000000d06097c24 */ /* 0x000fe2000f8e0207 */
[----:B------:R-:W-:-:S03]  /*4b20*/  SHF.R.S32.HI R7, RZ, 0x1f, R10 ;  /* 0x0000001fff077819 */ /* 0x000fc6000001140a */
[----:B------:R-:W-:Y:S02]  /*4b30*/  IMAD.IADD R15, R15, 0x1, R9 ;  /* 0x000000010f0f7824 */ /* 0x000fe400078e0209 */
        /* <DEDUP_REMOVED lines=8> */
        .weak           $__internal_10_$__cuda_sm20_div_s64
        .type           $__internal_10_$__cuda_sm20_div_s64,@function
        .size           $__internal_10_$__cuda_sm20_div_s64,(.L_x_14890 - $__internal_10_$__cuda_sm20_div_s64)
$__internal_10_$__cuda_sm20_div_s64:
        /* <DEDUP_REMOVED lines=86> */
[----:B------:R-:W-:Y:S05]  /*5120*/  RET.REL.NODEC R12 `(_ZN5flash32flash_fwd_splitkv_combine_kernelI23Flash_fwd_kernel_traitsILi128ELi64ELi128ELi4ELb0ELb0EN7cutlass6half_tE19Flash_kernel_traitsILi128ELi64ELi128ELi4ES3_EELi4ELi4ELb1EEEvNS_16Flash_fwd_paramsE) ;  /* 0xffffffac0cb47950 */ /* 0x000fea0003c3ffff */
.L_x_410:
        /* <DEDUP_REMOVED lines=13> */
.L_x_14890:


//--------------------- .text._ZN5flash32flash_fwd_splitkv_combine_kernelI23Flash_fwd_kernel_traitsILi128ELi64ELi128ELi4ELb0ELb0EN7cutlass6half_tE19Flash_kernel_traitsILi128ELi64ELi128ELi4ES3_EELi4ELi3ELb1EEEvNS_16Flash_fwd_paramsE --------------------------
	.section	.text._ZN5flash32flash_fwd_splitkv_combine_kernelI23Flash_fwd_kernel_traitsILi128ELi64ELi128ELi4ELb0ELb0EN7cutlass6half_tE19Flash_kernel_traitsILi128ELi64ELi128ELi4ES3_EELi4ELi3ELb1EEEvNS_16Flash_fwd_paramsE,"ax",@progbits
	.align	128
        .global         _ZN5flash32flash_fwd_splitkv_combine_kernelI23Flash_fwd_kernel_traitsILi128ELi64ELi128ELi4ELb0ELb0EN7cutlass6half_tE19Flash_kernel_traitsILi128ELi64ELi128ELi4ES3_EELi4ELi3ELb1EEEvNS_16Flash_fwd_paramsE
        .type           _ZN5flash32flash_fwd_splitkv_combine_kernelI23Flash_fwd_kernel_traitsILi128ELi64ELi128ELi4ELb0ELb0EN7cutlass6half_tE19Flash_kernel_traitsILi128ELi64ELi128ELi4ES3_EELi4ELi3ELb1EEEvNS_16Flash_fwd_paramsE,@function
        .size           _ZN5flash32flash_fwd_splitkv_combine_kernelI23Flash_fwd_kernel_traitsILi128ELi64ELi128ELi4ELb0ELb0EN7cutlass6half_tE19Flash_kernel_traitsILi128ELi64ELi128ELi4ES3_EELi4ELi3ELb1EEEvNS_16Flash_fwd_paramsE,(.L_x_14891 - _ZN5flash32flash_fwd_splitkv_combine_kernelI23Flash_fwd_kernel_traitsILi128ELi64ELi128ELi4ELb0ELb0EN7cutlass6half_tE19Flash_kernel_traitsILi128ELi64ELi128ELi4ES3_EELi4ELi3ELb1EEEvNS_16Flash_fwd_paramsE)
        .other          _ZN5flash32flash_fwd_splitkv_combine_kernelI23Flash_fwd_kernel_traitsILi128ELi64ELi128ELi4ELb0ELb0EN7cutlass6half_tE19Flash_kernel_traitsILi128ELi64ELi128ELi4ES3_EELi4ELi3ELb1EEEvNS_16Flash_fwd_paramsE,@"STO_CUDA_ENTRY STV_DEFAULT"
_ZN5flash32flash_fwd_splitkv_combine_kernelI23Flash_fwd_kernel_traitsILi128ELi64ELi128ELi4ELb0ELb0EN7cutlass6half_tE19Flash_kernel_traitsILi128ELi64ELi128ELi4ES3_EELi4ELi3ELb1EEEvNS_16Flash_fwd_paramsE:
.text._ZN5flash32flash_fwd_splitkv_combine_kernelI23Flash_fwd_kernel_traitsILi128ELi64ELi128ELi4ELb0ELb0EN7cutlass6half_tE19Flash_kernel_traitsILi128ELi64ELi128ELi4ES3_EELi4ELi3ELb1EEEvNS_16Flash_fwd_paramsE:
        /* <DEDUP_REMOVED lines=38> */
.L_x_411:
[----:B------:R-:W-:Y:S01]  /*0260*/  IMAD.U32 R14, RZ, RZ, UR16 ;  /* 0x00000010ff0e7e24 */ /* 0x000fe2000f8e00ff */
[----:B------:R-:W-:Y:S01]  /*0270*/  MOV R18, UR14 ;  /* 0x0000000e00127c02 */ /* 0x000fe20008000f00 */
[----:B------:R-:W-:Y:S01]  /*0280*/  IMAD.U32 R19, RZ, RZ, UR17 ;  /* 0x00000011ff137e24 */ /* 0x000fe2000f8e00ff */
[----:B------:R-:W-:Y:S02]  /*0290*/  MOV R17, UR9 ;  /* 0x0000000900117c02 */ /* 0x000fe40008000f00 */
[----:B------:R-:W-:Y:S02]  /*02a0*/  MOV R16, 0x2c0 ;  /* 0x000002c000107802 */ /* 0x000fe40000000f00 */
[----:B------:R-:W-:Y:S05]  /*02b0*/  CALL.REL.NOINC `($__internal_11_$__cuda_sm20_div_s64) ;  /* 0x0000004800307944 */ /* 0x000fea0003c00000 */
.L_x_412:
        /* <DEDUP_REMOVED lines=30> */
.L_x_414:
[----:B------:R-:W-:Y:S01]  /*04a0*/  IMAD.MOV.U32 R14, RZ, RZ, R10 ;  /* 0x000000ffff0e7224 */ /* 0x000fe200078e000a */
[----:B------:R-:W-:Y:S02]  /*04b0*/  MOV R19, R11 ;  /* 0x0000000b00137202 */ /* 0x000fe40000000f00 */
[----:B------:R-:W-:Y:S02]  /*04c0*/  MOV R16, 0x4e0 ;  /* 0x000004e000107802 */ /* 0x000fe40000000f00 */
[----:B------:R-:W-:Y:S05]  /*04d0*/  CALL.REL.NOINC `($__internal_11_$__cuda_sm20_div_s64) ;  /* 0x0000004400a87944 */ /* 0x000fea0003c00000 */
[----:B------:R-:W-:Y:S02]  /*04e0*/  MOV R4, R10 ;  /* 0x0000000a00047202 */ /* 0x000fe40000000f00 */
[----:B------:R-:W-:Y:S02]  /*04f0*/  MOV R5, R11 ;  /* 0x0000000b00057202 */ /* 0x000fe40000000f00 */
.L_x_415:
[----:B------:R-:W-:Y:S05]  /*0500*/  BSYNC.RECONVERGENT B0 ;  /* 0x0000000000007941 */ /* 0x000fea0003800200 */
.L_x_413:
        /* <DEDUP_REMOVED lines=57> */
.L_x_417:
[----:B------:R-:W-:Y:S01]  /*08a0*/  IMAD.MOV.U32 R14, RZ, RZ, R18 ;  /* 0x000000ffff0e7224 */ /* 0x000fe200078e0012 */
[----:B------:R-:W-:Y:S01]  /*08b0*/  MOV R18, R9 ;  /* 0x0000000900127202 */ /* 0x000fe20000000f00 */
[----:B------:R-:W-:Y:S01]  /*08c0*/  IMAD.MOV.U32 R19, RZ, RZ, R17 ;  /* 0x000000ffff137224 */ /* 0x000fe200078e0011 */
[----:B------:R-:W-:Y:S02]  /*08d0*/  MOV R17, R25 ;  /* 0x0000001900117202 */ /* 0x000fe40000000f00 */
[----:B------:R-:W-:Y:S02]  /*08e0*/  MOV R16, 0x900 ;  /* 0x0000090000107802 */ /* 0x000fe40000000f00 */
[----:B------:R-:W-:Y:S05]  /*08f0*/  CALL.REL.NOINC `($__internal_11_$__cuda_sm20_div_s64) ;  /* 0x0000004000a07944 */ /* 0x000fea0003c00000 */
.L_x_418:
[----:B------:R-:W-:Y:S05]  /*0900*/  BSYNC.RECONVERGENT B0 ;  /* 0x0000000000007941 */ /* 0x000fea0003800200 */
.L_x_416:
        /* <DEDUP_REMOVED lines=123> */
.L_x_420:
[----:B------:R-:W-:Y:S01]  /*10c0*/  IMAD.MOV.U32 R14, RZ, RZ, R10 ;  /* 0x000000ffff0e7224 */ /* 0x000fe200078e000a */
[----:B------:R-:W-:Y:S01]  /*10d0*/  MOV R18, R8 ;  /* 0x0000000800127202 */ /* 0x000fe20000000f00 */
[----:B------:R-:W-:Y:S01]  /*10e0*/  IMAD.MOV.U32 R19, RZ, RZ, R11 ;  /* 0x000000ffff137224 */ /* 0x000fe200078e000b */
[----:B------:R-:W-:Y:S02]  /*10f0*/  MOV R17, R0 ;  /* 0x0000000000117202 */ /* 0x000fe40000000f00 */
[----:B------:R-:W-:Y:S02]  /*1100*/  MOV R16, 0x1120 ;  /* 0x0000112000107802 */ /* 0x000fe40000000f00 */
[----:B------:R-:W-:Y:S05]  /*1110*/  CALL.REL.NOINC `($__internal_11_$__cuda_sm20_div_s64) ;  /* 0x0000003800987944 */ /* 0x000fea0003c00000 */
[----:B------:R-:W-:Y:S02]  /*1120*/  MOV R32, R10 ;  /* 0x0000000a00207202 */ /* 0x000fe40000000f00 */
[----:B------:R-:W-:Y:S02]  /*1130*/  MOV R33, R11 ;  /* 0x0000000b00217202 */ /* 0x000fe40000000f00 */
.L_x_421:
[----:B------:R-:W-:Y:S05]  /*1140*/  BSYNC.RECONVERGENT B0 ;  /* 0x0000000000007941 */ /* 0x000fea0003800200 */
.L_x_419:
        /* <DEDUP_REMOVED lines=57> */
.L_x_423:
[----:B------:R-:W-:Y:S01]  /*14e0*/  IMAD.MOV.U32 R14, RZ, RZ, R4 ;  /* 0x000000ffff0e7224 */ /* 0x000fe200078e0004 */
[----:B------:R-:W-:Y:S01]  /*14f0*/  MOV R19, R5 ;  /* 0x0000000500137202 */ /* 0x000fe20000000f00 */
[----:B------:R-:W-:Y:S01]  /*1500*/  IMAD.MOV.U32 R18, RZ, RZ, R6 ;  /* 0x000000ffff127224 */ /* 0x000fe200078e0006 */
[----:B------:R-:W-:Y:S02]  /*1510*/  MOV R16, 0x1530 ;  /* 0x0000153000107802 */ /* 0x000fe40000000f00 */
[----:B------:R-:W-:Y:S05]  /*1520*/  CALL.REL.NOINC `($__internal_11_$__cuda_sm20_div_s64) ;  /* 0x0000003400947944 */ /* 0x000fea0003c00000 */
[----:B------:R-:W-:Y:S02]  /*1530*/  MOV R20, R10 ;  /* 0x0000000a00147202 */ /* 0x000fe40000000f00 */
[----:B------:R-:W-:Y:S02]  /*1540*/  MOV R21, R11 ;  /* 0x0000000b00157202 */ /* 0x000fe40000000f00 */
.L_x_424:
[----:B------:R-:W-:Y:S05]  /*1550*/  BSYNC.RECONVERGENT B0 ;  /* 0x0000000000007941 */ /* 0x000fea0003800200 */
.L_x_422:
        /* <DEDUP_REMOVED lines=17> */
[----:B0-----:R-:W-:Y:S01]  /*1670*/  VIADD R11, R11, 0xffffffe ;  /* 0x0ffffffe0b0b7836 */ /* 0x001fe20000000000 */
[----:B------:R-:W-:-:S05]  /*1680*/  SHF.R.U32.HI R12, RZ, 0x2, R7 ;  /* 0x00000002ff0c7819 */ /* 0x000fca0000011607 */
[----:B------:R-:W0:Y:S02]  /*1690*/  F2I.FTZ.U32.TRUNC.NTZ R11, R11 ;  /* 0x0000000b000b7305 */ /* 0x000e24000021f000 */
[----:B0-----:R-:W-:-:S04]  /*16a0*/  IMAD.MOV R3, RZ, RZ, -R11 ;  /* 0x000000ffff037224 */ /* 0x001fc800078e0a0b */
[----:B------:R-:W-:Y:S01]  /*16b0*/  IMAD R5, R3, R4, RZ ;  /* 0x0000000403057224 */ /* 0x000fe200078e02ff */
[----:B------:R-:W-:Y:S02]  /*16c0*/  IABS R3, R2 ;  /* 0x0000000200037213 */ /* 0x000fe40000000000 */
[----:B------:R-:W-:Y:S01]  /*16d0*/  LOP3.LUT R2, R2, UR5, RZ, 0x3c, !PT ;  /* 0x0000000502027c12 */ /* 0x000fe2000f8e3cff */
[----:B------:R-:W-:Y:S02]  /*16e0*/  IMAD.HI.U32 R10, R11, R5, R10 ;  /* 0x000000050b0a7227 */ /* 0x000fe400078e000a */
[----:B------:R-:W0:Y:S01]  /*16f0*/  @!P1 S2R R11, SR_CgaCtaId ;  /* 0x00000000000b9919 */ /* 0x000e220000008800 */
[----:B------:R-:W-:Y:S02]  /*1700*/  ISETP.GE.AND P2, PT, R2, RZ, PT ;  /* 0x000000ff0200720c */ /* 0x000fe40003f46270 */
[----:B------:R-:W-:Y:S01]  /*1710*/  @!P1 MOV R2, 0x400 ;  /* 0x0000040000029802 */ /* 0x000fe20000000f00 */
[----:B------:R-:W-:-:S04]  /*1720*/  IMAD.HI.U32 R13, R10, R3, RZ ;  /* 0x000000030a0d7227 */ /* 0x000fc800078e00ff */
        /* <DEDUP_REMOVED lines=8> */
[----:B0-----:R-:W-:Y:S02]  /*17b0*/  @!P1 LEA R11, R11, R2, 0x18 ;  /* 0x000000020b0b9211 */ /* 0x001fe400078ec0ff */
[----:B------:R-:W-:Y:S02]  /*17c0*/  @!P1 SHF.L.U32 R5, R7, 0x2, RZ ;  /* 0x0000000207059819 */ /* 0x000fe400000006ff */
[----:B------:R-:W-:Y:S01]  /*17d0*/  @!P1 MOV R4, 0x400 ;  /* 0x0000040000049802 */ /* 0x000fe20000000f00 */
[----:B------:R-:W-:Y:S01]  /*17e0*/  @!P1 IMAD R2, R12, 0x14, R11 ;  /* 0x000000140c029824 */ /* 0x000fe200078e020b */
[----:B------:R-:W-:-:S02]  /*17f0*/  @!P1 LOP3.LUT R5, R5, 0xc, RZ, 0xc0, !PT ;  /* 0x0000000c05059812 */ /* 0x000fc400078ec0ff */
[----:B-1----:R-:W-:-:S03]  /*1800*/  @!P1 LEA R3, R3, R4, 0x18 ;  /* 0x0000000403039211 */ /* 0x002fc600078ec0ff */
[----:B------:R-:W-:Y:S02]  /*1810*/  @P3 VIADD R13, R13, 0x1 ;  /* 0x000000010d0d3836 */ /* 0x000fe40000000000 */
[----:B------:R-:W-:Y:S01]  /*1820*/  @!P1 IMAD.IADD R5, R2, 0x1, R5 ;  /* 0x0000000102059824 */ /* 0x000fe200078e0205 */
[----:B------:R-:W-:Y:S01]  /*1830*/  SHF.R.U32.HI R2, RZ, 0x3, R7 ;  /* 0x00000003ff027819 */ /* 0x000fe20000011607 */
[----:B------:R-:W-:Y:S01]  /*1840*/  @!P2 IMAD.MOV R13, RZ, RZ, -R13 ;  /* 0x000000ffff0da224 */ /* 0x000fe200078e0a0d */
[----:B------:R-:W-:Y:S01]  /*1850*/  @!P0 LOP3.LUT R13, RZ, UR5, RZ, 0x33, !PT ;  /* 0x00000005ff0d8c12 */ /* 0x000fe2000f8e33ff */
        /* <DEDUP_REMOVED lines=24> */
.L_x_426:
[----:B0-----:R-:W-:Y:S05]  /*19e0*/  BSYNC.RECONVERGENT B0 ;  /* 0x0000000000007941 */ /* 0x001fea0003800200 */
.L_x_425:
[----:B-----5:R-:W-:Y:S01]  /*19f0*/  @!P1 STS [R5], R16 ;  /* 0x0000001005009388 */ /* 0x020fe20000000800 */
[----:B------:R-:W0:Y:S08]  /*1a00*/  LDC R15, c[0x0][0x3e0] ;  /* 0x0000f800ff0f7b82 */ /* 0x000e300000000800 */
[----:B------:R-:W-:Y:S01]  /*1a10*/  BAR.SYNC.DEFER_BLOCKING 0x0 ;  /* 0x0000000000007b1d */ /* 0x000fe20000010000 */
[----:B------:R-:W-:-:S05]  /*1a20*/  ISETP.NE.AND P5, PT, R10, RZ, PT ;  /* 0x000000ff0a00720c */ /* 0x000fca0003fa5270 */
[----:B------:R-:W-:Y:S01]  /*1a30*/  BSSY.RECONVERGENT B1, `(.L_x_427) ;  /* 0x0000175000017945 */ /* 0x000fe20003800200 */
[----:B------:R-:W2:Y:S04]  /*1a40*/  @!P1 LDS R23, [R4] ;  /* 0x0000000004179984 */ /* 0x000ea80000000800 */
[----:B--2---:R-:W2:Y:S02]  /*1a50*/  SHFL.BFLY PT, R12, R23, 0x4, 0x1f ;  /* 0x0c801f00170c7f89 */ /* 0x004ea400000e0000 */
[----:B--2---:R-:W-:Y:S02]  /*1a60*/  FMNMX.FTZ R11, R12, R23, !PT ;  /* 0x000000170c0b7209 */ /* 0x004fe40007810000 */
[----:B0-----:R-:W-:-:S03]  /*1a70*/  IABS R12, R15 ;  /* 0x0000000f000c7213 */ /* 0x001fc60000000000 */
[----:B------:R-:W0:Y:S01]  /*1a80*/  SHFL.BFLY PT, R18, R11, 0x2, 0x1f ;  /* 0x0c401f000b127f89 */ /* 0x000e2200000e0000 */
[----:B------:R-:W2:Y:S08]  /*1a90*/  I2F.RP R16, R12 ;  /* 0x0000000c00107306 */ /* 0x000eb00000209400 */
[----:B--2---:R-:W2:Y:S01]  /*1aa0*/  MUFU.RCP R28, R16 ;  /* 0x00000010001c7308 */ /* 0x004ea20000001000 */
[----:B0-----:R-:W-:-:S05]  /*1ab0*/  FMNMX.FTZ R18, R11, R18, !PT ;  /* 0x000000120b127209 */ /* 0x001fca0007810000 */
[----:B------:R-:W0:Y:S01]  /*1ac0*/  SHFL.BFLY PT, R3, R18, 0x1, 0x1f ;  /* 0x0c201f0012037f89 */ /* 0x000e2200000e0000 */
[----:B--2---:R-:W-:-:S04]  /*1ad0*/  VIADD R28, R28, 0xffffffe ;  /* 0x0ffffffe1c1c7836 */ /* 0x004fc80000000000 */
[----:B------:R-:W2:Y:S01]  /*1ae0*/  F2I.FTZ.U32.TRUNC.NTZ R29, R28 ;  /* 0x0000001c001d7305 */ /* 0x000ea2000021f000 */
[----:B0-----:R-:W-:Y:S01]  /*1af0*/  FMNMX.FTZ R5, R18, R3, !PT ;  /* 0x0000000312057209 */ /* 0x001fe20007810000 */
[----:B--2---:R-:W-:-:S06]  /*1b00*/  IMAD.MOV R11, RZ, RZ, -R29 ;  /* 0x000000ffff0b7224 */ /* 0x004fcc00078e0a1d */
[----:B------:R-:W1:Y:S01]  /*1b10*/  I2F.RP R3, R17 ;  /* 0x0000001100037306 */ /* 0x000e620000209400 */
[----:B------:R-:W-:Y:S01]  /*1b20*/  HFMA2 R28, -RZ, RZ, 0, 0 ;  /* 0x00000000ff1c7431 */ /* 0x000fe200000001ff */
[----:B------:R-:W-:Y:S01]  /*1b30*/  FSETP.NEU.FTZ.AND P0, PT, R5, -INF , PT ;  /* 0xff8000000500780b */ /* 0x000fe20003f1d000 */
[----:B------:R-:W-:-:S03]  /*1b40*/  IMAD R11, R11, R12, RZ ;  /* 0x0000000c0b0b7224 */ /* 0x000fc600078e02ff */
[----:B------:R-:W-:Y:S01]  /*1b50*/  FSEL R4, R5, RZ, P0 ;  /* 0x000000ff05047208 */ /* 0x000fe20000000000 */
[----:B------:R-:W-:-:S04]  /*1b60*/  IMAD.HI.U32 R11, R29, R11, R28 ;  /* 0x0000000b1d0b7227 */ /* 0x000fc800078e001c */
[----:B------:R-:W-:-:S04]  /*1b70*/  FADD.FTZ R5, -R4, R23 ;  /* 0x0000001704057221 */ /* 0x000fc80000010100 */
[----:B------:R-:W-:Y:S01]  /*1b80*/  FMUL.FTZ R5, R5, 1.4426950216293334961 ;  /* 0x3fb8aa3b05057820 */ /* 0x000fe20000410000 */
[----:B-1----:R-:W0:Y:S08]  /*1b90*/  MUFU.RCP R26, R3 ;  /* 0x00000003001a7308 */ /* 0x002e300000001000 */
        /* <DEDUP_REMOVED lines=23> */
[----:B0-----:R-:W-:-:S06]  /*1d10*/  FADD.FTZ R18, R19, R18 ;  /* 0x0000001213127221 */ /* 0x001fcc0000010000 */
[-C--:B------:R-:W-:Y:S01]  /*1d20*/  @!P1 IADD3 R26, PT, PT, R26, -R17.reuse, RZ ;  /* 0x800000111a1a9210 */ /* 0x080fe20007ffe0ff */
[----:B------:R-:W-:Y:S01]  /*1d30*/  @!P1 VIADD R22, R22, 0x1 ;  /* 0x0000000116169836 */ /* 0x000fe20000000000 */
[----:B------:R-:W-:Y:S01]  /*1d40*/  @!P0 IADD3 R11, PT, PT, R11, 0x1, RZ ;  /* 0x000000010b0b8810 */ /* 0x000fe20007ffe0ff */
[----:B------:R-:W0:Y:S01]  /*1d50*/  SHFL.BFLY PT, R3, R18, 0x1, 0x1f ;  /* 0x0c201f0012037f89 */ /* 0x000e2200000e0000 */
[----:B------:R-:W-:Y:S01]  /*1d60*/  @!P0 IMAD.IADD R5, R5, 0x1, -R12 ;  /* 0x0000000105058824 */ /* 0x000fe200078e0a0c */
[----:B------:R-:W-:Y:S02]  /*1d70*/  ISETP.GE.U32.AND P2, PT, R26, R17, PT ;  /* 0x000000111a00720c */ /* 0x000fe40003f46070 */
[----:B------:R-:W-:Y:S02]  /*1d80*/  ISETP.NE.AND P0, PT, R15, RZ, PT ;  /* 0x000000ff0f00720c */ /* 0x000fe40003f05270 */
[----:B------:R-:W-:-:S09]  /*1d90*/  ISETP.GE.U32.AND P4, PT, R5, R12, PT ;  /* 0x0000000c0500720c */ /* 0x000fd20003f86070 */
[----:B------:R-:W-:Y:S01]  /*1da0*/  @P2 VIADD R22, R22, 0x1 ;  /* 0x0000000116162836 */ /* 0x000fe20000000000 */
[----:B------:R-:W-:Y:S02]  /*1db0*/  ISETP.GE.AND P2, PT, R14, RZ, PT ;  /* 0x000000ff0e00720c */ /* 0x000fe40003f46270 */
[----:B------:R-:W-:Y:S01]  /*1dc0*/  SHF.R.S32.HI R14, RZ, 0x1f, R10 ;  /* 0x0000001fff0e7819 */ /* 0x000fe2000001140a */
[----:B------:R-:W-:Y:S02]  /*1dd0*/  @P4 VIADD R11, R11, 0x1 ;  /* 0x000000010b0b4836 */ /* 0x000fe40000000000 */
[----:B------:R-:W-:Y:S02]  /*1de0*/  IMAD.MOV.U32 R5, RZ, RZ, R22 ;  /* 0x000000ffff057224 */ /* 0x000fe400078e0016 */
[----:B------:R-:W-:Y:S02]  /*1df0*/  IMAD.MOV.U32 R22, RZ, RZ, 0x7f800000 ;  /* 0x7f800000ff167424 */ /* 0x000fe400078e00ff */
[----:B0-----:R-:W-:Y:S01]  /*1e00*/  FADD.FTZ R3, R18, R3 ;  /* 0x0000000312037221 */ /* 0x001fe20000010000 */
[----:B------:R-:W-:Y:S01]  /*1e10*/  MOV R12, R11 ;  /* 0x0000000b000c7202 */ /* 0x000fe20000000f00 */
[----:B------:R-:W-:Y:S01]  /*1e20*/  @!P3 IMAD.MOV R5, RZ, RZ, -R5 ;  /* 0x000000ffff05b224 */ /* 0x000fe200078e0a05 */
[----:B------:R-:W-:-:S02]  /*1e30*/  ISETP.NE.AND P3, PT, R13, RZ, PT ;  /* 0x000000ff0d00720c */ /* 0x000fc40003f65270 */
[----:B------:R-:W-:Y:S01]  /*1e40*/  FSETP.NE.FTZ.AND P1, PT, R3, RZ, PT ;  /* 0x000000ff0300720b */ /* 0x000fe20003f35000 */
[----:B------:R-:W-:Y:S01]  /*1e50*/  @!P2 IMAD.MOV R12, RZ, RZ, -R12 ;  /* 0x000000ffff0ca224 */ /* 0x000fe200078e0a0c */
[----:B------:R-:W-:Y:S02]  /*1e60*/  @!P0 LOP3.LUT R12, RZ, R15, RZ, 0x33, !PT ;  /* 0x0000000fff0c8212 */ /* 0x000fe400078e33ff */
[----:B------:R-:W-:Y:S02]  /*1e70*/  LOP3.LUT P0, RZ, R7, 0x3e7, RZ, 0xc0, !PT ;  /* 0x000003e707ff7812 */ /* 0x000fe4000780c0ff */
[----:B------:R-:W-:Y:S01]  /*1e80*/  @!P5 LOP3.LUT R5, RZ, R17, RZ, 0x33, !PT ;  /* 0x00000011ff05d212 */ /* 0x000fe200078e33ff */
[----:B------:R-:W-:Y:S01]  /*1e90*/  IMAD R12, R12, UR13, RZ ;  /* 0x0000000d0c0c7c24 */ /* 0x000fe2000f8e02ff */
[----:B------:R-:W-:Y:S02]  /*1ea0*/  SEL R13, RZ, 0x1, !P3 ;  /* 0x00000001ff0d7807 */ /* 0x000fe40005800000 */
[----:B------:R-:W-:-:S02]  /*1eb0*/  ISETP.LT.U32.AND P2, PT, R20, R5, PT ;  /* 0x000000051400720c */ /* 0x000fc40003f41070 */
[----:B------:R-:W-:Y:S01]  /*1ec0*/  SHF.R.S32.HI R17, RZ, 0x1f, R5 ;  /* 0x0000001fff117819 */ /* 0x000fe20000011405 */
[----:B------:R-:W0:Y:S01]  /*1ed0*/  @P1 MUFU.LG2 R11, R3 ;  /* 0x00000003000b1308 */ /* 0x000e220000000c00 */
[----:B------:R-:W-:Y:S02]  /*1ee0*/  LOP3.LUT R13, R14, R13, RZ, 0xfc, !PT ;  /* 0x0000000d0e0d7212 */ /* 0x000fe400078efcff */
[----:B------:R-:W-:-:S04]  /*1ef0*/  ISETP.LT.AND.EX P2, PT, R21, R17, PT, P2 ;  /* 0x000000111500720c */ /* 0x000fc80003f41320 */
        /* <DEDUP_REMOVED lines=56> */
.L_x_430:
[----:B------:R-:W-:Y:S01]  /*2280*/  LEA.HI R2, R7, UR15, RZ, 0x1d ;  /* 0x0000000f07027c11 */ /* 0x000fe2000f8fe8ff */
[----:B------:R-:W-:Y:S01]  /*2290*/  IMAD.MOV.U32 R19, RZ, RZ, RZ ;  /* 0x000000ffff137224 */ /* 0x000fe200078e00ff */
[----:B------:R-:W-:Y:S02]  /*22a0*/  MOV R18, R30 ;  /* 0x0000001e00127202 */ /* 0x000fe40000000f00 */
[----:B------:R-:W-:Y:S01]  /*22b0*/  MOV R16, 0x22e0 ;  /* 0x000022e000107802 */ /* 0x000fe20000000f00 */
[----:B------:R-:W-:Y:S02]  /*22c0*/  IMAD.MOV.U32 R14, RZ, RZ, R2 ;  /* 0x000000ffff0e7224 */ /* 0x000fe400078e0002 */
[----:B------:R-:W-:Y:S05]  /*22d0*/  CALL.REL.NOINC `($__internal_11_$__cuda_sm20_div_s64) ;  /* 0x0000002800287944 */ /* 0x000fea0003c00000 */
[----:B------:R-:W-:Y:S02]  /*22e0*/  IADD3 R13, PT, PT, -R10, RZ, RZ ;  /* 0x000000ff0a0d7210 */ /* 0x000fe40007ffe1ff */
[----:B------:R-:W-:-:S03]  /*22f0*/  MOV R31, R11 ;  /* 0x0000000b001f7202 */ /* 0x000fc60000000f00 */
[----:B------:R-:W-:Y:S01]  /*2300*/  IMAD R12, R30, R13, R2 ;  /* 0x0000000d1e0c7224 */ /* 0x000fe200078e0202 */
[----:B------:R-:W-:-:S07]  /*2310*/  MOV R30, R10 ;  /* 0x0000000a001e7202 */ /* 0x000fce0000000f00 */
.L_x_431:
        /* <DEDUP_REMOVED lines=59> */
.L_x_433:
[----:B------:R-:W-:Y:S01]  /*26d0*/  IMAD.MOV.U32 R14, RZ, RZ, R30 ;  /* 0x000000ffff0e7224 */ /* 0x000fe200078e001e */
[----:B------:R-:W-:Y:S01]  /*26e0*/  MOV R19, R31 ;  /* 0x0000001f00137202 */ /* 0x000fe20000000f00 */
[----:B------:R-:W-:Y:S01]  /*26f0*/  IMAD.MOV.U32 R18, RZ, RZ, R34 ;  /* 0x000000ffff127224 */ /* 0x000fe200078e0022 */
[----:B------:R-:W-:Y:S02]  /*2700*/  MOV R16, 0x2720 ;  /* 0x0000272000107802 */ /* 0x000fe40000000f00 */
[----:B------:R-:W-:Y:S05]  /*2710*/  CALL.REL.NOINC `($__internal_11_$__cuda_sm20_div_s64) ;  /* 0x0000002400187944 */ /* 0x000fea0003c00000 */
[----:B------:R-:W-:-:S05]  /*2720*/  IADD3 R11, PT, PT, -R10, RZ, RZ ;  /* 0x000000ff0a0b7210 */ /* 0x000fca0007ffe1ff */
[----:B------:R-:W-:Y:S02]  /*2730*/  IMAD R30, R11, R34, R30 ;  /* 0x000000220b1e7224 */ /* 0x000fe400078e021e */
.L_x_434:
[----:B------:R-:W-:Y:S05]  /*2740*/  BSYNC.RECONVERGENT B0 ;  /* 0x0000000000007941 */ /* 0x000fea0003800200 */
.L_x_432:
        /* <DEDUP_REMOVED lines=159> */
.L_x_429:
[----:B------:R-:W0:Y:S01]  /*3140*/  LDC.64 R4, c[0x0][0x420] ;  /* 0x00010800ff047b82 */ /* 0x000e220000000a00 */
[----:B------:R-:W-:-:S05]  /*3150*/  IADD3 R2, PT, PT, R2, UR15, RZ ;  /* 0x0000000f02027c10 */ /* 0x000fca000fffe0ff */
[----:B0-----:R-:W-:-:S05]  /*3160*/  IMAD.WIDE.U32 R2, R2, 0x4, R4 ;  /* 0x0000000402027825 */ /* 0x001fca00078e0004 */
[----:B------:R1:W-:Y:S02]  /*3170*/  STG.E desc[UR10][R2.64], R22 ;  /* 0x0000001602007986 */ /* 0x0003e4000c10190a */
.L_x_428:
[----:B------:R-:W-:Y:S05]  /*3180*/  BSYNC.RECONVERGENT B1 ;  /* 0x0000000000017941 */ /* 0x000fea0003800200 */
.L_x_427:
        /* <DEDUP_REMOVED lines=17> */
.L_x_436:
[----:B------:R-:W-:Y:S05]  /*32a0*/  BSYNC.RECONVERGENT B0 ;  /* 0x0000000000007941 */ /* 0x000fea0003800200 */
.L_x_435:
        /* <DEDUP_REMOVED lines=49> */
.L_x_441:
        /* <DEDUP_REMOVED lines=133> */
.L_x_440:
        /* <DEDUP_REMOVED lines=73> */
.L_x_442:
[----:B------:R-:W-:-:S09]  /*42a0*/  UISETP.NE.OR UP1, UPT, UR5, URZ, UP1 ;  /* 0x000000ff0500728c */ /* 0x000fd20008f25670 */
[----:B------:R-:W-:Y:S05]  /*42b0*/  BRA.U !UP1, `(.L_x_438) ;  /* 0x0000000109947547 */ /* 0x000fea000b800000 */
.L_x_439:
[----:B------:R-:W-:-:S13]  /*42c0*/  ISETP.GE.AND P0, PT, R12, UR13, PT ;  /* 0x0000000d0c007c0c */ /* 0x000fda000bf06270 */
.L_x_443:
        /* <DEDUP_REMOVED lines=36> */
.L_x_438:
        /* <DEDUP_REMOVED lines=10> */
.L_x_444:
        /* <DEDUP_REMOVED lines=12> */
.L_x_437:
        /* <DEDUP_REMOVED lines=81> */
        .weak           $__internal_11_$__cuda_sm20_div_s64
        .type           $__internal_11_$__cuda_sm20_div_s64,@function
        .size           $__internal_11_$__cuda_sm20_div_s64,(.L_x_14891 - $__internal_11_$__cuda_sm20_div_s64)
$__internal_11_$__cuda_sm20_div_s64:
        /* <DEDUP_REMOVED lines=86> */
[----:B------:R-:W-:Y:S05]  /*50e0*/  RET.REL.NODEC R12 `(_ZN5flash32flash_fwd_splitkv_combine_kernelI23Flash_fwd_kernel_traitsILi128ELi64ELi128ELi4ELb0ELb0EN7cutlass6half_tE19Flash_kernel_traitsILi128ELi64ELi128ELi4ES3_EELi4ELi3ELb1EEEvNS_16Flash_fwd_paramsE) ;  /* 0xffffffac0cc47950 */ /* 0x000fea0003c3ffff */
.L_x_445:
        /* <DEDUP_REMOVED lines=9> */
.L_x_14891:


//--------------------- .text._ZN5flash32flash_fwd_splitkv_combine_kernelI23Flash_fwd_kernel_traitsILi128ELi64ELi128ELi4ELb0ELb0EN7cutlass6half_tE19Flash_kernel_traitsILi128ELi64ELi128ELi4ES3_EELi4ELi2ELb1EEEvNS_16Flash_fwd_paramsE --------------------------
	.section	.text._ZN5flash32flash_fwd_splitkv_combine_kernelI23Flash_fwd_kernel_traitsILi128ELi64ELi128ELi4ELb0ELb0EN7cutlass6half_tE19Flash_kernel_traitsILi128ELi64ELi128ELi4ES3_EELi4ELi2ELb1EEEvNS_16Flash_fwd_paramsE,"ax",@progbits
	.align	128
        .global         _ZN5flash32flash_fwd_splitkv_combine_kernelI23Flash_fwd_kernel_traitsILi128ELi64ELi128ELi4ELb0ELb0EN7cutlass6half_tE19Flash_kernel_traitsILi128ELi64ELi128ELi4ES3_EELi4ELi2ELb1EEEvNS_16Flash_fwd_paramsE
        .type           _ZN5flash32flash_fwd_splitkv_combine_kernelI23Flash_fwd_kernel_traitsILi128ELi64ELi128ELi4ELb0ELb0EN7cutlass6half_tE19Flash_kernel_traitsILi128ELi64ELi128ELi4ES3_EELi4ELi2ELb1EEEvNS_16Flash_fwd_paramsE,@function
        .size           _ZN5flash32flash_fwd_splitkv_combine_kernelI23Flash_fwd_kernel_traitsILi128ELi64ELi128ELi4ELb0ELb0EN7cutlass6half_tE19Flash_kernel_traitsILi128ELi64ELi128ELi4ES3_EELi4ELi2ELb1EEEvNS_16Flash_fwd_paramsE,(.L_x_14892 - _ZN5flash32flash_fwd_splitkv_combine_kernelI23Flash_fwd_kernel_traitsILi128ELi64ELi128ELi4ELb0ELb0EN7cutlass6half_tE19Flash_kernel_traitsILi128ELi64ELi128ELi4ES3_EELi4ELi2ELb1EEEvNS_16Flash_fwd_paramsE)
        .other          _ZN5flash32flash_fwd_splitkv_combine_kernelI23Flash_fwd_kernel_traitsILi128ELi64ELi128ELi4ELb0ELb0EN7cutlass6half_tE19Flash_kernel_traitsILi128ELi64ELi128ELi4ES3_EELi4ELi2ELb1EEEvNS_16Flash_fwd_paramsE,@"STO_CUDA_ENTRY STV_DEFAULT"
_ZN5flash32flash_fwd_splitkv_combine_kernelI23Flash_fwd_kernel_traitsILi128ELi64ELi128ELi4ELb0ELb0EN7cutlass6half_tE19Flash_kernel_traitsILi128ELi64ELi128ELi4ES3_EELi4ELi2ELb1EEEvNS_16Flash_fwd_paramsE:
.text._ZN5flash32flash_fwd_splitkv_combine_kernelI23Flash_fwd_kernel_traitsILi128ELi64ELi128ELi4ELb0ELb0EN7cutlass6half_tE19Flash_kernel_traitsILi128ELi64ELi128ELi4ES3_EELi4ELi2ELb1EEEvNS_16Flash_fwd_paramsE:
        /* <DEDUP_REMOVED lines=38> */
.L_x_446:
[----:B------:R-:W-:Y:S01]  /*0260*/  IMAD.U32 R24, RZ, RZ, UR21 ;  /* 0x00000015ff187e24 */ /* 0x000fe2000f8e00ff */
[----:B------:R-:W-:Y:S01]  /*0270*/  MOV R16, UR19 ;  /* 0x0000001300107c02 */ /* 0x000fe20008000f00 */
[----:B------:R-:W-:Y:S01]  /*0280*/  IMAD.U32 R17, RZ, RZ, UR15 ;  /* 0x0000000fff117e24 */ /* 0x000fe2000f8e00ff */
[----:B------:R-:W-:Y:S02]  /*0290*/  MOV R15, UR14 ;  /* 0x0000000e000f7c02 */ /* 0x000fe40008000f00 */
[----:B------:R-:W-:Y:S02]  /*02a0*/  MOV R14, 0x2c0 ;  /* 0x000002c0000e7802 */ /* 0x000fe40000000f00 */
[----:B------:R-:W-:Y:S05]  /*02b0*/  CALL.REL.NOINC `($__internal_12_$__cuda_sm20_div_s64) ;  /* 0x0000004800187944 */ /* 0x000fea0003c00000 */
[----:B------:R-:W-:-:S07]  /*02c0*/  MOV R12, R0 ;  /* 0x00000000000c7202 */ /* 0x000fce0000000f00 */
.L_x_447:
        /* <DEDUP_REMOVED lines=30> */
.L_x_449:
[----:B------:R-:W-:Y:S01]  /*04b0*/  IMAD.MOV.U32 R24, RZ, RZ, R12 ;  /* 0x000000ffff187224 */ /* 0x000fe200078e000c */
[----:B------:R-:W-:Y:S02]  /*04c0*/  MOV R17, R13 ;  /* 0x0000000d00117202 */ /* 0x000fe40000000f00 */
[----:B------:R-:W-:Y:S02]  /*04d0*/  MOV R14, 0x4f0 ;  /* 0x000004f0000e7802 */ /* 0x000fe40000000f00 */
[----:B------:R-:W-:Y:S05]  /*04e0*/  CALL.REL.NOINC `($__internal_12_$__cuda_sm20_div_s64) ;  /* 0x00000044008c7944 */ /* 0x000fea0003c00000 */
[----:B------:R-:W-:Y:S02]  /*04f0*/  MOV R6, R0 ;  /* 0x0000000000067202 */ /* 0x000fe40000000f00 */
[----:B------:R-:W-:Y:S02]  /*0500*/  MOV R7, R13 ;  /* 0x0000000d00077202 */ /* 0x000fe40000000f00 */
.L_x_450:
[----:B------:R-:W-:Y:S05]  /*0510*/  BSYNC.RECONVERGENT B0 ;  /* 0x0000000000007941 */ /* 0x000fea0003800200 */
.L_x_448:
        /* <DEDUP_REMOVED lines=57> */
.L_x_452:
[----:B------:R-:W-:Y:S01]  /*08b0*/  IMAD.MOV.U32 R24, RZ, RZ, R16 ;  /* 0x000000ffff187224 */ /* 0x000fe200078e0010 */
[----:B------:R-:W-:Y:S01]  /*08c0*/  MOV R16, R11 ;  /* 0x0000000b00107202 */ /* 0x000fe20000000f00 */
[----:B------:R-:W-:Y:S01]  /*08d0*/  IMAD.MOV.U32 R17, RZ, RZ, R15 ;  /* 0x000000ffff117224 */ /* 0x000fe200078e000f */
[----:B------:R-:W-:Y:S02]  /*08e0*/  MOV R15, R3 ;  /* 0x00000003000f7202 */ /* 0x000fe40000000f00 */
[----:B------:R-:W-:Y:S02]  /*08f0*/  MOV R14, 0x910 ;  /* 0x00000910000e7802 */ /* 0x000fe40000000f00 */
[----:B------:R-:W-:Y:S05]  /*0900*/  CALL.REL.NOINC `($__internal_12_$__cuda_sm20_div_s64) ;  /* 0x0000004000847944 */ /* 0x000fea0003c00000 */
[----:B------:R-:W-:Y:S02]  /*0910*/  MOV R12, R0 ;  /* 0x00000000000c7202 */ /* 0x000fe40000000f00 */
.L_x_453:
[----:B------:R-:W-:Y:S05]  /*0920*/  BSYNC.RECONVERGENT B0 ;  /* 0x0000000000007941 */ /* 0x000fea0003800200 */
.L_x_451:
        /* <DEDUP_REMOVED lines=69> */
[----:B------:R-:W-:Y:S01]  /*0d80*/  UIADD3 UR10, UPT, UPT, -UR17, URZ, URZ ;  /* 0x000000ff110a7290 */ /* 0x000fe2000fffe1ff */
[----:B------:R-:W0:Y:S03]  /*0d90*/  LDCU.U8 UR9, c[0x0][0x549] ;  /* 0x0000a920ff0977ac */ /* 0x000e260008000000 */
[----:B------:R-:W-:Y:S02]  /*0da0*/  ISETP.LT.U32.AND P1, PT, R0, UR13, PT ;  /* 0x0000000d00007c0c */ /* 0x000fe4000bf21070 */
[----:B------:R-:W-:Y:S01]  /*0db0*/  ISETP.LE.AND P0, PT, RZ, UR16, PT ;  /* 0x00000010ff007c0c */ /* 0x000fe2000bf03270 */
[----:B------:R-:W-:-:S02]  /*0dc0*/  UIMAD UR10, UR11, UR10, UR12 ;  /* 0x0000000a0b0a72a4 */ /* 0x000fc4000f8e020c */
[----:B------:R-:W-:Y:S02]  /*0dd0*/  ULOP3.LUT UR6, UR6, UR4, URZ, 0x3c, !UPT ;  /* 0x0000000406067292 */ /* 0x000fe4000f8e3cff */
[----:B------:R-:W-:-:S06]  /*0de0*/  UISETP.GT.U32.AND UP1, UPT, UR11, UR10, UPT ;  /* 0x0000000a0b00728c */ /* 0x000fcc000bf24070 */
[----:B------:R-:W-:Y:S02]  /*0df0*/  @!P1 VIADD R0, R0, -UR13 ;  /* 0x8000000d00009c36 */ /* 0x000fe40008000000 */
[----:B------:R-:W-:Y:S01]  /*0e00*/  @!P1 VIADD R5, R5, 0x1 ;  /* 0x0000000105059836 */ /* 0x000fe20000000000 */
[----:B------:R-:W-:Y:S01]  /*0e10*/  ISETP.NE.AND P1, PT, RZ, UR7, PT ;  /* 0x00000007ff007c0c */ /* 0x000fe2000bf25270 */
[----:B0-----:R-:W-:Y:S01]  /*0e20*/  UISETP.NE.AND UP0, UPT, UR9, URZ, UPT ;  /* 0x000000ff0900728c */ /* 0x001fe2000bf05270 */
[----:B------:R-:W-:Y:S01]  /*0e30*/  ISETP.GE.U32.AND P2, PT, R0, UR13, PT ;  /* 0x0000000d00007c0c */ /* 0x000fe2000bf46070 */
[----:B------:R-:W-:Y:S02]  /*0e40*/  @!UP1 UIADD3 UR10, UPT, UPT, UR10, -UR11, URZ ;  /* 0x8000000b0a0a9290 */ /* 0x000fe4000fffe0ff */
[----:B------:R-:W-:Y:S02]  /*0e50*/  @!UP1 UIADD3 UR17, UPT, UPT, UR17, 0x1, URZ ;  /* 0x0000000111119890 */ /* 0x000fe4000fffe0ff */
[----:B------:R-:W-:-:S02]  /*0e60*/  UISETP.GE.U32.AND UP3, UPT, UR10, UR11, UPT ;  /* 0x0000000b0a00728c */ /* 0x000fc4000bf66070 */
[----:B------:R-:W-:Y:S02]  /*0e70*/  UISETP.GE.AND UP1, UPT, UR6, URZ, UPT ;  /* 0x000000ff0600728c */ /* 0x000fe4000bf26270 */
[----:B------:R-:W-:Y:S02]  /*0e80*/  USEL UR9, UR5, 0x1, !UP0 ;  /* 0x0000000105097887 */ /* 0x000fe4000c000000 */
[----:B------:R-:W-:Y:S02]  /*0e90*/  USHF.R.S32.HI UR6, URZ, 0x1f, UR7 ;  /* 0x0000001fff067899 */ /* 0x000fe40008011407 */
[----:B------:R-:W-:-:S03]  /*0ea0*/  @P2 VIADD R5, R5, 0x1 ;  /* 0x0000000105052836 */ /* 0x000fc60000000000 */
[----:B------:R-:W-:Y:S01]  /*0eb0*/  @UP3 UIADD3 UR17, UPT, UPT, UR17, 0x1, URZ ;  /* 0x0000000111113890 */ /* 0x000fe2000fffe0ff */
[----:B------:R-:W-:Y:S01]  /*0ec0*/  @!P0 IMAD.MOV R5, RZ, RZ, -R5 ;  /* 0x000000ffff058224 */ /* 0x000fe200078e0a05 */
[----:B------:R-:W-:Y:S01]  /*0ed0*/  @!P1 LOP3.LUT R5, RZ, UR13, RZ, 0x33, !PT ;  /* 0x0000000dff059c12 */ /* 0x000fe2000f8e33ff */
[----:B------:R-:W-:Y:S02]  /*0ee0*/  UISETP.NE.AND UP3, UPT, UR8, URZ, UPT ;  /* 0x000000ff0800728c */ /* 0x000fe4000bf65270 */
[----:B------:R-:W-:Y:S01]  /*0ef0*/  @!UP1 UIADD3 UR17, UPT, UPT, -UR17, URZ, URZ ;  /* 0x000000ff11119290 */ /* 0x000fe2000fffe1ff */
[----:B------:R-:W-:Y:S01]  /*0f00*/  ISETP.LT.U32.AND P0, PT, R12, R5, PT ;  /* 0x000000050c00720c */ /* 0x000fe20003f01070 */
[----:B------:R-:W-:Y:S01]  /*0f10*/  USEL UR5, URZ, 0x1, !UP3 ;  /* 0x00000001ff057887 */ /* 0x000fe2000d800000 */
[----:B------:R-:W-:Y:S01]  /*0f20*/  SHF.R.S32.HI R9, RZ, 0x1f, R5 ;  /* 0x0000001fff097819 */ /* 0x000fe20000011405 */
[----:B------:R-:W-:Y:S02]  /*0f30*/  @!UP2 ULOP3.LUT UR17, URZ, UR4, URZ, 0x33, !UPT ;  /* 0x00000004ff11a292 */ /* 0x000fe4000f8e33ff */
[----:B------:R-:W-:Y:S01]  /*0f40*/  ULOP3.LUT UR6, UR6, UR5, URZ, 0xfc, !UPT ;  /* 0x0000000506067292 */ /* 0x000fe2000f8efcff */
        /* <DEDUP_REMOVED lines=26> */
.L_x_455:
[----:B------:R-:W-:Y:S01]  /*10f0*/  IMAD.MOV.U32 R24, RZ, RZ, R12 ;  /* 0x000000ffff187224 */ /* 0x000fe200078e000c */
[----:B------:R-:W-:Y:S01]  /*1100*/  MOV R16, R10 ;  /* 0x0000000a00107202 */ /* 0x000fe20000000f00 */
[----:B------:R-:W-:Y:S01]  /*1110*/  IMAD.MOV.U32 R17, RZ, RZ, R13 ;  /* 0x000000ffff117224 */ /* 0x000fe200078e000d */
[----:B------:R-:W-:Y:S02]  /*1120*/  MOV R15, R4 ;  /* 0x00000004000f7202 */ /* 0x000fe40000000f00 */
[----:B------:R-:W-:Y:S02]  /*1130*/  MOV R14, 0x1150 ;  /* 0x00001150000e7802 */ /* 0x000fe40000000f00 */
[----:B------:R-:W-:Y:S05]  /*1140*/  CALL.REL.NOINC `($__internal_12_$__cuda_sm20_div_s64) ;  /* 0x0000003800747944 */ /* 0x000fea0003c00000 */
[----:B------:R-:W-:Y:S02]  /*1150*/  MOV R30, R0 ;  /* 0x00000000001e7202 */ /* 0x000fe40000000f00 */
[----:B------:R-:W-:Y:S02]  /*1160*/  MOV R31, R13 ;  /* 0x0000000d001f7202 */ /* 0x000fe40000000f00 */
.L_x_456:
[----:B------:R-:W-:Y:S05]  /*1170*/  BSYNC.RECONVERGENT B0 ;  /* 0x0000000000007941 */ /* 0x000fea0003800200 */
.L_x_454:
        /* <DEDUP_REMOVED lines=57> */
.L_x_458:
[----:B------:R-:W-:Y:S01]  /*1510*/  IMAD.MOV.U32 R24, RZ, RZ, R6 ;  /* 0x000000ffff187224 */ /* 0x000fe200078e0006 */
[----:B------:R-:W-:Y:S01]  /*1520*/  MOV R17, R7 ;  /* 0x0000000700117202 */ /* 0x000fe20000000f00 */
[----:B------:R-:W-:Y:S01]  /*1530*/  IMAD.MOV.U32 R16, RZ, RZ, R9 ;  /* 0x000000ffff107224 */ /* 0x000fe200078e0009 */
[----:B------:R-:W-:Y:S02]  /*1540*/  MOV R14, 0x1560 ;  /* 0x00001560000e7802 */ /* 0x000fe40000000f00 */
[----:B------:R-:W-:Y:S05]  /*1550*/  CALL.REL.NOINC `($__internal_12_$__cuda_sm20_div_s64) ;  /* 0x0000003400707944 */ /* 0x000fea0003c00000 */
[----:B------:R-:W-:Y:S02]  /*1560*/  MOV R22, R0 ;  /* 0x0000000000167202 */ /* 0x000fe40000000f00 */
[----:B------:R-:W-:Y:S02]  /*1570*/  MOV R23, R13 ;  /* 0x0000000d00177202 */ /* 0x000fe40000000f00 */
.L_x_459:
[----:B------:R-:W-:Y:S05]  /*1580*/  BSYNC.RECONVERGENT B0 ;  /* 0x0000000000007941 */ /* 0x000fea0003800200 */
.L_x_457:
[----:B------:R-:W0:Y:S01]  /*1590*/  LDCU UR8, c[0x0][0x434] ;  /* 0x00008680ff0877ac */ /* 0x000e220008000800 */
[----:B------:R-:W-:Y:S01]  /*15a0*/  BSSY.RECONVERGENT B0, `(.L_x_460) ;  /* 0x0000050000007945 */ /* 0x000fe20003800200 */
[----:B------:R-:W-:Y:S01]  /*15b0*/  MOV R19, 0xff800000 ;  /* 0xff80000000137802 */ /* 0x000fe20000000f00 */
[----:B------:R-:W-:Y:S01]  /*15c0*/  USHF.R.S32.HI UR4, URZ, 0x1f, UR22 ;  /* 0x0000001fff047899 */ /* 0x000fe20008011416 */
[----:B------:R-:W1:Y:S03]  /*15d0*/  LDCU UR5, c[0x0][0x534] ;  /* 0x0000a680ff0577ac */ /* 0x000e660008000800 */
[----:B------:R-:W-:Y:S01]  /*15e0*/  ULOP3.LUT UR4, UR4, 0x1, URZ, 0xfc, !UPT ;  /* 0x0000000104047892 */ /* 0x000fe2000f8efcff */
[----:B------:R-:W2:Y:S01]  /*15f0*/  LDCU.64 UR10, c[0x0][0x358] ;  /* 0x00006b00ff0a77ac */ /* 0x000ea20008000a00 */
[----:B0-----:R-:W-:-:S04]  /*1600*/  IABS R6, UR8 ;  /* 0x0000000800067c13 */ /* 0x001fc80008000000 */
[----:B------:R-:W0:Y:S08]  /*1610*/  I2F.RP R7, R6 ;  /* 0x0000000600077306 */ /* 0x000e300000209400 */
[----:B0-----:R-:W0:Y:S02]  /*1620*/  MUFU.RCP R12, R7 ;  /* 0x00000007000c7308 */ /* 0x001e240000001000 */
[----:B0-----:R-:W-:Y:S01]  /*1630*/  VIADD R12, R12, 0xffffffe ;  /* 0x0ffffffe0c0c7836 */ /* 0x001fe20000000000 */
[----:B------:R-:W0:Y:S05]  /*1640*/  S2R R7, SR_TID.X ;  /* 0x0000000000077919 */ /* 0x000e2a0000002100 */
[----:B------:R-:W3:Y:S02]  /*1650*/  F2I.FTZ.U32.TRUNC.NTZ R13, R12 ;  /* 0x0000000c000d7305 */ /* 0x000ee4000021f000 */
[----:B---3--:R-:W-:-:S02]  /*1660*/  IMAD.MOV R0, RZ, RZ, -R13 ;  /* 0x000000ffff007224 */ /* 0x008fc400078e0a0d */
[----:B------:R-:W-:Y:S02]  /*1670*/  HFMA2 R12, -RZ, RZ, 0, 0 ;  /* 0x00000000ff0c7431 */ /* 0x000fe400000001ff */
[----:B------:R-:W-:Y:S01]  /*1680*/  IMAD R5, R0, R6, RZ ;  /* 0x0000000600057224 */ /* 0x000fe200078e02ff */
[----:B------:R-:W-:Y:S02]  /*1690*/  IABS R0, R2 ;  /* 0x0000000200007213 */ /* 0x000fe40000000000 */
[----:B------:R-:W-:Y:S01]  /*16a0*/  LOP3.LUT R2, R2, UR8, RZ, 0x3c, !PT ;  /* 0x0000000802027c12 */ /* 0x000fe2000f8e3cff */
[----:B------:R-:W-:-:S03]  /*16b0*/  IMAD.HI.U32 R5, R13, R5, R12 ;  /* 0x000000050d057227 */ /* 0x000fc600078e000c */
[----:B------:R-:W-:-:S03]  /*16c0*/  ISETP.GE.AND P1, PT, R2, RZ, PT ;  /* 0x000000ff0200720c */ /* 0x000fc60003f26270 */
[----:B------:R-:W-:Y:S01]  /*16d0*/  IMAD.HI.U32 R14, R5, R0, RZ ;  /* 0x00000000050e7227 */ /* 0x000fe200078e00ff */
[----:B0-----:R-:W-:-:S03]  /*16e0*/  SHF.R.U32.HI R12, RZ, 0x2, R7 ;  /* 0x00000002ff0c7819 */ /* 0x001fc60000011607 */
        /* <DEDUP_REMOVED lines=14> */
[----:B-1----:R-:W-:-:S03]  /*17d0*/  ISETP.GE.AND P0, PT, R12, UR5, PT ;  /* 0x000000050c007c0c */ /* 0x002fc6000bf06270 */
[----:B------:R-:W-:Y:S01]  /*17e0*/  IMAD R6, R14, UR4, RZ ;  /* 0x000000040e067c24 */ /* 0x000fe2000f8e02ff */
[----:B------:R-:W1:Y:S04]  /*17f0*/  LDCU UR4, c[0x0][0x430] ;  /* 0x00008600ff0477ac */ /* 0x000e680008000800 */
[----:B------:R-:W-:-:S04]  /*1800*/  IABS R16, R6 ;  /* 0x0000000600107213 */ /* 0x000fc80000000000 */
[----:B------:R-:W3:Y:S01]  /*1810*/  I2F.RP R2, R16 ;  /* 0x0000001000027306 */ /* 0x000ee20000209400 */
[----:B------:R-:W-:-:S05]  /*1820*/  VIADD R13, R16, UR18 ;  /* 0x00000012100d7c36 */ /* 0x000fca0008000000 */
[----:B------:R-:W-:Y:S02]  /*1830*/  IABS R15, R13 ;  /* 0x0000000d000f7213 */ /* 0x000fe40000000000 */
[----:B0-----:R-:W-:Y:S01]  /*1840*/  IADD3 R20, PT, PT, R20, 0xffffffe, RZ ;  /* 0x0ffffffe14147810 */ /* 0x001fe20007ffe0ff */
[----:B-1----:R-:W-:-:S03]  /*1850*/  UIMAD UR8, UR8, UR4, URZ ;  /* 0x00000004080872a4 */ /* 0x002fc6000f8e02ff */
[----:B------:R0:W-:Y:S08]  /*1860*/  F2I.FTZ.U32.TRUNC.NTZ R21, R20 ;  /* 0x0000001400157305 */ /* 0x0001f0000021f000 */
[----:B---3--:R-:W1:Y:S01]  /*1870*/  MUFU.RCP R24, R2 ;  /* 0x0000000200187308 */ /* 0x008e620000001000 */
[----:B0-----:R-:W-:Y:S02]  /*1880*/  IMAD.MOV.U32 R20, RZ, RZ, RZ ;  /* 0x000000ffff147224 */ /* 0x001fe400078e00ff */
[----:B-1----:R-:W-:-:S02]  /*1890*/  VIADD R24, R24, 0xffffffe ;  /* 0x0ffffffe18187836 */ /* 0x002fc40000000000 */
[----:B------:R-:W-:-:S03]  /*18a0*/  IMAD.MOV R2, RZ, RZ, -R21 ;  /* 0x000000ffff027224 */ /* 0x000fc600078e0a15 */
[----:B------:R-:W0:Y:S02]  /*18b0*/  F2I.FTZ.U32.TRUNC.NTZ R25, R24 ;  /* 0x0000001800197305 */ /* 0x000e24000021f000 */
[----:B0-----:R-:W-:Y:S02]  /*18c0*/  IADD3 R5, PT, PT, RZ, -R25, RZ ;  /* 0x80000019ff057210 */ /* 0x001fe40007ffe0ff */
[----:B------:R-:W-:-:S03]  /*18d0*/  MOV R24, RZ ;  /* 0x000000ff00187202 */ /* 0x000fc60000000f00 */
[----:B------:R-:W-:Y:S01]  /*18e0*/  IMAD R18, R5, R16, RZ ;  /* 0x0000001005127224 */ /* 0x000fe200078e02ff */
[----:B------:R-:W-:-:S03]  /*18f0*/  IABS R5, R6 ;  /* 0x0000000600057213 */ /* 0x000fc60000000000 */
[----:B------:R-:W-:-:S04]  /*1900*/  IMAD.HI.U32 R18, R25, R18, R24 ;  /* 0x0000001219127227 */ /* 0x000fc800078e0018 */
[----:B------:R-:W-:Y:S02]  /*1910*/  IMAD.MOV R5, RZ, RZ, -R5 ;  /* 0x000000ffff057224 */ /* 0x000fe400078e0a05 */
[----:B------:R-:W-:-:S04]  /*1920*/  IMAD.HI.U32 R18, R18, R15, RZ ;  /* 0x0000000f12127227 */ /* 0x000fc800078e00ff */
[----:B------:R-:W-:-:S05]  /*1930*/  IMAD R5, R18, R5, R15 ;  /* 0x0000000512057224 */ /* 0x000fca00078e020f */
[----:B------:R-:W-:-:S13]  /*1940*/  ISETP.GT.U32.AND P1, PT, R16, R5, PT ;  /* 0x000000051000720c */ /* 0x000fda0003f24070 */
[----:B------:R-:W-:-:S04]  /*1950*/  @!P1 IADD3 R5, PT, PT, R5, -R16, RZ ;  /* 0x8000001005059210 */ /* 0x000fc80007ffe0ff */
[----:B------:R-:W-:Y:S01]  /*1960*/  ISETP.GE.U32.AND P2, PT, R5, R16, PT ;  /* 0x000000100500720c */ /* 0x000fe20003f46070 */
[----:B------:R-:W-:-:S04]  /*1970*/  IMAD R5, R2, R8, RZ ;  /* 0x0000000802057224 */ /* 0x000fc800078e02ff */
[----:B------:R-:W-:Y:S01]  /*1980*/  IMAD.HI.U32 R5, R21, R5, R20 ;  /* 0x0000000515057227 */ /* 0x000fe200078e0014 */
[----:B--2---:R-:W-:Y:S07]  /*1990*/  @P0 BRA `(.L_x_461) ;  /* 0x0000000000400947 */ /* 0x004fee0003800000 */
        /* <DEDUP_REMOVED lines=16> */
.L_x_461:
[----:B------:R-:W-:Y:S05]  /*1aa0*/  BSYNC.RECONVERGENT B0 ;  /* 0x0000000000007941 */ /* 0x000fea0003800200 */
.L_x_460:
[----:B------:R-:W1:Y:S01]  /*1ab0*/  S2R R20, SR_CgaCtaId ;  /* 0x0000000000147919 */ /* 0x000e620000008800 */
        /* <DEDUP_REMOVED lines=8> */
[----:B-1----:R-:W-:Y:S02]  /*1b40*/  LEA R20, R20, R17, 0x18 ;  /* 0x0000001114147211 */ /* 0x002fe400078ec0ff */
[----:B------:R-:W-:-:S03]  /*1b50*/  LOP3.LUT R17, R7, 0x3, RZ, 0xc0, !PT ;  /* 0x0000000307117812 */ /* 0x000fc600078ec0ff */
[C-C-:B------:R-:W-:Y:S02]  /*1b60*/  @!P0 IMAD R21, R12.reuse, 0x14, R20.reuse ;  /* 0x000000140c158824 */ /* 0x140fe400078e0214 */
[----:B------:R-:W-:Y:S02]  /*1b70*/  IMAD R17, R17, 0x14, R20 ;  /* 0x0000001411117824 */ /* 0x000fe400078e0214 */
[----:B------:R-:W-:Y:S02]  /*1b80*/  @!P0 IMAD.IADD R20, R21, 0x1, R2 ;  /* 0x0000000115148824 */ /* 0x000fe400078e0202 */
[----:B------:R-:W-:Y:S02]  /*1b90*/  IMAD.MOV.U32 R21, RZ, RZ, -0x800000 ;  /* 0xff800000ff157424 */ /* 0x000fe400078e00ff */
[----:B0-----:R-:W-:Y:S01]  /*1ba0*/  IMAD R24, R12, 0x4, R17 ;  /* 0x000000040c187824 */ /* 0x001fe200078e0211 */
[----:B-----5:R0:W-:Y:S01]  /*1bb0*/  @!P0 STS [R20], R19 ;  /* 0x0000001314008388 */ /* 0x0201e20000000800 */
[----:B------:R-:W-:Y:S01]  /*1bc0*/  BAR.SYNC.DEFER_BLOCKING 0x0 ;  /* 0x0000000000007b1d */ /* 0x000fe20000010000 */
[----:B0-----:R-:W-:-:S05]  /*1bd0*/  IMAD.HI.U32 R19, R5, R15, RZ ;  /* 0x0000000f05137227 */ /* 0x001fca00078e00ff */
[----:B------:R-:W0:Y:S01]  /*1be0*/  @!P0 LDS R21, [R24] ;  /* 0x0000000018158984 */ /* 0x000e220000000800 */
[----:B------:R-:W-:-:S04]  /*1bf0*/  IMAD.MOV R5, RZ, RZ, -R19 ;  /* 0x000000ffff057224 */ /* 0x000fc800078e0a13 */
[----:B------:R-:W-:Y:S01]  /*1c00*/  IMAD R5, R8, R5, R15 ;  /* 0x0000000508057224 */ /* 0x000fe200078e020f */
[----:B0-----:R-:W0:Y:S02]  /*1c10*/  SHFL.BFLY PT, R2, R21, 0x2, 0x1f ;  /* 0x0c401f0015027f89 */ /* 0x001e2400000e0000 */
        /* <DEDUP_REMOVED lines=17> */
[----:B------:R-:W-:Y:S02]  /*1d30*/  ISETP.GE.AND P2, PT, R13, RZ, PT ;  /* 0x000000ff0d00720c */ /* 0x000fe40003f46270 */
[----:B------:R-:W-:Y:S01]  /*1d40*/  SHF.R.S32.HI R8, RZ, 0x1f, R6 ;  /* 0x0000001fff087819 */ /* 0x000fe20000011406 */
[----:B------:R-:W-:Y:S02]  /*1d50*/  IMAD R6, R6, UR8, RZ ;  /* 0x0000000806067c24 */ /* 0x000fe4000f8e02ff */
[----:B------:R-:W-:-:S06]  /*1d60*/  @P4 VIADD R19, R19, 0x1 ;  /* 0x0000000113134836 */ /* 0x000fcc0000000000 */
[----:B------:R-:W-:Y:S01]  /*1d70*/  @!P3 IMAD.MOV R18, RZ, RZ, -R18 ;  /* 0x000000ffff12b224 */ /* 0x000fe200078e0a12 */
[----:B------:R-:W-:Y:S01]  /*1d80*/  ISETP.NE.AND P3, PT, R14, RZ, PT ;  /* 0x000000ff0e00720c */ /* 0x000fe20003f65270 */
[----:B------:R-:W-:Y:S01]  /*1d90*/  @!P2 IMAD.MOV R19, RZ, RZ, -R19 ;  /* 0x000000ffff13a224 */ /* 0x000fe200078e0a13 */
[----:B------:R-:W-:Y:S02]  /*1da0*/  @!P0 LOP3.LUT R19, RZ, R0, RZ, 0x33, !PT ;  /* 0x00000000ff138212 */ /* 0x000fe400078e33ff */
[----:B------:R-:W-:Y:S02]  /*1db0*/  LOP3.LUT P0, RZ, R7, 0x3f3, RZ, 0xc0, !PT ;  /* 0x000003f307ff7812 */ /* 0x000fe4000780c0ff */
[----:B------:R-:W-:Y:S01]  /*1dc0*/  @!P5 LOP3.LUT R18, RZ, R16, RZ, 0x33, !PT ;  /* 0x00000010ff12d212 */ /* 0x000fe200078e33ff */
[----:B------:R-:W-:Y:S01]  /*1dd0*/  IMAD R14, R19, UR9, RZ ;  /* 0x00000009130e7c24 */ /* 0x000fe2000f8e02ff */
[----:B------:R-:W-:Y:S02]  /*1de0*/  SEL R5, RZ, 0x1, !P3 ;  /* 0x00000001ff057807 */ /* 0x000fe40005800000 */
[----:B------:R-:W-:Y:S01]  /*1df0*/  ISETP.LT.U32.AND P2, PT, R22, R18, PT ;  /* 0x000000121600720c */ /* 0x000fe20003f41070 */
[----:B0-----:R-:W-:Y:S01]  /*1e00*/  FADD.FTZ R17, R20, R17 ;  /* 0x0000001114117221 */ /* 0x001fe20000010000 */
[----:B------:R-:W-:Y:S01]  /*1e10*/  SHF.R.S32.HI R15, RZ, 0x1f, R18 ;  /* 0x0000001fff0f7819 */ /* 0x000fe20000011412 */
[----:B------:R-:W-:Y:S01]  /*1e20*/  IMAD.MOV.U32 R20, RZ, RZ, 0x7f800000 ;  /* 0x7f800000ff147424 */ /* 0x000fe200078e00ff */
[----:B------:R-:W-:-:S02]  /*1e30*/  LOP3.LUT R5, R8, R5, RZ, 0xfc, !PT ;  /* 0x0000000508057212 */ /* 0x000fc400078efcff */
[----:B------:R-:W0:Y:S01]  /*1e40*/  SHFL.BFLY PT, R24, R17, 0x1, 0x1f ;  /* 0x0c201f0011187f89 */ /* 0x000e2200000e0000 */
[----:B------:R-:W-:Y:S02]  /*1e50*/  ISETP.LT.AND.EX P2, PT, R23, R15, PT, P2 ;  /* 0x0000000f1700720c */ /* 0x000fe40003f41320 */
[----:B------:R-:W-:Y:S02]  /*1e60*/  IMAD R5, R5, R14, RZ ;  /* 0x0000000e05057224 */ /* 0x000fe400078e02ff */
[----:B------:R-:W-:Y:S01]  /*1e70*/  SEL R8, R22, R18, P2 ;  /* 0x0000001216087207 */ /* 0x000fe20001000000 */
[----:B0-----:R-:W-:-:S05]  /*1e80*/  FADD.FTZ R24, R17, R24 ;  /* 0x0000001811187221 */ /* 0x001fca0000010000 */
[----:B------:R-:W-:-:S13]  /*1e90*/  FSETP.NE.FTZ.AND P1, PT, R24, RZ, PT ;  /* 0x000000ff1800720b */ /* 0x000fda0003f35000 */
[----:B------:R-:W0:Y:S02]  /*1ea0*/  @P1 MUFU.LG2 R13, R24 ;  /* 0x00000018000d1308 */ /* 0x000e240000000c00 */
[----:B0-----:R-:W-:Y:S01]  /*1eb0*/  @P1 FFMA.FTZ R20, R13, 0.69314718246459960938, R2 ;  /* 0x3f3172180d141823 */ /* 0x001fe20000010002 */
        /* <DEDUP_REMOVED lines=52> */
.L_x_465:
[----:B------:R-:W-:Y:S01]  /*2200*/  LEA.HI R24, R7, UR20, RZ, 0x1e ;  /* 0x0000001407187c11 */ /* 0x000fe2000f8ff0ff */
[----:B------:R-:W-:Y:S01]  /*2210*/  IMAD.MOV.U32 R17, RZ, RZ, RZ ;  /* 0x000000ffff117224 */ /* 0x000fe200078e00ff */
[----:B------:R-:W-:Y:S01]  /*2220*/  MOV R14, 0x2250 ;  /* 0x00002250000e7802 */ /* 0x000fe20000000f00 */
[----:B------:R-:W-:Y:S02]  /*2230*/  IMAD.MOV.U32 R16, RZ, RZ, R26 ;  /* 0x000000ffff107224 */ /* 0x000fe400078e001a */
[----:B------:R-:W-:Y:S05]  /*2240*/  CALL.REL.NOINC `($__internal_12_$__cuda_sm20_div_s64) ;  /* 0x0000002800347944 */ /* 0x000fea0003c00000 */
[----:B------:R-:W-:Y:S02]  /*2250*/  IADD3 R15, PT, PT, -R0, RZ, RZ ;  /* 0x000000ff000f7210 */ /* 0x000fe40007ffe1ff */
[----:B------:R-:W-:-:S03]  /*2260*/  MOV R27, R13 ;  /* 0x0000000d001b7202 */ /* 0x000fc60000000f00 */
[----:B------:R-:W-:Y:S01]  /*2270*/  IMAD R24, R26, R15, R24 ;  /* 0x0000000f1a187224 */ /* 0x000fe200078e0218 */
[----:B------:R-:W-:-:S07]  /*2280*/  MOV R26, R0 ;  /* 0x00000000001a7202 */ /* 0x000fce0000000f00 */
.L_x_466:
[----:B------:R-:W-:Y:S01]  /*2290*/  IABS R14, UR19 ;  /* 0x00000013000e7c13 */ /* 0x000fe20008000000 */
[----:B------:R-:W-:Y:S01]  /*22a0*/  IMAD R4, R4, R11, RZ ;  /* 0x0000000b04047224 */ /* 0x000fe200078e02ff */
[----:B------:R-:W-:Y:S01]  /*22b0*/  IABS R12, R24 ;  /* 0x00000018000c7213 */ /* 0x000fe20000000000 */
[----:B------:R-:W-:Y:S01]  /*22c0*/  BSSY.RECONVERGENT B0, `(.L_x_467) ;  /* 0x0000040000007945 */ /* 0x000fe20003800200 */
[----:B------:R-:W0:Y:S01]  /*22d0*/  I2F.U32.RP R15, R14 ;  /* 0x0000000e000f7306 */ /* 0x000e220000209000 */
[----:B------:R-:W-:Y:S01]  /*22e0*/  IABS R0, UR19 ;  /* 0x0000001300007c13 */ /* 0x000fe20008000000 */
[----:B------:R-:W-:-:S04]  /*22f0*/  IMAD R3, R10, R3, R4 ;  /* 0x000000030a037224 */ /* 0x000fc800078e0204 */
[----:B------:R-:W-:Y:S02]  /*2300*/  IMAD.MOV R0, RZ, RZ, -R0 ;  /* 0x000000ffff007224 */ /* 0x000fe400078e0a00 */
[----:B0-----:R-:W0:Y:S02]  /*2310*/  MUFU.RCP R16, R15 ;  /* 0x0000000f00107308 */ /* 0x001e240000001000 */
[----:B0-----:R-:W-:-:S06]  /*2320*/  VIADD R16, R16, 0xffffffe ;  /* 0x0ffffffe10107836 */ /* 0x001fcc0000000000 */
[----:B------:R-:W0:Y:S02]  /*2330*/  F2I.FTZ.U32.TRUNC.NTZ R17, R16 ;  /* 0x0000001000117305 */ /* 0x000e24000021f000 */
[----:B0-----:R-:W-:Y:S01]  /*2340*/  IMAD.MOV R13, RZ, RZ, -R17 ;  /* 0x000000ffff0d7224 */ /* 0x001fe200078e0a11 */
[----:B------:R-:W-:-:S03]  /*2350*/  MOV R16, RZ ;  /* 0x000000ff00107202 */ /* 0x000fc60000000f00 */
[----:B------:R-:W-:-:S04]  /*2360*/  IMAD R13, R13, R14, RZ ;  /* 0x0000000e0d0d7224 */ /* 0x000fc800078e02ff */
[----:B------:R-:W-:-:S04]  /*2370*/  IMAD.HI.U32 R13, R17, R13, R16 ;  /* 0x0000000d110d7227 */ /* 0x000fc800078e0010 */
[----:B------:R-:W-:-:S04]  /*2380*/  IMAD.WIDE.U32 R16, R10, R11, RZ ;  /* 0x0000000b0a107225 */ /* 0x000fc800078e00ff */
[----:B------:R-:W-:-:S04]  /*2390*/  IMAD.HI.U32 R13, R13, R12, RZ ;  /* 0x0000000c0d0d7227 */ /* 0x000fc800078e00ff */
[----:B------:R-:W-:Y:S01]  /*23a0*/  IMAD R15, R13, R0, R12 ;  /* 0x000000000d0f7224 */ /* 0x000fe200078e020c */
[----:B------:R-:W-:Y:S01]  /*23b0*/  LOP3.LUT R0, R24, UR19, RZ, 0x3c, !PT ;  /* 0x0000001318007c12 */ /* 0x000fe2000f8e3cff */
[----:B------:R-:W-:Y:S02]  /*23c0*/  IMAD.IADD R3, R17, 0x1, R3 ;  /* 0x0000000111037824 */ /* 0x000fe400078e0203 */
[-C--:B------:R-:W-:Y:S01]  /*23d0*/  IMAD.WIDE.U32 R32, R16, R30.reuse, RZ ;  /* 0x0000001e10207225 */ /* 0x080fe200078e00ff */
[----:B------:R-:W-:Y:S02]  /*23e0*/  ISETP.GT.U32.AND P1, PT, R14, R15, PT ;  /* 0x0000000f0e00720c */ /* 0x000fe40003f24070 */
[----:B------:R-:W-:Y:S01]  /*23f0*/  ISETP.GE.AND P0, PT, R0, RZ, PT ;  /* 0x000000ff0000720c */ /* 0x000fe20003f06270 */
[----:B------:R-:W-:-:S04]  /*2400*/  IMAD R3, R3, R30, RZ ;  /* 0x0000001e03037224 */ /* 0x000fc800078e02ff */
[----:B------:R-:W-:-:S06]  /*2410*/  IMAD R3, R31, R16, R3 ;  /* 0x000000101f037224 */ /* 0x000fcc00078e0203 */
[-C--:B------:R-:W-:Y:S02]  /*2420*/  @!P1 IADD3 R15, PT, PT, R15, -R14.reuse, RZ ;  /* 0x8000000e0f0f9210 */ /* 0x080fe40007ffe0ff */
[----:B------:R-:W-:Y:S02]  /*2430*/  @!P1 IADD3 R13, PT, PT, R13, 0x1, RZ ;  /* 0x000000010d0d9810 */ /* 0x000fe40007ffe0ff */
[----:B------:R-:W-:Y:S01]  /*2440*/  ISETP.GE.U32.AND P2, PT, R15, R14, PT ;  /* 0x0000000e0f00720c */ /* 0x000fe20003f46070 */
[----:B------:R-:W-:Y:S01]  /*2450*/  IMAD.IADD R15, R33, 0x1, R3 ;  /* 0x00000001210f7824 */ /* 0x000fe200078e0203 */
[----:B------:R-:W-:-:S04]  /*2460*/  ISETP.NE.AND P1, PT, RZ, UR19, PT ;  /* 0x00000013ff007c0c */ /* 0x000fc8000bf25270 */
[----:B------:R-:W-:-:S07]  /*2470*/  LOP3.LUT R0, R27, R15, RZ, 0xfc, !PT ;  /* 0x0000000f1b007212 */ /* 0x000fce00078efcff */
[----:B------:R-:W-:-:S05]  /*2480*/  @P2 VIADD R13, R13, 0x1 ;  /* 0x000000010d0d2836 */ /* 0x000fca0000000000 */
[----:B------:R-:W-:-:S04]  /*2490*/  MOV R4, R13 ;  /* 0x0000000d00047202 */ /* 0x000fc80000000f00 */
        /* <DEDUP_REMOVED lines=27> */
.L_x_468:
[----:B------:R-:W-:Y:S01]  /*2650*/  IMAD.MOV.U32 R24, RZ, RZ, R26 ;  /* 0x000000ffff187224 */ /* 0x000fe200078e001a */
[----:B------:R-:W-:Y:S01]  /*2660*/  MOV R17, R27 ;  /* 0x0000001b00117202 */ /* 0x000fe20000000f00 */
[----:B------:R-:W-:Y:S01]  /*2670*/  IMAD.MOV.U32 R16, RZ, RZ, R32 ;  /* 0x000000ffff107224 */ /* 0x000fe200078e0020 */
[----:B------:R-:W-:Y:S02]  /*2680*/  MOV R14, 0x26a0 ;  /* 0x000026a0000e7802 */ /* 0x000fe40000000f00 */
[----:B------:R-:W-:Y:S05]  /*2690*/  CALL.REL.NOINC `($__internal_12_$__cuda_sm20_div_s64) ;  /* 0x0000002400207944 */ /* 0x000fea0003c00000 */
[----:B------:R-:W-:-:S05]  /*26a0*/  IADD3 R13, PT, PT, -R0, RZ, RZ ;  /* 0x000000ff000d7210 */ /* 0x000fca0007ffe1ff */
[----:B------:R-:W-:Y:S02]  /*26b0*/  IMAD R26, R13, R32, R26 ;  /* 0x000000200d1a7224 */ /* 0x000fe400078e021a */
.L_x_469:
[----:B------:R-:W-:Y:S05]  /*26c0*/  BSYNC.RECONVERGENT B0 ;  /* 0x0000000000007941 */ /* 0x000fea0003800200 */
.L_x_467:
[----:B------:R-:W-:Y:S01]  /*26d0*/  IABS R22, R11 ;  /* 0x0000000b00167213 */ /* 0x000fe20000000000 */
[----:B------:R-:W-:Y:S01]  /*26e0*/  IMAD.MOV.U32 R30, RZ, RZ, RZ ;  /* 0x000000ffff1e7224 */ /* 0x000fe200078e00ff */
[----:B------:R-:W-:Y:S01]  /*26f0*/  IABS R13, R10 ;  /* 0x0000000a000d7213 */ /* 0x000fe20000000000 */
[----:B------:R-:W0:Y:S01]  /*2700*/  LDCU UR12, c[0x0][0x430] ;  /* 0x00008600ff0c77ac */ /* 0x000e220008000800 */
[----:B------:R-:W1:Y:S01]  /*2710*/  I2F.U32.RP R23, R22 ;  /* 0x0000001600177306 */ /* 0x000e620000209000 */
[----:B------:R-:W-:Y:S02]  /*2720*/  IABS R18, R9 ;  /* 0x0000000900127213 */ /* 0x000fe40000000000 */
[----:B------:R-:W-:Y:S01]  /*2730*/  IABS R12, R8 ;  /* 0x00000008000c7213 */ /* 0x000fe20000000000 */
[----:B------:R-:W2:Y:S01]  /*2740*/  LDCU UR4, c[0x0][0x434] ;  /* 0x00008680ff0477ac */ /* 0x000ea20008000800 */
[----:B------:R-:W-:Y:S02]  /*2750*/  IABS R27, R0 ;  /* 0x00000000001b7213 */ /* 0x000fe40000000000 */
[----:B------:R-:W-:Y:S01]  /*2760*/  ISETP.NE.AND P5, PT, R10, RZ, PT ;  /* 0x000000ff0a00720c */ /* 0x000fe20003fa5270 */
[----:B------:R-:W3:Y:S01]  /*2770*/  I2F.U32.RP R19, R13 ;  /* 0x0000000d00137306 */ /* 0x000ee20000209000 */
[----:B------:R-:W-:-:S07]  /*2780*/  UIMAD UR13, UR7, UR8, URZ ;  /* 0x00000008070d72a4 */ /* 0x000fce000f8e02ff */
[----:B------:R-:W4:Y:S01]  /*2790*/  I2F.U32.RP R16, R18 ;  /* 0x0000001200107306 */ /* 0x000f220000209000 */
[----:B0-----:R-:W-:-:S04]  /*27a0*/  USEL UR12, UR12, 0x1, UP0 ;  /* 0x000000010c0c7887 */ /* 0x001fc80008000000 */
[----:B------:R-:W-:Y:S02]  /*27b0*/  USHF.R.S32.HI UR5, URZ, 0x1f, UR12 ;  /* 0x0000001fff057899 */ /* 0x000fe4000801140c */
[----:B--2---:R-:W-:Y:S01]  /*27c0*/  UIMAD UR4, UR12, UR4, URZ ;  /* 0x000000040c0472a4 */ /* 0x004fe2000f8e02ff */
[----:B------:R-:W-:Y:S08]  /*27d0*/  I2F.U32.RP R17, R12 ;  /* 0x0000000c00117306 */ /* 0x000ff00000209000 */
[----:B-1----:R-:W0:Y:S08]  /*27e0*/  MUFU.RCP R15, R23 ;  /* 0x00000017000f7308 */ /* 0x002e300000001000 */
[----:B---3--:R-:W1:Y:S08]  /*27f0*/  MUFU.RCP R14, R19 ;  /* 0x00000013000e7308 */ /* 0x008e700000001000 */
[----:B----4-:R-:W2:Y:S01]  /*2800*/  MUFU.RCP R24, R16 ;  /* 0x0000001000187308 */ /* 0x010ea20000001000 */
[----:B0-----:R-:W-:Y:S01]  /*2810*/  VIADD R15, R15, 0xffffffe ;  /* 0x0ffffffe0f0f7836 */ /* 0x001fe20000000000 */
[----:B------:R-:W-:-:S06]  /*2820*/  IABS R23, R26 ;  /* 0x0000001a00177213 */ /* 0x000fcc0000000000 */
[----:B------:R-:W0:Y:S01]  /*2830*/  MUFU.RCP R17, R17 ;  /* 0x0000001100117308 */ /* 0x000e220000001000 */
[----:B-1----:R-:W-:-:S07]  /*2840*/  VIADD R28, R14, 0xffffffe ;  /* 0x0ffffffe0e1c7836 */ /* 0x002fce0000000000 */
[----:B------:R-:W1:Y:S01]  /*2850*/  F2I.FTZ.U32.TRUNC.NTZ R31, R15 ;  /* 0x0000000f001f7305 */ /* 0x000e62000021f000 */
[----:B--2---:R-:W-:-:S07]  /*2860*/  VIADD R24, R24, 0xffffffe ;  /* 0x0ffffffe18187836 */ /* 0x004fce0000000000 */
[----:B------:R-:W2:Y:S01]  /*2870*/  F2I.FTZ.U32.TRUNC.NTZ R29, R28 ;  /* 0x0000001c001d7305 */ /* 0x000ea2000021f000 */
[----:B0-----:R-:W-:Y:S01]  /*2880*/  VIADD R17, R17, 0xffffffe ;  /* 0x0ffffffe11117836 */ /* 0x001fe20000000000 */
[----:B-1----:R-:W-:-:S06]  /*2890*/  IADD3 R14, PT, PT, RZ, -R31, RZ ;  /* 0x8000001fff0e7210 */ /* 0x002fcc0007ffe0ff */
[----:B------:R0:W1:Y:S01]  /*28a0*/  F2I.FTZ.U32.TRUNC.NTZ R25, R24 ;  /* 0x0000001800197305 */ /* 0x000062000021f000 */
[----:B------:R-:W-:Y:S02]  /*28b0*/  IMAD R14, R14, R22, RZ ;  /* 0x000000160e0e7224 */ /* 0x000fe400078e02ff */
[----:B--2---:R-:W-:-:S05]  /*28c0*/  IMAD.MOV R16, RZ, RZ, -R29 ;  /* 0x000000ffff107224 */ /* 0x004fca00078e0a1d */
[----:B------:R-:W2:Y:S01]  /*28d0*/  F2I.FTZ.U32.TRUNC.NTZ R17, R17 ;  /* 0x0000001100117305 */ /* 0x000ea2000021f000 */
[----:B------:R-:W-:-:S04]  /*28e0*/  IMAD.HI.U32 R14, R31, R14, R30 ;  /* 0x0000000e1f0e7227 */ /* 0x000fc800078e001e */
[----:B------:R-:W-:Y:S01]  /*28f0*/  IMAD R15, R16, R13, RZ ;  /* 0x0000000d100f7224 */ /* 0x000fe200078e02ff */
[----:B------:R-:W-:Y:S01]  /*2900*/  IABS R16, R11 ;  /* 0x0000000b00107213 */ /* 0x000fe20000000000 */
[----:B0-----:R-:W-:Y:S01]  /*2910*/  IMAD.MOV.U32 R24, RZ, RZ, RZ ;  /* 0x000000ffff187224 */ /* 0x001fe200078e00ff */
[----:B-1----:R-:W-:Y:S01]  /*2920*/  IADD3 R19, PT, PT, RZ, -R25, RZ ;  /* 0x80000019ff137210 */ /* 0x002fe20007ffe0ff */
[----:B------:R-:W-:Y:S01]  /*2930*/  IMAD.MOV.U32 R28, RZ, RZ, RZ ;  /* 0x000000ffff1c7224 */ /* 0x000fe200078e00ff */
[----:B------:R-:W-:-:S03]  /*2940*/  IADD3 R16, PT, PT, RZ, -R16, RZ ;  /* 0x80000010ff107210 */ /* 0x000fc60007ffe0ff */
[----:B------:R-:W-:Y:S02]  /*2950*/  IMAD R19, R19, R18, RZ ;  /* 0x0000001213137224 */ /* 0x000fe400078e02ff */
[----:B------:R-:W-:-:S04]  /*2960*/  IMAD.HI.U32 R15, R29, R15, R28 ;  /* 0x0000000f1d0f7227 */ /* 0x000fc800078e001c */
[----:B------:R-:W-:-:S04]  /*2970*/  IMAD.HI.U32 R24, R25, R19, R24 ;  /* 0x0000001319187227 */ /* 0x000fc800078e0018 */
[----:B------:R-:W-:-:S04]  /*2980*/  IMAD.HI.U32 R19, R14, R23, RZ ;  /* 0x000000170e137227 */ /* 0x000fc800078e00ff */
[----:B--2---:R-:W-:Y:S02]  /*2990*/  IMAD.MOV R25, RZ, RZ, -R17 ;  /* 0x000000ffff197224 */ /* 0x004fe400078e0a11 */
[----:B------:R-:W-:Y:S02]  /*29a0*/  IMAD R23, R19, R16, R23 ;  /* 0x0000001013177224 */ /* 0x000fe400078e0217 */
[----:B------:R-:W-:Y:S02]  /*29b0*/  IMAD R14, R25, R12, RZ ;  /* 0x0000000c190e7224 */ /* 0x000fe400078e02ff */
[----:B------:R-:W-:Y:S01]  /*29c0*/  IMAD.MOV.U32 R16, RZ, RZ, RZ ;  /* 0x000000ffff107224 */ /* 0x000fe200078e00ff */
[----:B------:R-:W-:-:S03]  /*29d0*/  ISETP.GT.U32.AND P1, PT, R22, R23, PT ;  /* 0x000000171600720c */ /* 0x000fc60003f24070 */
[----:B------:R-:W-:Y:S02]  /*29e0*/  IMAD.HI.U32 R14, R17, R14, R16 ;  /* 0x0000000e110e7227 */ /* 0x000fe400078e0010 */
[----:B------:R-:W0:Y:S08]  /*29f0*/  LDC R17, c[0x0][0x3e0] ;  /* 0x0000f800ff117b82 */ /* 0x000e300000000800 */
[----:B------:R-:W-:Y:S01]  /*2a00*/  @!P1 IMAD.IADD R23, R23, 0x1, -R22 ;  /* 0x0000000117179824 */ /* 0x000fe200078e0a16 */
[----:B------:R-:W-:-:S02]  /*2a10*/  @!P1 IADD3 R19, PT, PT, R19, 0x1, RZ ;  /* 0x0000000113139810 */ /* 0x000fc40007ffe0ff */
[----:B------:R-:W-:Y:S02]  /*2a20*/  ISETP.NE.AND P1, PT, R11, RZ, PT ;  /* 0x000000ff0b00720c */ /* 0x000fe40003f25270 */
[----:B------:R-:W-:Y:S01]  /*2a30*/  ISETP.GE.U32.AND P3, PT, R23, R22, PT ;  /* 0x000000161700720c */ /* 0x000fe20003f66070 */
[----:B------:R-:W-:Y:S01]  /*2a40*/  IMAD.HI.U32 R23, R24, R27, RZ ;  /* 0x0000001b18177227 */ /* 0x000fe200078e00ff */
[----:B------:R-:W-:-:S05]  /*2a50*/  IABS R22, R9 ;  /* 0x0000000900167213 */ /* 0x000fca0000000000 */
[----:B------:R-:W-:Y:S01]  /*2a60*/  IMAD.MOV R22, RZ, RZ, -R22 ;  /* 0x000000ffff167224 */ /* 0x000fe200078e0a16 */
[----:B0-----:R-:W-:-:S03]  /*2a70*/  ISETP.LT.U32.AND P0, PT, R17, 0x1, PT ;  /* 0x000000011100780c */ /* 0x001fc60003f01070 */
[----:B------:R-:W-:Y:S01]  /*2a80*/  IMAD R27, R23, R22, R27 ;  /* 0x00000016171b7224 */ /* 0x000fe200078e021b */
[----:B------:R-:W-:Y:S01]  /*2a90*/  LOP3.LUT R22, R26, R11, RZ, 0x3c, !PT ;  /* 0x0000000b1a167212 */ /* 0x000fe200078e3cff */
[----:B------:R-:W-:Y:S01]  /*2aa0*/  @P3 VIADD R19, R19, 0x1 ;  /* 0x0000000113133836 */ /* 0x000fe20000000000 */
[----:B------:R-:W-:Y:S02]  /*2ab0*/  ISETP.LT.AND.EX P0, PT, R2, RZ, PT, P0 ;  /* 0x000000ff0200720c */ /* 0x000fe40003f01300 */
[----:B------:R-:W-:Y:S02]  /*2ac0*/  ISETP.GT.U32.AND P2, PT, R18, R27, PT ;  /* 0x0000001b1200720c */ /* 0x000fe40003f44070 */
[----:B------:R-:W-:Y:S02]  /*2ad0*/  SEL R17, R17, 0x1, P0 ;  /* 0x0000000111117807 */ /* 0x000fe40000000000 */
[----:B------:R-:W-:Y:S02]  /*2ae0*/  ISETP.GE.AND P0, PT, R22, RZ, PT ;  /* 0x000000ff1600720c */ /* 0x000fe40003f06270 */
[----:B------:R-:W-:-:S04]  /*2af0*/  IABS R16, R17 ;  /* 0x0000001100107213 */ /* 0x000fc80000000000 */
[----:B------:R-:W0:Y:S03]  /*2b00*/  I2F.U32.RP R2, R16 ;  /* 0x0000001000027306 */ /* 0x000e260000209000 */
[-C--:B------:R-:W-:Y:S01]  /*2b10*/  @!P2 IADD3 R27, PT, PT, R27, -R18.reuse, RZ ;  /* 0x800000121b1ba210 */ /* 0x080fe20007ffe0ff */
[----:B------:R-:W-:Y:S01]  /*2b20*/  @!P2 VIADD R23, R23, 0x1 ;  /* 0x000000011717a836 */ /* 0x000fe20000000000 */
[----:B------:R-:W-:Y:S02]  /*2b30*/  ISETP.NE.AND P2, PT, R9, RZ, PT ;  /* 0x000000ff0900720c */ /* 0x000fe40003f45270 */
[----:B------:R-:W-:Y:S01]  /*2b40*/  @!P0 IMAD.MOV R19, RZ, RZ, -R19 ;  /* 0x000000ffff138224 */ /* 0x000fe200078e0a13 */
[----:B------:R-:W-:Y:S02]  /*2b50*/  @!P1 LOP3.LUT R19, RZ, R11, RZ, 0x33, !PT ;  /* 0x0000000bff139212 */ /* 0x000fe400078e33ff */
[----:B------:R-:W-:-:S02]  /*2b60*/  ISETP.GE.U32.AND P0, PT, R27, R18, PT ;  /* 0x000000121b00720c */ /* 0x000fc40003f06070 */
[----:B------:R-:W-:Y:S02]  /*2b70*/  IABS R18, R10 ;  /* 0x0000000a00127213 */ /* 0x000fe40000000000 */
[----:B------:R-:W-:Y:S01]  /*2b80*/  IABS R22, R19 ;  /* 0x0000001300167213 */ /* 0x000fe20000000000 */
[----:B0-----:R-:W0:Y:S02]  /*2b90*/  MUFU.RCP R2, R2 ;  /* 0x0000000200027308 */ /* 0x001e240000001000 */
[----:B------:R-:W-:Y:S02]  /*2ba0*/  IMAD.MOV R18, RZ, RZ, -R18 ;  /* 0x000000ffff127224 */ /* 0x000fe400078e0a12 */
[----:B------:R-:W-:-:S04]  /*2bb0*/  IMAD.HI.U32 R15, R15, R22, RZ ;  /* 0x000000160f0f7227 */ /* 0x000fc800078e00ff */
[----:B------:R-:W-:Y:S01]  /*2bc0*/  IMAD R22, R15, R18, R22 ;  /* 0x000000120f167224 */ /* 0x000fe200078e0216 */
[----:B------:R-:W-:Y:S02]  /*2bd0*/  LOP3.LUT R18, R0, R9, RZ, 0x3c, !PT ;  /* 0x0000000900127212 */ /* 0x000fe400078e3cff */
[----:B------:R-:W-:Y:S02]  /*2be0*/  @P0 IADD3 R23, PT, PT, R23, 0x1, RZ ;  /* 0x0000000117170810 */ /* 0x000fe40007ffe0ff */
[----:B------:R-:W-:Y:S02]  /*2bf0*/  ISETP.GE.AND P1, PT, R18, RZ, PT ;  /* 0x000000ff1200720c */ /* 0x000fe40003f26270 */
[----:B------:R-:W-:Y:S02]  /*2c00*/  IABS R18, R4 ;  /* 0x0000000400127213 */ /* 0x000fe40000000000 */
[----:B------:R-:W-:Y:S01]  /*2c10*/  ISETP.GT.U32.AND P3, PT, R13, R22, PT ;  /* 0x000000160d00720c */ /* 0x000fe20003f64070 */
[----:B0-----:R-:W-:-:S04]  /*2c20*/  VIADD R24, R2, 0xffffffe ;  /* 0x0ffffffe02187836 */ /* 0x001fc80000000000 */
[----:B------:R-:W0:Y:S04]  /*2c30*/  F2I.FTZ.U32.TRUNC.NTZ R25, R24 ;  /* 0x0000001800197305 */ /* 0x000e28000021f000 */
[----:B------:R-:W-:Y:S01]  /*2c40*/  @!P1 IMAD.MOV R23, RZ, RZ, -R23 ;  /* 0x000000ffff179224 */ /* 0x000fe200078e0a17 */
[----:B------:R-:W-:-:S03]  /*2c50*/  @!P2 LOP3.LUT R23, RZ, R9, RZ, 0x33, !PT ;  /* 0x00000009ff17a212 */ /* 0x000fc600078e33ff */
[----:B------:R-:W-:Y:S01]  /*2c60*/  @!P3 IMAD.IADD R22, R22, 0x1, -R13 ;  /* 0x000000011616b824 */ /* 0x000fe200078e0a0d */
[----:B------:R-:W-:Y:S02]  /*2c70*/  @!P3 IADD3 R15, PT, PT, R15, 0x1, RZ ;  /* 0x000000010f0fb810 */ /* 0x000fe40007ffe0ff */
[----:B------:R-:W-:Y:S02]  /*2c80*/  ISETP.NE.AND P3, PT, R8, RZ, PT ;  /* 0x000000ff0800720c */ /* 0x000fe40003f65270 */
[----:B------:R-:W-:Y:S01]  /*2c90*/  ISETP.GE.U32.AND P6, PT, R22, R13, PT ;  /* 0x0000000d1600720c */ /* 0x000fe20003fc6070 */
[----:B0-----:R-:W-:Y:S02]  /*2ca0*/  IMAD.MOV R2, RZ, RZ, -R25 ;  /* 0x000000ffff027224 */ /* 0x001fe400078e0a19 */
[----:B------:R-:W-:Y:S01]  /*2cb0*/  HFMA2 R24, -RZ, RZ, 0, 0 ;  /* 0x00000000ff187431 */ /* 0x000fe200000001ff */
[----:B------:R-:W-:Y:S01]  /*2cc0*/  IABS R13, R23 ;  /* 0x00000017000d7213 */ /* 0x000fe20000000000 */
[----:B------:R-:W-:Y:S01]  /*2cd0*/  IMAD R27, R2, R16, RZ ;  /* 0x00000010021b7224 */ /* 0x000fe200078e02ff */
[----:B------:R-:W-:-:S03]  /*2ce0*/  IABS R2, R17 ;  /* 0x0000001100027213 */ /* 0x000fc60000000000 */
[----:B------:R-:W-:-:S04]  /*2cf0*/  IMAD.HI.U32 R27, R25, R27, R24 ;  /* 0x0000001b191b7227 */ /* 0x000fc800078e0018 */
[----:B------:R-:W-:Y:S02]  /*2d00*/  IMAD.MOV R2, RZ, RZ, -R2 ;  /* 0x000000ffff027224 */ /* 0x000fe400078e0a02 */
[----:B------:R-:W-:-:S04]  /*2d10*/  IMAD.HI.U32 R27, R27, R18, RZ ;  /* 0x000000121b1b7227 */ /* 0x000fc800078e00ff */
[----:B------:R-:W-:Y:S01]  /*2d20*/  IMAD R25, R27, R2, R18 ;  /* 0x000000021b197224 */ /* 0x000fe200078e0212 */
[----:B------:R-:W-:Y:S01]  /*2d30*/  IABS R2, R8 ;  /* 0x0000000800027213 */ /* 0x000fe20000000000 */
[----:B------:R-:W-:-:S03]  /*2d40*/  @P6 VIADD R15, R15, 0x1 ;  /* 0x000000010f0f6836 */ /* 0x000fc60000000000 */
[----:B------:R-:W-:Y:S01]  /*2d50*/  ISETP.GT.U32.AND P0, PT, R16, R25, PT ;  /* 0x000000191000720c */ /* 0x000fe20003f04070 */
[----:B------:R-:W-:-:S12]  /*2d60*/  IMAD.MOV R2, RZ, RZ, -R2 ;  /* 0x000000ffff027224 */ /* 0x000fd800078e0a02 */
[-C--:B------:R-:W-:Y:S01]  /*2d70*/  @!P0 IADD3 R25, PT, PT, R25, -R16.reuse, RZ ;  /* 0x8000001019198210 */ /* 0x080fe20007ffe0ff */
[----:B------:R-:W-:Y:S01]  /*2d80*/  @!P0 VIADD R27, R27, 0x1 ;  /* 0x000000011b1b8836 */ /* 0x000fe20000000000 */
[----:B------:R-:W-:Y:S02]  /*2d90*/  ISETP.NE.AND P0, PT, R17, RZ, PT ;  /* 0x000000ff1100720c */ /* 0x000fe40003f05270 */
[----:B------:R-:W-:Y:S01]  /*2da0*/  ISETP.GE.U32.AND P1, PT, R25, R16, PT ;  /* 0x000000101900720c */ /* 0x000fe20003f26070 */
[----:B------:R-:W-:Y:S01]  /*2db0*/  IMAD.HI.U32 R16, R14, R13, RZ ;  /* 0x0000000d0e107227 */ /* 0x000fe200078e00ff */
[----:B------:R-:W-:-:S03]  /*2dc0*/  LOP3.LUT R14, R4, R17, RZ, 0x3c, !PT ;  /* 0x00000011040e7212 */ /* 0x000fc600078e3cff */
[----:B------:R-:W-:Y:S01]  /*2dd0*/  IMAD R13, R16, R2, R13 ;  /* 0x00000002100d7224 */ /* 0x000fe200078e020d */
[----:B------:R-:W-:Y:S02]  /*2de0*/  ISETP.GE.AND P2, PT, R14, RZ, PT ;  /* 0x000000ff0e00720c */ /* 0x000fe40003f46270 */
[----:B------:R-:W-:-:S05]  /*2df0*/  LOP3.LUT R2, R19, R10, RZ, 0x3c, !PT ;  /* 0x0000000a13027212 */ /* 0x000fca00078e3cff */
[----:B------:R-:W-:Y:S02]  /*2e00*/  @P1 IADD3 R27, PT, PT, R27, 0x1, RZ ;  /* 0x000000011b1b1810 */ /* 0x000fe40007ffe0ff */
[----:B------:R-:W-:-:S04]  /*2e10*/  ISETP.GT.U32.AND P1, PT, R12, R13, PT ;  /* 0x0000000d0c00720c */ /* 0x000fc80003f24070 */
[----:B------:R-:W-:Y:S01]  /*2e20*/  @!P2 IMAD.MOV R27, RZ, RZ, -R27 ;  /* 0x000000ffff1ba224 */ /* 0x000fe200078e0a1b */
[----:B------:R-:W-:Y:S02]  /*2e30*/  ISETP.GE.AND P2, PT, R2, RZ, PT ;  /* 0x000000ff0200720c */ /* 0x000fe40003f46270 */
[----:B------:R-:W-:Y:S02]  /*2e40*/  LOP3.LUT R2, R23, R8, RZ, 0x3c, !PT ;  /* 0x0000000817027212 */ /* 0x000fe400078e3cff */
[----:B------:R-:W-:Y:S02]  /*2e50*/  @!P0 LOP3.LUT R27, RZ, R17, RZ, 0x33, !PT ;  /* 0x00000011ff1b8212 */ /* 0x000fe400078e33ff */
[----:B------:R-:W-:Y:S01]  /*2e60*/  ISETP.GE.AND P0, PT, R2, RZ, PT ;  /* 0x000000ff0200720c */ /* 0x000fe20003f06270 */
[----:B------:R-:W-:Y:S02]  /*2e70*/  IMAD.MOV R2, RZ, RZ, -R19 ;  /* 0x000000ffff027224 */ /* 0x000fe400078e0a13 */
[----:B------:R-:W-:-:S02]  /*2e80*/  @!P1 IMAD.IADD R13, R13, 0x1, -R12 ;  /* 0x000000010d0d9824 */ /* 0x000fc400078e0a0c */
[----:B------:R-:W-:Y:S02]  /*2e90*/  @!P1 VIADD R16, R16, 0x1 ;  /* 0x0000000110109836 */ /* 0x000fe40000000000 */
[----:B------:R-:W-:Y:S01]  /*2ea0*/  @!P2 IADD3 R15, PT, PT, -R15, RZ, RZ ;  /* 0x000000ff0f0fa210 */ /* 0x000fe20007ffe1ff */
[----:B------:R-:W-:Y:S01]  /*2eb0*/  IMAD R2, R11, R2, R26 ;  /* 0x000000020b027224 */ /* 0x000fe200078e021a */
[----:B------:R-:W-:Y:S01]  /*2ec0*/  ISETP.GE.U32.AND P4, PT, R13, R12, PT ;  /* 0x0000000c0d00720c */ /* 0x000fe20003f86070 */
[C---:B------:R-:W-:Y:S01]  /*2ed0*/  IMAD.WIDE R12, R27.reuse, UR9, RZ ;  /* 0x000000091b0c7c25 */ /* 0x040fe2000f8e02ff */
[----:B------:R-:W-:Y:S02]  /*2ee0*/  IADD3 R27, PT, PT, -R27, RZ, RZ ;  /* 0x000000ff1b1b7210 */ /* 0x000fe40007ffe1ff */
[----:B------:R-:W-:Y:S01]  /*2ef0*/  @!P5 LOP3.LUT R15, RZ, R10, RZ, 0x33, !PT ;  /* 0x0000000aff0fd212 */ /* 0x000fe200078e33ff */
[----:B------:R-:W-:-:S03]  /*2f00*/  IMAD.WIDE R24, R2, UR4, RZ ;  /* 0x0000000402187c25 */ /* 0x000fc6000f8e02ff */
[----:B------:R-:W-:Y:S01]  /*2f10*/  IADD3 R11, PT, PT, -R15, RZ, RZ ;  /* 0x000000ff0f0b7210 */ /* 0x000fe20007ffe1ff */
[----:B------:R-:W-:Y:S01]  /*2f20*/  IMAD.WIDE.U32 R12, R3, UR12, R12 ;  /* 0x0000000c030c7c25 */ /* 0x000fe2000f8e000c */
[----:B------:R-:W-:-:S03]  /*2f30*/  UIMAD UR12, UR22, UR12, URZ ;  /* 0x0000000c160c72a4 */ /* 0x000fc6000f8e02ff */
[----:B------:R-:W-:Y:S02]  /*2f40*/  @P4 VIADD R16, R16, 0x1 ;  /* 0x0000000110104836 */ /* 0x000fe40000000000 */
[----:B------:R-:W-:Y:S01]  /*2f50*/  IMAD R13, R3, UR5, R13 ;  /* 0x00000005030d7c24 */ /* 0x000fe2000f8e020d */
[----:B------:R-:W0:Y:S01]  /*2f60*/  LDCU.64 UR4, c[0x0][0x420] ;  /* 0x00008400ff0477ac */ /* 0x000e220008000a00 */
[----:B------:R-:W-:Y:S01]  /*2f70*/  @!P0 IMAD.MOV R16, RZ, RZ, -R16 ;  /* 0x000000ffff108224 */ /* 0x000fe200078e0a10 */
[----:B------:R-:W-:Y:S01]  /*2f80*/  @!P3 LOP3.LUT R16, RZ, R8, RZ, 0x33, !PT ;  /* 0x00000008ff10b212 */ /* 0x000fe200078e33ff */
[----:B------:R-:W-:Y:S02]  /*2f90*/  IMAD R27, R17, R27, R4 ;  /* 0x0000001b111b7224 */ /* 0x000fe400078e0204 */
[----:B------:R-:W-:Y:S02]  /*2fa0*/  IMAD.MOV R4, RZ, RZ, -R23 ;  /* 0x000000ffff047224 */ /* 0x000fe400078e0a17 */
[----:B------:R-:W-:-:S04]  /*2fb0*/  IMAD.WIDE R12, R27, UR8, R12 ;  /* 0x000000081b0c7c25 */ /* 0x000fc8000f8e020c */
[----:B------:R-:W-:Y:S02]  /*2fc0*/  IMAD.MOV R3, RZ, RZ, -R16 ;  /* 0x000000ffff037224 */ /* 0x000fe400078e0a10 */
        /* <DEDUP_REMOVED lines=8> */
[----:B------:R-:W-:-:S04]  /*3050*/  IMAD.WIDE R16, R16, R5, RZ ;  /* 0x0000000510107225 */ /* 0x000fc800078e02ff */
[----:B------:R-:W-:Y:S01]  /*3060*/  IMAD.WIDE R4, R3, R6, RZ ;  /* 0x0000000603047225 */ /* 0x000fe200078e02ff */
[----:B------:R-:W-:-:S04]  /*3070*/  IADD3 R3, P1, P0, R8, R0, R10 ;  /* 0x0000000008037210 */ /* 0x000fc8000783e00a */
[----:B------:R-:W-:Y:S02]  /*3080*/  IADD3.X R13, PT, PT, R9, R13, R11, P1, P0 ;  /* 0x0000000d090d7210 */ /* 0x000fe40000fe040b */
[----:B------:R-:W-:-:S04]  /*3090*/  IADD3 R3, P1, P0, R4, R3, R16 ;  /* 0x0000000304037210 */ /* 0x000fc8000783e010 */
[----:B------:R-:W-:Y:S02]  /*30a0*/  IADD3.X R4, PT, PT, R5, R13, R17, P1, P0 ;  /* 0x0000000d05047210 */ /* 0x000fe40000fe0411 */
[----:B0-----:R-:W-:-:S04]  /*30b0*/  LEA R2, P0, R3, UR4, 0x2 ;  /* 0x0000000403027c11 */ /* 0x001fc8000f8010ff */
[----:B------:R-:W-:-:S05]  /*30c0*/  LEA.HI.X R3, R3, UR5, R4, 0x2, P0 ;  /* 0x0000000503037c11 */ /* 0x000fca00080f1404 */
[----:B------:R0:W-:Y:S01]  /*30d0*/  STG.E desc[UR10][R2.64], R20 ;  /* 0x0000001402007986 */ /* 0x0001e2000c10190a */
[----:B------:R-:W-:Y:S05]  /*30e0*/  BRA `(.L_x_463) ;  /* 0x0000000000107947 */ /* 0x000fea0003800000 */
.L_x_464:
[----:B------:R-:W0:Y:S01]  /*30f0*/  LDC.64 R2, c[0x0][0x420] ;  /* 0x00010800ff027b82 */ /* 0x000e220000000a00 */
[----:B------:R-:W-:-:S05]  /*3100*/  IADD3 R12, PT, PT, R12, UR20, RZ ;  /* 0x000000140c0c7c10 */ /* 0x000fca000fffe0ff */
[----:B0-----:R-:W-:-:S05]  /*3110*/  IMAD.WIDE.U32 R2, R12, 0x4, R2 ;  /* 0x000000040c027825 */ /* 0x001fca00078e0002 */
[----:B------:R1:W-:Y:S02]  /*3120*/  STG.E desc[UR10][R2.64], R20 ;  /* 0x0000001402007986 */ /* 0x0003e4000c10190a */
.L_x_463:
[----:B------:R-:W-:Y:S05]  /*3130*/  BSYNC.RECONVERGENT B1 ;  /* 0x0000000000017941 */ /* 0x000fea0003800200 */
.L_x_462:
        /* <DEDUP_REMOVED lines=16> */
.L_x_471:
[----:B------:R-:W-:Y:S05]  /*3240*/  BSYNC.RECONVERGENT B0 ;  /* 0x0000000000007941 */ /* 0x000fea0003800200 */
.L_x_470:
[----:B------:R-:W-:Y:S01]  /*3250*/  BAR.SYNC.DEFER_BLOCKING 0x0 ;  /* 0x0000000000007b1d */ /* 0x000fe20000010000 */
[----:B------:R-:W-:Y:S01]  /*3260*/  UISETP.GE.AND UP0, UPT, UR6, 0x1, UPT ;  /* 0x000000010600788c */ /* 0x000fe2000bf06270 */
[----:B------:R-:W-:Y:S01]  /*3270*/  SHF.R.U32.HI R12, RZ, 0x5, R7 ;  /* 0x00000005ff0c7819 */ /* 0x000fe20000011607 */
[----:B------:R-:W-:Y:S01]  /*3280*/  IMAD.SHL.U32 R7, R7, 0x4, RZ ;  /* 0x0000000407077824 */ /* 0x000fe200078e00ff */
[----:B------:R-:W-:Y:S02]  /*3290*/  MOV R0, RZ ;  /* 0x000000ff00007202 */ /* 0x000fe40000000f00 */
[----:B0-----:R-:W-:Y:S01]  /*32a0*/  CS2R R2, SRZ ;  /* 0x0000000000027805 */ /* 0x001fe2000001ff00 */
[----:B------:R-:W-:-:S03]  /*32b0*/  IMAD.MOV.U32 R5, RZ, RZ, RZ ;  /* 0x000000ffff057224 */ /* 0x000fc600078e00ff */
        /* <DEDUP_REMOVED lines=42> */
.L_x_476:
        /* <DEDUP_REMOVED lines=133> */
.L_x_475:
        /* <DEDUP_REMOVED lines=73> */
.L_x_477:
[----:B------:R-:W-:-:S09]  /*4240*/  UISETP.NE.OR UP1, UPT, UR5, URZ, UP1 ;  /* 0x000000ff0500728c */ /* 0x000fd20008f25670 */
[----:B------:R-:W-:Y:S05]  /*4250*/  BRA.U !UP1, `(.L_x_473) ;  /* 0x0000000109947547 */ /* 0x000fea000b800000 */
.L_x_474:
[----:B------:R-:W-:-:S13]  /*4260*/  ISETP.GE.AND P0, PT, R12, UR12, PT ;  /* 0x0000000c0c007c0c */ /* 0x000fda000bf06270 */
.L_x_478:
        /* <DEDUP_REMOVED lines=36> */
.L_x_473:
        /* <DEDUP_REMOVED lines=10> */
.L_x_479:
        /* <DEDUP_REMOVED lines=12> */
.L_x_472:
        /* <DEDUP_REMOVED lines=81> */
        .weak           $__internal_12_$__cuda_sm20_div_s64
        .type           $__internal_12_$__cuda_sm20_div_s64,@function
        .size           $__internal_12_$__cuda_sm20_div_s64,(.L_x_14892 - $__internal_12_$__cuda_sm20_div_s64)
$__internal_12_$__cuda_sm20_div_s64:
        /* <DEDUP_REMOVED lines=19> */
[----:B------:R-:W-:-:S04]  /*4c50*/  IMAD.HI.U32 R12, R29, R0, RZ ;  /* 0x000000001d0c7227 */ /* 0x000fc800078e00ff */
[----:B------:R-:W-:-:S04]  /*4c60*/  IMAD.WIDE.U32 R18, P0, R28, R0, R18 ;  /* 0x000000001c127225 */ /* 0x000fc80007800012 */
[C---:B------:R-:W-:Y:S02]  /*4c70*/  IMAD R0, R29.reuse, R0, RZ ;  /* 0x000000001d007224 */ /* 0x040fe400078e02ff */
[----:B------:R-:W-:-:S04]  /*4c80*/  IMAD.HI.U32 R13, P1, R29, R13, R18 ;  /* 0x0000000d1d0d7227 */ /* 0x000fc80007820012 */
[----:B------:R-:W-:Y:S01]  /*4c90*/  IMAD.X R12, R12, 0x1, R29, P0 ;  /* 0x000000010c0c7824 */ /* 0x000fe200000e061d */
[----:B------:R-:W-:-:S04]  /*4ca0*/  IADD3 R19, P0, PT, R0, R13, RZ ;  /* 0x0000000d00137210 */ /* 0x000fc80007f1e0ff */
[----:B------:R-:W-:Y:S01]  /*4cb0*/  IADD3.X R13, PT, PT, RZ, RZ, R12, P0, P1 ;  /* 0x000000ffff0d7210 */ /* 0x000fe200007e240c */
[----:B------:R-:W-:Y:S01]  /*4cc0*/  IMAD.WIDE.U32 R28, R19, R22, RZ ;  /* 0x00000016131c7225 */ /* 0x000fe200078e00ff */
[----:B------:R-:W-:-:S03]  /*4cd0*/  ISETP.GE.AND P1, PT, R17, RZ, PT ;  /* 0x000000ff1100720c */ /* 0x000fc60003f26270 */
[----:B------:R-:W-:Y:S01]  /*4ce0*/  IMAD R0, R19, R23, R29 ;  /* 0x0000001713007224 */ /* 0x000fe200078e021d */
[----:B------:R-:W-:-:S03]  /*4cf0*/  IADD3 R12, P0, PT, RZ, -R28, RZ ;  /* 0x8000001cff0c7210 */ /* 0x000fc60007f1e0ff */
[----:B------:R-:W-:Y:S02]  /*4d00*/  IMAD R0, R13, R22, R0 ;  /* 0x000000160d007224 */ /* 0x000fe400078e0200 */
[----:B------:R-:W-:-:S04]  /*4d10*/  IMAD.HI.U32 R18, R19, R12, RZ ;  /* 0x0000000c13127227 */ /* 0x000fc800078e00ff */
[----:B------:R-:W-:-:S04]  /*4d20*/  IMAD.X R0, RZ, RZ, ~R0, P0 ;  /* 0x000000ffff007224 */ /* 0x000fc800000e0e00 */
[----:B------:R-:W-:-:S04]  /*4d30*/  IMAD.WIDE.U32 R18, P0, R19, R0, R18 ;  /* 0x0000000013127225 */ /* 0x000fc80007800012 */
[----:B------:R-:W-:-:S04]  /*4d40*/  IMAD.HI.U32 R12, P3, R13, R12, R18 ;  /* 0x0000000c0d0c7227 */ /* 0x000fc80007860012 */
[----:B------:R-:W-:-:S05]  /*4d50*/  IMAD.HI.U32 R18, R13, R0, RZ ;  /* 0x000000000d127227 */ /* 0x000fca00078e00ff */
[----:B------:R-:W-:Y:S01]  /*4d60*/  IADD3.X R25, PT, PT, R18, R13, RZ, P0, !PT ;  /* 0x0000000d12197210 */ /* 0x000fe200007fe4ff */
[----:B------:R-:W-:Y:S01]  /*4d70*/  IMAD R13, R13, R0, RZ ;  /* 0x000000000d0d7224 */ /* 0x000fe200078e02ff */
[----:B------:R-:W-:-:S04]  /*4d80*/  IADD3 R19, P0, PT, RZ, -R24, RZ ;  /* 0x80000018ff137210 */ /* 0x000fc80007f1e0ff */
[----:B------:R-:W-:Y:S01]  /*4d90*/  IADD3 R13, P2, PT, R13, R12, RZ ;  /* 0x0000000c0d0d7210 */ /* 0x000fe20007f5e0ff */
[----:B------:R-:W-:Y:S01]  /*4da0*/  IMAD.X R12, RZ, RZ, ~R17, P0 ;  /* 0x000000ffff0c7224 */ /* 0x000fe200000e0e11 */
[----:B------:R-:W-:Y:S01]  /*4db0*/  SEL R0, R19, R24, !P1 ;  /* 0x0000001813007207 */ /* 0x000fe20004800000 */
[----:B------:R-:W-:Y:S01]  /*4dc0*/  IMAD.MOV.U32 R19, RZ, RZ, RZ ;  /* 0x000000ffff137224 */ /* 0x000fe200078e00ff */
[----:B------:R-:W-:Y:S02]  /*4dd0*/  IADD3.X R25, PT, PT, RZ, RZ, R25, P2, P3 ;  /* 0x000000ffff197210 */ /* 0x000fe400017e6419 */
[----:B------:R-:W-:Y:S01]  /*4de0*/  SEL R12, R12, R17, !P1 ;  /* 0x000000110c0c7207 */ /* 0x000fe20004800000 */
[----:B------:R-:W-:-:S04]  /*4df0*/  IMAD.HI.U32 R18, R13, R0, RZ ;  /* 0x000000000d127227 */ /* 0x000fc800078e00ff */
[----:B------:R-:W-:-:S04]  /*4e00*/  IMAD.WIDE.U32 R18, R13, R12, R18 ;  /* 0x0000000c0d127225 */ /* 0x000fc800078e0012 */
[----:B------:R-:W-:-:S04]  /*4e10*/  IMAD.HI.U32 R18, P2, R25, R0, R18 ;  /* 0x0000000019127227 */ /* 0x000fc80007840012 */
[----:B------:R-:W-:-:S05]  /*4e20*/  IMAD R19, R25, R12, RZ ;  /* 0x0000000c19137224 */ /* 0x000fca00078e02ff */
[----:B------:R-:W-:-:S05]  /*4e30*/  IADD3 R19, P1, PT, R19, R18, RZ ;  /* 0x0000001213137210 */ /* 0x000fca0007f3e0ff */
[----:B------:R-:W-:-:S04]  /*4e40*/  IMAD.WIDE.U32 R28, R19, R22, RZ ;  /* 0x00000016131c7225 */ /* 0x000fc800078e00ff */
[----:B------:R-:W-:Y:S01]  /*4e50*/  IMAD R18, R19, R23, R29 ;  /* 0x0000001713127224 */ /* 0x000fe200078e021d */
[----:B------:R-:W-:Y:S01]  /*4e60*/  IADD3 R13, P0, PT, -R28, R0, RZ ;  /* 0x000000001c0d7210 */ /* 0x000fe20007f1e1ff */
[----:B------:R-:W-:-:S04]  /*4e70*/  IMAD.HI.U32 R0, R25, R12, RZ ;  /* 0x0000000c19007227 */ /* 0x000fc800078e00ff */
[----:B------:R-:W-:Y:S01]  /*4e80*/  IMAD.X R0, RZ, RZ, R0, P2 ;  /* 0x000000ffff007224 */ /* 0x000fe200010e0600 */
[----:B------:R-:W-:-:S03]  /*4e90*/  ISETP.GE.U32.AND P2, PT, R13, R22, PT ;  /* 0x000000160d00720c */ /* 0x000fc60003f46070 */
[----:B------:R-:W-:Y:S01]  /*4ea0*/  IMAD.X R25, RZ, RZ, R0, P1 ;  /* 0x000000ffff197224 */ /* 0x000fe200008e0600 */
[----:B------:R-:W-:-:S03]  /*4eb0*/  IADD3 R0, P1, PT, R13, -R22, RZ ;  /* 0x800000160d007210 */ /* 0x000fc60007f3e0ff */
[----:B------:R-:W-:Y:S02]  /*4ec0*/  IMAD R29, R25, R22, R18 ;  /* 0x00000016191d7224 */ /* 0x000fe400078e0212 */
[----:B------:R-:W-:-:S03]  /*4ed0*/  IMAD.MOV.U32 R18, RZ, RZ, R14 ;  /* 0x000000ffff127224 */ /* 0x000fc600078e000e */
[----:B------:R-:W-:-:S04]  /*4ee0*/  IADD3.X R29, PT, PT, ~R29, R12, RZ, P0, !PT ;  /* 0x0000000c1d1d7210 */ /* 0x000fc800007fe5ff */
[----:B------:R-:W-:-:S04]  /*4ef0*/  ISETP.GE.U32.AND.EX P2, PT, R29, R23, PT, P2 ;  /* 0x000000171d00720c */ /* 0x000fc80003f46120 */
[----:B------:R-:W-:Y:S01]  /*4f00*/  SEL R13, R0, R13, P2 ;  /* 0x0000000d000d7207 */ /* 0x000fe20001000000 */
[----:B------:R-:W-:Y:S01]  /*4f10*/  IMAD.X R0, R29, 0x1, ~R23, P1 ;  /* 0x000000011d007824 */ /* 0x000fe200008e0e17 */
[----:B------:R-:W-:Y:S02]  /*4f20*/  IADD3 R12, P1, PT, R19, 0x1, RZ ;  /* 0x00000001130c7810 */ /* 0x000fe40007f3e0ff */
[----:B------:R-:W-:Y:S02]  /*4f30*/  ISETP.GE.U32.AND P0, PT, R13, R22, PT ;  /* 0x000000160d00720c */ /* 0x000fe40003f06070 */
[----:B------:R-:W-:Y:S01]  /*4f40*/  SEL R29, R0, R29, P2 ;  /* 0x0000001d001d7207 */ /* 0x000fe20001000000 */
[----:B------:R-:W-:Y:S01]  /*4f50*/  IMAD.X R0, RZ, RZ, R25, P1 ;  /* 0x000000ffff007224 */ /* 0x000fe200008e0619 */
[----:B------:R-:W-:Y:S02]  /*4f60*/  SEL R12, R12, R19, P2 ;  /* 0x000000130c0c7207 */ /* 0x000fe40001000000 */
[----:B------:R-:W-:-:S02]  /*4f70*/  ISETP.GE.U32.AND.EX P1, PT, R29, R23, PT, P0 ;  /* 0x000000171d00720c */ /* 0x000fc40003f26100 */
[----:B------:R-:W-:Y:S02]  /*4f80*/  SEL R0, R0, R25, P2 ;  /* 0x0000001900007207 */ /* 0x000fe40001000000 */
[----:B------:R-:W-:-:S04]  /*4f90*/  IADD3 R19, P0, PT, R12, 0x1, RZ ;  /* 0x000000010c137810 */ /* 0x000fc80007f1e0ff */
[----:B------:R-:W-:Y:S01]  /*4fa0*/  SEL R19, R19, R12, P1 ;  /* 0x0000000c13137207 */ /* 0x000fe20000800000 */
[----:B------:R-:W-:Y:S01]  /*4fb0*/  IMAD.X R13, RZ, RZ, R0, P0 ;  /* 0x000000ffff0d7224 */ /* 0x000fe200000e0600 */
[----:B------:R-:W-:Y:S02]  /*4fc0*/  LOP3.LUT R12, R15, R17, RZ, 0x3c, !PT ;  /* 0x000000110f0c7212 */ /* 0x000fe400078e3cff */
[----:B------:R-:W-:Y:S02]  /*4fd0*/  ISETP.NE.U32.AND P0, PT, R16, RZ, PT ;  /* 0x000000ff1000720c */ /* 0x000fe40003f05070 */
[----:B------:R-:W-:Y:S02]  /*4fe0*/  SEL R13, R13, R0, P1 ;  /* 0x000000000d0d7207 */ /* 0x000fe40000800000 */
[----:B------:R-:W-:Y:S02]  /*4ff0*/  IADD3 R0, P1, PT, RZ, -R19, RZ ;  /* 0x80000013ff007210 */ /* 0x000fe40007f3e0ff */
[----:B------:R-:W-:-:S02]  /*5000*/  ISETP.GE.AND P2, PT, R12, RZ, PT ;  /* 0x000000ff0c00720c */ /* 0x000fc40003f46270 */
[----:B------:R-:W-:Y:S02]  /*5010*/  IADD3.X R12, PT, PT, RZ, ~R13, RZ, P1, !PT ;  /* 0x8000000dff0c7210 */ /* 0x000fe40000ffe4ff */
[----:B------:R-:W-:Y:S01]  /*5020*/  SEL R0, R0, R19, !P2 ;  /* 0x0000001300007207 */ /* 0x000fe20005000000 */
[----:B------:R-:W-:Y:S01]  /*5030*/  IMAD.MOV.U32 R19, RZ, RZ, 0x0 ;  /* 0x00000000ff137424 */ /* 0x000fe200078e00ff */
[----:B------:R-:W-:Y:S02]  /*5040*/  ISETP.NE.AND.EX P0, PT, R15, RZ, PT, P0 ;  /* 0x000000ff0f00720c */ /* 0x000fe40003f05300 */
[----:B------:R-:W-:Y:S02]  /*5050*/  SEL R12, R12, R13, !P2 ;  /* 0x0000000d0c0c7207 */ /* 0x000fe40005000000 */
[----:B------:R-:W-:Y:S02]  /*5060*/  SEL R0, R0, 0xffffffff, P0 ;  /* 0xffffffff00007807 */ /* 0x000fe40000000000 */
[----:B------:R-:W-:Y:S01]  /*5070*/  SEL R13, R12, 0xffffffff, P0 ;  /* 0xffffffff0c0d7807 */ /* 0x000fe20000000000 */
[----:B------:R-:W-:Y:S06]  /*5080*/  RET.REL.NODEC R18 `(_ZN5flash32flash_fwd_splitkv_combine_kernelI23Flash_fwd_kernel_traitsILi128ELi64ELi128ELi4ELb0ELb0EN7cutlass6half_tE19Flash_kernel_traitsILi128ELi64ELi128ELi4ES3_EELi4ELi2ELb1EEEvNS_16Flash_fwd_paramsE) ;  /* 0xffffffac12dc7950 */ /* 0x000fec0003c3ffff */
.L_x_480:
        /* <DEDUP_REMOVED lines=15> */
.L_x_14892:


//--------------------- .text._ZN5flash32flash_fwd_splitkv_combine_kernelI23Flash_fwd_kernel_traitsILi128ELi64ELi128ELi4ELb0ELb0EN7cutlass6half_tE19Flash_kernel_traitsILi128ELi64ELi128ELi4ES3_EELi4ELi1ELb1EEEvNS_16Flash_fwd_paramsE --------------------------
	.section	.text._ZN5flash32flash_fwd_splitkv_combine_kernelI23Flash_fwd_kernel_traitsILi128ELi64ELi128ELi4ELb0ELb0EN7cutlass6half_tE19Flash_kernel_traitsILi128ELi64ELi128ELi4ES3_EELi4ELi1ELb1EEEvNS_16Flash_fwd_paramsE,"ax",@progbits
	.align	128
        .global         _ZN5flash32flash_fwd_splitkv_combine_kernelI23Flash_fwd_kernel_traitsILi128ELi64ELi128ELi4ELb0ELb0EN7cutlass6half_tE19Flash_kernel_traitsILi128ELi64ELi128ELi4ES3_EELi4ELi1ELb1EEEvNS_16Flash_fwd_paramsE
        .type           _ZN5flash32flash_fwd_splitkv_combine_kernelI23Flash_fwd_kernel_traitsILi128ELi64ELi128ELi4ELb0ELb0EN7cutlass6half_tE19Flash_kernel_traitsILi128ELi64ELi128ELi4ES3_EELi4ELi1ELb1EEEvNS_16Flash_fwd_paramsE,@function
        .size           _ZN5flash32flash_fwd_splitkv_combine_kernelI23Flash_fwd_kernel_traitsILi128ELi64ELi128ELi4ELb0ELb0EN7cutlass6half_tE19Flash_kernel_traitsILi128ELi64ELi128ELi4ES3_EELi4ELi1ELb1EEEvNS_16Flash_fwd_paramsE,(.L_x_14893 - _ZN5flash32flash_fwd_splitkv_combine_kernelI23Flash_fwd_kernel_traitsILi128ELi64ELi128ELi4ELb0ELb0EN7cutlass6half_tE19Flash_kernel_traitsILi128ELi64ELi128ELi4ES3_EELi4ELi1ELb1EEEvNS_16Flash_fwd_paramsE)
        .other          _ZN5flash32flash_fwd_splitkv_combine_kernelI23Flash_fwd_kernel_traitsILi128ELi64ELi128ELi4ELb0ELb0EN7cutlass6half_tE19Flash_kernel_traitsILi128ELi64ELi128ELi4ES3_EELi4ELi1ELb1EEEvNS_16Flash_fwd_paramsE,@"STO_CUDA_ENTRY STV_DEFAULT"
_ZN5flash32flash_fwd_splitkv_combine_kernelI23Flash_fwd_kernel_traitsILi128ELi64ELi128ELi4ELb0ELb0EN7cutlass6half_tE19Flash_kernel_traitsILi128ELi64ELi128ELi4ES3_EELi4ELi1ELb1EEEvNS_16Flash_fwd_paramsE:
.text._ZN5flash32flash_fwd_splitkv_combine_kernelI23Flash_fwd_kernel_traitsILi128ELi64ELi128ELi4ELb0ELb0EN7cutlass6half_tE19Flash_kernel_traitsILi128ELi64ELi128ELi4ES3_EELi4ELi1ELb1EEEvNS_16Flash_fwd_paramsE:
        /* <DEDUP_REMOVED lines=38> */
.L_x_481:
[----:B------:R-:W-:Y:S01]  /*0260*/  IMAD.U32 R14, RZ, RZ, UR16 ;  /* 0x00000010ff0e7e24 */ /* 0x000fe2000f8e00ff */
[----:B------:R-:W-:Y:S01]  /*0270*/  MOV R18, UR14 ;  /* 0x0000000e00127c02 */ /* 0x000fe20008000f00 */
[----:B------:R-:W-:Y:S01]  /*0280*/  IMAD.U32 R19, RZ, RZ, UR17 ;  /* 0x00000011ff137e24 */ /* 0x000fe2000f8e00ff */
[----:B------:R-:W-:Y:S02]  /*0290*/  MOV R17, UR9 ;  /* 0x0000000900117c02 */ /* 0x000fe40008000f00 */
[----:B------:R-:W-:Y:S02]  /*02a0*/  MOV R16, 0x2c0 ;  /* 0x000002c000107802 */ /* 0x000fe40000000f00 */
[----:B------:R-:W-:Y:S05]  /*02b0*/  CALL.REL.NOINC `($__internal_13_$__cuda_sm20_div_s64) ;  /* 0x0000004800087944 */ /* 0x000fea0003c00000 */
.L_x_482:
        /* <DEDUP_REMOVED lines=30> */
.L_x_484:
[----:B------:R-:W-:Y:S01]  /*04a0*/  IMAD.MOV.U32 R14, RZ, RZ, R10 ;  /* 0x000000ffff0e7224 */ /* 0x000fe200078e000a */
[----:B------:R-:W-:Y:S02]  /*04b0*/  MOV R19, R11 ;  /* 0x0000000b00137202 */ /* 0x000fe40000000f00 */
[----:B------:R-:W-:Y:S02]  /*04c0*/  MOV R16, 0x4e0 ;  /* 0x000004e000107802 */ /* 0x000fe40000000f00 */
[----:B------:R-:W-:Y:S05]  /*04d0*/  CALL.REL.NOINC `($__internal_13_$__cuda_sm20_div_s64) ;  /* 0x0000004400807944 */ /* 0x000fea0003c00000 */
[----:B------:R-:W-:Y:S02]  /*04e0*/  MOV R4, R10 ;  /* 0x0000000a00047202 */ /* 0x000fe40000000f00 */
[----:B------:R-:W-:Y:S02]  /*04f0*/  MOV R5, R11 ;  /* 0x0000000b00057202 */ /* 0x000fe40000000f00 */
.L_x_485:
[----:B------:R-:W-:Y:S05]  /*0500*/  BSYNC.RECONVERGENT B0 ;  /* 0x0000000000007941 */ /* 0x000fea0003800200 */
.L_x_483:
        /* <DEDUP_REMOVED lines=57> */
.L_x_487:
[----:B------:R-:W-:Y:S01]  /*08a0*/  IMAD.MOV.U32 R14, RZ, RZ, R18 ;  /* 0x000000ffff0e7224 */ /* 0x000fe200078e0012 */
[----:B------:R-:W-:Y:S01]  /*08b0*/  MOV R18, R9 ;  /* 0x0000000900127202 */ /* 0x000fe20000000f00 */
[----:B------:R-:W-:Y:S01]  /*08c0*/  IMAD.MOV.U32 R19, RZ, RZ, R17 ;  /* 0x000000ffff137224 */ /* 0x000fe200078e0011 */
[----:B------:R-:W-:Y:S02]  /*08d0*/  MOV R17, R25 ;  /* 0x0000001900117202 */ /* 0x000fe40000000f00 */
[----:B------:R-:W-:Y:S02]  /*08e0*/  MOV R16, 0x900 ;  /* 0x0000090000107802 */ /* 0x000fe40000000f00 */
[----:B------:R-:W-:Y:S05]  /*08f0*/  CALL.REL.NOINC `($__internal_13_$__cuda_sm20_div_s64) ;  /* 0x0000004000787944 */ /* 0x000fea0003c00000 */
.L_x_488:
[----:B------:R-:W-:Y:S05]  /*0900*/  BSYNC.RECONVERGENT B0 ;  /* 0x0000000000007941 */ /* 0x000fea0003800200 */
.L_x_486:
        /* <DEDUP_REMOVED lines=123> */
.L_x_490:
[----:B------:R-:W-:Y:S01]  /*10c0*/  IMAD.MOV.U32 R14, RZ, RZ, R10 ;  /* 0x000000ffff0e7224 */ /* 0x000fe200078e000a */
[----:B------:R-:W-:Y:S01]  /*10d0*/  MOV R18, R8 ;  /* 0x0000000800127202 */ /* 0x000fe20000000f00 */
[----:B------:R-:W-:Y:S01]  /*10e0*/  IMAD.MOV.U32 R19, RZ, RZ, R11 ;  /* 0x000000ffff137224 */ /* 0x000fe200078e000b */
[----:B------:R-:W-:Y:S02]  /*10f0*/  MOV R17, R0 ;  /* 0x0000000000117202 */ /* 0x000fe40000000f00 */
[----:B------:R-:W-:Y:S02]  /*1100*/  MOV R16, 0x1120 ;  /* 0x0000112000107802 */ /* 0x000fe40000000f00 */
[----:B------:R-:W-:Y:S05]  /*1110*/  CALL.REL.NOINC `($__internal_13_$__cuda_sm20_div_s64) ;  /* 0x0000003800707944 */ /* 0x000fea0003c00000 */
[----:B------:R-:W-:Y:S02]  /*1120*/  MOV R32, R10 ;  /* 0x0000000a00207202 */ /* 0x000fe40000000f00 */
[----:B------:R-:W-:Y:S02]  /*1130*/  MOV R33, R11 ;  /* 0x0000000b00217202 */ /* 0x000fe40000000f00 */
.L_x_491:
[----:B------:R-:W-:Y:S05]  /*1140*/  BSYNC.RECONVERGENT B0 ;  /* 0x0000000000007941 */ /* 0x000fea0003800200 */
.L_x_489:
        /* <DEDUP_REMOVED lines=57> */
.L_x_493:
[----:B------:R-:W-:Y:S01]  /*14e0*/  IMAD.MOV.U32 R14, RZ, RZ, R4 ;  /* 0x000000ffff0e7224 */ /* 0x000fe200078e0004 */
[----:B------:R-:W-:Y:S01]  /*14f0*/  MOV R19, R5 ;  /* 0x0000000500137202 */ /* 0x000fe20000000f00 */
[----:B------:R-:W-:Y:S01]  /*1500*/  IMAD.MOV.U32 R18, RZ, RZ, R6 ;  /* 0x000000ffff127224 */ /* 0x000fe200078e0006 */
[----:B------:R-:W-:Y:S02]  /*1510*/  MOV R16, 0x1530 ;  /* 0x0000153000107802 */ /* 0x000fe40000000f00 */
[----:B------:R-:W-:Y:S05]  /*1520*/  CALL.REL.NOINC `($__internal_13_$__cuda_sm20_div_s64) ;  /* 0x00000034006c7944 */ /* 0x000fea0003c00000 */
[----:B------:R-:W-:Y:S02]  /*1530*/  MOV R20, R10 ;  /* 0x0000000a00147202 */ /* 0x000fe40000000f00 */
[----:B------:R-:W-:Y:S02]  /*1540*/  MOV R21, R11 ;  /* 0x0000000b00157202 */ /* 0x000fe40000000f00 */
.L_x_494:
[----:B------:R-:W-:Y:S05]  /*1550*/  BSYNC.RECONVERGENT B0 ;  /* 0x0000000000007941 */ /* 0x000fea0003800200 */
.L_x_492:
        /* <DEDUP_REMOVED lines=25> */
[----:B------:R-:W-:Y:S01]  /*16f0*/  IMAD.HI.U32 R5, R11, R5, R10 ;  /* 0x000000050b057227 */ /* 0x000fe200078e000a */
[----:B------:R-:W-:-:S02]  /*1700*/  @!P1 SHF.L.U32 R11, R7, 0x2, RZ ;  /* 0x00000002070b9819 */ /* 0x000fc400000006ff */
[----:B------:R-:W-:Y:S02]  /*1710*/  ISETP.GE.AND P2, PT, R2, RZ, PT ;  /* 0x000000ff0200720c */ /* 0x000fe40003f46270 */
[----:B------:R-:W-:Y:S01]  /*1720*/  @!P1 LOP3.LUT R11, R11, 0xc, RZ, 0xc0, !PT ;  /* 0x0000000c0b0b9812 */ /* 0x000fe200078ec0ff */
        /* <DEDUP_REMOVED lines=11> */
[----:B-1----:R-:W-:-:S07]  /*17e0*/  @!P1 LEA R2, R4, R3, 0x18 ;  /* 0x0000000304029211 */ /* 0x002fce00078ec0ff */
[----:B------:R-:W-:Y:S01]  /*17f0*/  @P3 VIADD R16, R16, 0x1 ;  /* 0x0000000110103836 */ /* 0x000fe20000000000 */
[----:B------:R-:W-:-:S03]  /*1800*/  @!P1 MOV R4, 0x400 ;  /* 0x0000040000049802 */ /* 0x000fc60000000f00 */
[----:B------:R-:W-:Y:S01]  /*1810*/  @!P2 IMAD.MOV R16, RZ, RZ, -R16 ;  /* 0x000000ffff10a224 */ /* 0x000fe200078e0a10 */
[----:B------:R-:W-:Y:S01]  /*1820*/  @!P0 LOP3.LUT R16, RZ, UR5, RZ, 0x33, !PT ;  /* 0x00000005ff108c12 */ /* 0x000fe2000f8e33ff */
[C---:B------:R-:W-:Y:S01]  /*1830*/  @!P1 IMAD R2, R13.reuse, 0x14, R2 ;  /* 0x000000140d029824 */ /* 0x040fe200078e0202 */
[----:B---3--:R-:W-:Y:S02]  /*1840*/  ISETP.GE.AND P0, PT, R13, UR18, PT ;  /* 0x000000120d007c0c */ /* 0x008fe4000bf06270 */
[----:B0-----:R-:W-:Y:S01]  /*1850*/  @!P1 LEA R5, R5, R4, 0x18 ;  /* 0x0000000405059211 */ /* 0x001fe200078ec0ff */
[----:B------:R-:W-:Y:S01]  /*1860*/  IMAD R10, R16, UR10, RZ ;  /* 0x0000000a100a7c24 */ /* 0x000fe2000f8e02ff */
[----:B------:R-:W0:Y:S01]  /*1870*/  LDCU.64 UR10, c[0x0][0x358] ;  /* 0x00006b00ff0a77ac */ /* 0x000e220008000a00 */
[----:B------:R-:W-:Y:S01]  /*1880*/  @!P1 IMAD.IADD R11, R2, 0x1, R11 ;  /* 0x00000001020b9824 */ /* 0x000fe200078e020b */
[----:B------:R-:W-:Y:S01]  /*1890*/  SHF.R.U32.HI R2, RZ, 0x1, R7 ;  /* 0x00000001ff027819 */ /* 0x000fe20000011607 */
[----:B------:R-:W-:Y:S01]  /*18a0*/  @!P1 IMAD R5, R24, 0x14, R5 ;  /* 0x0000001418059824 */ /* 0x000fe200078e0205 */
[----:B------:R-:W-:-:S04]  /*18b0*/  IABS R17, R10 ;  /* 0x0000000a00117213 */ /* 0x000fc80000000000 */
[----:B------:R-:W-:Y:S01]  /*18c0*/  @!P1 LEA R5, R2, R5, 0x2 ;  /* 0x0000000502059211 */ /* 0x000fe200078e10ff */
        /* <DEDUP_REMOVED lines=18> */
.L_x_496:
[----:B0-----:R-:W-:Y:S05]  /*19f0*/  BSYNC.RECONVERGENT B0 ;  /* 0x0000000000007941 */ /* 0x001fea0003800200 */
.L_x_495:
        /* <DEDUP_REMOVED lines=19> */
[----:B------:R-:W-:-:S02]  /*1b30*/  IMAD.MOV.U32 R18, RZ, RZ, RZ ;  /* 0x000000ffff127224 */ /* 0x000fc400078e00ff */
[----:B------:R-:W-:Y:S01]  /*1b40*/  IMAD R12, R3, R13, RZ ;  /* 0x0000000d030c7224 */ /* 0x000fe200078e02ff */
[----:B---3--:R-:W0:Y:S01]  /*1b50*/  SHFL.BFLY PT, R4, R23, 0x1, 0x1f ;  /* 0x0c201f0017047f89 */ /* 0x008e2200000e0000 */
[----:B------:R-:W-:Y:S01]  /*1b60*/  IMAD.HI.U32 R26, R27, R11, R26 ;  /* 0x0000000b1b1a7227 */ /* 0x000fe200078e001a */
[----:B------:R-:W-:-:S03]  /*1b70*/  IABS R3, R10 ;  /* 0x0000000a00037213 */ /* 0x000fc60000000000 */
[----:B------:R-:W-:-:S04]  /*1b80*/  IMAD.HI.U32 R12, R19, R12, R18 ;  /* 0x0000000c130c7227 */ /* 0x000fc800078e0012 */
[----:B------:R-:W-:Y:S02]  /*1b90*/  IMAD.MOV R3, RZ, RZ, -R3 ;  /* 0x000000ffff037224 */ /* 0x000fe400078e0a03 */
[----:B------:R-:W-:-:S04]  /*1ba0*/  IMAD.HI.U32 R26, R26, R5, RZ ;  /* 0x000000051a1a7227 */ /* 0x000fc800078e00ff */
[----:B------:R-:W-:Y:S02]  /*1bb0*/  IMAD R28, R26, R3, R5 ;  /* 0x000000031a1c7224 */ /* 0x000fe400078e0205 */
[----:B------:R-:W-:-:S03]  /*1bc0*/  IMAD.HI.U32 R12, R12, R5, RZ ;  /* 0x000000050c0c7227 */ /* 0x000fc600078e00ff */
[----:B------:R-:W-:Y:S01]  /*1bd0*/  ISETP.GT.U32.AND P1, PT, R17, R28, PT ;  /* 0x0000001c1100720c */ /* 0x000fe20003f24070 */
[----:B------:R-:W-:Y:S01]  /*1be0*/  IMAD.MOV R22, RZ, RZ, -R12 ;  /* 0x000000ffff167224 */ /* 0x000fe200078e0a0c */
[----:B0-----:R-:W-:-:S03]  /*1bf0*/  FMNMX.FTZ R4, R4, R23, !PT ;  /* 0x0000001704047209 */ /* 0x001fc60007810000 */
[C---:B------:R-:W-:Y:S01]  /*1c00*/  IMAD R22, R13.reuse, R22, R5 ;  /* 0x000000160d167224 */ /* 0x040fe200078e0205 */
[----:B------:R-:W-:Y:S02]  /*1c10*/  LOP3.LUT R5, R14, R17, RZ, 0x3c, !PT ;  /* 0x000000110e057212 */ /* 0x000fe400078e3cff */
[----:B------:R-:W-:Y:S02]  /*1c20*/  FSETP.NEU.FTZ.AND P0, PT, R4, -INF , PT ;  /* 0xff8000000400780b */ /* 0x000fe40003f1d000 */
[----:B------:R-:W-:Y:S02]  /*1c30*/  LOP3.LUT R14, R14, R15, RZ, 0x3c, !PT ;  /* 0x0000000f0e0e7212 */ /* 0x000fe400078e3cff */
[----:B------:R-:W-:Y:S01]  /*1c40*/  FSEL R4, R4, RZ, P0 ;  /* 0x000000ff04047208 */ /* 0x000fe20000000000 */
[----:B------:R-:W-:Y:S01]  /*1c50*/  @!P1 IMAD.IADD R28, R28, 0x1, -R17 ;  /* 0x000000011c1c9824 */ /* 0x000fe200078e0a11 */
[----:B------:R-:W-:Y:S02]  /*1c60*/  ISETP.GT.U32.AND P0, PT, R13, R22, PT ;  /* 0x000000160d00720c */ /* 0x000fe40003f04070 */
[----:B------:R-:W-:Y:S01]  /*1c70*/  @!P1 IADD3 R26, PT, PT, R26, 0x1, RZ ;  /* 0x000000011a1a9810 */ /* 0x000fe20007ffe0ff */
[----:B------:R-:W-:Y:S01]  /*1c80*/  FADD.FTZ R18, -R4, R23 ;  /* 0x0000001704127221 */ /* 0x000fe20000010100 */
[----:B------:R-:W-:-:S02]  /*1c90*/  ISETP.GE.U32.AND P2, PT, R28, R17, PT ;  /* 0x000000111c00720c */ /* 0x000fc40003f46070 */
[----:B------:R-:W-:Y:S01]  /*1ca0*/  ISETP.GE.AND P3, PT, R5, RZ, PT ;  /* 0x000000ff0500720c */ /* 0x000fe20003f66270 */
[----:B------:R-:W-:-:S06]  /*1cb0*/  FMUL.FTZ R18, R18, 1.4426950216293334961 ;  /* 0x3fb8aa3b12127820 */ /* 0x000fcc0000410000 */
[----:B------:R-:W0:Y:S01]  /*1cc0*/  MUFU.EX2 R18, R18 ;  /* 0x0000001200127308 */ /* 0x000e220000000800 */
[----:B------:R-:W-:Y:S02]  /*1cd0*/  @!P0 IMAD.IADD R22, R22, 0x1, -R13 ;  /* 0x0000000116168824 */ /* 0x000fe400078e0a0d */
[----:B------:R-:W-:Y:S01]  /*1ce0*/  @!P0 VIADD R12, R12, 0x1 ;  /* 0x000000010c0c8836 */ /* 0x000fe20000000000 */
[----:B------:R-:W-:Y:S01]  /*1cf0*/  ISETP.NE.AND P0, PT, R15, RZ, PT ;  /* 0x000000ff0f00720c */ /* 0x000fe20003f05270 */
[----:B------:R-:W-:Y:S01]  /*1d00*/  @P2 VIADD R26, R26, 0x1 ;  /* 0x000000011a1a2836 */ /* 0x000fe20000000000 */
[----:B------:R-:W-:Y:S01]  /*1d10*/  ISETP.GE.U32.AND P4, PT, R22, R13, PT ;  /* 0x0000000d1600720c */ /* 0x000fe20003f86070 */
[----:B------:R-:W-:Y:S01]  /*1d20*/  IMAD.MOV.U32 R22, RZ, RZ, 0x7f800000 ;  /* 0x7f800000ff167424 */ /* 0x000fe200078e00ff */
[----:B------:R-:W-:Y:S02]  /*1d30*/  ISETP.GE.AND P2, PT, R14, RZ, PT ;  /* 0x000000ff0e00720c */ /* 0x000fe40003f46270 */
[----:B------:R-:W-:-:S02]  /*1d40*/  @!P3 IADD3 R26, PT, PT, -R26, RZ, RZ ;  /* 0x000000ff1a1ab210 */ /* 0x000fc40007ffe1ff */
[----:B------:R-:W-:Y:S01]  /*1d50*/  ISETP.NE.AND P3, PT, R16, RZ, PT ;  /* 0x000000ff1000720c */ /* 0x000fe20003f65270 */
[----:B0-----:R-:W0:Y:S01]  /*1d60*/  SHFL.BFLY PT, R3, R18, 0x1, 0x1f ;  /* 0x0c201f0012037f89 */ /* 0x001e2200000e0000 */
[----:B------:R-:W-:Y:S02]  /*1d70*/  @!P5 LOP3.LUT R26, RZ, R17, RZ, 0x33, !PT ;  /* 0x00000011ff1ad212 */ /* 0x000fe400078e33ff */
[----:B------:R-:W-:-:S03]  /*1d80*/  SEL R13, RZ, 0x1, !P3 ;  /* 0x00000001ff0d7807 */ /* 0x000fc60005800000 */
[----:B------:R-:W-:Y:S01]  /*1d90*/  @P4 VIADD R12, R12, 0x1 ;  /* 0x000000010c0c4836 */ /* 0x000fe20000000000 */
[----:B------:R-:W-:Y:S02]  /*1da0*/  SHF.R.S32.HI R14, RZ, 0x1f, R10 ;  /* 0x0000001fff0e7819 */ /* 0x000fe4000001140a */
[----:B------:R-:W-:Y:S01]  /*1db0*/  SHF.R.S32.HI R5, RZ, 0x1f, R26 ;  /* 0x0000001fff057819 */ /* 0x000fe2000001141a */
[----:B------:R-:W-:Y:S01]  /*1dc0*/  @!P2 IMAD.MOV R12, RZ, RZ, -R12 ;  /* 0x000000ffff0ca224 */ /* 0x000fe200078e0a0c */
[----:B------:R-:W-:Y:S02]  /*1dd0*/  @!P0 LOP3.LUT R12, RZ, R15, RZ, 0x33, !PT ;  /* 0x0000000fff0c8212 */ /* 0x000fe400078e33ff */
[----:B------:R-:W-:Y:S02]  /*1de0*/  LOP3.LUT P0, RZ, R7, 0x3f9, RZ, 0xc0, !PT ;  /* 0x000003f907ff7812 */ /* 0x000fe4000780c0ff */
[----:B------:R-:W-:Y:S01]  /*1df0*/  ISETP.LT.U32.AND P2, PT, R20, R26, PT ;  /* 0x0000001a1400720c */ /* 0x000fe20003f41070 */
[----:B------:R-:W-:Y:S01]  /*1e00*/  IMAD R12, R12, UR13, RZ ;  /* 0x0000000d0c0c7c24 */ /* 0x000fe2000f8e02ff */
[----:B------:R-:W-:-:S02]  /*1e10*/  LOP3.LUT R13, R14, R13, RZ, 0xfc, !PT ;  /* 0x0000000d0e0d7212 */ /* 0x000fc400078efcff */
[----:B------:R-:W-:-:S04]  /*1e20*/  ISETP.LT.AND.EX P2, PT, R21, R5, PT, P2 ;  /* 0x000000051500720c */ /* 0x000fc80003f41320 */
[----:B------:R-:W-:Y:S01]  /*1e30*/  SEL R5, R20, R26, P2 ;  /* 0x0000001a14057207 */ /* 0x000fe20001000000 */
[----:B0-----:R-:W-:-:S05]  /*1e40*/  FADD.FTZ R3, R18, R3 ;  /* 0x0000000312037221 */ /* 0x001fca0000010000 */
[----:B------:R-:W-:-:S13]  /*1e50*/  FSETP.NE.FTZ.AND P1, PT, R3, RZ, PT ;  /* 0x000000ff0300720b */ /* 0x000fda0003f35000 */
[----:B------:R-:W0:Y:S02]  /*1e60*/  @P1 MUFU.LG2 R11, R3 ;  /* 0x00000003000b1308 */ /* 0x000e240000000c00 */
        /* <DEDUP_REMOVED lines=32> */
[----:B------:R-:W-:Y:S01]  /*2070*/  MOV R10, RZ ;  /* 0x000000ff000a7202 */ /* 0x000fe20000000f00 */
[----:B------:R-:W-:Y:S01]  /*2080*/  HFMA2 R31, -RZ, RZ, 0, 0 ;  /* 0x00000000ff1f7431 */ /* 0x000fe200000001ff */
[----:B------:R-:W-:Y:S02]  /*2090*/  LEA.HI R13, R7, UR15, RZ, 0x1f ;  /* 0x0000000f070d7c11 */ /* 0x000fe4000f8ff8ff */
[----:B------:R-:W-:-:S03]  /*20a0*/  ISETP.NE.U32.AND P0, PT, R30, RZ, PT ;  /* 0x000000ff1e00720c */ /* 0x000fc60003f05070 */
        /* <DEDUP_REMOVED lines=19> */
.L_x_500:
[----:B------:R-:W-:Y:S01]  /*21e0*/  LEA.HI R2, R7, UR15, RZ, 0x1f ;  /* 0x0000000f07027c11 */ /* 0x000fe2000f8ff8ff */
[----:B------:R-:W-:Y:S01]  /*21f0*/  IMAD.MOV.U32 R19, RZ, RZ, RZ ;  /* 0x000000ffff137224 */ /* 0x000fe200078e00ff */
[----:B------:R-:W-:Y:S02]  /*2200*/  MOV R18, R30 ;  /* 0x0000001e00127202 */ /* 0x000fe40000000f00 */
[----:B------:R-:W-:Y:S01]  /*2210*/  MOV R16, 0x2240 ;  /* 0x0000224000107802 */ /* 0x000fe20000000f00 */
[----:B------:R-:W-:Y:S02]  /*2220*/  IMAD.MOV.U32 R14, RZ, RZ, R2 ;  /* 0x000000ffff0e7224 */ /* 0x000fe400078e0002 */
[----:B------:R-:W-:Y:S05]  /*2230*/  CALL.REL.NOINC `($__internal_13_$__cuda_sm20_div_s64) ;  /* 0x0000002800287944 */ /* 0x000fea0003c00000 */
[----:B------:R-:W-:Y:S02]  /*2240*/  IADD3 R13, PT, PT, -R10, RZ, RZ ;  /* 0x000000ff0a0d7210 */ /* 0x000fe40007ffe1ff */
[----:B------:R-:W-:-:S03]  /*2250*/  MOV R31, R11 ;  /* 0x0000000b001f7202 */ /* 0x000fc60000000f00 */
[----:B------:R-:W-:Y:S01]  /*2260*/  IMAD R12, R30, R13, R2 ;  /* 0x0000000d1e0c7224 */ /* 0x000fe200078e0202 */
[----:B------:R-:W-:-:S07]  /*2270*/  MOV R30, R10 ;  /* 0x0000000a001e7202 */ /* 0x000fce0000000f00 */
.L_x_501:
        /* <DEDUP_REMOVED lines=59> */
.L_x_503:
[----:B------:R-:W-:Y:S01]  /*2630*/  IMAD.MOV.U32 R14, RZ, RZ, R30 ;  /* 0x000000ffff0e7224 */ /* 0x000fe200078e001e */
[----:B------:R-:W-:Y:S01]  /*2640*/  MOV R19, R31 ;  /* 0x0000001f00137202 */ /* 0x000fe20000000f00 */
[----:B------:R-:W-:Y:S01]  /*2650*/  IMAD.MOV.U32 R18, RZ, RZ, R34 ;  /* 0x000000ffff127224 */ /* 0x000fe200078e0022 */
[----:B------:R-:W-:Y:S02]  /*2660*/  MOV R16, 0x2680 ;  /* 0x0000268000107802 */ /* 0x000fe40000000f00 */
[----:B------:R-:W-:Y:S05]  /*2670*/  CALL.REL.NOINC `($__internal_13_$__cuda_sm20_div_s64) ;  /* 0x0000002400187944 */ /* 0x000fea0003c00000 */
[----:B------:R-:W-:-:S05]  /*2680*/  IADD3 R11, PT, PT, -R10, RZ, RZ ;  /* 0x000000ff0a0b7210 */ /* 0x000fca0007ffe1ff */
[----:B------:R-:W-:Y:S02]  /*2690*/  IMAD R30, R11, R34, R30 ;  /* 0x000000220b1e7224 */ /* 0x000fe400078e021e */
.L_x_504:
[----:B------:R-:W-:Y:S05]  /*26a0*/  BSYNC.RECONVERGENT B0 ;  /* 0x0000000000007941 */ /* 0x000fea0003800200 */
.L_x_502:
        /* <DEDUP_REMOVED lines=159> */
.L_x_499:
[----:B------:R-:W0:Y:S01]  /*30a0*/  LDC.64 R4, c[0x0][0x420] ;  /* 0x00010800ff047b82 */ /* 0x000e220000000a00 */
[----:B------:R-:W-:-:S05]  /*30b0*/  IADD3 R2, PT, PT, R2, UR15, RZ ;  /* 0x0000000f02027c10 */ /* 0x000fca000fffe0ff */
[----:B0-----:R-:W-:-:S05]  /*30c0*/  IMAD.WIDE.U32 R2, R2, 0x4, R4 ;  /* 0x0000000402027825 */ /* 0x001fca00078e0004 */
[----:B------:R1:W-:Y:S02]  /*30d0*/  STG.E desc[UR10][R2.64], R22 ;  /* 0x0000001602007986 */ /* 0x0003e4000c10190a */
.L_x_498:
[----:B------:R-:W-:Y:S05]  /*30e0*/  BSYNC.RECONVERGENT B1 ;  /* 0x0000000000017941 */ /* 0x000fea0003800200 */
.L_x_497:
        /* <DEDUP_REMOVED lines=17> */
.L_x_506:
[----:B------:R-:W-:Y:S05]  /*3200*/  BSYNC.RECONVERGENT B0 ;  /* 0x0000000000007941 */ /* 0x000fea0003800200 */
.L_x_505:
        /* <DEDUP_REMOVED lines=49> */
.L_x_511:
        /* <DEDUP_REMOVED lines=133> */
.L_x_510:
        /* <DEDUP_REMOVED lines=73> */
.L_x_512:
[----:B------:R-:W-:-:S09]  /*4200*/  UISETP.NE.OR UP1, UPT, UR5, URZ, UP1 ;  /* 0x000000ff0500728c */ /* 0x000fd20008f25670 */
[----:B------:R-:W-:Y:S05]  /*4210*/  BRA.U !UP1, `(.L_x_508) ;  /* 0x0000000109947547 */ /* 0x000fea000b800000 */
.L_x_509:
[----:B------:R-:W-:-:S13]  /*4220*/  ISETP.GE.AND P0, PT, R12, UR13, PT ;  /* 0x0000000d0c007c0c */ /* 0x000fda000bf06270 */
.L_x_513:
        /* <DEDUP_REMOVED lines=36> */
.L_x_508:
        /* <DEDUP_REMOVED lines=10> */
.L_x_514:
        /* <DEDUP_REMOVED lines=12> */
.L_x_507:
        /* <DEDUP_REMOVED lines=81> */
        .weak           $__internal_13_$__cuda_sm20_div_s64
        .type           $__internal_13_$__cuda_sm20_div_s64,@function
        .size           $__internal_13_$__cuda_sm20_div_s64,(.L_x_14893 - $__internal_13_$__cuda_sm20_div_s64)
$__internal_13_$__cuda_sm20_div_s64:
        /* <DEDUP_REMOVED lines=86> */
[----:B------:R-:W-:Y:S05]  /*5040*/  RET.REL.NODEC R12 `(_ZN5flash32flash_fwd_splitkv_combine_kernelI23Flash_fwd_kernel_traitsILi128ELi64ELi128ELi4ELb0ELb0EN7cutlass6half_tE19Flash_kernel_traitsILi128ELi64ELi128ELi4ES3_EELi4ELi1ELb1EEEvNS_16Flash_fwd_paramsE) ;  /* 0xffffffac0cec7950 */ /* 0x000fea0003c3ffff */
.L_x_515:
        /* <DEDUP_REMOVED lines=11> */
.L_x_14893:


//--------------------- .text._ZN5flash24flash_fwd_splitkv_kernelI23Flash_fwd_kernel_traitsILi128ELi64ELi128ELi4ELb0ELb0EN7cutlass6half_tE19Flash_kernel_traitsILi128ELi64ELi128ELi4ES3_EELb0ELb0ELb0ELb0ELb1ELb0ELb0ELb0EEEvNS_16Flash_fwd_paramsE --------------------------
	.section	.text._ZN5flash24flash_fwd_splitkv_kernelI23Flash_fwd_kernel_traitsILi128ELi64ELi128ELi4ELb0ELb0EN7cutlass6half_tE19Flash_kernel_traitsILi128ELi64ELi128ELi4ES3_EELb0ELb0ELb0ELb0ELb1ELb0ELb0ELb0EEEvNS_16Flash_fwd_paramsE,"ax",@progbits
	.align	128
        .global         _ZN5flash24flash_fwd_splitkv_kernelI23Flash_fwd_kernel_traitsILi128ELi64ELi128ELi4ELb0ELb0EN7cutlass6half_tE19Flash_kernel_traitsILi128ELi64ELi128ELi4ES3_EELb0ELb0ELb0ELb0ELb1ELb0ELb0ELb0EEEvNS_16Flash_fwd_paramsE
        .type           _ZN5flash24flash_fwd_splitkv_kernelI23Flash_fwd_kernel_traitsILi128ELi64ELi128ELi4ELb0ELb0EN7cutlass6half_tE19Flash_kernel_traitsILi128ELi64ELi128ELi4ES3_EELb0ELb0ELb0ELb0ELb1ELb0ELb0ELb0EEEvNS_16Flash_fwd_paramsE,@function
        .size           _ZN5flash24flash_fwd_splitkv_kernelI23Flash_fwd_kernel_traitsILi128ELi64ELi128ELi4ELb0ELb0EN7cutlass6half_tE19Flash_kernel_traitsILi128ELi64ELi128ELi4ES3_EELb0ELb0ELb0ELb0ELb1ELb0ELb0ELb0EEEvNS_16Flash_fwd_paramsE,(.L_x_14894 - _ZN5flash24flash_fwd_splitkv_kernelI23Flash_fwd_kernel_traitsILi128ELi64ELi128ELi4ELb0ELb0EN7cutlass6half_tE19Flash_kernel_traitsILi128ELi64ELi128ELi4ES3_EELb0ELb0ELb0ELb0ELb1ELb0ELb0ELb0EEEvNS_16Flash_fwd_paramsE)
        .other          _ZN5flash24flash_fwd_splitkv_kernelI23Flash_fwd_kernel_traitsILi128ELi64ELi128ELi4ELb0ELb0EN7cutlass6half_tE19Flash_kernel_traitsILi128ELi64ELi128ELi4ES3_EELb0ELb0ELb0ELb0ELb1ELb0ELb0ELb0EEEvNS_16Flash_fwd_paramsE,@"STO_CUDA_ENTRY STV_DEFAULT"
_ZN5flash24flash_fwd_splitkv_kernelI23Flash_fwd_kernel_traitsILi128ELi64ELi128ELi4ELb0ELb0EN7cutlass6half_tE19Flash_kernel_traitsILi128ELi64ELi128ELi4ES3_EELb0ELb0ELb0ELb0ELb1ELb0ELb0ELb0EEEvNS_16Flash_fwd_paramsE:
.text._ZN5flash24flash_fwd_splitkv_kernelI23Flash_fwd_kernel_traitsILi128ELi64ELi128ELi4ELb0ELb0EN7cutlass6half_tE19Flash_kernel_traitsILi128ELi64ELi128ELi4ES3_EELb0ELb0ELb0ELb0ELb1ELb0ELb0ELb0EEEvNS_16Flash_fwd_paramsE:
[----:B------:R-:W-:Y:S01]  /*0000*/  LDC R1, c[0x0][0x37c] ;  /* 0x0000df00ff017b82 */ /* 0x000fe20000000800 */
[----:B------:R-:W1:Y:S07]  /*0010*/  S2R R219, SR_CTAID.X ;  /* 0x0000000000db7919 */ /* 0x000e6e0000002500 */
[----:B------:R-:W2:Y:S01]  /*0020*/  LDC.64 R2, c[0x0][0x348] ;  /* 0x0000d200ff027b82 */ /* 0x000ea20000000a00 */
[----:B------:R-:W-:Y:S01]  /*0030*/  BSSY.RECONVERGENT B2, `(.L_x_516) ;  /* 0x0000005000027945 */ /* 0x000fe20003800200 */
[----:B------:R-:W-:Y:S01]  /*0040*/  MOV R216, 0x80 ;  /* 0x0000008000d87802 */ /* 0x000fe20000000f00 */
[----:B------:R-:W3:Y:S01]  /*0050*/  S2R R218, SR_CTAID.Y ;  /* 0x0000000000da7919 */ /* 0x000ee20000002600 */
[----:B------:R-:W4:Y:S05]  /*0060*/  S2R R217, SR_CTAID.Z ;  /* 0x0000000000d97919 */ /* 0x000f2a0000002700 */
[----:B-1234-:R-:W-:Y:S05]  /*0070*/  CALL.REL.NOINC `($_ZN5flash24flash_fwd_splitkv_kernelI23Flash_fwd_kernel_traitsILi128ELi64ELi128ELi4ELb0ELb0EN7cutlass6half_tE19Flash_kernel_traitsILi128ELi64ELi128ELi4ES3_EELb0ELb0ELb0ELb0ELb1ELb0ELb0ELb0EEEvNS_16Flash_fwd_paramsE$_ZN5flash30compute_attn_1rowblock_splitkvI23Flash_fwd_kernel_traitsILi128ELi64ELi128ELi4ELb0ELb0EN7cutlass6half_tE19Flash_kernel_traitsILi128ELi64ELi128ELi4ES3_EELb0ELb0ELb0ELb0ELb1ELb0ELb0ELb0ENS_16Flash_fwd_paramsEEEvRKT8_iiiii) ;  /* 0x0000000000087944 */ /* 0x01efea0003c00000 */
[----:B------:R-:W-:Y:S05]  /*0080*/  BSYNC.RECONVERGENT B2 ;  /* 0x0000000000027941 */ /* 0x000fea0003800200 */
.L_x_516:
[----:B------:R-:W-:Y:S05]  /*0090*/  EXIT ;  /* 0x000000000000794d */ /* 0x000fea0003800000 */
        .type           $_ZN5flash24flash_fwd_splitkv_kernelI23Flash_fwd_kernel_traitsILi128ELi64ELi128ELi4ELb0ELb0EN7cutlass6half_tE19Flash_kernel_traitsILi128ELi64ELi128ELi4ES3_EELb0ELb0ELb0ELb0ELb1ELb0ELb0ELb0EEEvNS_16Flash_fwd_paramsE$_ZN5flash30compute_attn_1rowblock_splitkvI23Flash_fwd_kernel_traitsILi128ELi64ELi128ELi4ELb0ELb0EN7cutlass6half_tE19Flash_kernel_traitsILi128ELi64ELi128ELi4ES3_EELb0ELb0ELb0ELb0ELb1ELb0ELb0ELb0ENS_16Flash_fwd_paramsEEEvRKT8_iiiii,@function
        .size           $_ZN5flash24flash_fwd_splitkv_kernelI23Flash_fwd_kernel_traitsILi128ELi64ELi128ELi4ELb0ELb0EN7cutlass6half_tE19Flash_kernel_traitsILi128ELi64ELi128ELi4ES3_EELb0ELb0ELb0ELb0ELb1ELb0ELb0ELb0EEEvNS_16Flash_fwd_paramsE$_ZN5flash30compute_attn_1rowblock_splitkvI23Flash_fwd_kernel_traitsILi128ELi64ELi128ELi4ELb0ELb0EN7cutlass6half_tE19Flash_kernel_traitsILi128ELi64ELi128ELi4ES3_EELb0ELb0ELb0ELb0ELb1ELb0ELb0ELb0ENS_16Flash_fwd_paramsEEEvRKT8_iiiii,(.L_x_14894 - $_ZN5flash24flash_fwd_splitkv_kernelI23Flash_fwd_kernel_traitsILi128ELi64ELi128ELi4ELb0ELb0EN7cutlass6half_tE19Flash_kernel_traitsILi128ELi64ELi128ELi4ES3_EELb0ELb0ELb0ELb0ELb1ELb0ELb0ELb0EEEvNS_16Flash_fwd_paramsE$_ZN5flash30compute_attn_1rowblock_splitkvI23Flash_fwd_kernel_traitsILi128ELi64ELi128ELi4ELb0ELb0EN7cutlass6half_tE19Flash_kernel_traitsILi128ELi64ELi128ELi4ES3_EELb0ELb0ELb0ELb0ELb1ELb0ELb0ELb0ENS_16Flash_fwd_paramsEEEvRKT8_iiiii)
$_ZN5flash24flash_fwd_splitkv_kernelI23Flash_fwd_kernel_traitsILi128ELi64ELi128ELi4ELb0ELb0EN7cutlass6half_tE19Flash_kernel_traitsILi128ELi64ELi128ELi4ES3_EELb0ELb0ELb0ELb0ELb1ELb0ELb0ELb0EEEvNS_16Flash_fwd_paramsE$_ZN5flash30compute_attn_1rowblock_splitkvI23Flash_fwd_kernel_traitsILi128ELi64ELi128ELi4ELb0ELb0EN7cutlass6half_tE19Flash_kernel_traitsILi128ELi64ELi128ELi4ES3_EELb0ELb0ELb0ELb0ELb1ELb0ELb0ELb0ENS_16Flash_fwd_paramsEEEvRKT8_iiiii:
[----:B------:R-:W1:Y:S02]  /*00a0*/  LDCU.64 UR4, c[0x0][0x358] ;  /* 0x00006b00ff0477ac */ /* 0x000e640008000a00 */
[----:B-1----:R-:W2:Y:S04]  /*00b0*/  LD.E.64 R6, desc[UR4][R2.64+0xf0] ;  /* 0x0000f00402067980 */ /* 0x002ea8000c101b00 */
[----:B------:R-:W3:Y:S04]  /*00c0*/  LD.E.64 R20, desc[UR4][R2.64+0xe0] ;  /* 0x0000e00402147980 */ /* 0x000ee8000c101b00 */
[----:B------:R-:W4:Y:S01]  /*00d0*/  LD.E.64 R12, desc[UR4][R2.64+0xe8] ;  /* 0x0000e804020c7980 */ /* 0x000f22000c101b00 */
[----:B------:R-:W-:-:S03]  /*00e0*/  IMAD.SHL.U32 R4, R218, 0x4, RZ ;  /* 0x00000004da047824 */ /* 0x000fc600078e00ff */
[----:B------:R-:W4:Y:S01]  /*00f0*/  LD.E.64 R14, desc[UR4][R2.64+0xf8] ;  /* 0x0000f804020e7980 */ /* 0x000f22000c101b00 */
[----:B--2---:R-:W-:Y:S02]  /*0100*/  ISETP.NE.U32.AND P1, PT, R6, RZ, PT ;  /* 0x000000ff0600720c */ /* 0x004fe40003f25070 */
[----:B---3--:R-:W-:Y:S02]  /*0110*/  ISETP.NE.U32.AND P4, PT, R20, RZ, PT ;  /* 0x000000ff1400720c */ /* 0x008fe40003f85070 */
[----:B------:R-:W-:Y:S02]  /*0120*/  ISETP.NE.AND.EX P1, PT, R7, RZ, PT, P1 ;  /* 0x000000ff0700720c */ /* 0x000fe40003f25310 */
[----:B----4-:R-:W-:Y:S02]  /*0130*/  ISETP.NE.U32.AND P3, PT, R12, RZ, PT ;  /* 0x000000ff0c00720c */ /* 0x010fe40003f65070 */
[----:B------:R-:W-:Y:S02]  /*0140*/  ISETP.NE.AND.EX P4, PT, R21, RZ, PT, P4 ;  /* 0x000000ff1500720c */ /* 0x000fe40003f85340 */
[----:B------:R-:W-:-:S02]  /*0150*/  ISETP.NE.AND.EX P3, PT, R13, RZ, PT, P3 ;  /* 0x000000ff0d00720c */ /* 0x000fc40003f65330 */
[----:B------:R-:W-:-:S04]  /*0160*/  ISETP.NE.U32.AND P2, PT, R20, RZ, PT ;  /* 0x000000ff1400720c */ /* 0x000fc80003f45070 */
[----:B------:R-:W-:Y:S01]  /*0170*/  ISETP.NE.AND.EX P2, PT, R21, RZ, PT, P2 ;  /* 0x000000ff1500720c */ /* 0x000fe20003f45320 */
[----:B------:R-:W-:Y:S01]  /*0180*/  IMAD.WIDE.U32 R20, R218, 0x4, R20 ;  /* 0x00000004da147825 */ /* 0x000fe200078e0014 */
[----:B------:R-:W-:-:S03]  /*0190*/  @P1 IADD3 R18, P0, PT, R6, R4, RZ ;  /* 0x0000000406121210 */ /* 0x000fc60007f1e0ff */
[----:B------:R1:W5:Y:S04]  /*01a0*/  @!P4 LD.E R27, desc[UR4][R2.64+0xb4] ;  /* 0x0000b404021bc980 */ /* 0x000368000c101900 */
[----:B------:R1:W5:Y:S04]  /*01b0*/  @P4 LD.E R8, desc[UR4][R20.64+0x4] ;  /* 0x0000040414084980 */ /* 0x000368000c101900 */
[----:B------:R1:W5:Y:S01]  /*01c0*/  @!P3 LD.E R6, desc[UR4][R2.64+0xb8] ;  /* 0x0000b8040206b980 */ /* 0x000362000c101900 */
[----:B------:R-:W-:Y:S01]  /*01d0*/  IMAD.MOV.U32 R223, RZ, RZ, -0x1 ;  /* 0xffffffffffdf7424 */ /* 0x000fe200078e00ff */
[----:B------:R-:W2:Y:S05]  /*01e0*/  S2R R199, SR_TID.X ;  /* 0x0000000000c77919 */ /* 0x000eaa0000002100 */
[----:B------:R1:W5:Y:S01]  /*01f0*/  @P2 LD.E R223, desc[UR4][R20.64] ;  /* 0x0000000414df2980 */ /* 0x000362000c101900 */
[----:B------:R-:W-:-:S02]  /*0200*/  ISETP.NE.U32.AND P2, PT, R12, RZ, PT ;  /* 0x000000ff0c00720c */ /* 0x000fc40003f45070 */
[----:B------:R-:W-:Y:S02]  /*0210*/  SHF.R.U32.HI R0, RZ, 0x1e, R218 ;  /* 0x0000001eff007819 */ /* 0x000fe400000116da */
[----:B------:R-:W-:Y:S01]  /*0220*/  ISETP.NE.AND.EX P2, PT, R13, RZ, PT, P2 ;  /* 0x000000ff0d00720c */ /* 0x000fe20003f45320 */
[----:B------:R-:W-:Y:S02]  /*0230*/  IMAD.MOV.U32 R11, RZ, RZ, RZ ;  /* 0x000000ffff0b7224 */ /* 0x000fe400078e00ff */
[----:B------:R-:W-:Y:S01]  /*0240*/  @P1 IMAD.X R19, R7, 0x1, R0, P0 ;  /* 0x0000000107131824 */ /* 0x000fe200000e0600 */
[----:B------:R-:W-:Y:S01]  /*0250*/  ISETP.NE.U32.AND P0, PT, R14, RZ, PT ;  /* 0x000000ff0e00720c */ /* 0x000fe20003f05070 */
[----:B------:R-:W-:Y:S03]  /*0260*/  BSSY.RECONVERGENT B0, `(.L_x_517) ;  /* 0x000000b000007945 */ /* 0x000fe60003800200 */
[----:B------:R1:W5:Y:S01]  /*0270*/  @P1 LD.E R11, desc[UR4][R18.64] ;  /* 0x00000004120b1980 */ /* 0x000362000c101900 */
[----:B------:R-:W-:Y:S01]  /*0280*/  IADD3 R16, P1, PT, R12, R4, RZ ;  /* 0x000000040c107210 */ /* 0x000fe20007f3e0ff */
[----:B------:R-:W-:Y:S01]  /*0290*/  IMAD.MOV.U32 R12, RZ, RZ, -0x1 ;  /* 0xffffffffff0c7424 */ /* 0x000fe200078e00ff */
[----:B------:R-:W-:-:S03]  /*02a0*/  ISETP.NE.AND.EX P0, PT, R15, RZ, PT, P0 ;  /* 0x000000ff0f00720c */ /* 0x000fc60003f05300 */
[----:B------:R-:W-:Y:S01]  /*02b0*/  IMAD.X R17, R13, 0x1, R0, P1 ;  /* 0x000000010d117824 */ /* 0x000fe200008e0600 */
[----:B------:R-:W-:Y:S09]  /*02c0*/  @!P2 BRA `(.L_x_518) ;  /* 0x000000000010a947 */ /* 0x000ff20003800000 */
[----:B------:R-:W3:Y:S02]  /*02d0*/  LD.E.U8 R5, desc[UR4][R2.64+0x1b2] ;  /* 0x0001b20402057980 */ /* 0x000ee4000c101100 */
[----:B---3--:R-:W-:-:S13]  /*02e0*/  ISETP.NE.AND P1, PT, R5, RZ, PT ;  /* 0x000000ff0500720c */ /* 0x008fda0003f25270 */
[----:B------:R-:W-:Y:S05]  /*02f0*/  @!P1 BRA `(.L_x_518) ;  /* 0x0000000000049947 */ /* 0x000fea0003800000 */
[----:B------:R3:W5:Y:S02]  /*0300*/  LD.E R12, desc[UR4][R16.64] ;  /* 0x00000004100c7980 */ /* 0x000764000c101900 */
.L_x_518:
[----:B------:R-:W-:Y:S05]  /*0310*/  BSYNC.RECONVERGENT B0 ;  /* 0x0000000000007941 */ /* 0x000fea0003800200 */
.L_x_517:
[----:B------:R-:W-:Y:S04]  /*0320*/  BSSY.RECONVERGENT B0, `(.L_x_519) ;  /* 0x0000007000007945 */ /* 0x000fe80003800200 */
[----:B------:R-:W-:Y:S05]  /*0330*/  @!P3 BRA `(.L_x_520) ;  /* 0x000000000014b947 */ /* 0x000fea0003800000 */
[----:B------:R-:W4:Y:S02]  /*0340*/  LD.E.U8 R5, desc[UR4][R2.64+0x1b2] ;  /* 0x0001b20402057980 */ /* 0x000f24000c101100 */
[----:B----4-:R-:W-:-:S13]  /*0350*/  ISETP.NE.AND P1, PT, R5, RZ, PT ;  /* 0x000000ff0500720c */ /* 0x010fda0003f25270 */
[----:B------:R-:W4:Y:S02]  /*0360*/  @P1 LD.E R5, desc[UR4][R16.64+0x4] ;  /* 0x0000040410051980 */ /* 0x000f24000c101900 */
[----:B----45:R-:W-:-:S06]  /*0370*/  @P1 IADD3 R6, PT, PT, R5, -R12, RZ ;  /* 0x8000000c05061210 */ /* 0x030fcc0007ffe0ff */
[----:B------:R4:W5:Y:S02]  /*0380*/  @!P1 LD.E R6, desc[UR4][R16.64] ;  /* 0x0000000410069980 */ /* 0x000964000c101900 */
.L_x_520:
[----:B------:R-:W-:Y:S05]  /*0390*/  BSYNC.RECONVERGENT B0 ;  /* 0x0000000000007941 */ /* 0x000fea0003800200 */
.L_x_519:
[----:B------:R-:W-:Y:S01]  /*03a0*/  BSSY.RECONVERGENT B1, `(.L_x_521) ;  /* 0x0000011000017945 */ /* 0x000fe20003800200 */
[----:B-----5:R-:W-:-:S03]  /*03b0*/  @P4 IADD3 R27, PT, PT, -R223, R8, RZ ;  /* 0x00000008df1b4210 */ /* 0x020fc60007ffe1ff */
[----:B------:R-:W-:Y:S05]  /*03c0*/  @!P0 BRA `(.L_x_522) ;  /* 0x0000000000148947 */ /* 0x000fea0003800000 */
[----:B------:R-:W-:-:S05]  /*03d0*/  IADD3 R6, P0, PT, R14, R4, RZ ;  /* 0x000000040e067210 */ /* 0x000fca0007f1e0ff */
[----:B------:R-:W-:-:S05]  /*03e0*/  IMAD.X R7, R15, 0x1, R0, P0 ;  /* 0x000000010f077824 */ /* 0x000fca00000e0600 */
[----:B------:R-:W5:Y:S02]  /*03f0*/  LD.E R6, desc[UR4][R6.64] ;  /* 0x0000000406067980 */ /* 0x000f64000c101900 */
[----:B-----5:R-:W-:Y:S01]  /*0400*/  IADD3 R133, PT, PT, R6, -R11, RZ ;  /* 0x8000000b06857210 */ /* 0x020fe20007ffe0ff */
[----:B------:R-:W-:Y:S05]  /*0410*/  BRA `(.L_x_523) ;  /* 0x0000000000247947 */ /* 0x000fea0003800000 */
.L_x_522:
[----:B------:R-:W5:Y:S01]  /*0420*/  LD.E.64 R8, desc[UR4][R2.64+0x108] ;  /* 0x0001080402087980 */ /* 0x000f62000c101b00 */
[----:B------:R-:W-:Y:S01]  /*0430*/  BSSY.RECONVERGENT B0, `(.L_x_524) ;  /* 0x0000006000007945 */ /* 0x000fe20003800200 */
[----:B------:R-:W-:Y:S01]  /*0440*/  IMAD.MOV.U32 R133, RZ, RZ, RZ ;  /* 0x000000ffff857224 */ /* 0x000fe200078e00ff */
[----:B-----5:R-:W-:-:S04]  /*0450*/  ISETP.NE.U32.AND P0, PT, R8, RZ, PT ;  /* 0x000000ff0800720c */ /* 0x020fc80003f05070 */
[----:B------:R-:W-:-:S13]  /*0460*/  ISETP.NE.AND.EX P0, PT, R9, RZ, PT, P0 ;  /* 0x000000ff0900720c */ /* 0x000fda0003f05300 */
[----:B------:R-:W-:Y:S05]  /*0470*/  @!P0 BRA `(.L_x_525) ;  /* 0x0000000000048947 */ /* 0x000fea0003800000 */
[----:B------:R1:W5:Y:S02]  /*0480*/  LD.E R133, desc[UR4][R2.64+0xbc] ;  /* 0x0000bc0402857980 */ /* 0x000364000c101900 */
.L_x_525:
[----:B------:R-:W-:Y:S05]  /*0490*/  BSYNC.RECONVERGENT B0 ;  /* 0x0000000000007941 */ /* 0x000fea0003800200 */
.L_x_524:
[----:B-----5:R-:W-:Y:S02]  /*04a0*/  IADD3 R133, PT, PT, R133, R6, -R11 ;  /* 0x0000000685857210 */ /* 0x020fe40007ffe80b */
.L_x_523:
[----:B------:R-:W-:Y:S05]  /*04b0*/  BSYNC.RECONVERGENT B1 ;  /* 0x0000000000017941 */ /* 0x000fea0003800200 */
.L_x_521:
[----:B------:R-:W-:Y:S01]  /*04c0*/  IMAD.SHL.U32 R208, R219, 0x40, RZ ;  /* 0x00000040dbd07824 */ /* 0x000fe200078e00ff */
[----:B------:R-:W-:Y:S01]  /*04d0*/  MOV R6, R216 ;  /* 0x000000d800067202 */ /* 0x000fe20000000f00 */
[----:B------:R-:W-:-:S03]  /*04e0*/  IMAD.MOV.U32 R7, RZ, RZ, 0x0 ;  /* 0x00000000ff077424 */ /* 0x000fc600078e00ff */
[----:B------:R-:W-:-:S13]  /*04f0*/  ISETP.GT.AND P0, PT, R27, R208, PT ;  /* 0x000000d01b00720c */ /* 0x000fda0003f04270 */
[----:B-1234-:R-:W-:Y:S05]  /*0500*/  @!P0 RET.REL.NODEC R6 `(_ZN5flash24flash_fwd_splitkv_kernelI23Flash_fwd_kernel_traitsILi128ELi64ELi128ELi4ELb0ELb0EN7cutlass6half_tE19Flash_kernel_traitsILi128ELi64ELi128ELi4ES3_EELb0ELb0ELb0ELb0ELb1ELb0ELb0ELb0EEEvNS_16Flash_fwd_paramsE) ;  /* 0xfffffff806bc8950 */ /* 0x01efea0003c3ffff */
[----:B------:R-:W2:Y:S01]  /*0510*/  LD.E R8, desc[UR4][R2.64+0xb8] ;  /* 0x0000b80402087980 */ /* 0x000ea2000c101900 */
[----:B------:R-:W-:-:S05]  /*0520*/  VIADD R6, R133, 0x7f ;  /* 0x0000007f85067836 */ /* 0x000fca0000000000 */
[----:B------:R-:W-:-:S04]  /*0530*/  SHF.R.S32.HI R5, RZ, 0x1f, R6 ;  /* 0x0000001fff057819 */ /* 0x000fc80000011406 */
[----:B------:R-:W-:-:S04]  /*0540*/  LEA.HI R5, R5, R6, RZ, 0x7 ;  /* 0x0000000605057211 */ /* 0x000fc800078f38ff */
[----:B------:R-:W-:Y:S01]  /*0550*/  SHF.R.S32.HI R5, RZ, 0x7, R5 ;  /* 0x00000007ff057819 */ /* 0x000fe20000011405 */
[----:B--2---:R-:W-:-:S05]  /*0560*/  VIADD R8, R8, 0x7f ;  /* 0x0000007f08087836 */ /* 0x004fca0000000000 */
[----:B------:R-:W-:-:S04]  /*0570*/  SHF.R.S32.HI R7, RZ, 0x1f, R8 ;  /* 0x0000001fff077819 */ /* 0x000fc80000011408 */
[----:B------:R-:W-:-:S04]  /*0580*/  LEA.HI R7, R7, R8, RZ, 0x7 ;  /* 0x0000000807077211 */ /* 0x000fc800078f38ff */
[----:B------:R-:W-:-:S04]  /*0590*/  SHF.R.S32.HI R26, RZ, 0x7, R7 ;  /* 0x00000007ff1a7819 */ /* 0x000fc80000011407 */
[----:B------:R-:W-:-:S04]  /*05a0*/  VIMNMX R26, PT, PT, R26, R5, PT ;  /* 0x000000051a1a7248 */ /* 0x000fc80003fe0100 */
[----:B------:R-:W-:-:S13]  /*05b0*/  ISETP.GT.AND P0, PT, R26, RZ, PT ;  /* 0x000000ff1a00720c */ /* 0x000fda0003f04270 */
[----:B------:R-:W-:Y:S05]  /*05c0*/  @P0 BRA `(.L_x_526) ;  /* 0x0000000400c40947 */ /* 0x000fea0003800000 */
[----:B------:R-:W-:Y:S01]  /*05d0*/  ISETP.NE.AND P0, PT, R223, -0x1, PT ;  /* 0xffffffffdf00780c */ /* 0x000fe20003f05270 */
[----:B------:R-:W2:Y:S04]  /*05e0*/  LD.E.64 R14, desc[UR4][R2.64+0x88] ;  /* 0x00008804020e7980 */ /* 0x000ea8000c101b00 */
[----:B------:R-:W3:Y:S04]  /*05f0*/  LD.E R0, desc[UR4][R2.64+0x60] ;  /* 0x0000600402007980 */ /* 0x000ee8000c101900 */
[----:B------:R-:W4:Y:S04]  /*0600*/  LD.E R5, desc[UR4][R2.64+0xb4] ;  /* 0x0000b40402057980 */ /* 0x000f28000c101900 */
[----:B------:R-:W3:Y:S04]  /*0610*/  @!P0 LD.E.64 R12, desc[UR4][R2.64+0x80] ;  /* 0x00008004020c8980 */ /* 0x000ee8000c101b00 */
[----:B------:R-:W4:Y:S04]  /*0620*/  LD.E.64 R8, desc[UR4][R2.64+0xa0] ;  /* 0x0000a00402087980 */ /* 0x000f28000c101b00 */
[----:B------:R-:W4:Y:S01]  /*0630*/  LD.E.64 R10, desc[UR4][R2.64+0x90] ;  /* 0x00009004020a7980 */ /* 0x000f22000c101b00 */
[----:B------:R-:W-:-:S02]  /*0640*/  IMAD.SHL.U32 R7, R199, 0x8, RZ ;  /* 0x00000008c7077824 */ /* 0x000fc400078e00ff */
[----:B------:R-:W-:Y:S01]  /*0650*/  IMAD.MOV.U32 R21, RZ, RZ, RZ ;  /* 0x000000ffff157224 */ /* 0x000fe200078e00ff */
[----:B------:R1:W5:Y:S02]  /*0660*/  LD.E.64 R16, desc[UR4][R2.64+0x70] ;  /* 0x0000700402107980 */ /* 0x000364000c101b00 */
[----:B------:R-:W-:Y:S01]  /*0670*/  LOP3.LUT R20, R7, 0x38, RZ, 0xc0, !PT ;  /* 0x0000003807147812 */ /* 0x000fe200078ec0ff */
[----:B------:R-:W-:Y:S01]  /*0680*/  BSSY.RECONVERGENT B0, `(.L_x_527) ;  /* 0x000002b000007945 */ /* 0x000fe20003800200 */
[----:B-1----:R-:W-:Y:S01]  /*0690*/  SHF.R.U32.HI R3, RZ, 0x3, R199 ;  /* 0x00000003ff037819 */ /* 0x002fe200000116c7 */
[----:B------:R-:W-:-:S03]  /*06a0*/  IMAD.IADD R2, R27, 0x1, -R208 ;  /* 0x000000011b027824 */ /* 0x000fc600078e0ad0 */
[----:B------:R-:W-:Y:S02]  /*06b0*/  IADD3 R7, PT, PT, R3, 0x10, RZ ;  /* 0x0000001003077810 */ /* 0x000fe40007ffe0ff */
[----:B------:R-:W-:-:S04]  /*06c0*/  LOP3.LUT P6, R199, R199, 0x7, RZ, 0xc0, !PT ;  /* 0x00000007c7c77812 */ /* 0x000fc800078cc0ff */
[----:B------:R-:W-:Y:S01]  /*06d0*/  ISETP.GE.OR P6, PT, R3, R2, P6 ;  /* 0x000000020300720c */ /* 0x000fe200037c6670 */
[----:B--2---:R-:W-:-:S04]  /*06e0*/  @P0 IMAD.WIDE.U32 R18, R14, R223, RZ ;  /* 0x000000df0e120225 */ /* 0x004fc800078e00ff */
[----:B------:R-:W-:Y:S02]  /*06f0*/  @P0 IMAD R4, R15, R223, RZ ;  /* 0x000000df0f040224 */ /* 0x000fe400078e02ff */
[-C--:B---3--:R-:W-:Y:S02]  /*0700*/  @!P0 IMAD R6, R13, R218.reuse, RZ ;  /* 0x000000da0d068224 */ /* 0x088fe400078e02ff */
[----:B------:R-:W-:Y:S01]  /*0710*/  @!P0 IMAD.WIDE.U32 R12, R12, R218, RZ ;  /* 0x000000da0c0c8225 */ /* 0x000fe200078e00ff */
[----:B------:R-:W-:-:S03]  /*0720*/  @P0 MOV R12, R18 ;  /* 0x00000012000c0202 */ /* 0x000fc60000000f00 */
[----:B------:R-:W-:Y:S02]  /*0730*/  @!P0 IMAD.IADD R6, R13, 0x1, R6 ;  /* 0x000000010d068824 */ /* 0x000fe400078e0206 */
[----:B------:R-:W-:Y:S02]  /*0740*/  @P0 IMAD.IADD R6, R19, 0x1, R4 ;  /* 0x0000000113060824 */ /* 0x000fe400078e0204 */
[----:B------:R-:W-:Y:S02]  /*0750*/  IMAD R0, R0, R218, R217 ;  /* 0x000000da00007224 */ /* 0x000fe400078e02d9 */
[----:B------:R-:W-:-:S04]  /*0760*/  IMAD.WIDE.U32 R18, R208, R14, R20 ;  /* 0x0000000ed0127225 */ /* 0x000fc800078e0014 */
[----:B----4-:R-:W-:Y:S01]  /*0770*/  IMAD R0, R5, R0, R208 ;  /* 0x0000000005007224 */ /* 0x010fe200078e02d0 */
[----:B------:R-:W-:Y:S01]  /*0780*/  IADD3 R12, P3, PT, R12, R18, RZ ;  /* 0x000000120c0c7210 */ /* 0x000fe20007f7e0ff */
[----:B------:R-:W-:Y:S02]  /*0790*/  IMAD R13, R15, R208, RZ ;  /* 0x000000d00f0d7224 */ /* 0x000fe400078e02ff */
[----:B------:R-:W-:-:S03]  /*07a0*/  VIADD R5, R3, 0x20 ;  /* 0x0000002003057836 */ /* 0x000fc60000000000 */
[----:B------:R-:W-:Y:S02]  /*07b0*/  IADD3.X R13, PT, PT, R6, R19, R13, P3, !PT ;  /* 0x00000013060d7210 */ /* 0x000fe40001ffe40d */
[-C--:B------:R-:W-:Y:S02]  /*07c0*/  ISETP.GE.AND P2, PT, R5, R2.reuse, PT ;  /* 0x000000020500720c */ /* 0x080fe40003f46270 */
[----:B------:R-:W-:Y:S02]  /*07d0*/  ISETP.GE.AND P3, PT, R3, R2, PT ;  /* 0x000000020300720c */ /* 0x000fe40003f66270 */
[----:B------:R-:W-:-:S04]  /*07e0*/  IADD3 R5, P1, PT, R0, R3, RZ ;  /* 0x0000000300057210 */ /* 0x000fc80007f3e0ff */
[----:B------:R-:W-:Y:S02]  /*07f0*/  LEA.HI.X.SX32 R0, R0, RZ, 0x1, P1 ;  /* 0x000000ff00007211 */ /* 0x000fe400008f0eff */
[----:B------:R-:W-:Y:S01]  /*0800*/  LEA R4, P4, R5, R8, 0x2 ;  /* 0x0000000805047211 */ /* 0x000fe200078810ff */
[----:B------:R-:W-:Y:S01]  /*0810*/  IMAD.WIDE.U32 R20, R10, R217, R12 ;  /* 0x000000d90a147225 */ /* 0x000fe200078e000c */
[----:B------:R-:W-:Y:S02]  /*0820*/  ISETP.GE.AND P0, PT, R7, R2, PT ;  /* 0x000000020700720c */ /* 0x000fe40003f06270 */
[----:B------:R-:W-:Y:S01]  /*0830*/  LEA.HI.X R5, R5, R9, R0, 0x2, P4 ;  /* 0x0000000905057211 */ /* 0x000fe200020f1400 */
[----:B------:R-:W-:Y:S02]  /*0840*/  VIADD R7, R3, 0x30 ;  /* 0x0000003003077836 */ /* 0x000fe40000000000 */
[----:B------:R-:W-:Y:S01]  /*0850*/  IMAD R0, R11, R217, RZ ;  /* 0x000000d90b007224 */ /* 0x000fe200078e02ff */
[----:B------:R-:W-:-:S02]  /*0860*/  ISETP.NE.OR P5, PT, R199, RZ, P0 ;  /* 0x000000ffc700720c */ /* 0x000fc400007a5670 */
[----:B------:R-:W-:Y:S02]  /*0870*/  ISETP.GE.AND P1, PT, R7, R2, PT ;  /* 0x000000020700720c */ /* 0x000fe40003f26270 */
[----:B------:R-:W-:Y:S02]  /*0880*/  ISETP.NE.OR P4, PT, R199, RZ, P2 ;  /* 0x000000ffc700720c */ /* 0x000fe40001785670 */
[----:B------:R-:W-:Y:S01]  /*0890*/  IADD3 R23, PT, PT, R21, R0, RZ ;  /* 0x0000000015177210 */ /* 0x000fe20007ffe0ff */
[----:B------:R-:W-:Y:S10]  /*08a0*/  @P3 BRA `(.L_x_528) ;  /* 0x0000000000203947 */ /* 0x000ff40003800000 */
[----:B------:R-:W-:Y:S01]  /*08b0*/  MOV R22, R20 ;  /* 0x0000001400167202 */ /* 0x000fe20000000f00 */
[----:B------:R-:W-:-:S04]  /*08c0*/  IMAD R0, R15, R3, RZ ;  /* 0x000000030f007224 */ /* 0x000fc800078e02ff */
[----:B------:R-:W-:-:S05]  /*08d0*/  IMAD.WIDE.U32 R6, R14, R3, R22 ;  /* 0x000000030e067225 */ /* 0x000fca00078e0016 */
[----:B------:R-:W-:Y:S02]  /*08e0*/  IADD3 R7, PT, PT, R7, R0, RZ ;  /* 0x0000000007077210 */ /* 0x000fe40007ffe0ff */
[----:B-----5:R-:W-:-:S04]  /*08f0*/  LEA R8, P3, R6, R16, 0x1 ;  /* 0x0000001006087211 */ /* 0x020fc800078608ff */
[----:B------:R-:W-:-:S05]  /*0900*/  LEA.HI.X R9, R6, R17, R7, 0x1, P3 ;  /* 0x0000001106097211 */ /* 0x000fca00018f0c07 */
[----:B------:R1:W-:Y:S04]  /*0910*/  ST.E.128 desc[UR4][R8.64], RZ ;  /* 0x000000ff08007985 */ /* 0x0003e8000c101d04 */
[----:B------:R1:W-:Y:S02]  /*0920*/  ST.E.128 desc[UR4][R8.64+0x80], RZ ;  /* 0x000080ff08007985 */ /* 0x0003e4000c101d04 */
.L_x_528:
[----:B------:R-:W-:Y:S05]  /*0930*/  BSYNC.RECONVERGENT B0 ;  /* 0x0000000000007941 */ /* 0x000fea0003800200 */
.L_x_527:
[----:B------:R-:W-:Y:S01]  /*0940*/  BSSY.RECONVERGENT B0, `(.L_x_529) ;  /* 0x0000012000007945 */ /* 0x000fe20003800200 */
[----:B------:R-:W-:Y:S01]  /*0950*/  ISETP.NE.OR P3, PT, R199, RZ, P1 ;  /* 0x000000ffc700720c */ /* 0x000fe20000f65670 */
[----:B------:R-:W-:Y:S01]  /*0960*/  @!P6 IMAD.MOV.U32 R11, RZ, RZ, 0x7f800000 ;  /* 0x7f800000ff0be424 */ /* 0x000fe200078e00ff */
[----:B-1----:R-:W-:Y:S01]  /*0970*/  @!P5 MOV R9, 0x7f800000 ;  /* 0x7f8000000009d802 */ /* 0x002fe20000000f00 */
[----:B------:R-:W-:Y:S01]  /*0980*/  @!P4 IMAD.MOV.U32 R7, RZ, RZ, 0x7f800000 ;  /* 0x7f800000ff07c424 */ /* 0x000fe200078e00ff */
[----:B------:R-:W-:Y:S05]  /*0990*/  @P0 BRA `(.L_x_530) ;  /* 0x0000000000300947 */ /* 0x000fea0003800000 */
[----:B------:R-:W-:Y:S01]  /*09a0*/  IADD3 R19, P0, PT, R3, 0x10, RZ ;  /* 0x0000001003137810 */ /* 0x000fe20007f1e0ff */
[----:B------:R-:W-:Y:S01]  /*09b0*/  IMAD.MOV.U32 R24, RZ, RZ, R20 ;  /* 0x000000ffff187224 */ /* 0x000fe200078e0014 */
[----:B------:R-:W-:-:S03]  /*09c0*/  MOV R25, R23 ;  /* 0x0000001700197202 */ /* 0x000fc60000000f00 */
[----:B------:R-:W-:Y:S02]  /*09d0*/  IMAD.X R13, RZ, RZ, RZ, P0 ;  /* 0x000000ffff0d7224 */ /* 0x000fe400000e06ff */
[----:B------:R-:W-:-:S04]  /*09e0*/  IMAD.WIDE.U32 R24, R14, R19, R24 ;  /* 0x000000130e187225 */ /* 0x000fc800078e0018 */
[----:B------:R-:W-:Y:S01]  /*09f0*/  IMAD R13, R13, R14, RZ ;  /* 0x0000000e0d0d7224 */ /* 0x000fe200078e02ff */
[----:B-----5:R-:W-:-:S03]  /*0a00*/  LEA R12, P0, R24, R16, 0x1 ;  /* 0x00000010180c7211 */ /* 0x020fc600078008ff */
[----:B------:R-:W-:-:S05]  /*0a10*/  IMAD R13, R15, R19, R13 ;  /* 0x000000130f0d7224 */ /* 0x000fca00078e020d */
[----:B------:R-:W-:-:S04]  /*0a20*/  IADD3 R13, PT, PT, R25, R13, RZ ;  /* 0x0000000d190d7210 */ /* 0x000fc80007ffe0ff */
[----:B------:R-:W-:-:S05]  /*0a30*/  LEA.HI.X R13, R24, R17, R13, 0x1, P0 ;  /* 0x00000011180d7211 */ /* 0x000fca00000f0c0d */
[----:B------:R1:W-:Y:S04]  /*0a40*/  ST.E.128 desc[UR4][R12.64], RZ ;  /* 0x000000ff0c007985 */ /* 0x0003e8000c101d04 */
[----:B------:R1:W-:Y:S02]  /*0a50*/  ST.E.128 desc[UR4][R12.64+0x80], RZ ;  /* 0x000080ff0c007985 */ /* 0x0003e4000c101d04 */
.L_x_530:
[----:B------:R-:W-:Y:S05]  /*0a60*/  BSYNC.RECONVERGENT B0 ;  /* 0x0000000000007941 */ /* 0x000fea0003800200 */
.L_x_529:
[----:B------:R-:W-:Y:S04]  /*0a70*/  BSSY.RECONVERGENT B0, `(.L_x_531) ;  /* 0x000000e000007945 */ /* 0x000fe80003800200 */
[----:B------:R-:W-:Y:S05]  /*0a80*/  @P2 BRA `(.L_x_532) ;  /* 0x0000000000302947 */ /* 0x000fea0003800000 */
[----:B------:R-:W-:Y:S01]  /*0a90*/  IADD3 R19, P0, PT, R3, 0x20, RZ ;  /* 0x0000002003137810 */ /* 0x000fe20007f1e0ff */
[----:B------:R-:W-:Y:S01]  /*0aa0*/  IMAD.MOV.U32 R24, RZ, RZ, R20 ;  /* 0x000000ffff187224 */ /* 0x000fe200078e0014 */
[----:B------:R-:W-:-:S03]  /*0ab0*/  MOV R25, R23 ;  /* 0x0000001700197202 */ /* 0x000fc60000000f00 */
[----:B-1----:R-:W-:Y:S02]  /*0ac0*/  IMAD.X R13, RZ, RZ, RZ, P0 ;  /* 0x000000ffff0d7224 */ /* 0x002fe400000e06ff */
        /* <DEDUP_REMOVED lines=8> */
.L_x_532:
[----:B------:R-:W-:Y:S05]  /*0b50*/  BSYNC.RECONVERGENT B0 ;  /* 0x0000000000007941 */ /* 0x000fea0003800200 */
.L_x_531:
[----:B------:R-:W-:Y:S04]  /*0b60*/  BSSY.RECONVERGENT B0, `(.L_x_533) ;  /* 0x000000e000007945 */ /* 0x000fe80003800200 */
[----:B------:R-:W-:Y:S05]  /*0b70*/  @P1 BRA `(.L_x_534) ;  /* 0x0000000000301947 */ /* 0x000fea0003800000 */
[----:B-12---:R-:W-:Y:S01]  /*0b80*/  IADD3 R13, P0, PT, R3, 0x30, RZ ;  /* 0x00000030030d7810 */ /* 0x006fe20007f1e0ff */
        /* <DEDUP_REMOVED lines=11> */
.L_x_534:
[----:B------:R-:W-:Y:S05]  /*0c40*/  BSYNC.RECONVERGENT B0 ;  /* 0x0000000000007941 */ /* 0x000fea0003800200 */
.L_x_533:
[----:B------:R-:W-:Y:S01]  /*0c50*/  MOV R217, 0x0 ;  /* 0x0000000000d97802 */ /* 0x000fe20000000f00 */
[----:B------:R-:W-:Y:S04]  /*0c60*/  @!P6 ST.E desc[UR4][R4.64], R11 ;  /* 0x0000000b0400e985 */ /* 0x000fe8000c101904 */
[----:B------:R-:W-:Y:S04]  /*0c70*/  @!P5 ST.E desc[UR4][R4.64+0x40], R9 ;  /* 0x000040090400d985 */ /* 0x000fe8000c101904 */
[----:B------:R1:W-:Y:S02]  /*0c80*/  @!P4 ST.E desc[UR4][R4.64+0x80], R7 ;  /* 0x000080070400c985 */ /* 0x0003e4000c101904 */
[----:B-123-5:R-:W-:Y:S05]  /*0c90*/  @P3 RET.REL.NODEC R216 `(_ZN5flash24flash_fwd_splitkv_kernelI23Flash_fwd_kernel_traitsILi128ELi64ELi128ELi4ELb0ELb0EN7cutlass6half_tE19Flash_kernel_traitsILi128ELi64ELi128ELi4ES3_EELb0ELb0ELb0ELb0ELb1ELb0ELb0ELb0EEEvNS_16Flash_fwd_paramsE) ;  /* 0xfffffff0d8d83950 */ /* 0x02efea0003c3ffff */
[----:B------:R-:W-:Y:S02]  /*0ca0*/  MOV R3, 0x7f800000 ;  /* 0x7f80000000037802 */ /* 0x000fe40000000f00 */
[----:B------:R-:W-:-:S03]  /*0cb0*/  MOV R217, 0x0 ;  /* 0x0000000000d97802 */ /* 0x000fc60000000f00 */
[----:B------:R1:W-:Y:S02]  /*0cc0*/  ST.E desc[UR4][R4.64+0xc0], R3 ;  /* 0x0000c00304007985 */ /* 0x0003e4000c101904 */
[----:B-1----:R-:W-:Y:S05]  /*0cd0*/  RET.REL.NODEC R216 `(_ZN5flash24flash_fwd_splitkv_kernelI23Flash_fwd_kernel_traitsILi128ELi64ELi128ELi4ELb0ELb0EN7cutlass6half_tE19Flash_kernel_traitsILi128ELi64ELi128ELi4ES3_EELb0ELb0ELb0ELb0ELb1ELb0ELb0ELb0EEEvNS_16Flash_fwd_paramsE) ;  /* 0xfffffff0d8c87950 */ /* 0x002fea0003c3ffff */
.L_x_526:
[----:B------:R-:W2:Y:S04]  /*0ce0*/  LD.E.64 R6, desc[UR4][R2.64+0x158] ;  /* 0x0001580402067980 */ /* 0x000ea8000c101b00 */
[----:B------:R-:W3:Y:S01]  /*0cf0*/  LD.E.64 R228, desc[UR4][R2.64+0x160] ;  /* 0x0001600402e47980 */ /* 0x000ee2000c101b00 */
[----:B------:R-:W-:Y:S01]  /*0d00*/  IMAD.MOV.U32 R10, RZ, RZ, R218 ;  /* 0x000000ffff0a7224 */ /* 0x000fe200078e00da */
[----:B--2---:R-:W-:-:S04]  /*0d10*/  ISETP.NE.U32.AND P1, PT, R6, RZ, PT ;  /* 0x000000ff0600720c */ /* 0x004fc80003f25070 */
[----:B------:R-:W-:-:S13]  /*0d20*/  ISETP.NE.AND.EX P1, PT, R7, RZ, PT, P1 ;  /* 0x000000ff0700720c */ /* 0x000fda0003f25310 */
[----:B------:R-:W-:-:S05]  /*0d30*/  @P1 IADD3 R4, P0, PT, R6, R4, RZ ;  /* 0x0000000406041210 */ /* 0x000fca0007f1e0ff */
[----:B------:R-:W-:-:S05]  /*0d40*/  @P1 IMAD.X R5, R7, 0x1, R0, P0 ;  /* 0x0000000107051824 */ /* 0x000fca00000e0600 */
[----:B------:R1:W5:Y:S01]  /*0d50*/  @P1 LD.E R10, desc[UR4][R4.64] ;  /* 0x00000004040a1980 */ /* 0x000362000c101900 */
[----:B---3--:R-:W-:-:S04]  /*0d60*/  ISETP.NE.U32.AND P0, PT, R228, RZ, PT ;  /* 0x000000ffe400720c */ /* 0x008fc80003f05070 */
[----:B------:R-:W-:Y:S01]  /*0d70*/  ISETP.NE.AND.EX P0, PT, R229, RZ, PT, P0 ;  /* 0x000000ffe500720c */ /* 0x000fe20003f05300 */
[----:B------:R-:W-:-:S12]  /*0d80*/  BSSY.RECONVERGENT B0, `(.L_x_535) ;  /* 0x00000b0000007945 */ /* 0x000fd80003800200 */
[----:B------:R-:W-:Y:S05]  /*0d90*/  @!P0 BRA `(.L_x_536) ;  /* 0x0000000400708947 */ /* 0x000fea0003800000 */
[----:B------:R-:W2:Y:S04]  /*0da0*/  LD.E R11, desc[UR4][R2.64+0x170] ;  /* 0x00017004020b7980 */ /* 0x000ea8000c101900 */
[----:B------:R-:W3:Y:S01]  /*0db0*/  LD.E.64 R12, desc[UR4][R2.64+0x168] ;  /* 0x00016804020c7980 */ /* 0x000ee2000c101b00 */
[----:B------:R-:W-:Y:S02]  /*0dc0*/  MOV R130, R2 ;  /* 0x0000000200827202 */ /* 0x000fe40000000f00 */
[----:B------:R-:W-:-:S05]  /*0dd0*/  MOV R131, R3 ;  /* 0x0000000300837202 */ /* 0x000fca0000000f00 */
[----:B------:R-:W4:Y:S01]  /*0de0*/  LD.E R0, desc[UR4][R130.64+0x68] ;  /* 0x0000680482007980 */ /* 0x000f22000c101900 */
[----:B------:R-:W-:-:S03]  /*0df0*/  LEA R222, R26, 0xffffff80, 0x7 ;  /* 0xffffff801ade7811 */ /* 0x000fc600078e38ff */
[----:B------:R-:W4:Y:S04]  /*0e00*/  LD.E.64 R16, desc[UR4][R130.64+0x20] ;  /* 0x0000200482107980 */ /* 0x000f28000c101b00 */
[----:B------:R-:W4:Y:S04]  /*0e10*/  LD.E.64 R206, desc[UR4][R130.64+0x38] ;  /* 0x0000380482ce7980 */ /* 0x000f28000c101b00 */
[----:B------:R-:W5:Y:S04]  /*0e20*/  LD.E.64 R28, desc[UR4][R130.64+0x58] ;  /* 0x00005804821c7980 */ /* 0x000f68000c101b00 */
[----:B------:R-:W5:Y:S01]  /*0e30*/  LD.E.64 R24, desc[UR4][R130.64+0x40] ;  /* 0x0000400482187980 */ /* 0x000f62000c101b00 */
[----:B--2---:R-:W-:-:S04]  /*0e40*/  IABS R6, R11 ;  /* 0x0000000b00067213 */ /* 0x004fc80000000000 */
[----:B------:R-:W2:Y:S08]  /*0e50*/  I2F.RP R7, R6 ;  /* 0x0000000600077306 */ /* 0x000eb00000209400 */
[----:B--2---:R-:W2:Y:S02]  /*0e60*/  MUFU.RCP R14, R7 ;  /* 0x00000007000e7308 */ /* 0x004ea40000001000 */
[----:B--2---:R-:W-:-:S06]  /*0e70*/  VIADD R14, R14, 0xffffffe ;  /* 0x0ffffffe0e0e7836 */ /* 0x004fcc0000000000 */
[----:B------:R-:W2:Y:S01]  /*0e80*/  F2I.FTZ.U32.TRUNC.NTZ R15, R14 ;  /* 0x0000000e000f7305 */ /* 0x000ea2000021f000 */
[----:B-1----:R-:W-:Y:S02]  /*0e90*/  IABS R4, R11 ;  /* 0x0000000b00047213 */ /* 0x002fe40000000000 */
[----:B--2---:R-:W-:Y:S01]  /*0ea0*/  IADD3 R5, PT, PT, RZ, -R15, RZ ;  /* 0x8000000fff057210 */ /* 0x004fe20007ffe0ff */
[----:B------:R-:W-:-:S04]  /*0eb0*/  IMAD.MOV.U32 R14, RZ, RZ, RZ ;  /* 0x000000ffff0e7224 */ /* 0x000fc800078e00ff */
[----:B------:R-:W-:Y:S01]  /*0ec0*/  IMAD R8, R5, R6, RZ ;  /* 0x0000000605087224 */ /* 0x000fe200078e02ff */
[----:B------:R-:W-:-:S03]  /*0ed0*/  IABS R5, R222 ;  /* 0x000000de00057213 */ /* 0x000fc60000000000 */
[----:B------:R-:W-:Y:S01]  /*0ee0*/  IMAD.HI.U32 R8, R15, R8, R14 ;  /* 0x000000080f087227 */ /* 0x000fe200078e000e */
[----:B------:R-:W-:Y:S01]  /*0ef0*/  IADD3 R4, PT, PT, RZ, -R4, RZ ;  /* 0x80000004ff047210 */ /* 0x000fe20007ffe0ff */
[----:B------:R-:W2:Y:S04]  /*0f00*/  LD.E.64 R14, desc[UR4][R130.64+0x50] ;  /* 0x00005004820e7980 */ /* 0x000ea8000c101b00 */
[----:B------:R-:W-:-:S04]  /*0f10*/  IMAD.HI.U32 R9, R8, R5, RZ ;  /* 0x0000000508097227 */ /* 0x000fc800078e00ff */
[----:B------:R-:W-:-:S05]  /*0f20*/  IMAD R5, R9, R4, R5 ;  /* 0x0000000409057224 */ /* 0x000fca00078e0205 */
[----:B------:R-:W-:Y:S02]  /*0f30*/  ISETP.GT.U32.AND P2, PT, R6, R5, PT ;  /* 0x000000050600720c */ /* 0x000fe40003f44070 */
[----:B------:R-:W-:-:S11]  /*0f40*/  LOP3.LUT R4, R222, R11, RZ, 0x3c, !PT ;  /* 0x0000000bde047212 */ /* 0x000fd600078e3cff */
[----:B------:R-:W-:Y:S01]  /*0f50*/  @!P2 IMAD.IADD R5, R5, 0x1, -R6 ;  /* 0x000000010505a824 */ /* 0x000fe200078e0a06 */
[----:B------:R-:W-:-:S04]  /*0f60*/  ISETP.GE.AND P1, PT, R4, RZ, PT ;  /* 0x000000ff0400720c */ /* 0x000fc80003f26270 */
[----:B------:R-:W-:Y:S02]  /*0f70*/  ISETP.GE.U32.AND P0, PT, R5, R6, PT ;  /* 0x000000060500720c */ /* 0x000fe40003f06070 */
[----:B------:R-:W-:Y:S02]  /*0f80*/  @!P2 IADD3 R9, PT, PT, R9, 0x1, RZ ;  /* 0x000000010909a810 */ /* 0x000fe40007ffe0ff */
[----:B------:R-:W-:Y:S01]  /*0f90*/  ISETP.NE.AND P2, PT, R11, RZ, PT ;  /* 0x000000ff0b00720c */ /* 0x000fe20003f45270 */
[-C--:B---3--:R-:W-:Y:S02]  /*0fa0*/  IMAD R4, R13, R218.reuse, RZ ;  /* 0x000000da0d047224 */ /* 0x088fe400078e02ff */
[----:B------:R-:W-:-:S05]  /*0fb0*/  IMAD.WIDE.U32 R12, R12, R218, RZ ;  /* 0x000000da0c0c7225 */ /* 0x000fca00078e00ff */
[----:B------:R-:W-:Y:S01]  /*0fc0*/  IADD3 R225, PT, PT, R13, R4, RZ ;  /* 0x000000040de17210 */ /* 0x000fe20007ffe0ff */
[----:B------:R-:W-:Y:S01]  /*0fd0*/  @P0 VIADD R9, R9, 0x1 ;  /* 0x0000000109090836 */ /* 0x000fe20000000000 */
[----:B------:R-:W-:-:S03]  /*0fe0*/  LEA R224, P0, R12, R228, 0x2 ;  /* 0x000000e40ce07211 */ /* 0x000fc600078010ff */
[----:B------:R-:W-:Y:S01]  /*0ff0*/  @!P1 IMAD.MOV R9, RZ, RZ, -R9 ;  /* 0x000000ffff099224 */ /* 0x000fe200078e0a09 */
[----:B------:R-:W-:Y:S02]  /*1000*/  LEA.HI.X R225, R12, R229, R225, 0x2, P0 ;  /* 0x000000e50ce17211 */ /* 0x000fe400000f14e1 */
[----:B------:R-:W-:Y:S01]  /*1010*/  @!P2 LOP3.LUT R9, RZ, R11, RZ, 0x33, !PT ;  /* 0x0000000bff09a212 */ /* 0x000fe200078e33ff */
[----:B------:R-:W3:Y:S04]  /*1020*/  LD.E.64 R12, desc[UR4][R130.64+0x28] ;  /* 0x00002804820c7980 */ /* 0x000ee8000c101b00 */
[----:B------:R-:W-:-:S06]  /*1030*/  IMAD.WIDE R4, R9, 0x4, R224 ;  /* 0x0000000409047825 */ /* 0x000fcc00078e02e0 */
[----:B------:R1:W2:Y:S01]  /*1040*/  LD.E R4, desc[UR4][R4.64] ;  /* 0x0000000404047980 */ /* 0x0002a2000c101900 */
[----:B----4-:R-:W-:-:S04]  /*1050*/  IABS R8, R0 ;  /* 0x0000000000087213 */ /* 0x010fc80000000000 */
[----:B------:R-:W4:Y:S08]  /*1060*/  I2F.RP R19, R8 ;  /* 0x0000000800137306 */ /* 0x000f300000209400 */
[----:B----4-:R-:W4:Y:S02]  /*1070*/  MUFU.RCP R18, R19 ;  /* 0x0000001300127308 */ /* 0x010f240000001000 */
[----:B----4-:R-:W-:-:S06]  /*1080*/  IADD3 R18, PT, PT, R18, 0xffffffe, RZ ;  /* 0x0ffffffe12127810 */ /* 0x010fcc0007ffe0ff */
[----:B------:R-:W1:Y:S01]  /*1090*/  F2I.FTZ.U32.TRUNC.NTZ R21, R18 ;  /* 0x0000001200157305 */ /* 0x000e62000021f000 */
[----:B------:R-:W-:Y:S02]  /*10a0*/  MOV R20, RZ ;  /* 0x000000ff00147202 */ /* 0x000fe40000000f00 */
[----:B------:R-:W-:Y:S02]  /*10b0*/  IABS R7, R217 ;  /* 0x000000d900077213 */ /* 0x000fe40000000000 */
[----:B------:R-:W-:Y:S01]  /*10c0*/  IABS R6, R0 ;  /* 0x0000000000067213 */ /* 0x000fe20000000000 */
[----:B-1----:R-:W-:-:S04]  /*10d0*/  IMAD.MOV R5, RZ, RZ, -R21 ;  /* 0x000000ffff057224 */ /* 0x002fc800078e0a15 */
[----:B-----5:R-:W-:-:S04]  /*10e0*/  IMAD R10, R5, R8, RZ ;  /* 0x00000008050a7224 */ /* 0x020fc800078e02ff */
[----:B------:R-:W-:-:S04]  /*10f0*/  IMAD.HI.U32 R10, R21, R10, R20 ;  /* 0x0000000a150a7227 */ /* 0x000fc800078e0014 */
[----:B------:R-:W-:Y:S02]  /*1100*/  IMAD.MOV R6, RZ, RZ, -R6 ;  /* 0x000000ffff067224 */ /* 0x000fe400078e0a06 */
[----:B------:R-:W-:-:S04]  /*1110*/  IMAD.HI.U32 R5, R10, R7, RZ ;  /* 0x000000070a057227 */ /* 0x000fc800078e00ff */
[----:B------:R-:W-:-:S05]  /*1120*/  IMAD R7, R5, R6, R7 ;  /* 0x0000000605077224 */ /* 0x000fca00078e0207 */
[----:B------:R-:W-:-:S13]  /*1130*/  ISETP.GT.U32.AND P1, PT, R8, R7, PT ;  /* 0x000000070800720c */ /* 0x000fda0003f24070 */
[----:B------:R-:W-:-:S04]  /*1140*/  @!P1 IADD3 R7, PT, PT, R7, -R8, RZ ;  /* 0x8000000807079210 */ /* 0x000fc80007ffe0ff */
[----:B------:R-:W-:Y:S02]  /*1150*/  ISETP.GE.U32.AND P2, PT, R7, R8, PT ;  /* 0x000000080700720c */ /* 0x000fe40003f46070 */
[----:B------:R-:W-:Y:S01]  /*1160*/  LOP3.LUT R8, R217, R0, RZ, 0x3c, !PT ;  /* 0x00000000d9087212 */ /* 0x000fe200078e3cff */
[----:B------:R-:W-:Y:S01]  /*1170*/  IMAD.MOV R9, RZ, RZ, -R9 ;  /* 0x000000ffff097224 */ /* 0x000fe200078e0a09 */
[----:B------:R-:W-:Y:S02]  /*1180*/  @!P1 IADD3 R5, PT, PT, R5, 0x1, RZ ;  /* 0x0000000105059810 */ /* 0x000fe40007ffe0ff */
[----:B------:R-:W-:Y:S02]  /*1190*/  ISETP.GE.AND P0, PT, R8, RZ, PT ;  /* 0x000000ff0800720c */ /* 0x000fe40003f06270 */
[----:B------:R-:W-:Y:S01]  /*11a0*/  ISETP.NE.AND P1, PT, R0, RZ, PT ;  /* 0x000000ff0000720c */ /* 0x000fe20003f25270 */
[----:B------:R-:W-:-:S04]  /*11b0*/  IMAD R11, R11, R9, R222 ;  /* 0x000000090b0b7224 */ /* 0x000fc800078e02de */
[----:B------:R-:W-:Y:S01]  /*11c0*/  @P2 VIADD R5, R5, 0x1 ;  /* 0x0000000105052836 */ /* 0x000fe20000000000 */
[----:B------:R-:W-:-:S03]  /*11d0*/  SHF.R.S32.HI R19, RZ, 0x1f, R11 ;  /* 0x0000001fff137819 */ /* 0x000fc6000001140b */
[----:B------:R-:W-:Y:S02]  /*11e0*/  IMAD.MOV.U32 R9, RZ, RZ, R5 ;  /* 0x000000ffff097224 */ /* 0x000fe400078e0005 */
[----:B------:R-:W-:-:S03]  /*11f0*/  IMAD R5, R207, R11, RZ ;  /* 0x0000000bcf057224 */ /* 0x000fc600078e02ff */
[----:B------:R-:W-:Y:S01]  /*1200*/  @!P0 IADD3 R9, PT, PT, -R9, RZ, RZ ;  /* 0x000000ff09098210 */ /* 0x000fe20007ffe1ff */
[----:B------:R-:W-:Y:S01]  /*1210*/  IMAD R5, R206, R19, R5 ;  /* 0x00000013ce057224 */ /* 0x000fe200078e0205 */
[----:B------:R-:W-:Y:S02]  /*1220*/  @!P1 LOP3.LUT R9, RZ, R0, RZ, 0x33, !PT ;  /* 0x00000000ff099212 */ /* 0x000fe400078e33ff */
[----:B--2---:R-:W-:Y:S01]  /*1230*/  SHF.R.S32.HI R7, RZ, 0x1f, R4 ;  /* 0x0000001fff077819 */ /* 0x004fe20000011404 */
[----:B------:R-:W-:-:S04]  /*1240*/  IMAD R6, R17, R4, RZ ;  /* 0x0000000411067224 */ /* 0x000fc800078e02ff */
[C---:B------:R-:W-:Y:S02]  /*1250*/  IMAD R6, R16.reuse, R7, R6 ;  /* 0x0000000710067224 */ /* 0x040fe400078e0206 */
[----:B------:R-:W-:-:S05]  /*1260*/  IMAD.WIDE.U32 R16, R16, R4, RZ ;  /* 0x0000000410107225 */ /* 0x000fca00078e00ff */
[----:B------:R-:W-:-:S03]  /*1270*/  IADD3 R17, PT, PT, R17, R6, RZ ;  /* 0x0000000611117210 */ /* 0x000fc60007ffe0ff */
[----:B------:R-:W-:Y:S01]  /*1280*/  IMAD.WIDE.U32 R16, R11, R206, R16 ;  /* 0x000000ce0b107225 */ /* 0x000fe200078e0010 */
[----:B------:R-:W-:-:S03]  /*1290*/  SHF.R.S32.HI R6, RZ, 0x1f, R9 ;  /* 0x0000001fff067819 */ /* 0x000fc60000011409 */
[----:B------:R-:W-:Y:S02]  /*12a0*/  IMAD.IADD R17, R17, 0x1, R5 ;  /* 0x0000000111117824 */ /* 0x000fe400078e0205 */
[----:B------:R-:W-:-:S04]  /*12b0*/  IMAD R5, R15, R9, RZ ;  /* 0x000000090f057224 */ /* 0x000fc800078e02ff */
[----:B------:R-:W-:Y:S02]  /*12c0*/  IMAD R6, R14, R6, R5 ;  /* 0x000000060e067224 */ /* 0x000fe400078e0205 */
[----:B---3--:R-:W-:Y:S02]  /*12d0*/  IMAD R5, R13, R4, RZ ;  /* 0x000000040d057224 */ /* 0x008fe400078e02ff */
[----:B------:R-:W-:-:S04]  /*12e0*/  IMAD.WIDE.U32 R14, R9, R14, R16 ;  /* 0x0000000e090e7225 */ /* 0x000fc800078e0010 */
[----:B------:R-:W-:-:S04]  /*12f0*/  IMAD.WIDE.U32 R8, R12, R4, RZ ;  /* 0x000000040c087225 */ /* 0x000fc800078e00ff */
[----:B------:R-:W-:Y:S01]  /*1300*/  IMAD R13, R12, R7, R5 ;  /* 0x000000070c0d7224 */ /* 0x000fe200078e0205 */
[----:B------:R-:W-:Y:S01]  /*1310*/  IADD3 R5, PT, PT, R15, R6, RZ ;  /* 0x000000060f057210 */ /* 0x000fe20007ffe0ff */
[----:B------:R-:W-:Y:S01]  /*1320*/  IMAD.MOV.U32 R12, RZ, RZ, R14 ;  /* 0x000000ffff0c7224 */ /* 0x000fe200078e000e */
[----:B------:R-:W-:Y:S01]  /*1330*/  MOV R6, R8 ;  /* 0x0000000800067202 */ /* 0x000fe20000000f00 */
[----:B------:R-:W-:Y:S01]  /*1340*/  IMAD.IADD R13, R9, 0x1, R13 ;  /* 0x00000001090d7824 */ /* 0x000fe200078e020d */
[----:B------:R-:W-:Y:S05]  /*1350*/  BRA `(.L_x_537) ;  /* 0x0000000400487947 */ /* 0x000fea0003800000 */
.L_x_536:
[----:B------:R-:W1:Y:S01]  /*1360*/  LD.E R0, desc[UR4][R2.64+0x68] ;  /* 0x0000680402007980 */ /* 0x000e62000c101900 */
[----:B------:R-:W-:-:S03]  /*1370*/  ISETP.NE.AND P2, PT, R12, -0x1, PT ;  /* 0xffffffff0c00780c */ /* 0x000fc60003f45270 */
[----:B------:R-:W2:Y:S01]  /*1380*/  LD.E.64 R206, desc[UR4][R2.64+0x38] ;  /* 0x0000380402ce7980 */ /* 0x000ea2000c101b00 */
[----:B------:R-:W-:Y:S01]  /*1390*/  MOV R130, R2 ;  /* 0x0000000200827202 */ /* 0x000fe20000000f00 */
[----:B------:R-:W-:Y:S02]  /*13a0*/  IMAD.MOV.U32 R131, RZ, RZ, R3 ;  /* 0x000000ffff837224 */ /* 0x000fe400078e0003 */
[----:B------:R3:W5:Y:S04]  /*13b0*/  LD.E.64 R28, desc[UR4][R2.64+0x58] ;  /* 0x00005804021c7980 */ /* 0x000768000c101b00 */
[----:B------:R-:W4:Y:S04]  /*13c0*/  LD.E.64 R24, desc[UR4][R130.64+0x40] ;  /* 0x0000400482187980 */ /* 0x000f28000c101b00 */
[----:B------:R-:W3:Y:S04]  /*13d0*/  @!P2 LD.E.64 R18, desc[UR4][R2.64+0x20] ;  /* 0x000020040212a980 */ /* 0x000ee8000c101b00 */
[----:B------:R-:W4:Y:S04]  /*13e0*/  @!P2 LD.E.64 R16, desc[UR4][R2.64+0x28] ;  /* 0x000028040210a980 */ /* 0x000f28000c101b00 */
[----:B------:R-:W4:Y:S01]  /*13f0*/  LD.E.64 R14, desc[UR4][R130.64+0x50] ;  /* 0x00005004820e7980 */ /* 0x000f22000c101b00 */
[----:B------:R-:W-:-:S02]  /*1400*/  MOV R20, RZ ;  /* 0x000000ff00147202 */ /* 0x000fc40000000f00 */
[----:B------:R-:W-:Y:S02]  /*1410*/  IABS R13, R217 ;  /* 0x000000d9000d7213 */ /* 0x000fe40000000000 */
[----:B------:R-:W-:Y:S02]  /*1420*/  LEA R222, R26, 0xffffff80, 0x7 ;  /* 0xffffff801ade7811 */ /* 0x000fe400078e38ff */
[----:B------:R-:W-:Y:S02]  /*1430*/  CS2R R224, SRZ ;  /* 0x0000000000e07805 */ /* 0x000fe4000001ff00 */
[----:B-1----:R-:W-:-:S04]  /*1440*/  IABS R4, R0 ;  /* 0x0000000000047213 */ /* 0x002fc80000000000 */
[----:B------:R-:W1:Y:S08]  /*1450*/  I2F.RP R9, R4 ;  /* 0x0000000400097306 */ /* 0x000e700000209400 */
[----:B-1----:R-:W1:Y:S02]  /*1460*/  MUFU.RCP R7, R9 ;  /* 0x0000000900077308 */ /* 0x002e640000001000 */
[----:B-1----:R-:W-:-:S06]  /*1470*/  IADD3 R7, PT, PT, R7, 0xffffffe, RZ ;  /* 0x0ffffffe07077810 */ /* 0x002fcc0007ffe0ff */
[----:B------:R-:W1:Y:S01]  /*1480*/  F2I.FTZ.U32.TRUNC.NTZ R21, R7 ;  /* 0x0000000700157305 */ /* 0x000e62000021f000 */
[----:B------:R-:W-:Y:S01]  /*1490*/  IABS R6, R0 ;  /* 0x0000000000067213 */ /* 0x000fe20000000000 */
[----:B-1----:R-:W-:-:S04]  /*14a0*/  IMAD.MOV R5, RZ, RZ, -R21 ;  /* 0x000000ffff057224 */ /* 0x002fc800078e0a15 */
[----:B------:R-:W-:-:S04]  /*14b0*/  IMAD R8, R5, R4, RZ ;  /* 0x0000000405087224 */ /* 0x000fc800078e02ff */
[----:B------:R-:W-:-:S04]  /*14c0*/  IMAD.HI.U32 R8, R21, R8, R20 ;  /* 0x0000000815087227 */ /* 0x000fc800078e0014 */
[----:B------:R-:W-:Y:S02]  /*14d0*/  IMAD.MOV R6, RZ, RZ, -R6 ;  /* 0x000000ffff067224 */ /* 0x000fe400078e0a06 */
[----:B------:R-:W-:-:S04]  /*14e0*/  IMAD.HI.U32 R9, R8, R13, RZ ;  /* 0x0000000d08097227 */ /* 0x000fc800078e00ff */
[----:B------:R-:W-:Y:S01]  /*14f0*/  IMAD R13, R9, R6, R13 ;  /* 0x00000006090d7224 */ /* 0x000fe200078e020d */
[----:B------:R-:W-:Y:S01]  /*1500*/  @!P2 SHF.R.S32.HI R6, RZ, 0x1f, R11 ;  /* 0x0000001fff06a819 */ /* 0x000fe2000001140b */
[----:B--2---:R-:W-:-:S03]  /*1510*/  @!P2 IMAD R5, R207, R11, RZ ;  /* 0x0000000bcf05a224 */ /* 0x004fc600078e02ff */
[----:B------:R-:W-:Y:S01]  /*1520*/  ISETP.GT.U32.AND P1, PT, R4, R13, PT ;  /* 0x0000000d0400720c */ /* 0x000fe20003f24070 */
[----:B------:R-:W-:Y:S02]  /*1530*/  @!P2 IMAD R5, R6, R206, R5 ;  /* 0x000000ce0605a224 */ /* 0x000fe400078e0205 */
[----:B------:R-:W-:Y:S01]  /*1540*/  @!P2 IMAD.WIDE.U32 R20, R206, R11, RZ ;  /* 0x0000000bce14a225 */ /* 0x000fe200078e00ff */
[----:B-----5:R-:W-:-:S03]  /*1550*/  @!P2 SHF.R.S32.HI R6, RZ, 0x1f, R10 ;  /* 0x0000001fff06a819 */ /* 0x020fc6000001140a */
[----:B---3--:R-:W-:Y:S01]  /*1560*/  @!P2 IMAD R7, R19, R10, RZ ;  /* 0x0000000a1307a224 */ /* 0x008fe200078e02ff */
[----:B------:R-:W-:Y:S01]  /*1570*/  @!P2 IADD3 R21, PT, PT, R21, R5, RZ ;  /* 0x000000051515a210 */ /* 0x000fe20007ffe0ff */
[----:B------:R-:W-:-:S04]  /*1580*/  @P2 IMAD.IADD R5, R11, 0x1, R12 ;  /* 0x000000010b052824 */ /* 0x000fc800078e020c */
[----:B------:R-:W-:Y:S01]  /*1590*/  @!P1 IADD3 R13, PT, PT, R13, -R4, RZ ;  /* 0x800000040d0d9210 */ /* 0x000fe20007ffe0ff */
[C---:B------:R-:W-:Y:S02]  /*15a0*/  @!P2 IMAD R7, R18.reuse, R6, R7 ;  /* 0x000000061207a224 */ /* 0x040fe400078e0207 */
[----:B------:R-:W-:Y:S01]  /*15b0*/  @!P2 IMAD.WIDE.U32 R20, R18, R10, R20 ;  /* 0x0000000a1214a225 */ /* 0x000fe200078e0014 */
[----:B------:R-:W-:-:S03]  /*15c0*/  ISETP.GE.U32.AND P3, PT, R13, R4, PT ;  /* 0x000000040d00720c */ /* 0x000fc60003f66070 */
[-C--:B------:R-:W-:Y:S02]  /*15d0*/  @P2 IMAD R4, R207, R5.reuse, RZ ;  /* 0x00000005cf042224 */ /* 0x080fe400078e02ff */
[----:B------:R-:W-:Y:S01]  /*15e0*/  @P2 IMAD.WIDE.U32 R18, R206, R5, RZ ;  /* 0x00000005ce122225 */ /* 0x000fe200078e00ff */
[----:B------:R-:W-:Y:S02]  /*15f0*/  LOP3.LUT R5, R217, R0, RZ, 0x3c, !PT ;  /* 0x00000000d9057212 */ /* 0x000fe400078e3cff */
[----:B------:R-:W-:Y:S02]  /*1600*/  @!P1 IADD3 R9, PT, PT, R9, 0x1, RZ ;  /* 0x0000000109099810 */ /* 0x000fe40007ffe0ff */
[----:B------:R-:W-:Y:S01]  /*1610*/  ISETP.GE.AND P0, PT, R5, RZ, PT ;  /* 0x000000ff0500720c */ /* 0x000fe20003f06270 */
[----:B------:R-:W-:Y:S01]  /*1620*/  @!P2 IMAD.IADD R7, R21, 0x1, R7 ;  /* 0x000000011507a824 */ /* 0x000fe200078e0207 */
[----:B------:R-:W-:Y:S01]  /*1630*/  @!P2 MOV R8, R20 ;  /* 0x000000140008a202 */ /* 0x000fe20000000f00 */
[----:B------:R-:W-:Y:S01]  /*1640*/  @P2 IMAD.MOV.U32 R8, RZ, RZ, R18 ;  /* 0x000000ffff082224 */ /* 0x000fe200078e0012 */
[----:B------:R-:W-:-:S02]  /*1650*/  ISETP.NE.AND P1, PT, R0, RZ, PT ;  /* 0x000000ff0000720c */ /* 0x000fc40003f25270 */
[----:B------:R-:W-:Y:S01]  /*1660*/  @P2 IADD3 R7, PT, PT, R19, R4, RZ ;  /* 0x0000000413072210 */ /* 0x000fe20007ffe0ff */
[----:B----4-:R-:W-:Y:S01]  /*1670*/  @!P2 IMAD R4, R25, R11, RZ ;  /* 0x0000000b1904a224 */ /* 0x010fe200078e02ff */
[----:B------:R-:W-:Y:S02]  /*1680*/  @!P2 SHF.R.S32.HI R5, RZ, 0x1f, R11 ;  /* 0x0000001fff05a819 */ /* 0x000fe4000001140b */
[----:B------:R-:W-:Y:S01]  /*1690*/  MOV R18, R8 ;  /* 0x0000000800127202 */ /* 0x000fe20000000f00 */
[----:B------:R-:W-:Y:S01]  /*16a0*/  IMAD.MOV.U32 R19, RZ, RZ, R7 ;  /* 0x000000ffff137224 */ /* 0x000fe200078e0007 */
[----:B------:R-:W-:Y:S01]  /*16b0*/  @P3 IADD3 R9, PT, PT, R9, 0x1, RZ ;  /* 0x0000000109093810 */ /* 0x000fe20007ffe0ff */
[-C--:B------:R-:W-:Y:S02]  /*16c0*/  IMAD R6, R207, R222.reuse, RZ ;  /* 0x000000decf067224 */ /* 0x080fe400078e02ff */
[----:B------:R-:W-:-:S04]  /*16d0*/  IMAD.WIDE.U32 R18, R206, R222, R18 ;  /* 0x000000dece127225 */ /* 0x000fc800078e0012 */
[----:B------:R-:W-:Y:S02]  /*16e0*/  @!P2 IMAD R4, R5, R24, R4 ;  /* 0x000000180504a224 */ /* 0x000fe400078e0204 */
[----:B------:R-:W-:-:S04]  /*16f0*/  @!P2 IMAD.WIDE.U32 R20, R24, R11, RZ ;  /* 0x0000000b1814a225 */ /* 0x000fc800078e00ff */
[----:B------:R-:W-:Y:S01]  /*1700*/  @!P0 IMAD.MOV R9, RZ, RZ, -R9 ;  /* 0x000000ffff098224 */ /* 0x000fe200078e0a09 */
[----:B------:R-:W-:Y:S02]  /*1710*/  @!P1 LOP3.LUT R9, RZ, R0, RZ, 0x33, !PT ;  /* 0x00000000ff099212 */ /* 0x000fe400078e33ff */
[----:B------:R-:W-:Y:S02]  /*1720*/  IADD3 R13, PT, PT, R19, R6, RZ ;  /* 0x00000006130d7210 */ /* 0x000fe40007ffe0ff */
[----:B------:R-:W-:Y:S01]  /*1730*/  @!P2 IADD3 R21, PT, PT, R21, R4, RZ ;  /* 0x000000041515a210 */ /* 0x000fe20007ffe0ff */
[----:B------:R-:W-:Y:S01]  /*1740*/  @!P2 IMAD R4, R17, R10, RZ ;  /* 0x0000000a1104a224 */ /* 0x000fe200078e02ff */
[----:B------:R-:W-:Y:S01]  /*1750*/  @!P2 SHF.R.S32.HI R5, RZ, 0x1f, R10 ;  /* 0x0000001fff05a819 */ /* 0x000fe2000001140a */
[----:B------:R-:W-:Y:S01]  /*1760*/  IMAD R7, R15, R9, RZ ;  /* 0x000000090f077224 */ /* 0x000fe200078e02ff */
[----:B------:R-:W-:Y:S02]  /*1770*/  SHF.R.S32.HI R6, RZ, 0x1f, R9 ;  /* 0x0000001fff067819 */ /* 0x000fe40000011409 */
[----:B------:R-:W-:Y:S01]  /*1780*/  @P2 IADD3 R11, PT, PT, R11, R12, RZ ;  /* 0x0000000c0b0b2210 */ /* 0x000fe20007ffe0ff */
[----:B------:R-:W-:-:S02]  /*1790*/  IMAD.MOV.U32 R12, RZ, RZ, R18 ;  /* 0x000000ffff0c7224 */ /* 0x000fc400078e0012 */
[----:B------:R-:W-:Y:S02]  /*17a0*/  @!P2 IMAD R4, R16, R5, R4 ;  /* 0x000000051004a224 */ /* 0x000fe400078e0204 */
[----:B------:R-:W-:Y:S02]  /*17b0*/  IMAD R5, R14, R6, R7 ;  /* 0x000000060e057224 */ /* 0x000fe400078e0207 */
[----:B------:R-:W-:-:S04]  /*17c0*/  @!P2 IMAD.WIDE.U32 R16, R16, R10, R20 ;  /* 0x0000000a1010a225 */ /* 0x000fc800078e0014 */
[-C--:B------:R-:W-:Y:S02]  /*17d0*/  @P2 IMAD R7, R25, R11.reuse, RZ ;  /* 0x0000000b19072224 */ /* 0x080fe400078e02ff */
[----:B------:R-:W-:-:S04]  /*17e0*/  @P2 IMAD.WIDE.U32 R10, R24, R11, RZ ;  /* 0x0000000b180a2225 */ /* 0x000fc800078e00ff */
[----:B------:R-:W-:Y:S01]  /*17f0*/  IMAD.WIDE.U32 R8, R14, R9, R12 ;  /* 0x000000090e087225 */ /* 0x000fe200078e000c */
[----:B------:R-:W-:Y:S02]  /*1800*/  @!P2 IADD3 R13, PT, PT, R17, R4, RZ ;  /* 0x00000004110da210 */ /* 0x000fe40007ffe0ff */
[----:B------:R-:W-:Y:S01]  /*1810*/  @!P2 MOV R6, R16 ;  /* 0x000000100006a202 */ /* 0x000fe20000000f00 */
[----:B------:R-:W-:Y:S01]  /*1820*/  IMAD.MOV.U32 R12, RZ, RZ, R8 ;  /* 0x000000ffff0c7224 */ /* 0x000fe200078e0008 */
[----:B------:R-:W-:Y:S01]  /*1830*/  @P2 IADD3 R13, PT, PT, R11, R7, RZ ;  /* 0x000000070b0d2210 */ /* 0x000fe20007ffe0ff */
[----:B------:R-:W-:Y:S01]  /*1840*/  @P2 IMAD.MOV.U32 R6, RZ, RZ, R10 ;  /* 0x000000ffff062224 */ /* 0x000fe200078e000a */
[----:B------:R-:W-:Y:S02]  /*1850*/  IADD3 R5, PT, PT, R9, R5, RZ ;  /* 0x0000000509057210 */ /* 0x000fe40007ffe0ff */
[----:B------:R-:W-:Y:S02]  /*1860*/  MOV R19, RZ ;  /* 0x000000ff00137202 */ /* 0x000fe40000000f00 */
[----:B------:R-:W-:-:S02]  /*1870*/  MOV R11, R222 ;  /* 0x000000de000b7202 */ /* 0x000fc40000000f00 */
.L_x_537:
[----:B------:R-:W-:Y:S05]  /*1880*/  BSYNC.RECONVERGENT B0 ;  /* 0x0000000000007941 */ /* 0x000fea0003800200 */
.L_x_535:
[----:B------:R-:W-:Y:S01]  /*1890*/  ISETP.NE.AND P1, PT, R223, -0x1, PT ;  /* 0xffffffffdf00780c */ /* 0x000fe20003f25270 */
[----:B------:R-:W2:Y:S04]  /*18a0*/  LD.E.64 R36, desc[UR4][R2.64+0x30] ;  /* 0x0000300402247980 */ /* 0x000ea8000c101b00 */
[----:B------:R-:W3:Y:S04]  /*18b0*/  LD.E.64 R14, desc[UR4][R2.64+0x8] ;  /* 0x00000804020e7980 */ /* 0x000ee8000c101b00 */
[----:B------:R-:W4:Y:S04]  /*18c0*/  LD.E.64 R32, desc[UR4][R2.64+0x48] ;  /* 0x0000480402207980 */ /* 0x000f28000c101b00 */
[----:B------:R-:W5:Y:S04]  /*18d0*/  @!P1 LD.E.64 R30, desc[UR4][R2.64+0x18] ;  /* 0x00001804021e9980 */ /* 0x000f68000c101b00 */
[----:B------:R-:W4:Y:S04]  /*18e0*/  LD.E.64 R22, desc[UR4][R130.64] ;  /* 0x0000000482167980 */ /* 0x000f28000c101b00 */
[----:B------:R-:W4:Y:S01]  /*18f0*/  LD.E.64 R16, desc[UR4][R2.64+0x10] ;  /* 0x0000100402107980 */ /* 0x000f22000c101b00 */
[----:B------:R-:W-:-:S04]  /*1900*/  IABS R7, R0 ;  /* 0x0000000000077213 */ /* 0x000fc80000000000 */
[----:B------:R-:W1:Y:S08]  /*1910*/  I2F.RP R10, R7 ;  /* 0x00000007000a7306 */ /* 0x000e700000209400 */
[----:B-1----:R-:W1:Y:S02]  /*1920*/  MUFU.RCP R9, R10 ;  /* 0x0000000a00097308 */ /* 0x002e640000001000 */
[----:B-1----:R-:W-:-:S06]  /*1930*/  VIADD R9, R9, 0xffffffe ;  /* 0x0ffffffe09097836 */ /* 0x002fcc0000000000 */
[----:B------:R-:W1:Y:S01]  /*1940*/  F2I.FTZ.U32.TRUNC.NTZ R35, R9 ;  /* 0x0000000900237305 */ /* 0x000e62000021f000 */
[----:B------:R-:W-:Y:S02]  /*1950*/  MOV R34, RZ ;  /* 0x000000ff00227202 */ /* 0x000fe40000000f00 */
[----:B------:R-:W-:Y:S02]  /*1960*/  IABS R18, R0 ;  /* 0x0000000000127213 */ /* 0x000fe40000000000 */
[----:B------:R-:W-:Y:S01]  /*1970*/  IABS R21, R217 ;  /* 0x000000d900157213 */ /* 0x000fe20000000000 */
[----:B-1----:R-:W-:-:S04]  /*1980*/  IMAD.MOV R4, RZ, RZ, -R35 ;  /* 0x000000ffff047224 */ /* 0x002fc800078e0a23 */
[----:B------:R-:W-:-:S04]  /*1990*/  IMAD R8, R4, R7, RZ ;  /* 0x0000000704087224 */ /* 0x000fc800078e02ff */
[----:B------:R-:W-:-:S04]  /*19a0*/  IMAD.HI.U32 R8, R35, R8, R34 ;  /* 0x0000000823087227 */ /* 0x000fc800078e0022 */
[----:B------:R-:W-:Y:S02]  /*19b0*/  IMAD.MOV R18, RZ, RZ, -R18 ;  /* 0x000000ffff127224 */ /* 0x000fe400078e0a12 */
[----:B------:R-:W-:Y:S01]  /*19c0*/  IMAD.HI.U32 R8, R8, R21, RZ ;  /* 0x0000001508087227 */ /* 0x000fe200078e00ff */
[----:B------:R-:W-:-:S03]  /*19d0*/  LOP3.LUT R4, R217, R0, RZ, 0x3c, !PT ;  /* 0x00000000d9047212 */ /* 0x000fc600078e3cff */
[----:B------:R-:W-:Y:S01]  /*19e0*/  IMAD R18, R8, R18, R21 ;  /* 0x0000001208127224 */ /* 0x000fe200078e0215 */
[----:B------:R-:W-:Y:S01]  /*19f0*/  ISETP.GE.AND P0, PT, R4, RZ, PT ;  /* 0x000000ff0400720c */ /* 0x000fe20003f06270 */
[----:B------:R-:W-:-:S03]  /*1a00*/  IMAD R4, R19, R24, RZ ;  /* 0x0000001813047224 */ /* 0x000fc600078e02ff */
[----:B------:R-:W-:Y:S01]  /*1a10*/  ISETP.GT.U32.AND P3, PT, R7, R18, PT ;  /* 0x000000120700720c */ /* 0x000fe20003f64070 */
[----:B------:R-:W-:Y:S02]  /*1a20*/  IMAD.SHL.U32 R10, R199, 0x8, RZ ;  /* 0x00000008c70a7824 */ /* 0x000fe400078e00ff */
[C---:B------:R-:W-:Y:S02]  /*1a30*/  IMAD R4, R11.reuse, R25, R4 ;  /* 0x000000190b047224 */ /* 0x040fe400078e0204 */
[----:B------:R-:W-:Y:S01]  /*1a40*/  IMAD.WIDE.U32 R34, R11, R24, RZ ;  /* 0x000000180b227225 */ /* 0x000fe200078e00ff */
[C---:B------:R-:W-:Y:S02]  /*1a50*/  LOP3.LUT R196, R10.reuse, 0x38, RZ, 0xc0, !PT ;  /* 0x000000380ac47812 */ /* 0x040fe400078ec0ff */
[----:B------:R-:W-:Y:S02]  /*1a60*/  LOP3.LUT R20, R10, 0x1c0, RZ, 0xc0, !PT ;  /* 0x000001c00a147812 */ /* 0x000fe400078ec0ff */
[----:B------:R-:W-:-:S02]  /*1a70*/  IADD3 R4, PT, PT, R35, R4, RZ ;  /* 0x0000000423047210 */ /* 0x000fc40007ffe0ff */
[----:B------:R-:W-:Y:S02]  /*1a80*/  IADD3 R6, P5, P4, R34, R6, R196 ;  /* 0x0000000622067210 */ /* 0x000fe40007cbe0c4 */
[----:B------:R-:W-:Y:S02]  /*1a90*/  @!P3 IADD3 R18, PT, PT, R18, -R7, RZ ;  /* 0x800000071212b210 */ /* 0x000fe40007ffe0ff */
[--C-:B------:R-:W-:Y:S02]  /*1aa0*/  LOP3.LUT R21, R20, 0x38, R199.reuse, 0xf8, !PT ;  /* 0x0000003814157812 */ /* 0x100fe400078ef8c7 */
[----:B------:R-:W-:Y:S02]  /*1ab0*/  IADD3.X R4, PT, PT, R4, R13, RZ, P5, P4 ;  /* 0x0000000d04047210 */ /* 0x000fe40002fe84ff */
[----:B------:R-:W-:Y:S02]  /*1ac0*/  ISETP.GE.U32.AND P4, PT, R18, R7, PT ;  /* 0x000000071200720c */ /* 0x000fe40003f86070 */
[----:B------:R-:W-:Y:S01]  /*1ad0*/  SHF.R.U32.HI R20, RZ, 0x3, R199 ;  /* 0x00000003ff147819 */ /* 0x000fe200000116c7 */
[----:B------:R-:W-:Y:S01]  /*1ae0*/  IMAD.IADD R208, R27, 0x1, -R208 ;  /* 0x000000011bd07824 */ /* 0x000fe200078e0ad0 */
[----:B------:R-:W-:-:S03]  /*1af0*/  @!P3 IADD3 R8, PT, PT, R8, 0x1, RZ ;  /* 0x000000010808b810 */ /* 0x000fc60007ffe0ff */
[----:B------:R-:W-:Y:S01]  /*1b00*/  VIADD R7, R20, 0x20 ;  /* 0x0000002014077836 */ /* 0x000fe20000000000 */
[----:B------:R-:W-:Y:S02]  /*1b10*/  LOP3.LUT R21, R21, R196, RZ, 0x3c, !PT ;  /* 0x000000c415157212 */ /* 0x000fe400078e3cff */
[----:B------:R-:W-:Y:S01]  /*1b20*/  ISETP.NE.AND P6, PT, R0, RZ, PT ;  /* 0x000000ff0000720c */ /* 0x000fe20003fc5270 */
[----:B------:R-:W-:Y:S01]  /*1b30*/  IMAD R211, R207, R20, RZ ;  /* 0x00000014cfd37224 */ /* 0x000fe200078e02ff */
[----:B------:R-:W-:Y:S01]  /*1b40*/  LOP3.LUT R10, R21, 0x1e00, R10, 0xf8, !PT ;  /* 0x00001e00150a7812 */ /* 0x000fe200078ef80a */
[----:B------:R-:W-:Y:S02]  /*1b50*/  @P4 VIADD R8, R8, 0x1 ;  /* 0x0000000108084836 */ /* 0x000fe40000000000 */
[----:B------:R-:W-:Y:S01]  /*1b60*/  IMAD.MOV.U32 R21, RZ, RZ, RZ ;  /* 0x000000ffff157224 */ /* 0x000fe200078e00ff */
[----:B------:R-:W-:Y:S02]  /*1b70*/  ISETP.GE.AND P5, PT, R20, R208, PT ;  /* 0x000000d01400720c */ /* 0x000fe40003fa6270 */
[----:B------:R-:W-:Y:S01]  /*1b80*/  @!P0 IADD3 R8, PT, PT, -R8, RZ, RZ ;  /* 0x000000ff08088210 */ /* 0x000fe20007ffe1ff */
[----:B------:R-:W-:Y:S01]  /*1b90*/  IMAD.WIDE.U32 R42, R219, 0x40, R20 ;  /* 0x00000040db2a7825 */ /* 0x000fe200078e0014 */
[----:B------:R-:W1:Y:S03]  /*1ba0*/  S2UR UR6, SR_CgaCtaId ;  /* 0x00000000000679c3 */ /* 0x000e660000008800 */
[----:B------:R-:W-:Y:S01]  /*1bb0*/  @!P6 LOP3.LUT R8, RZ, R0, RZ, 0x33, !PT ;  /* 0x00000000ff08e212 */ /* 0x000fe200078e33ff */
[----:B------:R-:W-:Y:S01]  /*1bc0*/  IMAD R18, R26, -0x80, R133 ;  /* 0xffffff801a127824 */ /* 0x000fe200078e0285 */
[----:B------:R-:W-:-:S02]  /*1bd0*/  UMOV UR7, 0x400 ;  /* 0x0000040000077882 */ /* 0x000fc40000000000 */
[----:B-1----:R-:W-:-:S06]  /*1be0*/  ULEA UR6, UR6, UR7, 0x18 ;  /* 0x0000000706067291 */ /* 0x002fcc000f8ec0ff */
[----:B------:R-:W-:-:S04]  /*1bf0*/  IMAD.U32 R201, RZ, RZ, UR6 ;  /* 0x00000006ffc97e24 */ /* 0x000fc8000f8e00ff */
[----:B------:R-:W-:Y:S02]  /*1c00*/  IMAD R227, R10, 0x2, R201 ;  /* 0x000000020ae37824 */ /* 0x000fe400078e02c9 */
[----:B------:R-:W-:Y:S01]  /*1c10*/  VIADD R21, R20, 0x40 ;  /* 0x0000004014157836 */ /* 0x000fe20000000000 */
[----:B------:R-:W-:Y:S01]  /*1c20*/  SHF.R.S32.HI R10, RZ, 0x1f, R8 ;  /* 0x0000001fff0a7819 */ /* 0x000fe20000011408 */
[-C--:B-----5:R-:W-:Y:S02]  /*1c30*/  @!P1 IMAD R9, R31, R218.reuse, RZ ;  /* 0x000000da1f099224 */ /* 0x0a0fe400078e02ff */
[----:B------:R-:W-:-:S04]  /*1c40*/  @!P1 IMAD.WIDE.U32 R30, R30, R218, RZ ;  /* 0x000000da1e1e9225 */ /* 0x000fc800078e00ff */
[----:B------:R-:W-:Y:S01]  /*1c50*/  @!P1 IMAD.MOV.U32 R19, RZ, RZ, R30 ;  /* 0x000000ffff139224 */ /* 0x000fe200078e001e */
[----:B------:R-:W-:Y:S01]  /*1c60*/  @!P1 IADD3 R9, PT, PT, R31, R9, RZ ;  /* 0x000000091f099210 */ /* 0x000fe20007ffe0ff */
[----:B--2---:R-:W-:-:S04]  /*1c70*/  @P1 IMAD.WIDE.U32 R30, R36, R223, RZ ;  /* 0x000000df241e1225 */ /* 0x004fc800078e00ff */
[----:B------:R-:W-:Y:S02]  /*1c80*/  @P1 IMAD.MOV.U32 R19, RZ, RZ, R30 ;  /* 0x000000ffff131224 */ /* 0x000fe400078e001e */
[----:B------:R-:W-:-:S03]  /*1c90*/  @P1 IMAD R11, R37, R223, RZ ;  /* 0x000000df250b1224 */ /* 0x000fc600078e02ff */
[----:B------:R-:W-:Y:S01]  /*1ca0*/  IADD3 R30, P2, PT, R196, R19, RZ ;  /* 0x00000013c41e7210 */ /* 0x000fe20007f5e0ff */
[----:B------:R-:W-:-:S04]  /*1cb0*/  @P1 IMAD.IADD R9, R31, 0x1, R11 ;  /* 0x000000011f091824 */ /* 0x000fc800078e020b */
[----:B------:R-:W-:Y:S01]  /*1cc0*/  IMAD.X R31, RZ, RZ, R9, P2 ;  /* 0x000000ffff1f7224 */ /* 0x000fe200010e0609 */
[----:B------:R-:W-:Y:S01]  /*1cd0*/  IADD3 R12, P2, PT, R196, R12, RZ ;  /* 0x0000000cc40c7210 */ /* 0x000fe20007f5e0ff */
[----:B------:R-:W-:-:S04]  /*1ce0*/  VIADD R9, R20, 0x10 ;  /* 0x0000001014097836 */ /* 0x000fc80000000000 */
[----:B------:R-:W-:Y:S01]  /*1cf0*/  IMAD.X R13, RZ, RZ, R5, P2 ;  /* 0x000000ffff0d7224 */ /* 0x000fe200010e0605 */
[-C--:B------:R-:W-:Y:S02]  /*1d00*/  ISETP.GE.AND P3, PT, R9, R208.reuse, PT ;  /* 0x000000d00900720c */ /* 0x080fe40003f66270 */
[----:B------:R-:W-:Y:S01]  /*1d10*/  ISETP.GE.AND P2, PT, R7, R208, PT ;  /* 0x000000d00700720c */ /* 0x000fe20003f46270 */
[C---:B------:R-:W-:Y:S01]  /*1d20*/  IMAD.WIDE.U32 R12, R20.reuse, R206, R12 ;  /* 0x000000ce140c7225 */ /* 0x040fe200078e000c */
[----:B------:R-:W-:-:S03]  /*1d30*/  IADD3 R5, PT, PT, R20, 0x30, RZ ;  /* 0x0000003014057810 */ /* 0x000fc60007ffe0ff */
[----:B------:R-:W-:Y:S01]  /*1d40*/  IMAD.IADD R211, R13, 0x1, R211 ;  /* 0x000000010dd37824 */ /* 0x000fe200078e02d3 */
[C---:B---3--:R-:W-:Y:S02]  /*1d50*/  LEA R212, P4, R12.reuse, R14, 0x1 ;  /* 0x0000000e0cd47211 */ /* 0x048fe400078808ff */
[----:B------:R-:W-:Y:S01]  /*1d60*/  ISETP.GE.AND P0, PT, R5, R208, PT ;  /* 0x000000d00500720c */ /* 0x000fe20003f06270 */
[----:B----4-:R-:W-:Y:S01]  /*1d70*/  IMAD R40, R33, R217, RZ ;  /* 0x000000d921287224 */ /* 0x010fe200078e02ff */
[----:B------:R-:W-:Y:S01]  /*1d80*/  LEA.HI.X R211, R12, R15, R211, 0x1, P4 ;  /* 0x0000000f0cd37211 */ /* 0x000fe200020f0cd3 */
[----:B------:R-:W-:Y:S01]  /*1d90*/  IMAD.WIDE.U32 R32, R32, R217, R30 ;  /* 0x000000d920207225 */ /* 0x000fe200078e001e */
[C---:B------:R-:W-:Y:S02]  /*1da0*/  @!P3 IADD3 R35, P4, PT, R42.reuse, 0x10, RZ ;  /* 0x000000102a23b810 */ /* 0x040fe40007f9e0ff */
[----:B------:R-:W-:Y:S01]  /*1db0*/  @!P2 IADD3 R0, P1, PT, R42, 0x20, RZ ;  /* 0x000000202a00a810 */ /* 0x000fe20007f3e0ff */
[----:B------:R-:W-:Y:S01]  /*1dc0*/  IMAD.IADD R41, R33, 0x1, R40 ;  /* 0x0000000121297824 */ /* 0x000fe200078e0228 */
[----:B------:R-:W-:Y:S01]  /*1dd0*/  @!P3 IADD3.X R19, PT, PT, RZ, R43, RZ, P4, !PT ;  /* 0x0000002bff13b210 */ /* 0x000fe200027fe4ff */
[----:B------:R-:W-:-:S02]  /*1de0*/  @!P5 IMAD.MOV.U32 R40, RZ, RZ, R32 ;  /* 0x000000ffff28d224 */ /* 0x000fc400078e0020 */
[-C--:B------:R-:W-:Y:S02]  /*1df0*/  @!P5 IMAD R13, R43, R36.reuse, RZ ;  /* 0x000000242b0dd224 */ /* 0x080fe400078e02ff */
[----:B------:R-:W-:Y:S01]  /*1e00*/  @!P2 IMAD.X R11, RZ, RZ, R43, P1 ;  /* 0x000000ffff0ba224 */ /* 0x000fe200008e062b */
[-C--:B------:R-:W-:Y:S01]  /*1e10*/  @!P3 MOV R31, R41.reuse ;  /* 0x00000029001fb202 */ /* 0x080fe20000000f00 */
[----:B------:R-:W-:Y:S01]  /*1e20*/  @!P2 IMAD.MOV.U32 R39, RZ, RZ, R41 ;  /* 0x000000ffff27a224 */ /* 0x000fe200078e0029 */
[----:B------:R-:W-:Y:S01]  /*1e30*/  @!P0 MOV R33, R41 ;  /* 0x0000002900218202 */ /* 0x000fe20000000f00 */
[----:B------:R-:W-:Y:S02]  /*1e40*/  @!P3 IMAD R12, R19, R36, RZ ;  /* 0x00000024130cb224 */ /* 0x000fe400078e02ff */
[--C-:B------:R-:W-:Y:S02]  /*1e50*/  @!P3 IMAD.MOV.U32 R30, RZ, RZ, R32.reuse ;  /* 0x000000ffff1eb224 */ /* 0x100fe400078e0020 */
[----:B------:R-:W-:-:S02]  /*1e60*/  @!P2 IMAD.MOV.U32 R38, RZ, RZ, R32 ;  /* 0x000000ffff26a224 */ /* 0x000fc400078e0020 */
[C---:B------:R-:W-:Y:S02]  /*1e70*/  @!P5 IMAD R13, R42.reuse, R37, R13 ;  /* 0x000000252a0dd224 */ /* 0x040fe400078e020d */
[C---:B------:R-:W-:Y:S01]  /*1e80*/  @!P5 IMAD.WIDE.U32 R40, R42.reuse, R36, R40 ;  /* 0x000000242a28d225 */ /* 0x040fe200078e0028 */
[----:B------:R-:W-:-:S03]  /*1e90*/  @!P0 IADD3 R15, P4, PT, R42, 0x30, RZ ;  /* 0x000000302a0f8810 */ /* 0x000fc60007f9e0ff */
[----:B------:R-:W-:Y:S02]  /*1ea0*/  @!P2 IMAD R11, R11, R36, RZ ;  /* 0x000000240b0ba224 */ /* 0x000fe400078e02ff */
[----:B------:R-:W-:Y:S01]  /*1eb0*/  @!P3 IMAD R12, R37, R35, R12 ;  /* 0x00000023250cb224 */ /* 0x000fe200078e020c */
[----:B------:R-:W-:Y:S01]  /*1ec0*/  @!P5 IADD3 R13, PT, PT, R41, R13, RZ ;  /* 0x0000000d290dd210 */ /* 0x000fe20007ffe0ff */
[----:B------:R-:W-:Y:S01]  /*1ed0*/  @!P3 IMAD.WIDE.U32 R34, R36, R35, R30 ;  /* 0x000000232422b225 */ /* 0x000fe200078e001e */
[----:B------:R-:W-:-:S03]  /*1ee0*/  @!P5 LEA R30, P1, R40, R22, 0x1 ;  /* 0x00000016281ed211 */ /* 0x000fc600078208ff */
[-C--:B------:R-:W-:Y:S02]  /*1ef0*/  @!P2 IMAD R11, R37, R0.reuse, R11 ;  /* 0x00000000250ba224 */ /* 0x080fe400078e020b */
[----:B------:R-:W-:-:S04]  /*1f00*/  @!P2 IMAD.WIDE.U32 R38, R36, R0, R38 ;  /* 0x000000002426a225 */ /* 0x000fc800078e0026 */
[----:B------:R-:W-:Y:S01]  /*1f10*/  VIADD R0, R18, 0x80 ;  /* 0x0000008012007836 */ /* 0x000fe20000000000 */
[----:B------:R-:W-:Y:S01]  /*1f20*/  @!P5 LEA.HI.X R31, R40, R23, R13, 0x1, P1 ;  /* 0x00000017281fd211 */ /* 0x000fe200008f0c0d */
[----:B------:R-:W-:-:S03]  /*1f30*/  @!P0 IMAD.X R14, RZ, RZ, R43, P4 ;  /* 0x000000ffff0e8224 */ /* 0x000fc600020e062b */
[----:B------:R-:W-:Y:S01]  /*1f40*/  ISETP.GE.AND P1, PT, R9, R0, PT ;  /* 0x000000000900720c */ /* 0x000fe20003f26270 */
[----:B------:R-:W-:Y:S02]  /*1f50*/  @!P0 IMAD R14, R14, R36, RZ ;  /* 0x000000240e0e8224 */ /* 0x000fe400078e02ff */
[----:B------:R-:W-:Y:S01]  /*1f60*/  @!P3 IMAD.IADD R19, R35, 0x1, R12 ;  /* 0x000000012313b824 */ /* 0x000fe200078e020c */
[----:B------:R-:W-:Y:S01]  /*1f70*/  @!P2 IADD3 R11, PT, PT, R39, R11, RZ ;  /* 0x0000000b270ba210 */ /* 0x000fe20007ffe0ff */
[-C--:B------:R-:W-:Y:S01]  /*1f80*/  @!P0 IMAD R13, R37, R15.reuse, R14 ;  /* 0x0000000f250d8224 */ /* 0x080fe200078e020e */
[-C--:B------:R-:W-:Y:S01]  /*1f90*/  @!P3 LEA R14, P6, R34, R22.reuse, 0x1 ;  /* 0x00000016220eb211 */ /* 0x080fe200078c08ff */
[----:B------:R-:W-:Y:S01]  /*1fa0*/  IMAD.SHL.U32 R12, R206, 0x10, RZ ;  /* 0x00000010ce0c7824 */ /* 0x000fe200078e00ff */
[----:B------:R-:W-:Y:S01]  /*1fb0*/  @!P2 LEA R18, P4, R38, R22, 0x1 ;  /* 0x000000162612a211 */ /* 0x000fe200078808ff */
[----:B------:R-:W-:Y:S01]  /*1fc0*/  @!P0 IMAD.WIDE.U32 R32, R36, R15, R32 ;  /* 0x0000000f24208225 */ /* 0x000fe200078e0020 */
[-C--:B------:R-:W-:Y:S01]  /*1fd0*/  @!P3 LEA.HI.X R15, R34, R23.reuse, R19, 0x1, P6 ;  /* 0x00000017220fb211 */ /* 0x080fe200030f0c13 */
[----:B------:R-:W-:Y:S01]  /*1fe0*/  @!PT LDS RZ, [RZ] ;  /* 0x00000000fffff984 */ /* 0x000fe20000000800 */
[----:B------:R-:W-:Y:S01]  /*1ff0*/  @!PT LDS RZ, [RZ] ;  /* 0x00000000fffff984 */ /* 0x000fe20000000800 */
[----:B------:R-:W-:Y:S01]  /*2000*/  @!PT LDS RZ, [RZ] ;  /* 0x00000000fffff984 */ /* 0x000fe20000000800 */
[----:B------:R-:W-:Y:S01]  /*2010*/  @!P5 LDGSTS.E.BYPASS.LTC128B.128 [R227], desc[UR4][R30.64] ;  /* 0x000000001ee3dfae */ /* 0x000fe2000b981a04 */
[----:B------:R-:W-:-:S02]  /*2020*/  @!P2 LEA.HI.X R19, R38, R23, R11, 0x1, P4 ;  /* 0x000000172613a211 */ /* 0x000fc400020f0c0b */
[----:B------:R-:W-:Y:S01]  /*2030*/  SHF.L.U64.HI R11, R206, 0x4, R207 ;  /* 0x00000004ce0b7819 */ /* 0x000fe200000102cf */
[----:B------:R-:W-:Y:S01]  /*2040*/  @!P5 LDGSTS.E.BYPASS.LTC128B.128 [R227+0x2000], desc[UR4][R30.64+0x80] ;  /* 0x020000801ee3dfae */ /* 0x000fe2000b981a04 */
[----:B------:R-:W-:Y:S02]  /*2050*/  @!P1 LEA R34, P4, R12, R212, 0x1 ;  /* 0x000000d40c229211 */ /* 0x000fe400078808ff */
[----:B------:R-:W-:Y:S01]  /*2060*/  @!P0 IADD3 R13, PT, PT, R33, R13, RZ ;  /* 0x0000000d210d8210 */ /* 0x000fe20007ffe0ff */
[----:B------:R-:W-:Y:S01]  /*2070*/  @!P3 LDGSTS.E.BYPASS.LTC128B.128 [R227+0x800], desc[UR4][R14.64] ;  /* 0x008000000ee3bfae */ /* 0x000fe2000b981a04 */
[----:B------:R-:W-:Y:S02]  /*2080*/  @!P0 LEA R22, P6, R32, R22, 0x1 ;  /* 0x0000001620168211 */ /* 0x000fe400078c08ff */
[----:B------:R-:W-:Y:S01]  /*2090*/  @!P1 LEA.HI.X R35, R12, R211, R11, 0x1, P4 ;  /* 0x000000d30c239211 */ /* 0x000fe200020f0c0b */
[----:B------:R1:W-:Y:S01]  /*20a0*/  @!P3 LDGSTS.E.BYPASS.LTC128B.128 [R227+0x2800], desc[UR4][R14.64+0x80] ;  /* 0x028000800ee3bfae */ /* 0x0003e2000b981a04 */
[----:B------:R-:W-:-:S02]  /*20b0*/  ISETP.GE.AND P4, PT, R20, R0, PT ;  /* 0x000000001400720c */ /* 0x000fc40003f86270 */
[----:B------:R-:W-:Y:S01]  /*20c0*/  @!P0 LEA.HI.X R23, R32, R23, R13, 0x1, P6 ;  /* 0x0000001720178211 */ /* 0x000fe200030f0c0d */
[----:B------:R-:W-:Y:S01]  /*20d0*/  @!P2 LDGSTS.E.BYPASS.LTC128B.128 [R227+0x1000], desc[UR4][R18.64] ;  /* 0x0100000012e3afae */ /* 0x000fe2000b981a04 */
[----:B------:R-:W-:-:S03]  /*20e0*/  ISETP.GE.AND P6, PT, R5, R0, PT ;  /* 0x000000000500720c */ /* 0x000fc60003fc6270 */
[----:B------:R-:W-:Y:S04]  /*20f0*/  @!P2 LDGSTS.E.BYPASS.LTC128B.128 [R227+0x3000], desc[UR4][R18.64+0x80] ;  /* 0x0300008012e3afae */ /* 0x000fe8000b981a04 */
[----:B------:R-:W-:Y:S04]  /*2100*/  @!P0 LDGSTS.E.BYPASS.LTC128B.128 [R227+0x1800], desc[UR4][R22.64] ;  /* 0x0180000016e38fae */ /* 0x000fe8000b981a04 */
[----:B------:R2:W-:Y:S01]  /*2110*/  @!P0 LDGSTS.E.BYPASS.LTC128B.128 [R227+0x3800], desc[UR4][R22.64+0x80] ;  /* 0x0380008016e38fae */ /* 0x0005e2000b981a04 */
[----:B------:R-:W-:Y:S02]  /*2120*/  ISETP.GE.AND P0, PT, R7, R0, PT ;  /* 0x000000000700720c */ /* 0x000fe40003f06270 */
[----:B------:R-:W-:Y:S01]  /*2130*/  @!P4 MOV R210, R212 ;  /* 0x000000d400d2c202 */ /* 0x000fe20000000f00 */
[----:B------:R-:W-:-:S04]  /*2140*/  VIADD R13, R20, 0x60 ;  /* 0x00000060140d7836 */ /* 0x000fc80000000000 */
[----:B------:R-:W-:Y:S01]  /*2150*/  @!P4 LDGSTS.E.BYPASS.LTC128B.128 [R227+0x4000], desc[UR4][R210.64] ;  /* 0x04000000d2e3cfae */ /* 0x000fe2000b981a04 */
[----:B-1----:R-:W-:-:S03]  /*2160*/  IADD3 R15, PT, PT, R20, 0x50, RZ ;  /* 0x00000050140f7810 */ /* 0x002fc60007ffe0ff */
[----:B------:R1:W-:Y:S01]  /*2170*/  @!P4 LDGSTS.E.BYPASS.LTC128B.128 [R227+0x8000], desc[UR4][R210.64+0x80] ;  /* 0x08000080d2e3cfae */ /* 0x0003e2000b981a04 */
[----:B------:R-:W-:-:S03]  /*2180*/  IADD3 R11, PT, PT, R20, 0x70, RZ ;  /* 0x00000070140b7810 */ /* 0x000fc60007ffe0ff */
[----:B------:R-:W-:Y:S01]  /*2190*/  @!P1 LDGSTS.E.BYPASS.LTC128B.128 [R227+0x4800], desc[UR4][R34.64] ;  /* 0x0480000022e39fae */ /* 0x000fe2000b981a04 */
[----:B------:R-:W-:-:S03]  /*21a0*/  ISETP.GE.AND P3, PT, R15, R0, PT ;  /* 0x000000000f00720c */ /* 0x000fc60003f66270 */
[----:B------:R3:W-:Y:S01]  /*21b0*/  @!P1 LDGSTS.E.BYPASS.LTC128B.128 [R227+0x8800], desc[UR4][R34.64+0x80] ;  /* 0x0880008022e39fae */ /* 0x0007e2000b981a04 */
[C---:B------:R-:W-:Y:S02]  /*21c0*/  @!P0 LEA R38, P1, R206.reuse, R212, 0x6 ;  /* 0x000000d4ce268211 */ /* 0x040fe400078230ff */
[-C--:B------:R-:W-:Y:S02]  /*21d0*/  ISETP.GE.AND P2, PT, R13, R0.reuse, PT ;  /* 0x000000000d00720c */ /* 0x080fe40003f46270 */
[-C--:B------:R-:W-:Y:S01]  /*21e0*/  ISETP.GE.AND P5, PT, R21, R0.reuse, PT ;  /* 0x000000001500720c */ /* 0x080fe20003fa6270 */
[----:B--2---:R-:W-:Y:S01]  /*21f0*/  @!P6 IMAD R22, R207, 0x60, RZ ;  /* 0x00000060cf16e824 */ /* 0x004fe200078e02ff */
[----:B------:R-:W-:Y:S02]  /*2200*/  @!P0 LEA.HI.X R39, R206, R211, R207, 0x6, P1 ;  /* 0x000000d3ce278211 */ /* 0x000fe400008f34cf */
[----:B------:R-:W-:Y:S01]  /*2210*/  ISETP.GE.AND P1, PT, R11, R0, PT ;  /* 0x000000000b00720c */ /* 0x000fe20003f26270 */
[----:B------:R-:W-:-:S02]  /*2220*/  IMAD.WIDE.U32 R30, R28, R8, RZ ;  /* 0x000000081c1e7225 */ /* 0x000fc400078e00ff */
[----:B------:R2:W-:Y:S02]  /*2230*/  @!P0 LDGSTS.E.BYPASS.LTC128B.128 [R227+0x5000], desc[UR4][R38.64] ;  /* 0x0500000026e38fae */ /* 0x0005e4000b981a04 */
[----:B-1----:R-:W-:Y:S02]  /*2240*/  @!P6 IMAD.MOV.U32 R210, RZ, RZ, R212 ;  /* 0x000000ffffd2e224 */ /* 0x002fe400078e00d4 */
[----:B------:R2:W-:Y:S02]  /*2250*/  @!P0 LDGSTS.E.BYPASS.LTC128B.128 [R227+0x9000], desc[UR4][R38.64+0x80] ;  /* 0x0900008026e38fae */ /* 0x0005e4000b981a04 */
[----:B------:R-:W-:-:S05]  /*2260*/  @!P6 IMAD.WIDE.U32 R18, R206, 0x60, R210 ;  /* 0x00000060ce12e825 */ /* 0x000fca00078e00d2 */
[----:B------:R-:W-:Y:S01]  /*2270*/  @!P6 IADD3 R23, PT, PT, R19, R22, RZ ;  /* 0x000000161317e210 */ /* 0x000fe20007ffe0ff */
[----:B------:R-:W-:Y:S02]  /*2280*/  IMAD R19, R29, R8, RZ ;  /* 0x000000081d137224 */ /* 0x000fe400078e02ff */
[----:B------:R-:W-:Y:S02]  /*2290*/  @!P3 IMAD.MOV.U32 R29, RZ, RZ, R211 ;  /* 0x000000ffff1db224 */ /* 0x000fe400078e00d3 */
[----:B------:R-:W-:Y:S01]  /*22a0*/  IMAD R19, R10, R28, R19 ;  /* 0x0000001c0a137224 */ /* 0x000fe200078e0213 */
[-C--:B------:R-:W-:Y:S02]  /*22b0*/  @!P3 MOV R28, R212.reuse ;  /* 0x000000d4001cb202 */ /* 0x080fe40000000f00 */
[----:B------:R-:W-:Y:S01]  /*22c0*/  @!P2 MOV R213, R211 ;  /* 0x000000d300d5a202 */ /* 0x000fe20000000f00 */
[----:B------:R-:W-:Y:S01]  /*22d0*/  @!P3 IMAD R12, R207, 0xa0, RZ ;  /* 0x000000a0cf0cb824 */ /* 0x000fe200078e02ff */
[----:B------:R-:W-:Y:S01]  /*22e0*/  @!P5 LEA R36, P0, R206, R212, 0x7 ;  /* 0x000000d4ce24d211 */ /* 0x000fe200078038ff */
[----:B------:R-:W-:-:S02]  /*22f0*/  @!P1 IMAD.MOV.U32 R210, RZ, RZ, R212 ;  /* 0x000000ffffd29224 */ /* 0x000fc400078e00d4 */
[C---:B---3--:R-:W-:Y:S01]  /*2300*/  @!P3 IMAD.WIDE.U32 R34, R206.reuse, 0xa0, R28 ;  /* 0x000000a0ce22b825 */ /* 0x048fe200078e001c */
[----:B------:R-:W-:-:S03]  /*2310*/  @!P5 LEA.HI.X R37, R206, R211, R207, 0x7, P0 ;  /* 0x000000d3ce25d211 */ /* 0x000fc600000f3ccf */
[----:B------:R-:W-:Y:S02]  /*2320*/  @!P6 IMAD.MOV.U32 R22, RZ, RZ, R18 ;  /* 0x000000ffff16e224 */ /* 0x000fe400078e0012 */
[----:B------:R-:W-:Y:S02]  /*2330*/  @!P2 IMAD R10, R207, 0xc0, RZ ;  /* 0x000000c0cf0aa824 */ /* 0x000fe400078e02ff */
[C---:B------:R-:W-:Y:S01]  /*2340*/  @!P2 IMAD.WIDE.U32 R32, R206.reuse, 0xc0, R212 ;  /* 0x000000c0ce20a825 */ /* 0x040fe200078e00d4 */
[----:B------:R-:W-:Y:S01]  /*2350*/  @!P3 IADD3 R35, PT, PT, R35, R12, RZ ;  /* 0x0000000c2323b210 */ /* 0x000fe20007ffe0ff */
[----:B------:R2:W-:Y:S02]  /*2360*/  @!P6 LDGSTS.E.BYPASS.LTC128B.128 [R227+0x5800], desc[UR4][R22.64] ;  /* 0x0580000016e3efae */ /* 0x0005e4000b981a04 */
[----:B------:R-:W-:Y:S02]  /*2370*/  @!P1 IMAD R8, R207, 0xe0, RZ ;  /* 0x000000e0cf089824 */ /* 0x000fe400078e02ff */
[----:B------:R-:W-:Y:S01]  /*2380*/  @!P1 IMAD.WIDE.U32 R28, R206, 0xe0, R210 ;  /* 0x000000e0ce1c9825 */ /* 0x000fe200078e00d2 */
[----:B------:R2:W-:Y:S03]  /*2390*/  @!P6 LDGSTS.E.BYPASS.LTC128B.128 [R227+0x9800], desc[UR4][R22.64+0x80] ;  /* 0x0980008016e3efae */ /* 0x0005e6000b981a04 */
[----:B------:R-:W-:Y:S01]  /*23a0*/  @!P2 IMAD.IADD R33, R33, 0x1, R10 ;  /* 0x000000012121a824 */ /* 0x000fe200078e020a */
[----:B------:R2:W-:Y:S01]  /*23b0*/  @!P5 LDGSTS.E.BYPASS.LTC128B.128 [R227+0x6000], desc[UR4][R36.64] ;  /* 0x0600000024e3dfae */ /* 0x0005e2000b981a04 */
[----:B------:R-:W-:-:S03]  /*23c0*/  @!P1 IADD3 R29, PT, PT, R29, R8, RZ ;  /* 0x000000081d1d9210 */ /* 0x000fc60007ffe0ff */
[----:B------:R2:W-:Y:S04]  /*23d0*/  @!P5 LDGSTS.E.BYPASS.LTC128B.128 [R227+0xa000], desc[UR4][R36.64+0x80] ;  /* 0x0a00008024e3dfae */ /* 0x0005e8000b981a04 */
[----:B------:R2:W-:Y:S04]  /*23e0*/  @!P3 LDGSTS.E.BYPASS.LTC128B.128 [R227+0x6800], desc[UR4][R34.64] ;  /* 0x0680000022e3bfae */ /* 0x0005e8000b981a04 */
[----:B------:R2:W-:Y:S04]  /*23f0*/  @!P3 LDGSTS.E.BYPASS.LTC128B.128 [R227+0xa800], desc[UR4][R34.64+0x80] ;  /* 0x0a80008022e3bfae */ /* 0x0005e8000b981a04 */
[----:B------:R2:W-:Y:S04]  /*2400*/  @!P2 LDGSTS.E.BYPASS.LTC128B.128 [R227+0x7000], desc[UR4][R32.64] ;  /* 0x0700000020e3afae */ /* 0x0005e8000b981a04 */
[----:B------:R2:W-:Y:S04]  /*2410*/  @!P2 LDGSTS.E.BYPASS.LTC128B.128 [R227+0xb000], desc[UR4][R32.64+0x80] ;  /* 0x0b00008020e3afae */ /* 0x0005e8000b981a04 */
[----:B------:R2:W-:Y:S04]  /*2420*/  @!P1 LDGSTS.E.BYPASS.LTC128B.128 [R227+0x7800], desc[UR4][R28.64] ;  /* 0x078000001ce39fae */ /* 0x0005e8000b981a04 */
[----:B------:R2:W-:Y:S04]  /*2430*/  @!P1 LDGSTS.E.BYPASS.LTC128B.128 [R227+0xb800], desc[UR4][R28.64+0x80] ;  /* 0x0b8000801ce39fae */ /* 0x0005e8000b981a04 */
[----:B------:R-:W0:Y:S01]  /*2440*/  LDGDEPBAR ;  /* 0x00000000000079af */ /* 0x000e220000000000 */
[----:B------:R-:W-:Y:S01]  /*2450*/  IMAD.IADD R19, R31, 0x1, R19 ;  /* 0x000000011f137824 */ /* 0x000fe200078e0213 */
[----:B------:R-:W-:-:S04]  /*2460*/  IADD3 R18, P0, PT, R6, R30, RZ ;  /* 0x0000001e06127210 */ /* 0x000fc80007f1e0ff */
[----:B------:R-:W-:Y:S01]  /*2470*/  IADD3.X R19, PT, PT, R4, R19, RZ, P0, !PT ;  /* 0x0000001304137210 */ /* 0x000fe200007fe4ff */
[----:B------:R-:W-:Y:S02]  /*2480*/  IMAD R4, R25, R20, RZ ;  /* 0x0000001419047224 */ /* 0x000fe400078e02ff */
[----:B------:R-:W-:-:S04]  /*2490*/  IMAD.WIDE.U32 R18, R20, R24, R18 ;  /* 0x0000001814127225 */ /* 0x000fc800078e0012 */
[----:B------:R-:W-:Y:S01]  /*24a0*/  IMAD.SHL.U32 R129, R199, 0x40, RZ ;  /* 0x00000040c7817824 */ /* 0x000fe200078e00ff */
[----:B------:R-:W-:Y:S02]  /*24b0*/  IADD3 R215, PT, PT, R19, R4, RZ ;  /* 0x0000000413d77210 */ /* 0x000fe40007ffe0ff */
[----:B------:R-:W-:Y:S02]  /*24c0*/  LEA R214, P0, R18, R16, 0x1 ;  /* 0x0000001012d67211 */ /* 0x000fe400078008ff */
[----:B------:R-:W-:Y:S01]  /*24d0*/  LOP3.LUT R4, R129, 0x1c0, RZ, 0xc0, !PT ;  /* 0x000001c081047812 */ /* 0x000fe200078ec0ff */
[----:B------:R-:W-:-:S10]  /*24e0*/  DEPBAR.LE SB0, 0x0 ;  /* 0x000080000000791a */ /* 0x000fd40000000000 */
[----:B------:R-:W-:Y:S05]  /*24f0*/  WARPSYNC.ALL ;  /* 0x0000000000007948 */ /* 0x000fea0003800000 */
[----:B------:R-:W-:Y:S01]  /*2500*/  LEA.HI.X R215, R18, R17, R215, 0x1, P0 ;  /* 0x0000001112d77211 */ /* 0x000fe200000f0cd7 */
[----:B------:R-:W-:Y:S01]  /*2510*/  BAR.SYNC.DEFER_BLOCKING 0x0 ;  /* 0x0000000000007b1d */ /* 0x000fe20000010000 */
[-C--:B------:R-:W-:Y:S01]  /*2520*/  ISETP.GE.AND P5, PT, R5, R0.reuse, PT ;  /* 0x000000000500720c */ /* 0x080fe20003fa6270 */
[----:B------:R-:W-:Y:S01]  /*2530*/  IMAD.SHL.U32 R198, R199, 0x20, RZ ;  /* 0x00000020c7c67824 */ /* 0x000fe200078e00ff */
[-C--:B------:R-:W-:Y:S01]  /*2540*/  ISETP.GE.AND P0, PT, R9, R0.reuse, PT ;  /* 0x000000000900720c */ /* 0x080fe20003f06270 */
[----:B------:R-:W-:Y:S01]  /*2550*/  IMAD.MOV.U32 R197, RZ, RZ, 0x20 ;  /* 0x00000020ffc57424 */ /* 0x000fe200078e00ff */
[-C--:B------:R-:W-:Y:S01]  /*2560*/  ISETP.GE.AND P3, PT, R15, R0.reuse, PT ;  /* 0x000000000f00720c */ /* 0x080fe20003f66270 */
[----:B------:R-:W-:Y:S01]  /*2570*/  IMAD.MOV.U32 R27, RZ, RZ, 0x40 ;  /* 0x00000040ff1b7424 */ /* 0x000fe200078e00ff */
[-C--:B------:R-:W-:Y:S01]  /*2580*/  ISETP.GE.AND P6, PT, R7, R0.reuse, PT ;  /* 0x000000000700720c */ /* 0x080fe20003fc6270 */
[----:B------:R-:W-:Y:S01]  /*2590*/  BSSY.RECONVERGENT B1, `(.L_x_538) ;  /* 0x000022a000017945 */ /* 0x000fe20003800200 */
[----:B------:R-:W-:-:S02]  /*25a0*/  ISETP.GE.AND P2, PT, R13, R0, PT ;  /* 0x000000000d00720c */ /* 0x000fc40003f46270 */
[----:B------:R-:W-:Y:S01]  /*25b0*/  LOP3.LUT R7, R4, 0x8, R199, 0x78, !PT ;  /* 0x0000000804077812 */ /* 0x000fe200078e78c7 */
[C---:B------:R-:W-:Y:S01]  /*25c0*/  IMAD.SHL.U32 R4, R24.reuse, 0x10, RZ ;  /* 0x0000001018047824 */ /* 0x040fe200078e00ff */
[----:B------:R-:W-:Y:S01]  /*25d0*/  ISETP.GE.AND P1, PT, R11, R0, PT ;  /* 0x000000000b00720c */ /* 0x000fe20003f26270 */
[----:B------:R-:W-:Y:S01]  /*25e0*/  @!P5 IMAD.MOV.U32 R12, RZ, RZ, R214 ;  /* 0x000000ffff0cd224 */ /* 0x000fe200078e00d6 */
[----:B------:R-:W-:Y:S01]  /*25f0*/  SHF.L.U64.HI R5, R24, 0x4, R25 ;  /* 0x0000000418057819 */ /* 0x000fe20000010219 */
[----:B------:R-:W-:Y:S01]  /*2600*/  @!P5 IMAD.MOV.U32 R13, RZ, RZ, R215 ;  /* 0x000000ffff0dd224 */ /* 0x000fe200078e00d7 */
[----:B------:R-:W-:Y:S01]  /*2610*/  SHF.R.U32.HI R200, RZ, 0x1, R199 ;  /* 0x00000001ffc87819 */ /* 0x000fe200000116c7 */
[----:B------:R-:W-:Y:S01]  /*2620*/  @!P3 IMAD R8, R25, 0xa0, RZ ;  /* 0x000000a01908b824 */ /* 0x000fe200078e02ff */
[----:B------:R-:W-:Y:S01]  /*2630*/  LOP3.LUT R198, R198, 0x7c00, RZ, 0xc0, !PT ;  /* 0x00007c00c6c67812 */ /* 0x000fe200078ec0ff */
[----:B------:R-:W-:Y:S01]  /*2640*/  @!P5 IMAD.WIDE.U32 R14, R24, 0x60, R12 ;  /* 0x00000060180ed825 */ /* 0x000fe200078e000c */
[----:B------:R-:W-:-:S02]  /*2650*/  LOP3.LUT R128, R200, 0x8, RZ, 0xc0, !PT ;  /* 0x00000008c8807812 */ /* 0x000fc400078ec0ff */
[----:B------:R-:W-:Y:S01]  /*2660*/  LOP3.LUT R6, R129, 0x400, RZ, 0xc0, !PT ;  /* 0x0000040081067812 */ /* 0x000fe200078ec0ff */
[----:B------:R-:W-:Y:S01]  /*2670*/  @!PT LDS RZ, [RZ] ;  /* 0x00000000fffff984 */ /* 0x000fe20000000800 */
[----:B------:R-:W-:Y:S01]  /*2680*/  @!PT LDS RZ, [RZ] ;  /* 0x00000000fffff984 */ /* 0x000fe20000000800 */
[----:B------:R-:W-:Y:S01]  /*2690*/  @!PT LDS RZ, [RZ] ;  /* 0x00000000fffff984 */ /* 0x000fe20000000800 */
[----:B------:R-:W-:Y:S01]  /*26a0*/  @!P4 LDGSTS.E.BYPASS.LTC128B.128 [R227+0xc000], desc[UR4][R214.64] ;  /* 0x0c000000d6e3cfae */ /* 0x000fe2000b981a04 */
[----:B------:R-:W-:Y:S01]  /*26b0*/  @!P3 IMAD.WIDE.U32 R12, R24, 0xa0, R214 ;  /* 0x000000a0180cb825 */ /* 0x000fe200078e00d6 */
[----:B------:R-:W-:Y:S02]  /*26c0*/  LOP3.LUT R7, R7, R196, RZ, 0x3c, !PT ;  /* 0x000000c407077212 */ /* 0x000fe400078e3cff */
[----:B------:R-:W-:Y:S01]  /*26d0*/  @!P4 LDGSTS.E.BYPASS.LTC128B.128 [R227+0x10000], desc[UR4][R214.64+0x80] ;  /* 0x10000080d6e3cfae */ /* 0x000fe2000b981a04 */
[----:B------:R-:W-:Y:S02]  /*26e0*/  @!P5 IMAD R10, R25, 0x60, RZ ;  /* 0x00000060190ad824 */ /* 0x000fe400078e02ff */
[----:B------:R-:W-:Y:S01]  /*26f0*/  @!P3 IMAD.IADD R9, R13, 0x1, R8 ;  /* 0x000000010d09b824 */ /* 0x000fe200078e0208 */
[----:B------:R-:W-:Y:S01]  /*2700*/  @P4 STS.128 [R227+0xc000], RZ ;  /* 0x00c000ffe3004388 */ /* 0x000fe20000000c00 */
[----:B------:R-:W-:-:S02]  /*2710*/  @!P3 IMAD.MOV.U32 R8, RZ, RZ, R12 ;  /* 0x000000ffff08b224 */ /* 0x000fc400078e000c */
[----:B------:R-:W-:Y:S01]  /*2720*/  @!P2 IMAD.MOV.U32 R12, RZ, RZ, R214 ;  /* 0x000000ffff0ca224 */ /* 0x000fe200078e00d6 */
[----:B------:R-:W-:Y:S01]  /*2730*/  @P4 STS.128 [R227+0x10000], RZ ;  /* 0x010000ffe3004388 */ /* 0x000fe20000000c00 */
[C---:B------:R-:W-:Y:S01]  /*2740*/  @!P0 LEA R16, P4, R4.reuse, R214, 0x1 ;  /* 0x000000d604108211 */ /* 0x040fe200078808ff */
[----:B------:R-:W-:Y:S02]  /*2750*/  @!P2 IMAD.MOV.U32 R13, RZ, RZ, R215 ;  /* 0x000000ffff0da224 */ /* 0x000fe400078e00d7 */
[----:B------:R-:W-:Y:S01]  /*2760*/  @!P5 IMAD.IADD R11, R15, 0x1, R10 ;  /* 0x000000010f0bd824 */ /* 0x000fe200078e020a */
[----:B------:R-:W-:Y:S01]  /*2770*/  @!P0 LEA.HI.X R17, R4, R215, R5, 0x1, P4 ;  /* 0x000000d704118211 */ /* 0x000fe200020f0c05 */
[----:B------:R-:W-:Y:S01]  /*2780*/  @!P5 IMAD.MOV.U32 R10, RZ, RZ, R14 ;  /* 0x000000ffff0ad224 */ /* 0x000fe200078e000e */
[----:B------:R-:W-:Y:S01]  /*2790*/  ISETP.GE.AND P4, PT, R21, R0, PT ;  /* 0x000000001500720c */ /* 0x000fe20003f86270 */
[----:B------:R-:W-:Y:S01]  /*27a0*/  @P0 STS.128 [R227+0xc800], RZ ;  /* 0x00c800ffe3000388 */ /* 0x000fe20000000c00 */
[----:B------:R-:W-:Y:S01]  /*27b0*/  @!P2 IMAD.WIDE.U32 R14, R24, 0xc0, R12 ;  /* 0x000000c0180ea825 */ /* 0x000fe200078e000c */
[----:B------:R-:W-:-:S02]  /*27c0*/  LOP3.LUT R5, R128, 0x1c0, R129, 0x78, !PT ;  /* 0x000001c080057812 */ /* 0x000fc400078e7881 */
[----:B------:R-:W-:Y:S01]  /*27d0*/  @P0 STS.128 [R227+0x10800], RZ ;  /* 0x010800ffe3000388 */ /* 0x000fe20000000c00 */
[----:B------:R-:W-:Y:S01]  /*27e0*/  @!P1 IMAD R0, R25, 0xe0, RZ ;  /* 0x000000e019009824 */ /* 0x000fe200078e02ff */
[----:B------:R-:W-:Y:S01]  /*27f0*/  LOP3.LUT R5, R5, R196, RZ, 0x3c, !PT ;  /* 0x000000c405057212 */ /* 0x000fe200078e3cff */
[----:B------:R-:W-:Y:S01]  /*2800*/  @!P1 IMAD.WIDE.U32 R12, R24, 0xe0, R214 ;  /* 0x000000e0180c9825 */ /* 0x000fe200078e00d6 */
[----:B------:R-:W-:Y:S01]  /*2810*/  @!PT LDS RZ, [RZ] ;  /* 0x00000000fffff984 */ /* 0x000fe20000000800 */
[----:B------:R-:W-:Y:S01]  /*2820*/  @!PT LDS RZ, [RZ] ;  /* 0x00000000fffff984 */ /* 0x000fe20000000800 */
[----:B------:R-:W-:Y:S01]  /*2830*/  @!PT LDS RZ, [RZ] ;  /* 0x00000000fffff984 */ /* 0x000fe20000000800 */
[----:B------:R-:W-:Y:S03]  /*2840*/  @!P0 LDGSTS.E.BYPASS.LTC128B.128 [R227+0xc800], desc[UR4][R16.64] ;  /* 0x0c80000010e38fae */ /* 0x000fe6000b981a04 */
[----:B------:R-:W-:Y:S01]  /*2850*/  @!P2 IMAD R4, R25, 0xc0, RZ ;  /* 0x000000c01904a824 */ /* 0x000fe200078e02ff */
[----:B------:R1:W-:Y:S01]  /*2860*/  @!P0 LDGSTS.E.BYPASS.LTC128B.128 [R227+0x10800], desc[UR4][R16.64+0x80] ;  /* 0x1080008010e38fae */ /* 0x0003e2000b981a04 */
[----:B------:R-:W-:Y:S01]  /*2870*/  @!P1 IMAD.IADD R13, R13, 0x1, R0 ;  /* 0x000000010d0d9824 */ /* 0x000fe200078e0200 */
[----:B------:R-:W-:Y:S01]  /*2880*/  LOP3.LUT R0, R198, 0x200, R129, 0xf8, !PT ;  /* 0x00000200c6007812 */ /* 0x000fe200078ef881 */
[----:B------:R-:W-:Y:S01]  /*2890*/  @!P2 IMAD.IADD R15, R15, 0x1, R4 ;  /* 0x000000010f0fa824 */ /* 0x000fe200078e0204 */
[----:B------:R-:W-:Y:S01]  /*28a0*/  @P6 STS.128 [R227+0xd000], RZ ;  /* 0x00d000ffe3006388 */ /* 0x000fe20000000c00 */
[----:B------:R-:W-:-:S02]  /*28b0*/  IMAD R6, R7, 0x2, R6 ;  /* 0x0000000207067824 */ /* 0x000fc400078e0206 */
[----:B------:R-:W-:Y:S01]  /*28c0*/  IMAD.IADD R0, R5, 0x1, R0 ;  /* 0x0000000105007824 */ /* 0x000fe200078e0200 */
[----:B------:R-:W-:Y:S01]  /*28d0*/  @P6 STS.128 [R227+0x11000], RZ ;  /* 0x011000ffe3006388 */ /* 0x000fe20000000c00 */
[----:B------:R-:W-:Y:S02]  /*28e0*/  IMAD.IADD R121, R201, 0x1, R6 ;  /* 0x00000001c9797824 */ /* 0x000fe400078e0206 */
[----:B------:R-:W-:Y:S01]  /*28f0*/  IMAD R122, R0, 0x2, R201 ;  /* 0x00000002007a7824 */ /* 0x000fe200078e02c9 */
[----:B-1----:R-:W-:-:S04]  /*2900*/  @!P6 LEA R16, P0, R24, R214, 0x6 ;  /* 0x000000d61810e211 */ /* 0x002fc800078030ff */
[C---:B------:R-:W-:Y:S02]  /*2910*/  @!P6 LEA.HI.X R17, R24.reuse, R215, R25, 0x6, P0 ;  /* 0x000000d71811e211 */ /* 0x040fe400000f3419 */
[----:B------:R-:W-:-:S03]  /*2920*/  @!P4 LEA R4, P0, R24, R214, 0x7 ;  /* 0x000000d61804c211 */ /* 0x000fc600078038ff */
[----:B------:R-:W-:Y:S01]  /*2930*/  @!PT LDS RZ, [RZ] ;  /* 0x00000000fffff984 */ /* 0x000fe20000000800 */
[----:B------:R-:W-:Y:S01]  /*2940*/  @!PT LDS RZ, [RZ] ;  /* 0x00000000fffff984 */ /* 0x000fe20000000800 */
[----:B------:R-:W-:Y:S01]  /*2950*/  @!PT LDS RZ, [RZ] ;  /* 0x00000000fffff984 */ /* 0x000fe20000000800 */
[----:B------:R-:W-:Y:S01]  /*2960*/  @!P6 LDGSTS.E.BYPASS.LTC128B.128 [R227+0xd000], desc[UR4][R16.64] ;  /* 0x0d00000010e3efae */ /* 0x000fe2000b981a04 */
[----:B------:R-:W-:-:S03]  /*2970*/  @!P4 LEA.HI.X R5, R24, R215, R25, 0x7, P0 ;  /* 0x000000d71805c211 */ /* 0x000fc600000f3c19 */
[----:B------:R-:W-:Y:S04]  /*2980*/  @!P6 LDGSTS.E.BYPASS.LTC128B.128 [R227+0x11000], desc[UR4][R16.64+0x80] ;  /* 0x1100008010e3efae */ /* 0x000fe8000b981a04 */
[----:B------:R-:W-:Y:S04]  /*2990*/  @P5 STS.128 [R227+0xd800], RZ ;  /* 0x00d800ffe3005388 */ /* 0x000fe80000000c00 */
[----:B------:R-:W-:Y:S04]  /*29a0*/  @P5 STS.128 [R227+0x11800], RZ ;  /* 0x011800ffe3005388 */ /* 0x000fe80000000c00 */
[----:B------:R-:W-:Y:S01]  /*29b0*/  @!PT LDS RZ, [RZ] ;  /* 0x00000000fffff984 */ /* 0x000fe20000000800 */
[----:B------:R-:W-:Y:S01]  /*29c0*/  @!PT LDS RZ, [RZ] ;  /* 0x00000000fffff984 */ /* 0x000fe20000000800 */
[----:B------:R-:W-:Y:S01]  /*29d0*/  @!PT LDS RZ, [RZ] ;  /* 0x00000000fffff984 */ /* 0x000fe20000000800 */
[----:B------:R-:W-:Y:S04]  /*29e0*/  @!P5 LDGSTS.E.BYPASS.LTC128B.128 [R227+0xd800], desc[UR4][R10.64] ;  /* 0x0d8000000ae3dfae */ /* 0x000fe8000b981a04 */
        /* <DEDUP_REMOVED lines=14> */
[----:B------:R1:W-:Y:S04]  /*2ad0*/  @!P3 LDGSTS.E.BYPASS.LTC128B.128 [R227+0x12800], desc[UR4][R8.64+0x80] ;  /* 0x1280008008e3bfae */ /* 0x0003e8000b981a04 */
        /* <DEDUP_REMOVED lines=13> */
[----:B------:R3:W-:Y:S01]  /*2bb0*/  @!P1 LDGSTS.E.BYPASS.LTC128B.128 [R227+0x13800], desc[UR4][R12.64+0x80] ;  /* 0x138000800ce39fae */ /* 0x0007e2000b981a04 */
[----:B------:R-:W-:-:S03]  /*2bc0*/  R2P PR, R199, 0x6 ;  /* 0x00000006c7007804 */ /* 0x000fc60000000000 */
[----:B------:R-:W-:Y:S02]  /*2bd0*/  LDSM.16.M88.4 R100, [R122] ;  /* 0x000000007a64783b */ /* 0x000fe40000000200 */
[----:B------:R-:W-:Y:S02]  /*2be0*/  SEL R0, R197, 0xffffffe0, !P1 ;  /* 0xffffffe0c5007807 */ /* 0x000fe40004800000 */
[----:B------:R-:W4:Y:S01]  /*2bf0*/  LDSM.16.M88.4 R48, [R121+0x4800] ;  /* 0x004800007930783b */ /* 0x000f220000000200 */
[----:B------:R-:W-:Y:S02]  /*2c00*/  SEL R27, R27, 0xffffffc0, !P2 ;  /* 0xffffffc01b1b7807 */ /* 0x000fe40005000000 */
[C-C-:B------:R-:W-:Y:S01]  /*2c10*/  IMAD.IADD R132, R121.reuse, 0x1, R0.reuse ;  /* 0x0000000179847824 */ /* 0x140fe200078e0200 */
[----:B------:R-:W5:Y:S01]  /*2c20*/  LDSM.16.M88.4 R40, [R121+0x5000] ;  /* 0x005000007928783b */ /* 0x000f620000000200 */
[C---:B------:R-:W-:Y:S02]  /*2c30*/  IMAD.IADD R120, R122.reuse, 0x1, R0 ;  /* 0x000000017a787824 */ /* 0x040fe400078e0200 */
[--C-:B------:R-:W-:Y:S01]  /*2c40*/  IMAD.IADD R137, R122, 0x1, R27.reuse ;  /* 0x000000017a897824 */ /* 0x100fe200078e021b */
[----:B------:R-:W5:Y:S01]  /*2c50*/  LDSM.16.M88.4 R56, [R121+0x4000] ;  /* 0x004000007938783b */ /* 0x000f620000000200 */
[----:B------:R-:W-:-:S02]  /*2c60*/  IMAD.IADD R135, R121, 0x1, R27 ;  /* 0x0000000179877824 */ /* 0x000fc400078e021b */
[C---:B------:R-:W-:Y:S01]  /*2c70*/  IMAD.IADD R136, R0.reuse, 0x1, R137 ;  /* 0x0000000100887824 */ /* 0x040fe200078e0289 */
[----:B------:R-:W-:Y:S01]  /*2c80*/  LDSM.16.M88.4 R72, [R120] ;  /* 0x000000007848783b */ /* 0x000fe20000000200 */
[----:B------:R-:W-:-:S03]  /*2c90*/  IMAD.IADD R134, R0, 0x1, R135 ;  /* 0x0000000100867824 */ /* 0x000fc600078e0287 */
[----:B-1----:R-:W-:Y:S04]  /*2ca0*/  LDSM.16.M88.4 R8, [R132+0x4800] ;  /* 0x004800008408783b */ /* 0x002fe80000000200 */
[----:B---3--:R-:W1:Y:S04]  /*2cb0*/  LDSM.16.M88.4 R12, [R121+0x6800] ;  /* 0x00680000790c783b */ /* 0x008e680000000200 */
[----:B------:R-:W3:Y:S04]  /*2cc0*/  LDSM.16.M88.4 R4, [R132+0x5000] ;  /* 0x005000008404783b */ /* 0x000ee80000000200 */
[----:B--2---:R-:W2:Y:S04]  /*2cd0*/  LDSM.16.M88.4 R32, [R121+0x5800] ;  /* 0x005800007920783b */ /* 0x004ea80000000200 */
[----:B------:R-:W2:Y:S04]  /*2ce0*/  LDSM.16.M88.4 R20, [R121+0x6000] ;  /* 0x006000007914783b */ /* 0x000ea80000000200 */
[----:B------:R-:W2:Y:S04]  /*2cf0*/  LDSM.16.M88.4 R108, [R121+0x7000] ;  /* 0x00700000796c783b */ /* 0x000ea80000000200 */
[----:B------:R-:W2:Y:S01]  /*2d00*/  LDSM.16.M88.4 R116, [R121+0x7800] ;  /* 0x007800007974783b */ /* 0x000ea20000000200 */
[C---:B----4-:R-:W-:Y:S03]  /*2d10*/  HMMA.16816.F32 R52, R100.reuse, R48, RZ ;  /* 0x000000306434723c */ /* 0x050fe600000018ff */
[----:B------:R-:W4:Y:S04]  /*2d20*/  LDSM.16.M88.4 R96, [R132+0x4000] ;  /* 0x004000008460783b */ /* 0x000f280000000200 */
[----:B------:R-:W4:Y:S01]  /*2d30*/  LDSM.16.M88.4 R84, [R132+0x6800] ;  /* 0x006800008454783b */ /* 0x000f220000000200 */
[C---:B-----5:R-:W-:Y:S03]  /*2d40*/  HMMA.16816.F32 R44, R100.reuse, R40, RZ ;  /* 0x00000028642c723c */ /* 0x060fe600000018ff */
[----:B------:R-:W5:Y:S04]  /*2d50*/  LDSM.16.M88.4 R92, [R132+0x5800] ;  /* 0x00580000845c783b */ /* 0x000f680000000200 */
[----:B------:R-:W5:Y:S01]  /*2d60*/  LDSM.16.M88.4 R88, [R132+0x6000] ;  /* 0x006000008458783b */ /* 0x000f620000000200 */
[C---:B------:R-:W-:Y:S03]  /*2d70*/  HMMA.16816.F32 R48, R100.reuse, R50, RZ ;  /* 0x000000326430723c */ /* 0x040fe600000018ff */
[----:B------:R-:W5:Y:S04]  /*2d80*/  LDSM.16.M88.4 R80, [R132+0x7000] ;  /* 0x007000008450783b */ /* 0x000f680000000200 */
[----:B------:R-:W5:Y:S01]  /*2d90*/  LDSM.16.M88.4 R76, [R132+0x7800] ;  /* 0x00780000844c783b */ /* 0x000f620000000200 */
[C---:B------:R-:W-:Y:S03]  /*2da0*/  HMMA.16816.F32 R40, R100.reuse, R42, RZ ;  /* 0x0000002a6428723c */ /* 0x040fe600000018ff */
[----:B------:R-:W-:Y:S04]  /*2db0*/  LDSM.16.M88.4 R64, [R137] ;  /* 0x000000008940783b */ /* 0x000fe80000000200 */
[----:B------:R-:W5:Y:S01]  /*2dc0*/  LDSM.16.M88.4 R68, [R135+0x4000] ;  /* 0x004000008744783b */ /* 0x000f620000000200 */
[C---:B------:R-:W-:Y:S03]  /*2dd0*/  HMMA.16816.F32 R60, R100.reuse, R56, RZ ;  /* 0x00000038643c723c */ /* 0x040fe600000018ff */
[----:B------:R-:W-:Y:S04]  /*2de0*/  LDSM.16.M88.4 R124, [R120+0x2000] ;  /* 0x00200000787c783b */ /* 0x000fe80000000200 */
[----:B------:R-:W0:Y:S01]  /*2df0*/  LDGDEPBAR ;  /* 0x00000000000079af */ /* 0x000e220000000000 */
[----:B-1----:R-:W-:Y:S08]  /*2e00*/  HMMA.16816.F32 R16, R100, R12, RZ ;  /* 0x0000000c6410723c */ /* 0x002ff000000018ff */
[C---:B------:R-:W-:Y:S08]  /*2e10*/  HMMA.16816.F32 R52, R72.reuse, R8, R52 ;  /* 0x000000084834723c */ /* 0x040ff00000001834 */
[C---:B------:R-:W-:Y:S01]  /*2e20*/  HMMA.16816.F32 R48, R72.reuse, R10, R48 ;  /* 0x0000000a4830723c */ /* 0x040fe20000001830 */
[----:B------:R-:W1:Y:S07]  /*2e30*/  LDSM.16.M88.4 R8, [R135+0x4800] ;  /* 0x004800008708783b */ /* 0x000e6e0000000200 */
[C---:B---3--:R-:W-:Y:S08]  /*2e40*/  HMMA.16816.F32 R44, R72.reuse, R4, R44 ;  /* 0x00000004482c723c */ /* 0x048ff0000000182c */
[----:B------:R-:W-:Y:S01]  /*2e50*/  HMMA.16816.F32 R40, R72, R6, R40 ;  /* 0x000000064828723c */ /* 0x000fe20000001828 */
[----:B------:R-:W3:Y:S07]  /*2e60*/  LDSM.16.M88.4 R4, [R135+0x5000] ;  /* 0x005000008704783b */ /* 0x000eee0000000200 */
[C---:B------:R-:W-:Y:S08]  /*2e70*/  HMMA.16816.F32 R56, R100.reuse, R58, RZ ;  /* 0x0000003a6438723c */ /* 0x040ff000000018ff */
[C---:B------:R-:W-:Y:S08]  /*2e80*/  HMMA.16816.F32 R12, R100.reuse, R14, RZ ;  /* 0x0000000e640c723c */ /* 0x040ff000000018ff */
[C---:B--2---:R-:W-:Y:S08]  /*2e90*/  HMMA.16816.F32 R36, R100.reuse, R32, RZ ;  /* 0x000000206424723c */ /* 0x044ff000000018ff */
[C---:B------:R-:W-:Y:S08]  /*2ea0*/  HMMA.16816.F32 R28, R100.reuse, R20, RZ ;  /* 0x00000014641c723c */ /* 0x040ff000000018ff */
[C---:B------:R-:W-:Y:S08]  /*2eb0*/  HMMA.16816.F32 R112, R100.reuse, R108, RZ ;  /* 0x0000006c6470723c */ /* 0x040ff000000018ff */
[C---:B------:R-:W-:Y:S08]  /*2ec0*/  HMMA.16816.F32 R32, R100.reuse, R34, RZ ;  /* 0x000000226420723c */ /* 0x040ff000000018ff */
[C---:B------:R-:W-:Y:S08]  /*2ed0*/  HMMA.16816.F32 R20, R100.reuse, R22, RZ ;  /* 0x000000166414723c */ /* 0x040ff000000018ff */
[C---:B------:R-:W-:Y:S08]  /*2ee0*/  HMMA.16816.F32 R108, R100.reuse, R110, RZ ;  /* 0x0000006e646c723c */ /* 0x040ff000000018ff */
[C---:B------:R-:W-:Y:S08]  /*2ef0*/  HMMA.16816.F32 R104, R100.reuse, R116, RZ ;  /* 0x000000746468723c */ /* 0x040ff000000018ff */
[----:B------:R-:W-:Y:S01]  /*2f00*/  HMMA.16816.F32 R100, R100, R118, RZ ;  /* 0x000000766464723c */ /* 0x000fe200000018ff */
[----:B------:R-:W2:Y:S07]  /*2f10*/  LDSM.16.M88.4 R116, [R135+0x5800] ;  /* 0x005800008774783b */ /* 0x000eae0000000200 */
[C---:B----4-:R-:W-:Y:S08]  /*2f20*/  HMMA.16816.F32 R60, R72.reuse, R96, R60 ;  /* 0x00000060483c723c */ /* 0x050ff0000000183c */
[C---:B------:R-:W-:Y:S01]  /*2f30*/  HMMA.16816.F32 R56, R72.reuse, R98, R56 ;  /* 0x000000624838723c */ /* 0x040fe20000001838 */
[----:B------:R-:W-:Y:S07]  /*2f40*/  LDSM.16.M88.4 R96, [R134+0x4000] ;  /* 0x004000008660783b */ /* 0x000fee0000000200 */
[C---:B------:R-:W-:Y:S08]  /*2f50*/  HMMA.16816.F32 R16, R72.reuse, R84, R16 ;  /* 0x000000544810723c */ /* 0x040ff00000001810 */
[C---:B------:R-:W-:Y:S01]  /*2f60*/  HMMA.16816.F32 R12, R72.reuse, R86, R12 ;  /* 0x00000056480c723c */ /* 0x040fe2000000180c */
[----:B------:R-:W4:Y:S07]  /*2f70*/  LDSM.16.M88.4 R84, [R135+0x6000] ;  /* 0x006000008754783b */ /* 0x000f2e0000000200 */
[C---:B-----5:R-:W-:Y:S08]  /*2f80*/  HMMA.16816.F32 R36, R72.reuse, R92, R36 ;  /* 0x0000005c4824723c */ /* 0x060ff00000001824 */
[C---:B------:R-:W-:Y:S01]  /*2f90*/  HMMA.16816.F32 R32, R72.reuse, R94, R32 ;  /* 0x0000005e4820723c */ /* 0x040fe20000001820 */
[----:B------:R-:W-:Y:S07]  /*2fa0*/  LDSM.16.M88.4 R92, [R134+0x4800] ;  /* 0x00480000865c783b */ /* 0x000fee0000000200 */
[C---:B------:R-:W-:Y:S08]  /*2fb0*/  HMMA.16816.F32 R28, R72.reuse, R88, R28 ;  /* 0x00000058481c723c */ /* 0x040ff0000000181c */
[C---:B------:R-:W-:Y:S01]  /*2fc0*/  HMMA.16816.F32 R20, R72.reuse, R90, R20 ;  /* 0x0000005a4814723c */ /* 0x040fe20000001814 */
[----:B------:R-:W-:Y:S07]  /*2fd0*/  LDSM.16.M88.4 R88, [R134+0x5000] ;  /* 0x005000008658783b */ /* 0x000fee0000000200 */
[C---:B------:R-:W-:Y:S08]  /*2fe0*/  HMMA.16816.F32 R112, R72.reuse, R80, R112 ;  /* 0x000000504870723c */ /* 0x040ff00000001870 */
[C---:B------:R-:W-:Y:S01]  /*2ff0*/  HMMA.16816.F32 R108, R72.reuse, R82, R108 ;  /* 0x00000052486c723c */ /* 0x040fe2000000186c */
[----:B------:R-:W-:Y:S07]  /*3000*/  LDSM.16.M88.4 R80, [R135+0x7800] ;  /* 0x007800008750783b */ /* 0x000fee0000000200 */
[C---:B------:R-:W-:Y:S08]  /*3010*/  HMMA.16816.F32 R104, R72.reuse, R76, R104 ;  /* 0x0000004c4868723c */ /* 0x040ff00000001868 */
[----:B------:R-:W-:Y:S01]  /*3020*/  HMMA.16816.F32 R100, R72, R78, R100 ;  /* 0x0000004e4864723c */ /* 0x000fe20000001864 */
[----:B------:R-:W5:Y:S04]  /*3030*/  LDSM.16.M88.4 R76, [R135+0x6800] ;  /* 0x00680000874c783b */ /* 0x000f680000000200 */
[----:B------:R-:W5:Y:S03]  /*3040*/  LDSM.16.M88.4 R72, [R135+0x7000] ;  /* 0x007000008748783b */ /* 0x000f660000000200 */
[C---:B------:R-:W-:Y:S08]  /*3050*/  HMMA.16816.F32 R60, R64.reuse, R68, R60 ;  /* 0x00000044403c723c */ /* 0x040ff0000000183c */
[C---:B------:R-:W-:Y:S01]  /*3060*/  HMMA.16816.F32 R56, R64.reuse, R70, R56 ;  /* 0x000000464038723c */ /* 0x040fe20000001838 */
[----:B------:R-:W-:Y:S07]  /*3070*/  LDSM.16.M88.4 R68, [R136] ;  /* 0x000000008844783b */ /* 0x000fee0000000200 */
[C---:B-1----:R-:W-:Y:S08]  /*3080*/  HMMA.16816.F32 R52, R64.reuse, R8, R52 ;  /* 0x000000084034723c */ /* 0x042ff00000001834 */
[C---:B------:R-:W-:Y:S01]  /*3090*/  HMMA.16816.F32 R48, R64.reuse, R10, R48 ;  /* 0x0000000a4030723c */ /* 0x040fe20000001830 */
[----:B------:R-:W1:Y:S07]  /*30a0*/  LDSM.16.M88.4 R8, [R134+0x5800] ;  /* 0x005800008608783b */ /* 0x000e6e0000000200 */
[C---:B---3--:R-:W-:Y:S08]  /*30b0*/  HMMA.16816.F32 R44, R64.reuse, R4, R44 ;  /* 0x00000004402c723c */ /* 0x048ff0000000182c */
[C---:B------:R-:W-:Y:S01]  /*30c0*/  HMMA.16816.F32 R40, R64.reuse, R6, R40 ;  /* 0x000000064028723c */ /* 0x040fe20000001828 */
[----:B------:R-:W3:Y:S07]  /*30d0*/  LDSM.16.M88.4 R4, [R134+0x6000] ;  /* 0x006000008604783b */ /* 0x000eee0000000200 */
[C---:B--2---:R-:W-:Y:S08]  /*30e0*/  HMMA.16816.F32 R36, R64.reuse, R116, R36 ;  /* 0x000000744024723c */ /* 0x044ff00000001824 */
[C---:B------:R-:W-:Y:S01]  /*30f0*/  HMMA.16816.F32 R32, R64.reuse, R118, R32 ;  /* 0x000000764020723c */ /* 0x040fe20000001820 */
[----:B------:R-:W-:Y:S07]  /*3100*/  LDSM.16.M88.4 R116, [R121+0x8800] ;  /* 0x008800007974783b */ /* 0x000fee0000000200 */
[C---:B----4-:R-:W-:Y:S08]  /*3110*/  HMMA.16816.F32 R28, R64.reuse, R84, R28 ;  /* 0x00000054401c723c */ /* 0x050ff0000000181c */
[C---:B------:R-:W-:Y:S01]  /*3120*/  HMMA.16816.F32 R20, R64.reuse, R86, R20 ;  /* 0x000000564014723c */ /* 0x040fe20000001814 */
[----:B------:R-:W2:Y:S07]  /*3130*/  LDSM.16.M88.4 R84, [R134+0x6800] ;  /* 0x006800008654783b */ /* 0x000eae0000000200 */
[C---:B-----5:R-:W-:Y:S08]  /*3140*/  HMMA.16816.F32 R16, R64.reuse, R76, R16 ;  /* 0x0000004c4010723c */ /* 0x060ff00000001810 */
[C---:B------:R-:W-:Y:S01]  /*3150*/  HMMA.16816.F32 R12, R64.reuse, R78, R12 ;  /* 0x0000004e400c723c */ /* 0x040fe2000000180c */
[----:B------:R-:W4:Y:S07]  /*3160*/  LDSM.16.M88.4 R76, [R134+0x7000] ;  /* 0x00700000864c783b */ /* 0x000f2e0000000200 */
[C---:B------:R-:W-:Y:S08]  /*3170*/  HMMA.16816.F32 R112, R64.reuse, R72, R112 ;  /* 0x000000484070723c */ /* 0x040ff00000001870 */
[C---:B------:R-:W-:Y:S01]  /*3180*/  HMMA.16816.F32 R108, R64.reuse, R74, R108 ;  /* 0x0000004a406c723c */ /* 0x040fe2000000186c */
[----:B------:R-:W5:Y:S07]  /*3190*/  LDSM.16.M88.4 R72, [R134+0x7800] ;  /* 0x007800008648783b */ /* 0x000f6e0000000200 */
[C---:B------:R-:W-:Y:S08]  /*31a0*/  HMMA.16816.F32 R104, R64.reuse, R80, R104 ;  /* 0x000000504068723c */ /* 0x040ff00000001868 */
[----:B------:R-:W-:Y:S01]  /*31b0*/  HMMA.16816.F32 R100, R64, R82, R100 ;  /* 0x000000524064723c */ /* 0x000fe20000001864 */
[----:B------:R-:W-:Y:S04]  /*31c0*/  LDSM.16.M88.4 R80, [R122+0x2000] ;  /* 0x002000007a50783b */ /* 0x000fe80000000200 */
[----:B------:R-:W-:Y:S03]  /*31d0*/  LDSM.16.M88.4 R64, [R121+0x8000] ;  /* 0x008000007940783b */ /* 0x000fe60000000200 */
[C---:B-1----:R-:W-:Y:S08]  /*31e0*/  HMMA.16816.F32 R36, R68.reuse, R8, R36 ;  /* 0x000000084424723c */ /* 0x042ff00000001824 */
[C---:B------:R-:W-:Y:S01]  /*31f0*/  HMMA.16816.F32 R32, R68.reuse, R10, R32 ;  /* 0x0000000a4420723c */ /* 0x040fe20000001820 */
[----:B------:R-:W1:Y:S07]  /*3200*/  LDSM.16.M88.4 R8, [R121+0xa000] ;  /* 0x00a000007908783b */ /* 0x000e6e0000000200 */
[C---:B---3--:R-:W-:Y:S08]  /*3210*/  HMMA.16816.F32 R28, R68.reuse, R4, R28 ;  /* 0x00000004441c723c */ /* 0x048ff0000000181c */
[C---:B------:R-:W-:Y:S01]  /*3220*/  HMMA.16816.F32 R20, R68.reuse, R6, R20 ;  /* 0x000000064414723c */ /* 0x040fe20000001814 */
[----:B------:R-:W3:Y:S07]  /*3230*/  LDSM.16.M88.4 R4, [R121+0xa800] ;  /* 0x00a800007904783b */ /* 0x000eee0000000200 */
[C---:B------:R-:W-:Y:S08]  /*3240*/  HMMA.16816.F32 R60, R68.reuse, R96, R60 ;  /* 0x00000060443c723c */ /* 0x040ff0000000183c */
[C---:B------:R-:W-:Y:S01]  /*3250*/  HMMA.16816.F32 R56, R68.reuse, R98, R56 ;  /* 0x000000624438723c */ /* 0x040fe20000001838 */
[----:B------:R-:W3:Y:S07]  /*3260*/  LDSM.16.M88.4 R96, [R121+0x9000] ;  /* 0x009000007960783b */ /* 0x000eee0000000200 */
[C---:B------:R-:W-:Y:S08]  /*3270*/  HMMA.16816.F32 R52, R68.reuse, R92, R52 ;  /* 0x0000005c4434723c */ /* 0x040ff00000001834 */
[C---:B------:R-:W-:Y:S01]  /*3280*/  HMMA.16816.F32 R48, R68.reuse, R94, R48 ;  /* 0x0000005e4430723c */ /* 0x040fe20000001830 */
[----:B------:R-:W3:Y:S07]  /*3290*/  LDSM.16.M88.4 R92, [R121+0x9800] ;  /* 0x00980000795c783b */ /* 0x000eee0000000200 */
[C---:B--2---:R-:W-:Y:S08]  /*32a0*/  HMMA.16816.F32 R16, R68.reuse, R84, R16 ;  /* 0x000000544410723c */ /* 0x044ff00000001810 */
[C---:B------:R-:W-:Y:S01]  /*32b0*/  HMMA.16816.F32 R12, R68.reuse, R86, R12 ;  /* 0x00000056440c723c */ /* 0x040fe2000000180c */
[----:B------:R-:W2:Y:S07]  /*32c0*/  LDSM.16.M88.4 R84, [R121+0xb800] ;  /* 0x00b800007954783b */ /* 0x000eae0000000200 */
[C---:B------:R-:W-:Y:S08]  /*32d0*/  HMMA.16816.F32 R44, R68.reuse, R88, R44 ;  /* 0x00000058442c723c */ /* 0x040ff0000000182c */
[C---:B------:R-:W-:Y:S01]  /*32e0*/  HMMA.16816.F32 R40, R68.reuse, R90, R40 ;  /* 0x0000005a4428723c */ /* 0x040fe20000001828 */
[----:B------:R-:W-:Y:S04]  /*32f0*/  LDSM.16.M88.4 R88, [R121+0xb000] ;  /* 0x00b000007958783b */ /* 0x000fe80000000200 */
[----:B------:R-:W-:Y:S03]  /*3300*/  LDSM.16.M88.4 R120, [R132+0xb000] ;  /* 0x00b000008478783b */ /* 0x000fe60000000200 */
[C---:B----4-:R-:W-:Y:S08]  /*3310*/  HMMA.16816.F32 R112, R68.reuse, R76, R112 ;  /* 0x0000004c4470723c */ /* 0x050ff00000001870 */
[C---:B------:R-:W-:Y:S01]  /*3320*/  HMMA.16816.F32 R108, R68.reuse, R78, R108 ;  /* 0x0000004e446c723c */ /* 0x040fe2000000186c */
[----:B------:R-:W-:Y:S07]  /*3330*/  LDSM.16.M88.4 R76, [R132+0x8000] ;  /* 0x00800000844c783b */ /* 0x000fee0000000200 */
[C---:B-----5:R-:W-:Y:S08]  /*3340*/  HMMA.16816.F32 R104, R68.reuse, R72, R104 ;  /* 0x000000484468723c */ /* 0x060ff00000001868 */
[----:B------:R-:W-:Y:S01]  /*3350*/  HMMA.16816.F32 R100, R68, R74, R100 ;  /* 0x0000004a4464723c */ /* 0x000fe20000001864 */
[----:B------:R-:W4:Y:S04]  /*3360*/  LDSM.16.M88.4 R68, [R132+0x9000] ;  /* 0x009000008444783b */ /* 0x000f280000000200 */
        /* <DEDUP_REMOVED lines=9> */
[----:B------:R-:W5:Y:S07]  /*3400*/  LDSM.16.M88.4 R64, [R132+0x9800] ;  /* 0x009800008440783b */ /* 0x000f6e0000000200 */
[C---:B------:R-:W-:Y:S08]  /*3410*/  HMMA.16816.F32 R44, R80.reuse, R96, R44 ;  /* 0x00000060502c723c */ /* 0x040ff0000000182c */
[C---:B------:R-:W-:Y:S01]  /*3420*/  HMMA.16816.F32 R40, R80.reuse, R98, R40 ;  /* 0x000000625028723c */ /* 0x040fe20000001828 */
[----:B------:R-:W-:Y:S07]  /*3430*/  LDSM.16.M88.4 R96, [R137+0x2000] ;  /* 0x002000008960783b */ /* 0x000fee0000000200 */
[C---:B------:R-:W-:Y:S08]  /*3440*/  HMMA.16816.F32 R36, R80.reuse, R92, R36 ;  /* 0x0000005c5024723c */ /* 0x040ff00000001824 */
[C---:B------:R-:W-:Y:S01]  /*3450*/  HMMA.16816.F32 R32, R80.reuse, R94, R32 ;  /* 0x0000005e5020723c */ /* 0x040fe20000001820 */
[----:B------:R-:W5:Y:S07]  /*3460*/  LDSM.16.M88.4 R92, [R135+0x8000] ;  /* 0x00800000875c783b */ /* 0x000f6e0000000200 */
[C---:B------:R-:W-:Y:S08]  /*3470*/  HMMA.16816.F32 R52, R80.reuse, R116, R52 ;  /* 0x000000745034723c */ /* 0x040ff00000001834 */
[C---:B------:R-:W-:Y:S01]  /*3480*/  HMMA.16816.F32 R48, R80.reuse, R118, R48 ;  /* 0x000000765030723c */ /* 0x040fe20000001830 */
[----:B------:R-:W5:Y:S07]  /*3490*/  LDSM.16.M88.4 R116, [R132+0xb800] ;  /* 0x00b800008474783b */ /* 0x000f6e0000000200 */
[C---:B--2---:R-:W-:Y:S08]  /*34a0*/  HMMA.16816.F32 R104, R80.reuse, R84, R104 ;  /* 0x000000545068723c */ /* 0x044ff00000001868 */
[----:B------:R-:W-:Y:S01]  /*34b0*/  HMMA.16816.F32 R100, R80, R86, R100 ;  /* 0x000000565064723c */ /* 0x000fe20000001864 */
[----:B------:R-:W2:Y:S07]  /*34c0*/  LDSM.16.M88.4 R84, [R135+0x9000] ;  /* 0x009000008754783b */ /* 0x000eae0000000200 */
[C---:B----4-:R-:W-:Y:S08]  /*34d0*/  HMMA.16816.F32 R44, R124.reuse, R68, R44 ;  /* 0x000000447c2c723c */ /* 0x050ff0000000182c */
[----:B------:R-:W-:Y:S01]  /*34e0*/  HMMA.16816.F32 R40, R124, R70, R40 ;  /* 0x000000467c28723c */ /* 0x000fe20000001828 */
[----:B------:R-:W4:Y:S07]  /*34f0*/  LDSM.16.M88.4 R68, [R135+0xb000] ;  /* 0x00b000008744783b */ /* 0x000f2e0000000200 */
[----:B------:R-:W-:Y:S08]  /*3500*/  HMMA.16816.F32 R112, R80, R88, R112 ;  /* 0x000000585070723c */ /* 0x000ff00000001870 */
[C---:B-1----:R-:W-:Y:S08]  /*3510*/  HMMA.16816.F32 R28, R124.reuse, R8, R28 ;  /* 0x000000087c1c723c */ /* 0x042ff0000000181c */
[C---:B------:R-:W-:Y:S01]  /*3520*/  HMMA.16816.F32 R20, R124.reuse, R10, R20 ;  /* 0x0000000a7c14723c */ /* 0x040fe20000001814 */
[----:B------:R-:W-:Y:S07]  /*3530*/  LDSM.16.M88.4 R8, [R134+0x8000] ;  /* 0x008000008608783b */ /* 0x000fee0000000200 */
[C---:B---3--:R-:W-:Y:S08]  /*3540*/  HMMA.16816.F32 R16, R124.reuse, R4, R16 ;  /* 0x000000047c10723c */ /* 0x048ff00000001810 */
[C---:B------:R-:W-:Y:S01]  /*3550*/  HMMA.16816.F32 R12, R124.reuse, R6, R12 ;  /* 0x000000067c0c723c */ /* 0x040fe2000000180c */
[----:B------:R-:W1:Y:S07]  /*3560*/  LDSM.16.M88.4 R4, [R136+0x2000] ;  /* 0x002000008804783b */ /* 0x000e6e0000000200 */
[C---:B------:R-:W-:Y:S08]  /*3570*/  HMMA.16816.F32 R60, R124.reuse, R76, R60 ;  /* 0x0000004c7c3c723c */ /* 0x040ff0000000183c */
[C---:B-----5:R-:W-:Y:S08]  /*3580*/  HMMA.16816.F32 R36, R124.reuse, R64, R36 ;  /* 0x000000407c24723c */ /* 0x060ff00000001824 */
[C---:B------:R-:W-:Y:S01]  /*3590*/  HMMA.16816.F32 R32, R124.reuse, R66, R32 ;  /* 0x000000427c20723c */ /* 0x040fe20000001820 */
[----:B------:R-:W3:Y:S07]  /*35a0*/  LDSM.16.M88.4 R64, [R135+0xb800] ;  /* 0x00b800008740783b */ /* 0x000eee0000000200 */
[C---:B------:R-:W-:Y:S08]  /*35b0*/  HMMA.16816.F32 R52, R124.reuse, R72, R52 ;  /* 0x000000487c34723c */ /* 0x040ff00000001834 */
[C---:B------:R-:W-:Y:S01]  /*35c0*/  HMMA.16816.F32 R48, R124.reuse, R74, R48 ;  /* 0x0000004a7c30723c */ /* 0x040fe20000001830 */
[----:B------:R-:W5:Y:S07]  /*35d0*/  LDSM.16.M88.4 R72, [R135+0xa800] ;  /* 0x00a800008748783b */ /* 0x000f6e0000000200 */
[----:B------:R-:W-:Y:S01]  /*35e0*/  HMMA.16816.F32 R56, R124, R78, R56 ;  /* 0x0000004e7c38723c */ /* 0x000fe20000001838 */
[----:B------:R-:W-:Y:S07]  /*35f0*/  LDSM.16.M88.4 R76, [R135+0xa000] ;  /* 0x00a00000874c783b */ /* 0x000fee0000000200 */
[----:B------:R-:W-:Y:S01]  /*3600*/  HMMA.16816.F32 R108, R80, R90, R108 ;  /* 0x0000005a506c723c */ /* 0x000fe2000000186c */
[----:B------:R-:W5:Y:S04]  /*3610*/  LDSM.16.M88.4 R88, [R135+0x8800] ;  /* 0x008800008758783b */ /* 0x000f680000000200 */
[----:B------:R-:W-:Y:S03]  /*3620*/  LDSM.16.M88.4 R80, [R135+0x9800] ;  /* 0x009800008750783b */ /* 0x000fe60000000200 */
[----:B------:R-:W-:Y:S08]  /*3630*/  HMMA.16816.F32 R112, R124, R120, R112 ;  /* 0x000000787c70723c */ /* 0x000ff00000001870 */
[----:B------:R-:W-:Y:S08]  /*3640*/  HMMA.16816.F32 R60, R96, R92, R60 ;  /* 0x0000005c603c723c */ /* 0x000ff0000000183c */
[C---:B------:R-:W-:Y:S08]  /*3650*/  HMMA.16816.F32 R104, R124.reuse, R116, R104 ;  /* 0x000000747c68723c */ /* 0x040ff00000001868 */
[----:B------:R-:W-:Y:S08]  /*3660*/  HMMA.16816.F32 R100, R124, R118, R100 ;  /* 0x000000767c64723c */ /* 0x000ff00000001864 */
[C---:B------:R-:W-:Y:S08]  /*3670*/  HMMA.16816.F32 R56, R96.reuse, R94, R56 ;  /* 0x0000005e6038723c */ /* 0x040ff00000001838 */
[C---:B--2---:R-:W-:Y:S08]  /*3680*/  HMMA.16816.F32 R44, R96.reuse, R84, R44 ;  /* 0x00000054602c723c */ /* 0x044ff0000000182c */
[C---:B------:R-:W-:Y:S01]  /*3690*/  HMMA.16816.F32 R40, R96.reuse, R86, R40 ;  /* 0x000000566028723c */ /* 0x040fe20000001828 */
[----:B------:R-:W2:Y:S07]  /*36a0*/  LDSM.16.M88.4 R84, [R134+0x8800] ;  /* 0x008800008654783b */ /* 0x000eae0000000200 */
[----:B----4-:R-:W-:Y:S01]  /*36b0*/  HMMA.16816.F32 R112, R96, R68, R112 ;  /* 0x000000446070723c */ /* 0x010fe20000001870 */
[----:B------:R-:W-:-:S07]  /*36c0*/  IMAD.SHL.U32 R68, R199, 0x2, RZ ;  /* 0x00000002c7447824 */ /* 0x000fce00078e00ff */
[----:B-1----:R-:W-:Y:S01]  /*36d0*/  HMMA.16816.F32 R60, R4, R8, R60 ;  /* 0x00000008043c723c */ /* 0x002fe2000000183c */
[----:B------:R-:W-:-:S07]  /*36e0*/  LOP3.LUT R9, R68, 0x6, RZ, 0xc0, !PT ;  /* 0x0000000644097812 */ /* 0x000fce00078ec0ff */
[C---:B---3--:R-:W-:Y:S08]  /*36f0*/  HMMA.16816.F32 R104, R96.reuse, R64, R104 ;  /* 0x000000406068723c */ /* 0x048ff00000001868 */
[C---:B------:R-:W-:Y:S01]  /*3700*/  HMMA.16816.F32 R100, R96.reuse, R66, R100 ;  /* 0x000000426064723c */ /* 0x040fe20000001864 */
[----:B------:R-:W1:Y:S07]  /*3710*/  LDSM.16.M88.4 R64, [R134+0x9000] ;  /* 0x009000008640783b */ /* 0x000e6e0000000200 */
[----:B-----5:R-:W-:Y:S01]  /*3720*/  HMMA.16816.F32 R16, R96, R72, R16 ;  /* 0x000000486010723c */ /* 0x020fe20000001810 */
[----:B------:R-:W-:-:S04]  /*3730*/  IMAD.IADD R72, R9, 0x1, R222 ;  /* 0x0000000109487824 */ /* 0x000fc800078e02de */
[C---:B------:R-:W-:Y:S01]  /*3740*/  VIADD R8, R72.reuse, 0x9 ;  /* 0x0000000948087836 */ /* 0x040fe20000000000 */
[CC--:B------:R-:W-:Y:S01]  /*3750*/  ISETP.GE.AND P1, PT, R72.reuse, R133.reuse, PT ;  /* 0x000000854800720c */ /* 0x0c0fe20003f26270 */
[----:B------:R-:W-:Y:S01]  /*3760*/  VIADD R68, R72, 0x1 ;  /* 0x0000000148447836 */ /* 0x000fe20000000000 */
[----:B------:R-:W-:Y:S02]  /*3770*/  HMMA.16816.F32 R108, R124, R122, R108 ;  /* 0x0000007a7c6c723c */ /* 0x000fe4000000186c */
[-C--:B------:R-:W-:Y:S02]  /*3780*/  ISETP.GE.AND P4, PT, R8, R133.reuse, PT ;  /* 0x000000850800720c */ /* 0x080fe40003f86270 */
[----:B------:R-:W-:Y:S01]  /*3790*/  ISETP.GE.AND P0, PT, R68, R133, PT ;  /* 0x000000854400720c */ /* 0x000fe20003f06270 */
[----:B------:R-:W-:-:S03]  /*37a0*/  VIADD R68, R72, 0x10 ;  /* 0x0000001048447836 */ /* 0x000fc60000000000 */
[----:B------:R-:W-:Y:S01]  /*37b0*/  HMMA.16816.F32 R56, R4, R10, R56 ;  /* 0x0000000a0438723c */ /* 0x000fe20000001838 */
[----:B------:R-:W-:Y:S01]  /*37c0*/  VIADD R10, R72, 0x8 ;  /* 0x00000008480a7836 */ /* 0x000fe20000000000 */
[-C--:B------:R-:W-:Y:S02]  /*37d0*/  ISETP.GE.AND P5, PT, R68, R133.reuse, PT ;  /* 0x000000854400720c */ /* 0x080fe40003fa6270 */
[----:B------:R-:W-:Y:S02]  /*37e0*/  FSEL R68, R62, -INF , !P1 ;  /* 0xff8000003e447808 */ /* 0x000fe40004800000 */
[----:B------:R-:W-:Y:S02]  /*37f0*/  ISETP.GE.AND P6, PT, R10, R133, PT ;  /* 0x000000850a00720c */ /* 0x000fe40003fc6270 */
[C---:B------:R-:W-:Y:S01]  /*3800*/  HMMA.16816.F32 R52, R96.reuse, R88, R52 ;  /* 0x000000586034723c */ /* 0x040fe20000001834 */
[----:B------:R-:W3:Y:S07]  /*3810*/  LDSM.16.M88.4 R8, [R134+0x9800] ;  /* 0x009800008608783b */ /* 0x000eee0000000200 */
[----:B------:R-:W-:Y:S03]  /*3820*/  HMMA.16816.F32 R48, R96, R90, R48 ;  /* 0x0000005a6030723c */ /* 0x000fe60000001830 */
[----:B------:R-:W-:Y:S01]  /*3830*/  FSEL R69, R56, -INF , !P6 ;  /* 0xff80000038457808 */ /* 0x000fe20007000000 */
[----:B------:R-:W-:Y:S01]  /*3840*/  VIADD R56, R72, 0x28 ;  /* 0x0000002848387836 */ /* 0x000fe20000000000 */
[----:B------:R-:W-:-:S02]  /*3850*/  FSEL R58, R58, -INF , !P6 ;  /* 0xff8000003a3a7808 */ /* 0x000fc40007000000 */
[----:B------:R-:W-:Y:S01]  /*3860*/  FSEL R57, R57, -INF , !P4 ;  /* 0xff80000039397808 */ /* 0x000fe20006000000 */
[----:B------:R-:W-:Y:S01]  /*3870*/  HMMA.16816.F32 R108, R96, R70, R108 ;  /* 0x00000046606c723c */ /* 0x000fe2000000186c */
[----:B------:R-:W-:Y:S01]  /*3880*/  VIADD R70, R72, 0x18 ;  /* 0x0000001848467836 */ /* 0x000fe20000000000 */
[----:B------:R-:W-:Y:S01]  /*3890*/  FSEL R71, R60, -INF , !P1 ;  /* 0xff8000003c477808 */ /* 0x000fe20004800000 */
[----:B------:R-:W-:-:S03]  /*38a0*/  VIADD R60, R72, 0x19 ;  /* 0x00000019483c7836 */ /* 0x000fc60000000000 */
[----:B------:R-:W-:Y:S02]  /*38b0*/  ISETP.GE.AND P1, PT, R70, R133, PT ;  /* 0x000000854600720c */ /* 0x000fe40003f26270 */
[----:B--2---:R-:W-:Y:S01]  /*38c0*/  HMMA.16816.F32 R52, R4, R84, R52 ;  /* 0x000000540434723c */ /* 0x004fe20000001834 */
[----:B------:R-:W-:-:S07]  /*38d0*/  FSEL R70, R63, -INF , !P0 ;  /* 0xff8000003f467808 */ /* 0x000fce0004000000 */
[C---:B------:R-:W-:Y:S01]  /*38e0*/  HMMA.16816.F32 R28, R96.reuse, R76, R28 ;  /* 0x0000004c601c723c */ /* 0x040fe2000000181c */
[----:B------:R-:W-:Y:S01]  /*38f0*/  FSEL R77, R61, -INF , !P0 ;  /* 0xff8000003d4d7808 */ /* 0x000fe20004000000 */
[----:B------:R-:W-:Y:S01]  /*3900*/  VIADD R76, R72, 0x30 ;  /* 0x00000030484c7836 */ /* 0x000fe20000000000 */
[----:B------:R-:W-:Y:S02]  /*3910*/  ISETP.GE.AND P0, PT, R60, R133, PT ;  /* 0x000000853c00720c */ /* 0x000fe40003f06270 */
[----:B------:R-:W2:Y:S03]  /*3920*/  LDSM.16.M88.4 R60, [R134+0xa000] ;  /* 0x00a00000863c783b */ /* 0x000ea60000000200 */
[----:B------:R-:W-:Y:S03]  /*3930*/  HMMA.16816.F32 R36, R96, R80, R36 ;  /* 0x000000506024723c */ /* 0x000fe60000001824 */
[----:B------:R-:W-:Y:S01]  /*3940*/  FSEL R121, R52, -INF , !P5 ;  /* 0xff80000034797808 */ /* 0x000fe20006800000 */
[----:B------:R-:W-:Y:S01]  /*3950*/  VIADD R52, R72, 0x29 ;  /* 0x0000002948347836 */ /* 0x000fe20000000000 */
[----:B------:R-:W-:-:S02]  /*3960*/  FSEL R54, R54, -INF , !P5 ;  /* 0xff80000036367808 */ /* 0x000fc40006800000 */
[----:B------:R-:W-:Y:S01]  /*3970*/  ISETP.GE.AND P5, PT, R56, R133, PT ;  /* 0x000000853800720c */ /* 0x000fe20003fa6270 */
[C---:B------:R-:W-:Y:S08]  /*3980*/  HMMA.16816.F32 R48, R4.reuse, R86, R48 ;  /* 0x000000560430723c */ /* 0x040ff00000001830 */
[----:B-1----:R-:W-:Y:S01]  /*3990*/  HMMA.16816.F32 R44, R4, R64, R44 ;  /* 0x00000040042c723c */ /* 0x002fe2000000182c */
[----:B------:R-:W-:-:S07]  /*39a0*/  VIADD R64, R72, 0x21 ;  /* 0x0000002148407836 */ /* 0x000fce0000000000 */
[----:B------:R-:W-:Y:S01]  /*39b0*/  HMMA.16816.F32 R12, R96, R74, R12 ;  /* 0x0000004a600c723c */ /* 0x000fe2000000180c */
[----:B------:R-:W-:Y:S02]  /*39c0*/  VIADD R74, R72, 0x11 ;  /* 0x00000011484a7836 */ /* 0x000fe40000000000 */
[----:B------:R-:W-:-:S03]  /*39d0*/  FSEL R49, R49, -INF , !P0 ;  /* 0xff80000031317808 */ /* 0x000fc60004000000 */
[-C--:B------:R-:W-:Y:S01]  /*39e0*/  ISETP.GE.AND P3, PT, R74, R133.reuse, PT ;  /* 0x000000854a00720c */ /* 0x080fe20003f66270 */
[----:B------:R-:W-:Y:S01]  /*39f0*/  VIADD R74, R72, 0x20 ;  /* 0x00000020484a7836 */ /* 0x000fe20000000000 */
[----:B------:R-:W-:Y:S02]  /*3a00*/  HMMA.16816.F32 R32, R96, R82, R32 ;  /* 0x000000526020723c */ /* 0x000fe40000001820 */
[----:B------:R-:W-:Y:S02]  /*3a10*/  FSEL R56, R55, -INF , !P3 ;  /* 0xff80000037387808 */ /* 0x000fe40005800000 */
[-C--:B------:R-:W-:Y:S02]  /*3a20*/  ISETP.GE.AND P6, PT, R74, R133.reuse, PT ;  /* 0x000000854a00720c */ /* 0x080fe40003fc6270 */
[----:B------:R-:W-:Y:S02]  /*3a30*/  FSEL R74, R59, -INF , !P4 ;  /* 0xff8000003b4a7808 */ /* 0x000fe40006000000 */
[----:B---3--:R-:W-:Y:S01]  /*3a40*/  HMMA.16816.F32 R36, R4, R8, R36 ;  /* 0x000000080424723c */ /* 0x008fe20000001824 */
[----:B------:R-:W-:Y:S01]  /*3a50*/  FSEL R59, R53, -INF , !P3 ;  /* 0xff800000353b7808 */ /* 0x000fe20005800000 */
[----:B------:R-:W-:Y:S01]  /*3a60*/  VIADD R8, R72, 0x38 ;  /* 0x0000003848087836 */ /* 0x000fe20000000000 */
[----:B------:R-:W-:-:S02]  /*3a70*/  ISETP.GE.AND P3, PT, R52, R133, PT ;  /* 0x000000853400720c */ /* 0x000fc40003f66270 */
[----:B------:R-:W-:Y:S02]  /*3a80*/  FSEL R52, R50, -INF , !P1 ;  /* 0xff80000032347808 */ /* 0x000fe40004800000 */
[----:B------:R-:W-:Y:S01]  /*3a90*/  FSEL R50, R51, -INF , !P0 ;  /* 0xff80000033327808 */ /* 0x000fe20004000000 */
[----:B------:R-:W-:Y:S01]  /*3aa0*/  HMMA.16816.F32 R20, R96, R78, R20 ;  /* 0x0000004e6014723c */ /* 0x000fe20000001814 */
[----:B------:R-:W-:Y:S02]  /*3ab0*/  FSEL R46, R46, -INF , !P6 ;  /* 0xff8000002e2e7808 */ /* 0x000fe40007000000 */
[----:B------:R-:W-:Y:S02]  /*3ac0*/  FSEL R51, R44, -INF , !P6 ;  /* 0xff8000002c337808 */ /* 0x000fe40007000000 */
[-C--:B------:R-:W-:Y:S02]  /*3ad0*/  ISETP.GE.AND P4, PT, R64, R133.reuse, PT ;  /* 0x000000854000720c */ /* 0x080fe40003f86270 */
[----:B------:R-:W-:Y:S01]  /*3ae0*/  ISETP.GE.AND P6, PT, R8, R133, PT ;  /* 0x000000850800720c */ /* 0x000fe20003fc6270 */
[----:B------:R-:W-:Y:S01]  /*3af0*/  HMMA.16816.F32 R64, R4, R66, R40 ;  /* 0x000000420440723c */ /* 0x000fe20000001828 */
[----:B------:R-:W-:Y:S01]  /*3b00*/  VIADD R8, R72, 0x39 ;  /* 0x0000003948087836 */ /* 0x000fe20000000000 */
[----:B------:R-:W1:Y:S01]  /*3b10*/  LDSM.16.M88.4 R40, [R134+0xa800] ;  /* 0x00a800008628783b */ /* 0x000e620000000200 */
[----:B------:R-:W-:-:S02]  /*3b20*/  FSEL R44, R47, -INF , !P4 ;  /* 0xff8000002f2c7808 */ /* 0x000fc40006000000 */
[----:B------:R-:W-:Y:S02]  /*3b30*/  FSEL R153, R45, -INF , !P4 ;  /* 0xff8000002d997808 */ /* 0x000fe40006000000 */
[-C--:B------:R-:W-:Y:S01]  /*3b40*/  ISETP.GE.AND P4, PT, R8, R133.reuse, PT ;  /* 0x000000850800720c */ /* 0x080fe20003f86270 */
[----:B------:R-:W-:Y:S01]  /*3b50*/  HMMA.16816.F32 R32, R4, R10, R32 ;  /* 0x0000000a0420723c */ /* 0x000fe20000001820 */
[----:B------:R-:W3:Y:S01]  /*3b60*/  LDSM.16.M88.4 R8, [R134+0xb000] ;  /* 0x00b000008608783b */ /* 0x000ee20000000200 */
[----:B------:R-:W-:Y:S01]  /*3b70*/  FSEL R55, R48, -INF , !P1 ;  /* 0xff80000030377808 */ /* 0x000fe20004800000 */
[----:B------:R-:W-:Y:S01]  /*3b80*/  VIADD R48, R72, 0x31 ;  /* 0x0000003148307836 */ /* 0x000fe20000000000 */
[----:B------:R-:W-:Y:S01]  /*3b90*/  ISETP.GE.AND P1, PT, R76, R133, PT ;  /* 0x000000854c00720c */ /* 0x000fe20003f26270 */
[----:B------:R-:W-:-:S03]  /*3ba0*/  VIADD R76, R72, 0x40 ;  /* 0x00000040484c7836 */ /* 0x000fc60000000000 */
[C---:B--2---:R-:W-:Y:S01]  /*3bb0*/  HMMA.16816.F32 R28, R4.reuse, R60, R28 ;  /* 0x0000003c041c723c */ /* 0x044fe2000000181c */
[----:B------:R-:W-:Y:S01]  /*3bc0*/  VIADD R60, R72, 0x48 ;  /* 0x00000048483c7836 */ /* 0x000fe20000000000 */
[----:B------:R-:W-:Y:S02]  /*3bd0*/  FSEL R158, R38, -INF , !P1 ;  /* 0xff800000269e7808 */ /* 0x000fe40004800000 */
[----:B------:R-:W-:Y:S01]  /*3be0*/  FSEL R155, R36, -INF , !P1 ;  /* 0xff800000249b7808 */ /* 0x000fe20004800000 */
[----:B------:R-:W-:Y:S01]  /*3bf0*/  VIADD R36, R72, 0x49 ;  /* 0x0000004948247836 */ /* 0x000fe20000000000 */
[-C--:B------:R-:W-:Y:S02]  /*3c00*/  ISETP.GE.AND P1, PT, R60, R133.reuse, PT ;  /* 0x000000853c00720c */ /* 0x080fe40003f26270 */
[----:B------:R-:W-:Y:S01]  /*3c10*/  HMMA.16816.F32 R60, R4, R62, R20 ;  /* 0x0000003e043c723c */ /* 0x000fe20000001814 */
[----:B------:R-:W2:Y:S01]  /*3c20*/  LDSM.16.M88.4 R20, [R134+0xb800] ;  /* 0x00b800008614783b */ /* 0x000ea20000000200 */
[----:B------:R-:W-:Y:S01]  /*3c30*/  ISETP.GE.AND P0, PT, R48, R133, PT ;  /* 0x000000853000720c */ /* 0x000fe20003f06270 */
[----:B------:R-:W-:-:S04]  /*3c40*/  DEPBAR.LE SB0, 0x0 ;  /* 0x000080000000791a */ /* 0x000fc80000000000 */
[----:B------:R-:W-:Y:S01]  /*3c50*/  FSEL R160, R34, -INF , !P6 ;  /* 0xff80000022a07808 */ /* 0x000fe20007000000 */
[----:B------:R-:W-:Y:S01]  /*3c60*/  VIADD R34, R72, 0x51 ;  /* 0x0000005148227836 */ /* 0x000fe20000000000 */
[----:B------:R-:W-:Y:S02]  /*3c70*/  FSEL R162, R39, -INF , !P0 ;  /* 0xff80000027a27808 */ /* 0x000fe40004000000 */
[----:B------:R-:W-:Y:S02]  /*3c80*/  FSEL R157, R37, -INF , !P0 ;  /* 0xff800000259d7808 */ /* 0x000fe40004000000 */
[----:B------:R-:W-:Y:S01]  /*3c90*/  ISETP.GE.AND P0, PT, R36, R133, PT ;  /* 0x000000852400720c */ /* 0x000fe20003f06270 */
[----:B------:R-:W-:Y:S01]  /*3ca0*/  VIADD R36, R72, 0x50 ;  /* 0x0000005048247836 */ /* 0x000fe20000000000 */
[----:B------:R-:W-:Y:S02]  /*3cb0*/  FSEL R48, R66, -INF , !P5 ;  /* 0xff80000042307808 */ /* 0x000fe40006800000 */
[----:B------:R-:W-:Y:S01]  /*3cc0*/  FSEL R179, R64, -INF , !P5 ;  /* 0xff80000040b37808 */ /* 0x000fe20006800000 */
[----:B-1----:R-:W-:Y:S01]  /*3cd0*/  HMMA.16816.F32 R16, R4, R40, R16 ;  /* 0x000000280410723c */ /* 0x002fe20000001810 */
[----:B------:R-:W-:Y:S01]  /*3ce0*/  FSEL R164, R35, -INF , !P4 ;  /* 0xff80000023a47808 */ /* 0x000fe20006000000 */
[----:B------:R-:W-:Y:S01]  /*3cf0*/  VIADD R64, R72, 0x41 ;  /* 0x0000004148407836 */ /* 0x000fe20000000000 */
[----:B------:R-:W-:-:S02]  /*3d00*/  FSEL R169, R33, -INF , !P4 ;  /* 0xff80000021a97808 */ /* 0x000fc40006000000 */
[-C--:B------:R-:W-:Y:S02]  /*3d10*/  ISETP.GE.AND P5, PT, R76, R133.reuse, PT ;  /* 0x000000854c00720c */ /* 0x080fe40003fa6270 */
[-C--:B------:R-:W-:Y:S01]  /*3d20*/  ISETP.GE.AND P4, PT, R34, R133.reuse, PT ;  /* 0x000000852200720c */ /* 0x080fe20003f86270 */
[C---:B---3--:R-:W-:Y:S01]  /*3d30*/  HMMA.16816.F32 R108, R4.reuse, R10, R108 ;  /* 0x0000000a046c723c */ /* 0x048fe2000000186c */
[----:B------:R-:W-:Y:S01]  /*3d40*/  VIADD R10, R72, 0x69 ;  /* 0x00000069480a7836 */ /* 0x000fe20000000000 */
[----:B------:R-:W-:Y:S01]  /*3d50*/  FSEL R159, R32, -INF , !P6 ;  /* 0xff800000209f7808 */ /* 0x000fe20007000000 */
[----:B------:R-:W-:Y:S01]  /*3d60*/  VIADD R32, R72, 0x58 ;  /* 0x0000005848207836 */ /* 0x000fe20000000000 */
[----:B------:R-:W-:Y:S02]  /*3d70*/  ISETP.GE.AND P6, PT, R36, R133, PT ;  /* 0x000000852400720c */ /* 0x000fe40003fc6270 */
[----:B------:R-:W-:Y:S01]  /*3d80*/  FSEL R171, R28, -INF , !P5 ;  /* 0xff8000001cab7808 */ /* 0x000fe20006800000 */
[----:B------:R-:W-:Y:S01]  /*3d90*/  VIADD R28, R72, 0x60 ;  /* 0x00000060481c7836 */ /* 0x000fe20000000000 */
[----:B------:R-:W-:Y:S01]  /*3da0*/  HMMA.16816.F32 R12, R4, R42, R12 ;  /* 0x0000002a040c723c */ /* 0x000fe2000000180c */
[----:B------:R-:W-:Y:S01]  /*3db0*/  FSEL R174, R30, -INF , !P5 ;  /* 0xff8000001eae7808 */ /* 0x000fe20006800000 */
[----:B------:R-:W-:Y:S01]  /*3dc0*/  VIADD R30, R72, 0x59 ;  /* 0x00000059481e7836 */ /* 0x000fe20000000000 */
[----:B------:R-:W-:-:S02]  /*3dd0*/  FSEL R170, R19, -INF , !P4 ;  /* 0xff80000013aa7808 */ /* 0x000fc40006000000 */
[----:B------:R-:W-:Y:S02]  /*3de0*/  FSEL R165, R17, -INF , !P4 ;  /* 0xff80000011a57808 */ /* 0x000fe40006000000 */
[-C--:B------:R-:W-:Y:S01]  /*3df0*/  ISETP.GE.AND P4, PT, R10, R133.reuse, PT ;  /* 0x000000850a00720c */ /* 0x080fe20003f86270 */
[C---:B------:R-:W-:Y:S01]  /*3e00*/  HMMA.16816.F32 R112, R4.reuse, R8, R112 ;  /* 0x000000080470723c */ /* 0x040fe20000001870 */
[----:B------:R-:W-:Y:S01]  /*3e10*/  VIADD R8, R72, 0x68 ;  /* 0x0000006848087836 */ /* 0x000fe20000000000 */
[----:B------:R-:W-:Y:S01]  /*3e20*/  FSEL R172, R18, -INF , !P6 ;  /* 0xff80000012ac7808 */ /* 0x000fe20007000000 */
[----:B------:R-:W-:Y:S01]  /*3e30*/  VIADD R10, R72, 0x71 ;  /* 0x00000071480a7836 */ /* 0x000fe20000000000 */
[----:B------:R-:W-:Y:S02]  /*3e40*/  FSEL R167, R16, -INF , !P6 ;  /* 0xff80000010a77808 */ /* 0x000fe40007000000 */
[-C--:B------:R-:W-:Y:S01]  /*3e50*/  ISETP.GE.AND P6, PT, R8, R133.reuse, PT ;  /* 0x000000850800720c */ /* 0x080fe20003fc6270 */
[----:B------:R-:W-:Y:S01]  /*3e60*/  VIADD R8, R72, 0x70 ;  /* 0x0000007048087836 */ /* 0x000fe20000000000 */
[----:B--2---:R-:W-:Y:S01]  /*3e70*/  HMMA.16816.F32 R104, R4, R20, R104 ;  /* 0x000000140468723c */ /* 0x004fe20000001868 */
[----:B------:R-:W-:-:S02]  /*3e80*/  ISETP.GE.AND P5, PT, R32, R133, PT ;  /* 0x000000852000720c */ /* 0x000fc40003fa6270 */
[----:B------:R-:W-:Y:S02]  /*3e90*/  FSEL R176, R62, -INF , !P1 ;  /* 0xff8000003eb07808 */ /* 0x000fe40004800000 */
[----:B------:R-:W-:Y:S02]  /*3ea0*/  FSEL R173, R60, -INF , !P1 ;  /* 0xff8000003cad7808 */ /* 0x000fe40004800000 */
[----:B------:R-:W-:Y:S01]  /*3eb0*/  FSEL R150, R111, -INF , !P4 ;  /* 0xff8000006f967808 */ /* 0x000fe20006000000 */
[----:B------:R-:W-:Y:S01]  /*3ec0*/  HMMA.16816.F32 R100, R4, R22, R100 ;  /* 0x000000160464723c */ /* 0x000fe20000001864 */
[----:B------:R-:W-:Y:S02]  /*3ed0*/  FSEL R145, R109, -INF , !P4 ;  /* 0xff8000006d917808 */ /* 0x000fe40006000000 */
[----:B------:R-:W-:Y:S02]  /*3ee0*/  FSEL R182, R67, -INF , !P3 ;  /* 0xff80000043b67808 */ /* 0x000fe40005800000 */
[----:B------:R-:W-:-:S02]  /*3ef0*/  FSEL R45, R65, -INF , !P3 ;  /* 0xff800000412d7808 */ /* 0x000fc40005800000 */
[-C--:B------:R-:W-:Y:S01]  /*3f00*/  ISETP.GE.AND P1, PT, R28, R133.reuse, PT ;  /* 0x000000851c00720c */ /* 0x080fe20003f26270 */
[----:B------:R-:W-:Y:S01]  /*3f10*/  VIADD R28, R72, 0x61 ;  /* 0x00000061481c7836 */ /* 0x000fe20000000000 */
[----:B------:R-:W-:Y:S02]  /*3f20*/  ISETP.NE.AND P4, PT, R26, 0x1, PT ;  /* 0x000000011a00780c */ /* 0x000fe40003f85270 */
[-C--:B------:R-:W-:Y:S02]  /*3f30*/  ISETP.GE.AND P3, PT, R64, R133.reuse, PT ;  /* 0x000000854000720c */ /* 0x080fe40003f66270 */
[----:B------:R-:W-:Y:S02]  /*3f40*/  FSEL R168, R14, -INF , !P5 ;  /* 0xff8000000ea87808 */ /* 0x000fe40006800000 */
[----:B------:R-:W-:Y:S02]  /*3f50*/  FSEL R163, R12, -INF , !P5 ;  /* 0xff8000000ca37808 */ /* 0x000fe40006800000 */
[----:B------:R-:W-:Y:S01]  /*3f60*/  ISETP.GE.AND P5, PT, R8, R133, PT ;  /* 0x000000850800720c */ /* 0x000fe20003fa6270 */
[C---:B------:R-:W-:Y:S01]  /*3f70*/  VIADD R8, R72.reuse, 0x78 ;  /* 0x0000007848087836 */ /* 0x040fe20000000000 */
[----:B------:R-:W-:Y:S01]  /*3f80*/  FSEL R180, R31, -INF , !P3 ;  /* 0xff8000001fb47808 */ /* 0x000fe20005800000 */
[----:B------:R-:W-:Y:S01]  /*3f90*/  VIADD R72, R72, 0x79 ;  /* 0x0000007948487836 */ /* 0x000fe20000000000 */
[----:B------:R-:W-:-:S02]  /*3fa0*/  FSEL R177, R29, -INF , !P3 ;  /* 0xff8000001db17808 */ /* 0x000fc40005800000 */
[----:B------:R-:W-:Y:S02]  /*3fb0*/  FSEL R178, R63, -INF , !P0 ;  /* 0xff8000003fb27808 */ /* 0x000fe40004000000 */
[----:B------:R-:W-:Y:S02]  /*3fc0*/  FSEL R175, R61, -INF , !P0 ;  /* 0xff8000003daf7808 */ /* 0x000fe40004000000 */
[-C--:B------:R-:W-:Y:S02]  /*3fd0*/  ISETP.GE.AND P3, PT, R30, R133.reuse, PT ;  /* 0x000000851e00720c */ /* 0x080fe40003f66270 */
[----:B------:R-:W-:Y:S02]  /*3fe0*/  ISETP.GE.AND P0, PT, R28, R133, PT ;  /* 0x000000851c00720c */ /* 0x000fe40003f06270 */
[----:B------:R-:W-:Y:S02]  /*3ff0*/  FSEL R166, R15, -INF , !P3 ;  /* 0xff8000000fa67808 */ /* 0x000fe40005800000 */
[----:B------:R-:W-:-:S02]  /*4000*/  FSEL R161, R13, -INF , !P3 ;  /* 0xff8000000da17808 */ /* 0x000fc40005800000 */
[----:B------:R-:W-:Y:S02]  /*4010*/  FSEL R156, R114, -INF , !P1 ;  /* 0xff800000729c7808 */ /* 0x000fe40004800000 */
[----:B------:R-:W-:Y:S02]  /*4020*/  FSEL R151, R112, -INF , !P1 ;  /* 0xff80000070977808 */ /* 0x000fe40004800000 */
[----:B------:R-:W-:Y:S02]  /*4030*/  FSEL R154, R115, -INF , !P0 ;  /* 0xff800000739a7808 */ /* 0x000fe40004000000 */
[----:B------:R-:W-:Y:S01]  /*4040*/  FSEL R149, R113, -INF , !P0 ;  /* 0xff80000071957808 */ /* 0x000fe20004000000 */
[----:B------:R-:W-:Y:S01]  /*4050*/  BAR.SYNC.DEFER_BLOCKING 0x0 ;  /* 0x0000000000007b1d */ /* 0x000fe20000010000 */
[-C--:B------:R-:W-:Y:S02]  /*4060*/  ISETP.GE.AND P3, PT, R10, R133.reuse, PT ;  /* 0x000000850a00720c */ /* 0x080fe40003f66270 */
[----:B------:R-:W-:-:S02]  /*4070*/  ISETP.GE.AND P1, PT, R8, R133, PT ;  /* 0x000000850800720c */ /* 0x000fc40003f26270 */
[----:B------:R-:W-:Y:S02]  /*4080*/  ISETP.GE.AND P0, PT, R72, R133, PT ;  /* 0x000000854800720c */ /* 0x000fe40003f06270 */
[----:B------:R-:W-:Y:S02]  /*4090*/  FSEL R152, R110, -INF , !P6 ;  /* 0xff8000006e987808 */ /* 0x000fe40007000000 */
[----:B------:R-:W-:Y:S02]  /*40a0*/  FSEL R147, R108, -INF , !P6 ;  /* 0xff8000006c937808 */ /* 0x000fe40007000000 */
[----:B------:R-:W-:Y:S02]  /*40b0*/  FSEL R148, R106, -INF , !P5 ;  /* 0xff8000006a947808 */ /* 0x000fe40006800000 */
[----:B------:R-:W-:Y:S02]  /*40c0*/  FSEL R143, R104, -INF , !P5 ;  /* 0xff800000688f7808 */ /* 0x000fe40006800000 */
[----:B------:R-:W-:-:S02]  /*40d0*/  FSEL R146, R107, -INF , !P3 ;  /* 0xff8000006b927808 */ /* 0x000fc40005800000 */
[----:B------:R-:W-:Y:S02]  /*40e0*/  FSEL R141, R105, -INF , !P3 ;  /* 0xff800000698d7808 */ /* 0x000fe40005800000 */
[----:B------:R-:W-:Y:S02]  /*40f0*/  FSEL R144, R102, -INF , !P1 ;  /* 0xff80000066907808 */ /* 0x000fe40004800000 */
[----:B------:R-:W-:Y:S02]  /*4100*/  FSEL R137, R100, -INF , !P1 ;  /* 0xff80000064897808 */ /* 0x000fe40004800000 */
[----:B------:R-:W-:Y:S02]  /*4110*/  FSEL R136, R103, -INF , !P0 ;  /* 0xff80000067887808 */ /* 0x000fe40004000000 */
[----:B------:R-:W-:Y:S01]  /*4120*/  FSEL R135, R101, -INF , !P0 ;  /* 0xff80000065877808 */ /* 0x000fe20004000000 */
[----:B------:R-:W-:Y:S06]  /*4130*/  @!P4 BRA `(.L_x_539) ;  /* 0x0000000400bcc947 */ /* 0x000fec0003800000 */
[----:B------:R-:W-:Y:S01]  /*4140*/  ISETP.NE.U32.AND P0, PT, R228, RZ, PT ;  /* 0x000000ffe400720c */ /* 0x000fe20003f05070 */
[----:B------:R-:W-:Y:S03]  /*4150*/  BSSY.RECONVERGENT B0, `(.L_x_540) ;  /* 0x0000048000007945 */ /* 0x000fe60003800200 */
[----:B------:R-:W-:-:S13]  /*4160*/  ISETP.NE.AND.EX P0, PT, R229, RZ, PT, P0 ;  /* 0x000000ffe500720c */ /* 0x000fda0003f05300 */
[----:B------:R-:W-:Y:S05]  /*4170*/  @P0 BRA `(.L_x_541) ;  /* 0x0000000000240947 */ /* 0x000fea0003800000 */
[----:B------:R-:W2:Y:S01]  /*4180*/  LD.E R4, desc[UR4][R2.64+0x38] ;  /* 0x0000380402047980 */ /* 0x000ea2000c101900 */
[----:B------:R-:W-:Y:S02]  /*4190*/  UMOV UR6, URZ ;  /* 0x000000ff00067c82 */ /* 0x000fe40008000000 */
[----:B------:R-:W-:Y:S01]  /*41a0*/  IADD3 R5, P0, PT, RZ, -UR6, RZ ;  /* 0x80000006ff057c10 */ /* 0x000fe2000ff1e0ff */
[----:B--2---:R-:W-:-:S04]  /*41b0*/  IMAD.SHL.U32 R4, R4, 0x80, RZ ;  /* 0x0000008004047824 */ /* 0x004fc800078e00ff */
[----:B------:R-:W-:-:S05]  /*41c0*/  IMAD.X R4, RZ, RZ, ~R4, P0 ;  /* 0x000000ffff047224 */ /* 0x000fca00000e0e04 */
[----:B------:R-:W-:-:S04]  /*41d0*/  SHF.R.S64 R5, R5, 0x1f, R4 ;  /* 0x0000001f05057819 */ /* 0x000fc80000001004 */
[----:B------:R-:W-:-:S04]  /*41e0*/  IADD3 R212, P0, PT, R5, R212, RZ ;  /* 0x000000d405d47210 */ /* 0x000fc80007f1e0ff */
[----:B------:R-:W-:Y:S01]  /*41f0*/  LEA.HI.X.SX32 R211, R4, R211, 0x1, P0 ;  /* 0x000000d304d37211 */ /* 0x000fe200000f0eff */
[----:B------:R-:W-:Y:S05]  /*4200*/  BRA `(.L_x_542) ;  /* 0x0000000000f07947 */ /* 0x000fea0003800000 */
.L_x_541:
[----:B------:R-:W2:Y:S01]  /*4210*/  LD.E R11, desc[UR4][R2.64+0x170] ;  /* 0x00017004020b7980 */ /* 0x000ea2000c101900 */
[----:B------:R-:W-:Y:S02]  /*4220*/  LEA R9, R26, 0xffffff00, 0x7 ;  /* 0xffffff001a097811 */ /* 0x000fe400078e38ff */
[----:B------:R-:W-:Y:S02]  /*4230*/  IABS R6, R222 ;  /* 0x000000de00067213 */ /* 0x000fe40000000000 */
[-C--:B--2---:R-:W-:Y:S02]  /*4240*/  IABS R7, R11.reuse ;  /* 0x0000000b00077213 */ /* 0x084fe40000000000 */
[----:B------:R-:W-:Y:S02]  /*4250*/  IABS R5, R11 ;  /* 0x0000000b00057213 */ /* 0x000fe40000000000 */
[----:B------:R-:W1:Y:S03]  /*4260*/  I2F.RP R8, R7 ;  /* 0x0000000700087306 */ /* 0x000e660000209400 */
[----:B------:R-:W-:-:S05]  /*4270*/  IMAD.MOV R5, RZ, RZ, -R5 ;  /* 0x000000ffff057224 */ /* 0x000fca00078e0a05 */
[----:B-1----:R-:W1:Y:S02]  /*4280*/  MUFU.RCP R14, R8 ;  /* 0x00000008000e7308 */ /* 0x002e640000001000 */
[----:B-1----:R-:W-:-:S06]  /*4290*/  VIADD R14, R14, 0xffffffe ;  /* 0x0ffffffe0e0e7836 */ /* 0x002fcc0000000000 */
[----:B------:R-:W1:Y:S02]  /*42a0*/  F2I.FTZ.U32.TRUNC.NTZ R15, R14 ;  /* 0x0000000e000f7305 */ /* 0x000e64000021f000 */
[----:B-1----:R-:W-:Y:S01]  /*42b0*/  IMAD.MOV R4, RZ, RZ, -R15 ;  /* 0x000000ffff047224 */ /* 0x002fe200078e0a0f */
[----:B------:R-:W-:-:S03]  /*42c0*/  MOV R14, RZ ;  /* 0x000000ff000e7202 */ /* 0x000fc60000000f00 */
[----:B------:R-:W-:Y:S01]  /*42d0*/  IMAD R13, R4, R7, RZ ;  /* 0x00000007040d7224 */ /* 0x000fe200078e02ff */
[----:B------:R-:W-:Y:S02]  /*42e0*/  IABS R4, R9 ;  /* 0x0000000900047213 */ /* 0x000fe40000000000 */
[----:B------:R-:W-:Y:S01]  /*42f0*/  LOP3.LUT R9, R9, R11, RZ, 0x3c, !PT ;  /* 0x0000000b09097212 */ /* 0x000fe200078e3cff */
[----:B------:R-:W-:-:S03]  /*4300*/  IMAD.HI.U32 R13, R15, R13, R14 ;  /* 0x0000000d0f0d7227 */ /* 0x000fc600078e000e */
[----:B------:R-:W-:-:S03]  /*4310*/  ISETP.GE.AND P0, PT, R9, RZ, PT ;  /* 0x000000ff0900720c */ /* 0x000fc60003f06270 */
[----:B------:R-:W-:-:S04]  /*4320*/  IMAD.HI.U32 R8, R13, R4, RZ ;  /* 0x000000040d087227 */ /* 0x000fc800078e00ff */
[----:B------:R-:W-:Y:S02]  /*4330*/  IMAD.HI.U32 R10, R13, R6, RZ ;  /* 0x000000060d0a7227 */ /* 0x000fe400078e00ff */
[----:B------:R-:W2:Y:S02]  /*4340*/  LD.E.64 R12, desc[UR4][R130.64+0x20] ;  /* 0x00002004820c7980 */ /* 0x000ea4000c101b00 */
[-C--:B------:R-:W-:Y:S02]  /*4350*/  IMAD R4, R8, R5.reuse, R4 ;  /* 0x0000000508047224 */ /* 0x080fe400078e0204 */
[----:B------:R-:W-:Y:S01]  /*4360*/  IMAD R6, R10, R5, R6 ;  /* 0x000000050a067224 */ /* 0x000fe200078e0206 */
[----:B------:R-:W-:Y:S02]  /*4370*/  LOP3.LUT R5, RZ, R11, RZ, 0x33, !PT ;  /* 0x0000000bff057212 */ /* 0x000fe400078e33ff */
[C---:B------:R-:W-:Y:S02]  /*4380*/  ISETP.GT.U32.AND P1, PT, R7.reuse, R4, PT ;  /* 0x000000040700720c */ /* 0x040fe40003f24070 */
[----:B------:R-:W-:-:S11]  /*4390*/  ISETP.GT.U32.AND P3, PT, R7, R6, PT ;  /* 0x000000060700720c */ /* 0x000fd60003f64070 */
[----:B------:R-:W-:Y:S02]  /*43a0*/  @!P1 IMAD.IADD R4, R4, 0x1, -R7 ;  /* 0x0000000104049824 */ /* 0x000fe400078e0a07 */
[-C--:B------:R-:W-:Y:S01]  /*43b0*/  @!P3 IADD3 R6, PT, PT, R6, -R7.reuse, RZ ;  /* 0x800000070606b210 */ /* 0x080fe20007ffe0ff */
[----:B------:R-:W-:Y:S02]  /*43c0*/  @!P3 VIADD R10, R10, 0x1 ;  /* 0x000000010a0ab836 */ /* 0x000fe40000000000 */
[-C--:B------:R-:W-:Y:S01]  /*43d0*/  ISETP.GE.U32.AND P5, PT, R4, R7.reuse, PT ;  /* 0x000000070400720c */ /* 0x080fe20003fa6070 */
[----:B------:R-:W-:Y:S01]  /*43e0*/  @!P1 VIADD R8, R8, 0x1 ;  /* 0x0000000108089836 */ /* 0x000fe20000000000 */
[----:B------:R-:W-:Y:S02]  /*43f0*/  ISETP.GE.U32.AND P6, PT, R6, R7, PT ;  /* 0x000000070600720c */ /* 0x000fe40003fc6070 */
[----:B------:R-:W-:Y:S02]  /*4400*/  LOP3.LUT R4, R222, R11, RZ, 0x3c, !PT ;  /* 0x0000000bde047212 */ /* 0x000fe400078e3cff */
[----:B------:R-:W-:-:S02]  /*4410*/  ISETP.NE.AND P1, PT, R11, RZ, PT ;  /* 0x000000ff0b00720c */ /* 0x000fc40003f25270 */
[----:B------:R-:W-:-:S05]  /*4420*/  ISETP.GE.AND P3, PT, R4, RZ, PT ;  /* 0x000000ff0400720c */ /* 0x000fca0003f66270 */
[----:B------:R-:W-:Y:S02]  /*4430*/  @P5 IADD3 R8, PT, PT, R8, 0x1, RZ ;  /* 0x0000000108085810 */ /* 0x000fe40007ffe0ff */
[----:B------:R-:W-:-:S03]  /*4440*/  @P6 VIADD R10, R10, 0x1 ;  /* 0x000000010a0a6836 */ /* 0x000fc60000000000 */
[----:B------:R-:W-:-:S03]  /*4450*/  @!P0 IMAD.MOV R8, RZ, RZ, -R8 ;  /* 0x000000ffff088224 */ /* 0x000fc600078e0a08 */
[----:B------:R-:W-:Y:S02]  /*4460*/  @!P3 IADD3 R10, PT, PT, -R10, RZ, RZ ;  /* 0x000000ff0a0ab210 */ /* 0x000fe40007ffe1ff */
[C---:B------:R-:W-:Y:S02]  /*4470*/  SEL R6, R5.reuse, R8, !P1 ;  /* 0x0000000805067207 */ /* 0x040fe40004800000 */
[----:B------:R-:W-:Y:S01]  /*4480*/  SEL R5, R5, R10, !P1 ;  /* 0x0000000a05057207 */ /* 0x000fe20004800000 */
[----:B------:R-:W3:Y:S02]  /*4490*/  LD.E.64 R8, desc[UR4][R130.64+0x38] ;  /* 0x0000380482087980 */ /* 0x000ee4000c101b00 */
[----:B------:R-:W-:-:S04]  /*44a0*/  IMAD.WIDE R16, R6, 0x4, R224 ;  /* 0x0000000406107825 */ /* 0x000fc800078e02e0 */
[C---:B------:R-:W-:Y:S01]  /*44b0*/  IMAD.WIDE R14, R5.reuse, 0x4, R224 ;  /* 0x00000004050e7825 */ /* 0x040fe200078e02e0 */
[----:B------:R-:W4:Y:S04]  /*44c0*/  LD.E R7, desc[UR4][R16.64] ;  /* 0x0000000410077980 */ /* 0x000f28000c101900 */
[----:B------:R-:W4:Y:S01]  /*44d0*/  LD.E R4, desc[UR4][R14.64] ;  /* 0x000000040e047980 */ /* 0x000f22000c101900 */
[----:B------:R-:W-:-:S04]  /*44e0*/  IMAD.IADD R6, R5, 0x1, -R6 ;  /* 0x0000000105067824 */ /* 0x000fc800078e0a06 */
[----:B------:R-:W-:-:S05]  /*44f0*/  IMAD R11, R11, R6, -0x80 ;  /* 0xffffff800b0b7424 */ /* 0x000fca00078e0206 */
[----:B------:R-:W-:Y:S01]  /*4500*/  SHF.R.S32.HI R6, RZ, 0x1f, R11 ;  /* 0x0000001fff067819 */ /* 0x000fe2000001140b */
[-C--:B---3--:R-:W-:Y:S02]  /*4510*/  IMAD R5, R9, R11.reuse, RZ ;  /* 0x0000000b09057224 */ /* 0x088fe400078e02ff */
[----:B------:R-:W-:-:S04]  /*4520*/  IMAD.WIDE.U32 R10, R8, R11, RZ ;  /* 0x0000000b080a7225 */ /* 0x000fc800078e00ff */
[----:B------:R-:W-:Y:S01]  /*4530*/  IMAD R5, R8, R6, R5 ;  /* 0x0000000608057224 */ /* 0x000fe200078e0205 */
[----:B----4-:R-:W-:-:S03]  /*4540*/  IADD3 R7, PT, PT, R7, -R4, RZ ;  /* 0x8000000407077210 */ /* 0x010fc60007ffe0ff */
[----:B------:R-:W-:Y:S01]  /*4550*/  IMAD.IADD R11, R11, 0x1, R5 ;  /* 0x000000010b0b7824 */ /* 0x000fe200078e0205 */
[----:B------:R-:W-:Y:S01]  /*4560*/  SHF.R.S32.HI R4, RZ, 0x1f, R7 ;  /* 0x0000001fff047819 */ /* 0x000fe20000011407 */
[----:B--2---:R-:W-:Y:S02]  /*4570*/  IMAD R5, R13, R7, RZ ;  /* 0x000000070d057224 */ /* 0x004fe400078e02ff */
[----:B------:R-:W-:-:S04]  /*4580*/  IMAD.WIDE.U32 R6, R7, R12, R10 ;  /* 0x0000000c07067225 */ /* 0x000fc800078e000a */
[----:B------:R-:W-:Y:S01]  /*4590*/  IMAD R4, R12, R4, R5 ;  /* 0x000000040c047224 */ /* 0x000fe200078e0205 */
[----:B------:R-:W-:-:S04]  /*45a0*/  LEA R212, P0, R6, R212, 0x1 ;  /* 0x000000d406d47211 */ /* 0x000fc800078008ff */
[----:B------:R-:W-:-:S04]  /*45b0*/  IADD3 R4, PT, PT, R7, R4, RZ ;  /* 0x0000000407047210 */ /* 0x000fc80007ffe0ff */
[----:B------:R-:W-:Y:S02]  /*45c0*/  LEA.HI.X R211, R6, R211, R4, 0x1, P0 ;  /* 0x000000d306d37211 */ /* 0x000fe400000f0c04 */
.L_x_542:
[----:B------:R-:W-:Y:S05]  /*45d0*/  BSYNC.RECONVERGENT B0 ;  /* 0x0000000000007941 */ /* 0x000fea0003800200 */
.L_x_540:
[C---:B------:R-:W-:Y:S01]  /*45e0*/  IMAD.SHL.U32 R5, R206.reuse, 0x20, RZ ;  /* 0x00000020ce057824 */ /* 0x040fe200078e00ff */
[----:B------:R-:W-:Y:S01]  /*45f0*/  SHF.L.U64.HI R4, R206, 0x5, R207 ;  /* 0x00000005ce047819 */ /* 0x000fe200000102cf */
[----:B------:R-:W-:-:S03]  /*4600*/  IMAD.MOV.U32 R210, RZ, RZ, R212 ;  /* 0x000000ffffd27224 */ /* 0x000fc600078e00d4 */
[----:B------:R-:W-:Y:S02]  /*4610*/  IADD3 R16, P0, PT, R5, R212, RZ ;  /* 0x000000d405107210 */ /* 0x000fe40007f1e0ff */
[----:B------:R-:W-:Y:S01]  /*4620*/  @!PT LDS RZ, [RZ] ;  /* 0x00000000fffff984 */ /* 0x000fe20000000800 */
[----:B------:R-:W-:Y:S01]  /*4630*/  @!PT LDS RZ, [RZ] ;  /* 0x00000000fffff984 */ /* 0x000fe20000000800 */
[----:B------:R-:W-:Y:S01]  /*4640*/  @!PT LDS RZ, [RZ] ;  /* 0x00000000fffff984 */ /* 0x000fe20000000800 */
[----:B------:R1:W-:Y:S02]  /*4650*/  LDGSTS.E.BYPASS.LTC128B.128 [R227+0x4000], desc[UR4][R210.64] ;  /* 0x04000000d2e37fae */ /* 0x0003e4000b981a04 */
[-C--:B------:R-:W-:Y:S01]  /*4660*/  IADD3 R14, P1, PT, R16, R5.reuse, RZ ;  /* 0x00000005100e7210 */ /* 0x080fe20007f3e0ff */
[----:B------:R-:W-:Y:S01]  /*4670*/  IMAD.X R17, R4, 0x1, R211, P0 ;  /* 0x0000000104117824 */ /* 0x000fe200000e06d3 */
[----:B------:R1:W-:Y:S02]  /*4680*/  LDGSTS.E.BYPASS.LTC128B.128 [R227+0x8000], desc[UR4][R210.64+0x80] ;  /* 0x08000080d2e37fae */ /* 0x0003e4000b981a04 */
[-C--:B------:R-:W-:Y:S01]  /*4690*/  IADD3 R12, P0, PT, R14, R5.reuse, RZ ;  /* 0x000000050e0c7210 */ /* 0x080fe20007f1e0ff */
[----:B------:R-:W-:Y:S01]  /*46a0*/  IMAD.X R15, R17, 0x1, R4, P1 ;  /* 0x00000001110f7824 */ /* 0x000fe200008e0604 */
[----:B------:R1:W-:Y:S02]  /*46b0*/  LDGSTS.E.BYPASS.LTC128B.128 [R227+0x4800], desc[UR4][R16.64] ;  /* 0x0480000010e37fae */ /* 0x0003e4000b981a04 */
[----:B------:R-:W-:-:S02]  /*46c0*/  IADD3 R10, P1, PT, R12, R5, RZ ;  /* 0x000000050c0a7210 */ /* 0x000fc40007f3e0ff */
[----:B------:R-:W-:Y:S01]  /*46d0*/  IADD3.X R13, PT, PT, R15, R4, RZ, P0, !PT ;  /* 0x000000040f0d7210 */ /* 0x000fe200007fe4ff */
[----:B------:R1:W-:Y:S01]  /*46e0*/  LDGSTS.E.BYPASS.LTC128B.128 [R227+0x8800], desc[UR4][R16.64+0x80] ;  /* 0x0880008010e37fae */ /* 0x0003e2000b981a04 */
[----:B------:R-:W-:-:S03]  /*46f0*/  IADD3 R8, P0, PT, R10, R5, RZ ;  /* 0x000000050a087210 */ /* 0x000fc60007f1e0ff */
[--C-:B------:R-:W-:Y:S01]  /*4700*/  IMAD.X R11, R13, 0x1, R4.reuse, P1 ;  /* 0x000000010d0b7824 */ /* 0x100fe200008e0604 */
[-C--:B------:R-:W-:Y:S01]  /*4710*/  IADD3 R6, P1, PT, R8, R5.reuse, RZ ;  /* 0x0000000508067210 */ /* 0x080fe20007f3e0ff */
[----:B------:R1:W-:Y:S02]  /*4720*/  LDGSTS.E.BYPASS.LTC128B.128 [R227+0x5000], desc[UR4][R14.64] ;  /* 0x050000000ee37fae */ /* 0x0003e4000b981a04 */
[--C-:B------:R-:W-:Y:S01]  /*4730*/  IMAD.X R9, R11, 0x1, R4.reuse, P0 ;  /* 0x000000010b097824 */ /* 0x100fe200000e0604 */
[----:B------:R-:W-:Y:S01]  /*4740*/  IADD3 R18, P0, PT, R6, R5, RZ ;  /* 0x0000000506127210 */ /* 0x000fe20007f1e0ff */
[----:B------:R1:W-:Y:S03]  /*4750*/  LDGSTS.E.BYPASS.LTC128B.128 [R227+0x9000], desc[UR4][R14.64+0x80] ;  /* 0x090000800ee37fae */ /* 0x0003e6000b981a04 */
[----:B------:R-:W-:Y:S01]  /*4760*/  IADD3.X R7, PT, PT, R9, R4, RZ, P1, !PT ;  /* 0x0000000409077210 */ /* 0x000fe20000ffe4ff */
[----:B------:R1:W-:Y:S04]  /*4770*/  LDGSTS.E.BYPASS.LTC128B.128 [R227+0x5800], desc[UR4][R12.64] ;  /* 0x058000000ce37fae */ /* 0x0003e8000b981a04 */
[----:B------:R1:W-:Y:S01]  /*4780*/  LDGSTS.E.BYPASS.LTC128B.128 [R227+0x9800], desc[UR4][R12.64+0x80] ;  /* 0x098000800ce37fae */ /* 0x0003e2000b981a04 */
[----:B------:R-:W-:-:S03]  /*4790*/  IMAD.X R19, R7, 0x1, R4, P0 ;  /* 0x0000000107137824 */ /* 0x000fc600000e0604 */
[----:B------:R1:W-:Y:S04]  /*47a0*/  LDGSTS.E.BYPASS.LTC128B.128 [R227+0x6000], desc[UR4][R10.64] ;  /* 0x060000000ae37fae */ /* 0x0003e8000b981a04 */
[----:B------:R1:W-:Y:S04]  /*47b0*/  LDGSTS.E.BYPASS.LTC128B.128 [R227+0xa000], desc[UR4][R10.64+0x80] ;  /* 0x0a0000800ae37fae */ /* 0x0003e8000b981a04 */
[----:B------:R1:W-:Y:S04]  /*47c0*/  LDGSTS.E.BYPASS.LTC128B.128 [R227+0x6800], desc[UR4][R8.64] ;  /* 0x0680000008e37fae */ /* 0x0003e8000b981a04 */
[----:B------:R1:W-:Y:S04]  /*47d0*/  LDGSTS.E.BYPASS.LTC128B.128 [R227+0xa800], desc[UR4][R8.64+0x80] ;  /* 0x0a80008008e37fae */ /* 0x0003e8000b981a04 */
[----:B------:R1:W-:Y:S04]  /*47e0*/  LDGSTS.E.BYPASS.LTC128B.128 [R227+0x7000], desc[UR4][R6.64] ;  /* 0x0700000006e37fae */ /* 0x0003e8000b981a04 */
[----:B------:R1:W-:Y:S04]  /*47f0*/  LDGSTS.E.BYPASS.LTC128B.128 [R227+0xb000], desc[UR4][R6.64+0x80] ;  /* 0x0b00008006e37fae */ /* 0x0003e8000b981a04 */
[----:B------:R1:W-:Y:S04]  /*4800*/  LDGSTS.E.BYPASS.LTC128B.128 [R227+0x7800], desc[UR4][R18.64] ;  /* 0x0780000012e37fae */ /* 0x0003e8000b981a04 */
[----:B------:R1:W-:Y:S04]  /*4810*/  LDGSTS.E.BYPASS.LTC128B.128 [R227+0xb800], desc[UR4][R18.64+0x80] ;  /* 0x0b80008012e37fae */ /* 0x0003e8000b981a04 */
[----:B------:R-:W0:Y:S02]  /*4820*/  LDGDEPBAR ;  /* 0x00000000000079af */ /* 0x000e240000000000 */
.L_x_539:
[----:B------:R-:W-:Y:S05]  /*4830*/  BSYNC.RECONVERGENT B1 ;  /* 0x0000000000017941 */ /* 0x000fea0003800200 */
.L_x_538:
[----:B------:R-:W2:Y:S01]  /*4840*/  LD.E R140, desc[UR4][R2.64+0xdc] ;  /* 0x0000dc04028c7980 */ /* 0x000ea2000c101900 */
[----:B-1----:R-:W-:Y:S02]  /*4850*/  FMNMX3.FTZ R7, R68, R70, R58, !PT ;  /* 0x0000004644077276 */ /* 0x002fe4000781003a */
[----:B------:R-:W-:Y:S02]  /*4860*/  FMNMX3.FTZ R6, R71, R77, R69, !PT ;  /* 0x0000004d47067276 */ /* 0x000fe40007810045 */
[----:B------:R-:W-:Y:S02]  /*4870*/  FMNMX3.FTZ R7, R7, R74, R54, !PT ;  /* 0x0000004a07077276 */ /* 0x000fe40007810036 */
[----:B------:R-:W-:Y:S02]  /*4880*/  FMNMX3.FTZ R6, R6, R57, R121, !PT ;  /* 0x0000003906067276 */ /* 0x000fe40007810079 */
[----:B------:R-:W-:Y:S02]  /*4890*/  FMNMX3.FTZ R7, R7, R56, R52, !PT ;  /* 0x0000003807077276 */ /* 0x000fe40007810034 */
[----:B------:R-:W-:-:S02]  /*48a0*/  FMNMX3.FTZ R6, R6, R59, R55, !PT ;  /* 0x0000003b06067276 */ /* 0x000fc40007810037 */
[----:B------:R-:W-:Y:S02]  /*48b0*/  FMNMX3.FTZ R7, R7, R50, R46, !PT ;  /* 0x0000003207077276 */ /* 0x000fe4000781002e */
        /* <DEDUP_REMOVED lines=23> */
[----:B------:R-:W-:Y:S02]  /*4a30*/  FMNMX.FTZ R7, R136, R7, !PT ;  /* 0x0000000788077209 */ /* 0x000fe40007810000 */
[----:B------:R-:W-:Y:S02]  /*4a40*/  FMNMX.FTZ R6, R135, R6, !PT ;  /* 0x0000000687067209 */ /* 0x000fe40007810000 */
[--C-:B------:R-:W-:Y:S01]  /*4a50*/  LOP3.LUT R9, R128, 0x1c0, R129.reuse, 0xf8, !PT ;  /* 0x000001c080097812 */ /* 0x100fe200078ef881 */
[----:B------:R-:W1:Y:S03]  /*4a60*/  SHFL.BFLY PT, R4, R7, 0x2, 0x1f ;  /* 0x0c401f0007047f89 */ /* 0x000e6600000e0000 */
[----:B------:R-:W-:Y:S01]  /*4a70*/  LOP3.LUT R142, R9, R196, RZ, 0x3c, !PT ;  /* 0x000000c4098e7212 */ /* 0x000fe200078e3cff */
[----:B------:R-:W3:Y:S03]  /*4a80*/  SHFL.BFLY PT, R5, R6, 0x2, 0x1f ;  /* 0x0c401f0006057f89 */ /* 0x000ee600000e0000 */
[----:B------:R-:W-:-:S04]  /*4a90*/  LOP3.LUT R142, R142, 0x200, R129, 0xf8, !PT ;  /* 0x000002008e8e7812 */ /* 0x000fc800078ef881 */
[----:B------:R-:W-:-:S04]  /*4aa0*/  LEA R142, R142, R201, 0x1 ;  /* 0x000000c98e8e7211 */ /* 0x000fc800078e08ff */
[-C--:B------:R-:W-:Y:S01]  /*4ab0*/  IADD3 R47, PT, PT, R27, R142.reuse, RZ ;  /* 0x0000008e1b2f7210 */ /* 0x080fe20007ffe0ff */
[----:B------:R-:W-:Y:S01]  /*4ac0*/  LDSM.16.MT88.4 R96, [R142+0x10000] ;  /* 0x010000008e60783b */ /* 0x000fe20000004200 */
[C---:B------:R-:W-:Y:S02]  /*4ad0*/  IADD3 R64, PT, PT, R0.reuse, R142, RZ ;  /* 0x0000008e00407210 */ /* 0x040fe40007ffe0ff */
[----:B------:R-:W-:Y:S01]  /*4ae0*/  IADD3 R0, PT, PT, R0, R47, RZ ;  /* 0x0000002f00007210 */ /* 0x000fe20007ffe0ff */
[----:B------:R-:W-:Y:S01]  /*4af0*/  LDSM.16.MT88.4 R124, [R142+0xc000] ;  /* 0x00c000008e7c783b */ /* 0x000fe20000004200 */
[----:B-1----:R-:W-:-:S03]  /*4b00*/  FMNMX.FTZ R4, R7, R4, !PT ;  /* 0x0000000407047209 */ /* 0x002fc60007810000 */
[----:B------:R-:W-:Y:S01]  /*4b10*/  LDSM.16.MT88.4 R80, [R47+0xc000] ;  /* 0x00c000002f50783b */ /* 0x000fe20000004200 */
[----:B---3--:R-:W-:-:S03]  /*4b20*/  FMNMX.FTZ R5, R6, R5, !PT ;  /* 0x0000000506057209 */ /* 0x008fc60007810000 */
[----:B------:R-:W1:Y:S04]  /*4b30*/  SHFL.BFLY PT, R133, R4, 0x1, 0x1f ;  /* 0x0c201f0004857f89 */ /* 0x000e6800000e0000 */
[----:B------:R-:W3:Y:S04]  /*4b40*/  SHFL.BFLY PT, R134, R5, 0x1, 0x1f ;  /* 0x0c201f0005867f89 */ /* 0x000ee800000e0000 */
[----:B------:R-:W-:Y:S04]  /*4b50*/  LDSM.16.MT88.4 R88, [R0+0xc000] ;  /* 0x00c000000058783b */ /* 0x000fe80000004200 */
[----:B------:R-:W-:Y:S04]  /*4b60*/  LDSM.16.MT88.4 R104, [R64+0x10000] ;  /* 0x010000004068783b */ /* 0x000fe80000004200 */
[----:B------:R-:W-:Y:S04]  /*4b70*/  LDSM.16.MT88.4 R112, [R47+0x10000] ;  /* 0x010000002f70783b */ /* 0x000fe80000004200 */
[----:B------:R-:W-:Y:S01]  /*4b80*/  LDSM.16.MT88.4 R8, [R142+0x10800] ;  /* 0x010800008e08783b */ /* 0x000fe20000004200 */
[----:B-1----:R-:W-:-:S03]  /*4b90*/  FMNMX.FTZ R133, R4, R133, !PT ;  /* 0x0000008504857209 */ /* 0x002fc60007810000 */
[----:B------:R-:W-:Y:S01]  /*4ba0*/  LDSM.16.MT88.4 R12, [R47+0x10800] ;  /* 0x010800002f0c783b */ /* 0x000fe20000004200 */
[----:B---3--:R-:W-:-:S03]  /*4bb0*/  FMNMX.FTZ R134, R5, R134, !PT ;  /* 0x0000008605867209 */ /* 0x008fc60007810000 */
[----:B------:R-:W-:Y:S01]  /*4bc0*/  LDSM.16.MT88.4 R36, [R142+0xc800] ;  /* 0x00c800008e24783b */ /* 0x000fe20000004200 */
[----:B------:R-:W-:-:S03]  /*4bd0*/  FSETP.NEU.FTZ.AND P0, PT, R133, -INF , PT ;  /* 0xff8000008500780b */ /* 0x000fc60003f1d000 */
[----:B------:R-:W-:Y:S04]  /*4be0*/  LDSM.16.MT88.4 R4, [R0+0x10000] ;  /* 0x010000000004783b */ /* 0x000fe80000004200 */
[----:B------:R-:W-:Y:S04]  /*4bf0*/  LDSM.16.MT88.4 R16, [R64+0x10800] ;  /* 0x010800004010783b */ /* 0x000fe80000004200 */
[----:B------:R-:W-:Y:S04]  /*4c00*/  LDSM.16.MT88.4 R32, [R64+0xc800] ;  /* 0x00c800004020783b */ /* 0x000fe80000004200 */
[----:B------:R-:W-:Y:S04]  /*4c10*/  LDSM.16.MT88.4 R28, [R47+0xc800] ;  /* 0x00c800002f1c783b */ /* 0x000fe80000004200 */
[----:B------:R-:W-:Y:S04]  /*4c20*/  LDSM.16.MT88.4 R20, [R0+0xc800] ;  /* 0x00c800000014783b */ /* 0x000fe80000004200 */
[----:B------:R-:W-:Y:S01]  /*4c30*/  LDSM.16.MT88.4 R40, [R0+0x11000] ;  /* 0x011000000028783b */ /* 0x000fe20000004200 */
[C---:B--2---:R-:W-:Y:S01]  /*4c40*/  FMUL.FTZ R139, R140.reuse, R133 ;  /* 0x000000858c8b7220 */ /* 0x044fe20000410000 */
[----:B------:R-:W-:-:S04]  /*4c50*/  FMUL.FTZ R138, R140, R134 ;  /* 0x000000868c8a7220 */ /* 0x000fc80000410000 */
[----:B------:R-:W-:Y:S02]  /*4c60*/  FSEL R139, R139, RZ, P0 ;  /* 0x000000ff8b8b7208 */ /* 0x000fe40000000000 */
[----:B------:R-:W-:-:S03]  /*4c70*/  FSETP.NEU.FTZ.AND P0, PT, R134, -INF , PT ;  /* 0xff8000008600780b */ /* 0x000fc60003f1d000 */
[-CC-:B------:R-:W-:Y:S01]  /*4c80*/  FFMA.FTZ R60, R74, R140.reuse, -R139.reuse ;  /* 0x0000008c4a3c7223 */ /* 0x180fe2000001088b */
[----:B------:R-:W-:Y:S01]  /*4c90*/  FSEL R138, R138, RZ, P0 ;  /* 0x000000ff8a8a7208 */ /* 0x000fe20000000000 */
[----:B------:R-:W1:Y:S01]  /*4ca0*/  LDSM.16.MT88.4 R72, [R64+0xc000] ;  /* 0x00c000004048783b */ /* 0x000e620000004200 */
[-CC-:B------:R-:W-:Y:S01]  /*4cb0*/  FFMA.FTZ R66, R68, R140.reuse, -R139.reuse ;  /* 0x0000008c44427223 */ /* 0x180fe2000001088b */
[-CC-:B------:R-:W-:Y:S01]  /*4cc0*/  FFMA.FTZ R65, R70, R140.reuse, -R139.reuse ;  /* 0x0000008c46417223 */ /* 0x180fe2000001088b */
[-CC-:B------:R-:W-:Y:S01]  /*4cd0*/  FFMA.FTZ R61, R58, R140.reuse, -R139.reuse ;  /* 0x0000008c3a3d7223 */ /* 0x180fe2000001088b */
[-CC-:B------:R-:W-:Y:S01]  /*4ce0*/  FFMA.FTZ R132, R71, R140.reuse, -R138.reuse ;  /* 0x0000008c47847223 */ /* 0x180fe2000001088a */
[-CC-:B------:R-:W-:Y:S01]  /*4cf0*/  FFMA.FTZ R67, R77, R140.reuse, -R138.reuse ;  /* 0x0000008c4d437223 */ /* 0x180fe2000001088a */
[-CC-:B------:R-:W-:Y:S01]  /*4d00*/  FFMA.FTZ R63, R69, R140.reuse, -R138.reuse ;  /* 0x0000008c453f7223 */ /* 0x180fe2000001088a */
[-CC-:B------:R-:W-:Y:S01]  /*4d10*/  FFMA.FTZ R62, R57, R140.reuse, -R138.reuse ;  /* 0x0000008c393e7223 */ /* 0x180fe2000001088a */
[----:B------:R-:W-:Y:S01]  /*4d20*/  MUFU.EX2 R66, R66 ;  /* 0x0000004200427308 */ /* 0x000fe20000000800 */
[-CC-:B------:R-:W-:Y:S01]  /*4d30*/  FFMA.FTZ R57, R54, R140.reuse, -R139.reuse ;  /* 0x0000008c36397223 */ /* 0x180fe2000001088b */
[-CC-:B------:R-:W-:Y:S01]  /*4d40*/  FFMA.FTZ R53, R52, R140.reuse, -R139.reuse ;  /* 0x0000008c34357223 */ /* 0x180fe2000001088b */
[-CC-:B------:R-:W-:Y:S01]  /*4d50*/  FFMA.FTZ R56, R56, R140.reuse, -R139.reuse ;  /* 0x0000008c38387223 */ /* 0x180fe2000001088b */
[----:B------:R-:W2:Y:S01]  /*4d60*/  MUFU.EX2 R65, R65 ;  /* 0x0000004100417308 */ /* 0x000ea20000000800 */
[-CC-:B------:R-:W-:Y:S01]  /*4d70*/  FFMA.FTZ R58, R59, R140.reuse, -R138.reuse ;  /* 0x0000008c3b3a7223 */ /* 0x180fe2000001088a */
[-CC-:B------:R-:W-:Y:S01]  /*4d80*/  FFMA.FTZ R55, R55, R140.reuse, -R138.reuse ;  /* 0x0000008c37377223 */ /* 0x180fe2000001088a */
[-CC-:B------:R-:W-:Y:S01]  /*4d90*/  FFMA.FTZ R54, R49, R140.reuse, -R138.reuse ;  /* 0x0000008c31367223 */ /* 0x180fe2000001088a */
[----:B------:R-:W-:Y:S01]  /*4da0*/  MUFU.EX2 R61, R61 ;  /* 0x0000003d003d7308 */ /* 0x000fe20000000800 */
[-CC-:B------:R-:W-:Y:S01]  /*4db0*/  FFMA.FTZ R52, R50, R140.reuse, -R139.reuse ;  /* 0x0000008c32347223 */ /* 0x180fe2000001088b */
[-CC-:B------:R-:W-:Y:S01]  /*4dc0*/  FFMA.FTZ R121, R121, R140.reuse, -R138.reuse ;  /* 0x0000008c79797223 */ /* 0x180fe2000001088a */
[-CC-:B------:R-:W-:Y:S01]  /*4dd0*/  FFMA.FTZ R49, R46, R140.reuse, -R139.reuse ;  /* 0x0000008c2e317223 */ /* 0x180fe2000001088b */
[----:B------:R-:W3:Y:S01]  /*4de0*/  MUFU.EX2 R60, R60 ;  /* 0x0000003c003c7308 */ /* 0x000ee20000000800 */
[-CC-:B------:R-:W-:Y:S01]  /*4df0*/  FFMA.FTZ R51, R51, R140.reuse, -R138.reuse ;  /* 0x0000008c33337223 */ /* 0x180fe2000001088a */
[-CC-:B------:R-:W-:Y:S01]  /*4e00*/  FFMA.FTZ R50, R153, R140.reuse, -R138.reuse ;  /* 0x0000008c99327223 */ /* 0x180fe2000001088a */
[-CC-:B------:R-:W-:Y:S01]  /*4e10*/  FFMA.FTZ R46, R179, R140.reuse, -R138.reuse ;  /* 0x0000008cb32e7223 */ /* 0x180fe2000001088a */
[----:B------:R-:W-:Y:S01]  /*4e20*/  MUFU.EX2 R132, R132 ;  /* 0x0000008400847308 */ /* 0x000fe20000000800 */
[--C-:B------:R-:W-:Y:S01]  /*4e30*/  FFMA.FTZ R45, R45, R140, -R138.reuse ;  /* 0x0000008c2d2d7223 */ /* 0x100fe2000001088a */
[----:B--2---:R-:W-:Y:S01]  /*4e40*/  F2FP.F16.F32.PACK_AB R117, R65, R66 ;  /* 0x000000424175723e */ /* 0x004fe200000000ff */
[-CC-:B------:R-:W-:Y:S01]  /*4e50*/  FFMA.FTZ R27, R182, R140.reuse, -R139.reuse ;  /* 0x0000008cb61b7223 */ /* 0x180fe2000001088b */
[----:B------:R-:W2:Y:S01]  /*4e60*/  MUFU.EX2 R67, R67 ;  /* 0x0000004300437308 */ /* 0x000ea20000000800 */
[-CC-:B------:R-:W-:Y:S01]  /*4e70*/  FFMA.FTZ R179, R155, R140.reuse, -R138.reuse ;  /* 0x0000008c9bb37223 */ /* 0x180fe2000001088a */
[-CC-:B------:R-:W-:Y:S01]  /*4e80*/  FFMA.FTZ R153, R158, R140.reuse, -R139.reuse ;  /* 0x0000008c9e997223 */ /* 0x180fe2000001088b */
[-CC-:B------:R-:W-:Y:S01]  /*4e90*/  FFMA.FTZ R158, R162, R140.reuse, -R139.reuse ;  /* 0x0000008ca29e7223 */ /* 0x180fe2000001088b */
[----:B------:R-:W-:Y:S01]  /*4ea0*/  MUFU.EX2 R63, R63 ;  /* 0x0000003f003f7308 */ /* 0x000fe20000000800 */
[-CC-:B------:R-:W-:Y:S01]  /*4eb0*/  FFMA.FTZ R162, R157, R140.reuse, -R138.reuse ;  /* 0x0000008c9da27223 */ /* 0x180fe2000001088a */
[----:B---3--:R-:W-:Y:S01]  /*4ec0*/  F2FP.F16.F32.PACK_AB R119, R60, R61 ;  /* 0x0000003d3c77723e */ /* 0x008fe200000000ff */
        /* <DEDUP_REMOVED lines=8> */
[-C--:B------:R-:W-:Y:S01]  /*4f50*/  FFMA.FTZ R163, R163, R140.reuse, -R138 ;  /* 0x0000008ca3a37223 */ /* 0x080fe2000001088a */
[----:B------:R-:W-:Y:S01]  /*4f60*/  MUFU.EX2 R56, R56 ;  /* 0x0000003800387308 */ /* 0x000fe20000000800 */
[-CC-:B------:R-:W-:Y:S01]  /*4f70*/  FFMA.FTZ R166, R166, R140.reuse, -R139.reuse ;  /* 0x0000008ca6a67223 */ /* 0x180fe2000001088b */
[----:B------:R-:W-:Y:S01]  /*4f80*/  FFMA.FTZ R231, R136, R140, -R139 ;  /* 0x0000008c88e77223 */ /* 0x000fe2000001088b */
[----:B------:R-:W-:Y:S01]  /*4f90*/  FADD.FTZ R66, R66, R65 ;  /* 0x0000004142427221 */ /* 0x000fe20000010000 */
[----:B------:R-:W-:Y:S01]  /*4fa0*/  MUFU.EX2 R53, R53 ;  /* 0x0000003500357308 */ /* 0x000fe20000000800 */
[----:B------:R-:W-:Y:S01]  /*4fb0*/  FADD.FTZ R132, R132, R67 ;  /* 0x0000004384847221 */ /* 0x000fe20000010000 */
[----:B---3--:R-:W-:Y:S01]  /*4fc0*/  F2FP.F16.F32.PACK_AB R118, R62, R63 ;  /* 0x0000003f3e76723e */ /* 0x008fe200000000ff */
[----:B------:R-:W-:Y:S01]  /*4fd0*/  FADD.FTZ R61, R61, R66 ;  /* 0x000000423d3d7221 */ /* 0x000fe20000010000 */
[----:B------:R2:W-:Y:S01]  /*4fe0*/  MUFU.EX2 R59, R121 ;  /* 0x00000079003b7308 */ /* 0x0005e20000000800 */
[----:B------:R-:W-:-:S02]  /*4ff0*/  FADD.FTZ R63, R63, R132 ;  /* 0x000000843f3f7221 */ /* 0x000fc40000010000 */
[----:B------:R-:W-:Y:S01]  /*5000*/  FADD.FTZ R60, R60, R61 ;  /* 0x0000003d3c3c7221 */ /* 0x000fe20000010000 */
[----:B------:R-:W3:Y:S01]  /*5010*/  MUFU.EX2 R58, R58 ;  /* 0x0000003a003a7308 */ /* 0x000ee20000000800 */
[C---:B------:R-:W-:Y:S01]  /*5020*/  HMMA.16816.F32 R92, R116.reuse, R96, RZ ;  /* 0x00000060745c723c */ /* 0x040fe200000018ff */
[----:B------:R-:W-:Y:S02]  /*5030*/  FADD.FTZ R62, R62, R63 ;  /* 0x0000003f3e3e7221 */ /* 0x000fe40000010000 */
[----:B------:R-:W-:Y:S04]  /*5040*/  MUFU.EX2 R55, R55 ;  /* 0x0000003700377308 */ /* 0x000fe80000000800 */
[----:B------:R-:W4:Y:S01]  /*5050*/  MUFU.EX2 R54, R54 ;  /* 0x0000003600367308 */ /* 0x000f220000000800 */
[C---:B------:R-:W-:Y:S03]  /*5060*/  HMMA.16816.F32 R96, R116.reuse, R98, RZ ;  /* 0x000000627460723c */ /* 0x040fe600000018ff */
[----:B------:R-:W5:Y:S04]  /*5070*/  MUFU.EX2 R52, R52 ;  /* 0x0000003400347308 */ /* 0x000f680000000800 */
[----:B------:R-:W-:Y:S01]  /*5080*/  MUFU.EX2 R49, R49 ;  /* 0x0000003100317308 */ /* 0x000fe20000000800 */
[C---:B------:R-:W-:Y:S03]  /*5090*/  HMMA.16816.F32 R128, R116.reuse, R124, RZ ;  /* 0x0000007c7480723c */ /* 0x040fe600000018ff */
[----:B------:R-:W-:Y:S04]  /*50a0*/  MUFU.EX2 R51, R51 ;  /* 0x0000003300337308 */ /* 0x000fe80000000800 */
[----:B------:R-:W5:Y:S01]  /*50b0*/  MUFU.EX2 R50, R50 ;  /* 0x0000003200327308 */ /* 0x000f620000000800 */
[C---:B-1----:R-:W-:Y:S03]  /*50c0*/  HMMA.16816.F32 R68, R116.reuse, R72, RZ ;  /* 0x000000487444723c */ /* 0x042fe600000018ff */
[----:B------:R-:W-:Y:S04]  /*50d0*/  MUFU.EX2 R46, R46 ;  /* 0x0000002e002e7308 */ /* 0x000fe80000000800 */
[----:B------:R-:W-:Y:S01]  /*50e0*/  MUFU.EX2 R45, R45 ;  /* 0x0000002d002d7308 */ /* 0x000fe20000000800 */
[C---:B------:R-:W-:Y:S03]  /*50f0*/  HMMA.16816.F32 R76, R116.reuse, R80, RZ ;  /* 0x00000050744c723c */ /* 0x040fe600000018ff */
        /* <DEDUP_REMOVED lines=14> */
[C---:B------:R-:W-:Y:S08]  /*51e0*/  HMMA.16816.F32 R72, R116.reuse, R74, RZ ;  /* 0x0000004a7448723c */ /* 0x040ff000000018ff */
[C---:B------:R-:W-:Y:S08]  /*51f0*/  HMMA.16816.F32 R80, R116.reuse, R82, RZ ;  /* 0x000000527450723c */ /* 0x040ff000000018ff */
[C---:B------:R-:W-:Y:S08]  /*5200*/  HMMA.16816.F32 R88, R116.reuse, R90, RZ ;  /* 0x0000005a7458723c */ /* 0x040ff000000018ff */
[C---:B------:R-:W-:Y:S08]  /*5210*/  HMMA.16816.F32 R104, R116.reuse, R106, RZ ;  /* 0x0000006a7468723c */ /* 0x040ff000000018ff */
[C---:B------:R-:W-:Y:S08]  /*5220*/  HMMA.16816.F32 R112, R116.reuse, R114, RZ ;  /* 0x000000727470723c */ /* 0x040ff000000018ff */
[----:B--2---:R-:W-:Y:S01]  /*5230*/  HMMA.16816.F32 R120, R116, R4, RZ ;  /* 0x000000047478723c */ /* 0x004fe200000018ff */
[----:B---3--:R-:W-:Y:S01]  /*5240*/  F2FP.F16.F32.PACK_AB R4, R58, R59 ;  /* 0x0000003b3a04723e */ /* 0x008fe200000000ff */
[----:B------:R-:W-:Y:S01]  /*5250*/  FADD.FTZ R59, R59, R62 ;  /* 0x0000003e3b3b7221 */ /* 0x000fe20000010000 */
[----:B------:R-:W-:Y:S01]  /*5260*/  F2FP.F16.F32.PACK_AB R5, R56, R57 ;  /* 0x000000393805723e */ /* 0x000fe200000000ff */
[----:B------:R-:W-:-:S02]  /*5270*/  FADD.FTZ R57, R57, R60 ;  /* 0x0000003c39397221 */ /* 0x000fc40000010000 */
[----:B------:R-:W-:Y:S02]  /*5280*/  FADD.FTZ R58, R58, R59 ;  /* 0x0000003b3a3a7221 */ /* 0x000fe40000010000 */
[----:B------:R-:W-:Y:S01]  /*5290*/  HMMA.16816.F32 R116, R116, R6, RZ ;  /* 0x000000067474723c */ /* 0x000fe200000018ff */
[----:B----4-:R-:W-:Y:S01]  /*52a0*/  F2FP.F16.F32.PACK_AB R6, R54, R55 ;  /* 0x000000373606723e */ /* 0x010fe200000000ff */
[----:B------:R-:W-:Y:S01]  /*52b0*/  FADD.FTZ R56, R56, R57 ;  /* 0x0000003938387221 */ /* 0x000fe20000010000 */
[----:B-----5:R-:W-:Y:S01]  /*52c0*/  F2FP.F16.F32.PACK_AB R7, R52, R53 ;  /* 0x000000353407723e */ /* 0x020fe200000000ff */
[----:B------:R-:W-:Y:S02]  /*52d0*/  FADD.FTZ R55, R55, R58 ;  /* 0x0000003a37377221 */ /* 0x000fe40000010000 */
[----:B------:R-:W-:Y:S02]  /*52e0*/  FADD.FTZ R53, R53, R56 ;  /* 0x0000003835357221 */ /* 0x000fe40000010000 */
[----:B------:R-:W-:-:S02]  /*52f0*/  FADD.FTZ R54, R54, R55 ;  /* 0x0000003736367221 */ /* 0x000fc40000010000 */
[----:B------:R-:W-:Y:S01]  /*5300*/  HMMA.16816.F32 R92, R4, R8, R92 ;  /* 0x00000008045c723c */ /* 0x000fe2000000185c */
[----:B------:R-:W-:-:S07]  /*5310*/  FADD.FTZ R52, R52, R53 ;  /* 0x0000003534347221 */ /* 0x000fce0000010000 */
[C---:B------:R-:W-:Y:S01]  /*5320*/  HMMA.16816.F32 R96, R4.reuse, R10, R96 ;  /* 0x0000000a0460723c */ /* 0x040fe20000001860 */
[----:B------:R-:W1:Y:S07]  /*5330*/  LDSM.16.MT88.4 R8, [R0+0x10800] ;  /* 0x010800000008783b */ /* 0x000e6e0000004200 */
[C---:B------:R-:W-:Y:S08]  /*5340*/  HMMA.16816.F32 R108, R4.reuse, R12, R108 ;  /* 0x0000000c046c723c */ /* 0x040ff0000000186c */
[C---:B------:R-:W-:Y:S01]  /*5350*/  HMMA.16816.F32 R112, R4.reuse, R14, R112 ;  /* 0x0000000e0470723c */ /* 0x040fe20000001870 */
[----:B------:R-:W2:Y:S07]  /*5360*/  LDSM.16.MT88.4 R12, [R64+0x11000] ;  /* 0x01100000400c783b */ /* 0x000eae0000004200 */
[C---:B------:R-:W-:Y:S08]  /*5370*/  HMMA.16816.F32 R128, R4.reuse, R36, R128 ;  /* 0x000000240480723c */ /* 0x040ff00000001880 */
[C---:B------:R-:W-:Y:S01]  /*5380*/  HMMA.16816.F32 R124, R4.reuse, R38, R124 ;  /* 0x00000026047c723c */ /* 0x040fe2000000187c */
[----:B------:R-:W3:Y:S07]  /*5390*/  LDSM.16.MT88.4 R36, [R142+0xd000] ;  /* 0x00d000008e24783b */ /* 0x000eee0000004200 */
[----:B------:R-:W-:Y:S01]  /*53a0*/  HMMA.16816.F32 R100, R4, R16, R100 ;  /* 0x000000100464723c */ /* 0x000fe20000001864 */
[-CC-:B------:R-:W-:Y:S01]  /*53b0*/  FFMA.FTZ R16, R44, R140.reuse, -R139.reuse ;  /* 0x0000008c2c107223 */ /* 0x180fe2000001088b */
[----:B------:R-:W-:-:S03]  /*53c0*/  FFMA.FTZ R44, R48, R140, -R139 ;  /* 0x0000008c302c7223 */ /* 0x000fc6000001088b */
[----:B------:R4:W5:Y:S03]  /*53d0*/  MUFU.EX2 R48, R16 ;  /* 0x0000001000307308 */ /* 0x0009660000000800 */
[C---:B-1----:R-:W-:Y:S01]  /*53e0*/  HMMA.16816.F32 R120, R4.reuse, R8, R120 ;  /* 0x000000080478723c */ /* 0x042fe20000001878 */
[----:B------:R-:W1:Y:S07]  /*53f0*/  MUFU.EX2 R44, R44 ;  /* 0x0000002c002c7308 */ /* 0x000e6e0000000800 */
[C---:B------:R-:W-:Y:S01]  /*5400*/  HMMA.16816.F32 R116, R4.reuse, R10, R116 ;  /* 0x0000000a0474723c */ /* 0x040fe20000001874 */
[----:B------:R-:W3:Y:S07]  /*5410*/  LDSM.16.MT88.4 R8, [R47+0x11000] ;  /* 0x011000002f08783b */ /* 0x000eee0000004200 */
[C---:B------:R-:W-:Y:S01]  /*5420*/  HMMA.16816.F32 R104, R4.reuse, R18, R104 ;  /* 0x000000120468723c */ /* 0x040fe20000001868 */
[----:B----4-:R-:W4:Y:S07]  /*5430*/  LDSM.16.MT88.4 R16, [R142+0x11000] ;  /* 0x011000008e10783b */ /* 0x010f2e0000004200 */
[C---:B------:R-:W-:Y:S08]  /*5440*/  HMMA.16816.F32 R68, R4.reuse, R32, R68 ;  /* 0x000000200444723c */ /* 0x040ff00000001844 */
[C---:B------:R-:W-:Y:S01]  /*5450*/  HMMA.16816.F32 R72, R4.reuse, R34, R72 ;  /* 0x000000220448723c */ /* 0x040fe20000001848 */
[----:B------:R-:W4:Y:S07]  /*5460*/  LDSM.16.MT88.4 R32, [R64+0xd000] ;  /* 0x00d000004020783b */ /* 0x000f2e0000004200 */
[C---:B------:R-:W-:Y:S08]  /*5470*/  HMMA.16816.F32 R76, R4.reuse, R28, R76 ;  /* 0x0000001c044c723c */ /* 0x040ff0000000184c */
[C---:B------:R-:W-:Y:S01]  /*5480*/  HMMA.16816.F32 R80, R4.reuse, R30, R80 ;  /* 0x0000001e0450723c */ /* 0x040fe20000001850 */
[----:B------:R-:W4:Y:S07]  /*5490*/  LDSM.16.MT88.4 R28, [R47+0xd000] ;  /* 0x00d000002f1c783b */ /* 0x000f2e0000004200 */
[C---:B------:R-:W-:Y:S08]  /*54a0*/  HMMA.16816.F32 R84, R4.reuse, R20, R84 ;  /* 0x000000140454723c */ /* 0x040ff00000001854 */
[----:B------:R-:W-:Y:S01]  /*54b0*/  HMMA.16816.F32 R88, R4, R22, R88 ;  /* 0x000000160458723c */ /* 0x000fe20000001858 */
[----:B------:R-:W-:Y:S01]  /*54c0*/  F2FP.F16.F32.PACK_AB R4, R50, R51 ;  /* 0x000000333204723e */ /* 0x000fe200000000ff */
[----:B------:R-:W4:Y:S01]  /*54d0*/  LDSM.16.MT88.4 R20, [R0+0xd000] ;  /* 0x00d000000014783b */ /* 0x000f220000004200 */
[----:B-----5:R-:W-:-:S02]  /*54e0*/  F2FP.F16.F32.PACK_AB R5, R48, R49 ;  /* 0x000000313005723e */ /* 0x020fc400000000ff */
[----:B------:R-:W-:Y:S02]  /*54f0*/  F2FP.F16.F32.PACK_AB R6, R45, R46 ;  /* 0x0000002e2d06723e */ /* 0x000fe400000000ff */
[----:B-1----:R-:W-:-:S07]  /*5500*/  F2FP.F16.F32.PACK_AB R7, R27, R44 ;  /* 0x0000002c1b07723e */ /* 0x002fce00000000ff */
[C---:B--2---:R-:W-:Y:S01]  /*5510*/  HMMA.16816.F32 R100, R4.reuse, R12, R100 ;  /* 0x0000000c0464723c */ /* 0x044fe20000001864 */
[-CC-:B------:R-:W-:Y:S01]  /*5520*/  FFMA.FTZ R12, R160, R140.reuse, -R139.reuse ;  /* 0x0000008ca00c7223 */ /* 0x180fe2000001088b */
[-CC-:B------:R-:W-:Y:S01]  /*5530*/  FFMA.FTZ R160, R159, R140.reuse, -R138.reuse ;  /* 0x0000008c9fa07223 */ /* 0x180fe2000001088a */
[-CC-:B------:R-:W-:Y:S01]  /*5540*/  FFMA.FTZ R159, R169, R140.reuse, -R138.reuse ;  /* 0x0000008ca99f7223 */ /* 0x180fe2000001088a */
[-CC-:B------:R-:W-:Y:S01]  /*5550*/  FFMA.FTZ R169, R180, R140.reuse, -R139.reuse ;  /* 0x0000008cb4a97223 */ /* 0x180fe2000001088b */
[----:B------:R1:W-:Y:S01]  /*5560*/  MUFU.EX2 R155, R12 ;  /* 0x0000000c009b7308 */ /* 0x0003e20000000800 */
[-C--:B------:R-:W-:Y:S02]  /*5570*/  FFMA.FTZ R180, R173, R140.reuse, -R138 ;  /* 0x0000008cadb47223 */ /* 0x080fe4000001088a */
[C---:B---3--:R-:W-:Y:S01]  /*5580*/  HMMA.16816.F32 R128, R4.reuse, R36, R128 ;  /* 0x000000240480723c */ /* 0x048fe20000001880 */
[----:B------:R-:W-:Y:S04]  /*5590*/  MUFU.EX2 R160, R160 ;  /* 0x000000a000a07308 */ /* 0x000fe80000000800 */
[----:B------:R-:W2:Y:S03]  /*55a0*/  MUFU.EX2 R159, R159 ;  /* 0x0000009f009f7308 */ /* 0x000ea60000000800 */
[C---:B------:R-:W-:Y:S01]  /*55b0*/  HMMA.16816.F32 R124, R4.reuse, R38, R124 ;  /* 0x00000026047c723c */ /* 0x040fe2000000187c */
[----:B------:R-:W3:Y:S01]  /*55c0*/  LDSM.16.MT88.4 R36, [R142+0xd800] ;  /* 0x00d800008e24783b */ /* 0x000ee20000004200 */
[----:B------:R-:W-:Y:S04]  /*55d0*/  MUFU.EX2 R169, R169 ;  /* 0x000000a900a97308 */ /* 0x000fe80000000800 */
[----:B------:R5:W-:Y:S02]  /*55e0*/  MUFU.EX2 R173, R177 ;  /* 0x000000b100ad7308 */ /* 0x000be40000000800 */
[C---:B------:R-:W-:Y:S01]  /*55f0*/  HMMA.16816.F32 R104, R4.reuse, R14, R104 ;  /* 0x0000000e0468723c */ /* 0x040fe20000001868 */
[----:B-1----:R-:W1:Y:S01]  /*5600*/  LDSM.16.MT88.4 R12, [R64+0x11800] ;  /* 0x01180000400c783b */ /* 0x002e620000004200 */
[----:B------:R-:W-:Y:S06]  /*5610*/  MUFU.EX2 R180, R180 ;  /* 0x000000b400b47308 */ /* 0x000fec0000000800 */
[----:B------:R-:W-:Y:S01]  /*5620*/  HMMA.16816.F32 R108, R4, R8, R108 ;  /* 0x00000008046c723c */ /* 0x000fe2000000186c */
[----:B-----5:R-:W-:-:S07]  /*5630*/  FFMA.FTZ R177, R170, R140, -R139 ;  /* 0x0000008caab17223 */ /* 0x020fce000001088b */
[C---:B------:R-:W-:Y:S01]  /*5640*/  HMMA.16816.F32 R112, R4.reuse, R10, R112 ;  /* 0x0000000a0470723c */ /* 0x040fe20000001870 */
[----:B------:R-:W5:Y:S01]  /*5650*/  LDSM.16.MT88.4 R8, [R47+0x11800] ;  /* 0x011800002f08783b */ /* 0x000f620000004200 */
[----:B------:R-:W-:Y:S06]  /*5660*/  MUFU.EX2 R177, R177 ;  /* 0x000000b100b17308 */ /* 0x000fec0000000800 */
[C---:B----4-:R-:W-:Y:S08]  /*5670*/  HMMA.16816.F32 R92, R4.reuse, R16, R92 ;  /* 0x00000010045c723c */ /* 0x050ff0000000185c */
[C---:B------:R-:W-:Y:S01]  /*5680*/  HMMA.16816.F32 R96, R4.reuse, R18, R96 ;  /* 0x000000120460723c */ /* 0x040fe20000001860 */
[----:B------:R-:W4:Y:S07]  /*5690*/  LDSM.16.MT88.4 R16, [R142+0x11800] ;  /* 0x011800008e10783b */ /* 0x000f2e0000004200 */
[C---:B------:R-:W-:Y:S08]  /*56a0*/  HMMA.16816.F32 R68, R4.reuse, R32, R68 ;  /* 0x000000200444723c */ /* 0x040ff00000001844 */
        /* <DEDUP_REMOVED lines=11> */
[----:B------:R-:W-:Y:S01]  /*5760*/  LDSM.16.MT88.4 R40, [R47+0x12000] ;  /* 0x012000002f28783b */ /* 0x000fe20000004200 */
[----:B------:R-:W-:-:S02]  /*5770*/  F2FP.F16.F32.PACK_AB R5, R158, R153 ;  /* 0x000000999e05723e */ /* 0x000fc400000000ff */
[----:B--2---:R-:W-:Y:S02]  /*5780*/  F2FP.F16.F32.PACK_AB R6, R159, R160 ;  /* 0x000000a09f06723e */ /* 0x004fe400000000ff */
[----:B------:R-:W-:-:S07]  /*5790*/  F2FP.F16.F32.PACK_AB R7, R164, R155 ;  /* 0x0000009ba407723e */ /* 0x000fce00000000ff */
[C---:B---3--:R-:W-:Y:S08]  /*57a0*/  HMMA.16816.F32 R128, R4.reuse, R36, R128 ;  /* 0x000000240480723c */ /* 0x048ff00000001880 */
[C---:B------:R-:W-:Y:S01]  /*57b0*/  HMMA.16816.F32 R124, R4.reuse, R38, R124 ;  /* 0x00000026047c723c */ /* 0x040fe2000000187c */
[----:B------:R-:W2:Y:S07]  /*57c0*/  LDSM.16.MT88.4 R36, [R0+0x11800] ;  /* 0x011800000024783b */ /* 0x000eae0000004200 */
[----:B-1----:R-:W-:Y:S01]  /*57d0*/  HMMA.16816.F32 R100, R4, R12, R100 ;  /* 0x0000000c0464723c */ /* 0x002fe20000001864 */
[-C--:B------:R-:W-:Y:S01]  /*57e0*/  FFMA.FTZ R12, R176, R140.reuse, -R139 ;  /* 0x0000008cb00c7223 */ /* 0x080fe2000001088b */
[----:B------:R-:W-:-:S03]  /*57f0*/  FFMA.FTZ R176, R171, R140, -R138 ;  /* 0x0000008cabb07223 */ /* 0x000fc6000001088a */
[----:B------:R1:W-:Y:S03]  /*5800*/  MUFU.EX2 R171, R12 ;  /* 0x0000000c00ab7308 */ /* 0x0003e60000000800 */
[C---:B------:R-:W-:Y:S01]  /*5810*/  HMMA.16816.F32 R104, R4.reuse, R14, R104 ;  /* 0x0000000e0468723c */ /* 0x040fe20000001868 */
[----:B------:R-:W3:Y:S07]  /*5820*/  MUFU.EX2 R176, R176 ;  /* 0x000000b000b07308 */ /* 0x000eee0000000800 */
[C---:B-----5:R-:W-:Y:S01]  /*5830*/  HMMA.16816.F32 R108, R4.reuse, R8, R108 ;  /* 0x00000008046c723c */ /* 0x060fe2000000186c */
[----:B-1----:R-:W1:Y:S07]  /*5840*/  LDSM.16.MT88.4 R12, [R142+0x12000] ;  /* 0x012000008e0c783b */ /* 0x002e6e0000004200 */
[C---:B------:R-:W-:Y:S01]  /*5850*/  HMMA.16816.F32 R112, R4.reuse, R10, R112 ;  /* 0x0000000a0470723c */ /* 0x040fe20000001870 */
[----:B------:R-:W5:Y:S07]  /*5860*/  LDSM.16.MT88.4 R8, [R64+0x12000] ;  /* 0x012000004008783b */ /* 0x000f6e0000004200 */
        /* <DEDUP_REMOVED lines=12> */
[C---:B--2---:R-:W-:Y:S08]  /*5930*/  HMMA.16816.F32 R120, R4.reuse, R36, R120 ;  /* 0x000000240478723c */ /* 0x044ff00000001878 */
[----:B------:R-:W-:Y:S01]  /*5940*/  HMMA.16816.F32 R116, R4, R38, R116 ;  /* 0x000000260474723c */ /* 0x000fe20000001874 */
[----:B---3--:R-:W-:Y:S01]  /*5950*/  F2FP.F16.F32.PACK_AB R4, R173, R176 ;  /* 0x000000b0ad04723e */ /* 0x008fe200000000ff */
[----:B------:R-:W-:Y:S01]  /*5960*/  LDSM.16.MT88.4 R36, [R142+0xe800] ;  /* 0x00e800008e24783b */ /* 0x000fe20000004200 */
[----:B------:R-:W-:-:S02]  /*5970*/  F2FP.F16.F32.PACK_AB R5, R169, R174 ;  /* 0x000000aea905723e */ /* 0x000fc400000000ff */
[----:B------:R-:W-:Y:S02]  /*5980*/  F2FP.F16.F32.PACK_AB R6, R175, R180 ;  /* 0x000000b4af06723e */ /* 0x000fe400000000ff */
[----:B------:R-:W-:-:S07]  /*5990*/  F2FP.F16.F32.PACK_AB R7, R178, R171 ;  /* 0x000000abb207723e */ /* 0x000fce00000000ff */
[C---:B-1----:R-:W-:Y:S08]  /*59a0*/  HMMA.16816.F32 R92, R4.reuse, R12, R92 ;  /* 0x0000000c045c723c */ /* 0x042ff0000000185c */
[C---:B------:R-:W-:Y:S01]  /*59b0*/  HMMA.16816.F32 R96, R4.reuse, R14, R96 ;  /* 0x0000000e0460723c */ /* 0x040fe20000001860 */
[----:B------:R-:W1:Y:S07]  /*59c0*/  LDSM.16.MT88.4 R12, [R0+0x12000] ;  /* 0x01200000000c783b */ /* 0x000e6e0000004200 */
[----:B-----5:R-:W-:Y:S01]  /*59d0*/  HMMA.16816.F32 R100, R4, R8, R100 ;  /* 0x000000080464723c */ /* 0x020fe20000001864 */
[-C--:B------:R-:W-:Y:S01]  /*59e0*/  FFMA.FTZ R8, R172, R140.reuse, -R139 ;  /* 0x0000008cac087223 */ /* 0x080fe2000001088b */
[----:B------:R-:W-:-:S03]  /*59f0*/  FFMA.FTZ R172, R167, R140, -R138 ;  /* 0x0000008ca7ac7223 */ /* 0x000fc6000001088a */
[----:B------:R2:W-:Y:S03]  /*5a00*/  MUFU.EX2 R170, R8 ;  /* 0x0000000800aa7308 */ /* 0x0005e60000000800 */
[C---:B------:R-:W-:Y:S08]  /*5a10*/  HMMA.16816.F32 R104, R4.reuse, R10, R104 ;  /* 0x0000000a0468723c */ /* 0x040ff00000001868 */
[C---:B----4-:R-:W-:Y:S01]  /*5a20*/  HMMA.16816.F32 R84, R4.reuse, R16, R84 ;  /* 0x000000100454723c */ /* 0x050fe20000001854 */
[-CC-:B------:R-:W-:Y:S01]  /*5a30*/  FFMA.FTZ R16, R168, R140.reuse, -R139.reuse ;  /* 0x0000008ca8107223 */ /* 0x180fe2000001088b */
[-CC-:B------:R-:W-:Y:S01]  /*5a40*/  FFMA.FTZ R168, R165, R140.reuse, -R138.reuse ;  /* 0x0000008ca5a87223 */ /* 0x180fe2000001088a */
[----:B--2---:R-:W2:Y:S01]  /*5a50*/  LDSM.16.MT88.4 R8, [R142+0x12800] ;  /* 0x012800008e08783b */ /* 0x004ea20000004200 */
[----:B------:R-:W-:Y:S04]  /*5a60*/  MUFU.EX2 R165, R172 ;  /* 0x000000ac00a57308 */ /* 0x000fe80000000800 */
[----:B------:R-:W-:Y:S01]  /*5a70*/  HMMA.16816.F32 R108, R4, R40, R108 ;  /* 0x00000028046c723c */ /* 0x000fe2000000186c */
[-CC-:B------:R-:W-:Y:S01]  /*5a80*/  FFMA.FTZ R41, R161, R140.reuse, -R138.reuse ;  /* 0x0000008ca1297223 */ /* 0x180fe2000001088a */
[----:B------:R-:W-:Y:S01]  /*5a90*/  MUFU.EX2 R167, R16 ;  /* 0x0000001000a77308 */ /* 0x000fe20000000800 */
[-C--:B------:R-:W-:Y:S01]  /*5aa0*/  FFMA.FTZ R161, R154, R140.reuse, -R139 ;  /* 0x0000008c9aa17223 */ /* 0x080fe2000001088b */
[----:B------:R-:W-:-:S02]  /*5ab0*/  FFMA.FTZ R154, R149, R140, -R138 ;  /* 0x0000008c959a7223 */ /* 0x000fc4000001088a */
[----:B------:R-:W3:Y:S02]  /*5ac0*/  MUFU.EX2 R168, R168 ;  /* 0x000000a800a87308 */ /* 0x000ee40000000800 */
[----:B------:R-:W-:Y:S01]  /*5ad0*/  HMMA.16816.F32 R112, R4, R42, R112 ;  /* 0x0000002a0470723c */ /* 0x000fe20000001870 */
[-CC-:B------:R-:W-:Y:S01]  /*5ae0*/  FFMA.FTZ R43, R156, R140.reuse, -R139.reuse ;  /* 0x0000008c9c2b7223 */ /* 0x180fe2000001088b */
[----:B------:R4:W-:Y:S01]  /*5af0*/  MUFU.EX2 R40, R163 ;  /* 0x000000a300287308 */ /* 0x0009e20000000800 */
[----:B------:R-:W-:-:S03]  /*5b00*/  FFMA.FTZ R156, R152, R140, -R139 ;  /* 0x0000008c989c7223 */ /* 0x000fc6000001088b */
[----:B------:R-:W5:Y:S02]  /*5b10*/  MUFU.EX2 R41, R41 ;  /* 0x0000002900297308 */ /* 0x000f640000000800 */
[C---:B------:R-:W-:Y:S02]  /*5b20*/  HMMA.16816.F32 R128, R4.reuse, R32, R128 ;  /* 0x000000200480723c */ /* 0x040fe40000001880 */
[----:B------:R-:W5:Y:S04]  /*5b30*/  MUFU.EX2 R42, R166 ;  /* 0x000000a6002a7308 */ /* 0x000f680000000800 */
[----:B------:R1:W-:Y:S02]  /*5b40*/  MUFU.EX2 R152, R161 ;  /* 0x000000a100987308 */ /* 0x0003e40000000800 */
[C---:B------:R-:W-:Y:S01]  /*5b50*/  HMMA.16816.F32 R124, R4.reuse, R34, R124 ;  /* 0x00000022047c723c */ /* 0x040fe2000000187c */
[----:B------:R-:W-:Y:S01]  /*5b60*/  LDSM.16.MT88.4 R32, [R64+0xe800] ;  /* 0x00e800004020783b */ /* 0x000fe20000004200 */
[-CC-:B----4-:R-:W-:Y:S01]  /*5b70*/  FFMA.FTZ R163, R151, R140.reuse, -R138.reuse ;  /* 0x0000008c97a37223 */ /* 0x190fe2000001088a */
[----:B------:R-:W-:Y:S04]  /*5b80*/  MUFU.EX2 R43, R43 ;  /* 0x0000002b002b7308 */ /* 0x000fe80000000800 */
[----:B------:R4:W-:Y:S01]  /*5b90*/  MUFU.EX2 R151, R156 ;  /* 0x0000009c00977308 */ /* 0x0009e20000000800 */
[----:B------:R-:W-:Y:S03]  /*5ba0*/  HMMA.16816.F32 R68, R4, R28, R68 ;  /* 0x0000001c0444723c */ /* 0x000fe60000001844 */
[----:B------:R-:W-:Y:S01]  /*5bb0*/  MUFU.EX2 R149, R163 ;  /* 0x000000a300957308 */ /* 0x000fe20000000800 */
[-CC-:B-1----:R-:W-:Y:S01]  /*5bc0*/  FFMA.FTZ R161, R147, R140.reuse, -R138.reuse ;  /* 0x0000008c93a17223 */ /* 0x182fe2000001088a */
[----:B------:R-:W-:-:S02]  /*5bd0*/  FFMA.FTZ R147, R145, R140, -R138 ;  /* 0x0000008c91937223 */ /* 0x000fc4000001088a */
[----:B------:R-:W1:Y:S01]  /*5be0*/  MUFU.EX2 R154, R154 ;  /* 0x0000009a009a7308 */ /* 0x000e620000000800 */
[----:B------:R-:W-:Y:S01]  /*5bf0*/  HMMA.16816.F32 R72, R4, R30, R72 ;  /* 0x0000001e0448723c */ /* 0x000fe20000001848 */
[----:B------:R-:W-:Y:S02]  /*5c00*/  LDSM.16.MT88.4 R28, [R47+0xe800] ;  /* 0x00e800002f1c783b */ /* 0x000fe40000004200 */
[----:B------:R-:W-:Y:S01]  /*5c10*/  MUFU.EX2 R145, R161 ;  /* 0x000000a100917308 */ /* 0x000fe20000000800 */
[----:B----4-:R-:W-:-:S03]  /*5c20*/  FFMA.FTZ R156, R150, R140, -R139 ;  /* 0x0000008c969c7223 */ /* 0x010fc6000001088b */
[----:B------:R-:W4:Y:S01]  /*5c30*/  MUFU.EX2 R150, R147 ;  /* 0x0000009300967308 */ /* 0x000f220000000800 */
[C---:B------:R-:W-:Y:S03]  /*5c40*/  HMMA.16816.F32 R76, R4.reuse, R20, R76 ;  /* 0x00000014044c723c */ /* 0x040fe6000000184c */
[----:B------:R-:W4:Y:S05]  /*5c50*/  MUFU.EX2 R156, R156 ;  /* 0x0000009c009c7308 */ /* 0x000f2a0000000800 */
[C---:B------:R-:W-:Y:S01]  /*5c60*/  HMMA.16816.F32 R80, R4.reuse, R22, R80 ;  /* 0x000000160450723c */ /* 0x040fe20000001850 */
[----:B------:R-:W1:Y:S07]  /*5c70*/  LDSM.16.MT88.4 R20, [R0+0xe800] ;  /* 0x00e800000014783b */ /* 0x000e6e0000004200 */
[C---:B------:R-:W-:Y:S01]  /*5c80*/  HMMA.16816.F32 R88, R4.reuse, R18, R88 ;  /* 0x000000120458723c */ /* 0x040fe20000001858 */
[----:B------:R-:W4:Y:S07]  /*5c90*/  LDSM.16.MT88.4 R16, [R64+0x12800] ;  /* 0x012800004010783b */ /* 0x000f2e0000004200 */
[C---:B------:R-:W-:Y:S08]  /*5ca0*/  HMMA.16816.F32 R120, R4.reuse, R12, R120 ;  /* 0x0000000c0478723c */ /* 0x040ff00000001878 */
[----:B------:R-:W-:Y:S01]  /*5cb0*/  HMMA.16816.F32 R116, R4, R14, R116 ;  /* 0x0000000e0474723c */ /* 0x000fe20000001874 */
[----:B---3--:R-:W-:Y:S01]  /*5cc0*/  F2FP.F16.F32.PACK_AB R4, R168, R165 ;  /* 0x000000a5a804723e */ /* 0x008fe200000000ff */
[----:B------:R-:W3:Y:S01]  /*5cd0*/  LDSM.16.MT88.4 R12, [R47+0x12800] ;  /* 0x012800002f0c783b */ /* 0x000ee20000004200 */
[----:B------:R-:W-:-:S02]  /*5ce0*/  F2FP.F16.F32.PACK_AB R5, R177, R170 ;  /* 0x000000aab105723e */ /* 0x000fc400000000ff */
[----:B-----5:R-:W-:Y:S02]  /*5cf0*/  F2FP.F16.F32.PACK_AB R6, R41, R40 ;  /* 0x000000282906723e */ /* 0x020fe400000000ff */
[----:B------:R-:W-:-:S07]  /*5d00*/  F2FP.F16.F32.PACK_AB R7, R42, R167 ;  /* 0x000000a72a07723e */ /* 0x000fce00000000ff */
[C---:B--2---:R-:W-:Y:S08]  /*5d10*/  HMMA.16816.F32 R92, R4.reuse, R8, R92 ;  /* 0x00000008045c723c */ /* 0x044ff0000000185c */
[C---:B------:R-:W-:Y:S01]  /*5d20*/  HMMA.16816.F32 R96, R4.reuse, R10, R96 ;  /* 0x0000000a0460723c */ /* 0x040fe20000001860 */
[----:B------:R-:W2:Y:S07]  /*5d30*/  LDSM.16.MT88.4 R8, [R0+0x12800] ;  /* 0x012800000008783b */ /* 0x000eae0000004200 */
[C---:B-1----:R-:W-:Y:S08]  /*5d40*/  HMMA.16816.F32 R84, R4.reuse, R20, R84 ;  /* 0x000000140454723c */ /* 0x042ff00000001854 */
[C---:B------:R-:W-:Y:S01]  /*5d50*/  HMMA.16816.F32 R88, R4.reuse, R22, R88 ;  /* 0x000000160458723c */ /* 0x040fe20000001858 */
[----:B------:R-:W1:Y:S07]  /*5d60*/  LDSM.16.MT88.4 R20, [R0+0xf000] ;  /* 0x00f000000014783b */ /* 0x000e6e0000004200 */
[C---:B----4-:R-:W-:Y:S08]  /*5d70*/  HMMA.16816.F32 R100, R4.reuse, R16, R100 ;  /* 0x000000100464723c */ /* 0x050ff00000001864 */
[C---:B------:R-:W-:Y:S01]  /*5d80*/  HMMA.16816.F32 R104, R4.reuse, R18, R104 ;  /* 0x000000120468723c */ /* 0x040fe20000001868 */
[----:B------:R-:W-:Y:S07]  /*5d90*/  LDSM.16.MT88.4 R16, [R142+0x13000] ;  /* 0x013000008e10783b */ /* 0x000fee0000004200 */
[C---:B---3--:R-:W-:Y:S08]  /*5da0*/  HMMA.16816.F32 R108, R4.reuse, R12, R108 ;  /* 0x0000000c046c723c */ /* 0x048ff0000000186c */
[C---:B--2---:R-:W-:Y:S08]  /*5db0*/  HMMA.16816.F32 R120, R4.reuse, R8, R120 ;  /* 0x000000080478723c */ /* 0x044ff00000001878 */
[C---:B------:R-:W-:Y:S01]  /*5dc0*/  HMMA.16816.F32 R116, R4.reuse, R10, R116 ;  /* 0x0000000a0474723c */ /* 0x040fe20000001874 */
[----:B------:R-:W2:Y:S07]  /*5dd0*/  LDSM.16.MT88.4 R8, [R47+0x13000] ;  /* 0x013000002f08783b */ /* 0x000eae0000004200 */
[C---:B------:R-:W-:Y:S01]  /*5de0*/  HMMA.16816.F32 R112, R4.reuse, R14, R112 ;  /* 0x0000000e0470723c */ /* 0x040fe20000001870 */
[----:B------:R-:W3:Y:S07]  /*5df0*/  LDSM.16.MT88.4 R12, [R64+0x13000] ;  /* 0x01300000400c783b */ /* 0x000eee0000004200 */
[C---:B------:R-:W-:Y:S08]  /*5e00*/  HMMA.16816.F32 R68, R4.reuse, R32, R68 ;  /* 0x000000200444723c */ /* 0x040ff00000001844 */
[C---:B------:R-:W-:Y:S01]  /*5e10*/  HMMA.16816.F32 R72, R4.reuse, R34, R72 ;  /* 0x000000220448723c */ /* 0x040fe20000001848 */
[----:B------:R-:W4:Y:S07]  /*5e20*/  LDSM.16.MT88.4 R32, [R64+0xf000] ;  /* 0x00f000004020783b */ /* 0x000f2e0000004200 */
[C---:B------:R-:W-:Y:S08]  /*5e30*/  HMMA.16816.F32 R76, R4.reuse, R28, R76 ;  /* 0x0000001c044c723c */ /* 0x040ff0000000184c */
[C---:B------:R-:W-:Y:S01]  /*5e40*/  HMMA.16816.F32 R80, R4.reuse, R30, R80 ;  /* 0x0000001e0450723c */ /* 0x040fe20000001850 */
[----:B------:R-:W5:Y:S07]  /*5e50*/  LDSM.16.MT88.4 R28, [R47+0xf000] ;  /* 0x00f000002f1c783b */ /* 0x000f6e0000004200 */
[C---:B------:R-:W-:Y:S08]  /*5e60*/  HMMA.16816.F32 R128, R4.reuse, R36, R128 ;  /* 0x000000240480723c */ /* 0x040ff00000001880 */
[----:B------:R-:W-:Y:S01]  /*5e70*/  HMMA.16816.F32 R124, R4, R38, R124 ;  /* 0x00000026047c723c */ /* 0x000fe2000000187c */
[----:B------:R-:W-:Y:S01]  /*5e80*/  F2FP.F16.F32.PACK_AB R4, R154, R149 ;  /* 0x000000959a04723e */ /* 0x000fe200000000ff */
[----:B------:R-:W5:Y:S01]  /*5e90*/  LDSM.16.MT88.4 R36, [R142+0xf000] ;  /* 0x00f000008e24783b */ /* 0x000f620000004200 */
[----:B------:R-:W-:-:S02]  /*5ea0*/  F2FP.F16.F32.PACK_AB R5, R152, R43 ;  /* 0x0000002b9805723e */ /* 0x000fc400000000ff */
[----:B------:R-:W-:Y:S02]  /*5eb0*/  F2FP.F16.F32.PACK_AB R6, R150, R145 ;  /* 0x000000919606723e */ /* 0x000fe400000000ff */
[----:B------:R-:W-:-:S07]  /*5ec0*/  F2FP.F16.F32.PACK_AB R7, R156, R151 ;  /* 0x000000979c07723e */ /* 0x000fce00000000ff */
[C---:B-1----:R-:W-:Y:S08]  /*5ed0*/  HMMA.16816.F32 R84, R4.reuse, R20, R84 ;  /* 0x000000140454723c */ /* 0x042ff00000001854 */
[C---:B------:R-:W-:Y:S01]  /*5ee0*/  HMMA.16816.F32 R88, R4.reuse, R22, R88 ;  /* 0x000000160458723c */ /* 0x040fe20000001858 */
[----:B------:R-:W1:Y:S07]  /*5ef0*/  LDSM.16.MT88.4 R20, [R0+0x13000] ;  /* 0x013000000014783b */ /* 0x000e6e0000004200 */
[C---:B--2---:R-:W-:Y:S08]  /*5f00*/  HMMA.16816.F32 R108, R4.reuse, R8, R108 ;  /* 0x00000008046c723c */ /* 0x044ff0000000186c */
[C---:B------:R-:W-:Y:S01]  /*5f10*/  HMMA.16816.F32 R112, R4.reuse, R10, R112 ;  /* 0x0000000a0470723c */ /* 0x040fe20000001870 */
[----:B------:R-:W2:Y:S07]  /*5f20*/  LDSM.16.MT88.4 R8, [R64+0xf800] ;  /* 0x00f800004008783b */ /* 0x000eae0000004200 */
[C---:B------:R-:W-:Y:S08]  /*5f30*/  HMMA.16816.F32 R92, R4.reuse, R16, R92 ;  /* 0x00000010045c723c */ /* 0x040ff0000000185c */
[C---:B------:R-:W-:Y:S01]  /*5f40*/  HMMA.16816.F32 R96, R4.reuse, R18, R96 ;  /* 0x000000120460723c */ /* 0x040fe20000001860 */
[----:B------:R-:W2:Y:S07]  /*5f50*/  LDSM.16.MT88.4 R16, [R142+0xf800] ;  /* 0x00f800008e10783b */ /* 0x000eae0000004200 */
[C---:B---3--:R-:W-:Y:S08]  /*5f60*/  HMMA.16816.F32 R100, R4.reuse, R12, R100 ;  /* 0x0000000c0464723c */ /* 0x048ff00000001864 */
[C---:B------:R-:W-:Y:S01]  /*5f70*/  HMMA.16816.F32 R104, R4.reuse, R14, R104 ;  /* 0x0000000e0468723c */ /* 0x040fe20000001868 */
[----:B------:R-:W3:Y:S07]  /*5f80*/  LDSM.16.MT88.4 R12, [R142+0x13800] ;  /* 0x013800008e0c783b */ /* 0x000eee0000004200 */
[----:B----4-:R-:W-:Y:S01]  /*5f90*/  HMMA.16816.F32 R68, R4, R32, R68 ;  /* 0x000000200444723c */ /* 0x010fe20000001844 */
[-CC-:B------:R-:W-:Y:S01]  /*5fa0*/  FFMA.FTZ R32, R141, R140.reuse, -R138.reuse ;  /* 0x0000008c8d207223 */ /* 0x180fe2000001088a */
[----:B------:R-:W-:-:S05]  /*5fb0*/  FFMA.FTZ R33, R137, R140, -R138 ;  /* 0x0000008c89217223 */ /* 0x000fca000001088a */
[----:B------:R-:W-:Y:S01]  /*5fc0*/  MUFU.EX2 R32, R32 ;  /* 0x0000002000207308 */ /* 0x000fe20000000800 */
[C---:B------:R-:W-:Y:S01]  /*5fd0*/  HMMA.16816.F32 R72, R4.reuse, R34, R72 ;  /* 0x000000220448723c */ /* 0x040fe20000001848 */
[-C--:B------:R-:W-:Y:S02]  /*5fe0*/  FFMA.FTZ R34, R135, R140.reuse, -R138 ;  /* 0x0000008c87227223 */ /* 0x080fe4000001088a */
[----:B------:R-:W-:Y:S04]  /*5ff0*/  MUFU.EX2 R33, R33 ;  /* 0x0000002100217308 */ /* 0x000fe80000000800 */
[----:B------:R-:W-:Y:S01]  /*6000*/  MUFU.EX2 R34, R34 ;  /* 0x0000002200227308 */ /* 0x000fe20000000800 */
[----:B-----5:R-:W-:Y:S01]  /*6010*/  HMMA.16816.F32 R76, R4, R28, R76 ;  /* 0x0000001c044c723c */ /* 0x020fe2000000184c */
[-CC-:B------:R-:W-:Y:S01]  /*6020*/  FFMA.FTZ R28, R148, R140.reuse, -R139.reuse ;  /* 0x0000008c941c7223 */ /* 0x180fe2000001088b */
[----:B------:R-:W-:-:S05]  /*6030*/  FFMA.FTZ R29, R146, R140, -R139 ;  /* 0x0000008c921d7223 */ /* 0x000fca000001088b */
[----:B------:R-:W-:Y:S01]  /*6040*/  MUFU.EX2 R28, R28 ;  /* 0x0000001c001c7308 */ /* 0x000fe20000000800 */
[C---:B------:R-:W-:Y:S01]  /*6050*/  HMMA.16816.F32 R80, R4.reuse, R30, R80 ;  /* 0x0000001e0450723c */ /* 0x040fe20000001850 */
[-C--:B------:R-:W-:Y:S01]  /*6060*/  FFMA.FTZ R30, R144, R140.reuse, -R139 ;  /* 0x0000008c901e7223 */ /* 0x080fe2000001088b */
[----:B------:R-:W-:Y:S01]  /*6070*/  FFMA.FTZ R31, R143, R140, -R138 ;  /* 0x0000008c8f1f7223 */ /* 0x000fe2000001088a */
[----:B------:R-:W-:Y:S04]  /*6080*/  MUFU.EX2 R29, R29 ;  /* 0x0000001d001d7308 */ /* 0x000fe80000000800 */
[----:B------:R-:W-:Y:S01]  /*6090*/  MUFU.EX2 R30, R30 ;  /* 0x0000001e001e7308 */ /* 0x000fe20000000800 */
[C---:B------:R-:W-:Y:S03]  /*60a0*/  HMMA.16816.F32 R128, R4.reuse, R36, R128 ;  /* 0x000000240480723c */ /* 0x040fe60000001880 */
[----:B------:R-:W4:Y:S05]  /*60b0*/  MUFU.EX2 R31, R31 ;  /* 0x0000001f001f7308 */ /* 0x000f2a0000000800 */
[C---:B------:R-:W-:Y:S08]  /*60c0*/  HMMA.16816.F32 R124, R4.reuse, R38, R124 ;  /* 0x00000026047c723c */ /* 0x040ff0000000187c */
[----:B-1----:R-:W-:Y:S01]  /*60d0*/  HMMA.16816.F32 R120, R4, R20, R120 ;  /* 0x000000140478723c */ /* 0x002fe20000001878 */
[----:B------:R-:W-:-:S04]  /*60e0*/  FADD.FTZ R21, R49, R52 ;  /* 0x0000003431157221 */ /* 0x000fc80000010000 */
[----:B------:R-:W-:-:S03]  /*60f0*/  FADD.FTZ R21, R48, R21 ;  /* 0x0000001530157221 */ /* 0x000fc60000010000 */
[----:B------:R-:W-:Y:S01]  /*6100*/  HMMA.16816.F32 R116, R4, R22, R116 ;  /* 0x000000160474723c */ /* 0x000fe20000001874 */
[----:B----4-:R-:W-:Y:S01]  /*6110*/  F2FP.F16.F32.PACK_AB R4, R32, R31 ;  /* 0x0000001f2004723e */ /* 0x010fe200000000ff */
[----:B------:R-:W-:Y:S01]  /*6120*/  FADD.FTZ R23, R51, R54 ;  /* 0x0000003633177221 */ /* 0x000fe20000010000 */
[----:B------:R-:W-:Y:S01]  /*6130*/  F2FP.F16.F32.PACK_AB R5, R29, R28 ;  /* 0x0000001c1d05723e */ /* 0x000fe200000000ff */
[----:B------:R-:W-:Y:S01]  /*6140*/  FADD.FTZ R20, R44, R21 ;  /* 0x000000152c147221 */ /* 0x000fe20000010000 */
[----:B------:R-:W-:Y:S01]  /*6150*/  F2FP.F16.F32.PACK_AB R6, R34, R33 ;  /* 0x000000212206723e */ /* 0x000fe200000000ff */
[----:B------:R-:W-:Y:S01]  /*6160*/  FADD.FTZ R23, R50, R23 ;  /* 0x0000001732177221 */ /* 0x000fe20000010000 */
[----:B------:R-:W-:Y:S01]  /*6170*/  F2FP.F16.F32.PACK_AB R7, R231, R30 ;  /* 0x0000001ee707723e */ /* 0x000fe200000000ff */
[----:B------:R-:W-:Y:S02]  /*6180*/  FADD.FTZ R20, R27, R20 ;  /* 0x000000141b147221 */ /* 0x000fe40000010000 */
[----:B------:R-:W-:-:S02]  /*6190*/  FADD.FTZ R22, R46, R23 ;  /* 0x000000172e167221 */ /* 0x000fc40000010000 */
[----:B------:R-:W-:Y:S02]  /*61a0*/  FADD.FTZ R153, R153, R20 ;  /* 0x0000001499997221 */ /* 0x000fe40000010000 */
[----:B--2---:R-:W-:Y:S01]  /*61b0*/  HMMA.16816.F32 R68, R4, R8, R68 ;  /* 0x000000080444723c */ /* 0x004fe20000001844 */
[----:B------:R-:W-:Y:S01]  /*61c0*/  FADD.FTZ R22, R45, R22 ;  /* 0x000000162d167221 */ /* 0x000fe20000010000 */
[----:B------:R-:W-:-:S03]  /*61d0*/  FADD.FTZ R158, R158, R153 ;  /* 0x000000999e9e7221 */ /* 0x000fc60000010000 */
[----:B------:R-:W-:Y:S01]  /*61e0*/  FADD.FTZ R21, R157, R22 ;  /* 0x000000169d157221 */ /* 0x000fe20000010000 */
[----:B------:R-:W-:Y:S02]  /*61f0*/  FADD.FTZ R155, R155, R158 ;  /* 0x0000009e9b9b7221 */ /* 0x000fe40000010000 */
[----:B------:R-:W-:Y:S01]  /*6200*/  HMMA.16816.F32 R72, R4, R10, R72 ;  /* 0x0000000a0448723c */ /* 0x000fe20000001848 */
[----:B------:R-:W1:Y:S01]  /*6210*/  LDSM.16.MT88.4 R8, [R47+0x13800] ;  /* 0x013800002f08783b */ /* 0x000e620000004200 */
[----:B------:R-:W-:-:S04]  /*6220*/  FADD.FTZ R21, R162, R21 ;  /* 0x00000015a2157221 */ /* 0x000fc80000010000 */
[----:B------:R-:W-:Y:S01]  /*6230*/  FADD.FTZ R160, R160, R21 ;  /* 0x00000015a0a07221 */ /* 0x000fe20000010000 */
[----:B------:R-:W-:Y:S01]  /*6240*/  FADD.FTZ R21, R164, R155 ;  /* 0x0000009ba4157221 */ /* 0x000fe20000010000 */
[----:B------:R-:W-:Y:S02]  /*6250*/  HMMA.16816.F32 R128, R4, R16, R128 ;  /* 0x000000100480723c */ /* 0x000fe40000001880 */
[----:B------:R-:W-:Y:S01]  /*6260*/  FADD.FTZ R159, R159, R160 ;  /* 0x000000a09f9f7221 */ /* 0x000fe20000010000 */
[----:B------:R-:W-:-:S03]  /*6270*/  FADD.FTZ R20, R174, R21 ;  /* 0x00000015ae147221 */ /* 0x000fc60000010000 */
[----:B------:R-:W-:Y:S01]  /*6280*/  FADD.FTZ R176, R176, R159 ;  /* 0x0000009fb0b07221 */ /* 0x000fe20000010000 */
[----:B------:R-:W-:Y:S01]  /*6290*/  FADD.FTZ R20, R169, R20 ;  /* 0x00000014a9147221 */ /* 0x000fe20000010000 */
[----:B------:R-:W-:Y:S01]  /*62a0*/  HMMA.16816.F32 R124, R4, R18, R124 ;  /* 0x00000012047c723c */ /* 0x000fe2000000187c */
[----:B------:R-:W2:Y:S01]  /*62b0*/  LDSM.16.MT88.4 R16, [R64+0x13800] ;  /* 0x013800004010783b */ /* 0x000ea20000004200 */
[----:B------:R-:W-:-:S06]  /*62c0*/  FADD.FTZ R173, R173, R176 ;  /* 0x000000b0adad7221 */ /* 0x000fcc0000010000 */
[C---:B---3--:R-:W-:Y:S08]  /*62d0*/  HMMA.16816.F32 R92, R4.reuse, R12, R92 ;  /* 0x0000000c045c723c */ /* 0x048ff0000000185c */
[C---:B------:R-:W-:Y:S01]  /*62e0*/  HMMA.16816.F32 R96, R4.reuse, R14, R96 ;  /* 0x0000000e0460723c */ /* 0x040fe20000001860 */
[----:B------:R-:W3:Y:S07]  /*62f0*/  LDSM.16.MT88.4 R12, [R47+0xf800] ;  /* 0x00f800002f0c783b */ /* 0x000eee0000004200 */
[----:B-1----:R-:W-:Y:S01]  /*6300*/  HMMA.16816.F32 R108, R4, R8, R108 ;  /* 0x00000008046c723c */ /* 0x002fe2000000186c */
[----:B------:R-:W-:Y:S01]  /*6310*/  FADD.FTZ R9, R171, R20 ;  /* 0x00000014ab097221 */ /* 0x000fe20000010000 */
[----:B------:R-:W-:-:S03]  /*6320*/  FADD.FTZ R8, R180, R173 ;  /* 0x000000adb4087221 */ /* 0x000fc60000010000 */
[----:B------:R-:W-:Y:S01]  /*6330*/  FADD.FTZ R9, R178, R9 ;  /* 0x00000009b2097221 */ /* 0x000fe20000010000 */
[----:B------:R-:W-:Y:S02]  /*6340*/  FADD.FTZ R8, R175, R8 ;  /* 0x00000008af087221 */ /* 0x000fe40000010000 */
[C---:B------:R-:W-:Y:S08]  /*6350*/  HMMA.16816.F32 R112, R4.reuse, R10, R112 ;  /* 0x0000000a0470723c */ /* 0x040ff00000001870 */
[C---:B--2---:R-:W-:Y:S08]  /*6360*/  HMMA.16816.F32 R100, R4.reuse, R16, R100 ;  /* 0x000000100464723c */ /* 0x044ff00000001864 */
[C---:B------:R-:W-:Y:S01]  /*6370*/  HMMA.16816.F32 R104, R4.reuse, R18, R104 ;  /* 0x000000120468723c */ /* 0x040fe20000001868 */
[----:B------:R-:W1:Y:S07]  /*6380*/  LDSM.16.MT88.4 R16, [R0+0xf800] ;  /* 0x00f800000010783b */ /* 0x000e6e0000004200 */
[C---:B---3--:R-:W-:Y:S08]  /*6390*/  HMMA.16816.F32 R76, R4.reuse, R12, R76 ;  /* 0x0000000c044c723c */ /* 0x048ff0000000184c */
[----:B------:R-:W-:Y:S01]  /*63a0*/  HMMA.16816.F32 R80, R4, R14, R80 ;  /* 0x0000000e0450723c */ /* 0x000fe20000001850 */
[----:B------:R2:W3:Y:S02]  /*63b0*/  LDSM.16.MT88.4 R12, [R0+0x13800] ;  /* 0x01380000000c783b */ /* 0x0004e40000004200 */
[----:B--2---:R-:W-:Y:S01]  /*63c0*/  FADD.FTZ R0, R170, R9 ;  /* 0x00000009aa007221 */ /* 0x004fe20000010000 */
[----:B------:R-:W-:-:S04]  /*63d0*/  FADD.FTZ R9, R165, R8 ;  /* 0x00000008a5097221 */ /* 0x000fc80000010000 */
[----:B-1----:R-:W-:Y:S01]  /*63e0*/  HMMA.16816.F32 R84, R4, R16, R84 ;  /* 0x000000100454723c */ /* 0x002fe20000001854 */
[----:B------:R-:W-:Y:S01]  /*63f0*/  FADD.FTZ R0, R177, R0 ;  /* 0x00000000b1007221 */ /* 0x000fe20000010000 */
[----:B------:R-:W-:-:S03]  /*6400*/  FADD.FTZ R9, R168, R9 ;  /* 0x00000009a8097221 */ /* 0x000fc60000010000 */
[----:B------:R-:W-:Y:S01]  /*6410*/  FADD.FTZ R167, R167, R0 ;  /* 0x00000000a7a77221 */ /* 0x000fe20000010000 */
[----:B------:R-:W-:Y:S02]  /*6420*/  FADD.FTZ R0, R40, R9 ;  /* 0x0000000928007221 */ /* 0x000fe40000010000 */
[----:B------:R-:W-:Y:S01]  /*6430*/  HMMA.16816.F32 R88, R4, R18, R88 ;  /* 0x000000120458723c */ /* 0x000fe20000001858 */
[----:B------:R-:W-:Y:S01]  /*6440*/  FADD.FTZ R42, R42, R167 ;  /* 0x000000a72a2a7221 */ /* 0x000fe20000010000 */
[----:B------:R-:W-:-:S03]  /*6450*/  FADD.FTZ R0, R41, R0 ;  /* 0x0000000029007221 */ /* 0x000fc60000010000 */
[----:B------:R-:W-:Y:S01]  /*6460*/  FADD.FTZ R43, R43, R42 ;  /* 0x0000002a2b2b7221 */ /* 0x000fe20000010000 */
[----:B------:R-:W-:Y:S02]  /*6470*/  FADD.FTZ R149, R149, R0 ;  /* 0x0000000095957221 */ /* 0x000fe40000010000 */
[----:B---3--:R-:W-:Y:S01]  /*6480*/  HMMA.16816.F32 R120, R4, R12, R120 ;  /* 0x0000000c0478723c */ /* 0x008fe20000001878 */
        /* <DEDUP_REMOVED lines=8> */
[----:B------:R-:W-:-:S03]  /*6510*/  FADD.FTZ R31, R31, R150 ;  /* 0x000000961f1f7221 */ /* 0x000fc60000010000 */
[----:B------:R-:W-:Y:S01]  /*6520*/  FADD.FTZ R29, R29, R28 ;  /* 0x0000001c1d1d7221 */ /* 0x000fe20000010000 */
[----:B------:R-:W-:-:S03]  /*6530*/  FADD.FTZ R32, R32, R31 ;  /* 0x0000001f20207221 */ /* 0x000fc60000010000 */
[----:B------:R-:W-:Y:S01]  /*6540*/  FADD.FTZ R30, R30, R29 ;  /* 0x0000001d1e1e7221 */ /* 0x000fe20000010000 */
[----:B------:R-:W-:-:S03]  /*6550*/  FADD.FTZ R33, R33, R32 ;  /* 0x0000002021217221 */ /* 0x000fc60000010000 */
[----:B------:R-:W-:Y:S01]  /*6560*/  FADD.FTZ R231, R231, R30 ;  /* 0x0000001ee7e77221 */ /* 0x000fe20000010000 */
[----:B------:R-:W-:Y:S01]  /*6570*/  FADD.FTZ R233, R34, R33 ;  /* 0x0000002122e97221 */ /* 0x000fe20000010000 */
[----:B------:R-:W-:Y:S06]  /*6580*/  @!P4 BRA `(.L_x_543) ;  /* 0x000000400010c947 */ /* 0x000fec0003800000 */
[----:B------:R-:W-:Y:S01]  /*6590*/  ISETP.NE.U32.AND P1, PT, R228, RZ, PT ;  /* 0x000000ffe400720c */ /* 0x000fe20003f25070 */
[C---:B------:R-:W-:Y:S01]  /*65a0*/  IMAD.SHL.U32 R209, R24.reuse, 0x20, RZ ;  /* 0x0000002018d17824 */ /* 0x040fe200078e00ff */
[----:B------:R-:W-:Y:S01]  /*65b0*/  SHF.L.U64.HI R210, R24, 0x5, R25 ;  /* 0x0000000518d27819 */ /* 0x000fe20000010219 */
[----:B------:R-:W-:Y:S01]  /*65c0*/  IMAD.MOV.U32 R0, RZ, RZ, R133 ;  /* 0x000000ffff007224 */ /* 0x000fe200078e0085 */
[----:B------:R-:W-:Y:S01]  /*65d0*/  ISETP.NE.AND.EX P1, PT, R229, RZ, PT, P1 ;  /* 0x000000ffe500720c */ /* 0x000fe20003f25310 */
[----:B------:R-:W-:Y:S01]  /*65e0*/  IMAD.MOV.U32 R137, RZ, RZ, R134 ;  /* 0x000000ffff897224 */ /* 0x000fe200078e0086 */
[C---:B------:R-:W-:Y:S01]  /*65f0*/  IADD3 R220, PT, PT, -R26.reuse, 0x1, RZ ;  /* 0x000000011adc7810 */ /* 0x040fe20007ffe1ff */
[----:B------:R-:W-:-:S10]  /*6600*/  VIADD R221, R26, 0xfffffffe ;  /* 0xfffffffe1add7836 */ /* 0x000fd40000000000 */
.L_x_550:
[----:B------:R-:W1:Y:S01]  /*6610*/  S2R R199, SR_TID.X ;  /* 0x0000000000c77919 */ /* 0x000e620000002100 */
[----:B------:R-:W-:Y:S04]  /*6620*/  DEPBAR.LE SB0, 0x0 ;  /* 0x000080000000791a */ /* 0x000fe80000000000 */
[----:B------:R-:W-:Y:S05]  /*6630*/  WARPSYNC.ALL ;  /* 0x0000000000007948 */ /* 0x000fea0003800000 */
[----:B------:R-:W-:Y:S01]  /*6640*/  BAR.SYNC.DEFER_BLOCKING 0x0 ;  /* 0x0000000000007b1d */ /* 0x000fe20000010000 */
[----:B------:R-:W-:Y:S01]  /*6650*/  MOV R4, R215 ;  /* 0x000000d700047202 */ /* 0x000fe20000000f00 */
[----:B------:R-:W-:Y:S02]  /*6660*/  @!P1 IMAD.MOV.U32 R7, RZ, RZ, RZ ;  /* 0x000000ffff079224 */ /* 0x000fe400078e00ff */
[----:B------:R-:W-:Y:S03]  /*6670*/  IMAD.MOV.U32 R5, RZ, RZ, R214 ;  /* 0x000000ffff057224 */ /* 0x000fe600078e00d6 */
[----:B------:R-:W-:Y:S01]  /*6680*/  @!P1 IADD3 R7, P0, PT, RZ, -R7, RZ ;  /* 0x80000007ff079210 */ /* 0x000fe20007f1e0ff */
[----:B------:R-:W2:Y:S01]  /*6690*/  @!P1 LD.E R6, desc[UR4][R2.64+0x40] ;  /* 0x0000400402069980 */ /* 0x000ea2000c101900 */
[----:B------:R-:W-:Y:S01]  /*66a0*/  BSSY.RECONVERGENT B0, `(.L_x_544) ;  /* 0x0000045000007945 */ /* 0x000fe20003800200 */
[----:B--2---:R-:W-:Y:S05]  /*66b0*/  @!P1 IMAD.SHL.U32 R6, R6, 0x80, RZ ;  /* 0x0000008006069824 */ /* 0x004fea00078e00ff */
[----:B------:R-:W-:Y:S04]  /*66c0*/  @!P1 IADD3.X R6, PT, PT, RZ, ~R6, RZ, P0, !PT ;  /* 0x80000006ff069210 */ /* 0x000fe800007fe4ff */
[----:B------:R-:W-:Y:S04]  /*66d0*/  @!P1 SHF.R.S64 R7, R7, 0x1f, R6 ;  /* 0x0000001f07079819 */ /* 0x000fe80000001006 */
[----:B------:R-:W-:Y:S04]  /*66e0*/  @!P1 IADD3 R214, P0, PT, R214, R7, RZ ;  /* 0x00000007d6d69210 */ /* 0x000fe80007f1e0ff */
[----:B------:R-:W-:Y:S01]  /*66f0*/  @!P1 LEA.HI.X.SX32 R215, R6, R215, 0x1, P0 ;  /* 0x000000d706d79211 */ /* 0x000fe200000f0eff */
[----:B-1----:R-:W-:Y:S08]  /*6700*/  @!P1 BRA `(.L_x_545) ;  /* 0x0000000000f89947 */ /* 0x002ff00003800000 */
[----:B------:R-:W2:Y:S01]  /*6710*/  LD.E R13, desc[UR4][R2.64+0x170] ;  /* 0x00017004020d7980 */ /* 0x000ea2000c101900 */
[----:B------:R-:W-:Y:S03]  /*6720*/  IABS R9, R222 ;  /* 0x000000de00097213 */ /* 0x000fe60000000000 */
[----:B------:R-:W3:Y:S01]  /*6730*/  LD.E.64 R16, desc[UR4][R2.64+0x28] ;  /* 0x0000280402107980 */ /* 0x000ee2000c101b00 */
[-C--:B--2---:R-:W-:Y:S02]  /*6740*/  IABS R10, R13.reuse ;  /* 0x0000000d000a7213 */ /* 0x084fe40000000000 */
[-C--:B------:R-:W-:Y:S02]  /*6750*/  IABS R8, R13.reuse ;  /* 0x0000000d00087213 */ /* 0x080fe40000000000 */
[----:B------:R-:W1:Y:S02]  /*6760*/  I2F.RP R11, R10 ;  /* 0x0000000a000b7306 */ /* 0x000e640000209400 */
[----:B------:R-:W-:Y:S08]  /*6770*/  IADD3 R8, PT, PT, RZ, -R8, RZ ;  /* 0x80000008ff087210 */ /* 0x000ff00007ffe0ff */
[----:B-1----:R-:W1:Y:S02]  /*6780*/  MUFU.RCP R6, R11 ;  /* 0x0000000b00067308 */ /* 0x002e640000001000 */
[----:B-1----:R-:W-:Y:S02]  /*6790*/  VIADD R14, R6, 0xffffffe ;  /* 0x0ffffffe060e7836 */ /* 0x002fe40000000000 */
[----:B------:R-:W-:Y:S06]  /*67a0*/  VIADD R6, R222, 0xffffff80 ;  /* 0xffffff80de067836 */ /* 0x000fec0000000000 */
[----:B------:R-:W1:Y:S02]  /*67b0*/  F2I.FTZ.U32.TRUNC.NTZ R15, R14 ;  /* 0x0000000e000f7305 */ /* 0x000e64000021f000 */
[--C-:B-1----:R-:W-:Y:S02]  /*67c0*/  IMAD.MOV R7, RZ, RZ, -R15.reuse ;  /* 0x000000ffff077224 */ /* 0x102fe400078e0a0f */
[----:B------:R-:W-:Y:S02]  /*67d0*/  IMAD.MOV.U32 R14, RZ, RZ, RZ ;  /* 0x000000ffff0e7224 */ /* 0x000fe400078e00ff */
[----:B------:R-:W-:Y:S01]  /*67e0*/  IMAD R12, R7, R10, RZ ;  /* 0x0000000a070c7224 */ /* 0x000fe200078e02ff */
[----:B------:R-:W-:Y:S02]  /*67f0*/  IABS R7, R6 ;  /* 0x0000000600077213 */ /* 0x000fe40000000000 */
[----:B------:R-:W-:Y:S01]  /*6800*/  LOP3.LUT R6, R6, R13, RZ, 0x3c, !PT ;  /* 0x0000000d06067212 */ /* 0x000fe200078e3cff */
[----:B------:R-:W-:Y:S02]  /*6810*/  IMAD.HI.U32 R12, R15, R12, R14 ;  /* 0x0000000c0f0c7227 */ /* 0x000fe400078e000e */
[----:B------:R-:W2:Y:S01]  /*6820*/  LD.E.64 R14, desc[UR4][R2.64+0x40] ;  /* 0x00004004020e7980 */ /* 0x000ea2000c101b00 */
[----:B------:R-:W-:Y:S03]  /*6830*/  ISETP.GE.AND P0, PT, R6, RZ, PT ;  /* 0x000000ff0600720c */ /* 0x000fe60003f06270 */
[C---:B------:R-:W-:Y:S04]  /*6840*/  IMAD.HI.U32 R11, R12.reuse, R7, RZ ;  /* 0x000000070c0b7227 */ /* 0x040fe800078e00ff */
[----:B------:R-:W-:Y:S04]  /*6850*/  IMAD.HI.U32 R12, R12, R9, RZ ;  /* 0x000000090c0c7227 */ /* 0x000fe800078e00ff */
[-C--:B------:R-:W-:Y:S02]  /*6860*/  IMAD R7, R11, R8.reuse, R7 ;  /* 0x000000080b077224 */ /* 0x080fe400078e0207 */
[----:B------:R-:W-:Y:S03]  /*6870*/  IMAD R9, R12, R8, R9 ;  /* 0x000000080c097224 */ /* 0x000fe600078e0209 */
[C---:B------:R-:W-:Y:S02]  /*6880*/  ISETP.GT.U32.AND P2, PT, R10.reuse, R7, PT ;  /* 0x000000070a00720c */ /* 0x040fe40003f44070 */
[----:B------:R-:W-:Y:S11]  /*6890*/  ISETP.GT.U32.AND P4, PT, R10, R9, PT ;  /* 0x000000090a00720c */ /* 0x000ff60003f84070 */
[--C-:B------:R-:W-:Y:S02]  /*68a0*/  @!P2 IMAD.IADD R7, R7, 0x1, -R10.reuse ;  /* 0x000000010707a824 */ /* 0x100fe400078e0a0a */
[----:B------:R-:W-:Y:S01]  /*68b0*/  @!P4 IADD3 R12, PT, PT, R12, 0x1, RZ ;  /* 0x000000010c0cc810 */ /* 0x000fe20007ffe0ff */
[----:B------:R-:W-:Y:S02]  /*68c0*/  @!P4 IMAD.IADD R9, R9, 0x1, -R10 ;  /* 0x000000010909c824 */ /* 0x000fe400078e0a0a */
[-C--:B------:R-:W-:Y:S01]  /*68d0*/  ISETP.GE.U32.AND P5, PT, R7, R10.reuse, PT ;  /* 0x0000000a0700720c */ /* 0x080fe20003fa6070 */
[----:B------:R-:W-:Y:S01]  /*68e0*/  @!P2 VIADD R11, R11, 0x1 ;  /* 0x000000010b0ba836 */ /* 0x000fe20000000000 */
[-C--:B------:R-:W-:Y:S02]  /*68f0*/  LOP3.LUT R7, R222, R13.reuse, RZ, 0x3c, !PT ;  /* 0x0000000dde077212 */ /* 0x080fe400078e3cff */
[----:B------:R-:W-:Y:S02]  /*6900*/  ISETP.GE.U32.AND P6, PT, R9, R10, PT ;  /* 0x0000000a0900720c */ /* 0x000fe40003fc6070 */
[----:B------:R-:W-:Y:S02]  /*6910*/  ISETP.GE.AND P3, PT, R7, RZ, PT ;  /* 0x000000ff0700720c */ /* 0x000fe40003f66270 */
[----:B------:R-:W-:Y:S02]  /*6920*/  ISETP.NE.AND P2, PT, R13, RZ, PT ;  /* 0x000000ff0d00720c */ /* 0x000fe40003f45270 */
[----:B------:R-:W-:Y:S03]  /*6930*/  LOP3.LUT R7, RZ, R13, RZ, 0x33, !PT ;  /* 0x0000000dff077212 */ /* 0x000fe600078e33ff */
[----:B------:R-:W-:Y:S04]  /*6940*/  @P5 VIADD R11, R11, 0x1 ;  /* 0x000000010b0b5836 */ /* 0x000fe80000000000 */
[----:B------:R-:W-:Y:S02]  /*6950*/  @P6 VIADD R12, R12, 0x1 ;  /* 0x000000010c0c6836 */ /* 0x000fe40000000000 */
[----:B------:R-:W-:Y:S03]  /*6960*/  @!P0 IMAD.MOV R11, RZ, RZ, -R11 ;  /* 0x000000ffff0b8224 */ /* 0x000fe600078e0a0b */
[----:B------:R-:W-:Y:S02]  /*6970*/  @!P3 IADD3 R12, PT, PT, -R12, RZ, RZ ;  /* 0x000000ff0c0cb210 */ /* 0x000fe40007ffe1ff */
[C---:B------:R-:W-:Y:S02]  /*6980*/  SEL R11, R7.reuse, R11, !P2 ;  /* 0x0000000b070b7207 */ /* 0x040fe40005000000 */
[----:B------:R-:W-:Y:S02]  /*6990*/  SEL R7, R7, R12, !P2 ;  /* 0x0000000c07077207 */ /* 0x000fe40005000000 */
[-C--:B------:R-:W-:Y:S02]  /*69a0*/  LEA R20, P2, R11, R224.reuse, 0x2 ;  /* 0x000000e00b147211 */ /* 0x080fe400078410ff */
[C---:B------:R-:W-:Y:S01]  /*69b0*/  LEA R18, P0, R7.reuse, R224, 0x2 ;  /* 0x000000e007127211 */ /* 0x040fe200078010ff */
[----:B------:R-:W-:Y:S01]  /*69c0*/  IMAD.IADD R8, R7, 0x1, -R11 ;  /* 0x0000000107087824 */ /* 0x000fe200078e0a0b */
[-C--:B------:R-:W-:Y:S02]  /*69d0*/  LEA.HI.X.SX32 R21, R11, R225.reuse, 0x2, P2 ;  /* 0x000000e10b157211 */ /* 0x080fe400010f16ff */
[----:B------:R-:W-:Y:S01]  /*69e0*/  LEA.HI.X.SX32 R19, R7, R225, 0x2, P0 ;  /* 0x000000e107137211 */ /* 0x000fe200000f16ff */
[----:B------:R-:W-:Y:S02]  /*69f0*/  IMAD R8, R13, R8, -0x80 ;  /* 0xffffff800d087424 */ /* 0x000fe400078e0208 */
[----:B------:R-:W4:Y:S03]  /*6a00*/  LD.E R10, desc[UR4][R20.64] ;  /* 0x00000004140a7980 */ /* 0x000f26000c101900 */
[----:B------:R-:W-:Y:S01]  /*6a10*/  SHF.R.S32.HI R7, RZ, 0x1f, R8 ;  /* 0x0000001fff077819 */ /* 0x000fe20000011408 */
[----:B------:R-:W4:Y:S01]  /*6a20*/  LD.E R9, desc[UR4][R18.64] ;  /* 0x0000000412097980 */ /* 0x000f22000c101900 */
[-C--:B--2---:R-:W-:Y:S02]  /*6a30*/  IMAD R6, R15, R8.reuse, RZ ;  /* 0x000000080f067224 */ /* 0x084fe400078e02ff */
[C---:B------:R-:W-:Y:S04]  /*6a40*/  IMAD.WIDE.U32 R12, R14.reuse, R8, RZ ;  /* 0x000000080e0c7225 */ /* 0x040fe800078e00ff */
[----:B------:R-:W-:Y:S05]  /*6a50*/  IMAD R6, R14, R7, R6 ;  /* 0x000000070e067224 */ /* 0x000fea00078e0206 */
[----:B------:R-:W-:Y:S01]  /*6a60*/  IADD3 R13, PT, PT, R13, R6, RZ ;  /* 0x000000060d0d7210 */ /* 0x000fe20007ffe0ff */
[----:B----4-:R-:W-:Y:S04]  /*6a70*/  IMAD.IADD R9, R10, 0x1, -R9 ;  /* 0x000000010a097824 */ /* 0x010fe800078e0a09 */
[----:B---3--:R-:W-:Y:S01]  /*6a80*/  IMAD R7, R17, R9, RZ ;  /* 0x0000000911077224 */ /* 0x008fe200078e02ff */
[----:B------:R-:W-:Y:S01]  /*6a90*/  SHF.R.S32.HI R6, RZ, 0x1f, R9 ;  /* 0x0000001fff067819 */ /* 0x000fe20000011409 */
[----:B------:R-:W-:Y:S04]  /*6aa0*/  IMAD.WIDE.U32 R12, R9, R16, R12 ;  /* 0x00000010090c7225 */ /* 0x000fe800078e000c */
[----:B------:R-:W-:Y:S01]  /*6ab0*/  IMAD R7, R16, R6, R7 ;  /* 0x0000000610077224 */ /* 0x000fe200078e0207 */
[C---:B------:R-:W-:Y:S03]  /*6ac0*/  LEA R214, P0, R12.reuse, R5, 0x1 ;  /* 0x000000050cd67211 */ /* 0x040fe600078008ff */
[----:B------:R-:W-:Y:S05]  /*6ad0*/  IMAD.IADD R7, R13, 0x1, R7 ;  /* 0x000000010d077824 */ /* 0x000fea00078e0207 */
[----:B------:R-:W-:Y:S02]  /*6ae0*/  LEA.HI.X R215, R12, R4, R7, 0x1, P0 ;  /* 0x000000040cd77211 */ /* 0x000fe400000f0c07 */
.L_x_545:
[----:B------:R-:W-:Y:S05]  /*6af0*/  BSYNC.RECONVERGENT B0 ;  /* 0x0000000000007941 */ /* 0x000fea0003800200 */
.L_x_544:
[----:B------:R-:W1:Y:S01]  /*6b00*/  S2UR UR6, SR_CgaCtaId ;  /* 0x00000000000679c3 */ /* 0x000e620000008800 */
[C---:B------:R-:W-:Y:S01]  /*6b10*/  IMAD.SHL.U32 R41, R199.reuse, 0x8, RZ ;  /* 0x00000008c7297824 */ /* 0x040fe200078e00ff */
[----:B------:R-:W-:Y:S01]  /*6b20*/  LOP3.LUT R40, R199, 0x38, RZ, 0xc0, !PT ;  /* 0x00000038c7287812 */ /* 0x000fe200078ec0ff */
[----:B------:R-:W-:Y:S01]  /*6b30*/  UMOV UR7, 0x400 ;  /* 0x0000040000077882 */ /* 0x000fe20000000000 */
[----:B------:R-:W-:Y:S01]  /*6b40*/  IADD3 R42, P0, PT, R209, R214, RZ ;  /* 0x000000d6d12a7210 */ /* 0x000fe20007f1e0ff */
[----:B------:R-:W-:Y:S01]  /*6b50*/  IMAD.SHL.U32 R205, R199, 0x40, RZ ;  /* 0x00000040c7cd7824 */ /* 0x000fe200078e00ff */
[----:B------:R-:W-:Y:S01]  /*6b60*/  LOP3.LUT R43, R40, 0x1c0, R41, 0xf8, !PT ;  /* 0x000001c0282b7812 */ /* 0x000fe200078ef829 */
[----:B------:R-:W-:Y:S01]  /*6b70*/  VIADD R220, R220, 0x1 ;  /* 0x00000001dcdc7836 */ /* 0x000fe20000000000 */
[----:B------:R-:W-:Y:S01]  /*6b80*/  LOP3.LUT R196, R41, 0x38, RZ, 0xc0, !PT ;  /* 0x0000003829c47812 */ /* 0x000fe200078ec0ff */
[----:B------:R-:W-:Y:S01]  /*6b90*/  BSSY.RECONVERGENT B1, `(.L_x_546) ;  /* 0x0000180000017945 */ /* 0x000fe20003800200 */
[----:B------:R-:W-:Y:S02]  /*6ba0*/  LOP3.LUT R132, R199, 0x8, RZ, 0xc0, !PT ;  /* 0x00000008c7847812 */ /* 0x000fe400078ec0ff */
[-C--:B------:R-:W-:Y:S01]  /*6bb0*/  LOP3.LUT R40, R43, R196.reuse, RZ, 0x3c, !PT ;  /* 0x000000c42b287212 */ /* 0x080fe200078e3cff */
[----:B------:R-:W-:Y:S01]  /*6bc0*/  IMAD.X R43, R210, 0x1, R215, P0 ;  /* 0x00000001d22b7824 */ /* 0x000fe200000e06d7 */
[-C--:B------:R-:W-:Y:S02]  /*6bd0*/  IADD3 R50, P0, PT, R42, R209.reuse, RZ ;  /* 0x000000d12a327210 */ /* 0x080fe40007f1e0ff */
[----:B------:R-:W-:Y:S02]  /*6be0*/  LOP3.LUT R40, R40, 0x1e00, R41, 0xf8, !PT ;  /* 0x00001e0028287812 */ /* 0x000fe400078ef829 */
[----:B------:R-:W-:Y:S01]  /*6bf0*/  SHF.R.U32.HI R200, RZ, 0x1, R199 ;  /* 0x00000001ffc87819 */ /* 0x000fe200000116c7 */
[--C-:B------:R-:W-:Y:S01]  /*6c00*/  IMAD.X R51, R43, 0x1, R210.reuse, P0 ;  /* 0x000000012b337824 */ /* 0x100fe200000e06d2 */
[-C--:B------:R-:W-:Y:S02]  /*6c10*/  IADD3 R48, P0, PT, R50, R209.reuse, RZ ;  /* 0x000000d132307210 */ /* 0x080fe40007f1e0ff */
[----:B------:R-:W-:Y:S01]  /*6c20*/  LOP3.LUT R133, R132, 0x1c0, R205, 0xf8, !PT ;  /* 0x000001c084857812 */ /* 0x000fe200078ef8cd */
[----:B-1----:R-:W-:Y:S02]  /*6c30*/  ULEA UR6, UR6, UR7, 0x18 ;  /* 0x0000000706067291 */ /* 0x002fe4000f8ec0ff */
[--C-:B------:R-:W-:Y:S01]  /*6c40*/  IMAD.X R49, R51, 0x1, R210.reuse, P0 ;  /* 0x0000000133317824 */ /* 0x100fe200000e06d2 */
[-C--:B------:R-:W-:Y:S02]  /*6c50*/  IADD3 R46, P0, PT, R48, R209.reuse, RZ ;  /* 0x000000d1302e7210 */ /* 0x080fe40007f1e0ff */
[----:B------:R-:W-:Y:S01]  /*6c60*/  LOP3.LUT R132, R200, 0x8, RZ, 0xc0, !PT ;  /* 0x00000008c8847812 */ /* 0x000fe200078ec0ff */
[----:B------:R-:W-:Y:S01]  /*6c70*/  IMAD.U32 R201, RZ, RZ, UR6 ;  /* 0x00000006ffc97e24 */ /* 0x000fe2000f8e00ff */
[-C--:B------:R-:W-:Y:S01]  /*6c80*/  LOP3.LUT R133, R133, R196.reuse, RZ, 0x3c, !PT ;  /* 0x000000c485857212 */ /* 0x080fe200078e3cff */
[--C-:B------:R-:W-:Y:S01]  /*6c90*/  IMAD.X R47, R49, 0x1, R210.reuse, P0 ;  /* 0x00000001312f7824 */ /* 0x100fe200000e06d2 */
[-C--:B------:R-:W-:Y:S01]  /*6ca0*/  IADD3 R44, P0, PT, R46, R209.reuse, RZ ;  /* 0x000000d12e2c7210 */ /* 0x080fe20007f1e0ff */
[----:B------:R-:W-:Y:S01]  /*6cb0*/  IMAD R227, R40, 0x2, R201 ;  /* 0x0000000228e37824 */ /* 0x000fe200078e02c9 */
[----:B------:R-:W-:Y:S01]  /*6cc0*/  LOP3.LUT R186, R205, 0x400, RZ, 0xc0, !PT ;  /* 0x00000400cdba7812 */ /* 0x000fe200078ec0ff */
[----:B------:R-:W-:Y:S01]  /*6cd0*/  IMAD.SHL.U32 R40, R199, 0x20, RZ ;  /* 0x00000020c7287824 */ /* 0x000fe200078e00ff */
[--C-:B------:R-:W-:Y:S01]  /*6ce0*/  LOP3.LUT R135, R132, 0x1c0, R205.reuse, 0xf8, !PT ;  /* 0x000001c084877812 */ /* 0x100fe200078ef8cd */
[----:B------:R-:W-:Y:S01]  /*6cf0*/  IMAD.X R45, R47, 0x1, R210, P0 ;  /* 0x000000012f2d7824 */ /* 0x000fe200000e06d2 */
[----:B------:R-:W-:Y:S01]  /*6d00*/  @!PT LDS RZ, [RZ] ;  /* 0x00000000fffff984 */ /* 0x000fe20000000800 */
[----:B------:R-:W-:Y:S01]  /*6d10*/  @!PT LDS RZ, [RZ] ;  /* 0x00000000fffff984 */ /* 0x000fe20000000800 */
[----:B------:R-:W-:Y:S01]  /*6d20*/  @!PT LDS RZ, [RZ] ;  /* 0x00000000fffff984 */ /* 0x000fe20000000800 */
[----:B------:R-:W-:Y:S01]  /*6d30*/  LDGSTS.E.BYPASS.LTC128B.128 [R227+0xc000], desc[UR4][R214.64] ;  /* 0x0c000000d6e37fae */ /* 0x000fe2000b981a04 */
[----:B------:R-:W-:Y:S01]  /*6d40*/  IMAD R186, R133, 0x2, R186 ;  /* 0x0000000285ba7824 */ /* 0x000fe200078e02ba */
[----:B------:R-:W-:Y:S03]  /*6d50*/  LOP3.LUT R198, R40, 0x7c00, RZ, 0xc0, !PT ;  /* 0x00007c0028c67812 */ /* 0x000fe600078ec0ff */
[----:B------:R-:W-:Y:S01]  /*6d60*/  LDGSTS.E.BYPASS.LTC128B.128 [R227+0x10000], desc[UR4][R214.64+0x80] ;  /* 0x10000080d6e37fae */ /* 0x000fe2000b981a04 */
[----:B------:R-:W-:Y:S01]  /*6d70*/  LOP3.LUT R136, R135, R196, RZ, 0x3c, !PT ;  /* 0x000000c487887212 */ /* 0x000fe200078e3cff */
[----:B------:R-:W-:Y:S01]  /*6d80*/  IMAD.IADD R186, R201, 0x1, R186 ;  /* 0x00000001c9ba7824 */ /* 0x000fe200078e02ba */
[----:B------:R-:W-:Y:S02]  /*6d90*/  LOP3.LUT R133, R198, 0x200, R205, 0xf8, !PT ;  /* 0x00000200c6857812 */ /* 0x000fe400078ef8cd */
[----:B------:R-:W-:Y:S01]  /*6da0*/  LDGSTS.E.BYPASS.LTC128B.128 [R227+0xc800], desc[UR4][R42.64] ;  /* 0x0c8000002ae37fae */ /* 0x000fe2000b981a04 */
[----:B------:R-:W-:Y:S02]  /*6db0*/  LOP3.LUT P2, RZ, R199, 0x4, RZ, 0xc0, !PT ;  /* 0x00000004c7ff7812 */ /* 0x000fe4000784c0ff */
[----:B------:R-:W-:Y:S02]  /*6dc0*/  LOP3.LUT R132, R133, R136, RZ, 0xfc, !PT ;  /* 0x0000008885847212 */ /* 0x000fe400078efcff */
[----:B------:R1:W-:Y:S05]  /*6dd0*/  LDGSTS.E.BYPASS.LTC128B.128 [R227+0x10800], desc[UR4][R42.64+0x80] ;  /* 0x108000802ae37fae */ /* 0x0003ea000b981a04 */
[----:B------:R-:W-:Y:S01]  /*6de0*/  LDGSTS.E.BYPASS.LTC128B.128 [R227+0xd000], desc[UR4][R50.64] ;  /* 0x0d00000032e37fae */ /* 0x000fe2000b981a04 */
[----:B------:R-:W-:Y:S04]  /*6df0*/  IMAD R188, R132, 0x2, R201 ;  /* 0x0000000284bc7824 */ /* 0x000fe800078e02c9 */
[----:B------:R-:W-:Y:S05]  /*6e00*/  LDGSTS.E.BYPASS.LTC128B.128 [R227+0x11000], desc[UR4][R50.64+0x80] ;  /* 0x1100008032e37fae */ /* 0x000fea000b981a04 */
[----:B------:R-:W-:Y:S05]  /*6e10*/  LDGSTS.E.BYPASS.LTC128B.128 [R227+0xd800], desc[UR4][R48.64] ;  /* 0x0d80000030e37fae */ /* 0x000fea000b981a04 */
[----:B------:R-:W-:Y:S05]  /*6e20*/  LDGSTS.E.BYPASS.LTC128B.128 [R227+0x11800], desc[UR4][R48.64+0x80] ;  /* 0x1180008030e37fae */ /* 0x000fea000b981a04 */
[----:B------:R-:W-:Y:S05]  /*6e30*/  LDGSTS.E.BYPASS.LTC128B.128 [R227+0xe000], desc[UR4][R46.64] ;  /* 0x0e0000002ee37fae */ /* 0x000fea000b981a04 */
[----:B------:R-:W-:Y:S01]  /*6e40*/  LDGSTS.E.BYPASS.LTC128B.128 [R227+0x12000], desc[UR4][R46.64+0x80] ;  /* 0x120000802ee37fae */ /* 0x000fe2000b981a04 */
[-C--:B-1----:R-:W-:Y:S04]  /*6e50*/  IADD3 R42, P0, PT, R44, R209.reuse, RZ ;  /* 0x000000d12c2a7210 */ /* 0x082fe80007f1e0ff */
[----:B------:R-:W-:Y:S01]  /*6e60*/  LDGSTS.E.BYPASS.LTC128B.128 [R227+0xe800], desc[UR4][R44.64] ;  /* 0x0e8000002ce37fae */ /* 0x000fe2000b981a04 */
[--C-:B------:R-:W-:Y:S04]  /*6e70*/  IMAD.X R43, R45, 0x1, R210.reuse, P0 ;  /* 0x000000012d2b7824 */ /* 0x100fe800000e06d2 */
[----:B------:R-:W-:Y:S01]  /*6e80*/  LDGSTS.E.BYPASS.LTC128B.128 [R227+0x12800], desc[UR4][R44.64+0x80] ;  /* 0x128000802ce37fae */ /* 0x000fe2000b981a04 */
[----:B------:R-:W-:Y:S04]  /*6e90*/  IADD3 R40, P0, PT, R42, R209, RZ ;  /* 0x000000d12a287210 */ /* 0x000fe80007f1e0ff */
[----:B------:R-:W-:Y:S01]  /*6ea0*/  LDGSTS.E.BYPASS.LTC128B.128 [R227+0xf000], desc[UR4][R42.64] ;  /* 0x0f0000002ae37fae */ /* 0x000fe2000b981a04 */
[----:B------:R-:W-:Y:S01]  /*6eb0*/  IMAD.X R41, R43, 0x1, R210, P0 ;  /* 0x000000012b297824 */ /* 0x000fe200000e06d2 */
[----:B------:R-:W-:Y:S03]  /*6ec0*/  LOP3.LUT P0, RZ, R199, 0x2, RZ, 0xc0, !PT ;  /* 0x00000002c7ff7812 */ /* 0x000fe6000780c0ff */
[----:B------:R-:W-:Y:S01]  /*6ed0*/  LDGSTS.E.BYPASS.LTC128B.128 [R227+0x13000], desc[UR4][R42.64+0x80] ;  /* 0x130000802ae37fae */ /* 0x000fe2000b981a04 */
[----:B------:R-:W-:Y:S04]  /*6ee0*/  SEL R203, R197, 0xffffffe0, !P0 ;  /* 0xffffffe0c5cb7807 */ /* 0x000fe80004000000 */
[----:B------:R-:W-:Y:S01]  /*6ef0*/  LDGSTS.E.BYPASS.LTC128B.128 [R227+0xf800], desc[UR4][R40.64] ;  /* 0x0f80000028e37fae */ /* 0x000fe2000b981a04 */
[----:B------:R-:W-:Y:S04]  /*6f00*/  ISETP.NE.AND P0, PT, R220, RZ, PT ;  /* 0x000000ffdc00720c */ /* 0x000fe80003f05270 */
[----:B------:R1:W-:Y:S01]  /*6f10*/  LDGSTS.E.BYPASS.LTC128B.128 [R227+0x13800], desc[UR4][R40.64+0x80] ;  /* 0x1380008028e37fae */ /* 0x0003e2000b981a04 */
[C---:B------:R-:W-:Y:S02]  /*6f20*/  IMAD.IADD R185, R203.reuse, 0x1, R188 ;  /* 0x00000001cbb97824 */ /* 0x040fe400078e02bc */
[----:B------:R-:W-:Y:S02]  /*6f30*/  IMAD.IADD R139, R203, 0x1, R186 ;  /* 0x00000001cb8b7824 */ /* 0x000fe400078e02ba */
[----:B------:R-:W-:Y:S05]  /*6f40*/  LDSM.16.M88.4 R132, [R188] ;  /* 0x00000000bc84783b */ /* 0x000fea0000000200 */
[----:B------:R-:W2:Y:S05]  /*6f50*/  LDSM.16.M88.4 R140, [R186+0x4000] ;  /* 0x00400000ba8c783b */ /* 0x000eaa0000000200 */
[----:B------:R-:W3:Y:S05]  /*6f60*/  LDSM.16.M88.4 R144, [R186+0x4800] ;  /* 0x00480000ba90783b */ /* 0x000eea0000000200 */
[----:B------:R-:W4:Y:S05]  /*6f70*/  LDSM.16.M88.4 R148, [R186+0x5000] ;  /* 0x00500000ba94783b */ /* 0x000f2a0000000200 */
[----:B------:R-:W0:Y:S05]  /*6f80*/  LDGDEPBAR ;  /* 0x00000000000079af */ /* 0x000e2a0000000000 */
[----:B------:R-:W5:Y:S05]  /*6f90*/  LDSM.16.M88.4 R152, [R186+0x5800] ;  /* 0x00580000ba98783b */ /* 0x000f6a0000000200 */
[----:B------:R-:W1:Y:S05]  /*6fa0*/  LDSM.16.M88.4 R156, [R186+0x6000] ;  /* 0x00600000ba9c783b */ /* 0x000e6a0000000200 */
[----:B------:R-:W1:Y:S05]  /*6fb0*/  LDSM.16.M88.4 R160, [R186+0x6800] ;  /* 0x00680000baa0783b */ /* 0x000e6a0000000200 */
[----:B------:R-:W1:Y:S05]  /*6fc0*/  LDSM.16.M88.4 R164, [R186+0x7000] ;  /* 0x00700000baa4783b */ /* 0x000e6a0000000200 */
[----:B------:R-:W1:Y:S01]  /*6fd0*/  LDSM.16.M88.4 R168, [R186+0x7800] ;  /* 0x00780000baa8783b */ /* 0x000e620000000200 */
[C---:B--2---:R-:W-:Y:S04]  /*6fe0*/  HMMA.16816.F32 R4, R132.reuse, R140, RZ ;  /* 0x0000008c8404723c */ /* 0x044fe800000018ff */
[----:B------:R-:W-:Y:S04]  /*6ff0*/  LDSM.16.M88.4 R172, [R185] ;  /* 0x00000000b9ac783b */ /* 0x000fe80000000200 */
[C---:B------:R-:W-:Y:S01]  /*7000*/  HMMA.16816.F32 R8, R132.reuse, R142, RZ ;  /* 0x0000008e8408723c */ /* 0x040fe200000018ff */
[----:B------:R-:W2:Y:S05]  /*7010*/  LDSM.16.M88.4 R176, [R139+0x4000] ;  /* 0x004000008bb0783b */ /* 0x000eaa0000000200 */
[----:B------:R-:W2:Y:S02]  /*7020*/  LDSM.16.M88.4 R180, [R139+0x4800] ;  /* 0x004800008bb4783b */ /* 0x000ea40000000200 */
[C---:B---3--:R-:W-:Y:S03]  /*7030*/  HMMA.16816.F32 R12, R132.reuse, R144, RZ ;  /* 0x00000090840c723c */ /* 0x048fe600000018ff */
[----:B------:R-:W3:Y:S05]  /*7040*/  LDSM.16.M88.4 R140, [R139+0x5000] ;  /* 0x005000008b8c783b */ /* 0x000eea0000000200 */
[C---:B------:R-:W-:Y:S01]  /*7050*/  HMMA.16816.F32 R16, R132.reuse, R146, RZ ;  /* 0x000000928410723c */ /* 0x040fe200000018ff */
[----:B------:R-:W-:Y:S07]  /*7060*/  LDSM.16.M88.4 R144, [R139+0x6000] ;  /* 0x006000008b90783b */ /* 0x000fee0000000200 */
[C---:B----4-:R-:W-:Y:S08]  /*7070*/  HMMA.16816.F32 R20, R132.reuse, R148, RZ ;  /* 0x000000948414723c */ /* 0x050ff000000018ff */
[C---:B------:R-:W-:Y:S01]  /*7080*/  HMMA.16816.F32 R24, R132.reuse, R150, RZ ;  /* 0x000000968418723c */ /* 0x040fe200000018ff */
[----:B------:R-:W-:Y:S07]  /*7090*/  LDSM.16.M88.4 R148, [R139+0x6800] ;  /* 0x006800008b94783b */ /* 0x000fee0000000200 */
[C---:B-----5:R-:W-:Y:S01]  /*70a0*/  HMMA.16816.F32 R28, R132.reuse, R152, RZ ;  /* 0x00000098841c723c */ /* 0x060fe200000018ff */
[----:B------:R-:W-:Y:S05]  /*70b0*/  IMAD.MOV.U32 R153, RZ, RZ, 0x40 ;  /* 0x00000040ff997424 */ /* 0x000fea00078e00ff */
[----:B------:R-:W-:Y:S02]  /*70c0*/  SEL R153, R153, 0xffffffc0, !P2 ;  /* 0xffffffc099997807 */ /* 0x000fe40005000000 */
[C---:B------:R-:W-:Y:S03]  /*70d0*/  HMMA.16816.F32 R32, R132.reuse, R154, RZ ;  /* 0x0000009a8420723c */ /* 0x040fe600000018ff */
[C---:B------:R-:W-:Y:S02]  /*70e0*/  IMAD.IADD R184, R153.reuse, 0x1, R188 ;  /* 0x0000000199b87824 */ /* 0x040fe400078e02bc */
[----:B------:R-:W-:Y:S02]  /*70f0*/  IMAD.IADD R138, R153, 0x1, R186 ;  /* 0x00000001998a7824 */ /* 0x000fe400078e02ba */
[----:B------:R-:W-:Y:S01]  /*7100*/  LDSM.16.M88.4 R152, [R139+0x7000] ;  /* 0x007000008b98783b */ /* 0x000fe20000000200 */
[C---:B-1----:R-:W-:Y:S01]  /*7110*/  HMMA.16816.F32 R36, R132.reuse, R156, RZ ;  /* 0x0000009c8424723c */ /* 0x042fe200000018ff */
[C---:B------:R-:W-:Y:S02]  /*7120*/  IMAD.IADD R204, R203.reuse, 0x1, R184 ;  /* 0x00000001cbcc7824 */ /* 0x040fe400078e02b8 */
[----:B------:R-:W-:Y:S05]  /*7130*/  IMAD.IADD R202, R203, 0x1, R138 ;  /* 0x00000001cbca7824 */ /* 0x000fea00078e028a */
[C---:B------:R-:W-:Y:S01]  /*7140*/  HMMA.16816.F32 R40, R132.reuse, R158, RZ ;  /* 0x0000009e8428723c */ /* 0x040fe200000018ff */
[----:B------:R-:W-:Y:S05]  /*7150*/  LDSM.16.M88.4 R156, [R139+0x7800] ;  /* 0x007800008b9c783b */ /* 0x000fea0000000200 */
[----:B------:R-:W-:Y:S02]  /*7160*/  LDSM.16.M88.4 R192, [R202+0xb000] ;  /* 0x00b00000cac0783b */ /* 0x000fe40000000200 */
[C---:B------:R-:W-:Y:S08]  /*7170*/  HMMA.16816.F32 R44, R132.reuse, R160, RZ ;  /* 0x000000a0842c723c */ /* 0x040ff000000018ff */
[C---:B------:R-:W-:Y:S01]  /*7180*/  HMMA.16816.F32 R48, R132.reuse, R162, RZ ;  /* 0x000000a28430723c */ /* 0x040fe200000018ff */
[----:B------:R-:W-:Y:S07]  /*7190*/  LDSM.16.M88.4 R160, [R184] ;  /* 0x00000000b8a0783b */ /* 0x000fee0000000200 */
[C---:B------:R-:W-:Y:S08]  /*71a0*/  HMMA.16816.F32 R52, R132.reuse, R164, RZ ;  /* 0x000000a48434723c */ /* 0x040ff000000018ff */
[C---:B------:R-:W-:Y:S01]  /*71b0*/  HMMA.16816.F32 R56, R132.reuse, R166, RZ ;  /* 0x000000a68438723c */ /* 0x040fe200000018ff */
[----:B------:R-:W-:Y:S07]  /*71c0*/  LDSM.16.M88.4 R164, [R138+0x4000] ;  /* 0x004000008aa4783b */ /* 0x000fee0000000200 */
[C---:B------:R-:W-:Y:S08]  /*71d0*/  HMMA.16816.F32 R60, R132.reuse, R168, RZ ;  /* 0x000000a8843c723c */ /* 0x040ff000000018ff */
[----:B------:R-:W-:Y:S01]  /*71e0*/  HMMA.16816.F32 R64, R132, R170, RZ ;  /* 0x000000aa8440723c */ /* 0x000fe200000018ff */
[----:B------:R-:W1:Y:S05]  /*71f0*/  LDSM.16.M88.4 R132, [R139+0x5800] ;  /* 0x005800008b84783b */ /* 0x000e6a0000000200 */
[----:B------:R-:W-:Y:S02]  /*7200*/  LDSM.16.M88.4 R168, [R138+0x6000] ;  /* 0x006000008aa8783b */ /* 0x000fe40000000200 */
[C---:B--2---:R-:W-:Y:S08]  /*7210*/  HMMA.16816.F32 R4, R172.reuse, R176, R4 ;  /* 0x000000b0ac04723c */ /* 0x044ff00000001804 */
[C---:B------:R-:W-:Y:S01]  /*7220*/  HMMA.16816.F32 R8, R172.reuse, R178, R8 ;  /* 0x000000b2ac08723c */ /* 0x040fe20000001808 */
[----:B------:R-:W-:Y:S07]  /*7230*/  LDSM.16.M88.4 R176, [R186+0xa000] ;  /* 0x00a00000bab0783b */ /* 0x000fee0000000200 */
[C---:B------:R-:W-:Y:S08]  /*7240*/  HMMA.16816.F32 R12, R172.reuse, R180, R12 ;  /* 0x000000b4ac0c723c */ /* 0x040ff0000000180c */
[C---:B------:R-:W-:Y:S01]  /*7250*/  HMMA.16816.F32 R16, R172.reuse, R182, R16 ;  /* 0x000000b6ac10723c */ /* 0x040fe20000001810 */
[----:B------:R-:W-:Y:S07]  /*7260*/  LDSM.16.M88.4 R180, [R139+0x9800] ;  /* 0x009800008bb4783b */ /* 0x000fee0000000200 */
[C---:B---3--:R-:W-:Y:S08]  /*7270*/  HMMA.16816.F32 R20, R172.reuse, R140, R20 ;  /* 0x0000008cac14723c */ /* 0x048ff00000001814 */
[C---:B------:R-:W-:Y:S01]  /*7280*/  HMMA.16816.F32 R24, R172.reuse, R142, R24 ;  /* 0x0000008eac18723c */ /* 0x040fe20000001818 */
[----:B------:R-:W2:Y:S07]  /*7290*/  LDSM.16.M88.4 R140, [R138+0x4800] ;  /* 0x004800008a8c783b */ /* 0x000eae0000000200 */
[C---:B-1----:R-:W-:Y:S08]  /*72a0*/  HMMA.16816.F32 R28, R172.reuse, R132, R28 ;  /* 0x00000084ac1c723c */ /* 0x042ff0000000181c */
[C---:B------:R-:W-:Y:S01]  /*72b0*/  HMMA.16816.F32 R32, R172.reuse, R134, R32 ;  /* 0x00000086ac20723c */ /* 0x040fe20000001820 */
[----:B------:R-:W1:Y:S07]  /*72c0*/  LDSM.16.M88.4 R132, [R138+0x5000] ;  /* 0x005000008a84783b */ /* 0x000e6e0000000200 */
[C---:B------:R-:W-:Y:S08]  /*72d0*/  HMMA.16816.F32 R36, R172.reuse, R144, R36 ;  /* 0x00000090ac24723c */ /* 0x040ff00000001824 */
[C---:B------:R-:W-:Y:S01]  /*72e0*/  HMMA.16816.F32 R40, R172.reuse, R146, R40 ;  /* 0x00000092ac28723c */ /* 0x040fe20000001828 */
[----:B------:R-:W3:Y:S07]  /*72f0*/  LDSM.16.M88.4 R144, [R138+0x5800] ;  /* 0x005800008a90783b */ /* 0x000eee0000000200 */
[C---:B------:R-:W-:Y:S08]  /*7300*/  HMMA.16816.F32 R44, R172.reuse, R148, R44 ;  /* 0x00000094ac2c723c */ /* 0x040ff0000000182c */
[C---:B------:R-:W-:Y:S01]  /*7310*/  HMMA.16816.F32 R48, R172.reuse, R150, R48 ;  /* 0x00000096ac30723c */ /* 0x040fe20000001830 */
[----:B------:R-:W-:Y:S07]  /*7320*/  LDSM.16.M88.4 R148, [R204] ;  /* 0x00000000cc94783b */ /* 0x000fee0000000200 */
[C---:B------:R-:W-:Y:S08]  /*7330*/  HMMA.16816.F32 R52, R172.reuse, R152, R52 ;  /* 0x00000098ac34723c */ /* 0x040ff00000001834 */
[C---:B------:R-:W-:Y:S01]  /*7340*/  HMMA.16816.F32 R56, R172.reuse, R154, R56 ;  /* 0x0000009aac38723c */ /* 0x040fe20000001838 */
[----:B------:R-:W-:Y:S07]  /*7350*/  LDSM.16.M88.4 R152, [R202+0x4000] ;  /* 0x00400000ca98783b */ /* 0x000fee0000000200 */
[C---:B------:R-:W-:Y:S08]  /*7360*/  HMMA.16816.F32 R60, R172.reuse, R156, R60 ;  /* 0x0000009cac3c723c */ /* 0x040ff0000000183c */
[----:B------:R-:W-:Y:S01]  /*7370*/  HMMA.16816.F32 R64, R172, R158, R64 ;  /* 0x0000009eac40723c */ /* 0x000fe20000001840 */
[----:B------:R-:W-:Y:S05]  /*7380*/  LDSM.16.M88.4 R156, [R202+0x4800] ;  /* 0x00480000ca9c783b */ /* 0x000fea0000000200 */
[----:B------:R-:W-:Y:S02]  /*7390*/  LDSM.16.M88.4 R172, [R186+0x8800] ;  /* 0x00880000baac783b */ /* 0x000fe40000000200 */
[C---:B------:R-:W-:Y:S08]  /*73a0*/  HMMA.16816.F32 R4, R160.reuse, R164, R4 ;  /* 0x000000a4a004723c */ /* 0x040ff00000001804 */
[C---:B------:R-:W-:Y:S01]  /*73b0*/  HMMA.16816.F32 R8, R160.reuse, R166, R8 ;  /* 0x000000a6a008723c */ /* 0x040fe20000001808 */
[----:B------:R-:W-:Y:S07]  /*73c0*/  LDSM.16.M88.4 R164, [R202+0x5000] ;  /* 0x00500000caa4783b */ /* 0x000fee0000000200 */
[C---:B--2---:R-:W-:Y:S08]  /*73d0*/  HMMA.16816.F32 R12, R160.reuse, R140, R12 ;  /* 0x0000008ca00c723c */ /* 0x044ff0000000180c */
[C---:B------:R-:W-:Y:S01]  /*73e0*/  HMMA.16816.F32 R16, R160.reuse, R142, R16 ;  /* 0x0000008ea010723c */ /* 0x040fe20000001810 */
[----:B------:R-:W2:Y:S07]  /*73f0*/  LDSM.16.M88.4 R140, [R138+0x6800] ;  /* 0x006800008a8c783b */ /* 0x000eae0000000200 */
        /* <DEDUP_REMOVED lines=16> */
[----:B------:R-:W-:Y:S01]  /*7500*/  HMMA.16816.F32 R64, R160, R146, R64 ;  /* 0x00000092a040723c */ /* 0x000fe20000001840 */
[----:B------:R-:W3:Y:S05]  /*7510*/  LDSM.16.M88.4 R144, [R202+0x6800] ;  /* 0x00680000ca90783b */ /* 0x000eea0000000200 */
[----:B------:R-:W-:Y:S02]  /*7520*/  LDSM.16.M88.4 R160, [R188+0x2000] ;  /* 0x00200000bca0783b */ /* 0x000fe40000000200 */
[C---:B------:R-:W-:Y:S03]  /*7530*/  HMMA.16816.F32 R4, R148.reuse, R152, R4 ;  /* 0x000000989404723c */ /* 0x040fe60000001804 */
[----:B------:R-:W-:Y:S05]  /*7540*/  LDSM.16.M88.4 R188, [R138+0x8000] ;  /* 0x008000008abc783b */ /* 0x000fea0000000200 */
[C---:B------:R-:W-:Y:S01]  /*7550*/  HMMA.16816.F32 R8, R148.reuse, R154, R8 ;  /* 0x0000009a9408723c */ /* 0x040fe20000001808 */
[----:B------:R-:W4:Y:S07]  /*7560*/  LDSM.16.M88.4 R152, [R202+0x7000] ;  /* 0x00700000ca98783b */ /* 0x000f2e0000000200 */
[C---:B------:R-:W-:Y:S08]  /*7570*/  HMMA.16816.F32 R12, R148.reuse, R156, R12 ;  /* 0x0000009c940c723c */ /* 0x040ff0000000180c */
[C---:B------:R-:W-:Y:S01]  /*7580*/  HMMA.16816.F32 R16, R148.reuse, R158, R16 ;  /* 0x0000009e9410723c */ /* 0x040fe20000001810 */
[----:B------:R-:W5:Y:S07]  /*7590*/  LDSM.16.M88.4 R156, [R202+0x7800] ;  /* 0x00780000ca9c783b */ /* 0x000f6e0000000200 */
[C---:B------:R-:W-:Y:S08]  /*75a0*/  HMMA.16816.F32 R20, R148.reuse, R164, R20 ;  /* 0x000000a49414723c */ /* 0x040ff00000001814 */
[C---:B------:R-:W-:Y:S01]  /*75b0*/  HMMA.16816.F32 R24, R148.reuse, R166, R24 ;  /* 0x000000a69418723c */ /* 0x040fe20000001818 */
[----:B------:R-:W5:Y:S07]  /*75c0*/  LDSM.16.M88.4 R164, [R186+0x9000] ;  /* 0x00900000baa4783b */ /* 0x000f6e0000000200 */
        /* <DEDUP_REMOVED lines=9> */
[C---:B----4-:R-:W-:Y:S08]  /*7660*/  HMMA.16816.F32 R52, R148.reuse, R152, R52 ;  /* 0x000000989434723c */ /* 0x050ff00000001834 */
[C---:B------:R-:W-:Y:S01]  /*7670*/  HMMA.16816.F32 R56, R148.reuse, R154, R56 ;  /* 0x0000009a9438723c */ /* 0x040fe20000001838 */
[----:B------:R-:W-:Y:S07]  /*7680*/  LDSM.16.M88.4 R152, [R185+0x2000] ;  /* 0x00200000b998783b */ /* 0x000fee0000000200 */
[C---:B-----5:R-:W-:Y:S08]  /*7690*/  HMMA.16816.F32 R60, R148.reuse, R156, R60 ;  /* 0x0000009c943c723c */ /* 0x060ff0000000183c */
[----:B------:R-:W-:Y:S01]  /*76a0*/  HMMA.16816.F32 R64, R148, R158, R64 ;  /* 0x0000009e9440723c */ /* 0x000fe20000001840 */
[----:B------:R-:W4:Y:S05]  /*76b0*/  LDSM.16.M88.4 R148, [R186+0xb800] ;  /* 0x00b80000ba94783b */ /* 0x000f2a0000000200 */
[----:B------:R-:W5:Y:S02]  /*76c0*/  LDSM.16.M88.4 R156, [R139+0x8000] ;  /* 0x008000008b9c783b */ /* 0x000f640000000200 */
[C---:B------:R-:W-:Y:S03]  /*76d0*/  HMMA.16816.F32 R4, R160.reuse, R168, R4 ;  /* 0x000000a8a004723c */ /* 0x040fe60000001804 */
[----:B------:R-:W-:Y:S05]  /*76e0*/  LDSM.16.M88.4 R184, [R184+0x2000] ;  /* 0x00200000b8b8783b */ /* 0x000fea0000000200 */
[C---:B------:R-:W-:Y:S01]  /*76f0*/  HMMA.16816.F32 R8, R160.reuse, R170, R8 ;  /* 0x000000aaa008723c */ /* 0x040fe20000001808 */
[----:B------:R-:W5:Y:S07]  /*7700*/  LDSM.16.M88.4 R168, [R139+0x8800] ;  /* 0x008800008ba8783b */ /* 0x000f6e0000000200 */
[C---:B------:R-:W-:Y:S08]  /*7710*/  HMMA.16816.F32 R12, R160.reuse, R172, R12 ;  /* 0x000000aca00c723c */ /* 0x040ff0000000180c */
[C---:B------:R-:W-:Y:S01]  /*7720*/  HMMA.16816.F32 R16, R160.reuse, R174, R16 ;  /* 0x000000aea010723c */ /* 0x040fe20000001810 */
[----:B------:R-:W5:Y:S07]  /*7730*/  LDSM.16.M88.4 R172, [R139+0x9000] ;  /* 0x009000008bac783b */ /* 0x000f6e0000000200 */
[C---:B------:R-:W-:Y:S08]  /*7740*/  HMMA.16816.F32 R20, R160.reuse, R164, R20 ;  /* 0x000000a4a014723c */ /* 0x040ff00000001814 */
[C---:B------:R-:W-:Y:S01]  /*7750*/  HMMA.16816.F32 R24, R160.reuse, R166, R24 ;  /* 0x000000a6a018723c */ /* 0x040fe20000001818 */
[----:B------:R-:W-:Y:S07]  /*7760*/  LDSM.16.M88.4 R164, [R139+0xa800] ;  /* 0x00a800008ba4783b */ /* 0x000fee0000000200 */
[C---:B--2---:R-:W-:Y:S08]  /*7770*/  HMMA.16816.F32 R28, R160.reuse, R140, R28 ;  /* 0x0000008ca01c723c */ /* 0x044ff0000000181c */
[C---:B------:R-:W-:Y:S01]  /*7780*/  HMMA.16816.F32 R32, R160.reuse, R142, R32 ;  /* 0x0000008ea020723c */ /* 0x040fe20000001820 */
[----:B------:R-:W2:Y:S07]  /*7790*/  LDSM.16.M88.4 R140, [R139+0xa000] ;  /* 0x00a000008b8c783b */ /* 0x000eae0000000200 */
[C---:B------:R-:W-:Y:S08]  /*77a0*/  HMMA.16816.F32 R36, R160.reuse, R176, R36 ;  /* 0x000000b0a024723c */ /* 0x040ff00000001824 */
        /* <DEDUP_REMOVED lines=9> */
[----:B------:R-:W-:Y:S01]  /*7840*/  HMMA.16816.F32 R64, R160, R150, R64 ;  /* 0x00000096a040723c */ /* 0x000fe20000001840 */
[----:B------:R-:W4:Y:S05]  /*7850*/  LDSM.16.M88.4 R148, [R138+0x9000] ;  /* 0x009000008a94783b */ /* 0x000f2a0000000200 */
[----:B------:R-:W-:Y:S02]  /*7860*/  LDSM.16.M88.4 R160, [R138+0xb800] ;  /* 0x00b800008aa0783b */ /* 0x000fe40000000200 */
        /* <DEDUP_REMOVED lines=12> */
[C---:B--2---:R-:W-:Y:S08]  /*7930*/  HMMA.16816.F32 R36, R152.reuse, R140, R36 ;  /* 0x0000008c9824723c */ /* 0x044ff00000001824 */
        /* <DEDUP_REMOVED lines=8> */
[C---:B-1----:R-:W-:Y:S08]  /*79c0*/  HMMA.16816.F32 R60, R152.reuse, R132, R60 ;  /* 0x00000084983c723c */ /* 0x042ff0000000183c */
[----:B------:R-:W-:Y:S01]  /*79d0*/  HMMA.16816.F32 R64, R152, R134, R64 ;  /* 0x000000869840723c */ /* 0x000fe20000001840 */
[----:B------:R-:W1:Y:S05]  /*79e0*/  LDSM.16.M88.4 R132, [R138+0x9800] ;  /* 0x009800008a84783b */ /* 0x000e6a0000000200 */
[----:B------:R-:W2:Y:S02]  /*79f0*/  LDSM.16.M88.4 R152, [R138+0xa800] ;  /* 0x00a800008a98783b */ /* 0x000ea40000000200 */
[C---:B------:R-:W-:Y:S08]  /*7a00*/  HMMA.16816.F32 R4, R184.reuse, R188, R4 ;  /* 0x000000bcb804723c */ /* 0x040ff00000001804 */
[C---:B------:R-:W-:Y:S01]  /*7a10*/  HMMA.16816.F32 R8, R184.reuse, R190, R8 ;  /* 0x000000beb808723c */ /* 0x040fe20000001808 */
[----:B------:R-:W-:Y:S07]  /*7a20*/  LDSM.16.M88.4 R188, [R202+0xa800] ;  /* 0x00a80000cabc783b */ /* 0x000fee0000000200 */
[C---:B---3--:R-:W-:Y:S08]  /*7a30*/  HMMA.16816.F32 R12, R184.reuse, R144, R12 ;  /* 0x00000090b80c723c */ /* 0x048ff0000000180c */
[C---:B------:R-:W-:Y:S01]  /*7a40*/  HMMA.16816.F32 R16, R184.reuse, R146, R16 ;  /* 0x00000092b810723c */ /* 0x040fe20000001810 */
[----:B------:R-:W3:Y:S07]  /*7a50*/  LDSM.16.M88.4 R144, [R202+0x8800] ;  /* 0x00880000ca90783b */ /* 0x000eee0000000200 */
[C---:B----4-:R-:W-:Y:S08]  /*7a60*/  HMMA.16816.F32 R20, R184.reuse, R148, R20 ;  /* 0x00000094b814723c */ /* 0x050ff00000001814 */
[C---:B------:R-:W-:Y:S01]  /*7a70*/  HMMA.16816.F32 R24, R184.reuse, R150, R24 ;  /* 0x00000096b818723c */ /* 0x040fe20000001818 */
[----:B------:R-:W4:Y:S01]  /*7a80*/  LDSM.16.M88.4 R148, [R202+0xb800] ;  /* 0x00b80000ca94783b */ /* 0x000f220000000200 */
[----:B------:R-:W-:Y:S04]  /*7a90*/  DEPBAR.LE SB0, 0x0 ;  /* 0x000080000000791a */ /* 0x000fe80000000000 */
[----:B------:R-:W-:Y:S02]  /*7aa0*/  BAR.SYNC.DEFER_BLOCKING 0x0 ;  /* 0x0000000000007b1d */ /* 0x000fe40000010000 */
[C---:B-1----:R-:W-:Y:S08]  /*7ab0*/  HMMA.16816.F32 R28, R184.reuse, R132, R28 ;  /* 0x00000084b81c723c */ /* 0x042ff0000000181c */
[C---:B------:R-:W-:Y:S08]  /*7ac0*/  HMMA.16816.F32 R32, R184.reuse, R134, R32 ;  /* 0x00000086b820723c */ /* 0x040ff00000001820 */
[C---:B------:R-:W-:Y:S08]  /*7ad0*/  HMMA.16816.F32 R36, R184.reuse, R140, R36 ;  /* 0x0000008cb824723c */ /* 0x040ff00000001824 */
[C---:B------:R-:W-:Y:S08]  /*7ae0*/  HMMA.16816.F32 R40, R184.reuse, R142, R40 ;  /* 0x0000008eb828723c */ /* 0x040ff00000001828 */
[C---:B--2---:R-:W-:Y:S08]  /*7af0*/  HMMA.16816.F32 R44, R184.reuse, R152, R44 ;  /* 0x00000098b82c723c */ /* 0x044ff0000000182c */
[C---:B------:R-:W-:Y:S08]  /*7b00*/  HMMA.16816.F32 R48, R184.reuse, R154, R48 ;  /* 0x0000009ab830723c */ /* 0x040ff00000001830 */
[C---:B------:R-:W-:Y:S08]  /*7b10*/  HMMA.16816.F32 R52, R184.reuse, R156, R52 ;  /* 0x0000009cb834723c */ /* 0x040ff00000001834 */
[C---:B------:R-:W-:Y:S08]  /*7b20*/  HMMA.16816.F32 R56, R184.reuse, R158, R56 ;  /* 0x0000009eb838723c */ /* 0x040ff00000001838 */
[C---:B------:R-:W-:Y:S08]  /*7b30*/  HMMA.16816.F32 R60, R184.reuse, R160, R60 ;  /* 0x000000a0b83c723c */ /* 0x040ff0000000183c */
[----:B------:R-:W-:Y:S08]  /*7b40*/  HMMA.16816.F32 R64, R184, R162, R64 ;  /* 0x000000a2b840723c */ /* 0x000ff00000001840 */
[C---:B------:R-:W-:Y:S08]  /*7b50*/  HMMA.16816.F32 R4, R164.reuse, R168, R4 ;  /* 0x000000a8a404723c */ /* 0x040ff00000001804 */
[C---:B------:R-:W-:Y:S08]  /*7b60*/  HMMA.16816.F32 R8, R164.reuse, R170, R8 ;  /* 0x000000aaa408723c */ /* 0x040ff00000001808 */
[C---:B---3--:R-:W-:Y:S08]  /*7b70*/  HMMA.16816.F32 R12, R164.reuse, R144, R12 ;  /* 0x00000090a40c723c */ /* 0x048ff0000000180c */
[C---:B------:R-:W-:Y:S08]  /*7b80*/  HMMA.16816.F32 R16, R164.reuse, R146, R16 ;  /* 0x00000092a410723c */ /* 0x040ff00000001810 */
        /* <DEDUP_REMOVED lines=10> */
[C---:B----4-:R-:W-:Y:S08]  /*7c30*/  HMMA.16816.F32 R60, R164.reuse, R148, R60 ;  /* 0x00000094a43c723c */ /* 0x050ff0000000183c */
[----:B------:R-:W-:Y:S01]  /*7c40*/  HMMA.16816.F32 R64, R164, R150, R64 ;  /* 0x00000096a440723c */ /* 0x000fe20000001840 */
[----:B------:R-:W-:Y:S08]  /*7c50*/  @!UPT UIADD3 URZ, UPT, UPT, URZ, URZ, URZ ;  /* 0x000000fffffff290 */ /* 0x000ff0000fffe0ff */
[----:B------:R-:W-:Y:S11]  /*7c60*/  @!P0 BRA `(.L_x_547) ;  /* 0x0000000400c88947 */ /* 0x000ff60003800000 */
[----:B------:R-:W-:Y:S01]  /*7c70*/  ISETP.NE.U32.AND P1, PT, R228, RZ, PT ;  /* 0x000000ffe400720c */ /* 0x000fe20003f25070 */
[----:B------:R-:W-:Y:S03]  /*7c80*/  BSSY.RECONVERGENT B0, `(.L_x_548) ;  /* 0x000004c000007945 */ /* 0x000fe60003800200 */
[----:B------:R-:W-:Y:S11]  /*7c90*/  ISETP.NE.AND.EX P1, PT, R229, RZ, PT, P1 ;  /* 0x000000ffe500720c */ /* 0x000ff60003f25310 */
[----:B------:R-:W-:Y:S02]  /*7ca0*/  @!UPT UIADD3 URZ, UPT, UPT, URZ, URZ, URZ ;  /* 0x000000fffffff290 */ /* 0x000fe4000fffe0ff */
[----:B------:R-:W2:Y:S01]  /*7cb0*/  @!P1 LD.E R132, desc[UR4][R2.64+0x38] ;  /* 0x0000380402849980 */ /* 0x000ea2000c101900 */
[----:B------:R-:W-:Y:S05]  /*7cc0*/  @!P1 IMAD.MOV.U32 R133, RZ, RZ, RZ ;  /* 0x000000ffff859224 */ /* 0x000fea00078e00ff */
[----:B------:R-:W-:Y:S01]  /*7cd0*/  @!P1 IADD3 R133, P0, PT, RZ, -R133, RZ ;  /* 0x80000085ff859210 */ /* 0x000fe20007f1e0ff */
[----:B--2---:R-:W-:Y:S04]  /*7ce0*/  @!P1 IMAD.SHL.U32 R132, R132, 0x80, RZ ;  /* 0x0000008084849824 */ /* 0x004fe800078e00ff */
[----:B------:R-:W-:Y:S05]  /*7cf0*/  @!P1 IMAD.X R132, RZ, RZ, ~R132, P0 ;  /* 0x000000ffff849224 */ /* 0x000fea00000e0e84 */
[----:B------:R-:W-:Y:S04]  /*7d00*/  @!P1 SHF.R.S64 R133, R133, 0x1f, R132 ;  /* 0x0000001f85859819 */ /* 0x000fe80000001084 */
[----:B------:R-:W-:Y:S01]  /*7d10*/  @!P1 IADD3 R212, P0, PT, R133, R212, RZ ;  /* 0x000000d485d49210 */ /* 0x000fe20007f1e0ff */
[----:B------:R-:W-:Y:S03]  /*7d20*/  IMAD.SHL.U32 R133, R206, 0x20, RZ ;  /* 0x00000020ce857824 */ /* 0x000fe600078e00ff */
[----:B------:R-:W-:Y:S01]  /*7d30*/  @!P1 LEA.HI.X.SX32 R211, R132, R211, 0x1, P0 ;  /* 0x000000d384d39211 */ /* 0x000fe200000f0eff */
[----:B------:R-:W-:Y:S08]  /*7d40*/  @!P1 BRA `(.L_x_549) ;  /* 0x0000000000fc9947 */ /* 0x000ff00003800000 */
[----:B------:R-:W-:Y:S01]  /*7d50*/  VIADD R141, R222, 0xffffff00 ;  /* 0xffffff00de8d7836 */ /* 0x000fe20000000000 */
[----:B------:R-:W2:Y:S04]  /*7d60*/  LD.E R143, desc[UR4][R2.64+0x170] ;  /* 0x00017004028f7980 */ /* 0x000ea8000c101900 */
[----:B------:R-:W-:Y:S02]  /*7d70*/  IABS R134, R141 ;  /* 0x0000008d00867213 */ /* 0x000fe40000000000 */
[-C--:B--2---:R-:W-:Y:S02]  /*7d80*/  IABS R139, R143.reuse ;  /* 0x0000008f008b7213 */ /* 0x084fe40000000000 */
[-C--:B------:R-:W-:Y:S02]  /*7d90*/  IABS R135, R143.reuse ;  /* 0x0000008f00877213 */ /* 0x080fe40000000000 */
[----:B------:R-:W1:Y:S01]  /*7da0*/  I2F.RP R140, R139 ;  /* 0x0000008b008c7306 */ /* 0x000e620000209400 */
[----:B------:R-:W-:Y:S02]  /*7db0*/  LOP3.LUT R141, R141, R143, RZ, 0x3c, !PT ;  /* 0x0000008f8d8d7212 */ /* 0x000fe400078e3cff */
[----:B------:R-:W-:Y:S02]  /*7dc0*/  IMAD.MOV R135, RZ, RZ, -R135 ;  /* 0x000000ffff877224 */ /* 0x000fe400078e0a87 */
[----:B------:R-:W-:Y:S05]  /*7dd0*/  ISETP.GE.AND P0, PT, R141, RZ, PT ;  /* 0x000000ff8d00720c */ /* 0x000fea0003f06270 */
[----:B-1----:R-:W1:Y:S02]  /*7de0*/  MUFU.RCP R132, R140 ;  /* 0x0000008c00847308 */ /* 0x002e640000001000 */
[----:B-1----:R-:W-:Y:S01]  /*7df0*/  VIADD R144, R132, 0xffffffe ;  /* 0x0ffffffe84907836 */ /* 0x002fe20000000000 */
[----:B------:R-:W-:Y:S07]  /*7e00*/  IADD3 R132, PT, PT, R222, -0x80, RZ ;  /* 0xffffff80de847810 */ /* 0x000fee0007ffe0ff */
[----:B------:R-:W1:Y:S02]  /*7e10*/  F2I.FTZ.U32.TRUNC.NTZ R145, R144 ;  /* 0x0000009000917305 */ /* 0x000e64000021f000 */
[--C-:B-1----:R-:W-:Y:S02]  /*7e20*/  IMAD.MOV R138, RZ, RZ, -R145.reuse ;  /* 0x000000ffff8a7224 */ /* 0x102fe400078e0a91 */
[----:B------:R-:W-:Y:S02]  /*7e30*/  IMAD.MOV.U32 R144, RZ, RZ, RZ ;  /* 0x000000ffff907224 */ /* 0x000fe400078e00ff */
[----:B------:R-:W-:Y:S01]  /*7e40*/  IMAD R147, R138, R139, RZ ;  /* 0x0000008b8a937224 */ /* 0x000fe200078e02ff */
[----:B------:R-:W-:Y:S02]  /*7e50*/  IABS R138, R132 ;  /* 0x00000084008a7213 */ /* 0x000fe40000000000 */
[----:B------:R-:W-:Y:S01]  /*7e60*/  LOP3.LUT R132, R132, R143, RZ, 0x3c, !PT ;  /* 0x0000008f84847212 */ /* 0x000fe200078e3cff */
[----:B------:R-:W-:Y:S02]  /*7e70*/  IMAD.HI.U32 R145, R145, R147, R144 ;  /* 0x0000009391917227 */ /* 0x000fe400078e0090 */
[----:B------:R-:W2:Y:S04]  /*7e80*/  LD.E.64 R146, desc[UR4][R2.64+0x20] ;  /* 0x0000200402927980 */ /* 0x000ea8000c101b00 */
[C---:B------:R-:W-:Y:S04]  /*7e90*/  IMAD.HI.U32 R140, R145.reuse, R134, RZ ;  /* 0x00000086918c7227 */ /* 0x040fe800078e00ff */
[----:B------:R-:W-:Y:S02]  /*7ea0*/  IMAD.HI.U32 R142, R145, R138, RZ ;  /* 0x0000008a918e7227 */ /* 0x000fe400078e00ff */
[----:B------:R-:W3:Y:S02]  /*7eb0*/  LD.E.64 R144, desc[UR4][R2.64+0x38] ;  /* 0x0000380402907980 */ /* 0x000ee4000c101b00 */
[-C--:B------:R-:W-:Y:S02]  /*7ec0*/  IMAD R134, R140, R135.reuse, R134 ;  /* 0x000000878c867224 */ /* 0x080fe400078e0286 */
[----:B------:R-:W-:Y:S03]  /*7ed0*/  IMAD R138, R142, R135, R138 ;  /* 0x000000878e8a7224 */ /* 0x000fe600078e028a */
[C---:B------:R-:W-:Y:S02]  /*7ee0*/  ISETP.GT.U32.AND P3, PT, R139.reuse, R134, PT ;  /* 0x000000868b00720c */ /* 0x040fe40003f64070 */
[----:B------:R-:W-:Y:S11]  /*7ef0*/  ISETP.GT.U32.AND P4, PT, R139, R138, PT ;  /* 0x0000008a8b00720c */ /* 0x000ff60003f84070 */
[----:B------:R-:W-:Y:S02]  /*7f00*/  @!P3 IMAD.IADD R134, R134, 0x1, -R139 ;  /* 0x000000018686b824 */ /* 0x000fe400078e0a8b */
[-C--:B------:R-:W-:Y:S01]  /*7f10*/  @!P4 IADD3 R138, PT, PT, R138, -R139.reuse, RZ ;  /* 0x8000008b8a8ac210 */ /* 0x080fe20007ffe0ff */
[----:B------:R-:W-:Y:S01]  /*7f20*/  @!P3 VIADD R140, R140, 0x1 ;  /* 0x000000018c8cb836 */ /* 0x000fe20000000000 */
[----:B------:R-:W-:Y:S01]  /*7f30*/  ISETP.GE.AND P3, PT, R132, RZ, PT ;  /* 0x000000ff8400720c */ /* 0x000fe20003f66270 */
[----:B------:R-:W-:Y:S01]  /*7f40*/  @!P4 VIADD R142, R142, 0x1 ;  /* 0x000000018e8ec836 */ /* 0x000fe20000000000 */
[-C--:B------:R-:W-:Y:S02]  /*7f50*/  ISETP.GE.U32.AND P5, PT, R134, R139.reuse, PT ;  /* 0x0000008b8600720c */ /* 0x080fe40003fa6070 */
[----:B------:R-:W-:Y:S02]  /*7f60*/  ISETP.GE.U32.AND P6, PT, R138, R139, PT ;  /* 0x0000008b8a00720c */ /* 0x000fe40003fc6070 */
[----:B------:R-:W-:Y:S02]  /*7f70*/  ISETP.NE.AND P4, PT, R143, RZ, PT ;  /* 0x000000ff8f00720c */ /* 0x000fe40003f85270 */
[----:B------:R-:W-:Y:S07]  /*7f80*/  LOP3.LUT R139, RZ, R143, RZ, 0x33, !PT ;  /* 0x0000008fff8b7212 */ /* 0x000fee00078e33ff */
[----:B------:R-:W-:Y:S02]  /*7f90*/  @P5 IADD3 R140, PT, PT, R140, 0x1, RZ ;  /* 0x000000018c8c5810 */ /* 0x000fe40007ffe0ff */
[----:B------:R-:W-:Y:S03]  /*7fa0*/  @P6 VIADD R142, R142, 0x1 ;  /* 0x000000018e8e6836 */ /* 0x000fe60000000000 */
[----:B------:R-:W-:Y:S02]  /*7fb0*/  @!P0 IMAD.MOV R140, RZ, RZ, -R140 ;  /* 0x000000ffff8c8224 */ /* 0x000fe400078e0a8c */
[----:B------:R-:W-:Y:S03]  /*7fc0*/  @!P3 IADD3 R142, PT, PT, -R142, RZ, RZ ;  /* 0x000000ff8e8eb210 */ /* 0x000fe60007ffe1ff */
        /* <DEDUP_REMOVED lines=11> */
[-C--:B---3--:R-:W-:Y:S02]  /*8080*/  IMAD R134, R145, R143.reuse, RZ ;  /* 0x0000008f91867224 */ /* 0x088fe400078e02ff */
[C---:B------:R-:W-:Y:S04]  /*8090*/  IMAD.WIDE.U32 R140, R144.reuse, R143, RZ ;  /* 0x0000008f908c7225 */ /* 0x040fe800078e00ff */
[----:B------:R-:W-:Y:S05]  /*80a0*/  IMAD R134, R144, R139, R134 ;  /* 0x0000008b90867224 */ /* 0x000fea00078e0286 */
[----:B------:R-:W-:Y:S01]  /*80b0*/  IADD3 R141, PT, PT, R141, R134, RZ ;  /* 0x000000868d8d7210 */ /* 0x000fe20007ffe0ff */
[----:B----4-:R-:W-:Y:S04]  /*80c0*/  IMAD.IADD R135, R135, 0x1, -R132 ;  /* 0x0000000187877824 */ /* 0x010fe800078e0a84 */
[----:B--2---:R-:W-:Y:S01]  /*80d0*/  IMAD R139, R147, R135, RZ ;  /* 0x00000087938b7224 */ /* 0x004fe200078e02ff */
[----:B------:R-:W-:Y:S01]  /*80e0*/  SHF.R.S32.HI R132, RZ, 0x1f, R135 ;  /* 0x0000001fff847819 */ /* 0x000fe20000011487 */
[----:B------:R-:W-:Y:S04]  /*80f0*/  IMAD.WIDE.U32 R140, R135, R146, R140 ;  /* 0x00000092878c7225 */ /* 0x000fe800078e008c */
[----:B------:R-:W-:Y:S01]  /*8100*/  IMAD R139, R146, R132, R139 ;  /* 0x00000084928b7224 */ /* 0x000fe200078e028b */
[C---:B------:R-:W-:Y:S03]  /*8110*/  LEA R212, P0, R140.reuse, R212, 0x1 ;  /* 0x000000d48cd47211 */ /* 0x040fe600078008ff */
[----:B------:R-:W-:Y:S05]  /*8120*/  IMAD.IADD R139, R141, 0x1, R139 ;  /* 0x000000018d8b7824 */ /* 0x000fea00078e028b */
[----:B------:R-:W-:Y:S02]  /*8130*/  LEA.HI.X R211, R140, R211, R139, 0x1, P0 ;  /* 0x000000d38cd37211 */ /* 0x000fe400000f0c8b */
.L_x_549:
[----:B------:R-:W-:Y:S05]  /*8140*/  BSYNC.RECONVERGENT B0 ;  /* 0x0000000000007941 */ /* 0x000fea0003800200 */
.L_x_548:
[----:B------:R-:W-:Y:S01]  /*8150*/  IMAD.MOV.U32 R213, RZ, RZ, R211 ;  /* 0x000000ffffd57224 */ /* 0x000fe200078e00d3 */
[----:B------:R-:W-:Y:S02]  /*8160*/  IADD3 R148, P0, PT, R133, R212, RZ ;  /* 0x000000d485947210 */ /* 0x000fe40007f1e0ff */
[----:B------:R-:W-:Y:S02]  /*8170*/  SHF.L.U64.HI R132, R206, 0x5, R207 ;  /* 0x00000005ce847819 */ /* 0x000fe400000102cf */
[----:B------:R-:W-:Y:S01]  /*8180*/  @!PT LDS RZ, [RZ] ;  /* 0x00000000fffff984 */ /* 0x000fe20000000800 */
[----:B------:R-:W-:Y:S01]  /*8190*/  @!PT LDS RZ, [RZ] ;  /* 0x00000000fffff984 */ /* 0x000fe20000000800 */
[----:B------:R-:W-:Y:S01]  /*81a0*/  @!PT LDS RZ, [RZ] ;  /* 0x00000000fffff984 */ /* 0x000fe20000000800 */
[----:B------:R1:W-:Y:S01]  /*81b0*/  LDGSTS.E.BYPASS.LTC128B.128 [R227+0x4000], desc[UR4][R212.64] ;  /* 0x04000000d4e37fae */ /* 0x0003e2000b981a04 */
[-C--:B------:R-:W-:Y:S02]  /*81c0*/  IADD3 R144, P3, PT, R148, R133.reuse, RZ ;  /* 0x0000008594907210 */ /* 0x080fe40007f7e0ff */
[----:B------:R-:W-:Y:S01]  /*81d0*/  IMAD.X R149, R132, 0x1, R211, P0 ;  /* 0x0000000184957824 */ /* 0x000fe200000e06d3 */
[----:B------:R1:W-:Y:S01]  /*81e0*/  LDGSTS.E.BYPASS.LTC128B.128 [R227+0x8000], desc[UR4][R212.64+0x80] ;  /* 0x08000080d4e37fae */ /* 0x0003e2000b981a04 */
[-C--:B------:R-:W-:Y:S02]  /*81f0*/  IADD3 R142, P0, PT, R144, R133.reuse, RZ ;  /* 0x00000085908e7210 */ /* 0x080fe40007f1e0ff */
[--C-:B------:R-:W-:Y:S01]  /*8200*/  IMAD.X R145, R149, 0x1, R132.reuse, P3 ;  /* 0x0000000195917824 */ /* 0x100fe200018e0684 */
        /* <DEDUP_REMOVED lines=10> */
[----:B------:R-:W-:Y:S02]  /*82b0*/  IADD3 R146, P0, PT, R134, R133, RZ ;  /* 0x0000008586927210 */ /* 0x000fe40007f1e0ff */
[--C-:B------:R-:W-:Y:S01]  /*82c0*/  IMAD.X R135, R139, 0x1, R132.reuse, P3 ;  /* 0x000000018b877824 */ /* 0x100fe200018e0684 */
[----:B------:R1:W-:Y:S03]  /*82d0*/  LDGSTS.E.BYPASS.LTC128B.128 [R227+0x5800], desc[UR4][R142.64] ;  /* 0x058000008ee37fae */ /* 0x0003e6000b981a04 */
[----:B------:R-:W-:Y:S01]  /*82e0*/  IMAD.X R147, R135, 0x1, R132, P0 ;  /* 0x0000000187937824 */ /* 0x000fe200000e0684 */
        /* <DEDUP_REMOVED lines=10> */
.L_x_547:
[----:B------:R-:W-:Y:S05]  /*8390*/  BSYNC.RECONVERGENT B1 ;  /* 0x0000000000017941 */ /* 0x000fea0003800200 */
.L_x_546:
[----:B-1----:R-:W2:Y:S01]  /*83a0*/  LD.E R135, desc[UR4][R2.64+0xdc] ;  /* 0x0000dc0402877980 */ /* 0x002ea2000c101900 */
[----:B------:R-:W-:Y:S02]  /*83b0*/  FMNMX3.FTZ R132, R0, R6, R7, !PT ;  /* 0x0000000600847276 */ /* 0x000fe40007810007 */
        /* <DEDUP_REMOVED lines=31> */
[----:B------:R-:W-:Y:S01]  /*85b0*/  LOP3.LUT R156, R136, 0x200, R205, 0xf8, !PT ;  /* 0x00000200889c7812 */ /* 0x000fe200078ef8cd */
[----:B------:R-:W1:Y:S01]  /*85c0*/  SHFL.BFLY PT, R132, R139, 0x2, 0x1f ;  /* 0x0c401f008b847f89 */ /* 0x000e6200000e0000 */
[----:B------:R-:W-:Y:S02]  /*85d0*/  IADD3 R221, PT, PT, R221, -0x1, RZ ;  /* 0xffffffffdddd7810 */ /* 0x000fe40007ffe0ff */
[----:B------:R-:W-:Y:S05]  /*85e0*/  LEA R156, R156, R201, 0x1 ;  /* 0x000000c99c9c7211 */ /* 0x000fea00078e08ff */
[----:B------:R-:W3:Y:S01]  /*85f0*/  SHFL.BFLY PT, R133, R140, 0x2, 0x1f ;  /* 0x0c401f008c857f89 */ /* 0x000ee200000e0000 */
[----:B------:R-:W-:Y:S02]  /*8600*/  IADD3 R222, PT, PT, R222, -0x80, RZ ;  /* 0xffffff80dede7810 */ /* 0x000fe40007ffe0ff */
[----:B------:R-:W-:Y:S05]  /*8610*/  IADD3 R157, PT, PT, R203, R156, RZ ;  /* 0x0000009ccb9d7210 */ /* 0x000fea0007ffe0ff */
[----:B------:R-:W-:Y:S01]  /*8620*/  LDSM.16.MT88.4 R148, [R156+0x10800] ;  /* 0x010800009c94783b */ /* 0x000fe20000004200 */
[----:B------:R-:W-:Y:S07]  /*8630*/  IADD3 R158, PT, PT, R156, 0xc040, RZ ;  /* 0x0000c0409c9e7810 */ /* 0x000fee0007ffe0ff */
[----:B------:R-:W-:Y:S01]  /*8640*/  LDSM.16.MT88.4 R152, [R157+0x10800] ;  /* 0x010800009d98783b */ /* 0x000fe20000004200 */
[----:B-1----:R-:W-:Y:S02]  /*8650*/  FMNMX.FTZ R138, R139, R132, !PT ;  /* 0x000000848b8a7209 */ /* 0x002fe40007810000 */
[----:B---3--:R-:W-:Y:S05]  /*8660*/  FMNMX.FTZ R141, R140, R133, !PT ;  /* 0x000000858c8d7209 */ /* 0x008fea0007810000 */
[----:B------:R-:W1:Y:S08]  /*8670*/  SHFL.BFLY PT, R133, R138, 0x1, 0x1f ;  /* 0x0c201f008a857f89 */ /* 0x000e7000000e0000 */
[----:B------:R-:W3:Y:S01]  /*8680*/  SHFL.BFLY PT, R134, R141, 0x1, 0x1f ;  /* 0x0c201f008d867f89 */ /* 0x000ee200000e0000 */
[----:B-1----:R-:W-:Y:S02]  /*8690*/  FMNMX.FTZ R133, R138, R133, !PT ;  /* 0x000000858a857209 */ /* 0x002fe40007810000 */
[----:B---3--:R-:W-:Y:S03]  /*86a0*/  FMNMX.FTZ R134, R141, R134, !PT ;  /* 0x000000868d867209 */ /* 0x008fe60007810000 */
[C---:B------:R-:W-:Y:S01]  /*86b0*/  FADD.FTZ R132, -R133.reuse, R0 ;  /* 0x0000000085847221 */ /* 0x040fe20000010100 */
[----:B------:R-:W-:Y:S01]  /*86c0*/  FSETP.NEU.FTZ.AND P0, PT, R133, -INF , PT ;  /* 0xff8000008500780b */ /* 0x000fe20003f1d000 */
[----:B------:R-:W-:Y:S01]  /*86d0*/  LDSM.16.MT88.4 R140, [R157+0xc000] ;  /* 0x00c000009d8c783b */ /* 0x000fe20000004200 */
[C---:B------:R-:W-:Y:S01]  /*86e0*/  FSETP.NEU.FTZ.AND P3, PT, R134.reuse, -INF , PT ;  /* 0xff8000008600780b */ /* 0x040fe20003f7d000 */
[----:B------:R-:W-:Y:S01]  /*86f0*/  FADD.FTZ R136, -R134, R137 ;  /* 0x0000008986887221 */ /* 0x000fe20000010100 */
[C---:B--2---:R-:W-:Y:S03]  /*8700*/  FMUL.FTZ R0, R135.reuse, R132 ;  /* 0x0000008487007220 */ /* 0x044fe60000410000 */
[C---:B------:R-:W-:Y:S01]  /*8710*/  FMUL.FTZ R132, R135.reuse, R136 ;  /* 0x0000008887847220 */ /* 0x040fe20000410000 */
[C---:B------:R-:W-:Y:S01]  /*8720*/  FMUL.FTZ R168, R135.reuse, R134 ;  /* 0x0000008687a87220 */ /* 0x040fe20000410000 */
[----:B------:R-:W1:Y:S01]  /*8730*/  LDSM.16.MT88.4 R136, [R156+0xc000] ;  /* 0x00c000009c88783b */ /* 0x000e620000004200 */
[----:B------:R-:W-:Y:S01]  /*8740*/  FMUL.FTZ R166, R135, R133 ;  /* 0x0000008587a67220 */ /* 0x000fe20000410000 */
[----:B------:R-:W2:Y:S02]  /*8750*/  MUFU.EX2 R0, R0 ;  /* 0x0000000000007308 */ /* 0x000ea40000000800 */
[----:B------:R-:W-:Y:S02]  /*8760*/  FSEL R168, R168, RZ, P3 ;  /* 0x000000ffa8a87208 */ /* 0x000fe40001800000 */
[----:B------:R-:W-:Y:S06]  /*8770*/  FSEL R166, R166, RZ, P0 ;  /* 0x000000ffa6a67208 */ /* 0x000fec0000000000 */
[----:B------:R-:W3:Y:S01]  /*8780*/  MUFU.EX2 R132, R132 ;  /* 0x0000008400847308 */ /* 0x000ee20000000800 */
[----:B------:R-:W-:Y:S01]  /*8790*/  ISETP.NE.AND P0, PT, R221, -0x1, PT ;  /* 0xffffffffdd00780c */ /* 0x000fe20003f05270 */
[-CC-:B------:R-:W-:Y:S01]  /*87a0*/  FFMA.FTZ R163, R9, R135.reuse, -R168.reuse ;  /* 0x0000008709a37223 */ /* 0x180fe200000108a8 */
[-C--:B------:R-:W-:Y:S01]  /*87b0*/  FFMA.FTZ R161, R4, R135.reuse, -R168 ;  /* 0x0000008704a17223 */ /* 0x080fe200000108a8 */
[-CC-:B------:R-:W-:Y:S01]  /*87c0*/  FFMA.FTZ R165, R10, R135.reuse, -R166.reuse ;  /* 0x000000870aa57223 */ /* 0x180fe200000108a6 */
[-C--:B------:R-:W-:Y:S01]  /*87d0*/  FFMA.FTZ R162, R11, R135.reuse, -R166 ;  /* 0x000000870ba27223 */ /* 0x080fe200000108a6 */
[-C--:B------:R-:W-:Y:S01]  /*87e0*/  FFMA.FTZ R159, R5, R135.reuse, -R168 ;  /* 0x00000087059f7223 */ /* 0x080fe200000108a8 */
[-CC-:B------:R-:W-:Y:S01]  /*87f0*/  FFMA.FTZ R167, R6, R135.reuse, -R166.reuse ;  /* 0x0000008706a77223 */ /* 0x180fe200000108a6 */
[-C--:B------:R-:W-:Y:S01]  /*8800*/  FFMA.FTZ R164, R7, R135.reuse, -R166 ;  /* 0x0000008707a47223 */ /* 0x080fe200000108a6 */
[----:B------:R-:W-:Y:S01]  /*8810*/  FFMA.FTZ R160, R8, R135, -R168 ;  /* 0x0000008708a07223 */ /* 0x000fe200000108a8 */
[----:B------:R-:W-:Y:S01]  /*8820*/  MUFU.EX2 R161, R161 ;  /* 0x000000a100a17308 */ /* 0x000fe20000000800 */
[----:B------:R-:W-:Y:S01]  /*8830*/  IADD3 R8, PT, PT, R156, 0xc000, RZ ;  /* 0x0000c0009c087810 */ /* 0x000fe20007ffe0ff */
[C---:B--2---:R-:W-:Y:S01]  /*8840*/  FMUL.FTZ R6, R0.reuse, R130 ;  /* 0x0000008200067220 */ /* 0x044fe20000410000 */
[----:B------:R-:W-:Y:S07]  /*8850*/  FMUL.FTZ R7, R0, R131 ;  /* 0x0000008300077220 */ /* 0x000fee0000410000 */
[----:B------:R-:W2:Y:S01]  /*8860*/  MUFU.EX2 R159, R159 ;  /* 0x0000009f009f7308 */ /* 0x000ea20000000800 */
[----:B------:R-:W-:Y:S01]  /*8870*/  @P2 IADD3 R158, PT, PT, R8, -0x40, RZ ;  /* 0xffffffc0089e2810 */ /* 0x000fe20007ffe0ff */
[C---:B---3--:R-:W-:Y:S01]  /*8880*/  FMUL.FTZ R4, R132.reuse, R128 ;  /* 0x0000008084047220 */ /* 0x048fe20000410000 */
[----:B------:R-:W-:Y:S07]  /*8890*/  FMUL.FTZ R5, R132, R129 ;  /* 0x0000008184057220 */ /* 0x000fee0000410000 */
[----:B------:R-:W-:Y:S01]  /*88a0*/  MUFU.EX2 R167, R167 ;  /* 0x000000a700a77308 */ /* 0x000fe20000000800 */
[C---:B------:R-:W-:Y:S01]  /*88b0*/  FMUL.FTZ R10, R0.reuse, R126 ;  /* 0x0000007e000a7220 */ /* 0x040fe20000410000 */
[----:B------:R-:W3:Y:S01]  /*88c0*/  LDSM.16.MT88.4 R144, [R158] ;  /* 0x000000009e90783b */ /* 0x000ee20000004200 */
[----:B------:R-:W-:Y:S07]  /*88d0*/  FMUL.FTZ R11, R0, R127 ;  /* 0x0000007f000b7220 */ /* 0x000fee0000410000 */
[----:B------:R-:W4:Y:S01]  /*88e0*/  MUFU.EX2 R164, R164 ;  /* 0x000000a400a47308 */ /* 0x000f220000000800 */
[C---:B------:R-:W-:Y:S01]  /*88f0*/  FMUL.FTZ R8, R132.reuse, R124 ;  /* 0x0000007c84087220 */ /* 0x040fe20000410000 */
[----:B------:R-:W-:Y:S01]  /*8900*/  FMUL.FTZ R9, R132, R125 ;  /* 0x0000007d84097220 */ /* 0x000fe20000410000 */
[----:B------:R-:W-:Y:S07]  /*8910*/  IADD3 R203, PT, PT, R203, R158, RZ ;  /* 0x0000009ecbcb7210 */ /* 0x000fee0007ffe0ff */
[----:B------:R-:W-:Y:S01]  /*8920*/  MUFU.EX2 R160, R160 ;  /* 0x000000a000a07308 */ /* 0x000fe20000000800 */
[C---:B------:R-:W-:Y:S01]  /*8930*/  FMUL.FTZ R70, R0.reuse, R70 ;  /* 0x0000004600467220 */ /* 0x040fe20000410000 */
[----:B--2---:R-:W-:Y:S01]  /*8940*/  F2FP.F16.F32.PACK_AB R128, R159, R161 ;  /* 0x000000a19f80723e */ /* 0x004fe200000000ff */
[----:B------:R-:W-:Y:S07]  /*8950*/  FMUL.FTZ R71, R0, R71 ;  /* 0x0000004700477220 */ /* 0x000fee0000410000 */
[----:B------:R-:W2:Y:S01]  /*8960*/  MUFU.EX2 R163, R163 ;  /* 0x000000a300a37308 */ /* 0x000ea20000000800 */
[----:B------:R-:W5:Y:S01]  /*8970*/  LDSM.16.MT88.4 R124, [R203] ;  /* 0x00000000cb7c783b */ /* 0x000f620000004200 */
[C---:B------:R-:W-:Y:S01]  /*8980*/  FMUL.FTZ R68, R132.reuse, R68 ;  /* 0x0000004484447220 */ /* 0x040fe20000410000 */
[----:B------:R-:W-:Y:S07]  /*8990*/  FMUL.FTZ R69, R132, R69 ;  /* 0x0000004584457220 */ /* 0x000fee0000410000 */
[----:B------:R-:W-:Y:S01]  /*89a0*/  MUFU.EX2 R165, R165 ;  /* 0x000000a500a57308 */ /* 0x000fe20000000800 */
[----:B------:R-:W-:Y:S01]  /*89b0*/  FMUL.FTZ R74, R0, R74 ;  /* 0x0000004a004a7220 */ /* 0x000fe20000410000 */
[----:B----4-:R-:W-:Y:S01]  /*89c0*/  F2FP.F16.F32.PACK_AB R129, R164, R167 ;  /* 0x000000a7a481723e */ /* 0x010fe200000000ff */
[----:B------:R-:W-:Y:S07]  /*89d0*/  FMUL.FTZ R75, R0, R75 ;  /* 0x0000004b004b7220 */ /* 0x000fee0000410000 */
[----:B------:R-:W4:Y:S01]  /*89e0*/  MUFU.EX2 R162, R162 ;  /* 0x000000a200a27308 */ /* 0x000f220000000800 */
[C---:B------:R-:W-:Y:S01]  /*89f0*/  FMUL.FTZ R72, R132.reuse, R72 ;  /* 0x0000004884487220 */ /* 0x040fe20000410000 */
[----:B------:R-:W-:Y:S01]  /*8a00*/  FMUL.FTZ R73, R132, R73 ;  /* 0x0000004984497220 */ /* 0x000fe20000410000 */
[C---:B------:R-:W-:Y:S01]  /*8a10*/  FMUL.FTZ R78, R0.reuse, R78 ;  /* 0x0000004e004e7220 */ /* 0x040fe20000410000 */
[----:B------:R-:W-:Y:S01]  /*8a20*/  FMUL.FTZ R79, R0, R79 ;  /* 0x0000004f004f7220 */ /* 0x000fe20000410000 */
[C---:B------:R-:W-:Y:S01]  /*8a30*/  FMUL.FTZ R76, R132.reuse, R76 ;  /* 0x0000004c844c7220 */ /* 0x040fe20000410000 */
[----:B--2---:R-:W-:Y:S01]  /*8a40*/  F2FP.F16.F32.PACK_AB R130, R163, R160 ;  /* 0x000000a0a382723e */ /* 0x004fe200000000ff */
[----:B------:R-:W-:Y:S01]  /*8a50*/  FMUL.FTZ R77, R132, R77 ;  /* 0x0000004d844d7220 */ /* 0x000fe20000410000 */
[C---:B------:R-:W-:Y:S01]  /*8a60*/  FMUL.FTZ R82, R0.reuse, R82 ;  /* 0x0000005200527220 */ /* 0x040fe20000410000 */
[----:B------:R-:W-:Y:S01]  /*8a70*/  FMUL.FTZ R83, R0, R83 ;  /* 0x0000005300537220 */ /* 0x000fe20000410000 */
[C---:B------:R-:W-:Y:S01]  /*8a80*/  FMUL.FTZ R80, R132.reuse, R80 ;  /* 0x0000005084507220 */ /* 0x040fe20000410000 */
[----:B------:R-:W-:Y:S01]  /*8a90*/  FMUL.FTZ R81, R132, R81 ;  /* 0x0000005184517220 */ /* 0x000fe20000410000 */
[-CC-:B------:R-:W-:Y:S01]  /*8aa0*/  FFMA.FTZ R179, R26, R135.reuse, -R166.reuse ;  /* 0x000000871ab37223 */ /* 0x180fe200000108a6 */
[--C-:B------:R-:W-:Y:S01]  /*8ab0*/  FFMA.FTZ R180, R27, R135, -R166.reuse ;  /* 0x000000871bb47223 */ /* 0x100fe200000108a6 */
[----:B----4-:R-:W-:Y:S01]  /*8ac0*/  F2FP.F16.F32.PACK_AB R131, R162, R165 ;  /* 0x000000a5a283723e */ /* 0x010fe200000000ff */
[-C--:B------:R-:W-:Y:S01]  /*8ad0*/  FFMA.FTZ R182, R47, R135.reuse, -R166 ;  /* 0x000000872fb67223 */ /* 0x080fe200000108a6 */
[-C--:B------:R-:W-:Y:S01]  /*8ae0*/  FFMA.FTZ R181, R49, R135.reuse, -R168 ;  /* 0x0000008731b57223 */ /* 0x080fe200000108a8 */
[-CC-:B------:R-:W-:Y:S01]  /*8af0*/  FFMA.FTZ R183, R50, R135.reuse, -R166.reuse ;  /* 0x0000008732b77223 */ /* 0x180fe200000108a6 */
[----:B------:R-:W-:Y:S01]  /*8b00*/  FFMA.FTZ R184, R51, R135, -R166 ;  /* 0x0000008733b87223 */ /* 0x000fe200000108a6 */
[C---:B------:R-:W-:Y:S01]  /*8b10*/  FMUL.FTZ R86, R0.reuse, R86 ;  /* 0x0000005600567220 */ /* 0x040fe20000410000 */
[----:B------:R-:W-:Y:S01]  /*8b20*/  FMUL.FTZ R87, R0, R87 ;  /* 0x0000005700577220 */ /* 0x000fe20000410000 */
[C---:B-1----:R-:W-:Y:S01]  /*8b30*/  HMMA.16816.F32 R4, R128.reuse, R136, R4 ;  /* 0x000000888004723c */ /* 0x042fe20000001804 */
[----:B------:R-:W-:Y:S04]  /*8b40*/  MUFU.EX2 R179, R179 ;  /* 0x000000b300b37308 */ /* 0x000fe80000000800 */
[C---:B------:R-:W-:Y:S01]  /*8b50*/  FMUL.FTZ R84, R132.reuse, R84 ;  /* 0x0000005484547220 */ /* 0x040fe20000410000 */
[----:B------:R-:W-:Y:S01]  /*8b60*/  FMUL.FTZ R85, R132, R85 ;  /* 0x0000005584557220 */ /* 0x000fe20000410000 */
[C---:B------:R-:W-:Y:S01]  /*8b70*/  FMUL.FTZ R90, R0.reuse, R90 ;  /* 0x0000005a005a7220 */ /* 0x040fe20000410000 */
[C---:B------:R-:W-:Y:S01]  /*8b80*/  HMMA.16816.F32 R8, R128.reuse, R138, R8 ;  /* 0x0000008a8008723c */ /* 0x040fe20000001808 */
[----:B------:R-:W1:Y:S02]  /*8b90*/  LDSM.16.MT88.4 R136, [R156+0x10000] ;  /* 0x010000009c88783b */ /* 0x000e640000004200 */
[----:B------:R-:W-:Y:S01]  /*8ba0*/  MUFU.EX2 R180, R180 ;  /* 0x000000b400b47308 */ /* 0x000fe20000000800 */
[----:B------:R-:W-:Y:S01]  /*8bb0*/  FMUL.FTZ R91, R0, R91 ;  /* 0x0000005b005b7220 */ /* 0x000fe20000410000 */
[C---:B------:R-:W-:Y:S01]  /*8bc0*/  FMUL.FTZ R88, R132.reuse, R88 ;  /* 0x0000005884587220 */ /* 0x040fe20000410000 */
[----:B------:R-:W-:Y:S01]  /*8bd0*/  FMUL.FTZ R89, R132, R89 ;  /* 0x0000005984597220 */ /* 0x000fe20000410000 */
[C---:B------:R-:W-:Y:S01]  /*8be0*/  FMUL.FTZ R94, R0.reuse, R94 ;  /* 0x0000005e005e7220 */ /* 0x040fe20000410000 */
[----:B------:R-:W-:Y:S01]  /*8bf0*/  FMUL.FTZ R95, R0, R95 ;  /* 0x0000005f005f7220 */ /* 0x000fe20000410000 */
[C---:B------:R-:W-:Y:S04]  /*8c00*/  HMMA.16816.F32 R68, R128.reuse, R140, R68 ;  /* 0x0000008c8044723c */ /* 0x040fe80000001844 */
[----:B------:R-:W-:Y:S01]  /*8c10*/  MUFU.EX2 R182, R182 ;  /* 0x000000b600b67308 */ /* 0x000fe20000000800 */
[C---:B------:R-:W-:Y:S01]  /*8c20*/  FMUL.FTZ R92, R132.reuse, R92 ;  /* 0x0000005c845c7220 */ /* 0x040fe20000410000 */
[----:B------:R-:W-:Y:S01]  /*8c30*/  FMUL.FTZ R93, R132, R93 ;  /* 0x0000005d845d7220 */ /* 0x000fe20000410000 */
[C---:B------:R-:W-:Y:S01]  /*8c40*/  FMUL.FTZ R98, R0.reuse, R98 ;  /* 0x0000006200627220 */ /* 0x040fe20000410000 */
[----:B------:R-:W-:Y:S01]  /*8c50*/  FMUL.FTZ R99, R0, R99 ;  /* 0x0000006300637220 */ /* 0x000fe20000410000 */
[C---:B------:R-:W-:Y:S01]  /*8c60*/  FMUL.FTZ R96, R132.reuse, R96 ;  /* 0x0000006084607220 */ /* 0x040fe20000410000 */
[C---:B------:R-:W-:Y:S01]  /*8c70*/  HMMA.16816.F32 R72, R128.reuse, R142, R72 ;  /* 0x0000008e8048723c */ /* 0x040fe20000001848 */
[----:B------:R-:W2:Y:S03]  /*8c80*/  LDSM.16.MT88.4 R140, [R157+0x10000] ;  /* 0x010000009d8c783b */ /* 0x000ea60000004200 */
[----:B------:R-:W-:Y:S01]  /*8c90*/  MUFU.EX2 R181, R181 ;  /* 0x000000b500b57308 */ /* 0x000fe20000000800 */
[----:B------:R-:W-:Y:S01]  /*8ca0*/  FMUL.FTZ R97, R132, R97 ;  /* 0x0000006184617220 */ /* 0x000fe20000410000 */
[C---:B------:R-:W-:Y:S01]  /*8cb0*/  FMUL.FTZ R102, R0.reuse, R102 ;  /* 0x0000006600667220 */ /* 0x040fe20000410000 */
[----:B------:R-:W-:Y:S01]  /*8cc0*/  FMUL.FTZ R103, R0, R103 ;  /* 0x0000006700677220 */ /* 0x000fe20000410000 */
[C---:B------:R-:W-:Y:S01]  /*8cd0*/  FMUL.FTZ R100, R132.reuse, R100 ;  /* 0x0000006484647220 */ /* 0x040fe20000410000 */
[----:B------:R-:W-:Y:S01]  /*8ce0*/  FMUL.FTZ R101, R132, R101 ;  /* 0x0000006584657220 */ /* 0x000fe20000410000 */
[C---:B---3--:R-:W-:Y:S04]  /*8cf0*/  HMMA.16816.F32 R76, R128.reuse, R144, R76 ;  /* 0x00000090804c723c */ /* 0x048fe8000000184c */
[----:B------:R-:W-:Y:S01]  /*8d00*/  MUFU.EX2 R183, R183 ;  /* 0x000000b700b77308 */ /* 0x000fe20000000800 */
[C---:B------:R-:W-:Y:S01]  /*8d10*/  FMUL.FTZ R106, R0.reuse, R106 ;  /* 0x0000006a006a7220 */ /* 0x040fe20000410000 */
[----:B------:R-:W-:Y:S01]  /*8d20*/  FMUL.FTZ R107, R0, R107 ;  /* 0x0000006b006b7220 */ /* 0x000fe20000410000 */
[C---:B------:R-:W-:Y:S01]  /*8d30*/  FMUL.FTZ R104, R132.reuse, R104 ;  /* 0x0000006884687220 */ /* 0x040fe20000410000 */
[----:B------:R-:W-:Y:S01]  /*8d40*/  FMUL.FTZ R105, R132, R105 ;  /* 0x0000006984697220 */ /* 0x000fe20000410000 */
[C---:B------:R-:W-:Y:S01]  /*8d50*/  FMUL.FTZ R110, R0.reuse, R110 ;  /* 0x0000006e006e7220 */ /* 0x040fe20000410000 */
[C---:B------:R-:W-:Y:S01]  /*8d60*/  HMMA.16816.F32 R80, R128.reuse, R146, R80 ;  /* 0x000000928050723c */ /* 0x040fe20000001850 */
[----:B------:R-:W-:Y:S03]  /*8d70*/  LDSM.16.MT88.4 R144, [R203+0x800] ;  /* 0x00080000cb90783b */ /* 0x000fe60000004200 */
[----:B------:R-:W-:Y:S01]  /*8d80*/  MUFU.EX2 R184, R184 ;  /* 0x000000b800b87308 */ /* 0x000fe20000000800 */
[----:B------:R-:W-:Y:S01]  /*8d90*/  FMUL.FTZ R111, R0, R111 ;  /* 0x0000006f006f7220 */ /* 0x000fe20000410000 */
[C---:B------:R-:W-:Y:S01]  /*8da0*/  FMUL.FTZ R108, R132.reuse, R108 ;  /* 0x0000006c846c7220 */ /* 0x040fe20000410000 */
[----:B------:R-:W-:Y:S01]  /*8db0*/  FMUL.FTZ R109, R132, R109 ;  /* 0x0000006d846d7220 */ /* 0x000fe20000410000 */
[C---:B------:R-:W-:Y:S01]  /*8dc0*/  FMUL.FTZ R114, R0.reuse, R114 ;  /* 0x0000007200727220 */ /* 0x040fe20000410000 */
[----:B------:R-:W-:Y:S01]  /*8dd0*/  FMUL.FTZ R115, R0, R115 ;  /* 0x0000007300737220 */ /* 0x000fe20000410000 */
[C---:B-----5:R-:W-:Y:S03]  /*8de0*/  HMMA.16816.F32 R84, R128.reuse, R124, R84 ;  /* 0x0000007c8054723c */ /* 0x060fe60000001854 */
[C---:B------:R-:W-:Y:S01]  /*8df0*/  FMUL.FTZ R112, R132.reuse, R112 ;  /* 0x0000007084707220 */ /* 0x040fe20000410000 */
[----:B------:R-:W-:Y:S01]  /*8e00*/  FMUL.FTZ R113, R132, R113 ;  /* 0x0000007184717220 */ /* 0x000fe20000410000 */
[-CC-:B------:R-:W-:Y:S01]  /*8e10*/  FFMA.FTZ R170, R12, R135.reuse, -R168.reuse ;  /* 0x000000870caa7223 */ /* 0x180fe200000108a8 */
[C---:B------:R-:W-:Y:S01]  /*8e20*/  FMUL.FTZ R12, R132.reuse, R120 ;  /* 0x00000078840c7220 */ /* 0x040fe20000410000 */
[----:B------:R-:W-:Y:S01]  /*8e30*/  FFMA.FTZ R169, R13, R135, -R168 ;  /* 0x000000870da97223 */ /* 0x000fe200000108a8 */
[C---:B------:R-:W-:Y:S01]  /*8e40*/  HMMA.16816.F32 R88, R128.reuse, R126, R88 ;  /* 0x0000007e8058723c */ /* 0x040fe20000001858 */
[----:B------:R-:W3:Y:S02]  /*8e50*/  LDSM.16.MT88.4 R124, [R158+0x4000] ;  /* 0x004000009e7c783b */ /* 0x000ee40000004200 */
[----:B------:R-:W-:Y:S01]  /*8e60*/  FMUL.FTZ R13, R132, R121 ;  /* 0x00000079840d7220 */ /* 0x000fe20000410000 */
[-CC-:B------:R-:W-:Y:S01]  /*8e70*/  FFMA.FTZ R174, R14, R135.reuse, -R166.reuse ;  /* 0x000000870eae7223 */ /* 0x180fe200000108a6 */
[C---:B------:R-:W-:Y:S01]  /*8e80*/  FMUL.FTZ R14, R0.reuse, R122 ;  /* 0x0000007a000e7220 */ /* 0x040fe20000410000 */
[----:B------:R-:W-:Y:S01]  /*8e90*/  FFMA.FTZ R175, R15, R135, -R166 ;  /* 0x000000870faf7223 */ /* 0x000fe200000108a6 */
[C---:B------:R-:W-:Y:S01]  /*8ea0*/  FMUL.FTZ R15, R0.reuse, R123 ;  /* 0x0000007b000f7220 */ /* 0x040fe20000410000 */
[C---:B-1----:R-:W-:Y:S01]  /*8eb0*/  HMMA.16816.F32 R92, R128.reuse, R136, R92 ;  /* 0x00000088805c723c */ /* 0x042fe2000000185c */
[----:B------:R-:W-:Y:S01]  /*8ec0*/  LDSM.16.MT88.4 R120, [R158+0x800] ;  /* 0x000800009e78783b */ /* 0x000fe20000004200 */
[----:B------:R-:W-:Y:S01]  /*8ed0*/  MUFU.EX2 R170, R170 ;  /* 0x000000aa00aa7308 */ /* 0x000fe20000000800 */
[----:B------:R-:W-:Y:S01]  /*8ee0*/  FFMA.FTZ R167, R0, R231, R167 ;  /* 0x000000e700a77223 */ /* 0x000fe200000100a7 */
[-CC-:B------:R-:W-:Y:S01]  /*8ef0*/  FFMA.FTZ R172, R16, R135.reuse, -R168.reuse ;  /* 0x0000008710ac7223 */ /* 0x180fe200000108a8 */
[C---:B------:R-:W-:Y:S07]  /*8f00*/  FMUL.FTZ R16, R132.reuse, R116 ;  /* 0x0000007484107220 */ /* 0x040fee0000410000 */
[----:B------:R-:W1:Y:S01]  /*8f10*/  MUFU.EX2 R169, R169 ;  /* 0x000000a900a97308 */ /* 0x000e620000000800 */
[----:B------:R-:W-:Y:S01]  /*8f20*/  FFMA.FTZ R171, R17, R135, -R168 ;  /* 0x0000008711ab7223 */ /* 0x000fe200000108a8 */
[C---:B------:R-:W-:Y:S01]  /*8f30*/  HMMA.16816.F32 R96, R128.reuse, R138, R96 ;  /* 0x0000008a8060723c */ /* 0x040fe20000001860 */
[----:B------:R-:W4:Y:S07]  /*8f40*/  LDSM.16.MT88.4 R136, [R203+0x4000] ;  /* 0x00400000cb88783b */ /* 0x000f2e0000004200 */
[----:B------:R-:W-:Y:S01]  /*8f50*/  MUFU.EX2 R174, R174 ;  /* 0x000000ae00ae7308 */ /* 0x000fe20000000800 */
[----:B------:R-:W-:Y:S01]  /*8f60*/  FMUL.FTZ R17, R132, R117 ;  /* 0x0000007584117220 */ /* 0x000fe20000410000 */
[-CC-:B------:R-:W-:Y:S01]  /*8f70*/  FFMA.FTZ R173, R18, R135.reuse, -R166.reuse ;  /* 0x0000008712ad7223 */ /* 0x180fe200000108a6 */
[C---:B------:R-:W-:Y:S07]  /*8f80*/  FMUL.FTZ R18, R0.reuse, R118 ;  /* 0x0000007600127220 */ /* 0x040fee0000410000 */
[----:B------:R-:W5:Y:S01]  /*8f90*/  MUFU.EX2 R175, R175 ;  /* 0x000000af00af7308 */ /* 0x000f620000000800 */
[--C-:B------:R-:W-:Y:S01]  /*8fa0*/  FFMA.FTZ R176, R19, R135, -R166.reuse ;  /* 0x0000008713b07223 */ /* 0x100fe200000108a6 */
[C---:B--2---:R-:W-:Y:S08]  /*8fb0*/  HMMA.16816.F32 R100, R128.reuse, R140, R100 ;  /* 0x0000008c8064723c */ /* 0x044ff00000001864 */
[----:B------:R-:W-:Y:S01]  /*8fc0*/  MUFU.EX2 R172, R172 ;  /* 0x000000ac00ac7308 */ /* 0x000fe20000000800 */
[----:B------:R-:W-:Y:S01]  /*8fd0*/  FMUL.FTZ R19, R0, R119 ;  /* 0x0000007700137220 */ /* 0x000fe20000410000 */
[----:B-1----:R-:W-:Y:S01]  /*8fe0*/  F2FP.F16.F32.PACK_AB R116, R169, R170 ;  /* 0x000000aaa974723e */ /* 0x002fe200000000ff */
[-CC-:B------:R-:W-:Y:S07]  /*8ff0*/  FFMA.FTZ R177, R22, R135.reuse, -R166.reuse ;  /* 0x0000008716b17223 */ /* 0x180fee00000108a6 */
[----:B------:R-:W1:Y:S01]  /*9000*/  MUFU.EX2 R171, R171 ;  /* 0x000000ab00ab7308 */ /* 0x000e620000000800 */
[----:B------:R-:W-:Y:S01]  /*9010*/  FFMA.FTZ R178, R23, R135, -R166 ;  /* 0x0000008717b27223 */ /* 0x000fe200000108a6 */
[C---:B------:R-:W-:Y:S01]  /*9020*/  HMMA.16816.F32 R104, R128.reuse, R142, R104 ;  /* 0x0000008e8068723c */ /* 0x040fe20000001868 */
[----:B------:R-:W-:Y:S07]  /*9030*/  LDSM.16.MT88.4 R140, [R157+0xc800] ;  /* 0x00c800009d8c783b */ /* 0x000fee0000004200 */
[----:B------:R-:W-:Y:S01]  /*9040*/  MUFU.EX2 R173, R173 ;  /* 0x000000ad00ad7308 */ /* 0x000fe20000000800 */
[----:B------:R-:W-:Y:S01]  /*9050*/  F2FP.F16.F32.PACK_AB R23, R180, R179 ;  /* 0x000000b3b417723e */ /* 0x000fe200000000ff */
[-CC-:B------:R-:W-:Y:S01]  /*9060*/  FFMA.FTZ R20, R20, R135.reuse, -R168.reuse ;  /* 0x0000008714147223 */ /* 0x180fe200000108a8 */
[----:B-----5:R-:W-:Y:S07]  /*9070*/  F2FP.F16.F32.PACK_AB R117, R175, R174 ;  /* 0x000000aeaf75723e */ /* 0x020fee00000000ff */
[----:B------:R-:W2:Y:S01]  /*9080*/  MUFU.EX2 R176, R176 ;  /* 0x000000b000b07308 */ /* 0x000ea20000000800 */
[-CC-:B------:R-:W-:Y:S01]  /*9090*/  FFMA.FTZ R52, R52, R135.reuse, -R168.reuse ;  /* 0x0000008734347223 */ /* 0x180fe200000108a8 */
[-C--:B------:R-:W-:Y:S01]  /*90a0*/  FFMA.FTZ R53, R53, R135.reuse, -R168 ;  /* 0x0000008735357223 */ /* 0x080fe200000108a8 */
[C---:B---3--:R-:W-:Y:S07]  /*90b0*/  HMMA.16816.F32 R108, R128.reuse, R124, R108 ;  /* 0x0000007c806c723c */ /* 0x048fee000000186c */
[----:B------:R-:W-:Y:S01]  /*90c0*/  MUFU.EX2 R177, R177 ;  /* 0x000000b100b17308 */ /* 0x000fe20000000800 */
[----:B-1----:R-:W-:Y:S01]  /*90d0*/  F2FP.F16.F32.PACK_AB R118, R171, R172 ;  /* 0x000000acab76723e */ /* 0x002fe200000000ff */
[-CC-:B------:R-:W-:Y:S08]  /*90e0*/  FFMA.FTZ R54, R54, R135.reuse, -R166.reuse ;  /* 0x0000008736367223 */ /* 0x180ff000000108a6 */
[----:B------:R-:W-:Y:S01]  /*90f0*/  MUFU.EX2 R52, R52 ;  /* 0x0000003400347308 */ /* 0x000fe20000000800 */
[----:B------:R-:W-:Y:S01]  /*9100*/  FFMA.FTZ R55, R55, R135, -R166 ;  /* 0x0000008737377223 */ /* 0x000fe200000108a6 */
[----:B------:R-:W-:Y:S01]  /*9110*/  FADD.FTZ R164, R164, R167 ;  /* 0x000000a7a4a47221 */ /* 0x000fe20000010000 */
[C---:B------:R-:W-:Y:S01]  /*9120*/  HMMA.16816.F32 R112, R128.reuse, R126, R112 ;  /* 0x0000007e8070723c */ /* 0x040fe20000001870 */
[----:B------:R-:W1:Y:S06]  /*9130*/  LDSM.16.MT88.4 R124, [R156+0xc800] ;  /* 0x00c800009c7c783b */ /* 0x000e6c0000004200 */
[----:B------:R-:W-:Y:S01]  /*9140*/  MUFU.EX2 R53, R53 ;  /* 0x0000003500357308 */ /* 0x000fe20000000800 */
[----:B--2---:R-:W-:Y:S01]  /*9150*/  F2FP.F16.F32.PACK_AB R119, R176, R173 ;  /* 0x000000adb077723e */ /* 0x004fe200000000ff */
[----:B------:R-:W-:Y:S08]  /*9160*/  FFMA.FTZ R161, R132, R233, R161 ;  /* 0x000000e984a17223 */ /* 0x000ff000000100a1 */
[----:B------:R-:W-:Y:S01]  /*9170*/  MUFU.EX2 R54, R54 ;  /* 0x0000003600367308 */ /* 0x000fe20000000800 */
[C---:B----4-:R-:W-:Y:S09]  /*9180*/  HMMA.16816.F32 R12, R128.reuse, R136, R12 ;  /* 0x00000088800c723c */ /* 0x050ff2000000180c */
[----:B------:R-:W-:Y:S01]  /*9190*/  MUFU.EX2 R55, R55 ;  /* 0x0000003700377308 */ /* 0x000fe20000000800 */
[----:B------:R-:W-:Y:S09]  /*91a0*/  FADD.FTZ R161, R159, R161 ;  /* 0x000000a19fa17221 */ /* 0x000ff20000010000 */
[----:B------:R-:W2:Y:S01]  /*91b0*/  MUFU.EX2 R178, R178 ;  /* 0x000000b200b27308 */ /* 0x000ea20000000800 */
[----:B------:R-:W-:Y:S01]  /*91c0*/  FADD.FTZ R160, R160, R161 ;  /* 0x000000a1a0a07221 */ /* 0x000fe20000010000 */
[----:B------:R-:W-:Y:S01]  /*91d0*/  HMMA.16816.F32 R16, R128, R138, R16 ;  /* 0x0000008a8010723c */ /* 0x000fe20000001810 */
[----:B------:R-:W-:Y:S02]  /*91e0*/  LDSM.16.MT88.4 R128, [R156+0xd000] ;  /* 0x00d000009c80783b */ /* 0x000fe40000004200 */
[----:B------:R-:W-:Y:S04]  /*91f0*/  FADD.FTZ R163, R163, R160 ;  /* 0x000000a0a3a37221 */ /* 0x000fe80000010000 */
[----:B------:R-:W-:Y:S02]  /*9200*/  FADD.FTZ R170, R170, R163 ;  /* 0x000000a3aaaa7221 */ /* 0x000fe40000010000 */
[----:B------:R-:W-:Y:S02]  /*9210*/  LDSM.16.MT88.4 R136, [R157+0xd000] ;  /* 0x00d000009d88783b */ /* 0x000fe40000004200 */
[----:B------:R-:W-:Y:S04]  /*9220*/  FADD.FTZ R169, R169, R170 ;  /* 0x000000aaa9a97221 */ /* 0x000fe80000010000 */
[----:B------:R-:W-:Y:S04]  /*9230*/  FADD.FTZ R172, R172, R169 ;  /* 0x000000a9acac7221 */ /* 0x000fe80000010000 */
[----:B------:R-:W-:Y:S01]  /*9240*/  FADD.FTZ R172, R171, R172 ;  /* 0x000000acabac7221 */ /* 0x000fe20000010000 */
[C---:B-1----:R-:W-:Y:S08]  /*9250*/  HMMA.16816.F32 R4, R116.reuse, R124, R4 ;  /* 0x0000007c7404723c */ /* 0x042ff00000001804 */
[C---:B------:R-:W-:Y:S01]  /*9260*/  HMMA.16816.F32 R8, R116.reuse, R126, R8 ;  /* 0x0000007e7408723c */ /* 0x040fe20000001808 */
[----:B------:R-:W1:Y:S07]  /*9270*/  LDSM.16.MT88.4 R124, [R158+0x4800] ;  /* 0x004800009e7c783b */ /* 0x000e6e0000004200 */
[C---:B------:R-:W-:Y:S08]  /*9280*/  HMMA.16816.F32 R68, R116.reuse, R140, R68 ;  /* 0x0000008c7444723c */ /* 0x040ff00000001844 */
[C---:B------:R-:W-:Y:S01]  /*9290*/  HMMA.16816.F32 R72, R116.reuse, R142, R72 ;  /* 0x0000008e7448723c */ /* 0x040fe20000001848 */
[----:B------:R-:W-:Y:S07]  /*92a0*/  LDSM.16.MT88.4 R140, [R158+0x1000] ;  /* 0x001000009e8c783b */ /* 0x000fee0000004200 */
[C---:B------:R-:W-:Y:S08]  /*92b0*/  HMMA.16816.F32 R76, R116.reuse, R120, R76 ;  /* 0x00000078744c723c */ /* 0x040ff0000000184c */
        /* <DEDUP_REMOVED lines=8> */
[C---:B------:R-:W-:Y:S01]  /*9340*/  HMMA.16816.F32 R100, R116.reuse, R152, R100 ;  /* 0x000000987464723c */ /* 0x040fe20000001864 */
[----:B------:R-:W-:Y:S02]  /*9350*/  MUFU.EX2 R153, R20 ;  /* 0x0000001400997308 */ /* 0x000fe40000000800 */
[--C-:B------:R-:W-:Y:S01]  /*9360*/  FFMA.FTZ R152, R21, R135, -R168.reuse ;  /* 0x0000008715987223 */ /* 0x100fe200000108a8 */
[----:B--2---:R-:W-:Y:S04]  /*9370*/  F2FP.F16.F32.PACK_AB R21, R178, R177 ;  /* 0x000000b1b215723e */ /* 0x004fe800000000ff */
[C---:B------:R-:W-:Y:S03]  /*9380*/  HMMA.16816.F32 R104, R116.reuse, R154, R104 ;  /* 0x0000009a7468723c */ /* 0x040fe60000001868 */
[----:B------:R-:W2:Y:S01]  /*9390*/  MUFU.EX2 R152, R152 ;  /* 0x0000009800987308 */ /* 0x000ea20000000800 */
[-CC-:B------:R-:W-:Y:S01]  /*93a0*/  FFMA.FTZ R154, R24, R135.reuse, -R168.reuse ;  /* 0x00000087189a7223 */ /* 0x180fe200000108a8 */
[----:B------:R-:W-:Y:S02]  /*93b0*/  FFMA.FTZ R155, R25, R135, -R168 ;  /* 0x00000087199b7223 */ /* 0x000fe400000108a8 */
[----:B------:R-:W5:Y:S01]  /*93c0*/  LDSM.16.MT88.4 R24, [R157+0x11000] ;  /* 0x011000009d18783b */ /* 0x000f620000004200 */
[C---:B-1----:R-:W-:Y:S05]  /*93d0*/  HMMA.16816.F32 R108, R116.reuse, R124, R108 ;  /* 0x0000007c746c723c */ /* 0x042fea000000186c */
[----:B------:R-:W-:Y:S10]  /*93e0*/  MUFU.EX2 R154, R154 ;  /* 0x0000009a009a7308 */ /* 0x000ff40000000800 */
[----:B------:R-:W1:Y:S01]  /*93f0*/  MUFU.EX2 R155, R155 ;  /* 0x0000009b009b7308 */ /* 0x000e620000000800 */
[C---:B--2---:R-:W-:Y:S01]  /*9400*/  F2FP.F16.F32.PACK_AB R20, R152.reuse, R153 ;  /* 0x000000999814723e */ /* 0x044fe200000000ff */
[C---:B------:R-:W-:Y:S01]  /*9410*/  HMMA.16816.F32 R112, R116.reuse, R126, R112 ;  /* 0x0000007e7470723c */ /* 0x040fe20000001870 */
[----:B------:R-:W-:Y:S02]  /*9420*/  LDSM.16.MT88.4 R124, [R158+0x1800] ;  /* 0x001800009e7c783b */ /* 0x000fe40000004200 */
[----:B------:R-:W-:Y:S04]  /*9430*/  FADD.FTZ R153, R153, R172 ;  /* 0x000000ac99997221 */ /* 0x000fe80000010000 */
[----:B------:R-:W-:Y:S01]  /*9440*/  FADD.FTZ R153, R152, R153 ;  /* 0x0000009998997221 */ /* 0x000fe20000010000 */
[C---:B---3--:R-:W-:Y:S03]  /*9450*/  HMMA.16816.F32 R12, R116.reuse, R120, R12 ;  /* 0x00000078740c723c */ /* 0x048fe6000000180c */
[C---:B-1----:R-:W-:Y:S01]  /*9460*/  F2FP.F16.F32.PACK_AB R22, R155.reuse, R154 ;  /* 0x0000009a9b16723e */ /* 0x042fe200000000ff */
[----:B------:R-:W-:Y:S04]  /*9470*/  FADD.FTZ R154, R154, R153 ;  /* 0x000000999a9a7221 */ /* 0x000fe80000010000 */
[----:B------:R-:W-:Y:S01]  /*9480*/  HMMA.16816.F32 R16, R116, R122, R16 ;  /* 0x0000007a7410723c */ /* 0x000fe20000001810 */
[----:B------:R-:W1:Y:S02]  /*9490*/  LDSM.16.MT88.4 R116, [R158+0x5000] ;  /* 0x005000009e74783b */ /* 0x000e640000004200 */
[----:B------:R-:W-:Y:S05]  /*94a0*/  FADD.FTZ R154, R155, R154 ;  /* 0x0000009a9b9a7221 */ /* 0x000fea0000010000 */
[C---:B------:R-:W-:Y:S01]  /*94b0*/  HMMA.16816.F32 R4, R20.reuse, R128, R4 ;  /* 0x000000801404723c */ /* 0x040fe20000001804 */
[----:B------:R-:W2:Y:S07]  /*94c0*/  LDSM.16.MT88.4 R120, [R203+0x5000] ;  /* 0x00500000cb78783b */ /* 0x000eae0000004200 */
[C---:B------:R-:W-:Y:S01]  /*94d0*/  HMMA.16816.F32 R8, R20.reuse, R130, R8 ;  /* 0x000000821408723c */ /* 0x040fe20000001808 */
[----:B------:R-:W-:Y:S07]  /*94e0*/  LDSM.16.MT88.4 R128, [R203+0x1800] ;  /* 0x00180000cb80783b */ /* 0x000fee0000004200 */
[C---:B------:R-:W-:Y:S08]  /*94f0*/  HMMA.16816.F32 R68, R20.reuse, R136, R68 ;  /* 0x000000881444723c */ /* 0x040ff00000001844 */
[C---:B------:R-:W-:Y:S01]  /*9500*/  HMMA.16816.F32 R72, R20.reuse, R138, R72 ;  /* 0x0000008a1448723c */ /* 0x040fe20000001848 */
[----:B------:R-:W-:Y:S07]  /*9510*/  LDSM.16.MT88.4 R136, [R158+0x5800] ;  /* 0x005800009e88783b */ /* 0x000fee0000004200 */
[C---:B------:R-:W-:Y:S03]  /*9520*/  HMMA.16816.F32 R76, R20.reuse, R140, R76 ;  /* 0x0000008c144c723c */ /* 0x040fe6000000184c */
[-CC-:B------:R-:W-:Y:S01]  /*9530*/  FFMA.FTZ R141, R28, R135.reuse, -R168.reuse ;  /* 0x000000871c8d7223 */ /* 0x180fe200000108a8 */
[-C--:B------:R-:W-:Y:S04]  /*9540*/  FFMA.FTZ R140, R29, R135.reuse, -R168 ;  /* 0x000000871d8c7223 */ /* 0x080fe800000108a8 */
[C---:B------:R-:W-:Y:S01]  /*9550*/  HMMA.16816.F32 R80, R20.reuse, R142, R80 ;  /* 0x0000008e1450723c */ /* 0x040fe20000001850 */
[----:B------:R-:W-:Y:S02]  /*9560*/  MUFU.EX2 R141, R141 ;  /* 0x0000008d008d7308 */ /* 0x000fe40000000800 */
[-C--:B------:R-:W-:Y:S01]  /*9570*/  FFMA.FTZ R143, R30, R135.reuse, -R166 ;  /* 0x000000871e8f7223 */ /* 0x080fe200000108a6 */
[-C--:B------:R-:W-:Y:S07]  /*9580*/  FFMA.FTZ R142, R33, R135.reuse, -R168 ;  /* 0x00000087218e7223 */ /* 0x080fee00000108a8 */
[----:B------:R-:W3:Y:S01]  /*9590*/  MUFU.EX2 R140, R140 ;  /* 0x0000008c008c7308 */ /* 0x000ee20000000800 */
[C---:B----4-:R-:W-:Y:S09]  /*95a0*/  HMMA.16816.F32 R84, R20.reuse, R144, R84 ;  /* 0x000000901454723c */ /* 0x050ff20000001854 */
[----:B------:R-:W-:Y:S01]  /*95b0*/  MUFU.EX2 R143, R143 ;  /* 0x0000008f008f7308 */ /* 0x000fe20000000800 */
[-C--:B------:R-:W-:Y:S01]  /*95c0*/  FFMA.FTZ R144, R31, R135.reuse, -R166 ;  /* 0x000000871f907223 */ /* 0x080fe200000108a6 */
[-C--:B------:R-:W-:Y:S01]  /*95d0*/  FFMA.FTZ R145, R32, R135.reuse, -R168 ;  /* 0x0000008720917223 */ /* 0x080fe200000108a8 */
[----:B------:R-:W-:Y:S07]  /*95e0*/  LDSM.16.MT88.4 R28, [R157+0xd800] ;  /* 0x00d800009d1c783b */ /* 0x000fee0000004200 */
[----:B------:R-:W-:Y:S01]  /*95f0*/  MUFU.EX2 R142, R142 ;  /* 0x0000008e008e7308 */ /* 0x000fe20000000800 */
[C---:B------:R-:W-:Y:S09]  /*9600*/  HMMA.16816.F32 R88, R20.reuse, R146, R88 ;  /* 0x000000921458723c */ /* 0x040ff20000001858 */
[----:B------:R-:W4:Y:S01]  /*9610*/  MUFU.EX2 R144, R144 ;  /* 0x0000009000907308 */ /* 0x000f220000000800 */
[-CC-:B------:R-:W-:Y:S01]  /*9620*/  FFMA.FTZ R146, R34, R135.reuse, -R166.reuse ;  /* 0x0000008722927223 */ /* 0x180fe200000108a6 */
[-C--:B------:R-:W-:Y:S02]  /*9630*/  FFMA.FTZ R147, R35, R135.reuse, -R166 ;  /* 0x0000008723937223 */ /* 0x080fe400000108a6 */
[----:B------:R-:W-:Y:S06]  /*9640*/  LDSM.16.MT88.4 R32, [R156+0x11800] ;  /* 0x011800009c20783b */ /* 0x000fec0000004200 */
[----:B------:R-:W4:Y:S01]  /*9650*/  MUFU.EX2 R145, R145 ;  /* 0x0000009100917308 */ /* 0x000f220000000800 */
[C---:B-----5:R-:W-:Y:S03]  /*9660*/  HMMA.16816.F32 R92, R20.reuse, R148, R92 ;  /* 0x00000094145c723c */ /* 0x060fe6000000185c */
[-CC-:B------:R-:W-:Y:S01]  /*9670*/  FFMA.FTZ R149, R36, R135.reuse, -R168.reuse ;  /* 0x0000008724957223 */ /* 0x180fe200000108a8 */
[-C--:B------:R-:W-:Y:S05]  /*9680*/  FFMA.FTZ R148, R37, R135.reuse, -R168 ;  /* 0x0000008725947223 */ /* 0x080fea00000108a8 */
[----:B------:R-:W-:Y:S01]  /*9690*/  MUFU.EX2 R146, R146 ;  /* 0x0000009200927308 */ /* 0x000fe20000000800 */
[C---:B------:R-:W-:Y:S09]  /*96a0*/  HMMA.16816.F32 R96, R20.reuse, R150, R96 ;  /* 0x000000961460723c */ /* 0x040ff20000001860 */
[----:B------:R-:W5:Y:S01]  /*96b0*/  MUFU.EX2 R147, R147 ;  /* 0x0000009300937308 */ /* 0x000f620000000800 */
[-CC-:B------:R-:W-:Y:S01]  /*96c0*/  FFMA.FTZ R150, R38, R135.reuse, -R166.reuse ;  /* 0x0000008726967223 */ /* 0x180fe200000108a6 */
[----:B------:R-:W-:Y:S08]  /*96d0*/  FFMA.FTZ R151, R39, R135, -R166 ;  /* 0x0000008727977223 */ /* 0x000ff000000108a6 */
[----:B------:R-:W-:Y:S01]  /*96e0*/  MUFU.EX2 R149, R149 ;  /* 0x0000009500957308 */ /* 0x000fe20000000800 */
[----:B------:R-:W-:Y:S01]  /*96f0*/  LDSM.16.MT88.4 R36, [R158+0x2000] ;  /* 0x002000009e24783b */ /* 0x000fe20000004200 */
[C---:B------:R-:W-:Y:S08]  /*9700*/  HMMA.16816.F32 R100, R20.reuse, R24, R100 ;  /* 0x000000181464723c */ /* 0x040ff00000001864 */
[----:B------:R-:W5:Y:S10]  /*9710*/  MUFU.EX2 R148, R148 ;  /* 0x0000009400947308 */ /* 0x000f740000000800 */
[----:B------:R-:W-:Y:S01]  /*9720*/  MUFU.EX2 R150, R150 ;  /* 0x0000009600967308 */ /* 0x000fe20000000800 */
[C---:B------:R-:W-:Y:S01]  /*9730*/  HMMA.16816.F32 R104, R20.reuse, R26, R104 ;  /* 0x0000001a1468723c */ /* 0x040fe20000001868 */
[----:B------:R-:W5:Y:S08]  /*9740*/  LDSM.16.MT88.4 R24, [R156+0xd800] ;  /* 0x00d800009c18783b */ /* 0x000f700000004200 */
[----:B------:R-:W5:Y:S01]  /*9750*/  MUFU.EX2 R151, R151 ;  /* 0x0000009700977308 */ /* 0x000f620000000800 */
[C---:B-1----:R-:W-:Y:S08]  /*9760*/  HMMA.16816.F32 R108, R20.reuse, R116, R108 ;  /* 0x00000074146c723c */ /* 0x042ff0000000186c */
[C---:B------:R-:W-:Y:S01]  /*9770*/  HMMA.16816.F32 R112, R20.reuse, R118, R112 ;  /* 0x000000761470723c */ /* 0x040fe20000001870 */
[----:B------:R-:W1:Y:S07]  /*9780*/  LDSM.16.MT88.4 R116, [R157+0x11800] ;  /* 0x011800009d74783b */ /* 0x000e6e0000004200 */
[C---:B--2---:R-:W-:Y:S08]  /*9790*/  HMMA.16816.F32 R12, R20.reuse, R120, R12 ;  /* 0x00000078140c723c */ /* 0x044ff0000000180c */
[----:B------:R-:W-:Y:S01]  /*97a0*/  HMMA.16816.F32 R16, R20, R122, R16 ;  /* 0x0000007a1410723c */ /* 0x000fe20000001810 */
[----:B------:R-:W-:Y:S02]  /*97b0*/  LDSM.16.MT88.4 R120, [R157+0x12000] ;  /* 0x012000009d78783b */ /* 0x000fe40000004200 */
[----:B---3--:R-:W-:Y:S01]  /*97c0*/  F2FP.F16.F32.PACK_AB R20, R140, R141 ;  /* 0x0000008d8c14723e */ /* 0x008fe200000000ff */
[----:B------:R-:W-:Y:S01]  /*97d0*/  FADD.FTZ R141, R141, R154 ;  /* 0x0000009a8d8d7221 */ /* 0x000fe20000010000 */
[----:B----4-:R-:W-:Y:S02]  /*97e0*/  F2FP.F16.F32.PACK_AB R21, R144, R143 ;  /* 0x0000008f9015723e */ /* 0x010fe400000000ff */
[----:B------:R-:W-:Y:S01]  /*97f0*/  F2FP.F16.F32.PACK_AB R22, R142, R145 ;  /* 0x000000918e16723e */ /* 0x000fe200000000ff */
[----:B------:R-:W-:Y:S01]  /*9800*/  FADD.FTZ R140, R140, R141 ;  /* 0x0000008d8c8c7221 */ /* 0x000fe20000010000 */
[----:B-----5:R-:W-:Y:S03]  /*9810*/  F2FP.F16.F32.PACK_AB R23, R147, R146 ;  /* 0x000000929317723e */ /* 0x020fe600000000ff */
[----:B------:R-:W-:Y:S04]  /*9820*/  FADD.FTZ R145, R145, R140 ;  /* 0x0000008c91917221 */ /* 0x000fe80000010000 */
[C---:B------:R-:W-:Y:S03]  /*9830*/  HMMA.16816.F32 R4, R20.reuse, R24, R4 ;  /* 0x000000181404723c */ /* 0x040fe60000001804 */
[----:B------:R-:W-:Y:S05]  /*9840*/  FADD.FTZ R142, R142, R145 ;  /* 0x000000918e8e7221 */ /* 0x000fea0000010000 */
[C---:B------:R-:W-:Y:S01]  /*9850*/  HMMA.16816.F32 R8, R20.reuse, R26, R8 ;  /* 0x0000001a1408723c */ /* 0x040fe20000001808 */
[----:B------:R-:W2:Y:S07]  /*9860*/  LDSM.16.MT88.4 R24, [R203+0x5800] ;  /* 0x00580000cb18783b */ /* 0x000eae0000004200 */
[C---:B------:R-:W-:Y:S08]  /*9870*/  HMMA.16816.F32 R68, R20.reuse, R28, R68 ;  /* 0x0000001c1444723c */ /* 0x040ff00000001844 */
[C---:B------:R-:W-:Y:S01]  /*9880*/  HMMA.16816.F32 R72, R20.reuse, R30, R72 ;  /* 0x0000001e1448723c */ /* 0x040fe20000001848 */
[----:B------:R-:W3:Y:S07]  /*9890*/  LDSM.16.MT88.4 R28, [R156+0xe000] ;  /* 0x00e000009c1c783b */ /* 0x000eee0000004200 */
[C---:B------:R-:W-:Y:S03]  /*98a0*/  HMMA.16816.F32 R76, R20.reuse, R124, R76 ;  /* 0x0000007c144c723c */ /* 0x040fe6000000184c */
[-C--:B------:R-:W-:Y:S05]  /*98b0*/  FFMA.FTZ R124, R46, R135.reuse, -R166 ;  /* 0x000000872e7c7223 */ /* 0x080fea00000108a6 */
[C---:B------:R-:W-:Y:S08]  /*98c0*/  HMMA.16816.F32 R80, R20.reuse, R126, R80 ;  /* 0x0000007e1450723c */ /* 0x040ff00000001850 */
[C---:B------:R-:W-:Y:S08]  /*98d0*/  HMMA.16816.F32 R84, R20.reuse, R128, R84 ;  /* 0x000000801454723c */ /* 0x040ff00000001854 */
[C---:B------:R-:W-:Y:S08]  /*98e0*/  HMMA.16816.F32 R88, R20.reuse, R130, R88 ;  /* 0x000000821458723c */ /* 0x040ff00000001858 */
[C---:B------:R-:W-:Y:S08]  /*98f0*/  HMMA.16816.F32 R92, R20.reuse, R32, R92 ;  /* 0x00000020145c723c */ /* 0x040ff0000000185c */
[C---:B------:R-:W-:Y:S01]  /*9900*/  HMMA.16816.F32 R96, R20.reuse, R34, R96 ;  /* 0x000000221460723c */ /* 0x040fe20000001860 */
[----:B------:R-:W4:Y:S07]  /*9910*/  LDSM.16.MT88.4 R32, [R157+0xe000] ;  /* 0x00e000009d20783b */ /* 0x000f2e0000004200 */
[C---:B-1----:R-:W-:Y:S08]  /*9920*/  HMMA.16816.F32 R100, R20.reuse, R116, R100 ;  /* 0x000000741464723c */ /* 0x042ff00000001864 */
[C---:B------:R-:W-:Y:S01]  /*9930*/  HMMA.16816.F32 R104, R20.reuse, R118, R104 ;  /* 0x000000761468723c */ /* 0x040fe20000001868 */
[----:B------:R-:W-:Y:S07]  /*9940*/  LDSM.16.MT88.4 R116, [R156+0x12000] ;  /* 0x012000009c74783b */ /* 0x000fee0000004200 */
[C---:B------:R-:W-:Y:S03]  /*9950*/  HMMA.16816.F32 R108, R20.reuse, R136, R108 ;  /* 0x00000088146c723c */ /* 0x040fe6000000186c */
[-CC-:B------:R-:W-:Y:S01]  /*9960*/  FFMA.FTZ R136, R40, R135.reuse, -R168.reuse ;  /* 0x0000008728887223 */ /* 0x180fe200000108a8 */
[-C--:B------:R-:W-:Y:S04]  /*9970*/  FFMA.FTZ R137, R41, R135.reuse, -R168 ;  /* 0x0000008729897223 */ /* 0x080fe800000108a8 */
[C---:B------:R-:W-:Y:S01]  /*9980*/  HMMA.16816.F32 R112, R20.reuse, R138, R112 ;  /* 0x0000008a1470723c */ /* 0x040fe20000001870 */
[----:B------:R-:W-:Y:S02]  /*9990*/  MUFU.EX2 R136, R136 ;  /* 0x0000008800887308 */ /* 0x000fe40000000800 */
[-CC-:B------:R-:W-:Y:S01]  /*99a0*/  FFMA.FTZ R139, R42, R135.reuse, -R166.reuse ;  /* 0x000000872a8b7223 */ /* 0x180fe200000108a6 */
[----:B------:R-:W-:Y:S07]  /*99b0*/  FFMA.FTZ R138, R43, R135, -R166 ;  /* 0x000000872b8a7223 */ /* 0x000fee00000108a6 */
[----:B------:R-:W1:Y:S01]  /*99c0*/  MUFU.EX2 R137, R137 ;  /* 0x0000008900897308 */ /* 0x000e620000000800 */
[----:B------:R-:W5:Y:S01]  /*99d0*/  LDSM.16.MT88.4 R40, [R203+0x2000] ;  /* 0x00200000cb28783b */ /* 0x000f620000004200 */
[C---:B--2---:R-:W-:Y:S08]  /*99e0*/  HMMA.16816.F32 R12, R20.reuse, R24, R12 ;  /* 0x00000018140c723c */ /* 0x044ff0000000180c */
[----:B------:R-:W-:Y:S10]  /*99f0*/  MUFU.EX2 R139, R139 ;  /* 0x0000008b008b7308 */ /* 0x000ff40000000800 */
[----:B------:R-:W2:Y:S01]  /*9a00*/  MUFU.EX2 R138, R138 ;  /* 0x0000008a008a7308 */ /* 0x000ea20000000800 */
[----:B------:R-:W-:Y:S01]  /*9a10*/  HMMA.16816.F32 R16, R20, R26, R16 ;  /* 0x0000001a1410723c */ /* 0x000fe20000001810 */
[----:B------:R-:W5:Y:S02]  /*9a20*/  LDSM.16.MT88.4 R24, [R158+0x6000] ;  /* 0x006000009e18783b */ /* 0x000f640000004200 */
[C---:B------:R-:W-:Y:S01]  /*9a30*/  F2FP.F16.F32.PACK_AB R20, R148.reuse, R149 ;  /* 0x000000959414723e */ /* 0x040fe200000000ff */
[----:B------:R-:W-:Y:S01]  /*9a40*/  FADD.FTZ R149, R149, R142 ;  /* 0x0000008e95957221 */ /* 0x000fe20000010000 */
[----:B------:R-:W-:Y:S02]  /*9a50*/  F2FP.F16.F32.PACK_AB R21, R151, R150 ;  /* 0x000000969715723e */ /* 0x000fe400000000ff */
[C---:B-1----:R-:W-:Y:S01]  /*9a60*/  F2FP.F16.F32.PACK_AB R22, R137.reuse, R136 ;  /* 0x000000888916723e */ /* 0x042fe200000000ff */
[----:B------:R-:W-:Y:S01]  /*9a70*/  FADD.FTZ R149, R148, R149 ;  /* 0x0000009594957221 */ /* 0x000fe20000010000 */
[----:B--2---:R-:W-:Y:S03]  /*9a80*/  F2FP.F16.F32.PACK_AB R23, R138, R139 ;  /* 0x0000008b8a17723e */ /* 0x004fe600000000ff */
[----:B------:R-:W-:Y:S04]  /*9a90*/  FADD.FTZ R136, R136, R149 ;  /* 0x0000009588887221 */ /* 0x000fe80000010000 */
[----:B------:R-:W-:Y:S01]  /*9aa0*/  FADD.FTZ R136, R137, R136 ;  /* 0x0000008889887221 */ /* 0x000fe20000010000 */
[----:B------:R-:W-:Y:S01]  /*9ab0*/  MOV R137, R134 ;  /* 0x0000008600897202 */ /* 0x000fe20000000f00 */
[C---:B---3--:R-:W-:Y:S08]  /*9ac0*/  HMMA.16816.F32 R4, R20.reuse, R28, R4 ;  /* 0x0000001c1404723c */ /* 0x048ff00000001804 */
[C---:B------:R-:W-:Y:S01]  /*9ad0*/  HMMA.16816.F32 R8, R20.reuse, R30, R8 ;  /* 0x0000001e1408723c */ /* 0x040fe20000001808 */
[----:B------:R-:W1:Y:S07]  /*9ae0*/  LDSM.16.MT88.4 R28, [R203+0x6000] ;  /* 0x00600000cb1c783b */ /* 0x000e6e0000004200 */
[C---:B----4-:R-:W-:Y:S08]  /*9af0*/  HMMA.16816.F32 R68, R20.reuse, R32, R68 ;  /* 0x000000201444723c */ /* 0x050ff00000001844 */
[C---:B------:R-:W-:Y:S01]  /*9b00*/  HMMA.16816.F32 R72, R20.reuse, R34, R72 ;  /* 0x000000221448723c */ /* 0x040fe20000001848 */
[----:B------:R-:W2:Y:S07]  /*9b10*/  LDSM.16.MT88.4 R32, [R156+0xe800] ;  /* 0x00e800009c20783b */ /* 0x000eae0000004200 */
[C---:B------:R-:W-:Y:S08]  /*9b20*/  HMMA.16816.F32 R76, R20.reuse, R36, R76 ;  /* 0x00000024144c723c */ /* 0x040ff0000000184c */
[C---:B------:R-:W-:Y:S01]  /*9b30*/  HMMA.16816.F32 R80, R20.reuse, R38, R80 ;  /* 0x000000261450723c */ /* 0x040fe20000001850 */
[----:B------:R-:W3:Y:S07]  /*9b40*/  LDSM.16.MT88.4 R36, [R157+0xe800] ;  /* 0x00e800009d24783b */ /* 0x000eee0000004200 */
[C---:B-----5:R-:W-:Y:S08]  /*9b50*/  HMMA.16816.F32 R84, R20.reuse, R40, R84 ;  /* 0x000000281454723c */ /* 0x060ff00000001854 */
[C---:B------:R-:W-:Y:S01]  /*9b60*/  HMMA.16816.F32 R88, R20.reuse, R42, R88 ;  /* 0x0000002a1458723c */ /* 0x040fe20000001858 */
[----:B------:R-:W4:Y:S07]  /*9b70*/  LDSM.16.MT88.4 R40, [R158+0x2800] ;  /* 0x002800009e28783b */ /* 0x000f2e0000004200 */
[C---:B------:R-:W-:Y:S08]  /*9b80*/  HMMA.16816.F32 R92, R20.reuse, R116, R92 ;  /* 0x00000074145c723c */ /* 0x040ff0000000185c */
[C---:B------:R-:W-:Y:S01]  /*9b90*/  HMMA.16816.F32 R96, R20.reuse, R118, R96 ;  /* 0x000000761460723c */ /* 0x040fe20000001860 */
[----:B------:R-:W-:Y:S07]  /*9ba0*/  LDSM.16.MT88.4 R116, [R156+0x12800] ;  /* 0x012800009c74783b */ /* 0x000fee0000004200 */
[C---:B------:R-:W-:Y:S03]  /*9bb0*/  HMMA.16816.F32 R100, R20.reuse, R120, R100 ;  /* 0x000000781464723c */ /* 0x040fe60000001864 */
[-CC-:B------:R-:W-:Y:S01]  /*9bc0*/  FFMA.FTZ R121, R44, R135.reuse, -R168.reuse ;  /* 0x000000872c797223 */ /* 0x180fe200000108a8 */
[-CC-:B------:R-:W-:Y:S02]  /*9bd0*/  FFMA.FTZ R120, R45, R135.reuse, -R168.reuse ;  /* 0x000000872d787223 */ /* 0x180fe400000108a8 */
[----:B------:R-:W5:Y:S02]  /*9be0*/  LDSM.16.MT88.4 R44, [R203+0x2800] ;  /* 0x00280000cb2c783b */ /* 0x000f640000004200 */
[C---:B------:R-:W-:Y:S01]  /*9bf0*/  HMMA.16816.F32 R104, R20.reuse, R122, R104 ;  /* 0x0000007a1468723c */ /* 0x040fe20000001868 */
[----:B------:R1:W-:Y:S02]  /*9c00*/  MUFU.EX2 R123, R124 ;  /* 0x0000007c007b7308 */ /* 0x0003e40000000800 */
[----:B------:R-:W-:Y:S08]  /*9c10*/  FFMA.FTZ R122, R48, R135, -R168 ;  /* 0x00000087307a7223 */ /* 0x000ff000000108a8 */
[----:B------:R-:W-:Y:S01]  /*9c20*/  MUFU.EX2 R121, R121 ;  /* 0x0000007900797308 */ /* 0x000fe20000000800 */
[----:B------:R-:W5:Y:S01]  /*9c30*/  LDSM.16.MT88.4 R48, [R157+0x12800] ;  /* 0x012800009d30783b */ /* 0x000f620000004200 */
[C---:B------:R-:W-:Y:S08]  /*9c40*/  HMMA.16816.F32 R108, R20.reuse, R24, R108 ;  /* 0x00000018146c723c */ /* 0x040ff0000000186c */
[----:B------:R-:W2:Y:S10]  /*9c50*/  MUFU.EX2 R120, R120 ;  /* 0x0000007800787308 */ /* 0x000eb40000000800 */
[----:B------:R-:W3:Y:S01]  /*9c60*/  MUFU.EX2 R122, R122 ;  /* 0x0000007a007a7308 */ /* 0x000ee20000000800 */
[----:B-1----:R-:W-:Y:S01]  /*9c70*/  LDSM.16.MT88.4 R124, [R156+0xf800] ;  /* 0x00f800009c7c783b */ /* 0x002fe20000004200 */
[C---:B------:R-:W-:Y:S07]  /*9c80*/  HMMA.16816.F32 R112, R20.reuse, R26, R112 ;  /* 0x0000001a1470723c */ /* 0x040fee0000001870 */
[----:B------:R-:W1:Y:S01]  /*9c90*/  LDSM.16.MT88.4 R24, [R158+0x6800] ;  /* 0x006800009e18783b */ /* 0x000e620000004200 */
[C---:B------:R-:W-:Y:S08]  /*9ca0*/  HMMA.16816.F32 R12, R20.reuse, R28, R12 ;  /* 0x0000001c140c723c */ /* 0x040ff0000000180c */
[----:B------:R-:W-:Y:S01]  /*9cb0*/  HMMA.16816.F32 R16, R20, R30, R16 ;  /* 0x0000001e1410723c */ /* 0x000fe20000001810 */
[----:B------:R-:W1:Y:S02]  /*9cc0*/  LDSM.16.MT88.4 R28, [R203+0x6800] ;  /* 0x00680000cb1c783b */ /* 0x000e640000004200 */
[----:B--2---:R-:W-:Y:S01]  /*9cd0*/  F2FP.F16.F32.PACK_AB R20, R120, R121 ;  /* 0x000000797814723e */ /* 0x004fe200000000ff */
[----:B------:R-:W-:Y:S01]  /*9ce0*/  FADD.FTZ R121, R121, R136 ;  /* 0x0000008879797221 */ /* 0x000fe20000010000 */
[----:B------:R-:W-:Y:S02]  /*9cf0*/  F2FP.F16.F32.PACK_AB R21, R182, R123 ;  /* 0x0000007bb615723e */ /* 0x000fe400000000ff */
[C---:B---3--:R-:W-:Y:S01]  /*9d00*/  F2FP.F16.F32.PACK_AB R22, R181.reuse, R122 ;  /* 0x0000007ab516723e */ /* 0x048fe200000000ff */
[----:B------:R-:W-:Y:S01]  /*9d10*/  FADD.FTZ R121, R120, R121 ;  /* 0x0000007978797221 */ /* 0x000fe20000010000 */
[----:B------:R-:W-:Y:S03]  /*9d20*/  F2FP.F16.F32.PACK_AB R23, R184, R183 ;  /* 0x000000b7b817723e */ /* 0x000fe600000000ff */
        /* <DEDUP_REMOVED lines=8> */
[C---:B----4-:R-:W-:Y:S08]  /*9db0*/  HMMA.16816.F32 R76, R20.reuse, R40, R76 ;  /* 0x00000028144c723c */ /* 0x050ff0000000184c */
[C---:B------:R-:W-:Y:S01]  /*9dc0*/  HMMA.16816.F32 R80, R20.reuse, R42, R80 ;  /* 0x0000002a1450723c */ /* 0x040fe20000001850 */
[----:B------:R-:W4:Y:S07]  /*9dd0*/  LDSM.16.MT88.4 R40, [R158+0x3000] ;  /* 0x003000009e28783b */ /* 0x000f2e0000004200 */
[C---:B-----5:R-:W-:Y:S08]  /*9de0*/  HMMA.16816.F32 R84, R20.reuse, R44, R84 ;  /* 0x0000002c1454723c */ /* 0x060ff00000001854 */
[C---:B------:R-:W-:Y:S01]  /*9df0*/  HMMA.16816.F32 R88, R20.reuse, R46, R88 ;  /* 0x0000002e1458723c */ /* 0x040fe20000001858 */
[----:B------:R-:W-:Y:S07]  /*9e00*/  LDSM.16.MT88.4 R44, [R156+0x13000] ;  /* 0x013000009c2c783b */ /* 0x000fee0000004200 */
[C---:B------:R-:W-:Y:S03]  /*9e10*/  HMMA.16816.F32 R92, R20.reuse, R116, R92 ;  /* 0x00000074145c723c */ /* 0x040fe6000000185c */
[-CC-:B------:R-:W-:Y:S01]  /*9e20*/  FFMA.FTZ R116, R58, R135.reuse, -R166.reuse ;  /* 0x000000873a747223 */ /* 0x180fe200000108a6 */
[-C--:B------:R-:W-:Y:S03]  /*9e30*/  FFMA.FTZ R58, R59, R135.reuse, -R166 ;  /* 0x000000873b3a7223 */ /* 0x080fe600000108a6 */
[----:B------:R-:W-:Y:S01]  /*9e40*/  MUFU.EX2 R59, R116 ;  /* 0x00000074003b7308 */ /* 0x000fe20000000800 */
[C---:B------:R-:W-:Y:S09]  /*9e50*/  HMMA.16816.F32 R96, R20.reuse, R118, R96 ;  /* 0x000000761460723c */ /* 0x040ff20000001860 */
[----:B------:R-:W-:Y:S01]  /*9e60*/  MUFU.EX2 R58, R58 ;  /* 0x0000003a003a7308 */ /* 0x000fe20000000800 */
[C---:B------:R-:W-:Y:S03]  /*9e70*/  HMMA.16816.F32 R100, R20.reuse, R48, R100 ;  /* 0x000000301464723c */ /* 0x040fe60000001864 */
[-CC-:B------:R-:W-:Y:S01]  /*9e80*/  FFMA.FTZ R48, R56, R135.reuse, -R168.reuse ;  /* 0x0000008738307223 */ /* 0x180fe200000108a8 */
[----:B------:R-:W-:Y:S05]  /*9e90*/  FFMA.FTZ R56, R57, R135, -R168 ;  /* 0x0000008739387223 */ /* 0x000fea00000108a8 */
[----:B------:R5:W-:Y:S01]  /*9ea0*/  MUFU.EX2 R57, R48 ;  /* 0x0000003000397308 */ /* 0x000be20000000800 */
[C---:B------:R-:W-:Y:S09]  /*9eb0*/  HMMA.16816.F32 R104, R20.reuse, R50, R104 ;  /* 0x000000321468723c */ /* 0x040ff20000001868 */
[----:B------:R-:W2:Y:S01]  /*9ec0*/  MUFU.EX2 R56, R56 ;  /* 0x0000003800387308 */ /* 0x000ea20000000800 */
[C---:B-1----:R-:W-:Y:S01]  /*9ed0*/  HMMA.16816.F32 R108, R20.reuse, R24, R108 ;  /* 0x00000018146c723c */ /* 0x042fe2000000186c */
[----:B-----5:R-:W-:Y:S07]  /*9ee0*/  LDSM.16.MT88.4 R48, [R157+0x13000] ;  /* 0x013000009d30783b */ /* 0x020fee0000004200 */
[C---:B------:R-:W-:Y:S01]  /*9ef0*/  HMMA.16816.F32 R112, R20.reuse, R26, R112 ;  /* 0x0000001a1470723c */ /* 0x040fe20000001870 */
[----:B------:R-:W1:Y:S07]  /*9f00*/  LDSM.16.MT88.4 R24, [R203+0x3000] ;  /* 0x00300000cb18783b */ /* 0x000e6e0000004200 */
[C---:B------:R-:W-:Y:S08]  /*9f10*/  HMMA.16816.F32 R12, R20.reuse, R28, R12 ;  /* 0x0000001c140c723c */ /* 0x040ff0000000180c */
[----:B------:R-:W-:Y:S01]  /*9f20*/  HMMA.16816.F32 R16, R20, R30, R16 ;  /* 0x0000001e1410723c */ /* 0x000fe20000001810 */
[----:B------:R-:W5:Y:S02]  /*9f30*/  LDSM.16.MT88.4 R28, [R158+0x7000] ;  /* 0x007000009e1c783b */ /* 0x000f640000004200 */
[----:B------:R-:W-:Y:S01]  /*9f40*/  F2FP.F16.F32.PACK_AB R20, R53, R52 ;  /* 0x000000343514723e */ /* 0x000fe200000000ff */
[----:B------:R-:W-:Y:S01]  /*9f50*/  FADD.FTZ R52, R52, R181 ;  /* 0x000000b534347221 */ /* 0x000fe20000010000 */
[----:B------:R-:W-:Y:S02]  /*9f60*/  F2FP.F16.F32.PACK_AB R21, R55, R54 ;  /* 0x000000363715723e */ /* 0x000fe400000000ff */
[----:B--2---:R-:W-:Y:S01]  /*9f70*/  F2FP.F16.F32.PACK_AB R22, R56, R57 ;  /* 0x000000393816723e */ /* 0x004fe200000000ff */
[----:B------:R-:W-:Y:S01]  /*9f80*/  FADD.FTZ R52, R53, R52 ;  /* 0x0000003435347221 */ /* 0x000fe20000010000 */
[----:B------:R-:W-:Y:S03]  /*9f90*/  F2FP.F16.F32.PACK_AB R23, R58, R59 ;  /* 0x0000003b3a17723e */ /* 0x000fe600000000ff */
[----:B------:R-:W-:Y:S04]  /*9fa0*/  FADD.FTZ R57, R57, R52 ;  /* 0x0000003439397221 */ /* 0x000fe80000010000 */
[C---:B------:R-:W-:Y:S03]  /*9fb0*/  HMMA.16816.F32 R4, R20.reuse, R32, R4 ;  /* 0x000000201404723c */ /* 0x040fe60000001804 */
[----:B------:R-:W-:Y:S05]  /*9fc0*/  FADD.FTZ R56, R56, R57 ;  /* 0x0000003938387221 */ /* 0x000fea0000010000 */
[C---:B------:R-:W-:Y:S01]  /*9fd0*/  HMMA.16816.F32 R8, R20.reuse, R34, R8 ;  /* 0x000000221408723c */ /* 0x040fe20000001808 */
[----:B------:R-:W-:Y:S07]  /*9fe0*/  LDSM.16.MT88.4 R32, [R157+0xf800] ;  /* 0x00f800009d20783b */ /* 0x000fee0000004200 */
[C---:B---3--:R-:W-:Y:S03]  /*9ff0*/  HMMA.16816.F32 R68, R20.reuse, R36, R68 ;  /* 0x000000241444723c */ /* 0x048fe60000001844 */
[-CC-:B------:R-:W-:Y:S01]  /*a000*/  FFMA.FTZ R37, R60, R135.reuse, -R168.reuse ;  /* 0x000000873c257223 */ /* 0x180fe200000108a8 */
[-C--:B------:R-:W-:Y:S04]  /*a010*/  FFMA.FTZ R36, R61, R135.reuse, -R168 ;  /* 0x000000873d247223 */ /* 0x080fe800000108a8 */
[C---:B------:R-:W-:Y:S01]  /*a020*/  HMMA.16816.F32 R72, R20.reuse, R38, R72 ;  /* 0x000000261448723c */ /* 0x040fe20000001848 */
[----:B------:R-:W-:Y:S02]  /*a030*/  MUFU.EX2 R37, R37 ;  /* 0x0000002500257308 */ /* 0x000fe40000000800 */
[-C--:B------:R-:W-:Y:S01]  /*a040*/  FFMA.FTZ R39, R62, R135.reuse, -R166 ;  /* 0x000000873e277223 */ /* 0x080fe200000108a6 */
[-CC-:B------:R-:W-:Y:S07]  /*a050*/  FFMA.FTZ R38, R64, R135.reuse, -R168.reuse ;  /* 0x0000008740267223 */ /* 0x180fee00000108a8 */
[----:B------:R-:W2:Y:S01]  /*a060*/  MUFU.EX2 R36, R36 ;  /* 0x0000002400247308 */ /* 0x000ea20000000800 */
[-C--:B------:R-:W-:Y:S01]  /*a070*/  FFMA.FTZ R168, R65, R135.reuse, -R168 ;  /* 0x0000008741a87223 */ /* 0x080fe200000108a8 */
[C---:B----4-:R-:W-:Y:S08]  /*a080*/  HMMA.16816.F32 R76, R20.reuse, R40, R76 ;  /* 0x00000028144c723c */ /* 0x050ff0000000184c */
[----:B------:R-:W-:Y:S01]  /*a090*/  MUFU.EX2 R39, R39 ;  /* 0x0000002700277308 */ /* 0x000fe20000000800 */
[----:B------:R-:W-:Y:S09]  /*a0a0*/  FFMA.FTZ R40, R63, R135, -R166 ;  /* 0x000000873f287223 */ /* 0x000ff200000108a6 */
[----:B------:R-:W-:Y:S01]  /*a0b0*/  MUFU.EX2 R38, R38 ;  /* 0x0000002600267308 */ /* 0x000fe20000000800 */
[C---:B------:R-:W-:Y:S09]  /*a0c0*/  HMMA.16816.F32 R80, R20.reuse, R42, R80 ;  /* 0x0000002a1450723c */ /* 0x040ff20000001850 */
[----:B------:R-:W3:Y:S01]  /*a0d0*/  MUFU.EX2 R40, R40 ;  /* 0x0000002800287308 */ /* 0x000ee20000000800 */
[C---:B--2---:R-:W-:Y:S01]  /*a0e0*/  F2FP.F16.F32.PACK_AB R116, R36.reuse, R37 ;  /* 0x000000252474723e */ /* 0x044fe200000000ff */
[----:B------:R-:W-:Y:S01]  /*a0f0*/  FADD.FTZ R37, R37, R56 ;  /* 0x0000003825257221 */ /* 0x000fe20000010000 */
[C---:B-1----:R-:W-:Y:S03]  /*a100*/  HMMA.16816.F32 R84, R20.reuse, R24, R84 ;  /* 0x000000181454723c */ /* 0x042fe60000001854 */
[----:B------:R-:W-:Y:S01]  /*a110*/  FADD.FTZ R37, R36, R37 ;  /* 0x0000002524257221 */ /* 0x000fe20000010000 */
[----:B---3--:R-:W-:Y:S04]  /*a120*/  F2FP.F16.F32.PACK_AB R117, R40, R39 ;  /* 0x000000272875723e */ /* 0x008fe800000000ff */
[C---:B------:R-:W-:Y:S01]  /*a130*/  HMMA.16816.F32 R88, R20.reuse, R26, R88 ;  /* 0x0000001a1458723c */ /* 0x040fe20000001858 */
[----:B------:R-:W1:Y:S07]  /*a140*/  LDSM.16.MT88.4 R24, [R203+0x7000] ;  /* 0x00700000cb18783b */ /* 0x000e6e0000004200 */
[C---:B------:R-:W-:Y:S08]  /*a150*/  HMMA.16816.F32 R92, R20.reuse, R44, R92 ;  /* 0x0000002c145c723c */ /* 0x040ff0000000185c */
[C---:B------:R-:W-:Y:S08]  /*a160*/  HMMA.16816.F32 R96, R20.reuse, R46, R96 ;  /* 0x0000002e1460723c */ /* 0x040ff00000001860 */
[C---:B------:R-:W-:Y:S08]  /*a170*/  HMMA.16816.F32 R100, R20.reuse, R48, R100 ;  /* 0x000000301464723c */ /* 0x040ff00000001864 */
[C---:B------:R-:W-:Y:S08]  /*a180*/  HMMA.16816.F32 R104, R20.reuse, R50, R104 ;  /* 0x000000321468723c */ /* 0x040ff00000001868 */
[C---:B-----5:R-:W-:Y:S01]  /*a190*/  HMMA.16816.F32 R108, R20.reuse, R28, R108 ;  /* 0x0000001c146c723c */ /* 0x060fe2000000186c */
[----:B------:R-:W2:Y:S02]  /*a1a0*/  MUFU.EX2 R29, R168 ;  /* 0x000000a8001d7308 */ /* 0x000ea40000000800 */
[-CC-:B------:R-:W-:Y:S01]  /*a1b0*/  FFMA.FTZ R28, R66, R135.reuse, -R166.reuse ;  /* 0x00000087421c7223 */ /* 0x180fe200000108a6 */
[----:B------:R-:W-:Y:S04]  /*a1c0*/  FFMA.FTZ R166, R67, R135, -R166 ;  /* 0x0000008743a67223 */ /* 0x000fe800000108a6 */
[C---:B------:R-:W-:Y:S03]  /*a1d0*/  HMMA.16816.F32 R112, R20.reuse, R30, R112 ;  /* 0x0000001e1470723c */ /* 0x040fe60000001870 */
[----:B------:R-:W-:Y:S10]  /*a1e0*/  MUFU.EX2 R28, R28 ;  /* 0x0000001c001c7308 */ /* 0x000ff40000000800 */
[----:B------:R-:W3:Y:S01]  /*a1f0*/  MUFU.EX2 R31, R166 ;  /* 0x000000a6001f7308 */ /* 0x000ee20000000800 */
[C---:B--2---:R-:W-:Y:S01]  /*a200*/  F2FP.F16.F32.PACK_AB R118, R29.reuse, R38 ;  /* 0x000000261d76723e */ /* 0x044fe200000000ff */
[C---:B-1----:R-:W-:Y:S03]  /*a210*/  HMMA.16816.F32 R12, R20.reuse, R24, R12 ;  /* 0x00000018140c723c */ /* 0x042fe6000000180c */
[----:B------:R-:W-:Y:S04]  /*a220*/  FADD.FTZ R38, R38, R37 ;  /* 0x0000002526267221 */ /* 0x000fe80000010000 */
[----:B------:R-:W-:Y:S01]  /*a230*/  FADD.FTZ R233, R29, R38 ;  /* 0x000000261de97221 */ /* 0x000fe20000010000 */
[----:B------:R-:W-:Y:S01]  /*a240*/  HMMA.16816.F32 R16, R20, R26, R16 ;  /* 0x0000001a1410723c */ /* 0x000fe20000001810 */
[----:B------:R-:W1:Y:S02]  /*a250*/  LDSM.16.MT88.4 R20, [R158+0x3800] ;  /* 0x003800009e14783b */ /* 0x000e640000004200 */
[----:B---3--:R-:W-:Y:S07]  /*a260*/  F2FP.F16.F32.PACK_AB R119, R31, R28 ;  /* 0x0000001c1f77723e */ /* 0x008fee00000000ff */
[C---:B------:R-:W-:Y:S01]  /*a270*/  HMMA.16816.F32 R128, R116.reuse, R124, R4 ;  /* 0x0000007c7480723c */ /* 0x040fe20000001804 */
[----:B------:R-:W2:Y:S07]  /*a280*/  LDSM.16.MT88.4 R4, [R203+0x3800] ;  /* 0x00380000cb04783b */ /* 0x000eae0000004200 */
[C---:B------:R-:W-:Y:S03]  /*a290*/  HMMA.16816.F32 R124, R116.reuse, R126, R8 ;  /* 0x0000007e747c723c */ /* 0x040fe60000001808 */
[----:B------:R-:W-:Y:S04]  /*a2a0*/  FADD.FTZ R9, R165, R164 ;  /* 0x000000a4a5097221 */ /* 0x000fe80000010000 */
[----:B------:R-:W-:Y:S01]  /*a2b0*/  FADD.FTZ R9, R162, R9 ;  /* 0x00000009a2097221 */ /* 0x000fe20000010000 */
[C---:B------:R-:W-:Y:S03]  /*a2c0*/  HMMA.16816.F32 R68, R116.reuse, R32, R68 ;  /* 0x000000207444723c */ /* 0x040fe60000001844 */
[----:B------:R-:W-:Y:S02]  /*a2d0*/  FADD.FTZ R0, R174, R9 ;  /* 0x00000009ae007221 */ /* 0x000fe40000010000 */
[----:B------:R-:W3:Y:S02]  /*a2e0*/  LDSM.16.MT88.4 R8, [R156+0x13800] ;  /* 0x013800009c08783b */ /* 0x000ee40000004200 */
[----:B------:R-:W-:Y:S01]  /*a2f0*/  FADD.FTZ R0, R175, R0 ;  /* 0x00000000af007221 */ /* 0x000fe20000010000 */
[C---:B------:R-:W-:Y:S03]  /*a300*/  HMMA.16816.F32 R72, R116.reuse, R34, R72 ;  /* 0x000000227448723c */ /* 0x040fe60000001848 */
[----:B------:R-:W-:Y:S04]  /*a310*/  FADD.FTZ R173, R173, R0 ;  /* 0x00000000adad7221 */ /* 0x000fe80000010000 */
[----:B------:R-:W-:Y:S01]  /*a320*/  FADD.FTZ R176, R176, R173 ;  /* 0x000000adb0b07221 */ /* 0x000fe20000010000 */
[C---:B-1----:R-:W-:Y:S03]  /*a330*/  HMMA.16816.F32 R76, R116.reuse, R20, R76 ;  /* 0x00000014744c723c */ /* 0x042fe6000000184c */
[----:B------:R-:W-:Y:S04]  /*a340*/  FADD.FTZ R177, R177, R176 ;  /* 0x000000b0b1b17221 */ /* 0x000fe80000010000 */
[----:B------:R-:W-:Y:S01]  /*a350*/  FADD.FTZ R178, R178, R177 ;  /* 0x000000b1b2b27221 */ /* 0x000fe20000010000 */
[C---:B------:R-:W-:Y:S01]  /*a360*/  HMMA.16816.F32 R80, R116.reuse, R22, R80 ;  /* 0x000000167450723c */ /* 0x040fe20000001850 */
[----:B------:R-:W1:Y:S02]  /*a370*/  LDSM.16.MT88.4 R20, [R157+0x13800] ;  /* 0x013800009d14783b */ /* 0x000e640000004200 */
[----:B------:R-:W-:Y:S04]  /*a380*/  FADD.FTZ R179, R179, R178 ;  /* 0x000000b2b3b37221 */ /* 0x000fe80000010000 */
[----:B------:R-:W-:Y:S01]  /*a390*/  FADD.FTZ R180, R180, R179 ;  /* 0x000000b3b4b47221 */ /* 0x000fe20000010000 */
[C---:B--2---:R-:W-:Y:S03]  /*a3a0*/  HMMA.16816.F32 R84, R116.reuse, R4, R84 ;  /* 0x000000047454723c */ /* 0x044fe60000001854 */
[----:B------:R-:W-:Y:S04]  /*a3b0*/  FADD.FTZ R25, R143, R180 ;  /* 0x000000b48f197221 */ /* 0x000fe80000010000 */
[----:B------:R-:W-:Y:S01]  /*a3c0*/  FADD.FTZ R25, R144, R25 ;  /* 0x0000001990197221 */ /* 0x000fe20000010000 */
[C---:B------:R-:W-:Y:S01]  /*a3d0*/  HMMA.16816.F32 R88, R116.reuse, R6, R88 ;  /* 0x000000067458723c */ /* 0x040fe20000001858 */
[----:B------:R-:W2:Y:S02]  /*a3e0*/  LDSM.16.MT88.4 R4, [R158+0x7800] ;  /* 0x007800009e04783b */ /* 0x000ea40000004200 */
[----:B------:R-:W-:Y:S04]  /*a3f0*/  FADD.FTZ R146, R146, R25 ;  /* 0x0000001992927221 */ /* 0x000fe80000010000 */
[----:B------:R-:W-:Y:S01]  /*a400*/  FADD.FTZ R147, R147, R146 ;  /* 0x0000009293937221 */ /* 0x000fe20000010000 */
[C---:B---3--:R-:W-:Y:S03]  /*a410*/  HMMA.16816.F32 R92, R116.reuse, R8, R92 ;  /* 0x00000008745c723c */ /* 0x048fe6000000185c */
[----:B------:R-:W-:Y:S04]  /*a420*/  FADD.FTZ R0, R150, R147 ;  /* 0x0000009396007221 */ /* 0x000fe80000010000 */
[----:B------:R-:W-:Y:S01]  /*a430*/  FADD.FTZ R0, R151, R0 ;  /* 0x0000000097007221 */ /* 0x000fe20000010000 */
[C---:B------:R-:W-:Y:S01]  /*a440*/  HMMA.16816.F32 R96, R116.reuse, R10, R96 ;  /* 0x0000000a7460723c */ /* 0x040fe20000001860 */
[----:B------:R-:W3:Y:S02]  /*a450*/  LDSM.16.MT88.4 R8, [R203+0x7800] ;  /* 0x00780000cb08783b */ /* 0x000ee40000004200 */
[----:B------:R-:W-:Y:S04]  /*a460*/  FADD.FTZ R139, R139, R0 ;  /* 0x000000008b8b7221 */ /* 0x000fe80000010000 */
[----:B------:R-:W-:Y:S01]  /*a470*/  FADD.FTZ R138, R138, R139 ;  /* 0x0000008b8a8a7221 */ /* 0x000fe20000010000 */
[C---:B-1----:R-:W-:Y:S03]  /*a480*/  HMMA.16816.F32 R100, R116.reuse, R20, R100 ;  /* 0x000000147464723c */ /* 0x042fe60000001864 */
[----:B------:R-:W-:Y:S04]  /*a490*/  FADD.FTZ R123, R123, R138 ;  /* 0x0000008a7b7b7221 */ /* 0x000fe80000010000 */
[----:B------:R-:W-:Y:S01]  /*a4a0*/  FADD.FTZ R182, R182, R123 ;  /* 0x0000007bb6b67221 */ /* 0x000fe20000010000 */
[C---:B------:R-:W-:Y:S03]  /*a4b0*/  HMMA.16816.F32 R104, R116.reuse, R22, R104 ;  /* 0x000000167468723c */ /* 0x040fe60000001868 */
[----:B------:R-:W-:Y:S04]  /*a4c0*/  FADD.FTZ R21, R183, R182 ;  /* 0x000000b6b7157221 */ /* 0x000fe80000010000 */
[----:B------:R-:W-:Y:S01]  /*a4d0*/  FADD.FTZ R21, R184, R21 ;  /* 0x00000015b8157221 */ /* 0x000fe20000010000 */
[C---:B--2---:R-:W-:Y:S03]  /*a4e0*/  HMMA.16816.F32 R108, R116.reuse, R4, R108 ;  /* 0x00000004746c723c */ /* 0x044fe6000000186c */
[----:B------:R-:W-:Y:S04]  /*a4f0*/  FADD.FTZ R0, R54, R21 ;  /* 0x0000001536007221 */ /* 0x000fe80000010000 */
[----:B------:R-:W-:Y:S01]  /*a500*/  FADD.FTZ R0, R55, R0 ;  /* 0x0000000037007221 */ /* 0x000fe20000010000 */
[C---:B------:R-:W-:Y:S03]  /*a510*/  HMMA.16816.F32 R112, R116.reuse, R6, R112 ;  /* 0x000000067470723c */ /* 0x040fe60000001870 */
[----:B------:R-:W-:Y:S01]  /*a520*/  FADD.FTZ R59, R59, R0 ;  /* 0x000000003b3b7221 */ /* 0x000fe20000010000 */
[----:B------:R-:W-:Y:S03]  /*a530*/  MOV R0, R133 ;  /* 0x0000008500007202 */ /* 0x000fe60000000f00 */
[----:B------:R-:W-:Y:S01]  /*a540*/  FADD.FTZ R58, R58, R59 ;  /* 0x0000003b3a3a7221 */ /* 0x000fe20000010000 */
[C---:B---3--:R-:W-:Y:S03]  /*a550*/  HMMA.16816.F32 R120, R116.reuse, R8, R12 ;  /* 0x000000087478723c */ /* 0x048fe6000000180c */
[----:B------:R-:W-:Y:S04]  /*a560*/  FADD.FTZ R5, R39, R58 ;  /* 0x0000003a27057221 */ /* 0x000fe80000010000 */
[----:B------:R-:W-:Y:S01]  /*a570*/  FADD.FTZ R5, R40, R5 ;  /* 0x0000000528057221 */ /* 0x000fe20000010000 */
[----:B------:R-:W-:Y:S03]  /*a580*/  HMMA.16816.F32 R116, R116, R10, R16 ;  /* 0x0000000a7474723c */ /* 0x000fe60000001810 */
[----:B------:R-:W-:Y:S04]  /*a590*/  FADD.FTZ R28, R28, R5 ;  /* 0x000000051c1c7221 */ /* 0x000fe80000010000 */
[----:B------:R-:W-:Y:S01]  /*a5a0*/  FADD.FTZ R231, R31, R28 ;  /* 0x0000001c1fe77221 */ /* 0x000fe20000010000 */
[----:B------:R-:W-:Y:S01]  /*a5b0*/  @!UPT UIADD3 URZ, UPT, UPT, URZ, URZ, URZ ;  /* 0x000000fffffff290 */ /* 0x000fe2000fffe0ff */
[----:B------:R-:W-:Y:S11]  /*a5c0*/  @P0 BRA `(.L_x_550) ;  /* 0xffffffc000100947 */ /* 0x000ff6000383ffff */
.L_x_543:
[----:B------:R1:W5:Y:S01]  /*a5d0*/  LD.E R6, desc[UR4][R2.64+0xd8] ;  /* 0x0000d80402067980 */ /* 0x000362000c101900 */
[----:B------:R-:W-:-:S03]  /*a5e0*/  UMOV UR6, 0xffffffff ;  /* 0xffffffff00067882 */ /* 0x000fc60000000000 */
[----:B------:R-:W-:Y:S05]  /*a5f0*/  BRA.DIV UR6, `(.L_x_551) ;  /* 0x00000012069c7947 */ /* 0x000fea000b800000 */
[----:B------:R-:W2:Y:S04]  /*a600*/  SHFL.BFLY PT, R8, R233, 0x2, 0x1f ;  /* 0x0c401f00e9087f89 */ /* 0x000ea800000e0000 */
[----:B------:R-:W3:Y:S01]  /*a610*/  SHFL.BFLY PT, R10, R231, 0x2, 0x1f ;  /* 0x0c401f00e70a7f89 */ /* 0x000ee200000e0000 */
[----:B--2---:R-:W-:Y:S01]  /*a620*/  FADD.FTZ R8, R8, R233 ;  /* 0x000000e908087221 */ /* 0x004fe20000010000 */
[----:B---3--:R-:W-:-:S04]  /*a630*/  FADD.FTZ R9, R10, R231 ;  /* 0x000000e70a097221 */ /* 0x008fc80000010000 */
[----:B------:R-:W2:Y:S04]  /*a640*/  SHFL.BFLY PT, R7, R8, 0x1, 0x1f ;  /* 0x0c201f0008077f89 */ /* 0x000ea800000e0000 */
[----:B------:R3:W4:Y:S01]  /*a650*/  SHFL.BFLY PT, R10, R9, 0x1, 0x1f ;  /* 0x0c201f00090a7f89 */ /* 0x00072200000e0000 */
[----:B--2---:R-:W-:-:S07]  /*a660*/  FADD.FTZ R7, R8, R7 ;  /* 0x0000000708077221 */ /* 0x004fce0000010000 */
.L_x_565:
[----:B---34-:R-:W-:Y:S01]  /*a670*/  FADD.FTZ R9, R9, R10 ;  /* 0x0000000a09097221 */ /* 0x018fe20000010000 */
[----:B------:R-:W2:Y:S01]  /*a680*/  MUFU.RCP R0, R7 ;  /* 0x0000000700007308 */ /* 0x000ea20000001000 */
[C---:B------:R-:W-:Y:S02]  /*a690*/  SHF.L.U32 R4, R199.reuse, 0x4, RZ ;  /* 0x00000004c7047819 */ /* 0x040fe400000006ff */
[----:B------:R-:W-:Y:S02]  /*a6a0*/  SHF.L.U32 R5, R199, 0x1, RZ ;  /* 0x00000001c7057819 */ /* 0x000fe400000006ff */
[----:B------:R-:W-:Y:S02]  /*a6b0*/  FSETP.NE.FTZ.AND P1, PT, R7, RZ, PT ;  /* 0x000000ff0700720b */ /* 0x000fe40003f35000 */
[----:B------:R-:W-:Y:S01]  /*a6c0*/  FSETP.NE.FTZ.AND P0, PT, R9, RZ, PT ;  /* 0x000000ff0900720b */ /* 0x000fe20003f15000 */
[----:B------:R-:W3:Y:S01]  /*a6d0*/  MUFU.RCP R8, R9 ;  /* 0x0000000900087308 */ /* 0x000ee20000001000 */
[----:B------:R-:W-:-:S02]  /*a6e0*/  LOP3.LUT R4, R4, 0x1c0, RZ, 0xc0, !PT ;  /* 0x000001c004047812 */ /* 0x000fc400078ec0ff */
[--C-:B------:R-:W-:Y:S02]  /*a6f0*/  LOP3.LUT R198, R198, 0x6, R5.reuse, 0xf8, !PT ;  /* 0x00000006c6c67812 */ /* 0x100fe400078ef805 */
[----:B------:R-:W-:Y:S02]  /*a700*/  LOP3.LUT R5, R4, 0x38, R5, 0xf8, !PT ;  /* 0x0000003804057812 */ /* 0x000fe400078ef805 */
[----:B------:R-:W-:Y:S02]  /*a710*/  R2P PR, R199, 0x18 ;  /* 0x00000018c7007804 */ /* 0x000fe40000000000 */
[----:B------:R-:W-:Y:S02]  /*a720*/  LOP3.LUT R198, R198, R5, RZ, 0xfc, !PT ;  /* 0x00000005c6c67212 */ /* 0x000fe400078efcff */
[----:B--2---:R-:W-:Y:S02]  /*a730*/  FSEL R0, R0, 1, P1 ;  /* 0x3f80000000007808 */ /* 0x004fe40000800000 */
[----:B------:R-:W-:-:S02]  /*a740*/  LEA R201, R198, R201, 0x1 ;  /* 0x000000c9c6c97211 */ /* 0x000fc400078e08ff */
[----:B------:R-:W-:Y:S01]  /*a750*/  SEL R4, R197, 0xffffffe0, !P3 ;  /* 0xffffffe0c5047807 */ /* 0x000fe20005800000 */
[C---:B------:R-:W-:Y:S01]  /*a760*/  FMUL.FTZ R128, R0.reuse, R128 ;  /* 0x0000008000807220 */ /* 0x040fe20000410000 */
[----:B------:R-:W-:Y:S01]  /*a770*/  FMUL.FTZ R129, R0, R129 ;  /* 0x0000008100817220 */ /* 0x000fe20000410000 */
[----:B---3--:R-:W-:Y:S01]  /*a780*/  FSEL R8, R8, 1, P0 ;  /* 0x3f80000008087808 */ /* 0x008fe20000000000 */
[C---:B------:R-:W-:Y:S01]  /*a790*/  FMUL.FTZ R124, R0.reuse, R124 ;  /* 0x0000007c007c7220 */ /* 0x040fe20000410000 */
        /* <DEDUP_REMOVED lines=28> */
[----:B------:R-:W-:Y:S01]  /*a960*/  FMUL.FTZ R117, R0, R117 ;  /* 0x0000007500757220 */ /* 0x000fe20000410000 */
[----:B------:R-:W-:Y:S01]  /*a970*/  MOV R0, 0x10 ;  /* 0x0000001000007802 */ /* 0x000fe20000000f00 */
[C---:B------:R-:W-:Y:S01]  /*a980*/  FMUL.FTZ R130, R8.reuse, R130 ;  /* 0x0000008208827220 */ /* 0x040fe20000410000 */
[C---:B------:R-:W-:Y:S01]  /*a990*/  FMUL.FTZ R131, R8.reuse, R131 ;  /* 0x0000008308837220 */ /* 0x040fe20000410000 */
[C---:B------:R-:W-:Y:S01]  /*a9a0*/  FMUL.FTZ R126, R8.reuse, R126 ;  /* 0x0000007e087e7220 */ /* 0x040fe20000410000 */
[C---:B------:R-:W-:Y:S01]  /*a9b0*/  FMUL.FTZ R127, R8.reuse, R127 ;  /* 0x0000007f087f7220 */ /* 0x040fe20000410000 */
[C---:B------:R-:W-:Y:S01]  /*a9c0*/  FMUL.FTZ R70, R8.reuse, R70 ;  /* 0x0000004608467220 */ /* 0x040fe20000410000 */
[----:B------:R-:W-:Y:S01]  /*a9d0*/  FMUL.FTZ R71, R8, R71 ;  /* 0x0000004708477220 */ /* 0x000fe20000410000 */
[----:B------:R-:W-:Y:S01]  /*a9e0*/  SEL R0, R0, 0xfffffff0, !P2 ;  /* 0xfffffff000007807 */ /* 0x000fe20005000000 */
[C---:B------:R-:W-:Y:S01]  /*a9f0*/  FMUL.FTZ R74, R8.reuse, R74 ;  /* 0x0000004a084a7220 */ /* 0x040fe20000410000 */
[C---:B------:R-:W-:Y:S01]  /*aa00*/  FMUL.FTZ R75, R8.reuse, R75 ;  /* 0x0000004b084b7220 */ /* 0x040fe20000410000 */
[C---:B------:R-:W-:Y:S01]  /*aa10*/  IADD3 R13, PT, PT, R201.reuse, 0x40, RZ ;  /* 0x00000040c90d7810 */ /* 0x040fe20007ffe0ff */
[C---:B------:R-:W-:Y:S01]  /*aa20*/  FMUL.FTZ R78, R8.reuse, R78 ;  /* 0x0000004e084e7220 */ /* 0x040fe20000410000 */
[----:B------:R-:W-:Y:S01]  /*aa30*/  FMUL.FTZ R79, R8, R79 ;  /* 0x0000004f084f7220 */ /* 0x000fe20000410000 */
[----:B------:R-:W-:Y:S01]  /*aa40*/  IADD3 R11, PT, PT, R4, R201, RZ ;  /* 0x000000c9040b7210 */ /* 0x000fe20007ffe0ff */
[C---:B------:R-:W-:Y:S01]  /*aa50*/  FMUL.FTZ R82, R8.reuse, R82 ;  /* 0x0000005208527220 */ /* 0x040fe20000410000 */
[----:B------:R-:W-:Y:S01]  /*aa60*/  @P4 IADD3 R13, PT, PT, R201, -0x40, RZ ;  /* 0xffffffc0c90d4810 */ /* 0x000fe20007ffe0ff */
[C---:B------:R-:W-:Y:S01]  /*aa70*/  FMUL.FTZ R83, R8.reuse, R83 ;  /* 0x0000005308537220 */ /* 0x040fe20000410000 */
[----:B------:R-:W-:Y:S01]  /*aa80*/  F2FP.F16.F32.PACK_AB R128, R129, R128 ;  /* 0x000000808180723e */ /* 0x000fe200000000ff */
[C---:B------:R-:W-:Y:S01]  /*aa90*/  FMUL.FTZ R86, R8.reuse, R86 ;  /* 0x0000005608567220 */ /* 0x040fe20000410000 */
[----:B------:R-:W-:Y:S01]  /*aaa0*/  F2FP.F16.F32.PACK_AB R130, R131, R130 ;  /* 0x000000828382723e */ /* 0x000fe200000000ff */
[C---:B------:R-:W-:Y:S01]  /*aab0*/  FMUL.FTZ R87, R8.reuse, R87 ;  /* 0x0000005708577220 */ /* 0x040fe20000410000 */
[----:B------:R-:W-:Y:S01]  /*aac0*/  F2FP.F16.F32.PACK_AB R124, R125, R124 ;  /* 0x0000007c7d7c723e */ /* 0x000fe200000000ff */
[C---:B------:R-:W-:Y:S01]  /*aad0*/  FMUL.FTZ R90, R8.reuse, R90 ;  /* 0x0000005a085a7220 */ /* 0x040fe20000410000 */
[----:B------:R-:W-:Y:S01]  /*aae0*/  F2FP.F16.F32.PACK_AB R126, R127, R126 ;  /* 0x0000007e7f7e723e */ /* 0x000fe200000000ff */
[----:B------:R-:W-:Y:S01]  /*aaf0*/  FMUL.FTZ R91, R8, R91 ;  /* 0x0000005b085b7220 */ /* 0x000fe20000410000 */
[----:B------:R-:W-:Y:S01]  /*ab00*/  IADD3 R5, PT, PT, R0, R201, RZ ;  /* 0x000000c900057210 */ /* 0x000fe20007ffe0ff */
        /* <DEDUP_REMOVED lines=10> */
[----:B------:R-:W-:Y:S01]  /*abb0*/  FMUL.FTZ R103, R8, R103 ;  /* 0x0000006708677220 */ /* 0x000fe20000410000 */
[----:B------:R-:W-:Y:S01]  /*abc0*/  IADD3 R17, PT, PT, R4, R13, RZ ;  /* 0x0000000d04117210 */ /* 0x000fe20007ffe0ff */
[----:B------:R-:W-:Y:S01]  /*abd0*/  STS [R201], R128 ;  /* 0x00000080c9007388 */ /* 0x000fe20000000800 */
[----:B------:R-:W-:Y:S01]  /*abe0*/  F2FP.F16.F32.PACK_AB R76, R77, R76 ;  /* 0x0000004c4d4c723e */ /* 0x000fe200000000ff */
[C---:B------:R-:W-:Y:S01]  /*abf0*/  FMUL.FTZ R106, R8.reuse, R106 ;  /* 0x0000006a086a7220 */ /* 0x040fe20000410000 */
[----:B------:R-:W-:Y:S01]  /*ac00*/  F2FP.F16.F32.PACK_AB R78, R79, R78 ;  /* 0x0000004e4f4e723e */ /* 0x000fe200000000ff */
[----:B------:R-:W-:Y:S01]  /*ac10*/  STS [R201+0x400], R130 ;  /* 0x00040082c9007388 */ /* 0x000fe20000000800 */
[----:B------:R-:W-:Y:S01]  /*ac20*/  F2FP.F16.F32.PACK_AB R80, R81, R80 ;  /* 0x000000505150723e */ /* 0x000fe200000000ff */
[----:B------:R-:W-:Y:S01]  /*ac30*/  FMUL.FTZ R107, R8, R107 ;  /* 0x0000006b086b7220 */ /* 0x000fe20000410000 */
[----:B------:R-:W-:Y:S01]  /*ac40*/  F2FP.F16.F32.PACK_AB R82, R83, R82 ;  /* 0x000000525352723e */ /* 0x000fe200000000ff */
[----:B------:R-:W-:Y:S01]  /*ac50*/  STS [R5], R124 ;  /* 0x0000007c05007388 */ /* 0x000fe20000000800 */
[----:B------:R-:W-:Y:S01]  /*ac60*/  IADD3 R19, PT, PT, R0, R13, RZ ;  /* 0x0000000d00137210 */ /* 0x000fe20007ffe0ff */
[C---:B------:R-:W-:Y:S01]  /*ac70*/  FMUL.FTZ R110, R8.reuse, R110 ;  /* 0x0000006e086e7220 */ /* 0x040fe20000410000 */
[----:B------:R-:W-:Y:S01]  /*ac80*/  F2FP.F16.F32.PACK_AB R84, R85, R84 ;  /* 0x000000545554723e */ /* 0x000fe200000000ff */
[----:B------:R-:W-:Y:S01]  /*ac90*/  STS [R5+0x400], R126 ;  /* 0x0004007e05007388 */ /* 0x000fe20000000800 */
[----:B------:R-:W-:Y:S01]  /*aca0*/  F2FP.F16.F32.PACK_AB R86, R87, R86 ;  /* 0x000000565756723e */ /* 0x000fe200000000ff */
[C---:B------:R-:W-:Y:S01]  /*acb0*/  FMUL.FTZ R111, R8.reuse, R111 ;  /* 0x0000006f086f7220 */ /* 0x040fe20000410000 */
[----:B------:R-:W-:Y:S01]  /*acc0*/  F2FP.F16.F32.PACK_AB R88, R89, R88 ;  /* 0x000000585958723e */ /* 0x000fe200000000ff */
[----:B------:R-:W-:Y:S01]  /*acd0*/  STS [R11], R68 ;  /* 0x000000440b007388 */ /* 0x000fe20000000800 */
[----:B------:R-:W-:Y:S01]  /*ace0*/  F2FP.F16.F32.PACK_AB R90, R91, R90 ;  /* 0x0000005a5b5a723e */ /* 0x000fe200000000ff */
[----:B------:R-:W-:Y:S01]  /*acf0*/  FMUL.FTZ R114, R8, R114 ;  /* 0x0000007208727220 */ /* 0x000fe20000410000 */
[----:B------:R-:W-:Y:S01]  /*ad00*/  IADD3 R21, PT, PT, R0, R17, RZ ;  /* 0x0000001100157210 */ /* 0x000fe20007ffe0ff */
[----:B------:R-:W-:Y:S01]  /*ad10*/  STS [R11+0x400], R70 ;  /* 0x000400460b007388 */ /* 0x000fe20000000800 */
[C---:B------:R-:W-:Y:S01]  /*ad20*/  FMUL.FTZ R115, R8.reuse, R115 ;  /* 0x0000007308737220 */ /* 0x040fe20000410000 */
[----:B------:R-:W-:Y:S01]  /*ad30*/  F2FP.F16.F32.PACK_AB R92, R93, R92 ;  /* 0x0000005c5d5c723e */ /* 0x000fe200000000ff */
[C---:B------:R-:W-:Y:S01]  /*ad40*/  FMUL.FTZ R122, R8.reuse, R122 ;  /* 0x0000007a087a7220 */ /* 0x040fe20000410000 */
[----:B------:R-:W-:Y:S01]  /*ad50*/  F2FP.F16.F32.PACK_AB R94, R95, R94 ;  /* 0x0000005e5f5e723e */ /* 0x000fe200000000ff */
[----:B------:R-:W-:Y:S01]  /*ad60*/  STS [R15], R72 ;  /* 0x000000480f007388 */ /* 0x000fe20000000800 */
[C---:B------:R-:W-:Y:S01]  /*ad70*/  FMUL.FTZ R123, R8.reuse, R123 ;  /* 0x0000007b087b7220 */ /* 0x040fe20000410000 */
[----:B------:R-:W-:Y:S01]  /*ad80*/  F2FP.F16.F32.PACK_AB R96, R97, R96 ;  /* 0x000000606160723e */ /* 0x000fe200000000ff */
[C---:B------:R-:W-:Y:S01]  /*ad90*/  FMUL.FTZ R118, R8.reuse, R118 ;  /* 0x0000007608767220 */ /* 0x040fe20000410000 */
[----:B------:R-:W-:Y:S01]  /*ada0*/  STS [R15+0x400], R74 ;  /* 0x0004004a0f007388 */ /* 0x000fe20000000800 */
[----:B------:R-:W-:Y:S01]  /*adb0*/  F2FP.F16.F32.PACK_AB R98, R99, R98 ;  /* 0x000000626362723e */ /* 0x000fe200000000ff */
[----:B------:R-:W-:Y:S01]  /*adc0*/  FMUL.FTZ R119, R8, R119 ;  /* 0x0000007708777220 */ /* 0x000fe20000410000 */
[----:B------:R-:W-:Y:S01]  /*add0*/  F2FP.F16.F32.PACK_AB R100, R101, R100 ;  /* 0x000000646564723e */ /* 0x000fe200000000ff */
[----:B------:R-:W-:Y:S01]  /*ade0*/  STS [R13], R76 ;  /* 0x0000004c0d007388 */ /* 0x000fe20000000800 */
[----:B------:R-:W-:-:S02]  /*adf0*/  F2FP.F16.F32.PACK_AB R102, R103, R102 ;  /* 0x000000666766723e */ /* 0x000fc400000000ff */
[----:B------:R-:W-:Y:S01]  /*ae00*/  F2FP.F16.F32.PACK_AB R104, R105, R104 ;  /* 0x000000686968723e */ /* 0x000fe200000000ff */
[----:B------:R-:W-:Y:S01]  /*ae10*/  STS [R13+0x400], R78 ;  /* 0x0004004e0d007388 */ /* 0x000fe20000000800 */
[----:B------:R-:W-:Y:S02]  /*ae20*/  F2FP.F16.F32.PACK_AB R106, R107, R106 ;  /* 0x0000006a6b6a723e */ /* 0x000fe400000000ff */
[----:B------:R-:W-:Y:S01]  /*ae30*/  F2FP.F16.F32.PACK_AB R108, R109, R108 ;  /* 0x0000006c6d6c723e */ /* 0x000fe200000000ff */
[----:B------:R-:W-:Y:S01]  /*ae40*/  STS [R19], R80 ;  /* 0x0000005013007388 */ /* 0x000fe20000000800 */
[----:B------:R-:W-:Y:S02]  /*ae50*/  F2FP.F16.F32.PACK_AB R110, R111, R110 ;  /* 0x0000006e6f6e723e */ /* 0x000fe400000000ff */
[----:B------:R-:W-:Y:S01]  /*ae60*/  F2FP.F16.F32.PACK_AB R112, R113, R112 ;  /* 0x000000707170723e */ /* 0x000fe200000000ff */
[----:B------:R-:W-:Y:S01]  /*ae70*/  STS [R19+0x400], R82 ;  /* 0x0004005213007388 */ /* 0x000fe20000000800 */
[----:B------:R-:W-:-:S02]  /*ae80*/  F2FP.F16.F32.PACK_AB R114, R115, R114 ;  /* 0x000000727372723e */ /* 0x000fc400000000ff */
[----:B------:R-:W-:Y:S01]  /*ae90*/  F2FP.F16.F32.PACK_AB R120, R121, R120 ;  /* 0x000000787978723e */ /* 0x000fe200000000ff */
[----:B------:R-:W-:Y:S01]  /*aea0*/  STS [R17], R84 ;  /* 0x0000005411007388 */ /* 0x000fe20000000800 */
[----:B------:R-:W-:Y:S02]  /*aeb0*/  F2FP.F16.F32.PACK_AB R122, R123, R122 ;  /* 0x0000007a7b7a723e */ /* 0x000fe400000000ff */
[----:B------:R-:W-:Y:S01]  /*aec0*/  F2FP.F16.F32.PACK_AB R116, R117, R116 ;  /* 0x000000747574723e */ /* 0x000fe200000000ff */
[----:B------:R-:W-:Y:S01]  /*aed0*/  STS [R17+0x400], R86 ;  /* 0x0004005611007388 */ /* 0x000fe20000000800 */
[----:B------:R-:W-:-:S03]  /*aee0*/  F2FP.F16.F32.PACK_AB R118, R119, R118 ;  /* 0x000000767776723e */ /* 0x000fc600000000ff */
[----:B------:R-:W-:Y:S04]  /*aef0*/  STS [R21], R88 ;  /* 0x0000005815007388 */ /* 0x000fe80000000800 */
[----:B------:R-:W-:Y:S04]  /*af00*/  STS [R21+0x400], R90 ;  /* 0x0004005a15007388 */ /* 0x000fe80000000800 */
[----:B------:R-:W-:Y:S04]  /*af10*/  STS [R201+0x2000], R92 ;  /* 0x0020005cc9007388 */ /* 0x000fe80000000800 */
[----:B------:R-:W-:Y:S04]  /*af20*/  STS [R201+0x2400], R94 ;  /* 0x0024005ec9007388 */ /* 0x000fe80000000800 */
[----:B------:R-:W-:Y:S04]  /*af30*/  STS [R5+0x2000], R96 ;  /* 0x0020006005007388 */ /* 0x000fe80000000800 */
[----:B------:R-:W-:Y:S04]  /*af40*/  STS [R5+0x2400], R98 ;  /* 0x0024006205007388 */ /* 0x000fe80000000800 */
[----:B------:R-:W-:Y:S04]  /*af50*/  STS [R11+0x2000], R100 ;  /* 0x002000640b007388 */ /* 0x000fe80000000800 */
[----:B------:R-:W-:Y:S04]  /*af60*/  STS [R11+0x2400], R102 ;  /* 0x002400660b007388 */ /* 0x000fe80000000800 */
[----:B------:R-:W-:Y:S04]  /*af70*/  STS [R15+0x2000], R104 ;  /* 0x002000680f007388 */ /* 0x000fe80000000800 */
[----:B------:R2:W-:Y:S04]  /*af80*/  STS [R15+0x2400], R106 ;  /* 0x0024006a0f007388 */ /* 0x0005e80000000800 */
        /* <DEDUP_REMOVED lines=8> */
[----:B------:R-:W4:Y:S01]  /*b010*/  LD.E.U8 R0, desc[UR4][R2.64+0x1c8] ;  /* 0x0001c80402007980 */ /* 0x000f22000c101100 */
[----:B------:R-:W-:-:S03]  /*b020*/  ISETP.NE.AND P5, PT, R223, -0x1, PT ;  /* 0xffffffffdf00780c */ /* 0x000fc60003fa5270 */
[----:B------:R-:W3:Y:S04]  /*b030*/  LD.E.64 R46, desc[UR4][R2.64+0x88] ;  /* 0x00008804022e7980 */ /* 0x000ee8000c101b00 */
[----:B--2---:R-:W2:Y:S04]  /*b040*/  LD.E.64 R14, desc[UR4][R2.64+0x90] ;  /* 0x00009004020e7980 */ /* 0x004ea8000c101b00 */
[----:B------:R1:W5:Y:S04]  /*b050*/  LD.E.64 R44, desc[UR4][R2.64+0x70] ;  /* 0x00007004022c7980 */ /* 0x000368000c101b00 */
[----:B------:R-:W2:Y:S04]  /*b060*/  @!P5 LD.E.64 R48, desc[UR4][R2.64+0x80] ;  /* 0x000080040230d980 */ /* 0x000ea8000c101b00 */
[----:B------:R1:W5:Y:S01]  /*b070*/  LD.E.64 R38, desc[UR4][R2.64+0xa0] ;  /* 0x0000a00402267980 */ /* 0x000362000c101b00 */
[----:B----4-:R-:W-:-:S13]  /*b080*/  ISETP.NE.AND P6, PT, R0, RZ, PT ;  /* 0x000000ff0000720c */ /* 0x010fda0003fc5270 */
[----:B------:R-:W4:Y:S04]  /*b090*/  @!P6 LD.E R8, desc[UR4][R2.64+0x60] ;  /* 0x000060040208e980 */ /* 0x000f28000c101900 */
[----:B------:R-:W4:Y:S01]  /*b0a0*/  @!P6 LD.E R37, desc[UR4][R2.64+0xb4] ;  /* 0x0000b4040225e980 */ /* 0x000f22000c101900 */
[----:B------:R-:W1:Y:S01]  /*b0b0*/  @P1 MUFU.LG2 R7, R7 ;  /* 0x0000000700071308 */ /* 0x000e620000000c00 */
[----:B------:R-:W-:Y:S01]  /*b0c0*/  SHF.L.U32 R0, R219, 0x6, RZ ;  /* 0x00000006db007819 */ /* 0x000fe200000006ff */
[----:B---3--:R-:W-:Y:S01]  /*b0d0*/  @P5 IMAD.WIDE.U32 R20, R46, R223, RZ ;  /* 0x000000df2e145225 */ /* 0x008fe200078e00ff */
[----:B------:R-:W-:-:S05]  /*b0e0*/  MOV R197, RZ ;  /* 0x000000ff00c57202 */ /* 0x000fca0000000f00 */
[----:B------:R-:W3:Y:S01]  /*b0f0*/  @P0 MUFU.LG2 R9, R9 ;  /* 0x0000000900090308 */ /* 0x000ee20000000c00 */
[-C--:B--2---:R-:W-:Y:S02]  /*b100*/  @!P5 IMAD R10, R49, R218.reuse, RZ ;  /* 0x000000da310ad224 */ /* 0x084fe400078e02ff */
[----:B------:R-:W-:Y:S01]  /*b110*/  @!P5 IMAD.WIDE.U32 R48, R48, R218, RZ ;  /* 0x000000da3030d225 */ /* 0x000fe200078e00ff */
[----:B------:R-:W-:Y:S02]  /*b120*/  SHF.R.U32.HI R5, RZ, 0x3, R199 ;  /* 0x00000003ff057819 */ /* 0x000fe400000116c7 */
[----:B------:R-:W-:Y:S01]  /*b130*/  @P5 MOV R48, R20 ;  /* 0x0000001400305202 */ /* 0x000fe20000000f00 */
[----:B------:R-:W-:-:S04]  /*b140*/  IMAD.WIDE.U32 R16, R0, R46, R196 ;  /* 0x0000002e00107225 */ /* 0x000fc800078e00c4 */
[C---:B------:R-:W-:Y:S02]  /*b150*/  @P5 IMAD R4, R47.reuse, R223, RZ ;  /* 0x000000df2f045224 */ /* 0x040fe400078e02ff */
[----:B------:R-:W-:Y:S02]  /*b160*/  IMAD R12, R47, R0, RZ ;  /* 0x000000002f0c7224 */ /* 0x000fe400078e02ff */
[-C--:B------:R-:W-:Y:S02]  /*b170*/  IMAD R15, R15, R217.reuse, RZ ;  /* 0x000000d90f0f7224 */ /* 0x080fe400078e02ff */
[----:B------:R-:W-:Y:S01]  /*b180*/  IMAD.WIDE.U32 R18, R14, R217, RZ ;  /* 0x000000d90e127225 */ /* 0x000fe200078e00ff */
[----:B------:R-:W-:-:S03]  /*b190*/  @!P5 IADD3 R10, PT, PT, R49, R10, RZ ;  /* 0x0000000a310ad210 */ /* 0x000fc60007ffe0ff */
[----:B-1----:R-:W-:Y:S01]  /*b1a0*/  @P1 FMUL.FTZ R7, R7, 0.69314718246459960938 ;  /* 0x3f31721807071820 */ /* 0x002fe20000410000 */
[----:B------:R-:W-:Y:S02]  /*b1b0*/  IADD3 R11, PT, PT, R5, 0x10, RZ ;  /* 0x00000010050b7810 */ /* 0x000fe40007ffe0ff */
[----:B------:R-:W-:Y:S02]  /*b1c0*/  @P5 IADD3 R10, PT, PT, R21, R4, RZ ;  /* 0x00000004150a5210 */ /* 0x000fe40007ffe0ff */
[----:B------:R-:W-:Y:S02]  /*b1d0*/  IADD3 R12, PT, PT, R17, R12, RZ ;  /* 0x0000000c110c7210 */ /* 0x000fe40007ffe0ff */
[----:B------:R-:W-:Y:S02]  /*b1e0*/  IADD3 R15, PT, PT, R19, R15, RZ ;  /* 0x0000000f130f7210 */ /* 0x000fe40007ffe0ff */
[----:B------:R-:W-:Y:S02]  /*b1f0*/  IADD3 R48, P3, P2, R18, R16, R48 ;  /* 0x0000001012307210 */ /* 0x000fe40007a7e030 */
[----:B------:R-:W-:Y:S01]  /*b200*/  MOV R4, 0x7f800000 ;  /* 0x7f80000000047802 */ /* 0x000fe20000000f00 */
[----:B-----5:R-:W-:Y:S01]  /*b210*/  @P1 FFMA.FTZ R4, R6, R134, R7 ;  /* 0x0000008606041223 */ /* 0x020fe20000010007 */
[----:B------:R-:W-:Y:S01]  /*b220*/  ISETP.GE.AND P4, PT, R11, R208, PT ;  /* 0x000000d00b00720c */ /* 0x000fe20003f86270 */
[----:B---3--:R-:W-:Y:S01]  /*b230*/  @P0 FMUL.FTZ R9, R9, 0.69314718246459960938 ;  /* 0x3f31721809090820 */ /* 0x008fe20000410000 */
[----:B------:R-:W-:-:S02]  /*b240*/  IADD3.X R49, PT, PT, R15, R12, R10, P3, P2 ;  /* 0x0000000c0f317210 */ /* 0x000fc40001fe440a */
[C---:B------:R-:W-:Y:S02]  /*b250*/  IADD3 R13, PT, PT, R5.reuse, 0x20, RZ ;  /* 0x00000020050d7810 */ /* 0x040fe40007ffe0ff */
[----:B------:R-:W-:Y:S02]  /*b260*/  IADD3 R11, PT, PT, R5, 0x30, RZ ;  /* 0x00000030050b7810 */ /* 0x000fe40007ffe0ff */
[----:B------:R-:W-:Y:S02]  /*b270*/  LOP3.LUT R7, R200, 0x30, RZ, 0xc0, !PT ;  /* 0x00000030c8077812 */ /* 0x000fe400078ec0ff */
[----:B------:R-:W-:Y:S02]  /*b280*/  SHF.R.U32.HI R10, RZ, 0x2, R199 ;  /* 0x00000002ff0a7819 */ /* 0x000fe400000116c7 */
[----:B------:R-:W-:Y:S01]  /*b290*/  MOV R36, 0x7f800000 ;  /* 0x7f80000000247802 */ /* 0x000fe20000000f00 */
[----:B------:R-:W-:Y:S01]  /*b2a0*/  @P0 FFMA.FTZ R36, R6, R133, R9 ;  /* 0x0000008506240223 */ /* 0x000fe20000010009 */
[----:B------:R-:W-:-:S02]  /*b2b0*/  ISETP.GE.AND P3, PT, R13, R208, PT ;  /* 0x000000d00d00720c */ /* 0x000fc40003f66270 */
[----:B------:R-:W-:Y:S02]  /*b2c0*/  ISETP.GE.AND P2, PT, R11, R208, PT ;  /* 0x000000d00b00720c */ /* 0x000fe40003f46270 */
[----:B------:R-:W-:Y:S02]  /*b2d0*/  LOP3.LUT P1, RZ, R199, 0x3, RZ, 0xc0, !PT ;  /* 0x00000003c7ff7812 */ /* 0x000fe4000782c0ff */
[----:B------:R-:W-:Y:S01]  /*b2e0*/  LOP3.LUT R7, R7, 0x7, R10, 0xf8, !PT ;  /* 0x0000000707077812 */ /* 0x000fe200078ef80a */
[----:B----4-:R-:W-:-:S04]  /*b2f0*/  @!P6 IMAD R8, R8, R218, R217 ;  /* 0x000000da0808e224 */ /* 0x010fc800078e02d9 */
[----:B------:R-:W-:Y:S01]  /*b300*/  @!P6 IMAD R37, R8, R37, RZ ;  /* 0x000000250825e224 */ /* 0x000fe200078e02ff */
[----:B------:R-:W-:Y:S06]  /*b310*/  @!P6 BRA `(.L_x_552) ;  /* 0x000000000014e947 */ /* 0x000fec0003800000 */
[----:B------:R-:W2:Y:S04]  /*b320*/  @!P5 LD.E R9, desc[UR4][R2.64+0xb4] ;  /* 0x0000b4040209d980 */ /* 0x000ea8000c101900 */
[----:B------:R-:W3:Y:S01]  /*b330*/  LD.E R6, desc[UR4][R2.64+0xd4] ;  /* 0x0000d40402067980 */ /* 0x000ee2000c101900 */
[----:B--2---:R-:W-:Y:S02]  /*b340*/  @!P5 IMAD R223, R9, R218, RZ ;  /* 0x000000da09dfd224 */ /* 0x004fe400078e02ff */
[----:B---3--:R-:W-:-:S05]  /*b350*/  IMAD R6, R6, R217, RZ ;  /* 0x000000d906067224 */ /* 0x008fca00078e02ff */
[----:B------:R-:W-:-:S07]  /*b360*/  IADD3 R37, PT, PT, R6, R223, RZ ;  /* 0x000000df06257210 */ /* 0x000fce0007ffe0ff */
.L_x_552:
[----:B------:R-:W-:Y:S05]  /*b370*/  WARPSYNC.ALL ;  /* 0x0000000000007948 */ /* 0x000fea0003800000 */
[----:B------:R-:W-:Y:S01]  /*b380*/  BAR.SYNC.DEFER_BLOCKING 0x0 ;  /* 0x0000000000007b1d */ /* 0x000fe20000010000 */
[----:B------:R-:W-:-:S05]  /*b390*/  ISETP.GE.AND P0, PT, R5, R208, PT ;  /* 0x000000d00500720c */ /* 0x000fca0003f06270 */
[----:B------:R-:W-:Y:S01]  /*b3a0*/  BSSY.RECONVERGENT B0, `(.L_x_553) ;  /* 0x0000014000007945 */ /* 0x000fe20003800200 */
[----:B------:R1:W2:Y:S04]  /*b3b0*/  LDS.128 R32, [R227] ;  /* 0x00000000e3207984 */ /* 0x0002a80000000c00 */
[----:B------:R1:W3:Y:S04]  /*b3c0*/  LDS.128 R28, [R227+0x800] ;  /* 0x00080000e31c7984 */ /* 0x0002e80000000c00 */
[----:B------:R1:W4:Y:S04]  /*b3d0*/  LDS.128 R24, [R227+0x1000] ;  /* 0x00100000e3187984 */ /* 0x0003280000000c00 */
[----:B------:R1:W1:Y:S04]  /*b3e0*/  LDS.128 R20, [R227+0x1800] ;  /* 0x00180000e3147984 */ /* 0x0002680000000c00 */
[----:B------:R1:W1:Y:S04]  /*b3f0*/  LDS.128 R16, [R227+0x2000] ;  /* 0x00200000e3107984 */ /* 0x0002680000000c00 */
[----:B------:R1:W1:Y:S04]  /*b400*/  LDS.128 R12, [R227+0x2800] ;  /* 0x00280000e30c7984 */ /* 0x0002680000000c00 */
[----:B------:R1:W1:Y:S04]  /*b410*/  LDS.128 R8, [R227+0x3000] ;  /* 0x00300000e3087984 */ /* 0x0002680000000c00 */
[----:B------:R1:W1:Y:S01]  /*b420*/  LDS.128 R40, [R227+0x3800] ;  /* 0x00380000e3287984 */ /* 0x0002620000000c00 */
[----:B------:R-:W-:Y:S05]  /*b430*/  @P1 BRA `(.L_x_554) ;  /* 0x0000000000281947 */ /* 0x000fea0003800000 */
[----:B------:R-:W-:Y:S01]  /*b440*/  IMAD.IADD R0, R0, 0x1, R37 ;  /* 0x0000000100007824 */ /* 0x000fe200078e0225 */
[C---:B------:R-:W-:Y:S01]  /*b450*/  ISETP.GE.AND P6, PT, R7.reuse, R208, PT ;  /* 0x000000d00700720c */ /* 0x040fe20003fc6270 */
[----:B------:R-:W-:-:S03]  /*b460*/  VIADD R3, R7, 0x8 ;  /* 0x0000000807037836 */ /* 0x000fc60000000000 */
[C---:B------:R-:W-:Y:S02]  /*b470*/  IADD3 R2, P1, PT, R0.reuse, R7, RZ ;  /* 0x0000000700027210 */ /* 0x040fe40007f3e0ff */
[----:B------:R-:W-:Y:S02]  /*b480*/  ISETP.GE.AND P5, PT, R3, R208, PT ;  /* 0x000000d00300720c */ /* 0x000fe40003fa6270 */
[----:B------:R-:W-:Y:S02]  /*b490*/  LEA.HI.X.SX32 R3, R0, RZ, 0x1, P1 ;  /* 0x000000ff00037211 */ /* 0x000fe400008f0eff */
[----:B------:R-:W-:-:S04]  /*b4a0*/  LEA R6, P1, R2, R38, 0x2 ;  /* 0x0000002602067211 */ /* 0x000fc800078210ff */
[----:B------:R-:W-:-:S05]  /*b4b0*/  LEA.HI.X R7, R2, R39, R3, 0x2, P1 ;  /* 0x0000002702077211 */ /* 0x000fca00008f1403 */
[----:B------:R1:W-:Y:S04]  /*b4c0*/  @!P6 ST.E desc[UR4][R6.64], R4 ;  /* 0x000000040600e985 */ /* 0x0003e8000c101904 */
[----:B------:R1:W-:Y:S02]  /*b4d0*/  @!P5 ST.E desc[UR4][R6.64+0x20], R36 ;  /* 0x000020240600d985 */ /* 0x0003e4000c101904 */
.L_x_554:
[----:B------:R-:W-:Y:S05]  /*b4e0*/  BSYNC.RECONVERGENT B0 ;  /* 0x0000000000007941 */ /* 0x000fea0003800200 */
.L_x_553:
[----:B------:R-:W-:Y:S04]  /*b4f0*/  BSSY.RECONVERGENT B0, `(.L_x_555) ;  /* 0x0000009000007945 */ /* 0x000fe80003800200 */
[----:B------:R-:W-:Y:S05]  /*b500*/  @P0 BRA `(.L_x_556) ;  /* 0x00000000001c0947 */ /* 0x000fea0003800000 */
[----:B------:R-:W-:Y:S02]  /*b510*/  IMAD R0, R47, R5, RZ ;  /* 0x000000052f007224 */ /* 0x000fe400078e02ff */
[----:B------:R-:W-:-:S05]  /*b520*/  IMAD.WIDE.U32 R2, R5, R46, R48 ;  /* 0x0000002e05027225 */ /* 0x000fca00078e0030 */
[----:B------:R-:W-:Y:S02]  /*b530*/  IADD3 R3, PT, PT, R3, R0, RZ ;  /* 0x0000000003037210 */ /* 0x000fe40007ffe0ff */
[----:B-1----:R-:W-:-:S04]  /*b540*/  LEA R6, P0, R2, R44, 0x1 ;  /* 0x0000002c02067211 */ /* 0x002fc800078008ff */
[----:B------:R-:W-:-:S05]  /*b550*/  LEA.HI.X R7, R2, R45, R3, 0x1, P0 ;  /* 0x0000002d02077211 */ /* 0x000fca00000f0c03 */
[----:B--2---:R1:W-:Y:S04]  /*b560*/  ST.E.128 desc[UR4][R6.64], R32 ;  /* 0x0000002006007985 */ /* 0x0043e8000c101d04 */
[----:B------:R1:W-:Y:S02]  /*b570*/  ST.E.128 desc[UR4][R6.64+0x80], R16 ;  /* 0x0000801006007985 */ /* 0x0003e4000c101d04 */
.L_x_556:
[----:B------:R-:W-:Y:S05]  /*b580*/  BSYNC.RECONVERGENT B0 ;  /* 0x0000000000007941 */ /* 0x000fea0003800200 */
.L_x_555:
[----:B------:R-:W-:Y:S04]  /*b590*/  BSSY.RECONVERGENT B0, `(.L_x_557) ;  /* 0x000000e000007945 */ /* 0x000fe80003800200 */
[----:B------:R-:W-:Y:S05]  /*b5a0*/  @P4 BRA `(.L_x_558) ;  /* 0x0000000000304947 */ /* 0x000fea0003800000 */
[----:B-1----:R-:W-:Y:S01]  /*b5b0*/  IADD3 R7, P0, PT, R5, 0x10, RZ ;  /* 0x0000001005077810 */ /* 0x002fe20007f1e0ff */
[----:B------:R-:W-:Y:S01]  /*b5c0*/  IMAD.MOV.U32 R16, RZ, RZ, R48 ;  /* 0x000000ffff107224 */ /* 0x000fe200078e0030 */
[----:B------:R-:W-:-:S03]  /*b5d0*/  MOV R17, R49 ;  /* 0x0000003100117202 */ /* 0x000fc60000000f00 */
[----:B------:R-:W-:Y:S02]  /*b5e0*/  IMAD.X R3, RZ, RZ, RZ, P0 ;  /* 0x000000ffff037224 */ /* 0x000fe400000e06ff */
[----:B------:R-:W-:-:S04]  /*b5f0*/  IMAD.WIDE.U32 R16, R46, R7, R16 ;  /* 0x000000072e107225 */ /* 0x000fc800078e0010 */
[----:B------:R-:W-:Y:S01]  /*b600*/  IMAD R3, R3, R46, RZ ;  /* 0x0000002e03037224 */ /* 0x000fe200078e02ff */
[----:B------:R-:W-:-:S03]  /*b610*/  LEA R2, P0, R16, R44, 0x1 ;  /* 0x0000002c10027211 */ /* 0x000fc600078008ff */
[----:B------:R-:W-:-:S05]  /*b620*/  IMAD R3, R47, R7, R3 ;  /* 0x000000072f037224 */ /* 0x000fca00078e0203 */
[----:B------:R-:W-:-:S04]  /*b630*/  IADD3 R3, PT, PT, R17, R3, RZ ;  /* 0x0000000311037210 */ /* 0x000fc80007ffe0ff */
[----:B------:R-:W-:-:S05]  /*b640*/  LEA.HI.X R3, R16, R45, R3, 0x1, P0 ;  /* 0x0000002d10037211 */ /* 0x000fca00000f0c03 */
[----:B---3--:R1:W-:Y:S04]  /*b650*/  ST.E.128 desc[UR4][R2.64], R28 ;  /* 0x0000001c02007985 */ /* 0x0083e8000c101d04 */
[----:B------:R1:W-:Y:S02]  /*b660*/  ST.E.128 desc[UR4][R2.64+0x80], R12 ;  /* 0x0000800c02007985 */ /* 0x0003e4000c101d04 */
.L_x_558:
[----:B------:R-:W-:Y:S05]  /*b670*/  BSYNC.RECONVERGENT B0 ;  /* 0x0000000000007941 */ /* 0x000fea0003800200 */
.L_x_557:
        /* <DEDUP_REMOVED lines=12> */
[----:B----4-:R1:W-:Y:S04]  /*b740*/  ST.E.128 desc[UR4][R2.64], R24 ;  /* 0x0000001802007985 */ /* 0x0103e8000c101d04 */
[----:B------:R1:W-:Y:S02]  /*b750*/  ST.E.128 desc[UR4][R2.64+0x80], R8 ;  /* 0x0000800802007985 */ /* 0x0003e4000c101d04 */
.L_x_560:
[----:B------:R-:W-:Y:S05]  /*b760*/  BSYNC.RECONVERGENT B0 ;  /* 0x0000000000007941 */ /* 0x000fea0003800200 */
.L_x_559:
[----:B------:R-:W-:-:S04]  /*b770*/  MOV R217, 0x0 ;  /* 0x0000000000d97802 */ /* 0x000fc80000000f00 */
[----:B-1234-:R-:W-:Y:S05]  /*b780*/  @P2 RET.REL.NODEC R216 `(_ZN5flash24flash_fwd_splitkv_kernelI23Flash_fwd_kernel_traitsILi128ELi64ELi128ELi4ELb0ELb0EN7cutlass6half_tE19Flash_kernel_traitsILi128ELi64ELi128ELi4ES3_EELb0ELb0ELb0ELb0ELb1ELb0ELb0ELb0EEEvNS_16Flash_fwd_paramsE) ;  /* 0xffffff48d81c2950 */ /* 0x01efea0003c3ffff */
[----:B------:R-:W-:Y:S01]  /*b790*/  IADD3 R5, P0, PT, R5, 0x30, RZ ;  /* 0x0000003005057810 */ /* 0x000fe20007f1e0ff */
[----:B------:R-:W-:Y:S01]  /*b7a0*/  IMAD.MOV.U32 R7, RZ, RZ, R49 ;  /* 0x000000ffff077224 */ /* 0x000fe200078e0031 */
[----:B------:R-:W-:Y:S01]  /*b7b0*/  MOV R6, R48 ;  /* 0x0000003000067202 */ /* 0x000fe20000000f00 */
[----:B------:R-:W-:Y:S01]  /*b7c0*/  IMAD.MOV.U32 R217, RZ, RZ, 0x0 ;  /* 0x00000000ffd97424 */ /* 0x000fe200078e00ff */
[----:B------:R-:W-:-:S03]  /*b7d0*/  IADD3.X R3, PT, PT, RZ, RZ, RZ, P0, !PT ;  /* 0x000000ffff037210 */ /* 0x000fc600007fe4ff */
[----:B------:R-:W-:-:S04]  /*b7e0*/  IMAD.WIDE.U32 R6, R46, R5, R6 ;  /* 0x000000052e067225 */ /* 0x000fc800078e0006 */
[----:B------:R-:W-:Y:S01]  /*b7f0*/  IMAD R3, R3, R46, RZ ;  /* 0x0000002e03037224 */ /* 0x000fe200078e02ff */
[----:B------:R-:W-:-:S03]  /*b800*/  LEA R2, P0, R6, R44, 0x1 ;  /* 0x0000002c06027211 */ /* 0x000fc600078008ff */
[----:B------:R-:W-:-:S05]  /*b810*/  IMAD R3, R47, R5, R3 ;  /* 0x000000052f037224 */ /* 0x000fca00078e0203 */
[----:B------:R-:W-:-:S04]  /*b820*/  IADD3 R3, PT, PT, R7, R3, RZ ;  /* 0x0000000307037210 */ /* 0x000fc80007ffe0ff */
[----:B------:R-:W-:-:S05]  /*b830*/  LEA.HI.X R3, R6, R45, R3, 0x1, P0 ;  /* 0x0000002d06037211 */ /* 0x000fca00000f0c03 */
[----:B------:R-:W-:Y:S04]  /*b840*/  ST.E.128 desc[UR4][R2.64], R20 ;  /* 0x0000001402007985 */ /* 0x000fe8000c101d04 */
[----:B------:R1:W-:Y:S02]  /*b850*/  ST.E.128 desc[UR4][R2.64+0x80], R40 ;  /* 0x0000802802007985 */ /* 0x0003e4000c101d04 */
[----:B-1----:R-:W-:Y:S05]  /*b860*/  RET.REL.NODEC R216 `(_ZN5flash24flash_fwd_splitkv_kernelI23Flash_fwd_kernel_traitsILi128ELi64ELi128ELi4ELb0ELb0EN7cutlass6half_tE19Flash_kernel_traitsILi128ELi64ELi128ELi4ES3_EELb0ELb0ELb0ELb0ELb1ELb0ELb0ELb0EEEvNS_16Flash_fwd_paramsE) ;  /* 0xffffff44d8e47950 */ /* 0x002fea0003c3ffff */
.L_x_551:
[----:B------:R-:W-:Y:S01]  /*b870*/  MOV R5, 0x2 ;  /* 0x0000000200057802 */ /* 0x000fe20000000f00 */
[----:B------:R-:W-:Y:S01]  /*b880*/  IMAD.MOV.U32 R0, RZ, RZ, 0x1f ;  /* 0x0000001fff007424 */ /* 0x000fe200078e00ff */
[----:B------:R-:W-:-:S07]  /*b890*/  MOV R4, 0xffffffff ;  /* 0xffffffff00047802 */ /* 0x000fce0000000f00 */
[----:B-1---5:R-:W-:Y:S05]  /*b8a0*/  WARPSYNC.COLLECTIVE R4, `(.L_x_561) ;  /* 0x0000000004087348 */ /* 0x022fea0003c00000 */
[----:B------:R2:W3:Y:S02]  /*b8b0*/  SHFL.BFLY P0, R10, R233, R5, R0 ;  /* 0x0c000005e90a7389 */ /* 0x0004e40000000000 */
[----:B-123-5:R-:W-:Y:S05]  /*b8c0*/  ENDCOLLECTIVE ;  /* 0x000000000000791b */ /* 0x02efea0003800000 */
.L_x_561:
[----:B------:R-:W-:Y:S02]  /*b8d0*/  IMAD.MOV.U32 R8, RZ, RZ, R10 ;  /* 0x000000ffff087224 */ /* 0x000fe400078e000a */
[----:B------:R-:W-:Y:S02]  /*b8e0*/  IMAD.MOV.U32 R5, RZ, RZ, 0x1 ;  /* 0x00000001ff057424 */ /* 0x000fe400078e00ff */
[----:B------:R-:W-:-:S05]  /*b8f0*/  FADD.FTZ R8, R8, R233 ;  /* 0x000000e908087221 */ /* 0x000fca0000010000 */
[----:B------:R-:W-:-:S07]  /*b900*/  MOV R233, R8 ;  /* 0x0000000800e97202 */ /* 0x000fce0000000f00 */
[----:B------:R-:W-:Y:S05]  /*b910*/  WARPSYNC.COLLECTIVE R4, `(.L_x_562) ;  /* 0x0000000004087348 */ /* 0x000fea0003c00000 */
[----:B------:R1:W2:Y:S02]  /*b920*/  SHFL.BFLY P0, R10, R233, R5, R0 ;  /* 0x0c000005e90a7389 */ /* 0x0002a40000000000 */
[----:B-12---:R-:W-:Y:S05]  /*b930*/  ENDCOLLECTIVE ;  /* 0x000000000000791b */ /* 0x006fea0003800000 */
.L_x_562:
[----:B------:R-:W-:Y:S01]  /*b940*/  MOV R233, R231 ;  /* 0x000000e700e97202 */ /* 0x000fe20000000f00 */
[----:B------:R-:W-:Y:S01]  /*b950*/  IMAD.MOV.U32 R5, RZ, RZ, 0x2 ;  /* 0x00000002ff057424 */ /* 0x000fe200078e00ff */
[----:B------:R-:W-:-:S07]  /*b960*/  MOV R7, R10 ;  /* 0x0000000a00077202 */ /* 0x000fce0000000f00 */
[----:B------:R-:W-:Y:S05]  /*b970*/  WARPSYNC.COLLECTIVE R4, `(.L_x_563) ;  /* 0x0000000004087348 */ /* 0x000fea0003c00000 */
[----:B------:R1:W2:Y:S02]  /*b980*/  SHFL.BFLY P0, R10, R233, R5, R0 ;  /* 0x0c000005e90a7389 */ /* 0x0002a40000000000 */
[----:B-12---:R-:W-:Y:S05]  /*b990*/  ENDCOLLECTIVE ;  /* 0x000000000000791b */ /* 0x006fea0003800000 */
.L_x_563:
[----:B------:R-:W-:Y:S01]  /*b9a0*/  FADD.FTZ R7, R8, R7 ;  /* 0x0000000708077221 */ /* 0x000fe20000010000 */
[----:B------:R-:W-:Y:S01]  /*b9b0*/  FADD.FTZ R9, R10, R231 ;  /* 0x000000e70a097221 */ /* 0x000fe20000010000 */
[----:B------:R-:W-:-:S04]  /*b9c0*/  MOV R5, 0x1 ;  /* 0x0000000100057802 */ /* 0x000fc80000000f00 */
[----:B------:R-:W-:-:S07]  /*b9d0*/  MOV R233, R9 ;  /* 0x0000000900e97202 */ /* 0x000fce0000000f00 */
[----:B------:R-:W-:Y:S05]  /*b9e0*/  WARPSYNC.COLLECTIVE R4, `(.L_x_564) ;  /* 0x0000000004087348 */ /* 0x000fea0003c00000 */
[----:B------:R1:W2:Y:S02]  /*b9f0*/  SHFL.BFLY P0, R10, R233, R5, R0 ;  /* 0x0c000005e90a7389 */ /* 0x0002a40000000000 */
[----:B-12---:R-:W-:Y:S05]  /*ba00*/  ENDCOLLECTIVE ;  /* 0x000000000000791b */ /* 0x006fea0003800000 */
.L_x_564:
[----:B------:R-:W-:Y:S05]  /*ba10*/  BRA `(.L_x_565) ;  /* 0xffffffec00147947 */ /* 0x000fea000383ffff */
.L_x_566:
        /* <DEDUP_REMOVED lines=14> */
.L_x_14894:


//--------------------- .text._ZN5flash24flash_fwd_splitkv_kernelI23Flash_fwd_kernel_traitsILi128ELi64ELi128ELi4ELb0ELb0EN7cutlass6half_tE19Flash_kernel_traitsILi128ELi64ELi128ELi4ES3_EELb0ELb0ELb0ELb0ELb1ELb1ELb0ELb0EEEvNS_16Flash_fwd_paramsE --------------------------
	.section	.text._ZN5flash24flash_fwd_splitkv_kernelI23Flash_fwd_kernel_traitsILi128ELi64ELi128ELi4ELb0ELb0EN7cutlass6half_tE19Flash_kernel_traitsILi128ELi64ELi128ELi4ES3_EELb0ELb0ELb0ELb0ELb1ELb1ELb0ELb0EEEvNS_16Flash_fwd_paramsE,"ax",@progbits
	.align	128
        .global         _ZN5flash24flash_fwd_splitkv_kernelI23Flash_fwd_kernel_traitsILi128ELi64ELi128ELi4ELb0ELb0EN7cutlass6half_tE19Flash_kernel_traitsILi128ELi64ELi128ELi4ES3_EELb0ELb0ELb0ELb0ELb1ELb1ELb0ELb0EEEvNS_16Flash_fwd_paramsE
        .type           _ZN5flash24flash_fwd_splitkv_kernelI23Flash_fwd_kernel_traitsILi128ELi64ELi128ELi4ELb0ELb0EN7cutlass6half_tE19Flash_kernel_traitsILi128ELi64ELi128ELi4ES3_EELb0ELb0ELb0ELb0ELb1ELb1ELb0ELb0EEEvNS_16Flash_fwd_paramsE,@function
        .size           _ZN5flash24flash_fwd_splitkv_kernelI23Flash_fwd_kernel_traitsILi128ELi64ELi128ELi4ELb0ELb0EN7cutlass6half_tE19Flash_kernel_traitsILi128ELi64ELi128ELi4ES3_EELb0ELb0ELb0ELb0ELb1ELb1ELb0ELb0EEEvNS_16Flash_fwd_paramsE,(.L_x_14895 - _ZN5flash24flash_fwd_splitkv_kernelI23Flash_fwd_kernel_traitsILi128ELi64ELi128ELi4ELb0ELb0EN7cutlass6half_tE19Flash_kernel_traitsILi128ELi64ELi128ELi4ES3_EELb0ELb0ELb0ELb0ELb1ELb1ELb0ELb0EEEvNS_16Flash_fwd_paramsE)
        .other          _ZN5flash24flash_fwd_splitkv_kernelI23Flash_fwd_kernel_traitsILi128ELi64ELi128ELi4ELb0ELb0EN7cutlass6half_tE19Flash_kernel_traitsILi128ELi64ELi128ELi4ES3_EELb0ELb0ELb0ELb0ELb1ELb1ELb0ELb0EEEvNS_16Flash_fwd_paramsE,@"STO_CUDA_ENTRY STV_DEFAULT"
_ZN5flash24flash_fwd_splitkv_kernelI23Flash_fwd_kernel_traitsILi128ELi64ELi128ELi4ELb0ELb0EN7cutlass6half_tE19Flash_kernel_traitsILi128ELi64ELi128ELi4ES3_EELb0ELb0ELb0ELb0ELb1ELb1ELb0ELb0EEEvNS_16Flash_fwd_paramsE:
.text._ZN5flash24flash_fwd_splitkv_kernelI23Flash_fwd_kernel_traitsILi128ELi64ELi128ELi4ELb0ELb0EN7cutlass6half_tE19Flash_kernel_traitsILi128ELi64ELi128ELi4ES3_EELb0ELb0ELb0ELb0ELb1ELb1ELb0ELb0EEEvNS_16Flash_fwd_paramsE:
[----:B------:R-:W-:Y:S01]  /*0000*/  LDC R1, c[0x0][0x37c] ;  /* 0x0000df00ff017b82 */ /* 0x000fe20000000800 */
[----:B------:R-:W1:Y:S07]  /*0010*/  S2R R229, SR_CTAID.X ;  /* 0x0000000000e57919 */ /* 0x000e6e0000002500 */
[----:B------:R-:W2:Y:S01]  /*0020*/  LDC.64 R2, c[0x0][0x348] ;  /* 0x0000d200ff027b82 */ /* 0x000ea20000000a00 */
[----:B------:R-:W-:Y:S01]  /*0030*/  BSSY.RECONVERGENT B2, `(.L_x_567) ;  /* 0x0000005000027945 */ /* 0x000fe20003800200 */
[----:B------:R-:W-:Y:S01]  /*0040*/  MOV R226, 0x80 ;  /* 0x0000008000e27802 */ /* 0x000fe20000000f00 */
[----:B------:R-:W3:Y:S01]  /*0050*/  S2R R228, SR_CTAID.Y ;  /* 0x0000000000e47919 */ /* 0x000ee20000002600 */
[----:B------:R-:W4:Y:S05]  /*0060*/  S2R R227, SR_CTAID.Z ;  /* 0x0000000000e37919 */ /* 0x000f2a0000002700 */
[----:B-1234-:R-:W-:Y:S05]  /*0070*/  CALL.REL.NOINC `($_ZN5flash24flash_fwd_splitkv_kernelI23Flash_fwd_kernel_traitsILi128ELi64ELi128ELi4ELb0ELb0EN7cutlass6half_tE19Flash_kernel_traitsILi128ELi64ELi128ELi4ES3_EELb0ELb0ELb0ELb0ELb1ELb1ELb0ELb0EEEvNS_16Flash_fwd_paramsE$_ZN5flash30compute_attn_1rowblock_splitkvI23Flash_fwd_kernel_traitsILi128ELi64ELi128ELi4ELb0ELb0EN7cutlass6half_tE19Flash_kernel_traitsILi128ELi64ELi128ELi4ES3_EELb0ELb0ELb0ELb0ELb1ELb1ELb0ELb0ENS_16Flash_fwd_paramsEEEvRKT8_iiiii) ;  /* 0x0000000000087944 */ /* 0x01efea0003c00000 */
[----:B------:R-:W-:Y:S05]  /*0080*/  BSYNC.RECONVERGENT B2 ;  /* 0x0000000000027941 */ /* 0x000fea0003800200 */
.L_x_567:
[----:B------:R-:W-:Y:S05]  /*0090*/  EXIT ;  /* 0x000000000000794d */ /* 0x000fea0003800000 */
        .type           $_ZN5flash24flash_fwd_splitkv_kernelI23Flash_fwd_kernel_traitsILi128ELi64ELi128ELi4ELb0ELb0EN7cutlass6half_tE19Flash_kernel_traitsILi128ELi64ELi128ELi4ES3_EELb0ELb0ELb0ELb0ELb1ELb1ELb0ELb0EEEvNS_16Flash_fwd_paramsE$_ZN5flash30compute_attn_1rowblock_splitkvI23Flash_fwd_kernel_traitsILi128ELi64ELi128ELi4ELb0ELb0EN7cutlass6half_tE19Flash_kernel_traitsILi128ELi64ELi128ELi4ES3_EELb0ELb0ELb0ELb0ELb1ELb1ELb0ELb0ENS_16Flash_fwd_paramsEEEvRKT8_iiiii,@function
        .size           $_ZN5flash24flash_fwd_splitkv_kernelI23Flash_fwd_kernel_traitsILi128ELi64ELi128ELi4ELb0ELb0EN7cutlass6half_tE19Flash_kernel_traitsILi128ELi64ELi128ELi4ES3_EELb0ELb0ELb0ELb0ELb1ELb1ELb0ELb0EEEvNS_16Flash_fwd_paramsE$_ZN5flash30compute_attn_1rowblock_splitkvI23Flash_fwd_kernel_traitsILi128ELi64ELi128ELi4ELb0ELb0EN7cutlass6half_tE19Flash_kernel_traitsILi128ELi64ELi128ELi4ES3_EELb0ELb0ELb0ELb0ELb1ELb1ELb0ELb0ENS_16Flash_fwd_paramsEEEvRKT8_iiiii,(.L_x_14895 - $_ZN5flash24flash_fwd_splitkv_kernelI23Flash_fwd_kernel_traitsILi128ELi64ELi128ELi4ELb0ELb0EN7cutlass6half_tE19Flash_kernel_traitsILi128ELi64ELi128ELi4ES3_EELb0ELb0ELb0ELb0ELb1ELb1ELb0ELb0EEEvNS_16Flash_fwd_paramsE$_ZN5flash30compute_attn_1rowblock_splitkvI23Flash_fwd_kernel_traitsILi128ELi64ELi128ELi4ELb0ELb0EN7cutlass6half_tE19Flash_kernel_traitsILi128ELi64ELi128ELi4ES3_EELb0ELb0ELb0ELb0ELb1ELb1ELb0ELb0ENS_16Flash_fwd_paramsEEEvRKT8_iiiii)
$_ZN5flash24flash_fwd_splitkv_kernelI23Flash_fwd_kernel_traitsILi128ELi64ELi128ELi4ELb0ELb0EN7cutlass6half_tE19Flash_kernel_traitsILi128ELi64ELi128ELi4ES3_EELb0ELb0ELb0ELb0ELb1ELb1ELb0ELb0EEEvNS_16Flash_fwd_paramsE$_ZN5flash30compute_attn_1rowblock_splitkvI23Flash_fwd_kernel_traitsILi128ELi64ELi128ELi4ELb0ELb0EN7cutlass6half_tE19Flash_kernel_traitsILi128ELi64ELi128ELi4ES3_EELb0ELb0ELb0ELb0ELb1ELb1ELb0ELb0ENS_16Flash_fwd_paramsEEEvRKT8_iiiii:
        /* <DEDUP_REMOVED lines=39> */
.L_x_569:
[----:B------:R-:W-:Y:S05]  /*0310*/  BSYNC.RECONVERGENT B0 ;  /* 0x0000000000007941 */ /* 0x000fea0003800200 */
.L_x_568:
[----:B------:R-:W-:Y:S04]  /*0320*/  BSSY.RECONVERGENT B0, `(.L_x_570) ;  /* 0x0000007000007945 */ /* 0x000fe80003800200 */
[----:B------:R-:W-:Y:S05]  /*0330*/  @!P3 BRA `(.L_x_571) ;  /* 0x000000000014b947 */ /* 0x000fea0003800000 */
[----:B------:R-:W4:Y:S02]  /*0340*/  LD.E.U8 R5, desc[UR4][R2.64+0x1b2] ;  /* 0x0001b20402057980 */ /* 0x000f24000c101100 */
[----:B----4-:R-:W-:-:S13]  /*0350*/  ISETP.NE.AND P1, PT, R5, RZ, PT ;  /* 0x000000ff0500720c */ /* 0x010fda0003f25270 */
[----:B------:R-:W4:Y:S02]  /*0360*/  @P1 LD.E R5, desc[UR4][R16.64+0x4] ;  /* 0x0000040410051980 */ /* 0x000f24000c101900 */
[----:B----45:R-:W-:-:S06]  /*0370*/  @P1 IADD3 R6, PT, PT, R5, -R12, RZ ;  /* 0x8000000c05061210 */ /* 0x030fcc0007ffe0ff */
[----:B------:R4:W5:Y:S02]  /*0380*/  @!P1 LD.E R6, desc[UR4][R16.64] ;  /* 0x0000000410069980 */ /* 0x000964000c101900 */
.L_x_571:
[----:B------:R-:W-:Y:S05]  /*0390*/  BSYNC.RECONVERGENT B0 ;  /* 0x0000000000007941 */ /* 0x000fea0003800200 */
.L_x_570:
        /* <DEDUP_REMOVED lines=8> */
.L_x_573:
[----:B------:R-:W5:Y:S01]  /*0420*/  LD.E.64 R8, desc[UR4][R2.64+0x108] ;  /* 0x0001080402087980 */ /* 0x000f62000c101b00 */
[----:B------:R-:W-:Y:S01]  /*0430*/  BSSY.RECONVERGENT B0, `(.L_x_575) ;  /* 0x0000006000007945 */ /* 0x000fe20003800200 */
[----:B------:R-:W-:Y:S01]  /*0440*/  IMAD.MOV.U32 R133, RZ, RZ, RZ ;  /* 0x000000ffff857224 */ /* 0x000fe200078e00ff */
[----:B-----5:R-:W-:-:S04]  /*0450*/  ISETP.NE.U32.AND P0, PT, R8, RZ, PT ;  /* 0x000000ff0800720c */ /* 0x020fc80003f05070 */
[----:B------:R-:W-:-:S13]  /*0460*/  ISETP.NE.AND.EX P0, PT, R9, RZ, PT, P0 ;  /* 0x000000ff0900720c */ /* 0x000fda0003f05300 */
[----:B------:R-:W-:Y:S05]  /*0470*/  @!P0 BRA `(.L_x_576) ;  /* 0x0000000000048947 */ /* 0x000fea0003800000 */
[----:B------:R1:W5:Y:S02]  /*0480*/  LD.E R133, desc[UR4][R2.64+0xbc] ;  /* 0x0000bc0402857980 */ /* 0x000364000c101900 */
.L_x_576:
[----:B------:R-:W-:Y:S05]  /*0490*/  BSYNC.RECONVERGENT B0 ;  /* 0x0000000000007941 */ /* 0x000fea0003800200 */
.L_x_575:
[----:B-----5:R-:W-:Y:S02]  /*04a0*/  IADD3 R133, PT, PT, R133, R6, -R11 ;  /* 0x0000000685857210 */ /* 0x020fe40007ffe80b */
.L_x_574:
[----:B------:R-:W-:Y:S05]  /*04b0*/  BSYNC.RECONVERGENT B1 ;  /* 0x0000000000017941 */ /* 0x000fea0003800200 */
.L_x_572:
[----:B------:R-:W-:Y:S01]  /*04c0*/  IMAD.SHL.U32 R215, R229, 0x40, RZ ;  /* 0x00000040e5d77824 */ /* 0x000fe200078e00ff */
[----:B------:R-:W-:Y:S01]  /*04d0*/  MOV R6, R226 ;  /* 0x000000e200067202 */ /* 0x000fe20000000f00 */
[----:B------:R-:W-:-:S03]  /*04e0*/  IMAD.MOV.U32 R7, RZ, RZ, 0x0 ;  /* 0x00000000ff077424 */ /* 0x000fc600078e00ff */
[----:B------:R-:W-:-:S13]  /*04f0*/  ISETP.GT.AND P0, PT, R28, R215, PT ;  /* 0x000000d71c00720c */ /* 0x000fda0003f04270 */
[----:B-1234-:R-:W-:Y:S05]  /*0500*/  @!P0 RET.REL.NODEC R6 `(_ZN5flash24flash_fwd_splitkv_kernelI23Flash_fwd_kernel_traitsILi128ELi64ELi128ELi4ELb0ELb0EN7cutlass6half_tE19Flash_kernel_traitsILi128ELi64ELi128ELi4ES3_EELb0ELb0ELb0ELb0ELb1ELb1ELb0ELb0EEEvNS_16Flash_fwd_paramsE) ;  /* 0xfffffff806bc8950 */ /* 0x01efea0003c3ffff */
        /* <DEDUP_REMOVED lines=16> */
[----:B------:R-:W4:Y:S04]  /*0610*/  @!P0 LD.E.64 R12, desc[UR4][R2.64+0x80] ;  /* 0x00008004020c8980 */ /* 0x000f28000c101b00 */
[----:B------:R-:W4:Y:S04]  /*0620*/  LD.E.64 R8, desc[UR4][R2.64+0xa0] ;  /* 0x0000a00402087980 */ /* 0x000f28000c101b00 */
[----:B------:R-:W4:Y:S01]  /*0630*/  LD.E.64 R10, desc[UR4][R2.64+0x90] ;  /* 0x00009004020a7980 */ /* 0x000f22000c101b00 */
[----:B------:R-:W-:-:S02]  /*0640*/  IMAD.SHL.U32 R7, R208, 0x8, RZ ;  /* 0x00000008d0077824 */ /* 0x000fc400078e00ff */
[----:B------:R-:W-:Y:S01]  /*0650*/  IMAD.MOV.U32 R21, RZ, RZ, RZ ;  /* 0x000000ffff157224 */ /* 0x000fe200078e00ff */
[----:B------:R1:W5:Y:S02]  /*0660*/  LD.E.64 R16, desc[UR4][R2.64+0x70] ;  /* 0x0000700402107980 */ /* 0x000364000c101b00 */
[----:B------:R-:W-:Y:S01]  /*0670*/  LOP3.LUT R20, R7, 0x38, RZ, 0xc0, !PT ;  /* 0x0000003807147812 */ /* 0x000fe200078ec0ff */
[----:B------:R-:W-:Y:S01]  /*0680*/  IMAD.IADD R28, R28, 0x1, -R215 ;  /* 0x000000011c1c7824 */ /* 0x000fe200078e0ad7 */
[----:B-1----:R-:W-:-:S04]  /*0690*/  SHF.R.U32.HI R3, RZ, 0x3, R208 ;  /* 0x00000003ff037819 */ /* 0x002fc800000116d0 */
[----:B------:R-:W-:Y:S01]  /*06a0*/  IADD3 R7, PT, PT, R3, 0x10, RZ ;  /* 0x0000001003077810 */ /* 0x000fe20007ffe0ff */
[----:B------:R-:W-:Y:S01]  /*06b0*/  BSSY.RECONVERGENT B0, `(.L_x_578) ;  /* 0x0000028000007945 */ /* 0x000fe20003800200 */
[----:B------:R-:W-:-:S04]  /*06c0*/  LOP3.LUT P6, R208, R208, 0x7, RZ, 0xc0, !PT ;  /* 0x00000007d0d07812 */ /* 0x000fc800078cc0ff */
[----:B------:R-:W-:Y:S01]  /*06d0*/  ISETP.GE.OR P6, PT, R3, R28, P6 ;  /* 0x0000001c0300720c */ /* 0x000fe200037c6670 */
[----:B--2---:R-:W-:-:S04]  /*06e0*/  @P0 IMAD.WIDE.U32 R18, R14, R233, RZ ;  /* 0x000000e90e120225 */ /* 0x004fc800078e00ff */
[----:B------:R-:W-:Y:S02]  /*06f0*/  @P0 IMAD R5, R15, R233, RZ ;  /* 0x000000e90f050224 */ /* 0x000fe400078e02ff */
[-C--:B---3--:R-:W-:Y:S02]  /*0700*/  IMAD R4, R4, R228.reuse, R227 ;  /* 0x000000e404047224 */ /* 0x088fe400078e02e3 */
[-C--:B----4-:R-:W-:Y:S02]  /*0710*/  @!P0 IMAD R6, R13, R228.reuse, RZ ;  /* 0x000000e40d068224 */ /* 0x090fe400078e02ff */
[----:B------:R-:W-:Y:S01]  /*0720*/  @!P0 IMAD.WIDE.U32 R12, R12, R228, RZ ;  /* 0x000000e40c0c8225 */ /* 0x000fe200078e00ff */
[----:B------:R-:W-:-:S03]  /*0730*/  @P0 MOV R12, R18 ;  /* 0x00000012000c0202 */ /* 0x000fc60000000f00 */
[----:B------:R-:W-:Y:S02]  /*0740*/  @!P0 IMAD.IADD R6, R13, 0x1, R6 ;  /* 0x000000010d068824 */ /* 0x000fe400078e0206 */
[----:B------:R-:W-:Y:S02]  /*0750*/  @P0 IMAD.IADD R6, R19, 0x1, R5 ;  /* 0x0000000113060824 */ /* 0x000fe400078e0205 */
[----:B------:R-:W-:-:S04]  /*0760*/  IMAD.WIDE.U32 R18, R215, R14, R20 ;  /* 0x0000000ed7127225 */ /* 0x000fc800078e0014 */
[----:B------:R-:W-:Y:S01]  /*0770*/  IMAD R0, R0, R4, R215 ;  /* 0x0000000400007224 */ /* 0x000fe200078e02d7 */
        /* <DEDUP_REMOVED lines=27> */
.L_x_579:
[----:B------:R-:W-:Y:S05]  /*0930*/  BSYNC.RECONVERGENT B0 ;  /* 0x0000000000007941 */ /* 0x000fea0003800200 */
.L_x_578:
        /* <DEDUP_REMOVED lines=18> */
.L_x_581:
[----:B------:R-:W-:Y:S05]  /*0a60*/  BSYNC.RECONVERGENT B0 ;  /* 0x0000000000007941 */ /* 0x000fea0003800200 */
.L_x_580:
        /* <DEDUP_REMOVED lines=14> */
.L_x_583:
[----:B------:R-:W-:Y:S05]  /*0b50*/  BSYNC.RECONVERGENT B0 ;  /* 0x0000000000007941 */ /* 0x000fea0003800200 */
.L_x_582:
        /* <DEDUP_REMOVED lines=14> */
.L_x_585:
[----:B------:R-:W-:Y:S05]  /*0c40*/  BSYNC.RECONVERGENT B0 ;  /* 0x0000000000007941 */ /* 0x000fea0003800200 */
.L_x_584:
[----:B------:R-:W-:Y:S01]  /*0c50*/  MOV R227, 0x0 ;  /* 0x0000000000e37802 */ /* 0x000fe20000000f00 */
[----:B------:R-:W-:Y:S04]  /*0c60*/  @!P6 ST.E desc[UR4][R4.64], R11 ;  /* 0x0000000b0400e985 */ /* 0x000fe8000c101904 */
[----:B------:R-:W-:Y:S04]  /*0c70*/  @!P5 ST.E desc[UR4][R4.64+0x40], R9 ;  /* 0x000040090400d985 */ /* 0x000fe8000c101904 */
[----:B------:R1:W-:Y:S02]  /*0c80*/  @!P4 ST.E desc[UR4][R4.64+0x80], R7 ;  /* 0x000080070400c985 */ /* 0x0003e4000c101904 */
[----:B-123-5:R-:W-:Y:S05]  /*0c90*/  @P3 RET.REL.NODEC R226 `(_ZN5flash24flash_fwd_splitkv_kernelI23Flash_fwd_kernel_traitsILi128ELi64ELi128ELi4ELb0ELb0EN7cutlass6half_tE19Flash_kernel_traitsILi128ELi64ELi128ELi4ES3_EELb0ELb0ELb0ELb0ELb1ELb1ELb0ELb0EEEvNS_16Flash_fwd_paramsE) ;  /* 0xfffffff0e2d83950 */ /* 0x02efea0003c3ffff */
[----:B------:R-:W-:Y:S02]  /*0ca0*/  MOV R3, 0x7f800000 ;  /* 0x7f80000000037802 */ /* 0x000fe40000000f00 */
[----:B------:R-:W-:-:S03]  /*0cb0*/  MOV R227, 0x0 ;  /* 0x0000000000e37802 */ /* 0x000fc60000000f00 */
[----:B------:R1:W-:Y:S02]  /*0cc0*/  ST.E desc[UR4][R4.64+0xc0], R3 ;  /* 0x0000c00304007985 */ /* 0x0003e4000c101904 */
[----:B-1----:R-:W-:Y:S05]  /*0cd0*/  RET.REL.NODEC R226 `(_ZN5flash24flash_fwd_splitkv_kernelI23Flash_fwd_kernel_traitsILi128ELi64ELi128ELi4ELb0ELb0EN7cutlass6half_tE19Flash_kernel_traitsILi128ELi64ELi128ELi4ES3_EELb0ELb0ELb0ELb0ELb1ELb1ELb0ELb0EEEvNS_16Flash_fwd_paramsE) ;  /* 0xfffffff0e2c87950 */ /* 0x002fea0003c3ffff */
.L_x_577:
        /* <DEDUP_REMOVED lines=12> */
[----:B-----5:R-:W2:Y:S04]  /*0da0*/  LD.E R9, desc[UR4][R2.64+0x170] ;  /* 0x0001700402097980 */ /* 0x020ea8000c101900 */
[----:B------:R-:W3:Y:S01]  /*0db0*/  LD.E.64 R12, desc[UR4][R2.64+0x168] ;  /* 0x00016804020c7980 */ /* 0x000ee2000c101b00 */
[----:B------:R-:W-:Y:S02]  /*0dc0*/  IMAD.MOV.U32 R138, RZ, RZ, R2 ;  /* 0x000000ffff8a7224 */ /* 0x000fe400078e0002 */
[----:B------:R-:W-:-:S05]  /*0dd0*/  IMAD.MOV.U32 R139, RZ, RZ, R3 ;  /* 0x000000ffff8b7224 */ /* 0x000fca00078e0003 */
[----:B------:R-:W4:Y:S01]  /*0de0*/  LD.E R10, desc[UR4][R138.64+0x68] ;  /* 0x000068048a0a7980 */ /* 0x000f22000c101900 */
[----:B------:R-:W-:-:S03]  /*0df0*/  LEA R232, R26, 0xffffff80, 0x7 ;  /* 0xffffff801ae87811 */ /* 0x000fc600078e38ff */
[----:B------:R-:W4:Y:S01]  /*0e00*/  LD.E.64 R18, desc[UR4][R138.64+0x20] ;  /* 0x000020048a127980 */ /* 0x000f22000c101b00 */
[----:B-1----:R-:W-:-:S03]  /*0e10*/  IABS R4, R232 ;  /* 0x000000e800047213 */ /* 0x002fc60000000000 */
[----:B------:R-:W4:Y:S04]  /*0e20*/  LD.E.64 R218, desc[UR4][R138.64+0x38] ;  /* 0x000038048ada7980 */ /* 0x000f28000c101b00 */
[----:B------:R-:W4:Y:S04]  /*0e30*/  LD.E.64 R16, desc[UR4][R138.64+0x50] ;  /* 0x000050048a107980 */ /* 0x000f28000c101b00 */
[----:B------:R-:W5:Y:S04]  /*0e40*/  LD.E.64 R22, desc[UR4][R138.64+0x58] ;  /* 0x000058048a167980 */ /* 0x000f68000c101b00 */
[----:B------:R-:W5:Y:S01]  /*0e50*/  LD.E.64 R24, desc[UR4][R138.64+0x40] ;  /* 0x000040048a187980 */ /* 0x000f62000c101b00 */
[----:B--2---:R-:W-:-:S04]  /*0e60*/  IABS R5, R9 ;  /* 0x0000000900057213 */ /* 0x004fc80000000000 */
[----:B------:R-:W1:Y:S08]  /*0e70*/  I2F.RP R6, R5 ;  /* 0x0000000500067306 */ /* 0x000e700000209400 */
[----:B-1----:R-:W1:Y:S02]  /*0e80*/  MUFU.RCP R14, R6 ;  /* 0x00000006000e7308 */ /* 0x002e640000001000 */
[----:B-1----:R-:W-:-:S06]  /*0e90*/  IADD3 R14, PT, PT, R14, 0xffffffe, RZ ;  /* 0x0ffffffe0e0e7810 */ /* 0x002fcc0007ffe0ff */
[----:B------:R-:W1:Y:S02]  /*0ea0*/  F2I.FTZ.U32.TRUNC.NTZ R15, R14 ;  /* 0x0000000e000f7305 */ /* 0x000e64000021f000 */
[----:B-1----:R-:W-:Y:S01]  /*0eb0*/  IMAD.MOV R0, RZ, RZ, -R15 ;  /* 0x000000ffff007224 */ /* 0x002fe200078e0a0f */
        /* <DEDUP_REMOVED lines=11> */
[----:B------:R-:W-:Y:S01]  /*0f70*/  @!P2 VIADD R8, R8, 0x1 ;  /* 0x000000010808a836 */ /* 0x000fe20000000000 */
[----:B------:R-:W-:Y:S02]  /*0f80*/  ISETP.NE.AND P2, PT, R9, RZ, PT ;  /* 0x000000ff0900720c */ /* 0x000fe40003f45270 */
[----:B------:R-:W-:Y:S01]  /*0f90*/  ISETP.GE.AND P1, PT, R0, RZ, PT ;  /* 0x000000ff0000720c */ /* 0x000fe20003f26270 */
[-C--:B---3--:R-:W-:Y:S02]  /*0fa0*/  IMAD R0, R13, R228.reuse, RZ ;  /* 0x000000e40d007224 */ /* 0x088fe400078e02ff */
[----:B------:R-:W-:-:S04]  /*0fb0*/  IMAD.WIDE.U32 R12, R12, R228, RZ ;  /* 0x000000e40c0c7225 */ /* 0x000fc800078e00ff */
[----:B------:R-:W-:Y:S01]  /*0fc0*/  @P0 IADD3 R8, PT, PT, R8, 0x1, RZ ;  /* 0x0000000108080810 */ /* 0x000fe20007ffe0ff */
[----:B------:R-:W-:Y:S01]  /*0fd0*/  IMAD.IADD R235, R13, 0x1, R0 ;  /* 0x000000010deb7824 */ /* 0x000fe200078e0200 */
[----:B------:R-:W-:-:S04]  /*0fe0*/  LEA R234, P0, R12, R238, 0x2 ;  /* 0x000000ee0cea7211 */ /* 0x000fc800078010ff */
[----:B------:R-:W-:Y:S02]  /*0ff0*/  @!P1 IADD3 R8, PT, PT, -R8, RZ, RZ ;  /* 0x000000ff08089210 */ /* 0x000fe40007ffe1ff */
[----:B------:R-:W-:Y:S02]  /*1000*/  LEA.HI.X R235, R12, R239, R235, 0x2, P0 ;  /* 0x000000ef0ceb7211 */ /* 0x000fe400000f14eb */
[----:B------:R-:W-:Y:S01]  /*1010*/  @!P2 LOP3.LUT R8, RZ, R9, RZ, 0x33, !PT ;  /* 0x00000009ff08a212 */ /* 0x000fe200078e33ff */
[----:B------:R-:W2:Y:S04]  /*1020*/  LD.E.64 R12, desc[UR4][R138.64+0x28] ;  /* 0x000028048a0c7980 */ /* 0x000ea8000c101b00 */
[----:B------:R-:W-:-:S05]  /*1030*/  IMAD.WIDE R4, R8, 0x4, R234 ;  /* 0x0000000408047825 */ /* 0x000fca00078e02ea */
[----:B------:R1:W3:Y:S01]  /*1040*/  LD.E R0, desc[UR4][R4.64] ;  /* 0x0000000404007980 */ /* 0x0002e2000c101900 */
[----:B----4-:R-:W-:-:S04]  /*1050*/  IABS R7, R10 ;  /* 0x0000000a00077213 */ /* 0x010fc80000000000 */
[----:B------:R-:W4:Y:S08]  /*1060*/  I2F.RP R15, R7 ;  /* 0x00000007000f7306 */ /* 0x000f300000209400 */
[----:B----4-:R-:W4:Y:S02]  /*1070*/  MUFU.RCP R14, R15 ;  /* 0x0000000f000e7308 */ /* 0x010f240000001000 */
[----:B----4-:R-:W-:-:S06]  /*1080*/  VIADD R14, R14, 0xffffffe ;  /* 0x0ffffffe0e0e7836 */ /* 0x010fcc0000000000 */
[----:B------:R-:W4:Y:S01]  /*1090*/  F2I.FTZ.U32.TRUNC.NTZ R21, R14 ;  /* 0x0000000e00157305 */ /* 0x000f22000021f000 */
[----:B------:R-:W-:Y:S01]  /*10a0*/  IMAD.MOV.U32 R20, RZ, RZ, RZ ;  /* 0x000000ffff147224 */ /* 0x000fe200078e00ff */
[----:B------:R-:W-:Y:S02]  /*10b0*/  IABS R6, R227 ;  /* 0x000000e300067213 */ /* 0x000fe40000000000 */
[----:B-1----:R-:W-:Y:S02]  /*10c0*/  IABS R5, R10 ;  /* 0x0000000a00057213 */ /* 0x002fe40000000000 */
[----:B----4-:R-:W-:-:S05]  /*10d0*/  IADD3 R4, PT, PT, RZ, -R21, RZ ;  /* 0x80000015ff047210 */ /* 0x010fca0007ffe0ff */
[----:B------:R-:W-:-:S04]  /*10e0*/  IMAD R11, R4, R7, RZ ;  /* 0x00000007040b7224 */ /* 0x000fc800078e02ff */
[----:B------:R-:W-:Y:S01]  /*10f0*/  IMAD.HI.U32 R11, R21, R11, R20 ;  /* 0x0000000b150b7227 */ /* 0x000fe200078e0014 */
[----:B------:R-:W-:-:S05]  /*1100*/  IADD3 R5, PT, PT, RZ, -R5, RZ ;  /* 0x80000005ff057210 */ /* 0x000fca0007ffe0ff */
[----:B------:R-:W-:-:S04]  /*1110*/  IMAD.HI.U32 R4, R11, R6, RZ ;  /* 0x000000060b047227 */ /* 0x000fc800078e00ff */
[----:B------:R-:W-:-:S05]  /*1120*/  IMAD R6, R4, R5, R6 ;  /* 0x0000000504067224 */ /* 0x000fca00078e0206 */
[----:B------:R-:W-:-:S13]  /*1130*/  ISETP.GT.U32.AND P1, PT, R7, R6, PT ;  /* 0x000000060700720c */ /* 0x000fda0003f24070 */
[----:B------:R-:W-:-:S05]  /*1140*/  @!P1 IMAD.IADD R6, R6, 0x1, -R7 ;  /* 0x0000000106069824 */ /* 0x000fca00078e0a07 */
[----:B------:R-:W-:Y:S02]  /*1150*/  ISETP.GE.U32.AND P2, PT, R6, R7, PT ;  /* 0x000000070600720c */ /* 0x000fe40003f46070 */
[----:B------:R-:W-:Y:S01]  /*1160*/  LOP3.LUT R7, R227, R10, RZ, 0x3c, !PT ;  /* 0x0000000ae3077212 */ /* 0x000fe200078e3cff */
[----:B------:R-:W-:Y:S01]  /*1170*/  @!P1 VIADD R4, R4, 0x1 ;  /* 0x0000000104049836 */ /* 0x000fe20000000000 */
[----:B------:R-:W-:Y:S02]  /*1180*/  IADD3 R8, PT, PT, -R8, RZ, RZ ;  /* 0x000000ff08087210 */ /* 0x000fe40007ffe1ff */
[----:B------:R-:W-:Y:S02]  /*1190*/  ISETP.GE.AND P0, PT, R7, RZ, PT ;  /* 0x000000ff0700720c */ /* 0x000fe40003f06270 */
[----:B------:R-:W-:Y:S01]  /*11a0*/  ISETP.NE.AND P1, PT, R10, RZ, PT ;  /* 0x000000ff0a00720c */ /* 0x000fe20003f25270 */
[----:B------:R-:W-:-:S04]  /*11b0*/  IMAD R14, R9, R8, R232 ;  /* 0x00000008090e7224 */ /* 0x000fc800078e02e8 */
[----:B------:R-:W-:Y:S02]  /*11c0*/  @P2 IADD3 R4, PT, PT, R4, 0x1, RZ ;  /* 0x0000000104042810 */ /* 0x000fe40007ffe0ff */
[----:B------:R-:W-:Y:S02]  /*11d0*/  SHF.R.S32.HI R7, RZ, 0x1f, R14 ;  /* 0x0000001fff077819 */ /* 0x000fe4000001140e */
[----:B------:R-:W-:Y:S01]  /*11e0*/  MOV R9, R4 ;  /* 0x0000000400097202 */ /* 0x000fe20000000f00 */
[----:B------:R-:W-:-:S04]  /*11f0*/  IMAD R4, R219, R14, RZ ;  /* 0x0000000edb047224 */ /* 0x000fc800078e02ff */
[----:B------:R-:W-:Y:S01]  /*1200*/  @!P0 IMAD.MOV R9, RZ, RZ, -R9 ;  /* 0x000000ffff098224 */ /* 0x000fe200078e0a09 */
[----:B------:R-:W-:Y:S01]  /*1210*/  @!P1 LOP3.LUT R9, RZ, R10, RZ, 0x33, !PT ;  /* 0x0000000aff099212 */ /* 0x000fe200078e33ff */
[----:B------:R-:W-:-:S04]  /*1220*/  IMAD R4, R218, R7, R4 ;  /* 0x00000007da047224 */ /* 0x000fc800078e0204 */
[----:B------:R-:W-:Y:S01]  /*1230*/  IMAD R11, R17, R9, RZ ;  /* 0x00000009110b7224 */ /* 0x000fe200078e02ff */
[----:B---3--:R-:W-:Y:S01]  /*1240*/  SHF.R.S32.HI R5, RZ, 0x1f, R0 ;  /* 0x0000001fff057819 */ /* 0x008fe20000011400 */
[----:B------:R-:W-:-:S04]  /*1250*/  IMAD R6, R19, R0, RZ ;  /* 0x0000000013067224 */ /* 0x000fc800078e02ff */
[C---:B------:R-:W-:Y:S02]  /*1260*/  IMAD R6, R18.reuse, R5, R6 ;  /* 0x0000000512067224 */ /* 0x040fe400078e0206 */
[----:B------:R-:W-:-:S04]  /*1270*/  IMAD.WIDE.U32 R18, R18, R0, RZ ;  /* 0x0000000012127225 */ /* 0x000fc800078e00ff */
[----:B------:R-:W-:Y:S02]  /*1280*/  IMAD.IADD R19, R19, 0x1, R6 ;  /* 0x0000000113137824 */ /* 0x000fe400078e0206 */
[----:B------:R-:W-:Y:S01]  /*1290*/  IMAD.WIDE.U32 R18, R14, R218, R18 ;  /* 0x000000da0e127225 */ /* 0x000fe200078e0012 */
[----:B------:R-:W-:-:S04]  /*12a0*/  SHF.R.S32.HI R6, RZ, 0x1f, R9 ;  /* 0x0000001fff067819 */ /* 0x000fc80000011409 */
[----:B------:R-:W-:Y:S01]  /*12b0*/  IADD3 R19, PT, PT, R19, R4, RZ ;  /* 0x0000000413137210 */ /* 0x000fe20007ffe0ff */
[----:B--2---:R-:W-:Y:S02]  /*12c0*/  IMAD R4, R13, R0, RZ ;  /* 0x000000000d047224 */ /* 0x004fe400078e02ff */
[----:B------:R-:W-:Y:S02]  /*12d0*/  IMAD R6, R16, R6, R11 ;  /* 0x0000000610067224 */ /* 0x000fe400078e020b */
[----:B------:R-:W-:-:S04]  /*12e0*/  IMAD.WIDE.U32 R16, R9, R16, R18 ;  /* 0x0000001009107225 */ /* 0x000fc800078e0012 */
[----:B------:R-:W-:-:S04]  /*12f0*/  IMAD.WIDE.U32 R8, R12, R0, RZ ;  /* 0x000000000c087225 */ /* 0x000fc800078e00ff */
[----:B------:R-:W-:Y:S01]  /*1300*/  IMAD R5, R12, R5, R4 ;  /* 0x000000050c057224 */ /* 0x000fe200078e0204 */
[----:B------:R-:W-:Y:S01]  /*1310*/  MOV R4, R16 ;  /* 0x0000001000047202 */ /* 0x000fe20000000f00 */
[----:B------:R-:W-:-:S03]  /*1320*/  IMAD.IADD R0, R17, 0x1, R6 ;  /* 0x0000000111007824 */ /* 0x000fc600078e0206 */
[----:B------:R-:W-:Y:S01]  /*1330*/  IADD3 R18, PT, PT, R9, R5, RZ ;  /* 0x0000000509127210 */ /* 0x000fe20007ffe0ff */
[----:B------:R-:W-:Y:S05]  /*1340*/  BRA `(.L_x_588) ;  /* 0x0000000400407947 */ /* 0x000fea0003800000 */
.L_x_587:
[----:B------:R-:W2:Y:S01]  /*1350*/  LD.E R10, desc[UR4][R2.64+0x68] ;  /* 0x00006804020a7980 */ /* 0x000ea2000c101900 */
[----:B------:R-:W-:-:S03]  /*1360*/  ISETP.NE.AND P2, PT, R12, -0x1, PT ;  /* 0xffffffff0c00780c */ /* 0x000fc60003f45270 */
[----:B------:R-:W3:Y:S01]  /*1370*/  LD.E.64 R218, desc[UR4][R2.64+0x38] ;  /* 0x0000380402da7980 */ /* 0x000ee2000c101b00 */
[----:B------:R-:W-:Y:S01]  /*1380*/  MOV R138, R2 ;  /* 0x00000002008a7202 */ /* 0x000fe20000000f00 */
[----:B------:R-:W-:Y:S02]  /*1390*/  IMAD.MOV.U32 R139, RZ, RZ, R3 ;  /* 0x000000ffff8b7224 */ /* 0x000fe400078e0003 */
[----:B------:R4:W5:Y:S04]  /*13a0*/  LD.E.64 R22, desc[UR4][R2.64+0x58] ;  /* 0x0000580402167980 */ /* 0x000968000c101b00 */
[----:B------:R-:W4:Y:S04]  /*13b0*/  LD.E.64 R24, desc[UR4][R138.64+0x40] ;  /* 0x000040048a187980 */ /* 0x000f28000c101b00 */
[----:B------:R-:W4:Y:S04]  /*13c0*/  @!P2 LD.E.64 R18, desc[UR4][R2.64+0x20] ;  /* 0x000020040212a980 */ /* 0x000f28000c101b00 */
[----:B------:R-:W4:Y:S04]  /*13d0*/  @!P2 LD.E.64 R16, desc[UR4][R2.64+0x28] ;  /* 0x000028040210a980 */ /* 0x000f28000c101b00 */
[----:B------:R-:W4:Y:S01]  /*13e0*/  LD.E.64 R14, desc[UR4][R138.64+0x50] ;  /* 0x000050048a0e7980 */ /* 0x000f22000c101b00 */
[----:B------:R-:W-:-:S02]  /*13f0*/  MOV R20, RZ ;  /* 0x000000ff00147202 */ /* 0x000fc40000000f00 */
[----:B------:R-:W-:Y:S02]  /*1400*/  LEA R232, R26, 0xffffff80, 0x7 ;  /* 0xffffff801ae87811 */ /* 0x000fe400078e38ff */
[----:B------:R-:W-:Y:S02]  /*1410*/  CS2R R234, SRZ ;  /* 0x0000000000ea7805 */ /* 0x000fe4000001ff00 */
[----:B--2---:R-:W-:-:S04]  /*1420*/  IABS R0, R10 ;  /* 0x0000000a00007213 */ /* 0x004fc80000000000 */
[----:B------:R-:W2:Y:S08]  /*1430*/  I2F.RP R8, R0 ;  /* 0x0000000000087306 */ /* 0x000eb00000209400 */
[----:B--2---:R-:W2:Y:S02]  /*1440*/  MUFU.RCP R6, R8 ;  /* 0x0000000800067308 */ /* 0x004ea40000001000 */
[----:B--2---:R-:W-:-:S06]  /*1450*/  IADD3 R6, PT, PT, R6, 0xffffffe, RZ ;  /* 0x0ffffffe06067810 */ /* 0x004fcc0007ffe0ff */
[----:B------:R-:W2:Y:S01]  /*1460*/  F2I.FTZ.U32.TRUNC.NTZ R21, R6 ;  /* 0x0000000600157305 */ /* 0x000ea2000021f000 */
[----:B-1----:R-:W-:Y:S01]  /*1470*/  IABS R5, R10 ;  /* 0x0000000a00057213 */ /* 0x002fe20000000000 */
[----:B--2---:R-:W-:-:S04]  /*1480*/  IMAD.MOV R4, RZ, RZ, -R21 ;  /* 0x000000ffff047224 */ /* 0x004fc800078e0a15 */
[----:B------:R-:W-:Y:S01]  /*1490*/  IMAD R7, R4, R0, RZ ;  /* 0x0000000004077224 */ /* 0x000fe200078e02ff */
[----:B------:R-:W-:-:S03]  /*14a0*/  IABS R4, R227 ;  /* 0x000000e300047213 */ /* 0x000fc60000000000 */
[----:B------:R-:W-:-:S04]  /*14b0*/  IMAD.HI.U32 R7, R21, R7, R20 ;  /* 0x0000000715077227 */ /* 0x000fc800078e0014 */
[----:B------:R-:W-:Y:S02]  /*14c0*/  IMAD.MOV R5, RZ, RZ, -R5 ;  /* 0x000000ffff057224 */ /* 0x000fe400078e0a05 */
[----:B------:R-:W-:-:S04]  /*14d0*/  IMAD.HI.U32 R8, R7, R4, RZ ;  /* 0x0000000407087227 */ /* 0x000fc800078e00ff */
[----:B------:R-:W-:Y:S01]  /*14e0*/  IMAD R5, R8, R5, R4 ;  /* 0x0000000508057224 */ /* 0x000fe200078e0204 */
[----:B------:R-:W-:Y:S01]  /*14f0*/  @!P2 SHF.R.S32.HI R4, RZ, 0x1f, R11 ;  /* 0x0000001fff04a819 */ /* 0x000fe2000001140b */
[----:B---3--:R-:W-:-:S03]  /*1500*/  @!P2 IMAD R7, R219, R11, RZ ;  /* 0x0000000bdb07a224 */ /* 0x008fc600078e02ff */
[----:B------:R-:W-:Y:S01]  /*1510*/  ISETP.GT.U32.AND P1, PT, R0, R5, PT ;  /* 0x000000050000720c */ /* 0x000fe20003f24070 */
[----:B------:R-:W-:Y:S02]  /*1520*/  @!P2 IMAD R4, R4, R218, R7 ;  /* 0x000000da0404a224 */ /* 0x000fe400078e0207 */
[----:B------:R-:W-:Y:S01]  /*1530*/  @!P2 IMAD.WIDE.U32 R20, R218, R11, RZ ;  /* 0x0000000bda14a225 */ /* 0x000fe200078e00ff */
[----:B-----5:R-:W-:-:S03]  /*1540*/  @!P2 SHF.R.S32.HI R6, RZ, 0x1f, R9 ;  /* 0x0000001fff06a819 */ /* 0x020fc60000011409 */
[----:B----4-:R-:W-:Y:S01]  /*1550*/  @!P2 IMAD R7, R19, R9, RZ ;  /* 0x000000091307a224 */ /* 0x010fe200078e02ff */
        /* <DEDUP_REMOVED lines=8> */
[----:B------:R-:W-:-:S03]  /*15e0*/  LOP3.LUT R4, R227, R10, RZ, 0x3c, !PT ;  /* 0x0000000ae3047212 */ /* 0x000fc600078e3cff */
[----:B------:R-:W-:Y:S01]  /*15f0*/  @!P1 VIADD R8, R8, 0x1 ;  /* 0x0000000108089836 */ /* 0x000fe20000000000 */
[----:B------:R-:W-:Y:S02]  /*1600*/  ISETP.GE.AND P0, PT, R4, RZ, PT ;  /* 0x000000ff0400720c */ /* 0x000fe40003f06270 */
[----:B------:R-:W-:Y:S01]  /*1610*/  ISETP.NE.AND P1, PT, R10, RZ, PT ;  /* 0x000000ff0a00720c */ /* 0x000fe20003f25270 */
[----:B------:R-:W-:Y:S01]  /*1620*/  @!P2 IMAD.MOV.U32 R6, RZ, RZ, R20 ;  /* 0x000000ffff06a224 */ /* 0x000fe200078e0014 */
[----:B------:R-:W-:Y:S02]  /*1630*/  @!P2 IADD3 R7, PT, PT, R21, R7, RZ ;  /* 0x000000071507a210 */ /* 0x000fe40007ffe0ff */
[----:B------:R-:W-:Y:S01]  /*1640*/  @P2 IADD3 R7, PT, PT, R19, R0, RZ ;  /* 0x0000000013072210 */ /* 0x000fe20007ffe0ff */
[----:B------:R-:W-:Y:S01]  /*1650*/  @!P2 IMAD R0, R25, R11, RZ ;  /* 0x0000000b1900a224 */ /* 0x000fe200078e02ff */
[----:B------:R-:W-:Y:S02]  /*1660*/  @!P2 SHF.R.S32.HI R5, RZ, 0x1f, R11 ;  /* 0x0000001fff05a819 */ /* 0x000fe4000001140b */
[----:B------:R-:W-:-:S02]  /*1670*/  @P2 MOV R6, R18 ;  /* 0x0000001200062202 */ /* 0x000fc40000000f00 */
[----:B------:R-:W-:Y:S01]  /*1680*/  @P3 IADD3 R8, PT, PT, R8, 0x1, RZ ;  /* 0x0000000108083810 */ /* 0x000fe20007ffe0ff */
[----:B------:R-:W-:Y:S02]  /*1690*/  @!P2 IMAD R0, R5, R24, R0 ;  /* 0x000000180500a224 */ /* 0x000fe400078e0200 */
[----:B------:R-:W-:-:S04]  /*16a0*/  @!P2 IMAD.WIDE.U32 R18, R24, R11, RZ ;  /* 0x0000000b1812a225 */ /* 0x000fc800078e00ff */
[-C--:B------:R-:W-:Y:S02]  /*16b0*/  IMAD R4, R219, R232.reuse, RZ ;  /* 0x000000e8db047224 */ /* 0x080fe400078e02ff */
[----:B------:R-:W-:Y:S01]  /*16c0*/  IMAD.WIDE.U32 R6, R218, R232, R6 ;  /* 0x000000e8da067225 */ /* 0x000fe200078e0006 */
[----:B------:R-:W-:-:S03]  /*16d0*/  @!P2 IADD3 R19, PT, PT, R19, R0, RZ ;  /* 0x000000001313a210 */ /* 0x000fc60007ffe0ff */
[----:B------:R-:W-:Y:S01]  /*16e0*/  @!P0 IMAD.MOV R8, RZ, RZ, -R8 ;  /* 0x000000ffff088224 */ /* 0x000fe200078e0a08 */
[----:B------:R-:W-:Y:S01]  /*16f0*/  @!P1 LOP3.LUT R8, RZ, R10, RZ, 0x33, !PT ;  /* 0x0000000aff089212 */ /* 0x000fe200078e33ff */
[----:B------:R-:W-:Y:S01]  /*1700*/  @!P2 IMAD R0, R17, R9, RZ ;  /* 0x000000091100a224 */ /* 0x000fe200078e02ff */
[----:B------:R-:W-:Y:S02]  /*1710*/  @!P2 SHF.R.S32.HI R5, RZ, 0x1f, R9 ;  /* 0x0000001fff05a819 */ /* 0x000fe40000011409 */
[----:B------:R-:W-:Y:S01]  /*1720*/  IADD3 R13, PT, PT, R7, R4, RZ ;  /* 0x00000004070d7210 */ /* 0x000fe20007ffe0ff */
[----:B------:R-:W-:Y:S01]  /*1730*/  IMAD R7, R15, R8, RZ ;  /* 0x000000080f077224 */ /* 0x000fe200078e02ff */
[----:B------:R-:W-:Y:S01]  /*1740*/  @P2 IADD3 R11, PT, PT, R11, R12, RZ ;  /* 0x0000000c0b0b2210 */ /* 0x000fe20007ffe0ff */
[----:B------:R-:W-:Y:S01]  /*1750*/  IMAD.MOV.U32 R12, RZ, RZ, R6 ;  /* 0x000000ffff0c7224 */ /* 0x000fe200078e0006 */
[----:B------:R-:W-:Y:S01]  /*1760*/  SHF.R.S32.HI R4, RZ, 0x1f, R8 ;  /* 0x0000001fff047819 */ /* 0x000fe20000011408 */
[----:B------:R-:W-:-:S02]  /*1770*/  @!P2 IMAD R0, R16, R5, R0 ;  /* 0x000000051000a224 */ /* 0x000fc400078e0200 */
[----:B------:R-:W-:-:S04]  /*1780*/  @!P2 IMAD.WIDE.U32 R16, R16, R9, R18 ;  /* 0x000000091010a225 */ /* 0x000fc800078e0012 */
[----:B------:R-:W-:-:S04]  /*1790*/  IMAD.WIDE.U32 R12, R14, R8, R12 ;  /* 0x000000080e0c7225 */ /* 0x000fc800078e000c */
[----:B------:R-:W-:Y:S02]  /*17a0*/  IMAD R7, R14, R4, R7 ;  /* 0x000000040e077224 */ /* 0x000fe400078e0207 */
[-C--:B------:R-:W-:Y:S02]  /*17b0*/  @P2 IMAD R5, R25, R11.reuse, RZ ;  /* 0x0000000b19052224 */ /* 0x080fe400078e02ff */
[----:B------:R-:W-:Y:S01]  /*17c0*/  @P2 IMAD.WIDE.U32 R14, R24, R11, RZ ;  /* 0x0000000b180e2225 */ /* 0x000fe200078e00ff */
[----:B------:R-:W-:Y:S02]  /*17d0*/  @!P2 IADD3 R18, PT, PT, R17, R0, RZ ;  /* 0x000000001112a210 */ /* 0x000fe40007ffe0ff */
[----:B------:R-:W-:Y:S01]  /*17e0*/  @!P2 MOV R8, R16 ;  /* 0x000000100008a202 */ /* 0x000fe20000000f00 */
[----:B------:R-:W-:Y:S01]  /*17f0*/  @P2 IMAD.MOV.U32 R8, RZ, RZ, R14 ;  /* 0x000000ffff082224 */ /* 0x000fe200078e000e */
[----:B------:R-:W-:Y:S01]  /*1800*/  IADD3 R0, PT, PT, R13, R7, RZ ;  /* 0x000000070d007210 */ /* 0x000fe20007ffe0ff */
[----:B------:R-:W-:Y:S01]  /*1810*/  IMAD.MOV.U32 R4, RZ, RZ, R12 ;  /* 0x000000ffff047224 */ /* 0x000fe200078e000c */
[----:B------:R-:W-:-:S02]  /*1820*/  @P2 IADD3 R18, PT, PT, R15, R5, RZ ;  /* 0x000000050f122210 */ /* 0x000fc40007ffe0ff */
[----:B------:R-:W-:Y:S02]  /*1830*/  MOV R7, RZ ;  /* 0x000000ff00077202 */ /* 0x000fe40000000f00 */
[----:B------:R-:W-:Y:S02]  /*1840*/  MOV R14, R232 ;  /* 0x000000e8000e7202 */ /* 0x000fe40000000f00 */
.L_x_588:
[----:B------:R-:W-:Y:S05]  /*1850*/  BSYNC.RECONVERGENT B0 ;  /* 0x0000000000007941 */ /* 0x000fea0003800200 */
.L_x_586:
[----:B------:R-:W-:Y:S01]  /*1860*/  ISETP.NE.AND P1, PT, R233, -0x1, PT ;  /* 0xffffffffe900780c */ /* 0x000fe20003f25270 */
[----:B------:R-:W2:Y:S04]  /*1870*/  LD.E.64 R34, desc[UR4][R2.64+0x30] ;  /* 0x0000300402227980 */ /* 0x000ea8000c101b00 */
[----:B------:R-:W3:Y:S04]  /*1880*/  LD.E.64 R12, desc[UR4][R2.64+0x8] ;  /* 0x00000804020c7980 */ /* 0x000ee8000c101b00 */
[----:B------:R-:W4:Y:S04]  /*1890*/  LD.E.64 R30, desc[UR4][R2.64+0x48] ;  /* 0x00004804021e7980 */ /* 0x000f28000c101b00 */
[----:B------:R-:W3:Y:S04]  /*18a0*/  @!P1 LD.E.64 R32, desc[UR4][R2.64+0x18] ;  /* 0x0000180402209980 */ /* 0x000ee8000c101b00 */
        /* <DEDUP_REMOVED lines=8> */
[----:B------:R-:W-:Y:S01]  /*1930*/  IABS R15, R10 ;  /* 0x0000000a000f7213 */ /* 0x000fe20000000000 */
[----:B-1----:R-:W-:-:S04]  /*1940*/  IMAD.MOV R6, RZ, RZ, -R37 ;  /* 0x000000ffff067224 */ /* 0x002fc800078e0a25 */
[----:B------:R-:W-:Y:S01]  /*1950*/  IMAD R9, R6, R5, RZ ;  /* 0x0000000506097224 */ /* 0x000fe200078e02ff */
[----:B------:R-:W-:-:S03]  /*1960*/  IABS R6, R227 ;  /* 0x000000e300067213 */ /* 0x000fc60000000000 */
[----:B------:R-:W-:-:S04]  /*1970*/  IMAD.HI.U32 R9, R37, R9, R36 ;  /* 0x0000000925097227 */ /* 0x000fc800078e0024 */
[----:B------:R-:W-:Y:S02]  /*1980*/  IMAD.MOV R15, RZ, RZ, -R15 ;  /* 0x000000ffff0f7224 */ /* 0x000fe400078e0a0f */
[----:B------:R-:W-:-:S04]  /*1990*/  IMAD.HI.U32 R9, R9, R6, RZ ;  /* 0x0000000609097227 */ /* 0x000fc800078e00ff */
[----:B------:R-:W-:Y:S01]  /*19a0*/  IMAD R6, R9, R15, R6 ;  /* 0x0000000f09067224 */ /* 0x000fe200078e0206 */
[----:B------:R-:W-:Y:S01]  /*19b0*/  LOP3.LUT R19, R227, R10, RZ, 0x3c, !PT ;  /* 0x0000000ae3137212 */ /* 0x000fe200078e3cff */
[----:B-----5:R-:W-:-:S03]  /*19c0*/  IMAD R7, R7, R24, RZ ;  /* 0x0000001807077224 */ /* 0x020fc600078e02ff */
[----:B------:R-:W-:Y:S01]  /*19d0*/  ISETP.GT.U32.AND P3, PT, R5, R6, PT ;  /* 0x000000060500720c */ /* 0x000fe20003f64070 */
[----:B------:R-:W-:Y:S02]  /*19e0*/  IMAD.SHL.U32 R237, R208, 0x8, RZ ;  /* 0x00000008d0ed7824 */ /* 0x000fe400078e00ff */
[----:B------:R-:W-:Y:S01]  /*19f0*/  IMAD.IADD R215, R28, 0x1, -R215 ;  /* 0x000000011cd77824 */ /* 0x000fe200078e0ad7 */
[----:B------:R-:W-:Y:S01]  /*1a00*/  ISETP.GE.AND P0, PT, R19, RZ, PT ;  /* 0x000000ff1300720c */ /* 0x000fe20003f06270 */
[----:B------:R-:W-:Y:S01]  /*1a10*/  IMAD R7, R14, R25, R7 ;  /* 0x000000190e077224 */ /* 0x000fe200078e0207 */
[C---:B------:R-:W-:Y:S02]  /*1a20*/  LOP3.LUT R140, R237.reuse, 0x38, RZ, 0xc0, !PT ;  /* 0x00000038ed8c7812 */ /* 0x040fe400078ec0ff */
[----:B------:R-:W-:-:S04]  /*1a30*/  LOP3.LUT R19, R237, 0x1c0, RZ, 0xc0, !PT ;  /* 0x000001c0ed137812 */ /* 0x000fc800078ec0ff */
[----:B------:R-:W-:Y:S02]  /*1a40*/  LOP3.LUT R19, R19, 0x38, R208, 0xf8, !PT ;  /* 0x0000003813137812 */ /* 0x000fe400078ef8d0 */
[----:B------:R-:W-:Y:S02]  /*1a50*/  @!P3 IADD3 R6, PT, PT, R6, -R5, RZ ;  /* 0x800000050606b210 */ /* 0x000fe40007ffe0ff */
[----:B------:R-:W-:Y:S02]  /*1a60*/  @!P3 IADD3 R9, PT, PT, R9, 0x1, RZ ;  /* 0x000000010909b810 */ /* 0x000fe40007ffe0ff */
[----:B------:R-:W-:Y:S01]  /*1a70*/  ISETP.NE.AND P6, PT, R10, RZ, PT ;  /* 0x000000ff0a00720c */ /* 0x000fe20003fc5270 */
[----:B------:R-:W1:Y:S01]  /*1a80*/  S2UR UR6, SR_CgaCtaId ;  /* 0x00000000000679c3 */ /* 0x000e620000008800 */
[----:B------:R-:W-:Y:S02]  /*1a90*/  UMOV UR7, 0x400 ;  /* 0x0000040000077882 */ /* 0x000fe40000000000 */
[----:B-1----:R-:W-:-:S06]  /*1aa0*/  ULEA UR6, UR6, UR7, 0x18 ;  /* 0x0000000706067291 */ /* 0x002fcc000f8ec0ff */
[----:B------:R-:W-:Y:S02]  /*1ab0*/  IMAD.U32 R210, RZ, RZ, UR6 ;  /* 0x00000006ffd27e24 */ /* 0x000fe4000f8e00ff */
[----:B--2---:R-:W-:-:S04]  /*1ac0*/  @P1 IMAD.WIDE.U32 R28, R34, R233, RZ ;  /* 0x000000e9221c1225 */ /* 0x004fc800078e00ff */
[-C--:B---3--:R-:W-:Y:S02]  /*1ad0*/  @!P1 IMAD R11, R33, R228.reuse, RZ ;  /* 0x000000e4210b9224 */ /* 0x088fe400078e02ff */
[----:B------:R-:W-:-:S04]  /*1ae0*/  @!P1 IMAD.WIDE.U32 R32, R32, R228, RZ ;  /* 0x000000e420209225 */ /* 0x000fc800078e00ff */
[----:B------:R-:W-:Y:S01]  /*1af0*/  @!P1 IMAD.MOV.U32 R15, RZ, RZ, R32 ;  /* 0x000000ffff0f9224 */ /* 0x000fe200078e0020 */
[----:B------:R-:W-:Y:S01]  /*1b00*/  @!P1 IADD3 R11, PT, PT, R33, R11, RZ ;  /* 0x0000000b210b9210 */ /* 0x000fe20007ffe0ff */
[----:B------:R-:W-:-:S04]  /*1b10*/  IMAD.WIDE.U32 R32, R14, R24, RZ ;  /* 0x000000180e207225 */ /* 0x000fc800078e00ff */
[----:B------:R-:W-:Y:S01]  /*1b20*/  @P1 IMAD.MOV.U32 R15, RZ, RZ, R28 ;  /* 0x000000ffff0f1224 */ /* 0x000fe200078e001c */
[----:B------:R-:W-:Y:S01]  /*1b30*/  IADD3 R7, PT, PT, R33, R7, RZ ;  /* 0x0000000721077210 */ /* 0x000fe20007ffe0ff */
[----:B------:R-:W-:Y:S01]  /*1b40*/  @P1 IMAD R14, R35, R233, RZ ;  /* 0x000000e9230e1224 */ /* 0x000fe200078e02ff */
[----:B------:R-:W-:Y:S02]  /*1b50*/  IADD3 R8, P5, P4, R32, R8, R140 ;  /* 0x0000000820087210 */ /* 0x000fe40007cbe08c */
[----:B------:R-:W-:Y:S01]  /*1b60*/  IADD3 R28, P2, PT, R140, R15, RZ ;  /* 0x0000000f8c1c7210 */ /* 0x000fe20007f5e0ff */
[----:B------:R-:W-:Y:S01]  /*1b70*/  @P1 IMAD.IADD R11, R29, 0x1, R14 ;  /* 0x000000011d0b1824 */ /* 0x000fe200078e020e */
[----:B------:R-:W-:Y:S02]  /*1b80*/  LOP3.LUT R14, R19, R140, RZ, 0x3c, !PT ;  /* 0x0000008c130e7212 */ /* 0x000fe400078e3cff */
[----:B------:R-:W-:Y:S02]  /*1b90*/  IADD3.X R7, PT, PT, R7, R18, RZ, P5, P4 ;  /* 0x0000001207077210 */ /* 0x000fe40002fe84ff */
[----:B------:R-:W-:-:S02]  /*1ba0*/  ISETP.GE.U32.AND P4, PT, R6, R5, PT ;  /* 0x000000050600720c */ /* 0x000fc40003f86070 */
[----:B------:R-:W-:Y:S01]  /*1bb0*/  SHF.R.U32.HI R18, RZ, 0x3, R208 ;  /* 0x00000003ff127819 */ /* 0x000fe200000116d0 */
[----:B------:R-:W-:Y:S01]  /*1bc0*/  IMAD.X R29, RZ, RZ, R11, P2 ;  /* 0x000000ffff1d7224 */ /* 0x000fe200010e060b */
[----:B------:R-:W-:Y:S02]  /*1bd0*/  LOP3.LUT R237, R14, 0x1e00, R237, 0xf8, !PT ;  /* 0x00001e000eed7812 */ /* 0x000fe400078ef8ed */
[----:B------:R-:W-:Y:S01]  /*1be0*/  IADD3 R14, P2, PT, R140, R4, RZ ;  /* 0x000000048c0e7210 */ /* 0x000fe20007f5e0ff */
[C---:B------:R-:W-:Y:S02]  /*1bf0*/  VIADD R6, R18.reuse, 0x10 ;  /* 0x0000001012067836 */ /* 0x040fe40000000000 */
[----:B------:R-:W-:Y:S02]  /*1c00*/  VIADD R4, R18, 0x20 ;  /* 0x0000002012047836 */ /* 0x000fe40000000000 */
[----:B------:R-:W-:Y:S01]  /*1c10*/  IMAD.X R15, RZ, RZ, R0, P2 ;  /* 0x000000ffff0f7224 */ /* 0x000fe200010e0600 */
[----:B------:R-:W-:-:S02]  /*1c20*/  ISETP.GE.AND P3, PT, R6, R215, PT ;  /* 0x000000d70600720c */ /* 0x000fc40003f66270 */
[----:B------:R-:W-:Y:S01]  /*1c30*/  ISETP.GE.AND P2, PT, R4, R215, PT ;  /* 0x000000d70400720c */ /* 0x000fe20003f46270 */
[----:B------:R-:W-:Y:S02]  /*1c40*/  IMAD R221, R219, R18, RZ ;  /* 0x00000012dbdd7224 */ /* 0x000fe400078e02ff */
[----:B------:R-:W-:Y:S02]  /*1c50*/  @P4 VIADD R9, R9, 0x1 ;  /* 0x0000000109094836 */ /* 0x000fe40000000000 */
[C---:B------:R-:W-:Y:S01]  /*1c60*/  IMAD.WIDE.U32 R14, R18.reuse, R218, R14 ;  /* 0x000000da120e7225 */ /* 0x040fe200078e000e */
[----:B------:R-:W-:-:S03]  /*1c70*/  IADD3 R0, PT, PT, R18, 0x30, RZ ;  /* 0x0000003012007810 */ /* 0x000fc60007ffe0ff */
[----:B------:R-:W-:Y:S01]  /*1c80*/  IMAD.MOV.U32 R19, RZ, RZ, RZ ;  /* 0x000000ffff137224 */ /* 0x000fe200078e00ff */
[-C--:B------:R-:W-:Y:S01]  /*1c90*/  ISETP.GE.AND P5, PT, R18, R215.reuse, PT ;  /* 0x000000d71200720c */ /* 0x080fe20003fa6270 */
[----:B------:R-:W-:Y:S01]  /*1ca0*/  IMAD.IADD R221, R15, 0x1, R221 ;  /* 0x000000010fdd7824 */ /* 0x000fe200078e02dd */
[----:B------:R-:W-:Y:S01]  /*1cb0*/  @!P0 IADD3 R9, PT, PT, -R9, RZ, RZ ;  /* 0x000000ff09098210 */ /* 0x000fe20007ffe1ff */
[----:B------:R-:W-:Y:S01]  /*1cc0*/  IMAD.WIDE.U32 R40, R229, 0x40, R18 ;  /* 0x00000040e5287825 */ /* 0x000fe200078e0012 */
[----:B------:R-:W-:Y:S02]  /*1cd0*/  LEA R222, P4, R14, R12, 0x1 ;  /* 0x0000000c0ede7211 */ /* 0x000fe400078808ff */
[----:B------:R-:W-:Y:S01]  /*1ce0*/  ISETP.GE.AND P0, PT, R0, R215, PT ;  /* 0x000000d70000720c */ /* 0x000fe20003f06270 */
[----:B----4-:R-:W-:Y:S01]  /*1cf0*/  IMAD R38, R31, R227, RZ ;  /* 0x000000e31f267224 */ /* 0x010fe200078e02ff */
[----:B------:R-:W-:Y:S01]  /*1d00*/  LEA.HI.X R221, R14, R13, R221, 0x1, P4 ;  /* 0x0000000d0edd7211 */ /* 0x000fe200020f0cdd */
[----:B------:R-:W-:Y:S01]  /*1d10*/  IMAD.WIDE.U32 R30, R30, R227, R28 ;  /* 0x000000e31e1e7225 */ /* 0x000fe200078e001c */
[----:B------:R-:W-:-:S02]  /*1d20*/  @!P3 IADD3 R33, P4, PT, R40, 0x10, RZ ;  /* 0x000000102821b810 */ /* 0x000fc40007f9e0ff */
[----:B------:R-:W-:Y:S01]  /*1d30*/  @!P2 IADD3 R5, P1, PT, R40, 0x20, RZ ;  /* 0x000000202805a810 */ /* 0x000fe20007f3e0ff */
[----:B------:R-:W-:Y:S01]  /*1d40*/  IMAD.IADD R39, R31, 0x1, R38 ;  /* 0x000000011f277824 */ /* 0x000fe200078e0226 */
[----:B------:R-:W-:Y:S01]  /*1d50*/  @!P3 IADD3.X R11, PT, PT, RZ, R41, RZ, P4, !PT ;  /* 0x00000029ff0bb210 */ /* 0x000fe200027fe4ff */
[----:B------:R-:W-:Y:S01]  /*1d60*/  @!P5 IMAD.MOV.U32 R38, RZ, RZ, R30 ;  /* 0x000000ffff26d224 */ /* 0x000fe200078e001e */
[----:B------:R-:W-:Y:S01]  /*1d70*/  @!P6 LOP3.LUT R9, RZ, R10, RZ, 0x33, !PT ;  /* 0x0000000aff09e212 */ /* 0x000fe200078e33ff */
[-C--:B------:R-:W-:Y:S02]  /*1d80*/  @!P5 IMAD R15, R41, R34.reuse, RZ ;  /* 0x00000022290fd224 */ /* 0x080fe400078e02ff */
[----:B------:R-:W-:Y:S01]  /*1d90*/  @!P2 IMAD.X R10, RZ, RZ, R41, P1 ;  /* 0x000000ffff0aa224 */ /* 0x000fe200008e0629 */
[-C--:B------:R-:W-:Y:S01]  /*1da0*/  @!P3 MOV R29, R39.reuse ;  /* 0x00000027001db202 */ /* 0x080fe20000000f00 */
[----:B------:R-:W-:Y:S01]  /*1db0*/  @!P2 IMAD.MOV.U32 R37, RZ, RZ, R39 ;  /* 0x000000ffff25a224 */ /* 0x000fe200078e0027 */
[----:B------:R-:W-:Y:S01]  /*1dc0*/  @!P0 MOV R31, R39 ;  /* 0x00000027001f8202 */ /* 0x000fe20000000f00 */
[----:B------:R-:W-:-:S02]  /*1dd0*/  @!P3 IMAD R11, R11, R34, RZ ;  /* 0x000000220b0bb224 */ /* 0x000fc400078e02ff */
[--C-:B------:R-:W-:Y:S02]  /*1de0*/  @!P3 IMAD.MOV.U32 R28, RZ, RZ, R30.reuse ;  /* 0x000000ffff1cb224 */ /* 0x100fe400078e001e */
[----:B------:R-:W-:Y:S02]  /*1df0*/  @!P2 IMAD.MOV.U32 R36, RZ, RZ, R30 ;  /* 0x000000ffff24a224 */ /* 0x000fe400078e001e */
[C---:B------:R-:W-:Y:S02]  /*1e00*/  @!P5 IMAD R12, R40.reuse, R35, R15 ;  /* 0x00000023280cd224 */ /* 0x040fe400078e020f */
[C---:B------:R-:W-:Y:S01]  /*1e10*/  @!P5 IMAD.WIDE.U32 R38, R40.reuse, R34, R38 ;  /* 0x000000222826d225 */ /* 0x040fe200078e0026 */
[----:B------:R-:W-:-:S03]  /*1e20*/  @!P0 IADD3 R14, P4, PT, R40, 0x30, RZ ;  /* 0x00000030280e8810 */ /* 0x000fc60007f9e0ff */
[----:B------:R-:W-:Y:S02]  /*1e30*/  @!P2 IMAD R10, R10, R34, RZ ;  /* 0x000000220a0aa224 */ /* 0x000fe400078e02ff */
[----:B------:R-:W-:Y:S02]  /*1e40*/  IMAD R15, R26, -0x80, R133 ;  /* 0xffffff801a0f7824 */ /* 0x000fe400078e0285 */
[-C--:B------:R-:W-:Y:S01]  /*1e50*/  @!P3 IMAD R11, R35, R33.reuse, R11 ;  /* 0x00000021230bb224 */ /* 0x080fe200078e020b */
        /* <DEDUP_REMOVED lines=9> */
[----:B------:R-:W-:Y:S01]  /*1ef0*/  @!P0 IMAD R13, R13, R34, RZ ;  /* 0x000000220d0d8224 */ /* 0x000fe200078e02ff */
[----:B------:R-:W-:Y:S01]  /*1f00*/  @!P3 LEA R38, P6, R32, R20, 0x1 ;  /* 0x000000142026b211 */ /* 0x000fe200078c08ff */
[----:B------:R-:W-:Y:S02]  /*1f10*/  @!P3 IMAD.IADD R11, R33, 0x1, R11 ;  /* 0x00000001210bb824 */ /* 0x000fe400078e020b */
[----:B------:R-:W-:Y:S01]  /*1f20*/  @!P0 IMAD R12, R35, R14, R13 ;  /* 0x0000000e230c8224 */ /* 0x000fe200078e020d */
[----:B------:R-:W-:Y:S01]  /*1f30*/  @!P2 IADD3 R13, PT, PT, R37, R10, RZ ;  /* 0x0000000a250da210 */ /* 0x000fe20007ffe0ff */
[----:B------:R-:W-:Y:S01]  /*1f40*/  IMAD.SHL.U32 R10, R218, 0x10, RZ ;  /* 0x00000010da0a7824 */ /* 0x000fe200078e00ff */
[----:B------:R-:W-:Y:S01]  /*1f50*/  @!P2 LEA R40, P4, R36, R20, 0x1 ;  /* 0x000000142428a211 */ /* 0x000fe200078808ff */
[----:B------:R-:W-:Y:S01]  /*1f60*/  @!P0 IMAD.WIDE.U32 R30, R34, R14, R30 ;  /* 0x0000000e221e8225 */ /* 0x000fe200078e001e */
[----:B------:R-:W-:-:S02]  /*1f70*/  @!P3 LEA.HI.X R39, R32, R21, R11, 0x1, P6 ;  /* 0x000000152027b211 */ /* 0x000fc400030f0c0b */
[----:B------:R-:W-:Y:S01]  /*1f80*/  @!P2 LEA.HI.X R41, R36, R21, R13, 0x1, P4 ;  /* 0x000000152429a211 */ /* 0x000fe200020f0c0d */
[----:B------:R-:W-:Y:S01]  /*1f90*/  IMAD R237, R237, 0x2, R210 ;  /* 0x00000002eded7824 */ /* 0x000fe200078e02d2 */
[----:B------:R-:W-:Y:S02]  /*1fa0*/  SHF.L.U64.HI R11, R218, 0x4, R219 ;  /* 0x00000004da0b7819 */ /* 0x000fe400000102db */
[----:B------:R-:W-:Y:S02]  /*1fb0*/  @!P1 LEA R34, P4, R10, R222, 0x1 ;  /* 0x000000de0a229211 */ /* 0x000fe400078808ff */
[----:B------:R-:W-:Y:S01]  /*1fc0*/  @!P0 IADD3 R13, PT, PT, R31, R12, RZ ;  /* 0x0000000c1f0d8210 */ /* 0x000fe20007ffe0ff */
[----:B------:R-:W-:Y:S01]  /*1fd0*/  @!PT LDS RZ, [RZ] ;  /* 0x00000000fffff984 */ /* 0x000fe20000000800 */
[----:B------:R-:W-:Y:S01]  /*1fe0*/  @!PT LDS RZ, [RZ] ;  /* 0x00000000fffff984 */ /* 0x000fe20000000800 */
[----:B------:R-:W-:Y:S01]  /*1ff0*/  @!PT LDS RZ, [RZ] ;  /* 0x00000000fffff984 */ /* 0x000fe20000000800 */
[----:B------:R-:W-:Y:S01]  /*2000*/  @!P5 LDGSTS.E.BYPASS.LTC128B.128 [R237], desc[UR4][R28.64] ;  /* 0x000000001ceddfae */ /* 0x000fe2000b981a04 */
[----:B------:R-:W-:Y:S02]  /*2010*/  @!P0 LEA R32, P6, R30, R20, 0x1 ;  /* 0x000000141e208211 */ /* 0x000fe400078c08ff */
[----:B------:R-:W-:Y:S01]  /*2020*/  @!P1 LEA.HI.X R35, R10, R221, R11, 0x1, P4 ;  /* 0x000000dd0a239211 */ /* 0x000fe200020f0c0b */
[----:B------:R-:W-:Y:S01]  /*2030*/  @!P5 LDGSTS.E.BYPASS.LTC128B.128 [R237+0x2000], desc[UR4][R28.64+0x80] ;  /* 0x020000801ceddfae */ /* 0x000fe2000b981a04 */
[----:B------:R-:W-:-:S02]  /*2040*/  ISETP.GE.AND P4, PT, R18, R5, PT ;  /* 0x000000051200720c */ /* 0x000fc40003f86270 */
[----:B------:R-:W-:Y:S01]  /*2050*/  @!P0 LEA.HI.X R33, R30, R21, R13, 0x1, P6 ;  /* 0x000000151e218211 */ /* 0x000fe200030f0c0d */
[----:B------:R-:W-:Y:S04]  /*2060*/  @!P3 LDGSTS.E.BYPASS.LTC128B.128 [R237+0x800], desc[UR4][R38.64] ;  /* 0x0080000026edbfae */ /* 0x000fe8000b981a04 */
[----:B------:R-:W-:Y:S04]  /*2070*/  @!P3 LDGSTS.E.BYPASS.LTC128B.128 [R237+0x2800], desc[UR4][R38.64+0x80] ;  /* 0x0280008026edbfae */ /* 0x000fe8000b981a04 */
[----:B------:R-:W-:Y:S04]  /*2080*/  @!P2 LDGSTS.E.BYPASS.LTC128B.128 [R237+0x1000], desc[UR4][R40.64] ;  /* 0x0100000028edafae */ /* 0x000fe8000b981a04 */
[----:B------:R1:W-:Y:S04]  /*2090*/  @!P2 LDGSTS.E.BYPASS.LTC128B.128 [R237+0x3000], desc[UR4][R40.64+0x80] ;  /* 0x0300008028edafae */ /* 0x0003e8000b981a04 */
[----:B------:R-:W-:Y:S01]  /*20a0*/  @!P0 LDGSTS.E.BYPASS.LTC128B.128 [R237+0x1800], desc[UR4][R32.64] ;  /* 0x0180000020ed8fae */ /* 0x000fe2000b981a04 */
[----:B------:R-:W-:-:S03]  /*20b0*/  ISETP.GE.AND P6, PT, R0, R5, PT ;  /* 0x000000050000720c */ /* 0x000fc60003fc6270 */
[----:B------:R-:W-:Y:S01]  /*20c0*/  @!P0 LDGSTS.E.BYPASS.LTC128B.128 [R237+0x3800], desc[UR4][R32.64+0x80] ;  /* 0x0380008020ed8fae */ /* 0x000fe2000b981a04 */
[----:B------:R-:W-:Y:S02]  /*20d0*/  ISETP.GE.AND P0, PT, R4, R5, PT ;  /* 0x000000050400720c */ /* 0x000fe40003f06270 */
[----:B------:R-:W-:Y:S02]  /*20e0*/  @!P4 MOV R220, R222 ;  /* 0x000000de00dcc202 */ /* 0x000fe40000000f00 */
[C---:B------:R-:W-:Y:S01]  /*20f0*/  IADD3 R14, PT, PT, R18.reuse, 0x50, RZ ;  /* 0x00000050120e7810 */ /* 0x040fe20007ffe0ff */
[C---:B------:R-:W-:Y:S02]  /*2100*/  VIADD R12, R18.reuse, 0x60 ;  /* 0x00000060120c7836 */ /* 0x040fe40000000000 */
[----:B------:R-:W-:Y:S01]  /*2110*/  @!P4 LDGSTS.E.BYPASS.LTC128B.128 [R237+0x4000], desc[UR4][R220.64] ;  /* 0x04000000dcedcfae */ /* 0x000fe2000b981a04 */
[----:B------:R-:W-:-:S03]  /*2120*/  VIADD R20, R18, 0x40 ;  /* 0x0000004012147836 */ /* 0x000fc60000000000 */
[----:B------:R2:W-:Y:S01]  /*2130*/  @!P4 LDGSTS.E.BYPASS.LTC128B.128 [R237+0x8000], desc[UR4][R220.64+0x80] ;  /* 0x08000080dcedcfae */ /* 0x0005e2000b981a04 */
[----:B------:R-:W-:-:S03]  /*2140*/  ISETP.GE.AND P3, PT, R14, R5, PT ;  /* 0x000000050e00720c */ /* 0x000fc60003f66270 */
[----:B------:R-:W-:Y:S01]  /*2150*/  @!P1 LDGSTS.E.BYPASS.LTC128B.128 [R237+0x4800], desc[UR4][R34.64] ;  /* 0x0480000022ed9fae */ /* 0x000fe2000b981a04 */
[----:B------:R-:W-:-:S03]  /*2160*/  IADD3 R10, PT, PT, R18, 0x70, RZ ;  /* 0x00000070120a7810 */ /* 0x000fc60007ffe0ff */
[----:B------:R3:W-:Y:S01]  /*2170*/  @!P1 LDGSTS.E.BYPASS.LTC128B.128 [R237+0x8800], desc[UR4][R34.64+0x80] ;  /* 0x0880008022ed9fae */ /* 0x0007e2000b981a04 */
[----:B-1----:R-:W-:Y:S02]  /*2180*/  @!P0 LEA R40, P1, R218, R222, 0x6 ;  /* 0x000000deda288211 */ /* 0x002fe400078230ff */
[-C--:B------:R-:W-:Y:S02]  /*2190*/  ISETP.GE.AND P2, PT, R12, R5.reuse, PT ;  /* 0x000000050c00720c */ /* 0x080fe40003f46270 */
[----:B------:R-:W-:Y:S02]  /*21a0*/  ISETP.GE.AND P5, PT, R20, R5, PT ;  /* 0x000000051400720c */ /* 0x000fe40003fa6270 */
[----:B------:R-:W-:Y:S01]  /*21b0*/  @!P0 LEA.HI.X R41, R218, R221, R219, 0x6, P1 ;  /* 0x000000ddda298211 */ /* 0x000fe200008f34db */
[----:B------:R-:W-:Y:S01]  /*21c0*/  @!P6 IMAD R28, R219, 0x60, RZ ;  /* 0x00000060db1ce824 */ /* 0x000fe200078e02ff */
[----:B------:R-:W-:Y:S01]  /*21d0*/  ISETP.GE.AND P1, PT, R10, R5, PT ;  /* 0x000000050a00720c */ /* 0x000fe20003f26270 */
[-C--:B------:R-:W-:Y:S01]  /*21e0*/  IMAD R11, R23, R9.reuse, RZ ;  /* 0x00000009170b7224 */ /* 0x080fe200078e02ff */
[----:B------:R-:W-:Y:S01]  /*21f0*/  SHF.R.S32.HI R13, RZ, 0x1f, R9 ;  /* 0x0000001fff0d7819 */ /* 0x000fe20000011409 */
[----:B------:R1:W-:Y:S01]  /*2200*/  @!P0 LDGSTS.E.BYPASS.LTC128B.128 [R237+0x5000], desc[UR4][R40.64] ;  /* 0x0500000028ed8fae */ /* 0x0003e2000b981a04 */
[----:B------:R-:W-:-:S03]  /*2210*/  IMAD.WIDE.U32 R30, R22, R9, RZ ;  /* 0x00000009161e7225 */ /* 0x000fc600078e00ff */
[----:B------:R1:W-:Y:S01]  /*2220*/  @!P0 LDGSTS.E.BYPASS.LTC128B.128 [R237+0x9000], desc[UR4][R40.64+0x80] ;  /* 0x0900008028ed8fae */ /* 0x0003e2000b981a04 */
[----:B--2---:R-:W-:-:S04]  /*2230*/  @!P6 IMAD.MOV.U32 R220, RZ, RZ, R222 ;  /* 0x000000ffffdce224 */ /* 0x004fc800078e00de */
[----:B------:R-:W-:-:S05]  /*2240*/  @!P6 IMAD.WIDE.U32 R32, R218, 0x60, R220 ;  /* 0x00000060da20e825 */ /* 0x000fca00078e00dc */
[----:B------:R-:W-:Y:S01]  /*2250*/  @!P6 IADD3 R29, PT, PT, R33, R28, RZ ;  /* 0x0000001c211de210 */ /* 0x000fe20007ffe0ff */
[----:B------:R-:W-:Y:S01]  /*2260*/  @!P6 IMAD.MOV.U32 R28, RZ, RZ, R32 ;  /* 0x000000ffff1ce224 */ /* 0x000fe200078e0020 */
[----:B------:R-:W-:Y:S01]  /*2270*/  @!P3 MOV R32, R222 ;  /* 0x000000de0020b202 */ /* 0x000fe20000000f00 */
[----:B------:R-:W-:Y:S01]  /*2280*/  @!P3 IMAD.MOV.U32 R33, RZ, RZ, R221 ;  /* 0x000000ffff21b224 */ /* 0x000fe200078e00dd */
[-C--:B------:R-:W-:Y:S01]  /*2290*/  @!P2 MOV R223, R221.reuse ;  /* 0x000000dd00dfa202 */ /* 0x080fe20000000f00 */
[----:B------:R-:W-:Y:S01]  /*22a0*/  IMAD R22, R13, R22, R11 ;  /* 0x000000160d167224 */ /* 0x000fe200078e020b */
[C---:B------:R-:W-:Y:S01]  /*22b0*/  @!P5 LEA R38, P0, R218.reuse, R222, 0x7 ;  /* 0x000000deda26d211 */ /* 0x040fe200078038ff */
[C---:B------:R-:W-:Y:S01]  /*22c0*/  @!P3 IMAD R13, R219.reuse, 0xa0, RZ ;  /* 0x000000a0db0db824 */ /* 0x040fe200078e02ff */
[----:B------:R1:W-:Y:S01]  /*22d0*/  @!P6 LDGSTS.E.BYPASS.LTC128B.128 [R237+0x5800], desc[UR4][R28.64] ;  /* 0x058000001cedefae */ /* 0x0003e2000b981a04 */
[----:B------:R-:W-:Y:S02]  /*22e0*/  @!P1 IMAD.MOV.U32 R220, RZ, RZ, R222 ;  /* 0x000000ffffdc9224 */ /* 0x000fe400078e00de */
[C---:B------:R-:W-:Y:S01]  /*22f0*/  @!P3 IMAD.WIDE.U32 R36, R218.reuse, 0xa0, R32 ;  /* 0x000000a0da24b825 */ /* 0x040fe200078e0020 */
[----:B------:R-:W-:Y:S01]  /*2300*/  @!P5 LEA.HI.X R39, R218, R221, R219, 0x7, P0 ;  /* 0x000000ddda27d211 */ /* 0x000fe200000f3cdb */
[----:B------:R1:W-:Y:S02]  /*2310*/  @!P6 LDGSTS.E.BYPASS.LTC128B.128 [R237+0x9800], desc[UR4][R28.64+0x80] ;  /* 0x098000801cedefae */ /* 0x0003e4000b981a04 */
[----:B------:R-:W-:-:S02]  /*2320*/  @!P2 IMAD R11, R219, 0xc0, RZ ;  /* 0x000000c0db0ba824 */ /* 0x000fc400078e02ff */
[C---:B---3--:R-:W-:Y:S01]  /*2330*/  @!P2 IMAD.WIDE.U32 R34, R218.reuse, 0xc0, R222 ;  /* 0x000000c0da22a825 */ /* 0x048fe200078e00de */
[----:B------:R-:W-:Y:S01]  /*2340*/  @!P3 IADD3 R37, PT, PT, R37, R13, RZ ;  /* 0x0000000d2525b210 */ /* 0x000fe20007ffe0ff */
[----:B------:R1:W-:Y:S02]  /*2350*/  @!P5 LDGSTS.E.BYPASS.LTC128B.128 [R237+0x6000], desc[UR4][R38.64] ;  /* 0x0600000026eddfae */ /* 0x0003e4000b981a04 */
[----:B------:R-:W-:Y:S02]  /*2360*/  @!P1 IMAD R9, R219, 0xe0, RZ ;  /* 0x000000e0db099824 */ /* 0x000fe400078e02ff */
[----:B------:R-:W-:Y:S01]  /*2370*/  @!P1 IMAD.WIDE.U32 R32, R218, 0xe0, R220 ;  /* 0x000000e0da209825 */ /* 0x000fe200078e00dc */
[----:B------:R1:W-:Y:S03]  /*2380*/  @!P5 LDGSTS.E.BYPASS.LTC128B.128 [R237+0xa000], desc[UR4][R38.64+0x80] ;  /* 0x0a00008026eddfae */ /* 0x0003e6000b981a04 */
[----:B------:R-:W-:Y:S01]  /*2390*/  @!P2 IMAD.IADD R35, R35, 0x1, R11 ;  /* 0x000000012323a824 */ /* 0x000fe200078e020b */
[----:B------:R-:W-:Y:S01]  /*23a0*/  @!P1 IADD3 R33, PT, PT, R33, R9, RZ ;  /* 0x0000000921219210 */ /* 0x000fe20007ffe0ff */
        /* <DEDUP_REMOVED lines=23> */
[----:B------:R-:W-:Y:S01]  /*2520*/  IMAD.SHL.U32 R0, R24, 0x10, RZ ;  /* 0x0000001018007824 */ /* 0x000fe200078e00ff */
[----:B------:R-:W-:-:S02]  /*2530*/  ISETP.GE.AND P3, PT, R14, R5, PT ;  /* 0x000000050e00720c */ /* 0x000fc40003f66270 */
[-C--:B------:R-:W-:Y:S02]  /*2540*/  ISETP.GE.AND P6, PT, R4, R5.reuse, PT ;  /* 0x000000050400720c */ /* 0x080fe40003fc6270 */
[----:B------:R-:W-:Y:S02]  /*2550*/  SHF.L.U64.HI R4, R24, 0x4, R25 ;  /* 0x0000000418047819 */ /* 0x000fe40000010219 */
[-C--:B------:R-:W-:Y:S02]  /*2560*/  ISETP.GE.AND P2, PT, R12, R5.reuse, PT ;  /* 0x000000050c00720c */ /* 0x080fe40003f46270 */
[----:B------:R-:W-:Y:S02]  /*2570*/  ISETP.GE.AND P1, PT, R10, R5, PT ;  /* 0x000000050a00720c */ /* 0x000fe40003f26270 */
[----:B------:R-:W-:Y:S01]  /*2580*/  LOP3.LUT R9, R7, 0x8, R208, 0x78, !PT ;  /* 0x0000000807097812 */ /* 0x000fe200078e78d0 */
[----:B------:R-:W-:Y:S01]  /*2590*/  @!P5 IMAD.MOV.U32 R10, RZ, RZ, R224 ;  /* 0x000000ffff0ad224 */ /* 0x000fe200078e00e0 */
[----:B------:R-:W-:Y:S01]  /*25a0*/  LOP3.LUT R141, R134, 0x400, RZ, 0xc0, !PT ;  /* 0x00000400868d7812 */ /* 0x000fe200078ec0ff */
[----:B------:R-:W-:Y:S01]  /*25b0*/  @!P5 IMAD.MOV.U32 R11, RZ, RZ, R225 ;  /* 0x000000ffff0bd224 */ /* 0x000fe200078e00e1 */
[----:B------:R-:W-:Y:S01]  /*25c0*/  LOP3.LUT R6, R9, R140, RZ, 0x3c, !PT ;  /* 0x0000008c09067212 */ /* 0x000fe200078e3cff */
[----:B------:R-:W-:Y:S01]  /*25d0*/  @!P5 IMAD R8, R25, 0x60, RZ ;  /* 0x000000601908d824 */ /* 0x000fe200078e02ff */
[----:B------:R-:W-:Y:S01]  /*25e0*/  SHF.R.U32.HI R209, RZ, 0x1, R208 ;  /* 0x00000001ffd17819 */ /* 0x000fe200000116d0 */
[----:B------:R-:W-:Y:S01]  /*25f0*/  @!P5 IMAD.WIDE.U32 R12, R24, 0x60, R10 ;  /* 0x00000060180cd825 */ /* 0x000fe200078e000a */
[----:B------:R-:W-:Y:S01]  /*2600*/  LOP3.LUT R143, R143, 0x7c00, RZ, 0xc0, !PT ;  /* 0x00007c008f8f7812 */ /* 0x000fe200078ec0ff */
[----:B------:R-:W-:Y:S01]  /*2610*/  @!PT LDS RZ, [RZ] ;  /* 0x00000000fffff984 */ /* 0x000fe20000000800 */
[----:B------:R-:W-:Y:S01]  /*2620*/  @!PT LDS RZ, [RZ] ;  /* 0x00000000fffff984 */ /* 0x000fe20000000800 */
[----:B------:R-:W-:Y:S01]  /*2630*/  @!PT LDS RZ, [RZ] ;  /* 0x00000000fffff984 */ /* 0x000fe20000000800 */
[----:B------:R-:W-:Y:S01]  /*2640*/  @!P4 LDGSTS.E.BYPASS.LTC128B.128 [R237+0xc000], desc[UR4][R224.64] ;  /* 0x0c000000e0edcfae */ /* 0x000fe2000b981a04 */
[----:B------:R-:W-:Y:S01]  /*2650*/  LOP3.LUT R27, R209, 0x8, RZ, 0xc0, !PT ;  /* 0x00000008d11b7812 */ /* 0x000fe200078ec0ff */
[----:B------:R-:W-:-:S02]  /*2660*/  @!P3 IMAD R7, R25, 0xa0, RZ ;  /* 0x000000a01907b824 */ /* 0x000fc400078e02ff */
[----:B------:R-:W-:Y:S01]  /*2670*/  @!P4 LDGSTS.E.BYPASS.LTC128B.128 [R237+0x10000], desc[UR4][R224.64+0x80] ;  /* 0x10000080e0edcfae */ /* 0x000fe2000b981a04 */
[----:B------:R-:W-:-:S03]  /*2680*/  @!P3 IMAD.WIDE.U32 R10, R24, 0xa0, R224 ;  /* 0x000000a0180ab825 */ /* 0x000fc600078e00e0 */
[----:B------:R-:W-:Y:S01]  /*2690*/  @P4 STS.128 [R237+0xc000], RZ ;  /* 0x00c000ffed004388 */ /* 0x000fe20000000c00 */
[----:B------:R-:W-:Y:S02]  /*26a0*/  @!P5 IMAD.IADD R9, R13, 0x1, R8 ;  /* 0x000000010d09d824 */ /* 0x000fe400078e0208 */
[----:B------:R-:W-:Y:S01]  /*26b0*/  IMAD R141, R6, 0x2, R141 ;  /* 0x00000002068d7824 */ /* 0x000fe200078e028d */
[----:B------:R-:W-:Y:S01]  /*26c0*/  @P4 STS.128 [R237+0x10000], RZ ;  /* 0x010000ffed004388 */ /* 0x000fe20000000c00 */
[C---:B------:R-:W-:Y:S01]  /*26d0*/  @!P0 LEA R14, P4, R0.reuse, R224, 0x1 ;  /* 0x000000e0000e8211 */ /* 0x040fe200078808ff */
[----:B------:R-:W-:Y:S02]  /*26e0*/  @!P3 IMAD.IADD R7, R11, 0x1, R7 ;  /* 0x000000010b07b824 */ /* 0x000fe400078e0207 */
[----:B------:R-:W-:Y:S01]  /*26f0*/  @P0 STS.128 [R237+0xc800], RZ ;  /* 0x00c800ffed000388 */ /* 0x000fe20000000c00 */
[----:B------:R-:W-:Y:S01]  /*2700*/  @!P0 LEA.HI.X R15, R0, R225, R4, 0x1, P4 ;  /* 0x000000e1000f8211 */ /* 0x000fe200020f0c04 */
[----:B------:R-:W-:Y:S01]  /*2710*/  @!P5 IMAD.MOV.U32 R8, RZ, RZ, R12 ;  /* 0x000000ffff08d224 */ /* 0x000fe200078e000c */
[----:B------:R-:W-:Y:S01]  /*2720*/  ISETP.GE.AND P4, PT, R20, R5, PT ;  /* 0x000000051400720c */ /* 0x000fe20003f86270 */
[----:B------:R-:W-:Y:S01]  /*2730*/  @P0 STS.128 [R237+0x10800], RZ ;  /* 0x010800ffed000388 */ /* 0x000fe20000000c00 */
[----:B------:R-:W-:Y:S01]  /*2740*/  @!P3 IMAD.MOV.U32 R6, RZ, RZ, R10 ;  /* 0x000000ffff06b224 */ /* 0x000fe200078e000a */
[----:B------:R-:W-:Y:S01]  /*2750*/  LOP3.LUT R5, R27, 0x1c0, R134, 0x78, !PT ;  /* 0x000001c01b057812 */ /* 0x000fe200078e7886 */
[----:B------:R-:W-:Y:S01]  /*2760*/  @!P2 IMAD.MOV.U32 R10, RZ, RZ, R224 ;  /* 0x000000ffff0aa224 */ /* 0x000fe200078e00e0 */
[----:B------:R-:W-:Y:S01]  /*2770*/  @!PT LDS RZ, [RZ] ;  /* 0x00000000fffff984 */ /* 0x000fe20000000800 */
[----:B------:R-:W-:Y:S01]  /*2780*/  @!PT LDS RZ, [RZ] ;  /* 0x00000000fffff984 */ /* 0x000fe20000000800 */
[----:B------:R-:W-:Y:S01]  /*2790*/  @!PT LDS RZ, [RZ] ;  /* 0x00000000fffff984 */ /* 0x000fe20000000800 */
[----:B------:R-:W-:Y:S01]  /*27a0*/  @!P0 LDGSTS.E.BYPASS.LTC128B.128 [R237+0xc800], desc[UR4][R14.64] ;  /* 0x0c8000000eed8fae */ /* 0x000fe2000b981a04 */
[----:B------:R-:W-:Y:S01]  /*27b0*/  @!P2 IMAD.MOV.U32 R11, RZ, RZ, R225 ;  /* 0x000000ffff0ba224 */ /* 0x000fe200078e00e1 */
[----:B------:R-:W-:Y:S01]  /*27c0*/  LOP3.LUT R5, R5, R140, RZ, 0x3c, !PT ;  /* 0x0000008c05057212 */ /* 0x000fe200078e3cff */
[----:B------:R-:W-:Y:S01]  /*27d0*/  @!P2 IMAD R4, R25, 0xc0, RZ ;  /* 0x000000c01904a824 */ /* 0x000fe200078e02ff */
[----:B------:R2:W-:Y:S01]  /*27e0*/  @!P0 LDGSTS.E.BYPASS.LTC128B.128 [R237+0x10800], desc[UR4][R14.64+0x80] ;  /* 0x108000800eed8fae */ /* 0x0005e2000b981a04 */
[----:B------:R-:W-:-:S03]  /*27f0*/  @!P2 IMAD.WIDE.U32 R12, R24, 0xc0, R10 ;  /* 0x000000c0180ca825 */ /* 0x000fc600078e000a */
[----:B------:R-:W-:Y:S01]  /*2800*/  @P6 STS.128 [R237+0xd000], RZ ;  /* 0x00d000ffed006388 */ /* 0x000fe20000000c00 */
[----:B------:R-:W-:Y:S02]  /*2810*/  @!P1 IMAD R0, R25, 0xe0, RZ ;  /* 0x000000e019009824 */ /* 0x000fe400078e02ff */
[----:B------:R-:W-:Y:S01]  /*2820*/  @!P1 IMAD.WIDE.U32 R10, R24, 0xe0, R224 ;  /* 0x000000e0180a9825 */ /* 0x000fe200078e00e0 */
[----:B------:R-:W-:Y:S03]  /*2830*/  @P6 STS.128 [R237+0x11000], RZ ;  /* 0x011000ffed006388 */ /* 0x000fe60000000c00 */
[----:B------:R-:W-:Y:S02]  /*2840*/  @!P2 IMAD.IADD R13, R13, 0x1, R4 ;  /* 0x000000010d0da824 */ /* 0x000fe400078e0204 */
[----:B------:R-:W-:Y:S01]  /*2850*/  @!P1 IMAD.IADD R11, R11, 0x1, R0 ;  /* 0x000000010b0b9824 */ /* 0x000fe200078e0200 */
[----:B------:R-:W-:-:S05]  /*2860*/  LOP3.LUT R0, R143, 0x200, R134, 0xf8, !PT ;  /* 0x000002008f007812 */ /* 0x000fca00078ef886 */
[----:B------:R-:W-:Y:S01]  /*2870*/  IMAD.IADD R5, R5, 0x1, R0 ;  /* 0x0000000105057824 */ /* 0x000fe200078e0200 */
[----:B--2---:R-:W-:-:S04]  /*2880*/  @!P6 LEA R14, P0, R24, R224, 0x6 ;  /* 0x000000e0180ee211 */ /* 0x004fc800078030ff */
        /* <DEDUP_REMOVED lines=43> */
[----:B------:R-:W5:Y:S01]  /*2b40*/  LD.E R135, desc[UR4][R2.64+0x18c] ;  /* 0x00018c0402877980 */ /* 0x000f62000c101900 */
[----:B------:R-:W-:Y:S01]  /*2b50*/  LEA R147, R5, R210, 0x1 ;  /* 0x000000d205937211 */ /* 0x000fe200078e08ff */
[----:B------:R-:W-:Y:S01]  /*2b60*/  IMAD.IADD R141, R210, 0x1, R141 ;  /* 0x00000001d28d7824 */ /* 0x000fe200078e028d */
[----:B------:R-:W-:Y:S01]  /*2b70*/  R2P PR, R208, 0x6 ;  /* 0x00000006d0007804 */ /* 0x000fe20000000000 */
[----:B------:R-:W-:Y:S01]  /*2b80*/  IMAD.MOV.U32 R142, RZ, RZ, 0x20 ;  /* 0x00000020ff8e7424 */ /* 0x000fe200078e00ff */
[----:B------:R-:W0:Y:S01]  /*2b90*/  LDGDEPBAR ;  /* 0x00000000000079af */ /* 0x000e220000000000 */
[----:B------:R-:W-:Y:S01]  /*2ba0*/  IMAD.MOV.U32 R132, RZ, RZ, 0x40 ;  /* 0x00000040ff847424 */ /* 0x000fe200078e00ff */
[----:B------:R-:W-:Y:S02]  /*2bb0*/  BSSY.RECONVERGENT B1, `(.L_x_589) ;  /* 0x0000246000017945 */ /* 0x000fe40003800200 */
[----:B------:R-:W-:Y:S01]  /*2bc0*/  LDSM.16.M88.4 R116, [R147] ;  /* 0x000000009374783b */ /* 0x000fe20000000200 */
[----:B------:R-:W-:-:S02]  /*2bd0*/  SEL R0, R142, 0xffffffe0, !P1 ;  /* 0xffffffe08e007807 */ /* 0x000fc40004800000 */
[----:B------:R-:W-:Y:S01]  /*2be0*/  SEL R132, R132, 0xffffffc0, !P2 ;  /* 0xffffffc084847807 */ /* 0x000fe20005000000 */
[----:B------:R-:W4:Y:S02]  /*2bf0*/  LDSM.16.M88.4 R72, [R141+0x4800] ;  /* 0x004800008d48783b */ /* 0x000f240000000200 */
[--C-:B------:R-:W-:Y:S02]  /*2c00*/  IMAD.IADD R146, R147, 0x1, R0.reuse ;  /* 0x0000000193927824 */ /* 0x100fe400078e0200 */
[----:B------:R-:W4:Y:S01]  /*2c10*/  LDSM.16.M88.4 R80, [R141+0x4000] ;  /* 0x004000008d50783b */ /* 0x000f220000000200 */
[----:B------:R-:W-:Y:S02]  /*2c20*/  IMAD.IADD R136, R141, 0x1, R0 ;  /* 0x000000018d887824 */ /* 0x000fe400078e0200 */
[--C-:B------:R-:W-:Y:S01]  /*2c30*/  IMAD.IADD R145, R147, 0x1, R132.reuse ;  /* 0x0000000193917824 */ /* 0x100fe200078e0284 */
[----:B------:R-:W4:Y:S01]  /*2c40*/  LDSM.16.M88.4 R64, [R141+0x5000] ;  /* 0x005000008d40783b */ /* 0x000f220000000200 */
[----:B------:R-:W-:-:S02]  /*2c50*/  IMAD.IADD R137, R141, 0x1, R132 ;  /* 0x000000018d897824 */ /* 0x000fc400078e0284 */
[C---:B------:R-:W-:Y:S01]  /*2c60*/  IMAD.IADD R148, R0.reuse, 0x1, R145 ;  /* 0x0000000100947824 */ /* 0x040fe200078e0291 */
[----:B------:R-:W4:Y:S01]  /*2c70*/  LDSM.16.M88.4 R56, [R141+0x5800] ;  /* 0x005800008d38783b */ /* 0x000f220000000200 */
[----:B------:R-:W-:-:S03]  /*2c80*/  IMAD.IADD R144, R0, 0x1, R137 ;  /* 0x0000000100907824 */ /* 0x000fc600078e0289 */
[----:B------:R-:W4:Y:S04]  /*2c90*/  LDSM.16.M88.4 R48, [R141+0x6000] ;  /* 0x006000008d30783b */ /* 0x000f280000000200 */
[----:B-1----:R-:W1:Y:S04]  /*2ca0*/  LDSM.16.M88.4 R40, [R141+0x6800] ;  /* 0x006800008d28783b */ /* 0x002e680000000200 */
[----:B------:R-:W1:Y:S04]  /*2cb0*/  LDSM.16.M88.4 R32, [R141+0x7000] ;  /* 0x007000008d20783b */ /* 0x000e680000000200 */
[----:B--2---:R-:W2:Y:S04]  /*2cc0*/  LDSM.16.M88.4 R16, [R141+0x7800] ;  /* 0x007800008d10783b */ /* 0x004ea80000000200 */
[----:B------:R-:W-:Y:S04]  /*2cd0*/  LDSM.16.M88.4 R92, [R146] ;  /* 0x00000000925c783b */ /* 0x000fe80000000200 */
[----:B---3--:R-:W3:Y:S04]  /*2ce0*/  LDSM.16.M88.4 R4, [R136+0x4800] ;  /* 0x004800008804783b */ /* 0x008ee80000000200 */
[----:B----4-:R-:W4:Y:S01]  /*2cf0*/  LDSM.16.M88.4 R8, [R136+0x4000] ;  /* 0x004000008808783b */ /* 0x010f220000000200 */
[C---:B------:R-:W-:Y:S03]  /*2d00*/  HMMA.16816.F32 R76, R116.reuse, R72, RZ ;  /* 0x00000048744c723c */ /* 0x040fe600000018ff */
[----:B------:R-:W4:Y:S04]  /*2d10*/  LDSM.16.M88.4 R20, [R136+0x5800] ;  /* 0x005800008814783b */ /* 0x000f280000000200 */
[----:B------:R-:W-:Y:S01]  /*2d20*/  LDSM.16.M88.4 R120, [R145] ;  /* 0x000000009178783b */ /* 0x000fe20000000200 */
[C---:B------:R-:W-:Y:S03]  /*2d30*/  HMMA.16816.F32 R72, R116.reuse, R74, RZ ;  /* 0x0000004a7448723c */ /* 0x040fe600000018ff */
[----:B------:R-:W-:Y:S04]  /*2d40*/  LDSM.16.M88.4 R88, [R137+0x4000] ;  /* 0x004000008958783b */ /* 0x000fe80000000200 */
[----:B------:R-:W-:Y:S01]  /*2d50*/  LDSM.16.M88.4 R100, [R136+0x7000] ;  /* 0x007000008864783b */ /* 0x000fe20000000200 */
[C---:B------:R-:W-:Y:S03]  /*2d60*/  HMMA.16816.F32 R12, R116.reuse, R80, RZ ;  /* 0x00000050740c723c */ /* 0x040fe600000018ff */
[----:B------:R-:W-:Y:S04]  /*2d70*/  LDSM.16.M88.4 R96, [R136+0x7800] ;  /* 0x007800008860783b */ /* 0x000fe80000000200 */
[----:B------:R-:W-:Y:S01]  /*2d80*/  LDSM.16.M88.4 R104, [R136+0x5000] ;  /* 0x005000008868783b */ /* 0x000fe20000000200 */
[C---:B------:R-:W-:Y:S03]  /*2d90*/  HMMA.16816.F32 R68, R116.reuse, R64, RZ ;  /* 0x000000407444723c */ /* 0x040fe600000018ff */
[----:B------:R-:W-:Y:S04]  /*2da0*/  LDSM.16.M88.4 R112, [R148] ;  /* 0x000000009470783b */ /* 0x000fe80000000200 */
[----:B------:R-:W-:Y:S01]  /*2db0*/  LDSM.16.M88.4 R124, [R144+0x4000] ;  /* 0x00400000907c783b */ /* 0x000fe20000000200 */
[C---:B------:R-:W-:Y:S03]  /*2dc0*/  HMMA.16816.F32 R60, R116.reuse, R56, RZ ;  /* 0x00000038743c723c */ /* 0x040fe600000018ff */
[----:B------:R-:W-:Y:S04]  /*2dd0*/  LDSM.16.M88.4 R84, [R137+0x5000] ;  /* 0x005000008954783b */ /* 0x000fe80000000200 */
[----:B------:R-:W-:Y:S01]  /*2de0*/  LDSM.16.M88.4 R108, [R144+0x4800] ;  /* 0x00480000906c783b */ /* 0x000fe20000000200 */
[C---:B------:R-:W-:Y:S03]  /*2df0*/  HMMA.16816.F32 R52, R116.reuse, R48, RZ ;  /* 0x000000307434723c */ /* 0x040fe600000018ff */
[----:B------:R-:W-:Y:S05]  /*2e00*/  LDSM.16.M88.4 R128, [R137+0x7800] ;  /* 0x007800008980783b */ /* 0x000fea0000000200 */
[C---:B-1----:R-:W-:Y:S08]  /*2e10*/  HMMA.16816.F32 R44, R116.reuse, R40, RZ ;  /* 0x00000028742c723c */ /* 0x042ff000000018ff */
[C---:B------:R-:W-:Y:S08]  /*2e20*/  HMMA.16816.F32 R36, R116.reuse, R32, RZ ;  /* 0x000000207424723c */ /* 0x040ff000000018ff */
[C---:B------:R-:W-:Y:S08]  /*2e30*/  HMMA.16816.F32 R80, R116.reuse, R82, RZ ;  /* 0x000000527450723c */ /* 0x040ff000000018ff */
[C---:B------:R-:W-:Y:S08]  /*2e40*/  HMMA.16816.F32 R64, R116.reuse, R66, RZ ;  /* 0x000000427440723c */ /* 0x040ff000000018ff */
[C---:B------:R-:W-:Y:S08]  /*2e50*/  HMMA.16816.F32 R56, R116.reuse, R58, RZ ;  /* 0x0000003a7438723c */ /* 0x040ff000000018ff */
[C---:B------:R-:W-:Y:S08]  /*2e60*/  HMMA.16816.F32 R48, R116.reuse, R50, RZ ;  /* 0x000000327430723c */ /* 0x040ff000000018ff */
[C---:B------:R-:W-:Y:S08]  /*2e70*/  HMMA.16816.F32 R40, R116.reuse, R42, RZ ;  /* 0x0000002a7428723c */ /* 0x040ff000000018ff */
[C---:B------:R-:W-:Y:S08]  /*2e80*/  HMMA.16816.F32 R32, R116.reuse, R34, RZ ;  /* 0x000000227420723c */ /* 0x040ff000000018ff */
[C---:B--2---:R-:W-:Y:S08]  /*2e90*/  HMMA.16816.F32 R28, R116.reuse, R16, RZ ;  /* 0x00000010741c723c */ /* 0x044ff000000018ff */
[----:B------:R-:W-:Y:S01]  /*2ea0*/  HMMA.16816.F32 R116, R116, R18, RZ ;  /* 0x000000127474723c */ /* 0x000fe200000018ff */
[----:B------:R-:W1:Y:S07]  /*2eb0*/  LDSM.16.M88.4 R16, [R136+0x6000] ;  /* 0x006000008810783b */ /* 0x000e6e0000000200 */
[C---:B---3--:R-:W-:Y:S08]  /*2ec0*/  HMMA.16816.F32 R76, R92.reuse, R4, R76 ;  /* 0x000000045c4c723c */ /* 0x048ff0000000184c */
[C---:B------:R-:W-:Y:S01]  /*2ed0*/  HMMA.16816.F32 R72, R92.reuse, R6, R72 ;  /* 0x000000065c48723c */ /* 0x040fe20000001848 */
[----:B------:R-:W2:Y:S07]  /*2ee0*/  LDSM.16.M88.4 R4, [R137+0x4800] ;  /* 0x004800008904783b */ /* 0x000eae0000000200 */
[C---:B----4-:R-:W-:Y:S08]  /*2ef0*/  HMMA.16816.F32 R12, R92.reuse, R8, R12 ;  /* 0x000000085c0c723c */ /* 0x050ff0000000180c */
[C---:B------:R-:W-:Y:S01]  /*2f00*/  HMMA.16816.F32 R80, R92.reuse, R10, R80 ;  /* 0x0000000a5c50723c */ /* 0x040fe20000001850 */
[----:B------:R-:W3:Y:S07]  /*2f10*/  LDSM.16.M88.4 R8, [R136+0x6800] ;  /* 0x006800008808783b */ /* 0x000eee0000000200 */
[C---:B------:R-:W-:Y:S08]  /*2f20*/  HMMA.16816.F32 R60, R92.reuse, R20, R60 ;  /* 0x000000145c3c723c */ /* 0x040ff0000000183c */
[C---:B------:R-:W-:Y:S01]  /*2f30*/  HMMA.16816.F32 R56, R92.reuse, R22, R56 ;  /* 0x000000165c38723c */ /* 0x040fe20000001838 */
[----:B------:R-:W4:Y:S07]  /*2f40*/  LDSM.16.M88.4 R20, [R137+0x5800] ;  /* 0x005800008914783b */ /* 0x000f2e0000000200 */
[C---:B-1----:R-:W-:Y:S08]  /*2f50*/  HMMA.16816.F32 R52, R92.reuse, R16, R52 ;  /* 0x000000105c34723c */ /* 0x042ff00000001834 */
[----:B------:R-:W-:Y:S01]  /*2f60*/  HMMA.16816.F32 R48, R92, R18, R48 ;  /* 0x000000125c30723c */ /* 0x000fe20000001830 */
[----:B------:R-:W1:Y:S07]  /*2f70*/  LDSM.16.M88.4 R16, [R137+0x6000] ;  /* 0x006000008910783b */ /* 0x000e6e0000000200 */
[C---:B--2---:R-:W-:Y:S08]  /*2f80*/  HMMA.16816.F32 R76, R120.reuse, R4, R76 ;  /* 0x00000004784c723c */ /* 0x044ff0000000184c */
[----:B------:R-:W-:Y:S01]  /*2f90*/  HMMA.16816.F32 R72, R120, R6, R72 ;  /* 0x000000067848723c */ /* 0x000fe20000001848 */
[----:B------:R-:W2:Y:S07]  /*2fa0*/  LDSM.16.M88.4 R4, [R137+0x7000] ;  /* 0x007000008904783b */ /* 0x000eae0000000200 */
[C---:B---3--:R-:W-:Y:S08]  /*2fb0*/  HMMA.16816.F32 R44, R92.reuse, R8, R44 ;  /* 0x000000085c2c723c */ /* 0x048ff0000000182c */
[----:B------:R-:W-:Y:S01]  /*2fc0*/  HMMA.16816.F32 R40, R92, R10, R40 ;  /* 0x0000000a5c28723c */ /* 0x000fe20000001828 */
[----:B------:R-:W3:Y:S07]  /*2fd0*/  LDSM.16.M88.4 R8, [R137+0x6800] ;  /* 0x006800008908783b */ /* 0x000eee0000000200 */
[C---:B------:R-:W-:Y:S08]  /*2fe0*/  HMMA.16816.F32 R12, R120.reuse, R88, R12 ;  /* 0x00000058780c723c */ /* 0x040ff0000000180c */
[----:B------:R-:W-:Y:S01]  /*2ff0*/  HMMA.16816.F32 R80, R120, R90, R80 ;  /* 0x0000005a7850723c */ /* 0x000fe20000001850 */
[----:B------:R-:W5:Y:S07]  /*3000*/  LDSM.16.M88.4 R88, [R144+0x7000] ;  /* 0x007000009058783b */ /* 0x000f6e0000000200 */
[C---:B------:R-:W-:Y:S08]  /*3010*/  HMMA.16816.F32 R36, R92.reuse, R100, R36 ;  /* 0x000000645c24723c */ /* 0x040ff00000001824 */
[C---:B------:R-:W-:Y:S01]  /*3020*/  HMMA.16816.F32 R32, R92.reuse, R102, R32 ;  /* 0x000000665c20723c */ /* 0x040fe20000001820 */
[----:B------:R-:W5:Y:S07]  /*3030*/  LDSM.16.M88.4 R100, [R144+0x5800] ;  /* 0x005800009064783b */ /* 0x000f6e0000000200 */
[C---:B------:R-:W-:Y:S08]  /*3040*/  HMMA.16816.F32 R28, R92.reuse, R96, R28 ;  /* 0x000000605c1c723c */ /* 0x040ff0000000181c */
[----:B------:R-:W-:Y:S01]  /*3050*/  HMMA.16816.F32 R116, R92, R98, R116 ;  /* 0x000000625c74723c */ /* 0x000fe20000001874 */
[----:B------:R-:W5:Y:S07]  /*3060*/  LDSM.16.M88.4 R96, [R144+0x6000] ;  /* 0x006000009060783b */ /* 0x000f6e0000000200 */
[C---:B----4-:R-:W-:Y:S08]  /*3070*/  HMMA.16816.F32 R60, R120.reuse, R20, R60 ;  /* 0x00000014783c723c */ /* 0x050ff0000000183c */
[C---:B------:R-:W-:Y:S01]  /*3080*/  HMMA.16816.F32 R56, R120.reuse, R22, R56 ;  /* 0x000000167838723c */ /* 0x040fe20000001838 */
[----:B------:R-:W-:Y:S07]  /*3090*/  LDSM.16.M88.4 R20, [R147+0x2000] ;  /* 0x002000009314783b */ /* 0x000fee0000000200 */
[C---:B-1----:R-:W-:Y:S08]  /*30a0*/  HMMA.16816.F32 R52, R120.reuse, R16, R52 ;  /* 0x000000107834723c */ /* 0x042ff00000001834 */
[C---:B------:R-:W-:Y:S01]  /*30b0*/  HMMA.16816.F32 R48, R120.reuse, R18, R48 ;  /* 0x000000127830723c */ /* 0x040fe20000001830 */
[----:B------:R-:W1:Y:S07]  /*30c0*/  LDSM.16.M88.4 R16, [R141+0x8000] ;  /* 0x008000008d10783b */ /* 0x000e6e0000000200 */
[C---:B--2---:R-:W-:Y:S08]  /*30d0*/  HMMA.16816.F32 R36, R120.reuse, R4, R36 ;  /* 0x000000047824723c */ /* 0x044ff00000001824 */
[----:B------:R-:W-:Y:S01]  /*30e0*/  HMMA.16816.F32 R32, R120, R6, R32 ;  /* 0x000000067820723c */ /* 0x000fe20000001820 */
[----:B------:R-:W-:Y:S07]  /*30f0*/  LDSM.16.M88.4 R4, [R136+0x8000] ;  /* 0x008000008804783b */ /* 0x000fee0000000200 */
[C---:B------:R-:W-:Y:S08]  /*3100*/  HMMA.16816.F32 R68, R92.reuse, R104, R68 ;  /* 0x000000685c44723c */ /* 0x040ff00000001844 */
[----:B------:R-:W-:Y:S01]  /*3110*/  HMMA.16816.F32 R64, R92, R106, R64 ;  /* 0x0000006a5c40723c */ /* 0x000fe20000001840 */
[----:B------:R-:W2:Y:S04]  /*3120*/  LDSM.16.M88.4 R104, [R144+0x5000] ;  /* 0x005000009068783b */ /* 0x000ea80000000200 */
[----:B------:R-:W4:Y:S03]  /*3130*/  LDSM.16.M88.4 R92, [R144+0x6800] ;  /* 0x00680000905c783b */ /* 0x000f260000000200 */
[C---:B---3--:R-:W-:Y:S08]  /*3140*/  HMMA.16816.F32 R44, R120.reuse, R8, R44 ;  /* 0x00000008782c723c */ /* 0x048ff0000000182c */
[----:B------:R-:W-:Y:S01]  /*3150*/  HMMA.16816.F32 R40, R120, R10, R40 ;  /* 0x0000000a7828723c */ /* 0x000fe20000001828 */
[----:B------:R-:W3:Y:S07]  /*3160*/  LDSM.16.M88.4 R8, [R146+0x2000] ;  /* 0x002000009208783b */ /* 0x000eee0000000200 */
[C---:B------:R-:W-:Y:S08]  /*3170*/  HMMA.16816.F32 R12, R112.reuse, R124, R12 ;  /* 0x0000007c700c723c */ /* 0x040ff0000000180c */
[C---:B------:R-:W-:Y:S08]  /*3180*/  HMMA.16816.F32 R80, R112.reuse, R126, R80 ;  /* 0x0000007e7050723c */ /* 0x040ff00000001850 */
[C---:B-----5:R-:W-:Y:S08]  /*3190*/  HMMA.16816.F32 R36, R112.reuse, R88, R36 ;  /* 0x000000587024723c */ /* 0x060ff00000001824 */
[----:B------:R-:W-:Y:S01]  /*31a0*/  HMMA.16816.F32 R32, R112, R90, R32 ;  /* 0x0000005a7020723c */ /* 0x000fe20000001820 */
[----:B------:R-:W5:Y:S07]  /*31b0*/  LDSM.16.M88.4 R88, [R141+0x8800] ;  /* 0x008800008d58783b */ /* 0x000f6e0000000200 */
[C---:B------:R-:W-:Y:S08]  /*31c0*/  HMMA.16816.F32 R68, R120.reuse, R84, R68 ;  /* 0x000000547844723c */ /* 0x040ff00000001844 */
[----:B------:R-:W-:Y:S01]  /*31d0*/  HMMA.16816.F32 R64, R120, R86, R64 ;  /* 0x000000567840723c */ /* 0x000fe20000001840 */
[----:B------:R-:W5:Y:S07]  /*31e0*/  LDSM.16.M88.4 R84, [R144+0x7800] ;  /* 0x007800009054783b */ /* 0x000f6e0000000200 */
[C---:B------:R-:W-:Y:S08]  /*31f0*/  HMMA.16816.F32 R60, R112.reuse, R100, R60 ;  /* 0x00000064703c723c */ /* 0x040ff0000000183c */
[C---:B------:R-:W-:Y:S08]  /*3200*/  HMMA.16816.F32 R56, R112.reuse, R102, R56 ;  /* 0x000000667038723c */ /* 0x040ff00000001838 */
[C---:B------:R-:W-:Y:S08]  /*3210*/  HMMA.16816.F32 R52, R112.reuse, R96, R52 ;  /* 0x000000607034723c */ /* 0x040ff00000001834 */
[----:B------:R-:W-:Y:S01]  /*3220*/  HMMA.16816.F32 R48, R112, R98, R48 ;  /* 0x000000627030723c */ /* 0x000fe20000001830 */
[----:B------:R-:W-:Y:S07]  /*3230*/  LDSM.16.M88.4 R96, [R145+0x2000] ;  /* 0x002000009160783b */ /* 0x000fee0000000200 */
[C---:B-1----:R-:W-:Y:S01]  /*3240*/  HMMA.16816.F32 R100, R20.reuse, R16, R12 ;  /* 0x000000101464723c */ /* 0x042fe2000000180c */
[----:B------:R-:W1:Y:S07]  /*3250*/  LDSM.16.M88.4 R12, [R137+0x8000] ;  /* 0x00800000890c783b */ /* 0x000e6e0000000200 */
[----:B------:R-:W-:Y:S01]  /*3260*/  HMMA.16816.F32 R80, R20, R18, R80 ;  /* 0x000000121450723c */ /* 0x000fe20000001850 */
[----:B------:R-:W1:Y:S07]  /*3270*/  LDSM.16.M88.4 R16, [R136+0x8800] ;  /* 0x008800008810783b */ /* 0x000e6e0000000200 */
[C---:B------:R-:W-:Y:S08]  /*3280*/  HMMA.16816.F32 R76, R112.reuse, R108, R76 ;  /* 0x0000006c704c723c */ /* 0x040ff0000000184c */
[----:B------:R-:W-:Y:S08]  /*3290*/  HMMA.16816.F32 R72, R112, R110, R72 ;  /* 0x0000006e7048723c */ /* 0x000ff00000001848 */
[C---:B------:R-:W-:Y:S08]  /*32a0*/  HMMA.16816.F32 R28, R120.reuse, R128, R28 ;  /* 0x00000080781c723c */ /* 0x040ff0000000181c */
[----:B------:R-:W-:Y:S08]  /*32b0*/  HMMA.16816.F32 R116, R120, R130, R116 ;  /* 0x000000827874723c */ /* 0x000ff00000001874 */
[C---:B--2---:R-:W-:Y:S08]  /*32c0*/  HMMA.16816.F32 R68, R112.reuse, R104, R68 ;  /* 0x000000687044723c */ /* 0x044ff00000001844 */
[C---:B------:R-:W-:Y:S08]  /*32d0*/  HMMA.16816.F32 R64, R112.reuse, R106, R64 ;  /* 0x0000006a7040723c */ /* 0x040ff00000001840 */
[C---:B----4-:R-:W-:Y:S08]  /*32e0*/  HMMA.16816.F32 R44, R112.reuse, R92, R44 ;  /* 0x0000005c702c723c */ /* 0x050ff0000000182c */
[----:B------:R-:W-:Y:S01]  /*32f0*/  HMMA.16816.F32 R40, R112, R94, R40 ;  /* 0x0000005e7028723c */ /* 0x000fe20000001828 */
[----:B------:R-:W-:Y:S07]  /*3300*/  LDSM.16.M88.4 R92, [R144+0x8000] ;  /* 0x00800000905c783b */ /* 0x000fee0000000200 */
[C---:B---3--:R-:W-:Y:S01]  /*3310*/  HMMA.16816.F32 R104, R8.reuse, R4, R100 ;  /* 0x000000040868723c */ /* 0x048fe20000001864 */
[----:B------:R-:W2:Y:S07]  /*3320*/  LDSM.16.M88.4 R100, [R148+0x2000] ;  /* 0x002000009464783b */ /* 0x000eae0000000200 */
[----:B------:R-:W-:Y:S01]  /*3330*/  HMMA.16816.F32 R80, R8, R6, R80 ;  /* 0x000000060850723c */ /* 0x000fe20000001850 */
[----:B------:R-:W3:Y:S07]  /*3340*/  LDSM.16.M88.4 R4, [R137+0x8800] ;  /* 0x008800008904783b */ /* 0x000eee0000000200 */
[C---:B-----5:R-:W-:Y:S08]  /*3350*/  HMMA.16816.F32 R76, R20.reuse, R88, R76 ;  /* 0x00000058144c723c */ /* 0x060ff0000000184c */
[----:B------:R-:W-:Y:S01]  /*3360*/  HMMA.16816.F32 R72, R20, R90, R72 ;  /* 0x0000005a1448723c */ /* 0x000fe20000001848 */
[----:B------:R-:W-:Y:S07]  /*3370*/  LDSM.16.M88.4 R88, [R136+0x9000] ;  /* 0x009000008858783b */ /* 0x000fee0000000200 */
[C---:B------:R-:W-:Y:S08]  /*3380*/  HMMA.16816.F32 R28, R112.reuse, R84, R28 ;  /* 0x00000054701c723c */ /* 0x040ff0000000181c */
[----:B------:R-:W-:Y:S01]  /*3390*/  HMMA.16816.F32 R116, R112, R86, R116 ;  /* 0x000000567074723c */ /* 0x000fe20000001874 */
[----:B------:R-:W4:Y:S07]  /*33a0*/  LDSM.16.M88.4 R84, [R141+0x9000] ;  /* 0x009000008d54783b */ /* 0x000f2e0000000200 */
[C---:B-1----:R-:W-:Y:S08]  /*33b0*/  HMMA.16816.F32 R104, R96.reuse, R12, R104 ;  /* 0x0000000c6068723c */ /* 0x042ff00000001868 */
[----:B------:R-:W-:Y:S01]  /*33c0*/  HMMA.16816.F32 R80, R96, R14, R80 ;  /* 0x0000000e6050723c */ /* 0x000fe20000001850 */
[----:B------:R-:W1:Y:S07]  /*33d0*/  LDSM.16.M88.4 R12, [R144+0x8800] ;  /* 0x00880000900c783b */ /* 0x000e6e0000000200 */
[C---:B------:R-:W-:Y:S08]  /*33e0*/  HMMA.16816.F32 R76, R8.reuse, R16, R76 ;  /* 0x00000010084c723c */ /* 0x040ff0000000184c */
[----:B------:R-:W-:Y:S01]  /*33f0*/  HMMA.16816.F32 R72, R8, R18, R72 ;  /* 0x000000120848723c */ /* 0x000fe20000001848 */
[----:B------:R-:W-:Y:S07]  /*3400*/  LDSM.16.M88.4 R16, [R137+0x9000] ;  /* 0x009000008910783b */ /* 0x000fee0000000200 */
[C---:B--2---:R-:W-:Y:S08]  /*3410*/  HMMA.16816.F32 R104, R100.reuse, R92, R104 ;  /* 0x0000005c6468723c */ /* 0x044ff00000001868 */
[----:B------:R-:W-:Y:S01]  /*3420*/  HMMA.16816.F32 R80, R100, R94, R80 ;  /* 0x0000005e6450723c */ /* 0x000fe20000001850 */
[----:B------:R-:W2:Y:S07]  /*3430*/  LDSM.16.M88.4 R92, [R141+0x9800] ;  /* 0x009800008d5c783b */ /* 0x000eae0000000200 */
[C---:B---3--:R-:W-:Y:S08]  /*3440*/  HMMA.16816.F32 R76, R96.reuse, R4, R76 ;  /* 0x00000004604c723c */ /* 0x048ff0000000184c */
[----:B------:R-:W-:Y:S01]  /*3450*/  HMMA.16816.F32 R72, R96, R6, R72 ;  /* 0x000000066048723c */ /* 0x000fe20000001848 */
[----:B------:R-:W-:Y:S02]  /*3460*/  LDSM.16.M88.4 R4, [R144+0x9000] ;  /* 0x009000009004783b */ /* 0x000fe40000000200 */
[-C--:B------:R-:W-:Y:S01]  /*3470*/  FMUL.FTZ R80, R80, R135.reuse ;  /* 0x0000008750507220 */ /* 0x080fe20000410000 */
[-C--:B------:R-:W-:Y:S01]  /*3480*/  FMUL.FTZ R81, R81, R135.reuse ;  /* 0x0000008751517220 */ /* 0x080fe20000410000 */
[----:B------:R-:W-:-:S03]  /*3490*/  FMUL.FTZ R82, R82, R135 ;  /* 0x0000008752527220 */ /* 0x000fc60000410000 */
[----:B----4-:R-:W-:Y:S01]  /*34a0*/  HMMA.16816.F32 R68, R20, R84, R68 ;  /* 0x000000541444723c */ /* 0x010fe20000001844 */
[-C--:B------:R-:W-:Y:S01]  /*34b0*/  FMUL.FTZ R84, R104, R135.reuse ;  /* 0x0000008768547220 */ /* 0x080fe20000410000 */
[-C--:B------:R-:W-:Y:S01]  /*34c0*/  FMUL.FTZ R104, R106, R135.reuse ;  /* 0x000000876a687220 */ /* 0x080fe20000410000 */
[-C--:B------:R-:W-:Y:S01]  /*34d0*/  FMUL.FTZ R85, R105, R135.reuse ;  /* 0x0000008769557220 */ /* 0x080fe20000410000 */
[----:B------:R-:W-:Y:S01]  /*34e0*/  MUFU.TANH R106, R82 ;  /* 0x00000052006a7308 */ /* 0x000fe20000002400 */
[----:B------:R-:W-:-:S03]  /*34f0*/  FMUL.FTZ R105, R107, R135 ;  /* 0x000000876b697220 */ /* 0x000fc60000410000 */
[----:B------:R-:W-:Y:S04]  /*3500*/  HMMA.16816.F32 R64, R20, R86, R64 ;  /* 0x000000561440723c */ /* 0x000fe80000001840 */
[----:B------:R-:W-:Y:S04]  /*3510*/  MUFU.TANH R86, R80 ;  /* 0x0000005000567308 */ /* 0x000fe80000002400 */
[C---:B-1----:R-:W-:Y:S04]  /*3520*/  HMMA.16816.F32 R76, R100.reuse, R12, R76 ;  /* 0x0000000c644c723c */ /* 0x042fe8000000184c */
[----:B------:R1:W-:Y:S04]  /*3530*/  MUFU.TANH R87, R81 ;  /* 0x0000005100577308 */ /* 0x0003e80000002400 */
[----:B------:R-:W-:Y:S01]  /*3540*/  HMMA.16816.F32 R72, R100, R14, R72 ;  /* 0x0000000e6448723c */ /* 0x000fe20000001848 */
[----:B------:R-:W3:Y:S03]  /*3550*/  LDSM.16.M88.4 R12, [R136+0x9800] ;  /* 0x00980000880c783b */ /* 0x000ee60000000200 */
[----:B------:R-:W-:Y:S04]  /*3560*/  MUFU.TANH R84, R84 ;  /* 0x0000005400547308 */ /* 0x000fe80000002400 */
[----:B------:R-:W-:Y:S01]  /*3570*/  HMMA.16816.F32 R68, R8, R88, R68 ;  /* 0x000000580844723c */ /* 0x000fe20000001844 */
[----:B------:R-:W-:-:S02]  /*3580*/  FMUL.FTZ R88, R83, R135 ;  /* 0x0000008753587220 */ /* 0x000fc40000410000 */
[-C--:B------:R-:W-:Y:S01]  /*3590*/  FMUL.FTZ R76, R76, R135.reuse ;  /* 0x000000874c4c7220 */ /* 0x080fe20000410000 */
[----:B------:R-:W4:Y:S01]  /*35a0*/  MUFU.TANH R104, R104 ;  /* 0x0000006800687308 */ /* 0x000f220000002400 */
[-C--:B------:R-:W-:Y:S01]  /*35b0*/  FMUL.FTZ R78, R78, R135.reuse ;  /* 0x000000874e4e7220 */ /* 0x080fe20000410000 */
[----:B-1----:R-:W-:Y:S01]  /*35c0*/  LDSM.16.M88.4 R80, [R141+0xa000] ;  /* 0x00a000008d50783b */ /* 0x002fe20000000200 */
[-C--:B------:R-:W-:Y:S01]  /*35d0*/  FMUL.FTZ R77, R77, R135.reuse ;  /* 0x000000874d4d7220 */ /* 0x080fe20000410000 */
[----:B------:R-:W-:Y:S01]  /*35e0*/  HMMA.16816.F32 R64, R8, R90, R64 ;  /* 0x0000005a0840723c */ /* 0x000fe20000001840 */
[-C--:B------:R-:W-:Y:S02]  /*35f0*/  FMUL.FTZ R79, R79, R135.reuse ;  /* 0x000000874f4f7220 */ /* 0x080fe40000410000 */
[-C--:B------:R-:W-:Y:S01]  /*3600*/  FMUL.FTZ R72, R72, R135.reuse ;  /* 0x0000008748487220 */ /* 0x080fe20000410000 */
[-C--:B------:R-:W-:Y:S01]  /*3610*/  FMUL.FTZ R73, R73, R135.reuse ;  /* 0x0000008749497220 */ /* 0x080fe20000410000 */
[-C--:B------:R-:W-:Y:S01]  /*3620*/  FMUL.FTZ R74, R74, R135.reuse ;  /* 0x000000874a4a7220 */ /* 0x080fe20000410000 */
[-C--:B------:R-:W-:Y:S01]  /*3630*/  FMUL.FTZ R107, R75, R135.reuse ;  /* 0x000000874b6b7220 */ /* 0x080fe20000410000 */
[----:B------:R-:W-:Y:S01]  /*3640*/  MUFU.TANH R89, R72 ;  /* 0x0000004800597308 */ /* 0x000fe20000002400 */
[C---:B--2---:R-:W-:Y:S07]  /*3650*/  HMMA.16816.F32 R60, R20.reuse, R92, R60 ;  /* 0x0000005c143c723c */ /* 0x044fee000000183c */
[----:B------:R-:W-:Y:S01]  /*3660*/  MUFU.TANH R90, R73 ;  /* 0x00000049005a7308 */ /* 0x000fe20000002400 */
[----:B------:R-:W-:Y:S01]  /*3670*/  HMMA.16816.F32 R92, R20, R94, R56 ;  /* 0x0000005e145c723c */ /* 0x000fe20000001838 */
[----:B------:R-:W1:Y:S06]  /*3680*/  LDSM.16.M88.4 R56, [R137+0x9800] ;  /* 0x009800008938783b */ /* 0x000e6c0000000200 */
[----:B------:R2:W-:Y:S01]  /*3690*/  MUFU.TANH R91, R74 ;  /* 0x0000004a005b7308 */ /* 0x0005e20000002400 */
[C---:B------:R-:W-:Y:S07]  /*36a0*/  HMMA.16816.F32 R68, R96.reuse, R16, R68 ;  /* 0x000000106044723c */ /* 0x040fee0000001844 */
[----:B------:R-:W5:Y:S01]  /*36b0*/  MUFU.TANH R88, R88 ;  /* 0x0000005800587308 */ /* 0x000f620000002400 */
[----:B------:R-:W-:Y:S01]  /*36c0*/  HMMA.16816.F32 R64, R96, R18, R64 ;  /* 0x000000126040723c */ /* 0x000fe20000001840 */
[----:B------:R-:W4:Y:S06]  /*36d0*/  LDSM.16.M88.4 R16, [R144+0x9800] ;  /* 0x009800009010783b */ /* 0x000f2c0000000200 */
[----:B------:R-:W5:Y:S01]  /*36e0*/  MUFU.TANH R85, R85 ;  /* 0x0000005500557308 */ /* 0x000f620000002400 */
[----:B---3--:R-:W-:Y:S01]  /*36f0*/  HMMA.16816.F32 R60, R8, R12, R60 ;  /* 0x0000000c083c723c */ /* 0x008fe2000000183c */
[----:B--2---:R-:W-:Y:S06]  /*3700*/  LDSM.16.M88.4 R72, [R141+0xa800] ;  /* 0x00a800008d48783b */ /* 0x004fec0000000200 */
[----:B------:R-:W-:Y:S01]  /*3710*/  MUFU.TANH R105, R105 ;  /* 0x0000006900697308 */ /* 0x000fe20000002400 */
[C---:B------:R-:W-:Y:S07]  /*3720*/  HMMA.16816.F32 R68, R100.reuse, R4, R68 ;  /* 0x000000046444723c */ /* 0x040fee0000001844 */
[----:B------:R-:W-:Y:S01]  /*3730*/  MUFU.TANH R76, R76 ;  /* 0x0000004c004c7308 */ /* 0x000fe20000002400 */
[----:B------:R-:W-:Y:S01]  /*3740*/  HMMA.16816.F32 R64, R100, R6, R64 ;  /* 0x000000066440723c */ /* 0x000fe20000001840 */
[----:B------:R-:W2:Y:S06]  /*3750*/  LDSM.16.M88.4 R4, [R136+0xa000] ;  /* 0x00a000008804783b */ /* 0x000eac0000000200 */
[----:B------:R-:W-:Y:S01]  /*3760*/  MUFU.TANH R78, R78 ;  /* 0x0000004e004e7308 */ /* 0x000fe20000002400 */
[----:B------:R-:W-:Y:S01]  /*3770*/  HMMA.16816.F32 R92, R8, R14, R92 ;  /* 0x0000000e085c723c */ /* 0x000fe2000000185c */
[----:B------:R-:W3:Y:S02]  /*3780*/  LDSM.16.M88.4 R12, [R137+0xa000] ;  /* 0x00a00000890c783b */ /* 0x000ee40000000200 */
[-C--:B------:R-:W-:Y:S01]  /*3790*/  FMUL.FTZ R68, R68, R135.reuse ;  /* 0x0000008744447220 */ /* 0x080fe20000410000 */
[-C--:B------:R-:W-:Y:S01]  /*37a0*/  FMUL.FTZ R69, R69, R135.reuse ;  /* 0x0000008745457220 */ /* 0x080fe20000410000 */
[-C--:B------:R-:W-:Y:S01]  /*37b0*/  FMUL.FTZ R70, R70, R135.reuse ;  /* 0x0000008746467220 */ /* 0x080fe20000410000 */
[-C--:B------:R-:W-:Y:S01]  /*37c0*/  FMUL.FTZ R71, R71, R135.reuse ;  /* 0x0000008747477220 */ /* 0x080fe20000410000 */
[----:B------:R-:W5:Y:S01]  /*37d0*/  MUFU.TANH R77, R77 ;  /* 0x0000004d004d7308 */ /* 0x000f620000002400 */
[----:B-1----:R-:W-:Y:S03]  /*37e0*/  HMMA.16816.F32 R60, R96, R56, R60 ;  /* 0x00000038603c723c */ /* 0x002fe6000000183c */
[-C--:B------:R-:W-:Y:S01]  /*37f0*/  FMUL.FTZ R64, R64, R135.reuse ;  /* 0x0000008740407220 */ /* 0x080fe20000410000 */
[-C--:B------:R-:W-:Y:S01]  /*3800*/  FMUL.FTZ R66, R66, R135.reuse ;  /* 0x0000008742427220 */ /* 0x080fe20000410000 */
[-C--:B------:R-:W-:Y:S01]  /*3810*/  FMUL.FTZ R65, R65, R135.reuse ;  /* 0x0000008741417220 */ /* 0x080fe20000410000 */
[-C--:B------:R-:W-:Y:S01]  /*3820*/  FMUL.FTZ R67, R67, R135.reuse ;  /* 0x0000008743437220 */ /* 0x080fe20000410000 */
[----:B------:R-:W-:Y:S01]  /*3830*/  MUFU.TANH R108, R70 ;  /* 0x00000046006c7308 */ /* 0x000fe20000002400 */
[C---:B------:R-:W-:Y:S07]  /*3840*/  HMMA.16816.F32 R52, R20.reuse, R80, R52 ;  /* 0x000000501434723c */ /* 0x040fee0000001834 */
[----:B------:R-:W1:Y:S01]  /*3850*/  MUFU.TANH R80, R68 ;  /* 0x0000004400507308 */ /* 0x000e620000002400 */
[----:B------:R-:W-:Y:S07]  /*3860*/  HMMA.16816.F32 R48, R20, R82, R48 ;  /* 0x000000521430723c */ /* 0x000fee0000001830 */
[----:B------:R-:W-:Y:S01]  /*3870*/  MUFU.TANH R81, R69 ;  /* 0x0000004500517308 */ /* 0x000fe20000002400 */
[----:B------:R-:W-:Y:S01]  /*3880*/  HMMA.16816.F32 R92, R96, R58, R92 ;  /* 0x0000003a605c723c */ /* 0x000fe2000000185c */
[----:B------:R-:W5:Y:S06]  /*3890*/  LDSM.16.M88.4 R56, [R136+0xa800] ;  /* 0x00a800008838783b */ /* 0x000f6c0000000200 */
[----:B------:R1:W-:Y:S01]  /*38a0*/  MUFU.TANH R109, R71 ;  /* 0x00000047006d7308 */ /* 0x0003e20000002400 */
[----:B----4-:R-:W-:Y:S07]  /*38b0*/  HMMA.16816.F32 R60, R100, R16, R60 ;  /* 0x00000010643c723c */ /* 0x010fee000000183c */
[----:B------:R-:W4:Y:S01]  /*38c0*/  MUFU.TANH R79, R79 ;  /* 0x0000004f004f7308 */ /* 0x000f220000002400 */
[----:B--2---:R-:W-:Y:S07]  /*38d0*/  HMMA.16816.F32 R48, R8, R6, R48 ;  /* 0x000000060830723c */ /* 0x004fee0000001830 */
[----:B------:R-:W2:Y:S01]  /*38e0*/  MUFU.TANH R107, R107 ;  /* 0x0000006b006b7308 */ /* 0x000ea20000002400 */
[----:B------:R-:W-:Y:S01]  /*38f0*/  HMMA.16816.F32 R92, R100, R18, R92 ;  /* 0x00000012645c723c */ /* 0x000fe2000000185c */
[----:B------:R-:W-:Y:S02]  /*3900*/  LDSM.16.M88.4 R16, [R137+0xa800] ;  /* 0x00a800008910783b */ /* 0x000fe40000000200 */
[-C--:B------:R-:W-:Y:S01]  /*3910*/  FMUL.FTZ R60, R60, R135.reuse ;  /* 0x000000873c3c7220 */ /* 0x080fe20000410000 */
[-C--:B------:R-:W-:Y:S01]  /*3920*/  FMUL.FTZ R61, R61, R135.reuse ;  /* 0x000000873d3d7220 */ /* 0x080fe20000410000 */
[-C--:B------:R-:W-:Y:S01]  /*3930*/  FMUL.FTZ R62, R62, R135.reuse ;  /* 0x000000873e3e7220 */ /* 0x080fe20000410000 */
[-C--:B------:R-:W-:Y:S01]  /*3940*/  FMUL.FTZ R63, R63, R135.reuse ;  /* 0x000000873f3f7220 */ /* 0x080fe20000410000 */
[----:B------:R-:W-:Y:S01]  /*3950*/  MUFU.TANH R64, R64 ;  /* 0x0000004000407308 */ /* 0x000fe20000002400 */
[----:B-1----:R-:W-:Y:S01]  /*3960*/  HMMA.16816.F32 R68, R8, R4, R52 ;  /* 0x000000040844723c */ /* 0x002fe20000001834 */
[----:B------:R-:W1:Y:S04]  /*3970*/  LDSM.16.M88.4 R52, [R144+0xa000] ;  /* 0x00a000009034783b */ /* 0x000e680000000200 */
[----:B------:R-:W4:Y:S02]  /*3980*/  LDSM.16.M88.4 R4, [R141+0xb000] ;  /* 0x00b000008d04783b */ /* 0x000f240000000200 */
[----:B------:R-:W-:Y:S01]  /*3990*/  MUFU.TANH R82, R62 ;  /* 0x0000003e00527308 */ /* 0x000fe20000002400 */
[----:B------:R-:W-:Y:S03]  /*39a0*/  HMMA.16816.F32 R44, R20, R72, R44 ;  /* 0x00000048142c723c */ /* 0x000fe6000000182c */
[-C--:B------:R-:W-:Y:S01]  /*39b0*/  FMUL.FTZ R92, R92, R135.reuse ;  /* 0x000000875c5c7220 */ /* 0x080fe20000410000 */
[-C--:B------:R-:W-:Y:S01]  /*39c0*/  FMUL.FTZ R94, R94, R135.reuse ;  /* 0x000000875e5e7220 */ /* 0x080fe20000410000 */
[-C--:B------:R-:W-:Y:S01]  /*39d0*/  FMUL.FTZ R93, R93, R135.reuse ;  /* 0x000000875d5d7220 */ /* 0x080fe20000410000 */
[-C--:B------:R-:W-:Y:S01]  /*39e0*/  FMUL.FTZ R95, R95, R135.reuse ;  /* 0x000000875f5f7220 */ /* 0x080fe20000410000 */
[----:B------:R-:W-:Y:S01]  /*39f0*/  MUFU.TANH R72, R60 ;  /* 0x0000003c00487308 */ /* 0x000fe20000002400 */
[C---:B---3--:R-:W-:Y:S07]  /*3a00*/  HMMA.16816.F32 R48, R96.reuse, R14, R48 ;  /* 0x0000000e6030723c */ /* 0x048fee0000001830 */
[----:B------:R-:W-:Y:S01]  /*3a10*/  MUFU.TANH R73, R61 ;  /* 0x0000003d00497308 */ /* 0x000fe20000002400 */
[----:B------:R-:W-:Y:S01]  /*3a20*/  HMMA.16816.F32 R68, R96, R12, R68 ;  /* 0x0000000c6044723c */ /* 0x000fe20000001844 */
[----:B------:R-:W-:Y:S06]  /*3a30*/  LDSM.16.M88.4 R12, [R144+0xa800] ;  /* 0x00a80000900c783b */ /* 0x000fec0000000200 */
[----:B------:R3:W-:Y:S01]  /*3a40*/  MUFU.TANH R164, R63 ;  /* 0x0000003f00a47308 */ /* 0x0007e20000002400 */
[----:B------:R-:W-:Y:S07]  /*3a50*/  HMMA.16816.F32 R40, R20, R74, R40 ;  /* 0x0000004a1428723c */ /* 0x000fee0000001828 */
[----:B------:R-:W-:Y:S01]  /*3a60*/  MUFU.TANH R173, R92 ;  /* 0x0000005c00ad7308 */ /* 0x000fe20000002400 */
[----:B-----5:R-:W-:Y:S07]  /*3a70*/  HMMA.16816.F32 R44, R8, R56, R44 ;  /* 0x00000038082c723c */ /* 0x020fee000000182c */
[----:B------:R-:W-:Y:S01]  /*3a80*/  MUFU.TANH R160, R94 ;  /* 0x0000005e00a07308 */ /* 0x000fe20000002400 */
[C---:B-1----:R-:W-:Y:S01]  /*3a90*/  HMMA.16816.F32 R68, R100.reuse, R52, R68 ;  /* 0x000000346444723c */ /* 0x042fe20000001844 */
[----:B---3--:R-:W1:Y:S06]  /*3aa0*/  LDSM.16.M88.4 R60, [R136+0xb000] ;  /* 0x00b00000883c783b */ /* 0x008e6c0000000200 */
[----:B------:R-:W3:Y:S01]  /*3ab0*/  MUFU.TANH R66, R66 ;  /* 0x0000004200427308 */ /* 0x000ee20000002400 */
[----:B------:R-:W-:Y:S07]  /*3ac0*/  HMMA.16816.F32 R48, R100, R54, R48 ;  /* 0x000000366430723c */ /* 0x000fee0000001830 */
[----:B------:R-:W-:Y:S01]  /*3ad0*/  MUFU.TANH R163, R93 ;  /* 0x0000005d00a37308 */ /* 0x000fe20000002400 */
[----:B------:R-:W-:Y:S01]  /*3ae0*/  HMMA.16816.F32 R40, R8, R58, R40 ;  /* 0x0000003a0828723c */ /* 0x000fe20000001828 */
[----:B------:R-:W-:Y:S02]  /*3af0*/  LDSM.16.M88.4 R56, [R141+0xb800] ;  /* 0x00b800008d38783b */ /* 0x000fe40000000200 */
[-C--:B------:R-:W-:Y:S01]  /*3b00*/  FMUL.FTZ R68, R68, R135.reuse ;  /* 0x0000008744447220 */ /* 0x080fe20000410000 */
[-C--:B------:R-:W-:Y:S01]  /*3b10*/  FMUL.FTZ R70, R70, R135.reuse ;  /* 0x0000008746467220 */ /* 0x080fe20000410000 */
[-C--:B------:R-:W-:Y:S01]  /*3b20*/  FMUL.FTZ R69, R69, R135.reuse ;  /* 0x0000008745457220 */ /* 0x080fe20000410000 */
[-C--:B------:R-:W-:Y:S01]  /*3b30*/  FMUL.FTZ R71, R71, R135.reuse ;  /* 0x0000008747477220 */ /* 0x080fe20000410000 */
[----:B------:R-:W5:Y:S01]  /*3b40*/  MUFU.TANH R162, R95 ;  /* 0x0000005f00a27308 */ /* 0x000f620000002400 */
[----:B----4-:R-:W-:Y:S01]  /*3b50*/  HMMA.16816.F32 R52, R20, R4, R36 ;  /* 0x000000041434723c */ /* 0x010fe20000001824 */
[----:B------:R-:W4:Y:S02]  /*3b60*/  LDSM.16.M88.4 R36, [R137+0xb000] ;  /* 0x00b000008924783b */ /* 0x000f240000000200 */
[-C--:B------:R-:W-:Y:S01]  /*3b70*/  FMUL.FTZ R48, R48, R135.reuse ;  /* 0x0000008730307220 */ /* 0x080fe20000410000 */
[-C--:B------:R-:W-:Y:S01]  /*3b80*/  FMUL.FTZ R50, R50, R135.reuse ;  /* 0x0000008732327220 */ /* 0x080fe20000410000 */
[-C--:B------:R-:W-:Y:S01]  /*3b90*/  FMUL.FTZ R49, R49, R135.reuse ;  /* 0x0000008731317220 */ /* 0x080fe20000410000 */
[----:B------:R-:W-:Y:S01]  /*3ba0*/  FMUL.FTZ R51, R51, R135 ;  /* 0x0000008733337220 */ /* 0x000fe20000410000 */
[----:B------:R-:W-:Y:S01]  /*3bb0*/  MUFU.TANH R181, R68 ;  /* 0x0000004400b57308 */ /* 0x000fe20000002400 */
[C---:B------:R-:W-:Y:S07]  /*3bc0*/  HMMA.16816.F32 R44, R96.reuse, R16, R44 ;  /* 0x00000010602c723c */ /* 0x040fee000000182c */
[----:B------:R-:W5:Y:S01]  /*3bd0*/  MUFU.TANH R176, R70 ;  /* 0x0000004600b07308 */ /* 0x000f620000002400 */
[----:B------:R-:W-:Y:S01]  /*3be0*/  HMMA.16816.F32 R40, R96, R18, R40 ;  /* 0x000000126028723c */ /* 0x000fe20000001828 */
[----:B------:R-:W2:Y:S04]  /*3bf0*/  LDSM.16.M88.4 R16, [R144+0xb000] ;  /* 0x00b000009010783b */ /* 0x000ea80000000200 */
[----:B------:R-:W-:Y:S02]  /*3c00*/  LDSM.16.M88.4 R144, [R144+0xb800] ;  /* 0x00b800009090783b */ /* 0x000fe40000000200 */
[----:B------:R-:W-:Y:S01]  /*3c10*/  MUFU.TANH R65, R65 ;  /* 0x0000004100417308 */ /* 0x000fe20000002400 */
[----:B-1----:R-:W-:Y:S07]  /*3c20*/  HMMA.16816.F32 R52, R8, R60, R52 ;  /* 0x0000003c0834723c */ /* 0x002fee0000001834 */
[----:B------:R-:W1:Y:S01]  /*3c30*/  MUFU.TANH R67, R67 ;  /* 0x0000004300437308 */ /* 0x000e620000002400 */
[----:B------:R-:W-:Y:S01]  /*3c40*/  HMMA.16816.F32 R32, R20, R6, R32 ;  /* 0x000000061420723c */ /* 0x000fe20000001820 */
[----:B------:R-:W3:Y:S06]  /*3c50*/  LDSM.16.M88.4 R4, [R136+0xb800] ;  /* 0x00b800008804783b */ /* 0x000eec0000000200 */
[----:B------:R-:W-:Y:S01]  /*3c60*/  MUFU.TANH R179, R69 ;  /* 0x0000004500b37308 */ /* 0x000fe20000002400 */
[----:B------:R-:W-:Y:S01]  /*3c70*/  HMMA.16816.F32 R44, R100, R12, R44 ;  /* 0x0000000c642c723c */ /* 0x000fe2000000182c */
[----:B------:R-:W-:-:S05]  /*3c80*/  IMAD.SHL.U32 R12, R208, 0x2, RZ ;  /* 0x00000002d00c7824 */ /* 0x000fca00078e00ff */
[----:B------:R-:W-:Y:S01]  /*3c90*/  LOP3.LUT R13, R12, 0x6, RZ, 0xc0, !PT ;  /* 0x000000060c0d7812 */ /* 0x000fe200078ec0ff */
[----:B------:R-:W1:Y:S01]  /*3ca0*/  MUFU.TANH R172, R71 ;  /* 0x0000004700ac7308 */ /* 0x000e620000002400 */
[----:B----4-:R-:W-:Y:S02]  /*3cb0*/  HMMA.16816.F32 R52, R96, R36, R52 ;  /* 0x000000246034723c */ /* 0x010fe40000001834 */
[----:B------:R-:W-:-:S04]  /*3cc0*/  IADD3 R36, PT, PT, R13, R232, RZ ;  /* 0x000000e80d247210 */ /* 0x000fc80007ffe0ff */
[C---:B------:R-:W-:Y:S01]  /*3cd0*/  ISETP.GE.AND P1, PT, R36.reuse, R133, PT ;  /* 0x000000852400720c */ /* 0x040fe20003f26270 */
[----:B------:R-:W-:Y:S01]  /*3ce0*/  VIADD R12, R36, 0x9 ;  /* 0x00000009240c7836 */ /* 0x000fe20000000000 */
[----:B------:R-:W-:Y:S01]  /*3cf0*/  HMMA.16816.F32 R28, R20, R56, R28 ;  /* 0x00000038141c723c */ /* 0x000fe2000000181c */
[----:B------:R-:W-:Y:S01]  /*3d00*/  MUFU.TANH R175, R48 ;  /* 0x0000003000af7308 */ /* 0x000fe20000002400 */
[----:B------:R-:W-:Y:S01]  /*3d10*/  FSEL R104, R104, -INF , !P1 ;  /* 0xff80000068687808 */ /* 0x000fe20004800000 */
[----:B------:R-:W-:Y:S01]  /*3d20*/  FMUL.FTZ R45, R45, R135 ;  /* 0x000000872d2d7220 */ /* 0x000fe20000410000 */
[----:B------:R-:W-:Y:S01]  /*3d30*/  ISETP.GE.AND P6, PT, R12, R133, PT ;  /* 0x000000850c00720c */ /* 0x000fe20003fc6270 */
[----:B------:R-:W-:Y:S02]  /*3d40*/  VIADD R12, R36, 0x10 ;  /* 0x00000010240c7836 */ /* 0x000fe40000000000 */
[-C--:B------:R-:W-:Y:S01]  /*3d50*/  FMUL.FTZ R44, R44, R135.reuse ;  /* 0x000000872c2c7220 */ /* 0x080fe20000410000 */
[----:B------:R-:W-:Y:S01]  /*3d60*/  FMUL.FTZ R46, R46, R135 ;  /* 0x000000872e2e7220 */ /* 0x000fe20000410000 */
[----:B------:R-:W-:Y:S01]  /*3d70*/  HMMA.16816.F32 R32, R8, R62, R32 ;  /* 0x0000003e0820723c */ /* 0x000fe20000001820 */
[----:B------:R-:W-:Y:S01]  /*3d80*/  FSEL R88, R88, -INF , !P6 ;  /* 0xff80000058587808 */ /* 0x000fe20007000000 */
[----:B------:R4:W-:Y:S01]  /*3d90*/  MUFU.TANH R169, R45 ;  /* 0x0000002d00a97308 */ /* 0x0009e20000002400 */
[----:B------:R-:W-:Y:S01]  /*3da0*/  ISETP.GE.AND P5, PT, R12, R133, PT ;  /* 0x000000850c00720c */ /* 0x000fe20003fa6270 */
[----:B------:R-:W-:Y:S01]  /*3db0*/  FMUL.FTZ R47, R47, R135 ;  /* 0x000000872f2f7220 */ /* 0x000fe20000410000 */
[----:B------:R-:W-:-:S03]  /*3dc0*/  FSEL R87, R87, -INF , !P6 ;  /* 0xff80000057577808 */ /* 0x000fc60007000000 */
[C---:B------:R-:W-:Y:S01]  /*3dd0*/  HMMA.16816.F32 R40, R100.reuse, R14, R40 ;  /* 0x0000000e6428723c */ /* 0x040fe20000001828 */
[----:B------:R-:W-:Y:S01]  /*3de0*/  VIADD R14, R36, 0x8 ;  /* 0x00000008240e7836 */ /* 0x000fe20000000000 */
[----:B------:R-:W-:Y:S04]  /*3df0*/  MUFU.TANH R171, R44 ;  /* 0x0000002c00ab7308 */ /* 0x000fe80000002400 */
[----:B------:R-:W-:Y:S02]  /*3e00*/  ISETP.GE.AND P4, PT, R14, R133, PT ;  /* 0x000000850e00720c */ /* 0x000fe40003f86270 */
[----:B--2---:R-:W-:Y:S01]  /*3e10*/  HMMA.16816.F32 R52, R100, R16, R52 ;  /* 0x000000106434723c */ /* 0x004fe20000001834 */
[----:B------:R-:W-:Y:S01]  /*3e20*/  VIADD R16, R36, 0x1 ;  /* 0x0000000124107836 */ /* 0x000fe20000000000 */
[----:B------:R-:W2:Y:S01]  /*3e30*/  LDSM.16.M88.4 R12, [R137+0xb800] ;  /* 0x00b80000890c783b */ /* 0x000ea20000000200 */
[----:B------:R-:W-:Y:S01]  /*3e40*/  FSEL R106, R106, -INF , !P4 ;  /* 0xff8000006a6a7808 */ /* 0x000fe20006000000 */
[----:B------:R-:W1:Y:S01]  /*3e50*/  MUFU.TANH R170, R50 ;  /* 0x0000003200aa7308 */ /* 0x000e620000002400 */
[----:B------:R-:W-:-:S04]  /*3e60*/  DEPBAR.LE SB0, 0x0 ;  /* 0x000080000000791a */ /* 0x000fc80000000000 */
[----:B------:R-:W-:Y:S01]  /*3e70*/  ISETP.GE.AND P0, PT, R16, R133, PT ;  /* 0x000000851000720c */ /* 0x000fe20003f06270 */
[C---:B------:R-:W-:Y:S01]  /*3e80*/  VIADD R16, R36.reuse, 0x11 ;  /* 0x0000001124107836 */ /* 0x040fe20000000000 */
[----:B---3--:R-:W-:Y:S01]  /*3e90*/  HMMA.16816.F32 R28, R8, R4, R28 ;  /* 0x00000004081c723c */ /* 0x008fe2000000181c */
[----:B------:R-:W-:Y:S01]  /*3ea0*/  VIADD R4, R36, 0x20 ;  /* 0x0000002024047836 */ /* 0x000fe20000000000 */
[----:B------:R-:W-:Y:S01]  /*3eb0*/  FSEL R5, R86, -INF , !P4 ;  /* 0xff80000056057808 */ /* 0x000fe20006000000 */
[----:B------:R-:W-:Y:S01]  /*3ec0*/  FMUL.FTZ R42, R42, R135 ;  /* 0x000000872a2a7220 */ /* 0x000fe20000410000 */
[-C--:B------:R-:W-:Y:S01]  /*3ed0*/  ISETP.GE.AND P3, PT, R16, R133.reuse, PT ;  /* 0x000000851000720c */ /* 0x080fe20003f66270 */
[----:B------:R-:W-:Y:S01]  /*3ee0*/  VIADD R16, R36, 0x18 ;  /* 0x0000001824107836 */ /* 0x000fe20000000000 */
[----:B------:R-:W-:Y:S01]  /*3ef0*/  ISETP.GE.AND P4, PT, R4, R133, PT ;  /* 0x000000850400720c */ /* 0x000fe20003f86270 */
[----:B------:R-:W-:Y:S01]  /*3f00*/  VIADD R4, R36, 0x21 ;  /* 0x0000002124047836 */ /* 0x000fe20000000000 */
[----:B------:R-:W-:Y:S01]  /*3f10*/  HMMA.16816.F32 R32, R96, R38, R32 ;  /* 0x000000266020723c */ /* 0x000fe20000001820 */
[----:B------:R-:W-:Y:S01]  /*3f20*/  FSEL R85, R85, -INF , !P0 ;  /* 0xff80000055557808 */ /* 0x000fe20004000000 */
[----:B------:R3:W-:Y:S01]  /*3f30*/  MUFU.TANH R174, R42 ;  /* 0x0000002a00ae7308 */ /* 0x0007e20000002400 */
[----:B------:R-:W-:Y:S01]  /*3f40*/  FSEL R17, R77, -INF , !P3 ;  /* 0xff8000004d117808 */ /* 0x000fe20005800000 */
[----:B------:R-:W-:Y:S01]  /*3f50*/  FMUL.FTZ R43, R43, R135 ;  /* 0x000000872b2b7220 */ /* 0x000fe20000410000 */
[-C--:B------:R-:W-:Y:S01]  /*3f60*/  ISETP.GE.AND P6, PT, R4, R133.reuse, PT ;  /* 0x000000850400720c */ /* 0x080fe20003fc6270 */
[----:B------:R-:W-:Y:S01]  /*3f70*/  VIADD R4, R36, 0x28 ;  /* 0x0000002824047836 */ /* 0x000fe20000000000 */
[----:B----4-:R-:W-:Y:S01]  /*3f80*/  FSEL R45, R80, -INF , !P4 ;  /* 0xff800000502d7808 */ /* 0x010fe20006000000 */
[----:B------:R-:W-:Y:S01]  /*3f90*/  HMMA.16816.F32 R116, R20, R58, R116 ;  /* 0x0000003a1474723c */ /* 0x000fe20000001874 */
[----:B------:R-:W-:Y:S01]  /*3fa0*/  FSEL R23, R84, -INF , !P1 ;  /* 0xff80000054177808 */ /* 0x000fe20004800000 */
[----:B------:R4:W-:Y:S01]  /*3fb0*/  MUFU.TANH R168, R43 ;  /* 0x0000002b00a87308 */ /* 0x0009e20000002400 */
[----:B------:R-:W-:Y:S01]  /*3fc0*/  ISETP.GE.AND P1, PT, R16, R133, PT ;  /* 0x000000851000720c */ /* 0x000fe20003f26270 */
[----:B------:R-:W-:Y:S01]  /*3fd0*/  VIADD R16, R36, 0x19 ;  /* 0x0000001924107836 */ /* 0x000fe20000000000 */
[----:B------:R-:W-:Y:S01]  /*3fe0*/  FSEL R22, R105, -INF , !P0 ;  /* 0xff80000069167808 */ /* 0x000fe20004000000 */
[-C--:B------:R-:W-:Y:S01]  /*3ff0*/  FMUL.FTZ R40, R40, R135.reuse ;  /* 0x0000008728287220 */ /* 0x080fe20000410000 */
[----:B------:R-:W-:Y:S01]  /*4000*/  FSEL R21, R76, -INF , !P5 ;  /* 0xff8000004c157808 */ /* 0x000fe20006800000 */
[----:B------:R-:W-:Y:S01]  /*4010*/  FMUL.FTZ R41, R41, R135 ;  /* 0x0000008729297220 */ /* 0x000fe20000410000 */
[-C--:B------:R-:W-:Y:S01]  /*4020*/  ISETP.GE.AND P0, PT, R16, R133.reuse, PT ;  /* 0x000000851000720c */ /* 0x080fe20003f06270 */
[----:B------:R5:W1:Y:S01]  /*4030*/  MUFU.TANH R180, R46 ;  /* 0x0000002e00b47308 */ /* 0x000a620000002400 */
[----:B------:R-:W-:Y:S01]  /*4040*/  FSEL R16, R78, -INF , !P5 ;  /* 0xff8000004e107808 */ /* 0x000fe20006800000 */
[----:B------:R-:W-:Y:S01]  /*4050*/  HMMA.16816.F32 R32, R100, R18, R32 ;  /* 0x000000126420723c */ /* 0x000fe20000001820 */
[----:B------:R-:W-:Y:S01]  /*4060*/  ISETP.GE.AND P5, PT, R4, R133, PT ;  /* 0x000000850400720c */ /* 0x000fe20003fa6270 */
[-C--:B------:R-:W-:Y:S01]  /*4070*/  FMUL.FTZ R52, R52, R135.reuse ;  /* 0x0000008734347220 */ /* 0x080fe20000410000 */
[----:B------:R-:W-:Y:S01]  /*4080*/  IADD3 R4, PT, PT, R36, 0x29, RZ ;  /* 0x0000002924047810 */ /* 0x000fe20007ffe0ff */
[----:B------:R-:W-:Y:S01]  /*4090*/  FMUL.FTZ R53, R53, R135 ;  /* 0x0000008735357220 */ /* 0x000fe20000410000 */
[----:B------:R-:W-:Y:S01]  /*40a0*/  FSEL R18, R79, -INF , !P3 ;  /* 0xff8000004f127808 */ /* 0x000fe20005800000 */
[----:B------:R-:W-:Y:S01]  /*40b0*/  MUFU.TANH R177, R49 ;  /* 0x0000003100b17308 */ /* 0x000fe20000002400 */
[----:B------:R-:W-:Y:S01]  /*40c0*/  ISETP.GE.AND P3, PT, R4, R133, PT ;  /* 0x000000850400720c */ /* 0x000fe20003f66270 */
[C---:B------:R-:W-:Y:S01]  /*40d0*/  VIADD R4, R36.reuse, 0x30 ;  /* 0x0000003024047836 */ /* 0x040fe20000000000 */
[----:B------:R-:W-:Y:S01]  /*40e0*/  HMMA.16816.F32 R116, R8, R6, R116 ;  /* 0x000000060874723c */ /* 0x000fe20000001874 */
[----:B------:R-:W-:Y:S01]  /*40f0*/  FSEL R20, R91, -INF , !P1 ;  /* 0xff8000005b147808 */ /* 0x000fe20004800000 */
[----:B------:R-:W-:Y:S01]  /*4100*/  VIADD R6, R36, 0x50 ;  /* 0x0000005024067836 */ /* 0x000fe20000000000 */
[----:B------:R-:W-:Y:S01]  /*4110*/  FSEL R19, R89, -INF , !P1 ;  /* 0xff80000059137808 */ /* 0x000fe20004800000 */
[----:B------:R-:W-:Y:S01]  /*4120*/  FMUL.FTZ R54, R54, R135 ;  /* 0x0000008736367220 */ /* 0x000fe20000410000 */
[----:B------:R-:W-:Y:S01]  /*4130*/  ISETP.GE.AND P1, PT, R4, R133, PT ;  /* 0x000000850400720c */ /* 0x000fe20003f26270 */
[----:B------:R-:W-:Y:S01]  /*4140*/  VIADD R4, R36, 0x31 ;  /* 0x0000003124047836 */ /* 0x000fe20000000000 */
[----:B---3--:R-:W-:Y:S01]  /*4150*/  FSEL R42, R108, -INF , !P4 ;  /* 0xff8000006c2a7808 */ /* 0x008fe20006000000 */
[C---:B--2---:R-:W-:Y:S01]  /*4160*/  HMMA.16816.F32 R28, R96.reuse, R12, R28 ;  /* 0x0000000c601c723c */ /* 0x044fe2000000181c */
[----:B------:R-:W-:Y:S01]  /*4170*/  FSEL R12, R107, -INF , !P0 ;  /* 0xff8000006b0c7808 */ /* 0x000fe20004000000 */
[----:B------:R-:W2:Y:S01]  /*4180*/  MUFU.TANH R184, R51 ;  /* 0x0000003300b87308 */ /* 0x000ea20000002400 */
[----:B------:R-:W-:Y:S01]  /*4190*/  FSEL R13, R90, -INF , !P0 ;  /* 0xff8000005a0d7808 */ /* 0x000fe20004000000 */
[----:B------:R-:W-:Y:S01]  /*41a0*/  FMUL.FTZ R32, R32, R135 ;  /* 0x0000008720207220 */ /* 0x000fe20000410000 */
[----:B------:R-:W-:Y:S01]  /*41b0*/  ISETP.GE.AND P0, PT, R4, R133, PT ;  /* 0x000000850400720c */ /* 0x000fe20003f06270 */
[----:B------:R-:W-:Y:S01]  /*41c0*/  VIADD R4, R36, 0x38 ;  /* 0x0000003824047836 */ /* 0x000fe20000000000 */
[----:B------:R-:W-:Y:S01]  /*41d0*/  FSEL R44, R109, -INF , !P6 ;  /* 0xff8000006d2c7808 */ /* 0x000fe20007000000 */
[----:B------:R-:W-:Y:S01]  /*41e0*/  FMUL.FTZ R34, R34, R135 ;  /* 0x0000008722227220 */ /* 0x000fe20000410000 */
[----:B----4-:R-:W-:Y:S01]  /*41f0*/  FSEL R43, R81, -INF , !P6 ;  /* 0xff800000512b7808 */ /* 0x010fe20007000000 */
[----:B------:R1:W-:Y:S01]  /*4200*/  MUFU.TANH R167, R40 ;  /* 0x0000002800a77308 */ /* 0x0003e20000002400 */
[----:B------:R-:W-:Y:S01]  /*4210*/  ISETP.GE.AND P4, PT, R4, R133, PT ;  /* 0x000000850400720c */ /* 0x000fe20003f86270 */
[----:B------:R-:W-:Y:S01]  /*4220*/  VIADD R4, R36, 0x39 ;  /* 0x0000003924047836 */ /* 0x000fe20000000000 */
[----:B------:R-:W-:Y:S01]  /*4230*/  HMMA.16816.F32 R116, R96, R14, R116 ;  /* 0x0000000e6074723c */ /* 0x000fe20000001874 */
[----:B-----5:R-:W-:Y:S01]  /*4240*/  FSEL R46, R66, -INF , !P5 ;  /* 0xff800000422e7808 */ /* 0x020fe20006800000 */
[-C--:B------:R-:W-:Y:S01]  /*4250*/  FMUL.FTZ R55, R55, R135.reuse ;  /* 0x0000008737377220 */ /* 0x080fe20000410000 */
[----:B------:R-:W-:Y:S01]  /*4260*/  FSEL R160, R160, -INF , !P4 ;  /* 0xff800000a0a07808 */ /* 0x000fe20006000000 */
[----:B------:R-:W-:Y:S01]  /*4270*/  FMUL.FTZ R33, R33, R135 ;  /* 0x0000008721217220 */ /* 0x000fe20000410000 */
[----:B------:R-:W-:Y:S01]  /*4280*/  FSEL R173, R173, -INF , !P4 ;  /* 0xff800000adad7808 */ /* 0x000fe20006000000 */
[----:B------:R3:W-:Y:S01]  /*4290*/  MUFU.TANH R165, R41 ;  /* 0x0000002900a57308 */ /* 0x0007e20000002400 */
[-C--:B------:R-:W-:Y:S01]  /*42a0*/  ISETP.GE.AND P6, PT, R4, R133.reuse, PT ;  /* 0x000000850400720c */ /* 0x080fe20003fc6270 */
[----:B------:R-:W-:Y:S01]  /*42b0*/  VIADD R4, R36, 0x40 ;  /* 0x0000004024047836 */ /* 0x000fe20000000000 */
[----:B------:R-:W-:Y:S01]  /*42c0*/  ISETP.GE.AND P4, PT, R6, R133, PT ;  /* 0x000000850600720c */ /* 0x000fe20003f86270 */
[----:B------:R-:W-:Y:S01]  /*42d0*/  VIADD R6, R36, 0x51 ;  /* 0x0000005124067836 */ /* 0x000fe20000000000 */
[----:B------:R-:W-:Y:S01]  /*42e0*/  FSEL R157, R64, -INF , !P5 ;  /* 0xff800000409d7808 */ /* 0x000fe20006800000 */
[C---:B------:R-:W-:Y:S01]  /*42f0*/  HMMA.16816.F32 R28, R100.reuse, R144, R28 ;  /* 0x00000090641c723c */ /* 0x040fe2000000181c */
[----:B------:R-:W-:Y:S01]  /*4300*/  FSEL R162, R162, -INF , !P6 ;  /* 0xff800000a2a27808 */ /* 0x000fe20007000000 */
[----:B------:R-:W4:Y:S01]  /*4310*/  MUFU.TANH R178, R47 ;  /* 0x0000002f00b27308 */ /* 0x000f220000002400 */
[----:B------:R-:W-:Y:S01]  /*4320*/  FSEL R163, R163, -INF , !P6 ;  /* 0xff800000a3a37808 */ /* 0x000fe20007000000 */
[----:B------:R-:W-:Y:S01]  /*4330*/  FMUL.FTZ R35, R35, R135 ;  /* 0x0000008723237220 */ /* 0x000fe20000410000 */
[-C--:B------:R-:W-:Y:S01]  /*4340*/  ISETP.GE.AND P5, PT, R4, R133.reuse, PT ;  /* 0x000000850400720c */ /* 0x080fe20003fa6270 */
[----:B------:R-:W-:Y:S01]  /*4350*/  VIADD R4, R36, 0x41 ;  /* 0x0000004124047836 */ /* 0x000fe20000000000 */
[----:B------:R-:W-:Y:S01]  /*4360*/  ISETP.GE.AND P6, PT, R6, R133, PT ;  /* 0x000000850600720c */ /* 0x000fe20003fc6270 */
[----:B------:R-:W-:Y:S01]  /*4370*/  HMMA.16816.F32 R100, R100, R146, R116 ;  /* 0x000000926464723c */ /* 0x000fe20000001874 */
[----:B------:R-:W-:Y:S01]  /*4380*/  IADD3 R6, PT, PT, R36, 0x58, RZ ;  /* 0x0000005824067810 */ /* 0x000fe20007ffe0ff */
[----:B------:R-:W-:Y:S01]  /*4390*/  MUFU.TANH R151, R32 ;  /* 0x0000002000977308 */ /* 0x000fe20000002400 */
[----:B------:R-:W-:-:S02]  /*43a0*/  FSEL R176, R176, -INF , !P5 ;  /* 0xff800000b0b07808 */ /* 0x000fc40006800000 */
[----:B------:R-:W-:Y:S02]  /*43b0*/  FSEL R181, R181, -INF , !P5 ;  /* 0xff800000b5b57808 */ /* 0x000fe40006800000 */
[----:B-1----:R-:W-:Y:S02]  /*43c0*/  FSEL R40, R67, -INF , !P3 ;  /* 0xff80000043287808 */ /* 0x002fe40005800000 */
[----:B---3--:R-:W-:Y:S01]  /*43d0*/  FSEL R41, R65, -INF , !P3 ;  /* 0xff80000041297808 */ /* 0x008fe20005800000 */
[----:B------:R-:W1:Y:S01]  /*43e0*/  MUFU.TANH R154, R34 ;  /* 0x00000022009a7308 */ /* 0x000e620000002400 */
[-C--:B------:R-:W-:Y:S01]  /*43f0*/  ISETP.GE.AND P5, PT, R6, R133.reuse, PT ;  /* 0x000000850600720c */ /* 0x080fe20003fa6270 */
[----:B------:R-:W-:Y:S01]  /*4400*/  VIADD R6, R36, 0x59 ;  /* 0x0000005924067836 */ /* 0x000fe20000000000 */
[----:B------:R-:W-:Y:S01]  /*4410*/  ISETP.GE.AND P3, PT, R4, R133, PT ;  /* 0x000000850400720c */ /* 0x000fe20003f66270 */
[----:B------:R-:W-:Y:S01]  /*4420*/  VIADD R4, R36, 0x48 ;  /* 0x0000004824047836 */ /* 0x000fe20000000000 */
[----:B------:R-:W-:Y:S01]  /*4430*/  FSEL R166, R82, -INF , !P1 ;  /* 0xff80000052a67808 */ /* 0x000fe20004800000 */
[-C--:B------:R-:W-:Y:S01]  /*4440*/  FMUL.FTZ R28, R28, R135.reuse ;  /* 0x000000871c1c7220 */ /* 0x080fe20000410000 */
[----:B------:R-:W-:Y:S01]  /*4450*/  FSEL R172, R172, -INF , !P3 ;  /* 0xff800000acac7808 */ /* 0x000fe20005800000 */
[-C--:B------:R-:W-:Y:S01]  /*4460*/  FMUL.FTZ R29, R29, R135.reuse ;  /* 0x000000871d1d7220 */ /* 0x080fe20000410000 */
[----:B------:R-:W-:Y:S01]  /*4470*/  FSEL R179, R179, -INF , !P3 ;  /* 0xff800000b3b37808 */ /* 0x000fe20005800000 */
[-C--:B------:R-:W-:Y:S01]  /*4480*/  FMUL.FTZ R30, R30, R135.reuse ;  /* 0x000000871e1e7220 */ /* 0x080fe20000410000 */
[----:B------:R-:W-:Y:S01]  /*4490*/  FSEL R159, R72, -INF , !P1 ;  /* 0xff800000489f7808 */ /* 0x000fe20004800000 */
[----:B------:R-:W-:Y:S01]  /*44a0*/  FMUL.FTZ R31, R31, R135 ;  /* 0x000000871f1f7220 */ /* 0x000fe20000410000 */
        /* <DEDUP_REMOVED lines=15> */
[----:B------:R-:W-:Y:S01]  /*45a0*/  MUFU.TANH R155, R52 ;  /* 0x00000034009b7308 */ /* 0x000fe20000002400 */
[----:B------:R-:W-:-:S02]  /*45b0*/  FSEL R180, R180, -INF , !P4 ;  /* 0xff800000b4b47808 */ /* 0x000fc40006000000 */
[----:B--2---:R-:W-:Y:S02]  /*45c0*/  FSEL R184, R184, -INF , !P0 ;  /* 0xff800000b8b87808 */ /* 0x004fe40004000000 */
[----:B------:R-:W-:Y:S02]  /*45d0*/  FSEL R177, R177, -INF , !P0 ;  /* 0xff800000b1b17808 */ /* 0x000fe40004000000 */
[-C--:B------:R-:W-:Y:S01]  /*45e0*/  ISETP.GE.AND P0, PT, R6, R133.reuse, PT ;  /* 0x000000850600720c */ /* 0x080fe20003f06270 */
[----:B------:R-:W-:Y:S01]  /*45f0*/  VIADD R6, R36, 0x68 ;  /* 0x0000006824067836 */ /* 0x000fe20000000000 */
[----:B------:R-:W-:Y:S01]  /*4600*/  FSEL R171, R171, -INF , !P4 ;  /* 0xff800000abab7808 */ /* 0x000fe20006000000 */
[----:B------:R-:W-:Y:S01]  /*4610*/  MUFU.TANH R153, R53 ;  /* 0x0000003500997308 */ /* 0x000fe20000002400 */
[----:B----4-:R-:W-:Y:S02]  /*4620*/  FSEL R178, R178, -INF , !P6 ;  /* 0xff800000b2b27808 */ /* 0x010fe40007000000 */
[----:B------:R-:W-:Y:S01]  /*4630*/  ISETP.GE.AND P4, PT, R6, R133, PT ;  /* 0x000000850600720c */ /* 0x000fe20003f86270 */
[----:B------:R-:W-:Y:S01]  /*4640*/  VIADD R6, R36, 0x69 ;  /* 0x0000006924067836 */ /* 0x000fe20000000000 */
[----:B------:R-:W-:-:S02]  /*4650*/  FSEL R169, R169, -INF , !P6 ;  /* 0xff800000a9a97808 */ /* 0x000fc40007000000 */
[----:B------:R-:W-:Y:S01]  /*4660*/  FSEL R174, R174, -INF , !P5 ;  /* 0xff800000aeae7808 */ /* 0x000fe20006800000 */
[----:B------:R-:W2:Y:S01]  /*4670*/  MUFU.TANH R158, R54 ;  /* 0x00000036009e7308 */ /* 0x000ea20000002400 */
[-C--:B------:R-:W-:Y:S01]  /*4680*/  ISETP.GE.AND P6, PT, R6, R133.reuse, PT ;  /* 0x000000850600720c */ /* 0x080fe20003fc6270 */
[----:B------:R-:W-:Y:S01]  /*4690*/  VIADD R6, R36, 0x70 ;  /* 0x0000007024067836 */ /* 0x000fe20000000000 */
[----:B------:R-:W-:Y:S02]  /*46a0*/  FSEL R167, R167, -INF , !P5 ;  /* 0xff800000a7a77808 */ /* 0x000fe40006800000 */
[----:B-1----:R-:W-:Y:S02]  /*46b0*/  FSEL R154, R154, -INF , !P4 ;  /* 0xff8000009a9a7808 */ /* 0x002fe40006000000 */
[----:B------:R-:W-:Y:S01]  /*46c0*/  ISETP.GE.AND P5, PT, R6, R133, PT ;  /* 0x000000850600720c */ /* 0x000fe20003fa6270 */
[----:B------:R-:W1:Y:S01]  /*46d0*/  MUFU.TANH R156, R55 ;  /* 0x00000037009c7308 */ /* 0x000e620000002400 */
[----:B------:R-:W-:Y:S01]  /*46e0*/  VIADD R6, R36, 0x71 ;  /* 0x0000007124067836 */ /* 0x000fe20000000000 */
[----:B------:R-:W-:-:S02]  /*46f0*/  FSEL R151, R151, -INF , !P4 ;  /* 0xff80000097977808 */ /* 0x000fc40006000000 */
[----:B------:R-:W-:Y:S02]  /*4700*/  ISETP.NE.AND P4, PT, R26, 0x1, PT ;  /* 0x000000011a00780c */ /* 0x000fe40003f85270 */
[----:B------:R-:W-:Y:S02]  /*4710*/  FSEL R168, R168, -INF , !P3 ;  /* 0xff800000a8a87808 */ /* 0x000fe40005800000 */
[----:B------:R-:W3:Y:S01]  /*4720*/  MUFU.TANH R149, R33 ;  /* 0x0000002100957308 */ /* 0x000ee20000002400 */
[----:B------:R-:W-:Y:S02]  /*4730*/  FSEL R165, R165, -INF , !P3 ;  /* 0xff800000a5a57808 */ /* 0x000fe40005800000 */
[----:B------:R-:W-:Y:S01]  /*4740*/  ISETP.GE.AND P3, PT, R6, R133, PT ;  /* 0x000000850600720c */ /* 0x000fe20003f66270 */
[----:B------:R-:W-:Y:S01]  /*4750*/  VIADD R6, R36, 0x78 ;  /* 0x0000007824067836 */ /* 0x000fe20000000000 */
[----:B--2---:R-:W-:Y:S01]  /*4760*/  FSEL R158, R158, -INF , !P1 ;  /* 0xff8000009e9e7808 */ /* 0x004fe20004800000 */
[----:B------:R-:W-:Y:S01]  /*4770*/  VIADD R36, R36, 0x79 ;  /* 0x0000007924247836 */ /* 0x000fe20000000000 */
[----:B------:R-:W-:Y:S01]  /*4780*/  FSEL R155, R155, -INF , !P1 ;  /* 0xff8000009b9b7808 */ /* 0x000fe20004800000 */
[----:B------:R-:W2:Y:S01]  /*4790*/  MUFU.TANH R152, R35 ;  /* 0x0000002300987308 */ /* 0x000ea20000002400 */
[----:B------:R-:W-:-:S02]  /*47a0*/  FSEL R153, R153, -INF , !P0 ;  /* 0xff80000099997808 */ /* 0x000fc40004000000 */
[----:B-1----:R-:W-:Y:S02]  /*47b0*/  FSEL R156, R156, -INF , !P0 ;  /* 0xff8000009c9c7808 */ /* 0x002fe40004000000 */
[-C--:B------:R-:W-:Y:S02]  /*47c0*/  ISETP.GE.AND P1, PT, R6, R133.reuse, PT ;  /* 0x000000850600720c */ /* 0x080fe40003f26270 */
[----:B------:R-:W-:Y:S01]  /*47d0*/  ISETP.GE.AND P0, PT, R36, R133, PT ;  /* 0x000000852400720c */ /* 0x000fe20003f06270 */
[----:B------:R-:W1:Y:S01]  /*47e0*/  MUFU.TANH R4, R28 ;  /* 0x0000001c00047308 */ /* 0x000e620000002400 */
[----:B---3--:R-:W-:-:S07]  /*47f0*/  FSEL R149, R149, -INF , !P6 ;  /* 0xff80000095957808 */ /* 0x008fce0007000000 */
[----:B------:R-:W3:Y:S01]  /*4800*/  MUFU.TANH R141, R29 ;  /* 0x0000001d008d7308 */ /* 0x000ee20000002400 */
[----:B--2---:R-:W-:-:S07]  /*4810*/  FSEL R152, R152, -INF , !P6 ;  /* 0xff80000098987808 */ /* 0x004fce0007000000 */
[----:B------:R-:W2:Y:S01]  /*4820*/  MUFU.TANH R150, R30 ;  /* 0x0000001e00967308 */ /* 0x000ea20000002400 */
[----:B-1----:R-:W-:-:S07]  /*4830*/  FSEL R147, R4, -INF , !P5 ;  /* 0xff80000004937808 */ /* 0x002fce0006800000 */
        /* <DEDUP_REMOVED lines=9> */
[----:B--2---:R-:W-:Y:S02]  /*48d0*/  FSEL R146, R146, -INF , !P1 ;  /* 0xff80000092927808 */ /* 0x004fe40004800000 */
[----:B-1----:R-:W-:Y:S02]  /*48e0*/  FSEL R136, R136, -INF , !P0 ;  /* 0xff80000088887808 */ /* 0x002fe40004000000 */
[----:B---3--:R-:W-:Y:S01]  /*48f0*/  FSEL R135, R135, -INF , !P0 ;  /* 0xff80000087877808 */ /* 0x008fe20004000000 */
[----:B------:R-:W-:Y:S06]  /*4900*/  BAR.SYNC.DEFER_BLOCKING 0x0 ;  /* 0x0000000000007b1d */ /* 0x000fec0000010000 */
[----:B------:R-:W-:Y:S05]  /*4910*/  @!P4 BRA `(.L_x_590) ;  /* 0x0000000400bcc947 */ /* 0x000fea0003800000 */
        /* <DEDUP_REMOVED lines=13> */
.L_x_592:
[----:B------:R-:W2:Y:S01]  /*49f0*/  LD.E R15, desc[UR4][R2.64+0x170] ;  /* 0x00017004020f7980 */ /* 0x000ea2000c101900 */
[----:B------:R-:W-:Y:S02]  /*4a00*/  LEA R10, R26, 0xffffff00, 0x7 ;  /* 0xffffff001a0a7811 */ /* 0x000fe400078e38ff */
[----:B------:R-:W-:Y:S02]  /*4a10*/  IABS R6, R232 ;  /* 0x000000e800067213 */ /* 0x000fe40000000000 */
[----:B------:R-:W-:Y:S02]  /*4a20*/  IABS R4, R10 ;  /* 0x0000000a00047213 */ /* 0x000fe40000000000 */
[-C--:B--2---:R-:W-:Y:S02]  /*4a30*/  IABS R8, R15.reuse ;  /* 0x0000000f00087213 */ /* 0x084fe40000000000 */
[-C--:B------:R-:W-:Y:S02]  /*4a40*/  IABS R7, R15.reuse ;  /* 0x0000000f00077213 */ /* 0x080fe40000000000 */
[----:B------:R-:W1:Y:S01]  /*4a50*/  I2F.RP R9, R8 ;  /* 0x0000000800097306 */ /* 0x000e620000209400 */
[----:B------:R-:W-:-:S02]  /*4a60*/  LOP3.LUT R10, R10, R15, RZ, 0x3c, !PT ;  /* 0x0000000f0a0a7212 */ /* 0x000fc400078e3cff */
[----:B------:R-:W-:Y:S02]  /*4a70*/  IMAD.MOV R7, RZ, RZ, -R7 ;  /* 0x000000ffff077224 */ /* 0x000fe400078e0a07 */
[----:B------:R-:W-:-:S03]  /*4a80*/  ISETP.GE.AND P0, PT, R10, RZ, PT ;  /* 0x000000ff0a00720c */ /* 0x000fc60003f06270 */
[----:B-1----:R-:W1:Y:S02]  /*4a90*/  MUFU.RCP R28, R9 ;  /* 0x00000009001c7308 */ /* 0x002e640000001000 */
[----:B-1----:R-:W-:-:S06]  /*4aa0*/  VIADD R28, R28, 0xffffffe ;  /* 0x0ffffffe1c1c7836 */ /* 0x002fcc0000000000 */
[----:B------:R-:W1:Y:S02]  /*4ab0*/  F2I.FTZ.U32.TRUNC.NTZ R29, R28 ;  /* 0x0000001c001d7305 */ /* 0x000e64000021f000 */
[----:B-1----:R-:W-:Y:S01]  /*4ac0*/  IMAD.MOV R11, RZ, RZ, -R29 ;  /* 0x000000ffff0b7224 */ /* 0x002fe200078e0a1d */
[----:B------:R-:W-:-:S03]  /*4ad0*/  MOV R28, RZ ;  /* 0x000000ff001c7202 */ /* 0x000fc60000000f00 */
[----:B------:R-:W-:-:S04]  /*4ae0*/  IMAD R11, R11, R8, RZ ;  /* 0x000000080b0b7224 */ /* 0x000fc800078e02ff */
[----:B------:R-:W-:-:S06]  /*4af0*/  IMAD.HI.U32 R11, R29, R11, R28 ;  /* 0x0000000b1d0b7227 */ /* 0x000fcc00078e001c */
[----:B------:R-:W-:-:S04]  /*4b00*/  IMAD.HI.U32 R9, R11, R4, RZ ;  /* 0x000000040b097227 */ /* 0x000fc800078e00ff */
[----:B------:R-:W-:-:S04]  /*4b10*/  IMAD.HI.U32 R11, R11, R6, RZ ;  /* 0x000000060b0b7227 */ /* 0x000fc800078e00ff */
[----:B------:R-:W-:Y:S01]  /*4b20*/  IMAD R29, R9, R7, R4 ;  /* 0x00000007091d7224 */ /* 0x000fe200078e0204 */
[----:B------:R-:W-:Y:S01]  /*4b30*/  LOP3.LUT R4, R232, R15, RZ, 0x3c, !PT ;  /* 0x0000000fe8047212 */ /* 0x000fe200078e3cff */
[----:B------:R-:W-:-:S03]  /*4b40*/  IMAD R7, R11, R7, R6 ;  /* 0x000000070b077224 */ /* 0x000fc600078e0206 */
[C---:B------:R-:W-:Y:S02]  /*4b50*/  ISETP.GT.U32.AND P1, PT, R8.reuse, R29, PT ;  /* 0x0000001d0800720c */ /* 0x040fe40003f24070 */
[----:B------:R-:W-:-:S11]  /*4b60*/  ISETP.GT.U32.AND P3, PT, R8, R7, PT ;  /* 0x000000070800720c */ /* 0x000fd60003f64070 */
[----:B------:R-:W-:Y:S02]  /*4b70*/  @!P1 IMAD.IADD R29, R29, 0x1, -R8 ;  /* 0x000000011d1d9824 */ /* 0x000fe400078e0a08 */
[-C--:B------:R-:W-:Y:S01]  /*4b80*/  @!P3 IADD3 R7, PT, PT, R7, -R8.reuse, RZ ;  /* 0x800000080707b210 */ /* 0x080fe20007ffe0ff */
[----:B------:R-:W-:Y:S01]  /*4b90*/  @!P3 VIADD R11, R11, 0x1 ;  /* 0x000000010b0bb836 */ /* 0x000fe20000000000 */
[----:B------:R-:W-:Y:S01]  /*4ba0*/  ISETP.GE.AND P3, PT, R4, RZ, PT ;  /* 0x000000ff0400720c */ /* 0x000fe20003f66270 */
[----:B------:R-:W-:Y:S01]  /*4bb0*/  @!P1 VIADD R9, R9, 0x1 ;  /* 0x0000000109099836 */ /* 0x000fe20000000000 */
[-C--:B------:R-:W-:Y:S02]  /*4bc0*/  ISETP.GE.U32.AND P5, PT, R29, R8.reuse, PT ;  /* 0x000000081d00720c */ /* 0x080fe40003fa6070 */
[----:B------:R-:W-:Y:S01]  /*4bd0*/  ISETP.GE.U32.AND P6, PT, R7, R8, PT ;  /* 0x000000080700720c */ /* 0x000fe20003fc6070 */
[----:B------:R-:W2:Y:S01]  /*4be0*/  LD.E.64 R28, desc[UR4][R138.64+0x20] ;  /* 0x000020048a1c7980 */ /* 0x000ea2000c101b00 */
[----:B------:R-:W-:-:S02]  /*4bf0*/  ISETP.NE.AND P1, PT, R15, RZ, PT ;  /* 0x000000ff0f00720c */ /* 0x000fc40003f25270 */
[----:B------:R-:W-:-:S07]  /*4c00*/  LOP3.LUT R4, RZ, R15, RZ, 0x33, !PT ;  /* 0x0000000fff047212 */ /* 0x000fce00078e33ff */
[----:B------:R-:W-:Y:S02]  /*4c10*/  @P5 IADD3 R9, PT, PT, R9, 0x1, RZ ;  /* 0x0000000109095810 */ /* 0x000fe40007ffe0ff */
[----:B------:R-:W-:-:S03]  /*4c20*/  @P6 VIADD R11, R11, 0x1 ;  /* 0x000000010b0b6836 */ /* 0x000fc60000000000 */
[----:B------:R-:W-:Y:S02]  /*4c30*/  @!P0 IMAD.MOV R9, RZ, RZ, -R9 ;  /* 0x000000ffff098224 */ /* 0x000fe400078e0a09 */
[----:B------:R-:W-:-:S03]  /*4c40*/  @!P3 IADD3 R11, PT, PT, -R11, RZ, RZ ;  /* 0x000000ff0b0bb210 */ /* 0x000fc60007ffe1ff */
[C---:B------:R-:W-:Y:S02]  /*4c50*/  SEL R6, R4.reuse, R9, !P1 ;  /* 0x0000000904067207 */ /* 0x040fe40004800000 */
[----:B------:R-:W-:Y:S02]  /*4c60*/  SEL R7, R4, R11, !P1 ;  /* 0x0000000b04077207 */ /* 0x000fe40004800000 */
[----:B------:R-:W3:Y:S01]  /*4c70*/  LD.E.64 R10, desc[UR4][R138.64+0x38] ;  /* 0x000038048a0a7980 */ /* 0x000ee2000c101b00 */
        /* <DEDUP_REMOVED lines=19> */
.L_x_593:
[----:B------:R-:W-:Y:S05]  /*4db0*/  BSYNC.RECONVERGENT B0 ;  /* 0x0000000000007941 */ /* 0x000fea0003800200 */
.L_x_591:
        /* <DEDUP_REMOVED lines=37> */
.L_x_590:
[----:B------:R-:W-:Y:S05]  /*5010*/  BSYNC.RECONVERGENT B1 ;  /* 0x0000000000017941 */ /* 0x000fea0003800200 */
.L_x_589:
        /* <DEDUP_REMOVED lines=49> */
[----:B------:R-:W4:Y:S04]  /*5330*/  LDSM.16.MT88.4 R108, [R47+0xc000] ;  /* 0x00c000002f6c783b */ /* 0x000f280000004200 */
[----:B------:R-:W5:Y:S04]  /*5340*/  LDSM.16.MT88.4 R100, [R0+0xc000] ;  /* 0x00c000000064783b */ /* 0x000f680000004200 */
[----:B------:R-:W-:Y:S04]  /*5350*/  LDSM.16.MT88.4 R76, [R47+0x10000] ;  /* 0x010000002f4c783b */ /* 0x000fe80000004200 */
[----:B------:R-:W-:Y:S01]  /*5360*/  LDSM.16.MT88.4 R8, [R145+0x10800] ;  /* 0x010800009108783b */ /* 0x000fe20000004200 */
[----:B-1----:R-:W-:-:S03]  /*5370*/  FMNMX.FTZ R133, R6, R133, !PT ;  /* 0x0000008506857209 */ /* 0x002fc60007810000 */
[----:B------:R-:W-:Y:S01]  /*5380*/  LDSM.16.MT88.4 R36, [R145+0xc800] ;  /* 0x00c800009124783b */ /* 0x000fe20000004200 */
[----:B---3--:R-:W-:-:S03]  /*5390*/  FMNMX.FTZ R134, R7, R4, !PT ;  /* 0x0000000407867209 */ /* 0x008fc60007810000 */
[----:B------:R-:W-:Y:S01]  /*53a0*/  LDSM.16.MT88.4 R32, [R64+0xc800] ;  /* 0x00c800004020783b */ /* 0x000fe20000004200 */
[----:B------:R-:W-:-:S03]  /*53b0*/  FSETP.NEU.FTZ.AND P0, PT, R133, -INF , PT ;  /* 0xff8000008500780b */ /* 0x000fc60003f1d000 */
[----:B------:R-:W-:Y:S01]  /*53c0*/  LDSM.16.MT88.4 R28, [R47+0xc800] ;  /* 0x00c800002f1c783b */ /* 0x000fe20000004200 */
[C---:B--2---:R-:W-:Y:S01]  /*53d0*/  FMUL.FTZ R139, R144.reuse, R133 ;  /* 0x00000085908b7220 */ /* 0x044fe20000410000 */
[----:B------:R-:W-:-:S04]  /*53e0*/  FMUL.FTZ R138, R144, R134 ;  /* 0x00000086908a7220 */ /* 0x000fc80000410000 */
[----:B------:R-:W-:Y:S02]  /*53f0*/  FSEL R139, R139, RZ, P0 ;  /* 0x000000ff8b8b7208 */ /* 0x000fe40000000000 */
[----:B------:R-:W-:-:S03]  /*5400*/  FSETP.NEU.FTZ.AND P0, PT, R134, -INF , PT ;  /* 0xff8000008600780b */ /* 0x000fc60003f1d000 */
[-CC-:B------:R-:W-:Y:S01]  /*5410*/  FFMA.FTZ R66, R104, R144.reuse, -R139.reuse ;  /* 0x0000009068427223 */ /* 0x180fe2000001088b */
[----:B------:R-:W-:Y:S01]  /*5420*/  FSEL R138, R138, RZ, P0 ;  /* 0x000000ff8a8a7208 */ /* 0x000fe20000000000 */
[-CC-:B------:R-:W-:Y:S01]  /*5430*/  FFMA.FTZ R65, R22, R144.reuse, -R139.reuse ;  /* 0x0000009016417223 */ /* 0x180fe2000001088b */
[-CC-:B------:R-:W-:Y:S01]  /*5440*/  FFMA.FTZ R61, R106, R144.reuse, -R139.reuse ;  /* 0x000000906a3d7223 */ /* 0x180fe2000001088b */
[-CC-:B------:R-:W-:Y:S01]  /*5450*/  FFMA.FTZ R60, R88, R144.reuse, -R139.reuse ;  /* 0x00000090583c7223 */ /* 0x180fe2000001088b */
[-CC-:B------:R-:W-:Y:S01]  /*5460*/  FFMA.FTZ R57, R16, R144.reuse, -R139.reuse ;  /* 0x0000009010397223 */ /* 0x180fe2000001088b */
[-CC-:B------:R-:W-:Y:S01]  /*5470*/  FFMA.FTZ R67, R85, R144.reuse, -R138.reuse ;  /* 0x0000009055437223 */ /* 0x180fe2000001088a */
[-CC-:B------:R-:W-:Y:S01]  /*5480*/  FFMA.FTZ R62, R87, R144.reuse, -R138.reuse ;  /* 0x00000090573e7223 */ /* 0x180fe2000001088a */
[-CC-:B------:R-:W-:Y:S01]  /*5490*/  FFMA.FTZ R63, R5, R144.reuse, -R138.reuse ;  /* 0x00000090053f7223 */ /* 0x180fe2000001088a */
[----:B------:R-:W1:Y:S01]  /*54a0*/  LDSM.16.MT88.4 R84, [R64+0x10000] ;  /* 0x010000004054783b */ /* 0x000e620000004200 */
[-CC-:B------:R-:W-:Y:S01]  /*54b0*/  FFMA.FTZ R132, R23, R144.reuse, -R138.reuse ;  /* 0x0000009017847223 */ /* 0x180fe2000001088a */
[----:B------:R-:W-:Y:S01]  /*54c0*/  MUFU.EX2 R66, R66 ;  /* 0x0000004200427308 */ /* 0x000fe20000000800 */
[-CC-:B------:R-:W-:Y:S01]  /*54d0*/  FFMA.FTZ R56, R18, R144.reuse, -R139.reuse ;  /* 0x0000009012387223 */ /* 0x180fe2000001088b */
[----:B------:R-:W2:Y:S01]  /*54e0*/  LDSM.16.MT88.4 R4, [R0+0x10000] ;  /* 0x010000000004783b */ /* 0x000ea20000004200 */
[-CC-:B------:R-:W-:Y:S01]  /*54f0*/  FFMA.FTZ R53, R20, R144.reuse, -R139.reuse ;  /* 0x0000009014357223 */ /* 0x180fe2000001088b */
[----:B------:R-:W3:Y:S01]  /*5500*/  MUFU.EX2 R65, R65 ;  /* 0x0000004100417308 */ /* 0x000ee20000000800 */
[-CC-:B------:R-:W-:Y:S01]  /*5510*/  FFMA.FTZ R59, R21, R144.reuse, -R138.reuse ;  /* 0x00000090153b7223 */ /* 0x180fe2000001088a */
[-CC-:B------:R-:W-:Y:S01]  /*5520*/  FFMA.FTZ R58, R17, R144.reuse, -R138.reuse ;  /* 0x00000090113a7223 */ /* 0x180fe2000001088a */
[-CC-:B------:R-:W-:Y:S01]  /*5530*/  FFMA.FTZ R55, R19, R144.reuse, -R138.reuse ;  /* 0x0000009013377223 */ /* 0x180fe2000001088a */
[----:B------:R-:W-:Y:S01]  /*5540*/  MUFU.EX2 R61, R61 ;  /* 0x0000003d003d7308 */ /* 0x000fe20000000800 */
[-CC-:B------:R-:W-:Y:S01]  /*5550*/  FFMA.FTZ R54, R13, R144.reuse, -R138.reuse ;  /* 0x000000900d367223 */ /* 0x180fe2000001088a */
[-CC-:B------:R-:W-:Y:S01]  /*5560*/  FFMA.FTZ R52, R12, R144.reuse, -R139.reuse ;  /* 0x000000900c347223 */ /* 0x180fe2000001088b */
[----:B------:R-:W-:Y:S01]  /*5570*/  LDSM.16.MT88.4 R16, [R64+0x10800] ;  /* 0x010800004010783b */ /* 0x000fe20000004200 */
[----:B------:R-:W4:Y:S01]  /*5580*/  MUFU.EX2 R60, R60 ;  /* 0x0000003c003c7308 */ /* 0x000f220000000800 */
[-CC-:B------:R-:W-:Y:S01]  /*5590*/  FFMA.FTZ R48, R44, R144.reuse, -R139.reuse ;  /* 0x000000902c307223 */ /* 0x180fe2000001088b */
[-CC-:B------:R-:W-:Y:S01]  /*55a0*/  FFMA.FTZ R44, R46, R144.reuse, -R139.reuse ;  /* 0x000000902e2c7223 */ /* 0x180fe2000001088b */
[----:B------:R-:W2:Y:S01]  /*55b0*/  LDSM.16.MT88.4 R12, [R47+0x10800] ;  /* 0x010800002f0c783b */ /* 0x000ea20000004200 */
[----:B------:R-:W-:Y:S01]  /*55c0*/  MUFU.EX2 R132, R132 ;  /* 0x0000008400847308 */ /* 0x000fe20000000800 */
[--C-:B------:R-:W-:Y:S01]  /*55d0*/  FFMA.FTZ R51, R45, R144, -R138.reuse ;  /* 0x000000902d337223 */ /* 0x100fe2000001088a */
[----:B---3--:R-:W-:Y:S01]  /*55e0*/  F2FP.F16.F32.PACK_AB R69, R65, R66 ;  /* 0x000000424145723e */ /* 0x008fe200000000ff */
[----:B------:R-:W-:Y:S01]  /*55f0*/  LDSM.16.MT88.4 R20, [R0+0xc800] ;  /* 0x00c800000014783b */ /* 0x000fe20000004200 */
[----:B------:R-:W3:Y:S01]  /*5600*/  MUFU.EX2 R67, R67 ;  /* 0x0000004300437308 */ /* 0x000ee20000000800 */
[-CC-:B------:R-:W-:Y:S01]  /*5610*/  FFMA.FTZ R49, R42, R144.reuse, -R139.reuse ;  /* 0x000000902a317223 */ /* 0x180fe2000001088b */
[-CC-:B------:R-:W-:Y:S01]  /*5620*/  FFMA.FTZ R50, R43, R144.reuse, -R138.reuse ;  /* 0x000000902b327223 */ /* 0x180fe2000001088a */
[-CC-:B------:R-:W-:Y:S01]  /*5630*/  FFMA.FTZ R46, R157, R144.reuse, -R138.reuse ;  /* 0x000000909d2e7223 */ /* 0x180fe2000001088a */
[----:B------:R-:W-:Y:S01]  /*5640*/  MUFU.EX2 R63, R63 ;  /* 0x0000003f003f7308 */ /* 0x000fe20000000800 */
[-CC-:B------:R-:W-:Y:S01]  /*5650*/  FFMA.FTZ R45, R41, R144.reuse, -R138.reuse ;  /* 0x00000090292d7223 */ /* 0x180fe2000001088a */
[----:B----4-:R-:W-:Y:S01]  /*5660*/  F2FP.F16.F32.PACK_AB R71, R60, R61 ;  /* 0x0000003d3c47723e */ /* 0x010fe200000000ff */
[-CC-:B------:R-:W-:Y:S01]  /*5670*/  FFMA.FTZ R27, R40, R144.reuse, -R139.reuse ;  /* 0x00000090281b7223 */ /* 0x180fe2000001088b */
[----:B------:R-:W4:Y:S01]  /*5680*/  MUFU.EX2 R62, R62 ;  /* 0x0000003e003e7308 */ /* 0x000f220000000800 */
[----:B------:R-:W-:Y:S01]  /*5690*/  LDSM.16.MT88.4 R40, [R0+0x11000] ;  /* 0x011000000028783b */ /* 0x000fe20000004200 */
[-CC-:B------:R-:W-:Y:S01]  /*56a0*/  FFMA.FTZ R183, R159, R144.reuse, -R138.reuse ;  /* 0x000000909fb77223 */ /* 0x180fe2000001088a */
[-CC-:B------:R-:W-:Y:S01]  /*56b0*/  FFMA.FTZ R157, R166, R144.reuse, -R139.reuse ;  /* 0x00000090a69d7223 */ /* 0x180fe2000001088b */
[----:B------:R-:W-:Y:S01]  /*56c0*/  MUFU.EX2 R57, R57 ;  /* 0x0000003900397308 */ /* 0x000fe20000000800 */
[--C-:B------:R-:W-:Y:S01]  /*56d0*/  FFMA.FTZ R166, R162, R144, -R139.reuse ;  /* 0x00000090a2a67223 */ /* 0x100fe2000001088b */
[----:B---3--:R-:W-:Y:S01]  /*56e0*/  F2FP.F16.F32.PACK_AB R68, R67, R132 ;  /* 0x000000844344723e */ /* 0x008fe200000000ff */
[-CC-:B------:R-:W-:Y:S01]  /*56f0*/  FFMA.FTZ R182, R173, R144.reuse, -R138.reuse ;  /* 0x00000090adb67223 */ /* 0x180fe2000001088a */
[----:B------:R-:W-:Y:S01]  /*5700*/  MUFU.EX2 R56, R56 ;  /* 0x0000003800387308 */ /* 0x000fe20000000800 */
[-CC-:B------:R-:W-:Y:S01]  /*5710*/  FFMA.FTZ R173, R163, R144.reuse, -R138.reuse ;  /* 0x00000090a3ad7223 */ /* 0x180fe2000001088a */
[-C--:B------:R-:W-:Y:S01]  /*5720*/  FFMA.FTZ R167, R167, R144.reuse, -R138 ;  /* 0x00000090a7a77223 */ /* 0x080fe2000001088a */
[-CC-:B------:R-:W-:Y:S01]  /*5730*/  FFMA.FTZ R168, R168, R144.reuse, -R139.reuse ;  /* 0x00000090a8a87223 */ /* 0x180fe2000001088b */
[----:B------:R-:W-:Y:S01]  /*5740*/  MUFU.EX2 R53, R53 ;  /* 0x0000003500357308 */ /* 0x000fe20000000800 */
[-CC-:B------:R-:W-:Y:S01]  /*5750*/  FFMA.FTZ R156, R156, R144.reuse, -R139.reuse ;  /* 0x000000909c9c7223 */ /* 0x180fe2000001088b */
[----:B----4-:R-:W-:Y:S01]  /*5760*/  F2FP.F16.F32.PACK_AB R70, R62, R63 ;  /* 0x0000003f3e46723e */ /* 0x010fe200000000ff */
[-CC-:B------:R-:W-:Y:S01]  /*5770*/  FFMA.FTZ R154, R154, R144.reuse, -R139.reuse ;  /* 0x000000909a9a7223 */ /* 0x180fe2000001088b */
[----:B------:R-:W-:Y:S01]  /*5780*/  MUFU.EX2 R59, R59 ;  /* 0x0000003b003b7308 */ /* 0x000fe20000000800 */
[-C--:B------:R-:W-:Y:S01]  /*5790*/  FFMA.FTZ R241, R136, R144.reuse, -R139 ;  /* 0x0000009088f17223 */ /* 0x080fe2000001088b */
[----:B------:R-:W-:Y:S01]  /*57a0*/  FADD.FTZ R66, R66, R65 ;  /* 0x0000004142427221 */ /* 0x000fe20000010000 */
[----:B------:R-:W-:Y:S01]  /*57b0*/  FADD.FTZ R132, R132, R67 ;  /* 0x0000004384847221 */ /* 0x000fe20000010000 */
[----:B------:R-:W3:Y:S01]  /*57c0*/  MUFU.EX2 R58, R58 ;  /* 0x0000003a003a7308 */ /* 0x000ee20000000800 */
[C---:B------:R-:W-:Y:S01]  /*57d0*/  HMMA.16816.F32 R96, R68.reuse, R92, RZ ;  /* 0x0000005c4460723c */ /* 0x040fe200000018ff */
[----:B------:R-:W-:Y:S01]  /*57e0*/  FADD.FTZ R61, R61, R66 ;  /* 0x000000423d3d7221 */ /* 0x000fe20000010000 */
[----:B------:R-:W-:Y:S01]  /*57f0*/  FADD.FTZ R63, R63, R132 ;  /* 0x000000843f3f7221 */ /* 0x000fe20000010000 */
[----:B------:R-:W-:Y:S02]  /*5800*/  MUFU.EX2 R55, R55 ;  /* 0x0000003700377308 */ /* 0x000fe40000000800 */
[----:B------:R-:W-:Y:S01]  /*5810*/  FADD.FTZ R60, R60, R61 ;  /* 0x0000003d3c3c7221 */ /* 0x000fe20000010000 */
[----:B------:R-:W-:Y:S01]  /*5820*/  FADD.FTZ R62, R62, R63 ;  /* 0x0000003f3e3e7221 */ /* 0x000fe20000010000 */
[----:B------:R-:W4:Y:S01]  /*5830*/  MUFU.EX2 R54, R54 ;  /* 0x0000003600367308 */ /* 0x000f220000000800 */
[C---:B------:R-:W-:Y:S03]  /*5840*/  HMMA.16816.F32 R92, R68.reuse, R94, RZ ;  /* 0x0000005e445c723c */ /* 0x040fe600000018ff */
[----:B------:R-:W4:Y:S04]  /*5850*/  MUFU.EX2 R52, R52 ;  /* 0x0000003400347308 */ /* 0x000f280000000800 */
[----:B------:R-:W-:Y:S01]  /*5860*/  MUFU.EX2 R49, R49 ;  /* 0x0000003100317308 */ /* 0x000fe20000000800 */
[C---:B------:R-:W-:Y:S03]  /*5870*/  HMMA.16816.F32 R128, R68.reuse, R124, RZ ;  /* 0x0000007c4480723c */ /* 0x040fe600000018ff */
[----:B------:R-:W-:Y:S04]  /*5880*/  MUFU.EX2 R48, R48 ;  /* 0x0000003000307308 */ /* 0x000fe80000000800 */
[----:B------:R-:W-:Y:S01]  /*5890*/  MUFU.EX2 R44, R44 ;  /* 0x0000002c002c7308 */ /* 0x000fe20000000800 */
[C---:B------:R-:W-:Y:S03]  /*58a0*/  HMMA.16816.F32 R120, R68.reuse, R116, RZ ;  /* 0x000000744478723c */ /* 0x040fe600000018ff */
[----:B------:R-:W-:Y:S04]  /*58b0*/  MUFU.EX2 R51, R51 ;  /* 0x0000003300337308 */ /* 0x000fe80000000800 */
[----:B------:R-:W4:Y:S01]  /*58c0*/  MUFU.EX2 R50, R50 ;  /* 0x0000003200327308 */ /* 0x000f220000000800 */
[C---:B------:R-:W-:Y:S03]  /*58d0*/  HMMA.16816.F32 R112, R68.reuse, R108, RZ ;  /* 0x0000006c4470723c */ /* 0x040fe600000018ff */
[----:B------:R-:W-:Y:S04]  /*58e0*/  MUFU.EX2 R46, R46 ;  /* 0x0000002e002e7308 */ /* 0x000fe80000000800 */
[----:B------:R-:W4:Y:S01]  /*58f0*/  MUFU.EX2 R45, R45 ;  /* 0x0000002d002d7308 */ /* 0x000f220000000800 */
[C---:B-----5:R-:W-:Y:S03]  /*5900*/  HMMA.16816.F32 R104, R68.reuse, R100, RZ ;  /* 0x000000644468723c */ /* 0x060fe600000018ff */
[----:B------:R-:W5:Y:S04]  /*5910*/  MUFU.EX2 R27, R27 ;  /* 0x0000001b001b7308 */ /* 0x000f680000000800 */
[----:B------:R-:W-:Y:S01]  /*5920*/  MUFU.EX2 R157, R157 ;  /* 0x0000009d009d7308 */ /* 0x000fe20000000800 */
[C---:B-1----:R-:W-:Y:S03]  /*5930*/  HMMA.16816.F32 R88, R68.reuse, R84, RZ ;  /* 0x000000544458723c */ /* 0x042fe600000018ff */
[----:B------:R1:W-:Y:S04]  /*5940*/  MUFU.EX2 R163, R182 ;  /* 0x000000b600a37308 */ /* 0x0003e80000000800 */
[----:B------:R2:W-:Y:S01]  /*5950*/  MUFU.EX2 R162, R173 ;  /* 0x000000ad00a27308 */ /* 0x0005e20000000800 */
[C---:B------:R-:W-:Y:S03]  /*5960*/  HMMA.16816.F32 R80, R68.reuse, R76, RZ ;  /* 0x0000004c4450723c */ /* 0x040fe600000018ff */
[----:B------:R-:W-:Y:S04]  /*5970*/  MUFU.EX2 R166, R166 ;  /* 0x000000a600a67308 */ /* 0x000fe80000000800 */
[----:B------:R-:W-:Y:S01]  /*5980*/  MUFU.EX2 R156, R156 ;  /* 0x0000009c009c7308 */ /* 0x000fe20000000800 */
[----:B------:R-:W-:Y:S01]  /*5990*/  HMMA.16816.F32 R124, R68, R126, RZ ;  /* 0x0000007e447c723c */ /* 0x000fe200000018ff */
[----:B-1----:R-:W-:-:S02]  /*59a0*/  FFMA.FTZ R182, R175, R144, -R138 ;  /* 0x00000090afb67223 */ /* 0x002fc4000001088a */
[----:B------:R-:W-:Y:S01]  /*59b0*/  MUFU.EX2 R154, R154 ;  /* 0x0000009a009a7308 */ /* 0x000fe20000000800 */
[-CC-:B--2---:R-:W-:Y:S01]  /*59c0*/  FFMA.FTZ R173, R176, R144.reuse, -R139.reuse ;  /* 0x00000090b0ad7223 */ /* 0x184fe2000001088b */
[-C--:B------:R-:W-:Y:S02]  /*59d0*/  FFMA.FTZ R176, R181, R144.reuse, -R138 ;  /* 0x00000090b5b07223 */ /* 0x080fe4000001088a */
[----:B------:R-:W-:Y:S01]  /*59e0*/  MUFU.EX2 R182, R182 ;  /* 0x000000b600b67308 */ /* 0x000fe20000000800 */
[C---:B------:R-:W-:Y:S01]  /*59f0*/  HMMA.16816.F32 R116, R68.reuse, R118, RZ ;  /* 0x000000764474723c */ /* 0x040fe200000018ff */
[----:B------:R-:W-:Y:S02]  /*5a00*/  FFMA.FTZ R181, R178, R144, -R139 ;  /* 0x00000090b2b57223 */ /* 0x000fe4000001088b */
        /* <DEDUP_REMOVED lines=8> */
[----:B------:R-:W-:Y:S01]  /*5a90*/  HMMA.16816.F32 R72, R68, R4, RZ ;  /* 0x000000044448723c */ /* 0x000fe200000018ff */
        /* <DEDUP_REMOVED lines=8> */
[----:B------:R-:W-:Y:S01]  /*5b20*/  F2FP.F16.F32.PACK_AB R7, R52, R53 ;  /* 0x000000353407723e */ /* 0x000fe200000000ff */
        /* <DEDUP_REMOVED lines=13> */
[C---:B------:R-:W-:Y:S08]  /*5c00*/  HMMA.16816.F32 R88, R4.reuse, R16, R88 ;  /* 0x000000100458723c */ /* 0x040ff00000001858 */
[C---:B-1----:R-:W-:Y:S08]  /*5c10*/  HMMA.16816.F32 R72, R4.reuse, R8, R72 ;  /* 0x000000080448723c */ /* 0x042ff00000001848 */
[C---:B------:R-:W-:Y:S01]  /*5c20*/  HMMA.16816.F32 R68, R4.reuse, R10, R68 ;  /* 0x0000000a0444723c */ /* 0x040fe20000001844 */
[----:B------:R-:W1:Y:S07]  /*5c30*/  LDSM.16.MT88.4 R8, [R47+0x11000] ;  /* 0x011000002f08783b */ /* 0x000e6e0000004200 */
        /* <DEDUP_REMOVED lines=12> */
[----:B------:R-:W-:-:S02]  /*5d00*/  F2FP.F16.F32.PACK_AB R5, R48, R49 ;  /* 0x000000313005723e */ /* 0x000fc400000000ff */
[----:B------:R-:W-:Y:S02]  /*5d10*/  F2FP.F16.F32.PACK_AB R6, R45, R46 ;  /* 0x0000002e2d06723e */ /* 0x000fe400000000ff */
[----:B-----5:R-:W-:-:S07]  /*5d20*/  F2FP.F16.F32.PACK_AB R7, R27, R44 ;  /* 0x0000002c1b07723e */ /* 0x020fce00000000ff */
[C---:B--2---:R-:W-:Y:S01]  /*5d30*/  HMMA.16816.F32 R88, R4.reuse, R12, R88 ;  /* 0x0000000c0458723c */ /* 0x044fe20000001858 */
[-CC-:B------:R-:W-:Y:S01]  /*5d40*/  FFMA.FTZ R13, R164, R144.reuse, -R139.reuse ;  /* 0x00000090a40d7223 */ /* 0x180fe2000001088b */
[-C--:B------:R-:W-:Y:S01]  /*5d50*/  FFMA.FTZ R12, R160, R144.reuse, -R139 ;  /* 0x00000090a00c7223 */ /* 0x080fe2000001088b */
[----:B------:R-:W-:Y:S02]  /*5d60*/  FFMA.FTZ R164, R161, R144, -R138 ;  /* 0x00000090a1a47223 */ /* 0x000fe4000001088a */
[----:B------:R-:W-:Y:S03]  /*5d70*/  MUFU.EX2 R160, R13 ;  /* 0x0000000d00a07308 */ /* 0x000fe60000000800 */
[C---:B---3--:R-:W-:Y:S01]  /*5d80*/  HMMA.16816.F32 R128, R4.reuse, R36, R128 ;  /* 0x000000240480723c */ /* 0x048fe20000001880 */
[----:B------:R2:W-:Y:S04]  /*5d90*/  MUFU.EX2 R159, R12 ;  /* 0x0000000c009f7308 */ /* 0x0005e80000000800 */
[----:B------:R-:W-:Y:S03]  /*5da0*/  MUFU.EX2 R161, R183 ;  /* 0x000000b700a17308 */ /* 0x000fe60000000800 */
[C---:B------:R-:W-:Y:S01]  /*5db0*/  HMMA.16816.F32 R124, R4.reuse, R38, R124 ;  /* 0x00000026047c723c */ /* 0x040fe2000000187c */
[----:B------:R-:W3:Y:S01]  /*5dc0*/  LDSM.16.MT88.4 R36, [R145+0xd800] ;  /* 0x00d800009124783b */ /* 0x000ee20000004200 */
[----:B------:R-:W5:Y:S06]  /*5dd0*/  MUFU.EX2 R164, R164 ;  /* 0x000000a400a47308 */ /* 0x000f6c0000000800 */
[C---:B------:R-:W-:Y:S01]  /*5de0*/  HMMA.16816.F32 R84, R4.reuse, R14, R84 ;  /* 0x0000000e0454723c */ /* 0x040fe20000001854 */
[----:B--2---:R-:W2:Y:S07]  /*5df0*/  LDSM.16.MT88.4 R12, [R64+0x11800] ;  /* 0x01180000400c783b */ /* 0x004eae0000004200 */
[C---:B-1----:R-:W-:Y:S08]  /*5e00*/  HMMA.16816.F32 R80, R4.reuse, R8, R80 ;  /* 0x000000080450723c */ /* 0x042ff00000001850 */
[C---:B------:R-:W-:Y:S01]  /*5e10*/  HMMA.16816.F32 R76, R4.reuse, R10, R76 ;  /* 0x0000000a044c723c */ /* 0x040fe2000000184c */
[----:B------:R-:W1:Y:S07]  /*5e20*/  LDSM.16.MT88.4 R8, [R47+0x11800] ;  /* 0x011800002f08783b */ /* 0x000e6e0000004200 */
        /* <DEDUP_REMOVED lines=14> */
[----:B-----5:R-:W-:Y:S01]  /*5f10*/  F2FP.F16.F32.PACK_AB R4, R164, R161 ;  /* 0x000000a1a404723e */ /* 0x020fe200000000ff */
[----:B------:R-:W-:Y:S01]  /*5f20*/  LDSM.16.MT88.4 R40, [R47+0x12000] ;  /* 0x012000002f28783b */ /* 0x000fe20000004200 */
[----:B------:R-:W-:-:S02]  /*5f30*/  F2FP.F16.F32.PACK_AB R5, R160, R157 ;  /* 0x0000009da005723e */ /* 0x000fc400000000ff */
[----:B------:R-:W-:Y:S02]  /*5f40*/  F2FP.F16.F32.PACK_AB R6, R162, R163 ;  /* 0x000000a3a206723e */ /* 0x000fe400000000ff */
[----:B------:R-:W-:-:S07]  /*5f50*/  F2FP.F16.F32.PACK_AB R7, R166, R159 ;  /* 0x0000009fa607723e */ /* 0x000fce00000000ff */
[C---:B---3--:R-:W-:Y:S08]  /*5f60*/  HMMA.16816.F32 R128, R4.reuse, R36, R128 ;  /* 0x000000240480723c */ /* 0x048ff00000001880 */
[C---:B------:R-:W-:Y:S01]  /*5f70*/  HMMA.16816.F32 R124, R4.reuse, R38, R124 ;  /* 0x00000026047c723c */ /* 0x040fe2000000187c */
[----:B------:R-:W3:Y:S07]  /*5f80*/  LDSM.16.MT88.4 R36, [R0+0x11800] ;  /* 0x011800000024783b */ /* 0x000eee0000004200 */
[----:B--2---:R-:W-:Y:S01]  /*5f90*/  HMMA.16816.F32 R88, R4, R12, R88 ;  /* 0x0000000c0458723c */ /* 0x004fe20000001858 */
[-CC-:B------:R-:W-:Y:S01]  /*5fa0*/  FFMA.FTZ R12, R172, R144.reuse, -R139.reuse ;  /* 0x00000090ac0c7223 */ /* 0x180fe2000001088b */
[----:B------:R-:W-:-:S03]  /*5fb0*/  FFMA.FTZ R172, R170, R144, -R139 ;  /* 0x00000090aaac7223 */ /* 0x000fc6000001088b */
[----:B------:R2:W-:Y:S03]  /*5fc0*/  MUFU.EX2 R170, R12 ;  /* 0x0000000c00aa7308 */ /* 0x0005e60000000800 */
[C---:B-1----:R-:W-:Y:S01]  /*5fd0*/  HMMA.16816.F32 R80, R4.reuse, R8, R80 ;  /* 0x000000080450723c */ /* 0x042fe20000001850 */
[-CC-:B------:R-:W-:Y:S01]  /*5fe0*/  FFMA.FTZ R8, R179, R144.reuse, -R138.reuse ;  /* 0x00000090b3087223 */ /* 0x180fe2000001088a */
[-C--:B------:R-:W-:Y:S01]  /*5ff0*/  FFMA.FTZ R179, R177, R144.reuse, -R138 ;  /* 0x00000090b1b37223 */ /* 0x080fe2000001088a */
[----:B------:R-:W-:Y:S01]  /*6000*/  FFMA.FTZ R177, R184, R144, -R139 ;  /* 0x00000090b8b17223 */ /* 0x000fe2000001088b */
[----:B------:R-:W-:Y:S04]  /*6010*/  MUFU.EX2 R172, R172 ;  /* 0x000000ac00ac7308 */ /* 0x000fe80000000800 */
[C---:B------:R-:W-:Y:S01]  /*6020*/  HMMA.16816.F32 R84, R4.reuse, R14, R84 ;  /* 0x0000000e0454723c */ /* 0x040fe20000001854 */
[----:B------:R1:W5:Y:S01]  /*6030*/  MUFU.EX2 R175, R8 ;  /* 0x0000000800af7308 */ /* 0x0003620000000800 */
[----:B--2---:R-:W2:Y:S03]  /*6040*/  LDSM.16.MT88.4 R12, [R145+0x12000] ;  /* 0x01200000910c783b */ /* 0x004ea60000004200 */
[----:B------:R-:W5:Y:S03]  /*6050*/  MUFU.EX2 R179, R179 ;  /* 0x000000b300b37308 */ /* 0x000f660000000800 */
[C---:B------:R-:W-:Y:S01]  /*6060*/  HMMA.16816.F32 R76, R4.reuse, R10, R76 ;  /* 0x0000000a044c723c */ /* 0x040fe2000000184c */
[----:B------:R-:W5:Y:S01]  /*6070*/  MUFU.EX2 R177, R177 ;  /* 0x000000b100b17308 */ /* 0x000f620000000800 */
[----:B-1----:R-:W1:Y:S06]  /*6080*/  LDSM.16.MT88.4 R8, [R64+0x12000] ;  /* 0x012000004008783b */ /* 0x002e6c0000004200 */
        /* <DEDUP_REMOVED lines=12> */
[C---:B---3--:R-:W-:Y:S08]  /*6150*/  HMMA.16816.F32 R72, R4.reuse, R36, R72 ;  /* 0x000000240448723c */ /* 0x048ff00000001848 */
[----:B------:R-:W-:Y:S01]  /*6160*/  HMMA.16816.F32 R68, R4, R38, R68 ;  /* 0x000000260444723c */ /* 0x000fe20000001844 */
[----:B-----5:R-:W-:Y:S01]  /*6170*/  F2FP.F16.F32.PACK_AB R4, R175, R176 ;  /* 0x000000b0af04723e */ /* 0x020fe200000000ff */
[----:B------:R-:W-:Y:S01]  /*6180*/  LDSM.16.MT88.4 R36, [R145+0xe800] ;  /* 0x00e800009124783b */ /* 0x000fe20000004200 */
[----:B------:R-:W-:-:S02]  /*6190*/  F2FP.F16.F32.PACK_AB R5, R170, R173 ;  /* 0x000000adaa05723e */ /* 0x000fc400000000ff */
[----:B------:R-:W-:Y:S02]  /*61a0*/  F2FP.F16.F32.PACK_AB R6, R179, R182 ;  /* 0x000000b6b306723e */ /* 0x000fe400000000ff */
[----:B------:R-:W-:-:S07]  /*61b0*/  F2FP.F16.F32.PACK_AB R7, R177, R172 ;  /* 0x000000acb107723e */ /* 0x000fce00000000ff */
[C---:B--2---:R-:W-:Y:S08]  /*61c0*/  HMMA.16816.F32 R96, R4.reuse, R12, R96 ;  /* 0x0000000c0460723c */ /* 0x044ff00000001860 */
[C---:B------:R-:W-:Y:S01]  /*61d0*/  HMMA.16816.F32 R92, R4.reuse, R14, R92 ;  /* 0x0000000e045c723c */ /* 0x040fe2000000185c */
[----:B------:R-:W2:Y:S07]  /*61e0*/  LDSM.16.MT88.4 R12, [R0+0x12000] ;  /* 0x01200000000c783b */ /* 0x000eae0000004200 */
[----:B-1----:R-:W-:Y:S01]  /*61f0*/  HMMA.16816.F32 R88, R4, R8, R88 ;  /* 0x000000080458723c */ /* 0x002fe20000001858 */
[-C--:B------:R-:W-:Y:S01]  /*6200*/  FFMA.FTZ R8, R180, R144.reuse, -R139 ;  /* 0x00000090b4087223 */ /* 0x080fe2000001088b */
[----:B------:R-:W-:-:S03]  /*6210*/  FFMA.FTZ R180, R171, R144, -R138 ;  /* 0x00000090abb47223 */ /* 0x000fc6000001088a */
[----:B------:R1:W-:Y:S03]  /*6220*/  MUFU.EX2 R178, R8 ;  /* 0x0000000800b27308 */ /* 0x0003e60000000800 */
[C---:B------:R-:W-:Y:S08]  /*6230*/  HMMA.16816.F32 R84, R4.reuse, R10, R84 ;  /* 0x0000000a0454723c */ /* 0x040ff00000001854 */
[C---:B----4-:R-:W-:Y:S01]  /*6240*/  HMMA.16816.F32 R104, R4.reuse, R16, R104 ;  /* 0x000000100468723c */ /* 0x050fe20000001868 */
[-CC-:B------:R-:W-:Y:S01]  /*6250*/  FFMA.FTZ R16, R174, R144.reuse, -R139.reuse ;  /* 0x00000090ae107223 */ /* 0x180fe2000001088b */
[-CC-:B------:R-:W-:Y:S01]  /*6260*/  FFMA.FTZ R174, R169, R144.reuse, -R138.reuse ;  /* 0x00000090a9ae7223 */ /* 0x180fe2000001088a */
[----:B-1----:R-:W1:Y:S01]  /*6270*/  LDSM.16.MT88.4 R8, [R145+0x12800] ;  /* 0x012800009108783b */ /* 0x002e620000004200 */
        /* <DEDUP_REMOVED lines=8> */
[-C--:B------:R-:W-:Y:S01]  /*6300*/  FFMA.FTZ R43, R158, R144.reuse, -R139 ;  /* 0x000000909e2b7223 */ /* 0x080fe2000001088b */
[----:B------:R4:W-:Y:S01]  /*6310*/  MUFU.EX2 R40, R167 ;  /* 0x000000a700287308 */ /* 0x0009e20000000800 */
[----:B------:R-:W-:-:S03]  /*6320*/  FFMA.FTZ R158, R153, R144, -R138 ;  /* 0x00000090999e7223 */ /* 0x000fc6000001088a */
[----:B------:R-:W5:Y:S02]  /*6330*/  MUFU.EX2 R41, R41 ;  /* 0x0000002900297308 */ /* 0x000f640000000800 */
[C---:B------:R-:W-:Y:S02]  /*6340*/  HMMA.16816.F32 R128, R4.reuse, R32, R128 ;  /* 0x000000200480723c */ /* 0x040fe40000001880 */
[----:B------:R-:W5:Y:S04]  /*6350*/  MUFU.EX2 R42, R168 ;  /* 0x000000a8002a7308 */ /* 0x000f680000000800 */
[----:B------:R-:W-:Y:S02]  /*6360*/  MUFU.EX2 R43, R43 ;  /* 0x0000002b002b7308 */ /* 0x000fe40000000800 */
[C---:B------:R-:W-:Y:S01]  /*6370*/  HMMA.16816.F32 R124, R4.reuse, R34, R124 ;  /* 0x00000022047c723c */ /* 0x040fe2000000187c */
[----:B------:R-:W-:Y:S01]  /*6380*/  LDSM.16.MT88.4 R32, [R64+0xe800] ;  /* 0x00e800004020783b */ /* 0x000fe20000004200 */
[-CC-:B----4-:R-:W-:Y:S01]  /*6390*/  FFMA.FTZ R167, R155, R144.reuse, -R138.reuse ;  /* 0x000000909ba77223 */ /* 0x190fe2000001088a */
[----:B------:R-:W-:Y:S01]  /*63a0*/  FFMA.FTZ R155, R149, R144, -R138 ;  /* 0x00000090959b7223 */ /* 0x000fe2000001088a */
[----:B------:R-:W-:Y:S04]  /*63b0*/  MUFU.EX2 R158, R158 ;  /* 0x0000009e009e7308 */ /* 0x000fe80000000800 */
[C---:B------:R-:W-:Y:S01]  /*63c0*/  HMMA.16816.F32 R120, R4.reuse, R28, R120 ;  /* 0x0000001c0478723c */ /* 0x040fe20000001878 */
[----:B------:R-:W4:Y:S04]  /*63d0*/  MUFU.EX2 R153, R167 ;  /* 0x000000a700997308 */ /* 0x000f280000000800 */
[----:B------:R-:W-:Y:S03]  /*63e0*/  MUFU.EX2 R149, R165 ;  /* 0x000000a500957308 */ /* 0x000fe60000000800 */
[C---:B------:R-:W-:Y:S01]  /*63f0*/  HMMA.16816.F32 R116, R4.reuse, R30, R116 ;  /* 0x0000001e0474723c */ /* 0x040fe20000001874 */
[----:B------:R-:W-:Y:S01]  /*6400*/  LDSM.16.MT88.4 R28, [R47+0xe800] ;  /* 0x00e800002f1c783b */ /* 0x000fe20000004200 */
[----:B------:R-:W4:Y:S04]  /*6410*/  MUFU.EX2 R152, R155 ;  /* 0x0000009b00987308 */ /* 0x000f280000000800 */
[----:B------:R-:W4:Y:S02]  /*6420*/  MUFU.EX2 R151, R151 ;  /* 0x0000009700977308 */ /* 0x000f240000000800 */
[C---:B------:R-:W-:Y:S08]  /*6430*/  HMMA.16816.F32 R112, R4.reuse, R20, R112 ;  /* 0x000000140470723c */ /* 0x040ff00000001870 */
[C---:B------:R-:W-:Y:S01]  /*6440*/  HMMA.16816.F32 R108, R4.reuse, R22, R108 ;  /* 0x00000016046c723c */ /* 0x040fe2000000186c */
[----:B------:R-:W4:Y:S07]  /*6450*/  LDSM.16.MT88.4 R20, [R0+0xe800] ;  /* 0x00e800000014783b */ /* 0x000f2e0000004200 */
[C---:B------:R-:W-:Y:S01]  /*6460*/  HMMA.16816.F32 R100, R4.reuse, R18, R100 ;  /* 0x000000120464723c */ /* 0x040fe20000001864 */
[----:B------:R-:W4:Y:S07]  /*6470*/  LDSM.16.MT88.4 R16, [R64+0x12800] ;  /* 0x012800004010783b */ /* 0x000f2e0000004200 */
[C---:B--2---:R-:W-:Y:S08]  /*6480*/  HMMA.16816.F32 R72, R4.reuse, R12, R72 ;  /* 0x0000000c0448723c */ /* 0x044ff00000001848 */
[----:B------:R-:W-:Y:S01]  /*6490*/  HMMA.16816.F32 R68, R4, R14, R68 ;  /* 0x0000000e0444723c */ /* 0x000fe20000001844 */
[----:B---3--:R-:W-:Y:S01]  /*64a0*/  F2FP.F16.F32.PACK_AB R4, R174, R169 ;  /* 0x000000a9ae04723e */ /* 0x008fe200000000ff */
[----:B------:R-:W2:Y:S01]  /*64b0*/  LDSM.16.MT88.4 R12, [R47+0x12800] ;  /* 0x012800002f0c783b */ /* 0x000ea20000004200 */
[----:B------:R-:W-:-:S02]  /*64c0*/  F2FP.F16.F32.PACK_AB R5, R181, R178 ;  /* 0x000000b2b505723e */ /* 0x000fc400000000ff */
[----:B-----5:R-:W-:Y:S02]  /*64d0*/  F2FP.F16.F32.PACK_AB R6, R41, R40 ;  /* 0x000000282906723e */ /* 0x020fe400000000ff */
[----:B------:R-:W-:-:S07]  /*64e0*/  F2FP.F16.F32.PACK_AB R7, R42, R171 ;  /* 0x000000ab2a07723e */ /* 0x000fce00000000ff */
[C---:B-1----:R-:W-:Y:S08]  /*64f0*/  HMMA.16816.F32 R96, R4.reuse, R8, R96 ;  /* 0x000000080460723c */ /* 0x042ff00000001860 */
[C---:B------:R-:W-:Y:S01]  /*6500*/  HMMA.16816.F32 R92, R4.reuse, R10, R92 ;  /* 0x0000000a045c723c */ /* 0x040fe2000000185c */
[----:B------:R-:W1:Y:S07]  /*6510*/  LDSM.16.MT88.4 R8, [R0+0x12800] ;  /* 0x012800000008783b */ /* 0x000e6e0000004200 */
[C---:B----4-:R-:W-:Y:S08]  /*6520*/  HMMA.16816.F32 R104, R4.reuse, R20, R104 ;  /* 0x000000140468723c */ /* 0x050ff00000001868 */
[C---:B------:R-:W-:Y:S01]  /*6530*/  HMMA.16816.F32 R100, R4.reuse, R22, R100 ;  /* 0x000000160464723c */ /* 0x040fe20000001864 */
[----:B------:R-:W3:Y:S07]  /*6540*/  LDSM.16.MT88.4 R20, [R0+0xf000] ;  /* 0x00f000000014783b */ /* 0x000eee0000004200 */
[C---:B------:R-:W-:Y:S08]  /*6550*/  HMMA.16816.F32 R88, R4.reuse, R16, R88 ;  /* 0x000000100458723c */ /* 0x040ff00000001858 */
[C---:B------:R-:W-:Y:S01]  /*6560*/  HMMA.16816.F32 R84, R4.reuse, R18, R84 ;  /* 0x000000120454723c */ /* 0x040fe20000001854 */
[----:B------:R-:W-:Y:S07]  /*6570*/  LDSM.16.MT88.4 R16, [R145+0x13000] ;  /* 0x013000009110783b */ /* 0x000fee0000004200 */
[C---:B--2---:R-:W-:Y:S08]  /*6580*/  HMMA.16816.F32 R80, R4.reuse, R12, R80 ;  /* 0x0000000c0450723c */ /* 0x044ff00000001850 */
[C---:B-1----:R-:W-:Y:S08]  /*6590*/  HMMA.16816.F32 R72, R4.reuse, R8, R72 ;  /* 0x000000080448723c */ /* 0x042ff00000001848 */
[C---:B------:R-:W-:Y:S01]  /*65a0*/  HMMA.16816.F32 R68, R4.reuse, R10, R68 ;  /* 0x0000000a0444723c */ /* 0x040fe20000001844 */
[----:B------:R-:W1:Y:S07]  /*65b0*/  LDSM.16.MT88.4 R8, [R47+0x13000] ;  /* 0x013000002f08783b */ /* 0x000e6e0000004200 */
[C---:B------:R-:W-:Y:S01]  /*65c0*/  HMMA.16816.F32 R76, R4.reuse, R14, R76 ;  /* 0x0000000e044c723c */ /* 0x040fe2000000184c */
[----:B------:R-:W2:Y:S07]  /*65d0*/  LDSM.16.MT88.4 R12, [R64+0x13000] ;  /* 0x01300000400c783b */ /* 0x000eae0000004200 */
        /* <DEDUP_REMOVED lines=13> */
[C---:B---3--:R-:W-:Y:S08]  /*66b0*/  HMMA.16816.F32 R104, R4.reuse, R20, R104 ;  /* 0x000000140468723c */ /* 0x048ff00000001868 */
[C---:B------:R-:W-:Y:S01]  /*66c0*/  HMMA.16816.F32 R100, R4.reuse, R22, R100 ;  /* 0x000000160464723c */ /* 0x040fe20000001864 */
[----:B------:R-:W3:Y:S07]  /*66d0*/  LDSM.16.MT88.4 R20, [R0+0x13000] ;  /* 0x013000000014783b */ /* 0x000eee0000004200 */
[C---:B-1----:R-:W-:Y:S08]  /*66e0*/  HMMA.16816.F32 R80, R4.reuse, R8, R80 ;  /* 0x000000080450723c */ /* 0x042ff00000001850 */
[C---:B------:R-:W-:Y:S01]  /*66f0*/  HMMA.16816.F32 R76, R4.reuse, R10, R76 ;  /* 0x0000000a044c723c */ /* 0x040fe2000000184c */
[----:B------:R-:W1:Y:S07]  /*6700*/  LDSM.16.MT88.4 R8, [R64+0xf800] ;  /* 0x00f800004008783b */ /* 0x000e6e0000004200 */
[C---:B------:R-:W-:Y:S08]  /*6710*/  HMMA.16816.F32 R96, R4.reuse, R16, R96 ;  /* 0x000000100460723c */ /* 0x040ff00000001860 */
[C---:B------:R-:W-:Y:S01]  /*6720*/  HMMA.16816.F32 R92, R4.reuse, R18, R92 ;  /* 0x00000012045c723c */ /* 0x040fe2000000185c */
[----:B------:R-:W1:Y:S07]  /*6730*/  LDSM.16.MT88.4 R16, [R145+0xf800] ;  /* 0x00f800009110783b */ /* 0x000e6e0000004200 */
[C---:B--2---:R-:W-:Y:S08]  /*6740*/  HMMA.16816.F32 R88, R4.reuse, R12, R88 ;  /* 0x0000000c0458723c */ /* 0x044ff00000001858 */
[C---:B------:R-:W-:Y:S01]  /*6750*/  HMMA.16816.F32 R84, R4.reuse, R14, R84 ;  /* 0x0000000e0454723c */ /* 0x040fe20000001854 */
[----:B------:R-:W2:Y:S07]  /*6760*/  LDSM.16.MT88.4 R12, [R145+0x13800] ;  /* 0x01380000910c783b */ /* 0x000eae0000004200 */
        /* <DEDUP_REMOVED lines=20> */
[----:B---3--:R-:W-:Y:S01]  /*68b0*/  HMMA.16816.F32 R72, R4, R20, R72 ;  /* 0x000000140448723c */ /* 0x008fe20000001848 */
        /* <DEDUP_REMOVED lines=13> */
[----:B-1----:R-:W-:Y:S01]  /*6990*/  HMMA.16816.F32 R120, R4, R8, R120 ;  /* 0x000000080478723c */ /* 0x002fe20000001878 */
[----:B------:R-:W-:Y:S01]  /*69a0*/  FADD.FTZ R22, R45, R22 ;  /* 0x000000162d167221 */ /* 0x000fe20000010000 */
[----:B------:R-:W-:-:S03]  /*69b0*/  FADD.FTZ R160, R160, R157 ;  /* 0x0000009da0a07221 */ /* 0x000fc60000010000 */
[----:B------:R-:W-:Y:S01]  /*69c0*/  FADD.FTZ R161, R161, R22 ;  /* 0x00000016a1a17221 */ /* 0x000fe20000010000 */
[----:B------:R-:W-:Y:S02]  /*69d0*/  FADD.FTZ R159, R159, R160 ;  /* 0x000000a09f9f7221 */ /* 0x000fe40000010000 */
[----:B------:R-:W-:Y:S01]  /*69e0*/  HMMA.16816.F32 R116, R4, R10, R116 ;  /* 0x0000000a0474723c */ /* 0x000fe20000001874 */
[----:B------:R-:W1:Y:S01]  /*69f0*/  LDSM.16.MT88.4 R8, [R47+0x13800] ;  /* 0x013800002f08783b */ /* 0x000e620000004200 */
[----:B------:R-:W-:Y:S01]  /*6a00*/  FADD.FTZ R164, R164, R161 ;  /* 0x000000a1a4a47221 */ /* 0x000fe20000010000 */
[----:B------:R-:W-:-:S03]  /*6a10*/  FADD.FTZ R166, R166, R159 ;  /* 0x0000009fa6a67221 */ /* 0x000fc60000010000 */
[----:B------:R-:W-:Y:S01]  /*6a20*/  FADD.FTZ R21, R163, R164 ;  /* 0x000000a4a3157221 */ /* 0x000fe20000010000 */
[----:B------:R-:W-:Y:S01]  /*6a30*/  FADD.FTZ R173, R173, R166 ;  /* 0x000000a6adad7221 */ /* 0x000fe20000010000 */
[----:B------:R-:W-:Y:S02]  /*6a40*/  HMMA.16816.F32 R128, R4, R16, R128 ;  /* 0x000000100480723c */ /* 0x000fe40000001880 */
[----:B------:R-:W-:-:S04]  /*6a50*/  FADD.FTZ R21, R162, R21 ;  /* 0x00000015a2157221 */ /* 0x000fc80000010000 */
[----:B------:R-:W-:Y:S01]  /*6a60*/  FADD.FTZ R176, R176, R21 ;  /* 0x00000015b0b07221 */ /* 0x000fe20000010000 */
[----:B------:R-:W-:Y:S01]  /*6a70*/  FADD.FTZ R21, R170, R173 ;  /* 0x000000adaa157221 */ /* 0x000fe20000010000 */
[----:B------:R-:W-:Y:S01]  /*6a80*/  HMMA.16816.F32 R124, R4, R18, R124 ;  /* 0x00000012047c723c */ /* 0x000fe2000000187c */
[----:B------:R-:W3:Y:S01]  /*6a90*/  LDSM.16.MT88.4 R16, [R64+0x13800] ;  /* 0x013800004010783b */ /* 0x000ee20000004200 */
[----:B------:R-:W-:Y:S01]  /*6aa0*/  FADD.FTZ R175, R175, R176 ;  /* 0x000000b0afaf7221 */ /* 0x000fe20000010000 */
[----:B------:R-:W-:-:S04]  /*6ab0*/  FADD.FTZ R172, R172, R21 ;  /* 0x00000015acac7221 */ /* 0x000fc80000010000 */
[----:B------:R-:W-:Y:S01]  /*6ac0*/  FADD.FTZ R177, R177, R172 ;  /* 0x000000acb1b17221 */ /* 0x000fe20000010000 */
[C---:B--2---:R-:W-:Y:S08]  /*6ad0*/  HMMA.16816.F32 R96, R4.reuse, R12, R96 ;  /* 0x0000000c0460723c */ /* 0x044ff00000001860 */
[C---:B------:R-:W-:Y:S01]  /*6ae0*/  HMMA.16816.F32 R92, R4.reuse, R14, R92 ;  /* 0x0000000e045c723c */ /* 0x040fe2000000185c */
[----:B------:R-:W2:Y:S07]  /*6af0*/  LDSM.16.MT88.4 R12, [R47+0xf800] ;  /* 0x00f800002f0c783b */ /* 0x000eae0000004200 */
[----:B-1----:R-:W-:Y:S01]  /*6b00*/  HMMA.16816.F32 R80, R4, R8, R80 ;  /* 0x000000080450723c */ /* 0x002fe20000001850 */
[----:B------:R-:W-:-:S04]  /*6b10*/  FADD.FTZ R8, R182, R175 ;  /* 0x000000afb6087221 */ /* 0x000fc80000010000 */
[----:B------:R-:W-:-:S03]  /*6b20*/  FADD.FTZ R8, R179, R8 ;  /* 0x00000008b3087221 */ /* 0x000fc60000010000 */
[----:B------:R-:W-:Y:S01]  /*6b30*/  HMMA.16816.F32 R76, R4, R10, R76 ;  /* 0x0000000a044c723c */ /* 0x000fe2000000184c */
[----:B------:R-:W-:-:S04]  /*6b40*/  FADD.FTZ R9, R169, R8 ;  /* 0x00000008a9097221 */ /* 0x000fc80000010000 */
[----:B------:R-:W-:-:S03]  /*6b50*/  FADD.FTZ R9, R174, R9 ;  /* 0x00000009ae097221 */ /* 0x000fc60000010000 */
[C---:B---3--:R-:W-:Y:S08]  /*6b60*/  HMMA.16816.F32 R88, R4.reuse, R16, R88 ;  /* 0x000000100458723c */ /* 0x048ff00000001858 */
[C---:B------:R-:W-:Y:S01]  /*6b70*/  HMMA.16816.F32 R84, R4.reuse, R18, R84 ;  /* 0x000000120454723c */ /* 0x040fe20000001854 */
[----:B------:R-:W1:Y:S07]  /*6b80*/  LDSM.16.MT88.4 R16, [R0+0xf800] ;  /* 0x00f800000010783b */ /* 0x000e6e0000004200 */
[C---:B--2---:R-:W-:Y:S08]  /*6b90*/  HMMA.16816.F32 R112, R4.reuse, R12, R112 ;  /* 0x0000000c0470723c */ /* 0x044ff00000001870 */
[----:B------:R-:W-:Y:S01]  /*6ba0*/  HMMA.16816.F32 R108, R4, R14, R108 ;  /* 0x0000000e046c723c */ /* 0x000fe2000000186c */
[----:B------:R2:W3:Y:S02]  /*6bb0*/  LDSM.16.MT88.4 R12, [R0+0x13800] ;  /* 0x01380000000c783b */ /* 0x0004e40000004200 */
[----:B--2---:R-:W-:-:S05]  /*6bc0*/  FADD.FTZ R0, R178, R177 ;  /* 0x000000b1b2007221 */ /* 0x004fca0000010000 */
[----:B-1----:R-:W-:Y:S01]  /*6bd0*/  HMMA.16816.F32 R104, R4, R16, R104 ;  /* 0x000000100468723c */ /* 0x002fe20000001868 */
[----:B------:R-:W-:-:S04]  /*6be0*/  FADD.FTZ R0, R181, R0 ;  /* 0x00000000b5007221 */ /* 0x000fc80000010000 */
        /* <DEDUP_REMOVED lines=32> */
.L_x_601:
        /* <DEDUP_REMOVED lines=78> */
.L_x_596:
[----:B------:R-:W-:Y:S05]  /*72d0*/  BSYNC.RECONVERGENT B0 ;  /* 0x0000000000007941 */ /* 0x000fea0003800200 */
.L_x_595:
[----:B------:R-:W1:Y:S01]  /*72e0*/  S2UR UR6, SR_CgaCtaId ;  /* 0x00000000000679c3 */ /* 0x000e620000008800 */
[C---:B------:R-:W-:Y:S01]  /*72f0*/  SHF.L.U32 R12, R208.reuse, 0x3, RZ ;  /* 0x00000003d00c7819 */ /* 0x040fe200000006ff */
[----:B------:R-:W-:Y:S01]  /*7300*/  UMOV UR7, 0x400 ;  /* 0x0000040000077882 */ /* 0x000fe20000000000 */
[----:B------:R-:W-:Y:S01]  /*7310*/  LOP3.LUT R13, R208, 0x38, RZ, 0xc0, !PT ;  /* 0x00000038d00d7812 */ /* 0x000fe200078ec0ff */
[----:B------:R-:W-:Y:S01]  /*7320*/  BSSY.RECONVERGENT B1, `(.L_x_597) ;  /* 0x0000205000017945 */ /* 0x000fe20003800200 */
[----:B------:R-:W-:Y:S02]  /*7330*/  LOP3.LUT R140, R12, 0x38, RZ, 0xc0, !PT ;  /* 0x000000380c8c7812 */ /* 0x000fe400078ec0ff */
[--C-:B------:R-:W-:Y:S02]  /*7340*/  LOP3.LUT R13, R13, 0x1c0, R12.reuse, 0xf8, !PT ;  /* 0x000001c00d0d7812 */ /* 0x100fe400078ef80c */
[----:B------:R-:W-:Y:S02]  /*7350*/  IADD3 R14, P0, PT, R217, R224, RZ ;  /* 0x000000e0d90e7210 */ /* 0x000fe40007f1e0ff */
[----:B------:R-:W-:Y:S02]  /*7360*/  LOP3.LUT R13, R13, R140, RZ, 0x3c, !PT ;  /* 0x0000008c0d0d7212 */ /* 0x000fe400078e3cff */
[----:B------:R-:W-:Y:S02]  /*7370*/  IADD3.X R15, PT, PT, R220, R225, RZ, P0, !PT ;  /* 0x000000e1dc0f7210 */ /* 0x000fe400007fe4ff */
[----:B------:R-:W-:Y:S02]  /*7380*/  LOP3.LUT R13, R13, 0x1e00, R12, 0xf8, !PT ;  /* 0x00001e000d0d7812 */ /* 0x000fe400078ef80c */
[-C--:B------:R-:W-:Y:S02]  /*7390*/  IADD3 R22, P0, PT, R14, R217.reuse, RZ ;  /* 0x000000d90e167210 */ /* 0x080fe40007f1e0ff */
[----:B------:R-:W-:Y:S02]  /*73a0*/  SHF.L.U32 R213, R208, 0x6, RZ ;  /* 0x00000006d0d57819 */ /* 0x000fe400000006ff */
[-C--:B------:R-:W-:Y:S02]  /*73b0*/  IADD3.X R23, PT, PT, R15, R220.reuse, RZ, P0, !PT ;  /* 0x000000dc0f177210 */ /* 0x080fe400007fe4ff */
[-C--:B------:R-:W-:Y:S01]  /*73c0*/  IADD3 R20, P0, PT, R22, R217.reuse, RZ ;  /* 0x000000d916147210 */ /* 0x080fe20007f1e0ff */
[----:B-1----:R-:W-:Y:S01]  /*73d0*/  ULEA UR6, UR6, UR7, 0x18 ;  /* 0x0000000706067291 */ /* 0x002fe2000f8ec0ff */
[----:B------:R-:W-:Y:S02]  /*73e0*/  LOP3.LUT R132, R208, 0x8, RZ, 0xc0, !PT ;  /* 0x00000008d0847812 */ /* 0x000fe400078ec0ff */
[-C--:B------:R-:W-:Y:S02]  /*73f0*/  IADD3.X R21, PT, PT, R23, R220.reuse, RZ, P0, !PT ;  /* 0x000000dc17157210 */ /* 0x080fe400007fe4ff */
[-C--:B------:R-:W-:Y:S02]  /*7400*/  IADD3 R18, P0, PT, R20, R217.reuse, RZ ;  /* 0x000000d914127210 */ /* 0x080fe40007f1e0ff */
[----:B------:R-:W-:Y:S02]  /*7410*/  MOV R210, UR6 ;  /* 0x0000000600d27c02 */ /* 0x000fe40008000f00 */
[----:B------:R-:W-:Y:S02]  /*7420*/  IADD3.X R19, PT, PT, R21, R220, RZ, P0, !PT ;  /* 0x000000dc15137210 */ /* 0x000fe400007fe4ff */
[----:B------:R-:W-:Y:S02]  /*7430*/  LEA R237, R13, R210, 0x1 ;  /* 0x000000d20ded7211 */ /* 0x000fe400078e08ff */
[----:B------:R-:W-:Y:S02]  /*7440*/  IADD3 R16, P0, PT, R18, R217, RZ ;  /* 0x000000d912107210 */ /* 0x000fe40007f1e0ff */
[----:B------:R-:W-:Y:S01]  /*7450*/  SHF.L.U32 R12, R208, 0x5, RZ ;  /* 0x00000005d00c7819 */ /* 0x000fe200000006ff */
[----:B------:R-:W-:Y:S01]  /*7460*/  @!PT LDS RZ, [RZ] ;  /* 0x00000000fffff984 */ /* 0x000fe20000000800 */
[----:B------:R-:W-:Y:S01]  /*7470*/  @!PT LDS RZ, [RZ] ;  /* 0x00000000fffff984 */ /* 0x000fe20000000800 */
[----:B------:R-:W-:Y:S01]  /*7480*/  @!PT LDS RZ, [RZ] ;  /* 0x00000000fffff984 */ /* 0x000fe20000000800 */
[----:B------:R-:W-:Y:S01]  /*7490*/  LDGSTS.E.BYPASS.LTC128B.128 [R237+0xc000], desc[UR4][R224.64] ;  /* 0x0c000000e0ed7fae */ /* 0x000fe2000b981a04 */
[----:B------:R-:W-:Y:S02]  /*74a0*/  IADD3.X R17, PT, PT, R19, R220, RZ, P0, !PT ;  /* 0x000000dc13117210 */ /* 0x000fe400007fe4ff */
[--C-:B------:R-:W-:Y:S02]  /*74b0*/  LOP3.LUT R135, R132, 0x1c0, R213.reuse, 0xf8, !PT ;  /* 0x000001c084877812 */ /* 0x100fe400078ef8d5 */
[----:B------:R-:W-:Y:S02]  /*74c0*/  LOP3.LUT R143, R12, 0x7c00, RZ, 0xc0, !PT ;  /* 0x00007c000c8f7812 */ /* 0x000fe400078ec0ff */
[----:B------:R-:W-:Y:S01]  /*74d0*/  LOP3.LUT R133, R213, 0x400, RZ, 0xc0, !PT ;  /* 0x00000400d5857812 */ /* 0x000fe200078ec0ff */
[----:B------:R-:W-:Y:S01]  /*74e0*/  LDGSTS.E.BYPASS.LTC128B.128 [R237+0x10000], desc[UR4][R224.64+0x80] ;  /* 0x10000080e0ed7fae */ /* 0x000fe2000b981a04 */
[-C--:B------:R-:W-:Y:S02]  /*74f0*/  LOP3.LUT R132, R135, R140.reuse, RZ, 0x3c, !PT ;  /* 0x0000008c87847212 */ /* 0x080fe400078e3cff */
[----:B------:R-:W-:Y:S02]  /*7500*/  SHF.R.U32.HI R209, RZ, 0x1, R208 ;  /* 0x00000001ffd17819 */ /* 0x000fe400000116d0 */
[----:B------:R-:W-:Y:S02]  /*7510*/  LEA R133, R132, R133, 0x1 ;  /* 0x0000008584857211 */ /* 0x000fe400078e08ff */
[----:B------:R-:W-:Y:S01]  /*7520*/  LOP3.LUT R132, R209, 0x8, RZ, 0xc0, !PT ;  /* 0x00000008d1847812 */ /* 0x000fe200078ec0ff */
[----:B------:R-:W-:Y:S01]  /*7530*/  LDGSTS.E.BYPASS.LTC128B.128 [R237+0xc800], desc[UR4][R14.64] ;  /* 0x0c8000000eed7fae */ /* 0x000fe2000b981a04 */
[--C-:B------:R-:W-:Y:S02]  /*7540*/  LOP3.LUT R135, R143, 0x200, R213.reuse, 0xf8, !PT ;  /* 0x000002008f877812 */ /* 0x100fe400078ef8d5 */
[----:B------:R-:W-:Y:S02]  /*7550*/  LOP3.LUT R145, R132, 0x1c0, R213, 0xf8, !PT ;  /* 0x000001c084917812 */ /* 0x000fe400078ef8d5 */
[----:B------:R-:W-:Y:S02]  /*7560*/  IADD3 R190, PT, PT, R210, R133, RZ ;  /* 0x00000085d2be7210 */ /* 0x000fe40007ffe0ff */
[----:B------:R-:W-:Y:S01]  /*7570*/  LOP3.LUT R212, R145, R140, RZ, 0x3c, !PT ;  /* 0x0000008c91d47212 */ /* 0x000fe200078e3cff */
[----:B------:R1:W-:Y:S01]  /*7580*/  LDGSTS.E.BYPASS.LTC128B.128 [R237+0x10800], desc[UR4][R14.64+0x80] ;  /* 0x108000800eed7fae */ /* 0x0003e2000b981a04 */
[----:B------:R-:W-:Y:S02]  /*7590*/  LOP3.LUT P2, RZ, R208, 0x4, RZ, 0xc0, !PT ;  /* 0x00000004d0ff7812 */ /* 0x000fe4000784c0ff */
[----:B------:R-:W-:Y:S02]  /*75a0*/  LOP3.LUT R135, R135, R212, RZ, 0xfc, !PT ;  /* 0x000000d487877212 */ /* 0x000fe400078efcff */
[----:B------:R-:W-:Y:S02]  /*75b0*/  IADD3 R230, PT, PT, R230, 0x1, RZ ;  /* 0x00000001e6e67810 */ /* 0x000fe40007ffe0ff */
[----:B------:R-:W-:Y:S01]  /*75c0*/  LEA R192, R135, R210, 0x1 ;  /* 0x000000d287c07211 */ /* 0x000fe200078e08ff */
[----:B------:R-:W-:Y:S08]  /*75d0*/  LDGSTS.E.BYPASS.LTC128B.128 [R237+0xd000], desc[UR4][R22.64] ;  /* 0x0d00000016ed7fae */ /* 0x000ff0000b981a04 */
[----:B------:R-:W-:Y:S08]  /*75e0*/  LDGSTS.E.BYPASS.LTC128B.128 [R237+0x11000], desc[UR4][R22.64+0x80] ;  /* 0x1100008016ed7fae */ /* 0x000ff0000b981a04 */
[----:B------:R-:W-:Y:S01]  /*75f0*/  LDGSTS.E.BYPASS.LTC128B.128 [R237+0xd800], desc[UR4][R20.64] ;  /* 0x0d80000014ed7fae */ /* 0x000fe2000b981a04 */
[-C--:B-1----:R-:W-:Y:S04]  /*7600*/  IADD3 R14, P0, PT, R16, R217.reuse, RZ ;  /* 0x000000d9100e7210 */ /* 0x082fe80007f1e0ff */
[-C--:B------:R-:W-:Y:S03]  /*7610*/  IADD3.X R15, PT, PT, R17, R220.reuse, RZ, P0, !PT ;  /* 0x000000dc110f7210 */ /* 0x080fe600007fe4ff */
[----:B------:R-:W-:Y:S01]  /*7620*/  LDGSTS.E.BYPASS.LTC128B.128 [R237+0x11800], desc[UR4][R20.64+0x80] ;  /* 0x1180008014ed7fae */ /* 0x000fe2000b981a04 */
[----:B------:R-:W-:Y:S04]  /*7630*/  IADD3 R12, P0, PT, R14, R217, RZ ;  /* 0x000000d90e0c7210 */ /* 0x000fe80007f1e0ff */
[----:B------:R-:W-:Y:S02]  /*7640*/  IADD3.X R13, PT, PT, R15, R220, RZ, P0, !PT ;  /* 0x000000dc0f0d7210 */ /* 0x000fe400007fe4ff */
[----:B------:R-:W-:Y:S01]  /*7650*/  LOP3.LUT P0, RZ, R208, 0x2, RZ, 0xc0, !PT ;  /* 0x00000002d0ff7812 */ /* 0x000fe2000780c0ff */
[----:B------:R-:W-:Y:S03]  /*7660*/  LDGSTS.E.BYPASS.LTC128B.128 [R237+0xe000], desc[UR4][R18.64] ;  /* 0x0e00000012ed7fae */ /* 0x000fe6000b981a04 */
[----:B------:R-:W-:Y:S02]  /*7670*/  SEL R211, R142, 0xffffffe0, !P0 ;  /* 0xffffffe08ed37807 */ /* 0x000fe40004000000 */
[----:B------:R-:W-:Y:S02]  /*7680*/  ISETP.NE.AND P0, PT, R230, RZ, PT ;  /* 0x000000ffe600720c */ /* 0x000fe40003f05270 */
[C---:B------:R-:W-:Y:S01]  /*7690*/  IADD3 R188, PT, PT, R211.reuse, R192, RZ ;  /* 0x000000c0d3bc7210 */ /* 0x040fe20007ffe0ff */
[----:B------:R-:W-:Y:S01]  /*76a0*/  LDGSTS.E.BYPASS.LTC128B.128 [R237+0x12000], desc[UR4][R18.64+0x80] ;  /* 0x1200008012ed7fae */ /* 0x000fe2000b981a04 */
[----:B------:R-:W-:Y:S07]  /*76b0*/  IADD3 R200, PT, PT, R211, R190, RZ ;  /* 0x000000bed3c87210 */ /* 0x000fee0007ffe0ff */
[----:B------:R-:W-:Y:S08]  /*76c0*/  LDGSTS.E.BYPASS.LTC128B.128 [R237+0xe800], desc[UR4][R16.64] ;  /* 0x0e80000010ed7fae */ /* 0x000ff0000b981a04 */
[----:B------:R-:W-:Y:S08]  /*76d0*/  LDGSTS.E.BYPASS.LTC128B.128 [R237+0x12800], desc[UR4][R16.64+0x80] ;  /* 0x1280008010ed7fae */ /* 0x000ff0000b981a04 */
[----:B------:R-:W-:Y:S08]  /*76e0*/  LDGSTS.E.BYPASS.LTC128B.128 [R237+0xf000], desc[UR4][R14.64] ;  /* 0x0f0000000eed7fae */ /* 0x000ff0000b981a04 */
[----:B------:R-:W-:Y:S08]  /*76f0*/  LDGSTS.E.BYPASS.LTC128B.128 [R237+0x13000], desc[UR4][R14.64+0x80] ;  /* 0x130000800eed7fae */ /* 0x000ff0000b981a04 */
[----:B------:R-:W-:Y:S08]  /*7700*/  LDGSTS.E.BYPASS.LTC128B.128 [R237+0xf800], desc[UR4][R12.64] ;  /* 0x0f8000000ced7fae */ /* 0x000ff0000b981a04 */
[----:B------:R1:W-:Y:S08]  /*7710*/  LDGSTS.E.BYPASS.LTC128B.128 [R237+0x13800], desc[UR4][R12.64+0x80] ;  /* 0x138000800ced7fae */ /* 0x0003f0000b981a04 */
[----:B------:R-:W-:Y:S08]  /*7720*/  LDSM.16.M88.4 R132, [R192] ;  /* 0x00000000c084783b */ /* 0x000ff00000000200 */
[----:B------:R-:W2:Y:S08]  /*7730*/  LDSM.16.M88.4 R144, [R190+0x4000] ;  /* 0x00400000be90783b */ /* 0x000eb00000000200 */
[----:B------:R-:W1:Y:S08]  /*7740*/  LDSM.16.M88.4 R148, [R190+0x4800] ;  /* 0x00480000be94783b */ /* 0x000e700000000200 */
[----:B------:R-:W3:Y:S08]  /*7750*/  LDSM.16.M88.4 R152, [R190+0x5000] ;  /* 0x00500000be98783b */ /* 0x000ef00000000200 */
[----:B------:R-:W0:Y:S08]  /*7760*/  LDGDEPBAR ;  /* 0x00000000000079af */ /* 0x000e300000000000 */
[----:B------:R-:W4:Y:S08]  /*7770*/  LDSM.16.M88.4 R156, [R190+0x5800] ;  /* 0x00580000be9c783b */ /* 0x000f300000000200 */
[----:B------:R-:W5:Y:S01]  /*7780*/  LDSM.16.M88.4 R160, [R190+0x6000] ;  /* 0x00600000bea0783b */ /* 0x000f620000000200 */
[C---:B--2---:R-:W-:Y:S07]  /*7790*/  HMMA.16816.F32 R4, R132.reuse, R144, RZ ;  /* 0x000000908404723c */ /* 0x044fee00000018ff */
[----:B------:R-:W2:Y:S01]  /*77a0*/  LDSM.16.M88.4 R164, [R190+0x6800] ;  /* 0x00680000bea4783b */ /* 0x000ea20000000200 */
[C---:B------:R-:W-:Y:S07]  /*77b0*/  HMMA.16816.F32 R8, R132.reuse, R146, RZ ;  /* 0x000000928408723c */ /* 0x040fee00000018ff */
[----:B------:R-:W2:Y:S01]  /*77c0*/  LDSM.16.M88.4 R168, [R190+0x7000] ;  /* 0x00700000bea8783b */ /* 0x000ea20000000200 */
[C---:B-1----:R-:W-:Y:S07]  /*77d0*/  HMMA.16816.F32 R12, R132.reuse, R148, RZ ;  /* 0x00000094840c723c */ /* 0x042fee00000018ff */
[----:B------:R-:W1:Y:S01]  /*77e0*/  LDSM.16.M88.4 R172, [R190+0x7800] ;  /* 0x00780000beac783b */ /* 0x000e620000000200 */
[C---:B------:R-:W-:Y:S07]  /*77f0*/  HMMA.16816.F32 R16, R132.reuse, R150, RZ ;  /* 0x000000968410723c */ /* 0x040fee00000018ff */
[----:B------:R-:W-:Y:S01]  /*7800*/  LDSM.16.M88.4 R176, [R188] ;  /* 0x00000000bcb0783b */ /* 0x000fe20000000200 */
[C---:B---3--:R-:W-:Y:S07]  /*7810*/  HMMA.16816.F32 R20, R132.reuse, R152, RZ ;  /* 0x000000988414723c */ /* 0x048fee00000018ff */
[----:B------:R-:W3:Y:S01]  /*7820*/  LDSM.16.M88.4 R180, [R200+0x4000] ;  /* 0x00400000c8b4783b */ /* 0x000ee20000000200 */
[C---:B------:R-:W-:Y:S07]  /*7830*/  HMMA.16816.F32 R24, R132.reuse, R154, RZ ;  /* 0x0000009a8418723c */ /* 0x040fee00000018ff */
[----:B------:R-:W3:Y:S01]  /*7840*/  LDSM.16.M88.4 R184, [R200+0x4800] ;  /* 0x00480000c8b8783b */ /* 0x000ee20000000200 */
[C---:B----4-:R-:W-:Y:S01]  /*7850*/  HMMA.16816.F32 R28, R132.reuse, R156, RZ ;  /* 0x0000009c841c723c */ /* 0x050fe200000018ff */
[----:B------:R-:W-:Y:S06]  /*7860*/  MOV R156, 0x40 ;  /* 0x00000040009c7802 */ /* 0x000fec0000000f00 */
[----:B------:R-:W4:Y:S01]  /*7870*/  LDSM.16.M88.4 R136, [R200+0x5000] ;  /* 0x00500000c888783b */ /* 0x000f220000000200 */
[----:B------:R-:W-:Y:S01]  /*7880*/  SEL R157, R156, 0xffffffc0, !P2 ;  /* 0xffffffc09c9d7807 */ /* 0x000fe20005000000 */
[C---:B------:R-:W-:Y:S03]  /*7890*/  HMMA.16816.F32 R32, R132.reuse, R158, RZ ;  /* 0x0000009e8420723c */ /* 0x040fe600000018ff */
[C---:B------:R-:W-:Y:S02]  /*78a0*/  IADD3 R202, PT, PT, R157.reuse, R192, RZ ;  /* 0x000000c09dca7210 */ /* 0x040fe40007ffe0ff */
[----:B------:R-:W-:Y:S01]  /*78b0*/  IADD3 R216, PT, PT, R157, R190, RZ ;  /* 0x000000be9dd87210 */ /* 0x000fe20007ffe0ff */
[----:B------:R-:W-:Y:S01]  /*78c0*/  LDSM.16.M88.4 R144, [R200+0x6000] ;  /* 0x00600000c890783b */ /* 0x000fe20000000200 */
[C---:B------:R-:W-:Y:S02]  /*78d0*/  IADD3 R201, PT, PT, R211.reuse, R202, RZ ;  /* 0x000000cad3c97210 */ /* 0x040fe40007ffe0ff */
[----:B------:R-:W-:Y:S01]  /*78e0*/  IADD3 R214, PT, PT, R211, R216, RZ ;  /* 0x000000d8d3d67210 */ /* 0x000fe20007ffe0ff */
[C---:B-----5:R-:W-:Y:S04]  /*78f0*/  HMMA.16816.F32 R36, R132.reuse, R160, RZ ;  /* 0x000000a08424723c */ /* 0x060fe800000018ff */
[----:B------:R-:W-:Y:S04]  /*7900*/  LDSM.16.M88.4 R148, [R200+0x6800] ;  /* 0x00680000c894783b */ /* 0x000fe80000000200 */
[C---:B------:R-:W-:Y:S04]  /*7910*/  HMMA.16816.F32 R40, R132.reuse, R162, RZ ;  /* 0x000000a28428723c */ /* 0x040fe800000018ff */
[----:B------:R-:W-:Y:S04]  /*7920*/  LDSM.16.M88.4 R152, [R200+0x7000] ;  /* 0x00700000c898783b */ /* 0x000fe80000000200 */
[C---:B--2---:R-:W-:Y:S04]  /*7930*/  HMMA.16816.F32 R44, R132.reuse, R164, RZ ;  /* 0x000000a4842c723c */ /* 0x044fe800000018ff */
[----:B------:R-:W-:Y:S04]  /*7940*/  LDSM.16.M88.4 R156, [R200+0x7800] ;  /* 0x00780000c89c783b */ /* 0x000fe80000000200 */
[C---:B------:R-:W-:Y:S04]  /*7950*/  HMMA.16816.F32 R48, R132.reuse, R166, RZ ;  /* 0x000000a68430723c */ /* 0x040fe800000018ff */
[----:B------:R-:W-:Y:S04]  /*7960*/  LDSM.16.M88.4 R160, [R202] ;  /* 0x00000000caa0783b */ /* 0x000fe80000000200 */
[C---:B------:R-:W-:Y:S04]  /*7970*/  HMMA.16816.F32 R52, R132.reuse, R168, RZ ;  /* 0x000000a88434723c */ /* 0x040fe800000018ff */
[----:B------:R-:W-:Y:S04]  /*7980*/  LDSM.16.M88.4 R164, [R216+0x4000] ;  /* 0x00400000d8a4783b */ /* 0x000fe80000000200 */
[C---:B------:R-:W-:Y:S04]  /*7990*/  HMMA.16816.F32 R56, R132.reuse, R170, RZ ;  /* 0x000000aa8438723c */ /* 0x040fe800000018ff */
[----:B------:R-:W-:Y:S04]  /*79a0*/  LDSM.16.M88.4 R168, [R216+0x4800] ;  /* 0x00480000d8a8783b */ /* 0x000fe80000000200 */
[C---:B-1----:R-:W-:Y:S04]  /*79b0*/  HMMA.16816.F32 R60, R132.reuse, R172, RZ ;  /* 0x000000ac843c723c */ /* 0x042fe800000018ff */
[----:B------:R-:W2:Y:S04]  /*79c0*/  LD.E R223, desc[UR4][R2.64+0x18c] ;  /* 0x00018c0402df7980 */ /* 0x000ea8000c101900 */
[----:B------:R-:W-:Y:S01]  /*79d0*/  HMMA.16816.F32 R64, R132, R174, RZ ;  /* 0x000000ae8440723c */ /* 0x000fe200000018ff */
[----:B------:R-:W1:Y:S07]  /*79e0*/  LDSM.16.M88.4 R132, [R200+0x5800] ;  /* 0x00580000c884783b */ /* 0x000e6e0000000200 */
[C---:B---3--:R-:W-:Y:S01]  /*79f0*/  HMMA.16816.F32 R4, R176.reuse, R180, R4 ;  /* 0x000000b4b004723c */ /* 0x048fe20000001804 */
[----:B------:R-:W3:Y:S07]  /*7a00*/  LDSM.16.M88.4 R172, [R216+0x5000] ;  /* 0x00500000d8ac783b */ /* 0x000eee0000000200 */
[C---:B------:R-:W-:Y:S01]  /*7a10*/  HMMA.16816.F32 R8, R176.reuse, R182, R8 ;  /* 0x000000b6b008723c */ /* 0x040fe20000001808 */
[----:B------:R-:W-:Y:S07]  /*7a20*/  LDSM.16.M88.4 R180, [R216+0x9000] ;  /* 0x00900000d8b4783b */ /* 0x000fee0000000200 */
[C---:B------:R-:W-:Y:S01]  /*7a30*/  HMMA.16816.F32 R12, R176.reuse, R184, R12 ;  /* 0x000000b8b00c723c */ /* 0x040fe2000000180c */
[----:B------:R-:W-:Y:S07]  /*7a40*/  LDSM.16.M88.4 R196, [R216+0xb000] ;  /* 0x00b00000d8c4783b */ /* 0x000fee0000000200 */
[C---:B------:R-:W-:Y:S01]  /*7a50*/  HMMA.16816.F32 R16, R176.reuse, R186, R16 ;  /* 0x000000bab010723c */ /* 0x040fe20000001810 */
[----:B------:R-:W-:Y:S07]  /*7a60*/  LDSM.16.M88.4 R184, [R216+0x9800] ;  /* 0x00980000d8b8783b */ /* 0x000fee0000000200 */
[C---:B----4-:R-:W-:Y:S01]  /*7a70*/  HMMA.16816.F32 R20, R176.reuse, R136, R20 ;  /* 0x00000088b014723c */ /* 0x050fe20000001814 */
[----:B------:R-:W-:Y:S07]  /*7a80*/  LDSM.16.M88.4 R204, [R214+0x8000] ;  /* 0x00800000d6cc783b */ /* 0x000fee0000000200 */
[C---:B------:R-:W-:Y:S01]  /*7a90*/  HMMA.16816.F32 R24, R176.reuse, R138, R24 ;  /* 0x0000008ab018723c */ /* 0x040fe20000001818 */
[----:B------:R-:W4:Y:S07]  /*7aa0*/  LDSM.16.M88.4 R136, [R216+0x5800] ;  /* 0x00580000d888783b */ /* 0x000f2e0000000200 */
[C---:B-1----:R-:W-:Y:S08]  /*7ab0*/  HMMA.16816.F32 R28, R176.reuse, R132, R28 ;  /* 0x00000084b01c723c */ /* 0x042ff0000000181c */
[C---:B------:R-:W-:Y:S01]  /*7ac0*/  HMMA.16816.F32 R32, R176.reuse, R134, R32 ;  /* 0x00000086b020723c */ /* 0x040fe20000001820 */
[----:B------:R-:W1:Y:S07]  /*7ad0*/  LDSM.16.M88.4 R132, [R216+0x6000] ;  /* 0x00600000d884783b */ /* 0x000e6e0000000200 */
[C---:B------:R-:W-:Y:S08]  /*7ae0*/  HMMA.16816.F32 R36, R176.reuse, R144, R36 ;  /* 0x00000090b024723c */ /* 0x040ff00000001824 */
        /* <DEDUP_REMOVED lines=8> */
[C---:B------:R-:W-:Y:S08]  /*7b70*/  HMMA.16816.F32 R60, R176.reuse, R156, R60 ;  /* 0x0000009cb03c723c */ /* 0x040ff0000000183c */
[----:B------:R-:W-:Y:S01]  /*7b80*/  HMMA.16816.F32 R64, R176, R158, R64 ;  /* 0x0000009eb040723c */ /* 0x000fe20000001840 */
[----:B------:R-:W-:Y:S07]  /*7b90*/  LDSM.16.M88.4 R156, [R214+0x4800] ;  /* 0x00480000d69c783b */ /* 0x000fee0000000200 */
[C---:B------:R-:W-:Y:S01]  /*7ba0*/  HMMA.16816.F32 R4, R160.reuse, R164, R4 ;  /* 0x000000a4a004723c */ /* 0x040fe20000001804 */
[----:B------:R-:W-:Y:S07]  /*7bb0*/  LDSM.16.M88.4 R176, [R190+0xb800] ;  /* 0x00b80000beb0783b */ /* 0x000fee0000000200 */
[C---:B------:R-:W-:Y:S01]  /*7bc0*/  HMMA.16816.F32 R8, R160.reuse, R166, R8 ;  /* 0x000000a6a008723c */ /* 0x040fe20000001808 */
[----:B------:R-:W-:Y:S07]  /*7bd0*/  LDSM.16.M88.4 R164, [R214+0x5000] ;  /* 0x00500000d6a4783b */ /* 0x000fee0000000200 */
[C---:B------:R-:W-:Y:S08]  /*7be0*/  HMMA.16816.F32 R12, R160.reuse, R168, R12 ;  /* 0x000000a8a00c723c */ /* 0x040ff0000000180c */
[C---:B------:R-:W-:Y:S01]  /*7bf0*/  HMMA.16816.F32 R16, R160.reuse, R170, R16 ;  /* 0x000000aaa010723c */ /* 0x040fe20000001810 */
[----:B------:R-:W-:Y:S07]  /*7c00*/  LDSM.16.M88.4 R168, [R214+0x5800] ;  /* 0x00580000d6a8783b */ /* 0x000fee0000000200 */
[C---:B---3--:R-:W-:Y:S08]  /*7c10*/  HMMA.16816.F32 R20, R160.reuse, R172, R20 ;  /* 0x000000aca014723c */ /* 0x048ff00000001814 */
[C---:B------:R-:W-:Y:S01]  /*7c20*/  HMMA.16816.F32 R24, R160.reuse, R174, R24 ;  /* 0x000000aea018723c */ /* 0x040fe20000001818 */
[----:B------:R-:W-:Y:S07]  /*7c30*/  LDSM.16.M88.4 R172, [R214+0x6000] ;  /* 0x00600000d6ac783b */ /* 0x000fee0000000200 */
[C---:B----4-:R-:W-:Y:S08]  /*7c40*/  HMMA.16816.F32 R28, R160.reuse, R136, R28 ;  /* 0x00000088a01c723c */ /* 0x050ff0000000181c */
[C---:B------:R-:W-:Y:S01]  /*7c50*/  HMMA.16816.F32 R32, R160.reuse, R138, R32 ;  /* 0x0000008aa020723c */ /* 0x040fe20000001820 */
[----:B------:R-:W3:Y:S07]  /*7c60*/  LDSM.16.M88.4 R136, [R216+0x7800] ;  /* 0x00780000d888783b */ /* 0x000eee0000000200 */
[C---:B-1----:R-:W-:Y:S08]  /*7c70*/  HMMA.16816.F32 R36, R160.reuse, R132, R36 ;  /* 0x00000084a024723c */ /* 0x042ff00000001824 */
[C---:B------:R-:W-:Y:S01]  /*7c80*/  HMMA.16816.F32 R40, R160.reuse, R134, R40 ;  /* 0x00000086a028723c */ /* 0x040fe20000001828 */
[----:B------:R-:W1:Y:S07]  /*7c90*/  LDSM.16.M88.4 R132, [R201] ;  /* 0x00000000c984783b */ /* 0x000e6e0000000200 */
[C---:B-----5:R-:W-:Y:S08]  /*7ca0*/  HMMA.16816.F32 R44, R160.reuse, R144, R44 ;  /* 0x00000090a02c723c */ /* 0x060ff0000000182c */
[C---:B------:R-:W-:Y:S01]  /*7cb0*/  HMMA.16816.F32 R48, R160.reuse, R146, R48 ;  /* 0x00000092a030723c */ /* 0x040fe20000001830 */
[----:B------:R-:W4:Y:S07]  /*7cc0*/  LDSM.16.M88.4 R144, [R214+0x6800] ;  /* 0x00680000d690783b */ /* 0x000f2e0000000200 */
[C---:B------:R-:W-:Y:S08]  /*7cd0*/  HMMA.16816.F32 R52, R160.reuse, R148, R52 ;  /* 0x00000094a034723c */ /* 0x040ff00000001834 */
[C---:B------:R-:W-:Y:S01]  /*7ce0*/  HMMA.16816.F32 R56, R160.reuse, R150, R56 ;  /* 0x00000096a038723c */ /* 0x040fe20000001838 */
[----:B------:R-:W5:Y:S07]  /*7cf0*/  LDSM.16.M88.4 R148, [R214+0x7000] ;  /* 0x00700000d694783b */ /* 0x000f6e0000000200 */
[C---:B---3--:R-:W-:Y:S08]  /*7d00*/  HMMA.16816.F32 R60, R160.reuse, R136, R60 ;  /* 0x00000088a03c723c */ /* 0x048ff0000000183c */
[----:B------:R-:W-:Y:S01]  /*7d10*/  HMMA.16816.F32 R64, R160, R138, R64 ;  /* 0x0000008aa040723c */ /* 0x000fe20000001840 */
[----:B------:R-:W3:Y:S07]  /*7d20*/  LDSM.16.M88.4 R136, [R214+0x7800] ;  /* 0x00780000d688783b */ /* 0x000eee0000000200 */
[C---:B-1----:R-:W-:Y:S01]  /*7d30*/  HMMA.16816.F32 R4, R132.reuse, R152, R4 ;  /* 0x000000988404723c */ /* 0x042fe20000001804 */
[----:B------:R-:W-:Y:S07]  /*7d40*/  LDSM.16.M88.4 R160, [R190+0x8800] ;  /* 0x00880000bea0783b */ /* 0x000fee0000000200 */
[C---:B------:R-:W-:Y:S01]  /*7d50*/  HMMA.16816.F32 R8, R132.reuse, R154, R8 ;  /* 0x0000009a8408723c */ /* 0x040fe20000001808 */
[----:B------:R-:W-:Y:S07]  /*7d60*/  LDSM.16.M88.4 R152, [R192+0x2000] ;  /* 0x00200000c098783b */ /* 0x000fee0000000200 */
[C---:B------:R-:W-:Y:S01]  /*7d70*/  HMMA.16816.F32 R12, R132.reuse, R156, R12 ;  /* 0x0000009c840c723c */ /* 0x040fe2000000180c */
[----:B------:R-:W-:Y:S07]  /*7d80*/  LDSM.16.M88.4 R192, [R216+0xa800] ;  /* 0x00a80000d8c0783b */ /* 0x000fee0000000200 */
[C---:B------:R-:W-:Y:S01]  /*7d90*/  HMMA.16816.F32 R16, R132.reuse, R158, R16 ;  /* 0x0000009e8410723c */ /* 0x040fe20000001810 */
[----:B------:R-:W1:Y:S07]  /*7da0*/  LDSM.16.M88.4 R156, [R190+0x8000] ;  /* 0x00800000be9c783b */ /* 0x000e6e0000000200 */
        /* <DEDUP_REMOVED lines=9> */
[C---:B----4-:R-:W-:Y:S08]  /*7e40*/  HMMA.16816.F32 R44, R132.reuse, R144, R44 ;  /* 0x00000090842c723c */ /* 0x050ff0000000182c */
[C---:B------:R-:W-:Y:S01]  /*7e50*/  HMMA.16816.F32 R48, R132.reuse, R146, R48 ;  /* 0x000000928430723c */ /* 0x040fe20000001830 */
[----:B------:R-:W4:Y:S07]  /*7e60*/  LDSM.16.M88.4 R144, [R190+0x9000] ;  /* 0x00900000be90783b */ /* 0x000f2e0000000200 */
[C---:B-----5:R-:W-:Y:S08]  /*7e70*/  HMMA.16816.F32 R52, R132.reuse, R148, R52 ;  /* 0x000000948434723c */ /* 0x060ff00000001834 */
[C---:B------:R-:W-:Y:S01]  /*7e80*/  HMMA.16816.F32 R56, R132.reuse, R150, R56 ;  /* 0x000000968438723c */ /* 0x040fe20000001838 */
[----:B------:R-:W5:Y:S07]  /*7e90*/  LDSM.16.M88.4 R148, [R190+0x9800] ;  /* 0x00980000be94783b */ /* 0x000f6e0000000200 */
[C---:B---3--:R-:W-:Y:S08]  /*7ea0*/  HMMA.16816.F32 R60, R132.reuse, R136, R60 ;  /* 0x00000088843c723c */ /* 0x048ff0000000183c */
[----:B------:R-:W-:Y:S01]  /*7eb0*/  HMMA.16816.F32 R64, R132, R138, R64 ;  /* 0x0000008a8440723c */ /* 0x000fe20000001840 */
[----:B------:R-:W-:Y:S07]  /*7ec0*/  LDSM.16.M88.4 R132, [R188+0x2000] ;  /* 0x00200000bc84783b */ /* 0x000fee0000000200 */
[C---:B-1----:R-:W-:Y:S01]  /*7ed0*/  HMMA.16816.F32 R4, R152.reuse, R156, R4 ;  /* 0x0000009c9804723c */ /* 0x042fe20000001804 */
[----:B------:R-:W1:Y:S07]  /*7ee0*/  LDSM.16.M88.4 R136, [R200+0x8000] ;  /* 0x00800000c888783b */ /* 0x000e6e0000000200 */
[C---:B------:R-:W-:Y:S01]  /*7ef0*/  HMMA.16816.F32 R8, R152.reuse, R158, R8 ;  /* 0x0000009e9808723c */ /* 0x040fe20000001808 */
[----:B------:R-:W3:Y:S07]  /*7f00*/  LDSM.16.M88.4 R156, [R200+0x8800] ;  /* 0x00880000c89c783b */ /* 0x000eee0000000200 */
[C---:B------:R-:W-:Y:S01]  /*7f10*/  HMMA.16816.F32 R12, R152.reuse, R160, R12 ;  /* 0x000000a0980c723c */ /* 0x040fe2000000180c */
[----:B------:R-:W-:Y:S07]  /*7f20*/  LDSM.16.M88.4 R188, [R216+0xa000] ;  /* 0x00a00000d8bc783b */ /* 0x000fee0000000200 */
        /* <DEDUP_REMOVED lines=19> */
[----:B------:R-:W2:Y:S07]  /*8060*/  LDSM.16.M88.4 R152, [R200+0xa000] ;  /* 0x00a00000c898783b */ /* 0x000eae0000000200 */
[C---:B-1----:R-:W-:Y:S01]  /*8070*/  HMMA.16816.F32 R4, R132.reuse, R136, R4 ;  /* 0x000000888404723c */ /* 0x042fe20000001804 */
[----:B------:R-:W1:Y:S07]  /*8080*/  LDSM.16.M88.4 R176, [R216+0x8000] ;  /* 0x00800000d8b0783b */ /* 0x000e6e0000000200 */
[C---:B------:R-:W-:Y:S01]  /*8090*/  HMMA.16816.F32 R8, R132.reuse, R138, R8 ;  /* 0x0000008a8408723c */ /* 0x040fe20000001808 */
[----:B------:R-:W1:Y:S07]  /*80a0*/  LDSM.16.M88.4 R136, [R216+0x8800] ;  /* 0x00880000d888783b */ /* 0x000e6e0000000200 */
[C---:B---3--:R-:W-:Y:S01]  /*80b0*/  HMMA.16816.F32 R12, R132.reuse, R156, R12 ;  /* 0x0000009c840c723c */ /* 0x048fe2000000180c */
[----:B------:R-:W-:Y:S07]  /*80c0*/  LDSM.16.M88.4 R200, [R201+0x2000] ;  /* 0x00200000c9c8783b */ /* 0x000fee0000000200 */
[C---:B------:R-:W-:Y:S01]  /*80d0*/  HMMA.16816.F32 R16, R132.reuse, R158, R16 ;  /* 0x0000009e8410723c */ /* 0x040fe20000001810 */
[----:B------:R-:W3:Y:S07]  /*80e0*/  LDSM.16.M88.4 R156, [R216+0xb800] ;  /* 0x00b80000d89c783b */ /* 0x000eee0000000200 */
[C---:B----4-:R-:W-:Y:S08]  /*80f0*/  HMMA.16816.F32 R20, R132.reuse, R144, R20 ;  /* 0x000000908414723c */ /* 0x050ff00000001814 */
[C---:B------:R-:W-:Y:S08]  /*8100*/  HMMA.16816.F32 R24, R132.reuse, R146, R24 ;  /* 0x000000928418723c */ /* 0x040ff00000001818 */
[C---:B-----5:R-:W-:Y:S08]  /*8110*/  HMMA.16816.F32 R28, R132.reuse, R148, R28 ;  /* 0x00000094841c723c */ /* 0x060ff0000000181c */
[C---:B------:R-:W-:Y:S08]  /*8120*/  HMMA.16816.F32 R32, R132.reuse, R150, R32 ;  /* 0x000000968420723c */ /* 0x040ff00000001820 */
[C---:B--2---:R-:W-:Y:S08]  /*8130*/  HMMA.16816.F32 R36, R132.reuse, R152, R36 ;  /* 0x000000988424723c */ /* 0x044ff00000001824 */
[C---:B------:R-:W-:Y:S08]  /*8140*/  HMMA.16816.F32 R40, R132.reuse, R154, R40 ;  /* 0x0000009a8428723c */ /* 0x040ff00000001828 */
[C---:B------:R-:W-:Y:S08]  /*8150*/  HMMA.16816.F32 R44, R132.reuse, R160, R44 ;  /* 0x000000a0842c723c */ /* 0x040ff0000000182c */
[C---:B------:R-:W-:Y:S08]  /*8160*/  HMMA.16816.F32 R48, R132.reuse, R162, R48 ;  /* 0x000000a28430723c */ /* 0x040ff00000001830 */
[C---:B------:R-:W-:Y:S08]  /*8170*/  HMMA.16816.F32 R52, R132.reuse, R164, R52 ;  /* 0x000000a48434723c */ /* 0x040ff00000001834 */
[C---:B------:R-:W-:Y:S08]  /*8180*/  HMMA.16816.F32 R56, R132.reuse, R166, R56 ;  /* 0x000000a68438723c */ /* 0x040ff00000001838 */
[C---:B------:R-:W-:Y:S08]  /*8190*/  HMMA.16816.F32 R60, R132.reuse, R168, R60 ;  /* 0x000000a8843c723c */ /* 0x040ff0000000183c */
[----:B------:R-:W-:Y:S01]  /*81a0*/  HMMA.16816.F32 R64, R132, R170, R64 ;  /* 0x000000aa8440723c */ /* 0x000fe20000001840 */
[----:B------:R-:W2:Y:S07]  /*81b0*/  LDSM.16.M88.4 R132, [R214+0x8800] ;  /* 0x00880000d684783b */ /* 0x000eae0000000200 */
[C---:B-1----:R-:W-:Y:S08]  /*81c0*/  HMMA.16816.F32 R4, R172.reuse, R176, R4 ;  /* 0x000000b0ac04723c */ /* 0x042ff00000001804 */
[C---:B------:R-:W-:Y:S08]  /*81d0*/  HMMA.16816.F32 R8, R172.reuse, R178, R8 ;  /* 0x000000b2ac08723c */ /* 0x040ff00000001808 */
[C---:B------:R-:W-:Y:S08]  /*81e0*/  HMMA.16816.F32 R12, R172.reuse, R136, R12 ;  /* 0x00000088ac0c723c */ /* 0x040ff0000000180c */
[C---:B------:R-:W-:Y:S01]  /*81f0*/  HMMA.16816.F32 R16, R172.reuse, R138, R16 ;  /* 0x0000008aac10723c */ /* 0x040fe20000001810 */
[----:B------:R-:W1:Y:S07]  /*8200*/  LDSM.16.M88.4 R136, [R214+0x9000] ;  /* 0x00900000d688783b */ /* 0x000e6e0000000200 */
        /* <DEDUP_REMOVED lines=10> */
[C---:B---3--:R-:W-:Y:S08]  /*82b0*/  HMMA.16816.F32 R60, R172.reuse, R156, R60 ;  /* 0x0000009cac3c723c */ /* 0x048ff0000000183c */
[----:B------:R-:W-:Y:S08]  /*82c0*/  HMMA.16816.F32 R64, R172, R158, R64 ;  /* 0x0000009eac40723c */ /* 0x000ff00000001840 */
[C---:B------:R-:W-:Y:S08]  /*82d0*/  HMMA.16816.F32 R4, R200.reuse, R204, R4 ;  /* 0x000000ccc804723c */ /* 0x040ff00000001804 */
[C---:B------:R-:W-:Y:S08]  /*82e0*/  HMMA.16816.F32 R8, R200.reuse, R206, R8 ;  /* 0x000000cec808723c */ /* 0x040ff00000001808 */
[C---:B--2---:R-:W-:Y:S03]  /*82f0*/  HMMA.16816.F32 R12, R200.reuse, R132, R12 ;  /* 0x00000084c80c723c */ /* 0x044fe6000000180c */
[-C--:B------:R-:W-:Y:S01]  /*8300*/  FMUL.FTZ R189, R4, R223.reuse ;  /* 0x000000df04bd7220 */ /* 0x080fe20000410000 */
[-C--:B------:R-:W-:Y:S01]  /*8310*/  FMUL.FTZ R196, R7, R223.reuse ;  /* 0x000000df07c47220 */ /* 0x080fe20000410000 */
[-C--:B------:R-:W-:Y:S01]  /*8320*/  FMUL.FTZ R194, R5, R223.reuse ;  /* 0x000000df05c27220 */ /* 0x080fe20000410000 */
[-C--:B------:R-:W-:Y:S01]  /*8330*/  FMUL.FTZ R193, R6, R223.reuse ;  /* 0x000000df06c17220 */ /* 0x080fe20000410000 */
[----:B------:R2:W3:Y:S01]  /*8340*/  MUFU.TANH R150, R189 ;  /* 0x000000bd00967308 */ /* 0x0004e20000002400 */
[C---:B------:R-:W-:Y:S03]  /*8350*/  HMMA.16816.F32 R16, R200.reuse, R134, R16 ;  /* 0x00000086c810723c */ /* 0x040fe60000001810 */
[-C--:B------:R-:W-:Y:S01]  /*8360*/  FMUL.FTZ R195, R9, R223.reuse ;  /* 0x000000df09c37220 */ /* 0x080fe20000410000 */
[-C--:B------:R-:W-:Y:S05]  /*8370*/  FMUL.FTZ R191, R8, R223.reuse ;  /* 0x000000df08bf7220 */ /* 0x080fea0000410000 */
[----:B------:R4:W3:Y:S01]  /*8380*/  MUFU.TANH R7, R196 ;  /* 0x000000c400077308 */ /* 0x0008e20000002400 */
[C---:B-1----:R-:W-:Y:S03]  /*8390*/  HMMA.16816.F32 R20, R200.reuse, R136, R20 ;  /* 0x00000088c814723c */ /* 0x042fe60000001814 */
[-C--:B------:R-:W-:Y:S06]  /*83a0*/  FMUL.FTZ R197, R13, R223.reuse ;  /* 0x000000df0dc57220 */ /* 0x080fec0000410000 */
[----:B------:R1:W1:Y:S01]  /*83b0*/  MUFU.TANH R147, R195 ;  /* 0x000000c300937308 */ /* 0x0002620000002400 */
[C---:B------:R-:W-:Y:S03]  /*83c0*/  HMMA.16816.F32 R24, R200.reuse, R138, R24 ;  /* 0x0000008ac818723c */ /* 0x040fe60000001818 */
[-C--:B--2---:R-:W-:Y:S01]  /*83d0*/  FMUL.FTZ R189, R12, R223.reuse ;  /* 0x000000df0cbd7220 */ /* 0x084fe20000410000 */
[-C--:B------:R-:W-:Y:S01]  /*83e0*/  FMUL.FTZ R17, R17, R223.reuse ;  /* 0x000000df11117220 */ /* 0x080fe20000410000 */
[-C--:B------:R-:W-:Y:S01]  /*83f0*/  FMUL.FTZ R18, R18, R223.reuse ;  /* 0x000000df12127220 */ /* 0x080fe20000410000 */
[-C--:B------:R-:W-:Y:S03]  /*8400*/  FMUL.FTZ R19, R19, R223.reuse ;  /* 0x000000df13137220 */ /* 0x080fe60000410000 */
[----:B------:R2:W2:Y:S01]  /*8410*/  MUFU.TANH R145, R191 ;  /* 0x000000bf00917308 */ /* 0x0004a20000002400 */
[-C--:B----4-:R-:W-:Y:S01]  /*8420*/  FMUL.FTZ R196, R14, R223.reuse ;  /* 0x000000df0ec47220 */ /* 0x090fe20000410000 */
[-C--:B------:R-:W-:Y:S01]  /*8430*/  FMUL.FTZ R20, R20, R223.reuse ;  /* 0x000000df14147220 */ /* 0x080fe20000410000 */
[-C--:B------:R-:W-:Y:S01]  /*8440*/  FMUL.FTZ R136, R21, R223.reuse ;  /* 0x000000df15887220 */ /* 0x080fe20000410000 */
[-C--:B------:R-:W-:Y:S01]  /*8450*/  FMUL.FTZ R22, R22, R223.reuse ;  /* 0x000000df16167220 */ /* 0x080fe20000410000 */
[-C--:B------:R-:W-:Y:S05]  /*8460*/  FMUL.FTZ R23, R23, R223.reuse ;  /* 0x000000df17177220 */ /* 0x080fea0000410000 */
[----:B------:R-:W4:Y:S01]  /*8470*/  MUFU.TANH R182, R17 ;  /* 0x0000001100b67308 */ /* 0x000f220000002400 */
[-C--:B-1----:R-:W-:Y:S02]  /*8480*/  FMUL.FTZ R195, R15, R223.reuse ;  /* 0x000000df0fc37220 */ /* 0x082fe40000410000 */
[----:B------:R-:W1:Y:S01]  /*8490*/  LDSM.16.M88.4 R12, [R214+0x9800] ;  /* 0x00980000d60c783b */ /* 0x000e620000000200 */
[-C--:B------:R-:W-:Y:S01]  /*84a0*/  FMUL.FTZ R21, R24, R223.reuse ;  /* 0x000000df18157220 */ /* 0x080fe20000410000 */
[-C--:B------:R-:W-:Y:S01]  /*84b0*/  FMUL.FTZ R25, R25, R223.reuse ;  /* 0x000000df19197220 */ /* 0x080fe20000410000 */
[-C--:B------:R-:W-:Y:S04]  /*84c0*/  FMUL.FTZ R26, R26, R223.reuse ;  /* 0x000000df1a1a7220 */ /* 0x080fe80000410000 */
[----:B------:R-:W1:Y:S01]  /*84d0*/  MUFU.TANH R174, R18 ;  /* 0x0000001200ae7308 */ /* 0x000e620000002400 */
[-C--:B------:R-:W-:Y:S01]  /*84e0*/  FMUL.FTZ R27, R27, R223.reuse ;  /* 0x000000df1b1b7220 */ /* 0x080fe20000410000 */
[-C--:B--2---:R-:W-:Y:S08]  /*84f0*/  FMUL.FTZ R191, R16, R223.reuse ;  /* 0x000000df10bf7220 */ /* 0x084ff00000410000 */
[----:B------:R2:W1:Y:S10]  /*8500*/  MUFU.TANH R170, R19 ;  /* 0x0000001300aa7308 */ /* 0x0004740000002400 */
[----:B------:R5:W1:Y:S10]  /*8510*/  MUFU.TANH R151, R194 ;  /* 0x000000c200977308 */ /* 0x000a740000002400 */
[----:B------:R3:W3:Y:S01]  /*8520*/  MUFU.TANH R149, R193 ;  /* 0x000000c100957308 */ /* 0x0006e20000002400 */
[----:B--2---:R-:W2:Y:S09]  /*8530*/  LDSM.16.M88.4 R16, [R214+0xa000] ;  /* 0x00a00000d610783b */ /* 0x004eb20000000200 */
[----:B------:R-:W2:Y:S01]  /*8540*/  MUFU.TANH R186, R196 ;  /* 0x000000c400ba7308 */ /* 0x000ea20000002400 */
[-C--:B-----5:R-:W-:Y:S01]  /*8550*/  FMUL.FTZ R194, R10, R223.reuse ;  /* 0x000000df0ac27220 */ /* 0x0a0fe20000410000 */
[C---:B-1----:R-:W-:Y:S08]  /*8560*/  HMMA.16816.F32 R28, R200.reuse, R12, R28 ;  /* 0x0000000cc81c723c */ /* 0x042ff0000000181c */
[----:B------:R-:W1:Y:S01]  /*8570*/  MUFU.TANH R10, R194 ;  /* 0x000000c2000a7308 */ /* 0x000e620000002400 */
[-C--:B---3--:R-:W-:Y:S01]  /*8580*/  FMUL.FTZ R193, R11, R223.reuse ;  /* 0x000000df0bc17220 */ /* 0x088fe20000410000 */
[C---:B------:R-:W-:Y:S01]  /*8590*/  HMMA.16816.F32 R32, R200.reuse, R14, R32 ;  /* 0x0000000ec820723c */ /* 0x040fe20000001820 */
[----:B------:R-:W3:Y:S07]  /*85a0*/  LDSM.16.M88.4 R12, [R214+0xa800] ;  /* 0x00a80000d60c783b */ /* 0x000eee0000000200 */
[----:B------:R5:W1:Y:S01]  /*85b0*/  MUFU.TANH R163, R20 ;  /* 0x0000001400a37308 */ /* 0x000a620000002400 */
[-C--:B------:R-:W-:Y:S09]  /*85c0*/  FMUL.FTZ R28, R28, R223.reuse ;  /* 0x000000df1c1c7220 */ /* 0x080ff20000410000 */
[----:B------:R1:W1:Y:S01]  /*85d0*/  MUFU.TANH R9, R193 ;  /* 0x000000c100097308 */ /* 0x0002620000002400 */
[-C--:B------:R-:W-:Y:S01]  /*85e0*/  FMUL.FTZ R29, R29, R223.reuse ;  /* 0x000000df1d1d7220 */ /* 0x080fe20000410000 */
[-C--:B------:R-:W-:Y:S01]  /*85f0*/  FMUL.FTZ R30, R30, R223.reuse ;  /* 0x000000df1e1e7220 */ /* 0x080fe20000410000 */
[-C--:B------:R-:W-:Y:S01]  /*8600*/  FMUL.FTZ R31, R31, R223.reuse ;  /* 0x000000df1f1f7220 */ /* 0x080fe20000410000 */
[-C--:B------:R-:W-:Y:S06]  /*8610*/  FMUL.FTZ R248, R32, R223.reuse ;  /* 0x000000df20f87220 */ /* 0x080fec0000410000 */
[----:B------:R1:W1:Y:S01]  /*8620*/  MUFU.TANH R192, R189 ;  /* 0x000000bd00c07308 */ /* 0x0002620000002400 */
[-C--:B------:R-:W-:Y:S01]  /*8630*/  FMUL.FTZ R33, R33, R223.reuse ;  /* 0x000000df21217220 */ /* 0x080fe20000410000 */
[C---:B--2---:R-:W-:Y:S03]  /*8640*/  HMMA.16816.F32 R36, R200.reuse, R16, R36 ;  /* 0x00000010c824723c */ /* 0x044fe60000001824 */
[-C--:B------:R-:W-:Y:S01]  /*8650*/  FMUL.FTZ R34, R34, R223.reuse ;  /* 0x000000df22227220 */ /* 0x080fe20000410000 */
[-C--:B------:R-:W-:Y:S04]  /*8660*/  FMUL.FTZ R35, R35, R223.reuse ;  /* 0x000000df23237220 */ /* 0x080fe80000410000 */
[----:B------:R2:W1:Y:S01]  /*8670*/  MUFU.TANH R188, R197 ;  /* 0x000000c500bc7308 */ /* 0x0004620000002400 */
[C---:B------:R-:W-:Y:S01]  /*8680*/  HMMA.16816.F32 R40, R200.reuse, R18, R40 ;  /* 0x00000012c828723c */ /* 0x040fe20000001828 */
[----:B------:R-:W4:Y:S08]  /*8690*/  LDSM.16.M88.4 R16, [R214+0xb000] ;  /* 0x00b00000d610783b */ /* 0x000f300000000200 */
[----:B------:R2:W1:Y:S01]  /*86a0*/  MUFU.TANH R166, R195 ;  /* 0x000000c300a67308 */ /* 0x0004620000002400 */
[C---:B---3--:R-:W-:Y:S09]  /*86b0*/  HMMA.16816.F32 R44, R200.reuse, R12, R44 ;  /* 0x0000000cc82c723c */ /* 0x048ff2000000182c */
[----:B------:R2:W3:Y:S01]  /*86c0*/  MUFU.TANH R178, R191 ;  /* 0x000000bf00b27308 */ /* 0x0004e20000002400 */
[-C--:B------:R-:W-:Y:S01]  /*86d0*/  FMUL.FTZ R36, R36, R223.reuse ;  /* 0x000000df24247220 */ /* 0x080fe20000410000 */
[-C--:B------:R-:W-:Y:S01]  /*86e0*/  FMUL.FTZ R37, R37, R223.reuse ;  /* 0x000000df25257220 */ /* 0x080fe20000410000 */
[-C--:B------:R-:W-:Y:S01]  /*86f0*/  FMUL.FTZ R38, R38, R223.reuse ;  /* 0x000000df26267220 */ /* 0x080fe20000410000 */
[-C--:B------:R-:W-:Y:S01]  /*8700*/  FMUL.FTZ R39, R39, R223.reuse ;  /* 0x000000df27277220 */ /* 0x080fe20000410000 */
[C---:B------:R-:W-:Y:S01]  /*8710*/  HMMA.16816.F32 R48, R200.reuse, R14, R48 ;  /* 0x0000000ec830723c */ /* 0x040fe20000001830 */
[----:B------:R-:W1:Y:S01]  /*8720*/  LDSM.16.M88.4 R12, [R214+0xb800] ;  /* 0x00b80000d60c783b */ /* 0x000e620000000200 */
[----:B------:R-:W-:Y:S04]  /*8730*/  DEPBAR.LE SB0, 0x0 ;  /* 0x000080000000791a */ /* 0x000fe80000000000 */
[----:B------:R2:W1:Y:S01]  /*8740*/  MUFU.TANH R158, R136 ;  /* 0x00000088009e7308 */ /* 0x0004620000002400 */
[-C--:B------:R-:W-:Y:S01]  /*8750*/  FMUL.FTZ R240, R40, R223.reuse ;  /* 0x000000df28f07220 */ /* 0x080fe20000410000 */
[-C--:B------:R-:W-:Y:S01]  /*8760*/  FMUL.FTZ R41, R41, R223.reuse ;  /* 0x000000df29297220 */ /* 0x080fe20000410000 */
[-C--:B------:R-:W-:Y:S01]  /*8770*/  FMUL.FTZ R42, R42, R223.reuse ;  /* 0x000000df2a2a7220 */ /* 0x080fe20000410000 */
[-C--:B------:R-:W-:Y:S01]  /*8780*/  FMUL.FTZ R43, R43, R223.reuse ;  /* 0x000000df2b2b7220 */ /* 0x080fe20000410000 */
[-C--:B-----5:R-:W-:Y:S01]  /*8790*/  FMUL.FTZ R20, R44, R223.reuse ;  /* 0x000000df2c147220 */ /* 0x0a0fe20000410000 */
[-C--:B------:R-:W-:Y:S01]  /*87a0*/  FMUL.FTZ R45, R45, R223.reuse ;  /* 0x000000df2d2d7220 */ /* 0x080fe20000410000 */
[-C--:B------:R-:W-:Y:S03]  /*87b0*/  FMUL.FTZ R46, R46, R223.reuse ;  /* 0x000000df2e2e7220 */ /* 0x080fe60000410000 */
[----:B------:R2:W1:Y:S01]  /*87c0*/  MUFU.TANH R167, R22 ;  /* 0x0000001600a77308 */ /* 0x0004620000002400 */
[----:B------:R-:W-:Y:S01]  /*87d0*/  BAR.SYNC.DEFER_BLOCKING 0x0 ;  /* 0x0000000000007b1d */ /* 0x000fe20000010000 */
[-C--:B------:R-:W-:Y:S01]  /*87e0*/  FMUL.FTZ R47, R47, R223.reuse ;  /* 0x000000df2f2f7220 */ /* 0x080fe20000410000 */
[-C--:B------:R-:W-:Y:S01]  /*87f0*/  FMUL.FTZ R204, R48, R223.reuse ;  /* 0x000000df30cc7220 */ /* 0x080fe20000410000 */
[-C--:B------:R-:W-:Y:S01]  /*8800*/  FMUL.FTZ R49, R49, R223.reuse ;  /* 0x000000df31317220 */ /* 0x080fe20000410000 */
[-C--:B------:R-:W-:Y:S05]  /*8810*/  FMUL.FTZ R50, R50, R223.reuse ;  /* 0x000000df32327220 */ /* 0x080fea0000410000 */
[----:B------:R2:W1:Y:S01]  /*8820*/  MUFU.TANH R161, R23 ;  /* 0x0000001700a17308 */ /* 0x0004620000002400 */
[C---:B----4-:R-:W-:Y:S05]  /*8830*/  HMMA.16816.F32 R52, R200.reuse, R16, R52 ;  /* 0x00000010c834723c */ /* 0x050fea0000001834 */
[-C--:B------:R-:W-:Y:S04]  /*8840*/  FMUL.FTZ R51, R51, R223.reuse ;  /* 0x000000df33337220 */ /* 0x080fe80000410000 */
[----:B------:R2:W4:Y:S01]  /*8850*/  MUFU.TANH R162, R21 ;  /* 0x0000001500a27308 */ /* 0x0005220000002400 */
[C---:B------:R-:W-:Y:S09]  /*8860*/  HMMA.16816.F32 R56, R200.reuse, R18, R56 ;  /* 0x00000012c838723c */ /* 0x040ff20000001838 */
[----:B------:R2:W2:Y:S01]  /*8870*/  MUFU.TANH R187, R25 ;  /* 0x0000001900bb7308 */ /* 0x0004a20000002400 */
[C---:B-1----:R-:W-:Y:S03]  /*8880*/  HMMA.16816.F32 R60, R200.reuse, R12, R60 ;  /* 0x0000000cc83c723c */ /* 0x042fe6000000183c */
[-C--:B------:R-:W-:Y:S01]  /*8890*/  FMUL.FTZ R52, R52, R223.reuse ;  /* 0x000000df34347220 */ /* 0x080fe20000410000 */
[-C--:B------:R-:W-:Y:S05]  /*88a0*/  FMUL.FTZ R53, R53, R223.reuse ;  /* 0x000000df35357220 */ /* 0x080fea0000410000 */
[----:B------:R1:W1:Y:S01]  /*88b0*/  MUFU.TANH R185, R26 ;  /* 0x0000001a00b97308 */ /* 0x0002620000002400 */
[-C--:B------:R-:W-:Y:S01]  /*88c0*/  FMUL.FTZ R54, R54, R223.reuse ;  /* 0x000000df36367220 */ /* 0x080fe20000410000 */
[-C--:B------:R-:W-:Y:S01]  /*88d0*/  FMUL.FTZ R55, R55, R223.reuse ;  /* 0x000000df37377220 */ /* 0x080fe20000410000 */
[----:B------:R-:W-:Y:S03]  /*88e0*/  HMMA.16816.F32 R64, R200, R14, R64 ;  /* 0x0000000ec840723c */ /* 0x000fe60000001840 */
[-C--:B------:R-:W-:Y:S01]  /*88f0*/  FMUL.FTZ R207, R56, R223.reuse ;  /* 0x000000df38cf7220 */ /* 0x080fe20000410000 */
[-C--:B------:R-:W-:Y:S03]  /*8900*/  FMUL.FTZ R57, R57, R223.reuse ;  /* 0x000000df39397220 */ /* 0x080fe60000410000 */
[----:B------:R1:W1:Y:S01]  /*8910*/  MUFU.TANH R165, R27 ;  /* 0x0000001b00a57308 */ /* 0x0002620000002400 */
[-C--:B------:R-:W-:Y:S01]  /*8920*/  FMUL.FTZ R58, R58, R223.reuse ;  /* 0x000000df3a3a7220 */ /* 0x080fe20000410000 */
[-C--:B------:R-:W-:Y:S01]  /*8930*/  FMUL.FTZ R59, R59, R223.reuse ;  /* 0x000000df3b3b7220 */ /* 0x080fe20000410000 */
[-C--:B------:R-:W-:Y:S01]  /*8940*/  FMUL.FTZ R194, R60, R223.reuse ;  /* 0x000000df3cc27220 */ /* 0x080fe20000410000 */
[-C--:B------:R-:W-:Y:S06]  /*8950*/  FMUL.FTZ R61, R61, R223.reuse ;  /* 0x000000df3d3d7220 */ /* 0x080fec0000410000 */
[----:B------:R1:W1:Y:S01]  /*8960*/  MUFU.TANH R177, R28 ;  /* 0x0000001c00b17308 */ /* 0x0002620000002400 */
[-C--:B------:R-:W-:Y:S01]  /*8970*/  FMUL.FTZ R62, R62, R223.reuse ;  /* 0x000000df3e3e7220 */ /* 0x080fe20000410000 */
[-C--:B------:R-:W-:Y:S01]  /*8980*/  FMUL.FTZ R63, R63, R223.reuse ;  /* 0x000000df3f3f7220 */ /* 0x080fe20000410000 */
[-C--:B------:R-:W-:Y:S01]  /*8990*/  FMUL.FTZ R196, R64, R223.reuse ;  /* 0x000000df40c47220 */ /* 0x080fe20000410000 */
[-C--:B------:R-:W-:Y:S06]  /*89a0*/  FMUL.FTZ R65, R65, R223.reuse ;  /* 0x000000df41417220 */ /* 0x080fec0000410000 */
[----:B------:R1:W1:Y:S01]  /*89b0*/  MUFU.TANH R252, R29 ;  /* 0x0000001d00fc7308 */ /* 0x0002620000002400 */
[-C--:B------:R-:W-:Y:S01]  /*89c0*/  FMUL.FTZ R66, R66, R223.reuse ;  /* 0x000000df42427220 */ /* 0x080fe20000410000 */
[----:B------:R-:W-:Y:S08]  /*89d0*/  FMUL.FTZ R67, R67, R223 ;  /* 0x000000df43437220 */ /* 0x000ff00000410000 */
[----:B------:R1:W1:Y:S10]  /*89e0*/  MUFU.TANH R250, R30 ;  /* 0x0000001e00fa7308 */ /* 0x0002740000002400 */
[----:B------:R1:W1:Y:S10]  /*89f0*/  MUFU.TANH R181, R31 ;  /* 0x0000001f00b57308 */ /* 0x0002740000002400 */
[----:B------:R-:W1:Y:S10]  /*8a00*/  MUFU.TANH R248, R248 ;  /* 0x000000f800f87308 */ /* 0x000e740000002400 */
[----:B------:R1:W1:Y:S10]  /*8a10*/  MUFU.TANH R179, R33 ;  /* 0x0000002100b37308 */ /* 0x0002740000002400 */
[----:B------:R1:W1:Y:S10]  /*8a20*/  MUFU.TANH R246, R34 ;  /* 0x0000002200f67308 */ /* 0x0002740000002400 */
[----:B------:R1:W1:Y:S10]  /*8a30*/  MUFU.TANH R183, R35 ;  /* 0x0000002300b77308 */ /* 0x0002740000002400 */
[----:B------:R1:W1:Y:S10]  /*8a40*/  MUFU.TANH R175, R36 ;  /* 0x0000002400af7308 */ /* 0x0002740000002400 */
[----:B------:R1:W1:Y:S10]  /*8a50*/  MUFU.TANH R244, R37 ;  /* 0x0000002500f47308 */ /* 0x0002740000002400 */
        /* <DEDUP_REMOVED lines=29> */
[----:B------:R1:W1:Y:S01]  /*8c30*/  MUFU.TANH R136, R67 ;  /* 0x0000004300887308 */ /* 0x0002620000002400 */
[----:B--234-:R-:W-:Y:S05]  /*8c40*/  @!P0 BRA `(.L_x_598) ;  /* 0x0000000400c88947 */ /* 0x01cfea0003800000 */
        /* <DEDUP_REMOVED lines=16> */
[----:B------:R-:W-:Y:S01]  /*8d50*/  IABS R6, R14 ;  /* 0x0000000e00067213 */ /* 0x000fe20000000000 */
[----:B-1----:R-:W3:Y:S01]  /*8d60*/  LD.E.64 R20, desc[UR4][R2.64+0x20] ;  /* 0x0000200402147980 */ /* 0x002ee2000c101b00 */
        /* <DEDUP_REMOVED lines=18> */
[----:B------:R-:W-:Y:S04]  /*8e90*/  IMAD.HI.U32 R15, R15, R8, RZ ;  /* 0x000000080f0f7227 */ /* 0x000fe800078e00ff */
        /* <DEDUP_REMOVED lines=40> */
.L_x_600:
[----:B------:R-:W-:Y:S05]  /*9120*/  BSYNC.RECONVERGENT B0 ;  /* 0x0000000000007941 */ /* 0x000fea0003800200 */
.L_x_599:
[----:B------:R-:W-:Y:S01]  /*9130*/  IMAD.MOV.U32 R223, RZ, RZ, R221 ;  /* 0x000000ffffdf7224 */ /* 0x000fe200078e00dd */
[----:B------:R-:W-:Y:S02]  /*9140*/  IADD3 R24, P0, PT, R5, R222, RZ ;  /* 0x000000de05187210 */ /* 0x000fe40007f1e0ff */
[----:B------:R-:W-:Y:S02]  /*9150*/  SHF.L.U64.HI R4, R218, 0x5, R219 ;  /* 0x00000005da047819 */ /* 0x000fe400000102db */
[----:B------:R-:W-:Y:S01]  /*9160*/  @!PT LDS RZ, [RZ] ;  /* 0x00000000fffff984 */ /* 0x000fe20000000800 */
[----:B------:R-:W-:Y:S01]  /*9170*/  @!PT LDS RZ, [RZ] ;  /* 0x00000000fffff984 */ /* 0x000fe20000000800 */
[----:B------:R-:W-:Y:S01]  /*9180*/  @!PT LDS RZ, [RZ] ;  /* 0x00000000fffff984 */ /* 0x000fe20000000800 */
[----:B------:R2:W-:Y:S01]  /*9190*/  LDGSTS.E.BYPASS.LTC128B.128 [R237+0x4000], desc[UR4][R222.64] ;  /* 0x04000000deed7fae */ /* 0x0005e2000b981a04 */
[-C--:B-1----:R-:W-:Y:S02]  /*91a0*/  IADD3 R20, P3, PT, R24, R5.reuse, RZ ;  /* 0x0000000518147210 */ /* 0x082fe40007f7e0ff */
        /* <DEDUP_REMOVED lines=28> */
.L_x_598:
[----:B------:R-:W-:Y:S05]  /*9370*/  BSYNC.RECONVERGENT B1 ;  /* 0x0000000000017941 */ /* 0x000fea0003800200 */
.L_x_597:
[----:B------:R-:W3:Y:S01]  /*9380*/  LD.E R135, desc[UR4][R2.64+0xdc] ;  /* 0x0000dc0402877980 */ /* 0x000ee2000c101900 */
        /* <DEDUP_REMOVED lines=11> */
[----:B-1----:R-:W-:Y:S02]  /*9440*/  FMNMX3.FTZ R4, R4, R185, R165, !PT ;  /* 0x000000b904047276 */ /* 0x002fe400078100a5 */
        /* <DEDUP_REMOVED lines=18> */
[----:B--2---:R-:W-:Y:S02]  /*9570*/  FMNMX3.FTZ R13, R6, R196, R189, !PT ;  /* 0x000000c4060d7276 */ /* 0x004fe400078100bd */
[----:B------:R-:W-:Y:S02]  /*9580*/  FMNMX3.FTZ R5, R4, R137, R136, !PT ;  /* 0x0000008904057276 */ /* 0x000fe40007810088 */
[----:B------:R-:W-:Y:S01]  /*9590*/  LOP3.LUT R213, R212, 0x200, R213, 0xf8, !PT ;  /* 0x00000200d4d57812 */ /* 0x000fe200078ef8d5 */
[----:B------:R-:W1:Y:S01]  /*95a0*/  SHFL.BFLY PT, R6, R13, 0x2, 0x1f ;  /* 0x0c401f000d067f89 */ /* 0x000e6200000e0000 */
[----:B------:R-:W-:Y:S02]  /*95b0*/  IADD3 R231, PT, PT, R231, -0x1, RZ ;  /* 0xffffffffe7e77810 */ /* 0x000fe40007ffe0ff */
[----:B------:R-:W-:Y:S05]  /*95c0*/  LEA R146, R213, R210, 0x1 ;  /* 0x000000d2d5927211 */ /* 0x000fea00078e08ff */
[----:B------:R-:W2:Y:S01]  /*95d0*/  SHFL.BFLY PT, R4, R5, 0x2, 0x1f ;  /* 0x0c401f0005047f89 */ /* 0x000ea200000e0000 */
[----:B------:R-:W-:Y:S02]  /*95e0*/  IADD3 R232, PT, PT, R232, -0x80, RZ ;  /* 0xffffff80e8e87810 */ /* 0x000fe40007ffe0ff */
[----:B------:R-:W-:Y:S05]  /*95f0*/  IADD3 R144, PT, PT, R146, 0xc040, RZ ;  /* 0x0000c04092907810 */ /* 0x000fea0007ffe0ff */
[----:B------:R-:W-:Y:S01]  /*9600*/  LDSM.16.MT88.4 R44, [R146+0x10000] ;  /* 0x01000000922c783b */ /* 0x000fe20000004200 */
[----:B-1----:R-:W-:Y:S07]  /*9610*/  FMNMX.FTZ R11, R13, R6, !PT ;  /* 0x000000060d0b7209 */ /* 0x002fee0007810000 */
[----:B------:R-:W-:Y:S01]  /*9620*/  LDSM.16.MT88.4 R12, [R146+0xc000] ;  /* 0x00c00000920c783b */ /* 0x000fe20000004200 */
[----:B--2---:R-:W-:Y:S07]  /*9630*/  FMNMX.FTZ R8, R5, R4, !PT ;  /* 0x0000000405087209 */ /* 0x004fee0007810000 */
[----:B------:R-:W1:Y:S08]  /*9640*/  SHFL.BFLY PT, R134, R11, 0x1, 0x1f ;  /* 0x0c201f000b867f89 */ /* 0x000e7000000e0000 */
[----:B------:R-:W2:Y:S01]  /*9650*/  SHFL.BFLY PT, R133, R8, 0x1, 0x1f ;  /* 0x0c201f0008857f89 */ /* 0x000ea200000e0000 */
[----:B-1----:R-:W-:Y:S02]  /*9660*/  FMNMX.FTZ R134, R11, R134, !PT ;  /* 0x000000860b867209 */ /* 0x002fe40007810000 */
[----:B--2---:R-:W-:Y:S03]  /*9670*/  FMNMX.FTZ R133, R8, R133, !PT ;  /* 0x0000008508857209 */ /* 0x004fe60007810000 */
[C---:B------:R-:W-:Y:S01]  /*9680*/  FADD.FTZ R6, -R134.reuse, R141 ;  /* 0x0000008d86067221 */ /* 0x040fe20000010100 */
[----:B------:R-:W-:Y:S02]  /*9690*/  FSETP.NEU.FTZ.AND P3, PT, R134, -INF , PT ;  /* 0xff8000008600780b */ /* 0x000fe40003f7d000 */
[C---:B------:R-:W-:Y:S01]  /*96a0*/  FSETP.NEU.FTZ.AND P0, PT, R133.reuse, -INF , PT ;  /* 0xff8000008500780b */ /* 0x040fe20003f1d000 */
[----:B------:R-:W-:Y:S01]  /*96b0*/  FADD.FTZ R4, -R133, R0 ;  /* 0x0000000085047221 */ /* 0x000fe20000010100 */
[C---:B------:R-:W-:Y:S02]  /*96c0*/  IADD3 R141, PT, PT, R211.reuse, R146, RZ ;  /* 0x00000092d38d7210 */ /* 0x040fe40007ffe0ff */
[----:B------:R-:W-:Y:S03]  /*96d0*/  IADD3 R8, PT, PT, R146, 0xc000, RZ ;  /* 0x0000c00092087810 */ /* 0x000fe60007ffe0ff */
[----:B------:R-:W1:Y:S01]  /*96e0*/  LDSM.16.MT88.4 R20, [R141+0xc000] ;  /* 0x00c000008d14783b */ /* 0x000e620000004200 */
[----:B------:R-:W-:Y:S04]  /*96f0*/  @P2 IADD3 R144, PT, PT, R8, -0x40, RZ ;  /* 0xffffffc008902810 */ /* 0x000fe80007ffe0ff */
[----:B------:R-:W-:Y:S03]  /*9700*/  IADD3 R211, PT, PT, R211, R144, RZ ;  /* 0x00000090d3d37210 */ /* 0x000fe60007ffe0ff */
[----:B------:R-:W2:Y:S08]  /*9710*/  LDSM.16.MT88.4 R28, [R144] ;  /* 0x00000000901c783b */ /* 0x000eb00000004200 */
[----:B------:R-:W4:Y:S08]  /*9720*/  LDSM.16.MT88.4 R36, [R211] ;  /* 0x00000000d324783b */ /* 0x000f300000004200 */
[----:B------:R-:W5:Y:S08]  /*9730*/  LDSM.16.MT88.4 R56, [R141+0x10000] ;  /* 0x010000008d38783b */ /* 0x000f700000004200 */
[----:B------:R-:W5:Y:S01]  /*9740*/  LDSM.16.MT88.4 R60, [R144+0x4000] ;  /* 0x00400000903c783b */ /* 0x000f620000004200 */
[C---:B---3--:R-:W-:Y:S01]  /*9750*/  FMUL.FTZ R154, R135.reuse, R134 ;  /* 0x00000086879a7220 */ /* 0x048fe20000410000 */
[C---:B------:R-:W-:Y:S01]  /*9760*/  FMUL.FTZ R152, R135.reuse, R133 ;  /* 0x0000008587987220 */ /* 0x040fe20000410000 */
[C---:B------:R-:W-:Y:S01]  /*9770*/  FMUL.FTZ R0, R135.reuse, R4 ;  /* 0x0000000487007220 */ /* 0x040fe20000410000 */
[----:B------:R-:W-:Y:S02]  /*9780*/  FMUL.FTZ R132, R135, R6 ;  /* 0x0000000687847220 */ /* 0x000fe40000410000 */
[----:B------:R-:W-:Y:S02]  /*9790*/  FSEL R154, R154, RZ, P3 ;  /* 0x000000ff9a9a7208 */ /* 0x000fe40001800000 */
[----:B------:R-:W-:Y:S01]  /*97a0*/  FSEL R152, R152, RZ, P0 ;  /* 0x000000ff98987208 */ /* 0x000fe20000000000 */
[----:B------:R-:W3:Y:S01]  /*97b0*/  MUFU.EX2 R0, R0 ;  /* 0x0000000000007308 */ /* 0x000ee20000000800 */
[----:B------:R-:W-:Y:S01]  /*97c0*/  ISETP.NE.AND P0, PT, R231, -0x1, PT ;  /* 0xffffffffe700780c */ /* 0x000fe20003f05270 */
[-CC-:B------:R-:W-:Y:S01]  /*97d0*/  FFMA.FTZ R155, R150, R135.reuse, -R154.reuse ;  /* 0x00000087969b7223 */ /* 0x180fe2000001089a */
[-CC-:B------:R-:W-:Y:S01]  /*97e0*/  FFMA.FTZ R150, R145, R135.reuse, -R154.reuse ;  /* 0x0000008791967223 */ /* 0x180fe2000001089a */
[-C--:B------:R-:W-:Y:S01]  /*97f0*/  FFMA.FTZ R4, R151, R135.reuse, -R154 ;  /* 0x0000008797047223 */ /* 0x080fe2000001089a */
[-CC-:B------:R-:W-:Y:S01]  /*9800*/  FFMA.FTZ R148, R10, R135.reuse, -R152.reuse ;  /* 0x000000870a947223 */ /* 0x180fe20000010898 */
[-CC-:B------:R-:W-:Y:S01]  /*9810*/  FFMA.FTZ R145, R9, R135.reuse, -R152.reuse ;  /* 0x0000008709917223 */ /* 0x180fe20000010898 */
[-CC-:B------:R-:W-:Y:S01]  /*9820*/  FFMA.FTZ R153, R149, R135.reuse, -R152.reuse ;  /* 0x0000008795997223 */ /* 0x180fe20000010898 */
[-C--:B------:R-:W-:Y:S01]  /*9830*/  FFMA.FTZ R151, R7, R135.reuse, -R152 ;  /* 0x0000008707977223 */ /* 0x080fe20000010898 */
[-CC-:B------:R-:W-:Y:S01]  /*9840*/  FFMA.FTZ R147, R147, R135.reuse, -R154.reuse ;  /* 0x0000008793937223 */ /* 0x180fe2000001089a */
[----:B------:R-:W1:Y:S01]  /*9850*/  MUFU.EX2 R132, R132 ;  /* 0x0000008400847308 */ /* 0x000e620000000800 */
[-C--:B------:R-:W-:Y:S01]  /*9860*/  FFMA.FTZ R156, R162, R135.reuse, -R154 ;  /* 0x00000087a29c7223 */ /* 0x080fe2000001089a */
[-C--:B------:R-:W-:Y:S01]  /*9870*/  FFMA.FTZ R168, R246, R135.reuse, -R152 ;  /* 0x00000087f6a87223 */ /* 0x080fe20000010898 */
[--C-:B------:R-:W-:Y:S07]  /*9880*/  FFMA.FTZ R163, R163, R135, -R154.reuse ;  /* 0x00000087a3a37223 */ /* 0x100fee000001089a */
[----:B------:R2:W-:Y:S01]  /*9890*/  MUFU.EX2 R149, R4 ;  /* 0x0000000400957308 */ /* 0x0005e20000000800 */
[C---:B---3--:R-:W-:Y:S01]  /*98a0*/  FMUL.FTZ R6, R0.reuse, R130 ;  /* 0x0000008200067220 */ /* 0x048fe20000410000 */
[C---:B------:R-:W-:Y:S01]  /*98b0*/  FMUL.FTZ R7, R0.reuse, R131 ;  /* 0x0000008300077220 */ /* 0x040fe20000410000 */
[C---:B------:R-:W-:Y:S07]  /*98c0*/  FMUL.FTZ R10, R0.reuse, R126 ;  /* 0x0000007e000a7220 */ /* 0x040fee0000410000 */
[----:B------:R-:W3:Y:S01]  /*98d0*/  MUFU.EX2 R155, R155 ;  /* 0x0000009b009b7308 */ /* 0x000ee20000000800 */
[C---:B------:R-:W-:Y:S01]  /*98e0*/  FMUL.FTZ R11, R0.reuse, R127 ;  /* 0x0000007f000b7220 */ /* 0x040fe20000410000 */
[C---:B------:R-:W-:Y:S01]  /*98f0*/  FMUL.FTZ R18, R0.reuse, R118 ;  /* 0x0000007600127220 */ /* 0x040fe20000410000 */
[C---:B------:R-:W-:Y:S07]  /*9900*/  FMUL.FTZ R19, R0.reuse, R119 ;  /* 0x0000007700137220 */ /* 0x040fee0000410000 */
[----:B------:R-:W-:Y:S01]  /*9910*/  MUFU.EX2 R153, R153 ;  /* 0x0000009900997308 */ /* 0x000fe20000000800 */
[----:B------:R-:W-:Y:S01]  /*9920*/  FMUL.FTZ R26, R0, R110 ;  /* 0x0000006e001a7220 */ /* 0x000fe20000410000 */
[C---:B-1----:R-:W-:Y:S01]  /*9930*/  FMUL.FTZ R5, R132.reuse, R129 ;  /* 0x0000008184057220 */ /* 0x042fe20000410000 */
[C---:B------:R-:W-:Y:S07]  /*9940*/  FMUL.FTZ R8, R132.reuse, R124 ;  /* 0x0000007c84087220 */ /* 0x040fee0000410000 */
[----:B------:R-:W1:Y:S01]  /*9950*/  MUFU.EX2 R151, R151 ;  /* 0x0000009700977308 */ /* 0x000e620000000800 */
[C---:B------:R-:W-:Y:S01]  /*9960*/  FMUL.FTZ R9, R132.reuse, R125 ;  /* 0x0000007d84097220 */ /* 0x040fe20000410000 */
[C---:B--2---:R-:W-:Y:S01]  /*9970*/  FMUL.FTZ R4, R132.reuse, R128 ;  /* 0x0000008084047220 */ /* 0x044fe20000410000 */
[C---:B------:R-:W-:Y:S07]  /*9980*/  FMUL.FTZ R16, R132.reuse, R116 ;  /* 0x0000007484107220 */ /* 0x040fee0000410000 */
[----:B------:R-:W-:Y:S01]  /*9990*/  MUFU.EX2 R150, R150 ;  /* 0x0000009600967308 */ /* 0x000fe20000000800 */
[----:B------:R-:W-:Y:S01]  /*99a0*/  FMUL.FTZ R17, R132, R117 ;  /* 0x0000007584117220 */ /* 0x000fe20000410000 */
[----:B---3--:R-:W-:Y:S01]  /*99b0*/  F2FP.F16.F32.PACK_AB R128, R149, R155 ;  /* 0x0000009b9580723e */ /* 0x008fe200000000ff */
[----:B------:R-:W-:Y:S07]  /*99c0*/  LDSM.16.MT88.4 R124, [R146+0xf800] ;  /* 0x00f80000927c783b */ /* 0x000fee0000004200 */
[----:B------:R-:W2:Y:S01]  /*99d0*/  MUFU.EX2 R147, R147 ;  /* 0x0000009300937308 */ /* 0x000ea20000000800 */
[----:B------:R-:W-:Y:S01]  /*99e0*/  FMUL.FTZ R27, R0, R111 ;  /* 0x0000006f001b7220 */ /* 0x000fe20000410000 */
[C---:B------:R-:W-:Y:S01]  /*99f0*/  FMUL.FTZ R24, R132.reuse, R108 ;  /* 0x0000006c84187220 */ /* 0x040fe20000410000 */
[----:B------:R-:W-:Y:S07]  /*9a00*/  FMUL.FTZ R25, R132, R109 ;  /* 0x0000006d84197220 */ /* 0x000fee0000410000 */
[----:B------:R-:W-:Y:S01]  /*9a10*/  MUFU.EX2 R148, R148 ;  /* 0x0000009400947308 */ /* 0x000fe20000000800 */
[C---:B------:R-:W-:Y:S01]  /*9a20*/  FMUL.FTZ R34, R0.reuse, R102 ;  /* 0x0000006600227220 */ /* 0x040fe20000410000 */
[----:B-1----:R-:W-:Y:S01]  /*9a30*/  F2FP.F16.F32.PACK_AB R129, R151, R153 ;  /* 0x000000999781723e */ /* 0x002fe200000000ff */
[----:B------:R-:W-:Y:S07]  /*9a40*/  LDSM.16.MT88.4 R116, [R141+0xf800] ;  /* 0x00f800008d74783b */ /* 0x000fee0000004200 */
[----:B------:R-:W1:Y:S01]  /*9a50*/  MUFU.EX2 R145, R145 ;  /* 0x0000009100917308 */ /* 0x000e620000000800 */
[----:B------:R-:W-:Y:S01]  /*9a60*/  FMUL.FTZ R35, R0, R103 ;  /* 0x0000006700237220 */ /* 0x000fe20000410000 */
[C---:B------:R-:W-:Y:S01]  /*9a70*/  FMUL.FTZ R32, R132.reuse, R100 ;  /* 0x0000006484207220 */ /* 0x040fe20000410000 */
[----:B------:R-:W-:Y:S01]  /*9a80*/  FMUL.FTZ R33, R132, R101 ;  /* 0x0000006584217220 */ /* 0x000fe20000410000 */
[C---:B------:R-:W-:Y:S01]  /*9a90*/  FMUL.FTZ R42, R0.reuse, R94 ;  /* 0x0000005e002a7220 */ /* 0x040fe20000410000 */
[----:B------:R-:W-:Y:S01]  /*9aa0*/  FMUL.FTZ R43, R0, R95 ;  /* 0x0000005f002b7220 */ /* 0x000fe20000410000 */
[----:B--2---:R-:W-:Y:S01]  /*9ab0*/  F2FP.F16.F32.PACK_AB R130, R147, R150 ;  /* 0x000000969382723e */ /* 0x004fe200000000ff */
[----:B------:R-:W-:Y:S01]  /*9ac0*/  LDSM.16.MT88.4 R100, [R141+0x10800] ;  /* 0x010800008d64783b */ /* 0x000fe20000004200 */
[C---:B------:R-:W-:Y:S01]  /*9ad0*/  FMUL.FTZ R40, R132.reuse, R92 ;  /* 0x0000005c84287220 */ /* 0x040fe20000410000 */
[----:B------:R-:W-:Y:S01]  /*9ae0*/  FMUL.FTZ R41, R132, R93 ;  /* 0x0000005d84297220 */ /* 0x000fe20000410000 */
[C---:B------:R-:W-:Y:S01]  /*9af0*/  FMUL.FTZ R54, R0.reuse, R82 ;  /* 0x0000005200367220 */ /* 0x040fe20000410000 */
[----:B------:R-:W-:Y:S01]  /*9b00*/  FMUL.FTZ R55, R0, R83 ;  /* 0x0000005300377220 */ /* 0x000fe20000410000 */
[C---:B------:R-:W-:Y:S01]  /*9b10*/  FMUL.FTZ R52, R132.reuse, R80 ;  /* 0x0000005084347220 */ /* 0x040fe20000410000 */
[----:B------:R-:W-:Y:S01]  /*9b20*/  FMUL.FTZ R53, R132, R81 ;  /* 0x0000005184357220 */ /* 0x000fe20000410000 */
[----:B-1----:R-:W-:Y:S01]  /*9b30*/  F2FP.F16.F32.PACK_AB R131, R145, R148 ;  /* 0x000000949183723e */ /* 0x002fe200000000ff */
[----:B------:R-:W1:Y:S01]  /*9b40*/  LDSM.16.MT88.4 R80, [R211+0x4000] ;  /* 0x00400000d350783b */ /* 0x000e620000004200 */
[C---:B------:R-:W-:Y:S01]  /*9b50*/  FMUL.FTZ R50, R0.reuse, R86 ;  /* 0x0000005600327220 */ /* 0x040fe20000410000 */
[----:B------:R-:W-:Y:S01]  /*9b60*/  FMUL.FTZ R51, R0, R87 ;  /* 0x0000005700337220 */ /* 0x000fe20000410000 */
[C---:B------:R-:W-:Y:S01]  /*9b70*/  FMUL.FTZ R48, R132.reuse, R84 ;  /* 0x0000005484307220 */ /* 0x040fe20000410000 */
[----:B------:R-:W-:Y:S01]  /*9b80*/  FMUL.FTZ R49, R132, R85 ;  /* 0x0000005584317220 */ /* 0x000fe20000410000 */
[C---:B------:R-:W-:Y:S01]  /*9b90*/  FMUL.FTZ R66, R0.reuse, R70 ;  /* 0x0000004600427220 */ /* 0x040fe20000410000 */
[C---:B------:R-:W-:Y:S01]  /*9ba0*/  HMMA.16816.F32 R4, R128.reuse, R12, R4 ;  /* 0x0000000c8004723c */ /* 0x040fe20000001804 */
[----:B------:R-:W-:Y:S01]  /*9bb0*/  MUFU.EX2 R168, R168 ;  /* 0x000000a800a87308 */ /* 0x000fe20000000800 */
[----:B------:R-:W-:Y:S03]  /*9bc0*/  LDSM.16.MT88.4 R84, [R141+0xc800] ;  /* 0x00c800008d54783b */ /* 0x000fe60000004200 */
[----:B------:R-:W-:Y:S01]  /*9bd0*/  FMUL.FTZ R67, R0, R71 ;  /* 0x0000004700437220 */ /* 0x000fe20000410000 */
[C---:B------:R-:W-:Y:S01]  /*9be0*/  FMUL.FTZ R64, R132.reuse, R68 ;  /* 0x0000004484407220 */ /* 0x040fe20000410000 */
[----:B------:R-:W-:Y:S01]  /*9bf0*/  FMUL.FTZ R65, R132, R69 ;  /* 0x0000004584417220 */ /* 0x000fe20000410000 */
[C---:B------:R-:W-:Y:S03]  /*9c00*/  HMMA.16816.F32 R8, R128.reuse, R14, R8 ;  /* 0x0000000e8008723c */ /* 0x040fe60000001808 */
[----:B------:R-:W-:Y:S01]  /*9c10*/  MUFU.EX2 R163, R163 ;  /* 0x000000a300a37308 */ /* 0x000fe20000000800 */
[----:B------:R-:W-:Y:S01]  /*9c20*/  LDSM.16.MT88.4 R92, [R211+0x800] ;  /* 0x00080000d35c783b */ /* 0x000fe20000004200 */
[C---:B------:R-:W-:Y:S01]  /*9c30*/  FMUL.FTZ R14, R0.reuse, R122 ;  /* 0x0000007a000e7220 */ /* 0x040fe20000410000 */
[----:B------:R-:W-:Y:S01]  /*9c40*/  FMUL.FTZ R15, R0, R123 ;  /* 0x0000007b000f7220 */ /* 0x000fe20000410000 */
[C---:B------:R-:W-:Y:S01]  /*9c50*/  FMUL.FTZ R12, R132.reuse, R120 ;  /* 0x00000078840c7220 */ /* 0x040fe20000410000 */
[----:B------:R-:W-:Y:S05]  /*9c60*/  FMUL.FTZ R13, R132, R121 ;  /* 0x00000079840d7220 */ /* 0x000fea0000410000 */
[----:B------:R-:W-:Y:S01]  /*9c70*/  MUFU.EX2 R156, R156 ;  /* 0x0000009c009c7308 */ /* 0x000fe20000000800 */
[-C--:B------:R-:W-:Y:S01]  /*9c80*/  FFMA.FTZ R158, R158, R135.reuse, -R154 ;  /* 0x000000879e9e7223 */ /* 0x080fe2000001089a */
[-CC-:B------:R-:W-:Y:S01]  /*9c90*/  FFMA.FTZ R167, R167, R135.reuse, -R152.reuse ;  /* 0x00000087a7a77223 */ /* 0x180fe20000010898 */
[----:B------:R-:W-:Y:S01]  /*9ca0*/  LDSM.16.MT88.4 R108, [R144+0x3800] ;  /* 0x00380000906c783b */ /* 0x000fe20000004200 */
[-CC-:B------:R-:W-:Y:S01]  /*9cb0*/  FFMA.FTZ R160, R165, R135.reuse, -R152.reuse ;  /* 0x00000087a5a07223 */ /* 0x180fe20000010898 */
[--C-:B------:R-:W-:Y:S01]  /*9cc0*/  FFMA.FTZ R185, R185, R135, -R152.reuse ;  /* 0x00000087b9b97223 */ /* 0x100fe20000010898 */
[C---:B------:R-:W-:Y:S04]  /*9cd0*/  HMMA.16816.F32 R12, R128.reuse, R20, R12 ;  /* 0x00000014800c723c */ /* 0x040fe8000000180c */
[----:B------:R-:W-:Y:S01]  /*9ce0*/  MUFU.EX2 R158, R158 ;  /* 0x0000009e009e7308 */ /* 0x000fe20000000800 */
[C---:B------:R-:W-:Y:S01]  /*9cf0*/  FMUL.FTZ R20, R132.reuse, R112 ;  /* 0x0000007084147220 */ /* 0x040fe20000410000 */
[----:B------:R-:W-:Y:S08]  /*9d00*/  FMUL.FTZ R21, R132, R113 ;  /* 0x0000007184157220 */ /* 0x000ff00000410000 */
[----:B------:R-:W-:Y:S01]  /*9d10*/  MUFU.EX2 R167, R167 ;  /* 0x000000a700a77308 */ /* 0x000fe20000000800 */
[-CC-:B------:R-:W-:Y:S01]  /*9d20*/  FFMA.FTZ R112, R186, R135.reuse, -R152.reuse ;  /* 0x00000087ba707223 */ /* 0x180fe20000010898 */
[----:B------:R-:W-:Y:S01]  /*9d30*/  FFMA.FTZ R113, R166, R135, -R152 ;  /* 0x00000087a6717223 */ /* 0x000fe20000010898 */
[C---:B------:R-:W-:Y:S07]  /*9d40*/  HMMA.16816.F32 R16, R128.reuse, R22, R16 ;  /* 0x000000168010723c */ /* 0x040fee0000001810 */
[----:B------:R-:W-:Y:S01]  /*9d50*/  MUFU.EX2 R165, R185 ;  /* 0x000000b900a57308 */ /* 0x000fe20000000800 */
[C---:B------:R-:W-:Y:S01]  /*9d60*/  FMUL.FTZ R22, R0.reuse, R114 ;  /* 0x0000007200167220 */ /* 0x040fe20000410000 */
[----:B------:R-:W-:Y:S08]  /*9d70*/  FMUL.FTZ R23, R0, R115 ;  /* 0x0000007300177220 */ /* 0x000ff00000410000 */
[----:B------:R-:W-:Y:S01]  /*9d80*/  MUFU.EX2 R112, R112 ;  /* 0x0000007000707308 */ /* 0x000fe20000000800 */
[-C--:B------:R-:W-:Y:S01]  /*9d90*/  FFMA.FTZ R114, R192, R135.reuse, -R154 ;  /* 0x00000087c0727223 */ /* 0x080fe2000001089a */
[-CC-:B------:R-:W-:Y:S01]  /*9da0*/  FFMA.FTZ R115, R170, R135.reuse, -R152.reuse ;  /* 0x00000087aa737223 */ /* 0x180fe20000010898 */
[-C--:B------:R-:W-:Y:S07]  /*9db0*/  FFMA.FTZ R170, R181, R135.reuse, -R152 ;  /* 0x00000087b5aa7223 */ /* 0x080fee0000010898 */
[----:B------:R-:W2:Y:S01]  /*9dc0*/  MUFU.EX2 R113, R113 ;  /* 0x0000007100717308 */ /* 0x000ea20000000800 */
[--C-:B------:R-:W-:Y:S01]  /*9dd0*/  FFMA.FTZ R177, R177, R135, -R154.reuse ;  /* 0x00000087b1b17223 */ /* 0x100fe2000001089a */
[C---:B------:R-:W-:Y:S08]  /*9de0*/  HMMA.16816.F32 R20, R128.reuse, R28, R20 ;  /* 0x0000001c8014723c */ /* 0x040ff00000001814 */
[----:B------:R-:W-:Y:S01]  /*9df0*/  MUFU.EX2 R114, R114 ;  /* 0x0000007200727308 */ /* 0x000fe20000000800 */
[C---:B------:R-:W-:Y:S01]  /*9e00*/  FMUL.FTZ R28, R132.reuse, R104 ;  /* 0x00000068841c7220 */ /* 0x040fe20000410000 */
[----:B------:R-:W-:Y:S01]  /*9e10*/  FMUL.FTZ R29, R132, R105 ;  /* 0x00000069841d7220 */ /* 0x000fe20000410000 */
[-CC-:B------:R-:W-:Y:S07]  /*9e20*/  FFMA.FTZ R105, R188, R135.reuse, -R154.reuse ;  /* 0x00000087bc697223 */ /* 0x180fee000001089a */
[----:B------:R-:W-:Y:S01]  /*9e30*/  MUFU.EX2 R170, R170 ;  /* 0x000000aa00aa7308 */ /* 0x000fe20000000800 */
[--C-:B------:R-:W-:Y:S01]  /*9e40*/  FFMA.FTZ R104, R182, R135, -R154.reuse ;  /* 0x00000087b6687223 */ /* 0x100fe2000001089a */
[C---:B------:R-:W-:Y:S08]  /*9e50*/  HMMA.16816.F32 R24, R128.reuse, R30, R24 ;  /* 0x0000001e8018723c */ /* 0x040ff00000001818 */
[----:B------:R-:W-:Y:S01]  /*9e60*/  MUFU.EX2 R115, R115 ;  /* 0x0000007300737308 */ /* 0x000fe20000000800 */
[C---:B------:R-:W-:Y:S01]  /*9e70*/  FMUL.FTZ R30, R0.reuse, R106 ;  /* 0x0000006a001e7220 */ /* 0x040fe20000410000 */
[----:B------:R-:W-:Y:S01]  /*9e80*/  FMUL.FTZ R31, R0, R107 ;  /* 0x0000006b001f7220 */ /* 0x000fe20000410000 */
[----:B--2---:R-:W-:Y:S07]  /*9e90*/  F2FP.F16.F32.PACK_AB R69, R113, R112 ;  /* 0x000000707145723e */ /* 0x004fee00000000ff */
[----:B------:R-:W2:Y:S01]  /*9ea0*/  MUFU.EX2 R105, R105 ;  /* 0x0000006900697308 */ /* 0x000ea20000000800 */
[-C--:B------:R-:W-:Y:S01]  /*9eb0*/  FFMA.FTZ R107, R178, R135.reuse, -R154 ;  /* 0x00000087b26b7223 */ /* 0x080fe2000001089a */
[-C--:B------:R-:W-:Y:S01]  /*9ec0*/  FFMA.FTZ R106, R174, R135.reuse, -R152 ;  /* 0x00000087ae6a7223 */ /* 0x080fe20000010898 */
[--C-:B------:R-:W-:Y:S07]  /*9ed0*/  FFMA.FTZ R164, R252, R135, -R154.reuse ;  /* 0x00000087fca47223 */ /* 0x100fee000001089a */
[----:B------:R-:W-:Y:S01]  /*9ee0*/  MUFU.EX2 R104, R104 ;  /* 0x0000006800687308 */ /* 0x000fe20000000800 */
[C---:B----4-:R-:W-:Y:S03]  /*9ef0*/  HMMA.16816.F32 R28, R128.reuse, R36, R28 ;  /* 0x00000024801c723c */ /* 0x050fe6000000181c */
[C---:B------:R-:W-:Y:S01]  /*9f00*/  FMUL.FTZ R36, R132.reuse, R96 ;  /* 0x0000006084247220 */ /* 0x040fe20000410000 */
[----:B------:R-:W-:Y:S05]  /*9f10*/  FMUL.FTZ R37, R132, R97 ;  /* 0x0000006184257220 */ /* 0x000fea0000410000 */
[----:B------:R-:W3:Y:S01]  /*9f20*/  MUFU.EX2 R107, R107 ;  /* 0x0000006b006b7308 */ /* 0x000ee20000000800 */
[-C--:B------:R-:W-:Y:S01]  /*9f30*/  FFMA.FTZ R166, R179, R135.reuse, -R154 ;  /* 0x00000087b3a67223 */ /* 0x080fe2000001089a */
[--C-:B------:R-:W-:Y:S01]  /*9f40*/  FFMA.FTZ R183, R183, R135, -R152.reuse ;  /* 0x00000087b7b77223 */ /* 0x100fe20000010898 */
[C---:B------:R-:W-:Y:S07]  /*9f50*/  HMMA.16816.F32 R32, R128.reuse, R38, R32 ;  /* 0x000000268020723c */ /* 0x040fee0000001820 */
[----:B------:R-:W4:Y:S01]  /*9f60*/  MUFU.EX2 R106, R106 ;  /* 0x0000006a006a7308 */ /* 0x000f220000000800 */
[C---:B------:R-:W-:Y:S01]  /*9f70*/  FMUL.FTZ R38, R0.reuse, R98 ;  /* 0x0000006200267220 */ /* 0x040fe20000410000 */
[----:B------:R-:W-:Y:S01]  /*9f80*/  FMUL.FTZ R39, R0, R99 ;  /* 0x0000006300277220 */ /* 0x000fe20000410000 */
[----:B--2---:R-:W-:Y:S01]  /*9f90*/  F2FP.F16.F32.PACK_AB R68, R105, R114 ;  /* 0x000000726944723e */ /* 0x004fe200000000ff */
[----:B------:R-:W-:Y:S06]  /*9fa0*/  LDSM.16.MT88.4 R96, [R146+0x10800] ;  /* 0x010800009260783b */ /* 0x000fec0000004200 */
[----:B------:R-:W-:Y:S01]  /*9fb0*/  MUFU.EX2 R160, R160 ;  /* 0x000000a000a07308 */ /* 0x000fe20000000800 */
[-C--:B------:R-:W-:Y:S01]  /*9fc0*/  FFMA.FTZ R250, R250, R135.reuse, -R152 ;  /* 0x00000087fafa7223 */ /* 0x080fe20000010898 */
[-C--:B------:R-:W-:Y:S01]  /*9fd0*/  FFMA.FTZ R248, R248, R135.reuse, -R154 ;  /* 0x00000087f8f87223 */ /* 0x080fe2000001089a */
[----:B------:R-:W-:Y:S01]  /*9fe0*/  FFMA.FTZ R178, R169, R135, -R152 ;  /* 0x00000087a9b27223 */ /* 0x000fe20000010898 */
[C---:B------:R-:W-:Y:S06]  /*9ff0*/  HMMA.16816.F32 R36, R128.reuse, R44, R36 ;  /* 0x0000002c8024723c */ /* 0x040fec0000001824 */
[----:B------:R-:W-:Y:S01]  /*a000*/  MUFU.EX2 R177, R177 ;  /* 0x000000b100b17308 */ /* 0x000fe20000000800 */
[C---:B------:R-:W-:Y:S01]  /*a010*/  FMUL.FTZ R44, R132.reuse, R88 ;  /* 0x00000058842c7220 */ /* 0x040fe20000410000 */
[----:B------:R-:W-:Y:S01]  /*a020*/  FMUL.FTZ R45, R132, R89 ;  /* 0x00000059842d7220 */ /* 0x000fe20000410000 */
[----:B---3--:R-:W-:Y:S07]  /*a030*/  F2FP.F16.F32.PACK_AB R70, R104, R107 ;  /* 0x0000006b6846723e */ /* 0x008fee00000000ff */
[----:B------:R-:W-:Y:S01]  /*a040*/  MUFU.EX2 R164, R164 ;  /* 0x000000a400a47308 */ /* 0x000fe20000000800 */
[----:B----4-:R-:W-:Y:S01]  /*a050*/  F2FP.F16.F32.PACK_AB R71, R115, R106 ;  /* 0x0000006a7347723e */ /* 0x010fe200000000ff */
[C---:B------:R-:W-:Y:S08]  /*a060*/  HMMA.16816.F32 R40, R128.reuse, R46, R40 ;  /* 0x0000002e8028723c */ /* 0x040ff00000001828 */
[----:B------:R-:W-:Y:S01]  /*a070*/  MUFU.EX2 R181, R250 ;  /* 0x000000fa00b57308 */ /* 0x000fe20000000800 */
[C---:B------:R-:W-:Y:S01]  /*a080*/  FMUL.FTZ R46, R0.reuse, R90 ;  /* 0x0000005a002e7220 */ /* 0x040fe20000410000 */
[----:B------:R-:W-:Y:S01]  /*a090*/  FMUL.FTZ R47, R0, R91 ;  /* 0x0000005b002f7220 */ /* 0x000fe20000410000 */
[-CC-:B------:R-:W-:Y:S01]  /*a0a0*/  FFMA.FTZ R175, R175, R135.reuse, -R154.reuse ;  /* 0x00000087afaf7223 */ /* 0x180fe2000001089a */
[----:B------:R-:W-:Y:S06]  /*a0b0*/  LDSM.16.MT88.4 R88, [R144+0x800] ;  /* 0x000800009058783b */ /* 0x000fec0000004200 */
[----:B------:R-:W-:Y:S01]  /*a0c0*/  MUFU.EX2 R179, R248 ;  /* 0x000000f800b37308 */ /* 0x000fe20000000800 */
[-C--:B------:R-:W-:Y:S01]  /*a0d0*/  FFMA.FTZ R172, R244, R135.reuse, -R154 ;  /* 0x00000087f4ac7223 */ /* 0x080fe2000001089a */
[-C--:B------:R-:W-:Y:S01]  /*a0e0*/  FFMA.FTZ R176, R173, R135.reuse, -R152 ;  /* 0x00000087adb07223 */ /* 0x080fe20000010898 */
[----:B------:R-:W-:Y:S01]  /*a0f0*/  FFMA.FTZ R174, R171, R135, -R154 ;  /* 0x00000087abae7223 */ /* 0x000fe2000001089a */
[C---:B-----5:R-:W-:Y:S06]  /*a100*/  HMMA.16816.F32 R44, R128.reuse, R56, R44 ;  /* 0x00000038802c723c */ /* 0x060fec000000182c */
        /* <DEDUP_REMOVED lines=11> */
[----:B------:R-:W2:Y:S01]  /*a1c0*/  LDSM.16.MT88.4 R76, [R146+0xc800] ;  /* 0x00c80000924c783b */ /* 0x000ea20000004200 */
[----:B------:R-:W-:Y:S01]  /*a1d0*/  FFMA.FTZ R240, R240, R135, -R154 ;  /* 0x00000087f0f07223 */ /* 0x000fe2000001089a */
[C---:B------:R-:W-:Y:S07]  /*a1e0*/  HMMA.16816.F32 R52, R128.reuse, R60, R52 ;  /* 0x0000003c8034723c */ /* 0x040fee0000001834 */
[----:B------:R-:W-:Y:S01]  /*a1f0*/  MUFU.EX2 R173, R242 ;  /* 0x000000f200ad7308 */ /* 0x000fe20000000800 */
[C---:B------:R-:W-:Y:S01]  /*a200*/  FMUL.FTZ R60, R132.reuse, R72 ;  /* 0x00000048843c7220 */ /* 0x040fe20000410000 */
[----:B------:R-:W-:Y:S08]  /*a210*/  FMUL.FTZ R61, R132, R73 ;  /* 0x00000049843d7220 */ /* 0x000ff00000410000 */
[----:B------:R-:W-:Y:S01]  /*a220*/  MUFU.EX2 R176, R176 ;  /* 0x000000b000b07308 */ /* 0x000fe20000000800 */
[-C--:B------:R-:W-:Y:S01]  /*a230*/  FFMA.FTZ R186, R157, R135.reuse, -R152 ;  /* 0x000000879dba7223 */ /* 0x080fe20000010898 */
[--C-:B------:R-:W-:Y:S01]  /*a240*/  FFMA.FTZ R159, R159, R135, -R154.reuse ;  /* 0x000000879f9f7223 */ /* 0x100fe2000001089a */
[C---:B------:R-:W-:Y:S07]  /*a250*/  HMMA.16816.F32 R56, R128.reuse, R62, R56 ;  /* 0x0000003e8038723c */ /* 0x040fee0000001838 */
[----:B------:R-:W-:Y:S01]  /*a260*/  MUFU.EX2 R171, R240 ;  /* 0x000000f000ab7308 */ /* 0x000fe20000000800 */
[C---:B------:R-:W-:Y:S01]  /*a270*/  FMUL.FTZ R62, R0.reuse, R74 ;  /* 0x0000004a003e7220 */ /* 0x040fe20000410000 */
[----:B------:R-:W-:Y:S08]  /*a280*/  FMUL.FTZ R63, R0, R75 ;  /* 0x0000004b003f7220 */ /* 0x000ff00000410000 */
[----:B------:R-:W-:Y:S01]  /*a290*/  MUFU.EX2 R174, R174 ;  /* 0x000000ae00ae7308 */ /* 0x000fe20000000800 */
[----:B------:R-:W3:Y:S01]  /*a2a0*/  LDSM.16.MT88.4 R72, [R144+0x4800] ;  /* 0x004800009048783b */ /* 0x000ee20000004200 */
[-C--:B------:R-:W-:Y:S01]  /*a2b0*/  FFMA.FTZ R180, R216, R135.reuse, -R154 ;  /* 0x00000087d8b47223 */ /* 0x080fe2000001089a */
[-C--:B------:R-:W-:Y:S07]  /*a2c0*/  FFMA.FTZ R185, R206, R135.reuse, -R152 ;  /* 0x00000087ceb97223 */ /* 0x080fee0000010898 */
[----:B------:R-:W-:Y:S01]  /*a2d0*/  MUFU.EX2 R178, R178 ;  /* 0x000000b200b27308 */ /* 0x000fe20000000800 */
[-CC-:B------:R-:W-:Y:S01]  /*a2e0*/  FFMA.FTZ R182, R204, R135.reuse, -R154.reuse ;  /* 0x00000087ccb67223 */ /* 0x180fe2000001089a */
[C---:B-1----:R-:W-:Y:S08]  /*a2f0*/  HMMA.16816.F32 R60, R128.reuse, R80, R60 ;  /* 0x00000050803c723c */ /* 0x042ff0000000183c */
[----:B------:R-:W-:Y:S01]  /*a300*/  MUFU.EX2 R169, R169 ;  /* 0x000000a900a97308 */ /* 0x000fe20000000800 */
[-C--:B------:R-:W-:Y:S01]  /*a310*/  FFMA.FTZ R157, R249, R135.reuse, -R154 ;  /* 0x00000087f99d7223 */ /* 0x080fe2000001089a */
[-C--:B------:R-:W-:Y:S01]  /*a320*/  FFMA.FTZ R184, R251, R135.reuse, -R152 ;  /* 0x00000087fbb87223 */ /* 0x080fe20000010898 */
[-CC-:B------:R-:W-:Y:S07]  /*a330*/  FFMA.FTZ R199, R199, R135.reuse, -R154.reuse ;  /* 0x00000087c7c77223 */ /* 0x180fee000001089a */
[----:B------:R-:W-:Y:S01]  /*a340*/  MUFU.EX2 R159, R159 ;  /* 0x0000009f009f7308 */ /* 0x000fe20000000800 */
[-C--:B------:R-:W-:Y:S01]  /*a350*/  FFMA.FTZ R188, R205, R135.reuse, -R154 ;  /* 0x00000087cdbc7223 */ /* 0x080fe2000001089a */
[----:B------:R-:W-:Y:S01]  /*a360*/  HMMA.16816.F32 R64, R128, R82, R64 ;  /* 0x000000528040723c */ /* 0x000fe20000001840 */
[----:B------:R-:W-:Y:S07]  /*a370*/  LDSM.16.MT88.4 R80, [R146+0xd000] ;  /* 0x00d000009250783b */ /* 0x000fee0000004200 */
[----:B------:R-:W-:Y:S01]  /*a380*/  MUFU.EX2 R180, R180 ;  /* 0x000000b400b47308 */ /* 0x000fe20000000800 */
[-CC-:B------:R-:W-:Y:S01]  /*a390*/  FFMA.FTZ R192, R245, R135.reuse, -R152.reuse ;  /* 0x00000087f5c07223 */ /* 0x180fe20000010898 */
[-C--:B------:R-:W-:Y:S01]  /*a3a0*/  FFMA.FTZ R195, R195, R135.reuse, -R152 ;  /* 0x00000087c3c37223 */ /* 0x080fe20000010898 */
[-C--:B------:R-:W-:Y:S07]  /*a3b0*/  FFMA.FTZ R190, R207, R135.reuse, -R154 ;  /* 0x00000087cfbe7223 */ /* 0x080fee000001089a */
[----:B------:R-:W-:Y:S01]  /*a3c0*/  MUFU.EX2 R185, R185 ;  /* 0x000000b900b97308 */ /* 0x000fe20000000800 */
[-C--:B------:R-:W-:Y:S01]  /*a3d0*/  FFMA.FTZ R193, R193, R135.reuse, -R152 ;  /* 0x00000087c1c17223 */ /* 0x080fe20000010898 */
[-CC-:B------:R-:W-:Y:S01]  /*a3e0*/  FFMA.FTZ R247, R247, R135.reuse, -R154.reuse ;  /* 0x00000087f7f77223 */ /* 0x180fe2000001089a */
[----:B------:R-:W-:Y:S07]  /*a3f0*/  FFMA.FTZ R194, R194, R135, -R154 ;  /* 0x00000087c2c27223 */ /* 0x000fee000001089a */
[----:B------:R-:W-:Y:S01]  /*a400*/  MUFU.EX2 R186, R186 ;  /* 0x000000ba00ba7308 */ /* 0x000fe20000000800 */
[C---:B--2---:R-:W-:Y:S09]  /*a410*/  HMMA.16816.F32 R4, R68.reuse, R76, R4 ;  /* 0x0000004c4404723c */ /* 0x044ff20000001804 */
[----:B------:R-:W-:Y:S01]  /*a420*/  MUFU.EX2 R182, R182 ;  /* 0x000000b600b67308 */ /* 0x000fe20000000800 */
[----:B------:R-:W-:Y:S01]  /*a430*/  FFMA.FTZ R153, R0, R241, R153 ;  /* 0x000000f100997223 */ /* 0x000fe20000010099 */
[----:B------:R-:W-:Y:S08]  /*a440*/  FFMA.FTZ R155, R132, R243, R155 ;  /* 0x000000f3849b7223 */ /* 0x000ff0000001009b */
[----:B------:R-:W-:Y:S01]  /*a450*/  MUFU.EX2 R157, R157 ;  /* 0x0000009d009d7308 */ /* 0x000fe20000000800 */
[C---:B------:R-:W-:Y:S01]  /*a460*/  HMMA.16816.F32 R8, R68.reuse, R78, R8 ;  /* 0x0000004e4408723c */ /* 0x040fe20000001808 */
[----:B------:R-:W1:Y:S08]  /*a470*/  LDSM.16.MT88.4 R76, [R211+0x4800] ;  /* 0x00480000d34c783b */ /* 0x000e700000004200 */
[----:B------:R-:W-:Y:S01]  /*a480*/  MUFU.EX2 R184, R184 ;  /* 0x000000b800b87308 */ /* 0x000fe20000000800 */
[----:B------:R-:W-:Y:S01]  /*a490*/  FADD.FTZ R153, R151, R153 ;  /* 0x0000009997997221 */ /* 0x000fe20000010000 */
[----:B------:R-:W-:Y:S08]  /*a4a0*/  FADD.FTZ R155, R149, R155 ;  /* 0x0000009b959b7221 */ /* 0x000ff00000010000 */
[----:B------:R-:W-:Y:S01]  /*a4b0*/  MUFU.EX2 R199, R199 ;  /* 0x000000c700c77308 */ /* 0x000fe20000000800 */
[C---:B------:R-:W-:Y:S09]  /*a4c0*/  HMMA.16816.F32 R12, R68.reuse, R84, R12 ;  /* 0x00000054440c723c */ /* 0x040ff2000000180c */
[----:B------:R-:W-:Y:S01]  /*a4d0*/  MUFU.EX2 R188, R188 ;  /* 0x000000bc00bc7308 */ /* 0x000fe20000000800 */
[----:B------:R-:W-:Y:S01]  /*a4e0*/  FADD.FTZ R148, R148, R153 ;  /* 0x0000009994947221 */ /* 0x000fe20000010000 */
[----:B------:R-:W-:Y:S08]  /*a4f0*/  FADD.FTZ R150, R150, R155 ;  /* 0x0000009b96967221 */ /* 0x000ff00000010000 */
[----:B------:R-:W-:Y:S01]  /*a500*/  MUFU.EX2 R192, R192 ;  /* 0x000000c000c07308 */ /* 0x000fe20000000800 */
[C---:B------:R-:W-:Y:S01]  /*a510*/  HMMA.16816.F32 R16, R68.reuse, R86, R16 ;  /* 0x000000564410723c */ /* 0x040fe20000001810 */
[----:B------:R-:W2:Y:S08]  /*a520*/  LDSM.16.MT88.4 R84, [R141+0xd000] ;  /* 0x00d000008d54783b */ /* 0x000eb00000004200 */
        /* <DEDUP_REMOVED lines=10> */
[----:B------:R-:W-:Y:S02]  /*a5d0*/  LDSM.16.MT88.4 R88, [R211+0x1000] ;  /* 0x00100000d358783b */ /* 0x000fe40000004200 */
[----:B------:R-:W-:Y:S01]  /*a5e0*/  FADD.FTZ R113, R113, R112 ;  /* 0x0000007071717221 */ /* 0x000fe20000010000 */
[----:B------:R-:W-:Y:S03]  /*a5f0*/  FADD.FTZ R114, R105, R114 ;  /* 0x0000007269727221 */ /* 0x000fe60000010000 */
[----:B------:R-:W-:Y:S01]  /*a600*/  FADD.FTZ R0, R106, R113 ;  /* 0x000000716a007221 */ /* 0x000fe20000010000 */
[C---:B------:R-:W-:Y:S03]  /*a610*/  HMMA.16816.F32 R28, R68.reuse, R92, R28 ;  /* 0x0000005c441c723c */ /* 0x040fe6000000181c */
[----:B------:R-:W-:Y:S01]  /*a620*/  FADD.FTZ R0, R115, R0 ;  /* 0x0000000073007221 */ /* 0x000fe20000010000 */
[----:B------:R-:W-:Y:S04]  /*a630*/  FADD.FTZ R107, R107, R114 ;  /* 0x000000726b6b7221 */ /* 0x000fe80000010000 */
[C---:B------:R-:W-:Y:S01]  /*a640*/  HMMA.16816.F32 R32, R68.reuse, R94, R32 ;  /* 0x0000005e4420723c */ /* 0x040fe20000001820 */
[----:B------:R-:W-:Y:S02]  /*a650*/  LDSM.16.MT88.4 R92, [R146+0x11000] ;  /* 0x01100000925c783b */ /* 0x000fe40000004200 */
[----:B------:R-:W-:Y:S05]  /*a660*/  FADD.FTZ R104, R104, R107 ;  /* 0x0000006b68687221 */ /* 0x000fea0000010000 */
[C---:B------:R-:W-:Y:S03]  /*a670*/  HMMA.16816.F32 R36, R68.reuse, R96, R36 ;  /* 0x000000604424723c */ /* 0x040fe60000001824 */
[-C--:B------:R-:W-:Y:S01]  /*a680*/  FFMA.FTZ R96, R161, R135.reuse, -R152 ;  /* 0x00000087a1607223 */ /* 0x080fe20000010898 */
[-C--:B------:R-:W-:Y:S01]  /*a690*/  FFMA.FTZ R161, R187, R135.reuse, -R154 ;  /* 0x00000087bba17223 */ /* 0x080fe2000001089a */
[-CC-:B------:R-:W-:Y:S01]  /*a6a0*/  FFMA.FTZ R187, R198, R135.reuse, -R152.reuse ;  /* 0x00000087c6bb7223 */ /* 0x180fe20000010898 */
[----:B------:R-:W-:Y:S01]  /*a6b0*/  FFMA.FTZ R198, R197, R135, -R152 ;  /* 0x00000087c5c67223 */ /* 0x000fe20000010898 */
[----:B------:R4:W5:Y:S01]  /*a6c0*/  MUFU.EX2 R162, R96 ;  /* 0x0000006000a27308 */ /* 0x0009620000000800 */
[C---:B------:R-:W-:Y:S09]  /*a6d0*/  HMMA.16816.F32 R40, R68.reuse, R98, R40 ;  /* 0x000000624428723c */ /* 0x040ff20000001828 */
[----:B------:R-:W2:Y:S10]  /*a6e0*/  MUFU.EX2 R161, R161 ;  /* 0x000000a100a17308 */ /* 0x000eb40000000800 */
[----:B------:R-:W2:Y:S01]  /*a6f0*/  MUFU.EX2 R187, R187 ;  /* 0x000000bb00bb7308 */ /* 0x000ea20000000800 */
[C---:B------:R-:W-:Y:S09]  /*a700*/  HMMA.16816.F32 R44, R68.reuse, R100, R44 ;  /* 0x00000064442c723c */ /* 0x040ff2000000182c */
[----:B------:R-:W2:Y:S01]  /*a710*/  MUFU.EX2 R197, R247 ;  /* 0x000000f700c57308 */ /* 0x000ea20000000800 */
[----:B----4-:R-:W-:Y:S09]  /*a720*/  LDSM.16.MT88.4 R96, [R141+0x11000] ;  /* 0x011000008d60783b */ /* 0x010ff20000004200 */
[----:B------:R-:W4:Y:S01]  /*a730*/  MUFU.EX2 R198, R198 ;  /* 0x000000c600c67308 */ /* 0x000f220000000800 */
[C---:B------:R-:W-:Y:S01]  /*a740*/  HMMA.16816.F32 R48, R68.reuse, R102, R48 ;  /* 0x000000664430723c */ /* 0x040fe20000001830 */
[----:B------:R-:W-:Y:S07]  /*a750*/  LDSM.16.MT88.4 R100, [R144+0x5800] ;  /* 0x005800009064783b */ /* 0x000fee0000004200 */
[C---:B---3--:R-:W-:Y:S08]  /*a760*/  HMMA.16816.F32 R52, R68.reuse, R72, R52 ;  /* 0x000000484434723c */ /* 0x048ff00000001834 */
[C---:B------:R-:W-:Y:S01]  /*a770*/  HMMA.16816.F32 R56, R68.reuse, R74, R56 ;  /* 0x0000004a4438723c */ /* 0x040fe20000001838 */
[----:B------:R-:W3:Y:S07]  /*a780*/  LDSM.16.MT88.4 R72, [R144+0x1000] ;  /* 0x001000009048783b */ /* 0x000eee0000004200 */
[C---:B-1----:R-:W-:Y:S08]  /*a790*/  HMMA.16816.F32 R60, R68.reuse, R76, R60 ;  /* 0x0000004c443c723c */ /* 0x042ff0000000183c */
[----:B------:R-:W-:Y:S01]  /*a7a0*/  HMMA.16816.F32 R64, R68, R78, R64 ;  /* 0x0000004e4440723c */ /* 0x000fe20000001840 */
[----:B------:R-:W1:Y:S02]  /*a7b0*/  LDSM.16.MT88.4 R76, [R144+0x5000] ;  /* 0x00500000904c783b */ /* 0x000e640000004200 */
[----:B------:R-:W-:Y:S01]  /*a7c0*/  F2FP.F16.F32.PACK_AB R68, R158, R163 ;  /* 0x000000a39e44723e */ /* 0x000fe200000000ff */
[----:B------:R-:W-:Y:S01]  /*a7d0*/  FADD.FTZ R163, R163, R104 ;  /* 0x00000068a3a37221 */ /* 0x000fe20000010000 */
[----:B-----5:R-:W-:Y:S01]  /*a7e0*/  F2FP.F16.F32.PACK_AB R69, R162, R167 ;  /* 0x000000a7a245723e */ /* 0x020fe200000000ff */
[----:B------:R-:W-:Y:S01]  /*a7f0*/  FADD.FTZ R167, R167, R0 ;  /* 0x00000000a7a77221 */ /* 0x000fe20000010000 */
[----:B--2---:R-:W-:Y:S01]  /*a800*/  F2FP.F16.F32.PACK_AB R70, R161, R156 ;  /* 0x0000009ca146723e */ /* 0x004fe200000000ff */
[----:B------:R-:W-:Y:S01]  /*a810*/  FADD.FTZ R163, R158, R163 ;  /* 0x000000a39ea37221 */ /* 0x000fe20000010000 */
[----:B------:R-:W-:Y:S01]  /*a820*/  F2FP.F16.F32.PACK_AB R71, R160, R165 ;  /* 0x000000a5a047723e */ /* 0x000fe200000000ff */
[----:B------:R-:W-:Y:S02]  /*a830*/  FADD.FTZ R162, R162, R167 ;  /* 0x000000a7a2a27221 */ /* 0x000fe40000010000 */
[----:B------:R-:W-:Y:S02]  /*a840*/  FADD.FTZ R156, R156, R163 ;  /* 0x000000a39c9c7221 */ /* 0x000fe40000010000 */
[----:B------:R-:W-:Y:S02]  /*a850*/  FADD.FTZ R165, R165, R162 ;  /* 0x000000a2a5a57221 */ /* 0x000fe40000010000 */
[C---:B------:R-:W-:Y:S03]  /*a860*/  HMMA.16816.F32 R4, R68.reuse, R80, R4 ;  /* 0x000000504404723c */ /* 0x040fe60000001804 */
[----:B------:R-:W-:Y:S01]  /*a870*/  FADD.FTZ R160, R160, R165 ;  /* 0x000000a5a0a07221 */ /* 0x000fe20000010000 */
[----:B------:R-:W-:Y:S04]  /*a880*/  FADD.FTZ R156, R161, R156 ;  /* 0x0000009ca19c7221 */ /* 0x000fe80000010000 */
[C---:B------:R-:W-:Y:S01]  /*a890*/  HMMA.16816.F32 R8, R68.reuse, R82, R8 ;  /* 0x000000524408723c */ /* 0x040fe20000001808 */
[----:B------:R-:W-:Y:S07]  /*a8a0*/  LDSM.16.MT88.4 R80, [R146+0xd800] ;  /* 0x00d800009250783b */ /* 0x000fee0000004200 */
[C---:B------:R-:W-:Y:S08]  /*a8b0*/  HMMA.16816.F32 R12, R68.reuse, R84, R12 ;  /* 0x00000054440c723c */ /* 0x040ff0000000180c */
[C---:B------:R-:W-:Y:S01]  /*a8c0*/  HMMA.16816.F32 R16, R68.reuse, R86, R16 ;  /* 0x000000564410723c */ /* 0x040fe20000001810 */
[----:B------:R-:W-:Y:S07]  /*a8d0*/  LDSM.16.MT88.4 R84, [R141+0xd800] ;  /* 0x00d800008d54783b */ /* 0x000fee0000004200 */
[C---:B---3--:R-:W-:Y:S08]  /*a8e0*/  HMMA.16816.F32 R20, R68.reuse, R72, R20 ;  /* 0x000000484414723c */ /* 0x048ff00000001814 */
[C---:B------:R-:W-:Y:S01]  /*a8f0*/  HMMA.16816.F32 R24, R68.reuse, R74, R24 ;  /* 0x0000004a4418723c */ /* 0x040fe20000001818 */
[----:B------:R-:W2:Y:S07]  /*a900*/  LDSM.16.MT88.4 R72, [R211+0x5000] ;  /* 0x00500000d348783b */ /* 0x000eae0000004200 */
[C---:B------:R-:W-:Y:S08]  /*a910*/  HMMA.16816.F32 R28, R68.reuse, R88, R28 ;  /* 0x00000058441c723c */ /* 0x040ff0000000181c */
[C---:B------:R-:W-:Y:S01]  /*a920*/  HMMA.16816.F32 R32, R68.reuse, R90, R32 ;  /* 0x0000005a4420723c */ /* 0x040fe20000001820 */
[----:B------:R-:W3:Y:S07]  /*a930*/  LDSM.16.MT88.4 R88, [R144+0x1800] ;  /* 0x001800009058783b */ /* 0x000eee0000004200 */
[C---:B------:R-:W-:Y:S08]  /*a940*/  HMMA.16816.F32 R36, R68.reuse, R92, R36 ;  /* 0x0000005c4424723c */ /* 0x040ff00000001824 */
[C---:B------:R-:W-:Y:S01]  /*a950*/  HMMA.16816.F32 R40, R68.reuse, R94, R40 ;  /* 0x0000005e4428723c */ /* 0x040fe20000001828 */
[----:B------:R-:W5:Y:S07]  /*a960*/  LDSM.16.MT88.4 R92, [R211+0x1800] ;  /* 0x00180000d35c783b */ /* 0x000f6e0000004200 */
[C---:B------:R-:W-:Y:S08]  /*a970*/  HMMA.16816.F32 R44, R68.reuse, R96, R44 ;  /* 0x00000060442c723c */ /* 0x040ff0000000182c */
[C---:B------:R-:W-:Y:S01]  /*a980*/  HMMA.16816.F32 R48, R68.reuse, R98, R48 ;  /* 0x000000624430723c */ /* 0x040fe20000001830 */
[----:B------:R-:W4:Y:S07]  /*a990*/  LDSM.16.MT88.4 R96, [R146+0x11800] ;  /* 0x011800009260783b */ /* 0x000f2e0000004200 */
[C---:B-1----:R-:W-:Y:S08]  /*a9a0*/  HMMA.16816.F32 R52, R68.reuse, R76, R52 ;  /* 0x0000004c4434723c */ /* 0x042ff00000001834 */
[C---:B------:R-:W-:Y:S01]  /*a9b0*/  HMMA.16816.F32 R56, R68.reuse, R78, R56 ;  /* 0x0000004e4438723c */ /* 0x040fe20000001838 */
[----:B------:R-:W1:Y:S07]  /*a9c0*/  LDSM.16.MT88.4 R76, [R141+0x11800] ;  /* 0x011800008d4c783b */ /* 0x000e6e0000004200 */
[C---:B--2---:R-:W-:Y:S08]  /*a9d0*/  HMMA.16816.F32 R60, R68.reuse, R72, R60 ;  /* 0x00000048443c723c */ /* 0x044ff0000000183c */
[----:B------:R-:W-:Y:S01]  /*a9e0*/  HMMA.16816.F32 R64, R68, R74, R64 ;  /* 0x0000004a4440723c */ /* 0x000fe20000001840 */
[----:B------:R-:W2:Y:S02]  /*a9f0*/  LDSM.16.MT88.4 R72, [R211+0x5800] ;  /* 0x00580000d348783b */ /* 0x000ea40000004200 */
[----:B------:R-:W-:Y:S01]  /*aa00*/  F2FP.F16.F32.PACK_AB R68, R164, R177 ;  /* 0x000000b1a444723e */ /* 0x000fe200000000ff */
[----:B------:R-:W-:Y:S01]  /*aa10*/  FADD.FTZ R177, R177, R156 ;  /* 0x0000009cb1b17221 */ /* 0x000fe20000010000 */
[----:B------:R-:W-:Y:S02]  /*aa20*/  F2FP.F16.F32.PACK_AB R69, R170, R181 ;  /* 0x000000b5aa45723e */ /* 0x000fe400000000ff */
[----:B------:R-:W-:Y:S01]  /*aa30*/  F2FP.F16.F32.PACK_AB R70, R166, R179 ;  /* 0x000000b3a646723e */ /* 0x000fe200000000ff */
[----:B------:R-:W-:Y:S01]  /*aa40*/  FADD.FTZ R164, R164, R177 ;  /* 0x000000b1a4a47221 */ /* 0x000fe20000010000 */
[----:B------:R-:W-:Y:S03]  /*aa50*/  F2FP.F16.F32.PACK_AB R71, R183, R168 ;  /* 0x000000a8b747723e */ /* 0x000fe600000000ff */
[----:B------:R-:W-:Y:S04]  /*aa60*/  FADD.FTZ R179, R179, R164 ;  /* 0x000000a4b3b37221 */ /* 0x000fe80000010000 */
[C---:B------:R-:W-:Y:S03]  /*aa70*/  HMMA.16816.F32 R4, R68.reuse, R80, R4 ;  /* 0x000000504404723c */ /* 0x040fe60000001804 */
[----:B------:R-:W-:Y:S05]  /*aa80*/  FADD.FTZ R166, R166, R179 ;  /* 0x000000b3a6a67221 */ /* 0x000fea0000010000 */
[C---:B------:R-:W-:Y:S01]  /*aa90*/  HMMA.16816.F32 R8, R68.reuse, R82, R8 ;  /* 0x000000524408723c */ /* 0x040fe20000001808 */
[----:B------:R-:W-:Y:S07]  /*aaa0*/  LDSM.16.MT88.4 R80, [R141+0xe000] ;  /* 0x00e000008d50783b */ /* 0x000fee0000004200 */
[C---:B------:R-:W-:Y:S08]  /*aab0*/  HMMA.16816.F32 R12, R68.reuse, R84, R12 ;  /* 0x00000054440c723c */ /* 0x040ff0000000180c */
[C---:B------:R-:W-:Y:S01]  /*aac0*/  HMMA.16816.F32 R16, R68.reuse, R86, R16 ;  /* 0x000000564410723c */ /* 0x040fe20000001810 */
[----:B------:R-:W-:Y:S07]  /*aad0*/  LDSM.16.MT88.4 R84, [R144+0x2000] ;  /* 0x002000009054783b */ /* 0x000fee0000004200 */
[C---:B---3--:R-:W-:Y:S08]  /*aae0*/  HMMA.16816.F32 R20, R68.reuse, R88, R20 ;  /* 0x000000584414723c */ /* 0x048ff00000001814 */
[C---:B------:R-:W-:Y:S01]  /*aaf0*/  HMMA.16816.F32 R24, R68.reuse, R90, R24 ;  /* 0x0000005a4418723c */ /* 0x040fe20000001818 */
[----:B------:R-:W-:Y:S07]  /*ab00*/  LDSM.16.MT88.4 R88, [R211+0x2000] ;  /* 0x00200000d358783b */ /* 0x000fee0000004200 */
[C---:B-----5:R-:W-:Y:S08]  /*ab10*/  HMMA.16816.F32 R28, R68.reuse, R92, R28 ;  /* 0x0000005c441c723c */ /* 0x060ff0000000181c */
[C---:B------:R-:W-:Y:S01]  /*ab20*/  HMMA.16816.F32 R32, R68.reuse, R94, R32 ;  /* 0x0000005e4420723c */ /* 0x040fe20000001820 */
[----:B------:R-:W-:Y:S07]  /*ab30*/  LDSM.16.MT88.4 R92, [R146+0x12000] ;  /* 0x01200000925c783b */ /* 0x000fee0000004200 */
[C---:B----4-:R-:W-:Y:S08]  /*ab40*/  HMMA.16816.F32 R36, R68.reuse, R96, R36 ;  /* 0x000000604424723c */ /* 0x050ff00000001824 */
[C---:B------:R-:W-:Y:S01]  /*ab50*/  HMMA.16816.F32 R40, R68.reuse, R98, R40 ;  /* 0x000000624428723c */ /* 0x040fe20000001828 */
[----:B------:R-:W-:Y:S07]  /*ab60*/  LDSM.16.MT88.4 R96, [R141+0x12000] ;  /* 0x012000008d60783b */ /* 0x000fee0000004200 */
[C---:B-1----:R-:W-:Y:S08]  /*ab70*/  HMMA.16816.F32 R44, R68.reuse, R76, R44 ;  /* 0x0000004c442c723c */ /* 0x042ff0000000182c */
[C---:B------:R-:W-:Y:S01]  /*ab80*/  HMMA.16816.F32 R48, R68.reuse, R78, R48 ;  /* 0x0000004e4430723c */ /* 0x040fe20000001830 */
[----:B------:R-:W1:Y:S07]  /*ab90*/  LDSM.16.MT88.4 R76, [R146+0xe000] ;  /* 0x00e00000924c783b */ /* 0x000e6e0000004200 */
[C---:B------:R-:W-:Y:S08]  /*aba0*/  HMMA.16816.F32 R52, R68.reuse, R100, R52 ;  /* 0x000000644434723c */ /* 0x040ff00000001834 */
[C---:B------:R-:W-:Y:S01]  /*abb0*/  HMMA.16816.F32 R56, R68.reuse, R102, R56 ;  /* 0x000000664438723c */ /* 0x040fe20000001838 */
[----:B------:R-:W3:Y:S07]  /*abc0*/  LDSM.16.MT88.4 R100, [R144+0x6000] ;  /* 0x006000009064783b */ /* 0x000eee0000004200 */
        /* <DEDUP_REMOVED lines=10> */
[C---:B-1----:R-:W-:Y:S03]  /*ac70*/  HMMA.16816.F32 R4, R68.reuse, R76, R4 ;  /* 0x0000004c4404723c */ /* 0x042fe60000001804 */
[----:B------:R-:W-:Y:S05]  /*ac80*/  FADD.FTZ R174, R174, R171 ;  /* 0x000000abaeae7221 */ /* 0x000fea0000010000 */
[C---:B------:R-:W-:Y:S01]  /*ac90*/  HMMA.16816.F32 R8, R68.reuse, R78, R8 ;  /* 0x0000004e4408723c */ /* 0x040fe20000001808 */
[----:B------:R-:W1:Y:S07]  /*aca0*/  LDSM.16.MT88.4 R76, [R146+0xe800] ;  /* 0x00e80000924c783b */ /* 0x000e6e0000004200 */
[C---:B------:R-:W-:Y:S08]  /*acb0*/  HMMA.16816.F32 R12, R68.reuse, R80, R12 ;  /* 0x00000050440c723c */ /* 0x040ff0000000180c */
[C---:B------:R-:W-:Y:S01]  /*acc0*/  HMMA.16816.F32 R16, R68.reuse, R82, R16 ;  /* 0x000000524410723c */ /* 0x040fe20000001810 */
[----:B------:R-:W4:Y:S07]  /*acd0*/  LDSM.16.MT88.4 R80, [R141+0xe800] ;  /* 0x00e800008d50783b */ /* 0x000f2e0000004200 */
[C---:B------:R-:W-:Y:S08]  /*ace0*/  HMMA.16816.F32 R20, R68.reuse, R84, R20 ;  /* 0x000000544414723c */ /* 0x040ff00000001814 */
[C---:B------:R-:W-:Y:S01]  /*acf0*/  HMMA.16816.F32 R24, R68.reuse, R86, R24 ;  /* 0x000000564418723c */ /* 0x040fe20000001818 */
[----:B------:R-:W5:Y:S07]  /*ad00*/  LDSM.16.MT88.4 R84, [R144+0x2800] ;  /* 0x002800009054783b */ /* 0x000f6e0000004200 */
        /* <DEDUP_REMOVED lines=9> */
[C---:B---3--:R-:W-:Y:S08]  /*ada0*/  HMMA.16816.F32 R52, R68.reuse, R100, R52 ;  /* 0x000000644434723c */ /* 0x048ff00000001834 */
        /* <DEDUP_REMOVED lines=16> */
[C---:B----4-:R-:W-:Y:S08]  /*aeb0*/  HMMA.16816.F32 R12, R68.reuse, R80, R12 ;  /* 0x00000050440c723c */ /* 0x050ff0000000180c */
[C---:B------:R-:W-:Y:S01]  /*aec0*/  HMMA.16816.F32 R16, R68.reuse, R82, R16 ;  /* 0x000000524410723c */ /* 0x040fe20000001810 */
[----:B------:R-:W4:Y:S07]  /*aed0*/  LDSM.16.MT88.4 R80, [R141+0xf000] ;  /* 0x00f000008d50783b */ /* 0x000f2e0000004200 */
[C---:B-----5:R-:W-:Y:S08]  /*aee0*/  HMMA.16816.F32 R20, R68.reuse, R84, R20 ;  /* 0x000000544414723c */ /* 0x060ff00000001814 */
        /* <DEDUP_REMOVED lines=13> */
[----:B------:R-:W-:Y:S07]  /*afc0*/  LDSM.16.MT88.4 R100, [R211+0x3800] ;  /* 0x00380000d364783b */ /* 0x000fee0000004200 */
[C---:B--2---:R-:W-:Y:S08]  /*afd0*/  HMMA.16816.F32 R60, R68.reuse, R72, R60 ;  /* 0x00000048443c723c */ /* 0x044ff0000000183c */
[----:B------:R-:W-:Y:S01]  /*afe0*/  HMMA.16816.F32 R64, R68, R74, R64 ;  /* 0x0000004a4440723c */ /* 0x000fe20000001840 */
[----:B------:R-:W2:Y:S02]  /*aff0*/  LDSM.16.MT88.4 R72, [R144+0x7000] ;  /* 0x007000009048783b */ /* 0x000ea40000004200 */
[C---:B------:R-:W-:Y:S01]  /*b000*/  F2FP.F16.F32.PACK_AB R68, R188.reuse, R199 ;  /* 0x000000c7bc44723e */ /* 0x040fe200000000ff */
        /* <DEDUP_REMOVED lines=10> */
[C---:B----4-:R-:W-:Y:S03]  /*b0b0*/  HMMA.16816.F32 R12, R68.reuse, R80, R12 ;  /* 0x00000050440c723c */ /* 0x050fe6000000180c */
[-C--:B------:R-:W-:Y:S01]  /*b0c0*/  FFMA.FTZ R80, R191, R135.reuse, -R154 ;  /* 0x00000087bf507223 */ /* 0x080fe2000001089a */
[-CC-:B------:R-:W-:Y:S01]  /*b0d0*/  FFMA.FTZ R81, R138, R135.reuse, -R152.reuse ;  /* 0x000000878a517223 */ /* 0x180fe20000010898 */
[-C--:B------:R-:W-:Y:S01]  /*b0e0*/  FFMA.FTZ R191, R139, R135.reuse, -R152 ;  /* 0x000000878bbf7223 */ /* 0x080fe20000010898 */
[-CC-:B------:R-:W-:Y:S01]  /*b0f0*/  FFMA.FTZ R138, R196, R135.reuse, -R154.reuse ;  /* 0x00000087c48a7223 */ /* 0x180fe2000001089a */
[----:B------:R-:W3:Y:S01]  /*b100*/  MUFU.EX2 R139, R80 ;  /* 0x00000050008b7308 */ /* 0x000ee20000000800 */
[C---:B------:R-:W-:Y:S09]  /*b110*/  HMMA.16816.F32 R16, R68.reuse, R82, R16 ;  /* 0x000000524410723c */ /* 0x040ff20000001810 */
[----:B------:R-:W-:Y:S01]  /*b120*/  MUFU.EX2 R191, R191 ;  /* 0x000000bf00bf7308 */ /* 0x000fe20000000800 */
[-C--:B------:R-:W-:Y:S09]  /*b130*/  FFMA.FTZ R154, R189, R135.reuse, -R154 ;  /* 0x00000087bd9a7223 */ /* 0x080ff2000001089a */
[----:B------:R-:W4:Y:S01]  /*b140*/  MUFU.EX2 R196, R81 ;  /* 0x0000005100c47308 */ /* 0x000f220000000800 */
[C---:B-----5:R-:W-:Y:S09]  /*b150*/  HMMA.16816.F32 R20, R68.reuse, R84, R20 ;  /* 0x000000544414723c */ /* 0x060ff20000001814 */
[----:B------:R-:W-:Y:S01]  /*b160*/  MUFU.EX2 R138, R138 ;  /* 0x0000008a008a7308 */ /* 0x000fe20000000800 */
[C---:B------:R-:W-:Y:S01]  /*b170*/  HMMA.16816.F32 R24, R68.reuse, R86, R24 ;  /* 0x000000564418723c */ /* 0x040fe20000001818 */
[----:B------:R5:W-:Y:S07]  /*b180*/  LDSM.16.MT88.4 R84, [R141+0x13800] ;  /* 0x013800008d54783b */ /* 0x000bee0000004200 */
[C---:B------:R-:W-:Y:S08]  /*b190*/  HMMA.16816.F32 R28, R68.reuse, R88, R28 ;  /* 0x00000058441c723c */ /* 0x040ff0000000181c */
[C---:B------:R-:W-:Y:S08]  /*b1a0*/  HMMA.16816.F32 R32, R68.reuse, R90, R32 ;  /* 0x0000005a4420723c */ /* 0x040ff00000001820 */
[C---:B------:R-:W-:Y:S03]  /*b1b0*/  HMMA.16816.F32 R36, R68.reuse, R92, R36 ;  /* 0x0000005c4424723c */ /* 0x040fe60000001824 */
[----:B-----5:R-:W-:Y:S05]  /*b1c0*/  MOV R141, R134 ;  /* 0x00000086008d7202 */ /* 0x020fea0000000f00 */
[C---:B------:R-:W-:Y:S01]  /*b1d0*/  HMMA.16816.F32 R40, R68.reuse, R94, R40 ;  /* 0x0000005e4428723c */ /* 0x040fe20000001828 */
[----:B------:R-:W5:Y:S07]  /*b1e0*/  LDSM.16.MT88.4 R92, [R146+0x13800] ;  /* 0x01380000925c783b */ /* 0x000f6e0000004200 */
[C---:B------:R-:W-:Y:S08]  /*b1f0*/  HMMA.16816.F32 R44, R68.reuse, R96, R44 ;  /* 0x00000060442c723c */ /* 0x040ff0000000182c */
[C---:B------:R-:W-:Y:S08]  /*b200*/  HMMA.16816.F32 R48, R68.reuse, R98, R48 ;  /* 0x000000624430723c */ /* 0x040ff00000001830 */
[C---:B--2---:R-:W-:Y:S03]  /*b210*/  HMMA.16816.F32 R52, R68.reuse, R72, R52 ;  /* 0x000000484434723c */ /* 0x044fe60000001834 */
[-CC-:B------:R-:W-:Y:S01]  /*b220*/  FFMA.FTZ R72, R137, R135.reuse, -R152.reuse ;  /* 0x0000008789487223 */ /* 0x180fe20000010898 */
[----:B------:R-:W-:Y:S01]  /*b230*/  FFMA.FTZ R152, R136, R135, -R152 ;  /* 0x0000008788987223 */ /* 0x000fe20000010898 */
[----:B------:R-:W2:Y:S03]  /*b240*/  MUFU.EX2 R137, R154 ;  /* 0x0000009a00897308 */ /* 0x000ea60000000800 */
[C---:B------:R-:W-:Y:S07]  /*b250*/  HMMA.16816.F32 R56, R68.reuse, R74, R56 ;  /* 0x0000004a4438723c */ /* 0x040fee0000001838 */
[----:B------:R-:W-:Y:S10]  /*b260*/  MUFU.EX2 R136, R72 ;  /* 0x0000004800887308 */ /* 0x000ff40000000800 */
[----:B------:R-:W5:Y:S01]  /*b270*/  MUFU.EX2 R189, R152 ;  /* 0x0000009800bd7308 */ /* 0x000f620000000800 */
[C---:B-1----:R-:W-:Y:S08]  /*b280*/  HMMA.16816.F32 R60, R68.reuse, R76, R60 ;  /* 0x0000004c443c723c */ /* 0x042ff0000000183c */
[----:B------:R-:W-:Y:S01]  /*b290*/  HMMA.16816.F32 R64, R68, R78, R64 ;  /* 0x0000004e4440723c */ /* 0x000fe20000001840 */
[----:B------:R-:W1:Y:S02]  /*b2a0*/  LDSM.16.MT88.4 R76, [R144+0x7800] ;  /* 0x00780000904c783b */ /* 0x000e640000004200 */
[----:B---3--:R-:W-:Y:S01]  /*b2b0*/  F2FP.F16.F32.PACK_AB R68, R139, R194 ;  /* 0x000000c28b44723e */ /* 0x008fe200000000ff */
[----:B------:R-:W-:Y:S01]  /*b2c0*/  FADD.FTZ R194, R194, R197 ;  /* 0x000000c5c2c27221 */ /* 0x000fe20000010000 */
[----:B----4-:R-:W-:Y:S02]  /*b2d0*/  F2FP.F16.F32.PACK_AB R69, R196, R191 ;  /* 0x000000bfc445723e */ /* 0x010fe400000000ff */
[----:B--2---:R-:W-:Y:S01]  /*b2e0*/  F2FP.F16.F32.PACK_AB R70, R137, R138 ;  /* 0x0000008a8946723e */ /* 0x004fe200000000ff */
[----:B------:R-:W-:Y:S01]  /*b2f0*/  FADD.FTZ R139, R139, R194 ;  /* 0x000000c28b8b7221 */ /* 0x000fe20000010000 */
[----:B-----5:R-:W-:Y:S03]  /*b300*/  F2FP.F16.F32.PACK_AB R71, R189, R136 ;  /* 0x00000088bd47723e */ /* 0x020fe600000000ff */
[----:B------:R-:W-:Y:S04]  /*b310*/  FADD.FTZ R138, R138, R139 ;  /* 0x0000008b8a8a7221 */ /* 0x000fe80000010000 */
[C---:B------:R-:W-:Y:S03]  /*b320*/  HMMA.16816.F32 R128, R68.reuse, R124, R4 ;  /* 0x0000007c4480723c */ /* 0x040fe60000001804 */
[----:B------:R-:W-:Y:S01]  /*b330*/  FADD.FTZ R5, R181, R160 ;  /* 0x000000a0b5057221 */ /* 0x000fe20000010000 */
[----:B------:R-:W-:Y:S03]  /*b340*/  FADD.FTZ R243, R137, R138 ;  /* 0x0000008a89f37221 */ /* 0x000fe60000010000 */
[----:B------:R-:W-:Y:S01]  /*b350*/  FADD.FTZ R5, R170, R5 ;  /* 0x00000005aa057221 */ /* 0x000fe20000010000 */
[C---:B------:R-:W-:Y:S03]  /*b360*/  HMMA.16816.F32 R124, R68.reuse, R126, R8 ;  /* 0x0000007e447c723c */ /* 0x040fe60000001808 */
[----:B------:R-:W-:Y:S02]  /*b370*/  FADD.FTZ R0, R168, R5 ;  /* 0x00000005a8007221 */ /* 0x000fe40000010000 */
[----:B------:R-:W2:Y:S02]  /*b380*/  LDSM.16.MT88.4 R4, [R211+0x7800] ;  /* 0x00780000d304783b */ /* 0x000ea40000004200 */
[----:B------:R-:W-:Y:S01]  /*b390*/  FADD.FTZ R0, R183, R0 ;  /* 0x00000000b7007221 */ /* 0x000fe20000010000 */
[C---:B------:R-:W-:Y:S03]  /*b3a0*/  HMMA.16816.F32 R120, R68.reuse, R116, R12 ;  /* 0x000000744478723c */ /* 0x040fe6000000180c */
[----:B------:R-:W-:Y:S04]  /*b3b0*/  FADD.FTZ R9, R173, R0 ;  /* 0x00000000ad097221 */ /* 0x000fe80000010000 */
        /* <DEDUP_REMOVED lines=16> */
[C---:B------:R-:W-:Y:S08]  /*b4c0*/  HMMA.16816.F32 R96, R68.reuse, R92, R36 ;  /* 0x0000005c4460723c */ /* 0x040ff00000001824 */
[C---:B------:R-:W-:Y:S08]  /*b4d0*/  HMMA.16816.F32 R92, R68.reuse, R94, R40 ;  /* 0x0000005e445c723c */ /* 0x040ff00000001828 */
[C---:B------:R-:W-:Y:S08]  /*b4e0*/  HMMA.16816.F32 R88, R68.reuse, R84, R44 ;  /* 0x000000544458723c */ /* 0x040ff0000000182c */
[C---:B------:R-:W-:Y:S08]  /*b4f0*/  HMMA.16816.F32 R84, R68.reuse, R86, R48 ;  /* 0x000000564454723c */ /* 0x040ff00000001830 */
[C---:B-1----:R-:W-:Y:S08]  /*b500*/  HMMA.16816.F32 R80, R68.reuse, R76, R52 ;  /* 0x0000004c4450723c */ /* 0x042ff00000001834 */
[C---:B------:R-:W-:Y:S08]  /*b510*/  HMMA.16816.F32 R76, R68.reuse, R78, R56 ;  /* 0x0000004e444c723c */ /* 0x040ff00000001838 */
[C---:B--2---:R-:W-:Y:S03]  /*b520*/  HMMA.16816.F32 R72, R68.reuse, R4, R60 ;  /* 0x000000044448723c */ /* 0x044fe6000000183c */
[----:B------:R-:W-:Y:S01]  /*b530*/  FADD.FTZ R5, R191, R0 ;  /* 0x00000000bf057221 */ /* 0x000fe20000010000 */
[----:B------:R-:W-:Y:S03]  /*b540*/  MOV R0, R133 ;  /* 0x0000008500007202 */ /* 0x000fe60000000f00 */
[----:B------:R-:W-:Y:S01]  /*b550*/  FADD.FTZ R5, R196, R5 ;  /* 0x00000005c4057221 */ /* 0x000fe20000010000 */
[----:B------:R-:W-:Y:S03]  /*b560*/  HMMA.16816.F32 R68, R68, R6, R64 ;  /* 0x000000064444723c */ /* 0x000fe60000001840 */
[----:B------:R-:W-:Y:S04]  /*b570*/  FADD.FTZ R136, R136, R5 ;  /* 0x0000000588887221 */ /* 0x000fe80000010000 */
[----:B------:R-:W-:Y:S01]  /*b580*/  FADD.FTZ R241, R189, R136 ;  /* 0x00000088bdf17221 */ /* 0x000fe20000010000 */
[----:B------:R-:W-:Y:S01]  /*b590*/  @!UPT UIADD3 URZ, UPT, UPT, URZ, URZ, URZ ;  /* 0x000000fffffff290 */ /* 0x000fe2000fffe0ff */
[----:B------:R-:W-:Y:S11]  /*b5a0*/  @P0 BRA `(.L_x_601) ;  /* 0xffffffb800100947 */ /* 0x000ff6000383ffff */
.L_x_594:
        /* <DEDUP_REMOVED lines=10> */
.L_x_616:
        /* <DEDUP_REMOVED lines=13> */
[----:B------:R-:W-:-:S02]  /*b720*/  MOV R0, 0x10 ;  /* 0x0000001000007802 */ /* 0x000fc40000000f00 */
[----:B------:R-:W-:Y:S01]  /*b730*/  LEA R143, R143, R210, 0x1 ;  /* 0x000000d28f8f7211 */ /* 0x000fe200078e08ff */
[C---:B------:R-:W-:Y:S01]  /*b740*/  FMUL.FTZ R128, R4.reuse, R128 ;  /* 0x0000008004807220 */ /* 0x040fe20000410000 */
[----:B------:R-:W-:Y:S01]  /*b750*/  FMUL.FTZ R129, R4, R129 ;  /* 0x0000008104817220 */ /* 0x000fe20000410000 */
[----:B---3--:R-:W-:Y:S01]  /*b760*/  FSEL R8, R8, 1, P0 ;  /* 0x3f80000008087808 */ /* 0x008fe20000000000 */
[----:B------:R-:W-:Y:S01]  /*b770*/  FMUL.FTZ R124, R4, R124 ;  /* 0x0000007c047c7220 */ /* 0x000fe20000410000 */
[----:B------:R-:W-:Y:S01]  /*b780*/  SEL R142, R142, 0xffffffe0, !P3 ;  /* 0xffffffe08e8e7807 */ /* 0x000fe20005800000 */
[C---:B------:R-:W-:Y:S01]  /*b790*/  FMUL.FTZ R125, R4.reuse, R125 ;  /* 0x0000007d047d7220 */ /* 0x040fe20000410000 */
[----:B------:R-:W-:Y:S01]  /*b7a0*/  FMUL.FTZ R120, R4, R120 ;  /* 0x0000007804787220 */ /* 0x000fe20000410000 */
[C---:B------:R-:W-:Y:S01]  /*b7b0*/  FMUL.FTZ R130, R8.reuse, R130 ;  /* 0x0000008208827220 */ /* 0x040fe20000410000 */
[C---:B------:R-:W-:Y:S01]  /*b7c0*/  FMUL.FTZ R131, R8.reuse, R131 ;  /* 0x0000008308837220 */ /* 0x040fe20000410000 */
[C---:B------:R-:W-:Y:S01]  /*b7d0*/  FMUL.FTZ R126, R8.reuse, R126 ;  /* 0x0000007e087e7220 */ /* 0x040fe20000410000 */
[----:B------:R-:W-:Y:S01]  /*b7e0*/  FMUL.FTZ R127, R8, R127 ;  /* 0x0000007f087f7220 */ /* 0x000fe20000410000 */
[----:B------:R-:W-:Y:S01]  /*b7f0*/  FMUL.FTZ R121, R4, R121 ;  /* 0x0000007904797220 */ /* 0x000fe20000410000 */
[C---:B------:R-:W-:Y:S01]  /*b800*/  FMUL.FTZ R122, R8.reuse, R122 ;  /* 0x0000007a087a7220 */ /* 0x040fe20000410000 */
[----:B------:R-:W-:Y:S01]  /*b810*/  FMUL.FTZ R123, R8, R123 ;  /* 0x0000007b087b7220 */ /* 0x000fe20000410000 */
[----:B------:R-:W-:Y:S01]  /*b820*/  SEL R0, R0, 0xfffffff0, !P2 ;  /* 0xfffffff000007807 */ /* 0x000fe20005000000 */
[C---:B------:R-:W-:Y:S01]  /*b830*/  FMUL.FTZ R116, R4.reuse, R116 ;  /* 0x0000007404747220 */ /* 0x040fe20000410000 */
[----:B------:R-:W-:Y:S01]  /*b840*/  FMUL.FTZ R117, R4, R117 ;  /* 0x0000007504757220 */ /* 0x000fe20000410000 */
[C---:B------:R-:W-:Y:S01]  /*b850*/  FMUL.FTZ R118, R8.reuse, R118 ;  /* 0x0000007608767220 */ /* 0x040fe20000410000 */
[----:B------:R-:W-:Y:S01]  /*b860*/  FMUL.FTZ R119, R8, R119 ;  /* 0x0000007708777220 */ /* 0x000fe20000410000 */
[C---:B------:R-:W-:Y:S01]  /*b870*/  IADD3 R13, PT, PT, R143.reuse, 0x40, RZ ;  /* 0x000000408f0d7810 */ /* 0x040fe20007ffe0ff */
[C---:B------:R-:W-:Y:S01]  /*b880*/  FMUL.FTZ R112, R4.reuse, R112 ;  /* 0x0000007004707220 */ /* 0x040fe20000410000 */
[----:B------:R-:W-:Y:S01]  /*b890*/  FMUL.FTZ R113, R4, R113 ;  /* 0x0000007104717220 */ /* 0x000fe20000410000 */
[C---:B------:R-:W-:Y:S01]  /*b8a0*/  FMUL.FTZ R114, R8.reuse, R114 ;  /* 0x0000007208727220 */ /* 0x040fe20000410000 */
[----:B------:R-:W-:Y:S01]  /*b8b0*/  FMUL.FTZ R115, R8, R115 ;  /* 0x0000007308737220 */ /* 0x000fe20000410000 */
[----:B------:R-:W-:Y:S01]  /*b8c0*/  IADD3 R11, PT, PT, R142, R143, RZ ;  /* 0x0000008f8e0b7210 */ /* 0x000fe20007ffe0ff */
[C---:B------:R-:W-:Y:S01]  /*b8d0*/  FMUL.FTZ R108, R4.reuse, R108 ;  /* 0x0000006c046c7220 */ /* 0x040fe20000410000 */
[----:B------:R-:W-:Y:S01]  /*b8e0*/  @P4 IADD3 R13, PT, PT, R143, -0x40, RZ ;  /* 0xffffffc08f0d4810 */ /* 0x000fe20007ffe0ff */
[----:B------:R-:W-:Y:S01]  /*b8f0*/  FMUL.FTZ R109, R4, R109 ;  /* 0x0000006d046d7220 */ /* 0x000fe20000410000 */
[C---:B------:R-:W-:Y:S01]  /*b900*/  FMUL.FTZ R110, R8.reuse, R110 ;  /* 0x0000006e086e7220 */ /* 0x040fe20000410000 */
[----:B------:R-:W-:Y:S01]  /*b910*/  FMUL.FTZ R111, R8, R111 ;  /* 0x0000006f086f7220 */ /* 0x000fe20000410000 */
[----:B------:R-:W-:Y:S01]  /*b920*/  F2FP.F16.F32.PACK_AB R128, R129, R128 ;  /* 0x000000808180723e */ /* 0x000fe200000000ff */
[C---:B------:R-:W-:Y:S01]  /*b930*/  FMUL.FTZ R104, R4.reuse, R104 ;  /* 0x0000006804687220 */ /* 0x040fe20000410000 */
[----:B------:R-:W-:Y:S01]  /*b940*/  F2FP.F16.F32.PACK_AB R130, R131, R130 ;  /* 0x000000828382723e */ /* 0x000fe200000000ff */
[----:B------:R-:W-:Y:S01]  /*b950*/  FMUL.FTZ R105, R4, R105 ;  /* 0x0000006904697220 */ /* 0x000fe20000410000 */
[C---:B------:R-:W-:Y:S01]  /*b960*/  FMUL.FTZ R106, R8.reuse, R106 ;  /* 0x0000006a086a7220 */ /* 0x040fe20000410000 */
[----:B------:R-:W-:Y:S01]  /*b970*/  FMUL.FTZ R107, R8, R107 ;  /* 0x0000006b086b7220 */ /* 0x000fe20000410000 */
[----:B------:R-:W-:Y:S01]  /*b980*/  F2FP.F16.F32.PACK_AB R124, R125, R124 ;  /* 0x0000007c7d7c723e */ /* 0x000fe200000000ff */
[C---:B------:R-:W-:Y:S01]  /*b990*/  FMUL.FTZ R100, R4.reuse, R100 ;  /* 0x0000006404647220 */ /* 0x040fe20000410000 */
[----:B------:R-:W-:Y:S01]  /*b9a0*/  F2FP.F16.F32.PACK_AB R126, R127, R126 ;  /* 0x0000007e7f7e723e */ /* 0x000fe200000000ff */
[----:B------:R-:W-:Y:S01]  /*b9b0*/  FMUL.FTZ R101, R4, R101 ;  /* 0x0000006504657220 */ /* 0x000fe20000410000 */
[----:B------:R-:W-:Y:S01]  /*b9c0*/  IADD3 R5, PT, PT, R0, R143, RZ ;  /* 0x0000008f00057210 */ /* 0x000fe20007ffe0ff */
        /* <DEDUP_REMOVED lines=13> */
[----:B------:R-:W-:Y:S01]  /*baa0*/  FMUL.FTZ R94, R8, R94 ;  /* 0x0000005e085e7220 */ /* 0x000fe20000410000 */
[----:B------:R-:W-:Y:S01]  /*bab0*/  IADD3 R17, PT, PT, R142, R13, RZ ;  /* 0x0000000d8e117210 */ /* 0x000fe20007ffe0ff */
        /* <DEDUP_REMOVED lines=8> */
[----:B------:R-:W-:Y:S01]  /*bb40*/  STS [R143], R128 ;  /* 0x000000808f007388 */ /* 0x000fe20000000800 */
[----:B------:R-:W-:Y:S01]  /*bb50*/  F2FP.F16.F32.PACK_AB R110, R111, R110 ;  /* 0x0000006e6f6e723e */ /* 0x000fe200000000ff */
[----:B------:R-:W-:Y:S01]  /*bb60*/  FMUL.FTZ R84, R4, R84 ;  /* 0x0000005404547220 */ /* 0x000fe20000410000 */
[----:B------:R-:W-:Y:S01]  /*bb70*/  IADD3 R19, PT, PT, R0, R13, RZ ;  /* 0x0000000d00137210 */ /* 0x000fe20007ffe0ff */
[----:B------:R-:W-:Y:S01]  /*bb80*/  STS [R143+0x400], R130 ;  /* 0x000400828f007388 */ /* 0x000fe20000000800 */
[----:B------:R-:W-:Y:S01]  /*bb90*/  FMUL.FTZ R85, R4, R85 ;  /* 0x0000005504557220 */ /* 0x000fe20000410000 */
[C---:B------:R-:W-:Y:S01]  /*bba0*/  FMUL.FTZ R86, R8.reuse, R86 ;  /* 0x0000005608567220 */ /* 0x040fe20000410000 */
[----:B------:R-:W-:Y:S01]  /*bbb0*/  FMUL.FTZ R87, R8, R87 ;  /* 0x0000005708577220 */ /* 0x000fe20000410000 */
[----:B------:R-:W-:Y:S01]  /*bbc0*/  F2FP.F16.F32.PACK_AB R104, R105, R104 ;  /* 0x000000686968723e */ /* 0x000fe200000000ff */
[----:B------:R-:W-:Y:S01]  /*bbd0*/  STS [R5], R124 ;  /* 0x0000007c05007388 */ /* 0x000fe20000000800 */
[----:B------:R-:W-:Y:S01]  /*bbe0*/  F2FP.F16.F32.PACK_AB R106, R107, R106 ;  /* 0x0000006a6b6a723e */ /* 0x000fe200000000ff */
[C---:B------:R-:W-:Y:S01]  /*bbf0*/  FMUL.FTZ R80, R4.reuse, R80 ;  /* 0x0000005004507220 */ /* 0x040fe20000410000 */
[----:B------:R-:W-:Y:S01]  /*bc00*/  FMUL.FTZ R81, R4, R81 ;  /* 0x0000005104517220 */ /* 0x000fe20000410000 */
[----:B------:R-:W-:Y:S01]  /*bc10*/  STS [R5+0x400], R126 ;  /* 0x0004007e05007388 */ /* 0x000fe20000000800 */
        /* <DEDUP_REMOVED lines=60> */
[----:B------:R1:W-:Y:S04]  /*bfe0*/  STS [R21+0x2400], R70 ;  /* 0x0024004615007388 */ /* 0x0003e80000000800 */
[----:B------:R-:W3:Y:S01]  /*bff0*/  LD.E.U8 R0, desc[UR4][R2.64+0x1c8] ;  /* 0x0001c80402007980 */ /* 0x000ee2000c101100 */
[----:B------:R-:W-:-:S03]  /*c000*/  ISETP.NE.AND P5, PT, R233, -0x1, PT ;  /* 0xffffffffe900780c */ /* 0x000fc60003fa5270 */
[----:B------:R-:W4:Y:S04]  /*c010*/  LD.E.64 R46, desc[UR4][R2.64+0x88] ;  /* 0x00008804022e7980 */ /* 0x000f28000c101b00 */
[----:B------:R-:W4:Y:S04]  /*c020*/  LD.E.64 R22, desc[UR4][R2.64+0x90] ;  /* 0x0000900402167980 */ /* 0x000f28000c101b00 */
[----:B------:R1:W5:Y:S04]  /*c030*/  LD.E.64 R44, desc[UR4][R2.64+0x70] ;  /* 0x00007004022c7980 */ /* 0x000368000c101b00 */
[----:B------:R-:W4:Y:S04]  /*c040*/  @!P5 LD.E.64 R48, desc[UR4][R2.64+0x80] ;  /* 0x000080040230d980 */ /* 0x000f28000c101b00 */
[----:B--2---:R2:W5:Y:S01]  /*c050*/  LD.E.64 R10, desc[UR4][R2.64+0xa0] ;  /* 0x0000a004020a7980 */ /* 0x004562000c101b00 */
[----:B---3--:R-:W-:-:S13]  /*c060*/  ISETP.NE.AND P6, PT, R0, RZ, PT ;  /* 0x000000ff0000720c */ /* 0x008fda0003fc5270 */
[----:B------:R-:W3:Y:S04]  /*c070*/  @!P6 LD.E R8, desc[UR4][R2.64+0x60] ;  /* 0x000060040208e980 */ /* 0x000ee8000c101900 */
[----:B------:R-:W2:Y:S01]  /*c080*/  @!P6 LD.E R12, desc[UR4][R2.64+0xb4] ;  /* 0x0000b404020ce980 */ /* 0x000ea2000c101900 */
[----:B------:R-:W-:Y:S01]  /*c090*/  SHF.R.U32.HI R0, RZ, 0x3, R208 ;  /* 0x00000003ff007819 */ /* 0x000fe200000116d0 */
[----:B------:R-:W1:Y:S03]  /*c0a0*/  @P1 MUFU.LG2 R7, R7 ;  /* 0x0000000700071308 */ /* 0x000e660000000c00 */
[----:B------:R-:W-:-:S05]  /*c0b0*/  IADD3 R4, PT, PT, R0, 0x10, RZ ;  /* 0x0000001000047810 */ /* 0x000fca0007ffe0ff */
[----:B------:R-:W1:Y:S01]  /*c0c0*/  @P0 MUFU.LG2 R9, R9 ;  /* 0x0000000900090308 */ /* 0x000e620000000c00 */
[----:B------:R-:W-:Y:S01]  /*c0d0*/  ISETP.GE.AND P4, PT, R4, R215, PT ;  /* 0x000000d70400720c */ /* 0x000fe20003f86270 */
[----:B----4-:R-:W-:Y:S01]  /*c0e0*/  @P5 IMAD.WIDE.U32 R24, R46, R233, RZ ;  /* 0x000000e92e185225 */ /* 0x010fe200078e00ff */
[----:B------:R-:W-:Y:S02]  /*c0f0*/  SHF.L.U32 R4, R229, 0x6, RZ ;  /* 0x00000006e5047819 */ /* 0x000fe400000006ff */
[----:B------:R-:W-:Y:S01]  /*c100*/  MOV R141, RZ ;  /* 0x000000ff008d7202 */ /* 0x000fe20000000f00 */
[-C--:B------:R-:W-:Y:S02]  /*c110*/  @!P5 IMAD R13, R49, R228.reuse, RZ ;  /* 0x000000e4310dd224 */ /* 0x080fe400078e02ff */
[----:B------:R-:W-:Y:S01]  /*c120*/  @!P5 IMAD.WIDE.U32 R48, R48, R228, RZ ;  /* 0x000000e43030d225 */ /* 0x000fe200078e00ff */
[----:B------:R-:W-:-:S03]  /*c130*/  @P5 MOV R48, R24 ;  /* 0x0000001800305202 */ /* 0x000fc60000000f00 */
[----:B------:R-:W-:-:S04]  /*c140*/  IMAD.WIDE.U32 R16, R4, R46, R140 ;  /* 0x0000002e04107225 */ /* 0x000fc800078e008c */
[C---:B------:R-:W-:Y:S02]  /*c150*/  @P5 IMAD R5, R47.reuse, R233, RZ ;  /* 0x000000e92f055224 */ /* 0x040fe400078e02ff */
[----:B------:R-:W-:Y:S02]  /*c160*/  IMAD R15, R47, R4, RZ ;  /* 0x000000042f0f7224 */ /* 0x000fe400078e02ff */
[-C--:B------:R-:W-:Y:S02]  /*c170*/  IMAD R18, R23, R227.reuse, RZ ;  /* 0x000000e317127224 */ /* 0x080fe400078e02ff */
[----:B-1----:R-:W-:Y:S01]  /*c180*/  IMAD.WIDE.U32 R20, R22, R227, RZ ;  /* 0x000000e316147225 */ /* 0x002fe200078e00ff */
[----:B------:R-:W-:-:S03]  /*c190*/  @!P5 IADD3 R13, PT, PT, R49, R13, RZ ;  /* 0x0000000d310dd210 */ /* 0x000fc60007ffe0ff */
[----:B------:R-:W-:Y:S01]  /*c1a0*/  @P1 FMUL.FTZ R7, R7, 0.69314718246459960938 ;  /* 0x3f31721807071820 */ /* 0x000fe20000410000 */
[----:B------:R-:W-:Y:S02]  /*c1b0*/  @P5 IADD3 R13, PT, PT, R25, R5, RZ ;  /* 0x00000005190d5210 */ /* 0x000fe40007ffe0ff */
[----:B------:R-:W-:Y:S02]  /*c1c0*/  IADD3 R15, PT, PT, R17, R15, RZ ;  /* 0x0000000f110f7210 */ /* 0x000fe40007ffe0ff */
[----:B------:R-:W-:Y:S02]  /*c1d0*/  IADD3 R18, PT, PT, R21, R18, RZ ;  /* 0x0000001215127210 */ /* 0x000fe40007ffe0ff */
[----:B------:R-:W-:Y:S02]  /*c1e0*/  IADD3 R48, P3, P2, R20, R16, R48 ;  /* 0x0000001014307210 */ /* 0x000fe40007a7e030 */
[----:B------:R-:W-:Y:S01]  /*c1f0*/  MOV R5, 0x7f800000 ;  /* 0x7f80000000057802 */ /* 0x000fe20000000f00 */
[----:B-----5:R-:W-:Y:S01]  /*c200*/  @P1 FFMA.FTZ R5, R6, R134, R7 ;  /* 0x0000008606051223 */ /* 0x020fe20000010007 */
[----:B------:R-:W-:Y:S01]  /*c210*/  IADD3.X R49, PT, PT, R18, R15, R13, P3, P2 ;  /* 0x0000000f12317210 */ /* 0x000fe20001fe440d */
[----:B------:R-:W-:Y:S01]  /*c220*/  @P0 FMUL.FTZ R9, R9, 0.69314718246459960938 ;  /* 0x3f31721809090820 */ /* 0x000fe20000410000 */
[----:B------:R-:W-:-:S02]  /*c230*/  LOP3.LUT P1, RZ, R208, 0x3, RZ, 0xc0, !PT ;  /* 0x00000003d0ff7812 */ /* 0x000fc4000782c0ff */
[C---:B------:R-:W-:Y:S02]  /*c240*/  IADD3 R16, PT, PT, R0.reuse, 0x20, RZ ;  /* 0x0000002000107810 */ /* 0x040fe40007ffe0ff */
[----:B------:R-:W-:Y:S02]  /*c250*/  IADD3 R14, PT, PT, R0, 0x30, RZ ;  /* 0x00000030000e7810 */ /* 0x000fe40007ffe0ff */
[----:B------:R-:W-:Y:S02]  /*c260*/  LOP3.LUT R209, R209, 0x30, RZ, 0xc0, !PT ;  /* 0x00000030d1d17812 */ /* 0x000fe400078ec0ff */
[----:B------:R-:W-:Y:S02]  /*c270*/  SHF.R.U32.HI R208, RZ, 0x2, R208 ;  /* 0x00000002ffd07819 */ /* 0x000fe400000116d0 */
[----:B------:R-:W-:Y:S01]  /*c280*/  MOV R7, 0x7f800000 ;  /* 0x7f80000000077802 */ /* 0x000fe20000000f00 */
[----:B------:R-:W-:Y:S01]  /*c290*/  @P0 FFMA.FTZ R7, R6, R133, R9 ;  /* 0x0000008506070223 */ /* 0x000fe20000010009 */
[----:B------:R-:W-:-:S02]  /*c2a0*/  ISETP.GE.AND P3, PT, R16, R215, PT ;  /* 0x000000d71000720c */ /* 0x000fc40003f66270 */
[----:B------:R-:W-:Y:S01]  /*c2b0*/  ISETP.GE.AND P2, PT, R14, R215, PT ;  /* 0x000000d70e00720c */ /* 0x000fe20003f46270 */
[----:B---3--:R-:W-:Y:S01]  /*c2c0*/  @!P6 IMAD R13, R8, R228, R227 ;  /* 0x000000e4080de224 */ /* 0x008fe200078e02e3 */
[----:B------:R-:W-:-:S03]  /*c2d0*/  LOP3.LUT R8, R209, 0x7, R208, 0xf8, !PT ;  /* 0x00000007d1087812 */ /* 0x000fc600078ef8d0 */
[----:B--2---:R-:W-:Y:S01]  /*c2e0*/  @!P6 IMAD R9, R13, R12, RZ ;  /* 0x0000000c0d09e224 */ /* 0x004fe200078e02ff */
[----:B------:R-:W-:Y:S07]  /*c2f0*/  @!P6 BRA `(.L_x_603) ;  /* 0x000000000014e947 */ /* 0x000fee0003800000 */
[----:B------:R-:W2:Y:S04]  /*c300*/  @!P5 LD.E R9, desc[UR4][R2.64+0xb4] ;  /* 0x0000b4040209d980 */ /* 0x000ea8000c101900 */
[----:B------:R-:W3:Y:S01]  /*c310*/  LD.E R6, desc[UR4][R2.64+0xd4] ;  /* 0x0000d40402067980 */ /* 0x000ee2000c101900 */
[----:B--2---:R-:W-:Y:S02]  /*c320*/  @!P5 IMAD R233, R9, R228, RZ ;  /* 0x000000e409e9d224 */ /* 0x004fe400078e02ff */
[----:B---3--:R-:W-:-:S05]  /*c330*/  IMAD R6, R6, R227, RZ ;  /* 0x000000e306067224 */ /* 0x008fca00078e02ff */
[----:B------:R-:W-:Y:S02]  /*c340*/  IADD3 R9, PT, PT, R6, R233, RZ ;  /* 0x000000e906097210 */ /* 0x000fe40007ffe0ff */
.L_x_603:
        /* <DEDUP_REMOVED lines=23> */
.L_x_605:
[----:B------:R-:W-:Y:S05]  /*c4c0*/  BSYNC.RECONVERGENT B0 ;  /* 0x0000000000007941 */ /* 0x000fea0003800200 */
.L_x_604:
[----:B------:R-:W-:Y:S04]  /*c4d0*/  BSSY.RECONVERGENT B0, `(.L_x_606) ;  /* 0x0000009000007945 */ /* 0x000fe80003800200 */
[----:B------:R-:W-:Y:S05]  /*c4e0*/  @P0 BRA `(.L_x_607) ;  /* 0x00000000001c0947 */ /* 0x000fea0003800000 */
[----:B------:R-:W-:Y:S02]  /*c4f0*/  IMAD R2, R47, R0, RZ ;  /* 0x000000002f027224 */ /* 0x000fe400078e02ff */
[----:B-1----:R-:W-:-:S05]  /*c500*/  IMAD.WIDE.U32 R4, R0, R46, R48 ;  /* 0x0000002e00047225 */ /* 0x002fca00078e0030 */
[----:B------:R-:W-:Y:S02]  /*c510*/  IADD3 R3, PT, PT, R5, R2, RZ ;  /* 0x0000000205037210 */ /* 0x000fe40007ffe0ff */
[----:B------:R-:W-:-:S04]  /*c520*/  LEA R2, P0, R4, R44, 0x1 ;  /* 0x0000002c04027211 */ /* 0x000fc800078008ff */
[----:B------:R-:W-:-:S05]  /*c530*/  LEA.HI.X R3, R4, R45, R3, 0x1, P0 ;  /* 0x0000002d04037211 */ /* 0x000fca00000f0c03 */
[----:B--2---:R1:W-:Y:S04]  /*c540*/  ST.E.128 desc[UR4][R2.64], R36 ;  /* 0x0000002402007985 */ /* 0x0043e8000c101d04 */
[----:B------:R1:W-:Y:S02]  /*c550*/  ST.E.128 desc[UR4][R2.64+0x80], R20 ;  /* 0x0000801402007985 */ /* 0x0003e4000c101d04 */
.L_x_607:
[----:B------:R-:W-:Y:S05]  /*c560*/  BSYNC.RECONVERGENT B0 ;  /* 0x0000000000007941 */ /* 0x000fea0003800200 */
.L_x_606:
        /* <DEDUP_REMOVED lines=14> */
.L_x_609:
[----:B------:R-:W-:Y:S05]  /*c650*/  BSYNC.RECONVERGENT B0 ;  /* 0x0000000000007941 */ /* 0x000fea0003800200 */
.L_x_608:
        /* <DEDUP_REMOVED lines=14> */
.L_x_611:
[----:B------:R-:W-:Y:S05]  /*c740*/  BSYNC.RECONVERGENT B0 ;  /* 0x0000000000007941 */ /* 0x000fea0003800200 */
.L_x_610:
[----:B------:R-:W-:-:S04]  /*c750*/  MOV R227, 0x0 ;  /* 0x0000000000e37802 */ /* 0x000fc80000000f00 */
[----:B-1234-:R-:W-:Y:S05]  /*c760*/  @P2 RET.REL.NODEC R226 `(_ZN5flash24flash_fwd_splitkv_kernelI23Flash_fwd_kernel_traitsILi128ELi64ELi128ELi4ELb0ELb0EN7cutlass6half_tE19Flash_kernel_traitsILi128ELi64ELi128ELi4ES3_EELb0ELb0ELb0ELb0ELb1ELb1ELb0ELb0EEEvNS_16Flash_fwd_paramsE) ;  /* 0xffffff38e2242950 */ /* 0x01efea0003c3ffff */
        /* <DEDUP_REMOVED lines=13> */
[----:B-1----:R-:W-:Y:S05]  /*c840*/  RET.REL.NODEC R226 `(_ZN5flash24flash_fwd_splitkv_kernelI23Flash_fwd_kernel_traitsILi128ELi64ELi128ELi4ELb0ELb0EN7cutlass6half_tE19Flash_kernel_traitsILi128ELi64ELi128ELi4ES3_EELb0ELb0ELb0ELb0ELb1ELb1ELb0ELb0EEEvNS_16Flash_fwd_paramsE) ;  /* 0xffffff34e2ec7950 */ /* 0x002fea0003c3ffff */
.L_x_602:
[----:B------:R-:W-:Y:S01]  /*c850*/  MOV R5, 0x2 ;  /* 0x0000000200057802 */ /* 0x000fe20000000f00 */
[----:B------:R-:W-:Y:S01]  /*c860*/  IMAD.MOV.U32 R0, RZ, RZ, 0x1f ;  /* 0x0000001fff007424 */ /* 0x000fe200078e00ff */
[----:B------:R-:W-:-:S07]  /*c870*/  MOV R4, 0xffffffff ;  /* 0xffffffff00047802 */ /* 0x000fce0000000f00 */
[----:B-1---5:R-:W-:Y:S05]  /*c880*/  WARPSYNC.COLLECTIVE R4, `(.L_x_612) ;  /* 0x0000000004087348 */ /* 0x022fea0003c00000 */
[----:B------:R2:W3:Y:S02]  /*c890*/  SHFL.BFLY P0, R10, R243, R5, R0 ;  /* 0x0c000005f30a7389 */ /* 0x0004e40000000000 */
[----:B-123-5:R-:W-:Y:S05]  /*c8a0*/  ENDCOLLECTIVE ;  /* 0x000000000000791b */ /* 0x02efea0003800000 */
.L_x_612:
[----:B------:R-:W-:Y:S02]  /*c8b0*/  IMAD.MOV.U32 R8, RZ, RZ, R10 ;  /* 0x000000ffff087224 */ /* 0x000fe400078e000a */
[----:B------:R-:W-:Y:S02]  /*c8c0*/  IMAD.MOV.U32 R5, RZ, RZ, 0x1 ;  /* 0x00000001ff057424 */ /* 0x000fe400078e00ff */
[----:B------:R-:W-:-:S05]  /*c8d0*/  FADD.FTZ R8, R8, R243 ;  /* 0x000000f308087221 */ /* 0x000fca0000010000 */
[----:B------:R-:W-:-:S07]  /*c8e0*/  MOV R243, R8 ;  /* 0x0000000800f37202 */ /* 0x000fce0000000f00 */
[----:B------:R-:W-:Y:S05]  /*c8f0*/  WARPSYNC.COLLECTIVE R4, `(.L_x_613) ;  /* 0x0000000004087348 */ /* 0x000fea0003c00000 */
[----:B------:R1:W2:Y:S02]  /*c900*/  SHFL.BFLY P0, R10, R243, R5, R0 ;  /* 0x0c000005f30a7389 */ /* 0x0002a40000000000 */
[----:B-12---:R-:W-:Y:S05]  /*c910*/  ENDCOLLECTIVE ;  /* 0x000000000000791b */ /* 0x006fea0003800000 */
.L_x_613:
[----:B------:R-:W-:Y:S01]  /*c920*/  MOV R243, R241 ;  /* 0x000000f100f37202 */ /* 0x000fe20000000f00 */
[----:B------:R-:W-:Y:S01]  /*c930*/  IMAD.MOV.U32 R5, RZ, RZ, 0x2 ;  /* 0x00000002ff057424 */ /* 0x000fe200078e00ff */
[----:B------:R-:W-:-:S07]  /*c940*/  MOV R7, R10 ;  /* 0x0000000a00077202 */ /* 0x000fce0000000f00 */
[----:B------:R-:W-:Y:S05]  /*c950*/  WARPSYNC.COLLECTIVE R4, `(.L_x_614) ;  /* 0x0000000004087348 */ /* 0x000fea0003c00000 */
[----:B------:R1:W2:Y:S02]  /*c960*/  SHFL.BFLY P0, R10, R243, R5, R0 ;  /* 0x0c000005f30a7389 */ /* 0x0002a40000000000 */
[----:B-12---:R-:W-:Y:S05]  /*c970*/  ENDCOLLECTIVE ;  /* 0x000000000000791b */ /* 0x006fea0003800000 */
.L_x_614:
[----:B------:R-:W-:Y:S01]  /*c980*/  FADD.FTZ R7, R8, R7 ;  /* 0x0000000708077221 */ /* 0x000fe20000010000 */
[----:B------:R-:W-:Y:S01]  /*c990*/  FADD.FTZ R9, R10, R241 ;  /* 0x000000f10a097221 */ /* 0x000fe20000010000 */
[----:B------:R-:W-:-:S04]  /*c9a0*/  MOV R5, 0x1 ;  /* 0x0000000100057802 */ /* 0x000fc80000000f00 */
[----:B------:R-:W-:-:S07]  /*c9b0*/  MOV R243, R9 ;  /* 0x0000000900f37202 */ /* 0x000fce0000000f00 */
[----:B------:R-:W-:Y:S05]  /*c9c0*/  WARPSYNC.COLLECTIVE R4, `(.L_x_615) ;  /* 0x0000000004087348 */ /* 0x000fea0003c00000 */
[----:B------:R1:W2:Y:S02]  /*c9d0*/  SHFL.BFLY P0, R10, R243, R5, R0 ;  /* 0x0c000005f30a7389 */ /* 0x0002a40000000000 */
[----:B-12---:R-:W-:Y:S05]  /*c9e0*/  ENDCOLLECTIVE ;  /* 0x000000000000791b */ /* 0x006fea0003800000 */
.L_x_615:
[----:B------:R-:W-:Y:S05]  /*c9f0*/  BRA `(.L_x_616) ;  /* 0xffffffec00147947 */ /* 0x000fea000383ffff */
.L_x_617:
        /* <DEDUP_REMOVED lines=16> */
.L_x_14895:


//--------------------- .text._ZN5flash24flash_fwd_splitkv_kernelI23Flash_fwd_kernel_traitsILi128ELi64ELi128ELi4ELb0ELb0EN7cutlass6half_tE19Flash_kernel_traitsILi128ELi64ELi128ELi4ES3_EELb0ELb0ELb0ELb0ELb1ELb0ELb1ELb0EEEvNS_16Flash_fwd_paramsE --------------------------
	.section	.text._ZN5flash24flash_fwd_splitkv_kernelI23Flash_fwd_kernel_traitsILi128ELi64ELi128ELi4ELb0ELb0EN7cutlass6half_tE19Flash_kernel_traitsILi128ELi64ELi128ELi4ES3_EELb0ELb0ELb0ELb0ELb1ELb0ELb1ELb0EEEvNS_16Flash_fwd_paramsE,"ax",@progbits
	.align	128
        .global         _ZN5flash24flash_fwd_splitkv_kernelI23Flash_fwd_kernel_traitsILi128ELi64ELi128ELi4ELb0ELb0EN7cutlass6half_tE19Flash_kernel_traitsILi128ELi64ELi128ELi4ES3_EELb0ELb0ELb0ELb0ELb1ELb0ELb1ELb0EEEvNS_16Flash_fwd_paramsE
        .type           _ZN5flash24flash_fwd_splitkv_kernelI23Flash_fwd_kernel_traitsILi128ELi64ELi128ELi4ELb0ELb0EN7cutlass6half_tE19Flash_kernel_traitsILi128ELi64ELi128ELi4ES3_EELb0ELb0ELb0ELb0ELb1ELb0ELb1ELb0EEEvNS_16Flash_fwd_paramsE,@function
        .size           _ZN5flash24flash_fwd_splitkv_kernelI23Flash_fwd_kernel_traitsILi128ELi64ELi128ELi4ELb0ELb0EN7cutlass6half_tE19Flash_kernel_traitsILi128ELi64ELi128ELi4ES3_EELb0ELb0ELb0ELb0ELb1ELb0ELb1ELb0EEEvNS_16Flash_fwd_paramsE,(.L_x_14896 - _ZN5flash24flash_fwd_splitkv_kernelI23Flash_fwd_kernel_traitsILi128ELi64ELi128ELi4ELb0ELb0EN7cutlass6half_tE19Flash_kernel_traitsILi128ELi64ELi128ELi4ES3_EELb0ELb0ELb0ELb0ELb1ELb0ELb1ELb0EEEvNS_16Flash_fwd_paramsE)
        .other          _ZN5flash24flash_fwd_splitkv_kernelI23Flash_fwd_kernel_traitsILi128ELi64ELi128ELi4ELb0ELb0EN7cutlass6half_tE19Flash_kernel_traitsILi128ELi64ELi128ELi4ES3_EELb0ELb0ELb0ELb0ELb1ELb0ELb1ELb0EEEvNS_16Flash_fwd_paramsE,@"STO_CUDA_ENTRY STV_DEFAULT"
_ZN5flash24flash_fwd_splitkv_kernelI23Flash_fwd_kernel_traitsILi128ELi64ELi128ELi4ELb0ELb0EN7cutlass6half_tE19Flash_kernel_traitsILi128ELi64ELi128ELi4ES3_EELb0ELb0ELb0ELb0ELb1ELb0ELb1ELb0EEEvNS_16Flash_fwd_paramsE:
.text._ZN5flash24flash_fwd_splitkv_kernelI23Flash_fwd_kernel_traitsILi128ELi64ELi128ELi4ELb0ELb0EN7cutlass6half_tE19Flash_kernel_traitsILi128ELi64ELi128ELi4ES3_EELb0ELb0ELb0ELb0ELb1ELb0ELb1ELb0EEEvNS_16Flash_fwd_paramsE:
[----:B------:R-:W-:Y:S08]  /*0000*/  LDC R1, c[0x0][0x37c] ;  /* 0x0000df00ff017b82 */ /* 0x000ff00000000800 */
[----:B------:R-:W1:Y:S01]  /*0010*/  LDC R0, c[0x0][0x3e0] ;  /* 0x0000f800ff007b82 */ /* 0x000e620000000800 */
[----:B------:R-:W2:Y:S01]  /*0020*/  S2R R217, SR_CTAID.X ;  /* 0x0000000000d97919 */ /* 0x000ea20000002500 */
[----:B------:R-:W-:Y:S01]  /*0030*/  BSSY.RECONVERGENT B2, `(.L_x_618) ;  /* 0x000001b000027945 */ /* 0x000fe20003800200 */
[----:B------:R-:W-:-:S05]  /*0040*/  MOV R216, 0x1e0 ;  /* 0x000001e000d87802 */ /* 0x000fca0000000f00 */
[----:B------:R-:W3:Y:S08]  /*0050*/  S2UR UR4, SR_CTAID.Z ;  /* 0x00000000000479c3 */ /* 0x000ef00000002700 */
[----:B------:R-:W4:Y:S01]  /*0060*/  S2UR UR8, SR_CTAID.Y ;  /* 0x00000000000879c3 */ /* 0x000f220000002600 */
[----:B-1----:R-:W1:Y:S01]  /*0070*/  I2F.U32.RP R6, R0 ;  /* 0x0000000000067306 */ /* 0x002e620000209000 */
[----:B------:R-:W-:-:S06]  /*0080*/  ISETP.NE.U32.AND P0, PT, R0, RZ, PT ;  /* 0x000000ff0000720c */ /* 0x000fcc0003f05070 */
[----:B------:R-:W2:Y:S01]  /*0090*/  LDC R10, c[0x0][0x374] ;  /* 0x0000dd00ff0a7b82 */ /* 0x000ea20000000800 */
[----:B-1----:R-:W1:Y:S02]  /*00a0*/  MUFU.RCP R4, R6 ;  /* 0x0000000600047308 */ /* 0x002e640000001000 */
[----:B-1----:R-:W-:-:S06]  /*00b0*/  VIADD R4, R4, 0xffffffe ;  /* 0x0ffffffe04047836 */ /* 0x002fcc0000000000 */
[----:B------:R-:W1:Y:S02]  /*00c0*/  F2I.FTZ.U32.TRUNC.NTZ R3, R4 ;  /* 0x0000000400037305 */ /* 0x000e64000021f000 */
[----:B-1----:R-:W-:-:S04]  /*00d0*/  IMAD.MOV R2, RZ, RZ, -R3 ;  /* 0x000000ffff027224 */ /* 0x002fc800078e0a03 */
[----:B------:R-:W-:Y:S01]  /*00e0*/  IMAD R5, R2, R0, RZ ;  /* 0x0000000002057224 */ /* 0x000fe200078e02ff */
[----:B------:R-:W-:-:S05]  /*00f0*/  MOV R2, RZ ;  /* 0x000000ff00027202 */ /* 0x000fca0000000f00 */
[----:B------:R-:W-:-:S06]  /*0100*/  IMAD.HI.U32 R5, R3, R5, R2 ;  /* 0x0000000503057227 */ /* 0x000fcc00078e0002 */
[----:B---3--:R-:W-:-:S04]  /*0110*/  IMAD.HI.U32 R221, R5, UR4, RZ ;  /* 0x0000000405dd7c27 */ /* 0x008fc8000f8e00ff */
[----:B------:R-:W-:-:S04]  /*0120*/  IMAD.MOV R3, RZ, RZ, -R221 ;  /* 0x000000ffff037224 */ /* 0x000fc800078e0add */
[----:B------:R-:W-:-:S05]  /*0130*/  IMAD R3, R0, R3, UR4 ;  /* 0x0000000400037e24 */ /* 0x000fca000f8e0203 */
[----:B------:R-:W-:-:S13]  /*0140*/  ISETP.GE.U32.AND P2, PT, R3, R0, PT ;  /* 0x000000000300720c */ /* 0x000fda0003f46070 */
[----:B------:R-:W-:Y:S01]  /*0150*/  @P2 IADD3 R3, PT, PT, R3, -R0, RZ ;  /* 0x8000000003032210 */ /* 0x000fe20007ffe0ff */
[----:B------:R-:W-:-:S03]  /*0160*/  @P2 VIADD R221, R221, 0x1 ;  /* 0x00000001dddd2836 */ /* 0x000fc60000000000 */
[----:B------:R-:W-:Y:S02]  /*0170*/  ISETP.GE.U32.AND P1, PT, R3, R0, PT ;  /* 0x000000000300720c */ /* 0x000fe40003f26070 */
[----:B------:R-:W1:Y:S11]  /*0180*/  LDC.64 R2, c[0x0][0x348] ;  /* 0x0000d200ff027b82 */ /* 0x000e760000000a00 */
[----:B------:R-:W-:-:S02]  /*0190*/  @P1 IADD3 R221, PT, PT, R221, 0x1, RZ ;  /* 0x00000001dddd1810 */ /* 0x000fc40007ffe0ff */
[----:B------:R-:W-:-:S04]  /*01a0*/  @!P0 LOP3.LUT R221, RZ, R0, RZ, 0x33, !PT ;  /* 0x00000000ffdd8212 */ /* 0x000fc800078e33ff */
[----:B------:R-:W-:-:S05]  /*01b0*/  IADD3 R219, PT, PT, -R221, RZ, RZ ;  /* 0x000000ffdddb7210 */ /* 0x000fca0007ffe1ff */
[----:B--2-4-:R-:W-:Y:S02]  /*01c0*/  IMAD R219, R0, R219, UR4 ;  /* 0x0000000400db7e24 */ /* 0x014fe4000f8e02db */
[----:B-1----:R-:W-:Y:S05]  /*01d0*/  CALL.REL.NOINC `($_ZN5flash24flash_fwd_splitkv_kernelI23Flash_fwd_kernel_traitsILi128ELi64ELi128ELi4ELb0ELb0EN7cutlass6half_tE19Flash_kernel_traitsILi128ELi64ELi128ELi4ES3_EELb0ELb0ELb0ELb0ELb1ELb0ELb1ELb0EEEvNS_16Flash_fwd_paramsE$_ZN5flash30compute_attn_1rowblock_splitkvI23Flash_fwd_kernel_traitsILi128ELi64ELi128ELi4ELb0ELb0EN7cutlass6half_tE19Flash_kernel_traitsILi128ELi64ELi128ELi4ES3_EELb0ELb0ELb0ELb0ELb1ELb0ELb1ELb0ENS_16Flash_fwd_paramsEEEvRKT8_iiiii) ;  /* 0x0000000000087944 */ /* 0x002fea0003c00000 */
[----:B------:R-:W-:Y:S05]  /*01e0*/  BSYNC.RECONVERGENT B2 ;  /* 0x0000000000027941 */ /* 0x000fea0003800200 */
.L_x_618:
[----:B------:R-:W-:Y:S05]  /*01f0*/  EXIT ;  /* 0x000000000000794d */ /* 0x000fea0003800000 */
        .type           $_ZN5flash24flash_fwd_splitkv_kernelI23Flash_fwd_kernel_traitsILi128ELi64ELi128ELi4ELb0ELb0EN7cutlass6half_tE19Flash_kernel_traitsILi128ELi64ELi128ELi4ES3_EELb0ELb0ELb0ELb0ELb1ELb0ELb1ELb0EEEvNS_16Flash_fwd_paramsE$_ZN5flash30compute_attn_1rowblock_splitkvI23Flash_fwd_kernel_traitsILi128ELi64ELi128ELi4ELb0ELb0EN7cutlass6half_tE19Flash_kernel_traitsILi128ELi64ELi128ELi4ES3_EELb0ELb0ELb0ELb0ELb1ELb0ELb1ELb0ENS_16Flash_fwd_paramsEEEvRKT8_iiiii,@function
        .size           $_ZN5flash24flash_fwd_splitkv_kernelI23Flash_fwd_kernel_traitsILi128ELi64ELi128ELi4ELb0ELb0EN7cutlass6half_tE19Flash_kernel_traitsILi128ELi64ELi128ELi4ES3_EELb0ELb0ELb0ELb0ELb1ELb0ELb1ELb0EEEvNS_16Flash_fwd_paramsE$_ZN5flash30compute_attn_1rowblock_splitkvI23Flash_fwd_kernel_traitsILi128ELi64ELi128ELi4ELb0ELb0EN7cutlass6half_tE19Flash_kernel_traitsILi128ELi64ELi128ELi4ES3_EELb0ELb0ELb0ELb0ELb1ELb0ELb1ELb0ENS_16Flash_fwd_paramsEEEvRKT8_iiiii,(.L_x_14896 - $_ZN5flash24flash_fwd_splitkv_kernelI23Flash_fwd_kernel_traitsILi128ELi64ELi128ELi4ELb0ELb0EN7cutlass6half_tE19Flash_kernel_traitsILi128ELi64ELi128ELi4ES3_EELb0ELb0ELb0ELb0ELb1ELb0ELb1ELb0EEEvNS_16Flash_fwd_paramsE$_ZN5flash30compute_attn_1rowblock_splitkvI23Flash_fwd_kernel_traitsILi128ELi64ELi128ELi4ELb0ELb0EN7cutlass6half_tE19Flash_kernel_traitsILi128ELi64ELi128ELi4ES3_EELb0ELb0ELb0ELb0ELb1ELb0ELb1ELb0ENS_16Flash_fwd_paramsEEEvRKT8_iiiii)
$_ZN5flash24flash_fwd_splitkv_kernelI23Flash_fwd_kernel_traitsILi128ELi64ELi128ELi4ELb0ELb0EN7cutlass6half_tE19Flash_kernel_traitsILi128ELi64ELi128ELi4ES3_EELb0ELb0ELb0ELb0ELb1ELb0ELb1ELb0EEEvNS_16Flash_fwd_paramsE$_ZN5flash30compute_attn_1rowblock_splitkvI23Flash_fwd_kernel_traitsILi128ELi64ELi128ELi4ELb0ELb0EN7cutlass6half_tE19Flash_kernel_traitsILi128ELi64ELi128ELi4ES3_EELb0ELb0ELb0ELb0ELb1ELb0ELb1ELb0ENS_16Flash_fwd_paramsEEEvRKT8_iiiii:
        /* <DEDUP_REMOVED lines=39> */
.L_x_620:
[----:B------:R-:W-:Y:S05]  /*0470*/  BSYNC.RECONVERGENT B0 ;  /* 0x0000000000007941 */ /* 0x000fea0003800200 */
.L_x_619:
[----:B------:R-:W-:Y:S04]  /*0480*/  BSSY.RECONVERGENT B0, `(.L_x_621) ;  /* 0x0000007000007945 */ /* 0x000fe80003800200 */
[----:B------:R-:W-:Y:S05]  /*0490*/  @!P3 BRA `(.L_x_622) ;  /* 0x000000000014b947 */ /* 0x000fea0003800000 */
[----:B------:R-:W4:Y:S02]  /*04a0*/  LD.E.U8 R5, desc[UR4][R2.64+0x1b2] ;  /* 0x0001b20402057980 */ /* 0x000f24000c101100 */
[----:B----4-:R-:W-:-:S13]  /*04b0*/  ISETP.NE.AND P1, PT, R5, RZ, PT ;  /* 0x000000ff0500720c */ /* 0x010fda0003f25270 */
[----:B------:R-:W4:Y:S02]  /*04c0*/  @P1 LD.E R5, desc[UR4][R18.64+0x4] ;  /* 0x0000040412051980 */ /* 0x000f24000c101900 */
[----:B----45:R-:W-:-:S06]  /*04d0*/  @P1 IADD3 R134, PT, PT, R5, -R14, RZ ;  /* 0x8000000e05861210 */ /* 0x030fcc0007ffe0ff */
[----:B------:R4:W5:Y:S02]  /*04e0*/  @!P1 LD.E R134, desc[UR4][R18.64] ;  /* 0x0000000412869980 */ /* 0x000964000c101900 */
.L_x_622:
[----:B------:R-:W-:Y:S05]  /*04f0*/  BSYNC.RECONVERGENT B0 ;  /* 0x0000000000007941 */ /* 0x000fea0003800200 */
.L_x_621:
[----:B------:R-:W-:Y:S01]  /*0500*/  BSSY.RECONVERGENT B1, `(.L_x_623) ;  /* 0x0000011000017945 */ /* 0x000fe20003800200 */
[----:B-----5:R-:W-:-:S03]  /*0510*/  @P4 IADD3 R13, PT, PT, R6, -R9, RZ ;  /* 0x80000009060d4210 */ /* 0x020fc60007ffe0ff */
[----:B------:R-:W-:Y:S05]  /*0520*/  @!P0 BRA `(.L_x_624) ;  /* 0x0000000000148947 */ /* 0x000fea0003800000 */
[----:B------:R-:W-:-:S05]  /*0530*/  IADD3 R6, P0, PT, R16, R4, RZ ;  /* 0x0000000410067210 */ /* 0x000fca0007f1e0ff */
[----:B------:R-:W-:-:S05]  /*0540*/  IMAD.X R7, R17, 0x1, R0, P0 ;  /* 0x0000000111077824 */ /* 0x000fca00000e0600 */
[----:B------:R-:W5:Y:S02]  /*0550*/  LD.E R134, desc[UR4][R6.64] ;  /* 0x0000000406867980 */ /* 0x000f64000c101900 */
[----:B-----5:R-:W-:Y:S01]  /*0560*/  IADD3 R134, PT, PT, R134, -R11, RZ ;  /* 0x8000000b86867210 */ /* 0x020fe20007ffe0ff */
[----:B------:R-:W-:Y:S05]  /*0570*/  BRA `(.L_x_625) ;  /* 0x0000000000247947 */ /* 0x000fea0003800000 */
.L_x_624:
[----:B------:R-:W5:Y:S01]  /*0580*/  LD.E.64 R6, desc[UR4][R2.64+0x108] ;  /* 0x0001080402067980 */ /* 0x000f62000c101b00 */
[----:B------:R-:W-:Y:S01]  /*0590*/  BSSY.RECONVERGENT B0, `(.L_x_626) ;  /* 0x0000006000007945 */ /* 0x000fe20003800200 */
[----:B------:R-:W-:Y:S01]  /*05a0*/  IMAD.MOV.U32 R5, RZ, RZ, RZ ;  /* 0x000000ffff057224 */ /* 0x000fe200078e00ff */
[----:B-----5:R-:W-:-:S04]  /*05b0*/  ISETP.NE.U32.AND P0, PT, R6, RZ, PT ;  /* 0x000000ff0600720c */ /* 0x020fc80003f05070 */
[----:B------:R-:W-:-:S13]  /*05c0*/  ISETP.NE.AND.EX P0, PT, R7, RZ, PT, P0 ;  /* 0x000000ff0700720c */ /* 0x000fda0003f05300 */
[----:B------:R-:W-:Y:S05]  /*05d0*/  @!P0 BRA `(.L_x_627) ;  /* 0x0000000000048947 */ /* 0x000fea0003800000 */
[----:B------:R1:W5:Y:S02]  /*05e0*/  LD.E R5, desc[UR4][R2.64+0xbc] ;  /* 0x0000bc0402057980 */ /* 0x000364000c101900 */
.L_x_627:
[----:B------:R-:W-:Y:S05]  /*05f0*/  BSYNC.RECONVERGENT B0 ;  /* 0x0000000000007941 */ /* 0x000fea0003800200 */
.L_x_626:
[----:B-----5:R-:W-:Y:S02]  /*0600*/  IADD3 R134, PT, PT, R5, R134, -R11 ;  /* 0x0000008605867210 */ /* 0x020fe40007ffe80b */
.L_x_625:
[----:B------:R-:W-:Y:S05]  /*0610*/  BSYNC.RECONVERGENT B1 ;  /* 0x0000000000017941 */ /* 0x000fea0003800200 */
.L_x_623:
[----:B------:R-:W-:Y:S01]  /*0620*/  IMAD.SHL.U32 R210, R217, 0x40, RZ ;  /* 0x00000040d9d27824 */ /* 0x000fe200078e00ff */
[----:B------:R-:W-:Y:S01]  /*0630*/  MOV R6, R216 ;  /* 0x000000d800067202 */ /* 0x000fe20000000f00 */
[----:B------:R-:W-:-:S03]  /*0640*/  IMAD.MOV.U32 R7, RZ, RZ, 0x0 ;  /* 0x00000000ff077424 */ /* 0x000fc600078e00ff */
[----:B------:R-:W-:-:S13]  /*0650*/  ISETP.GT.AND P0, PT, R13, R210, PT ;  /* 0x000000d20d00720c */ /* 0x000fda0003f04270 */
[----:B-1234-:R-:W-:Y:S05]  /*0660*/  @!P0 RET.REL.NODEC R6 `(_ZN5flash24flash_fwd_splitkv_kernelI23Flash_fwd_kernel_traitsILi128ELi64ELi128ELi4ELb0ELb0EN7cutlass6half_tE19Flash_kernel_traitsILi128ELi64ELi128ELi4ES3_EELb0ELb0ELb0ELb0ELb1ELb0ELb1ELb0EEEvNS_16Flash_fwd_paramsE) ;  /* 0xfffffff806648950 */ /* 0x01efea0003c3ffff */
[----:B------:R-:W2:Y:S01]  /*0670*/  LD.E R6, desc[UR4][R2.64+0xb8] ;  /* 0x0000b80402067980 */ /* 0x000ea2000c101900 */
[-C--:B------:R-:W-:Y:S02]  /*0680*/  IABS R8, R10.reuse ;  /* 0x0000000a00087213 */ /* 0x080fe40000000000 */
[----:B------:R-:W-:Y:S02]  /*0690*/  IABS R5, R10 ;  /* 0x0000000a00057213 */ /* 0x000fe40000000000 */
[----:B------:R-:W1:Y:S03]  /*06a0*/  I2F.RP R12, R8 ;  /* 0x00000008000c7306 */ /* 0x000e660000209400 */
[----:B------:R-:W-:-:S05]  /*06b0*/  IMAD.MOV R5, RZ, RZ, -R5 ;  /* 0x000000ffff057224 */ /* 0x000fca00078e0a05 */
[----:B-1----:R-:W1:Y:S02]  /*06c0*/  MUFU.RCP R16, R12 ;  /* 0x0000000c00107308 */ /* 0x002e640000001000 */
[----:B-1----:R-:W-:-:S06]  /*06d0*/  VIADD R16, R16, 0xffffffe ;  /* 0x0ffffffe10107836 */ /* 0x002fcc0000000000 */
[----:B------:R-:W1:Y:S02]  /*06e0*/  F2I.FTZ.U32.TRUNC.NTZ R17, R16 ;  /* 0x0000001000117305 */ /* 0x000e64000021f000 */
[----:B-1----:R-:W-:Y:S02]  /*06f0*/  IMAD.MOV R7, RZ, RZ, -R17 ;  /* 0x000000ffff077224 */ /* 0x002fe400078e0a11 */
[----:B------:R-:W-:Y:S02]  /*0700*/  IMAD.MOV.U32 R16, RZ, RZ, RZ ;  /* 0x000000ffff107224 */ /* 0x000fe400078e00ff */
[----:B------:R-:W-:-:S04]  /*0710*/  IMAD R7, R7, R8, RZ ;  /* 0x0000000807077224 */ /* 0x000fc800078e02ff */
[----:B------:R-:W-:-:S04]  /*0720*/  IMAD.HI.U32 R7, R17, R7, R16 ;  /* 0x0000000711077227 */ /* 0x000fc800078e0010 */
[----:B--2---:R-:W-:-:S05]  /*0730*/  VIADD R6, R6, 0x7f ;  /* 0x0000007f06067836 */ /* 0x004fca0000000000 */
[----:B------:R-:W-:-:S04]  /*0740*/  SHF.R.S32.HI R15, RZ, 0x1f, R6 ;  /* 0x0000001fff0f7819 */ /* 0x000fc80000011406 */
[----:B------:R-:W-:-:S04]  /*0750*/  LEA.HI R15, R15, R6, RZ, 0x7 ;  /* 0x000000060f0f7211 */ /* 0x000fc800078f38ff */
[----:B------:R-:W-:-:S05]  /*0760*/  LEA.HI.SX32 R15, R15, R10, 0x19 ;  /* 0x0000000a0f0f7211 */ /* 0x000fca00078fcaff */
[----:B------:R-:W-:-:S05]  /*0770*/  VIADD R15, R15, 0xffffffff ;  /* 0xffffffff0f0f7836 */ /* 0x000fca0000000000 */
[----:B------:R-:W-:Y:S02]  /*0780*/  IABS R6, R15 ;  /* 0x0000000f00067213 */ /* 0x000fe40000000000 */
[----:B------:R-:W-:-:S03]  /*0790*/  LOP3.LUT R15, R15, R10, RZ, 0x3c, !PT ;  /* 0x0000000a0f0f7212 */ /* 0x000fc600078e3cff */
[----:B------:R-:W-:Y:S01]  /*07a0*/  IMAD.HI.U32 R7, R7, R6, RZ ;  /* 0x0000000607077227 */ /* 0x000fe200078e00ff */
[----:B------:R-:W-:-:S03]  /*07b0*/  ISETP.GE.AND P0, PT, R15, RZ, PT ;  /* 0x000000ff0f00720c */ /* 0x000fc60003f06270 */
[----:B------:R-:W-:Y:S02]  /*07c0*/  IMAD R5, R7, R5, R6 ;  /* 0x0000000507057224 */ /* 0x000fe400078e0206 */
[----:B------:R-:W-:-:S03]  /*07d0*/  VIADD R6, R134, 0x7f ;  /* 0x0000007f86067836 */ /* 0x000fc60000000000 */
[----:B------:R-:W-:-:S13]  /*07e0*/  ISETP.GT.U32.AND P1, PT, R8, R5, PT ;  /* 0x000000050800720c */ /* 0x000fda0003f24070 */
[----:B------:R-:W-:Y:S02]  /*07f0*/  @!P1 IMAD.IADD R5, R5, 0x1, -R8 ;  /* 0x0000000105059824 */ /* 0x000fe400078e0a08 */
[----:B------:R-:W-:Y:S01]  /*0800*/  @!P1 VIADD R7, R7, 0x1 ;  /* 0x0000000107079836 */ /* 0x000fe20000000000 */
[----:B------:R-:W-:Y:S02]  /*0810*/  ISETP.NE.AND P1, PT, R10, RZ, PT ;  /* 0x000000ff0a00720c */ /* 0x000fe40003f25270 */
[----:B------:R-:W-:Y:S02]  /*0820*/  ISETP.GE.U32.AND P2, PT, R5, R8, PT ;  /* 0x000000080500720c */ /* 0x000fe40003f46070 */
[----:B------:R-:W-:-:S04]  /*0830*/  SHF.R.S32.HI R5, RZ, 0x1f, R6 ;  /* 0x0000001fff057819 */ /* 0x000fc80000011406 */
[----:B------:R-:W-:-:S04]  /*0840*/  LEA.HI R5, R5, R6, RZ, 0x7 ;  /* 0x0000000605057211 */ /* 0x000fc800078f38ff */
[----:B------:R-:W-:-:S03]  /*0850*/  SHF.R.S32.HI R26, RZ, 0x7, R5 ;  /* 0x00000007ff1a7819 */ /* 0x000fc60000011405 */
[----:B------:R-:W-:-:S04]  /*0860*/  @P2 VIADD R7, R7, 0x1 ;  /* 0x0000000107072836 */ /* 0x000fc80000000000 */
[----:B------:R-:W-:Y:S01]  /*0870*/  @!P0 IMAD.MOV R7, RZ, RZ, -R7 ;  /* 0x000000ffff078224 */ /* 0x000fe200078e0a07 */
[----:B------:R-:W-:-:S05]  /*0880*/  @!P1 LOP3.LUT R7, RZ, R10, RZ, 0x33, !PT ;  /* 0x0000000aff079212 */ /* 0x000fca00078e33ff */
[----:B------:R-:W-:-:S05]  /*0890*/  IMAD R211, R7, UR8, RZ ;  /* 0x0000000807d37c24 */ /* 0x000fca000f8e02ff */
[----:B------:R-:W-:-:S04]  /*08a0*/  VIADDMNMX R26, R211, R7, R26, PT ;  /* 0x00000007d31a7246 */ /* 0x000fc8000380011a */
[----:B------:R-:W-:-:S13]  /*08b0*/  ISETP.GE.AND P0, PT, R211, R26, PT ;  /* 0x0000001ad300720c */ /* 0x000fda0003f06270 */
[----:B------:R-:W-:Y:S05]  /*08c0*/  @!P0 BRA `(.L_x_628) ;  /* 0x0000000400548947 */ /* 0x000fea0003800000 */
[----:B------:R-:W2:Y:S04]  /*08d0*/  LD.E.64 R4, desc[UR4][R2.64+0xb0] ;  /* 0x0000b00402047980 */ /* 0x000ea8000c101b00 */
[----:B------:R-:W3:Y:S04]  /*08e0*/  LD.E R6, desc[UR4][R2.64+0x60] ;  /* 0x0000600402067980 */ /* 0x000ee8000c101900 */
[----:B------:R-:W4:Y:S04]  /*08f0*/  LD.E R0, desc[UR4][R2.64+0xcc] ;  /* 0x0000cc0402007980 */ /* 0x000f28000c101900 */
[----:B------:R-:W5:Y:S04]  /*0900*/  LD.E.64 R8, desc[UR4][R2.64+0x78] ;  /* 0x0000780402087980 */ /* 0x000f68000c101b00 */
[----:B------:R1:W5:Y:S01]  /*0910*/  LD.E.64 R10, desc[UR4][R2.64+0xa8] ;  /* 0x0000a804020a7980 */ /* 0x000362000c101b00 */
[----:B------:R-:W-:-:S02]  /*0920*/  IMAD.SHL.U32 R7, R200, 0x4, RZ ;  /* 0x00000004c8077824 */ /* 0x000fc400078e00ff */
[----:B------:R-:W-:Y:S02]  /*0930*/  IMAD.IADD R13, R13, 0x1, -R210 ;  /* 0x000000010d0d7824 */ /* 0x000fe400078e0ad2 */
[----:B------:R-:W-:Y:S02]  /*0940*/  IMAD.MOV.U32 R217, RZ, RZ, 0x0 ;  /* 0x00000000ffd97424 */ /* 0x000fe400078e00ff */
[----:B--2---:R-:W-:-:S04]  /*0950*/  IMAD R4, R4, UR8, R221 ;  /* 0x0000000804047c24 */ /* 0x004fc8000f8e02dd */
[----:B---3--:R-:W-:Y:S02]  /*0960*/  IMAD R4, R4, R6, R219 ;  /* 0x0000000604047224 */ /* 0x008fe400078e02db */
[----:B------:R-:W-:Y:S02]  /*0970*/  IMAD.SHL.U32 R6, R200, 0x8, RZ ;  /* 0x00000008c8067824 */ /* 0x000fe400078e00ff */
[----:B------:R-:W-:-:S03]  /*0980*/  IMAD R5, R5, R4, R210 ;  /* 0x0000000405057224 */ /* 0x000fc600078e02d2 */
[----:B------:R-:W-:Y:S01]  /*0990*/  LOP3.LUT R6, R6, 0x1f80, RZ, 0xc0, !PT ;  /* 0x00001f8006067812 */ /* 0x000fe200078ec0ff */
[C---:B----4-:R-:W-:Y:S01]  /*09a0*/  IMAD R4, R5.reuse, R0, RZ ;  /* 0x0000000005047224 */ /* 0x050fe200078e02ff */
[----:B------:R-:W-:Y:S02]  /*09b0*/  SHF.R.U32.HI R0, RZ, 0x4, R200 ;  /* 0x00000004ff007819 */ /* 0x000fe400000116c8 */
[----:B------:R-:W-:Y:S02]  /*09c0*/  LOP3.LUT R7, R6, 0x3c, R7, 0xf8, !PT ;  /* 0x0000003c06077812 */ /* 0x000fe400078ef807 */
[----:B-1----:R-:W-:Y:S01]  /*09d0*/  IADD3 R3, P2, PT, R5, R0, RZ ;  /* 0x0000000005037210 */ /* 0x002fe20007f5e0ff */
[----:B------:R-:W-:Y:S01]  /*09e0*/  VIADD R6, R0, 0x8 ;  /* 0x0000000800067836 */ /* 0x000fe20000000000 */
[----:B------:R-:W-:Y:S01]  /*09f0*/  IADD3 R7, P0, PT, R4, R7, RZ ;  /* 0x0000000704077210 */ /* 0x000fe20007f1e0ff */
[----:B------:R-:W-:Y:S01]  /*0a00*/  VIADD R2, R0, 0x10 ;  /* 0x0000001000027836 */ /* 0x000fe20000000000 */
[----:B------:R-:W-:-:S02]  /*0a10*/  LOP3.LUT P6, R200, R200, 0xf, RZ, 0xc0, !PT ;  /* 0x0000000fc8c87812 */ /* 0x000fc400078cc0ff */
[----:B------:R-:W-:Y:S02]  /*0a20*/  LEA.HI.X.SX32 R4, R4, RZ, 0x1, P0 ;  /* 0x000000ff04047211 */ /* 0x000fe400000f0eff */
[C---:B-----5:R-:W-:Y:S02]  /*0a30*/  LEA R8, P1, R7.reuse, R8, 0x2 ;  /* 0x0000000807087211 */ /* 0x060fe400078210ff */
[----:B------:R-:W-:Y:S02]  /*0a40*/  ISETP.GE.AND P0, PT, R6, R13, PT ;  /* 0x0000000d0600720c */ /* 0x000fe40003f06270 */
[----:B------:R-:W-:Y:S01]  /*0a50*/  LEA.HI.X R9, R7, R9, R4, 0x2, P1 ;  /* 0x0000000907097211 */ /* 0x000fe200008f1404 */
[C---:B------:R-:W-:Y:S01]  /*0a60*/  VIADD R4, R0.reuse, 0x18 ;  /* 0x0000001800047836 */ /* 0x040fe20000000000 */
[-C--:B------:R-:W-:Y:S02]  /*0a70*/  ISETP.GE.AND P1, PT, R0, R13.reuse, PT ;  /* 0x0000000d0000720c */ /* 0x080fe40003f26270 */
[-C--:B------:R-:W-:Y:S01]  /*0a80*/  ISETP.GE.AND P5, PT, R2, R13.reuse, PT ;  /* 0x0000000d0200720c */ /* 0x080fe20003fa6270 */
[----:B------:R-:W-:Y:S01]  /*0a90*/  VIADD R2, R0, 0x20 ;  /* 0x0000002000027836 */ /* 0x000fe20000000000 */
[----:B------:R-:W-:Y:S01]  /*0aa0*/  ISETP.GE.AND P4, PT, R4, R13, PT ;  /* 0x0000000d0400720c */ /* 0x000fe20003f86270 */
[----:B------:R-:W-:Y:S01]  /*0ab0*/  VIADD R4, R0, 0x30 ;  /* 0x0000003000047836 */ /* 0x000fe20000000000 */
[----:B------:R-:W-:-:S02]  /*0ac0*/  LEA.HI.X.SX32 R5, R5, RZ, 0x1, P2 ;  /* 0x000000ff05057211 */ /* 0x000fc400010f0eff */
[C---:B------:R-:W-:Y:S01]  /*0ad0*/  LEA R6, P2, R3.reuse, R10, 0x2 ;  /* 0x0000000a03067211 */ /* 0x040fe200078410ff */
[----:B------:R-:W-:Y:S01]  /*0ae0*/  VIADD R10, R0, 0x28 ;  /* 0x00000028000a7836 */ /* 0x000fe20000000000 */
[----:B------:R-:W-:Y:S01]  /*0af0*/  ISETP.GE.AND P3, PT, R2, R13, PT ;  /* 0x0000000d0200720c */ /* 0x000fe20003f66270 */
[----:B------:R-:W-:Y:S01]  /*0b00*/  @!P0 ST.E.128 desc[UR4][R8.64+0x1000], RZ ;  /* 0x001000ff08008985 */ /* 0x000fe2000c101d04 */
[----:B------:R-:W-:Y:S02]  /*0b10*/  P2R R2, PR, RZ, 0x40 ;  /* 0x00000040ff027803 */ /* 0x000fe40000000000 */
[----:B------:R-:W-:Y:S01]  /*0b20*/  ISETP.NE.OR P6, PT, R200, RZ, P0 ;  /* 0x000000ffc800720c */ /* 0x000fe200007c5670 */
[----:B------:R-:W-:Y:S01]  /*0b30*/  @!P1 ST.E.128 desc[UR4][R8.64], RZ ;  /* 0x000000ff08009985 */ /* 0x000fe2000c101d04 */
[----:B------:R-:W-:Y:S02]  /*0b40*/  LEA.HI.X R7, R3, R11, R5, 0x2, P2 ;  /* 0x0000000b03077211 */ /* 0x000fe400010f1405 */
[-C--:B------:R-:W-:Y:S01]  /*0b50*/  ISETP.GE.AND P2, PT, R10, R13.reuse, PT ;  /* 0x0000000d0a00720c */ /* 0x080fe20003f46270 */
[----:B------:R-:W-:Y:S01]  /*0b60*/  @!P1 ST.E.128 desc[UR4][R8.64+0x100], RZ ;  /* 0x000100ff08009985 */ /* 0x000fe2000c101d04 */
[----:B------:R-:W-:Y:S01]  /*0b70*/  ISETP.GE.AND P1, PT, R4, R13, PT ;  /* 0x0000000d0400720c */ /* 0x000fe20003f26270 */
[----:B------:R-:W-:-:S02]  /*0b80*/  VIADD R4, R0, 0x38 ;  /* 0x0000003800047836 */ /* 0x000fc40000000000 */
[----:B------:R-:W-:Y:S03]  /*0b90*/  @!P0 ST.E.128 desc[UR4][R8.64+0x1100], RZ ;  /* 0x001100ff08008985 */ /* 0x000fe6000c101d04 */
[----:B------:R-:W-:Y:S01]  /*0ba0*/  ISETP.GE.AND P0, PT, R4, R13, PT ;  /* 0x0000000d0400720c */ /* 0x000fe20003f06270 */
[----:B------:R-:W-:Y:S01]  /*0bb0*/  @!P6 IMAD.MOV.U32 R3, RZ, RZ, -0x800000 ;  /* 0xff800000ff03e424 */ /* 0x000fe200078e00ff */
[----:B------:R-:W-:Y:S04]  /*0bc0*/  @!P5 ST.E.128 desc[UR4][R8.64+0x2000], RZ ;  /* 0x002000ff0800d985 */ /* 0x000fe8000c101d04 */
[----:B------:R-:W-:Y:S01]  /*0bd0*/  @!P5 ST.E.128 desc[UR4][R8.64+0x2100], RZ ;  /* 0x002100ff0800d985 */ /* 0x000fe2000c101d04 */
[----:B------:R-:W-:-:S03]  /*0be0*/  ISETP.NE.OR P5, PT, R200, RZ, P5 ;  /* 0x000000ffc800720c */ /* 0x000fc60002fa5670 */
[----:B------:R-:W-:Y:S04]  /*0bf0*/  @!P4 ST.E.128 desc[UR4][R8.64+0x3000], RZ ;  /* 0x003000ff0800c985 */ /* 0x000fe8000c101d04 */
[----:B------:R-:W-:Y:S01]  /*0c00*/  @!P4 ST.E.128 desc[UR4][R8.64+0x3100], RZ ;  /* 0x003100ff0800c985 */ /* 0x000fe2000c101d04 */
[----:B------:R-:W-:-:S03]  /*0c10*/  ISETP.NE.OR P4, PT, R200, RZ, P4 ;  /* 0x000000ffc800720c */ /* 0x000fc60002785670 */
[----:B------:R-:W-:Y:S02]  /*0c20*/  @!P3 ST.E.128 desc[UR4][R8.64+0x4000], RZ ;  /* 0x004000ff0800b985 */ /* 0x000fe4000c101d04 */
[----:B------:R-:W-:Y:S02]  /*0c30*/  @!P5 IMAD.MOV.U32 R15, RZ, RZ, -0x800000 ;  /* 0xff800000ff0fd424 */ /* 0x000fe400078e00ff */
[----:B------:R-:W-:Y:S01]  /*0c40*/  @!P3 ST.E.128 desc[UR4][R8.64+0x4100], RZ ;  /* 0x004100ff0800b985 */ /* 0x000fe2000c101d04 */
[----:B------:R-:W-:-:S03]  /*0c50*/  ISETP.NE.OR P3, PT, R200, RZ, P3 ;  /* 0x000000ffc800720c */ /* 0x000fc60001f65670 */
[----:B------:R-:W-:Y:S02]  /*0c60*/  @!P2 ST.E.128 desc[UR4][R8.64+0x5000], RZ ;  /* 0x005000ff0800a985 */ /* 0x000fe4000c101d04 */
[----:B------:R-:W-:Y:S02]  /*0c70*/  @!P4 IMAD.MOV.U32 R11, RZ, RZ, -0x800000 ;  /* 0xff800000ff0bc424 */ /* 0x000fe400078e00ff */
[----:B------:R-:W-:Y:S01]  /*0c80*/  @!P2 ST.E.128 desc[UR4][R8.64+0x5100], RZ ;  /* 0x005100ff0800a985 */ /* 0x000fe2000c101d04 */
[----:B------:R-:W-:-:S03]  /*0c90*/  ISETP.NE.OR P2, PT, R200, RZ, P2 ;  /* 0x000000ffc800720c */ /* 0x000fc60001745670 */
[----:B------:R-:W-:Y:S04]  /*0ca0*/  @!P1 ST.E.128 desc[UR4][R8.64+0x6000], RZ ;  /* 0x006000ff08009985 */ /* 0x000fe8000c101d04 */
[----:B------:R-:W-:Y:S01]  /*0cb0*/  @!P1 ST.E.128 desc[UR4][R8.64+0x6100], RZ ;  /* 0x006100ff08009985 */ /* 0x000fe2000c101d04 */
[----:B------:R-:W-:-:S03]  /*0cc0*/  ISETP.NE.OR P1, PT, R200, RZ, P1 ;  /* 0x000000ffc800720c */ /* 0x000fc60000f25670 */
[----:B------:R-:W-:Y:S02]  /*0cd0*/  @!P0 ST.E.128 desc[UR4][R8.64+0x7000], RZ ;  /* 0x007000ff08008985 */ /* 0x000fe4000c101d04 */
[----:B------:R-:W-:Y:S02]  /*0ce0*/  @!P2 IMAD.MOV.U32 R5, RZ, RZ, -0x800000 ;  /* 0xff800000ff05a424 */ /* 0x000fe400078e00ff */
[----:B------:R1:W-:Y:S01]  /*0cf0*/  @!P0 ST.E.128 desc[UR4][R8.64+0x7100], RZ ;  /* 0x007100ff08008985 */ /* 0x0003e2000c101d04 */
[----:B------:R-:W-:-:S03]  /*0d00*/  ISETP.NE.OR P0, PT, R200, RZ, P0 ;  /* 0x000000ffc800720c */ /* 0x000fc60000705670 */
[----:B------:R2:W-:Y:S01]  /*0d10*/  @!P6 ST.E desc[UR4][R6.64+0x20], R3 ;  /* 0x000020030600e985 */ /* 0x0005e2000c101904 */
[----:B------:R-:W-:-:S03]  /*0d20*/  ISETP.NE.AND P6, PT, R2, RZ, PT ;  /* 0x000000ff0200720c */ /* 0x000fc60003fc5270 */
[----:B------:R-:W-:Y:S01]  /*0d30*/  @!P5 ST.E desc[UR4][R6.64+0x40], R15 ;  /* 0x0000400f0600d985 */ /* 0x000fe2000c101904 */
[----:B------:R-:W-:-:S03]  /*0d40*/  ISETP.GE.OR P6, PT, R0, R13, P6 ;  /* 0x0000000d0000720c */ /* 0x000fc600037c6670 */
[----:B------:R-:W-:Y:S04]  /*0d50*/  @!P4 ST.E desc[UR4][R6.64+0x60], R11 ;  /* 0x0000600b0600c985 */ /* 0x000fe8000c101904 */
[----:B------:R-:W-:Y:S06]  /*0d60*/  @!P2 ST.E desc[UR4][R6.64+0xa0], R5 ;  /* 0x0000a0050600a985 */ /* 0x000fec000c101904 */
[----:B------:R-:W-:-:S02]  /*0d70*/  @!P6 IMAD.MOV.U32 R13, RZ, RZ, -0x800000 ;  /* 0xff800000ff0de424 */ /* 0x000fc400078e00ff */
[----:B-1----:R-:W-:-:S03]  /*0d80*/  @!P3 IMAD.MOV.U32 R9, RZ, RZ, -0x800000 ;  /* 0xff800000ff09b424 */ /* 0x002fc600078e00ff */
[----:B------:R-:W-:Y:S01]  /*0d90*/  @!P6 ST.E desc[UR4][R6.64], R13 ;  /* 0x0000000d0600e985 */ /* 0x000fe2000c101904 */
[----:B--2---:R-:W-:-:S03]  /*0da0*/  @!P1 IMAD.MOV.U32 R3, RZ, RZ, -0x800000 ;  /* 0xff800000ff039424 */ /* 0x004fc600078e00ff */
[----:B------:R-:W-:Y:S04]  /*0db0*/  @!P3 ST.E desc[UR4][R6.64+0x80], R9 ;  /* 0x000080090600b985 */ /* 0x000fe8000c101904 */
[----:B------:R1:W-:Y:S02]  /*0dc0*/  @!P1 ST.E desc[UR4][R6.64+0xc0], R3 ;  /* 0x0000c00306009985 */ /* 0x0003e4000c101904 */
[----:B-1----:R-:W-:Y:S05]  /*0dd0*/  @P0 RET.REL.NODEC R216 `(_ZN5flash24flash_fwd_splitkv_kernelI23Flash_fwd_kernel_traitsILi128ELi64ELi128ELi4ELb0ELb0EN7cutlass6half_tE19Flash_kernel_traitsILi128ELi64ELi128ELi4ES3_EELb0ELb0ELb0ELb0ELb1ELb0ELb1ELb0EEEvNS_16Flash_fwd_paramsE) ;  /* 0xfffffff0d8880950 */ /* 0x002fea0003c3ffff */
[----:B------:R-:W-:Y:S02]  /*0de0*/  MOV R3, 0xff800000 ;  /* 0xff80000000037802 */ /* 0x000fe40000000f00 */
[----:B------:R-:W-:-:S03]  /*0df0*/  MOV R217, 0x0 ;  /* 0x0000000000d97802 */ /* 0x000fc60000000f00 */
[----:B------:R1:W-:Y:S02]  /*0e00*/  ST.E desc[UR4][R6.64+0xe0], R3 ;  /* 0x0000e00306007985 */ /* 0x0003e4000c101904 */
[----:B-1----:R-:W-:Y:S05]  /*0e10*/  RET.REL.NODEC R216 `(_ZN5flash24flash_fwd_splitkv_kernelI23Flash_fwd_kernel_traitsILi128ELi64ELi128ELi4ELb0ELb0EN7cutlass6half_tE19Flash_kernel_traitsILi128ELi64ELi128ELi4ES3_EELb0ELb0ELb0ELb0ELb1ELb0ELb1ELb0EEEvNS_16Flash_fwd_paramsE) ;  /* 0xfffffff0d8787950 */ /* 0x002fea0003c3ffff */
.L_x_628:
        /* <DEDUP_REMOVED lines=27> */
[----:B-1----:R-:W-:-:S06]  /*0fd0*/  VIADD R16, R16, 0xffffffe ;  /* 0x0ffffffe10107836 */ /* 0x002fcc0000000000 */
[----:B------:R-:W1:Y:S02]  /*0fe0*/  F2I.FTZ.U32.TRUNC.NTZ R17, R16 ;  /* 0x0000001000117305 */ /* 0x000e64000021f000 */
[----:B-1----:R-:W-:Y:S01]  /*0ff0*/  IADD3 R0, PT, PT, RZ, -R17, RZ ;  /* 0x80000011ff007210 */ /* 0x002fe20007ffe0ff */
        /* <DEDUP_REMOVED lines=8> */
[----:B------:R-:W-:-:S13]  /*1080*/  ISETP.GT.U32.AND P2, PT, R5, R0, PT ;  /* 0x000000000500720c */ /* 0x000fda0003f44070 */
[----:B------:R-:W-:-:S05]  /*1090*/  @!P2 IMAD.IADD R0, R0, 0x1, -R5 ;  /* 0x000000010000a824 */ /* 0x000fca00078e0a05 */
[----:B------:R-:W-:Y:S02]  /*10a0*/  ISETP.GE.U32.AND P0, PT, R0, R5, PT ;  /* 0x000000050000720c */ /* 0x000fe40003f06070 */
[----:B------:R-:W-:Y:S02]  /*10b0*/  LOP3.LUT R0, R218, R11, RZ, 0x3c, !PT ;  /* 0x0000000bda007212 */ /* 0x000fe400078e3cff */
[----:B------:R-:W-:Y:S02]  /*10c0*/  @!P2 IADD3 R8, PT, PT, R8, 0x1, RZ ;  /* 0x000000010808a810 */ /* 0x000fe40007ffe0ff */
[----:B------:R-:W-:Y:S02]  /*10d0*/  ISETP.GE.AND P1, PT, R0, RZ, PT ;  /* 0x000000ff0000720c */ /* 0x000fe40003f26270 */
[----:B------:R-:W-:Y:S01]  /*10e0*/  ISETP.NE.AND P2, PT, R11, RZ, PT ;  /* 0x000000ff0b00720c */ /* 0x000fe20003f45270 */
[-C--:B---3--:R-:W-:Y:S02]  /*10f0*/  IMAD R0, R15, R221.reuse, RZ ;  /* 0x000000dd0f007224 */ /* 0x088fe400078e02ff */
[----:B------:R-:W-:-:S04]  /*1100*/  IMAD.WIDE.U32 R14, R14, R221, RZ ;  /* 0x000000dd0e0e7225 */ /* 0x000fc800078e00ff */
[----:B------:R-:W-:Y:S01]  /*1110*/  @P0 VIADD R8, R8, 0x1 ;  /* 0x0000000108080836 */ /* 0x000fe20000000000 */
[----:B------:R-:W-:Y:S02]  /*1120*/  IADD3 R225, PT, PT, R15, R0, RZ ;  /* 0x000000000fe17210 */ /* 0x000fe40007ffe0ff */
[C---:B------:R-:W-:Y:S01]  /*1130*/  LEA R224, P0, R14.reuse, R226, 0x2 ;  /* 0x000000e20ee07211 */ /* 0x040fe200078010ff */
[----:B------:R-:W-:Y:S02]  /*1140*/  @!P1 IMAD.MOV R8, RZ, RZ, -R8 ;  /* 0x000000ffff089224 */ /* 0x000fe400078e0a08 */
[----:B------:R-:W-:Y:S02]  /*1150*/  @!P2 LOP3.LUT R8, RZ, R11, RZ, 0x33, !PT ;  /* 0x0000000bff08a212 */ /* 0x000fe400078e33ff */
[----:B------:R-:W-:-:S03]  /*1160*/  LEA.HI.X R225, R14, R227, R225, 0x2, P0 ;  /* 0x000000e30ee17211 */ /* 0x000fc600000f14e1 */
[----:B------:R-:W-:-:S05]  /*1170*/  IMAD.WIDE R4, R8, 0x4, R224 ;  /* 0x0000000408047825 */ /* 0x000fca00078e02e0 */
[----:B------:R1:W3:Y:S01]  /*1180*/  LD.E R0, desc[UR4][R4.64] ;  /* 0x0000000404007980 */ /* 0x0002e2000c101900 */
[----:B----4-:R-:W-:-:S04]  /*1190*/  IABS R7, R12 ;  /* 0x0000000c00077213 */ /* 0x010fc80000000000 */
[----:B------:R-:W4:Y:S08]  /*11a0*/  I2F.RP R14, R7 ;  /* 0x00000007000e7306 */ /* 0x000f300000209400 */
[----:B----45:R-:W4:Y:S02]  /*11b0*/  MUFU.RCP R10, R14 ;  /* 0x0000000e000a7308 */ /* 0x030f240000001000 */
[----:B----4-:R-:W-:-:S06]  /*11c0*/  IADD3 R10, PT, PT, R10, 0xffffffe, RZ ;  /* 0x0ffffffe0a0a7810 */ /* 0x010fcc0007ffe0ff */
[----:B------:R-:W4:Y:S01]  /*11d0*/  F2I.FTZ.U32.TRUNC.NTZ R29, R10 ;  /* 0x0000000a001d7305 */ /* 0x000f22000021f000 */
[----:B------:R-:W-:Y:S02]  /*11e0*/  MOV R28, RZ ;  /* 0x000000ff001c7202 */ /* 0x000fe40000000f00 */
[----:B------:R-:W-:Y:S02]  /*11f0*/  IABS R6, R219 ;  /* 0x000000db00067213 */ /* 0x000fe40000000000 */
[----:B-1----:R-:W-:Y:S01]  /*1200*/  IABS R5, R12 ;  /* 0x0000000c00057213 */ /* 0x002fe20000000000 */
[----:B----4-:R-:W-:-:S04]  /*1210*/  IMAD.MOV R4, RZ, RZ, -R29 ;  /* 0x000000ffff047224 */ /* 0x010fc800078e0a1d */
[----:B------:R-:W-:-:S04]  /*1220*/  IMAD R15, R4, R7, RZ ;  /* 0x00000007040f7224 */ /* 0x000fc800078e02ff */
[----:B------:R-:W-:-:S04]  /*1230*/  IMAD.HI.U32 R15, R29, R15, R28 ;  /* 0x0000000f1d0f7227 */ /* 0x000fc800078e001c */
[----:B------:R-:W-:Y:S02]  /*1240*/  IMAD.MOV R5, RZ, RZ, -R5 ;  /* 0x000000ffff057224 */ /* 0x000fe400078e0a05 */
[----:B------:R-:W-:-:S04]  /*1250*/  IMAD.HI.U32 R4, R15, R6, RZ ;  /* 0x000000060f047227 */ /* 0x000fc800078e00ff */
[----:B------:R-:W-:-:S05]  /*1260*/  IMAD R6, R4, R5, R6 ;  /* 0x0000000504067224 */ /* 0x000fca00078e0206 */
[----:B------:R-:W-:-:S13]  /*1270*/  ISETP.GT.U32.AND P1, PT, R7, R6, PT ;  /* 0x000000060700720c */ /* 0x000fda0003f24070 */
[----:B------:R-:W-:-:S04]  /*1280*/  @!P1 IADD3 R6, PT, PT, R6, -R7, RZ ;  /* 0x8000000706069210 */ /* 0x000fc80007ffe0ff */
[----:B------:R-:W-:Y:S02]  /*1290*/  ISETP.GE.U32.AND P2, PT, R6, R7, PT ;  /* 0x000000070600720c */ /* 0x000fe40003f46070 */
[----:B------:R-:W-:Y:S02]  /*12a0*/  LOP3.LUT R7, R219, R12, RZ, 0x3c, !PT ;  /* 0x0000000cdb077212 */ /* 0x000fe400078e3cff */
[----:B------:R-:W-:Y:S02]  /*12b0*/  @!P1 IADD3 R4, PT, PT, R4, 0x1, RZ ;  /* 0x0000000104049810 */ /* 0x000fe40007ffe0ff */
[----:B------:R-:W-:Y:S01]  /*12c0*/  ISETP.GE.AND P0, PT, R7, RZ, PT ;  /* 0x000000ff0700720c */ /* 0x000fe20003f06270 */
[----:B------:R-:W-:Y:S01]  /*12d0*/  IMAD.MOV R8, RZ, RZ, -R8 ;  /* 0x000000ffff087224 */ /* 0x000fe200078e0a08 */
[----:B------:R-:W-:-:S03]  /*12e0*/  ISETP.NE.AND P1, PT, R12, RZ, PT ;  /* 0x000000ff0c00720c */ /* 0x000fc60003f25270 */
[----:B------:R-:W-:Y:S02]  /*12f0*/  IMAD R11, R11, R8, R218 ;  /* 0x000000080b0b7224 */ /* 0x000fe400078e02da */
[----:B------:R-:W-:-:S04]  /*1300*/  @P2 VIADD R4, R4, 0x1 ;  /* 0x0000000104042836 */ /* 0x000fc80000000000 */
[----:B------:R-:W-:Y:S02]  /*1310*/  IMAD.MOV.U32 R7, RZ, RZ, R4 ;  /* 0x000000ffff077224 */ /* 0x000fe400078e0004 */
[----:B------:R-:W-:-:S03]  /*1320*/  IMAD R4, R209, R11, RZ ;  /* 0x0000000bd1047224 */ /* 0x000fc600078e02ff */
[----:B------:R-:W-:Y:S02]  /*1330*/  @!P0 IADD3 R7, PT, PT, -R7, RZ, RZ ;  /* 0x000000ff07078210 */ /* 0x000fe40007ffe1ff */
[----:B------:R-:W-:-:S05]  /*1340*/  @!P1 LOP3.LUT R7, RZ, R12, RZ, 0x33, !PT ;  /* 0x0000000cff079212 */ /* 0x000fca00078e33ff */
[----:B------:R-:W-:Y:S01]  /*1350*/  IMAD R15, R21, R7, RZ ;  /* 0x00000007150f7224 */ /* 0x000fe200078e02ff */
[----:B---3--:R-:W-:Y:S01]  /*1360*/  SHF.R.S32.HI R5, RZ, 0x1f, R0 ;  /* 0x0000001fff057819 */ /* 0x008fe20000011400 */
[-C--:B------:R-:W-:Y:S02]  /*1370*/  IMAD R6, R19, R0.reuse, RZ ;  /* 0x0000000013067224 */ /* 0x080fe400078e02ff */
[----:B------:R-:W-:-:S04]  /*1380*/  IMAD.WIDE.U32 R28, R18, R0, RZ ;  /* 0x00000000121c7225 */ /* 0x000fc800078e00ff */
[----:B------:R-:W-:Y:S01]  /*1390*/  IMAD R6, R18, R5, R6 ;  /* 0x0000000512067224 */ /* 0x000fe200078e0206 */
[----:B------:R-:W-:-:S04]  /*13a0*/  SHF.R.S32.HI R19, RZ, 0x1f, R11 ;  /* 0x0000001fff137819 */ /* 0x000fc8000001140b */
[----:B------:R-:W-:Y:S01]  /*13b0*/  IADD3 R29, PT, PT, R29, R6, RZ ;  /* 0x000000061d1d7210 */ /* 0x000fe20007ffe0ff */
[----:B------:R-:W-:Y:S01]  /*13c0*/  IMAD R4, R208, R19, R4 ;  /* 0x00000013d0047224 */ /* 0x000fe200078e0204 */
[----:B------:R-:W-:Y:S01]  /*13d0*/  SHF.R.S32.HI R6, RZ, 0x1f, R7 ;  /* 0x0000001fff067819 */ /* 0x000fe20000011407 */
[----:B------:R-:W-:-:S04]  /*13e0*/  IMAD.WIDE.U32 R28, R11, R208, R28 ;  /* 0x000000d00b1c7225 */ /* 0x000fc800078e001c */
[----:B------:R-:W-:Y:S02]  /*13f0*/  IMAD.IADD R29, R29, 0x1, R4 ;  /* 0x000000011d1d7824 */ /* 0x000fe400078e0204 */
[----:B--2---:R-:W-:Y:S02]  /*1400*/  IMAD R4, R17, R0, RZ ;  /* 0x0000000011047224 */ /* 0x004fe400078e02ff */
[----:B------:R-:W-:Y:S02]  /*1410*/  IMAD R6, R20, R6, R15 ;  /* 0x0000000614067224 */ /* 0x000fe400078e020f */
[----:B------:R-:W-:-:S04]  /*1420*/  IMAD.WIDE.U32 R20, R7, R20, R28 ;  /* 0x0000001407147225 */ /* 0x000fc800078e001c */
[----:B------:R-:W-:Y:S01]  /*1430*/  IMAD.WIDE.U32 R14, R16, R0, RZ ;  /* 0x00000000100e7225 */ /* 0x000fe200078e00ff */
[----:B------:R-:W-:-:S03]  /*1440*/  IADD3 R0, PT, PT, R21, R6, RZ ;  /* 0x0000000615007210 */ /* 0x000fc60007ffe0ff */
[----:B------:R-:W-:Y:S01]  /*1450*/  IMAD R4, R16, R5, R4 ;  /* 0x0000000510047224 */ /* 0x000fe200078e0204 */
[----:B------:R-:W-:Y:S01]  /*1460*/  MOV R6, R14 ;  /* 0x0000000e00067202 */ /* 0x000fe20000000f00 */
[----:B------:R-:W-:Y:S02]  /*1470*/  IMAD.MOV.U32 R18, RZ, RZ, R20 ;  /* 0x000000ffff127224 */ /* 0x000fe400078e0014 */
[----:B------:R-:W-:Y:S01]  /*1480*/  IMAD.IADD R7, R15, 0x1, R4 ;  /* 0x000000010f077824 */ /* 0x000fe200078e0204 */
[----:B------:R-:W-:Y:S05]  /*1490*/  BRA `(.L_x_631) ;  /* 0x0000000400447947 */ /* 0x000fea0003800000 */
.L_x_630:
[----:B------:R-:W1:Y:S01]  /*14a0*/  LD.E R12, desc[UR4][R2.64+0x68] ;  /* 0x00006804020c7980 */ /* 0x000e62000c101900 */
[----:B------:R-:W-:-:S03]  /*14b0*/  ISETP.NE.AND P2, PT, R14, -0x1, PT ;  /* 0xffffffff0e00780c */ /* 0x000fc60003f45270 */
[----:B------:R-:W2:Y:S01]  /*14c0*/  LD.E.64 R208, desc[UR4][R2.64+0x38] ;  /* 0x0000380402d07980 */ /* 0x000ea2000c101b00 */
[----:B------:R-:W-:Y:S02]  /*14d0*/  MOV R132, R2 ;  /* 0x0000000200847202 */ /* 0x000fe40000000f00 */
[----:B------:R-:W-:Y:S01]  /*14e0*/  MOV R133, R3 ;  /* 0x0000000300857202 */ /* 0x000fe20000000f00 */
[----:B------:R3:W5:Y:S04]  /*14f0*/  LD.E.64 R22, desc[UR4][R2.64+0x58] ;  /* 0x0000580402167980 */ /* 0x000768000c101b00 */
[----:B------:R-:W4:Y:S04]  /*1500*/  LD.E.64 R24, desc[UR4][R132.64+0x40] ;  /* 0x0000400484187980 */ /* 0x000f28000c101b00 */
[----:B------:R-:W3:Y:S04]  /*1510*/  @!P2 LD.E.64 R18, desc[UR4][R2.64+0x20] ;  /* 0x000020040212a980 */ /* 0x000ee8000c101b00 */
[----:B------:R-:W4:Y:S04]  /*1520*/  @!P2 LD.E.64 R20, desc[UR4][R2.64+0x28] ;  /* 0x000028040214a980 */ /* 0x000f28000c101b00 */
[----:B------:R-:W4:Y:S01]  /*1530*/  LD.E.64 R16, desc[UR4][R132.64+0x50] ;  /* 0x0000500484107980 */ /* 0x000f22000c101b00 */
[----:B------:R-:W-:Y:S01]  /*1540*/  IMAD.MOV.U32 R28, RZ, RZ, RZ ;  /* 0x000000ffff1c7224 */ /* 0x000fe200078e00ff */
[----:B------:R-:W-:-:S02]  /*1550*/  IABS R6, R219 ;  /* 0x000000db00067213 */ /* 0x000fc40000000000 */
[----:B------:R-:W-:Y:S02]  /*1560*/  LEA R218, R26, 0xffffff80, 0x7 ;  /* 0xffffff801ada7811 */ /* 0x000fe400078e38ff */
[----:B------:R-:W-:Y:S02]  /*1570*/  CS2R R224, SRZ ;  /* 0x0000000000e07805 */ /* 0x000fe4000001ff00 */
[----:B-1----:R-:W-:-:S04]  /*1580*/  IABS R4, R12 ;  /* 0x0000000c00047213 */ /* 0x002fc80000000000 */
[----:B------:R-:W1:Y:S08]  /*1590*/  I2F.RP R15, R4 ;  /* 0x00000004000f7306 */ /* 0x000e700000209400 */
[----:B-1----:R-:W1:Y:S02]  /*15a0*/  MUFU.RCP R8, R15 ;  /* 0x0000000f00087308 */ /* 0x002e640000001000 */
[----:B-1----:R-:W-:-:S06]  /*15b0*/  VIADD R8, R8, 0xffffffe ;  /* 0x0ffffffe08087836 */ /* 0x002fcc0000000000 */
[----:B------:R-:W1:Y:S01]  /*15c0*/  F2I.FTZ.U32.TRUNC.NTZ R29, R8 ;  /* 0x00000008001d7305 */ /* 0x000e62000021f000 */
[----:B------:R-:W-:Y:S02]  /*15d0*/  IABS R5, R12 ;  /* 0x0000000c00057213 */ /* 0x000fe40000000000 */
[----:B-1----:R-:W-:-:S05]  /*15e0*/  IADD3 R0, PT, PT, RZ, -R29, RZ ;  /* 0x8000001dff007210 */ /* 0x002fca0007ffe0ff */
[----:B------:R-:W-:-:S04]  /*15f0*/  IMAD R7, R0, R4, RZ ;  /* 0x0000000400077224 */ /* 0x000fc800078e02ff */
[----:B------:R-:W-:Y:S01]  /*1600*/  IMAD.HI.U32 R7, R29, R7, R28 ;  /* 0x000000071d077227 */ /* 0x000fe200078e001c */
[----:B------:R-:W-:-:S05]  /*1610*/  IADD3 R5, PT, PT, RZ, -R5, RZ ;  /* 0x80000005ff057210 */ /* 0x000fca0007ffe0ff */
[----:B------:R-:W-:-:S04]  /*1620*/  IMAD.HI.U32 R8, R7, R6, RZ ;  /* 0x0000000607087227 */ /* 0x000fc800078e00ff */
[----:B------:R-:W-:-:S05]  /*1630*/  IMAD R5, R8, R5, R6 ;  /* 0x0000000508057224 */ /* 0x000fca00078e0206 */
[----:B------:R-:W-:Y:S01]  /*1640*/  ISETP.GT.U32.AND P1, PT, R4, R5, PT ;  /* 0x000000050400720c */ /* 0x000fe20003f24070 */
[-C--:B--2---:R-:W-:Y:S01]  /*1650*/  @!P2 IMAD R7, R209, R11.reuse, RZ ;  /* 0x0000000bd107a224 */ /* 0x084fe200078e02ff */
[----:B------:R-:W-:Y:S01]  /*1660*/  @!P2 SHF.R.S32.HI R0, RZ, 0x1f, R11 ;  /* 0x0000001fff00a819 */ /* 0x000fe2000001140b */
[----:B------:R-:W-:-:S04]  /*1670*/  @!P2 IMAD.WIDE.U32 R28, R208, R11, RZ ;  /* 0x0000000bd01ca225 */ /* 0x000fc800078e00ff */
[----:B------:R-:W-:-:S06]  /*1680*/  @!P2 IMAD R0, R0, R208, R7 ;  /* 0x000000d00000a224 */ /* 0x000fcc00078e0207 */
[-C--:B------:R-:W-:Y:S01]  /*1690*/  @!P1 IADD3 R5, PT, PT, R5, -R4.reuse, RZ ;  /* 0x8000000405059210 */ /* 0x080fe20007ffe0ff */
[----:B------:R-:W-:Y:S01]  /*16a0*/  @!P2 IMAD.IADD R29, R29, 0x1, R0 ;  /* 0x000000011d1da824 */ /* 0x000fe200078e0200 */
[----:B-----5:R-:W-:Y:S02]  /*16b0*/  @!P2 SHF.R.S32.HI R0, RZ, 0x1f, R10 ;  /* 0x0000001fff00a819 */ /* 0x020fe4000001140a */
[----:B------:R-:W-:Y:S01]  /*16c0*/  ISETP.GE.U32.AND P4, PT, R5, R4, PT ;  /* 0x000000040500720c */ /* 0x000fe20003f86070 */
[----:B---3--:R-:W-:Y:S01]  /*16d0*/  @!P2 IMAD R7, R19, R10, RZ ;  /* 0x0000000a1307a224 */ /* 0x008fe200078e02ff */
[----:B------:R-:W-:Y:S02]  /*16e0*/  LOP3.LUT R4, R219, R12, RZ, 0x3c, !PT ;  /* 0x0000000cdb047212 */ /* 0x000fe400078e3cff */
[----:B------:R-:W-:Y:S01]  /*16f0*/  @P2 IADD3 R6, PT, PT, R11, R14, RZ ;  /* 0x0000000e0b062210 */ /* 0x000fe20007ffe0ff */
[----:B------:R-:W-:Y:S01]  /*1700*/  @!P2 IMAD R7, R18, R0, R7 ;  /* 0x000000001207a224 */ /* 0x000fe200078e0207 */
[----:B------:R-:W-:Y:S01]  /*1710*/  ISETP.GE.AND P0, PT, R4, RZ, PT ;  /* 0x000000ff0400720c */ /* 0x000fe20003f06270 */
[----:B------:R-:W-:Y:S01]  /*1720*/  @!P2 IMAD.WIDE.U32 R28, R18, R10, R28 ;  /* 0x0000000a121ca225 */ /* 0x000fe200078e001c */
[----:B------:R-:W-:-:S03]  /*1730*/  ISETP.NE.AND P3, PT, R12, RZ, PT ;  /* 0x000000ff0c00720c */ /* 0x000fc60003f65270 */
[-C--:B------:R-:W-:Y:S02]  /*1740*/  @P2 IMAD R0, R209, R6.reuse, RZ ;  /* 0x00000006d1002224 */ /* 0x080fe400078e02ff */
[----:B------:R-:W-:Y:S01]  /*1750*/  @P2 IMAD.WIDE.U32 R18, R208, R6, RZ ;  /* 0x00000006d0122225 */ /* 0x000fe200078e00ff */
[----:B------:R-:W-:Y:S02]  /*1760*/  @!P1 IADD3 R8, PT, PT, R8, 0x1, RZ ;  /* 0x0000000108089810 */ /* 0x000fe40007ffe0ff */
[----:B------:R-:W-:Y:S01]  /*1770*/  @!P2 MOV R6, R28 ;  /* 0x0000001c0006a202 */ /* 0x000fe20000000f00 */
[----:B------:R-:W-:Y:S01]  /*1780*/  @!P2 IMAD.IADD R7, R29, 0x1, R7 ;  /* 0x000000011d07a824 */ /* 0x000fe200078e0207 */
[----:B------:R-:W-:Y:S01]  /*1790*/  @P2 IADD3 R7, PT, PT, R19, R0, RZ ;  /* 0x0000000013072210 */ /* 0x000fe20007ffe0ff */
[----:B------:R-:W-:Y:S01]  /*17a0*/  @P2 IMAD.MOV.U32 R6, RZ, RZ, R18 ;  /* 0x000000ffff062224 */ /* 0x000fe200078e0012 */
[----:B------:R-:W-:Y:S01]  /*17b0*/  SHF.R.S32.HI R19, RZ, 0x1f, R218 ;  /* 0x0000001fff137819 */ /* 0x000fe200000114da */
[-C--:B------:R-:W-:Y:S01]  /*17c0*/  IMAD R4, R209, R218.reuse, RZ ;  /* 0x000000dad1047224 */ /* 0x080fe200078e02ff */
[----:B------:R-:W-:Y:S01]  /*17d0*/  @!P2 SHF.R.S32.HI R5, RZ, 0x1f, R11 ;  /* 0x0000001fff05a819 */ /* 0x000fe2000001140b */
[----:B----4-:R-:W-:Y:S01]  /*17e0*/  @!P2 IMAD R0, R25, R11, RZ ;  /* 0x0000000b1900a224 */ /* 0x010fe200078e02ff */
[----:B------:R-:W-:Y:S01]  /*17f0*/  @P4 IADD3 R8, PT, PT, R8, 0x1, RZ ;  /* 0x0000000108084810 */ /* 0x000fe20007ffe0ff */
[----:B------:R-:W-:-:S03]  /*1800*/  IMAD.WIDE.U32 R6, R208, R218, R6 ;  /* 0x000000dad0067225 */ /* 0x000fc600078e0006 */
[----:B------:R-:W-:Y:S01]  /*1810*/  @!P0 IADD3 R8, PT, PT, -R8, RZ, RZ ;  /* 0x000000ff08088210 */ /* 0x000fe20007ffe1ff */
[----:B------:R-:W-:Y:S01]  /*1820*/  IMAD R4, R19, R208, R4 ;  /* 0x000000d013047224 */ /* 0x000fe200078e0204 */
[----:B------:R-:W-:Y:S01]  /*1830*/  @!P3 LOP3.LUT R8, RZ, R12, RZ, 0x33, !PT ;  /* 0x0000000cff08b212 */ /* 0x000fe200078e33ff */
[----:B------:R-:W-:Y:S02]  /*1840*/  @!P2 IMAD R0, R5, R24, R0 ;  /* 0x000000180500a224 */ /* 0x000fe400078e0200 */
[----:B------:R-:W-:Y:S01]  /*1850*/  @!P2 IMAD.WIDE.U32 R28, R24, R11, RZ ;  /* 0x0000000b181ca225 */ /* 0x000fe200078e00ff */
[----:B------:R-:W-:Y:S02]  /*1860*/  @P2 IADD3 R11, PT, PT, R11, R14, RZ ;  /* 0x0000000e0b0b2210 */ /* 0x000fe40007ffe0ff */
[----:B------:R-:W-:Y:S01]  /*1870*/  MOV R14, R6 ;  /* 0x00000006000e7202 */ /* 0x000fe20000000f00 */
[----:B------:R-:W-:Y:S01]  /*1880*/  IMAD.IADD R15, R7, 0x1, R4 ;  /* 0x00000001070f7824 */ /* 0x000fe200078e0204 */
[----:B------:R-:W-:Y:S01]  /*1890*/  @!P2 SHF.R.S32.HI R5, RZ, 0x1f, R10 ;  /* 0x0000001fff05a819 */ /* 0x000fe2000001140a */
[----:B------:R-:W-:Y:S01]  /*18a0*/  @!P2 IMAD.IADD R29, R29, 0x1, R0 ;  /* 0x000000011d1da824 */ /* 0x000fe200078e0200 */
[----:B------:R-:W-:Y:S01]  /*18b0*/  SHF.R.S32.HI R4, RZ, 0x1f, R8 ;  /* 0x0000001fff047819 */ /* 0x000fe20000011408 */
[----:B------:R-:W-:-:S02]  /*18c0*/  @!P2 IMAD R0, R21, R10, RZ ;  /* 0x0000000a1500a224 */ /* 0x000fc400078e02ff */
[-C--:B------:R-:W-:Y:S02]  /*18d0*/  IMAD R7, R17, R8.reuse, RZ ;  /* 0x0000000811077224 */ /* 0x080fe400078e02ff */
[----:B------:R-:W-:Y:S02]  /*18e0*/  @!P2 IMAD R0, R20, R5, R0 ;  /* 0x000000051400a224 */ /* 0x000fe400078e0200 */
[----:B------:R-:W-:-:S04]  /*18f0*/  IMAD.WIDE.U32 R14, R16, R8, R14 ;  /* 0x00000008100e7225 */ /* 0x000fc800078e000e */
[----:B------:R-:W-:-:S04]  /*1900*/  @!P2 IMAD.WIDE.U32 R20, R20, R10, R28 ;  /* 0x0000000a1414a225 */ /* 0x000fc800078e001c */
[----:B------:R-:W-:Y:S02]  /*1910*/  IMAD R16, R16, R4, R7 ;  /* 0x0000000410107224 */ /* 0x000fe400078e0207 */
[-C--:B------:R-:W-:Y:S02]  /*1920*/  @P2 IMAD R4, R25, R11.reuse, RZ ;  /* 0x0000000b19042224 */ /* 0x080fe400078e02ff */
[----:B------:R-:W-:Y:S01]  /*1930*/  @P2 IMAD.WIDE.U32 R10, R24, R11, RZ ;  /* 0x0000000b180a2225 */ /* 0x000fe200078e00ff */
[----:B------:R-:W-:Y:S02]  /*1940*/  @!P2 IADD3 R7, PT, PT, R21, R0, RZ ;  /* 0x000000001507a210 */ /* 0x000fe40007ffe0ff */
[----:B------:R-:W-:Y:S01]  /*1950*/  MOV R18, R14 ;  /* 0x0000000e00127202 */ /* 0x000fe20000000f00 */
[----:B------:R-:W-:Y:S01]  /*1960*/  @!P2 IMAD.MOV.U32 R6, RZ, RZ, R20 ;  /* 0x000000ffff06a224 */ /* 0x000fe200078e0014 */
[----:B------:R-:W-:Y:S01]  /*1970*/  IADD3 R0, PT, PT, R15, R16, RZ ;  /* 0x000000100f007210 */ /* 0x000fe20007ffe0ff */
[----:B------:R-:W-:Y:S01]  /*1980*/  @P2 IMAD.IADD R7, R11, 0x1, R4 ;  /* 0x000000010b072824 */ /* 0x000fe200078e0204 */
[----:B------:R-:W-:-:S02]  /*1990*/  @P2 MOV R6, R10 ;  /* 0x0000000a00062202 */ /* 0x000fc40000000f00 */
[----:B------:R-:W-:Y:S02]  /*19a0*/  MOV R11, R218 ;  /* 0x000000da000b7202 */ /* 0x000fe40000000f00 */
.L_x_631:
[----:B------:R-:W-:Y:S05]  /*19b0*/  BSYNC.RECONVERGENT B0 ;  /* 0x0000000000007941 */ /* 0x000fea0003800200 */
.L_x_629:
        /* <DEDUP_REMOVED lines=19> */
[----:B------:R-:W-:-:S04]  /*1af0*/  IMAD.HI.U32 R8, R8, R27, RZ ;  /* 0x0000001b08087227 */ /* 0x000fc800078e00ff */
[----:B------:R-:W-:Y:S01]  /*1b00*/  IMAD R10, R8, R10, R27 ;  /* 0x0000000a080a7224 */ /* 0x000fe200078e021b */
[----:B------:R-:W-:-:S04]  /*1b10*/  SHF.L.U32 R196, R200, 0x3, RZ ;  /* 0x00000003c8c47819 */ /* 0x000fc800000006ff */
[----:B------:R-:W-:Y:S01]  /*1b20*/  ISETP.GT.U32.AND P5, PT, R5, R10, PT ;  /* 0x0000000a0500720c */ /* 0x000fe20003fa4070 */
[----:B------:R-:W-:Y:S01]  /*1b30*/  IMAD.WIDE.U32 R34, R11, R24, RZ ;  /* 0x000000180b227225 */ /* 0x000fe200078e00ff */
[----:B------:R-:W-:-:S03]  /*1b40*/  LOP3.LUT R130, R196, 0x38, RZ, 0xc0, !PT ;  /* 0x00000038c4827812 */ /* 0x000fc600078ec0ff */
[----:B------:R-:W-:Y:S01]  /*1b50*/  IMAD R4, R19, R24, RZ ;  /* 0x0000001813047224 */ /* 0x000fe200078e02ff */
[----:B------:R-:W-:Y:S02]  /*1b60*/  IADD3 R6, P2, P0, R34, R6, R130 ;  /* 0x0000000622067210 */ /* 0x000fe4000785e082 */
[----:B------:R-:W-:Y:S01]  /*1b70*/  IADD3 R34, P3, PT, R130, R18, RZ ;  /* 0x0000001282227210 */ /* 0x000fe20007f7e0ff */
[----:B------:R-:W-:Y:S01]  /*1b80*/  IMAD R4, R11, R25, R4 ;  /* 0x000000190b047224 */ /* 0x000fe200078e0204 */
[----:B------:R-:W-:-:S03]  /*1b90*/  SHF.R.U32.HI R18, RZ, 0x3, R200 ;  /* 0x00000003ff127819 */ /* 0x000fc600000116c8 */
[----:B------:R-:W-:Y:S02]  /*1ba0*/  @!P5 IMAD.IADD R10, R10, 0x1, -R5 ;  /* 0x000000010a0ad824 */ /* 0x000fe400078e0a05 */
[----:B------:R-:W-:Y:S01]  /*1bb0*/  IMAD.IADD R4, R35, 0x1, R4 ;  /* 0x0000000123047824 */ /* 0x000fe200078e0204 */
[----:B------:R-:W-:Y:S01]  /*1bc0*/  IADD3.X R35, PT, PT, RZ, R0, RZ, P3, !PT ;  /* 0x00000000ff237210 */ /* 0x000fe20001ffe4ff */
[----:B------:R-:W-:Y:S01]  /*1bd0*/  IMAD.IADD R210, R13, 0x1, -R210 ;  /* 0x000000010dd27824 */ /* 0x000fe200078e0ad2 */
[----:B------:R-:W-:Y:S02]  /*1be0*/  ISETP.GE.U32.AND P6, PT, R10, R5, PT ;  /* 0x000000050a00720c */ /* 0x000fe40003fc6070 */
[----:B------:R-:W-:Y:S01]  /*1bf0*/  LOP3.LUT R13, R219, R12, RZ, 0x3c, !PT ;  /* 0x0000000cdb0d7212 */ /* 0x000fe200078e3cff */
[----:B------:R-:W-:Y:S01]  /*1c00*/  IMAD.WIDE.U32 R34, R18, R208, R34 ;  /* 0x000000d012227225 */ /* 0x000fe200078e0022 */
[----:B------:R-:W-:Y:S02]  /*1c10*/  LOP3.LUT R5, R196, 0x1c0, RZ, 0xc0, !PT ;  /* 0x000001c0c4057812 */ /* 0x000fe400078ec0ff */
[----:B------:R-:W-:Y:S01]  /*1c20*/  IADD3.X R4, PT, PT, R4, R7, RZ, P2, P0 ;  /* 0x0000000704047210 */ /* 0x000fe200017e04ff */
[----:B------:R-:W-:Y:S01]  /*1c30*/  IMAD R7, R209, R18, RZ ;  /* 0x00000012d1077224 */ /* 0x000fe200078e02ff */
[----:B------:R-:W-:-:S02]  /*1c40*/  ISETP.GE.AND P4, PT, R13, RZ, PT ;  /* 0x000000ff0d00720c */ /* 0x000fc40003f86270 */
[----:B------:R-:W-:Y:S02]  /*1c50*/  LOP3.LUT R10, R196, 0x1e00, RZ, 0xc0, !PT ;  /* 0x00001e00c40a7812 */ /* 0x000fe400078ec0ff */
[----:B------:R-:W-:Y:S02]  /*1c60*/  LOP3.LUT R5, R5, 0x38, R200, 0xf8, !PT ;  /* 0x0000003805057812 */ /* 0x000fe400078ef8c8 */
[----:B------:R-:W-:Y:S02]  /*1c70*/  ISETP.NE.AND P0, PT, R12, RZ, PT ;  /* 0x000000ff0c00720c */ /* 0x000fe40003f05270 */
[----:B------:R-:W-:Y:S01]  /*1c80*/  IADD3 R7, PT, PT, R35, R7, RZ ;  /* 0x0000000723077210 */ /* 0x000fe20007ffe0ff */
[----:B------:R-:W-:Y:S01]  /*1c90*/  @!P5 VIADD R8, R8, 0x1 ;  /* 0x000000010808d836 */ /* 0x000fe20000000000 */
[----:B------:R-:W-:-:S03]  /*1ca0*/  LOP3.LUT R10, R10, R5, R130, 0xf6, !PT ;  /* 0x000000050a0a7212 */ /* 0x000fc600078ef682 */
[----:B------:R-:W-:Y:S01]  /*1cb0*/  @P6 VIADD R8, R8, 0x1 ;  /* 0x0000000108086836 */ /* 0x000fe20000000000 */
[----:B------:R-:W-:-:S03]  /*1cc0*/  ISETP.GE.AND P5, PT, R18, R210, PT ;  /* 0x000000d21200720c */ /* 0x000fc60003fa6270 */
[----:B------:R-:W-:Y:S02]  /*1cd0*/  @!P4 IMAD.MOV R8, RZ, RZ, -R8 ;  /* 0x000000ffff08c224 */ /* 0x000fe400078e0a08 */
[----:B------:R-:W-:Y:S01]  /*1ce0*/  @!P0 LOP3.LUT R8, RZ, R12, RZ, 0x33, !PT ;  /* 0x0000000cff088212 */ /* 0x000fe200078e33ff */
[----:B------:R-:W-:Y:S01]  /*1cf0*/  IMAD.MOV.U32 R19, RZ, RZ, RZ ;  /* 0x000000ffff137224 */ /* 0x000fe200078e00ff */
[----:B------:R-:W1:Y:S01]  /*1d00*/  S2UR UR6, SR_CgaCtaId ;  /* 0x00000000000679c3 */ /* 0x000e620000008800 */
[----:B------:R-:W-:Y:S01]  /*1d10*/  SHF.R.S32.HI R12, RZ, 0x1f, R219 ;  /* 0x0000001fff0c7819 */ /* 0x000fe200000114db */
[----:B------:R-:W-:Y:S02]  /*1d20*/  UMOV UR7, 0x400 ;  /* 0x0000040000077882 */ /* 0x000fe40000000000 */
[----:B-1----:R-:W-:-:S06]  /*1d30*/  ULEA UR6, UR6, UR7, 0x18 ;  /* 0x0000000706067291 */ /* 0x002fcc000f8ec0ff */
[----:B------:R-:W-:-:S05]  /*1d40*/  MOV R203, UR6 ;  /* 0x0000000600cb7c02 */ /* 0x000fca0008000f00 */
[----:B------:R-:W-:Y:S01]  /*1d50*/  IMAD R131, R10, 0x2, R203 ;  /* 0x000000020a837824 */ /* 0x000fe200078e02cb */
[----:B------:R-:W-:Y:S02]  /*1d60*/  SHF.R.S32.HI R10, RZ, 0x1f, R8 ;  /* 0x0000001fff0a7819 */ /* 0x000fe40000011408 */
[----:B--2---:R-:W-:Y:S01]  /*1d70*/  LEA R212, P2, R34, R28, 0x1 ;  /* 0x0000001c22d47211 */ /* 0x004fe200078408ff */
[----:B---3--:R-:W-:-:S03]  /*1d80*/  @P1 IMAD R5, R31, R9, RZ ;  /* 0x000000091f051224 */ /* 0x008fc600078e02ff */
[----:B------:R-:W-:Y:S01]  /*1d90*/  LEA.HI.X R213, R34, R29, R7, 0x1, P2 ;  /* 0x0000001d22d57211 */ /* 0x000fe200010f0c07 */
[----:B------:R-:W-:Y:S02]  /*1da0*/  VIADD R7, R18, 0x20 ;  /* 0x0000002012077836 */ /* 0x000fe40000000000 */
[-C--:B-----5:R-:W-:Y:S02]  /*1db0*/  @!P1 IMAD R0, R33, R221.reuse, RZ ;  /* 0x000000dd21009224 */ /* 0x0a0fe400078e02ff */
[----:B------:R-:W-:-:S04]  /*1dc0*/  @!P1 IMAD.WIDE.U32 R36, R32, R221, RZ ;  /* 0x000000dd20249225 */ /* 0x000fc800078e00ff */
[----:B------:R-:W-:Y:S01]  /*1dd0*/  @P1 IMAD.WIDE.U32 R32, R30, R9, RZ ;  /* 0x000000091e201225 */ /* 0x000fe200078e00ff */
[----:B------:R-:W-:-:S03]  /*1de0*/  @!P1 MOV R11, R36 ;  /* 0x00000024000b9202 */ /* 0x000fc60000000f00 */
[----:B------:R-:W-:Y:S02]  /*1df0*/  @!P1 IMAD.IADD R0, R37, 0x1, R0 ;  /* 0x0000000125009824 */ /* 0x000fe400078e0200 */
[----:B------:R-:W-:Y:S02]  /*1e00*/  @P1 IMAD.IADD R0, R33, 0x1, R5 ;  /* 0x0000000121001824 */ /* 0x000fe400078e0205 */
[----:B------:R-:W-:Y:S02]  /*1e10*/  @P1 IMAD.MOV.U32 R11, RZ, RZ, R32 ;  /* 0x000000ffff0b1224 */ /* 0x000fe400078e0020 */
[C---:B------:R-:W-:Y:S01]  /*1e20*/  VIADD R5, R18.reuse, 0x30 ;  /* 0x0000003012057836 */ /* 0x040fe20000000000 */
[----:B------:R-:W-:Y:S02]  /*1e30*/  IADD3 R9, PT, PT, R18, 0x10, RZ ;  /* 0x0000001012097810 */ /* 0x000fe40007ffe0ff */
[----:B------:R-:W-:Y:S02]  /*1e40*/  ISETP.GE.AND P2, PT, R7, R210, PT ;  /* 0x000000d20700720c */ /* 0x000fe40003f46270 */
[----:B------:R-:W-:-:S02]  /*1e50*/  IADD3 R28, P4, PT, R130, R11, RZ ;  /* 0x0000000b821c7210 */ /* 0x000fc40007f9e0ff */
[-C--:B------:R-:W-:Y:S02]  /*1e60*/  ISETP.GE.AND P0, PT, R5, R210.reuse, PT ;  /* 0x000000d20500720c */ /* 0x080fe40003f06270 */
[----:B------:R-:W-:Y:S01]  /*1e70*/  ISETP.GE.AND P3, PT, R9, R210, PT ;  /* 0x000000d20900720c */ /* 0x000fe20003f66270 */
[----:B----4-:R-:W-:Y:S01]  /*1e80*/  IMAD R11, R15, R219, RZ ;  /* 0x000000db0f0b7224 */ /* 0x010fe200078e02ff */
[----:B------:R-:W-:Y:S01]  /*1e90*/  IADD3.X R29, PT, PT, RZ, R0, RZ, P4, !PT ;  /* 0x00000000ff1d7210 */ /* 0x000fe200027fe4ff */
[----:B------:R-:W-:-:S04]  /*1ea0*/  IMAD.WIDE.U32 R36, R217, 0x40, R18 ;  /* 0x00000040d9247825 */ /* 0x000fc800078e0012 */
[----:B------:R-:W-:Y:S01]  /*1eb0*/  IMAD R11, R14, R12, R11 ;  /* 0x0000000c0e0b7224 */ /* 0x000fe200078e020b */
[C---:B------:R-:W-:Y:S01]  /*1ec0*/  @!P2 IADD3 R0, P4, PT, R36.reuse, 0x20, RZ ;  /* 0x000000202400a810 */ /* 0x040fe20007f9e0ff */
[----:B------:R-:W-:Y:S02]  /*1ed0*/  IMAD.WIDE.U32 R28, R219, R14, R28 ;  /* 0x0000000edb1c7225 */ /* 0x000fe400078e001c */
[C---:B------:R-:W-:Y:S02]  /*1ee0*/  @!P0 IADD3 R15, P1, PT, R36.reuse, 0x30, RZ ;  /* 0x00000030240f8810 */ /* 0x040fe40007f3e0ff */
[----:B------:R-:W-:Y:S01]  /*1ef0*/  IMAD.IADD R29, R29, 0x1, R11 ;  /* 0x000000011d1d7824 */ /* 0x000fe200078e020b */
[C---:B------:R-:W-:Y:S01]  /*1f00*/  @!P3 IADD3 R19, P6, PT, R36.reuse, 0x10, RZ ;  /* 0x000000102413b810 */ /* 0x040fe20007fde0ff */
[----:B------:R-:W-:Y:S02]  /*1f10*/  @!P5 IMAD R13, R37, R30, RZ ;  /* 0x0000001e250dd224 */ /* 0x000fe400078e02ff */
[--C-:B------:R-:W-:Y:S01]  /*1f20*/  @!P2 IMAD.X R11, RZ, RZ, R37.reuse, P4 ;  /* 0x000000ffff0ba224 */ /* 0x100fe200020e0625 */
[----:B------:R-:W-:Y:S01]  /*1f30*/  @!P3 IADD3.X R27, PT, PT, RZ, R37, RZ, P6, !PT ;  /* 0x00000025ff1bb210 */ /* 0x000fe200037fe4ff */
[----:B------:R-:W-:Y:S01]  /*1f40*/  @!P0 IMAD.X R14, RZ, RZ, R37, P1 ;  /* 0x000000ffff0e8224 */ /* 0x000fe200008e0625 */
[----:B------:R-:W-:Y:S01]  /*1f50*/  @!P2 MOV R39, R29 ;  /* 0x0000001d0027a202 */ /* 0x000fe20000000f00 */
[----:B------:R-:W-:-:S02]  /*1f60*/  @!P5 IMAD R13, R36, R31, R13 ;  /* 0x0000001f240dd224 */ /* 0x000fc400078e020d */
[----:B------:R-:W-:-:S04]  /*1f70*/  @!P5 IMAD.WIDE.U32 R36, R36, R30, R28 ;  /* 0x0000001e2424d225 */ /* 0x000fc800078e001c */
[----:B------:R-:W-:Y:S02]  /*1f80*/  @!P2 IMAD.MOV.U32 R38, RZ, RZ, R28 ;  /* 0x000000ffff26a224 */ /* 0x000fe400078e001c */
[----:B------:R-:W-:Y:S01]  /*1f90*/  @!P2 IMAD R11, R11, R30, RZ ;  /* 0x0000001e0b0ba224 */ /* 0x000fe200078e02ff */
[----:B------:R-:W-:Y:S01]  /*1fa0*/  @!P5 LEA R32, P1, R36, R20, 0x1 ;  /* 0x000000142420d211 */ /* 0x000fe200078208ff */
[----:B------:R-:W-:Y:S02]  /*1fb0*/  @!P5 IMAD.IADD R13, R37, 0x1, R13 ;  /* 0x00000001250dd824 */ /* 0x000fe400078e020d */
[-C--:B------:R-:W-:Y:S02]  /*1fc0*/  @!P2 IMAD R11, R31, R0.reuse, R11 ;  /* 0x000000001f0ba224 */ /* 0x080fe400078e020b */
[----:B------:R-:W-:Y:S01]  /*1fd0*/  @!P2 IMAD.WIDE.U32 R38, R30, R0, R38 ;  /* 0x000000001e26a225 */ /* 0x000fe200078e0026 */
[----:B------:R-:W-:-:S03]  /*1fe0*/  @!P3 MOV R34, R28 ;  /* 0x0000001c0022b202 */ /* 0x000fc60000000f00 */
[----:B------:R-:W-:Y:S02]  /*1ff0*/  IMAD.IADD R0, R134, 0x1, -R218 ;  /* 0x0000000186007824 */ /* 0x000fe400078e0ada */
[----:B------:R-:W-:Y:S02]  /*2000*/  @!P3 IMAD R12, R27, R30, RZ ;  /* 0x0000001e1b0cb224 */ /* 0x000fe400078e02ff */
[----:B------:R-:W-:Y:S01]  /*2010*/  @!P3 IMAD.MOV.U32 R35, RZ, RZ, R29 ;  /* 0x000000ffff23b224 */ /* 0x000fe200078e001d */
[----:B------:R-:W-:Y:S01]  /*2020*/  @!P5 LEA.HI.X R33, R36, R21, R13, 0x1, P1 ;  /* 0x000000152421d211 */ /* 0x000fe200008f0c0d */
[-C--:B------:R-:W-:Y:S01]  /*2030*/  @!P3 IMAD R12, R31, R19.reuse, R12 ;  /* 0x000000131f0cb224 */ /* 0x080fe200078e020c */
[----:B------:R-:W-:Y:S01]  /*2040*/  ISETP.GE.AND P1, PT, R9, R0, PT ;  /* 0x000000000900720c */ /* 0x000fe20003f26270 */
[----:B------:R-:W-:-:S04]  /*2050*/  @!P3 IMAD.WIDE.U32 R34, R30, R19, R34 ;  /* 0x000000131e22b225 */ /* 0x000fc800078e0022 */
[----:B------:R-:W-:Y:S01]  /*2060*/  @!P0 IMAD R14, R14, R30, RZ ;  /* 0x0000001e0e0e8224 */ /* 0x000fe200078e02ff */
[----:B------:R-:W-:Y:S01]  /*2070*/  @!P3 IADD3 R19, PT, PT, R35, R12, RZ ;  /* 0x0000000c2313b210 */ /* 0x000fe20007ffe0ff */
[-C--:B------:R-:W-:Y:S01]  /*2080*/  @!P0 IMAD.WIDE.U32 R28, R30, R15.reuse, R28 ;  /* 0x0000000f1e1c8225 */ /* 0x080fe200078e001c */
[-C--:B------:R-:W-:Y:S01]  /*2090*/  @!P2 LEA R36, P4, R38, R20.reuse, 0x1 ;  /* 0x000000142624a211 */ /* 0x080fe200078808ff */
[----:B------:R-:W-:Y:S01]  /*20a0*/  @!PT LDS RZ, [RZ] ;  /* 0x00000000fffff984 */ /* 0x000fe20000000800 */
[----:B------:R-:W-:Y:S01]  /*20b0*/  @!PT LDS RZ, [RZ] ;  /* 0x00000000fffff984 */ /* 0x000fe20000000800 */
[----:B------:R-:W-:Y:S01]  /*20c0*/  @!PT LDS RZ, [RZ] ;  /* 0x00000000fffff984 */ /* 0x000fe20000000800 */
[----:B------:R-:W-:Y:S02]  /*20d0*/  @!P5 LDGSTS.E.BYPASS.LTC128B.128 [R131], desc[UR4][R32.64] ;  /* 0x000000002083dfae */ /* 0x000fe4000b981a04 */
[----:B------:R-:W-:Y:S01]  /*20e0*/  @!P0 IMAD R13, R31, R15, R14 ;  /* 0x0000000f1f0d8224 */ /* 0x000fe200078e020e */
[-C--:B------:R-:W-:Y:S01]  /*20f0*/  @!P3 LEA R14, P6, R34, R20.reuse, 0x1 ;  /* 0x00000014220eb211 */ /* 0x080fe200078c08ff */
[----:B------:R-:W-:Y:S01]  /*2100*/  @!P2 IMAD.IADD R11, R39, 0x1, R11 ;  /* 0x00000001270ba824 */ /* 0x000fe200078e020b */
[----:B------:R-:W-:Y:S01]  /*2110*/  @!P5 LDGSTS.E.BYPASS.LTC128B.128 [R131+0x2000], desc[UR4][R32.64+0x80] ;  /* 0x020000802083dfae */ /* 0x000fe2000b981a04 */
[----:B------:R-:W-:Y:S01]  /*2120*/  IMAD.SHL.U32 R12, R208, 0x10, RZ ;  /* 0x00000010d00c7824 */ /* 0x000fe200078e00ff */
[----:B------:R-:W-:Y:S01]  /*2130*/  @!P3 LEA.HI.X R15, R34, R21, R19, 0x1, P6 ;  /* 0x00000015220fb211 */ /* 0x000fe200030f0c13 */
[----:B------:R-:W-:Y:S01]  /*2140*/  @!P0 IMAD.IADD R13, R29, 0x1, R13 ;  /* 0x000000011d0d8824 */ /* 0x000fe200078e020d */
[----:B------:R-:W-:-:S02]  /*2150*/  @!P0 LEA R20, P6, R28, R20, 0x1 ;  /* 0x000000141c148211 */ /* 0x000fc400078c08ff */
[-C--:B------:R-:W-:Y:S01]  /*2160*/  @!P2 LEA.HI.X R37, R38, R21.reuse, R11, 0x1, P4 ;  /* 0x000000152625a211 */ /* 0x080fe200020f0c0b */
[----:B------:R-:W-:Y:S01]  /*2170*/  @!P3 LDGSTS.E.BYPASS.LTC128B.128 [R131+0x800], desc[UR4][R14.64] ;  /* 0x008000000e83bfae */ /* 0x000fe2000b981a04 */
[----:B------:R-:W-:Y:S02]  /*2180*/  SHF.L.U64.HI R11, R208, 0x4, R209 ;  /* 0x00000004d00b7819 */ /* 0x000fe400000102d1 */
[----:B------:R-:W-:Y:S01]  /*2190*/  @!P1 LEA R30, P4, R12, R212, 0x1 ;  /* 0x000000d40c1e9211 */ /* 0x000fe200078808ff */
[----:B------:R1:W-:Y:S01]  /*21a0*/  @!P3 LDGSTS.E.BYPASS.LTC128B.128 [R131+0x2800], desc[UR4][R14.64+0x80] ;  /* 0x028000800e83bfae */ /* 0x0003e2000b981a04 */
[----:B------:R-:W-:Y:S02]  /*21b0*/  @!P0 LEA.HI.X R21, R28, R21, R13, 0x1, P6 ;  /* 0x000000151c158211 */ /* 0x000fe400030f0c0d */
[----:B------:R-:W-:Y:S01]  /*21c0*/  @!P1 LEA.HI.X R31, R12, R213, R11, 0x1, P4 ;  /* 0x000000d50c1f9211 */ /* 0x000fe200020f0c0b */
[----:B------:R-:W-:Y:S01]  /*21d0*/  @!P2 LDGSTS.E.BYPASS.LTC128B.128 [R131+0x1000], desc[UR4][R36.64] ;  /* 0x010000002483afae */ /* 0x000fe2000b981a04 */
[----:B------:R-:W-:-:S03]  /*21e0*/  ISETP.GE.AND P4, PT, R18, R0, PT ;  /* 0x000000001200720c */ /* 0x000fc60003f86270 */
[----:B------:R-:W-:Y:S01]  /*21f0*/  @!P2 LDGSTS.E.BYPASS.LTC128B.128 [R131+0x3000], desc[UR4][R36.64+0x80] ;  /* 0x030000802483afae */ /* 0x000fe2000b981a04 */
[----:B------:R-:W-:-:S03]  /*2200*/  ISETP.GE.AND P6, PT, R5, R0, PT ;  /* 0x000000000500720c */ /* 0x000fc60003fc6270 */
[----:B------:R-:W-:Y:S04]  /*2210*/  @!P0 LDGSTS.E.BYPASS.LTC128B.128 [R131+0x1800], desc[UR4][R20.64] ;  /* 0x0180000014838fae */ /* 0x000fe8000b981a04 */
[----:B------:R2:W-:Y:S01]  /*2220*/  @!P0 LDGSTS.E.BYPASS.LTC128B.128 [R131+0x3800], desc[UR4][R20.64+0x80] ;  /* 0x0380008014838fae */ /* 0x0005e2000b981a04 */
[----:B------:R-:W-:Y:S02]  /*2230*/  ISETP.GE.AND P0, PT, R7, R0, PT ;  /* 0x000000000700720c */ /* 0x000fe40003f06270 */
[C---:B------:R-:W-:Y:S01]  /*2240*/  IADD3 R13, PT, PT, R18.reuse, 0x60, RZ ;  /* 0x00000060120d7810 */ /* 0x040fe20007ffe0ff */
[----:B------:R-:W-:Y:S01]  /*2250*/  @!P4 LDGSTS.E.BYPASS.LTC128B.128 [R131+0x4000], desc[UR4][R212.64] ;  /* 0x04000000d483cfae */ /* 0x000fe2000b981a04 */
[----:B------:R-:W-:-:S03]  /*2260*/  IADD3 R19, PT, PT, R18, 0x40, RZ ;  /* 0x0000004012137810 */ /* 0x000fc60007ffe0ff */
[----:B------:R-:W-:Y:S01]  /*2270*/  @!P4 LDGSTS.E.BYPASS.LTC128B.128 [R131+0x8000], desc[UR4][R212.64+0x80] ;  /* 0x08000080d483cfae */ /* 0x000fe2000b981a04 */
[----:B-1----:R-:W-:-:S03]  /*2280*/  VIADD R15, R18, 0x50 ;  /* 0x00000050120f7836 */ /* 0x002fc60000000000 */
[----:B------:R-:W-:Y:S01]  /*2290*/  @!P1 LDGSTS.E.BYPASS.LTC128B.128 [R131+0x4800], desc[UR4][R30.64] ;  /* 0x048000001e839fae */ /* 0x000fe2000b981a04 */
[-C--:B------:R-:W-:Y:S02]  /*22a0*/  ISETP.GE.AND P2, PT, R13, R0.reuse, PT ;  /* 0x000000000d00720c */ /* 0x080fe40003f46270 */
[-C--:B------:R-:W-:Y:S01]  /*22b0*/  ISETP.GE.AND P3, PT, R15, R0.reuse, PT ;  /* 0x000000000f00720c */ /* 0x080fe20003f66270 */
[----:B------:R1:W-:Y:S01]  /*22c0*/  @!P1 LDGSTS.E.BYPASS.LTC128B.128 [R131+0x8800], desc[UR4][R30.64+0x80] ;  /* 0x088000801e839fae */ /* 0x0003e2000b981a04 */
[----:B------:R-:W-:Y:S01]  /*22d0*/  VIADD R11, R18, 0x70 ;  /* 0x00000070120b7836 */ /* 0x000fe20000000000 */
[----:B------:R-:W-:Y:S01]  /*22e0*/  ISETP.GE.AND P5, PT, R19, R0, PT ;  /* 0x000000001300720c */ /* 0x000fe20003fa6270 */
[----:B------:R-:W-:Y:S01]  /*22f0*/  @!P6 IMAD R28, R209, 0x60, RZ ;  /* 0x00000060d11ce824 */ /* 0x000fe200078e02ff */
[C---:B------:R-:W-:Y:S01]  /*2300*/  @!P0 LEA R38, P1, R208.reuse, R212, 0x6 ;  /* 0x000000d4d0268211 */ /* 0x040fe200078230ff */
[----:B--2---:R-:W-:-:S03]  /*2310*/  @!P6 IMAD.WIDE.U32 R20, R208, 0x60, R212 ;  /* 0x00000060d014e825 */ /* 0x004fc600078e00d4 */
[----:B------:R-:W-:Y:S02]  /*2320*/  @!P0 LEA.HI.X R39, R208, R213, R209, 0x6, P1 ;  /* 0x000000d5d0278211 */ /* 0x000fe400008f34d1 */
[----:B------:R-:W-:Y:S02]  /*2330*/  ISETP.GE.AND P1, PT, R11, R0, PT ;  /* 0x000000000b00720c */ /* 0x000fe40003f26270 */
[----:B------:R-:W-:Y:S01]  /*2340*/  @!P6 IADD3 R29, PT, PT, R21, R28, RZ ;  /* 0x0000001c151de210 */ /* 0x000fe20007ffe0ff */
[----:B------:R-:W-:Y:S01]  /*2350*/  IMAD R21, R23, R8, RZ ;  /* 0x0000000817157224 */ /* 0x000fe200078e02ff */
[----:B------:R-:W-:Y:S01]  /*2360*/  @!P3 MOV R32, R212 ;  /* 0x000000d40020b202 */ /* 0x000fe20000000f00 */
[----:B------:R-:W-:Y:S01]  /*2370*/  @!P3 IMAD.MOV.U32 R33, RZ, RZ, R213 ;  /* 0x000000ffff21b224 */ /* 0x000fe200078e00d5 */
[----:B------:R2:W-:Y:S01]  /*2380*/  @!P0 LDGSTS.E.BYPASS.LTC128B.128 [R131+0x5000], desc[UR4][R38.64] ;  /* 0x0500000026838fae */ /* 0x0005e2000b981a04 */
[----:B------:R-:W-:Y:S02]  /*2390*/  IMAD R21, R10, R22, R21 ;  /* 0x000000160a157224 */ /* 0x000fe400078e0215 */
[----:B------:R-:W-:Y:S01]  /*23a0*/  @!P2 IMAD.MOV.U32 R23, RZ, RZ, R213 ;  /* 0x000000ffff17a224 */ /* 0x000fe200078e00d5 */
[----:B------:R2:W-:Y:S01]  /*23b0*/  @!P0 LDGSTS.E.BYPASS.LTC128B.128 [R131+0x9000], desc[UR4][R38.64+0x80] ;  /* 0x0900008026838fae */ /* 0x0005e2000b981a04 */
[----:B------:R-:W-:Y:S01]  /*23c0*/  @!P5 LEA R36, P0, R208, R212, 0x7 ;  /* 0x000000d4d024d211 */ /* 0x000fe200078038ff */
[----:B-1----:R-:W-:Y:S01]  /*23d0*/  IMAD.WIDE.U32 R30, R22, R8, RZ ;  /* 0x00000008161e7225 */ /* 0x002fe200078e00ff */
[----:B------:R-:W-:-:S03]  /*23e0*/  @!P2 MOV R22, R212 ;  /* 0x000000d40016a202 */ /* 0x000fc60000000f00 */
[----:B------:R-:W-:Y:S02]  /*23f0*/  @!P3 IMAD R12, R209, 0xa0, RZ ;  /* 0x000000a0d10cb824 */ /* 0x000fe400078e02ff */
[C---:B------:R-:W-:Y:S01]  /*2400*/  @!P3 IMAD.WIDE.U32 R34, R208.reuse, 0xa0, R32 ;  /* 0x000000a0d022b825 */ /* 0x040fe200078e0020 */
        /* <DEDUP_REMOVED lines=24> */
[----:B------:R-:W-:Y:S01]  /*2590*/  IMAD.WIDE.U32 R20, R18, R24, R20 ;  /* 0x0000001812147225 */ /* 0x000fe200078e0014 */
[----:B------:R-:W-:-:S03]  /*25a0*/  SHF.L.U32 R129, R200, 0x6, RZ ;  /* 0x00000006c8817819 */ /* 0x000fc600000006ff */
[----:B------:R-:W-:Y:S01]  /*25b0*/  IMAD.IADD R215, R21, 0x1, R4 ;  /* 0x0000000115d77824 */ /* 0x000fe200078e0204 */
[----:B------:R-:W-:-:S04]  /*25c0*/  LEA R214, P0, R20, R16, 0x1 ;  /* 0x0000001014d67211 */ /* 0x000fc800078008ff */
[----:B------:R-:W-:Y:S01]  /*25d0*/  LEA.HI.X R215, R20, R17, R215, 0x1, P0 ;  /* 0x0000001114d77211 */ /* 0x000fe200000f0cd7 */
[----:B------:R-:W-:-:S08]  /*25e0*/  DEPBAR.LE SB0, 0x0 ;  /* 0x000080000000791a */ /* 0x000fd00000000000 */
[----:B------:R-:W-:Y:S05]  /*25f0*/  WARPSYNC.ALL ;  /* 0x0000000000007948 */ /* 0x000fea0003800000 */
[----:B------:R-:W-:Y:S01]  /*2600*/  LOP3.LUT R17, R129, 0x1c0, RZ, 0xc0, !PT ;  /* 0x000001c081117812 */ /* 0x000fe200078ec0ff */
[----:B------:R-:W-:Y:S01]  /*2610*/  BAR.SYNC.DEFER_BLOCKING 0x0 ;  /* 0x0000000000007b1d */ /* 0x000fe20000010000 */
[-C--:B------:R-:W-:Y:S01]  /*2620*/  ISETP.GE.AND P0, PT, R9, R0.reuse, PT ;  /* 0x000000000900720c */ /* 0x080fe20003f06270 */
[----:B------:R-:W-:Y:S01]  /*2630*/  IMAD.SHL.U32 R4, R24, 0x10, RZ ;  /* 0x0000001018047824 */ /* 0x000fe200078e00ff */
[-C--:B------:R-:W-:Y:S01]  /*2640*/  ISETP.GE.AND P5, PT, R5, R0.reuse, PT ;  /* 0x000000000500720c */ /* 0x080fe20003fa6270 */
[----:B------:R-:W-:Y:S01]  /*2650*/  IMAD.SHL.U32 R199, R200, 0x20, RZ ;  /* 0x00000020c8c77824 */ /* 0x000fe200078e00ff */
[-C--:B------:R-:W-:Y:S01]  /*2660*/  ISETP.GE.AND P3, PT, R15, R0.reuse, PT ;  /* 0x000000000f00720c */ /* 0x080fe20003f66270 */
[----:B------:R-:W-:Y:S01]  /*2670*/  IMAD.MOV.U32 R198, RZ, RZ, 0x20 ;  /* 0x00000020ffc67424 */ /* 0x000fe200078e00ff */
[-C--:B------:R-:W-:Y:S01]  /*2680*/  ISETP.GE.AND P2, PT, R13, R0.reuse, PT ;  /* 0x000000000d00720c */ /* 0x080fe20003f46270 */
[----:B------:R-:W-:Y:S01]  /*2690*/  IMAD.MOV.U32 R197, RZ, RZ, 0x40 ;  /* 0x00000040ffc57424 */ /* 0x000fe200078e00ff */
[-C--:B------:R-:W-:Y:S01]  /*26a0*/  ISETP.GE.AND P6, PT, R7, R0.reuse, PT ;  /* 0x000000000700720c */ /* 0x080fe20003fc6270 */
[----:B------:R-:W-:Y:S01]  /*26b0*/  VIADD R222, R26, 0xffffffff ;  /* 0xffffffff1ade7836 */ /* 0x000fe20000000000 */
[----:B------:R-:W-:Y:S01]  /*26c0*/  LOP3.LUT R7, R17, 0x8, R200, 0x78, !PT ;  /* 0x0000000811077812 */ /* 0x000fe200078e78c8 */
[----:B------:R-:W-:Y:S01]  /*26d0*/  BSSY.RECONVERGENT B1, `(.L_x_632) ;  /* 0x0000226000017945 */ /* 0x000fe20003800200 */
[----:B------:R-:W-:-:S02]  /*26e0*/  ISETP.GE.AND P1, PT, R11, R0, PT ;  /* 0x000000000b00720c */ /* 0x000fc40003f26270 */
[C---:B------:R-:W-:Y:S01]  /*26f0*/  SHF.L.U64.HI R5, R24.reuse, 0x4, R25 ;  /* 0x0000000418057819 */ /* 0x040fe20000010219 */
        /* <DEDUP_REMOVED lines=18> */
[----:B------:R-:W-:Y:S01]  /*2820*/  @!P3 IMAD.IADD R9, R13, 0x1, R8 ;  /* 0x000000010d09b824 */ /* 0x000fe200078e0208 */
[----:B------:R-:W-:Y:S01]  /*2830*/  @P4 STS.128 [R131+0x10000], RZ ;  /* 0x010000ff83004388 */ /* 0x000fe20000000c00 */
[C---:B------:R-:W-:Y:S01]  /*2840*/  @!P0 LEA R16, P4, R4.reuse, R214, 0x1 ;  /* 0x000000d604108211 */ /* 0x040fe200078808ff */
[----:B------:R-:W-:Y:S02]  /*2850*/  @!P5 IMAD.MOV.U32 R10, RZ, RZ, R14 ;  /* 0x000000ffff0ad224 */ /* 0x000fe400078e000e */
[----:B------:R-:W-:Y:S01]  /*2860*/  @P0 STS.128 [R131+0xc800], RZ ;  /* 0x00c800ff83000388 */ /* 0x000fe20000000c00 */
[----:B------:R-:W-:Y:S01]  /*2870*/  @!P0 LEA.HI.X R17, R4, R215, R5, 0x1, P4 ;  /* 0x000000d704118211 */ /* 0x000fe200020f0c05 */
[----:B------:R-:W-:Y:S01]  /*2880*/  @!P3 IMAD.MOV.U32 R8, RZ, RZ, R12 ;  /* 0x000000ffff08b224 */ /* 0x000fe200078e000c */
[----:B------:R-:W-:Y:S01]  /*2890*/  ISETP.GE.AND P4, PT, R19, R0, PT ;  /* 0x000000001300720c */ /* 0x000fe20003f86270 */
[----:B------:R-:W-:Y:S01]  /*28a0*/  IMAD R0, R7, 0x2, R6 ;  /* 0x0000000207007824 */ /* 0x000fe200078e0206 */
[----:B------:R-:W-:Y:S01]  /*28b0*/  @P0 STS.128 [R131+0x10800], RZ ;  /* 0x010800ff83000388 */ /* 0x000fe20000000c00 */
[----:B------:R-:W-:-:S02]  /*28c0*/  @!P2 IMAD.MOV.U32 R6, RZ, RZ, R214 ;  /* 0x000000ffff06a224 */ /* 0x000fc400078e00d6 */
[----:B------:R-:W-:Y:S01]  /*28d0*/  @!P2 IMAD.MOV.U32 R7, RZ, RZ, R215 ;  /* 0x000000ffff07a224 */ /* 0x000fe200078e00d7 */
[----:B------:R-:W-:Y:S01]  /*28e0*/  @!PT LDS RZ, [RZ] ;  /* 0x00000000fffff984 */ /* 0x000fe20000000800 */
[----:B------:R-:W-:Y:S01]  /*28f0*/  @!PT LDS RZ, [RZ] ;  /* 0x00000000fffff984 */ /* 0x000fe20000000800 */
[----:B------:R-:W-:Y:S01]  /*2900*/  @!PT LDS RZ, [RZ] ;  /* 0x00000000fffff984 */ /* 0x000fe20000000800 */
[----:B------:R-:W-:Y:S01]  /*2910*/  @!P0 LDGSTS.E.BYPASS.LTC128B.128 [R131+0xc800], desc[UR4][R16.64] ;  /* 0x0c80000010838fae */ /* 0x000fe2000b981a04 */
[----:B------:R-:W-:Y:S02]  /*2920*/  @!P1 IMAD R4, R25, 0xe0, RZ ;  /* 0x000000e019049824 */ /* 0x000fe400078e02ff */
[----:B------:R-:W-:Y:S01]  /*2930*/  @!P2 IMAD.WIDE.U32 R14, R24, 0xc0, R6 ;  /* 0x000000c0180ea825 */ /* 0x000fe200078e0006 */
[----:B------:R1:W-:Y:S01]  /*2940*/  @!P0 LDGSTS.E.BYPASS.LTC128B.128 [R131+0x10800], desc[UR4][R16.64+0x80] ;  /* 0x1080008010838fae */ /* 0x0003e2000b981a04 */
[----:B------:R-:W-:Y:S02]  /*2950*/  LOP3.LUT R7, R128, 0x1c0, R129, 0x78, !PT ;  /* 0x000001c080077812 */ /* 0x000fe400078e7881 */
[----:B------:R-:W-:Y:S01]  /*2960*/  @!P1 IMAD.WIDE.U32 R12, R24, 0xe0, R214 ;  /* 0x000000e0180c9825 */ /* 0x000fe200078e00d6 */
[----:B------:R-:W-:Y:S01]  /*2970*/  @P6 STS.128 [R131+0xd000], RZ ;  /* 0x00d000ff83006388 */ /* 0x000fe20000000c00 */
[----:B------:R-:W-:-:S02]  /*2980*/  LOP3.LUT R7, R7, R130, RZ, 0x3c, !PT ;  /* 0x0000008207077212 */ /* 0x000fc400078e3cff */
[----:B------:R-:W-:Y:S01]  /*2990*/  @!P1 IMAD.IADD R13, R13, 0x1, R4 ;  /* 0x000000010d0d9824 */ /* 0x000fe200078e0204 */
[----:B------:R-:W-:Y:S01]  /*29a0*/  LOP3.LUT R4, R199, 0x200, R129, 0xf8, !PT ;  /* 0x00000200c7047812 */ /* 0x000fe200078ef881 */
[----:B------:R-:W-:Y:S01]  /*29b0*/  @P6 STS.128 [R131+0x11000], RZ ;  /* 0x011000ff83006388 */ /* 0x000fe20000000c00 */
[----:B------:R-:W-:Y:S02]  /*29c0*/  @!P2 IMAD R5, R25, 0xc0, RZ ;  /* 0x000000c01905a824 */ /* 0x000fe400078e02ff */
[----:B------:R-:W-:Y:S02]  /*29d0*/  IMAD.IADD R201, R203, 0x1, R0 ;  /* 0x00000001cbc97824 */ /* 0x000fe400078e0200 */
[----:B------:R-:W-:Y:S02]  /*29e0*/  IMAD.IADD R4, R7, 0x1, R4 ;  /* 0x0000000107047824 */ /* 0x000fe400078e0204 */
[----:B------:R-:W-:Y:S02]  /*29f0*/  @!P2 IMAD.IADD R15, R15, 0x1, R5 ;  /* 0x000000010f0fa824 */ /* 0x000fe400078e0205 */
        /* <DEDUP_REMOVED lines=50> */
[--C-:B------:R-:W-:Y:S01]  /*2d20*/  IMAD.IADD R136, R201, 0x1, R0.reuse ;  /* 0x00000001c9887824 */ /* 0x100fe200078e0200 */
        /* <DEDUP_REMOVED lines=91> */
[----:B------:R-:W5:Y:S03]  /*32e0*/  LDSM.16.M88.4 R64, [R201+0x8000] ;  /* 0x00800000c940783b */ /* 0x000f660000000200 */
[C---:B-1----:R-:W-:Y:S01]  /*32f0*/  HMMA.16816.F32 R36, R68.reuse, R8, R36 ;  /* 0x000000084424723c */ /* 0x042fe20000001824 */
[----:B------:R-:W-:Y:S07]  /*3300*/  LDSM.16.M88.4 R120, [R136+0xb000] ;  /* 0x00b000008878783b */ /* 0x000fee0000000200 */
        /* <DEDUP_REMOVED lines=13> */
[----:B------:R-:W-:Y:S07]  /*33e0*/  LDSM.16.M88.4 R84, [R201+0xb800] ;  /* 0x00b80000c954783b */ /* 0x000fee0000000200 */
[C---:B------:R-:W-:Y:S08]  /*33f0*/  HMMA.16816.F32 R44, R68.reuse, R88, R44 ;  /* 0x00000058442c723c */ /* 0x040ff0000000182c */
[C---:B------:R-:W-:Y:S01]  /*3400*/  HMMA.16816.F32 R40, R68.reuse, R90, R40 ;  /* 0x0000005a4428723c */ /* 0x040fe20000001828 */
[----:B------:R-:W-:Y:S07]  /*3410*/  LDSM.16.M88.4 R88, [R201+0xb000] ;  /* 0x00b00000c958783b */ /* 0x000fee0000000200 */
[C---:B----4-:R-:W-:Y:S08]  /*3420*/  HMMA.16816.F32 R112, R68.reuse, R76, R112 ;  /* 0x0000004c4470723c */ /* 0x050ff00000001870 */
[C---:B------:R-:W-:Y:S01]  /*3430*/  HMMA.16816.F32 R108, R68.reuse, R78, R108 ;  /* 0x0000004e446c723c */ /* 0x040fe2000000186c */
[----:B------:R-:W-:Y:S07]  /*3440*/  LDSM.16.M88.4 R76, [R136+0x8000] ;  /* 0x00800000884c783b */ /* 0x000fee0000000200 */
[C---:B-----5:R-:W-:Y:S08]  /*3450*/  HMMA.16816.F32 R104, R68.reuse, R72, R104 ;  /* 0x000000484468723c */ /* 0x060ff00000001868 */
[----:B------:R-:W-:Y:S01]  /*3460*/  HMMA.16816.F32 R100, R68, R74, R100 ;  /* 0x0000004a4464723c */ /* 0x000fe20000001864 */
[----:B------:R-:W2:Y:S04]  /*3470*/  LDSM.16.M88.4 R68, [R136+0x9000] ;  /* 0x009000008844783b */ /* 0x000ea80000000200 */
[----:B------:R-:W4:Y:S03]  /*3480*/  LDSM.16.M88.4 R72, [R136+0x8800] ;  /* 0x008800008848783b */ /* 0x000f260000000200 */
[C---:B------:R-:W-:Y:S08]  /*3490*/  HMMA.16816.F32 R60, R80.reuse, R64, R60 ;  /* 0x00000040503c723c */ /* 0x040ff0000000183c */
[C---:B------:R-:W-:Y:S01]  /*34a0*/  HMMA.16816.F32 R56, R80.reuse, R66, R56 ;  /* 0x000000425038723c */ /* 0x040fe20000001838 */
[----:B------:R-:W5:Y:S07]  /*34b0*/  LDSM.16.M88.4 R64, [R136+0x9800] ;  /* 0x009800008840783b */ /* 0x000f6e0000000200 */
        /* <DEDUP_REMOVED lines=9> */
[C---:B------:R-:W-:Y:S08]  /*3550*/  HMMA.16816.F32 R52, R80.reuse, R116, R52 ;  /* 0x000000745034723c */ /* 0x040ff00000001834 */
[C---:B------:R-:W-:Y:S01]  /*3560*/  HMMA.16816.F32 R48, R80.reuse, R118, R48 ;  /* 0x000000765030723c */ /* 0x040fe20000001830 */
[----:B------:R-:W3:Y:S07]  /*3570*/  LDSM.16.M88.4 R116, [R136+0xb800] ;  /* 0x00b800008874783b */ /* 0x000eee0000000200 */
[C---:B------:R-:W-:Y:S08]  /*3580*/  HMMA.16816.F32 R36, R80.reuse, R92, R36 ;  /* 0x0000005c5024723c */ /* 0x040ff00000001824 */
[----:B------:R-:W-:Y:S01]  /*3590*/  HMMA.16816.F32 R32, R80, R94, R32 ;  /* 0x0000005e5020723c */ /* 0x000fe20000001820 */
[----:B------:R-:W3:Y:S07]  /*35a0*/  LDSM.16.M88.4 R92, [R135+0x8000] ;  /* 0x00800000875c783b */ /* 0x000eee0000000200 */
[C---:B--2---:R-:W-:Y:S08]  /*35b0*/  HMMA.16816.F32 R44, R124.reuse, R68, R44 ;  /* 0x000000447c2c723c */ /* 0x044ff0000000182c */
[----:B------:R-:W-:Y:S01]  /*35c0*/  HMMA.16816.F32 R40, R124, R70, R40 ;  /* 0x000000467c28723c */ /* 0x000fe20000001828 */
[----:B------:R-:W2:Y:S07]  /*35d0*/  LDSM.16.M88.4 R68, [R135+0xb000] ;  /* 0x00b000008744783b */ /* 0x000eae0000000200 */
[C---:B------:R-:W-:Y:S08]  /*35e0*/  HMMA.16816.F32 R112, R80.reuse, R88, R112 ;  /* 0x000000585070723c */ /* 0x040ff00000001870 */
[C---:B------:R-:W-:Y:S08]  /*35f0*/  HMMA.16816.F32 R104, R80.reuse, R84, R104 ;  /* 0x000000545068723c */ /* 0x040ff00000001868 */
[----:B------:R-:W-:Y:S01]  /*3600*/  HMMA.16816.F32 R100, R80, R86, R100 ;  /* 0x000000565064723c */ /* 0x000fe20000001864 */
[----:B------:R-:W2:Y:S07]  /*3610*/  LDSM.16.M88.4 R84, [R135+0x9000] ;  /* 0x009000008754783b */ /* 0x000eae0000000200 */
[C---:B----4-:R-:W-:Y:S08]  /*3620*/  HMMA.16816.F32 R52, R124.reuse, R72, R52 ;  /* 0x000000487c34723c */ /* 0x050ff00000001834 */
[C---:B------:R-:W-:Y:S01]  /*3630*/  HMMA.16816.F32 R48, R124.reuse, R74, R48 ;  /* 0x0000004a7c30723c */ /* 0x040fe20000001830 */
[----:B------:R-:W4:Y:S07]  /*3640*/  LDSM.16.M88.4 R72, [R135+0xa800] ;  /* 0x00a800008748783b */ /* 0x000f2e0000000200 */
[C---:B-----5:R-:W-:Y:S08]  /*3650*/  HMMA.16816.F32 R36, R124.reuse, R64, R36 ;  /* 0x000000407c24723c */ /* 0x060ff00000001824 */
[C---:B------:R-:W-:Y:S01]  /*3660*/  HMMA.16816.F32 R32, R124.reuse, R66, R32 ;  /* 0x000000427c20723c */ /* 0x040fe20000001820 */
[----:B------:R-:W5:Y:S07]  /*3670*/  LDSM.16.M88.4 R64, [R135+0xb800] ;  /* 0x00b800008740783b */ /* 0x000f6e0000000200 */
[C---:B-1----:R-:W-:Y:S08]  /*3680*/  HMMA.16816.F32 R28, R124.reuse, R8, R28 ;  /* 0x000000087c1c723c */ /* 0x042ff0000000181c */
[C---:B------:R-:W-:Y:S01]  /*3690*/  HMMA.16816.F32 R20, R124.reuse, R10, R20 ;  /* 0x0000000a7c14723c */ /* 0x040fe20000001814 */
[----:B------:R-:W-:Y:S07]  /*36a0*/  LDSM.16.M88.4 R8, [R138+0x8000] ;  /* 0x008000008a08783b */ /* 0x000fee0000000200 */
[C---:B---3--:R-:W-:Y:S08]  /*36b0*/  HMMA.16816.F32 R16, R124.reuse, R4, R16 ;  /* 0x000000047c10723c */ /* 0x048ff00000001810 */
[C---:B------:R-:W-:Y:S01]  /*36c0*/  HMMA.16816.F32 R12, R124.reuse, R6, R12 ;  /* 0x000000067c0c723c */ /* 0x040fe2000000180c */
[----:B------:R-:W1:Y:S07]  /*36d0*/  LDSM.16.M88.4 R4, [R139+0x2000] ;  /* 0x002000008b04783b */ /* 0x000e6e0000000200 */
[C---:B------:R-:W-:Y:S08]  /*36e0*/  HMMA.16816.F32 R60, R124.reuse, R76, R60 ;  /* 0x0000004c7c3c723c */ /* 0x040ff0000000183c */
[C---:B------:R-:W-:Y:S01]  /*36f0*/  HMMA.16816.F32 R56, R124.reuse, R78, R56 ;  /* 0x0000004e7c38723c */ /* 0x040fe20000001838 */
[----:B------:R-:W-:Y:S07]  /*3700*/  LDSM.16.M88.4 R76, [R135+0xa000] ;  /* 0x00a00000874c783b */ /* 0x000fee0000000200 */
[----:B------:R-:W-:Y:S08]  /*3710*/  HMMA.16816.F32 R112, R124, R120, R112 ;  /* 0x000000787c70723c */ /* 0x000ff00000001870 */
[----:B------:R-:W-:Y:S01]  /*3720*/  HMMA.16816.F32 R108, R80, R90, R108 ;  /* 0x0000005a506c723c */ /* 0x000fe2000000186c */
[----:B------:R-:W3:Y:S04]  /*3730*/  LDSM.16.M88.4 R88, [R135+0x8800] ;  /* 0x008800008758783b */ /* 0x000ee80000000200 */
[----:B------:R-:W3:Y:S03]  /*3740*/  LDSM.16.M88.4 R80, [R135+0x9800] ;  /* 0x009800008750783b */ /* 0x000ee60000000200 */
[C---:B------:R-:W-:Y:S08]  /*3750*/  HMMA.16816.F32 R104, R124.reuse, R116, R104 ;  /* 0x000000747c68723c */ /* 0x040ff00000001868 */
[----:B------:R-:W-:Y:S08]  /*3760*/  HMMA.16816.F32 R100, R124, R118, R100 ;  /* 0x000000767c64723c */ /* 0x000ff00000001864 */
[C---:B------:R-:W-:Y:S08]  /*3770*/  HMMA.16816.F32 R60, R96.reuse, R92, R60 ;  /* 0x0000005c603c723c */ /* 0x040ff0000000183c */
[C---:B------:R-:W-:Y:S08]  /*3780*/  HMMA.16816.F32 R56, R96.reuse, R94, R56 ;  /* 0x0000005e6038723c */ /* 0x040ff00000001838 */
[----:B--2---:R-:W-:Y:S01]  /*3790*/  HMMA.16816.F32 R112, R96, R68, R112 ;  /* 0x000000446070723c */ /* 0x004fe20000001870 */
[----:B------:R-:W-:-:S07]  /*37a0*/  IMAD.SHL.U32 R68, R200, 0x2, RZ ;  /* 0x00000002c8447824 */ /* 0x000fce00078e00ff */
[C---:B------:R-:W-:Y:S08]  /*37b0*/  HMMA.16816.F32 R44, R96.reuse, R84, R44 ;  /* 0x00000054602c723c */ /* 0x040ff0000000182c */
[C---:B------:R-:W-:Y:S01]  /*37c0*/  HMMA.16816.F32 R40, R96.reuse, R86, R40 ;  /* 0x000000566028723c */ /* 0x040fe20000001828 */
[----:B------:R-:W2:Y:S07]  /*37d0*/  LDSM.16.M88.4 R84, [R138+0x8800] ;  /* 0x008800008a54783b */ /* 0x000eae0000000200 */
[----:B----4-:R-:W-:Y:S01]  /*37e0*/  HMMA.16816.F32 R16, R96, R72, R16 ;  /* 0x000000486010723c */ /* 0x010fe20000001810 */
[----:B------:R-:W-:-:S05]  /*37f0*/  LOP3.LUT R73, R68, 0x6, RZ, 0xc0, !PT ;  /* 0x0000000644497812 */ /* 0x000fca00078ec0ff */
[----:B------:R-:W-:Y:S02]  /*3800*/  IMAD.IADD R73, R218, 0x1, R73 ;  /* 0x00000001da497824 */ /* 0x000fe400078e0249 */
[----:B-----5:R-:W-:Y:S02]  /*3810*/  HMMA.16816.F32 R104, R96, R64, R104 ;  /* 0x000000406068723c */ /* 0x020fe40000001868 */
[C---:B------:R-:W-:Y:S01]  /*3820*/  VIADD R69, R73.reuse, 0x1 ;  /* 0x0000000149457836 */ /* 0x040fe20000000000 */
[----:B------:R-:W-:-:S04]  /*3830*/  ISETP.GE.AND P1, PT, R73, R134, PT ;  /* 0x000000864900720c */ /* 0x000fc80003f26270 */
[----:B------:R-:W-:Y:S01]  /*3840*/  ISETP.GE.AND P0, PT, R69, R134, PT ;  /* 0x000000864500720c */ /* 0x000fe20003f06270 */
[----:B------:R-:W-:Y:S01]  /*3850*/  HMMA.16816.F32 R100, R96, R66, R100 ;  /* 0x000000426064723c */ /* 0x000fe20000001864 */
[----:B------:R-:W4:Y:S01]  /*3860*/  LDSM.16.M88.4 R64, [R138+0x9000] ;  /* 0x009000008a40783b */ /* 0x000f220000000200 */
[----:B------:R-:W-:-:S05]  /*3870*/  VIADD R69, R73, 0x10 ;  /* 0x0000001049457836 */ /* 0x000fca0000000000 */
[----:B------:R-:W-:Y:S01]  /*3880*/  ISETP.GE.AND P4, PT, R69, R134, PT ;  /* 0x000000864500720c */ /* 0x000fe20003f86270 */
[----:B-1----:R-:W-:Y:S01]  /*3890*/  HMMA.16816.F32 R60, R4, R8, R60 ;  /* 0x00000008043c723c */ /* 0x002fe2000000183c */
[C---:B------:R-:W-:Y:S02]  /*38a0*/  VIADD R9, R73.reuse, 0x9 ;  /* 0x0000000949097836 */ /* 0x040fe40000000000 */
[----:B------:R-:W-:-:S03]  /*38b0*/  VIADD R69, R73, 0x18 ;  /* 0x0000001849457836 */ /* 0x000fc60000000000 */
[----:B------:R-:W-:Y:S02]  /*38c0*/  ISETP.GE.AND P5, PT, R9, R134, PT ;  /* 0x000000860900720c */ /* 0x000fe40003fa6270 */
[----:B------:R-:W-:Y:S01]  /*38d0*/  HMMA.16816.F32 R56, R4, R10, R56 ;  /* 0x0000000a0438723c */ /* 0x000fe20000001838 */
[----:B------:R-:W-:-:S05]  /*38e0*/  VIADD R11, R73, 0x8 ;  /* 0x00000008490b7836 */ /* 0x000fca0000000000 */
[----:B------:R-:W-:Y:S02]  /*38f0*/  ISETP.GE.AND P6, PT, R11, R134, PT ;  /* 0x000000860b00720c */ /* 0x000fe40003fc6270 */
[----:B------:R-:W1:Y:S01]  /*3900*/  LDSM.16.M88.4 R8, [R138+0x9800] ;  /* 0x009800008a08783b */ /* 0x000e620000000200 */
[----:B---3--:R-:W-:Y:S02]  /*3910*/  HMMA.16816.F32 R52, R96, R88, R52 ;  /* 0x000000586034723c */ /* 0x008fe40000001834 */
[----:B------:R-:W-:-:S06]  /*3920*/  FSEL R68, R62, -INF , !P1 ;  /* 0xff8000003e447808 */ /* 0x000fcc0004800000 */
[----:B------:R-:W-:Y:S02]  /*3930*/  HMMA.16816.F32 R48, R96, R90, R48 ;  /* 0x0000005a6030723c */ /* 0x000fe40000001830 */
[----:B------:R-:W-:Y:S02]  /*3940*/  FSEL R58, R58, -INF , !P6 ;  /* 0xff8000003a3a7808 */ /* 0x000fe40007000000 */
[----:B------:R-:W-:Y:S01]  /*3950*/  FSEL R72, R59, -INF , !P5 ;  /* 0xff8000003b487808 */ /* 0x000fe20006800000 */
[----:B------:R-:W-:Y:S01]  /*3960*/  VIADD R59, R73, 0x28 ;  /* 0x00000028493b7836 */ /* 0x000fe20000000000 */
[----:B------:R-:W-:Y:S02]  /*3970*/  FSEL R57, R57, -INF , !P5 ;  /* 0xff80000039397808 */ /* 0x000fe40006800000 */
[----:B------:R-:W-:Y:S08]  /*3980*/  HMMA.16816.F32 R108, R124, R122, R108 ;  /* 0x0000007a7c6c723c */ /* 0x000ff0000000186c */
[----:B------:R-:W-:Y:S08]  /*3990*/  HMMA.16816.F32 R36, R96, R80, R36 ;  /* 0x000000506024723c */ /* 0x000ff00000001824 */
[C---:B--2---:R-:W-:Y:S08]  /*39a0*/  HMMA.16816.F32 R52, R4.reuse, R84, R52 ;  /* 0x000000540434723c */ /* 0x044ff00000001834 */
[----:B------:R-:W-:Y:S08]  /*39b0*/  HMMA.16816.F32 R48, R4, R86, R48 ;  /* 0x000000560430723c */ /* 0x000ff00000001830 */
[----:B------:R-:W-:Y:S01]  /*39c0*/  HMMA.16816.F32 R108, R96, R70, R108 ;  /* 0x00000046606c723c */ /* 0x000fe2000000186c */
[----:B------:R-:W-:Y:S01]  /*39d0*/  VIADD R71, R73, 0x11 ;  /* 0x0000001149477836 */ /* 0x000fe20000000000 */
[----:B------:R-:W-:-:S02]  /*39e0*/  FSEL R70, R63, -INF , !P0 ;  /* 0xff8000003f467808 */ /* 0x000fc40004000000 */
[----:B------:R-:W-:Y:S02]  /*39f0*/  FSEL R121, R52, -INF , !P4 ;  /* 0xff80000034797808 */ /* 0x000fe40006000000 */
[-C--:B------:R-:W-:Y:S02]  /*3a00*/  ISETP.GE.AND P3, PT, R71, R134.reuse, PT ;  /* 0x000000864700720c */ /* 0x080fe40003f66270 */
[----:B----4-:R-:W-:Y:S01]  /*3a10*/  HMMA.16816.F32 R44, R4, R64, R44 ;  /* 0x00000040042c723c */ /* 0x010fe2000000182c */
[----:B------:R-:W-:Y:S01]  /*3a20*/  FSEL R71, R60, -INF , !P1 ;  /* 0xff8000003c477808 */ /* 0x000fe20004800000 */
[----:B------:R-:W-:Y:S01]  /*3a30*/  VIADD R65, R73, 0x21 ;  /* 0x0000002149417836 */ /* 0x000fe20000000000 */
[-C--:B------:R-:W-:Y:S01]  /*3a40*/  ISETP.GE.AND P1, PT, R69, R134.reuse, PT ;  /* 0x000000864500720c */ /* 0x080fe20003f26270 */
[----:B------:R-:W-:Y:S01]  /*3a50*/  VIADD R69, R73, 0x19 ;  /* 0x0000001949457836 */ /* 0x000fe20000000000 */
[----:B------:R-:W-:Y:S02]  /*3a60*/  FSEL R54, R54, -INF , !P4 ;  /* 0xff80000036367808 */ /* 0x000fe40006000000 */
[----:B------:R-:W-:Y:S01]  /*3a70*/  FSEL R52, R50, -INF , !P1 ;  /* 0xff80000032347808 */ /* 0x000fe20004800000 */
[----:B------:R-:W-:Y:S01]  /*3a80*/  HMMA.16816.F32 R32, R96, R82, R32 ;  /* 0x000000526020723c */ /* 0x000fe20000001820 */
[----:B------:R-:W-:-:S02]  /*3a90*/  ISETP.GE.AND P5, PT, R65, R134, PT ;  /* 0x000000864100720c */ /* 0x000fc40003fa6270 */
[----:B------:R-:W-:Y:S02]  /*3aa0*/  ISETP.GE.AND P4, PT, R59, R134, PT ;  /* 0x000000863b00720c */ /* 0x000fe40003f86270 */
[----:B------:R-:W-:Y:S01]  /*3ab0*/  FSEL R59, R53, -INF , !P3 ;  /* 0xff800000353b7808 */ /* 0x000fe20005800000 */
[C---:B------:R-:W-:Y:S02]  /*3ac0*/  VIADD R53, R73.reuse, 0x30 ;  /* 0x0000003049357836 */ /* 0x040fe40000000000 */
[----:B------:R-:W-:Y:S01]  /*3ad0*/  HMMA.16816.F32 R12, R96, R74, R12 ;  /* 0x0000004a600c723c */ /* 0x000fe2000000180c */
[----:B------:R-:W-:Y:S02]  /*3ae0*/  VIADD R75, R73, 0x20 ;  /* 0x00000020494b7836 */ /* 0x000fe40000000000 */
[----:B------:R-:W-:Y:S01]  /*3af0*/  FSEL R153, R45, -INF , !P5 ;  /* 0xff8000002d997808 */ /* 0x000fe20006800000 */
[----:B------:R-:W-:-:S04]  /*3b00*/  VIADD R45, R73, 0x40 ;  /* 0x00000040492d7836 */ /* 0x000fc80000000000 */
[----:B------:R-:W-:Y:S01]  /*3b10*/  HMMA.16816.F32 R28, R96, R76, R28 ;  /* 0x0000004c601c723c */ /* 0x000fe2000000181c */
[----:B------:R-:W-:Y:S02]  /*3b20*/  FSEL R77, R61, -INF , !P0 ;  /* 0xff8000003d4d7808 */ /* 0x000fe40004000000 */
[-C--:B------:R-:W-:Y:S01]  /*3b30*/  ISETP.GE.AND P0, PT, R69, R134.reuse, PT ;  /* 0x000000864500720c */ /* 0x080fe20003f06270 */
[----:B------:R-:W2:Y:S01]  /*3b40*/  LDSM.16.M88.4 R60, [R138+0xa000] ;  /* 0x00a000008a3c783b */ /* 0x000ea20000000200 */
[----:B------:R-:W-:Y:S02]  /*3b50*/  FSEL R69, R56, -INF , !P6 ;  /* 0xff80000038457808 */ /* 0x000fe40007000000 */
[----:B------:R-:W-:Y:S01]  /*3b60*/  ISETP.GE.AND P6, PT, R75, R134, PT ;  /* 0x000000864b00720c */ /* 0x000fe20003fc6270 */
[----:B-1----:R-:W-:Y:S01]  /*3b70*/  HMMA.16816.F32 R36, R4, R8, R36 ;  /* 0x000000080424723c */ /* 0x002fe20000001824 */
[----:B------:R-:W-:Y:S01]  /*3b80*/  VIADD R9, R73, 0x38 ;  /* 0x0000003849097836 */ /* 0x000fe20000000000 */
[----:B------:R-:W-:Y:S01]  /*3b90*/  FSEL R50, R51, -INF , !P0 ;  /* 0xff80000033327808 */ /* 0x000fe20004000000 */
[----:B------:R-:W-:Y:S01]  /*3ba0*/  VIADD R75, R73, 0x29 ;  /* 0x00000029494b7836 */ /* 0x000fe20000000000 */
[----:B------:R-:W-:-:S02]  /*3bb0*/  FSEL R46, R46, -INF , !P6 ;  /* 0xff8000002e2e7808 */ /* 0x000fc40007000000 */
[----:B------:R-:W-:Y:S02]  /*3bc0*/  FSEL R51, R44, -INF , !P6 ;  /* 0xff8000002c337808 */ /* 0x000fe40007000000 */
[-C--:B------:R-:W-:Y:S01]  /*3bd0*/  ISETP.GE.AND P6, PT, R9, R134.reuse, PT ;  /* 0x000000860900720c */ /* 0x080fe20003fc6270 */
[C---:B------:R-:W-:Y:S01]  /*3be0*/  HMMA.16816.F32 R64, R4.reuse, R66, R40 ;  /* 0x000000420440723c */ /* 0x040fe20000001828 */
[----:B------:R-:W-:Y:S01]  /*3bf0*/  VIADD R9, R73, 0x39 ;  /* 0x0000003949097836 */ /* 0x000fe20000000000 */
[----:B------:R-:W1:Y:S01]  /*3c00*/  LDSM.16.M88.4 R40, [R138+0xa800] ;  /* 0x00a800008a28783b */ /* 0x000e620000000200 */
[----:B------:R-:W-:Y:S01]  /*3c10*/  FSEL R44, R47, -INF , !P5 ;  /* 0xff8000002f2c7808 */ /* 0x000fe20006800000 */
[----:B------:R-:W-:Y:S01]  /*3c20*/  VIADD R47, R73, 0x48 ;  /* 0x00000048492f7836 */ /* 0x000fe20000000000 */
[----:B------:R-:W-:Y:S02]  /*3c30*/  FSEL R56, R55, -INF , !P3 ;  /* 0xff80000037387808 */ /* 0x000fe40005800000 */
[----:B------:R-:W-:Y:S01]  /*3c40*/  ISETP.GE.AND P5, PT, R9, R134, PT ;  /* 0x000000860900720c */ /* 0x000fe20003fa6270 */
[----:B------:R-:W-:Y:S01]  /*3c50*/  HMMA.16816.F32 R32, R4, R10, R32 ;  /* 0x0000000a0420723c */ /* 0x000fe20000001820 */
[----:B------:R-:W3:Y:S01]  /*3c60*/  LDSM.16.M88.4 R8, [R138+0xb000] ;  /* 0x00b000008a08783b */ /* 0x000ee20000000200 */
[----:B------:R-:W-:-:S02]  /*3c70*/  FSEL R55, R48, -INF , !P1 ;  /* 0xff80000030377808 */ /* 0x000fc40004800000 */
[-C--:B------:R-:W-:Y:S01]  /*3c80*/  ISETP.GE.AND P1, PT, R53, R134.reuse, PT ;  /* 0x000000863500720c */ /* 0x080fe20003f26270 */
[----:B------:R-:W4:Y:S01]  /*3c90*/  LDSM.16.M88.4 R136, [R138+0xb800] ;  /* 0x00b800008a88783b */ /* 0x000f220000000200 */
[----:B------:R-:W-:Y:S01]  /*3ca0*/  VIADD R53, R73, 0x31 ;  /* 0x0000003149357836 */ /* 0x000fe20000000000 */
[----:B------:R-:W-:Y:S01]  /*3cb0*/  FSEL R49, R49, -INF , !P0 ;  /* 0xff80000031317808 */ /* 0x000fe20004000000 */
[----:B------:R-:W-:Y:S01]  /*3cc0*/  HMMA.16816.F32 R20, R96, R78, R20 ;  /* 0x0000004e6014723c */ /* 0x000fe20000001814 */
[----:B------:R-:W-:Y:S01]  /*3cd0*/  ISETP.GE.AND P3, PT, R75, R134, PT ;  /* 0x000000864b00720c */ /* 0x000fe20003f66270 */
[----:B------:R-:W-:-:S04]  /*3ce0*/  DEPBAR.LE SB0, 0x0 ;  /* 0x000080000000791a */ /* 0x000fc80000000000 */
[-C--:B------:R-:W-:Y:S01]  /*3cf0*/  ISETP.GE.AND P0, PT, R53, R134.reuse, PT ;  /* 0x000000863500720c */ /* 0x080fe20003f06270 */
[----:B------:R-:W-:Y:S01]  /*3d00*/  VIADD R53, R73, 0x41 ;  /* 0x0000004149357836 */ /* 0x000fe20000000000 */
[----:B------:R-:W-:Y:S02]  /*3d10*/  FSEL R48, R66, -INF , !P4 ;  /* 0xff80000042307808 */ /* 0x000fe40006000000 */
[----:B------:R-:W-:Y:S01]  /*3d20*/  FSEL R157, R37, -INF , !P0 ;  /* 0xff800000259d7808 */ /* 0x000fe20004000000 */
[C---:B--2---:R-:W-:Y:S01]  /*3d30*/  HMMA.16816.F32 R28, R4.reuse, R60, R28 ;  /* 0x0000003c041c723c */ /* 0x044fe2000000181c */
[----:B------:R-:W-:Y:S01]  /*3d40*/  VIADD R37, R73, 0x50 ;  /* 0x0000005049257836 */ /* 0x000fe20000000000 */
[----:B------:R-:W-:Y:S02]  /*3d50*/  FSEL R160, R34, -INF , !P6 ;  /* 0xff80000022a07808 */ /* 0x000fe40007000000 */
[----:B------:R-:W-:Y:S02]  /*3d60*/  FSEL R159, R32, -INF , !P6 ;  /* 0xff800000209f7808 */ /* 0x000fe40007000000 */
[-C--:B------:R-:W-:Y:S01]  /*3d70*/  ISETP.GE.AND P6, PT, R37, R134.reuse, PT ;  /* 0x000000862500720c */ /* 0x080fe20003fc6270 */
[----:B------:R-:W-:Y:S01]  /*3d80*/  VIADD R37, R73, 0x51 ;  /* 0x0000005149257836 */ /* 0x000fe20000000000 */
[----:B------:R-:W-:Y:S01]  /*3d90*/  FSEL R179, R64, -INF , !P4 ;  /* 0xff80000040b37808 */ /* 0x000fe20006000000 */
[----:B------:R-:W-:Y:S01]  /*3da0*/  HMMA.16816.F32 R20, R4, R62, R20 ;  /* 0x0000003e0414723c */ /* 0x000fe20000001814 */
[----:B------:R-:W-:-:S02]  /*3db0*/  ISETP.GE.AND P4, PT, R45, R134, PT ;  /* 0x000000862d00720c */ /* 0x000fc40003f86270 */
[----:B------:R-:W-:Y:S02]  /*3dc0*/  FSEL R182, R67, -INF , !P3 ;  /* 0xff80000043b67808 */ /* 0x000fe40005800000 */
[----:B------:R-:W-:Y:S02]  /*3dd0*/  FSEL R45, R65, -INF , !P3 ;  /* 0xff800000412d7808 */ /* 0x000fe40005800000 */
[----:B------:R-:W-:Y:S01]  /*3de0*/  FSEL R164, R35, -INF , !P5 ;  /* 0xff80000023a47808 */ /* 0x000fe20006800000 */
[----:B-1----:R-:W-:Y:S01]  /*3df0*/  HMMA.16816.F32 R16, R4, R40, R16 ;  /* 0x000000280410723c */ /* 0x002fe20000001810 */
[----:B------:R-:W-:Y:S01]  /*3e00*/  FSEL R169, R33, -INF , !P5 ;  /* 0xff80000021a97808 */ /* 0x000fe20006800000 */
[----:B------:R-:W-:Y:S01]  /*3e10*/  VIADD R33, R73, 0x58 ;  /* 0x0000005849217836 */ /* 0x000fe20000000000 */
[-C--:B------:R-:W-:Y:S02]  /*3e20*/  ISETP.GE.AND P3, PT, R53, R134.reuse, PT ;  /* 0x000000863500720c */ /* 0x080fe40003f66270 */
[----:B------:R-:W-:-:S02]  /*3e30*/  ISETP.GE.AND P5, PT, R37, R134, PT ;  /* 0x000000862500720c */ /* 0x000fc40003fa6270 */
[----:B------:R-:W-:Y:S01]  /*3e40*/  FSEL R158, R38, -INF , !P1 ;  /* 0xff800000269e7808 */ /* 0x000fe20004800000 */
[C---:B---3--:R-:W-:Y:S01]  /*3e50*/  HMMA.16816.F32 R108, R4.reuse, R10, R108 ;  /* 0x0000000a046c723c */ /* 0x048fe2000000186c */
[----:B------:R-:W-:Y:S01]  /*3e60*/  VIADD R11, R73, 0x69 ;  /* 0x00000069490b7836 */ /* 0x000fe20000000000 */
[----:B------:R-:W-:Y:S02]  /*3e70*/  FSEL R155, R36, -INF , !P1 ;  /* 0xff800000249b7808 */ /* 0x000fe40004800000 */
[----:B------:R-:W-:Y:S01]  /*3e80*/  FSEL R177, R29, -INF , !P3 ;  /* 0xff8000001db17808 */ /* 0x000fe20005800000 */
[----:B------:R-:W-:Y:S01]  /*3e90*/  VIADD R29, R73, 0x60 ;  /* 0x00000060491d7836 */ /* 0x000fe20000000000 */
[----:B------:R-:W-:Y:S01]  /*3ea0*/  ISETP.GE.AND P1, PT, R47, R134, PT ;  /* 0x000000862f00720c */ /* 0x000fe20003f26270 */
[----:B------:R-:W-:Y:S01]  /*3eb0*/  VIADD R47, R73, 0x49 ;  /* 0x00000049492f7836 */ /* 0x000fe20000000000 */
[----:B------:R-:W-:Y:S01]  /*3ec0*/  HMMA.16816.F32 R12, R4, R42, R12 ;  /* 0x0000002a040c723c */ /* 0x000fe2000000180c */
[----:B------:R-:W-:-:S02]  /*3ed0*/  FSEL R174, R30, -INF , !P4 ;  /* 0xff8000001eae7808 */ /* 0x000fc40006000000 */
[----:B------:R-:W-:Y:S02]  /*3ee0*/  FSEL R170, R19, -INF , !P5 ;  /* 0xff80000013aa7808 */ /* 0x000fe40006800000 */
[----:B------:R-:W-:Y:S02]  /*3ef0*/  FSEL R165, R17, -INF , !P5 ;  /* 0xff80000011a57808 */ /* 0x000fe40006800000 */
[----:B------:R-:W-:Y:S01]  /*3f00*/  ISETP.GE.AND P5, PT, R11, R134, PT ;  /* 0x000000860b00720c */ /* 0x000fe20003fa6270 */
[----:B------:R-:W-:Y:S01]  /*3f10*/  HMMA.16816.F32 R112, R4, R8, R112 ;  /* 0x000000080470723c */ /* 0x000fe20000001870 */
[C---:B------:R-:W-:Y:S01]  /*3f20*/  VIADD R9, R73.reuse, 0x68 ;  /* 0x0000006849097836 */ /* 0x040fe20000000000 */
[----:B------:R-:W-:Y:S01]  /*3f30*/  FSEL R172, R18, -INF , !P6 ;  /* 0xff80000012ac7808 */ /* 0x000fe20007000000 */
[----:B------:R-:W-:Y:S01]  /*3f40*/  VIADD R11, R73, 0x71 ;  /* 0x00000071490b7836 */ /* 0x000fe20000000000 */
[----:B------:R-:W-:Y:S02]  /*3f50*/  FSEL R167, R16, -INF , !P6 ;  /* 0xff80000010a77808 */ /* 0x000fe40007000000 */
[----:B------:R-:W-:-:S02]  /*3f60*/  FSEL R171, R28, -INF , !P4 ;  /* 0xff8000001cab7808 */ /* 0x000fc40006000000 */
[C---:B----4-:R-:W-:Y:S01]  /*3f70*/  HMMA.16816.F32 R104, R4.reuse, R136, R104 ;  /* 0x000000880468723c */ /* 0x050fe20000001868 */
[-C--:B------:R-:W-:Y:S01]  /*3f80*/  ISETP.GE.AND P6, PT, R9, R134.reuse, PT ;  /* 0x000000860900720c */ /* 0x080fe20003fc6270 */
[----:B------:R-:W-:Y:S01]  /*3f90*/  VIADD R9, R73, 0x70 ;  /* 0x0000007049097836 */ /* 0x000fe20000000000 */
[----:B------:R-:W-:Y:S01]  /*3fa0*/  ISETP.GE.AND P4, PT, R33, R134, PT ;  /* 0x000000862100720c */ /* 0x000fe20003f86270 */
[----:B------:R-:W-:Y:S01]  /*3fb0*/  VIADD R33, R73, 0x59 ;  /* 0x0000005949217836 */ /* 0x000fe20000000000 */
[----:B------:R-:W-:Y:S02]  /*3fc0*/  FSEL R176, R22, -INF , !P1 ;  /* 0xff80000016b07808 */ /* 0x000fe40004800000 */
[----:B------:R-:W-:Y:S01]  /*3fd0*/  FSEL R173, R20, -INF , !P1 ;  /* 0xff80000014ad7808 */ /* 0x000fe20004800000 */
[----:B------:R-:W-:Y:S01]  /*3fe0*/  HMMA.16816.F32 R100, R4, R138, R100 ;  /* 0x0000008a0464723c */ /* 0x000fe20000001864 */
[----:B------:R-:W-:Y:S02]  /*3ff0*/  FSEL R150, R111, -INF , !P5 ;  /* 0xff8000006f967808 */ /* 0x000fe40006800000 */
[----:B------:R-:W-:-:S02]  /*4000*/  FSEL R145, R109, -INF , !P5 ;  /* 0xff8000006d917808 */ /* 0x000fc40006800000 */
[----:B------:R-:W-:Y:S02]  /*4010*/  FSEL R162, R39, -INF , !P0 ;  /* 0xff80000027a27808 */ /* 0x000fe40004000000 */
[-C--:B------:R-:W-:Y:S01]  /*4020*/  ISETP.GE.AND P1, PT, R29, R134.reuse, PT ;  /* 0x000000861d00720c */ /* 0x080fe20003f26270 */
[----:B------:R-:W-:Y:S01]  /*4030*/  VIADD R29, R73, 0x61 ;  /* 0x00000061491d7836 */ /* 0x000fe20000000000 */
[----:B------:R-:W-:Y:S02]  /*4040*/  ISETP.GT.AND P5, PT, R222, R211, PT ;  /* 0x000000d3de00720c */ /* 0x000fe40003fa4270 */
[----:B------:R-:W-:Y:S02]  /*4050*/  ISETP.GE.AND P0, PT, R47, R134, PT ;  /* 0x000000862f00720c */ /* 0x000fe40003f06270 */
[----:B------:R-:W-:Y:S02]  /*4060*/  FSEL R168, R14, -INF , !P4 ;  /* 0xff8000000ea87808 */ /* 0x000fe40006000000 */
[----:B------:R-:W-:-:S02]  /*4070*/  FSEL R163, R12, -INF , !P4 ;  /* 0xff8000000ca37808 */ /* 0x000fc40006000000 */
[-C--:B------:R-:W-:Y:S01]  /*4080*/  ISETP.GE.AND P4, PT, R9, R134.reuse, PT ;  /* 0x000000860900720c */ /* 0x080fe20003f86270 */
[----:B------:R-:W-:Y:S01]  /*4090*/  VIADD R9, R73, 0x78 ;  /* 0x0000007849097836 */ /* 0x000fe20000000000 */
[----:B------:R-:W-:Y:S01]  /*40a0*/  FSEL R180, R31, -INF , !P3 ;  /* 0xff8000001fb47808 */ /* 0x000fe20005800000 */
[----:B------:R-:W-:Y:S01]  /*40b0*/  VIADD R73, R73, 0x79 ;  /* 0x0000007949497836 */ /* 0x000fe20000000000 */
[----:B------:R-:W-:Y:S02]  /*40c0*/  FSEL R178, R23, -INF , !P0 ;  /* 0xff80000017b27808 */ /* 0x000fe40004000000 */
[----:B------:R-:W-:Y:S02]  /*40d0*/  FSEL R175, R21, -INF , !P0 ;  /* 0xff80000015af7808 */ /* 0x000fe40004000000 */
[-C--:B------:R-:W-:Y:S02]  /*40e0*/  ISETP.GE.AND P3, PT, R33, R134.reuse, PT ;  /* 0x000000862100720c */ /* 0x080fe40003f66270 */
[----:B------:R-:W-:-:S02]  /*40f0*/  ISETP.GE.AND P0, PT, R29, R134, PT ;  /* 0x000000861d00720c */ /* 0x000fc40003f06270 */
[----:B------:R-:W-:Y:S02]  /*4100*/  FSEL R166, R15, -INF , !P3 ;  /* 0xff8000000fa67808 */ /* 0x000fe40005800000 */
[----:B------:R-:W-:Y:S02]  /*4110*/  FSEL R161, R13, -INF , !P3 ;  /* 0xff8000000da17808 */ /* 0x000fe40005800000 */
[----:B------:R-:W-:Y:S02]  /*4120*/  FSEL R156, R114, -INF , !P1 ;  /* 0xff800000729c7808 */ /* 0x000fe40004800000 */
[----:B------:R-:W-:Y:S02]  /*4130*/  FSEL R151, R112, -INF , !P1 ;  /* 0xff80000070977808 */ /* 0x000fe40004800000 */
[----:B------:R-:W-:Y:S02]  /*4140*/  FSEL R154, R115, -INF , !P0 ;  /* 0xff800000739a7808 */ /* 0x000fe40004000000 */
[----:B------:R-:W-:Y:S01]  /*4150*/  FSEL R149, R113, -INF , !P0 ;  /* 0xff80000071957808 */ /* 0x000fe20004000000 */
[----:B------:R-:W-:Y:S01]  /*4160*/  BAR.SYNC.DEFER_BLOCKING 0x0 ;  /* 0x0000000000007b1d */ /* 0x000fe20000010000 */
[----:B------:R-:W-:-:S02]  /*4170*/  ISETP.GE.AND P3, PT, R11, R134, PT ;  /* 0x000000860b00720c */ /* 0x000fc40003f66270 */
[-C--:B------:R-:W-:Y:S02]  /*4180*/  ISETP.GE.AND P1, PT, R9, R134.reuse, PT ;  /* 0x000000860900720c */ /* 0x080fe40003f26270 */
[----:B------:R-:W-:Y:S02]  /*4190*/  ISETP.GE.AND P0, PT, R73, R134, PT ;  /* 0x000000864900720c */ /* 0x000fe40003f06270 */
        /* <DEDUP_REMOVED lines=24> */
.L_x_635:
[----:B------:R-:W2:Y:S01]  /*4320*/  LD.E R11, desc[UR4][R2.64+0x170] ;  /* 0x00017004020b7980 */ /* 0x000ea2000c101900 */
[----:B------:R-:W-:Y:S02]  /*4330*/  IADD3 R9, PT, PT, R218, -0x80, RZ ;  /* 0xffffff80da097810 */ /* 0x000fe40007ffe0ff */
        /* <DEDUP_REMOVED lines=8> */
[--C-:B-1----:R-:W-:Y:S02]  /*43c0*/  IMAD.MOV R4, RZ, RZ, -R15.reuse ;  /* 0x000000ffff047224 */ /* 0x102fe400078e0a0f */
[----:B------:R-:W-:Y:S02]  /*43d0*/  IMAD.MOV.U32 R14, RZ, RZ, RZ ;  /* 0x000000ffff0e7224 */ /* 0x000fe400078e00ff */
        /* <DEDUP_REMOVED lines=13> */
[-C--:B------:R-:W-:Y:S01]  /*44b0*/  @!P1 IADD3 R4, PT, PT, R4, -R7.reuse, RZ ;  /* 0x8000000704049210 */ /* 0x080fe20007ffe0ff */
[----:B------:R-:W-:Y:S01]  /*44c0*/  @!P1 VIADD R8, R8, 0x1 ;  /* 0x0000000108089836 */ /* 0x000fe20000000000 */
[----:B------:R-:W-:Y:S01]  /*44d0*/  @!P4 IADD3 R10, PT, PT, R10, 0x1, RZ ;  /* 0x000000010a0ac810 */ /* 0x000fe20007ffe0ff */
[----:B------:R-:W-:Y:S01]  /*44e0*/  @!P4 IMAD.IADD R6, R6, 0x1, -R7 ;  /* 0x000000010606c824 */ /* 0x000fe200078e0a07 */
[----:B------:R-:W-:Y:S02]  /*44f0*/  ISETP.GE.U32.AND P5, PT, R4, R7, PT ;  /* 0x000000070400720c */ /* 0x000fe40003fa6070 */
[----:B------:R-:W-:Y:S02]  /*4500*/  LOP3.LUT R4, R218, R11, RZ, 0x3c, !PT ;  /* 0x0000000bda047212 */ /* 0x000fe400078e3cff */
[----:B------:R-:W-:Y:S02]  /*4510*/  ISETP.GE.U32.AND P6, PT, R6, R7, PT ;  /* 0x000000070600720c */ /* 0x000fe40003fc6070 */
[----:B------:R-:W-:-:S02]  /*4520*/  ISETP.GE.AND P3, PT, R4, RZ, PT ;  /* 0x000000ff0400720c */ /* 0x000fc40003f66270 */
[----:B------:R-:W-:-:S05]  /*4530*/  ISETP.NE.AND P1, PT, R11, RZ, PT ;  /* 0x000000ff0b00720c */ /* 0x000fca0003f25270 */
[----:B------:R-:W-:-:S04]  /*4540*/  @P5 VIADD R8, R8, 0x1 ;  /* 0x0000000108085836 */ /* 0x000fc80000000000 */
[----:B------:R-:W-:Y:S01]  /*4550*/  @P6 IADD3 R10, PT, PT, R10, 0x1, RZ ;  /* 0x000000010a0a6810 */ /* 0x000fe20007ffe0ff */
        /* <DEDUP_REMOVED lines=24> */
.L_x_636:
[----:B------:R-:W-:Y:S05]  /*46e0*/  BSYNC.RECONVERGENT B0 ;  /* 0x0000000000007941 */ /* 0x000fea0003800200 */
.L_x_634:
[C---:B------:R-:W-:Y:S01]  /*46f0*/  IMAD.SHL.U32 R5, R208.reuse, 0x20, RZ ;  /* 0x00000020d0057824 */ /* 0x040fe200078e00ff */
[----:B------:R-:W-:Y:S01]  /*4700*/  SHF.L.U64.HI R4, R208, 0x5, R209 ;  /* 0x00000005d0047819 */ /* 0x000fe200000102d1 */
[----:B------:R-:W-:Y:S01]  /*4710*/  @!PT LDS RZ, [RZ] ;  /* 0x00000000fffff984 */ /* 0x000fe20000000800 */
[----:B------:R-:W-:Y:S01]  /*4720*/  @!PT LDS RZ, [RZ] ;  /* 0x00000000fffff984 */ /* 0x000fe20000000800 */
[----:B------:R-:W-:Y:S01]  /*4730*/  @!PT LDS RZ, [RZ] ;  /* 0x00000000fffff984 */ /* 0x000fe20000000800 */
[----:B------:R1:W-:Y:S03]  /*4740*/  LDGSTS.E.BYPASS.LTC128B.128 [R131+0x4000], desc[UR4][R212.64] ;  /* 0x04000000d4837fae */ /* 0x0003e6000b981a04 */
[----:B------:R-:W-:Y:S01]  /*4750*/  IADD3 R16, P0, PT, R5, R212, RZ ;  /* 0x000000d405107210 */ /* 0x000fe20007f1e0ff */
[----:B------:R1:W-:Y:S03]  /*4760*/  LDGSTS.E.BYPASS.LTC128B.128 [R131+0x8000], desc[UR4][R212.64+0x80] ;  /* 0x08000080d4837fae */ /* 0x0003e6000b981a04 */
[----:B------:R-:W-:Y:S01]  /*4770*/  IADD3 R14, P1, PT, R16, R5, RZ ;  /* 0x00000005100e7210 */ /* 0x000fe20007f3e0ff */
[----:B------:R-:W-:-:S03]  /*4780*/  IMAD.X R17, R4, 0x1, R213, P0 ;  /* 0x0000000104117824 */ /* 0x000fc600000e06d5 */
[-C--:B------:R-:W-:Y:S01]  /*4790*/  IADD3 R12, P0, PT, R14, R5.reuse, RZ ;  /* 0x000000050e0c7210 */ /* 0x080fe20007f1e0ff */
[--C-:B------:R-:W-:Y:S01]  /*47a0*/  IMAD.X R15, R17, 0x1, R4.reuse, P1 ;  /* 0x00000001110f7824 */ /* 0x100fe200008e0604 */
[----:B------:R1:W-:Y:S02]  /*47b0*/  LDGSTS.E.BYPASS.LTC128B.128 [R131+0x4800], desc[UR4][R16.64] ;  /* 0x0480000010837fae */ /* 0x0003e4000b981a04 */
        /* <DEDUP_REMOVED lines=9> */
[----:B------:R-:W-:Y:S01]  /*4850*/  IADD3 R18, P0, PT, R6, R5, RZ ;  /* 0x0000000506127210 */ /* 0x000fe20007f1e0ff */
        /* <DEDUP_REMOVED lines=13> */
.L_x_633:
[----:B------:R-:W-:Y:S05]  /*4930*/  BSYNC.RECONVERGENT B1 ;  /* 0x0000000000017941 */ /* 0x000fea0003800200 */
.L_x_632:
        /* <DEDUP_REMOVED lines=34> */
[----:B------:R-:W1:Y:S01]  /*4b60*/  SHFL.BFLY PT, R4, R7, 0x2, 0x1f ;  /* 0x0c401f0007047f89 */ /* 0x000e6200000e0000 */
[----:B------:R-:W-:Y:S02]  /*4b70*/  IADD3 R26, PT, PT, R26, -0x2, RZ ;  /* 0xfffffffe1a1a7810 */ /* 0x000fe40007ffe0ff */
        /* <DEDUP_REMOVED lines=88> */
[----:B------:R-:W-:Y:S01]  /*5100*/  FADD.FTZ R63, R63, R132 ;  /* 0x000000843f3f7221 */ /* 0x000fe20000010000 */
[----:B------:R-:W-:Y:S01]  /*5110*/  ISETP.GE.AND P0, PT, R26, R211, PT ;  /* 0x000000d31a00720c */ /* 0x000fe20003f06270 */
[----:B------:R-:W-:Y:S01]  /*5120*/  FADD.FTZ R60, R60, R61 ;  /* 0x0000003d3c3c7221 */ /* 0x000fe20000010000 */
[----:B------:R-:W3:Y:S01]  /*5130*/  MUFU.EX2 R58, R58 ;  /* 0x0000003a003a7308 */ /* 0x000ee20000000800 */
[----:B------:R-:W-:Y:S01]  /*5140*/  HMMA.16816.F32 R92, R116, R96, RZ ;  /* 0x00000060745c723c */ /* 0x000fe200000018ff */
[----:B------:R-:W-:-:S02]  /*5150*/  FADD.FTZ R62, R62, R63 ;  /* 0x0000003f3e3e7221 */ /* 0x000fc40000010000 */
        /* <DEDUP_REMOVED lines=346> */
[----:B------:R-:W-:-:S12]  /*6700*/  IMAD.MOV.U32 R137, RZ, RZ, R134 ;  /* 0x000000ffff897224 */ /* 0x000fd800078e0086 */
.L_x_644:
        /* <DEDUP_REMOVED lines=78> */
.L_x_639:
[----:B------:R-:W-:Y:S05]  /*6bf0*/  BSYNC.RECONVERGENT B0 ;  /* 0x0000000000007941 */ /* 0x000fea0003800200 */
.L_x_638:
[----:B------:R-:W1:Y:S01]  /*6c00*/  S2UR UR6, SR_CgaCtaId ;  /* 0x00000000000679c3 */ /* 0x000e620000008800 */
[C---:B------:R-:W-:Y:S01]  /*6c10*/  IMAD.SHL.U32 R196, R200.reuse, 0x8, RZ ;  /* 0x00000008c8c47824 */ /* 0x040fe200078e00ff */
[C---:B------:R-:W-:Y:S01]  /*6c20*/  LOP3.LUT R44, R200.reuse, 0x38, RZ, 0xc0, !PT ;  /* 0x00000038c82c7812 */ /* 0x040fe200078ec0ff */
[----:B------:R-:W-:Y:S01]  /*6c30*/  UMOV UR7, 0x400 ;  /* 0x0000040000077882 */ /* 0x000fe20000000000 */
[----:B------:R-:W-:Y:S01]  /*6c40*/  IADD3 R48, P0, PT, R223, R214, RZ ;  /* 0x000000d6df307210 */ /* 0x000fe20007f1e0ff */
[----:B------:R-:W-:Y:S01]  /*6c50*/  IMAD.SHL.U32 R205, R200, 0x40, RZ ;  /* 0x00000040c8cd7824 */ /* 0x000fe200078e00ff */
[----:B------:R-:W-:Y:S01]  /*6c60*/  LOP3.LUT R133, R196, 0x38, RZ, 0xc0, !PT ;  /* 0x00000038c4857812 */ /* 0x000fe200078ec0ff */
[----:B------:R-:W-:Y:S01]  /*6c70*/  VIADD R222, R222, 0xffffffff ;  /* 0xffffffffdede7836 */ /* 0x000fe20000000000 */
[----:B------:R-:W-:Y:S01]  /*6c80*/  LOP3.LUT R45, R196, 0x1c0, RZ, 0xc0, !PT ;  /* 0x000001c0c42d7812 */ /* 0x000fe200078ec0ff */
[----:B------:R-:W-:Y:S01]  /*6c90*/  IMAD.X R49, R220, 0x1, R215, P0 ;  /* 0x00000001dc317824 */ /* 0x000fe200000e06d7 */
[----:B------:R-:W-:Y:S01]  /*6ca0*/  IADD3 R46, P0, PT, R48, R223, RZ ;  /* 0x000000df302e7210 */ /* 0x000fe20007f1e0ff */
[----:B------:R-:W-:Y:S01]  /*6cb0*/  BSSY.RECONVERGENT B1, `(.L_x_640) ;  /* 0x0000177000017945 */ /* 0x000fe20003800200 */
[----:B------:R-:W-:Y:S02]  /*6cc0*/  LOP3.LUT R45, R133, R45, R44, 0x1e, !PT ;  /* 0x0000002d852d7212 */ /* 0x000fe400078e1e2c */
[----:B------:R-:W-:Y:S01]  /*6cd0*/  LOP3.LUT R44, R196, 0x1e00, RZ, 0xc0, !PT ;  /* 0x00001e00c42c7812 */ /* 0x000fe200078ec0ff */
[----:B------:R-:W-:Y:S01]  /*6ce0*/  IMAD.X R47, R49, 0x1, R220, P0 ;  /* 0x00000001312f7824 */ /* 0x000fe200000e06dc */
[-C--:B------:R-:W-:Y:S02]  /*6cf0*/  IADD3 R52, P0, PT, R46, R223.reuse, RZ ;  /* 0x000000df2e347210 */ /* 0x080fe40007f1e0ff */
[----:B------:R-:W-:Y:S02]  /*6d00*/  LOP3.LUT R44, R45, R44, RZ, 0xfc, !PT ;  /* 0x0000002c2d2c7212 */ /* 0x000fe400078efcff */
[----:B------:R-:W-:Y:S01]  /*6d10*/  SHF.R.U32.HI R202, RZ, 0x1, R200 ;  /* 0x00000001ffca7819 */ /* 0x000fe200000116c8 */
[--C-:B------:R-:W-:Y:S01]  /*6d20*/  IMAD.X R53, R47, 0x1, R220.reuse, P0 ;  /* 0x000000012f357824 */ /* 0x100fe200000e06dc */
[----:B------:R-:W-:Y:S01]  /*6d30*/  IADD3 R50, P0, PT, R52, R223, RZ ;  /* 0x000000df34327210 */ /* 0x000fe20007f1e0ff */
[----:B-1----:R-:W-:Y:S01]  /*6d40*/  ULEA UR6, UR6, UR7, 0x18 ;  /* 0x0000000706067291 */ /* 0x002fe2000f8ec0ff */
[----:B------:R-:W-:Y:S03]  /*6d50*/  LOP3.LUT R136, R202, 0x8, RZ, 0xc0, !PT ;  /* 0x00000008ca887812 */ /* 0x000fe600078ec0ff */
[--C-:B------:R-:W-:Y:S01]  /*6d60*/  IMAD.X R51, R53, 0x1, R220.reuse, P0 ;  /* 0x0000000135337824 */ /* 0x100fe200000e06dc */
[----:B------:R-:W-:Y:S01]  /*6d70*/  LOP3.LUT P2, RZ, R200, 0x4, RZ, 0xc0, !PT ;  /* 0x00000004c8ff7812 */ /* 0x000fe2000784c0ff */
[----:B------:R-:W-:Y:S01]  /*6d80*/  IMAD.U32 R203, RZ, RZ, UR6 ;  /* 0x00000006ffcb7e24 */ /* 0x000fe2000f8e00ff */
[----:B------:R-:W-:Y:S03]  /*6d90*/  LOP3.LUT R136, R136, 0x1c0, R205, 0xf8, !PT ;  /* 0x000001c088887812 */ /* 0x000fe600078ef8cd */
[----:B------:R-:W-:Y:S01]  /*6da0*/  IMAD R233, R44, 0x2, R203 ;  /* 0x000000022ce97824 */ /* 0x000fe200078e02cb */
[----:B------:R-:W-:Y:S01]  /*6db0*/  LOP3.LUT R136, R136, R133, RZ, 0x3c, !PT ;  /* 0x0000008588887212 */ /* 0x000fe200078e3cff */
[----:B------:R-:W-:Y:S03]  /*6dc0*/  IMAD.SHL.U32 R44, R200, 0x20, RZ ;  /* 0x00000020c82c7824 */ /* 0x000fe600078e00ff */
[----:B------:R-:W-:Y:S01]  /*6dd0*/  @!PT LDS RZ, [RZ] ;  /* 0x00000000fffff984 */ /* 0x000fe20000000800 */
[----:B------:R-:W-:Y:S01]  /*6de0*/  @!PT LDS RZ, [RZ] ;  /* 0x00000000fffff984 */ /* 0x000fe20000000800 */
[----:B------:R-:W-:Y:S01]  /*6df0*/  @!PT LDS RZ, [RZ] ;  /* 0x00000000fffff984 */ /* 0x000fe20000000800 */
[----:B------:R-:W-:Y:S02]  /*6e00*/  LDGSTS.E.BYPASS.LTC128B.128 [R233+0xc000], desc[UR4][R214.64] ;  /* 0x0c000000d6e97fae */ /* 0x000fe4000b981a04 */
[----:B------:R-:W-:Y:S03]  /*6e10*/  LOP3.LUT R199, R44, 0x7c00, RZ, 0xc0, !PT ;  /* 0x00007c002cc77812 */ /* 0x000fe600078ec0ff */
[----:B------:R-:W-:Y:S01]  /*6e20*/  LDGSTS.E.BYPASS.LTC128B.128 [R233+0x10000], desc[UR4][R214.64+0x80] ;  /* 0x10000080d6e97fae */ /* 0x000fe2000b981a04 */
[-C--:B------:R-:W-:Y:S02]  /*6e30*/  IADD3 R44, P0, PT, R50, R223.reuse, RZ ;  /* 0x000000df322c7210 */ /* 0x080fe40007f1e0ff */
[----:B------:R-:W-:Y:S02]  /*6e40*/  LOP3.LUT R133, R199, 0x200, R205, 0xf8, !PT ;  /* 0x00000200c7857812 */ /* 0x000fe400078ef8cd */
[----:B------:R-:W-:Y:S01]  /*6e50*/  LDGSTS.E.BYPASS.LTC128B.128 [R233+0xc800], desc[UR4][R48.64] ;  /* 0x0c80000030e97fae */ /* 0x000fe2000b981a04 */
[--C-:B------:R-:W-:Y:S01]  /*6e60*/  IMAD.X R45, R51, 0x1, R220.reuse, P0 ;  /* 0x00000001332d7824 */ /* 0x100fe200000e06dc */
[-C--:B------:R-:W-:Y:S03]  /*6e70*/  IADD3 R54, P0, PT, R44, R223.reuse, RZ ;  /* 0x000000df2c367210 */ /* 0x080fe60007f1e0ff */
[----:B------:R-:W-:Y:S01]  /*6e80*/  LDGSTS.E.BYPASS.LTC128B.128 [R233+0x10800], desc[UR4][R48.64+0x80] ;  /* 0x1080008030e97fae */ /* 0x000fe2000b981a04 */
[----:B------:R-:W-:Y:S04]  /*6e90*/  LOP3.LUT R132, R133, R136, RZ, 0xfc, !PT ;  /* 0x0000008885847212 */ /* 0x000fe800078efcff */
[----:B------:R-:W-:Y:S01]  /*6ea0*/  LDGSTS.E.BYPASS.LTC128B.128 [R233+0xd000], desc[UR4][R46.64] ;  /* 0x0d0000002ee97fae */ /* 0x000fe2000b981a04 */
[--C-:B------:R-:W-:Y:S01]  /*6eb0*/  IMAD.X R55, R45, 0x1, R220.reuse, P0 ;  /* 0x000000012d377824 */ /* 0x100fe200000e06dc */
[----:B------:R-:W-:Y:S01]  /*6ec0*/  IADD3 R56, P0, PT, R54, R223, RZ ;  /* 0x000000df36387210 */ /* 0x000fe20007f1e0ff */
[----:B------:R-:W-:Y:S02]  /*6ed0*/  IMAD R187, R132, 0x2, R203 ;  /* 0x0000000284bb7824 */ /* 0x000fe400078e02cb */
[----:B------:R-:W-:Y:S02]  /*6ee0*/  LDGSTS.E.BYPASS.LTC128B.128 [R233+0x11000], desc[UR4][R46.64+0x80] ;  /* 0x110000802ee97fae */ /* 0x000fe4000b981a04 */
[----:B------:R-:W-:Y:S03]  /*6ef0*/  IMAD.X R57, R55, 0x1, R220, P0 ;  /* 0x0000000137397824 */ /* 0x000fe600000e06dc */
[----:B------:R-:W-:Y:S01]  /*6f00*/  LDGSTS.E.BYPASS.LTC128B.128 [R233+0xd800], desc[UR4][R52.64] ;  /* 0x0d80000034e97fae */ /* 0x000fe2000b981a04 */
[----:B------:R-:W-:Y:S04]  /*6f10*/  LOP3.LUT P0, RZ, R200, 0x2, RZ, 0xc0, !PT ;  /* 0x00000002c8ff7812 */ /* 0x000fe8000780c0ff */
[----:B------:R-:W-:Y:S01]  /*6f20*/  LDGSTS.E.BYPASS.LTC128B.128 [R233+0x11800], desc[UR4][R52.64+0x80] ;  /* 0x1180008034e97fae */ /* 0x000fe2000b981a04 */
[----:B------:R-:W-:Y:S02]  /*6f30*/  SEL R204, R198, 0xffffffe0, !P0 ;  /* 0xffffffe0c6cc7807 */ /* 0x000fe40004000000 */
[----:B------:R-:W-:Y:S02]  /*6f40*/  ISETP.GT.AND P0, PT, R222, R211, PT ;  /* 0x000000d3de00720c */ /* 0x000fe40003f04270 */
[----:B------:R-:W-:Y:S01]  /*6f50*/  LDGSTS.E.BYPASS.LTC128B.128 [R233+0xe000], desc[UR4][R50.64] ;  /* 0x0e00000032e97fae */ /* 0x000fe2000b981a04 */
[--C-:B------:R-:W-:Y:S04]  /*6f60*/  IMAD.IADD R184, R204, 0x1, R187.reuse ;  /* 0x00000001ccb87824 */ /* 0x100fe800078e02bb */
[----:B------:R-:W-:Y:S01]  /*6f70*/  LDGSTS.E.BYPASS.LTC128B.128 [R233+0x12000], desc[UR4][R50.64+0x80] ;  /* 0x1200008032e97fae */ /* 0x000fe2000b981a04 */
[----:B------:R-:W-:Y:S04]  /*6f80*/  IMAD.IADD R138, R201, 0x1, R204 ;  /* 0x00000001c98a7824 */ /* 0x000fe800078e02cc */
[----:B------:R-:W-:Y:S05]  /*6f90*/  LDGSTS.E.BYPASS.LTC128B.128 [R233+0xe800], desc[UR4][R44.64] ;  /* 0x0e8000002ce97fae */ /* 0x000fea000b981a04 */
[----:B------:R1:W-:Y:S05]  /*6fa0*/  LDGSTS.E.BYPASS.LTC128B.128 [R233+0x12800], desc[UR4][R44.64+0x80] ;  /* 0x128000802ce97fae */ /* 0x0003ea000b981a04 */
[----:B------:R-:W-:Y:S05]  /*6fb0*/  LDGSTS.E.BYPASS.LTC128B.128 [R233+0xf000], desc[UR4][R54.64] ;  /* 0x0f00000036e97fae */ /* 0x000fea000b981a04 */
[----:B------:R2:W-:Y:S05]  /*6fc0*/  LDGSTS.E.BYPASS.LTC128B.128 [R233+0x13000], desc[UR4][R54.64+0x80] ;  /* 0x1300008036e97fae */ /* 0x0005ea000b981a04 */
[----:B------:R-:W-:Y:S05]  /*6fd0*/  LDGSTS.E.BYPASS.LTC128B.128 [R233+0xf800], desc[UR4][R56.64] ;  /* 0x0f80000038e97fae */ /* 0x000fea000b981a04 */
[----:B------:R3:W-:Y:S05]  /*6fe0*/  LDGSTS.E.BYPASS.LTC128B.128 [R233+0x13800], desc[UR4][R56.64+0x80] ;  /* 0x1380008038e97fae */ /* 0x0007ea000b981a04 */
[----:B------:R-:W-:Y:S05]  /*6ff0*/  LDSM.16.M88.4 R132, [R187] ;  /* 0x00000000bb84783b */ /* 0x000fea0000000200 */
[----:B------:R-:W4:Y:S05]  /*7000*/  LDSM.16.M88.4 R140, [R201+0x4000] ;  /* 0x00400000c98c783b */ /* 0x000f2a0000000200 */
[----:B------:R-:W5:Y:S05]  /*7010*/  LDSM.16.M88.4 R144, [R201+0x4800] ;  /* 0x00480000c990783b */ /* 0x000f6a0000000200 */
[----:B------:R-:W1:Y:S05]  /*7020*/  LDSM.16.M88.4 R148, [R201+0x5000] ;  /* 0x00500000c994783b */ /* 0x000e6a0000000200 */
[----:B------:R-:W0:Y:S05]  /*7030*/  LDGDEPBAR ;  /* 0x00000000000079af */ /* 0x000e2a0000000000 */
[----:B------:R-:W2:Y:S05]  /*7040*/  LDSM.16.M88.4 R152, [R201+0x5800] ;  /* 0x00580000c998783b */ /* 0x000eaa0000000200 */
[----:B------:R-:W3:Y:S05]  /*7050*/  LDSM.16.M88.4 R156, [R201+0x6000] ;  /* 0x00600000c99c783b */ /* 0x000eea0000000200 */
[----:B------:R-:W3:Y:S05]  /*7060*/  LDSM.16.M88.4 R160, [R201+0x6800] ;  /* 0x00680000c9a0783b */ /* 0x000eea0000000200 */
[----:B------:R-:W3:Y:S05]  /*7070*/  LDSM.16.M88.4 R164, [R201+0x7000] ;  /* 0x00700000c9a4783b */ /* 0x000eea0000000200 */
[----:B------:R-:W3:Y:S01]  /*7080*/  LDSM.16.M88.4 R168, [R201+0x7800] ;  /* 0x00780000c9a8783b */ /* 0x000ee20000000200 */
[C---:B----4-:R-:W-:Y:S04]  /*7090*/  HMMA.16816.F32 R4, R132.reuse, R140, RZ ;  /* 0x0000008c8404723c */ /* 0x050fe800000018ff */
[----:B------:R-:W-:Y:S04]  /*70a0*/  LDSM.16.M88.4 R172, [R184] ;  /* 0x00000000b8ac783b */ /* 0x000fe80000000200 */
[C---:B------:R-:W-:Y:S01]  /*70b0*/  HMMA.16816.F32 R8, R132.reuse, R142, RZ ;  /* 0x0000008e8408723c */ /* 0x040fe200000018ff */
[----:B------:R-:W4:Y:S05]  /*70c0*/  LDSM.16.M88.4 R176, [R138+0x4000] ;  /* 0x004000008ab0783b */ /* 0x000f2a0000000200 */
[----:B------:R-:W4:Y:S02]  /*70d0*/  LDSM.16.M88.4 R180, [R138+0x4800] ;  /* 0x004800008ab4783b */ /* 0x000f240000000200 */
[C---:B-----5:R-:W-:Y:S03]  /*70e0*/  HMMA.16816.F32 R12, R132.reuse, R144, RZ ;  /* 0x00000090840c723c */ /* 0x060fe600000018ff */
[----:B------:R-:W5:Y:S05]  /*70f0*/  LDSM.16.M88.4 R140, [R138+0x5000] ;  /* 0x005000008a8c783b */ /* 0x000f6a0000000200 */
[C---:B------:R-:W-:Y:S01]  /*7100*/  HMMA.16816.F32 R16, R132.reuse, R146, RZ ;  /* 0x000000928410723c */ /* 0x040fe200000018ff */
[----:B------:R-:W-:Y:S07]  /*7110*/  LDSM.16.M88.4 R144, [R138+0x6000] ;  /* 0x006000008a90783b */ /* 0x000fee0000000200 */
[C---:B-1----:R-:W-:Y:S08]  /*7120*/  HMMA.16816.F32 R20, R132.reuse, R148, RZ ;  /* 0x000000948414723c */ /* 0x042ff000000018ff */
[C---:B------:R-:W-:Y:S01]  /*7130*/  HMMA.16816.F32 R24, R132.reuse, R150, RZ ;  /* 0x000000968418723c */ /* 0x040fe200000018ff */
[----:B------:R-:W-:Y:S07]  /*7140*/  LDSM.16.M88.4 R148, [R138+0x6800] ;  /* 0x006800008a94783b */ /* 0x000fee0000000200 */
[C---:B--2---:R-:W-:Y:S01]  /*7150*/  HMMA.16816.F32 R28, R132.reuse, R152, RZ ;  /* 0x00000098841c723c */ /* 0x044fe200000018ff */
[----:B------:R-:W-:Y:S05]  /*7160*/  SEL R152, R197, 0xffffffc0, !P2 ;  /* 0xffffffc0c5987807 */ /* 0x000fea0005000000 */
[----:B------:R-:W-:Y:S02]  /*7170*/  IMAD.IADD R185, R152, 0x1, R187 ;  /* 0x0000000198b97824 */ /* 0x000fe400078e02bb */
[C---:B------:R-:W-:Y:S01]  /*7180*/  HMMA.16816.F32 R32, R132.reuse, R154, RZ ;  /* 0x0000009a8420723c */ /* 0x040fe200000018ff */
[----:B------:R-:W-:Y:S02]  /*7190*/  IMAD.IADD R139, R201, 0x1, R152 ;  /* 0x00000001c98b7824 */ /* 0x000fe400078e0298 */
[----:B------:R-:W-:Y:S01]  /*71a0*/  LDSM.16.M88.4 R152, [R138+0x7000] ;  /* 0x007000008a98783b */ /* 0x000fe20000000200 */
[C---:B------:R-:W-:Y:S02]  /*71b0*/  IMAD.IADD R207, R204.reuse, 0x1, R185 ;  /* 0x00000001cccf7824 */ /* 0x040fe400078e02b9 */
[----:B------:R-:W-:Y:S02]  /*71c0*/  IMAD.IADD R206, R204, 0x1, R139 ;  /* 0x00000001ccce7824 */ /* 0x000fe400078e028b */
[C---:B---3--:R-:W-:Y:S01]  /*71d0*/  HMMA.16816.F32 R36, R132.reuse, R156, RZ ;  /* 0x0000009c8424723c */ /* 0x048fe200000018ff */
[----:B------:R-:W-:Y:S05]  /*71e0*/  LDSM.16.M88.4 R188, [R139+0x8000] ;  /* 0x008000008bbc783b */ /* 0x000fea0000000200 */
[----:B------:R-:W-:Y:S02]  /*71f0*/  LDSM.16.M88.4 R192, [R206+0xb000] ;  /* 0x00b00000cec0783b */ /* 0x000fe40000000200 */
[C---:B------:R-:W-:Y:S03]  /*7200*/  HMMA.16816.F32 R40, R132.reuse, R158, RZ ;  /* 0x0000009e8428723c */ /* 0x040fe600000018ff */
[----:B------:R-:W-:Y:S05]  /*7210*/  LDSM.16.M88.4 R156, [R138+0x7800] ;  /* 0x007800008a9c783b */ /* 0x000fea0000000200 */
        /* <DEDUP_REMOVED lines=10> */
[C---:B----4-:R-:W-:Y:S08]  /*72c0*/  HMMA.16816.F32 R4, R172.reuse, R176, R4 ;  /* 0x000000b0ac04723c */ /* 0x050ff00000001804 */
[C---:B------:R-:W-:Y:S01]  /*72d0*/  HMMA.16816.F32 R8, R172.reuse, R178, R8 ;  /* 0x000000b2ac08723c */ /* 0x040fe20000001808 */
[----:B------:R-:W-:Y:S07]  /*72e0*/  LDSM.16.M88.4 R176, [R201+0xa000] ;  /* 0x00a00000c9b0783b */ /* 0x000fee0000000200 */
[C---:B------:R-:W-:Y:S08]  /*72f0*/  HMMA.16816.F32 R12, R172.reuse, R180, R12 ;  /* 0x000000b4ac0c723c */ /* 0x040ff0000000180c */
[C---:B------:R-:W-:Y:S01]  /*7300*/  HMMA.16816.F32 R16, R172.reuse, R182, R16 ;  /* 0x000000b6ac10723c */ /* 0x040fe20000001810 */
[----:B------:R-:W-:Y:S07]  /*7310*/  LDSM.16.M88.4 R180, [R138+0x9800] ;  /* 0x009800008ab4783b */ /* 0x000fee0000000200 */
[C---:B-----5:R-:W-:Y:S08]  /*7320*/  HMMA.16816.F32 R20, R172.reuse, R140, R20 ;  /* 0x0000008cac14723c */ /* 0x060ff00000001814 */
        /* <DEDUP_REMOVED lines=43> */
[C---:B------:R-:W-:Y:S08]  /*75e0*/  HMMA.16816.F32 R4, R148.reuse, R152, R4 ;  /* 0x000000989404723c */ /* 0x040ff00000001804 */
        /* <DEDUP_REMOVED lines=19> */
[----:B------:R-:W-:Y:S05]  /*7720*/  LDSM.16.M88.4 R152, [R184+0x2000] ;  /* 0x00200000b898783b */ /* 0x000fea0000000200 */
[----:B------:R-:W-:Y:S02]  /*7730*/  LDSM.16.M88.4 R184, [R185+0x2000] ;  /* 0x00200000b9b8783b */ /* 0x000fe40000000200 */
[C---:B-----5:R-:W-:Y:S08]  /*7740*/  HMMA.16816.F32 R60, R148.reuse, R156, R60 ;  /* 0x0000009c943c723c */ /* 0x060ff0000000183c */
[----:B------:R-:W-:Y:S01]  /*7750*/  HMMA.16816.F32 R64, R148, R158, R64 ;  /* 0x0000009e9440723c */ /* 0x000fe20000001840 */
[----:B------:R-:W4:Y:S05]  /*7760*/  LDSM.16.M88.4 R148, [R201+0xb800] ;  /* 0x00b80000c994783b */ /* 0x000f2a0000000200 */
[----:B------:R-:W5:Y:S02]  /*7770*/  LDSM.16.M88.4 R156, [R138+0x8000] ;  /* 0x008000008a9c783b */ /* 0x000f640000000200 */
        /* <DEDUP_REMOVED lines=166> */
.L_x_643:
[----:B------:R-:W-:Y:S05]  /*81e0*/  BSYNC.RECONVERGENT B0 ;  /* 0x0000000000007941 */ /* 0x000fea0003800200 */
.L_x_642:
[----:B------:R-:W-:Y:S01]  /*81f0*/  @!PT LDS RZ, [RZ] ;  /* 0x00000000fffff984 */ /* 0x000fe20000000800 */
[----:B------:R-:W-:Y:S01]  /*8200*/  @!PT LDS RZ, [RZ] ;  /* 0x00000000fffff984 */ /* 0x000fe20000000800 */
[----:B------:R-:W-:Y:S01]  /*8210*/  @!PT LDS RZ, [RZ] ;  /* 0x00000000fffff984 */ /* 0x000fe20000000800 */
[----:B------:R1:W-:Y:S01]  /*8220*/  LDGSTS.E.BYPASS.LTC128B.128 [R233+0x4000], desc[UR4][R212.64] ;  /* 0x04000000d4e97fae */ /* 0x0003e2000b981a04 */
[----:B------:R-:W-:Y:S02]  /*8230*/  IADD3 R148, P0, PT, R133, R212, RZ ;  /* 0x000000d485947210 */ /* 0x000fe40007f1e0ff */
[----:B------:R-:W-:Y:S01]  /*8240*/  SHF.L.U64.HI R132, R208, 0x5, R209 ;  /* 0x00000005d0847819 */ /* 0x000fe200000102d1 */
[----:B------:R1:W-:Y:S01]  /*8250*/  LDGSTS.E.BYPASS.LTC128B.128 [R233+0x8000], desc[UR4][R212.64+0x80] ;  /* 0x08000080d4e97fae */ /* 0x0003e2000b981a04 */
[-C--:B------:R-:W-:Y:S03]  /*8260*/  IADD3 R144, P3, PT, R148, R133.reuse, RZ ;  /* 0x0000008594907210 */ /* 0x080fe60007f7e0ff */
[----:B------:R-:W-:Y:S01]  /*8270*/  IMAD.X R149, R132, 0x1, R213, P0 ;  /* 0x0000000184957824 */ /* 0x000fe200000e06d5 */
[-C--:B------:R-:W-:Y:S03]  /*8280*/  IADD3 R142, P0, PT, R144, R133.reuse, RZ ;  /* 0x00000085908e7210 */ /* 0x080fe60007f1e0ff */
        /* <DEDUP_REMOVED lines=25> */
.L_x_641:
[----:B------:R-:W-:Y:S05]  /*8420*/  BSYNC.RECONVERGENT B1 ;  /* 0x0000000000017941 */ /* 0x000fea0003800200 */
.L_x_640:
        /* <DEDUP_REMOVED lines=38> */
[----:B------:R-:W-:Y:S07]  /*8690*/  IADD3 R158, PT, PT, R204, R156, RZ ;  /* 0x0000009ccc9e7210 */ /* 0x000fee0007ffe0ff */
        /* <DEDUP_REMOVED lines=23> */
[----:B------:R-:W-:Y:S01]  /*8810*/  ISETP.GT.AND P0, PT, R222, R211, PT ;  /* 0x000000d3de00720c */ /* 0x000fe20003f04270 */
        /* <DEDUP_REMOVED lines=483> */
.L_x_637:
        /* <DEDUP_REMOVED lines=10> */
.L_x_652:
[----:B----4-:R-:W-:Y:S01]  /*a6f0*/  FADD.FTZ R4, R8, R11 ;  /* 0x0000000b08047221 */ /* 0x010fe20000010000 */
[----:B------:R-:W2:Y:S01]  /*a700*/  MUFU.RCP R9, R5 ;  /* 0x0000000500097308 */ /* 0x000ea20000001000 */
[C---:B------:R-:W-:Y:S01]  /*a710*/  SHF.L.U32 R6, R200.reuse, 0x4, RZ ;  /* 0x00000004c8067819 */ /* 0x040fe200000006ff */
[----:B------:R-:W-:Y:S05]  /*a720*/  WARPSYNC.ALL ;  /* 0x0000000000007948 */ /* 0x000fea0003800000 */
[----:B---3--:R-:W-:Y:S01]  /*a730*/  SHF.L.U32 R8, R200, 0x1, RZ ;  /* 0x00000001c8087819 */ /* 0x008fe200000006ff */
[----:B------:R-:W3:Y:S01]  /*a740*/  MUFU.RCP R7, R4 ;  /* 0x0000000400077308 */ /* 0x000ee20000001000 */
[----:B------:R-:W-:Y:S01]  /*a750*/  BAR.SYNC.DEFER_BLOCKING 0x0 ;  /* 0x0000000000007b1d */ /* 0x000fe20000010000 */
[----:B------:R-:W-:-:S02]  /*a760*/  FSETP.NE.FTZ.AND P1, PT, R5, RZ, PT ;  /* 0x000000ff0500720b */ /* 0x000fc40003f35000 */
[----:B------:R-:W-:Y:S02]  /*a770*/  LOP3.LUT R11, R6, 0x1c0, RZ, 0xc0, !PT ;  /* 0x000001c0060b7812 */ /* 0x000fe400078ec0ff */
[----:B------:R-:W-:Y:S02]  /*a780*/  FSETP.NE.FTZ.AND P0, PT, R4, RZ, PT ;  /* 0x000000ff0400720b */ /* 0x000fe40003f15000 */
[--C-:B------:R-:W-:Y:S02]  /*a790*/  LOP3.LUT R199, R199, 0x6, R8.reuse, 0xf8, !PT ;  /* 0x00000006c7c77812 */ /* 0x100fe400078ef808 */
[----:B------:R-:W-:Y:S02]  /*a7a0*/  LOP3.LUT R8, R11, 0x38, R8, 0xf8, !PT ;  /* 0x000000380b087812 */ /* 0x000fe400078ef808 */
[----:B------:R-:W-:Y:S02]  /*a7b0*/  R2P PR, R200, 0x18 ;  /* 0x00000018c8007804 */ /* 0x000fe40000000000 */
[----:B------:R-:W-:-:S02]  /*a7c0*/  LOP3.LUT R8, R199, R8, RZ, 0xfc, !PT ;  /* 0x00000008c7087212 */ /* 0x000fc400078efcff */
[----:B--2---:R-:W-:Y:S02]  /*a7d0*/  FSEL R9, R9, 1, P1 ;  /* 0x3f80000009097808 */ /* 0x004fe40000800000 */
[----:B---3--:R-:W-:Y:S02]  /*a7e0*/  FSEL R7, R7, 1, P0 ;  /* 0x3f80000007077808 */ /* 0x008fe40000000000 */
[----:B------:R-:W-:Y:S01]  /*a7f0*/  SEL R10, R197, 0xffffffc0, !P3 ;  /* 0xffffffc0c50a7807 */ /* 0x000fe20005800000 */
[----:B------:R-:W-:Y:S01]  /*a800*/  FMUL.FTZ R128, R9, R128 ;  /* 0x0000008009807220 */ /* 0x000fe20000410000 */
[----:B------:R-:W-:Y:S01]  /*a810*/  SEL R198, R198, 0xffffffe0, !P2 ;  /* 0xffffffe0c6c67807 */ /* 0x000fe20005000000 */
        /* <DEDUP_REMOVED lines=32> */
[----:B------:R-:W-:Y:S01]  /*aa20*/  LEA R7, R8, R203, 0x2 ;  /* 0x000000cb08077211 */ /* 0x000fe200078e10ff */
        /* <DEDUP_REMOVED lines=31> */
[----:B------:R-:W-:Y:S01]  /*ac20*/  IADD3 R11, PT, PT, R7, 0x80, RZ ;  /* 0x00000080070b7810 */ /* 0x000fe20007ffe0ff */
[----:B------:R-:W-:Y:S01]  /*ac30*/  STS.64 [R7], R128 ;  /* 0x0000008007007388 */ /* 0x000fe20000000a00 */
[----:B------:R-:W-:-:S02]  /*ac40*/  IADD3 R9, PT, PT, R10, R7, RZ ;  /* 0x000000070a097210 */ /* 0x000fc40007ffe0ff */
[----:B------:R-:W-:Y:S01]  /*ac50*/  @P4 IADD3 R11, PT, PT, R7, -0x80, RZ ;  /* 0xffffff80070b4810 */ /* 0x000fe20007ffe0ff */
[----:B------:R-:W-:Y:S01]  /*ac60*/  STS.64 [R7+0x800], R130 ;  /* 0x0008008207007388 */ /* 0x000fe20000000a00 */
[C---:B------:R-:W-:Y:S02]  /*ac70*/  IADD3 R8, PT, PT, R198.reuse, R7, RZ ;  /* 0x00000007c6087210 */ /* 0x040fe40007ffe0ff */
[----:B------:R-:W-:Y:S02]  /*ac80*/  IADD3 R12, PT, PT, R198, R9, RZ ;  /* 0x00000009c60c7210 */ /* 0x000fe40007ffe0ff */
[-C--:B------:R-:W-:Y:S01]  /*ac90*/  IADD3 R13, PT, PT, R10, R11.reuse, RZ ;  /* 0x0000000b0a0d7210 */ /* 0x080fe20007ffe0ff */
[----:B------:R-:W-:Y:S01]  /*aca0*/  STS.64 [R8], R124 ;  /* 0x0000007c08007388 */ /* 0x000fe20000000a00 */
[C---:B------:R-:W-:Y:S02]  /*acb0*/  IADD3 R10, PT, PT, R198.reuse, R11, RZ ;  /* 0x0000000bc60a7210 */ /* 0x040fe40007ffe0ff */
[----:B------:R-:W-:Y:S01]  /*acc0*/  IADD3 R198, PT, PT, R198, R13, RZ ;  /* 0x0000000dc6c67210 */ /* 0x000fe20007ffe0ff */
[----:B------:R-:W-:Y:S04]  /*acd0*/  STS.64 [R8+0x800], R126 ;  /* 0x0008007e08007388 */ /* 0x000fe80000000a00 */
[----:B------:R-:W-:Y:S04]  /*ace0*/  STS.64 [R9], R68 ;  /* 0x0000004409007388 */ /* 0x000fe80000000a00 */
        /* <DEDUP_REMOVED lines=11> */
[----:B------:R-:W-:Y:S04]  /*ada0*/  STS.64 [R7+0x4000], R92 ;  /* 0x0040005c07007388 */ /* 0x000fe80000000a00 */
[----:B------:R-:W-:Y:S04]  /*adb0*/  STS.64 [R7+0x4800], R94 ;  /* 0x0048005e07007388 */ /* 0x000fe80000000a00 */
[----:B------:R-:W-:Y:S04]  /*adc0*/  STS.64 [R8+0x4000], R96 ;  /* 0x0040006008007388 */ /* 0x000fe80000000a00 */
[----:B------:R-:W-:Y:S04]  /*add0*/  STS.64 [R8+0x4800], R98 ;  /* 0x0048006208007388 */ /* 0x000fe80000000a00 */
[----:B------:R-:W-:Y:S04]  /*ade0*/  STS.64 [R9+0x4000], R100 ;  /* 0x0040006409007388 */ /* 0x000fe80000000a00 */
[----:B------:R2:W-:Y:S04]  /*adf0*/  STS.64 [R9+0x4800], R102 ;  /* 0x0048006609007388 */ /* 0x0005e80000000a00 */
[----:B------:R-:W-:Y:S04]  /*ae00*/  STS.64 [R12+0x4000], R104 ;  /* 0x004000680c007388 */ /* 0x000fe80000000a00 */
[----:B------:R-:W-:Y:S04]  /*ae10*/  STS.64 [R12+0x4800], R106 ;  /* 0x0048006a0c007388 */ /* 0x000fe80000000a00 */
[----:B------:R-:W-:Y:S04]  /*ae20*/  STS.64 [R11+0x4000], R108 ;  /* 0x0040006c0b007388 */ /* 0x000fe80000000a00 */
[----:B------:R-:W-:Y:S04]  /*ae30*/  STS.64 [R11+0x4800], R110 ;  /* 0x0048006e0b007388 */ /* 0x000fe80000000a00 */
[----:B------:R-:W-:Y:S04]  /*ae40*/  STS.64 [R10+0x4000], R112 ;  /* 0x004000700a007388 */ /* 0x000fe80000000a00 */
[----:B------:R-:W-:Y:S04]  /*ae50*/  STS.64 [R10+0x4800], R114 ;  /* 0x004800720a007388 */ /* 0x000fe80000000a00 */
[----:B------:R-:W-:Y:S04]  /*ae60*/  STS.64 [R13+0x4000], R120 ;  /* 0x004000780d007388 */ /* 0x000fe80000000a00 */
[----:B------:R3:W-:Y:S04]  /*ae70*/  STS.64 [R13+0x4800], R122 ;  /* 0x0048007a0d007388 */ /* 0x0007e80000000a00 */
[----:B------:R4:W-:Y:S04]  /*ae80*/  STS.64 [R198+0x4000], R116 ;  /* 0x00400074c6007388 */ /* 0x0009e80000000a00 */
[----:B------:R4:W-:Y:S04]  /*ae90*/  STS.64 [R198+0x4800], R118 ;  /* 0x00480076c6007388 */ /* 0x0009e80000000a00 */
[----:B--2---:R-:W2:Y:S04]  /*aea0*/  LD.E.64 R8, desc[UR4][R2.64+0xb0] ;  /* 0x0000b00402087980 */ /* 0x004ea8000c101b00 */
[----:B------:R-:W4:Y:S04]  /*aeb0*/  LD.E R14, desc[UR4][R2.64+0x60] ;  /* 0x00006004020e7980 */ /* 0x000f28000c101900 */
[----:B------:R-:W4:Y:S04]  /*aec0*/  LD.E R75, desc[UR4][R2.64+0xcc] ;  /* 0x0000cc04024b7980 */ /* 0x000f28000c101900 */
[----:B------:R-:W4:Y:S01]  /*aed0*/  LD.E.64 R68, desc[UR4][R2.64+0x78] ;  /* 0x0000780402447980 */ /* 0x000f22000c101b00 */
[----:B------:R-:W1:Y:S03]  /*aee0*/  @P1 MUFU.LG2 R61, R5 ;  /* 0x00000005003d1308 */ /* 0x000e660000000c00 */
[----:B------:R1:W5:Y:S01]  /*aef0*/  LD.E.64 R72, desc[UR4][R2.64+0xa8] ;  /* 0x0000a80402487980 */ /* 0x000362000c101b00 */
[----:B------:R-:W-:Y:S01]  /*af00*/  SHF.L.U32 R60, R200, 0x2, RZ ;  /* 0x00000002c83c7819 */ /* 0x000fe200000006ff */
[----:B------:R-:W-:Y:S01]  /*af10*/  BSSY.RECONVERGENT B0, `(.L_x_646) ;  /* 0x0000043000007945 */ /* 0x000fe20003800200 */
[----:B------:R-:W-:-:S02]  /*af20*/  LOP3.LUT R6, R6, 0x10, RZ, 0xc0, !PT ;  /* 0x0000001006067812 */ /* 0x000fc400078ec0ff */
[----:B------:R-:W1:Y:S01]  /*af30*/  @P0 MUFU.LG2 R62, R4 ;  /* 0x00000004003e0308 */ /* 0x000e620000000c00 */
[----:B------:R-:W-:Y:S02]  /*af40*/  LOP3.LUT R15, R60, 0x1f8, RZ, 0xc0, !PT ;  /* 0x000001f83c0f7812 */ /* 0x000fe400078ec0ff */
[----:B------:R-:W-:Y:S02]  /*af50*/  SHF.R.U32.HI R71, RZ, 0x4, R200 ;  /* 0x00000004ff477819 */ /* 0x000fe400000116c8 */
[----:B------:R-:W-:Y:S02]  /*af60*/  LOP3.LUT R15, R15, 0x38, R202, 0x78, !PT ;  /* 0x000000380f0f7812 */ /* 0x000fe400078e78ca */
[----:B---3--:R-:W-:Y:S02]  /*af70*/  LOP3.LUT R13, R196, 0x1f80, RZ, 0xc0, !PT ;  /* 0x00001f80c40d7812 */ /* 0x008fe400078ec0ff */
[----:B------:R-:W-:Y:S01]  /*af80*/  LEA R6, R15, R6, 0x2 ;  /* 0x000000060f067211 */ /* 0x000fe200078e10ff */
[----:B-1----:R-:W-:Y:S01]  /*af90*/  @P1 FMUL.FTZ R61, R61, 0.69314718246459960938 ;  /* 0x3f3172183d3d1820 */ /* 0x002fe20000410000 */
[----:B------:R-:W-:-:S02]  /*afa0*/  IADD3 R11, PT, PT, R71, 0x8, RZ ;  /* 0x00000008470b7810 */ /* 0x000fc40007ffe0ff */
[----:B------:R-:W-:Y:S02]  /*afb0*/  IADD3 R7, PT, PT, R71, 0x10, RZ ;  /* 0x0000001047077810 */ /* 0x000fe40007ffe0ff */
[----:B------:R-:W-:Y:S02]  /*afc0*/  LOP3.LUT R60, R13, 0x3c, R60, 0xf8, !PT ;  /* 0x0000003c0d3c7812 */ /* 0x000fe400078ef83c */
[----:B------:R-:W-:Y:S01]  /*afd0*/  IADD3 R5, PT, PT, R71, 0x18, RZ ;  /* 0x0000001847057810 */ /* 0x000fe20007ffe0ff */
[----:B------:R-:W-:Y:S01]  /*afe0*/  @P0 FMUL.FTZ R62, R62, 0.69314718246459960938 ;  /* 0x3f3172183e3e0820 */ /* 0x000fe20000410000 */
[----:B------:R-:W-:Y:S01]  /*aff0*/  IADD3 R203, PT, PT, R203, R6, RZ ;  /* 0x00000006cbcb7210 */ /* 0x000fe20007ffe0ff */
[----:B------:R-:W-:Y:S01]  /*b000*/  BAR.SYNC.DEFER_BLOCKING 0x0 ;  /* 0x0000000000007b1d */ /* 0x000fe20000010000 */
[----:B------:R-:W-:Y:S02]  /*b010*/  SHF.L.U32 R2, R217, 0x6, RZ ;  /* 0x00000006d9027819 */ /* 0x000fe400000006ff */
[----:B------:R-:W-:-:S02]  /*b020*/  IADD3 R3, PT, PT, R71, 0x20, RZ ;  /* 0x0000002047037810 */ /* 0x000fc40007ffe0ff */
[----:B------:R-:W-:Y:S01]  /*b030*/  MOV R70, 0xff800000 ;  /* 0xff80000000467802 */ /* 0x000fe20000000f00 */
[C---:B-----5:R-:W-:Y:S01]  /*b040*/  @P1 FFMA.FTZ R70, R0.reuse, R134, R61 ;  /* 0x0000008600461223 */ /* 0x060fe2000001003d */
[-C--:B------:R-:W-:Y:S02]  /*b050*/  ISETP.GE.AND P2, PT, R3, R210.reuse, PT ;  /* 0x000000d20300720c */ /* 0x080fe40003f46270 */
[----:B------:R-:W-:Y:S01]  /*b060*/  MOV R3, 0xff800000 ;  /* 0xff80000000037802 */ /* 0x000fe20000000f00 */
[----:B------:R-:W-:Y:S01]  /*b070*/  @P0 FFMA.FTZ R3, R0, R133, R62 ;  /* 0x0000008500030223 */ /* 0x000fe2000001003e */
[-C--:B------:R-:W-:Y:S02]  /*b080*/  ISETP.GE.AND P5, PT, R11, R210.reuse, PT ;  /* 0x000000d20b00720c */ /* 0x080fe40003fa6270 */
[-C--:B------:R-:W-:Y:S02]  /*b090*/  ISETP.GE.AND P4, PT, R7, R210.reuse, PT ;  /* 0x000000d20700720c */ /* 0x080fe40003f86270 */
[----:B------:R-:W-:-:S02]  /*b0a0*/  ISETP.GE.AND P3, PT, R5, R210, PT ;  /* 0x000000d20500720c */ /* 0x000fc40003f66270 */
[----:B------:R-:W-:Y:S02]  /*b0b0*/  LOP3.LUT P6, RZ, R200, 0x3, RZ, 0xc0, !PT ;  /* 0x00000003c8ff7812 */ /* 0x000fe400078cc0ff */
[----:B------:R-:W-:Y:S02]  /*b0c0*/  LOP3.LUT R202, R202, 0x30, RZ, 0xc0, !PT ;  /* 0x00000030caca7812 */ /* 0x000fe400078ec0ff */
[----:B------:R-:W-:Y:S02]  /*b0d0*/  SHF.R.U32.HI R79, RZ, 0x2, R200 ;  /* 0x00000002ff4f7819 */ /* 0x000fe400000116c8 */
[----:B------:R-:W-:Y:S01]  /*b0e0*/  ISETP.GE.AND P1, PT, R71, R210, PT ;  /* 0x000000d24700720c */ /* 0x000fe20003f26270 */
[----:B------:R1:W3:Y:S01]  /*b0f0*/  LDS.128 R56, [R203] ;  /* 0x00000000cb387984 */ /* 0x0002e20000000c00 */
[----:B------:R-:W-:-:S03]  /*b100*/  LOP3.LUT R81, R202, 0x7, R79, 0xf8, !PT ;  /* 0x00000007ca517812 */ /* 0x000fc600078ef84f */
[----:B------:R1:W1:Y:S04]  /*b110*/  LDS.128 R28, [R203+0x4000] ;  /* 0x00400000cb1c7984 */ /* 0x0002680000000c00 */
        /* <DEDUP_REMOVED lines=10> */
[----:B------:R1:W1:Y:S01]  /*b1c0*/  LDS.128 R64, [R203+0x3800] ;  /* 0x00380000cb407984 */ /* 0x0002620000000c00 */
[----:B--2---:R-:W-:-:S04]  /*b1d0*/  IMAD R8, R8, UR8, R221 ;  /* 0x0000000808087c24 */ /* 0x004fc8000f8e02dd */
[----:B----4-:R-:W-:Y:S02]  /*b1e0*/  IMAD R8, R8, R14, R219 ;  /* 0x0000000e08087224 */ /* 0x010fe400078e02db */
[----:B------:R2:W4:Y:S02]  /*b1f0*/  LDS.128 R12, [R203+0x6000] ;  /* 0x00600000cb0c7984 */ /* 0x0005240000000c00 */
[----:B------:R-:W-:Y:S02]  /*b200*/  IMAD R2, R9, R8, R2 ;  /* 0x0000000809027224 */ /* 0x000fe400078e0202 */
[----:B------:R2:W1:Y:S02]  /*b210*/  LDS.128 R8, [R203+0x6800] ;  /* 0x00680000cb087984 */ /* 0x0004640000000c00 */
[----:B------:R-:W-:-:S05]  /*b220*/  IMAD R75, R2, R75, RZ ;  /* 0x0000004b024b7224 */ /* 0x000fca00078e02ff */
[----:B------:R-:W-:Y:S02]  /*b230*/  IADD3 R77, P0, PT, R60, R75, RZ ;  /* 0x0000004b3c4d7210 */ /* 0x000fe40007f1e0ff */
[----:B------:R2:W1:Y:S02]  /*b240*/  LDS.128 R60, [R203+0x7800] ;  /* 0x00780000cb3c7984 */ /* 0x0004640000000c00 */
[----:B------:R-:W-:Y:S02]  /*b250*/  LEA.HI.X.SX32 R75, R75, RZ, 0x1, P0 ;  /* 0x000000ff4b4b7211 */ /* 0x000fe400000f0eff */
[----:B------:R-:W-:-:S04]  /*b260*/  LEA R68, P0, R77, R68, 0x2 ;  /* 0x000000444d447211 */ /* 0x000fc800078010ff */
[----:B------:R-:W-:Y:S02]  /*b270*/  LEA.HI.X R69, R77, R69, R75, 0x2, P0 ;  /* 0x000000454d457211 */ /* 0x000fe400000f144b */
[C---:B------:R-:W-:Y:S02]  /*b280*/  IADD3 R77, PT, PT, R71.reuse, 0x28, RZ ;  /* 0x00000028474d7810 */ /* 0x040fe40007ffe0ff */
[----:B------:R-:W-:Y:S01]  /*b290*/  IADD3 R75, PT, PT, R71, 0x30, RZ ;  /* 0x00000030474b7810 */ /* 0x000fe20007ffe0ff */
[----:B---3--:R-:W-:Y:S06]  /*b2a0*/  @P6 BRA `(.L_x_647) ;  /* 0x0000000000246947 */ /* 0x008fec0003800000 */
[C---:B------:R-:W-:Y:S01]  /*b2b0*/  IADD3 R79, P0, PT, R2.reuse, R81, RZ ;  /* 0x00000051024f7210 */ /* 0x040fe20007f1e0ff */
[C---:B------:R-:W-:Y:S01]  /*b2c0*/  VIADD R83, R81.reuse, 0x8 ;  /* 0x0000000851537836 */ /* 0x040fe20000000000 */
[----:B------:R-:W-:Y:S02]  /*b2d0*/  ISETP.GE.AND P6, PT, R81, R210, PT ;  /* 0x000000d25100720c */ /* 0x000fe40003fc6270 */
[----:B------:R-:W-:Y:S02]  /*b2e0*/  LEA.HI.X.SX32 R2, R2, RZ, 0x1, P0 ;  /* 0x000000ff02027211 */ /* 0x000fe400000f0eff */
[----:B------:R-:W-:-:S04]  /*b2f0*/  LEA R72, P0, R79, R72, 0x2 ;  /* 0x000000484f487211 */ /* 0x000fc800078010ff */
[----:B------:R-:W-:Y:S02]  /*b300*/  LEA.HI.X R73, R79, R73, R2, 0x2, P0 ;  /* 0x000000494f497211 */ /* 0x000fe400000f1402 */
[----:B------:R-:W-:-:S03]  /*b310*/  ISETP.GE.AND P0, PT, R83, R210, PT ;  /* 0x000000d25300720c */ /* 0x000fc60003f06270 */
[----:B------:R3:W-:Y:S10]  /*b320*/  @!P6 ST.E desc[UR4][R72.64], R70 ;  /* 0x000000464800e985 */ /* 0x0007f4000c101904 */
[----:B------:R3:W-:Y:S02]  /*b330*/  @!P0 ST.E desc[UR4][R72.64+0x20], R3 ;  /* 0x0000200348008985 */ /* 0x0007e4000c101904 */
.L_x_647:
[----:B------:R-:W-:Y:S05]  /*b340*/  BSYNC.RECONVERGENT B0 ;  /* 0x0000000000007941 */ /* 0x000fea0003800200 */
.L_x_646:
[----:B------:R-:W-:Y:S01]  /*b350*/  VIADD R71, R71, 0x38 ;  /* 0x0000003847477836 */ /* 0x000fe20000000000 */
[-C--:B------:R-:W-:Y:S01]  /*b360*/  ISETP.GE.AND P6, PT, R77, R210.reuse, PT ;  /* 0x000000d24d00720c */ /* 0x080fe20003fc6270 */
[----:B------:R-:W-:Y:S01]  /*b370*/  @!P1 ST.E.128 desc[UR4][R68.64], R56 ;  /* 0x0000003844009985 */ /* 0x000fe2000c101d04 */
[-C--:B------:R-:W-:Y:S01]  /*b380*/  ISETP.GE.AND P0, PT, R75, R210.reuse, PT ;  /* 0x000000d24b00720c */ /* 0x080fe20003f06270 */
[----:B------:R-:W-:Y:S02]  /*b390*/  IMAD.MOV.U32 R217, RZ, RZ, 0x0 ;  /* 0x00000000ffd97424 */ /* 0x000fe400078e00ff */
[----:B-1----:R-:W-:Y:S01]  /*b3a0*/  @!P1 ST.E.128 desc[UR4][R68.64+0x100], R28 ;  /* 0x0001001c44009985 */ /* 0x002fe2000c101d04 */
[----:B------:R-:W-:-:S03]  /*b3b0*/  ISETP.GE.AND P1, PT, R71, R210, PT ;  /* 0x000000d24700720c */ /* 0x000fc60003f26270 */
[----:B------:R-:W-:Y:S04]  /*b3c0*/  @!P5 ST.E.128 desc[UR4][R68.64+0x1000], R52 ;  /* 0x001000344400d985 */ /* 0x000fe8000c101d04 */
[----:B------:R-:W-:Y:S04]  /*b3d0*/  @!P5 ST.E.128 desc[UR4][R68.64+0x1100], R24 ;  /* 0x001100184400d985 */ /* 0x000fe8000c101d04 */
[----:B------:R-:W-:Y:S04]  /*b3e0*/  @!P4 ST.E.128 desc[UR4][R68.64+0x2000], R48 ;  /* 0x002000304400c985 */ /* 0x000fe8000c101d04 */
[----:B------:R-:W-:Y:S04]  /*b3f0*/  @!P4 ST.E.128 desc[UR4][R68.64+0x2100], R20 ;  /* 0x002100144400c985 */ /* 0x000fe8000c101d04 */
[----:B------:R-:W-:Y:S04]  /*b400*/  @!P3 ST.E.128 desc[UR4][R68.64+0x3000], R44 ;  /* 0x0030002c4400b985 */ /* 0x000fe8000c101d04 */
[----:B------:R-:W-:Y:S04]  /*b410*/  @!P3 ST.E.128 desc[UR4][R68.64+0x3100], R16 ;  /* 0x003100104400b985 */ /* 0x000fe8000c101d04 */
[----:B------:R-:W-:Y:S04]  /*b420*/  @!P2 ST.E.128 desc[UR4][R68.64+0x4000], R40 ;  /* 0x004000284400a985 */ /* 0x000fe8000c101d04 */
[----:B----4-:R-:W-:Y:S04]  /*b430*/  @!P2 ST.E.128 desc[UR4][R68.64+0x4100], R12 ;  /* 0x0041000c4400a985 */ /* 0x010fe8000c101d04 */
[----:B------:R-:W-:Y:S04]  /*b440*/  @!P6 ST.E.128 desc[UR4][R68.64+0x5000], R36 ;  /* 0x005000244400e985 */ /* 0x000fe8000c101d04 */
[----:B------:R-:W-:Y:S04]  /*b450*/  @!P6 ST.E.128 desc[UR4][R68.64+0x5100], R8 ;  /* 0x005100084400e985 */ /* 0x000fe8000c101d04 */
[----:B------:R-:W-:Y:S04]  /*b460*/  @!P0 ST.E.128 desc[UR4][R68.64+0x6000], R32 ;  /* 0x0060002044008985 */ /* 0x000fe8000c101d04 */
[----:B------:R2:W-:Y:S02]  /*b470*/  @!P0 ST.E.128 desc[UR4][R68.64+0x6100], R4 ;  /* 0x0061000444008985 */ /* 0x0005e4000c101d04 */
[----:B--23--:R-:W-:Y:S05]  /*b480*/  @P1 RET.REL.NODEC R216 `(_ZN5flash24flash_fwd_splitkv_kernelI23Flash_fwd_kernel_traitsILi128ELi64ELi128ELi4ELb0ELb0EN7cutlass6half_tE19Flash_kernel_traitsILi128ELi64ELi128ELi4ES3_EELb0ELb0ELb0ELb0ELb1ELb0ELb1ELb0EEEvNS_16Flash_fwd_paramsE) ;  /* 0xffffff48d8dc1950 */ /* 0x00cfea0003c3ffff */
[----:B------:R-:W-:Y:S01]  /*b490*/  MOV R217, 0x0 ;  /* 0x0000000000d97802 */ /* 0x000fe20000000f00 */
[----:B------:R-:W-:Y:S04]  /*b4a0*/  ST.E.128 desc[UR4][R68.64+0x7000], R64 ;  /* 0x0070004044007985 */ /* 0x000fe8000c101d04 */
[----:B------:R1:W-:Y:S02]  /*b4b0*/  ST.E.128 desc[UR4][R68.64+0x7100], R60 ;  /* 0x0071003c44007985 */ /* 0x0003e4000c101d04 */
[----:B-1----:R-:W-:Y:S05]  /*b4c0*/  RET.REL.NODEC R216 `(_ZN5flash24flash_fwd_splitkv_kernelI23Flash_fwd_kernel_traitsILi128ELi64ELi128ELi4ELb0ELb0EN7cutlass6half_tE19Flash_kernel_traitsILi128ELi64ELi128ELi4ES3_EELb0ELb0ELb0ELb0ELb1ELb0ELb1ELb0EEEvNS_16Flash_fwd_paramsE) ;  /* 0xffffff48d8cc7950 */ /* 0x002fea0003c3ffff */
.L_x_645:
[----:B------:R-:W-:Y:S01]  /*b4d0*/  MOV R7, 0x2 ;  /* 0x0000000200077802 */ /* 0x000fe20000000f00 */
[----:B------:R-:W-:Y:S01]  /*b4e0*/  IMAD.MOV.U32 R6, RZ, RZ, -0x1 ;  /* 0xffffffffff067424 */ /* 0x000fe200078e00ff */
[----:B------:R-:W-:-:S07]  /*b4f0*/  MOV R4, 0x1f ;  /* 0x0000001f00047802 */ /* 0x000fce0000000f00 */
[----:B-1---5:R-:W-:Y:S05]  /*b500*/  WARPSYNC.COLLECTIVE R6, `(.L_x_648) ;  /* 0x0000000006087348 */ /* 0x022fea0003c00000 */
[----:B------:R2:W3:Y:S02]  /*b510*/  SHFL.BFLY P0, R9, R231, R7, R4 ;  /* 0x0c000007e7097389 */ /* 0x0004e40000000004 */
[----:B-123-5:R-:W-:Y:S05]  /*b520*/  ENDCOLLECTIVE ;  /* 0x000000000000791b */ /* 0x02efea0003800000 */
.L_x_648:
[----:B------:R-:W-:Y:S02]  /*b530*/  MOV R10, R9 ;  /* 0x00000009000a7202 */ /* 0x000fe40000000f00 */
[----:B------:R-:W-:-:S03]  /*b540*/  MOV R7, 0x1 ;  /* 0x0000000100077802 */ /* 0x000fc60000000f00 */
[----:B------:R-:W-:-:S04]  /*b550*/  FADD.FTZ R10, R10, R231 ;  /* 0x000000e70a0a7221 */ /* 0x000fc80000010000 */
[----:B------:R-:W-:-:S07]  /*b560*/  IMAD.MOV.U32 R231, RZ, RZ, R10 ;  /* 0x000000ffffe77224 */ /* 0x000fce00078e000a */
[----:B------:R-:W-:Y:S05]  /*b570*/  WARPSYNC.COLLECTIVE R6, `(.L_x_649) ;  /* 0x0000000006087348 */ /* 0x000fea0003c00000 */
[----:B------:R1:W2:Y:S02]  /*b580*/  SHFL.BFLY P0, R9, R231, R7, R4 ;  /* 0x0c000007e7097389 */ /* 0x0002a40000000004 */
[----:B-12---:R-:W-:Y:S05]  /*b590*/  ENDCOLLECTIVE ;  /* 0x000000000000791b */ /* 0x006fea0003800000 */
.L_x_649:
[----:B------:R-:W-:Y:S01]  /*b5a0*/  MOV R231, R229 ;  /* 0x000000e500e77202 */ /* 0x000fe20000000f00 */
[----:B------:R-:W-:Y:S01]  /*b5b0*/  IMAD.MOV.U32 R5, RZ, RZ, R9 ;  /* 0x000000ffff057224 */ /* 0x000fe200078e0009 */
[----:B------:R-:W-:-:S03]  /*b5c0*/  MOV R7, 0x2 ;  /* 0x0000000200077802 */ /* 0x000fc60000000f00 */
[----:B------:R-:W-:-:S07]  /*b5d0*/  FADD.FTZ R5, R10, R5 ;  /* 0x000000050a057221 */ /* 0x000fce0000010000 */
[----:B------:R-:W-:Y:S05]  /*b5e0*/  WARPSYNC.COLLECTIVE R6, `(.L_x_650) ;  /* 0x0000000006087348 */ /* 0x000fea0003c00000 */
[----:B------:R1:W2:Y:S02]  /*b5f0*/  SHFL.BFLY P0, R9, R231, R7, R4 ;  /* 0x0c000007e7097389 */ /* 0x0002a40000000004 */
[----:B-12---:R-:W-:Y:S05]  /*b600*/  ENDCOLLECTIVE ;  /* 0x000000000000791b */ /* 0x006fea0003800000 */
.L_x_650:
[----:B------:R-:W-:Y:S01]  /*b610*/  FADD.FTZ R8, R9, R229 ;  /* 0x000000e509087221 */ /* 0x000fe20000010000 */
[----:B------:R-:W-:-:S03]  /*b620*/  MOV R7, 0x1 ;  /* 0x0000000100077802 */ /* 0x000fc60000000f00 */
[----:B------:R-:W-:-:S07]  /*b630*/  IMAD.MOV.U32 R231, RZ, RZ, R8 ;  /* 0x000000ffffe77224 */ /* 0x000fce00078e0008 */
[----:B------:R-:W-:Y:S05]  /*b640*/  WARPSYNC.COLLECTIVE R6, `(.L_x_651) ;  /* 0x0000000006087348 */ /* 0x000fea0003c00000 */
[----:B------:R1:W2:Y:S02]  /*b650*/  SHFL.BFLY P0, R9, R231, R7, R4 ;  /* 0x0c000007e7097389 */ /* 0x0002a40000000004 */
[----:B-12---:R-:W-:Y:S05]  /*b660*/  ENDCOLLECTIVE ;  /* 0x000000000000791b */ /* 0x006fea0003800000 */
.L_x_651:
[----:B------:R-:W-:Y:S01]  /*b670*/  MOV R11, R9 ;  /* 0x00000009000b7202 */ /* 0x000fe20000000f00 */
[----:B------:R-:W-:Y:S06]  /*b680*/  BRA `(.L_x_652) ;  /* 0xfffffff000187947 */ /* 0x000fec000383ffff */
.L_x_653:
        /* <DEDUP_REMOVED lines=15> */
.L_x_14896:


//--------------------- .text._ZN5flash24flash_fwd_splitkv_kernelI23Flash_fwd_kernel_traitsILi128ELi64ELi128ELi4ELb0ELb0EN7cutlass6half_tE19Flash_kernel_traitsILi128ELi64ELi128ELi4ES3_EELb0ELb0ELb0ELb0ELb1ELb1ELb1ELb0EEEvNS_16Flash_fwd_paramsE --------------------------
	.section	.text._ZN5flash24flash_fwd_splitkv_kernelI23Flash_fwd_kernel_traitsILi128ELi64ELi128ELi4ELb0ELb0EN7cutlass6half_tE19Flash_kernel_traitsILi128ELi64ELi128ELi4ES3_EELb0ELb0ELb0ELb0ELb1ELb1ELb1ELb0EEEvNS_16Flash_fwd_paramsE,"ax",@progbits
	.align	128
        .global         _ZN5flash24flash_fwd_splitkv_kernelI23Flash_fwd_kernel_traitsILi128ELi64ELi128ELi4ELb0ELb0EN7cutlass6half_tE19Flash_kernel_traitsILi128ELi64ELi128ELi4ES3_EELb0ELb0ELb0ELb0ELb1ELb1ELb1ELb0EEEvNS_16Flash_fwd_paramsE
        .type           _ZN5flash24flash_fwd_splitkv_kernelI23Flash_fwd_kernel_traitsILi128ELi64ELi128ELi4ELb0ELb0EN7cutlass6half_tE19Flash_kernel_traitsILi128ELi64ELi128ELi4ES3_EELb0ELb0ELb0ELb0ELb1ELb1ELb1ELb0EEEvNS_16Flash_fwd_paramsE,@function
        .size           _ZN5flash24flash_fwd_splitkv_kernelI23Flash_fwd_kernel_traitsILi128ELi64ELi128ELi4ELb0ELb0EN7cutlass6half_tE19Flash_kernel_traitsILi128ELi64ELi128ELi4ES3_EELb0ELb0ELb0ELb0ELb1ELb1ELb1ELb0EEEvNS_16Flash_fwd_paramsE,(.L_x_14897 - _ZN5flash24flash_fwd_splitkv_kernelI23Flash_fwd_kernel_traitsILi128ELi64ELi128ELi4ELb0ELb0EN7cutlass6half_tE19Flash_kernel_traitsILi128ELi64ELi128ELi4ES3_EELb0ELb0ELb0ELb0ELb1ELb1ELb1ELb0EEEvNS_16Flash_fwd_paramsE)
        .other          _ZN5flash24flash_fwd_splitkv_kernelI23Flash_fwd_kernel_traitsILi128ELi64ELi128ELi4ELb0ELb0EN7cutlass6half_tE19Flash_kernel_traitsILi128ELi64ELi128ELi4ES3_EELb0ELb0ELb0ELb0ELb1ELb1ELb1ELb0EEEvNS_16Flash_fwd_paramsE,@"STO_CUDA_ENTRY STV_DEFAULT"
_ZN5flash24flash_fwd_splitkv_kernelI23Flash_fwd_kernel_traitsILi128ELi64ELi128ELi4ELb0ELb0EN7cutlass6half_tE19Flash_kernel_traitsILi128ELi64ELi128ELi4ES3_EELb0ELb0ELb0ELb0ELb1ELb1ELb1ELb0EEEvNS_16Flash_fwd_paramsE:
.text._ZN5flash24flash_fwd_splitkv_kernelI23Flash_fwd_kernel_traitsILi128ELi64ELi128ELi4ELb0ELb0EN7cutlass6half_tE19Flash_kernel_traitsILi128ELi64ELi128ELi4ES3_EELb0ELb0ELb0ELb0ELb1ELb1ELb1ELb0EEEvNS_16Flash_fwd_paramsE:
        /* <DEDUP_REMOVED lines=29> */
[----:B-1----:R-:W-:Y:S05]  /*01d0*/  CALL.REL.NOINC `($_ZN5flash24flash_fwd_splitkv_kernelI23Flash_fwd_kernel_traitsILi128ELi64ELi128ELi4ELb0ELb0EN7cutlass6half_tE19Flash_kernel_traitsILi128ELi64ELi128ELi4ES3_EELb0ELb0ELb0ELb0ELb1ELb1ELb1ELb0EEEvNS_16Flash_fwd_paramsE$_ZN5flash30compute_attn_1rowblock_splitkvI23Flash_fwd_kernel_traitsILi128ELi64ELi128ELi4ELb0ELb0EN7cutlass6half_tE19Flash_kernel_traitsILi128ELi64ELi128ELi4ES3_EELb0ELb0ELb0ELb0ELb1ELb1ELb1ELb0ENS_16Flash_fwd_paramsEEEvRKT8_iiiii) ;  /* 0x0000000000087944 */ /* 0x002fea0003c00000 */
[----:B------:R-:W-:Y:S05]  /*01e0*/  BSYNC.RECONVERGENT B2 ;  /* 0x0000000000027941 */ /* 0x000fea0003800200 */
.L_x_654:
[----:B------:R-:W-:Y:S05]  /*01f0*/  EXIT ;  /* 0x000000000000794d */ /* 0x000fea0003800000 */
        .type           $_ZN5flash24flash_fwd_splitkv_kernelI23Flash_fwd_kernel_traitsILi128ELi64ELi128ELi4ELb0ELb0EN7cutlass6half_tE19Flash_kernel_traitsILi128ELi64ELi128ELi4ES3_EELb0ELb0ELb0ELb0ELb1ELb1ELb1ELb0EEEvNS_16Flash_fwd_paramsE$_ZN5flash30compute_attn_1rowblock_splitkvI23Flash_fwd_kernel_traitsILi128ELi64ELi128ELi4ELb0ELb0EN7cutlass6half_tE19Flash_kernel_traitsILi128ELi64ELi128ELi4ES3_EELb0ELb0ELb0ELb0ELb1ELb1ELb1ELb0ENS_16Flash_fwd_paramsEEEvRKT8_iiiii,@function
        .size           $_ZN5flash24flash_fwd_splitkv_kernelI23Flash_fwd_kernel_traitsILi128ELi64ELi128ELi4ELb0ELb0EN7cutlass6half_tE19Flash_kernel_traitsILi128ELi64ELi128ELi4ES3_EELb0ELb0ELb0ELb0ELb1ELb1ELb1ELb0EEEvNS_16Flash_fwd_paramsE$_ZN5flash30compute_attn_1rowblock_splitkvI23Flash_fwd_kernel_traitsILi128ELi64ELi128ELi4ELb0ELb0EN7cutlass6half_tE19Flash_kernel_traitsILi128ELi64ELi128ELi4ES3_EELb0ELb0ELb0ELb0ELb1ELb1ELb1ELb0ENS_16Flash_fwd_paramsEEEvRKT8_iiiii,(.L_x_14897 - $_ZN5flash24flash_fwd_splitkv_kernelI23Flash_fwd_kernel_traitsILi128ELi64ELi128ELi4ELb0ELb0EN7cutlass6half_tE19Flash_kernel_traitsILi128ELi64ELi128ELi4ES3_EELb0ELb0ELb0ELb0ELb1ELb1ELb1ELb0EEEvNS_16Flash_fwd_paramsE$_ZN5flash30compute_attn_1rowblock_splitkvI23Flash_fwd_kernel_traitsILi128ELi64ELi128ELi4ELb0ELb0EN7cutlass6half_tE19Flash_kernel_traitsILi128ELi64ELi128ELi4ES3_EELb0ELb0ELb0ELb0ELb1ELb1ELb1ELb0ENS_16Flash_fwd_paramsEEEvRKT8_iiiii)
$_ZN5flash24flash_fwd_splitkv_kernelI23Flash_fwd_kernel_traitsILi128ELi64ELi128ELi4ELb0ELb0EN7cutlass6half_tE19Flash_kernel_traitsILi128ELi64ELi128ELi4ES3_EELb0ELb0ELb0ELb0ELb1ELb1ELb1ELb0EEEvNS_16Flash_fwd_paramsE$_ZN5flash30compute_attn_1rowblock_splitkvI23Flash_fwd_kernel_traitsILi128ELi64ELi128ELi4ELb0ELb0EN7cutlass6half_tE19Flash_kernel_traitsILi128ELi64ELi128ELi4ES3_EELb0ELb0ELb0ELb0ELb1ELb1ELb1ELb0ENS_16Flash_fwd_paramsEEEvRKT8_iiiii:
[----:B------:R-:W1:Y:S02]  /*0200*/  LDCU.64 UR4, c[0x0][0x358] ;  /* 0x00006b00ff0477ac */ /* 0x000e640008000a00 */
[----:B-1----:R-:W2:Y:S04]  /*0210*/  LD.E.64 R20, desc[UR4][R2.64+0xe0] ;  /* 0x0000e00402147980 */ /* 0x002ea8000c101b00 */
[----:B------:R-:W3:Y:S04]  /*0220*/  LD.E.64 R6, desc[UR4][R2.64+0xe8] ;  /* 0x0000e80402067980 */ /* 0x000ee8000c101b00 */
[----:B------:R-:W4:Y:S04]  /*0230*/  LD.E.64 R14, desc[UR4][R2.64+0xf0] ;  /* 0x0000f004020e7980 */ /* 0x000f28000c101b00 */
[----:B------:R-:W4:Y:S01]  /*0240*/  LD.E.64 R12, desc[UR4][R2.64+0xf8] ;  /* 0x0000f804020c7980 */ /* 0x000f22000c101b00 */
[----:B------:R-:W-:Y:S01]  /*0250*/  IMAD.MOV.U32 R9, RZ, RZ, -0x1 ;  /* 0xffffffffff097424 */ /* 0x000fe200078e00ff */
[----:B--2---:R-:W-:-:S02]  /*0260*/  ISETP.NE.U32.AND P4, PT, R20, RZ, PT ;  /* 0x000000ff1400720c */ /* 0x004fc40003f85070 */
[----:B---3--:R-:W-:Y:S02]  /*0270*/  ISETP.NE.U32.AND P3, PT, R6, RZ, PT ;  /* 0x000000ff0600720c */ /* 0x008fe40003f65070 */
[----:B------:R-:W-:Y:S02]  /*0280*/  ISETP.NE.AND.EX P4, PT, R21, RZ, PT, P4 ;  /* 0x000000ff1500720c */ /* 0x000fe40003f85340 */
[----:B------:R-:W-:Y:S02]  /*0290*/  ISETP.NE.AND.EX P3, PT, R7, RZ, PT, P3 ;  /* 0x000000ff0700720c */ /* 0x000fe40003f65330 */
[----:B------:R-:W-:-:S04]  /*02a0*/  ISETP.NE.U32.AND P2, PT, R20, RZ, PT ;  /* 0x000000ff1400720c */ /* 0x000fc80003f45070 */
[----:B------:R-:W-:Y:S01]  /*02b0*/  ISETP.NE.AND.EX P2, PT, R21, RZ, PT, P2 ;  /* 0x000000ff1500720c */ /* 0x000fe20003f45320 */
[----:B------:R-:W-:-:S04]  /*02c0*/  IMAD.WIDE.U32 R20, R231, 0x4, R20 ;  /* 0x00000004e7147825 */ /* 0x000fc800078e0014 */
[----:B------:R1:W5:Y:S04]  /*02d0*/  @!P4 LD.E R217, desc[UR4][R2.64+0xb4] ;  /* 0x0000b40402d9c980 */ /* 0x000368000c101900 */
[----:B------:R1:W5:Y:S04]  /*02e0*/  @P4 LD.E R0, desc[UR4][R20.64+0x4] ;  /* 0x0000040414004980 */ /* 0x000368000c101900 */
[----:B------:R1:W5:Y:S01]  /*02f0*/  @!P3 LD.E R135, desc[UR4][R2.64+0xb8] ;  /* 0x0000b8040287b980 */ /* 0x000362000c101900 */
[----:B----4-:R-:W-:Y:S01]  /*0300*/  ISETP.NE.U32.AND P1, PT, R14, RZ, PT ;  /* 0x000000ff0e00720c */ /* 0x010fe20003f25070 */
[----:B------:R-:W-:-:S02]  /*0310*/  IMAD.SHL.U32 R5, R231, 0x4, RZ ;  /* 0x00000004e7057824 */ /* 0x000fc400078e00ff */
[----:B------:R1:W5:Y:S01]  /*0320*/  @P2 LD.E R9, desc[UR4][R20.64] ;  /* 0x0000000414092980 */ /* 0x000362000c101900 */
[----:B------:R-:W-:Y:S02]  /*0330*/  ISETP.NE.AND.EX P1, PT, R15, RZ, PT, P1 ;  /* 0x000000ff0f00720c */ /* 0x000fe40003f25310 */
[----:B------:R-:W-:Y:S01]  /*0340*/  ISETP.NE.U32.AND P2, PT, R6, RZ, PT ;  /* 0x000000ff0600720c */ /* 0x000fe20003f45070 */
[----:B------:R-:W2:Y:S01]  /*0350*/  S2R R209, SR_TID.X ;  /* 0x0000000000d17919 */ /* 0x000ea20000002100 */
[----:B------:R-:W-:Y:S02]  /*0360*/  SHF.R.U32.HI R4, RZ, 0x1e, R231 ;  /* 0x0000001eff047819 */ /* 0x000fe400000116e7 */
[----:B------:R-:W-:-:S07]  /*0370*/  ISETP.NE.AND.EX P2, PT, R7, RZ, PT, P2 ;  /* 0x000000ff0700720c */ /* 0x000fce0003f45320 */
[----:B------:R-:W-:Y:S01]  /*0380*/  @P1 IADD3 R18, P0, PT, R14, R5, RZ ;  /* 0x000000050e121210 */ /* 0x000fe20007f1e0ff */
[----:B------:R-:W-:-:S04]  /*0390*/  IMAD.MOV.U32 R14, RZ, RZ, RZ ;  /* 0x000000ffff0e7224 */ /* 0x000fc800078e00ff */
        /* <DEDUP_REMOVED lines=13> */
.L_x_656:
[----:B------:R-:W-:Y:S05]  /*0470*/  BSYNC.RECONVERGENT B0 ;  /* 0x0000000000007941 */ /* 0x000fea0003800200 */
.L_x_655:
[----:B------:R-:W-:Y:S04]  /*0480*/  BSSY.RECONVERGENT B0, `(.L_x_657) ;  /* 0x0000007000007945 */ /* 0x000fe80003800200 */
[----:B------:R-:W-:Y:S05]  /*0490*/  @!P3 BRA `(.L_x_658) ;  /* 0x000000000014b947 */ /* 0x000fea0003800000 */
[----:B------:R-:W4:Y:S02]  /*04a0*/  LD.E.U8 R6, desc[UR4][R2.64+0x1b2] ;  /* 0x0001b20402067980 */ /* 0x000f24000c101100 */
[----:B----4-:R-:W-:-:S13]  /*04b0*/  ISETP.NE.AND P1, PT, R6, RZ, PT ;  /* 0x000000ff0600720c */ /* 0x010fda0003f25270 */
[----:B------:R-:W4:Y:S02]  /*04c0*/  @P1 LD.E R6, desc[UR4][R16.64+0x4] ;  /* 0x0000040410061980 */ /* 0x000f24000c101900 */
[----:B----45:R-:W-:-:S06]  /*04d0*/  @P1 IADD3 R135, PT, PT, R6, -R15, RZ ;  /* 0x8000000f06871210 */ /* 0x030fcc0007ffe0ff */
[----:B------:R4:W5:Y:S02]  /*04e0*/  @!P1 LD.E R135, desc[UR4][R16.64] ;  /* 0x0000000410879980 */ /* 0x000964000c101900 */
.L_x_658:
[----:B------:R-:W-:Y:S05]  /*04f0*/  BSYNC.RECONVERGENT B0 ;  /* 0x0000000000007941 */ /* 0x000fea0003800200 */
.L_x_657:
        /* <DEDUP_REMOVED lines=8> */
.L_x_660:
[----:B------:R-:W5:Y:S01]  /*0580*/  LD.E.64 R6, desc[UR4][R2.64+0x108] ;  /* 0x0001080402067980 */ /* 0x000f62000c101b00 */
[----:B------:R-:W-:Y:S01]  /*0590*/  BSSY.RECONVERGENT B0, `(.L_x_662) ;  /* 0x0000006000007945 */ /* 0x000fe20003800200 */
[----:B------:R-:W-:Y:S01]  /*05a0*/  IMAD.MOV.U32 R0, RZ, RZ, RZ ;  /* 0x000000ffff007224 */ /* 0x000fe200078e00ff */
[----:B-----5:R-:W-:-:S04]  /*05b0*/  ISETP.NE.U32.AND P0, PT, R6, RZ, PT ;  /* 0x000000ff0600720c */ /* 0x020fc80003f05070 */
[----:B------:R-:W-:-:S13]  /*05c0*/  ISETP.NE.AND.EX P0, PT, R7, RZ, PT, P0 ;  /* 0x000000ff0700720c */ /* 0x000fda0003f05300 */
[----:B------:R-:W-:Y:S05]  /*05d0*/  @!P0 BRA `(.L_x_663) ;  /* 0x0000000000048947 */ /* 0x000fea0003800000 */
[----:B------:R1:W5:Y:S02]  /*05e0*/  LD.E R0, desc[UR4][R2.64+0xbc] ;  /* 0x0000bc0402007980 */ /* 0x000364000c101900 */
.L_x_663:
[----:B------:R-:W-:Y:S05]  /*05f0*/  BSYNC.RECONVERGENT B0 ;  /* 0x0000000000007941 */ /* 0x000fea0003800200 */
.L_x_662:
[----:B-----5:R-:W-:Y:S02]  /*0600*/  IADD3 R135, PT, PT, R0, R135, -R14 ;  /* 0x0000008700877210 */ /* 0x020fe40007ffe80e */
.L_x_661:
[----:B------:R-:W-:Y:S05]  /*0610*/  BSYNC.RECONVERGENT B1 ;  /* 0x0000000000017941 */ /* 0x000fea0003800200 */
.L_x_659:
[----:B------:R-:W-:Y:S01]  /*0620*/  IMAD.SHL.U32 R34, R227, 0x40, RZ ;  /* 0x00000040e3227824 */ /* 0x000fe200078e00ff */
[----:B------:R-:W-:Y:S01]  /*0630*/  MOV R6, R226 ;  /* 0x000000e200067202 */ /* 0x000fe20000000f00 */
[----:B------:R-:W-:-:S03]  /*0640*/  IMAD.MOV.U32 R7, RZ, RZ, 0x0 ;  /* 0x00000000ff077424 */ /* 0x000fc600078e00ff */
[----:B------:R-:W-:-:S13]  /*0650*/  ISETP.GT.AND P0, PT, R217, R34, PT ;  /* 0x00000022d900720c */ /* 0x000fda0003f04270 */
[----:B-1234-:R-:W-:Y:S05]  /*0660*/  @!P0 RET.REL.NODEC R6 `(_ZN5flash24flash_fwd_splitkv_kernelI23Flash_fwd_kernel_traitsILi128ELi64ELi128ELi4ELb0ELb0EN7cutlass6half_tE19Flash_kernel_traitsILi128ELi64ELi128ELi4ES3_EELb0ELb0ELb0ELb0ELb1ELb1ELb1ELb0EEEvNS_16Flash_fwd_paramsE) ;  /* 0xfffffff806648950 */ /* 0x01efea0003c3ffff */
[----:B------:R-:W2:Y:S01]  /*0670*/  LD.E R0, desc[UR4][R2.64+0xb8] ;  /* 0x0000b80402007980 */ /* 0x000ea2000c101900 */
[----:B------:R-:W-:-:S04]  /*0680*/  IABS R8, R10 ;  /* 0x0000000a00087213 */ /* 0x000fc80000000000 */
[----:B------:R-:W1:Y:S08]  /*0690*/  I2F.RP R6, R8 ;  /* 0x0000000800067306 */ /* 0x000e700000209400 */
        /* <DEDUP_REMOVED lines=9> */
[----:B------:R-:W-:Y:S02]  /*0730*/  LEA.HI R11, R11, R0, RZ, 0x7 ;  /* 0x000000000b0b7211 */ /* 0x000fe400078f38ff */
[-C--:B------:R-:W-:Y:S02]  /*0740*/  IABS R0, R10.reuse ;  /* 0x0000000a00007213 */ /* 0x080fe40000000000 */
[----:B------:R-:W-:-:S03]  /*0750*/  LEA.HI.SX32 R11, R11, R10, 0x19 ;  /* 0x0000000a0b0b7211 */ /* 0x000fc600078fcaff */
[----:B------:R-:W-:Y:S02]  /*0760*/  IMAD.MOV R0, RZ, RZ, -R0 ;  /* 0x000000ffff007224 */ /* 0x000fe400078e0a00 */
[----:B------:R-:W-:-:S05]  /*0770*/  VIADD R11, R11, 0xffffffff ;  /* 0xffffffff0b0b7836 */ /* 0x000fca0000000000 */
[----:B------:R-:W-:Y:S02]  /*0780*/  IABS R6, R11 ;  /* 0x0000000b00067213 */ /* 0x000fe40000000000 */
[----:B------:R-:W-:-:S03]  /*0790*/  LOP3.LUT R11, R11, R10, RZ, 0x3c, !PT ;  /* 0x0000000a0b0b7212 */ /* 0x000fc600078e3cff */
[----:B------:R-:W-:Y:S01]  /*07a0*/  IMAD.HI.U32 R7, R7, R6, RZ ;  /* 0x0000000607077227 */ /* 0x000fe200078e00ff */
[----:B------:R-:W-:-:S03]  /*07b0*/  ISETP.GE.AND P0, PT, R11, RZ, PT ;  /* 0x000000ff0b00720c */ /* 0x000fc60003f06270 */
[----:B------:R-:W-:Y:S02]  /*07c0*/  IMAD R13, R7, R0, R6 ;  /* 0x00000000070d7224 */ /* 0x000fe400078e0206 */
[----:B------:R-:W-:-:S03]  /*07d0*/  VIADD R11, R135, 0x7f ;  /* 0x0000007f870b7836 */ /* 0x000fc60000000000 */
[----:B------:R-:W-:Y:S02]  /*07e0*/  ISETP.GT.U32.AND P1, PT, R8, R13, PT ;  /* 0x0000000d0800720c */ /* 0x000fe40003f24070 */
[----:B------:R-:W-:-:S04]  /*07f0*/  SHF.R.S32.HI R0, RZ, 0x1f, R11 ;  /* 0x0000001fff007819 */ /* 0x000fc8000001140b */
[----:B------:R-:W-:-:S04]  /*0800*/  LEA.HI R0, R0, R11, RZ, 0x7 ;  /* 0x0000000b00007211 */ /* 0x000fc800078f38ff */
[----:B------:R-:W-:-:S03]  /*0810*/  SHF.R.S32.HI R0, RZ, 0x7, R0 ;  /* 0x00000007ff007819 */ /* 0x000fc60000011400 */
[----:B------:R-:W-:Y:S02]  /*0820*/  @!P1 IMAD.IADD R13, R13, 0x1, -R8 ;  /* 0x000000010d0d9824 */ /* 0x000fe400078e0a08 */
[----:B------:R-:W-:Y:S01]  /*0830*/  @!P1 VIADD R7, R7, 0x1 ;  /* 0x0000000107079836 */ /* 0x000fe20000000000 */
[----:B------:R-:W-:Y:S02]  /*0840*/  ISETP.NE.AND P1, PT, R10, RZ, PT ;  /* 0x000000ff0a00720c */ /* 0x000fe40003f25270 */
[----:B------:R-:W-:-:S13]  /*0850*/  ISETP.GE.U32.AND P2, PT, R13, R8, PT ;  /* 0x000000080d00720c */ /* 0x000fda0003f46070 */
        /* <DEDUP_REMOVED lines=39> */
[----:B------:R-:W-:Y:S01]  /*0ad0*/  LEA R6, P2, R3, R10, 0x2 ;  /* 0x0000000a03067211 */ /* 0x000fe200078410ff */
        /* <DEDUP_REMOVED lines=47> */
[----:B-1----:R-:W-:Y:S05]  /*0dd0*/  @P0 RET.REL.NODEC R226 `(_ZN5flash24flash_fwd_splitkv_kernelI23Flash_fwd_kernel_traitsILi128ELi64ELi128ELi4ELb0ELb0EN7cutlass6half_tE19Flash_kernel_traitsILi128ELi64ELi128ELi4ES3_EELb0ELb0ELb0ELb0ELb1ELb1ELb1ELb0EEEvNS_16Flash_fwd_paramsE) ;  /* 0xfffffff0e2880950 */ /* 0x002fea0003c3ffff */
[----:B------:R-:W-:Y:S02]  /*0de0*/  MOV R3, 0xff800000 ;  /* 0xff80000000037802 */ /* 0x000fe40000000f00 */
[----:B------:R-:W-:-:S03]  /*0df0*/  MOV R227, 0x0 ;  /* 0x0000000000e37802 */ /* 0x000fc60000000f00 */
[----:B------:R1:W-:Y:S02]  /*0e00*/  ST.E desc[UR4][R6.64+0xe0], R3 ;  /* 0x0000e00306007985 */ /* 0x0003e4000c101904 */
[----:B-1----:R-:W-:Y:S05]  /*0e10*/  RET.REL.NODEC R226 `(_ZN5flash24flash_fwd_splitkv_kernelI23Flash_fwd_kernel_traitsILi128ELi64ELi128ELi4ELb0ELb0EN7cutlass6half_tE19Flash_kernel_traitsILi128ELi64ELi128ELi4ES3_EELb0ELb0ELb0ELb0ELb1ELb1ELb1ELb0EEEvNS_16Flash_fwd_paramsE) ;  /* 0xfffffff0e2787950 */ /* 0x002fea0003c3ffff */
.L_x_664:
        /* <DEDUP_REMOVED lines=12> */
[----:B-----5:R-:W1:Y:S04]  /*0ee0*/  LD.E R11, desc[UR4][R2.64+0x170] ;  /* 0x00017004020b7980 */ /* 0x020e68000c101900 */
[----:B------:R-:W2:Y:S01]  /*0ef0*/  LD.E.64 R14, desc[UR4][R2.64+0x168] ;  /* 0x00016804020e7980 */ /* 0x000ea2000c101b00 */
[----:B------:R-:W-:Y:S02]  /*0f00*/  IMAD.MOV.U32 R144, RZ, RZ, R2 ;  /* 0x000000ffff907224 */ /* 0x000fe400078e0002 */
[----:B------:R-:W-:-:S05]  /*0f10*/  IMAD.MOV.U32 R145, RZ, RZ, R3 ;  /* 0x000000ffff917224 */ /* 0x000fca00078e0003 */
[----:B------:R-:W3:Y:S01]  /*0f20*/  LD.E R12, desc[UR4][R144.64+0x68] ;  /* 0x00006804900c7980 */ /* 0x000ee2000c101900 */
[----:B------:R-:W-:-:S03]  /*0f30*/  LEA R228, R0, 0xffffff80, 0x7 ;  /* 0xffffff8000e47811 */ /* 0x000fc600078e38ff */
[----:B------:R-:W4:Y:S04]  /*0f40*/  LD.E.64 R20, desc[UR4][R144.64+0x20] ;  /* 0x0000200490147980 */ /* 0x000f28000c101b00 */
[----:B------:R-:W4:Y:S04]  /*0f50*/  LD.E.64 R220, desc[UR4][R144.64+0x38] ;  /* 0x0000380490dc7980 */ /* 0x000f28000c101b00 */
[----:B------:R-:W4:Y:S04]  /*0f60*/  LD.E.64 R18, desc[UR4][R144.64+0x50] ;  /* 0x0000500490127980 */ /* 0x000f28000c101b00 */
[----:B------:R-:W5:Y:S04]  /*0f70*/  LD.E.64 R22, desc[UR4][R144.64+0x58] ;  /* 0x0000580490167980 */ /* 0x000f68000c101b00 */
[----:B------:R-:W5:Y:S01]  /*0f80*/  LD.E.64 R24, desc[UR4][R144.64+0x40] ;  /* 0x0000400490187980 */ /* 0x000f62000c101b00 */
[----:B-1----:R-:W-:-:S04]  /*0f90*/  IABS R6, R11 ;  /* 0x0000000b00067213 */ /* 0x002fc80000000000 */
[----:B------:R-:W1:Y:S08]  /*0fa0*/  I2F.RP R7, R6 ;  /* 0x0000000600077306 */ /* 0x000e700000209400 */
[----:B-1----:R-:W1:Y:S02]  /*0fb0*/  MUFU.RCP R16, R7 ;  /* 0x0000000700107308 */ /* 0x002e640000001000 */
[----:B-1----:R-:W-:-:S06]  /*0fc0*/  IADD3 R16, PT, PT, R16, 0xffffffe, RZ ;  /* 0x0ffffffe10107810 */ /* 0x002fcc0007ffe0ff */
[----:B------:R-:W1:Y:S01]  /*0fd0*/  F2I.FTZ.U32.TRUNC.NTZ R17, R16 ;  /* 0x0000001000117305 */ /* 0x000e62000021f000 */
[----:B------:R-:W-:Y:S01]  /*0fe0*/  IABS R4, R11 ;  /* 0x0000000b00047213 */ /* 0x000fe20000000000 */
[----:B-1----:R-:W-:Y:S01]  /*0ff0*/  IMAD.MOV R5, RZ, RZ, -R17 ;  /* 0x000000ffff057224 */ /* 0x002fe200078e0a11 */
[----:B------:R-:W-:-:S03]  /*1000*/  MOV R16, RZ ;  /* 0x000000ff00107202 */ /* 0x000fc60000000f00 */
[----:B------:R-:W-:Y:S01]  /*1010*/  IMAD R8, R5, R6, RZ ;  /* 0x0000000605087224 */ /* 0x000fe200078e02ff */
[----:B------:R-:W-:-:S03]  /*1020*/  IABS R5, R228 ;  /* 0x000000e400057213 */ /* 0x000fc60000000000 */
[----:B------:R-:W-:Y:S02]  /*1030*/  IMAD.HI.U32 R8, R17, R8, R16 ;  /* 0x0000000811087227 */ /* 0x000fe400078e0010 */
[----:B------:R-:W4:Y:S02]  /*1040*/  LD.E.64 R16, desc[UR4][R144.64+0x28] ;  /* 0x0000280490107980 */ /* 0x000f24000c101b00 */
[----:B------:R-:W-:Y:S02]  /*1050*/  IMAD.MOV R4, RZ, RZ, -R4 ;  /* 0x000000ffff047224 */ /* 0x000fe400078e0a04 */
[----:B------:R-:W-:-:S04]  /*1060*/  IMAD.HI.U32 R10, R8, R5, RZ ;  /* 0x00000005080a7227 */ /* 0x000fc800078e00ff */
[----:B------:R-:W-:-:S05]  /*1070*/  IMAD R5, R10, R4, R5 ;  /* 0x000000040a057224 */ /* 0x000fca00078e0205 */
[----:B------:R-:W-:Y:S02]  /*1080*/  ISETP.GT.U32.AND P2, PT, R6, R5, PT ;  /* 0x000000050600720c */ /* 0x000fe40003f44070 */
[----:B------:R-:W-:-:S11]  /*1090*/  LOP3.LUT R4, R228, R11, RZ, 0x3c, !PT ;  /* 0x0000000be4047212 */ /* 0x000fd600078e3cff */
[----:B------:R-:W-:-:S04]  /*10a0*/  @!P2 IADD3 R5, PT, PT, R5, -R6, RZ ;  /* 0x800000060505a210 */ /* 0x000fc80007ffe0ff */
[----:B------:R-:W-:Y:S01]  /*10b0*/  ISETP.GE.U32.AND P0, PT, R5, R6, PT ;  /* 0x000000060500720c */ /* 0x000fe20003f06070 */
[----:B------:R-:W-:Y:S01]  /*10c0*/  @!P2 VIADD R10, R10, 0x1 ;  /* 0x000000010a0aa836 */ /* 0x000fe20000000000 */
[----:B------:R-:W-:Y:S02]  /*10d0*/  ISETP.GE.AND P1, PT, R4, RZ, PT ;  /* 0x000000ff0400720c */ /* 0x000fe40003f26270 */
[----:B------:R-:W-:Y:S01]  /*10e0*/  ISETP.NE.AND P2, PT, R11, RZ, PT ;  /* 0x000000ff0b00720c */ /* 0x000fe20003f45270 */
[-C--:B--2---:R-:W-:Y:S02]  /*10f0*/  IMAD R4, R15, R231.reuse, RZ ;  /* 0x000000e70f047224 */ /* 0x084fe400078e02ff */
[----:B------:R-:W-:-:S04]  /*1100*/  IMAD.WIDE.U32 R14, R14, R231, RZ ;  /* 0x000000e70e0e7225 */ /* 0x000fc800078e00ff */
[----:B------:R-:W-:Y:S02]  /*1110*/  IMAD.IADD R235, R15, 0x1, R4 ;  /* 0x000000010feb7824 */ /* 0x000fe400078e0204 */
[----:B------:R-:W-:Y:S02]  /*1120*/  @P0 IADD3 R10, PT, PT, R10, 0x1, RZ ;  /* 0x000000010a0a0810 */ /* 0x000fe40007ffe0ff */
[----:B------:R-:W-:Y:S02]  /*1130*/  LEA R234, P0, R14, R236, 0x2 ;  /* 0x000000ec0eea7211 */ /* 0x000fe400078010ff */
[----:B------:R-:W-:Y:S02]  /*1140*/  @!P1 IADD3 R10, PT, PT, -R10, RZ, RZ ;  /* 0x000000ff0a0a9210 */ /* 0x000fe40007ffe1ff */
[----:B------:R-:W-:Y:S02]  /*1150*/  LEA.HI.X R235, R14, R237, R235, 0x2, P0 ;  /* 0x000000ed0eeb7211 */ /* 0x000fe400000f14eb */
[----:B------:R-:W-:-:S05]  /*1160*/  @!P2 LOP3.LUT R10, RZ, R11, RZ, 0x33, !PT ;  /* 0x0000000bff0aa212 */ /* 0x000fca00078e33ff */
[----:B------:R-:W-:-:S06]  /*1170*/  IMAD.WIDE R4, R10, 0x4, R234 ;  /* 0x000000040a047825 */ /* 0x000fcc00078e02ea */
[----:B------:R1:W2:Y:S01]  /*1180*/  LD.E R4, desc[UR4][R4.64] ;  /* 0x0000000404047980 */ /* 0x0002a2000c101900 */
[----:B---3--:R-:W-:-:S04]  /*1190*/  IABS R8, R12 ;  /* 0x0000000c00087213 */ /* 0x008fc80000000000 */
[----:B------:R-:W3:Y:S08]  /*11a0*/  I2F.RP R15, R8 ;  /* 0x00000008000f7306 */ /* 0x000ef00000209400 */
[----:B---3--:R-:W3:Y:S02]  /*11b0*/  MUFU.RCP R13, R15 ;  /* 0x0000000f000d7308 */ /* 0x008ee40000001000 */
[----:B---3--:R-:W-:-:S06]  /*11c0*/  VIADD R13, R13, 0xffffffe ;  /* 0x0ffffffe0d0d7836 */ /* 0x008fcc0000000000 */
[----:B------:R-:W1:Y:S01]  /*11d0*/  F2I.FTZ.U32.TRUNC.NTZ R27, R13 ;  /* 0x0000000d001b7305 */ /* 0x000e62000021f000 */
[----:B------:R-:W-:Y:S01]  /*11e0*/  IMAD.MOV.U32 R26, RZ, RZ, RZ ;  /* 0x000000ffff1a7224 */ /* 0x000fe200078e00ff */
[----:B------:R-:W-:Y:S02]  /*11f0*/  IABS R7, R229 ;  /* 0x000000e500077213 */ /* 0x000fe40000000000 */
[----:B------:R-:W-:Y:S02]  /*1200*/  IABS R6, R12 ;  /* 0x0000000c00067213 */ /* 0x000fe40000000000 */
[----:B-1----:R-:W-:-:S05]  /*1210*/  IADD3 R5, PT, PT, RZ, -R27, RZ ;  /* 0x8000001bff057210 */ /* 0x002fca0007ffe0ff */
        /* <DEDUP_REMOVED lines=17> */
[----:B----4-:R-:W-:-:S04]  /*1330*/  IMAD R5, R221, R11, RZ ;  /* 0x0000000bdd057224 */ /* 0x010fc800078e02ff */
[----:B------:R-:W-:Y:S01]  /*1340*/  @!P0 IMAD.MOV R15, RZ, RZ, -R15 ;  /* 0x000000ffff0f8224 */ /* 0x000fe200078e0a0f */
[----:B------:R-:W-:Y:S01]  /*1350*/  @!P1 LOP3.LUT R15, RZ, R12, RZ, 0x33, !PT ;  /* 0x0000000cff0f9212 */ /* 0x000fe200078e33ff */
[----:B------:R-:W-:Y:S01]  /*1360*/  IMAD R5, R220, R13, R5 ;  /* 0x0000000ddc057224 */ /* 0x000fe200078e0205 */
[----:B--2---:R-:W-:Y:S01]  /*1370*/  SHF.R.S32.HI R7, RZ, 0x1f, R4 ;  /* 0x0000001fff077819 */ /* 0x004fe20000011404 */
[----:B------:R-:W-:-:S04]  /*1380*/  IMAD R6, R21, R4, RZ ;  /* 0x0000000415067224 */ /* 0x000fc800078e02ff */
[C---:B------:R-:W-:Y:S02]  /*1390*/  IMAD R6, R20.reuse, R7, R6 ;  /* 0x0000000714067224 */ /* 0x040fe400078e0206 */
[----:B------:R-:W-:-:S04]  /*13a0*/  IMAD.WIDE.U32 R20, R20, R4, RZ ;  /* 0x0000000414147225 */ /* 0x000fc800078e00ff */
[----:B------:R-:W-:Y:S02]  /*13b0*/  IMAD.IADD R21, R21, 0x1, R6 ;  /* 0x0000000115157824 */ /* 0x000fe400078e0206 */
[----:B------:R-:W-:Y:S01]  /*13c0*/  IMAD.WIDE.U32 R20, R11, R220, R20 ;  /* 0x000000dc0b147225 */ /* 0x000fe200078e0014 */
[----:B------:R-:W-:-:S04]  /*13d0*/  SHF.R.S32.HI R6, RZ, 0x1f, R15 ;  /* 0x0000001fff067819 */ /* 0x000fc8000001140f */
[----:B------:R-:W-:Y:S01]  /*13e0*/  IADD3 R21, PT, PT, R21, R5, RZ ;  /* 0x0000000515157210 */ /* 0x000fe20007ffe0ff */
[----:B------:R-:W-:-:S04]  /*13f0*/  IMAD R5, R19, R15, RZ ;  /* 0x0000000f13057224 */ /* 0x000fc800078e02ff */
[----:B------:R-:W-:Y:S02]  /*1400*/  IMAD R6, R18, R6, R5 ;  /* 0x0000000612067224 */ /* 0x000fe400078e0205 */
[----:B------:R-:W-:Y:S02]  /*1410*/  IMAD R5, R17, R4, RZ ;  /* 0x0000000411057224 */ /* 0x000fe400078e02ff */
[----:B------:R-:W-:-:S04]  /*1420*/  IMAD.WIDE.U32 R18, R15, R18, R20 ;  /* 0x000000120f127225 */ /* 0x000fc800078e0014 */
[----:B------:R-:W-:-:S04]  /*1430*/  IMAD.WIDE.U32 R14, R16, R4, RZ ;  /* 0x00000004100e7225 */ /* 0x000fc800078e00ff */
[----:B------:R-:W-:Y:S01]  /*1440*/  IMAD R5, R16, R7, R5 ;  /* 0x0000000710057224 */ /* 0x000fe200078e0205 */
[----:B------:R-:W-:Y:S01]  /*1450*/  MOV R8, R14 ;  /* 0x0000000e00087202 */ /* 0x000fe20000000f00 */
[----:B------:R-:W-:-:S03]  /*1460*/  IMAD.IADD R4, R19, 0x1, R6 ;  /* 0x0000000113047824 */ /* 0x000fc600078e0206 */
[----:B------:R-:W-:Y:S01]  /*1470*/  IADD3 R7, PT, PT, R15, R5, RZ ;  /* 0x000000050f077210 */ /* 0x000fe20007ffe0ff */
[----:B------:R-:W-:Y:S05]  /*1480*/  BRA `(.L_x_667) ;  /* 0x0000000400487947 */ /* 0x000fea0003800000 */
.L_x_666:
        /* <DEDUP_REMOVED lines=11> */
[----:B-1----:R-:W-:Y:S02]  /*1540*/  IABS R6, R229 ;  /* 0x000000e500067213 */ /* 0x002fe40000000000 */
[----:B------:R-:W-:Y:S02]  /*1550*/  LEA R228, R0, 0xffffff80, 0x7 ;  /* 0xffffff8000e47811 */ /* 0x000fe400078e38ff */
[----:B------:R-:W-:Y:S02]  /*1560*/  CS2R R234, SRZ ;  /* 0x0000000000ea7805 */ /* 0x000fe4000001ff00 */
[----:B--2---:R-:W-:-:S04]  /*1570*/  IABS R5, R12 ;  /* 0x0000000c00057213 */ /* 0x004fc80000000000 */
        /* <DEDUP_REMOVED lines=11> */
[----:B------:R-:W-:-:S04]  /*1630*/  @!P2 SHF.R.S32.HI R4, RZ, 0x1f, R14 ;  /* 0x0000001fff04a819 */ /* 0x000fc8000001140e */
[----:B------:R-:W-:Y:S01]  /*1640*/  ISETP.GT.U32.AND P1, PT, R5, R6, PT ;  /* 0x000000060500720c */ /* 0x000fe20003f24070 */
[-C--:B---3--:R-:W-:Y:S02]  /*1650*/  @!P2 IMAD R7, R221, R14.reuse, RZ ;  /* 0x0000000edd07a224 */ /* 0x088fe400078e02ff */
[----:B------:R-:W-:-:S04]  /*1660*/  @!P2 IMAD.WIDE.U32 R26, R220, R14, RZ ;  /* 0x0000000edc1aa225 */ /* 0x000fc800078e00ff */
[----:B------:R-:W-:Y:S02]  /*1670*/  @!P2 IMAD R4, R4, R220, R7 ;  /* 0x000000dc0404a224 */ /* 0x000fe400078e0207 */
[----:B----45:R-:W-:-:S03]  /*1680*/  @!P2 IMAD R7, R21, R11, RZ ;  /* 0x0000000b1507a224 */ /* 0x030fc600078e02ff */
[----:B------:R-:W-:Y:S02]  /*1690*/  @!P2 IADD3 R27, PT, PT, R27, R4, RZ ;  /* 0x000000041b1ba210 */ /* 0x000fe40007ffe0ff */
[-C--:B------:R-:W-:Y:S02]  /*16a0*/  @!P1 IADD3 R6, PT, PT, R6, -R5.reuse, RZ ;  /* 0x8000000506069210 */ /* 0x080fe40007ffe0ff */
[----:B------:R-:W-:Y:S01]  /*16b0*/  @!P2 SHF.R.S32.HI R4, RZ, 0x1f, R11 ;  /* 0x0000001fff04a819 */ /* 0x000fe2000001140b */
[----:B------:R-:W-:Y:S01]  /*16c0*/  @P2 IMAD.IADD R8, R14, 0x1, R15 ;  /* 0x000000010e082824 */ /* 0x000fe200078e020f */
[----:B------:R-:W-:Y:S01]  /*16d0*/  ISETP.GE.U32.AND P4, PT, R6, R5, PT ;  /* 0x000000050600720c */ /* 0x000fe20003f86070 */
[----:B------:R-:W-:Y:S01]  /*16e0*/  @!P2 IMAD.WIDE.U32 R26, R20, R11, R26 ;  /* 0x0000000b141aa225 */ /* 0x000fe200078e001a */
[----:B------:R-:W-:-:S03]  /*16f0*/  LOP3.LUT R5, R229, R12, RZ, 0x3c, !PT ;  /* 0x0000000ce5057212 */ /* 0x000fc600078e3cff */
[----:B------:R-:W-:Y:S02]  /*1700*/  @!P2 IMAD R7, R20, R4, R7 ;  /* 0x000000041407a224 */ /* 0x000fe400078e0207 */
[-C--:B------:R-:W-:Y:S02]  /*1710*/  @P2 IMAD R4, R221, R8.reuse, RZ ;  /* 0x00000008dd042224 */ /* 0x080fe400078e02ff */
[----:B------:R-:W-:Y:S01]  /*1720*/  @P2 IMAD.WIDE.U32 R20, R220, R8, RZ ;  /* 0x00000008dc142225 */ /* 0x000fe200078e00ff */
[----:B------:R-:W-:Y:S02]  /*1730*/  ISETP.GE.AND P0, PT, R5, RZ, PT ;  /* 0x000000ff0500720c */ /* 0x000fe40003f06270 */
[----:B------:R-:W-:Y:S01]  /*1740*/  ISETP.NE.AND P3, PT, R12, RZ, PT ;  /* 0x000000ff0c00720c */ /* 0x000fe20003f65270 */
[----:B------:R-:W-:Y:S01]  /*1750*/  @!P2 IMAD.MOV.U32 R8, RZ, RZ, R26 ;  /* 0x000000ffff08a224 */ /* 0x000fe200078e001a */
[----:B------:R-:W-:Y:S01]  /*1760*/  @!P2 IADD3 R7, PT, PT, R27, R7, RZ ;  /* 0x000000071b07a210 */ /* 0x000fe20007ffe0ff */
[----:B------:R-:W-:Y:S01]  /*1770*/  @!P1 VIADD R10, R10, 0x1 ;  /* 0x000000010a0a9836 */ /* 0x000fe20000000000 */
[----:B------:R-:W-:-:S02]  /*1780*/  @P2 IADD3 R7, PT, PT, R21, R4, RZ ;  /* 0x0000000415072210 */ /* 0x000fc40007ffe0ff */
[----:B------:R-:W-:Y:S01]  /*1790*/  @P2 MOV R8, R20 ;  /* 0x0000001400082202 */ /* 0x000fe20000000f00 */
[----:B------:R-:W-:Y:S01]  /*17a0*/  @!P2 IMAD R4, R25, R14, RZ ;  /* 0x0000000e1904a224 */ /* 0x000fe200078e02ff */
[----:B------:R-:W-:Y:S01]  /*17b0*/  @!P2 SHF.R.S32.HI R5, RZ, 0x1f, R14 ;  /* 0x0000001fff05a819 */ /* 0x000fe2000001140e */
[----:B------:R-:W-:Y:S01]  /*17c0*/  IMAD R6, R221, R228, RZ ;  /* 0x000000e4dd067224 */ /* 0x000fe200078e02ff */
[----:B------:R-:W-:Y:S01]  /*17d0*/  SHF.R.S32.HI R13, RZ, 0x1f, R228 ;  /* 0x0000001fff0d7819 */ /* 0x000fe200000114e4 */
[----:B------:R-:W-:Y:S01]  /*17e0*/  @P4 VIADD R10, R10, 0x1 ;  /* 0x000000010a0a4836 */ /* 0x000fe20000000000 */
[----:B------:R-:W-:Y:S02]  /*17f0*/  MOV R20, R8 ;  /* 0x0000000800147202 */ /* 0x000fe40000000f00 */
[----:B------:R-:W-:Y:S01]  /*1800*/  MOV R21, R7 ;  /* 0x0000000700157202 */ /* 0x000fe20000000f00 */
[----:B------:R-:W-:Y:S02]  /*1810*/  @!P2 IMAD R4, R5, R24, R4 ;  /* 0x000000180504a224 */ /* 0x000fe400078e0204 */
[----:B------:R-:W-:Y:S01]  /*1820*/  @!P2 IMAD.WIDE.U32 R26, R24, R14, RZ ;  /* 0x0000000e181aa225 */ /* 0x000fe200078e00ff */
[----:B------:R-:W-:-:S03]  /*1830*/  @!P0 IADD3 R10, PT, PT, -R10, RZ, RZ ;  /* 0x000000ff0a0a8210 */ /* 0x000fc60007ffe1ff */
[----:B------:R-:W-:Y:S02]  /*1840*/  IMAD R6, R13, R220, R6 ;  /* 0x000000dc0d067224 */ /* 0x000fe400078e0206 */
[----:B------:R-:W-:Y:S01]  /*1850*/  IMAD.WIDE.U32 R20, R220, R228, R20 ;  /* 0x000000e4dc147225 */ /* 0x000fe200078e0014 */
[----:B------:R-:W-:Y:S02]  /*1860*/  @!P3 LOP3.LUT R10, RZ, R12, RZ, 0x33, !PT ;  /* 0x0000000cff0ab212 */ /* 0x000fe400078e33ff */
[----:B------:R-:W-:Y:S01]  /*1870*/  @!P2 IADD3 R27, PT, PT, R27, R4, RZ ;  /* 0x000000041b1ba210 */ /* 0x000fe20007ffe0ff */
[----:B------:R-:W-:Y:S01]  /*1880*/  @!P2 IMAD R4, R19, R11, RZ ;  /* 0x0000000b1304a224 */ /* 0x000fe200078e02ff */
[----:B------:R-:W-:Y:S02]  /*1890*/  @!P2 SHF.R.S32.HI R5, RZ, 0x1f, R11 ;  /* 0x0000001fff05a819 */ /* 0x000fe4000001140b */
[----:B------:R-:W-:Y:S01]  /*18a0*/  IADD3 R21, PT, PT, R21, R6, RZ ;  /* 0x0000000615157210 */ /* 0x000fe20007ffe0ff */
[----:B------:R-:W-:Y:S01]  /*18b0*/  @P2 IMAD.IADD R14, R14, 0x1, R15 ;  /* 0x000000010e0e2824 */ /* 0x000fe200078e020f */
[----:B------:R-:W-:Y:S01]  /*18c0*/  SHF.R.S32.HI R6, RZ, 0x1f, R10 ;  /* 0x0000001fff067819 */ /* 0x000fe2000001140a */
[----:B------:R-:W-:-:S02]  /*18d0*/  IMAD R7, R17, R10, RZ ;  /* 0x0000000a11077224 */ /* 0x000fc400078e02ff */
[C---:B------:R-:W-:Y:S02]  /*18e0*/  @!P2 IMAD R4, R18.reuse, R5, R4 ;  /* 0x000000051204a224 */ /* 0x040fe400078e0204 */
[----:B------:R-:W-:-:S04]  /*18f0*/  @!P2 IMAD.WIDE.U32 R18, R18, R11, R26 ;  /* 0x0000000b1212a225 */ /* 0x000fc800078e001a */
[----:B------:R-:W-:-:S04]  /*1900*/  IMAD.WIDE.U32 R10, R16, R10, R20 ;  /* 0x0000000a100a7225 */ /* 0x000fc800078e0014 */
[----:B------:R-:W-:Y:S02]  /*1910*/  IMAD R6, R16, R6, R7 ;  /* 0x0000000610067224 */ /* 0x000fe400078e0207 */
[-C--:B------:R-:W-:Y:S02]  /*1920*/  @P2 IMAD R5, R25, R14.reuse, RZ ;  /* 0x0000000e19052224 */ /* 0x080fe400078e02ff */
[----:B------:R-:W-:Y:S01]  /*1930*/  @P2 IMAD.WIDE.U32 R14, R24, R14, RZ ;  /* 0x0000000e180e2225 */ /* 0x000fe200078e00ff */
[----:B------:R-:W-:Y:S02]  /*1940*/  @!P2 IADD3 R7, PT, PT, R19, R4, RZ ;  /* 0x000000041307a210 */ /* 0x000fe40007ffe0ff */
[----:B------:R-:W-:Y:S01]  /*1950*/  IADD3 R4, PT, PT, R11, R6, RZ ;  /* 0x000000060b047210 */ /* 0x000fe20007ffe0ff */
[----:B------:R-:W-:Y:S01]  /*1960*/  @!P2 IMAD.MOV.U32 R8, RZ, RZ, R18 ;  /* 0x000000ffff08a224 */ /* 0x000fe200078e0012 */
[----:B------:R-:W-:Y:S01]  /*1970*/  MOV R18, R10 ;  /* 0x0000000a00127202 */ /* 0x000fe20000000f00 */
[----:B------:R-:W-:Y:S01]  /*1980*/  @P2 IMAD.IADD R7, R15, 0x1, R5 ;  /* 0x000000010f072824 */ /* 0x000fe200078e0205 */
[----:B------:R-:W-:-:S02]  /*1990*/  @P2 MOV R8, R14 ;  /* 0x0000000e00082202 */ /* 0x000fc40000000f00 */
[----:B------:R-:W-:Y:S02]  /*19a0*/  MOV R11, R228 ;  /* 0x000000e4000b7202 */ /* 0x000fe40000000f00 */
.L_x_667:
[----:B------:R-:W-:Y:S05]  /*19b0*/  BSYNC.RECONVERGENT B0 ;  /* 0x0000000000007941 */ /* 0x000fea0003800200 */
.L_x_665:
[----:B------:R-:W-:Y:S01]  /*19c0*/  ISETP.NE.AND P1, PT, R9, -0x1, PT ;  /* 0xffffffff0900780c */ /* 0x000fe20003f25270 */
[----:B------:R-:W2:Y:S04]  /*19d0*/  LD.E.64 R26, desc[UR4][R2.64+0x8] ;  /* 0x00000804021a7980 */ /* 0x000ea8000c101b00 */
[----:B------:R-:W3:Y:S04]  /*19e0*/  LD.E.64 R28, desc[UR4][R2.64+0x30] ;  /* 0x00003004021c7980 */ /* 0x000ee8000c101b00 */
[----:B------:R-:W4:Y:S04]  /*19f0*/  LD.E.64 R14, desc[UR4][R2.64+0x48] ;  /* 0x00004804020e7980 */ /* 0x000f28000c101b00 */
[----:B------:R-:W4:Y:S04]  /*1a00*/  @!P1 LD.E.64 R32, desc[UR4][R2.64+0x18] ;  /* 0x0000180402209980 */ /* 0x000f28000c101b00 */
        /* <DEDUP_REMOVED lines=15> */
[----:B------:R-:W-:-:S05]  /*1b00*/  IMAD R30, R10, R30, R19 ;  /* 0x0000001e0a1e7224 */ /* 0x000fca00078e0213 */
[----:B------:R-:W-:Y:S02]  /*1b10*/  ISETP.GT.U32.AND P5, PT, R5, R30, PT ;  /* 0x0000001e0500720c */ /* 0x000fe40003fa4070 */
[----:B------:R-:W-:Y:S01]  /*1b20*/  SHF.L.U32 R140, R209, 0x3, RZ ;  /* 0x00000003d18c7819 */ /* 0x000fe200000006ff */
[----:B-----5:R-:W-:-:S03]  /*1b30*/  IMAD R6, R13, R24, RZ ;  /* 0x000000180d067224 */ /* 0x020fc600078e02ff */
[----:B------:R-:W-:-:S07]  /*1b40*/  LOP3.LUT R134, R140, 0x38, RZ, 0xc0, !PT ;  /* 0x000000388c867812 */ /* 0x000fce00078ec0ff */
[----:B------:R-:W-:-:S05]  /*1b50*/  @!P5 IMAD.IADD R30, R30, 0x1, -R5 ;  /* 0x000000011e1ed824 */ /* 0x000fca00078e0a05 */
[----:B------:R-:W-:Y:S02]  /*1b60*/  ISETP.GE.U32.AND P6, PT, R30, R5, PT ;  /* 0x000000051e00720c */ /* 0x000fe40003fc6070 */
[----:B------:R-:W-:Y:S01]  /*1b70*/  LOP3.LUT R30, R140, 0x1c0, RZ, 0xc0, !PT ;  /* 0x000001c08c1e7812 */ /* 0x000fe200078ec0ff */
[----:B------:R-:W-:Y:S02]  /*1b80*/  IMAD.IADD R217, R217, 0x1, -R34 ;  /* 0x00000001d9d97824 */ /* 0x000fe400078e0a22 */
[C---:B------:R-:W-:Y:S01]  /*1b90*/  IMAD R6, R11.reuse, R25, R6 ;  /* 0x000000190b067224 */ /* 0x040fe200078e0206 */
[--C-:B------:R-:W-:Y:S01]  /*1ba0*/  LOP3.LUT R133, R30, 0x38, R209.reuse, 0xf8, !PT ;  /* 0x000000381e857812 */ /* 0x100fe200078ef8d1 */
[----:B------:R-:W-:Y:S01]  /*1bb0*/  IMAD.WIDE.U32 R34, R11, R24, RZ ;  /* 0x000000180b227225 */ /* 0x000fe200078e00ff */
[----:B------:R-:W-:Y:S02]  /*1bc0*/  IADD3 R30, P3, PT, R134, R18, RZ ;  /* 0x00000012861e7210 */ /* 0x000fe40007f7e0ff */
[----:B------:R-:W-:Y:S01]  /*1bd0*/  SHF.R.U32.HI R18, RZ, 0x3, R209 ;  /* 0x00000003ff127819 */ /* 0x000fe200000116d1 */
[----:B------:R-:W-:Y:S01]  /*1be0*/  IMAD.IADD R6, R35, 0x1, R6 ;  /* 0x0000000123067824 */ /* 0x000fe200078e0206 */
[----:B------:R-:W-:-:S02]  /*1bf0*/  IADD3 R8, P2, P0, R34, R8, R134 ;  /* 0x0000000822087210 */ /* 0x000fc4000785e086 */
[----:B------:R-:W-:Y:S02]  /*1c00*/  IADD3.X R31, PT, PT, RZ, R4, RZ, P3, !PT ;  /* 0x00000004ff1f7210 */ /* 0x000fe40001ffe4ff */
[----:B------:R-:W-:Y:S02]  /*1c10*/  LOP3.LUT R13, R229, R12, RZ, 0x3c, !PT ;  /* 0x0000000ce50d7212 */ /* 0x000fe400078e3cff */
[----:B------:R-:W-:Y:S01]  /*1c20*/  IADD3.X R6, PT, PT, R6, R7, RZ, P2, P0 ;  /* 0x0000000706067210 */ /* 0x000fe200017e04ff */
[----:B------:R-:W-:Y:S02]  /*1c30*/  IMAD R7, R221, R18, RZ ;  /* 0x00000012dd077224 */ /* 0x000fe400078e02ff */
[----:B------:R-:W-:Y:S01]  /*1c40*/  IMAD.WIDE.U32 R30, R18, R220, R30 ;  /* 0x000000dc121e7225 */ /* 0x000fe200078e001e */
[----:B------:R-:W-:Y:S02]  /*1c50*/  ISETP.GE.AND P4, PT, R13, RZ, PT ;  /* 0x000000ff0d00720c */ /* 0x000fe40003f86270 */
[----:B------:R-:W-:-:S02]  /*1c60*/  LOP3.LUT R5, R140, 0x1e00, RZ, 0xc0, !PT ;  /* 0x00001e008c057812 */ /* 0x000fc400078ec0ff */
        /* <DEDUP_REMOVED lines=13> */
[----:B------:R-:W-:-:S04]  /*1d40*/  IMAD.U32 R212, RZ, RZ, UR6 ;  /* 0x00000006ffd47e24 */ /* 0x000fc8000f8e00ff */
[----:B------:R-:W-:Y:S01]  /*1d50*/  IMAD R133, R133, 0x2, R212 ;  /* 0x0000000285857824 */ /* 0x000fe200078e02d4 */
[----:B--2---:R-:W-:Y:S01]  /*1d60*/  LEA R222, P2, R30, R26, 0x1 ;  /* 0x0000001a1ede7211 */ /* 0x004fe200078408ff */
[----:B---3--:R-:W-:-:S03]  /*1d70*/  @P1 IMAD R5, R29, R9, RZ ;  /* 0x000000091d051224 */ /* 0x008fc600078e02ff */
[----:B------:R-:W-:Y:S01]  /*1d80*/  LEA.HI.X R223, R30, R27, R7, 0x1, P2 ;  /* 0x0000001b1edf7211 */ /* 0x000fe200010f0c07 */
[----:B------:R-:W-:Y:S02]  /*1d90*/  VIADD R7, R18, 0x20 ;  /* 0x0000002012077836 */ /* 0x000fe40000000000 */
[-C--:B----4-:R-:W-:Y:S02]  /*1da0*/  @!P1 IMAD R4, R33, R231.reuse, RZ ;  /* 0x000000e721049224 */ /* 0x090fe400078e02ff */
        /* <DEDUP_REMOVED lines=12> */
[----:B------:R-:W-:Y:S01]  /*1e70*/  IMAD.WIDE.U32 R34, R227, 0x40, R18 ;  /* 0x00000040e3227825 */ /* 0x000fe200078e0012 */
[----:B------:R-:W-:-:S03]  /*1e80*/  IADD3.X R27, PT, PT, RZ, R4, RZ, P4, !PT ;  /* 0x00000004ff1b7210 */ /* 0x000fc600027fe4ff */
[----:B------:R-:W-:Y:S02]  /*1e90*/  IMAD R11, R15, R229, RZ ;  /* 0x000000e50f0b7224 */ /* 0x000fe400078e02ff */
[----:B------:R-:W-:Y:S01]  /*1ea0*/  IMAD.WIDE.U32 R26, R229, R14, R26 ;  /* 0x0000000ee51a7225 */ /* 0x000fe200078e001a */
[----:B------:R-:W-:-:S03]  /*1eb0*/  @!P2 IADD3 R4, P4, PT, R34, 0x20, RZ ;  /* 0x000000202204a810 */ /* 0x000fc60007f9e0ff */
[----:B------:R-:W-:Y:S01]  /*1ec0*/  IMAD R11, R14, R12, R11 ;  /* 0x0000000c0e0b7224 */ /* 0x000fe200078e020b */
[C---:B------:R-:W-:Y:S01]  /*1ed0*/  @!P0 IADD3 R15, P1, PT, R34.reuse, 0x30, RZ ;  /* 0x00000030220f8810 */ /* 0x040fe20007f3e0ff */
[----:B------:R-:W-:Y:S01]  /*1ee0*/  @!P5 IMAD R13, R35, R28, RZ ;  /* 0x0000001c230dd224 */ /* 0x000fe200078e02ff */
[C---:B------:R-:W-:Y:S01]  /*1ef0*/  @!P3 IADD3 R19, P6, PT, R34.reuse, 0x10, RZ ;  /* 0x000000102213b810 */ /* 0x040fe20007fde0ff */
[----:B------:R-:W-:Y:S01]  /*1f00*/  IMAD.IADD R31, R27, 0x1, R11 ;  /* 0x000000011b1f7824 */ /* 0x000fe200078e020b */
[-C--:B------:R-:W-:Y:S01]  /*1f10*/  @!P5 MOV R30, R26.reuse ;  /* 0x0000001a001ed202 */ /* 0x080fe20000000f00 */
        /* <DEDUP_REMOVED lines=8> */
[----:B------:R-:W-:Y:S01]  /*1fa0*/  @!P5 IADD3 R13, PT, PT, R35, R13, RZ ;  /* 0x0000000d230dd210 */ /* 0x000fe20007ffe0ff */
[----:B------:R-:W-:Y:S01]  /*1fb0*/  @!P2 IMAD.WIDE.U32 R36, R28, R4, R36 ;  /* 0x000000041c24a225 */ /* 0x000fe200078e0024 */
[----:B------:R-:W-:-:S03]  /*1fc0*/  @!P5 LEA R30, P1, R34, R20, 0x1 ;  /* 0x00000014221ed211 */ /* 0x000fc600078208ff */
[----:B------:R-:W-:Y:S02]  /*1fd0*/  @!P2 IMAD R11, R29, R4, R11 ;  /* 0x000000041d0ba224 */ /* 0x000fe400078e020b */
[----:B------:R-:W-:Y:S02]  /*1fe0*/  IMAD.IADD R4, R135, 0x1, -R228 ;  /* 0x0000000187047824 */ /* 0x000fe400078e0ae4 */
[----:B------:R-:W-:Y:S02]  /*1ff0*/  @!P3 IMAD R12, R27, R28, RZ ;  /* 0x0000001c1b0cb224 */ /* 0x000fe400078e02ff */
[----:B------:R-:W-:Y:S02]  /*2000*/  @!P3 IMAD.MOV.U32 R32, RZ, RZ, R26 ;  /* 0x000000ffff20b224 */ /* 0x000fe400078e001a */
[--C-:B------:R-:W-:Y:S02]  /*2010*/  @!P3 IMAD.MOV.U32 R33, RZ, RZ, R31.reuse ;  /* 0x000000ffff21b224 */ /* 0x100fe400078e001f */
[----:B------:R-:W-:Y:S01]  /*2020*/  @!P0 IMAD.MOV.U32 R27, RZ, RZ, R31 ;  /* 0x000000ffff1b8224 */ /* 0x000fe200078e001f */
[----:B------:R-:W-:Y:S01]  /*2030*/  @!P5 LEA.HI.X R31, R34, R21, R13, 0x1, P1 ;  /* 0x00000015221fd211 */ /* 0x000fe200008f0c0d */
[-C--:B------:R-:W-:Y:S01]  /*2040*/  @!P3 IMAD R12, R29, R19.reuse, R12 ;  /* 0x000000131d0cb224 */ /* 0x080fe200078e020c */
[----:B------:R-:W-:Y:S01]  /*2050*/  ISETP.GE.AND P1, PT, R9, R4, PT ;  /* 0x000000040900720c */ /* 0x000fe20003f26270 */
[----:B------:R-:W-:-:S04]  /*2060*/  @!P3 IMAD.WIDE.U32 R32, R28, R19, R32 ;  /* 0x000000131c20b225 */ /* 0x000fc800078e0020 */
[----:B------:R-:W-:Y:S02]  /*2070*/  @!P0 IMAD R14, R14, R28, RZ ;  /* 0x0000001c0e0e8224 */ /* 0x000fe400078e02ff */
[----:B------:R-:W-:Y:S01]  /*2080*/  @!P0 IMAD.WIDE.U32 R26, R28, R15, R26 ;  /* 0x0000000f1c1a8225 */ /* 0x000fe200078e001a */
[----:B------:R-:W-:Y:S01]  /*2090*/  @!P2 IADD3 R11, PT, PT, R37, R11, RZ ;  /* 0x0000000b250ba210 */ /* 0x000fe20007ffe0ff */
[----:B------:R-:W-:Y:S01]  /*20a0*/  @!PT LDS RZ, [RZ] ;  /* 0x00000000fffff984 */ /* 0x000fe20000000800 */
[----:B------:R-:W-:Y:S01]  /*20b0*/  @!PT LDS RZ, [RZ] ;  /* 0x00000000fffff984 */ /* 0x000fe20000000800 */
[----:B------:R-:W-:Y:S01]  /*20c0*/  @!PT LDS RZ, [RZ] ;  /* 0x00000000fffff984 */ /* 0x000fe20000000800 */
[----:B------:R-:W-:Y:S02]  /*20d0*/  @!P5 LDGSTS.E.BYPASS.LTC128B.128 [R133], desc[UR4][R30.64] ;  /* 0x000000001e85dfae */ /* 0x000fe4000b981a04 */
[----:B------:R-:W-:Y:S01]  /*20e0*/  @!P0 IMAD R13, R29, R15, R14 ;  /* 0x0000000f1d0d8224 */ /* 0x000fe200078e020e */
[-C--:B------:R-:W-:Y:S01]  /*20f0*/  @!P3 LEA R14, P6, R32, R20.reuse, 0x1 ;  /* 0x00000014200eb211 */ /* 0x080fe200078c08ff */
[----:B------:R-:W-:Y:S01]  /*2100*/  @!P3 IMAD.IADD R19, R33, 0x1, R12 ;  /* 0x000000012113b824 */ /* 0x000fe200078e020c */
[----:B------:R-:W-:Y:S01]  /*2110*/  @!P2 LEA R34, P4, R36, R20, 0x1 ;  /* 0x000000142422a211 */ /* 0x000fe200078808ff */
[----:B------:R-:W-:Y:S01]  /*2120*/  IMAD.SHL.U32 R12, R220, 0x10, RZ ;  /* 0x00000010dc0c7824 */ /* 0x000fe200078e00ff */
[----:B------:R-:W-:Y:S01]  /*2130*/  @!P0 IADD3 R13, PT, PT, R27, R13, RZ ;  /* 0x0000000d1b0d8210 */ /* 0x000fe20007ffe0ff */
[----:B------:R-:W-:Y:S01]  /*2140*/  @!P5 LDGSTS.E.BYPASS.LTC128B.128 [R133+0x2000], desc[UR4][R30.64+0x80] ;  /* 0x020000801e85dfae */ /* 0x000fe2000b981a04 */
[----:B------:R-:W-:-:S02]  /*2150*/  @!P3 LEA.HI.X R15, R32, R21, R19, 0x1, P6 ;  /* 0x00000015200fb211 */ /* 0x000fc400030f0c13 */
[----:B------:R-:W-:Y:S02]  /*2160*/  @!P0 LEA R20, P6, R26, R20, 0x1 ;  /* 0x000000141a148211 */ /* 0x000fe400078c08ff */
        /* <DEDUP_REMOVED lines=32> */
[----:B------:R-:W-:Y:S01]  /*2370*/  SHF.R.S32.HI R12, RZ, 0x1f, R10 ;  /* 0x0000001fff0c7819 */ /* 0x000fe2000001140a */
[----:B------:R-:W-:Y:S01]  /*2380*/  @!P3 IMAD.MOV.U32 R31, RZ, RZ, R223 ;  /* 0x000000ffff1fb224 */ /* 0x000fe200078e00df */
[----:B------:R-:W-:Y:S01]  /*2390*/  @!P3 MOV R30, R222 ;  /* 0x000000de001eb202 */ /* 0x000fe20000000f00 */
[----:B------:R2:W-:Y:S02]  /*23a0*/  @!P0 LDGSTS.E.BYPASS.LTC128B.128 [R133+0x5000], desc[UR4][R36.64] ;  /* 0x0500000024858fae */ /* 0x0005e4000b981a04 */
[----:B------:R-:W-:-:S02]  /*23b0*/  IMAD R21, R12, R22, R21 ;  /* 0x000000160c157224 */ /* 0x000fc400078e0215 */
[----:B------:R2:W-:Y:S01]  /*23c0*/  @!P0 LDGSTS.E.BYPASS.LTC128B.128 [R133+0x9000], desc[UR4][R36.64+0x80] ;  /* 0x0900008024858fae */ /* 0x0005e2000b981a04 */
[----:B------:R-:W-:Y:S01]  /*23d0*/  @!P5 LEA R34, P0, R220, R222, 0x7 ;  /* 0x000000dedc22d211 */ /* 0x000fe200078038ff */
[----:B-1----:R-:W-:Y:S01]  /*23e0*/  IMAD.WIDE.U32 R28, R22, R10, RZ ;  /* 0x0000000a161c7225 */ /* 0x002fe200078e00ff */
[----:B------:R-:W-:-:S03]  /*23f0*/  @!P2 MOV R22, R222 ;  /* 0x000000de0016a202 */ /* 0x000fc60000000f00 */
[----:B------:R-:W-:Y:S02]  /*2400*/  @!P2 IMAD.MOV.U32 R23, RZ, RZ, R223 ;  /* 0x000000ffff17a224 */ /* 0x000fe400078e00df */
        /* <DEDUP_REMOVED lines=29> */
[C---:B------:R-:W-:Y:S02]  /*25e0*/  LEA R224, P0, R20.reuse, R16, 0x1 ;  /* 0x0000001014e07211 */ /* 0x040fe400078008ff */
[----:B------:R-:W-:Y:S02]  /*25f0*/  LOP3.LUT R6, R139, 0x1c0, RZ, 0xc0, !PT ;  /* 0x000001c08b067812 */ /* 0x000fe400078ec0ff */
[----:B------:R-:W-:Y:S01]  /*2600*/  LEA.HI.X R225, R20, R17, R225, 0x1, P0 ;  /* 0x0000001114e17211 */ /* 0x000fe200000f0ce1 */
[----:B------:R-:W-:-:S08]  /*2610*/  DEPBAR.LE SB0, 0x0 ;  /* 0x000080000000791a */ /* 0x000fd00000000000 */
[----:B------:R-:W-:Y:S05]  /*2620*/  WARPSYNC.ALL ;  /* 0x0000000000007948 */ /* 0x000fea0003800000 */
[----:B------:R-:W-:Y:S01]  /*2630*/  BAR.SYNC.DEFER_BLOCKING 0x0 ;  /* 0x0000000000007b1d */ /* 0x000fe20000010000 */
[-C--:B------:R-:W-:Y:S01]  /*2640*/  ISETP.GE.AND P0, PT, R9, R4.reuse, PT ;  /* 0x000000040900720c */ /* 0x080fe20003f06270 */
[----:B------:R-:W-:Y:S01]  /*2650*/  IMAD.SHL.U32 R208, R209, 0x20, RZ ;  /* 0x00000020d1d07824 */ /* 0x000fe200078e00ff */
[-C--:B------:R-:W-:Y:S01]  /*2660*/  ISETP.GE.AND P5, PT, R5, R4.reuse, PT ;  /* 0x000000040500720c */ /* 0x080fe20003fa6270 */
[----:B------:R-:W-:Y:S01]  /*2670*/  IMAD.SHL.U32 R5, R24, 0x10, RZ ;  /* 0x0000001018057824 */ /* 0x000fe200078e00ff */
[----:B------:R-:W-:-:S02]  /*2680*/  ISETP.GE.AND P1, PT, R11, R4, PT ;  /* 0x000000040b00720c */ /* 0x000fc40003f26270 */
[-C--:B------:R-:W-:Y:S02]  /*2690*/  ISETP.GE.AND P6, PT, R7, R4.reuse, PT ;  /* 0x000000040700720c */ /* 0x080fe40003fc6270 */
[----:B------:R-:W-:Y:S02]  /*26a0*/  LOP3.LUT R11, R6, 0x8, R209, 0x78, !PT ;  /* 0x00000008060b7812 */ /* 0x000fe400078e78d1 */
[C---:B------:R-:W-:Y:S02]  /*26b0*/  SHF.L.U64.HI R6, R24.reuse, 0x4, R25 ;  /* 0x0000000418067819 */ /* 0x040fe40000010219 */
[-C--:B------:R-:W-:Y:S02]  /*26c0*/  ISETP.GE.AND P3, PT, R15, R4.reuse, PT ;  /* 0x000000040f00720c */ /* 0x080fe40003f66270 */
[----:B------:R-:W-:Y:S01]  /*26d0*/  ISETP.GE.AND P2, PT, R13, R4, PT ;  /* 0x000000040d00720c */ /* 0x000fe20003f46270 */
        /* <DEDUP_REMOVED lines=24> */
[----:B------:R-:W-:Y:S01]  /*2860*/  IMAD R5, R8, 0x2, R7 ;  /* 0x0000000208057824 */ /* 0x000fe200078e0207 */
        /* <DEDUP_REMOVED lines=73> */
[----:B------:R-:W-:Y:S01]  /*2d00*/  BSSY.RECONVERGENT B1, `(.L_x_668) ;  /* 0x0000246000017945 */ /* 0x000fe20003800200 */
[----:B------:R-:W-:Y:S01]  /*2d10*/  VIADD R232, R0, 0xffffffff ;  /* 0xffffffff00e87836 */ /* 0x000fe20000000000 */
[----:B------:R-:W-:Y:S01]  /*2d20*/  LDSM.16.M88.4 R116, [R148] ;  /* 0x000000009474783b */ /* 0x000fe20000000200 */
[----:B--2---:R-:W-:-:S02]  /*2d30*/  SEL R26, R143, 0xffffffe0, !P1 ;  /* 0xffffffe08f1a7807 */ /* 0x004fc40004800000 */
[----:B------:R-:W-:Y:S01]  /*2d40*/  SEL R27, R142, 0xffffffc0, !P2 ;  /* 0xffffffc08e1b7807 */ /* 0x000fe20005000000 */
[----:B------:R-:W2:Y:S02]  /*2d50*/  LDSM.16.M88.4 R72, [R210+0x4800] ;  /* 0x00480000d248783b */ /* 0x000ea40000000200 */
        /* <DEDUP_REMOVED lines=10> */
[----:B------:R-:W4:Y:S04]  /*2e00*/  LDSM.16.M88.4 R40, [R210+0x6800] ;  /* 0x00680000d228783b */ /* 0x000f280000000200 */
[----:B------:R-:W4:Y:S04]  /*2e10*/  LDSM.16.M88.4 R32, [R210+0x7000] ;  /* 0x00700000d220783b */ /* 0x000f280000000200 */
[----:B-1----:R-:W1:Y:S04]  /*2e20*/  LDSM.16.M88.4 R16, [R210+0x7800] ;  /* 0x00780000d210783b */ /* 0x002e680000000200 */
[----:B------:R-:W-:Y:S04]  /*2e30*/  LDSM.16.M88.4 R92, [R146] ;  /* 0x00000000925c783b */ /* 0x000fe80000000200 */
[----:B------:R-:W1:Y:S04]  /*2e40*/  LDSM.16.M88.4 R4, [R138+0x4800] ;  /* 0x004800008a04783b */ /* 0x000e680000000200 */
[----:B---3--:R-:W3:Y:S01]  /*2e50*/  LDSM.16.M88.4 R8, [R138+0x4000] ;  /* 0x004000008a08783b */ /* 0x008ee20000000200 */
[C---:B--2---:R-:W-:Y:S03]  /*2e60*/  HMMA.16816.F32 R76, R116.reuse, R72, RZ ;  /* 0x00000048744c723c */ /* 0x044fe600000018ff */
[----:B------:R-:W2:Y:S04]  /*2e70*/  LDSM.16.M88.4 R20, [R138+0x5800] ;  /* 0x005800008a14783b */ /* 0x000ea80000000200 */
[----:B------:R-:W-:Y:S01]  /*2e80*/  LDSM.16.M88.4 R120, [R147] ;  /* 0x000000009378783b */ /* 0x000fe20000000200 */
[C---:B------:R-:W-:Y:S03]  /*2e90*/  HMMA.16816.F32 R72, R116.reuse, R74, RZ ;  /* 0x0000004a7448723c */ /* 0x040fe600000018ff */
[----:B------:R-:W-:Y:S04]  /*2ea0*/  LDSM.16.M88.4 R88, [R137+0x4000] ;  /* 0x004000008958783b */ /* 0x000fe80000000200 */
[----:B------:R-:W-:Y:S01]  /*2eb0*/  LDSM.16.M88.4 R100, [R138+0x7000] ;  /* 0x007000008a64783b */ /* 0x000fe20000000200 */
[C---:B----4-:R-:W-:Y:S03]  /*2ec0*/  HMMA.16816.F32 R12, R116.reuse, R80, RZ ;  /* 0x00000050740c723c */ /* 0x050fe600000018ff */
        /* <DEDUP_REMOVED lines=10> */
[C---:B------:R-:W-:Y:S08]  /*2f70*/  HMMA.16816.F32 R44, R116.reuse, R40, RZ ;  /* 0x00000028742c723c */ /* 0x040ff000000018ff */
[C---:B------:R-:W-:Y:S08]  /*2f80*/  HMMA.16816.F32 R36, R116.reuse, R32, RZ ;  /* 0x000000207424723c */ /* 0x040ff000000018ff */
[C---:B------:R-:W-:Y:S08]  /*2f90*/  HMMA.16816.F32 R80, R116.reuse, R82, RZ ;  /* 0x000000527450723c */ /* 0x040ff000000018ff */
[C---:B------:R-:W-:Y:S08]  /*2fa0*/  HMMA.16816.F32 R64, R116.reuse, R66, RZ ;  /* 0x000000427440723c */ /* 0x040ff000000018ff */
[C---:B------:R-:W-:Y:S08]  /*2fb0*/  HMMA.16816.F32 R56, R116.reuse, R58, RZ ;  /* 0x0000003a7438723c */ /* 0x040ff000000018ff */
[C---:B------:R-:W-:Y:S08]  /*2fc0*/  HMMA.16816.F32 R48, R116.reuse, R50, RZ ;  /* 0x000000327430723c */ /* 0x040ff000000018ff */
[C---:B------:R-:W-:Y:S08]  /*2fd0*/  HMMA.16816.F32 R40, R116.reuse, R42, RZ ;  /* 0x0000002a7428723c */ /* 0x040ff000000018ff */
[C---:B------:R-:W-:Y:S08]  /*2fe0*/  HMMA.16816.F32 R32, R116.reuse, R34, RZ ;  /* 0x000000227420723c */ /* 0x040ff000000018ff */
[C---:B-1----:R-:W-:Y:S08]  /*2ff0*/  HMMA.16816.F32 R28, R116.reuse, R16, RZ ;  /* 0x00000010741c723c */ /* 0x042ff000000018ff */
[----:B------:R-:W-:Y:S01]  /*3000*/  HMMA.16816.F32 R116, R116, R18, RZ ;  /* 0x000000127474723c */ /* 0x000fe200000018ff */
[----:B------:R-:W1:Y:S07]  /*3010*/  LDSM.16.M88.4 R16, [R138+0x6000] ;  /* 0x006000008a10783b */ /* 0x000e6e0000000200 */
[C---:B------:R-:W-:Y:S08]  /*3020*/  HMMA.16816.F32 R76, R92.reuse, R4, R76 ;  /* 0x000000045c4c723c */ /* 0x040ff0000000184c */
[C---:B------:R-:W-:Y:S01]  /*3030*/  HMMA.16816.F32 R72, R92.reuse, R6, R72 ;  /* 0x000000065c48723c */ /* 0x040fe20000001848 */
[----:B------:R-:W4:Y:S07]  /*3040*/  LDSM.16.M88.4 R4, [R137+0x4800] ;  /* 0x004800008904783b */ /* 0x000f2e0000000200 */
[C---:B---3--:R-:W-:Y:S08]  /*3050*/  HMMA.16816.F32 R12, R92.reuse, R8, R12 ;  /* 0x000000085c0c723c */ /* 0x048ff0000000180c */
[C---:B------:R-:W-:Y:S01]  /*3060*/  HMMA.16816.F32 R80, R92.reuse, R10, R80 ;  /* 0x0000000a5c50723c */ /* 0x040fe20000001850 */
[----:B------:R-:W3:Y:S07]  /*3070*/  LDSM.16.M88.4 R8, [R138+0x6800] ;  /* 0x006800008a08783b */ /* 0x000eee0000000200 */
[C---:B--2---:R-:W-:Y:S08]  /*3080*/  HMMA.16816.F32 R60, R92.reuse, R20, R60 ;  /* 0x000000145c3c723c */ /* 0x044ff0000000183c */
[C---:B------:R-:W-:Y:S01]  /*3090*/  HMMA.16816.F32 R56, R92.reuse, R22, R56 ;  /* 0x000000165c38723c */ /* 0x040fe20000001838 */
[----:B------:R-:W2:Y:S07]  /*30a0*/  LDSM.16.M88.4 R20, [R137+0x5800] ;  /* 0x005800008914783b */ /* 0x000eae0000000200 */
[C---:B-1----:R-:W-:Y:S08]  /*30b0*/  HMMA.16816.F32 R52, R92.reuse, R16, R52 ;  /* 0x000000105c34723c */ /* 0x042ff00000001834 */
[----:B------:R-:W-:Y:S01]  /*30c0*/  HMMA.16816.F32 R48, R92, R18, R48 ;  /* 0x000000125c30723c */ /* 0x000fe20000001830 */
[----:B------:R-:W1:Y:S07]  /*30d0*/  LDSM.16.M88.4 R16, [R137+0x6000] ;  /* 0x006000008910783b */ /* 0x000e6e0000000200 */
[C---:B----4-:R-:W-:Y:S08]  /*30e0*/  HMMA.16816.F32 R76, R120.reuse, R4, R76 ;  /* 0x00000004784c723c */ /* 0x050ff0000000184c */
[----:B------:R-:W-:Y:S01]  /*30f0*/  HMMA.16816.F32 R72, R120, R6, R72 ;  /* 0x000000067848723c */ /* 0x000fe20000001848 */
[----:B------:R-:W4:Y:S07]  /*3100*/  LDSM.16.M88.4 R4, [R137+0x7000] ;  /* 0x007000008904783b */ /* 0x000f2e0000000200 */
        /* <DEDUP_REMOVED lines=12> */
[C---:B--2---:R-:W-:Y:S08]  /*31d0*/  HMMA.16816.F32 R60, R120.reuse, R20, R60 ;  /* 0x00000014783c723c */ /* 0x044ff0000000183c */
[C---:B------:R-:W-:Y:S01]  /*31e0*/  HMMA.16816.F32 R56, R120.reuse, R22, R56 ;  /* 0x000000167838723c */ /* 0x040fe20000001838 */
[----:B------:R-:W-:Y:S07]  /*31f0*/  LDSM.16.M88.4 R20, [R148+0x2000] ;  /* 0x002000009414783b */ /* 0x000fee0000000200 */
[C---:B-1----:R-:W-:Y:S08]  /*3200*/  HMMA.16816.F32 R52, R120.reuse, R16, R52 ;  /* 0x000000107834723c */ /* 0x042ff00000001834 */
[C---:B------:R-:W-:Y:S01]  /*3210*/  HMMA.16816.F32 R48, R120.reuse, R18, R48 ;  /* 0x000000127830723c */ /* 0x040fe20000001830 */
[----:B------:R-:W1:Y:S07]  /*3220*/  LDSM.16.M88.4 R16, [R210+0x8000] ;  /* 0x00800000d210783b */ /* 0x000e6e0000000200 */
[C---:B----4-:R-:W-:Y:S08]  /*3230*/  HMMA.16816.F32 R36, R120.reuse, R4, R36 ;  /* 0x000000047824723c */ /* 0x050ff00000001824 */
        /* <DEDUP_REMOVED lines=96> */
[----:B------:R-:W-:Y:S01]  /*3840*/  MUFU.TANH R85, R85 ;  /* 0x0000005500557308 */ /* 0x000fe20000002400 */
[----:B---3--:R-:W-:Y:S01]  /*3850*/  HMMA.16816.F32 R60, R8, R12, R60 ;  /* 0x0000000c083c723c */ /* 0x008fe2000000183c */
[----:B--2---:R-:W-:Y:S06]  /*3860*/  LDSM.16.M88.4 R72, [R210+0xa800] ;  /* 0x00a80000d248783b */ /* 0x004fec0000000200 */
[----:B------:R-:W-:Y:S01]  /*3870*/  MUFU.TANH R105, R105 ;  /* 0x0000006900697308 */ /* 0x000fe20000002400 */
[C---:B------:R-:W-:Y:S07]  /*3880*/  HMMA.16816.F32 R68, R100.reuse, R4, R68 ;  /* 0x000000046444723c */ /* 0x040fee0000001844 */
[----:B------:R-:W2:Y:S01]  /*3890*/  MUFU.TANH R76, R76 ;  /* 0x0000004c004c7308 */ /* 0x000ea20000002400 */
[----:B------:R-:W-:Y:S01]  /*38a0*/  HMMA.16816.F32 R64, R100, R6, R64 ;  /* 0x000000066440723c */ /* 0x000fe20000001840 */
[----:B------:R-:W3:Y:S06]  /*38b0*/  LDSM.16.M88.4 R4, [R138+0xa000] ;  /* 0x00a000008a04783b */ /* 0x000eec0000000200 */
[----:B------:R-:W2:Y:S01]  /*38c0*/  MUFU.TANH R78, R78 ;  /* 0x0000004e004e7308 */ /* 0x000ea20000002400 */
[----:B------:R-:W-:Y:S01]  /*38d0*/  HMMA.16816.F32 R92, R8, R14, R92 ;  /* 0x0000000e085c723c */ /* 0x000fe2000000185c */
[----:B------:R-:W5:Y:S02]  /*38e0*/  LDSM.16.M88.4 R12, [R137+0xa000] ;  /* 0x00a00000890c783b */ /* 0x000f640000000200 */
[-C--:B------:R-:W-:Y:S01]  /*38f0*/  FMUL.FTZ R68, R68, R136.reuse ;  /* 0x0000008844447220 */ /* 0x080fe20000410000 */
[-C--:B------:R-:W-:Y:S01]  /*3900*/  FMUL.FTZ R69, R69, R136.reuse ;  /* 0x0000008845457220 */ /* 0x080fe20000410000 */
[-C--:B------:R-:W-:Y:S01]  /*3910*/  FMUL.FTZ R70, R70, R136.reuse ;  /* 0x0000008846467220 */ /* 0x080fe20000410000 */
[-C--:B------:R-:W-:Y:S01]  /*3920*/  FMUL.FTZ R71, R71, R136.reuse ;  /* 0x0000008847477220 */ /* 0x080fe20000410000 */
[----:B------:R-:W2:Y:S01]  /*3930*/  MUFU.TANH R77, R77 ;  /* 0x0000004d004d7308 */ /* 0x000ea20000002400 */
        /* <DEDUP_REMOVED lines=11> */
[----:B------:R-:W2:Y:S06]  /*39f0*/  LDSM.16.M88.4 R56, [R138+0xa800] ;  /* 0x00a800008a38783b */ /* 0x000eac0000000200 */
[----:B------:R1:W-:Y:S01]  /*3a00*/  MUFU.TANH R109, R71 ;  /* 0x00000047006d7308 */ /* 0x0003e20000002400 */
[----:B----4-:R-:W-:Y:S07]  /*3a10*/  HMMA.16816.F32 R60, R100, R16, R60 ;  /* 0x00000010643c723c */ /* 0x010fee000000183c */
[----:B------:R-:W4:Y:S01]  /*3a20*/  MUFU.TANH R79, R79 ;  /* 0x0000004f004f7308 */ /* 0x000f220000002400 */
[----:B---3--:R-:W-:Y:S07]  /*3a30*/  HMMA.16816.F32 R48, R8, R6, R48 ;  /* 0x000000060830723c */ /* 0x008fee0000001830 */
[----:B------:R-:W3:Y:S01]  /*3a40*/  MUFU.TANH R107, R107 ;  /* 0x0000006b006b7308 */ /* 0x000ee20000002400 */
        /* <DEDUP_REMOVED lines=17> */
[C---:B-----5:R-:W-:Y:S07]  /*3b60*/  HMMA.16816.F32 R48, R96.reuse, R14, R48 ;  /* 0x0000000e6030723c */ /* 0x060fee0000001830 */
[----:B------:R-:W-:Y:S01]  /*3b70*/  MUFU.TANH R73, R61 ;  /* 0x0000003d00497308 */ /* 0x000fe20000002400 */
[----:B------:R-:W-:Y:S01]  /*3b80*/  HMMA.16816.F32 R68, R96, R12, R68 ;  /* 0x0000000c6044723c */ /* 0x000fe20000001844 */
[----:B------:R-:W-:Y:S06]  /*3b90*/  LDSM.16.M88.4 R12, [R141+0xa800] ;  /* 0x00a800008d0c783b */ /* 0x000fec0000000200 */
[----:B------:R5:W-:Y:S01]  /*3ba0*/  MUFU.TANH R164, R63 ;  /* 0x0000003f00a47308 */ /* 0x000be20000002400 */
[----:B------:R-:W-:Y:S07]  /*3bb0*/  HMMA.16816.F32 R40, R20, R74, R40 ;  /* 0x0000004a1428723c */ /* 0x000fee0000001828 */
[----:B------:R-:W3:Y:S01]  /*3bc0*/  MUFU.TANH R66, R66 ;  /* 0x0000004200427308 */ /* 0x000ee20000002400 */
[----:B--2---:R-:W-:Y:S07]  /*3bd0*/  HMMA.16816.F32 R44, R8, R56, R44 ;  /* 0x00000038082c723c */ /* 0x004fee000000182c */
[----:B------:R-:W-:Y:S01]  /*3be0*/  MUFU.TANH R65, R65 ;  /* 0x0000004100417308 */ /* 0x000fe20000002400 */
[C---:B-1----:R-:W-:Y:S01]  /*3bf0*/  HMMA.16816.F32 R68, R100.reuse, R52, R68 ;  /* 0x000000346444723c */ /* 0x042fe20000001844 */
[----:B-----5:R-:W1:Y:S06]  /*3c00*/  LDSM.16.M88.4 R60, [R138+0xb000] ;  /* 0x00b000008a3c783b */ /* 0x020e6c0000000200 */
[----:B------:R-:W2:Y:S01]  /*3c10*/  MUFU.TANH R67, R67 ;  /* 0x0000004300437308 */ /* 0x000ea20000002400 */
        /* <DEDUP_REMOVED lines=15> */
[----:B------:R3:W-:Y:S01]  /*3d10*/  MUFU.TANH R175, R48 ;  /* 0x0000003000af7308 */ /* 0x0007e20000002400 */
[C---:B------:R-:W-:Y:S07]  /*3d20*/  HMMA.16816.F32 R44, R96.reuse, R16, R44 ;  /* 0x00000010602c723c */ /* 0x040fee000000182c */
[----:B------:R2:W-:Y:S01]  /*3d30*/  MUFU.TANH R177, R49 ;  /* 0x0000003100b17308 */ /* 0x0005e20000002400 */
[----:B------:R-:W-:Y:S01]  /*3d40*/  HMMA.16816.F32 R40, R96, R18, R40 ;  /* 0x000000126028723c */ /* 0x000fe20000001828 */
[----:B------:R-:W5:Y:S06]  /*3d50*/  LDSM.16.M88.4 R16, [R141+0xb000] ;  /* 0x00b000008d10783b */ /* 0x000f6c0000000200 */
[----:B------:R-:W-:Y:S01]  /*3d60*/  MUFU.TANH R163, R93 ;  /* 0x0000005d00a37308 */ /* 0x000fe20000002400 */
[----:B-1----:R-:W-:Y:S07]  /*3d70*/  HMMA.16816.F32 R52, R8, R60, R52 ;  /* 0x0000003c0834723c */ /* 0x002fee0000001834 */
[----:B------:R-:W1:Y:S01]  /*3d80*/  MUFU.TANH R162, R95 ;  /* 0x0000005f00a27308 */ /* 0x000e620000002400 */
[----:B------:R-:W-:Y:S01]  /*3d90*/  HMMA.16816.F32 R32, R20, R6, R32 ;  /* 0x000000061420723c */ /* 0x000fe20000001820 */
[----:B------:R-:W1:Y:S06]  /*3da0*/  LDSM.16.M88.4 R4, [R138+0xb800] ;  /* 0x00b800008a04783b */ /* 0x000e6c0000000200 */
[----:B------:R-:W-:Y:S01]  /*3db0*/  MUFU.TANH R181, R68 ;  /* 0x0000004400b57308 */ /* 0x000fe20000002400 */
[----:B------:R-:W-:Y:S01]  /*3dc0*/  HMMA.16816.F32 R44, R100, R12, R44 ;  /* 0x0000000c642c723c */ /* 0x000fe2000000182c */
[----:B------:R-:W-:-:S05]  /*3dd0*/  IMAD.SHL.U32 R12, R209, 0x2, RZ ;  /* 0x00000002d10c7824 */ /* 0x000fca00078e00ff */
[----:B------:R-:W-:Y:S01]  /*3de0*/  LOP3.LUT R13, R12, 0x6, RZ, 0xc0, !PT ;  /* 0x000000060c0d7812 */ /* 0x000fe200078ec0ff */
[----:B------:R-:W1:Y:S01]  /*3df0*/  MUFU.TANH R176, R70 ;  /* 0x0000004600b07308 */ /* 0x000e620000002400 */
[----:B----4-:R-:W-:Y:S03]  /*3e00*/  HMMA.16816.F32 R52, R96, R36, R52 ;  /* 0x000000246034723c */ /* 0x010fe60000001834 */
[----:B---3--:R-:W-:-:S04]  /*3e10*/  IMAD.IADD R48, R228, 0x1, R13 ;  /* 0x00000001e4307824 */ /* 0x008fc800078e020d */
[C---:B------:R-:W-:Y:S01]  /*3e20*/  VIADD R12, R48.reuse, 0x9 ;  /* 0x00000009300c7836 */ /* 0x040fe20000000000 */
[----:B------:R-:W-:Y:S01]  /*3e30*/  HMMA.16816.F32 R28, R20, R56, R28 ;  /* 0x00000038141c723c */ /* 0x000fe2000000181c */
[-C--:B------:R-:W-:Y:S01]  /*3e40*/  ISETP.GE.AND P3, PT, R48, R135.reuse, PT ;  /* 0x000000873000720c */ /* 0x080fe20003f66270 */
[----:B------:R-:W-:Y:S01]  /*3e50*/  MUFU.TANH R179, R69 ;  /* 0x0000004500b37308 */ /* 0x000fe20000002400 */
[-C--:B------:R-:W-:Y:S01]  /*3e60*/  FMUL.FTZ R45, R45, R136.reuse ;  /* 0x000000882d2d7220 */ /* 0x080fe20000410000 */
[-C--:B------:R-:W-:Y:S01]  /*3e70*/  ISETP.GE.AND P6, PT, R12, R135.reuse, PT ;  /* 0x000000870c00720c */ /* 0x080fe20003fc6270 */
[----:B------:R-:W-:Y:S01]  /*3e80*/  VIADD R12, R48, 0x10 ;  /* 0x00000010300c7836 */ /* 0x000fe20000000000 */
[----:B------:R-:W-:Y:S01]  /*3e90*/  FSEL R104, R104, -INF , !P3 ;  /* 0xff80000068687808 */ /* 0x000fe20005800000 */
[-C--:B------:R-:W-:Y:S01]  /*3ea0*/  FMUL.FTZ R44, R44, R136.reuse ;  /* 0x000000882c2c7220 */ /* 0x080fe20000410000 */
[----:B------:R-:W-:Y:S01]  /*3eb0*/  HMMA.16816.F32 R32, R8, R62, R32 ;  /* 0x0000003e0820723c */ /* 0x000fe20000001820 */
[----:B------:R-:W-:Y:S01]  /*3ec0*/  FSEL R37, R84, -INF , !P3 ;  /* 0xff80000054257808 */ /* 0x000fe20005800000 */
[----:B------:R3:W-:Y:S01]  /*3ed0*/  MUFU.TANH R169, R45 ;  /* 0x0000002d00a97308 */ /* 0x0007e20000002400 */
[-C--:B------:R-:W-:Y:S01]  /*3ee0*/  ISETP.GE.AND P5, PT, R12, R135.reuse, PT ;  /* 0x000000870c00720c */ /* 0x080fe20003fa6270 */
[-C--:B------:R-:W-:Y:S01]  /*3ef0*/  FMUL.FTZ R46, R46, R136.reuse ;  /* 0x000000882e2e7220 */ /* 0x080fe20000410000 */
[----:B------:R-:W-:Y:S01]  /*3f00*/  FSEL R88, R88, -INF , !P6 ;  /* 0xff80000058587808 */ /* 0x000fe20007000000 */
[----:B------:R-:W-:Y:S01]  /*3f10*/  FMUL.FTZ R47, R47, R136 ;  /* 0x000000882f2f7220 */ /* 0x000fe20000410000 */
[----:B------:R-:W-:Y:S01]  /*3f20*/  FSEL R87, R87, -INF , !P6 ;  /* 0xff80000057577808 */ /* 0x000fe20007000000 */
[----:B------:R-:W-:Y:S01]  /*3f30*/  HMMA.16816.F32 R40, R100, R14, R40 ;  /* 0x0000000e6428723c */ /* 0x000fe20000001828 */
[----:B------:R-:W-:Y:S01]  /*3f40*/  VIADD R14, R48, 0x8 ;  /* 0x00000008300e7836 */ /* 0x000fe20000000000 */
[----:B--2---:R-:W-:Y:S01]  /*3f50*/  FSEL R49, R76, -INF , !P5 ;  /* 0xff8000004c317808 */ /* 0x004fe20006800000 */
[----:B------:R-:W-:Y:S03]  /*3f60*/  MUFU.TANH R171, R44 ;  /* 0x0000002c00ab7308 */ /* 0x000fe60000002400 */
[----:B------:R-:W-:-:S02]  /*3f70*/  ISETP.GE.AND P0, PT, R14, R135, PT ;  /* 0x000000870e00720c */ /* 0x000fc40003f06270 */
[----:B-----5:R-:W-:Y:S01]  /*3f80*/  HMMA.16816.F32 R52, R100, R16, R52 ;  /* 0x000000106434723c */ /* 0x020fe20000001834 */
[----:B------:R-:W2:Y:S01]  /*3f90*/  LDSM.16.M88.4 R12, [R137+0xb800] ;  /* 0x00b80000890c783b */ /* 0x000ea20000000200 */
[----:B------:R-:W-:Y:S01]  /*3fa0*/  IADD3 R16, PT, PT, R48, 0x1, RZ ;  /* 0x0000000130107810 */ /* 0x000fe20007ffe0ff */
[----:B------:R-:W-:Y:S01]  /*3fb0*/  MUFU.TANH R180, R46 ;  /* 0x0000002e00b47308 */ /* 0x000fe20000002400 */
[----:B------:R-:W-:Y:S02]  /*3fc0*/  FSEL R106, R106, -INF , !P0 ;  /* 0xff8000006a6a7808 */ /* 0x000fe40004000000 */
[-C--:B------:R-:W-:Y:S01]  /*3fd0*/  ISETP.GE.AND P1, PT, R16, R135.reuse, PT ;  /* 0x000000871000720c */ /* 0x080fe20003f26270 */
[C---:B------:R-:W-:Y:S01]  /*3fe0*/  VIADD R16, R48.reuse, 0x11 ;  /* 0x0000001130107836 */ /* 0x040fe20000000000 */
[----:B-1----:R-:W-:Y:S01]  /*3ff0*/  HMMA.16816.F32 R28, R8, R4, R28 ;  /* 0x00000004081c723c */ /* 0x002fe2000000181c */
[----:B------:R-:W-:Y:S01]  /*4000*/  VIADD R4, R48, 0x20 ;  /* 0x0000002030047836 */ /* 0x000fe20000000000 */
[----:B------:R-:W-:Y:S01]  /*4010*/  FSEL R5, R86, -INF , !P0 ;  /* 0xff80000056057808 */ /* 0x000fe20004000000 */
[-C--:B------:R-:W-:Y:S01]  /*4020*/  FMUL.FTZ R42, R42, R136.reuse ;  /* 0x000000882a2a7220 */ /* 0x080fe20000410000 */
[-C--:B------:R-:W-:Y:S01]  /*4030*/  ISETP.GE.AND P4, PT, R16, R135.reuse, PT ;  /* 0x000000871000720c */ /* 0x080fe20003f86270 */
[----:B------:R-:W-:Y:S01]  /*4040*/  VIADD R16, R48, 0x18 ;  /* 0x0000001830107836 */ /* 0x000fe20000000000 */
[-C--:B------:R-:W-:Y:S01]  /*4050*/  ISETP.GE.AND P0, PT, R4, R135.reuse, PT ;  /* 0x000000870400720c */ /* 0x080fe20003f06270 */
[----:B------:R-:W-:Y:S01]  /*4060*/  VIADD R4, R48, 0x21 ;  /* 0x0000002130047836 */ /* 0x000fe20000000000 */
[----:B------:R-:W-:Y:S01]  /*4070*/  HMMA.16816.F32 R32, R96, R38, R32 ;  /* 0x000000266020723c */ /* 0x000fe20000001820 */
[----:B------:R-:W-:Y:S01]  /*4080*/  FSEL R38, R105, -INF , !P1 ;  /* 0xff80000069267808 */ /* 0x000fe20004800000 */
[----:B------:R1:W-:Y:S01]  /*4090*/  MUFU.TANH R174, R42 ;  /* 0x0000002a00ae7308 */ /* 0x0003e20000002400 */
[-C--:B------:R-:W-:Y:S01]  /*40a0*/  ISETP.GE.AND P3, PT, R16, R135.reuse, PT ;  /* 0x000000871000720c */ /* 0x080fe20003f66270 */
[----:B------:R-:W-:Y:S01]  /*40b0*/  VIADD R16, R48, 0x19 ;  /* 0x0000001930107836 */ /* 0x000fe20000000000 */
[-C--:B------:R-:W-:Y:S01]  /*40c0*/  ISETP.GE.AND P6, PT, R4, R135.reuse, PT ;  /* 0x000000870400720c */ /* 0x080fe20003fc6270 */
[----:B------:R-:W-:Y:S01]  /*40d0*/  VIADD R4, R48, 0x28 ;  /* 0x0000002830047836 */ /* 0x000fe20000000000 */
[----:B------:R-:W-:Y:S01]  /*40e0*/  FSEL R85, R85, -INF , !P1 ;  /* 0xff80000055557808 */ /* 0x000fe20004800000 */
[-C--:B------:R-:W-:Y:S01]  /*40f0*/  FMUL.FTZ R43, R43, R136.reuse ;  /* 0x000000882b2b7220 */ /* 0x080fe20000410000 */
[-C--:B------:R-:W-:Y:S01]  /*4100*/  ISETP.GE.AND P1, PT, R16, R135.reuse, PT ;  /* 0x000000871000720c */ /* 0x080fe20003f26270 */
[----:B------:R-:W-:Y:S01]  /*4110*/  HMMA.16816.F32 R116, R20, R58, R116 ;  /* 0x0000003a1474723c */ /* 0x000fe20000001874 */
[----:B------:R-:W-:Y:S01]  /*4120*/  FSEL R16, R78, -INF , !P5 ;  /* 0xff8000004e107808 */ /* 0x000fe20006800000 */
[----:B------:R4:W-:Y:S01]  /*4130*/  MUFU.TANH R168, R43 ;  /* 0x0000002b00a87308 */ /* 0x0009e20000002400 */
[-C--:B------:R-:W-:Y:S01]  /*4140*/  ISETP.GE.AND P5, PT, R4, R135.reuse, PT ;  /* 0x000000870400720c */ /* 0x080fe20003fa6270 */
[----:B------:R-:W-:Y:S01]  /*4150*/  VIADD R4, R48, 0x29 ;  /* 0x0000002930047836 */ /* 0x000fe20000000000 */
[----:B------:R-:W-:Y:S01]  /*4160*/  FSEL R17, R77, -INF , !P4 ;  /* 0xff8000004d117808 */ /* 0x000fe20006000000 */
[-C--:B------:R-:W-:Y:S01]  /*4170*/  FMUL.FTZ R40, R40, R136.reuse ;  /* 0x0000008828287220 */ /* 0x080fe20000410000 */
[----:B------:R-:W-:Y:S01]  /*4180*/  FSEL R36, R91, -INF , !P3 ;  /* 0xff8000005b247808 */ /* 0x000fe20005800000 */
[-C--:B------:R-:W-:Y:S01]  /*4190*/  FMUL.FTZ R41, R41, R136.reuse ;  /* 0x0000008829297220 */ /* 0x080fe20000410000 */
[----:B---3--:R-:W-:Y:S01]  /*41a0*/  FSEL R45, R80, -INF , !P0 ;  /* 0xff800000502d7808 */ /* 0x008fe20004000000 */
[----:B------:R-:W-:Y:S01]  /*41b0*/  HMMA.16816.F32 R32, R100, R18, R32 ;  /* 0x000000126420723c */ /* 0x000fe20000001820 */
[----:B------:R-:W-:Y:S01]  /*41c0*/  FSEL R18, R79, -INF , !P4 ;  /* 0xff8000004f127808 */ /* 0x000fe20006000000 */
[----:B------:R3:W-:Y:S01]  /*41d0*/  MUFU.TANH R167, R40 ;  /* 0x0000002800a77308 */ /* 0x0007e20000002400 */
[-C--:B------:R-:W-:Y:S01]  /*41e0*/  ISETP.GE.AND P4, PT, R4, R135.reuse, PT ;  /* 0x000000870400720c */ /* 0x080fe20003f86270 */
[----:B------:R-:W5:Y:S01]  /*41f0*/  LDSM.16.M88.4 R20, [R141+0xb800] ;  /* 0x00b800008d14783b */ /* 0x000f620000000200 */
[----:B------:R-:W-:Y:S01]  /*4200*/  IADD3 R4, PT, PT, R48, 0x30, RZ ;  /* 0x0000003030047810 */ /* 0x000fe20007ffe0ff */
[-C--:B------:R-:W-:Y:S01]  /*4210*/  FMUL.FTZ R52, R52, R136.reuse ;  /* 0x0000008834347220 */ /* 0x080fe20000410000 */
[----:B------:R-:W-:Y:S01]  /*4220*/  FSEL R19, R89, -INF , !P3 ;  /* 0xff80000059137808 */ /* 0x000fe20005800000 */
[----:B--2---:R-:W-:Y:S01]  /*4230*/  HMMA.16816.F32 R28, R96, R12, R28 ;  /* 0x0000000c601c723c */ /* 0x004fe2000000181c */
[-C--:B------:R-:W-:Y:S01]  /*4240*/  ISETP.GE.AND P3, PT, R4, R135.reuse, PT ;  /* 0x000000870400720c */ /* 0x080fe20003f66270 */
[----:B------:R-:W-:Y:S01]  /*4250*/  VIADD R4, R48, 0x31 ;  /* 0x0000003130047836 */ /* 0x000fe20000000000 */
[----:B------:R-:W-:Y:S01]  /*4260*/  FSEL R12, R107, -INF , !P1 ;  /* 0xff8000006b0c7808 */ /* 0x000fe20004800000 */
[----:B------:R2:W-:Y:S01]  /*4270*/  MUFU.TANH R165, R41 ;  /* 0x0000002900a57308 */ /* 0x0005e20000002400 */
[----:B------:R-:W-:Y:S01]  /*4280*/  FSEL R13, R90, -INF , !P1 ;  /* 0xff8000005a0d7808 */ /* 0x000fe20004800000 */
[-C--:B------:R-:W-:Y:S01]  /*4290*/  FMUL.FTZ R54, R54, R136.reuse ;  /* 0x0000008836367220 */ /* 0x080fe20000410000 */
[-C--:B------:R-:W-:Y:S01]  /*42a0*/  ISETP.GE.AND P1, PT, R4, R135.reuse, PT ;  /* 0x000000870400720c */ /* 0x080fe20003f26270 */
[----:B------:R-:W-:Y:S01]  /*42b0*/  VIADD R4, R48, 0x38 ;  /* 0x0000003830047836 */ /* 0x000fe20000000000 */
[----:B-1----:R-:W-:Y:S01]  /*42c0*/  FSEL R42, R108, -INF , !P0 ;  /* 0xff8000006c2a7808 */ /* 0x002fe20004000000 */
[----:B------:R-:W-:Y:S01]  /*42d0*/  HMMA.16816.F32 R116, R8, R6, R116 ;  /* 0x000000060874723c */ /* 0x000fe20000001874 */
[----:B------:R-:W-:Y:S01]  /*42e0*/  FSEL R44, R109, -INF , !P6 ;  /* 0xff8000006d2c7808 */ /* 0x000fe20007000000 */
[----:B------:R-:W1:Y:S01]  /*42f0*/  MUFU.TANH R172, R71 ;  /* 0x0000004700ac7308 */ /* 0x000e620000002400 */
[-C--:B------:R-:W-:Y:S01]  /*4300*/  ISETP.GE.AND P0, PT, R4, R135.reuse, PT ;  /* 0x000000870400720c */ /* 0x080fe20003f06270 */
[----:B------:R-:W-:Y:S01]  /*4310*/  VIADD R4, R48, 0x39 ;  /* 0x0000003930047836 */ /* 0x000fe20000000000 */
[----:B----4-:R-:W-:Y:S01]  /*4320*/  FSEL R43, R81, -INF , !P6 ;  /* 0xff800000512b7808 */ /* 0x010fe20007000000 */
[-C--:B------:R-:W-:Y:S01]  /*4330*/  FMUL.FTZ R32, R32, R136.reuse ;  /* 0x0000008820207220 */ /* 0x080fe20000410000 */
[----:B------:R-:W-:Y:S01]  /*4340*/  FSEL R46, R66, -INF , !P5 ;  /* 0xff800000422e7808 */ /* 0x000fe20006800000 */
[-C--:B------:R-:W-:Y:S01]  /*4350*/  FMUL.FTZ R34, R34, R136.reuse ;  /* 0x0000008822227220 */ /* 0x080fe20000410000 */
[-C--:B------:R-:W-:Y:S01]  /*4360*/  ISETP.GE.AND P6, PT, R4, R135.reuse, PT ;  /* 0x000000870400720c */ /* 0x080fe20003fc6270 */
[----:B------:R-:W-:Y:S01]  /*4370*/  VIADD R4, R48, 0x40 ;  /* 0x0000004030047836 */ /* 0x000fe20000000000 */
[----:B------:R-:W-:Y:S01]  /*4380*/  FSEL R157, R64, -INF , !P5 ;  /* 0xff800000409d7808 */ /* 0x000fe20006800000 */
[----:B------:R-:W4:Y:S01]  /*4390*/  MUFU.TANH R170, R50 ;  /* 0x0000003200aa7308 */ /* 0x000f220000002400 */
[----:B---3--:R-:W-:Y:S01]  /*43a0*/  FSEL R40, R67, -INF , !P4 ;  /* 0xff80000043287808 */ /* 0x008fe20006000000 */
[----:B------:R-:W-:Y:S01]  /*43b0*/  VIADD R6, R48, 0x78 ;  /* 0x0000007830067836 */ /* 0x000fe20000000000 */
[-C--:B------:R-:W-:Y:S01]  /*43c0*/  ISETP.GE.AND P5, PT, R4, R135.reuse, PT ;  /* 0x000000870400720c */ /* 0x080fe20003fa6270 */
[----:B------:R-:W-:Y:S01]  /*43d0*/  VIADD R4, R48, 0x41 ;  /* 0x0000004130047836 */ /* 0x000fe20000000000 */
[----:B--2---:R-:W-:Y:S01]  /*43e0*/  FSEL R41, R65, -INF , !P4 ;  /* 0xff80000041297808 */ /* 0x004fe20006000000 */
[-C--:B------:R-:W-:Y:S01]  /*43f0*/  FMUL.FTZ R53, R53, R136.reuse ;  /* 0x0000008835357220 */ /* 0x080fe20000410000 */
[----:B------:R-:W-:Y:S01]  /*4400*/  FSEL R166, R166, -INF , !P3 ;  /* 0xff800000a6a67808 */ /* 0x000fe20005800000 */
[----:B------:R-:W-:Y:S01]  /*4410*/  HMMA.16816.F32 R116, R96, R14, R116 ;  /* 0x0000000e6074723c */ /* 0x000fe20000001874 */
[-C--:B------:R-:W-:Y:S01]  /*4420*/  ISETP.GE.AND P4, PT, R4, R135.reuse, PT ;  /* 0x000000870400720c */ /* 0x080fe20003f86270 */
[----:B------:R-:W-:Y:S01]  /*4430*/  VIADD R4, R48, 0x48 ;  /* 0x0000004830047836 */ /* 0x000fe20000000000 */
[----:B------:R-:W-:Y:S01]  /*4440*/  FSEL R159, R72, -INF , !P3 ;  /* 0xff800000489f7808 */ /* 0x000fe20005800000 */
[----:B------:R-:W2:Y:S01]  /*4450*/  MUFU.TANH R184, R51 ;  /* 0x0000003300b87308 */ /* 0x000ea20000002400 */
[----:B------:R-:W-:Y:S01]  /*4460*/  FSEL R164, R164, -INF , !P1 ;  /* 0xff800000a4a47808 */ /* 0x000fe20004800000 */
[-C--:B------:R-:W-:Y:S01]  /*4470*/  FMUL.FTZ R55, R55, R136.reuse ;  /* 0x0000008837377220 */ /* 0x080fe20000410000 */
[-C--:B------:R-:W-:Y:S01]  /*4480*/  ISETP.GE.AND P3, PT, R4, R135.reuse, PT ;  /* 0x000000870400720c */ /* 0x080fe20003f66270 */
[----:B------:R-:W-:Y:S01]  /*4490*/  VIADD R4, R48, 0x49 ;  /* 0x0000004930047836 */ /* 0x000fe20000000000 */
[----:B------:R-:W-:Y:S01]  /*44a0*/  FSEL R161, R73, -INF , !P1 ;  /* 0xff80000049a17808 */ /* 0x000fe20004800000 */
[C---:B-----5:R-:W-:Y:S01]  /*44b0*/  HMMA.16816.F32 R28, R100.reuse, R20, R28 ;  /* 0x00000014641c723c */ /* 0x060fe2000000181c */
[----:B------:R-:W-:Y:S01]  /*44c0*/  FSEL R160, R160, -INF , !P0 ;  /* 0xff800000a0a07808 */ /* 0x000fe20004000000 */
[----:B------:R-:W3:Y:S01]  /*44d0*/  MUFU.TANH R178, R47 ;  /* 0x0000002f00b27308 */ /* 0x000ee20000002400 */
[-C--:B------:R-:W-:Y:S01]  /*44e0*/  ISETP.GE.AND P1, PT, R4, R135.reuse, PT ;  /* 0x000000870400720c */ /* 0x080fe20003f26270 */
[----:B------:R-:W-:Y:S01]  /*44f0*/  VIADD R4, R48, 0x50 ;  /* 0x0000005030047836 */ /* 0x000fe20000000000 */
[----:B------:R-:W-:Y:S01]  /*4500*/  FSEL R173, R173, -INF , !P0 ;  /* 0xff800000adad7808 */ /* 0x000fe20004000000 */
[-C--:B------:R-:W-:Y:S01]  /*4510*/  FMUL.FTZ R33, R33, R136.reuse ;  /* 0x0000008821217220 */ /* 0x080fe20000410000 */
[----:B------:R-:W-:Y:S01]  /*4520*/  FSEL R162, R162, -INF , !P6 ;  /* 0xff800000a2a27808 */ /* 0x000fe20007000000 */
[----:B------:R-:W-:Y:S01]  /*4530*/  FMUL.FTZ R35, R35, R136 ;  /* 0x0000008823237220 */ /* 0x000fe20000410000 */
[-C--:B------:R-:W-:Y:S01]  /*4540*/  ISETP.GE.AND P0, PT, R4, R135.reuse, PT ;  /* 0x000000870400720c */ /* 0x080fe20003f06270 */
[----:B------:R-:W-:Y:S01]  /*4550*/  VIADD R4, R48, 0x51 ;  /* 0x0000005130047836 */ /* 0x000fe20000000000 */
[----:B------:R-:W-:Y:S01]  /*4560*/  FSEL R163, R163, -INF , !P6 ;  /* 0xff800000a3a37808 */ /* 0x000fe20007000000 */
[----:B------:R-:W-:Y:S01]  /*4570*/  MUFU.TANH R155, R52 ;  /* 0x00000034009b7308 */ /* 0x000fe20000002400 */
[----:B------:R-:W-:Y:S01]  /*4580*/  FSEL R176, R176, -INF , !P5 ;  /* 0xff800000b0b07808 */ /* 0x000fe20006800000 */
[----:B------:R-:W-:Y:S01]  /*4590*/  HMMA.16816.F32 R20, R100, R22, R116 ;  /* 0x000000166414723c */ /* 0x000fe20000001874 */
[----:B------:R-:W-:Y:S01]  /*45a0*/  ISETP.GE.AND P6, PT, R4, R135, PT ;  /* 0x000000870400720c */ /* 0x000fe20003fc6270 */
[----:B------:R-:W-:Y:S01]  /*45b0*/  VIADD R4, R48, 0x58 ;  /* 0x0000005830047836 */ /* 0x000fe20000000000 */
[----:B------:R-:W-:Y:S01]  /*45c0*/  FSEL R181, R181, -INF , !P5 ;  /* 0xff800000b5b57808 */ /* 0x000fe20006800000 */
[----:B------:R-:W-:-:S04]  /*45d0*/  DEPBAR.LE SB0, 0x0 ;  /* 0x000080000000791a */ /* 0x000fc80000000000 */
[-C--:B------:R-:W-:Y:S01]  /*45e0*/  ISETP.GE.AND P5, PT, R4, R135.reuse, PT ;  /* 0x000000870400720c */ /* 0x080fe20003fa6270 */
[----:B------:R-:W5:Y:S01]  /*45f0*/  MUFU.TANH R158, R54 ;  /* 0x00000036009e7308 */ /* 0x000f620000002400 */
[----:B------:R-:W-:Y:S01]  /*4600*/  IADD3 R4, PT, PT, R48, 0x59, RZ ;  /* 0x0000005930047810 */ /* 0x000fe20007ffe0ff */
[-C--:B------:R-:W-:Y:S01]  /*4610*/  FMUL.FTZ R28, R28, R136.reuse ;  /* 0x000000881c1c7220 */ /* 0x080fe20000410000 */
[----:B-1----:R-:W-:Y:S01]  /*4620*/  FSEL R172, R172, -INF , !P4 ;  /* 0xff800000acac7808 */ /* 0x002fe20006000000 */
[-C--:B------:R-:W-:Y:S01]  /*4630*/  FMUL.FTZ R29, R29, R136.reuse ;  /* 0x000000881d1d7220 */ /* 0x080fe20000410000 */
[----:B------:R-:W-:Y:S01]  /*4640*/  FSEL R179, R179, -INF , !P4 ;  /* 0xff800000b3b37808 */ /* 0x000fe20006000000 */
[-C--:B------:R-:W-:Y:S01]  /*4650*/  FMUL.FTZ R30, R30, R136.reuse ;  /* 0x000000881e1e7220 */ /* 0x080fe20000410000 */
[-C--:B------:R-:W-:Y:S01]  /*4660*/  ISETP.GE.AND P4, PT, R4, R135.reuse, PT ;  /* 0x000000870400720c */ /* 0x080fe20003f86270 */
[----:B------:R-:W-:Y:S01]  /*4670*/  VIADD R4, R48, 0x60 ;  /* 0x0000006030047836 */ /* 0x000fe20000000000 */
[----:B----4-:R-:W-:Y:S01]  /*4680*/  FSEL R170, R170, -INF , !P3 ;  /* 0xff800000aaaa7808 */ /* 0x010fe20005800000 */
[----:B------:R-:W-:Y:S01]  /*4690*/  MUFU.TANH R151, R32 ;  /* 0x0000002000977308 */ /* 0x000fe20000002400 */
[----:B------:R-:W-:Y:S01]  /*46a0*/  FSEL R175, R175, -INF , !P3 ;  /* 0xff800000afaf7808 */ /* 0x000fe20005800000 */
[-C--:B------:R-:W-:Y:S01]  /*46b0*/  FMUL.FTZ R31, R31, R136.reuse ;  /* 0x000000881f1f7220 */ /* 0x080fe20000410000 */
[-C--:B------:R-:W-:Y:S01]  /*46c0*/  ISETP.GE.AND P3, PT, R4, R135.reuse, PT ;  /* 0x000000870400720c */ /* 0x080fe20003f66270 */
[----:B------:R-:W-:Y:S01]  /*46d0*/  VIADD R4, R48, 0x61 ;  /* 0x0000006130047836 */ /* 0x000fe20000000000 */
[----:B--2---:R-:W-:Y:S01]  /*46e0*/  FSEL R184, R184, -INF , !P1 ;  /* 0xff800000b8b87808 */ /* 0x004fe20004800000 */
[-C--:B------:R-:W-:Y:S01]  /*46f0*/  FMUL.FTZ R20, R20, R136.reuse ;  /* 0x0000008814147220 */ /* 0x080fe20000410000 */
[----:B------:R-:W-:Y:S01]  /*4700*/  FSEL R177, R177, -INF , !P1 ;  /* 0xff800000b1b17808 */ /* 0x000fe20004800000 */
[----:B------:R-:W1:Y:S01]  /*4710*/  MUFU.TANH R154, R34 ;  /* 0x00000022009a7308 */ /* 0x000e620000002400 */
[-C--:B------:R-:W-:Y:S01]  /*4720*/  ISETP.GE.AND P1, PT, R4, R135.reuse, PT ;  /* 0x000000870400720c */ /* 0x080fe20003f26270 */
[----:B------:R-:W-:Y:S01]  /*4730*/  VIADD R4, R48, 0x68 ;  /* 0x0000006830047836 */ /* 0x000fe20000000000 */
[----:B------:R-:W-:Y:S01]  /*4740*/  FSEL R180, R180, -INF , !P0 ;  /* 0xff800000b4b47808 */ /* 0x000fe20004000000 */
[-C--:B------:R-:W-:Y:S01]  /*4750*/  FMUL.FTZ R22, R22, R136.reuse ;  /* 0x0000008816167220 */ /* 0x080fe20000410000 */
[----:B------:R-:W-:Y:S01]  /*4760*/  FSEL R171, R171, -INF , !P0 ;  /* 0xff800000abab7808 */ /* 0x000fe20004000000 */
[----:B------:R-:W-:Y:S01]  /*4770*/  FMUL.FTZ R23, R23, R136 ;  /* 0x0000008817177220 */ /* 0x000fe20000410000 */
[----:B------:R-:W-:Y:S01]  /*4780*/  ISETP.GE.AND P0, PT, R4, R135, PT ;  /* 0x000000870400720c */ /* 0x000fe20003f06270 */
[----:B------:R-:W-:Y:S01]  /*4790*/  VIADD R4, R48, 0x69 ;  /* 0x0000006930047836 */ /* 0x000fe20000000000 */
[----:B---3--:R-:W-:Y:S01]  /*47a0*/  FSEL R178, R178, -INF , !P6 ;  /* 0xff800000b2b27808 */ /* 0x008fe20007000000 */
[----:B------:R-:W-:Y:S01]  /*47b0*/  MUFU.TANH R153, R53 ;  /* 0x0000003500997308 */ /* 0x000fe20000002400 */
[----:B------:R-:W-:-:S02]  /*47c0*/  FSEL R169, R169, -INF , !P6 ;  /* 0xff800000a9a97808 */ /* 0x000fc40007000000 */
[-C--:B------:R-:W-:Y:S01]  /*47d0*/  ISETP.GE.AND P6, PT, R4, R135.reuse, PT ;  /* 0x000000870400720c */ /* 0x080fe20003fc6270 */
[----:B------:R-:W-:Y:S01]  /*47e0*/  VIADD R4, R48, 0x70 ;  /* 0x0000007030047836 */ /* 0x000fe20000000000 */
[----:B------:R-:W-:Y:S02]  /*47f0*/  FSEL R174, R174, -INF , !P5 ;  /* 0xff800000aeae7808 */ /* 0x000fe40006800000 */
[----:B------:R-:W-:Y:S01]  /*4800*/  FSEL R167, R167, -INF , !P5 ;  /* 0xff800000a7a77808 */ /* 0x000fe20006800000 */
[----:B------:R-:W2:Y:S01]  /*4810*/  MUFU.TANH R156, R55 ;  /* 0x00000037009c7308 */ /* 0x000ea20000002400 */
[----:B-----5:R-:W-:Y:S02]  /*4820*/  FSEL R158, R158, -INF , !P3 ;  /* 0xff8000009e9e7808 */ /* 0x020fe40005800000 */
[----:B------:R-:W-:Y:S02]  /*4830*/  FSEL R155, R155, -INF , !P3 ;  /* 0xff8000009b9b7808 */ /* 0x000fe40005800000 */
[-C--:B------:R-:W-:Y:S01]  /*4840*/  ISETP.GE.AND P5, PT, R4, R135.reuse, PT ;  /* 0x000000870400720c */ /* 0x080fe20003fa6270 */
[----:B------:R-:W-:Y:S01]  /*4850*/  VIADD R4, R48, 0x71 ;  /* 0x0000007130047836 */ /* 0x000fe20000000000 */
[-C--:B------:R-:W-:Y:S01]  /*4860*/  ISETP.GE.AND P3, PT, R6, R135.reuse, PT ;  /* 0x000000870600720c */ /* 0x080fe20003f66270 */
[----:B------:R-:W-:Y:S01]  /*4870*/  FMUL.FTZ R6, R21, R136 ;  /* 0x0000008815067220 */ /* 0x000fe20000410000 */
[----:B------:R-:W-:Y:S01]  /*4880*/  FSEL R168, R168, -INF , !P4 ;  /* 0xff800000a8a87808 */ /* 0x000fe20006000000 */
[----:B------:R-:W3:Y:S01]  /*4890*/  MUFU.TANH R149, R33 ;  /* 0x0000002100957308 */ /* 0x000ee20000002400 */
[----:B------:R-:W-:Y:S01]  /*48a0*/  FSEL R165, R165, -INF , !P4 ;  /* 0xff800000a5a57808 */ /* 0x000fe20006000000 */
[----:B------:R-:W-:Y:S01]  /*48b0*/  VIADD R48, R48, 0x79 ;  /* 0x0000007930307836 */ /* 0x000fe20000000000 */
[----:B------:R-:W-:-:S02]  /*48c0*/  ISETP.GE.AND P4, PT, R4, R135, PT ;  /* 0x000000870400720c */ /* 0x000fc40003f86270 */
[----:B-1----:R-:W-:Y:S02]  /*48d0*/  FSEL R154, R154, -INF , !P0 ;  /* 0xff8000009a9a7808 */ /* 0x002fe40004000000 */
[----:B------:R-:W-:Y:S01]  /*48e0*/  FSEL R151, R151, -INF , !P0 ;  /* 0xff80000097977808 */ /* 0x000fe20004000000 */
[----:B------:R-:W1:Y:S01]  /*48f0*/  MUFU.TANH R152, R35 ;  /* 0x0000002300987308 */ /* 0x000e620000002400 */
[----:B------:R-:W-:Y:S02]  /*4900*/  ISETP.GT.AND P0, PT, R232, R219, PT ;  /* 0x000000dbe800720c */ /* 0x000fe40003f04270 */
[----:B--2---:R-:W-:Y:S02]  /*4910*/  FSEL R156, R156, -INF , !P1 ;  /* 0xff8000009c9c7808 */ /* 0x004fe40004800000 */
[----:B------:R-:W-:Y:S02]  /*4920*/  FSEL R153, R153, -INF , !P1 ;  /* 0xff80000099997808 */ /* 0x000fe40004800000 */
[----:B------:R-:W-:Y:S01]  /*4930*/  ISETP.GE.AND P1, PT, R48, R135, PT ;  /* 0x000000873000720c */ /* 0x000fe20003f26270 */
[----:B------:R-:W2:Y:S01]  /*4940*/  MUFU.TANH R147, R28 ;  /* 0x0000001c00937308 */ /* 0x000ea20000002400 */
[----:B---3--:R-:W-:-:S07]  /*4950*/  FSEL R149, R149, -INF , !P6 ;  /* 0xff80000095957808 */ /* 0x008fce0007000000 */
[----:B------:R-:W3:Y:S01]  /*4960*/  MUFU.TANH R141, R29 ;  /* 0x0000001d008d7308 */ /* 0x000ee20000002400 */
[----:B-1----:R-:W-:-:S07]  /*4970*/  FSEL R152, R152, -INF , !P6 ;  /* 0xff80000098987808 */ /* 0x002fce0007000000 */
[----:B------:R-:W1:Y:S01]  /*4980*/  MUFU.TANH R150, R30 ;  /* 0x0000001e00967308 */ /* 0x000e620000002400 */
[----:B--2---:R-:W-:-:S07]  /*4990*/  FSEL R147, R147, -INF , !P5 ;  /* 0xff80000093937808 */ /* 0x004fce0006800000 */
        /* <DEDUP_REMOVED lines=9> */
[----:B-1----:R-:W-:Y:S02]  /*4a30*/  FSEL R146, R146, -INF , !P3 ;  /* 0xff80000092927808 */ /* 0x002fe40005800000 */
[----:B--2---:R-:W-:Y:S02]  /*4a40*/  FSEL R136, R4, -INF , !P1 ;  /* 0xff80000004887808 */ /* 0x004fe40004800000 */
        /* <DEDUP_REMOVED lines=16> */
.L_x_671:
[----:B------:R-:W2:Y:S01]  /*4b50*/  LD.E R15, desc[UR4][R2.64+0x170] ;  /* 0x00017004020f7980 */ /* 0x000ea2000c101900 */
[----:B------:R-:W-:Y:S02]  /*4b60*/  IADD3 R10, PT, PT, R228, -0x80, RZ ;  /* 0xffffff80e40a7810 */ /* 0x000fe40007ffe0ff */
        /* <DEDUP_REMOVED lines=11> */
[----:B-1----:R-:W-:Y:S02]  /*4c20*/  IMAD.MOV R11, RZ, RZ, -R21 ;  /* 0x000000ffff0b7224 */ /* 0x002fe400078e0a15 */
[----:B------:R-:W-:Y:S02]  /*4c30*/  IMAD.MOV.U32 R20, RZ, RZ, RZ ;  /* 0x000000ffff147224 */ /* 0x000fe400078e00ff */
        /* <DEDUP_REMOVED lines=8> */
[----:B------:R-:W-:Y:S02]  /*4cc0*/  ISETP.GT.U32.AND P4, PT, R8, R7, PT ;  /* 0x000000070800720c */ /* 0x000fe40003f84070 */
[----:B------:R-:W-:Y:S02]  /*4cd0*/  ISETP.GE.AND P3, PT, R4, RZ, PT ;  /* 0x000000ff0400720c */ /* 0x000fe40003f66270 */
[----:B------:R-:W-:-:S07]  /*4ce0*/  LOP3.LUT R4, RZ, R15, RZ, 0x33, !PT ;  /* 0x0000000fff047212 */ /* 0x000fce00078e33ff */
[-C--:B------:R-:W-:Y:S01]  /*4cf0*/  @!P1 IADD3 R21, PT, PT, R21, -R8.reuse, RZ ;  /* 0x8000000815159210 */ /* 0x080fe20007ffe0ff */
[----:B------:R-:W-:Y:S01]  /*4d00*/  @!P1 VIADD R9, R9, 0x1 ;  /* 0x0000000109099836 */ /* 0x000fe20000000000 */
[----:B------:R-:W-:Y:S01]  /*4d10*/  @!P4 IADD3 R11, PT, PT, R11, 0x1, RZ ;  /* 0x000000010b0bc810 */ /* 0x000fe20007ffe0ff */
[----:B------:R-:W-:Y:S01]  /*4d20*/  @!P4 IMAD.IADD R7, R7, 0x1, -R8 ;  /* 0x000000010707c824 */ /* 0x000fe200078e0a08 */
[-C--:B------:R-:W-:Y:S02]  /*4d30*/  ISETP.GE.U32.AND P5, PT, R21, R8.reuse, PT ;  /* 0x000000081500720c */ /* 0x080fe40003fa6070 */
[----:B------:R-:W-:Y:S01]  /*4d40*/  ISETP.NE.AND P1, PT, R15, RZ, PT ;  /* 0x000000ff0f00720c */ /* 0x000fe20003f25270 */
[----:B------:R-:W2:Y:S01]  /*4d50*/  LD.E.64 R20, desc[UR4][R144.64+0x20] ;  /* 0x0000200490147980 */ /* 0x000ea2000c101b00 */
[----:B------:R-:W-:-:S09]  /*4d60*/  ISETP.GE.U32.AND P6, PT, R7, R8, PT ;  /* 0x000000080700720c */ /* 0x000fd20003fc6070 */
[----:B------:R-:W-:-:S04]  /*4d70*/  @P5 VIADD R9, R9, 0x1 ;  /* 0x0000000109095836 */ /* 0x000fc80000000000 */
[----:B------:R-:W-:Y:S01]  /*4d80*/  @P6 IADD3 R11, PT, PT, R11, 0x1, RZ ;  /* 0x000000010b0b6810 */ /* 0x000fe20007ffe0ff */
[----:B------:R-:W-:-:S03]  /*4d90*/  @!P0 IMAD.MOV R9, RZ, RZ, -R9 ;  /* 0x000000ffff098224 */ /* 0x000fc600078e0a09 */
[----:B------:R-:W-:Y:S02]  /*4da0*/  @!P3 IADD3 R11, PT, PT, -R11, RZ, RZ ;  /* 0x000000ff0b0bb210 */ /* 0x000fe40007ffe1ff */
        /* <DEDUP_REMOVED lines=22> */
.L_x_672:
[----:B------:R-:W-:Y:S05]  /*4f10*/  BSYNC.RECONVERGENT B0 ;  /* 0x0000000000007941 */ /* 0x000fea0003800200 */
.L_x_670:
        /* <DEDUP_REMOVED lines=36> */
.L_x_669:
[----:B------:R-:W-:Y:S05]  /*5160*/  BSYNC.RECONVERGENT B1 ;  /* 0x0000000000017941 */ /* 0x000fea0003800200 */
.L_x_668:
        /* <DEDUP_REMOVED lines=58> */
[----:B------:R-:W-:Y:S01]  /*5510*/  FSETP.NEU.FTZ.AND P0, PT, R133, -INF , PT ;  /* 0xff8000008500780b */ /* 0x000fe20003f1d000 */
[C---:B--2---:R-:W-:Y:S01]  /*5520*/  FMUL.FTZ R9, R144.reuse, R133 ;  /* 0x0000008590097220 */ /* 0x044fe20000410000 */
[----:B------:R-:W-:-:S04]  /*5530*/  FMUL.FTZ R138, R144, R134 ;  /* 0x00000086908a7220 */ /* 0x000fc80000410000 */
[----:B------:R-:W-:Y:S02]  /*5540*/  FSEL R139, R9, RZ, P0 ;  /* 0x000000ff098b7208 */ /* 0x000fe40000000000 */
[----:B------:R-:W-:Y:S01]  /*5550*/  FSETP.NEU.FTZ.AND P0, PT, R134, -INF , PT ;  /* 0xff8000008600780b */ /* 0x000fe20003f1d000 */
[----:B------:R-:W-:Y:S02]  /*5560*/  LDSM.16.MT88.4 R8, [R145+0x10800] ;  /* 0x010800009108783b */ /* 0x000fe40000004200 */
        /* <DEDUP_REMOVED lines=30> */
[----:B------:R-:W3:Y:S01]  /*5750*/  LDSM.16.MT88.4 R16, [R64+0x10800] ;  /* 0x010800004010783b */ /* 0x000ee20000004200 */
[----:B------:R-:W5:Y:S01]  /*5760*/  MUFU.EX2 R67, R67 ;  /* 0x0000004300437308 */ /* 0x000f620000000800 */
        /* <DEDUP_REMOVED lines=13> */
[----:B-----5:R-:W-:Y:S01]  /*5840*/  F2FP.F16.F32.PACK_AB R68, R67, R132 ;  /* 0x000000844344723e */ /* 0x020fe200000000ff */
        /* <DEDUP_REMOVED lines=13> */
[----:B------:R-:W4:Y:S01]  /*5920*/  MUFU.EX2 R58, R58 ;  /* 0x0000003a003a7308 */ /* 0x000f220000000800 */
[C---:B------:R-:W-:Y:S01]  /*5930*/  HMMA.16816.F32 R96, R68.reuse, R92, RZ ;  /* 0x0000005c4460723c */ /* 0x040fe200000018ff */
[----:B------:R-:W-:Y:S01]  /*5940*/  FADD.FTZ R61, R61, R66 ;  /* 0x000000423d3d7221 */ /* 0x000fe20000010000 */
[----:B------:R-:W-:Y:S01]  /*5950*/  FADD.FTZ R63, R63, R132 ;  /* 0x000000843f3f7221 */ /* 0x000fe20000010000 */
[----:B------:R-:W-:Y:S01]  /*5960*/  MUFU.EX2 R55, R55 ;  /* 0x0000003700377308 */ /* 0x000fe20000000800 */
[----:B------:R-:W-:Y:S01]  /*5970*/  ISETP.GE.AND P0, PT, R0, R219, PT ;  /* 0x000000db0000720c */ /* 0x000fe20003f06270 */
[----:B------:R-:W-:Y:S01]  /*5980*/  FADD.FTZ R60, R60, R61 ;  /* 0x0000003d3c3c7221 */ /* 0x000fe20000010000 */
[----:B------:R-:W-:Y:S01]  /*5990*/  FADD.FTZ R62, R62, R63 ;  /* 0x0000003f3e3e7221 */ /* 0x000fe20000010000 */
[----:B------:R-:W5:Y:S01]  /*59a0*/  MUFU.EX2 R54, R54 ;  /* 0x0000003600367308 */ /* 0x000f620000000800 */
[C---:B------:R-:W-:Y:S03]  /*59b0*/  HMMA.16816.F32 R92, R68.reuse, R94, RZ ;  /* 0x0000005e445c723c */ /* 0x040fe600000018ff */
[----:B------:R-:W3:Y:S04]  /*59c0*/  MUFU.EX2 R52, R52 ;  /* 0x0000003400347308 */ /* 0x000ee80000000800 */
[----:B------:R-:W-:Y:S01]  /*59d0*/  MUFU.EX2 R49, R49 ;  /* 0x0000003100317308 */ /* 0x000fe20000000800 */
[C---:B------:R-:W-:Y:S03]  /*59e0*/  HMMA.16816.F32 R128, R68.reuse, R124, RZ ;  /* 0x0000007c4480723c */ /* 0x040fe600000018ff */
[----:B------:R-:W-:Y:S04]  /*59f0*/  MUFU.EX2 R48, R48 ;  /* 0x0000003000307308 */ /* 0x000fe80000000800 */
[----:B------:R-:W-:Y:S01]  /*5a00*/  MUFU.EX2 R44, R44 ;  /* 0x0000002c002c7308 */ /* 0x000fe20000000800 */
[C---:B------:R-:W-:Y:S03]  /*5a10*/  HMMA.16816.F32 R120, R68.reuse, R116, RZ ;  /* 0x000000744478723c */ /* 0x040fe600000018ff */
[----:B------:R-:W-:Y:S04]  /*5a20*/  MUFU.EX2 R51, R51 ;  /* 0x0000003300337308 */ /* 0x000fe80000000800 */
[----:B------:R-:W3:Y:S01]  /*5a30*/  MUFU.EX2 R50, R50 ;  /* 0x0000003200327308 */ /* 0x000ee20000000800 */
[C---:B------:R-:W-:Y:S03]  /*5a40*/  HMMA.16816.F32 R112, R68.reuse, R108, RZ ;  /* 0x0000006c4470723c */ /* 0x040fe600000018ff */
[----:B------:R-:W-:Y:S04]  /*5a50*/  MUFU.EX2 R46, R46 ;  /* 0x0000002e002e7308 */ /* 0x000fe80000000800 */
[----:B------:R-:W3:Y:S01]  /*5a60*/  MUFU.EX2 R45, R45 ;  /* 0x0000002d002d7308 */ /* 0x000ee20000000800 */
[C---:B------:R-:W-:Y:S03]  /*5a70*/  HMMA.16816.F32 R104, R68.reuse, R100, RZ ;  /* 0x000000644468723c */ /* 0x040fe600000018ff */
[----:B------:R-:W3:Y:S04]  /*5a80*/  MUFU.EX2 R27, R27 ;  /* 0x0000001b001b7308 */ /* 0x000ee80000000800 */
        /* <DEDUP_REMOVED lines=24> */
[----:B----4-:R-:W-:Y:S01]  /*5c10*/  F2FP.F16.F32.PACK_AB R4, R58, R59 ;  /* 0x0000003b3a04723e */ /* 0x010fe200000000ff */
[----:B------:R-:W-:Y:S01]  /*5c20*/  FADD.FTZ R59, R59, R62 ;  /* 0x0000003e3b3b7221 */ /* 0x000fe20000010000 */
[----:B------:R-:W-:Y:S01]  /*5c30*/  F2FP.F16.F32.PACK_AB R5, R56, R57 ;  /* 0x000000393805723e */ /* 0x000fe200000000ff */
[----:B------:R-:W-:-:S02]  /*5c40*/  FADD.FTZ R57, R57, R60 ;  /* 0x0000003c39397221 */ /* 0x000fc40000010000 */
[----:B------:R-:W-:Y:S02]  /*5c50*/  FADD.FTZ R58, R58, R59 ;  /* 0x0000003b3a3a7221 */ /* 0x000fe40000010000 */
[----:B------:R-:W-:Y:S01]  /*5c60*/  HMMA.16816.F32 R68, R68, R6, RZ ;  /* 0x000000064444723c */ /* 0x000fe200000018ff */
[----:B-----5:R-:W-:Y:S01]  /*5c70*/  F2FP.F16.F32.PACK_AB R6, R54, R55 ;  /* 0x000000373606723e */ /* 0x020fe200000000ff */
[----:B------:R-:W-:Y:S01]  /*5c80*/  FADD.FTZ R56, R56, R57 ;  /* 0x0000003938387221 */ /* 0x000fe20000010000 */
[----:B---3--:R-:W-:Y:S01]  /*5c90*/  F2FP.F16.F32.PACK_AB R7, R52, R53 ;  /* 0x000000353407723e */ /* 0x008fe200000000ff */
        /* <DEDUP_REMOVED lines=42> */
[----:B------:R-:W3:Y:S06]  /*5f40*/  MUFU.EX2 R164, R164 ;  /* 0x000000a400a47308 */ /* 0x000eec0000000800 */
        /* <DEDUP_REMOVED lines=19> */
[----:B---3--:R-:W-:Y:S01]  /*6080*/  F2FP.F16.F32.PACK_AB R4, R164, R161 ;  /* 0x000000a1a404723e */ /* 0x008fe200000000ff */
[----:B------:R-:W-:Y:S01]  /*6090*/  LDSM.16.MT88.4 R40, [R47+0x12000] ;  /* 0x012000002f28783b */ /* 0x000fe20000004200 */
[----:B------:R-:W-:-:S02]  /*60a0*/  F2FP.F16.F32.PACK_AB R5, R160, R157 ;  /* 0x0000009da005723e */ /* 0x000fc400000000ff */
[----:B------:R-:W-:Y:S02]  /*60b0*/  F2FP.F16.F32.PACK_AB R6, R162, R163 ;  /* 0x000000a3a206723e */ /* 0x000fe400000000ff */
[----:B------:R-:W-:-:S07]  /*60c0*/  F2FP.F16.F32.PACK_AB R7, R166, R159 ;  /* 0x0000009fa607723e */ /* 0x000fce00000000ff */
[C---:B------:R-:W-:Y:S08]  /*60d0*/  HMMA.16816.F32 R128, R4.reuse, R36, R128 ;  /* 0x000000240480723c */ /* 0x040ff00000001880 */
        /* <DEDUP_REMOVED lines=12> */
[----:B------:R1:W3:Y:S01]  /*61a0*/  MUFU.EX2 R175, R8 ;  /* 0x0000000800af7308 */ /* 0x0002e20000000800 */
[----:B--2---:R-:W2:Y:S03]  /*61b0*/  LDSM.16.MT88.4 R12, [R145+0x12000] ;  /* 0x01200000910c783b */ /* 0x004ea60000004200 */
[----:B------:R-:W3:Y:S03]  /*61c0*/  MUFU.EX2 R179, R179 ;  /* 0x000000b300b37308 */ /* 0x000ee60000000800 */
[C---:B------:R-:W-:Y:S01]  /*61d0*/  HMMA.16816.F32 R76, R4.reuse, R10, R76 ;  /* 0x0000000a044c723c */ /* 0x040fe2000000184c */
[----:B------:R-:W3:Y:S01]  /*61e0*/  MUFU.EX2 R177, R177 ;  /* 0x000000b100b17308 */ /* 0x000ee20000000800 */
[----:B-1----:R-:W1:Y:S06]  /*61f0*/  LDSM.16.MT88.4 R8, [R64+0x12000] ;  /* 0x012000004008783b */ /* 0x002e6c0000004200 */
        /* <DEDUP_REMOVED lines=13> */
[----:B------:R-:W-:Y:S01]  /*62d0*/  HMMA.16816.F32 R68, R4, R38, R68 ;  /* 0x000000260444723c */ /* 0x000fe20000001844 */
[----:B------:R-:W-:Y:S01]  /*62e0*/  F2FP.F16.F32.PACK_AB R4, R175, R176 ;  /* 0x000000b0af04723e */ /* 0x000fe200000000ff */
        /* <DEDUP_REMOVED lines=27> */
[----:B------:R-:W3:Y:S02]  /*64a0*/  MUFU.EX2 R41, R41 ;  /* 0x0000002900297308 */ /* 0x000ee40000000800 */
[C---:B-----5:R-:W-:Y:S02]  /*64b0*/  HMMA.16816.F32 R128, R4.reuse, R32, R128 ;  /* 0x000000200480723c */ /* 0x060fe40000001880 */
        /* <DEDUP_REMOVED lines=24> */
[----:B------:R-:W-:Y:S02]  /*6640*/  F2FP.F16.F32.PACK_AB R6, R41, R40 ;  /* 0x000000282906723e */ /* 0x000fe400000000ff */
[----:B-----5:R-:W-:-:S07]  /*6650*/  F2FP.F16.F32.PACK_AB R7, R42, R171 ;  /* 0x000000ab2a07723e */ /* 0x020fce00000000ff */
        /* <DEDUP_REMOVED lines=94> */
[----:B--2---:R-:W-:Y:S03]  /*6c40*/  HMMA.16816.F32 R96, R4, R12, R96 ;  /* 0x0000000c0460723c */ /* 0x004fe60000001860 */
[----:B------:R-:W-:-:S05]  /*6c50*/  FADD.FTZ R178, R178, R177 ;  /* 0x000000b1b2b27221 */ /* 0x000fca0000010000 */
[C---:B------:R-:W-:Y:S01]  /*6c60*/  HMMA.16816.F32 R92, R4.reuse, R14, R92 ;  /* 0x0000000e045c723c */ /* 0x040fe2000000185c */
[----:B------:R-:W2:Y:S07]  /*6c70*/  LDSM.16.MT88.4 R12, [R47+0xf800] ;  /* 0x00f800002f0c783b */ /* 0x000eae0000004200 */
[----:B-1----:R-:W-:Y:S01]  /*6c80*/  HMMA.16816.F32 R80, R4, R8, R80 ;  /* 0x000000080450723c */ /* 0x002fe20000001850 */
[----:B------:R-:W-:-:S04]  /*6c90*/  FADD.FTZ R8, R182, R175 ;  /* 0x000000afb6087221 */ /* 0x000fc80000010000 */
[----:B------:R-:W-:-:S03]  /*6ca0*/  FADD.FTZ R8, R179, R8 ;  /* 0x00000008b3087221 */ /* 0x000fc60000010000 */
        /* <DEDUP_REMOVED lines=16> */
[----:B--2---:R-:W-:Y:S02]  /*6db0*/  HMMA.16816.F32 R112, R4, R12, R112 ;  /* 0x0000000c0470723c */ /* 0x004fe40000001870 */
[----:B------:R-:W-:Y:S01]  /*6dc0*/  FADD.FTZ R149, R149, R158 ;  /* 0x0000009e95957221 */ /* 0x000fe20000010000 */
[----:B------:R-:W-:-:S03]  /*6dd0*/  FADD.FTZ R151, R151, R154 ;  /* 0x0000009a97977221 */ /* 0x000fc60000010000 */
[----:B------:R-:W-:Y:S01]  /*6de0*/  FADD.FTZ R152, R152, R149 ;  /* 0x0000009598987221 */ /* 0x000fe20000010000 */
[----:B------:R-:W-:Y:S01]  /*6df0*/  FADD.FTZ R28, R28, R151 ;  /* 0x000000971c1c7221 */ /* 0x000fe20000010000 */
[----:B------:R-:W-:Y:S01]  /*6e00*/  HMMA.16816.F32 R108, R4, R14, R108 ;  /* 0x0000000e046c723c */ /* 0x000fe2000000186c */
[----:B------:R-:W2:Y:S01]  /*6e10*/  LDSM.16.MT88.4 R12, [R26+0x13800] ;  /* 0x013800001a0c783b */ /* 0x000ea20000004200 */
[----:B------:R-:W-:Y:S01]  /*6e20*/  FADD.FTZ R31, R31, R152 ;  /* 0x000000981f1f7221 */ /* 0x000fe20000010000 */
[----:B------:R-:W-:-:S03]  /*6e30*/  FADD.FTZ R29, R29, R28 ;  /* 0x0000001c1d1d7221 */ /* 0x000fc60000010000 */
[----:B------:R-:W-:Y:S01]  /*6e40*/  FADD.FTZ R32, R32, R31 ;  /* 0x0000001f20207221 */ /* 0x000fe20000010000 */
[----:B------:R-:W-:-:S03]  /*6e50*/  FADD.FTZ R30, R30, R29 ;  /* 0x0000001d1e1e7221 */ /* 0x000fc60000010000 */
[----:B------:R-:W-:Y:S01]  /*6e60*/  FADD.FTZ R33, R33, R32 ;  /* 0x0000002021217221 */ /* 0x000fe20000010000 */
[----:B------:R-:W-:-:S03]  /*6e70*/  FADD.FTZ R239, R239, R30 ;  /* 0x0000001eefef7221 */ /* 0x000fc60000010000 */
[----:B------:R-:W-:Y:S01]  /*6e80*/  FADD.FTZ R241, R34, R33 ;  /* 0x0000002122f17221 */ /* 0x000fe20000010000 */
[C---:B-1----:R-:W-:Y:S08]  /*6e90*/  HMMA.16816.F32 R104, R4.reuse, R16, R104 ;  /* 0x000000100468723c */ /* 0x042ff00000001868 */
[C---:B------:R-:W-:Y:S08]  /*6ea0*/  HMMA.16816.F32 R100, R4.reuse, R18, R100 ;  /* 0x000000120464723c */ /* 0x040ff00000001864 */
[C---:B--2---:R-:W-:Y:S08]  /*6eb0*/  HMMA.16816.F32 R72, R4.reuse, R12, R72 ;  /* 0x0000000c0448723c */ /* 0x044ff00000001848 */
[----:B------:R-:W-:Y:S01]  /*6ec0*/  HMMA.16816.F32 R68, R4, R14, R68 ;  /* 0x0000000e0444723c */ /* 0x000fe20000001844 */
[----:B------:R-:W-:-:S04]  /*6ed0*/  NOP ;  /* 0x0000000000007918 */ /* 0x000fc80000000000 */
[----:B------:R-:W-:-:S15]  /*6ee0*/  @!P0 BRA `(.L_x_673) ;  /* 0x0000004400e88947 */ /* 0x000fde0003800000 */
[----:B------:R-:W-:Y:S01]  /*6ef0*/  ISETP.NE.U32.AND P1, PT, R236, RZ, PT ;  /* 0x000000ffec00720c */ /* 0x000fe20003f25070 */
[C---:B------:R-:W-:Y:S01]  /*6f00*/  IMAD.SHL.U32 R233, R24.reuse, 0x20, RZ ;  /* 0x0000002018e97824 */ /* 0x040fe200078e00ff */
[----:B------:R-:W-:Y:S01]  /*6f10*/  SHF.L.U64.HI R230, R24, 0x5, R25 ;  /* 0x0000000518e67819 */ /* 0x000fe20000010219 */
[----:B------:R-:W-:Y:S01]  /*6f20*/  IMAD.MOV.U32 R0, RZ, RZ, R133 ;  /* 0x000000ffff007224 */ /* 0x000fe200078e0085 */
[----:B------:R-:W-:Y:S01]  /*6f30*/  ISETP.NE.AND.EX P1, PT, R237, RZ, PT, P1 ;  /* 0x000000ffed00720c */ /* 0x000fe20003f25310 */
[----:B------:R-:W-:-:S12]  /*6f40*/  IMAD.MOV.U32 R141, RZ, RZ, R134 ;  /* 0x000000ffff8d7224 */ /* 0x000fd800078e0086 */
.L_x_680:
        /* <DEDUP_REMOVED lines=78> */
.L_x_675:
[----:B------:R-:W-:Y:S05]  /*7430*/  BSYNC.RECONVERGENT B0 ;  /* 0x0000000000007941 */ /* 0x000fea0003800200 */
.L_x_674:
[----:B------:R-:W1:Y:S01]  /*7440*/  S2UR UR6, SR_CgaCtaId ;  /* 0x00000000000679c3 */ /* 0x000e620000008800 */
[C---:B------:R-:W-:Y:S01]  /*7450*/  SHF.L.U32 R140, R209.reuse, 0x3, RZ ;  /* 0x00000003d18c7819 */ /* 0x040fe200000006ff */
[----:B------:R-:W-:Y:S01]  /*7460*/  UMOV UR7, 0x400 ;  /* 0x0000040000077882 */ /* 0x000fe20000000000 */
[----:B------:R-:W-:Y:S01]  /*7470*/  LOP3.LUT R20, R209, 0x38, RZ, 0xc0, !PT ;  /* 0x00000038d1147812 */ /* 0x000fe200078ec0ff */
[----:B------:R-:W-:Y:S01]  /*7480*/  BSSY.RECONVERGENT B1, `(.L_x_676) ;  /* 0x00001fe000017945 */ /* 0x000fe20003800200 */
[C---:B------:R-:W-:Y:S02]  /*7490*/  LOP3.LUT R133, R140.reuse, 0x38, RZ, 0xc0, !PT ;  /* 0x000000388c857812 */ /* 0x040fe400078ec0ff */
[C---:B------:R-:W-:Y:S02]  /*74a0*/  LOP3.LUT R21, R140.reuse, 0x1c0, RZ, 0xc0, !PT ;  /* 0x000001c08c157812 */ /* 0x040fe400078ec0ff */
[----:B------:R-:W-:Y:S02]  /*74b0*/  IADD3 R24, P0, PT, R233, R224, RZ ;  /* 0x000000e0e9187210 */ /* 0x000fe40007f1e0ff */
[----:B------:R-:W-:Y:S02]  /*74c0*/  LOP3.LUT R20, R133, R21, R20, 0x1e, !PT ;  /* 0x0000001585147212 */ /* 0x000fe400078e1e14 */
[----:B------:R-:W-:Y:S02]  /*74d0*/  LOP3.LUT R21, R140, 0x1e00, RZ, 0xc0, !PT ;  /* 0x00001e008c157812 */ /* 0x000fe400078ec0ff */
[----:B------:R-:W-:Y:S02]  /*74e0*/  IADD3.X R25, PT, PT, R230, R225, RZ, P0, !PT ;  /* 0x000000e1e6197210 */ /* 0x000fe400007fe4ff */
[----:B------:R-:W-:Y:S02]  /*74f0*/  LOP3.LUT R21, R20, R21, RZ, 0xfc, !PT ;  /* 0x0000001514157212 */ /* 0x000fe400078efcff */
[-C--:B------:R-:W-:Y:S02]  /*7500*/  IADD3 R22, P0, PT, R24, R233.reuse, RZ ;  /* 0x000000e918167210 */ /* 0x080fe40007f1e0ff */
[----:B------:R-:W-:Y:S02]  /*7510*/  SHF.L.U32 R20, R209, 0x5, RZ ;  /* 0x00000005d1147819 */ /* 0x000fe400000006ff */
[-C--:B------:R-:W-:Y:S01]  /*7520*/  IADD3.X R23, PT, PT, R25, R230.reuse, RZ, P0, !PT ;  /* 0x000000e619177210 */ /* 0x080fe200007fe4ff */
[----:B-1----:R-:W-:Y:S01]  /*7530*/  ULEA UR6, UR6, UR7, 0x18 ;  /* 0x0000000706067291 */ /* 0x002fe2000f8ec0ff */
[-C--:B------:R-:W-:Y:S02]  /*7540*/  IADD3 R28, P0, PT, R22, R233.reuse, RZ ;  /* 0x000000e9161c7210 */ /* 0x080fe40007f1e0ff */
[----:B------:R-:W-:Y:S02]  /*7550*/  LOP3.LUT R208, R20, 0x7c00, RZ, 0xc0, !PT ;  /* 0x00007c0014d07812 */ /* 0x000fe400078ec0ff */
[----:B------:R-:W-:Y:S02]  /*7560*/  IADD3.X R29, PT, PT, R23, R230, RZ, P0, !PT ;  /* 0x000000e6171d7210 */ /* 0x000fe400007fe4ff */
[----:B------:R-:W-:Y:S02]  /*7570*/  MOV R212, UR6 ;  /* 0x0000000600d47c02 */ /* 0x000fe40008000f00 */
[-C--:B------:R-:W-:Y:S02]  /*7580*/  IADD3 R26, P0, PT, R28, R233.reuse, RZ ;  /* 0x000000e91c1a7210 */ /* 0x080fe40007f1e0ff */
[----:B------:R-:W-:Y:S02]  /*7590*/  LEA R243, R21, R212, 0x1 ;  /* 0x000000d415f37211 */ /* 0x000fe400078e08ff */
[-C--:B------:R-:W-:Y:S02]  /*75a0*/  IADD3.X R27, PT, PT, R29, R230.reuse, RZ, P0, !PT ;  /* 0x000000e61d1b7210 */ /* 0x080fe400007fe4ff */
[-C--:B------:R-:W-:Y:S01]  /*75b0*/  IADD3 R20, P0, PT, R26, R233.reuse, RZ ;  /* 0x000000e91a147210 */ /* 0x080fe20007f1e0ff */
[----:B------:R-:W-:Y:S01]  /*75c0*/  @!PT LDS RZ, [RZ] ;  /* 0x00000000fffff984 */ /* 0x000fe20000000800 */
[----:B------:R-:W-:Y:S01]  /*75d0*/  @!PT LDS RZ, [RZ] ;  /* 0x00000000fffff984 */ /* 0x000fe20000000800 */
[----:B------:R-:W-:Y:S01]  /*75e0*/  @!PT LDS RZ, [RZ] ;  /* 0x00000000fffff984 */ /* 0x000fe20000000800 */
[----:B------:R-:W-:Y:S01]  /*75f0*/  LDGSTS.E.BYPASS.LTC128B.128 [R243+0xc000], desc[UR4][R224.64] ;  /* 0x0c000000e0f37fae */ /* 0x000fe2000b981a04 */
[----:B------:R-:W-:Y:S02]  /*7600*/  SHF.R.U32.HI R211, RZ, 0x1, R209 ;  /* 0x00000001ffd37819 */ /* 0x000fe400000116d1 */
[-C--:B------:R-:W-:Y:S02]  /*7610*/  IADD3.X R21, PT, PT, R27, R230.reuse, RZ, P0, !PT ;  /* 0x000000e61b157210 */ /* 0x080fe400007fe4ff */
[-C--:B------:R-:W-:Y:S02]  /*7620*/  IADD3 R30, P0, PT, R20, R233.reuse, RZ ;  /* 0x000000e9141e7210 */ /* 0x080fe40007f1e0ff */
[----:B------:R-:W-:Y:S01]  /*7630*/  SHF.L.U32 R215, R209, 0x6, RZ ;  /* 0x00000006d1d77819 */ /* 0x000fe200000006ff */
[----:B------:R-:W-:Y:S01]  /*7640*/  LDGSTS.E.BYPASS.LTC128B.128 [R243+0x10000], desc[UR4][R224.64+0x80] ;  /* 0x10000080e0f37fae */ /* 0x000fe2000b981a04 */
[-C--:B------:R-:W-:Y:S02]  /*7650*/  IADD3.X R31, PT, PT, R21, R230.reuse, RZ, P0, !PT ;  /* 0x000000e6151f7210 */ /* 0x080fe400007fe4ff */
[----:B------:R-:W-:Y:S02]  /*7660*/  IADD3 R32, P0, PT, R30, R233, RZ ;  /* 0x000000e91e207210 */ /* 0x000fe40007f1e0ff */
[----:B------:R-:W-:Y:S02]  /*7670*/  LOP3.LUT R214, R211, 0x8, RZ, 0xc0, !PT ;  /* 0x00000008d3d67812 */ /* 0x000fe400078ec0ff */
[----:B------:R-:W-:Y:S01]  /*7680*/  IADD3.X R33, PT, PT, R31, R230, RZ, P0, !PT ;  /* 0x000000e61f217210 */ /* 0x000fe200007fe4ff */
[----:B------:R-:W-:Y:S01]  /*7690*/  LDGSTS.E.BYPASS.LTC128B.128 [R243+0xc800], desc[UR4][R24.64] ;  /* 0x0c80000018f37fae */ /* 0x000fe2000b981a04 */
[--C-:B------:R-:W-:Y:S02]  /*76a0*/  LOP3.LUT R214, R214, 0x1c0, R215.reuse, 0xf8, !PT ;  /* 0x000001c0d6d67812 */ /* 0x100fe400078ef8d7 */
[----:B------:R-:W-:Y:S02]  /*76b0*/  LOP3.LUT P0, RZ, R209, 0x2, RZ, 0xc0, !PT ;  /* 0x00000002d1ff7812 */ /* 0x000fe4000780c0ff */
[----:B------:R-:W-:Y:S02]  /*76c0*/  LOP3.LUT R214, R214, R133, RZ, 0x3c, !PT ;  /* 0x00000085d6d67212 */ /* 0x000fe400078e3cff */
[----:B------:R-:W-:Y:S01]  /*76d0*/  LOP3.LUT R133, R208, 0x200, R215, 0xf8, !PT ;  /* 0x00000200d0857812 */ /* 0x000fe200078ef8d7 */
[----:B------:R-:W-:Y:S01]  /*76e0*/  LDGSTS.E.BYPASS.LTC128B.128 [R243+0x10800], desc[UR4][R24.64+0x80] ;  /* 0x1080008018f37fae */ /* 0x000fe2000b981a04 */
[----:B------:R-:W-:Y:S02]  /*76f0*/  SEL R213, R143, 0xffffffe0, !P0 ;  /* 0xffffffe08fd57807 */ /* 0x000fe40004000000 */
[----:B------:R-:W-:Y:S02]  /*7700*/  LOP3.LUT R133, R133, R214, RZ, 0xfc, !PT ;  /* 0x000000d685857212 */ /* 0x000fe400078efcff */
[----:B------:R-:W-:Y:S02]  /*7710*/  IADD3 R200, PT, PT, R210, R213, RZ ;  /* 0x000000d5d2c87210 */ /* 0x000fe40007ffe0ff */
[----:B------:R-:W-:Y:S01]  /*7720*/  LEA R190, R133, R212, 0x1 ;  /* 0x000000d485be7211 */ /* 0x000fe200078e08ff */
[----:B------:R-:W-:Y:S01]  /*7730*/  LDGSTS.E.BYPASS.LTC128B.128 [R243+0xd000], desc[UR4][R22.64] ;  /* 0x0d00000016f37fae */ /* 0x000fe2000b981a04 */
[----:B------:R-:W-:Y:S02]  /*7740*/  LOP3.LUT P2, RZ, R209, 0x4, RZ, 0xc0, !PT ;  /* 0x00000004d1ff7812 */ /* 0x000fe4000784c0ff */
[-C--:B------:R-:W-:Y:S02]  /*7750*/  IADD3 R188, PT, PT, R213, R190.reuse, RZ ;  /* 0x000000bed5bc7210 */ /* 0x080fe40007ffe0ff */
[----:B------:R-:W-:Y:S03]  /*7760*/  IADD3 R232, PT, PT, R232, -0x1, RZ ;  /* 0xffffffffe8e87810 */ /* 0x000fe60007ffe0ff */
[----:B------:R-:W-:Y:S01]  /*7770*/  LDGSTS.E.BYPASS.LTC128B.128 [R243+0x11000], desc[UR4][R22.64+0x80] ;  /* 0x1100008016f37fae */ /* 0x000fe2000b981a04 */
[----:B------:R-:W-:Y:S07]  /*7780*/  ISETP.GT.AND P0, PT, R232, R219, PT ;  /* 0x000000dbe800720c */ /* 0x000fee0003f04270 */
[----:B------:R-:W-:Y:S08]  /*7790*/  LDGSTS.E.BYPASS.LTC128B.128 [R243+0xd800], desc[UR4][R28.64] ;  /* 0x0d8000001cf37fae */ /* 0x000ff0000b981a04 */
[----:B------:R-:W-:Y:S08]  /*77a0*/  LDGSTS.E.BYPASS.LTC128B.128 [R243+0x11800], desc[UR4][R28.64+0x80] ;  /* 0x118000801cf37fae */ /* 0x000ff0000b981a04 */
[----:B------:R-:W-:Y:S08]  /*77b0*/  LDGSTS.E.BYPASS.LTC128B.128 [R243+0xe000], desc[UR4][R26.64] ;  /* 0x0e0000001af37fae */ /* 0x000ff0000b981a04 */
[----:B------:R-:W-:Y:S08]  /*77c0*/  LDGSTS.E.BYPASS.LTC128B.128 [R243+0x12000], desc[UR4][R26.64+0x80] ;  /* 0x120000801af37fae */ /* 0x000ff0000b981a04 */
[----:B------:R-:W-:Y:S08]  /*77d0*/  LDGSTS.E.BYPASS.LTC128B.128 [R243+0xe800], desc[UR4][R20.64] ;  /* 0x0e80000014f37fae */ /* 0x000ff0000b981a04 */
[----:B------:R1:W-:Y:S08]  /*77e0*/  LDGSTS.E.BYPASS.LTC128B.128 [R243+0x12800], desc[UR4][R20.64+0x80] ;  /* 0x1280008014f37fae */ /* 0x0003f0000b981a04 */
[----:B------:R-:W-:Y:S08]  /*77f0*/  LDGSTS.E.BYPASS.LTC128B.128 [R243+0xf000], desc[UR4][R30.64] ;  /* 0x0f0000001ef37fae */ /* 0x000ff0000b981a04 */
[----:B------:R2:W-:Y:S08]  /*7800*/  LDGSTS.E.BYPASS.LTC128B.128 [R243+0x13000], desc[UR4][R30.64+0x80] ;  /* 0x130000801ef37fae */ /* 0x0005f0000b981a04 */
[----:B------:R-:W-:Y:S08]  /*7810*/  LDGSTS.E.BYPASS.LTC128B.128 [R243+0xf800], desc[UR4][R32.64] ;  /* 0x0f80000020f37fae */ /* 0x000ff0000b981a04 */
[----:B------:R3:W-:Y:S08]  /*7820*/  LDGSTS.E.BYPASS.LTC128B.128 [R243+0x13800], desc[UR4][R32.64+0x80] ;  /* 0x1380008020f37fae */ /* 0x0007f0000b981a04 */
[----:B------:R-:W-:Y:S08]  /*7830*/  LDSM.16.M88.4 R132, [R190] ;  /* 0x00000000be84783b */ /* 0x000ff00000000200 */
[----:B------:R-:W4:Y:S08]  /*7840*/  LDSM.16.M88.4 R144, [R210+0x4000] ;  /* 0x00400000d290783b */ /* 0x000f300000000200 */
[----:B------:R-:W5:Y:S08]  /*7850*/  LDSM.16.M88.4 R148, [R210+0x4800] ;  /* 0x00480000d294783b */ /* 0x000f700000000200 */
[----:B------:R-:W1:Y:S08]  /*7860*/  LDSM.16.M88.4 R152, [R210+0x5000] ;  /* 0x00500000d298783b */ /* 0x000e700000000200 */
[----:B------:R-:W0:Y:S08]  /*7870*/  LDGDEPBAR ;  /* 0x00000000000079af */ /* 0x000e300000000000 */
[----:B------:R-:W2:Y:S08]  /*7880*/  LDSM.16.M88.4 R156, [R210+0x5800] ;  /* 0x00580000d29c783b */ /* 0x000eb00000000200 */
[----:B------:R-:W3:Y:S01]  /*7890*/  LDSM.16.M88.4 R160, [R210+0x6000] ;  /* 0x00600000d2a0783b */ /* 0x000ee20000000200 */
[C---:B----4-:R-:W-:Y:S07]  /*78a0*/  HMMA.16816.F32 R4, R132.reuse, R144, RZ ;  /* 0x000000908404723c */ /* 0x050fee00000018ff */
[----:B------:R-:W4:Y:S01]  /*78b0*/  LDSM.16.M88.4 R164, [R210+0x6800] ;  /* 0x00680000d2a4783b */ /* 0x000f220000000200 */
[C---:B------:R-:W-:Y:S07]  /*78c0*/  HMMA.16816.F32 R8, R132.reuse, R146, RZ ;  /* 0x000000928408723c */ /* 0x040fee00000018ff */
[----:B------:R-:W4:Y:S01]  /*78d0*/  LDSM.16.M88.4 R168, [R210+0x7000] ;  /* 0x00700000d2a8783b */ /* 0x000f220000000200 */
[C---:B-----5:R-:W-:Y:S07]  /*78e0*/  HMMA.16816.F32 R12, R132.reuse, R148, RZ ;  /* 0x00000094840c723c */ /* 0x060fee00000018ff */
[----:B------:R-:W5:Y:S01]  /*78f0*/  LDSM.16.M88.4 R172, [R210+0x7800] ;  /* 0x00780000d2ac783b */ /* 0x000f620000000200 */
[C---:B------:R-:W-:Y:S07]  /*7900*/  HMMA.16816.F32 R16, R132.reuse, R150, RZ ;  /* 0x000000968410723c */ /* 0x040fee00000018ff */
[----:B------:R-:W-:Y:S01]  /*7910*/  LDSM.16.M88.4 R176, [R188] ;  /* 0x00000000bcb0783b */ /* 0x000fe20000000200 */
[C---:B-1----:R-:W-:Y:S07]  /*7920*/  HMMA.16816.F32 R20, R132.reuse, R152, RZ ;  /* 0x000000988414723c */ /* 0x042fee00000018ff */
[----:B------:R-:W1:Y:S01]  /*7930*/  LDSM.16.M88.4 R180, [R200+0x4000] ;  /* 0x00400000c8b4783b */ /* 0x000e620000000200 */
[C---:B------:R-:W-:Y:S07]  /*7940*/  HMMA.16816.F32 R24, R132.reuse, R154, RZ ;  /* 0x0000009a8418723c */ /* 0x040fee00000018ff */
[----:B------:R-:W1:Y:S01]  /*7950*/  LDSM.16.M88.4 R184, [R200+0x4800] ;  /* 0x00480000c8b8783b */ /* 0x000e620000000200 */
[C---:B--2---:R-:W-:Y:S01]  /*7960*/  HMMA.16816.F32 R28, R132.reuse, R156, RZ ;  /* 0x0000009c841c723c */ /* 0x044fe200000018ff */
[----:B------:R-:W-:Y:S06]  /*7970*/  SEL R157, R142, 0xffffffc0, !P2 ;  /* 0xffffffc08e9d7807 */ /* 0x000fec0005000000 */
[----:B------:R-:W2:Y:S01]  /*7980*/  LDSM.16.M88.4 R136, [R200+0x5000] ;  /* 0x00500000c888783b */ /* 0x000ea20000000200 */
[----:B------:R-:W-:Y:S02]  /*7990*/  IADD3 R202, PT, PT, R157, R190, RZ ;  /* 0x000000be9dca7210 */ /* 0x000fe40007ffe0ff */
[----:B------:R-:W-:Y:S01]  /*79a0*/  IADD3 R218, PT, PT, R210, R157, RZ ;  /* 0x0000009dd2da7210 */ /* 0x000fe20007ffe0ff */
[C---:B---3--:R-:W-:Y:S01]  /*79b0*/  HMMA.16816.F32 R32, R132.reuse, R158, RZ ;  /* 0x0000009e8420723c */ /* 0x048fe200000018ff */
[C---:B------:R-:W-:Y:S02]  /*79c0*/  IADD3 R201, PT, PT, R213.reuse, R202, RZ ;  /* 0x000000cad5c97210 */ /* 0x040fe40007ffe0ff */
[----:B------:R-:W-:Y:S01]  /*79d0*/  IADD3 R216, PT, PT, R213, R218, RZ ;  /* 0x000000dad5d87210 */ /* 0x000fe20007ffe0ff */
[----:B------:R-:W-:Y:S04]  /*79e0*/  LDSM.16.M88.4 R144, [R200+0x6000] ;  /* 0x00600000c890783b */ /* 0x000fe80000000200 */
[C---:B------:R-:W-:Y:S04]  /*79f0*/  HMMA.16816.F32 R36, R132.reuse, R160, RZ ;  /* 0x000000a08424723c */ /* 0x040fe800000018ff */
[----:B------:R-:W-:Y:S04]  /*7a00*/  LDSM.16.M88.4 R148, [R200+0x6800] ;  /* 0x00680000c894783b */ /* 0x000fe80000000200 */
[C---:B------:R-:W-:Y:S04]  /*7a10*/  HMMA.16816.F32 R40, R132.reuse, R162, RZ ;  /* 0x000000a28428723c */ /* 0x040fe800000018ff */
[----:B------:R-:W-:Y:S04]  /*7a20*/  LDSM.16.M88.4 R152, [R200+0x7000] ;  /* 0x00700000c898783b */ /* 0x000fe80000000200 */
[C---:B----4-:R-:W-:Y:S04]  /*7a30*/  HMMA.16816.F32 R44, R132.reuse, R164, RZ ;  /* 0x000000a4842c723c */ /* 0x050fe800000018ff */
[----:B------:R-:W-:Y:S04]  /*7a40*/  LDSM.16.M88.4 R156, [R200+0x7800] ;  /* 0x00780000c89c783b */ /* 0x000fe80000000200 */
[C---:B------:R-:W-:Y:S04]  /*7a50*/  HMMA.16816.F32 R48, R132.reuse, R166, RZ ;  /* 0x000000a68430723c */ /* 0x040fe800000018ff */
[----:B------:R-:W-:Y:S04]  /*7a60*/  LDSM.16.M88.4 R160, [R202] ;  /* 0x00000000caa0783b */ /* 0x000fe80000000200 */
[C---:B------:R-:W-:Y:S04]  /*7a70*/  HMMA.16816.F32 R52, R132.reuse, R168, RZ ;  /* 0x000000a88434723c */ /* 0x040fe800000018ff */
[----:B------:R-:W-:Y:S04]  /*7a80*/  LDSM.16.M88.4 R164, [R218+0x4000] ;  /* 0x00400000daa4783b */ /* 0x000fe80000000200 */
[C---:B------:R-:W-:Y:S04]  /*7a90*/  HMMA.16816.F32 R56, R132.reuse, R170, RZ ;  /* 0x000000aa8438723c */ /* 0x040fe800000018ff */
[----:B------:R-:W-:Y:S04]  /*7aa0*/  LDSM.16.M88.4 R168, [R218+0x4800] ;  /* 0x00480000daa8783b */ /* 0x000fe80000000200 */
[C---:B-----5:R-:W-:Y:S04]  /*7ab0*/  HMMA.16816.F32 R60, R132.reuse, R172, RZ ;  /* 0x000000ac843c723c */ /* 0x060fe800000018ff */
[----:B------:R-:W3:Y:S04]  /*7ac0*/  LD.E R238, desc[UR4][R2.64+0x18c] ;  /* 0x00018c0402ee7980 */ /* 0x000ee8000c101900 */
[----:B------:R-:W-:Y:S01]  /*7ad0*/  HMMA.16816.F32 R64, R132, R174, RZ ;  /* 0x000000ae8440723c */ /* 0x000fe200000018ff */
[----:B------:R-:W4:Y:S07]  /*7ae0*/  LDSM.16.M88.4 R132, [R200+0x5800] ;  /* 0x00580000c884783b */ /* 0x000f2e0000000200 */
[C---:B-1----:R-:W-:Y:S01]  /*7af0*/  HMMA.16816.F32 R4, R176.reuse, R180, R4 ;  /* 0x000000b4b004723c */ /* 0x042fe20000001804 */
[----:B------:R-:W1:Y:S07]  /*7b00*/  LDSM.16.M88.4 R172, [R218+0x5000] ;  /* 0x00500000daac783b */ /* 0x000e6e0000000200 */
[C---:B------:R-:W-:Y:S01]  /*7b10*/  HMMA.16816.F32 R8, R176.reuse, R182, R8 ;  /* 0x000000b6b008723c */ /* 0x040fe20000001808 */
[----:B------:R-:W-:Y:S07]  /*7b20*/  LDSM.16.M88.4 R180, [R218+0x9000] ;  /* 0x00900000dab4783b */ /* 0x000fee0000000200 */
[C---:B------:R-:W-:Y:S01]  /*7b30*/  HMMA.16816.F32 R12, R176.reuse, R184, R12 ;  /* 0x000000b8b00c723c */ /* 0x040fe2000000180c */
[----:B------:R-:W-:Y:S07]  /*7b40*/  LDSM.16.M88.4 R192, [R218+0xa800] ;  /* 0x00a80000dac0783b */ /* 0x000fee0000000200 */
[C---:B------:R-:W-:Y:S01]  /*7b50*/  HMMA.16816.F32 R16, R176.reuse, R186, R16 ;  /* 0x000000bab010723c */ /* 0x040fe20000001810 */
[----:B------:R-:W-:Y:S07]  /*7b60*/  LDSM.16.M88.4 R184, [R218+0x9800] ;  /* 0x00980000dab8783b */ /* 0x000fee0000000200 */
[C---:B--2---:R-:W-:Y:S01]  /*7b70*/  HMMA.16816.F32 R20, R176.reuse, R136, R20 ;  /* 0x00000088b014723c */ /* 0x044fe20000001814 */
[----:B------:R-:W-:Y:S07]  /*7b80*/  LDSM.16.M88.4 R196, [R218+0xb000] ;  /* 0x00b00000dac4783b */ /* 0x000fee0000000200 */
[C---:B------:R-:W-:Y:S01]  /*7b90*/  HMMA.16816.F32 R24, R176.reuse, R138, R24 ;  /* 0x0000008ab018723c */ /* 0x040fe20000001818 */
[----:B------:R-:W2:Y:S07]  /*7ba0*/  LDSM.16.M88.4 R136, [R218+0x5800] ;  /* 0x00580000da88783b */ /* 0x000eae0000000200 */
[C---:B----4-:R-:W-:Y:S01]  /*7bb0*/  HMMA.16816.F32 R28, R176.reuse, R132, R28 ;  /* 0x00000084b01c723c */ /* 0x050fe2000000181c */
[----:B------:R-:W-:Y:S07]  /*7bc0*/  LDSM.16.M88.4 R204, [R216+0x8000] ;  /* 0x00800000d8cc783b */ /* 0x000fee0000000200 */
        /* <DEDUP_REMOVED lines=21> */
[C---:B-1----:R-:W-:Y:S08]  /*7d20*/  HMMA.16816.F32 R20, R160.reuse, R172, R20 ;  /* 0x000000aca014723c */ /* 0x042ff00000001814 */
[C---:B------:R-:W-:Y:S01]  /*7d30*/  HMMA.16816.F32 R24, R160.reuse, R174, R24 ;  /* 0x000000aea018723c */ /* 0x040fe20000001818 */
[----:B------:R-:W-:Y:S07]  /*7d40*/  LDSM.16.M88.4 R172, [R216+0x6000] ;  /* 0x00600000d8ac783b */ /* 0x000fee0000000200 */
[C---:B--2---:R-:W-:Y:S08]  /*7d50*/  HMMA.16816.F32 R28, R160.reuse, R136, R28 ;  /* 0x00000088a01c723c */ /* 0x044ff0000000181c */
[C---:B------:R-:W-:Y:S01]  /*7d60*/  HMMA.16816.F32 R32, R160.reuse, R138, R32 ;  /* 0x0000008aa020723c */ /* 0x040fe20000001820 */
[----:B------:R-:W1:Y:S07]  /*7d70*/  LDSM.16.M88.4 R136, [R218+0x7800] ;  /* 0x00780000da88783b */ /* 0x000e6e0000000200 */
[C---:B----4-:R-:W-:Y:S08]  /*7d80*/  HMMA.16816.F32 R36, R160.reuse, R132, R36 ;  /* 0x00000084a024723c */ /* 0x050ff00000001824 */
[C---:B------:R-:W-:Y:S01]  /*7d90*/  HMMA.16816.F32 R40, R160.reuse, R134, R40 ;  /* 0x00000086a028723c */ /* 0x040fe20000001828 */
[----:B------:R-:W2:Y:S07]  /*7da0*/  LDSM.16.M88.4 R132, [R201] ;  /* 0x00000000c984783b */ /* 0x000eae0000000200 */
[C---:B-----5:R-:W-:Y:S08]  /*7db0*/  HMMA.16816.F32 R44, R160.reuse, R144, R44 ;  /* 0x00000090a02c723c */ /* 0x060ff0000000182c */
[C---:B------:R-:W-:Y:S01]  /*7dc0*/  HMMA.16816.F32 R48, R160.reuse, R146, R48 ;  /* 0x00000092a030723c */ /* 0x040fe20000001830 */
[----:B------:R-:W4:Y:S07]  /*7dd0*/  LDSM.16.M88.4 R144, [R216+0x6800] ;  /* 0x00680000d890783b */ /* 0x000f2e0000000200 */
[C---:B------:R-:W-:Y:S08]  /*7de0*/  HMMA.16816.F32 R52, R160.reuse, R148, R52 ;  /* 0x00000094a034723c */ /* 0x040ff00000001834 */
[C---:B------:R-:W-:Y:S01]  /*7df0*/  HMMA.16816.F32 R56, R160.reuse, R150, R56 ;  /* 0x00000096a038723c */ /* 0x040fe20000001838 */
[----:B------:R-:W5:Y:S07]  /*7e00*/  LDSM.16.M88.4 R148, [R216+0x7000] ;  /* 0x00700000d894783b */ /* 0x000f6e0000000200 */
[C---:B-1----:R-:W-:Y:S08]  /*7e10*/  HMMA.16816.F32 R60, R160.reuse, R136, R60 ;  /* 0x00000088a03c723c */ /* 0x042ff0000000183c */
[----:B------:R-:W-:Y:S01]  /*7e20*/  HMMA.16816.F32 R64, R160, R138, R64 ;  /* 0x0000008aa040723c */ /* 0x000fe20000001840 */
[----:B------:R-:W1:Y:S07]  /*7e30*/  LDSM.16.M88.4 R136, [R216+0x7800] ;  /* 0x00780000d888783b */ /* 0x000e6e0000000200 */
[C---:B--2---:R-:W-:Y:S01]  /*7e40*/  HMMA.16816.F32 R4, R132.reuse, R152, R4 ;  /* 0x000000988404723c */ /* 0x044fe20000001804 */
[----:B------:R-:W-:Y:S07]  /*7e50*/  LDSM.16.M88.4 R160, [R210+0x8800] ;  /* 0x00880000d2a0783b */ /* 0x000fee0000000200 */
[C---:B------:R-:W-:Y:S01]  /*7e60*/  HMMA.16816.F32 R8, R132.reuse, R154, R8 ;  /* 0x0000009a8408723c */ /* 0x040fe20000001808 */
[----:B------:R-:W-:Y:S07]  /*7e70*/  LDSM.16.M88.4 R152, [R190+0x2000] ;  /* 0x00200000be98783b */ /* 0x000fee0000000200 */
[C---:B------:R-:W-:Y:S08]  /*7e80*/  HMMA.16816.F32 R12, R132.reuse, R156, R12 ;  /* 0x0000009c840c723c */ /* 0x040ff0000000180c */
[C---:B------:R-:W-:Y:S01]  /*7e90*/  HMMA.16816.F32 R16, R132.reuse, R158, R16 ;  /* 0x0000009e8410723c */ /* 0x040fe20000001810 */
[----:B------:R-:W2:Y:S07]  /*7ea0*/  LDSM.16.M88.4 R156, [R210+0x8000] ;  /* 0x00800000d29c783b */ /* 0x000eae0000000200 */
        /* <DEDUP_REMOVED lines=15> */
[C---:B-1----:R-:W-:Y:S08]  /*7fa0*/  HMMA.16816.F32 R60, R132.reuse, R136, R60 ;  /* 0x00000088843c723c */ /* 0x042ff0000000183c */
[----:B------:R-:W-:Y:S01]  /*7fb0*/  HMMA.16816.F32 R64, R132, R138, R64 ;  /* 0x0000008a8440723c */ /* 0x000fe20000001840 */
[----:B------:R-:W-:Y:S07]  /*7fc0*/  LDSM.16.M88.4 R132, [R188+0x2000] ;  /* 0x00200000bc84783b */ /* 0x000fee0000000200 */
[C---:B--2---:R-:W-:Y:S01]  /*7fd0*/  HMMA.16816.F32 R4, R152.reuse, R156, R4 ;  /* 0x0000009c9804723c */ /* 0x044fe20000001804 */
[----:B------:R-:W1:Y:S07]  /*7fe0*/  LDSM.16.M88.4 R136, [R200+0x8000] ;  /* 0x00800000c888783b */ /* 0x000e6e0000000200 */
[C---:B------:R-:W-:Y:S01]  /*7ff0*/  HMMA.16816.F32 R8, R152.reuse, R158, R8 ;  /* 0x0000009e9808723c */ /* 0x040fe20000001808 */
[----:B------:R-:W2:Y:S07]  /*8000*/  LDSM.16.M88.4 R156, [R200+0x8800] ;  /* 0x00880000c89c783b */ /* 0x000eae0000000200 */
        /* <DEDUP_REMOVED lines=21> */
[----:B------:R-:W3:Y:S07]  /*8160*/  LDSM.16.M88.4 R152, [R200+0xa000] ;  /* 0x00a00000c898783b */ /* 0x000eee0000000200 */
[C---:B-1----:R-:W-:Y:S01]  /*8170*/  HMMA.16816.F32 R4, R132.reuse, R136, R4 ;  /* 0x000000888404723c */ /* 0x042fe20000001804 */
[----:B------:R-:W1:Y:S07]  /*8180*/  LDSM.16.M88.4 R176, [R218+0x8000] ;  /* 0x00800000dab0783b */ /* 0x000e6e0000000200 */
[C---:B------:R-:W-:Y:S01]  /*8190*/  HMMA.16816.F32 R8, R132.reuse, R138, R8 ;  /* 0x0000008a8408723c */ /* 0x040fe20000001808 */
[----:B------:R-:W1:Y:S07]  /*81a0*/  LDSM.16.M88.4 R136, [R218+0x8800] ;  /* 0x00880000da88783b */ /* 0x000e6e0000000200 */
[C---:B--2---:R-:W-:Y:S01]  /*81b0*/  HMMA.16816.F32 R12, R132.reuse, R156, R12 ;  /* 0x0000009c840c723c */ /* 0x044fe2000000180c */
[----:B------:R-:W-:Y:S07]  /*81c0*/  LDSM.16.M88.4 R200, [R201+0x2000] ;  /* 0x00200000c9c8783b */ /* 0x000fee0000000200 */
[C---:B------:R-:W-:Y:S01]  /*81d0*/  HMMA.16816.F32 R16, R132.reuse, R158, R16 ;  /* 0x0000009e8410723c */ /* 0x040fe20000001810 */
[----:B------:R-:W2:Y:S07]  /*81e0*/  LDSM.16.M88.4 R156, [R218+0xb800] ;  /* 0x00b80000da9c783b */ /* 0x000eae0000000200 */
[C---:B----4-:R-:W-:Y:S08]  /*81f0*/  HMMA.16816.F32 R20, R132.reuse, R144, R20 ;  /* 0x000000908414723c */ /* 0x050ff00000001814 */
[C---:B------:R-:W-:Y:S08]  /*8200*/  HMMA.16816.F32 R24, R132.reuse, R146, R24 ;  /* 0x000000928418723c */ /* 0x040ff00000001818 */
[C---:B-----5:R-:W-:Y:S08]  /*8210*/  HMMA.16816.F32 R28, R132.reuse, R148, R28 ;  /* 0x00000094841c723c */ /* 0x060ff0000000181c */
        /* <DEDUP_REMOVED lines=8> */
[----:B------:R-:W-:Y:S01]  /*82a0*/  HMMA.16816.F32 R64, R132, R170, R64 ;  /* 0x000000aa8440723c */ /* 0x000fe20000001840 */
[----:B------:R-:W3:Y:S07]  /*82b0*/  LDSM.16.M88.4 R132, [R216+0x8800] ;  /* 0x00880000d884783b */ /* 0x000eee0000000200 */
        /* <DEDUP_REMOVED lines=15> */
[C---:B--2---:R-:W-:Y:S08]  /*83b0*/  HMMA.16816.F32 R60, R172.reuse, R156, R60 ;  /* 0x0000009cac3c723c */ /* 0x044ff0000000183c */
[----:B------:R-:W-:Y:S08]  /*83c0*/  HMMA.16816.F32 R64, R172, R158, R64 ;  /* 0x0000009eac40723c */ /* 0x000ff00000001840 */
[C---:B------:R-:W-:Y:S08]  /*83d0*/  HMMA.16816.F32 R4, R200.reuse, R204, R4 ;  /* 0x000000ccc804723c */ /* 0x040ff00000001804 */
[C---:B------:R-:W-:Y:S08]  /*83e0*/  HMMA.16816.F32 R8, R200.reuse, R206, R8 ;  /* 0x000000cec808723c */ /* 0x040ff00000001808 */
[C---:B---3--:R-:W-:Y:S03]  /*83f0*/  HMMA.16816.F32 R12, R200.reuse, R132, R12 ;  /* 0x00000084c80c723c */ /* 0x048fe6000000180c */
[-C--:B------:R-:W-:Y:S01]  /*8400*/  FMUL.FTZ R192, R6, R238.reuse ;  /* 0x000000ee06c07220 */ /* 0x080fe20000410000 */
[-C--:B------:R-:W-:Y:S01]  /*8410*/  FMUL.FTZ R189, R4, R238.reuse ;  /* 0x000000ee04bd7220 */ /* 0x080fe20000410000 */
[-C--:B------:R-:W-:Y:S01]  /*8420*/  FMUL.FTZ R193, R5, R238.reuse ;  /* 0x000000ee05c17220 */ /* 0x080fe20000410000 */
[-C--:B------:R-:W-:Y:S01]  /*8430*/  FMUL.FTZ R195, R7, R238.reuse ;  /* 0x000000ee07c37220 */ /* 0x080fe20000410000 */
[----:B------:R2:W3:Y:S01]  /*8440*/  MUFU.TANH R153, R192 ;  /* 0x000000c000997308 */ /* 0x0004e20000002400 */
[C---:B------:R-:W-:Y:S01]  /*8450*/  HMMA.16816.F32 R16, R200.reuse, R134, R16 ;  /* 0x00000086c810723c */ /* 0x040fe20000001810 */
[----:B------:R-:W4:Y:S02]  /*8460*/  LDSM.16.M88.4 R132, [R216+0x9800] ;  /* 0x00980000d884783b */ /* 0x000f240000000200 */
[-C--:B------:R-:W-:Y:S01]  /*8470*/  FMUL.FTZ R191, R8, R238.reuse ;  /* 0x000000ee08bf7220 */ /* 0x080fe20000410000 */
[-C--:B------:R-:W-:Y:S05]  /*8480*/  FMUL.FTZ R194, R9, R238.reuse ;  /* 0x000000ee09c27220 */ /* 0x080fea0000410000 */
[----:B------:R5:W3:Y:S01]  /*8490*/  MUFU.TANH R151, R191 ;  /* 0x000000bf00977308 */ /* 0x000ae20000002400 */
[C---:B-1----:R-:W-:Y:S03]  /*84a0*/  HMMA.16816.F32 R20, R200.reuse, R136, R20 ;  /* 0x00000088c814723c */ /* 0x042fe60000001814 */
[-C--:B------:R-:W-:Y:S06]  /*84b0*/  FMUL.FTZ R196, R13, R238.reuse ;  /* 0x000000ee0dc47220 */ /* 0x080fec0000410000 */
[----:B------:R1:W1:Y:S01]  /*84c0*/  MUFU.TANH R145, R189 ;  /* 0x000000bd00917308 */ /* 0x0002620000002400 */
[C---:B------:R-:W-:Y:S03]  /*84d0*/  HMMA.16816.F32 R24, R200.reuse, R138, R24 ;  /* 0x0000008ac818723c */ /* 0x040fe60000001818 */
[-C--:B------:R-:W-:Y:S01]  /*84e0*/  FMUL.FTZ R137, R18, R238.reuse ;  /* 0x000000ee12897220 */ /* 0x080fe20000410000 */
[-C--:B--2---:R-:W-:Y:S05]  /*84f0*/  FMUL.FTZ R192, R11, R238.reuse ;  /* 0x000000ee0bc07220 */ /* 0x084fea0000410000 */
[----:B------:R2:W2:Y:S01]  /*8500*/  MUFU.TANH R174, R137 ;  /* 0x0000008900ae7308 */ /* 0x0004a20000002400 */
[-C--:B-----5:R-:W-:Y:S01]  /*8510*/  FMUL.FTZ R191, R16, R238.reuse ;  /* 0x000000ee10bf7220 */ /* 0x0a0fe20000410000 */
[-C--:B------:R-:W-:Y:S01]  /*8520*/  FMUL.FTZ R136, R20, R238.reuse ;  /* 0x000000ee14887220 */ /* 0x080fe20000410000 */
[-C--:B------:R-:W-:Y:S01]  /*8530*/  FMUL.FTZ R139, R22, R238.reuse ;  /* 0x000000ee168b7220 */ /* 0x080fe20000410000 */
[-C--:B------:R-:W-:Y:S06]  /*8540*/  FMUL.FTZ R138, R23, R238.reuse ;  /* 0x000000ee178a7220 */ /* 0x080fec0000410000 */
[----:B------:R5:W3:Y:S01]  /*8550*/  MUFU.TANH R178, R191 ;  /* 0x000000bf00b27308 */ /* 0x000ae20000002400 */
[-C--:B-1----:R-:W-:Y:S01]  /*8560*/  FMUL.FTZ R189, R12, R238.reuse ;  /* 0x000000ee0cbd7220 */ /* 0x082fe20000410000 */
[-C--:B------:R-:W-:Y:S01]  /*8570*/  FMUL.FTZ R25, R25, R238.reuse ;  /* 0x000000ee19197220 */ /* 0x080fe20000410000 */
[-C--:B------:R-:W-:Y:S01]  /*8580*/  FMUL.FTZ R26, R26, R238.reuse ;  /* 0x000000ee1a1a7220 */ /* 0x080fe20000410000 */
[-C--:B------:R-:W-:Y:S06]  /*8590*/  FMUL.FTZ R27, R27, R238.reuse ;  /* 0x000000ee1b1b7220 */ /* 0x080fec0000410000 */
[----:B------:R-:W1:Y:S01]  /*85a0*/  MUFU.TANH R187, R25 ;  /* 0x0000001900bb7308 */ /* 0x000e620000002400 */
[-C--:B--2---:R-:W-:Y:S01]  /*85b0*/  FMUL.FTZ R137, R24, R238.reuse ;  /* 0x000000ee18897220 */ /* 0x084fe20000410000 */
[C---:B----4-:R-:W-:Y:S08]  /*85c0*/  HMMA.16816.F32 R28, R200.reuse, R132, R28 ;  /* 0x00000084c81c723c */ /* 0x050ff0000000181c */
[----:B------:R-:W2:Y:S01]  /*85d0*/  MUFU.TANH R185, R26 ;  /* 0x0000001a00b97308 */ /* 0x000ea20000002400 */
[-C--:B-----5:R-:W-:Y:S01]  /*85e0*/  FMUL.FTZ R191, R21, R238.reuse ;  /* 0x000000ee15bf7220 */ /* 0x0a0fe20000410000 */
[C---:B------:R-:W-:Y:S01]  /*85f0*/  HMMA.16816.F32 R32, R200.reuse, R134, R32 ;  /* 0x00000086c820723c */ /* 0x040fe20000001820 */
[----:B------:R-:W4:Y:S07]  /*8600*/  LDSM.16.M88.4 R20, [R216+0xa000] ;  /* 0x00a00000d814783b */ /* 0x000f2e0000000200 */
[----:B------:R5:W1:Y:S01]  /*8610*/  MUFU.TANH R165, R27 ;  /* 0x0000001b00a57308 */ /* 0x000a620000002400 */
[-C--:B------:R-:W-:Y:S01]  /*8620*/  FMUL.FTZ R28, R28, R238.reuse ;  /* 0x000000ee1c1c7220 */ /* 0x080fe20000410000 */
[-C--:B------:R-:W-:Y:S08]  /*8630*/  FMUL.FTZ R29, R29, R238.reuse ;  /* 0x000000ee1d1d7220 */ /* 0x080ff00000410000 */
[----:B------:R3:W1:Y:S01]  /*8640*/  MUFU.TANH R147, R194 ;  /* 0x000000c200937308 */ /* 0x0006620000002400 */
[-C--:B------:R-:W-:Y:S01]  /*8650*/  FMUL.FTZ R30, R30, R238.reuse ;  /* 0x000000ee1e1e7220 */ /* 0x080fe20000410000 */
[-C--:B------:R-:W-:Y:S01]  /*8660*/  FMUL.FTZ R31, R31, R238.reuse ;  /* 0x000000ee1f1f7220 */ /* 0x080fe20000410000 */
[-C--:B------:R-:W-:Y:S01]  /*8670*/  FMUL.FTZ R248, R32, R238.reuse ;  /* 0x000000ee20f87220 */ /* 0x080fe20000410000 */
[-C--:B------:R-:W-:Y:S06]  /*8680*/  FMUL.FTZ R33, R33, R238.reuse ;  /* 0x000000ee21217220 */ /* 0x080fec0000410000 */
[----:B------:R2:W1:Y:S01]  /*8690*/  MUFU.TANH R9, R192 ;  /* 0x000000c000097308 */ /* 0x0004620000002400 */
[-C--:B------:R-:W-:Y:S01]  /*86a0*/  FMUL.FTZ R34, R34, R238.reuse ;  /* 0x000000ee22227220 */ /* 0x080fe20000410000 */
[----:B-----5:R-:W5:Y:S01]  /*86b0*/  LDSM.16.M88.4 R24, [R216+0xa800] ;  /* 0x00a80000d818783b */ /* 0x020f620000000200 */
[-C--:B------:R-:W-:Y:S07]  /*86c0*/  FMUL.FTZ R35, R35, R238.reuse ;  /* 0x000000ee23237220 */ /* 0x080fee0000410000 */
[----:B------:R1:W1:Y:S01]  /*86d0*/  MUFU.TANH R155, R193 ;  /* 0x000000c1009b7308 */ /* 0x0002620000002400 */
[-C--:B---3--:R-:W-:Y:S09]  /*86e0*/  FMUL.FTZ R194, R15, R238.reuse ;  /* 0x000000ee0fc27220 */ /* 0x088ff20000410000 */
[----:B------:R3:W3:Y:S01]  /*86f0*/  MUFU.TANH R7, R195 ;  /* 0x000000c300077308 */ /* 0x0006e20000002400 */
[-C--:B--2---:R-:W-:Y:S01]  /*8700*/  FMUL.FTZ R192, R17, R238.reuse ;  /* 0x000000ee11c07220 */ /* 0x084fe20000410000 */
[C---:B----4-:R-:W-:Y:S08]  /*8710*/  HMMA.16816.F32 R36, R200.reuse, R20, R36 ;  /* 0x00000014c824723c */ /* 0x050ff00000001824 */
[----:B------:R2:W4:Y:S01]  /*8720*/  MUFU.TANH R190, R189 ;  /* 0x000000bd00be7308 */ /* 0x0005220000002400 */
[-C--:B-1----:R-:W-:Y:S01]  /*8730*/  FMUL.FTZ R193, R10, R238.reuse ;  /* 0x000000ee0ac17220 */ /* 0x082fe20000410000 */
[C---:B------:R-:W-:Y:S01]  /*8740*/  HMMA.16816.F32 R40, R200.reuse, R22, R40 ;  /* 0x00000016c828723c */ /* 0x040fe20000001828 */
[----:B------:R-:W1:Y:S07]  /*8750*/  LDSM.16.M88.4 R20, [R216+0xb000] ;  /* 0x00b00000d814783b */ /* 0x000e6e0000000200 */
[----:B------:R-:W1:Y:S01]  /*8760*/  MUFU.TANH R166, R194 ;  /* 0x000000c200a67308 */ /* 0x000e620000002400 */
[-C--:B---3--:R-:W-:Y:S01]  /*8770*/  FMUL.FTZ R195, R14, R238.reuse ;  /* 0x000000ee0ec37220 */ /* 0x088fe20000410000 */
[-C--:B------:R-:W-:Y:S08]  /*8780*/  FMUL.FTZ R36, R36, R238.reuse ;  /* 0x000000ee24247220 */ /* 0x080ff00000410000 */
[----:B------:R-:W3:Y:S01]  /*8790*/  MUFU.TANH R182, R192 ;  /* 0x000000c000b67308 */ /* 0x000ee20000002400 */
[-C--:B------:R-:W-:Y:S01]  /*87a0*/  FMUL.FTZ R37, R37, R238.reuse ;  /* 0x000000ee25257220 */ /* 0x080fe20000410000 */
[C---:B-----5:R-:W-:Y:S03]  /*87b0*/  HMMA.16816.F32 R44, R200.reuse, R24, R44 ;  /* 0x00000018c82c723c */ /* 0x060fe6000000182c */
[-C--:B--2---:R-:W-:Y:S01]  /*87c0*/  FMUL.FTZ R189, R19, R238.reuse ;  /* 0x000000ee13bd7220 */ /* 0x084fe20000410000 */
[-C--:B------:R-:W-:Y:S01]  /*87d0*/  FMUL.FTZ R38, R38, R238.reuse ;  /* 0x000000ee26267220 */ /* 0x080fe20000410000 */
[-C--:B------:R-:W-:Y:S03]  /*87e0*/  FMUL.FTZ R240, R40, R238.reuse ;  /* 0x000000ee28f07220 */ /* 0x080fe60000410000 */
[----:B------:R2:W1:Y:S01]  /*87f0*/  MUFU.TANH R177, R28 ;  /* 0x0000001c00b17308 */ /* 0x0004620000002400 */
[-C--:B------:R-:W-:Y:S01]  /*8800*/  FMUL.FTZ R39, R39, R238.reuse ;  /* 0x000000ee27277220 */ /* 0x080fe20000410000 */
[C---:B------:R-:W-:Y:S01]  /*8810*/  HMMA.16816.F32 R48, R200.reuse, R26, R48 ;  /* 0x0000001ac830723c */ /* 0x040fe20000001830 */
[----:B------:R-:W5:Y:S01]  /*8820*/  LDSM.16.M88.4 R24, [R216+0xb800] ;  /* 0x00b80000d818783b */ /* 0x000f620000000200 */
[----:B------:R-:W-:Y:S06]  /*8830*/  DEPBAR.LE SB0, 0x0 ;  /* 0x000080000000791a */ /* 0x000fec0000000000 */
[----:B------:R3:W3:Y:S01]  /*8840*/  MUFU.TANH R10, R193 ;  /* 0x000000c1000a7308 */ /* 0x0006e20000002400 */
[-C--:B------:R-:W-:Y:S01]  /*8850*/  FMUL.FTZ R41, R41, R238.reuse ;  /* 0x000000ee29297220 */ /* 0x080fe20000410000 */
[-C--:B------:R-:W-:Y:S01]  /*8860*/  FMUL.FTZ R42, R42, R238.reuse ;  /* 0x000000ee2a2a7220 */ /* 0x080fe20000410000 */
[-C--:B------:R-:W-:Y:S01]  /*8870*/  FMUL.FTZ R43, R43, R238.reuse ;  /* 0x000000ee2b2b7220 */ /* 0x080fe20000410000 */
[-C--:B------:R-:W-:Y:S01]  /*8880*/  FMUL.FTZ R45, R45, R238.reuse ;  /* 0x000000ee2d2d7220 */ /* 0x080fe20000410000 */
[-C--:B------:R-:W-:Y:S01]  /*8890*/  FMUL.FTZ R46, R46, R238.reuse ;  /* 0x000000ee2e2e7220 */ /* 0x080fe20000410000 */
[-C--:B------:R-:W-:Y:S04]  /*88a0*/  FMUL.FTZ R47, R47, R238.reuse ;  /* 0x000000ee2f2f7220 */ /* 0x080fe80000410000 */
[----:B------:R3:W3:Y:S01]  /*88b0*/  MUFU.TANH R188, R196 ;  /* 0x000000c400bc7308 */ /* 0x0006e20000002400 */
[----:B------:R-:W-:Y:S01]  /*88c0*/  BAR.SYNC.DEFER_BLOCKING 0x0 ;  /* 0x0000000000007b1d */ /* 0x000fe20000010000 */
[-C--:B--2---:R-:W-:Y:S01]  /*88d0*/  FMUL.FTZ R28, R44, R238.reuse ;  /* 0x000000ee2c1c7220 */ /* 0x084fe20000410000 */
[C---:B-1----:R-:W-:Y:S07]  /*88e0*/  HMMA.16816.F32 R52, R200.reuse, R20, R52 ;  /* 0x00000014c834723c */ /* 0x042fee0000001834 */
[----:B------:R1:W2:Y:S01]  /*88f0*/  MUFU.TANH R186, R195 ;  /* 0x000000c300ba7308 */ /* 0x0002a20000002400 */
[-C--:B------:R-:W-:Y:S01]  /*8900*/  FMUL.FTZ R198, R48, R238.reuse ;  /* 0x000000ee30c67220 */ /* 0x080fe20000410000 */
[-C--:B------:R-:W-:Y:S01]  /*8910*/  FMUL.FTZ R49, R49, R238.reuse ;  /* 0x000000ee31317220 */ /* 0x080fe20000410000 */
[-C--:B------:R-:W-:Y:S01]  /*8920*/  FMUL.FTZ R50, R50, R238.reuse ;  /* 0x000000ee32327220 */ /* 0x080fe20000410000 */
[C---:B------:R-:W-:Y:S06]  /*8930*/  HMMA.16816.F32 R56, R200.reuse, R22, R56 ;  /* 0x00000016c838723c */ /* 0x040fec0000001838 */
[----:B------:R1:W1:Y:S01]  /*8940*/  MUFU.TANH R170, R189 ;  /* 0x000000bd00aa7308 */ /* 0x0002620000002400 */
[-C--:B------:R-:W-:Y:S09]  /*8950*/  FMUL.FTZ R51, R51, R238.reuse ;  /* 0x000000ee33337220 */ /* 0x080ff20000410000 */
[----:B------:R1:W1:Y:S01]  /*8960*/  MUFU.TANH R163, R136 ;  /* 0x0000008800a37308 */ /* 0x0002620000002400 */
[-C--:B------:R-:W-:Y:S01]  /*8970*/  FMUL.FTZ R52, R52, R238.reuse ;  /* 0x000000ee34347220 */ /* 0x080fe20000410000 */
[-C--:B------:R-:W-:Y:S01]  /*8980*/  FMUL.FTZ R53, R53, R238.reuse ;  /* 0x000000ee35357220 */ /* 0x080fe20000410000 */
[C---:B-----5:R-:W-:Y:S03]  /*8990*/  HMMA.16816.F32 R60, R200.reuse, R24, R60 ;  /* 0x00000018c83c723c */ /* 0x060fe6000000183c */
[-C--:B------:R-:W-:Y:S01]  /*89a0*/  FMUL.FTZ R54, R54, R238.reuse ;  /* 0x000000ee36367220 */ /* 0x080fe20000410000 */
[-C--:B------:R-:W-:Y:S03]  /*89b0*/  FMUL.FTZ R55, R55, R238.reuse ;  /* 0x000000ee37377220 */ /* 0x080fe60000410000 */
[----:B------:R1:W1:Y:S01]  /*89c0*/  MUFU.TANH R158, R191 ;  /* 0x000000bf009e7308 */ /* 0x0002620000002400 */
[-C--:B------:R-:W-:Y:S01]  /*89d0*/  FMUL.FTZ R207, R56, R238.reuse ;  /* 0x000000ee38cf7220 */ /* 0x080fe20000410000 */
[-C--:B------:R-:W-:Y:S01]  /*89e0*/  FMUL.FTZ R57, R57, R238.reuse ;  /* 0x000000ee39397220 */ /* 0x080fe20000410000 */
[----:B------:R-:W-:Y:S03]  /*89f0*/  HMMA.16816.F32 R64, R200, R26, R64 ;  /* 0x0000001ac840723c */ /* 0x000fe60000001840 */
[-C--:B------:R-:W-:Y:S01]  /*8a00*/  FMUL.FTZ R58, R58, R238.reuse ;  /* 0x000000ee3a3a7220 */ /* 0x080fe20000410000 */
[-C--:B------:R-:W-:Y:S03]  /*8a10*/  FMUL.FTZ R59, R59, R238.reuse ;  /* 0x000000ee3b3b7220 */ /* 0x080fe60000410000 */
[----:B------:R1:W1:Y:S02]  /*8a20*/  MUFU.TANH R167, R139 ;  /* 0x0000008b00a77308 */ /* 0x0002640000002400 */
[-C--:B------:R-:W-:Y:S01]  /*8a30*/  FMUL.FTZ R192, R60, R238.reuse ;  /* 0x000000ee3cc07220 */ /* 0x080fe20000410000 */
[-C--:B------:R-:W-:Y:S07]  /*8a40*/  FMUL.FTZ R61, R61, R238.reuse ;  /* 0x000000ee3d3d7220 */ /* 0x080fee0000410000 */
        /* <DEDUP_REMOVED lines=65> */
[----:B------:R-:W3:Y:S01]  /*8e60*/  LD.E.64 R20, desc[UR4][R2.64+0x20] ;  /* 0x0000200402147980 */ /* 0x000ee2000c101b00 */
[-C--:B--2---:R-:W-:Y:S02]  /*8e70*/  IABS R13, R17.reuse ;  /* 0x00000011000d7213 */ /* 0x084fe40000000000 */
[-C--:B------:R-:W-:Y:S02]  /*8e80*/  IABS R11, R17.reuse ;  /* 0x00000011000b7213 */ /* 0x080fe40000000000 */
[----:B------:R-:W2:Y:S01]  /*8e90*/  I2F.RP R12, R13 ;  /* 0x0000000d000c7306 */ /* 0x000ea20000209400 */
[----:B------:R-:W-:Y:S02]  /*8ea0*/  LOP3.LUT R14, R14, R17, RZ, 0x3c, !PT ;  /* 0x000000110e0e7212 */ /* 0x000fe400078e3cff */
[----:B------:R-:W-:Y:S02]  /*8eb0*/  IMAD.MOV R11, RZ, RZ, -R11 ;  /* 0x000000ffff0b7224 */ /* 0x000fe400078e0a0b */
[----:B------:R-:W-:Y:S05]  /*8ec0*/  ISETP.GE.AND P0, PT, R14, RZ, PT ;  /* 0x000000ff0e00720c */ /* 0x000fea0003f06270 */
[----:B--2---:R-:W2:Y:S02]  /*8ed0*/  MUFU.RCP R4, R12 ;  /* 0x0000000c00047308 */ /* 0x004ea40000001000 */
[----:B--2---:R-:W-:Y:S01]  /*8ee0*/  VIADD R18, R4, 0xffffffe ;  /* 0x0ffffffe04127836 */ /* 0x004fe20000000000 */
[----:B------:R-:W-:Y:S07]  /*8ef0*/  IADD3 R4, PT, PT, R228, -0x80, RZ ;  /* 0xffffff80e4047810 */ /* 0x000fee0007ffe0ff */
[----:B------:R-:W2:Y:S02]  /*8f00*/  F2I.FTZ.U32.TRUNC.NTZ R19, R18 ;  /* 0x0000001200137305 */ /* 0x000ea4000021f000 */
[--C-:B--2---:R-:W-:Y:S02]  /*8f10*/  IMAD.MOV R8, RZ, RZ, -R19.reuse ;  /* 0x000000ffff087224 */ /* 0x104fe400078e0a13 */
        /* <DEDUP_REMOVED lines=48> */
.L_x_679:
[----:B------:R-:W-:Y:S05]  /*9220*/  BSYNC.RECONVERGENT B0 ;  /* 0x0000000000007941 */ /* 0x000fea0003800200 */
.L_x_678:
        /* <DEDUP_REMOVED lines=35> */
.L_x_677:
[----:B------:R-:W-:Y:S05]  /*9460*/  BSYNC.RECONVERGENT B1 ;  /* 0x0000000000017941 */ /* 0x000fea0003800200 */
.L_x_676:
        /* <DEDUP_REMOVED lines=38> */
[----:B------:R-:W-:Y:S07]  /*96d0*/  IADD3 R144, PT, PT, R146, 0xc040, RZ ;  /* 0x0000c04092907810 */ /* 0x000fee0007ffe0ff */
[----:B------:R-:W-:Y:S01]  /*96e0*/  LDSM.16.MT88.4 R44, [R146+0x10000] ;  /* 0x01000000922c783b */ /* 0x000fe20000004200 */
[----:B-1----:R-:W-:Y:S07]  /*96f0*/  FMNMX.FTZ R11, R13, R6, !PT ;  /* 0x000000060d0b7209 */ /* 0x002fee0007810000 */
[----:B------:R-:W-:Y:S01]  /*9700*/  LDSM.16.MT88.4 R12, [R146+0xc000] ;  /* 0x00c00000920c783b */ /* 0x000fe20000004200 */
[----:B--2---:R-:W-:Y:S07]  /*9710*/  FMNMX.FTZ R8, R5, R4, !PT ;  /* 0x0000000405087209 */ /* 0x004fee0007810000 */
[----:B------:R-:W1:Y:S08]  /*9720*/  SHFL.BFLY PT, R134, R11, 0x1, 0x1f ;  /* 0x0c201f000b867f89 */ /* 0x000e7000000e0000 */
[----:B------:R-:W2:Y:S01]  /*9730*/  SHFL.BFLY PT, R133, R8, 0x1, 0x1f ;  /* 0x0c201f0008857f89 */ /* 0x000ea200000e0000 */
[----:B-1----:R-:W-:Y:S04]  /*9740*/  FMNMX.FTZ R134, R11, R134, !PT ;  /* 0x000000860b867209 */ /* 0x002fe80007810000 */
[C---:B------:R-:W-:Y:S01]  /*9750*/  FSETP.NEU.FTZ.AND P3, PT, R134.reuse, -INF , PT ;  /* 0xff8000008600780b */ /* 0x040fe20003f7d000 */
[----:B------:R-:W-:Y:S01]  /*9760*/  FADD.FTZ R6, -R134, R141 ;  /* 0x0000008d86067221 */ /* 0x000fe20000010100 */
[----:B--2---:R-:W-:Y:S02]  /*9770*/  FMNMX.FTZ R133, R8, R133, !PT ;  /* 0x0000008508857209 */ /* 0x004fe40007810000 */
[----:B------:R-:W-:Y:S02]  /*9780*/  IADD3 R141, PT, PT, R213, R146, RZ ;  /* 0x00000092d58d7210 */ /* 0x000fe40007ffe0ff */
[C---:B------:R-:W-:Y:S01]  /*9790*/  FSETP.NEU.FTZ.AND P0, PT, R133.reuse, -INF , PT ;  /* 0xff8000008500780b */ /* 0x040fe20003f1d000 */
[----:B------:R-:W-:Y:S01]  /*97a0*/  FADD.FTZ R4, -R133, R0 ;  /* 0x0000000085047221 */ /* 0x000fe20000010100 */
[----:B------:R-:W-:Y:S01]  /*97b0*/  IADD3 R8, PT, PT, R146, 0xc000, RZ ;  /* 0x0000c00092087810 */ /* 0x000fe20007ffe0ff */
[----:B------:R-:W1:Y:S03]  /*97c0*/  LDSM.16.MT88.4 R20, [R141+0xc000] ;  /* 0x00c000008d14783b */ /* 0x000e660000004200 */
[----:B------:R-:W-:Y:S04]  /*97d0*/  @P2 IADD3 R144, PT, PT, R8, -0x40, RZ ;  /* 0xffffffc008902810 */ /* 0x000fe80007ffe0ff */
[----:B------:R-:W-:Y:S01]  /*97e0*/  IADD3 R213, PT, PT, R213, R144, RZ ;  /* 0x00000090d5d57210 */ /* 0x000fe20007ffe0ff */
        /* <DEDUP_REMOVED lines=11> */
[----:B------:R-:W-:Y:S01]  /*98a0*/  ISETP.GT.AND P0, PT, R232, R219, PT ;  /* 0x000000dbe800720c */ /* 0x000fe20003f04270 */
[-CC-:B------:R-:W-:Y:S01]  /*98b0*/  FFMA.FTZ R145, R145, R135.reuse, -R154.reuse ;  /* 0x0000008791917223 */ /* 0x180fe2000001089a */
[-C--:B------:R-:W-:Y:S01]  /*98c0*/  FFMA.FTZ R149, R155, R135.reuse, -R154 ;  /* 0x000000879b957223 */ /* 0x080fe2000001089a */
[-CC-:B------:R-:W-:Y:S01]  /*98d0*/  FFMA.FTZ R148, R10, R135.reuse, -R152.reuse ;  /* 0x000000870a947223 */ /* 0x180fe20000010898 */
[-C--:B------:R-:W-:Y:S05]  /*98e0*/  FFMA.FTZ R153, R153, R135.reuse, -R152 ;  /* 0x0000008799997223 */ /* 0x080fea0000010898 */
[----:B------:R1:W-:Y:S01]  /*98f0*/  MUFU.EX2 R155, R145 ;  /* 0x00000091009b7308 */ /* 0x0003e20000000800 */
[-CC-:B------:R-:W-:Y:S01]  /*9900*/  FFMA.FTZ R150, R151, R135.reuse, -R154.reuse ;  /* 0x0000008797967223 */ /* 0x180fe2000001089a */
[-C--:B------:R-:W-:Y:S01]  /*9910*/  FFMA.FTZ R147, R147, R135.reuse, -R154 ;  /* 0x0000008793937223 */ /* 0x080fe2000001089a */
[-C--:B------:R-:W-:Y:S07]  /*9920*/  FFMA.FTZ R7, R7, R135.reuse, -R152 ;  /* 0x0000008707077223 */ /* 0x080fee0000010898 */
[----:B------:R-:W2:Y:S01]  /*9930*/  MUFU.EX2 R132, R132 ;  /* 0x0000008400847308 */ /* 0x000ea20000000800 */
[-C--:B------:R-:W-:Y:S01]  /*9940*/  FFMA.FTZ R156, R162, R135.reuse, -R154 ;  /* 0x00000087a29c7223 */ /* 0x080fe2000001089a */
[-C--:B------:R-:W-:Y:S01]  /*9950*/  FFMA.FTZ R168, R246, R135.reuse, -R152 ;  /* 0x00000087f6a87223 */ /* 0x080fe20000010898 */
[----:B------:R-:W-:Y:S07]  /*9960*/  FFMA.FTZ R163, R163, R135, -R154 ;  /* 0x00000087a3a37223 */ /* 0x000fee000001089a */
[----:B------:R4:W-:Y:S01]  /*9970*/  MUFU.EX2 R151, R7 ;  /* 0x0000000700977308 */ /* 0x0009e20000000800 */
[C---:B---3--:R-:W-:Y:S01]  /*9980*/  FMUL.FTZ R6, R0.reuse, R130 ;  /* 0x0000008200067220 */ /* 0x048fe20000410000 */
[C---:B------:R-:W-:Y:S01]  /*9990*/  FMUL.FTZ R10, R0.reuse, R126 ;  /* 0x0000007e000a7220 */ /* 0x040fe20000410000 */
[C---:B------:R-:W-:Y:S07]  /*99a0*/  FMUL.FTZ R11, R0.reuse, R127 ;  /* 0x0000007f000b7220 */ /* 0x040fee0000410000 */
[----:B------:R-:W3:Y:S01]  /*99b0*/  MUFU.EX2 R149, R149 ;  /* 0x0000009500957308 */ /* 0x000ee20000000800 */
[C---:B------:R-:W-:Y:S01]  /*99c0*/  FMUL.FTZ R18, R0.reuse, R118 ;  /* 0x0000007600127220 */ /* 0x040fe20000410000 */
[----:B-1----:R-:W-:Y:S01]  /*99d0*/  FFMA.FTZ R145, R9, R135, -R152 ;  /* 0x0000008709917223 */ /* 0x002fe20000010898 */
[C---:B------:R-:W-:Y:S07]  /*99e0*/  FMUL.FTZ R19, R0.reuse, R119 ;  /* 0x0000007700137220 */ /* 0x040fee0000410000 */
[----:B------:R-:W1:Y:S01]  /*99f0*/  MUFU.EX2 R153, R153 ;  /* 0x0000009900997308 */ /* 0x000e620000000800 */
[----:B------:R-:W-:Y:S01]  /*9a00*/  FMUL.FTZ R26, R0, R110 ;  /* 0x0000006e001a7220 */ /* 0x000fe20000410000 */
[C---:B--2---:R-:W-:Y:S01]  /*9a10*/  FMUL.FTZ R4, R132.reuse, R128 ;  /* 0x0000008084047220 */ /* 0x044fe20000410000 */
[C---:B------:R-:W-:Y:S07]  /*9a20*/  FMUL.FTZ R5, R132.reuse, R129 ;  /* 0x0000008184057220 */ /* 0x040fee0000410000 */
[----:B------:R-:W-:Y:S01]  /*9a30*/  MUFU.EX2 R150, R150 ;  /* 0x0000009600967308 */ /* 0x000fe20000000800 */
[----:B------:R-:W-:Y:S01]  /*9a40*/  FMUL.FTZ R8, R132, R124 ;  /* 0x0000007c84087220 */ /* 0x000fe20000410000 */
[----:B----4-:R-:W-:Y:S01]  /*9a50*/  FMUL.FTZ R7, R0, R131 ;  /* 0x0000008300077220 */ /* 0x010fe20000410000 */
[C---:B------:R-:W-:Y:S07]  /*9a60*/  FMUL.FTZ R9, R132.reuse, R125 ;  /* 0x0000007d84097220 */ /* 0x040fee0000410000 */
[----:B------:R-:W2:Y:S01]  /*9a70*/  MUFU.EX2 R147, R147 ;  /* 0x0000009300937308 */ /* 0x000ea20000000800 */
[C---:B------:R-:W-:Y:S01]  /*9a80*/  FMUL.FTZ R16, R132.reuse, R116 ;  /* 0x0000007484107220 */ /* 0x040fe20000410000 */
[----:B---3--:R-:W-:Y:S01]  /*9a90*/  F2FP.F16.F32.PACK_AB R128, R149, R155 ;  /* 0x0000009b9580723e */ /* 0x008fe200000000ff */
[----:B------:R-:W-:Y:S07]  /*9aa0*/  FMUL.FTZ R17, R132, R117 ;  /* 0x0000007584117220 */ /* 0x000fee0000410000 */
[----:B------:R-:W-:Y:S01]  /*9ab0*/  MUFU.EX2 R148, R148 ;  /* 0x0000009400947308 */ /* 0x000fe20000000800 */
[----:B------:R-:W-:Y:S01]  /*9ac0*/  LDSM.16.MT88.4 R124, [R146+0xf800] ;  /* 0x00f80000927c783b */ /* 0x000fe20000004200 */
[----:B-1----:R-:W-:Y:S01]  /*9ad0*/  F2FP.F16.F32.PACK_AB R129, R151, R153 ;  /* 0x000000999781723e */ /* 0x002fe200000000ff */
[----:B------:R-:W-:Y:S07]  /*9ae0*/  FMUL.FTZ R27, R0, R111 ;  /* 0x0000006f001b7220 */ /* 0x000fee0000410000 */
[----:B------:R-:W1:Y:S01]  /*9af0*/  MUFU.EX2 R145, R145 ;  /* 0x0000009100917308 */ /* 0x000e620000000800 */
[C---:B------:R-:W-:Y:S01]  /*9b00*/  FMUL.FTZ R24, R132.reuse, R108 ;  /* 0x0000006c84187220 */ /* 0x040fe20000410000 */
[----:B------:R-:W-:Y:S01]  /*9b10*/  FMUL.FTZ R25, R132, R109 ;  /* 0x0000006d84197220 */ /* 0x000fe20000410000 */
[C---:B------:R-:W-:Y:S01]  /*9b20*/  FMUL.FTZ R34, R0.reuse, R102 ;  /* 0x0000006600227220 */ /* 0x040fe20000410000 */
[----:B------:R-:W-:Y:S01]  /*9b30*/  FMUL.FTZ R35, R0, R103 ;  /* 0x0000006700237220 */ /* 0x000fe20000410000 */
[----:B------:R-:W-:Y:S01]  /*9b40*/  LDSM.16.MT88.4 R116, [R141+0xf800] ;  /* 0x00f800008d74783b */ /* 0x000fe20000004200 */
[----:B--2---:R-:W-:Y:S01]  /*9b50*/  F2FP.F16.F32.PACK_AB R130, R147, R150 ;  /* 0x000000969382723e */ /* 0x004fe200000000ff */
[C---:B------:R-:W-:Y:S01]  /*9b60*/  FMUL.FTZ R32, R132.reuse, R100 ;  /* 0x0000006484207220 */ /* 0x040fe20000410000 */
[----:B------:R-:W-:Y:S01]  /*9b70*/  FMUL.FTZ R33, R132, R101 ;  /* 0x0000006584217220 */ /* 0x000fe20000410000 */
[C---:B------:R-:W-:Y:S01]  /*9b80*/  FMUL.FTZ R42, R0.reuse, R94 ;  /* 0x0000005e002a7220 */ /* 0x040fe20000410000 */
[----:B------:R-:W-:Y:S01]  /*9b90*/  FMUL.FTZ R43, R0, R95 ;  /* 0x0000005f002b7220 */ /* 0x000fe20000410000 */
[C---:B------:R-:W-:Y:S01]  /*9ba0*/  FMUL.FTZ R40, R132.reuse, R92 ;  /* 0x0000005c84287220 */ /* 0x040fe20000410000 */
[----:B------:R-:W-:Y:S01]  /*9bb0*/  FMUL.FTZ R41, R132, R93 ;  /* 0x0000005d84297220 */ /* 0x000fe20000410000 */
[----:B------:R-:W-:Y:S01]  /*9bc0*/  LDSM.16.MT88.4 R100, [R141+0x10800] ;  /* 0x010800008d64783b */ /* 0x000fe20000004200 */
[----:B-1----:R-:W-:Y:S01]  /*9bd0*/  F2FP.F16.F32.PACK_AB R131, R145, R148 ;  /* 0x000000949183723e */ /* 0x002fe200000000ff */
[C---:B------:R-:W-:Y:S01]  /*9be0*/  FMUL.FTZ R54, R0.reuse, R82 ;  /* 0x0000005200367220 */ /* 0x040fe20000410000 */
[----:B------:R-:W-:Y:S01]  /*9bf0*/  FMUL.FTZ R55, R0, R83 ;  /* 0x0000005300377220 */ /* 0x000fe20000410000 */
[C---:B------:R-:W-:Y:S01]  /*9c00*/  FMUL.FTZ R52, R132.reuse, R80 ;  /* 0x0000005084347220 */ /* 0x040fe20000410000 */
[----:B------:R-:W-:Y:S01]  /*9c10*/  FMUL.FTZ R53, R132, R81 ;  /* 0x0000005184357220 */ /* 0x000fe20000410000 */
[C---:B------:R-:W-:Y:S01]  /*9c20*/  FMUL.FTZ R50, R0.reuse, R86 ;  /* 0x0000005600327220 */ /* 0x040fe20000410000 */
[----:B------:R-:W-:Y:S01]  /*9c30*/  FMUL.FTZ R51, R0, R87 ;  /* 0x0000005700337220 */ /* 0x000fe20000410000 */
[C---:B------:R-:W-:Y:S01]  /*9c40*/  HMMA.16816.F32 R4, R128.reuse, R12, R4 ;  /* 0x0000000c8004723c */ /* 0x040fe20000001804 */
[----:B------:R-:W1:Y:S01]  /*9c50*/  LDSM.16.MT88.4 R80, [R213+0x4000] ;  /* 0x00400000d550783b */ /* 0x000e620000004200 */
[----:B------:R-:W-:Y:S03]  /*9c60*/  MUFU.EX2 R168, R168 ;  /* 0x000000a800a87308 */ /* 0x000fe60000000800 */
[C---:B------:R-:W-:Y:S01]  /*9c70*/  FMUL.FTZ R48, R132.reuse, R84 ;  /* 0x0000005484307220 */ /* 0x040fe20000410000 */
[----:B------:R-:W-:Y:S01]  /*9c80*/  FMUL.FTZ R49, R132, R85 ;  /* 0x0000005584317220 */ /* 0x000fe20000410000 */
[C---:B------:R-:W-:Y:S01]  /*9c90*/  FMUL.FTZ R66, R0.reuse, R70 ;  /* 0x0000004600427220 */ /* 0x040fe20000410000 */
[C---:B------:R-:W-:Y:S01]  /*9ca0*/  HMMA.16816.F32 R8, R128.reuse, R14, R8 ;  /* 0x0000000e8008723c */ /* 0x040fe20000001808 */
[----:B------:R-:W-:Y:S03]  /*9cb0*/  LDSM.16.MT88.4 R84, [R141+0xc800] ;  /* 0x00c800008d54783b */ /* 0x000fe60000004200 */
[----:B------:R-:W-:Y:S01]  /*9cc0*/  MUFU.EX2 R163, R163 ;  /* 0x000000a300a37308 */ /* 0x000fe20000000800 */
[C---:B------:R-:W-:Y:S01]  /*9cd0*/  FMUL.FTZ R14, R0.reuse, R122 ;  /* 0x0000007a000e7220 */ /* 0x040fe20000410000 */
[----:B------:R-:W-:Y:S01]  /*9ce0*/  FMUL.FTZ R15, R0, R123 ;  /* 0x0000007b000f7220 */ /* 0x000fe20000410000 */
[C---:B------:R-:W-:Y:S01]  /*9cf0*/  FMUL.FTZ R12, R132.reuse, R120 ;  /* 0x00000078840c7220 */ /* 0x040fe20000410000 */
[----:B------:R-:W-:Y:S01]  /*9d00*/  FMUL.FTZ R13, R132, R121 ;  /* 0x00000079840d7220 */ /* 0x000fe20000410000 */
[----:B------:R-:W-:Y:S01]  /*9d10*/  FMUL.FTZ R67, R0, R71 ;  /* 0x0000004700437220 */ /* 0x000fe20000410000 */
[C---:B------:R-:W-:Y:S01]  /*9d20*/  FMUL.FTZ R64, R132.reuse, R68 ;  /* 0x0000004484407220 */ /* 0x040fe20000410000 */
[----:B------:R-:W-:Y:S01]  /*9d30*/  LDSM.16.MT88.4 R92, [R213+0x800] ;  /* 0x00080000d55c783b */ /* 0x000fe20000004200 */
[----:B------:R-:W-:Y:S02]  /*9d40*/  FMUL.FTZ R65, R132, R69 ;  /* 0x0000004584417220 */ /* 0x000fe40000410000 */
[----:B------:R-:W-:Y:S01]  /*9d50*/  MUFU.EX2 R156, R156 ;  /* 0x0000009c009c7308 */ /* 0x000fe20000000800 */
[----:B------:R-:W-:Y:S01]  /*9d60*/  FFMA.FTZ R158, R158, R135, -R154 ;  /* 0x000000879e9e7223 */ /* 0x000fe2000001089a */
[C---:B------:R-:W-:Y:S03]  /*9d70*/  HMMA.16816.F32 R12, R128.reuse, R20, R12 ;  /* 0x00000014800c723c */ /* 0x040fe6000000180c */
[C---:B------:R-:W-:Y:S01]  /*9d80*/  FMUL.FTZ R20, R132.reuse, R112 ;  /* 0x0000007084147220 */ /* 0x040fe20000410000 */
[----:B------:R-:W-:Y:S01]  /*9d90*/  LDSM.16.MT88.4 R108, [R144+0x3800] ;  /* 0x00380000906c783b */ /* 0x000fe20000004200 */
[----:B------:R-:W-:Y:S03]  /*9da0*/  FMUL.FTZ R21, R132, R113 ;  /* 0x0000007184157220 */ /* 0x000fe60000410000 */
[----:B------:R-:W-:Y:S01]  /*9db0*/  MUFU.EX2 R158, R158 ;  /* 0x0000009e009e7308 */ /* 0x000fe20000000800 */
[----:B------:R-:W-:Y:S01]  /*9dc0*/  FFMA.FTZ R112, R186, R135, -R152 ;  /* 0x00000087ba707223 */ /* 0x000fe20000010898 */
[C---:B------:R-:W-:Y:S03]  /*9dd0*/  HMMA.16816.F32 R16, R128.reuse, R22, R16 ;  /* 0x000000168010723c */ /* 0x040fe60000001810 */
[C---:B------:R-:W-:Y:S01]  /*9de0*/  FMUL.FTZ R22, R0.reuse, R114 ;  /* 0x0000007200167220 */ /* 0x040fe20000410000 */
[----:B------:R-:W-:Y:S04]  /*9df0*/  FMUL.FTZ R23, R0, R115 ;  /* 0x0000007300177220 */ /* 0x000fe80000410000 */
[----:B------:R-:W-:Y:S01]  /*9e00*/  MUFU.EX2 R112, R112 ;  /* 0x0000007000707308 */ /* 0x000fe20000000800 */
[-C--:B------:R-:W-:Y:S01]  /*9e10*/  FFMA.FTZ R114, R190, R135.reuse, -R154 ;  /* 0x00000087be727223 */ /* 0x080fe2000001089a */
[-CC-:B------:R-:W-:Y:S01]  /*9e20*/  FFMA.FTZ R113, R166, R135.reuse, -R152.reuse ;  /* 0x00000087a6717223 */ /* 0x180fe20000010898 */
[-CC-:B------:R-:W-:Y:S01]  /*9e30*/  FFMA.FTZ R115, R170, R135.reuse, -R152.reuse ;  /* 0x00000087aa737223 */ /* 0x180fe20000010898 */
[-CC-:B------:R-:W-:Y:S01]  /*9e40*/  FFMA.FTZ R170, R181, R135.reuse, -R152.reuse ;  /* 0x00000087b5aa7223 */ /* 0x180fe20000010898 */
[----:B------:R-:W-:Y:S01]  /*9e50*/  FFMA.FTZ R167, R167, R135, -R152 ;  /* 0x00000087a7a77223 */ /* 0x000fe20000010898 */
[C---:B------:R-:W-:Y:S04]  /*9e60*/  HMMA.16816.F32 R20, R128.reuse, R28, R20 ;  /* 0x0000001c8014723c */ /* 0x040fe80000001814 */
[----:B------:R-:W-:Y:S01]  /*9e70*/  MUFU.EX2 R114, R114 ;  /* 0x0000007200727308 */ /* 0x000fe20000000800 */
[C---:B------:R-:W-:Y:S01]  /*9e80*/  FMUL.FTZ R28, R132.reuse, R104 ;  /* 0x00000068841c7220 */ /* 0x040fe20000410000 */
[----:B------:R-:W-:Y:S08]  /*9e90*/  FMUL.FTZ R29, R132, R105 ;  /* 0x00000069841d7220 */ /* 0x000ff00000410000 */
[----:B------:R-:W-:Y:S01]  /*9ea0*/  MUFU.EX2 R170, R170 ;  /* 0x000000aa00aa7308 */ /* 0x000fe20000000800 */
[-CC-:B------:R-:W-:Y:S01]  /*9eb0*/  FFMA.FTZ R105, R188, R135.reuse, -R154.reuse ;  /* 0x00000087bc697223 */ /* 0x180fe2000001089a */
[--C-:B------:R-:W-:Y:S01]  /*9ec0*/  FFMA.FTZ R104, R182, R135, -R154.reuse ;  /* 0x00000087b6687223 */ /* 0x100fe2000001089a */
[C---:B------:R-:W-:Y:S07]  /*9ed0*/  HMMA.16816.F32 R24, R128.reuse, R30, R24 ;  /* 0x0000001e8018723c */ /* 0x040fee0000001818 */
[----:B------:R-:W2:Y:S01]  /*9ee0*/  MUFU.EX2 R113, R113 ;  /* 0x0000007100717308 */ /* 0x000ea20000000800 */
[C---:B------:R-:W-:Y:S01]  /*9ef0*/  FMUL.FTZ R30, R0.reuse, R106 ;  /* 0x0000006a001e7220 */ /* 0x040fe20000410000 */
[----:B------:R-:W-:Y:S08]  /*9f00*/  FMUL.FTZ R31, R0, R107 ;  /* 0x0000006b001f7220 */ /* 0x000ff00000410000 */
[----:B------:R-:W3:Y:S01]  /*9f10*/  MUFU.EX2 R105, R105 ;  /* 0x0000006900697308 */ /* 0x000ee20000000800 */
[-C--:B------:R-:W-:Y:S01]  /*9f20*/  FFMA.FTZ R107, R178, R135.reuse, -R154 ;  /* 0x00000087b26b7223 */ /* 0x080fe2000001089a */
[-CC-:B------:R-:W-:Y:S01]  /*9f30*/  FFMA.FTZ R106, R174, R135.reuse, -R152.reuse ;  /* 0x00000087ae6a7223 */ /* 0x180fe20000010898 */
[-CC-:B------:R-:W-:Y:S07]  /*9f40*/  FFMA.FTZ R160, R165, R135.reuse, -R152.reuse ;  /* 0x00000087a5a07223 */ /* 0x180fee0000010898 */
[----:B------:R-:W-:Y:S01]  /*9f50*/  MUFU.EX2 R104, R104 ;  /* 0x0000006800687308 */ /* 0x000fe20000000800 */
[----:B------:R-:W-:Y:S01]  /*9f60*/  FFMA.FTZ R185, R185, R135, -R152 ;  /* 0x00000087b9b97223 */ /* 0x000fe20000010898 */
[C---:B------:R-:W-:Y:S08]  /*9f70*/  HMMA.16816.F32 R28, R128.reuse, R36, R28 ;  /* 0x00000024801c723c */ /* 0x040ff0000000181c */
[----:B------:R-:W4:Y:S01]  /*9f80*/  MUFU.EX2 R107, R107 ;  /* 0x0000006b006b7308 */ /* 0x000f220000000800 */
[C---:B------:R-:W-:Y:S01]  /*9f90*/  FMUL.FTZ R36, R132.reuse, R96 ;  /* 0x0000006084247220 */ /* 0x040fe20000410000 */
[----:B------:R-:W-:Y:S01]  /*9fa0*/  FMUL.FTZ R37, R132, R97 ;  /* 0x0000006184257220 */ /* 0x000fe20000410000 */
[----:B--2---:R-:W-:Y:S07]  /*9fb0*/  F2FP.F16.F32.PACK_AB R69, R113, R112 ;  /* 0x000000707145723e */ /* 0x004fee00000000ff */
[----:B------:R-:W-:Y:S01]  /*9fc0*/  MUFU.EX2 R106, R106 ;  /* 0x0000006a006a7308 */ /* 0x000fe20000000800 */
[--C-:B------:R-:W-:Y:S01]  /*9fd0*/  FFMA.FTZ R177, R177, R135, -R154.reuse ;  /* 0x00000087b1b17223 */ /* 0x100fe2000001089a */
[C---:B------:R-:W-:Y:S08]  /*9fe0*/  HMMA.16816.F32 R32, R128.reuse, R38, R32 ;  /* 0x000000268020723c */ /* 0x040ff00000001820 */
[----:B------:R-:W2:Y:S01]  /*9ff0*/  MUFU.EX2 R115, R115 ;  /* 0x0000007300737308 */ /* 0x000ea20000000800 */
[C---:B------:R-:W-:Y:S01]  /*a000*/  FMUL.FTZ R38, R0.reuse, R98 ;  /* 0x0000006200267220 */ /* 0x040fe20000410000 */
[----:B------:R-:W-:Y:S01]  /*a010*/  FMUL.FTZ R39, R0, R99 ;  /* 0x0000006300277220 */ /* 0x000fe20000410000 */
[----:B---3--:R-:W-:Y:S01]  /*a020*/  F2FP.F16.F32.PACK_AB R68, R105, R114 ;  /* 0x000000726944723e */ /* 0x008fe200000000ff */
[----:B------:R-:W-:Y:S06]  /*a030*/  LDSM.16.MT88.4 R96, [R146+0x10800] ;  /* 0x010800009260783b */ /* 0x000fec0000004200 */
[----:B------:R-:W-:Y:S01]  /*a040*/  MUFU.EX2 R167, R167 ;  /* 0x000000a700a77308 */ /* 0x000fe20000000800 */
[----:B----4-:R-:W-:Y:S01]  /*a050*/  F2FP.F16.F32.PACK_AB R70, R104, R107 ;  /* 0x0000006b6846723e */ /* 0x010fe200000000ff */
[-CC-:B------:R-:W-:Y:S01]  /*a060*/  FFMA.FTZ R164, R252, R135.reuse, -R154.reuse ;  /* 0x00000087fca47223 */ /* 0x180fe2000001089a */
[----:B------:R-:W-:Y:S01]  /*a070*/  FFMA.FTZ R166, R179, R135, -R154 ;  /* 0x00000087b3a67223 */ /* 0x000fe2000001089a */
[C---:B------:R-:W-:Y:S06]  /*a080*/  HMMA.16816.F32 R36, R128.reuse, R44, R36 ;  /* 0x0000002c8024723c */ /* 0x040fec0000001824 */
[----:B------:R3:W-:Y:S01]  /*a090*/  MUFU.EX2 R165, R185 ;  /* 0x000000b900a57308 */ /* 0x0007e20000000800 */
[C---:B------:R-:W-:Y:S01]  /*a0a0*/  FMUL.FTZ R44, R132.reuse, R88 ;  /* 0x00000058842c7220 */ /* 0x040fe20000410000 */
[----:B------:R-:W-:Y:S01]  /*a0b0*/  FMUL.FTZ R45, R132, R89 ;  /* 0x00000059842d7220 */ /* 0x000fe20000410000 */
[----:B--2---:R-:W-:Y:S07]  /*a0c0*/  F2FP.F16.F32.PACK_AB R71, R115, R106 ;  /* 0x0000006a7347723e */ /* 0x004fee00000000ff */
[----:B------:R-:W-:Y:S01]  /*a0d0*/  MUFU.EX2 R160, R160 ;  /* 0x000000a000a07308 */ /* 0x000fe20000000800 */
[--C-:B------:R-:W-:Y:S01]  /*a0e0*/  FFMA.FTZ R183, R183, R135, -R152.reuse ;  /* 0x00000087b7b77223 */ /* 0x100fe20000010898 */
[C---:B------:R-:W-:Y:S08]  /*a0f0*/  HMMA.16816.F32 R40, R128.reuse, R46, R40 ;  /* 0x0000002e8028723c */ /* 0x040ff00000001828 */
[----:B------:R-:W-:Y:S01]  /*a100*/  MUFU.EX2 R177, R177 ;  /* 0x000000b100b17308 */ /* 0x000fe20000000800 */
[C---:B------:R-:W-:Y:S01]  /*a110*/  FMUL.FTZ R46, R0.reuse, R90 ;  /* 0x0000005a002e7220 */ /* 0x040fe20000410000 */
[----:B------:R-:W-:Y:S01]  /*a120*/  FMUL.FTZ R47, R0, R91 ;  /* 0x0000005b002f7220 */ /* 0x000fe20000410000 */
[-C--:B------:R-:W-:Y:S01]  /*a130*/  FFMA.FTZ R250, R250, R135.reuse, -R152 ;  /* 0x00000087fafa7223 */ /* 0x080fe20000010898 */
[----:B------:R-:W-:Y:S06]  /*a140*/  LDSM.16.MT88.4 R88, [R144+0x800] ;  /* 0x000800009058783b */ /* 0x000fec0000004200 */
[----:B------:R-:W-:Y:S01]  /*a150*/  MUFU.EX2 R164, R164 ;  /* 0x000000a400a47308 */ /* 0x000fe20000000800 */
[-C--:B------:R-:W-:Y:S01]  /*a160*/  FFMA.FTZ R248, R248, R135.reuse, -R154 ;  /* 0x00000087f8f87223 */ /* 0x080fe2000001089a */
[-C--:B------:R-:W-:Y:S01]  /*a170*/  FFMA.FTZ R178, R169, R135.reuse, -R152 ;  /* 0x00000087a9b27223 */ /* 0x080fe20000010898 */
[--C-:B------:R-:W-:Y:S01]  /*a180*/  FFMA.FTZ R175, R175, R135, -R154.reuse ;  /* 0x00000087afaf7223 */ /* 0x100fe2000001089a */
[C---:B-----5:R-:W-:Y:S06]  /*a190*/  HMMA.16816.F32 R44, R128.reuse, R56, R44 ;  /* 0x00000038802c723c */ /* 0x060fec000000182c */
[----:B------:R-:W-:Y:S01]  /*a1a0*/  MUFU.EX2 R181, R250 ;  /* 0x000000fa00b57308 */ /* 0x000fe20000000800 */
[C---:B------:R-:W-:Y:S01]  /*a1b0*/  FMUL.FTZ R56, R132.reuse, R76 ;  /* 0x0000004c84387220 */ /* 0x040fe20000410000 */
[----:B------:R-:W-:Y:S08]  /*a1c0*/  FMUL.FTZ R57, R132, R77 ;  /* 0x0000004d84397220 */ /* 0x000ff00000410000 */
[----:B------:R-:W-:Y:S01]  /*a1d0*/  MUFU.EX2 R179, R248 ;  /* 0x000000f800b37308 */ /* 0x000fe20000000800 */
[-C--:B------:R-:W-:Y:S01]  /*a1e0*/  FFMA.FTZ R172, R244, R135.reuse, -R154 ;  /* 0x00000087f4ac7223 */ /* 0x080fe2000001089a */
        /* <DEDUP_REMOVED lines=20> */
[----:B------:R-:W4:Y:S01]  /*a330*/  LDSM.16.MT88.4 R72, [R144+0x4800] ;  /* 0x004800009048783b */ /* 0x000f220000004200 */
[-C--:B------:R-:W-:Y:S01]  /*a340*/  FFMA.FTZ R240, R240, R135.reuse, -R154 ;  /* 0x00000087f0f07223 */ /* 0x080fe2000001089a */
[-C--:B------:R-:W-:Y:S07]  /*a350*/  FFMA.FTZ R186, R157, R135.reuse, -R152 ;  /* 0x000000879dba7223 */ /* 0x080fee0000010898 */
[----:B------:R-:W-:Y:S01]  /*a360*/  MUFU.EX2 R174, R174 ;  /* 0x000000ae00ae7308 */ /* 0x000fe20000000800 */
[-CC-:B------:R-:W-:Y:S01]  /*a370*/  FFMA.FTZ R159, R159, R135.reuse, -R154.reuse ;  /* 0x000000879f9f7223 */ /* 0x180fe2000001089a */
[C---:B-1----:R-:W-:Y:S08]  /*a380*/  HMMA.16816.F32 R60, R128.reuse, R80, R60 ;  /* 0x00000050803c723c */ /* 0x042ff0000000183c */
[----:B------:R-:W-:Y:S01]  /*a390*/  MUFU.EX2 R171, R240 ;  /* 0x000000f000ab7308 */ /* 0x000fe20000000800 */
[-C--:B------:R-:W-:Y:S01]  /*a3a0*/  FFMA.FTZ R180, R206, R135.reuse, -R154 ;  /* 0x00000087ceb47223 */ /* 0x080fe2000001089a */
[-C--:B---3--:R-:W-:Y:S01]  /*a3b0*/  FFMA.FTZ R185, R204, R135.reuse, -R152 ;  /* 0x00000087ccb97223 */ /* 0x088fe20000010898 */
[-CC-:B------:R-:W-:Y:S07]  /*a3c0*/  FFMA.FTZ R182, R198, R135.reuse, -R154.reuse ;  /* 0x00000087c6b67223 */ /* 0x180fee000001089a */
[----:B------:R-:W-:Y:S01]  /*a3d0*/  MUFU.EX2 R178, R178 ;  /* 0x000000b200b27308 */ /* 0x000fe20000000800 */
[-C--:B------:R-:W-:Y:S01]  /*a3e0*/  FFMA.FTZ R157, R249, R135.reuse, -R154 ;  /* 0x00000087f99d7223 */ /* 0x080fe2000001089a */
[----:B------:R-:W-:Y:S01]  /*a3f0*/  HMMA.16816.F32 R64, R128, R82, R64 ;  /* 0x000000528040723c */ /* 0x000fe20000001840 */
[----:B------:R-:W-:Y:S07]  /*a400*/  LDSM.16.MT88.4 R80, [R146+0xd000] ;  /* 0x00d000009250783b */ /* 0x000fee0000004200 */
[----:B------:R-:W-:Y:S01]  /*a410*/  MUFU.EX2 R169, R169 ;  /* 0x000000a900a97308 */ /* 0x000fe20000000800 */
[-C--:B------:R-:W-:Y:S01]  /*a420*/  FFMA.FTZ R184, R251, R135.reuse, -R152 ;  /* 0x00000087fbb87223 */ /* 0x080fe20000010898 */
[-CC-:B------:R-:W-:Y:S01]  /*a430*/  FFMA.FTZ R199, R199, R135.reuse, -R154.reuse ;  /* 0x00000087c7c77223 */ /* 0x180fe2000001089a */
[-CC-:B------:R-:W-:Y:S07]  /*a440*/  FFMA.FTZ R188, R205, R135.reuse, -R154.reuse ;  /* 0x00000087cdbc7223 */ /* 0x180fee000001089a */
[----:B------:R-:W-:Y:S01]  /*a450*/  MUFU.EX2 R159, R159 ;  /* 0x0000009f009f7308 */ /* 0x000fe20000000800 */
[-C--:B------:R-:W-:Y:S01]  /*a460*/  FFMA.FTZ R190, R207, R135.reuse, -R154 ;  /* 0x00000087cfbe7223 */ /* 0x080fe2000001089a */
[-CC-:B------:R-:W-:Y:S01]  /*a470*/  FFMA.FTZ R198, R197, R135.reuse, -R152.reuse ;  /* 0x00000087c5c67223 */ /* 0x180fe20000010898 */
[-CC-:B------:R-:W-:Y:S07]  /*a480*/  FFMA.FTZ R193, R193, R135.reuse, -R152.reuse ;  /* 0x00000087c1c17223 */ /* 0x180fee0000010898 */
[----:B------:R-:W-:Y:S01]  /*a490*/  MUFU.EX2 R180, R180 ;  /* 0x000000b400b47308 */ /* 0x000fe20000000800 */
[C---:B--2---:R-:W-:Y:S09]  /*a4a0*/  HMMA.16816.F32 R4, R68.reuse, R76, R4 ;  /* 0x0000004c4404723c */ /* 0x044ff20000001804 */
[----:B------:R-:W-:Y:S01]  /*a4b0*/  MUFU.EX2 R185, R185 ;  /* 0x000000b900b97308 */ /* 0x000fe20000000800 */
[-C--:B------:R-:W-:Y:S01]  /*a4c0*/  FFMA.FTZ R245, R245, R135.reuse, -R152 ;  /* 0x00000087f5f57223 */ /* 0x080fe20000010898 */
[-CC-:B------:R-:W-:Y:S08]  /*a4d0*/  FFMA.FTZ R247, R247, R135.reuse, -R154.reuse ;  /* 0x00000087f7f77223 */ /* 0x180ff0000001089a */
[----:B------:R-:W-:Y:S01]  /*a4e0*/  MUFU.EX2 R186, R186 ;  /* 0x000000ba00ba7308 */ /* 0x000fe20000000800 */
[C---:B------:R-:W-:Y:S01]  /*a4f0*/  HMMA.16816.F32 R8, R68.reuse, R78, R8 ;  /* 0x0000004e4408723c */ /* 0x040fe20000001808 */
[----:B------:R-:W1:Y:S08]  /*a500*/  LDSM.16.MT88.4 R76, [R213+0x4800] ;  /* 0x00480000d54c783b */ /* 0x000e700000004200 */
[----:B------:R-:W-:Y:S01]  /*a510*/  MUFU.EX2 R182, R182 ;  /* 0x000000b600b67308 */ /* 0x000fe20000000800 */
[----:B------:R-:W-:Y:S01]  /*a520*/  FFMA.FTZ R192, R192, R135, -R154 ;  /* 0x00000087c0c07223 */ /* 0x000fe2000001089a */
[----:B------:R-:W-:Y:S01]  /*a530*/  FFMA.FTZ R153, R0, R239, R153 ;  /* 0x000000ef00997223 */ /* 0x000fe20000010099 */
[----:B------:R-:W-:Y:S07]  /*a540*/  FFMA.FTZ R155, R132, R241, R155 ;  /* 0x000000f1849b7223 */ /* 0x000fee000001009b */
        /* <DEDUP_REMOVED lines=18> */
[----:B------:R-:W-:Y:S08]  /*a670*/  LDSM.16.MT88.4 R88, [R213+0x1000] ;  /* 0x00100000d558783b */ /* 0x000ff00000004200 */
[----:B------:R-:W-:Y:S01]  /*a680*/  MUFU.EX2 R193, R193 ;  /* 0x000000c100c17308 */ /* 0x000fe20000000800 */
[----:B------:R-:W-:Y:S01]  /*a690*/  FADD.FTZ R112, R112, R145 ;  /* 0x0000009170707221 */ /* 0x000fe20000010000 */
[----:B------:R-:W-:Y:S08]  /*a6a0*/  FADD.FTZ R114, R114, R147 ;  /* 0x0000009372727221 */ /* 0x000ff00000010000 */
[----:B------:R-:W-:Y:S01]  /*a6b0*/  MUFU.EX2 R192, R192 ;  /* 0x000000c000c07308 */ /* 0x000fe20000000800 */
[C---:B------:R-:W-:Y:S03]  /*a6c0*/  HMMA.16816.F32 R28, R68.reuse, R92, R28 ;  /* 0x0000005c441c723c */ /* 0x040fe6000000181c */
[----:B------:R-:W-:Y:S01]  /*a6d0*/  FADD.FTZ R113, R113, R112 ;  /* 0x0000007071717221 */ /* 0x000fe20000010000 */
[----:B------:R-:W-:Y:S03]  /*a6e0*/  FADD.FTZ R114, R105, R114 ;  /* 0x0000007269727221 */ /* 0x000fe60000010000 */
[----:B------:R-:W-:Y:S01]  /*a6f0*/  FADD.FTZ R0, R106, R113 ;  /* 0x000000716a007221 */ /* 0x000fe20000010000 */
[C---:B------:R-:W-:Y:S01]  /*a700*/  HMMA.16816.F32 R32, R68.reuse, R94, R32 ;  /* 0x0000005e4420723c */ /* 0x040fe20000001820 */
[----:B------:R-:W-:Y:S02]  /*a710*/  LDSM.16.MT88.4 R92, [R146+0x11000] ;  /* 0x01100000925c783b */ /* 0x000fe40000004200 */
[----:B------:R-:W-:Y:S01]  /*a720*/  FADD.FTZ R0, R115, R0 ;  /* 0x0000000073007221 */ /* 0x000fe20000010000 */
[----:B------:R-:W-:Y:S04]  /*a730*/  FADD.FTZ R107, R107, R114 ;  /* 0x000000726b6b7221 */ /* 0x000fe80000010000 */
[C---:B------:R-:W-:Y:S03]  /*a740*/  HMMA.16816.F32 R36, R68.reuse, R96, R36 ;  /* 0x000000604424723c */ /* 0x040fe60000001824 */
[-C--:B------:R-:W-:Y:S01]  /*a750*/  FFMA.FTZ R96, R161, R135.reuse, -R152 ;  /* 0x00000087a1607223 */ /* 0x080fe20000010898 */
[-C--:B------:R-:W-:Y:S01]  /*a760*/  FFMA.FTZ R161, R187, R135.reuse, -R154 ;  /* 0x00000087bba17223 */ /* 0x080fe2000001089a */
[-CC-:B------:R-:W-:Y:S01]  /*a770*/  FFMA.FTZ R187, R196, R135.reuse, -R152.reuse ;  /* 0x00000087c4bb7223 */ /* 0x180fe20000010898 */
[----:B------:R-:W-:Y:S01]  /*a780*/  FFMA.FTZ R196, R195, R135, -R152 ;  /* 0x00000087c3c47223 */ /* 0x000fe20000010898 */
[----:B------:R3:W5:Y:S01]  /*a790*/  MUFU.EX2 R162, R96 ;  /* 0x0000006000a27308 */ /* 0x0007620000000800 */
[C---:B------:R-:W-:Y:S09]  /*a7a0*/  HMMA.16816.F32 R40, R68.reuse, R98, R40 ;  /* 0x000000624428723c */ /* 0x040ff20000001828 */
[----:B------:R-:W2:Y:S01]  /*a7b0*/  MUFU.EX2 R161, R161 ;  /* 0x000000a100a17308 */ /* 0x000ea20000000800 */
[----:B------:R-:W-:Y:S09]  /*a7c0*/  FADD.FTZ R104, R104, R107 ;  /* 0x0000006b68687221 */ /* 0x000ff20000010000 */
[----:B------:R-:W2:Y:S01]  /*a7d0*/  MUFU.EX2 R187, R187 ;  /* 0x000000bb00bb7308 */ /* 0x000ea20000000800 */
[C---:B------:R-:W-:Y:S09]  /*a7e0*/  HMMA.16816.F32 R44, R68.reuse, R100, R44 ;  /* 0x00000064442c723c */ /* 0x040ff2000000182c */
[----:B------:R-:W-:Y:S01]  /*a7f0*/  MUFU.EX2 R195, R245 ;  /* 0x000000f500c37308 */ /* 0x000fe20000000800 */
[----:B---3--:R-:W-:Y:S09]  /*a800*/  LDSM.16.MT88.4 R96, [R141+0x11000] ;  /* 0x011000008d60783b */ /* 0x008ff20000004200 */
[----:B------:R-:W3:Y:S01]  /*a810*/  MUFU.EX2 R196, R196 ;  /* 0x000000c400c47308 */ /* 0x000ee20000000800 */
[C---:B------:R-:W-:Y:S01]  /*a820*/  HMMA.16816.F32 R48, R68.reuse, R102, R48 ;  /* 0x000000664430723c */ /* 0x040fe20000001830 */
[----:B------:R-:W-:Y:S07]  /*a830*/  LDSM.16.MT88.4 R100, [R144+0x5800] ;  /* 0x005800009064783b */ /* 0x000fee0000004200 */
[C---:B----4-:R-:W-:Y:S08]  /*a840*/  HMMA.16816.F32 R52, R68.reuse, R72, R52 ;  /* 0x000000484434723c */ /* 0x050ff00000001834 */
[C---:B------:R-:W-:Y:S01]  /*a850*/  HMMA.16816.F32 R56, R68.reuse, R74, R56 ;  /* 0x0000004a4438723c */ /* 0x040fe20000001838 */
[----:B------:R-:W4:Y:S07]  /*a860*/  LDSM.16.MT88.4 R72, [R144+0x1000] ;  /* 0x001000009048783b */ /* 0x000f2e0000004200 */
        /* <DEDUP_REMOVED lines=21> */
[C---:B----4-:R-:W-:Y:S08]  /*a9c0*/  HMMA.16816.F32 R20, R68.reuse, R72, R20 ;  /* 0x000000484414723c */ /* 0x050ff00000001814 */
        /* <DEDUP_REMOVED lines=10> */
[----:B------:R-:W3:Y:S07]  /*aa70*/  LDSM.16.MT88.4 R96, [R146+0x11800] ;  /* 0x011800009260783b */ /* 0x000eee0000004200 */
        /* <DEDUP_REMOVED lines=20> */
[C---:B----4-:R-:W-:Y:S08]  /*abc0*/  HMMA.16816.F32 R20, R68.reuse, R88, R20 ;  /* 0x000000584414723c */ /* 0x050ff00000001814 */
[C---:B------:R-:W-:Y:S01]  /*abd0*/  HMMA.16816.F32 R24, R68.reuse, R90, R24 ;  /* 0x0000005a4418723c */ /* 0x040fe20000001818 */
[----:B------:R-:W-:Y:S07]  /*abe0*/  LDSM.16.MT88.4 R88, [R213+0x2000] ;  /* 0x00200000d558783b */ /* 0x000fee0000004200 */
[C---:B-----5:R-:W-:Y:S08]  /*abf0*/  HMMA.16816.F32 R28, R68.reuse, R92, R28 ;  /* 0x0000005c441c723c */ /* 0x060ff0000000181c */
[C---:B------:R-:W-:Y:S01]  /*ac00*/  HMMA.16816.F32 R32, R68.reuse, R94, R32 ;  /* 0x0000005e4420723c */ /* 0x040fe20000001820 */
[----:B------:R-:W-:Y:S07]  /*ac10*/  LDSM.16.MT88.4 R92, [R146+0x12000] ;  /* 0x01200000925c783b */ /* 0x000fee0000004200 */
[C---:B---3--:R-:W-:Y:S08]  /*ac20*/  HMMA.16816.F32 R36, R68.reuse, R96, R36 ;  /* 0x000000604424723c */ /* 0x048ff00000001824 */
        /* <DEDUP_REMOVED lines=166> */
.L_x_673:
        /* <DEDUP_REMOVED lines=10> */
.L_x_688:
[----:B------:R-:W2:Y:S01]  /*b730*/  MUFU.RCP R8, R5 ;  /* 0x0000000500087308 */ /* 0x000ea20000001000 */
[----:B----4-:R-:W-:Y:S01]  /*b740*/  FADD.FTZ R4, R9, R10 ;  /* 0x0000000a09047221 */ /* 0x010fe20000010000 */
[C---:B------:R-:W-:Y:S01]  /*b750*/  SHF.L.U32 R6, R209.reuse, 0x4, RZ ;  /* 0x00000004d1067819 */ /* 0x040fe200000006ff */
[----:B------:R-:W-:Y:S05]  /*b760*/  WARPSYNC.ALL ;  /* 0x0000000000007948 */ /* 0x000fea0003800000 */
[----:B------:R-:W4:Y:S01]  /*b770*/  MUFU.RCP R7, R4 ;  /* 0x0000000400077308 */ /* 0x000f220000001000 */
[----:B---3--:R-:W-:Y:S01]  /*b780*/  SHF.L.U32 R9, R209, 0x1, RZ ;  /* 0x00000001d1097819 */ /* 0x008fe200000006ff */
[----:B------:R-:W-:Y:S01]  /*b790*/  BAR.SYNC.DEFER_BLOCKING 0x0 ;  /* 0x0000000000007b1d */ /* 0x000fe20000010000 */
[----:B------:R-:W-:-:S02]  /*b7a0*/  FSETP.NE.FTZ.AND P1, PT, R5, RZ, PT ;  /* 0x000000ff0500720b */ /* 0x000fc40003f35000 */
[----:B------:R-:W-:Y:S02]  /*b7b0*/  LOP3.LUT R10, R6, 0x1c0, RZ, 0xc0, !PT ;  /* 0x000001c0060a7812 */ /* 0x000fe400078ec0ff */
[----:B------:R-:W-:Y:S02]  /*b7c0*/  FSETP.NE.FTZ.AND P0, PT, R4, RZ, PT ;  /* 0x000000ff0400720b */ /* 0x000fe40003f15000 */
[--C-:B------:R-:W-:Y:S02]  /*b7d0*/  LOP3.LUT R208, R208, 0x6, R9.reuse, 0xf8, !PT ;  /* 0x00000006d0d07812 */ /* 0x100fe400078ef809 */
[----:B------:R-:W-:Y:S02]  /*b7e0*/  LOP3.LUT R9, R10, 0x38, R9, 0xf8, !PT ;  /* 0x000000380a097812 */ /* 0x000fe400078ef809 */
[----:B------:R-:W-:Y:S02]  /*b7f0*/  R2P PR, R209, 0x18 ;  /* 0x00000018d1007804 */ /* 0x000fe40000000000 */
[----:B--2---:R-:W-:-:S02]  /*b800*/  FSEL R8, R8, 1, P1 ;  /* 0x3f80000008087808 */ /* 0x004fc40000800000 */
[----:B------:R-:W-:Y:S02]  /*b810*/  LOP3.LUT R9, R208, R9, RZ, 0xfc, !PT ;  /* 0x00000009d0097212 */ /* 0x000fe400078efcff */
[----:B----4-:R-:W-:Y:S01]  /*b820*/  FSEL R7, R7, 1, P0 ;  /* 0x3f80000007077808 */ /* 0x010fe20000000000 */
        /* <DEDUP_REMOVED lines=34> */
[----:B------:R-:W-:Y:S01]  /*ba50*/  SEL R9, R142, 0xffffffc0, !P3 ;  /* 0xffffffc08e097807 */ /* 0x000fe20005800000 */
[----:B------:R-:W-:Y:S01]  /*ba60*/  FMUL.FTZ R131, R7, R131 ;  /* 0x0000008307837220 */ /* 0x000fe20000410000 */
[----:B------:R-:W-:Y:S01]  /*ba70*/  SEL R143, R143, 0xffffffe0, !P2 ;  /* 0xffffffe08f8f7807 */ /* 0x000fe20005000000 */
[C---:B------:R-:W-:Y:S01]  /*ba80*/  FMUL.FTZ R126, R7.reuse, R126 ;  /* 0x0000007e077e7220 */ /* 0x040fe20000410000 */
[C---:B------:R-:W-:Y:S01]  /*ba90*/  IADD3 R12, PT, PT, R8.reuse, 0x80, RZ ;  /* 0x00000080080c7810 */ /* 0x040fe20007ffe0ff */
[----:B------:R-:W-:Y:S01]  /*baa0*/  FMUL.FTZ R127, R7, R127 ;  /* 0x0000007f077f7220 */ /* 0x000fe20000410000 */
[----:B------:R-:W-:Y:S01]  /*bab0*/  IADD3 R10, PT, PT, R9, R8, RZ ;  /* 0x00000008090a7210 */ /* 0x000fe20007ffe0ff */
[C---:B------:R-:W-:Y:S01]  /*bac0*/  FMUL.FTZ R122, R7.reuse, R122 ;  /* 0x0000007a077a7220 */ /* 0x040fe20000410000 */
[----:B------:R-:W-:Y:S01]  /*bad0*/  @P4 IADD3 R12, PT, PT, R8, -0x80, RZ ;  /* 0xffffff80080c4810 */ /* 0x000fe20007ffe0ff */
        /* <DEDUP_REMOVED lines=27> */
[C---:B------:R-:W-:Y:S01]  /*bc90*/  IADD3 R7, PT, PT, R143.reuse, R8, RZ ;  /* 0x000000088f077210 */ /* 0x040fe20007ffe0ff */
[----:B------:R-:W-:Y:S01]  /*bca0*/  STS.64 [R8], R128 ;  /* 0x0000008008007388 */ /* 0x000fe20000000a00 */
[----:B------:R-:W-:-:S02]  /*bcb0*/  IADD3 R11, PT, PT, R143, R10, RZ ;  /* 0x0000000a8f0b7210 */ /* 0x000fc40007ffe0ff */
[-C--:B------:R-:W-:Y:S01]  /*bcc0*/  IADD3 R14, PT, PT, R9, R12.reuse, RZ ;  /* 0x0000000c090e7210 */ /* 0x080fe20007ffe0ff */
[----:B------:R-:W-:Y:S01]  /*bcd0*/  STS.64 [R8+0x800], R130 ;  /* 0x0008008208007388 */ /* 0x000fe20000000a00 */
[C---:B------:R-:W-:Y:S02]  /*bce0*/  IADD3 R9, PT, PT, R143.reuse, R12, RZ ;  /* 0x0000000c8f097210 */ /* 0x040fe40007ffe0ff */
[----:B------:R-:W-:Y:S01]  /*bcf0*/  IADD3 R143, PT, PT, R143, R14, RZ ;  /* 0x0000000e8f8f7210 */ /* 0x000fe20007ffe0ff */
        /* <DEDUP_REMOVED lines=15> */
[----:B------:R2:W-:Y:S04]  /*bdf0*/  STS.64 [R8+0x4800], R98 ;  /* 0x0048006208007388 */ /* 0x0005e80000000a00 */
[----:B------:R-:W-:Y:S04]  /*be00*/  STS.64 [R7+0x4000], R92 ;  /* 0x0040005c07007388 */ /* 0x000fe80000000a00 */
[----:B------:R3:W-:Y:S04]  /*be10*/  STS.64 [R7+0x4800], R94 ;  /* 0x0048005e07007388 */ /* 0x0007e80000000a00 */
        /* <DEDUP_REMOVED lines=8> */
[----:B------:R1:W-:Y:S04]  /*bea0*/  STS.64 [R14+0x4000], R72 ;  /* 0x004000480e007388 */ /* 0x0003e80000000a00 */
[----:B------:R-:W-:Y:S04]  /*beb0*/  STS.64 [R14+0x4800], R74 ;  /* 0x0048004a0e007388 */ /* 0x000fe80000000a00 */
[----:B------:R1:W-:Y:S04]  /*bec0*/  STS.64 [R143+0x4000], R68 ;  /* 0x004000448f007388 */ /* 0x0003e80000000a00 */
[----:B------:R1:W-:Y:S04]  /*bed0*/  STS.64 [R143+0x4800], R70 ;  /* 0x004800468f007388 */ /* 0x0003e80000000a00 */
[----:B------:R-:W4:Y:S04]  /*bee0*/  LD.E.64 R16, desc[UR4][R2.64+0xb0] ;  /* 0x0000b00402107980 */ /* 0x000f28000c101b00 */
[----:B--2---:R-:W2:Y:S04]  /*bef0*/  LD.E R8, desc[UR4][R2.64+0x60] ;  /* 0x0000600402087980 */ /* 0x004ea8000c101900 */
[----:B---3--:R-:W3:Y:S04]  /*bf00*/  LD.E R7, desc[UR4][R2.64+0xcc] ;  /* 0x0000cc0402077980 */ /* 0x008ee8000c101900 */
[----:B----4-:R-:W4:Y:S01]  /*bf10*/  LD.E.64 R80, desc[UR4][R2.64+0x78] ;  /* 0x0000780402507980 */ /* 0x010f22000c101b00 */
[----:B------:R-:W1:Y:S02]  /*bf20*/  @P1 MUFU.LG2 R61, R5 ;  /* 0x00000005003d1308 */ /* 0x000e640000000c00 */
[----:B-1----:R-:W-:Y:S01]  /*bf30*/  SHF.R.U32.HI R72, RZ, 0x4, R209 ;  /* 0x00000004ff487819 */ /* 0x002fe200000116d1 */
[----:B------:R1:W5:Y:S01]  /*bf40*/  LD.E.64 R82, desc[UR4][R2.64+0xa8] ;  /* 0x0000a80402527980 */ /* 0x000362000c101b00 */
[----:B------:R-:W-:Y:S01]  /*bf50*/  SHF.L.U32 R60, R209, 0x2, RZ ;  /* 0x00000002d13c7819 */ /* 0x000fe200000006ff */
[----:B------:R-:W-:Y:S01]  /*bf60*/  BSSY.RECONVERGENT B0, `(.L_x_682) ;  /* 0x0000042000007945 */ /* 0x000fe20003800200 */
[----:B------:R-:W-:-:S02]  /*bf70*/  IADD3 R10, PT, PT, R72, 0x8, RZ ;  /* 0x00000008480a7810 */ /* 0x000fc40007ffe0ff */
[----:B------:R-:W1:Y:S01]  /*bf80*/  @P0 MUFU.LG2 R62, R4 ;  /* 0x00000004003e0308 */ /* 0x000e620000000c00 */
[----:B------:R-:W-:Y:S02]  /*bf90*/  LOP3.LUT R12, R60, 0x1f8, RZ, 0xc0, !PT ;  /* 0x000001f83c0c7812 */ /* 0x000fe400078ec0ff */
[----:B------:R-:W-:Y:S02]  /*bfa0*/  ISETP.GE.AND P5, PT, R10, R217, PT ;  /* 0x000000d90a00720c */ /* 0x000fe40003fa6270 */
[----:B------:R-:W-:Y:S02]  /*bfb0*/  SHF.L.U32 R10, R227, 0x6, RZ ;  /* 0x00000006e30a7819 */ /* 0x000fe400000006ff */
[----:B------:R-:W-:Y:S02]  /*bfc0*/  LOP3.LUT R11, R6, 0x10, RZ, 0xc0, !PT ;  /* 0x00000010060b7812 */ /* 0x000fe400078ec0ff */
[----:B------:R-:W-:Y:S01]  /*bfd0*/  LOP3.LUT R12, R12, 0x38, R211, 0x78, !PT ;  /* 0x000000380c0c7812 */ /* 0x000fe200078e78d3 */
[----:B------:R-:W-:Y:S01]  /*bfe0*/  @P1 FMUL.FTZ R61, R61, 0.69314718246459960938 ;  /* 0x3f3172183d3d1820 */ /* 0x000fe20000410000 */
[----:B------:R-:W-:-:S02]  /*bff0*/  IADD3 R6, PT, PT, R72, 0x10, RZ ;  /* 0x0000001048067810 */ /* 0x000fc40007ffe0ff */
[----:B------:R-:W-:Y:S02]  /*c000*/  LOP3.LUT R9, R140, 0x1f80, RZ, 0xc0, !PT ;  /* 0x00001f808c097812 */ /* 0x000fe400078ec0ff */
[----:B------:R-:W-:Y:S02]  /*c010*/  LEA R11, R12, R11, 0x2 ;  /* 0x0000000b0c0b7211 */ /* 0x000fe400078e10ff */
[----:B------:R-:W-:Y:S01]  /*c020*/  ISETP.GE.AND P4, PT, R6, R217, PT ;  /* 0x000000d90600720c */ /* 0x000fe20003f86270 */
[----:B-1----:R-:W-:Y:S01]  /*c030*/  @P0 FMUL.FTZ R62, R62, 0.69314718246459960938 ;  /* 0x3f3172183e3e0820 */ /* 0x002fe20000410000 */
[----:B------:R-:W-:Y:S02]  /*c040*/  LOP3.LUT R60, R9, 0x3c, R60, 0xf8, !PT ;  /* 0x0000003c093c7812 */ /* 0x000fe400078ef83c */
[C---:B------:R-:W-:Y:S02]  /*c050*/  IADD3 R2, PT, PT, R72.reuse, 0x20, RZ ;  /* 0x0000002048027810 */ /* 0x040fe40007ffe0ff */
[----:B------:R-:W-:-:S02]  /*c060*/  IADD3 R6, PT, PT, R72, 0x18, RZ ;  /* 0x0000001848067810 */ /* 0x000fc40007ffe0ff */
[----:B------:R-:W-:Y:S02]  /*c070*/  ISETP.GE.AND P2, PT, R2, R217, PT ;  /* 0x000000d90200720c */ /* 0x000fe40003f46270 */
[----:B------:R-:W-:Y:S01]  /*c080*/  IADD3 R212, PT, PT, R212, R11, RZ ;  /* 0x0000000bd4d47210 */ /* 0x000fe20007ffe0ff */
[----:B------:R-:W-:Y:S01]  /*c090*/  BAR.SYNC.DEFER_BLOCKING 0x0 ;  /* 0x0000000000007b1d */ /* 0x000fe20000010000 */
[----:B------:R-:W-:Y:S01]  /*c0a0*/  MOV R3, 0xff800000 ;  /* 0xff80000000037802 */ /* 0x000fe20000000f00 */
[C---:B-----5:R-:W-:Y:S01]  /*c0b0*/  @P0 FFMA.FTZ R3, R0.reuse, R133, R62 ;  /* 0x0000008500030223 */ /* 0x060fe2000001003e */
[----:B------:R-:W-:Y:S01]  /*c0c0*/  MOV R68, 0xff800000 ;  /* 0xff80000000447802 */ /* 0x000fe20000000f00 */
[----:B------:R-:W-:Y:S01]  /*c0d0*/  @P1 FFMA.FTZ R68, R0, R134, R61 ;  /* 0x0000008600441223 */ /* 0x000fe2000001003d */
[----:B------:R-:W-:Y:S02]  /*c0e0*/  ISETP.GE.AND P3, PT, R6, R217, PT ;  /* 0x000000d90600720c */ /* 0x000fe40003f66270 */
[----:B------:R-:W-:-:S02]  /*c0f0*/  LOP3.LUT P6, RZ, R209, 0x3, RZ, 0xc0, !PT ;  /* 0x00000003d1ff7812 */ /* 0x000fc400078cc0ff */
[----:B------:R-:W-:Y:S02]  /*c100*/  LOP3.LUT R211, R211, 0x30, RZ, 0xc0, !PT ;  /* 0x00000030d3d37812 */ /* 0x000fe400078ec0ff */
[----:B------:R-:W-:Y:S02]  /*c110*/  SHF.R.U32.HI R0, RZ, 0x2, R209 ;  /* 0x00000002ff007819 */ /* 0x000fe400000116d1 */
[C---:B------:R-:W-:Y:S02]  /*c120*/  ISETP.GE.AND P1, PT, R72.reuse, R217, PT ;  /* 0x000000d94800720c */ /* 0x040fe40003f26270 */
[C---:B------:R-:W-:Y:S02]  /*c130*/  IADD3 R76, PT, PT, R72.reuse, 0x28, RZ ;  /* 0x00000028484c7810 */ /* 0x040fe40007ffe0ff */
[----:B------:R-:W-:Y:S02]  /*c140*/  IADD3 R74, PT, PT, R72, 0x30, RZ ;  /* 0x00000030484a7810 */ /* 0x000fe40007ffe0ff */
[----:B------:R-:W-:Y:S01]  /*c150*/  LOP3.LUT R0, R211, 0x7, R0, 0xf8, !PT ;  /* 0x00000007d3007812 */ /* 0x000fe200078ef800 */
[----:B------:R1:W1:Y:S04]  /*c160*/  LDS.128 R56, [R212] ;  /* 0x00000000d4387984 */ /* 0x0002680000000c00 */
        /* <DEDUP_REMOVED lines=11> */
[----:B------:R-:W-:-:S04]  /*c220*/  IMAD R16, R16, UR8, R231 ;  /* 0x0000000810107c24 */ /* 0x000fc8000f8e02e7 */
[----:B--2---:R-:W-:-:S04]  /*c230*/  IMAD R8, R16, R8, R229 ;  /* 0x0000000810087224 */ /* 0x004fc800078e02e5 */
[----:B------:R-:W-:Y:S02]  /*c240*/  IMAD R2, R17, R8, R10 ;  /* 0x0000000811027224 */ /* 0x000fe400078e020a */
[----:B------:R2:W1:Y:S02]  /*c250*/  LDS.128 R16, [R212+0x5800] ;  /* 0x00580000d4107984 */ /* 0x0004640000000c00 */
[----:B---3--:R-:W-:Y:S02]  /*c260*/  IMAD R69, R2, R7, RZ ;  /* 0x0000000702457224 */ /* 0x008fe400078e02ff */
[----:B------:R2:W3:Y:S03]  /*c270*/  LDS.128 R8, [R212+0x6800] ;  /* 0x00680000d4087984 */ /* 0x0004e60000000c00 */
[----:B------:R-:W-:Y:S01]  /*c280*/  IADD3 R71, P0, PT, R60, R69, RZ ;  /* 0x000000453c477210 */ /* 0x000fe20007f1e0ff */
[----:B------:R2:W1:Y:S03]  /*c290*/  LDS.128 R4, [R212+0x7000] ;  /* 0x00700000d4047984 */ /* 0x0004660000000c00 */
[----:B------:R-:W-:Y:S01]  /*c2a0*/  LEA.HI.X.SX32 R69, R69, RZ, 0x1, P0 ;  /* 0x000000ff45457211 */ /* 0x000fe200000f0eff */
[----:B------:R2:W1:Y:S01]  /*c2b0*/  LDS.128 R60, [R212+0x7800] ;  /* 0x00780000d43c7984 */ /* 0x0004620000000c00 */
[----:B----4-:R-:W-:-:S04]  /*c2c0*/  LEA R70, P0, R71, R80, 0x2 ;  /* 0x0000005047467211 */ /* 0x010fc800078010ff */
[----:B------:R-:W-:Y:S01]  /*c2d0*/  LEA.HI.X R71, R71, R81, R69, 0x2, P0 ;  /* 0x0000005147477211 */ /* 0x000fe200000f1445 */
[----:B------:R-:W-:Y:S08]  /*c2e0*/  @P6 BRA `(.L_x_683) ;  /* 0x0000000000246947 */ /* 0x000ff00003800000 */
[----:B------:R-:W-:Y:S01]  /*c2f0*/  IADD3 R69, P0, PT, R2, R0, RZ ;  /* 0x0000000002457210 */ /* 0x000fe20007f1e0ff */
        /* <DEDUP_REMOVED lines=8> */
.L_x_683:
[----:B------:R-:W-:Y:S05]  /*c380*/  BSYNC.RECONVERGENT B0 ;  /* 0x0000000000007941 */ /* 0x000fea0003800200 */
.L_x_682:
[----:B------:R-:W-:Y:S01]  /*c390*/  VIADD R72, R72, 0x38 ;  /* 0x0000003848487836 */ /* 0x000fe20000000000 */
[-C--:B------:R-:W-:Y:S01]  /*c3a0*/  ISETP.GE.AND P6, PT, R76, R217.reuse, PT ;  /* 0x000000d94c00720c */ /* 0x080fe20003fc6270 */
[----:B-1----:R-:W-:Y:S01]  /*c3b0*/  @!P1 ST.E.128 desc[UR4][R70.64], R56 ;  /* 0x0000003846009985 */ /* 0x002fe2000c101d04 */
[-C--:B------:R-:W-:Y:S01]  /*c3c0*/  ISETP.GE.AND P0, PT, R74, R217.reuse, PT ;  /* 0x000000d94a00720c */ /* 0x080fe20003f06270 */
[----:B------:R-:W-:Y:S02]  /*c3d0*/  IMAD.MOV.U32 R227, RZ, RZ, 0x0 ;  /* 0x00000000ffe37424 */ /* 0x000fe400078e00ff */
[----:B------:R-:W-:Y:S01]  /*c3e0*/  @!P1 ST.E.128 desc[UR4][R70.64+0x100], R28 ;  /* 0x0001001c46009985 */ /* 0x000fe2000c101d04 */
        /* <DEDUP_REMOVED lines=10> */
[----:B---3--:R-:W-:Y:S04]  /*c490*/  @!P6 ST.E.128 desc[UR4][R70.64+0x5100], R8 ;  /* 0x005100084600e985 */ /* 0x008fe8000c101d04 */
[----:B------:R-:W-:Y:S04]  /*c4a0*/  @!P0 ST.E.128 desc[UR4][R70.64+0x6000], R32 ;  /* 0x0060002046008985 */ /* 0x000fe8000c101d04 */
[----:B------:R2:W-:Y:S02]  /*c4b0*/  @!P0 ST.E.128 desc[UR4][R70.64+0x6100], R4 ;  /* 0x0061000446008985 */ /* 0x0005e4000c101d04 */
[----:B--2-4-:R-:W-:Y:S05]  /*c4c0*/  @P1 RET.REL.NODEC R226 `(_ZN5flash24flash_fwd_splitkv_kernelI23Flash_fwd_kernel_traitsILi128ELi64ELi128ELi4ELb0ELb0EN7cutlass6half_tE19Flash_kernel_traitsILi128ELi64ELi128ELi4ES3_EELb0ELb0ELb0ELb0ELb1ELb1ELb1ELb0EEEvNS_16Flash_fwd_paramsE) ;  /* 0xffffff38e2cc1950 */ /* 0x014fea0003c3ffff */
[----:B------:R-:W-:Y:S01]  /*c4d0*/  MOV R227, 0x0 ;  /* 0x0000000000e37802 */ /* 0x000fe20000000f00 */
[----:B------:R-:W-:Y:S04]  /*c4e0*/  ST.E.128 desc[UR4][R70.64+0x7000], R64 ;  /* 0x0070004046007985 */ /* 0x000fe8000c101d04 */
[----:B------:R1:W-:Y:S02]  /*c4f0*/  ST.E.128 desc[UR4][R70.64+0x7100], R60 ;  /* 0x0071003c46007985 */ /* 0x0003e4000c101d04 */
[----:B-1----:R-:W-:Y:S05]  /*c500*/  RET.REL.NODEC R226 `(_ZN5flash24flash_fwd_splitkv_kernelI23Flash_fwd_kernel_traitsILi128ELi64ELi128ELi4ELb0ELb0EN7cutlass6half_tE19Flash_kernel_traitsILi128ELi64ELi128ELi4ES3_EELb0ELb0ELb0ELb0ELb1ELb1ELb1ELb0EEEvNS_16Flash_fwd_paramsE) ;  /* 0xffffff38e2bc7950 */ /* 0x002fea0003c3ffff */
.L_x_681:
[----:B------:R-:W-:Y:S01]  /*c510*/  MOV R7, 0x2 ;  /* 0x0000000200077802 */ /* 0x000fe20000000f00 */
[----:B------:R-:W-:Y:S01]  /*c520*/  IMAD.MOV.U32 R4, RZ, RZ, 0x1f ;  /* 0x0000001fff047424 */ /* 0x000fe200078e00ff */
[----:B------:R-:W-:-:S07]  /*c530*/  MOV R6, 0xffffffff ;  /* 0xffffffff00067802 */ /* 0x000fce0000000f00 */
[----:B-1---5:R-:W-:Y:S05]  /*c540*/  WARPSYNC.COLLECTIVE R6, `(.L_x_684) ;  /* 0x0000000006087348 */ /* 0x022fea0003c00000 */
[----:B------:R2:W3:Y:S02]  /*c550*/  SHFL.BFLY P0, R10, R241, R7, R4 ;  /* 0x0c000007f10a7389 */ /* 0x0004e40000000004 */
[----:B-123-5:R-:W-:Y:S05]  /*c560*/  ENDCOLLECTIVE ;  /* 0x000000000000791b */ /* 0x02efea0003800000 */
.L_x_684:
[----:B------:R-:W-:Y:S02]  /*c570*/  IMAD.MOV.U32 R8, RZ, RZ, R10 ;  /* 0x000000ffff087224 */ /* 0x000fe400078e000a */
[----:B------:R-:W-:Y:S02]  /*c580*/  IMAD.MOV.U32 R7, RZ, RZ, 0x1 ;  /* 0x00000001ff077424 */ /* 0x000fe400078e00ff */
[----:B------:R-:W-:-:S05]  /*c590*/  FADD.FTZ R8, R8, R241 ;  /* 0x000000f108087221 */ /* 0x000fca0000010000 */
[----:B------:R-:W-:-:S07]  /*c5a0*/  MOV R241, R8 ;  /* 0x0000000800f17202 */ /* 0x000fce0000000f00 */
[----:B------:R-:W-:Y:S05]  /*c5b0*/  WARPSYNC.COLLECTIVE R6, `(.L_x_685) ;  /* 0x0000000006087348 */ /* 0x000fea0003c00000 */
[----:B------:R1:W2:Y:S02]  /*c5c0*/  SHFL.BFLY P0, R10, R241, R7, R4 ;  /* 0x0c000007f10a7389 */ /* 0x0002a40000000004 */
[----:B-12---:R-:W-:Y:S05]  /*c5d0*/  ENDCOLLECTIVE ;  /* 0x000000000000791b */ /* 0x006fea0003800000 */
.L_x_685:
[----:B------:R-:W-:Y:S01]  /*c5e0*/  MOV R241, R239 ;  /* 0x000000ef00f17202 */ /* 0x000fe20000000f00 */
[----:B------:R-:W-:Y:S01]  /*c5f0*/  IMAD.MOV.U32 R7, RZ, RZ, 0x2 ;  /* 0x00000002ff077424 */ /* 0x000fe200078e00ff */
[----:B------:R-:W-:-:S07]  /*c600*/  MOV R5, R10 ;  /* 0x0000000a00057202 */ /* 0x000fce0000000f00 */
[----:B------:R-:W-:Y:S05]  /*c610*/  WARPSYNC.COLLECTIVE R6, `(.L_x_686) ;  /* 0x0000000006087348 */ /* 0x000fea0003c00000 */
[----:B------:R1:W2:Y:S02]  /*c620*/  SHFL.BFLY P0, R10, R241, R7, R4 ;  /* 0x0c000007f10a7389 */ /* 0x0002a40000000004 */
[----:B-12---:R-:W-:Y:S05]  /*c630*/  ENDCOLLECTIVE ;  /* 0x000000000000791b */ /* 0x006fea0003800000 */
.L_x_686:
[----:B------:R-:W-:Y:S01]  /*c640*/  FADD.FTZ R5, R8, R5 ;  /* 0x0000000508057221 */ /* 0x000fe20000010000 */
[----:B------:R-:W-:Y:S01]  /*c650*/  FADD.FTZ R9, R10, R239 ;  /* 0x000000ef0a097221 */ /* 0x000fe20000010000 */
[----:B------:R-:W-:-:S04]  /*c660*/  MOV R7, 0x1 ;  /* 0x0000000100077802 */ /* 0x000fc80000000f00 */
[----:B------:R-:W-:-:S07]  /*c670*/  MOV R241, R9 ;  /* 0x0000000900f17202 */ /* 0x000fce0000000f00 */
[----:B------:R-:W-:Y:S05]  /*c680*/  WARPSYNC.COLLECTIVE R6, `(.L_x_687) ;  /* 0x0000000006087348 */ /* 0x000fea0003c00000 */
[----:B------:R1:W2:Y:S02]  /*c690*/  SHFL.BFLY P0, R10, R241, R7, R4 ;  /* 0x0c000007f10a7389 */ /* 0x0002a40000000004 */
[----:B-12---:R-:W-:Y:S05]  /*c6a0*/  ENDCOLLECTIVE ;  /* 0x000000000000791b */ /* 0x006fea0003800000 */
.L_x_687:
[----:B------:R-:W-:Y:S05]  /*c6b0*/  BRA `(.L_x_688) ;  /* 0xfffffff0001c7947 */ /* 0x000fea000383ffff */
.L_x_689:
        /* <DEDUP_REMOVED lines=12> */
.L_x_14897:


//--------------------- .text._ZN5flash24flash_fwd_splitkv_kernelI23Flash_fwd_kernel_traitsILi128ELi64ELi128ELi4ELb0ELb0EN7cutlass6half_tE19Flash_kernel_traitsILi128ELi64ELi128ELi4ES3_EELb0ELb0ELb0ELb0ELb0ELb0ELb0ELb0EEEvNS_16Flash_fwd_paramsE --------------------------
	.section	.text._ZN5flash24flash_fwd_splitkv_kernelI23Flash_fwd_kernel_traitsILi128ELi64ELi128ELi4ELb0ELb0EN7cutlass6half_tE19Flash_kernel_traitsILi128ELi64ELi128ELi4ES3_EELb0ELb0ELb0ELb0ELb0ELb0ELb0ELb0EEEvNS_16Flash_fwd_paramsE,"ax",@progbits
	.align	128
        .global         _ZN5flash24flash_fwd_splitkv_kernelI23Flash_fwd_kernel_traitsILi128ELi64ELi128ELi4ELb0ELb0EN7cutlass6half_tE19Flash_kernel_traitsILi128ELi64ELi128ELi4ES3_EELb0ELb0ELb0ELb0ELb0ELb0ELb0ELb0EEEvNS_16Flash_fwd_paramsE
        .type           _ZN5flash24flash_fwd_splitkv_kernelI23Flash_fwd_kernel_traitsILi128ELi64ELi128ELi4ELb0ELb0EN7cutlass6half_tE19Flash_kernel_traitsILi128ELi64ELi128ELi4ES3_EELb0ELb0ELb0ELb0ELb0ELb0ELb0ELb0EEEvNS_16Flash_fwd_paramsE,@function
        .size           _ZN5flash24flash_fwd_splitkv_kernelI23Flash_fwd_kernel_traitsILi128ELi64ELi128ELi4ELb0ELb0EN7cutlass6half_tE19Flash_kernel_traitsILi128ELi64ELi128ELi4ES3_EELb0ELb0ELb0ELb0ELb0ELb0ELb0ELb0EEEvNS_16Flash_fwd_paramsE,(.L_x_14898 - _ZN5flash24flash_fwd_splitkv_kernelI23Flash_fwd_kernel_traitsILi128ELi64ELi128ELi4ELb0ELb0EN7cutlass6half_tE19Flash_kernel_traitsILi128ELi64ELi128ELi4ES3_EELb0ELb0ELb0ELb0ELb0ELb0ELb0ELb0EEEvNS_16Flash_fwd_paramsE)
        .other          _ZN5flash24flash_fwd_splitkv_kernelI23Flash_fwd_kernel_traitsILi128ELi64ELi128ELi4ELb0ELb0EN7cutlass6half_tE19Flash_kernel_traitsILi128ELi64ELi128ELi4ES3_EELb0ELb0ELb0ELb0ELb0ELb0ELb0ELb0EEEvNS_16Flash_fwd_paramsE,@"STO_CUDA_ENTRY STV_DEFAULT"
_ZN5flash24flash_fwd_splitkv_kernelI23Flash_fwd_kernel_traitsILi128ELi64ELi128ELi4ELb0ELb0EN7cutlass6half_tE19Flash_kernel_traitsILi128ELi64ELi128ELi4ES3_EELb0ELb0ELb0ELb0ELb0ELb0ELb0ELb0EEEvNS_16Flash_fwd_paramsE:
.text._ZN5flash24flash_fwd_splitkv_kernelI23Flash_fwd_kernel_traitsILi128ELi64ELi128ELi4ELb0ELb0EN7cutlass6half_tE19Flash_kernel_traitsILi128ELi64ELi128ELi4ES3_EELb0ELb0ELb0ELb0ELb0ELb0ELb0ELb0EEEvNS_16Flash_fwd_paramsE:
[----:B------:R-:W-:Y:S01]  /*0000*/  LDC R1, c[0x0][0x37c] ;  /* 0x0000df00ff017b82 */ /* 0x000fe20000000800 */
[----:B------:R-:W1:Y:S07]  /*0010*/  S2R R219, SR_CTAID.X ;  /* 0x0000000000db7919 */ /* 0x000e6e0000002500 */
[----:B------:R-:W2:Y:S01]  /*0020*/  LDC.64 R2, c[0x0][0x348] ;  /* 0x0000d200ff027b82 */ /* 0x000ea20000000a00 */
[----:B------:R-:W-:Y:S01]  /*0030*/  BSSY.RECONVERGENT B2, `(.L_x_690) ;  /* 0x0000005000027945 */ /* 0x000fe20003800200 */
[----:B------:R-:W-:Y:S01]  /*0040*/  MOV R216, 0x80 ;  /* 0x0000008000d87802 */ /* 0x000fe20000000f00 */
[----:B------:R-:W3:Y:S01]  /*0050*/  S2R R218, SR_CTAID.Y ;  /* 0x0000000000da7919 */ /* 0x000ee20000002600 */
[----:B------:R-:W4:Y:S05]  /*0060*/  S2R R217, SR_CTAID.Z ;  /* 0x0000000000d97919 */ /* 0x000f2a0000002700 */
[----:B-1234-:R-:W-:Y:S05]  /*0070*/  CALL.REL.NOINC `($_ZN5flash24flash_fwd_splitkv_kernelI23Flash_fwd_kernel_traitsILi128ELi64ELi128ELi4ELb0ELb0EN7cutlass6half_tE19Flash_kernel_traitsILi128ELi64ELi128ELi4ES3_EELb0ELb0ELb0ELb0ELb0ELb0ELb0ELb0EEEvNS_16Flash_fwd_paramsE$_ZN5flash30compute_attn_1rowblock_splitkvI23Flash_fwd_kernel_traitsILi128ELi64ELi128ELi4ELb0ELb0EN7cutlass6half_tE19Flash_kernel_traitsILi128ELi64ELi128ELi4ES3_EELb0ELb0ELb0ELb0ELb0ELb0ELb0ELb0ENS_16Flash_fwd_paramsEEEvRKT8_iiiii) ;  /* 0x0000000000087944 */ /* 0x01efea0003c00000 */
[----:B------:R-:W-:Y:S05]  /*0080*/  BSYNC.RECONVERGENT B2 ;  /* 0x0000000000027941 */ /* 0x000fea0003800200 */
.L_x_690:
[----:B------:R-:W-:Y:S05]  /*0090*/  EXIT ;  /* 0x000000000000794d */ /* 0x000fea0003800000 */
        .type           $_ZN5flash24flash_fwd_splitkv_kernelI23Flash_fwd_kernel_traitsILi128ELi64ELi128ELi4ELb0ELb0EN7cutlass6half_tE19Flash_kernel_traitsILi128ELi64ELi128ELi4ES3_EELb0ELb0ELb0ELb0ELb0ELb0ELb0ELb0EEEvNS_16Flash_fwd_paramsE$_ZN5flash30compute_attn_1rowblock_splitkvI23Flash_fwd_kernel_traitsILi128ELi64ELi128ELi4ELb0ELb0EN7cutlass6half_tE19Flash_kernel_traitsILi128ELi64ELi128ELi4ES3_EELb0ELb0ELb0ELb0ELb0ELb0ELb0ELb0ENS_16Flash_fwd_paramsEEEvRKT8_iiiii,@function
        .size           $_ZN5flash24flash_fwd_splitkv_kernelI23Flash_fwd_kernel_traitsILi128ELi64ELi128ELi4ELb0ELb0EN7cutlass6half_tE19Flash_kernel_traitsILi128ELi64ELi128ELi4ES3_EELb0ELb0ELb0ELb0ELb0ELb0ELb0ELb0EEEvNS_16Flash_fwd_paramsE$_ZN5flash30compute_attn_1rowblock_splitkvI23Flash_fwd_kernel_traitsILi128ELi64ELi128ELi4ELb0ELb0EN7cutlass6half_tE19Flash_kernel_traitsILi128ELi64ELi128ELi4ES3_EELb0ELb0ELb0ELb0ELb0ELb0ELb0ELb0ENS_16Flash_fwd_paramsEEEvRKT8_iiiii,(.L_x_14898 - $_ZN5flash24flash_fwd_splitkv_kernelI23Flash_fwd_kernel_traitsILi128ELi64ELi128ELi4ELb0ELb0EN7cutlass6half_tE19Flash_kernel_traitsILi128ELi64ELi128ELi4ES3_EELb0ELb0ELb0ELb0ELb0ELb0ELb0ELb0EEEvNS_16Flash_fwd_paramsE$_ZN5flash30compute_attn_1rowblock_splitkvI23Flash_fwd_kernel_traitsILi128ELi64ELi128ELi4ELb0ELb0EN7cutlass6half_tE19Flash_kernel_traitsILi128ELi64ELi128ELi4ES3_EELb0ELb0ELb0ELb0ELb0ELb0ELb0ELb0ENS_16Flash_fwd_paramsEEEvRKT8_iiiii)
$_ZN5flash24flash_fwd_splitkv_kernelI23Flash_fwd_kernel_traitsILi128ELi64ELi128ELi4ELb0ELb0EN7cutlass6half_tE19Flash_kernel_traitsILi128ELi64ELi128ELi4ES3_EELb0ELb0ELb0ELb0ELb0ELb0ELb0ELb0EEEvNS_16Flash_fwd_paramsE$_ZN5flash30compute_attn_1rowblock_splitkvI23Flash_fwd_kernel_traitsILi128ELi64ELi128ELi4ELb0ELb0EN7cutlass6half_tE19Flash_kernel_traitsILi128ELi64ELi128ELi4ES3_EELb0ELb0ELb0ELb0ELb0ELb0ELb0ELb0ENS_16Flash_fwd_paramsEEEvRKT8_iiiii:
        /* <DEDUP_REMOVED lines=20> */
[----:B------:R-:W-:-:S05]  /*01e0*/  SHF.R.U32.HI R0, RZ, 0x1e, R218 ;  /* 0x0000001eff007819 */ /* 0x000fca00000116da */
[----:B------:R1:W5:Y:S01]  /*01f0*/  @P2 LD.E R224, desc[UR4][R20.64] ;  /* 0x0000000414e02980 */ /* 0x000362000c101900 */
[----:B------:R-:W-:Y:S01]  /*0200*/  ISETP.NE.U32.AND P2, PT, R14, RZ, PT ;  /* 0x000000ff0e00720c */ /* 0x000fe20003f45070 */
[----:B------:R-:W-:-:S03]  /*0210*/  IMAD.MOV.U32 R11, RZ, RZ, RZ ;  /* 0x000000ffff0b7224 */ /* 0x000fc600078e00ff */
[----:B------:R-:W-:Y:S01]  /*0220*/  ISETP.NE.AND.EX P2, PT, R15, RZ, PT, P2 ;  /* 0x000000ff0f00720c */ /* 0x000fe20003f45320 */
        /* <DEDUP_REMOVED lines=9> */
[----:B------:R-:W2:Y:S02]  /*02c0*/  LD.E.U8 R7, desc[UR4][R2.64+0x1b2] ;  /* 0x0001b20402077980 */ /* 0x000ea4000c101100 */
[----:B--2---:R-:W-:-:S13]  /*02d0*/  ISETP.NE.AND P1, PT, R7, RZ, PT ;  /* 0x000000ff0700720c */ /* 0x004fda0003f25270 */
[----:B------:R-:W-:Y:S05]  /*02e0*/  @!P1 BRA `(.L_x_692) ;  /* 0x0000000000049947 */ /* 0x000fea0003800000 */
[----:B------:R2:W5:Y:S02]  /*02f0*/  LD.E R14, desc[UR4][R16.64] ;  /* 0x00000004100e7980 */ /* 0x000564000c101900 */
.L_x_692:
[----:B------:R-:W-:Y:S05]  /*0300*/  BSYNC.RECONVERGENT B0 ;  /* 0x0000000000007941 */ /* 0x000fea0003800200 */
.L_x_691:
[----:B------:R-:W-:Y:S04]  /*0310*/  BSSY.RECONVERGENT B0, `(.L_x_693) ;  /* 0x0000007000007945 */ /* 0x000fe80003800200 */
[----:B------:R-:W-:Y:S05]  /*0320*/  @!P3 BRA `(.L_x_694) ;  /* 0x000000000014b947 */ /* 0x000fea0003800000 */
[----:B-----5:R-:W3:Y:S02]  /*0330*/  LD.E.U8 R6, desc[UR4][R2.64+0x1b2] ;  /* 0x0001b20402067980 */ /* 0x020ee4000c101100 */
[----:B---3--:R-:W-:-:S13]  /*0340*/  ISETP.NE.AND P1, PT, R6, RZ, PT ;  /* 0x000000ff0600720c */ /* 0x008fda0003f25270 */
[----:B------:R-:W3:Y:S02]  /*0350*/  @P1 LD.E R7, desc[UR4][R16.64+0x4] ;  /* 0x0000040410071980 */ /* 0x000ee4000c101900 */
[----:B---3--:R-:W-:-:S06]  /*0360*/  @P1 IADD3 R6, PT, PT, R7, -R14, RZ ;  /* 0x8000000e07061210 */ /* 0x008fcc0007ffe0ff */
[----:B------:R3:W5:Y:S02]  /*0370*/  @!P1 LD.E R6, desc[UR4][R16.64] ;  /* 0x0000000410069980 */ /* 0x000764000c101900 */
.L_x_694:
[----:B------:R-:W-:Y:S05]  /*0380*/  BSYNC.RECONVERGENT B0 ;  /* 0x0000000000007941 */ /* 0x000fea0003800200 */
.L_x_693:
[----:B------:R-:W-:Y:S01]  /*0390*/  BSSY.RECONVERGENT B1, `(.L_x_695) ;  /* 0x0000011000017945 */ /* 0x000fe20003800200 */
[----:B-----5:R-:W-:-:S03]  /*03a0*/  @P4 IADD3 R9, PT, PT, -R224, R5, RZ ;  /* 0x00000005e0094210 */ /* 0x020fc60007ffe1ff */
[----:B------:R-:W-:Y:S05]  /*03b0*/  @!P0 BRA `(.L_x_696) ;  /* 0x0000000000148947 */ /* 0x000fea0003800000 */
[----:B------:R-:W-:-:S05]  /*03c0*/  IADD3 R6, P0, PT, R12, R4, RZ ;  /* 0x000000040c067210 */ /* 0x000fca0007f1e0ff */
[----:B------:R-:W-:-:S05]  /*03d0*/  IMAD.X R7, R13, 0x1, R0, P0 ;  /* 0x000000010d077824 */ /* 0x000fca00000e0600 */
[----:B------:R-:W4:Y:S02]  /*03e0*/  LD.E R6, desc[UR4][R6.64] ;  /* 0x0000000406067980 */ /* 0x000f24000c101900 */
[----:B----4-:R-:W-:Y:S01]  /*03f0*/  IADD3 R133, PT, PT, R6, -R11, RZ ;  /* 0x8000000b06857210 */ /* 0x010fe20007ffe0ff */
[----:B------:R-:W-:Y:S05]  /*0400*/  BRA `(.L_x_697) ;  /* 0x0000000000247947 */ /* 0x000fea0003800000 */
.L_x_696:
[----:B------:R-:W4:Y:S01]  /*0410*/  LD.E.64 R12, desc[UR4][R2.64+0x108] ;  /* 0x00010804020c7980 */ /* 0x000f22000c101b00 */
[----:B------:R-:W-:Y:S01]  /*0420*/  BSSY.RECONVERGENT B0, `(.L_x_698) ;  /* 0x0000006000007945 */ /* 0x000fe20003800200 */
[----:B------:R-:W-:Y:S01]  /*0430*/  IMAD.MOV.U32 R133, RZ, RZ, RZ ;  /* 0x000000ffff857224 */ /* 0x000fe200078e00ff */
[----:B----4-:R-:W-:-:S04]  /*0440*/  ISETP.NE.U32.AND P0, PT, R12, RZ, PT ;  /* 0x000000ff0c00720c */ /* 0x010fc80003f05070 */
[----:B------:R-:W-:-:S13]  /*0450*/  ISETP.NE.AND.EX P0, PT, R13, RZ, PT, P0 ;  /* 0x000000ff0d00720c */ /* 0x000fda0003f05300 */
[----:B------:R-:W-:Y:S05]  /*0460*/  @!P0 BRA `(.L_x_699) ;  /* 0x0000000000048947 */ /* 0x000fea0003800000 */
[----:B------:R4:W5:Y:S02]  /*0470*/  LD.E R133, desc[UR4][R2.64+0xbc] ;  /* 0x0000bc0402857980 */ /* 0x000964000c101900 */
.L_x_699:
[----:B------:R-:W-:Y:S05]  /*0480*/  BSYNC.RECONVERGENT B0 ;  /* 0x0000000000007941 */ /* 0x000fea0003800200 */
.L_x_698:
[----:B-----5:R-:W-:Y:S02]  /*0490*/  IADD3 R133, PT, PT, R133, R6, -R11 ;  /* 0x0000000685857210 */ /* 0x020fe40007ffe80b */
.L_x_697:
[----:B------:R-:W-:Y:S05]  /*04a0*/  BSYNC.RECONVERGENT B1 ;  /* 0x0000000000017941 */ /* 0x000fea0003800200 */
.L_x_695:
[----:B------:R-:W-:Y:S01]  /*04b0*/  IMAD.SHL.U32 R210, R219, 0x40, RZ ;  /* 0x00000040dbd27824 */ /* 0x000fe200078e00ff */
[----:B------:R-:W-:Y:S01]  /*04c0*/  MOV R6, R216 ;  /* 0x000000d800067202 */ /* 0x000fe20000000f00 */
[----:B------:R-:W-:-:S03]  /*04d0*/  IMAD.MOV.U32 R7, RZ, RZ, 0x0 ;  /* 0x00000000ff077424 */ /* 0x000fc600078e00ff */
[----:B------:R-:W-:-:S13]  /*04e0*/  ISETP.GT.AND P0, PT, R9, R210, PT ;  /* 0x000000d20900720c */ /* 0x000fda0003f04270 */
[----:B-1234-:R-:W-:Y:S05]  /*04f0*/  @!P0 RET.REL.NODEC R6 `(_ZN5flash24flash_fwd_splitkv_kernelI23Flash_fwd_kernel_traitsILi128ELi64ELi128ELi4ELb0ELb0EN7cutlass6half_tE19Flash_kernel_traitsILi128ELi64ELi128ELi4ES3_EELb0ELb0ELb0ELb0ELb0ELb0ELb0ELb0EEEvNS_16Flash_fwd_paramsE) ;  /* 0xfffffff806c08950 */ /* 0x01efea0003c3ffff */
[----:B------:R-:W2:Y:S01]  /*0500*/  LD.E R8, desc[UR4][R2.64+0xb8] ;  /* 0x0000b80402087980 */ /* 0x000ea2000c101900 */
[----:B------:R-:W-:Y:S01]  /*0510*/  VIADD R6, R133, 0x7f ;  /* 0x0000007f85067836 */ /* 0x000fe20000000000 */
[----:B------:R-:W1:Y:S04]  /*0520*/  S2R R198, SR_TID.X ;  /* 0x0000000000c67919 */ /* 0x000e680000002100 */
        /* <DEDUP_REMOVED lines=9> */
[----:B-1----:R-:W-:Y:S05]  /*05c0*/  @P0 BRA `(.L_x_700) ;  /* 0x0000000400f00947 */ /* 0x002fea0003800000 */
[----:B------:R-:W-:Y:S01]  /*05d0*/  ISETP.NE.AND P0, PT, R224, -0x1, PT ;  /* 0xffffffffe000780c */ /* 0x000fe20003f05270 */
[----:B------:R-:W2:Y:S04]  /*05e0*/  LD.E.64 R10, desc[UR4][R2.64+0x88] ;  /* 0x00008804020a7980 */ /* 0x000ea8000c101b00 */
[----:B------:R-:W3:Y:S04]  /*05f0*/  LD.E.64 R20, desc[UR4][R2.64+0x90] ;  /* 0x0000900402147980 */ /* 0x000ee8000c101b00 */
[----:B------:R-:W5:Y:S04]  /*0600*/  LD.E R4, desc[UR4][R2.64+0x60] ;  /* 0x0000600402047980 */ /* 0x000f68000c101900 */
[----:B------:R-:W4:Y:S01]  /*0610*/  @!P0 LD.E.64 R14, desc[UR4][R2.64+0x80] ;  /* 0x00008004020e8980 */ /* 0x000f22000c101b00 */
[----:B------:R-:W-:-:S02]  /*0620*/  IMAD.SHL.U32 R12, R198, 0x8, RZ ;  /* 0x00000008c60c7824 */ /* 0x000fc400078e00ff */
[----:B------:R-:W-:Y:S01]  /*0630*/  IMAD.MOV.U32 R13, RZ, RZ, RZ ;  /* 0x000000ffff0d7224 */ /* 0x000fe200078e00ff */
[----:B------:R-:W5:Y:S02]  /*0640*/  LD.E R5, desc[UR4][R2.64+0xb4] ;  /* 0x0000b40402057980 */ /* 0x000f64000c101900 */
[----:B------:R-:W-:Y:S02]  /*0650*/  LOP3.LUT R12, R12, 0x38, RZ, 0xc0, !PT ;  /* 0x000000380c0c7812 */ /* 0x000fe400078ec0ff */
[----:B------:R-:W5:Y:S04]  /*0660*/  LD.E.64 R6, desc[UR4][R2.64+0xa0] ;  /* 0x0000a00402067980 */ /* 0x000f68000c101b00 */
[----:B------:R-:W5:Y:S04]  /*0670*/  LD.E R0, desc[UR4][R2.64+0xc0] ;  /* 0x0000c00402007980 */ /* 0x000f68000c101900 */
[----:B------:R1:W5:Y:S01]  /*0680*/  LD.E.64 R16, desc[UR4][R2.64+0x70] ;  /* 0x0000700402107980 */ /* 0x000362000c101b00 */
[----:B------:R-:W-:Y:S01]  /*0690*/  ISETP.NE.AND P6, PT, R12, RZ, PT ;  /* 0x000000ff0c00720c */ /* 0x000fe20003fc5270 */
[----:B------:R-:W-:Y:S01]  /*06a0*/  BSSY.RECONVERGENT B0, `(.L_x_701) ;  /* 0x0000024000007945 */ /* 0x000fe20003800200 */
[----:B-1----:R-:W-:-:S02]  /*06b0*/  SHF.R.U32.HI R3, RZ, 0x3, R198 ;  /* 0x00000003ff037819 */ /* 0x002fc400000116c6 */
[----:B------:R-:W-:-:S04]  /*06c0*/  IADD3 R2, PT, PT, -R210, R9, RZ ;  /* 0x00000009d2027210 */ /* 0x000fc80007ffe1ff */
[C---:B------:R-:W-:Y:S02]  /*06d0*/  ISETP.GE.AND P2, PT, R3.reuse, R2, PT ;  /* 0x000000020300720c */ /* 0x040fe40003f46270 */
[----:B------:R-:W-:Y:S01]  /*06e0*/  IADD3 R9, PT, PT, R3, 0x20, RZ ;  /* 0x0000002003097810 */ /* 0x000fe20007ffe0ff */
[----:B--2---:R-:W-:-:S04]  /*06f0*/  IMAD.WIDE.U32 R22, R210, R10, R12 ;  /* 0x0000000ad2167225 */ /* 0x004fc800078e000c */
[----:B----4-:R-:W-:Y:S02]  /*0700*/  @!P0 IMAD R8, R15, R218, RZ ;  /* 0x000000da0f088224 */ /* 0x010fe400078e02ff */
[----:B------:R-:W-:Y:S02]  /*0710*/  @P0 IMAD R15, R11, R224, RZ ;  /* 0x000000e00b0f0224 */ /* 0x000fe400078e02ff */
[----:B------:R-:W-:-:S04]  /*0720*/  @!P0 IMAD.WIDE.U32 R18, R14, R218, RZ ;  /* 0x000000da0e128225 */ /* 0x000fc800078e00ff */
[----:B------:R-:W-:Y:S01]  /*0730*/  @P0 IMAD.WIDE.U32 R224, R10, R224, RZ ;  /* 0x000000e00ae00225 */ /* 0x000fe200078e00ff */
[----:B------:R-:W-:-:S03]  /*0740*/  @!P0 IADD3 R8, PT, PT, R19, R8, RZ ;  /* 0x0000000813088210 */ /* 0x000fc60007ffe0ff */
[----:B------:R-:W-:Y:S01]  /*0750*/  @!P0 IMAD.MOV.U32 R14, RZ, RZ, R18 ;  /* 0x000000ffff0e8224 */ /* 0x000fe200078e0012 */
[----:B------:R-:W-:Y:S01]  /*0760*/  @P0 MOV R14, R224 ;  /* 0x000000e0000e0202 */ /* 0x000fe20000000f00 */
[----:B------:R-:W-:Y:S02]  /*0770*/  @P0 IMAD.IADD R8, R225, 0x1, R15 ;  /* 0x00000001e1080824 */ /* 0x000fe400078e020f */
[----:B------:R-:W-:Y:S01]  /*0780*/  IMAD R15, R11, R210, RZ ;  /* 0x000000d20b0f7224 */ /* 0x000fe200078e02ff */
[----:B------:R-:W-:-:S04]  /*0790*/  IADD3 R14, P0, PT, R14, R22, RZ ;  /* 0x000000160e0e7210 */ /* 0x000fc80007f1e0ff */
[----:B------:R-:W-:Y:S01]  /*07a0*/  IADD3.X R15, PT, PT, R8, R23, R15, P0, !PT ;  /* 0x00000017080f7210 */ /* 0x000fe200007fe40f */
[----:B------:R-:W-:Y:S02]  /*07b0*/  VIADD R19, R3, 0x10 ;  /* 0x0000001003137836 */ /* 0x000fe40000000000 */
[-C--:B---3--:R-:W-:Y:S02]  /*07c0*/  IMAD R23, R21, R217.reuse, RZ ;  /* 0x000000d915177224 */ /* 0x088fe400078e02ff */
[----:B------:R-:W-:Y:S01]  /*07d0*/  IMAD.WIDE.U32 R20, R20, R217, R14 ;  /* 0x000000d914147225 */ /* 0x000fe200078e000e */
[CC--:B------:R-:W-:Y:S02]  /*07e0*/  ISETP.GE.AND P1, PT, R19.reuse, R2.reuse, PT ;  /* 0x000000021300720c */ /* 0x0c0fe40003f26270 */
[-C--:B------:R-:W-:Y:S01]  /*07f0*/  ISETP.GE.OR P4, PT, R19, R2.reuse, P6 ;  /* 0x000000021300720c */ /* 0x080fe20003786670 */
[----:B------:R-:W-:Y:S01]  /*0800*/  IMAD.IADD R23, R21, 0x1, R23 ;  /* 0x0000000115177824 */ /* 0x000fe200078e0217 */
[----:B------:R-:W-:-:S02]  /*0810*/  ISETP.GE.AND P0, PT, R9, R2, PT ;  /* 0x000000020900720c */ /* 0x000fc40003f06270 */
[----:B------:R-:W-:Y:S01]  /*0820*/  LOP3.LUT R15, R12, 0x40, RZ, 0xfc, !PT ;  /* 0x000000400c0f7812 */ /* 0x000fe200078efcff */
[----:B------:R-:W-:Y:S10]  /*0830*/  @P2 BRA `(.L_x_702) ;  /* 0x0000000000282947 */ /* 0x000ff40003800000 */
[----:B------:R-:W-:Y:S01]  /*0840*/  IMAD.MOV.U32 R22, RZ, RZ, R20 ;  /* 0x000000ffff167224 */ /* 0x000fe200078e0014 */
[-C--:B-----5:R-:W-:Y:S01]  /*0850*/  ISETP.GE.AND P5, PT, R12, R0.reuse, PT ;  /* 0x000000000c00720c */ /* 0x0a0fe20003fa6270 */
[-C--:B------:R-:W-:Y:S01]  /*0860*/  IMAD R8, R11, R3.reuse, RZ ;  /* 0x000000030b087224 */ /* 0x080fe200078e02ff */
[----:B------:R-:W-:Y:S01]  /*0870*/  ISETP.GE.AND P3, PT, R15, R0, PT ;  /* 0x000000000f00720c */ /* 0x000fe20003f66270 */
[----:B------:R-:W-:-:S04]  /*0880*/  IMAD.WIDE.U32 R18, R10, R3, R22 ;  /* 0x000000030a127225 */ /* 0x000fc800078e0016 */
[----:B------:R-:W-:Y:S01]  /*0890*/  IMAD.IADD R8, R19, 0x1, R8 ;  /* 0x0000000113087824 */ /* 0x000fe200078e0208 */
[----:B------:R-:W-:-:S04]  /*08a0*/  LEA R24, P2, R18, R16, 0x1 ;  /* 0x0000001012187211 */ /* 0x000fc800078408ff */
[----:B------:R-:W-:-:S05]  /*08b0*/  LEA.HI.X R25, R18, R17, R8, 0x1, P2 ;  /* 0x0000001112197211 */ /* 0x000fca00010f0c08 */
[----:B------:R1:W-:Y:S04]  /*08c0*/  @!P5 ST.E.128 desc[UR4][R24.64], RZ ;  /* 0x000000ff1800d985 */ /* 0x0003e8000c101d04 */
[----:B------:R1:W-:Y:S02]  /*08d0*/  @!P3 ST.E.128 desc[UR4][R24.64+0x80], RZ ;  /* 0x000080ff1800b985 */ /* 0x0003e4000c101d04 */
.L_x_702:
[----:B------:R-:W-:Y:S05]  /*08e0*/  BSYNC.RECONVERGENT B0 ;  /* 0x0000000000007941 */ /* 0x000fea0003800200 */
.L_x_701:
[----:B------:R-:W-:Y:S01]  /*08f0*/  BSSY.RECONVERGENT B0, `(.L_x_703) ;  /* 0x0000011000007945 */ /* 0x000fe20003800200 */
[----:B------:R-:W-:-:S03]  /*0900*/  ISETP.GE.OR P3, PT, R9, R2, P6 ;  /* 0x000000020900720c */ /* 0x000fc60003766670 */
[----:B------:R-:W-:Y:S10]  /*0910*/  @P1 BRA `(.L_x_704) ;  /* 0x0000000000381947 */ /* 0x000ff40003800000 */
[----:B------:R-:W-:Y:S01]  /*0920*/  IADD3 R19, P1, PT, R3, 0x10, RZ ;  /* 0x0000001003137810 */ /* 0x000fe20007f3e0ff */
[----:B-1----:R-:W-:Y:S01]  /*0930*/  IMAD.MOV.U32 R24, RZ, RZ, R20 ;  /* 0x000000ffff187224 */ /* 0x002fe200078e0014 */
[----:B------:R-:W-:Y:S02]  /*0940*/  MOV R25, R23 ;  /* 0x0000001700197202 */ /* 0x000fe40000000f00 */
[-C--:B-----5:R-:W-:Y:S01]  /*0950*/  ISETP.GE.AND P2, PT, R12, R0.reuse, PT ;  /* 0x000000000c00720c */ /* 0x0a0fe20003f46270 */
[----:B------:R-:W-:Y:S01]  /*0960*/  IMAD.X R9, RZ, RZ, RZ, P1 ;  /* 0x000000ffff097224 */ /* 0x000fe200008e06ff */
[----:B------:R-:W-:Y:S01]  /*0970*/  ISETP.GE.AND P1, PT, R15, R0, PT ;  /* 0x000000000f00720c */ /* 0x000fe20003f26270 */
[----:B------:R-:W-:-:S04]  /*0980*/  IMAD.WIDE.U32 R24, R10, R19, R24 ;  /* 0x000000130a187225 */ /* 0x000fc800078e0018 */
[----:B------:R-:W-:Y:S01]  /*0990*/  IMAD R9, R9, R10, RZ ;  /* 0x0000000a09097224 */ /* 0x000fe200078e02ff */
[----:B------:R-:W-:-:S03]  /*09a0*/  LEA R8, P5, R24, R16, 0x1 ;  /* 0x0000001018087211 */ /* 0x000fc600078a08ff */
[----:B------:R-:W-:-:S04]  /*09b0*/  IMAD R9, R11, R19, R9 ;  /* 0x000000130b097224 */ /* 0x000fc800078e0209 */
[----:B------:R-:W-:-:S05]  /*09c0*/  IMAD.IADD R9, R25, 0x1, R9 ;  /* 0x0000000119097824 */ /* 0x000fca00078e0209 */
[----:B------:R-:W-:-:S05]  /*09d0*/  LEA.HI.X R9, R24, R17, R9, 0x1, P5 ;  /* 0x0000001118097211 */ /* 0x000fca00028f0c09 */
[----:B------:R2:W-:Y:S04]  /*09e0*/  @!P2 ST.E.128 desc[UR4][R8.64], RZ ;  /* 0x000000ff0800a985 */ /* 0x0005e8000c101d04 */
[----:B------:R2:W-:Y:S02]  /*09f0*/  @!P1 ST.E.128 desc[UR4][R8.64+0x80], RZ ;  /* 0x000080ff08009985 */ /* 0x0005e4000c101d04 */
.L_x_704:
[----:B------:R-:W-:Y:S05]  /*0a00*/  BSYNC.RECONVERGENT B0 ;  /* 0x0000000000007941 */ /* 0x000fea0003800200 */
.L_x_703:
[----:B-----5:R-:W-:Y:S01]  /*0a10*/  IMAD R4, R4, R218, R217 ;  /* 0x000000da04047224 */ /* 0x020fe200078e02d9 */
[----:B------:R-:W-:Y:S01]  /*0a20*/  BSSY.RECONVERGENT B0, `(.L_x_705) ;  /* 0x0000013000007945 */ /* 0x000fe20003800200 */
[----:B------:R-:W-:Y:S02]  /*0a30*/  ISETP.GE.OR P5, PT, R3, R2, P6 ;  /* 0x000000020300720c */ /* 0x000fe400037a6670 */
[----:B------:R-:W-:Y:S01]  /*0a40*/  IMAD R210, R5, R4, R210 ;  /* 0x0000000405d27224 */ /* 0x000fe200078e02d2 */
[----:B------:R-:W-:Y:S01]  /*0a50*/  IADD3 R19, PT, PT, R3, 0x30, RZ ;  /* 0x0000003003137810 */ /* 0x000fe20007ffe0ff */
[----:B------:R-:W-:Y:S09]  /*0a60*/  @P0 BRA `(.L_x_706) ;  /* 0x0000000000380947 */ /* 0x000ff20003800000 */
[----:B--2---:R-:W-:Y:S01]  /*0a70*/  IADD3 R9, P0, PT, R3, 0x20, RZ ;  /* 0x0000002003097810 */ /* 0x004fe20007f1e0ff */
[----:B-1----:R-:W-:Y:S01]  /*0a80*/  IMAD.MOV.U32 R24, RZ, RZ, R20 ;  /* 0x000000ffff187224 */ /* 0x002fe200078e0014 */
[----:B------:R-:W-:Y:S02]  /*0a90*/  MOV R25, R23 ;  /* 0x0000001700197202 */ /* 0x000fe40000000f00 */
[-C--:B------:R-:W-:Y:S01]  /*0aa0*/  ISETP.GE.AND P1, PT, R12, R0.reuse, PT ;  /* 0x000000000c00720c */ /* 0x080fe20003f26270 */
        /* <DEDUP_REMOVED lines=10> */
.L_x_706:
[----:B------:R-:W-:Y:S05]  /*0b50*/  BSYNC.RECONVERGENT B0 ;  /* 0x0000000000007941 */ /* 0x000fea0003800200 */
.L_x_705:
[CC--:B------:R-:W-:Y:S01]  /*0b60*/  ISETP.GE.AND P1, PT, R19.reuse, R2.reuse, PT ;  /* 0x000000021300720c */ /* 0x0c0fe20003f26270 */
[----:B------:R-:W-:Y:S01]  /*0b70*/  BSSY.RECONVERGENT B0, `(.L_x_707) ;  /* 0x0000018000007945 */ /* 0x000fe20003800200 */
[C---:B---3--:R-:W-:Y:S01]  /*0b80*/  IADD3 R5, P0, PT, R210.reuse, R3, RZ ;  /* 0x00000003d2057210 */ /* 0x048fe20007f1e0ff */
[----:B------:R-:W-:Y:S01]  /*0b90*/  @!P4 IMAD.MOV.U32 R4, RZ, RZ, 0x7f800000 ;  /* 0x7f800000ff04c424 */ /* 0x000fe200078e00ff */
[----:B------:R-:W-:Y:S01]  /*0ba0*/  ISETP.GE.OR P6, PT, R19, R2, P6 ;  /* 0x000000021300720c */ /* 0x000fe200037c6670 */
[----:B------:R-:W-:Y:S01]  /*0bb0*/  @!P3 IMAD.MOV.U32 R2, RZ, RZ, 0x7f800000 ;  /* 0x7f800000ff02b424 */ /* 0x000fe200078e00ff */
[----:B------:R-:W-:Y:S02]  /*0bc0*/  LEA.HI.X.SX32 R210, R210, RZ, 0x1, P0 ;  /* 0x000000ffd2d27211 */ /* 0x000fe400000f0eff */
[----:B--2---:R-:W-:-:S04]  /*0bd0*/  LEA R8, P0, R5, R6, 0x2 ;  /* 0x0000000605087211 */ /* 0x004fc800078010ff */
[----:B------:R-:W-:Y:S01]  /*0be0*/  LEA.HI.X R9, R5, R7, R210, 0x2, P0 ;  /* 0x0000000705097211 */ /* 0x000fe200000f14d2 */
[----:B------:R-:W-:Y:S01]  /*0bf0*/  @!P5 IMAD.MOV.U32 R5, RZ, RZ, 0x7f800000 ;  /* 0x7f800000ff05d424 */ /* 0x000fe200078e00ff */
[----:B------:R-:W-:Y:S07]  /*0c00*/  @P1 BRA `(.L_x_708) ;  /* 0x0000000000381947 */ /* 0x000fee0003800000 */
[----:B------:R-:W-:Y:S01]  /*0c10*/  IADD3 R7, P0, PT, R3, 0x30, RZ ;  /* 0x0000003003077810 */ /* 0x000fe20007f1e0ff */
[----:B------:R-:W-:Y:S01]  /*0c20*/  IMAD.MOV.U32 R18, RZ, RZ, R20 ;  /* 0x000000ffff127224 */ /* 0x000fe200078e0014 */
        /* <DEDUP_REMOVED lines=12> */
.L_x_708:
[----:B------:R-:W-:Y:S05]  /*0cf0*/  BSYNC.RECONVERGENT B0 ;  /* 0x0000000000007941 */ /* 0x000fea0003800200 */
.L_x_707:
[----:B------:R-:W-:Y:S01]  /*0d00*/  MOV R217, 0x0 ;  /* 0x0000000000d97802 */ /* 0x000fe20000000f00 */
[----:B------:R-:W-:Y:S04]  /*0d10*/  @!P5 ST.E desc[UR4][R8.64], R5 ;  /* 0x000000050800d985 */ /* 0x000fe8000c101904 */
[----:B------:R-:W-:Y:S04]  /*0d20*/  @!P4 ST.E desc[UR4][R8.64+0x40], R4 ;  /* 0x000040040800c985 */ /* 0x000fe8000c101904 */
[----:B------:R1:W-:Y:S02]  /*0d30*/  @!P3 ST.E desc[UR4][R8.64+0x80], R2 ;  /* 0x000080020800b985 */ /* 0x0003e4000c101904 */
[----:B-12---:R-:W-:Y:S05]  /*0d40*/  @P6 RET.REL.NODEC R216 `(_ZN5flash24flash_fwd_splitkv_kernelI23Flash_fwd_kernel_traitsILi128ELi64ELi128ELi4ELb0ELb0EN7cutlass6half_tE19Flash_kernel_traitsILi128ELi64ELi128ELi4ES3_EELb0ELb0ELb0ELb0ELb0ELb0ELb0ELb0EEEvNS_16Flash_fwd_paramsE) ;  /* 0xfffffff0d8ac6950 */ /* 0x006fea0003c3ffff */
[----:B------:R-:W-:Y:S02]  /*0d50*/  MOV R3, 0x7f800000 ;  /* 0x7f80000000037802 */ /* 0x000fe40000000f00 */
[----:B------:R-:W-:-:S03]  /*0d60*/  MOV R217, 0x0 ;  /* 0x0000000000d97802 */ /* 0x000fc60000000f00 */
[----:B------:R1:W-:Y:S02]  /*0d70*/  ST.E desc[UR4][R8.64+0xc0], R3 ;  /* 0x0000c00308007985 */ /* 0x0003e4000c101904 */
[----:B-1----:R-:W-:Y:S05]  /*0d80*/  RET.REL.NODEC R216 `(_ZN5flash24flash_fwd_splitkv_kernelI23Flash_fwd_kernel_traitsILi128ELi64ELi128ELi4ELb0ELb0EN7cutlass6half_tE19Flash_kernel_traitsILi128ELi64ELi128ELi4ES3_EELb0ELb0ELb0ELb0ELb0ELb0ELb0ELb0EEEvNS_16Flash_fwd_paramsE) ;  /* 0xfffffff0d89c7950 */ /* 0x002fea0003c3ffff */
.L_x_700:
        /* <DEDUP_REMOVED lines=51> */
[----:B------:R-:W-:Y:S02]  /*10c0*/  LEA.HI.X R227, R14, R229, R227, 0x2, P0 ;  /* 0x000000e50ee37211 */ /* 0x000fe400000f14e3 */
[----:B------:R-:W3:Y:S01]  /*10d0*/  LD.E.64 R14, desc[UR4][R136.64+0x28] ;  /* 0x00002804880e7980 */ /* 0x000ee2000c101b00 */
[----:B------:R-:W-:-:S05]  /*10e0*/  IMAD.WIDE R4, R8, 0x4, R226 ;  /* 0x0000000408047825 */ /* 0x000fca00078e02e2 */
[----:B------:R1:W2:Y:S01]  /*10f0*/  LD.E R0, desc[UR4][R4.64] ;  /* 0x0000000404007980 */ /* 0x0002a2000c101900 */
[----:B----4-:R-:W-:-:S04]  /*1100*/  IABS R7, R12 ;  /* 0x0000000c00077213 */ /* 0x010fc80000000000 */
[----:B------:R-:W4:Y:S08]  /*1110*/  I2F.RP R13, R7 ;  /* 0x00000007000d7306 */ /* 0x000f300000209400 */
[----:B----45:R-:W4:Y:S02]  /*1120*/  MUFU.RCP R10, R13 ;  /* 0x0000000d000a7308 */ /* 0x030f240000001000 */
[----:B----4-:R-:W-:-:S06]  /*1130*/  IADD3 R10, PT, PT, R10, 0xffffffe, RZ ;  /* 0x0ffffffe0a0a7810 */ /* 0x010fcc0007ffe0ff */
        /* <DEDUP_REMOVED lines=13> */
[----:B------:R-:W-:Y:S01]  /*1210*/  IMAD.MOV R4, RZ, RZ, -R8 ;  /* 0x000000ffff047224 */ /* 0x000fe200078e0a08 */
[----:B------:R-:W-:Y:S02]  /*1220*/  LOP3.LUT R8, R217, R12, RZ, 0x3c, !PT ;  /* 0x0000000cd9087212 */ /* 0x000fe400078e3cff */
[----:B------:R-:W-:Y:S02]  /*1230*/  @!P1 IADD3 R5, PT, PT, R5, 0x1, RZ ;  /* 0x0000000105059810 */ /* 0x000fe40007ffe0ff */
[----:B------:R-:W-:Y:S02]  /*1240*/  ISETP.GE.AND P0, PT, R8, RZ, PT ;  /* 0x000000ff0800720c */ /* 0x000fe40003f06270 */
[----:B------:R-:W-:Y:S01]  /*1250*/  ISETP.NE.AND P1, PT, R12, RZ, PT ;  /* 0x000000ff0c00720c */ /* 0x000fe20003f25270 */
[----:B------:R-:W-:-:S04]  /*1260*/  IMAD R4, R11, R4, R222 ;  /* 0x000000040b047224 */ /* 0x000fc800078e02de */
[----:B------:R-:W-:Y:S01]  /*1270*/  @P2 VIADD R5, R5, 0x1 ;  /* 0x0000000105052836 */ /* 0x000fe20000000000 */
[----:B------:R-:W-:Y:S02]  /*1280*/  SHF.R.S32.HI R11, RZ, 0x1f, R4 ;  /* 0x0000001fff0b7819 */ /* 0x000fe40000011404 */
[----:B--2---:R-:W-:Y:S01]  /*1290*/  SHF.R.S32.HI R7, RZ, 0x1f, R0 ;  /* 0x0000001fff077819 */ /* 0x004fe20000011400 */
[-C--:B------:R-:W-:Y:S02]  /*12a0*/  IMAD R6, R19, R0.reuse, RZ ;  /* 0x0000000013067224 */ /* 0x080fe400078e02ff */
[----:B------:R-:W-:-:S04]  /*12b0*/  IMAD.WIDE.U32 R20, R18, R0, RZ ;  /* 0x0000000012147225 */ /* 0x000fc800078e00ff */
[----:B------:R-:W-:Y:S02]  /*12c0*/  IMAD R6, R18, R7, R6 ;  /* 0x0000000712067224 */ /* 0x000fe400078e0206 */
[----:B------:R-:W-:Y:S02]  /*12d0*/  IMAD.MOV.U32 R19, RZ, RZ, R5 ;  /* 0x000000ffff137224 */ /* 0x000fe400078e0005 */
[----:B------:R-:W-:Y:S01]  /*12e0*/  IMAD R5, R207, R4, RZ ;  /* 0x00000004cf057224 */ /* 0x000fe200078e02ff */
[----:B------:R-:W-:Y:S02]  /*12f0*/  IADD3 R21, PT, PT, R21, R6, RZ ;  /* 0x0000000615157210 */ /* 0x000fe40007ffe0ff */
[----:B------:R-:W-:Y:S01]  /*1300*/  @!P0 IADD3 R19, PT, PT, -R19, RZ, RZ ;  /* 0x000000ff13138210 */ /* 0x000fe20007ffe1ff */
[----:B------:R-:W-:Y:S01]  /*1310*/  IMAD R5, R206, R11, R5 ;  /* 0x0000000bce057224 */ /* 0x000fe200078e0205 */
[----:B------:R-:W-:Y:S01]  /*1320*/  @!P1 LOP3.LUT R19, RZ, R12, RZ, 0x33, !PT ;  /* 0x0000000cff139212 */ /* 0x000fe200078e33ff */
[----:B------:R-:W-:-:S04]  /*1330*/  IMAD.WIDE.U32 R20, R4, R206, R20 ;  /* 0x000000ce04147225 */ /* 0x000fc800078e0014 */
[----:B------:R-:W-:Y:S01]  /*1340*/  IMAD.IADD R21, R21, 0x1, R5 ;  /* 0x0000000115157824 */ /* 0x000fe200078e0205 */
[----:B------:R-:W-:Y:S01]  /*1350*/  SHF.R.S32.HI R5, RZ, 0x1f, R19 ;  /* 0x0000001fff057819 */ /* 0x000fe20000011413 */
        /* <DEDUP_REMOVED lines=11> */
.L_x_710:
[----:B------:R-:W2:Y:S01]  /*1410*/  LD.E R12, desc[UR4][R2.64+0x68] ;  /* 0x00006804020c7980 */ /* 0x000ea2000c101900 */
[----:B------:R-:W-:-:S03]  /*1420*/  ISETP.NE.AND P2, PT, R14, -0x1, PT ;  /* 0xffffffff0e00780c */ /* 0x000fc60003f45270 */
[----:B------:R-:W3:Y:S01]  /*1430*/  LD.E.64 R206, desc[UR4][R2.64+0x38] ;  /* 0x0000380402ce7980 */ /* 0x000ee2000c101b00 */
[----:B------:R-:W-:Y:S02]  /*1440*/  MOV R136, R2 ;  /* 0x0000000200887202 */ /* 0x000fe40000000f00 */
[----:B------:R-:W-:Y:S01]  /*1450*/  MOV R137, R3 ;  /* 0x0000000300897202 */ /* 0x000fe20000000f00 */
[----:B------:R4:W5:Y:S04]  /*1460*/  LD.E.64 R32, desc[UR4][R2.64+0x58] ;  /* 0x0000580402207980 */ /* 0x000968000c101b00 */
[----:B------:R-:W4:Y:S04]  /*1470*/  LD.E.64 R208, desc[UR4][R136.64+0x40] ;  /* 0x0000400488d07980 */ /* 0x000f28000c101b00 */
[----:B------:R-:W4:Y:S04]  /*1480*/  @!P2 LD.E.64 R20, desc[UR4][R2.64+0x20] ;  /* 0x000020040214a980 */ /* 0x000f28000c101b00 */
[----:B------:R-:W4:Y:S04]  /*1490*/  @!P2 LD.E.64 R18, desc[UR4][R2.64+0x28] ;  /* 0x000028040212a980 */ /* 0x000f28000c101b00 */
[----:B------:R-:W4:Y:S01]  /*14a0*/  LD.E.64 R16, desc[UR4][R136.64+0x50] ;  /* 0x0000500488107980 */ /* 0x000f22000c101b00 */
[----:B------:R-:W-:Y:S01]  /*14b0*/  IMAD.MOV.U32 R22, RZ, RZ, RZ ;  /* 0x000000ffff167224 */ /* 0x000fe200078e00ff */
[----:B------:R-:W-:-:S02]  /*14c0*/  LEA R222, R40, 0xffffff80, 0x7 ;  /* 0xffffff8028de7811 */ /* 0x000fc400078e38ff */
[----:B------:R-:W-:Y:S02]  /*14d0*/  CS2R R226, SRZ ;  /* 0x0000000000e27805 */ /* 0x000fe4000001ff00 */
[----:B--2---:R-:W-:-:S04]  /*14e0*/  IABS R0, R12 ;  /* 0x0000000c00007213 */ /* 0x004fc80000000000 */
[----:B------:R-:W2:Y:S08]  /*14f0*/  I2F.RP R8, R0 ;  /* 0x0000000000087306 */ /* 0x000eb00000209400 */
[----:B--2---:R-:W2:Y:S02]  /*1500*/  MUFU.RCP R6, R8 ;  /* 0x0000000800067308 */ /* 0x004ea40000001000 */
[----:B--2---:R-:W-:-:S06]  /*1510*/  VIADD R6, R6, 0xffffffe ;  /* 0x0ffffffe06067836 */ /* 0x004fcc0000000000 */
[----:B------:R-:W2:Y:S01]  /*1520*/  F2I.FTZ.U32.TRUNC.NTZ R23, R6 ;  /* 0x0000000600177305 */ /* 0x000ea2000021f000 */
[----:B-1----:R-:W-:Y:S02]  /*1530*/  IABS R5, R12 ;  /* 0x0000000c00057213 */ /* 0x002fe40000000000 */
[----:B--2---:R-:W-:-:S05]  /*1540*/  IADD3 R4, PT, PT, RZ, -R23, RZ ;  /* 0x80000017ff047210 */ /* 0x004fca0007ffe0ff */
[----:B------:R-:W-:Y:S01]  /*1550*/  IMAD R7, R4, R0, RZ ;  /* 0x0000000004077224 */ /* 0x000fe200078e02ff */
[----:B------:R-:W-:-:S03]  /*1560*/  IABS R4, R217 ;  /* 0x000000d900047213 */ /* 0x000fc60000000000 */
[----:B------:R-:W-:Y:S01]  /*1570*/  IMAD.HI.U32 R7, R23, R7, R22 ;  /* 0x0000000717077227 */ /* 0x000fe200078e0016 */
[----:B------:R-:W-:-:S05]  /*1580*/  IADD3 R5, PT, PT, RZ, -R5, RZ ;  /* 0x80000005ff057210 */ /* 0x000fca0007ffe0ff */
[----:B------:R-:W-:-:S04]  /*1590*/  IMAD.HI.U32 R8, R7, R4, RZ ;  /* 0x0000000407087227 */ /* 0x000fc800078e00ff */
[----:B------:R-:W-:Y:S01]  /*15a0*/  IMAD R5, R8, R5, R4 ;  /* 0x0000000508057224 */ /* 0x000fe200078e0204 */
[----:B------:R-:W-:-:S04]  /*15b0*/  @!P2 SHF.R.S32.HI R4, RZ, 0x1f, R11 ;  /* 0x0000001fff04a819 */ /* 0x000fc8000001140b */
[----:B------:R-:W-:Y:S01]  /*15c0*/  ISETP.GT.U32.AND P1, PT, R0, R5, PT ;  /* 0x000000050000720c */ /* 0x000fe20003f24070 */
[-C--:B---3--:R-:W-:Y:S02]  /*15d0*/  @!P2 IMAD R7, R207, R11.reuse, RZ ;  /* 0x0000000bcf07a224 */ /* 0x088fe400078e02ff */
[----:B------:R-:W-:-:S04]  /*15e0*/  @!P2 IMAD.WIDE.U32 R22, R206, R11, RZ ;  /* 0x0000000bce16a225 */ /* 0x000fc800078e00ff */
[----:B------:R-:W-:Y:S01]  /*15f0*/  @!P2 IMAD R4, R4, R206, R7 ;  /* 0x000000ce0404a224 */ /* 0x000fe200078e0207 */
[----:B-----5:R-:W-:Y:S01]  /*1600*/  @!P2 SHF.R.S32.HI R6, RZ, 0x1f, R10 ;  /* 0x0000001fff06a819 */ /* 0x020fe2000001140a */
[----:B----4-:R-:W-:Y:S02]  /*1610*/  @!P2 IMAD R7, R21, R10, RZ ;  /* 0x0000000a1507a224 */ /* 0x010fe400078e02ff */
[----:B------:R-:W-:Y:S01]  /*1620*/  @!P2 IMAD.IADD R23, R23, 0x1, R4 ;  /* 0x000000011717a824 */ /* 0x000fe200078e0204 */
[----:B------:R-:W-:Y:S02]  /*1630*/  @P2 IADD3 R4, PT, PT, R11, R14, RZ ;  /* 0x0000000e0b042210 */ /* 0x000fe40007ffe0ff */
        /* <DEDUP_REMOVED lines=8> */
[----:B------:R-:W-:Y:S02]  /*16c0*/  ISETP.GE.AND P0, PT, R4, RZ, PT ;  /* 0x000000ff0400720c */ /* 0x000fe40003f06270 */
[----:B------:R-:W-:Y:S01]  /*16d0*/  ISETP.NE.AND P1, PT, R12, RZ, PT ;  /* 0x000000ff0c00720c */ /* 0x000fe20003f25270 */
[----:B------:R-:W-:Y:S01]  /*16e0*/  @!P2 IMAD.IADD R7, R23, 0x1, R7 ;  /* 0x000000011707a824 */ /* 0x000fe200078e0207 */
[----:B------:R-:W-:Y:S01]  /*16f0*/  @!P2 MOV R6, R22 ;  /* 0x000000160006a202 */ /* 0x000fe20000000f00 */
[----:B------:R-:W-:Y:S01]  /*1700*/  @P2 IMAD.MOV.U32 R6, RZ, RZ, R20 ;  /* 0x000000ffff062224 */ /* 0x000fe200078e0014 */
[----:B------:R-:W-:Y:S01]  /*1710*/  @P2 IADD3 R7, PT, PT, R21, R0, RZ ;  /* 0x0000000015072210 */ /* 0x000fe20007ffe0ff */
[----:B------:R-:W-:Y:S01]  /*1720*/  @!P2 IMAD R0, R209, R11, RZ ;  /* 0x0000000bd100a224 */ /* 0x000fe200078e02ff */
[----:B------:R-:W-:-:S02]  /*1730*/  @!P2 SHF.R.S32.HI R5, RZ, 0x1f, R11 ;  /* 0x0000001fff05a819 */ /* 0x000fc4000001140b */
[----:B------:R-:W-:Y:S01]  /*1740*/  @P3 IADD3 R8, PT, PT, R8, 0x1, RZ ;  /* 0x0000000108083810 */ /* 0x000fe20007ffe0ff */
[-C--:B------:R-:W-:Y:S02]  /*1750*/  IMAD R4, R207, R222.reuse, RZ ;  /* 0x000000decf047224 */ /* 0x080fe400078e02ff */
[----:B------:R-:W-:Y:S01]  /*1760*/  IMAD.WIDE.U32 R6, R206, R222, R6 ;  /* 0x000000dece067225 */ /* 0x000fe200078e0006 */
[----:B------:R-:W-:Y:S02]  /*1770*/  @!P0 IADD3 R8, PT, PT, -R8, RZ, RZ ;  /* 0x000000ff08088210 */ /* 0x000fe40007ffe1ff */
[----:B------:R-:W-:Y:S01]  /*1780*/  @!P1 LOP3.LUT R8, RZ, R12, RZ, 0x33, !PT ;  /* 0x0000000cff089212 */ /* 0x000fe200078e33ff */
[----:B------:R-:W-:Y:S02]  /*1790*/  @!P2 IMAD R0, R5, R208, R0 ;  /* 0x000000d00500a224 */ /* 0x000fe400078e0200 */
[----:B------:R-:W-:Y:S01]  /*17a0*/  @!P2 IMAD.WIDE.U32 R20, R208, R11, RZ ;  /* 0x0000000bd014a225 */ /* 0x000fe200078e00ff */
[----:B------:R-:W-:-:S03]  /*17b0*/  @!P2 SHF.R.S32.HI R5, RZ, 0x1f, R10 ;  /* 0x0000001fff05a819 */ /* 0x000fc6000001140a */
[----:B------:R-:W-:Y:S01]  /*17c0*/  IMAD.IADD R15, R7, 0x1, R4 ;  /* 0x00000001070f7824 */ /* 0x000fe200078e0204 */
[----:B------:R-:W-:Y:S01]  /*17d0*/  SHF.R.S32.HI R4, RZ, 0x1f, R8 ;  /* 0x0000001fff047819 */ /* 0x000fe20000011408 */
[----:B------:R-:W-:Y:S01]  /*17e0*/  @!P2 IMAD.IADD R21, R21, 0x1, R0 ;  /* 0x000000011515a824 */ /* 0x000fe200078e0200 */
[----:B------:R-:W-:Y:S01]  /*17f0*/  @P2 IADD3 R11, PT, PT, R11, R14, RZ ;  /* 0x0000000e0b0b2210 */ /* 0x000fe20007ffe0ff */
[----:B------:R-:W-:Y:S02]  /*1800*/  @!P2 IMAD R0, R19, R10, RZ ;  /* 0x0000000a1300a224 */ /* 0x000fe400078e02ff */
[----:B------:R-:W-:Y:S01]  /*1810*/  IMAD R7, R17, R8, RZ ;  /* 0x0000000811077224 */ /* 0x000fe200078e02ff */
[----:B------:R-:W-:Y:S01]  /*1820*/  MOV R14, R6 ;  /* 0x00000006000e7202 */ /* 0x000fe20000000f00 */
[----:B------:R-:W-:Y:S02]  /*1830*/  @!P2 IMAD R0, R18, R5, R0 ;  /* 0x000000051200a224 */ /* 0x000fe400078e0200 */
[----:B------:R-:W-:-:S02]  /*1840*/  IMAD R7, R16, R4, R7 ;  /* 0x0000000410077224 */ /* 0x000fc400078e0207 */
[----:B------:R-:W-:-:S04]  /*1850*/  @!P2 IMAD.WIDE.U32 R18, R18, R10, R20 ;  /* 0x0000000a1212a225 */ /* 0x000fc800078e0014 */
[-C--:B------:R-:W-:Y:S02]  /*1860*/  @P2 IMAD R4, R209, R11.reuse, RZ ;  /* 0x0000000bd1042224 */ /* 0x080fe400078e02ff */
[----:B------:R-:W-:Y:S01]  /*1870*/  @P2 IMAD.WIDE.U32 R10, R208, R11, RZ ;  /* 0x0000000bd00a2225 */ /* 0x000fe200078e00ff */
[----:B------:R-:W-:-:S03]  /*1880*/  @!P2 IADD3 R6, PT, PT, R19, R0, RZ ;  /* 0x000000001306a210 */ /* 0x000fc60007ffe0ff */
[----:B------:R-:W-:Y:S01]  /*1890*/  IMAD.WIDE.U32 R14, R16, R8, R14 ;  /* 0x00000008100e7225 */ /* 0x000fe200078e000e */
[----:B------:R-:W-:Y:S02]  /*18a0*/  @P2 IADD3 R6, PT, PT, R11, R4, RZ ;  /* 0x000000040b062210 */ /* 0x000fe40007ffe0ff */
[----:B------:R-:W-:Y:S01]  /*18b0*/  MOV R11, RZ ;  /* 0x000000ff000b7202 */ /* 0x000fe20000000f00 */
[----:B------:R-:W-:Y:S01]  /*18c0*/  @!P2 IMAD.MOV.U32 R8, RZ, RZ, R18 ;  /* 0x000000ffff08a224 */ /* 0x000fe200078e0012 */
[----:B------:R-:W-:Y:S01]  /*18d0*/  IADD3 R13, PT, PT, R15, R7, RZ ;  /* 0x000000070f0d7210 */ /* 0x000fe20007ffe0ff */
[----:B------:R-:W-:Y:S01]  /*18e0*/  @P2 IMAD.MOV.U32 R8, RZ, RZ, R10 ;  /* 0x000000ffff082224 */ /* 0x000fe200078e000a */
[----:B------:R-:W-:Y:S02]  /*18f0*/  MOV R4, R222 ;  /* 0x000000de00047202 */ /* 0x000fe40000000f00 */
.L_x_711:
[----:B------:R-:W-:Y:S05]  /*1900*/  BSYNC.RECONVERGENT B0 ;  /* 0x0000000000007941 */ /* 0x000fea0003800200 */
.L_x_709:
[----:B------:R-:W-:Y:S01]  /*1910*/  ISETP.NE.AND P3, PT, R224, -0x1, PT ;  /* 0xffffffffe000780c */ /* 0x000fe20003f65270 */
[----:B------:R-:W2:Y:S04]  /*1920*/  LD.E.64 R28, desc[UR4][R2.64+0x30] ;  /* 0x00003004021c7980 */ /* 0x000ea8000c101b00 */
[----:B------:R-:W3:Y:S04]  /*1930*/  LD.E.64 R20, desc[UR4][R2.64+0x48] ;  /* 0x0000480402147980 */ /* 0x000ee8000c101b00 */
[----:B------:R1:W5:Y:S04]  /*1940*/  LD.E.64 R34, desc[UR4][R2.64+0x8] ;  /* 0x0000080402227980 */ /* 0x000368000c101b00 */
[----:B------:R-:W4:Y:S04]  /*1950*/  @!P3 LD.E.64 R22, desc[UR4][R2.64+0x18] ;  /* 0x000018040216b980 */ /* 0x000f28000c101b00 */
[----:B------:R1:W5:Y:S04]  /*1960*/  LD.E.64 R16, desc[UR4][R2.64+0x10] ;  /* 0x0000100402107980 */ /* 0x000368000c101b00 */
[----:B------:R1:W5:Y:S04]  /*1970*/  LD.E R223, desc[UR4][R2.64+0xc0] ;  /* 0x0000c00402df7980 */ /* 0x000368000c101900 */
[----:B------:R1:W5:Y:S01]  /*1980*/  LD.E.64 R30, desc[UR4][R136.64] ;  /* 0x00000004881e7980 */ /* 0x000362000c101b00 */
        /* <DEDUP_REMOVED lines=13> */
[----:B------:R-:W-:Y:S02]  /*1a60*/  IMAD.SHL.U32 R0, R198, 0x8, RZ ;  /* 0x00000008c6007824 */ /* 0x000fe400078e00ff */
[----:B------:R-:W-:-:S03]  /*1a70*/  IMAD R18, R10, R18, R5 ;  /* 0x000000120a127224 */ /* 0x000fc600078e0205 */
[C---:B------:R-:W-:Y:S01]  /*1a80*/  LOP3.LUT R5, R0.reuse, 0x1c0, RZ, 0xc0, !PT ;  /* 0x000001c000057812 */ /* 0x040fe200078ec0ff */
[----:B------:R-:W1:Y:S01]  /*1a90*/  S2UR UR6, SR_CgaCtaId ;  /* 0x00000000000679c3 */ /* 0x000e620000008800 */
[----:B------:R-:W-:Y:S02]  /*1aa0*/  LOP3.LUT R196, R0, 0x38, RZ, 0xc0, !PT ;  /* 0x0000003800c47812 */ /* 0x000fe400078ec0ff */
[----:B------:R-:W-:Y:S02]  /*1ab0*/  LOP3.LUT R5, R5, 0x38, R198, 0xf8, !PT ;  /* 0x0000003805057812 */ /* 0x000fe400078ef8c6 */
[----:B------:R-:W-:Y:S02]  /*1ac0*/  ISETP.GT.U32.AND P0, PT, R15, R18, PT ;  /* 0x000000120f00720c */ /* 0x000fe40003f04070 */
[----:B------:R-:W-:Y:S02]  /*1ad0*/  LOP3.LUT R5, R5, R196, RZ, 0x3c, !PT ;  /* 0x000000c405057212 */ /* 0x000fe400078e3cff */
[----:B------:R-:W-:-:S02]  /*1ae0*/  LOP3.LUT R7, R217, R12, RZ, 0x3c, !PT ;  /* 0x0000000cd9077212 */ /* 0x000fc400078e3cff */
[----:B------:R-:W-:Y:S02]  /*1af0*/  LOP3.LUT R0, R5, 0x1e00, R0, 0xf8, !PT ;  /* 0x00001e0005007812 */ /* 0x000fe400078ef800 */
[----:B------:R-:W-:Y:S02]  /*1b00*/  ISETP.GE.AND P1, PT, R7, RZ, PT ;  /* 0x000000ff0700720c */ /* 0x000fe40003f26270 */
[----:B------:R-:W-:-:S03]  /*1b10*/  IADD3 R210, PT, PT, -R210, R9, RZ ;  /* 0x00000009d2d27210 */ /* 0x000fc60007ffe1ff */
[----:B------:R-:W-:Y:S01]  /*1b20*/  @!P0 IMAD.IADD R18, R18, 0x1, -R15 ;  /* 0x0000000112128824 */ /* 0x000fe200078e0a0f */
[----:B------:R-:W-:-:S04]  /*1b30*/  UMOV UR7, 0x400 ;  /* 0x0000040000077882 */ /* 0x000fc80000000000 */
[----:B------:R-:W-:Y:S01]  /*1b40*/  ISETP.GE.U32.AND P2, PT, R18, R15, PT ;  /* 0x0000000f1200720c */ /* 0x000fe20003f46070 */
[----:B-1----:R-:W-:Y:S01]  /*1b50*/  ULEA UR6, UR6, UR7, 0x18 ;  /* 0x0000000706067291 */ /* 0x002fe2000f8ec0ff */
[----:B------:R-:W-:Y:S01]  /*1b60*/  BSSY.RECONVERGENT B0, `(.L_x_712) ;  /* 0x000002b000007945 */ /* 0x000fe20003800200 */
[----:B------:R-:W-:-:S04]  /*1b70*/  LOP3.LUT R211, R196, 0x40, RZ, 0xfc, !PT ;  /* 0x00000040c4d37812 */ /* 0x000fc800078efcff */
[----:B------:R-:W-:-:S04]  /*1b80*/  IMAD.U32 R201, RZ, RZ, UR6 ;  /* 0x00000006ffc97e24 */ /* 0x000fc8000f8e00ff */
[----:B------:R-:W-:Y:S02]  /*1b90*/  IMAD R225, R0, 0x2, R201 ;  /* 0x0000000200e17824 */ /* 0x000fe400078e02c9 */
[----:B--2---:R-:W-:Y:S02]  /*1ba0*/  @P3 IMAD R9, R29, R224, RZ ;  /* 0x000000e01d093224 */ /* 0x004fe400078e02ff */
[----:B----4-:R-:W-:-:S04]  /*1bb0*/  @!P3 IMAD.WIDE.U32 R24, R22, R218, RZ ;  /* 0x000000da1618b225 */ /* 0x010fc800078e00ff */
[----:B------:R-:W-:Y:S02]  /*1bc0*/  @!P3 IMAD R5, R23, R218, RZ ;  /* 0x000000da1705b224 */ /* 0x000fe400078e02ff */
[----:B------:R-:W-:-:S04]  /*1bd0*/  @P3 IMAD.WIDE.U32 R22, R28, R224, RZ ;  /* 0x000000e01c163225 */ /* 0x000fc800078e00ff */
[----:B------:R-:W-:Y:S02]  /*1be0*/  @!P3 IMAD.MOV.U32 R7, RZ, RZ, R24 ;  /* 0x000000ffff07b224 */ /* 0x000fe400078e0018 */
[----:B------:R-:W-:Y:S01]  /*1bf0*/  @P3 IMAD.MOV.U32 R7, RZ, RZ, R22 ;  /* 0x000000ffff073224 */ /* 0x000fe200078e0016 */
[----:B------:R-:W-:Y:S02]  /*1c00*/  SHF.R.U32.HI R22, RZ, 0x3, R198 ;  /* 0x00000003ff167819 */ /* 0x000fe400000116c6 */
[----:B------:R-:W-:Y:S01]  /*1c10*/  @!P3 IADD3 R5, PT, PT, R25, R5, RZ ;  /* 0x000000051905b210 */ /* 0x000fe20007ffe0ff */
[----:B------:R-:W-:Y:S01]  /*1c20*/  @P3 IMAD.IADD R5, R23, 0x1, R9 ;  /* 0x0000000117053824 */ /* 0x000fe200078e0209 */
[----:B------:R-:W-:Y:S02]  /*1c30*/  ISETP.GE.AND P3, PT, R22, R210, PT ;  /* 0x000000d21600720c */ /* 0x000fe40003f66270 */
[----:B------:R-:W-:Y:S01]  /*1c40*/  IADD3 R18, P4, PT, R196, R7, RZ ;  /* 0x00000007c4127210 */ /* 0x000fe20007f9e0ff */
[----:B---3--:R-:W-:-:S04]  /*1c50*/  IMAD R21, R21, R217, RZ ;  /* 0x000000d915157224 */ /* 0x008fc800078e02ff */
[----:B------:R-:W-:Y:S01]  /*1c60*/  IMAD.X R19, RZ, RZ, R5, P4 ;  /* 0x000000ffff137224 */ /* 0x000fe200020e0605 */
[----:B------:R-:W-:Y:S02]  /*1c70*/  MOV R23, RZ ;  /* 0x000000ff00177202 */ /* 0x000fe40000000f00 */
[----:B------:R-:W-:Y:S01]  /*1c80*/  IADD3 R9, PT, PT, R22, 0x10, RZ ;  /* 0x0000001016097810 */ /* 0x000fe20007ffe0ff */
[----:B------:R-:W-:-:S03]  /*1c90*/  IMAD.WIDE.U32 R18, R20, R217, R18 ;  /* 0x000000d914127225 */ /* 0x000fc600078e0012 */
[----:B------:R-:W-:Y:S01]  /*1ca0*/  ISETP.GE.AND P4, PT, R9, R210, PT ;  /* 0x000000d20900720c */ /* 0x000fe20003f86270 */
[----:B------:R-:W-:Y:S01]  /*1cb0*/  IMAD.WIDE.U32 R26, R219, 0x40, R22 ;  /* 0x00000040db1a7825 */ /* 0x000fe200078e0016 */
[----:B------:R-:W-:Y:S01]  /*1cc0*/  IADD3 R21, PT, PT, R19, R21, RZ ;  /* 0x0000001513157210 */ /* 0x000fe20007ffe0ff */
[----:B------:R-:W-:Y:S10]  /*1cd0*/  @P3 BRA `(.L_x_713) ;  /* 0x00000000004c3947 */ /* 0x000ff40003800000 */
[-C--:B------:R-:W-:Y:S01]  /*1ce0*/  IMAD R5, R27, R28.reuse, RZ ;  /* 0x0000001c1b057224 */ /* 0x080fe200078e02ff */
[-C--:B-----5:R-:W-:Y:S01]  /*1cf0*/  ISETP.GE.AND P6, PT, R196, R223.reuse, PT ;  /* 0x000000dfc400720c */ /* 0x0a0fe20003fc6270 */
[----:B------:R-:W-:Y:S01]  /*1d00*/  IMAD.MOV.U32 R20, RZ, RZ, R18 ;  /* 0x000000ffff147224 */ /* 0x000fe200078e0012 */
[----:B------:R-:W-:Y:S01]  /*1d10*/  ISETP.GE.AND P5, PT, R211, R223, PT ;  /* 0x000000dfd300720c */ /* 0x000fe20003fa6270 */
[C---:B------:R-:W-:Y:S02]  /*1d20*/  IMAD R0, R26.reuse, R29, R5 ;  /* 0x0000001d1a007224 */ /* 0x040fe400078e0205 */
[----:B------:R-:W-:-:S05]  /*1d30*/  IMAD.WIDE.U32 R24, R26, R28, R20 ;  /* 0x0000001c1a187225 */ /* 0x000fca00078e0014 */
[----:B------:R-:W-:Y:S02]  /*1d40*/  IADD3 R5, PT, PT, R25, R0, RZ ;  /* 0x0000000019057210 */ /* 0x000fe40007ffe0ff */
[----:B------:R-:W-:-:S04]  /*1d50*/  LEA R36, P3, R24, R30, 0x1 ;  /* 0x0000001e18247211 */ /* 0x000fc800078608ff */
[----:B------:R-:W-:-:S05]  /*1d60*/  LEA.HI.X R37, R24, R31, R5, 0x1, P3 ;  /* 0x0000001f18257211 */ /* 0x000fca00018f0c05 */
[----:B------:R-:W-:Y:S01]  /*1d70*/  @!PT LDS RZ, [RZ] ;  /* 0x00000000fffff984 */ /* 0x000fe20000000800 */
[----:B------:R-:W-:Y:S01]  /*1d80*/  @!PT LDS RZ, [RZ] ;  /* 0x00000000fffff984 */ /* 0x000fe20000000800 */
[----:B------:R-:W-:Y:S01]  /*1d90*/  @!PT LDS RZ, [RZ] ;  /* 0x00000000fffff984 */ /* 0x000fe20000000800 */
[----:B------:R1:W-:Y:S04]  /*1da0*/  @!P6 LDGSTS.E.BYPASS.LTC128B.128 [R225], desc[UR4][R36.64] ;  /* 0x0000000024e1efae */ /* 0x0003e8000b981a04 */
[----:B------:R1:W-:Y:S04]  /*1db0*/  @P6 STS.128 [R225], RZ ;  /* 0x000000ffe1006388 */ /* 0x0003e80000000c00 */
[----:B------:R-:W-:Y:S01]  /*1dc0*/  @!PT LDS RZ, [RZ] ;  /* 0x00000000fffff984 */ /* 0x000fe20000000800 */
[----:B------:R-:W-:Y:S01]  /*1dd0*/  @!PT LDS RZ, [RZ] ;  /* 0x00000000fffff984 */ /* 0x000fe20000000800 */
[----:B------:R-:W-:Y:S01]  /*1de0*/  @!PT LDS RZ, [RZ] ;  /* 0x00000000fffff984 */ /* 0x000fe20000000800 */
[----:B------:R1:W-:Y:S04]  /*1df0*/  @!P5 LDGSTS.E.BYPASS.LTC128B.128 [R225+0x2000], desc[UR4][R36.64+0x80] ;  /* 0x0200008024e1dfae */ /* 0x0003e8000b981a04 */
[----:B------:R1:W-:Y:S02]  /*1e00*/  @P5 STS.128 [R225+0x2000], RZ ;  /* 0x002000ffe1005388 */ /* 0x0003e40000000c00 */
.L_x_713:
[----:B------:R-:W-:Y:S05]  /*1e10*/  BSYNC.RECONVERGENT B0 ;  /* 0x0000000000007941 */ /* 0x000fea0003800200 */
.L_x_712:
[----:B------:R-:W-:Y:S01]  /*1e20*/  BSSY.RECONVERGENT B0, `(.L_x_714) ;  /* 0x000001c000007945 */ /* 0x000fe20003800200 */
[----:B------:R-:W-:Y:S01]  /*1e30*/  IADD3 R24, P3, PT, R196, R14, RZ ;  /* 0x0000000ec4187210 */ /* 0x000fe20007f7e0ff */
[----:B------:R-:W-:Y:S01]  /*1e40*/  IMAD R14, R40, -0x80, R133 ;  /* 0xffffff80280e7824 */ /* 0x000fe200078e0285 */
[C---:B------:R-:W-:Y:S02]  /*1e50*/  IADD3 R7, PT, PT, R22.reuse, 0x20, RZ ;  /* 0x0000002016077810 */ /* 0x040fe40007ffe0ff */
[----:B------:R-:W-:Y:S01]  /*1e60*/  IADD3 R5, PT, PT, R22, 0x30, RZ ;  /* 0x0000003016057810 */ /* 0x000fe20007ffe0ff */
[----:B------:R-:W-:Y:S05]  /*1e70*/  @P4 BRA `(.L_x_715) ;  /* 0x0000000000584947 */ /* 0x000fea0003800000 */
[----:B------:R-:W-:Y:S01]  /*1e80*/  IADD3 R15, P4, PT, R26, 0x10, RZ ;  /* 0x000000101a0f7810 */ /* 0x000fe20007f9e0ff */
[----:B-1----:R-:W-:Y:S01]  /*1e90*/  IMAD.MOV.U32 R36, RZ, RZ, R18 ;  /* 0x000000ffff247224 */ /* 0x002fe200078e0012 */
[----:B------:R-:W-:Y:S02]  /*1ea0*/  MOV R37, R21 ;  /* 0x0000001500257202 */ /* 0x000fe40000000f00 */
[-C--:B-----5:R-:W-:Y:S01]  /*1eb0*/  ISETP.GE.AND P5, PT, R196, R223.reuse, PT ;  /* 0x000000dfc400720c */ /* 0x0a0fe20003fa6270 */
[----:B------:R-:W-:Y:S01]  /*1ec0*/  IMAD.X R0, RZ, RZ, R27, P4 ;  /* 0x000000ffff007224 */ /* 0x000fe200020e061b */
[----:B------:R-:W-:Y:S01]  /*1ed0*/  ISETP.GE.AND P4, PT, R211, R223, PT ;  /* 0x000000dfd300720c */ /* 0x000fe20003f86270 */
[----:B------:R-:W-:-:S04]  /*1ee0*/  IMAD.WIDE.U32 R36, R28, R15, R36 ;  /* 0x0000000f1c247225 */ /* 0x000fc800078e0024 */
[----:B------:R-:W-:Y:S01]  /*1ef0*/  IMAD R0, R0, R28, RZ ;  /* 0x0000001c00007224 */ /* 0x000fe200078e02ff */
[----:B------:R-:W-:-:S03]  /*1f00*/  LEA R38, P6, R36, R30, 0x1 ;  /* 0x0000001e24267211 */ /* 0x000fc600078c08ff */
[----:B------:R-:W-:-:S04]  /*1f10*/  IMAD R0, R29, R15, R0 ;  /* 0x0000000f1d007224 */ /* 0x000fc800078e0200 */
[----:B------:R-:W-:-:S05]  /*1f20*/  IMAD.IADD R15, R37, 0x1, R0 ;  /* 0x00000001250f7824 */ /* 0x000fca00078e0200 */
[----:B------:R-:W-:-:S05]  /*1f30*/  LEA.HI.X R39, R36, R31, R15, 0x1, P6 ;  /* 0x0000001f24277211 */ /* 0x000fca00030f0c0f */
[----:B------:R-:W-:Y:S01]  /*1f40*/  @!PT LDS RZ, [RZ] ;  /* 0x00000000fffff984 */ /* 0x000fe20000000800 */
[----:B------:R-:W-:Y:S01]  /*1f50*/  @!PT LDS RZ, [RZ] ;  /* 0x00000000fffff984 */ /* 0x000fe20000000800 */
[----:B------:R-:W-:Y:S01]  /*1f60*/  @!PT LDS RZ, [RZ] ;  /* 0x00000000fffff984 */ /* 0x000fe20000000800 */
[----:B------:R2:W-:Y:S04]  /*1f70*/  @!P5 LDGSTS.E.BYPASS.LTC128B.128 [R225+0x800], desc[UR4][R38.64] ;  /* 0x0080000026e1dfae */ /* 0x0005e8000b981a04 */
[----:B------:R2:W-:Y:S04]  /*1f80*/  @P5 STS.128 [R225+0x800], RZ ;  /* 0x000800ffe1005388 */ /* 0x0005e80000000c00 */
[----:B------:R-:W-:Y:S01]  /*1f90*/  @!PT LDS RZ, [RZ] ;  /* 0x00000000fffff984 */ /* 0x000fe20000000800 */
[----:B------:R-:W-:Y:S01]  /*1fa0*/  @!PT LDS RZ, [RZ] ;  /* 0x00000000fffff984 */ /* 0x000fe20000000800 */
[----:B------:R-:W-:Y:S01]  /*1fb0*/  @!PT LDS RZ, [RZ] ;  /* 0x00000000fffff984 */ /* 0x000fe20000000800 */
[----:B------:R2:W-:Y:S04]  /*1fc0*/  @!P4 LDGSTS.E.BYPASS.LTC128B.128 [R225+0x2800], desc[UR4][R38.64+0x80] ;  /* 0x0280008026e1cfae */ /* 0x0005e8000b981a04 */
[----:B------:R2:W-:Y:S02]  /*1fd0*/  @P4 STS.128 [R225+0x2800], RZ ;  /* 0x002800ffe1004388 */ /* 0x0005e40000000c00 */
.L_x_715:
[----:B------:R-:W-:Y:S05]  /*1fe0*/  BSYNC.RECONVERGENT B0 ;  /* 0x0000000000007941 */ /* 0x000fea0003800200 */
.L_x_714:
[----:B------:R-:W-:Y:S01]  /*1ff0*/  ISETP.GE.AND P5, PT, R7, R210, PT ;  /* 0x000000d20700720c */ /* 0x000fe20003fa6270 */
[----:B------:R-:W-:Y:S01]  /*2000*/  BSSY.RECONVERGENT B0, `(.L_x_716) ;  /* 0x000001d000007945 */ /* 0x000fe20003800200 */
[----:B------:R-:W-:Y:S02]  /*2010*/  IADD3.X R25, PT, PT, RZ, R13, RZ, P3, !PT ;  /* 0x0000000dff197210 */ /* 0x000fe40001ffe4ff */
[----:B------:R-:W-:Y:S01]  /*2020*/  IADD3 R0, PT, PT, R14, 0x80, RZ ;  /* 0x000000800e007810 */ /* 0x000fe20007ffe0ff */
[----:B------:R-:W-:Y:S01]  /*2030*/  IMAD R14, R207, R22, RZ ;  /* 0x00000016cf0e7224 */ /* 0x000fe200078e02ff */
[----:B------:R-:W-:Y:S01]  /*2040*/  ISETP.GE.AND P4, PT, R5, R210, PT ;  /* 0x000000d20500720c */ /* 0x000fe20003f86270 */
[----:B-1----:R-:W-:-:S06]  /*2050*/  IMAD.WIDE.U32 R36, R22, R206, R24 ;  /* 0x000000ce16247225 */ /* 0x002fcc00078e0018 */
[----:B------:R-:W-:Y:S06]  /*2060*/  @P5 BRA `(.L_x_717) ;  /* 0x0000000000585947 */ /* 0x000fec0003800000 */
[----:B------:R-:W-:Y:S01]  /*2070*/  IADD3 R24, P3, PT, R26, 0x20, RZ ;  /* 0x000000201a187810 */ /* 0x000fe20007f7e0ff */
[----:B--2---:R-:W-:Y:S01]  /*2080*/  IMAD.MOV.U32 R38, RZ, RZ, R18 ;  /* 0x000000ffff267224 */ /* 0x004fe200078e0012 */
[----:B------:R-:W-:Y:S02]  /*2090*/  MOV R39, R21 ;  /* 0x0000001500277202 */ /* 0x000fe40000000f00 */
[-C--:B-----5:R-:W-:Y:S01]  /*20a0*/  ISETP.GE.AND P5, PT, R196, R223.reuse, PT ;  /* 0x000000dfc400720c */ /* 0x0a0fe20003fa6270 */
[----:B------:R-:W-:Y:S01]  /*20b0*/  IMAD.X R13, RZ, RZ, R27, P3 ;  /* 0x000000ffff0d7224 */ /* 0x000fe200018e061b */
[----:B------:R-:W-:Y:S01]  /*20c0*/  ISETP.GE.AND P3, PT, R211, R223, PT ;  /* 0x000000dfd300720c */ /* 0x000fe20003f66270 */
[----:B------:R-:W-:-:S04]  /*20d0*/  IMAD.WIDE.U32 R38, R28, R24, R38 ;  /* 0x000000181c267225 */ /* 0x000fc800078e0026 */
[----:B------:R-:W-:-:S04]  /*20e0*/  IMAD R13, R13, R28, RZ ;  /* 0x0000001c0d0d7224 */ /* 0x000fc800078e02ff */
[----:B------:R-:W-:Y:S01]  /*20f0*/  IMAD R13, R29, R24, R13 ;  /* 0x000000181d0d7224 */ /* 0x000fe200078e020d */
[----:B------:R-:W-:-:S03]  /*2100*/  LEA R24, P6, R38, R30, 0x1 ;  /* 0x0000001e26187211 */ /* 0x000fc600078c08ff */
        /* <DEDUP_REMOVED lines=12> */
.L_x_717:
[----:B------:R-:W-:Y:S05]  /*21d0*/  BSYNC.RECONVERGENT B0 ;  /* 0x0000000000007941 */ /* 0x000fea0003800200 */
.L_x_716:
[----:B------:R-:W-:Y:S01]  /*21e0*/  IMAD.IADD R14, R37, 0x1, R14 ;  /* 0x00000001250e7824 */ /* 0x000fe200078e020e */
[----:B-----5:R-:W-:Y:S01]  /*21f0*/  LEA R212, P6, R36, R34, 0x1 ;  /* 0x0000002224d47211 */ /* 0x020fe200078c08ff */
[----:B------:R-:W-:Y:S01]  /*2200*/  BSSY.RECONVERGENT B0, `(.L_x_718) ;  /* 0x000001b000007945 */ /* 0x000fe20003800200 */
[-C--:B------:R-:W-:Y:S01]  /*2210*/  ISETP.GE.AND P5, PT, R22, R0.reuse, PT ;  /* 0x000000001600720c */ /* 0x080fe20003fa6270 */
[----:B------:R-:W-:Y:S01]  /*2220*/  IMAD.SHL.U32 R13, R206, 0x10, RZ ;  /* 0x00000010ce0d7824 */ /* 0x000fe200078e00ff */
[----:B------:R-:W-:Y:S02]  /*2230*/  ISETP.GE.AND P3, PT, R9, R0, PT ;  /* 0x000000000900720c */ /* 0x000fe40003f66270 */
[----:B------:R-:W-:Y:S01]  /*2240*/  LEA.HI.X R213, R36, R35, R14, 0x1, P6 ;  /* 0x0000002324d57211 */ /* 0x000fe200030f0c0e */
[----:B------:R-:W-:Y:S10]  /*2250*/  @P4 BRA `(.L_x_719) ;  /* 0x0000000000544947 */ /* 0x000ff40003800000 */
[----:B------:R-:W-:Y:S02]  /*2260*/  IADD3 R15, P4, PT, R26, 0x30, RZ ;  /* 0x000000301a0f7810 */ /* 0x000fe40007f9e0ff */
[----:B------:R-:W-:Y:S02]  /*2270*/  MOV R19, R21 ;  /* 0x0000001500137202 */ /* 0x000fe40000000f00 */
[----:B------:R-:W-:Y:S01]  /*2280*/  ISETP.GE.AND P6, PT, R196, R223, PT ;  /* 0x000000dfc400720c */ /* 0x000fe20003fc6270 */
[----:B------:R-:W-:Y:S02]  /*2290*/  IMAD.X R27, RZ, RZ, R27, P4 ;  /* 0x000000ffff1b7224 */ /* 0x000fe400020e061b */
[----:B------:R-:W-:-:S04]  /*22a0*/  IMAD.WIDE.U32 R18, R28, R15, R18 ;  /* 0x0000000f1c127225 */ /* 0x000fc800078e0012 */
[----:B------:R-:W-:Y:S01]  /*22b0*/  IMAD R14, R27, R28, RZ ;  /* 0x0000001c1b0e7224 */ /* 0x000fe200078e02ff */
[----:B------:R-:W-:-:S03]  /*22c0*/  LEA R20, P4, R18, R30, 0x1 ;  /* 0x0000001e12147211 */ /* 0x000fc600078808ff */
[----:B------:R-:W-:-:S04]  /*22d0*/  IMAD R14, R29, R15, R14 ;  /* 0x0000000f1d0e7224 */ /* 0x000fc800078e020e */
[----:B------:R-:W-:-:S05]  /*22e0*/  IMAD.IADD R15, R19, 0x1, R14 ;  /* 0x00000001130f7824 */ /* 0x000fca00078e020e */
[----:B------:R-:W-:Y:S02]  /*22f0*/  LEA.HI.X R21, R18, R31, R15, 0x1, P4 ;  /* 0x0000001f12157211 */ /* 0x000fe400020f0c0f */
[----:B------:R-:W-:-:S03]  /*2300*/  ISETP.GE.AND P4, PT, R211, R223, PT ;  /* 0x000000dfd300720c */ /* 0x000fc60003f86270 */
[----:B------:R-:W-:Y:S01]  /*2310*/  @!PT LDS RZ, [RZ] ;  /* 0x00000000fffff984 */ /* 0x000fe20000000800 */
[----:B------:R-:W-:Y:S01]  /*2320*/  @!PT LDS RZ, [RZ] ;  /* 0x00000000fffff984 */ /* 0x000fe20000000800 */
[----:B------:R-:W-:Y:S01]  /*2330*/  @!PT LDS RZ, [RZ] ;  /* 0x00000000fffff984 */ /* 0x000fe20000000800 */
[----:B------:R3:W-:Y:S04]  /*2340*/  @!P6 LDGSTS.E.BYPASS.LTC128B.128 [R225+0x1800], desc[UR4][R20.64] ;  /* 0x0180000014e1efae */ /* 0x0007e8000b981a04 */
[----:B------:R3:W-:Y:S06]  /*2350*/  @P6 STS.128 [R225+0x1800], RZ ;  /* 0x001800ffe1006388 */ /* 0x0007ec0000000c00 */
[----:B------:R-:W-:Y:S01]  /*2360*/  @!PT LDS RZ, [RZ] ;  /* 0x00000000fffff984 */ /* 0x000fe20000000800 */
[----:B------:R-:W-:Y:S01]  /*2370*/  @!PT LDS RZ, [RZ] ;  /* 0x00000000fffff984 */ /* 0x000fe20000000800 */
[----:B------:R-:W-:Y:S01]  /*2380*/  @!PT LDS RZ, [RZ] ;  /* 0x00000000fffff984 */ /* 0x000fe20000000800 */
[----:B------:R3:W-:Y:S04]  /*2390*/  @!P4 LDGSTS.E.BYPASS.LTC128B.128 [R225+0x3800], desc[UR4][R20.64+0x80] ;  /* 0x0380008014e1cfae */ /* 0x0007e8000b981a04 */
[----:B------:R3:W-:Y:S02]  /*23a0*/  @P4 STS.128 [R225+0x3800], RZ ;  /* 0x003800ffe1004388 */ /* 0x0007e40000000c00 */
.L_x_719:
[----:B------:R-:W-:Y:S05]  /*23b0*/  BSYNC.RECONVERGENT B0 ;  /* 0x0000000000007941 */ /* 0x000fea0003800200 */
.L_x_718:
[----:B------:R-:W-:Y:S04]  /*23c0*/  BSSY.RECONVERGENT B0, `(.L_x_720) ;  /* 0x0000010000007945 */ /* 0x000fe80003800200 */
[----:B------:R-:W-:Y:S05]  /*23d0*/  @P5 BRA `(.L_x_721) ;  /* 0x0000000000385947 */ /* 0x000fea0003800000 */
[-C--:B------:R-:W-:Y:S02]  /*23e0*/  ISETP.GE.AND P6, PT, R196, R223.reuse, PT ;  /* 0x000000dfc400720c */ /* 0x080fe40003fc6270 */
[----:B------:R-:W-:-:S11]  /*23f0*/  ISETP.GE.AND P4, PT, R211, R223, PT ;  /* 0x000000dfd300720c */ /* 0x000fd60003f86270 */
[----:B------:R-:W-:Y:S02]  /*2400*/  @!P6 IMAD.MOV.U32 R14, RZ, RZ, R212 ;  /* 0x000000ffff0ee224 */ /* 0x000fe400078e00d4 */
[----:B------:R-:W-:-:S05]  /*2410*/  @!P6 IMAD.MOV.U32 R15, RZ, RZ, R213 ;  /* 0x000000ffff0fe224 */ /* 0x000fca00078e00d5 */
        /* <DEDUP_REMOVED lines=10> */
.L_x_721:
[----:B------:R-:W-:Y:S05]  /*24c0*/  BSYNC.RECONVERGENT B0 ;  /* 0x0000000000007941 */ /* 0x000fea0003800200 */
.L_x_720:
[----:B----4-:R-:W-:Y:S01]  /*24d0*/  SHF.L.U64.HI R14, R206, 0x4, R207 ;  /* 0x00000004ce0e7819 */ /* 0x010fe200000102cf */
[----:B------:R-:W-:Y:S01]  /*24e0*/  BSSY.RECONVERGENT B0, `(.L_x_722) ;  /* 0x0000013000007945 */ /* 0x000fe20003800200 */
[----:B-1----:R-:W-:Y:S02]  /*24f0*/  LEA R24, P4, R13, R212, 0x1 ;  /* 0x000000d40d187211 */ /* 0x002fe400078808ff */
[----:B------:R-:W-:Y:S02]  /*2500*/  ISETP.GE.AND P6, PT, R7, R0, PT ;  /* 0x000000000700720c */ /* 0x000fe40003fc6270 */
[----:B------:R-:W-:Y:S01]  /*2510*/  LEA.HI.X R25, R13, R213, R14, 0x1, P4 ;  /* 0x000000d50d197211 */ /* 0x000fe200020f0c0e */
[----:B------:R-:W-:Y:S10]  /*2520*/  @P3 BRA `(.L_x_723) ;  /* 0x0000000000383947 */ /* 0x000ff40003800000 */
[-C--:B------:R-:W-:Y:S02]  /*2530*/  ISETP.GE.AND P3, PT, R211, R223.reuse, PT ;  /* 0x000000dfd300720c */ /* 0x080fe40003f66270 */
[----:B------:R-:W-:-:S11]  /*2540*/  ISETP.GE.AND P4, PT, R196, R223, PT ;  /* 0x000000dfc400720c */ /* 0x000fd60003f86270 */
[----:B------:R-:W-:Y:S02]  /*2550*/  @!P3 IMAD.MOV.U32 R14, RZ, RZ, R24 ;  /* 0x000000ffff0eb224 */ /* 0x000fe400078e0018 */
[----:B------:R-:W-:Y:S01]  /*2560*/  @!P3 IMAD.MOV.U32 R15, RZ, RZ, R25 ;  /* 0x000000ffff0fb224 */ /* 0x000fe200078e0019 */
        /* <DEDUP_REMOVED lines=10> */
.L_x_723:
[----:B------:R-:W-:Y:S05]  /*2610*/  BSYNC.RECONVERGENT B0 ;  /* 0x0000000000007941 */ /* 0x000fea0003800200 */
.L_x_722:
[----:B------:R-:W-:Y:S04]  /*2620*/  BSSY.RECONVERGENT B0, `(.L_x_724) ;  /* 0x0000010000007945 */ /* 0x000fe80003800200 */
[----:B------:R-:W-:Y:S05]  /*2630*/  @P6 BRA `(.L_x_725) ;  /* 0x0000000000386947 */ /* 0x000fea0003800000 */
[-C--:B------:R-:W-:Y:S02]  /*2640*/  ISETP.GE.AND P4, PT, R196, R223.reuse, PT ;  /* 0x000000dfc400720c */ /* 0x080fe40003f86270 */
[----:B------:R-:W-:Y:S02]  /*2650*/  ISETP.GE.AND P3, PT, R211, R223, PT ;  /* 0x000000dfd300720c */ /* 0x000fe40003f66270 */
[----:B-1----:R-:W-:-:S04]  /*2660*/  LEA R14, P6, R206, R24, 0x5 ;  /* 0x00000018ce0e7211 */ /* 0x002fc800078c28ff */
        /* <DEDUP_REMOVED lines=11> */
.L_x_725:
[----:B------:R-:W-:Y:S05]  /*2720*/  BSYNC.RECONVERGENT B0 ;  /* 0x0000000000007941 */ /* 0x000fea0003800200 */
.L_x_724:
[----:B------:R-:W-:Y:S01]  /*2730*/  ISETP.GE.AND P3, PT, R5, R0, PT ;  /* 0x000000000500720c */ /* 0x000fe20003f66270 */
[----:B------:R-:W-:Y:S01]  /*2740*/  BSSY.RECONVERGENT B0, `(.L_x_726) ;  /* 0x0000016000007945 */ /* 0x000fe20003800200 */
[----:B------:R-:W-:Y:S01]  /*2750*/  ISETP.NE.AND P6, PT, R12, RZ, PT ;  /* 0x000000ff0c00720c */ /* 0x000fe20003fc5270 */
[C---:B---3--:R-:W-:Y:S01]  /*2760*/  VIADD R21, R22.reuse, 0x40 ;  /* 0x0000004016157836 */ /* 0x048fe20000000000 */
[C---:B------:R-:W-:Y:S01]  /*2770*/  IADD3 R19, PT, PT, R22.reuse, 0x50, RZ ;  /* 0x0000005016137810 */ /* 0x040fe20007ffe0ff */
[C---:B-1--4-:R-:W-:Y:S01]  /*2780*/  VIADD R15, R22.reuse, 0x60 ;  /* 0x00000060160f7836 */ /* 0x052fe20000000000 */
[----:B------:R-:W-:Y:S01]  /*2790*/  IADD3 R13, PT, PT, R22, 0x70, RZ ;  /* 0x00000070160d7810 */ /* 0x000fe20007ffe0ff */
[----:B------:R-:W-:-:S06]  /*27a0*/  @!P0 VIADD R10, R10, 0x1 ;  /* 0x000000010a0a8836 */ /* 0x000fcc0000000000 */
[----:B------:R-:W-:Y:S05]  /*27b0*/  @P3 BRA `(.L_x_727) ;  /* 0x0000000000383947 */ /* 0x000fea0003800000 */
[-C--:B------:R-:W-:Y:S02]  /*27c0*/  ISETP.GE.AND P3, PT, R196, R223.reuse, PT ;  /* 0x000000dfc400720c */ /* 0x080fe40003f66270 */
[----:B------:R-:W-:Y:S02]  /*27d0*/  ISETP.GE.AND P0, PT, R211, R223, PT ;  /* 0x000000dfd300720c */ /* 0x000fe40003f06270 */
[----:B------:R-:W-:-:S04]  /*27e0*/  LEA R26, P4, R206, R24, 0x6 ;  /* 0x00000018ce1a7211 */ /* 0x000fc800078830ff */
        /* <DEDUP_REMOVED lines=11> */
.L_x_727:
[----:B------:R-:W-:Y:S05]  /*28a0*/  BSYNC.RECONVERGENT B0 ;  /* 0x0000000000007941 */ /* 0x000fea0003800200 */
.L_x_726:
[-C--:B------:R-:W-:Y:S01]  /*28b0*/  ISETP.GE.AND P0, PT, R21, R0.reuse, PT ;  /* 0x000000001500720c */ /* 0x080fe20003f06270 */
[----:B------:R-:W-:Y:S01]  /*28c0*/  @P2 VIADD R10, R10, 0x1 ;  /* 0x000000010a0a2836 */ /* 0x000fe20000000000 */
[----:B------:R-:W-:Y:S01]  /*28d0*/  BSSY.RECONVERGENT B0, `(.L_x_728) ;  /* 0x0000018000007945 */ /* 0x000fe20003800200 */
[----:B------:R-:W-:Y:S01]  /*28e0*/  ISETP.GE.AND P4, PT, R19, R0, PT ;  /* 0x000000001300720c */ /* 0x000fe20003f86270 */
[----:B------:R-:W-:Y:S01]  /*28f0*/  IMAD R14, R11, R208, RZ ;  /* 0x000000d00b0e7224 */ /* 0x000fe200078e02ff */
[-C--:B------:R-:W-:Y:S01]  /*2900*/  ISETP.GE.AND P3, PT, R15, R0.reuse, PT ;  /* 0x000000000f00720c */ /* 0x080fe20003f66270 */
[----:B------:R-:W-:Y:S01]  /*2910*/  @!P1 IMAD.MOV R10, RZ, RZ, -R10 ;  /* 0x000000ffff0a9224 */ /* 0x000fe200078e0a0a */
[----:B------:R-:W-:-:S06]  /*2920*/  ISETP.GE.AND P2, PT, R13, R0, PT ;  /* 0x000000000d00720c */ /* 0x000fcc0003f46270 */
[----:B------:R-:W-:Y:S07]  /*2930*/  @P0 BRA `(.L_x_729) ;  /* 0x0000000000440947 */ /* 0x000fee0003800000 */
[----:B-1----:R-:W-:Y:S01]  /*2940*/  MOV R26, R24 ;  /* 0x00000018001a7202 */ /* 0x002fe20000000f00 */
[----:B------:R-:W-:Y:S01]  /*2950*/  IMAD R11, R207, 0x60, RZ ;  /* 0x00000060cf0b7824 */ /* 0x000fe200078e02ff */
[----:B------:R-:W-:Y:S02]  /*2960*/  MOV R27, R25 ;  /* 0x00000019001b7202 */ /* 0x000fe40000000f00 */
[-C--:B------:R-:W-:Y:S02]  /*2970*/  ISETP.GE.AND P1, PT, R196, R223.reuse, PT ;  /* 0x000000dfc400720c */ /* 0x080fe40003f26270 */
[----:B------:R-:W-:Y:S01]  /*2980*/  ISETP.GE.AND P0, PT, R211, R223, PT ;  /* 0x000000dfd300720c */ /* 0x000fe20003f06270 */
[----:B------:R-:W-:-:S05]  /*2990*/  IMAD.WIDE.U32 R26, R206, 0x60, R26 ;  /* 0x00000060ce1a7825 */ /* 0x000fca00078e001a */
[----:B------:R-:W-:-:S05]  /*29a0*/  IADD3 R27, PT, PT, R27, R11, RZ ;  /* 0x0000000b1b1b7210 */ /* 0x000fca0007ffe0ff */
        /* <DEDUP_REMOVED lines=10> */
.L_x_729:
[----:B------:R-:W-:Y:S05]  /*2a50*/  BSYNC.RECONVERGENT B0 ;  /* 0x0000000000007941 */ /* 0x000fea0003800200 */
.L_x_728:
[----:B------:R-:W-:Y:S04]  /*2a60*/  BSSY.RECONVERGENT B0, `(.L_x_730) ;  /* 0x0000010000007945 */ /* 0x000fe80003800200 */
[----:B------:R-:W-:Y:S05]  /*2a70*/  @P4 BRA `(.L_x_731) ;  /* 0x0000000000384947 */ /* 0x000fea0003800000 */
[-C--:B------:R-:W-:Y:S02]  /*2a80*/  ISETP.GE.AND P1, PT, R196, R223.reuse, PT ;  /* 0x000000dfc400720c */ /* 0x080fe40003f26270 */
[----:B------:R-:W-:Y:S02]  /*2a90*/  ISETP.GE.AND P0, PT, R211, R223, PT ;  /* 0x000000dfd300720c */ /* 0x000fe40003f06270 */
[----:B-1-3--:R-:W-:-:S04]  /*2aa0*/  LEA R26, P4, R206, R24, 0x7 ;  /* 0x00000018ce1a7211 */ /* 0x00afc800078838ff */
        /* <DEDUP_REMOVED lines=11> */
.L_x_731:
[----:B------:R-:W-:Y:S05]  /*2b60*/  BSYNC.RECONVERGENT B0 ;  /* 0x0000000000007941 */ /* 0x000fea0003800200 */
.L_x_730:
[----:B------:R-:W-:Y:S04]  /*2b70*/  BSSY.RECONVERGENT B0, `(.L_x_732) ;  /* 0x0000013000007945 */ /* 0x000fe80003800200 */
[----:B------:R-:W-:Y:S05]  /*2b80*/  @P3 BRA `(.L_x_733) ;  /* 0x0000000000443947 */ /* 0x000fea0003800000 */
[----:B-1-34-:R-:W-:Y:S01]  /*2b90*/  MOV R26, R24 ;  /* 0x00000018001a7202 */ /* 0x01afe20000000f00 */
        /* <DEDUP_REMOVED lines=16> */
.L_x_733:
[----:B------:R-:W-:Y:S05]  /*2ca0*/  BSYNC.RECONVERGENT B0 ;  /* 0x0000000000007941 */ /* 0x000fea0003800200 */
.L_x_732:
[----:B------:R-:W-:Y:S04]  /*2cb0*/  BSSY.RECONVERGENT B0, `(.L_x_734) ;  /* 0x0000011000007945 */ /* 0x000fe80003800200 */
[----:B------:R-:W-:Y:S05]  /*2cc0*/  @P2 BRA `(.L_x_735) ;  /* 0x00000000003c2947 */ /* 0x000fea0003800000 */
[-C--:B------:R-:W-:Y:S01]  /*2cd0*/  ISETP.GE.AND P1, PT, R196, R223.reuse, PT ;  /* 0x000000dfc400720c */ /* 0x080fe20003f26270 */
[----:B------:R-:W-:Y:S01]  /*2ce0*/  IMAD R11, R207, 0xc0, RZ ;  /* 0x000000c0cf0b7824 */ /* 0x000fe200078e02ff */
        /* <DEDUP_REMOVED lines=13> */
.L_x_735:
[----:B------:R-:W-:Y:S05]  /*2dc0*/  BSYNC.RECONVERGENT B0 ;  /* 0x0000000000007941 */ /* 0x000fea0003800200 */
.L_x_734:
[----:B------:R-:W-:Y:S01]  /*2dd0*/  @!P6 LOP3.LUT R10, RZ, R12, RZ, 0x33, !PT ;  /* 0x0000000cff0ae212 */ /* 0x000fe200078e33ff */
[----:B------:R-:W0:Y:S01]  /*2de0*/  LDGDEPBAR ;  /* 0x00000000000079af */ /* 0x000e220000000000 */
[C---:B------:R-:W-:Y:S02]  /*2df0*/  IMAD R14, R4.reuse, R209, R14 ;  /* 0x000000d1040e7224 */ /* 0x040fe400078e020e */
[----:B-1----:R-:W-:Y:S01]  /*2e00*/  IMAD.WIDE.U32 R24, R4, R208, RZ ;  /* 0x000000d004187225 */ /* 0x002fe200078e00ff */
[----:B------:R-:W-:-:S03]  /*2e10*/  SHF.R.S32.HI R4, RZ, 0x1f, R10 ;  /* 0x0000001fff047819 */ /* 0x000fc6000001140a */
[----:B------:R-:W-:Y:S01]  /*2e20*/  IMAD R11, R33, R10, RZ ;  /* 0x0000000a210b7224 */ /* 0x000fe200078e02ff */
[----:B------:R-:W-:Y:S01]  /*2e30*/  IADD3 R8, P1, P0, R24, R8, R196 ;  /* 0x0000000818087210 */ /* 0x000fe2000783e0c4 */
[----:B------:R-:W-:Y:S02]  /*2e40*/  IMAD.IADD R23, R25, 0x1, R14 ;  /* 0x0000000119177824 */ /* 0x000fe400078e020e */
[----:B------:R-:W-:-:S03]  /*2e50*/  IMAD.WIDE.U32 R24, R32, R10, RZ ;  /* 0x0000000a20187225 */ /* 0x000fc600078e00ff */
[----:B------:R-:W-:Y:S01]  /*2e60*/  IADD3.X R6, PT, PT, R23, R6, RZ, P1, P0 ;  /* 0x0000000617067210 */ /* 0x000fe20000fe04ff */
[----:B------:R-:W-:Y:S01]  /*2e70*/  IMAD R4, R4, R32, R11 ;  /* 0x0000002004047224 */ /* 0x000fe200078e020b */
[----:B------:R-:W-:Y:S01]  /*2e80*/  IADD3 R10, P0, PT, R8, R24, RZ ;  /* 0x00000018080a7210 */ /* 0x000fe20007f1e0ff */
[----:B------:R-:W-:-:S03]  /*2e90*/  IMAD R215, R209, R22, RZ ;  /* 0x00000016d1d77224 */ /* 0x000fc600078e02ff */
[----:B------:R-:W-:Y:S02]  /*2ea0*/  IADD3 R25, PT, PT, R25, R4, RZ ;  /* 0x0000000419197210 */ /* 0x000fe40007ffe0ff */
[----:B------:R-:W-:Y:S01]  /*2eb0*/  SHF.L.U64.HI R4, R208, 0x4, R209 ;  /* 0x00000004d0047819 */ /* 0x000fe200000102d1 */
[----:B------:R-:W-:-:S04]  /*2ec0*/  DEPBAR.LE SB0, 0x0 ;  /* 0x000080000000791a */ /* 0x000fc80000000000 */
[----:B------:R-:W-:-:S07]  /*2ed0*/  IMAD.X R11, R6, 0x1, R25, P0 ;  /* 0x00000001060b7824 */ /* 0x000fce00000e0619 */
[----:B------:R-:W-:Y:S05]  /*2ee0*/  WARPSYNC.ALL ;  /* 0x0000000000007948 */ /* 0x000fea0003800000 */
[----:B------:R-:W-:Y:S01]  /*2ef0*/  IMAD.WIDE.U32 R10, R22, R208, R10 ;  /* 0x000000d0160a7225 */ /* 0x000fe200078e000a */
[----:B------:R-:W-:Y:S01]  /*2f00*/  BSSY.RECONVERGENT B0, `(.L_x_736) ;  /* 0x0000018000007945 */ /* 0x000fe20003800200 */
[----:B------:R-:W-:Y:S01]  /*2f10*/  BAR.SYNC.DEFER_BLOCKING 0x0 ;  /* 0x0000000000007b1d */ /* 0x000fe20000010000 */
[----:B------:R-:W-:Y:S02]  /*2f20*/  LEA R214, P0, R10, R16, 0x1 ;  /* 0x000000100ad67211 */ /* 0x000fe400078008ff */
[----:B------:R-:W-:Y:S01]  /*2f30*/  IADD3 R215, PT, PT, R11, R215, RZ ;  /* 0x000000d70bd77210 */ /* 0x000fe20007ffe0ff */
[----:B------:R-:W-:-:S03]  /*2f40*/  IMAD.SHL.U32 R11, R208, 0x10, RZ ;  /* 0x00000010d00b7824 */ /* 0x000fc600078e00ff */
[----:B------:R-:W-:Y:S01]  /*2f50*/  LEA.HI.X R215, R10, R17, R215, 0x1, P0 ;  /* 0x000000110ad77211 */ /* 0x000fe200000f0cd7 */
[----:B------:R-:W-:Y:S06]  /*2f60*/  @P5 BRA `(.L_x_737) ;  /* 0x00000000003c5947 */ /* 0x000fec0003800000 */
        /* <DEDUP_REMOVED lines=13> */
[----:B------:R1:W-:Y:S01]  /*3040*/  @P0 STS.128 [R225+0x10000], RZ ;  /* 0x010000ffe1000388 */ /* 0x0003e20000000c00 */
[----:B------:R-:W-:Y:S05]  /*3050*/  BRA `(.L_x_738) ;  /* 0x0000000000087947 */ /* 0x000fea0003800000 */
.L_x_737:
[----:B------:R1:W-:Y:S04]  /*3060*/  STS.128 [R225+0xc000], RZ ;  /* 0x00c000ffe1007388 */ /* 0x0003e80000000c00 */
[----:B------:R1:W-:Y:S02]  /*3070*/  STS.128 [R225+0x10000], RZ ;  /* 0x010000ffe1007388 */ /* 0x0003e40000000c00 */
.L_x_738:
[----:B------:R-:W-:Y:S05]  /*3080*/  BSYNC.RECONVERGENT B0 ;  /* 0x0000000000007941 */ /* 0x000fea0003800200 */
.L_x_736:
[-C--:B------:R-:W-:Y:S01]  /*3090*/  ISETP.GE.AND P2, PT, R9, R0.reuse, PT ;  /* 0x000000000900720c */ /* 0x080fe20003f46270 */
[C---:B------:R-:W-:Y:S01]  /*30a0*/  IMAD.SHL.U32 R43, R198.reuse, 0x40, RZ ;  /* 0x00000040c62b7824 */ /* 0x040fe200078e00ff */
[----:B------:R-:W-:Y:S01]  /*30b0*/  SHF.R.U32.HI R199, RZ, 0x1, R198 ;  /* 0x00000001ffc77819 */ /* 0x000fe200000116c6 */
[----:B------:R-:W-:Y:S01]  /*30c0*/  IMAD.SHL.U32 R200, R198, 0x20, RZ ;  /* 0x00000020c6c87824 */ /* 0x000fe200078e00ff */
[----:B------:R-:W-:Y:S01]  /*30d0*/  ISETP.GE.AND P0, PT, R5, R0, PT ;  /* 0x000000000500720c */ /* 0x000fe20003f06270 */
[----:B------:R-:W-:Y:S01]  /*30e0*/  BSSY.RECONVERGENT B0, `(.L_x_739) ;  /* 0x000001d000007945 */ /* 0x000fe20003800200 */
[----:B------:R-:W-:Y:S02]  /*30f0*/  LEA R6, P1, R11, R214, 0x1 ;  /* 0x000000d60b067211 */ /* 0x000fe400078208ff */
[----:B------:R-:W-:Y:S02]  /*3100*/  LOP3.LUT R8, R199, 0x8, RZ, 0xc0, !PT ;  /* 0x00000008c7087812 */ /* 0x000fe400078ec0ff */
[----:B------:R-:W-:-:S02]  /*3110*/  LOP3.LUT R5, R43, 0x1c0, RZ, 0xc0, !PT ;  /* 0x000001c02b057812 */ /* 0x000fc400078ec0ff */
[----:B------:R-:W-:Y:S01]  /*3120*/  LOP3.LUT R200, R200, 0x7c00, RZ, 0xc0, !PT ;  /* 0x00007c00c8c87812 */ /* 0x000fe200078ec0ff */
[----:B------:R1:W-:Y:S01]  /*3130*/  @P2 STS.128 [R225+0xc800], RZ ;  /* 0x00c800ffe1002388 */ /* 0x0003e20000000c00 */
[-C--:B------:R-:W-:Y:S02]  /*3140*/  ISETP.GE.AND P3, PT, R7, R0.reuse, PT ;  /* 0x000000000700720c */ /* 0x080fe40003f66270 */
[----:B------:R-:W-:Y:S01]  /*3150*/  LEA.HI.X R7, R11, R215, R4, 0x1, P1 ;  /* 0x000000d70b077211 */ /* 0x000fe200008f0c04 */
[----:B------:R1:W-:Y:S01]  /*3160*/  @P2 STS.128 [R225+0x10800], RZ ;  /* 0x010800ffe1002388 */ /* 0x0003e20000000c00 */
[-C--:B------:R-:W-:Y:S02]  /*3170*/  ISETP.GE.AND P6, PT, R21, R0.reuse, PT ;  /* 0x000000001500720c */ /* 0x080fe40003fc6270 */
[-C--:B------:R-:W-:Y:S02]  /*3180*/  ISETP.GE.AND P5, PT, R19, R0.reuse, PT ;  /* 0x000000001300720c */ /* 0x080fe40003fa6270 */
[----:B------:R-:W-:-:S02]  /*3190*/  ISETP.GE.AND P4, PT, R15, R0, PT ;  /* 0x000000000f00720c */ /* 0x000fc40003f86270 */
[----:B------:R-:W-:Y:S02]  /*31a0*/  LOP3.LUT R4, R43, 0x400, RZ, 0xc0, !PT ;  /* 0x000004002b047812 */ /* 0x000fe400078ec0ff */
[--C-:B------:R-:W-:Y:S02]  /*31b0*/  LOP3.LUT R11, R8, 0x1c0, R43.reuse, 0xf8, !PT ;  /* 0x000001c0080b7812 */ /* 0x100fe400078ef82b */
[----:B------:R-:W-:Y:S02]  /*31c0*/  LOP3.LUT R5, R5, 0x8, R198, 0xf8, !PT ;  /* 0x0000000805057812 */ /* 0x000fe400078ef8c6 */
[----:B------:R-:W-:Y:S01]  /*31d0*/  LOP3.LUT R9, R200, 0x200, R43, 0xf8, !PT ;  /* 0x00000200c8097812 */ /* 0x000fe200078ef82b */
[----:B------:R-:W-:Y:S06]  /*31e0*/  @P2 BRA `(.L_x_740) ;  /* 0x0000000000302947 */ /* 0x000fec0003800000 */
[-C--:B------:R-:W-:Y:S02]  /*31f0*/  ISETP.GE.AND P2, PT, R196, R223.reuse, PT ;  /* 0x000000dfc400720c */ /* 0x080fe40003f46270 */
[----:B------:R-:W-:-:S11]  /*3200*/  ISETP.GE.AND P1, PT, R211, R223, PT ;  /* 0x000000dfd300720c */ /* 0x000fd60003f26270 */
        /* <DEDUP_REMOVED lines=10> */
.L_x_740:
[----:B------:R-:W-:Y:S05]  /*32b0*/  BSYNC.RECONVERGENT B0 ;  /* 0x0000000000007941 */ /* 0x000fea0003800200 */
.L_x_739:
[----:B------:R1:W-:Y:S01]  /*32c0*/  @P3 STS.128 [R225+0xd000], RZ ;  /* 0x00d000ffe1003388 */ /* 0x0003e20000000c00 */
[----:B------:R-:W-:Y:S01]  /*32d0*/  BSSY.RECONVERGENT B0, `(.L_x_741) ;  /* 0x0000013000007945 */ /* 0x000fe20003800200 */
[-C--:B------:R-:W-:Y:S02]  /*32e0*/  LOP3.LUT R42, R11, R196.reuse, RZ, 0x3c, !PT ;  /* 0x000000c40b2a7212 */ /* 0x080fe400078e3cff */
[----:B------:R1:W-:Y:S01]  /*32f0*/  @P3 STS.128 [R225+0x11000], RZ ;  /* 0x011000ffe1003388 */ /* 0x0003e20000000c00 */
[----:B------:R-:W-:Y:S01]  /*3300*/  LOP3.LUT R5, R5, R196, RZ, 0x3c, !PT ;  /* 0x000000c405057212 */ /* 0x000fe200078e3cff */
[----:B------:R-:W-:Y:S06]  /*3310*/  @P3 BRA `(.L_x_742) ;  /* 0x0000000000383947 */ /* 0x000fec0003800000 */
        /* <DEDUP_REMOVED lines=14> */
.L_x_742:
[----:B------:R-:W-:Y:S05]  /*3400*/  BSYNC.RECONVERGENT B0 ;  /* 0x0000000000007941 */ /* 0x000fea0003800200 */
.L_x_741:
[----:B------:R1:W-:Y:S01]  /*3410*/  @P0 STS.128 [R225+0xd800], RZ ;  /* 0x00d800ffe1000388 */ /* 0x0003e20000000c00 */
[----:B------:R-:W-:Y:S01]  /*3420*/  ISETP.GE.AND P3, PT, R13, R0, PT ;  /* 0x000000000d00720c */ /* 0x000fe20003f66270 */
[----:B------:R-:W-:Y:S01]  /*3430*/  IMAD R4, R5, 0x2, R4 ;  /* 0x0000000205047824 */ /* 0x000fe200078e0204 */
[----:B------:R-:W-:Y:S01]  /*3440*/  LOP3.LUT R0, R9, R42, RZ, 0xfc, !PT ;  /* 0x0000002a09007212 */ /* 0x000fe200078efcff */
[----:B------:R1:W-:Y:S01]  /*3450*/  @P0 STS.128 [R225+0x11800], RZ ;  /* 0x011800ffe1000388 */ /* 0x0003e20000000c00 */
[----:B------:R-:W-:Y:S01]  /*3460*/  BSSY.RECONVERGENT B0, `(.L_x_743) ;  /* 0x0000012000007945 */ /* 0x000fe20003800200 */
[----:B------:R-:W-:Y:S01]  /*3470*/  IMAD.IADD R98, R201, 0x1, R4 ;  /* 0x00000001c9627824 */ /* 0x000fe200078e0204 */
[----:B------:R-:W-:Y:S02]  /*3480*/  LEA R99, R0, R201, 0x1 ;  /* 0x000000c900637211 */ /* 0x000fe400078e08ff */
        /* <DEDUP_REMOVED lines=15> */
.L_x_744:
[----:B------:R-:W-:Y:S05]  /*3580*/  BSYNC.RECONVERGENT B0 ;  /* 0x0000000000007941 */ /* 0x000fea0003800200 */
.L_x_743:
[----:B------:R1:W-:Y:S01]  /*3590*/  @P6 STS.128 [R225+0xe000], RZ ;  /* 0x00e000ffe1006388 */ /* 0x0003e20000000c00 */
[----:B------:R-:W-:Y:S03]  /*35a0*/  BSSY.RECONVERGENT B0, `(.L_x_745) ;  /* 0x0000014000007945 */ /* 0x000fe60003800200 */
[----:B------:R1:W-:Y:S01]  /*35b0*/  @P6 STS.128 [R225+0x12000], RZ ;  /* 0x012000ffe1006388 */ /* 0x0003e20000000c00 */
[----:B------:R-:W-:Y:S05]  /*35c0*/  @P6 BRA `(.L_x_746) ;  /* 0x0000000000446947 */ /* 0x000fea0003800000 */
        /* <DEDUP_REMOVED lines=17> */
.L_x_746:
[----:B------:R-:W-:Y:S05]  /*36e0*/  BSYNC.RECONVERGENT B0 ;  /* 0x0000000000007941 */ /* 0x000fea0003800200 */
.L_x_745:
[----:B------:R1:W-:Y:S01]  /*36f0*/  @P5 STS.128 [R225+0xe800], RZ ;  /* 0x00e800ffe1005388 */ /* 0x0003e20000000c00 */
[----:B------:R-:W-:Y:S03]  /*3700*/  BSSY.RECONVERGENT B0, `(.L_x_747) ;  /* 0x0000011000007945 */ /* 0x000fe60003800200 */
[----:B------:R1:W-:Y:S01]  /*3710*/  @P5 STS.128 [R225+0x12800], RZ ;  /* 0x012800ffe1005388 */ /* 0x0003e20000000c00 */
        /* <DEDUP_REMOVED lines=15> */
.L_x_748:
[----:B------:R-:W-:Y:S05]  /*3810*/  BSYNC.RECONVERGENT B0 ;  /* 0x0000000000007941 */ /* 0x000fea0003800200 */
.L_x_747:
        /* <DEDUP_REMOVED lines=21> */
.L_x_750:
[----:B------:R-:W-:Y:S05]  /*3970*/  BSYNC.RECONVERGENT B0 ;  /* 0x0000000000007941 */ /* 0x000fea0003800200 */
.L_x_749:
[----:B------:R1:W-:Y:S01]  /*3980*/  @P3 STS.128 [R225+0xf800], RZ ;  /* 0x00f800ffe1003388 */ /* 0x0003e20000000c00 */
[----:B------:R-:W-:Y:S03]  /*3990*/  BSSY.RECONVERGENT B0, `(.L_x_751) ;  /* 0x0000012000007945 */ /* 0x000fe60003800200 */
[----:B------:R1:W-:Y:S01]  /*39a0*/  @P3 STS.128 [R225+0x13800], RZ ;  /* 0x013800ffe1003388 */ /* 0x0003e20000000c00 */
[----:B------:R-:W-:Y:S05]  /*39b0*/  @P3 BRA `(.L_x_752) ;  /* 0x00000000003c3947 */ /* 0x000fea0003800000 */
[-C--:B------:R-:W-:Y:S01]  /*39c0*/  ISETP.GE.AND P1, PT, R196, R223.reuse, PT ;  /* 0x000000dfc400720c */ /* 0x080fe20003f26270 */
[----:B------:R-:W-:Y:S01]  /*39d0*/  IMAD R0, R209, 0xc0, RZ ;  /* 0x000000c0d1007824 */ /* 0x000fe200078e02ff */
[----:B------:R-:W-:Y:S01]  /*39e0*/  ISETP.GE.AND P0, PT, R211, R223, PT ;  /* 0x000000dfd300720c */ /* 0x000fe20003f06270 */
[----:B-1----:R-:W-:-:S05]  /*39f0*/  IMAD.WIDE.U32 R6, R208, 0xc0, R6 ;  /* 0x000000c0d0067825 */ /* 0x002fca00078e0006 */
        /* <DEDUP_REMOVED lines=11> */
.L_x_752:
[----:B------:R-:W-:Y:S05]  /*3ab0*/  BSYNC.RECONVERGENT B0 ;  /* 0x0000000000007941 */ /* 0x000fea0003800200 */
.L_x_751:
[----:B------:R-:W-:Y:S01]  /*3ac0*/  LDSM.16.M88.4 R100, [R99] ;  /* 0x000000006364783b */ /* 0x000fe20000000200 */
[----:B------:R-:W-:Y:S01]  /*3ad0*/  R2P PR, R198, 0x6 ;  /* 0x00000006c6007804 */ /* 0x000fe20000000000 */
[----:B------:R-:W-:Y:S01]  /*3ae0*/  IMAD.MOV.U32 R197, RZ, RZ, 0x20 ;  /* 0x00000020ffc57424 */ /* 0x000fe200078e00ff */
[----:B------:R-:W-:Y:S01]  /*3af0*/  BSSY.RECONVERGENT B1, `(.L_x_753) ;  /* 0x000020d000017945 */ /* 0x000fe20003800200 */
[----:B------:R-:W5:Y:S01]  /*3b00*/  LDSM.16.M88.4 R56, [R98+0x4000] ;  /* 0x004000006238783b */ /* 0x000f620000000200 */
[----:B------:R-:W-:Y:S01]  /*3b10*/  IMAD.MOV.U32 R41, RZ, RZ, 0x40 ;  /* 0x00000040ff297424 */ /* 0x000fe200078e00ff */
[----:B------:R-:W-:Y:S02]  /*3b20*/  LOP3.LUT R43, R43, 0x200, RZ, 0xc0, !PT ;  /* 0x000002002b2b7812 */ /* 0x000fe400078ec0ff */
[----:B------:R-:W-:Y:S01]  /*3b30*/  SEL R0, R197, 0xffffffe0, !P1 ;  /* 0xffffffe0c5007807 */ /* 0x000fe20004800000 */
[----:B------:R-:W3:Y:S01]  /*3b40*/  LDSM.16.M88.4 R48, [R98+0x4800] ;  /* 0x004800006230783b */ /* 0x000ee20000000200 */
[----:B------:R-:W-:-:S03]  /*3b50*/  SEL R41, R41, 0xffffffc0, !P2 ;  /* 0xffffffc029297807 */ /* 0x000fc60005000000 */
[C-C-:B------:R-:W-:Y:S01]  /*3b60*/  IMAD.IADD R96, R99.reuse, 0x1, R0.reuse ;  /* 0x0000000163607824 */ /* 0x140fe200078e0200 */
[----:B--2---:R-:W2:Y:S01]  /*3b70*/  LDSM.16.M88.4 R36, [R98+0x5000] ;  /* 0x005000006224783b */ /* 0x004ea20000000200 */
[C---:B------:R-:W-:Y:S02]  /*3b80*/  IMAD.IADD R134, R98.reuse, 0x1, R0 ;  /* 0x0000000162867824 */ /* 0x040fe400078e0200 */
[--C-:B------:R-:W-:Y:S01]  /*3b90*/  IMAD.IADD R97, R99, 0x1, R41.reuse ;  /* 0x0000000163617824 */ /* 0x100fe200078e0229 */
[----:B------:R-:W4:Y:S01]  /*3ba0*/  LDSM.16.M88.4 R28, [R98+0x5800] ;  /* 0x00580000621c783b */ /* 0x000f220000000200 */
[----:B------:R-:W-:Y:S02]  /*3bb0*/  IMAD.IADD R135, R98, 0x1, R41 ;  /* 0x0000000162877824 */ /* 0x000fe400078e0229 */
[C---:B------:R-:W-:Y:S01]  /*3bc0*/  IMAD.IADD R138, R0.reuse, 0x1, R97 ;  /* 0x00000001008a7824 */ /* 0x040fe200078e0261 */
[----:B------:R-:W4:Y:S01]  /*3bd0*/  LDSM.16.M88.4 R20, [R98+0x6000] ;  /* 0x006000006214783b */ /* 0x000f220000000200 */
[----:B------:R-:W-:-:S03]  /*3be0*/  IMAD.IADD R132, R0, 0x1, R135 ;  /* 0x0000000100847824 */ /* 0x000fc600078e0287 */
[----:B------:R-:W4:Y:S04]  /*3bf0*/  LDSM.16.M88.4 R12, [R98+0x6800] ;  /* 0x00680000620c783b */ /* 0x000f280000000200 */
[----:B------:R-:W4:Y:S04]  /*3c00*/  LDSM.16.M88.4 R108, [R98+0x7000] ;  /* 0x00700000626c783b */ /* 0x000f280000000200 */
[----:B------:R-:W4:Y:S04]  /*3c10*/  LDSM.16.M88.4 R64, [R98+0x7800] ;  /* 0x007800006240783b */ /* 0x000f280000000200 */
[----:B------:R-:W-:Y:S04]  /*3c20*/  LDSM.16.M88.4 R80, [R96] ;  /* 0x000000006050783b */ /* 0x000fe80000000200 */
[----:B-1----:R-:W1:Y:S01]  /*3c30*/  LDSM.16.M88.4 R4, [R134+0x4000] ;  /* 0x004000008604783b */ /* 0x002e620000000200 */
[C---:B-----5:R-:W-:Y:S03]  /*3c40*/  HMMA.16816.F32 R60, R100.reuse, R56, RZ ;  /* 0x00000038643c723c */ /* 0x060fe600000018ff */
[----:B------:R-:W5:Y:S04]  /*3c50*/  LDSM.16.M88.4 R8, [R134+0x4800] ;  /* 0x004800008608783b */ /* 0x000f680000000200 */
[----:B------:R-:W5:Y:S01]  /*3c60*/  LDSM.16.M88.4 R68, [R134+0x5000] ;  /* 0x005000008644783b */ /* 0x000f620000000200 */
[C---:B------:R-:W-:Y:S03]  /*3c70*/  HMMA.16816.F32 R56, R100.reuse, R58, RZ ;  /* 0x0000003a6438723c */ /* 0x040fe600000018ff */
[----:B------:R-:W-:Y:S04]  /*3c80*/  LDSM.16.M88.4 R92, [R134+0x6800] ;  /* 0x00680000865c783b */ /* 0x000fe80000000200 */
[----:B------:R-:W-:Y:S01]  /*3c90*/  LDSM.16.M88.4 R88, [R134+0x7000] ;  /* 0x007000008658783b */ /* 0x000fe20000000200 */
[C---:B---3--:R-:W-:Y:S03]  /*3ca0*/  HMMA.16816.F32 R52, R100.reuse, R48, RZ ;  /* 0x000000306434723c */ /* 0x048fe600000018ff */
[----:B------:R-:W-:Y:S04]  /*3cb0*/  LDSM.16.M88.4 R84, [R134+0x7800] ;  /* 0x007800008654783b */ /* 0x000fe80000000200 */
[----:B------:R-:W-:Y:S01]  /*3cc0*/  LDSM.16.M88.4 R72, [R135+0x5000] ;  /* 0x005000008748783b */ /* 0x000fe20000000200 */
[C---:B--2---:R-:W-:Y:S03]  /*3cd0*/  HMMA.16816.F32 R44, R100.reuse, R36, RZ ;  /* 0x00000024642c723c */ /* 0x044fe600000018ff */
[----:B------:R-:W-:Y:S04]  /*3ce0*/  LDSM.16.M88.4 R76, [R135+0x4000] ;  /* 0x00400000874c783b */ /* 0x000fe80000000200 */
[----:B------:R-:W-:Y:S01]  /*3cf0*/  LDSM.16.M88.4 R124, [R96+0x2000] ;  /* 0x00200000607c783b */ /* 0x000fe20000000200 */
[C---:B----4-:R-:W-:Y:S03]  /*3d00*/  HMMA.16816.F32 R32, R100.reuse, R28, RZ ;  /* 0x0000001c6420723c */ /* 0x050fe600000018ff */
[----:B------:R-:W-:Y:S04]  /*3d10*/  LDSM.16.M88.4 R128, [R134+0xa800] ;  /* 0x00a800008680783b */ /* 0x000fe80000000200 */
[----:B------:R-:W-:Y:S01]  /*3d20*/  LDSM.16.M88.4 R116, [R134+0xb800] ;  /* 0x00b800008674783b */ /* 0x000fe20000000200 */
[C---:B------:R-:W-:Y:S03]  /*3d30*/  HMMA.16816.F32 R24, R100.reuse, R20, RZ ;  /* 0x000000146418723c */ /* 0x040fe600000018ff */
[----:B------:R-:W-:Y:S04]  /*3d40*/  LDSM.16.M88.4 R120, [R134+0xb000] ;  /* 0x00b000008678783b */ /* 0x000fe80000000200 */
[----:B------:R-:W0:Y:S01]  /*3d50*/  LDGDEPBAR ;  /* 0x00000000000079af */ /* 0x000e220000000000 */
        /* <DEDUP_REMOVED lines=11> */
[C---:B-1----:R-:W-:Y:S08]  /*3e10*/  HMMA.16816.F32 R60, R80.reuse, R4, R60 ;  /* 0x00000004503c723c */ /* 0x042ff0000000183c */
[C---:B------:R-:W-:Y:S01]  /*3e20*/  HMMA.16816.F32 R56, R80.reuse, R6, R56 ;  /* 0x000000065038723c */ /* 0x040fe20000001838 */
[----:B------:R-:W1:Y:S07]  /*3e30*/  LDSM.16.M88.4 R4, [R134+0x6000] ;  /* 0x006000008604783b */ /* 0x000e6e0000000200 */
[C---:B-----5:R-:W-:Y:S08]  /*3e40*/  HMMA.16816.F32 R52, R80.reuse, R8, R52 ;  /* 0x000000085034723c */ /* 0x060ff00000001834 */
[C---:B------:R-:W-:Y:S01]  /*3e50*/  HMMA.16816.F32 R48, R80.reuse, R10, R48 ;  /* 0x0000000a5030723c */ /* 0x040fe20000001830 */
[----:B------:R-:W-:Y:S07]  /*3e60*/  LDSM.16.M88.4 R8, [R97] ;  /* 0x000000006108783b */ /* 0x000fee0000000200 */
[C---:B------:R-:W-:Y:S08]  /*3e70*/  HMMA.16816.F32 R44, R80.reuse, R68, R44 ;  /* 0x00000044502c723c */ /* 0x040ff0000000182c */
[C---:B------:R-:W-:Y:S01]  /*3e80*/  HMMA.16816.F32 R36, R80.reuse, R70, R36 ;  /* 0x000000465024723c */ /* 0x040fe20000001824 */
[----:B------:R-:W3:Y:S07]  /*3e90*/  LDSM.16.M88.4 R68, [R135+0x4800] ;  /* 0x004800008744783b */ /* 0x000eee0000000200 */
[C---:B--2---:R-:W-:Y:S08]  /*3ea0*/  HMMA.16816.F32 R32, R80.reuse, R64, R32 ;  /* 0x000000405020723c */ /* 0x044ff00000001820 */
[C---:B------:R-:W-:Y:S01]  /*3eb0*/  HMMA.16816.F32 R28, R80.reuse, R66, R28 ;  /* 0x00000042501c723c */ /* 0x040fe2000000181c */
[----:B------:R-:W2:Y:S07]  /*3ec0*/  LDSM.16.M88.4 R64, [R135+0x5800] ;  /* 0x005800008740783b */ /* 0x000eae0000000200 */
[C---:B-1----:R-:W-:Y:S08]  /*3ed0*/  HMMA.16816.F32 R24, R80.reuse, R4, R24 ;  /* 0x000000045018723c */ /* 0x042ff00000001818 */
        /* <DEDUP_REMOVED lines=10> */
[----:B------:R-:W-:Y:S04]  /*3f80*/  LDSM.16.M88.4 R80, [R135+0x7800] ;  /* 0x007800008750783b */ /* 0x000fe80000000200 */
[----:B------:R-:W-:Y:S03]  /*3f90*/  LDSM.16.M88.4 R84, [R135+0x9000] ;  /* 0x009000008754783b */ /* 0x000fe60000000200 */
[C---:B---3--:R-:W-:Y:S08]  /*3fa0*/  HMMA.16816.F32 R52, R8.reuse, R68, R52 ;  /* 0x000000440834723c */ /* 0x048ff00000001834 */
[C---:B------:R-:W-:Y:S01]  /*3fb0*/  HMMA.16816.F32 R48, R8.reuse, R70, R48 ;  /* 0x000000460830723c */ /* 0x040fe20000001830 */
[----:B------:R-:W3:Y:S07]  /*3fc0*/  LDSM.16.M88.4 R68, [R135+0x6800] ;  /* 0x006800008744783b */ /* 0x000eee0000000200 */
[C---:B------:R-:W-:Y:S08]  /*3fd0*/  HMMA.16816.F32 R44, R8.reuse, R72, R44 ;  /* 0x00000048082c723c */ /* 0x040ff0000000182c */
[C---:B------:R-:W-:Y:S01]  /*3fe0*/  HMMA.16816.F32 R36, R8.reuse, R74, R36 ;  /* 0x0000004a0824723c */ /* 0x040fe20000001824 */
[----:B------:R-:W4:Y:S07]  /*3ff0*/  LDSM.16.M88.4 R72, [R135+0x7000] ;  /* 0x007000008748783b */ /* 0x000f2e0000000200 */
[C---:B--2---:R-:W-:Y:S08]  /*4000*/  HMMA.16816.F32 R32, R8.reuse, R64, R32 ;  /* 0x000000400820723c */ /* 0x044ff00000001820 */
[C---:B------:R-:W-:Y:S01]  /*4010*/  HMMA.16816.F32 R28, R8.reuse, R66, R28 ;  /* 0x00000042081c723c */ /* 0x040fe2000000181c */
[----:B------:R-:W-:Y:S07]  /*4020*/  LDSM.16.M88.4 R64, [R138] ;  /* 0x000000008a40783b */ /* 0x000fee0000000200 */
[C---:B-1----:R-:W-:Y:S08]  /*4030*/  HMMA.16816.F32 R24, R8.reuse, R4, R24 ;  /* 0x000000040818723c */ /* 0x042ff00000001818 */
[C---:B------:R-:W-:Y:S01]  /*4040*/  HMMA.16816.F32 R20, R8.reuse, R6, R20 ;  /* 0x000000060814723c */ /* 0x040fe20000001814 */
[----:B------:R-:W1:Y:S07]  /*4050*/  LDSM.16.M88.4 R4, [R132+0x4800] ;  /* 0x004800008404783b */ /* 0x000e6e0000000200 */
[C---:B------:R-:W-:Y:S08]  /*4060*/  HMMA.16816.F32 R60, R8.reuse, R76, R60 ;  /* 0x0000004c083c723c */ /* 0x040ff0000000183c */
[C---:B------:R-:W-:Y:S01]  /*4070*/  HMMA.16816.F32 R56, R8.reuse, R78, R56 ;  /* 0x0000004e0838723c */ /* 0x040fe20000001838 */
[----:B------:R-:W2:Y:S07]  /*4080*/  LDSM.16.M88.4 R76, [R132+0x4000] ;  /* 0x00400000844c783b */ /* 0x000eae0000000200 */
[C---:B---3--:R-:W-:Y:S08]  /*4090*/  HMMA.16816.F32 R16, R8.reuse, R68, R16 ;  /* 0x000000440810723c */ /* 0x048ff00000001810 */
[C---:B------:R-:W-:Y:S01]  /*40a0*/  HMMA.16816.F32 R12, R8.reuse, R70, R12 ;  /* 0x00000046080c723c */ /* 0x040fe2000000180c */
[----:B------:R-:W3:Y:S07]  /*40b0*/  LDSM.16.M88.4 R68, [R132+0x5000] ;  /* 0x005000008444783b */ /* 0x000eee0000000200 */
[C---:B----4-:R-:W-:Y:S08]  /*40c0*/  HMMA.16816.F32 R112, R8.reuse, R72, R112 ;  /* 0x000000480870723c */ /* 0x050ff00000001870 */
[C---:B------:R-:W-:Y:S01]  /*40d0*/  HMMA.16816.F32 R108, R8.reuse, R74, R108 ;  /* 0x0000004a086c723c */ /* 0x040fe2000000186c */
[----:B------:R-:W-:Y:S07]  /*40e0*/  LDSM.16.M88.4 R72, [R132+0x5800] ;  /* 0x005800008448783b */ /* 0x000fee0000000200 */
[C---:B------:R-:W-:Y:S08]  /*40f0*/  HMMA.16816.F32 R104, R8.reuse, R80, R104 ;  /* 0x000000500868723c */ /* 0x040ff00000001868 */
[----:B------:R-:W-:Y:S01]  /*4100*/  HMMA.16816.F32 R100, R8, R82, R100 ;  /* 0x000000520864723c */ /* 0x000fe20000001864 */
[----:B------:R-:W4:Y:S04]  /*4110*/  LDSM.16.M88.4 R8, [R132+0x6000] ;  /* 0x006000008408783b */ /* 0x000f280000000200 */
[----:B------:R-:W-:Y:S03]  /*4120*/  LDSM.16.M88.4 R80, [R132+0x7800] ;  /* 0x007800008450783b */ /* 0x000fe60000000200 */
[C---:B-1----:R-:W-:Y:S08]  /*4130*/  HMMA.16816.F32 R52, R64.reuse, R4, R52 ;  /* 0x000000044034723c */ /* 0x042ff00000001834 */
[C---:B------:R-:W-:Y:S01]  /*4140*/  HMMA.16816.F32 R48, R64.reuse, R6, R48 ;  /* 0x000000064030723c */ /* 0x040fe20000001830 */
[----:B------:R-:W1:Y:S07]  /*4150*/  LDSM.16.M88.4 R4, [R132+0x6800] ;  /* 0x006800008404783b */ /* 0x000e6e0000000200 */
[C---:B--2---:R-:W-:Y:S08]  /*4160*/  HMMA.16816.F32 R60, R64.reuse, R76, R60 ;  /* 0x0000004c403c723c */ /* 0x044ff0000000183c */
[C---:B------:R-:W-:Y:S01]  /*4170*/  HMMA.16816.F32 R56, R64.reuse, R78, R56 ;  /* 0x0000004e4038723c */ /* 0x040fe20000001838 */
[----:B------:R-:W-:Y:S07]  /*4180*/  LDSM.16.M88.4 R76, [R99+0x2000] ;  /* 0x00200000634c783b */ /* 0x000fee0000000200 */
[C---:B---3--:R-:W-:Y:S08]  /*4190*/  HMMA.16816.F32 R44, R64.reuse, R68, R44 ;  /* 0x00000044402c723c */ /* 0x048ff0000000182c */
[C---:B----4-:R-:W-:Y:S08]  /*41a0*/  HMMA.16816.F32 R24, R64.reuse, R8, R24 ;  /* 0x000000084018723c */ /* 0x050ff00000001818 */
[C---:B------:R-:W-:Y:S01]  /*41b0*/  HMMA.16816.F32 R20, R64.reuse, R10, R20 ;  /* 0x0000000a4014723c */ /* 0x040fe20000001814 */
[----:B------:R-:W2:Y:S07]  /*41c0*/  LDSM.16.M88.4 R8, [R98+0x8800] ;  /* 0x008800006208783b */ /* 0x000eae0000000200 */
[C---:B-1----:R-:W-:Y:S08]  /*41d0*/  HMMA.16816.F32 R16, R64.reuse, R4, R16 ;  /* 0x000000044010723c */ /* 0x042ff00000001810 */
[C---:B------:R-:W-:Y:S01]  /*41e0*/  HMMA.16816.F32 R12, R64.reuse, R6, R12 ;  /* 0x00000006400c723c */ /* 0x040fe2000000180c */
[----:B------:R-:W1:Y:S07]  /*41f0*/  LDSM.16.M88.4 R4, [R98+0x9000] ;  /* 0x009000006204783b */ /* 0x000e6e0000000200 */
[C---:B------:R-:W-:Y:S01]  /*4200*/  HMMA.16816.F32 R36, R64.reuse, R70, R36 ;  /* 0x000000464024723c */ /* 0x040fe20000001824 */
[----:B------:R-:W3:Y:S07]  /*4210*/  LDSM.16.M88.4 R68, [R132+0x7000] ;  /* 0x007000008444783b */ /* 0x000eee0000000200 */
[C---:B------:R-:W-:Y:S08]  /*4220*/  HMMA.16816.F32 R32, R64.reuse, R72, R32 ;  /* 0x000000484020723c */ /* 0x040ff00000001820 */
[----:B------:R-:W-:Y:S01]  /*4230*/  HMMA.16816.F32 R28, R64, R74, R28 ;  /* 0x0000004a401c723c */ /* 0x000fe2000000181c */
[----:B------:R-:W-:Y:S07]  /*4240*/  LDSM.16.M88.4 R72, [R98+0x8000] ;  /* 0x008000006248783b */ /* 0x000fee0000000200 */
[C---:B--2---:R-:W-:Y:S08]  /*4250*/  HMMA.16816.F32 R52, R76.reuse, R8, R52 ;  /* 0x000000084c34723c */ /* 0x044ff00000001834 */
[C---:B------:R-:W-:Y:S01]  /*4260*/  HMMA.16816.F32 R48, R76.reuse, R10, R48 ;  /* 0x0000000a4c30723c */ /* 0x040fe20000001830 */
[----:B------:R-:W2:Y:S07]  /*4270*/  LDSM.16.M88.4 R8, [R98+0xa800] ;  /* 0x00a800006208783b */ /* 0x000eae0000000200 */
[C---:B-1----:R-:W-:Y:S08]  /*4280*/  HMMA.16816.F32 R44, R76.reuse, R4, R44 ;  /* 0x000000044c2c723c */ /* 0x042ff0000000182c */
[----:B------:R-:W-:Y:S01]  /*4290*/  HMMA.16816.F32 R36, R76, R6, R36 ;  /* 0x000000064c24723c */ /* 0x000fe20000001824 */
[----:B------:R-:W1:Y:S07]  /*42a0*/  LDSM.16.M88.4 R4, [R98+0xb000] ;  /* 0x00b000006204783b */ /* 0x000e6e0000000200 */
[C---:B---3--:R-:W-:Y:S08]  /*42b0*/  HMMA.16816.F32 R112, R64.reuse, R68, R112 ;  /* 0x000000444070723c */ /* 0x048ff00000001870 */
[C---:B------:R-:W-:Y:S01]  /*42c0*/  HMMA.16816.F32 R108, R64.reuse, R70, R108 ;  /* 0x00000046406c723c */ /* 0x040fe2000000186c */
[----:B------:R-:W-:Y:S07]  /*42d0*/  LDSM.16.M88.4 R68, [R98+0x9800] ;  /* 0x009800006244783b */ /* 0x000fee0000000200 */
[C---:B------:R-:W-:Y:S08]  /*42e0*/  HMMA.16816.F32 R104, R64.reuse, R80, R104 ;  /* 0x000000504068723c */ /* 0x040ff00000001868 */
[----:B------:R-:W-:Y:S01]  /*42f0*/  HMMA.16816.F32 R100, R64, R82, R100 ;  /* 0x000000524064723c */ /* 0x000fe20000001864 */
[----:B------:R-:W3:Y:S04]  /*4300*/  LDSM.16.M88.4 R64, [R98+0xa000] ;  /* 0x00a000006240783b */ /* 0x000ee80000000200 */
[----:B------:R-:W-:Y:S03]  /*4310*/  LDSM.16.M88.4 R80, [R98+0xb800] ;  /* 0x00b800006250783b */ /* 0x000fe60000000200 */
[C---:B--2---:R-:W-:Y:S01]  /*4320*/  HMMA.16816.F32 R16, R76.reuse, R8, R16 ;  /* 0x000000084c10723c */ /* 0x044fe20000001810 */
[----:B------:R-:W-:Y:S07]  /*4330*/  LDSM.16.M88.4 R96, [R97+0x2000] ;  /* 0x002000006160783b */ /* 0x000fee0000000200 */
[C---:B------:R-:W-:Y:S01]  /*4340*/  HMMA.16816.F32 R12, R76.reuse, R10, R12 ;  /* 0x0000000a4c0c723c */ /* 0x040fe2000000180c */
[----:B------:R-:W-:Y:S07]  /*4350*/  LDSM.16.M88.4 R8, [R134+0x9800] ;  /* 0x009800008608783b */ /* 0x000fee0000000200 */
        /* <DEDUP_REMOVED lines=9> */
[C---:B------:R-:W-:Y:S08]  /*43f0*/  HMMA.16816.F32 R32, R76.reuse, R68, R32 ;  /* 0x000000444c20723c */ /* 0x040ff00000001820 */
[----:B------:R-:W-:Y:S01]  /*4400*/  HMMA.16816.F32 R28, R76, R70, R28 ;  /* 0x000000464c1c723c */ /* 0x000fe2000000181c */
[----:B------:R-:W4:Y:S07]  /*4410*/  LDSM.16.M88.4 R68, [R134+0x8800] ;  /* 0x008800008644783b */ /* 0x000f2e0000000200 */
[C---:B-1----:R-:W-:Y:S08]  /*4420*/  HMMA.16816.F32 R24, R124.reuse, R4, R24 ;  /* 0x000000047c18723c */ /* 0x042ff00000001818 */
[C---:B------:R-:W-:Y:S08]  /*4430*/  HMMA.16816.F32 R32, R124.reuse, R8, R32 ;  /* 0x000000087c20723c */ /* 0x040ff00000001820 */
[C---:B------:R-:W-:Y:S01]  /*4440*/  HMMA.16816.F32 R28, R124.reuse, R10, R28 ;  /* 0x0000000a7c1c723c */ /* 0x040fe2000000181c */
[----:B------:R-:W-:Y:S07]  /*4450*/  LDSM.16.M88.4 R8, [R132+0x8000] ;  /* 0x008000008408783b */ /* 0x000fee0000000200 */
[C---:B------:R-:W-:Y:S01]  /*4460*/  HMMA.16816.F32 R20, R124.reuse, R6, R20 ;  /* 0x000000067c14723c */ /* 0x040fe20000001814 */
[----:B------:R-:W1:Y:S07]  /*4470*/  LDSM.16.M88.4 R4, [R138+0x2000] ;  /* 0x002000008a04783b */ /* 0x000e6e0000000200 */
[C---:B--2---:R-:W-:Y:S08]  /*4480*/  HMMA.16816.F32 R60, R124.reuse, R72, R60 ;  /* 0x000000487c3c723c */ /* 0x044ff0000000183c */
[C---:B------:R-:W-:Y:S01]  /*4490*/  HMMA.16816.F32 R56, R124.reuse, R74, R56 ;  /* 0x0000004a7c38723c */ /* 0x040fe20000001838 */
[----:B------:R-:W2:Y:S07]  /*44a0*/  LDSM.16.M88.4 R72, [R135+0xa800] ;  /* 0x00a800008748783b */ /* 0x000eae0000000200 */
[C---:B---3--:R-:W-:Y:S08]  /*44b0*/  HMMA.16816.F32 R44, R124.reuse, R64, R44 ;  /* 0x000000407c2c723c */ /* 0x048ff0000000182c */
[----:B------:R-:W-:Y:S01]  /*44c0*/  HMMA.16816.F32 R36, R124, R66, R36 ;  /* 0x000000427c24723c */ /* 0x000fe20000001824 */
[----:B------:R-:W3:Y:S07]  /*44d0*/  LDSM.16.M88.4 R64, [R135+0xb800] ;  /* 0x00b800008740783b */ /* 0x000eee0000000200 */
[C---:B------:R-:W-:Y:S08]  /*44e0*/  HMMA.16816.F32 R104, R76.reuse, R80, R104 ;  /* 0x000000504c68723c */ /* 0x040ff00000001868 */
[----:B------:R-:W-:Y:S01]  /*44f0*/  HMMA.16816.F32 R100, R76, R82, R100 ;  /* 0x000000524c64723c */ /* 0x000fe20000001864 */
[----:B------:R-:W-:Y:S04]  /*4500*/  LDSM.16.M88.4 R76, [R135+0xa000] ;  /* 0x00a00000874c783b */ /* 0x000fe80000000200 */
[----:B------:R-:W-:Y:S03]  /*4510*/  LDSM.16.M88.4 R80, [R135+0x9800] ;  /* 0x009800008750783b */ /* 0x000fe60000000200 */
[C---:B----4-:R-:W-:Y:S08]  /*4520*/  HMMA.16816.F32 R52, R124.reuse, R68, R52 ;  /* 0x000000447c34723c */ /* 0x050ff00000001834 */
[----:B------:R-:W-:Y:S01]  /*4530*/  HMMA.16816.F32 R48, R124, R70, R48 ;  /* 0x000000467c30723c */ /* 0x000fe20000001830 */
[----:B------:R-:W4:Y:S07]  /*4540*/  LDSM.16.M88.4 R68, [R135+0xb000] ;  /* 0x00b000008744783b */ /* 0x000f2e0000000200 */
[----:B------:R-:W-:Y:S08]  /*4550*/  HMMA.16816.F32 R60, R96, R92, R60 ;  /* 0x0000005c603c723c */ /* 0x000ff0000000183c */
[----:B------:R-:W-:Y:S08]  /*4560*/  HMMA.16816.F32 R16, R124, R128, R16 ;  /* 0x000000807c10723c */ /* 0x000ff00000001810 */
[----:B------:R-:W-:Y:S08]  /*4570*/  HMMA.16816.F32 R56, R96, R94, R56 ;  /* 0x0000005e6038723c */ /* 0x000ff00000001838 */
[C---:B------:R-:W-:Y:S08]  /*4580*/  HMMA.16816.F32 R104, R124.reuse, R116, R104 ;  /* 0x000000747c68723c */ /* 0x040ff00000001868 */
[C---:B------:R-:W-:Y:S08]  /*4590*/  HMMA.16816.F32 R100, R124.reuse, R118, R100 ;  /* 0x000000767c64723c */ /* 0x040ff00000001864 */
[----:B------:R-:W-:Y:S08]  /*45a0*/  HMMA.16816.F32 R112, R124, R120, R112 ;  /* 0x000000787c70723c */ /* 0x000ff00000001870 */
[----:B-1----:R-:W-:Y:S01]  /*45b0*/  HMMA.16816.F32 R60, R4, R8, R60 ;  /* 0x00000008043c723c */ /* 0x002fe2000000183c */
[----:B------:R-:W-:-:S07]  /*45c0*/  IMAD.SHL.U32 R9, R198, 0x2, RZ ;  /* 0x00000002c6097824 */ /* 0x000fce00078e00ff */
[----:B------:R-:W-:Y:S08]  /*45d0*/  HMMA.16816.F32 R108, R124, R122, R108 ;  /* 0x0000007a7c6c723c */ /* 0x000ff0000000186c */
[C---:B------:R-:W-:Y:S08]  /*45e0*/  HMMA.16816.F32 R52, R96.reuse, R88, R52 ;  /* 0x000000586034723c */ /* 0x040ff00000001834 */
[C---:B------:R-:W-:Y:S01]  /*45f0*/  HMMA.16816.F32 R48, R96.reuse, R90, R48 ;  /* 0x0000005a6030723c */ /* 0x040fe20000001830 */
[----:B------:R-:W1:Y:S07]  /*4600*/  LDSM.16.M88.4 R88, [R132+0x8800] ;  /* 0x008800008458783b */ /* 0x000e6e0000000200 */
[----:B--2---:R-:W-:Y:S01]  /*4610*/  HMMA.16816.F32 R16, R96, R72, R16 ;  /* 0x000000486010723c */ /* 0x004fe20000001810 */
[----:B------:R-:W-:-:S04]  /*4620*/  LOP3.LUT R72, R222, 0x6, R9, 0xf8, !PT ;  /* 0x00000006de487812 */ /* 0x000fc800078ef809 */
[C---:B------:R-:W-:Y:S02]  /*4630*/  LOP3.LUT R8, R72.reuse, 0x9, RZ, 0xfc, !PT ;  /* 0x0000000948087812 */ /* 0x040fe400078efcff */
[CC--:B------:R-:W-:Y:S01]  /*4640*/  ISETP.GE.AND P1, PT, R72.reuse, R133.reuse, PT ;  /* 0x000000854800720c */ /* 0x0c0fe20003f26270 */
[----:B------:R-:W-:Y:S01]  /*4650*/  HMMA.16816.F32 R56, R4, R10, R56 ;  /* 0x0000000a0438723c */ /* 0x000fe20000001838 */
[----:B------:R-:W-:Y:S02]  /*4660*/  LOP3.LUT R10, R72, 0x8, RZ, 0xfc, !PT ;  /* 0x00000008480a7812 */ /* 0x000fe400078efcff */
[-C--:B------:R-:W-:Y:S02]  /*4670*/  ISETP.GE.AND P5, PT, R8, R133.reuse, PT ;  /* 0x000000850800720c */ /* 0x080fe40003fa6270 */
[----:B------:R-:W-:Y:S02]  /*4680*/  ISETP.GE.AND P6, PT, R10, R133, PT ;  /* 0x000000850a00720c */ /* 0x000fe40003fc6270 */
[----:B------:R-:W-:Y:S01]  /*4690*/  LDSM.16.M88.4 R8, [R132+0x9800] ;  /* 0x009800008408783b */ /* 0x000fe20000000200 */
[C---:B---3--:R-:W-:Y:S08]  /*46a0*/  HMMA.16816.F32 R104, R96.reuse, R64, R104 ;  /* 0x000000406068723c */ /* 0x048ff00000001868 */
[----:B------:R-:W-:Y:S01]  /*46b0*/  HMMA.16816.F32 R100, R96, R66, R100 ;  /* 0x000000426064723c */ /* 0x000fe20000001864 */
[----:B------:R-:W2:Y:S02]  /*46c0*/  LDSM.16.M88.4 R64, [R132+0x9000] ;  /* 0x009000008440783b */ /* 0x000ea40000000200 */
[----:B------:R-:W-:-:S05]  /*46d0*/  FSEL R58, R58, -INF , !P6 ;  /* 0xff8000003a3a7808 */ /* 0x000fca0007000000 */
[C---:B----4-:R-:W-:Y:S01]  /*46e0*/  HMMA.16816.F32 R112, R96.reuse, R68, R112 ;  /* 0x000000446070723c */ /* 0x050fe20000001870 */
[----:B------:R-:W-:Y:S02]  /*46f0*/  LOP3.LUT R68, R72, 0x1, RZ, 0xfc, !PT ;  /* 0x0000000148447812 */ /* 0x000fe400078efcff */
[----:B------:R-:W-:Y:S02]  /*4700*/  FSEL R69, R56, -INF , !P6 ;  /* 0xff80000038457808 */ /* 0x000fe40007000000 */
[----:B------:R-:W-:Y:S02]  /*4710*/  ISETP.GE.AND P0, PT, R68, R133, PT ;  /* 0x000000854400720c */ /* 0x000fe40003f06270 */
[C---:B------:R-:W-:Y:S01]  /*4720*/  LOP3.LUT R68, R72.reuse, 0x10, RZ, 0xfc, !PT ;  /* 0x0000001048447812 */ /* 0x040fe200078efcff */
[----:B------:R-:W-:Y:S01]  /*4730*/  HMMA.16816.F32 R108, R96, R70, R108 ;  /* 0x00000046606c723c */ /* 0x000fe2000000186c */
[----:B------:R-:W-:Y:S02]  /*4740*/  LOP3.LUT R70, R72, 0x18, RZ, 0xfc, !PT ;  /* 0x0000001848467812 */ /* 0x000fe400078efcff */
[----:B------:R-:W-:-:S02]  /*4750*/  FSEL R71, R60, -INF , !P1 ;  /* 0xff8000003c477808 */ /* 0x000fc40004800000 */
[----:B------:R-:W-:Y:S02]  /*4760*/  LOP3.LUT R60, R72, 0x19, RZ, 0xfc, !PT ;  /* 0x00000019483c7812 */ /* 0x000fe400078efcff */
[-C--:B------:R-:W-:Y:S01]  /*4770*/  ISETP.GE.AND P4, PT, R68, R133.reuse, PT ;  /* 0x000000854400720c */ /* 0x080fe20003f86270 */
[----:B------:R-:W-:Y:S01]  /*4780*/  HMMA.16816.F32 R20, R96, R78, R20 ;  /* 0x0000004e6014723c */ /* 0x000fe20000001814 */
[----:B------:R-:W-:Y:S02]  /*4790*/  FSEL R68, R62, -INF , !P1 ;  /* 0xff8000003e447808 */ /* 0x000fe40004800000 */
[-C--:B------:R-:W-:Y:S02]  /*47a0*/  ISETP.GE.AND P1, PT, R70, R133.reuse, PT ;  /* 0x000000854600720c */ /* 0x080fe40003f26270 */
[----:B------:R-:W-:Y:S02]  /*47b0*/  FSEL R70, R63, -INF , !P0 ;  /* 0xff8000003f467808 */ /* 0x000fe40004000000 */
[----:B------:R-:W-:Y:S01]  /*47c0*/  FSEL R79, R61, -INF , !P0 ;  /* 0xff8000003d4f7808 */ /* 0x000fe20004000000 */
[----:B------:R-:W-:Y:S01]  /*47d0*/  HMMA.16816.F32 R12, R124, R130, R12 ;  /* 0x000000827c0c723c */ /* 0x000fe2000000180c */
[----:B------:R-:W-:-:S02]  /*47e0*/  ISETP.GE.AND P0, PT, R60, R133, PT ;  /* 0x000000853c00720c */ /* 0x000fc40003f06270 */
[----:B------:R-:W3:Y:S01]  /*47f0*/  LDSM.16.M88.4 R60, [R132+0xa000] ;  /* 0x00a00000843c783b */ /* 0x000ee20000000200 */
[----:B------:R-:W-:-:S04]  /*4800*/  LOP3.LUT R56, R72, 0x28, RZ, 0xfc, !PT ;  /* 0x0000002848387812 */ /* 0x000fc800078efcff */
[C---:B------:R-:W-:Y:S08]  /*4810*/  HMMA.16816.F32 R44, R96.reuse, R84, R44 ;  /* 0x00000054602c723c */ /* 0x040ff0000000182c */
[----:B------:R-:W-:Y:S08]  /*4820*/  HMMA.16816.F32 R32, R96, R80, R32 ;  /* 0x000000506020723c */ /* 0x000ff00000001820 */
[----:B-1----:R-:W-:Y:S08]  /*4830*/  HMMA.16816.F32 R52, R4, R88, R52 ;  /* 0x000000580434723c */ /* 0x002ff00000001834 */
[C---:B------:R-:W-:Y:S08]  /*4840*/  HMMA.16816.F32 R36, R96.reuse, R86, R36 ;  /* 0x000000566024723c */ /* 0x040ff00000001824 */
[----:B------:R-:W-:Y:S01]  /*4850*/  HMMA.16816.F32 R24, R96, R76, R24 ;  /* 0x0000004c6018723c */ /* 0x000fe20000001818 */
[----:B------:R-:W-:-:S02]  /*4860*/  FSEL R77, R57, -INF , !P5 ;  /* 0xff800000394d7808 */ /* 0x000fc40006800000 */
[----:B------:R-:W-:Y:S02]  /*4870*/  FSEL R123, R52, -INF , !P4 ;  /* 0xff800000347b7808 */ /* 0x000fe40006000000 */
[----:B------:R-:W-:Y:S02]  /*4880*/  LOP3.LUT R52, R72, 0x29, RZ, 0xfc, !PT ;  /* 0x0000002948347812 */ /* 0x000fe400078efcff */
[----:B------:R-:W-:Y:S01]  /*4890*/  FSEL R54, R54, -INF , !P4 ;  /* 0xff80000036367808 */ /* 0x000fe20006000000 */
[----:B------:R-:W-:Y:S01]  /*48a0*/  HMMA.16816.F32 R48, R4, R90, R48 ;  /* 0x0000005a0430723c */ /* 0x000fe20000001830 */
[----:B------:R-:W-:Y:S02]  /*48b0*/  ISETP.GE.AND P4, PT, R56, R133, PT ;  /* 0x000000853800720c */ /* 0x000fe40003f86270 */
[----:B------:R-:W-:-:S05]  /*48c0*/  LOP3.LUT R76, R72, 0x30, RZ, 0xfc, !PT ;  /* 0x00000030484c7812 */ /* 0x000fca00078efcff */
[----:B------:R-:W-:Y:S01]  /*48d0*/  HMMA.16816.F32 R12, R96, R74, R12 ;  /* 0x0000004a600c723c */ /* 0x000fe2000000180c */
[----:B------:R-:W-:-:S04]  /*48e0*/  LOP3.LUT R74, R72, 0x11, RZ, 0xfc, !PT ;  /* 0x00000011484a7812 */ /* 0x000fc800078efcff */
[-C--:B------:R-:W-:Y:S02]  /*48f0*/  ISETP.GE.AND P3, PT, R74, R133.reuse, PT ;  /* 0x000000854a00720c */ /* 0x080fe40003f66270 */
[C---:B------:R-:W-:Y:S01]  /*4900*/  LOP3.LUT R74, R72.reuse, 0x20, RZ, 0xfc, !PT ;  /* 0x00000020484a7812 */ /* 0x040fe200078efcff */
[C---:B--2---:R-:W-:Y:S01]  /*4910*/  HMMA.16816.F32 R44, R4.reuse, R64, R44 ;  /* 0x00000040042c723c */ /* 0x044fe2000000182c */
[----:B------:R-:W-:Y:S02]  /*4920*/  LOP3.LUT R64, R72, 0x21, RZ, 0xfc, !PT ;  /* 0x0000002148407812 */ /* 0x000fe400078efcff */
[-C--:B------:R-:W-:Y:S02]  /*4930*/  ISETP.GE.AND P6, PT, R74, R133.reuse, PT ;  /* 0x000000854a00720c */ /* 0x080fe40003fc6270 */
[----:B------:R-:W-:Y:S02]  /*4940*/  FSEL R74, R59, -INF , !P5 ;  /* 0xff8000003b4a7808 */ /* 0x000fe40006800000 */
[----:B------:R-:W-:Y:S01]  /*4950*/  ISETP.GE.AND P5, PT, R64, R133, PT ;  /* 0x000000854000720c */ /* 0x000fe20003fa6270 */
[----:B------:R-:W-:Y:S01]  /*4960*/  HMMA.16816.F32 R32, R4, R8, R32 ;  /* 0x000000080420723c */ /* 0x000fe20000001820 */
[----:B------:R-:W-:-:S02]  /*4970*/  FSEL R56, R55, -INF , !P3 ;  /* 0xff80000037387808 */ /* 0x000fc40005800000 */
[----:B------:R-:W-:Y:S02]  /*4980*/  FSEL R57, R53, -INF , !P3 ;  /* 0xff80000035397808 */ /* 0x000fe40005800000 */
[-C--:B------:R-:W-:Y:S02]  /*4990*/  ISETP.GE.AND P3, PT, R52, R133.reuse, PT ;  /* 0x000000853400720c */ /* 0x080fe40003f66270 */
[----:B------:R-:W-:Y:S01]  /*49a0*/  FSEL R52, R50, -INF , !P1 ;  /* 0xff80000032347808 */ /* 0x000fe20004800000 */
[----:B------:R-:W-:Y:S01]  /*49b0*/  HMMA.16816.F32 R28, R96, R82, R28 ;  /* 0x00000052601c723c */ /* 0x000fe2000000181c */
[----:B------:R-:W-:Y:S02]  /*49c0*/  FSEL R53, R48, -INF , !P1 ;  /* 0xff80000030357808 */ /* 0x000fe40004800000 */
[----:B------:R-:W-:Y:S02]  /*49d0*/  ISETP.GE.AND P1, PT, R76, R133, PT ;  /* 0x000000854c00720c */ /* 0x000fe40003f26270 */
[----:B------:R-:W-:-:S02]  /*49e0*/  LOP3.LUT R8, R72, 0x38, RZ, 0xfc, !PT ;  /* 0x0000003848087812 */ /* 0x000fc400078efcff */
[----:B------:R-:W-:Y:S01]  /*49f0*/  FSEL R121, R49, -INF , !P0 ;  /* 0xff80000031797808 */ /* 0x000fe20004000000 */
[C---:B------:R-:W-:Y:S01]  /*4a00*/  HMMA.16816.F32 R64, R4.reuse, R66, R36 ;  /* 0x000000420440723c */ /* 0x040fe20000001824 */
[----:B------:R-:W1:Y:S01]  /*4a10*/  LDSM.16.M88.4 R36, [R132+0xa800] ;  /* 0x00a800008424783b */ /* 0x000e620000000200 */
[----:B------:R-:W-:Y:S02]  /*4a20*/  FSEL R46, R46, -INF , !P6 ;  /* 0xff8000002e2e7808 */ /* 0x000fe40007000000 */
[----:B------:R-:W-:Y:S02]  /*4a30*/  FSEL R49, R44, -INF , !P6 ;  /* 0xff8000002c317808 */ /* 0x000fe40007000000 */
[----:B------:R-:W-:Y:S02]  /*4a40*/  FSEL R156, R34, -INF , !P1 ;  /* 0xff800000229c7808 */ /* 0x000fe40004800000 */
[----:B---3--:R-:W-:Y:S01]  /*4a50*/  HMMA.16816.F32 R24, R4, R60, R24 ;  /* 0x0000003c0418723c */ /* 0x008fe20000001818 */
[----:B------:R-:W-:-:S02]  /*4a60*/  LOP3.LUT R60, R72, 0x48, RZ, 0xfc, !PT ;  /* 0x00000048483c7812 */ /* 0x000fc400078efcff */
[----:B------:R-:W-:Y:S02]  /*4a70*/  FSEL R153, R32, -INF , !P1 ;  /* 0xff80000020997808 */ /* 0x000fe40004800000 */
[-C--:B------:R-:W-:Y:S02]  /*4a80*/  ISETP.GE.AND P6, PT, R8, R133.reuse, PT ;  /* 0x000000850800720c */ /* 0x080fe40003fc6270 */
[----:B------:R-:W-:Y:S01]  /*4a90*/  ISETP.GE.AND P1, PT, R60, R133, PT ;  /* 0x000000853c00720c */ /* 0x000fe20003f26270 */
[----:B------:R-:W-:Y:S01]  /*4aa0*/  HMMA.16816.F32 R28, R4, R10, R28 ;  /* 0x0000000a041c723c */ /* 0x000fe2000000181c */
[----:B------:R-:W-:Y:S02]  /*4ab0*/  LOP3.LUT R8, R72, 0x39, RZ, 0xfc, !PT ;  /* 0x0000003948087812 */ /* 0x000fe400078efcff */
[----:B------:R-:W-:Y:S02]  /*4ac0*/  FSEL R44, R47, -INF , !P5 ;  /* 0xff8000002f2c7808 */ /* 0x000fe40006800000 */
[----:B------:R-:W-:-:S02]  /*4ad0*/  FSEL R177, R45, -INF , !P5 ;  /* 0xff8000002db17808 */ /* 0x000fc40006800000 */
[-C--:B------:R-:W-:Y:S01]  /*4ae0*/  ISETP.GE.AND P5, PT, R8, R133.reuse, PT ;  /* 0x000000850800720c */ /* 0x080fe20003fa6270 */
[----:B------:R-:W-:Y:S01]  /*4af0*/  HMMA.16816.F32 R60, R4, R62, R20 ;  /* 0x0000003e043c723c */ /* 0x000fe20000001814 */
[----:B------:R-:W2:Y:S01]  /*4b00*/  LDSM.16.M88.4 R20, [R132+0xb800] ;  /* 0x00b800008414783b */ /* 0x000ea20000000200 */
[----:B------:R-:W-:Y:S02]  /*4b10*/  LOP3.LUT R48, R72, 0x31, RZ, 0xfc, !PT ;  /* 0x0000003148307812 */ /* 0x000fe400078efcff */
[----:B------:R-:W-:Y:S01]  /*4b20*/  FSEL R50, R51, -INF , !P0 ;  /* 0xff80000033327808 */ /* 0x000fe20004000000 */
[----:B------:R-:W3:Y:S01]  /*4b30*/  LDSM.16.M88.4 R8, [R132+0xb000] ;  /* 0x00b000008408783b */ /* 0x000ee20000000200 */
[----:B------:R-:W-:Y:S01]  /*4b40*/  ISETP.GE.AND P0, PT, R48, R133, PT ;  /* 0x000000853000720c */ /* 0x000fe20003f06270 */
[----:B------:R-:W-:-:S04]  /*4b50*/  DEPBAR.LE SB0, 0x0 ;  /* 0x000080000000791a */ /* 0x000fc80000000000 */
[----:B------:R-:W-:Y:S02]  /*4b60*/  LOP3.LUT R32, R72, 0x49, RZ, 0xfc, !PT ;  /* 0x0000004948207812 */ /* 0x000fe400078efcff */
[----:B------:R-:W-:Y:S02]  /*4b70*/  FSEL R160, R35, -INF , !P0 ;  /* 0xff80000023a07808 */ /* 0x000fe40004000000 */
[----:B------:R-:W-:Y:S01]  /*4b80*/  FSEL R155, R33, -INF , !P0 ;  /* 0xff800000219b7808 */ /* 0x000fe20004000000 */
[----:B-1----:R-:W-:Y:S01]  /*4b90*/  HMMA.16816.F32 R16, R4, R36, R16 ;  /* 0x000000240410723c */ /* 0x002fe20000001810 */
[----:B------:R-:W-:Y:S02]  /*4ba0*/  ISETP.GE.AND P0, PT, R32, R133, PT ;  /* 0x000000852000720c */ /* 0x000fe40003f06270 */
[C---:B------:R-:W-:Y:S02]  /*4bb0*/  LOP3.LUT R76, R72.reuse, 0x40, RZ, 0xfc, !PT ;  /* 0x00000040484c7812 */ /* 0x040fe400078efcff */
[----:B------:R-:W-:-:S02]  /*4bc0*/  LOP3.LUT R32, R72, 0x50, RZ, 0xfc, !PT ;  /* 0x0000005048207812 */ /* 0x000fc400078efcff */
[----:B------:R-:W-:Y:S01]  /*4bd0*/  FSEL R48, R66, -INF , !P4 ;  /* 0xff80000042307808 */ /* 0x000fe20006000000 */
[----:B------:R-:W-:Y:S01]  /*4be0*/  HMMA.16816.F32 R12, R4, R38, R12 ;  /* 0x00000026040c723c */ /* 0x000fe2000000180c */
[----:B------:R-:W-:Y:S02]  /*4bf0*/  FSEL R179, R64, -INF , !P4 ;  /* 0xff80000040b37808 */ /* 0x000fe40006000000 */
[----:B------:R-:W-:Y:S02]  /*4c00*/  FSEL R158, R30, -INF , !P6 ;  /* 0xff8000001e9e7808 */ /* 0x000fe40007000000 */
[----:B------:R-:W-:Y:S02]  /*4c10*/  FSEL R157, R28, -INF , !P6 ;  /* 0xff8000001c9d7808 */ /* 0x000fe40007000000 */
[-C--:B------:R-:W-:Y:S02]  /*4c20*/  ISETP.GE.AND P4, PT, R76, R133.reuse, PT ;  /* 0x000000854c00720c */ /* 0x080fe40003f86270 */
[----:B------:R-:W-:-:S02]  /*4c30*/  ISETP.GE.AND P6, PT, R32, R133, PT ;  /* 0x000000852000720c */ /* 0x000fc40003fc6270 */
[----:B------:R-:W-:Y:S02]  /*4c40*/  LOP3.LUT R28, R72, 0x58, RZ, 0xfc, !PT ;  /* 0x00000058481c7812 */ /* 0x000fe400078efcff */
[----:B------:R-:W-:Y:S02]  /*4c50*/  FSEL R168, R26, -INF , !P4 ;  /* 0xff8000001aa87808 */ /* 0x000fe40006000000 */
[----:B------:R-:W-:Y:S01]  /*4c60*/  FSEL R169, R24, -INF , !P4 ;  /* 0xff80000018a97808 */ /* 0x000fe20006000000 */
[----:B--2---:R-:W-:Y:S01]  /*4c70*/  HMMA.16816.F32 R104, R4, R20, R104 ;  /* 0x000000140468723c */ /* 0x004fe20000001868 */
[----:B------:R-:W-:Y:S02]  /*4c80*/  FSEL R172, R18, -INF , !P6 ;  /* 0xff80000012ac7808 */ /* 0x000fe40007000000 */
[----:B------:R-:W-:Y:S02]  /*4c90*/  FSEL R165, R16, -INF , !P6 ;  /* 0xff80000010a57808 */ /* 0x000fe40007000000 */
[----:B------:R-:W-:-:S02]  /*4ca0*/  ISETP.GE.AND P4, PT, R28, R133, PT ;  /* 0x000000851c00720c */ /* 0x000fc40003f86270 */
[C---:B------:R-:W-:Y:S01]  /*4cb0*/  LOP3.LUT R30, R72.reuse, 0x51, RZ, 0xfc, !PT ;  /* 0x00000051481e7812 */ /* 0x040fe200078efcff */
[C---:B---3--:R-:W-:Y:S01]  /*4cc0*/  HMMA.16816.F32 R112, R4.reuse, R8, R112 ;  /* 0x000000080470723c */ /* 0x048fe20000001870 */
[----:B------:R-:W-:Y:S02]  /*4cd0*/  LOP3.LUT R8, R72, 0x68, RZ, 0xfc, !PT ;  /* 0x0000006848087812 */ /* 0x000fe400078efcff */
[----:B------:R-:W-:Y:S02]  /*4ce0*/  FSEL R166, R14, -INF , !P4 ;  /* 0xff8000000ea67808 */ /* 0x000fe40006000000 */
[----:B------:R-:W-:Y:S02]  /*4cf0*/  ISETP.GE.AND P6, PT, R8, R133, PT ;  /* 0x000000850800720c */ /* 0x000fe40003fc6270 */
[----:B------:R-:W-:Y:S01]  /*4d00*/  LOP3.LUT R8, R72, 0x70, RZ, 0xfc, !PT ;  /* 0x0000007048087812 */ /* 0x000fe200078efcff */
[----:B------:R-:W-:Y:S01]  /*4d10*/  HMMA.16816.F32 R108, R4, R10, R108 ;  /* 0x0000000a046c723c */ /* 0x000fe2000000186c */
[----:B------:R-:W-:-:S02]  /*4d20*/  FSEL R161, R12, -INF , !P4 ;  /* 0xff8000000ca17808 */ /* 0x000fc40006000000 */
[----:B------:R-:W-:Y:S02]  /*4d30*/  ISETP.GE.AND P4, PT, R8, R133, PT ;  /* 0x000000850800720c */ /* 0x000fe40003f86270 */
[C---:B------:R-:W-:Y:S02]  /*4d40*/  LOP3.LUT R64, R72.reuse, 0x41, RZ, 0xfc, !PT ;  /* 0x0000004148407812 */ /* 0x040fe400078efcff */
[----:B------:R-:W-:Y:S01]  /*4d50*/  LOP3.LUT R24, R72, 0x60, RZ, 0xfc, !PT ;  /* 0x0000006048187812 */ /* 0x000fe200078efcff */
[----:B------:R-:W-:Y:S01]  /*4d60*/  HMMA.16816.F32 R100, R4, R22, R100 ;  /* 0x000000160464723c */ /* 0x000fe20000001864 */
[----:B------:R-:W-:Y:S02]  /*4d70*/  FSEL R162, R31, -INF , !P5 ;  /* 0xff8000001fa27808 */ /* 0x000fe40006800000 */
[----:B------:R-:W-:Y:S02]  /*4d80*/  FSEL R167, R29, -INF , !P5 ;  /* 0xff8000001da77808 */ /* 0x000fe40006800000 */
[----:B------:R-:W-:-:S02]  /*4d90*/  FSEL R146, R106, -INF , !P4 ;  /* 0xff8000006a927808 */ /* 0x000fc40006000000 */
[----:B------:R-:W-:Y:S02]  /*4da0*/  FSEL R141, R104, -INF , !P4 ;  /* 0xff800000688d7808 */ /* 0x000fe40006000000 */
[----:B------:R-:W-:Y:S02]  /*4db0*/  FSEL R180, R67, -INF , !P3 ;  /* 0xff80000043b47808 */ /* 0x000fe40005800000 */
[----:B------:R-:W-:Y:S02]  /*4dc0*/  FSEL R151, R65, -INF , !P3 ;  /* 0xff80000041977808 */ /* 0x000fe40005800000 */
[----:B------:R-:W-:Y:S02]  /*4dd0*/  ISETP.GE.AND P5, PT, R30, R133, PT ;  /* 0x000000851e00720c */ /* 0x000fe40003fa6270 */
[----:B------:R-:W-:Y:S02]  /*4de0*/  FSEL R174, R62, -INF , !P1 ;  /* 0xff8000003eae7808 */ /* 0x000fe40004800000 */
[----:B------:R-:W-:-:S02]  /*4df0*/  FSEL R171, R60, -INF , !P1 ;  /* 0xff8000003cab7808 */ /* 0x000fc40004800000 */
[----:B------:R-:W-:Y:S02]  /*4e00*/  ISETP.NE.AND P4, PT, R40, 0x1, PT ;  /* 0x000000012800780c */ /* 0x000fe40003f85270 */
[-C--:B------:R-:W-:Y:S02]  /*4e10*/  ISETP.GE.AND P3, PT, R64, R133.reuse, PT ;  /* 0x000000854000720c */ /* 0x080fe40003f66270 */
[----:B------:R-:W-:Y:S02]  /*4e20*/  ISETP.GE.AND P1, PT, R24, R133, PT ;  /* 0x000000851800720c */ /* 0x000fe40003f26270 */
[C---:B------:R-:W-:Y:S02]  /*4e30*/  LOP3.LUT R10, R72.reuse, 0x69, RZ, 0xfc, !PT ;  /* 0x00000069480a7812 */ /* 0x040fe400078efcff */
[C---:B------:R-:W-:Y:S02]  /*4e40*/  LOP3.LUT R26, R72.reuse, 0x59, RZ, 0xfc, !PT ;  /* 0x00000059481a7812 */ /* 0x040fe400078efcff */
[----:B------:R-:W-:-:S02]  /*4e50*/  LOP3.LUT R24, R72, 0x61, RZ, 0xfc, !PT ;  /* 0x0000006148187812 */ /* 0x000fc400078efcff */
[----:B------:R-:W-:Y:S02]  /*4e60*/  FSEL R170, R19, -INF , !P5 ;  /* 0xff80000013aa7808 */ /* 0x000fe40006800000 */
[----:B------:R-:W-:Y:S02]  /*4e70*/  FSEL R163, R17, -INF , !P5 ;  /* 0xff80000011a37808 */ /* 0x000fe40006800000 */
[----:B------:R-:W-:Y:S02]  /*4e80*/  FSEL R178, R27, -INF , !P3 ;  /* 0xff8000001bb27808 */ /* 0x000fe40005800000 */
[----:B------:R-:W-:Y:S02]  /*4e90*/  FSEL R175, R25, -INF , !P3 ;  /* 0xff80000019af7808 */ /* 0x000fe40005800000 */
[----:B------:R-:W-:Y:S02]  /*4ea0*/  FSEL R176, R63, -INF , !P0 ;  /* 0xff8000003fb07808 */ /* 0x000fe40004000000 */
[----:B------:R-:W-:-:S02]  /*4eb0*/  FSEL R173, R61, -INF , !P0 ;  /* 0xff8000003dad7808 */ /* 0x000fc40004000000 */
[-C--:B------:R-:W-:Y:S02]  /*4ec0*/  ISETP.GE.AND P5, PT, R10, R133.reuse, PT ;  /* 0x000000850a00720c */ /* 0x080fe40003fa6270 */
        /* <DEDUP_REMOVED lines=39> */
.L_x_756:
        /* <DEDUP_REMOVED lines=60> */
.L_x_757:
[----:B------:R-:W-:Y:S05]  /*5500*/  BSYNC.RECONVERGENT B0 ;  /* 0x0000000000007941 */ /* 0x000fea0003800200 */
.L_x_755:
[----:B------:R-:W-:Y:S01]  /*5510*/  IMAD.SHL.U32 R5, R206, 0x20, RZ ;  /* 0x00000020ce057824 */ /* 0x000fe200078e00ff */
[-C--:B------:R-:W-:Y:S02]  /*5520*/  ISETP.GE.AND P1, PT, R196, R223.reuse, PT ;  /* 0x000000dfc400720c */ /* 0x080fe40003f26270 */
[----:B------:R-:W-:Y:S02]  /*5530*/  SHF.L.U64.HI R4, R206, 0x5, R207 ;  /* 0x00000005ce047819 */ /* 0x000fe400000102cf */
[----:B------:R-:W-:Y:S02]  /*5540*/  IADD3 R6, P3, PT, R5, R212, RZ ;  /* 0x000000d405067210 */ /* 0x000fe40007f7e0ff */
[----:B------:R-:W-:-:S03]  /*5550*/  ISETP.GE.AND P0, PT, R211, R223, PT ;  /* 0x000000dfd300720c */ /* 0x000fc60003f06270 */
[----:B------:R-:W-:Y:S01]  /*5560*/  IMAD.X R7, R4, 0x1, R213, P3 ;  /* 0x0000000104077824 */ /* 0x000fe200018e06d5 */
[----:B------:R-:W-:-:S03]  /*5570*/  IADD3 R16, P3, PT, R6, R5, RZ ;  /* 0x0000000506107210 */ /* 0x000fc60007f7e0ff */
[----:B------:R-:W-:Y:S01]  /*5580*/  @!PT LDS RZ, [RZ] ;  /* 0x00000000fffff984 */ /* 0x000fe20000000800 */
[----:B------:R-:W-:Y:S01]  /*5590*/  @!PT LDS RZ, [RZ] ;  /* 0x00000000fffff984 */ /* 0x000fe20000000800 */
[----:B------:R-:W-:Y:S01]  /*55a0*/  @!PT LDS RZ, [RZ] ;  /* 0x00000000fffff984 */ /* 0x000fe20000000800 */
[----:B------:R-:W-:Y:S02]  /*55b0*/  @!P1 LDGSTS.E.BYPASS.LTC128B.128 [R225+0x4000], desc[UR4][R212.64] ;  /* 0x04000000d4e19fae */ /* 0x000fe4000b981a04 */
[--C-:B------:R-:W-:Y:S01]  /*55c0*/  IMAD.X R17, R7, 0x1, R4.reuse, P3 ;  /* 0x0000000107117824 */ /* 0x100fe200018e0604 */
[-C--:B------:R-:W-:Y:S01]  /*55d0*/  IADD3 R14, P3, PT, R16, R5.reuse, RZ ;  /* 0x00000005100e7210 */ /* 0x080fe20007f7e0ff */
[----:B------:R1:W-:Y:S04]  /*55e0*/  @P1 STS.128 [R225+0x4000], RZ ;  /* 0x004000ffe1001388 */ /* 0x0003e80000000c00 */
[----:B------:R-:W-:Y:S01]  /*55f0*/  @!PT LDS RZ, [RZ] ;  /* 0x00000000fffff984 */ /* 0x000fe20000000800 */
[----:B------:R-:W-:Y:S01]  /*5600*/  @!PT LDS RZ, [RZ] ;  /* 0x00000000fffff984 */ /* 0x000fe20000000800 */
[----:B------:R-:W-:Y:S01]  /*5610*/  @!PT LDS RZ, [RZ] ;  /* 0x00000000fffff984 */ /* 0x000fe20000000800 */
[----:B------:R-:W-:Y:S01]  /*5620*/  @!P0 LDGSTS.E.BYPASS.LTC128B.128 [R225+0x8000], desc[UR4][R212.64+0x80] ;  /* 0x08000080d4e18fae */ /* 0x000fe2000b981a04 */
[----:B------:R-:W-:Y:S01]  /*5630*/  IMAD.X R15, R17, 0x1, R4, P3 ;  /* 0x00000001110f7824 */ /* 0x000fe200018e0604 */
[----:B------:R-:W-:-:S02]  /*5640*/  IADD3 R12, P3, PT, R14, R5, RZ ;  /* 0x000000050e0c7210 */ /* 0x000fc40007f7e0ff */
[----:B------:R1:W-:Y:S03]  /*5650*/  @P0 STS.128 [R225+0x8000], RZ ;  /* 0x008000ffe1000388 */ /* 0x0003e60000000c00 */
[----:B------:R-:W-:Y:S01]  /*5660*/  IMAD.X R13, R15, 0x1, R4, P3 ;  /* 0x000000010f0d7824 */ /* 0x000fe200018e0604 */
[----:B------:R-:W-:Y:S01]  /*5670*/  @!PT LDS RZ, [RZ] ;  /* 0x00000000fffff984 */ /* 0x000fe20000000800 */
[----:B------:R-:W-:Y:S01]  /*5680*/  @!PT LDS RZ, [RZ] ;  /* 0x00000000fffff984 */ /* 0x000fe20000000800 */
[----:B------:R-:W-:Y:S01]  /*5690*/  @!PT LDS RZ, [RZ] ;  /* 0x00000000fffff984 */ /* 0x000fe20000000800 */
[----:B------:R-:W-:Y:S01]  /*56a0*/  @!P1 LDGSTS.E.BYPASS.LTC128B.128 [R225+0x4800], desc[UR4][R6.64] ;  /* 0x0480000006e19fae */ /* 0x000fe2000b981a04 */
[----:B------:R-:W-:-:S03]  /*56b0*/  IADD3 R10, P3, PT, R12, R5, RZ ;  /* 0x000000050c0a7210 */ /* 0x000fc60007f7e0ff */
[----:B------:R1:W-:Y:S01]  /*56c0*/  @P1 STS.128 [R225+0x4800], RZ ;  /* 0x004800ffe1001388 */ /* 0x0003e20000000c00 */
[----:B------:R-:W-:Y:S01]  /*56d0*/  IADD3 R8, P5, PT, R10, R5, RZ ;  /* 0x000000050a087210 */ /* 0x000fe20007fbe0ff */
[--C-:B------:R-:W-:Y:S02]  /*56e0*/  IMAD.X R11, R13, 0x1, R4.reuse, P3 ;  /* 0x000000010d0b7824 */ /* 0x100fe400018e0604 */
[----:B------:R-:W-:Y:S01]  /*56f0*/  @!PT LDS RZ, [RZ] ;  /* 0x00000000fffff984 */ /* 0x000fe20000000800 */
[----:B------:R-:W-:Y:S01]  /*5700*/  @!PT LDS RZ, [RZ] ;  /* 0x00000000fffff984 */ /* 0x000fe20000000800 */
[----:B------:R-:W-:Y:S01]  /*5710*/  @!PT LDS RZ, [RZ] ;  /* 0x00000000fffff984 */ /* 0x000fe20000000800 */
[----:B------:R2:W-:Y:S02]  /*5720*/  @!P0 LDGSTS.E.BYPASS.LTC128B.128 [R225+0x8800], desc[UR4][R6.64+0x80] ;  /* 0x0880008006e18fae */ /* 0x0005e4000b981a04 */
[----:B------:R-:W-:Y:S02]  /*5730*/  IMAD.X R9, R11, 0x1, R4, P5 ;  /* 0x000000010b097824 */ /* 0x000fe400028e0604 */
[----:B------:R1:W-:Y:S04]  /*5740*/  @P0 STS.128 [R225+0x8800], RZ ;  /* 0x008800ffe1000388 */ /* 0x0003e80000000c00 */
[----:B------:R-:W-:Y:S01]  /*5750*/  @!PT LDS RZ, [RZ] ;  /* 0x00000000fffff984 */ /* 0x000fe20000000800 */
[----:B------:R-:W-:Y:S01]  /*5760*/  @!PT LDS RZ, [RZ] ;  /* 0x00000000fffff984 */ /* 0x000fe20000000800 */
[----:B------:R-:W-:Y:S01]  /*5770*/  @!PT LDS RZ, [RZ] ;  /* 0x00000000fffff984 */ /* 0x000fe20000000800 */
[----:B------:R3:W-:Y:S04]  /*5780*/  @!P1 LDGSTS.E.BYPASS.LTC128B.128 [R225+0x5000], desc[UR4][R16.64] ;  /* 0x0500000010e19fae */ /* 0x0007e8000b981a04 */
[----:B------:R1:W-:Y:S01]  /*5790*/  @P1 STS.128 [R225+0x5000], RZ ;  /* 0x005000ffe1001388 */ /* 0x0003e20000000c00 */
[----:B--2---:R-:W-:Y:S01]  /*57a0*/  @!P0 MOV R6, R16 ;  /* 0x0000001000068202 */ /* 0x004fe20000000f00 */
[----:B------:R-:W-:-:S05]  /*57b0*/  @!P0 IMAD.MOV.U32 R7, RZ, RZ, R17 ;  /* 0x000000ffff078224 */ /* 0x000fca00078e0011 */
[----:B------:R-:W-:Y:S01]  /*57c0*/  @!PT LDS RZ, [RZ] ;  /* 0x00000000fffff984 */ /* 0x000fe20000000800 */
[----:B------:R-:W-:Y:S01]  /*57d0*/  @!PT LDS RZ, [RZ] ;  /* 0x00000000fffff984 */ /* 0x000fe20000000800 */
[----:B------:R-:W-:Y:S01]  /*57e0*/  @!PT LDS RZ, [RZ] ;  /* 0x00000000fffff984 */ /* 0x000fe20000000800 */
[----:B------:R2:W-:Y:S01]  /*57f0*/  @!P0 LDGSTS.E.BYPASS.LTC128B.128 [R225+0x9000], desc[UR4][R6.64+0x80] ;  /* 0x0900008006e18fae */ /* 0x0005e2000b981a04 */
[----:B---3--:R-:W-:Y:S01]  /*5800*/  IADD3 R16, P3, PT, R8, R5, RZ ;  /* 0x0000000508107210 */ /* 0x008fe20007f7e0ff */
[----:B------:R-:W-:Y:S02]  /*5810*/  @!P0 IMAD.MOV.U32 R5, RZ, RZ, R9 ;  /* 0x000000ffff058224 */ /* 0x000fe400078e0009 */
[----:B------:R1:W-:Y:S02]  /*5820*/  @P0 STS.128 [R225+0x9000], RZ ;  /* 0x009000ffe1000388 */ /* 0x0003e40000000c00 */
[----:B------:R-:W-:Y:S02]  /*5830*/  IMAD.X R17, R9, 0x1, R4, P3 ;  /* 0x0000000109117824 */ /* 0x000fe400018e0604 */
[----:B------:R-:W-:Y:S01]  /*5840*/  @!PT LDS RZ, [RZ] ;  /* 0x00000000fffff984 */ /* 0x000fe20000000800 */
[----:B------:R-:W-:Y:S01]  /*5850*/  @!PT LDS RZ, [RZ] ;  /* 0x00000000fffff984 */ /* 0x000fe20000000800 */
[----:B------:R-:W-:Y:S01]  /*5860*/  @!PT LDS RZ, [RZ] ;  /* 0x00000000fffff984 */ /* 0x000fe20000000800 */
[----:B------:R-:W-:Y:S01]  /*5870*/  @!P1 LDGSTS.E.BYPASS.LTC128B.128 [R225+0x5800], desc[UR4][R14.64] ;  /* 0x058000000ee19fae */ /* 0x000fe2000b981a04 */
[----:B------:R-:W-:-:S03]  /*5880*/  @!P0 MOV R4, R8 ;  /* 0x0000000800048202 */ /* 0x000fc60000000f00 */
[----:B------:R1:W-:Y:S01]  /*5890*/  @P1 STS.128 [R225+0x5800], RZ ;  /* 0x005800ffe1001388 */ /* 0x0003e20000000c00 */
[----:B--2---:R-:W-:Y:S01]  /*58a0*/  @!P0 IMAD.MOV.U32 R6, RZ, RZ, R14 ;  /* 0x000000ffff068224 */ /* 0x004fe200078e000e */
[----:B------:R-:W-:-:S05]  /*58b0*/  @!P0 MOV R7, R15 ;  /* 0x0000000f00078202 */ /* 0x000fca0000000f00 */
        /* <DEDUP_REMOVED lines=18> */
[----:B------:R1:W-:Y:S01]  /*59e0*/  @!P1 LDGSTS.E.BYPASS.LTC128B.128 [R225+0x6800], desc[UR4][R10.64] ;  /* 0x068000000ae19fae */ /* 0x0003e2000b981a04 */
[----:B--2---:R-:W-:Y:S01]  /*59f0*/  @!P0 MOV R6, R10 ;  /* 0x0000000a00068202 */ /* 0x004fe20000000f00 */
[----:B------:R-:W-:-:S02]  /*5a00*/  @!P0 IMAD.MOV.U32 R7, RZ, RZ, R11 ;  /* 0x000000ffff078224 */ /* 0x000fc400078e000b */
        /* <DEDUP_REMOVED lines=26> */
[----:B------:R-:W0:Y:S02]  /*5bb0*/  LDGDEPBAR ;  /* 0x00000000000079af */ /* 0x000e240000000000 */
.L_x_754:
[----:B------:R-:W-:Y:S05]  /*5bc0*/  BSYNC.RECONVERGENT B1 ;  /* 0x0000000000017941 */ /* 0x000fea0003800200 */
.L_x_753:
        /* <DEDUP_REMOVED lines=33> */
[----:B------:R-:W-:Y:S01]  /*5de0*/  IADD3 R140, PT, PT, R43, R42, RZ ;  /* 0x0000002a2b8c7210 */ /* 0x000fe20007ffe0ff */
[----:B------:R-:W1:Y:S03]  /*5df0*/  SHFL.BFLY PT, R4, R7, 0x2, 0x1f ;  /* 0x0c401f0007047f89 */ /* 0x000e6600000e0000 */
[----:B------:R-:W-:Y:S01]  /*5e00*/  LEA R140, R140, R201, 0x1 ;  /* 0x000000c98c8c7211 */ /* 0x000fe200078e08ff */
[----:B------:R-:W3:Y:S03]  /*5e10*/  SHFL.BFLY PT, R5, R6, 0x2, 0x1f ;  /* 0x0c401f0006057f89 */ /* 0x000ee600000e0000 */
[-C--:B------:R-:W-:Y:S01]  /*5e20*/  IADD3 R45, PT, PT, R41, R140.reuse, RZ ;  /* 0x0000008c292d7210 */ /* 0x080fe20007ffe0ff */
[----:B------:R-:W-:Y:S01]  /*5e30*/  LDSM.16.MT88.4 R96, [R140+0x10000] ;  /* 0x010000008c60783b */ /* 0x000fe20000004200 */
[----:B------:R-:W-:-:S02]  /*5e40*/  IADD3 R62, PT, PT, R0, R140, RZ ;  /* 0x0000008c003e7210 */ /* 0x000fc40007ffe0ff */
[----:B------:R-:W-:Y:S01]  /*5e50*/  IADD3 R0, PT, PT, R0, R45, RZ ;  /* 0x0000002d00007210 */ /* 0x000fe20007ffe0ff */
[----:B------:R-:W-:Y:S04]  /*5e60*/  LDSM.16.MT88.4 R124, [R140+0xc000] ;  /* 0x00c000008c7c783b */ /* 0x000fe80000004200 */
[----:B------:R-:W-:Y:S04]  /*5e70*/  LDSM.16.MT88.4 R80, [R45+0xc000] ;  /* 0x00c000002d50783b */ /* 0x000fe80000004200 */
        /* <DEDUP_REMOVED lines=27> */
[----:B------:R-:W1:Y:S01]  /*6030*/  LDSM.16.MT88.4 R72, [R62+0xc000] ;  /* 0x00c000003e48783b */ /* 0x000e620000004200 */
        /* <DEDUP_REMOVED lines=41> */
[----:B------:R-:W-:Y:S01]  /*62d0*/  MUFU.EX2 R54, R54 ;  /* 0x0000003600367308 */ /* 0x000fe20000000800 */
[-CC-:B------:R-:W-:Y:S01]  /*62e0*/  FFMA.FTZ R175, R175, R138.reuse, -R136.reuse ;  /* 0x0000008aafaf7223 */ /* 0x180fe20000010888 */
[-C--:B------:R-:W-:Y:S01]  /*62f0*/  FFMA.FTZ R161, R161, R138.reuse, -R136 ;  /* 0x0000008aa1a17223 */ /* 0x080fe20000010888 */
[-CC-:B------:R-:W-:Y:S01]  /*6300*/  FFMA.FTZ R164, R164, R138.reuse, -R137.reuse ;  /* 0x0000008aa4a47223 */ /* 0x180fe20000010889 */
[----:B------:R-:W-:Y:S01]  /*6310*/  MUFU.EX2 R51, R51 ;  /* 0x0000003300337308 */ /* 0x000fe20000000800 */
[----:B------:R-:W-:Y:S01]  /*6320*/  FFMA.FTZ R231, R132, R138, -R137 ;  /* 0x0000008a84e77223 */ /* 0x000fe20000010889 */
[----:B---3--:R-:W-:Y:S01]  /*6330*/  F2FP.F16.F32.PACK_AB R118, R60, R61 ;  /* 0x0000003d3c76723e */ /* 0x008fe200000000ff */
[----:B------:R-:W-:Y:S01]  /*6340*/  FADD.FTZ R64, R64, R63 ;  /* 0x0000003f40407221 */ /* 0x000fe20000010000 */
[----:B------:R2:W-:Y:S01]  /*6350*/  MUFU.EX2 R57, R123 ;  /* 0x0000007b00397308 */ /* 0x0005e20000000800 */
[----:B------:R-:W-:-:S02]  /*6360*/  FADD.FTZ R66, R66, R65 ;  /* 0x0000004142427221 */ /* 0x000fc40000010000 */
[----:B------:R-:W-:Y:S01]  /*6370*/  FADD.FTZ R59, R59, R64 ;  /* 0x000000403b3b7221 */ /* 0x000fe20000010000 */
[----:B------:R-:W3:Y:S01]  /*6380*/  MUFU.EX2 R56, R56 ;  /* 0x0000003800387308 */ /* 0x000ee20000000800 */
[C---:B------:R-:W-:Y:S01]  /*6390*/  HMMA.16816.F32 R92, R116.reuse, R96, RZ ;  /* 0x00000060745c723c */ /* 0x040fe200000018ff */
[----:B------:R-:W-:Y:S01]  /*63a0*/  FADD.FTZ R61, R61, R66 ;  /* 0x000000423d3d7221 */ /* 0x000fe20000010000 */
[----:B------:R-:W-:Y:S01]  /*63b0*/  FADD.FTZ R58, R58, R59 ;  /* 0x0000003b3a3a7221 */ /* 0x000fe20000010000 */
[----:B------:R-:W-:Y:S02]  /*63c0*/  MUFU.EX2 R53, R53 ;  /* 0x0000003500357308 */ /* 0x000fe40000000800 */
[----:B------:R-:W-:Y:S02]  /*63d0*/  FADD.FTZ R60, R60, R61 ;  /* 0x0000003d3c3c7221 */ /* 0x000fe40000010000 */
[----:B------:R-:W4:Y:S01]  /*63e0*/  MUFU.EX2 R52, R52 ;  /* 0x0000003400347308 */ /* 0x000f220000000800 */
[C---:B------:R-:W-:Y:S03]  /*63f0*/  HMMA.16816.F32 R96, R116.reuse, R98, RZ ;  /* 0x000000627460723c */ /* 0x040fe600000018ff */
[----:B------:R-:W5:Y:S04]  /*6400*/  MUFU.EX2 R50, R50 ;  /* 0x0000003200327308 */ /* 0x000f680000000800 */
[----:B------:R-:W-:Y:S01]  /*6410*/  MUFU.EX2 R47, R47 ;  /* 0x0000002f002f7308 */ /* 0x000fe20000000800 */
[C---:B------:R-:W-:Y:S03]  /*6420*/  HMMA.16816.F32 R128, R116.reuse, R124, RZ ;  /* 0x0000007c7480723c */ /* 0x040fe600000018ff */
[----:B------:R-:W-:Y:S04]  /*6430*/  MUFU.EX2 R46, R46 ;  /* 0x0000002e002e7308 */ /* 0x000fe80000000800 */
[----:B------:R-:W-:Y:S01]  /*6440*/  MUFU.EX2 R42, R42 ;  /* 0x0000002a002a7308 */ /* 0x000fe20000000800 */
[C---:B-1----:R-:W-:Y:S03]  /*6450*/  HMMA.16816.F32 R68, R116.reuse, R72, RZ ;  /* 0x000000487444723c */ /* 0x042fe600000018ff */
[----:B------:R-:W-:Y:S04]  /*6460*/  MUFU.EX2 R49, R49 ;  /* 0x0000003100317308 */ /* 0x000fe80000000800 */
[----:B------:R-:W1:Y:S01]  /*6470*/  MUFU.EX2 R48, R48 ;  /* 0x0000003000307308 */ /* 0x000e620000000800 */
[C---:B------:R-:W-:Y:S03]  /*6480*/  HMMA.16816.F32 R76, R116.reuse, R80, RZ ;  /* 0x00000050744c723c */ /* 0x040fe600000018ff */
[----:B------:R-:W-:Y:S04]  /*6490*/  MUFU.EX2 R44, R44 ;  /* 0x0000002c002c7308 */ /* 0x000fe80000000800 */
[----:B------:R-:W1:Y:S01]  /*64a0*/  MUFU.EX2 R43, R43 ;  /* 0x0000002b002b7308 */ /* 0x000e620000000800 */
[C---:B------:R-:W-:Y:S03]  /*64b0*/  HMMA.16816.F32 R84, R116.reuse, R88, RZ ;  /* 0x000000587454723c */ /* 0x040fe600000018ff */
[----:B------:R-:W1:Y:S04]  /*64c0*/  MUFU.EX2 R41, R41 ;  /* 0x0000002900297308 */ /* 0x000e680000000800 */
[----:B------:R-:W-:Y:S01]  /*64d0*/  MUFU.EX2 R151, R151 ;  /* 0x0000009700977308 */ /* 0x000fe20000000800 */
[C---:B------:R-:W-:Y:S03]  /*64e0*/  HMMA.16816.F32 R100, R116.reuse, R104, RZ ;  /* 0x000000687464723c */ /* 0x040fe600000018ff */
[----:B------:R-:W-:Y:S04]  /*64f0*/  MUFU.EX2 R156, R156 ;  /* 0x0000009c009c7308 */ /* 0x000fe80000000800 */
[----:B------:R-:W-:Y:S01]  /*6500*/  MUFU.EX2 R155, R177 ;  /* 0x000000b1009b7308 */ /* 0x000fe20000000800 */
[C---:B------:R-:W-:Y:S03]  /*6510*/  HMMA.16816.F32 R108, R116.reuse, R112, RZ ;  /* 0x00000070746c723c */ /* 0x040fe600000018ff */
[----:B------:R-:W1:Y:S04]  /*6520*/  MUFU.EX2 R160, R160 ;  /* 0x000000a000a07308 */ /* 0x000e680000000800 */
        /* <DEDUP_REMOVED lines=27> */
[----:B------:R-:W2:Y:S07]  /*66e0*/  LDSM.16.MT88.4 R8, [R0+0x10800] ;  /* 0x010800000008783b */ /* 0x000eae0000004200 */
[C---:B------:R-:W-:Y:S08]  /*66f0*/  HMMA.16816.F32 R108, R4.reuse, R12, R108 ;  /* 0x0000000c046c723c */ /* 0x040ff0000000186c */
[C---:B------:R-:W-:Y:S01]  /*6700*/  HMMA.16816.F32 R112, R4.reuse, R14, R112 ;  /* 0x0000000e0470723c */ /* 0x040fe20000001870 */
[----:B------:R-:W3:Y:S07]  /*6710*/  LDSM.16.MT88.4 R12, [R62+0x11000] ;  /* 0x011000003e0c783b */ /* 0x000eee0000004200 */
[C---:B------:R-:W-:Y:S08]  /*6720*/  HMMA.16816.F32 R128, R4.reuse, R32, R128 ;  /* 0x000000200480723c */ /* 0x040ff00000001880 */
[C---:B------:R-:W-:Y:S01]  /*6730*/  HMMA.16816.F32 R124, R4.reuse, R34, R124 ;  /* 0x00000022047c723c */ /* 0x040fe2000000187c */
[----:B------:R-:W4:Y:S07]  /*6740*/  LDSM.16.MT88.4 R32, [R140+0xd000] ;  /* 0x00d000008c20783b */ /* 0x000f2e0000004200 */
[C---:B------:R-:W-:Y:S08]  /*6750*/  HMMA.16816.F32 R100, R4.reuse, R16, R100 ;  /* 0x000000100464723c */ /* 0x040ff00000001864 */
[C---:B--2---:R-:W-:Y:S08]  /*6760*/  HMMA.16816.F32 R120, R4.reuse, R8, R120 ;  /* 0x000000080478723c */ /* 0x044ff00000001878 */
[C---:B------:R-:W-:Y:S01]  /*6770*/  HMMA.16816.F32 R116, R4.reuse, R10, R116 ;  /* 0x0000000a0474723c */ /* 0x040fe20000001874 */
[----:B------:R-:W2:Y:S07]  /*6780*/  LDSM.16.MT88.4 R8, [R45+0x11000] ;  /* 0x011000002d08783b */ /* 0x000eae0000004200 */
        /* <DEDUP_REMOVED lines=10> */
[----:B-1----:R-:W-:Y:S01]  /*6830*/  F2FP.F16.F32.PACK_AB R4, R48, R49 ;  /* 0x000000313004723e */ /* 0x002fe200000000ff */
[----:B------:R-:W1:Y:S01]  /*6840*/  LDSM.16.MT88.4 R20, [R0+0xd000] ;  /* 0x00d000000014783b */ /* 0x000e620000004200 */
[----:B------:R-:W-:-:S02]  /*6850*/  F2FP.F16.F32.PACK_AB R5, R46, R47 ;  /* 0x0000002f2e05723e */ /* 0x000fc400000000ff */
[----:B------:R-:W-:Y:S02]  /*6860*/  F2FP.F16.F32.PACK_AB R6, R43, R44 ;  /* 0x0000002c2b06723e */ /* 0x000fe400000000ff */
[----:B------:R-:W-:-:S07]  /*6870*/  F2FP.F16.F32.PACK_AB R7, R41, R42 ;  /* 0x0000002a2907723e */ /* 0x000fce00000000ff */
[C---:B---3--:R-:W-:Y:S01]  /*6880*/  HMMA.16816.F32 R100, R4.reuse, R12, R100 ;  /* 0x0000000c0464723c */ /* 0x048fe20000001864 */
[-CC-:B------:R-:W-:Y:S01]  /*6890*/  FFMA.FTZ R12, R158, R138.reuse, -R137.reuse ;  /* 0x0000008a9e0c7223 */ /* 0x180fe20000010889 */
[-CC-:B------:R-:W-:Y:S01]  /*68a0*/  FFMA.FTZ R158, R157, R138.reuse, -R136.reuse ;  /* 0x0000008a9d9e7223 */ /* 0x180fe20000010888 */
[-CC-:B------:R-:W-:Y:S01]  /*68b0*/  FFMA.FTZ R157, R167, R138.reuse, -R136.reuse ;  /* 0x0000008aa79d7223 */ /* 0x180fe20000010888 */
[-CC-:B------:R-:W-:Y:S01]  /*68c0*/  FFMA.FTZ R167, R178, R138.reuse, -R137.reuse ;  /* 0x0000008ab2a77223 */ /* 0x180fe20000010889 */
[----:B------:R3:W-:Y:S01]  /*68d0*/  MUFU.EX2 R153, R12 ;  /* 0x0000000c00997308 */ /* 0x0007e20000000800 */
[-C--:B------:R-:W-:Y:S02]  /*68e0*/  FFMA.FTZ R178, R171, R138.reuse, -R136 ;  /* 0x0000008aabb27223 */ /* 0x080fe40000010888 */
[C---:B----4-:R-:W-:Y:S01]  /*68f0*/  HMMA.16816.F32 R128, R4.reuse, R32, R128 ;  /* 0x000000200480723c */ /* 0x050fe20000001880 */
[----:B------:R-:W-:Y:S04]  /*6900*/  MUFU.EX2 R158, R158 ;  /* 0x0000009e009e7308 */ /* 0x000fe80000000800 */
[----:B------:R-:W4:Y:S03]  /*6910*/  MUFU.EX2 R157, R157 ;  /* 0x0000009d009d7308 */ /* 0x000f260000000800 */
[C---:B------:R-:W-:Y:S01]  /*6920*/  HMMA.16816.F32 R124, R4.reuse, R34, R124 ;  /* 0x00000022047c723c */ /* 0x040fe2000000187c */
[----:B------:R-:W4:Y:S01]  /*6930*/  LDSM.16.MT88.4 R32, [R140+0xd800] ;  /* 0x00d800008c20783b */ /* 0x000f220000004200 */
[----:B------:R-:W-:Y:S04]  /*6940*/  MUFU.EX2 R167, R167 ;  /* 0x000000a700a77308 */ /* 0x000fe80000000800 */
[----:B------:R5:W-:Y:S02]  /*6950*/  MUFU.EX2 R171, R175 ;  /* 0x000000af00ab7308 */ /* 0x000be40000000800 */
[C---:B------:R-:W-:Y:S01]  /*6960*/  HMMA.16816.F32 R104, R4.reuse, R14, R104 ;  /* 0x0000000e0468723c */ /* 0x040fe20000001868 */
[----:B---3--:R-:W3:Y:S01]  /*6970*/  LDSM.16.MT88.4 R12, [R62+0x11800] ;  /* 0x011800003e0c783b */ /* 0x008ee20000004200 */
[----:B------:R-:W-:Y:S06]  /*6980*/  MUFU.EX2 R178, R178 ;  /* 0x000000b200b27308 */ /* 0x000fec0000000800 */
[----:B--2---:R-:W-:Y:S01]  /*6990*/  HMMA.16816.F32 R108, R4, R8, R108 ;  /* 0x00000008046c723c */ /* 0x004fe2000000186c */
[----:B-----5:R-:W-:-:S07]  /*69a0*/  FFMA.FTZ R175, R170, R138, -R137 ;  /* 0x0000008aaaaf7223 */ /* 0x020fce0000010889 */
[C---:B------:R-:W-:Y:S01]  /*69b0*/  HMMA.16816.F32 R112, R4.reuse, R10, R112 ;  /* 0x0000000a0470723c */ /* 0x040fe20000001870 */
[----:B------:R-:W2:Y:S01]  /*69c0*/  LDSM.16.MT88.4 R8, [R45+0x11800] ;  /* 0x011800002d08783b */ /* 0x000ea20000004200 */
[----:B------:R-:W-:Y:S06]  /*69d0*/  MUFU.EX2 R175, R175 ;  /* 0x000000af00af7308 */ /* 0x000fec0000000800 */
        /* <DEDUP_REMOVED lines=9> */
[C---:B-1----:R-:W-:Y:S08]  /*6a70*/  HMMA.16816.F32 R84, R4.reuse, R20, R84 ;  /* 0x000000140454723c */ /* 0x042ff00000001854 */
[C---:B------:R-:W-:Y:S01]  /*6a80*/  HMMA.16816.F32 R88, R4.reuse, R22, R88 ;  /* 0x000000160458723c */ /* 0x040fe20000001858 */
[----:B------:R-:W1:Y:S07]  /*6a90*/  LDSM.16.MT88.4 R20, [R0+0xd800] ;  /* 0x00d800000014783b */ /* 0x000e6e0000004200 */
[C---:B------:R-:W-:Y:S08]  /*6aa0*/  HMMA.16816.F32 R120, R4.reuse, R36, R120 ;  /* 0x000000240478723c */ /* 0x040ff00000001878 */
[----:B------:R-:W-:Y:S01]  /*6ab0*/  HMMA.16816.F32 R116, R4, R38, R116 ;  /* 0x000000260474723c */ /* 0x000fe20000001874 */
[----:B------:R-:W-:Y:S01]  /*6ac0*/  F2FP.F16.F32.PACK_AB R4, R160, R155 ;  /* 0x0000009ba004723e */ /* 0x000fe200000000ff */
[----:B------:R-:W-:Y:S01]  /*6ad0*/  LDSM.16.MT88.4 R36, [R45+0x12000] ;  /* 0x012000002d24783b */ /* 0x000fe20000004200 */
[----:B------:R-:W-:-:S02]  /*6ae0*/  F2FP.F16.F32.PACK_AB R5, R156, R151 ;  /* 0x000000979c05723e */ /* 0x000fc400000000ff */
[----:B----4-:R-:W-:Y:S02]  /*6af0*/  F2FP.F16.F32.PACK_AB R6, R157, R158 ;  /* 0x0000009e9d06723e */ /* 0x010fe400000000ff */
[----:B------:R-:W-:-:S07]  /*6b00*/  F2FP.F16.F32.PACK_AB R7, R162, R153 ;  /* 0x00000099a207723e */ /* 0x000fce00000000ff */
[C---:B------:R-:W-:Y:S08]  /*6b10*/  HMMA.16816.F32 R128, R4.reuse, R32, R128 ;  /* 0x000000200480723c */ /* 0x040ff00000001880 */
[C---:B------:R-:W-:Y:S01]  /*6b20*/  HMMA.16816.F32 R124, R4.reuse, R34, R124 ;  /* 0x00000022047c723c */ /* 0x040fe2000000187c */
[----:B------:R-:W4:Y:S07]  /*6b30*/  LDSM.16.MT88.4 R32, [R0+0x11800] ;  /* 0x011800000020783b */ /* 0x000f2e0000004200 */
[----:B---3--:R-:W-:Y:S01]  /*6b40*/  HMMA.16816.F32 R100, R4, R12, R100 ;  /* 0x0000000c0464723c */ /* 0x008fe20000001864 */
[-C--:B------:R-:W-:Y:S01]  /*6b50*/  FFMA.FTZ R12, R174, R138.reuse, -R137 ;  /* 0x0000008aae0c7223 */ /* 0x080fe20000010889 */
[----:B------:R-:W-:-:S03]  /*6b60*/  FFMA.FTZ R174, R169, R138, -R136 ;  /* 0x0000008aa9ae7223 */ /* 0x000fc60000010888 */
[----:B------:R3:W-:Y:S03]  /*6b70*/  MUFU.EX2 R169, R12 ;  /* 0x0000000c00a97308 */ /* 0x0007e60000000800 */
[C---:B------:R-:W-:Y:S01]  /*6b80*/  HMMA.16816.F32 R104, R4.reuse, R14, R104 ;  /* 0x0000000e0468723c */ /* 0x040fe20000001868 */
[----:B------:R-:W4:Y:S07]  /*6b90*/  MUFU.EX2 R174, R174 ;  /* 0x000000ae00ae7308 */ /* 0x000f2e0000000800 */
[C---:B--2---:R-:W-:Y:S01]  /*6ba0*/  HMMA.16816.F32 R108, R4.reuse, R8, R108 ;  /* 0x00000008046c723c */ /* 0x044fe2000000186c */
[----:B---3--:R-:W2:Y:S07]  /*6bb0*/  LDSM.16.MT88.4 R12, [R140+0x12000] ;  /* 0x012000008c0c783b */ /* 0x008eae0000004200 */
[C---:B------:R-:W-:Y:S01]  /*6bc0*/  HMMA.16816.F32 R112, R4.reuse, R10, R112 ;  /* 0x0000000a0470723c */ /* 0x040fe20000001870 */
[----:B------:R-:W3:Y:S07]  /*6bd0*/  LDSM.16.MT88.4 R8, [R62+0x12000] ;  /* 0x012000003e08783b */ /* 0x000eee0000004200 */
        /* <DEDUP_REMOVED lines=12> */
[C---:B----4-:R-:W-:Y:S08]  /*6ca0*/  HMMA.16816.F32 R120, R4.reuse, R32, R120 ;  /* 0x000000200478723c */ /* 0x050ff00000001878 */
        /* <DEDUP_REMOVED lines=9> */
[----:B---3--:R-:W-:Y:S01]  /*6d40*/  HMMA.16816.F32 R100, R4, R8, R100 ;  /* 0x000000080464723c */ /* 0x008fe20000001864 */
[-C--:B------:R-:W-:Y:S01]  /*6d50*/  FFMA.FTZ R8, R172, R138.reuse, -R137 ;  /* 0x0000008aac087223 */ /* 0x080fe20000010889 */
[----:B------:R-:W-:-:S03]  /*6d60*/  FFMA.FTZ R172, R165, R138, -R136 ;  /* 0x0000008aa5ac7223 */ /* 0x000fc60000010888 */
[----:B------:R3:W-:Y:S03]  /*6d70*/  MUFU.EX2 R170, R8 ;  /* 0x0000000800aa7308 */ /* 0x0007e60000000800 */
[C---:B------:R-:W-:Y:S08]  /*6d80*/  HMMA.16816.F32 R104, R4.reuse, R10, R104 ;  /* 0x0000000a0468723c */ /* 0x040ff00000001868 */
[C---:B-----5:R-:W-:Y:S01]  /*6d90*/  HMMA.16816.F32 R84, R4.reuse, R16, R84 ;  /* 0x000000100454723c */ /* 0x060fe20000001854 */
[-CC-:B------:R-:W-:Y:S01]  /*6da0*/  FFMA.FTZ R16, R166, R138.reuse, -R137.reuse ;  /* 0x0000008aa6107223 */ /* 0x180fe20000010889 */
[-CC-:B------:R-:W-:Y:S01]  /*6db0*/  FFMA.FTZ R166, R163, R138.reuse, -R136.reuse ;  /* 0x0000008aa3a67223 */ /* 0x180fe20000010888 */
[----:B---3--:R-:W3:Y:S01]  /*6dc0*/  LDSM.16.MT88.4 R8, [R140+0x12800] ;  /* 0x012800008c08783b */ /* 0x008ee20000004200 */
[----:B------:R-:W-:Y:S04]  /*6dd0*/  MUFU.EX2 R163, R172 ;  /* 0x000000ac00a37308 */ /* 0x000fe80000000800 */
[----:B------:R-:W-:Y:S01]  /*6de0*/  HMMA.16816.F32 R108, R4, R36, R108 ;  /* 0x00000024046c723c */ /* 0x000fe2000000186c */
[-CC-:B------:R-:W-:Y:S01]  /*6df0*/  FFMA.FTZ R37, R159, R138.reuse, -R136.reuse ;  /* 0x0000008a9f257223 */ /* 0x180fe20000010888 */
[----:B------:R-:W-:Y:S01]  /*6e00*/  MUFU.EX2 R165, R16 ;  /* 0x0000001000a57308 */ /* 0x000fe20000000800 */
[-C--:B------:R-:W-:Y:S01]  /*6e10*/  FFMA.FTZ R159, R152, R138.reuse, -R137 ;  /* 0x0000008a989f7223 */ /* 0x080fe20000010889 */
[----:B------:R-:W-:-:S02]  /*6e20*/  FFMA.FTZ R152, R147, R138, -R136 ;  /* 0x0000008a93987223 */ /* 0x000fc40000010888 */
[----:B------:R-:W4:Y:S02]  /*6e30*/  MUFU.EX2 R166, R166 ;  /* 0x000000a600a67308 */ /* 0x000f240000000800 */
[----:B------:R-:W-:Y:S01]  /*6e40*/  HMMA.16816.F32 R112, R4, R38, R112 ;  /* 0x000000260470723c */ /* 0x000fe20000001870 */
[-CC-:B------:R-:W-:Y:S01]  /*6e50*/  FFMA.FTZ R39, R154, R138.reuse, -R137.reuse ;  /* 0x0000008a9a277223 */ /* 0x180fe20000010889 */
[----:B------:R5:W-:Y:S01]  /*6e60*/  MUFU.EX2 R36, R161 ;  /* 0x000000a100247308 */ /* 0x000be20000000800 */
[----:B------:R-:W-:-:S03]  /*6e70*/  FFMA.FTZ R154, R150, R138, -R137 ;  /* 0x0000008a969a7223 */ /* 0x000fc60000010889 */
[----:B------:R-:W4:Y:S02]  /*6e80*/  MUFU.EX2 R37, R37 ;  /* 0x0000002500257308 */ /* 0x000f240000000800 */
[C---:B------:R-:W-:Y:S02]  /*6e90*/  HMMA.16816.F32 R128, R4.reuse, R28, R128 ;  /* 0x0000001c0480723c */ /* 0x040fe40000001880 */
[----:B------:R-:W3:Y:S04]  /*6ea0*/  MUFU.EX2 R38, R164 ;  /* 0x000000a400267308 */ /* 0x000ee80000000800 */
[----:B------:R1:W-:Y:S02]  /*6eb0*/  MUFU.EX2 R150, R159 ;  /* 0x0000009f00967308 */ /* 0x0003e40000000800 */
[C---:B------:R-:W-:Y:S01]  /*6ec0*/  HMMA.16816.F32 R124, R4.reuse, R30, R124 ;  /* 0x0000001e047c723c */ /* 0x040fe2000000187c */
[----:B------:R-:W-:Y:S01]  /*6ed0*/  LDSM.16.MT88.4 R28, [R62+0xe800] ;  /* 0x00e800003e1c783b */ /* 0x000fe20000004200 */
[-CC-:B-----5:R-:W-:Y:S01]  /*6ee0*/  FFMA.FTZ R161, R149, R138.reuse, -R136.reuse ;  /* 0x0000008a95a17223 */ /* 0x1a0fe20000010888 */
        /* <DEDUP_REMOVED lines=10> */
[----:B-----5:R-:W-:-:S03]  /*6f90*/  FFMA.FTZ R154, R148, R138, -R137 ;  /* 0x0000008a949a7223 */ /* 0x020fc60000010889 */
[----:B------:R-:W5:Y:S01]  /*6fa0*/  MUFU.EX2 R148, R145 ;  /* 0x0000009100947308 */ /* 0x000f620000000800 */
[C---:B------:R-:W-:Y:S03]  /*6fb0*/  HMMA.16816.F32 R76, R4.reuse, R20, R76 ;  /* 0x00000014044c723c */ /* 0x040fe6000000184c */
[----:B------:R-:W5:Y:S05]  /*6fc0*/  MUFU.EX2 R154, R154 ;  /* 0x0000009a009a7308 */ /* 0x000f6a0000000800 */
[C---:B------:R-:W-:Y:S01]  /*6fd0*/  HMMA.16816.F32 R80, R4.reuse, R22, R80 ;  /* 0x000000160450723c */ /* 0x040fe20000001850 */
[----:B------:R-:W1:Y:S07]  /*6fe0*/  LDSM.16.MT88.4 R20, [R0+0xe800] ;  /* 0x00e800000014783b */ /* 0x000e6e0000004200 */
[C---:B------:R-:W-:Y:S01]  /*6ff0*/  HMMA.16816.F32 R88, R4.reuse, R18, R88 ;  /* 0x000000120458723c */ /* 0x040fe20000001858 */
[----:B------:R-:W5:Y:S07]  /*7000*/  LDSM.16.MT88.4 R16, [R62+0x12800] ;  /* 0x012800003e10783b */ /* 0x000f6e0000004200 */
[C---:B--2---:R-:W-:Y:S08]  /*7010*/  HMMA.16816.F32 R120, R4.reuse, R12, R120 ;  /* 0x0000000c0478723c */ /* 0x044ff00000001878 */
[----:B------:R-:W-:Y:S01]  /*7020*/  HMMA.16816.F32 R116, R4, R14, R116 ;  /* 0x0000000e0474723c */ /* 0x000fe20000001874 */
[----:B----4-:R-:W-:Y:S01]  /*7030*/  F2FP.F16.F32.PACK_AB R4, R166, R163 ;  /* 0x000000a3a604723e */ /* 0x010fe200000000ff */
[----:B------:R-:W2:Y:S01]  /*7040*/  LDSM.16.MT88.4 R12, [R45+0x12800] ;  /* 0x012800002d0c783b */ /* 0x000ea20000004200 */
[----:B------:R-:W-:-:S02]  /*7050*/  F2FP.F16.F32.PACK_AB R5, R175, R170 ;  /* 0x000000aaaf05723e */ /* 0x000fc400000000ff */
[----:B------:R-:W-:Y:S02]  /*7060*/  F2FP.F16.F32.PACK_AB R6, R37, R36 ;  /* 0x000000242506723e */ /* 0x000fe400000000ff */
[----:B---3--:R-:W-:-:S07]  /*7070*/  F2FP.F16.F32.PACK_AB R7, R38, R165 ;  /* 0x000000a52607723e */ /* 0x008fce00000000ff */
[C---:B------:R-:W-:Y:S08]  /*7080*/  HMMA.16816.F32 R92, R4.reuse, R8, R92 ;  /* 0x00000008045c723c */ /* 0x040ff0000000185c */
[C---:B------:R-:W-:Y:S01]  /*7090*/  HMMA.16816.F32 R96, R4.reuse, R10, R96 ;  /* 0x0000000a0460723c */ /* 0x040fe20000001860 */
[----:B------:R-:W3:Y:S07]  /*70a0*/  LDSM.16.MT88.4 R8, [R0+0x12800] ;  /* 0x012800000008783b */ /* 0x000eee0000004200 */
[C---:B-1----:R-:W-:Y:S08]  /*70b0*/  HMMA.16816.F32 R84, R4.reuse, R20, R84 ;  /* 0x000000140454723c */ /* 0x042ff00000001854 */
[C---:B------:R-:W-:Y:S01]  /*70c0*/  HMMA.16816.F32 R88, R4.reuse, R22, R88 ;  /* 0x000000160458723c */ /* 0x040fe20000001858 */
[----:B------:R-:W1:Y:S07]  /*70d0*/  LDSM.16.MT88.4 R20, [R0+0xf000] ;  /* 0x00f000000014783b */ /* 0x000e6e0000004200 */
[C---:B-----5:R-:W-:Y:S08]  /*70e0*/  HMMA.16816.F32 R100, R4.reuse, R16, R100 ;  /* 0x000000100464723c */ /* 0x060ff00000001864 */
[C---:B------:R-:W-:Y:S01]  /*70f0*/  HMMA.16816.F32 R104, R4.reuse, R18, R104 ;  /* 0x000000120468723c */ /* 0x040fe20000001868 */
[----:B------:R-:W-:Y:S07]  /*7100*/  LDSM.16.MT88.4 R16, [R140+0x13000] ;  /* 0x013000008c10783b */ /* 0x000fee0000004200 */
[C---:B--2---:R-:W-:Y:S08]  /*7110*/  HMMA.16816.F32 R108, R4.reuse, R12, R108 ;  /* 0x0000000c046c723c */ /* 0x044ff0000000186c */
[C---:B---3--:R-:W-:Y:S08]  /*7120*/  HMMA.16816.F32 R120, R4.reuse, R8, R120 ;  /* 0x000000080478723c */ /* 0x048ff00000001878 */
        /* <DEDUP_REMOVED lines=126> */
[----:B------:R-:W-:Y:S01]  /*7910*/  IMAD.MOV.U32 R0, RZ, RZ, R133 ;  /* 0x000000ffff007224 */ /* 0x000fe200078e0085 */
[C---:B------:R-:W-:Y:S01]  /*7920*/  IADD3 R220, PT, PT, -R40.reuse, 0x1, RZ ;  /* 0x0000000128dc7810 */ /* 0x040fe20007ffe1ff */
[----:B------:R-:W-:Y:S01]  /*7930*/  IMAD.MOV.U32 R137, RZ, RZ, R134 ;  /* 0x000000ffff897224 */ /* 0x000fe200078e0086 */
[----:B------:R-:W-:Y:S01]  /*7940*/  ISETP.NE.AND.EX P4, PT, R229, RZ, PT, P4 ;  /* 0x000000ffe500720c */ /* 0x000fe20003f85340 */
[----:B------:R-:W-:-:S12]  /*7950*/  VIADD R221, R40, 0xfffffffe ;  /* 0xfffffffe28dd7836 */ /* 0x000fd80000000000 */
.L_x_765:
        /* <DEDUP_REMOVED lines=78> */
.L_x_760:
[----:B------:R-:W-:Y:S05]  /*7e40*/  BSYNC.RECONVERGENT B0 ;  /* 0x0000000000007941 */ /* 0x000fea0003800200 */
.L_x_759:
[----:B------:R-:W1:Y:S01]  /*7e50*/  S2UR UR6, SR_CgaCtaId ;  /* 0x00000000000679c3 */ /* 0x000e620000008800 */
[C---:B------:R-:W-:Y:S01]  /*7e60*/  IMAD.SHL.U32 R37, R198.reuse, 0x8, RZ ;  /* 0x00000008c6257824 */ /* 0x040fe200078e00ff */
[C---:B------:R-:W-:Y:S01]  /*7e70*/  LOP3.LUT R36, R198.reuse, 0x38, RZ, 0xc0, !PT ;  /* 0x00000038c6247812 */ /* 0x040fe200078ec0ff */
[----:B------:R-:W-:Y:S01]  /*7e80*/  UMOV UR7, 0x400 ;  /* 0x0000040000077882 */ /* 0x000fe20000000000 */
[----:B------:R-:W-:Y:S01]  /*7e90*/  IMAD.SHL.U32 R205, R198, 0x40, RZ ;  /* 0x00000040c6cd7824 */ /* 0x000fe200078e00ff */
[--C-:B------:R-:W-:Y:S01]  /*7ea0*/  SHF.R.U32.HI R199, RZ, 0x1, R198.reuse ;  /* 0x00000001ffc77819 */ /* 0x100fe200000116c6 */
[----:B------:R-:W-:Y:S01]  /*7eb0*/  VIADD R220, R220, 0x1 ;  /* 0x00000001dcdc7836 */ /* 0x000fe20000000000 */
[----:B------:R-:W-:Y:S01]  /*7ec0*/  LOP3.LUT R39, R36, 0x1c0, R37, 0xf8, !PT ;  /* 0x000001c024277812 */ /* 0x000fe200078ef825 */
[----:B------:R-:W-:Y:S01]  /*7ed0*/  BSSY.RECONVERGENT B1, `(.L_x_761) ;  /* 0x00001ff000017945 */ /* 0x000fe20003800200 */
[----:B------:R-:W-:Y:S02]  /*7ee0*/  LOP3.LUT R196, R37, 0x38, RZ, 0xc0, !PT ;  /* 0x0000003825c47812 */ /* 0x000fe400078ec0ff */
[----:B------:R-:W-:Y:S02]  /*7ef0*/  SHF.L.U64.HI R36, R208, 0x5, R209 ;  /* 0x00000005d0247819 */ /* 0x000fe400000102d1 */
[----:B------:R-:W-:Y:S02]  /*7f00*/  LOP3.LUT R38, R39, R196, RZ, 0x3c, !PT ;  /* 0x000000c427267212 */ /* 0x000fe400078e3cff */
[-C--:B------:R-:W-:Y:S02]  /*7f10*/  ISETP.GE.AND P3, PT, R196, R223.reuse, PT ;  /* 0x000000dfc400720c */ /* 0x080fe40003f66270 */
[----:B------:R-:W-:Y:S01]  /*7f20*/  LOP3.LUT R38, R38, 0x1e00, R37, 0xf8, !PT ;  /* 0x00001e0026267812 */ /* 0x000fe200078ef825 */
[----:B------:R-:W-:Y:S01]  /*7f30*/  IMAD.SHL.U32 R37, R208, 0x20, RZ ;  /* 0x00000020d0257824 */ /* 0x000fe200078e00ff */
[----:B------:R-:W-:Y:S02]  /*7f40*/  LOP3.LUT R211, R196, 0x40, RZ, 0xfc, !PT ;  /* 0x00000040c4d37812 */ /* 0x000fe400078efcff */
[----:B------:R-:W-:Y:S02]  /*7f50*/  LOP3.LUT R133, R205, 0x1c0, RZ, 0xc0, !PT ;  /* 0x000001c0cd857812 */ /* 0x000fe400078ec0ff */
[----:B------:R-:W-:Y:S01]  /*7f60*/  ISETP.GE.AND P1, PT, R211, R223, PT ;  /* 0x000000dfd300720c */ /* 0x000fe20003f26270 */
[----:B-1----:R-:W-:Y:S01]  /*7f70*/  ULEA UR6, UR6, UR7, 0x18 ;  /* 0x0000000706067291 */ /* 0x002fe2000f8ec0ff */
[----:B------:R-:W-:Y:S02]  /*7f80*/  IADD3 R40, P0, PT, R37, R214, RZ ;  /* 0x000000d625287210 */ /* 0x000fe40007f1e0ff */
[----:B------:R-:W-:Y:S02]  /*7f90*/  LOP3.LUT R133, R133, 0x8, R198, 0xf8, !PT ;  /* 0x0000000885857812 */ /* 0x000fe400078ef8c6 */
[----:B------:R-:W-:Y:S01]  /*7fa0*/  LOP3.LUT R132, R199, 0x8, RZ, 0xc0, !PT ;  /* 0x00000008c7847812 */ /* 0x000fe200078ec0ff */
[----:B------:R-:W-:Y:S01]  /*7fb0*/  IMAD.U32 R201, RZ, RZ, UR6 ;  /* 0x00000006ffc97e24 */ /* 0x000fe2000f8e00ff */
[-C--:B------:R-:W-:Y:S01]  /*7fc0*/  LOP3.LUT R133, R133, R196.reuse, RZ, 0x3c, !PT ;  /* 0x000000c485857212 */ /* 0x080fe200078e3cff */
[----:B------:R-:W-:Y:S01]  /*7fd0*/  IMAD.X R41, R36, 0x1, R215, P0 ;  /* 0x0000000124297824 */ /* 0x000fe200000e06d7 */
[-C--:B------:R-:W-:Y:S01]  /*7fe0*/  IADD3 R46, P0, PT, R40, R37.reuse, RZ ;  /* 0x00000025282e7210 */ /* 0x080fe20007f1e0ff */
[----:B------:R-:W-:Y:S01]  /*7ff0*/  IMAD R225, R38, 0x2, R201 ;  /* 0x0000000226e17824 */ /* 0x000fe200078e02c9 */
[----:B------:R-:W-:Y:S02]  /*8000*/  LOP3.LUT R186, R205, 0x400, RZ, 0xc0, !PT ;  /* 0x00000400cdba7812 */ /* 0x000fe400078ec0ff */
[--C-:B------:R-:W-:Y:S01]  /*8010*/  LOP3.LUT R135, R132, 0x1c0, R205.reuse, 0xf8, !PT ;  /* 0x000001c084877812 */ /* 0x100fe200078ef8cd */
[----:B------:R-:W-:Y:S01]  /*8020*/  IMAD.X R47, R41, 0x1, R36, P0 ;  /* 0x00000001292f7824 */ /* 0x000fe200000e0624 */
[----:B------:R-:W-:Y:S01]  /*8030*/  @!PT LDS RZ, [RZ] ;  /* 0x00000000fffff984 */ /* 0x000fe20000000800 */
[----:B------:R-:W-:Y:S01]  /*8040*/  @!PT LDS RZ, [RZ] ;  /* 0x00000000fffff984 */ /* 0x000fe20000000800 */
[----:B------:R-:W-:Y:S01]  /*8050*/  @!PT LDS RZ, [RZ] ;  /* 0x00000000fffff984 */ /* 0x000fe20000000800 */
[----:B------:R-:W-:Y:S01]  /*8060*/  @!P3 LDGSTS.E.BYPASS.LTC128B.128 [R225+0xc000], desc[UR4][R214.64] ;  /* 0x0c000000d6e1bfae */ /* 0x000fe2000b981a04 */
[-C--:B------:R-:W-:Y:S01]  /*8070*/  IADD3 R38, P0, PT, R46, R37.reuse, RZ ;  /* 0x000000252e267210 */ /* 0x080fe20007f1e0ff */
[----:B------:R-:W-:Y:S01]  /*8080*/  IMAD R186, R133, 0x2, R186 ;  /* 0x0000000285ba7824 */ /* 0x000fe200078e02ba */
[----:B------:R-:W-:Y:S01]  /*8090*/  LOP3.LUT R136, R135, R196, RZ, 0x3c, !PT ;  /* 0x000000c487887212 */ /* 0x000fe200078e3cff */
[----:B------:R-:W-:Y:S01]  /*80a0*/  @P3 STS.128 [R225+0xc000], RZ ;  /* 0x00c000ffe1003388 */ /* 0x000fe20000000c00 */
[----:B------:R-:W-:Y:S01]  /*80b0*/  LOP3.LUT P2, RZ, R198, 0x4, RZ, 0xc0, !PT ;  /* 0x00000004c6ff7812 */ /* 0x000fe2000784c0ff */
[----:B------:R-:W-:Y:S01]  /*80c0*/  IMAD.X R39, R47, 0x1, R36, P0 ;  /* 0x000000012f277824 */ /* 0x000fe200000e0624 */
[-C--:B------:R-:W-:Y:S01]  /*80d0*/  IADD3 R44, P0, PT, R38, R37.reuse, RZ ;  /* 0x00000025262c7210 */ /* 0x080fe20007f1e0ff */
[----:B------:R-:W-:Y:S01]  /*80e0*/  @!PT LDS RZ, [RZ] ;  /* 0x00000000fffff984 */ /* 0x000fe20000000800 */
[----:B------:R-:W-:Y:S01]  /*80f0*/  @!PT LDS RZ, [RZ] ;  /* 0x00000000fffff984 */ /* 0x000fe20000000800 */
[----:B------:R-:W-:Y:S01]  /*8100*/  @!PT LDS RZ, [RZ] ;  /* 0x00000000fffff984 */ /* 0x000fe20000000800 */
[----:B------:R-:W-:Y:S01]  /*8110*/  @!P1 LDGSTS.E.BYPASS.LTC128B.128 [R225+0x10000], desc[UR4][R214.64+0x80] ;  /* 0x10000080d6e19fae */ /* 0x000fe2000b981a04 */
[----:B------:R-:W-:Y:S03]  /*8120*/  IMAD.IADD R186, R201, 0x1, R186 ;  /* 0x00000001c9ba7824 */ /* 0x000fe600078e02ba */
[----:B------:R-:W-:Y:S01]  /*8130*/  @P1 STS.128 [R225+0x10000], RZ ;  /* 0x010000ffe1001388 */ /* 0x000fe20000000c00 */
[--C-:B------:R-:W-:Y:S01]  /*8140*/  IMAD.X R45, R39, 0x1, R36.reuse, P0 ;  /* 0x00000001272d7824 */ /* 0x100fe200000e0624 */
[-C--:B------:R-:W-:Y:S02]  /*8150*/  IADD3 R42, P0, PT, R44, R37.reuse, RZ ;  /* 0x000000252c2a7210 */ /* 0x080fe40007f1e0ff */
[----:B------:R-:W-:Y:S01]  /*8160*/  @!PT LDS RZ, [RZ] ;  /* 0x00000000fffff984 */ /* 0x000fe20000000800 */
[----:B------:R-:W-:Y:S01]  /*8170*/  @!PT LDS RZ, [RZ] ;  /* 0x00000000fffff984 */ /* 0x000fe20000000800 */
[----:B------:R-:W-:Y:S01]  /*8180*/  @!PT LDS RZ, [RZ] ;  /* 0x00000000fffff984 */ /* 0x000fe20000000800 */
[----:B------:R-:W-:Y:S03]  /*8190*/  @!P3 LDGSTS.E.BYPASS.LTC128B.128 [R225+0xc800], desc[UR4][R40.64] ;  /* 0x0c80000028e1bfae */ /* 0x000fe6000b981a04 */
[--C-:B------:R-:W-:Y:S01]  /*81a0*/  IMAD.X R43, R45, 0x1, R36.reuse, P0 ;  /* 0x000000012d2b7824 */ /* 0x100fe200000e0624 */
[----:B------:R-:W-:Y:S04]  /*81b0*/  @P3 STS.128 [R225+0xc800], RZ ;  /* 0x00c800ffe1003388 */ /* 0x000fe80000000c00 */
[----:B------:R-:W-:Y:S01]  /*81c0*/  @!PT LDS RZ, [RZ] ;  /* 0x00000000fffff984 */ /* 0x000fe20000000800 */
[----:B------:R-:W-:Y:S01]  /*81d0*/  @!PT LDS RZ, [RZ] ;  /* 0x00000000fffff984 */ /* 0x000fe20000000800 */
[----:B------:R-:W-:Y:S01]  /*81e0*/  @!PT LDS RZ, [RZ] ;  /* 0x00000000fffff984 */ /* 0x000fe20000000800 */
[----:B------:R-:W-:Y:S04]  /*81f0*/  @!P1 LDGSTS.E.BYPASS.LTC128B.128 [R225+0x10800], desc[UR4][R40.64+0x80] ;  /* 0x1080008028e19fae */ /* 0x000fe8000b981a04 */
        /* <DEDUP_REMOVED lines=19> */
[----:B------:R1:W-:Y:S04]  /*8330*/  @!P1 LDGSTS.E.BYPASS.LTC128B.128 [R225+0x11800], desc[UR4][R38.64+0x80] ;  /* 0x1180008026e19fae */ /* 0x0003e8000b981a04 */
        /* <DEDUP_REMOVED lines=14> */
[----:B------:R-:W-:Y:S01]  /*8420*/  @!P3 LDGSTS.E.BYPASS.LTC128B.128 [R225+0xe800], desc[UR4][R42.64] ;  /* 0x0e8000002ae1bfae */ /* 0x000fe2000b981a04 */
[----:B-1----:R-:W-:Y:S03]  /*8430*/  IMAD.SHL.U32 R39, R198, 0x20, RZ ;  /* 0x00000020c6277824 */ /* 0x002fe600078e00ff */
[----:B------:R-:W-:Y:S01]  /*8440*/  @P3 STS.128 [R225+0xe800], RZ ;  /* 0x00e800ffe1003388 */ /* 0x000fe20000000c00 */
[-C--:B------:R-:W-:Y:S03]  /*8450*/  IADD3 R38, P0, PT, R42, R37.reuse, RZ ;  /* 0x000000252a267210 */ /* 0x080fe60007f1e0ff */
[----:B------:R-:W-:Y:S01]  /*8460*/  @!PT LDS RZ, [RZ] ;  /* 0x00000000fffff984 */ /* 0x000fe20000000800 */
[----:B------:R-:W-:Y:S01]  /*8470*/  @!PT LDS RZ, [RZ] ;  /* 0x00000000fffff984 */ /* 0x000fe20000000800 */
[----:B------:R-:W-:Y:S01]  /*8480*/  @!PT LDS RZ, [RZ] ;  /* 0x00000000fffff984 */ /* 0x000fe20000000800 */
[----:B------:R-:W-:Y:S01]  /*8490*/  @!P1 LDGSTS.E.BYPASS.LTC128B.128 [R225+0x12800], desc[UR4][R42.64+0x80] ;  /* 0x128000802ae19fae */ /* 0x000fe2000b981a04 */
[----:B------:R-:W-:Y:S01]  /*84a0*/  LOP3.LUT R200, R39, 0x7c00, RZ, 0xc0, !PT ;  /* 0x00007c0027c87812 */ /* 0x000fe200078ec0ff */
[--C-:B------:R-:W-:Y:S01]  /*84b0*/  IMAD.X R39, R43, 0x1, R36.reuse, P0 ;  /* 0x000000012b277824 */ /* 0x100fe200000e0624 */
[----:B------:R-:W-:Y:S01]  /*84c0*/  IADD3 R40, P0, PT, R38, R37, RZ ;  /* 0x0000002526287210 */ /* 0x000fe20007f1e0ff */
[----:B------:R-:W-:Y:S01]  /*84d0*/  @P1 STS.128 [R225+0x12800], RZ ;  /* 0x012800ffe1001388 */ /* 0x000fe20000000c00 */
[----:B------:R-:W-:Y:S03]  /*84e0*/  LOP3.LUT R133, R200, 0x200, R205, 0xf8, !PT ;  /* 0x00000200c8857812 */ /* 0x000fe600078ef8cd */
[----:B------:R-:W-:Y:S01]  /*84f0*/  @!PT LDS RZ, [RZ] ;  /* 0x00000000fffff984 */ /* 0x000fe20000000800 */
[----:B------:R-:W-:Y:S01]  /*8500*/  @!PT LDS RZ, [RZ] ;  /* 0x00000000fffff984 */ /* 0x000fe20000000800 */
[----:B------:R-:W-:Y:S01]  /*8510*/  @!PT LDS RZ, [RZ] ;  /* 0x00000000fffff984 */ /* 0x000fe20000000800 */
[----:B------:R-:W-:Y:S01]  /*8520*/  @!P3 LDGSTS.E.BYPASS.LTC128B.128 [R225+0xf000], desc[UR4][R38.64] ;  /* 0x0f00000026e1bfae */ /* 0x000fe2000b981a04 */
[----:B------:R-:W-:Y:S01]  /*8530*/  IMAD.X R41, R39, 0x1, R36, P0 ;  /* 0x0000000127297824 */ /* 0x000fe200000e0624 */
[----:B------:R-:W-:Y:S02]  /*8540*/  LOP3.LUT R188, R133, R136, RZ, 0xfc, !PT ;  /* 0x0000008885bc7212 */ /* 0x000fe400078efcff */
[----:B------:R-:W-:Y:S01]  /*8550*/  @P3 STS.128 [R225+0xf000], RZ ;  /* 0x00f000ffe1003388 */ /* 0x000fe20000000c00 */
[----:B------:R-:W-:Y:S02]  /*8560*/  LOP3.LUT P0, RZ, R198, 0x2, RZ, 0xc0, !PT ;  /* 0x00000002c6ff7812 */ /* 0x000fe4000780c0ff */
[----:B------:R-:W-:Y:S01]  /*8570*/  IMAD R188, R188, 0x2, R201 ;  /* 0x00000002bcbc7824 */ /* 0x000fe200078e02c9 */
[----:B------:R-:W-:Y:S01]  /*8580*/  @!PT LDS RZ, [RZ] ;  /* 0x00000000fffff984 */ /* 0x000fe20000000800 */
[----:B------:R-:W-:Y:S01]  /*8590*/  @!PT LDS RZ, [RZ] ;  /* 0x00000000fffff984 */ /* 0x000fe20000000800 */
[----:B------:R-:W-:Y:S01]  /*85a0*/  @!PT LDS RZ, [RZ] ;  /* 0x00000000fffff984 */ /* 0x000fe20000000800 */
[----:B------:R1:W-:Y:S01]  /*85b0*/  @!P1 LDGSTS.E.BYPASS.LTC128B.128 [R225+0x13000], desc[UR4][R38.64+0x80] ;  /* 0x1300008026e19fae */ /* 0x0003e2000b981a04 */
[----:B------:R-:W-:Y:S02]  /*85c0*/  SEL R203, R197, 0xffffffe0, !P0 ;  /* 0xffffffe0c5cb7807 */ /* 0x000fe40004000000 */
[----:B------:R-:W-:Y:S01]  /*85d0*/  ISETP.NE.AND P0, PT, R220, RZ, PT ;  /* 0x000000ffdc00720c */ /* 0x000fe20003f05270 */
[----:B------:R-:W-:Y:S02]  /*85e0*/  @P1 STS.128 [R225+0x13000], RZ ;  /* 0x013000ffe1001388 */ /* 0x000fe40000000c00 */
[--C-:B------:R-:W-:Y:S02]  /*85f0*/  IMAD.IADD R185, R188, 0x1, R203.reuse ;  /* 0x00000001bcb97824 */ /* 0x100fe400078e02cb */
[----:B------:R-:W-:Y:S01]  /*8600*/  @!PT LDS RZ, [RZ] ;  /* 0x00000000fffff984 */ /* 0x000fe20000000800 */
[----:B------:R-:W-:Y:S01]  /*8610*/  @!PT LDS RZ, [RZ] ;  /* 0x00000000fffff984 */ /* 0x000fe20000000800 */
[----:B------:R-:W-:Y:S01]  /*8620*/  @!PT LDS RZ, [RZ] ;  /* 0x00000000fffff984 */ /* 0x000fe20000000800 */
[----:B------:R-:W-:Y:S01]  /*8630*/  @!P3 LDGSTS.E.BYPASS.LTC128B.128 [R225+0xf800], desc[UR4][R40.64] ;  /* 0x0f80000028e1bfae */ /* 0x000fe2000b981a04 */
[----:B------:R-:W-:Y:S03]  /*8640*/  IMAD.IADD R139, R186, 0x1, R203 ;  /* 0x00000001ba8b7824 */ /* 0x000fe600078e02cb */
[----:B------:R-:W-:Y:S04]  /*8650*/  @P3 STS.128 [R225+0xf800], RZ ;  /* 0x00f800ffe1003388 */ /* 0x000fe80000000c00 */
[----:B------:R-:W-:Y:S01]  /*8660*/  @!PT LDS RZ, [RZ] ;  /* 0x00000000fffff984 */ /* 0x000fe20000000800 */
[----:B------:R-:W-:Y:S01]  /*8670*/  @!PT LDS RZ, [RZ] ;  /* 0x00000000fffff984 */ /* 0x000fe20000000800 */
[----:B------:R-:W-:Y:S01]  /*8680*/  @!PT LDS RZ, [RZ] ;  /* 0x00000000fffff984 */ /* 0x000fe20000000800 */
[----:B------:R2:W-:Y:S04]  /*8690*/  @!P1 LDGSTS.E.BYPASS.LTC128B.128 [R225+0x13800], desc[UR4][R40.64+0x80] ;  /* 0x1380008028e19fae */ /* 0x0005e8000b981a04 */
[----:B------:R-:W-:Y:S04]  /*86a0*/  @P1 STS.128 [R225+0x13800], RZ ;  /* 0x013800ffe1001388 */ /* 0x000fe80000000c00 */
[----:B------:R-:W-:Y:S04]  /*86b0*/  LDSM.16.M88.4 R132, [R188] ;  /* 0x00000000bc84783b */ /* 0x000fe80000000200 */
[----:B------:R-:W3:Y:S04]  /*86c0*/  LDSM.16.M88.4 R140, [R186+0x4000] ;  /* 0x00400000ba8c783b */ /* 0x000ee80000000200 */
[----:B------:R-:W4:Y:S04]  /*86d0*/  LDSM.16.M88.4 R144, [R186+0x4800] ;  /* 0x00480000ba90783b */ /* 0x000f280000000200 */
[----:B------:R-:W5:Y:S04]  /*86e0*/  LDSM.16.M88.4 R148, [R186+0x5000] ;  /* 0x00500000ba94783b */ /* 0x000f680000000200 */
[----:B------:R-:W0:Y:S04]  /*86f0*/  LDGDEPBAR ;  /* 0x00000000000079af */ /* 0x000e280000000000 */
[----:B------:R-:W1:Y:S04]  /*8700*/  LDSM.16.M88.4 R152, [R186+0x5800] ;  /* 0x00580000ba98783b */ /* 0x000e680000000200 */
[----:B------:R-:W2:Y:S04]  /*8710*/  LDSM.16.M88.4 R156, [R186+0x6000] ;  /* 0x00600000ba9c783b */ /* 0x000ea80000000200 */
[----:B------:R-:W2:Y:S04]  /*8720*/  LDSM.16.M88.4 R160, [R186+0x6800] ;  /* 0x00680000baa0783b */ /* 0x000ea80000000200 */
[----:B------:R-:W2:Y:S04]  /*8730*/  LDSM.16.M88.4 R164, [R186+0x7000] ;  /* 0x00700000baa4783b */ /* 0x000ea80000000200 */
[----:B------:R-:W2:Y:S04]  /*8740*/  LDSM.16.M88.4 R168, [R186+0x7800] ;  /* 0x00780000baa8783b */ /* 0x000ea80000000200 */
[----:B------:R-:W-:Y:S01]  /*8750*/  LDSM.16.M88.4 R172, [R185] ;  /* 0x00000000b9ac783b */ /* 0x000fe20000000200 */
[C---:B---3--:R-:W-:Y:S03]  /*8760*/  HMMA.16816.F32 R4, R132.reuse, R140, RZ ;  /* 0x0000008c8404723c */ /* 0x048fe600000018ff */
[----:B------:R-:W3:Y:S04]  /*8770*/  LDSM.16.M88.4 R176, [R139+0x4000] ;  /* 0x004000008bb0783b */ /* 0x000ee80000000200 */
[----:B------:R-:W3:Y:S01]  /*8780*/  LDSM.16.M88.4 R180, [R139+0x4800] ;  /* 0x004800008bb4783b */ /* 0x000ee20000000200 */
[C---:B------:R-:W-:Y:S03]  /*8790*/  HMMA.16816.F32 R8, R132.reuse, R142, RZ ;  /* 0x0000008e8408723c */ /* 0x040fe600000018ff */
[----:B------:R-:W3:Y:S05]  /*87a0*/  LDSM.16.M88.4 R140, [R139+0x5000] ;  /* 0x005000008b8c783b */ /* 0x000eea0000000200 */
[C---:B----4-:R-:W-:Y:S08]  /*87b0*/  HMMA.16816.F32 R12, R132.reuse, R144, RZ ;  /* 0x00000090840c723c */ /* 0x050ff000000018ff */
[C---:B------:R-:W-:Y:S01]  /*87c0*/  HMMA.16816.F32 R16, R132.reuse, R146, RZ ;  /* 0x000000928410723c */ /* 0x040fe200000018ff */
[----:B------:R-:W-:Y:S07]  /*87d0*/  LDSM.16.M88.4 R144, [R139+0x6000] ;  /* 0x006000008b90783b */ /* 0x000fee0000000200 */
[C---:B-----5:R-:W-:Y:S08]  /*87e0*/  HMMA.16816.F32 R20, R132.reuse, R148, RZ ;  /* 0x000000948414723c */ /* 0x060ff000000018ff */
[C---:B------:R-:W-:Y:S01]  /*87f0*/  HMMA.16816.F32 R24, R132.reuse, R150, RZ ;  /* 0x000000968418723c */ /* 0x040fe200000018ff */
[----:B------:R-:W-:Y:S07]  /*8800*/  LDSM.16.M88.4 R148, [R139+0x6800] ;  /* 0x006800008b94783b */ /* 0x000fee0000000200 */
[C---:B-1----:R-:W-:Y:S01]  /*8810*/  HMMA.16816.F32 R28, R132.reuse, R152, RZ ;  /* 0x00000098841c723c */ /* 0x042fe200000018ff */
[----:B------:R-:W-:Y:S05]  /*8820*/  IMAD.MOV.U32 R153, RZ, RZ, 0x40 ;  /* 0x00000040ff997424 */ /* 0x000fea00078e00ff */
[----:B------:R-:W-:Y:S02]  /*8830*/  SEL R153, R153, 0xffffffc0, !P2 ;  /* 0xffffffc099997807 */ /* 0x000fe40005000000 */
[C---:B------:R-:W-:Y:S03]  /*8840*/  HMMA.16816.F32 R32, R132.reuse, R154, RZ ;  /* 0x0000009a8420723c */ /* 0x040fe600000018ff */
[--C-:B------:R-:W-:Y:S02]  /*8850*/  IMAD.IADD R184, R188, 0x1, R153.reuse ;  /* 0x00000001bcb87824 */ /* 0x100fe400078e0299 */
[----:B------:R-:W-:Y:S02]  /*8860*/  IMAD.IADD R138, R186, 0x1, R153 ;  /* 0x00000001ba8a7824 */ /* 0x000fe400078e0299 */
[----:B------:R-:W-:Y:S01]  /*8870*/  LDSM.16.M88.4 R152, [R139+0x7000] ;  /* 0x007000008b98783b */ /* 0x000fe20000000200 */
[C---:B--2---:R-:W-:Y:S01]  /*8880*/  HMMA.16816.F32 R36, R132.reuse, R156, RZ ;  /* 0x0000009c8424723c */ /* 0x044fe200000018ff */
[C---:B------:R-:W-:Y:S02]  /*8890*/  IMAD.IADD R204, R203.reuse, 0x1, R184 ;  /* 0x00000001cbcc7824 */ /* 0x040fe400078e02b8 */
[----:B------:R-:W-:Y:S05]  /*88a0*/  IMAD.IADD R202, R203, 0x1, R138 ;  /* 0x00000001cbca7824 */ /* 0x000fea00078e028a */
[C---:B------:R-:W-:Y:S01]  /*88b0*/  HMMA.16816.F32 R40, R132.reuse, R158, RZ ;  /* 0x0000009e8428723c */ /* 0x040fe200000018ff */
[----:B------:R-:W-:Y:S04]  /*88c0*/  LDSM.16.M88.4 R156, [R139+0x7800] ;  /* 0x007800008b9c783b */ /* 0x000fe80000000200 */
[----:B------:R-:W-:Y:S03]  /*88d0*/  LDSM.16.M88.4 R192, [R202+0xb000] ;  /* 0x00b00000cac0783b */ /* 0x000fe60000000200 */
        /* <DEDUP_REMOVED lines=8> */
[----:B------:R-:W1:Y:S04]  /*8960*/  LDSM.16.M88.4 R132, [R139+0x5800] ;  /* 0x005800008b84783b */ /* 0x000e680000000200 */
[----:B------:R-:W-:Y:S03]  /*8970*/  LDSM.16.M88.4 R168, [R138+0x6000] ;  /* 0x006000008aa8783b */ /* 0x000fe60000000200 */
[C---:B---3--:R-:W-:Y:S08]  /*8980*/  HMMA.16816.F32 R4, R172.reuse, R176, R4 ;  /* 0x000000b0ac04723c */ /* 0x048ff00000001804 */
[C---:B------:R-:W-:Y:S01]  /*8990*/  HMMA.16816.F32 R8, R172.reuse, R178, R8 ;  /* 0x000000b2ac08723c */ /* 0x040fe20000001808 */
[----:B------:R-:W-:Y:S07]  /*89a0*/  LDSM.16.M88.4 R176, [R186+0xa000] ;  /* 0x00a00000bab0783b */ /* 0x000fee0000000200 */
[C---:B------:R-:W-:Y:S08]  /*89b0*/  HMMA.16816.F32 R12, R172.reuse, R180, R12 ;  /* 0x000000b4ac0c723c */ /* 0x040ff0000000180c */
[C---:B------:R-:W-:Y:S01]  /*89c0*/  HMMA.16816.F32 R16, R172.reuse, R182, R16 ;  /* 0x000000b6ac10723c */ /* 0x040fe20000001810 */
[----:B------:R-:W-:Y:S07]  /*89d0*/  LDSM.16.M88.4 R180, [R139+0x9800] ;  /* 0x009800008bb4783b */ /* 0x000fee0000000200 */
[C---:B------:R-:W-:Y:S08]  /*89e0*/  HMMA.16816.F32 R20, R172.reuse, R140, R20 ;  /* 0x0000008cac14723c */ /* 0x040ff00000001814 */
        /* <DEDUP_REMOVED lines=16> */
[----:B------:R-:W-:Y:S04]  /*8af0*/  LDSM.16.M88.4 R156, [R202+0x4800] ;  /* 0x00480000ca9c783b */ /* 0x000fe80000000200 */
[----:B------:R-:W-:Y:S03]  /*8b00*/  LDSM.16.M88.4 R172, [R186+0x8800] ;  /* 0x00880000baac783b */ /* 0x000fe60000000200 */
        /* <DEDUP_REMOVED lines=23> */
[----:B------:R-:W3:Y:S04]  /*8c80*/  LDSM.16.M88.4 R144, [R202+0x6800] ;  /* 0x00680000ca90783b */ /* 0x000ee80000000200 */
[----:B------:R-:W-:Y:S03]  /*8c90*/  LDSM.16.M88.4 R160, [R188+0x2000] ;  /* 0x00200000bca0783b */ /* 0x000fe60000000200 */
[C---:B------:R-:W-:Y:S01]  /*8ca0*/  HMMA.16816.F32 R4, R148.reuse, R152, R4 ;  /* 0x000000989404723c */ /* 0x040fe20000001804 */
        /* <DEDUP_REMOVED lines=23> */
[----:B------:R-:W4:Y:S04]  /*8e20*/  LDSM.16.M88.4 R148, [R186+0xb800] ;  /* 0x00b80000ba94783b */ /* 0x000f280000000200 */
[----:B------:R-:W5:Y:S03]  /*8e30*/  LDSM.16.M88.4 R156, [R139+0x8000] ;  /* 0x008000008b9c783b */ /* 0x000f660000000200 */
[C---:B------:R-:W-:Y:S01]  /*8e40*/  HMMA.16816.F32 R4, R160.reuse, R168, R4 ;  /* 0x000000a8a004723c */ /* 0x040fe20000001804 */
[----:B------:R-:W-:Y:S07]  /*8e50*/  LDSM.16.M88.4 R184, [R184+0x2000] ;  /* 0x00200000b8b8783b */ /* 0x000fee0000000200 */
        /* <DEDUP_REMOVED lines=22> */
[----:B------:R-:W4:Y:S04]  /*8fc0*/  LDSM.16.M88.4 R148, [R138+0x9000] ;  /* 0x009000008a94783b */ /* 0x000f280000000200 */
[----:B------:R-:W-:Y:S03]  /*8fd0*/  LDSM.16.M88.4 R160, [R138+0xb800] ;  /* 0x00b800008aa0783b */ /* 0x000fe60000000200 */
        /* <DEDUP_REMOVED lines=23> */
[----:B------:R-:W1:Y:S04]  /*9150*/  LDSM.16.M88.4 R132, [R138+0x9800] ;  /* 0x009800008a84783b */ /* 0x000e680000000200 */
[----:B------:R-:W2:Y:S03]  /*9160*/  LDSM.16.M88.4 R152, [R138+0xa800] ;  /* 0x00a800008a98783b */ /* 0x000ea60000000200 */
        /* <DEDUP_REMOVED lines=53> */
[C---:B------:R-:W-:Y:S01]  /*94c0*/  VIADD R141, R222.reuse, 0xffffff00 ;  /* 0xffffff00de8d7836 */ /* 0x040fe20000000000 */
[----:B------:R-:W2:Y:S01]  /*94d0*/  LD.E R143, desc[UR4][R2.64+0x170] ;  /* 0x00017004028f7980 */ /* 0x000ea2000c101900 */
[----:B------:R-:W-:Y:S03]  /*94e0*/  VIADD R134, R222, 0xffffff80 ;  /* 0xffffff80de867836 */ /* 0x000fe60000000000 */
[----:B------:R-:W-:Y:S01]  /*94f0*/  IABS R135, R141 ;  /* 0x0000008d00877213 */ /* 0x000fe20000000000 */
[----:B------:R-:W3:Y:S01]  /*9500*/  LD.E.64 R146, desc[UR4][R2.64+0x20] ;  /* 0x0000200402927980 */ /* 0x000ee2000c101b00 */
[-C--:B--2---:R-:W-:Y:S02]  /*9510*/  IABS R139, R143.reuse ;  /* 0x0000008f008b7213 */ /* 0x084fe40000000000 */
[-C--:B------:R-:W-:Y:S02]  /*9520*/  IABS R138, R143.reuse ;  /* 0x0000008f008a7213 */ /* 0x080fe40000000000 */
[----:B------:R-:W1:Y:S01]  /*9530*/  I2F.RP R132, R139 ;  /* 0x0000008b00847306 */ /* 0x000e620000209400 */
[-C--:B------:R-:W-:Y:S02]  /*9540*/  LOP3.LUT R141, R141, R143.reuse, RZ, 0x3c, !PT ;  /* 0x0000008f8d8d7212 */ /* 0x080fe400078e3cff */
[----:B------:R-:W-:Y:S07]  /*9550*/  IMAD.MOV R138, RZ, RZ, -R138 ;  /* 0x000000ffff8a7224 */ /* 0x000fee00078e0a8a */
[----:B-1----:R-:W1:Y:S02]  /*9560*/  MUFU.RCP R132, R132 ;  /* 0x0000008400847308 */ /* 0x002e640000001000 */
[----:B-1----:R-:W-:Y:S01]  /*9570*/  VIADD R144, R132, 0xffffffe ;  /* 0x0ffffffe84907836 */ /* 0x002fe20000000000 */
[----:B------:R-:W-:Y:S02]  /*9580*/  IABS R132, R134 ;  /* 0x0000008600847213 */ /* 0x000fe40000000000 */
[----:B------:R-:W-:Y:S05]  /*9590*/  LOP3.LUT R134, R134, R143, RZ, 0x3c, !PT ;  /* 0x0000008f86867212 */ /* 0x000fea00078e3cff */
[----:B------:R-:W1:Y:S02]  /*95a0*/  F2I.FTZ.U32.TRUNC.NTZ R145, R144 ;  /* 0x0000009000917305 */ /* 0x000e64000021f000 */
[--C-:B-1----:R-:W-:Y:S01]  /*95b0*/  IMAD.MOV R142, RZ, RZ, -R145.reuse ;  /* 0x000000ffff8e7224 */ /* 0x102fe200078e0a91 */
[----:B------:R-:W-:Y:S03]  /*95c0*/  MOV R144, RZ ;  /* 0x000000ff00907202 */ /* 0x000fe60000000f00 */
[----:B------:R-:W-:Y:S04]  /*95d0*/  IMAD R142, R142, R139, RZ ;  /* 0x0000008b8e8e7224 */ /* 0x000fe800078e02ff */
[----:B------:R-:W-:Y:S06]  /*95e0*/  IMAD.HI.U32 R142, R145, R142, R144 ;  /* 0x0000008e918e7227 */ /* 0x000fec00078e0090 */
[----:B------:R-:W-:Y:S04]  /*95f0*/  IMAD.HI.U32 R140, R142, R135, RZ ;  /* 0x000000878e8c7227 */ /* 0x000fe800078e00ff */
[----:B------:R-:W-:Y:S02]  /*9600*/  IMAD R135, R140, R138, R135 ;  /* 0x0000008a8c877224 */ /* 0x000fe400078e0287 */
[----:B------:R-:W-:Y:S03]  /*9610*/  IMAD.HI.U32 R145, R142, R132, RZ ;  /* 0x000000848e917227 */ /* 0x000fe600078e00ff */
[----:B------:R-:W-:Y:S01]  /*9620*/  ISETP.GT.U32.AND P6, PT, R139, R135, PT ;  /* 0x000000878b00720c */ /* 0x000fe20003fc4070 */
[----:B------:R-:W-:Y:S05]  /*9630*/  IMAD R132, R145, R138, R132 ;  /* 0x0000008a91847224 */ /* 0x000fea00078e0284 */
[----:B------:R-:W-:Y:S07]  /*9640*/  ISETP.GT.U32.AND P0, PT, R139, R132, PT ;  /* 0x000000848b00720c */ /* 0x000fee0003f04070 */
[----:B------:R-:W-:Y:S02]  /*9650*/  @!P6 IMAD.IADD R135, R135, 0x1, -R139 ;  /* 0x000000018787e824 */ /* 0x000fe400078e0a8b */
[----:B------:R-:W-:Y:S03]  /*9660*/  @!P6 VIADD R140, R140, 0x1 ;  /* 0x000000018c8ce836 */ /* 0x000fe60000000000 */
[-C--:B------:R-:W-:Y:S01]  /*9670*/  ISETP.GE.U32.AND P5, PT, R135, R139.reuse, PT ;  /* 0x0000008b8700720c */ /* 0x080fe20003fa6070 */
[----:B------:R-:W-:Y:S01]  /*9680*/  @!P0 VIADD R145, R145, 0x1 ;  /* 0x0000000191918836 */ /* 0x000fe20000000000 */
[-C--:B------:R-:W-:Y:S02]  /*9690*/  @!P0 IADD3 R132, PT, PT, R132, -R139.reuse, RZ ;  /* 0x8000008b84848210 */ /* 0x080fe40007ffe0ff */
[----:B------:R-:W-:Y:S02]  /*96a0*/  ISETP.GE.AND P0, PT, R141, RZ, PT ;  /* 0x000000ff8d00720c */ /* 0x000fe40003f06270 */
[----:B------:R-:W-:Y:S02]  /*96b0*/  ISETP.GE.U32.AND P6, PT, R132, R139, PT ;  /* 0x0000008b8400720c */ /* 0x000fe40003fc6070 */
[----:B------:R-:W-:Y:S05]  /*96c0*/  LOP3.LUT R132, RZ, R143, RZ, 0x33, !PT ;  /* 0x0000008fff847212 */ /* 0x000fea00078e33ff */
[----:B------:R-:W-:Y:S02]  /*96d0*/  @P5 IADD3 R140, PT, PT, R140, 0x1, RZ ;  /* 0x000000018c8c5810 */ /* 0x000fe40007ffe0ff */
[----:B------:R-:W-:Y:S03]  /*96e0*/  ISETP.GE.AND P5, PT, R134, RZ, PT ;  /* 0x000000ff8600720c */ /* 0x000fe60003fa6270 */
[----:B------:R-:W-:Y:S02]  /*96f0*/  @!P0 IMAD.MOV R140, RZ, RZ, -R140 ;  /* 0x000000ffff8c8224 */ /* 0x000fe400078e0a8c */
[----:B------:R-:W-:Y:S01]  /*9700*/  @P6 VIADD R145, R145, 0x1 ;  /* 0x0000000191916836 */ /* 0x000fe20000000000 */
[----:B------:R-:W-:Y:S04]  /*9710*/  ISETP.NE.AND P6, PT, R143, RZ, PT ;  /* 0x000000ff8f00720c */ /* 0x000fe80003fc5270 */
[C---:B------:R-:W-:Y:S02]  /*9720*/  SEL R139, R132.reuse, R140, !P6 ;  /* 0x0000008c848b7207 */ /* 0x040fe40007000000 */
[----:B------:R-:W2:Y:S01]  /*9730*/  LD.E.64 R140, desc[UR4][R2.64+0x38] ;  /* 0x00003804028c7980 */ /* 0x000ea2000c101b00 */
[----:B------:R-:W-:Y:S02]  /*9740*/  @!P5 IADD3 R145, PT, PT, -R145, RZ, RZ ;  /* 0x000000ff9191d210 */ /* 0x000fe40007ffe1ff */
[CC--:B------:R-:W-:Y:S02]  /*9750*/  LEA R150, P5, R139.reuse, R226.reuse, 0x2 ;  /* 0x000000e28b967211 */ /* 0x0c0fe400078a10ff */
[----:B------:R-:W-:Y:S02]  /*9760*/  SEL R145, R132, R145, !P6 ;  /* 0x0000009184917207 */ /* 0x000fe40007000000 */
[-C--:B------:R-:W-:Y:S02]  /*9770*/  LEA.HI.X.SX32 R151, R139, R227.reuse, 0x2, P5 ;  /* 0x000000e38b977211 */ /* 0x080fe400028f16ff */
[C---:B------:R-:W-:Y:S01]  /*9780*/  LEA R148, P0, R145.reuse, R226, 0x2 ;  /* 0x000000e291947211 */ /* 0x040fe200078010ff */
[C---:B------:R-:W-:Y:S02]  /*9790*/  IMAD.IADD R134, R145.reuse, 0x1, -R139 ;  /* 0x0000000191867824 */ /* 0x040fe400078e0a8b */
[----:B------:R-:W4:Y:S01]  /*97a0*/  LD.E R135, desc[UR4][R150.64] ;  /* 0x0000000496877980 */ /* 0x000f22000c101900 */
[----:B------:R-:W-:Y:S01]  /*97b0*/  LEA.HI.X.SX32 R149, R145, R227, 0x2, P0 ;  /* 0x000000e391957211 */ /* 0x000fe200000f16ff */
[----:B------:R-:W-:Y:S04]  /*97c0*/  IMAD R143, R143, R134, -0x80 ;  /* 0xffffff808f8f7424 */ /* 0x000fe800078e0286 */
[----:B------:R-:W4:Y:S01]  /*97d0*/  LD.E R132, desc[UR4][R148.64] ;  /* 0x0000000494847980 */ /* 0x000f22000c101900 */
[----:B------:R-:W-:Y:S01]  /*97e0*/  SHF.R.S32.HI R139, RZ, 0x1f, R143 ;  /* 0x0000001fff8b7819 */ /* 0x000fe2000001148f */
        /* <DEDUP_REMOVED lines=12> */
.L_x_764:
[----:B------:R-:W-:Y:S05]  /*98b0*/  BSYNC.RECONVERGENT B0 ;  /* 0x0000000000007941 */ /* 0x000fea0003800200 */
.L_x_763:
[----:B------:R-:W-:Y:S01]  /*98c0*/  @!PT LDS RZ, [RZ] ;  /* 0x00000000fffff984 */ /* 0x000fe20000000800 */
[----:B------:R-:W-:Y:S01]  /*98d0*/  @!PT LDS RZ, [RZ] ;  /* 0x00000000fffff984 */ /* 0x000fe20000000800 */
[----:B------:R-:W-:Y:S01]  /*98e0*/  @!PT LDS RZ, [RZ] ;  /* 0x00000000fffff984 */ /* 0x000fe20000000800 */
[----:B------:R-:W-:Y:S01]  /*98f0*/  @!P3 LDGSTS.E.BYPASS.LTC128B.128 [R225+0x4000], desc[UR4][R212.64] ;  /* 0x04000000d4e1bfae */ /* 0x000fe2000b981a04 */
[C---:B------:R-:W-:Y:S02]  /*9900*/  LEA R138, P0, R206.reuse, R212, 0x5 ;  /* 0x000000d4ce8a7211 */ /* 0x040fe400078028ff */
[C-C-:B------:R-:W-:Y:S01]  /*9910*/  SHF.L.U64.HI R132, R206.reuse, 0x5, R207.reuse ;  /* 0x00000005ce847819 */ /* 0x140fe200000102cf */
[----:B------:R1:W-:Y:S01]  /*9920*/  @P3 STS.128 [R225+0x4000], RZ ;  /* 0x004000ffe1003388 */ /* 0x0003e20000000c00 */
[----:B------:R-:W-:Y:S02]  /*9930*/  LEA.HI.X R139, R206, R213, R207, 0x5, P0 ;  /* 0x000000d5ce8b7211 */ /* 0x000fe400000f2ccf */
[----:B------:R-:W-:Y:S01]  /*9940*/  IADD3 R144, P5, PT, R133, R138, RZ ;  /* 0x0000008a85907210 */ /* 0x000fe20007fbe0ff */
[----:B------:R-:W-:Y:S01]  /*9950*/  @!PT LDS RZ, [RZ] ;  /* 0x00000000fffff984 */ /* 0x000fe20000000800 */
[----:B------:R-:W-:Y:S01]  /*9960*/  @!PT LDS RZ, [RZ] ;  /* 0x00000000fffff984 */ /* 0x000fe20000000800 */
[----:B------:R-:W-:Y:S01]  /*9970*/  @!PT LDS RZ, [RZ] ;  /* 0x00000000fffff984 */ /* 0x000fe20000000800 */
[----:B------:R-:W-:Y:S03]  /*9980*/  @!P1 LDGSTS.E.BYPASS.LTC128B.128 [R225+0x8000], desc[UR4][R212.64+0x80] ;  /* 0x08000080d4e19fae */ /* 0x000fe6000b981a04 */
[-C--:B------:R-:W-:Y:S01]  /*9990*/  IADD3 R134, P0, PT, R144, R133.reuse, RZ ;  /* 0x0000008590867210 */ /* 0x080fe20007f1e0ff */
[----:B------:R1:W-:Y:S01]  /*99a0*/  @P1 STS.128 [R225+0x8000], RZ ;  /* 0x008000ffe1001388 */ /* 0x0003e20000000c00 */
[----:B------:R-:W-:Y:S02]  /*99b0*/  IMAD.X R145, R132, 0x1, R139, P5 ;  /* 0x0000000184917824 */ /* 0x000fe400028e068b */
[-C--:B------:R-:W-:Y:S01]  /*99c0*/  IADD3 R142, P5, PT, R134, R133.reuse, RZ ;  /* 0x00000085868e7210 */ /* 0x080fe20007fbe0ff */
[----:B------:R-:W-:Y:S01]  /*99d0*/  @!PT LDS RZ, [RZ] ;  /* 0x00000000fffff984 */ /* 0x000fe20000000800 */
[----:B------:R-:W-:Y:S01]  /*99e0*/  @!PT LDS RZ, [RZ] ;  /* 0x00000000fffff984 */ /* 0x000fe20000000800 */
[----:B------:R-:W-:Y:S01]  /*99f0*/  @!PT LDS RZ, [RZ] ;  /* 0x00000000fffff984 */ /* 0x000fe20000000800 */
[----:B------:R-:W-:Y:S01]  /*9a00*/  @!P3 LDGSTS.E.BYPASS.LTC128B.128 [R225+0x4800], desc[UR4][R138.64] ;  /* 0x048000008ae1bfae */ /* 0x000fe2000b981a04 */
[--C-:B------:R-:W-:Y:S02]  /*9a10*/  IMAD.X R135, R145, 0x1, R132.reuse, P0 ;  /* 0x0000000191877824 */ /* 0x100fe400000e0684 */
[-C--:B------:R-:W-:Y:S01]  /*9a20*/  IADD3 R140, P0, PT, R142, R133.reuse, RZ ;  /* 0x000000858e8c7210 */ /* 0x080fe20007f1e0ff */
[----:B------:R1:W-:Y:S01]  /*9a30*/  @P3 STS.128 [R225+0x4800], RZ ;  /* 0x004800ffe1003388 */ /* 0x0003e20000000c00 */
[--C-:B------:R-:W-:Y:S03]  /*9a40*/  IMAD.X R143, R135, 0x1, R132.reuse, P5 ;  /* 0x00000001878f7824 */ /* 0x100fe600028e0684 */
[----:B------:R-:W-:Y:S01]  /*9a50*/  @!PT LDS RZ, [RZ] ;  /* 0x00000000fffff984 */ /* 0x000fe20000000800 */
[----:B------:R-:W-:Y:S01]  /*9a60*/  @!PT LDS RZ, [RZ] ;  /* 0x00000000fffff984 */ /* 0x000fe20000000800 */
[----:B------:R-:W-:Y:S01]  /*9a70*/  @!PT LDS RZ, [RZ] ;  /* 0x00000000fffff984 */ /* 0x000fe20000000800 */
[----:B------:R2:W-:Y:S01]  /*9a80*/  @!P1 LDGSTS.E.BYPASS.LTC128B.128 [R225+0x8800], desc[UR4][R138.64+0x80] ;  /* 0x088000808ae19fae */ /* 0x0005e2000b981a04 */
[--C-:B------:R-:W-:Y:S03]  /*9a90*/  IMAD.X R141, R143, 0x1, R132.reuse, P0 ;  /* 0x000000018f8d7824 */ /* 0x100fe600000e0684 */
[----:B------:R1:W-:Y:S04]  /*9aa0*/  @P1 STS.128 [R225+0x8800], RZ ;  /* 0x008800ffe1001388 */ /* 0x0003e80000000c00 */
[----:B------:R-:W-:Y:S01]  /*9ab0*/  @!PT LDS RZ, [RZ] ;  /* 0x00000000fffff984 */ /* 0x000fe20000000800 */
[----:B------:R-:W-:Y:S01]  /*9ac0*/  @!PT LDS RZ, [RZ] ;  /* 0x00000000fffff984 */ /* 0x000fe20000000800 */
[----:B------:R-:W-:Y:S01]  /*9ad0*/  @!PT LDS RZ, [RZ] ;  /* 0x00000000fffff984 */ /* 0x000fe20000000800 */
[----:B------:R-:W-:Y:S04]  /*9ae0*/  @!P3 LDGSTS.E.BYPASS.LTC128B.128 [R225+0x5000], desc[UR4][R144.64] ;  /* 0x0500000090e1bfae */ /* 0x000fe8000b981a04 */
        /* <DEDUP_REMOVED lines=10> */
[-C--:B--2---:R-:W-:Y:S03]  /*9b90*/  IADD3 R138, P5, PT, R140, R133.reuse, RZ ;  /* 0x000000858c8a7210 */ /* 0x084fe60007fbe0ff */
[----:B------:R1:W-:Y:S04]  /*9ba0*/  @P3 STS.128 [R225+0x5800], RZ ;  /* 0x005800ffe1003388 */ /* 0x0003e80000000c00 */
        /* <DEDUP_REMOVED lines=9> */
[----:B------:R1:W-:Y:S01]  /*9c40*/  @!P3 LDGSTS.E.BYPASS.LTC128B.128 [R225+0x6000], desc[UR4][R142.64] ;  /* 0x060000008ee1bfae */ /* 0x0003e2000b981a04 */
[----:B---3--:R-:W-:Y:S03]  /*9c50*/  IADD3 R144, P0, PT, R138, R133, RZ ;  /* 0x000000858a907210 */ /* 0x008fe60007f1e0ff */
[----:B------:R1:W-:Y:S04]  /*9c60*/  @P3 STS.128 [R225+0x6000], RZ ;  /* 0x006000ffe1003388 */ /* 0x0003e80000000c00 */
[----:B------:R-:W-:Y:S01]  /*9c70*/  @!PT LDS RZ, [RZ] ;  /* 0x00000000fffff984 */ /* 0x000fe20000000800 */
[----:B------:R-:W-:Y:S01]  /*9c80*/  @!PT LDS RZ, [RZ] ;  /* 0x00000000fffff984 */ /* 0x000fe20000000800 */
[----:B------:R-:W-:Y:S01]  /*9c90*/  @!PT LDS RZ, [RZ] ;  /* 0x00000000fffff984 */ /* 0x000fe20000000800 */
[----:B------:R1:W-:Y:S01]  /*9ca0*/  @!P1 LDGSTS.E.BYPASS.LTC128B.128 [R225+0xa000], desc[UR4][R142.64+0x80] ;  /* 0x0a0000808ee19fae */ /* 0x0003e2000b981a04 */
[----:B------:R-:W-:Y:S03]  /*9cb0*/  IMAD.X R145, R139, 0x1, R132, P0 ;  /* 0x000000018b917824 */ /* 0x000fe600000e0684 */
        /* <DEDUP_REMOVED lines=32> */
.L_x_762:
[----:B------:R-:W-:Y:S05]  /*9ec0*/  BSYNC.RECONVERGENT B1 ;  /* 0x0000000000017941 */ /* 0x000fea0003800200 */
.L_x_761:
        /* <DEDUP_REMOVED lines=547> */
.L_x_758:
        /* <DEDUP_REMOVED lines=10> */
.L_x_781:
        /* <DEDUP_REMOVED lines=141> */
[----:B------:R2:W-:Y:S04]  /*ca70*/  STS [R5+0x2400], R98 ;  /* 0x0024006205007388 */ /* 0x0005e80000000800 */
        /* <DEDUP_REMOVED lines=12> */
[----:B------:R-:W4:Y:S01]  /*cb40*/  LD.E.U8 R0, desc[UR4][R2.64+0x1c8] ;  /* 0x0001c80402007980 */ /* 0x000f22000c101100 */
[----:B------:R-:W-:-:S03]  /*cb50*/  ISETP.NE.AND P4, PT, R224, -0x1, PT ;  /* 0xffffffffe000780c */ /* 0x000fc60003f85270 */
[----:B------:R-:W2:Y:S04]  /*cb60*/  LD.E.64 R48, desc[UR4][R2.64+0x88] ;  /* 0x0000880402307980 */ /* 0x000ea8000c101b00 */
[----:B------:R3:W5:Y:S06]  /*cb70*/  LD.E.64 R44, desc[UR4][R2.64+0x90] ;  /* 0x00009004022c7980 */ /* 0x00076c000c101b00 */
[----:B------:R3:W5:Y:S01]  /*cb80*/  @!P4 LD.E.64 R46, desc[UR4][R2.64+0x80] ;  /* 0x00008004022ec980 */ /* 0x000762000c101b00 */
[----:B----4-:R-:W-:-:S13]  /*cb90*/  ISETP.NE.AND P2, PT, R0, RZ, PT ;  /* 0x000000ff0000720c */ /* 0x010fda0003f45270 */
[----:B------:R-:W4:Y:S04]  /*cba0*/  @!P2 LD.E R4, desc[UR4][R2.64+0x60] ;  /* 0x000060040204a980 */ /* 0x000f28000c101900 */
[----:B------:R-:W3:Y:S01]  /*cbb0*/  @!P2 LD.E R39, desc[UR4][R2.64+0xb4] ;  /* 0x0000b4040227a980 */ /* 0x000ee2000c101900 */
[----:B------:R-:W1:Y:S08]  /*cbc0*/  @P1 MUFU.LG2 R7, R7 ;  /* 0x0000000700071308 */ /* 0x000e700000000c00 */
[----:B------:R-:W1:Y:S01]  /*cbd0*/  @P0 MUFU.LG2 R9, R9 ;  /* 0x0000000900090308 */ /* 0x000e620000000c00 */
[----:B------:R-:W-:Y:S01]  /*cbe0*/  LOP3.LUT R37, R199, 0x30, RZ, 0xc0, !PT ;  /* 0x00000030c7257812 */ /* 0x000fe200078ec0ff */
[----:B------:R-:W-:Y:S01]  /*cbf0*/  BSSY.RECONVERGENT B0, `(.L_x_767) ;  /* 0x0000013000007945 */ /* 0x000fe20003800200 */
[----:B------:R-:W-:Y:S01]  /*cc00*/  SHF.R.U32.HI R8, RZ, 0x2, R198 ;  /* 0x00000002ff087819 */ /* 0x000fe200000116c6 */
[-C--:B--2---:R-:W-:Y:S01]  /*cc10*/  @P4 IMAD R38, R49, R224.reuse, RZ ;  /* 0x000000e031264224 */ /* 0x084fe200078e02ff */
[----:B------:R-:W-:Y:S01]  /*cc20*/  MOV R36, 0x7f800000 ;  /* 0x7f80000000247802 */ /* 0x000fe20000000f00 */
[----:B------:R-:W-:Y:S01]  /*cc30*/  @P4 IMAD.WIDE.U32 R50, R48, R224, RZ ;  /* 0x000000e030324225 */ /* 0x000fe200078e00ff */
[----:B------:R-:W-:-:S03]  /*cc40*/  MOV R0, 0x7f800000 ;  /* 0x7f80000000007802 */ /* 0x000fc60000000f00 */
[----:B-1----:R-:W-:Y:S01]  /*cc50*/  @P1 FMUL.FTZ R5, R7, 0.69314718246459960938 ;  /* 0x3f31721807051820 */ /* 0x002fe20000410000 */
[----:B------:R-:W-:-:S03]  /*cc60*/  LOP3.LUT R37, R37, 0x7, R8, 0xf8, !PT ;  /* 0x0000000725257812 */ /* 0x000fc600078ef808 */
[----:B-----5:R-:W-:Y:S01]  /*cc70*/  @P1 FFMA.FTZ R36, R6, R134, R5 ;  /* 0x0000008606241223 */ /* 0x020fe20000010005 */
[----:B------:R-:W-:-:S04]  /*cc80*/  @P0 FMUL.FTZ R10, R9, 0.69314718246459960938 ;  /* 0x3f317218090a0820 */ /* 0x000fc80000410000 */
[----:B------:R-:W-:Y:S01]  /*cc90*/  @P0 FFMA.FTZ R0, R6, R133, R10 ;  /* 0x0000008506000223 */ /* 0x000fe2000001000a */
[----:B----4-:R-:W-:-:S04]  /*cca0*/  @!P2 IMAD R4, R4, R218, R217 ;  /* 0x000000da0404a224 */ /* 0x010fc800078e02d9 */
[----:B---3--:R-:W-:Y:S01]  /*ccb0*/  @!P2 IMAD R39, R4, R39, RZ ;  /* 0x000000270427a224 */ /* 0x008fe200078e02ff */
[----:B------:R-:W-:Y:S06]  /*ccc0*/  @!P2 BRA `(.L_x_768) ;  /* 0x000000000014a947 */ /* 0x000fec0003800000 */
[----:B------:R-:W2:Y:S04]  /*ccd0*/  @!P4 LD.E R5, desc[UR4][R2.64+0xb4] ;  /* 0x0000b4040205c980 */ /* 0x000ea8000c101900 */
[----:B------:R-:W3:Y:S01]  /*cce0*/  LD.E R4, desc[UR4][R2.64+0xd4] ;  /* 0x0000d40402047980 */ /* 0x000ee2000c101900 */
[----:B--2---:R-:W-:Y:S02]  /*ccf0*/  @!P4 IMAD R224, R5, R218, RZ ;  /* 0x000000da05e0c224 */ /* 0x004fe400078e02ff */
[----:B---3--:R-:W-:-:S05]  /*cd00*/  IMAD R39, R4, R217, RZ ;  /* 0x000000d904277224 */ /* 0x008fca00078e02ff */
[----:B------:R-:W-:Y:S02]  /*cd10*/  IADD3 R39, PT, PT, R39, R224, RZ ;  /* 0x000000e027277210 */ /* 0x000fe40007ffe0ff */
.L_x_768:
[----:B------:R-:W-:Y:S05]  /*cd20*/  BSYNC.RECONVERGENT B0 ;  /* 0x0000000000007941 */ /* 0x000fea0003800200 */
.L_x_767:
[----:B------:R1:W5:Y:S01]  /*cd30*/  LD.E.64 R52, desc[UR4][R2.64+0x70] ;  /* 0x0000700402347980 */ /* 0x000362000c101b00 */
[----:B------:R-:W-:Y:S05]  /*cd40*/  WARPSYNC.ALL ;  /* 0x0000000000007948 */ /* 0x000fea0003800000 */
[----:B------:R1:W5:Y:S01]  /*cd50*/  LD.E.64 R54, desc[UR4][R2.64+0xa0] ;  /* 0x0000a00402367980 */ /* 0x000362000c101b00 */
[----:B------:R-:W-:Y:S01]  /*cd60*/  BAR.SYNC.DEFER_BLOCKING 0x0 ;  /* 0x0000000000007b1d */ /* 0x000fe20000010000 */
[----:B------:R-:W-:Y:S02]  /*cd70*/  LOP3.LUT P0, RZ, R198, 0x3, RZ, 0xc0, !PT ;  /* 0x00000003c6ff7812 */ /* 0x000fe4000780c0ff */
[----:B------:R-:W-:-:S03]  /*cd80*/  SHF.L.U32 R40, R219, 0x6, RZ ;  /* 0x00000006db287819 */ /* 0x000fc600000006ff */
        /* <DEDUP_REMOVED lines=8> */
[----:B------:R-:W-:Y:S04]  /*ce10*/  BSSY.RECONVERGENT B0, `(.L_x_769) ;  /* 0x000000c000007945 */ /* 0x000fe80003800200 */
[----:B------:R-:W-:Y:S05]  /*ce20*/  @P0 BRA `(.L_x_770) ;  /* 0x0000000000280947 */ /* 0x000fea0003800000 */
[----:B------:R-:W-:Y:S01]  /*ce30*/  IMAD.IADD R42, R40, 0x1, R39 ;  /* 0x00000001282a7824 */ /* 0x000fe200078e0227 */
[C---:B------:R-:W-:Y:S01]  /*ce40*/  ISETP.GE.AND P2, PT, R37.reuse, R210, PT ;  /* 0x000000d22500720c */ /* 0x040fe20003f46270 */
[----:B------:R-:W-:-:S03]  /*ce50*/  VIADD R41, R37, 0x8 ;  /* 0x0000000825297836 */ /* 0x000fc60000000000 */
[C---:B------:R-:W-:Y:S02]  /*ce60*/  IADD3 R39, P0, PT, R42.reuse, R37, RZ ;  /* 0x000000252a277210 */ /* 0x040fe40007f1e0ff */
[----:B------:R-:W-:Y:S02]  /*ce70*/  ISETP.GE.AND P1, PT, R41, R210, PT ;  /* 0x000000d22900720c */ /* 0x000fe40003f26270 */
[----:B------:R-:W-:Y:S02]  /*ce80*/  LEA.HI.X.SX32 R42, R42, RZ, 0x1, P0 ;  /* 0x000000ff2a2a7211 */ /* 0x000fe400000f0eff */
[----:B-----5:R-:W-:-:S04]  /*ce90*/  LEA R54, P0, R39, R54, 0x2 ;  /* 0x0000003627367211 */ /* 0x020fc800078010ff */
[----:B------:R-:W-:-:S05]  /*cea0*/  LEA.HI.X R55, R39, R55, R42, 0x2, P0 ;  /* 0x0000003727377211 */ /* 0x000fca00000f142a */
[----:B------:R1:W-:Y:S04]  /*ceb0*/  @!P2 ST.E desc[UR4][R54.64], R36 ;  /* 0x000000243600a985 */ /* 0x0003e8000c101904 */
[----:B------:R1:W-:Y:S02]  /*cec0*/  @!P1 ST.E desc[UR4][R54.64+0x20], R0 ;  /* 0x0000200036009985 */ /* 0x0003e4000c101904 */
.L_x_770:
[----:B------:R-:W-:Y:S05]  /*ced0*/  BSYNC.RECONVERGENT B0 ;  /* 0x0000000000007941 */ /* 0x000fea0003800200 */
.L_x_769:
[----:B------:R-:W-:Y:S01]  /*cee0*/  SHF.R.U32.HI R37, RZ, 0x3, R198 ;  /* 0x00000003ff257819 */ /* 0x000fe200000116c6 */
[-C--:B-1----:R-:W-:Y:S01]  /*cef0*/  @!P4 IMAD R0, R47, R218.reuse, RZ ;  /* 0x000000da2f00c224 */ /* 0x082fe200078e02ff */
[----:B------:R-:W-:Y:S01]  /*cf00*/  MOV R197, RZ ;  /* 0x000000ff00c57202 */ /* 0x000fe20000000f00 */
[----:B------:R-:W-:Y:S01]  /*cf10*/  @!P4 IMAD.WIDE.U32 R42, R46, R218, RZ ;  /* 0x000000da2e2ac225 */ /* 0x000fe200078e00ff */
[----:B------:R-:W-:Y:S01]  /*cf20*/  ISETP.GE.AND P3, PT, R37, R210, PT ;  /* 0x000000d22500720c */ /* 0x000fe20003f66270 */
[----:B------:R1:W5:Y:S01]  /*cf30*/  LD.E R2, desc[UR4][R2.64+0xc0] ;  /* 0x0000c00402027980 */ /* 0x000362000c101900 */
[----:B------:R-:W-:Y:S01]  /*cf40*/  @P4 MOV R42, R50 ;  /* 0x00000032002a4202 */ /* 0x000fe20000000f00 */
[----:B------:R-:W-:Y:S01]  /*cf50*/  @!P4 IMAD.IADD R36, R43, 0x1, R0 ;  /* 0x000000012b24c824 */ /* 0x000fe200078e0200 */
[----:B------:R-:W-:Y:S01]  /*cf60*/  IADD3 R39, PT, PT, R37, 0x20, RZ ;  /* 0x0000002025277810 */ /* 0x000fe20007ffe0ff */
[-C--:B------:R-:W-:Y:S01]  /*cf70*/  IMAD R0, R45, R217.reuse, RZ ;  /* 0x000000d92d007224 */ /* 0x080fe200078e02ff */
[----:B------:R-:W-:Y:S01]  /*cf80*/  BSSY.RECONVERGENT B0, `(.L_x_771) ;  /* 0x0000018000007945 */ /* 0x000fe20003800200 */
[----:B------:R-:W-:Y:S01]  /*cf90*/  IMAD.WIDE.U32 R46, R44, R217, RZ ;  /* 0x000000d92c2e7225 */ /* 0x000fe200078e00ff */
[----:B------:R-:W-:-:S03]  /*cfa0*/  ISETP.GE.AND P1, PT, R39, R210, PT ;  /* 0x000000d22700720c */ /* 0x000fc60003f26270 */
[----:B------:R-:W-:-:S04]  /*cfb0*/  IMAD.WIDE.U32 R44, R40, R48, R196 ;  /* 0x00000030282c7225 */ /* 0x000fc800078e00c4 */
[----:B------:R-:W-:Y:S02]  /*cfc0*/  IMAD R40, R49, R40, RZ ;  /* 0x0000002831287224 */ /* 0x000fe400078e02ff */
[----:B------:R-:W-:Y:S02]  /*cfd0*/  VIADD R41, R37, 0x10 ;  /* 0x0000001025297836 */ /* 0x000fe40000000000 */
[----:B------:R-:W-:Y:S01]  /*cfe0*/  @P4 IMAD.IADD R36, R51, 0x1, R38 ;  /* 0x0000000133244824 */ /* 0x000fe200078e0226 */
[----:B------:R-:W-:Y:S01]  /*cff0*/  IADD3 R42, P5, P4, R46, R44, R42 ;  /* 0x0000002c2e2a7210 */ /* 0x000fe20007cbe02a */
[----:B------:R-:W-:Y:S01]  /*d000*/  IMAD.IADD R0, R47, 0x1, R0 ;  /* 0x000000012f007824 */ /* 0x000fe200078e0200 */
[----:B------:R-:W-:Y:S01]  /*d010*/  ISETP.GE.AND P2, PT, R41, R210, PT ;  /* 0x000000d22900720c */ /* 0x000fe20003f46270 */
[----:B-1----:R-:W-:-:S05]  /*d020*/  VIADD R3, R37, 0x30 ;  /* 0x0000003025037836 */ /* 0x002fca0000000000 */
[----:B------:R-:W-:Y:S02]  /*d030*/  ISETP.GE.AND P0, PT, R3, R210, PT ;  /* 0x000000d20300720c */ /* 0x000fe40003f06270 */
[----:B------:R-:W-:-:S04]  /*d040*/  IADD3 R3, PT, PT, R45, R40, RZ ;  /* 0x000000282d037210 */ /* 0x000fc80007ffe0ff */
[----:B------:R-:W-:Y:S01]  /*d050*/  IADD3.X R43, PT, PT, R0, R3, R36, P5, P4 ;  /* 0x00000003002b7210 */ /* 0x000fe20002fe8424 */
[----:B------:R-:W-:Y:S06]  /*d060*/  @P3 BRA `(.L_x_772) ;  /* 0x0000000000243947 */ /* 0x000fec0003800000 */
[----:B------:R-:W-:Y:S01]  /*d070*/  IMAD R0, R49, R37, RZ ;  /* 0x0000002531007224 */ /* 0x000fe200078e02ff */
[----:B-----5:R-:W-:Y:S01]  /*d080*/  ISETP.GE.AND P5, PT, R196, R2, PT ;  /* 0x00000002c400720c */ /* 0x020fe20003fa6270 */
[----:B------:R-:W-:Y:S01]  /*d090*/  IMAD.WIDE.U32 R38, R37, R48, R42 ;  /* 0x0000003025267225 */ /* 0x000fe200078e002a */
[----:B------:R-:W-:-:S03]  /*d0a0*/  ISETP.GE.AND P4, PT, R211, R2, PT ;  /* 0x00000002d300720c */ /* 0x000fc60003f86270 */
[----:B------:R-:W-:Y:S01]  /*d0b0*/  IMAD.IADD R3, R39, 0x1, R0 ;  /* 0x0000000127037824 */ /* 0x000fe200078e0200 */
[----:B------:R-:W-:-:S04]  /*d0c0*/  LEA R40, P3, R38, R52, 0x1 ;  /* 0x0000003426287211 */ /* 0x000fc800078608ff */
[----:B------:R-:W-:-:S05]  /*d0d0*/  LEA.HI.X R41, R38, R53, R3, 0x1, P3 ;  /* 0x0000003526297211 */ /* 0x000fca00018f0c03 */
[----:B--2---:R1:W-:Y:S04]  /*d0e0*/  @!P5 ST.E.128 desc[UR4][R40.64], R28 ;  /* 0x0000001c2800d985 */ /* 0x0043e8000c101d04 */
[----:B------:R1:W-:Y:S02]  /*d0f0*/  @!P4 ST.E.128 desc[UR4][R40.64+0x80], R12 ;  /* 0x0000800c2800c985 */ /* 0x0003e4000c101d04 */
.L_x_772:
[----:B------:R-:W-:Y:S05]  /*d100*/  BSYNC.RECONVERGENT B0 ;  /* 0x0000000000007941 */ /* 0x000fea0003800200 */
.L_x_771:
[----:B------:R-:W-:Y:S04]  /*d110*/  BSSY.RECONVERGENT B0, `(.L_x_773) ;  /* 0x0000010000007945 */ /* 0x000fe80003800200 */
[----:B------:R-:W-:Y:S05]  /*d120*/  @P2 BRA `(.L_x_774) ;  /* 0x0000000000382947 */ /* 0x000fea0003800000 */
[----:B-1----:R-:W-:Y:S01]  /*d130*/  IADD3 R13, P2, PT, R37, 0x10, RZ ;  /* 0x00000010250d7810 */ /* 0x002fe20007f5e0ff */
[----:B------:R-:W-:Y:S01]  /*d140*/  IMAD.MOV.U32 R14, RZ, RZ, R42 ;  /* 0x000000ffff0e7224 */ /* 0x000fe200078e002a */
        /* <DEDUP_REMOVED lines=10> */
[----:B---3--:R1:W-:Y:S04]  /*d1f0*/  @!P3 ST.E.128 desc[UR4][R12.64], R24 ;  /* 0x000000180c00b985 */ /* 0x0083e8000c101d04 */
[----:B------:R1:W-:Y:S02]  /*d200*/  @!P2 ST.E.128 desc[UR4][R12.64+0x80], R8 ;  /* 0x000080080c00a985 */ /* 0x0003e4000c101d04 */
.L_x_774:
[----:B------:R-:W-:Y:S05]  /*d210*/  BSYNC.RECONVERGENT B0 ;  /* 0x0000000000007941 */ /* 0x000fea0003800200 */
.L_x_773:
        /* <DEDUP_REMOVED lines=14> */
[----:B----4-:R1:W-:Y:S04]  /*d300*/  @!P2 ST.E.128 desc[UR4][R8.64], R20 ;  /* 0x000000140800a985 */ /* 0x0103e8000c101d04 */
[----:B------:R1:W-:Y:S02]  /*d310*/  @!P1 ST.E.128 desc[UR4][R8.64+0x80], R4 ;  /* 0x0000800408009985 */ /* 0x0003e4000c101d04 */
.L_x_776:
[----:B------:R-:W-:Y:S05]  /*d320*/  BSYNC.RECONVERGENT B0 ;  /* 0x0000000000007941 */ /* 0x000fea0003800200 */
.L_x_775:
[----:B------:R-:W-:-:S04]  /*d330*/  MOV R217, 0x0 ;  /* 0x0000000000d97802 */ /* 0x000fc80000000f00 */
[----:B-12345:R-:W-:Y:S05]  /*d340*/  @P0 RET.REL.NODEC R216 `(_ZN5flash24flash_fwd_splitkv_kernelI23Flash_fwd_kernel_traitsILi128ELi64ELi128ELi4ELb0ELb0EN7cutlass6half_tE19Flash_kernel_traitsILi128ELi64ELi128ELi4ES3_EELb0ELb0ELb0ELb0ELb0ELb0ELb0ELb0EEEvNS_16Flash_fwd_paramsE) ;  /* 0xffffff2cd82c0950 */ /* 0x03efea0003c3ffff */
[----:B------:R-:W-:Y:S01]  /*d350*/  IADD3 R37, P0, PT, R37, 0x30, RZ ;  /* 0x0000003025257810 */ /* 0x000fe20007f1e0ff */
[----:B------:R-:W-:Y:S01]  /*d360*/  IMAD.MOV.U32 R5, RZ, RZ, R43 ;  /* 0x000000ffff057224 */ /* 0x000fe200078e002b */
[----:B------:R-:W-:Y:S01]  /*d370*/  MOV R4, R42 ;  /* 0x0000002a00047202 */ /* 0x000fe20000000f00 */
[----:B------:R-:W-:Y:S01]  /*d380*/  IMAD.MOV.U32 R217, RZ, RZ, 0x0 ;  /* 0x00000000ffd97424 */ /* 0x000fe200078e00ff */
[-C--:B------:R-:W-:Y:S01]  /*d390*/  ISETP.GE.AND P1, PT, R196, R2.reuse, PT ;  /* 0x00000002c400720c */ /* 0x080fe20003f26270 */
[----:B------:R-:W-:Y:S01]  /*d3a0*/  IMAD.X R3, RZ, RZ, RZ, P0 ;  /* 0x000000ffff037224 */ /* 0x000fe200000e06ff */
[----:B------:R-:W-:Y:S01]  /*d3b0*/  ISETP.GE.AND P0, PT, R211, R2, PT ;  /* 0x00000002d300720c */ /* 0x000fe20003f06270 */
[----:B------:R-:W-:-:S04]  /*d3c0*/  IMAD.WIDE.U32 R4, R48, R37, R4 ;  /* 0x0000002530047225 */ /* 0x000fc800078e0004 */
[----:B------:R-:W-:Y:S01]  /*d3d0*/  IMAD R3, R3, R48, RZ ;  /* 0x0000003003037224 */ /* 0x000fe200078e02ff */
[----:B------:R-:W-:-:S03]  /*d3e0*/  LEA R6, P2, R4, R52, 0x1 ;  /* 0x0000003404067211 */ /* 0x000fc600078408ff */
[----:B------:R-:W-:-:S05]  /*d3f0*/  IMAD R3, R49, R37, R3 ;  /* 0x0000002531037224 */ /* 0x000fca00078e0203 */
[----:B------:R-:W-:-:S04]  /*d400*/  IADD3 R3, PT, PT, R5, R3, RZ ;  /* 0x0000000305037210 */ /* 0x000fc80007ffe0ff */
[----:B------:R-:W-:-:S05]  /*d410*/  LEA.HI.X R7, R4, R53, R3, 0x1, P2 ;  /* 0x0000003504077211 */ /* 0x000fca00010f0c03 */
[----:B------:R1:W-:Y:S02]  /*d420*/  @!P1 ST.E.128 desc[UR4][R6.64], R16 ;  /* 0x0000001006009985 */ /* 0x0003e4000c101d04 */
[----:B-1----:R-:W-:Y:S05]  /*d430*/  @P0 RET.REL.NODEC R216 `(_ZN5flash24flash_fwd_splitkv_kernelI23Flash_fwd_kernel_traitsILi128ELi64ELi128ELi4ELb0ELb0EN7cutlass6half_tE19Flash_kernel_traitsILi128ELi64ELi128ELi4ES3_EELb0ELb0ELb0ELb0ELb0ELb0ELb0ELb0EEEvNS_16Flash_fwd_paramsE) ;  /* 0xffffff28d8f00950 */ /* 0x002fea0003c3ffff */
[----:B------:R-:W-:Y:S01]  /*d440*/  MOV R217, 0x0 ;  /* 0x0000000000d97802 */ /* 0x000fe20000000f00 */
[----:B------:R1:W-:Y:S03]  /*d450*/  ST.E.128 desc[UR4][R6.64+0x80], R32 ;  /* 0x0000802006007985 */ /* 0x0003e6000c101d04 */
[----:B-1----:R-:W-:Y:S05]  /*d460*/  RET.REL.NODEC R216 `(_ZN5flash24flash_fwd_splitkv_kernelI23Flash_fwd_kernel_traitsILi128ELi64ELi128ELi4ELb0ELb0EN7cutlass6half_tE19Flash_kernel_traitsILi128ELi64ELi128ELi4ES3_EELb0ELb0ELb0ELb0ELb0ELb0ELb0ELb0EEEvNS_16Flash_fwd_paramsE) ;  /* 0xffffff28d8e47950 */ /* 0x002fea0003c3ffff */
.L_x_766:
[----:B------:R-:W-:Y:S01]  /*d470*/  MOV R5, 0x2 ;  /* 0x0000000200057802 */ /* 0x000fe20000000f00 */
[----:B------:R-:W-:Y:S01]  /*d480*/  IMAD.MOV.U32 R0, RZ, RZ, 0x1f ;  /* 0x0000001fff007424 */ /* 0x000fe200078e00ff */
[----:B------:R-:W-:-:S07]  /*d490*/  MOV R4, 0xffffffff ;  /* 0xffffffff00047802 */ /* 0x000fce0000000f00 */
[----:B-1---5:R-:W-:Y:S05]  /*d4a0*/  WARPSYNC.COLLECTIVE R4, `(.L_x_777) ;  /* 0x0000000004087348 */ /* 0x022fea0003c00000 */
[----:B------:R2:W3:Y:S02]  /*d4b0*/  SHFL.BFLY P0, R10, R233, R5, R0 ;  /* 0x0c000005e90a7389 */ /* 0x0004e40000000000 */
[----:B-123-5:R-:W-:Y:S05]  /*d4c0*/  ENDCOLLECTIVE ;  /* 0x000000000000791b */ /* 0x02efea0003800000 */
.L_x_777:
[----:B------:R-:W-:Y:S02]  /*d4d0*/  IMAD.MOV.U32 R8, RZ, RZ, R10 ;  /* 0x000000ffff087224 */ /* 0x000fe400078e000a */
[----:B------:R-:W-:Y:S02]  /*d4e0*/  IMAD.MOV.U32 R5, RZ, RZ, 0x1 ;  /* 0x00000001ff057424 */ /* 0x000fe400078e00ff */
[----:B------:R-:W-:-:S05]  /*d4f0*/  FADD.FTZ R8, R8, R233 ;  /* 0x000000e908087221 */ /* 0x000fca0000010000 */
[----:B------:R-:W-:-:S07]  /*d500*/  MOV R233, R8 ;  /* 0x0000000800e97202 */ /* 0x000fce0000000f00 */
[----:B------:R-:W-:Y:S05]  /*d510*/  WARPSYNC.COLLECTIVE R4, `(.L_x_778) ;  /* 0x0000000004087348 */ /* 0x000fea0003c00000 */
[----:B------:R1:W2:Y:S02]  /*d520*/  SHFL.BFLY P0, R10, R233, R5, R0 ;  /* 0x0c000005e90a7389 */ /* 0x0002a40000000000 */
[----:B-12---:R-:W-:Y:S05]  /*d530*/  ENDCOLLECTIVE ;  /* 0x000000000000791b */ /* 0x006fea0003800000 */
.L_x_778:
[----:B------:R-:W-:Y:S01]  /*d540*/  MOV R233, R231 ;  /* 0x000000e700e97202 */ /* 0x000fe20000000f00 */
[----:B------:R-:W-:Y:S01]  /*d550*/  IMAD.MOV.U32 R5, RZ, RZ, 0x2 ;  /* 0x00000002ff057424 */ /* 0x000fe200078e00ff */
[----:B------:R-:W-:-:S07]  /*d560*/  MOV R7, R10 ;  /* 0x0000000a00077202 */ /* 0x000fce0000000f00 */
[----:B------:R-:W-:Y:S05]  /*d570*/  WARPSYNC.COLLECTIVE R4, `(.L_x_779) ;  /* 0x0000000004087348 */ /* 0x000fea0003c00000 */
[----:B------:R1:W2:Y:S02]  /*d580*/  SHFL.BFLY P0, R10, R233, R5, R0 ;  /* 0x0c000005e90a7389 */ /* 0x0002a40000000000 */
[----:B-12---:R-:W-:Y:S05]  /*d590*/  ENDCOLLECTIVE ;  /* 0x000000000000791b */ /* 0x006fea0003800000 */
.L_x_779:
[----:B------:R-:W-:Y:S01]  /*d5a0*/  FADD.FTZ R7, R8, R7 ;  /* 0x0000000708077221 */ /* 0x000fe20000010000 */
[----:B------:R-:W-:Y:S01]  /*d5b0*/  FADD.FTZ R9, R10, R231 ;  /* 0x000000e70a097221 */ /* 0x000fe20000010000 */
[----:B------:R-:W-:-:S04]  /*d5c0*/  MOV R5, 0x1 ;  /* 0x0000000100057802 */ /* 0x000fc80000000f00 */
[----:B------:R-:W-:-:S07]  /*d5d0*/  MOV R233, R9 ;  /* 0x0000000900e97202 */ /* 0x000fce0000000f00 */
[----:B------:R-:W-:Y:S05]  /*d5e0*/  WARPSYNC.COLLECTIVE R4, `(.L_x_780) ;  /* 0x0000000004087348 */ /* 0x000fea0003c00000 */
[----:B------:R1:W2:Y:S02]  /*d5f0*/  SHFL.BFLY P0, R10, R233, R5, R0 ;  /* 0x0c000005e90a7389 */ /* 0x0002a40000000000 */
[----:B-12---:R-:W-:Y:S05]  /*d600*/  ENDCOLLECTIVE ;  /* 0x000000000000791b */ /* 0x006fea0003800000 */
.L_x_780:
[----:B------:R-:W-:Y:S05]  /*d610*/  BRA `(.L_x_781) ;  /* 0xffffffe800e07947 */ /* 0x000fea000383ffff */
.L_x_782:
        /* <DEDUP_REMOVED lines=14> */
.L_x_14898:


//--------------------- .text._ZN5flash24flash_fwd_splitkv_kernelI23Flash_fwd_kernel_traitsILi128ELi64ELi128ELi4ELb0ELb0EN7cutlass6half_tE19Flash_kernel_traitsILi128ELi64ELi128ELi4ES3_EELb0ELb0ELb0ELb0ELb0ELb1ELb0ELb0EEEvNS_16Flash_fwd_paramsE --------------------------
	.section	.text._ZN5flash24flash_fwd_splitkv_kernelI23Flash_fwd_kernel_traitsILi128ELi64ELi128ELi4ELb0ELb0EN7cutlass6half_tE19Flash_kernel_traitsILi128ELi64ELi128ELi4ES3_EELb0ELb0ELb0ELb0ELb0ELb1ELb0ELb0EEEvNS_16Flash_fwd_paramsE,"ax",@progbits
	.align	128
        .global         _ZN5flash24flash_fwd_splitkv_kernelI23Flash_fwd_kernel_traitsILi128ELi64ELi128ELi4ELb0ELb0EN7cutlass6half_tE19Flash_kernel_traitsILi128ELi64ELi128ELi4ES3_EELb0ELb0ELb0ELb0ELb0ELb1ELb0ELb0EEEvNS_16Flash_fwd_paramsE
        .type           _ZN5flash24flash_fwd_splitkv_kernelI23Flash_fwd_kernel_traitsILi128ELi64ELi128ELi4ELb0ELb0EN7cutlass6half_tE19Flash_kernel_traitsILi128ELi64ELi128ELi4ES3_EELb0ELb0ELb0ELb0ELb0ELb1ELb0ELb0EEEvNS_16Flash_fwd_paramsE,@function
        .size           _ZN5flash24flash_fwd_splitkv_kernelI23Flash_fwd_kernel_traitsILi128ELi64ELi128ELi4ELb0ELb0EN7cutlass6half_tE19Flash_kernel_traitsILi128ELi64ELi128ELi4ES3_EELb0ELb0ELb0ELb0ELb0ELb1ELb0ELb0EEEvNS_16Flash_fwd_paramsE,(.L_x_14899 - _ZN5flash24flash_fwd_splitkv_kernelI23Flash_fwd_kernel_traitsILi128ELi64ELi128ELi4ELb0ELb0EN7cutlass6half_tE19Flash_kernel_traitsILi128ELi64ELi128ELi4ES3_EELb0ELb0ELb0ELb0ELb0ELb1ELb0ELb0EEEvNS_16Flash_fwd_paramsE)
        .other          _ZN5flash24flash_fwd_splitkv_kernelI23Flash_fwd_kernel_traitsILi128ELi64ELi128ELi4ELb0ELb0EN7cutlass6half_tE19Flash_kernel_traitsILi128ELi64ELi128ELi4ES3_EELb0ELb0ELb0ELb0ELb0ELb1ELb0ELb0EEEvNS_16Flash_fwd_paramsE,@"STO_CUDA_ENTRY STV_DEFAULT"
_ZN5flash24flash_fwd_splitkv_kernelI23Flash_fwd_kernel_traitsILi128ELi64ELi128ELi4ELb0ELb0EN7cutlass6half_tE19Flash_kernel_traitsILi128ELi64ELi128ELi4ES3_EELb0ELb0ELb0ELb0ELb0ELb1ELb0ELb0EEEvNS_16Flash_fwd_paramsE:
.text._ZN5flash24flash_fwd_splitkv_kernelI23Flash_fwd_kernel_traitsILi128ELi64ELi128ELi4ELb0ELb0EN7cutlass6half_tE19Flash_kernel_traitsILi128ELi64ELi128ELi4ES3_EELb0ELb0ELb0ELb0ELb0ELb1ELb0ELb0EEEvNS_16Flash_fwd_paramsE:
[----:B------:R-:W-:Y:S01]  /*0000*/  LDC R1, c[0x0][0x37c] ;  /* 0x0000df00ff017b82 */ /* 0x000fe20000000800 */
[----:B------:R-:W1:Y:S07]  /*0010*/  S2R R229, SR_CTAID.X ;  /* 0x0000000000e57919 */ /* 0x000e6e0000002500 */
[----:B------:R-:W2:Y:S01]  /*0020*/  LDC.64 R2, c[0x0][0x348] ;  /* 0x0000d200ff027b82 */ /* 0x000ea20000000a00 */
[----:B------:R-:W-:Y:S01]  /*0030*/  BSSY.RECONVERGENT B2, `(.L_x_783) ;  /* 0x0000005000027945 */ /* 0x000fe20003800200 */
[----:B------:R-:W-:Y:S01]  /*0040*/  MOV R226, 0x80 ;  /* 0x0000008000e27802 */ /* 0x000fe20000000f00 */
[----:B------:R-:W3:Y:S01]  /*0050*/  S2R R228, SR_CTAID.Y ;  /* 0x0000000000e47919 */ /* 0x000ee20000002600 */
[----:B------:R-:W4:Y:S05]  /*0060*/  S2R R227, SR_CTAID.Z ;  /* 0x0000000000e37919 */ /* 0x000f2a0000002700 */
[----:B-1234-:R-:W-:Y:S05]  /*0070*/  CALL.REL.NOINC `($_ZN5flash24flash_fwd_splitkv_kernelI23Flash_fwd_kernel_traitsILi128ELi64ELi128ELi4ELb0ELb0EN7cutlass6half_tE19Flash_kernel_traitsILi128ELi64ELi128ELi4ES3_EELb0ELb0ELb0ELb0ELb0ELb1ELb0ELb0EEEvNS_16Flash_fwd_paramsE$_ZN5flash30compute_attn_1rowblock_splitkvI23Flash_fwd_kernel_traitsILi128ELi64ELi128ELi4ELb0ELb0EN7cutlass6half_tE19Flash_kernel_traitsILi128ELi64ELi128ELi4ES3_EELb0ELb0ELb0ELb0ELb0ELb1ELb0ELb0ENS_16Flash_fwd_paramsEEEvRKT8_iiiii) ;  /* 0x0000000000087944 */ /* 0x01efea0003c00000 */
[----:B------:R-:W-:Y:S05]  /*0080*/  BSYNC.RECONVERGENT B2 ;  /* 0x0000000000027941 */ /* 0x000fea0003800200 */
.L_x_783:
[----:B------:R-:W-:Y:S05]  /*0090*/  EXIT ;  /* 0x000000000000794d */ /* 0x000fea0003800000 */
        .type           $_ZN5flash24flash_fwd_splitkv_kernelI23Flash_fwd_kernel_traitsILi128ELi64ELi128ELi4ELb0ELb0EN7cutlass6half_tE19Flash_kernel_traitsILi128ELi64ELi128ELi4ES3_EELb0ELb0ELb0ELb0ELb0ELb1ELb0ELb0EEEvNS_16Flash_fwd_paramsE$_ZN5flash30compute_attn_1rowblock_splitkvI23Flash_fwd_kernel_traitsILi128ELi64ELi128ELi4ELb0ELb0EN7cutlass6half_tE19Flash_kernel_traitsILi128ELi64ELi128ELi4ES3_EELb0ELb0ELb0ELb0ELb0ELb1ELb0ELb0ENS_16Flash_fwd_paramsEEEvRKT8_iiiii,@function
        .size           $_ZN5flash24flash_fwd_splitkv_kernelI23Flash_fwd_kernel_traitsILi128ELi64ELi128ELi4ELb0ELb0EN7cutlass6half_tE19Flash_kernel_traitsILi128ELi64ELi128ELi4ES3_EELb0ELb0ELb0ELb0ELb0ELb1ELb0ELb0EEEvNS_16Flash_fwd_paramsE$_ZN5flash30compute_attn_1rowblock_splitkvI23Flash_fwd_kernel_traitsILi128ELi64ELi128ELi4ELb0ELb0EN7cutlass6half_tE19Flash_kernel_traitsILi128ELi64ELi128ELi4ES3_EELb0ELb0ELb0ELb0ELb0ELb1ELb0ELb0ENS_16Flash_fwd_paramsEEEvRKT8_iiiii,(.L_x_14899 - $_ZN5flash24flash_fwd_splitkv_kernelI23Flash_fwd_kernel_traitsILi128ELi64ELi128ELi4ELb0ELb0EN7cutlass6half_tE19Flash_kernel_traitsILi128ELi64ELi128ELi4ES3_EELb0ELb0ELb0ELb0ELb0ELb1ELb0ELb0EEEvNS_16Flash_fwd_paramsE$_ZN5flash30compute_attn_1rowblock_splitkvI23Flash_fwd_kernel_traitsILi128ELi64ELi128ELi4ELb0ELb0EN7cutlass6half_tE19Flash_kernel_traitsILi128ELi64ELi128ELi4ES3_EELb0ELb0ELb0ELb0ELb0ELb1ELb0ELb0ENS_16Flash_fwd_paramsEEEvRKT8_iiiii)
$_ZN5flash24flash_fwd_splitkv_kernelI23Flash_fwd_kernel_traitsILi128ELi64ELi128ELi4ELb0ELb0EN7cutlass6half_tE19Flash_kernel_traitsILi128ELi64ELi128ELi4ES3_EELb0ELb0ELb0ELb0ELb0ELb1ELb0ELb0EEEvNS_16Flash_fwd_paramsE$_ZN5flash30compute_attn_1rowblock_splitkvI23Flash_fwd_kernel_traitsILi128ELi64ELi128ELi4ELb0ELb0EN7cutlass6half_tE19Flash_kernel_traitsILi128ELi64ELi128ELi4ES3_EELb0ELb0ELb0ELb0ELb0ELb1ELb0ELb0ENS_16Flash_fwd_paramsEEEvRKT8_iiiii:
        /* <DEDUP_REMOVED lines=20> */
[----:B------:R-:W-:Y:S02]  /*01e0*/  ISETP.NE.U32.AND P2, PT, R6, RZ, PT ;  /* 0x000000ff0600720c */ /* 0x000fe40003f45070 */
        /* <DEDUP_REMOVED lines=17> */
.L_x_785:
[----:B------:R-:W-:Y:S05]  /*0300*/  BSYNC.RECONVERGENT B0 ;  /* 0x0000000000007941 */ /* 0x000fea0003800200 */
.L_x_784:
[----:B------:R-:W-:Y:S04]  /*0310*/  BSSY.RECONVERGENT B0, `(.L_x_786) ;  /* 0x0000007000007945 */ /* 0x000fe80003800200 */
[----:B------:R-:W-:Y:S05]  /*0320*/  @!P3 BRA `(.L_x_787) ;  /* 0x000000000014b947 */ /* 0x000fea0003800000 */
[----:B------:R-:W3:Y:S02]  /*0330*/  LD.E.U8 R6, desc[UR4][R2.64+0x1b2] ;  /* 0x0001b20402067980 */ /* 0x000ee4000c101100 */
[----:B---3--:R-:W-:-:S13]  /*0340*/  ISETP.NE.AND P1, PT, R6, RZ, PT ;  /* 0x000000ff0600720c */ /* 0x008fda0003f25270 */
[----:B------:R-:W3:Y:S02]  /*0350*/  @P1 LD.E R6, desc[UR4][R12.64+0x4] ;  /* 0x000004040c061980 */ /* 0x000ee4000c101900 */
[----:B---3-5:R-:W-:-:S06]  /*0360*/  @P1 IADD3 R43, PT, PT, R6, -R11, RZ ;  /* 0x8000000b062b1210 */ /* 0x028fcc0007ffe0ff */
[----:B------:R3:W5:Y:S02]  /*0370*/  @!P1 LD.E R43, desc[UR4][R12.64] ;  /* 0x000000040c2b9980 */ /* 0x000764000c101900 */
.L_x_787:
[----:B------:R-:W-:Y:S05]  /*0380*/  BSYNC.RECONVERGENT B0 ;  /* 0x0000000000007941 */ /* 0x000fea0003800200 */
.L_x_786:
        /* <DEDUP_REMOVED lines=8> */
.L_x_789:
[----:B------:R-:W4:Y:S01]  /*0410*/  LD.E.64 R6, desc[UR4][R2.64+0x108] ;  /* 0x0001080402067980 */ /* 0x000f22000c101b00 */
[----:B------:R-:W-:Y:S01]  /*0420*/  BSSY.RECONVERGENT B0, `(.L_x_791) ;  /* 0x0000006000007945 */ /* 0x000fe20003800200 */
[----:B------:R-:W-:Y:S01]  /*0430*/  IMAD.MOV.U32 R5, RZ, RZ, RZ ;  /* 0x000000ffff057224 */ /* 0x000fe200078e00ff */
[----:B----4-:R-:W-:-:S04]  /*0440*/  ISETP.NE.U32.AND P0, PT, R6, RZ, PT ;  /* 0x000000ff0600720c */ /* 0x010fc80003f05070 */
[----:B------:R-:W-:-:S13]  /*0450*/  ISETP.NE.AND.EX P0, PT, R7, RZ, PT, P0 ;  /* 0x000000ff0700720c */ /* 0x000fda0003f05300 */
[----:B------:R-:W-:Y:S05]  /*0460*/  @!P0 BRA `(.L_x_792) ;  /* 0x0000000000048947 */ /* 0x000fea0003800000 */
[----:B------:R4:W5:Y:S02]  /*0470*/  LD.E R5, desc[UR4][R2.64+0xbc] ;  /* 0x0000bc0402057980 */ /* 0x000964000c101900 */
.L_x_792:
[----:B------:R-:W-:Y:S05]  /*0480*/  BSYNC.RECONVERGENT B0 ;  /* 0x0000000000007941 */ /* 0x000fea0003800200 */
.L_x_791:
[----:B-----5:R-:W-:Y:S02]  /*0490*/  IADD3 R43, PT, PT, R5, R43, -R10 ;  /* 0x0000002b052b7210 */ /* 0x020fe40007ffe80a */
.L_x_790:
[----:B------:R-:W-:Y:S05]  /*04a0*/  BSYNC.RECONVERGENT B1 ;  /* 0x0000000000017941 */ /* 0x000fea0003800200 */
.L_x_788:
[----:B------:R-:W-:Y:S01]  /*04b0*/  IMAD.SHL.U32 R215, R229, 0x40, RZ ;  /* 0x00000040e5d77824 */ /* 0x000fe200078e00ff */
[----:B------:R-:W-:Y:S01]  /*04c0*/  MOV R6, R226 ;  /* 0x000000e200067202 */ /* 0x000fe20000000f00 */
[----:B------:R-:W-:-:S03]  /*04d0*/  IMAD.MOV.U32 R7, RZ, RZ, 0x0 ;  /* 0x00000000ff077424 */ /* 0x000fc600078e00ff */
[----:B------:R-:W-:-:S13]  /*04e0*/  ISETP.GT.AND P0, PT, R22, R215, PT ;  /* 0x000000d71600720c */ /* 0x000fda0003f04270 */
[----:B-1234-:R-:W-:Y:S05]  /*04f0*/  @!P0 RET.REL.NODEC R6 `(_ZN5flash24flash_fwd_splitkv_kernelI23Flash_fwd_kernel_traitsILi128ELi64ELi128ELi4ELb0ELb0EN7cutlass6half_tE19Flash_kernel_traitsILi128ELi64ELi128ELi4ES3_EELb0ELb0ELb0ELb0ELb0ELb1ELb0ELb0EEEvNS_16Flash_fwd_paramsE) ;  /* 0xfffffff806c08950 */ /* 0x01efea0003c3ffff */
        /* <DEDUP_REMOVED lines=18> */
[----:B------:R-:W-:Y:S01]  /*0620*/  IMAD.SHL.U32 R10, R143, 0x8, RZ ;  /* 0x000000088f0a7824 */ /* 0x000fe200078e00ff */
[----:B------:R-:W-:-:S02]  /*0630*/  MOV R11, RZ ;  /* 0x000000ff000b7202 */ /* 0x000fc40000000f00 */
[----:B------:R-:W5:Y:S02]  /*0640*/  LD.E R0, desc[UR4][R2.64+0xb4] ;  /* 0x0000b40402007980 */ /* 0x000f64000c101900 */
[----:B------:R-:W-:Y:S01]  /*0650*/  LOP3.LUT R10, R10, 0x38, RZ, 0xc0, !PT ;  /* 0x000000380a0a7812 */ /* 0x000fe200078ec0ff */
[----:B------:R-:W-:Y:S01]  /*0660*/  IMAD.IADD R22, R22, 0x1, -R215 ;  /* 0x0000000116167824 */ /* 0x000fe200078e0ad7 */
[----:B------:R-:W-:Y:S01]  /*0670*/  SHF.R.U32.HI R143, RZ, 0x3, R143 ;  /* 0x00000003ff8f7819 */ /* 0x000fe2000001168f */
[----:B------:R-:W5:Y:S03]  /*0680*/  LD.E.64 R6, desc[UR4][R2.64+0xa0] ;  /* 0x0000a00402067980 */ /* 0x000f66000c101b00 */
[----:B------:R-:W-:Y:S01]  /*0690*/  ISETP.GE.AND P2, PT, R143, R22, PT ;  /* 0x000000168f00720c */ /* 0x000fe20003f46270 */
[----:B------:R-:W5:Y:S04]  /*06a0*/  LD.E R4, desc[UR4][R2.64+0xc0] ;  /* 0x0000c00402047980 */ /* 0x000f68000c101900 */
[----:B------:R1:W5:Y:S01]  /*06b0*/  LD.E.64 R14, desc[UR4][R2.64+0x70] ;  /* 0x00007004020e7980 */ /* 0x000362000c101b00 */
[----:B------:R-:W-:Y:S01]  /*06c0*/  ISETP.NE.AND P6, PT, R10, RZ, PT ;  /* 0x000000ff0a00720c */ /* 0x000fe20003fc5270 */
[----:B------:R-:W-:Y:S01]  /*06d0*/  BSSY.RECONVERGENT B0, `(.L_x_794) ;  /* 0x0000020000007945 */ /* 0x000fe20003800200 */
[----:B--2---:R-:W-:-:S04]  /*06e0*/  IMAD.WIDE.U32 R20, R215, R8, R10 ;  /* 0x00000008d7147225 */ /* 0x004fc800078e000a */
[----:B----4-:R-:W-:-:S04]  /*06f0*/  @!P0 IMAD.WIDE.U32 R16, R12, R228, RZ ;  /* 0x000000e40c108225 */ /* 0x010fc800078e00ff */
[----:B------:R-:W-:Y:S02]  /*0700*/  @!P0 IMAD R12, R13, R228, RZ ;  /* 0x000000e40d0c8224 */ /* 0x000fe400078e02ff */
[-C--:B------:R-:W-:Y:S02]  /*0710*/  @P0 IMAD R13, R9, R234.reuse, RZ ;  /* 0x000000ea090d0224 */ /* 0x080fe400078e02ff */
[----:B------:R-:W-:-:S04]  /*0720*/  @P0 IMAD.WIDE.U32 R234, R8, R234, RZ ;  /* 0x000000ea08ea0225 */ /* 0x000fc800078e00ff */
[----:B------:R-:W-:Y:S02]  /*0730*/  @P0 IMAD.MOV.U32 R16, RZ, RZ, R234 ;  /* 0x000000ffff100224 */ /* 0x000fe400078e00ea */
[----:B------:R-:W-:Y:S01]  /*0740*/  @!P0 IMAD.IADD R12, R17, 0x1, R12 ;  /* 0x00000001110c8824 */ /* 0x000fe200078e020c */
[----:B------:R-:W-:Y:S01]  /*0750*/  @P0 IADD3 R12, PT, PT, R235, R13, RZ ;  /* 0x0000000deb0c0210 */ /* 0x000fe20007ffe0ff */
[----:B-1----:R-:W-:Y:S01]  /*0760*/  IMAD R3, R9, R215, RZ ;  /* 0x000000d709037224 */ /* 0x002fe200078e02ff */
[----:B------:R-:W-:-:S04]  /*0770*/  IADD3 R16, P0, PT, R16, R20, RZ ;  /* 0x0000001410107210 */ /* 0x000fc80007f1e0ff */
[----:B------:R-:W-:Y:S01]  /*0780*/  IADD3.X R17, PT, PT, R12, R21, R3, P0, !PT ;  /* 0x000000150c117210 */ /* 0x000fe200007fe403 */
[-C--:B---3--:R-:W-:Y:S01]  /*0790*/  IMAD R21, R19, R227.reuse, RZ ;  /* 0x000000e313157224 */ /* 0x088fe200078e02ff */
[C---:B------:R-:W-:Y:S01]  /*07a0*/  IADD3 R13, PT, PT, R143.reuse, 0x10, RZ ;  /* 0x000000108f0d7810 */ /* 0x040fe20007ffe0ff */
[----:B------:R-:W-:Y:S02]  /*07b0*/  VIADD R3, R143, 0x20 ;  /* 0x000000208f037836 */ /* 0x000fe40000000000 */
[----:B------:R-:W-:Y:S01]  /*07c0*/  IMAD.WIDE.U32 R18, R18, R227, R16 ;  /* 0x000000e312127225 */ /* 0x000fe200078e0010 */
[CC--:B------:R-:W-:Y:S02]  /*07d0*/  ISETP.GE.AND P1, PT, R13.reuse, R22.reuse, PT ;  /* 0x000000160d00720c */ /* 0x0c0fe40003f26270 */
[-C--:B------:R-:W-:Y:S02]  /*07e0*/  ISETP.GE.OR P4, PT, R13, R22.reuse, P6 ;  /* 0x000000160d00720c */ /* 0x080fe40003786670 */
[----:B------:R-:W-:-:S02]  /*07f0*/  ISETP.GE.AND P0, PT, R3, R22, PT ;  /* 0x000000160300720c */ /* 0x000fc40003f06270 */
[----:B------:R-:W-:Y:S02]  /*0800*/  LOP3.LUT R13, R10, 0x40, RZ, 0xfc, !PT ;  /* 0x000000400a0d7812 */ /* 0x000fe400078efcff */
[----:B------:R-:W-:Y:S01]  /*0810*/  IADD3 R21, PT, PT, R19, R21, RZ ;  /* 0x0000001513157210 */ /* 0x000fe20007ffe0ff */
[----:B------:R-:W-:Y:S08]  /*0820*/  @P2 BRA `(.L_x_795) ;  /* 0x0000000000282947 */ /* 0x000ff00003800000 */
        /* <DEDUP_REMOVED lines=10> */
.L_x_795:
[----:B------:R-:W-:Y:S05]  /*08d0*/  BSYNC.RECONVERGENT B0 ;  /* 0x0000000000007941 */ /* 0x000fea0003800200 */
.L_x_794:
        /* <DEDUP_REMOVED lines=17> */
.L_x_797:
[----:B------:R-:W-:Y:S05]  /*09f0*/  BSYNC.RECONVERGENT B0 ;  /* 0x0000000000007941 */ /* 0x000fea0003800200 */
.L_x_796:
[----:B-----5:R-:W-:Y:S01]  /*0a00*/  IMAD R5, R5, R228, R227 ;  /* 0x000000e405057224 */ /* 0x020fe200078e02e3 */
[----:B------:R-:W-:Y:S01]  /*0a10*/  BSSY.RECONVERGENT B0, `(.L_x_798) ;  /* 0x0000013000007945 */ /* 0x000fe20003800200 */
[C---:B------:R-:W-:Y:S02]  /*0a20*/  ISETP.GE.OR P5, PT, R143.reuse, R22, P6 ;  /* 0x000000168f00720c */ /* 0x040fe400037a6670 */
[----:B------:R-:W-:Y:S01]  /*0a30*/  IMAD R0, R0, R5, R215 ;  /* 0x0000000500007224 */ /* 0x000fe200078e02d7 */
[----:B------:R-:W-:Y:S01]  /*0a40*/  IADD3 R17, PT, PT, R143, 0x30, RZ ;  /* 0x000000308f117810 */ /* 0x000fe20007ffe0ff */
[----:B------:R-:W-:Y:S09]  /*0a50*/  @P0 BRA `(.L_x_799) ;  /* 0x0000000000380947 */ /* 0x000ff20003800000 */
[----:B------:R-:W-:Y:S01]  /*0a60*/  IADD3 R5, P0, PT, R143, 0x20, RZ ;  /* 0x000000208f057810 */ /* 0x000fe20007f1e0ff */
[----:B-1----:R-:W-:Y:S01]  /*0a70*/  IMAD.MOV.U32 R24, RZ, RZ, R18 ;  /* 0x000000ffff187224 */ /* 0x002fe200078e0012 */
[----:B------:R-:W-:Y:S02]  /*0a80*/  MOV R25, R21 ;  /* 0x0000001500197202 */ /* 0x000fe40000000f00 */
[-C--:B------:R-:W-:Y:S01]  /*0a90*/  ISETP.GE.AND P1, PT, R10, R4.reuse, PT ;  /* 0x000000040a00720c */ /* 0x080fe20003f26270 */
[----:B--2---:R-:W-:Y:S01]  /*0aa0*/  IMAD.X R3, RZ, RZ, RZ, P0 ;  /* 0x000000ffff037224 */ /* 0x004fe200000e06ff */
        /* <DEDUP_REMOVED lines=9> */
.L_x_799:
[----:B------:R-:W-:Y:S05]  /*0b40*/  BSYNC.RECONVERGENT B0 ;  /* 0x0000000000007941 */ /* 0x000fea0003800200 */
.L_x_798:
[CC--:B------:R-:W-:Y:S01]  /*0b50*/  ISETP.GE.AND P1, PT, R17.reuse, R22.reuse, PT ;  /* 0x000000161100720c */ /* 0x0c0fe20003f26270 */
[----:B------:R-:W-:Y:S01]  /*0b60*/  BSSY.RECONVERGENT B0, `(.L_x_800) ;  /* 0x0000018000007945 */ /* 0x000fe20003800200 */
[C---:B--23--:R-:W-:Y:S01]  /*0b70*/  IADD3 R3, P0, PT, R0.reuse, R143, RZ ;  /* 0x0000008f00037210 */ /* 0x04cfe20007f1e0ff */
[----:B------:R-:W-:Y:S01]  /*0b80*/  @!P4 IMAD.MOV.U32 R2, RZ, RZ, 0x7f800000 ;  /* 0x7f800000ff02c424 */ /* 0x000fe200078e00ff */
[----:B------:R-:W-:Y:S02]  /*0b90*/  ISETP.GE.OR P6, PT, R17, R22, P6 ;  /* 0x000000161100720c */ /* 0x000fe400037c6670 */
[----:B------:R-:W-:Y:S02]  /*0ba0*/  LEA.HI.X.SX32 R0, R0, RZ, 0x1, P0 ;  /* 0x000000ff00007211 */ /* 0x000fe400000f0eff */
[----:B------:R-:W-:-:S04]  /*0bb0*/  LEA R6, P0, R3, R6, 0x2 ;  /* 0x0000000603067211 */ /* 0x000fc800078010ff */
[----:B------:R-:W-:Y:S01]  /*0bc0*/  LEA.HI.X R7, R3, R7, R0, 0x2, P0 ;  /* 0x0000000703077211 */ /* 0x000fe200000f1400 */
[----:B------:R-:W-:Y:S02]  /*0bd0*/  @!P5 IMAD.MOV.U32 R3, RZ, RZ, 0x7f800000 ;  /* 0x7f800000ff03d424 */ /* 0x000fe400078e00ff */
[----:B------:R-:W-:Y:S01]  /*0be0*/  @!P3 IMAD.MOV.U32 R0, RZ, RZ, 0x7f800000 ;  /* 0x7f800000ff00b424 */ /* 0x000fe200078e00ff */
[----:B------:R-:W-:Y:S06]  /*0bf0*/  @P1 BRA `(.L_x_801) ;  /* 0x0000000000381947 */ /* 0x000fec0003800000 */
        /* <DEDUP_REMOVED lines=14> */
.L_x_801:
[----:B------:R-:W-:Y:S05]  /*0ce0*/  BSYNC.RECONVERGENT B0 ;  /* 0x0000000000007941 */ /* 0x000fea0003800200 */
.L_x_800:
[----:B------:R-:W-:Y:S01]  /*0cf0*/  MOV R227, 0x0 ;  /* 0x0000000000e37802 */ /* 0x000fe20000000f00 */
[----:B------:R-:W-:Y:S04]  /*0d00*/  @!P5 ST.E desc[UR4][R6.64], R3 ;  /* 0x000000030600d985 */ /* 0x000fe8000c101904 */
[----:B------:R-:W-:Y:S04]  /*0d10*/  @!P4 ST.E desc[UR4][R6.64+0x40], R2 ;  /* 0x000040020600c985 */ /* 0x000fe8000c101904 */
[----:B------:R1:W-:Y:S02]  /*0d20*/  @!P3 ST.E desc[UR4][R6.64+0x80], R0 ;  /* 0x000080000600b985 */ /* 0x0003e4000c101904 */
[----:B-12---:R-:W-:Y:S05]  /*0d30*/  @P6 RET.REL.NODEC R226 `(_ZN5flash24flash_fwd_splitkv_kernelI23Flash_fwd_kernel_traitsILi128ELi64ELi128ELi4ELb0ELb0EN7cutlass6half_tE19Flash_kernel_traitsILi128ELi64ELi128ELi4ES3_EELb0ELb0ELb0ELb0ELb0ELb1ELb0ELb0EEEvNS_16Flash_fwd_paramsE) ;  /* 0xfffffff0e2b06950 */ /* 0x006fea0003c3ffff */
[----:B------:R-:W-:Y:S02]  /*0d40*/  MOV R3, 0x7f800000 ;  /* 0x7f80000000037802 */ /* 0x000fe40000000f00 */
[----:B------:R-:W-:-:S03]  /*0d50*/  MOV R227, 0x0 ;  /* 0x0000000000e37802 */ /* 0x000fc60000000f00 */
[----:B------:R1:W-:Y:S02]  /*0d60*/  ST.E desc[UR4][R6.64+0xc0], R3 ;  /* 0x0000c00306007985 */ /* 0x0003e4000c101904 */
[----:B-1----:R-:W-:Y:S05]  /*0d70*/  RET.REL.NODEC R226 `(_ZN5flash24flash_fwd_splitkv_kernelI23Flash_fwd_kernel_traitsILi128ELi64ELi128ELi4ELb0ELb0EN7cutlass6half_tE19Flash_kernel_traitsILi128ELi64ELi128ELi4ES3_EELb0ELb0ELb0ELb0ELb0ELb1ELb0ELb0EEEvNS_16Flash_fwd_paramsE) ;  /* 0xfffffff0e2a07950 */ /* 0x002fea0003c3ffff */
.L_x_793:
        /* <DEDUP_REMOVED lines=32> */
[----:B------:R-:W-:Y:S02]  /*0f80*/  IMAD.HI.U32 R7, R15, R7, R14 ;  /* 0x000000070f077227 */ /* 0x000fe400078e000e */
[----:B------:R-:W2:Y:S02]  /*0f90*/  LD.E.64 R14, desc[UR4][R136.64+0x28] ;  /* 0x00002804880e7980 */ /* 0x000ea4000c101b00 */
        /* <DEDUP_REMOVED lines=18> */
[----:B------:R-:W3:Y:S04]  /*10c0*/  LD.E.64 R10, desc[UR4][R136.64+0x20] ;  /* 0x00002004880a7980 */ /* 0x000ee8000c101b00 */
[----:B------:R-:W-:-:S05]  /*10d0*/  IMAD.WIDE R4, R8, 0x4, R236 ;  /* 0x0000000408047825 */ /* 0x000fca00078e02ec */
[----:B------:R1:W2:Y:S01]  /*10e0*/  LD.E R0, desc[UR4][R4.64] ;  /* 0x0000000404007980 */ /* 0x0002a2000c101900 */
[----:B----4-:R-:W-:-:S04]  /*10f0*/  IABS R7, R12 ;  /* 0x0000000c00077213 */ /* 0x010fc80000000000 */
[----:B------:R-:W4:Y:S08]  /*1100*/  I2F.RP R18, R7 ;  /* 0x0000000700127306 */ /* 0x000f300000209400 */
[----:B----4-:R-:W4:Y:S02]  /*1110*/  MUFU.RCP R13, R18 ;  /* 0x00000012000d7308 */ /* 0x010f240000001000 */
[----:B----4-:R-:W-:-:S06]  /*1120*/  VIADD R13, R13, 0xffffffe ;  /* 0x0ffffffe0d0d7836 */ /* 0x010fcc0000000000 */
[----:B------:R-:W1:Y:S01]  /*1130*/  F2I.FTZ.U32.TRUNC.NTZ R21, R13 ;  /* 0x0000000d00157305 */ /* 0x000e62000021f000 */
[----:B------:R-:W-:Y:S01]  /*1140*/  IMAD.MOV.U32 R20, RZ, RZ, RZ ;  /* 0x000000ffff147224 */ /* 0x000fe200078e00ff */
[----:B------:R-:W-:Y:S02]  /*1150*/  IABS R6, R227 ;  /* 0x000000e300067213 */ /* 0x000fe40000000000 */
[----:B-1----:R-:W-:-:S05]  /*1160*/  IADD3 R4, PT, PT, RZ, -R21, RZ ;  /* 0x80000015ff047210 */ /* 0x002fca0007ffe0ff */
[----:B------:R-:W-:Y:S01]  /*1170*/  IMAD R5, R4, R7, RZ ;  /* 0x0000000704057224 */ /* 0x000fe200078e02ff */
[----:B------:R-:W-:-:S03]  /*1180*/  IABS R4, R12 ;  /* 0x0000000c00047213 */ /* 0x000fc60000000000 */
[----:B------:R-:W-:Y:S01]  /*1190*/  IMAD.HI.U32 R5, R21, R5, R20 ;  /* 0x0000000515057227 */ /* 0x000fe200078e0014 */
[----:B------:R-:W-:-:S05]  /*11a0*/  IADD3 R4, PT, PT, RZ, -R4, RZ ;  /* 0x80000004ff047210 */ /* 0x000fca0007ffe0ff */
[----:B------:R-:W-:-:S04]  /*11b0*/  IMAD.HI.U32 R5, R5, R6, RZ ;  /* 0x0000000605057227 */ /* 0x000fc800078e00ff */
[----:B------:R-:W-:-:S05]  /*11c0*/  IMAD R4, R5, R4, R6 ;  /* 0x0000000405047224 */ /* 0x000fca00078e0206 */
[----:B------:R-:W-:-:S13]  /*11d0*/  ISETP.GT.U32.AND P1, PT, R7, R4, PT ;  /* 0x000000040700720c */ /* 0x000fda0003f24070 */
[----:B------:R-:W-:-:S05]  /*11e0*/  @!P1 IMAD.IADD R4, R4, 0x1, -R7 ;  /* 0x0000000104049824 */ /* 0x000fca00078e0a07 */
[----:B------:R-:W-:Y:S02]  /*11f0*/  ISETP.GE.U32.AND P2, PT, R4, R7, PT ;  /* 0x000000070400720c */ /* 0x000fe40003f46070 */
[----:B------:R-:W-:Y:S02]  /*1200*/  IADD3 R4, PT, PT, -R8, RZ, RZ ;  /* 0x000000ff08047210 */ /* 0x000fe40007ffe1ff */
[----:B------:R-:W-:Y:S01]  /*1210*/  LOP3.LUT R8, R227, R12, RZ, 0x3c, !PT ;  /* 0x0000000ce3087212 */ /* 0x000fe200078e3cff */
[----:B------:R-:W-:Y:S01]  /*1220*/  @!P1 VIADD R5, R5, 0x1 ;  /* 0x0000000105059836 */ /* 0x000fe20000000000 */
[----:B------:R-:W-:Y:S02]  /*1230*/  ISETP.NE.AND P1, PT, R12, RZ, PT ;  /* 0x000000ff0c00720c */ /* 0x000fe40003f25270 */
[----:B------:R-:W-:Y:S01]  /*1240*/  ISETP.GE.AND P0, PT, R8, RZ, PT ;  /* 0x000000ff0800720c */ /* 0x000fe20003f06270 */
[----:B------:R-:W-:-:S04]  /*1250*/  IMAD R4, R9, R4, R232 ;  /* 0x0000000409047224 */ /* 0x000fc800078e02e8 */
[----:B------:R-:W-:-:S04]  /*1260*/  @P2 IADD3 R5, PT, PT, R5, 0x1, RZ ;  /* 0x0000000105052810 */ /* 0x000fc80007ffe0ff */
[----:B------:R-:W-:Y:S01]  /*1270*/  MOV R9, R5 ;  /* 0x0000000500097202 */ /* 0x000fe20000000f00 */
[----:B------:R-:W-:-:S04]  /*1280*/  IMAD R5, R219, R4, RZ ;  /* 0x00000004db057224 */ /* 0x000fc800078e02ff */
[----:B------:R-:W-:Y:S01]  /*1290*/  @!P0 IMAD.MOV R9, RZ, RZ, -R9 ;  /* 0x000000ffff098224 */ /* 0x000fe200078e0a09 */
[----:B------:R-:W-:-:S05]  /*12a0*/  @!P1 LOP3.LUT R9, RZ, R12, RZ, 0x33, !PT ;  /* 0x0000000cff099212 */ /* 0x000fca00078e33ff */
[----:B------:R-:W-:Y:S01]  /*12b0*/  IMAD R13, R17, R9, RZ ;  /* 0x00000009110d7224 */ /* 0x000fe200078e02ff */
[----:B--2---:R-:W-:Y:S01]  /*12c0*/  SHF.R.S32.HI R7, RZ, 0x1f, R0 ;  /* 0x0000001fff077819 */ /* 0x004fe20000011400 */
[-C--:B---3--:R-:W-:Y:S02]  /*12d0*/  IMAD R6, R11, R0.reuse, RZ ;  /* 0x000000000b067224 */ /* 0x088fe400078e02ff */
[----:B------:R-:W-:Y:S01]  /*12e0*/  IMAD.WIDE.U32 R18, R10, R0, RZ ;  /* 0x000000000a127225 */ /* 0x000fe200078e00ff */
[----:B------:R-:W-:-:S03]  /*12f0*/  SHF.R.S32.HI R11, RZ, 0x1f, R4 ;  /* 0x0000001fff0b7819 */ /* 0x000fc60000011404 */
[----:B------:R-:W-:-:S04]  /*1300*/  IMAD R6, R10, R7, R6 ;  /* 0x000000070a067224 */ /* 0x000fc800078e0206 */
[----:B------:R-:W-:Y:S02]  /*1310*/  IMAD.IADD R19, R19, 0x1, R6 ;  /* 0x0000000113137824 */ /* 0x000fe400078e0206 */
[----:B------:R-:W-:Y:S02]  /*1320*/  IMAD R5, R218, R11, R5 ;  /* 0x0000000bda057224 */ /* 0x000fe400078e0205 */
[----:B------:R-:W-:-:S05]  /*1330*/  IMAD.WIDE.U32 R18, R4, R218, R18 ;  /* 0x000000da04127225 */ /* 0x000fca00078e0012 */
[----:B------:R-:W-:Y:S02]  /*1340*/  IADD3 R19, PT, PT, R19, R5, RZ ;  /* 0x0000000513137210 */ /* 0x000fe40007ffe0ff */
[----:B------:R-:W-:-:S05]  /*1350*/  SHF.R.S32.HI R5, RZ, 0x1f, R9 ;  /* 0x0000001fff057819 */ /* 0x000fca0000011409 */
        /* <DEDUP_REMOVED lines=9> */
.L_x_803:
        /* <DEDUP_REMOVED lines=47> */
[----:B------:R-:W-:Y:S02]  /*16e0*/  @P2 IADD3 R7, PT, PT, R19, R0, RZ ;  /* 0x0000000013072210 */ /* 0x000fe40007ffe0ff */
[----:B------:R-:W-:Y:S01]  /*16f0*/  @P2 MOV R6, R18 ;  /* 0x0000001200062202 */ /* 0x000fe20000000f00 */
[----:B------:R-:W-:Y:S01]  /*1700*/  @!P2 IMAD R0, R221, R10, RZ ;  /* 0x0000000add00a224 */ /* 0x000fe200078e02ff */
[----:B------:R-:W-:-:S02]  /*1710*/  @!P2 SHF.R.S32.HI R5, RZ, 0x1f, R10 ;  /* 0x0000001fff05a819 */ /* 0x000fc4000001140a */
        /* <DEDUP_REMOVED lines=12> */
[----:B------:R-:W-:Y:S01]  /*17e0*/  SHF.R.S32.HI R4, RZ, 0x1f, R8 ;  /* 0x0000001fff047819 */ /* 0x000fe20000011408 */
[----:B------:R-:W-:Y:S01]  /*17f0*/  @!P2 IMAD.MOV.U32 R20, RZ, RZ, R6 ;  /* 0x000000ffff14a224 */ /* 0x000fe200078e0006 */
[----:B------:R-:W-:Y:S01]  /*1800*/  @P2 IADD3 R10, PT, PT, R10, R11, RZ ;  /* 0x0000000b0a0a2210 */ /* 0x000fe20007ffe0ff */
[----:B------:R-:W-:-:S02]  /*1810*/  @!P2 IMAD R0, R16, R5, R0 ;  /* 0x000000051000a224 */ /* 0x000fc400078e0200 */
[----:B------:R-:W-:Y:S02]  /*1820*/  IMAD R7, R14, R4, R7 ;  /* 0x000000040e077224 */ /* 0x000fe400078e0207 */
[----:B------:R-:W-:-:S04]  /*1830*/  @!P2 IMAD.WIDE.U32 R16, R16, R9, R20 ;  /* 0x000000091010a225 */ /* 0x000fc800078e0014 */
[-C--:B------:R-:W-:Y:S02]  /*1840*/  @P2 IMAD R4, R221, R10.reuse, RZ ;  /* 0x0000000add042224 */ /* 0x080fe400078e02ff */
[----:B------:R-:W-:Y:S01]  /*1850*/  @P2 IMAD.WIDE.U32 R10, R220, R10, RZ ;  /* 0x0000000adc0a2225 */ /* 0x000fe200078e00ff */
[----:B------:R-:W-:-:S03]  /*1860*/  @!P2 IADD3 R6, PT, PT, R17, R0, RZ ;  /* 0x000000001106a210 */ /* 0x000fc60007ffe0ff */
[----:B------:R-:W-:Y:S01]  /*1870*/  IMAD.WIDE.U32 R18, R14, R8, R18 ;  /* 0x000000080e127225 */ /* 0x000fe200078e0012 */
[----:B------:R-:W-:Y:S02]  /*1880*/  @!P2 MOV R8, R16 ;  /* 0x000000100008a202 */ /* 0x000fe40000000f00 */
[----:B------:R-:W-:Y:S01]  /*1890*/  @P2 IADD3 R6, PT, PT, R11, R4, RZ ;  /* 0x000000040b062210 */ /* 0x000fe20007ffe0ff */
[----:B------:R-:W-:Y:S01]  /*18a0*/  IMAD.MOV.U32 R14, RZ, RZ, R18 ;  /* 0x000000ffff0e7224 */ /* 0x000fe200078e0012 */
[----:B------:R-:W-:Y:S01]  /*18b0*/  IADD3 R13, PT, PT, R19, R7, RZ ;  /* 0x00000007130d7210 */ /* 0x000fe20007ffe0ff */
[----:B------:R-:W-:Y:S01]  /*18c0*/  @P2 IMAD.MOV.U32 R8, RZ, RZ, R10 ;  /* 0x000000ffff082224 */ /* 0x000fe200078e000a */
[----:B------:R-:W-:Y:S02]  /*18d0*/  MOV R11, RZ ;  /* 0x000000ff000b7202 */ /* 0x000fe40000000f00 */
[----:B------:R-:W-:Y:S02]  /*18e0*/  MOV R4, R232 ;  /* 0x000000e800047202 */ /* 0x000fe40000000f00 */
.L_x_804:
[----:B------:R-:W-:Y:S05]  /*18f0*/  BSYNC.RECONVERGENT B0 ;  /* 0x0000000000007941 */ /* 0x000fea0003800200 */
.L_x_802:
        /* <DEDUP_REMOVED lines=23> */
[----:B------:R-:W-:Y:S01]  /*1a70*/  LOP3.LUT R0, R235, 0x1c0, RZ, 0xc0, !PT ;  /* 0x000001c0eb007812 */ /* 0x000fe200078ec0ff */
[----:B------:R-:W1:Y:S01]  /*1a80*/  S2UR UR6, SR_CgaCtaId ;  /* 0x00000000000679c3 */ /* 0x000e620000008800 */
[----:B------:R-:W-:Y:S02]  /*1a90*/  ISETP.GT.U32.AND P0, PT, R9, R18, PT ;  /* 0x000000120900720c */ /* 0x000fe40003f04070 */
[----:B------:R-:W-:Y:S02]  /*1aa0*/  LOP3.LUT R140, R235, 0x38, RZ, 0xc0, !PT ;  /* 0x00000038eb8c7812 */ /* 0x000fe400078ec0ff */
[----:B------:R-:W-:-:S04]  /*1ab0*/  LOP3.LUT R7, R0, 0x38, R143, 0xf8, !PT ;  /* 0x0000003800077812 */ /* 0x000fc800078ef88f */
[----:B------:R-:W-:Y:S02]  /*1ac0*/  LOP3.LUT R0, R7, R140, RZ, 0x3c, !PT ;  /* 0x0000008c07007212 */ /* 0x000fe400078e3cff */
[----:B------:R-:W-:Y:S02]  /*1ad0*/  LOP3.LUT R5, R227, R12, RZ, 0x3c, !PT ;  /* 0x0000000ce3057212 */ /* 0x000fe400078e3cff */
[----:B------:R-:W-:Y:S02]  /*1ae0*/  IADD3 R215, PT, PT, -R215, R22, RZ ;  /* 0x00000016d7d77210 */ /* 0x000fe40007ffe1ff */
[----:B------:R-:W-:Y:S01]  /*1af0*/  LOP3.LUT R235, R0, 0x1e00, R235, 0xf8, !PT ;  /* 0x00001e0000eb7812 */ /* 0x000fe200078ef8eb */
[----:B------:R-:W-:Y:S01]  /*1b00*/  @!P0 IMAD.IADD R18, R18, 0x1, -R9 ;  /* 0x0000000112128824 */ /* 0x000fe200078e0a09 */
[----:B------:R-:W-:Y:S01]  /*1b10*/  ISETP.GE.AND P1, PT, R5, RZ, PT ;  /* 0x000000ff0500720c */ /* 0x000fe20003f26270 */
[----:B------:R-:W-:-:S03]  /*1b20*/  UMOV UR7, 0x400 ;  /* 0x0000040000077882 */ /* 0x000fc60000000000 */
        /* <DEDUP_REMOVED lines=10> */
[----:B------:R-:W-:Y:S01]  /*1bd0*/  @!P3 IMAD.MOV.U32 R5, RZ, RZ, R22 ;  /* 0x000000ffff05b224 */ /* 0x000fe200078e0016 */
[----:B------:R-:W-:Y:S01]  /*1be0*/  SHF.R.U32.HI R22, RZ, 0x3, R143 ;  /* 0x00000003ff167819 */ /* 0x000fe2000001168f */
[----:B------:R-:W-:Y:S01]  /*1bf0*/  @P3 IMAD.MOV.U32 R5, RZ, RZ, R24 ;  /* 0x000000ffff053224 */ /* 0x000fe200078e0018 */
        /* <DEDUP_REMOVED lines=32> */
.L_x_806:
[----:B------:R-:W-:Y:S05]  /*1e00*/  BSYNC.RECONVERGENT B0 ;  /* 0x0000000000007941 */ /* 0x000fea0003800200 */
.L_x_805:
        /* <DEDUP_REMOVED lines=28> */
.L_x_808:
[----:B------:R-:W-:Y:S05]  /*1fd0*/  BSYNC.RECONVERGENT B0 ;  /* 0x0000000000007941 */ /* 0x000fea0003800200 */
.L_x_807:
        /* <DEDUP_REMOVED lines=30> */
.L_x_810:
[----:B------:R-:W-:Y:S05]  /*21c0*/  BSYNC.RECONVERGENT B0 ;  /* 0x0000000000007941 */ /* 0x000fea0003800200 */
.L_x_809:
        /* <DEDUP_REMOVED lines=29> */
.L_x_812:
[----:B------:R-:W-:Y:S05]  /*23a0*/  BSYNC.RECONVERGENT B0 ;  /* 0x0000000000007941 */ /* 0x000fea0003800200 */
.L_x_811:
        /* <DEDUP_REMOVED lines=16> */
.L_x_814:
[----:B------:R-:W-:Y:S05]  /*24b0*/  BSYNC.RECONVERGENT B0 ;  /* 0x0000000000007941 */ /* 0x000fea0003800200 */
.L_x_813:
        /* <DEDUP_REMOVED lines=20> */
.L_x_816:
[----:B------:R-:W-:Y:S05]  /*2600*/  BSYNC.RECONVERGENT B0 ;  /* 0x0000000000007941 */ /* 0x000fea0003800200 */
.L_x_815:
        /* <DEDUP_REMOVED lines=16> */
.L_x_818:
[----:B------:R-:W-:Y:S05]  /*2710*/  BSYNC.RECONVERGENT B0 ;  /* 0x0000000000007941 */ /* 0x000fea0003800200 */
.L_x_817:
        /* <DEDUP_REMOVED lines=23> */
.L_x_820:
[----:B------:R-:W-:Y:S05]  /*2890*/  BSYNC.RECONVERGENT B0 ;  /* 0x0000000000007941 */ /* 0x000fea0003800200 */
.L_x_819:
        /* <DEDUP_REMOVED lines=26> */
.L_x_822:
[----:B------:R-:W-:Y:S05]  /*2a40*/  BSYNC.RECONVERGENT B0 ;  /* 0x0000000000007941 */ /* 0x000fea0003800200 */
.L_x_821:
        /* <DEDUP_REMOVED lines=16> */
.L_x_824:
[----:B------:R-:W-:Y:S05]  /*2b50*/  BSYNC.RECONVERGENT B0 ;  /* 0x0000000000007941 */ /* 0x000fea0003800200 */
.L_x_823:
        /* <DEDUP_REMOVED lines=19> */
.L_x_826:
[----:B------:R-:W-:Y:S05]  /*2c90*/  BSYNC.RECONVERGENT B0 ;  /* 0x0000000000007941 */ /* 0x000fea0003800200 */
.L_x_825:
        /* <DEDUP_REMOVED lines=17> */
.L_x_828:
[----:B------:R-:W-:Y:S05]  /*2db0*/  BSYNC.RECONVERGENT B0 ;  /* 0x0000000000007941 */ /* 0x000fea0003800200 */
.L_x_827:
        /* <DEDUP_REMOVED lines=41> */
.L_x_830:
[----:B------:R1:W-:Y:S04]  /*3050*/  STS.128 [R235+0xc000], RZ ;  /* 0x00c000ffeb007388 */ /* 0x0003e80000000c00 */
[----:B------:R1:W-:Y:S02]  /*3060*/  STS.128 [R235+0x10000], RZ ;  /* 0x010000ffeb007388 */ /* 0x0003e40000000c00 */
.L_x_831:
[----:B------:R-:W-:Y:S05]  /*3070*/  BSYNC.RECONVERGENT B0 ;  /* 0x0000000000007941 */ /* 0x000fea0003800200 */
.L_x_829:
[----:B------:R-:W-:Y:S01]  /*3080*/  ISETP.GE.AND P2, PT, R9, R0, PT ;  /* 0x000000000900720c */ /* 0x000fe20003f46270 */
[C---:B------:R-:W-:Y:S01]  /*3090*/  IMAD.SHL.U32 R132, R143.reuse, 0x40, RZ ;  /* 0x000000408f847824 */ /* 0x040fe200078e00ff */
[----:B------:R-:W-:Y:S01]  /*30a0*/  SHF.R.U32.HI R208, RZ, 0x1, R143 ;  /* 0x00000001ffd07819 */ /* 0x000fe2000001168f */
[----:B------:R-:W-:Y:S01]  /*30b0*/  IMAD.SHL.U32 R209, R143, 0x20, RZ ;  /* 0x000000208fd17824 */ /* 0x000fe200078e00ff */
[----:B------:R-:W-:Y:S01]  /*30c0*/  LEA R6, P1, R11, R224, 0x1 ;  /* 0x000000e00b067211 */ /* 0x000fe200078208ff */
[----:B------:R-:W-:Y:S01]  /*30d0*/  BSSY.RECONVERGENT B0, `(.L_x_832) ;  /* 0x000001d000007945 */ /* 0x000fe20003800200 */
[----:B------:R-:W-:Y:S02]  /*30e0*/  LOP3.LUT R8, R132, 0x1c0, RZ, 0xc0, !PT ;  /* 0x000001c084087812 */ /* 0x000fe400078ec0ff */
[----:B------:R-:W-:Y:S02]  /*30f0*/  LOP3.LUT R41, R208, 0x8, RZ, 0xc0, !PT ;  /* 0x00000008d0297812 */ /* 0x000fe400078ec0ff */
[----:B------:R-:W-:-:S02]  /*3100*/  LOP3.LUT R209, R209, 0x7c00, RZ, 0xc0, !PT ;  /* 0x00007c00d1d17812 */ /* 0x000fc400078ec0ff */
[-C--:B------:R-:W-:Y:S01]  /*3110*/  ISETP.GE.AND P3, PT, R7, R0.reuse, PT ;  /* 0x000000000700720c */ /* 0x080fe20003f66270 */
[----:B------:R1:W-:Y:S01]  /*3120*/  @P2 STS.128 [R235+0xc800], RZ ;  /* 0x00c800ffeb002388 */ /* 0x0003e20000000c00 */
[-C--:B------:R-:W-:Y:S02]  /*3130*/  ISETP.GE.AND P0, PT, R5, R0.reuse, PT ;  /* 0x000000000500720c */ /* 0x080fe40003f06270 */
[----:B------:R-:W-:Y:S01]  /*3140*/  LEA.HI.X R7, R11, R225, R4, 0x1, P1 ;  /* 0x000000e10b077211 */ /* 0x000fe200008f0c04 */
[----:B------:R1:W-:Y:S01]  /*3150*/  @P2 STS.128 [R235+0x10800], RZ ;  /* 0x010800ffeb002388 */ /* 0x0003e20000000c00 */
[----:B------:R-:W-:Y:S02]  /*3160*/  LOP3.LUT R5, R8, 0x8, R143, 0xf8, !PT ;  /* 0x0000000808057812 */ /* 0x000fe400078ef88f */
[-C--:B------:R-:W-:Y:S02]  /*3170*/  ISETP.GE.AND P6, PT, R21, R0.reuse, PT ;  /* 0x000000001500720c */ /* 0x080fe40003fc6270 */
[----:B------:R-:W-:-:S02]  /*3180*/  ISETP.GE.AND P5, PT, R19, R0, PT ;  /* 0x000000001300720c */ /* 0x000fc40003fa6270 */
[----:B------:R-:W-:Y:S02]  /*3190*/  ISETP.GE.AND P4, PT, R15, R0, PT ;  /* 0x000000000f00720c */ /* 0x000fe40003f86270 */
[----:B------:R-:W-:Y:S02]  /*31a0*/  LOP3.LUT R4, R132, 0x400, RZ, 0xc0, !PT ;  /* 0x0000040084047812 */ /* 0x000fe400078ec0ff */
[--C-:B------:R-:W-:Y:S02]  /*31b0*/  LOP3.LUT R41, R41, 0x1c0, R132.reuse, 0xf8, !PT ;  /* 0x000001c029297812 */ /* 0x100fe400078ef884 */
        /* <DEDUP_REMOVED lines=14> */
.L_x_833:
[----:B------:R-:W-:Y:S05]  /*32a0*/  BSYNC.RECONVERGENT B0 ;  /* 0x0000000000007941 */ /* 0x000fea0003800200 */
.L_x_832:
[----:B------:R1:W-:Y:S01]  /*32b0*/  @P3 STS.128 [R235+0xd000], RZ ;  /* 0x00d000ffeb003388 */ /* 0x0003e20000000c00 */
[----:B------:R-:W-:Y:S01]  /*32c0*/  BSSY.RECONVERGENT B0, `(.L_x_834) ;  /* 0x0000013000007945 */ /* 0x000fe20003800200 */
[-C--:B------:R-:W-:Y:S02]  /*32d0*/  LOP3.LUT R41, R41, R140.reuse, RZ, 0x3c, !PT ;  /* 0x0000008c29297212 */ /* 0x080fe400078e3cff */
[----:B------:R1:W-:Y:S01]  /*32e0*/  @P3 STS.128 [R235+0x11000], RZ ;  /* 0x011000ffeb003388 */ /* 0x0003e20000000c00 */
[----:B------:R-:W-:Y:S01]  /*32f0*/  LOP3.LUT R5, R5, R140, RZ, 0x3c, !PT ;  /* 0x0000008c05057212 */ /* 0x000fe200078e3cff */
        /* <DEDUP_REMOVED lines=15> */
.L_x_835:
[----:B------:R-:W-:Y:S05]  /*33f0*/  BSYNC.RECONVERGENT B0 ;  /* 0x0000000000007941 */ /* 0x000fea0003800200 */
.L_x_834:
[----:B------:R1:W-:Y:S01]  /*3400*/  @P0 STS.128 [R235+0xd800], RZ ;  /* 0x00d800ffeb000388 */ /* 0x0003e20000000c00 */
[----:B------:R-:W-:Y:S01]  /*3410*/  LOP3.LUT R145, R8, R41, RZ, 0xfc, !PT ;  /* 0x0000002908917212 */ /* 0x000fe200078efcff */
[----:B------:R-:W-:Y:S01]  /*3420*/  IMAD R5, R5, 0x2, R4 ;  /* 0x0000000205057824 */ /* 0x000fe200078e0204 */
[----:B------:R-:W-:Y:S01]  /*3430*/  BSSY.RECONVERGENT B0, `(.L_x_836) ;  /* 0x0000014000007945 */ /* 0x000fe20003800200 */
[----:B------:R1:W-:Y:S01]  /*3440*/  @P0 STS.128 [R235+0x11800], RZ ;  /* 0x011800ffeb000388 */ /* 0x0003e20000000c00 */
[----:B------:R-:W-:Y:S01]  /*3450*/  ISETP.GE.AND P3, PT, R13, R0, PT ;  /* 0x000000000d00720c */ /* 0x000fe20003f66270 */
[----:B------:R-:W-:Y:S01]  /*3460*/  IMAD.IADD R139, R210, 0x1, R5 ;  /* 0x00000001d28b7824 */ /* 0x000fe200078e0205 */
[----:B------:R-:W-:Y:S01]  /*3470*/  LEA R145, R145, R210, 0x1 ;  /* 0x000000d291917211 */ /* 0x000fe200078e08ff */
[----:B------:R-:W-:Y:S10]  /*3480*/  @P0 BRA `(.L_x_837) ;  /* 0x0000000000380947 */ /* 0x000ff40003800000 */
        /* <DEDUP_REMOVED lines=14> */
.L_x_837:
[----:B------:R-:W-:Y:S05]  /*3570*/  BSYNC.RECONVERGENT B0 ;  /* 0x0000000000007941 */ /* 0x000fea0003800200 */
.L_x_836:
        /* <DEDUP_REMOVED lines=21> */
.L_x_839:
[----:B------:R-:W-:Y:S05]  /*36d0*/  BSYNC.RECONVERGENT B0 ;  /* 0x0000000000007941 */ /* 0x000fea0003800200 */
.L_x_838:
        /* <DEDUP_REMOVED lines=18> */
.L_x_841:
[----:B------:R-:W-:Y:S05]  /*3800*/  BSYNC.RECONVERGENT B0 ;  /* 0x0000000000007941 */ /* 0x000fea0003800200 */
.L_x_840:
        /* <DEDUP_REMOVED lines=21> */
.L_x_843:
[----:B------:R-:W-:Y:S05]  /*3960*/  BSYNC.RECONVERGENT B0 ;  /* 0x0000000000007941 */ /* 0x000fea0003800200 */
.L_x_842:
        /* <DEDUP_REMOVED lines=19> */
.L_x_845:
[----:B------:R-:W-:Y:S05]  /*3aa0*/  BSYNC.RECONVERGENT B0 ;  /* 0x0000000000007941 */ /* 0x000fea0003800200 */
.L_x_844:
[----:B------:R-:W5:Y:S04]  /*3ab0*/  LD.E R133, desc[UR4][R2.64+0x18c] ;  /* 0x00018c0402857980 */ /* 0x000f68000c101900 */
[----:B------:R-:W-:Y:S04]  /*3ac0*/  LDSM.16.M88.4 R116, [R145] ;  /* 0x000000009174783b */ /* 0x000fe80000000200 */
[----:B------:R-:W3:Y:S01]  /*3ad0*/  LDSM.16.M88.4 R72, [R139+0x4800] ;  /* 0x004800008b48783b */ /* 0x000ee20000000200 */
[----:B------:R-:W-:Y:S01]  /*3ae0*/  IMAD.MOV.U32 R142, RZ, RZ, 0x20 ;  /* 0x00000020ff8e7424 */ /* 0x000fe200078e00ff */
[----:B------:R-:W-:-:S02]  /*3af0*/  R2P PR, R143, 0x6 ;  /* 0x000000068f007804 */ /* 0x000fc40000000000 */
[----:B------:R-:W4:Y:S03]  /*3b00*/  LDSM.16.M88.4 R80, [R139+0x4000] ;  /* 0x004000008b50783b */ /* 0x000f260000000200 */
[----:B------:R-:W-:Y:S01]  /*3b10*/  SEL R0, R142, 0xffffffe0, !P1 ;  /* 0xffffffe08e007807 */ /* 0x000fe20004800000 */
[----:B------:R-:W4:Y:S04]  /*3b20*/  LDSM.16.M88.4 R64, [R139+0x5000] ;  /* 0x005000008b40783b */ /* 0x000f280000000200 */
[----:B------:R-:W4:Y:S01]  /*3b30*/  LDSM.16.M88.4 R56, [R139+0x5800] ;  /* 0x005800008b38783b */ /* 0x000f220000000200 */
[--C-:B------:R-:W-:Y:S02]  /*3b40*/  IMAD.IADD R144, R145, 0x1, R0.reuse ;  /* 0x0000000191907824 */ /* 0x100fe400078e0200 */
[----:B------:R-:W-:Y:S01]  /*3b50*/  IMAD.IADD R134, R139, 0x1, R0 ;  /* 0x000000018b867824 */ /* 0x000fe200078e0200 */
[----:B------:R-:W4:Y:S04]  /*3b60*/  LDSM.16.M88.4 R48, [R139+0x6000] ;  /* 0x006000008b30783b */ /* 0x000f280000000200 */
[----:B--2---:R-:W2:Y:S04]  /*3b70*/  LDSM.16.M88.4 R36, [R139+0x6800] ;  /* 0x006800008b24783b */ /* 0x004ea80000000200 */
[----:B------:R-:W2:Y:S04]  /*3b80*/  LDSM.16.M88.4 R28, [R139+0x7000] ;  /* 0x007000008b1c783b */ /* 0x000ea80000000200 */
[----:B-1----:R-:W1:Y:S04]  /*3b90*/  LDSM.16.M88.4 R16, [R139+0x7800] ;  /* 0x007800008b10783b */ /* 0x002e680000000200 */
[----:B------:R-:W-:Y:S04]  /*3ba0*/  LDSM.16.M88.4 R92, [R144] ;  /* 0x00000000905c783b */ /* 0x000fe80000000200 */
[----:B------:R-:W1:Y:S04]  /*3bb0*/  LDSM.16.M88.4 R4, [R134+0x4800] ;  /* 0x004800008604783b */ /* 0x000e680000000200 */
[----:B------:R-:W1:Y:S01]  /*3bc0*/  LDSM.16.M88.4 R8, [R134+0x4000] ;  /* 0x004000008608783b */ /* 0x000e620000000200 */
[----:B---3--:R-:W-:Y:S01]  /*3bd0*/  HMMA.16816.F32 R76, R116, R72, RZ ;  /* 0x00000048744c723c */ /* 0x008fe200000018ff */
[----:B------:R-:W-:-:S02]  /*3be0*/  IMAD.MOV.U32 R42, RZ, RZ, 0x40 ;  /* 0x00000040ff2a7424 */ /* 0x000fc400078e00ff */
[----:B------:R-:W3:Y:S04]  /*3bf0*/  LDSM.16.M88.4 R20, [R134+0x5800] ;  /* 0x005800008614783b */ /* 0x000ee80000000200 */
[----:B------:R-:W-:Y:S01]  /*3c00*/  LDSM.16.M88.4 R100, [R134+0x7000] ;  /* 0x007000008664783b */ /* 0x000fe20000000200 */
[C---:B------:R-:W-:Y:S01]  /*3c10*/  HMMA.16816.F32 R72, R116.reuse, R74, RZ ;  /* 0x0000004a7448723c */ /* 0x040fe200000018ff */
[----:B------:R-:W-:Y:S02]  /*3c20*/  SEL R42, R42, 0xffffffc0, !P2 ;  /* 0xffffffc02a2a7807 */ /* 0x000fe40005000000 */
[----:B------:R-:W-:Y:S03]  /*3c30*/  LDSM.16.M88.4 R104, [R134+0x5000] ;  /* 0x005000008668783b */ /* 0x000fe60000000200 */
[--C-:B------:R-:W-:Y:S01]  /*3c40*/  IMAD.IADD R141, R145, 0x1, R42.reuse ;  /* 0x00000001918d7824 */ /* 0x100fe200078e022a */
[----:B------:R-:W-:Y:S01]  /*3c50*/  LDSM.16.M88.4 R96, [R134+0x7800] ;  /* 0x007800008660783b */ /* 0x000fe20000000200 */
[----:B----4-:R-:W-:Y:S01]  /*3c60*/  HMMA.16816.F32 R12, R116, R80, RZ ;  /* 0x00000050740c723c */ /* 0x010fe200000018ff */
[----:B------:R-:W-:-:S02]  /*3c70*/  IMAD.IADD R135, R139, 0x1, R42 ;  /* 0x000000018b877824 */ /* 0x000fc400078e022a */
[----:B------:R-:W-:Y:S04]  /*3c80*/  LDSM.16.M88.4 R120, [R141] ;  /* 0x000000008d78783b */ /* 0x000fe80000000200 */
[----:B------:R-:W-:Y:S01]  /*3c90*/  LDSM.16.M88.4 R88, [R135+0x4000] ;  /* 0x004000008758783b */ /* 0x000fe20000000200 */
[C---:B------:R-:W-:Y:S03]  /*3ca0*/  HMMA.16816.F32 R68, R116.reuse, R64, RZ ;  /* 0x000000407444723c */ /* 0x040fe600000018ff */
[----:B------:R-:W0:Y:S05]  /*3cb0*/  LDGDEPBAR ;  /* 0x00000000000079af */ /* 0x000e2a0000000000 */
[C---:B------:R-:W-:Y:S08]  /*3cc0*/  HMMA.16816.F32 R60, R116.reuse, R56, RZ ;  /* 0x00000038743c723c */ /* 0x040ff000000018ff */
[C---:B------:R-:W-:Y:S08]  /*3cd0*/  HMMA.16816.F32 R52, R116.reuse, R48, RZ ;  /* 0x000000307434723c */ /* 0x040ff000000018ff */
[C---:B--2---:R-:W-:Y:S08]  /*3ce0*/  HMMA.16816.F32 R44, R116.reuse, R36, RZ ;  /* 0x00000024742c723c */ /* 0x044ff000000018ff */
[C---:B------:R-:W-:Y:S08]  /*3cf0*/  HMMA.16816.F32 R32, R116.reuse, R28, RZ ;  /* 0x0000001c7420723c */ /* 0x040ff000000018ff */
[C---:B------:R-:W-:Y:S08]  /*3d00*/  HMMA.16816.F32 R80, R116.reuse, R82, RZ ;  /* 0x000000527450723c */ /* 0x040ff000000018ff */
[----:B-1----:R-:W-:Y:S08]  /*3d10*/  HMMA.16816.F32 R24, R116, R16, RZ ;  /* 0x000000107418723c */ /* 0x002ff000000018ff */
[C---:B------:R-:W-:Y:S08]  /*3d20*/  HMMA.16816.F32 R76, R92.reuse, R4, R76 ;  /* 0x000000045c4c723c */ /* 0x040ff0000000184c */
[C---:B------:R-:W-:Y:S01]  /*3d30*/  HMMA.16816.F32 R72, R92.reuse, R6, R72 ;  /* 0x000000065c48723c */ /* 0x040fe20000001848 */
[----:B------:R-:W1:Y:S07]  /*3d40*/  LDSM.16.M88.4 R4, [R135+0x4800] ;  /* 0x004800008704783b */ /* 0x000e6e0000000200 */
[----:B------:R-:W-:Y:S01]  /*3d50*/  HMMA.16816.F32 R12, R92, R8, R12 ;  /* 0x000000085c0c723c */ /* 0x000fe2000000180c */
[C---:B------:R-:W-:Y:S01]  /*3d60*/  IMAD.IADD R146, R0.reuse, 0x1, R141 ;  /* 0x0000000100927824 */ /* 0x040fe200078e028d */
[----:B------:R-:W-:Y:S01]  /*3d70*/  LDSM.16.M88.4 R84, [R135+0x5000] ;  /* 0x005000008754783b */ /* 0x000fe20000000200 */
[----:B------:R-:W-:-:S03]  /*3d80*/  IMAD.IADD R138, R0, 0x1, R135 ;  /* 0x00000001008a7824 */ /* 0x000fc600078e0287 */
[----:B------:R-:W-:Y:S02]  /*3d90*/  LDSM.16.M88.4 R112, [R146] ;  /* 0x000000009270783b */ /* 0x000fe40000000200 */
[C---:B------:R-:W-:Y:S02]  /*3da0*/  HMMA.16816.F32 R64, R116.reuse, R66, RZ ;  /* 0x000000427440723c */ /* 0x040fe400000018ff */
[----:B------:R-:W-:Y:S04]  /*3db0*/  LDSM.16.M88.4 R124, [R138+0x4000] ;  /* 0x004000008a7c783b */ /* 0x000fe80000000200 */
[----:B------:R-:W-:Y:S02]  /*3dc0*/  LDSM.16.M88.4 R128, [R135+0x7800] ;  /* 0x007800008780783b */ /* 0x000fe40000000200 */
[C---:B------:R-:W-:Y:S02]  /*3dd0*/  HMMA.16816.F32 R56, R116.reuse, R58, RZ ;  /* 0x0000003a7438723c */ /* 0x040fe400000018ff */
[----:B------:R-:W-:Y:S06]  /*3de0*/  LDSM.16.M88.4 R108, [R138+0x4800] ;  /* 0x004800008a6c783b */ /* 0x000fec0000000200 */
[C---:B------:R-:W-:Y:S08]  /*3df0*/  HMMA.16816.F32 R48, R116.reuse, R50, RZ ;  /* 0x000000327430723c */ /* 0x040ff000000018ff */
[C---:B------:R-:W-:Y:S08]  /*3e00*/  HMMA.16816.F32 R36, R116.reuse, R38, RZ ;  /* 0x000000267424723c */ /* 0x040ff000000018ff */
[C---:B------:R-:W-:Y:S08]  /*3e10*/  HMMA.16816.F32 R28, R116.reuse, R30, RZ ;  /* 0x0000001e741c723c */ /* 0x040ff000000018ff */
[----:B------:R-:W-:Y:S01]  /*3e20*/  HMMA.16816.F32 R116, R116, R18, RZ ;  /* 0x000000127474723c */ /* 0x000fe200000018ff */
[----:B------:R-:W2:Y:S07]  /*3e30*/  LDSM.16.M88.4 R16, [R134+0x6000] ;  /* 0x006000008610783b */ /* 0x000eae0000000200 */
[C---:B------:R-:W-:Y:S01]  /*3e40*/  HMMA.16816.F32 R80, R92.reuse, R10, R80 ;  /* 0x0000000a5c50723c */ /* 0x040fe20000001850 */
[----:B------:R-:W4:Y:S07]  /*3e50*/  LDSM.16.M88.4 R8, [R134+0x6800] ;  /* 0x006800008608783b */ /* 0x000f2e0000000200 */
[C---:B---3--:R-:W-:Y:S08]  /*3e60*/  HMMA.16816.F32 R60, R92.reuse, R20, R60 ;  /* 0x000000145c3c723c */ /* 0x048ff0000000183c */
[----:B------:R-:W-:Y:S01]  /*3e70*/  HMMA.16816.F32 R56, R92, R22, R56 ;  /* 0x000000165c38723c */ /* 0x000fe20000001838 */
[----:B------:R-:W3:Y:S07]  /*3e80*/  LDSM.16.M88.4 R20, [R135+0x5800] ;  /* 0x005800008714783b */ /* 0x000eee0000000200 */
[----:B-1----:R-:W-:Y:S08]  /*3e90*/  HMMA.16816.F32 R76, R120, R4, R76 ;  /* 0x00000004784c723c */ /* 0x002ff0000000184c */
[C---:B--2---:R-:W-:Y:S08]  /*3ea0*/  HMMA.16816.F32 R52, R92.reuse, R16, R52 ;  /* 0x000000105c34723c */ /* 0x044ff00000001834 */
[----:B------:R-:W-:Y:S01]  /*3eb0*/  HMMA.16816.F32 R48, R92, R18, R48 ;  /* 0x000000125c30723c */ /* 0x000fe20000001830 */
[----:B------:R-:W1:Y:S07]  /*3ec0*/  LDSM.16.M88.4 R16, [R135+0x6000] ;  /* 0x006000008710783b */ /* 0x000e6e0000000200 */
[----:B------:R-:W-:Y:S01]  /*3ed0*/  HMMA.16816.F32 R72, R120, R6, R72 ;  /* 0x000000067848723c */ /* 0x000fe20000001848 */
[----:B------:R-:W2:Y:S07]  /*3ee0*/  LDSM.16.M88.4 R4, [R135+0x7000] ;  /* 0x007000008704783b */ /* 0x000eae0000000200 */
[C---:B----4-:R-:W-:Y:S08]  /*3ef0*/  HMMA.16816.F32 R44, R92.reuse, R8, R44 ;  /* 0x000000085c2c723c */ /* 0x050ff0000000182c */
[----:B------:R-:W-:Y:S01]  /*3f00*/  HMMA.16816.F32 R36, R92, R10, R36 ;  /* 0x0000000a5c24723c */ /* 0x000fe20000001824 */
[----:B------:R-:W4:Y:S07]  /*3f10*/  LDSM.16.M88.4 R8, [R135+0x6800] ;  /* 0x006800008708783b */ /* 0x000f2e0000000200 */
[C---:B------:R-:W-:Y:S08]  /*3f20*/  HMMA.16816.F32 R12, R120.reuse, R88, R12 ;  /* 0x00000058780c723c */ /* 0x040ff0000000180c */
[----:B------:R-:W-:Y:S01]  /*3f30*/  HMMA.16816.F32 R80, R120, R90, R80 ;  /* 0x0000005a7850723c */ /* 0x000fe20000001850 */
        /* <DEDUP_REMOVED lines=9> */
[----:B------:R-:W5:Y:S04]  /*3fd0*/  LDSM.16.M88.4 R96, [R138+0x6000] ;  /* 0x006000008a60783b */ /* 0x000f680000000200 */
[----:B------:R-:W-:Y:S03]  /*3fe0*/  LDSM.16.M88.4 R92, [R138+0x6800] ;  /* 0x006800008a5c783b */ /* 0x000fe60000000200 */
[C---:B---3--:R-:W-:Y:S08]  /*3ff0*/  HMMA.16816.F32 R60, R120.reuse, R20, R60 ;  /* 0x00000014783c723c */ /* 0x048ff0000000183c */
[C---:B------:R-:W-:Y:S01]  /*4000*/  HMMA.16816.F32 R56, R120.reuse, R22, R56 ;  /* 0x000000167838723c */ /* 0x040fe20000001838 */
[----:B------:R-:W-:Y:S07]  /*4010*/  LDSM.16.M88.4 R20, [R145+0x2000] ;  /* 0x002000009114783b */ /* 0x000fee0000000200 */
[C---:B-1----:R-:W-:Y:S08]  /*4020*/  HMMA.16816.F32 R52, R120.reuse, R16, R52 ;  /* 0x000000107834723c */ /* 0x042ff00000001834 */
[C---:B------:R-:W-:Y:S01]  /*4030*/  HMMA.16816.F32 R48, R120.reuse, R18, R48 ;  /* 0x000000127830723c */ /* 0x040fe20000001830 */
[----:B------:R-:W1:Y:S07]  /*4040*/  LDSM.16.M88.4 R16, [R139+0x8000] ;  /* 0x008000008b10783b */ /* 0x000e6e0000000200 */
[C---:B--2---:R-:W-:Y:S08]  /*4050*/  HMMA.16816.F32 R32, R120.reuse, R4, R32 ;  /* 0x000000047820723c */ /* 0x044ff00000001820 */
[C---:B------:R-:W-:Y:S01]  /*4060*/  HMMA.16816.F32 R28, R120.reuse, R6, R28 ;  /* 0x00000006781c723c */ /* 0x040fe2000000181c */
[----:B------:R-:W-:Y:S07]  /*4070*/  LDSM.16.M88.4 R4, [R134+0x8000] ;  /* 0x008000008604783b */ /* 0x000fee0000000200 */
[C---:B------:R-:W-:Y:S08]  /*4080*/  HMMA.16816.F32 R68, R120.reuse, R84, R68 ;  /* 0x000000547844723c */ /* 0x040ff00000001844 */
[C---:B------:R-:W-:Y:S01]  /*4090*/  HMMA.16816.F32 R64, R120.reuse, R86, R64 ;  /* 0x000000567840723c */ /* 0x040fe20000001840 */
[----:B------:R-:W2:Y:S07]  /*40a0*/  LDSM.16.M88.4 R84, [R138+0x7800] ;  /* 0x007800008a54783b */ /* 0x000eae0000000200 */
[C---:B----4-:R-:W-:Y:S08]  /*40b0*/  HMMA.16816.F32 R44, R120.reuse, R8, R44 ;  /* 0x00000008782c723c */ /* 0x050ff0000000182c */
[----:B------:R-:W-:Y:S01]  /*40c0*/  HMMA.16816.F32 R36, R120, R10, R36 ;  /* 0x0000000a7824723c */ /* 0x000fe20000001824 */
[----:B------:R-:W3:Y:S07]  /*40d0*/  LDSM.16.M88.4 R8, [R144+0x2000] ;  /* 0x002000009008783b */ /* 0x000eee0000000200 */
[C---:B------:R-:W-:Y:S08]  /*40e0*/  HMMA.16816.F32 R12, R112.reuse, R124, R12 ;  /* 0x0000007c700c723c */ /* 0x040ff0000000180c */
[C---:B------:R-:W-:Y:S08]  /*40f0*/  HMMA.16816.F32 R80, R112.reuse, R126, R80 ;  /* 0x0000007e7050723c */ /* 0x040ff00000001850 */
[C---:B-----5:R-:W-:Y:S08]  /*4100*/  HMMA.16816.F32 R32, R112.reuse, R88, R32 ;  /* 0x000000587020723c */ /* 0x060ff00000001820 */
[----:B------:R-:W-:Y:S01]  /*4110*/  HMMA.16816.F32 R28, R112, R90, R28 ;  /* 0x0000005a701c723c */ /* 0x000fe2000000181c */
[----:B------:R-:W4:Y:S07]  /*4120*/  LDSM.16.M88.4 R88, [R139+0x8800] ;  /* 0x008800008b58783b */ /* 0x000f2e0000000200 */
[C---:B------:R-:W-:Y:S08]  /*4130*/  HMMA.16816.F32 R24, R120.reuse, R128, R24 ;  /* 0x000000807818723c */ /* 0x040ff00000001818 */
[----:B------:R-:W-:Y:S08]  /*4140*/  HMMA.16816.F32 R116, R120, R130, R116 ;  /* 0x000000827874723c */ /* 0x000ff00000001874 */
        /* <DEDUP_REMOVED lines=8> */
[----:B------:R-:W5:Y:S07]  /*41d0*/  LDSM.16.M88.4 R16, [R134+0x8800] ;  /* 0x008800008610783b */ /* 0x000f6e0000000200 */
[C---:B------:R-:W-:Y:S08]  /*41e0*/  HMMA.16816.F32 R76, R112.reuse, R108, R76 ;  /* 0x0000006c704c723c */ /* 0x040ff0000000184c */
[C---:B------:R-:W-:Y:S08]  /*41f0*/  HMMA.16816.F32 R72, R112.reuse, R110, R72 ;  /* 0x0000006e7048723c */ /* 0x040ff00000001848 */
[C---:B------:R-:W-:Y:S08]  /*4200*/  HMMA.16816.F32 R68, R112.reuse, R104, R68 ;  /* 0x000000687044723c */ /* 0x040ff00000001844 */
[C---:B------:R-:W-:Y:S08]  /*4210*/  HMMA.16816.F32 R64, R112.reuse, R106, R64 ;  /* 0x0000006a7040723c */ /* 0x040ff00000001840 */
[C---:B--2---:R-:W-:Y:S08]  /*4220*/  HMMA.16816.F32 R24, R112.reuse, R84, R24 ;  /* 0x000000547018723c */ /* 0x044ff00000001818 */
[C---:B------:R-:W-:Y:S01]  /*4230*/  HMMA.16816.F32 R116, R112.reuse, R86, R116 ;  /* 0x000000567074723c */ /* 0x040fe20000001874 */
[----:B------:R-:W2:Y:S07]  /*4240*/  LDSM.16.M88.4 R84, [R139+0x9000] ;  /* 0x009000008b54783b */ /* 0x000eae0000000200 */
[C---:B------:R-:W-:Y:S08]  /*4250*/  HMMA.16816.F32 R44, R112.reuse, R92, R44 ;  /* 0x0000005c702c723c */ /* 0x040ff0000000182c */
[----:B------:R-:W-:Y:S01]  /*4260*/  HMMA.16816.F32 R36, R112, R94, R36 ;  /* 0x0000005e7024723c */ /* 0x000fe20000001824 */
[----:B------:R-:W-:Y:S07]  /*4270*/  LDSM.16.M88.4 R92, [R138+0x8000] ;  /* 0x008000008a5c783b */ /* 0x000fee0000000200 */
[C---:B---3--:R-:W-:Y:S01]  /*4280*/  HMMA.16816.F32 R104, R8.reuse, R4, R100 ;  /* 0x000000040868723c */ /* 0x048fe20000001864 */
[----:B------:R-:W3:Y:S07]  /*4290*/  LDSM.16.M88.4 R100, [R146+0x2000] ;  /* 0x002000009264783b */ /* 0x000eee0000000200 */
[----:B------:R-:W-:Y:S01]  /*42a0*/  HMMA.16816.F32 R80, R8, R6, R80 ;  /* 0x000000060850723c */ /* 0x000fe20000001850 */
[----:B------:R-:W3:Y:S07]  /*42b0*/  LDSM.16.M88.4 R4, [R135+0x8800] ;  /* 0x008800008704783b */ /* 0x000eee0000000200 */
[C---:B----4-:R-:W-:Y:S08]  /*42c0*/  HMMA.16816.F32 R76, R20.reuse, R88, R76 ;  /* 0x00000058144c723c */ /* 0x050ff0000000184c */
[----:B------:R-:W-:Y:S01]  /*42d0*/  HMMA.16816.F32 R72, R20, R90, R72 ;  /* 0x0000005a1448723c */ /* 0x000fe20000001848 */
[----:B------:R-:W4:Y:S07]  /*42e0*/  LDSM.16.M88.4 R88, [R134+0x9000] ;  /* 0x009000008658783b */ /* 0x000f2e0000000200 */
[C---:B-1----:R-:W-:Y:S08]  /*42f0*/  HMMA.16816.F32 R104, R96.reuse, R12, R104 ;  /* 0x0000000c6068723c */ /* 0x042ff00000001868 */
[----:B------:R-:W-:Y:S01]  /*4300*/  HMMA.16816.F32 R80, R96, R14, R80 ;  /* 0x0000000e6050723c */ /* 0x000fe20000001850 */
[----:B------:R-:W1:Y:S07]  /*4310*/  LDSM.16.M88.4 R12, [R138+0x8800] ;  /* 0x008800008a0c783b */ /* 0x000e6e0000000200 */
[C---:B-----5:R-:W-:Y:S08]  /*4320*/  HMMA.16816.F32 R76, R8.reuse, R16, R76 ;  /* 0x00000010084c723c */ /* 0x060ff0000000184c */
[----:B------:R-:W-:Y:S01]  /*4330*/  HMMA.16816.F32 R72, R8, R18, R72 ;  /* 0x000000120848723c */ /* 0x000fe20000001848 */
[----:B------:R-:W5:Y:S07]  /*4340*/  LDSM.16.M88.4 R16, [R135+0x9000] ;  /* 0x009000008710783b */ /* 0x000f6e0000000200 */
[C---:B--2---:R-:W-:Y:S08]  /*4350*/  HMMA.16816.F32 R68, R20.reuse, R84, R68 ;  /* 0x000000541444723c */ /* 0x044ff00000001844 */
[----:B------:R-:W-:Y:S08]  /*4360*/  HMMA.16816.F32 R64, R20, R86, R64 ;  /* 0x000000561440723c */ /* 0x000ff00000001840 */
[C---:B---3--:R-:W-:Y:S08]  /*4370*/  HMMA.16816.F32 R104, R100.reuse, R92, R104 ;  /* 0x0000005c6468723c */ /* 0x048ff00000001868 */
[----:B------:R-:W-:Y:S01]  /*4380*/  HMMA.16816.F32 R80, R100, R94, R80 ;  /* 0x0000005e6450723c */ /* 0x000fe20000001850 */
[----:B------:R-:W2:Y:S07]  /*4390*/  LDSM.16.M88.4 R92, [R139+0x9800] ;  /* 0x009800008b5c783b */ /* 0x000eae0000000200 */
[C---:B------:R-:W-:Y:S08]  /*43a0*/  HMMA.16816.F32 R76, R96.reuse, R4, R76 ;  /* 0x00000004604c723c */ /* 0x040ff0000000184c */
[----:B------:R-:W-:Y:S01]  /*43b0*/  HMMA.16816.F32 R72, R96, R6, R72 ;  /* 0x000000066048723c */ /* 0x000fe20000001848 */
[----:B------:R-:W3:Y:S07]  /*43c0*/  LDSM.16.M88.4 R4, [R138+0x9000] ;  /* 0x009000008a04783b */ /* 0x000eee0000000200 */
[C---:B----4-:R-:W-:Y:S08]  /*43d0*/  HMMA.16816.F32 R68, R8.reuse, R88, R68 ;  /* 0x000000580844723c */ /* 0x050ff00000001844 */
[----:B------:R-:W-:Y:S08]  /*43e0*/  HMMA.16816.F32 R64, R8, R90, R64 ;  /* 0x0000005a0840723c */ /* 0x000ff00000001840 */
[C---:B-1----:R-:W-:Y:S08]  /*43f0*/  HMMA.16816.F32 R76, R100.reuse, R12, R76 ;  /* 0x0000000c644c723c */ /* 0x042ff0000000184c */
[----:B------:R-:W-:Y:S01]  /*4400*/  HMMA.16816.F32 R72, R100, R14, R72 ;  /* 0x0000000e6448723c */ /* 0x000fe20000001848 */
[----:B------:R-:W1:Y:S01]  /*4410*/  LDSM.16.M88.4 R12, [R134+0x9800] ;  /* 0x00980000860c783b */ /* 0x000e620000000200 */
[-C--:B------:R-:W-:Y:S01]  /*4420*/  FMUL.FTZ R80, R80, R133.reuse ;  /* 0x0000008550507220 */ /* 0x080fe20000410000 */
[-C--:B------:R-:W-:Y:S01]  /*4430*/  FMUL.FTZ R81, R81, R133.reuse ;  /* 0x0000008551517220 */ /* 0x080fe20000410000 */
[-C--:B------:R-:W-:Y:S01]  /*4440*/  FMUL.FTZ R82, R82, R133.reuse ;  /* 0x0000008552527220 */ /* 0x080fe20000410000 */
[-C--:B------:R-:W-:Y:S01]  /*4450*/  FMUL.FTZ R84, R104, R133.reuse ;  /* 0x0000008568547220 */ /* 0x080fe20000410000 */
[-C--:B------:R-:W-:Y:S01]  /*4460*/  FMUL.FTZ R104, R106, R133.reuse ;  /* 0x000000856a687220 */ /* 0x080fe20000410000 */
[----:B------:R-:W-:Y:S01]  /*4470*/  MUFU.TANH R86, R80 ;  /* 0x0000005000567308 */ /* 0x000fe20000002400 */
[-C--:B------:R-:W-:Y:S01]  /*4480*/  FMUL.FTZ R88, R83, R133.reuse ;  /* 0x0000008553587220 */ /* 0x080fe20000410000 */
[C---:B-----5:R-:W-:Y:S06]  /*4490*/  HMMA.16816.F32 R68, R96.reuse, R16, R68 ;  /* 0x000000106044723c */ /* 0x060fec0000001844 */
[----:B------:R-:W-:Y:S02]  /*44a0*/  MUFU.TANH R87, R81 ;  /* 0x0000005100577308 */ /* 0x000fe40000002400 */
[----:B------:R-:W-:Y:S01]  /*44b0*/  HMMA.16816.F32 R64, R96, R18, R64 ;  /* 0x000000126040723c */ /* 0x000fe20000001840 */
[----:B------:R-:W-:Y:S05]  /*44c0*/  LDSM.16.M88.4 R16, [R138+0x9800] ;  /* 0x009800008a10783b */ /* 0x000fea0000000200 */
[----:B------:R4:W-:Y:S02]  /*44d0*/  MUFU.TANH R106, R82 ;  /* 0x00000052006a7308 */ /* 0x0009e40000002400 */
[C---:B--2---:R-:W-:Y:S08]  /*44e0*/  HMMA.16816.F32 R60, R20.reuse, R92, R60 ;  /* 0x0000005c143c723c */ /* 0x044ff0000000183c */
[----:B------:R-:W-:Y:S01]  /*44f0*/  HMMA.16816.F32 R92, R20, R94, R56 ;  /* 0x0000005e145c723c */ /* 0x000fe20000001838 */
[----:B------:R-:W2:Y:S04]  /*4500*/  LDSM.16.M88.4 R56, [R135+0x9800] ;  /* 0x009800008738783b */ /* 0x000ea80000000200 */
[----:B----4-:R-:W4:Y:S03]  /*4510*/  LDSM.16.M88.4 R80, [R139+0xa000] ;  /* 0x00a000008b50783b */ /* 0x010f260000000200 */
[C---:B---3--:R-:W-:Y:S08]  /*4520*/  HMMA.16816.F32 R68, R100.reuse, R4, R68 ;  /* 0x000000046444723c */ /* 0x048ff00000001844 */
[----:B------:R-:W-:Y:S01]  /*4530*/  HMMA.16816.F32 R64, R100, R6, R64 ;  /* 0x000000066440723c */ /* 0x000fe20000001840 */
[----:B------:R-:W3:Y:S07]  /*4540*/  LDSM.16.M88.4 R4, [R134+0xa000] ;  /* 0x00a000008604783b */ /* 0x000eee0000000200 */
[C---:B-1----:R-:W-:Y:S08]  /*4550*/  HMMA.16816.F32 R60, R8.reuse, R12, R60 ;  /* 0x0000000c083c723c */ /* 0x042ff0000000183c */
[----:B------:R-:W-:Y:S01]  /*4560*/  HMMA.16816.F32 R92, R8, R14, R92 ;  /* 0x0000000e085c723c */ /* 0x000fe2000000185c */
[-C--:B------:R-:W-:Y:S01]  /*4570*/  FMUL.FTZ R72, R72, R133.reuse ;  /* 0x0000008548487220 */ /* 0x080fe20000410000 */
[-C--:B------:R-:W-:Y:S01]  /*4580*/  FMUL.FTZ R73, R73, R133.reuse ;  /* 0x0000008549497220 */ /* 0x080fe20000410000 */
[-C--:B------:R-:W-:Y:S01]  /*4590*/  FMUL.FTZ R74, R74, R133.reuse ;  /* 0x000000854a4a7220 */ /* 0x080fe20000410000 */
[-C--:B------:R-:W-:Y:S01]  /*45a0*/  FMUL.FTZ R85, R105, R133.reuse ;  /* 0x0000008569557220 */ /* 0x080fe20000410000 */
[----:B------:R-:W1:Y:S01]  /*45b0*/  LDSM.16.M88.4 R12, [R135+0xa000] ;  /* 0x00a00000870c783b */ /* 0x000e620000000200 */
[-C--:B------:R-:W-:Y:S01]  /*45c0*/  FMUL.FTZ R105, R107, R133.reuse ;  /* 0x000000856b697220 */ /* 0x080fe20000410000 */
[----:B------:R-:W-:Y:S01]  /*45d0*/  MUFU.TANH R89, R72 ;  /* 0x0000004800597308 */ /* 0x000fe20000002400 */
[----:B------:R-:W-:-:S04]  /*45e0*/  FMUL.FTZ R107, R75, R133 ;  /* 0x000000854b6b7220 */ /* 0x000fc80000410000 */
[----:B--2---:R-:W-:Y:S03]  /*45f0*/  HMMA.16816.F32 R60, R96, R56, R60 ;  /* 0x00000038603c723c */ /* 0x004fe6000000183c */
[----:B------:R-:W-:Y:S05]  /*4600*/  MUFU.TANH R90, R73 ;  /* 0x00000049005a7308 */ /* 0x000fea0000002400 */
[C---:B----4-:R-:W-:Y:S03]  /*4610*/  HMMA.16816.F32 R52, R20.reuse, R80, R52 ;  /* 0x000000501434723c */ /* 0x050fe60000001834 */
[----:B------:R2:W-:Y:S05]  /*4620*/  MUFU.TANH R91, R74 ;  /* 0x0000004a005b7308 */ /* 0x0005ea0000002400 */
[----:B------:R-:W-:Y:S08]  /*4630*/  HMMA.16816.F32 R48, R20, R82, R48 ;  /* 0x000000521430723c */ /* 0x000ff00000001830 */
[----:B------:R-:W-:Y:S01]  /*4640*/  HMMA.16816.F32 R92, R96, R58, R92 ;  /* 0x0000003a605c723c */ /* 0x000fe2000000185c */
[----:B--2---:R-:W2:Y:S07]  /*4650*/  LDSM.16.M88.4 R72, [R139+0xa800] ;  /* 0x00a800008b48783b */ /* 0x004eae0000000200 */
[C---:B---3--:R-:W-:Y:S01]  /*4660*/  HMMA.16816.F32 R56, R8.reuse, R4, R52 ;  /* 0x000000040838723c */ /* 0x048fe20000001834 */
[----:B------:R-:W3:Y:S07]  /*4670*/  LDSM.16.M88.4 R52, [R138+0xa000] ;  /* 0x00a000008a34783b */ /* 0x000eee0000000200 */
[----:B------:R-:W-:Y:S08]  /*4680*/  HMMA.16816.F32 R48, R8, R6, R48 ;  /* 0x000000060830723c */ /* 0x000ff00000001830 */
[----:B------:R-:W-:Y:S01]  /*4690*/  HMMA.16816.F32 R60, R100, R16, R60 ;  /* 0x00000010643c723c */ /* 0x000fe2000000183c */
[-C--:B------:R-:W-:Y:S01]  /*46a0*/  FMUL.FTZ R64, R64, R133.reuse ;  /* 0x0000008540407220 */ /* 0x080fe20000410000 */
[-C--:B------:R-:W-:Y:S01]  /*46b0*/  FMUL.FTZ R65, R65, R133.reuse ;  /* 0x0000008541417220 */ /* 0x080fe20000410000 */
[-C--:B------:R-:W-:Y:S01]  /*46c0*/  FMUL.FTZ R66, R66, R133.reuse ;  /* 0x0000008542427220 */ /* 0x080fe20000410000 */
[----:B------:R-:W-:-:S04]  /*46d0*/  FMUL.FTZ R83, R67, R133 ;  /* 0x0000008543537220 */ /* 0x000fc80000410000 */
[----:B------:R-:W-:Y:S01]  /*46e0*/  HMMA.16816.F32 R92, R100, R18, R92 ;  /* 0x00000012645c723c */ /* 0x000fe2000000185c */
[----:B------:R-:W4:Y:S01]  /*46f0*/  LDSM.16.M88.4 R16, [R134+0xa800] ;  /* 0x00a800008610783b */ /* 0x000f220000000200 */
[----:B------:R-:W-:Y:S03]  /*4700*/  MUFU.TANH R80, R64 ;  /* 0x0000004000507308 */ /* 0x000fe60000002400 */
[----:B------:R-:W-:Y:S03]  /*4710*/  LDSM.16.M88.4 R4, [R135+0xa800] ;  /* 0x00a800008704783b */ /* 0x000fe60000000200 */
[C---:B-1----:R-:W-:Y:S02]  /*4720*/  HMMA.16816.F32 R56, R96.reuse, R12, R56 ;  /* 0x0000000c6038723c */ /* 0x042fe40000001838 */
[----:B------:R-:W-:Y:S06]  /*4730*/  MUFU.TANH R81, R65 ;  /* 0x0000004100517308 */ /* 0x000fec0000002400 */
[----:B------:R-:W-:Y:S01]  /*4740*/  HMMA.16816.F32 R48, R96, R14, R48 ;  /* 0x0000000e6030723c */ /* 0x000fe20000001830 */
[----:B------:R-:W-:Y:S01]  /*4750*/  LDSM.16.M88.4 R12, [R138+0xa800] ;  /* 0x00a800008a0c783b */ /* 0x000fe20000000200 */
[----:B------:R1:W-:Y:S06]  /*4760*/  MUFU.TANH R82, R66 ;  /* 0x0000004200527308 */ /* 0x0003ec0000002400 */
[C---:B--2---:R-:W-:Y:S01]  /*4770*/  HMMA.16816.F32 R44, R20.reuse, R72, R44 ;  /* 0x00000048142c723c */ /* 0x044fe2000000182c */
[----:B-1----:R-:W1:Y:S07]  /*4780*/  LDSM.16.M88.4 R64, [R139+0xb000] ;  /* 0x00b000008b40783b */ /* 0x002e6e0000000200 */
[----:B------:R-:W-:Y:S08]  /*4790*/  HMMA.16816.F32 R36, R20, R74, R36 ;  /* 0x0000004a1424723c */ /* 0x000ff00000001824 */
[C---:B---3--:R-:W-:Y:S08]  /*47a0*/  HMMA.16816.F32 R56, R100.reuse, R52, R56 ;  /* 0x000000346438723c */ /* 0x048ff00000001838 */
[----:B------:R-:W-:Y:S01]  /*47b0*/  HMMA.16816.F32 R48, R100, R54, R48 ;  /* 0x000000366430723c */ /* 0x000fe20000001830 */
[----:B------:R-:W2:Y:S07]  /*47c0*/  LDSM.16.M88.4 R52, [R134+0xb000] ;  /* 0x00b000008634783b */ /* 0x000eae0000000200 */
[C---:B----4-:R-:W-:Y:S08]  /*47d0*/  HMMA.16816.F32 R44, R8.reuse, R16, R44 ;  /* 0x00000010082c723c */ /* 0x050ff0000000182c */
[----:B------:R-:W-:Y:S01]  /*47e0*/  HMMA.16816.F32 R36, R8, R18, R36 ;  /* 0x000000120824723c */ /* 0x000fe20000001824 */
[-C--:B------:R-:W-:Y:S01]  /*47f0*/  FMUL.FTZ R60, R60, R133.reuse ;  /* 0x000000853c3c7220 */ /* 0x080fe20000410000 */
[-C--:B------:R-:W-:Y:S01]  /*4800*/  FMUL.FTZ R61, R61, R133.reuse ;  /* 0x000000853d3d7220 */ /* 0x080fe20000410000 */
[-C--:B------:R-:W-:Y:S01]  /*4810*/  FMUL.FTZ R62, R62, R133.reuse ;  /* 0x000000853e3e7220 */ /* 0x080fe20000410000 */
[-C--:B------:R-:W-:Y:S01]  /*4820*/  FMUL.FTZ R63, R63, R133.reuse ;  /* 0x000000853f3f7220 */ /* 0x080fe20000410000 */
[----:B------:R-:W3:Y:S01]  /*4830*/  LDSM.16.M88.4 R16, [R135+0xb000] ;  /* 0x00b000008710783b */ /* 0x000ee20000000200 */
[----:B------:R-:W-:Y:S02]  /*4840*/  MUFU.TANH R72, R60 ;  /* 0x0000003c00487308 */ /* 0x000fe40000002400 */
[----:B-1----:R-:W-:Y:S06]  /*4850*/  HMMA.16816.F32 R32, R20, R64, R32 ;  /* 0x000000401420723c */ /* 0x002fec0000001820 */
[----:B------:R-:W-:Y:S02]  /*4860*/  MUFU.TANH R73, R61 ;  /* 0x0000003d00497308 */ /* 0x000fe40000002400 */
[C---:B------:R-:W-:Y:S06]  /*4870*/  HMMA.16816.F32 R44, R96.reuse, R4, R44 ;  /* 0x00000004602c723c */ /* 0x040fec000000182c */
[----:B------:R-:W-:Y:S08]  /*4880*/  MUFU.TANH R164, R62 ;  /* 0x0000003e00a47308 */ /* 0x000ff00000002400 */
[----:B------:R1:W-:Y:S01]  /*4890*/  MUFU.TANH R162, R63 ;  /* 0x0000003f00a27308 */ /* 0x0003e20000002400 */
[----:B------:R-:W-:Y:S01]  /*48a0*/  HMMA.16816.F32 R36, R96, R6, R36 ;  /* 0x000000066024723c */ /* 0x000fe20000001824 */
[----:B------:R-:W-:Y:S04]  /*48b0*/  LDSM.16.M88.4 R4, [R138+0xb000] ;  /* 0x00b000008a04783b */ /* 0x000fe80000000200 */
[----:B-1----:R-:W1:Y:S03]  /*48c0*/  LDSM.16.M88.4 R60, [R139+0xb800] ;  /* 0x00b800008b3c783b */ /* 0x002e660000000200 */
[----:B------:R-:W-:Y:S01]  /*48d0*/  HMMA.16816.F32 R28, R20, R66, R28 ;  /* 0x00000042141c723c */ /* 0x000fe2000000181c */
[----:B------:R-:W-:-:S07]  /*48e0*/  FMUL.FTZ R48, R48, R133 ;  /* 0x0000008530307220 */ /* 0x000fce0000410000 */
[----:B--2---:R-:W-:Y:S01]  /*48f0*/  HMMA.16816.F32 R32, R8, R52, R32 ;  /* 0x000000340820723c */ /* 0x004fe20000001820 */
[----:B------:R2:W-:Y:S07]  /*4900*/  MUFU.TANH R173, R48 ;  /* 0x0000003000ad7308 */ /* 0x0005ee0000002400 */
[----:B------:R-:W-:Y:S01]  /*4910*/  HMMA.16816.F32 R44, R100, R12, R44 ;  /* 0x0000000c642c723c */ /* 0x000fe2000000182c */
[----:B------:R-:W-:-:S07]  /*4920*/  IMAD.SHL.U32 R13, R143, 0x2, RZ ;  /* 0x000000028f0d7824 */ /* 0x000fce00078e00ff */
[----:B------:R-:W-:Y:S01]  /*4930*/  HMMA.16816.F32 R36, R100, R14, R36 ;  /* 0x0000000e6424723c */ /* 0x000fe20000001824 */
[----:B--2---:R-:W-:Y:S02]  /*4940*/  LOP3.LUT R48, R232, 0x6, R13, 0xf8, !PT ;  /* 0x00000006e8307812 */ /* 0x004fe400078ef80d */
[----:B------:R-:W2:Y:S05]  /*4950*/  LDSM.16.M88.4 R12, [R134+0xb800] ;  /* 0x00b80000860c783b */ /* 0x000eaa0000000200 */
[----:B------:R-:W-:Y:S08]  /*4960*/  HMMA.16816.F32 R28, R8, R54, R28 ;  /* 0x00000036081c723c */ /* 0x000ff0000000181c */
[----:B---3--:R-:W-:Y:S08]  /*4970*/  HMMA.16816.F32 R32, R96, R16, R32 ;  /* 0x000000106020723c */ /* 0x008ff00000001820 */
[C---:B-1----:R-:W-:Y:S08]  /*4980*/  HMMA.16816.F32 R24, R20.reuse, R60, R24 ;  /* 0x0000003c1418723c */ /* 0x042ff00000001818 */
[----:B------:R-:W-:Y:S01]  /*4990*/  HMMA.16816.F32 R116, R20, R62, R116 ;  /* 0x0000003e1474723c */ /* 0x000fe20000001874 */
[----:B------:R-:W-:-:S02]  /*49a0*/  LOP3.LUT R22, R48, 0x8, RZ, 0xfc, !PT ;  /* 0x0000000830167812 */ /* 0x000fc400078efcff */
[----:B------:R-:W-:Y:S02]  /*49b0*/  LOP3.LUT R20, R48, 0x9, RZ, 0xfc, !PT ;  /* 0x0000000930147812 */ /* 0x000fe400078efcff */
[-C--:B------:R-:W-:Y:S02]  /*49c0*/  ISETP.GE.AND P4, PT, R22, R43.reuse, PT ;  /* 0x0000002b1600720c */ /* 0x080fe40003f86270 */
[----:B------:R-:W-:Y:S02]  /*49d0*/  ISETP.GE.AND P6, PT, R20, R43, PT ;  /* 0x0000002b1400720c */ /* 0x000fe40003fc6270 */
[----:B------:R-:W1:Y:S01]  /*49e0*/  LDSM.16.M88.4 R20, [R135+0xb800] ;  /* 0x00b800008714783b */ /* 0x000e620000000200 */
[-C--:B------:R-:W-:Y:S01]  /*49f0*/  FMUL.FTZ R76, R76, R133.reuse ;  /* 0x000000854c4c7220 */ /* 0x080fe20000410000 */
[-C--:B------:R-:W-:Y:S01]  /*4a00*/  FMUL.FTZ R78, R78, R133.reuse ;  /* 0x000000854e4e7220 */ /* 0x080fe20000410000 */
[----:B------:R-:W-:Y:S01]  /*4a10*/  HMMA.16816.F32 R28, R96, R18, R28 ;  /* 0x00000012601c723c */ /* 0x000fe2000000181c */
[-C--:B------:R-:W-:Y:S01]  /*4a20*/  FMUL.FTZ R77, R77, R133.reuse ;  /* 0x000000854d4d7220 */ /* 0x080fe20000410000 */
[----:B------:R-:W-:-:S02]  /*4a30*/  FMUL.FTZ R79, R79, R133 ;  /* 0x000000854f4f7220 */ /* 0x000fc40000410000 */
[----:B------:R-:W-:Y:S04]  /*4a40*/  MUFU.TANH R76, R76 ;  /* 0x0000004c004c7308 */ /* 0x000fe80000002400 */
[----:B------:R-:W-:Y:S04]  /*4a50*/  HMMA.16816.F32 R32, R100, R4, R32 ;  /* 0x000000046420723c */ /* 0x000fe80000001820 */
[----:B------:R-:W3:Y:S01]  /*4a60*/  MUFU.TANH R78, R78 ;  /* 0x0000004e004e7308 */ /* 0x000ee20000002400 */
[----:B------:R-:W-:-:S03]  /*4a70*/  LOP3.LUT R16, R48, 0x1, RZ, 0xfc, !PT ;  /* 0x0000000130107812 */ /* 0x000fc600078efcff */
[----:B--2---:R-:W-:Y:S04]  /*4a80*/  HMMA.16816.F32 R24, R8, R12, R24 ;  /* 0x0000000c0818723c */ /* 0x004fe80000001818 */
[----:B------:R-:W-:Y:S01]  /*4a90*/  MUFU.TANH R84, R84 ;  /* 0x0000005400547308 */ /* 0x000fe20000002400 */
[----:B------:R-:W-:Y:S02]  /*4aa0*/  ISETP.GE.AND P0, PT, R16, R43, PT ;  /* 0x0000002b1000720c */ /* 0x000fe40003f06270 */
[----:B------:R-:W-:-:S05]  /*4ab0*/  LOP3.LUT R16, R48, 0x10, RZ, 0xfc, !PT ;  /* 0x0000001030107812 */ /* 0x000fca00078efcff */
[----:B------:R-:W2:Y:S08]  /*4ac0*/  MUFU.TANH R104, R104 ;  /* 0x0000006800687308 */ /* 0x000eb00000002400 */
[----:B------:R-:W-:Y:S08]  /*4ad0*/  MUFU.TANH R77, R77 ;  /* 0x0000004d004d7308 */ /* 0x000ff00000002400 */
[----:B------:R-:W4:Y:S01]  /*4ae0*/  MUFU.TANH R79, R79 ;  /* 0x0000004f004f7308 */ /* 0x000f220000002400 */
[-C--:B------:R-:W-:Y:S01]  /*4af0*/  FMUL.FTZ R51, R51, R133.reuse ;  /* 0x0000008533337220 */ /* 0x080fe20000410000 */
[-C--:B------:R-:W-:Y:S01]  /*4b00*/  FMUL.FTZ R68, R68, R133.reuse ;  /* 0x0000008544447220 */ /* 0x080fe20000410000 */
[----:B------:R-:W-:Y:S01]  /*4b10*/  FMUL.FTZ R70, R70, R133 ;  /* 0x0000008546467220 */ /* 0x000fe20000410000 */
[----:B------:R-:W-:-:S04]  /*4b20*/  ISETP.GE.AND P5, PT, R16, R43, PT ;  /* 0x0000002b1000720c */ /* 0x000fc80003fa6270 */
[----:B------:R-:W-:Y:S01]  /*4b30*/  MUFU.TANH R85, R85 ;  /* 0x0000005500557308 */ /* 0x000fe20000002400 */
[----:B------:R-:W-:Y:S01]  /*4b40*/  HMMA.16816.F32 R28, R100, R6, R28 ;  /* 0x00000006641c723c */ /* 0x000fe2000000181c */
[----:B------:R-:W-:-:S06]  /*4b50*/  LOP3.LUT R4, R48, 0x11, RZ, 0xfc, !PT ;  /* 0x0000001130047812 */ /* 0x000fcc00078efcff */
[----:B------:R-:W5:Y:S01]  /*4b60*/  MUFU.TANH R105, R105 ;  /* 0x0000006900697308 */ /* 0x000f620000002400 */
[----:B------:R-:W-:Y:S01]  /*4b70*/  LOP3.LUT R6, R48, 0x28, RZ, 0xfc, !PT ;  /* 0x0000002830067812 */ /* 0x000fe200078efcff */
[----:B------:R-:W-:Y:S01]  /*4b80*/  FMUL.FTZ R153, R32, R133 ;  /* 0x0000008520997220 */ /* 0x000fe20000410000 */
[----:B---3--:R-:W-:-:S05]  /*4b90*/  FSEL R32, R78, -INF , !P5 ;  /* 0xff8000004e207808 */ /* 0x008fca0006800000 */
[----:B------:R-:W3:Y:S01]  /*4ba0*/  MUFU.TANH R88, R88 ;  /* 0x0000005800587308 */ /* 0x000ee20000002400 */
[-C--:B------:R-:W-:Y:S01]  /*4bb0*/  FMUL.FTZ R69, R69, R133.reuse ;  /* 0x0000008545457220 */ /* 0x080fe20000410000 */
[----:B------:R-:W-:Y:S01]  /*4bc0*/  FMUL.FTZ R71, R71, R133 ;  /* 0x0000008547477220 */ /* 0x000fe20000410000 */
[----:B------:R-:W-:-:S05]  /*4bd0*/  ISETP.GE.AND P1, PT, R48, R43, PT ;  /* 0x0000002b3000720c */ /* 0x000fca0003f26270 */
[----:B------:R-:W3:Y:S01]  /*4be0*/  MUFU.TANH R107, R107 ;  /* 0x0000006b006b7308 */ /* 0x000ee20000002400 */
[----:B------:R-:W-:Y:S02]  /*4bf0*/  ISETP.GE.AND P3, PT, R4, R43, PT ;  /* 0x0000002b0400720c */ /* 0x000fe40003f66270 */
[----:B------:R-:W-:-:S05]  /*4c00*/  LOP3.LUT R4, R48, 0x18, RZ, 0xfc, !PT ;  /* 0x0000001830047812 */ /* 0x000fca00078efcff */
[----:B------:R1:W-:Y:S01]  /*4c10*/  MUFU.TANH R182, R51 ;  /* 0x0000003300b67308 */ /* 0x0003e20000002400 */
[----:B------:R-:W-:Y:S01]  /*4c20*/  FMUL.FTZ R156, R34, R133 ;  /* 0x00000085229c7220 */ /* 0x000fe20000410000 */
[----:B--2---:R-:W-:Y:S02]  /*4c30*/  FSEL R104, R104, -INF , !P1 ;  /* 0xff80000068687808 */ /* 0x004fe40004800000 */
[----:B------:R-:W-:-:S04]  /*4c40*/  FSEL R55, R84, -INF , !P1 ;  /* 0xff80000054377808 */ /* 0x000fc80004800000 */
[----:B------:R-:W2:Y:S01]  /*4c50*/  MUFU.TANH R68, R68 ;  /* 0x0000004400447308 */ /* 0x000ea20000002400 */
[----:B----4-:R-:W-:Y:S02]  /*4c60*/  FSEL R34, R79, -INF , !P3 ;  /* 0xff8000004f227808 */ /* 0x010fe40005800000 */
[----:B------:R-:W-:-:S05]  /*4c70*/  FSEL R13, R77, -INF , !P3 ;  /* 0xff8000004d0d7808 */ /* 0x000fca0005800000 */
[----:B------:R-:W4:Y:S01]  /*4c80*/  MUFU.TANH R70, R70 ;  /* 0x0000004600467308 */ /* 0x000f220000002400 */
[----:B-1----:R-:W-:Y:S02]  /*4c90*/  FSEL R51, R76, -INF , !P5 ;  /* 0xff8000004c337808 */ /* 0x002fe40006800000 */
[-C--:B------:R-:W-:Y:S02]  /*4ca0*/  ISETP.GE.AND P5, PT, R6, R43.reuse, PT ;  /* 0x0000002b0600720c */ /* 0x080fe40003fa6270 */
[----:B------:R-:W-:Y:S02]  /*4cb0*/  LOP3.LUT R6, R48, 0x29, RZ, 0xfc, !PT ;  /* 0x0000002930067812 */ /* 0x000fe400078efcff */
[-C--:B------:R-:W-:Y:S01]  /*4cc0*/  ISETP.GE.AND P1, PT, R4, R43.reuse, PT ;  /* 0x0000002b0400720c */ /* 0x080fe20003f26270 */
[----:B------:R-:W-:Y:S01]  /*4cd0*/  MUFU.TANH R69, R69 ;  /* 0x0000004500457308 */ /* 0x000fe20000002400 */
[----:B------:R-:W-:Y:S02]  /*4ce0*/  ISETP.GE.AND P3, PT, R6, R43, PT ;  /* 0x0000002b0600720c */ /* 0x000fe40003f66270 */
[----:B------:R-:W-:-:S02]  /*4cf0*/  LOP3.LUT R16, R48, 0x19, RZ, 0xfc, !PT ;  /* 0x0000001930107812 */ /* 0x000fc400078efcff */
[C---:B------:R-:W-:Y:S01]  /*4d00*/  LOP3.LUT R6, R48.reuse, 0x30, RZ, 0xfc, !PT ;  /* 0x0000003030067812 */ /* 0x040fe200078efcff */
[----:B------:R-:W-:Y:S02]  /*4d10*/  HMMA.16816.F32 R24, R96, R20, R24 ;  /* 0x000000146018723c */ /* 0x000fe40000001818 */
[----:B------:R-:W1:Y:S01]  /*4d20*/  MUFU.TANH R71, R71 ;  /* 0x0000004700477308 */ /* 0x000e620000002400 */
[----:B------:R-:W-:Y:S01]  /*4d30*/  FMUL.FTZ R47, R47, R133 ;  /* 0x000000852f2f7220 */ /* 0x000fe20000410000 */
[----:B-----5:R-:W-:Y:S02]  /*4d40*/  FSEL R4, R105, -INF , !P0 ;  /* 0xff80000069047808 */ /* 0x020fe40004000000 */
[----:B------:R-:W-:Y:S02]  /*4d50*/  FSEL R85, R85, -INF , !P0 ;  /* 0xff80000055557808 */ /* 0x000fe40004000000 */
[----:B------:R-:W-:Y:S02]  /*4d60*/  LOP3.LUT R12, R48, 0x21, RZ, 0xfc, !PT ;  /* 0x00000021300c7812 */ /* 0x000fe400078efcff */
[----:B------:R-:W-:-:S02]  /*4d70*/  FSEL R20, R91, -INF , !P1 ;  /* 0xff8000005b147808 */ /* 0x000fc40004800000 */
[----:B------:R-:W-:Y:S02]  /*4d80*/  FSEL R53, R89, -INF , !P1 ;  /* 0xff80000059357808 */ /* 0x000fe40004800000 */
[-C--:B------:R-:W-:Y:S02]  /*4d90*/  ISETP.GE.AND P0, PT, R16, R43.reuse, PT ;  /* 0x0000002b1000720c */ /* 0x080fe40003f06270 */
[----:B------:R-:W-:Y:S02]  /*4da0*/  ISETP.GE.AND P1, PT, R6, R43, PT ;  /* 0x0000002b0600720c */ /* 0x000fe40003f26270 */
[C---:B------:R-:W-:Y:S02]  /*4db0*/  LOP3.LUT R16, R48.reuse, 0x20, RZ, 0xfc, !PT ;  /* 0x0000002030107812 */ /* 0x040fe400078efcff */
[----:B------:R-:W-:Y:S01]  /*4dc0*/  LOP3.LUT R6, R48, 0x31, RZ, 0xfc, !PT ;  /* 0x0000003130067812 */ /* 0x000fe200078efcff */
[----:B------:R5:W-:Y:S01]  /*4dd0*/  MUFU.TANH R176, R47 ;  /* 0x0000002f00b07308 */ /* 0x000be20000002400 */
[----:B---3--:R-:W-:-:S02]  /*4de0*/  FSEL R88, R88, -INF , !P6 ;  /* 0xff80000058587808 */ /* 0x008fc40007000000 */
[----:B------:R-:W-:Y:S01]  /*4df0*/  FSEL R87, R87, -INF , !P6 ;  /* 0xff80000057577808 */ /* 0x000fe20007000000 */
[----:B------:R-:W-:Y:S01]  /*4e00*/  FMUL.FTZ R49, R49, R133 ;  /* 0x0000008531317220 */ /* 0x000fe20000410000 */
[----:B------:R-:W-:Y:S01]  /*4e10*/  ISETP.GE.AND P6, PT, R12, R43, PT ;  /* 0x0000002b0c00720c */ /* 0x000fe20003fc6270 */
[----:B------:R-:W-:Y:S01]  /*4e20*/  FMUL.FTZ R38, R38, R133 ;  /* 0x0000008526267220 */ /* 0x000fe20000410000 */
[----:B------:R-:W-:Y:S02]  /*4e30*/  FSEL R106, R106, -INF , !P4 ;  /* 0xff8000006a6a7808 */ /* 0x000fe40006000000 */
[----:B------:R-:W-:Y:S02]  /*4e40*/  FSEL R5, R86, -INF , !P4 ;  /* 0xff80000056057808 */ /* 0x000fe40006000000 */
[----:B------:R-:W-:Y:S01]  /*4e50*/  FSEL R12, R107, -INF , !P0 ;  /* 0xff8000006b0c7808 */ /* 0x000fe20004000000 */
[----:B------:R-:W3:Y:S01]  /*4e60*/  MUFU.TANH R83, R83 ;  /* 0x0000005300537308 */ /* 0x000ee20000002400 */
[----:B------:R-:W-:Y:S01]  /*4e70*/  ISETP.GE.AND P4, PT, R16, R43, PT ;  /* 0x0000002b1000720c */ /* 0x000fe20003f86270 */
[-C--:B------:R-:W-:Y:S01]  /*4e80*/  FMUL.FTZ R44, R44, R133.reuse ;  /* 0x000000852c2c7220 */ /* 0x080fe20000410000 */
[-C--:B------:R-:W-:Y:S01]  /*4e90*/  FMUL.FTZ R39, R39, R133.reuse ;  /* 0x0000008527277220 */ /* 0x080fe20000410000 */
[-C--:B------:R-:W-:Y:S01]  /*4ea0*/  FMUL.FTZ R46, R46, R133.reuse ;  /* 0x000000852e2e7220 */ /* 0x080fe20000410000 */
[-C--:B------:R-:W-:Y:S01]  /*4eb0*/  FMUL.FTZ R92, R92, R133.reuse ;  /* 0x000000855c5c7220 */ /* 0x080fe20000410000 */
[----:B-----5:R-:W-:Y:S01]  /*4ec0*/  FSEL R47, R90, -INF , !P0 ;  /* 0xff8000005a2f7808 */ /* 0x020fe20004000000 */
[----:B------:R-:W-:Y:S01]  /*4ed0*/  FMUL.FTZ R94, R94, R133 ;  /* 0x000000855e5e7220 */ /* 0x000fe20000410000 */
[----:B------:R-:W-:Y:S01]  /*4ee0*/  ISETP.GE.AND P0, PT, R6, R43, PT ;  /* 0x0000002b0600720c */ /* 0x000fe20003f06270 */
[----:B------:R2:W-:Y:S01]  /*4ef0*/  MUFU.TANH R175, R49 ;  /* 0x0000003100af7308 */ /* 0x0005e20000002400 */
[----:B------:R-:W-:Y:S01]  /*4f00*/  LOP3.LUT R6, R48, 0x38, RZ, 0xfc, !PT ;  /* 0x0000003830067812 */ /* 0x000fe200078efcff */
[-C--:B------:R-:W-:Y:S01]  /*4f10*/  FMUL.FTZ R36, R36, R133.reuse ;  /* 0x0000008524247220 */ /* 0x080fe20000410000 */
[-C--:B------:R-:W-:Y:S01]  /*4f20*/  FMUL.FTZ R37, R37, R133.reuse ;  /* 0x0000008525257220 */ /* 0x080fe20000410000 */
[----:B------:R-:W-:Y:S01]  /*4f30*/  FSEL R155, R80, -INF , !P5 ;  /* 0xff800000509b7808 */ /* 0x000fe20006800000 */
[-C--:B------:R-:W-:Y:S01]  /*4f40*/  FMUL.FTZ R93, R93, R133.reuse ;  /* 0x000000855d5d7220 */ /* 0x080fe20000410000 */
[-C--:B------:R-:W-:Y:S01]  /*4f50*/  FMUL.FTZ R95, R95, R133.reuse ;  /* 0x000000855f5f7220 */ /* 0x080fe20000410000 */
[-C--:B------:R-:W-:Y:S01]  /*4f60*/  FMUL.FTZ R56, R56, R133.reuse ;  /* 0x0000008538387220 */ /* 0x080fe20000410000 */
[----:B------:R4:W-:Y:S01]  /*4f70*/  MUFU.TANH R172, R38 ;  /* 0x0000002600ac7308 */ /* 0x0009e20000002400 */
[-C--:B------:R-:W-:Y:S01]  /*4f80*/  FMUL.FTZ R58, R58, R133.reuse ;  /* 0x000000853a3a7220 */ /* 0x080fe20000410000 */
[----:B------:R-:W5:Y:S06]  /*4f90*/  LDSM.16.M88.4 R16, [R138+0xb800] ;  /* 0x00b800008a10783b */ /* 0x000f6c0000000200 */
[----:B------:R1:W-:Y:S08]  /*4fa0*/  MUFU.TANH R169, R44 ;  /* 0x0000002c00a97308 */ /* 0x0003f00000002400 */
[----:B------:R3:W-:Y:S01]  /*4fb0*/  MUFU.TANH R166, R39 ;  /* 0x0000002700a67308 */ /* 0x0007e20000002400 */
[----:B--2---:R-:W-:Y:S01]  /*4fc0*/  FSEL R49, R68, -INF , !P4 ;  /* 0xff80000044317808 */ /* 0x004fe20006000000 */
[----:B------:R-:W-:Y:S01]  /*4fd0*/  HMMA.16816.F32 R116, R8, R14, R116 ;  /* 0x0000000e0874723c */ /* 0x000fe20000001874 */
[----:B----4-:R-:W-:Y:S01]  /*4fe0*/  FSEL R38, R70, -INF , !P4 ;  /* 0xff80000046267808 */ /* 0x010fe20006000000 */
[----:B------:R-:W-:Y:S01]  /*4ff0*/  FMUL.FTZ R57, R57, R133 ;  /* 0x0000008539397220 */ /* 0x000fe20000410000 */
[----:B------:R-:W-:Y:S01]  /*5000*/  ISETP.GE.AND P4, PT, R6, R43, PT ;  /* 0x0000002b0600720c */ /* 0x000fe20003f86270 */
[-C--:B------:R-:W-:Y:S01]  /*5010*/  FMUL.FTZ R59, R59, R133.reuse ;  /* 0x000000853b3b7220 */ /* 0x080fe20000410000 */
[----:B------:R-:W-:Y:S01]  /*5020*/  LOP3.LUT R6, R48, 0x39, RZ, 0xfc, !PT ;  /* 0x0000003930067812 */ /* 0x000fe200078efcff */
[----:B------:R2:W-:Y:S08]  /*5030*/  MUFU.TANH R178, R46 ;  /* 0x0000002e00b27308 */ /* 0x0005f00000002400 */
[----:B------:R-:W-:Y:S01]  /*5040*/  MUFU.TANH R171, R92 ;  /* 0x0000005c00ab7308 */ /* 0x000fe20000002400 */
[----:B-1----:R-:W-:Y:S01]  /*5050*/  FSEL R44, R71, -INF , !P6 ;  /* 0xff800000472c7808 */ /* 0x002fe20007000000 */
[-C--:B------:R-:W-:Y:S01]  /*5060*/  FMUL.FTZ R50, R50, R133.reuse ;  /* 0x0000008532327220 */ /* 0x080fe20000410000 */
[----:B---3--:R-:W-:Y:S01]  /*5070*/  FSEL R39, R69, -INF , !P6 ;  /* 0xff80000045277808 */ /* 0x008fe20007000000 */
[----:B------:R-:W-:Y:S01]  /*5080*/  FMUL.FTZ R45, R45, R133 ;  /* 0x000000852d2d7220 */ /* 0x000fe20000410000 */
[----:B------:R-:W-:Y:S01]  /*5090*/  ISETP.GE.AND P6, PT, R6, R43, PT ;  /* 0x0000002b0600720c */ /* 0x000fe20003fc6270 */
[-C--:B------:R-:W-:Y:S01]  /*50a0*/  FMUL.FTZ R28, R28, R133.reuse ;  /* 0x000000851c1c7220 */ /* 0x080fe20000410000 */
[----:B------:R-:W-:Y:S01]  /*50b0*/  LOP3.LUT R6, R48, 0x40, RZ, 0xfc, !PT ;  /* 0x0000004030067812 */ /* 0x000fe200078efcff */
[----:B------:R-:W1:Y:S01]  /*50c0*/  MUFU.TANH R158, R94 ;  /* 0x0000005e009e7308 */ /* 0x000e620000002400 */
[----:B------:R-:W-:Y:S01]  /*50d0*/  FSEL R164, R164, -INF , !P1 ;  /* 0xff800000a4a47808 */ /* 0x000fe20004800000 */
[-C--:B------:R-:W-:Y:S01]  /*50e0*/  FMUL.FTZ R30, R30, R133.reuse ;  /* 0x000000851e1e7220 */ /* 0x080fe20000410000 */
[----:B--2---:R-:W-:Y:S01]  /*50f0*/  FSEL R46, R82, -INF , !P5 ;  /* 0xff800000522e7808 */ /* 0x004fe20006800000 */
[----:B------:R-:W-:Y:S01]  /*5100*/  FMUL.FTZ R33, R33, R133 ;  /* 0x0000008521217220 */ /* 0x000fe20000410000 */
[----:B------:R-:W-:Y:S01]  /*5110*/  ISETP.GE.AND P5, PT, R6, R43, PT ;  /* 0x0000002b0600720c */ /* 0x000fe20003fa6270 */
[-C--:B------:R-:W-:Y:S01]  /*5120*/  FMUL.FTZ R35, R35, R133.reuse ;  /* 0x0000008523237220 */ /* 0x080fe20000410000 */
[----:B------:R-:W-:Y:S01]  /*5130*/  LOP3.LUT R6, R48, 0x41, RZ, 0xfc, !PT ;  /* 0x0000004130067812 */ /* 0x000fe200078efcff */
[----:B------:R2:W-:Y:S01]  /*5140*/  MUFU.TANH R165, R36 ;  /* 0x0000002400a57308 */ /* 0x0005e20000002400 */
[----:B------:R-:W-:Y:S01]  /*5150*/  FSEL R157, R72, -INF , !P1 ;  /* 0xff800000489d7808 */ /* 0x000fe20004800000 */
[----:B------:R-:W-:-:S06]  /*5160*/  FMUL.FTZ R29, R29, R133 ;  /* 0x000000851d1d7220 */ /* 0x000fcc0000410000 */
[----:B------:R3:W-:Y:S01]  /*5170*/  MUFU.TANH R163, R37 ;  /* 0x0000002500a37308 */ /* 0x0007e20000002400 */
[----:B------:R-:W-:Y:S01]  /*5180*/  FSEL R162, R162, -INF , !P0 ;  /* 0xff800000a2a27808 */ /* 0x000fe20004000000 */
[----:B------:R-:W-:Y:S01]  /*5190*/  FMUL.FTZ R31, R31, R133 ;  /* 0x000000851f1f7220 */ /* 0x000fe20000410000 */
[----:B------:R-:W-:Y:S01]  /*51a0*/  FSEL R159, R73, -INF , !P0 ;  /* 0xff800000499f7808 */ /* 0x000fe20004000000 */
[----:B------:R-:W-:-:S04]  /*51b0*/  DEPBAR.LE SB0, 0x0 ;  /* 0x000080000000791a */ /* 0x000fc80000000000 */
[----:B------:R-:W-:Y:S01]  /*51c0*/  MUFU.TANH R161, R93 ;  /* 0x0000005d00a17308 */ /* 0x000fe20000002400 */
[----:B--2---:R-:W-:-:S07]  /*51d0*/  FSEL R36, R83, -INF , !P3 ;  /* 0xff80000053247808 */ /* 0x004fce0005800000 */
[----:B------:R-:W2:Y:S01]  /*51e0*/  MUFU.TANH R160, R95 ;  /* 0x0000005f00a07308 */ /* 0x000ea20000002400 */
[----:B---3--:R-:W-:Y:S02]  /*51f0*/  FSEL R37, R81, -INF , !P3 ;  /* 0xff80000051257808 */ /* 0x008fe40005800000 */
[----:B------:R-:W-:Y:S02]  /*5200*/  ISETP.GE.AND P3, PT, R6, R43, PT ;  /* 0x0000002b0600720c */ /* 0x000fe40003f66270 */
[----:B------:R-:W-:-:S03]  /*5210*/  LOP3.LUT R6, R48, 0x48, RZ, 0xfc, !PT ;  /* 0x0000004830067812 */ /* 0x000fc600078efcff */
[----:B------:R-:W-:Y:S01]  /*5220*/  MUFU.TANH R179, R56 ;  /* 0x0000003800b37308 */ /* 0x000fe20000002400 */
[----:B------:R-:W-:Y:S02]  /*5230*/  ISETP.GE.AND P1, PT, R6, R43, PT ;  /* 0x0000002b0600720c */ /* 0x000fe40003f26270 */
[----:B------:R-:W-:-:S05]  /*5240*/  LOP3.LUT R6, R48, 0x49, RZ, 0xfc, !PT ;  /* 0x0000004930067812 */ /* 0x000fca00078efcff */
[----:B------:R-:W3:Y:S01]  /*5250*/  MUFU.TANH R174, R58 ;  /* 0x0000003a00ae7308 */ /* 0x000ee20000002400 */
[----:B------:R-:W-:Y:S02]  /*5260*/  ISETP.GE.AND P0, PT, R6, R43, PT ;  /* 0x0000002b0600720c */ /* 0x000fe40003f06270 */
[----:B------:R-:W-:Y:S02]  /*5270*/  LOP3.LUT R6, R48, 0x50, RZ, 0xfc, !PT ;  /* 0x0000005030067812 */ /* 0x000fe400078efcff */
[----:B-1----:R-:W-:-:S03]  /*5280*/  FSEL R158, R158, -INF , !P4 ;  /* 0xff8000009e9e7808 */ /* 0x002fc60006000000 */
[----:B------:R-:W-:Y:S01]  /*5290*/  MUFU.TANH R177, R57 ;  /* 0x0000003900b17308 */ /* 0x000fe20000002400 */
[----:B------:R-:W-:Y:S02]  /*52a0*/  FSEL R171, R171, -INF , !P4 ;  /* 0xff800000abab7808 */ /* 0x000fe40006000000 */
[----:B------:R-:W-:-:S05]  /*52b0*/  ISETP.GE.AND P4, PT, R6, R43, PT ;  /* 0x0000002b0600720c */ /* 0x000fca0003f86270 */
[----:B------:R-:W1:Y:S01]  /*52c0*/  MUFU.TANH R170, R59 ;  /* 0x0000003b00aa7308 */ /* 0x000e620000002400 */
[----:B------:R-:W-:Y:S02]  /*52d0*/  LOP3.LUT R6, R48, 0x51, RZ, 0xfc, !PT ;  /* 0x0000005130067812 */ /* 0x000fe400078efcff */
[----:B--2---:R-:W-:Y:S02]  /*52e0*/  FSEL R160, R160, -INF , !P6 ;  /* 0xff800000a0a07808 */ /* 0x004fe40007000000 */
[----:B------:R-:W-:-:S03]  /*52f0*/  FSEL R161, R161, -INF , !P6 ;  /* 0xff800000a1a17808 */ /* 0x000fc60007000000 */
[----:B------:R-:W2:Y:S01]  /*5300*/  MUFU.TANH R168, R50 ;  /* 0x0000003200a87308 */ /* 0x000ea20000002400 */
[-C--:B------:R-:W-:Y:S02]  /*5310*/  ISETP.GE.AND P6, PT, R6, R43.reuse, PT ;  /* 0x0000002b0600720c */ /* 0x080fe40003fc6270 */
[----:B------:R-:W-:Y:S01]  /*5320*/  LOP3.LUT R6, R48, 0x58, RZ, 0xfc, !PT ;  /* 0x0000005830067812 */ /* 0x000fe200078efcff */
[----:B------:R-:W-:Y:S01]  /*5330*/  HMMA.16816.F32 R116, R96, R22, R116 ;  /* 0x000000166074723c */ /* 0x000fe20000001874 */
[----:B---3--:R-:W-:Y:S02]  /*5340*/  FSEL R174, R174, -INF , !P5 ;  /* 0xff800000aeae7808 */ /* 0x008fe40006800000 */
[----:B------:R-:W-:Y:S02]  /*5350*/  FSEL R179, R179, -INF , !P5 ;  /* 0xff800000b3b37808 */ /* 0x000fe40006800000 */
[----:B------:R-:W-:Y:S02]  /*5360*/  ISETP.GE.AND P5, PT, R6, R43, PT ;  /* 0x0000002b0600720c */ /* 0x000fe40003fa6270 */
[----:B------:R-:W-:-:S02]  /*5370*/  LOP3.LUT R6, R48, 0x59, RZ, 0xfc, !PT ;  /* 0x0000005930067812 */ /* 0x000fc400078efcff */
[----:B-1----:R-:W-:Y:S02]  /*5380*/  FSEL R170, R170, -INF , !P3 ;  /* 0xff800000aaaa7808 */ /* 0x002fe40005800000 */
[----:B------:R-:W-:Y:S01]  /*5390*/  FSEL R177, R177, -INF , !P3 ;  /* 0xff800000b1b17808 */ /* 0x000fe20005800000 */
[----:B------:R-:W1:Y:S01]  /*53a0*/  MUFU.TANH R167, R45 ;  /* 0x0000002d00a77308 */ /* 0x000e620000002400 */
[----:B------:R-:W-:Y:S02]  /*53b0*/  ISETP.GE.AND P3, PT, R6, R43, PT ;  /* 0x0000002b0600720c */ /* 0x000fe40003f66270 */
[----:B------:R-:W-:Y:S02]  /*53c0*/  LOP3.LUT R6, R48, 0x60, RZ, 0xfc, !PT ;  /* 0x0000006030067812 */ /* 0x000fe400078efcff */
[----:B--2---:R-:W-:Y:S02]  /*53d0*/  FSEL R168, R168, -INF , !P1 ;  /* 0xff800000a8a87808 */ /* 0x004fe40004800000 */
[----:B------:R-:W-:-:S02]  /*53e0*/  FSEL R173, R173, -INF , !P1 ;  /* 0xff800000adad7808 */ /* 0x000fc40004800000 */
[-C--:B------:R-:W-:Y:S02]  /*53f0*/  ISETP.GE.AND P1, PT, R6, R43.reuse, PT ;  /* 0x0000002b0600720c */ /* 0x080fe40003f26270 */
[----:B------:R-:W-:Y:S02]  /*5400*/  LOP3.LUT R6, R48, 0x61, RZ, 0xfc, !PT ;  /* 0x0000006130067812 */ /* 0x000fe400078efcff */
[----:B------:R-:W-:Y:S02]  /*5410*/  FSEL R182, R182, -INF , !P0 ;  /* 0xff800000b6b67808 */ /* 0x000fe40004000000 */
[----:B------:R-:W-:Y:S02]  /*5420*/  FSEL R175, R175, -INF , !P0 ;  /* 0xff800000afaf7808 */ /* 0x000fe40004000000 */
[----:B------:R-:W-:Y:S02]  /*5430*/  ISETP.GE.AND P0, PT, R6, R43, PT ;  /* 0x0000002b0600720c */ /* 0x000fe40003f06270 */
[----:B------:R-:W-:Y:S01]  /*5440*/  LOP3.LUT R6, R48, 0x68, RZ, 0xfc, !PT ;  /* 0x0000006830067812 */ /* 0x000fe200078efcff */
[----:B-----5:R-:W-:Y:S01]  /*5450*/  HMMA.16816.F32 R24, R100, R16, R24 ;  /* 0x000000106418723c */ /* 0x020fe20000001818 */
[----:B------:R-:W-:-:S02]  /*5460*/  FSEL R178, R178, -INF , !P4 ;  /* 0xff800000b2b27808 */ /* 0x000fc40006000000 */
[----:B------:R-:W-:Y:S02]  /*5470*/  FSEL R169, R169, -INF , !P4 ;  /* 0xff800000a9a97808 */ /* 0x000fe40006000000 */
[----:B------:R-:W-:-:S03]  /*5480*/  ISETP.GE.AND P4, PT, R6, R43, PT ;  /* 0x0000002b0600720c */ /* 0x000fc60003f86270 */
[----:B------:R-:W-:Y:S01]  /*5490*/  HMMA.16816.F32 R16, R100, R18, R116 ;  /* 0x000000126410723c */ /* 0x000fe20000001874 */
[----:B------:R-:W-:Y:S01]  /*54a0*/  LOP3.LUT R6, R48, 0x69, RZ, 0xfc, !PT ;  /* 0x0000006930067812 */ /* 0x000fe200078efcff */
[----:B------:R-:W-:Y:S01]  /*54b0*/  MUFU.TANH R153, R153 ;  /* 0x0000009900997308 */ /* 0x000fe20000002400 */
[----:B------:R-:W-:Y:S02]  /*54c0*/  FSEL R176, R176, -INF , !P6 ;  /* 0xff800000b0b07808 */ /* 0x000fe40007000000 */
[----:B-1----:R-:W-:Y:S02]  /*54d0*/  FSEL R167, R167, -INF , !P6 ;  /* 0xff800000a7a77808 */ /* 0x002fe40007000000 */
[----:B------:R-:W-:-:S03]  /*54e0*/  ISETP.GE.AND P6, PT, R6, R43, PT ;  /* 0x0000002b0600720c */ /* 0x000fc60003fc6270 */
[----:B------:R-:W1:Y:S01]  /*54f0*/  MUFU.TANH R156, R156 ;  /* 0x0000009c009c7308 */ /* 0x000e620000002400 */
[----:B------:R-:W-:Y:S02]  /*5500*/  LOP3.LUT R6, R48, 0x70, RZ, 0xfc, !PT ;  /* 0x0000007030067812 */ /* 0x000fe400078efcff */
[----:B------:R-:W-:Y:S02]  /*5510*/  FSEL R172, R172, -INF , !P5 ;  /* 0xff800000acac7808 */ /* 0x000fe40006800000 */
[----:B------:R-:W-:-:S03]  /*5520*/  FSEL R165, R165, -INF , !P5 ;  /* 0xff800000a5a57808 */ /* 0x000fc60006800000 */
[----:B------:R-:W-:Y:S01]  /*5530*/  MUFU.TANH R149, R28 ;  /* 0x0000001c00957308 */ /* 0x000fe20000002400 */
[----:B------:R-:W-:Y:S02]  /*5540*/  ISETP.GE.AND P5, PT, R6, R43, PT ;  /* 0x0000002b0600720c */ /* 0x000fe40003fa6270 */
[----:B------:R-:W-:-:S05]  /*5550*/  LOP3.LUT R6, R48, 0x71, RZ, 0xfc, !PT ;  /* 0x0000007130067812 */ /* 0x000fca00078efcff */
[----:B------:R-:W2:Y:S01]  /*5560*/  MUFU.TANH R152, R30 ;  /* 0x0000001e00987308 */ /* 0x000ea20000002400 */
[----:B------:R-:W-:Y:S02]  /*5570*/  FSEL R166, R166, -INF , !P3 ;  /* 0xff800000a6a67808 */ /* 0x000fe40005800000 */
[----:B------:R-:W-:Y:S02]  /*5580*/  FSEL R163, R163, -INF , !P3 ;  /* 0xff800000a3a37808 */ /* 0x000fe40005800000 */
[----:B------:R-:W-:Y:S02]  /*5590*/  ISETP.GE.AND P3, PT, R6, R43, PT ;  /* 0x0000002b0600720c */ /* 0x000fe40003f66270 */
[----:B------:R-:W-:Y:S01]  /*55a0*/  LOP3.LUT R6, R48, 0x78, RZ, 0xfc, !PT ;  /* 0x0000007830067812 */ /* 0x000fe200078efcff */
[----:B------:R-:W-:Y:S01]  /*55b0*/  MUFU.TANH R151, R33 ;  /* 0x0000002100977308 */ /* 0x000fe20000002400 */
[-C--:B------:R-:W-:Y:S01]  /*55c0*/  FMUL.FTZ R24, R24, R133.reuse ;  /* 0x0000008518187220 */ /* 0x080fe20000410000 */
[-C--:B------:R-:W-:Y:S01]  /*55d0*/  FMUL.FTZ R25, R25, R133.reuse ;  /* 0x0000008519197220 */ /* 0x080fe20000410000 */
[-C--:B------:R-:W-:Y:S01]  /*55e0*/  FMUL.FTZ R26, R26, R133.reuse ;  /* 0x000000851a1a7220 */ /* 0x080fe20000410000 */
[-C--:B------:R-:W-:Y:S01]  /*55f0*/  FMUL.FTZ R27, R27, R133.reuse ;  /* 0x000000851b1b7220 */ /* 0x080fe20000410000 */
[-C--:B------:R-:W-:Y:S01]  /*5600*/  FMUL.FTZ R16, R16, R133.reuse ;  /* 0x0000008510107220 */ /* 0x080fe20000410000 */
[-C--:B------:R-:W-:Y:S01]  /*5610*/  FMUL.FTZ R18, R18, R133.reuse ;  /* 0x0000008512127220 */ /* 0x080fe20000410000 */
[-C--:B------:R-:W-:Y:S01]  /*5620*/  FMUL.FTZ R19, R19, R133.reuse ;  /* 0x0000008513137220 */ /* 0x080fe20000410000 */
[----:B------:R-:W3:Y:S01]  /*5630*/  MUFU.TANH R154, R35 ;  /* 0x00000023009a7308 */ /* 0x000ee20000002400 */
[----:B------:R-:W-:Y:S01]  /*5640*/  FMUL.FTZ R17, R17, R133 ;  /* 0x0000008511117220 */ /* 0x000fe20000410000 */
[----:B-1----:R-:W-:-:S02]  /*5650*/  FSEL R156, R156, -INF , !P1 ;  /* 0xff8000009c9c7808 */ /* 0x002fc40004800000 */
[----:B------:R-:W-:Y:S02]  /*5660*/  FSEL R153, R153, -INF , !P1 ;  /* 0xff80000099997808 */ /* 0x000fe40004800000 */
[----:B------:R-:W-:Y:S02]  /*5670*/  ISETP.GE.AND P1, PT, R6, R43, PT ;  /* 0x0000002b0600720c */ /* 0x000fe40003f26270 */
[----:B------:R-:W-:Y:S01]  /*5680*/  MUFU.TANH R147, R29 ;  /* 0x0000001d00937308 */ /* 0x000fe20000002400 */
[----:B--2---:R-:W-:Y:S02]  /*5690*/  FSEL R152, R152, -INF , !P4 ;  /* 0xff80000098987808 */ /* 0x004fe40006000000 */
[----:B------:R-:W-:Y:S02]  /*56a0*/  FSEL R149, R149, -INF , !P4 ;  /* 0xff80000095957808 */ /* 0x000fe40006000000 */
[----:B------:R-:W-:-:S03]  /*56b0*/  ISETP.NE.AND P4, PT, R40, 0x1, PT ;  /* 0x000000012800780c */ /* 0x000fc60003f85270 */
[----:B------:R-:W1:Y:S08]  /*56c0*/  MUFU.TANH R150, R31 ;  /* 0x0000001f00967308 */ /* 0x000e700000002400 */
[----:B------:R-:W-:Y:S08]  /*56d0*/  MUFU.TANH R145, R24 ;  /* 0x0000001800917308 */ /* 0x000ff00000002400 */
[----:B------:R-:W-:Y:S08]  /*56e0*/  MUFU.TANH R139, R25 ;  /* 0x00000019008b7308 */ /* 0x000ff00000002400 */
[----:B------:R-:W2:Y:S08]  /*56f0*/  MUFU.TANH R148, R26 ;  /* 0x0000001a00947308 */ /* 0x000eb00000002400 */
[----:B------:R-:W4:Y:S08]  /*5700*/  MUFU.TANH R146, R27 ;  /* 0x0000001b00927308 */ /* 0x000f300000002400 */
[----:B------:R-:W-:Y:S08]  /*5710*/  MUFU.TANH R135, R16 ;  /* 0x0000001000877308 */ /* 0x000ff00000002400 */
[----:B------:R-:W5:Y:S08]  /*5720*/  MUFU.TANH R144, R18 ;  /* 0x0000001200907308 */ /* 0x000f700000002400 */
[----:B------:R-:W5:Y:S08]  /*5730*/  MUFU.TANH R6, R19 ;  /* 0x0000001300067308 */ /* 0x000f700000002400 */
[----:B------:R-:W5:Y:S01]  /*5740*/  MUFU.TANH R67, R17 ;  /* 0x0000001100437308 */ /* 0x000f620000002400 */
[----:B------:R-:W-:-:S02]  /*5750*/  LOP3.LUT R48, R48, 0x79, RZ, 0xfc, !PT ;  /* 0x0000007930307812 */ /* 0x000fc400078efcff */
[----:B---3--:R-:W-:Y:S02]  /*5760*/  FSEL R154, R154, -INF , !P0 ;  /* 0xff8000009a9a7808 */ /* 0x008fe40004000000 */
[----:B------:R-:W-:Y:S01]  /*5770*/  FSEL R151, R151, -INF , !P0 ;  /* 0xff80000097977808 */ /* 0x000fe20004000000 */
[----:B------:R-:W-:Y:S01]  /*5780*/  BSSY.RECONVERGENT B1, `(.L_x_846) ;  /* 0x00000c4000017945 */ /* 0x000fe20003800200 */
[----:B------:R-:W-:Y:S02]  /*5790*/  ISETP.GE.AND P0, PT, R48, R43, PT ;  /* 0x0000002b3000720c */ /* 0x000fe40003f06270 */
[----:B------:R-:W-:Y:S02]  /*57a0*/  LOP3.LUT R8, R132, 0x200, RZ, 0xc0, !PT ;  /* 0x0000020084087812 */ /* 0x000fe400078ec0ff */
[----:B-1----:R-:W-:Y:S02]  /*57b0*/  FSEL R150, R150, -INF , !P6 ;  /* 0xff80000096967808 */ /* 0x002fe40007000000 */
[----:B------:R-:W-:-:S02]  /*57c0*/  FSEL R147, R147, -INF , !P6 ;  /* 0xff80000093937808 */ /* 0x000fc40007000000 */
[----:B--2---:R-:W-:Y:S02]  /*57d0*/  FSEL R148, R148, -INF , !P5 ;  /* 0xff80000094947808 */ /* 0x004fe40006800000 */
[----:B------:R-:W-:Y:S02]  /*57e0*/  FSEL R145, R145, -INF , !P5 ;  /* 0xff80000091917808 */ /* 0x000fe40006800000 */
[----:B----4-:R-:W-:Y:S02]  /*57f0*/  FSEL R146, R146, -INF , !P3 ;  /* 0xff80000092927808 */ /* 0x010fe40005800000 */
[----:B------:R-:W-:Y:S02]  /*5800*/  FSEL R139, R139, -INF , !P3 ;  /* 0xff8000008b8b7808 */ /* 0x000fe40005800000 */
[----:B-----5:R-:W-:Y:S02]  /*5810*/  FSEL R144, R144, -INF , !P1 ;  /* 0xff80000090907808 */ /* 0x020fe40004800000 */
[----:B------:R-:W-:-:S02]  /*5820*/  FSEL R135, R135, -INF , !P1 ;  /* 0xff80000087877808 */ /* 0x000fc40004800000 */
[----:B------:R-:W-:Y:S02]  /*5830*/  FSEL R132, R6, -INF , !P0 ;  /* 0xff80000006847808 */ /* 0x000fe40004000000 */
[----:B------:R-:W-:Y:S01]  /*5840*/  FSEL R67, R67, -INF , !P0 ;  /* 0xff80000043437808 */ /* 0x000fe20004000000 */
        /* <DEDUP_REMOVED lines=15> */
.L_x_849:
        /* <DEDUP_REMOVED lines=15> */
[----:B------:R-:W-:Y:S02]  /*5a30*/  IMAD.HI.U32 R15, R19, R15, R18 ;  /* 0x0000000f130f7227 */ /* 0x000fe400078e0012 */
[----:B------:R-:W2:Y:S01]  /*5a40*/  LD.E.64 R18, desc[UR4][R136.64+0x20] ;  /* 0x0000200488127980 */ /* 0x000ea2000c101b00 */
[----:B------:R-:W-:-:S03]  /*5a50*/  ISETP.GE.AND P0, PT, R14, RZ, PT ;  /* 0x000000ff0e00720c */ /* 0x000fc60003f06270 */
[----:B------:R-:W-:-:S04]  /*5a60*/  IMAD.HI.U32 R11, R15, R6, RZ ;  /* 0x000000060f0b7227 */ /* 0x000fc800078e00ff */
[----:B------:R-:W-:-:S04]  /*5a70*/  IMAD.HI.U32 R15, R15, R10, RZ ;  /* 0x0000000a0f0f7227 */ /* 0x000fc800078e00ff */
[-C--:B------:R-:W-:Y:S02]  /*5a80*/  IMAD R6, R11, R7.reuse, R6 ;  /* 0x000000070b067224 */ /* 0x080fe400078e0206 */
[----:B------:R-:W-:-:S03]  /*5a90*/  IMAD R10, R15, R7, R10 ;  /* 0x000000070f0a7224 */ /* 0x000fc600078e020a */
        /* <DEDUP_REMOVED lines=10> */
[----:B------:R-:W-:Y:S02]  /*5b40*/  ISETP.GE.AND P3, PT, R6, RZ, PT ;  /* 0x000000ff0600720c */ /* 0x000fe40003f66270 */
[----:B------:R-:W-:-:S03]  /*5b50*/  LOP3.LUT R6, RZ, R17, RZ, 0x33, !PT ;  /* 0x00000011ff067212 */ /* 0x000fc600078e33ff */
[----:B------:R-:W-:Y:S02]  /*5b60*/  @P5 IADD3 R11, PT, PT, R11, 0x1, RZ ;  /* 0x000000010b0b5810 */ /* 0x000fe40007ffe0ff */
[----:B------:R-:W-:-:S03]  /*5b70*/  @P6 VIADD R15, R15, 0x1 ;  /* 0x000000010f0f6836 */ /* 0x000fc60000000000 */
        /* <DEDUP_REMOVED lines=24> */
.L_x_850:
[----:B------:R-:W-:Y:S05]  /*5d00*/  BSYNC.RECONVERGENT B0 ;  /* 0x0000000000007941 */ /* 0x000fea0003800200 */
.L_x_848:
        /* <DEDUP_REMOVED lines=107> */
.L_x_847:
[----:B------:R-:W-:Y:S05]  /*63c0*/  BSYNC.RECONVERGENT B1 ;  /* 0x0000000000017941 */ /* 0x000fea0003800200 */
.L_x_846:
[----:B------:R-:W2:Y:S01]  /*63d0*/  LD.E R138, desc[UR4][R2.64+0xdc] ;  /* 0x0000dc04028a7980 */ /* 0x000ea2000c101900 */
[----:B------:R-:W-:Y:S02]  /*63e0*/  FMNMX3.FTZ R9, R104, R4, R106, !PT ;  /* 0x0000000468097276 */ /* 0x000fe4000781006a */
[----:B-1----:R-:W-:Y:S02]  /*63f0*/  FMNMX3.FTZ R10, R55, R85, R5, !PT ;  /* 0x00000055370a7276 */ /* 0x002fe40007810005 */
        /* <DEDUP_REMOVED lines=52> */
[----:B---3--:R-:W-:Y:S02]  /*6740*/  FMNMX.FTZ R134, R7, R134, !PT ;  /* 0x0000008607867209 */ /* 0x008fe40007810000 */
[----:B------:R-:W-:Y:S01]  /*6750*/  FSETP.NEU.FTZ.AND P0, PT, R133, -INF , PT ;  /* 0xff8000008500780b */ /* 0x000fe20003f1d000 */
[C---:B--2---:R-:W-:Y:S02]  /*6760*/  FMUL.FTZ R137, R138.reuse, R133 ;  /* 0x000000858a897220 */ /* 0x044fe40000410000 */
[----:B------:R-:W-:-:S03]  /*6770*/  FMUL.FTZ R136, R138, R134 ;  /* 0x000000868a887220 */ /* 0x000fc60000410000 */
        /* <DEDUP_REMOVED lines=28> */
[----:B------:R-:W-:Y:S01]  /*6940*/  LDSM.16.MT88.4 R20, [R0+0xc800] ;  /* 0x00c800000014783b */ /* 0x000fe20000004200 */
[----:B------:R-:W-:Y:S01]  /*6950*/  MUFU.EX2 R66, R66 ;  /* 0x0000004200427308 */ /* 0x000fe20000000800 */
[--C-:B------:R-:W-:Y:S01]  /*6960*/  FFMA.FTZ R49, R49, R138, -R136.reuse ;  /* 0x0000008a31317223 */ /* 0x100fe20000010888 */
[----:B---3--:R-:W-:Y:S01]  /*6970*/  F2FP.F16.F32.PACK_AB R69, R63, R64 ;  /* 0x000000403f45723e */ /* 0x008fe200000000ff */
[-CC-:B------:R-:W-:Y:S01]  /*6980*/  FFMA.FTZ R48, R39, R138.reuse, -R136.reuse ;  /* 0x0000008a27307223 */ /* 0x180fe20000010888 */
[----:B------:R-:W3:Y:S01]  /*6990*/  MUFU.EX2 R65, R65 ;  /* 0x0000004100417308 */ /* 0x000ee20000000800 */
[-CC-:B------:R-:W-:Y:S01]  /*69a0*/  FFMA.FTZ R43, R37, R138.reuse, -R136.reuse ;  /* 0x0000008a252b7223 */ /* 0x180fe20000010888 */
[-CC-:B------:R-:W-:Y:S01]  /*69b0*/  FFMA.FTZ R41, R36, R138.reuse, -R137.reuse ;  /* 0x0000008a24297223 */ /* 0x180fe20000010889 */
[-CC-:B------:R-:W-:Y:S01]  /*69c0*/  FFMA.FTZ R181, R157, R138.reuse, -R136.reuse ;  /* 0x0000008a9db57223 */ /* 0x180fe20000010888 */
[----:B------:R-:W-:Y:S01]  /*69d0*/  MUFU.EX2 R61, R61 ;  /* 0x0000003d003d7308 */ /* 0x000fe20000000800 */
[----:B------:R-:W-:Y:S01]  /*69e0*/  LDSM.16.MT88.4 R36, [R0+0x11000] ;  /* 0x011000000024783b */ /* 0x000fe20000004200 */
[----:B----4-:R-:W-:Y:S01]  /*69f0*/  F2FP.F16.F32.PACK_AB R71, R58, R59 ;  /* 0x0000003b3a47723e */ /* 0x010fe200000000ff */
[-CC-:B------:R-:W-:Y:S01]  /*6a00*/  FFMA.FTZ R180, R171, R138.reuse, -R136.reuse ;  /* 0x0000008aabb47223 */ /* 0x180fe20000010888 */
[----:B------:R-:W4:Y:S01]  /*6a10*/  MUFU.EX2 R60, R60 ;  /* 0x0000003c003c7308 */ /* 0x000f220000000800 */
[-CC-:B------:R-:W-:Y:S01]  /*6a20*/  FFMA.FTZ R171, R161, R138.reuse, -R136.reuse ;  /* 0x0000008aa1ab7223 */ /* 0x180fe20000010888 */
[-C--:B------:R-:W-:Y:S01]  /*6a30*/  FFMA.FTZ R165, R165, R138.reuse, -R136 ;  /* 0x0000008aa5a57223 */ /* 0x080fe20000010888 */
[-CC-:B------:R-:W-:Y:S01]  /*6a40*/  FFMA.FTZ R166, R166, R138.reuse, -R137.reuse ;  /* 0x0000008aa6a67223 */ /* 0x180fe20000010889 */
[----:B------:R-:W-:Y:S01]  /*6a50*/  MUFU.EX2 R55, R55 ;  /* 0x0000003700377308 */ /* 0x000fe20000000800 */
[--C-:B------:R-:W-:Y:S01]  /*6a60*/  FFMA.FTZ R154, R154, R138, -R137.reuse ;  /* 0x0000008a9a9a7223 */ /* 0x100fe20000010889 */
[----:B---3--:R-:W-:Y:S01]  /*6a70*/  F2FP.F16.F32.PACK_AB R68, R65, R66 ;  /* 0x000000424144723e */ /* 0x008fe200000000ff */
[-CC-:B------:R-:W-:Y:S01]  /*6a80*/  FFMA.FTZ R152, R152, R138.reuse, -R137.reuse ;  /* 0x0000008a98987223 */ /* 0x180fe20000010889 */
[----:B------:R-:W-:Y:S01]  /*6a90*/  MUFU.EX2 R54, R54 ;  /* 0x0000003600367308 */ /* 0x000fe20000000800 */
[----:B------:R-:W-:Y:S01]  /*6aa0*/  FFMA.FTZ R241, R132, R138, -R137 ;  /* 0x0000008a84f17223 */ /* 0x000fe20000010889 */
[----:B------:R-:W-:Y:S01]  /*6ab0*/  FADD.FTZ R64, R64, R63 ;  /* 0x0000003f40407221 */ /* 0x000fe20000010000 */
[----:B------:R-:W-:Y:S01]  /*6ac0*/  FADD.FTZ R66, R66, R65 ;  /* 0x0000004142427221 */ /* 0x000fe20000010000 */
[----:B------:R3:W-:Y:S01]  /*6ad0*/  MUFU.EX2 R51, R14 ;  /* 0x0000000e00337308 */ /* 0x0007e20000000800 */
[----:B----4-:R-:W-:Y:S01]  /*6ae0*/  F2FP.F16.F32.PACK_AB R70, R60, R61 ;  /* 0x0000003d3c46723e */ /* 0x010fe200000000ff */
[----:B------:R-:W-:-:S02]  /*6af0*/  FADD.FTZ R59, R59, R64 ;  /* 0x000000403b3b7221 */ /* 0x000fc40000010000 */
[----:B------:R-:W-:Y:S01]  /*6b00*/  MUFU.EX2 R57, R57 ;  /* 0x0000003900397308 */ /* 0x000fe20000000800 */
[----:B------:R-:W-:Y:S01]  /*6b10*/  FADD.FTZ R61, R61, R66 ;  /* 0x000000423d3d7221 */ /* 0x000fe20000010000 */
[----:B------:R-:W-:Y:S02]  /*6b20*/  FADD.FTZ R58, R58, R59 ;  /* 0x0000003b3a3a7221 */ /* 0x000fe40000010000 */
[----:B------:R-:W4:Y:S01]  /*6b30*/  MUFU.EX2 R56, R56 ;  /* 0x0000003800387308 */ /* 0x000f220000000800 */
[C---:B------:R-:W-:Y:S01]  /*6b40*/  HMMA.16816.F32 R96, R68.reuse, R92, RZ ;  /* 0x0000005c4460723c */ /* 0x040fe200000018ff */
[----:B------:R-:W-:Y:S02]  /*6b50*/  FADD.FTZ R60, R60, R61 ;  /* 0x0000003d3c3c7221 */ /* 0x000fe40000010000 */
[----:B------:R-:W-:Y:S01]  /*6b60*/  MUFU.EX2 R53, R53 ;  /* 0x0000003500357308 */ /* 0x000fe20000000800 */
[----:B---3--:R-:W3:Y:S03]  /*6b70*/  LDSM.16.MT88.4 R12, [R45+0x10800] ;  /* 0x010800002d0c783b */ /* 0x008ee60000004200 */
[----:B------:R-:W5:Y:S01]  /*6b80*/  MUFU.EX2 R52, R52 ;  /* 0x0000003400347308 */ /* 0x000f620000000800 */
[C---:B------:R-:W-:Y:S03]  /*6b90*/  HMMA.16816.F32 R92, R68.reuse, R94, RZ ;  /* 0x0000005e445c723c */ /* 0x040fe600000018ff */
[----:B------:R-:W5:Y:S04]  /*6ba0*/  MUFU.EX2 R50, R50 ;  /* 0x0000003200327308 */ /* 0x000f680000000800 */
[----:B------:R-:W-:Y:S01]  /*6bb0*/  MUFU.EX2 R47, R47 ;  /* 0x0000002f002f7308 */ /* 0x000fe20000000800 */
[C---:B------:R-:W-:Y:S03]  /*6bc0*/  HMMA.16816.F32 R128, R68.reuse, R124, RZ ;  /* 0x0000007c4480723c */ /* 0x040fe600000018ff */
[----:B------:R-:W-:Y:S04]  /*6bd0*/  MUFU.EX2 R42, R42 ;  /* 0x0000002a002a7308 */ /* 0x000fe80000000800 */
[----:B------:R-:W-:Y:S01]  /*6be0*/  MUFU.EX2 R49, R49 ;  /* 0x0000003100317308 */ /* 0x000fe20000000800 */
[C---:B------:R-:W-:Y:S03]  /*6bf0*/  HMMA.16816.F32 R120, R68.reuse, R116, RZ ;  /* 0x000000744478723c */ /* 0x040fe600000018ff */
[----:B------:R-:W3:Y:S04]  /*6c00*/  MUFU.EX2 R48, R48 ;  /* 0x0000003000307308 */ /* 0x000ee80000000800 */
[----:B------:R-:W-:Y:S01]  /*6c10*/  MUFU.EX2 R43, R43 ;  /* 0x0000002b002b7308 */ /* 0x000fe20000000800 */
[C---:B------:R-:W-:Y:S03]  /*6c20*/  HMMA.16816.F32 R112, R68.reuse, R108, RZ ;  /* 0x0000006c4470723c */ /* 0x040fe600000018ff */
[----:B------:R-:W-:Y:S04]  /*6c30*/  MUFU.EX2 R41, R41 ;  /* 0x0000002900297308 */ /* 0x000fe80000000800 */
[----:B------:R2:W-:Y:S01]  /*6c40*/  MUFU.EX2 R161, R180 ;  /* 0x000000b400a17308 */ /* 0x0005e20000000800 */
[C---:B------:R-:W-:Y:S03]  /*6c50*/  HMMA.16816.F32 R104, R68.reuse, R100, RZ ;  /* 0x000000644468723c */ /* 0x040fe600000018ff */
[----:B------:R-:W-:Y:S04]  /*6c60*/  MUFU.EX2 R154, R154 ;  /* 0x0000009a009a7308 */ /* 0x000fe80000000800 */
[----:B------:R-:W-:Y:S01]  /*6c70*/  MUFU.EX2 R152, R152 ;  /* 0x0000009800987308 */ /* 0x000fe20000000800 */
[----:B-1----:R-:W-:Y:S03]  /*6c80*/  HMMA.16816.F32 R88, R68, R84, RZ ;  /* 0x000000544458723c */ /* 0x002fe600000018ff */
[----:B------:R-:W-:Y:S01]  /*6c90*/  MUFU.EX2 R241, R241 ;  /* 0x000000f100f17308 */ /* 0x000fe20000000800 */
[----:B--2---:R-:W-:-:S04]  /*6ca0*/  FFMA.FTZ R180, R173, R138, -R136 ;  /* 0x0000008aadb47223 */ /* 0x004fc80000010888 */
[C---:B------:R-:W-:Y:S02]  /*6cb0*/  HMMA.16816.F32 R80, R68.reuse, R76, RZ ;  /* 0x0000004c4450723c */ /* 0x040fe400000018ff */
[----:B------:R-:W-:Y:S06]  /*6cc0*/  MUFU.EX2 R180, R180 ;  /* 0x000000b400b47308 */ /* 0x000fec0000000800 */
[C---:B------:R-:W-:Y:S08]  /*6cd0*/  HMMA.16816.F32 R124, R68.reuse, R126, RZ ;  /* 0x0000007e447c723c */ /* 0x040ff000000018ff */
[C---:B------:R-:W-:Y:S08]  /*6ce0*/  HMMA.16816.F32 R116, R68.reuse, R118, RZ ;  /* 0x000000764474723c */ /* 0x040ff000000018ff */
[C---:B------:R-:W-:Y:S08]  /*6cf0*/  HMMA.16816.F32 R108, R68.reuse, R110, RZ ;  /* 0x0000006e446c723c */ /* 0x040ff000000018ff */
        /* <DEDUP_REMOVED lines=20> */
[C---:B---3--:R-:W-:Y:S08]  /*6e40*/  HMMA.16816.F32 R80, R4.reuse, R12, R80 ;  /* 0x0000000c0450723c */ /* 0x048ff00000001850 */
[C---:B------:R-:W-:Y:S01]  /*6e50*/  HMMA.16816.F32 R76, R4.reuse, R14, R76 ;  /* 0x0000000e044c723c */ /* 0x040fe2000000184c */
[----:B------:R-:W2:Y:S07]  /*6e60*/  LDSM.16.MT88.4 R12, [R62+0x11000] ;  /* 0x011000003e0c783b */ /* 0x000eae0000004200 */
[C---:B------:R-:W-:Y:S08]  /*6e70*/  HMMA.16816.F32 R128, R4.reuse, R32, R128 ;  /* 0x000000200480723c */ /* 0x040ff00000001880 */
[C---:B------:R-:W-:Y:S01]  /*6e80*/  HMMA.16816.F32 R124, R4.reuse, R34, R124 ;  /* 0x00000022047c723c */ /* 0x040fe2000000187c */
[----:B------:R-:W3:Y:S07]  /*6e90*/  LDSM.16.MT88.4 R32, [R141+0xd000] ;  /* 0x00d000008d20783b */ /* 0x000eee0000004200 */
[C---:B------:R-:W-:Y:S01]  /*6ea0*/  HMMA.16816.F32 R88, R4.reuse, R16, R88 ;  /* 0x000000100458723c */ /* 0x040fe20000001858 */
[-CC-:B------:R-:W-:Y:S01]  /*6eb0*/  FFMA.FTZ R16, R44, R138.reuse, -R137.reuse ;  /* 0x0000008a2c107223 */ /* 0x180fe20000010889 */
[-CC-:B------:R-:W-:Y:S01]  /*6ec0*/  FFMA.FTZ R44, R155, R138.reuse, -R136.reuse ;  /* 0x0000008a9b2c7223 */ /* 0x180fe20000010888 */
[-CC-:B------:R-:W-:Y:S01]  /*6ed0*/  FFMA.FTZ R155, R164, R138.reuse, -R137.reuse ;  /* 0x0000008aa49b7223 */ /* 0x180fe20000010889 */
[-CC-:B------:R-:W-:Y:S01]  /*6ee0*/  FFMA.FTZ R164, R160, R138.reuse, -R137.reuse ;  /* 0x0000008aa0a47223 */ /* 0x180fe20000010889 */
[----:B------:R4:W5:Y:S03]  /*6ef0*/  MUFU.EX2 R46, R16 ;  /* 0x00000010002e7308 */ /* 0x0009660000000800 */
[C---:B-1----:R-:W-:Y:S01]  /*6f00*/  HMMA.16816.F32 R72, R4.reuse, R8, R72 ;  /* 0x000000080448723c */ /* 0x042fe20000001848 */
[----:B------:R-:W1:Y:S04]  /*6f10*/  MUFU.EX2 R44, R44 ;  /* 0x0000002c002c7308 */ /* 0x000e680000000800 */
[----:B------:R-:W-:Y:S03]  /*6f20*/  MUFU.EX2 R155, R155 ;  /* 0x0000009b009b7308 */ /* 0x000fe60000000800 */
[C---:B------:R-:W-:Y:S01]  /*6f30*/  HMMA.16816.F32 R68, R4.reuse, R10, R68 ;  /* 0x0000000a0444723c */ /* 0x040fe20000001844 */
[----:B------:R-:W3:Y:S01]  /*6f40*/  LDSM.16.MT88.4 R8, [R45+0x11000] ;  /* 0x011000002d08783b */ /* 0x000ee20000004200 */
[----:B------:R2:W-:Y:S04]  /*6f50*/  MUFU.EX2 R160, R171 ;  /* 0x000000ab00a07308 */ /* 0x0005e80000000800 */
[----:B------:R-:W-:Y:S02]  /*6f60*/  MUFU.EX2 R164, R164 ;  /* 0x000000a400a47308 */ /* 0x000fe40000000800 */
[C---:B------:R-:W-:Y:S01]  /*6f70*/  HMMA.16816.F32 R84, R4.reuse, R18, R84 ;  /* 0x000000120454723c */ /* 0x040fe20000001854 */
[----:B----4-:R-:W4:Y:S07]  /*6f80*/  LDSM.16.MT88.4 R16, [R141+0x11000] ;  /* 0x011000008d10783b */ /* 0x010f2e0000004200 */
[----:B------:R-:W-:Y:S01]  /*6f90*/  HMMA.16816.F32 R120, R4, R28, R120 ;  /* 0x0000001c0478723c */ /* 0x000fe20000001878 */
[-CC-:B--2---:R-:W-:Y:S01]  /*6fa0*/  FFMA.FTZ R171, R174, R138.reuse, -R137.reuse ;  /* 0x0000008aaeab7223 */ /* 0x184fe20000010889 */
[-C--:B------:R-:W-:Y:S01]  /*6fb0*/  FFMA.FTZ R174, R179, R138.reuse, -R136 ;  /* 0x0000008ab3ae7223 */ /* 0x080fe20000010888 */
[----:B------:R-:W-:-:S04]  /*6fc0*/  FFMA.FTZ R179, R176, R138, -R137 ;  /* 0x0000008ab0b37223 */ /* 0x000fc80000010889 */
[----:B------:R-:W-:Y:S01]  /*6fd0*/  MUFU.EX2 R171, R171 ;  /* 0x000000ab00ab7308 */ /* 0x000fe20000000800 */
[C---:B------:R-:W-:Y:S01]  /*6fe0*/  HMMA.16816.F32 R116, R4.reuse, R30, R116 ;  /* 0x0000001e0474723c */ /* 0x040fe20000001874 */
[----:B------:R-:W2:Y:S02]  /*6ff0*/  LDSM.16.MT88.4 R28, [R62+0xd000] ;  /* 0x00d000003e1c783b */ /* 0x000ea40000004200 */
[----:B------:R-:W-:Y:S04]  /*7000*/  MUFU.EX2 R174, R174 ;  /* 0x000000ae00ae7308 */ /* 0x000fe80000000800 */
[----:B------:R-:W-:Y:S01]  /*7010*/  MUFU.EX2 R179, R179 ;  /* 0x000000b300b37308 */ /* 0x000fe20000000800 */
[C---:B------:R-:W-:Y:S08]  /*7020*/  HMMA.16816.F32 R112, R4.reuse, R24, R112 ;  /* 0x000000180470723c */ /* 0x040ff00000001870 */
[C---:B------:R-:W-:Y:S01]  /*7030*/  HMMA.16816.F32 R108, R4.reuse, R26, R108 ;  /* 0x0000001a046c723c */ /* 0x040fe2000000186c */
[----:B------:R-:W2:Y:S07]  /*7040*/  LDSM.16.MT88.4 R24, [R45+0xd000] ;  /* 0x00d000002d18783b */ /* 0x000eae0000004200 */
[C---:B------:R-:W-:Y:S08]  /*7050*/  HMMA.16816.F32 R104, R4.reuse, R20, R104 ;  /* 0x000000140468723c */ /* 0x040ff00000001868 */
[----:B------:R-:W-:Y:S01]  /*7060*/  HMMA.16816.F32 R100, R4, R22, R100 ;  /* 0x000000160464723c */ /* 0x000fe20000001864 */
[----:B------:R-:W-:Y:S01]  /*7070*/  F2FP.F16.F32.PACK_AB R4, R48, R49 ;  /* 0x000000313004723e */ /* 0x000fe200000000ff */
[----:B------:R-:W2:Y:S01]  /*7080*/  LDSM.16.MT88.4 R20, [R0+0xd000] ;  /* 0x00d000000014783b */ /* 0x000ea20000004200 */
[----:B-----5:R-:W-:-:S02]  /*7090*/  F2FP.F16.F32.PACK_AB R5, R46, R47 ;  /* 0x0000002f2e05723e */ /* 0x020fc400000000ff */
[----:B-1----:R-:W-:Y:S02]  /*70a0*/  F2FP.F16.F32.PACK_AB R6, R43, R44 ;  /* 0x0000002c2b06723e */ /* 0x002fe400000000ff */
[----:B------:R-:W-:-:S07]  /*70b0*/  F2FP.F16.F32.PACK_AB R7, R41, R42 ;  /* 0x0000002a2907723e */ /* 0x000fce00000000ff */
[C---:B------:R-:W-:Y:S01]  /*70c0*/  HMMA.16816.F32 R88, R4.reuse, R12, R88 ;  /* 0x0000000c0458723c */ /* 0x040fe20000001858 */
        /* <DEDUP_REMOVED lines=11> */
[----:B-1----:R-:W1:Y:S07]  /*7180*/  LDSM.16.MT88.4 R12, [R62+0x11800] ;  /* 0x011800003e0c783b */ /* 0x002e6e0000004200 */
[C---:B------:R-:W-:Y:S08]  /*7190*/  HMMA.16816.F32 R80, R4.reuse, R8, R80 ;  /* 0x000000080450723c */ /* 0x040ff00000001850 */
[C---:B------:R-:W-:Y:S01]  /*71a0*/  HMMA.16816.F32 R76, R4.reuse, R10, R76 ;  /* 0x0000000a044c723c */ /* 0x040fe2000000184c */
[----:B------:R-:W1:Y:S07]  /*71b0*/  LDSM.16.MT88.4 R8, [R45+0x11800] ;  /* 0x011800002d08783b */ /* 0x000e6e0000004200 */
[C---:B----4-:R-:W-:Y:S08]  /*71c0*/  HMMA.16816.F32 R96, R4.reuse, R16, R96 ;  /* 0x000000100460723c */ /* 0x050ff00000001860 */
[C---:B------:R-:W-:Y:S01]  /*71d0*/  HMMA.16816.F32 R92, R4.reuse, R18, R92 ;  /* 0x00000012045c723c */ /* 0x040fe2000000185c */
[----:B------:R-:W4:Y:S07]  /*71e0*/  LDSM.16.MT88.4 R16, [R141+0x11800] ;  /* 0x011800008d10783b */ /* 0x000f2e0000004200 */
[C---:B--2---:R-:W-:Y:S08]  /*71f0*/  HMMA.16816.F32 R120, R4.reuse, R28, R120 ;  /* 0x0000001c0478723c */ /* 0x044ff00000001878 */
[C---:B------:R-:W-:Y:S01]  /*7200*/  HMMA.16816.F32 R116, R4.reuse, R30, R116 ;  /* 0x0000001e0474723c */ /* 0x040fe20000001874 */
[----:B------:R-:W2:Y:S07]  /*7210*/  LDSM.16.MT88.4 R28, [R62+0xd800] ;  /* 0x00d800003e1c783b */ /* 0x000eae0000004200 */
[C---:B------:R-:W-:Y:S08]  /*7220*/  HMMA.16816.F32 R112, R4.reuse, R24, R112 ;  /* 0x000000180470723c */ /* 0x040ff00000001870 */
[C---:B------:R-:W-:Y:S01]  /*7230*/  HMMA.16816.F32 R108, R4.reuse, R26, R108 ;  /* 0x0000001a046c723c */ /* 0x040fe2000000186c */
[----:B------:R-:W2:Y:S07]  /*7240*/  LDSM.16.MT88.4 R24, [R45+0xd800] ;  /* 0x00d800002d18783b */ /* 0x000eae0000004200 */
[C---:B------:R-:W-:Y:S08]  /*7250*/  HMMA.16816.F32 R104, R4.reuse, R20, R104 ;  /* 0x000000140468723c */ /* 0x040ff00000001868 */
[C---:B------:R-:W-:Y:S01]  /*7260*/  HMMA.16816.F32 R100, R4.reuse, R22, R100 ;  /* 0x000000160464723c */ /* 0x040fe20000001864 */
[----:B------:R-:W2:Y:S07]  /*7270*/  LDSM.16.MT88.4 R20, [R0+0xd800] ;  /* 0x00d800000014783b */ /* 0x000eae0000004200 */
        /* <DEDUP_REMOVED lines=10> */
[----:B-1----:R-:W-:Y:S01]  /*7320*/  HMMA.16816.F32 R88, R4, R12, R88 ;  /* 0x0000000c0458723c */ /* 0x002fe20000001858 */
[-CC-:B------:R-:W-:Y:S01]  /*7330*/  FFMA.FTZ R12, R170, R138.reuse, -R137.reuse ;  /* 0x0000008aaa0c7223 */ /* 0x180fe20000010889 */
[----:B------:R-:W-:-:S03]  /*7340*/  FFMA.FTZ R170, R168, R138, -R137 ;  /* 0x0000008aa8aa7223 */ /* 0x000fc60000010889 */
[----:B------:R1:W-:Y:S03]  /*7350*/  MUFU.EX2 R168, R12 ;  /* 0x0000000c00a87308 */ /* 0x0003e60000000800 */
[C---:B------:R-:W-:Y:S01]  /*7360*/  HMMA.16816.F32 R80, R4.reuse, R8, R80 ;  /* 0x000000080450723c */ /* 0x040fe20000001850 */
[-CC-:B------:R-:W-:Y:S01]  /*7370*/  FFMA.FTZ R8, R177, R138.reuse, -R136.reuse ;  /* 0x0000008ab1087223 */ /* 0x180fe20000010888 */
[-C--:B------:R-:W-:Y:S01]  /*7380*/  FFMA.FTZ R177, R175, R138.reuse, -R136 ;  /* 0x0000008aafb17223 */ /* 0x080fe20000010888 */
[----:B------:R-:W-:Y:S01]  /*7390*/  FFMA.FTZ R175, R182, R138, -R137 ;  /* 0x0000008ab6af7223 */ /* 0x000fe20000010889 */
[----:B------:R-:W-:Y:S04]  /*73a0*/  MUFU.EX2 R170, R170 ;  /* 0x000000aa00aa7308 */ /* 0x000fe80000000800 */
[C---:B------:R-:W-:Y:S01]  /*73b0*/  HMMA.16816.F32 R84, R4.reuse, R14, R84 ;  /* 0x0000000e0454723c */ /* 0x040fe20000001854 */
[----:B------:R5:W3:Y:S01]  /*73c0*/  MUFU.EX2 R173, R8 ;  /* 0x0000000800ad7308 */ /* 0x000ae20000000800 */
[----:B-1----:R-:W1:Y:S03]  /*73d0*/  LDSM.16.MT88.4 R12, [R141+0x12000] ;  /* 0x012000008d0c783b */ /* 0x002e660000004200 */
[----:B------:R-:W3:Y:S03]  /*73e0*/  MUFU.EX2 R177, R177 ;  /* 0x000000b100b17308 */ /* 0x000ee60000000800 */
[C---:B------:R-:W-:Y:S01]  /*73f0*/  HMMA.16816.F32 R76, R4.reuse, R10, R76 ;  /* 0x0000000a044c723c */ /* 0x040fe2000000184c */
[----:B------:R-:W3:Y:S01]  /*7400*/  MUFU.EX2 R175, R175 ;  /* 0x000000af00af7308 */ /* 0x000ee20000000800 */
[----:B-----5:R-:W5:Y:S06]  /*7410*/  LDSM.16.MT88.4 R8, [R62+0x12000] ;  /* 0x012000003e08783b */ /* 0x020f6c0000004200 */
        /* <DEDUP_REMOVED lines=12> */
[C---:B---3--:R-:W-:Y:S08]  /*74e0*/  HMMA.16816.F32 R72, R4.reuse, R32, R72 ;  /* 0x000000200448723c */ /* 0x048ff00000001848 */
[----:B------:R-:W-:Y:S01]  /*74f0*/  HMMA.16816.F32 R68, R4, R34, R68 ;  /* 0x000000220444723c */ /* 0x000fe20000001844 */
[----:B------:R-:W-:Y:S01]  /*7500*/  F2FP.F16.F32.PACK_AB R4, R173, R174 ;  /* 0x000000aead04723e */ /* 0x000fe200000000ff */
        /* <DEDUP_REMOVED lines=24> */
[-C--:B------:R-:W-:Y:S01]  /*7690*/  FFMA.FTZ R39, R156, R138.reuse, -R137 ;  /* 0x0000008a9c277223 */ /* 0x080fe20000010889 */
[----:B------:R5:W-:Y:S01]  /*76a0*/  MUFU.EX2 R36, R165 ;  /* 0x000000a500247308 */ /* 0x000be20000000800 */
[----:B------:R-:W-:-:S03]  /*76b0*/  FFMA.FTZ R156, R151, R138, -R136 ;  /* 0x0000008a979c7223 */ /* 0x000fc60000010888 */
[----:B------:R-:W4:Y:S02]  /*76c0*/  MUFU.EX2 R37, R37 ;  /* 0x0000002500257308 */ /* 0x000f240000000800 */
[C---:B--2---:R-:W-:Y:S02]  /*76d0*/  HMMA.16816.F32 R128, R4.reuse, R28, R128 ;  /* 0x0000001c0480723c */ /* 0x044fe40000001880 */
[----:B------:R-:W2:Y:S04]  /*76e0*/  MUFU.EX2 R38, R166 ;  /* 0x000000a600267308 */ /* 0x000ea80000000800 */
[----:B------:R-:W-:Y:S02]  /*76f0*/  MUFU.EX2 R39, R39 ;  /* 0x0000002700277308 */ /* 0x000fe40000000800 */
[C---:B------:R-:W-:Y:S01]  /*7700*/  HMMA.16816.F32 R124, R4.reuse, R30, R124 ;  /* 0x0000001e047c723c */ /* 0x040fe2000000187c */
[----:B------:R-:W-:Y:S01]  /*7710*/  LDSM.16.MT88.4 R28, [R62+0xe800] ;  /* 0x00e800003e1c783b */ /* 0x000fe20000004200 */
[-CC-:B-----5:R-:W-:Y:S01]  /*7720*/  FFMA.FTZ R165, R153, R138.reuse, -R136.reuse ;  /* 0x0000008a99a57223 */ /* 0x1a0fe20000010888 */
[----:B------:R-:W-:Y:S01]  /*7730*/  FFMA.FTZ R153, R147, R138, -R136 ;  /* 0x0000008a93997223 */ /* 0x000fe20000010888 */
[----:B------:R-:W-:Y:S04]  /*7740*/  MUFU.EX2 R156, R156 ;  /* 0x0000009c009c7308 */ /* 0x000fe80000000800 */
[C---:B------:R-:W-:Y:S01]  /*7750*/  HMMA.16816.F32 R120, R4.reuse, R24, R120 ;  /* 0x000000180478723c */ /* 0x040fe20000001878 */
[----:B------:R-:W5:Y:S04]  /*7760*/  MUFU.EX2 R151, R165 ;  /* 0x000000a500977308 */ /* 0x000f680000000800 */
[----:B------:R-:W-:Y:S03]  /*7770*/  MUFU.EX2 R147, R163 ;  /* 0x000000a300937308 */ /* 0x000fe60000000800 */
[C---:B------:R-:W-:Y:S01]  /*7780*/  HMMA.16816.F32 R116, R4.reuse, R26, R116 ;  /* 0x0000001a0474723c */ /* 0x040fe20000001874 */
[----:B------:R-:W-:Y:S01]  /*7790*/  LDSM.16.MT88.4 R24, [R45+0xe800] ;  /* 0x00e800002d18783b */ /* 0x000fe20000004200 */
[----:B------:R-:W5:Y:S04]  /*77a0*/  MUFU.EX2 R150, R153 ;  /* 0x0000009900967308 */ /* 0x000f680000000800 */
[----:B------:R-:W5:Y:S02]  /*77b0*/  MUFU.EX2 R149, R149 ;  /* 0x0000009500957308 */ /* 0x000f640000000800 */
[C---:B------:R-:W-:Y:S08]  /*77c0*/  HMMA.16816.F32 R112, R4.reuse, R20, R112 ;  /* 0x000000140470723c */ /* 0x040ff00000001870 */
[C---:B------:R-:W-:Y:S01]  /*77d0*/  HMMA.16816.F32 R108, R4.reuse, R22, R108 ;  /* 0x00000016046c723c */ /* 0x040fe2000000186c */
[----:B------:R-:W5:Y:S07]  /*77e0*/  LDSM.16.MT88.4 R20, [R0+0xe800] ;  /* 0x00e800000014783b */ /* 0x000f6e0000004200 */
[C---:B------:R-:W-:Y:S01]  /*77f0*/  HMMA.16816.F32 R100, R4.reuse, R18, R100 ;  /* 0x000000120464723c */ /* 0x040fe20000001864 */
[----:B------:R-:W5:Y:S07]  /*7800*/  LDSM.16.MT88.4 R16, [R62+0x12800] ;  /* 0x012800003e10783b */ /* 0x000f6e0000004200 */
[C---:B-1----:R-:W-:Y:S08]  /*7810*/  HMMA.16816.F32 R72, R4.reuse, R12, R72 ;  /* 0x0000000c0448723c */ /* 0x042ff00000001848 */
[----:B------:R-:W-:Y:S01]  /*7820*/  HMMA.16816.F32 R68, R4, R14, R68 ;  /* 0x0000000e0444723c */ /* 0x000fe20000001844 */
[----:B----4-:R-:W-:Y:S01]  /*7830*/  F2FP.F16.F32.PACK_AB R4, R172, R167 ;  /* 0x000000a7ac04723e */ /* 0x010fe200000000ff */
[----:B------:R-:W1:Y:S01]  /*7840*/  LDSM.16.MT88.4 R12, [R45+0x12800] ;  /* 0x012800002d0c783b */ /* 0x000e620000004200 */
[----:B------:R-:W-:-:S02]  /*7850*/  F2FP.F16.F32.PACK_AB R5, R179, R176 ;  /* 0x000000b0b305723e */ /* 0x000fc400000000ff */
[----:B------:R-:W-:Y:S02]  /*7860*/  F2FP.F16.F32.PACK_AB R6, R37, R36 ;  /* 0x000000242506723e */ /* 0x000fe400000000ff */
[----:B--2---:R-:W-:-:S07]  /*7870*/  F2FP.F16.F32.PACK_AB R7, R38, R169 ;  /* 0x000000a92607723e */ /* 0x004fce00000000ff */
[C---:B---3--:R-:W-:Y:S08]  /*7880*/  HMMA.16816.F32 R96, R4.reuse, R8, R96 ;  /* 0x000000080460723c */ /* 0x048ff00000001860 */
[C---:B------:R-:W-:Y:S01]  /*7890*/  HMMA.16816.F32 R92, R4.reuse, R10, R92 ;  /* 0x0000000a045c723c */ /* 0x040fe2000000185c */
[----:B------:R-:W2:Y:S07]  /*78a0*/  LDSM.16.MT88.4 R8, [R0+0x12800] ;  /* 0x012800000008783b */ /* 0x000eae0000004200 */
[C---:B-----5:R-:W-:Y:S08]  /*78b0*/  HMMA.16816.F32 R104, R4.reuse, R20, R104 ;  /* 0x000000140468723c */ /* 0x060ff00000001868 */
[C---:B------:R-:W-:Y:S01]  /*78c0*/  HMMA.16816.F32 R100, R4.reuse, R22, R100 ;  /* 0x000000160464723c */ /* 0x040fe20000001864 */
[----:B------:R-:W3:Y:S07]  /*78d0*/  LDSM.16.MT88.4 R20, [R0+0xf000] ;  /* 0x00f000000014783b */ /* 0x000eee0000004200 */
[C---:B------:R-:W-:Y:S08]  /*78e0*/  HMMA.16816.F32 R88, R4.reuse, R16, R88 ;  /* 0x000000100458723c */ /* 0x040ff00000001858 */
[C---:B------:R-:W-:Y:S01]  /*78f0*/  HMMA.16816.F32 R84, R4.reuse, R18, R84 ;  /* 0x000000120454723c */ /* 0x040fe20000001854 */
[----:B------:R-:W-:Y:S07]  /*7900*/  LDSM.16.MT88.4 R16, [R141+0x13000] ;  /* 0x013000008d10783b */ /* 0x000fee0000004200 */
[C---:B-1----:R-:W-:Y:S08]  /*7910*/  HMMA.16816.F32 R80, R4.reuse, R12, R80 ;  /* 0x0000000c0450723c */ /* 0x042ff00000001850 */
[C---:B--2---:R-:W-:Y:S08]  /*7920*/  HMMA.16816.F32 R72, R4.reuse, R8, R72 ;  /* 0x000000080448723c */ /* 0x044ff00000001848 */
        /* <DEDUP_REMOVED lines=131> */
.L_x_858:
        /* <DEDUP_REMOVED lines=78> */
.L_x_853:
[----:B------:R-:W-:Y:S05]  /*8640*/  BSYNC.RECONVERGENT B0 ;  /* 0x0000000000007941 */ /* 0x000fea0003800200 */
.L_x_852:
[----:B------:R-:W1:Y:S01]  /*8650*/  S2UR UR6, SR_CgaCtaId ;  /* 0x00000000000679c3 */ /* 0x000e620000008800 */
[C---:B------:R-:W-:Y:S01]  /*8660*/  SHF.L.U32 R12, R143.reuse, 0x3, RZ ;  /* 0x000000038f0c7819 */ /* 0x040fe200000006ff */
[----:B------:R-:W-:Y:S01]  /*8670*/  UMOV UR7, 0x400 ;  /* 0x0000040000077882 */ /* 0x000fe20000000000 */
[----:B------:R-:W-:Y:S01]  /*8680*/  LOP3.LUT R235, R143, 0x38, RZ, 0xc0, !PT ;  /* 0x000000388feb7812 */ /* 0x000fe200078ec0ff */
[----:B------:R-:W-:Y:S01]  /*8690*/  BSSY.RECONVERGENT B1, `(.L_x_854) ;  /* 0x0000283000017945 */ /* 0x000fe20003800200 */
[----:B------:R-:W-:Y:S02]  /*86a0*/  LOP3.LUT R140, R12, 0x38, RZ, 0xc0, !PT ;  /* 0x000000380c8c7812 */ /* 0x000fe400078ec0ff */
[--C-:B------:R-:W-:Y:S02]  /*86b0*/  LOP3.LUT R235, R235, 0x1c0, R12.reuse, 0xf8, !PT ;  /* 0x000001c0ebeb7812 */ /* 0x100fe400078ef80c */
[CC--:B------:R-:W-:Y:S02]  /*86c0*/  ISETP.GE.AND P3, PT, R140.reuse, R233.reuse, PT ;  /* 0x000000e98c00720c */ /* 0x0c0fe40003f66270 */
[----:B------:R-:W-:Y:S02]  /*86d0*/  LOP3.LUT R235, R235, R140, RZ, 0x3c, !PT ;  /* 0x0000008cebeb7212 */ /* 0x000fe400078e3cff */
[----:B------:R-:W-:Y:S02]  /*86e0*/  LOP3.LUT R217, R140, 0x40, RZ, 0xfc, !PT ;  /* 0x000000408cd97812 */ /* 0x000fe400078efcff */
[----:B------:R-:W-:Y:S02]  /*86f0*/  LOP3.LUT R235, R235, 0x1e00, R12, 0xf8, !PT ;  /* 0x00001e00ebeb7812 */ /* 0x000fe400078ef80c */
[----:B------:R-:W-:Y:S02]  /*8700*/  ISETP.GE.AND P1, PT, R217, R233, PT ;  /* 0x000000e9d900720c */ /* 0x000fe40003f26270 */
[C---:B------:R-:W-:Y:S02]  /*8710*/  SHF.L.U32 R13, R220.reuse, 0x5, RZ ;  /* 0x00000005dc0d7819 */ /* 0x040fe400000006ff */
[----:B------:R-:W-:Y:S02]  /*8720*/  SHF.L.U64.HI R12, R220, 0x5, R221 ;  /* 0x00000005dc0c7819 */ /* 0x000fe400000102dd */
[----:B------:R-:W-:Y:S01]  /*8730*/  IADD3 R14, P0, PT, R13, R224, RZ ;  /* 0x000000e00d0e7210 */ /* 0x000fe20007f1e0ff */
[----:B-1----:R-:W-:Y:S01]  /*8740*/  ULEA UR6, UR6, UR7, 0x18 ;  /* 0x0000000706067291 */ /* 0x002fe2000f8ec0ff */
[----:B------:R-:W-:Y:S02]  /*8750*/  SHF.L.U32 R213, R143, 0x6, RZ ;  /* 0x000000068fd57819 */ /* 0x000fe400000006ff */
[----:B------:R-:W-:Y:S02]  /*8760*/  IADD3.X R15, PT, PT, R12, R225, RZ, P0, !PT ;  /* 0x000000e10c0f7210 */ /* 0x000fe400007fe4ff */
[-C--:B------:R-:W-:Y:S02]  /*8770*/  IADD3 R22, P0, PT, R14, R13.reuse, RZ ;  /* 0x0000000d0e167210 */ /* 0x080fe40007f1e0ff */
[----:B------:R-:W-:Y:S02]  /*8780*/  MOV R210, UR6 ;  /* 0x0000000600d27c02 */ /* 0x000fe40008000f00 */
[----:B------:R-:W-:Y:S02]  /*8790*/  IADD3.X R23, PT, PT, R15, R12, RZ, P0, !PT ;  /* 0x0000000c0f177210 */ /* 0x000fe400007fe4ff */
[----:B------:R-:W-:Y:S02]  /*87a0*/  LEA R235, R235, R210, 0x1 ;  /* 0x000000d2ebeb7211 */ /* 0x000fe400078e08ff */
[-C--:B------:R-:W-:Y:S02]  /*87b0*/  IADD3 R20, P0, PT, R22, R13.reuse, RZ ;  /* 0x0000000d16147210 */ /* 0x080fe40007f1e0ff */
[----:B------:R-:W-:Y:S01]  /*87c0*/  LOP3.LUT R132, R213, 0x1c0, RZ, 0xc0, !PT ;  /* 0x000001c0d5847812 */ /* 0x000fe200078ec0ff */
[----:B------:R-:W-:Y:S01]  /*87d0*/  @!PT LDS RZ, [RZ] ;  /* 0x00000000fffff984 */ /* 0x000fe20000000800 */
[----:B------:R-:W-:Y:S01]  /*87e0*/  @!PT LDS RZ, [RZ] ;  /* 0x00000000fffff984 */ /* 0x000fe20000000800 */
[----:B------:R-:W-:Y:S01]  /*87f0*/  @!PT LDS RZ, [RZ] ;  /* 0x00000000fffff984 */ /* 0x000fe20000000800 */
[----:B------:R-:W-:Y:S01]  /*8800*/  @!P3 LDGSTS.E.BYPASS.LTC128B.128 [R235+0xc000], desc[UR4][R224.64] ;  /* 0x0c000000e0ebbfae */ /* 0x000fe2000b981a04 */
[-C--:B------:R-:W-:Y:S02]  /*8810*/  IADD3.X R21, PT, PT, R23, R12.reuse, RZ, P0, !PT ;  /* 0x0000000c17157210 */ /* 0x080fe400007fe4ff */
[-C--:B------:R-:W-:Y:S03]  /*8820*/  IADD3 R16, P0, PT, R20, R13.reuse, RZ ;  /* 0x0000000d14107210 */ /* 0x080fe60007f1e0ff */
[----:B------:R-:W-:Y:S01]  /*8830*/  @P3 STS.128 [R235+0xc000], RZ ;  /* 0x00c000ffeb003388 */ /* 0x000fe20000000c00 */
[--C-:B------:R-:W-:Y:S02]  /*8840*/  LOP3.LUT R135, R132, 0x8, R143.reuse, 0xf8, !PT ;  /* 0x0000000884877812 */ /* 0x100fe400078ef88f */
[-C--:B------:R-:W-:Y:S03]  /*8850*/  IADD3.X R17, PT, PT, R21, R12.reuse, RZ, P0, !PT ;  /* 0x0000000c15117210 */ /* 0x080fe600007fe4ff */
[----:B------:R-:W-:Y:S01]  /*8860*/  @!PT LDS RZ, [RZ] ;  /* 0x00000000fffff984 */ /* 0x000fe20000000800 */
[----:B------:R-:W-:Y:S01]  /*8870*/  @!PT LDS RZ, [RZ] ;  /* 0x00000000fffff984 */ /* 0x000fe20000000800 */
[----:B------:R-:W-:Y:S01]  /*8880*/  @!PT LDS RZ, [RZ] ;  /* 0x00000000fffff984 */ /* 0x000fe20000000800 */
[----:B------:R-:W-:Y:S01]  /*8890*/  @!P1 LDGSTS.E.BYPASS.LTC128B.128 [R235+0x10000], desc[UR4][R224.64+0x80] ;  /* 0x10000080e0eb9fae */ /* 0x000fe2000b981a04 */
[----:B------:R-:W-:Y:S02]  /*88a0*/  IADD3 R18, P0, PT, R16, R13, RZ ;  /* 0x0000000d10127210 */ /* 0x000fe40007f1e0ff */
[----:B------:R-:W-:Y:S03]  /*88b0*/  LOP3.LUT R133, R213, 0x400, RZ, 0xc0, !PT ;  /* 0x00000400d5857812 */ /* 0x000fe600078ec0ff */
[----:B------:R-:W-:Y:S01]  /*88c0*/  @P1 STS.128 [R235+0x10000], RZ ;  /* 0x010000ffeb001388 */ /* 0x000fe20000000c00 */
[----:B------:R-:W-:Y:S02]  /*88d0*/  IADD3.X R19, PT, PT, R17, R12, RZ, P0, !PT ;  /* 0x0000000c11137210 */ /* 0x000fe400007fe4ff */
[-C--:B------:R-:W-:Y:S03]  /*88e0*/  LOP3.LUT R132, R135, R140.reuse, RZ, 0x3c, !PT ;  /* 0x0000008c87847212 */ /* 0x080fe600078e3cff */
[----:B------:R-:W-:Y:S01]  /*88f0*/  @!PT LDS RZ, [RZ] ;  /* 0x00000000fffff984 */ /* 0x000fe20000000800 */
[----:B------:R-:W-:Y:S01]  /*8900*/  @!PT LDS RZ, [RZ] ;  /* 0x00000000fffff984 */ /* 0x000fe20000000800 */
[----:B------:R-:W-:Y:S01]  /*8910*/  @!PT LDS RZ, [RZ] ;  /* 0x00000000fffff984 */ /* 0x000fe20000000800 */
[----:B------:R-:W-:Y:S01]  /*8920*/  @!P3 LDGSTS.E.BYPASS.LTC128B.128 [R235+0xc800], desc[UR4][R14.64] ;  /* 0x0c8000000eebbfae */ /* 0x000fe2000b981a04 */
[----:B------:R-:W-:Y:S02]  /*8930*/  SHF.R.U32.HI R208, RZ, 0x1, R143 ;  /* 0x00000001ffd07819 */ /* 0x000fe4000001168f */
[----:B------:R-:W-:Y:S03]  /*8940*/  LEA R133, R132, R133, 0x1 ;  /* 0x0000008584857211 */ /* 0x000fe600078e08ff */
[----:B------:R-:W-:Y:S01]  /*8950*/  @P3 STS.128 [R235+0xc800], RZ ;  /* 0x00c800ffeb003388 */ /* 0x000fe20000000c00 */
[----:B------:R-:W-:Y:S02]  /*8960*/  LOP3.LUT R132, R208, 0x8, RZ, 0xc0, !PT ;  /* 0x00000008d0847812 */ /* 0x000fe400078ec0ff */
[----:B------:R-:W-:Y:S03]  /*8970*/  IADD3 R190, PT, PT, R210, R133, RZ ;  /* 0x00000085d2be7210 */ /* 0x000fe60007ffe0ff */
[----:B------:R-:W-:Y:S01]  /*8980*/  @!PT LDS RZ, [RZ] ;  /* 0x00000000fffff984 */ /* 0x000fe20000000800 */
[----:B------:R-:W-:Y:S01]  /*8990*/  @!PT LDS RZ, [RZ] ;  /* 0x00000000fffff984 */ /* 0x000fe20000000800 */
[----:B------:R-:W-:Y:S01]  /*89a0*/  @!PT LDS RZ, [RZ] ;  /* 0x00000000fffff984 */ /* 0x000fe20000000800 */
[----:B------:R1:W-:Y:S01]  /*89b0*/  @!P1 LDGSTS.E.BYPASS.LTC128B.128 [R235+0x10800], desc[UR4][R14.64+0x80] ;  /* 0x108000800eeb9fae */ /* 0x0003e2000b981a04 */
[--C-:B------:R-:W-:Y:S02]  /*89c0*/  LOP3.LUT R145, R132, 0x1c0, R213.reuse, 0xf8, !PT ;  /* 0x000001c084917812 */ /* 0x100fe400078ef8d5 */
[----:B------:R-:W-:Y:S03]  /*89d0*/  LOP3.LUT P2, RZ, R143, 0x4, RZ, 0xc0, !PT ;  /* 0x000000048fff7812 */ /* 0x000fe6000784c0ff */
[----:B------:R-:W-:Y:S01]  /*89e0*/  @P1 STS.128 [R235+0x10800], RZ ;  /* 0x010800ffeb001388 */ /* 0x000fe20000000c00 */
[----:B------:R-:W-:Y:S02]  /*89f0*/  LOP3.LUT R212, R145, R140, RZ, 0x3c, !PT ;  /* 0x0000008c91d47212 */ /* 0x000fe400078e3cff */
[----:B------:R-:W-:Y:S03]  /*8a00*/  IADD3 R230, PT, PT, R230, 0x1, RZ ;  /* 0x00000001e6e67810 */ /* 0x000fe60007ffe0ff */
[----:B------:R-:W-:Y:S01]  /*8a10*/  @!PT LDS RZ, [RZ] ;  /* 0x00000000fffff984 */ /* 0x000fe20000000800 */
[----:B------:R-:W-:Y:S01]  /*8a20*/  @!PT LDS RZ, [RZ] ;  /* 0x00000000fffff984 */ /* 0x000fe20000000800 */
[----:B------:R-:W-:Y:S01]  /*8a30*/  @!PT LDS RZ, [RZ] ;  /* 0x00000000fffff984 */ /* 0x000fe20000000800 */
[----:B------:R-:W-:Y:S06]  /*8a40*/  @!P3 LDGSTS.E.BYPASS.LTC128B.128 [R235+0xd000], desc[UR4][R22.64] ;  /* 0x0d00000016ebbfae */ /* 0x000fec000b981a04 */
[----:B------:R-:W-:Y:S06]  /*8a50*/  @P3 STS.128 [R235+0xd000], RZ ;  /* 0x00d000ffeb003388 */ /* 0x000fec0000000c00 */
        /* <DEDUP_REMOVED lines=8> */
[----:B------:R-:W-:Y:S01]  /*8ae0*/  @!P3 LDGSTS.E.BYPASS.LTC128B.128 [R235+0xd800], desc[UR4][R20.64] ;  /* 0x0d80000014ebbfae */ /* 0x000fe2000b981a04 */
[----:B-1----:R-:W-:Y:S05]  /*8af0*/  SHF.L.U32 R15, R143, 0x5, RZ ;  /* 0x000000058f0f7819 */ /* 0x002fea00000006ff */
[----:B------:R-:W-:Y:S01]  /*8b00*/  @P3 STS.128 [R235+0xd800], RZ ;  /* 0x00d800ffeb003388 */ /* 0x000fe20000000c00 */
[-C--:B------:R-:W-:Y:S02]  /*8b10*/  IADD3 R14, P0, PT, R18, R13.reuse, RZ ;  /* 0x0000000d120e7210 */ /* 0x080fe40007f1e0ff */
[----:B------:R-:W-:Y:S03]  /*8b20*/  LOP3.LUT R209, R15, 0x7c00, RZ, 0xc0, !PT ;  /* 0x00007c000fd17812 */ /* 0x000fe600078ec0ff */
[----:B------:R-:W-:Y:S01]  /*8b30*/  @!PT LDS RZ, [RZ] ;  /* 0x00000000fffff984 */ /* 0x000fe20000000800 */
[----:B------:R-:W-:Y:S01]  /*8b40*/  @!PT LDS RZ, [RZ] ;  /* 0x00000000fffff984 */ /* 0x000fe20000000800 */
[----:B------:R-:W-:Y:S01]  /*8b50*/  @!PT LDS RZ, [RZ] ;  /* 0x00000000fffff984 */ /* 0x000fe20000000800 */
[----:B------:R-:W-:Y:S01]  /*8b60*/  @!P1 LDGSTS.E.BYPASS.LTC128B.128 [R235+0x11800], desc[UR4][R20.64+0x80] ;  /* 0x1180008014eb9fae */ /* 0x000fe2000b981a04 */
[----:B------:R-:W-:Y:S02]  /*8b70*/  IADD3.X R15, PT, PT, R19, R12, RZ, P0, !PT ;  /* 0x0000000c130f7210 */ /* 0x000fe400007fe4ff */
[----:B------:R-:W-:Y:S03]  /*8b80*/  LOP3.LUT R135, R209, 0x200, R213, 0xf8, !PT ;  /* 0x00000200d1877812 */ /* 0x000fe600078ef8d5 */
[----:B------:R-:W-:Y:S01]  /*8b90*/  @P1 STS.128 [R235+0x11800], RZ ;  /* 0x011800ffeb001388 */ /* 0x000fe20000000c00 */
[----:B------:R-:W-:Y:S05]  /*8ba0*/  LOP3.LUT R135, R135, R212, RZ, 0xfc, !PT ;  /* 0x000000d487877212 */ /* 0x000fea00078efcff */
[----:B------:R-:W-:Y:S01]  /*8bb0*/  @!PT LDS RZ, [RZ] ;  /* 0x00000000fffff984 */ /* 0x000fe20000000800 */
[----:B------:R-:W-:Y:S01]  /*8bc0*/  @!PT LDS RZ, [RZ] ;  /* 0x00000000fffff984 */ /* 0x000fe20000000800 */
[----:B------:R-:W-:Y:S01]  /*8bd0*/  @!PT LDS RZ, [RZ] ;  /* 0x00000000fffff984 */ /* 0x000fe20000000800 */
[----:B------:R-:W-:Y:S01]  /*8be0*/  @!P3 LDGSTS.E.BYPASS.LTC128B.128 [R235+0xe000], desc[UR4][R16.64] ;  /* 0x0e00000010ebbfae */ /* 0x000fe2000b981a04 */
[----:B------:R-:W-:Y:S05]  /*8bf0*/  LEA R192, R135, R210, 0x1 ;  /* 0x000000d287c07211 */ /* 0x000fea00078e08ff */
[----:B------:R-:W-:Y:S06]  /*8c00*/  @P3 STS.128 [R235+0xe000], RZ ;  /* 0x00e000ffeb003388 */ /* 0x000fec0000000c00 */
[----:B------:R-:W-:Y:S01]  /*8c10*/  @!PT LDS RZ, [RZ] ;  /* 0x00000000fffff984 */ /* 0x000fe20000000800 */
[----:B------:R-:W-:Y:S01]  /*8c20*/  @!PT LDS RZ, [RZ] ;  /* 0x00000000fffff984 */ /* 0x000fe20000000800 */
[----:B------:R-:W-:Y:S01]  /*8c30*/  @!PT LDS RZ, [RZ] ;  /* 0x00000000fffff984 */ /* 0x000fe20000000800 */
[----:B------:R1:W-:Y:S06]  /*8c40*/  @!P1 LDGSTS.E.BYPASS.LTC128B.128 [R235+0x12000], desc[UR4][R16.64+0x80] ;  /* 0x1200008010eb9fae */ /* 0x0003ec000b981a04 */
        /* <DEDUP_REMOVED lines=15> */
[----:B-1----:R-:W-:Y:S05]  /*8d40*/  IADD3 R16, P0, PT, R14, R13, RZ ;  /* 0x0000000d0e107210 */ /* 0x002fea0007f1e0ff */
[----:B------:R-:W-:Y:S01]  /*8d50*/  @P3 STS.128 [R235+0xf000], RZ ;  /* 0x00f000ffeb003388 */ /* 0x000fe20000000c00 */
[----:B------:R-:W-:Y:S05]  /*8d60*/  IADD3.X R17, PT, PT, R15, R12, RZ, P0, !PT ;  /* 0x0000000c0f117210 */ /* 0x000fea00007fe4ff */
[----:B------:R-:W-:Y:S01]  /*8d70*/  @!PT LDS RZ, [RZ] ;  /* 0x00000000fffff984 */ /* 0x000fe20000000800 */
[----:B------:R-:W-:Y:S01]  /*8d80*/  @!PT LDS RZ, [RZ] ;  /* 0x00000000fffff984 */ /* 0x000fe20000000800 */
[----:B------:R-:W-:Y:S01]  /*8d90*/  @!PT LDS RZ, [RZ] ;  /* 0x00000000fffff984 */ /* 0x000fe20000000800 */
[----:B------:R1:W-:Y:S01]  /*8da0*/  @!P1 LDGSTS.E.BYPASS.LTC128B.128 [R235+0x13000], desc[UR4][R14.64+0x80] ;  /* 0x130000800eeb9fae */ /* 0x0003e2000b981a04 */
[----:B------:R-:W-:Y:S05]  /*8db0*/  LOP3.LUT P0, RZ, R143, 0x2, RZ, 0xc0, !PT ;  /* 0x000000028fff7812 */ /* 0x000fea000780c0ff */
[----:B------:R-:W-:Y:S01]  /*8dc0*/  @P1 STS.128 [R235+0x13000], RZ ;  /* 0x013000ffeb001388 */ /* 0x000fe20000000c00 */
[----:B------:R-:W-:Y:S02]  /*8dd0*/  SEL R211, R142, 0xffffffe0, !P0 ;  /* 0xffffffe08ed37807 */ /* 0x000fe40004000000 */
[----:B------:R-:W-:Y:S03]  /*8de0*/  ISETP.NE.AND P0, PT, R230, RZ, PT ;  /* 0x000000ffe600720c */ /* 0x000fe60003f05270 */
[----:B------:R-:W-:Y:S01]  /*8df0*/  @!PT LDS RZ, [RZ] ;  /* 0x00000000fffff984 */ /* 0x000fe20000000800 */
[----:B------:R-:W-:Y:S01]  /*8e00*/  @!PT LDS RZ, [RZ] ;  /* 0x00000000fffff984 */ /* 0x000fe20000000800 */
[----:B------:R-:W-:Y:S01]  /*8e10*/  @!PT LDS RZ, [RZ] ;  /* 0x00000000fffff984 */ /* 0x000fe20000000800 */
[----:B------:R-:W-:Y:S01]  /*8e20*/  @!P3 LDGSTS.E.BYPASS.LTC128B.128 [R235+0xf800], desc[UR4][R16.64] ;  /* 0x0f80000010ebbfae */ /* 0x000fe2000b981a04 */
[-C--:B------:R-:W-:Y:S02]  /*8e30*/  IADD3 R188, PT, PT, R192, R211.reuse, RZ ;  /* 0x000000d3c0bc7210 */ /* 0x080fe40007ffe0ff */
[----:B------:R-:W-:Y:S03]  /*8e40*/  IADD3 R200, PT, PT, R190, R211, RZ ;  /* 0x000000d3bec87210 */ /* 0x000fe60007ffe0ff */
[----:B------:R-:W-:Y:S06]  /*8e50*/  @P3 STS.128 [R235+0xf800], RZ ;  /* 0x00f800ffeb003388 */ /* 0x000fec0000000c00 */
[----:B------:R-:W-:Y:S01]  /*8e60*/  @!PT LDS RZ, [RZ] ;  /* 0x00000000fffff984 */ /* 0x000fe20000000800 */
[----:B------:R-:W-:Y:S01]  /*8e70*/  @!PT LDS RZ, [RZ] ;  /* 0x00000000fffff984 */ /* 0x000fe20000000800 */
[----:B------:R-:W-:Y:S01]  /*8e80*/  @!PT LDS RZ, [RZ] ;  /* 0x00000000fffff984 */ /* 0x000fe20000000800 */
[----:B------:R2:W-:Y:S06]  /*8e90*/  @!P1 LDGSTS.E.BYPASS.LTC128B.128 [R235+0x13800], desc[UR4][R16.64+0x80] ;  /* 0x1380008010eb9fae */ /* 0x0005ec000b981a04 */
[----:B------:R-:W-:Y:S06]  /*8ea0*/  @P1 STS.128 [R235+0x13800], RZ ;  /* 0x013800ffeb001388 */ /* 0x000fec0000000c00 */
[----:B------:R-:W-:Y:S06]  /*8eb0*/  LDSM.16.M88.4 R132, [R192] ;  /* 0x00000000c084783b */ /* 0x000fec0000000200 */
[----:B------:R-:W3:Y:S06]  /*8ec0*/  LDSM.16.M88.4 R144, [R190+0x4000] ;  /* 0x00400000be90783b */ /* 0x000eec0000000200 */
[----:B------:R-:W1:Y:S06]  /*8ed0*/  LDSM.16.M88.4 R148, [R190+0x4800] ;  /* 0x00480000be94783b */ /* 0x000e6c0000000200 */
[----:B------:R-:W4:Y:S06]  /*8ee0*/  LDSM.16.M88.4 R152, [R190+0x5000] ;  /* 0x00500000be98783b */ /* 0x000f2c0000000200 */
[----:B------:R-:W0:Y:S06]  /*8ef0*/  LDGDEPBAR ;  /* 0x00000000000079af */ /* 0x000e2c0000000000 */
[----:B------:R-:W5:Y:S06]  /*8f00*/  LDSM.16.M88.4 R156, [R190+0x5800] ;  /* 0x00580000be9c783b */ /* 0x000f6c0000000200 */
[----:B------:R-:W5:Y:S06]  /*8f10*/  LDSM.16.M88.4 R160, [R190+0x6000] ;  /* 0x00600000bea0783b */ /* 0x000f6c0000000200 */
[----:B------:R-:W5:Y:S01]  /*8f20*/  LDSM.16.M88.4 R164, [R190+0x6800] ;  /* 0x00680000bea4783b */ /* 0x000f620000000200 */
[C---:B---3--:R-:W-:Y:S05]  /*8f30*/  HMMA.16816.F32 R4, R132.reuse, R144, RZ ;  /* 0x000000908404723c */ /* 0x048fea00000018ff */
[----:B------:R-:W3:Y:S06]  /*8f40*/  LDSM.16.M88.4 R168, [R190+0x7000] ;  /* 0x00700000bea8783b */ /* 0x000eec0000000200 */
[----:B------:R-:W3:Y:S01]  /*8f50*/  LDSM.16.M88.4 R172, [R190+0x7800] ;  /* 0x00780000beac783b */ /* 0x000ee20000000200 */
[C---:B------:R-:W-:Y:S05]  /*8f60*/  HMMA.16816.F32 R8, R132.reuse, R146, RZ ;  /* 0x000000928408723c */ /* 0x040fea00000018ff */
[----:B------:R-:W-:Y:S03]  /*8f70*/  LDSM.16.M88.4 R176, [R188] ;  /* 0x00000000bcb0783b */ /* 0x000fe60000000200 */
[C---:B-1----:R-:W-:Y:S03]  /*8f80*/  HMMA.16816.F32 R12, R132.reuse, R148, RZ ;  /* 0x00000094840c723c */ /* 0x042fe600000018ff */
[----:B------:R-:W1:Y:S05]  /*8f90*/  LDSM.16.M88.4 R180, [R200+0x4000] ;  /* 0x00400000c8b4783b */ /* 0x000e6a0000000200 */
[C---:B--2---:R-:W-:Y:S01]  /*8fa0*/  HMMA.16816.F32 R16, R132.reuse, R150, RZ ;  /* 0x000000968410723c */ /* 0x044fe200000018ff */
[----:B------:R-:W2:Y:S06]  /*8fb0*/  LDSM.16.M88.4 R184, [R200+0x4800] ;  /* 0x00480000c8b8783b */ /* 0x000eac0000000200 */
[----:B------:R-:W2:Y:S01]  /*8fc0*/  LDSM.16.M88.4 R136, [R200+0x5000] ;  /* 0x00500000c888783b */ /* 0x000ea20000000200 */
[C---:B----4-:R-:W-:Y:S05]  /*8fd0*/  HMMA.16816.F32 R20, R132.reuse, R152, RZ ;  /* 0x000000988414723c */ /* 0x050fea00000018ff */
[----:B------:R-:W-:Y:S03]  /*8fe0*/  LDSM.16.M88.4 R144, [R200+0x6000] ;  /* 0x00600000c890783b */ /* 0x000fe60000000200 */
[C---:B------:R-:W-:Y:S03]  /*8ff0*/  HMMA.16816.F32 R24, R132.reuse, R154, RZ ;  /* 0x0000009a8418723c */ /* 0x040fe600000018ff */
[----:B------:R-:W-:Y:S05]  /*9000*/  LDSM.16.M88.4 R148, [R200+0x6800] ;  /* 0x00680000c894783b */ /* 0x000fea0000000200 */
[C---:B-----5:R-:W-:Y:S01]  /*9010*/  HMMA.16816.F32 R28, R132.reuse, R156, RZ ;  /* 0x0000009c841c723c */ /* 0x060fe200000018ff */
[----:B------:R-:W-:Y:S01]  /*9020*/  LDSM.16.M88.4 R152, [R200+0x7000] ;  /* 0x00700000c898783b */ /* 0x000fe20000000200 */
[----:B------:R-:W-:Y:S04]  /*9030*/  MOV R156, 0x40 ;  /* 0x00000040009c7802 */ /* 0x000fe80000000f00 */
[----:B------:R-:W-:Y:S01]  /*9040*/  SEL R157, R156, 0xffffffc0, !P2 ;  /* 0xffffffc09c9d7807 */ /* 0x000fe20005000000 */
[----:B------:R-:W4:Y:S01]  /*9050*/  LD.E R240, desc[UR4][R2.64+0x18c] ;  /* 0x00018c0402f07980 */ /* 0x000f22000c101900 */
[C---:B------:R-:W-:Y:S02]  /*9060*/  HMMA.16816.F32 R32, R132.reuse, R158, RZ ;  /* 0x0000009e8420723c */ /* 0x040fe400000018ff */
[-C--:B------:R-:W-:Y:S02]  /*9070*/  IADD3 R202, PT, PT, R192, R157.reuse, RZ ;  /* 0x0000009dc0ca7210 */ /* 0x080fe40007ffe0ff */
[----:B------:R-:W-:Y:S02]  /*9080*/  IADD3 R216, PT, PT, R190, R157, RZ ;  /* 0x0000009dbed87210 */ /* 0x000fe40007ffe0ff */
[----:B------:R-:W-:Y:S01]  /*9090*/  LDSM.16.M88.4 R156, [R200+0x7800] ;  /* 0x00780000c89c783b */ /* 0x000fe20000000200 */
[C---:B------:R-:W-:Y:S01]  /*90a0*/  IADD3 R201, PT, PT, R211.reuse, R202, RZ ;  /* 0x000000cad3c97210 */ /* 0x040fe20007ffe0ff */
[C---:B------:R-:W-:Y:S01]  /*90b0*/  HMMA.16816.F32 R36, R132.reuse, R160, RZ ;  /* 0x000000a08424723c */ /* 0x040fe200000018ff */
[----:B------:R-:W-:Y:S03]  /*90c0*/  IADD3 R214, PT, PT, R211, R216, RZ ;  /* 0x000000d8d3d67210 */ /* 0x000fe60007ffe0ff */
[----:B------:R-:W-:Y:S04]  /*90d0*/  LDSM.16.M88.4 R196, [R216+0xb000] ;  /* 0x00b00000d8c4783b */ /* 0x000fe80000000200 */
[C---:B------:R-:W-:Y:S02]  /*90e0*/  HMMA.16816.F32 R40, R132.reuse, R162, RZ ;  /* 0x000000a28428723c */ /* 0x040fe400000018ff */
[----:B------:R-:W-:Y:S06]  /*90f0*/  LDSM.16.M88.4 R160, [R202] ;  /* 0x00000000caa0783b */ /* 0x000fec0000000200 */
[C---:B------:R-:W-:Y:S01]  /*9100*/  HMMA.16816.F32 R44, R132.reuse, R164, RZ ;  /* 0x000000a4842c723c */ /* 0x040fe200000018ff */
[----:B------:R-:W-:Y:S07]  /*9110*/  LDSM.16.M88.4 R204, [R214+0x8000] ;  /* 0x00800000d6cc783b */ /* 0x000fee0000000200 */
[C---:B------:R-:W-:Y:S01]  /*9120*/  HMMA.16816.F32 R48, R132.reuse, R166, RZ ;  /* 0x000000a68430723c */ /* 0x040fe200000018ff */
[----:B------:R-:W-:Y:S07]  /*9130*/  LDSM.16.M88.4 R164, [R216+0x4000] ;  /* 0x00400000d8a4783b */ /* 0x000fee0000000200 */
[C---:B---3--:R-:W-:Y:S08]  /*9140*/  HMMA.16816.F32 R52, R132.reuse, R168, RZ ;  /* 0x000000a88434723c */ /* 0x048ff000000018ff */
[C---:B------:R-:W-:Y:S01]  /*9150*/  HMMA.16816.F32 R56, R132.reuse, R170, RZ ;  /* 0x000000aa8438723c */ /* 0x040fe200000018ff */
[----:B------:R-:W-:Y:S07]  /*9160*/  LDSM.16.M88.4 R168, [R216+0x4800] ;  /* 0x00480000d8a8783b */ /* 0x000fee0000000200 */
[C---:B------:R-:W-:Y:S08]  /*9170*/  HMMA.16816.F32 R60, R132.reuse, R172, RZ ;  /* 0x000000ac843c723c */ /* 0x040ff000000018ff */
[----:B------:R-:W-:Y:S01]  /*9180*/  HMMA.16816.F32 R64, R132, R174, RZ ;  /* 0x000000ae8440723c */ /* 0x000fe200000018ff */
[----:B------:R-:W3:Y:S06]  /*9190*/  LDSM.16.M88.4 R132, [R200+0x5800] ;  /* 0x00580000c884783b */ /* 0x000eec0000000200 */
[----:B------:R-:W5:Y:S01]  /*91a0*/  LDSM.16.M88.4 R172, [R216+0x5000] ;  /* 0x00500000d8ac783b */ /* 0x000f620000000200 */
[C---:B-1----:R-:W-:Y:S08]  /*91b0*/  HMMA.16816.F32 R4, R176.reuse, R180, R4 ;  /* 0x000000b4b004723c */ /* 0x042ff00000001804 */
[C---:B------:R-:W-:Y:S01]  /*91c0*/  HMMA.16816.F32 R8, R176.reuse, R182, R8 ;  /* 0x000000b6b008723c */ /* 0x040fe20000001808 */
[----:B------:R-:W-:Y:S07]  /*91d0*/  LDSM.16.M88.4 R180, [R216+0x9000] ;  /* 0x00900000d8b4783b */ /* 0x000fee0000000200 */
[C---:B--2---:R-:W-:Y:S08]  /*91e0*/  HMMA.16816.F32 R12, R176.reuse, R184, R12 ;  /* 0x000000b8b00c723c */ /* 0x044ff0000000180c */
[C---:B------:R-:W-:Y:S01]  /*91f0*/  HMMA.16816.F32 R16, R176.reuse, R186, R16 ;  /* 0x000000bab010723c */ /* 0x040fe20000001810 */
[----:B------:R-:W-:Y:S07]  /*9200*/  LDSM.16.M88.4 R184, [R216+0x9800] ;  /* 0x00980000d8b8783b */ /* 0x000fee0000000200 */
[C---:B------:R-:W-:Y:S08]  /*9210*/  HMMA.16816.F32 R20, R176.reuse, R136, R20 ;  /* 0x00000088b014723c */ /* 0x040ff00000001814 */
[C---:B------:R-:W-:Y:S01]  /*9220*/  HMMA.16816.F32 R24, R176.reuse, R138, R24 ;  /* 0x0000008ab018723c */ /* 0x040fe20000001818 */
[----:B------:R-:W1:Y:S07]  /*9230*/  LDSM.16.M88.4 R136, [R216+0x5800] ;  /* 0x00580000d888783b */ /* 0x000e6e0000000200 */
[C---:B---3--:R-:W-:Y:S08]  /*9240*/  HMMA.16816.F32 R28, R176.reuse, R132, R28 ;  /* 0x00000084b01c723c */ /* 0x048ff0000000181c */
[C---:B------:R-:W-:Y:S01]  /*9250*/  HMMA.16816.F32 R32, R176.reuse, R134, R32 ;  /* 0x00000086b020723c */ /* 0x040fe20000001820 */
[----:B------:R-:W2:Y:S07]  /*9260*/  LDSM.16.M88.4 R132, [R216+0x6000] ;  /* 0x00600000d884783b */ /* 0x000eae0000000200 */
[C---:B------:R-:W-:Y:S08]  /*9270*/  HMMA.16816.F32 R36, R176.reuse, R144, R36 ;  /* 0x00000090b024723c */ /* 0x040ff00000001824 */
[C---:B------:R-:W-:Y:S01]  /*9280*/  HMMA.16816.F32 R40, R176.reuse, R146, R40 ;  /* 0x00000092b028723c */ /* 0x040fe20000001828 */
[----:B------:R-:W3:Y:S07]  /*9290*/  LDSM.16.M88.4 R144, [R216+0x6800] ;  /* 0x00680000d890783b */ /* 0x000eee0000000200 */
[C---:B------:R-:W-:Y:S08]  /*92a0*/  HMMA.16816.F32 R44, R176.reuse, R148, R44 ;  /* 0x00000094b02c723c */ /* 0x040ff0000000182c */
[C---:B------:R-:W-:Y:S01]  /*92b0*/  HMMA.16816.F32 R48, R176.reuse, R150, R48 ;  /* 0x00000096b030723c */ /* 0x040fe20000001830 */
[----:B------:R-:W3:Y:S07]  /*92c0*/  LDSM.16.M88.4 R148, [R216+0x7000] ;  /* 0x00700000d894783b */ /* 0x000eee0000000200 */
[C---:B------:R-:W-:Y:S08]  /*92d0*/  HMMA.16816.F32 R52, R176.reuse, R152, R52 ;  /* 0x00000098b034723c */ /* 0x040ff00000001834 */
[C---:B------:R-:W-:Y:S01]  /*92e0*/  HMMA.16816.F32 R56, R176.reuse, R154, R56 ;  /* 0x0000009ab038723c */ /* 0x040fe20000001838 */
[----:B------:R-:W-:Y:S07]  /*92f0*/  LDSM.16.M88.4 R152, [R214+0x4000] ;  /* 0x00400000d698783b */ /* 0x000fee0000000200 */
[C---:B------:R-:W-:Y:S08]  /*9300*/  HMMA.16816.F32 R60, R176.reuse, R156, R60 ;  /* 0x0000009cb03c723c */ /* 0x040ff0000000183c */
[----:B------:R-:W-:Y:S01]  /*9310*/  HMMA.16816.F32 R64, R176, R158, R64 ;  /* 0x0000009eb040723c */ /* 0x000fe20000001840 */
[----:B------:R-:W-:Y:S06]  /*9320*/  LDSM.16.M88.4 R156, [R214+0x4800] ;  /* 0x00480000d69c783b */ /* 0x000fec0000000200 */
[----:B------:R-:W-:Y:S01]  /*9330*/  LDSM.16.M88.4 R176, [R190+0xb800] ;  /* 0x00b80000beb0783b */ /* 0x000fe20000000200 */
[C---:B------:R-:W-:Y:S08]  /*9340*/  HMMA.16816.F32 R4, R160.reuse, R164, R4 ;  /* 0x000000a4a004723c */ /* 0x040ff00000001804 */
[C---:B------:R-:W-:Y:S01]  /*9350*/  HMMA.16816.F32 R8, R160.reuse, R166, R8 ;  /* 0x000000a6a008723c */ /* 0x040fe20000001808 */
[----:B------:R-:W-:Y:S07]  /*9360*/  LDSM.16.M88.4 R164, [R214+0x5000] ;  /* 0x00500000d6a4783b */ /* 0x000fee0000000200 */
[C---:B------:R-:W-:Y:S08]  /*9370*/  HMMA.16816.F32 R12, R160.reuse, R168, R12 ;  /* 0x000000a8a00c723c */ /* 0x040ff0000000180c */
[C---:B------:R-:W-:Y:S01]  /*9380*/  HMMA.16816.F32 R16, R160.reuse, R170, R16 ;  /* 0x000000aaa010723c */ /* 0x040fe20000001810 */
[----:B------:R-:W-:Y:S07]  /*9390*/  LDSM.16.M88.4 R168, [R214+0x5800] ;  /* 0x00580000d6a8783b */ /* 0x000fee0000000200 */
[C---:B-----5:R-:W-:Y:S08]  /*93a0*/  HMMA.16816.F32 R20, R160.reuse, R172, R20 ;  /* 0x000000aca014723c */ /* 0x060ff00000001814 */
[C---:B------:R-:W-:Y:S01]  /*93b0*/  HMMA.16816.F32 R24, R160.reuse, R174, R24 ;  /* 0x000000aea018723c */ /* 0x040fe20000001818 */
[----:B------:R-:W-:Y:S07]  /*93c0*/  LDSM.16.M88.4 R172, [R214+0x6000] ;  /* 0x00600000d6ac783b */ /* 0x000fee0000000200 */
[C---:B-1----:R-:W-:Y:S08]  /*93d0*/  HMMA.16816.F32 R28, R160.reuse, R136, R28 ;  /* 0x00000088a01c723c */ /* 0x042ff0000000181c */
[C---:B------:R-:W-:Y:S01]  /*93e0*/  HMMA.16816.F32 R32, R160.reuse, R138, R32 ;  /* 0x0000008aa020723c */ /* 0x040fe20000001820 */
[----:B------:R-:W1:Y:S07]  /*93f0*/  LDSM.16.M88.4 R136, [R216+0x7800] ;  /* 0x00780000d888783b */ /* 0x000e6e0000000200 */
[C---:B--2---:R-:W-:Y:S08]  /*9400*/  HMMA.16816.F32 R36, R160.reuse, R132, R36 ;  /* 0x00000084a024723c */ /* 0x044ff00000001824 */
[C---:B------:R-:W-:Y:S01]  /*9410*/  HMMA.16816.F32 R40, R160.reuse, R134, R40 ;  /* 0x00000086a028723c */ /* 0x040fe20000001828 */
[----:B------:R-:W2:Y:S07]  /*9420*/  LDSM.16.M88.4 R132, [R201] ;  /* 0x00000000c984783b */ /* 0x000eae0000000200 */
[C---:B---3--:R-:W-:Y:S08]  /*9430*/  HMMA.16816.F32 R44, R160.reuse, R144, R44 ;  /* 0x00000090a02c723c */ /* 0x048ff0000000182c */
[C---:B------:R-:W-:Y:S01]  /*9440*/  HMMA.16816.F32 R48, R160.reuse, R146, R48 ;  /* 0x00000092a030723c */ /* 0x040fe20000001830 */
[----:B------:R-:W3:Y:S07]  /*9450*/  LDSM.16.M88.4 R144, [R214+0x6800] ;  /* 0x00680000d690783b */ /* 0x000eee0000000200 */
[C---:B------:R-:W-:Y:S08]  /*9460*/  HMMA.16816.F32 R52, R160.reuse, R148, R52 ;  /* 0x00000094a034723c */ /* 0x040ff00000001834 */
[C---:B------:R-:W-:Y:S01]  /*9470*/  HMMA.16816.F32 R56, R160.reuse, R150, R56 ;  /* 0x00000096a038723c */ /* 0x040fe20000001838 */
[----:B------:R-:W5:Y:S07]  /*9480*/  LDSM.16.M88.4 R148, [R214+0x7000] ;  /* 0x00700000d694783b */ /* 0x000f6e0000000200 */
[C---:B-1----:R-:W-:Y:S08]  /*9490*/  HMMA.16816.F32 R60, R160.reuse, R136, R60 ;  /* 0x00000088a03c723c */ /* 0x042ff0000000183c */
[----:B------:R-:W-:Y:S01]  /*94a0*/  HMMA.16816.F32 R64, R160, R138, R64 ;  /* 0x0000008aa040723c */ /* 0x000fe20000001840 */
[----:B------:R-:W1:Y:S06]  /*94b0*/  LDSM.16.M88.4 R136, [R214+0x7800] ;  /* 0x00780000d688783b */ /* 0x000e6c0000000200 */
[----:B------:R-:W-:Y:S01]  /*94c0*/  LDSM.16.M88.4 R160, [R190+0x8800] ;  /* 0x00880000bea0783b */ /* 0x000fe20000000200 */
[C---:B--2---:R-:W-:Y:S08]  /*94d0*/  HMMA.16816.F32 R4, R132.reuse, R152, R4 ;  /* 0x000000988404723c */ /* 0x044ff00000001804 */
[C---:B------:R-:W-:Y:S01]  /*94e0*/  HMMA.16816.F32 R8, R132.reuse, R154, R8 ;  /* 0x0000009a8408723c */ /* 0x040fe20000001808 */
[----:B------:R-:W-:Y:S06]  /*94f0*/  LDSM.16.M88.4 R152, [R192+0x2000] ;  /* 0x00200000c098783b */ /* 0x000fec0000000200 */
[----:B------:R-:W-:Y:S01]  /*9500*/  LDSM.16.M88.4 R192, [R216+0xa800] ;  /* 0x00a80000d8c0783b */ /* 0x000fe20000000200 */
        /* <DEDUP_REMOVED lines=12> */
[C---:B---3--:R-:W-:Y:S08]  /*95d0*/  HMMA.16816.F32 R44, R132.reuse, R144, R44 ;  /* 0x00000090842c723c */ /* 0x048ff0000000182c */
[C---:B------:R-:W-:Y:S01]  /*95e0*/  HMMA.16816.F32 R48, R132.reuse, R146, R48 ;  /* 0x000000928430723c */ /* 0x040fe20000001830 */
[----:B------:R-:W3:Y:S07]  /*95f0*/  LDSM.16.M88.4 R144, [R190+0x9000] ;  /* 0x00900000be90783b */ /* 0x000eee0000000200 */
[C---:B-----5:R-:W-:Y:S08]  /*9600*/  HMMA.16816.F32 R52, R132.reuse, R148, R52 ;  /* 0x000000948434723c */ /* 0x060ff00000001834 */
[C---:B------:R-:W-:Y:S01]  /*9610*/  HMMA.16816.F32 R56, R132.reuse, R150, R56 ;  /* 0x000000968438723c */ /* 0x040fe20000001838 */
[----:B------:R-:W5:Y:S07]  /*9620*/  LDSM.16.M88.4 R148, [R190+0x9800] ;  /* 0x00980000be94783b */ /* 0x000f6e0000000200 */
[C---:B-1----:R-:W-:Y:S08]  /*9630*/  HMMA.16816.F32 R60, R132.reuse, R136, R60 ;  /* 0x00000088843c723c */ /* 0x042ff0000000183c */
[----:B------:R-:W-:Y:S01]  /*9640*/  HMMA.16816.F32 R64, R132, R138, R64 ;  /* 0x0000008a8440723c */ /* 0x000fe20000001840 */
[----:B------:R-:W-:Y:S06]  /*9650*/  LDSM.16.M88.4 R132, [R188+0x2000] ;  /* 0x00200000bc84783b */ /* 0x000fec0000000200 */
[----:B------:R-:W1:Y:S01]  /*9660*/  LDSM.16.M88.4 R136, [R200+0x8000] ;  /* 0x00800000c888783b */ /* 0x000e620000000200 */
[C---:B--2---:R-:W-:Y:S05]  /*9670*/  HMMA.16816.F32 R4, R152.reuse, R156, R4 ;  /* 0x0000009c9804723c */ /* 0x044fea0000001804 */
[----:B------:R-:W-:Y:S03]  /*9680*/  LDSM.16.M88.4 R188, [R216+0xa000] ;  /* 0x00a00000d8bc783b */ /* 0x000fe60000000200 */
[C---:B------:R-:W-:Y:S03]  /*9690*/  HMMA.16816.F32 R8, R152.reuse, R158, R8 ;  /* 0x0000009e9808723c */ /* 0x040fe60000001808 */
[----:B------:R-:W2:Y:S05]  /*96a0*/  LDSM.16.M88.4 R156, [R200+0x8800] ;  /* 0x00880000c89c783b */ /* 0x000eaa0000000200 */
        /* <DEDUP_REMOVED lines=20> */
[----:B------:R-:W4:Y:S06]  /*97f0*/  LDSM.16.M88.4 R152, [R200+0xa000] ;  /* 0x00a00000c898783b */ /* 0x000f2c0000000200 */
[----:B------:R-:W4:Y:S01]  /*9800*/  LDSM.16.M88.4 R176, [R216+0x8000] ;  /* 0x00800000d8b0783b */ /* 0x000f220000000200 */
[C---:B-1----:R-:W-:Y:S05]  /*9810*/  HMMA.16816.F32 R4, R132.reuse, R136, R4 ;  /* 0x000000888404723c */ /* 0x042fea0000001804 */
[----:B------:R-:W-:Y:S03]  /*9820*/  LDSM.16.M88.4 R200, [R201+0x2000] ;  /* 0x00200000c9c8783b */ /* 0x000fe60000000200 */
[C---:B------:R-:W-:Y:S03]  /*9830*/  HMMA.16816.F32 R8, R132.reuse, R138, R8 ;  /* 0x0000008a8408723c */ /* 0x040fe60000001808 */
[----:B------:R-:W1:Y:S05]  /*9840*/  LDSM.16.M88.4 R136, [R216+0x8800] ;  /* 0x00880000d888783b */ /* 0x000e6a0000000200 */
[C---:B--2---:R-:W-:Y:S08]  /*9850*/  HMMA.16816.F32 R12, R132.reuse, R156, R12 ;  /* 0x0000009c840c723c */ /* 0x044ff0000000180c */
[C---:B------:R-:W-:Y:S01]  /*9860*/  HMMA.16816.F32 R16, R132.reuse, R158, R16 ;  /* 0x0000009e8410723c */ /* 0x040fe20000001810 */
[----:B------:R-:W2:Y:S07]  /*9870*/  LDSM.16.M88.4 R156, [R216+0xb800] ;  /* 0x00b80000d89c783b */ /* 0x000eae0000000200 */
[C---:B---3--:R-:W-:Y:S08]  /*9880*/  HMMA.16816.F32 R20, R132.reuse, R144, R20 ;  /* 0x000000908414723c */ /* 0x048ff00000001814 */
[C---:B------:R-:W-:Y:S08]  /*9890*/  HMMA.16816.F32 R24, R132.reuse, R146, R24 ;  /* 0x000000928418723c */ /* 0x040ff00000001818 */
[C---:B-----5:R-:W-:Y:S08]  /*98a0*/  HMMA.16816.F32 R28, R132.reuse, R148, R28 ;  /* 0x00000094841c723c */ /* 0x060ff0000000181c */
[C---:B------:R-:W-:Y:S08]  /*98b0*/  HMMA.16816.F32 R32, R132.reuse, R150, R32 ;  /* 0x000000968420723c */ /* 0x040ff00000001820 */
[C---:B----4-:R-:W-:Y:S08]  /*98c0*/  HMMA.16816.F32 R36, R132.reuse, R152, R36 ;  /* 0x000000988424723c */ /* 0x050ff00000001824 */
        /* <DEDUP_REMOVED lines=8> */
[C---:B------:R-:W-:Y:S08]  /*9950*/  HMMA.16816.F32 R4, R172.reuse, R176, R4 ;  /* 0x000000b0ac04723c */ /* 0x040ff00000001804 */
[C---:B------:R-:W-:Y:S08]  /*9960*/  HMMA.16816.F32 R8, R172.reuse, R178, R8 ;  /* 0x000000b2ac08723c */ /* 0x040ff00000001808 */
[C---:B-1----:R-:W-:Y:S08]  /*9970*/  HMMA.16816.F32 R12, R172.reuse, R136, R12 ;  /* 0x00000088ac0c723c */ /* 0x042ff0000000180c */
        /* <DEDUP_REMOVED lines=86> */
[----:B------:R-:W-:Y:S01]  /*9ee0*/  BAR.SYNC.DEFER_BLOCKING 0x0 ;  /* 0x0000000000007b1d */ /* 0x000fe20000010000 */
[-C--:B------:R-:W-:Y:S01]  /*9ef0*/  FMUL.FTZ R244, R40, R240.reuse ;  /* 0x000000f028f47220 */ /* 0x080fe20000410000 */
[-C--:B------:R-:W-:Y:S01]  /*9f00*/  FMUL.FTZ R41, R41, R240.reuse ;  /* 0x000000f029297220 */ /* 0x080fe20000410000 */
[-C--:B------:R-:W-:Y:S01]  /*9f10*/  FMUL.FTZ R42, R42, R240.reuse ;  /* 0x000000f02a2a7220 */ /* 0x080fe20000410000 */
[-C--:B------:R-:W-:Y:S01]  /*9f20*/  FMUL.FTZ R43, R43, R240.reuse ;  /* 0x000000f02b2b7220 */ /* 0x080fe20000410000 */
[-C--:B-----5:R-:W-:Y:S01]  /*9f30*/  FMUL.FTZ R20, R44, R240.reuse ;  /* 0x000000f02c147220 */ /* 0x0a0fe20000410000 */
[-C--:B------:R-:W-:Y:S03]  /*9f40*/  FMUL.FTZ R45, R45, R240.reuse ;  /* 0x000000f02d2d7220 */ /* 0x080fe60000410000 */
[----:B------:R2:W1:Y:S01]  /*9f50*/  MUFU.TANH R167, R22 ;  /* 0x0000001600a77308 */ /* 0x0004620000002400 */
[-C--:B------:R-:W-:Y:S01]  /*9f60*/  FMUL.FTZ R46, R46, R240.reuse ;  /* 0x000000f02e2e7220 */ /* 0x080fe20000410000 */
        /* <DEDUP_REMOVED lines=93> */
[----:B------:R-:W-:Y:S07]  /*a540*/  IMAD.MOV R11, RZ, RZ, -R11 ;  /* 0x000000ffff0b7224 */ /* 0x000fee00078e0a0b */
[----:B-1----:R-:W1:Y:S02]  /*a550*/  MUFU.RCP R4, R6 ;  /* 0x0000000600047308 */ /* 0x002e640000001000 */
[----:B-1----:R-:W-:Y:S02]  /*a560*/  VIADD R18, R4, 0xffffffe ;  /* 0x0ffffffe04127836 */ /* 0x002fe40000000000 */
[----:B------:R-:W-:Y:S06]  /*a570*/  VIADD R6, R232, 0xffffff80 ;  /* 0xffffff80e8067836 */ /* 0x000fec0000000000 */
[----:B------:R-:W1:Y:S02]  /*a580*/  F2I.FTZ.U32.TRUNC.NTZ R19, R18 ;  /* 0x0000001200137305 */ /* 0x000e64000021f000 */
[--C-:B-1----:R-:W-:Y:S01]  /*a590*/  IMAD.MOV R4, RZ, RZ, -R19.reuse ;  /* 0x000000ffff047224 */ /* 0x102fe200078e0a13 */
[----:B------:R-:W-:Y:S03]  /*a5a0*/  MOV R18, RZ ;  /* 0x000000ff00127202 */ /* 0x000fe60000000f00 */
[----:B------:R-:W-:Y:S01]  /*a5b0*/  IMAD R15, R4, R13, RZ ;  /* 0x0000000d040f7224 */ /* 0x000fe200078e02ff */
[----:B------:R-:W-:Y:S02]  /*a5c0*/  IABS R4, R6 ;  /* 0x0000000600047213 */ /* 0x000fe40000000000 */
[----:B------:R-:W-:Y:S01]  /*a5d0*/  LOP3.LUT R6, R6, R17, RZ, 0x3c, !PT ;  /* 0x0000001106067212 */ /* 0x000fe200078e3cff */
[----:B------:R-:W-:Y:S02]  /*a5e0*/  IMAD.HI.U32 R15, R19, R15, R18 ;  /* 0x0000000f130f7227 */ /* 0x000fe400078e0012 */
[----:B------:R-:W2:Y:S04]  /*a5f0*/  LD.E.64 R18, desc[UR4][R2.64+0x38] ;  /* 0x0000380402127980 */ /* 0x000ea8000c101b00 */
[C---:B------:R-:W-:Y:S04]  /*a600*/  IMAD.HI.U32 R12, R15.reuse, R8, RZ ;  /* 0x000000080f0c7227 */ /* 0x040fe800078e00ff */
[-C--:B------:R-:W-:Y:S02]  /*a610*/  IMAD R8, R12, R11.reuse, R8 ;  /* 0x0000000b0c087224 */ /* 0x080fe400078e0208 */
        /* <DEDUP_REMOVED lines=17> */
[C---:B------:R-:W-:Y:S03]  /*a730*/  SEL R13, R4.reuse, R12, !P6 ;  /* 0x0000000c040d7207 */ /* 0x040fe60007000000 */
        /* <DEDUP_REMOVED lines=23> */
.L_x_857:
[----:B------:R-:W-:Y:S05]  /*a8b0*/  BSYNC.RECONVERGENT B0 ;  /* 0x0000000000007941 */ /* 0x000fea0003800200 */
.L_x_856:
        /* <DEDUP_REMOVED lines=8> */
[----:B-1----:R-:W-:Y:S01]  /*a940*/  IADD3 R20, P5, PT, R5, R14, RZ ;  /* 0x0000000e05147210 */ /* 0x002fe20007fbe0ff */
        /* <DEDUP_REMOVED lines=36> */
[-C--:B-1----:R-:W-:Y:S03]  /*ab90*/  IADD3 R14, P5, PT, R16, R5.reuse, RZ ;  /* 0x00000005100e7210 */ /* 0x082fe60007fbe0ff */
        /* <DEDUP_REMOVED lines=50> */
.L_x_855:
[----:B------:R-:W-:Y:S05]  /*aec0*/  BSYNC.RECONVERGENT B1 ;  /* 0x0000000000017941 */ /* 0x000fea0003800200 */
.L_x_854:
        /* <DEDUP_REMOVED lines=76> */
[-C--:B------:R-:W-:Y:S01]  /*b390*/  FFMA.FTZ R147, R147, R135.reuse, -R154 ;  /* 0x0000008793937223 */ /* 0x080fe2000001089a */
[----:B------:R-:W1:Y:S01]  /*b3a0*/  MUFU.EX2 R132, R132 ;  /* 0x0000008400847308 */ /* 0x000e620000000800 */
[-C--:B------:R-:W-:Y:S01]  /*b3b0*/  FFMA.FTZ R168, R250, R135.reuse, -R152 ;  /* 0x00000087faa87223 */ /* 0x080fe20000010898 */
[-CC-:B------:R-:W-:Y:S01]  /*b3c0*/  FFMA.FTZ R163, R163, R135.reuse, -R154.reuse ;  /* 0x00000087a3a37223 */ /* 0x180fe2000001089a */
[----:B------:R-:W-:Y:S07]  /*b3d0*/  FFMA.FTZ R158, R158, R135, -R154 ;  /* 0x000000879e9e7223 */ /* 0x000fee000001089a */
        /* <DEDUP_REMOVED lines=63> */
[-CC-:B------:R-:W-:Y:S01]  /*b7d0*/  FFMA.FTZ R167, R167, R135.reuse, -R152.reuse ;  /* 0x00000087a7a77223 */ /* 0x180fe20000010898 */
[-C--:B------:R-:W-:Y:S01]  /*b7e0*/  FFMA.FTZ R166, R166, R135.reuse, -R152 ;  /* 0x00000087a6a67223 */ /* 0x080fe20000010898 */
[----:B------:R-:W-:Y:S01]  /*b7f0*/  LDSM.16.MT88.4 R108, [R144+0x3800] ;  /* 0x00380000906c783b */ /* 0x000fe20000004200 */
        /* <DEDUP_REMOVED lines=16> */
[-CC-:B------:R-:W-:Y:S07]  /*b900*/  FFMA.FTZ R160, R165, R135.reuse, -R152.reuse ;  /* 0x00000087a5a07223 */ /* 0x180fee0000010898 */
[----:B------:R-:W2:Y:S01]  /*b910*/  MUFU.EX2 R113, R113 ;  /* 0x0000007100717308 */ /* 0x000ea20000000800 */
[----:B------:R-:W-:Y:S01]  /*b920*/  FFMA.FTZ R183, R183, R135, -R152 ;  /* 0x00000087b7b77223 */ /* 0x000fe20000010898 */
[C---:B------:R-:W-:Y:S08]  /*b930*/  HMMA.16816.F32 R20, R128.reuse, R28, R20 ;  /* 0x0000001c8014723c */ /* 0x040ff00000001814 */
[----:B------:R-:W-:Y:S01]  /*b940*/  MUFU.EX2 R114, R114 ;  /* 0x0000007200727308 */ /* 0x000fe20000000800 */
[C---:B------:R-:W-:Y:S01]  /*b950*/  FMUL.FTZ R28, R132.reuse, R104 ;  /* 0x00000068841c7220 */ /* 0x040fe20000410000 */
[----:B------:R-:W-:Y:S01]  /*b960*/  FMUL.FTZ R29, R132, R105 ;  /* 0x00000069841d7220 */ /* 0x000fe20000410000 */
[-CC-:B------:R-:W-:Y:S01]  /*b970*/  FFMA.FTZ R105, R156, R135.reuse, -R154.reuse ;  /* 0x000000879c697223 */ /* 0x180fe2000001089a */
[--C-:B------:R-:W-:Y:S06]  /*b980*/  FFMA.FTZ R156, R162, R135, -R154.reuse ;  /* 0x00000087a29c7223 */ /* 0x100fec000001089a */
[----:B------:R-:W-:Y:S01]  /*b990*/  MUFU.EX2 R115, R115 ;  /* 0x0000007300737308 */ /* 0x000fe20000000800 */
[C---:B------:R-:W-:Y:S03]  /*b9a0*/  HMMA.16816.F32 R24, R128.reuse, R30, R24 ;  /* 0x0000001e8018723c */ /* 0x040fe60000001818 */
[C---:B------:R-:W-:Y:S01]  /*b9b0*/  FMUL.FTZ R30, R0.reuse, R106 ;  /* 0x0000006a001e7220 */ /* 0x040fe20000410000 */
[----:B------:R-:W-:Y:S01]  /*b9c0*/  FMUL.FTZ R31, R0, R107 ;  /* 0x0000006b001f7220 */ /* 0x000fe20000410000 */
[----:B--2---:R-:W-:Y:S04]  /*b9d0*/  F2FP.F16.F32.PACK_AB R69, R113, R112 ;  /* 0x000000707145723e */ /* 0x004fe800000000ff */
[----:B------:R-:W2:Y:S01]  /*b9e0*/  MUFU.EX2 R105, R105 ;  /* 0x0000006900697308 */ /* 0x000ea20000000800 */
[-CC-:B------:R-:W-:Y:S01]  /*b9f0*/  FFMA.FTZ R107, R186, R135.reuse, -R154.reuse ;  /* 0x00000087ba6b7223 */ /* 0x180fe2000001089a */
[-C--:B------:R-:W-:Y:S01]  /*ba00*/  FFMA.FTZ R104, R188, R135.reuse, -R154 ;  /* 0x00000087bc687223 */ /* 0x080fe2000001089a */
[--C-:B------:R-:W-:Y:S07]  /*ba10*/  FFMA.FTZ R106, R182, R135, -R152.reuse ;  /* 0x00000087b66a7223 */ /* 0x100fee0000010898 */
[----:B------:R-:W-:Y:S01]  /*ba20*/  MUFU.EX2 R156, R156 ;  /* 0x0000009c009c7308 */ /* 0x000fe20000000800 */
[C---:B----4-:R-:W-:Y:S03]  /*ba30*/  HMMA.16816.F32 R28, R128.reuse, R36, R28 ;  /* 0x00000024801c723c */ /* 0x050fe6000000181c */
[C---:B------:R-:W-:Y:S01]  /*ba40*/  FMUL.FTZ R36, R132.reuse, R96 ;  /* 0x0000006084247220 */ /* 0x040fe20000410000 */
[----:B------:R-:W-:Y:S05]  /*ba50*/  FMUL.FTZ R37, R132, R97 ;  /* 0x0000006184257220 */ /* 0x000fea0000410000 */
[----:B------:R-:W-:Y:S01]  /*ba60*/  MUFU.EX2 R107, R107 ;  /* 0x0000006b006b7308 */ /* 0x000fe20000000800 */
[-C--:B------:R-:W-:Y:S01]  /*ba70*/  FFMA.FTZ R185, R185, R135.reuse, -R152 ;  /* 0x00000087b9b97223 */ /* 0x080fe20000010898 */
[----:B------:R-:W-:Y:S01]  /*ba80*/  FFMA.FTZ R252, R252, R135, -R154 ;  /* 0x00000087fcfc7223 */ /* 0x000fe2000001089a */
[C---:B------:R-:W-:Y:S07]  /*ba90*/  HMMA.16816.F32 R32, R128.reuse, R38, R32 ;  /* 0x000000268020723c */ /* 0x040fee0000001820 */
[----:B------:R-:W3:Y:S01]  /*baa0*/  MUFU.EX2 R104, R104 ;  /* 0x0000006800687308 */ /* 0x000ee20000000800 */
[C---:B------:R-:W-:Y:S01]  /*bab0*/  FMUL.FTZ R38, R0.reuse, R98 ;  /* 0x0000006200267220 */ /* 0x040fe20000410000 */
[----:B------:R-:W-:Y:S01]  /*bac0*/  FMUL.FTZ R39, R0, R99 ;  /* 0x0000006300277220 */ /* 0x000fe20000410000 */
[----:B--2---:R-:W-:Y:S01]  /*bad0*/  F2FP.F16.F32.PACK_AB R68, R105, R114 ;  /* 0x000000726944723e */ /* 0x004fe200000000ff */
[----:B------:R-:W-:Y:S06]  /*bae0*/  LDSM.16.MT88.4 R96, [R146+0x10800] ;  /* 0x010800009260783b */ /* 0x000fec0000004200 */
[----:B------:R-:W2:Y:S01]  /*baf0*/  MUFU.EX2 R106, R106 ;  /* 0x0000006a006a7308 */ /* 0x000ea20000000800 */
[-C--:B------:R-:W-:Y:S01]  /*bb00*/  FFMA.FTZ R178, R169, R135.reuse, -R152 ;  /* 0x00000087a9b27223 */ /* 0x080fe20000010898 */
[-CC-:B------:R-:W-:Y:S01]  /*bb10*/  FFMA.FTZ R175, R175, R135.reuse, -R154.reuse ;  /* 0x00000087afaf7223 */ /* 0x180fe2000001089a */
[----:B------:R-:W-:Y:S01]  /*bb20*/  FFMA.FTZ R172, R248, R135, -R154 ;  /* 0x00000087f8ac7223 */ /* 0x000fe2000001089a */
[C---:B------:R-:W-:Y:S06]  /*bb30*/  HMMA.16816.F32 R36, R128.reuse, R44, R36 ;  /* 0x0000002c8024723c */ /* 0x040fec0000001824 */
[----:B------:R4:W-:Y:S01]  /*bb40*/  MUFU.EX2 R165, R166 ;  /* 0x000000a600a57308 */ /* 0x0009e20000000800 */
[C---:B------:R-:W-:Y:S01]  /*bb50*/  FMUL.FTZ R44, R132.reuse, R88 ;  /* 0x00000058842c7220 */ /* 0x040fe20000410000 */
[----:B------:R-:W-:Y:S01]  /*bb60*/  FMUL.FTZ R45, R132, R89 ;  /* 0x00000059842d7220 */ /* 0x000fe20000410000 */
[----:B---3--:R-:W-:Y:S07]  /*bb70*/  F2FP.F16.F32.PACK_AB R70, R104, R107 ;  /* 0x0000006b6846723e */ /* 0x008fee00000000ff */
[----:B------:R-:W-:Y:S01]  /*bb80*/  MUFU.EX2 R160, R160 ;  /* 0x000000a000a07308 */ /* 0x000fe20000000800 */
[----:B------:R-:W-:Y:S01]  /*bb90*/  FFMA.FTZ R176, R173, R135, -R152 ;  /* 0x00000087adb07223 */ /* 0x000fe20000010898 */
[C---:B------:R-:W-:Y:S08]  /*bba0*/  HMMA.16816.F32 R40, R128.reuse, R46, R40 ;  /* 0x0000002e8028723c */ /* 0x040ff00000001828 */
[----:B------:R-:W-:Y:S01]  /*bbb0*/  MUFU.EX2 R183, R183 ;  /* 0x000000b700b77308 */ /* 0x000fe20000000800 */
[C---:B------:R-:W-:Y:S01]  /*bbc0*/  FMUL.FTZ R46, R0.reuse, R90 ;  /* 0x0000005a002e7220 */ /* 0x040fe20000410000 */
[----:B------:R-:W-:Y:S01]  /*bbd0*/  FMUL.FTZ R47, R0, R91 ;  /* 0x0000005b002f7220 */ /* 0x000fe20000410000 */
[----:B--2---:R-:W-:Y:S01]  /*bbe0*/  F2FP.F16.F32.PACK_AB R71, R115, R106 ;  /* 0x0000006a7347723e */ /* 0x004fe200000000ff */
[----:B------:R-:W-:Y:S06]  /*bbf0*/  LDSM.16.MT88.4 R88, [R144+0x800] ;  /* 0x000800009058783b */ /* 0x000fec0000004200 */
[----:B------:R-:W-:Y:S01]  /*bc00*/  MUFU.EX2 R175, R175 ;  /* 0x000000af00af7308 */ /* 0x000fe20000000800 */
[-CC-:B----4-:R-:W-:Y:S01]  /*bc10*/  FFMA.FTZ R166, R179, R135.reuse, -R154.reuse ;  /* 0x00000087b3a67223 */ /* 0x190fe2000001089a */
        /* <DEDUP_REMOVED lines=22> */
[--C-:B------:R-:W-:Y:S01]  /*bd80*/  FFMA.FTZ R180, R216, R135, -R154.reuse ;  /* 0x00000087d8b47223 */ /* 0x100fe2000001089a */
[C---:B------:R-:W-:Y:S07]  /*bd90*/  HMMA.16816.F32 R56, R128.reuse, R62, R56 ;  /* 0x0000003e8038723c */ /* 0x040fee0000001838 */
[----:B------:R-:W-:Y:S01]  /*bda0*/  MUFU.EX2 R174, R174 ;  /* 0x000000ae00ae7308 */ /* 0x000fe20000000800 */
[C---:B------:R-:W-:Y:S01]  /*bdb0*/  FMUL.FTZ R62, R0.reuse, R74 ;  /* 0x0000004a003e7220 */ /* 0x040fe20000410000 */
[----:B------:R-:W-:Y:S08]  /*bdc0*/  FMUL.FTZ R63, R0, R75 ;  /* 0x0000004b003f7220 */ /* 0x000ff00000410000 */
[----:B------:R-:W-:Y:S01]  /*bdd0*/  MUFU.EX2 R178, R178 ;  /* 0x000000b200b27308 */ /* 0x000fe20000000800 */
[----:B------:R-:W3:Y:S01]  /*bde0*/  LDSM.16.MT88.4 R72, [R144+0x4800] ;  /* 0x004800009048783b */ /* 0x000ee20000004200 */
[-CC-:B------:R-:W-:Y:S01]  /*bdf0*/  FFMA.FTZ R182, R204, R135.reuse, -R154.reuse ;  /* 0x00000087ccb67223 */ /* 0x180fe2000001089a */
[-C--:B------:R-:W-:Y:S07]  /*be00*/  FFMA.FTZ R157, R249, R135.reuse, -R154 ;  /* 0x00000087f99d7223 */ /* 0x080fee000001089a */
[----:B------:R-:W-:Y:S01]  /*be10*/  MUFU.EX2 R169, R169 ;  /* 0x000000a900a97308 */ /* 0x000fe20000000800 */
[-CC-:B------:R-:W-:Y:S01]  /*be20*/  FFMA.FTZ R184, R251, R135.reuse, -R152.reuse ;  /* 0x00000087fbb87223 */ /* 0x180fe20000010898 */
[C---:B-1----:R-:W-:Y:S08]  /*be30*/  HMMA.16816.F32 R60, R128.reuse, R80, R60 ;  /* 0x00000050803c723c */ /* 0x042ff0000000183c */
[----:B------:R-:W-:Y:S01]  /*be40*/  MUFU.EX2 R159, R159 ;  /* 0x0000009f009f7308 */ /* 0x000fe20000000800 */
[-C--:B------:R-:W-:Y:S01]  /*be50*/  FFMA.FTZ R187, R198, R135.reuse, -R152 ;  /* 0x00000087c6bb7223 */ /* 0x080fe20000010898 */
[-CC-:B------:R-:W-:Y:S01]  /*be60*/  FFMA.FTZ R199, R199, R135.reuse, -R154.reuse ;  /* 0x00000087c7c77223 */ /* 0x180fe2000001089a */
[-C--:B------:R-:W-:Y:S07]  /*be70*/  FFMA.FTZ R188, R205, R135.reuse, -R154 ;  /* 0x00000087cdbc7223 */ /* 0x080fee000001089a */
[----:B------:R-:W-:Y:S01]  /*be80*/  MUFU.EX2 R180, R180 ;  /* 0x000000b400b47308 */ /* 0x000fe20000000800 */
[-CC-:B------:R-:W-:Y:S01]  /*be90*/  FFMA.FTZ R192, R245, R135.reuse, -R152.reuse ;  /* 0x00000087f5c07223 */ /* 0x180fe20000010898 */
[----:B------:R-:W-:Y:S01]  /*bea0*/  HMMA.16816.F32 R64, R128, R82, R64 ;  /* 0x000000528040723c */ /* 0x000fe20000001840 */
[----:B------:R-:W-:Y:S07]  /*beb0*/  LDSM.16.MT88.4 R80, [R146+0xd000] ;  /* 0x00d000009250783b */ /* 0x000fee0000004200 */
[----:B------:R-:W-:Y:S01]  /*bec0*/  MUFU.EX2 R186, R186 ;  /* 0x000000ba00ba7308 */ /* 0x000fe20000000800 */
[-C--:B------:R-:W-:Y:S01]  /*bed0*/  FFMA.FTZ R195, R195, R135.reuse, -R152 ;  /* 0x00000087c3c37223 */ /* 0x080fe20000010898 */
[-C--:B------:R-:W-:Y:S01]  /*bee0*/  FFMA.FTZ R190, R207, R135.reuse, -R154 ;  /* 0x00000087cfbe7223 */ /* 0x080fe2000001089a */
[-CC-:B------:R-:W-:Y:S07]  /*bef0*/  FFMA.FTZ R198, R197, R135.reuse, -R152.reuse ;  /* 0x00000087c5c67223 */ /* 0x180fee0000010898 */
        /* <DEDUP_REMOVED lines=36> */
[----:B------:R-:W-:Y:S01]  /*c140*/  FADD.FTZ R114, R105, R114 ;  /* 0x0000007269727221 */ /* 0x000fe20000010000 */
[C---:B------:R-:W-:Y:S03]  /*c150*/  HMMA.16816.F32 R28, R68.reuse, R92, R28 ;  /* 0x0000005c441c723c */ /* 0x040fe6000000181c */
[----:B------:R-:W-:Y:S01]  /*c160*/  FADD.FTZ R0, R106, R113 ;  /* 0x000000716a007221 */ /* 0x000fe20000010000 */
[----:B------:R-:W-:Y:S03]  /*c170*/  FADD.FTZ R107, R107, R114 ;  /* 0x000000726b6b7221 */ /* 0x000fe60000010000 */
[----:B------:R-:W-:Y:S01]  /*c180*/  FADD.FTZ R0, R115, R0 ;  /* 0x0000000073007221 */ /* 0x000fe20000010000 */
[C---:B------:R-:W-:Y:S01]  /*c190*/  HMMA.16816.F32 R32, R68.reuse, R94, R32 ;  /* 0x0000005e4420723c */ /* 0x040fe20000001820 */
[----:B------:R-:W-:Y:S02]  /*c1a0*/  LDSM.16.MT88.4 R92, [R146+0x11000] ;  /* 0x01100000925c783b */ /* 0x000fe40000004200 */
[----:B------:R-:W-:Y:S05]  /*c1b0*/  FADD.FTZ R104, R104, R107 ;  /* 0x0000006b68687221 */ /* 0x000fea0000010000 */
[C---:B------:R-:W-:Y:S03]  /*c1c0*/  HMMA.16816.F32 R36, R68.reuse, R96, R36 ;  /* 0x000000604424723c */ /* 0x040fe60000001824 */
[-C--:B------:R-:W-:Y:S01]  /*c1d0*/  FFMA.FTZ R96, R161, R135.reuse, -R152 ;  /* 0x00000087a1607223 */ /* 0x080fe20000010898 */
[-C--:B------:R-:W-:Y:S01]  /*c1e0*/  FFMA.FTZ R161, R170, R135.reuse, -R154 ;  /* 0x00000087aaa17223 */ /* 0x080fe2000001089a */
[-CC-:B------:R-:W-:Y:S02]  /*c1f0*/  FFMA.FTZ R170, R181, R135.reuse, -R152.reuse ;  /* 0x00000087b5aa7223 */ /* 0x180fe40000010898 */
[----:B------:R4:W5:Y:S01]  /*c200*/  MUFU.EX2 R162, R96 ;  /* 0x0000006000a27308 */ /* 0x0009620000000800 */
[C---:B------:R-:W-:Y:S09]  /*c210*/  HMMA.16816.F32 R40, R68.reuse, R98, R40 ;  /* 0x000000624428723c */ /* 0x040ff20000001828 */
[----:B------:R-:W-:Y:S10]  /*c220*/  MUFU.EX2 R170, R170 ;  /* 0x000000aa00aa7308 */ /* 0x000ff40000000800 */
[----:B------:R-:W2:Y:S01]  /*c230*/  MUFU.EX2 R161, R161 ;  /* 0x000000a100a17308 */ /* 0x000ea20000000800 */
[C---:B------:R-:W-:Y:S09]  /*c240*/  HMMA.16816.F32 R44, R68.reuse, R100, R44 ;  /* 0x00000064442c723c */ /* 0x040ff2000000182c */
[----:B------:R1:W2:Y:S01]  /*c250*/  MUFU.EX2 R181, R185 ;  /* 0x000000b900b57308 */ /* 0x0002a20000000800 */
[----:B----4-:R-:W-:Y:S01]  /*c260*/  LDSM.16.MT88.4 R96, [R141+0x11000] ;  /* 0x011000008d60783b */ /* 0x010fe20000004200 */
[C---:B------:R-:W-:Y:S07]  /*c270*/  HMMA.16816.F32 R48, R68.reuse, R102, R48 ;  /* 0x000000664430723c */ /* 0x040fee0000001830 */
[----:B------:R-:W-:Y:S01]  /*c280*/  LDSM.16.MT88.4 R100, [R144+0x5800] ;  /* 0x005800009064783b */ /* 0x000fe20000004200 */
[C---:B---3--:R-:W-:Y:S03]  /*c290*/  HMMA.16816.F32 R52, R68.reuse, R72, R52 ;  /* 0x000000484434723c */ /* 0x048fe60000001834 */
[----:B-1----:R-:W-:Y:S05]  /*c2a0*/  FFMA.FTZ R185, R206, R135, -R152 ;  /* 0x00000087ceb97223 */ /* 0x002fea0000010898 */
[C---:B------:R-:W-:Y:S01]  /*c2b0*/  HMMA.16816.F32 R56, R68.reuse, R74, R56 ;  /* 0x0000004a4438723c */ /* 0x040fe20000001838 */
[----:B------:R-:W1:Y:S01]  /*c2c0*/  LDSM.16.MT88.4 R72, [R144+0x1000] ;  /* 0x001000009048783b */ /* 0x000e620000004200 */
[----:B------:R-:W3:Y:S06]  /*c2d0*/  MUFU.EX2 R185, R185 ;  /* 0x000000b900b97308 */ /* 0x000eec0000000800 */
[C---:B------:R-:W-:Y:S08]  /*c2e0*/  HMMA.16816.F32 R60, R68.reuse, R76, R60 ;  /* 0x0000004c443c723c */ /* 0x040ff0000000183c */
[----:B------:R-:W-:Y:S01]  /*c2f0*/  HMMA.16816.F32 R64, R68, R78, R64 ;  /* 0x0000004e4440723c */ /* 0x000fe20000001840 */
[----:B------:R-:W4:Y:S02]  /*c300*/  LDSM.16.MT88.4 R76, [R144+0x5000] ;  /* 0x00500000904c783b */ /* 0x000f240000004200 */
        /* <DEDUP_REMOVED lines=18> */
[C---:B-1----:R-:W-:Y:S08]  /*c430*/  HMMA.16816.F32 R20, R68.reuse, R72, R20 ;  /* 0x000000484414723c */ /* 0x042ff00000001814 */
[C---:B------:R-:W-:Y:S01]  /*c440*/  HMMA.16816.F32 R24, R68.reuse, R74, R24 ;  /* 0x0000004a4418723c */ /* 0x040fe20000001818 */
[----:B------:R-:W1:Y:S07]  /*c450*/  LDSM.16.MT88.4 R72, [R211+0x5000] ;  /* 0x00500000d348783b */ /* 0x000e6e0000004200 */
[C---:B------:R-:W-:Y:S08]  /*c460*/  HMMA.16816.F32 R28, R68.reuse, R88, R28 ;  /* 0x00000058441c723c */ /* 0x040ff0000000181c */
[C---:B------:R-:W-:Y:S01]  /*c470*/  HMMA.16816.F32 R32, R68.reuse, R90, R32 ;  /* 0x0000005a4420723c */ /* 0x040fe20000001820 */
[----:B------:R-:W2:Y:S07]  /*c480*/  LDSM.16.MT88.4 R88, [R144+0x1800] ;  /* 0x001800009058783b */ /* 0x000eae0000004200 */
[C---:B------:R-:W-:Y:S08]  /*c490*/  HMMA.16816.F32 R36, R68.reuse, R92, R36 ;  /* 0x0000005c4424723c */ /* 0x040ff00000001824 */
[C---:B------:R-:W-:Y:S01]  /*c4a0*/  HMMA.16816.F32 R40, R68.reuse, R94, R40 ;  /* 0x0000005e4428723c */ /* 0x040fe20000001828 */
[----:B------:R-:W5:Y:S07]  /*c4b0*/  LDSM.16.MT88.4 R92, [R211+0x1800] ;  /* 0x00180000d35c783b */ /* 0x000f6e0000004200 */
[C---:B------:R-:W-:Y:S08]  /*c4c0*/  HMMA.16816.F32 R44, R68.reuse, R96, R44 ;  /* 0x00000060442c723c */ /* 0x040ff0000000182c */
[C---:B------:R-:W-:Y:S01]  /*c4d0*/  HMMA.16816.F32 R48, R68.reuse, R98, R48 ;  /* 0x000000624430723c */ /* 0x040fe20000001830 */
[----:B------:R-:W3:Y:S07]  /*c4e0*/  LDSM.16.MT88.4 R96, [R146+0x11800] ;  /* 0x011800009260783b */ /* 0x000eee0000004200 */
        /* <DEDUP_REMOVED lines=20> */
[C---:B--2---:R-:W-:Y:S08]  /*c630*/  HMMA.16816.F32 R20, R68.reuse, R88, R20 ;  /* 0x000000584414723c */ /* 0x044ff00000001814 */
        /* <DEDUP_REMOVED lines=8> */
[C---:B----4-:R-:W-:Y:S08]  /*c6c0*/  HMMA.16816.F32 R44, R68.reuse, R76, R44 ;  /* 0x0000004c442c723c */ /* 0x050ff0000000182c */
[C---:B------:R-:W-:Y:S01]  /*c6d0*/  HMMA.16816.F32 R48, R68.reuse, R78, R48 ;  /* 0x0000004e4430723c */ /* 0x040fe20000001830 */
[----:B------:R-:W2:Y:S07]  /*c6e0*/  LDSM.16.MT88.4 R76, [R146+0xe000] ;  /* 0x00e00000924c783b */ /* 0x000eae0000004200 */
[C---:B------:R-:W-:Y:S08]  /*c6f0*/  HMMA.16816.F32 R52, R68.reuse, R100, R52 ;  /* 0x000000644434723c */ /* 0x040ff00000001834 */
[C---:B------:R-:W-:Y:S01]  /*c700*/  HMMA.16816.F32 R56, R68.reuse, R102, R56 ;  /* 0x000000664438723c */ /* 0x040fe20000001838 */
[----:B------:R-:W3:Y:S07]  /*c710*/  LDSM.16.MT88.4 R100, [R144+0x6000] ;  /* 0x006000009064783b */ /* 0x000eee0000004200 */
        /* <DEDUP_REMOVED lines=10> */
[C---:B--2---:R-:W-:Y:S03]  /*c7c0*/  HMMA.16816.F32 R4, R68.reuse, R76, R4 ;  /* 0x0000004c4404723c */ /* 0x044fe60000001804 */
[----:B------:R-:W-:Y:S05]  /*c7d0*/  FADD.FTZ R174, R174, R171 ;  /* 0x000000abaeae7221 */ /* 0x000fea0000010000 */
        /* <DEDUP_REMOVED lines=52> */
[C---:B-1----:R-:W-:Y:S08]  /*cb20*/  HMMA.16816.F32 R60, R68.reuse, R72, R60 ;  /* 0x00000048443c723c */ /* 0x042ff0000000183c */
[----:B------:R-:W-:Y:S01]  /*cb30*/  HMMA.16816.F32 R64, R68, R74, R64 ;  /* 0x0000004a4440723c */ /* 0x000fe20000001840 */
[----:B------:R-:W1:Y:S02]  /*cb40*/  LDSM.16.MT88.4 R72, [R144+0x7000] ;  /* 0x007000009048783b */ /* 0x000e640000004200 */
[C---:B------:R-:W-:Y:S01]  /*cb50*/  F2FP.F16.F32.PACK_AB R68, R188.reuse, R199 ;  /* 0x000000c7bc44723e */ /* 0x040fe200000000ff */
        /* <DEDUP_REMOVED lines=32> */
[C---:B-1----:R-:W-:Y:S03]  /*cd60*/  HMMA.16816.F32 R52, R68.reuse, R72, R52 ;  /* 0x000000484434723c */ /* 0x042fe60000001834 */
[-CC-:B------:R-:W-:Y:S01]  /*cd70*/  FFMA.FTZ R72, R137, R135.reuse, -R152.reuse ;  /* 0x0000008789487223 */ /* 0x180fe20000010898 */
[----:B------:R-:W-:Y:S01]  /*cd80*/  FFMA.FTZ R152, R136, R135, -R152 ;  /* 0x0000008788987223 */ /* 0x000fe20000010898 */
[----:B------:R-:W1:Y:S03]  /*cd90*/  MUFU.EX2 R137, R154 ;  /* 0x0000009a00897308 */ /* 0x000e660000000800 */
[C---:B------:R-:W-:Y:S07]  /*cda0*/  HMMA.16816.F32 R56, R68.reuse, R74, R56 ;  /* 0x0000004a4438723c */ /* 0x040fee0000001838 */
[----:B------:R-:W-:Y:S10]  /*cdb0*/  MUFU.EX2 R136, R72 ;  /* 0x0000004800887308 */ /* 0x000ff40000000800 */
[----:B------:R-:W5:Y:S01]  /*cdc0*/  MUFU.EX2 R189, R152 ;  /* 0x0000009800bd7308 */ /* 0x000f620000000800 */
[C---:B--2---:R-:W-:Y:S08]  /*cdd0*/  HMMA.16816.F32 R60, R68.reuse, R76, R60 ;  /* 0x0000004c443c723c */ /* 0x044ff0000000183c */
[----:B------:R-:W-:Y:S01]  /*cde0*/  HMMA.16816.F32 R64, R68, R78, R64 ;  /* 0x0000004e4440723c */ /* 0x000fe20000001840 */
[----:B------:R-:W2:Y:S02]  /*cdf0*/  LDSM.16.MT88.4 R76, [R144+0x7800] ;  /* 0x00780000904c783b */ /* 0x000ea40000004200 */
[----:B---3--:R-:W-:Y:S01]  /*ce00*/  F2FP.F16.F32.PACK_AB R68, R139, R194 ;  /* 0x000000c28b44723e */ /* 0x008fe200000000ff */
[----:B------:R-:W-:Y:S01]  /*ce10*/  FADD.FTZ R194, R194, R197 ;  /* 0x000000c5c2c27221 */ /* 0x000fe20000010000 */
[----:B----4-:R-:W-:Y:S02]  /*ce20*/  F2FP.F16.F32.PACK_AB R69, R196, R191 ;  /* 0x000000bfc445723e */ /* 0x010fe400000000ff */
[----:B-1----:R-:W-:Y:S01]  /*ce30*/  F2FP.F16.F32.PACK_AB R70, R137, R138 ;  /* 0x0000008a8946723e */ /* 0x002fe200000000ff */
        /* <DEDUP_REMOVED lines=9> */
[----:B------:R-:W1:Y:S02]  /*ced0*/  LDSM.16.MT88.4 R4, [R211+0x7800] ;  /* 0x00780000d304783b */ /* 0x000e640000004200 */
        /* <DEDUP_REMOVED lines=23> */
[C---:B--2---:R-:W-:Y:S08]  /*d050*/  HMMA.16816.F32 R80, R68.reuse, R76, R52 ;  /* 0x0000004c4450723c */ /* 0x044ff00000001834 */
[C---:B------:R-:W-:Y:S08]  /*d060*/  HMMA.16816.F32 R76, R68.reuse, R78, R56 ;  /* 0x0000004e444c723c */ /* 0x040ff00000001838 */
[C---:B-1----:R-:W-:Y:S03]  /*d070*/  HMMA.16816.F32 R72, R68.reuse, R4, R60 ;  /* 0x000000044448723c */ /* 0x042fe6000000183c */
        /* <DEDUP_REMOVED lines=8> */
.L_x_851:
        /* <DEDUP_REMOVED lines=10> */
.L_x_874:
        /* <DEDUP_REMOVED lines=141> */
[----:B------:R2:W-:Y:S04]  /*da70*/  STS [R5+0x2400], R94 ;  /* 0x0024005e05007388 */ /* 0x0005e80000000800 */
        /* <DEDUP_REMOVED lines=12> */
[----:B------:R-:W2:Y:S01]  /*db40*/  LD.E.U8 R0, desc[UR4][R2.64+0x1c8] ;  /* 0x0001c80402007980 */ /* 0x000ea2000c101100 */
[----:B------:R-:W-:-:S03]  /*db50*/  ISETP.NE.AND P4, PT, R234, -0x1, PT ;  /* 0xffffffffea00780c */ /* 0x000fc60003f85270 */
[----:B------:R-:W3:Y:S04]  /*db60*/  LD.E.64 R48, desc[UR4][R2.64+0x88] ;  /* 0x0000880402307980 */ /* 0x000ee8000c101b00 */
[----:B------:R4:W5:Y:S06]  /*db70*/  LD.E.64 R44, desc[UR4][R2.64+0x90] ;  /* 0x00009004022c7980 */ /* 0x00096c000c101b00 */
[----:B------:R4:W5:Y:S01]  /*db80*/  @!P4 LD.E.64 R46, desc[UR4][R2.64+0x80] ;  /* 0x00008004022ec980 */ /* 0x000962000c101b00 */
[----:B--2---:R-:W-:-:S13]  /*db90*/  ISETP.NE.AND P2, PT, R0, RZ, PT ;  /* 0x000000ff0000720c */ /* 0x004fda0003f45270 */
[----:B------:R-:W2:Y:S04]  /*dba0*/  @!P2 LD.E R0, desc[UR4][R2.64+0x60] ;  /* 0x000060040200a980 */ /* 0x000ea8000c101900 */
[----:B------:R-:W4:Y:S01]  /*dbb0*/  @!P2 LD.E R39, desc[UR4][R2.64+0xb4] ;  /* 0x0000b4040227a980 */ /* 0x000f22000c101900 */
[----:B------:R-:W1:Y:S08]  /*dbc0*/  @P1 MUFU.LG2 R7, R7 ;  /* 0x0000000700071308 */ /* 0x000e700000000c00 */
[----:B------:R-:W1:Y:S01]  /*dbd0*/  @P0 MUFU.LG2 R9, R9 ;  /* 0x0000000900090308 */ /* 0x000e620000000c00 */
[----:B------:R-:W-:Y:S01]  /*dbe0*/  LOP3.LUT R208, R208, 0x30, RZ, 0xc0, !PT ;  /* 0x00000030d0d07812 */ /* 0x000fe200078ec0ff */
[----:B------:R-:W-:Y:S01]  /*dbf0*/  BSSY.RECONVERGENT B0, `(.L_x_860) ;  /* 0x0000013000007945 */ /* 0x000fe20003800200 */
[----:B------:R-:W-:Y:S01]  /*dc00*/  SHF.R.U32.HI R5, RZ, 0x2, R143 ;  /* 0x00000002ff057819 */ /* 0x000fe2000001168f */
[-C--:B---3--:R-:W-:Y:S01]  /*dc10*/  @P4 IMAD R38, R49, R234.reuse, RZ ;  /* 0x000000ea31264224 */ /* 0x088fe200078e02ff */
[----:B------:R-:W-:Y:S01]  /*dc20*/  MOV R37, 0x7f800000 ;  /* 0x7f80000000257802 */ /* 0x000fe20000000f00 */
[----:B------:R-:W-:Y:S01]  /*dc30*/  @P4 IMAD.WIDE.U32 R50, R48, R234, RZ ;  /* 0x000000ea30324225 */ /* 0x000fe200078e00ff */
[----:B------:R-:W-:-:S03]  /*dc40*/  MOV R36, 0x7f800000 ;  /* 0x7f80000000247802 */ /* 0x000fc60000000f00 */
[----:B-1----:R-:W-:-:S04]  /*dc50*/  @P1 FMUL.FTZ R11, R7, 0.69314718246459960938 ;  /* 0x3f317218070b1820 */ /* 0x002fc80000410000 */
[----:B-----5:R-:W-:Y:S01]  /*dc60*/  @P1 FFMA.FTZ R37, R6, R134, R11 ;  /* 0x0000008606251223 */ /* 0x020fe2000001000b */
[----:B------:R-:W-:-:S04]  /*dc70*/  @P0 FMUL.FTZ R4, R9, 0.69314718246459960938 ;  /* 0x3f31721809040820 */ /* 0x000fc80000410000 */
[----:B------:R-:W-:Y:S01]  /*dc80*/  @P0 FFMA.FTZ R36, R6, R133, R4 ;  /* 0x0000008506240223 */ /* 0x000fe20000010004 */
[----:B--2---:R-:W-:Y:S01]  /*dc90*/  @!P2 IMAD R8, R0, R228, R227 ;  /* 0x000000e40008a224 */ /* 0x004fe200078e02e3 */
[----:B------:R-:W-:-:S03]  /*dca0*/  LOP3.LUT R0, R208, 0x7, R5, 0xf8, !PT ;  /* 0x00000007d0007812 */ /* 0x000fc600078ef805 */
[----:B----4-:R-:W-:Y:S01]  /*dcb0*/  @!P2 IMAD R39, R8, R39, RZ ;  /* 0x000000270827a224 */ /* 0x010fe200078e02ff */
[----:B------:R-:W-:Y:S06]  /*dcc0*/  @!P2 BRA `(.L_x_861) ;  /* 0x000000000014a947 */ /* 0x000fec0003800000 */
[----:B------:R-:W2:Y:S04]  /*dcd0*/  @!P4 LD.E R5, desc[UR4][R2.64+0xb4] ;  /* 0x0000b4040205c980 */ /* 0x000ea8000c101900 */
[----:B------:R-:W3:Y:S01]  /*dce0*/  LD.E R4, desc[UR4][R2.64+0xd4] ;  /* 0x0000d40402047980 */ /* 0x000ee2000c101900 */
[----:B--2---:R-:W-:Y:S02]  /*dcf0*/  @!P4 IMAD R234, R5, R228, RZ ;  /* 0x000000e405eac224 */ /* 0x004fe400078e02ff */
[----:B---3--:R-:W-:-:S05]  /*dd00*/  IMAD R39, R4, R227, RZ ;  /* 0x000000e304277224 */ /* 0x008fca00078e02ff */
[----:B------:R-:W-:Y:S02]  /*dd10*/  IADD3 R39, PT, PT, R39, R234, RZ ;  /* 0x000000ea27277210 */ /* 0x000fe40007ffe0ff */
.L_x_861:
[----:B------:R-:W-:Y:S05]  /*dd20*/  BSYNC.RECONVERGENT B0 ;  /* 0x0000000000007941 */ /* 0x000fea0003800200 */
.L_x_860:
        /* <DEDUP_REMOVED lines=26> */
.L_x_863:
[----:B------:R-:W-:Y:S05]  /*ded0*/  BSYNC.RECONVERGENT B0 ;  /* 0x0000000000007941 */ /* 0x000fea0003800200 */
.L_x_862:
[----:B-1----:R1:W5:Y:S01]  /*dee0*/  LD.E R2, desc[UR4][R2.64+0xc0] ;  /* 0x0000c00402027980 */ /* 0x002362000c101900 */
[----:B------:R-:W-:Y:S01]  /*def0*/  SHF.R.U32.HI R0, RZ, 0x3, R143 ;  /* 0x00000003ff007819 */ /* 0x000fe2000001168f */
[-C--:B------:R-:W-:Y:S01]  /*df00*/  @!P4 IMAD R36, R47, R228.reuse, RZ ;  /* 0x000000e42f24c224 */ /* 0x080fe200078e02ff */
[----:B------:R-:W-:Y:S01]  /*df10*/  MOV R141, RZ ;  /* 0x000000ff008d7202 */ /* 0x000fe20000000f00 */
[----:B------:R-:W-:Y:S01]  /*df20*/  @!P4 IMAD.WIDE.U32 R228, R46, R228, RZ ;  /* 0x000000e42ee4c225 */ /* 0x000fe200078e00ff */
[C---:B------:R-:W-:Y:S01]  /*df30*/  ISETP.GE.AND P3, PT, R0.reuse, R215, PT ;  /* 0x000000d70000720c */ /* 0x040fe20003f66270 */
[----:B------:R-:W-:Y:S02]  /*df40*/  BSSY.RECONVERGENT B0, `(.L_x_864) ;  /* 0x000001d000007945 */ /* 0x000fe40003800200 */
[C---:B------:R-:W-:Y:S01]  /*df50*/  VIADD R46, R0.reuse, 0x10 ;  /* 0x00000010002e7836 */ /* 0x040fe20000000000 */
[----:B------:R-:W-:Y:S01]  /*df60*/  @!P4 IADD3 R37, PT, PT, R229, R36, RZ ;  /* 0x00000024e525c210 */ /* 0x000fe20007ffe0ff */
[----:B------:R-:W-:-:S02]  /*df70*/  VIADD R42, R0, 0x20 ;  /* 0x00000020002a7836 */ /* 0x000fc40000000000 */
[----:B------:R-:W-:Y:S01]  /*df80*/  IMAD R36, R45, R227, RZ ;  /* 0x000000e32d247224 */ /* 0x000fe200078e02ff */
[-C--:B------:R-:W-:Y:S01]  /*df90*/  ISETP.GE.AND P2, PT, R46, R215.reuse, PT ;  /* 0x000000d72e00720c */ /* 0x080fe20003f46270 */
[----:B------:R-:W-:Y:S01]  /*dfa0*/  IMAD.WIDE.U32 R46, R40, R48, R140 ;  /* 0x00000030282e7225 */ /* 0x000fe200078e008c */
[----:B------:R-:W-:-:S03]  /*dfb0*/  ISETP.GE.AND P1, PT, R42, R215, PT ;  /* 0x000000d72a00720c */ /* 0x000fc60003f26270 */
[----:B------:R-:W-:Y:S01]  /*dfc0*/  @!P4 IMAD.MOV.U32 R42, RZ, RZ, R228 ;  /* 0x000000ffff2ac224 */ /* 0x000fe200078e00e4 */
[----:B------:R-:W-:Y:S01]  /*dfd0*/  @P4 MOV R42, R50 ;  /* 0x00000032002a4202 */ /* 0x000fe20000000f00 */
[----:B-----5:R-:W-:-:S04]  /*dfe0*/  IMAD.WIDE.U32 R54, R44, R227, RZ ;  /* 0x000000e32c367225 */ /* 0x020fc800078e00ff */
[----:B------:R-:W-:Y:S01]  /*dff0*/  IMAD R40, R49, R40, RZ ;  /* 0x0000002831287224 */ /* 0x000fe200078e02ff */
[----:B------:R-:W-:Y:S01]  /*e000*/  IADD3 R36, PT, PT, R55, R36, RZ ;  /* 0x0000002437247210 */ /* 0x000fe20007ffe0ff */
[----:B------:R-:W-:Y:S02]  /*e010*/  VIADD R44, R0, 0x30 ;  /* 0x00000030002c7836 */ /* 0x000fe40000000000 */
[----:B------:R-:W-:Y:S01]  /*e020*/  @P4 IMAD.IADD R37, R51, 0x1, R38 ;  /* 0x0000000133254824 */ /* 0x000fe200078e0226 */
[----:B------:R-:W-:Y:S02]  /*e030*/  IADD3 R40, PT, PT, R47, R40, RZ ;  /* 0x000000282f287210 */ /* 0x000fe40007ffe0ff */
[----:B------:R-:W-:Y:S02]  /*e040*/  IADD3 R42, P5, P4, R54, R46, R42 ;  /* 0x0000002e362a7210 */ /* 0x000fe40007cbe02a */
[----:B------:R-:W-:Y:S02]  /*e050*/  ISETP.GE.AND P0, PT, R44, R215, PT ;  /* 0x000000d72c00720c */ /* 0x000fe40003f06270 */
[----:B------:R-:W-:Y:S01]  /*e060*/  IADD3.X R43, PT, PT, R36, R40, R37, P5, P4 ;  /* 0x00000028242b7210 */ /* 0x000fe20002fe8425 */
[----:B-1----:R-:W-:Y:S10]  /*e070*/  @P3 BRA `(.L_x_865) ;  /* 0x0000000000243947 */ /* 0x002ff40003800000 */
[----:B------:R-:W-:Y:S01]  /*e080*/  IMAD R3, R49, R0, RZ ;  /* 0x0000000031037224 */ /* 0x000fe200078e02ff */
[----:B------:R-:W-:Y:S01]  /*e090*/  ISETP.GE.AND P5, PT, R140, R2, PT ;  /* 0x000000028c00720c */ /* 0x000fe20003fa6270 */
[----:B------:R-:W-:Y:S01]  /*e0a0*/  IMAD.WIDE.U32 R36, R0, R48, R42 ;  /* 0x0000003000247225 */ /* 0x000fe200078e002a */
[----:B------:R-:W-:-:S03]  /*e0b0*/  ISETP.GE.AND P4, PT, R217, R2, PT ;  /* 0x00000002d900720c */ /* 0x000fc60003f86270 */
[----:B------:R-:W-:Y:S01]  /*e0c0*/  IMAD.IADD R3, R37, 0x1, R3 ;  /* 0x0000000125037824 */ /* 0x000fe200078e0203 */
[----:B------:R-:W-:-:S04]  /*e0d0*/  LEA R38, P3, R36, R52, 0x1 ;  /* 0x0000003424267211 */ /* 0x000fc800078608ff */
[----:B------:R-:W-:-:S05]  /*e0e0*/  LEA.HI.X R39, R36, R53, R3, 0x1, P3 ;  /* 0x0000003524277211 */ /* 0x000fca00018f0c03 */
[----:B--2---:R1:W-:Y:S04]  /*e0f0*/  @!P5 ST.E.128 desc[UR4][R38.64], R28 ;  /* 0x0000001c2600d985 */ /* 0x0043e8000c101d04 */
[----:B------:R1:W-:Y:S02]  /*e100*/  @!P4 ST.E.128 desc[UR4][R38.64+0x80], R12 ;  /* 0x0000800c2600c985 */ /* 0x0003e4000c101d04 */
.L_x_865:
[----:B------:R-:W-:Y:S05]  /*e110*/  BSYNC.RECONVERGENT B0 ;  /* 0x0000000000007941 */ /* 0x000fea0003800200 */
.L_x_864:
[----:B------:R-:W-:Y:S04]  /*e120*/  BSSY.RECONVERGENT B0, `(.L_x_866) ;  /* 0x0000010000007945 */ /* 0x000fe80003800200 */
[----:B------:R-:W-:Y:S05]  /*e130*/  @P2 BRA `(.L_x_867) ;  /* 0x0000000000382947 */ /* 0x000fea0003800000 */
[----:B-1----:R-:W-:Y:S01]  /*e140*/  IADD3 R13, P2, PT, R0, 0x10, RZ ;  /* 0x00000010000d7810 */ /* 0x002fe20007f5e0ff */
        /* <DEDUP_REMOVED lines=13> */
.L_x_867:
[----:B------:R-:W-:Y:S05]  /*e220*/  BSYNC.RECONVERGENT B0 ;  /* 0x0000000000007941 */ /* 0x000fea0003800200 */
.L_x_866:
        /* <DEDUP_REMOVED lines=16> */
.L_x_869:
[----:B------:R-:W-:Y:S05]  /*e330*/  BSYNC.RECONVERGENT B0 ;  /* 0x0000000000007941 */ /* 0x000fea0003800200 */
.L_x_868:
[----:B------:R-:W-:-:S04]  /*e340*/  MOV R227, 0x0 ;  /* 0x0000000000e37802 */ /* 0x000fc80000000f00 */
[----:B-1234-:R-:W-:Y:S05]  /*e350*/  @P0 RET.REL.NODEC R226 `(_ZN5flash24flash_fwd_splitkv_kernelI23Flash_fwd_kernel_traitsILi128ELi64ELi128ELi4ELb0ELb0EN7cutlass6half_tE19Flash_kernel_traitsILi128ELi64ELi128ELi4ES3_EELb0ELb0ELb0ELb0ELb0ELb1ELb0ELb0EEEvNS_16Flash_fwd_paramsE) ;  /* 0xffffff1ce2280950 */ /* 0x01efea0003c3ffff */
        /* <DEDUP_REMOVED lines=14> */
[----:B-1----:R-:W-:Y:S05]  /*e440*/  @P0 RET.REL.NODEC R226 `(_ZN5flash24flash_fwd_splitkv_kernelI23Flash_fwd_kernel_traitsILi128ELi64ELi128ELi4ELb0ELb0EN7cutlass6half_tE19Flash_kernel_traitsILi128ELi64ELi128ELi4ES3_EELb0ELb0ELb0ELb0ELb0ELb1ELb0ELb0EEEvNS_16Flash_fwd_paramsE) ;  /* 0xffffff18e2ec0950 */ /* 0x002fea0003c3ffff */
[----:B------:R-:W-:Y:S01]  /*e450*/  MOV R227, 0x0 ;  /* 0x0000000000e37802 */ /* 0x000fe20000000f00 */
[----:B------:R1:W-:Y:S03]  /*e460*/  ST.E.128 desc[UR4][R4.64+0x80], R32 ;  /* 0x0000802004007985 */ /* 0x0003e6000c101d04 */
[----:B-1----:R-:W-:Y:S05]  /*e470*/  RET.REL.NODEC R226 `(_ZN5flash24flash_fwd_splitkv_kernelI23Flash_fwd_kernel_traitsILi128ELi64ELi128ELi4ELb0ELb0EN7cutlass6half_tE19Flash_kernel_traitsILi128ELi64ELi128ELi4ES3_EELb0ELb0ELb0ELb0ELb0ELb1ELb0ELb0EEEvNS_16Flash_fwd_paramsE) ;  /* 0xffffff18e2e07950 */ /* 0x002fea0003c3ffff */
.L_x_859:
[----:B------:R-:W-:Y:S01]  /*e480*/  MOV R5, 0x2 ;  /* 0x0000000200057802 */ /* 0x000fe20000000f00 */
[----:B------:R-:W-:Y:S01]  /*e490*/  IMAD.MOV.U32 R0, RZ, RZ, 0x1f ;  /* 0x0000001fff007424 */ /* 0x000fe200078e00ff */
[----:B------:R-:W-:-:S07]  /*e4a0*/  MOV R4, 0xffffffff ;  /* 0xffffffff00047802 */ /* 0x000fce0000000f00 */
[----:B-1---5:R-:W-:Y:S05]  /*e4b0*/  WARPSYNC.COLLECTIVE R4, `(.L_x_870) ;  /* 0x0000000004087348 */ /* 0x022fea0003c00000 */
[----:B------:R2:W3:Y:S02]  /*e4c0*/  SHFL.BFLY P0, R10, R243, R5, R0 ;  /* 0x0c000005f30a7389 */ /* 0x0004e40000000000 */
[----:B-123-5:R-:W-:Y:S05]  /*e4d0*/  ENDCOLLECTIVE ;  /* 0x000000000000791b */ /* 0x02efea0003800000 */
.L_x_870:
[----:B------:R-:W-:Y:S02]  /*e4e0*/  IMAD.MOV.U32 R8, RZ, RZ, R10 ;  /* 0x000000ffff087224 */ /* 0x000fe400078e000a */
[----:B------:R-:W-:Y:S02]  /*e4f0*/  IMAD.MOV.U32 R5, RZ, RZ, 0x1 ;  /* 0x00000001ff057424 */ /* 0x000fe400078e00ff */
[----:B------:R-:W-:-:S05]  /*e500*/  FADD.FTZ R8, R8, R243 ;  /* 0x000000f308087221 */ /* 0x000fca0000010000 */
[----:B------:R-:W-:-:S07]  /*e510*/  MOV R243, R8 ;  /* 0x0000000800f37202 */ /* 0x000fce0000000f00 */
[----:B------:R-:W-:Y:S05]  /*e520*/  WARPSYNC.COLLECTIVE R4, `(.L_x_871) ;  /* 0x0000000004087348 */ /* 0x000fea0003c00000 */
[----:B------:R1:W2:Y:S02]  /*e530*/  SHFL.BFLY P0, R10, R243, R5, R0 ;  /* 0x0c000005f30a7389 */ /* 0x0002a40000000000 */
[----:B-12---:R-:W-:Y:S05]  /*e540*/  ENDCOLLECTIVE ;  /* 0x000000000000791b */ /* 0x006fea0003800000 */
.L_x_871:
[----:B------:R-:W-:Y:S01]  /*e550*/  MOV R243, R241 ;  /* 0x000000f100f37202 */ /* 0x000fe20000000f00 */
[----:B------:R-:W-:Y:S01]  /*e560*/  IMAD.MOV.U32 R5, RZ, RZ, 0x2 ;  /* 0x00000002ff057424 */ /* 0x000fe200078e00ff */
[----:B------:R-:W-:-:S07]  /*e570*/  MOV R7, R10 ;  /* 0x0000000a00077202 */ /* 0x000fce0000000f00 */
[----:B------:R-:W-:Y:S05]  /*e580*/  WARPSYNC.COLLECTIVE R4, `(.L_x_872) ;  /* 0x0000000004087348 */ /* 0x000fea0003c00000 */
[----:B------:R1:W2:Y:S02]  /*e590*/  SHFL.BFLY P0, R10, R243, R5, R0 ;  /* 0x0c000005f30a7389 */ /* 0x0002a40000000000 */
[----:B-12---:R-:W-:Y:S05]  /*e5a0*/  ENDCOLLECTIVE ;  /* 0x000000000000791b */ /* 0x006fea0003800000 */
.L_x_872:
[----:B------:R-:W-:Y:S01]  /*e5b0*/  FADD.FTZ R7, R8, R7 ;  /* 0x0000000708077221 */ /* 0x000fe20000010000 */
[----:B------:R-:W-:Y:S01]  /*e5c0*/  FADD.FTZ R9, R10, R241 ;  /* 0x000000f10a097221 */ /* 0x000fe20000010000 */
[----:B------:R-:W-:-:S04]  /*e5d0*/  MOV R5, 0x1 ;  /* 0x0000000100057802 */ /* 0x000fc80000000f00 */
[----:B------:R-:W-:-:S07]  /*e5e0*/  MOV R243, R9 ;  /* 0x0000000900f37202 */ /* 0x000fce0000000f00 */
[----:B------:R-:W-:Y:S05]  /*e5f0*/  WARPSYNC.COLLECTIVE R4, `(.L_x_873) ;  /* 0x0000000004087348 */ /* 0x000fea0003c00000 */
[----:B------:R1:W2:Y:S02]  /*e600*/  SHFL.BFLY P0, R10, R243, R5, R0 ;  /* 0x0c000005f30a7389 */ /* 0x0002a40000000000 */
[----:B-12---:R-:W-:Y:S05]  /*e610*/  ENDCOLLECTIVE ;  /* 0x000000000000791b */ /* 0x006fea0003800000 */
.L_x_873:
[----:B------:R-:W-:Y:S05]  /*e620*/  BRA `(.L_x_874) ;  /* 0xffffffe800dc7947 */ /* 0x000fea000383ffff */
.L_x_875:
        /* <DEDUP_REMOVED lines=13> */
.L_x_14899:


//--------------------- .text._ZN5flash24flash_fwd_splitkv_kernelI23Flash_fwd_kernel_traitsILi128ELi64ELi128ELi4ELb0ELb0EN7cutlass6half_tE19Flash_kernel_traitsILi128ELi64ELi128ELi4ES3_EELb0ELb0ELb0ELb0ELb0ELb0ELb0ELb1EEEvNS_16Flash_fwd_paramsE --------------------------
	.section	.text._ZN5flash24flash_fwd_splitkv_kernelI23Flash_fwd_kernel_traitsILi128ELi64ELi128ELi4ELb0ELb0EN7cutlass6half_tE19Flash_kernel_traitsILi128ELi64ELi128ELi4ES3_EELb0ELb0ELb0ELb0ELb0ELb0ELb0ELb1EEEvNS_16Flash_fwd_paramsE,"ax",@progbits
	.align	128
        .global         _ZN5flash24flash_fwd_splitkv_kernelI23Flash_fwd_kernel_traitsILi128ELi64ELi128ELi4ELb0ELb0EN7cutlass6half_tE19Flash_kernel_traitsILi128ELi64ELi128ELi4ES3_EELb0ELb0ELb0ELb0ELb0ELb0ELb0ELb1EEEvNS_16Flash_fwd_paramsE
        .type           _ZN5flash24flash_fwd_splitkv_kernelI23Flash_fwd_kernel_traitsILi128ELi64ELi128ELi4ELb0ELb0EN7cutlass6half_tE19Flash_kernel_traitsILi128ELi64ELi128ELi4ES3_EELb0ELb0ELb0ELb0ELb0ELb0ELb0ELb1EEEvNS_16Flash_fwd_paramsE,@function
        .size           _ZN5flash24flash_fwd_splitkv_kernelI23Flash_fwd_kernel_traitsILi128ELi64ELi128ELi4ELb0ELb0EN7cutlass6half_tE19Flash_kernel_traitsILi128ELi64ELi128ELi4ES3_EELb0ELb0ELb0ELb0ELb0ELb0ELb0ELb1EEEvNS_16Flash_fwd_paramsE,(.L_x_14900 - _ZN5flash24flash_fwd_splitkv_kernelI23Flash_fwd_kernel_traitsILi128ELi64ELi128ELi4ELb0ELb0EN7cutlass6half_tE19Flash_kernel_traitsILi128ELi64ELi128ELi4ES3_EELb0ELb0ELb0ELb0ELb0ELb0ELb0ELb1EEEvNS_16Flash_fwd_paramsE)
        .other          _ZN5flash24flash_fwd_splitkv_kernelI23Flash_fwd_kernel_traitsILi128ELi64ELi128ELi4ELb0ELb0EN7cutlass6half_tE19Flash_kernel_traitsILi128ELi64ELi128ELi4ES3_EELb0ELb0ELb0ELb0ELb0ELb0ELb0ELb1EEEvNS_16Flash_fwd_paramsE,@"STO_CUDA_ENTRY STV_DEFAULT"
_ZN5flash24flash_fwd_splitkv_kernelI23Flash_fwd_kernel_traitsILi128ELi64ELi128ELi4ELb0ELb0EN7cutlass6half_tE19Flash_kernel_traitsILi128ELi64ELi128ELi4ES3_EELb0ELb0ELb0ELb0ELb0ELb0ELb0ELb1EEEvNS_16Flash_fwd_paramsE:
.text._ZN5flash24flash_fwd_splitkv_kernelI23Flash_fwd_kernel_traitsILi128ELi64ELi128ELi4ELb0ELb0EN7cutlass6half_tE19Flash_kernel_traitsILi128ELi64ELi128ELi4ES3_EELb0ELb0ELb0ELb0ELb0ELb0ELb0ELb1EEEvNS_16Flash_fwd_paramsE:
[----:B------:R-:W-:Y:S01]  /*0000*/  LDC R1, c[0x0][0x37c] ;  /* 0x0000df00ff017b82 */ /* 0x000fe20000000800 */
[----:B------:R-:W1:Y:S07]  /*0010*/  S2R R218, SR_CTAID.X ;  /* 0x0000000000da7919 */ /* 0x000e6e0000002500 */
[----:B------:R-:W2:Y:S01]  /*0020*/  LDC.64 R132, c[0x0][0x348] ;  /* 0x0000d200ff847b82 */ /* 0x000ea20000000a00 */
[----:B------:R-:W-:Y:S01]  /*0030*/  BSSY.RECONVERGENT B4, `(.L_x_876) ;  /* 0x0000005000047945 */ /* 0x000fe20003800200 */
[----:B------:R-:W-:Y:S01]  /*0040*/  MOV R206, 0x80 ;  /* 0x0000008000ce7802 */ /* 0x000fe20000000f00 */
[----:B------:R-:W3:Y:S01]  /*0050*/  S2R R217, SR_CTAID.Y ;  /* 0x0000000000d97919 */ /* 0x000ee20000002600 */
[----:B------:R-:W4:Y:S05]  /*0060*/  S2R R216, SR_CTAID.Z ;  /* 0x0000000000d87919 */ /* 0x000f2a0000002700 */
[----:B-1234-:R-:W-:Y:S05]  /*0070*/  CALL.REL.NOINC `($_ZN5flash24flash_fwd_splitkv_kernelI23Flash_fwd_kernel_traitsILi128ELi64ELi128ELi4ELb0ELb0EN7cutlass6half_tE19Flash_kernel_traitsILi128ELi64ELi128ELi4ES3_EELb0ELb0ELb0ELb0ELb0ELb0ELb0ELb1EEEvNS_16Flash_fwd_paramsE$_ZN5flash30compute_attn_1rowblock_splitkvI23Flash_fwd_kernel_traitsILi128ELi64ELi128ELi4ELb0ELb0EN7cutlass6half_tE19Flash_kernel_traitsILi128ELi64ELi128ELi4ES3_EELb0ELb0ELb0ELb0ELb0ELb0ELb0ELb1ENS_16Flash_fwd_paramsEEEvRKT8_iiiii) ;  /* 0x0000000000087944 */ /* 0x01efea0003c00000 */
[----:B------:R-:W-:Y:S05]  /*0080*/  BSYNC.RECONVERGENT B4 ;  /* 0x0000000000047941 */ /* 0x000fea0003800200 */
.L_x_876:
[----:B------:R-:W-:Y:S05]  /*0090*/  EXIT ;  /* 0x000000000000794d */ /* 0x000fea0003800000 */
        .type           $_ZN5flash24flash_fwd_splitkv_kernelI23Flash_fwd_kernel_traitsILi128ELi64ELi128ELi4ELb0ELb0EN7cutlass6half_tE19Flash_kernel_traitsILi128ELi64ELi128ELi4ES3_EELb0ELb0ELb0ELb0ELb0ELb0ELb0ELb1EEEvNS_16Flash_fwd_paramsE$_ZN5flash30compute_attn_1rowblock_splitkvI23Flash_fwd_kernel_traitsILi128ELi64ELi128ELi4ELb0ELb0EN7cutlass6half_tE19Flash_kernel_traitsILi128ELi64ELi128ELi4ES3_EELb0ELb0ELb0ELb0ELb0ELb0ELb0ELb1ENS_16Flash_fwd_paramsEEEvRKT8_iiiii,@function
        .size           $_ZN5flash24flash_fwd_splitkv_kernelI23Flash_fwd_kernel_traitsILi128ELi64ELi128ELi4ELb0ELb0EN7cutlass6half_tE19Flash_kernel_traitsILi128ELi64ELi128ELi4ES3_EELb0ELb0ELb0ELb0ELb0ELb0ELb0ELb1EEEvNS_16Flash_fwd_paramsE$_ZN5flash30compute_attn_1rowblock_splitkvI23Flash_fwd_kernel_traitsILi128ELi64ELi128ELi4ELb0ELb0EN7cutlass6half_tE19Flash_kernel_traitsILi128ELi64ELi128ELi4ES3_EELb0ELb0ELb0ELb0ELb0ELb0ELb0ELb1ENS_16Flash_fwd_paramsEEEvRKT8_iiiii,(.L_x_14900 - $_ZN5flash24flash_fwd_splitkv_kernelI23Flash_fwd_kernel_traitsILi128ELi64ELi128ELi4ELb0ELb0EN7cutlass6half_tE19Flash_kernel_traitsILi128ELi64ELi128ELi4ES3_EELb0ELb0ELb0ELb0ELb0ELb0ELb0ELb1EEEvNS_16Flash_fwd_paramsE$_ZN5flash30compute_attn_1rowblock_splitkvI23Flash_fwd_kernel_traitsILi128ELi64ELi128ELi4ELb0ELb0EN7cutlass6half_tE19Flash_kernel_traitsILi128ELi64ELi128ELi4ES3_EELb0ELb0ELb0ELb0ELb0ELb0ELb0ELb1ENS_16Flash_fwd_paramsEEEvRKT8_iiiii)
$_ZN5flash24flash_fwd_splitkv_kernelI23Flash_fwd_kernel_traitsILi128ELi64ELi128ELi4ELb0ELb0EN7cutlass6half_tE19Flash_kernel_traitsILi128ELi64ELi128ELi4ES3_EELb0ELb0ELb0ELb0ELb0ELb0ELb0ELb1EEEvNS_16Flash_fwd_paramsE$_ZN5flash30compute_attn_1rowblock_splitkvI23Flash_fwd_kernel_traitsILi128ELi64ELi128ELi4ELb0ELb0EN7cutlass6half_tE19Flash_kernel_traitsILi128ELi64ELi128ELi4ES3_EELb0ELb0ELb0ELb0ELb0ELb0ELb0ELb1ENS_16Flash_fwd_paramsEEEvRKT8_iiiii:
[----:B------:R-:W1:Y:S02]  /*00a0*/  LDCU.64 UR4, c[0x0][0x358] ;  /* 0x00006b00ff0477ac */ /* 0x000e640008000a00 */
[----:B-1----:R-:W2:Y:S04]  /*00b0*/  LD.E.64 R14, desc[UR4][R132.64+0xe0] ;  /* 0x0000e004840e7980 */ /* 0x002ea8000c101b00 */
[----:B------:R-:W3:Y:S04]  /*00c0*/  LD.E.64 R8, desc[UR4][R132.64+0xe8] ;  /* 0x0000e80484087980 */ /* 0x000ee8000c101b00 */
[----:B------:R-:W4:Y:S01]  /*00d0*/  LD.E.64 R4, desc[UR4][R132.64+0xf0] ;  /* 0x0000f00484047980 */ /* 0x000f22000c101b00 */
[----:B------:R-:W-:Y:S01]  /*00e0*/  IMAD.SHL.U32 R2, R217, 0x4, RZ ;  /* 0x00000004d9027824 */ /* 0x000fe200078e00ff */
[----:B------:R-:W-:-:S02]  /*00f0*/  SHF.R.U32.HI R0, RZ, 0x1e, R217 ;  /* 0x0000001eff007819 */ /* 0x000fc400000116d9 */
[----:B------:R-:W4:Y:S01]  /*0100*/  LD.E.64 R6, desc[UR4][R132.64+0xf8] ;  /* 0x0000f80484067980 */ /* 0x000f22000c101b00 */
[----:B------:R-:W-:Y:S02]  /*0110*/  IMAD.MOV.U32 R12, RZ, RZ, RZ ;  /* 0x000000ffff0c7224 */ /* 0x000fe400078e00ff */
[----:B------:R-:W-:Y:S01]  /*0120*/  IMAD.MOV.U32 R221, RZ, RZ, -0x1 ;  /* 0xffffffffffdd7424 */ /* 0x000fe200078e00ff */
[C---:B--2---:R-:W-:Y:S02]  /*0130*/  ISETP.NE.U32.AND P5, PT, R14.reuse, RZ, PT ;  /* 0x000000ff0e00720c */ /* 0x044fe40003fa5070 */
[----:B------:R-:W-:Y:S02]  /*0140*/  ISETP.NE.U32.AND P1, PT, R14, RZ, PT ;  /* 0x000000ff0e00720c */ /* 0x000fe40003f25070 */
[----:B---3--:R-:W-:Y:S02]  /*0150*/  ISETP.NE.U32.AND P3, PT, R8, RZ, PT ;  /* 0x000000ff0800720c */ /* 0x008fe40003f65070 */
[----:B------:R-:W-:-:S02]  /*0160*/  ISETP.NE.AND.EX P5, PT, R15, RZ, PT, P5 ;  /* 0x000000ff0f00720c */ /* 0x000fc40003fa5350 */
[C---:B----4-:R-:W-:Y:S02]  /*0170*/  ISETP.NE.U32.AND P4, PT, R4.reuse, RZ, PT ;  /* 0x000000ff0400720c */ /* 0x050fe40003f85070 */
[----:B------:R-:W-:Y:S02]  /*0180*/  ISETP.NE.AND.EX P3, PT, R9, RZ, PT, P3 ;  /* 0x000000ff0900720c */ /* 0x000fe40003f65330 */
[----:B------:R-:W-:Y:S02]  /*0190*/  ISETP.NE.AND.EX P4, PT, R5, RZ, PT, P4 ;  /* 0x000000ff0500720c */ /* 0x000fe40003f85340 */
[----:B------:R-:W-:Y:S02]  /*01a0*/  IADD3 R30, P0, PT, R4, R2, RZ ;  /* 0x00000002041e7210 */ /* 0x000fe40007f1e0ff */
[----:B------:R-:W-:Y:S01]  /*01b0*/  ISETP.NE.AND.EX P1, PT, R15, RZ, PT, P1 ;  /* 0x000000ff0f00720c */ /* 0x000fe20003f25310 */
[----:B------:R-:W-:Y:S02]  /*01c0*/  IMAD.WIDE.U32 R14, R217, 0x4, R14 ;  /* 0x00000004d90e7825 */ /* 0x000fe400078e000e */
[----:B------:R1:W5:Y:S02]  /*01d0*/  @!P5 LD.E R220, desc[UR4][R132.64+0xb4] ;  /* 0x0000b40484dcd980 */ /* 0x000364000c101900 */
[----:B------:R-:W-:-:S02]  /*01e0*/  IMAD.X R31, R5, 0x1, R0, P0 ;  /* 0x00000001051f7824 */ /* 0x000fc400000e0600 */
[----:B------:R1:W5:Y:S04]  /*01f0*/  @P5 LD.E R4, desc[UR4][R14.64+0x4] ;  /* 0x000004040e045980 */ /* 0x000368000c101900 */
[----:B------:R1:W5:Y:S04]  /*0200*/  @!P3 LD.E R3, desc[UR4][R132.64+0xb8] ;  /* 0x0000b8048403b980 */ /* 0x000368000c101900 */
[----:B------:R1:W5:Y:S01]  /*0210*/  @P4 LD.E R12, desc[UR4][R30.64] ;  /* 0x000000041e0c4980 */ /* 0x000362000c101900 */
[----:B------:R-:W-:-:S03]  /*0220*/  ISETP.NE.U32.AND P2, PT, R8, RZ, PT ;  /* 0x000000ff0800720c */ /* 0x000fc60003f45070 */
[----:B------:R1:W5:Y:S01]  /*0230*/  @P1 LD.E R221, desc[UR4][R14.64] ;  /* 0x000000040edd1980 */ /* 0x000362000c101900 */
[C---:B------:R-:W-:Y:S02]  /*0240*/  ISETP.NE.AND.EX P2, PT, R9.reuse, RZ, PT, P2 ;  /* 0x000000ff0900720c */ /* 0x040fe40003f45320 */
[----:B------:R-:W-:Y:S01]  /*0250*/  IADD3 R10, P1, PT, R8, R2, RZ ;  /* 0x00000002080a7210 */ /* 0x000fe20007f3e0ff */
[----:B------:R-:W-:Y:S01]  /*0260*/  BSSY.RECONVERGENT B0, `(.L_x_877) ;  /* 0x000000a000007945 */ /* 0x000fe20003800200 */
[----:B------:R-:W-:Y:S01]  /*0270*/  ISETP.NE.U32.AND P0, PT, R6, RZ, PT ;  /* 0x000000ff0600720c */ /* 0x000fe20003f05070 */
[----:B------:R-:W-:Y:S02]  /*0280*/  IMAD.MOV.U32 R13, RZ, RZ, -0x1 ;  /* 0xffffffffff0d7424 */ /* 0x000fe400078e00ff */
[----:B------:R-:W-:Y:S01]  /*0290*/  IMAD.X R11, R9, 0x1, R0, P1 ;  /* 0x00000001090b7824 */ /* 0x000fe200008e0600 */
[----:B------:R-:W-:-:S05]  /*02a0*/  ISETP.NE.AND.EX P0, PT, R7, RZ, PT, P0 ;  /* 0x000000ff0700720c */ /* 0x000fca0003f05300 */
[----:B------:R-:W-:Y:S08]  /*02b0*/  @!P2 BRA `(.L_x_878) ;  /* 0x000000000010a947 */ /* 0x000ff00003800000 */
[----:B------:R-:W2:Y:S02]  /*02c0*/  LD.E.U8 R5, desc[UR4][R132.64+0x1b2] ;  /* 0x0001b20484057980 */ /* 0x000ea4000c101100 */
[----:B--2---:R-:W-:-:S13]  /*02d0*/  ISETP.NE.AND P1, PT, R5, RZ, PT ;  /* 0x000000ff0500720c */ /* 0x004fda0003f25270 */
[----:B------:R-:W-:Y:S05]  /*02e0*/  @!P1 BRA `(.L_x_878) ;  /* 0x0000000000049947 */ /* 0x000fea0003800000 */
[----:B------:R2:W5:Y:S02]  /*02f0*/  LD.E R13, desc[UR4][R10.64] ;  /* 0x000000040a0d7980 */ /* 0x000564000c101900 */
.L_x_878:
[----:B------:R-:W-:Y:S05]  /*0300*/  BSYNC.RECONVERGENT B0 ;  /* 0x0000000000007941 */ /* 0x000fea0003800200 */
.L_x_877:
[----:B------:R-:W-:Y:S04]  /*0310*/  BSSY.RECONVERGENT B0, `(.L_x_879) ;  /* 0x0000007000007945 */ /* 0x000fe80003800200 */
[----:B------:R-:W-:Y:S05]  /*0320*/  @!P3 BRA `(.L_x_880) ;  /* 0x000000000014b947 */ /* 0x000fea0003800000 */
[----:B-----5:R-:W3:Y:S02]  /*0330*/  LD.E.U8 R3, desc[UR4][R132.64+0x1b2] ;  /* 0x0001b20484037980 */ /* 0x020ee4000c101100 */
[----:B---3--:R-:W-:-:S13]  /*0340*/  ISETP.NE.AND P1, PT, R3, RZ, PT ;  /* 0x000000ff0300720c */ /* 0x008fda0003f25270 */
[----:B------:R-:W3:Y:S02]  /*0350*/  @P1 LD.E R8, desc[UR4][R10.64+0x4] ;  /* 0x000004040a081980 */ /* 0x000ee4000c101900 */
[----:B---3--:R-:W-:-:S06]  /*0360*/  @P1 IADD3 R3, PT, PT, R8, -R13, RZ ;  /* 0x8000000d08031210 */ /* 0x008fcc0007ffe0ff */
[----:B------:R3:W5:Y:S02]  /*0370*/  @!P1 LD.E R3, desc[UR4][R10.64] ;  /* 0x000000040a039980 */ /* 0x000764000c101900 */
.L_x_880:
[----:B------:R-:W-:Y:S05]  /*0380*/  BSYNC.RECONVERGENT B0 ;  /* 0x0000000000007941 */ /* 0x000fea0003800200 */
.L_x_879:
[----:B------:R-:W-:Y:S01]  /*0390*/  BSSY.RECONVERGENT B1, `(.L_x_881) ;  /* 0x0000012000017945 */ /* 0x000fe20003800200 */
[----:B-----5:R-:W-:Y:S02]  /*03a0*/  @P5 IADD3 R220, PT, PT, -R221, R4, RZ ;  /* 0x00000004dddc5210 */ /* 0x020fe40007ffe1ff */
[----:B------:R-:W-:Y:S01]  /*03b0*/  IADD3 R70, PT, PT, R3, -R12, RZ ;  /* 0x8000000c03467210 */ /* 0x000fe20007ffe0ff */
[----:B------:R-:W-:Y:S06]  /*03c0*/  @!P0 BRA `(.L_x_882) ;  /* 0x0000000000148947 */ /* 0x000fec0003800000 */
[----:B------:R-:W-:-:S05]  /*03d0*/  IADD3 R4, P0, PT, R6, R2, RZ ;  /* 0x0000000206047210 */ /* 0x000fca0007f1e0ff */
[----:B------:R-:W-:-:S05]  /*03e0*/  IMAD.X R5, R7, 0x1, R0, P0 ;  /* 0x0000000107057824 */ /* 0x000fca00000e0600 */
[----:B------:R-:W4:Y:S02]  /*03f0*/  LD.E R3, desc[UR4][R4.64] ;  /* 0x0000000404037980 */ /* 0x000f24000c101900 */
[----:B----4-:R-:W-:Y:S01]  /*0400*/  IADD3 R64, PT, PT, R3, -R12, RZ ;  /* 0x8000000c03407210 */ /* 0x010fe20007ffe0ff */
[----:B------:R-:W-:Y:S05]  /*0410*/  BRA `(.L_x_883) ;  /* 0x0000000000247947 */ /* 0x000fea0003800000 */
.L_x_882:
[----:B------:R-:W4:Y:S01]  /*0420*/  LD.E.64 R4, desc[UR4][R132.64+0x108] ;  /* 0x0001080484047980 */ /* 0x000f22000c101b00 */
[----:B------:R-:W-:Y:S01]  /*0430*/  BSSY.RECONVERGENT B0, `(.L_x_884) ;  /* 0x0000006000007945 */ /* 0x000fe20003800200 */
[----:B------:R-:W-:Y:S01]  /*0440*/  IMAD.MOV.U32 R3, RZ, RZ, RZ ;  /* 0x000000ffff037224 */ /* 0x000fe200078e00ff */
[----:B----4-:R-:W-:-:S04]  /*0450*/  ISETP.NE.U32.AND P0, PT, R4, RZ, PT ;  /* 0x000000ff0400720c */ /* 0x010fc80003f05070 */
[----:B------:R-:W-:-:S13]  /*0460*/  ISETP.NE.AND.EX P0, PT, R5, RZ, PT, P0 ;  /* 0x000000ff0500720c */ /* 0x000fda0003f05300 */
[----:B------:R-:W-:Y:S05]  /*0470*/  @!P0 BRA `(.L_x_885) ;  /* 0x0000000000048947 */ /* 0x000fea0003800000 */
[----:B------:R4:W5:Y:S02]  /*0480*/  LD.E R3, desc[UR4][R132.64+0xbc] ;  /* 0x0000bc0484037980 */ /* 0x000964000c101900 */
.L_x_885:
[----:B------:R-:W-:Y:S05]  /*0490*/  BSYNC.RECONVERGENT B0 ;  /* 0x0000000000007941 */ /* 0x000fea0003800200 */
.L_x_884:
[----:B-----5:R-:W-:Y:S02]  /*04a0*/  IADD3 R64, PT, PT, R70, R3, RZ ;  /* 0x0000000346407210 */ /* 0x020fe40007ffe0ff */
.L_x_883:
[----:B------:R-:W-:Y:S05]  /*04b0*/  BSYNC.RECONVERGENT B1 ;  /* 0x0000000000017941 */ /* 0x000fea0003800200 */
.L_x_881:
[----:B------:R-:W-:Y:S01]  /*04c0*/  IMAD.SHL.U32 R73, R218, 0x40, RZ ;  /* 0x00000040da497824 */ /* 0x000fe200078e00ff */
[----:B------:R-:W-:-:S04]  /*04d0*/  MOV R207, 0x0 ;  /* 0x0000000000cf7802 */ /* 0x000fc80000000f00 */
[----:B------:R-:W-:-:S13]  /*04e0*/  ISETP.GT.AND P0, PT, R220, R73, PT ;  /* 0x00000049dc00720c */ /* 0x000fda0003f04270 */
[----:B-1234-:R-:W-:Y:S05]  /*04f0*/  @!P0 RET.REL.NODEC R206 `(_ZN5flash24flash_fwd_splitkv_kernelI23Flash_fwd_kernel_traitsILi128ELi64ELi128ELi4ELb0ELb0EN7cutlass6half_tE19Flash_kernel_traitsILi128ELi64ELi128ELi4ES3_EELb0ELb0ELb0ELb0ELb0ELb0ELb0ELb1EEEvNS_16Flash_fwd_paramsE) ;  /* 0xfffffff8cec08950 */ /* 0x01efea0003c3ffff */
        /* <DEDUP_REMOVED lines=16> */
[----:B------:R1:W5:Y:S04]  /*0600*/  LD.E R3, desc[UR4][R132.64+0x60] ;  /* 0x0000600484037980 */ /* 0x000368000c101900 */
[----:B------:R-:W4:Y:S04]  /*0610*/  @!P0 LD.E.64 R8, desc[UR4][R132.64+0x80] ;  /* 0x0000800484088980 */ /* 0x000f28000c101b00 */
[----:B------:R1:W5:Y:S04]  /*0620*/  LD.E R0, desc[UR4][R132.64+0xb4] ;  /* 0x0000b40484007980 */ /* 0x000368000c101900 */
[----:B------:R1:W5:Y:S04]  /*0630*/  LD.E.64 R4, desc[UR4][R132.64+0xa0] ;  /* 0x0000a00484047980 */ /* 0x000368000c101b00 */
[----:B------:R1:W5:Y:S04]  /*0640*/  LD.E R2, desc[UR4][R132.64+0xc0] ;  /* 0x0000c00484027980 */ /* 0x000368000c101900 */
[----:B------:R1:W5:Y:S01]  /*0650*/  LD.E.64 R14, desc[UR4][R132.64+0x70] ;  /* 0x00007004840e7980 */ /* 0x000362000c101b00 */
[----:B------:R-:W-:Y:S01]  /*0660*/  IMAD.SHL.U32 R10, R71, 0x8, RZ ;  /* 0x00000008470a7824 */ /* 0x000fe200078e00ff */
[----:B------:R-:W-:-:S04]  /*0670*/  MOV R11, RZ ;  /* 0x000000ff000b7202 */ /* 0x000fc80000000f00 */
[----:B------:R-:W-:Y:S01]  /*0680*/  LOP3.LUT R10, R10, 0x38, RZ, 0xc0, !PT ;  /* 0x000000380a0a7812 */ /* 0x000fe200078ec0ff */
[----:B------:R-:W-:Y:S01]  /*0690*/  IMAD.IADD R220, R220, 0x1, -R73 ;  /* 0x00000001dcdc7824 */ /* 0x000fe200078e0a49 */
[----:B------:R-:W-:-:S04]  /*06a0*/  SHF.R.U32.HI R71, RZ, 0x3, R71 ;  /* 0x00000003ff477819 */ /* 0x000fc80000011647 */
[----:B------:R-:W-:Y:S02]  /*06b0*/  ISETP.GE.AND P2, PT, R71, R220, PT ;  /* 0x000000dc4700720c */ /* 0x000fe40003f46270 */
[----:B------:R-:W-:Y:S01]  /*06c0*/  ISETP.NE.AND P6, PT, R10, RZ, PT ;  /* 0x000000ff0a00720c */ /* 0x000fe20003fc5270 */
[----:B------:R-:W-:Y:S01]  /*06d0*/  BSSY.RECONVERGENT B0, `(.L_x_887) ;  /* 0x0000020000007945 */ /* 0x000fe20003800200 */
[----:B--2---:R-:W-:-:S04]  /*06e0*/  @P0 IMAD.WIDE.U32 R20, R6, R221, RZ ;  /* 0x000000dd06140225 */ /* 0x004fc800078e00ff */
[----:B------:R-:W-:-:S04]  /*06f0*/  IMAD.WIDE.U32 R16, R73, R6, R10 ;  /* 0x0000000649107225 */ /* 0x000fc800078e000a */
[----:B----4-:R-:W-:-:S04]  /*0700*/  @!P0 IMAD.WIDE.U32 R12, R8, R217, RZ ;  /* 0x000000d9080c8225 */ /* 0x010fc800078e00ff */
[----:B------:R-:W-:Y:S02]  /*0710*/  @!P0 IMAD R8, R9, R217, RZ ;  /* 0x000000d909088224 */ /* 0x000fe400078e02ff */
[----:B------:R-:W-:Y:S02]  /*0720*/  @P0 IMAD R9, R7, R221, RZ ;  /* 0x000000dd07090224 */ /* 0x000fe400078e02ff */
[----:B------:R-:W-:Y:S02]  /*0730*/  @P0 IMAD.MOV.U32 R12, RZ, RZ, R20 ;  /* 0x000000ffff0c0224 */ /* 0x000fe400078e0014 */
[----:B------:R-:W-:Y:S01]  /*0740*/  @!P0 IMAD.IADD R8, R13, 0x1, R8 ;  /* 0x000000010d088824 */ /* 0x000fe200078e0208 */
[----:B------:R-:W-:Y:S01]  /*0750*/  @P0 IADD3 R8, PT, PT, R21, R9, RZ ;  /* 0x0000000915080210 */ /* 0x000fe20007ffe0ff */
[----:B------:R-:W-:Y:S01]  /*0760*/  IMAD R9, R7, R73, RZ ;  /* 0x0000004907097224 */ /* 0x000fe200078e02ff */
        /* <DEDUP_REMOVED lines=11> */
[----:B-1----:R-:W-:Y:S08]  /*0820*/  @P2 BRA `(.L_x_888) ;  /* 0x0000000000282947 */ /* 0x002ff00003800000 */
        /* <DEDUP_REMOVED lines=10> */
.L_x_888:
[----:B------:R-:W-:Y:S05]  /*08d0*/  BSYNC.RECONVERGENT B0 ;  /* 0x0000000000007941 */ /* 0x000fea0003800200 */
.L_x_887:
        /* <DEDUP_REMOVED lines=17> */
.L_x_890:
[----:B------:R-:W-:Y:S05]  /*09f0*/  BSYNC.RECONVERGENT B0 ;  /* 0x0000000000007941 */ /* 0x000fea0003800200 */
.L_x_889:
[----:B-----5:R-:W-:Y:S01]  /*0a00*/  IMAD R3, R3, R217, R216 ;  /* 0x000000d903037224 */ /* 0x020fe200078e02d8 */
[----:B------:R-:W-:Y:S01]  /*0a10*/  BSSY.RECONVERGENT B0, `(.L_x_891) ;  /* 0x0000013000007945 */ /* 0x000fe20003800200 */
[C---:B------:R-:W-:Y:S02]  /*0a20*/  ISETP.GE.OR P5, PT, R71.reuse, R220, P6 ;  /* 0x000000dc4700720c */ /* 0x040fe400037a6670 */
        /* <DEDUP_REMOVED lines=17> */
.L_x_892:
[----:B------:R-:W-:Y:S05]  /*0b40*/  BSYNC.RECONVERGENT B0 ;  /* 0x0000000000007941 */ /* 0x000fea0003800200 */
.L_x_891:
[CC--:B------:R-:W-:Y:S01]  /*0b50*/  ISETP.GE.AND P1, PT, R17.reuse, R220.reuse, PT ;  /* 0x000000dc1100720c */ /* 0x0c0fe20003f26270 */
[----:B------:R-:W-:Y:S01]  /*0b60*/  BSSY.RECONVERGENT B0, `(.L_x_893) ;  /* 0x0000018000007945 */ /* 0x000fe20003800200 */
[C---:B------:R-:W-:Y:S02]  /*0b70*/  IADD3 R3, P0, PT, R0.reuse, R71, RZ ;  /* 0x0000004700037210 */ /* 0x040fe40007f1e0ff */
[----:B------:R-:W-:Y:S02]  /*0b80*/  ISETP.GE.OR P6, PT, R17, R220, P6 ;  /* 0x000000dc1100720c */ /* 0x000fe400037c6670 */
[----:B------:R-:W-:Y:S02]  /*0b90*/  LEA.HI.X.SX32 R0, R0, RZ, 0x1, P0 ;  /* 0x000000ff00007211 */ /* 0x000fe400000f0eff */
[----:B--23--:R-:W-:Y:S01]  /*0ba0*/  LEA R8, P0, R3, R4, 0x2 ;  /* 0x0000000403087211 */ /* 0x00cfe200078010ff */
[----:B------:R-:W-:-:S03]  /*0bb0*/  @!P5 IMAD.MOV.U32 R4, RZ, RZ, 0x7f800000 ;  /* 0x7f800000ff04d424 */ /* 0x000fc600078e00ff */
        /* <DEDUP_REMOVED lines=18> */
.L_x_894:
[----:B------:R-:W-:Y:S05]  /*0ce0*/  BSYNC.RECONVERGENT B0 ;  /* 0x0000000000007941 */ /* 0x000fea0003800200 */
.L_x_893:
[----:B------:R-:W-:Y:S01]  /*0cf0*/  MOV R207, 0x0 ;  /* 0x0000000000cf7802 */ /* 0x000fe20000000f00 */
[----:B------:R-:W-:Y:S04]  /*0d00*/  @!P5 ST.E desc[UR4][R8.64], R4 ;  /* 0x000000040800d985 */ /* 0x000fe8000c101904 */
[----:B------:R-:W-:Y:S04]  /*0d10*/  @!P4 ST.E desc[UR4][R8.64+0x40], R3 ;  /* 0x000040030800c985 */ /* 0x000fe8000c101904 */
[----:B------:R1:W-:Y:S02]  /*0d20*/  @!P3 ST.E desc[UR4][R8.64+0x80], R0 ;  /* 0x000080000800b985 */ /* 0x0003e4000c101904 */
[----:B-12---:R-:W-:Y:S05]  /*0d30*/  @P6 RET.REL.NODEC R206 `(_ZN5flash24flash_fwd_splitkv_kernelI23Flash_fwd_kernel_traitsILi128ELi64ELi128ELi4ELb0ELb0EN7cutlass6half_tE19Flash_kernel_traitsILi128ELi64ELi128ELi4ES3_EELb0ELb0ELb0ELb0ELb0ELb0ELb0ELb1EEEvNS_16Flash_fwd_paramsE) ;  /* 0xfffffff0ceb06950 */ /* 0x006fea0003c3ffff */
[----:B------:R-:W-:Y:S02]  /*0d40*/  MOV R3, 0x7f800000 ;  /* 0x7f80000000037802 */ /* 0x000fe40000000f00 */
[----:B------:R-:W-:-:S03]  /*0d50*/  MOV R207, 0x0 ;  /* 0x0000000000cf7802 */ /* 0x000fc60000000f00 */
[----:B------:R1:W-:Y:S02]  /*0d60*/  ST.E desc[UR4][R8.64+0xc0], R3 ;  /* 0x0000c00308007985 */ /* 0x0003e4000c101904 */
[----:B-1----:R-:W-:Y:S05]  /*0d70*/  RET.REL.NODEC R206 `(_ZN5flash24flash_fwd_splitkv_kernelI23Flash_fwd_kernel_traitsILi128ELi64ELi128ELi4ELb0ELb0EN7cutlass6half_tE19Flash_kernel_traitsILi128ELi64ELi128ELi4ES3_EELb0ELb0ELb0ELb0ELb0ELb0ELb0ELb1EEEvNS_16Flash_fwd_paramsE) ;  /* 0xfffffff0cea07950 */ /* 0x002fea0003c3ffff */
.L_x_886:
        /* <DEDUP_REMOVED lines=52> */
[----:B------:R-:W-:-:S05]  /*10c0*/  @!P2 LOP3.LUT R9, RZ, R10, RZ, 0x33, !PT ;  /* 0x0000000aff09a212 */ /* 0x000fca00078e33ff */
        /* <DEDUP_REMOVED lines=16> */
[----:B------:R-:W-:Y:S02]  /*11d0*/  ISETP.GT.U32.AND P1, PT, R8, R3, PT ;  /* 0x000000030800720c */ /* 0x000fe40003f24070 */
[----:B------:R-:W-:-:S11]  /*11e0*/  LOP3.LUT R4, R216, R5, RZ, 0x3c, !PT ;  /* 0x00000005d8047212 */ /* 0x000fd600078e3cff */
[----:B------:R-:W-:-:S05]  /*11f0*/  @!P1 IMAD.IADD R3, R3, 0x1, -R8 ;  /* 0x0000000103039824 */ /* 0x000fca00078e0a08 */
[----:B------:R-:W-:Y:S02]  /*1200*/  ISETP.GE.U32.AND P2, PT, R3, R8, PT ;  /* 0x000000080300720c */ /* 0x000fe40003f46070 */
[----:B------:R-:W-:Y:S01]  /*1210*/  IADD3 R8, PT, PT, -R9, RZ, RZ ;  /* 0x000000ff09087210 */ /* 0x000fe20007ffe1ff */
[----:B------:R-:W-:Y:S01]  /*1220*/  @!P1 VIADD R2, R2, 0x1 ;  /* 0x0000000102029836 */ /* 0x000fe20000000000 */
[----:B------:R-:W-:Y:S02]  /*1230*/  ISETP.GE.AND P0, PT, R4, RZ, PT ;  /* 0x000000ff0400720c */ /* 0x000fe40003f06270 */
[----:B------:R-:W-:Y:S01]  /*1240*/  ISETP.NE.AND P1, PT, R5, RZ, PT ;  /* 0x000000ff0500720c */ /* 0x000fe20003f25270 */
[----:B------:R-:W-:-:S06]  /*1250*/  IMAD R11, R10, R8, R11 ;  /* 0x000000080a0b7224 */ /* 0x000fcc00078e020b */
[----:B------:R-:W-:-:S04]  /*1260*/  @P2 IADD3 R2, PT, PT, R2, 0x1, RZ ;  /* 0x0000000102022810 */ /* 0x000fc80007ffe0ff */
[----:B------:R-:W-:Y:S01]  /*1270*/  MOV R13, R2 ;  /* 0x00000002000d7202 */ /* 0x000fe20000000f00 */
[----:B------:R-:W-:-:S04]  /*1280*/  IMAD R2, R209, R11, RZ ;  /* 0x0000000bd1027224 */ /* 0x000fc800078e02ff */
[----:B------:R-:W-:Y:S01]  /*1290*/  @!P0 IMAD.MOV R13, RZ, RZ, -R13 ;  /* 0x000000ffff0d8224 */ /* 0x000fe200078e0a0d */
[----:B------:R-:W-:-:S04]  /*12a0*/  @!P1 LOP3.LUT R13, RZ, R5, RZ, 0x33, !PT ;  /* 0x00000005ff0d9212 */ /* 0x000fc800078e33ff */
[----:B------:R-:W-:Y:S01]  /*12b0*/  SHF.R.S32.HI R4, RZ, 0x1f, R13 ;  /* 0x0000001fff047819 */ /* 0x000fe2000001140d */
[----:B------:R-:W-:-:S04]  /*12c0*/  IMAD R17, R17, R13, RZ ;  /* 0x0000000d11117224 */ /* 0x000fc800078e02ff */
[----:B------:R-:W-:Y:S01]  /*12d0*/  IMAD R4, R16, R4, R17 ;  /* 0x0000000410047224 */ /* 0x000fe200078e0211 */
[----:B---3--:R-:W-:Y:S01]  /*12e0*/  SHF.R.S32.HI R9, RZ, 0x1f, R0 ;  /* 0x0000001fff097819 */ /* 0x008fe20000011400 */
[----:B------:R-:W-:-:S04]  /*12f0*/  IMAD R3, R19, R0, RZ ;  /* 0x0000000013037224 */ /* 0x000fc800078e02ff */
[C---:B------:R-:W-:Y:S02]  /*1300*/  IMAD R3, R18.reuse, R9, R3 ;  /* 0x0000000912037224 */ /* 0x040fe400078e0203 */
[----:B------:R-:W-:-:S04]  /*1310*/  IMAD.WIDE.U32 R18, R18, R0, RZ ;  /* 0x0000000012127225 */ /* 0x000fc800078e00ff */
[----:B------:R-:W-:Y:S01]  /*1320*/  IMAD.IADD R19, R19, 0x1, R3 ;  /* 0x0000000113137824 */ /* 0x000fe200078e0203 */
[----:B------:R-:W-:Y:S01]  /*1330*/  SHF.R.S32.HI R3, RZ, 0x1f, R11 ;  /* 0x0000001fff037819 */ /* 0x000fe2000001140b */
[----:B------:R-:W-:-:S04]  /*1340*/  IMAD.WIDE.U32 R18, R11, R208, R18 ;  /* 0x000000d00b127225 */ /* 0x000fc800078e0012 */
[----:B------:R-:W-:-:S05]  /*1350*/  IMAD R2, R208, R3, R2 ;  /* 0x00000003d0027224 */ /* 0x000fca00078e0202 */
[----:B------:R-:W-:Y:S01]  /*1360*/  IADD3 R19, PT, PT, R19, R2, RZ ;  /* 0x0000000213137210 */ /* 0x000fe20007ffe0ff */
[----:B--2---:R-:W-:Y:S02]  /*1370*/  IMAD R2, R15, R0, RZ ;  /* 0x000000000f027224 */ /* 0x004fe400078e02ff */
[----:B------:R-:W-:-:S04]  /*1380*/  IMAD.WIDE.U32 R16, R13, R16, R18 ;  /* 0x000000100d107225 */ /* 0x000fc800078e0012 */
[----:B------:R-:W-:-:S04]  /*1390*/  IMAD.WIDE.U32 R18, R14, R0, RZ ;  /* 0x000000000e127225 */ /* 0x000fc800078e00ff */
[----:B------:R-:W-:Y:S02]  /*13a0*/  IMAD R9, R14, R9, R2 ;  /* 0x000000090e097224 */ /* 0x000fe400078e0202 */
[----:B------:R-:W-:Y:S01]  /*13b0*/  IMAD.IADD R2, R17, 0x1, R4 ;  /* 0x0000000111027824 */ /* 0x000fe200078e0204 */
[----:B------:R-:W-:Y:S02]  /*13c0*/  MOV R4, R16 ;  /* 0x0000001000047202 */ /* 0x000fe40000000f00 */
[----:B------:R-:W-:Y:S01]  /*13d0*/  IADD3 R13, PT, PT, R19, R9, RZ ;  /* 0x00000009130d7210 */ /* 0x000fe20007ffe0ff */
[----:B------:R-:W-:Y:S05]  /*13e0*/  BRA `(.L_x_897) ;  /* 0x00000004003c7947 */ /* 0x000fea0003800000 */
.L_x_896:
        /* <DEDUP_REMOVED lines=52> */
[----:B------:R-:W-:-:S03]  /*1730*/  IMAD.WIDE.U32 R18, R208, R11, R8 ;  /* 0x0000000bd0127225 */ /* 0x000fc600078e0008 */
[----:B------:R-:W-:Y:S01]  /*1740*/  @!P0 IADD3 R4, PT, PT, -R4, RZ, RZ ;  /* 0x000000ff04048210 */ /* 0x000fe20007ffe1ff */
[----:B------:R-:W-:Y:S02]  /*1750*/  @!P2 IMAD R0, R3, R210, R0 ;  /* 0x000000d20300a224 */ /* 0x000fe400078e0200 */
[----:B------:R-:W-:Y:S01]  /*1760*/  @!P2 IMAD.WIDE.U32 R8, R210, R12, RZ ;  /* 0x0000000cd208a225 */ /* 0x000fe200078e00ff */
[----:B------:R-:W-:-:S03]  /*1770*/  @!P1 LOP3.LUT R4, RZ, R5, RZ, 0x33, !PT ;  /* 0x00000005ff049212 */ /* 0x000fc600078e33ff */
[----:B------:R-:W-:Y:S01]  /*1780*/  IMAD R2, R209, R11, RZ ;  /* 0x0000000bd1027224 */ /* 0x000fe200078e02ff */
[----:B------:R-:W-:Y:S01]  /*1790*/  @!P2 SHF.R.S32.HI R3, RZ, 0x1f, R10 ;  /* 0x0000001fff03a819 */ /* 0x000fe2000001140a */
[----:B------:R-:W-:Y:S01]  /*17a0*/  @!P2 IMAD.IADD R21, R9, 0x1, R0 ;  /* 0x000000010915a824 */ /* 0x000fe200078e0200 */
[----:B------:R-:W-:Y:S01]  /*17b0*/  @!P2 MOV R20, R8 ;  /* 0x000000080014a202 */ /* 0x000fe20000000f00 */
[----:B------:R-:W-:Y:S01]  /*17c0*/  IMAD.IADD R19, R19, 0x1, R2 ;  /* 0x0000000113137824 */ /* 0x000fe200078e0202 */
[----:B------:R-:W-:Y:S01]  /*17d0*/  SHF.R.S32.HI R2, RZ, 0x1f, R4 ;  /* 0x0000001fff027819 */ /* 0x000fe20000011404 */
[----:B------:R-:W-:Y:S01]  /*17e0*/  @!P2 IMAD R0, R17, R10, RZ ;  /* 0x0000000a1100a224 */ /* 0x000fe200078e02ff */
[----:B------:R-:W-:Y:S01]  /*17f0*/  @P2 IADD3 R12, PT, PT, R12, R13, RZ ;  /* 0x0000000d0c0c2210 */ /* 0x000fe20007ffe0ff */
[----:B------:R-:W-:Y:S02]  /*1800*/  IMAD R9, R15, R4, RZ ;  /* 0x000000040f097224 */ /* 0x000fe400078e02ff */
[----:B------:R-:W-:-:S02]  /*1810*/  @!P2 IMAD R0, R16, R3, R0 ;  /* 0x000000031000a224 */ /* 0x000fc400078e0200 */
[----:B------:R-:W-:-:S04]  /*1820*/  @!P2 IMAD.WIDE.U32 R16, R16, R10, R20 ;  /* 0x0000000a1010a225 */ /* 0x000fc800078e0014 */
[C---:B------:R-:W-:Y:S02]  /*1830*/  IMAD R2, R14.reuse, R2, R9 ;  /* 0x000000020e027224 */ /* 0x040fe400078e0209 */
[----:B------:R-:W-:Y:S01]  /*1840*/  IMAD.WIDE.U32 R20, R14, R4, R18 ;  /* 0x000000040e147225 */ /* 0x000fe200078e0012 */
[----:B------:R-:W-:-:S03]  /*1850*/  @!P2 IADD3 R13, PT, PT, R17, R0, RZ ;  /* 0x00000000110da210 */ /* 0x000fc60007ffe0ff */
[-C--:B------:R-:W-:Y:S02]  /*1860*/  @P2 IMAD R3, R211, R12.reuse, RZ ;  /* 0x0000000cd3032224 */ /* 0x080fe400078e02ff */
[----:B------:R-:W-:Y:S01]  /*1870*/  @P2 IMAD.WIDE.U32 R8, R210, R12, RZ ;  /* 0x0000000cd2082225 */ /* 0x000fe200078e00ff */
[----:B------:R-:W-:Y:S02]  /*1880*/  MOV R4, R20 ;  /* 0x0000001400047202 */ /* 0x000fe40000000f00 */
[----:B------:R-:W-:Y:S01]  /*1890*/  IADD3 R2, PT, PT, R21, R2, RZ ;  /* 0x0000000215027210 */ /* 0x000fe20007ffe0ff */
[----:B------:R-:W-:Y:S01]  /*18a0*/  @!P2 IMAD.MOV.U32 R18, RZ, RZ, R16 ;  /* 0x000000ffff12a224 */ /* 0x000fe200078e0010 */
[----:B------:R-:W-:Y:S01]  /*18b0*/  @P2 MOV R18, R8 ;  /* 0x0000000800122202 */ /* 0x000fe20000000f00 */
[----:B------:R-:W-:Y:S01]  /*18c0*/  @P2 IMAD.IADD R13, R9, 0x1, R3 ;  /* 0x00000001090d2824 */ /* 0x000fe200078e0203 */
[----:B------:R-:W-:Y:S02]  /*18d0*/  MOV R3, RZ ;  /* 0x000000ff00037202 */ /* 0x000fe40000000f00 */
.L_x_897:
[----:B------:R-:W-:Y:S05]  /*18e0*/  BSYNC.RECONVERGENT B0 ;  /* 0x0000000000007941 */ /* 0x000fea0003800200 */
.L_x_895:
[----:B------:R-:W-:Y:S01]  /*18f0*/  ISETP.NE.AND P0, PT, R221, -0x1, PT ;  /* 0xffffffffdd00780c */ /* 0x000fe20003f05270 */
[----:B------:R-:W2:Y:S04]  /*1900*/  LD.E.64 R126, desc[UR4][R132.64+0x30] ;  /* 0x00003004847e7980 */ /* 0x000ea8000c101b00 */
[----:B------:R-:W3:Y:S04]  /*1910*/  LD.E.64 R20, desc[UR4][R132.64+0x48] ;  /* 0x0000480484147980 */ /* 0x000ee8000c101b00 */
[----:B------:R-:W4:Y:S04]  /*1920*/  LD.E.64 R8, desc[UR4][R132.64+0x10] ;  /* 0x0000100484087980 */ /* 0x000f28000c101b00 */
[----:B------:R-:W3:Y:S01]  /*1930*/  @!P0 LD.E.64 R24, desc[UR4][R132.64+0x18] ;  /* 0x0000180484188980 */ /* 0x000ee2000c101b00 */
[----:B------:R-:W-:-:S03]  /*1940*/  IMAD.MOV.U32 R10, RZ, RZ, RZ ;  /* 0x000000ffff0a7224 */ /* 0x000fc600078e00ff */
[----:B------:R-:W4:Y:S04]  /*1950*/  LD.E.64 R16, desc[UR4][R132.64+0x8] ;  /* 0x0000080484107980 */ /* 0x000f28000c101b00 */
[----:B------:R-:W4:Y:S04]  /*1960*/  LD.E.64 R6, desc[UR4][R6.64] ;  /* 0x0000000406067980 */ /* 0x000f28000c101b00 */
[----:B------:R-:W4:Y:S04]  /*1970*/  LD.E R12, desc[UR4][R132.64+0xd0] ;  /* 0x0000d004840c7980 */ /* 0x000f28000c101900 */
[----:B------:R1:W5:Y:S04]  /*1980*/  @P4 LD.E R10, desc[UR4][R30.64] ;  /* 0x000000041e0a4980 */ /* 0x000368000c101900 */
[----:B------:R1:W5:Y:S01]  /*1990*/  LD.E R219, desc[UR4][R132.64+0xc0] ;  /* 0x0000c00484db7980 */ /* 0x000362000c101900 */
[----:B------:R-:W-:-:S04]  /*19a0*/  IABS R0, R5 ;  /* 0x0000000500007213 */ /* 0x000fc80000000000 */
[----:B------:R-:W1:Y:S08]  /*19b0*/  I2F.RP R27, R0 ;  /* 0x00000000001b7306 */ /* 0x000e700000209400 */
[----:B-1----:R-:W1:Y:S02]  /*19c0*/  MUFU.RCP R26, R27 ;  /* 0x0000001b001a7308 */ /* 0x002e640000001000 */
[----:B-1----:R-:W-:-:S06]  /*19d0*/  VIADD R26, R26, 0xffffffe ;  /* 0x0ffffffe1a1a7836 */ /* 0x002fcc0000000000 */
[----:B------:R-:W1:Y:S01]  /*19e0*/  F2I.FTZ.U32.TRUNC.NTZ R29, R26 ;  /* 0x0000001a001d7305 */ /* 0x000e62000021f000 */
[----:B------:R-:W-:Y:S01]  /*19f0*/  IMAD.MOV.U32 R28, RZ, RZ, RZ ;  /* 0x000000ffff1c7224 */ /* 0x000fe200078e00ff */
[----:B------:R-:W-:Y:S02]  /*1a00*/  IABS R15, R5 ;  /* 0x00000005000f7213 */ /* 0x000fe40000000000 */
[----:B-1----:R-:W-:-:S05]  /*1a10*/  IADD3 R14, PT, PT, RZ, -R29, RZ ;  /* 0x8000001dff0e7210 */ /* 0x002fca0007ffe0ff */
[----:B------:R-:W-:Y:S01]  /*1a20*/  IMAD R19, R14, R0, RZ ;  /* 0x000000000e137224 */ /* 0x000fe200078e02ff */
[----:B------:R-:W-:-:S03]  /*1a30*/  IABS R14, R216 ;  /* 0x000000d8000e7213 */ /* 0x000fc60000000000 */
[----:B------:R-:W-:-:S04]  /*1a40*/  IMAD.HI.U32 R19, R29, R19, R28 ;  /* 0x000000131d137227 */ /* 0x000fc800078e001c */
[----:B------:R-:W-:Y:S02]  /*1a50*/  IMAD.MOV R15, RZ, RZ, -R15 ;  /* 0x000000ffff0f7224 */ /* 0x000fe400078e0a0f */
[----:B------:R-:W-:-:S04]  /*1a60*/  IMAD.HI.U32 R19, R19, R14, RZ ;  /* 0x0000000e13137227 */ /* 0x000fc800078e00ff */
[----:B------:R-:W-:-:S05]  /*1a70*/  IMAD R15, R19, R15, R14 ;  /* 0x0000000f130f7224 */ /* 0x000fca00078e020e */
[----:B------:R-:W-:Y:S02]  /*1a80*/  ISETP.GT.U32.AND P2, PT, R0, R15, PT ;  /* 0x0000000f0000720c */ /* 0x000fe40003f44070 */
[----:B------:R-:W-:-:S04]  /*1a90*/  SHF.L.U32 R63, R71, 0x3, RZ ;  /* 0x00000003473f7819 */ /* 0x000fc800000006ff */
[----:B------:R-:W-:-:S07]  /*1aa0*/  LOP3.LUT R14, R63, 0x38, RZ, 0xc0, !PT ;  /* 0x000000383f0e7812 */ /* 0x000fce00078ec0ff */
[----:B------:R-:W-:Y:S01]  /*1ab0*/  @!P2 IMAD.IADD R15, R15, 0x1, -R0 ;  /* 0x000000010f0fa824 */ /* 0x000fe200078e0a00 */
[----:B------:R-:W-:-:S04]  /*1ac0*/  IADD3 R26, P1, PT, R14, R18, RZ ;  /* 0x000000120e1a7210 */ /* 0x000fc80007f3e0ff */
[----:B------:R-:W-:Y:S02]  /*1ad0*/  ISETP.GE.U32.AND P3, PT, R15, R0, PT ;  /* 0x000000000f00720c */ /* 0x000fe40003f66070 */
[----:B------:R-:W-:Y:S01]  /*1ae0*/  LOP3.LUT R0, R216, R5, RZ, 0x3c, !PT ;  /* 0x00000005d8007212 */ /* 0x000fe200078e3cff */
[----:B------:R-:W-:Y:S01]  /*1af0*/  IMAD.X R27, RZ, RZ, R13, P1 ;  /* 0x000000ffff1b7224 */ /* 0x000fe200008e060d */
[----:B------:R-:W-:Y:S02]  /*1b00*/  @!P2 IADD3 R19, PT, PT, R19, 0x1, RZ ;  /* 0x000000011313a810 */ /* 0x000fe40007ffe0ff */
[----:B------:R-:W-:Y:S02]  /*1b10*/  ISETP.GE.AND P1, PT, R0, RZ, PT ;  /* 0x000000ff0000720c */ /* 0x000fe40003f26270 */
[----:B------:R-:W-:Y:S01]  /*1b20*/  ISETP.NE.AND P2, PT, R5, RZ, PT ;  /* 0x000000ff0500720c */ /* 0x000fe20003f45270 */
[----:B-----5:R-:W-:-:S04]  /*1b30*/  IMAD R18, R3, R210, RZ ;  /* 0x000000d203127224 */ /* 0x020fc800078e02ff */
[----:B------:R-:W-:Y:S02]  /*1b40*/  @P3 VIADD R19, R19, 0x1 ;  /* 0x0000000113133836 */ /* 0x000fe40000000000 */
[C---:B------:R-:W-:Y:S02]  /*1b50*/  IMAD R18, R11.reuse, R211, R18 ;  /* 0x000000d30b127224 */ /* 0x040fe400078e0212 */
[----:B------:R-:W-:-:S04]  /*1b60*/  IMAD.WIDE.U32 R26, R11, R210, R26 ;  /* 0x000000d20b1a7225 */ /* 0x000fc800078e001a */
[----:B------:R-:W-:Y:S01]  /*1b70*/  IMAD.MOV.U32 R3, RZ, RZ, R19 ;  /* 0x000000ffff037224 */ /* 0x000fe200078e0013 */
[----:B------:R-:W-:-:S03]  /*1b80*/  IADD3 R27, PT, PT, R27, R18, RZ ;  /* 0x000000121b1b7210 */ /* 0x000fc60007ffe0ff */
[----:B------:R-:W-:Y:S01]  /*1b90*/  @!P1 IMAD.MOV R3, RZ, RZ, -R3 ;  /* 0x000000ffff039224 */ /* 0x000fe200078e0a03 */
[----:B------:R-:W-:Y:S01]  /*1ba0*/  @!P2 LOP3.LUT R3, RZ, R5, RZ, 0x33, !PT ;  /* 0x00000005ff03a212 */ /* 0x000fe200078e33ff */
[----:B------:R-:W1:Y:S04]  /*1bb0*/  S2UR UR6, SR_CgaCtaId ;  /* 0x00000000000679c3 */ /* 0x000e680000008800 */
[----:B------:R-:W-:Y:S02]  /*1bc0*/  IMAD R5, R23, R3, RZ ;  /* 0x0000000317057224 */ /* 0x000fe400078e02ff */
[----:B------:R-:W-:Y:S01]  /*1bd0*/  IMAD.WIDE.U32 R26, R3, R22, R26 ;  /* 0x00000016031a7225 */ /* 0x000fe200078e001a */
[----:B------:R-:W-:Y:S02]  /*1be0*/  SHF.R.U32.HI R120, RZ, 0x3, R71 ;  /* 0x00000003ff787819 */ /* 0x000fe40000011647 */
[----:B------:R-:W-:-:S03]  /*1bf0*/  MOV R121, RZ ;  /* 0x000000ff00797202 */ /* 0x000fc60000000f00 */
[-C--:B------:R-:W-:Y:S01]  /*1c00*/  IMAD R215, R211, R120.reuse, RZ ;  /* 0x00000078d3d77224 */ /* 0x080fe200078e02ff */
[----:B------:R-:W-:Y:S01]  /*1c10*/  UMOV UR7, 0x400 ;  /* 0x0000040000077882 */ /* 0x000fe20000000000 */
[----:B------:R-:W-:Y:S02]  /*1c20*/  IMAD R213, R209, R120, RZ ;  /* 0x00000078d1d57224 */ /* 0x000fe400078e02ff */
[----:B------:R-:W-:Y:S01]  /*1c30*/  IMAD.SHL.U32 R62, R61, 0x80, RZ ;  /* 0x000000803d3e7824 */ /* 0x000fe200078e00ff */
[----:B-1----:R-:W-:Y:S01]  /*1c40*/  ULEA UR6, UR6, UR7, 0x18 ;  /* 0x0000000706067291 */ /* 0x002fe2000f8ec0ff */
[----:B------:R-:W-:Y:S01]  /*1c50*/  SHF.L.U64.HI R68, R208, 0x4, R209 ;  /* 0x00000004d0447819 */ /* 0x000fe200000102d1 */
[----:B------:R-:W-:Y:S01]  /*1c60*/  IMAD.SHL.U32 R65, R210, 0x10, RZ ;  /* 0x00000010d2417824 */ /* 0x000fe200078e00ff */
[----:B------:R-:W-:Y:S02]  /*1c70*/  SHF.L.U32 R67, R208, 0x4, RZ ;  /* 0x00000004d0437819 */ /* 0x000fe400000006ff */
[----:B------:R-:W-:-:S02]  /*1c80*/  SHF.L.U64.HI R66, R210, 0x4, R211 ;  /* 0x00000004d2427819 */ /* 0x000fc400000102d3 */
[----:B------:R-:W-:Y:S01]  /*1c90*/  IADD3 R69, PT, PT, R62, -0x80, RZ ;  /* 0xffffff803e457810 */ /* 0x000fe20007ffe0ff */
[----:B--2---:R-:W-:-:S04]  /*1ca0*/  @P0 IMAD.WIDE.U32 R28, R126, R221, RZ ;  /* 0x000000dd7e1c0225 */ /* 0x004fc800078e00ff */
[----:B------:R-:W-:Y:S02]  /*1cb0*/  @P0 IMAD R11, R127, R221, RZ ;  /* 0x000000dd7f0b0224 */ /* 0x000fe400078e02ff */
[-C--:B---3--:R-:W-:Y:S02]  /*1cc0*/  @!P0 IMAD R0, R25, R217.reuse, RZ ;  /* 0x000000d919008224 */ /* 0x088fe400078e02ff */
[----:B------:R-:W-:-:S04]  /*1cd0*/  @!P0 IMAD.WIDE.U32 R24, R24, R217, RZ ;  /* 0x000000d918188225 */ /* 0x000fc800078e00ff */
[----:B------:R-:W-:Y:S01]  /*1ce0*/  @!P0 IMAD.MOV.U32 R18, RZ, RZ, R24 ;  /* 0x000000ffff128224 */ /* 0x000fe200078e0018 */
[----:B------:R-:W-:Y:S01]  /*1cf0*/  @!P0 IADD3 R13, PT, PT, R25, R0, RZ ;  /* 0x00000000190d8210 */ /* 0x000fe20007ffe0ff */
[----:B------:R-:W-:Y:S01]  /*1d00*/  @P0 IMAD.MOV.U32 R18, RZ, RZ, R28 ;  /* 0x000000ffff120224 */ /* 0x000fe200078e001c */
[----:B------:R-:W-:Y:S01]  /*1d10*/  SHF.R.S32.HI R0, RZ, 0x1f, R3 ;  /* 0x0000001fff007819 */ /* 0x000fe20000011403 */
[----:B------:R-:W-:-:S03]  /*1d20*/  @P0 IMAD.IADD R13, R29, 0x1, R11 ;  /* 0x000000011d0d0824 */ /* 0x000fc600078e020b */
[----:B------:R-:W-:Y:S01]  /*1d30*/  IADD3 R18, P1, PT, R14, R18, RZ ;  /* 0x000000120e127210 */ /* 0x000fe20007f3e0ff */
[----:B------:R-:W-:-:S03]  /*1d40*/  IMAD R22, R0, R22, R5 ;  /* 0x0000001600167224 */ /* 0x000fc600078e0205 */
[----:B------:R-:W-:Y:S01]  /*1d50*/  IADD3.X R19, PT, PT, RZ, R13, RZ, P1, !PT ;  /* 0x0000000dff137210 */ /* 0x000fe20000ffe4ff */
[----:B------:R-:W-:Y:S01]  /*1d60*/  IMAD.IADD R27, R27, 0x1, R22 ;  /* 0x000000011b1b7824 */ /* 0x000fe200078e0216 */
[----:B------:R-:W-:Y:S01]  /*1d70*/  SHF.R.S32.HI R11, RZ, 0x1f, R70 ;  /* 0x0000001fff0b7819 */ /* 0x000fe20000011446 */
[----:B------:R-:W-:Y:S01]  /*1d80*/  IMAD R5, R21, R216, RZ ;  /* 0x000000d815057224 */ /* 0x000fe200078e02ff */
[----:B------:R-:W-:Y:S01]  /*1d90*/  IADD3 R22, P0, PT, R14, R4, RZ ;  /* 0x000000040e167210 */ /* 0x000fe20007f1e0ff */
[----:B------:R-:W-:Y:S01]  /*1da0*/  IMAD.WIDE.U32 R18, R20, R216, R18 ;  /* 0x000000d814127225 */ /* 0x000fe200078e0012 */
[----:B------:R-:W-:-:S03]  /*1db0*/  LEA.HI R11, R11, R70, RZ, 0x7 ;  /* 0x000000460b0b7211 */ /* 0x000fc600078f38ff */
[----:B------:R-:W-:Y:S01]  /*1dc0*/  IMAD.WIDE.U32 R20, R120, R210, R26 ;  /* 0x000000d278147225 */ /* 0x000fe200078e001a */
[----:B------:R-:W-:-:S03]  /*1dd0*/  LOP3.LUT R24, R63, 0x1c0, RZ, 0xc0, !PT ;  /* 0x000001c03f187812 */ /* 0x000fc600078ec0ff */
[----:B------:R-:W-:Y:S01]  /*1de0*/  IMAD.X R23, RZ, RZ, R2, P0 ;  /* 0x000000ffff177224 */ /* 0x000fe200000e0602 */
[----:B------:R-:W-:Y:S02]  /*1df0*/  IADD3 R215, PT, PT, R21, R215, RZ ;  /* 0x000000d715d77210 */ /* 0x000fe40007ffe0ff */
[----:B----4-:R-:W-:Y:S01]  /*1e00*/  LEA R214, P0, R20, R8, 0x1 ;  /* 0x0000000814d67211 */ /* 0x010fe200078008ff */
[----:B------:R-:W-:Y:S01]  /*1e10*/  IMAD.IADD R19, R19, 0x1, R5 ;  /* 0x0000000113137824 */ /* 0x000fe200078e0205 */
[----:B------:R-:W-:Y:S01]  /*1e20*/  SHF.R.S32.HI R76, RZ, 0x7, R11 ;  /* 0x00000007ff4c7819 */ /* 0x000fe2000001140b */
[----:B------:R-:W-:Y:S01]  /*1e30*/  IMAD.WIDE.U32 R4, R218, 0x40, R120 ;  /* 0x00000040da047825 */ /* 0x000fe200078e0078 */
[----:B------:R-:W-:Y:S02]  /*1e40*/  LEA.HI.X R215, R20, R9, R215, 0x1, P0 ;  /* 0x0000000914d77211 */ /* 0x000fe400000f0cd7 */
[----:B------:R-:W-:Y:S02]  /*1e50*/  LOP3.LUT R24, R24, 0x38, R71, 0xf8, !PT ;  /* 0x0000003818187812 */ /* 0x000fe400078ef847 */
[----:B------:R-:W-:Y:S01]  /*1e60*/  ISETP.GE.AND P0, PT, R76, R61, PT ;  /* 0x0000003d4c00720c */ /* 0x000fe20003f06270 */
[----:B------:R-:W-:Y:S01]  /*1e70*/  IMAD R5, R5, R126, RZ ;  /* 0x0000007e05057224 */ /* 0x000fe200078e02ff */
[----:B------:R-:W-:Y:S01]  /*1e80*/  LOP3.LUT R24, R24, 0x38, R63, 0x78, !PT ;  /* 0x0000003818187812 */ /* 0x000fe200078e783f */
[----:B------:R-:W-:-:S04]  /*1e90*/  IMAD.WIDE.U32 R22, R120, R208, R22 ;  /* 0x000000d078167225 */ /* 0x000fc800078e0016 */
[C---:B------:R-:W-:Y:S02]  /*1ea0*/  IMAD R5, R4.reuse, R127, R5 ;  /* 0x0000007f04057224 */ /* 0x040fe400078e0205 */
[----:B------:R-:W-:Y:S01]  /*1eb0*/  IMAD.WIDE.U32 R18, R4, R126, R18 ;  /* 0x0000007e04127225 */ /* 0x000fe200078e0012 */
[----:B------:R-:W-:Y:S02]  /*1ec0*/  LOP3.LUT R63, R24, 0x1e00, R63, 0xf8, !PT ;  /* 0x00001e00183f7812 */ /* 0x000fe400078ef83f */
[----:B------:R-:W-:Y:S01]  /*1ed0*/  LEA R212, P1, R22, R16, 0x1 ;  /* 0x0000001016d47211 */ /* 0x000fe200078208ff */
[----:B------:R-:W-:Y:S01]  /*1ee0*/  IMAD.IADD R213, R23, 0x1, R213 ;  /* 0x0000000117d57824 */ /* 0x000fe200078e02d5 */
[----:B------:R-:W-:Y:S01]  /*1ef0*/  LEA R118, P2, R18, R6, 0x1 ;  /* 0x0000000612767211 */ /* 0x000fe200078408ff */
[----:B------:R-:W-:Y:S01]  /*1f00*/  IMAD.IADD R5, R19, 0x1, R5 ;  /* 0x0000000113057824 */ /* 0x000fe200078e0205 */
[----:B------:R-:W-:Y:S02]  /*1f10*/  LEA R63, R63, UR6, 0x1 ;  /* 0x000000063f3f7c11 */ /* 0x000fe4000f8e08ff */
[----:B------:R-:W-:-:S02]  /*1f20*/  LEA.HI.X R213, R22, R17, R213, 0x1, P1 ;  /* 0x0000001116d57211 */ /* 0x000fc400008f0cd5 */
[----:B------:R-:W-:Y:S02]  /*1f30*/  LEA.HI.X R119, R18, R7, R5, 0x1, P2 ;  /* 0x0000000712777211 */ /* 0x000fe400010f0c05 */
[----:B------:R-:W-:Y:S02]  /*1f40*/  LEA.HI R12, R12, R12, RZ, 0x1 ;  /* 0x0000000c0c0c7211 */ /* 0x000fe400078f08ff */
[----:B------:R-:W-:Y:S01]  /*1f50*/  LOP3.LUT R9, R14, 0x40, RZ, 0xfc, !PT ;  /* 0x000000400e097812 */ /* 0x000fe200078efcff */
[----:B------:R-:W-:Y:S06]  /*1f60*/  @P0 BRA `(.L_x_898) ;  /* 0x000000b800e40947 */ /* 0x000fec0003800000 */
[----:B------:R-:W2:Y:S04]  /*1f70*/  LD.E.64 R16, desc[UR4][R132.64+0x120] ;  /* 0x0001200484107980 */ /* 0x000ea8000c101b00 */
[----:B------:R-:W3:Y:S04]  /*1f80*/  LD.E.64 R28, desc[UR4][R132.64+0x118] ;  /* 0x00011804841c7980 */ /* 0x000ee8000c101b00 */
[----:B------:R-:W4:Y:S04]  /*1f90*/  LD.E.64 R24, desc[UR4][R132.64+0x140] ;  /* 0x0001400484187980 */ /* 0x000f28000c101b00 */
[----:B------:R-:W5:Y:S04]  /*1fa0*/  LD.E.64 R122, desc[UR4][R132.64+0x130] ;  /* 0x00013004847a7980 */ /* 0x000f68000c101b00 */
[----:B------:R-:W5:Y:S04]  /*1fb0*/  LD.E.64 R22, desc[UR4][R132.64+0x138] ;  /* 0x0001380484167980 */ /* 0x000f68000c101b00 */
[----:B------:R-:W5:Y:S04]  /*1fc0*/  LD.E.64 R124, desc[UR4][R132.64+0x128] ;  /* 0x00012804847c7980 */ /* 0x000f68000c101b00 */
[----:B------:R-:W5:Y:S04]  /*1fd0*/  LD.E.64 R20, desc[UR4][R132.64+0x110] ;  /* 0x0001100484147980 */ /* 0x000f68000c101b00 */
[----:B------:R-:W5:Y:S04]  /*1fe0*/  LD.E.64 R18, desc[UR4][R132.64+0x108] ;  /* 0x0001080484127980 */ /* 0x000f68000c101b00 */
[----:B------:R-:W5:Y:S04]  /*1ff0*/  LD.E.64 R6, desc[UR4][R132.64+0x150] ;  /* 0x0001500484067980 */ /* 0x000f68000c101b00 */
[----:B------:R-:W5:Y:S01]  /*2000*/  LD.E.64 R4, desc[UR4][R132.64+0x148] ;  /* 0x0001480484047980 */ /* 0x000f62000c101b00 */
[----:B------:R-:W-:-:S02]  /*2010*/  MOV R15, RZ ;  /* 0x000000ff000f7202 */ /* 0x000fc40000000f00 */
[----:B------:R-:W-:Y:S02]  /*2020*/  SHF.R.S32.HI R12, RZ, 0x1, R12 ;  /* 0x00000001ff0c7819 */ /* 0x000fe4000001140c */
[----:B------:R-:W-:Y:S02]  /*2030*/  IADD3 R13, P0, PT, -R70, R120, RZ ;  /* 0x00000078460d7210 */ /* 0x000fe40007f1e1ff */
[C---:B------:R-:W-:Y:S01]  /*2040*/  SHF.L.U32 R107, R12.reuse, 0x4, RZ ;  /* 0x000000040c6b7819 */ /* 0x040fe200000006ff */
[C---:B------:R-:W-:Y:S01]  /*2050*/  IMAD R106, R12.reuse, 0x30, RZ ;  /* 0x000000300c6a7824 */ /* 0x040fe200078e02ff */
[C---:B------:R-:W-:Y:S01]  /*2060*/  SHF.L.U32 R100, R12.reuse, 0x6, RZ ;  /* 0x000000060c647819 */ /* 0x040fe200000006ff */
[C---:B------:R-:W-:Y:S02]  /*2070*/  IMAD R105, R12.reuse, 0x50, RZ ;  /* 0x000000500c697824 */ /* 0x040fe400078e02ff */
[C---:B------:R-:W-:Y:S02]  /*2080*/  IMAD R104, R12.reuse, 0x60, RZ ;  /* 0x000000600c687824 */ /* 0x040fe400078e02ff */
[----:B------:R-:W-:-:S02]  /*2090*/  IMAD R103, R12, 0x70, RZ ;  /* 0x000000700c677824 */ /* 0x000fc400078e02ff */
[----:B------:R-:W-:Y:S01]  /*20a0*/  IMAD.SHL.U32 R102, R12, 0x20, RZ ;  /* 0x000000200c667824 */ /* 0x000fe200078e00ff */
[----:B------:R-:W-:Y:S01]  /*20b0*/  VIMNMX R76, PT, PT, RZ, R76, !PT ;  /* 0x0000004cff4c7248 */ /* 0x000fe20007fe0100 */
[C---:B------:R-:W-:Y:S01]  /*20c0*/  VIADD R75, R120.reuse, 0x10 ;  /* 0x00000010784b7836 */ /* 0x040fe20000000000 */
[C---:B------:R-:W-:Y:S01]  /*20d0*/  IADD3 R74, PT, PT, R120.reuse, 0x20, RZ ;  /* 0x00000020784a7810 */ /* 0x040fe20007ffe0ff */
[C---:B------:R-:W-:Y:S01]  /*20e0*/  VIADD R72, R120.reuse, 0x30 ;  /* 0x0000003078487836 */ /* 0x040fe20000000000 */
[C---:B------:R-:W-:Y:S01]  /*20f0*/  IADD3 R114, PT, PT, R120.reuse, 0x40, RZ ;  /* 0x0000004078727810 */ /* 0x040fe20007ffe0ff */
[C---:B------:R-:W-:Y:S01]  /*2100*/  VIADD R112, R120.reuse, 0x50 ;  /* 0x0000005078707836 */ /* 0x040fe20000000000 */
[C---:B------:R-:W-:Y:S01]  /*2110*/  IADD3 R110, PT, PT, R120.reuse, 0x60, RZ ;  /* 0x00000060786e7810 */ /* 0x040fe20007ffe0ff */
[----:B------:R-:W-:Y:S01]  /*2120*/  VIADD R108, R120, 0x70 ;  /* 0x00000070786c7836 */ /* 0x000fe20000000000 */
[----:B------:R-:W-:Y:S01]  /*2130*/  MOV R98, R69 ;  /* 0x0000004500627202 */ /* 0x000fe20000000f00 */
[C---:B------:R-:W-:Y:S01]  /*2140*/  IMAD R101, R61.reuse, -0x80, R70 ;  /* 0xffffff803d657824 */ /* 0x040fe200078e0246 */
[----:B------:R-:W-:Y:S01]  /*2150*/  MOV R84, R212 ;  /* 0x000000d400547202 */ /* 0x000fe20000000f00 */
[----:B------:R-:W-:Y:S01]  /*2160*/  IMAD R99, R61, -0x80, R64 ;  /* 0xffffff803d637824 */ /* 0x000fe200078e0240 */
[----:B------:R-:W-:Y:S01]  /*2170*/  MOV R86, R214 ;  /* 0x000000d600567202 */ /* 0x000fe20000000f00 */
[----:B------:R-:W-:Y:S01]  /*2180*/  IMAD.MOV.U32 R97, RZ, RZ, R61 ;  /* 0x000000ffff617224 */ /* 0x000fe200078e003d */
[----:B------:R-:W-:Y:S01]  /*2190*/  SHF.R.S32.HI R96, RZ, 0x1f, R107 ;  /* 0x0000001fff607819 */ /* 0x000fe2000001146b */
[----:B------:R-:W-:Y:S01]  /*21a0*/  IMAD.MOV.U32 R85, RZ, RZ, R213 ;  /* 0x000000ffff557224 */ /* 0x000fe200078e00d5 */
[----:B------:R-:W-:Y:S01]  /*21b0*/  SHF.R.S32.HI R95, RZ, 0x1f, R102 ;  /* 0x0000001fff5f7819 */ /* 0x000fe20000011466 */
[----:B------:R-:W-:Y:S01]  /*21c0*/  IMAD.MOV.U32 R87, RZ, RZ, R215 ;  /* 0x000000ffff577224 */ /* 0x000fe200078e00d7 */
[----:B------:R-:W-:-:S02]  /*21d0*/  SHF.R.S32.HI R94, RZ, 0x1f, R106 ;  /* 0x0000001fff5e7819 */ /* 0x000fc4000001146a */
[----:B------:R-:W-:Y:S02]  /*21e0*/  SHF.R.S32.HI R93, RZ, 0x1f, R100 ;  /* 0x0000001fff5d7819 */ /* 0x000fe40000011464 */
[----:B------:R-:W-:Y:S02]  /*21f0*/  SHF.R.S32.HI R92, RZ, 0x1f, R105 ;  /* 0x0000001fff5c7819 */ /* 0x000fe40000011469 */
[----:B------:R-:W-:Y:S02]  /*2200*/  SHF.R.S32.HI R91, RZ, 0x1f, R104 ;  /* 0x0000001fff5b7819 */ /* 0x000fe40000011468 */
[----:B------:R-:W-:Y:S01]  /*2210*/  SHF.R.S32.HI R90, RZ, 0x1f, R103 ;  /* 0x0000001fff5a7819 */ /* 0x000fe20000011467 */
[----:B--2---:R-:W-:Y:S02]  /*2220*/  IMAD R2, R17, R217, RZ ;  /* 0x000000d911027224 */ /* 0x004fe400078e02ff */
[----:B------:R-:W-:-:S04]  /*2230*/  IMAD.WIDE.U32 R16, R217, R16, R14 ;  /* 0x00000010d9107225 */ /* 0x000fc800078e000e */
[----:B------:R-:W-:Y:S02]  /*2240*/  IMAD.IADD R17, R17, 0x1, R2 ;  /* 0x0000000111117824 */ /* 0x000fe400078e0202 */
[----:B---3--:R-:W-:-:S04]  /*2250*/  IMAD.WIDE.U32 R26, R217, R28, R14 ;  /* 0x0000001cd91a7225 */ /* 0x008fc800078e000e */
[----:B------:R-:W-:Y:S02]  /*2260*/  IMAD R2, R29, R217, RZ ;  /* 0x000000d91d027224 */ /* 0x000fe400078e02ff */
[----:B----4-:R-:W-:Y:S02]  /*2270*/  IMAD R11, R25, R3, RZ ;  /* 0x00000003190b7224 */ /* 0x010fe400078e02ff */
[----:B-----5:R-:W-:Y:S01]  /*2280*/  IMAD R8, R123, R69, RZ ;  /* 0x000000457b087224 */ /* 0x020fe200078e02ff */
[----:B------:R-:W-:Y:S01]  /*2290*/  IADD3 R27, PT, PT, R27, R2, RZ ;  /* 0x000000021b1b7210 */ /* 0x000fe20007ffe0ff */
[----:B------:R-:W-:-:S04]  /*22a0*/  IMAD.WIDE.U32 R16, R69, R122, R16 ;  /* 0x0000007a45107225 */ /* 0x000fc800078e0010 */
[----:B------:R-:W-:Y:S02]  /*22b0*/  IMAD R2, R24, R0, R11 ;  /* 0x0000000018027224 */ /* 0x000fe400078e020b */
[----:B------:R-:W-:Y:S02]  /*22c0*/  IMAD.IADD R17, R17, 0x1, R8 ;  /* 0x0000000111117824 */ /* 0x000fe400078e0208 */
[----:B------:R-:W-:Y:S01]  /*22d0*/  IMAD R11, R23, R3, RZ ;  /* 0x00000003170b7224 */ /* 0x000fe200078e02ff */
[----:B------:R-:W-:Y:S01]  /*22e0*/  SHF.L.U32 R23, R71, 0x2, RZ ;  /* 0x0000000247177819 */ /* 0x000fe200000006ff */
[----:B------:R-:W-:Y:S02]  /*22f0*/  IMAD R8, R125, R69, RZ ;  /* 0x000000457d087224 */ /* 0x000fe400078e02ff */
[----:B------:R-:W-:Y:S01]  /*2300*/  IMAD.WIDE.U32 R26, R69, R124, R26 ;  /* 0x0000007c451a7225 */ /* 0x000fe200078e001a */
[----:B------:R-:W-:-:S03]  /*2310*/  LOP3.LUT R23, R23, 0x1c, RZ, 0xc0, !PT ;  /* 0x0000001c17177812 */ /* 0x000fc600078ec0ff */
[----:B------:R-:W-:Y:S01]  /*2320*/  IMAD.WIDE.U32 R24, R3, R24, R16 ;  /* 0x0000001803187225 */ /* 0x000fe200078e0010 */
[----:B------:R-:W-:-:S03]  /*2330*/  IADD3 R27, PT, PT, R27, R8, RZ ;  /* 0x000000081b1b7210 */ /* 0x000fc60007ffe0ff */
[----:B------:R-:W-:Y:S02]  /*2340*/  IMAD.IADD R17, R69, 0x1, R10 ;  /* 0x0000000145117824 */ /* 0x000fe400078e020a */
[----:B------:R-:W-:Y:S01]  /*2350*/  IMAD R0, R22, R0, R11 ;  /* 0x0000000016007224 */ /* 0x000fe200078e020b */
[----:B------:R-:W-:Y:S01]  /*2360*/  SHF.R.S32.HI R11, RZ, 0x1f, R70 ;  /* 0x0000001fff0b7819 */ /* 0x000fe20000011446 */
[-C--:B------:R-:W-:Y:S02]  /*2370*/  IMAD R17, R17, R12.reuse, RZ ;  /* 0x0000000c11117224 */ /* 0x080fe400078e02ff */
[CC--:B------:R-:W-:Y:S02]  /*2380*/  IMAD R10, R120.reuse, R12.reuse, R14 ;  /* 0x0000000c780a7224 */ /* 0x0c0fe400078e020e */
[----:B------:R-:W-:Y:S02]  /*2390*/  IMAD R8, R120, R12, R23 ;  /* 0x0000000c78087224 */ /* 0x000fe400078e0217 */
[----:B------:R-:W-:Y:S01]  /*23a0*/  IMAD.WIDE.U32 R22, R3, R22, R26 ;  /* 0x0000001603167225 */ /* 0x000fe200078e001a */
[----:B------:R-:W-:-:S03]  /*23b0*/  SHF.R.S32.HI R3, RZ, 0x1f, R17 ;  /* 0x0000001fff037819 */ /* 0x000fc60000011411 */
[----:B------:R-:W-:Y:S01]  /*23c0*/  IMAD.X R11, RZ, RZ, ~R11, P0 ;  /* 0x000000ffff0b7224 */ /* 0x000fe200000e0e0b */
[----:B------:R-:W-:Y:S02]  /*23d0*/  IADD3 R82, P1, PT, R17, R10, RZ ;  /* 0x0000000a11527210 */ /* 0x000fe40007f3e0ff */
[----:B------:R-:W-:Y:S01]  /*23e0*/  IADD3 R25, PT, PT, R25, R2, RZ ;  /* 0x0000000219197210 */ /* 0x000fe20007ffe0ff */
[----:B------:R-:W-:Y:S01]  /*23f0*/  IMAD R77, R11, R122, RZ ;  /* 0x0000007a0b4d7224 */ /* 0x000fe200078e02ff */
[----:B------:R-:W-:Y:S01]  /*2400*/  MOV R26, R22 ;  /* 0x00000016001a7202 */ /* 0x000fe20000000f00 */
[----:B------:R-:W-:Y:S01]  /*2410*/  IMAD.IADD R27, R23, 0x1, R0 ;  /* 0x00000001171b7824 */ /* 0x000fe200078e0200 */
[----:B------:R-:W-:Y:S01]  /*2420*/  IADD3 R16, P0, PT, R17, R8, RZ ;  /* 0x0000000811107210 */ /* 0x000fe20007f1e0ff */
[----:B------:R-:W-:Y:S01]  /*2430*/  IMAD R11, R11, R124, RZ ;  /* 0x0000007c0b0b7224 */ /* 0x000fe200078e02ff */
[----:B------:R-:W-:Y:S01]  /*2440*/  LEA.HI.X.SX32 R83, R10, R3, 0x1, P1 ;  /* 0x000000030a537211 */ /* 0x000fe200008f0eff */
[----:B------:R-:W-:Y:S01]  /*2450*/  IMAD R77, R123, R13, R77 ;  /* 0x0000000d7b4d7224 */ /* 0x000fe200078e024d */
[----:B------:R-:W-:Y:S01]  /*2460*/  LEA.HI.X.SX32 R3, R8, R3, 0x1, P0 ;  /* 0x0000000308037211 */ /* 0x000fe200000f0eff */
[----:B------:R-:W-:Y:S01]  /*2470*/  IMAD.WIDE.U32 R22, R122, R13, R24 ;  /* 0x0000000d7a167225 */ /* 0x000fe200078e0018 */
[----:B------:R-:W-:-:S03]  /*2480*/  SHF.L.U64.HI R83, R82, 0x1, R83 ;  /* 0x0000000152537819 */ /* 0x000fc60000010253 */
[-C--:B------:R-:W-:Y:S02]  /*2490*/  IMAD R11, R125, R13.reuse, R11 ;  /* 0x0000000d7d0b7224 */ /* 0x080fe400078e020b */
[----:B------:R-:W-:Y:S01]  /*24a0*/  IMAD.WIDE.U32 R24, R124, R13, R26 ;  /* 0x0000000d7c187225 */ /* 0x000fe200078e001a */
[----:B------:R-:W-:Y:S02]  /*24b0*/  IADD3 R77, PT, PT, R23, R77, RZ ;  /* 0x0000004d174d7210 */ /* 0x000fe40007ffe0ff */
[----:B------:R-:W-:Y:S01]  /*24c0*/  LEA R78, P1, R22, R20, 0x1 ;  /* 0x00000014164e7211 */ /* 0x000fe200078208ff */
[----:B------:R-:W-:Y:S01]  /*24d0*/  IMAD.SHL.U32 R82, R82, 0x2, RZ ;  /* 0x0000000252527824 */ /* 0x000fe200078e00ff */
[----:B------:R-:W-:Y:S01]  /*24e0*/  SHF.L.U64.HI R0, R16, 0x1, R3 ;  /* 0x0000000110007819 */ /* 0x000fe20000010203 */
[----:B------:R-:W-:Y:S01]  /*24f0*/  IMAD.IADD R11, R25, 0x1, R11 ;  /* 0x00000001190b7824 */ /* 0x000fe200078e020b */
[----:B------:R-:W-:Y:S02]  /*2500*/  LEA R10, P0, R24, R18, 0x1 ;  /* 0x00000012180a7211 */ /* 0x000fe400078008ff */
[----:B------:R-:W-:-:S02]  /*2510*/  SHF.L.U32 R16, R16, 0x1, RZ ;  /* 0x0000000110107819 */ /* 0x000fc400000006ff */
[----:B------:R-:W-:Y:S02]  /*2520*/  LEA.HI.X R77, R22, R21, R77, 0x1, P1 ;  /* 0x00000015164d7211 */ /* 0x000fe400008f0c4d */
[----:B------:R-:W-:Y:S02]  /*2530*/  IADD3 R80, P3, PT, R6, R82, RZ ;  /* 0x0000005206507210 */ /* 0x000fe40007f7e0ff */
[----:B------:R-:W-:Y:S02]  /*2540*/  LEA.HI.X R11, R24, R19, R11, 0x1, P0 ;  /* 0x00000013180b7211 */ /* 0x000fe400000f0c0b */
[----:B------:R-:W-:Y:S02]  /*2550*/  IADD3 R54, P1, PT, R6, R16, RZ ;  /* 0x0000001006367210 */ /* 0x000fe40007f3e0ff */
[C---:B------:R-:W-:Y:S02]  /*2560*/  IADD3 R82, P2, PT, R4.reuse, R82, RZ ;  /* 0x0000005204527210 */ /* 0x040fe40007f5e0ff */
[----:B------:R-:W-:Y:S01]  /*2570*/  IADD3 R16, P0, PT, R4, R16, RZ ;  /* 0x0000001004107210 */ /* 0x000fe20007f1e0ff */
[C-C-:B------:R-:W-:Y:S01]  /*2580*/  IMAD.X R81, R7.reuse, 0x1, R83.reuse, P3 ;  /* 0x0000000107517824 */ /* 0x140fe200018e0653 */
[-C--:B------:R-:W-:Y:S01]  /*2590*/  IADD3.X R55, PT, PT, R7, R0.reuse, RZ, P1, !PT ;  /* 0x0000000007377210 */ /* 0x080fe20000ffe4ff */
[C---:B------:R-:W-:Y:S01]  /*25a0*/  IMAD.X R83, R5.reuse, 0x1, R83, P2 ;  /* 0x0000000105537824 */ /* 0x040fe200010e0653 */
[----:B------:R-:W-:-:S02]  /*25b0*/  IADD3.X R17, PT, PT, R5, R0, RZ, P0, !PT ;  /* 0x0000000005117210 */ /* 0x000fc400007fe4ff */
[C---:B------:R-:W-:Y:S02]  /*25c0*/  SHF.L.U64.HI R88, R124.reuse, 0x4, R125 ;  /* 0x000000047c587819 */ /* 0x040fe4000001027d */
[----:B------:R-:W-:-:S07]  /*25d0*/  SHF.L.U32 R89, R124, 0x4, RZ ;  /* 0x000000047c597819 */ /* 0x000fce00000006ff */
.L_x_999:
[----:B------:R-:W-:Y:S01]  /*25e0*/  VIADD R99, R99, 0x80 ;  /* 0x0000008063637836 */ /* 0x000fe20000000000 */
[----:B------:R-:W-:Y:S01]  /*25f0*/  BSSY.RECONVERGENT B0, `(.L_x_899) ;  /* 0x0000014000007945 */ /* 0x000fe20003800200 */
[----:B------:R-:W-:Y:S03]  /*2600*/  VIADD R101, R101, 0x80 ;  /* 0x0000008065657836 */ /* 0x000fe60000000000 */
[CC--:B------:R-:W-:Y:S02]  /*2610*/  ISETP.GE.AND P0, PT, R120.reuse, R99.reuse, PT ;  /* 0x000000637800720c */ /* 0x0c0fe40003f06270 */
[C---:B------:R-:W-:Y:S02]  /*2620*/  ISETP.GE.AND P2, PT, R75.reuse, R99, PT ;  /* 0x000000634b00720c */ /* 0x040fe40003f46270 */
[----:B------:R-:W-:Y:S02]  /*2630*/  ISETP.GE.AND P0, PT, R120, R101, !P0 ;  /* 0x000000657800720c */ /* 0x000fe40004706270 */
[C---:B------:R-:W-:Y:S02]  /*2640*/  ISETP.GE.AND P1, PT, R74.reuse, R99, PT ;  /* 0x000000634a00720c */ /* 0x040fe40003f26270 */
[-C--:B------:R-:W-:Y:S02]  /*2650*/  ISETP.LT.OR P3, PT, R75, R101.reuse, P2 ;  /* 0x000000654b00720c */ /* 0x080fe40001761670 */
[----:B------:R-:W-:Y:S02]  /*2660*/  ISETP.LT.OR P5, PT, R74, R101, P1 ;  /* 0x000000654a00720c */ /* 0x000fe40000fa1670 */
[----:B------:R-:W-:Y:S02]  /*2670*/  ISETP.GE.AND P4, PT, R72, R99, PT ;  /* 0x000000634800720c */ /* 0x000fe40003f86270 */
[----:B------:R-:W-:Y:S02]  /*2680*/  P2R R113, PR, RZ, 0x20 ;  /* 0x00000020ff717803 */ /* 0x000fe40000000000 */
[----:B------:R-:W-:Y:S01]  /*2690*/  P2R R53, PR, RZ, 0x8 ;  /* 0x00000008ff357803 */ /* 0x000fe20000000000 */
[----:B-----5:R-:W-:Y:S08]  /*26a0*/  @!P0 BRA `(.L_x_900) ;  /* 0x0000000000208947 */ /* 0x020ff00003800000 */
[-C--:B------:R-:W-:Y:S02]  /*26b0*/  ISETP.GE.AND P2, PT, R14, R219.reuse, PT ;  /* 0x000000db0e00720c */ /* 0x080fe40003f46270 */
[----:B------:R-:W-:Y:S11]  /*26c0*/  ISETP.GE.AND P1, PT, R9, R219, PT ;  /* 0x000000db0900720c */ /* 0x000ff60003f26270 */
[--C-:B------:R-:W-:Y:S05]  /*26d0*/  @!P2 IMAD.MOV.U32 R79, RZ, RZ, R77.reuse ;  /* 0x000000ffff4fa224 */ /* 0x100fea00078e004d */
[----:B------:R1:W2:Y:S02]  /*26e0*/  @!P2 LD.E.128 R20, desc[UR4][R78.64] ;  /* 0x000000044e14a980 */ /* 0x0002a4000c101d00 */
[----:B-1----:R-:W-:Y:S02]  /*26f0*/  @!P1 IMAD.MOV.U32 R79, RZ, RZ, R77 ;  /* 0x000000ffff4f9224 */ /* 0x002fe400078e004d */
[----:B--2---:R1:W-:Y:S04]  /*2700*/  @!P2 ST.E.128 desc[UR4][R86.64], R20 ;  /* 0x000000145600a985 */ /* 0x0043e8000c101d04 */
[----:B------:R-:W2:Y:S04]  /*2710*/  @!P1 LD.E.128 R4, desc[UR4][R78.64+0x80] ;  /* 0x000080044e049980 */ /* 0x000ea8000c101d00 */
[----:B--2---:R1:W-:Y:S02]  /*2720*/  @!P1 ST.E.128 desc[UR4][R86.64+0x80], R4 ;  /* 0x0000800456009985 */ /* 0x0043e4000c101d04 */
.L_x_900:
[----:B------:R-:W-:Y:S05]  /*2730*/  BSYNC.RECONVERGENT B0 ;  /* 0x0000000000007941 */ /* 0x000fea0003800200 */
.L_x_899:
[----:B------:R-:W-:Y:S04]  /*2740*/  BSSY.RECONVERGENT B0, `(.L_x_901) ;  /* 0x000000c000007945 */ /* 0x000fe80003800200 */
[----:B------:R-:W-:Y:S05]  /*2750*/  @P3 BRA `(.L_x_902) ;  /* 0x0000000000283947 */ /* 0x000fea0003800000 */
[----:B------:R-:W-:Y:S02]  /*2760*/  ISETP.GE.AND P2, PT, R14, R219, PT ;  /* 0x000000db0e00720c */ /* 0x000fe40003f46270 */
[C---:B------:R-:W-:Y:S02]  /*2770*/  LEA R18, P1, R122.reuse, R78, 0x5 ;  /* 0x0000004e7a127211 */ /* 0x040fe400078228ff */
[----:B------:R-:W-:Y:S02]  /*2780*/  LEA R2, P3, R65, R86, 0x1 ;  /* 0x0000005641027211 */ /* 0x000fe400078608ff */
[----:B------:R-:W-:Y:S02]  /*2790*/  LEA.HI.X R19, R122, R77, R123, 0x5, P1 ;  /* 0x0000004d7a137211 */ /* 0x000fe400008f2c7b */
[----:B------:R-:W-:Y:S02]  /*27a0*/  ISETP.GE.AND P1, PT, R9, R219, PT ;  /* 0x000000db0900720c */ /* 0x000fe40003f26270 */
[----:B------:R-:W-:Y:S03]  /*27b0*/  LEA.HI.X R3, R65, R87, R66, 0x1, P3 ;  /* 0x0000005741037211 */ /* 0x000fe600018f0c42 */
[----:B-1----:R-:W2:Y:S04]  /*27c0*/  @!P2 LD.E.128 R20, desc[UR4][R18.64] ;  /* 0x000000041214a980 */ /* 0x002ea8000c101d00 */
[----:B--2---:R2:W-:Y:S04]  /*27d0*/  @!P2 ST.E.128 desc[UR4][R2.64], R20 ;  /* 0x000000140200a985 */ /* 0x0045e8000c101d04 */
[----:B------:R-:W3:Y:S04]  /*27e0*/  @!P1 LD.E.128 R4, desc[UR4][R18.64+0x80] ;  /* 0x0000800412049980 */ /* 0x000ee8000c101d00 */
[----:B---3--:R2:W-:Y:S02]  /*27f0*/  @!P1 ST.E.128 desc[UR4][R2.64+0x80], R4 ;  /* 0x0000800402009985 */ /* 0x0085e4000c101d04 */
.L_x_902:
[----:B------:R-:W-:Y:S05]  /*2800*/  BSYNC.RECONVERGENT B0 ;  /* 0x0000000000007941 */ /* 0x000fea0003800200 */
.L_x_901:
[----:B------:R-:W-:Y:S04]  /*2810*/  BSSY.RECONVERGENT B0, `(.L_x_903) ;  /* 0x000000c000007945 */ /* 0x000fe80003800200 */
[----:B------:R-:W-:Y:S05]  /*2820*/  @P5 BRA `(.L_x_904) ;  /* 0x0000000000285947 */ /* 0x000fea0003800000 */
[----:B------:R-:W-:Y:S02]  /*2830*/  ISETP.GE.AND P2, PT, R14, R219, PT ;  /* 0x000000db0e00720c */ /* 0x000fe40003f46270 */
[----:B------:R-:W-:Y:S02]  /*2840*/  LEA R18, P1, R122, R78, 0x6 ;  /* 0x0000004e7a127211 */ /* 0x000fe400078230ff */
[----:B--2---:R-:W-:Y:S02]  /*2850*/  LEA R2, P3, R210, R86, 0x6 ;  /* 0x00000056d2027211 */ /* 0x004fe400078630ff */
[----:B------:R-:W-:Y:S02]  /*2860*/  LEA.HI.X R19, R122, R77, R123, 0x6, P1 ;  /* 0x0000004d7a137211 */ /* 0x000fe400008f347b */
[----:B------:R-:W-:Y:S02]  /*2870*/  ISETP.GE.AND P1, PT, R9, R219, PT ;  /* 0x000000db0900720c */ /* 0x000fe40003f26270 */
[----:B------:R-:W-:Y:S03]  /*2880*/  LEA.HI.X R3, R210, R87, R211, 0x6, P3 ;  /* 0x00000057d2037211 */ /* 0x000fe600018f34d3 */
[----:B-1----:R-:W2:Y:S04]  /*2890*/  @!P2 LD.E.128 R20, desc[UR4][R18.64] ;  /* 0x000000041214a980 */ /* 0x002ea8000c101d00 */
[----:B--2---:R3:W-:Y:S04]  /*28a0*/  @!P2 ST.E.128 desc[UR4][R2.64], R20 ;  /* 0x000000140200a985 */ /* 0x0047e8000c101d04 */
[----:B------:R-:W2:Y:S04]  /*28b0*/  @!P1 LD.E.128 R4, desc[UR4][R18.64+0x80] ;  /* 0x0000800412049980 */ /* 0x000ea8000c101d00 */
[----:B--2---:R3:W-:Y:S02]  /*28c0*/  @!P1 ST.E.128 desc[UR4][R2.64+0x80], R4 ;  /* 0x0000800402009985 */ /* 0x0047e4000c101d04 */
.L_x_904:
[----:B------:R-:W-:Y:S05]  /*28d0*/  BSYNC.RECONVERGENT B0 ;  /* 0x0000000000007941 */ /* 0x000fea0003800200 */
.L_x_903:
[----:B------:R-:W-:Y:S01]  /*28e0*/  ISETP.GE.AND P1, PT, R72, R101, !P4 ;  /* 0x000000654800720c */ /* 0x000fe20006726270 */
[----:B------:R-:W-:Y:S01]  /*28f0*/  BSSY.RECONVERGENT B0, `(.L_x_905) ;  /* 0x0000012000007945 */ /* 0x000fe20003800200 */
[C---:B------:R-:W-:Y:S02]  /*2900*/  ISETP.GE.AND P6, PT, R114.reuse, R99, PT ;  /* 0x000000637200720c */ /* 0x040fe40003fc6270 */
[----:B------:R-:W-:Y:S02]  /*2910*/  P2R R111, PR, RZ, 0x2 ;  /* 0x00000002ff6f7803 */ /* 0x000fe40000000000 */
[----:B------:R-:W-:Y:S07]  /*2920*/  ISETP.LT.OR P6, PT, R114, R101, P6 ;  /* 0x000000657200720c */ /* 0x000fee00037c1670 */
[----:B------:R-:W-:Y:S06]  /*2930*/  @!P1 BRA `(.L_x_906) ;  /* 0x0000000000349947 */ /* 0x000fec0003800000 */
[----:B------:R-:W-:Y:S01]  /*2940*/  MOV R79, R77 ;  /* 0x0000004d004f7202 */ /* 0x000fe20000000f00 */
[----:B------:R-:W-:Y:S01]  /*2950*/  IMAD R0, R123, 0x60, RZ ;  /* 0x000000607b007824 */ /* 0x000fe200078e02ff */
[-C--:B------:R-:W-:Y:S01]  /*2960*/  ISETP.GE.AND P2, PT, R14, R219.reuse, PT ;  /* 0x000000db0e00720c */ /* 0x080fe20003f46270 */
[----:B--23--:R-:W-:Y:S01]  /*2970*/  IMAD.WIDE.U32 R2, R210, 0x60, R86 ;  /* 0x00000060d2027825 */ /* 0x00cfe200078e0056 */
[----:B------:R-:W-:Y:S03]  /*2980*/  ISETP.GE.AND P1, PT, R9, R219, PT ;  /* 0x000000db0900720c */ /* 0x000fe60003f26270 */
[----:B------:R-:W-:Y:S05]  /*2990*/  IMAD.WIDE.U32 R18, R122, 0x60, R78 ;  /* 0x000000607a127825 */ /* 0x000fea00078e004e */
[----:B------:R-:W-:Y:S01]  /*29a0*/  IADD3 R19, PT, PT, R19, R0, RZ ;  /* 0x0000000013137210 */ /* 0x000fe20007ffe0ff */
[----:B------:R-:W-:Y:S04]  /*29b0*/  IMAD R0, R211, 0x60, RZ ;  /* 0x00000060d3007824 */ /* 0x000fe800078e02ff */
[----:B-1----:R-:W2:Y:S01]  /*29c0*/  @!P2 LD.E.128 R20, desc[UR4][R18.64] ;  /* 0x000000041214a980 */ /* 0x002ea2000c101d00 */
[----:B------:R-:W-:Y:S05]  /*29d0*/  IADD3 R3, PT, PT, R3, R0, RZ ;  /* 0x0000000003037210 */ /* 0x000fea0007ffe0ff */
[----:B--2---:R4:W-:Y:S04]  /*29e0*/  @!P2 ST.E.128 desc[UR4][R2.64], R20 ;  /* 0x000000140200a985 */ /* 0x0049e8000c101d04 */
[----:B------:R-:W2:Y:S04]  /*29f0*/  @!P1 LD.E.128 R4, desc[UR4][R18.64+0x80] ;  /* 0x0000800412049980 */ /* 0x000ea8000c101d00 */
[----:B--2---:R4:W-:Y:S02]  /*2a00*/  @!P1 ST.E.128 desc[UR4][R2.64+0x80], R4 ;  /* 0x0000800402009985 */ /* 0x0049e4000c101d04 */
.L_x_906:
[----:B------:R-:W-:Y:S05]  /*2a10*/  BSYNC.RECONVERGENT B0 ;  /* 0x0000000000007941 */ /* 0x000fea0003800200 */
.L_x_905:
[----:B------:R-:W-:Y:S01]  /*2a20*/  ISETP.GE.AND P5, PT, R112, R99, PT ;  /* 0x000000637000720c */ /* 0x000fe20003fa6270 */
[----:B------:R-:W-:Y:S04]  /*2a30*/  BSSY.RECONVERGENT B0, `(.L_x_907) ;  /* 0x000000e000007945 */ /* 0x000fe80003800200 */
[----:B------:R-:W-:Y:S08]  /*2a40*/  @P6 BRA `(.L_x_908) ;  /* 0x0000000000306947 */ /* 0x000ff00003800000 */
[C---:B------:R-:W-:Y:S04]  /*2a50*/  LEA R18, P1, R122.reuse, R78, 0x7 ;  /* 0x0000004e7a127211 */ /* 0x040fe800078238ff */
[----:B------:R-:W-:Y:S02]  /*2a60*/  LEA.HI.X R19, R122, R77, R123, 0x7, P1 ;  /* 0x0000004d7a137211 */ /* 0x000fe400008f3c7b */
[C---:B--234-:R-:W-:Y:S04]  /*2a70*/  LEA R2, P1, R210.reuse, R86, 0x7 ;  /* 0x00000056d2027211 */ /* 0x05cfe800078238ff */
[----:B------:R-:W-:Y:S02]  /*2a80*/  LEA.HI.X R3, R210, R87, R211, 0x7, P1 ;  /* 0x00000057d2037211 */ /* 0x000fe400008f3cd3 */
[-C--:B------:R-:W-:Y:S11]  /*2a90*/  ISETP.GE.AND P1, PT, R14, R219.reuse, PT ;  /* 0x000000db0e00720c */ /* 0x080ff60003f26270 */
[----:B------:R-:W-:Y:S02]  /*2aa0*/  @!UPT UIADD3 URZ, UPT, UPT, URZ, URZ, URZ ;  /* 0x000000fffffff290 */ /* 0x000fe4000fffe0ff */
[----:B-1----:R-:W2:Y:S04]  /*2ab0*/  @!P1 LD.E.128 R20, desc[UR4][R18.64] ;  /* 0x0000000412149980 */ /* 0x002ea8000c101d00 */
[----:B--2---:R1:W-:Y:S01]  /*2ac0*/  @!P1 ST.E.128 desc[UR4][R2.64], R20 ;  /* 0x0000001402009985 */ /* 0x0043e2000c101d04 */
[----:B------:R-:W-:Y:S11]  /*2ad0*/  ISETP.GE.AND P1, PT, R9, R219, PT ;  /* 0x000000db0900720c */ /* 0x000ff60003f26270 */
[----:B------:R-:W-:Y:S02]  /*2ae0*/  @!UPT UIADD3 URZ, UPT, UPT, URZ, URZ, URZ ;  /* 0x000000fffffff290 */ /* 0x000fe4000fffe0ff */
[----:B------:R-:W2:Y:S04]  /*2af0*/  @!P1 LD.E.128 R4, desc[UR4][R18.64+0x80] ;  /* 0x0000800412049980 */ /* 0x000ea8000c101d00 */
[----:B--2---:R1:W-:Y:S02]  /*2b00*/  @!P1 ST.E.128 desc[UR4][R2.64+0x80], R4 ;  /* 0x0000800402009985 */ /* 0x0043e4000c101d04 */
.L_x_908:
[----:B------:R-:W-:Y:S05]  /*2b10*/  BSYNC.RECONVERGENT B0 ;  /* 0x0000000000007941 */ /* 0x000fea0003800200 */
.L_x_907:
[----:B------:R-:W-:Y:S01]  /*2b20*/  ISETP.GE.AND P5, PT, R112, R101, !P5 ;  /* 0x000000657000720c */ /* 0x000fe20006fa6270 */
[----:B------:R-:W-:Y:S01]  /*2b30*/  BSSY.RECONVERGENT B0, `(.L_x_909) ;  /* 0x0000012000007945 */ /* 0x000fe20003800200 */
[C---:B------:R-:W-:Y:S04]  /*2b40*/  ISETP.GE.AND P4, PT, R110.reuse, R99, PT ;  /* 0x000000636e00720c */ /* 0x040fe80003f86270 */
[----:B------:R-:W-:Y:S07]  /*2b50*/  ISETP.GE.AND P4, PT, R110, R101, !P4 ;  /* 0x000000656e00720c */ /* 0x000fee0006786270 */
[----:B------:R-:W-:Y:S05]  /*2b60*/  @!P5 BRA `(.L_x_910) ;  /* 0x000000000038d947 */ /* 0x000fea0003800000 */
[----:B------:R-:W-:Y:S01]  /*2b70*/  MOV R79, R77 ;  /* 0x0000004d004f7202 */ /* 0x000fe20000000f00 */
[----:B------:R-:W-:Y:S01]  /*2b80*/  IMAD R0, R123, 0xa0, RZ ;  /* 0x000000a07b007824 */ /* 0x000fe200078e02ff */
[-C--:B------:R-:W-:Y:S01]  /*2b90*/  ISETP.GE.AND P1, PT, R14, R219.reuse, PT ;  /* 0x000000db0e00720c */ /* 0x080fe20003f26270 */
[----:B-1234-:R-:W-:Y:S04]  /*2ba0*/  IMAD.WIDE.U32 R2, R210, 0xa0, R86 ;  /* 0x000000a0d2027825 */ /* 0x01efe800078e0056 */
[----:B------:R-:W-:Y:S05]  /*2bb0*/  IMAD.WIDE.U32 R18, R122, 0xa0, R78 ;  /* 0x000000a07a127825 */ /* 0x000fea00078e004e */
[----:B------:R-:W-:Y:S01]  /*2bc0*/  IADD3 R19, PT, PT, R19, R0, RZ ;  /* 0x0000000013137210 */ /* 0x000fe20007ffe0ff */
[----:B------:R-:W-:Y:S04]  /*2bd0*/  IMAD R0, R211, 0xa0, RZ ;  /* 0x000000a0d3007824 */ /* 0x000fe800078e02ff */
[----:B------:R-:W2:Y:S01]  /*2be0*/  @!P1 LD.E.128 R20, desc[UR4][R18.64] ;  /* 0x0000000412149980 */ /* 0x000ea2000c101d00 */
[----:B------:R-:W-:Y:S05]  /*2bf0*/  IADD3 R3, PT, PT, R3, R0, RZ ;  /* 0x0000000003037210 */ /* 0x000fea0007ffe0ff */
[----:B--2---:R1:W-:Y:S01]  /*2c00*/  @!P1 ST.E.128 desc[UR4][R2.64], R20 ;  /* 0x0000001402009985 */ /* 0x0043e2000c101d04 */
[----:B------:R-:W-:Y:S11]  /*2c10*/  ISETP.GE.AND P1, PT, R9, R219, PT ;  /* 0x000000db0900720c */ /* 0x000ff60003f26270 */
[----:B------:R-:W-:Y:S02]  /*2c20*/  @!UPT UIADD3 URZ, UPT, UPT, URZ, URZ, URZ ;  /* 0x000000fffffff290 */ /* 0x000fe4000fffe0ff */
[----:B------:R-:W2:Y:S04]  /*2c30*/  @!P1 LD.E.128 R4, desc[UR4][R18.64+0x80] ;  /* 0x0000800412049980 */ /* 0x000ea8000c101d00 */
[----:B--2---:R1:W-:Y:S02]  /*2c40*/  @!P1 ST.E.128 desc[UR4][R2.64+0x80], R4 ;  /* 0x0000800402009985 */ /* 0x0043e4000c101d04 */
.L_x_910:
[----:B------:R-:W-:Y:S05]  /*2c50*/  BSYNC.RECONVERGENT B0 ;  /* 0x0000000000007941 */ /* 0x000fea0003800200 */
.L_x_909:
[C---:B------:R-:W-:Y:S01]  /*2c60*/  ISETP.GE.AND P3, PT, R108.reuse, R99, PT ;  /* 0x000000636c00720c */ /* 0x040fe20003f66270 */
[----:B------:R-:W-:Y:S03]  /*2c70*/  BSSY.RECONVERGENT B0, `(.L_x_911) ;  /* 0x0000012000007945 */ /* 0x000fe60003800200 */
[----:B------:R-:W-:Y:S01]  /*2c80*/  ISETP.GE.AND P3, PT, R108, R101, !P3 ;  /* 0x000000656c00720c */ /* 0x000fe20005f66270 */
[----:B------:R-:W-:Y:S01]  /*2c90*/  @!UPT UIADD3 URZ, UPT, UPT, URZ, URZ, URZ ;  /* 0x000000fffffff290 */ /* 0x000fe2000fffe0ff */
[----:B------:R-:W-:Y:S11]  /*2ca0*/  @!P4 BRA `(.L_x_912) ;  /* 0x000000000038c947 */ /* 0x000ff60003800000 */
        /* <DEDUP_REMOVED lines=14> */
.L_x_912:
[----:B------:R-:W-:Y:S05]  /*2d90*/  BSYNC.RECONVERGENT B0 ;  /* 0x0000000000007941 */ /* 0x000fea0003800200 */
.L_x_911:
[----:B------:R-:W-:Y:S04]  /*2da0*/  BSSY.RECONVERGENT B0, `(.L_x_913) ;  /* 0x0000010000007945 */ /* 0x000fe80003800200 */
        /* <DEDUP_REMOVED lines=15> */
.L_x_914:
[----:B------:R-:W-:Y:S05]  /*2ea0*/  BSYNC.RECONVERGENT B0 ;  /* 0x0000000000007941 */ /* 0x000fea0003800200 */
.L_x_913:
[----:B------:R-:W5:Y:S01]  /*2eb0*/  LD.E R0, desc[UR4][R132.64+0x130] ;  /* 0x0001300484007980 */ /* 0x000f62000c101900 */
[----:B------:R-:W-:Y:S01]  /*2ec0*/  UMOV UR6, URZ ;  /* 0x000000ff00067c82 */ /* 0x000fe20008000000 */
[----:B------:R-:W-:Y:S01]  /*2ed0*/  VIADD R97, R97, 0xffffffff ;  /* 0xffffffff61617836 */ /* 0x000fe20000000000 */
[----:B-1234-:R-:W-:Y:S01]  /*2ee0*/  IADD3 R3, P1, PT, RZ, -UR6, RZ ;  /* 0x80000006ff037c10 */ /* 0x01efe2000ff3e0ff */
[----:B------:R-:W2:Y:S01]  /*2ef0*/  LD.E R13, desc[UR4][R132.64+0xd0] ;  /* 0x0000d004840d7980 */ /* 0x000ea2000c101900 */
[----:B------:R-:W-:Y:S01]  /*2f00*/  BSSY.RECONVERGENT B2, `(.L_x_915) ;  /* 0x0000a58000027945 */ /* 0x000fe20003800200 */
[----:B------:R-:W-:Y:S01]  /*2f10*/  IMAD.MOV.U32 R116, RZ, RZ, R98 ;  /* 0x000000ffff747224 */ /* 0x000fe200078e0062 */
[----:B------:R-:W-:Y:S01]  /*2f20*/  ISETP.GT.AND P2, PT, R97, R76, PT ;  /* 0x0000004c6100720c */ /* 0x000fe20003f44270 */
[----:B------:R-:W-:Y:S02]  /*2f30*/  VIADD R98, R98, 0xffffff80 ;  /* 0xffffff8062627836 */ /* 0x000fe40000000000 */
[----:B-----5:R-:W-:Y:S04]  /*2f40*/  IMAD.SHL.U32 R0, R0, 0x80, RZ ;  /* 0x0000008000007824 */ /* 0x020fe800078e00ff */
[----:B------:R-:W-:Y:S05]  /*2f50*/  IMAD.X R0, RZ, RZ, ~R0, P1 ;  /* 0x000000ffff007224 */ /* 0x000fea00008e0e00 */
[----:B------:R-:W-:Y:S04]  /*2f60*/  SHF.R.S64 R3, R3, 0x1f, R0 ;  /* 0x0000001f03037819 */ /* 0x000fe80000001000 */
[----:B------:R-:W-:Y:S04]  /*2f70*/  IADD3 R78, P1, PT, R78, R3, RZ ;  /* 0x000000034e4e7210 */ /* 0x000fe80007f3e0ff */
[----:B------:R-:W-:Y:S02]  /*2f80*/  LEA.HI.X.SX32 R77, R0, R77, 0x1, P1 ;  /* 0x0000004d004d7211 */ /* 0x000fe400008f0eff */
[----:B--2---:R-:W-:Y:S11]  /*2f90*/  ISETP.NE.AND P1, PT, R13, RZ, PT ;  /* 0x000000ff0d00720c */ /* 0x004ff60003f25270 */
[----:B------:R-:W-:Y:S02]  /*2fa0*/  @!UPT UIADD3 URZ, UPT, UPT, URZ, URZ, URZ ;  /* 0x000000fffffff290 */ /* 0x000fe4000fffe0ff */
[----:B------:R-:W-:Y:S05]  /*2fb0*/  @P1 BRA `(.L_x_916) ;  /* 0x0000000400e41947 */ /* 0x000fea0003800000 */
[----:B------:R-:W-:Y:S04]  /*2fc0*/  BSSY.RECONVERGENT B0, `(.L_x_917) ;  /* 0x000000a000007945 */ /* 0x000fe80003800200 */
[----:B------:R-:W-:Y:S05]  /*2fd0*/  @!P0 BRA `(.L_x_918) ;  /* 0x0000000000208947 */ /* 0x000fea0003800000 */
[-C--:B------:R-:W-:Y:S11]  /*2fe0*/  ISETP.GE.AND P0, PT, R14, R219.reuse, PT ;  /* 0x000000db0e00720c */ /* 0x080ff60003f06270 */
[----:B------:R-:W-:Y:S02]  /*2ff0*/  @!UPT UIADD3 URZ, UPT, UPT, URZ, URZ, URZ ;  /* 0x000000fffffff290 */ /* 0x000fe4000fffe0ff */
[----:B------:R-:W2:Y:S04]  /*3000*/  @!P0 LD.E.128 R20, desc[UR4][R10.64] ;  /* 0x000000040a148980 */ /* 0x000ea8000c101d00 */
[----:B--2---:R1:W-:Y:S01]  /*3010*/  @!P0 ST.E.128 desc[UR4][R84.64], R20 ;  /* 0x0000001454008985 */ /* 0x0043e2000c101d04 */
[----:B------:R-:W-:Y:S11]  /*3020*/  ISETP.GE.AND P0, PT, R9, R219, PT ;  /* 0x000000db0900720c */ /* 0x000ff60003f06270 */
[----:B------:R-:W-:Y:S02]  /*3030*/  @!UPT UIADD3 URZ, UPT, UPT, URZ, URZ, URZ ;  /* 0x000000fffffff290 */ /* 0x000fe4000fffe0ff */
[----:B------:R-:W2:Y:S04]  /*3040*/  @!P0 LD.E.128 R4, desc[UR4][R10.64+0x80] ;  /* 0x000080040a048980 */ /* 0x000ea8000c101d00 */
[----:B--2---:R1:W-:Y:S02]  /*3050*/  @!P0 ST.E.128 desc[UR4][R84.64+0x80], R4 ;  /* 0x0000800454008985 */ /* 0x0043e4000c101d04 */
.L_x_918:
[----:B------:R-:W-:Y:S05]  /*3060*/  BSYNC.RECONVERGENT B0 ;  /* 0x0000000000007941 */ /* 0x000fea0003800200 */
.L_x_917:
[----:B------:R-:W-:Y:S01]  /*3070*/  ISETP.NE.AND P0, PT, R53, RZ, PT ;  /* 0x000000ff3500720c */ /* 0x000fe20003f05270 */
[----:B------:R-:W-:Y:S11]  /*3080*/  BSSY.RECONVERGENT B0, `(.L_x_919) ;  /* 0x000000f000007945 */ /* 0x000ff60003800200 */
[----:B------:R-:W-:Y:S01]  /*3090*/  @!UPT UIADD3 URZ, UPT, UPT, URZ, URZ, URZ ;  /* 0x000000fffffff290 */ /* 0x000fe2000fffe0ff */
[----:B------:R-:W-:Y:S05]  /*30a0*/  @P0 BRA `(.L_x_920) ;  /* 0x0000000000300947 */ /* 0x000fea0003800000 */
[C---:B------:R-:W-:Y:S04]  /*30b0*/  LEA R18, P0, R89.reuse, R10, 0x1 ;  /* 0x0000000a59127211 */ /* 0x040fe800078008ff */
[----:B------:R-:W-:Y:S02]  /*30c0*/  LEA.HI.X R19, R89, R11, R88, 0x1, P0 ;  /* 0x0000000b59137211 */ /* 0x000fe400000f0c58 */
[C---:B------:R-:W-:Y:S04]  /*30d0*/  LEA R2, P0, R67.reuse, R84, 0x1 ;  /* 0x0000005443027211 */ /* 0x040fe800078008ff */
[----:B------:R-:W-:Y:S02]  /*30e0*/  LEA.HI.X R3, R67, R85, R68, 0x1, P0 ;  /* 0x0000005543037211 */ /* 0x000fe400000f0c44 */
[-C--:B------:R-:W-:Y:S11]  /*30f0*/  ISETP.GE.AND P0, PT, R14, R219.reuse, PT ;  /* 0x000000db0e00720c */ /* 0x080ff60003f06270 */
[----:B------:R-:W-:Y:S02]  /*3100*/  @!UPT UIADD3 URZ, UPT, UPT, URZ, URZ, URZ ;  /* 0x000000fffffff290 */ /* 0x000fe4000fffe0ff */
[----:B-1----:R-:W2:Y:S04]  /*3110*/  @!P0 LD.E.128 R20, desc[UR4][R18.64] ;  /* 0x0000000412148980 */ /* 0x002ea8000c101d00 */
[----:B--2---:R2:W-:Y:S01]  /*3120*/  @!P0 ST.E.128 desc[UR4][R2.64], R20 ;  /* 0x0000001402008985 */ /* 0x0045e2000c101d04 */
[----:B------:R-:W-:Y:S11]  /*3130*/  ISETP.GE.AND P0, PT, R9, R219, PT ;  /* 0x000000db0900720c */ /* 0x000ff60003f06270 */
[----:B------:R-:W-:Y:S02]  /*3140*/  @!UPT UIADD3 URZ, UPT, UPT, URZ, URZ, URZ ;  /* 0x000000fffffff290 */ /* 0x000fe4000fffe0ff */
[----:B------:R-:W3:Y:S04]  /*3150*/  @!P0 LD.E.128 R4, desc[UR4][R18.64+0x80] ;  /* 0x0000800412048980 */ /* 0x000ee8000c101d00 */
[----:B---3--:R2:W-:Y:S02]  /*3160*/  @!P0 ST.E.128 desc[UR4][R2.64+0x80], R4 ;  /* 0x0000800402008985 */ /* 0x0085e4000c101d04 */
.L_x_920:
[----:B------:R-:W-:Y:S05]  /*3170*/  BSYNC.RECONVERGENT B0 ;  /* 0x0000000000007941 */ /* 0x000fea0003800200 */
.L_x_919:
[----:B------:R-:W-:Y:S01]  /*3180*/  ISETP.NE.AND P0, PT, R113, RZ, PT ;  /* 0x000000ff7100720c */ /* 0x000fe20003f05270 */
[----:B------:R-:W-:Y:S11]  /*3190*/  BSSY.RECONVERGENT B0, `(.L_x_921) ;  /* 0x000000f000007945 */ /* 0x000ff60003800200 */
[----:B------:R-:W-:Y:S01]  /*31a0*/  @!UPT UIADD3 URZ, UPT, UPT, URZ, URZ, URZ ;  /* 0x000000fffffff290 */ /* 0x000fe2000fffe0ff */
[----:B------:R-:W-:Y:S05]  /*31b0*/  @P0 BRA `(.L_x_922) ;  /* 0x0000000000300947 */ /* 0x000fea0003800000 */
[C---:B------:R-:W-:Y:S04]  /*31c0*/  LEA R18, P0, R124.reuse, R10, 0x6 ;  /* 0x0000000a7c127211 */ /* 0x040fe800078030ff */
[----:B------:R-:W-:Y:S02]  /*31d0*/  LEA.HI.X R19, R124, R11, R125, 0x6, P0 ;  /* 0x0000000b7c137211 */ /* 0x000fe400000f347d */
[C---:B--2---:R-:W-:Y:S04]  /*31e0*/  LEA R2, P0, R208.reuse, R84, 0x6 ;  /* 0x00000054d0027211 */ /* 0x044fe800078030ff */
        /* <DEDUP_REMOVED lines=9> */
.L_x_922:
[----:B------:R-:W-:Y:S05]  /*3280*/  BSYNC.RECONVERGENT B0 ;  /* 0x0000000000007941 */ /* 0x000fea0003800200 */
.L_x_921:
[----:B------:R-:W-:Y:S01]  /*3290*/  ISETP.NE.AND P0, PT, R111, RZ, PT ;  /* 0x000000ff6f00720c */ /* 0x000fe20003f05270 */
[----:B------:R-:W-:Y:S11]  /*32a0*/  BSSY.RECONVERGENT B0, `(.L_x_923) ;  /* 0x000000f000007945 */ /* 0x000ff60003800200 */
[----:B------:R-:W-:Y:S01]  /*32b0*/  @!UPT UIADD3 URZ, UPT, UPT, URZ, URZ, URZ ;  /* 0x000000fffffff290 */ /* 0x000fe2000fffe0ff */
[----:B------:R-:W-:Y:S05]  /*32c0*/  @!P0 BRA `(.L_x_924) ;  /* 0x0000000000308947 */ /* 0x000fea0003800000 */
[-C--:B------:R-:W-:Y:S01]  /*32d0*/  ISETP.GE.AND P1, PT, R14, R219.reuse, PT ;  /* 0x000000db0e00720c */ /* 0x080fe20003f26270 */
[----:B------:R-:W-:Y:S01]  /*32e0*/  IMAD.WIDE.U32 R18, R124, 0x60, R10 ;  /* 0x000000607c127825 */ /* 0x000fe200078e000a */
[----:B------:R-:W-:Y:S03]  /*32f0*/  ISETP.GE.AND P0, PT, R9, R219, PT ;  /* 0x000000db0900720c */ /* 0x000fe60003f06270 */
[----:B------:R-:W-:Y:S02]  /*3300*/  IMAD R0, R125, 0x60, RZ ;  /* 0x000000607d007824 */ /* 0x000fe400078e02ff */
[----:B--23--:R-:W-:Y:S03]  /*3310*/  IMAD.WIDE.U32 R2, R208, 0x60, R84 ;  /* 0x00000060d0027825 */ /* 0x00cfe600078e0054 */
[----:B------:R-:W-:Y:S01]  /*3320*/  IADD3 R19, PT, PT, R19, R0, RZ ;  /* 0x0000000013137210 */ /* 0x000fe20007ffe0ff */
[----:B------:R-:W-:Y:S04]  /*3330*/  IMAD R0, R209, 0x60, RZ ;  /* 0x00000060d1007824 */ /* 0x000fe800078e02ff */
[----:B-1----:R-:W2:Y:S01]  /*3340*/  @!P1 LD.E.128 R20, desc[UR4][R18.64] ;  /* 0x0000000412149980 */ /* 0x002ea2000c101d00 */
[----:B------:R-:W-:Y:S05]  /*3350*/  IADD3 R3, PT, PT, R3, R0, RZ ;  /* 0x0000000003037210 */ /* 0x000fea0007ffe0ff */
[----:B--2---:R4:W-:Y:S04]  /*3360*/  @!P1 ST.E.128 desc[UR4][R2.64], R20 ;  /* 0x0000001402009985 */ /* 0x0049e8000c101d04 */
[----:B------:R-:W2:Y:S04]  /*3370*/  @!P0 LD.E.128 R4, desc[UR4][R18.64+0x80] ;  /* 0x0000800412048980 */ /* 0x000ea8000c101d00 */
[----:B--2---:R4:W-:Y:S02]  /*3380*/  @!P0 ST.E.128 desc[UR4][R2.64+0x80], R4 ;  /* 0x0000800402008985 */ /* 0x0049e4000c101d04 */
.L_x_924:
[----:B------:R-:W-:Y:S05]  /*3390*/  BSYNC.RECONVERGENT B0 ;  /* 0x0000000000007941 */ /* 0x000fea0003800200 */
.L_x_923:
[----:B------:R-:W-:Y:S04]  /*33a0*/  BSSY.RECONVERGENT B0, `(.L_x_925) ;  /* 0x000000c000007945 */ /* 0x000fe80003800200 */
[----:B------:R-:W-:Y:S05]  /*33b0*/  @P6 BRA `(.L_x_926) ;  /* 0x0000000000286947 */ /* 0x000fea0003800000 */
[----:B------:R-:W-:Y:S02]  /*33c0*/  ISETP.GE.AND P1, PT, R14, R219, PT ;  /* 0x000000db0e00720c */ /* 0x000fe40003f26270 */
[----:B------:R-:W-:Y:S02]  /*33d0*/  LEA R18, P0, R124, R10, 0x7 ;  /* 0x0000000a7c127211 */ /* 0x000fe400078038ff */
[----:B--234-:R-:W-:Y:S02]  /*33e0*/  LEA R2, P6, R208, R84, 0x7 ;  /* 0x00000054d0027211 */ /* 0x01cfe400078c38ff */
[----:B------:R-:W-:Y:S02]  /*33f0*/  LEA.HI.X R19, R124, R11, R125, 0x7, P0 ;  /* 0x0000000b7c137211 */ /* 0x000fe400000f3c7d */
[----:B------:R-:W-:Y:S02]  /*3400*/  ISETP.GE.AND P0, PT, R9, R219, PT ;  /* 0x000000db0900720c */ /* 0x000fe40003f06270 */
[----:B------:R-:W-:Y:S03]  /*3410*/  LEA.HI.X R3, R208, R85, R209, 0x7, P6 ;  /* 0x00000055d0037211 */ /* 0x000fe600030f3cd1 */
[----:B-1----:R-:W2:Y:S04]  /*3420*/  @!P1 LD.E.128 R20, desc[UR4][R18.64] ;  /* 0x0000000412149980 */ /* 0x002ea8000c101d00 */
[----:B--2---:R1:W-:Y:S04]  /*3430*/  @!P1 ST.E.128 desc[UR4][R2.64], R20 ;  /* 0x0000001402009985 */ /* 0x0043e8000c101d04 */
[----:B------:R-:W2:Y:S04]  /*3440*/  @!P0 LD.E.128 R4, desc[UR4][R18.64+0x80] ;  /* 0x0000800412048980 */ /* 0x000ea8000c101d00 */
[----:B--2---:R1:W-:Y:S02]  /*3450*/  @!P0 ST.E.128 desc[UR4][R2.64+0x80], R4 ;  /* 0x0000800402008985 */ /* 0x0043e4000c101d04 */
.L_x_926:
[----:B------:R-:W-:Y:S05]  /*3460*/  BSYNC.RECONVERGENT B0 ;  /* 0x0000000000007941 */ /* 0x000fea0003800200 */
.L_x_925:
[----:B------:R-:W-:Y:S04]  /*3470*/  BSSY.RECONVERGENT B0, `(.L_x_927) ;  /* 0x000000e000007945 */ /* 0x000fe80003800200 */
[----:B------:R-:W-:Y:S05]  /*3480*/  @!P5 BRA `(.L_x_928) ;  /* 0x000000000030d947 */ /* 0x000fea0003800000 */
[-C--:B------:R-:W-:Y:S01]  /*3490*/  ISETP.GE.AND P1, PT, R14, R219.reuse, PT ;  /* 0x000000db0e00720c */ /* 0x080fe20003f26270 */
[----:B------:R-:W-:Y:S01]  /*34a0*/  IMAD.WIDE.U32 R18, R124, 0xa0, R10 ;  /* 0x000000a07c127825 */ /* 0x000fe200078e000a */
[----:B------:R-:W-:Y:S03]  /*34b0*/  ISETP.GE.AND P0, PT, R9, R219, PT ;  /* 0x000000db0900720c */ /* 0x000fe60003f06270 */
[----:B------:R-:W-:Y:S02]  /*34c0*/  IMAD R0, R125, 0xa0, RZ ;  /* 0x000000a07d007824 */ /* 0x000fe400078e02ff */
[----:B-1234-:R-:W-:Y:S03]  /*34d0*/  IMAD.WIDE.U32 R2, R208, 0xa0, R84 ;  /* 0x000000a0d0027825 */ /* 0x01efe600078e0054 */
[----:B------:R-:W-:Y:S01]  /*34e0*/  IADD3 R19, PT, PT, R19, R0, RZ ;  /* 0x0000000013137210 */ /* 0x000fe20007ffe0ff */
[----:B------:R-:W-:Y:S04]  /*34f0*/  IMAD R0, R209, 0xa0, RZ ;  /* 0x000000a0d1007824 */ /* 0x000fe800078e02ff */
[----:B------:R-:W2:Y:S01]  /*3500*/  @!P1 LD.E.128 R20, desc[UR4][R18.64] ;  /* 0x0000000412149980 */ /* 0x000ea2000c101d00 */
[----:B------:R-:W-:Y:S05]  /*3510*/  IADD3 R3, PT, PT, R3, R0, RZ ;  /* 0x0000000003037210 */ /* 0x000fea0007ffe0ff */
[----:B--2---:R1:W-:Y:S04]  /*3520*/  @!P1 ST.E.128 desc[UR4][R2.64], R20 ;  /* 0x0000001402009985 */ /* 0x0043e8000c101d04 */
[----:B------:R-:W2:Y:S04]  /*3530*/  @!P0 LD.E.128 R4, desc[UR4][R18.64+0x80] ;  /* 0x0000800412048980 */ /* 0x000ea8000c101d00 */
[----:B--2---:R1:W-:Y:S02]  /*3540*/  @!P0 ST.E.128 desc[UR4][R2.64+0x80], R4 ;  /* 0x0000800402008985 */ /* 0x0043e4000c101d04 */
.L_x_928:
[----:B------:R-:W-:Y:S05]  /*3550*/  BSYNC.RECONVERGENT B0 ;  /* 0x0000000000007941 */ /* 0x000fea0003800200 */
.L_x_927:
        /* <DEDUP_REMOVED lines=14> */
.L_x_930:
[----:B------:R-:W-:Y:S05]  /*3640*/  BSYNC.RECONVERGENT B0 ;  /* 0x0000000000007941 */ /* 0x000fea0003800200 */
.L_x_929:
[----:B------:R-:W-:Y:S05]  /*3650*/  @!P3 BRA `(.L_x_931) ;  /* 0x0000009c0088b947 */ /* 0x000fea0003800000 */
[----:B------:R-:W-:Y:S01]  /*3660*/  IMAD R0, R125, 0xe0, RZ ;  /* 0x000000e07d007824 */ /* 0x000fe200078e02ff */
[-C--:B------:R-:W-:Y:S01]  /*3670*/  ISETP.GE.AND P0, PT, R14, R219.reuse, PT ;  /* 0x000000db0e00720c */ /* 0x080fe20003f06270 */
[----:B------:R-:W-:Y:S04]  /*3680*/  IMAD.WIDE.U32 R18, R124, 0xe0, R10 ;  /* 0x000000e07c127825 */ /* 0x000fe800078e000a */
[----:B-1234-:R-:W-:Y:S01]  /*3690*/  IMAD.WIDE.U32 R2, R208, 0xe0, R84 ;  /* 0x000000e0d0027825 */ /* 0x01efe200078e0054 */
[----:B------:R-:W-:Y:S03]  /*36a0*/  IADD3 R19, PT, PT, R19, R0, RZ ;  /* 0x0000000013137210 */ /* 0x000fe60007ffe0ff */
[----:B------:R-:W-:Y:S04]  /*36b0*/  IMAD R0, R209, 0xe0, RZ ;  /* 0x000000e0d1007824 */ /* 0x000fe800078e02ff */
[----:B------:R-:W2:Y:S01]  /*36c0*/  @!P0 LD.E.128 R4, desc[UR4][R18.64] ;  /* 0x0000000412048980 */ /* 0x000ea2000c101d00 */
[----:B------:R-:W-:Y:S05]  /*36d0*/  IADD3 R3, PT, PT, R3, R0, RZ ;  /* 0x0000000003037210 */ /* 0x000fea0007ffe0ff */
[----:B--2---:R1:W-:Y:S01]  /*36e0*/  @!P0 ST.E.128 desc[UR4][R2.64], R4 ;  /* 0x0000000402008985 */ /* 0x0043e2000c101d04 */
[----:B------:R-:W-:Y:S11]  /*36f0*/  ISETP.GE.AND P0, PT, R9, R219, PT ;  /* 0x000000db0900720c */ /* 0x000ff60003f06270 */
[----:B------:R-:W-:Y:S02]  /*3700*/  @!UPT UIADD3 URZ, UPT, UPT, URZ, URZ, URZ ;  /* 0x000000fffffff290 */ /* 0x000fe4000fffe0ff */
[----:B------:R-:W-:Y:S05]  /*3710*/  @P0 BRA `(.L_x_931) ;  /* 0x0000009c00580947 */ /* 0x000fea0003800000 */
[----:B-1----:R-:W2:Y:S04]  /*3720*/  LD.E.128 R4, desc[UR4][R18.64+0x80] ;  /* 0x0000800412047980 */ /* 0x002ea8000c101d00 */
[----:B--2---:R1:W-:Y:S01]  /*3730*/  ST.E.128 desc[UR4][R2.64+0x80], R4 ;  /* 0x0000800402007985 */ /* 0x0043e2000c101d04 */
[----:B------:R-:W-:Y:S05]  /*3740*/  BRA `(.L_x_931) ;  /* 0x0000009c004c7947 */ /* 0x000fea0003800000 */
.L_x_916:
[C---:B------:R-:W-:Y:S01]  /*3750*/  ISETP.GE.AND P6, PT, R114.reuse, R99, PT ;  /* 0x000000637200720c */ /* 0x040fe20003fc6270 */
[----:B------:R-:W2:Y:S03]  /*3760*/  LD.E.U8 R0, desc[UR4][R132.64+0x1b3] ;  /* 0x0001b30484007980 */ /* 0x000ea6000c101100 */
[----:B------:R-:W-:Y:S02]  /*3770*/  ISETP.GE.AND P6, PT, R114, R101, !P6 ;  /* 0x000000657200720c */ /* 0x000fe400077c6270 */
[----:B--2---:R-:W-:Y:S11]  /*3780*/  ISETP.NE.AND P1, PT, R0, RZ, PT ;  /* 0x000000ff0000720c */ /* 0x004ff60003f25270 */
[----:B------:R-:W-:Y:S02]  /*3790*/  @!UPT UIADD3 URZ, UPT, UPT, URZ, URZ, URZ ;  /* 0x000000fffffff290 */ /* 0x000fe4000fffe0ff */
[----:B------:R-:W-:Y:S05]  /*37a0*/  @!P1 BRA `(.L_x_932) ;  /* 0x0000003800dc9947 */ /* 0x000fea0003800000 */
[----:B------:R1:W5:Y:S01]  /*37b0*/  LD.E R42, desc[UR4][R132.64+0xc0] ;  /* 0x0000c004842a7980 */ /* 0x000362000c101900 */
[----:B------:R-:W-:Y:S04]  /*37c0*/  BSSY.RECONVERGENT B1, `(.L_x_933) ;  /* 0x000006e000017945 */ /* 0x000fe80003800200 */
[----:B------:R-:W-:Y:S05]  /*37d0*/  @!P0 BRA `(.L_x_934) ;  /* 0x0000000400b08947 */ /* 0x000fea0003800000 */
[----:B-----5:R-:W-:Y:S01]  /*37e0*/  ISETP.GE.AND P0, PT, R14, R42, PT ;  /* 0x0000002a0e00720c */ /* 0x020fe20003f06270 */
[----:B------:R-:W-:Y:S11]  /*37f0*/  BSSY.RECONVERGENT B0, `(.L_x_935) ;  /* 0x0000035000007945 */ /* 0x000ff60003800200 */
[----:B------:R-:W-:Y:S01]  /*3800*/  @!UPT UIADD3 URZ, UPT, UPT, URZ, URZ, URZ ;  /* 0x000000fffffff290 */ /* 0x000fe2000fffe0ff */
[----:B------:R-:W-:Y:S05]  /*3810*/  @P0 BRA `(.L_x_936) ;  /* 0x0000000000c80947 */ /* 0x000fea0003800000 */
[----:B------:R-:W-:Y:S01]  /*3820*/  ISETP.GE.AND P0, PT, R14, R13, PT ;  /* 0x0000000d0e00720c */ /* 0x000fe20003f06270 */
[----:B------:R-:W2:Y:S11]  /*3830*/  LD.E.128 R20, desc[UR4][R10.64] ;  /* 0x000000040a147980 */ /* 0x000eb6000c101d00 */
[----:B------:R-:W-:Y:S01]  /*3840*/  @!UPT UIADD3 URZ, UPT, UPT, URZ, URZ, URZ ;  /* 0x000000fffffff290 */ /* 0x000fe2000fffe0ff */
[----:B------:R-:W3:Y:S06]  /*3850*/  @!P0 LD.E.64 R32, desc[UR4][R54.64] ;  /* 0x0000000436208980 */ /* 0x000eec000c101b00 */
[----:B------:R-:W4:Y:S01]  /*3860*/  @!P0 LD.E.64 R6, desc[UR4][R16.64] ;  /* 0x0000000410068980 */ /* 0x000f22000c101b00 */
[--C-:B---3--:R-:W-:Y:S01]  /*3870*/  @!P0 HADD2.F32 R27, -RZ, R32.reuse.H0_H0 ;  /* 0x20000020ff1b8230 */ /* 0x108fe20000004100 */
[----:B--2---:R-:W-:Y:S01]  /*3880*/  @!P0 MOV R19, R20 ;  /* 0x0000001400138202 */ /* 0x004fe20000000f00 */
[----:B------:R-:W-:Y:S01]  /*3890*/  @!P0 HADD2.F32 R26, -RZ, R33.H0_H0 ;  /* 0x20000021ff1a8230 */ /* 0x000fe20000004100 */
[----:B------:R-:W-:Y:S01]  /*38a0*/  @!P0 MOV R8, R21 ;  /* 0x0000001500088202 */ /* 0x000fe20000000f00 */
[----:B------:R-:W-:Y:S02]  /*38b0*/  @!P0 HADD2.F32 R31, -RZ, R32.H1_H1 ;  /* 0x30000020ff1f8230 */ /* 0x000fe40000004100 */
[--C-:B------:R-:W-:Y:S02]  /*38c0*/  @!P0 HADD2.F32 R25, -RZ, R19.reuse.H1_H1 ;  /* 0x30000013ff198230 */ /* 0x100fe40000004100 */
[--C-:B----4-:R-:W-:Y:S02]  /*38d0*/  @!P0 HADD2.F32 R18, -RZ, R6.reuse.H0_H0 ;  /* 0x20000006ff128230 */ /* 0x110fe40000004100 */
[----:B------:R-:W-:Y:S01]  /*38e0*/  @!P0 HADD2.F32 R29, -RZ, R19.H0_H0 ;  /* 0x20000013ff1d8230 */ /* 0x000fe20000004100 */
[----:B------:R-:W-:Y:S01]  /*38f0*/  @!P0 MOV R19, R22 ;  /* 0x0000001600138202 */ /* 0x000fe20000000f00 */
[----:B------:R-:W-:Y:S02]  /*3900*/  @!P0 HADD2.F32 R6, -RZ, R6.H1_H1 ;  /* 0x30000006ff068230 */ /* 0x000fe40000004100 */
[C---:B------:R-:W-:Y:S01]  /*3910*/  @!P0 FMUL.FTZ R35, R25.reuse, R27 ;  /* 0x0000001b19238220 */ /* 0x040fe20000410000 */
[-C--:B------:R-:W-:Y:S01]  /*3920*/  @!P0 FMUL.FTZ R0, R25, R18.reuse ;  /* 0x0000001219008220 */ /* 0x080fe20000410000 */
[--C-:B------:R-:W-:Y:S02]  /*3930*/  @!P0 HADD2.F32 R25, -RZ, R8.reuse.H1_H1 ;  /* 0x30000008ff198230 */ /* 0x100fe40000004100 */
[----:B------:R-:W-:Y:S01]  /*3940*/  @!P0 FFMA.FTZ R35, R29, R18, -R35 ;  /* 0x000000121d238223 */ /* 0x000fe20000010823 */
[----:B------:R-:W-:Y:S01]  /*3950*/  @!P0 MOV R18, R23 ;  /* 0x0000001700128202 */ /* 0x000fe20000000f00 */
[----:B------:R-:W-:Y:S01]  /*3960*/  @!P0 FFMA.FTZ R0, R27, R29, R0 ;  /* 0x0000001d1b008223 */ /* 0x000fe20000010000 */
[----:B------:R-:W-:Y:S02]  /*3970*/  @!P0 HADD2.F32 R5, -RZ, R7.H0_H0 ;  /* 0x20000007ff058230 */ /* 0x000fe40000004100 */
[C---:B------:R-:W-:Y:S01]  /*3980*/  @!P0 FMUL.FTZ R2, R25.reuse, R6 ;  /* 0x0000000619028220 */ /* 0x040fe20000410000 */
[----:B------:R-:W-:Y:S02]  /*3990*/  @!P0 HADD2.F32 R27, -RZ, R8.H0_H0 ;  /* 0x20000008ff1b8230 */ /* 0x000fe40000004100 */
[----:B------:R-:W-:Y:S01]  /*39a0*/  @!P0 FMUL.FTZ R37, R25, R31 ;  /* 0x0000001f19258220 */ /* 0x000fe20000410000 */
[----:B------:R-:W-:Y:S01]  /*39b0*/  @!P0 F2FP.F16.F32.PACK_AB R35, R0, R35 ;  /* 0x000000230023823e */ /* 0x000fe200000000ff */
[----:B------:R-:W-:Y:S02]  /*39c0*/  @!P0 HADD2.F32 R24, -RZ, R19.H1_H1 ;  /* 0x30000013ff188230 */ /* 0x000fe40000004100 */
[----:B------:R-:W-:Y:S01]  /*39d0*/  @!P0 HADD2.F32 R7, -RZ, R7.H1_H1 ;  /* 0x30000007ff078230 */ /* 0x000fe20000004100 */
[----:B------:R-:W-:Y:S01]  /*39e0*/  @!P0 MOV R20, R35 ;  /* 0x0000002300148202 */ /* 0x000fe20000000f00 */
[----:B------:R-:W-:Y:S02]  /*39f0*/  @!P0 HADD2.F32 R33, -RZ, R33.H1_H1 ;  /* 0x30000021ff218230 */ /* 0x000fe40000004100 */
[C---:B------:R-:W-:Y:S01]  /*3a00*/  @!P0 FMUL.FTZ R3, R24.reuse, R5 ;  /* 0x0000000518038220 */ /* 0x040fe20000410000 */
[--C-:B------:R-:W-:Y:S02]  /*3a10*/  @!P0 HADD2.F32 R8, -RZ, R18.reuse.H1_H1 ;  /* 0x30000012ff088230 */ /* 0x100fe40000004100 */
[----:B------:R-:W-:Y:S01]  /*3a20*/  @!P0 FMUL.FTZ R34, R24, R26 ;  /* 0x0000001a18228220 */ /* 0x000fe20000410000 */
[----:B------:R-:W-:Y:S02]  /*3a30*/  @!P0 HADD2.F32 R28, -RZ, R19.H0_H0 ;  /* 0x20000013ff1c8230 */ /* 0x000fe40000004100 */
[----:B------:R-:W-:Y:S01]  /*3a40*/  @!P0 FFMA.FTZ R2, R31, R27, R2 ;  /* 0x0000001b1f028223 */ /* 0x000fe20000010002 */
[----:B------:R-:W-:Y:S02]  /*3a50*/  @!P0 HADD2.F32 R30, -RZ, R18.H0_H0 ;  /* 0x20000012ff1e8230 */ /* 0x000fe40000004100 */
[C---:B------:R-:W-:Y:S01]  /*3a60*/  @!P0 FMUL.FTZ R39, R8.reuse, R33 ;  /* 0x0000002108278220 */ /* 0x040fe20000410000 */
[----:B------:R-:W-:Y:S01]  /*3a70*/  @!P0 FMUL.FTZ R4, R8, R7 ;  /* 0x0000000708048220 */ /* 0x000fe20000410000 */
[----:B------:R-:W-:Y:S01]  /*3a80*/  @!P0 FFMA.FTZ R3, R26, R28, R3 ;  /* 0x0000001c1a038223 */ /* 0x000fe20000010003 */
[----:B------:R-:W-:Y:S01]  /*3a90*/  @!P0 FFMA.FTZ R37, R27, R6, -R37 ;  /* 0x000000061b258223 */ /* 0x000fe20000010825 */
[----:B------:R-:W-:Y:S01]  /*3aa0*/  @!P0 FFMA.FTZ R34, R28, R5, -R34 ;  /* 0x000000051c228223 */ /* 0x000fe20000010822 */
[----:B------:R-:W-:Y:S01]  /*3ab0*/  @!P0 FFMA.FTZ R39, R30, R7, -R39 ;  /* 0x000000071e278223 */ /* 0x000fe20000010827 */
[----:B------:R-:W-:Y:S02]  /*3ac0*/  @!P0 FFMA.FTZ R4, R33, R30, R4 ;  /* 0x0000001e21048223 */ /* 0x000fe40000010004 */
[----:B------:R-:W-:Y:S02]  /*3ad0*/  @!P0 F2FP.F16.F32.PACK_AB R36, R2, R37 ;  /* 0x000000250224823e */ /* 0x000fe400000000ff */
[----:B------:R-:W-:Y:S02]  /*3ae0*/  @!P0 F2FP.F16.F32.PACK_AB R34, R3, R34 ;  /* 0x000000220322823e */ /* 0x000fe400000000ff */
[----:B------:R-:W-:Y:S02]  /*3af0*/  @!P0 F2FP.F16.F32.PACK_AB R39, R4, R39 ;  /* 0x000000270427823e */ /* 0x000fe400000000ff */
[----:B------:R-:W-:Y:S02]  /*3b00*/  @!P0 MOV R21, R36 ;  /* 0x0000002400158202 */ /* 0x000fe40000000f00 */
[----:B------:R-:W-:Y:S02]  /*3b10*/  @!P0 MOV R22, R34 ;  /* 0x0000002200168202 */ /* 0x000fe40000000f00 */
[----:B------:R-:W-:Y:S05]  /*3b20*/  @!P0 MOV R23, R39 ;  /* 0x0000002700178202 */ /* 0x000fea0000000f00 */
[----:B------:R2:W-:Y:S02]  /*3b30*/  ST.E.128 desc[UR4][R84.64], R20 ;  /* 0x0000001454007985 */ /* 0x0005e4000c101d04 */
.L_x_936:
[----:B------:R-:W-:Y:S05]  /*3b40*/  BSYNC.RECONVERGENT B0 ;  /* 0x0000000000007941 */ /* 0x000fea0003800200 */
.L_x_935:
[----:B------:R-:W-:Y:S11]  /*3b50*/  ISETP.GE.AND P0, PT, R9, R42, PT ;  /* 0x0000002a0900720c */ /* 0x000ff60003f06270 */
[----:B------:R-:W-:Y:S02]  /*3b60*/  @!UPT UIADD3 URZ, UPT, UPT, URZ, URZ, URZ ;  /* 0x000000fffffff290 */ /* 0x000fe4000fffe0ff */
[----:B------:R-:W-:Y:S05]  /*3b70*/  @P0 BRA `(.L_x_934) ;  /* 0x0000000000c80947 */ /* 0x000fea0003800000 */
[----:B------:R-:W-:Y:S01]  /*3b80*/  ISETP.GE.AND P0, PT, R9, R13, PT ;  /* 0x0000000d0900720c */ /* 0x000fe20003f06270 */
[----:B--2---:R-:W2:Y:S11]  /*3b90*/  LD.E.128 R20, desc[UR4][R10.64+0x80] ;  /* 0x000080040a147980 */ /* 0x004eb6000c101d00 */
        /* <DEDUP_REMOVED lines=48> */
.L_x_934:
[----:B------:R-:W-:Y:S05]  /*3ea0*/  BSYNC.RECONVERGENT B1 ;  /* 0x0000000000017941 */ /* 0x000fea0003800200 */
.L_x_933:
[----:B------:R-:W-:Y:S01]  /*3eb0*/  ISETP.NE.AND P1, PT, R53, RZ, PT ;  /* 0x000000ff3500720c */ /* 0x000fe20003f25270 */
[C---:B------:R-:W-:Y:S01]  /*3ec0*/  IMAD.SHL.U32 R5, R107.reuse, 0x2, RZ ;  /* 0x000000026b057824 */ /* 0x040fe200078e00ff */
[----:B------:R-:W-:Y:S01]  /*3ed0*/  SHF.L.U64.HI R3, R107, 0x1, R96 ;  /* 0x000000016b037819 */ /* 0x000fe20000010260 */
[----:B------:R-:W-:Y:S03]  /*3ee0*/  BSSY.RECONVERGENT B1, `(.L_x_937) ;  /* 0x0000076000017945 */ /* 0x000fe60003800200 */
[-C--:B------:R-:W-:Y:S05]  /*3ef0*/  IADD3 R6, P0, PT, R16, R5.reuse, RZ ;  /* 0x0000000510067210 */ /* 0x080fea0007f1e0ff */
[--C-:B------:R-:W-:Y:S01]  /*3f00*/  IMAD.X R7, R17, 0x1, R3.reuse, P0 ;  /* 0x0000000111077824 */ /* 0x100fe200000e0603 */
[----:B------:R-:W-:Y:S05]  /*3f10*/  IADD3 R38, P0, PT, R54, R5, RZ ;  /* 0x0000000536267210 */ /* 0x000fea0007f1e0ff */
[----:B------:R-:W-:Y:S01]  /*3f20*/  IMAD.X R39, R55, 0x1, R3, P0 ;  /* 0x0000000137277824 */ /* 0x000fe200000e0603 */
[----:B------:R-:W-:Y:S07]  /*3f30*/  @P1 BRA `(.L_x_938) ;  /* 0x0000000400c01947 */ /* 0x000fee0003800000 */
[C---:B------:R-:W-:Y:S01]  /*3f40*/  LEA R44, P0, R89.reuse, R10, 0x1 ;  /* 0x0000000a592c7211 */ /* 0x040fe200078008ff */
[----:B------:R-:W-:Y:S03]  /*3f50*/  BSSY.RECONVERGENT B0, `(.L_x_939) ;  /* 0x0000039000007945 */ /* 0x000fe60003800200 */
[----:B------:R-:W-:Y:S02]  /*3f60*/  LEA.HI.X R45, R89, R11, R88, 0x1, P0 ;  /* 0x0000000b592d7211 */ /* 0x000fe400000f0c58 */
[C---:B------:R-:W-:Y:S04]  /*3f70*/  LEA R36, P0, R67.reuse, R84, 0x1 ;  /* 0x0000005443247211 */ /* 0x040fe800078008ff */
[----:B------:R-:W-:Y:S02]  /*3f80*/  LEA.HI.X R37, R67, R85, R68, 0x1, P0 ;  /* 0x0000005543257211 */ /* 0x000fe400000f0c44 */
[----:B-----5:R-:W-:Y:S11]  /*3f90*/  ISETP.GE.AND P0, PT, R14, R42, PT ;  /* 0x0000002a0e00720c */ /* 0x020ff60003f06270 */
[----:B------:R-:W-:Y:S02]  /*3fa0*/  @!UPT UIADD3 URZ, UPT, UPT, URZ, URZ, URZ ;  /* 0x000000fffffff290 */ /* 0x000fe4000fffe0ff */
[----:B------:R-:W-:Y:S05]  /*3fb0*/  @P0 BRA `(.L_x_940) ;  /* 0x0000000000c80947 */ /* 0x000fea0003800000 */
[----:B------:R-:W-:Y:S01]  /*3fc0*/  ISETP.GE.AND P0, PT, R14, R13, PT ;  /* 0x0000000d0e00720c */ /* 0x000fe20003f06270 */
[----:B--23--:R-:W2:Y:S11]  /*3fd0*/  LD.E.128 R20, desc[UR4][R44.64] ;  /* 0x000000042c147980 */ /* 0x00ceb6000c101d00 */
        /* <DEDUP_REMOVED lines=8> */
[----:B------:R-:W-:Y:S02]  /*4060*/  @!P0 HADD2.F32 R25, -RZ, R26.H1_H1 ;  /* 0x3000001aff198230 */ /* 0x000fe40000004100 */
[----:B----4-:R-:W-:Y:S02]  /*4070*/  @!P0 HADD2.F32 R24, -RZ, R18.H0_H0 ;  /* 0x20000012ff188230 */ /* 0x010fe40000004100 */
[----:B------:R-:W-:Y:S02]  /*4080*/  @!P0 HADD2.F32 R31, -RZ, R26.H0_H0 ;  /* 0x2000001aff1f8230 */ /* 0x000fe40000004100 */
[C---:B------:R-:W-:Y:S01]  /*4090*/  @!P0 FMUL.FTZ R41, R25.reuse, R29 ;  /* 0x0000001d19298220 */ /* 0x040fe20000410000 */
[----:B------:R-:W-:Y:S02]  /*40a0*/  @!P0 HADD2.F32 R18, -RZ, R18.H1_H1 ;  /* 0x30000012ff128230 */ /* 0x000fe40000004100 */
[----:B------:R-:W-:Y:S01]  /*40b0*/  @!P0 FMUL.FTZ R0, R25, R24 ;  /* 0x0000001819008220 */ /* 0x000fe20000410000 */
[----:B------:R-:W-:Y:S01]  /*40c0*/  @!P0 MOV R25, R22 ;  /* 0x0000001600198202 */ /* 0x000fe20000000f00 */
[----:B------:R-:W-:Y:S01]  /*40d0*/  @!P0 FFMA.FTZ R41, R31, R24, -R41 ;  /* 0x000000181f298223 */ /* 0x000fe20000010829 */
[----:B------:R-:W-:Y:S01]  /*40e0*/  @!P0 MOV R24, R23 ;  /* 0x0000001700188202 */ /* 0x000fe20000000f00 */
[--C-:B------:R-:W-:Y:S02]  /*40f0*/  @!P0 HADD2.F32 R27, -RZ, R8.reuse.H1_H1 ;  /* 0x30000008ff1b8230 */ /* 0x100fe40000004100 */
[----:B------:R-:W-:Y:S01]  /*4100*/  @!P0 FFMA.FTZ R0, R29, R31, R0 ;  /* 0x0000001f1d008223 */ /* 0x000fe20000010000 */
[----:B------:R-:W-:Y:S02]  /*4110*/  @!P0 HADD2.F32 R5, -RZ, R19.H0_H0 ;  /* 0x20000013ff058230 */ /* 0x000fe40000004100 */
[----:B------:R-:W-:Y:S02]  /*4120*/  @!P0 HADD2.F32 R29, -RZ, R8.H0_H0 ;  /* 0x20000008ff1d8230 */ /* 0x000fe40000004100 */
[C---:B------:R-:W-:Y:S01]  /*4130*/  @!P0 FMUL.FTZ R2, R27.reuse, R18 ;  /* 0x000000121b028220 */ /* 0x040fe20000410000 */
[----:B------:R-:W-:Y:S01]  /*4140*/  @!P0 F2FP.F16.F32.PACK_AB R41, R0, R41 ;  /* 0x000000290029823e */ /* 0x000fe200000000ff */
[----:B------:R-:W-:Y:S02]  /*4150*/  @!P0 HADD2.F32 R26, -RZ, R25.H1_H1 ;  /* 0x30000019ff1a8230 */ /* 0x000fe40000004100 */
[----:B------:R-:W-:Y:S01]  /*4160*/  @!P0 FMUL.FTZ R43, R27, R33 ;  /* 0x000000211b2b8220 */ /* 0x000fe20000410000 */
        /* <DEDUP_REMOVED lines=23> */
.L_x_940:
[----:B------:R-:W-:Y:S05]  /*42e0*/  BSYNC.RECONVERGENT B0 ;  /* 0x0000000000007941 */ /* 0x000fea0003800200 */
.L_x_939:
[----:B------:R-:W-:Y:S11]  /*42f0*/  ISETP.GE.AND P0, PT, R9, R42, PT ;  /* 0x0000002a0900720c */ /* 0x000ff60003f06270 */
[----:B------:R-:W-:Y:S02]  /*4300*/  @!UPT UIADD3 URZ, UPT, UPT, URZ, URZ, URZ ;  /* 0x000000fffffff290 */ /* 0x000fe4000fffe0ff */
[----:B------:R-:W-:Y:S05]  /*4310*/  @P0 BRA `(.L_x_938) ;  /* 0x0000000000c80947 */ /* 0x000fea0003800000 */
[----:B------:R-:W-:Y:S01]  /*4320*/  ISETP.GE.AND P0, PT, R9, R13, PT ;  /* 0x0000000d0900720c */ /* 0x000fe20003f06270 */
[----:B--234-:R-:W2:Y:S11]  /*4330*/  LD.E.128 R20, desc[UR4][R44.64+0x80] ;  /* 0x000080042c147980 */ /* 0x01ceb6000c101d00 */
        /* <DEDUP_REMOVED lines=48> */
.L_x_938:
[----:B------:R-:W-:Y:S05]  /*4640*/  BSYNC.RECONVERGENT B1 ;  /* 0x0000000000017941 */ /* 0x000fea0003800200 */
.L_x_937:
[----:B------:R-:W-:Y:S01]  /*4650*/  ISETP.NE.AND P0, PT, R113, RZ, PT ;  /* 0x000000ff7100720c */ /* 0x000fe20003f05270 */
[----:B------:R-:W-:Y:S11]  /*4660*/  BSSY.RECONVERGENT B1, `(.L_x_941) ;  /* 0x0000077000017945 */ /* 0x000ff60003800200 */
[----:B------:R-:W-:Y:S01]  /*4670*/  @!UPT UIADD3 URZ, UPT, UPT, URZ, URZ, URZ ;  /* 0x000000fffffff290 */ /* 0x000fe2000fffe0ff */
[----:B------:R-:W-:Y:S05]  /*4680*/  @P0 BRA `(.L_x_942) ;  /* 0x0000000400d00947 */ /* 0x000fea0003800000 */
[C---:B------:R-:W-:Y:S01]  /*4690*/  LEA R26, P0, R12.reuse, R6, 0x5 ;  /* 0x000000060c1a7211 */ /* 0x040fe200078028ff */
[----:B------:R-:W-:Y:S03]  /*46a0*/  BSSY.RECONVERGENT B0, `(.L_x_943) ;  /* 0x000003d000007945 */ /* 0x000fe60003800200 */
[C---:B------:R-:W-:Y:S02]  /*46b0*/  LEA.HI.X.SX32 R27, R12.reuse, R7, 0x5, P0 ;  /* 0x000000070c1b7211 */ /* 0x040fe400000f2eff */
[C---:B------:R-:W-:Y:S04]  /*46c0*/  LEA R40, P0, R12.reuse, R38, 0x5 ;  /* 0x000000260c287211 */ /* 0x040fe800078028ff */
[----:B------:R-:W-:Y:S02]  /*46d0*/  LEA.HI.X.SX32 R41, R12, R39, 0x5, P0 ;  /* 0x000000270c297211 */ /* 0x000fe400000f2eff */
[C---:B------:R-:W-:Y:S04]  /*46e0*/  LEA R50, P0, R124.reuse, R10, 0x6 ;  /* 0x0000000a7c327211 */ /* 0x040fe800078030ff */
[----:B------:R-:W-:Y:S02]  /*46f0*/  LEA.HI.X R51, R124, R11, R125, 0x6, P0 ;  /* 0x0000000b7c337211 */ /* 0x000fe400000f347d */
[C---:B------:R-:W-:Y:S04]  /*4700*/  LEA R44, P0, R208.reuse, R84, 0x6 ;  /* 0x00000054d02c7211 */ /* 0x040fe800078030ff */
[----:B------:R-:W-:Y:S02]  /*4710*/  LEA.HI.X R45, R208, R85, R209, 0x6, P0 ;  /* 0x00000055d02d7211 */ /* 0x000fe400000f34d1 */
[----:B-----5:R-:W-:Y:S11]  /*4720*/  ISETP.GE.AND P0, PT, R14, R42, PT ;  /* 0x0000002a0e00720c */ /* 0x020ff60003f06270 */
        /* <DEDUP_REMOVED lines=52> */
.L_x_944:
[----:B------:R-:W-:Y:S05]  /*4a70*/  BSYNC.RECONVERGENT B0 ;  /* 0x0000000000007941 */ /* 0x000fea0003800200 */
.L_x_943:
        /* <DEDUP_REMOVED lines=53> */
.L_x_942:
[----:B------:R-:W-:Y:S05]  /*4dd0*/  BSYNC.RECONVERGENT B1 ;  /* 0x0000000000017941 */ /* 0x000fea0003800200 */
.L_x_941:
[----:B------:R-:W-:Y:S01]  /*4de0*/  ISETP.NE.AND P0, PT, R111, RZ, PT ;  /* 0x000000ff6f00720c */ /* 0x000fe20003f05270 */
[----:B------:R-:W-:Y:S11]  /*4df0*/  BSSY.RECONVERGENT B1, `(.L_x_945) ;  /* 0x0000077000017945 */ /* 0x000ff60003800200 */
[----:B------:R-:W-:Y:S01]  /*4e00*/  @!UPT UIADD3 URZ, UPT, UPT, URZ, URZ, URZ ;  /* 0x000000fffffff290 */ /* 0x000fe2000fffe0ff */
[----:B------:R-:W-:Y:S05]  /*4e10*/  @!P0 BRA `(.L_x_946) ;  /* 0x0000000400d08947 */ /* 0x000fea0003800000 */
[----:B------:R-:W-:Y:S01]  /*4e20*/  IMAD R5, R125, 0x60, RZ ;  /* 0x000000607d057824 */ /* 0x000fe200078e02ff */
[C---:B------:R-:W-:Y:S01]  /*4e30*/  LEA R26, P0, R12.reuse, R6, 0x6 ;  /* 0x000000060c1a7211 */ /* 0x040fe200078030ff */
[----:B------:R-:W-:Y:S01]  /*4e40*/  IMAD R3, R209, 0x60, RZ ;  /* 0x00000060d1037824 */ /* 0x000fe200078e02ff */
[----:B------:R-:W-:Y:S01]  /*4e50*/  LEA R40, P1, R12, R38, 0x6 ;  /* 0x000000260c287211 */ /* 0x000fe200078230ff */
[----:B------:R-:W-:Y:S01]  /*4e60*/  IMAD.WIDE.U32 R50, R124, 0x60, R10 ;  /* 0x000000607c327825 */ /* 0x000fe200078e000a */
[----:B------:R-:W-:Y:S01]  /*4e70*/  LEA.HI.X.SX32 R27, R12, R7, 0x6, P0 ;  /* 0x000000070c1b7211 */ /* 0x000fe200000f36ff */
[----:B------:R-:W-:Y:S01]  /*4e80*/  BSSY.RECONVERGENT B0, `(.L_x_947) ;  /* 0x000003a000007945 */ /* 0x000fe20003800200 */
[-C--:B-----5:R-:W-:Y:S01]  /*4e90*/  ISETP.GE.AND P0, PT, R14, R42.reuse, PT ;  /* 0x0000002a0e00720c */ /* 0x0a0fe20003f06270 */
[----:B--2---:R-:W-:Y:S01]  /*4ea0*/  IMAD.WIDE.U32 R44, R208, 0x60, R84 ;  /* 0x00000060d02c7825 */ /* 0x004fe200078e0054 */
[----:B------:R-:W-:Y:S02]  /*4eb0*/  LEA.HI.X.SX32 R41, R12, R39, 0x6, P1 ;  /* 0x000000270c297211 */ /* 0x000fe400008f36ff */
[----:B------:R-:W-:Y:S01]  /*4ec0*/  ISETP.GE.AND P1, PT, R9, R42, PT ;  /* 0x0000002a0900720c */ /* 0x000fe20003f26270 */
[----:B------:R-:W-:Y:S02]  /*4ed0*/  IMAD.IADD R51, R51, 0x1, R5 ;  /* 0x0000000133337824 */ /* 0x000fe400078e0205 */
[----:B------:R-:W-:Y:S06]  /*4ee0*/  IMAD.IADD R45, R45, 0x1, R3 ;  /* 0x000000012d2d7824 */ /* 0x000fec00078e0203 */
[----:B------:R-:W-:Y:S05]  /*4ef0*/  @P0 BRA `(.L_x_948) ;  /* 0x0000000000c80947 */ /* 0x000fea0003800000 */
[----:B------:R-:W-:Y:S01]  /*4f00*/  ISETP.GE.AND P0, PT, R14, R13, PT ;  /* 0x0000000d0e00720c */ /* 0x000fe20003f06270 */
[----:B---34-:R-:W2:Y:S11]  /*4f10*/  LD.E.128 R20, desc[UR4][R50.64] ;  /* 0x0000000432147980 */ /* 0x018eb6000c101d00 */
        /* <DEDUP_REMOVED lines=48> */
.L_x_948:
[----:B------:R-:W-:Y:S05]  /*5220*/  BSYNC.RECONVERGENT B0 ;  /* 0x0000000000007941 */ /* 0x000fea0003800200 */
.L_x_947:
        /* <DEDUP_REMOVED lines=51> */
.L_x_946:
[----:B------:R-:W-:Y:S05]  /*5560*/  BSYNC.RECONVERGENT B1 ;  /* 0x0000000000017941 */ /* 0x000fea0003800200 */
.L_x_945:
[----:B------:R-:W-:Y:S04]  /*5570*/  BSSY.RECONVERGENT B1, `(.L_x_949) ;  /* 0x0000072000017945 */ /* 0x000fe80003800200 */
[----:B------:R-:W-:Y:S05]  /*5580*/  @!P6 BRA `(.L_x_950) ;  /* 0x0000000400c0e947 */ /* 0x000fea0003800000 */
[----:B-----5:R-:W-:Y:S01]  /*5590*/  ISETP.GE.AND P6, PT, R14, R42, PT ;  /* 0x0000002a0e00720c */ /* 0x020fe20003fc6270 */
[----:B------:R-:W-:Y:S01]  /*55a0*/  BSSY.RECONVERGENT B0, `(.L_x_951) ;  /* 0x000003b000007945 */ /* 0x000fe20003800200 */
[----:B------:R-:W-:Y:S01]  /*55b0*/  LEA R50, P1, R124, R10, 0x7 ;  /* 0x0000000a7c327211 */ /* 0x000fe200078238ff */
[----:B------:R-:W-:Y:S01]  /*55c0*/  IMAD.WIDE R26, R12, 0x60, R6 ;  /* 0x000000600c1a7825 */ /* 0x000fe200078e0206 */
[----:B--2---:R-:W-:Y:S02]  /*55d0*/  LEA R44, P0, R208, R84, 0x7 ;  /* 0x00000054d02c7211 */ /* 0x004fe400078038ff */
[----:B------:R-:W-:Y:S01]  /*55e0*/  LEA.HI.X R51, R124, R11, R125, 0x7, P1 ;  /* 0x0000000b7c337211 */ /* 0x000fe200008f3c7d */
[----:B------:R-:W-:Y:S01]  /*55f0*/  IMAD.WIDE R40, R12, 0x60, R38 ;  /* 0x000000600c287825 */ /* 0x000fe200078e0226 */
[----:B------:R-:W-:Y:S02]  /*5600*/  ISETP.GE.AND P1, PT, R9, R42, PT ;  /* 0x0000002a0900720c */ /* 0x000fe40003f26270 */
[----:B------:R-:W-:Y:S03]  /*5610*/  LEA.HI.X R45, R208, R85, R209, 0x7, P0 ;  /* 0x00000055d02d7211 */ /* 0x000fe600000f3cd1 */
[----:B------:R-:W-:Y:S08]  /*5620*/  @P6 BRA `(.L_x_952) ;  /* 0x0000000000c86947 */ /* 0x000ff00003800000 */
        /* <DEDUP_REMOVED lines=50> */
.L_x_952:
[----:B------:R-:W-:Y:S05]  /*5950*/  BSYNC.RECONVERGENT B0 ;  /* 0x0000000000007941 */ /* 0x000fea0003800200 */
.L_x_951:
        /* <DEDUP_REMOVED lines=51> */
.L_x_950:
[----:B------:R-:W-:Y:S05]  /*5c90*/  BSYNC.RECONVERGENT B1 ;  /* 0x0000000000017941 */ /* 0x000fea0003800200 */
.L_x_949:
[----:B------:R-:W-:Y:S04]  /*5ca0*/  BSSY.RECONVERGENT B1, `(.L_x_953) ;  /* 0x0000076000017945 */ /* 0x000fe80003800200 */
[----:B------:R-:W-:Y:S05]  /*5cb0*/  @!P5 BRA `(.L_x_954) ;  /* 0x0000000400d0d947 */ /* 0x000fea0003800000 */
[----:B------:R-:W-:Y:S01]  /*5cc0*/  IMAD R5, R125, 0xa0, RZ ;  /* 0x000000a07d057824 */ /* 0x000fe200078e02ff */
[----:B-----5:R-:W-:Y:S01]  /*5cd0*/  ISETP.GE.AND P6, PT, R14, R42, PT ;  /* 0x0000002a0e00720c */ /* 0x020fe20003fc6270 */
[----:B------:R-:W-:Y:S01]  /*5ce0*/  IMAD R3, R209, 0xa0, RZ ;  /* 0x000000a0d1037824 */ /* 0x000fe200078e02ff */
[----:B------:R-:W-:Y:S01]  /*5cf0*/  LEA R26, P5, R12, R6, 0x7 ;  /* 0x000000060c1a7211 */ /* 0x000fe200078a38ff */
[----:B------:R-:W-:Y:S01]  /*5d00*/  IMAD.WIDE.U32 R50, R124, 0xa0, R10 ;  /* 0x000000a07c327825 */ /* 0x000fe200078e000a */
[----:B------:R-:W-:Y:S01]  /*5d10*/  LEA R40, P0, R12, R38, 0x7 ;  /* 0x000000260c287211 */ /* 0x000fe200078038ff */
[----:B------:R-:W-:Y:S01]  /*5d20*/  BSSY.RECONVERGENT B0, `(.L_x_955) ;  /* 0x000003a000007945 */ /* 0x000fe20003800200 */
[----:B------:R-:W-:Y:S01]  /*5d30*/  ISETP.GE.AND P1, PT, R9, R42, PT ;  /* 0x0000002a0900720c */ /* 0x000fe20003f26270 */
[----:B--2---:R-:W-:Y:S01]  /*5d40*/  IMAD.WIDE.U32 R44, R208, 0xa0, R84 ;  /* 0x000000a0d02c7825 */ /* 0x004fe200078e0054 */
[C---:B------:R-:W-:Y:S02]  /*5d50*/  LEA.HI.X.SX32 R27, R12.reuse, R7, 0x7, P5 ;  /* 0x000000070c1b7211 */ /* 0x040fe400028f3eff */
[----:B------:R-:W-:Y:S01]  /*5d60*/  LEA.HI.X.SX32 R41, R12, R39, 0x7, P0 ;  /* 0x000000270c297211 */ /* 0x000fe200000f3eff */
[----:B------:R-:W-:Y:S02]  /*5d70*/  IMAD.IADD R51, R51, 0x1, R5 ;  /* 0x0000000133337824 */ /* 0x000fe400078e0205 */
[----:B------:R-:W-:Y:S01]  /*5d80*/  IMAD.IADD R45, R45, 0x1, R3 ;  /* 0x000000012d2d7824 */ /* 0x000fe200078e0203 */
[----:B------:R-:W-:Y:S06]  /*5d90*/  @P6 BRA `(.L_x_956) ;  /* 0x0000000000c86947 */ /* 0x000fec0003800000 */
        /* <DEDUP_REMOVED lines=50> */
.L_x_956:
[----:B------:R-:W-:Y:S05]  /*60c0*/  BSYNC.RECONVERGENT B0 ;  /* 0x0000000000007941 */ /* 0x000fea0003800200 */
.L_x_955:
        /* <DEDUP_REMOVED lines=51> */
.L_x_954:
[----:B------:R-:W-:Y:S05]  /*6400*/  BSYNC.RECONVERGENT B1 ;  /* 0x0000000000017941 */ /* 0x000fea0003800200 */
.L_x_953:
[----:B------:R-:W-:Y:S04]  /*6410*/  BSSY.RECONVERGENT B1, `(.L_x_957) ;  /* 0x0000074000017945 */ /* 0x000fe80003800200 */
[----:B------:R-:W-:Y:S05]  /*6420*/  @!P4 BRA `(.L_x_958) ;  /* 0x0000000400c8c947 */ /* 0x000fea0003800000 */
[----:B------:R-:W-:Y:S01]  /*6430*/  IMAD R5, R125, 0xc0, RZ ;  /* 0x000000c07d057824 */ /* 0x000fe200078e02ff */
[-C--:B-----5:R-:W-:Y:S01]  /*6440*/  ISETP.GE.AND P0, PT, R14, R42.reuse, PT ;  /* 0x0000002a0e00720c */ /* 0x0a0fe20003f06270 */
[----:B------:R-:W-:Y:S01]  /*6450*/  IMAD R3, R209, 0xc0, RZ ;  /* 0x000000c0d1037824 */ /* 0x000fe200078e02ff */
[----:B------:R-:W-:Y:S01]  /*6460*/  BSSY.RECONVERGENT B0, `(.L_x_959) ;  /* 0x000003b000007945 */ /* 0x000fe20003800200 */
[----:B------:R-:W-:Y:S01]  /*6470*/  IMAD.WIDE.U32 R50, R124, 0xc0, R10 ;  /* 0x000000c07c327825 */ /* 0x000fe200078e000a */
[----:B------:R-:W-:Y:S03]  /*6480*/  ISETP.GE.AND P1, PT, R9, R42, PT ;  /* 0x0000002a0900720c */ /* 0x000fe60003f26270 */
[----:B--2---:R-:W-:Y:S01]  /*6490*/  IMAD.WIDE.U32 R44, R208, 0xc0, R84 ;  /* 0x000000c0d02c7825 */ /* 0x004fe200078e0054 */
[----:B------:R-:W-:Y:S03]  /*64a0*/  IADD3 R51, PT, PT, R51, R5, RZ ;  /* 0x0000000533337210 */ /* 0x000fe60007ffe0ff */
[C---:B------:R-:W-:Y:S01]  /*64b0*/  IMAD.WIDE R26, R12.reuse, 0xa0, R6 ;  /* 0x000000a00c1a7825 */ /* 0x040fe200078e0206 */
[----:B------:R-:W-:Y:S03]  /*64c0*/  IADD3 R45, PT, PT, R45, R3, RZ ;  /* 0x000000032d2d7210 */ /* 0x000fe60007ffe0ff */
[----:B------:R-:W-:Y:S01]  /*64d0*/  IMAD.WIDE R40, R12, 0xa0, R38 ;  /* 0x000000a00c287825 */ /* 0x000fe200078e0226 */
        /* <DEDUP_REMOVED lines=51> */
.L_x_960:
[----:B------:R-:W-:Y:S05]  /*6810*/  BSYNC.RECONVERGENT B0 ;  /* 0x0000000000007941 */ /* 0x000fea0003800200 */
.L_x_959:
        /* <DEDUP_REMOVED lines=51> */
.L_x_958:
[----:B------:R-:W-:Y:S05]  /*6b50*/  BSYNC.RECONVERGENT B1 ;  /* 0x0000000000017941 */ /* 0x000fea0003800200 */
.L_x_957:
[----:B------:R-:W-:Y:S04]  /*6b60*/  BSSY.RECONVERGENT B1, `(.L_x_961) ;  /* 0x0000074000017945 */ /* 0x000fe80003800200 */
[----:B------:R-:W-:Y:S05]  /*6b70*/  @!P3 BRA `(.L_x_962) ;  /* 0x0000000400c8b947 */ /* 0x000fea0003800000 */
[----:B------:R-:W-:Y:S01]  /*6b80*/  IMAD R5, R125, 0xe0, RZ ;  /* 0x000000e07d057824 */ /* 0x000fe200078e02ff */
[-C--:B-----5:R-:W-:Y:S01]  /*6b90*/  ISETP.GE.AND P0, PT, R14, R42.reuse, PT ;  /* 0x0000002a0e00720c */ /* 0x0a0fe20003f06270 */
[----:B------:R-:W-:Y:S01]  /*6ba0*/  IMAD R3, R209, 0xe0, RZ ;  /* 0x000000e0d1037824 */ /* 0x000fe200078e02ff */
[----:B------:R-:W-:Y:S01]  /*6bb0*/  BSSY.RECONVERGENT B0, `(.L_x_963) ;  /* 0x000003b000007945 */ /* 0x000fe20003800200 */
[----:B--2---:R-:W-:Y:S01]  /*6bc0*/  IMAD.WIDE.U32 R44, R124, 0xe0, R10 ;  /* 0x000000e07c2c7825 */ /* 0x004fe200078e000a */
[----:B------:R-:W-:Y:S03]  /*6bd0*/  ISETP.GE.AND P1, PT, R9, R42, PT ;  /* 0x0000002a0900720c */ /* 0x000fe60003f26270 */
[----:B----4-:R-:W-:Y:S01]  /*6be0*/  IMAD.WIDE.U32 R36, R208, 0xe0, R84 ;  /* 0x000000e0d0247825 */ /* 0x010fe200078e0054 */
[----:B------:R-:W-:Y:S03]  /*6bf0*/  IADD3 R45, PT, PT, R45, R5, RZ ;  /* 0x000000052d2d7210 */ /* 0x000fe60007ffe0ff */
[C---:B------:R-:W-:Y:S01]  /*6c00*/  IMAD.WIDE R6, R12.reuse, 0xc0, R6 ;  /* 0x000000c00c067825 */ /* 0x040fe200078e0206 */
[----:B------:R-:W-:Y:S03]  /*6c10*/  IADD3 R37, PT, PT, R37, R3, RZ ;  /* 0x0000000325257210 */ /* 0x000fe60007ffe0ff */
[----:B------:R-:W-:Y:S01]  /*6c20*/  IMAD.WIDE R38, R12, 0xc0, R38 ;  /* 0x000000c00c267825 */ /* 0x000fe200078e0226 */
[----:B------:R-:W-:Y:S06]  /*6c30*/  @P0 BRA `(.L_x_964) ;  /* 0x0000000000c80947 */ /* 0x000fec0003800000 */
[----:B------:R-:W-:Y:S01]  /*6c40*/  ISETP.GE.AND P0, PT, R14, R13, PT ;  /* 0x0000000d0e00720c */ /* 0x000fe20003f06270 */
[----:B---3--:R-:W2:Y:S11]  /*6c50*/  LD.E.128 R20, desc[UR4][R44.64] ;  /* 0x000000042c147980 */ /* 0x008eb6000c101d00 */
        /* <DEDUP_REMOVED lines=48> */
.L_x_964:
[----:B------:R-:W-:Y:S05]  /*6f60*/  BSYNC.RECONVERGENT B0 ;  /* 0x0000000000007941 */ /* 0x000fea0003800200 */
.L_x_963:
        /* <DEDUP_REMOVED lines=8> */
[----:B------:R-:W-:Y:S01]  /*6ff0*/  @!P0 HADD2.F32 R31, -RZ, R38.H1_H1 ;  /* 0x30000026ff1f8230 */ /* 0x000fe20000004100 */
[----:B------:R-:W-:Y:S01]  /*7000*/  @!P0 MOV R19, R21 ;  /* 0x0000001500138202 */ /* 0x000fe20000000f00 */
[----:B------:R-:W-:Y:S02]  /*7010*/  @!P0 HADD2.F32 R28, -RZ, R39.H0_H0 ;  /* 0x20000027ff1c8230 */ /* 0x000fe40000004100 */
[----:B------:R-:W-:Y:S02]  /*7020*/  @!P0 HADD2.F32 R25, -RZ, R24.H1_H1 ;  /* 0x30000018ff198230 */ /* 0x000fe40000004100 */
[----:B----4-:R-:W-:Y:S02]  /*7030*/  @!P0 HADD2.F32 R18, -RZ, R6.H0_H0 ;  /* 0x20000006ff128230 */ /* 0x010fe40000004100 */
[----:B------:R-:W-:Y:S02]  /*7040*/  @!P0 HADD2.F32 R29, -RZ, R24.H0_H0 ;  /* 0x20000018ff1d8230 */ /* 0x000fe40000004100 */
[C---:B------:R-:W-:Y:S01]  /*7050*/  @!P0 FMUL.FTZ R35, R25.reuse, R27 ;  /* 0x0000001b19238220 */ /* 0x040fe20000410000 */
[--C-:B------:R-:W-:Y:S02]  /*7060*/  @!P0 HADD2.F32 R8, -RZ, R7.reuse.H0_H0 ;  /* 0x20000007ff088230 */ /* 0x100fe40000004100 */
[-C--:B------:R-:W-:Y:S01]  /*7070*/  @!P0 FMUL.FTZ R0, R25, R18.reuse ;  /* 0x0000001219008220 */ /* 0x080fe20000410000 */
[----:B------:R-:W-:Y:S01]  /*7080*/  @!P0 HADD2.F32 R5, -RZ, R7.H1_H1 ;  /* 0x30000007ff058230 */ /* 0x000fe20000004100 */
[----:B------:R-:W-:Y:S01]  /*7090*/  @!P0 MOV R7, R23 ;  /* 0x0000001700078202 */ /* 0x000fe20000000f00 */
[----:B------:R-:W-:Y:S01]  /*70a0*/  @!P0 FFMA.FTZ R35, R29, R18, -R35 ;  /* 0x000000121d238223 */ /* 0x000fe20000010823 */
[----:B------:R-:W-:Y:S01]  /*70b0*/  @!P0 MOV R18, R22 ;  /* 0x0000001600128202 */ /* 0x000fe20000000f00 */
[----:B------:R-:W-:Y:S02]  /*70c0*/  @!P0 HADD2.F32 R13, -RZ, R6.H1_H1 ;  /* 0x30000006ff0d8230 */ /* 0x000fe40000004100 */
[----:B------:R-:W-:Y:S01]  /*70d0*/  @!P0 FFMA.FTZ R0, R27, R29, R0 ;  /* 0x0000001d1b008223 */ /* 0x000fe20000010000 */
[--C-:B------:R-:W-:Y:S02]  /*70e0*/  @!P0 HADD2.F32 R26, -RZ, R19.reuse.H0_H0 ;  /* 0x20000013ff1a8230 */ /* 0x100fe40000004100 */
[----:B------:R-:W-:Y:S02]  /*70f0*/  @!P0 HADD2.F32 R24, -RZ, R19.H1_H1 ;  /* 0x30000013ff188230 */ /* 0x000fe40000004100 */
[----:B------:R-:W-:Y:S01]  /*7100*/  @!P0 F2FP.F16.F32.PACK_AB R35, R0, R35 ;  /* 0x000000230023823e */ /* 0x000fe200000000ff */
[--C-:B------:R-:W-:Y:S02]  /*7110*/  @!P0 HADD2.F32 R19, -RZ, R18.reuse.H1_H1 ;  /* 0x30000012ff138230 */ /* 0x100fe40000004100 */
[----:B------:R-:W-:Y:S01]  /*7120*/  @!P0 HADD2.F32 R33, -RZ, R39.H1_H1 ;  /* 0x30000027ff218230 */ /* 0x000fe20000004100 */
[----:B------:R-:W-:Y:S01]  /*7130*/  @!P0 MOV R20, R35 ;  /* 0x0000002300148202 */ /* 0x000fe20000000f00 */
[--C-:B------:R-:W-:Y:S02]  /*7140*/  @!P0 HADD2.F32 R6, -RZ, R7.reuse.H1_H1 ;  /* 0x30000007ff068230 */ /* 0x100fe40000004100 */
[C---:B------:R-:W-:Y:S01]  /*7150*/  @!P0 FMUL.FTZ R2, R24.reuse, R13 ;  /* 0x0000000d18028220 */ /* 0x040fe20000410000 */
[----:B------:R-:W-:Y:S02]  /*7160*/  @!P0 HADD2.F32 R27, -RZ, R18.H0_H0 ;  /* 0x20000012ff1b8230 */ /* 0x000fe40000004100 */
[C---:B------:R-:W-:Y:S01]  /*7170*/  @!P0 FMUL.FTZ R3, R19.reuse, R8 ;  /* 0x0000000813038220 */ /* 0x040fe20000410000 */
[----:B------:R-:W-:Y:S02]  /*7180*/  @!P0 HADD2.F32 R30, -RZ, R7.H0_H0 ;  /* 0x20000007ff1e8230 */ /* 0x000fe40000004100 */
[----:B------:R-:W-:Y:S01]  /*7190*/  @!P0 FMUL.FTZ R41, R24, R31 ;  /* 0x0000001f18298220 */ /* 0x000fe20000410000 */
[----:B------:R-:W-:Y:S01]  /*71a0*/  @!P0 FMUL.FTZ R32, R19, R28 ;  /* 0x0000001c13208220 */ /* 0x000fe20000410000 */
[C---:B------:R-:W-:Y:S01]  /*71b0*/  @!P0 FMUL.FTZ R43, R6.reuse, R33 ;  /* 0x00000021062b8220 */ /* 0x040fe20000410000 */
[----:B------:R-:W-:Y:S01]  /*71c0*/  @!P0 FMUL.FTZ R4, R6, R5 ;  /* 0x0000000506048220 */ /* 0x000fe20000410000 */
[----:B------:R-:W-:Y:S01]  /*71d0*/  @!P0 FFMA.FTZ R2, R31, R26, R2 ;  /* 0x0000001a1f028223 */ /* 0x000fe20000010002 */
        /* <DEDUP_REMOVED lines=12> */
.L_x_962:
[----:B------:R-:W-:Y:S05]  /*72a0*/  BSYNC.RECONVERGENT B1 ;  /* 0x0000000000017941 */ /* 0x000fea0003800200 */
.L_x_961:
[----:B------:R-:W3:Y:S02]  /*72b0*/  LD.E R3, desc[UR4][R132.64+0xd0] ;  /* 0x0000d00484037980 */ /* 0x000ee4000c101900 */
[----:B---3--:R-:W-:Y:S05]  /*72c0*/  IMAD.U32 R3, R3, -0x40, RZ ;  /* 0xffffffc003037824 */ /* 0x008fea00078e00ff */
[C---:B------:R-:W-:Y:S02]  /*72d0*/  LEA R16, P1, R3.reuse, R16, 0x1 ;  /* 0x0000001003107211 */ /* 0x040fe400078208ff */
[C---:B------:R-:W-:Y:S02]  /*72e0*/  LEA R54, P0, R3.reuse, R54, 0x1 ;  /* 0x0000003603367211 */ /* 0x040fe400078008ff */
[C---:B------:R-:W-:Y:S02]  /*72f0*/  LEA.HI.X.SX32 R17, R3.reuse, R17, 0x1, P1 ;  /* 0x0000001103117211 */ /* 0x040fe400008f0eff */
[----:B------:R-:W-:Y:S01]  /*7300*/  LEA.HI.X.SX32 R55, R3, R55, 0x1, P0 ;  /* 0x0000003703377211 */ /* 0x000fe200000f0eff */
[----:B------:R-:W-:Y:S05]  /*7310*/  BRA `(.L_x_931) ;  /* 0x0000006000587947 */ /* 0x000fea0003800000 */
.L_x_932:
[----:B------:R-:W-:Y:S01]  /*7320*/  LEA.HI R21, R13, R13, RZ, 0x1 ;  /* 0x0000000d0d157211 */ /* 0x000fe200078f08ff */
[----:B------:R1:W5:Y:S01]  /*7330*/  LD.E R109, desc[UR4][R132.64+0xc0] ;  /* 0x0000c004846d7980 */ /* 0x000362000c101900 */
[----:B------:R-:W-:Y:S02]  /*7340*/  BSSY.RECONVERGENT B1, `(.L_x_965) ;  /* 0x00000be000017945 */ /* 0x000fe40003800200 */
[----:B------:R-:W-:Y:S05]  /*7350*/  SHF.R.S32.HI R21, RZ, 0x1, R21 ;  /* 0x00000001ff157819 */ /* 0x000fea0000011415 */
[----:B------:R-:W-:Y:S02]  /*7360*/  IMAD.MOV R18, RZ, RZ, -R21 ;  /* 0x000000ffff127224 */ /* 0x000fe400078e0a15 */
[----:B------:R-:W-:Y:S03]  /*7370*/  IMAD.IADD R19, R21, 0x1, -R14 ;  /* 0x0000000115137824 */ /* 0x000fe600078e0a0e */
[----:B------:R-:W-:Y:S01]  /*7380*/  SHF.R.S32.HI R79, RZ, 0x1f, R18 ;  /* 0x0000001fff4f7819 */ /* 0x000fe20000011412 */
        /* <DEDUP_REMOVED lines=8> */
[----:B------:R-:W-:Y:S04]  /*7410*/  @!P0 ISETP.GT.AND P1, PT, R19, RZ, PT ;  /* 0x000000ff1300820c */ /* 0x000fe80003f24270 */
[----:B------:R-:W-:Y:S02]  /*7420*/  @!P0 SEL R117, R18, RZ, !P1 ;  /* 0x000000ff12758207 */ /* 0x000fe40004800000 */
[----:B------:R-:W-:Y:S02]  /*7430*/  @!P0 SEL R60, R79, RZ, !P1 ;  /* 0x000000ff4f3c8207 */ /* 0x000fe40004800000 */
[----:B------:R-:W-:Y:S02]  /*7440*/  @!P0 SHF.L.U32 R115, R117, 0x1, RZ ;  /* 0x0000000175738819 */ /* 0x000fe400000006ff */
[----:B------:R-:W-:Y:S02]  /*7450*/  @!P0 SEL R25, R21, R18, P1 ;  /* 0x0000001215198207 */ /* 0x000fe40000800000 */
[----:B------:R-:W-:Y:S02]  /*7460*/  @!P0 IADD3 R128, P1, PT, R115, R80, RZ ;  /* 0x0000005073808210 */ /* 0x000fe40007f3e0ff */
[----:B------:R-:W-:Y:S01]  /*7470*/  @!P0 SHF.L.U64.HI R60, R117, 0x1, R60 ;  /* 0x00000001753c8819 */ /* 0x000fe2000001023c */
[----:B------:R-:W-:Y:S03]  /*7480*/  @!P0 IMAD.WIDE R38, R25, 0x2, R10 ;  /* 0x0000000219268825 */ /* 0x000fe600078e020a */
[C---:B------:R-:W-:Y:S02]  /*7490*/  @!P0 IADD3.X R129, PT, PT, R60.reuse, R81, RZ, P1, !PT ;  /* 0x000000513c818210 */ /* 0x040fe40000ffe4ff */
[----:B------:R-:W-:Y:S01]  /*74a0*/  @!P0 IADD3 R40, P1, PT, R115, R82, RZ ;  /* 0x0000005273288210 */ /* 0x000fe20007f3e0ff */
[----:B------:R-:W3:Y:S03]  /*74b0*/  @!P0 LD.E.128 R24, desc[UR4][R38.64] ;  /* 0x0000000426188980 */ /* 0x000ee6000c101d00 */
[----:B------:R-:W-:Y:S02]  /*74c0*/  @!P0 IADD3.X R41, PT, PT, R60, R83, RZ, P1, !PT ;  /* 0x000000533c298210 */ /* 0x000fe40000ffe4ff */
[----:B------:R-:W-:Y:S03]  /*74d0*/  ISETP.GT.AND P1, PT, R19, RZ, !P0 ;  /* 0x000000ff1300720c */ /* 0x000fe60004724270 */
[----:B------:R-:W4:Y:S08]  /*74e0*/  @!P0 LD.E.128 R128, desc[UR4][R128.64] ;  /* 0x0000000480808980 */ /* 0x000f30000c101d00 */
[----:B------:R5:W4:Y:S01]  /*74f0*/  @!P0 LD.E.128 R48, desc[UR4][R40.64] ;  /* 0x0000000428308980 */ /* 0x000b22000c101d00 */
[--C-:B---3--:R-:W-:Y:S01]  /*7500*/  @!P0 HADD2.F32 R37, -RZ, R24.reuse.H0_H0 ;  /* 0x20000018ff258230 */ /* 0x108fe20000004100 */
[----:B--2---:R-:W-:Y:S01]  /*7510*/  @!P0 MOV R36, R56 ;  /* 0x0000003800248202 */ /* 0x004fe20000000f00 */
[----:B------:R-:W-:Y:S01]  /*7520*/  @!P0 HADD2.F32 R35, -RZ, R24.H1_H1 ;  /* 0x30000018ff238230 */ /* 0x000fe20000004100 */
[----:B------:R-:W-:Y:S01]  /*7530*/  @!P0 MOV R52, R57 ;  /* 0x0000003900348202 */ /* 0x000fe20000000f00 */
[----:B------:R-:W-:Y:S02]  /*7540*/  @!P0 HADD2.F32 R33, -RZ, R25.H0_H0 ;  /* 0x20000019ff218230 */ /* 0x000fe40000004100 */
[----:B-----5:R-:W-:Y:S02]  /*7550*/  @!P0 HADD2.F32 R41, -RZ, R36.H0_H0 ;  /* 0x20000024ff298230 */ /* 0x020fe40000004100 */
[--C-:B----4-:R-:W-:Y:S02]  /*7560*/  @!P0 HADD2.F32 R34, -RZ, R128.reuse.H0_H0 ;  /* 0x20000080ff228230 */ /* 0x110fe40000004100 */
[----:B------:R-:W-:Y:S02]  /*7570*/  @!P0 HADD2.F32 R32, -RZ, R128.H1_H1 ;  /* 0x30000080ff208230 */ /* 0x000fe40000004100 */
[--C-:B------:R-:W-:Y:S02]  /*7580*/  @!P0 HADD2.F32 R30, -RZ, R129.reuse.H0_H0 ;  /* 0x20000081ff1e8230 */ /* 0x100fe40000004100 */
[----:B------:R-:W-:Y:S01]  /*7590*/  @P1 FADD.FTZ R34, -R34, -RZ ;  /* 0x800000ff22221221 */ /* 0x000fe20000010100 */
[----:B------:R-:W-:Y:S02]  /*75a0*/  @!P0 HADD2.F32 R29, -RZ, R129.H1_H1 ;  /* 0x30000081ff1d8230 */ /* 0x000fe40000004100 */
[----:B------:R-:W-:Y:S01]  /*75b0*/  @P1 FADD.FTZ R32, -R32, -RZ ;  /* 0x800000ff20201221 */ /* 0x000fe20000010100 */
[----:B------:R-:W-:Y:S02]  /*75c0*/  @!P0 HADD2.F32 R28, -RZ, R130.H0_H0 ;  /* 0x20000082ff1c8230 */ /* 0x000fe40000004100 */
[----:B------:R-:W-:Y:S01]  /*75d0*/  @!P0 FMUL.FTZ R0, R37, R34 ;  /* 0x0000002225008220 */ /* 0x000fe20000410000 */
[----:B------:R-:W-:Y:S02]  /*75e0*/  @!P0 HADD2.F32 R43, -RZ, R36.H1_H1 ;  /* 0x30000024ff2b8230 */ /* 0x000fe40000004100 */
[----:B------:R-:W-:Y:S01]  /*75f0*/  @!P0 FMUL.FTZ R2, R35, R32 ;  /* 0x0000002023028220 */ /* 0x000fe20000410000 */
[----:B------:R-:W-:Y:S02]  /*7600*/  @!P0 HADD2.F32 R23, -RZ, R130.H1_H1 ;  /* 0x30000082ff178230 */ /* 0x000fe40000004100 */
[----:B------:R-:W-:Y:S01]  /*7610*/  @P1 FADD.FTZ R30, -R30, -RZ ;  /* 0x800000ff1e1e1221 */ /* 0x000fe20000010100 */
[--C-:B------:R-:W-:Y:S02]  /*7620*/  @!P0 HADD2.F32 R36, -RZ, R48.reuse.H0_H0 ;  /* 0x20000030ff248230 */ /* 0x100fe40000004100 */
[----:B------:R-:W-:Y:S01]  /*7630*/  @P1 FADD.FTZ R29, -R29, -RZ ;  /* 0x800000ff1d1d1221 */ /* 0x000fe20000010100 */
[----:B------:R-:W-:Y:S02]  /*7640*/  @!P0 HADD2.F32 R22, -RZ, R131.H0_H0 ;  /* 0x20000083ff168230 */ /* 0x000fe40000004100 */
[----:B------:R-:W-:Y:S01]  /*7650*/  @!P0 FMUL.FTZ R3, R33, R30 ;  /* 0x0000001e21038220 */ /* 0x000fe20000410000 */
[--C-:B------:R-:W-:Y:S02]  /*7660*/  @!P0 HADD2.F32 R44, -RZ, R49.reuse.H0_H0 ;  /* 0x20000031ff2c8230 */ /* 0x100fe40000004100 */
[----:B------:R-:W-:Y:S01]  /*7670*/  @!P0 FFMA.FTZ R0, R41, R36, R0 ;  /* 0x0000002429008223 */ /* 0x000fe20000010000 */
[----:B------:R-:W-:Y:S01]  /*7680*/  @!P0 HADD2.F32 R45, -RZ, R49.H1_H1 ;  /* 0x30000031ff2d8230 */ /* 0x000fe20000004100 */
[----:B------:R-:W-:Y:S01]  /*7690*/  @!P0 MOV R49, R58 ;  /* 0x0000003a00318202 */ /* 0x000fe20000000f00 */
[----:B------:R-:W-:Y:S02]  /*76a0*/  @!P0 HADD2.F32 R20, -RZ, R131.H1_H1 ;  /* 0x30000083ff148230 */ /* 0x000fe40000004100 */
[----:B------:R-:W-:Y:S01]  /*76b0*/  @P1 FADD.FTZ R28, -R28, -RZ ;  /* 0x800000ff1c1c1221 */ /* 0x000fe20000010100 */
[----:B------:R-:W-:Y:S02]  /*76c0*/  @!P0 HADD2.F32 R24, -RZ, R25.H1_H1 ;  /* 0x30000019ff188230 */ /* 0x000fe40000004100 */
[----:B------:R-:W-:Y:S01]  /*76d0*/  @P1 FADD.FTZ R23, -R23, -RZ ;  /* 0x800000ff17171221 */ /* 0x000fe20000010100 */
[----:B------:R-:W-:Y:S02]  /*76e0*/  @!P0 HADD2.F32 R40, -RZ, R48.H1_H1 ;  /* 0x30000030ff288230 */ /* 0x000fe40000004100 */
[----:B------:R-:W-:Y:S01]  /*76f0*/  @P1 FADD.FTZ R22, -R22, -RZ ;  /* 0x800000ff16161221 */ /* 0x000fe20000010100 */
[--C-:B------:R-:W-:Y:S02]  /*7700*/  @!P0 HADD2.F32 R46, -RZ, R50.reuse.H0_H0 ;  /* 0x20000032ff2e8230 */ /* 0x100fe40000004100 */
[----:B------:R-:W-:Y:S01]  /*7710*/  @!P0 FMUL.FTZ R4, R24, R29 ;  /* 0x0000001d18048220 */ /* 0x000fe20000410000 */
[----:B------:R-:W-:Y:S02]  /*7720*/  @!P0 HADD2.F32 R47, -RZ, R50.H1_H1 ;  /* 0x30000032ff2f8230 */ /* 0x000fe40000004100 */
[----:B------:R-:W-:Y:S01]  /*7730*/  @!P0 FFMA.FTZ R2, R43, R40, R2 ;  /* 0x000000282b028223 */ /* 0x000fe20000010002 */
[--C-:B------:R-:W-:Y:S02]  /*7740*/  @!P0 HADD2.F32 R31, -RZ, R26.reuse.H0_H0 ;  /* 0x2000001aff1f8230 */ /* 0x100fe40000004100 */
[----:B------:R-:W-:Y:S01]  /*7750*/  @P1 FADD.FTZ R20, -R20, -RZ ;  /* 0x800000ff14141221 */ /* 0x000fe20000010100 */
[--C-:B------:R-:W-:Y:S02]  /*7760*/  @!P0 HADD2.F32 R48, -RZ, R51.reuse.H0_H0 ;  /* 0x20000033ff308230 */ /* 0x100fe40000004100 */
[----:B------:R-:W-:Y:S01]  /*7770*/  @!P0 HADD2.F32 R50, -RZ, R51.H1_H1 ;  /* 0x30000033ff328230 */ /* 0x000fe20000004100 */
[----:B------:R-:W-:Y:S01]  /*7780*/  @!P0 MOV R51, R59 ;  /* 0x0000003b00338202 */ /* 0x000fe20000000f00 */
[----:B------:R-:W-:Y:S01]  /*7790*/  @!P0 HADD2.F32 R26, -RZ, R26.H1_H1 ;  /* 0x3000001aff1a8230 */ /* 0x000fe20000004100 */
[----:B------:R-:W-:Y:S01]  /*77a0*/  @!P0 F2FP.F16.F32.PACK_AB R60, R2, R0 ;  /* 0x00000000023c823e */ /* 0x000fe200000000ff */
[--C-:B------:R-:W-:Y:S02]  /*77b0*/  @!P0 HADD2.F32 R25, -RZ, R27.reuse.H0_H0 ;  /* 0x2000001bff198230 */ /* 0x100fe40000004100 */
[----:B------:R-:W-:Y:S01]  /*77c0*/  @!P0 FMUL.FTZ R5, R31, R28 ;  /* 0x0000001c1f058220 */ /* 0x000fe20000410000 */
[--C-:B------:R-:W-:Y:S01]  /*77d0*/  @!P0 HADD2.F32 R42, -RZ, R52.reuse.H0_H0 ;  /* 0x20000034ff2a8230 */ /* 0x100fe20000004100 */
[----:B------:R-:W-:Y:S01]  /*77e0*/  @!P0 MOV R56, R60 ;  /* 0x0000003c00388202 */ /* 0x000fe20000000f00 */
[----:B------:R-:W-:Y:S02]  /*77f0*/  @!P0 HADD2.F32 R41, -RZ, R52.H1_H1 ;  /* 0x30000034ff298230 */ /* 0x000fe40000004100 */
[----:B------:R-:W-:Y:S01]  /*7800*/  @!P0 FMUL.FTZ R6, R26, R23 ;  /* 0x000000171a068220 */ /* 0x000fe20000410000 */
[----:B------:R-:W-:Y:S02]  /*7810*/  @!P0 HADD2.F32 R27, -RZ, R27.H1_H1 ;  /* 0x3000001bff1b8230 */ /* 0x000fe40000004100 */
[----:B------:R-:W-:Y:S01]  /*7820*/  @!P0 FFMA.FTZ R3, R42, R44, R3 ;  /* 0x0000002c2a038223 */ /* 0x000fe20000010003 */
[--C-:B------:R-:W-:Y:S02]  /*7830*/  @!P0 HADD2.F32 R36, -RZ, R49.reuse.H0_H0 ;  /* 0x20000031ff248230 */ /* 0x100fe40000004100 */
[----:B------:R-:W-:Y:S01]  /*7840*/  @!P0 FMUL.FTZ R7, R25, R22 ;  /* 0x0000001619078220 */ /* 0x000fe20000410000 */
[----:B------:R-:W-:Y:S02]  /*7850*/  @!P0 HADD2.F32 R43, -RZ, R49.H1_H1 ;  /* 0x30000031ff2b8230 */ /* 0x000fe40000004100 */
[----:B------:R-:W-:Y:S01]  /*7860*/  @!P0 FFMA.FTZ R4, R41, R45, R4 ;  /* 0x0000002d29048223 */ /* 0x000fe20000010004 */
[--C-:B------:R-:W-:Y:S02]  /*7870*/  @!P0 HADD2.F32 R40, -RZ, R51.reuse.H0_H0 ;  /* 0x20000033ff288230 */ /* 0x100fe40000004100 */
[----:B------:R-:W-:Y:S01]  /*7880*/  @!P0 FMUL.FTZ R8, R27, R20 ;  /* 0x000000141b088220 */ /* 0x000fe20000410000 */
[----:B------:R-:W-:Y:S02]  /*7890*/  @!P0 HADD2.F32 R49, -RZ, R51.H1_H1 ;  /* 0x30000033ff318230 */ /* 0x000fe40000004100 */
[----:B------:R-:W-:Y:S01]  /*78a0*/  @!P0 FFMA.FTZ R5, R36, R46, R5 ;  /* 0x0000002e24058223 */ /* 0x000fe20000010005 */
[----:B------:R-:W-:Y:S01]  /*78b0*/  @!P0 F2FP.F16.F32.PACK_AB R115, R4, R3 ;  /* 0x000000030473823e */ /* 0x000fe200000000ff */
[----:B------:R-:W-:Y:S01]  /*78c0*/  @!P0 FFMA.FTZ R6, R43, R47, R6 ;  /* 0x0000002f2b068223 */ /* 0x000fe20000010006 */
[----:B------:R-:W-:Y:S01]  /*78d0*/  @!P0 FFMA.FTZ R7, R40, R48, R7 ;  /* 0x0000003028078223 */ /* 0x000fe20000010007 */
[----:B------:R-:W-:Y:S01]  /*78e0*/  @!P0 FFMA.FTZ R8, R49, R50, R8 ;  /* 0x0000003231088223 */ /* 0x000fe20000010008 */
[----:B------:R-:W-:Y:S02]  /*78f0*/  @!P0 MOV R57, R115 ;  /* 0x0000007300398202 */ /* 0x000fe40000000f00 */
[----:B------:R-:W-:Y:S02]  /*7900*/  @!P0 F2FP.F16.F32.PACK_AB R117, R6, R5 ;  /* 0x000000050675823e */ /* 0x000fe400000000ff */
[----:B------:R-:W-:Y:S02]  /*7910*/  @!P0 F2FP.F16.F32.PACK_AB R128, R8, R7 ;  /* 0x000000070880823e */ /* 0x000fe400000000ff */
[----:B------:R-:W-:Y:S02]  /*7920*/  @!P0 MOV R58, R117 ;  /* 0x00000075003a8202 */ /* 0x000fe40000000f00 */
[----:B------:R-:W-:Y:S05]  /*7930*/  @!P0 MOV R59, R128 ;  /* 0x00000080003b8202 */ /* 0x000fea0000000f00 */
[----:B------:R2:W-:Y:S02]  /*7940*/  ST.E.128 desc[UR4][R84.64], R56 ;  /* 0x0000003854007985 */ /* 0x0005e4000c101d04 */
.L_x_968:
[----:B------:R-:W-:Y:S05]  /*7950*/  BSYNC.RECONVERGENT B0 ;  /* 0x0000000000007941 */ /* 0x000fea0003800200 */
.L_x_967:
[----:B------:R-:W-:Y:S11]  /*7960*/  ISETP.GE.AND P0, PT, R9, R109, PT ;  /* 0x0000006d0900720c */ /* 0x000ff60003f06270 */
[----:B------:R-:W-:Y:S02]  /*7970*/  @!UPT UIADD3 URZ, UPT, UPT, URZ, URZ, URZ ;  /* 0x000000fffffff290 */ /* 0x000fe4000fffe0ff */
[----:B------:R-:W-:Y:S05]  /*7980*/  @P0 BRA `(.L_x_966) ;  /* 0x0000000400640947 */ /* 0x000fea0003800000 */
[----:B------:R-:W-:Y:S01]  /*7990*/  ISETP.GE.AND P0, PT, R9, R13, PT ;  /* 0x0000000d0900720c */ /* 0x000fe20003f06270 */
[----:B--2---:R-:W2:Y:S11]  /*79a0*/  LD.E.128 R56, desc[UR4][R10.64+0x80] ;  /* 0x000080040a387980 */ /* 0x004eb6000c101d00 */
[----:B------:R-:W-:Y:S01]  /*79b0*/  @!UPT UIADD3 URZ, UPT, UPT, URZ, URZ, URZ ;  /* 0x000000fffffff290 */ /* 0x000fe2000fffe0ff */
[----:B------:R-:W-:Y:S04]  /*79c0*/  @!P0 IADD3 R117, P1, PT, R18, 0x40, RZ ;  /* 0x0000004012758810 */ /* 0x000fe80007f3e0ff */
[----:B------:R-:W-:Y:S02]  /*79d0*/  @!P0 IADD3.X R60, PT, PT, RZ, R79, RZ, P1, !PT ;  /* 0x0000004fff3c8210 */ /* 0x000fe40000ffe4ff */
[----:B------:R-:W-:Y:S04]  /*79e0*/  @!P0 ISETP.GT.AND P1, PT, R19, 0x40, PT ;  /* 0x000000401300880c */ /* 0x000fe80003f24270 */
[----:B------:R-:W-:Y:S02]  /*79f0*/  @!P0 SEL R117, R117, 0x40, !P1 ;  /* 0x0000004075758807 */ /* 0x000fe40004800000 */
        /* <DEDUP_REMOVED lines=10> */
[----:B------:R-:W-:Y:S03]  /*7aa0*/  ISETP.GT.AND P1, PT, R19, 0x40, !P0 ;  /* 0x000000401300780c */ /* 0x000fe60004724270 */
        /* <DEDUP_REMOVED lines=71> */
.L_x_966:
[----:B------:R-:W-:Y:S05]  /*7f20*/  BSYNC.RECONVERGENT B1 ;  /* 0x0000000000017941 */ /* 0x000fea0003800200 */
.L_x_965:
[----:B------:R-:W-:Y:S01]  /*7f30*/  ISETP.NE.AND P0, PT, R53, RZ, PT ;  /* 0x000000ff3500720c */ /* 0x000fe20003f05270 */
[----:B------:R-:W-:Y:S11]  /*7f40*/  BSSY.RECONVERGENT B1, `(.L_x_969) ;  /* 0x00000c1000017945 */ /* 0x000ff60003800200 */
[----:B------:R-:W-:Y:S01]  /*7f50*/  @!UPT UIADD3 URZ, UPT, UPT, URZ, URZ, URZ ;  /* 0x000000fffffff290 */ /* 0x000fe2000fffe0ff */
[----:B------:R-:W-:Y:S05]  /*7f60*/  @P0 BRA `(.L_x_970) ;  /* 0x0000000800f80947 */ /* 0x000fea0003800000 */
        /* <DEDUP_REMOVED lines=11> */
[----:B------:R-:W-:Y:S04]  /*8020*/  @!P0 ISETP.GT.AND P1, PT, R19, RZ, PT ;  /* 0x000000ff1300820c */ /* 0x000fe80003f24270 */
[----:B------:R-:W-:Y:S02]  /*8030*/  @!P0 SEL R128, R18, RZ, !P1 ;  /* 0x000000ff12808207 */ /* 0x000fe40004800000 */
[----:B------:R-:W-:Y:S02]  /*8040*/  @!P0 SEL R25, R21, R18, P1 ;  /* 0x0000001215198207 */ /* 0x000fe40000800000 */
[----:B------:R-:W-:Y:S02]  /*8050*/  @!P0 SEL R115, R79, RZ, !P1 ;  /* 0x000000ff4f738207 */ /* 0x000fe40004800000 */
[----:B------:R-:W-:Y:S01]  /*8060*/  @!P0 IADD3 R117, P1, PT, R107, R128, RZ ;  /* 0x000000806b758210 */ /* 0x000fe20007f3e0ff */
[----:B------:R-:W-:Y:S03]  /*8070*/  @!P0 IMAD.WIDE R40, R25, 0x2, R22 ;  /* 0x0000000219288825 */ /* 0x000fe600078e0216 */
[----:B------:R-:W-:Y:S02]  /*8080*/  @!P0 IADD3.X R128, PT, PT, R96, R115, RZ, P1, !PT ;  /* 0x0000007360808210 */ /* 0x000fe40000ffe4ff */
[C---:B------:R-:W-:Y:S01]  /*8090*/  @!P0 SHF.L.U32 R115, R117.reuse, 0x1, RZ ;  /* 0x0000000175738819 */ /* 0x040fe200000006ff */
[----:B------:R-:W3:Y:S01]  /*80a0*/  @!P0 LD.E.128 R24, desc[UR4][R40.64] ;  /* 0x0000000428188980 */ /* 0x000ee2000c101d00 */
[----:B------:R-:W-:Y:S02]  /*80b0*/  @!P0 SHF.L.U64.HI R128, R117, 0x1, R128 ;  /* 0x0000000175808819 */ /* 0x000fe40000010280 */
[C---:B------:R-:W-:Y:S04]  /*80c0*/  @!P0 IADD3 R130, P1, PT, R115.reuse, R80, RZ ;  /* 0x0000005073828210 */ /* 0x040fe80007f3e0ff */
[C---:B------:R-:W-:Y:S02]  /*80d0*/  @!P0 IADD3.X R131, PT, PT, R128.reuse, R81, RZ, P1, !PT ;  /* 0x0000005180838210 */ /* 0x040fe40000ffe4ff */
[----:B------:R-:W-:Y:S04]  /*80e0*/  @!P0 IADD3 R42, P1, PT, R115, R82, RZ ;  /* 0x00000052732a8210 */ /* 0x000fe80007f3e0ff */
[----:B------:R-:W-:Y:S02]  /*80f0*/  @!P0 IADD3.X R43, PT, PT, R128, R83, RZ, P1, !PT ;  /* 0x00000053802b8210 */ /* 0x000fe40000ffe4ff */
[----:B------:R-:W4:Y:S01]  /*8100*/  @!P0 LD.E.128 R128, desc[UR4][R130.64] ;  /* 0x0000000482808980 */ /* 0x000f22000c101d00 */
[----:B------:R-:W-:Y:S07]  /*8110*/  ISETP.GT.AND P1, PT, R19, RZ, !P0 ;  /* 0x000000ff1300720c */ /* 0x000fee0004724270 */
[----:B------:R5:W4:Y:S01]  /*8120*/  @!P0 LD.E.128 R48, desc[UR4][R42.64] ;  /* 0x000000042a308980 */ /* 0x000b22000c101d00 */
[--C-:B---3--:R-:W-:Y:S01]  /*8130*/  @!P0 HADD2.F32 R39, -RZ, R24.reuse.H0_H0 ;  /* 0x20000018ff278230 */ /* 0x108fe20000004100 */
[----:B--2---:R-:W-:Y:S01]  /*8140*/  @!P0 MOV R38, R56 ;  /* 0x0000003800268202 */ /* 0x004fe20000000f00 */
[----:B------:R-:W-:Y:S01]  /*8150*/  @!P0 HADD2.F32 R37, -RZ, R24.H1_H1 ;  /* 0x30000018ff258230 */ /* 0x000fe20000004100 */
[----:B------:R-:W-:Y:S01]  /*8160*/  @!P0 MOV R53, R57 ;  /* 0x0000003900358202 */ /* 0x000fe20000000f00 */
[--C-:B------:R-:W-:Y:S01]  /*8170*/  @!P0 HADD2.F32 R35, -RZ, R25.reuse.H0_H0 ;  /* 0x20000019ff238230 */ /* 0x100fe20000004100 */
[----:B------:R-:W-:Y:S01]  /*8180*/  @!P0 MOV R60, R59 ;  /* 0x0000003b003c8202 */ /* 0x000fe20000000f00 */
[--C-:B-----5:R-:W-:Y:S02]  /*8190*/  @!P0 HADD2.F32 R43, -RZ, R38.reuse.H0_H0 ;  /* 0x20000026ff2b8230 */ /* 0x120fe40000004100 */
[----:B------:R-:W-:Y:S02]  /*81a0*/  @!P0 HADD2.F32 R45, -RZ, R38.H1_H1 ;  /* 0x30000026ff2d8230 */ /* 0x000fe40000004100 */
[----:B------:R-:W-:Y:S02]  /*81b0*/  @!P0 HADD2.F32 R24, -RZ, R25.H1_H1 ;  /* 0x30000019ff188230 */ /* 0x000fe40000004100 */
[--C-:B------:R-:W-:Y:S02]  /*81c0*/  @!P0 HADD2.F32 R33, -RZ, R26.reuse.H0_H0 ;  /* 0x2000001aff218230 */ /* 0x100fe40000004100 */
[----:B------:R-:W-:Y:S02]  /*81d0*/  @!P0 HADD2.F32 R26, -RZ, R26.H1_H1 ;  /* 0x3000001aff1a8230 */ /* 0x000fe40000004100 */
        /* <DEDUP_REMOVED lines=8> */
[--C-:B------:R-:W-:Y:S02]  /*8260*/  @!P0 HADD2.F32 R38, -RZ, R48.reuse.H0_H0 ;  /* 0x20000030ff268230 */ /* 0x100fe40000004100 */
[----:B------:R-:W-:Y:S01]  /*8270*/  @!P0 FMUL.FTZ R2, R37, R34 ;  /* 0x0000002225028220 */ /* 0x000fe20000410000 */
[----:B------:R-:W-:Y:S02]  /*8280*/  @!P0 HADD2.F32 R42, -RZ, R48.H1_H1 ;  /* 0x30000030ff2a8230 */ /* 0x000fe40000004100 */
[----:B------:R-:W-:Y:S01]  /*8290*/  @P1 FADD.FTZ R32, -R32, -RZ ;  /* 0x800000ff20201221 */ /* 0x000fe20000010100 */
[--C-:B------:R-:W-:Y:S02]  /*82a0*/  @!P0 HADD2.F32 R46, -RZ, R49.reuse.H0_H0 ;  /* 0x20000031ff2e8230 */ /* 0x100fe40000004100 */
[----:B------:R-:W-:Y:S01]  /*82b0*/  @!P0 FFMA.FTZ R0, R43, R38, R0 ;  /* 0x000000262b008223 */ /* 0x000fe20000010000 */
[----:B------:R-:W-:Y:S02]  /*82c0*/  @!P0 HADD2.F32 R47, -RZ, R49.H1_H1 ;  /* 0x30000031ff2f8230 */ /* 0x000fe40000004100 */
[----:B------:R-:W-:Y:S01]  /*82d0*/  @!P0 FFMA.FTZ R2, R45, R42, R2 ;  /* 0x0000002a2d028223 */ /* 0x000fe20000010002 */
[----:B------:R-:W-:Y:S02]  /*82e0*/  @!P0 HADD2.F32 R29, -RZ, R130.H1_H1 ;  /* 0x30000082ff1d8230 */ /* 0x000fe40000004100 */
[----:B------:R-:W-:Y:S01]  /*82f0*/  @!P0 FMUL.FTZ R3, R35, R32 ;  /* 0x0000002023038220 */ /* 0x000fe20000410000 */
[--C-:B------:R-:W-:Y:S02]  /*8300*/  @!P0 HADD2.F32 R48, -RZ, R50.reuse.H0_H0 ;  /* 0x20000032ff308230 */ /* 0x100fe40000004100 */
[----:B------:R-:W-:Y:S01]  /*8310*/  @P1 FADD.FTZ R31, -R31, -RZ ;  /* 0x800000ff1f1f1221 */ /* 0x000fe20000010100 */
[----:B------:R-:W-:Y:S01]  /*8320*/  @!P0 HADD2.F32 R49, -RZ, R50.H1_H1 ;  /* 0x30000032ff318230 */ /* 0x000fe20000004100 */
[----:B------:R-:W-:Y:S01]  /*8330*/  @!P0 F2FP.F16.F32.PACK_AB R115, R2, R0 ;  /* 0x000000000273823e */ /* 0x000fe200000000ff */
[----:B------:R-:W-:Y:S02]  /*8340*/  @!P0 HADD2.F32 R28, -RZ, R131.H0_H0 ;  /* 0x20000083ff1c8230 */ /* 0x000fe40000004100 */
[----:B------:R-:W-:Y:S01]  /*8350*/  @!P0 FMUL.FTZ R4, R24, R31 ;  /* 0x0000001f18048220 */ /* 0x000fe20000410000 */
[--C-:B------:R-:W-:Y:S01]  /*8360*/  @!P0 HADD2.F32 R50, -RZ, R51.reuse.H0_H0 ;  /* 0x20000033ff328230 */ /* 0x100fe20000004100 */
[----:B------:R-:W-:Y:S01]  /*8370*/  @!P0 MOV R56, R115 ;  /* 0x0000007300388202 */ /* 0x000fe20000000f00 */
[----:B------:R-:W-:Y:S01]  /*8380*/  @!P0 HADD2.F32 R52, -RZ, R51.H1_H1 ;  /* 0x30000033ff348230 */ /* 0x000fe20000004100 */
[----:B------:R-:W-:Y:S01]  /*8390*/  @!P0 MOV R51, R58 ;  /* 0x0000003a00338202 */ /* 0x000fe20000000f00 */
[----:B------:R-:W-:Y:S02]  /*83a0*/  @!P0 HADD2.F32 R20, -RZ, R131.H1_H1 ;  /* 0x30000083ff148230 */ /* 0x000fe40000004100 */
[----:B------:R-:W-:Y:S01]  /*83b0*/  @P1 FADD.FTZ R30, -R30, -RZ ;  /* 0x800000ff1e1e1221 */ /* 0x000fe20000010100 */
[----:B------:R-:W-:Y:S02]  /*83c0*/  @!P0 HADD2.F32 R25, -RZ, R27.H0_H0 ;  /* 0x2000001bff198230 */ /* 0x000fe40000004100 */
[----:B------:R-:W-:Y:S01]  /*83d0*/  @P1 FADD.FTZ R29, -R29, -RZ ;  /* 0x800000ff1d1d1221 */ /* 0x000fe20000010100 */
[--C-:B------:R-:W-:Y:S02]  /*83e0*/  @!P0 HADD2.F32 R44, -RZ, R53.reuse.H0_H0 ;  /* 0x20000035ff2c8230 */ /* 0x100fe40000004100 */
[----:B------:R-:W-:Y:S01]  /*83f0*/  @!P0 FMUL.FTZ R5, R33, R30 ;  /* 0x0000001e21058220 */ /* 0x000fe20000410000 */
        /* <DEDUP_REMOVED lines=12> */
[----:B------:R-:W-:Y:S01]  /*84c0*/  @!P0 FMUL.FTZ R8, R27, R20 ;  /* 0x000000141b088220 */ /* 0x000fe20000410000 */
[----:B------:R-:W-:Y:S01]  /*84d0*/  @!P0 FFMA.FTZ R5, R38, R48, R5 ;  /* 0x0000003026058223 */ /* 0x000fe20000010005 */
[----:B------:R-:W-:Y:S01]  /*84e0*/  @!P0 FFMA.FTZ R6, R45, R49, R6 ;  /* 0x000000312d068223 */ /* 0x000fe20000010006 */
[----:B------:R-:W-:Y:S01]  /*84f0*/  @!P0 FFMA.FTZ R7, R42, R50, R7 ;  /* 0x000000322a078223 */ /* 0x000fe20000010007 */
[----:B------:R-:W-:Y:S01]  /*8500*/  @!P0 F2FP.F16.F32.PACK_AB R128, R4, R3 ;  /* 0x000000030480823e */ /* 0x000fe200000000ff */
[----:B------:R-:W-:Y:S02]  /*8510*/  @!P0 FFMA.FTZ R8, R51, R52, R8 ;  /* 0x0000003433088223 */ /* 0x000fe40000010008 */
[----:B------:R-:W-:Y:S02]  /*8520*/  @!P0 F2FP.F16.F32.PACK_AB R117, R6, R5 ;  /* 0x000000050675823e */ /* 0x000fe400000000ff */
[----:B------:R-:W-:Y:S02]  /*8530*/  @!P0 MOV R57, R128 ;  /* 0x0000008000398202 */ /* 0x000fe40000000f00 */
[----:B------:R-:W-:Y:S02]  /*8540*/  @!P0 F2FP.F16.F32.PACK_AB R130, R8, R7 ;  /* 0x000000070882823e */ /* 0x000fe400000000ff */
[----:B------:R-:W-:Y:S02]  /*8550*/  @!P0 MOV R58, R117 ;  /* 0x00000075003a8202 */ /* 0x000fe40000000f00 */
[----:B------:R-:W-:Y:S05]  /*8560*/  @!P0 MOV R59, R130 ;  /* 0x00000082003b8202 */ /* 0x000fea0000000f00 */
[----:B------:R4:W-:Y:S02]  /*8570*/  ST.E.128 desc[UR4][R134.64], R56 ;  /* 0x0000003886007985 */ /* 0x0009e4000c101d04 */
.L_x_972:
[----:B------:R-:W-:Y:S05]  /*8580*/  BSYNC.RECONVERGENT B0 ;  /* 0x0000000000007941 */ /* 0x000fea0003800200 */
.L_x_971:
[----:B------:R-:W-:Y:S11]  /*8590*/  ISETP.GE.AND P0, PT, R9, R109, PT ;  /* 0x0000006d0900720c */ /* 0x000ff60003f06270 */
[----:B------:R-:W-:Y:S02]  /*85a0*/  @!UPT UIADD3 URZ, UPT, UPT, URZ, URZ, URZ ;  /* 0x000000fffffff290 */ /* 0x000fe4000fffe0ff */
[----:B------:R-:W-:Y:S05]  /*85b0*/  @P0 BRA `(.L_x_970) ;  /* 0x0000000400640947 */ /* 0x000fea0003800000 */
[----:B------:R-:W-:Y:S01]  /*85c0*/  ISETP.GE.AND P0, PT, R9, R13, PT ;  /* 0x0000000d0900720c */ /* 0x000fe20003f06270 */
[----:B--234-:R-:W2:Y:S11]  /*85d0*/  LD.E.128 R56, desc[UR4][R22.64+0x80] ;  /* 0x0000800416387980 */ /* 0x01ceb6000c101d00 */
[----:B------:R-:W-:Y:S01]  /*85e0*/  @!UPT UIADD3 URZ, UPT, UPT, URZ, URZ, URZ ;  /* 0x000000fffffff290 */ /* 0x000fe2000fffe0ff */
[----:B------:R-:W-:Y:S04]  /*85f0*/  @!P0 ISETP.GT.AND P1, PT, R19, 0x40, PT ;  /* 0x000000401300880c */ /* 0x000fe80003f24270 */
        /* <DEDUP_REMOVED lines=14> */
[----:B------:R-:W-:Y:S07]  /*86e0*/  ISETP.GT.AND P1, PT, R19, 0x40, !P0 ;  /* 0x000000401300780c */ /* 0x000fee0004724270 */
        /* <DEDUP_REMOVED lines=70> */
.L_x_970:
[----:B------:R-:W-:Y:S05]  /*8b50*/  BSYNC.RECONVERGENT B1 ;  /* 0x0000000000017941 */ /* 0x000fea0003800200 */
.L_x_969:
[----:B------:R-:W-:Y:S01]  /*8b60*/  ISETP.NE.AND P0, PT, R113, RZ, PT ;  /* 0x000000ff7100720c */ /* 0x000fe20003f05270 */
[----:B------:R-:W-:Y:S11]  /*8b70*/  BSSY.RECONVERGENT B1, `(.L_x_973) ;  /* 0x00000c1000017945 */ /* 0x000ff60003800200 */
[----:B------:R-:W-:Y:S01]  /*8b80*/  @!UPT UIADD3 URZ, UPT, UPT, URZ, URZ, URZ ;  /* 0x000000fffffff290 */ /* 0x000fe2000fffe0ff */
[----:B------:R-:W-:Y:S05]  /*8b90*/  @P0 BRA `(.L_x_974) ;  /* 0x0000000800f80947 */ /* 0x000fea0003800000 */
[C---:B------:R-:W-:Y:S01]  /*8ba0*/  LEA R22, P0, R124.reuse, R10, 0x6 ;  /* 0x0000000a7c167211 */ /* 0x040fe200078030ff */
[----:B------:R-:W-:Y:S03]  /*8bb0*/  BSSY.RECONVERGENT B0, `(.L_x_975) ;  /* 0x0000060000007945 */ /* 0x000fe60003800200 */
[----:B------:R-:W-:Y:S02]  /*8bc0*/  LEA.HI.X R23, R124, R11, R125, 0x6, P0 ;  /* 0x0000000b7c177211 */ /* 0x000fe400000f347d */
[C---:B--2-4-:R-:W-:Y:S04]  /*8bd0*/  LEA R134, P0, R208.reuse, R84, 0x6 ;  /* 0x00000054d0867211 */ /* 0x054fe800078030ff */
[----:B------:R-:W-:Y:S02]  /*8be0*/  LEA.HI.X R135, R208, R85, R209, 0x6, P0 ;  /* 0x00000055d0877211 */ /* 0x000fe400000f34d1 */
[----:B-----5:R-:W-:Y:S11]  /*8bf0*/  ISETP.GE.AND P0, PT, R14, R109, PT ;  /* 0x0000006d0e00720c */ /* 0x020ff60003f06270 */
[----:B------:R-:W-:Y:S02]  /*8c00*/  @!UPT UIADD3 URZ, UPT, UPT, URZ, URZ, URZ ;  /* 0x000000fffffff290 */ /* 0x000fe4000fffe0ff */
[----:B------:R-:W-:Y:S05]  /*8c10*/  @P0 BRA `(.L_x_976) ;  /* 0x0000000400640947 */ /* 0x000fea0003800000 */
[----:B------:R-:W-:Y:S01]  /*8c20*/  ISETP.GE.AND P0, PT, R14, R13, PT ;  /* 0x0000000d0e00720c */ /* 0x000fe20003f06270 */
[----:B---3--:R-:W2:Y:S11]  /*8c30*/  LD.E.128 R56, desc[UR4][R22.64] ;  /* 0x0000000416387980 */ /* 0x008eb6000c101d00 */
        /* <DEDUP_REMOVED lines=87> */
.L_x_976:
[----:B------:R-:W-:Y:S05]  /*91b0*/  BSYNC.RECONVERGENT B0 ;  /* 0x0000000000007941 */ /* 0x000fea0003800200 */
.L_x_975:
[----:B------:R-:W-:Y:S11]  /*91c0*/  ISETP.GE.AND P0, PT, R9, R109, PT ;  /* 0x0000006d0900720c */ /* 0x000ff60003f06270 */
[----:B------:R-:W-:Y:S02]  /*91d0*/  @!UPT UIADD3 URZ, UPT, UPT, URZ, URZ, URZ ;  /* 0x000000fffffff290 */ /* 0x000fe4000fffe0ff */
[----:B------:R-:W-:Y:S05]  /*91e0*/  @P0 BRA `(.L_x_974) ;  /* 0x0000000400640947 */ /* 0x000fea0003800000 */
[----:B------:R-:W-:Y:S01]  /*91f0*/  ISETP.GE.AND P0, PT, R9, R13, PT ;  /* 0x0000000d0900720c */ /* 0x000fe20003f06270 */
[----:B--23--:R-:W2:Y:S11]  /*9200*/  LD.E.128 R56, desc[UR4][R22.64+0x80] ;  /* 0x0000800416387980 */ /* 0x00ceb6000c101d00 */
        /* <DEDUP_REMOVED lines=87> */
.L_x_974:
[----:B------:R-:W-:Y:S05]  /*9780*/  BSYNC.RECONVERGENT B1 ;  /* 0x0000000000017941 */ /* 0x000fea0003800200 */
.L_x_973:
[----:B------:R-:W-:Y:S01]  /*9790*/  ISETP.NE.AND P0, PT, R111, RZ, PT ;  /* 0x000000ff6f00720c */ /* 0x000fe20003f05270 */
[----:B------:R-:W-:Y:S11]  /*97a0*/  BSSY.RECONVERGENT B1, `(.L_x_977) ;  /* 0x00000c2000017945 */ /* 0x000ff60003800200 */
[----:B------:R-:W-:Y:S01]  /*97b0*/  @!UPT UIADD3 URZ, UPT, UPT, URZ, URZ, URZ ;  /* 0x000000fffffff290 */ /* 0x000fe2000fffe0ff */
[----:B------:R-:W-:Y:S05]  /*97c0*/  @!P0 BRA `(.L_x_978) ;  /* 0x0000000800fc8947 */ /* 0x000fea0003800000 */
[----:B------:R-:W-:Y:S01]  /*97d0*/  IMAD R5, R125, 0x60, RZ ;  /* 0x000000607d057824 */ /* 0x000fe200078e02ff */
[----:B-----5:R-:W-:Y:S01]  /*97e0*/  ISETP.GE.AND P0, PT, R14, R109, PT ;  /* 0x0000006d0e00720c */ /* 0x020fe20003f06270 */
[----:B------:R-:W-:Y:S01]  /*97f0*/  IMAD R3, R209, 0x60, RZ ;  /* 0x00000060d1037824 */ /* 0x000fe200078e02ff */
[----:B------:R-:W-:Y:S01]  /*9800*/  BSSY.RECONVERGENT B0, `(.L_x_979) ;  /* 0x000005f000007945 */ /* 0x000fe20003800200 */
[----:B------:R-:W-:Y:S04]  /*9810*/  IMAD.WIDE.U32 R22, R124, 0x60, R10 ;  /* 0x000000607c167825 */ /* 0x000fe800078e000a */
[----:B--2-4-:R-:W-:Y:S01]  /*9820*/  IMAD.WIDE.U32 R134, R208, 0x60, R84 ;  /* 0x00000060d0867825 */ /* 0x014fe200078e0054 */
[----:B------:R-:W-:Y:S04]  /*9830*/  IADD3 R23, PT, PT, R23, R5, RZ ;  /* 0x0000000517177210 */ /* 0x000fe80007ffe0ff */
[----:B------:R-:W-:Y:S01]  /*9840*/  IADD3 R135, PT, PT, R135, R3, RZ ;  /* 0x0000000387877210 */ /* 0x000fe20007ffe0ff */
[----:B------:R-:W-:Y:S06]  /*9850*/  @P0 BRA `(.L_x_980) ;  /* 0x0000000400640947 */ /* 0x000fec0003800000 */
        /* <DEDUP_REMOVED lines=16> */
[----:B------:R-:W4:Y:S01]  /*9960*/  @!P0 LD.E.128 R128, desc[UR4][R128.64] ;  /* 0x0000000480808980 */ /* 0x000f22000c101d00 */
[----:B------:R-:W-:Y:S02]  /*9970*/  @!P0 IADD3.X R41, PT, PT, R60, R83, RZ, P1, !PT ;  /* 0x000000533c298210 */ /* 0x000fe40000ffe4ff */
[----:B------:R-:W-:Y:S05]  /*9980*/  ISETP.GT.AND P1, PT, R19, RZ, !P0 ;  /* 0x000000ff1300720c */ /* 0x000fea0004724270 */
[----:B------:R5:W4:Y:S01]  /*9990*/  @!P0 LD.E.128 R48, desc[UR4][R40.64] ;  /* 0x0000000428308980 */ /* 0x000b22000c101d00 */
[--C-:B---3--:R-:W-:Y:S01]  /*99a0*/  @!P0 HADD2.F32 R34, -RZ, R24.reuse.H0_H0 ;  /* 0x20000018ff228230 */ /* 0x108fe20000004100 */
[----:B--2---:R-:W-:Y:S01]  /*99b0*/  @!P0 MOV R38, R56 ;  /* 0x0000003800268202 */ /* 0x004fe20000000f00 */
[----:B------:R-:W-:Y:S01]  /*99c0*/  @!P0 HADD2.F32 R32, -RZ, R24.H1_H1 ;  /* 0x30000018ff208230 */ /* 0x000fe20000004100 */
[----:B------:R-:W-:Y:S01]  /*99d0*/  @!P0 MOV R52, R57 ;  /* 0x0000003900348202 */ /* 0x000fe20000000f00 */
[--C-:B------:R-:W-:Y:S02]  /*99e0*/  @!P0 HADD2.F32 R31, -RZ, R25.reuse.H0_H0 ;  /* 0x20000019ff1f8230 */ /* 0x100fe40000004100 */
[--C-:B-----5:R-:W-:Y:S02]  /*99f0*/  @!P0 HADD2.F32 R41, -RZ, R38.reuse.H0_H0 ;  /* 0x20000026ff298230 */ /* 0x120fe40000004100 */
[----:B------:R-:W-:Y:S02]  /*9a00*/  @!P0 HADD2.F32 R43, -RZ, R38.H1_H1 ;  /* 0x30000026ff2b8230 */ /* 0x000fe40000004100 */
[----:B------:R-:W-:Y:S02]  /*9a10*/  @!P0 HADD2.F32 R30, -RZ, R25.H1_H1 ;  /* 0x30000019ff1e8230 */ /* 0x000fe40000004100 */
[----:B------:R-:W-:Y:S02]  /*9a20*/  @!P0 HADD2.F32 R28, -RZ, R26.H0_H0 ;  /* 0x2000001aff1c8230 */ /* 0x000fe40000004100 */
[--C-:B----4-:R-:W-:Y:S02]  /*9a30*/  @!P0 HADD2.F32 R39, -RZ, R128.reuse.H0_H0 ;  /* 0x20000080ff278230 */ /* 0x110fe40000004100 */
[----:B------:R-:W-:Y:S02]  /*9a40*/  @!P0 HADD2.F32 R37, -RZ, R128.H1_H1 ;  /* 0x30000080ff258230 */ /* 0x000fe40000004100 */
[--C-:B------:R-:W-:Y:S02]  /*9a50*/  @!P0 HADD2.F32 R36, -RZ, R129.reuse.H0_H0 ;  /* 0x20000081ff248230 */ /* 0x100fe40000004100 */
[----:B------:R-:W-:Y:S01]  /*9a60*/  @P1 FADD.FTZ R39, -R39, -RZ ;  /* 0x800000ff27271221 */ /* 0x000fe20000010100 */
[----:B------:R-:W-:Y:S02]  /*9a70*/  @!P0 HADD2.F32 R35, -RZ, R129.H1_H1 ;  /* 0x30000081ff238230 */ /* 0x000fe40000004100 */
[----:B------:R-:W-:Y:S01]  /*9a80*/  @P1 FADD.FTZ R37, -R37, -RZ ;  /* 0x800000ff25251221 */ /* 0x000fe20000010100 */
[--C-:B------:R-:W-:Y:S02]  /*9a90*/  @!P0 HADD2.F32 R33, -RZ, R130.reuse.H0_H0 ;  /* 0x20000082ff218230 */ /* 0x100fe40000004100 */
[----:B------:R-:W-:Y:S01]  /*9aa0*/  @!P0 FMUL.FTZ R0, R34, R39 ;  /* 0x0000002722008220 */ /* 0x000fe20000410000 */
[----:B------:R-:W-:Y:S02]  /*9ab0*/  @!P0 HADD2.F32 R29, -RZ, R130.H1_H1 ;  /* 0x30000082ff1d8230 */ /* 0x000fe40000004100 */
[----:B------:R-:W-:Y:S01]  /*9ac0*/  @!P0 FMUL.FTZ R2, R32, R37 ;  /* 0x0000002520028220 */ /* 0x000fe20000410000 */
[--C-:B------:R-:W-:Y:S02]  /*9ad0*/  @!P0 HADD2.F32 R38, -RZ, R48.reuse.H0_H0 ;  /* 0x20000030ff268230 */ /* 0x100fe40000004100 */
[----:B------:R-:W-:Y:S01]  /*9ae0*/  @P1 FADD.FTZ R36, -R36, -RZ ;  /* 0x800000ff24241221 */ /* 0x000fe20000010100 */
[----:B------:R-:W-:Y:S02]  /*9af0*/  @!P0 HADD2.F32 R25, -RZ, R131.H0_H0 ;  /* 0x20000083ff198230 */ /* 0x000fe40000004100 */
[----:B------:R-:W-:Y:S01]  /*9b00*/  @P1 FADD.FTZ R35, -R35, -RZ ;  /* 0x800000ff23231221 */ /* 0x000fe20000010100 */
[--C-:B------:R-:W-:Y:S02]  /*9b10*/  @!P0 HADD2.F32 R44, -RZ, R49.reuse.H0_H0 ;  /* 0x20000031ff2c8230 */ /* 0x100fe40000004100 */
[----:B------:R-:W-:Y:S01]  /*9b20*/  @!P0 FFMA.FTZ R0, R41, R38, R0 ;  /* 0x0000002629008223 */ /* 0x000fe20000010000 */
[----:B------:R-:W-:Y:S01]  /*9b30*/  @!P0 HADD2.F32 R45, -RZ, R49.H1_H1 ;  /* 0x30000031ff2d8230 */ /* 0x000fe20000004100 */
[----:B------:R-:W-:Y:S01]  /*9b40*/  @!P0 MOV R49, R58 ;  /* 0x0000003a00318202 */ /* 0x000fe20000000f00 */
[----:B------:R-:W-:Y:S02]  /*9b50*/  @!P0 HADD2.F32 R20, -RZ, R131.H1_H1 ;  /* 0x30000083ff148230 */ /* 0x000fe40000004100 */
[----:B------:R-:W-:Y:S01]  /*9b60*/  @!P0 FMUL.FTZ R3, R31, R36 ;  /* 0x000000241f038220 */ /* 0x000fe20000410000 */
[----:B------:R-:W-:Y:S02]  /*9b70*/  @!P0 HADD2.F32 R40, -RZ, R48.H1_H1 ;  /* 0x30000030ff288230 */ /* 0x000fe40000004100 */
[----:B------:R-:W-:Y:S01]  /*9b80*/  @!P0 FMUL.FTZ R4, R30, R35 ;  /* 0x000000231e048220 */ /* 0x000fe20000410000 */
[--C-:B------:R-:W-:Y:S02]  /*9b90*/  @!P0 HADD2.F32 R46, -RZ, R50.reuse.H0_H0 ;  /* 0x20000032ff2e8230 */ /* 0x100fe40000004100 */
[----:B------:R-:W-:Y:S01]  /*9ba0*/  @P1 FADD.FTZ R33, -R33, -RZ ;  /* 0x800000ff21211221 */ /* 0x000fe20000010100 */
[----:B------:R-:W-:Y:S02]  /*9bb0*/  @!P0 HADD2.F32 R47, -RZ, R50.H1_H1 ;  /* 0x30000032ff2f8230 */ /* 0x000fe40000004100 */
[----:B------:R-:W-:Y:S01]  /*9bc0*/  @!P0 FFMA.FTZ R2, R43, R40, R2 ;  /* 0x000000282b028223 */ /* 0x000fe20000010002 */
[--C-:B------:R-:W-:Y:S02]  /*9bd0*/  @!P0 HADD2.F32 R48, -RZ, R51.reuse.H0_H0 ;  /* 0x20000033ff308230 */ /* 0x100fe40000004100 */
[----:B------:R-:W-:Y:S01]  /*9be0*/  @!P0 FMUL.FTZ R5, R28, R33 ;  /* 0x000000211c058220 */ /* 0x000fe20000410000 */
[----:B------:R-:W-:Y:S01]  /*9bf0*/  @!P0 HADD2.F32 R50, -RZ, R51.H1_H1 ;  /* 0x30000033ff328230 */ /* 0x000fe20000004100 */
[----:B------:R-:W-:Y:S01]  /*9c00*/  @!P0 MOV R51, R59 ;  /* 0x0000003b00338202 */ /* 0x000fe20000000f00 */
[----:B------:R-:W-:Y:S01]  /*9c10*/  @!P0 HADD2.F32 R26, -RZ, R26.H1_H1 ;  /* 0x3000001aff1a8230 */ /* 0x000fe20000004100 */
[----:B------:R-:W-:Y:S01]  /*9c20*/  @!P0 F2FP.F16.F32.PACK_AB R53, R2, R0 ;  /* 0x000000000235823e */ /* 0x000fe200000000ff */
[--C-:B------:R-:W-:Y:S02]  /*9c30*/  @!P0 HADD2.F32 R24, -RZ, R27.reuse.H0_H0 ;  /* 0x2000001bff188230 */ /* 0x100fe40000004100 */
[----:B------:R-:W-:Y:S01]  /*9c40*/  @P1 FADD.FTZ R29, -R29, -RZ ;  /* 0x800000ff1d1d1221 */ /* 0x000fe20000010100 */
[--C-:B------:R-:W-:Y:S01]  /*9c50*/  @!P0 HADD2.F32 R42, -RZ, R52.reuse.H0_H0 ;  /* 0x20000034ff2a8230 */ /* 0x100fe20000004100 */
[----:B------:R-:W-:Y:S01]  /*9c60*/  @!P0 MOV R56, R53 ;  /* 0x0000003500388202 */ /* 0x000fe20000000f00 */
        /* <DEDUP_REMOVED lines=24> */
.L_x_980:
[----:B------:R-:W-:Y:S05]  /*9df0*/  BSYNC.RECONVERGENT B0 ;  /* 0x0000000000007941 */ /* 0x000fea0003800200 */
.L_x_979:
        /* <DEDUP_REMOVED lines=21> */
[----:B------:R-:W-:Y:S05]  /*9f50*/  ISETP.GT.AND P1, PT, R19, 0x40, !P0 ;  /* 0x000000401300780c */ /* 0x000fea0004724270 */
        /* <DEDUP_REMOVED lines=29> */
[----:B------:R-:W-:Y:S02]  /*a130*/  @!P0 HADD2.F32 R27, -RZ, R130.H1_H1 ;  /* 0x30000082ff1b8230 */ /* 0x000fe40000004100 */
[----:B------:R-:W-:Y:S01]  /*a140*/  @P1 FADD.FTZ R22, -R22, -RZ ;  /* 0x800000ff16161221 */ /* 0x000fe20000010100 */
[--C-:B------:R-:W-:Y:S01]  /*a150*/  @!P0 HADD2.F32 R44, -RZ, R46.reuse.H0_H0 ;  /* 0x2000002eff2c8230 */ /* 0x100fe20000004100 */
[----:B------:R-:W-:Y:S01]  /*a160*/  @!P0 F2FP.F16.F32.PACK_AB R51, R2, R0 ;  /* 0x000000000233823e */ /* 0x000fe200000000ff */
[----:B------:R-:W-:Y:S02]  /*a170*/  @!P0 HADD2.F32 R45, -RZ, R46.H1_H1 ;  /* 0x3000002eff2d8230 */ /* 0x000fe40000004100 */
[----:B------:R-:W-:Y:S01]  /*a180*/  @!P0 FMUL.FTZ R4, R29, R22 ;  /* 0x000000161d048220 */ /* 0x000fe20000410000 */
[----:B------:R-:W-:Y:S01]  /*a190*/  @!P0 HADD2.F32 R25, -RZ, R131.H0_H0 ;  /* 0x20000083ff198230 */ /* 0x000fe20000004100 */
[----:B------:R-:W-:Y:S01]  /*a1a0*/  @!P0 MOV R56, R51 ;  /* 0x0000003300388202 */ /* 0x000fe20000000f00 */
[--C-:B------:R-:W-:Y:S02]  /*a1b0*/  @!P0 HADD2.F32 R46, -RZ, R47.reuse.H0_H0 ;  /* 0x2000002fff2e8230 */ /* 0x100fe40000004100 */
[----:B------:R-:W-:Y:S01]  /*a1c0*/  @P1 FADD.FTZ R31, -R31, -RZ ;  /* 0x800000ff1f1f1221 */ /* 0x000fe20000010100 */
[----:B------:R-:W-:Y:S01]  /*a1d0*/  @!P0 HADD2.F32 R48, -RZ, R47.H1_H1 ;  /* 0x3000002fff308230 */ /* 0x000fe20000004100 */
[----:B------:R-:W-:Y:S01]  /*a1e0*/  @!P0 MOV R47, R58 ;  /* 0x0000003a002f8202 */ /* 0x000fe20000000f00 */
[----:B------:R-:W-:Y:S02]  /*a1f0*/  @!P0 HADD2.F32 R20, -RZ, R131.H1_H1 ;  /* 0x30000083ff148230 */ /* 0x000fe40000004100 */
[----:B------:R-:W-:Y:S01]  /*a200*/  @P1 FADD.FTZ R27, -R27, -RZ ;  /* 0x800000ff1b1b1221 */ /* 0x000fe20000010100 */
        /* <DEDUP_REMOVED lines=9> */
[----:B------:R-:W-:Y:S01]  /*a2a0*/  @!P0 FFMA.FTZ R3, R40, R42, R3 ;  /* 0x0000002a28038223 */ /* 0x000fe20000010003 */
[----:B------:R-:W-:Y:S02]  /*a2b0*/  @!P0 HADD2.F32 R41, -RZ, R47.H1_H1 ;  /* 0x3000002fff298230 */ /* 0x000fe40000004100 */
[----:B------:R-:W-:Y:S01]  /*a2c0*/  @!P0 FMUL.FTZ R7, R24, R25 ;  /* 0x0000001918078220 */ /* 0x000fe20000410000 */
[--C-:B------:R-:W-:Y:S02]  /*a2d0*/  @!P0 HADD2.F32 R38, -RZ, R50.reuse.H0_H0 ;  /* 0x20000032ff268230 */ /* 0x100fe40000004100 */
[----:B------:R-:W-:Y:S01]  /*a2e0*/  @!P0 FFMA.FTZ R4, R39, R43, R4 ;  /* 0x0000002b27048223 */ /* 0x000fe20000010004 */
[----:B------:R-:W-:Y:S02]  /*a2f0*/  @!P0 HADD2.F32 R47, -RZ, R50.H1_H1 ;  /* 0x30000032ff2f8230 */ /* 0x000fe40000004100 */
[----:B------:R-:W-:Y:S01]  /*a300*/  @!P0 FMUL.FTZ R8, R23, R20 ;  /* 0x0000001417088220 */ /* 0x000fe20000410000 */
[----:B------:R-:W-:Y:S01]  /*a310*/  @!P0 FFMA.FTZ R5, R36, R44, R5 ;  /* 0x0000002c24058223 */ /* 0x000fe20000010005 */
[----:B------:R-:W-:Y:S01]  /*a320*/  @!P0 FFMA.FTZ R6, R41, R45, R6 ;  /* 0x0000002d29068223 */ /* 0x000fe20000010006 */
[----:B------:R-:W-:Y:S01]  /*a330*/  @!P0 F2FP.F16.F32.PACK_AB R52, R4, R3 ;  /* 0x000000030434823e */ /* 0x000fe200000000ff */
[----:B------:R-:W-:Y:S01]  /*a340*/  @!P0 FFMA.FTZ R7, R38, R46, R7 ;  /* 0x0000002e26078223 */ /* 0x000fe20000010007 */
[----:B------:R-:W-:Y:S02]  /*a350*/  @!P0 FFMA.FTZ R8, R47, R48, R8 ;  /* 0x000000302f088223 */ /* 0x000fe40000010008 */
[----:B------:R-:W-:Y:S02]  /*a360*/  @!P0 F2FP.F16.F32.PACK_AB R53, R6, R5 ;  /* 0x000000050635823e */ /* 0x000fe400000000ff */
[----:B------:R-:W-:Y:S02]  /*a370*/  @!P0 MOV R57, R52 ;  /* 0x0000003400398202 */ /* 0x000fe40000000f00 */
[----:B------:R-:W-:Y:S02]  /*a380*/  @!P0 F2FP.F16.F32.PACK_AB R60, R8, R7 ;  /* 0x00000007083c823e */ /* 0x000fe400000000ff */
[----:B------:R-:W-:Y:S02]  /*a390*/  @!P0 MOV R58, R53 ;  /* 0x00000035003a8202 */ /* 0x000fe40000000f00 */
[----:B------:R-:W-:Y:S05]  /*a3a0*/  @!P0 MOV R59, R60 ;  /* 0x0000003c003b8202 */ /* 0x000fea0000000f00 */
[----:B------:R2:W-:Y:S02]  /*a3b0*/  ST.E.128 desc[UR4][R134.64+0x80], R56 ;  /* 0x0000803886007985 */ /* 0x0005e4000c101d04 */
.L_x_978:
[----:B------:R-:W-:Y:S05]  /*a3c0*/  BSYNC.RECONVERGENT B1 ;  /* 0x0000000000017941 */ /* 0x000fea0003800200 */
.L_x_977:
[----:B------:R-:W-:Y:S04]  /*a3d0*/  BSSY.RECONVERGENT B1, `(.L_x_981) ;  /* 0x00000bf000017945 */ /* 0x000fe80003800200 */
[----:B------:R-:W-:Y:S05]  /*a3e0*/  @!P6 BRA `(.L_x_982) ;  /* 0x0000000800f4e947 */ /* 0x000fea0003800000 */
[----:B-----5:R-:W-:Y:S01]  /*a3f0*/  ISETP.GE.AND P6, PT, R14, R109, PT ;  /* 0x0000006d0e00720c */ /* 0x020fe20003fc6270 */
[----:B------:R-:W-:Y:S01]  /*a400*/  BSSY.RECONVERGENT B0, `(.L_x_983) ;  /* 0x000005f000007945 */ /* 0x000fe20003800200 */
[----:B------:R-:W-:Y:S02]  /*a410*/  LEA R22, P1, R124, R10, 0x7 ;  /* 0x0000000a7c167211 */ /* 0x000fe400078238ff */
[----:B--2-4-:R-:W-:Y:S02]  /*a420*/  LEA R134, P0, R208, R84, 0x7 ;  /* 0x00000054d0867211 */ /* 0x014fe400078038ff */
[----:B------:R-:W-:Y:S02]  /*a430*/  LEA.HI.X R23, R124, R11, R125, 0x7, P1 ;  /* 0x0000000b7c177211 */ /* 0x000fe400008f3c7d */
[----:B------:R-:W-:Y:S05]  /*a440*/  LEA.HI.X R135, R208, R85, R209, 0x7, P0 ;  /* 0x00000055d0877211 */ /* 0x000fea00000f3cd1 */
[----:B------:R-:W-:Y:S05]  /*a450*/  @P6 BRA `(.L_x_984) ;  /* 0x0000000400646947 */ /* 0x000fea0003800000 */
[----:B------:R-:W-:Y:S01]  /*a460*/  ISETP.GE.AND P0, PT, R14, R13, PT ;  /* 0x0000000d0e00720c */ /* 0x000fe20003f06270 */
[----:B---3--:R-:W2:Y:S11]  /*a470*/  LD.E.128 R56, desc[UR4][R22.64] ;  /* 0x0000000416387980 */ /* 0x008eb6000c101d00 */
[----:B------:R-:W-:Y:S01]  /*a480*/  @!UPT UIADD3 URZ, UPT, UPT, URZ, URZ, URZ ;  /* 0x000000fffffff290 */ /* 0x000fe2000fffe0ff */
[----:B------:R-:W-:Y:S04]  /*a490*/  @!P0 ISETP.GT.AND P1, PT, R19, RZ, PT ;  /* 0x000000ff1300820c */ /* 0x000fe80003f24270 */
[----:B------:R-:W-:Y:S02]  /*a4a0*/  @!P0 SEL R111, R18, RZ, !P1 ;  /* 0x000000ff126f8207 */ /* 0x000fe40004800000 */
[----:B------:R-:W-:Y:S02]  /*a4b0*/  @!P0 SEL R60, R79, RZ, !P1 ;  /* 0x000000ff4f3c8207 */ /* 0x000fe40004800000 */
[----:B------:R-:W-:Y:S02]  /*a4c0*/  @!P0 IADD3 R111, P6, PT, R100, R111, RZ ;  /* 0x0000006f646f8210 */ /* 0x000fe40007fde0ff */
[----:B------:R-:W-:Y:S02]  /*a4d0*/  @!P0 SEL R25, R21, R18, P1 ;  /* 0x0000001215198207 */ /* 0x000fe40000800000 */
[----:B------:R-:W-:Y:S02]  /*a4e0*/  @!P0 SHF.L.U32 R53, R111, 0x1, RZ ;  /* 0x000000016f358819 */ /* 0x000fe400000006ff */
[----:B------:R-:W-:Y:S01]  /*a4f0*/  @!P0 IADD3.X R60, PT, PT, R93, R60, RZ, P6, !PT ;  /* 0x0000003c5d3c8210 */ /* 0x000fe200037fe4ff */
[----:B------:R-:W-:Y:S01]  /*a500*/  @!P0 IMAD.WIDE R26, R25, 0x2, R22 ;  /* 0x00000002191a8825 */ /* 0x000fe200078e0216 */
[----:B------:R-:W-:Y:S02]  /*a510*/  @!P0 IADD3 R128, P1, PT, R53, R80, RZ ;  /* 0x0000005035808210 */ /* 0x000fe40007f3e0ff */
[----:B------:R-:W-:Y:S03]  /*a520*/  @!P0 SHF.L.U64.HI R60, R111, 0x1, R60 ;  /* 0x000000016f3c8819 */ /* 0x000fe6000001023c */
[----:B------:R-:W3:Y:S01]  /*a530*/  @!P0 LD.E.128 R24, desc[UR4][R26.64] ;  /* 0x000000041a188980 */ /* 0x000ee2000c101d00 */
[C---:B------:R-:W-:Y:S02]  /*a540*/  @!P0 IADD3.X R129, PT, PT, R60.reuse, R81, RZ, P1, !PT ;  /* 0x000000513c818210 */ /* 0x040fe40000ffe4ff */
[----:B------:R-:W-:Y:S04]  /*a550*/  @!P0 IADD3 R40, P1, PT, R53, R82, RZ ;  /* 0x0000005235288210 */ /* 0x000fe80007f3e0ff */
[----:B------:R-:W-:Y:S01]  /*a560*/  @!P0 IADD3.X R41, PT, PT, R60, R83, RZ, P1, !PT ;  /* 0x000000533c298210 */ /* 0x000fe20000ffe4ff */
[----:B------:R-:W4:Y:S01]  /*a570*/  @!P0 LD.E.128 R128, desc[UR4][R128.64] ;  /* 0x0000000480808980 */ /* 0x000f22000c101d00 */
[----:B------:R-:W-:Y:S07]  /*a580*/  ISETP.GT.AND P1, PT, R19, RZ, !P0 ;  /* 0x000000ff1300720c */ /* 0x000fee0004724270 */
        /* <DEDUP_REMOVED lines=19> */
[----:B------:R-:W-:Y:S02]  /*a6c0*/  @!P0 HADD2.F32 R29, -RZ, R130.H1_H1 ;  /* 0x30000082ff1d8230 */ /* 0x000fe40000004100 */
[----:B------:R-:W-:Y:S01]  /*a6d0*/  @P1 FADD.FTZ R35, -R35, -RZ ;  /* 0x800000ff23231221 */ /* 0x000fe20000010100 */
[--C-:B------:R-:W-:Y:S02]  /*a6e0*/  @!P0 HADD2.F32 R38, -RZ, R48.reuse.H0_H0 ;  /* 0x20000030ff268230 */ /* 0x100fe40000004100 */
[----:B------:R-:W-:Y:S01]  /*a6f0*/  @!P0 FMUL.FTZ R3, R31, R36 ;  /* 0x000000241f038220 */ /* 0x000fe20000410000 */
        /* <DEDUP_REMOVED lines=10> */
[--C-:B------:R-:W-:Y:S02]  /*a7a0*/  @!P0 HADD2.F32 R46, -RZ, R50.reuse.H0_H0 ;  /* 0x20000032ff2e8230 */ /* 0x100fe40000004100 */
[----:B------:R-:W-:Y:S01]  /*a7b0*/  @P1 FADD.FTZ R25, -R25, -RZ ;  /* 0x800000ff19191221 */ /* 0x000fe20000010100 */
        /* <DEDUP_REMOVED lines=35> */
.L_x_984:
[----:B------:R-:W-:Y:S05]  /*a9f0*/  BSYNC.RECONVERGENT B0 ;  /* 0x0000000000007941 */ /* 0x000fea0003800200 */
.L_x_983:
        /* <DEDUP_REMOVED lines=21> */
[----:B------:R-:W-:Y:S07]  /*ab50*/  ISETP.GT.AND P1, PT, R19, 0x40, !P0 ;  /* 0x000000401300780c */ /* 0x000fee0004724270 */
[----:B------:R5:W4:Y:S01]  /*ab60*/  @!P0 LD.E.128 R44, desc[UR4][R38.64+0x80] ;  /* 0x00008004262c8980 */ /* 0x000b22000c101d00 */
[--C-:B---3--:R-:W-:Y:S01]  /*ab70*/  @!P0 HADD2.F32 R33, -RZ, R24.reuse.H0_H0 ;  /* 0x20000018ff218230 */ /* 0x108fe20000004100 */
[----:B--2---:R-:W-:Y:S01]  /*ab80*/  @!P0 MOV R36, R56 ;  /* 0x0000003800248202 */ /* 0x004fe20000000f00 */
[----:B------:R-:W-:Y:S01]  /*ab90*/  @!P0 HADD2.F32 R32, -RZ, R24.H1_H1 ;  /* 0x30000018ff208230 */ /* 0x000fe20000004100 */
[----:B------:R-:W-:Y:S01]  /*aba0*/  @!P0 MOV R49, R57 ;  /* 0x0000003900318202 */ /* 0x000fe20000000f00 */
[----:B------:R-:W-:Y:S01]  /*abb0*/  @!P0 HADD2.F32 R24, -RZ, R27.H0_H0 ;  /* 0x2000001bff188230 */ /* 0x000fe20000004100 */
[----:B------:R-:W-:Y:S01]  /*abc0*/  @!P0 MOV R50, R59 ;  /* 0x0000003b00328202 */ /* 0x000fe20000000f00 */
[----:B-----5:R-:W-:Y:S02]  /*abd0*/  @!P0 HADD2.F32 R39, -RZ, R36.H0_H0 ;  /* 0x20000024ff278230 */ /* 0x020fe40000004100 */
[--C-:B----4-:R-:W-:Y:S02]  /*abe0*/  @!P0 HADD2.F32 R34, -RZ, R128.reuse.H0_H0 ;  /* 0x20000080ff228230 */ /* 0x110fe40000004100 */
[----:B------:R-:W-:Y:S02]  /*abf0*/  @!P0 HADD2.F32 R37, -RZ, R128.H1_H1 ;  /* 0x30000080ff258230 */ /* 0x000fe40000004100 */
[--C-:B------:R-:W-:Y:S02]  /*ac00*/  @!P0 HADD2.F32 R35, -RZ, R129.reuse.H0_H0 ;  /* 0x20000081ff238230 */ /* 0x100fe40000004100 */
[----:B------:R-:W-:Y:S01]  /*ac10*/  @P1 FADD.FTZ R34, -R34, -RZ ;  /* 0x800000ff22221221 */ /* 0x000fe20000010100 */
[----:B------:R-:W-:Y:S02]  /*ac20*/  @!P0 HADD2.F32 R22, -RZ, R129.H1_H1 ;  /* 0x30000081ff168230 */ /* 0x000fe40000004100 */
[----:B------:R-:W-:Y:S01]  /*ac30*/  @P1 FADD.FTZ R37, -R37, -RZ ;  /* 0x800000ff25251221 */ /* 0x000fe20000010100 */
[----:B------:R-:W-:Y:S02]  /*ac40*/  @!P0 HADD2.F32 R41, -RZ, R36.H1_H1 ;  /* 0x30000024ff298230 */ /* 0x000fe40000004100 */
[----:B------:R-:W-:Y:S01]  /*ac50*/  @!P0 FMUL.FTZ R0, R33, R34 ;  /* 0x0000002221008220 */ /* 0x000fe20000410000 */
[----:B------:R-:W-:Y:S02]  /*ac60*/  @!P0 HADD2.F32 R23, -RZ, R27.H1_H1 ;  /* 0x3000001bff178230 */ /* 0x000fe40000004100 */
[----:B------:R-:W-:Y:S01]  /*ac70*/  @!P0 FMUL.FTZ R2, R32, R37 ;  /* 0x0000002520028220 */ /* 0x000fe20000410000 */
[----:B------:R-:W-:Y:S02]  /*ac80*/  @!P0 HADD2.F32 R31, -RZ, R130.H0_H0 ;  /* 0x20000082ff1f8230 */ /* 0x000fe40000004100 */
[----:B------:R-:W-:Y:S01]  /*ac90*/  @P1 FADD.FTZ R35, -R35, -RZ ;  /* 0x800000ff23231221 */ /* 0x000fe20000010100 */
[--C-:B------:R-:W-:Y:S02]  /*aca0*/  @!P0 HADD2.F32 R36, -RZ, R44.reuse.H0_H0 ;  /* 0x2000002cff248230 */ /* 0x100fe40000004100 */
[----:B------:R-:W-:Y:S01]  /*acb0*/  @P1 FADD.FTZ R22, -R22, -RZ ;  /* 0x800000ff16161221 */ /* 0x000fe20000010100 */
[----:B------:R-:W-:Y:S02]  /*acc0*/  @!P0 HADD2.F32 R38, -RZ, R44.H1_H1 ;  /* 0x3000002cff268230 */ /* 0x000fe40000004100 */
[----:B------:R-:W-:Y:S01]  /*acd0*/  @P1 FADD.FTZ R31, -R31, -RZ ;  /* 0x800000ff1f1f1221 */ /* 0x000fe20000010100 */
[--C-:B------:R-:W-:Y:S02]  /*ace0*/  @!P0 HADD2.F32 R42, -RZ, R45.reuse.H0_H0 ;  /* 0x2000002dff2a8230 */ /* 0x100fe40000004100 */
[----:B------:R-:W-:Y:S01]  /*acf0*/  @!P0 FFMA.FTZ R0, R39, R36, R0 ;  /* 0x0000002427008223 */ /* 0x000fe20000010000 */
[----:B------:R-:W-:Y:S02]  /*ad00*/  @!P0 HADD2.F32 R43, -RZ, R45.H1_H1 ;  /* 0x3000002dff2b8230 */ /* 0x000fe40000004100 */
[----:B------:R-:W-:Y:S01]  /*ad10*/  @!P0 FFMA.FTZ R2, R41, R38, R2 ;  /* 0x0000002629028223 */ /* 0x000fe20000010002 */
[--C-:B------:R-:W-:Y:S02]  /*ad20*/  @!P0 HADD2.F32 R30, -RZ, R25.reuse.H0_H0 ;  /* 0x20000019ff1e8230 */ /* 0x100fe40000004100 */
[----:B------:R-:W-:Y:S02]  /*ad30*/  @!P0 HADD2.F32 R29, -RZ, R25.H1_H1 ;  /* 0x30000019ff1d8230 */ /* 0x000fe40000004100 */
[----:B------:R-:W-:Y:S01]  /*ad40*/  @!P0 HADD2.F32 R27, -RZ, R130.H1_H1 ;  /* 0x30000082ff1b8230 */ /* 0x000fe20000004100 */
[----:B------:R-:W-:Y:S01]  /*ad50*/  @!P0 F2FP.F16.F32.PACK_AB R51, R2, R0 ;  /* 0x000000000233823e */ /* 0x000fe200000000ff */
[--C-:B------:R-:W-:Y:S02]  /*ad60*/  @!P0 HADD2.F32 R44, -RZ, R46.reuse.H0_H0 ;  /* 0x2000002eff2c8230 */ /* 0x100fe40000004100 */
[----:B------:R-:W-:Y:S01]  /*ad70*/  @!P0 FMUL.FTZ R3, R30, R35 ;  /* 0x000000231e038220 */ /* 0x000fe20000410000 */
[----:B------:R-:W-:Y:S01]  /*ad80*/  @!P0 HADD2.F32 R45, -RZ, R46.H1_H1 ;  /* 0x3000002eff2d8230 */ /* 0x000fe20000004100 */
[----:B------:R-:W-:Y:S01]  /*ad90*/  @!P0 MOV R56, R51 ;  /* 0x0000003300388202 */ /* 0x000fe20000000f00 */
[----:B------:R-:W-:Y:S02]  /*ada0*/  @!P0 HADD2.F32 R25, -RZ, R131.H0_H0 ;  /* 0x20000083ff198230 */ /* 0x000fe40000004100 */
[----:B------:R-:W-:Y:S01]  /*adb0*/  @!P0 FMUL.FTZ R4, R29, R22 ;  /* 0x000000161d048220 */ /* 0x000fe20000410000 */
[--C-:B------:R-:W-:Y:S02]  /*adc0*/  @!P0 HADD2.F32 R46, -RZ, R47.reuse.H0_H0 ;  /* 0x2000002fff2e8230 */ /* 0x100fe40000004100 */
[----:B------:R-:W-:Y:S01]  /*add0*/  @P1 FADD.FTZ R27, -R27, -RZ ;  /* 0x800000ff1b1b1221 */ /* 0x000fe20000010100 */
[----:B------:R-:W-:Y:S01]  /*ade0*/  @!P0 HADD2.F32 R48, -RZ, R47.H1_H1 ;  /* 0x3000002fff308230 */ /* 0x000fe20000004100 */
[----:B------:R-:W-:Y:S01]  /*adf0*/  @!P0 MOV R47, R58 ;  /* 0x0000003a002f8202 */ /* 0x000fe20000000f00 */
[----:B------:R-:W-:Y:S02]  /*ae00*/  @!P0 HADD2.F32 R20, -RZ, R131.H1_H1 ;  /* 0x30000083ff148230 */ /* 0x000fe40000004100 */
[----:B------:R-:W-:Y:S01]  /*ae10*/  @P1 FADD.FTZ R25, -R25, -RZ ;  /* 0x800000ff19191221 */ /* 0x000fe20000010100 */
[--C-:B------:R-:W-:Y:S02]  /*ae20*/  @!P0 HADD2.F32 R28, -RZ, R26.reuse.H0_H0 ;  /* 0x2000001aff1c8230 */ /* 0x100fe40000004100 */
        /* <DEDUP_REMOVED lines=25> */
.L_x_982:
[----:B------:R-:W-:Y:S05]  /*afc0*/  BSYNC.RECONVERGENT B1 ;  /* 0x0000000000017941 */ /* 0x000fea0003800200 */
.L_x_981:
[----:B------:R-:W-:Y:S04]  /*afd0*/  BSSY.RECONVERGENT B1, `(.L_x_985) ;  /* 0x00000c1000017945 */ /* 0x000fe80003800200 */
        /* <DEDUP_REMOVED lines=18> */
[----:B------:R-:W-:Y:S02]  /*b100*/  @!P0 IADD3.X R60, PT, PT, R92, R53, RZ, P5, !PT ;  /* 0x000000355c3c8210 */ /* 0x000fe40002ffe4ff */
[----:B------:R-:W-:Y:S01]  /*b110*/  @!P0 SHF.L.U32 R53, R111, 0x1, RZ ;  /* 0x000000016f358819 */ /* 0x000fe200000006ff */
[----:B------:R-:W-:Y:S01]  /*b120*/  @!P0 IMAD.WIDE R26, R25, 0x2, R22 ;  /* 0x00000002191a8825 */ /* 0x000fe200078e0216 */
[----:B------:R-:W-:Y:S02]  /*b130*/  @!P0 SHF.L.U64.HI R60, R111, 0x1, R60 ;  /* 0x000000016f3c8819 */ /* 0x000fe4000001023c */
[C---:B------:R-:W-:Y:S03]  /*b140*/  @!P0 IADD3 R128, P1, PT, R53.reuse, R80, RZ ;  /* 0x0000005035808210 */ /* 0x040fe60007f3e0ff */
        /* <DEDUP_REMOVED lines=76> */
.L_x_988:
[----:B------:R-:W-:Y:S05]  /*b610*/  BSYNC.RECONVERGENT B0 ;  /* 0x0000000000007941 */ /* 0x000fea0003800200 */
.L_x_987:
[----:B------:R-:W-:Y:S11]  /*b620*/  ISETP.GE.AND P0, PT, R9, R109, PT ;  /* 0x0000006d0900720c */ /* 0x000ff60003f06270 */
[----:B------:R-:W-:Y:S02]  /*b630*/  @!UPT UIADD3 URZ, UPT, UPT, URZ, URZ, URZ ;  /* 0x000000fffffff290 */ /* 0x000fe4000fffe0ff */
[----:B------:R-:W-:Y:S05]  /*b640*/  @P0 BRA `(.L_x_986) ;  /* 0x0000000400640947 */ /* 0x000fea0003800000 */
[----:B------:R-:W-:Y:S01]  /*b650*/  ISETP.GE.AND P0, PT, R9, R13, PT ;  /* 0x0000000d0900720c */ /* 0x000fe20003f06270 */
[----:B------:R-:W4:Y:S11]  /*b660*/  LD.E.128 R40, desc[UR4][R22.64+0x80] ;  /* 0x0000800416287980 */ /* 0x000f36000c101d00 */
[----:B------:R-:W-:Y:S01]  /*b670*/  @!UPT UIADD3 URZ, UPT, UPT, URZ, URZ, URZ ;  /* 0x000000fffffff290 */ /* 0x000fe2000fffe0ff */
[----:B------:R-:W-:Y:S04]  /*b680*/  @!P0 ISETP.GT.AND P1, PT, R19, 0x40, PT ;  /* 0x000000401300880c */ /* 0x000fe80003f24270 */
        /* <DEDUP_REMOVED lines=9> */
[----:B------:R-:W5:Y:S01]  /*b720*/  @!P0 LD.E.128 R24, desc[UR4][R26.64+0x80] ;  /* 0x000080041a188980 */ /* 0x000f62000c101d00 */
[C---:B------:R-:W-:Y:S02]  /*b730*/  @!P0 IADD3.X R45, PT, PT, R0.reuse, R81, RZ, P1, !PT ;  /* 0x00000051002d8210 */ /* 0x040fe40000ffe4ff */
[----:B------:R-:W-:Y:S04]  /*b740*/  @!P0 IADD3 R32, P1, PT, R3, R82, RZ ;  /* 0x0000005203208210 */ /* 0x000fe80007f3e0ff */
[----:B------:R-:W-:Y:S01]  /*b750*/  @!P0 IADD3.X R33, PT, PT, R0, R83, RZ, P1, !PT ;  /* 0x0000005300218210 */ /* 0x000fe20000ffe4ff */
[----:B------:R-:W3:Y:S01]  /*b760*/  @!P0 LD.E.128 R44, desc[UR4][R44.64+0x80] ;  /* 0x000080042c2c8980 */ /* 0x000ee2000c101d00 */
[----:B------:R-:W-:Y:S07]  /*b770*/  ISETP.GT.AND P1, PT, R19, 0x40, !P0 ;  /* 0x000000401300780c */ /* 0x000fee0004724270 */
[----:B------:R-:W2:Y:S01]  /*b780*/  @!P0 LD.E.128 R36, desc[UR4][R32.64+0x80] ;  /* 0x0000800420248980 */ /* 0x000ea2000c101d00 */
[--C-:B-----5:R-:W-:Y:S01]  /*b790*/  @!P0 HADD2.F32 R2, -RZ, R24.reuse.H1_H1 ;  /* 0x30000018ff028230 */ /* 0x120fe20000004100 */
[----:B----4-:R-:W-:Y:S01]  /*b7a0*/  @!P0 MOV R28, R40 ;  /* 0x00000028001c8202 */ /* 0x010fe20000000f00 */
[--C-:B------:R-:W-:Y:S02]  /*b7b0*/  @!P0 HADD2.F32 R7, -RZ, R27.reuse.H0_H0 ;  /* 0x2000001bff078230 */ /* 0x100fe40000004100 */
[----:B------:R-:W-:Y:S02]  /*b7c0*/  @!P0 HADD2.F32 R0, -RZ, R24.H0_H0 ;  /* 0x20000018ff008230 */ /* 0x000fe40000004100 */
[----:B------:R-:W-:Y:S02]  /*b7d0*/  @!P0 HADD2.F32 R23, -RZ, R27.H1_H1 ;  /* 0x3000001bff178230 */ /* 0x000fe40000004100 */
[--C-:B---3--:R-:W-:Y:S02]  /*b7e0*/  @!P0 HADD2.F32 R29, -RZ, R44.reuse.H1_H1 ;  /* 0x3000002cff1d8230 */ /* 0x108fe40000004100 */
[----:B------:R-:W-:Y:S02]  /*b7f0*/  @!P0 HADD2.F32 R20, -RZ, R47.H0_H0 ;  /* 0x2000002fff148230 */ /* 0x000fe40000004100 */
[----:B------:R-:W-:Y:S02]  /*b800*/  @!P0 HADD2.F32 R31, -RZ, R44.H0_H0 ;  /* 0x2000002cff1f8230 */ /* 0x000fe40000004100 */
[----:B------:R-:W-:Y:S01]  /*b810*/  @P1 FADD.FTZ R29, -R29, -RZ ;  /* 0x800000ff1d1d1221 */ /* 0x000fe20000010100 */
[--C-:B------:R-:W-:Y:S02]  /*b820*/  @!P0 HADD2.F32 R24, -RZ, R45.reuse.H0_H0 ;  /* 0x2000002dff188230 */ /* 0x100fe40000004100 */
[----:B------:R-:W-:Y:S01]  /*b830*/  @P1 FADD.FTZ R20, -R20, -RZ ;  /* 0x800000ff14141221 */ /* 0x000fe20000010100 */
[----:B------:R-:W-:Y:S02]  /*b840*/  @!P0 HADD2.F32 R27, -RZ, R45.H1_H1 ;  /* 0x3000002dff1b8230 */ /* 0x000fe40000004100 */
[----:B------:R-:W-:Y:S01]  /*b850*/  @P1 FADD.FTZ R31, -R31, -RZ ;  /* 0x800000ff1f1f1221 */ /* 0x000fe20000010100 */
[--C-:B------:R-:W-:Y:S01]  /*b860*/  @!P0 HADD2.F32 R3, -RZ, R25.reuse.H0_H0 ;  /* 0x20000019ff038230 */ /* 0x100fe20000004100 */
[----:B------:R-:W-:Y:S01]  /*b870*/  @!P0 MOV R44, R41 ;  /* 0x00000029002c8202 */ /* 0x000fe20000000f00 */
[----:B------:R-:W-:Y:S02]  /*b880*/  @!P0 HADD2.F32 R4, -RZ, R25.H1_H1 ;  /* 0x30000019ff048230 */ /* 0x000fe40000004100 */
[----:B------:R-:W-:Y:S01]  /*b890*/  @!P0 FMUL.FTZ R2, R2, R29 ;  /* 0x0000001d02028220 */ /* 0x000fe20000410000 */
[--C-:B------:R-:W-:Y:S02]  /*b8a0*/  @!P0 HADD2.F32 R22, -RZ, R46.reuse.H0_H0 ;  /* 0x2000002eff168230 */ /* 0x100fe40000004100 */
[----:B------:R-:W-:Y:S01]  /*b8b0*/  @!P0 FMUL.FTZ R7, R7, R20 ;  /* 0x0000001407078220 */ /* 0x000fe20000410000 */
[----:B------:R-:W-:Y:S02]  /*b8c0*/  @!P0 HADD2.F32 R25, -RZ, R46.H1_H1 ;  /* 0x3000002eff198230 */ /* 0x000fe40000004100 */
[----:B------:R-:W-:Y:S01]  /*b8d0*/  @!P0 FMUL.FTZ R0, R0, R31 ;  /* 0x0000001f00008220 */ /* 0x000fe20000410000 */
[----:B------:R-:W-:Y:S02]  /*b8e0*/  @!P0 HADD2.F32 R29, -RZ, R28.H0_H0 ;  /* 0x2000001cff1d8230 */ /* 0x000fe40000004100 */
[----:B------:R-:W-:Y:S01]  /*b8f0*/  @P1 FADD.FTZ R24, -R24, -RZ ;  /* 0x800000ff18181221 */ /* 0x000fe20000010100 */
[----:B--2---:R-:W-:Y:S02]  /*b900*/  @!P0 HADD2.F32 R20, -RZ, R36.H0_H0 ;  /* 0x20000024ff148230 */ /* 0x004fe40000004100 */
[----:B------:R-:W-:Y:S01]  /*b910*/  @P1 FADD.FTZ R27, -R27, -RZ ;  /* 0x800000ff1b1b1221 */ /* 0x000fe20000010100 */
[----:B------:R-:W-:Y:S02]  /*b920*/  @!P0 HADD2.F32 R31, -RZ, R28.H1_H1 ;  /* 0x3000001cff1f8230 */ /* 0x000fe40000004100 */
[----:B------:R-:W-:Y:S01]  /*b930*/  @!P0 FMUL.FTZ R3, R3, R24 ;  /* 0x0000001803038220 */ /* 0x000fe20000410000 */
[--C-:B------:R-:W-:Y:S02]  /*b940*/  @!P0 HADD2.F32 R32, -RZ, R37.reuse.H0_H0 ;  /* 0x20000025ff208230 */ /* 0x100fe40000004100 */
[----:B------:R-:W-:Y:S01]  /*b950*/  @!P0 FFMA.FTZ R0, R29, R20, R0 ;  /* 0x000000141d008223 */ /* 0x000fe20000010000 */
[----:B------:R-:W-:Y:S01]  /*b960*/  @!P0 HADD2.F32 R33, -RZ, R37.H1_H1 ;  /* 0x30000025ff218230 */ /* 0x000fe20000004100 */
[----:B------:R-:W-:Y:S01]  /*b970*/  @!P0 MOV R37, R42 ;  /* 0x0000002a00258202 */ /* 0x000fe20000000f00 */
[----:B------:R-:W-:Y:S02]  /*b980*/  @!P0 HADD2.F32 R8, -RZ, R47.H1_H1 ;  /* 0x3000002fff088230 */ /* 0x000fe40000004100 */
[----:B------:R-:W-:Y:S01]  /*b990*/  @!P0 FMUL.FTZ R4, R4, R27 ;  /* 0x0000001b04048220 */ /* 0x000fe20000410000 */
        /* <DEDUP_REMOVED lines=8> */
[--C-:B------:R-:W-:Y:S01]  /*ba20*/  @!P0 HADD2.F32 R36, -RZ, R39.reuse.H0_H0 ;  /* 0x20000027ff248230 */ /* 0x100fe20000004100 */
[----:B------:R-:W-:Y:S01]  /*ba30*/  @!P0 F2FP.F16.F32.PACK_AB R0, R2, R0 ;  /* 0x000000000200823e */ /* 0x000fe200000000ff */
[----:B------:R-:W-:Y:S01]  /*ba40*/  @!P0 HADD2.F32 R38, -RZ, R39.H1_H1 ;  /* 0x30000027ff268230 */ /* 0x000fe20000004100 */
[----:B------:R-:W-:Y:S01]  /*ba50*/  @!P0 MOV R39, R43 ;  /* 0x0000002b00278202 */ /* 0x000fe20000000f00 */
[----:B------:R-:W-:Y:S01]  /*ba60*/  @!P0 HADD2.F32 R6, -RZ, R26.H1_H1 ;  /* 0x3000001aff068230 */ /* 0x000fe20000004100 */
[----:B------:R-:W-:Y:S01]  /*ba70*/  @!P0 MOV R40, R0 ;  /* 0x0000000000288202 */ /* 0x000fe20000000f00 */
[--C-:B------:R-:W-:Y:S02]  /*ba80*/  @!P0 HADD2.F32 R30, -RZ, R44.reuse.H0_H0 ;  /* 0x2000002cff1e8230 */ /* 0x100fe40000004100 */
[----:B------:R-:W-:Y:S01]  /*ba90*/  @!P0 FMUL.FTZ R5, R5, R22 ;  /* 0x0000001605058220 */ /* 0x000fe20000410000 */
[----:B------:R-:W-:Y:S02]  /*baa0*/  @!P0 HADD2.F32 R29, -RZ, R44.H1_H1 ;  /* 0x3000002cff1d8230 */ /* 0x000fe40000004100 */
[----:B------:R-:W-:Y:S01]  /*bab0*/  @!P0 FMUL.FTZ R6, R6, R25 ;  /* 0x0000001906068220 */ /* 0x000fe20000410000 */
[--C-:B------:R-:W-:Y:S02]  /*bac0*/  @!P0 HADD2.F32 R20, -RZ, R37.reuse.H0_H0 ;  /* 0x20000025ff148230 */ /* 0x100fe40000004100 */
[----:B------:R-:W-:Y:S01]  /*bad0*/  @!P0 FFMA.FTZ R3, R30, R32, R3 ;  /* 0x000000201e038223 */ /* 0x000fe20000010003 */
        /* <DEDUP_REMOVED lines=16> */
.L_x_986:
[----:B------:R-:W-:Y:S05]  /*bbe0*/  BSYNC.RECONVERGENT B1 ;  /* 0x0000000000017941 */ /* 0x000fea0003800200 */
.L_x_985:
[----:B------:R-:W-:Y:S04]  /*bbf0*/  BSSY.RECONVERGENT B1, `(.L_x_989) ;  /* 0x00000c1000017945 */ /* 0x000fe80003800200 */
[----:B------:R-:W-:Y:S05]  /*bc00*/  @!P4 BRA `(.L_x_990) ;  /* 0x0000000800fcc947 */ /* 0x000fea0003800000 */
[----:B------:R-:W-:Y:S01]  /*bc10*/  IMAD R5, R125, 0xc0, RZ ;  /* 0x000000c07d057824 */ /* 0x000fe200078e02ff */
[----:B-----5:R-:W-:Y:S01]  /*bc20*/  ISETP.GE.AND P0, PT, R14, R109, PT ;  /* 0x0000006d0e00720c */ /* 0x020fe20003f06270 */
[----:B------:R-:W-:Y:S01]  /*bc30*/  IMAD R3, R209, 0xc0, RZ ;  /* 0x000000c0d1037824 */ /* 0x000fe200078e02ff */
[----:B------:R-:W-:Y:S01]  /*bc40*/  BSSY.RECONVERGENT B0, `(.L_x_991) ;  /* 0x000005f000007945 */ /* 0x000fe20003800200 */
[----:B------:R-:W-:Y:S04]  /*bc50*/  IMAD.WIDE.U32 R22, R124, 0xc0, R10 ;  /* 0x000000c07c167825 */ /* 0x000fe800078e000a */
[----:B------:R-:W-:Y:S01]  /*bc60*/  IMAD.WIDE.U32 R48, R208, 0xc0, R84 ;  /* 0x000000c0d0307825 */ /* 0x000fe200078e0054 */
[----:B------:R-:W-:Y:S04]  /*bc70*/  IADD3 R23, PT, PT, R23, R5, RZ ;  /* 0x0000000517177210 */ /* 0x000fe80007ffe0ff */
[----:B------:R-:W-:Y:S01]  /*bc80*/  IADD3 R49, PT, PT, R49, R3, RZ ;  /* 0x0000000331317210 */ /* 0x000fe20007ffe0ff */
[----:B------:R-:W-:Y:S06]  /*bc90*/  @P0 BRA `(.L_x_992) ;  /* 0x0000000400640947 */ /* 0x000fec0003800000 */
[----:B------:R-:W-:Y:S01]  /*bca0*/  ISETP.GE.AND P0, PT, R14, R13, PT ;  /* 0x0000000d0e00720c */ /* 0x000fe20003f06270 */
[----:B--2---:R-:W2:Y:S11]  /*bcb0*/  LD.E.128 R40, desc[UR4][R22.64] ;  /* 0x0000000416287980 */ /* 0x004eb6000c101d00 */
        /* <DEDUP_REMOVED lines=11> */
[----:B------:R-:W5:Y:S01]  /*bd70*/  @!P0 LD.E.128 R4, desc[UR4][R4.64] ;  /* 0x0000000404048980 */ /* 0x000f62000c101d00 */
[C---:B------:R-:W-:Y:S02]  /*bd80*/  @!P0 IADD3.X R45, PT, PT, R0.reuse, R81, RZ, P1, !PT ;  /* 0x00000051002d8210 */ /* 0x040fe40000ffe4ff */
[----:B------:R-:W-:Y:S04]  /*bd90*/  @!P0 IADD3 R26, P1, PT, R25, R82, RZ ;  /* 0x00000052191a8210 */ /* 0x000fe80007f3e0ff */
[----:B------:R-:W-:Y:S01]  /*bda0*/  @!P0 IADD3.X R27, PT, PT, R0, R83, RZ, P1, !PT ;  /* 0x00000053001b8210 */ /* 0x000fe20000ffe4ff */
[----:B------:R-:W3:Y:S01]  /*bdb0*/  @!P0 LD.E.128 R44, desc[UR4][R44.64] ;  /* 0x000000042c2c8980 */ /* 0x000ee2000c101d00 */
[----:B------:R-:W-:Y:S07]  /*bdc0*/  ISETP.GT.AND P1, PT, R19, RZ, !P0 ;  /* 0x000000ff1300720c */ /* 0x000fee0004724270 */
[----:B------:R1:W4:Y:S01]  /*bdd0*/  @!P0 LD.E.128 R36, desc[UR4][R26.64] ;  /* 0x000000041a248980 */ /* 0x000322000c101d00 */
[--C-:B-----5:R-:W-:Y:S01]  /*bde0*/  @!P0 HADD2.F32 R0, -RZ, R4.reuse.H0_H0 ;  /* 0x20000004ff008230 */ /* 0x120fe20000004100 */
[----:B--2---:R-:W-:Y:S01]  /*bdf0*/  @!P0 MOV R35, R42 ;  /* 0x0000002a00238202 */ /* 0x004fe20000000f00 */
[----:B------:R-:W-:Y:S02]  /*be00*/  @!P0 HADD2.F32 R2, -RZ, R4.H1_H1 ;  /* 0x30000004ff028230 */ /* 0x000fe40000004100 */
[--C-:B------:R-:W-:Y:S02]  /*be10*/  @!P0 HADD2.F32 R3, -RZ, R5.reuse.H0_H0 ;  /* 0x20000005ff038230 */ /* 0x100fe40000004100 */
[----:B------:R-:W-:Y:S02]  /*be20*/  @!P0 HADD2.F32 R4, -RZ, R5.H1_H1 ;  /* 0x30000005ff048230 */ /* 0x000fe40000004100 */
[----:B---3--:R-:W-:Y:S02]  /*be30*/  @!P0 HADD2.F32 R24, -RZ, R46.H0_H0 ;  /* 0x2000002eff188230 */ /* 0x008fe40000004100 */
[----:B------:R-:W-:Y:S02]  /*be40*/  @!P0 HADD2.F32 R5, -RZ, R6.H0_H0 ;  /* 0x20000006ff058230 */ /* 0x000fe40000004100 */
[--C-:B------:R-:W-:Y:S02]  /*be50*/  @!P0 HADD2.F32 R20, -RZ, R7.reuse.H0_H0 ;  /* 0x20000007ff148230 */ /* 0x100fe40000004100 */
[----:B------:R-:W-:Y:S01]  /*be60*/  @P1 FADD.FTZ R24, -R24, -RZ ;  /* 0x800000ff18181221 */ /* 0x000fe20000010100 */
[----:B------:R-:W-:Y:S02]  /*be70*/  @!P0 HADD2.F32 R25, -RZ, R7.H1_H1 ;  /* 0x30000007ff198230 */ /* 0x000fe40000004100 */
[----:B------:R-:W-:Y:S02]  /*be80*/  @!P0 HADD2.F32 R33, -RZ, R44.H0_H0 ;  /* 0x2000002cff218230 */ /* 0x000fe40000004100 */
[----:B------:R-:W-:Y:S01]  /*be90*/  @!P0 FMUL.FTZ R5, R5, R24 ;  /* 0x0000001805058220 */ /* 0x000fe20000410000 */
[--C-:B------:R-:W-:Y:S01]  /*bea0*/  @!P0 HADD2.F32 R7, -RZ, R47.reuse.H0_H0 ;  /* 0x2000002fff078230 */ /* 0x100fe20000004100 */
[----:B------:R-:W-:Y:S01]  /*beb0*/  @!P0 MOV R24, R40 ;  /* 0x0000002800188202 */ /* 0x000fe20000000f00 */
[----:B------:R-:W-:Y:S02]  /*bec0*/  @!P0 HADD2.F32 R8, -RZ, R47.H1_H1 ;  /* 0x3000002fff088230 */ /* 0x000fe40000004100 */
[----:B------:R-:W-:Y:S01]  /*bed0*/  @P1 FADD.FTZ R33, -R33, -RZ ;  /* 0x800000ff21211221 */ /* 0x000fe20000010100 */
[----:B-1----:R-:W-:Y:S02]  /*bee0*/  @!P0 HADD2.F32 R27, -RZ, R46.H1_H1 ;  /* 0x3000002eff1b8230 */ /* 0x002fe40000004100 */
[----:B------:R-:W-:Y:S01]  /*bef0*/  @P1 FADD.FTZ R7, -R7, -RZ ;  /* 0x800000ff07071221 */ /* 0x000fe20000010100 */
[----:B------:R-:W-:Y:S02]  /*bf00*/  @!P0 HADD2.F32 R31, -RZ, R44.H1_H1 ;  /* 0x3000002cff1f8230 */ /* 0x000fe40000004100 */
[----:B------:R-:W-:Y:S01]  /*bf10*/  @!P0 FMUL.FTZ R0, R0, R33 ;  /* 0x0000002100008220 */ /* 0x000fe20000410000 */
[----:B------:R-:W-:Y:S01]  /*bf20*/  @!P0 HADD2.F32 R6, -RZ, R6.H1_H1 ;  /* 0x30000006ff068230 */ /* 0x000fe20000004100 */
[----:B------:R-:W-:Y:S01]  /*bf30*/  @!P0 MOV R33, R41 ;  /* 0x0000002900218202 */ /* 0x000fe20000000f00 */
[--C-:B------:R-:W-:Y:S02]  /*bf40*/  @!P0 HADD2.F32 R26, -RZ, R45.reuse.H0_H0 ;  /* 0x2000002dff1a8230 */ /* 0x100fe40000004100 */
[----:B------:R-:W-:Y:S01]  /*bf50*/  @P1 FADD.FTZ R8, -R8, -RZ ;  /* 0x800000ff08081221 */ /* 0x000fe20000010100 */
[----:B------:R-:W-:Y:S02]  /*bf60*/  @!P0 HADD2.F32 R29, -RZ, R45.H1_H1 ;  /* 0x3000002dff1d8230 */ /* 0x000fe40000004100 */
[----:B------:R-:W-:Y:S01]  /*bf70*/  @P1 FADD.FTZ R27, -R27, -RZ ;  /* 0x800000ff1b1b1221 */ /* 0x000fe20000010100 */
[----:B----4-:R-:W-:Y:S02]  /*bf80*/  @!P0 HADD2.F32 R28, -RZ, R37.H0_H0 ;  /* 0x20000025ff1c8230 */ /* 0x010fe40000004100 */
[----:B------:R-:W-:Y:S01]  /*bf90*/  @!P0 FMUL.FTZ R7, R20, R7 ;  /* 0x0000000714078220 */ /* 0x000fe20000410000 */
[----:B------:R-:W-:Y:S02]  /*bfa0*/  @!P0 HADD2.F32 R20, -RZ, R36.H0_H0 ;  /* 0x20000024ff148230 */ /* 0x000fe40000004100 */
[----:B------:R-:W-:Y:S01]  /*bfb0*/  @!P0 FMUL.FTZ R8, R25, R8 ;  /* 0x0000000819088220 */ /* 0x000fe20000410000 */
[----:B------:R-:W-:Y:S02]  /*bfc0*/  @!P0 HADD2.F32 R25, -RZ, R24.H0_H0 ;  /* 0x20000018ff198230 */ /* 0x000fe40000004100 */
[----:B------:R-:W-:Y:S01]  /*bfd0*/  @P1 FADD.FTZ R31, -R31, -RZ ;  /* 0x800000ff1f1f1221 */ /* 0x000fe20000010100 */
[----:B------:R-:W-:Y:S02]  /*bfe0*/  @!P0 HADD2.F32 R30, -RZ, R38.H0_H0 ;  /* 0x20000026ff1e8230 */ /* 0x000fe40000004100 */
[----:B------:R-:W-:Y:S01]  /*bff0*/  @!P0 FMUL.FTZ R6, R6, R27 ;  /* 0x0000001b06068220 */ /* 0x000fe20000410000 */
[----:B------:R-:W-:Y:S02]  /*c000*/  @!P0 HADD2.F32 R27, -RZ, R24.H1_H1 ;  /* 0x30000018ff1b8230 */ /* 0x000fe40000004100 */
[----:B------:R-:W-:Y:S01]  /*c010*/  @P1 FADD.FTZ R26, -R26, -RZ ;  /* 0x800000ff1a1a1221 */ /* 0x000fe20000010100 */
[----:B------:R-:W-:Y:S02]  /*c020*/  @!P0 HADD2.F32 R24, -RZ, R36.H1_H1 ;  /* 0x30000024ff188230 */ /* 0x000fe40000004100 */
[----:B------:R-:W-:Y:S01]  /*c030*/  @P1 FADD.FTZ R29, -R29, -RZ ;  /* 0x800000ff1d1d1221 */ /* 0x000fe20000010100 */
[--C-:B------:R-:W-:Y:S01]  /*c040*/  @!P0 HADD2.F32 R32, -RZ, R39.reuse.H0_H0 ;  /* 0x20000027ff208230 */ /* 0x100fe20000004100 */
[----:B------:R-:W-:Y:S01]  /*c050*/  @!P0 MOV R36, R43 ;  /* 0x0000002b00248202 */ /* 0x000fe20000000f00 */
[----:B------:R-:W-:Y:S02]  /*c060*/  @!P0 HADD2.F32 R34, -RZ, R39.H1_H1 ;  /* 0x30000027ff228230 */ /* 0x000fe40000004100 */
[----:B------:R-:W-:Y:S01]  /*c070*/  @!P0 FMUL.FTZ R2, R2, R31 ;  /* 0x0000001f02028220 */ /* 0x000fe20000410000 */
[----:B------:R-:W-:Y:S01]  /*c080*/  @!P0 FMUL.FTZ R3, R3, R26 ;  /* 0x0000001a03038220 */ /* 0x000fe20000410000 */
[----:B------:R-:W-:Y:S01]  /*c090*/  @!P0 FFMA.FTZ R0, R25, R20, R0 ;  /* 0x0000001419008223 */ /* 0x000fe20000010000 */
[----:B------:R-:W-:Y:S01]  /*c0a0*/  @!P0 FMUL.FTZ R4, R4, R29 ;  /* 0x0000001d04048220 */ /* 0x000fe20000410000 */
[----:B------:R-:W-:Y:S02]  /*c0b0*/  @!P0 HADD2.F32 R26, -RZ, R33.H0_H0 ;  /* 0x20000021ff1a8230 */ /* 0x000fe40000004100 */
[----:B------:R-:W-:Y:S01]  /*c0c0*/  @!P0 FFMA.FTZ R2, R27, R24, R2 ;  /* 0x000000181b028223 */ /* 0x000fe20000010002 */
[----:B------:R-:W-:Y:S02]  /*c0d0*/  @!P0 HADD2.F32 R29, -RZ, R37.H1_H1 ;  /* 0x30000025ff1d8230 */ /* 0x000fe40000004100 */
[----:B------:R-:W-:Y:S02]  /*c0e0*/  @!P0 HADD2.F32 R25, -RZ, R33.H1_H1 ;  /* 0x30000021ff198230 */ /* 0x000fe40000004100 */
[----:B------:R-:W-:Y:S01]  /*c0f0*/  @!P0 FFMA.FTZ R3, R26, R28, R3 ;  /* 0x0000001c1a038223 */ /* 0x000fe20000010003 */
[----:B------:R-:W-:Y:S01]  /*c100*/  @!P0 F2FP.F16.F32.PACK_AB R0, R2, R0 ;  /* 0x000000000200823e */ /* 0x000fe200000000ff */
[--C-:B------:R-:W-:Y:S02]  /*c110*/  @!P0 HADD2.F32 R20, -RZ, R35.reuse.H0_H0 ;  /* 0x20000023ff148230 */ /* 0x100fe40000004100 */
[----:B------:R-:W-:Y:S01]  /*c120*/  @!P0 HADD2.F32 R31, -RZ, R38.H1_H1 ;  /* 0x30000026ff1f8230 */ /* 0x000fe20000004100 */
[----:B------:R-:W-:Y:S01]  /*c130*/  @!P0 MOV R40, R0 ;  /* 0x0000000000288202 */ /* 0x000fe20000000f00 */
[----:B------:R-:W-:Y:S02]  /*c140*/  @!P0 HADD2.F32 R27, -RZ, R35.H1_H1 ;  /* 0x30000023ff1b8230 */ /* 0x000fe40000004100 */
[----:B------:R-:W-:Y:S01]  /*c150*/  @!P0 FFMA.FTZ R4, R25, R29, R4 ;  /* 0x0000001d19048223 */ /* 0x000fe20000010004 */
[--C-:B------:R-:W-:Y:S02]  /*c160*/  @!P0 HADD2.F32 R24, -RZ, R36.reuse.H0_H0 ;  /* 0x20000024ff188230 */ /* 0x100fe40000004100 */
[----:B------:R-:W-:Y:S01]  /*c170*/  @!P0 FFMA.FTZ R5, R20, R30, R5 ;  /* 0x0000001e14058223 */ /* 0x000fe20000010005 */
[----:B------:R-:W-:Y:S02]  /*c180*/  @!P0 HADD2.F32 R33, -RZ, R36.H1_H1 ;  /* 0x30000024ff218230 */ /* 0x000fe40000004100 */
        /* <DEDUP_REMOVED lines=10> */
.L_x_992:
[----:B------:R-:W-:Y:S05]  /*c230*/  BSYNC.RECONVERGENT B0 ;  /* 0x0000000000007941 */ /* 0x000fea0003800200 */
.L_x_991:
[----:B------:R-:W-:Y:S11]  /*c240*/  ISETP.GE.AND P0, PT, R9, R109, PT ;  /* 0x0000006d0900720c */ /* 0x000ff60003f06270 */
[----:B------:R-:W-:Y:S02]  /*c250*/  @!UPT UIADD3 URZ, UPT, UPT, URZ, URZ, URZ ;  /* 0x000000fffffff290 */ /* 0x000fe4000fffe0ff */
[----:B------:R-:W-:Y:S05]  /*c260*/  @P0 BRA `(.L_x_990) ;  /* 0x0000000400640947 */ /* 0x000fea0003800000 */
[----:B------:R-:W-:Y:S01]  /*c270*/  ISETP.GE.AND P0, PT, R9, R13, PT ;  /* 0x0000000d0900720c */ /* 0x000fe20003f06270 */
[----:B------:R5:W3:Y:S11]  /*c280*/  LD.E.128 R36, desc[UR4][R22.64+0x80] ;  /* 0x0000800416247980 */ /* 0x000af6000c101d00 */
        /* <DEDUP_REMOVED lines=9> */
[----:B-12---:R-:W-:Y:S02]  /*c320*/  @!P0 IADD3 R40, P1, PT, R27, R80, RZ ;  /* 0x000000501b288210 */ /* 0x006fe40007f3e0ff */
[----:B------:R-:W-:Y:S03]  /*c330*/  @!P0 SHF.L.U64.HI R0, R7, 0x1, R0 ;  /* 0x0000000107008819 */ /* 0x000fe60000010200 */
[----:B------:R-:W2:Y:S01]  /*c340*/  @!P0 LD.E.128 R4, desc[UR4][R4.64+0x80] ;  /* 0x0000800404048980 */ /* 0x000ea2000c101d00 */
[C---:B------:R-:W-:Y:S02]  /*c350*/  @!P0 IADD3.X R41, PT, PT, R0.reuse, R81, RZ, P1, !PT ;  /* 0x0000005100298210 */ /* 0x040fe40000ffe4ff */
[----:B------:R-:W-:Y:S04]  /*c360*/  @!P0 IADD3 R24, P1, PT, R27, R82, RZ ;  /* 0x000000521b188210 */ /* 0x000fe80007f3e0ff */
[----:B------:R-:W-:Y:S01]  /*c370*/  @!P0 IADD3.X R25, PT, PT, R0, R83, RZ, P1, !PT ;  /* 0x0000005300198210 */ /* 0x000fe20000ffe4ff */
[----:B------:R-:W5:Y:S01]  /*c380*/  @!P0 LD.E.128 R40, desc[UR4][R40.64+0x80] ;  /* 0x0000800428288980 */ /* 0x000f62000c101d00 */
[----:B------:R-:W-:Y:S07]  /*c390*/  ISETP.GT.AND P1, PT, R19, 0x40, !P0 ;  /* 0x000000401300780c */ /* 0x000fee0004724270 */
[----:B------:R1:W4:Y:S01]  /*c3a0*/  @!P0 LD.E.128 R32, desc[UR4][R24.64+0x80] ;  /* 0x0000800418208980 */ /* 0x000322000c101d00 */
[--C-:B--2---:R-:W-:Y:S02]  /*c3b0*/  @!P0 HADD2.F32 R0, -RZ, R4.reuse.H0_H0 ;  /* 0x20000004ff008230 */ /* 0x104fe40000004100 */
[----:B------:R-:W-:Y:S02]  /*c3c0*/  @!P0 HADD2.F32 R2, -RZ, R4.H1_H1 ;  /* 0x30000004ff028230 */ /* 0x000fe40000004100 */
[--C-:B------:R-:W-:Y:S02]  /*c3d0*/  @!P0 HADD2.F32 R3, -RZ, R5.reuse.H0_H0 ;  /* 0x20000005ff038230 */ /* 0x100fe40000004100 */
[----:B------:R-:W-:Y:S02]  /*c3e0*/  @!P0 HADD2.F32 R4, -RZ, R5.H1_H1 ;  /* 0x30000005ff048230 */ /* 0x000fe40000004100 */
[----:B-----5:R-:W-:Y:S02]  /*c3f0*/  @!P0 HADD2.F32 R22, -RZ, R42.H0_H0 ;  /* 0x2000002aff168230 */ /* 0x020fe40000004100 */
[----:B------:R-:W-:Y:S02]  /*c400*/  @!P0 HADD2.F32 R5, -RZ, R6.H0_H0 ;  /* 0x20000006ff058230 */ /* 0x000fe40000004100 */
[--C-:B------:R-:W-:Y:S02]  /*c410*/  @!P0 HADD2.F32 R20, -RZ, R7.reuse.H0_H0 ;  /* 0x20000007ff148230 */ /* 0x100fe40000004100 */
[----:B------:R-:W-:Y:S01]  /*c420*/  @P1 FADD.FTZ R22, -R22, -RZ ;  /* 0x800000ff16161221 */ /* 0x000fe20000010100 */
[----:B------:R-:W-:Y:S02]  /*c430*/  @!P0 HADD2.F32 R23, -RZ, R7.H1_H1 ;  /* 0x30000007ff178230 */ /* 0x000fe40000004100 */
[----:B------:R-:W-:Y:S02]  /*c440*/  @!P0 HADD2.F32 R31, -RZ, R40.H0_H0 ;  /* 0x20000028ff1f8230 */ /* 0x000fe40000004100 */
[----:B------:R-:W-:Y:S01]  /*c450*/  @!P0 FMUL.FTZ R5, R5, R22 ;  /* 0x0000001605058220 */ /* 0x000fe20000410000 */
[--C-:B------:R-:W-:Y:S01]  /*c460*/  @!P0 HADD2.F32 R7, -RZ, R43.reuse.H0_H0 ;  /* 0x2000002bff078230 */ /* 0x100fe20000004100 */
[----:B---3--:R-:W-:Y:S01]  /*c470*/  @!P0 MOV R22, R36 ;  /* 0x0000002400168202 */ /* 0x008fe20000000f00 */
[----:B------:R-:W-:Y:S02]  /*c480*/  @!P0 HADD2.F32 R8, -RZ, R43.H1_H1 ;  /* 0x3000002bff088230 */ /* 0x000fe40000004100 */
[----:B------:R-:W-:Y:S01]  /*c490*/  @P1 FADD.FTZ R31, -R31, -RZ ;  /* 0x800000ff1f1f1221 */ /* 0x000fe20000010100 */
[--C-:B------:R-:W-:Y:S02]  /*c4a0*/  @!P0 HADD2.F32 R27, -RZ, R41.reuse.H1_H1 ;  /* 0x30000029ff1b8230 */ /* 0x100fe40000004100 */
[----:B------:R-:W-:Y:S01]  /*c4b0*/  @P1 FADD.FTZ R7, -R7, -RZ ;  /* 0x800000ff07071221 */ /* 0x000fe20000010100 */
[----:B-1----:R-:W-:Y:S02]  /*c4c0*/  @!P0 HADD2.F32 R25, -RZ, R42.H1_H1 ;  /* 0x3000002aff198230 */ /* 0x002fe40000004100 */
[----:B------:R-:W-:Y:S01]  /*c4d0*/  @!P0 FMUL.FTZ R0, R0, R31 ;  /* 0x0000001f00008220 */ /* 0x000fe20000410000 */
[----:B------:R-:W-:Y:S01]  /*c4e0*/  @!P0 HADD2.F32 R29, -RZ, R40.H1_H1 ;  /* 0x30000028ff1d8230 */ /* 0x000fe20000004100 */
[----:B------:R-:W-:Y:S01]  /*c4f0*/  @!P0 MOV R31, R37 ;  /* 0x00000025001f8202 */ /* 0x000fe20000000f00 */
[----:B------:R-:W-:Y:S02]  /*c500*/  @!P0 HADD2.F32 R6, -RZ, R6.H1_H1 ;  /* 0x30000006ff068230 */ /* 0x000fe40000004100 */
[----:B------:R-:W-:Y:S01]  /*c510*/  @P1 FADD.FTZ R27, -R27, -RZ ;  /* 0x800000ff1b1b1221 */ /* 0x000fe20000010100 */
[----:B------:R-:W-:Y:S02]  /*c520*/  @!P0 HADD2.F32 R24, -RZ, R41.H0_H0 ;  /* 0x20000029ff188230 */ /* 0x000fe40000004100 */
[----:B------:R-:W-:Y:S01]  /*c530*/  @P1 FADD.FTZ R8, -R8, -RZ ;  /* 0x800000ff08081221 */ /* 0x000fe20000010100 */
[----:B----4-:R-:W-:Y:S02]  /*c540*/  @!P0 HADD2.F32 R26, -RZ, R33.H0_H0 ;  /* 0x20000021ff1a8230 */ /* 0x010fe40000004100 */
[----:B------:R-:W-:Y:S01]  /*c550*/  @P1 FADD.FTZ R25, -R25, -RZ ;  /* 0x800000ff19191221 */ /* 0x000fe20000010100 */
[----:B------:R-:W-:Y:S02]  /*c560*/  @!P0 HADD2.F32 R28, -RZ, R34.H0_H0 ;  /* 0x20000022ff1c8230 */ /* 0x000fe40000004100 */
[----:B------:R-:W-:Y:S01]  /*c570*/  @P1 FADD.FTZ R29, -R29, -RZ ;  /* 0x800000ff1d1d1221 */ /* 0x000fe20000010100 */
[----:B------:R-:W-:Y:S02]  /*c580*/  @!P0 HADD2.F32 R30, -RZ, R35.H0_H0 ;  /* 0x20000023ff1e8230 */ /* 0x000fe40000004100 */
[----:B------:R-:W-:Y:S01]  /*c590*/  @!P0 FMUL.FTZ R7, R20, R7 ;  /* 0x0000000714078220 */ /* 0x000fe20000410000 */
[----:B------:R-:W-:Y:S02]  /*c5a0*/  @!P0 HADD2.F32 R20, -RZ, R32.H0_H0 ;  /* 0x20000020ff148230 */ /* 0x000fe40000004100 */
[----:B------:R-:W-:Y:S01]  /*c5b0*/  @!P0 FMUL.FTZ R8, R23, R8 ;  /* 0x0000000817088220 */ /* 0x000fe20000410000 */
[--C-:B------:R-:W-:Y:S02]  /*c5c0*/  @!P0 HADD2.F32 R23, -RZ, R22.reuse.H0_H0 ;  /* 0x20000016ff178230 */ /* 0x100fe40000004100 */
[----:B------:R-:W-:Y:S01]  /*c5d0*/  @!P0 FMUL.FTZ R4, R4, R27 ;  /* 0x0000001b04048220 */ /* 0x000fe20000410000 */
[----:B------:R-:W-:Y:S01]  /*c5e0*/  @!P0 HADD2.F32 R27, -RZ, R33.H1_H1 ;  /* 0x30000021ff1b8230 */ /* 0x000fe20000004100 */
[----:B------:R-:W-:Y:S01]  /*c5f0*/  @!P0 MOV R33, R38 ;  /* 0x0000002600218202 */ /* 0x000fe20000000f00 */
[----:B------:R-:W-:Y:S01]  /*c600*/  @!P0 FMUL.FTZ R6, R6, R25 ;  /* 0x0000001906068220 */ /* 0x000fe20000410000 */
[----:B------:R-:W-:Y:S02]  /*c610*/  @!P0 HADD2.F32 R25, -RZ, R22.H1_H1 ;  /* 0x30000016ff198230 */ /* 0x000fe40000004100 */
[----:B------:R-:W-:Y:S01]  /*c620*/  @P1 FADD.FTZ R24, -R24, -RZ ;  /* 0x800000ff18181221 */ /* 0x000fe20000010100 */
[----:B------:R-:W-:Y:S01]  /*c630*/  @!P0 FMUL.FTZ R2, R2, R29 ;  /* 0x0000001d02028220 */ /* 0x000fe20000410000 */
[----:B------:R-:W-:Y:S02]  /*c640*/  @!P0 HADD2.F32 R22, -RZ, R32.H1_H1 ;  /* 0x30000020ff168230 */ /* 0x000fe40000004100 */
[----:B------:R-:W-:Y:S01]  /*c650*/  @!P0 FFMA.FTZ R0, R23, R20, R0 ;  /* 0x0000001417008223 */ /* 0x000fe20000010000 */
[----:B------:R-:W-:Y:S01]  /*c660*/  @!P0 HADD2.F32 R29, -RZ, R34.H1_H1 ;  /* 0x30000022ff1d8230 */ /* 0x000fe20000004100 */
[----:B------:R-:W-:Y:S01]  /*c670*/  @!P0 MOV R34, R39 ;  /* 0x0000002700228202 */ /* 0x000fe20000000f00 */
[----:B------:R-:W-:Y:S01]  /*c680*/  @!P0 FMUL.FTZ R3, R3, R24 ;  /* 0x0000001803038220 */ /* 0x000fe20000410000 */
[--C-:B------:R-:W-:Y:S02]  /*c690*/  @!P0 HADD2.F32 R24, -RZ, R31.reuse.H0_H0 ;  /* 0x2000001fff188230 */ /* 0x100fe40000004100 */
[----:B------:R-:W-:Y:S01]  /*c6a0*/  @!P0 FFMA.FTZ R2, R25, R22, R2 ;  /* 0x0000001619028223 */ /* 0x000fe20000010002 */
[----:B------:R-:W-:Y:S02]  /*c6b0*/  @!P0 HADD2.F32 R23, -RZ, R31.H1_H1 ;  /* 0x3000001fff178230 */ /* 0x000fe40000004100 */
[--C-:B------:R-:W-:Y:S02]  /*c6c0*/  @!P0 HADD2.F32 R20, -RZ, R33.reuse.H0_H0 ;  /* 0x20000021ff148230 */ /* 0x100fe40000004100 */
[----:B------:R-:W-:Y:S01]  /*c6d0*/  @!P0 FFMA.FTZ R3, R24, R26, R3 ;  /* 0x0000001a18038223 */ /* 0x000fe20000010003 */
[----:B------:R-:W-:Y:S01]  /*c6e0*/  @!P0 F2FP.F16.F32.PACK_AB R0, R2, R0 ;  /* 0x000000000200823e */ /* 0x000fe200000000ff */
[----:B------:R-:W-:Y:S02]  /*c6f0*/  @!P0 HADD2.F32 R25, -RZ, R33.H1_H1 ;  /* 0x30000021ff198230 */ /* 0x000fe40000004100 */
[----:B------:R-:W-:Y:S01]  /*c700*/  @!P0 FFMA.FTZ R4, R23, R27, R4 ;  /* 0x0000001b17048223 */ /* 0x000fe20000010004 */
[--C-:B------:R-:W-:Y:S01]  /*c710*/  @!P0 HADD2.F32 R22, -RZ, R34.reuse.H0_H0 ;  /* 0x20000022ff168230 */ /* 0x100fe20000004100 */
[----:B------:R-:W-:Y:S01]  /*c720*/  @!P0 MOV R36, R0 ;  /* 0x0000000000248202 */ /* 0x000fe20000000f00 */
[----:B------:R-:W-:Y:S02]  /*c730*/  @!P0 HADD2.F32 R32, -RZ, R35.H1_H1 ;  /* 0x30000023ff208230 */ /* 0x000fe40000004100 */
[----:B------:R-:W-:Y:S01]  /*c740*/  @!P0 FFMA.FTZ R5, R20, R28, R5 ;  /* 0x0000001c14058223 */ /* 0x000fe20000010005 */
[----:B------:R-:W-:Y:S01]  /*c750*/  @!P0 F2FP.F16.F32.PACK_AB R3, R4, R3 ;  /* 0x000000030403823e */ /* 0x000fe200000000ff */
[----:B------:R-:W-:Y:S02]  /*c760*/  @!P0 HADD2.F32 R31, -RZ, R34.H1_H1 ;  /* 0x30000022ff1f8230 */ /* 0x000fe40000004100 */
[----:B------:R-:W-:Y:S01]  /*c770*/  @!P0 FFMA.FTZ R6, R25, R29, R6 ;  /* 0x0000001d19068223 */ /* 0x000fe20000010006 */
[----:B------:R-:W-:Y:S01]  /*c780*/  @!P0 FFMA.FTZ R7, R22, R30, R7 ;  /* 0x0000001e16078223 */ /* 0x000fe20000010007 */
[----:B------:R-:W-:Y:S01]  /*c790*/  @!P0 MOV R37, R3 ;  /* 0x0000000300258202 */ /* 0x000fe20000000f00 */
[----:B------:R-:W-:Y:S02]  /*c7a0*/  @!P0 FFMA.FTZ R8, R31, R32, R8 ;  /* 0x000000201f088223 */ /* 0x000fe40000010008 */
[----:B------:R-:W-:Y:S03]  /*c7b0*/  @!P0 F2FP.F16.F32.PACK_AB R5, R6, R5 ;  /* 0x000000050605823e */ /* 0x000fe600000000ff */
[----:B------:R-:W-:Y:S02]  /*c7c0*/  @!P0 F2FP.F16.F32.PACK_AB R8, R8, R7 ;  /* 0x000000070808823e */ /* 0x000fe400000000ff */
[----:B------:R-:W-:Y:S02]  /*c7d0*/  @!P0 MOV R38, R5 ;  /* 0x0000000500268202 */ /* 0x000fe40000000f00 */
[----:B------:R-:W-:Y:S05]  /*c7e0*/  @!P0 MOV R39, R8 ;  /* 0x0000000800278202 */ /* 0x000fea0000000f00 */
[----:B------:R1:W-:Y:S02]  /*c7f0*/  ST.E.128 desc[UR4][R48.64+0x80], R36 ;  /* 0x0000802430007985 */ /* 0x0003e4000c101d04 */
.L_x_990:
[----:B------:R-:W-:Y:S05]  /*c800*/  BSYNC.RECONVERGENT B1 ;  /* 0x0000000000017941 */ /* 0x000fea0003800200 */
.L_x_989:
        /* <DEDUP_REMOVED lines=8> */
[----:B-1----:R-:W-:Y:S01]  /*c890*/  IMAD.WIDE.U32 R48, R208, 0xe0, R84 ;  /* 0x000000e0d0307825 */ /* 0x002fe200078e0054 */
        /* <DEDUP_REMOVED lines=92> */
.L_x_996:
[----:B------:R-:W-:Y:S05]  /*ce60*/  BSYNC.RECONVERGENT B0 ;  /* 0x0000000000007941 */ /* 0x000fea0003800200 */
.L_x_995:
[----:B------:R-:W-:Y:S05]  /*ce70*/  @P3 BRA `(.L_x_994) ;  /* 0x0000000400643947 */ /* 0x000fea0003800000 */
[----:B------:R-:W-:Y:S01]  /*ce80*/  ISETP.GE.AND P0, PT, R9, R13, PT ;  /* 0x0000000d0900720c */ /* 0x000fe20003f06270 */
[----:B------:R-:W5:Y:S11]  /*ce90*/  LD.E.128 R32, desc[UR4][R22.64+0x80] ;  /* 0x0000800416207980 */ /* 0x000f76000c101d00 */
[----:B------:R-:W-:Y:S01]  /*cea0*/  @!UPT UIADD3 URZ, UPT, UPT, URZ, URZ, URZ ;  /* 0x000000fffffff290 */ /* 0x000fe2000fffe0ff */
[----:B------:R-:W-:Y:S04]  /*ceb0*/  @!P0 ISETP.GT.AND P1, PT, R19, 0x40, PT ;  /* 0x000000401300880c */ /* 0x000fe80003f24270 */
[----:B------:R-:W-:Y:S02]  /*cec0*/  @!P0 SEL R0, R18, RZ, !P1 ;  /* 0x000000ff12008207 */ /* 0x000fe40004800000 */
[----:B------:R-:W-:Y:S02]  /*ced0*/  @!P0 SEL R7, R79, RZ, !P1 ;  /* 0x000000ff4f078207 */ /* 0x000fe40004800000 */
[----:B------:R-:W-:Y:S02]  /*cee0*/  @!P0 IADD3 R0, P3, PT, R103, R0, RZ ;  /* 0x0000000067008210 */ /* 0x000fe40007f7e0ff */
[----:B------:R-:W-:Y:S02]  /*cef0*/  @!P0 SEL R21, R21, R18, P1 ;  /* 0x0000001215158207 */ /* 0x000fe40000800000 */
[----:B------:R-:W-:Y:S02]  /*cf00*/  @!P0 IADD3.X R7, PT, PT, R90, R7, RZ, P3, !PT ;  /* 0x000000075a078210 */ /* 0x000fe40001ffe4ff */
[C---:B------:R-:W-:Y:S01]  /*cf10*/  @!P0 SHF.L.U32 R3, R0.reuse, 0x1, RZ ;  /* 0x0000000100038819 */ /* 0x040fe200000006ff */
[----:B------:R-:W-:Y:S01]  /*cf20*/  @!P0 IMAD.WIDE R4, R21, 0x2, R22 ;  /* 0x0000000215048825 */ /* 0x000fe200078e0216 */
[----:B------:R-:W-:Y:S02]  /*cf30*/  @!P0 SHF.L.U64.HI R0, R0, 0x1, R7 ;  /* 0x0000000100008819 */ /* 0x000fe40000010207 */
[C---:B------:R-:W-:Y:S03]  /*cf40*/  @!P0 IADD3 R36, P1, PT, R3.reuse, R80, RZ ;  /* 0x0000005003248210 */ /* 0x040fe60007f3e0ff */
[----:B------:R-:W2:Y:S01]  /*cf50*/  @!P0 LD.E.128 R4, desc[UR4][R4.64+0x80] ;  /* 0x0000800404048980 */ /* 0x000ea2000c101d00 */
[C---:B------:R-:W-:Y:S02]  /*cf60*/  @!P0 IADD3.X R37, PT, PT, R0.reuse, R81, RZ, P1, !PT ;  /* 0x0000005100258210 */ /* 0x040fe40000ffe4ff */
[----:B------:R-:W-:Y:S04]  /*cf70*/  @!P0 IADD3 R20, P1, PT, R3, R82, RZ ;  /* 0x0000005203148210 */ /* 0x000fe80007f3e0ff */
[----:B------:R-:W-:Y:S01]  /*cf80*/  @!P0 IADD3.X R21, PT, PT, R0, R83, RZ, P1, !PT ;  /* 0x0000005300158210 */ /* 0x000fe20000ffe4ff */
[----:B------:R-:W3:Y:S01]  /*cf90*/  @!P0 LD.E.128 R36, desc[UR4][R36.64+0x80] ;  /* 0x0000800424248980 */ /* 0x000ee2000c101d00 */
[----:B------:R-:W-:Y:S07]  /*cfa0*/  ISETP.GT.AND P1, PT, R19, 0x40, !P0 ;  /* 0x000000401300780c */ /* 0x000fee0004724270 */
[----:B------:R3:W4:Y:S01]  /*cfb0*/  @!P0 LD.E.128 R28, desc[UR4][R20.64+0x80] ;  /* 0x00008004141c8980 */ /* 0x000722000c101d00 */
[--C-:B--2---:R-:W-:Y:S02]  /*cfc0*/  @!P0 HADD2.F32 R0, -RZ, R4.reuse.H0_H0 ;  /* 0x20000004ff008230 */ /* 0x104fe40000004100 */
        /* <DEDUP_REMOVED lines=8> */
[----:B------:R-:W-:Y:S02]  /*d050*/  @!P0 HADD2.F32 R19, -RZ, R38.H1_H1 ;  /* 0x30000026ff138230 */ /* 0x000fe40000004100 */
[----:B------:R-:W-:Y:S01]  /*d060*/  @!P0 FMUL.FTZ R5, R5, R20 ;  /* 0x0000001405058220 */ /* 0x000fe20000410000 */
[----:B------:R-:W-:Y:S01]  /*d070*/  @!P0 HADD2.F32 R7, -RZ, R39.H0_H0 ;  /* 0x20000027ff078230 */ /* 0x000fe20000004100 */
[----:B-----5:R-:W-:Y:S01]  /*d080*/  @!P0 MOV R20, R32 ;  /* 0x0000002000148202 */ /* 0x020fe20000000f00 */
[--C-:B------:R-:W-:Y:S02]  /*d090*/  @!P0 HADD2.F32 R23, -RZ, R36.reuse.H1_H1 ;  /* 0x30000024ff178230 */ /* 0x100fe40000004100 */
[----:B------:R-:W-:Y:S01]  /*d0a0*/  @P1 FADD.FTZ R19, -R19, -RZ ;  /* 0x800000ff13131221 */ /* 0x000fe20000010100 */
[--C-:B------:R-:W-:Y:S02]  /*d0b0*/  @!P0 HADD2.F32 R21, -RZ, R37.reuse.H1_H1 ;  /* 0x30000025ff158230 */ /* 0x100fe40000004100 */
[----:B------:R-:W-:Y:S01]  /*d0c0*/  @P1 FADD.FTZ R7, -R7, -RZ ;  /* 0x800000ff07071221 */ /* 0x000fe20000010100 */
[----:B------:R-:W-:Y:S01]  /*d0d0*/  @!P0 HADD2.F32 R25, -RZ, R36.H0_H0 ;  /* 0x20000024ff198230 */ /* 0x000fe20000004100 */
[----:B------:R-:W-:Y:S01]  /*d0e0*/  @!P0 MOV R36, R33 ;  /* 0x0000002100248202 */ /* 0x000fe20000000f00 */
[----:B------:R-:W-:Y:S02]  /*d0f0*/  @!P0 HADD2.F32 R6, -RZ, R6.H1_H1 ;  /* 0x30000006ff068230 */ /* 0x000fe40000004100 */
[----:B------:R-:W-:Y:S01]  /*d100*/  @P1 FADD.FTZ R23, -R23, -RZ ;  /* 0x800000ff17171221 */ /* 0x000fe20000010100 */
[----:B------:R-:W-:Y:S02]  /*d110*/  @!P0 HADD2.F32 R22, -RZ, R37.H0_H0 ;  /* 0x20000025ff168230 */ /* 0x000fe40000004100 */
[----:B------:R-:W-:Y:S01]  /*d120*/  @P1 FADD.FTZ R21, -R21, -RZ ;  /* 0x800000ff15151221 */ /* 0x000fe20000010100 */
[----:B----4-:R-:W-:Y:S02]  /*d130*/  @!P0 HADD2.F32 R24, -RZ, R29.H1_H1 ;  /* 0x3000001dff188230 */ /* 0x010fe40000004100 */
[----:B------:R-:W-:Y:S01]  /*d140*/  @P1 FADD.FTZ R25, -R25, -RZ ;  /* 0x800000ff19191221 */ /* 0x000fe20000010100 */
[----:B------:R-:W-:Y:S02]  /*d150*/  @!P0 HADD2.F32 R8, -RZ, R39.H1_H1 ;  /* 0x30000027ff088230 */ /* 0x000fe40000004100 */
[----:B------:R-:W-:Y:S01]  /*d160*/  @!P0 FMUL.FTZ R6, R6, R19 ;  /* 0x0000001306068220 */ /* 0x000fe20000410000 */
[----:B------:R-:W-:Y:S02]  /*d170*/  @!P0 HADD2.F32 R19, -RZ, R20.H0_H0 ;  /* 0x20000014ff138230 */ /* 0x000fe40000004100 */
[----:B------:R-:W-:Y:S01]  /*d180*/  @!P0 FMUL.FTZ R7, R18, R7 ;  /* 0x0000000712078220 */ /* 0x000fe20000410000 */
[----:B------:R-:W-:Y:S02]  /*d190*/  @!P0 HADD2.F32 R18, -RZ, R28.H0_H0 ;  /* 0x2000001cff128230 */ /* 0x000fe40000004100 */
[----:B------:R-:W-:Y:S01]  /*d1a0*/  @P1 FADD.FTZ R22, -R22, -RZ ;  /* 0x800000ff16161221 */ /* 0x000fe20000010100 */
[----:B------:R-:W-:Y:S02]  /*d1b0*/  @!P0 HADD2.F32 R26, -RZ, R30.H1_H1 ;  /* 0x3000001eff1a8230 */ /* 0x000fe40000004100 */
[----:B------:R-:W-:Y:S01]  /*d1c0*/  @!P0 FMUL.FTZ R2, R2, R23 ;  /* 0x0000001702028220 */ /* 0x000fe20000410000 */
[----:B------:R-:W-:Y:S02]  /*d1d0*/  @!P0 HADD2.F32 R23, -RZ, R29.H0_H0 ;  /* 0x2000001dff178230 */ /* 0x000fe40000004100 */
[----:B------:R-:W-:Y:S01]  /*d1e0*/  @!P0 FMUL.FTZ R4, R4, R21 ;  /* 0x0000001504048220 */ /* 0x000fe20000410000 */
[----:B------:R-:W-:Y:S01]  /*d1f0*/  @!P0 HADD2.F32 R21, -RZ, R20.H1_H1 ;  /* 0x30000014ff158230 */ /* 0x000fe20000004100 */
[----:B------:R-:W-:Y:S01]  /*d200*/  @!P0 MOV R29, R34 ;  /* 0x00000022001d8202 */ /* 0x000fe20000000f00 */
[----:B------:R-:W-:Y:S02]  /*d210*/  @!P0 HADD2.F32 R20, -RZ, R28.H1_H1 ;  /* 0x3000001cff148230 */ /* 0x000fe40000004100 */
[----:B------:R-:W-:Y:S01]  /*d220*/  @!P0 FMUL.FTZ R0, R0, R25 ;  /* 0x0000001900008220 */ /* 0x000fe20000410000 */
[----:B------:R-:W-:Y:S01]  /*d230*/  @!P0 HADD2.F32 R25, -RZ, R30.H0_H0 ;  /* 0x2000001eff198230 */ /* 0x000fe20000004100 */
[----:B------:R-:W-:Y:S01]  /*d240*/  @!P0 MOV R30, R35 ;  /* 0x00000023001e8202 */ /* 0x000fe20000000f00 */
[----:B------:R-:W-:Y:S01]  /*d250*/  @!P0 FMUL.FTZ R3, R3, R22 ;  /* 0x0000001603038220 */ /* 0x000fe20000410000 */
[--C-:B------:R-:W-:Y:S02]  /*d260*/  @!P0 HADD2.F32 R22, -RZ, R36.reuse.H0_H0 ;  /* 0x20000024ff168230 */ /* 0x100fe40000004100 */
[----:B------:R-:W-:Y:S01]  /*d270*/  @!P0 FFMA.FTZ R0, R19, R18, R0 ;  /* 0x0000001213008223 */ /* 0x000fe20000010000 */
[----:B------:R-:W-:Y:S02]  /*d280*/  @!P0 HADD2.F32 R19, -RZ, R36.H1_H1 ;  /* 0x30000024ff138230 */ /* 0x000fe40000004100 */
[----:B------:R-:W-:Y:S01]  /*d290*/  @!P0 FFMA.FTZ R2, R21, R20, R2 ;  /* 0x0000001415028223 */ /* 0x000fe20000010002 */
[--C-:B------:R-:W-:Y:S02]  /*d2a0*/  @!P0 HADD2.F32 R18, -RZ, R29.reuse.H0_H0 ;  /* 0x2000001dff128230 */ /* 0x100fe40000004100 */
[----:B------:R-:W-:Y:S01]  /*d2b0*/  @P1 FADD.FTZ R8, -R8, -RZ ;  /* 0x800000ff08081221 */ /* 0x000fe20000010100 */
[----:B------:R-:W-:Y:S02]  /*d2c0*/  @!P0 HADD2.F32 R21, -RZ, R29.H1_H1 ;  /* 0x3000001dff158230 */ /* 0x000fe40000004100 */
[----:B------:R-:W-:Y:S01]  /*d2d0*/  @!P0 FFMA.FTZ R3, R22, R23, R3 ;  /* 0x0000001716038223 */ /* 0x000fe20000010003 */
[----:B------:R-:W-:Y:S01]  /*d2e0*/  @!P0 F2FP.F16.F32.PACK_AB R0, R2, R0 ;  /* 0x000000000200823e */ /* 0x000fe200000000ff */
[--C-:B------:R-:W-:Y:S02]  /*d2f0*/  @!P0 HADD2.F32 R27, -RZ, R31.reuse.H0_H0 ;  /* 0x2000001fff1b8230 */ /* 0x100fe40000004100 */
[----:B------:R-:W-:Y:S01]  /*d300*/  @!P0 FFMA.FTZ R4, R19, R24, R4 ;  /* 0x0000001813048223 */ /* 0x000fe20000010004 */
[--C-:B------:R-:W-:Y:S01]  /*d310*/  @!P0 HADD2.F32 R20, -RZ, R30.reuse.H0_H0 ;  /* 0x2000001eff148230 */ /* 0x100fe20000004100 */
[----:B------:R-:W-:Y:S01]  /*d320*/  @!P0 MOV R32, R0 ;  /* 0x0000000000208202 */ /* 0x000fe20000000f00 */
[----:B------:R-:W-:Y:S02]  /*d330*/  @!P0 HADD2.F32 R28, -RZ, R31.H1_H1 ;  /* 0x3000001fff1c8230 */ /* 0x000fe40000004100 */
[----:B------:R-:W-:Y:S01]  /*d340*/  @!P0 FMUL.FTZ R8, R13, R8 ;  /* 0x000000080d088220 */ /* 0x000fe20000410000 */
[----:B------:R-:W-:Y:S01]  /*d350*/  @!P0 F2FP.F16.F32.PACK_AB R3, R4, R3 ;  /* 0x000000030403823e */ /* 0x000fe200000000ff */
[----:B------:R-:W-:Y:S02]  /*d360*/  @!P0 HADD2.F32 R23, -RZ, R30.H1_H1 ;  /* 0x3000001eff178230 */ /* 0x000fe40000004100 */
[----:B------:R-:W-:Y:S01]  /*d370*/  @!P0 FFMA.FTZ R5, R18, R25, R5 ;  /* 0x0000001912058223 */ /* 0x000fe20000010005 */
[----:B------:R-:W-:Y:S01]  /*d380*/  @!P0 FFMA.FTZ R6, R21, R26, R6 ;  /* 0x0000001a15068223 */ /* 0x000fe20000010006 */
[----:B------:R-:W-:Y:S01]  /*d390*/  @!P0 MOV R33, R3 ;  /* 0x0000000300218202 */ /* 0x000fe20000000f00 */
[----:B------:R-:W-:Y:S01]  /*d3a0*/  @!P0 FFMA.FTZ R7, R20, R27, R7 ;  /* 0x0000001b14078223 */ /* 0x000fe20000010007 */
[----:B------:R-:W-:Y:S02]  /*d3b0*/  @!P0 FFMA.FTZ R8, R23, R28, R8 ;  /* 0x0000001c17088223 */ /* 0x000fe40000010008 */
[----:B------:R-:W-:Y:S03]  /*d3c0*/  @!P0 F2FP.F16.F32.PACK_AB R5, R6, R5 ;  /* 0x000000050605823e */ /* 0x000fe600000000ff */
[----:B------:R-:W-:Y:S02]  /*d3d0*/  @!P0 F2FP.F16.F32.PACK_AB R8, R8, R7 ;  /* 0x000000070808823e */ /* 0x000fe400000000ff */
[----:B------:R-:W-:Y:S02]  /*d3e0*/  @!P0 MOV R34, R5 ;  /* 0x0000000500228202 */ /* 0x000fe40000000f00 */
[----:B------:R-:W-:Y:S05]  /*d3f0*/  @!P0 MOV R35, R8 ;  /* 0x0000000800238202 */ /* 0x000fea0000000f00 */
[----:B------:R2:W-:Y:S02]  /*d400*/  ST.E.128 desc[UR4][R48.64+0x80], R32 ;  /* 0x0000802030007985 */ /* 0x0005e4000c101d04 */
.L_x_994:
[----:B------:R-:W-:Y:S05]  /*d410*/  BSYNC.RECONVERGENT B1 ;  /* 0x0000000000017941 */ /* 0x000fea0003800200 */
.L_x_993:
[----:B------:R-:W3:Y:S02]  /*d420*/  LD.E R3, desc[UR4][R132.64+0xd0] ;  /* 0x0000d00484037980 */ /* 0x000ee4000c101900 */
[----:B---3--:R-:W-:Y:S05]  /*d430*/  IMAD.U32 R3, R3, -0x40, RZ ;  /* 0xffffffc003037824 */ /* 0x008fea00078e00ff */
[C---:B------:R-:W-:Y:S02]  /*d440*/  LEA R82, P1, R3.reuse, R82, 0x1 ;  /* 0x0000005203527211 */ /* 0x040fe400078208ff */
[C---:B------:R-:W-:Y:S02]  /*d450*/  LEA R80, P0, R3.reuse, R80, 0x1 ;  /* 0x0000005003507211 */ /* 0x040fe400078008ff */
[C---:B------:R-:W-:Y:S02]  /*d460*/  LEA.HI.X.SX32 R83, R3.reuse, R83, 0x1, P1 ;  /* 0x0000005303537211 */ /* 0x040fe400008f0eff */
[----:B------:R-:W-:Y:S09]  /*d470*/  LEA.HI.X.SX32 R81, R3, R81, 0x1, P0 ;  /* 0x0000005103517211 */ /* 0x000ff200000f0eff */
.L_x_931:
[----:B------:R-:W-:Y:S05]  /*d480*/  BSYNC.RECONVERGENT B2 ;  /* 0x0000000000027941 */ /* 0x000fea0003800200 */
.L_x_915:
[----:B------:R-:W-:Y:S01]  /*d490*/  ISETP.NE.U32.AND P4, PT, R224, RZ, PT ;  /* 0x000000ffe000720c */ /* 0x000fe20003f85070 */
[----:B-1234-:R-:W2:Y:S01]  /*d4a0*/  LD.E R4, desc[UR4][R132.64+0x128] ;  /* 0x0001280484047980 */ /* 0x01eea2000c101900 */
[----:B------:R-:W-:Y:S01]  /*d4b0*/  UMOV UR6, URZ ;  /* 0x000000ff00067c82 */ /* 0x000fe20008000000 */
[----:B------:R-:W-:Y:S01]  /*d4c0*/  BSSY.RECONVERGENT B0, `(.L_x_997) ;  /* 0x0000062000007945 */ /* 0x000fe20003800200 */
[----:B------:R-:W-:Y:S02]  /*d4d0*/  ISETP.NE.AND.EX P4, PT, R225, RZ, PT, P4 ;  /* 0x000000ffe100720c */ /* 0x000fe40003f85340 */
[----:B------:R-:W-:Y:S11]  /*d4e0*/  IADD3 R3, P0, PT, RZ, -UR6, RZ ;  /* 0x80000006ff037c10 */ /* 0x000ff6000ff1e0ff */
[----:B------:R-:W3:Y:S04]  /*d4f0*/  @!P4 LD.E R2, desc[UR4][R132.64+0x40] ;  /* 0x000040048402c980 */ /* 0x000ee8000c101900 */
[----:B------:R-:W4:Y:S02]  /*d500*/  @!P4 LD.E R0, desc[UR4][R132.64+0x38] ;  /* 0x000038048400c980 */ /* 0x000f24000c101900 */
[----:B----4-:R-:W-:Y:S02]  /*d510*/  @!P4 IMAD.SHL.U32 R0, R0, 0x80, RZ ;  /* 0x000000800000c824 */ /* 0x010fe400078e00ff */
[----:B--2---:R-:W-:Y:S02]  /*d520*/  IMAD.SHL.U32 R4, R4, 0x80, RZ ;  /* 0x0000008004047824 */ /* 0x004fe400078e00ff */
[----:B---3--:R-:W-:Y:S02]  /*d530*/  @!P4 IMAD.SHL.U32 R2, R2, 0x80, RZ ;  /* 0x000000800202c824 */ /* 0x008fe400078e00ff */
[----:B------:R-:W-:Y:S02]  /*d540*/  IMAD.X R4, RZ, RZ, ~R4, P0 ;  /* 0x000000ffff047224 */ /* 0x000fe400000e0e04 */
[----:B------:R-:W-:Y:S02]  /*d550*/  @!P4 IMAD.X R2, RZ, RZ, ~R2, P0 ;  /* 0x000000ffff02c224 */ /* 0x000fe400000e0e02 */
[----:B------:R-:W-:Y:S01]  /*d560*/  @!P4 IMAD.X R0, RZ, RZ, ~R0, P0 ;  /* 0x000000ffff00c224 */ /* 0x000fe200000e0e00 */
[C---:B------:R-:W-:Y:S02]  /*d570*/  SHF.R.S64 R5, R3.reuse, 0x1f, R4 ;  /* 0x0000001f03057819 */ /* 0x040fe40000001004 */
[C---:B------:R-:W-:Y:S02]  /*d580*/  @!P4 SHF.R.S64 R7, R3.reuse, 0x1f, R2 ;  /* 0x0000001f0307c819 */ /* 0x040fe40000001002 */
[----:B------:R-:W-:Y:S02]  /*d590*/  @!P4 SHF.R.S64 R3, R3, 0x1f, R0 ;  /* 0x0000001f0303c819 */ /* 0x000fe40000001000 */
[----:B------:R-:W-:Y:S02]  /*d5a0*/  IADD3 R10, P3, PT, R10, R5, RZ ;  /* 0x000000050a0a7210 */ /* 0x000fe40007f7e0ff */
[----:B------:R-:W-:Y:S02]  /*d5b0*/  @!P4 IADD3 R86, P1, PT, R7, R86, RZ ;  /* 0x000000560756c210 */ /* 0x000fe40007f3e0ff */
[----:B------:R-:W-:Y:S02]  /*d5c0*/  @!P4 IADD3 R84, P0, PT, R3, R84, RZ ;  /* 0x000000540354c210 */ /* 0x000fe40007f1e0ff */
[----:B------:R-:W-:Y:S02]  /*d5d0*/  LEA.HI.X.SX32 R11, R4, R11, 0x1, P3 ;  /* 0x0000000b040b7211 */ /* 0x000fe400018f0eff */
[----:B------:R-:W-:Y:S02]  /*d5e0*/  @!P4 LEA.HI.X.SX32 R87, R2, R87, 0x1, P1 ;  /* 0x000000570257c211 */ /* 0x000fe400008f0eff */
[----:B------:R-:W-:Y:S01]  /*d5f0*/  @!P4 LEA.HI.X.SX32 R85, R0, R85, 0x1, P0 ;  /* 0x000000550055c211 */ /* 0x000fe200000f0eff */
[----:B------:R-:W-:Y:S06]  /*d600*/  @!P4 BRA `(.L_x_998) ;  /* 0x000000040034c947 */ /* 0x000fec0003800000 */
[----:B------:R-:W-:Y:S11]  /*d610*/  ISETP.GT.AND P0, PT, R97, R76, PT ;  /* 0x0000004c6100720c */ /* 0x000ff60003f04270 */
[----:B------:R-:W-:Y:S02]  /*d620*/  @!UPT UIADD3 URZ, UPT, UPT, URZ, URZ, URZ ;  /* 0x000000fffffff290 */ /* 0x000fe4000fffe0ff */
[----:B------:R-:W-:Y:S05]  /*d630*/  @!P0 BRA `(.L_x_998) ;  /* 0x0000000400288947 */ /* 0x000fea0003800000 */
[----:B------:R-:W2:Y:S01]  /*d640*/  LD.E R3, desc[UR4][R132.64+0x170] ;  /* 0x0001700484037980 */ /* 0x000ea2000c101900 */
[----:B------:R-:W-:Y:S02]  /*d650*/  MOV R18, RZ ;  /* 0x000000ff00127202 */ /* 0x000fe40000000f00 */
[----:B------:R-:W-:Y:S01]  /*d660*/  IABS R4, R116 ;  /* 0x0000007400047213 */ /* 0x000fe20000000000 */
[----:B------:R-:W3:Y:S06]  /*d670*/  LD.E.64 R24, desc[UR4][R132.64+0x40] ;  /* 0x0000400484187980 */ /* 0x000eec000c101b00 */
[----:B------:R-:W4:Y:S06]  /*d680*/  LD.E.64 R22, desc[UR4][R132.64+0x20] ;  /* 0x0000200484167980 */ /* 0x000f2c000c101b00 */
[----:B------:R-:W4:Y:S01]  /*d690*/  LD.E.64 R20, desc[UR4][R132.64+0x28] ;  /* 0x0000280484147980 */ /* 0x000f22000c101b00 */
[----:B--2---:R-:W-:Y:S04]  /*d6a0*/  IABS R13, R3 ;  /* 0x00000003000d7213 */ /* 0x004fe80000000000 */
[----:B------:R-:W1:Y:S10]  /*d6b0*/  I2F.RP R7, R13 ;  /* 0x0000000d00077306 */ /* 0x000e740000209400 */
[----:B-1----:R-:W1:Y:S02]  /*d6c0*/  MUFU.RCP R0, R7 ;  /* 0x0000000700007308 */ /* 0x002e640000001000 */
[----:B-1----:R-:W-:Y:S01]  /*d6d0*/  VIADD R6, R0, 0xffffffe ;  /* 0x0ffffffe00067836 */ /* 0x002fe20000000000 */
[----:B------:R-:W-:Y:S07]  /*d6e0*/  IABS R0, R98 ;  /* 0x0000006200007213 */ /* 0x000fee0000000000 */
[----:B------:R-:W1:Y:S02]  /*d6f0*/  F2I.FTZ.U32.TRUNC.NTZ R19, R6 ;  /* 0x0000000600137305 */ /* 0x000e64000021f000 */
[--C-:B-1----:R-:W-:Y:S04]  /*d700*/  IMAD.MOV R2, RZ, RZ, -R19.reuse ;  /* 0x000000ffff027224 */ /* 0x102fe800078e0a13 */
[----:B------:R-:W-:Y:S01]  /*d710*/  IMAD R5, R2, R13, RZ ;  /* 0x0000000d02057224 */ /* 0x000fe200078e02ff */
[----:B------:R-:W-:Y:S03]  /*d720*/  IABS R2, R3 ;  /* 0x0000000300027213 */ /* 0x000fe60000000000 */
[----:B------:R-:W-:Y:S02]  /*d730*/  IMAD.HI.U32 R5, R19, R5, R18 ;  /* 0x0000000513057227 */ /* 0x000fe400078e0012 */
[----:B------:R-:W2:Y:S02]  /*d740*/  LD.E.64 R18, desc[UR4][R132.64+0x38] ;  /* 0x0000380484127980 */ /* 0x000ea4000c101b00 */
[----:B------:R-:W-:Y:S02]  /*d750*/  IMAD.MOV R2, RZ, RZ, -R2 ;  /* 0x000000ffff027224 */ /* 0x000fe400078e0a02 */
[C---:B------:R-:W-:Y:S04]  /*d760*/  IMAD.HI.U32 R7, R5.reuse, R0, RZ ;  /* 0x0000000005077227 */ /* 0x040fe800078e00ff */
[----:B------:R-:W-:Y:S04]  /*d770*/  IMAD.HI.U32 R5, R5, R4, RZ ;  /* 0x0000000405057227 */ /* 0x000fe800078e00ff */
[-C--:B------:R-:W-:Y:S02]  /*d780*/  IMAD R0, R7, R2.reuse, R0 ;  /* 0x0000000207007224 */ /* 0x080fe400078e0200 */
[----:B------:R-:W-:Y:S01]  /*d790*/  IMAD R4, R5, R2, R4 ;  /* 0x0000000205047224 */ /* 0x000fe200078e0204 */
[-C--:B------:R-:W-:Y:S02]  /*d7a0*/  LOP3.LUT R2, R116, R3.reuse, RZ, 0x3c, !PT ;  /* 0x0000000374027212 */ /* 0x080fe400078e3cff */
[C---:B------:R-:W-:Y:S02]  /*d7b0*/  ISETP.GT.U32.AND P0, PT, R13.reuse, R0, PT ;  /* 0x000000000d00720c */ /* 0x040fe40003f04070 */
[----:B------:R-:W-:Y:S02]  /*d7c0*/  ISETP.GT.U32.AND P4, PT, R13, R4, PT ;  /* 0x000000040d00720c */ /* 0x000fe40003f84070 */
[----:B------:R-:W-:Y:S02]  /*d7d0*/  ISETP.GE.AND P3, PT, R2, RZ, PT ;  /* 0x000000ff0200720c */ /* 0x000fe40003f66270 */
[----:B------:R-:W-:Y:S07]  /*d7e0*/  LOP3.LUT R2, RZ, R3, RZ, 0x33, !PT ;  /* 0x00000003ff027212 */ /* 0x000fee00078e33ff */
[----:B------:R-:W-:Y:S02]  /*d7f0*/  @!P0 IMAD.IADD R0, R0, 0x1, -R13 ;  /* 0x0000000100008824 */ /* 0x000fe400078e0a0d */
[----:B------:R-:W-:Y:S01]  /*d800*/  @!P0 VIADD R7, R7, 0x1 ;  /* 0x0000000107078836 */ /* 0x000fe20000000000 */
[-C--:B------:R-:W-:Y:S01]  /*d810*/  @!P4 IADD3 R4, PT, PT, R4, -R13.reuse, RZ ;  /* 0x8000000d0404c210 */ /* 0x080fe20007ffe0ff */
[----:B------:R-:W-:Y:S01]  /*d820*/  @!P4 VIADD R5, R5, 0x1 ;  /* 0x000000010505c836 */ /* 0x000fe20000000000 */
[----:B------:R-:W-:Y:S02]  /*d830*/  ISETP.GE.U32.AND P5, PT, R0, R13, PT ;  /* 0x0000000d0000720c */ /* 0x000fe40003fa6070 */
[----:B------:R-:W-:Y:S02]  /*d840*/  LOP3.LUT R0, R98, R3, RZ, 0x3c, !PT ;  /* 0x0000000362007212 */ /* 0x000fe400078e3cff */
[----:B------:R-:W-:Y:S02]  /*d850*/  ISETP.GE.U32.AND P6, PT, R4, R13, PT ;  /* 0x0000000d0400720c */ /* 0x000fe40003fc6070 */
[----:B------:R-:W-:Y:S02]  /*d860*/  ISETP.GE.AND P1, PT, R0, RZ, PT ;  /* 0x000000ff0000720c */ /* 0x000fe40003f26270 */
[----:B------:R-:W-:Y:S05]  /*d870*/  ISETP.NE.AND P0, PT, R3, RZ, PT ;  /* 0x000000ff0300720c */ /* 0x000fea0003f05270 */
[----:B------:R-:W-:Y:S04]  /*d880*/  @P5 IADD3 R7, PT, PT, R7, 0x1, RZ ;  /* 0x0000000107075810 */ /* 0x000fe80007ffe0ff */
[----:B------:R-:W-:Y:S02]  /*d890*/  @P6 VIADD R5, R5, 0x1 ;  /* 0x0000000105056836 */ /* 0x000fe40000000000 */
[----:B------:R-:W-:Y:S03]  /*d8a0*/  @!P1 IMAD.MOV R7, RZ, RZ, -R7 ;  /* 0x000000ffff079224 */ /* 0x000fe600078e0a07 */
[----:B------:R-:W-:Y:S02]  /*d8b0*/  @!P3 IADD3 R5, PT, PT, -R5, RZ, RZ ;  /* 0x000000ff0505b210 */ /* 0x000fe40007ffe1ff */
[C---:B------:R-:W-:Y:S02]  /*d8c0*/  SEL R0, R2.reuse, R7, !P0 ;  /* 0x0000000702007207 */ /* 0x040fe40004000000 */
[----:B------:R-:W-:Y:S02]  /*d8d0*/  SEL R5, R2, R5, !P0 ;  /* 0x0000000502057207 */ /* 0x000fe40004000000 */
[CC--:B------:R-:W-:Y:S02]  /*d8e0*/  LEA R28, P1, R0.reuse, R222.reuse, 0x2 ;  /* 0x000000de001c7211 */ /* 0x0c0fe400078210ff */
[C---:B------:R-:W-:Y:S02]  /*d8f0*/  LEA R26, P0, R5.reuse, R222, 0x2 ;  /* 0x000000de051a7211 */ /* 0x040fe400078010ff */
[-C--:B------:R-:W-:Y:S01]  /*d900*/  LEA.HI.X.SX32 R29, R0, R223.reuse, 0x2, P1 ;  /* 0x000000df001d7211 */ /* 0x080fe200008f16ff */
[C---:B------:R-:W-:Y:S01]  /*d910*/  IMAD.IADD R0, R5.reuse, 0x1, -R0 ;  /* 0x0000000105007824 */ /* 0x040fe200078e0a00 */
[----:B------:R-:W-:Y:S03]  /*d920*/  LEA.HI.X.SX32 R27, R5, R223, 0x2, P0 ;  /* 0x000000df051b7211 */ /* 0x000fe600000f16ff */
[----:B------:R-:W-:Y:S01]  /*d930*/  IMAD R0, R0, R3, -0x80 ;  /* 0xffffff8000007424 */ /* 0x000fe200078e0203 */
[----:B------:R-:W4:Y:S03]  /*d940*/  LD.E R7, desc[UR4][R28.64] ;  /* 0x000000041c077980 */ /* 0x000f26000c101900 */
[----:B---3--:R-:W-:Y:S01]  /*d950*/  IMAD R5, R25, R0, RZ ;  /* 0x0000000019057224 */ /* 0x008fe200078e02ff */
[----:B------:R1:W4:Y:S01]  /*d960*/  LD.E R2, desc[UR4][R26.64] ;  /* 0x000000041a027980 */ /* 0x000322000c101900 */
[----:B------:R-:W-:Y:S05]  /*d970*/  SHF.R.S32.HI R4, RZ, 0x1f, R0 ;  /* 0x0000001fff047819 */ /* 0x000fea0000011400 */
[C---:B------:R-:W-:Y:S02]  /*d980*/  IMAD R5, R24.reuse, R4, R5 ;  /* 0x0000000418057224 */ /* 0x040fe400078e0205 */
[----:B-1----:R-:W-:Y:S04]  /*d990*/  IMAD.WIDE.U32 R26, R24, R0, RZ ;  /* 0x00000000181a7225 */ /* 0x002fe800078e00ff */
[----:B----4-:R-:W-:Y:S04]  /*d9a0*/  IMAD.IADD R6, R7, 0x1, -R2 ;  /* 0x0000000107067824 */ /* 0x010fe800078e0a02 */
[-C--:B------:R-:W-:Y:S01]  /*d9b0*/  IMAD R2, R23, R6.reuse, RZ ;  /* 0x0000000617027224 */ /* 0x080fe200078e02ff */
[----:B------:R-:W-:Y:S01]  /*d9c0*/  SHF.R.S32.HI R7, RZ, 0x1f, R6 ;  /* 0x0000001fff077819 */ /* 0x000fe20000011406 */
[C---:B------:R-:W-:Y:S01]  /*d9d0*/  IMAD.WIDE.U32 R24, R22.reuse, R6, RZ ;  /* 0x0000000616187225 */ /* 0x040fe200078e00ff */
[----:B------:R-:W-:Y:S03]  /*d9e0*/  IADD3 R23, PT, PT, R27, R5, RZ ;  /* 0x000000051b177210 */ /* 0x000fe60007ffe0ff */
[-C--:B------:R-:W-:Y:S01]  /*d9f0*/  IMAD R2, R22, R7.reuse, R2 ;  /* 0x0000000716027224 */ /* 0x080fe200078e0202 */
[----:B------:R-:W-:Y:S01]  /*da00*/  MOV R22, R26 ;  /* 0x0000001a00167202 */ /* 0x000fe20000000f00 */
[----:B--2---:R-:W-:Y:S02]  /*da10*/  IMAD R5, R19, R0, RZ ;  /* 0x0000000013057224 */ /* 0x004fe400078e02ff */
[----:B------:R-:W-:Y:S02]  /*da20*/  IMAD.IADD R25, R25, 0x1, R2 ;  /* 0x0000000119197824 */ /* 0x000fe400078e0202 */
[----:B------:R-:W-:Y:S04]  /*da30*/  IMAD.WIDE.U32 R22, R6, R20, R22 ;  /* 0x0000001406167225 */ /* 0x000fe800078e0016 */
[----:B------:R-:W-:Y:S01]  /*da40*/  IMAD R6, R21, R6, RZ ;  /* 0x0000000615067224 */ /* 0x000fe200078e02ff */
[----:B------:R-:W-:Y:S01]  /*da50*/  LEA R86, P1, R22, R86, 0x1 ;  /* 0x0000005616567211 */ /* 0x000fe200078208ff */
[----:B------:R-:W-:Y:S04]  /*da60*/  IMAD.WIDE.U32 R24, R0, R18, R24 ;  /* 0x0000001200187225 */ /* 0x000fe800078e0018 */
[----:B------:R-:W-:Y:S01]  /*da70*/  IMAD R6, R20, R7, R6 ;  /* 0x0000000714067224 */ /* 0x000fe200078e0206 */
[----:B------:R-:W-:Y:S01]  /*da80*/  LEA R84, P0, R24, R84, 0x1 ;  /* 0x0000005418547211 */ /* 0x000fe200078008ff */
[----:B------:R-:W-:Y:S02]  /*da90*/  IMAD R5, R18, R4, R5 ;  /* 0x0000000412057224 */ /* 0x000fe400078e0205 */
[----:B------:R-:W-:Y:S03]  /*daa0*/  IMAD.IADD R6, R23, 0x1, R6 ;  /* 0x0000000117067824 */ /* 0x000fe600078e0206 */
[----:B------:R-:W-:Y:S02]  /*dab0*/  IADD3 R0, PT, PT, R25, R5, RZ ;  /* 0x0000000519007210 */ /* 0x000fe40007ffe0ff */
[----:B------:R-:W-:Y:S02]  /*dac0*/  LEA.HI.X R87, R22, R87, R6, 0x1, P1 ;  /* 0x0000005716577211 */ /* 0x000fe400008f0c06 */
[----:B------:R-:W-:Y:S02]  /*dad0*/  LEA.HI.X R85, R24, R85, R0, 0x1, P0 ;  /* 0x0000005518557211 */ /* 0x000fe400000f0c00 */
.L_x_998:
[----:B------:R-:W-:Y:S05]  /*dae0*/  BSYNC.RECONVERGENT B0 ;  /* 0x0000000000007941 */ /* 0x000fea0003800200 */
.L_x_997:
[----:B------:R-:W-:Y:S05]  /*daf0*/  @P2 BRA `(.L_x_999) ;  /* 0xffffff4800b82947 */ /* 0x000fea000383ffff */
.L_x_898:
[----:B------:R-:W-:Y:S05]  /*db00*/  WARPSYNC.ALL ;  /* 0x0000000000007948 */ /* 0x000fea0003800000 */
[----:B------:R-:W-:Y:S06]  /*db10*/  BAR.SYNC.DEFER_BLOCKING 0x0 ;  /* 0x0000000000007b1d */ /* 0x000fec0000010000 */
[----:B------:R-:W2:Y:S01]  /*db20*/  LD.E R0, desc[UR4][R132.64+0xd0] ;  /* 0x0000d00484007980 */ /* 0x000ea2000c101900 */
[----:B------:R-:W-:Y:S01]  /*db30*/  BSSY.RECONVERGENT B3, `(.L_x_1000) ;  /* 0x00004eb000037945 */ /* 0x000fe20003800200 */
[C---:B------:R-:W-:Y:S01]  /*db40*/  SHF.L.U64.HI R36, R126.reuse, 0x4, R127 ;  /* 0x000000047e247819 */ /* 0x040fe2000001027f */
[----:B------:R-:W-:Y:S01]  /*db50*/  IMAD.SHL.U32 R31, R126, 0x10, RZ ;  /* 0x000000107e1f7824 */ /* 0x000fe200078e00ff */
[----:B--2---:R-:W-:-:S13]  /*db60*/  ISETP.NE.AND P0, PT, R0, RZ, PT ;  /* 0x000000ff0000720c */ /* 0x004fda0003f05270 */
[----:B------:R-:W-:Y:S05]  /*db70*/  @P0 BRA `(.L_x_1001) ;  /* 0x00000004002c0947 */ /* 0x000fea0003800000 */
[----:B------:R-:W-:Y:S01]  /*db80*/  IMAD.IADD R73, R220, 0x1, -R73 ;  /* 0x00000001dc497824 */ /* 0x000fe200078e0a49 */
[----:B------:R-:W-:Y:S01]  /*db90*/  LEA R2, P0, R31, R118, 0x1 ;  /* 0x000000761f027211 */ /* 0x000fe200078008ff */
[C---:B------:R-:W-:Y:S01]  /*dba0*/  VIADD R28, R120.reuse, 0x10 ;  /* 0x00000010781c7836 */ /* 0x040fe20000000000 */
[----:B------:R-:W-:Y:S01]  /*dbb0*/  BSSY.RECONVERGENT B0, `(.L_x_1002) ;  /* 0x0000017000007945 */ /* 0x000fe20003800200 */
[C---:B------:R-:W-:Y:S01]  /*dbc0*/  VIADD R30, R120.reuse, 0x20 ;  /* 0x00000020781e7836 */ /* 0x040fe20000000000 */
[CC--:B------:R-:W-:Y:S01]  /*dbd0*/  ISETP.GE.AND P1, PT, R120.reuse, R73.reuse, PT ;  /* 0x000000497800720c */ /* 0x0c0fe20003f26270 */
[----:B------:R-:W-:Y:S01]  /*dbe0*/  VIADD R38, R120, 0x30 ;  /* 0x0000003078267836 */ /* 0x000fe20000000000 */
[-C--:B------:R-:W-:Y:S02]  /*dbf0*/  ISETP.GE.AND P4, PT, R28, R73.reuse, PT ;  /* 0x000000491c00720c */ /* 0x080fe40003f86270 */
[-C--:B------:R-:W-:Y:S02]  /*dc00*/  ISETP.GE.AND P3, PT, R30, R73.reuse, PT ;  /* 0x000000491e00720c */ /* 0x080fe40003f66270 */
[----:B------:R-:W-:-:S02]  /*dc10*/  ISETP.GE.AND P2, PT, R38, R73, PT ;  /* 0x000000492600720c */ /* 0x000fc40003f46270 */
[----:B------:R-:W-:-:S05]  /*dc20*/  LEA.HI.X R3, R31, R119, R36, 0x1, P0 ;  /* 0x000000771f037211 */ /* 0x000fca00000f0c24 */
[----:B------:R-:W-:Y:S06]  /*dc30*/  @P1 BRA `(.L_x_1003) ;  /* 0x0000000000381947 */ /* 0x000fec0003800000 */
[-C--:B------:R-:W-:Y:S02]  /*dc40*/  ISETP.GE.AND P0, PT, R9, R219.reuse, PT ;  /* 0x000000db0900720c */ /* 0x080fe40003f06270 */
[----:B------:R-:W-:-:S11]  /*dc50*/  ISETP.GE.AND P1, PT, R14, R219, PT ;  /* 0x000000db0e00720c */ /* 0x000fd60003f26270 */
[----:B------:R-:W-:Y:S02]  /*dc60*/  @!P0 IMAD.MOV.U32 R4, RZ, RZ, R118 ;  /* 0x000000ffff048224 */ /* 0x000fe400078e0076 */
[----:B------:R-:W-:Y:S01]  /*dc70*/  @!P0 IMAD.MOV.U32 R5, RZ, RZ, R119 ;  /* 0x000000ffff058224 */ /* 0x000fe200078e0077 */
        /* <DEDUP_REMOVED lines=10> */
.L_x_1003:
[----:B------:R-:W-:Y:S05]  /*dd20*/  BSYNC.RECONVERGENT B0 ;  /* 0x0000000000007941 */ /* 0x000fea0003800200 */
.L_x_1002:
[----:B------:R-:W-:Y:S04]  /*dd30*/  BSSY.RECONVERGENT B0, `(.L_x_1004) ;  /* 0x000000e000007945 */ /* 0x000fe80003800200 */
[----:B------:R-:W-:Y:S05]  /*dd40*/  @P4 BRA `(.L_x_1005) ;  /* 0x0000000000304947 */ /* 0x000fea0003800000 */
        /* <DEDUP_REMOVED lines=12> */
.L_x_1005:
[----:B------:R-:W-:Y:S05]  /*de10*/  BSYNC.RECONVERGENT B0 ;  /* 0x0000000000007941 */ /* 0x000fea0003800200 */
.L_x_1004:
        /* <DEDUP_REMOVED lines=16> */
.L_x_1007:
[----:B------:R-:W-:Y:S05]  /*df20*/  BSYNC.RECONVERGENT B0 ;  /* 0x0000000000007941 */ /* 0x000fea0003800200 */
.L_x_1006:
[----:B------:R-:W-:Y:S05]  /*df30*/  @P2 BRA `(.L_x_1008) ;  /* 0x0000004800a82947 */ /* 0x000fea0003800000 */
[-C--:B------:R-:W-:Y:S02]  /*df40*/  ISETP.GE.AND P1, PT, R14, R219.reuse, PT ;  /* 0x000000db0e00720c */ /* 0x080fe40003f26270 */
[----:B------:R-:W-:Y:S02]  /*df50*/  ISETP.GE.AND P0, PT, R9, R219, PT ;  /* 0x000000db0900720c */ /* 0x000fe40003f06270 */
[----:B--2---:R-:W-:-:S04]  /*df60*/  LEA R2, P2, R126, R2, 0x6 ;  /* 0x000000027e027211 */ /* 0x004fc800078430ff */
        /* <DEDUP_REMOVED lines=12> */
.L_x_1001:
[----:B------:R-:W2:Y:S01]  /*e030*/  LD.E.64 R2, desc[UR4][R132.64+0xf0] ;  /* 0x0000f00484027980 */ /* 0x000ea2000c101b00 */
[----:B------:R-:W-:-:S03]  /*e040*/  IMAD.MOV.U32 R5, RZ, RZ, RZ ;  /* 0x000000ffff057224 */ /* 0x000fc600078e00ff */
[----:B------:R-:W3:Y:S04]  /*e050*/  LD.E.U8 R4, desc[UR4][R132.64+0x1b3] ;  /* 0x0001b30484047980 */ /* 0x000ee8000c101100 */
[----:B------:R1:W5:Y:S01]  /*e060*/  LD.E.64 R26, desc[UR4][R132.64+0x150] ;  /* 0x00015004841a7980 */ /* 0x000362000c101b00 */
[----:B--2---:R-:W-:-:S04]  /*e070*/  ISETP.NE.U32.AND P1, PT, R2, RZ, PT ;  /* 0x000000ff0200720c */ /* 0x004fc80003f25070 */
[----:B------:R-:W-:-:S13]  /*e080*/  ISETP.NE.AND.EX P1, PT, R3, RZ, PT, P1 ;  /* 0x000000ff0300720c */ /* 0x000fda0003f25310 */
[----:B------:R-:W-:-:S04]  /*e090*/  @P1 LEA R12, P0, R217, R2, 0x2 ;  /* 0x00000002d90c1211 */ /* 0x000fc800078010ff */
[----:B------:R-:W-:Y:S02]  /*e0a0*/  @P1 LEA.HI.X R13, R217, R3, RZ, 0x2, P0 ;  /* 0x00000003d90d1211 */ /* 0x000fe400000f14ff */
[----:B------:R1:W5:Y:S04]  /*e0b0*/  LD.E.64 R2, desc[UR4][R132.64+0x148] ;  /* 0x0001480484027980 */ /* 0x000368000c101b00 */
[----:B------:R-:W2:Y:S01]  /*e0c0*/  @P1 LD.E R5, desc[UR4][R12.64] ;  /* 0x000000040c051980 */ /* 0x000ea2000c101900 */
[----:B------:R-:W-:Y:S01]  /*e0d0*/  LEA.HI R11, R0, R0, RZ, 0x1 ;  /* 0x00000000000b7211 */ /* 0x000fe200078f08ff */
[----:B------:R-:W-:-:S03]  /*e0e0*/  IMAD.SHL.U32 R10, R71, 0x4, RZ ;  /* 0x00000004470a7824 */ /* 0x000fc600078e00ff */
[----:B------:R-:W-:Y:S02]  /*e0f0*/  SHF.R.S32.HI R11, RZ, 0x1, R11 ;  /* 0x00000001ff0b7819 */ /* 0x000fe4000001140b */
[----:B---3--:R-:W-:Y:S02]  /*e100*/  ISETP.NE.AND P2, PT, R4, RZ, PT ;  /* 0x000000ff0400720c */ /* 0x008fe40003f45270 */
[----:B------:R-:W-:Y:S01]  /*e110*/  LOP3.LUT R10, R10, 0x1c, RZ, 0xc0, !PT ;  /* 0x0000001c0a0a7812 */ /* 0x000fe200078ec0ff */
[----:B--2---:R-:W-:-:S04]  /*e120*/  IMAD.IADD R6, R70, 0x1, R5 ;  /* 0x0000000146067824 */ /* 0x004fc800078e0205 */
[----:B------:R-:W-:-:S05]  /*e130*/  IMAD R6, R6, R11, RZ ;  /* 0x0000000b06067224 */ /* 0x000fca00078e02ff */
[----:B------:R-:W-:-:S04]  /*e140*/  IADD3 R5, P1, PT, R10, R6, RZ ;  /* 0x000000060a057210 */ /* 0x000fc80007f3e0ff */
[----:B------:R-:W-:Y:S02]  /*e150*/  IADD3 R10, P0, PT, R10, R5, RZ ;  /* 0x000000050a0a7210 */ /* 0x000fe40007f1e0ff */
[----:B------:R-:W-:-:S05]  /*e160*/  LEA.HI.X.SX32 R4, R6, RZ, 0x1, P1 ;  /* 0x000000ff06047211 */ /* 0x000fca00008f0eff */
[----:B------:R-:W-:Y:S01]  /*e170*/  IMAD.X R8, RZ, RZ, R4, P0 ;  /* 0x000000ffff087224 */ /* 0x000fe200000e0604 */
[----:B-1----:R-:W-:Y:S06]  /*e180*/  @!P2 BRA `(.L_x_1009) ;  /* 0x0000001800b8a947 */ /* 0x002fec0003800000 */
[----:B------:R1:W5:Y:S01]  /*e190*/  LD.E R8, desc[UR4][R132.64+0xc0] ;  /* 0x0000c00484087980 */ /* 0x000362000c101900 */
[----:B------:R-:W-:Y:S01]  /*e1a0*/  IMAD.IADD R11, R220, 0x1, -R73 ;  /* 0x00000001dc0b7824 */ /* 0x000fe200078e0a49 */
[----:B------:R-:W-:Y:S01]  /*e1b0*/  BSSY.RECONVERGENT B2, `(.L_x_1010) ;  /* 0x0000072000027945 */ /* 0x000fe20003800200 */
[C---:B------:R-:W-:Y:S01]  /*e1c0*/  IMAD.SHL.U32 R21, R5.reuse, 0x2, RZ ;  /* 0x0000000205157824 */ /* 0x040fe200078e00ff */
[----:B------:R-:W-:Y:S02]  /*e1d0*/  SHF.L.U64.HI R5, R5, 0x1, R4 ;  /* 0x0000000105057819 */ /* 0x000fe40000010204 */
[----:B------:R-:W-:Y:S02]  /*e1e0*/  ISETP.GE.AND P2, PT, R120, R11, PT ;  /* 0x0000000b7800720c */ /* 0x000fe40003f46270 */
[-C--:B-----5:R-:W-:Y:S02]  /*e1f0*/  IADD3 R12, P1, PT, R2, R21.reuse, RZ ;  /* 0x00000015020c7210 */ /* 0x0a0fe40007f3e0ff */
[----:B------:R-:W-:-:S03]  /*e200*/  IADD3 R20, P0, PT, R26, R21, RZ ;  /* 0x000000151a147210 */ /* 0x000fc60007f1e0ff */
[--C-:B------:R-:W-:Y:S02]  /*e210*/  IMAD.X R13, R3, 0x1, R5.reuse, P1 ;  /* 0x00000001030d7824 */ /* 0x100fe400008e0605 */
[----:B------:R-:W-:-:S04]  /*e220*/  IMAD.X R21, R27, 0x1, R5, P0 ;  /* 0x000000011b157824 */ /* 0x000fc800000e0605 */
[----:B------:R-:W-:Y:S05]  /*e230*/  @P2 BRA `(.L_x_1011) ;  /* 0x0000000400a42947 */ /* 0x000fea0003800000 */
[----:B------:R-:W-:Y:S01]  /*e240*/  ISETP.GE.AND P0, PT, R14, R8, PT ;  /* 0x000000080e00720c */ /* 0x000fe20003f06270 */
[----:B------:R-:W-:Y:S01]  /*e250*/  BSSY.RECONVERGENT B1, `(.L_x_1012) ;  /* 0x0000035000017945 */ /* 0x000fe20003800200 */
[----:B------:R-:W-:Y:S02]  /*e260*/  CS2R R4, SRZ ;  /* 0x0000000000047805 */ /* 0x000fe4000001ff00 */
[----:B------:R-:W-:-:S09]  /*e270*/  CS2R R6, SRZ ;  /* 0x0000000000067805 */ /* 0x000fd2000001ff00 */
[----:B------:R-:W-:Y:S05]  /*e280*/  @P0 BRA `(.L_x_1013) ;  /* 0x0000000000c40947 */ /* 0x000fea0003800000 */
[----:B------:R-:W-:Y:S01]  /*e290*/  IMAD.MOV.U32 R16, RZ, RZ, R118 ;  /* 0x000000ffff107224 */ /* 0x000fe200078e0076 */
[----:B------:R-:W-:-:S06]  /*e2a0*/  MOV R17, R119 ;  /* 0x0000007700117202 */ /* 0x000fcc0000000f00 */
[----:B------:R-:W5:Y:S01]  /*e2b0*/  LD.E.128 R16, desc[UR4][R16.64] ;  /* 0x0000000410107980 */ /* 0x000f62000c101d00 */
[----:B------:R-:W-:Y:S01]  /*e2c0*/  ISETP.GE.AND P0, PT, R14, R0, PT ;  /* 0x000000000e00720c */ /* 0x000fe20003f06270 */
[----:B------:R-:W-:-:S12]  /*e2d0*/  BSSY.RECONVERGENT B0, `(.L_x_1014) ;  /* 0x0000028000007945 */ /* 0x000fd80003800200 */
[----:B------:R-:W-:Y:S05]  /*e2e0*/  @P0 BRA `(.L_x_1015) ;  /* 0x0000000000980947 */ /* 0x000fea0003800000 */
[----:B------:R-:W2:Y:S04]  /*e2f0*/  LD.E.64 R2, desc[UR4][R20.64] ;  /* 0x0000000414027980 */ /* 0x000ea8000c101b00 */
[----:B------:R-:W3:Y:S01]  /*e300*/  LD.E.64 R4, desc[UR4][R12.64] ;  /* 0x000000040c047980 */ /* 0x000ee2000c101b00 */
[--C-:B-----5:R-:W-:Y:S02]  /*e310*/  HADD2.F32 R22, -RZ, R17.reuse.H0_H0 ;  /* 0x20000011ff167230 */ /* 0x120fe40000004100 */
[----:B------:R-:W-:Y:S02]  /*e320*/  HADD2.F32 R24, -RZ, R17.H1_H1 ;  /* 0x30000011ff187230 */ /* 0x000fe40000004100 */
[--C-:B------:R-:W-:Y:S02]  /*e330*/  HADD2.F32 R23, -RZ, R19.reuse.H1_H1 ;  /* 0x30000013ff177230 */ /* 0x100fe40000004100 */
[----:B------:R-:W-:-:S02]  /*e340*/  HADD2.F32 R26, -RZ, R19.H0_H0 ;  /* 0x20000013ff1a7230 */ /* 0x000fc40000004100 */
[----:B--2---:R-:W-:Y:S02]  /*e350*/  HADD2.F32 R7, -RZ, R2.H1_H1 ;  /* 0x30000002ff077230 */ /* 0x004fe40000004100 */
[----:B------:R-:W-:Y:S02]  /*e360*/  HADD2.F32 R6, -RZ, R3.H1_H1 ;  /* 0x30000003ff067230 */ /* 0x000fe40000004100 */
[--C-:B---3--:R-:W-:Y:S02]  /*e370*/  HADD2.F32 R17, -RZ, R4.reuse.H1_H1 ;  /* 0x30000004ff117230 */ /* 0x108fe40000004100 */
[----:B------:R-:W-:Y:S01]  /*e380*/  FMUL.FTZ R25, R24, R7 ;  /* 0x0000000718197220 */ /* 0x000fe20000410000 */
[----:B------:R-:W-:Y:S02]  /*e390*/  HADD2.F32 R10, -RZ, R5.H1_H1 ;  /* 0x30000005ff0a7230 */ /* 0x000fe40000004100 */
[----:B------:R-:W-:Y:S01]  /*e3a0*/  FMUL.FTZ R19, R23, R6 ;  /* 0x0000000617137220 */ /* 0x000fe20000410000 */
[----:B------:R-:W-:-:S02]  /*e3b0*/  HADD2.F32 R4, -RZ, R4.H0_H0 ;  /* 0x20000004ff047230 */ /* 0x000fc40000004100 */
[----:B------:R-:W-:Y:S01]  /*e3c0*/  FMUL.FTZ R24, R24, R17 ;  /* 0x0000001118187220 */ /* 0x000fe20000410000 */
[----:B------:R-:W-:Y:S02]  /*e3d0*/  HADD2.F32 R2, -RZ, R2.H0_H0 ;  /* 0x20000002ff027230 */ /* 0x000fe40000004100 */
[-C--:B------:R-:W-:Y:S01]  /*e3e0*/  FMUL.FTZ R23, R23, R10.reuse ;  /* 0x0000000a17177220 */ /* 0x080fe20000410000 */
[----:B------:R-:W-:Y:S01]  /*e3f0*/  FFMA.FTZ R19, R26, R10, -R19 ;  /* 0x0000000a1a137223 */ /* 0x000fe20000010813 */
[C---:B------:R-:W-:Y:S01]  /*e400*/  FFMA.FTZ R24, R22.reuse, R7, R24 ;  /* 0x0000000716187223 */ /* 0x040fe20000010018 */
[----:B------:R-:W-:Y:S02]  /*e410*/  HADD2.F32 R7, -RZ, R16.H1_H1 ;  /* 0x30000010ff077230 */ /* 0x000fe40000004100 */
[----:B------:R-:W-:Y:S01]  /*e420*/  FFMA.FTZ R25, R22, R17, -R25 ;  /* 0x0000001116197223 */ /* 0x000fe20000010819 */
[----:B------:R-:W-:Y:S02]  /*e430*/  HADD2.F32 R3, -RZ, R3.H0_H0 ;  /* 0x20000003ff037230 */ /* 0x000fe40000004100 */
[----:B------:R-:W-:Y:S01]  /*e440*/  FFMA.FTZ R6, R26, R6, R23 ;  /* 0x000000061a067223 */ /* 0x000fe20000010017 */
[----:B------:R-:W-:-:S02]  /*e450*/  HADD2.F32 R10, -RZ, R18.H1_H1 ;  /* 0x30000012ff0a7230 */ /* 0x000fc40000004100 */
[C---:B------:R-:W-:Y:S01]  /*e460*/  FMUL.FTZ R23, R7.reuse, R4 ;  /* 0x0000000407177220 */ /* 0x040fe20000410000 */
[----:B------:R-:W-:Y:S02]  /*e470*/  HADD2.F32 R5, -RZ, R5.H0_H0 ;  /* 0x20000005ff057230 */ /* 0x000fe40000004100 */
[----:B------:R-:W-:Y:S02]  /*e480*/  HADD2.F32 R17, -RZ, R16.H0_H0 ;  /* 0x20000010ff117230 */ /* 0x000fe40000004100 */
[----:B------:R-:W-:Y:S01]  /*e490*/  FMUL.FTZ R16, R7, R2 ;  /* 0x0000000207107220 */ /* 0x000fe20000410000 */
[----:B------:R-:W-:Y:S02]  /*e4a0*/  HADD2.F32 R18, -RZ, R18.H0_H0 ;  /* 0x20000012ff127230 */ /* 0x000fe40000004100 */
[C---:B------:R-:W-:Y:S01]  /*e4b0*/  FMUL.FTZ R7, R10.reuse, R3 ;  /* 0x000000030a077220 */ /* 0x040fe20000410000 */
[-C--:B------:R-:W-:Y:S01]  /*e4c0*/  FMUL.FTZ R10, R10, R5.reuse ;  /* 0x000000050a0a7220 */ /* 0x080fe20000410000 */
[C---:B------:R-:W-:Y:S01]  /*e4d0*/  FFMA.FTZ R16, R17.reuse, R4, -R16 ;  /* 0x0000000411107223 */ /* 0x040fe20000010810 */
[----:B------:R-:W-:Y:S01]  /*e4e0*/  FFMA.FTZ R23, R17, R2, R23 ;  /* 0x0000000211177223 */ /* 0x000fe20000010017 */
[C---:B------:R-:W-:Y:S01]  /*e4f0*/  FFMA.FTZ R7, R18.reuse, R5, -R7 ;  /* 0x0000000512077223 */ /* 0x040fe20000010807 */
[----:B------:R-:W-:Y:S01]  /*e500*/  FFMA.FTZ R10, R18, R3, R10 ;  /* 0x00000003120a7223 */ /* 0x000fe2000001000a */
[----:B------:R-:W-:-:S02]  /*e510*/  F2FP.F16.F32.PACK_AB R17, R24, R25 ;  /* 0x000000191811723e */ /* 0x000fc400000000ff */
[----:B------:R-:W-:Y:S02]  /*e520*/  F2FP.F16.F32.PACK_AB R19, R6, R19 ;  /* 0x000000130613723e */ /* 0x000fe400000000ff */
[----:B------:R-:W-:Y:S02]  /*e530*/  F2FP.F16.F32.PACK_AB R16, R23, R16 ;  /* 0x000000101710723e */ /* 0x000fe400000000ff */
[----:B------:R-:W-:Y:S02]  /*e540*/  F2FP.F16.F32.PACK_AB R18, R10, R7 ;  /* 0x000000070a12723e */ /* 0x000fe400000000ff */
.L_x_1015:
[----:B------:R-:W-:Y:S05]  /*e550*/  BSYNC.RECONVERGENT B0 ;  /* 0x0000000000007941 */ /* 0x000fea0003800200 */
.L_x_1014:
[----:B-----5:R-:W-:Y:S01]  /*e560*/  IMAD.MOV.U32 R6, RZ, RZ, R18 ;  /* 0x000000ffff067224 */ /* 0x020fe200078e0012 */
[----:B------:R-:W-:Y:S01]  /*e570*/  MOV R4, R16 ;  /* 0x0000001000047202 */ /* 0x000fe20000000f00 */
[----:B------:R-:W-:Y:S01]  /*e580*/  IMAD.MOV.U32 R7, RZ, RZ, R19 ;  /* 0x000000ffff077224 */ /* 0x000fe200078e0013 */
[----:B------:R-:W-:Y:S02]  /*e590*/  MOV R5, R17 ;  /* 0x0000001100057202 */ /* 0x000fe40000000f00 */
.L_x_1013:
[----:B------:R-:W-:Y:S05]  /*e5a0*/  BSYNC.RECONVERGENT B1 ;  /* 0x0000000000017941 */ /* 0x000fea0003800200 */
.L_x_1012:
[----:B------:R-:W-:Y:S01]  /*e5b0*/  ISETP.GE.AND P0, PT, R9, R8, PT ;  /* 0x000000080900720c */ /* 0x000fe20003f06270 */
[----:B------:R2:W-:-:S12]  /*e5c0*/  STS.128 [R63], R4 ;  /* 0x000000043f007388 */ /* 0x0005d80000000c00 */
[----:B------:R2:W-:Y:S01]  /*e5d0*/  @P0 STS.128 [R63+0x2000], RZ ;  /* 0x002000ff3f000388 */ /* 0x0005e20000000c00 */
[----:B------:R-:W-:Y:S05]  /*e5e0*/  @P0 BRA `(.L_x_1011) ;  /* 0x0000000000b80947 */ /* 0x000fea0003800000 */
[----:B------:R-:W-:Y:S01]  /*e5f0*/  IMAD.MOV.U32 R16, RZ, RZ, R118 ;  /* 0x000000ffff107224 */ /* 0x000fe200078e0076 */
[----:B------:R-:W-:-:S06]  /*e600*/  MOV R17, R119 ;  /* 0x0000007700117202 */ /* 0x000fcc0000000f00 */
[----:B------:R-:W5:Y:S01]  /*e610*/  LD.E.128 R16, desc[UR4][R16.64+0x80] ;  /* 0x0000800410107980 */ /* 0x000f62000c101d00 */
[----:B------:R-:W-:Y:S01]  /*e620*/  ISETP.GE.AND P0, PT, R9, R0, PT ;  /* 0x000000000900720c */ /* 0x000fe20003f06270 */
[----:B------:R-:W-:-:S12]  /*e630*/  BSSY.RECONVERGENT B0, `(.L_x_1016) ;  /* 0x0000028000007945 */ /* 0x000fd80003800200 */
[----:B------:R-:W-:Y:S05]  /*e640*/  @P0 BRA `(.L_x_1017) ;  /* 0x0000000000980947 */ /* 0x000fea0003800000 */
[----:B------:R-:W3:Y:S04]  /*e650*/  LD.E.64 R2, desc[UR4][R20.64+0x40] ;  /* 0x0000400414027980 */ /* 0x000ee8000c101b00 */
[----:B--2---:R-:W2:Y:S01]  /*e660*/  LD.E.64 R4, desc[UR4][R12.64+0x40] ;  /* 0x000040040c047980 */ /* 0x004ea2000c101b00 */
[--C-:B-----5:R-:W-:Y:S02]  /*e670*/  HADD2.F32 R22, -RZ, R17.reuse.H0_H0 ;  /* 0x20000011ff167230 */ /* 0x120fe40000004100 */
[----:B------:R-:W-:Y:S02]  /*e680*/  HADD2.F32 R24, -RZ, R17.H1_H1 ;  /* 0x30000011ff187230 */ /* 0x000fe40000004100 */
[--C-:B------:R-:W-:Y:S02]  /*e690*/  HADD2.F32 R23, -RZ, R19.reuse.H1_H1 ;  /* 0x30000013ff177230 */ /* 0x100fe40000004100 */
[----:B------:R-:W-:-:S02]  /*e6a0*/  HADD2.F32 R26, -RZ, R19.H0_H0 ;  /* 0x20000013ff1a7230 */ /* 0x000fc40000004100 */
[----:B---3--:R-:W-:Y:S02]  /*e6b0*/  HADD2.F32 R7, -RZ, R2.H1_H1 ;  /* 0x30000002ff077230 */ /* 0x008fe40000004100 */
[----:B------:R-:W-:Y:S02]  /*e6c0*/  HADD2.F32 R6, -RZ, R3.H1_H1 ;  /* 0x30000003ff067230 */ /* 0x000fe40000004100 */
[--C-:B--2---:R-:W-:Y:S02]  /*e6d0*/  HADD2.F32 R17, -RZ, R4.reuse.H1_H1 ;  /* 0x30000004ff117230 */ /* 0x104fe40000004100 */
        /* <DEDUP_REMOVED lines=29> */
.L_x_1017:
[----:B------:R-:W-:Y:S05]  /*e8b0*/  BSYNC.RECONVERGENT B0 ;  /* 0x0000000000007941 */ /* 0x000fea0003800200 */
.L_x_1016:
[----:B-----5:R3:W-:Y:S02]  /*e8c0*/  STS.128 [R63+0x2000], R16 ;  /* 0x002000103f007388 */ /* 0x0207e40000000c00 */
.L_x_1011:
[----:B------:R-:W-:Y:S05]  /*e8d0*/  BSYNC.RECONVERGENT B2 ;  /* 0x0000000000027941 */ /* 0x000fea0003800200 */
.L_x_1010:
[----:B------:R-:W-:Y:S01]  /*e8e0*/  IADD3 R28, PT, PT, R120, 0x10, RZ ;  /* 0x00000010781c7810 */ /* 0x000fe20007ffe0ff */
[----:B------:R-:W-:Y:S03]  /*e8f0*/  BSSY.RECONVERGENT B2, `(.L_x_1018) ;  /* 0x0000065000027945 */ /* 0x000fe60003800200 */
[----:B------:R-:W-:-:S13]  /*e900*/  ISETP.GE.AND P0, PT, R28, R11, PT ;  /* 0x0000000b1c00720c */ /* 0x000fda0003f06270 */
[----:B------:R-:W-:Y:S05]  /*e910*/  @P0 BRA `(.L_x_1019) ;  /* 0x0000000400880947 */ /* 0x000fea0003800000 */
[----:B------:R-:W-:Y:S01]  /*e920*/  ISETP.GE.AND P1, PT, R14, R8, PT ;  /* 0x000000080e00720c */ /* 0x000fe20003f26270 */
[----:B------:R-:W-:Y:S01]  /*e930*/  BSSY.RECONVERGENT B1, `(.L_x_1020) ;  /* 0x0000031000017945 */ /* 0x000fe20003800200 */
[----:B------:R-:W-:-:S04]  /*e940*/  LEA R30, P0, R31, R118, 0x1 ;  /* 0x000000761f1e7211 */ /* 0x000fc800078008ff */
[----:B------:R-:W-:-:S07]  /*e950*/  LEA.HI.X R31, R31, R119, R36, 0x1, P0 ;  /* 0x000000771f1f7211 */ /* 0x000fce00000f0c24 */
[----:B------:R4:W-:Y:S01]  /*e960*/  @P1 STS.128 [R63+0x800], RZ ;  /* 0x000800ff3f001388 */ /* 0x0009e20000000c00 */
[----:B------:R-:W-:Y:S05]  /*e970*/  @P1 BRA `(.L_x_1021) ;  /* 0x0000000000b01947 */ /* 0x000fea0003800000 */
[----:B---3--:R3:W5:Y:S01]  /*e980*/  LD.E.128 R16, desc[UR4][R30.64] ;  /* 0x000000041e107980 */ /* 0x008762000c101d00 */
[----:B------:R-:W-:Y:S01]  /*e990*/  ISETP.GE.AND P0, PT, R14, R0, PT ;  /* 0x000000000e00720c */ /* 0x000fe20003f06270 */
[----:B------:R-:W-:-:S12]  /*e9a0*/  BSSY.RECONVERGENT B0, `(.L_x_1022) ;  /* 0x0000028000007945 */ /* 0x000fd80003800200 */
[----:B------:R-:W-:Y:S05]  /*e9b0*/  @P0 BRA `(.L_x_1023) ;  /* 0x0000000000980947 */ /* 0x000fea0003800000 */
[----:B------:R-:W4:Y:S04]  /*e9c0*/  LD.E.64 R2, desc[UR4][R20.64] ;  /* 0x0000000414027980 */ /* 0x000f28000c101b00 */
[----:B--2---:R-:W2:Y:S01]  /*e9d0*/  LD.E.64 R4, desc[UR4][R12.64] ;  /* 0x000000040c047980 */ /* 0x004ea2000c101b00 */
[--C-:B-----5:R-:W-:Y:S02]  /*e9e0*/  HADD2.F32 R22, -RZ, R17.reuse.H0_H0 ;  /* 0x20000011ff167230 */ /* 0x120fe40000004100 */
[----:B------:R-:W-:Y:S02]  /*e9f0*/  HADD2.F32 R24, -RZ, R17.H1_H1 ;  /* 0x30000011ff187230 */ /* 0x000fe40000004100 */
[--C-:B------:R-:W-:Y:S02]  /*ea00*/  HADD2.F32 R23, -RZ, R19.reuse.H1_H1 ;  /* 0x30000013ff177230 */ /* 0x100fe40000004100 */
[----:B------:R-:W-:-:S02]  /*ea10*/  HADD2.F32 R26, -RZ, R19.H0_H0 ;  /* 0x20000013ff1a7230 */ /* 0x000fc40000004100 */
[----:B----4-:R-:W-:Y:S02]  /*ea20*/  HADD2.F32 R7, -RZ, R2.H1_H1 ;  /* 0x30000002ff077230 */ /* 0x010fe40000004100 */
        /* <DEDUP_REMOVED lines=31> */
.L_x_1023:
[----:B------:R-:W-:Y:S05]  /*ec20*/  BSYNC.RECONVERGENT B0 ;  /* 0x0000000000007941 */ /* 0x000fea0003800200 */
.L_x_1022:
[----:B-----5:R1:W-:Y:S02]  /*ec30*/  STS.128 [R63+0x800], R16 ;  /* 0x000800103f007388 */ /* 0x0203e40000000c00 */
.L_x_1021:
[----:B------:R-:W-:Y:S05]  /*ec40*/  BSYNC.RECONVERGENT B1 ;  /* 0x0000000000017941 */ /* 0x000fea0003800200 */
.L_x_1020:
[----:B------:R-:W-:-:S13]  /*ec50*/  ISETP.GE.AND P0, PT, R9, R8, PT ;  /* 0x000000080900720c */ /* 0x000fda0003f06270 */
[----:B------:R1:W-:Y:S01]  /*ec60*/  @P0 STS.128 [R63+0x2800], RZ ;  /* 0x002800ff3f000388 */ /* 0x0003e20000000c00 */
[----:B------:R-:W-:Y:S05]  /*ec70*/  @P0 BRA `(.L_x_1019) ;  /* 0x0000000000b00947 */ /* 0x000fea0003800000 */
[----:B-1-3--:R1:W5:Y:S01]  /*ec80*/  LD.E.128 R16, desc[UR4][R30.64+0x80] ;  /* 0x000080041e107980 */ /* 0x00a362000c101d00 */
        /* <DEDUP_REMOVED lines=41> */
.L_x_1025:
[----:B------:R-:W-:Y:S05]  /*ef20*/  BSYNC.RECONVERGENT B0 ;  /* 0x0000000000007941 */ /* 0x000fea0003800200 */
.L_x_1024:
[----:B-----5:R3:W-:Y:S02]  /*ef30*/  STS.128 [R63+0x2800], R16 ;  /* 0x002800103f007388 */ /* 0x0207e40000000c00 */
.L_x_1019:
[----:B------:R-:W-:Y:S05]  /*ef40*/  BSYNC.RECONVERGENT B2 ;  /* 0x0000000000027941 */ /* 0x000fea0003800200 */
.L_x_1018:
[----:B-1-3--:R-:W-:Y:S01]  /*ef50*/  IADD3 R30, PT, PT, R120, 0x20, RZ ;  /* 0x00000020781e7810 */ /* 0x00afe20007ffe0ff */
        /* <DEDUP_REMOVED lines=9> */
[----:B------:R3:W5:Y:S01]  /*eff0*/  LD.E.128 R16, desc[UR4][R32.64] ;  /* 0x0000000420107980 */ /* 0x000762000c101d00 */
        /* <DEDUP_REMOVED lines=41> */
.L_x_1031:
[----:B------:R-:W-:Y:S05]  /*f290*/  BSYNC.RECONVERGENT B0 ;  /* 0x0000000000007941 */ /* 0x000fea0003800200 */
.L_x_1030:
[----:B-----5:R1:W-:Y:S02]  /*f2a0*/  STS.128 [R63+0x1000], R16 ;  /* 0x001000103f007388 */ /* 0x0203e40000000c00 */
.L_x_1029:
[----:B------:R-:W-:Y:S05]  /*f2b0*/  BSYNC.RECONVERGENT B1 ;  /* 0x0000000000017941 */ /* 0x000fea0003800200 */
.L_x_1028:
[----:B------:R-:W-:-:S13]  /*f2c0*/  ISETP.GE.AND P0, PT, R9, R8, PT ;  /* 0x000000080900720c */ /* 0x000fda0003f06270 */
[----:B------:R1:W-:Y:S01]  /*f2d0*/  @P0 STS.128 [R63+0x3000], RZ ;  /* 0x003000ff3f000388 */ /* 0x0003e20000000c00 */
[----:B------:R-:W-:Y:S05]  /*f2e0*/  @P0 BRA `(.L_x_1027) ;  /* 0x0000000000b00947 */ /* 0x000fea0003800000 */
[----:B-1----:R1:W5:Y:S01]  /*f2f0*/  LD.E.128 R16, desc[UR4][R32.64+0x80] ;  /* 0x0000800420107980 */ /* 0x002362000c101d00 */
        /* <DEDUP_REMOVED lines=41> */
.L_x_1033:
[----:B------:R-:W-:Y:S05]  /*f590*/  BSYNC.RECONVERGENT B0 ;  /* 0x0000000000007941 */ /* 0x000fea0003800200 */
.L_x_1032:
[----:B-----5:R1:W-:Y:S02]  /*f5a0*/  STS.128 [R63+0x3000], R16 ;  /* 0x003000103f007388 */ /* 0x0203e40000000c00 */
.L_x_1027:
[----:B------:R-:W-:Y:S05]  /*f5b0*/  BSYNC.RECONVERGENT B2 ;  /* 0x0000000000027941 */ /* 0x000fea0003800200 */
.L_x_1026:
[----:B------:R-:W-:-:S04]  /*f5c0*/  IADD3 R38, PT, PT, R120, 0x30, RZ ;  /* 0x0000003078267810 */ /* 0x000fc80007ffe0ff */
[----:B------:R-:W-:-:S13]  /*f5d0*/  ISETP.GE.AND P0, PT, R38, R11, PT ;  /* 0x0000000b2600720c */ /* 0x000fda0003f06270 */
[----:B------:R-:W-:Y:S05]  /*f5e0*/  @P0 BRA `(.L_x_1008) ;  /* 0x0000003000fc0947 */ /* 0x000fea0003800000 */
[----:B------:R-:W-:Y:S01]  /*f5f0*/  ISETP.GE.AND P0, PT, R14, R8, PT ;  /* 0x000000080e00720c */ /* 0x000fe20003f06270 */
[----:B-1-3--:R-:W-:Y:S01]  /*f600*/  IMAD R32, R127, 0x60, RZ ;  /* 0x000000607f207824 */ /* 0x00afe200078e02ff */
[----:B------:R-:W-:Y:S01]  /*f610*/  BSSY.RECONVERGENT B1, `(.L_x_1034) ;  /* 0x0000033000017945 */ /* 0x000fe20003800200 */
[----:B------:R-:W-:-:S05]  /*f620*/  IMAD.WIDE.U32 R118, R126, 0x60, R118 ;  /* 0x000000607e767825 */ /* 0x000fca00078e0076 */
[----:B------:R-:W-:Y:S02]  /*f630*/  IADD3 R33, PT, PT, R119, R32, RZ ;  /* 0x0000002077217210 */ /* 0x000fe40007ffe0ff */
[----:B------:R-:W-:-:S03]  /*f640*/  MOV R32, R118 ;  /* 0x0000007600207202 */ /* 0x000fc60000000f00 */
        /* <DEDUP_REMOVED lines=8> */
[--C-:B-----5:R-:W-:Y:S02]  /*f6d0*/  HADD2.F32 R24, -RZ, R17.reuse.H1_H1 ;  /* 0x30000011ff187230 */ /* 0x120fe40000004100 */
[----:B------:R-:W-:Y:S02]  /*f6e0*/  HADD2.F32 R22, -RZ, R17.H0_H0 ;  /* 0x20000011ff167230 */ /* 0x000fe40000004100 */
        /* <DEDUP_REMOVED lines=20> */
[----:B------:R-:W-:Y:S01]  /*f830*/  HADD2.F32 R5, -RZ, R5.H0_H0 ;  /* 0x20000005ff057230 */ /* 0x000fe20000004100 */
[----:B------:R-:W-:Y:S01]  /*f840*/  F2FP.F16.F32.PACK_AB R23, R24, R23 ;  /* 0x000000171817723e */ /* 0x000fe200000000ff */
        /* <DEDUP_REMOVED lines=12> */
[----:B------:R-:W-:Y:S02]  /*f910*/  MOV R17, R23 ;  /* 0x0000001700117202 */ /* 0x000fe40000000f00 */
.L_x_1037:
[----:B------:R-:W-:Y:S05]  /*f920*/  BSYNC.RECONVERGENT B0 ;  /* 0x0000000000007941 */ /* 0x000fea0003800200 */
.L_x_1036:
[----:B-----5:R1:W-:Y:S02]  /*f930*/  STS.128 [R63+0x1800], R16 ;  /* 0x001800103f007388 */ /* 0x0203e40000000c00 */
.L_x_1035:
[----:B------:R-:W-:Y:S05]  /*f940*/  BSYNC.RECONVERGENT B1 ;  /* 0x0000000000017941 */ /* 0x000fea0003800200 */
.L_x_1034:
        /* <DEDUP_REMOVED lines=20> */
[-C--:B------:R-:W-:Y:S01]  /*fa90*/  FMUL.FTZ R13, R17, R8.reuse ;  /* 0x00000008110d7220 */ /* 0x080fe20000410000 */
[----:B------:R-:W-:Y:S02]  /*faa0*/  HADD2.F32 R2, -RZ, R2.H0_H0 ;  /* 0x20000002ff027230 */ /* 0x000fe40000004100 */
[-C--:B------:R-:W-:Y:S01]  /*fab0*/  FMUL.FTZ R17, R10, R7.reuse ;  /* 0x000000070a117220 */ /* 0x080fe20000410000 */
[----:B------:R-:W-:Y:S01]  /*fac0*/  FFMA.FTZ R12, R19, R7, -R12 ;  /* 0x00000007130c7223 */ /* 0x000fe2000001080c */
[----:B------:R-:W-:Y:S02]  /*fad0*/  HADD2.F32 R7, -RZ, R16.H1_H1 ;  /* 0x30000010ff077230 */ /* 0x000fe40000004100 */
[----:B------:R-:W-:Y:S01]  /*fae0*/  FFMA.FTZ R20, R11, R8, -R20 ;  /* 0x000000080b147223 */ /* 0x000fe20000010814 */
[----:B------:R-:W-:Y:S01]  /*faf0*/  FFMA.FTZ R17, R19, R0, R17 ;  /* 0x0000000013117223 */ /* 0x000fe20000010011 */
[----:B------:R-:W-:Y:S02]  /*fb00*/  HADD2.F32 R3, -RZ, R3.H0_H0 ;  /* 0x20000003ff037230 */ /* 0x000fe40000004100 */
[----:B------:R-:W-:Y:S01]  /*fb10*/  FFMA.FTZ R13, R11, R6, R13 ;  /* 0x000000060b0d7223 */ /* 0x000fe2000001000d */
[----:B------:R-:W-:-:S02]  /*fb20*/  HADD2.F32 R0, -RZ, R18.H1_H1 ;  /* 0x30000012ff007230 */ /* 0x000fc40000004100 */
[C---:B------:R-:W-:Y:S01]  /*fb30*/  FMUL.FTZ R6, R7.reuse, R2 ;  /* 0x0000000207067220 */ /* 0x040fe20000410000 */
[----:B------:R-:W-:Y:S02]  /*fb40*/  HADD2.F32 R5, -RZ, R5.H0_H0 ;  /* 0x20000005ff057230 */ /* 0x000fe40000004100 */
[----:B------:R-:W-:Y:S01]  /*fb50*/  FMUL.FTZ R19, R7, R4 ;  /* 0x0000000407137220 */ /* 0x000fe20000410000 */
[----:B------:R-:W-:Y:S02]  /*fb60*/  HADD2.F32 R11, -RZ, R16.H0_H0 ;  /* 0x20000010ff0b7230 */ /* 0x000fe40000004100 */
[C---:B------:R-:W-:Y:S01]  /*fb70*/  FMUL.FTZ R7, R0.reuse, R3 ;  /* 0x0000000300077220 */ /* 0x040fe20000410000 */
[----:B------:R-:W-:Y:S02]  /*fb80*/  HADD2.F32 R18, -RZ, R18.H0_H0 ;  /* 0x20000012ff127230 */ /* 0x000fe40000004100 */
[-C--:B------:R-:W-:Y:S01]  /*fb90*/  FMUL.FTZ R0, R0, R5.reuse ;  /* 0x0000000500007220 */ /* 0x080fe20000410000 */
[----:B------:R-:W-:Y:S01]  /*fba0*/  F2FP.F16.F32.PACK_AB R13, R13, R20 ;  /* 0x000000140d0d723e */ /* 0x000fe200000000ff */
        /* <DEDUP_REMOVED lines=8> */
[----:B------:R-:W-:Y:S02]  /*fc30*/  MOV R19, R12 ;  /* 0x0000000c00137202 */ /* 0x000fe40000000f00 */
.L_x_1039:
[----:B------:R-:W-:Y:S05]  /*fc40*/  BSYNC.RECONVERGENT B0 ;  /* 0x0000000000007941 */ /* 0x000fea0003800200 */
.L_x_1038:
[----:B-----5:R1:W-:Y:S01]  /*fc50*/  STS.128 [R63+0x3800], R16 ;  /* 0x003800103f007388 */ /* 0x0203e20000000c00 */
[----:B------:R-:W-:Y:S05]  /*fc60*/  BRA `(.L_x_1008) ;  /* 0x0000002c005c7947 */ /* 0x000fea0003800000 */
.L_x_1009:
[----:B------:R1:W5:Y:S01]  /*fc70*/  LD.E R12, desc[UR4][R132.64+0xc0] ;  /* 0x0000c004840c7980 */ /* 0x000362000c101900 */
[----:B------:R-:W-:Y:S01]  /*fc80*/  IMAD.IADD R29, R220, 0x1, -R73 ;  /* 0x00000001dc1d7824 */ /* 0x000fe200078e0a49 */
[C---:B------:R-:W-:Y:S01]  /*fc90*/  IADD3 R24, PT, PT, -R11.reuse, RZ, RZ ;  /* 0x000000ff0b187210 */ /* 0x040fe20007ffe1ff */
[----:B------:R-:W-:Y:S01]  /*fca0*/  BSSY.RECONVERGENT B2, `(.L_x_1040) ;  /* 0x00000ba000027945 */ /* 0x000fe20003800200 */
[----:B------:R-:W-:Y:S02]  /*fcb0*/  IMAD.IADD R25, R11, 0x1, -R14 ;  /* 0x000000010b197824 */ /* 0x000fe400078e0a0e */
[----:B------:R-:W-:Y:S02]  /*fcc0*/  ISETP.GE.AND P0, PT, R120, R29, PT ;  /* 0x0000001d7800720c */ /* 0x000fe40003f06270 */
[----:B------:R-:W-:-:S11]  /*fcd0*/  SHF.R.S32.HI R13, RZ, 0x1f, R24 ;  /* 0x0000001fff0d7819 */ /* 0x000fd60000011418 */
[----:B------:R-:W-:Y:S05]  /*fce0*/  @P0 BRA `(.L_x_1041) ;  /* 0x0000000800d40947 */ /* 0x000fea0003800000 */
[----:B-----5:R-:W-:Y:S01]  /*fcf0*/  ISETP.GE.AND P0, PT, R14, R12, PT ;  /* 0x0000000c0e00720c */ /* 0x020fe20003f06270 */
[----:B------:R-:W-:Y:S01]  /*fd00*/  BSSY.RECONVERGENT B1, `(.L_x_1042) ;  /* 0x000005b000017945 */ /* 0x000fe20003800200 */
[----:B------:R-:W-:Y:S02]  /*fd10*/  CS2R R4, SRZ ;  /* 0x0000000000047805 */ /* 0x000fe4000001ff00 */
[----:B------:R-:W-:-:S09]  /*fd20*/  CS2R R6, SRZ ;  /* 0x0000000000067805 */ /* 0x000fd2000001ff00 */
[----:B------:R-:W-:Y:S05]  /*fd30*/  @P0 BRA `(.L_x_1043) ;  /* 0x00000004005c0947 */ /* 0x000fea0003800000 */
[----:B------:R-:W-:Y:S01]  /*fd40*/  IMAD.MOV.U32 R6, RZ, RZ, R118 ;  /* 0x000000ffff067224 */ /* 0x000fe200078e0076 */
[----:B------:R-:W-:-:S05]  /*fd50*/  MOV R7, R119 ;  /* 0x0000007700077202 */ /* 0x000fca0000000f00 */
[----:B------:R2:W5:Y:S01]  /*fd60*/  LD.E.128 R32, desc[UR4][R6.64] ;  /* 0x0000000406207980 */ /* 0x000562000c101d00 */
[----:B------:R-:W-:Y:S01]  /*fd70*/  ISETP.GE.AND P0, PT, R14, R0, PT ;  /* 0x000000000e00720c */ /* 0x000fe20003f06270 */
[----:B------:R-:W-:-:S12]  /*fd80*/  BSSY.RECONVERGENT B0, `(.L_x_1044) ;  /* 0x000004e000007945 */ /* 0x000fd80003800200 */
[----:B------:R-:W-:Y:S05]  /*fd90*/  @P0 BRA `(.L_x_1045) ;  /* 0x0000000400300947 */ /* 0x000fea0003800000 */
[----:B------:R-:W-:-:S04]  /*fda0*/  ISETP.GT.AND P1, PT, R25, RZ, PT ;  /* 0x000000ff1900720c */ /* 0x000fc80003f24270 */
[----:B------:R-:W-:Y:S02]  /*fdb0*/  SEL R5, R24, RZ, !P1 ;  /* 0x000000ff18057207 */ /* 0x000fe40004800000 */
[----:B------:R-:W-:Y:S02]  /*fdc0*/  SEL R17, R13, RZ, !P1 ;  /* 0x000000ff0d117207 */ /* 0x000fe40004800000 */
[----:B------:R-:W-:Y:S02]  /*fdd0*/  IADD3 R4, P0, PT, R5, R10, RZ ;  /* 0x0000000a05047210 */ /* 0x000fe40007f1e0ff */
[----:B------:R-:W-:Y:S02]  /*fde0*/  SEL R5, R11, R24, P1 ;  /* 0x000000180b057207 */ /* 0x000fe40000800000 */
[----:B------:R-:W-:Y:S02]  /*fdf0*/  IADD3.X R17, PT, PT, R17, R8, RZ, P0, !PT ;  /* 0x0000000811117210 */ /* 0x000fe400007fe4ff */
[C---:B------:R-:W-:Y:S01]  /*fe00*/  SHF.L.U32 R19, R4.reuse, 0x1, RZ ;  /* 0x0000000104137819 */ /* 0x040fe200000006ff */
[----:B------:R-:W-:Y:S01]  /*fe10*/  IMAD.WIDE R20, R5, 0x2, R6 ;  /* 0x0000000205147825 */ /* 0x000fe200078e0206 */
[----:B------:R-:W-:-:S02]  /*fe20*/  SHF.L.U64.HI R17, R4, 0x1, R17 ;  /* 0x0000000104117819 */ /* 0x000fc40000010211 */
[----:B------:R-:W-:-:S03]  /*fe30*/  IADD3 R4, P0, PT, R26, R19, RZ ;  /* 0x000000131a047210 */ /* 0x000fc60007f1e0ff */
[----:B------:R-:W3:Y:S01]  /*fe40*/  LD.E.128 R20, desc[UR4][R20.64] ;  /* 0x0000000414147980 */ /* 0x000ee2000c101d00 */
[----:B------:R-:W-:Y:S02]  /*fe50*/  IADD3.X R5, PT, PT, R27, R17, RZ, P0, !PT ;  /* 0x000000111b057210 */ /* 0x000fe400007fe4ff */
[----:B------:R-:W-:-:S04]  /*fe60*/  IADD3 R16, P0, PT, R2, R19, RZ ;  /* 0x0000001302107210 */ /* 0x000fc80007f1e0ff */
[----:B--2---:R-:W2:Y:S01]  /*fe70*/  LD.E.128 R4, desc[UR4][R4.64] ;  /* 0x0000000404047980 */ /* 0x004ea2000c101d00 */
[----:B------:R-:W-:-:S06]  /*fe80*/  IADD3.X R17, PT, PT, R3, R17, RZ, P0, !PT ;  /* 0x0000001103117210 */ /* 0x000fcc00007fe4ff */
[----:B------:R-:W4:Y:S01]  /*fe90*/  LD.E.128 R16, desc[UR4][R16.64] ;  /* 0x0000000410107980 */ /* 0x000f22000c101d00 */
[--C-:B---3--:R-:W-:Y:S02]  /*fea0*/  HADD2.F32 R28, -RZ, R20.reuse.H0_H0 ;  /* 0x20000014ff1c7230 */ /* 0x108fe40000004100 */
[----:B------:R-:W-:Y:S02]  /*feb0*/  HADD2.F32 R30, -RZ, R20.H1_H1 ;  /* 0x30000014ff1e7230 */ /* 0x000fe40000004100 */
[--C-:B------:R-:W-:Y:S02]  /*fec0*/  HADD2.F32 R20, -RZ, R21.reuse.H0_H0 ;  /* 0x20000015ff147230 */ /* 0x100fe40000004100 */
[----:B------:R-:W-:Y:S02]  /*fed0*/  HADD2.F32 R37, -RZ, R21.H1_H1 ;  /* 0x30000015ff257230 */ /* 0x000fe40000004100 */
[--C-:B------:R-:W-:Y:S02]  /*fee0*/  HADD2.F32 R21, -RZ, R22.reuse.H0_H0 ;  /* 0x20000016ff157230 */ /* 0x100fe40000004100 */
[----:B------:R-:W-:-:S02]  /*fef0*/  HADD2.F32 R38, -RZ, R22.H1_H1 ;  /* 0x30000016ff267230 */ /* 0x000fc40000004100 */
[--C-:B------:R-:W-:Y:S02]  /*ff00*/  HADD2.F32 R22, -RZ, R23.reuse.H0_H0 ;  /* 0x20000017ff167230 */ /* 0x100fe40000004100 */
[----:B------:R-:W-:Y:S02]  /*ff10*/  HADD2.F32 R39, -RZ, R23.H1_H1 ;  /* 0x30000017ff277230 */ /* 0x000fe40000004100 */
[--C-:B--2---:R-:W-:Y:S02]  /*ff20*/  HADD2.F32 R23, -RZ, R4.reuse.H0_H0 ;  /* 0x20000004ff177230 */ /* 0x104fe40000004100 */
[----:B------:R-:W-:Y:S02]  /*ff30*/  HADD2.F32 R43, -RZ, R4.H1_H1 ;  /* 0x30000004ff2b7230 */ /* 0x000fe40000004100 */
[--C-:B------:R-:W-:Y:S02]  /*ff40*/  HADD2.F32 R41, -RZ, R5.reuse.H0_H0 ;  /* 0x20000005ff297230 */ /* 0x100fe40000004100 */
[----:B------:R-:W-:Y:S01]  /*ff50*/  @P1 FADD.FTZ R23, -R23, -RZ ;  /* 0x800000ff17171221 */ /* 0x000fe20000010100 */
[----:B------:R-:W-:-:S02]  /*ff60*/  HADD2.F32 R40, -RZ, R5.H1_H1 ;  /* 0x30000005ff287230 */ /* 0x000fc40000004100 */
[----:B------:R-:W-:Y:S01]  /*ff70*/  @P1 FADD.FTZ R43, -R43, -RZ ;  /* 0x800000ff2b2b1221 */ /* 0x000fe20000010100 */
[--C-:B------:R-:W-:Y:S02]  /*ff80*/  HADD2.F32 R4, -RZ, R6.reuse.H0_H0 ;  /* 0x20000006ff047230 */ /* 0x100fe40000004100 */
[----:B------:R-:W-:Y:S01]  /*ff90*/  @P1 FADD.FTZ R41, -R41, -RZ ;  /* 0x800000ff29291221 */ /* 0x000fe20000010100 */
[----:B------:R-:W-:Y:S02]  /*ffa0*/  HADD2.F32 R45, -RZ, R6.H1_H1 ;  /* 0x30000006ff2d7230 */ /* 0x000fe40000004100 */
[----:B------:R-:W-:Y:S01]  /*ffb0*/  FMUL.FTZ R28, R28, R23 ;  /* 0x000000171c1c7220 */ /* 0x000fe20000410000 */
[--C-:B------:R-:W-:Y:S02]  /*ffc0*/  HADD2.F32 R5, -RZ, R7.reuse.H0_H0 ;  /* 0x20000007ff057230 */ /* 0x100fe40000004100 */
[----:B------:R-:W-:Y:S01]  /*ffd0*/  @P1 FADD.FTZ R4, -R4, -RZ ;  /* 0x800000ff04041221 */ /* 0x000fe20000010100 */
[----:B------:R-:W-:-:S02]  /*ffe0*/  HADD2.F32 R6, -RZ, R7.H1_H1 ;  /* 0x30000007ff067230 */ /* 0x000fc40000004100 */
[----:B------:R-:W-:Y:S01]  /*fff0*/  @P1 FADD.FTZ R40, -R40, -RZ ;  /* 0x800000ff28281221 */ /* 0x000fe20000010100 */
[----:B-----5:R-:W-:Y:S02]  /*10000*/  HADD2.F32 R23, -RZ, R32.H1_H1 ;  /* 0x30000020ff177230 */ /* 0x020fe40000004100 */
[----:B------:R-:W-:Y:S01]  /*10010*/  @P1 FADD.FTZ R5, -R5, -RZ ;  /* 0x800000ff05051221 */ /* 0x000fe20000010100 */
[----:B------:R-:W-:Y:S01]  /*10020*/  FMUL.FTZ R21, R21, R4 ;  /* 0x0000000415157220 */ /* 0x000fe20000410000 */
[----:B------:R-:W-:Y:S01]  /*10030*/  @P1 FADD.FTZ R6, -R6, -RZ ;  /* 0x800000ff06061221 */ /* 0x000fe20000010100 */
[----:B----4-:R-:W-:Y:S02]  /*10040*/  HADD2.F32 R4, -RZ, R16.H0_H0 ;  /* 0x20000010ff047230 */ /* 0x010fe40000004100 */
[----:B------:R-:W-:Y:S01]  /*10050*/  FMUL.FTZ R22, R22, R5 ;  /* 0x0000000516167220 */ /* 0x000fe20000410000 */
[----:B------:R-:W-:Y:S02]  /*10060*/  HADD2.F32 R5, -RZ, R32.H0_H0 ;  /* 0x20000020ff057230 */ /* 0x000fe40000004100 */
[----:B------:R-:W-:Y:S01]  /*10070*/  FMUL.FTZ R39, R39, R6 ;  /* 0x0000000627277220 */ /* 0x000fe20000410000 */
[----:B------:R-:W-:-:S02]  /*10080*/  HADD2.F32 R7, -RZ, R33.H0_H0 ;  /* 0x20000021ff077230 */ /* 0x000fc40000004100 */
[----:B------:R-:W-:Y:S01]  /*10090*/  FMUL.FTZ R30, R30, R43 ;  /* 0x0000002b1e1e7220 */ /* 0x000fe20000410000 */
[----:B------:R-:W-:Y:S02]  /*100a0*/  HADD2.F32 R16, -RZ, R16.H1_H1 ;  /* 0x30000010ff107230 */ /* 0x000fe40000004100 */
[----:B------:R-:W-:Y:S01]  /*100b0*/  FMUL.FTZ R20, R20, R41 ;  /* 0x0000002914147220 */ /* 0x000fe20000410000 */
[--C-:B------:R-:W-:Y:S02]  /*100c0*/  HADD2.F32 R6, -RZ, R17.reuse.H0_H0 ;  /* 0x20000011ff067230 */ /* 0x100fe40000004100 */
[----:B------:R-:W-:Y:S01]  /*100d0*/  @P1 FADD.FTZ R45, -R45, -RZ ;  /* 0x800000ff2d2d1221 */ /* 0x000fe20000010100 */
[----:B------:R-:W-:Y:S01]  /*100e0*/  FMUL.FTZ R37, R37, R40 ;  /* 0x0000002825257220 */ /* 0x000fe20000410000 */
[----:B------:R-:W-:Y:S02]  /*100f0*/  HADD2.F32 R40, -RZ, R17.H1_H1 ;  /* 0x30000011ff287230 */ /* 0x000fe40000004100 */
[----:B------:R-:W-:Y:S01]  /*10100*/  FFMA.FTZ R4, R5, R4, R28 ;  /* 0x0000000405047223 */ /* 0x000fe2000001001c */
[----:B------:R-:W-:-:S02]  /*10110*/  HADD2.F32 R32, -RZ, R18.H0_H0 ;  /* 0x20000012ff207230 */ /* 0x000fc40000004100 */
[----:B------:R-:W-:Y:S01]  /*10120*/  FFMA.FTZ R23, R23, R16, R30 ;  /* 0x0000001017177223 */ /* 0x000fe2000001001e */
[----:B------:R-:W-:Y:S02]  /*10130*/  HADD2.F32 R41, -RZ, R18.H1_H1 ;  /* 0x30000012ff297230 */ /* 0x000fe40000004100 */
[----:B------:R-:W-:Y:S01]  /*10140*/  FFMA.FTZ R6, R7, R6, R20 ;  /* 0x0000000607067223 */ /* 0x000fe20000010014 */
[--C-:B------:R-:W-:Y:S02]  /*10150*/  HADD2.F32 R17, -RZ, R19.reuse.H0_H0 ;  /* 0x20000013ff117230 */ /* 0x100fe40000004100 */
[----:B------:R-:W-:Y:S01]  /*10160*/  FMUL.FTZ R38, R38, R45 ;  /* 0x0000002d26267220 */ /* 0x000fe20000410000 */
[----:B------:R-:W-:Y:S02]  /*10170*/  HADD2.F32 R18, -RZ, R19.H1_H1 ;  /* 0x30000013ff127230 */ /* 0x000fe40000004100 */
[----:B------:R-:W-:Y:S02]  /*10180*/  HADD2.F32 R20, -RZ, R33.H1_H1 ;  /* 0x30000021ff147230 */ /* 0x000fe40000004100 */
[----:B------:R-:W-:-:S02]  /*10190*/  HADD2.F32 R16, -RZ, R34.H0_H0 ;  /* 0x20000022ff107230 */ /* 0x000fc40000004100 */
[----:B------:R-:W-:Y:S02]  /*101a0*/  HADD2.F32 R7, -RZ, R34.H1_H1 ;  /* 0x30000022ff077230 */ /* 0x000fe40000004100 */
[----:B------:R-:W-:Y:S01]  /*101b0*/  FFMA.FTZ R37, R20, R40, R37 ;  /* 0x0000002814257223 */ /* 0x000fe20000010025 */
[--C-:B------:R-:W-:Y:S02]  /*101c0*/  HADD2.F32 R5, -RZ, R35.reuse.H0_H0 ;  /* 0x20000023ff057230 */ /* 0x100fe40000004100 */
[----:B------:R-:W-:Y:S01]  /*101d0*/  FFMA.FTZ R16, R16, R32, R21 ;  /* 0x0000002010107223 */ /* 0x000fe20000010015 */
[----:B------:R-:W-:Y:S02]  /*101e0*/  HADD2.F32 R28, -RZ, R35.H1_H1 ;  /* 0x30000023ff1c7230 */ /* 0x000fe40000004100 */
[----:B------:R-:W-:Y:S01]  /*101f0*/  FFMA.FTZ R7, R7, R41, R38 ;  /* 0x0000002907077223 */ /* 0x000fe20000010026 */
[----:B------:R-:W-:Y:S01]  /*10200*/  F2FP.F16.F32.PACK_AB R32, R23, R4 ;  /* 0x000000041720723e */ /* 0x000fe200000000ff */
[----:B------:R-:W-:Y:S01]  /*10210*/  FFMA.FTZ R5, R5, R17, R22 ;  /* 0x0000001105057223 */ /* 0x000fe20000010016 */
[----:B------:R-:W-:Y:S01]  /*10220*/  F2FP.F16.F32.PACK_AB R33, R37, R6 ;  /* 0x000000062521723e */ /* 0x000fe200000000ff */
[----:B------:R-:W-:Y:S01]  /*10230*/  FFMA.FTZ R18, R28, R18, R39 ;  /* 0x000000121c127223 */ /* 0x000fe20000010027 */
[----:B------:R-:W-:-:S04]  /*10240*/  F2FP.F16.F32.PACK_AB R34, R7, R16 ;  /* 0x000000100722723e */ /* 0x000fc800000000ff */
[----:B------:R-:W-:Y:S02]  /*10250*/  F2FP.F16.F32.PACK_AB R35, R18, R5 ;  /* 0x000000051223723e */ /* 0x000fe400000000ff */
.L_x_1045:
[----:B------:R-:W-:Y:S05]  /*10260*/  BSYNC.RECONVERGENT B0 ;  /* 0x0000000000007941 */ /* 0x000fea0003800200 */
.L_x_1044:
[----:B--2--5:R-:W-:Y:S01]  /*10270*/  IMAD.MOV.U32 R6, RZ, RZ, R34 ;  /* 0x000000ffff067224 */ /* 0x024fe200078e0022 */
[----:B------:R-:W-:Y:S01]  /*10280*/  MOV R4, R32 ;  /* 0x0000002000047202 */ /* 0x000fe20000000f00 */
[----:B------:R-:W-:Y:S01]  /*10290*/  IMAD.MOV.U32 R7, RZ, RZ, R35 ;  /* 0x000000ffff077224 */ /* 0x000fe200078e0023 */
[----:B------:R-:W-:Y:S02]  /*102a0*/  MOV R5, R33 ;  /* 0x0000002100057202 */ /* 0x000fe40000000f00 */
.L_x_1043:
[----:B------:R-:W-:Y:S05]  /*102b0*/  BSYNC.RECONVERGENT B1 ;  /* 0x0000000000017941 */ /* 0x000fea0003800200 */
.L_x_1042:
[----:B------:R-:W-:Y:S01]  /*102c0*/  ISETP.GE.AND P0, PT, R9, R12, PT ;  /* 0x0000000c0900720c */ /* 0x000fe20003f06270 */
[----:B------:R2:W-:-:S12]  /*102d0*/  STS.128 [R63], R4 ;  /* 0x000000043f007388 */ /* 0x0005d80000000c00 */
[----:B------:R2:W-:Y:S01]  /*102e0*/  @P0 STS.128 [R63+0x2000], RZ ;  /* 0x002000ff3f000388 */ /* 0x0005e20000000c00 */
[----:B------:R-:W-:Y:S05]  /*102f0*/  @P0 BRA `(.L_x_1041) ;  /* 0x0000000400500947 */ /* 0x000fea0003800000 */
[----:B--2---:R-:W-:Y:S01]  /*10300*/  IMAD.MOV.U32 R6, RZ, RZ, R118 ;  /* 0x000000ffff067224 */ /* 0x004fe200078e0076 */
[----:B------:R-:W-:-:S05]  /*10310*/  MOV R7, R119 ;  /* 0x0000007700077202 */ /* 0x000fca0000000f00 */
[----:B------:R2:W5:Y:S01]  /*10320*/  LD.E.128 R32, desc[UR4][R6.64+0x80] ;  /* 0x0000800406207980 */ /* 0x000562000c101d00 */
[----:B------:R-:W-:Y:S01]  /*10330*/  ISETP.GE.AND P0, PT, R9, R0, PT ;  /* 0x000000000900720c */ /* 0x000fe20003f06270 */
[----:B------:R-:W-:-:S12]  /*10340*/  BSSY.RECONVERGENT B0, `(.L_x_1046) ;  /* 0x000004e000007945 */ /* 0x000fd80003800200 */
[----:B------:R-:W-:Y:S05]  /*10350*/  @P0 BRA `(.L_x_1047) ;  /* 0x0000000400300947 */ /* 0x000fea0003800000 */
[----:B------:R-:W-:-:S04]  /*10360*/  ISETP.GT.AND P1, PT, R25, 0x40, PT ;  /* 0x000000401900780c */ /* 0x000fc80003f24270 */
        /* <DEDUP_REMOVED lines=75> */
.L_x_1047:
[----:B------:R-:W-:Y:S05]  /*10820*/  BSYNC.RECONVERGENT B0 ;  /* 0x0000000000007941 */ /* 0x000fea0003800200 */
.L_x_1046:
[----:B-----5:R3:W-:Y:S02]  /*10830*/  STS.128 [R63+0x2000], R32 ;  /* 0x002000203f007388 */ /* 0x0207e40000000c00 */
.L_x_1041:
[----:B------:R-:W-:Y:S05]  /*10840*/  BSYNC.RECONVERGENT B2 ;  /* 0x0000000000027941 */ /* 0x000fea0003800200 */
.L_x_1040:
[----:B------:R-:W-:Y:S01]  /*10850*/  IADD3 R28, PT, PT, R120, 0x10, RZ ;  /* 0x00000010781c7810 */ /* 0x000fe20007ffe0ff */
[----:B------:R-:W-:Y:S03]  /*10860*/  BSSY.RECONVERGENT B2, `(.L_x_1048) ;  /* 0x00000b1000027945 */ /* 0x000fe60003800200 */
[----:B------:R-:W-:-:S13]  /*10870*/  ISETP.GE.AND P0, PT, R28, R29, PT ;  /* 0x0000001d1c00720c */ /* 0x000fda0003f06270 */
[----:B------:R-:W-:Y:S05]  /*10880*/  @P0 BRA `(.L_x_1049) ;  /* 0x0000000800b80947 */ /* 0x000fea0003800000 */
[----:B-----5:R-:W-:Y:S01]  /*10890*/  ISETP.GE.AND P1, PT, R14, R12, PT ;  /* 0x0000000c0e00720c */ /* 0x020fe20003f26270 */
        /* <DEDUP_REMOVED lines=9> */
[----:B------:R-:W-:-:S04]  /*10930*/  ISETP.GT.AND P1, PT, R25, RZ, PT ;  /* 0x000000ff1900720c */ /* 0x000fc80003f24270 */
[----:B--2---:R-:W-:Y:S02]  /*10940*/  SEL R5, R24, RZ, !P1 ;  /* 0x000000ff18057207 */ /* 0x004fe40004800000 */
        /* <DEDUP_REMOVED lines=8> */
[----:B------:R-:W2:Y:S01]  /*109d0*/  LD.E.128 R20, desc[UR4][R20.64] ;  /* 0x0000000414147980 */ /* 0x000ea2000c101d00 */
[----:B------:R-:W-:Y:S02]  /*109e0*/  IADD3.X R5, PT, PT, R27, R19, RZ, P0, !PT ;  /* 0x000000131b057210 */ /* 0x000fe400007fe4ff */
[----:B------:R-:W-:-:S04]  /*109f0*/  IADD3 R16, P0, PT, R2, R17, RZ ;  /* 0x0000001102107210 */ /* 0x000fc80007f1e0ff */
[----:B------:R-:W4:Y:S01]  /*10a00*/  LD.E.128 R4, desc[UR4][R4.64] ;  /* 0x0000000404047980 */ /* 0x000f22000c101d00 */
[----:B------:R-:W-:-:S06]  /*10a10*/  IADD3.X R17, PT, PT, R3, R19, RZ, P0, !PT ;  /* 0x0000001303117210 */ /* 0x000fcc00007fe4ff */
[----:B------:R-:W3:Y:S01]  /*10a20*/  LD.E.128 R16, desc[UR4][R16.64] ;  /* 0x0000000410107980 */ /* 0x000ee2000c101d00 */
[--C-:B--2---:R-:W-:Y:S02]  /*10a30*/  HADD2.F32 R30, -RZ, R20.reuse.H0_H0 ;  /* 0x20000014ff1e7230 */ /* 0x104fe40000004100 */
[----:B------:R-:W-:Y:S02]  /*10a40*/  HADD2.F32 R31, -RZ, R20.H1_H1 ;  /* 0x30000014ff1f7230 */ /* 0x000fe40000004100 */
[--C-:B------:R-:W-:Y:S02]  /*10a50*/  HADD2.F32 R20, -RZ, R21.reuse.H0_H0 ;  /* 0x20000015ff147230 */ /* 0x100fe40000004100 */
[----:B------:R-:W-:Y:S02]  /*10a60*/  HADD2.F32 R36, -RZ, R21.H1_H1 ;  /* 0x30000015ff247230 */ /* 0x000fe40000004100 */
[--C-:B------:R-:W-:Y:S02]  /*10a70*/  HADD2.F32 R21, -RZ, R22.reuse.H0_H0 ;  /* 0x20000016ff157230 */ /* 0x100fe40000004100 */
[----:B------:R-:W-:-:S02]  /*10a80*/  HADD2.F32 R37, -RZ, R22.H1_H1 ;  /* 0x30000016ff257230 */ /* 0x000fc40000004100 */
[--C-:B------:R-:W-:Y:S02]  /*10a90*/  HADD2.F32 R22, -RZ, R23.reuse.H0_H0 ;  /* 0x20000017ff167230 */ /* 0x100fe40000004100 */
[----:B------:R-:W-:Y:S02]  /*10aa0*/  HADD2.F32 R40, -RZ, R23.H1_H1 ;  /* 0x30000017ff287230 */ /* 0x000fe40000004100 */
[--C-:B----4-:R-:W-:Y:S02]  /*10ab0*/  HADD2.F32 R23, -RZ, R4.reuse.H0_H0 ;  /* 0x20000004ff177230 */ /* 0x110fe40000004100 */
[--C-:B------:R-:W-:Y:S02]  /*10ac0*/  HADD2.F32 R41, -RZ, R5.reuse.H0_H0 ;  /* 0x20000005ff297230 */ /* 0x100fe40000004100 */
[----:B------:R-:W-:Y:S02]  /*10ad0*/  HADD2.F32 R4, -RZ, R4.H1_H1 ;  /* 0x30000004ff047230 */ /* 0x000fe40000004100 */
[----:B------:R-:W-:Y:S01]  /*10ae0*/  @P1 FADD.FTZ R23, -R23, -RZ ;  /* 0x800000ff17171221 */ /* 0x000fe20000010100 */
[----:B------:R-:W-:-:S02]  /*10af0*/  HADD2.F32 R5, -RZ, R5.H1_H1 ;  /* 0x30000005ff057230 */ /* 0x000fc40000004100 */
[----:B------:R-:W-:Y:S01]  /*10b00*/  @P1 FADD.FTZ R41, -R41, -RZ ;  /* 0x800000ff29291221 */ /* 0x000fe20000010100 */
[--C-:B------:R-:W-:Y:S02]  /*10b10*/  HADD2.F32 R42, -RZ, R6.reuse.H0_H0 ;  /* 0x20000006ff2a7230 */ /* 0x100fe40000004100 */
[----:B------:R-:W-:Y:S01]  /*10b20*/  @P1 FADD.FTZ R4, -R4, -RZ ;  /* 0x800000ff04041221 */ /* 0x000fe20000010100 */
[--C-:B------:R-:W-:Y:S02]  /*10b30*/  HADD2.F32 R43, -RZ, R7.reuse.H0_H0 ;  /* 0x20000007ff2b7230 */ /* 0x100fe40000004100 */
[----:B------:R-:W-:Y:S01]  /*10b40*/  @P1 FADD.FTZ R5, -R5, -RZ ;  /* 0x800000ff05051221 */ /* 0x000fe20000010100 */
[----:B------:R-:W-:Y:S02]  /*10b50*/  HADD2.F32 R6, -RZ, R6.H1_H1 ;  /* 0x30000006ff067230 */ /* 0x000fe40000004100 */
[----:B------:R-:W-:Y:S01]  /*10b60*/  FMUL.FTZ R31, R31, R4 ;  /* 0x000000041f1f7220 */ /* 0x000fe20000410000 */
[----:B------:R-:W-:-:S02]  /*10b70*/  HADD2.F32 R7, -RZ, R7.H1_H1 ;  /* 0x30000007ff077230 */ /* 0x000fc40000004100 */
[----:B------:R-:W-:Y:S01]  /*10b80*/  FMUL.FTZ R36, R36, R5 ;  /* 0x0000000524247220 */ /* 0x000fe20000410000 */
[----:B-----5:R-:W-:Y:S02]  /*10b90*/  HADD2.F32 R5, -RZ, R32.H0_H0 ;  /* 0x20000020ff057230 */ /* 0x020fe40000004100 */
[----:B------:R-:W-:Y:S01]  /*10ba0*/  FMUL.FTZ R30, R30, R23 ;  /* 0x000000171e1e7220 */ /* 0x000fe20000410000 */
[----:B---3--:R-:W-:Y:S02]  /*10bb0*/  HADD2.F32 R4, -RZ, R16.H0_H0 ;  /* 0x20000010ff047230 */ /* 0x008fe40000004100 */
[----:B------:R-:W-:Y:S01]  /*10bc0*/  @P1 FADD.FTZ R42, -R42, -RZ ;  /* 0x800000ff2a2a1221 */ /* 0x000fe20000010100 */
[----:B------:R-:W-:Y:S02]  /*10bd0*/  HADD2.F32 R32, -RZ, R32.H1_H1 ;  /* 0x30000020ff207230 */ /* 0x000fe40000004100 */
[----:B------:R-:W-:Y:S01]  /*10be0*/  @P1 FADD.FTZ R6, -R6, -RZ ;  /* 0x800000ff06061221 */ /* 0x000fe20000010100 */
[----:B------:R-:W-:-:S02]  /*10bf0*/  HADD2.F32 R16, -RZ, R16.H1_H1 ;  /* 0x30000010ff107230 */ /* 0x000fc40000004100 */
[----:B------:R-:W-:Y:S01]  /*10c00*/  @P1 FADD.FTZ R7, -R7, -RZ ;  /* 0x800000ff07071221 */ /* 0x000fe20000010100 */
[----:B------:R-:W-:Y:S01]  /*10c10*/  @P1 FADD.FTZ R43, -R43, -RZ ;  /* 0x800000ff2b2b1221 */ /* 0x000fe20000010100 */
[----:B------:R-:W-:Y:S01]  /*10c20*/  FMUL.FTZ R21, R21, R42 ;  /* 0x0000002a15157220 */ /* 0x000fe20000410000 */
[----:B------:R-:W-:Y:S01]  /*10c30*/  FMUL.FTZ R37, R37, R6 ;  /* 0x0000000625257220 */ /* 0x000fe20000410000 */
[----:B------:R-:W-:Y:S01]  /*10c40*/  FMUL.FTZ R40, R40, R7 ;  /* 0x0000000728287220 */ /* 0x000fe20000410000 */
[----:B------:R-:W-:Y:S01]  /*10c50*/  FFMA.FTZ R4, R5, R4, R30 ;  /* 0x0000000405047223 */ /* 0x000fe2000001001e */
[----:B------:R-:W-:Y:S01]  /*10c60*/  FFMA.FTZ R31, R32, R16, R31 ;  /* 0x00000010201f7223 */ /* 0x000fe2000001001f */
[----:B------:R-:W-:Y:S02]  /*10c70*/  HADD2.F32 R7, -RZ, R33.H0_H0 ;  /* 0x20000021ff077230 */ /* 0x000fe40000004100 */
[----:B------:R-:W-:Y:S01]  /*10c80*/  FMUL.FTZ R20, R20, R41 ;  /* 0x0000002914147220 */ /* 0x000fe20000410000 */
[----:B------:R-:W-:-:S02]  /*10c90*/  HADD2.F32 R6, -RZ, R17.H0_H0 ;  /* 0x20000011ff067230 */ /* 0x000fc40000004100 */
[----:B------:R-:W-:Y:S01]  /*10ca0*/  FMUL.FTZ R22, R22, R43 ;  /* 0x0000002b16167220 */ /* 0x000fe20000410000 */
[----:B------:R-:W-:Y:S01]  /*10cb0*/  HADD2.F32 R42, -RZ, R18.H0_H0 ;  /* 0x20000012ff2a7230 */ /* 0x000fe20000004100 */
[----:B------:R-:W-:Y:S01]  /*10cc0*/  F2FP.F16.F32.PACK_AB R32, R31, R4 ;  /* 0x000000041f20723e */ /* 0x000fe200000000ff */
[----:B------:R-:W-:Y:S02]  /*10cd0*/  HADD2.F32 R23, -RZ, R19.H0_H0 ;  /* 0x20000013ff177230 */ /* 0x000fe40000004100 */
[----:B------:R-:W-:Y:S01]  /*10ce0*/  FFMA.FTZ R6, R7, R6, R20 ;  /* 0x0000000607067223 */ /* 0x000fe20000010014 */
[----:B------:R-:W-:Y:S02]  /*10cf0*/  HADD2.F32 R16, -RZ, R34.H0_H0 ;  /* 0x20000022ff107230 */ /* 0x000fe40000004100 */
[----:B------:R-:W-:Y:S02]  /*10d00*/  HADD2.F32 R5, -RZ, R35.H0_H0 ;  /* 0x20000023ff057230 */ /* 0x000fe40000004100 */
[----:B------:R-:W-:-:S02]  /*10d10*/  HADD2.F32 R17, -RZ, R17.H1_H1 ;  /* 0x30000011ff117230 */ /* 0x000fc40000004100 */
[----:B------:R-:W-:Y:S01]  /*10d20*/  FFMA.FTZ R16, R16, R42, R21 ;  /* 0x0000002a10107223 */ /* 0x000fe20000010015 */
[----:B------:R-:W-:Y:S02]  /*10d30*/  HADD2.F32 R18, -RZ, R18.H1_H1 ;  /* 0x30000012ff127230 */ /* 0x000fe40000004100 */
[----:B------:R-:W-:Y:S01]  /*10d40*/  FFMA.FTZ R5, R5, R23, R22 ;  /* 0x0000001705057223 */ /* 0x000fe20000010016 */
[----:B------:R-:W-:Y:S02]  /*10d50*/  HADD2.F32 R19, -RZ, R19.H1_H1 ;  /* 0x30000013ff137230 */ /* 0x000fe40000004100 */
[----:B------:R-:W-:Y:S02]  /*10d60*/  HADD2.F32 R33, -RZ, R33.H1_H1 ;  /* 0x30000021ff217230 */ /* 0x000fe40000004100 */
[----:B------:R-:W-:Y:S02]  /*10d70*/  HADD2.F32 R34, -RZ, R34.H1_H1 ;  /* 0x30000022ff227230 */ /* 0x000fe40000004100 */
[----:B------:R-:W-:-:S02]  /*10d80*/  HADD2.F32 R35, -RZ, R35.H1_H1 ;  /* 0x30000023ff237230 */ /* 0x000fc40000004100 */
[----:B------:R-:W-:Y:S01]  /*10d90*/  FFMA.FTZ R17, R33, R17, R36 ;  /* 0x0000001121117223 */ /* 0x000fe20000010024 */
[----:B------:R-:W-:Y:S02]  /*10da0*/  FFMA.FTZ R37, R34, R18, R37 ;  /* 0x0000001222257223 */ /* 0x000fe40000010025 */
[----:B------:R-:W-:Y:S02]  /*10db0*/  FFMA.FTZ R40, R35, R19, R40 ;  /* 0x0000001323287223 */ /* 0x000fe40000010028 */
[----:B------:R-:W-:Y:S02]  /*10dc0*/  F2FP.F16.F32.PACK_AB R33, R17, R6 ;  /* 0x000000061121723e */ /* 0x000fe400000000ff */
[----:B------:R-:W-:Y:S02]  /*10dd0*/  F2FP.F16.F32.PACK_AB R34, R37, R16 ;  /* 0x000000102522723e */ /* 0x000fe400000000ff */
[----:B------:R-:W-:Y:S02]  /*10de0*/  F2FP.F16.F32.PACK_AB R35, R40, R5 ;  /* 0x000000052823723e */ /* 0x000fe400000000ff */
.L_x_1053:
[----:B------:R-:W-:Y:S05]  /*10df0*/  BSYNC.RECONVERGENT B0 ;  /* 0x0000000000007941 */ /* 0x000fea0003800200 */
.L_x_1052:
[----:B-----5:R1:W-:Y:S02]  /*10e00*/  STS.128 [R63+0x800], R32 ;  /* 0x000800203f007388 */ /* 0x0203e40000000c00 */
.L_x_1051:
[----:B------:R-:W-:Y:S05]  /*10e10*/  BSYNC.RECONVERGENT B1 ;  /* 0x0000000000017941 */ /* 0x000fea0003800200 */
.L_x_1050:
[----:B------:R-:W-:-:S13]  /*10e20*/  ISETP.GE.AND P0, PT, R9, R12, PT ;  /* 0x0000000c0900720c */ /* 0x000fda0003f06270 */
[----:B------:R1:W-:Y:S01]  /*10e30*/  @P0 STS.128 [R63+0x2800], RZ ;  /* 0x002800ff3f000388 */ /* 0x0003e20000000c00 */
[----:B------:R-:W-:Y:S05]  /*10e40*/  @P0 BRA `(.L_x_1049) ;  /* 0x0000000400480947 */ /* 0x000fea0003800000 */
[----:B-1-3--:R1:W5:Y:S01]  /*10e50*/  LD.E.128 R32, desc[UR4][R38.64+0x80] ;  /* 0x0000800426207980 */ /* 0x00a362000c101d00 */
[----:B------:R-:W-:Y:S01]  /*10e60*/  ISETP.GE.AND P0, PT, R9, R0, PT ;  /* 0x000000000900720c */ /* 0x000fe20003f06270 */
[----:B------:R-:W-:-:S12]  /*10e70*/  BSSY.RECONVERGENT B0, `(.L_x_1054) ;  /* 0x000004e000007945 */ /* 0x000fd80003800200 */
[----:B------:R-:W-:Y:S05]  /*10e80*/  @P0 BRA `(.L_x_1055) ;  /* 0x0000000400300947 */ /* 0x000fea0003800000 */
[----:B------:R-:W-:-:S04]  /*10e90*/  ISETP.GT.AND P1, PT, R25, 0x40, PT ;  /* 0x000000401900780c */ /* 0x000fc80003f24270 */
        /* <DEDUP_REMOVED lines=12> */
[----:B------:R-:W3:Y:S01]  /*10f60*/  LD.E.128 R4, desc[UR4][R4.64+0x80] ;  /* 0x0000800404047980 */ /* 0x000ee2000c101d00 */
[----:B------:R-:W-:-:S06]  /*10f70*/  IADD3.X R17, PT, PT, R3, R19, RZ, P0, !PT ;  /* 0x0000001303117210 */ /* 0x000fcc00007fe4ff */
[----:B------:R-:W4:Y:S01]  /*10f80*/  LD.E.128 R16, desc[UR4][R16.64+0x80] ;  /* 0x0000800410107980 */ /* 0x000f22000c101d00 */
[--C-:B--2---:R-:W-:Y:S02]  /*10f90*/  HADD2.F32 R30, -RZ, R20.reuse.H0_H0 ;  /* 0x20000014ff1e7230 */ /* 0x104fe40000004100 */
[----:B------:R-:W-:Y:S02]  /*10fa0*/  HADD2.F32 R31, -RZ, R20.H1_H1 ;  /* 0x30000014ff1f7230 */ /* 0x000fe40000004100 */
[--C-:B------:R-:W-:Y:S02]  /*10fb0*/  HADD2.F32 R20, -RZ, R21.reuse.H0_H0 ;  /* 0x20000015ff147230 */ /* 0x100fe40000004100 */
[----:B------:R-:W-:Y:S02]  /*10fc0*/  HADD2.F32 R36, -RZ, R21.H1_H1 ;  /* 0x30000015ff247230 */ /* 0x000fe40000004100 */
[--C-:B------:R-:W-:Y:S02]  /*10fd0*/  HADD2.F32 R21, -RZ, R22.reuse.H0_H0 ;  /* 0x20000016ff157230 */ /* 0x100fe40000004100 */
[----:B------:R-:W-:-:S02]  /*10fe0*/  HADD2.F32 R37, -RZ, R22.H1_H1 ;  /* 0x30000016ff257230 */ /* 0x000fc40000004100 */
[--C-:B------:R-:W-:Y:S02]  /*10ff0*/  HADD2.F32 R22, -RZ, R23.reuse.H0_H0 ;  /* 0x20000017ff167230 */ /* 0x100fe40000004100 */
[----:B-1----:R-:W-:Y:S02]  /*11000*/  HADD2.F32 R38, -RZ, R23.H1_H1 ;  /* 0x30000017ff267230 */ /* 0x002fe40000004100 */
[--C-:B---3--:R-:W-:Y:S02]  /*11010*/  HADD2.F32 R23, -RZ, R4.reuse.H0_H0 ;  /* 0x20000004ff177230 */ /* 0x108fe40000004100 */
        /* <DEDUP_REMOVED lines=15> */
[----:B----4-:R-:W-:Y:S02]  /*11110*/  HADD2.F32 R4, -RZ, R16.H0_H0 ;  /* 0x20000010ff047230 */ /* 0x010fe40000004100 */
        /* <DEDUP_REMOVED lines=35> */
.L_x_1055:
[----:B------:R-:W-:Y:S05]  /*11350*/  BSYNC.RECONVERGENT B0 ;  /* 0x0000000000007941 */ /* 0x000fea0003800200 */
.L_x_1054:
[----:B-----5:R3:W-:Y:S02]  /*11360*/  STS.128 [R63+0x2800], R32 ;  /* 0x002800203f007388 */ /* 0x0207e40000000c00 */
.L_x_1049:
[----:B------:R-:W-:Y:S05]  /*11370*/  BSYNC.RECONVERGENT B2 ;  /* 0x0000000000027941 */ /* 0x000fea0003800200 */
.L_x_1048:
        /* <DEDUP_REMOVED lines=10> */
[----:B-1-3--:R1:W5:Y:S01]  /*11420*/  LD.E.128 R32, desc[UR4][R42.64] ;  /* 0x000000042a207980 */ /* 0x00a362000c101d00 */
        /* <DEDUP_REMOVED lines=23> */
[--C-:B---3--:R-:W-:Y:S02]  /*115a0*/  HADD2.F32 R40, -RZ, R4.reuse.H0_H0 ;  /* 0x20000004ff287230 */ /* 0x108fe40000004100 */
[----:B------:R-:W-:-:S02]  /*115b0*/  HADD2.F32 R41, -RZ, R4.H1_H1 ;  /* 0x30000004ff297230 */ /* 0x000fc40000004100 */
[--C-:B------:R-:W-:Y:S02]  /*115c0*/  HADD2.F32 R39, -RZ, R5.reuse.H0_H0 ;  /* 0x20000005ff277230 */ /* 0x100fe40000004100 */
[----:B------:R-:W-:Y:S01]  /*115d0*/  @P1 FADD.FTZ R40, -R40, -RZ ;  /* 0x800000ff28281221 */ /* 0x000fe20000010100 */
[----:B------:R-:W-:Y:S02]  /*115e0*/  HADD2.F32 R44, -RZ, R5.H1_H1 ;  /* 0x30000005ff2c7230 */ /* 0x000fe40000004100 */
[----:B------:R-:W-:Y:S01]  /*115f0*/  @P1 FADD.FTZ R41, -R41, -RZ ;  /* 0x800000ff29291221 */ /* 0x000fe20000010100 */
[--C-:B------:R-:W-:Y:S02]  /*11600*/  HADD2.F32 R4, -RZ, R6.reuse.H0_H0 ;  /* 0x20000006ff047230 */ /* 0x100fe40000004100 */
[----:B------:R-:W-:Y:S01]  /*11610*/  @P1 FADD.FTZ R39, -R39, -RZ ;  /* 0x800000ff27271221 */ /* 0x000fe20000010100 */
[----:B------:R-:W-:Y:S02]  /*11620*/  HADD2.F32 R45, -RZ, R6.H1_H1 ;  /* 0x30000006ff2d7230 */ /* 0x000fe40000004100 */
[----:B------:R-:W-:Y:S01]  /*11630*/  FMUL.FTZ R36, R36, R41 ;  /* 0x0000002924247220 */ /* 0x000fe20000410000 */
[----:B------:R-:W-:-:S02]  /*11640*/  HADD2.F32 R5, -RZ, R7.H0_H0 ;  /* 0x20000007ff057230 */ /* 0x000fc40000004100 */
[----:B------:R-:W-:Y:S01]  /*11650*/  @P1 FADD.FTZ R4, -R4, -RZ ;  /* 0x800000ff04041221 */ /* 0x000fe20000010100 */
[----:B------:R-:W-:Y:S02]  /*11660*/  HADD2.F32 R6, -RZ, R7.H1_H1 ;  /* 0x30000007ff067230 */ /* 0x000fe40000004100 */
[----:B------:R-:W-:Y:S01]  /*11670*/  FMUL.FTZ R20, R20, R39 ;  /* 0x0000002714147220 */ /* 0x000fe20000410000 */
[--C-:B------:R-:W-:Y:S02]  /*11680*/  HADD2.F32 R21, -RZ, R22.reuse.H0_H0 ;  /* 0x20000016ff157230 */ /* 0x100fe40000004100 */
[----:B------:R-:W-:Y:S01]  /*11690*/  @P1 FADD.FTZ R5, -R5, -RZ ;  /* 0x800000ff05051221 */ /* 0x000fe20000010100 */
[----:B------:R-:W-:Y:S02]  /*116a0*/  HADD2.F32 R38, -RZ, R22.H1_H1 ;  /* 0x30000016ff267230 */ /* 0x000fe40000004100 */
[----:B------:R-:W-:Y:S01]  /*116b0*/  @P1 FADD.FTZ R6, -R6, -RZ ;  /* 0x800000ff06061221 */ /* 0x000fe20000010100 */
[----:B------:R-:W-:-:S02]  /*116c0*/  HADD2.F32 R22, -RZ, R23.H0_H0 ;  /* 0x20000017ff167230 */ /* 0x000fc40000004100 */
[----:B------:R-:W-:Y:S01]  /*116d0*/  FMUL.FTZ R21, R21, R4 ;  /* 0x0000000415157220 */ /* 0x000fe20000410000 */
[----:B------:R-:W-:Y:S02]  /*116e0*/  HADD2.F32 R23, -RZ, R23.H1_H1 ;  /* 0x30000017ff177230 */ /* 0x000fe40000004100 */
[----:B------:R-:W-:Y:S01]  /*116f0*/  FMUL.FTZ R31, R31, R40 ;  /* 0x000000281f1f7220 */ /* 0x000fe20000410000 */
[----:B-----5:R-:W-:Y:S02]  /*11700*/  HADD2.F32 R39, -RZ, R32.H1_H1 ;  /* 0x30000020ff277230 */ /* 0x020fe40000004100 */
[----:B------:R-:W-:Y:S01]  /*11710*/  FMUL.FTZ R22, R22, R5 ;  /* 0x0000000516167220 */ /* 0x000fe20000410000 */
[----:B----4-:R-:W-:Y:S02]  /*11720*/  HADD2.F32 R5, -RZ, R16.H0_H0 ;  /* 0x20000010ff057230 */ /* 0x010fe40000004100 */
[----:B------:R-:W-:Y:S01]  /*11730*/  FMUL.FTZ R23, R23, R6 ;  /* 0x0000000617177220 */ /* 0x000fe20000410000 */
[----:B------:R-:W-:-:S02]  /*11740*/  HADD2.F32 R7, -RZ, R33.H0_H0 ;  /* 0x20000021ff077230 */ /* 0x000fc40000004100 */
[----:B------:R-:W-:Y:S01]  /*11750*/  @P1 FADD.FTZ R44, -R44, -RZ ;  /* 0x800000ff2c2c1221 */ /* 0x000fe20000010100 */
[----:B------:R-:W-:Y:S02]  /*11760*/  HADD2.F32 R16, -RZ, R16.H1_H1 ;  /* 0x30000010ff107230 */ /* 0x000fe40000004100 */
[----:B------:R-:W-:Y:S01]  /*11770*/  @P1 FADD.FTZ R45, -R45, -RZ ;  /* 0x800000ff2d2d1221 */ /* 0x000fe20000010100 */
[--C-:B------:R-:W-:Y:S02]  /*11780*/  HADD2.F32 R6, -RZ, R17.reuse.H0_H0 ;  /* 0x20000011ff067230 */ /* 0x100fe40000004100 */
[----:B------:R-:W-:Y:S01]  /*11790*/  FMUL.FTZ R37, R37, R44 ;  /* 0x0000002c25257220 */ /* 0x000fe20000410000 */
[----:B------:R-:W-:Y:S02]  /*117a0*/  HADD2.F32 R4, -RZ, R32.H0_H0 ;  /* 0x20000020ff047230 */ /* 0x000fe40000004100 */
[----:B------:R-:W-:Y:S01]  /*117b0*/  FFMA.FTZ R39, R39, R16, R36 ;  /* 0x0000001027277223 */ /* 0x000fe20000010024 */
[----:B------:R-:W-:-:S02]  /*117c0*/  HADD2.F32 R40, -RZ, R17.H1_H1 ;  /* 0x30000011ff287230 */ /* 0x000fc40000004100 */
[----:B------:R-:W-:Y:S01]  /*117d0*/  FFMA.FTZ R6, R7, R6, R20 ;  /* 0x0000000607067223 */ /* 0x000fe20000010014 */
[--C-:B------:R-:W-:Y:S02]  /*117e0*/  HADD2.F32 R32, -RZ, R18.reuse.H0_H0 ;  /* 0x20000012ff207230 */ /* 0x100fe40000004100 */
[----:B------:R-:W-:Y:S01]  /*117f0*/  FFMA.FTZ R4, R4, R5, R31 ;  /* 0x0000000504047223 */ /* 0x000fe2000001001f */
[----:B------:R-:W-:Y:S02]  /*11800*/  HADD2.F32 R41, -RZ, R18.H1_H1 ;  /* 0x30000012ff297230 */ /* 0x000fe40000004100 */
[----:B------:R-:W-:Y:S01]  /*11810*/  FMUL.FTZ R38, R38, R45 ;  /* 0x0000002d26267220 */ /* 0x000fe20000410000 */
[--C-:B------:R-:W-:Y:S02]  /*11820*/  HADD2.F32 R16, -RZ, R34.reuse.H0_H0 ;  /* 0x20000022ff107230 */ /* 0x100fe40000004100 */
[----:B------:R-:W-:Y:S02]  /*11830*/  HADD2.F32 R7, -RZ, R34.H1_H1 ;  /* 0x30000022ff077230 */ /* 0x000fe40000004100 */
[----:B------:R-:W-:-:S02]  /*11840*/  HADD2.F32 R17, -RZ, R19.H0_H0 ;  /* 0x20000013ff117230 */ /* 0x000fc40000004100 */
[----:B------:R-:W-:Y:S01]  /*11850*/  FFMA.FTZ R16, R16, R32, R21 ;  /* 0x0000002010107223 */ /* 0x000fe20000010015 */
[----:B------:R-:W-:Y:S02]  /*11860*/  HADD2.F32 R18, -RZ, R19.H1_H1 ;  /* 0x30000013ff127230 */ /* 0x000fe40000004100 */
[----:B------:R-:W-:Y:S01]  /*11870*/  FFMA.FTZ R7, R7, R41, R38 ;  /* 0x0000002907077223 */ /* 0x000fe20000010026 */
[----:B------:R-:W-:Y:S01]  /*11880*/  HADD2.F32 R20, -RZ, R33.H1_H1 ;  /* 0x30000021ff147230 */ /* 0x000fe20000004100 */
[----:B------:R-:W-:Y:S01]  /*11890*/  F2FP.F16.F32.PACK_AB R32, R39, R4 ;  /* 0x000000042720723e */ /* 0x000fe200000000ff */
[--C-:B------:R-:W-:Y:S02]  /*118a0*/  HADD2.F32 R5, -RZ, R35.reuse.H0_H0 ;  /* 0x20000023ff057230 */ /* 0x100fe40000004100 */
[----:B------:R-:W-:Y:S02]  /*118b0*/  HADD2.F32 R34, -RZ, R35.H1_H1 ;  /* 0x30000023ff227230 */ /* 0x000fe40000004100 */
[----:B------:R-:W-:Y:S01]  /*118c0*/  FFMA.FTZ R37, R20, R40, R37 ;  /* 0x0000002814257223 */ /* 0x000fe20000010025 */
[----:B------:R-:W-:-:S02]  /*118d0*/  FFMA.FTZ R5, R5, R17, R22 ;  /* 0x0000001105057223 */ /* 0x000fc40000010016 */
[----:B------:R-:W-:Y:S02]  /*118e0*/  FFMA.FTZ R18, R34, R18, R23 ;  /* 0x0000001222127223 */ /* 0x000fe40000010017 */
[----:B------:R-:W-:Y:S02]  /*118f0*/  F2FP.F16.F32.PACK_AB R33, R37, R6 ;  /* 0x000000062521723e */ /* 0x000fe400000000ff */
[----:B------:R-:W-:Y:S02]  /*11900*/  F2FP.F16.F32.PACK_AB R34, R7, R16 ;  /* 0x000000100722723e */ /* 0x000fe400000000ff */
[----:B------:R-:W-:Y:S02]  /*11910*/  F2FP.F16.F32.PACK_AB R35, R18, R5 ;  /* 0x000000051223723e */ /* 0x000fe400000000ff */
.L_x_1061:
[----:B------:R-:W-:Y:S05]  /*11920*/  BSYNC.RECONVERGENT B0 ;  /* 0x0000000000007941 */ /* 0x000fea0003800200 */
.L_x_1060:
[----:B-----5:R3:W-:Y:S02]  /*11930*/  STS.128 [R63+0x1000], R32 ;  /* 0x001000203f007388 */ /* 0x0207e40000000c00 */
.L_x_1059:
[----:B------:R-:W-:Y:S05]  /*11940*/  BSYNC.RECONVERGENT B1 ;  /* 0x0000000000017941 */ /* 0x000fea0003800200 */
.L_x_1058:
        /* <DEDUP_REMOVED lines=31> */
[----:B-1----:R-:W-:Y:S02]  /*11b40*/  HADD2.F32 R42, -RZ, R5.H1_H1 ;  /* 0x30000005ff2a7230 */ /* 0x002fe40000004100 */
        /* <DEDUP_REMOVED lines=51> */
.L_x_1063:
[----:B------:R-:W-:Y:S05]  /*11e80*/  BSYNC.RECONVERGENT B0 ;  /* 0x0000000000007941 */ /* 0x000fea0003800200 */
.L_x_1062:
[----:B-----5:R3:W-:Y:S02]  /*11e90*/  STS.128 [R63+0x3000], R32 ;  /* 0x003000203f007388 */ /* 0x0207e40000000c00 */
.L_x_1057:
[----:B------:R-:W-:Y:S05]  /*11ea0*/  BSYNC.RECONVERGENT B2 ;  /* 0x0000000000027941 */ /* 0x000fea0003800200 */
.L_x_1056:
[----:B-1-3--:R-:W-:-:S04]  /*11eb0*/  IADD3 R38, PT, PT, R120, 0x30, RZ ;  /* 0x0000003078267810 */ /* 0x00afc80007ffe0ff */
[----:B------:R-:W-:-:S13]  /*11ec0*/  ISETP.GE.AND P0, PT, R38, R29, PT ;  /* 0x0000001d2600720c */ /* 0x000fda0003f06270 */
[----:B------:R-:W-:Y:S05]  /*11ed0*/  @P0 BRA `(.L_x_1008) ;  /* 0x0000000800c00947 */ /* 0x000fea0003800000 */
[----:B-----5:R-:W-:Y:S01]  /*11ee0*/  ISETP.GE.AND P0, PT, R14, R12, PT ;  /* 0x0000000c0e00720c */ /* 0x020fe20003f06270 */
[----:B------:R-:W-:Y:S01]  /*11ef0*/  IMAD R40, R127, 0x60, RZ ;  /* 0x000000607f287824 */ /* 0x000fe200078e02ff */
        /* <DEDUP_REMOVED lines=26> */
[----:B--2---:R-:W-:Y:S02]  /*120a0*/  HADD2.F32 R31, -RZ, R20.H1_H1 ;  /* 0x30000014ff1f7230 */ /* 0x004fe40000004100 */
[----:B------:R-:W-:Y:S02]  /*120b0*/  HADD2.F32 R36, -RZ, R21.H1_H1 ;  /* 0x30000015ff247230 */ /* 0x000fe40000004100 */
[----:B------:R-:W-:Y:S02]  /*120c0*/  HADD2.F32 R37, -RZ, R22.H1_H1 ;  /* 0x30000016ff257230 */ /* 0x000fe40000004100 */
[----:B------:R-:W-:Y:S02]  /*120d0*/  HADD2.F32 R29, -RZ, R20.H0_H0 ;  /* 0x20000014ff1d7230 */ /* 0x000fe40000004100 */
[----:B----4-:R-:W-:Y:S02]  /*120e0*/  HADD2.F32 R42, -RZ, R4.H0_H0 ;  /* 0x20000004ff2a7230 */ /* 0x010fe40000004100 */
[----:B------:R-:W-:-:S02]  /*120f0*/  HADD2.F32 R39, -RZ, R5.H0_H0 ;  /* 0x20000005ff277230 */ /* 0x000fc40000004100 */
[----:B------:R-:W-:Y:S02]  /*12100*/  HADD2.F32 R4, -RZ, R4.H1_H1 ;  /* 0x30000004ff047230 */ /* 0x000fe40000004100 */
[----:B------:R-:W-:Y:S01]  /*12110*/  @P1 FADD.FTZ R42, -R42, -RZ ;  /* 0x800000ff2a2a1221 */ /* 0x000fe20000010100 */
[----:B------:R-:W-:Y:S02]  /*12120*/  HADD2.F32 R5, -RZ, R5.H1_H1 ;  /* 0x30000005ff057230 */ /* 0x000fe40000004100 */
[----:B------:R-:W-:Y:S01]  /*12130*/  @P1 FADD.FTZ R39, -R39, -RZ ;  /* 0x800000ff27271221 */ /* 0x000fe20000010100 */
[--C-:B------:R-:W-:Y:S02]  /*12140*/  HADD2.F32 R44, -RZ, R6.reuse.H0_H0 ;  /* 0x20000006ff2c7230 */ /* 0x100fe40000004100 */
[----:B------:R-:W-:Y:S01]  /*12150*/  @P1 FADD.FTZ R4, -R4, -RZ ;  /* 0x800000ff04041221 */ /* 0x000fe20000010100 */
[----:B------:R-:W-:Y:S02]  /*12160*/  HADD2.F32 R6, -RZ, R6.H1_H1 ;  /* 0x30000006ff067230 */ /* 0x000fe40000004100 */
[----:B------:R-:W-:Y:S01]  /*12170*/  @P1 FADD.FTZ R5, -R5, -RZ ;  /* 0x800000ff05051221 */ /* 0x000fe20000010100 */
[----:B------:R-:W-:-:S02]  /*12180*/  HADD2.F32 R20, -RZ, R21.H0_H0 ;  /* 0x20000015ff147230 */ /* 0x000fc40000004100 */
[----:B------:R-:W-:Y:S01]  /*12190*/  FMUL.FTZ R31, R31, R4 ;  /* 0x000000041f1f7220 */ /* 0x000fe20000410000 */
[--C-:B------:R-:W-:Y:S02]  /*121a0*/  HADD2.F32 R43, -RZ, R7.reuse.H0_H0 ;  /* 0x20000007ff2b7230 */ /* 0x100fe40000004100 */
[----:B------:R-:W-:Y:S01]  /*121b0*/  @P1 FADD.FTZ R6, -R6, -RZ ;  /* 0x800000ff06061221 */ /* 0x000fe20000010100 */
[----:B------:R-:W-:Y:S01]  /*121c0*/  FMUL.FTZ R36, R36, R5 ;  /* 0x0000000524247220 */ /* 0x000fe20000410000 */
[----:B------:R-:W-:Y:S02]  /*121d0*/  HADD2.F32 R46, -RZ, R7.H1_H1 ;  /* 0x30000007ff2e7230 */ /* 0x000fe40000004100 */
[----:B------:R-:W-:Y:S01]  /*121e0*/  FMUL.FTZ R29, R29, R42 ;  /* 0x0000002a1d1d7220 */ /* 0x000fe20000410000 */
[----:B-----5:R-:W-:Y:S02]  /*121f0*/  HADD2.F32 R4, -RZ, R32.H0_H0 ;  /* 0x20000020ff047230 */ /* 0x020fe40000004100 */
[----:B------:R-:W-:Y:S01]  /*12200*/  FMUL.FTZ R37, R37, R6 ;  /* 0x0000000625257220 */ /* 0x000fe20000410000 */
[----:B---3--:R-:W-:-:S02]  /*12210*/  HADD2.F32 R5, -RZ, R16.H0_H0 ;  /* 0x20000010ff057230 */ /* 0x008fc40000004100 */
[----:B------:R-:W-:Y:S01]  /*12220*/  FMUL.FTZ R20, R20, R39 ;  /* 0x0000002714147220 */ /* 0x000fe20000410000 */
[----:B------:R-:W-:Y:S02]  /*12230*/  HADD2.F32 R32, -RZ, R32.H1_H1 ;  /* 0x30000020ff207230 */ /* 0x000fe40000004100 */
[----:B------:R-:W-:Y:S01]  /*12240*/  @P1 FADD.FTZ R44, -R44, -RZ ;  /* 0x800000ff2c2c1221 */ /* 0x000fe20000010100 */
[----:B------:R-:W-:Y:S02]  /*12250*/  HADD2.F32 R16, -RZ, R16.H1_H1 ;  /* 0x30000010ff107230 */ /* 0x000fe40000004100 */
[----:B------:R-:W-:Y:S01]  /*12260*/  @P1 FADD.FTZ R43, -R43, -RZ ;  /* 0x800000ff2b2b1221 */ /* 0x000fe20000010100 */
[----:B------:R-:W-:Y:S02]  /*12270*/  HADD2.F32 R21, -RZ, R22.H0_H0 ;  /* 0x20000016ff157230 */ /* 0x000fe40000004100 */
[----:B------:R-:W-:Y:S01]  /*12280*/  @P1 FADD.FTZ R46, -R46, -RZ ;  /* 0x800000ff2e2e1221 */ /* 0x000fe20000010100 */
[----:B------:R-:W-:-:S02]  /*12290*/  HADD2.F32 R7, -RZ, R33.H0_H0 ;  /* 0x20000021ff077230 */ /* 0x000fc40000004100 */
[----:B------:R-:W-:Y:S01]  /*122a0*/  FFMA.FTZ R31, R32, R16, R31 ;  /* 0x00000010201f7223 */ /* 0x000fe2000001001f */
[----:B------:R-:W-:Y:S02]  /*122b0*/  HADD2.F32 R6, -RZ, R17.H0_H0 ;  /* 0x20000011ff067230 */ /* 0x000fe40000004100 */
[----:B------:R-:W-:Y:S01]  /*122c0*/  FMUL.FTZ R21, R21, R44 ;  /* 0x0000002c15157220 */ /* 0x000fe20000410000 */
[--C-:B------:R-:W-:Y:S02]  /*122d0*/  HADD2.F32 R22, -RZ, R23.reuse.H0_H0 ;  /* 0x20000017ff167230 */ /* 0x100fe40000004100 */
[----:B------:R-:W-:Y:S01]  /*122e0*/  FFMA.FTZ R4, R4, R5, R29 ;  /* 0x0000000504047223 */ /* 0x000fe2000001001d */
[----:B------:R-:W-:Y:S02]  /*122f0*/  HADD2.F32 R23, -RZ, R23.H1_H1 ;  /* 0x30000017ff177230 */ /* 0x000fe40000004100 */
[----:B------:R-:W-:Y:S01]  /*12300*/  FFMA.FTZ R6, R7, R6, R20 ;  /* 0x0000000607067223 */ /* 0x000fe20000010014 */
[----:B------:R-:W-:-:S02]  /*12310*/  HADD2.F32 R42, -RZ, R18.H0_H0 ;  /* 0x20000012ff2a7230 */ /* 0x000fc40000004100 */
[----:B------:R-:W-:Y:S01]  /*12320*/  FMUL.FTZ R22, R22, R43 ;  /* 0x0000002b16167220 */ /* 0x000fe20000410000 */
[----:B------:R-:W-:Y:S02]  /*12330*/  HADD2.F32 R16, -RZ, R34.H0_H0 ;  /* 0x20000022ff107230 */ /* 0x000fe40000004100 */
[----:B------:R-:W-:Y:S01]  /*12340*/  FMUL.FTZ R23, R23, R46 ;  /* 0x0000002e17177220 */ /* 0x000fe20000410000 */
[----:B------:R-:W-:Y:S01]  /*12350*/  HADD2.F32 R17, -RZ, R17.H1_H1 ;  /* 0x30000011ff117230 */ /* 0x000fe20000004100 */
[----:B------:R-:W-:Y:S01]  /*12360*/  F2FP.F16.F32.PACK_AB R32, R31, R4 ;  /* 0x000000041f20723e */ /* 0x000fe200000000ff */
[----:B------:R-:W-:Y:S02]  /*12370*/  HADD2.F32 R18, -RZ, R18.H1_H1 ;  /* 0x30000012ff127230 */ /* 0x000fe40000004100 */
[----:B------:R-:W-:Y:S01]  /*12380*/  FFMA.FTZ R16, R16, R42, R21 ;  /* 0x0000002a10107223 */ /* 0x000fe20000010015 */
[--C-:B------:R-:W-:Y:S02]  /*12390*/  HADD2.F32 R39, -RZ, R19.reuse.H0_H0 ;  /* 0x20000013ff277230 */ /* 0x100fe40000004100 */
[----:B------:R-:W-:-:S02]  /*123a0*/  HADD2.F32 R44, -RZ, R19.H1_H1 ;  /* 0x30000013ff2c7230 */ /* 0x000fc40000004100 */
[----:B------:R-:W-:Y:S02]  /*123b0*/  HADD2.F32 R33, -RZ, R33.H1_H1 ;  /* 0x30000021ff217230 */ /* 0x000fe40000004100 */
[----:B------:R-:W-:Y:S02]  /*123c0*/  HADD2.F32 R34, -RZ, R34.H1_H1 ;  /* 0x30000022ff227230 */ /* 0x000fe40000004100 */
[--C-:B------:R-:W-:Y:S02]  /*123d0*/  HADD2.F32 R5, -RZ, R35.reuse.H0_H0 ;  /* 0x20000023ff057230 */ /* 0x100fe40000004100 */
[----:B------:R-:W-:Y:S01]  /*123e0*/  FFMA.FTZ R17, R33, R17, R36 ;  /* 0x0000001121117223 */ /* 0x000fe20000010024 */
[----:B------:R-:W-:Y:S02]  /*123f0*/  HADD2.F32 R20, -RZ, R35.H1_H1 ;  /* 0x30000023ff147230 */ /* 0x000fe40000004100 */
[----:B------:R-:W-:Y:S01]  /*12400*/  FFMA.FTZ R37, R34, R18, R37 ;  /* 0x0000001222257223 */ /* 0x000fe20000010025 */
[----:B------:R-:W-:Y:S01]  /*12410*/  FFMA.FTZ R5, R5, R39, R22 ;  /* 0x0000002705057223 */ /* 0x000fe20000010016 */
[----:B------:R-:W-:Y:S01]  /*12420*/  F2FP.F16.F32.PACK_AB R33, R17, R6 ;  /* 0x000000061121723e */ /* 0x000fe200000000ff */
[----:B------:R-:W-:-:S02]  /*12430*/  FFMA.FTZ R20, R20, R44, R23 ;  /* 0x0000002c14147223 */ /* 0x000fc40000010017 */
[----:B------:R-:W-:-:S03]  /*12440*/  F2FP.F16.F32.PACK_AB R34, R37, R16 ;  /* 0x000000102522723e */ /* 0x000fc600000000ff */
[----:B------:R-:W-:-:S03]  /*12450*/  F2FP.F16.F32.PACK_AB R35, R20, R5 ;  /* 0x000000051423723e */ /* 0x000fc600000000ff */
.L_x_1067:
[----:B------:R-:W-:Y:S05]  /*12460*/  BSYNC.RECONVERGENT B0 ;  /* 0x0000000000007941 */ /* 0x000fea0003800200 */
.L_x_1066:
[----:B-----5:R1:W-:Y:S02]  /*12470*/  STS.128 [R63+0x1800], R32 ;  /* 0x001800203f007388 */ /* 0x0203e40000000c00 */
.L_x_1065:
[----:B------:R-:W-:Y:S05]  /*12480*/  BSYNC.RECONVERGENT B1 ;  /* 0x0000000000017941 */ /* 0x000fea0003800200 */
.L_x_1064:
[----:B------:R-:W-:-:S13]  /*12490*/  ISETP.GE.AND P0, PT, R9, R12, PT ;  /* 0x0000000c0900720c */ /* 0x000fda0003f06270 */
[----:B------:R1:W-:Y:S01]  /*124a0*/  @P0 STS.128 [R63+0x3800], RZ ;  /* 0x003800ff3f000388 */ /* 0x0003e20000000c00 */
[----:B------:R-:W-:Y:S05]  /*124b0*/  @P0 BRA `(.L_x_1008) ;  /* 0x0000000400480947 */ /* 0x000fea0003800000 */
[----:B-1----:R1:W5:Y:S01]  /*124c0*/  LD.E.128 R32, desc[UR4][R40.64+0x80] ;  /* 0x0000800428207980 */ /* 0x002362000c101d00 */
        /* <DEDUP_REMOVED lines=9> */
[----:B------:R-:W-:Y:S01]  /*12560*/  SHF.L.U32 R11, R5, 0x1, RZ ;  /* 0x00000001050b7819 */ /* 0x000fe200000006ff */
        /* <DEDUP_REMOVED lines=9> */
[----:B--2---:R-:W-:Y:S02]  /*12600*/  HADD2.F32 R3, -RZ, R22.H0_H0 ;  /* 0x20000016ff037230 */ /* 0x004fe40000004100 */
[--C-:B------:R-:W-:Y:S02]  /*12610*/  HADD2.F32 R8, -RZ, R23.reuse.H0_H0 ;  /* 0x20000017ff087230 */ /* 0x100fe40000004100 */
[----:B------:R-:W-:Y:S02]  /*12620*/  HADD2.F32 R0, -RZ, R20.H0_H0 ;  /* 0x20000014ff007230 */ /* 0x000fe40000004100 */
        /* <DEDUP_REMOVED lines=14> */
[----:B------:R-:W-:Y:S01]  /*12710*/  @P1 FADD.FTZ R10, -R10, -RZ ;  /* 0x800000ff0a0a1221 */ /* 0x000fe20000010100 */
[----:B------:R-:W-:Y:S02]  /*12720*/  HADD2.F32 R20, -RZ, R20.H1_H1 ;  /* 0x30000014ff147230 */ /* 0x000fe40000004100 */
[----:B------:R-:W-:Y:S01]  /*12730*/  @P1 FADD.FTZ R5, -R5, -RZ ;  /* 0x800000ff05051221 */ /* 0x000fe20000010100 */
[--C-:B------:R-:W-:Y:S02]  /*12740*/  HADD2.F32 R2, -RZ, R21.reuse.H0_H0 ;  /* 0x20000015ff027230 */ /* 0x100fe40000004100 */
[----:B------:R-:W-:Y:S01]  /*12750*/  @P1 FADD.FTZ R6, -R6, -RZ ;  /* 0x800000ff06061221 */ /* 0x000fe20000010100 */
[----:B------:R-:W-:Y:S01]  /*12760*/  FMUL.FTZ R3, R3, R4 ;  /* 0x0000000403037220 */ /* 0x000fe20000410000 */
[----:B------:R-:W-:-:S02]  /*12770*/  HADD2.F32 R21, -RZ, R21.H1_H1 ;  /* 0x30000015ff157230 */ /* 0x000fc40000004100 */
[----:B------:R-:W-:Y:S01]  /*12780*/  FMUL.FTZ R8, R8, R5 ;  /* 0x0000000508087220 */ /* 0x000fe20000410000 */
[----:B------:R-:W-:Y:S01]  /*12790*/  FMUL.FTZ R23, R23, R6 ;  /* 0x0000000617177220 */ /* 0x000fe20000410000 */
[----:B----4-:R-:W-:Y:S02]  /*127a0*/  HADD2.F32 R4, -RZ, R16.H0_H0 ;  /* 0x20000010ff047230 */ /* 0x010fe40000004100 */
[----:B------:R-:W-:Y:S01]  /*127b0*/  FMUL.FTZ R20, R20, R25 ;  /* 0x0000001914147220 */ /* 0x000fe20000410000 */
[--C-:B-----5:R-:W-:Y:S02]  /*127c0*/  HADD2.F32 R5, -RZ, R32.reuse.H0_H0 ;  /* 0x20000020ff057230 */ /* 0x120fe40000004100 */
[----:B------:R-:W-:Y:S01]  /*127d0*/  FMUL.FTZ R2, R2, R13 ;  /* 0x0000000d02027220 */ /* 0x000fe20000410000 */
[----:B------:R-:W-:Y:S02]  /*127e0*/  HADD2.F32 R11, -RZ, R32.H1_H1 ;  /* 0x30000020ff0b7230 */ /* 0x000fe40000004100 */
[----:B------:R-:W-:Y:S01]  /*127f0*/  @P1 FADD.FTZ R27, -R27, -RZ ;  /* 0x800000ff1b1b1221 */ /* 0x000fe20000010100 */
[----:B------:R-:W-:-:S02]  /*12800*/  HADD2.F32 R7, -RZ, R33.H0_H0 ;  /* 0x20000021ff077230 */ /* 0x000fc40000004100 */
[----:B------:R-:W-:Y:S01]  /*12810*/  FMUL.FTZ R21, R21, R10 ;  /* 0x0000000a15157220 */ /* 0x000fe20000410000 */
[----:B------:R-:W-:Y:S02]  /*12820*/  HADD2.F32 R16, -RZ, R16.H1_H1 ;  /* 0x30000010ff107230 */ /* 0x000fe40000004100 */
[----:B------:R-:W-:Y:S01]  /*12830*/  FFMA.FTZ R0, R5, R4, R0 ;  /* 0x0000000405007223 */ /* 0x000fe20000010000 */
[--C-:B------:R-:W-:Y:S02]  /*12840*/  HADD2.F32 R6, -RZ, R17.reuse.H0_H0 ;  /* 0x20000011ff067230 */ /* 0x100fe40000004100 */
[----:B------:R-:W-:Y:S02]  /*12850*/  HADD2.F32 R22, -RZ, R22.H1_H1 ;  /* 0x30000016ff167230 */ /* 0x000fe40000004100 */
[----:B------:R-:W-:Y:S01]  /*12860*/  FFMA.FTZ R11, R11, R16, R20 ;  /* 0x000000100b0b7223 */ /* 0x000fe20000010014 */
[----:B------:R-:W-:Y:S02]  /*12870*/  HADD2.F32 R12, -RZ, R17.H1_H1 ;  /* 0x30000011ff0c7230 */ /* 0x000fe40000004100 */
[----:B------:R-:W-:Y:S01]  /*12880*/  FFMA.FTZ R2, R7, R6, R2 ;  /* 0x0000000607027223 */ /* 0x000fe20000010002 */
[----:B------:R-:W-:-:S02]  /*12890*/  HADD2.F32 R10, -RZ, R18.H0_H0 ;  /* 0x20000012ff0a7230 */ /* 0x000fc40000004100 */
[----:B------:R-:W-:Y:S01]  /*128a0*/  FMUL.FTZ R22, R22, R27 ;  /* 0x0000001b16167220 */ /* 0x000fe20000410000 */
[----:B------:R-:W-:Y:S01]  /*128b0*/  HADD2.F32 R17, -RZ, R18.H1_H1 ;  /* 0x30000012ff117230 */ /* 0x000fe20000004100 */
[----:B------:R-:W-:Y:S01]  /*128c0*/  F2FP.F16.F32.PACK_AB R32, R11, R0 ;  /* 0x000000000b20723e */ /* 0x000fe200000000ff */
[--C-:B------:R-:W-:Y:S02]  /*128d0*/  HADD2.F32 R13, -RZ, R19.reuse.H0_H0 ;  /* 0x20000013ff0d7230 */ /* 0x100fe40000004100 */
[----:B------:R-:W-:Y:S02]  /*128e0*/  HADD2.F32 R18, -RZ, R19.H1_H1 ;  /* 0x30000013ff127230 */ /* 0x000fe40000004100 */
[----:B------:R-:W-:Y:S02]  /*128f0*/  HADD2.F32 R6, -RZ, R33.H1_H1 ;  /* 0x30000021ff067230 */ /* 0x000fe40000004100 */
[--C-:B------:R-:W-:Y:S02]  /*12900*/  HADD2.F32 R4, -RZ, R34.reuse.H0_H0 ;  /* 0x20000022ff047230 */ /* 0x100fe40000004100 */
[----:B------:R-:W-:-:S02]  /*12910*/  HADD2.F32 R7, -RZ, R34.H1_H1 ;  /* 0x30000022ff077230 */ /* 0x000fc40000004100 */
[----:B------:R-:W-:Y:S01]  /*12920*/  FFMA.FTZ R21, R6, R12, R21 ;  /* 0x0000000c06157223 */ /* 0x000fe20000010015 */
[--C-:B------:R-:W-:Y:S02]  /*12930*/  HADD2.F32 R5, -RZ, R35.reuse.H0_H0 ;  /* 0x20000023ff057230 */ /* 0x100fe40000004100 */
[----:B------:R-:W-:Y:S01]  /*12940*/  FFMA.FTZ R3, R4, R10, R3 ;  /* 0x0000000a04037223 */ /* 0x000fe20000010003 */
[----:B------:R-:W-:Y:S02]  /*12950*/  HADD2.F32 R16, -RZ, R35.H1_H1 ;  /* 0x30000023ff107230 */ /* 0x000fe40000004100 */
[----:B------:R-:W-:Y:S01]  /*12960*/  FFMA.FTZ R22, R7, R17, R22 ;  /* 0x0000001107167223 */ /* 0x000fe20000010016 */
[----:B------:R-:W-:Y:S01]  /*12970*/  F2FP.F16.F32.PACK_AB R33, R21, R2 ;  /* 0x000000021521723e */ /* 0x000fe200000000ff */
[----:B------:R-:W-:Y:S01]  /*12980*/  FFMA.FTZ R5, R5, R13, R8 ;  /* 0x0000000d05057223 */ /* 0x000fe20000010008 */
[----:B------:R-:W-:Y:S02]  /*12990*/  FFMA.FTZ R16, R16, R18, R23 ;  /* 0x0000001210107223 */ /* 0x000fe40000010017 */
[----:B------:R-:W-:-:S03]  /*129a0*/  F2FP.F16.F32.PACK_AB R34, R22, R3 ;  /* 0x000000031622723e */ /* 0x000fc600000000ff */
[----:B------:R-:W-:-:S03]  /*129b0*/  F2FP.F16.F32.PACK_AB R35, R16, R5 ;  /* 0x000000051023723e */ /* 0x000fc600000000ff */
.L_x_1069:
[----:B------:R-:W-:Y:S05]  /*129c0*/  BSYNC.RECONVERGENT B0 ;  /* 0x0000000000007941 */ /* 0x000fea0003800200 */
.L_x_1068:
[----:B-----5:R1:W-:Y:S02]  /*129d0*/  STS.128 [R63+0x3800], R32 ;  /* 0x003800203f007388 */ /* 0x0203e40000000c00 */
.L_x_1008:
[----:B------:R-:W-:Y:S05]  /*129e0*/  BSYNC.RECONVERGENT B3 ;  /* 0x0000000000037941 */ /* 0x000fea0003800200 */
.L_x_1000:
[----:B------:R-:W-:Y:S01]  /*129f0*/  IMAD.IADD R69, R64, 0x1, -R69 ;  /* 0x0000000140457824 */ /* 0x000fe200078e0a45 */
[----:B------:R-:W-:Y:S01]  /*12a00*/  BSSY.RECONVERGENT B0, `(.L_x_1070) ;  /* 0x0000017000007945 */ /* 0x000fe20003800200 */
[C---:B--2-45:R-:W-:Y:S02]  /*12a10*/  VIADD R3, R120.reuse, 0x40 ;  /* 0x0000004078037836 */ /* 0x074fe40000000000 */
[C---:B------:R-:W-:Y:S01]  /*12a20*/  VIADD R2, R120.reuse, 0x50 ;  /* 0x0000005078027836 */ /* 0x040fe20000000000 */
[-C--:B------:R-:W-:Y:S02]  /*12a30*/  ISETP.GE.AND P6, PT, R120, R69.reuse, PT ;  /* 0x000000457800720c */ /* 0x080fe40003fc6270 */
[-C--:B------:R-:W-:Y:S02]  /*12a40*/  ISETP.GE.AND P0, PT, R28, R69.reuse, PT ;  /* 0x000000451c00720c */ /* 0x080fe40003f06270 */
[-C--:B------:R-:W-:Y:S02]  /*12a50*/  ISETP.GE.AND P5, PT, R30, R69.reuse, PT ;  /* 0x000000451e00720c */ /* 0x080fe40003fa6270 */
[----:B------:R-:W-:-:S02]  /*12a60*/  ISETP.GE.AND P4, PT, R38, R69, PT ;  /* 0x000000452600720c */ /* 0x000fc40003f86270 */
[----:B------:R-:W-:-:S05]  /*12a70*/  ISETP.GE.AND P3, PT, R3, R69, PT ;  /* 0x000000450300720c */ /* 0x000fca0003f66270 */
[----:B------:R-:W-:Y:S05]  /*12a80*/  @P6 BRA `(.L_x_1071) ;  /* 0x0000000000386947 */ /* 0x000fea0003800000 */
[-C--:B------:R-:W-:Y:S02]  /*12a90*/  ISETP.GE.AND P2, PT, R14, R219.reuse, PT ;  /* 0x000000db0e00720c */ /* 0x080fe40003f46270 */
[----:B------:R-:W-:-:S11]  /*12aa0*/  ISETP.GE.AND P1, PT, R9, R219, PT ;  /* 0x000000db0900720c */ /* 0x000fd60003f26270 */
[----:B-1-3--:R-:W-:Y:S02]  /*12ab0*/  @!P2 IMAD.MOV.U32 R4, RZ, RZ, R212 ;  /* 0x000000ffff04a224 */ /* 0x00afe400078e00d4 */
        /* <DEDUP_REMOVED lines=11> */
.L_x_1071:
[----:B------:R-:W-:Y:S05]  /*12b70*/  BSYNC.RECONVERGENT B0 ;  /* 0x0000000000007941 */ /* 0x000fea0003800200 */
.L_x_1070:
[C---:B------:R-:W-:Y:S01]  /*12b80*/  LEA R6, P1, R67.reuse, R212, 0x1 ;  /* 0x000000d443067211 */ /* 0x040fe200078208ff */
[----:B------:R-:W-:Y:S01]  /*12b90*/  BSSY.RECONVERGENT B0, `(.L_x_1072) ;  /* 0x0000013000007945 */ /* 0x000fe20003800200 */
[----:B------:R-:W-:Y:S01]  /*12ba0*/  ISETP.GE.AND P2, PT, R2, R69, PT ;  /* 0x000000450200720c */ /* 0x000fe20003f46270 */
[----:B------:R-:W-:Y:S01]  /*12bb0*/  VIADD R0, R120, 0x60 ;  /* 0x0000006078007836 */ /* 0x000fe20000000000 */
[----:B------:R-:W-:Y:S01]  /*12bc0*/  LEA.HI.X R7, R67, R213, R68, 0x1, P1 ;  /* 0x000000d543077211 */ /* 0x000fe200008f0c44 */
[----:B------:R-:W-:Y:S10]  /*12bd0*/  @P0 BRA `(.L_x_1073) ;  /* 0x0000000000380947 */ /* 0x000ff40003800000 */
[-C--:B------:R-:W-:Y:S02]  /*12be0*/  ISETP.GE.AND P0, PT, R9, R219.reuse, PT ;  /* 0x000000db0900720c */ /* 0x080fe40003f06270 */
[----:B------:R-:W-:-:S11]  /*12bf0*/  ISETP.GE.AND P1, PT, R14, R219, PT ;  /* 0x000000db0e00720c */ /* 0x000fd60003f26270 */
[----:B-123--:R-:W-:Y:S02]  /*12c00*/  @!P0 IMAD.MOV.U32 R4, RZ, RZ, R6 ;  /* 0x000000ffff048224 */ /* 0x00efe400078e0006 */
        /* <DEDUP_REMOVED lines=11> */
.L_x_1073:
[----:B------:R-:W-:Y:S05]  /*12cc0*/  BSYNC.RECONVERGENT B0 ;  /* 0x0000000000007941 */ /* 0x000fea0003800200 */
.L_x_1072:
[----:B------:R-:W-:Y:S04]  /*12cd0*/  BSSY.RECONVERGENT B0, `(.L_x_1074) ;  /* 0x0000010000007945 */ /* 0x000fe80003800200 */
[----:B------:R-:W-:Y:S05]  /*12ce0*/  @P5 BRA `(.L_x_1075) ;  /* 0x0000000000385947 */ /* 0x000fea0003800000 */
[-C--:B------:R-:W-:Y:S02]  /*12cf0*/  ISETP.GE.AND P1, PT, R14, R219.reuse, PT ;  /* 0x000000db0e00720c */ /* 0x080fe40003f26270 */
[----:B------:R-:W-:Y:S02]  /*12d00*/  ISETP.GE.AND P0, PT, R9, R219, PT ;  /* 0x000000db0900720c */ /* 0x000fe40003f06270 */
[----:B-1234-:R-:W-:-:S04]  /*12d10*/  LEA R4, P5, R208, R6, 0x5 ;  /* 0x00000006d0047211 */ /* 0x01efc800078a28ff */
        /* <DEDUP_REMOVED lines=11> */
.L_x_1075:
[----:B------:R-:W-:Y:S05]  /*12dd0*/  BSYNC.RECONVERGENT B0 ;  /* 0x0000000000007941 */ /* 0x000fea0003800200 */
.L_x_1074:
[----:B------:R-:W-:Y:S01]  /*12de0*/  BSSY.RECONVERGENT B0, `(.L_x_1076) ;  /* 0x0000012000007945 */ /* 0x000fe20003800200 */
[----:B------:R-:W-:Y:S02]  /*12df0*/  ISETP.GE.AND P0, PT, R0, R69, PT ;  /* 0x000000450000720c */ /* 0x000fe40003f06270 */
[----:B------:R-:W-:Y:S01]  /*12e00*/  IADD3 R120, PT, PT, R120, 0x70, RZ ;  /* 0x0000007078787810 */ /* 0x000fe20007ffe0ff */
        /* <DEDUP_REMOVED lines=15> */
.L_x_1077:
[----:B------:R-:W-:Y:S05]  /*12f00*/  BSYNC.RECONVERGENT B0 ;  /* 0x0000000000007941 */ /* 0x000fea0003800200 */
.L_x_1076:
[----:B------:R-:W-:Y:S01]  /*12f10*/  BSSY.RECONVERGENT B0, `(.L_x_1078) ;  /* 0x0000014000007945 */ /* 0x000fe20003800200 */
[----:B------:R-:W-:-:S03]  /*12f20*/  ISETP.GE.AND P1, PT, R120, R69, PT ;  /* 0x000000457800720c */ /* 0x000fc60003f26270 */
[----:B------:R-:W-:Y:S10]  /*12f30*/  @P3 BRA `(.L_x_1079) ;  /* 0x0000000000443947 */ /* 0x000ff40003800000 */
[----:B------:R-:W-:Y:S01]  /*12f40*/  MOV R10, R6 ;  /* 0x00000006000a7202 */ /* 0x000fe20000000f00 */
[----:B-1234-:R-:W-:Y:S01]  /*12f50*/  IMAD R4, R209, 0x60, RZ ;  /* 0x00000060d1047824 */ /* 0x01efe200078e02ff */
        /* <DEDUP_REMOVED lines=15> */
.L_x_1079:
[----:B------:R-:W-:Y:S05]  /*13050*/  BSYNC.RECONVERGENT B0 ;  /* 0x0000000000007941 */ /* 0x000fea0003800200 */
.L_x_1078:
        /* <DEDUP_REMOVED lines=16> */
.L_x_1081:
[----:B------:R-:W-:Y:S05]  /*13160*/  BSYNC.RECONVERGENT B0 ;  /* 0x0000000000007941 */ /* 0x000fea0003800200 */
.L_x_1080:
[----:B------:R-:W-:Y:S04]  /*13170*/  BSSY.RECONVERGENT B0, `(.L_x_1082) ;  /* 0x0000013000007945 */ /* 0x000fe80003800200 */
[----:B------:R-:W-:Y:S05]  /*13180*/  @P0 BRA `(.L_x_1083) ;  /* 0x0000000000440947 */ /* 0x000fea0003800000 */
[----:B-1----:R-:W-:Y:S01]  /*13190*/  MOV R10, R6 ;  /* 0x00000006000a7202 */ /* 0x002fe20000000f00 */
[----:B--234-:R-:W-:Y:S01]  /*131a0*/  IMAD R4, R209, 0xa0, RZ ;  /* 0x000000a0d1047824 */ /* 0x01cfe200078e02ff */
        /* <DEDUP_REMOVED lines=15> */
.L_x_1083:
[----:B------:R-:W-:Y:S05]  /*132a0*/  BSYNC.RECONVERGENT B0 ;  /* 0x0000000000007941 */ /* 0x000fea0003800200 */
.L_x_1082:
[----:B------:R-:W-:Y:S04]  /*132b0*/  BSSY.RECONVERGENT B0, `(.L_x_1084) ;  /* 0x0000011000007945 */ /* 0x000fe80003800200 */
[----:B------:R-:W-:Y:S05]  /*132c0*/  @P1 BRA `(.L_x_1085) ;  /* 0x00000000003c1947 */ /* 0x000fea0003800000 */
[-C--:B------:R-:W-:Y:S01]  /*132d0*/  ISETP.GE.AND P1, PT, R14, R219.reuse, PT ;  /* 0x000000db0e00720c */ /* 0x080fe20003f26270 */
[----:B-1234-:R-:W-:Y:S01]  /*132e0*/  IMAD R4, R209, 0xc0, RZ ;  /* 0x000000c0d1047824 */ /* 0x01efe200078e02ff */
        /* <DEDUP_REMOVED lines=13> */
.L_x_1085:
[----:B------:R-:W-:Y:S05]  /*133c0*/  BSYNC.RECONVERGENT B0 ;  /* 0x0000000000007941 */ /* 0x000fea0003800200 */
.L_x_1084:
[----:B------:R-:W0:Y:S01]  /*133d0*/  LDGDEPBAR ;  /* 0x00000000000079af */ /* 0x000e220000000000 */
[----:B------:R-:W-:Y:S01]  /*133e0*/  BSSY.RECONVERGENT B0, `(.L_x_1086) ;  /* 0x0000015000007945 */ /* 0x000fe20003800200 */
[----:B------:R-:W-:-:S04]  /*133f0*/  DEPBAR.LE SB0, 0x0 ;  /* 0x000080000000791a */ /* 0x000fc80000000000 */
[----:B------:R-:W-:Y:S06]  /*13400*/  BAR.SYNC.DEFER_BLOCKING 0x0 ;  /* 0x0000000000007b1d */ /* 0x000fec0000010000 */
[----:B------:R-:W-:Y:S05]  /*13410*/  @P6 BRA `(.L_x_1087) ;  /* 0x00000000003c6947 */ /* 0x000fea0003800000 */
[-C--:B------:R-:W-:Y:S02]  /*13420*/  ISETP.GE.AND P1, PT, R14, R219.reuse, PT ;  /* 0x000000db0e00720c */ /* 0x080fe40003f26270 */
[----:B------:R-:W-:-:S11]  /*13430*/  ISETP.GE.AND P0, PT, R9, R219, PT ;  /* 0x000000db0900720c */ /* 0x000fd60003f06270 */
[----:B-1234-:R-:W-:Y:S02]  /*13440*/  @!P1 IMAD.MOV.U32 R4, RZ, RZ, R214 ;  /* 0x000000ffff049224 */ /* 0x01efe400078e00d6 */
        /* <DEDUP_REMOVED lines=12> */
.L_x_1087:
[----:B------:R1:W-:Y:S04]  /*13510*/  STS.128 [R63+0xc000], RZ ;  /* 0x00c000ff3f007388 */ /* 0x0003e80000000c00 */
[----:B------:R1:W-:Y:S02]  /*13520*/  STS.128 [R63+0x10000], RZ ;  /* 0x010000ff3f007388 */ /* 0x0003e40000000c00 */
.L_x_1088:
[----:B------:R-:W-:Y:S05]  /*13530*/  BSYNC.RECONVERGENT B0 ;  /* 0x0000000000007941 */ /* 0x000fea0003800200 */
.L_x_1086:
[-C--:B------:R-:W-:Y:S01]  /*13540*/  ISETP.GE.AND P2, PT, R28, R69.reuse, PT ;  /* 0x000000451c00720c */ /* 0x080fe20003f46270 */
[----:B------:R-:W1:Y:S01]  /*13550*/  S2R R200, SR_TID.X ;  /* 0x0000000000c87919 */ /* 0x000e620000002100 */
[-C--:B------:R-:W-:Y:S01]  /*13560*/  ISETP.GE.AND P5, PT, R2, R69.reuse, PT ;  /* 0x000000450200720c */ /* 0x080fe20003fa6270 */
[----:B------:R-:W-:Y:S01]  /*13570*/  BSSY.RECONVERGENT B0, `(.L_x_1089) ;  /* 0x0000016000007945 */ /* 0x000fe20003800200 */
[----:B------:R-:W-:Y:S02]  /*13580*/  LEA R2, P1, R65, R214, 0x1 ;  /* 0x000000d641027211 */ /* 0x000fe400078208ff */
[-C--:B------:R-:W-:Y:S02]  /*13590*/  ISETP.GE.AND P6, PT, R3, R69.reuse, PT ;  /* 0x000000450300720c */ /* 0x080fe40003fc6270 */
[-C--:B------:R-:W-:Y:S02]  /*135a0*/  ISETP.GE.AND P3, PT, R30, R69.reuse, PT ;  /* 0x000000451e00720c */ /* 0x080fe40003f66270 */
[----:B------:R-:W-:-:S02]  /*135b0*/  ISETP.GE.AND P0, PT, R38, R69, PT ;  /* 0x000000452600720c */ /* 0x000fc40003f06270 */
[----:B------:R-:W-:Y:S01]  /*135c0*/  ISETP.GE.AND P4, PT, R0, R69, PT ;  /* 0x000000450000720c */ /* 0x000fe20003f86270 */
[----:B------:R1:W-:Y:S01]  /*135d0*/  @P2 STS.128 [R63+0xc800], RZ ;  /* 0x00c800ff3f002388 */ /* 0x0003e20000000c00 */
[----:B------:R-:W-:-:S03]  /*135e0*/  LEA.HI.X R3, R65, R215, R66, 0x1, P1 ;  /* 0x000000d741037211 */ /* 0x000fc600008f0c42 */
[----:B------:R1:W-:Y:S01]  /*135f0*/  @P2 STS.128 [R63+0x10800], RZ ;  /* 0x010800ff3f002388 */ /* 0x0003e20000000c00 */
[----:B------:R-:W-:Y:S07]  /*13600*/  @P2 BRA `(.L_x_1090) ;  /* 0x0000000000302947 */ /* 0x000fee0003800000 */
        /* <DEDUP_REMOVED lines=12> */
.L_x_1090:
[----:B------:R-:W-:Y:S05]  /*136d0*/  BSYNC.RECONVERGENT B0 ;  /* 0x0000000000007941 */ /* 0x000fea0003800200 */
.L_x_1089:
[----:B------:R1:W-:Y:S01]  /*136e0*/  @P3 STS.128 [R63+0xd000], RZ ;  /* 0x00d000ff3f003388 */ /* 0x0003e20000000c00 */
[----:B------:R-:W-:Y:S03]  /*136f0*/  BSSY.RECONVERGENT B0, `(.L_x_1091) ;  /* 0x0000011000007945 */ /* 0x000fe60003800200 */
[----:B------:R1:W-:Y:S01]  /*13700*/  @P3 STS.128 [R63+0x11000], RZ ;  /* 0x011000ff3f003388 */ /* 0x0003e20000000c00 */
        /* <DEDUP_REMOVED lines=15> */
.L_x_1092:
[----:B------:R-:W-:Y:S05]  /*13800*/  BSYNC.RECONVERGENT B0 ;  /* 0x0000000000007941 */ /* 0x000fea0003800200 */
.L_x_1091:
[----:B------:R1:W-:Y:S01]  /*13810*/  @P0 STS.128 [R63+0xd800], RZ ;  /* 0x00d800ff3f000388 */ /* 0x0003e20000000c00 */
[----:B------:R-:W-:Y:S01]  /*13820*/  BSSY.RECONVERGENT B0, `(.L_x_1093) ;  /* 0x0000012000007945 */ /* 0x000fe20003800200 */
[----:B------:R-:W-:Y:S02]  /*13830*/  ISETP.GE.AND P3, PT, R120, R69, PT ;  /* 0x000000457800720c */ /* 0x000fe40003f66270 */
        /* <DEDUP_REMOVED lines=16> */
.L_x_1094:
[----:B------:R-:W-:Y:S05]  /*13940*/  BSYNC.RECONVERGENT B0 ;  /* 0x0000000000007941 */ /* 0x000fea0003800200 */
.L_x_1093:
[----:B------:R1:W-:Y:S01]  /*13950*/  @P6 STS.128 [R63+0xe000], RZ ;  /* 0x00e000ff3f006388 */ /* 0x0003e20000000c00 */
[----:B------:R-:W-:Y:S03]  /*13960*/  BSSY.RECONVERGENT B0, `(.L_x_1095) ;  /* 0x0000014000007945 */ /* 0x000fe60003800200 */
[----:B------:R1:W-:Y:S01]  /*13970*/  @P6 STS.128 [R63+0x12000], RZ ;  /* 0x012000ff3f006388 */ /* 0x0003e20000000c00 */
[----:B------:R-:W-:Y:S05]  /*13980*/  @P6 BRA `(.L_x_1096) ;  /* 0x0000000000446947 */ /* 0x000fea0003800000 */
[----:B-1234-:R-:W-:Y:S01]  /*13990*/  MOV R4, R2 ;  /* 0x0000000200047202 */ /* 0x01efe20000000f00 */
        /* <DEDUP_REMOVED lines=16> */
.L_x_1096:
[----:B------:R-:W-:Y:S05]  /*13aa0*/  BSYNC.RECONVERGENT B0 ;  /* 0x0000000000007941 */ /* 0x000fea0003800200 */
.L_x_1095:
        /* <DEDUP_REMOVED lines=18> */
.L_x_1098:
[----:B------:R-:W-:Y:S05]  /*13bd0*/  BSYNC.RECONVERGENT B0 ;  /* 0x0000000000007941 */ /* 0x000fea0003800200 */
.L_x_1097:
        /* <DEDUP_REMOVED lines=21> */
.L_x_1100:
[----:B------:R-:W-:Y:S05]  /*13d30*/  BSYNC.RECONVERGENT B0 ;  /* 0x0000000000007941 */ /* 0x000fea0003800200 */
.L_x_1099:
        /* <DEDUP_REMOVED lines=19> */
.L_x_1102:
[----:B------:R-:W-:Y:S05]  /*13e70*/  BSYNC.RECONVERGENT B0 ;  /* 0x0000000000007941 */ /* 0x000fea0003800200 */
.L_x_1101:
[----:B------:R-:W5:Y:S01]  /*13e80*/  S2UR UR6, SR_CgaCtaId ;  /* 0x00000000000679c3 */ /* 0x000f620000008800 */
[----:B-1----:R-:W-:Y:S01]  /*13e90*/  SHF.R.U32.HI R203, RZ, 0x1, R200 ;  /* 0x00000001ffcb7819 */ /* 0x002fe200000116c8 */
[C---:B------:R-:W-:Y:S01]  /*13ea0*/  IMAD.SHL.U32 R204, R200.reuse, 0x20, RZ ;  /* 0x00000020c8cc7824 */ /* 0x040fe200078e00ff */
[C---:B------:R-:W-:Y:S01]  /*13eb0*/  LOP3.LUT R0, R200.reuse, 0x8, RZ, 0xc0, !PT ;  /* 0x00000008c8007812 */ /* 0x040fe200078ec0ff */
[C---:B------:R-:W-:Y:S01]  /*13ec0*/  IMAD.SHL.U32 R3, R200.reuse, 0x40, RZ ;  /* 0x00000040c8037824 */ /* 0x040fe200078e00ff */
[----:B------:R-:W-:Y:S01]  /*13ed0*/  LOP3.LUT R2, R203, 0x8, RZ, 0xc0, !PT ;  /* 0x00000008cb027812 */ /* 0x000fe200078ec0ff */
[----:B------:R-:W-:Y:S01]  /*13ee0*/  IMAD.SHL.U32 R226, R200, 0x8, RZ ;  /* 0x00000008c8e27824 */ /* 0x000fe200078e00ff */
[----:B------:R-:W-:Y:S01]  /*13ef0*/  LOP3.LUT R204, R204, 0x7c00, RZ, 0xc0, !PT ;  /* 0x00007c00cccc7812 */ /* 0x000fe200078ec0ff */
[----:B------:R-:W-:Y:S01]  /*13f00*/  UMOV UR7, 0x400 ;  /* 0x0000040000077882 */ /* 0x000fe20000000000 */
[--C-:B----4-:R-:W-:Y:S01]  /*13f10*/  LOP3.LUT R7, R2, 0x1c0, R3.reuse, 0xf8, !PT ;  /* 0x000001c002077812 */ /* 0x110fe200078ef803 */
[----:B------:R-:W-:Y:S01]  /*13f20*/  IMAD.MOV.U32 R201, RZ, RZ, 0x20 ;  /* 0x00000020ffc97424 */ /* 0x000fe200078e00ff */
[----:B------:R-:W-:Y:S01]  /*13f30*/  LOP3.LUT R202, R226, 0x38, RZ, 0xc0, !PT ;  /* 0x00000038e2ca7812 */ /* 0x000fe200078ec0ff */
[----:B------:R-:W-:Y:S01]  /*13f40*/  IMAD.MOV.U32 R2, RZ, RZ, 0x40 ;  /* 0x00000040ff027424 */ /* 0x000fe200078e00ff */
[--C-:B--23--:R-:W-:Y:S01]  /*13f50*/  LOP3.LUT R5, R0, 0x1c0, R3.reuse, 0xf8, !PT ;  /* 0x000001c000057812 */ /* 0x10cfe200078ef803 */
[----:B------:R-:W-:Y:S01]  /*13f60*/  VIADD R227, R62, 0xffffff80 ;  /* 0xffffff803ee37836 */ /* 0x000fe20000000000 */
[----:B------:R-:W-:Y:S01]  /*13f70*/  LOP3.LUT R135, R204, 0x200, R3, 0xf8, !PT ;  /* 0x00000200cc877812 */ /* 0x000fe200078ef803 */
[----:B------:R-:W0:Y:S01]  /*13f80*/  LDGDEPBAR ;  /* 0x00000000000079af */ /* 0x000e220000000000 */
[----:B------:R-:W-:Y:S01]  /*13f90*/  LOP3.LUT R8, R7, R202, RZ, 0x3c, !PT ;  /* 0x000000ca07087212 */ /* 0x000fe200078e3cff */
[----:B------:R-:W-:Y:S01]  /*13fa0*/  BSSY.RECONVERGENT B1, `(.L_x_1103) ;  /* 0x0000214000017945 */ /* 0x000fe20003800200 */
[----:B------:R-:W-:-:S02]  /*13fb0*/  LOP3.LUT R134, R3, 0x400, RZ, 0xc0, !PT ;  /* 0x0000040003867812 */ /* 0x000fc400078ec0ff */
[----:B------:R-:W-:Y:S02]  /*13fc0*/  LOP3.LUT R5, R5, R202, RZ, 0x3c, !PT ;  /* 0x000000ca05057212 */ /* 0x000fe400078e3cff */
[----:B------:R-:W-:Y:S01]  /*13fd0*/  LOP3.LUT R135, R135, R8, RZ, 0xfc, !PT ;  /* 0x0000000887877212 */ /* 0x000fe200078efcff */
[----:B-----5:R-:W-:Y:S01]  /*13fe0*/  ULEA UR6, UR6, UR7, 0x18 ;  /* 0x0000000706067291 */ /* 0x020fe2000f8ec0ff */
[----:B------:R-:W-:Y:S01]  /*13ff0*/  R2P PR, R200, 0x6 ;  /* 0x00000006c8007804 */ /* 0x000fe20000000000 */
[----:B------:R-:W-:-:S04]  /*14000*/  IMAD R134, R5, 0x2, R134 ;  /* 0x0000000205867824 */ /* 0x000fc800078e0286 */
[----:B------:R-:W-:Y:S01]  /*14010*/  LEA R135, R135, UR6, 0x1 ;  /* 0x0000000687877c11 */ /* 0x000fe2000f8e08ff */
[----:B------:R-:W-:Y:S01]  /*14020*/  VIADD R11, R134, UR6 ;  /* 0x00000006860b7c36 */ /* 0x000fe20008000000 */
[----:B------:R-:W-:Y:S01]  /*14030*/  SEL R0, R201, 0xffffffe0, !P1 ;  /* 0xffffffe0c9007807 */ /* 0x000fe20004800000 */
[----:B------:R-:W-:Y:S01]  /*14040*/  LDSM.16.M88.4 R48, [R134+UR6+0x4000] ;  /* 0x004000068630783b */ /* 0x000fe20008000200 */
[----:B------:R-:W-:-:S03]  /*14050*/  SEL R2, R2, 0xffffffc0, !P2 ;  /* 0xffffffc002027807 */ /* 0x000fc60005000000 */
[----:B------:R-:W1:Y:S01]  /*14060*/  LDSM.16.M88.4 R100, [R135] ;  /* 0x000000008764783b */ /* 0x000e620000000200 */
[--C-:B------:R-:W-:Y:S02]  /*14070*/  IMAD.IADD R67, R135, 0x1, R0.reuse ;  /* 0x0000000187437824 */ /* 0x100fe400078e0200 */
[----:B------:R-:W-:Y:S01]  /*14080*/  IMAD.IADD R60, R11, 0x1, R0 ;  /* 0x000000010b3c7824 */ /* 0x000fe200078e0200 */
[----:B------:R-:W2:Y:S01]  /*14090*/  LDSM.16.M88.4 R40, [R134+UR6+0x4800] ;  /* 0x004800068628783b */ /* 0x000ea20008000200 */
[--C-:B------:R-:W-:Y:S02]  /*140a0*/  IMAD.IADD R65, R135, 0x1, R2.reuse ;  /* 0x0000000187417824 */ /* 0x100fe400078e0202 */
[----:B------:R-:W-:Y:S01]  /*140b0*/  IMAD.IADD R11, R11, 0x1, R2 ;  /* 0x000000010b0b7824 */ /* 0x000fe200078e0202 */
[----:B------:R-:W3:Y:S01]  /*140c0*/  LDSM.16.M88.4 R32, [R134+UR6+0x5000] ;  /* 0x005000068620783b */ /* 0x000ee20008000200 */
[C---:B------:R-:W-:Y:S02]  /*140d0*/  IMAD.IADD R66, R0.reuse, 0x1, R65 ;  /* 0x0000000100427824 */ /* 0x040fe400078e0241 */
[----:B------:R-:W-:Y:S01]  /*140e0*/  IMAD.IADD R10, R0, 0x1, R11 ;  /* 0x00000001000a7824 */ /* 0x000fe200078e020b */
[----:B------:R-:W4:Y:S04]  /*140f0*/  LDSM.16.M88.4 R24, [R134+UR6+0x5800] ;  /* 0x005800068618783b */ /* 0x000f280008000200 */
[----:B------:R-:W5:Y:S04]  /*14100*/  LDSM.16.M88.4 R16, [R134+UR6+0x6000] ;  /* 0x006000068610783b */ /* 0x000f680008000200 */
[----:B------:R-:W5:Y:S04]  /*14110*/  LDSM.16.M88.4 R116, [R134+UR6+0x6800] ;  /* 0x006800068674783b */ /* 0x000f680008000200 */
[----:B------:R-:W5:Y:S04]  /*14120*/  LDSM.16.M88.4 R108, [R134+UR6+0x7000] ;  /* 0x00700006866c783b */ /* 0x000f680008000200 */
[----:B------:R-:W5:Y:S04]  /*14130*/  LDSM.16.M88.4 R12, [R134+UR6+0x7800] ;  /* 0x00780006860c783b */ /* 0x000f680008000200 */
[----:B------:R-:W-:Y:S04]  /*14140*/  LDSM.16.M88.4 R80, [R67] ;  /* 0x000000004350783b */ /* 0x000fe80000000200 */
[----:B------:R-:W5:Y:S01]  /*14150*/  LDSM.16.M88.4 R56, [R60+0x4000] ;  /* 0x004000003c38783b */ /* 0x000f620000000200 */
[C---:B-1----:R-:W-:Y:S03]  /*14160*/  HMMA.16816.F32 R52, R100.reuse, R48, RZ ;  /* 0x000000306434723c */ /* 0x042fe600000018ff */
[----:B------:R-:W1:Y:S04]  /*14170*/  LDSM.16.M88.4 R4, [R60+0x4800] ;  /* 0x004800003c04783b */ /* 0x000e680000000200 */
[----:B------:R-:W1:Y:S01]  /*14180*/  LDSM.16.M88.4 R68, [R60+0x5000] ;  /* 0x005000003c44783b */ /* 0x000e620000000200 */
[C---:B--2---:R-:W-:Y:S03]  /*14190*/  HMMA.16816.F32 R44, R100.reuse, R40, RZ ;  /* 0x00000028642c723c */ /* 0x044fe600000018ff */
[----:B------:R-:W-:Y:S04]  /*141a0*/  LDSM.16.M88.4 R76, [R11+0x4000] ;  /* 0x004000000b4c783b */ /* 0x000fe80000000200 */
[----:B------:R-:W-:Y:S01]  /*141b0*/  LDSM.16.M88.4 R72, [R11+0x4800] ;  /* 0x004800000b48783b */ /* 0x000fe20000000200 */
[C---:B---3--:R-:W-:Y:S03]  /*141c0*/  HMMA.16816.F32 R36, R100.reuse, R32, RZ ;  /* 0x000000206424723c */ /* 0x048fe600000018ff */
[----:B------:R-:W-:Y:S04]  /*141d0*/  LDSM.16.M88.4 R92, [R60+0x6800] ;  /* 0x006800003c5c783b */ /* 0x000fe80000000200 */
[----:B------:R-:W-:Y:S01]  /*141e0*/  LDSM.16.M88.4 R88, [R60+0x7000] ;  /* 0x007000003c58783b */ /* 0x000fe20000000200 */
[C---:B----4-:R-:W-:Y:S03]  /*141f0*/  HMMA.16816.F32 R28, R100.reuse, R24, RZ ;  /* 0x00000018641c723c */ /* 0x050fe600000018ff */
[----:B------:R-:W-:Y:S04]  /*14200*/  LDSM.16.M88.4 R84, [R60+0x7800] ;  /* 0x007800003c54783b */ /* 0x000fe80000000200 */
[----:B------:R-:W-:Y:S01]  /*14210*/  LDSM.16.M88.4 R128, [R66] ;  /* 0x000000004280783b */ /* 0x000fe20000000200 */
[C---:B-----5:R-:W-:Y:S03]  /*14220*/  HMMA.16816.F32 R20, R100.reuse, R16, RZ ;  /* 0x000000106414723c */ /* 0x060fe600000018ff */
[----:B------:R-:W-:Y:S04]  /*14230*/  LDSM.16.M88.4 R124, [R134+UR6+0x8000] ;  /* 0x00800006867c783b */ /* 0x000fe80008000200 */
[----:B------:R-:W-:Y:S01]  /*14240*/  LDSM.16.M88.4 R96, [R134+UR6+0x8800] ;  /* 0x008800068660783b */ /* 0x000fe20008000200 */
[C---:B------:R-:W-:Y:S03]  /*14250*/  HMMA.16816.F32 R120, R100.reuse, R116, RZ ;  /* 0x000000746478723c */ /* 0x040fe600000018ff */
[----:B------:R-:W-:Y:S04]  /*14260*/  LDSM.16.M88.4 R136, [R10+0x7800] ;  /* 0x007800000a88783b */ /* 0x000fe80000000200 */
[----:B------:R-:W-:Y:S01]  /*14270*/  LDSM.16.M88.4 R140, [R67+0x2000] ;  /* 0x00200000438c783b */ /* 0x000fe20000000200 */
        /* <DEDUP_REMOVED lines=11> */
[C---:B------:R-:W-:Y:S08]  /*14330*/  HMMA.16816.F32 R52, R80.reuse, R56, R52 ;  /* 0x000000385034723c */ /* 0x040ff00000001834 */
[C---:B------:R-:W-:Y:S01]  /*14340*/  HMMA.16816.F32 R48, R80.reuse, R58, R48 ;  /* 0x0000003a5030723c */ /* 0x040fe20000001830 */
[----:B------:R-:W3:Y:S07]  /*14350*/  LDSM.16.M88.4 R56, [R60+0x6000] ;  /* 0x006000003c38783b */ /* 0x000eee0000000200 */
[C---:B-1----:R-:W-:Y:S08]  /*14360*/  HMMA.16816.F32 R44, R80.reuse, R4, R44 ;  /* 0x00000004502c723c */ /* 0x042ff0000000182c */
[C---:B------:R-:W-:Y:S01]  /*14370*/  HMMA.16816.F32 R40, R80.reuse, R6, R40 ;  /* 0x000000065028723c */ /* 0x040fe20000001828 */
[----:B------:R-:W1:Y:S07]  /*14380*/  LDSM.16.M88.4 R4, [R65] ;  /* 0x000000004104783b */ /* 0x000e6e0000000200 */
[C---:B------:R-:W-:Y:S08]  /*14390*/  HMMA.16816.F32 R36, R80.reuse, R68, R36 ;  /* 0x000000445024723c */ /* 0x040ff00000001824 */
[C---:B--2---:R-:W-:Y:S08]  /*143a0*/  HMMA.16816.F32 R28, R80.reuse, R12, R28 ;  /* 0x0000000c501c723c */ /* 0x044ff0000000181c */
[C---:B------:R-:W-:Y:S01]  /*143b0*/  HMMA.16816.F32 R24, R80.reuse, R14, R24 ;  /* 0x0000000e5018723c */ /* 0x040fe20000001818 */
[----:B------:R-:W2:Y:S07]  /*143c0*/  LDSM.16.M88.4 R12, [R11+0x5000] ;  /* 0x005000000b0c783b */ /* 0x000eae0000000200 */
[C---:B------:R-:W-:Y:S01]  /*143d0*/  HMMA.16816.F32 R32, R80.reuse, R70, R32 ;  /* 0x000000465020723c */ /* 0x040fe20000001820 */
[----:B------:R-:W4:Y:S07]  /*143e0*/  LDSM.16.M88.4 R68, [R11+0x5800] ;  /* 0x005800000b44783b */ /* 0x000f2e0000000200 */
[C---:B---3--:R-:W-:Y:S08]  /*143f0*/  HMMA.16816.F32 R20, R80.reuse, R56, R20 ;  /* 0x000000385014723c */ /* 0x048ff00000001814 */
[----:B------:R-:W-:Y:S01]  /*14400*/  HMMA.16816.F32 R16, R80, R58, R16 ;  /* 0x0000003a5010723c */ /* 0x000fe20000001810 */
[----:B------:R-:W3:Y:S07]  /*14410*/  LDSM.16.M88.4 R56, [R11+0x6000] ;  /* 0x006000000b38783b */ /* 0x000eee0000000200 */
[C---:B-1----:R-:W-:Y:S08]  /*14420*/  HMMA.16816.F32 R52, R4.reuse, R76, R52 ;  /* 0x0000004c0434723c */ /* 0x042ff00000001834 */
[C---:B------:R-:W-:Y:S01]  /*14430*/  HMMA.16816.F32 R48, R4.reuse, R78, R48 ;  /* 0x0000004e0430723c */ /* 0x040fe20000001830 */
[----:B------:R-:W-:Y:S07]  /*14440*/  LDSM.16.M88.4 R76, [R11+0x7800] ;  /* 0x007800000b4c783b */ /* 0x000fee0000000200 */
[C---:B------:R-:W-:Y:S08]  /*14450*/  HMMA.16816.F32 R44, R4.reuse, R72, R44 ;  /* 0x00000048042c723c */ /* 0x040ff0000000182c */
[C---:B------:R-:W-:Y:S01]  /*14460*/  HMMA.16816.F32 R40, R4.reuse, R74, R40 ;  /* 0x0000004a0428723c */ /* 0x040fe20000001828 */
[----:B------:R-:W1:Y:S07]  /*14470*/  LDSM.16.M88.4 R72, [R11+0x6800] ;  /* 0x006800000b48783b */ /* 0x000e6e0000000200 */
[C---:B--2---:R-:W-:Y:S08]  /*14480*/  HMMA.16816.F32 R36, R4.reuse, R12, R36 ;  /* 0x0000000c0424723c */ /* 0x044ff00000001824 */
[----:B------:R-:W-:Y:S01]  /*14490*/  HMMA.16816.F32 R32, R4, R14, R32 ;  /* 0x0000000e0420723c */ /* 0x000fe20000001820 */
[----:B------:R-:W2:Y:S07]  /*144a0*/  LDSM.16.M88.4 R12, [R11+0x7000] ;  /* 0x007000000b0c783b */ /* 0x000eae0000000200 */
[C---:B------:R-:W-:Y:S08]  /*144b0*/  HMMA.16816.F32 R120, R80.reuse, R92, R120 ;  /* 0x0000005c5078723c */ /* 0x040ff00000001878 */
[C---:B------:R-:W-:Y:S01]  /*144c0*/  HMMA.16816.F32 R116, R80.reuse, R94, R116 ;  /* 0x0000005e5074723c */ /* 0x040fe20000001874 */
[----:B------:R-:W-:Y:S07]  /*144d0*/  LDSM.16.M88.4 R92, [R134+UR6+0xa000] ;  /* 0x00a00006865c783b */ /* 0x000fee0008000200 */
[C---:B------:R-:W-:Y:S08]  /*144e0*/  HMMA.16816.F32 R112, R80.reuse, R88, R112 ;  /* 0x000000585070723c */ /* 0x040ff00000001870 */
[C---:B------:R-:W-:Y:S01]  /*144f0*/  HMMA.16816.F32 R108, R80.reuse, R90, R108 ;  /* 0x0000005a506c723c */ /* 0x040fe2000000186c */
[----:B------:R-:W-:Y:S07]  /*14500*/  LDSM.16.M88.4 R88, [R134+UR6+0xa800] ;  /* 0x00a800068658783b */ /* 0x000fee0008000200 */
[C---:B------:R-:W-:Y:S08]  /*14510*/  HMMA.16816.F32 R104, R80.reuse, R84, R104 ;  /* 0x000000545068723c */ /* 0x040ff00000001868 */
[----:B------:R-:W-:Y:S01]  /*14520*/  HMMA.16816.F32 R100, R80, R86, R100 ;  /* 0x000000565064723c */ /* 0x000fe20000001864 */
[----:B------:R-:W-:Y:S04]  /*14530*/  LDSM.16.M88.4 R80, [R134+UR6+0xb800] ;  /* 0x00b800068650783b */ /* 0x000fe80008000200 */
[----:B------:R-:W-:Y:S03]  /*14540*/  LDSM.16.M88.4 R84, [R134+UR6+0xb000] ;  /* 0x00b000068654783b */ /* 0x000fe60008000200 */
[C---:B----4-:R-:W-:Y:S08]  /*14550*/  HMMA.16816.F32 R28, R4.reuse, R68, R28 ;  /* 0x00000044041c723c */ /* 0x050ff0000000181c */
[C---:B------:R-:W-:Y:S01]  /*14560*/  HMMA.16816.F32 R24, R4.reuse, R70, R24 ;  /* 0x000000460418723c */ /* 0x040fe20000001818 */
[----:B------:R-:W-:Y:S07]  /*14570*/  LDSM.16.M88.4 R68, [R10+0x4000] ;  /* 0x004000000a44783b */ /* 0x000fee0000000200 */
[C---:B---3--:R-:W-:Y:S08]  /*14580*/  HMMA.16816.F32 R20, R4.reuse, R56, R20 ;  /* 0x000000380414723c */ /* 0x048ff00000001814 */
[C---:B------:R-:W-:Y:S01]  /*14590*/  HMMA.16816.F32 R16, R4.reuse, R58, R16 ;  /* 0x0000003a0410723c */ /* 0x040fe20000001810 */
[----:B------:R-:W3:Y:S07]  /*145a0*/  LDSM.16.M88.4 R56, [R10+0x4800] ;  /* 0x004800000a38783b */ /* 0x000eee0000000200 */
[C---:B-1----:R-:W-:Y:S08]  /*145b0*/  HMMA.16816.F32 R120, R4.reuse, R72, R120 ;  /* 0x000000480478723c */ /* 0x042ff00000001878 */
[C---:B------:R-:W-:Y:S01]  /*145c0*/  HMMA.16816.F32 R116, R4.reuse, R74, R116 ;  /* 0x0000004a0474723c */ /* 0x040fe20000001874 */
[----:B------:R-:W-:Y:S07]  /*145d0*/  LDSM.16.M88.4 R72, [R10+0x5000] ;  /* 0x005000000a48783b */ /* 0x000fee0000000200 */
[C---:B--2---:R-:W-:Y:S08]  /*145e0*/  HMMA.16816.F32 R112, R4.reuse, R12, R112 ;  /* 0x0000000c0470723c */ /* 0x044ff00000001870 */
[C---:B------:R-:W-:Y:S01]  /*145f0*/  HMMA.16816.F32 R108, R4.reuse, R14, R108 ;  /* 0x0000000e046c723c */ /* 0x040fe2000000186c */
[----:B------:R-:W1:Y:S07]  /*14600*/  LDSM.16.M88.4 R12, [R10+0x5800] ;  /* 0x005800000a0c783b */ /* 0x000e6e0000000200 */
[C---:B------:R-:W-:Y:S08]  /*14610*/  HMMA.16816.F32 R104, R4.reuse, R76, R104 ;  /* 0x0000004c0468723c */ /* 0x040ff00000001868 */
[----:B------:R-:W-:Y:S01]  /*14620*/  HMMA.16816.F32 R100, R4, R78, R100 ;  /* 0x0000004e0464723c */ /* 0x000fe20000001864 */
[----:B------:R-:W2:Y:S04]  /*14630*/  LDSM.16.M88.4 R4, [R10+0x6000] ;  /* 0x006000000a04783b */ /* 0x000ea80000000200 */
[----:B------:R-:W-:Y:S03]  /*14640*/  LDSM.16.M88.4 R76, [R135+0x2000] ;  /* 0x00200000874c783b */ /* 0x000fe60000000200 */
[C---:B---3--:R-:W-:Y:S08]  /*14650*/  HMMA.16816.F32 R44, R128.reuse, R56, R44 ;  /* 0x00000038802c723c */ /* 0x048ff0000000182c */
[C---:B------:R-:W-:Y:S01]  /*14660*/  HMMA.16816.F32 R40, R128.reuse, R58, R40 ;  /* 0x0000003a8028723c */ /* 0x040fe20000001828 */
[----:B------:R-:W3:Y:S07]  /*14670*/  LDSM.16.M88.4 R56, [R10+0x7000] ;  /* 0x007000000a38783b */ /* 0x000eee0000000200 */
[C---:B------:R-:W-:Y:S08]  /*14680*/  HMMA.16816.F32 R52, R128.reuse, R68, R52 ;  /* 0x000000448034723c */ /* 0x040ff00000001834 */
[C---:B-1----:R-:W-:Y:S08]  /*14690*/  HMMA.16816.F32 R28, R128.reuse, R12, R28 ;  /* 0x0000000c801c723c */ /* 0x042ff0000000181c */
[C---:B------:R-:W-:Y:S01]  /*146a0*/  HMMA.16816.F32 R24, R128.reuse, R14, R24 ;  /* 0x0000000e8018723c */ /* 0x040fe20000001818 */
[----:B------:R-:W1:Y:S07]  /*146b0*/  LDSM.16.M88.4 R12, [R134+UR6+0x9000] ;  /* 0x00900006860c783b */ /* 0x000e6e0008000200 */
[C---:B--2---:R-:W-:Y:S08]  /*146c0*/  HMMA.16816.F32 R20, R128.reuse, R4, R20 ;  /* 0x000000048014723c */ /* 0x044ff00000001814 */
[C---:B------:R-:W-:Y:S01]  /*146d0*/  HMMA.16816.F32 R16, R128.reuse, R6, R16 ;  /* 0x000000068010723c */ /* 0x040fe20000001810 */
[----:B------:R-:W2:Y:S07]  /*146e0*/  LDSM.16.M88.4 R4, [R134+UR6+0x9800] ;  /* 0x009800068604783b */ /* 0x000eae0008000200 */
[C---:B------:R-:W-:Y:S01]  /*146f0*/  HMMA.16816.F32 R48, R128.reuse, R70, R48 ;  /* 0x000000468030723c */ /* 0x040fe20000001830 */
[----:B------:R-:W4:Y:S07]  /*14700*/  LDSM.16.M88.4 R68, [R10+0x6800] ;  /* 0x006800000a44783b */ /* 0x000f2e0000000200 */
[C---:B------:R-:W-:Y:S08]  /*14710*/  HMMA.16816.F32 R36, R128.reuse, R72, R36 ;  /* 0x000000488024723c */ /* 0x040ff00000001824 */
[C---:B------:R-:W-:Y:S01]  /*14720*/  HMMA.16816.F32 R32, R128.reuse, R74, R32 ;  /* 0x0000004a8020723c */ /* 0x040fe20000001820 */
[----:B------:R-:W-:Y:S07]  /*14730*/  LDSM.16.M88.4 R72, [R60+0x8000] ;  /* 0x008000003c48783b */ /* 0x000fee0000000200 */
[C---:B---3--:R-:W-:Y:S08]  /*14740*/  HMMA.16816.F32 R112, R128.reuse, R56, R112 ;  /* 0x000000388070723c */ /* 0x048ff00000001870 */
[----:B------:R-:W-:Y:S01]  /*14750*/  HMMA.16816.F32 R108, R128, R58, R108 ;  /* 0x0000003a806c723c */ /* 0x000fe2000000186c */
[----:B------:R-:W3:Y:S07]  /*14760*/  LDSM.16.M88.4 R56, [R60+0x9000] ;  /* 0x009000003c38783b */ /* 0x000eee0000000200 */
[C---:B-1----:R-:W-:Y:S08]  /*14770*/  HMMA.16816.F32 R36, R76.reuse, R12, R36 ;  /* 0x0000000c4c24723c */ /* 0x042ff00000001824 */
[C---:B------:R-:W-:Y:S01]  /*14780*/  HMMA.16816.F32 R32, R76.reuse, R14, R32 ;  /* 0x0000000e4c20723c */ /* 0x040fe20000001820 */
[----:B------:R-:W1:Y:S07]  /*14790*/  LDSM.16.M88.4 R12, [R60+0x9800] ;  /* 0x009800003c0c783b */ /* 0x000e6e0000000200 */
[C---:B--2---:R-:W-:Y:S08]  /*147a0*/  HMMA.16816.F32 R28, R76.reuse, R4, R28 ;  /* 0x000000044c1c723c */ /* 0x044ff0000000181c */
[----:B------:R-:W-:Y:S01]  /*147b0*/  HMMA.16816.F32 R24, R76, R6, R24 ;  /* 0x000000064c18723c */ /* 0x000fe20000001818 */
[----:B------:R-:W2:Y:S07]  /*147c0*/  LDSM.16.M88.4 R4, [R60+0xa000] ;  /* 0x00a000003c04783b */ /* 0x000eae0000000200 */
[C---:B----4-:R-:W-:Y:S08]  /*147d0*/  HMMA.16816.F32 R120, R128.reuse, R68, R120 ;  /* 0x000000448078723c */ /* 0x050ff00000001878 */
[----:B------:R-:W-:Y:S01]  /*147e0*/  HMMA.16816.F32 R116, R128, R70, R116 ;  /* 0x000000468074723c */ /* 0x000fe20000001874 */
[----:B------:R-:W4:Y:S07]  /*147f0*/  LDSM.16.M88.4 R68, [R60+0x8800] ;  /* 0x008800003c44783b */ /* 0x000f2e0000000200 */
        /* <DEDUP_REMOVED lines=8> */
[----:B------:R-:W5:Y:S07]  /*14880*/  LDSM.16.M88.4 R92, [R11+0x8000] ;  /* 0x008000000b5c783b */ /* 0x000f6e0000000200 */
[C---:B------:R-:W-:Y:S08]  /*14890*/  HMMA.16816.F32 R104, R128.reuse, R136, R104 ;  /* 0x000000888068723c */ /* 0x040ff00000001868 */
[----:B------:R-:W-:Y:S01]  /*148a0*/  HMMA.16816.F32 R100, R128, R138, R100 ;  /* 0x0000008a8064723c */ /* 0x000fe20000001864 */
[----:B------:R-:W-:Y:S04]  /*148b0*/  LDSM.16.M88.4 R128, [R60+0xb000] ;  /* 0x00b000003c80783b */ /* 0x000fe80000000200 */
[----:B------:R-:W-:Y:S03]  /*148c0*/  LDSM.16.M88.4 R136, [R60+0xa800] ;  /* 0x00a800003c88783b */ /* 0x000fe60000000200 */
[C---:B------:R-:W-:Y:S08]  /*148d0*/  HMMA.16816.F32 R120, R76.reuse, R88, R120 ;  /* 0x000000584c78723c */ /* 0x040ff00000001878 */
[----:B------:R-:W-:Y:S01]  /*148e0*/  HMMA.16816.F32 R116, R76, R90, R116 ;  /* 0x0000005a4c74723c */ /* 0x000fe20000001874 */
[----:B------:R-:W5:Y:S07]  /*148f0*/  LDSM.16.M88.4 R88, [R11+0x8800] ;  /* 0x008800000b58783b */ /* 0x000f6e0000000200 */
[C---:B---3--:R-:W-:Y:S08]  /*14900*/  HMMA.16816.F32 R36, R140.reuse, R56, R36 ;  /* 0x000000388c24723c */ /* 0x048ff00000001824 */
[C---:B------:R-:W-:Y:S01]  /*14910*/  HMMA.16816.F32 R32, R140.reuse, R58, R32 ;  /* 0x0000003a8c20723c */ /* 0x040fe20000001820 */
[----:B------:R-:W3:Y:S07]  /*14920*/  LDSM.16.M88.4 R56, [R11+0xb800] ;  /* 0x00b800000b38783b */ /* 0x000eee0000000200 */
[C---:B-1----:R-:W-:Y:S08]  /*14930*/  HMMA.16816.F32 R28, R140.reuse, R12, R28 ;  /* 0x0000000c8c1c723c */ /* 0x042ff0000000181c */
[C---:B------:R-:W-:Y:S01]  /*14940*/  HMMA.16816.F32 R24, R140.reuse, R14, R24 ;  /* 0x0000000e8c18723c */ /* 0x040fe20000001818 */
[----:B------:R-:W-:Y:S07]  /*14950*/  LDSM.16.M88.4 R12, [R10+0x8000] ;  /* 0x008000000a0c783b */ /* 0x000fee0000000200 */
[C---:B--2---:R-:W-:Y:S08]  /*14960*/  HMMA.16816.F32 R20, R140.reuse, R4, R20 ;  /* 0x000000048c14723c */ /* 0x044ff00000001814 */
[----:B------:R-:W-:Y:S01]  /*14970*/  HMMA.16816.F32 R16, R140, R6, R16 ;  /* 0x000000068c10723c */ /* 0x000fe20000001810 */
[----:B------:R-:W1:Y:S07]  /*14980*/  LDSM.16.M88.4 R4, [R66+0x2000] ;  /* 0x002000004204783b */ /* 0x000e6e0000000200 */
[C---:B------:R-:W-:Y:S08]  /*14990*/  HMMA.16816.F32 R104, R76.reuse, R80, R104 ;  /* 0x000000504c68723c */ /* 0x040ff00000001868 */
[----:B------:R-:W-:Y:S01]  /*149a0*/  HMMA.16816.F32 R100, R76, R82, R100 ;  /* 0x000000524c64723c */ /* 0x000fe20000001864 */
[----:B------:R-:W-:Y:S07]  /*149b0*/  LDSM.16.M88.4 R80, [R11+0x9800] ;  /* 0x009800000b50783b */ /* 0x000fee0000000200 */
[C---:B------:R-:W-:Y:S08]  /*149c0*/  HMMA.16816.F32 R52, R140.reuse, R72, R52 ;  /* 0x000000488c34723c */ /* 0x040ff00000001834 */
[C---:B------:R-:W-:Y:S01]  /*149d0*/  HMMA.16816.F32 R48, R140.reuse, R74, R48 ;  /* 0x0000004a8c30723c */ /* 0x040fe20000001830 */
[----:B------:R-:W-:Y:S07]  /*149e0*/  LDSM.16.M88.4 R72, [R11+0xa800] ;  /* 0x00a800000b48783b */ /* 0x000fee0000000200 */
[C---:B----4-:R-:W-:Y:S08]  /*149f0*/  HMMA.16816.F32 R44, R140.reuse, R68, R44 ;  /* 0x000000448c2c723c */ /* 0x050ff0000000182c */
[----:B------:R-:W-:Y:S01]  /*14a00*/  HMMA.16816.F32 R40, R140, R70, R40 ;  /* 0x000000468c28723c */ /* 0x000fe20000001828 */
[----:B------:R-:W-:Y:S07]  /*14a10*/  LDSM.16.M88.4 R68, [R11+0xb000] ;  /* 0x00b000000b44783b */ /* 0x000fee0000000200 */
[C---:B------:R-:W-:Y:S08]  /*14a20*/  HMMA.16816.F32 R112, R76.reuse, R84, R112 ;  /* 0x000000544c70723c */ /* 0x040ff00000001870 */
[----:B------:R-:W-:Y:S01]  /*14a30*/  HMMA.16816.F32 R108, R76, R86, R108 ;  /* 0x000000564c6c723c */ /* 0x000fe2000000186c */
[----:B------:R-:W2:Y:S04]  /*14a40*/  LDSM.16.M88.4 R84, [R11+0x9000] ;  /* 0x009000000b54783b */ /* 0x000ea80000000200 */
[----:B------:R4:W-:Y:S03]  /*14a50*/  LDSM.16.M88.4 R76, [R11+0xa000] ;  /* 0x00a000000b4c783b */ /* 0x0009e60000000200 */
[C---:B-----5:R-:W-:Y:S08]  /*14a60*/  HMMA.16816.F32 R104, R140.reuse, R124, R104 ;  /* 0x0000007c8c68723c */ /* 0x060ff00000001868 */
[----:B------:R-:W-:Y:S08]  /*14a70*/  HMMA.16816.F32 R100, R140, R126, R100 ;  /* 0x0000007e8c64723c */ /* 0x000ff00000001864 */
[C---:B------:R-:W-:Y:S08]  /*14a80*/  HMMA.16816.F32 R52, R96.reuse, R92, R52 ;  /* 0x0000005c6034723c */ /* 0x040ff00000001834 */
[C---:B------:R-:W-:Y:S08]  /*14a90*/  HMMA.16816.F32 R48, R96.reuse, R94, R48 ;  /* 0x0000005e6030723c */ /* 0x040ff00000001830 */
[C---:B------:R-:W-:Y:S08]  /*14aa0*/  HMMA.16816.F32 R44, R96.reuse, R88, R44 ;  /* 0x00000058602c723c */ /* 0x040ff0000000182c */
[C---:B------:R-:W-:Y:S01]  /*14ab0*/  HMMA.16816.F32 R40, R96.reuse, R90, R40 ;  /* 0x0000005a6028723c */ /* 0x040fe20000001828 */
[----:B------:R-:W5:Y:S07]  /*14ac0*/  LDSM.16.M88.4 R88, [R10+0x8800] ;  /* 0x008800000a58783b */ /* 0x000f6e0000000200 */
[C---:B---3--:R-:W-:Y:S08]  /*14ad0*/  HMMA.16816.F32 R104, R96.reuse, R56, R104 ;  /* 0x000000386068723c */ /* 0x048ff00000001868 */
[----:B------:R-:W-:Y:S01]  /*14ae0*/  HMMA.16816.F32 R100, R96, R58, R100 ;  /* 0x0000003a6064723c */ /* 0x000fe20000001864 */
[----:B------:R-:W3:Y:S07]  /*14af0*/  LDSM.16.M88.4 R56, [R10+0x9000] ;  /* 0x009000000a38783b */ /* 0x000eee0000000200 */
[----:B-1----:R-:W-:Y:S05]  /*14b00*/  HMMA.16816.F32 R52, R4, R12, R52 ;  /* 0x0000000c0434723c */ /* 0x002fea0000001834 */
[----:B------:R-:W-:-:S05]  /*14b10*/  IMAD.SHL.U32 R12, R200, 0x2, RZ ;  /* 0x00000002c80c7824 */ /* 0x000fca00078e00ff */
[----:B------:R-:W-:Y:S01]  /*14b20*/  LOP3.LUT R67, R227, 0x6, R12, 0xf8, !PT ;  /* 0x00000006e3437812 */ /* 0x000fe200078ef80c */
[----:B------:R-:W-:Y:S03]  /*14b30*/  HMMA.16816.F32 R48, R4, R14, R48 ;  /* 0x0000000e0430723c */ /* 0x000fe60000001830 */
[C---:B------:R-:W-:Y:S02]  /*14b40*/  LOP3.LUT R15, R67.reuse, 0x1, RZ, 0xfc, !PT ;  /* 0x00000001430f7812 */ /* 0x040fe400078efcff */
[----:B------:R-:W-:Y:S02]  /*14b50*/  LOP3.LUT R13, R67, 0x8, RZ, 0xfc, !PT ;  /* 0x00000008430d7812 */ /* 0x000fe400078efcff */
[-C--:B------:R-:W-:Y:S01]  /*14b60*/  ISETP.GE.AND P0, PT, R15, R64.reuse, PT ;  /* 0x000000400f00720c */ /* 0x080fe20003f06270 */
[----:B------:R-:W-:Y:S05]  /*14b70*/  HMMA.16816.F32 R112, R140, R128, R112 ;  /* 0x000000808c70723c */ /* 0x000fea0000001870 */
[----:B------:R-:W-:-:S02]  /*14b80*/  ISETP.GE.AND P6, PT, R13, R64, PT ;  /* 0x000000400d00720c */ /* 0x000fc40003fc6270 */
[----:B------:R-:W1:Y:S01]  /*14b90*/  LDSM.16.M88.4 R12, [R10+0x9800] ;  /* 0x009800000a0c783b */ /* 0x000e620000000200 */
[C---:B------:R-:W-:Y:S02]  /*14ba0*/  LOP3.LUT R65, R67.reuse, 0x11, RZ, 0xfc, !PT ;  /* 0x0000001143417812 */ /* 0x040fe400078efcff */
[C---:B----4-:R-:W-:Y:S01]  /*14bb0*/  LOP3.LUT R11, R67.reuse, 0x9, RZ, 0xfc, !PT ;  /* 0x00000009430b7812 */ /* 0x050fe200078efcff */
[----:B------:R-:W-:Y:S03]  /*14bc0*/  HMMA.16816.F32 R108, R140, R130, R108 ;  /* 0x000000828c6c723c */ /* 0x000fe6000000186c */
[-C--:B------:R-:W-:Y:S02]  /*14bd0*/  ISETP.GE.AND P1, PT, R67, R64.reuse, PT ;  /* 0x000000404300720c */ /* 0x080fe40003f26270 */
[-C--:B------:R-:W-:Y:S02]  /*14be0*/  ISETP.GE.AND P3, PT, R65, R64.reuse, PT ;  /* 0x000000404100720c */ /* 0x080fe40003f66270 */
[----:B------:R-:W-:-:S02]  /*14bf0*/  ISETP.GE.AND P4, PT, R11, R64, PT ;  /* 0x000000400b00720c */ /* 0x000fc40003f86270 */
[----:B------:R-:W-:Y:S01]  /*14c00*/  FSEL R65, R53, -INF , !P0 ;  /* 0xff80000035417808 */ /* 0x000fe20004000000 */
[----:B--2---:R-:W-:Y:S05]  /*14c10*/  HMMA.16816.F32 R36, R96, R84, R36 ;  /* 0x000000546024723c */ /* 0x004fea0000001824 */
[----:B------:R-:W-:Y:S02]  /*14c20*/  LOP3.LUT R11, R67, 0x10, RZ, 0xfc, !PT ;  /* 0x00000010430b7812 */ /* 0x000fe400078efcff */
[----:B------:R-:W-:Y:S02]  /*14c30*/  FSEL R51, R51, -INF , !P4 ;  /* 0xff80000033337808 */ /* 0x000fe40006000000 */
[----:B------:R-:W-:-:S02]  /*14c40*/  ISETP.GE.AND P5, PT, R11, R64, PT ;  /* 0x000000400b00720c */ /* 0x000fc40003fa6270 */
[----:B------:R-:W-:Y:S01]  /*14c50*/  LOP3.LUT R11, R67, 0x18, RZ, 0xfc, !PT ;  /* 0x00000018430b7812 */ /* 0x000fe200078efcff */
[----:B------:R-:W-:Y:S08]  /*14c60*/  HMMA.16816.F32 R120, R140, R136, R120 ;  /* 0x000000888c78723c */ /* 0x000ff00000001878 */
[----:B------:R-:W-:Y:S05]  /*14c70*/  HMMA.16816.F32 R112, R96, R68, R112 ;  /* 0x000000446070723c */ /* 0x000fea0000001870 */
[----:B------:R-:W-:-:S02]  /*14c80*/  FSEL R69, R54, -INF , !P1 ;  /* 0xff80000036457808 */ /* 0x000fc40004800000 */
[----:B------:R-:W-:Y:S01]  /*14c90*/  FSEL R68, R48, -INF , !P6 ;  /* 0xff80000030447808 */ /* 0x000fe20007000000 */
[C---:B------:R-:W-:Y:S03]  /*14ca0*/  HMMA.16816.F32 R108, R96.reuse, R70, R108 ;  /* 0x00000046606c723c */ /* 0x040fe6000000186c */
[----:B------:R-:W-:Y:S02]  /*14cb0*/  FSEL R70, R52, -INF , !P1 ;  /* 0xff80000034467808 */ /* 0x000fe40004800000 */
[----:B------:R-:W-:Y:S02]  /*14cc0*/  FSEL R71, R55, -INF , !P0 ;  /* 0xff80000037477808 */ /* 0x000fe40004000000 */
[----:B------:R-:W2:Y:S01]  /*14cd0*/  LDSM.16.M88.4 R52, [R10+0xa000] ;  /* 0x00a000000a34783b */ /* 0x000ea20000000200 */
[----:B------:R-:W-:Y:S01]  /*14ce0*/  ISETP.GE.AND P1, PT, R11, R64, PT ;  /* 0x000000400b00720c */ /* 0x000fe20003f26270 */
[----:B------:R-:W-:Y:S03]  /*14cf0*/  HMMA.16816.F32 R28, R96, R80, R28 ;  /* 0x00000050601c723c */ /* 0x000fe6000000181c */
[----:B------:R-:W-:-:S04]  /*14d00*/  LOP3.LUT R11, R67, 0x19, RZ, 0xfc, !PT ;  /* 0x00000019430b7812 */ /* 0x000fc800078efcff */
[----:B------:R-:W-:Y:S02]  /*14d10*/  ISETP.GE.AND P0, PT, R11, R64, PT ;  /* 0x000000400b00720c */ /* 0x000fe40003f06270 */
[----:B------:R-:W-:Y:S01]  /*14d20*/  LOP3.LUT R11, R67, 0x20, RZ, 0xfc, !PT ;  /* 0x00000020430b7812 */ /* 0x000fe200078efcff */
[C---:B-----5:R-:W-:Y:S08]  /*14d30*/  HMMA.16816.F32 R40, R4.reuse, R90, R40 ;  /* 0x0000005a0428723c */ /* 0x060ff00000001828 */
[----:B---3--:R-:W-:Y:S08]  /*14d40*/  HMMA.16816.F32 R36, R4, R56, R36 ;  /* 0x000000380424723c */ /* 0x008ff00000001824 */
[----:B------:R-:W-:Y:S05]  /*14d50*/  HMMA.16816.F32 R32, R96, R86, R32 ;  /* 0x000000566020723c */ /* 0x000fea0000001820 */
[----:B------:R-:W-:-:S03]  /*14d60*/  FSEL R48, R41, -INF , !P0 ;  /* 0xff80000029307808 */ /* 0x000fc60004000000 */
[----:B------:R-:W-:Y:S08]  /*14d70*/  HMMA.16816.F32 R44, R4, R88, R44 ;  /* 0x00000058042c723c */ /* 0x000ff0000000182c */
[C---:B------:R-:W-:Y:S08]  /*14d80*/  HMMA.16816.F32 R24, R96.reuse, R82, R24 ;  /* 0x000000526018723c */ /* 0x040ff00000001818 */
[----:B------:R-:W-:Y:S03]  /*14d90*/  HMMA.16816.F32 R120, R96, R72, R120 ;  /* 0x000000486078723c */ /* 0x000fe60000001878 */
[----:B------:R-:W-:-:S02]  /*14da0*/  FSEL R73, R50, -INF , !P6 ;  /* 0xff80000032497808 */ /* 0x000fc40007000000 */
[----:B------:R-:W-:Y:S02]  /*14db0*/  ISETP.GE.AND P6, PT, R11, R64, PT ;  /* 0x000000400b00720c */ /* 0x000fe40003fc6270 */
[C---:B------:R-:W-:Y:S02]  /*14dc0*/  LOP3.LUT R11, R67.reuse, 0x21, RZ, 0xfc, !PT ;  /* 0x00000021430b7812 */ /* 0x040fe400078efcff */
[----:B------:R-:W-:Y:S01]  /*14dd0*/  FSEL R41, R38, -INF , !P6 ;  /* 0xff80000026297808 */ /* 0x000fe20007000000 */
[----:B-1----:R-:W-:Y:S05]  /*14de0*/  HMMA.16816.F32 R28, R4, R12, R28 ;  /* 0x0000000c041c723c */ /* 0x002fea000000181c */
[----:B------:R-:W-:-:S02]  /*14df0*/  LOP3.LUT R13, R67, 0x38, RZ, 0xfc, !PT ;  /* 0x00000038430d7812 */ /* 0x000fc400078efcff */
[----:B------:R-:W-:Y:S02]  /*14e00*/  FSEL R36, R36, -INF , !P6 ;  /* 0xff80000024247808 */ /* 0x000fe40007000000 */
[----:B------:R-:W-:Y:S02]  /*14e10*/  ISETP.GE.AND P6, PT, R13, R64, PT ;  /* 0x000000400d00720c */ /* 0x000fe40003fc6270 */
[----:B------:R-:W-:Y:S01]  /*14e20*/  LOP3.LUT R13, R67, 0x39, RZ, 0xfc, !PT ;  /* 0x00000039430d7812 */ /* 0x000fe200078efcff */
[----:B------:R-:W-:Y:S05]  /*14e30*/  HMMA.16816.F32 R20, R96, R76, R20 ;  /* 0x0000004c6014723c */ /* 0x000fea0000001814 */
[----:B------:R-:W-:-:S02]  /*14e40*/  FSEL R76, R49, -INF , !P4 ;  /* 0xff800000314c7808 */ /* 0x000fc40006000000 */
[----:B------:R-:W-:Y:S02]  /*14e50*/  ISETP.GE.AND P4, PT, R11, R64, PT ;  /* 0x000000400b00720c */ /* 0x000fe40003f86270 */
[----:B------:R-:W-:Y:S02]  /*14e60*/  FSEL R152, R44, -INF , !P5 ;  /* 0xff8000002c987808 */ /* 0x000fe40006800000 */
[----:B------:R-:W-:Y:S01]  /*14e70*/  FSEL R44, R40, -INF , !P1 ;  /* 0xff800000282c7808 */ /* 0x000fe20004800000 */
[----:B------:R-:W-:Y:S01]  /*14e80*/  HMMA.16816.F32 R56, R4, R58, R32 ;  /* 0x0000003a0438723c */ /* 0x000fe20000001820 */
[----:B------:R-:W1:Y:S04]  /*14e90*/  LDSM.16.M88.4 R32, [R10+0xa800] ;  /* 0x00a800000a20783b */ /* 0x000e680000000200 */
[----:B------:R-:W-:-:S02]  /*14ea0*/  FSEL R39, R39, -INF , !P4 ;  /* 0xff80000027277808 */ /* 0x000fc40006000000 */
[----:B------:R-:W-:Y:S02]  /*14eb0*/  FSEL R40, R37, -INF , !P4 ;  /* 0xff80000025287808 */ /* 0x000fe40006000000 */
[----:B------:R-:W-:Y:S01]  /*14ec0*/  ISETP.GE.AND P4, PT, R13, R64, PT ;  /* 0x000000400d00720c */ /* 0x000fe20003f86270 */
[----:B------:R-:W-:Y:S05]  /*14ed0*/  HMMA.16816.F32 R16, R96, R78, R16 ;  /* 0x0000004e6010723c */ /* 0x000fea0000001810 */
[----:B------:R-:W-:Y:S02]  /*14ee0*/  LOP3.LUT R49, R67, 0x28, RZ, 0xfc, !PT ;  /* 0x0000002843317812 */ /* 0x000fe400078efcff */
[----:B------:R-:W-:-:S02]  /*14ef0*/  FSEL R50, R45, -INF , !P3 ;  /* 0xff8000002d327808 */ /* 0x000fc40005800000 */
[----:B------:R-:W-:Y:S02]  /*14f00*/  FSEL R11, R46, -INF , !P5 ;  /* 0xff8000002e0b7808 */ /* 0x000fe40006800000 */
[----:B------:R-:W-:Y:S01]  /*14f10*/  LOP3.LUT R45, R67, 0x30, RZ, 0xfc, !PT ;  /* 0x00000030432d7812 */ /* 0x000fe200078efcff */
[----:B------:R-:W-:Y:S01]  /*14f20*/  HMMA.16816.F32 R24, R4, R14, R24 ;  /* 0x0000000e0418723c */ /* 0x000fe20000001818 */
[----:B------:R-:W3:Y:S04]  /*14f30*/  LDSM.16.M88.4 R12, [R10+0xb000] ;  /* 0x00b000000a0c783b */ /* 0x000ee80000000200 */
[----:B------:R-:W-:Y:S02]  /*14f40*/  ISETP.GE.AND P5, PT, R49, R64, PT ;  /* 0x000000403100720c */ /* 0x000fe40003fa6270 */
[----:B------:R-:W-:-:S02]  /*14f50*/  FSEL R49, R47, -INF , !P3 ;  /* 0xff8000002f317808 */ /* 0x000fc40005800000 */
[----:B------:R-:W-:Y:S01]  /*14f60*/  FSEL R47, R42, -INF , !P1 ;  /* 0xff8000002a2f7808 */ /* 0x000fe20004800000 */
[----:B------:R-:W-:Y:S05]  /*14f70*/  HMMA.16816.F32 R116, R140, R138, R116 ;  /* 0x0000008a8c74723c */ /* 0x000fea0000001874 */
[----:B------:R-:W-:Y:S02]  /*14f80*/  ISETP.GE.AND P1, PT, R45, R64, PT ;  /* 0x000000402d00720c */ /* 0x000fe40003f26270 */
[----:B------:R-:W-:Y:S02]  /*14f90*/  FSEL R45, R43, -INF , !P0 ;  /* 0xff8000002b2d7808 */ /* 0x000fe40004000000 */
[----:B------:R-:W-:-:S02]  /*14fa0*/  FSEL R155, R30, -INF , !P1 ;  /* 0xff8000001e9b7808 */ /* 0x000fc40004800000 */
[----:B------:R-:W-:Y:S01]  /*14fb0*/  FSEL R154, R28, -INF , !P1 ;  /* 0xff8000001c9a7808 */ /* 0x000fe20004800000 */
[----:B--2---:R-:W-:Y:S05]  /*14fc0*/  HMMA.16816.F32 R20, R4, R52, R20 ;  /* 0x000000340414723c */ /* 0x004fea0000001814 */
[----:B------:R-:W-:Y:S02]  /*14fd0*/  LOP3.LUT R53, R67, 0x48, RZ, 0xfc, !PT ;  /* 0x0000004843357812 */ /* 0x000fe400078efcff */
[----:B------:R-:W-:Y:S02]  /*14fe0*/  FSEL R159, R26, -INF , !P6 ;  /* 0xff8000001a9f7808 */ /* 0x000fe40007000000 */
[----:B------:R-:W-:-:S02]  /*14ff0*/  ISETP.GE.AND P1, PT, R53, R64, PT ;  /* 0x000000403500720c */ /* 0x000fc40003f26270 */
[----:B------:R-:W-:Y:S01]  /*15000*/  FSEL R158, R24, -INF , !P6 ;  /* 0xff800000189e7808 */ /* 0x000fe20007000000 */
[----:B------:R-:W-:Y:S01]  /*15010*/  HMMA.16816.F32 R52, R4, R54, R16 ;  /* 0x000000360434723c */ /* 0x000fe20000001810 */
[----:B------:R-:W2:Y:S02]  /*15020*/  LDSM.16.M88.4 R16, [R10+0xb800] ;  /* 0x00b800000a10783b */ /* 0x000ea40000000200 */
[----:B------:R-:W-:Y:S01]  /*15030*/  LOP3.LUT R37, R67, 0x40, RZ, 0xfc, !PT ;  /* 0x0000004043257812 */ /* 0x000fe200078efcff */
[----:B------:R-:W-:-:S04]  /*15040*/  DEPBAR.LE SB0, 0x0 ;  /* 0x000080000000791a */ /* 0x000fc80000000000 */
[----:B------:R-:W-:Y:S01]  /*15050*/  FSEL R43, R58, -INF , !P5 ;  /* 0xff8000003a2b7808 */ /* 0x000fe20006800000 */
[----:B------:R-:W-:Y:S05]  /*15060*/  HMMA.16816.F32 R116, R96, R74, R116 ;  /* 0x0000004a6074723c */ /* 0x000fea0000001874 */
[----:B------:R-:W-:Y:S02]  /*15070*/  LOP3.LUT R75, R67, 0x29, RZ, 0xfc, !PT ;  /* 0x00000029434b7812 */ /* 0x000fe400078efcff */
[----:B------:R-:W-:Y:S02]  /*15080*/  FSEL R46, R56, -INF , !P5 ;  /* 0xff800000382e7808 */ /* 0x000fe40006800000 */
[----:B------:R-:W-:-:S02]  /*15090*/  ISETP.GE.AND P3, PT, R75, R64, PT ;  /* 0x000000404b00720c */ /* 0x000fc40003f66270 */
[----:B------:R-:W-:Y:S01]  /*150a0*/  LOP3.LUT R75, R67, 0x31, RZ, 0xfc, !PT ;  /* 0x00000031434b7812 */ /* 0x000fe200078efcff */
[----:B-1----:R-:W-:Y:S05]  /*150b0*/  HMMA.16816.F32 R120, R4, R32, R120 ;  /* 0x000000200478723c */ /* 0x002fea0000001878 */
[----:B------:R-:W-:Y:S02]  /*150c0*/  FSEL R157, R27, -INF , !P4 ;  /* 0xff8000001b9d7808 */ /* 0x000fe40006000000 */
[----:B------:R-:W-:Y:S02]  /*150d0*/  ISETP.GE.AND P0, PT, R75, R64, PT ;  /* 0x000000404b00720c */ /* 0x000fe40003f06270 */
[----:B------:R-:W-:-:S02]  /*150e0*/  LOP3.LUT R75, R67, 0x41, RZ, 0xfc, !PT ;  /* 0x00000041434b7812 */ /* 0x000fc400078efcff */
[----:B------:R-:W-:Y:S01]  /*150f0*/  FSEL R156, R29, -INF , !P0 ;  /* 0xff8000001d9c7808 */ /* 0x000fe20004000000 */
[C---:B---3--:R-:W-:Y:S03]  /*15100*/  HMMA.16816.F32 R108, R4.reuse, R14, R108 ;  /* 0x0000000e046c723c */ /* 0x048fe6000000186c */
[----:B------:R-:W-:Y:S02]  /*15110*/  LOP3.LUT R29, R67, 0x50, RZ, 0xfc, !PT ;  /* 0x00000050431d7812 */ /* 0x000fe400078efcff */
[----:B------:R-:W-:Y:S02]  /*15120*/  FSEL R168, R25, -INF , !P4 ;  /* 0xff80000019a87808 */ /* 0x000fe40006000000 */
[-C--:B------:R-:W-:Y:S02]  /*15130*/  ISETP.GE.AND P6, PT, R29, R64.reuse, PT ;  /* 0x000000401d00720c */ /* 0x080fe40003fc6270 */
[----:B------:R-:W-:Y:S01]  /*15140*/  LOP3.LUT R29, R67, 0x51, RZ, 0xfc, !PT ;  /* 0x00000051431d7812 */ /* 0x000fe200078efcff */
[----:B------:R-:W-:Y:S03]  /*15150*/  HMMA.16816.F32 R116, R4, R34, R116 ;  /* 0x000000220474723c */ /* 0x000fe60000001874 */
[----:B------:R-:W-:-:S02]  /*15160*/  ISETP.GE.AND P5, PT, R37, R64, PT ;  /* 0x000000402500720c */ /* 0x000fc40003fa6270 */
[-C--:B------:R-:W-:Y:S02]  /*15170*/  ISETP.GE.AND P4, PT, R29, R64.reuse, PT ;  /* 0x000000401d00720c */ /* 0x080fe40003f86270 */
[----:B------:R-:W-:Y:S02]  /*15180*/  FSEL R37, R59, -INF , !P3 ;  /* 0xff8000003b257808 */ /* 0x000fe40005800000 */
[----:B------:R-:W-:Y:S01]  /*15190*/  FSEL R38, R57, -INF , !P3 ;  /* 0xff80000039267808 */ /* 0x000fe20005800000 */
[----:B------:R-:W-:Y:S03]  /*151a0*/  HMMA.16816.F32 R112, R4, R12, R112 ;  /* 0x0000000c0470723c */ /* 0x000fe60000001870 */
[----:B------:R-:W-:Y:S02]  /*151b0*/  LOP3.LUT R15, R67, 0x69, RZ, 0xfc, !PT ;  /* 0x00000069430f7812 */ /* 0x000fe400078efcff */
[----:B------:R-:W-:-:S02]  /*151c0*/  ISETP.GE.AND P3, PT, R75, R64, PT ;  /* 0x000000404b00720c */ /* 0x000fc40003f66270 */
[----:B------:R-:W-:Y:S02]  /*151d0*/  FSEL R167, R123, -INF , !P4 ;  /* 0xff8000007ba77808 */ /* 0x000fe40006000000 */
[----:B------:R-:W-:Y:S01]  /*151e0*/  FSEL R164, R121, -INF , !P4 ;  /* 0xff80000079a47808 */ /* 0x000fe20006000000 */
[----:B--2---:R-:W-:Y:S03]  /*151f0*/  HMMA.16816.F32 R104, R4, R16, R104 ;  /* 0x000000100468723c */ /* 0x004fe60000001868 */
[----:B------:R-:W-:Y:S02]  /*15200*/  ISETP.GE.AND P4, PT, R15, R64, PT ;  /* 0x000000400f00720c */ /* 0x000fe40003f86270 */
[----:B------:R-:W-:Y:S02]  /*15210*/  LOP3.LUT R25, R67, 0x58, RZ, 0xfc, !PT ;  /* 0x0000005843197812 */ /* 0x000fe400078efcff */
[----:B------:R-:W-:-:S02]  /*15220*/  FSEL R176, R21, -INF , !P3 ;  /* 0xff80000015b07808 */ /* 0x000fc40005800000 */
[C---:B------:R-:W-:Y:S01]  /*15230*/  LOP3.LUT R13, R67.reuse, 0x68, RZ, 0xfc, !PT ;  /* 0x00000068430d7812 */ /* 0x040fe200078efcff */
[----:B------:R-:W-:Y:S03]  /*15240*/  HMMA.16816.F32 R100, R4, R18, R100 ;  /* 0x000000120464723c */ /* 0x000fe60000001864 */
[C---:B------:R-:W-:Y:S02]  /*15250*/  LOP3.LUT R57, R67.reuse, 0x49, RZ, 0xfc, !PT ;  /* 0x0000004943397812 */ /* 0x040fe400078efcff */
[----:B------:R-:W-:Y:S02]  /*15260*/  LOP3.LUT R21, R67, 0x60, RZ, 0xfc, !PT ;  /* 0x0000006043157812 */ /* 0x000fe400078efcff */
[----:B------:R-:W-:Y:S02]  /*15270*/  FSEL R171, R22, -INF , !P5 ;  /* 0xff80000016ab7808 */ /* 0x000fe40006800000 */
[----:B------:R-:W-:-:S02]  /*15280*/  FSEL R170, R20, -INF , !P5 ;  /* 0xff80000014aa7808 */ /* 0x000fc40006800000 */
[----:B------:R-:W-:Y:S02]  /*15290*/  FSEL R169, R122, -INF , !P6 ;  /* 0xff8000007aa97808 */ /* 0x000fe40007000000 */
[----:B------:R-:W-:Y:S02]  /*152a0*/  FSEL R166, R120, -INF , !P6 ;  /* 0xff80000078a67808 */ /* 0x000fe40007000000 */
[----:B------:R-:W-:Y:S02]  /*152b0*/  FSEL R147, R111, -INF , !P4 ;  /* 0xff8000006f937808 */ /* 0x000fe40006000000 */
[----:B------:R-:W-:Y:S02]  /*152c0*/  FSEL R144, R109, -INF , !P4 ;  /* 0xff8000006d907808 */ /* 0x000fe40006000000 */
[----:B------:R-:W-:Y:S02]  /*152d0*/  FSEL R161, R31, -INF , !P0 ;  /* 0xff8000001fa17808 */ /* 0x000fe40004000000 */
[----:B------:R-:W-:-:S02]  /*152e0*/  ISETP.GE.AND P5, PT, R25, R64, PT ;  /* 0x000000401900720c */ /* 0x000fc40003fa6270 */
[----:B------:R-:W-:Y:S02]  /*152f0*/  FSEL R173, R54, -INF , !P1 ;  /* 0xff80000036ad7808 */ /* 0x000fe40004800000 */
[----:B------:R-:W-:Y:S02]  /*15300*/  FSEL R172, R52, -INF , !P1 ;  /* 0xff80000034ac7808 */ /* 0x000fe40004800000 */
[-C--:B------:R-:W-:Y:S02]  /*15310*/  ISETP.GE.AND P6, PT, R13, R64.reuse, PT ;  /* 0x000000400d00720c */ /* 0x080fe40003fc6270 */
[----:B------:R-:W-:Y:S02]  /*15320*/  ISETP.NE.AND P4, PT, R61, 0x1, PT ;  /* 0x000000013d00780c */ /* 0x000fe40003f85270 */
[-C--:B------:R-:W-:Y:S02]  /*15330*/  ISETP.GE.AND P0, PT, R57, R64.reuse, PT ;  /* 0x000000403900720c */ /* 0x080fe40003f06270 */
[----:B------:R-:W-:-:S02]  /*15340*/  ISETP.GE.AND P1, PT, R21, R64, PT ;  /* 0x000000401500720c */ /* 0x000fc40003f26270 */
[C---:B------:R-:W-:Y:S02]  /*15350*/  LOP3.LUT R13, R67.reuse, 0x70, RZ, 0xfc, !PT ;  /* 0x00000070430d7812 */ /* 0x040fe400078efcff */
[C---:B------:R-:W-:Y:S02]  /*15360*/  LOP3.LUT R25, R67.reuse, 0x59, RZ, 0xfc, !PT ;  /* 0x0000005943197812 */ /* 0x040fe400078efcff */
[----:B------:R-:W-:Y:S02]  /*15370*/  LOP3.LUT R21, R67, 0x61, RZ, 0xfc, !PT ;  /* 0x0000006143157812 */ /* 0x000fe400078efcff */
[----:B------:R-:W-:Y:S02]  /*15380*/  FSEL R165, R118, -INF , !P5 ;  /* 0xff80000076a57808 */ /* 0x000fe40006800000 */
[----:B------:R-:W-:Y:S02]  /*15390*/  FSEL R162, R116, -INF , !P5 ;  /* 0xff80000074a27808 */ /* 0x000fe40006800000 */
[----:B------:R-:W-:-:S02]  /*153a0*/  FSEL R177, R23, -INF , !P3 ;  /* 0xff80000017b17808 */ /* 0x000fc40005800000 */
[----:B------:R-:W-:Y:S02]  /*153b0*/  FSEL R175, R55, -INF , !P0 ;  /* 0xff80000037af7808 */ /* 0x000fe40004000000 */
[----:B------:R-:W-:Y:S02]  /*153c0*/  FSEL R174, R53, -INF , !P0 ;  /* 0xff80000035ae7808 */ /* 0x000fe40004000000 */
[-C--:B------:R-:W-:Y:S02]  /*153d0*/  ISETP.GE.AND P5, PT, R13, R64.reuse, PT ;  /* 0x000000400d00720c */ /* 0x080fe40003fa6270 */
[-C--:B------:R-:W-:Y:S02]  /*153e0*/  ISETP.GE.AND P3, PT, R25, R64.reuse, PT ;  /* 0x000000401900720c */ /* 0x080fe40003f66270 */
[----:B------:R-:W-:Y:S02]  /*153f0*/  ISETP.GE.AND P0, PT, R21, R64, PT ;  /* 0x000000401500720c */ /* 0x000fe40003f06270 */
[----:B------:R-:W-:-:S02]  /*15400*/  LOP3.LUT R15, R67, 0x71, RZ, 0xfc, !PT ;  /* 0x00000071430f7812 */ /* 0x000fc400078efcff */
[C---:B------:R-:W-:Y:S02]  /*15410*/  LOP3.LUT R13, R67.reuse, 0x78, RZ, 0xfc, !PT ;  /* 0x00000078430d7812 */ /* 0x040fe400078efcff */
[----:B------:R-:W-:Y:S02]  /*15420*/  LOP3.LUT R67, R67, 0x79, RZ, 0xfc, !PT ;  /* 0x0000007943437812 */ /* 0x000fe400078efcff */
[----:B------:R-:W-:Y:S02]  /*15430*/  FSEL R163, R119, -INF , !P3 ;  /* 0xff80000077a37808 */ /* 0x000fe40005800000 */
        /* <DEDUP_REMOVED lines=8> */
[----:B------:R-:W-:-:S02]  /*154c0*/  FSEL R149, R110, -INF , !P6 ;  /* 0xff8000006e957808 */ /* 0x000fc40007000000 */
[----:B------:R-:W-:Y:S02]  /*154d0*/  FSEL R146, R108, -INF , !P6 ;  /* 0xff8000006c927808 */ /* 0x000fe40007000000 */
        /* <DEDUP_REMOVED lines=8> */
[----:B------:R-:W-:Y:S01]  /*15560*/  LOP3.LUT R5, R3, 0x200, RZ, 0xc0, !PT ;  /* 0x0000020003057812 */ /* 0x000fe200078ec0ff */
        /* <DEDUP_REMOVED lines=15> */
.L_x_1106:
        /* <DEDUP_REMOVED lines=18> */
[----:B------:R-:W-:-:S04]  /*15780*/  IMAD.HI.U32 R14, R15, R10, RZ ;  /* 0x0000000a0f0e7227 */ /* 0x000fc800078e00ff */
[-C--:B------:R-:W-:Y:S02]  /*15790*/  IMAD R4, R12, R7.reuse, R4 ;  /* 0x000000070c047224 */ /* 0x080fe400078e0204 */
[----:B------:R-:W-:-:S03]  /*157a0*/  IMAD R10, R14, R7, R10 ;  /* 0x000000070e0a7224 */ /* 0x000fc600078e020a */
[C---:B------:R-:W-:Y:S02]  /*157b0*/  ISETP.GT.U32.AND P1, PT, R3.reuse, R4, PT ;  /* 0x000000040300720c */ /* 0x040fe40003f24070 */
[----:B------:R-:W-:-:S11]  /*157c0*/  ISETP.GT.U32.AND P3, PT, R3, R10, PT ;  /* 0x0000000a0300720c */ /* 0x000fd60003f64070 */
[-C--:B------:R-:W-:Y:S02]  /*157d0*/  @!P1 IADD3 R4, PT, PT, R4, -R3.reuse, RZ ;  /* 0x8000000304049210 */ /* 0x080fe40007ffe0ff */
[----:B------:R-:W-:Y:S01]  /*157e0*/  @!P3 IMAD.IADD R10, R10, 0x1, -R3 ;  /* 0x000000010a0ab824 */ /* 0x000fe200078e0a03 */
[----:B------:R-:W-:Y:S01]  /*157f0*/  @!P1 IADD3 R12, PT, PT, R12, 0x1, RZ ;  /* 0x000000010c0c9810 */ /* 0x000fe20007ffe0ff */
[----:B------:R-:W-:Y:S01]  /*15800*/  @!P3 VIADD R14, R14, 0x1 ;  /* 0x000000010e0eb836 */ /* 0x000fe20000000000 */
[-C--:B------:R-:W-:Y:S02]  /*15810*/  ISETP.GE.U32.AND P5, PT, R4, R3.reuse, PT ;  /* 0x000000030400720c */ /* 0x080fe40003fa6070 */
[----:B------:R-:W-:Y:S02]  /*15820*/  ISETP.GE.U32.AND P6, PT, R10, R3, PT ;  /* 0x000000030a00720c */ /* 0x000fe40003fc6070 */
[----:B------:R-:W-:Y:S02]  /*15830*/  LOP3.LUT R3, R227, R6, RZ, 0x3c, !PT ;  /* 0x00000006e3037212 */ /* 0x000fe400078e3cff */
[----:B------:R-:W-:-:S02]  /*15840*/  ISETP.NE.AND P1, PT, R6, RZ, PT ;  /* 0x000000ff0600720c */ /* 0x000fc40003f25270 */
[----:B------:R-:W-:Y:S02]  /*15850*/  ISETP.GE.AND P3, PT, R3, RZ, PT ;  /* 0x000000ff0300720c */ /* 0x000fe40003f66270 */
[----:B------:R-:W-:-:S03]  /*15860*/  LOP3.LUT R3, RZ, R6, RZ, 0x33, !PT ;  /* 0x00000006ff037212 */ /* 0x000fc600078e33ff */
[----:B------:R-:W-:Y:S02]  /*15870*/  @P5 VIADD R12, R12, 0x1 ;  /* 0x000000010c0c5836 */ /* 0x000fe40000000000 */
[----:B------:R-:W-:Y:S02]  /*15880*/  @P6 IADD3 R14, PT, PT, R14, 0x1, RZ ;  /* 0x000000010e0e6810 */ /* 0x000fe40007ffe0ff */
[----:B------:R-:W-:-:S04]  /*15890*/  @!P0 IMAD.MOV R12, RZ, RZ, -R12 ;  /* 0x000000ffff0c8224 */ /* 0x000fc800078e0a0c */
[----:B------:R-:W-:Y:S02]  /*158a0*/  @!P3 IADD3 R14, PT, PT, -R14, RZ, RZ ;  /* 0x000000ff0e0eb210 */ /* 0x000fe40007ffe1ff */
[C---:B------:R-:W-:Y:S02]  /*158b0*/  SEL R4, R3.reuse, R12, !P1 ;  /* 0x0000000c03047207 */ /* 0x040fe40004800000 */
[----:B------:R-:W-:Y:S01]  /*158c0*/  SEL R3, R3, R14, !P1 ;  /* 0x0000000e03037207 */ /* 0x000fe20004800000 */
[----:B------:R-:W2:Y:S02]  /*158d0*/  LD.E.64 R12, desc[UR4][R132.64+0x38] ;  /* 0x00003804840c7980 */ /* 0x000ea4000c101b00 */
[--C-:B------:R-:W-:Y:S02]  /*158e0*/  IMAD.WIDE R20, R4, 0x4, R222.reuse ;  /* 0x0000000404147825 */ /* 0x100fe400078e02de */
[----:B------:R-:W3:Y:S02]  /*158f0*/  LD.E.64 R14, desc[UR4][R132.64+0x20] ;  /* 0x00002004840e7980 */ /* 0x000ee4000c101b00 */
[----:B------:R-:W-:-:S02]  /*15900*/  IMAD.WIDE R18, R3, 0x4, R222 ;  /* 0x0000000403127825 */ /* 0x000fc400078e02de */
[----:B------:R-:W4:Y:S04]  /*15910*/  LD.E R10, desc[UR4][R20.64] ;  /* 0x00000004140a7980 */ /* 0x000f28000c101900 */
[----:B------:R-:W4:Y:S01]  /*15920*/  LD.E R7, desc[UR4][R18.64] ;  /* 0x0000000412077980 */ /* 0x000f22000c101900 */
[----:B------:R-:W-:-:S04]  /*15930*/  IMAD.IADD R3, R3, 0x1, -R4 ;  /* 0x0000000103037824 */ /* 0x000fc800078e0a04 */
[----:B------:R-:W-:-:S05]  /*15940*/  IMAD R6, R6, R3, -0x80 ;  /* 0xffffff8006067424 */ /* 0x000fca00078e0203 */
[----:B------:R-:W-:Y:S01]  /*15950*/  SHF.R.S32.HI R4, RZ, 0x1f, R6 ;  /* 0x0000001fff047819 */ /* 0x000fe20000011406 */
[-C--:B--2---:R-:W-:Y:S02]  /*15960*/  IMAD R3, R13, R6.reuse, RZ ;  /* 0x000000060d037224 */ /* 0x084fe400078e02ff */
[----:B------:R-:W-:-:S04]  /*15970*/  IMAD.WIDE.U32 R16, R12, R6, RZ ;  /* 0x000000060c107225 */ /* 0x000fc800078e00ff */
[----:B------:R-:W-:Y:S01]  /*15980*/  IMAD R3, R12, R4, R3 ;  /* 0x000000040c037224 */ /* 0x000fe200078e0203 */
[----:B----4-:R-:W-:-:S03]  /*15990*/  IADD3 R7, PT, PT, R10, -R7, RZ ;  /* 0x800000070a077210 */ /* 0x010fc60007ffe0ff */
[----:B------:R-:W-:Y:S01]  /*159a0*/  IMAD.IADD R17, R17, 0x1, R3 ;  /* 0x0000000111117824 */ /* 0x000fe200078e0203 */
[----:B------:R-:W-:Y:S01]  /*159b0*/  SHF.R.S32.HI R4, RZ, 0x1f, R7 ;  /* 0x0000001fff047819 */ /* 0x000fe20000011407 */
[----:B---3--:R-:W-:Y:S02]  /*159c0*/  IMAD R3, R15, R7, RZ ;  /* 0x000000070f037224 */ /* 0x008fe400078e02ff */
[----:B------:R-:W-:-:S04]  /*159d0*/  IMAD.WIDE.U32 R6, R7, R14, R16 ;  /* 0x0000000e07067225 */ /* 0x000fc800078e0010 */
[----:B------:R-:W-:Y:S01]  /*159e0*/  IMAD R3, R14, R4, R3 ;  /* 0x000000040e037224 */ /* 0x000fe200078e0203 */
[----:B------:R-:W-:-:S04]  /*159f0*/  LEA R212, P0, R6, R212, 0x1 ;  /* 0x000000d406d47211 */ /* 0x000fc800078008ff */
[----:B------:R-:W-:-:S04]  /*15a00*/  IADD3 R3, PT, PT, R7, R3, RZ ;  /* 0x0000000307037210 */ /* 0x000fc80007ffe0ff */
[----:B------:R-:W-:Y:S02]  /*15a10*/  LEA.HI.X R213, R6, R213, R3, 0x1, P0 ;  /* 0x000000d506d57211 */ /* 0x000fe400000f0c03 */
.L_x_1107:
[----:B------:R-:W-:Y:S05]  /*15a20*/  BSYNC.RECONVERGENT B0 ;  /* 0x0000000000007941 */ /* 0x000fea0003800200 */
.L_x_1105:
        /* <DEDUP_REMOVED lines=47> */
[----:B---3--:R-:W-:-:S03]  /*15d20*/  IADD3 R20, P3, PT, R12, R3, RZ ;  /* 0x000000030c147210 */ /* 0x008fc60007f7e0ff */
[----:B------:R1:W-:Y:S02]  /*15d30*/  @P0 STS.128 [R63+0x9000], RZ ;  /* 0x009000ff3f000388 */ /* 0x0003e40000000c00 */
[----:B------:R-:W-:Y:S02]  /*15d40*/  IMAD.X R21, R13, 0x1, R4, P3 ;  /* 0x000000010d157824 */ /* 0x000fe400018e0604 */
[----:B------:R-:W-:Y:S01]  /*15d50*/  @!PT LDS RZ, [RZ] ;  /* 0x00000000fffff984 */ /* 0x000fe20000000800 */
[----:B------:R-:W-:Y:S01]  /*15d60*/  @!PT LDS RZ, [RZ] ;  /* 0x00000000fffff984 */ /* 0x000fe20000000800 */
[----:B------:R-:W-:Y:S01]  /*15d70*/  @!PT LDS RZ, [RZ] ;  /* 0x00000000fffff984 */ /* 0x000fe20000000800 */
[----:B------:R-:W-:Y:S04]  /*15d80*/  @!P1 LDGSTS.E.BYPASS.LTC128B.128 [R63+0x5800], desc[UR4][R18.64] ;  /* 0x05800000123f9fae */ /* 0x000fe8000b981a04 */
        /* <DEDUP_REMOVED lines=21> */
[----:B------:R-:W-:Y:S01]  /*15ee0*/  @!P1 LDGSTS.E.BYPASS.LTC128B.128 [R63+0x6800], desc[UR4][R14.64] ;  /* 0x068000000e3f9fae */ /* 0x000fe2000b981a04 */
        /* <DEDUP_REMOVED lines=31> */
.L_x_1104:
[----:B------:R-:W-:Y:S05]  /*160e0*/  BSYNC.RECONVERGENT B1 ;  /* 0x0000000000017941 */ /* 0x000fea0003800200 */
.L_x_1103:
[----:B------:R-:W2:Y:S01]  /*160f0*/  LD.E R138, desc[UR4][R132.64+0xdc] ;  /* 0x0000dc04848a7980 */ /* 0x000ea2000c101900 */
        /* <DEDUP_REMOVED lines=31> */
[----:B-1----:R-:W-:Y:S02]  /*162f0*/  FMNMX.FTZ R6, R66, R3, !PT ;  /* 0x0000000342067209 */ /* 0x002fe40007810000 */
[----:B------:R-:W-:Y:S01]  /*16300*/  IADD3 R5, PT, PT, R5, R8, RZ ;  /* 0x0000000805057210 */ /* 0x000fe20007ffe0ff */
[----:B------:R-:W1:Y:S03]  /*16310*/  SHFL.BFLY PT, R4, R9, 0x2, 0x1f ;  /* 0x0c401f0009047f89 */ /* 0x000e6600000e0000 */
[----:B------:R-:W-:Y:S01]  /*16320*/  LEA R139, R5, UR6, 0x1 ;  /* 0x00000006058b7c11 */ /* 0x000fe2000f8e08ff */
        /* <DEDUP_REMOVED lines=41> */
[----:B------:R-:W2:Y:S01]  /*165c0*/  LDSM.16.MT88.4 R8, [R139+0x10800] ;  /* 0x010800008b08783b */ /* 0x000ea20000004200 */
[----:B------:R-:W3:Y:S01]  /*165d0*/  MUFU.EX2 R62, R62 ;  /* 0x0000003e003e7308 */ /* 0x000ee20000000800 */
[-CC-:B------:R-:W-:Y:S01]  /*165e0*/  FFMA.FTZ R52, R49, R138.reuse, -R136.reuse ;  /* 0x0000008a31347223 */ /* 0x180fe20000010888 */
[-CC-:B------:R-:W-:Y:S01]  /*165f0*/  FFMA.FTZ R50, R48, R138.reuse, -R137.reuse ;  /* 0x0000008a30327223 */ /* 0x180fe20000010889 */
[-CC-:B------:R-:W-:Y:S01]  /*16600*/  FFMA.FTZ R49, R47, R138.reuse, -R136.reuse ;  /* 0x0000008a2f317223 */ /* 0x180fe20000010888 */
[----:B------:R-:W-:Y:S01]  /*16610*/  MUFU.EX2 R57, R57 ;  /* 0x0000003900397308 */ /* 0x000fe20000000800 */
[-CC-:B------:R-:W-:Y:S01]  /*16620*/  FFMA.FTZ R55, R152, R138.reuse, -R137.reuse ;  /* 0x0000008a98377223 */ /* 0x180fe20000010889 */
[-CC-:B------:R-:W-:Y:S01]  /*16630*/  FFMA.FTZ R51, R44, R138.reuse, -R137.reuse ;  /* 0x0000008a2c337223 */ /* 0x180fe20000010889 */
[-CC-:B------:R-:W-:Y:S01]  /*16640*/  FFMA.FTZ R48, R45, R138.reuse, -R136.reuse ;  /* 0x0000008a2d307223 */ /* 0x180fe20000010888 */
[----:B------:R-:W4:Y:S01]  /*16650*/  MUFU.EX2 R56, R56 ;  /* 0x0000003800387308 */ /* 0x000f220000000800 */
        /* <DEDUP_REMOVED lines=23> */
[----:B------:R-:W-:Y:S01]  /*167d0*/  MUFU.EX2 R52, R52 ;  /* 0x0000003400347308 */ /* 0x000fe20000000800 */
[-CC-:B------:R-:W-:Y:S01]  /*167e0*/  FFMA.FTZ R176, R176, R138.reuse, -R137.reuse ;  /* 0x0000008ab0b07223 */ /* 0x180fe20000010889 */
[-CC-:B------:R-:W-:Y:S01]  /*167f0*/  FFMA.FTZ R165, R165, R138.reuse, -R136.reuse ;  /* 0x0000008aa5a57223 */ /* 0x180fe20000010888 */
[-CC-:B------:R-:W-:Y:S01]  /*16800*/  FFMA.FTZ R166, R166, R138.reuse, -R137.reuse ;  /* 0x0000008aa6a67223 */ /* 0x180fe20000010889 */
[----:B------:R-:W-:Y:S01]  /*16810*/  MUFU.EX2 R49, R49 ;  /* 0x0000003100317308 */ /* 0x000fe20000000800 */
[-C--:B------:R-:W-:Y:S01]  /*16820*/  FFMA.FTZ R162, R162, R138.reuse, -R137 ;  /* 0x0000008aa2a27223 */ /* 0x080fe20000010889 */
[----:B----4-:R-:W-:Y:S01]  /*16830*/  F2FP.F16.F32.PACK_AB R118, R58, R59 ;  /* 0x0000003b3a76723e */ /* 0x010fe200000000ff */
[-CC-:B------:R-:W-:Y:S01]  /*16840*/  FFMA.FTZ R163, R163, R138.reuse, -R136.reuse ;  /* 0x0000008aa3a37223 */ /* 0x180fe20000010888 */
[----:B------:R-:W-:Y:S01]  /*16850*/  MUFU.EX2 R55, R55 ;  /* 0x0000003700377308 */ /* 0x000fe20000000800 */
[-CC-:B------:R-:W-:Y:S01]  /*16860*/  FFMA.FTZ R149, R149, R138.reuse, -R136.reuse ;  /* 0x0000008a95957223 */ /* 0x180fe20000010888 */
[----:B------:R-:W-:Y:S01]  /*16870*/  FFMA.FTZ R229, R67, R138, -R136 ;  /* 0x0000008a43e57223 */ /* 0x000fe20000010888 */
[----:B------:R-:W-:Y:S01]  /*16880*/  FADD.FTZ R62, R63, R62 ;  /* 0x0000003e3f3e7221 */ /* 0x000fe20000010000 */
[----:B------:R-:W3:Y:S01]  /*16890*/  MUFU.EX2 R54, R54 ;  /* 0x0000003600367308 */ /* 0x000ee20000000800 */
[C---:B------:R-:W-:Y:S03]  /*168a0*/  HMMA.16816.F32 R92, R116.reuse, R96, RZ ;  /* 0x00000060745c723c */ /* 0x040fe600000018ff */
[----:B------:R-:W-:Y:S01]  /*168b0*/  FADD.FTZ R64, R65, R64 ;  /* 0x0000004041407221 */ /* 0x000fe20000010000 */
[----:B------:R-:W-:Y:S01]  /*168c0*/  FADD.FTZ R57, R57, R62 ;  /* 0x0000003e39397221 */ /* 0x000fe20000010000 */
[----:B------:R-:W-:Y:S02]  /*168d0*/  MUFU.EX2 R51, R51 ;  /* 0x0000003300337308 */ /* 0x000fe40000000800 */
[----:B------:R-:W-:Y:S01]  /*168e0*/  FADD.FTZ R59, R59, R64 ;  /* 0x000000403b3b7221 */ /* 0x000fe20000010000 */
[----:B------:R-:W-:Y:S01]  /*168f0*/  FADD.FTZ R56, R56, R57 ;  /* 0x0000003938387221 */ /* 0x000fe20000010000 */
[----:B------:R-:W4:Y:S01]  /*16900*/  MUFU.EX2 R50, R50 ;  /* 0x0000003200327308 */ /* 0x000f220000000800 */
[----:B------:R-:W-:Y:S01]  /*16910*/  HMMA.16816.F32 R96, R116, R98, RZ ;  /* 0x000000627460723c */ /* 0x000fe200000018ff */
[----:B------:R-:W-:-:S02]  /*16920*/  FADD.FTZ R58, R58, R59 ;  /* 0x0000003b3a3a7221 */ /* 0x000fc40000010000 */
[----:B------:R-:W5:Y:S04]  /*16930*/  MUFU.EX2 R48, R48 ;  /* 0x0000003000307308 */ /* 0x000f680000000800 */
[----:B------:R-:W-:Y:S01]  /*16940*/  MUFU.EX2 R45, R45 ;  /* 0x0000002d002d7308 */ /* 0x000fe20000000800 */
[C---:B------:R-:W-:Y:S03]  /*16950*/  HMMA.16816.F32 R128, R116.reuse, R124, RZ ;  /* 0x0000007c7480723c */ /* 0x040fe600000018ff */
[----:B------:R-:W-:Y:S04]  /*16960*/  MUFU.EX2 R44, R44 ;  /* 0x0000002c002c7308 */ /* 0x000fe80000000800 */
[----:B------:R-:W-:Y:S01]  /*16970*/  MUFU.EX2 R41, R41 ;  /* 0x0000002900297308 */ /* 0x000fe20000000800 */
        /* <DEDUP_REMOVED lines=10> */
[----:B------:R1:W-:Y:S04]  /*16a20*/  MUFU.EX2 R157, R168 ;  /* 0x000000a8009d7308 */ /* 0x0003e80000000800 */
[----:B------:R-:W-:Y:S01]  /*16a30*/  MUFU.EX2 R161, R161 ;  /* 0x000000a100a17308 */ /* 0x000fe20000000800 */
[C---:B------:R-:W-:Y:S03]  /*16a40*/  HMMA.16816.F32 R108, R116.reuse, R112, RZ ;  /* 0x00000070746c723c */ /* 0x040fe600000018ff */
[----:B------:R-:W-:Y:S04]  /*16a50*/  MUFU.EX2 R171, R171 ;  /* 0x000000ab00ab7308 */ /* 0x000fe80000000800 */
[----:B------:R-:W-:Y:S01]  /*16a60*/  MUFU.EX2 R174, R174 ;  /* 0x000000ae00ae7308 */ /* 0x000fe20000000800 */
[C---:B------:R-:W-:Y:S01]  /*16a70*/  HMMA.16816.F32 R124, R116.reuse, R126, RZ ;  /* 0x0000007e747c723c */ /* 0x040fe200000018ff */
[-CC-:B-1----:R-:W-:Y:S01]  /*16a80*/  FFMA.FTZ R168, R177, R138.reuse, -R136.reuse ;  /* 0x0000008ab1a87223 */ /* 0x182fe20000010888 */
[-C--:B------:R-:W-:Y:S01]  /*16a90*/  FFMA.FTZ R177, R172, R138.reuse, -R137 ;  /* 0x0000008aacb17223 */ /* 0x080fe20000010889 */
        /* <DEDUP_REMOVED lines=8> */
[----:B------:R-:W-:Y:S01]  /*16b20*/  HMMA.16816.F32 R88, R116, R90, RZ ;  /* 0x0000005a7458723c */ /* 0x000fe200000018ff */
[----:B-1----:R-:W-:-:S02]  /*16b30*/  FFMA.FTZ R176, R167, R138, -R136 ;  /* 0x0000008aa7b07223 */ /* 0x002fc40000010888 */
[----:B------:R-:W-:Y:S04]  /*16b40*/  MUFU.EX2 R229, R229 ;  /* 0x000000e500e57308 */ /* 0x000fe80000000800 */
[----:B------:R-:W-:Y:S01]  /*16b50*/  MUFU.EX2 R176, R176 ;  /* 0x000000b000b07308 */ /* 0x000fe20000000800 */
        /* <DEDUP_REMOVED lines=15> */
[----:B--2---:R-:W-:Y:S05]  /*16c50*/  HMMA.16816.F32 R92, R4, R8, R92 ;  /* 0x00000008045c723c */ /* 0x004fea000000185c */
[----:B------:R-:W-:-:S03]  /*16c60*/  FADD.FTZ R48, R48, R49 ;  /* 0x0000003130307221 */ /* 0x000fc60000010000 */
[C---:B------:R-:W-:Y:S01]  /*16c70*/  HMMA.16816.F32 R96, R4.reuse, R10, R96 ;  /* 0x0000000a0460723c */ /* 0x040fe20000001860 */
[----:B------:R-:W1:Y:S07]  /*16c80*/  LDSM.16.MT88.4 R8, [R0+0x10800] ;  /* 0x010800000008783b */ /* 0x000e6e0000004200 */
[----:B------:R-:W-:Y:S03]  /*16c90*/  HMMA.16816.F32 R108, R4, R12, R108 ;  /* 0x0000000c046c723c */ /* 0x000fe6000000186c */
[-CC-:B------:R-:W-:Y:S01]  /*16ca0*/  FFMA.FTZ R12, R40, R138.reuse, -R137.reuse ;  /* 0x0000008a280c7223 */ /* 0x180fe20000010889 */
[----:B------:R-:W-:-:S02]  /*16cb0*/  FFMA.FTZ R40, R38, R138, -R137 ;  /* 0x0000008a26287223 */ /* 0x000fc40000010889 */
[----:B------:R-:W-:Y:S01]  /*16cc0*/  LDSM.16.MT88.4 R36, [R0+0x11000] ;  /* 0x011000000024783b */ /* 0x000fe20000004200 */
[----:B------:R2:W3:Y:S01]  /*16cd0*/  MUFU.EX2 R46, R12 ;  /* 0x0000000c002e7308 */ /* 0x0004e20000000800 */
[C---:B------:R-:W-:Y:S03]  /*16ce0*/  HMMA.16816.F32 R112, R4.reuse, R14, R112 ;  /* 0x0000000e0470723c */ /* 0x040fe60000001870 */
[----:B------:R-:W4:Y:S05]  /*16cf0*/  MUFU.EX2 R40, R40 ;  /* 0x0000002800287308 */ /* 0x000f2a0000000800 */
[C---:B------:R-:W-:Y:S01]  /*16d00*/  HMMA.16816.F32 R128, R4.reuse, R32, R128 ;  /* 0x000000200480723c */ /* 0x040fe20000001880 */
[----:B--2---:R-:W2:Y:S07]  /*16d10*/  LDSM.16.MT88.4 R12, [R60+0x11000] ;  /* 0x011000003c0c783b */ /* 0x004eae0000004200 */
[C---:B------:R-:W-:Y:S01]  /*16d20*/  HMMA.16816.F32 R124, R4.reuse, R34, R124 ;  /* 0x00000022047c723c */ /* 0x040fe2000000187c */
[----:B------:R-:W5:Y:S07]  /*16d30*/  LDSM.16.MT88.4 R32, [R139+0xd000] ;  /* 0x00d000008b20783b */ /* 0x000f6e0000004200 */
[C---:B------:R-:W-:Y:S08]  /*16d40*/  HMMA.16816.F32 R100, R4.reuse, R16, R100 ;  /* 0x000000100464723c */ /* 0x040ff00000001864 */
[C---:B-1----:R-:W-:Y:S08]  /*16d50*/  HMMA.16816.F32 R120, R4.reuse, R8, R120 ;  /* 0x000000080478723c */ /* 0x042ff00000001878 */
[C---:B------:R-:W-:Y:S01]  /*16d60*/  HMMA.16816.F32 R116, R4.reuse, R10, R116 ;  /* 0x0000000a0474723c */ /* 0x040fe20000001874 */
[----:B------:R-:W1:Y:S07]  /*16d70*/  LDSM.16.MT88.4 R8, [R42+0x11000] ;  /* 0x011000002a08783b */ /* 0x000e6e0000004200 */
[C---:B------:R-:W-:Y:S01]  /*16d80*/  HMMA.16816.F32 R104, R4.reuse, R18, R104 ;  /* 0x000000120468723c */ /* 0x040fe20000001868 */
[----:B------:R-:W1:Y:S07]  /*16d90*/  LDSM.16.MT88.4 R16, [R139+0x11000] ;  /* 0x011000008b10783b */ /* 0x000e6e0000004200 */
[C---:B------:R-:W-:Y:S08]  /*16da0*/  HMMA.16816.F32 R68, R4.reuse, R28, R68 ;  /* 0x0000001c0444723c */ /* 0x040ff00000001844 */
[C---:B------:R-:W-:Y:S01]  /*16db0*/  HMMA.16816.F32 R72, R4.reuse, R30, R72 ;  /* 0x0000001e0448723c */ /* 0x040fe20000001848 */
[----:B------:R-:W1:Y:S07]  /*16dc0*/  LDSM.16.MT88.4 R28, [R60+0xd000] ;  /* 0x00d000003c1c783b */ /* 0x000e6e0000004200 */
[C---:B------:R-:W-:Y:S08]  /*16dd0*/  HMMA.16816.F32 R76, R4.reuse, R24, R76 ;  /* 0x00000018044c723c */ /* 0x040ff0000000184c */
[C---:B------:R-:W-:Y:S01]  /*16de0*/  HMMA.16816.F32 R80, R4.reuse, R26, R80 ;  /* 0x0000001a0450723c */ /* 0x040fe20000001850 */
[----:B------:R-:W1:Y:S07]  /*16df0*/  LDSM.16.MT88.4 R24, [R42+0xd000] ;  /* 0x00d000002a18783b */ /* 0x000e6e0000004200 */
[C---:B------:R-:W-:Y:S08]  /*16e00*/  HMMA.16816.F32 R84, R4.reuse, R20, R84 ;  /* 0x000000140454723c */ /* 0x040ff00000001854 */
[----:B------:R-:W-:Y:S03]  /*16e10*/  HMMA.16816.F32 R88, R4, R22, R88 ;  /* 0x000000160458723c */ /* 0x000fe60000001858 */
[----:B---3--:R-:W-:Y:S01]  /*16e20*/  F2FP.F16.F32.PACK_AB R4, R46, R47 ;  /* 0x0000002f2e04723e */ /* 0x008fe200000000ff */
[----:B------:R-:W3:Y:S01]  /*16e30*/  LDSM.16.MT88.4 R20, [R0+0xd000] ;  /* 0x00d000000014783b */ /* 0x000ee20000004200 */
[----:B------:R-:W-:Y:S01]  /*16e40*/  F2FP.F16.F32.PACK_AB R5, R44, R45 ;  /* 0x0000002d2c05723e */ /* 0x000fe200000000ff */
[----:B------:R-:W-:Y:S01]  /*16e50*/  FADD.FTZ R45, R45, R48 ;  /* 0x000000302d2d7221 */ /* 0x000fe20000010000 */
[----:B----4-:R-:W-:Y:S01]  /*16e60*/  F2FP.F16.F32.PACK_AB R6, R40, R43 ;  /* 0x0000002b2806723e */ /* 0x010fe200000000ff */
[----:B------:R-:W-:Y:S01]  /*16e70*/  FADD.FTZ R47, R47, R50 ;  /* 0x000000322f2f7221 */ /* 0x000fe20000010000 */
[----:B------:R-:W-:Y:S01]  /*16e80*/  F2FP.F16.F32.PACK_AB R7, R2, R41 ;  /* 0x000000290207723e */ /* 0x000fe200000000ff */
[----:B------:R-:W-:-:S02]  /*16e90*/  FADD.FTZ R44, R44, R45 ;  /* 0x0000002d2c2c7221 */ /* 0x000fc40000010000 */
[----:B------:R-:W-:-:S04]  /*16ea0*/  FADD.FTZ R46, R46, R47 ;  /* 0x0000002f2e2e7221 */ /* 0x000fc80000010000 */
[C---:B--2---:R-:W-:Y:S03]  /*16eb0*/  HMMA.16816.F32 R100, R4.reuse, R12, R100 ;  /* 0x0000000c0464723c */ /* 0x044fe60000001864 */
[-C--:B------:R-:W-:Y:S01]  /*16ec0*/  FFMA.FTZ R12, R159, R138.reuse, -R136 ;  /* 0x0000008a9f0c7223 */ /* 0x080fe20000010888 */
[----:B------:R-:W-:Y:S02]  /*16ed0*/  FFMA.FTZ R159, R156, R138, -R137 ;  /* 0x0000008a9c9f7223 */ /* 0x000fe40000010889 */
[----:B------:R-:W-:Y:S02]  /*16ee0*/  MUFU.EX2 R156, R178 ;  /* 0x000000b2009c7308 */ /* 0x000fe40000000800 */
[C---:B-----5:R-:W-:Y:S02]  /*16ef0*/  HMMA.16816.F32 R128, R4.reuse, R32, R128 ;  /* 0x000000200480723c */ /* 0x060fe40000001880 */
[----:B------:R2:W-:Y:S04]  /*16f00*/  MUFU.EX2 R154, R12 ;  /* 0x0000000c009a7308 */ /* 0x0005e80000000800 */
[----:B------:R-:W4:Y:S02]  /*16f10*/  MUFU.EX2 R159, R159 ;  /* 0x0000009f009f7308 */ /* 0x000f240000000800 */
[C---:B------:R-:W-:Y:S01]  /*16f20*/  HMMA.16816.F32 R124, R4.reuse, R34, R124 ;  /* 0x00000022047c723c */ /* 0x040fe2000000187c */
[----:B------:R-:W5:Y:S07]  /*16f30*/  LDSM.16.MT88.4 R32, [R139+0xd800] ;  /* 0x00d800008b20783b */ /* 0x000f6e0000004200 */
[C---:B------:R-:W-:Y:S01]  /*16f40*/  HMMA.16816.F32 R104, R4.reuse, R14, R104 ;  /* 0x0000000e0468723c */ /* 0x040fe20000001868 */
[----:B--2---:R-:W2:Y:S07]  /*16f50*/  LDSM.16.MT88.4 R12, [R60+0x11800] ;  /* 0x011800003c0c783b */ /* 0x004eae0000004200 */
[C---:B-1----:R-:W-:Y:S08]  /*16f60*/  HMMA.16816.F32 R108, R4.reuse, R8, R108 ;  /* 0x00000008046c723c */ /* 0x042ff0000000186c */
        /* <DEDUP_REMOVED lines=11> */
[C---:B---3--:R-:W-:Y:S08]  /*17020*/  HMMA.16816.F32 R84, R4.reuse, R20, R84 ;  /* 0x000000140454723c */ /* 0x048ff00000001854 */
[C---:B------:R-:W-:Y:S01]  /*17030*/  HMMA.16816.F32 R88, R4.reuse, R22, R88 ;  /* 0x000000160458723c */ /* 0x040fe20000001858 */
[----:B------:R-:W3:Y:S07]  /*17040*/  LDSM.16.MT88.4 R20, [R0+0xd800] ;  /* 0x00d800000014783b */ /* 0x000eee0000004200 */
[C---:B------:R-:W-:Y:S08]  /*17050*/  HMMA.16816.F32 R120, R4.reuse, R36, R120 ;  /* 0x000000240478723c */ /* 0x040ff00000001878 */
[----:B------:R-:W-:Y:S03]  /*17060*/  HMMA.16816.F32 R116, R4, R38, R116 ;  /* 0x000000260474723c */ /* 0x000fe60000001874 */
[----:B----4-:R-:W-:Y:S01]  /*17070*/  F2FP.F16.F32.PACK_AB R4, R159, R156 ;  /* 0x0000009c9f04723e */ /* 0x010fe200000000ff */
[----:B------:R-:W-:Y:S01]  /*17080*/  LDSM.16.MT88.4 R36, [R42+0x12000] ;  /* 0x012000002a24783b */ /* 0x000fe20000004200 */
[----:B------:R-:W-:-:S02]  /*17090*/  F2FP.F16.F32.PACK_AB R5, R155, R152 ;  /* 0x000000989b05723e */ /* 0x000fc400000000ff */
[----:B------:R-:W-:Y:S02]  /*170a0*/  F2FP.F16.F32.PACK_AB R6, R157, R158 ;  /* 0x0000009e9d06723e */ /* 0x000fe400000000ff */
[----:B------:R-:W-:-:S07]  /*170b0*/  F2FP.F16.F32.PACK_AB R7, R161, R154 ;  /* 0x0000009aa107723e */ /* 0x000fce00000000ff */
[C---:B-----5:R-:W-:Y:S08]  /*170c0*/  HMMA.16816.F32 R128, R4.reuse, R32, R128 ;  /* 0x000000200480723c */ /* 0x060ff00000001880 */
[C---:B------:R-:W-:Y:S01]  /*170d0*/  HMMA.16816.F32 R124, R4.reuse, R34, R124 ;  /* 0x00000022047c723c */ /* 0x040fe2000000187c */
[----:B------:R-:W4:Y:S07]  /*170e0*/  LDSM.16.MT88.4 R32, [R0+0x11800] ;  /* 0x011800000020783b */ /* 0x000f2e0000004200 */
[----:B--2---:R-:W-:Y:S03]  /*170f0*/  HMMA.16816.F32 R100, R4, R12, R100 ;  /* 0x0000000c0464723c */ /* 0x004fe60000001864 */
[-C--:B------:R-:W-:Y:S01]  /*17100*/  FFMA.FTZ R12, R173, R138.reuse, -R136 ;  /* 0x0000008aad0c7223 */ /* 0x080fe20000010888 */
[----:B------:R-:W-:-:S03]  /*17110*/  FFMA.FTZ R173, R170, R138, -R137 ;  /* 0x0000008aaaad7223 */ /* 0x000fc60000010889 */
[----:B------:R2:W-:Y:S01]  /*17120*/  MUFU.EX2 R170, R12 ;  /* 0x0000000c00aa7308 */ /* 0x0005e20000000800 */
[C---:B------:R-:W-:Y:S03]  /*17130*/  HMMA.16816.F32 R104, R4.reuse, R14, R104 ;  /* 0x0000000e0468723c */ /* 0x040fe60000001868 */
[----:B------:R-:W5:Y:S05]  /*17140*/  MUFU.EX2 R173, R173 ;  /* 0x000000ad00ad7308 */ /* 0x000f6a0000000800 */
[C---:B-1----:R-:W-:Y:S01]  /*17150*/  HMMA.16816.F32 R108, R4.reuse, R8, R108 ;  /* 0x00000008046c723c */ /* 0x042fe2000000186c */
[----:B--2---:R-:W1:Y:S07]  /*17160*/  LDSM.16.MT88.4 R12, [R139+0x12000] ;  /* 0x012000008b0c783b */ /* 0x004e6e0000004200 */
[C---:B------:R-:W-:Y:S01]  /*17170*/  HMMA.16816.F32 R112, R4.reuse, R10, R112 ;  /* 0x0000000a0470723c */ /* 0x040fe20000001870 */
[----:B------:R-:W2:Y:S07]  /*17180*/  LDSM.16.MT88.4 R8, [R60+0x12000] ;  /* 0x012000003c08783b */ /* 0x000eae0000004200 */
[C---:B------:R-:W-:Y:S08]  /*17190*/  HMMA.16816.F32 R92, R4.reuse, R16, R92 ;  /* 0x00000010045c723c */ /* 0x040ff0000000185c */
[C---:B------:R-:W-:Y:S01]  /*171a0*/  HMMA.16816.F32 R96, R4.reuse, R18, R96 ;  /* 0x000000120460723c */ /* 0x040fe20000001860 */
[----:B------:R-:W-:Y:S07]  /*171b0*/  LDSM.16.MT88.4 R16, [R0+0xe000] ;  /* 0x00e000000010783b */ /* 0x000fee0000004200 */
[C---:B------:R-:W-:Y:S08]  /*171c0*/  HMMA.16816.F32 R68, R4.reuse, R28, R68 ;  /* 0x0000001c0444723c */ /* 0x040ff00000001844 */
        /* <DEDUP_REMOVED lines=8> */
[C---:B----4-:R-:W-:Y:S08]  /*17250*/  HMMA.16816.F32 R120, R4.reuse, R32, R120 ;  /* 0x000000200478723c */ /* 0x050ff00000001878 */
[----:B------:R-:W-:Y:S03]  /*17260*/  HMMA.16816.F32 R116, R4, R34, R116 ;  /* 0x000000220474723c */ /* 0x000fe60000001874 */
[----:B-----5:R-:W-:Y:S01]  /*17270*/  F2FP.F16.F32.PACK_AB R4, R172, R173 ;  /* 0x000000adac04723e */ /* 0x020fe200000000ff */
[----:B------:R-:W-:Y:S01]  /*17280*/  LDSM.16.MT88.4 R32, [R139+0xe800] ;  /* 0x00e800008b20783b */ /* 0x000fe20000004200 */
[----:B------:R-:W-:-:S02]  /*17290*/  F2FP.F16.F32.PACK_AB R5, R168, R171 ;  /* 0x000000aba805723e */ /* 0x000fc400000000ff */
[----:B------:R-:W-:Y:S02]  /*172a0*/  F2FP.F16.F32.PACK_AB R6, R174, R177 ;  /* 0x000000b1ae06723e */ /* 0x000fe400000000ff */
[----:B------:R-:W-:-:S07]  /*172b0*/  F2FP.F16.F32.PACK_AB R7, R175, R170 ;  /* 0x000000aaaf07723e */ /* 0x000fce00000000ff */
[C---:B-1----:R-:W-:Y:S08]  /*172c0*/  HMMA.16816.F32 R92, R4.reuse, R12, R92 ;  /* 0x0000000c045c723c */ /* 0x042ff0000000185c */
[C---:B------:R-:W-:Y:S01]  /*172d0*/  HMMA.16816.F32 R96, R4.reuse, R14, R96 ;  /* 0x0000000e0460723c */ /* 0x040fe20000001860 */
[----:B------:R-:W1:Y:S07]  /*172e0*/  LDSM.16.MT88.4 R12, [R0+0x12000] ;  /* 0x01200000000c783b */ /* 0x000e6e0000004200 */
[----:B--2---:R-:W-:Y:S03]  /*172f0*/  HMMA.16816.F32 R100, R4, R8, R100 ;  /* 0x000000080464723c */ /* 0x004fe60000001864 */
[-C--:B------:R-:W-:Y:S01]  /*17300*/  FFMA.FTZ R8, R169, R138.reuse, -R136 ;  /* 0x0000008aa9087223 */ /* 0x080fe20000010888 */
[----:B------:R-:W-:-:S02]  /*17310*/  FFMA.FTZ R169, R164, R138, -R137 ;  /* 0x0000008aa4a97223 */ /* 0x000fc40000010889 */
[----:B------:R-:W-:Y:S04]  /*17320*/  MUFU.EX2 R164, R166 ;  /* 0x000000a600a47308 */ /* 0x000fe80000000800 */
[----:B------:R2:W-:Y:S01]  /*17330*/  MUFU.EX2 R167, R8 ;  /* 0x0000000800a77308 */ /* 0x0005e20000000800 */
[C---:B------:R-:W-:Y:S03]  /*17340*/  HMMA.16816.F32 R104, R4.reuse, R10, R104 ;  /* 0x0000000a0468723c */ /* 0x040fe60000001868 */
[----:B------:R-:W4:Y:S05]  /*17350*/  MUFU.EX2 R169, R169 ;  /* 0x000000a900a97308 */ /* 0x000f2a0000000800 */
[C---:B------:R-:W-:Y:S03]  /*17360*/  HMMA.16816.F32 R108, R4.reuse, R36, R108 ;  /* 0x00000024046c723c */ /* 0x040fe6000000186c */
[-CC-:B------:R-:W-:Y:S01]  /*17370*/  FFMA.FTZ R37, R160, R138.reuse, -R137.reuse ;  /* 0x0000008aa0257223 */ /* 0x180fe20000010889 */
[----:B------:R5:W-:Y:S01]  /*17380*/  MUFU.EX2 R36, R162 ;  /* 0x000000a200247308 */ /* 0x000be20000000800 */
[-CC-:B------:R-:W-:Y:S01]  /*17390*/  FFMA.FTZ R160, R151, R138.reuse, -R136.reuse ;  /* 0x0000008a97a07223 */ /* 0x180fe20000010888 */
[-CC-:B------:R-:W-:Y:S01]  /*173a0*/  FFMA.FTZ R151, R148, R138.reuse, -R137.reuse ;  /* 0x0000008a94977223 */ /* 0x180fe20000010889 */
[----:B--2---:R-:W2:Y:S02]  /*173b0*/  LDSM.16.MT88.4 R8, [R139+0x12800] ;  /* 0x012800008b08783b */ /* 0x004ea40000004200 */
[----:B------:R-:W4:Y:S01]  /*173c0*/  MUFU.EX2 R37, R37 ;  /* 0x0000002500257308 */ /* 0x000f220000000800 */
[----:B------:R-:W-:Y:S03]  /*173d0*/  HMMA.16816.F32 R112, R4, R38, R112 ;  /* 0x000000260470723c */ /* 0x000fe60000001870 */
[-CC-:B------:R-:W-:Y:S01]  /*173e0*/  FFMA.FTZ R39, R153, R138.reuse, -R136.reuse ;  /* 0x0000008a99277223 */ /* 0x180fe20000010888 */
[-C--:B------:R-:W-:Y:S01]  /*173f0*/  FFMA.FTZ R153, R146, R138.reuse, -R137 ;  /* 0x0000008a92997223 */ /* 0x080fe20000010889 */
[----:B------:R-:W4:Y:S01]  /*17400*/  MUFU.EX2 R38, R163 ;  /* 0x000000a300267308 */ /* 0x000f220000000800 */
[----:B------:R-:W-:-:S03]  /*17410*/  FFMA.FTZ R146, R147, R138, -R136 ;  /* 0x0000008a93927223 */ /* 0x000fc60000010888 */
[----:B------:R-:W-:Y:S01]  /*17420*/  MUFU.EX2 R39, R39 ;  /* 0x0000002700277308 */ /* 0x000fe20000000800 */
[C---:B------:R-:W-:Y:S03]  /*17430*/  HMMA.16816.F32 R128, R4.reuse, R28, R128 ;  /* 0x0000001c0480723c */ /* 0x040fe60000001880 */
[-CC-:B-----5:R-:W-:Y:S01]  /*17440*/  FFMA.FTZ R162, R150, R138.reuse, -R137.reuse ;  /* 0x0000008a96a27223 */ /* 0x1a0fe20000010889 */
[----:B------:R-:W-:Y:S01]  /*17450*/  FFMA.FTZ R150, R144, R138, -R137 ;  /* 0x0000008a90967223 */ /* 0x000fe20000010889 */
[----:B------:R-:W-:Y:S04]  /*17460*/  MUFU.EX2 R160, R160 ;  /* 0x000000a000a07308 */ /* 0x000fe80000000800 */
[----:B------:R-:W-:Y:S01]  /*17470*/  MUFU.EX2 R148, R162 ;  /* 0x000000a200947308 */ /* 0x000fe20000000800 */
[C---:B------:R-:W-:Y:S01]  /*17480*/  HMMA.16816.F32 R124, R4.reuse, R30, R124 ;  /* 0x0000001e047c723c */ /* 0x040fe2000000187c */
[----:B------:R-:W-:Y:S02]  /*17490*/  LDSM.16.MT88.4 R28, [R60+0xe800] ;  /* 0x00e800003c1c783b */ /* 0x000fe40000004200 */
[----:B------:R-:W5:Y:S04]  /*174a0*/  MUFU.EX2 R151, R151 ;  /* 0x0000009700977308 */ /* 0x000f680000000800 */
[----:B------:R-:W-:Y:S01]  /*174b0*/  MUFU.EX2 R144, R153 ;  /* 0x0000009900907308 */ /* 0x000fe20000000800 */
[C---:B------:R-:W-:Y:S03]  /*174c0*/  HMMA.16816.F32 R68, R4.reuse, R24, R68 ;  /* 0x000000180444723c */ /* 0x040fe60000001844 */
[----:B------:R-:W5:Y:S04]  /*174d0*/  MUFU.EX2 R147, R150 ;  /* 0x0000009600937308 */ /* 0x000f680000000800 */
[----:B------:R-:W5:Y:S01]  /*174e0*/  MUFU.EX2 R146, R146 ;  /* 0x0000009200927308 */ /* 0x000f620000000800 */
[C---:B------:R-:W-:Y:S01]  /*174f0*/  HMMA.16816.F32 R72, R4.reuse, R26, R72 ;  /* 0x0000001a0448723c */ /* 0x040fe20000001848 */
[----:B------:R-:W-:Y:S07]  /*17500*/  LDSM.16.MT88.4 R24, [R42+0xe800] ;  /* 0x00e800002a18783b */ /* 0x000fee0000004200 */
[C---:B---3--:R-:W-:Y:S08]  /*17510*/  HMMA.16816.F32 R76, R4.reuse, R20, R76 ;  /* 0x00000014044c723c */ /* 0x048ff0000000184c */
[C---:B------:R-:W-:Y:S01]  /*17520*/  HMMA.16816.F32 R80, R4.reuse, R22, R80 ;  /* 0x000000160450723c */ /* 0x040fe20000001850 */
[----:B------:R-:W3:Y:S07]  /*17530*/  LDSM.16.MT88.4 R20, [R0+0xe800] ;  /* 0x00e800000014783b */ /* 0x000eee0000004200 */
[C---:B------:R-:W-:Y:S08]  /*17540*/  HMMA.16816.F32 R84, R4.reuse, R16, R84 ;  /* 0x000000100454723c */ /* 0x040ff00000001854 */
[C---:B------:R-:W-:Y:S01]  /*17550*/  HMMA.16816.F32 R88, R4.reuse, R18, R88 ;  /* 0x000000120458723c */ /* 0x040fe20000001858 */
[----:B------:R-:W5:Y:S07]  /*17560*/  LDSM.16.MT88.4 R16, [R60+0x12800] ;  /* 0x012800003c10783b */ /* 0x000f6e0000004200 */
[C---:B-1----:R-:W-:Y:S08]  /*17570*/  HMMA.16816.F32 R120, R4.reuse, R12, R120 ;  /* 0x0000000c0478723c */ /* 0x042ff00000001878 */
[----:B------:R-:W-:Y:S03]  /*17580*/  HMMA.16816.F32 R116, R4, R14, R116 ;  /* 0x0000000e0474723c */ /* 0x000fe60000001874 */
[----:B----4-:R-:W-:Y:S01]  /*17590*/  F2FP.F16.F32.PACK_AB R4, R169, R164 ;  /* 0x000000a4a904723e */ /* 0x010fe200000000ff */
[----:B------:R-:W1:Y:S01]  /*175a0*/  LDSM.16.MT88.4 R12, [R42+0x12800] ;  /* 0x012800002a0c783b */ /* 0x000e620000004200 */
[----:B------:R-:W-:-:S02]  /*175b0*/  F2FP.F16.F32.PACK_AB R5, R176, R167 ;  /* 0x000000a7b005723e */ /* 0x000fc400000000ff */
[----:B------:R-:W-:Y:S02]  /*175c0*/  F2FP.F16.F32.PACK_AB R6, R37, R36 ;  /* 0x000000242506723e */ /* 0x000fe400000000ff */
[----:B------:R-:W-:-:S07]  /*175d0*/  F2FP.F16.F32.PACK_AB R7, R38, R165 ;  /* 0x000000a52607723e */ /* 0x000fce00000000ff */
[C---:B--2---:R-:W-:Y:S08]  /*175e0*/  HMMA.16816.F32 R92, R4.reuse, R8, R92 ;  /* 0x00000008045c723c */ /* 0x044ff0000000185c */
[C---:B------:R-:W-:Y:S01]  /*175f0*/  HMMA.16816.F32 R96, R4.reuse, R10, R96 ;  /* 0x0000000a0460723c */ /* 0x040fe20000001860 */
[----:B------:R-:W2:Y:S07]  /*17600*/  LDSM.16.MT88.4 R8, [R0+0x12800] ;  /* 0x012800000008783b */ /* 0x000eae0000004200 */
[C---:B---3--:R-:W-:Y:S08]  /*17610*/  HMMA.16816.F32 R84, R4.reuse, R20, R84 ;  /* 0x000000140454723c */ /* 0x048ff00000001854 */
[C---:B------:R-:W-:Y:S01]  /*17620*/  HMMA.16816.F32 R88, R4.reuse, R22, R88 ;  /* 0x000000160458723c */ /* 0x040fe20000001858 */
[----:B------:R-:W3:Y:S07]  /*17630*/  LDSM.16.MT88.4 R20, [R0+0xf000] ;  /* 0x00f000000014783b */ /* 0x000eee0000004200 */
[C---:B-----5:R-:W-:Y:S08]  /*17640*/  HMMA.16816.F32 R100, R4.reuse, R16, R100 ;  /* 0x000000100464723c */ /* 0x060ff00000001864 */
        /* <DEDUP_REMOVED lines=15> */
[----:B------:R-:W-:Y:S03]  /*17740*/  HMMA.16816.F32 R124, R4, R34, R124 ;  /* 0x00000022047c723c */ /* 0x000fe6000000187c */
        /* <DEDUP_REMOVED lines=17> */
[----:B----4-:R-:W-:Y:S03]  /*17860*/  HMMA.16816.F32 R68, R4, R28, R68 ;  /* 0x0000001c0444723c */ /* 0x010fe60000001844 */
[-CC-:B------:R-:W-:Y:S01]  /*17870*/  FFMA.FTZ R28, R140, R138.reuse, -R137.reuse ;  /* 0x0000008a8c1c7223 */ /* 0x180fe20000010889 */
[----:B------:R-:W-:-:S05]  /*17880*/  FFMA.FTZ R29, R135, R138, -R137 ;  /* 0x0000008a871d7223 */ /* 0x000fca0000010889 */
[----:B------:R-:W-:Y:S01]  /*17890*/  MUFU.EX2 R28, R28 ;  /* 0x0000001c001c7308 */ /* 0x000fe20000000800 */
[C---:B------:R-:W-:Y:S03]  /*178a0*/  HMMA.16816.F32 R72, R4.reuse, R30, R72 ;  /* 0x0000001e0448723c */ /* 0x040fe60000001848 */
[-C--:B------:R-:W-:Y:S01]  /*178b0*/  FFMA.FTZ R30, R66, R138.reuse, -R137 ;  /* 0x0000008a421e7223 */ /* 0x080fe20000010889 */
[----:B------:R-:W-:Y:S05]  /*178c0*/  MUFU.EX2 R29, R29 ;  /* 0x0000001d001d7308 */ /* 0x000fea0000000800 */
[----:B------:R-:W-:Y:S01]  /*178d0*/  MUFU.EX2 R30, R30 ;  /* 0x0000001e001e7308 */ /* 0x000fe20000000800 */
[----:B-----5:R-:W-:Y:S03]  /*178e0*/  HMMA.16816.F32 R76, R4, R24, R76 ;  /* 0x00000018044c723c */ /* 0x020fe6000000184c */
[-CC-:B------:R-:W-:Y:S01]  /*178f0*/  FFMA.FTZ R24, R145, R138.reuse, -R136.reuse ;  /* 0x0000008a91187223 */ /* 0x180fe20000010888 */
[----:B------:R-:W-:-:S05]  /*17900*/  FFMA.FTZ R25, R143, R138, -R136 ;  /* 0x0000008a8f197223 */ /* 0x000fca0000010888 */
[----:B------:R-:W-:Y:S01]  /*17910*/  MUFU.EX2 R24, R24 ;  /* 0x0000001800187308 */ /* 0x000fe20000000800 */
[C---:B------:R-:W-:Y:S03]  /*17920*/  HMMA.16816.F32 R80, R4.reuse, R26, R80 ;  /* 0x0000001a0450723c */ /* 0x040fe60000001850 */
[-C--:B------:R-:W-:Y:S01]  /*17930*/  FFMA.FTZ R26, R141, R138.reuse, -R136 ;  /* 0x0000008a8d1a7223 */ /* 0x080fe20000010888 */
[----:B------:R-:W-:Y:S01]  /*17940*/  FFMA.FTZ R27, R142, R138, -R137 ;  /* 0x0000008a8e1b7223 */ /* 0x000fe20000010889 */
[----:B------:R-:W-:Y:S04]  /*17950*/  MUFU.EX2 R25, R25 ;  /* 0x0000001900197308 */ /* 0x000fe80000000800 */
[----:B------:R-:W-:Y:S01]  /*17960*/  MUFU.EX2 R26, R26 ;  /* 0x0000001a001a7308 */ /* 0x000fe20000000800 */
[C---:B------:R-:W-:Y:S03]  /*17970*/  HMMA.16816.F32 R128, R4.reuse, R32, R128 ;  /* 0x000000200480723c */ /* 0x040fe60000001880 */
[----:B------:R-:W4:Y:S05]  /*17980*/  MUFU.EX2 R27, R27 ;  /* 0x0000001b001b7308 */ /* 0x000f2a0000000800 */
[C---:B------:R-:W-:Y:S08]  /*17990*/  HMMA.16816.F32 R124, R4.reuse, R34, R124 ;  /* 0x00000022047c723c */ /* 0x040ff0000000187c */
[----:B---3--:R-:W-:Y:S03]  /*179a0*/  HMMA.16816.F32 R120, R4, R20, R120 ;  /* 0x000000140478723c */ /* 0x008fe60000001878 */
[----:B------:R-:W-:-:S04]  /*179b0*/  FADD.FTZ R21, R41, R44 ;  /* 0x0000002c29157221 */ /* 0x000fc80000010000 */
[----:B------:R-:W-:Y:S01]  /*179c0*/  FADD.FTZ R21, R2, R21 ;  /* 0x0000001502157221 */ /* 0x000fe20000010000 */
[----:B------:R-:W-:Y:S03]  /*179d0*/  HMMA.16816.F32 R116, R4, R22, R116 ;  /* 0x000000160474723c */ /* 0x000fe60000001874 */
[----:B----4-:R-:W-:Y:S01]  /*179e0*/  F2FP.F16.F32.PACK_AB R4, R28, R27 ;  /* 0x0000001b1c04723e */ /* 0x010fe200000000ff */
[----:B------:R-:W-:Y:S01]  /*179f0*/  FADD.FTZ R23, R43, R46 ;  /* 0x0000002e2b177221 */ /* 0x000fe20000010000 */
[----:B------:R-:W-:Y:S01]  /*17a00*/  F2FP.F16.F32.PACK_AB R5, R25, R24 ;  /* 0x000000181905723e */ /* 0x000fe200000000ff */
[----:B------:R-:W-:Y:S01]  /*17a10*/  FADD.FTZ R152, R152, R21 ;  /* 0x0000001598987221 */ /* 0x000fe20000010000 */
[----:B------:R-:W-:Y:S01]  /*17a20*/  F2FP.F16.F32.PACK_AB R6, R30, R29 ;  /* 0x0000001d1e06723e */ /* 0x000fe200000000ff */
[----:B------:R-:W-:Y:S01]  /*17a30*/  FADD.FTZ R23, R40, R23 ;  /* 0x0000001728177221 */ /* 0x000fe20000010000 */
[----:B------:R-:W-:Y:S01]  /*17a40*/  F2FP.F16.F32.PACK_AB R7, R229, R26 ;  /* 0x0000001ae507723e */ /* 0x000fe200000000ff */
[----:B------:R-:W-:-:S02]  /*17a50*/  FADD.FTZ R155, R155, R152 ;  /* 0x000000989b9b7221 */ /* 0x000fc40000010000 */
[----:B------:R-:W-:Y:S02]  /*17a60*/  FADD.FTZ R156, R156, R23 ;  /* 0x000000179c9c7221 */ /* 0x000fe40000010000 */
[----:B------:R-:W-:Y:S02]  /*17a70*/  FADD.FTZ R2, R154, R155 ;  /* 0x0000009b9a027221 */ /* 0x000fe40000010000 */
[----:B-1----:R-:W-:Y:S03]  /*17a80*/  HMMA.16816.F32 R68, R4, R8, R68 ;  /* 0x000000080444723c */ /* 0x002fe60000001844 */
[----:B------:R-:W-:Y:S01]  /*17a90*/  FADD.FTZ R159, R159, R156 ;  /* 0x0000009c9f9f7221 */ /* 0x000fe20000010000 */
[----:B------:R-:W-:-:S03]  /*17aa0*/  FADD.FTZ R2, R161, R2 ;  /* 0x00000002a1027221 */ /* 0x000fc60000010000 */
[----:B------:R-:W-:Y:S01]  /*17ab0*/  FADD.FTZ R20, R158, R159 ;  /* 0x0000009f9e147221 */ /* 0x000fe20000010000 */
[----:B------:R-:W-:Y:S01]  /*17ac0*/  FADD.FTZ R21, R171, R2 ;  /* 0x00000002ab157221 */ /* 0x000fe20000010000 */
[----:B------:R-:W-:Y:S01]  /*17ad0*/  HMMA.16816.F32 R72, R4, R10, R72 ;  /* 0x0000000a0448723c */ /* 0x000fe20000001848 */
[----:B------:R-:W1:Y:S02]  /*17ae0*/  LDSM.16.MT88.4 R8, [R42+0x13800] ;  /* 0x013800002a08783b */ /* 0x000e640000004200 */
[----:B------:R-:W-:Y:S01]  /*17af0*/  FADD.FTZ R20, R157, R20 ;  /* 0x000000149d147221 */ /* 0x000fe20000010000 */
[----:B------:R-:W-:-:S03]  /*17b00*/  FADD.FTZ R21, R168, R21 ;  /* 0x00000015a8157221 */ /* 0x000fc60000010000 */
[----:B------:R-:W-:Y:S01]  /*17b10*/  FADD.FTZ R173, R173, R20 ;  /* 0x00000014adad7221 */ /* 0x000fe20000010000 */
[----:B------:R-:W-:Y:S01]  /*17b20*/  FADD.FTZ R2, R170, R21 ;  /* 0x00000015aa027221 */ /* 0x000fe20000010000 */
[----:B------:R-:W-:Y:S03]  /*17b30*/  HMMA.16816.F32 R128, R4, R16, R128 ;  /* 0x000000100480723c */ /* 0x000fe60000001880 */
[----:B------:R-:W-:Y:S01]  /*17b40*/  FADD.FTZ R172, R172, R173 ;  /* 0x000000adacac7221 */ /* 0x000fe20000010000 */
[----:B------:R-:W-:-:S04]  /*17b50*/  FADD.FTZ R2, R175, R2 ;  /* 0x00000002af027221 */ /* 0x000fc80000010000 */
[----:B------:R-:W-:Y:S01]  /*17b60*/  FADD.FTZ R167, R167, R2 ;  /* 0x00000002a7a77221 */ /* 0x000fe20000010000 */
[----:B------:R-:W-:Y:S01]  /*17b70*/  HMMA.16816.F32 R124, R4, R18, R124 ;  /* 0x00000012047c723c */ /* 0x000fe2000000187c */
[----:B------:R-:W3:Y:S02]  /*17b80*/  LDSM.16.MT88.4 R16, [R60+0x13800] ;  /* 0x013800003c10783b */ /* 0x000ee40000004200 */
[----:B------:R-:W-:-:S04]  /*17b90*/  FADD.FTZ R176, R176, R167 ;  /* 0x000000a7b0b07221 */ /* 0x000fc80000010000 */
[----:B------:R-:W-:Y:S01]  /*17ba0*/  FADD.FTZ R165, R165, R176 ;  /* 0x000000b0a5a57221 */ /* 0x000fe20000010000 */
[----:B--2---:R-:W-:Y:S03]  /*17bb0*/  HMMA.16816.F32 R92, R4, R12, R92 ;  /* 0x0000000c045c723c */ /* 0x004fe6000000185c */
[----:B------:R-:W-:-:S04]  /*17bc0*/  FADD.FTZ R38, R38, R165 ;  /* 0x000000a526267221 */ /* 0x000fc80000010000 */
[----:B------:R-:W-:Y:S01]  /*17bd0*/  FADD.FTZ R39, R39, R38 ;  /* 0x0000002627277221 */ /* 0x000fe20000010000 */
[----:B------:R-:W-:Y:S01]  /*17be0*/  HMMA.16816.F32 R96, R4, R14, R96 ;  /* 0x0000000e0460723c */ /* 0x000fe20000001860 */
[----:B------:R-:W2:Y:S02]  /*17bf0*/  LDSM.16.MT88.4 R12, [R42+0xf800] ;  /* 0x00f800002a0c783b */ /* 0x000ea40000004200 */
[----:B------:R-:W-:-:S05]  /*17c00*/  FADD.FTZ R160, R160, R39 ;  /* 0x00000027a0a07221 */ /* 0x000fca0000010000 */
[----:B-1----:R-:W-:Y:S03]  /*17c10*/  HMMA.16816.F32 R108, R4, R8, R108 ;  /* 0x00000008046c723c */ /* 0x002fe6000000186c */
[----:B------:R-:W-:-:S04]  /*17c20*/  FADD.FTZ R9, R177, R172 ;  /* 0x000000acb1097221 */ /* 0x000fc80000010000 */
[----:B------:R-:W-:Y:S01]  /*17c30*/  FADD.FTZ R9, R174, R9 ;  /* 0x00000009ae097221 */ /* 0x000fe20000010000 */
[----:B------:R-:W-:Y:S03]  /*17c40*/  HMMA.16816.F32 R112, R4, R10, R112 ;  /* 0x0000000a0470723c */ /* 0x000fe60000001870 */
[----:B------:R-:W-:Y:S01]  /*17c50*/  FADD.FTZ R164, R164, R9 ;  /* 0x00000009a4a47221 */ /* 0x000fe20000010000 */
[----:B------:R-:W-:-:S03]  /*17c60*/  FADD.FTZ R9, R149, R160 ;  /* 0x000000a095097221 */ /* 0x000fc60000010000 */
[----:B------:R-:W-:Y:S01]  /*17c70*/  FADD.FTZ R169, R169, R164 ;  /* 0x000000a4a9a97221 */ /* 0x000fe20000010000 */
[----:B------:R-:W-:Y:S01]  /*17c80*/  FADD.FTZ R9, R146, R9 ;  /* 0x0000000992097221 */ /* 0x000fe20000010000 */
[----:B---3--:R-:W-:Y:S03]  /*17c90*/  HMMA.16816.F32 R100, R4, R16, R100 ;  /* 0x000000100464723c */ /* 0x008fe60000001864 */
        /* <DEDUP_REMOVED lines=10> */
[C---:B--2---:R-:W-:Y:S08]  /*17d40*/  HMMA.16816.F32 R76, R4.reuse, R12, R76 ;  /* 0x0000000c044c723c */ /* 0x044ff0000000184c */
[----:B------:R-:W-:Y:S01]  /*17d50*/  HMMA.16816.F32 R80, R4, R14, R80 ;  /* 0x0000000e0450723c */ /* 0x000fe20000001850 */
[----:B------:R2:W3:Y:S02]  /*17d60*/  LDSM.16.MT88.4 R12, [R0+0x13800] ;  /* 0x01380000000c783b */ /* 0x0004e40000004200 */
[----:B--2---:R-:W-:-:S05]  /*17d70*/  FADD.FTZ R0, R144, R151 ;  /* 0x0000009790007221 */ /* 0x004fca0000010000 */
[----:B-1----:R-:W-:Y:S03]  /*17d80*/  HMMA.16816.F32 R84, R4, R16, R84 ;  /* 0x000000100454723c */ /* 0x002fe60000001854 */
[----:B------:R-:W-:-:S04]  /*17d90*/  FADD.FTZ R0, R147, R0 ;  /* 0x0000000093007221 */ /* 0x000fc80000010000 */
[----:B------:R-:W-:Y:S01]  /*17da0*/  FADD.FTZ R27, R27, R0 ;  /* 0x000000001b1b7221 */ /* 0x000fe20000010000 */
[----:B------:R-:W-:Y:S03]  /*17db0*/  HMMA.16816.F32 R88, R4, R18, R88 ;  /* 0x000000120458723c */ /* 0x000fe60000001858 */
[----:B------:R-:W-:-:S04]  /*17dc0*/  FADD.FTZ R28, R28, R27 ;  /* 0x0000001b1c1c7221 */ /* 0x000fc80000010000 */
[----:B------:R-:W-:Y:S01]  /*17dd0*/  FADD.FTZ R29, R29, R28 ;  /* 0x0000001c1d1d7221 */ /* 0x000fe20000010000 */
[----:B---3--:R-:W-:Y:S03]  /*17de0*/  HMMA.16816.F32 R120, R4, R12, R120 ;  /* 0x0000000c0478723c */ /* 0x008fe60000001878 */
[----:B------:R-:W-:-:S05]  /*17df0*/  FADD.FTZ R231, R30, R29 ;  /* 0x0000001d1ee77221 */ /* 0x000fca0000010000 */
[----:B------:R-:W-:Y:S01]  /*17e00*/  HMMA.16816.F32 R116, R4, R14, R116 ;  /* 0x0000000e0474723c */ /* 0x000fe20000001874 */
[----:B------:R-:W-:-:S04]  /*17e10*/  NOP ;  /* 0x0000000000007918 */ /* 0x000fc80000000000 */
[----:B------:R-:W-:-:S15]  /*17e20*/  @!P4 BRA `(.L_x_1108) ;  /* 0x0000004400f4c947 */ /* 0x000fde0003800000 */
[----:B------:R-:W-:Y:S01]  /*17e30*/  ISETP.NE.U32.AND P4, PT, R224, RZ, PT ;  /* 0x000000ffe000720c */ /* 0x000fe20003f85070 */
[----:B------:R-:W-:Y:S01]  /*17e40*/  VIADD R228, R61, 0xfffffffe ;  /* 0xfffffffe3de47836 */ /* 0x000fe20000000000 */
[----:B------:R-:W-:Y:S01]  /*17e50*/  MOV R0, R3 ;  /* 0x0000000300007202 */ /* 0x000fe20000000f00 */
[----:B------:R-:W-:Y:S01]  /*17e60*/  IMAD.MOV.U32 R137, RZ, RZ, R134 ;  /* 0x000000ffff897224 */ /* 0x000fe200078e0086 */
[----:B------:R-:W-:-:S13]  /*17e70*/  ISETP.NE.AND.EX P4, PT, R225, RZ, PT, P4 ;  /* 0x000000ffe100720c */ /* 0x000fda0003f85340 */
.L_x_1115:
        /* <DEDUP_REMOVED lines=16> */
[----:B------:R-:W-:Y:S01]  /*17f80*/  VIADD R5, R227, 0xffffff80 ;  /* 0xffffff80e3057836 */ /* 0x000fe20000000000 */
[----:B------:R-:W2:Y:S01]  /*17f90*/  LD.E R6, desc[UR4][R132.64+0x170] ;  /* 0x0001700484067980 */ /* 0x000ea2000c101900 */
[----:B------:R-:W-:Y:S02]  /*17fa0*/  IABS R8, R227 ;  /* 0x000000e300087213 */ /* 0x000fe40000000000 */
[-C--:B--2---:R-:W-:Y:S02]  /*17fb0*/  IABS R9, R6.reuse ;  /* 0x0000000600097213 */ /* 0x084fe40000000000 */
[-C--:B------:R-:W-:Y:S02]  /*17fc0*/  IABS R7, R6.reuse ;  /* 0x0000000600077213 */ /* 0x080fe40000000000 */
[----:B------:R-:W1:Y:S02]  /*17fd0*/  I2F.RP R12, R9 ;  /* 0x00000009000c7306 */ /* 0x000e640000209400 */
[----:B------:R-:W-:Y:S08]  /*17fe0*/  IADD3 R7, PT, PT, RZ, -R7, RZ ;  /* 0x80000007ff077210 */ /* 0x000ff00007ffe0ff */
[----:B-1----:R-:W1:Y:S02]  /*17ff0*/  MUFU.RCP R4, R12 ;  /* 0x0000000c00047308 */ /* 0x002e640000001000 */
[----:B-1----:R-:W-:Y:S08]  /*18000*/  VIADD R10, R4, 0xffffffe ;  /* 0x0ffffffe040a7836 */ /* 0x002ff00000000000 */
[----:B------:R-:W1:Y:S02]  /*18010*/  F2I.FTZ.U32.TRUNC.NTZ R11, R10 ;  /* 0x0000000a000b7305 */ /* 0x000e64000021f000 */
[--C-:B-1----:R-:W-:Y:S02]  /*18020*/  IMAD.MOV R4, RZ, RZ, -R11.reuse ;  /* 0x000000ffff047224 */ /* 0x102fe400078e0a0b */
[----:B------:R-:W-:Y:S02]  /*18030*/  IMAD.MOV.U32 R10, RZ, RZ, RZ ;  /* 0x000000ffff0a7224 */ /* 0x000fe400078e00ff */
[----:B------:R-:W-:Y:S01]  /*18040*/  IMAD R13, R4, R9, RZ ;  /* 0x00000009040d7224 */ /* 0x000fe200078e02ff */
[----:B------:R-:W-:Y:S02]  /*18050*/  IABS R4, R5 ;  /* 0x0000000500047213 */ /* 0x000fe40000000000 */
[-C--:B------:R-:W-:Y:S01]  /*18060*/  LOP3.LUT R5, R5, R6.reuse, RZ, 0x3c, !PT ;  /* 0x0000000605057212 */ /* 0x080fe200078e3cff */
[----:B------:R-:W-:Y:S02]  /*18070*/  IMAD.HI.U32 R11, R11, R13, R10 ;  /* 0x0000000d0b0b7227 */ /* 0x000fe400078e000a */
[----:B------:R-:W2:Y:S01]  /*18080*/  LD.E.64 R12, desc[UR4][R132.64+0x28] ;  /* 0x00002804840c7980 */ /* 0x000ea2000c101b00 */
[----:B------:R-:W-:Y:S02]  /*18090*/  ISETP.GE.AND P0, PT, R5, RZ, PT ;  /* 0x000000ff0500720c */ /* 0x000fe40003f06270 */
[----:B------:R-:W-:Y:S01]  /*180a0*/  LOP3.LUT R5, RZ, R6, RZ, 0x33, !PT ;  /* 0x00000006ff057212 */ /* 0x000fe200078e33ff */
        /* <DEDUP_REMOVED lines=11> */
[----:B------:R-:W-:Y:S02]  /*18160*/  LOP3.LUT R4, R227, R6, RZ, 0x3c, !PT ;  /* 0x00000006e3047212 */ /* 0x000fe400078e3cff */
[----:B------:R-:W-:Y:S02]  /*18170*/  ISETP.GE.U32.AND P6, PT, R8, R9, PT ;  /* 0x000000090800720c */ /* 0x000fe40003fc6070 */
[----:B------:R-:W-:Y:S02]  /*18180*/  ISETP.GE.AND P2, PT, R4, RZ, PT ;  /* 0x000000ff0400720c */ /* 0x000fe40003f46270 */
[----:B------:R-:W-:Y:S05]  /*18190*/  ISETP.NE.AND P1, PT, R6, RZ, PT ;  /* 0x000000ff0600720c */ /* 0x000fea0003f25270 */
[----:B------:R-:W-:Y:S04]  /*181a0*/  @P5 VIADD R10, R10, 0x1 ;  /* 0x000000010a0a5836 */ /* 0x000fe80000000000 */
[----:B------:R-:W-:Y:S02]  /*181b0*/  @P6 VIADD R11, R11, 0x1 ;  /* 0x000000010b0b6836 */ /* 0x000fe40000000000 */
[----:B------:R-:W-:Y:S03]  /*181c0*/  @!P0 IMAD.MOV R10, RZ, RZ, -R10 ;  /* 0x000000ffff0a8224 */ /* 0x000fe600078e0a0a */
[----:B------:R-:W-:Y:S02]  /*181d0*/  @!P2 IADD3 R11, PT, PT, -R11, RZ, RZ ;  /* 0x000000ff0b0ba210 */ /* 0x000fe40007ffe1ff */
[C---:B------:R-:W-:Y:S02]  /*181e0*/  SEL R9, R5.reuse, R10, !P1 ;  /* 0x0000000a05097207 */ /* 0x040fe40004800000 */
[----:B------:R-:W-:Y:S02]  /*181f0*/  SEL R5, R5, R11, !P1 ;  /* 0x0000000b05057207 */ /* 0x000fe40004800000 */
[-C--:B------:R-:W-:Y:S01]  /*18200*/  LEA R18, P1, R9, R222.reuse, 0x2 ;  /* 0x000000de09127211 */ /* 0x080fe200078210ff */
[----:B------:R-:W3:Y:S01]  /*18210*/  LD.E.64 R10, desc[UR4][R132.64+0x40] ;  /* 0x00004004840a7980 */ /* 0x000ee2000c101b00 */
[----:B------:R-:W-:Y:S02]  /*18220*/  LEA R16, P0, R5, R222, 0x2 ;  /* 0x000000de05107211 */ /* 0x000fe400078010ff */
[-C--:B------:R-:W-:Y:S02]  /*18230*/  LEA.HI.X.SX32 R19, R9, R223.reuse, 0x2, P1 ;  /* 0x000000df09137211 */ /* 0x080fe400008f16ff */
[C---:B------:R-:W-:Y:S01]  /*18240*/  LEA.HI.X.SX32 R17, R5.reuse, R223, 0x2, P0 ;  /* 0x000000df05117211 */ /* 0x040fe200000f16ff */
[----:B------:R-:W-:Y:S02]  /*18250*/  IMAD.IADD R5, R5, 0x1, -R9 ;  /* 0x0000000105057824 */ /* 0x000fe400078e0a09 */
[----:B------:R-:W4:Y:S02]  /*18260*/  LD.E R8, desc[UR4][R18.64] ;  /* 0x0000000412087980 */ /* 0x000f24000c101900 */
[----:B------:R-:W-:Y:S02]  /*18270*/  IMAD R6, R6, R5, -0x80 ;  /* 0xffffff8006067424 */ /* 0x000fe400078e0205 */
[----:B------:R-:W4:Y:S03]  /*18280*/  LD.E R7, desc[UR4][R16.64] ;  /* 0x0000000410077980 */ /* 0x000f26000c101900 */
[----:B------:R-:W-:Y:S01]  /*18290*/  SHF.R.S32.HI R5, RZ, 0x1f, R6 ;  /* 0x0000001fff057819 */ /* 0x000fe20000011406 */
        /* <DEDUP_REMOVED lines=12> */
.L_x_1110:
[----:B------:R-:W-:Y:S05]  /*18360*/  BSYNC.RECONVERGENT B0 ;  /* 0x0000000000007941 */ /* 0x000fea0003800200 */
.L_x_1109:
[----:B------:R-:W1:Y:S01]  /*18370*/  S2UR UR7, SR_CgaCtaId ;  /* 0x00000000000779c3 */ /* 0x000e620000008800 */
[C---:B------:R-:W-:Y:S01]  /*18380*/  IMAD.SHL.U32 R226, R200.reuse, 0x8, RZ ;  /* 0x00000008c8e27824 */ /* 0x040fe200078e00ff */
[----:B------:R-:W-:Y:S01]  /*18390*/  LOP3.LUT R3, R200, 0x38, RZ, 0xc0, !PT ;  /* 0x00000038c8037812 */ /* 0x000fe200078ec0ff */
[----:B------:R-:W-:Y:S01]  /*183a0*/  UMOV UR8, 0x400 ;  /* 0x0000040000087882 */ /* 0x000fe20000000000 */
[----:B------:R-:W-:Y:S01]  /*183b0*/  IMAD.SHL.U32 R7, R210, 0x20, RZ ;  /* 0x00000020d2077824 */ /* 0x000fe200078e00ff */
[--C-:B------:R-:W-:Y:S01]  /*183c0*/  SHF.R.U32.HI R203, RZ, 0x1, R200.reuse ;  /* 0x00000001ffcb7819 */ /* 0x100fe200000116c8 */
[----:B------:R-:W-:Y:S01]  /*183d0*/  IMAD.SHL.U32 R207, R200, 0x40, RZ ;  /* 0x00000040c8cf7824 */ /* 0x000fe200078e00ff */
[----:B------:R-:W-:Y:S01]  /*183e0*/  LOP3.LUT R202, R226, 0x38, RZ, 0xc0, !PT ;  /* 0x00000038e2ca7812 */ /* 0x000fe200078ec0ff */
[----:B------:R-:W-:Y:S01]  /*183f0*/  IMAD.SHL.U32 R204, R200, 0x20, RZ ;  /* 0x00000020c8cc7824 */ /* 0x000fe200078e00ff */
[----:B------:R-:W-:Y:S01]  /*18400*/  LOP3.LUT R4, R226, 0x1c0, RZ, 0xc0, !PT ;  /* 0x000001c0e2047812 */ /* 0x000fe200078ec0ff */
[----:B------:R-:W-:Y:S01]  /*18410*/  IMAD.MOV.U32 R135, RZ, RZ, 0x40 ;  /* 0x00000040ff877424 */ /* 0x000fe200078e00ff */
[----:B------:R-:W-:Y:S01]  /*18420*/  ISETP.GE.AND P3, PT, R202, R219, PT ;  /* 0x000000dbca00720c */ /* 0x000fe20003f66270 */
[----:B------:R-:W-:Y:S01]  /*18430*/  BSSY.RECONVERGENT B1, `(.L_x_1111) ;  /* 0x00001fa000017945 */ /* 0x000fe20003800200 */
[----:B------:R-:W-:Y:S02]  /*18440*/  LOP3.LUT R233, R226, 0x1e00, RZ, 0xc0, !PT ;  /* 0x00001e00e2e97812 */ /* 0x000fe400078ec0ff */
[C---:B------:R-:W-:Y:S02]  /*18450*/  LOP3.LUT R4, R202.reuse, R4, R3, 0x1e, !PT ;  /* 0x00000004ca047212 */ /* 0x040fe400078e1e03 */
[----:B------:R-:W-:Y:S02]  /*18460*/  LOP3.LUT R2, R202, 0x40, RZ, 0xfc, !PT ;  /* 0x00000040ca027812 */ /* 0x000fe400078efcff */
[----:B------:R-:W-:Y:S02]  /*18470*/  LOP3.LUT R233, R4, R233, RZ, 0xfc, !PT ;  /* 0x000000e904e97212 */ /* 0x000fe400078efcff */
[----:B------:R-:W-:Y:S02]  /*18480*/  ISETP.GE.AND P1, PT, R2, R219, PT ;  /* 0x000000db0200720c */ /* 0x000fe40003f26270 */
[----:B------:R-:W-:Y:S01]  /*18490*/  IADD3 R8, P0, PT, R7, R214, RZ ;  /* 0x000000d607087210 */ /* 0x000fe20007f1e0ff */
[----:B-1----:R-:W-:Y:S01]  /*184a0*/  ULEA UR6, UR7, UR8, 0x18 ;  /* 0x0000000807067291 */ /* 0x002fe2000f8ec0ff */
[----:B------:R-:W-:Y:S02]  /*184b0*/  SHF.L.U64.HI R4, R210, 0x5, R211 ;  /* 0x00000005d2047819 */ /* 0x000fe400000102d3 */
[C---:B------:R-:W-:Y:S02]  /*184c0*/  LOP3.LUT R3, R207.reuse, 0x1c0, RZ, 0xc0, !PT ;  /* 0x000001c0cf037812 */ /* 0x040fe400078ec0ff */
[----:B------:R-:W-:Y:S01]  /*184d0*/  LOP3.LUT R139, R207, 0x400, RZ, 0xc0, !PT ;  /* 0x00000400cf8b7812 */ /* 0x000fe200078ec0ff */
[----:B------:R-:W-:Y:S01]  /*184e0*/  IMAD.X R9, R4, 0x1, R215, P0 ;  /* 0x0000000104097824 */ /* 0x000fe200000e06d7 */
[----:B------:R-:W-:Y:S02]  /*184f0*/  LEA R233, R233, UR6, 0x1 ;  /* 0x00000006e9e97c11 */ /* 0x000fe4000f8e08ff */
[-C--:B------:R-:W-:Y:S02]  /*18500*/  IADD3 R14, P0, PT, R8, R7.reuse, RZ ;  /* 0x00000007080e7210 */ /* 0x080fe40007f1e0ff */
[----:B------:R-:W-:Y:S01]  /*18510*/  LOP3.LUT R3, R3, 0x8, R200, 0xf8, !PT ;  /* 0x0000000803037812 */ /* 0x000fe200078ef8c8 */
[----:B------:R-:W-:Y:S01]  /*18520*/  @!PT LDS RZ, [RZ] ;  /* 0x00000000fffff984 */ /* 0x000fe20000000800 */
[----:B------:R-:W-:Y:S01]  /*18530*/  @!PT LDS RZ, [RZ] ;  /* 0x00000000fffff984 */ /* 0x000fe20000000800 */
[----:B------:R-:W-:Y:S01]  /*18540*/  @!PT LDS RZ, [RZ] ;  /* 0x00000000fffff984 */ /* 0x000fe20000000800 */
[----:B------:R-:W-:Y:S01]  /*18550*/  @!P3 LDGSTS.E.BYPASS.LTC128B.128 [R233+0xc000], desc[UR4][R214.64] ;  /* 0x0c000000d6e9bfae */ /* 0x000fe2000b981a04 */
[----:B------:R-:W-:Y:S01]  /*18560*/  LOP3.LUT R204, R204, 0x7c00, RZ, 0xc0, !PT ;  /* 0x00007c00cccc7812 */ /* 0x000fe200078ec0ff */
[--C-:B------:R-:W-:Y:S01]  /*18570*/  IMAD.X R15, R9, 0x1, R4.reuse, P0 ;  /* 0x00000001090f7824 */ /* 0x100fe200000e0604 */
[-C--:B------:R-:W-:Y:S01]  /*18580*/  LOP3.LUT R2, R3, R202.reuse, RZ, 0x3c, !PT ;  /* 0x000000ca03027212 */ /* 0x080fe200078e3cff */
[----:B------:R-:W-:Y:S01]  /*18590*/  @P3 STS.128 [R233+0xc000], RZ ;  /* 0x00c000ffe9003388 */ /* 0x000fe20000000c00 */
[----:B------:R-:W-:Y:S03]  /*185a0*/  LOP3.LUT P2, RZ, R200, 0x4, RZ, 0xc0, !PT ;  /* 0x00000004c8ff7812 */ /* 0x000fe6000784c0ff */
[----:B------:R-:W-:Y:S01]  /*185b0*/  @!PT LDS RZ, [RZ] ;  /* 0x00000000fffff984 */ /* 0x000fe20000000800 */
[----:B------:R-:W-:Y:S01]  /*185c0*/  @!PT LDS RZ, [RZ] ;  /* 0x00000000fffff984 */ /* 0x000fe20000000800 */
[----:B------:R-:W-:Y:S01]  /*185d0*/  @!PT LDS RZ, [RZ] ;  /* 0x00000000fffff984 */ /* 0x000fe20000000800 */
[----:B------:R-:W-:Y:S01]  /*185e0*/  @!P1 LDGSTS.E.BYPASS.LTC128B.128 [R233+0x10000], desc[UR4][R214.64+0x80] ;  /* 0x10000080d6e99fae */ /* 0x000fe2000b981a04 */
[----:B------:R-:W-:Y:S01]  /*185f0*/  IMAD R139, R2, 0x2, R139 ;  /* 0x00000002028b7824 */ /* 0x000fe200078e028b */
[-C--:B------:R-:W-:Y:S02]  /*18600*/  IADD3 R2, P0, PT, R14, R7.reuse, RZ ;  /* 0x000000070e027210 */ /* 0x080fe40007f1e0ff */
[----:B------:R-:W-:Y:S01]  /*18610*/  @P1 STS.128 [R233+0x10000], RZ ;  /* 0x010000ffe9001388 */ /* 0x000fe20000000c00 */
[----:B------:R-:W-:Y:S02]  /*18620*/  SEL R135, R135, 0xffffffc0, !P2 ;  /* 0xffffffc087877807 */ /* 0x000fe40005000000 */
[--C-:B------:R-:W-:Y:S01]  /*18630*/  IMAD.X R3, R15, 0x1, R4.reuse, P0 ;  /* 0x000000010f037824 */ /* 0x100fe200000e0604 */
[----:B------:R-:W-:Y:S01]  /*18640*/  @!PT LDS RZ, [RZ] ;  /* 0x00000000fffff984 */ /* 0x000fe20000000800 */
[----:B------:R-:W-:Y:S01]  /*18650*/  @!PT LDS RZ, [RZ] ;  /* 0x00000000fffff984 */ /* 0x000fe20000000800 */
[----:B------:R-:W-:Y:S01]  /*18660*/  @!PT LDS RZ, [RZ] ;  /* 0x00000000fffff984 */ /* 0x000fe20000000800 */
[----:B------:R-:W-:Y:S01]  /*18670*/  @!P3 LDGSTS.E.BYPASS.LTC128B.128 [R233+0xc800], desc[UR4][R8.64] ;  /* 0x0c80000008e9bfae */ /* 0x000fe2000b981a04 */
[-C--:B------:R-:W-:Y:S03]  /*18680*/  IADD3 R12, P0, PT, R2, R7.reuse, RZ ;  /* 0x00000007020c7210 */ /* 0x080fe60007f1e0ff */
[----:B------:R-:W-:Y:S02]  /*18690*/  @P3 STS.128 [R233+0xc800], RZ ;  /* 0x00c800ffe9003388 */ /* 0x000fe40000000c00 */
[--C-:B------:R-:W-:Y:S01]  /*186a0*/  IMAD.X R13, R3, 0x1, R4.reuse, P0 ;  /* 0x00000001030d7824 */ /* 0x100fe200000e0604 */
[-C--:B------:R-:W-:Y:S01]  /*186b0*/  IADD3 R10, P0, PT, R12, R7.reuse, RZ ;  /* 0x000000070c0a7210 */ /* 0x080fe20007f1e0ff */
[----:B------:R-:W-:Y:S01]  /*186c0*/  @!PT LDS RZ, [RZ] ;  /* 0x00000000fffff984 */ /* 0x000fe20000000800 */
[----:B------:R-:W-:Y:S01]  /*186d0*/  @!PT LDS RZ, [RZ] ;  /* 0x00000000fffff984 */ /* 0x000fe20000000800 */
[----:B------:R-:W-:Y:S01]  /*186e0*/  @!PT LDS RZ, [RZ] ;  /* 0x00000000fffff984 */ /* 0x000fe20000000800 */
[----:B------:R1:W-:Y:S04]  /*186f0*/  @!P1 LDGSTS.E.BYPASS.LTC128B.128 [R233+0x10800], desc[UR4][R8.64+0x80] ;  /* 0x1080008008e99fae */ /* 0x0003e8000b981a04 */
[----:B------:R-:W-:Y:S01]  /*18700*/  @P1 STS.128 [R233+0x10800], RZ ;  /* 0x010800ffe9001388 */ /* 0x000fe20000000c00 */
[--C-:B------:R-:W-:Y:S03]  /*18710*/  IMAD.X R11, R13, 0x1, R4.reuse, P0 ;  /* 0x000000010d0b7824 */ /* 0x100fe600000e0604 */
        /* <DEDUP_REMOVED lines=14> */
[-C--:B-1----:R-:W-:Y:S03]  /*18800*/  IADD3 R8, P0, PT, R10, R7.reuse, RZ ;  /* 0x000000070a087210 */ /* 0x082fe60007f1e0ff */
[----:B------:R-:W-:Y:S04]  /*18810*/  @P3 STS.128 [R233+0xd800], RZ ;  /* 0x00d800ffe9003388 */ /* 0x000fe80000000c00 */
[----:B------:R-:W-:Y:S01]  /*18820*/  @!PT LDS RZ, [RZ] ;  /* 0x00000000fffff984 */ /* 0x000fe20000000800 */
[----:B------:R-:W-:Y:S01]  /*18830*/  @!PT LDS RZ, [RZ] ;  /* 0x00000000fffff984 */ /* 0x000fe20000000800 */
[----:B------:R-:W-:Y:S01]  /*18840*/  @!PT LDS RZ, [RZ] ;  /* 0x00000000fffff984 */ /* 0x000fe20000000800 */
[----:B------:R1:W-:Y:S01]  /*18850*/  @!P1 LDGSTS.E.BYPASS.LTC128B.128 [R233+0x11800], desc[UR4][R2.64+0x80] ;  /* 0x1180008002e99fae */ /* 0x0003e2000b981a04 */
[--C-:B------:R-:W-:Y:S01]  /*18860*/  IMAD.X R9, R11, 0x1, R4.reuse, P0 ;  /* 0x000000010b097824 */ /* 0x100fe200000e0604 */
[----:B------:R-:W-:Y:S02]  /*18870*/  IADD3 R6, P0, PT, R8, R7, RZ ;  /* 0x0000000708067210 */ /* 0x000fe40007f1e0ff */
[----:B------:R-:W-:Y:S03]  /*18880*/  @P1 STS.128 [R233+0x11800], RZ ;  /* 0x011800ffe9001388 */ /* 0x000fe60000000c00 */
[----:B------:R-:W-:Y:S01]  /*18890*/  IMAD.X R7, R9, 0x1, R4, P0 ;  /* 0x0000000109077824 */ /* 0x000fe200000e0604 */
[----:B------:R-:W-:Y:S01]  /*188a0*/  @!PT LDS RZ, [RZ] ;  /* 0x00000000fffff984 */ /* 0x000fe20000000800 */
[----:B------:R-:W-:Y:S01]  /*188b0*/  @!PT LDS RZ, [RZ] ;  /* 0x00000000fffff984 */ /* 0x000fe20000000800 */
[----:B------:R-:W-:Y:S01]  /*188c0*/  @!PT LDS RZ, [RZ] ;  /* 0x00000000fffff984 */ /* 0x000fe20000000800 */
[----:B------:R-:W-:Y:S01]  /*188d0*/  @!P3 LDGSTS.E.BYPASS.LTC128B.128 [R233+0xe000], desc[UR4][R12.64] ;  /* 0x0e0000000ce9bfae */ /* 0x000fe2000b981a04 */
[----:B------:R-:W-:Y:S03]  /*188e0*/  LOP3.LUT P0, RZ, R200, 0x2, RZ, 0xc0, !PT ;  /* 0x00000002c8ff7812 */ /* 0x000fe6000780c0ff */
[----:B------:R-:W-:Y:S01]  /*188f0*/  @P3 STS.128 [R233+0xe000], RZ ;  /* 0x00e000ffe9003388 */ /* 0x000fe20000000c00 */
[----:B------:R-:W-:Y:S02]  /*18900*/  SEL R205, R201, 0xffffffe0, !P0 ;  /* 0xffffffe0c9cd7807 */ /* 0x000fe40004000000 */
[----:B------:R-:W-:Y:S01]  /*18910*/  ISETP.NE.AND P0, PT, R228, RZ, PT ;  /* 0x000000ffe400720c */ /* 0x000fe20003f05270 */
        /* <DEDUP_REMOVED lines=9> */
[----:B-1----:R-:W-:Y:S03]  /*189b0*/  LOP3.LUT R2, R203, 0x8, RZ, 0xc0, !PT ;  /* 0x00000008cb027812 */ /* 0x002fe600078ec0ff */
[----:B------:R-:W-:Y:S01]  /*189c0*/  @P3 STS.128 [R233+0xe800], RZ ;  /* 0x00e800ffe9003388 */ /* 0x000fe20000000c00 */
[--C-:B------:R-:W-:Y:S02]  /*189d0*/  LOP3.LUT R3, R204, 0x200, R207.reuse, 0xf8, !PT ;  /* 0x00000200cc037812 */ /* 0x100fe400078ef8cf */
[----:B------:R-:W-:Y:S01]  /*189e0*/  LOP3.LUT R5, R2, 0x1c0, R207, 0xf8, !PT ;  /* 0x000001c002057812 */ /* 0x000fe200078ef8cf */
[----:B------:R-:W-:Y:S01]  /*189f0*/  @!PT LDS RZ, [RZ] ;  /* 0x00000000fffff984 */ /* 0x000fe20000000800 */
[----:B------:R-:W-:Y:S01]  /*18a00*/  @!PT LDS RZ, [RZ] ;  /* 0x00000000fffff984 */ /* 0x000fe20000000800 */
[----:B------:R-:W-:Y:S01]  /*18a10*/  @!PT LDS RZ, [RZ] ;  /* 0x00000000fffff984 */ /* 0x000fe20000000800 */
[----:B------:R-:W-:Y:S01]  /*18a20*/  @!P1 LDGSTS.E.BYPASS.LTC128B.128 [R233+0x12800], desc[UR4][R10.64+0x80] ;  /* 0x128000800ae99fae */ /* 0x000fe2000b981a04 */
[----:B------:R-:W-:Y:S02]  /*18a30*/  VIADD R2, R139, UR6 ;  /* 0x000000068b027c36 */ /* 0x000fe40008000000 */
[----:B------:R-:W-:Y:S01]  /*18a40*/  LOP3.LUT R136, R5, R202, RZ, 0x3c, !PT ;  /* 0x000000ca05887212 */ /* 0x000fe200078e3cff */
[----:B------:R-:W-:Y:S03]  /*18a50*/  @P1 STS.128 [R233+0x12800], RZ ;  /* 0x012800ffe9001388 */ /* 0x000fe60000000c00 */
[----:B------:R-:W-:Y:S01]  /*18a60*/  LOP3.LUT R184, R3, R136, RZ, 0xfc, !PT ;  /* 0x0000008803b87212 */ /* 0x000fe200078efcff */
[----:B------:R-:W-:Y:S01]  /*18a70*/  @!PT LDS RZ, [RZ] ;  /* 0x00000000fffff984 */ /* 0x000fe20000000800 */
[----:B------:R-:W-:Y:S01]  /*18a80*/  @!PT LDS RZ, [RZ] ;  /* 0x00000000fffff984 */ /* 0x000fe20000000800 */
[----:B------:R-:W-:Y:S01]  /*18a90*/  @!PT LDS RZ, [RZ] ;  /* 0x00000000fffff984 */ /* 0x000fe20000000800 */
[----:B------:R-:W-:Y:S01]  /*18aa0*/  @!P3 LDGSTS.E.BYPASS.LTC128B.128 [R233+0xf000], desc[UR4][R8.64] ;  /* 0x0f00000008e9bfae */ /* 0x000fe2000b981a04 */
[----:B------:R-:W-:Y:S02]  /*18ab0*/  IMAD.IADD R3, R2, 0x1, R205 ;  /* 0x0000000102037824 */ /* 0x000fe400078e02cd */
[----:B------:R-:W-:Y:S01]  /*18ac0*/  LEA R184, R184, UR6, 0x1 ;  /* 0x00000006b8b87c11 */ /* 0x000fe2000f8e08ff */
[----:B------:R-:W-:Y:S01]  /*18ad0*/  @P3 STS.128 [R233+0xf000], RZ ;  /* 0x00f000ffe9003388 */ /* 0x000fe20000000c00 */
[----:B------:R-:W-:Y:S03]  /*18ae0*/  IMAD.IADD R2, R2, 0x1, R135 ;  /* 0x0000000102027824 */ /* 0x000fe600078e0287 */
[----:B------:R-:W-:Y:S01]  /*18af0*/  @!PT LDS RZ, [RZ] ;  /* 0x00000000fffff984 */ /* 0x000fe20000000800 */
[----:B------:R-:W-:Y:S01]  /*18b00*/  @!PT LDS RZ, [RZ] ;  /* 0x00000000fffff984 */ /* 0x000fe20000000800 */
[----:B------:R-:W-:Y:S01]  /*18b10*/  @!PT LDS RZ, [RZ] ;  /* 0x00000000fffff984 */ /* 0x000fe20000000800 */
[----:B------:R1:W-:Y:S01]  /*18b20*/  @!P1 LDGSTS.E.BYPASS.LTC128B.128 [R233+0x13000], desc[UR4][R8.64+0x80] ;  /* 0x1300008008e99fae */ /* 0x0003e2000b981a04 */
[C---:B------:R-:W-:Y:S02]  /*18b30*/  IMAD.IADD R138, R184.reuse, 0x1, R205 ;  /* 0x00000001b88a7824 */ /* 0x040fe400078e02cd */
[----:B------:R-:W-:Y:S01]  /*18b40*/  IMAD.IADD R188, R184, 0x1, R135 ;  /* 0x00000001b8bc7824 */ /* 0x000fe200078e0287 */
[----:B------:R-:W-:Y:S01]  /*18b50*/  @P1 STS.128 [R233+0x13000], RZ ;  /* 0x013000ffe9001388 */ /* 0x000fe20000000c00 */
[C---:B------:R-:W-:Y:S02]  /*18b60*/  IMAD.IADD R134, R205.reuse, 0x1, R2 ;  /* 0x00000001cd867824 */ /* 0x040fe400078e0202 */
[----:B------:R-:W-:Y:S01]  /*18b70*/  IMAD.IADD R135, R205, 0x1, R188 ;  /* 0x00000001cd877824 */ /* 0x000fe200078e02bc */
        /* <DEDUP_REMOVED lines=10> */
[----:B------:R-:W-:Y:S04]  /*18c20*/  LDSM.16.M88.4 R64, [R184] ;  /* 0x00000000b840783b */ /* 0x000fe80000000200 */
[----:B-1----:R-:W2:Y:S04]  /*18c30*/  LDSM.16.M88.4 R8, [R139+UR6+0x4000] ;  /* 0x004000068b08783b */ /* 0x002ea80008000200 */
[----:B------:R-:W1:Y:S04]  /*18c40*/  LDSM.16.M88.4 R16, [R139+UR6+0x4800] ;  /* 0x004800068b10783b */ /* 0x000e680008000200 */
[----:B------:R-:W3:Y:S04]  /*18c50*/  LDSM.16.M88.4 R24, [R139+UR6+0x5000] ;  /* 0x005000068b18783b */ /* 0x000ee80008000200 */
[----:B------:R-:W0:Y:S04]  /*18c60*/  LDGDEPBAR ;  /* 0x00000000000079af */ /* 0x000e280000000000 */
[----:B------:R-:W4:Y:S04]  /*18c70*/  LDSM.16.M88.4 R32, [R139+UR6+0x5800] ;  /* 0x005800068b20783b */ /* 0x000f280008000200 */
[----:B------:R-:W5:Y:S04]  /*18c80*/  LDSM.16.M88.4 R40, [R139+UR6+0x6000] ;  /* 0x006000068b28783b */ /* 0x000f680008000200 */
[----:B------:R-:W5:Y:S04]  /*18c90*/  LDSM.16.M88.4 R48, [R139+UR6+0x6800] ;  /* 0x006800068b30783b */ /* 0x000f680008000200 */
[----:B------:R-:W5:Y:S04]  /*18ca0*/  LDSM.16.M88.4 R56, [R139+UR6+0x7000] ;  /* 0x007000068b38783b */ /* 0x000f680008000200 */
[----:B------:R-:W5:Y:S04]  /*18cb0*/  LDSM.16.M88.4 R140, [R139+UR6+0x7800] ;  /* 0x007800068b8c783b */ /* 0x000f680008000200 */
[----:B------:R-:W-:Y:S01]  /*18cc0*/  LDSM.16.M88.4 R144, [R138] ;  /* 0x000000008a90783b */ /* 0x000fe20000000200 */
[C---:B--2---:R-:W-:Y:S03]  /*18cd0*/  HMMA.16816.F32 R4, R64.reuse, R8, RZ ;  /* 0x000000084004723c */ /* 0x044fe600000018ff */
[----:B------:R-:W2:Y:S04]  /*18ce0*/  LDSM.16.M88.4 R148, [R3+0x4000] ;  /* 0x004000000394783b */ /* 0x000ea80000000200 */
[----:B------:R-:W2:Y:S01]  /*18cf0*/  LDSM.16.M88.4 R152, [R3+0x4800] ;  /* 0x004800000398783b */ /* 0x000ea20000000200 */
[C---:B------:R-:W-:Y:S03]  /*18d00*/  HMMA.16816.F32 R8, R64.reuse, R10, RZ ;  /* 0x0000000a4008723c */ /* 0x040fe600000018ff */
[----:B------:R-:W2:Y:S04]  /*18d10*/  LDSM.16.M88.4 R156, [R3+0x5000] ;  /* 0x00500000039c783b */ /* 0x000ea80000000200 */
[----:B------:R-:W-:Y:S01]  /*18d20*/  LDSM.16.M88.4 R160, [R3+0x7000] ;  /* 0x0070000003a0783b */ /* 0x000fe20000000200 */
[C---:B-1----:R-:W-:Y:S03]  /*18d30*/  HMMA.16816.F32 R12, R64.reuse, R16, RZ ;  /* 0x00000010400c723c */ /* 0x042fe600000018ff */
[----:B------:R-:W-:Y:S04]  /*18d40*/  LDSM.16.M88.4 R164, [R3+0x7800] ;  /* 0x0078000003a4783b */ /* 0x000fe80000000200 */
[----:B------:R-:W-:Y:S01]  /*18d50*/  LDSM.16.M88.4 R168, [R188] ;  /* 0x00000000bca8783b */ /* 0x000fe20000000200 */
[C---:B------:R-:W-:Y:S03]  /*18d60*/  HMMA.16816.F32 R16, R64.reuse, R18, RZ ;  /* 0x000000124010723c */ /* 0x040fe600000018ff */
[----:B------:R-:W-:Y:S04]  /*18d70*/  LDSM.16.M88.4 R172, [R2+0x4000] ;  /* 0x0040000002ac783b */ /* 0x000fe80000000200 */
[----:B------:R-:W-:Y:S01]  /*18d80*/  LDSM.16.M88.4 R176, [R2+0x6000] ;  /* 0x0060000002b0783b */ /* 0x000fe20000000200 */
[C---:B---3--:R-:W-:Y:S03]  /*18d90*/  HMMA.16816.F32 R20, R64.reuse, R24, RZ ;  /* 0x000000184014723c */ /* 0x048fe600000018ff */
[----:B------:R-:W-:Y:S04]  /*18da0*/  LDSM.16.M88.4 R180, [R139+UR6+0xa000] ;  /* 0x00a000068bb4783b */ /* 0x000fe80008000200 */
[----:B------:R-:W-:Y:S01]  /*18db0*/  LDSM.16.M88.4 R188, [R188+0x2000] ;  /* 0x00200000bcbc783b */ /* 0x000fe20000000200 */
[C---:B------:R-:W-:Y:S03]  /*18dc0*/  HMMA.16816.F32 R24, R64.reuse, R26, RZ ;  /* 0x0000001a4018723c */ /* 0x040fe600000018ff */
[----:B------:R-:W-:Y:S04]  /*18dd0*/  LDSM.16.M88.4 R192, [R2+0x8000] ;  /* 0x0080000002c0783b */ /* 0x000fe80000000200 */
[----:B------:R-:W-:Y:S01]  /*18de0*/  LDSM.16.M88.4 R196, [R134+0xb000] ;  /* 0x00b0000086c4783b */ /* 0x000fe20000000200 */
[C---:B----4-:R-:W-:Y:S08]  /*18df0*/  HMMA.16816.F32 R28, R64.reuse, R32, RZ ;  /* 0x00000020401c723c */ /* 0x050ff000000018ff */
[C---:B------:R-:W-:Y:S08]  /*18e00*/  HMMA.16816.F32 R32, R64.reuse, R34, RZ ;  /* 0x000000224020723c */ /* 0x040ff000000018ff */
[C---:B-----5:R-:W-:Y:S08]  /*18e10*/  HMMA.16816.F32 R36, R64.reuse, R40, RZ ;  /* 0x000000284024723c */ /* 0x060ff000000018ff */
[C---:B------:R-:W-:Y:S08]  /*18e20*/  HMMA.16816.F32 R40, R64.reuse, R42, RZ ;  /* 0x0000002a4028723c */ /* 0x040ff000000018ff */
[C---:B------:R-:W-:Y:S08]  /*18e30*/  HMMA.16816.F32 R44, R64.reuse, R48, RZ ;  /* 0x00000030402c723c */ /* 0x040ff000000018ff */
[C---:B------:R-:W-:Y:S08]  /*18e40*/  HMMA.16816.F32 R48, R64.reuse, R50, RZ ;  /* 0x000000324030723c */ /* 0x040ff000000018ff */
[C---:B------:R-:W-:Y:S08]  /*18e50*/  HMMA.16816.F32 R52, R64.reuse, R56, RZ ;  /* 0x000000384034723c */ /* 0x040ff000000018ff */
[C---:B------:R-:W-:Y:S08]  /*18e60*/  HMMA.16816.F32 R56, R64.reuse, R58, RZ ;  /* 0x0000003a4038723c */ /* 0x040ff000000018ff */
[C---:B------:R-:W-:Y:S08]  /*18e70*/  HMMA.16816.F32 R60, R64.reuse, R140, RZ ;  /* 0x0000008c403c723c */ /* 0x040ff000000018ff */
[----:B------:R-:W-:Y:S01]  /*18e80*/  HMMA.16816.F32 R64, R64, R142, RZ ;  /* 0x0000008e4040723c */ /* 0x000fe200000018ff */
[----:B------:R-:W1:Y:S07]  /*18e90*/  LDSM.16.M88.4 R140, [R3+0x5800] ;  /* 0x00580000038c783b */ /* 0x000e6e0000000200 */
[C---:B--2---:R-:W-:Y:S08]  /*18ea0*/  HMMA.16816.F32 R4, R144.reuse, R148, R4 ;  /* 0x000000949004723c */ /* 0x044ff00000001804 */
[C---:B------:R-:W-:Y:S01]  /*18eb0*/  HMMA.16816.F32 R8, R144.reuse, R150, R8 ;  /* 0x000000969008723c */ /* 0x040fe20000001808 */
[----:B------:R-:W2:Y:S07]  /*18ec0*/  LDSM.16.M88.4 R148, [R3+0x6000] ;  /* 0x006000000394783b */ /* 0x000eae0000000200 */
[C---:B------:R-:W-:Y:S08]  /*18ed0*/  HMMA.16816.F32 R12, R144.reuse, R152, R12 ;  /* 0x00000098900c723c */ /* 0x040ff0000000180c */
[C---:B------:R-:W-:Y:S01]  /*18ee0*/  HMMA.16816.F32 R16, R144.reuse, R154, R16 ;  /* 0x0000009a9010723c */ /* 0x040fe20000001810 */
[----:B------:R-:W3:Y:S07]  /*18ef0*/  LDSM.16.M88.4 R152, [R3+0x6800] ;  /* 0x006800000398783b */ /* 0x000eee0000000200 */
[C---:B------:R-:W-:Y:S08]  /*18f00*/  HMMA.16816.F32 R20, R144.reuse, R156, R20 ;  /* 0x0000009c9014723c */ /* 0x040ff00000001814 */
[C---:B------:R-:W-:Y:S01]  /*18f10*/  HMMA.16816.F32 R24, R144.reuse, R158, R24 ;  /* 0x0000009e9018723c */ /* 0x040fe20000001818 */
[----:B------:R-:W4:Y:S07]  /*18f20*/  LDSM.16.M88.4 R156, [R2+0x4800] ;  /* 0x00480000029c783b */ /* 0x000f2e0000000200 */
[C---:B-1----:R-:W-:Y:S08]  /*18f30*/  HMMA.16816.F32 R28, R144.reuse, R140, R28 ;  /* 0x0000008c901c723c */ /* 0x042ff0000000181c */
[C---:B------:R-:W-:Y:S01]  /*18f40*/  HMMA.16816.F32 R32, R144.reuse, R142, R32 ;  /* 0x0000008e9020723c */ /* 0x040fe20000001820 */
[----:B------:R-:W1:Y:S07]  /*18f50*/  LDSM.16.M88.4 R140, [R2+0x5000] ;  /* 0x00500000028c783b */ /* 0x000e6e0000000200 */
[C---:B--2---:R-:W-:Y:S08]  /*18f60*/  HMMA.16816.F32 R36, R144.reuse, R148, R36 ;  /* 0x000000949024723c */ /* 0x044ff00000001824 */
[C---:B------:R-:W-:Y:S01]  /*18f70*/  HMMA.16816.F32 R40, R144.reuse, R150, R40 ;  /* 0x000000969028723c */ /* 0x040fe20000001828 */
[----:B------:R-:W2:Y:S07]  /*18f80*/  LDSM.16.M88.4 R148, [R2+0x5800] ;  /* 0x005800000294783b */ /* 0x000eae0000000200 */
[C---:B---3--:R-:W-:Y:S08]  /*18f90*/  HMMA.16816.F32 R44, R144.reuse, R152, R44 ;  /* 0x00000098902c723c */ /* 0x048ff0000000182c */
[C---:B------:R-:W-:Y:S01]  /*18fa0*/  HMMA.16816.F32 R48, R144.reuse, R154, R48 ;  /* 0x0000009a9030723c */ /* 0x040fe20000001830 */
[----:B------:R-:W-:Y:S07]  /*18fb0*/  LDSM.16.M88.4 R152, [R135] ;  /* 0x000000008798783b */ /* 0x000fee0000000200 */
[C---:B------:R-:W-:Y:S08]  /*18fc0*/  HMMA.16816.F32 R52, R144.reuse, R160, R52 ;  /* 0x000000a09034723c */ /* 0x040ff00000001834 */
[C---:B------:R-:W-:Y:S01]  /*18fd0*/  HMMA.16816.F32 R56, R144.reuse, R162, R56 ;  /* 0x000000a29038723c */ /* 0x040fe20000001838 */
[----:B------:R-:W-:Y:S07]  /*18fe0*/  LDSM.16.M88.4 R160, [R134+0x4800] ;  /* 0x0048000086a0783b */ /* 0x000fee0000000200 */
[C---:B------:R-:W-:Y:S08]  /*18ff0*/  HMMA.16816.F32 R60, R144.reuse, R164, R60 ;  /* 0x000000a4903c723c */ /* 0x040ff0000000183c */
[----:B------:R-:W-:Y:S01]  /*19000*/  HMMA.16816.F32 R64, R144, R166, R64 ;  /* 0x000000a69040723c */ /* 0x000fe20000001840 */
[----:B------:R-:W3:Y:S04]  /*19010*/  LDSM.16.M88.4 R144, [R2+0x6800] ;  /* 0x006800000290783b */ /* 0x000ee80000000200 */
[----:B------:R-:W-:Y:S03]  /*19020*/  LDSM.16.M88.4 R164, [R134+0x5000] ;  /* 0x0050000086a4783b */ /* 0x000fe60000000200 */
[C---:B------:R-:W-:Y:S08]  /*19030*/  HMMA.16816.F32 R4, R168.reuse, R172, R4 ;  /* 0x000000aca804723c */ /* 0x040ff00000001804 */
[C---:B------:R-:W-:Y:S01]  /*19040*/  HMMA.16816.F32 R8, R168.reuse, R174, R8 ;  /* 0x000000aea808723c */ /* 0x040fe20000001808 */
[----:B------:R-:W-:Y:S07]  /*19050*/  LDSM.16.M88.4 R172, [R139+UR6+0x8000] ;  /* 0x008000068bac783b */ /* 0x000fee0008000200 */
[C---:B----4-:R-:W-:Y:S08]  /*19060*/  HMMA.16816.F32 R12, R168.reuse, R156, R12 ;  /* 0x0000009ca80c723c */ /* 0x050ff0000000180c */
[C---:B------:R-:W-:Y:S01]  /*19070*/  HMMA.16816.F32 R16, R168.reuse, R158, R16 ;  /* 0x0000009ea810723c */ /* 0x040fe20000001810 */
[----:B------:R-:W-:Y:S07]  /*19080*/  LDSM.16.M88.4 R156, [R134+0x4000] ;  /* 0x00400000869c783b */ /* 0x000fee0000000200 */
[C---:B-1----:R-:W-:Y:S08]  /*19090*/  HMMA.16816.F32 R20, R168.reuse, R140, R20 ;  /* 0x0000008ca814723c */ /* 0x042ff00000001814 */
[C---:B------:R-:W-:Y:S01]  /*190a0*/  HMMA.16816.F32 R24, R168.reuse, R142, R24 ;  /* 0x0000008ea818723c */ /* 0x040fe20000001818 */
[----:B------:R-:W1:Y:S07]  /*190b0*/  LDSM.16.M88.4 R140, [R2+0x7000] ;  /* 0x00700000028c783b */ /* 0x000e6e0000000200 */
[C---:B--2---:R-:W-:Y:S08]  /*190c0*/  HMMA.16816.F32 R28, R168.reuse, R148, R28 ;  /* 0x00000094a81c723c */ /* 0x044ff0000000181c */
[C---:B------:R-:W-:Y:S01]  /*190d0*/  HMMA.16816.F32 R32, R168.reuse, R150, R32 ;  /* 0x00000096a820723c */ /* 0x040fe20000001820 */
[----:B------:R-:W2:Y:S07]  /*190e0*/  LDSM.16.M88.4 R148, [R2+0x7800] ;  /* 0x007800000294783b */ /* 0x000eae0000000200 */
[C---:B------:R-:W-:Y:S08]  /*190f0*/  HMMA.16816.F32 R36, R168.reuse, R176, R36 ;  /* 0x000000b0a824723c */ /* 0x040ff00000001824 */
[C---:B------:R-:W-:Y:S01]  /*19100*/  HMMA.16816.F32 R40, R168.reuse, R178, R40 ;  /* 0x000000b2a828723c */ /* 0x040fe20000001828 */
[----:B------:R-:W-:Y:S07]  /*19110*/  LDSM.16.M88.4 R176, [R139+UR6+0x8800] ;  /* 0x008800068bb0783b */ /* 0x000fee0008000200 */
[C---:B---3--:R-:W-:Y:S08]  /*19120*/  HMMA.16816.F32 R44, R168.reuse, R144, R44 ;  /* 0x00000090a82c723c */ /* 0x048ff0000000182c */
[C---:B------:R-:W-:Y:S01]  /*19130*/  HMMA.16816.F32 R48, R168.reuse, R146, R48 ;  /* 0x00000092a830723c */ /* 0x040fe20000001830 */
[----:B------:R-:W3:Y:S07]  /*19140*/  LDSM.16.M88.4 R144, [R134+0x5800] ;  /* 0x005800008690783b */ /* 0x000eee0000000200 */
[C---:B-1----:R-:W-:Y:S08]  /*19150*/  HMMA.16816.F32 R52, R168.reuse, R140, R52 ;  /* 0x0000008ca834723c */ /* 0x042ff00000001834 */
[C---:B------:R-:W-:Y:S01]  /*19160*/  HMMA.16816.F32 R56, R168.reuse, R142, R56 ;  /* 0x0000008ea838723c */ /* 0x040fe20000001838 */
[----:B------:R-:W1:Y:S07]  /*19170*/  LDSM.16.M88.4 R140, [R134+0x6000] ;  /* 0x00600000868c783b */ /* 0x000e6e0000000200 */
[C---:B--2---:R-:W-:Y:S08]  /*19180*/  HMMA.16816.F32 R60, R168.reuse, R148, R60 ;  /* 0x00000094a83c723c */ /* 0x044ff0000000183c */
[----:B------:R-:W-:Y:S01]  /*19190*/  HMMA.16816.F32 R64, R168, R150, R64 ;  /* 0x00000096a840723c */ /* 0x000fe20000001840 */
[----:B------:R-:W2:Y:S04]  /*191a0*/  LDSM.16.M88.4 R148, [R134+0x6800] ;  /* 0x006800008694783b */ /* 0x000ea80000000200 */
        /* <DEDUP_REMOVED lines=10> */
[----:B------:R-:W5:Y:S07]  /*19250*/  LDSM.16.M88.4 R164, [R139+UR6+0x9000] ;  /* 0x009000068ba4783b */ /* 0x000f6e0008000200 */
[C---:B---3--:R-:W-:Y:S08]  /*19260*/  HMMA.16816.F32 R28, R152.reuse, R144, R28 ;  /* 0x00000090981c723c */ /* 0x048ff0000000181c */
[C---:B------:R-:W-:Y:S01]  /*19270*/  HMMA.16816.F32 R32, R152.reuse, R146, R32 ;  /* 0x000000929820723c */ /* 0x040fe20000001820 */
[----:B------:R-:W3:Y:S07]  /*19280*/  LDSM.16.M88.4 R144, [R139+UR6+0x9800] ;  /* 0x009800068b90783b */ /* 0x000eee0008000200 */
[C---:B-1----:R-:W-:Y:S08]  /*19290*/  HMMA.16816.F32 R36, R152.reuse, R140, R36 ;  /* 0x0000008c9824723c */ /* 0x042ff00000001824 */
[C---:B------:R-:W-:Y:S01]  /*192a0*/  HMMA.16816.F32 R40, R152.reuse, R142, R40 ;  /* 0x0000008e9828723c */ /* 0x040fe20000001828 */
[----:B------:R-:W1:Y:S07]  /*192b0*/  LDSM.16.M88.4 R140, [R139+UR6+0xa800] ;  /* 0x00a800068b8c783b */ /* 0x000e6e0008000200 */
[C---:B--2---:R-:W-:Y:S08]  /*192c0*/  HMMA.16816.F32 R44, R152.reuse, R148, R44 ;  /* 0x00000094982c723c */ /* 0x044ff0000000182c */
[C---:B------:R-:W-:Y:S01]  /*192d0*/  HMMA.16816.F32 R48, R152.reuse, R150, R48 ;  /* 0x000000969830723c */ /* 0x040fe20000001830 */
[----:B------:R-:W2:Y:S07]  /*192e0*/  LDSM.16.M88.4 R148, [R139+UR6+0xb000] ;  /* 0x00b000068b94783b */ /* 0x000eae0008000200 */
[C---:B----4-:R-:W-:Y:S08]  /*192f0*/  HMMA.16816.F32 R52, R152.reuse, R156, R52 ;  /* 0x0000009c9834723c */ /* 0x050ff00000001834 */
[C---:B------:R-:W-:Y:S01]  /*19300*/  HMMA.16816.F32 R56, R152.reuse, R158, R56 ;  /* 0x0000009e9838723c */ /* 0x040fe20000001838 */
[----:B------:R-:W-:Y:S07]  /*19310*/  LDSM.16.M88.4 R156, [R138+0x2000] ;  /* 0x002000008a9c783b */ /* 0x000fee0000000200 */
[C---:B-----5:R-:W-:Y:S08]  /*19320*/  HMMA.16816.F32 R60, R152.reuse, R160, R60 ;  /* 0x000000a0983c723c */ /* 0x060ff0000000183c */
[----:B------:R-:W-:Y:S01]  /*19330*/  HMMA.16816.F32 R64, R152, R162, R64 ;  /* 0x000000a29840723c */ /* 0x000fe20000001840 */
[----:B------:R-:W4:Y:S04]  /*19340*/  LDSM.16.M88.4 R152, [R139+UR6+0xb800] ;  /* 0x00b800068b98783b */ /* 0x000f280008000200 */
[----:B------:R-:W5:Y:S03]  /*19350*/  LDSM.16.M88.4 R160, [R3+0x8000] ;  /* 0x0080000003a0783b */ /* 0x000f660000000200 */
        /* <DEDUP_REMOVED lines=9> */
[C---:B---3--:R-:W-:Y:S08]  /*193f0*/  HMMA.16816.F32 R28, R168.reuse, R144, R28 ;  /* 0x00000090a81c723c */ /* 0x048ff0000000181c */
[C---:B------:R-:W-:Y:S01]  /*19400*/  HMMA.16816.F32 R32, R168.reuse, R146, R32 ;  /* 0x00000092a820723c */ /* 0x040fe20000001820 */
[----:B------:R-:W3:Y:S07]  /*19410*/  LDSM.16.M88.4 R144, [R3+0xa000] ;  /* 0x00a000000390783b */ /* 0x000eee0000000200 */
[C---:B------:R-:W-:Y:S08]  /*19420*/  HMMA.16816.F32 R36, R168.reuse, R180, R36 ;  /* 0x000000b4a824723c */ /* 0x040ff00000001824 */
[C---:B------:R-:W-:Y:S01]  /*19430*/  HMMA.16816.F32 R40, R168.reuse, R182, R40 ;  /* 0x000000b6a828723c */ /* 0x040fe20000001828 */
[----:B------:R-:W3:Y:S07]  /*19440*/  LDSM.16.M88.4 R180, [R3+0xb000] ;  /* 0x00b0000003b4783b */ /* 0x000eee0000000200 */
[C---:B-1----:R-:W-:Y:S08]  /*19450*/  HMMA.16816.F32 R44, R168.reuse, R140, R44 ;  /* 0x0000008ca82c723c */ /* 0x042ff0000000182c */
[C---:B------:R-:W-:Y:S01]  /*19460*/  HMMA.16816.F32 R48, R168.reuse, R142, R48 ;  /* 0x0000008ea830723c */ /* 0x040fe20000001830 */
[----:B------:R-:W1:Y:S07]  /*19470*/  LDSM.16.M88.4 R140, [R3+0xb800] ;  /* 0x00b80000038c783b */ /* 0x000e6e0000000200 */
[C---:B--2---:R-:W-:Y:S08]  /*19480*/  HMMA.16816.F32 R52, R168.reuse, R148, R52 ;  /* 0x00000094a834723c */ /* 0x044ff00000001834 */
[C---:B------:R-:W-:Y:S01]  /*19490*/  HMMA.16816.F32 R56, R168.reuse, R150, R56 ;  /* 0x00000096a838723c */ /* 0x040fe20000001838 */
[----:B------:R-:W2:Y:S07]  /*194a0*/  LDSM.16.M88.4 R148, [R2+0x8800] ;  /* 0x008800000294783b */ /* 0x000eae0000000200 */
        /* <DEDUP_REMOVED lines=28> */
[----:B------:R-:W3:Y:S03]  /*19670*/  LDSM.16.M88.4 R156, [R2+0xa800] ;  /* 0x00a80000029c783b */ /* 0x000ee60000000200 */
[C---:B------:R-:W-:Y:S08]  /*19680*/  HMMA.16816.F32 R4, R188.reuse, R192, R4 ;  /* 0x000000c0bc04723c */ /* 0x040ff00000001804 */
[C---:B------:R-:W-:Y:S01]  /*19690*/  HMMA.16816.F32 R8, R188.reuse, R194, R8 ;  /* 0x000000c2bc08723c */ /* 0x040fe20000001808 */
[----:B------:R-:W-:Y:S07]  /*196a0*/  LDSM.16.M88.4 R192, [R134+0xa800] ;  /* 0x00a8000086c0783b */ /* 0x000fee0000000200 */
[C---:B--2---:R-:W-:Y:S08]  /*196b0*/  HMMA.16816.F32 R12, R188.reuse, R148, R12 ;  /* 0x00000094bc0c723c */ /* 0x044ff0000000180c */
[C---:B------:R-:W-:Y:S01]  /*196c0*/  HMMA.16816.F32 R16, R188.reuse, R150, R16 ;  /* 0x00000096bc10723c */ /* 0x040fe20000001810 */
[----:B------:R-:W2:Y:S07]  /*196d0*/  LDSM.16.M88.4 R148, [R134+0x8800] ;  /* 0x008800008694783b */ /* 0x000eae0000000200 */
        /* <DEDUP_REMOVED lines=9> */
[C---:B---3--:R-:W-:Y:S08]  /*19770*/  HMMA.16816.F32 R44, R188.reuse, R156, R44 ;  /* 0x0000009cbc2c723c */ /* 0x048ff0000000182c */
[C---:B------:R-:W-:Y:S08]  /*19780*/  HMMA.16816.F32 R48, R188.reuse, R158, R48 ;  /* 0x0000009ebc30723c */ /* 0x040ff00000001830 */
[C---:B------:R-:W-:Y:S08]  /*19790*/  HMMA.16816.F32 R52, R188.reuse, R160, R52 ;  /* 0x000000a0bc34723c */ /* 0x040ff00000001834 */
[C---:B------:R-:W-:Y:S08]  /*197a0*/  HMMA.16816.F32 R56, R188.reuse, R162, R56 ;  /* 0x000000a2bc38723c */ /* 0x040ff00000001838 */
[C---:B------:R-:W-:Y:S08]  /*197b0*/  HMMA.16816.F32 R60, R188.reuse, R164, R60 ;  /* 0x000000a4bc3c723c */ /* 0x040ff0000000183c */
[----:B------:R-:W-:Y:S08]  /*197c0*/  HMMA.16816.F32 R64, R188, R166, R64 ;  /* 0x000000a6bc40723c */ /* 0x000ff00000001840 */
[C---:B------:R-:W-:Y:S08]  /*197d0*/  HMMA.16816.F32 R4, R168.reuse, R172, R4 ;  /* 0x000000aca804723c */ /* 0x040ff00000001804 */
        /* <DEDUP_REMOVED lines=94> */
.L_x_1114:
[----:B------:R-:W-:Y:S05]  /*19dc0*/  BSYNC.RECONVERGENT B0 ;  /* 0x0000000000007941 */ /* 0x000fea0003800200 */
.L_x_1113:
        /* <DEDUP_REMOVED lines=96> */
.L_x_1112:
[----:B------:R-:W-:Y:S05]  /*1a3d0*/  BSYNC.RECONVERGENT B1 ;  /* 0x0000000000017941 */ /* 0x000fea0003800200 */
.L_x_1111:
        /* <DEDUP_REMOVED lines=36> */
[----:B------:R-:W-:Y:S05]  /*1a620*/  LEA R156, R156, UR6, 0x1 ;  /* 0x000000069c9c7c11 */ /* 0x000fea000f8e08ff */
[----:B------:R-:W3:Y:S01]  /*1a630*/  SHFL.BFLY PT, R3, R140, 0x2, 0x1f ;  /* 0x0c401f008c037f89 */ /* 0x000ee200000e0000 */
[----:B------:R-:W-:Y:S07]  /*1a640*/  IADD3 R157, PT, PT, R205, R156, RZ ;  /* 0x0000009ccd9d7210 */ /* 0x000fee0007ffe0ff */
[----:B------:R-:W-:Y:S01]  /*1a650*/  LDSM.16.MT88.4 R152, [R156+0x10800] ;  /* 0x010800009c98783b */ /* 0x000fe20000004200 */
[----:B------:R-:W-:Y:S02]  /*1a660*/  IADD3 R158, PT, PT, R156, 0xc040, RZ ;  /* 0x0000c0409c9e7810 */ /* 0x000fe40007ffe0ff */
[----:B-1----:R-:W-:Y:S02]  /*1a670*/  FMNMX.FTZ R138, R139, R2, !PT ;  /* 0x000000028b8a7209 */ /* 0x002fe40007810000 */
[----:B---3--:R-:W-:Y:S03]  /*1a680*/  FMNMX.FTZ R141, R140, R3, !PT ;  /* 0x000000038c8d7209 */ /* 0x008fe60007810000 */
        /* <DEDUP_REMOVED lines=18> */
[----:B------:R-:W-:Y:S01]  /*1a7b0*/  ISETP.GT.AND P0, PT, R228, RZ, PT ;  /* 0x000000ffe400720c */ /* 0x000fe20003f04270 */
[-CC-:B------:R-:W-:Y:S01]  /*1a7c0*/  FFMA.FTZ R160, R9, R135.reuse, -R170.reuse ;  /* 0x0000008709a07223 */ /* 0x180fe200000108aa */
[-C--:B------:R-:W-:Y:S01]  /*1a7d0*/  FFMA.FTZ R161, R4, R135.reuse, -R170 ;  /* 0x0000008704a17223 */ /* 0x080fe200000108aa */
[-CC-:B------:R-:W-:Y:S01]  /*1a7e0*/  FFMA.FTZ R164, R10, R135.reuse, -R168.reuse ;  /* 0x000000870aa47223 */ /* 0x180fe200000108a8 */
[-C--:B------:R-:W-:Y:S01]  /*1a7f0*/  FFMA.FTZ R163, R11, R135.reuse, -R168 ;  /* 0x000000870ba37223 */ /* 0x080fe200000108a8 */
[-C--:B------:R-:W-:Y:S01]  /*1a800*/  FFMA.FTZ R162, R5, R135.reuse, -R170 ;  /* 0x0000008705a27223 */ /* 0x080fe200000108aa */
[-CC-:B------:R-:W-:Y:S01]  /*1a810*/  FFMA.FTZ R165, R6, R135.reuse, -R168.reuse ;  /* 0x0000008706a57223 */ /* 0x180fe200000108a8 */
[-C--:B------:R-:W-:Y:S01]  /*1a820*/  FFMA.FTZ R166, R7, R135.reuse, -R168 ;  /* 0x0000008707a67223 */ /* 0x080fe200000108a8 */
[--C-:B------:R-:W-:Y:S01]  /*1a830*/  FFMA.FTZ R159, R8, R135, -R170.reuse ;  /* 0x00000087089f7223 */ /* 0x100fe200000108aa */
        /* <DEDUP_REMOVED lines=17> */
[----:B------:R-:W-:Y:S01]  /*1a950*/  FMUL.FTZ R70, R0, R70 ;  /* 0x0000004600467220 */ /* 0x000fe20000410000 */
        /* <DEDUP_REMOVED lines=15> */
[----:B------:R-:W-:Y:S01]  /*1aa50*/  FMUL.FTZ R76, R2, R76 ;  /* 0x0000004c024c7220 */ /* 0x000fe20000410000 */
[----:B--2---:R-:W-:Y:S01]  /*1aa60*/  F2FP.F16.F32.PACK_AB R130, R160, R159 ;  /* 0x0000009fa082723e */ /* 0x004fe200000000ff */
[----:B------:R-:W-:Y:S01]  /*1aa70*/  FMUL.FTZ R77, R2, R77 ;  /* 0x0000004d024d7220 */ /* 0x000fe20000410000 */
[C---:B------:R-:W-:Y:S01]  /*1aa80*/  FMUL.FTZ R82, R0.reuse, R82 ;  /* 0x0000005200527220 */ /* 0x040fe20000410000 */
[----:B------:R-:W-:Y:S01]  /*1aa90*/  FMUL.FTZ R83, R0, R83 ;  /* 0x0000005300537220 */ /* 0x000fe20000410000 */
[C---:B------:R-:W-:Y:S01]  /*1aaa0*/  FMUL.FTZ R80, R2.reuse, R80 ;  /* 0x0000005002507220 */ /* 0x040fe20000410000 */
[----:B------:R-:W-:Y:S01]  /*1aab0*/  FMUL.FTZ R81, R2, R81 ;  /* 0x0000005102517220 */ /* 0x000fe20000410000 */
[----:B------:R-:W-:Y:S01]  /*1aac0*/  LDSM.16.MT88.4 R148, [R205+0x800] ;  /* 0x00080000cd94783b */ /* 0x000fe20000004200 */
[-C--:B------:R-:W-:Y:S01]  /*1aad0*/  FFMA.FTZ R180, R25, R135.reuse, -R170 ;  /* 0x0000008719b47223 */ /* 0x080fe200000108aa */
[----:B----4-:R-:W-:Y:S01]  /*1aae0*/  F2FP.F16.F32.PACK_AB R131, R163, R164 ;  /* 0x000000a4a383723e */ /* 0x010fe200000000ff */
[-CC-:B------:R-:W-:Y:S01]  /*1aaf0*/  FFMA.FTZ R177, R26, R135.reuse, -R168.reuse ;  /* 0x000000871ab17223 */ /* 0x180fe200000108a8 */
[-C--:B------:R-:W-:Y:S01]  /*1ab00*/  FFMA.FTZ R182, R27, R135.reuse, -R168 ;  /* 0x000000871bb67223 */ /* 0x080fe200000108a8 */
[-CC-:B------:R-:W-:Y:S01]  /*1ab10*/  FFMA.FTZ R179, R48, R135.reuse, -R170.reuse ;  /* 0x0000008730b37223 */ /* 0x180fe200000108aa */
[-C--:B------:R-:W-:Y:S01]  /*1ab20*/  FFMA.FTZ R184, R49, R135.reuse, -R170 ;  /* 0x0000008731b87223 */ /* 0x080fe200000108aa */
[-CC-:B------:R-:W-:Y:S01]  /*1ab30*/  FFMA.FTZ R181, R50, R135.reuse, -R168.reuse ;  /* 0x0000008732b57223 */ /* 0x180fe200000108a8 */
[----:B------:R-:W-:Y:S01]  /*1ab40*/  FFMA.FTZ R186, R51, R135, -R168 ;  /* 0x0000008733ba7223 */ /* 0x000fe200000108a8 */
[C---:B-1----:R-:W-:Y:S01]  /*1ab50*/  HMMA.16816.F32 R4, R128.reuse, R136, R4 ;  /* 0x000000888004723c */ /* 0x042fe20000001804 */
[----:B------:R-:W-:Y:S01]  /*1ab60*/  LDSM.16.MT88.4 R48, [R157+0x12800] ;  /* 0x012800009d30783b */ /* 0x000fe20000004200 */
[----:B------:R-:W-:Y:S03]  /*1ab70*/  MUFU.EX2 R180, R180 ;  /* 0x000000b400b47308 */ /* 0x000fe60000000800 */
[C---:B------:R-:W-:Y:S01]  /*1ab80*/  FMUL.FTZ R86, R0.reuse, R86 ;  /* 0x0000005600567220 */ /* 0x040fe20000410000 */
[----:B------:R-:W-:Y:S01]  /*1ab90*/  FMUL.FTZ R87, R0, R87 ;  /* 0x0000005700577220 */ /* 0x000fe20000410000 */
[C---:B------:R-:W-:Y:S01]  /*1aba0*/  FMUL.FTZ R84, R2.reuse, R84 ;  /* 0x0000005402547220 */ /* 0x040fe20000410000 */
[C---:B------:R-:W-:Y:S01]  /*1abb0*/  HMMA.16816.F32 R8, R128.reuse, R138, R8 ;  /* 0x0000008a8008723c */ /* 0x040fe20000001808 */
[----:B------:R-:W1:Y:S03]  /*1abc0*/  LDSM.16.MT88.4 R136, [R156+0x10000] ;  /* 0x010000009c88783b */ /* 0x000e660000004200 */
        /* <DEDUP_REMOVED lines=36> */
[C---:B-----5:R-:W-:Y:S04]  /*1ae10*/  HMMA.16816.F32 R84, R128.reuse, R124, R84 ;  /* 0x0000007c8054723c */ /* 0x060fe80000001854 */
[----:B------:R-:W-:Y:S01]  /*1ae20*/  MUFU.EX2 R186, R186 ;  /* 0x000000ba00ba7308 */ /* 0x000fe20000000800 */
[C---:B------:R-:W-:Y:S01]  /*1ae30*/  FMUL.FTZ R114, R0.reuse, R114 ;  /* 0x0000007200727220 */ /* 0x040fe20000410000 */
[----:B------:R-:W-:Y:S01]  /*1ae40*/  FMUL.FTZ R115, R0, R115 ;  /* 0x0000007300737220 */ /* 0x000fe20000410000 */
[C---:B------:R-:W-:Y:S01]  /*1ae50*/  FMUL.FTZ R112, R2.reuse, R112 ;  /* 0x0000007002707220 */ /* 0x040fe20000410000 */
[----:B------:R-:W-:Y:S01]  /*1ae60*/  FMUL.FTZ R113, R2, R113 ;  /* 0x0000007102717220 */ /* 0x000fe20000410000 */
[-CC-:B------:R-:W-:Y:S01]  /*1ae70*/  FFMA.FTZ R174, R12, R135.reuse, -R170.reuse ;  /* 0x000000870cae7223 */ /* 0x180fe200000108aa */
[C---:B------:R-:W-:Y:S01]  /*1ae80*/  HMMA.16816.F32 R88, R128.reuse, R126, R88 ;  /* 0x0000007e8058723c */ /* 0x040fe20000001858 */
[----:B------:R-:W3:Y:S02]  /*1ae90*/  LDSM.16.MT88.4 R124, [R158+0x4000] ;  /* 0x004000009e7c783b */ /* 0x000ee40000004200 */
[C---:B------:R-:W-:Y:S01]  /*1aea0*/  FMUL.FTZ R12, R2.reuse, R120 ;  /* 0x00000078020c7220 */ /* 0x040fe20000410000 */
[----:B------:R-:W-:Y:S01]  /*1aeb0*/  FFMA.FTZ R169, R13, R135, -R170 ;  /* 0x000000870da97223 */ /* 0x000fe200000108aa */
[----:B------:R-:W-:Y:S01]  /*1aec0*/  FMUL.FTZ R13, R2, R121 ;  /* 0x00000079020d7220 */ /* 0x000fe20000410000 */
[-CC-:B------:R-:W-:Y:S01]  /*1aed0*/  FFMA.FTZ R171, R14, R135.reuse, -R168.reuse ;  /* 0x000000870eab7223 */ /* 0x180fe200000108a8 */
[C---:B------:R-:W-:Y:S01]  /*1aee0*/  FMUL.FTZ R14, R0.reuse, R122 ;  /* 0x0000007a000e7220 */ /* 0x040fe20000410000 */
[C---:B-1----:R-:W-:Y:S01]  /*1aef0*/  HMMA.16816.F32 R92, R128.reuse, R136, R92 ;  /* 0x00000088805c723c */ /* 0x042fe2000000185c */
[----:B------:R-:W-:Y:S02]  /*1af00*/  MUFU.EX2 R174, R174 ;  /* 0x000000ae00ae7308 */ /* 0x000fe40000000800 */
[----:B------:R-:W-:Y:S01]  /*1af10*/  FFMA.FTZ R176, R15, R135, -R168 ;  /* 0x000000870fb07223 */ /* 0x000fe200000108a8 */
[----:B------:R-:W-:Y:S07]  /*1af20*/  FMUL.FTZ R15, R0, R123 ;  /* 0x0000007b000f7220 */ /* 0x000fee0000410000 */
[----:B------:R-:W1:Y:S01]  /*1af30*/  MUFU.EX2 R169, R169 ;  /* 0x000000a900a97308 */ /* 0x000e620000000800 */
[----:B------:R-:W-:Y:S01]  /*1af40*/  LDSM.16.MT88.4 R120, [R157+0x10800] ;  /* 0x010800009d78783b */ /* 0x000fe20000004200 */
[-CC-:B------:R-:W-:Y:S01]  /*1af50*/  FFMA.FTZ R167, R16, R135.reuse, -R170.reuse ;  /* 0x0000008710a77223 */ /* 0x180fe200000108aa */
[C---:B------:R-:W-:Y:S07]  /*1af60*/  HMMA.16816.F32 R96, R128.reuse, R138, R96 ;  /* 0x0000008a8060723c */ /* 0x040fee0000001860 */
[----:B------:R-:W-:Y:S01]  /*1af70*/  MUFU.EX2 R171, R171 ;  /* 0x000000ab00ab7308 */ /* 0x000fe20000000800 */
[C---:B------:R-:W-:Y:S01]  /*1af80*/  FMUL.FTZ R16, R2.reuse, R116 ;  /* 0x0000007402107220 */ /* 0x040fe20000410000 */
[----:B------:R-:W-:Y:S08]  /*1af90*/  FFMA.FTZ R172, R17, R135, -R170 ;  /* 0x0000008711ac7223 */ /* 0x000ff000000108aa */
[----:B------:R-:W4:Y:S01]  /*1afa0*/  MUFU.EX2 R176, R176 ;  /* 0x000000b000b07308 */ /* 0x000f220000000800 */
[----:B------:R-:W5:Y:S01]  /*1afb0*/  LDSM.16.MT88.4 R136, [R205+0x4000] ;  /* 0x00400000cd88783b */ /* 0x000f620000004200 */
[----:B------:R-:W-:Y:S01]  /*1afc0*/  FMUL.FTZ R17, R2, R117 ;  /* 0x0000007502117220 */ /* 0x000fe20000410000 */
[C---:B--2---:R-:W-:Y:S07]  /*1afd0*/  HMMA.16816.F32 R100, R128.reuse, R140, R100 ;  /* 0x0000008c8064723c */ /* 0x044fee0000001864 */
[----:B------:R-:W-:Y:S01]  /*1afe0*/  MUFU.EX2 R167, R167 ;  /* 0x000000a700a77308 */ /* 0x000fe20000000800 */
[----:B-1----:R-:W-:Y:S01]  /*1aff0*/  F2FP.F16.F32.PACK_AB R116, R169, R174 ;  /* 0x000000aea974723e */ /* 0x002fe200000000ff */
[-CC-:B------:R-:W-:Y:S08]  /*1b000*/  FFMA.FTZ R173, R18, R135.reuse, -R168.reuse ;  /* 0x0000008712ad7223 */ /* 0x180ff000000108a8 */
[----:B------:R-:W1:Y:S01]  /*1b010*/  MUFU.EX2 R172, R172 ;  /* 0x000000ac00ac7308 */ /* 0x000e620000000800 */
[----:B------:R-:W-:Y:S01]  /*1b020*/  FMUL.FTZ R18, R0, R118 ;  /* 0x0000007600127220 */ /* 0x000fe20000410000 */
[--C-:B------:R-:W-:Y:S01]  /*1b030*/  FFMA.FTZ R178, R19, R135, -R168.reuse ;  /* 0x0000008713b27223 */ /* 0x100fe200000108a8 */
[C---:B------:R-:W-:Y:S01]  /*1b040*/  HMMA.16816.F32 R104, R128.reuse, R142, R104 ;  /* 0x0000008e8068723c */ /* 0x040fe20000001868 */
[----:B------:R-:W-:Y:S06]  /*1b050*/  LDSM.16.MT88.4 R140, [R157+0xc800] ;  /* 0x00c800009d8c783b */ /* 0x000fec0000004200 */
[----:B------:R-:W-:Y:S01]  /*1b060*/  MUFU.EX2 R173, R173 ;  /* 0x000000ad00ad7308 */ /* 0x000fe20000000800 */
[----:B----4-:R-:W-:Y:S01]  /*1b070*/  F2FP.F16.F32.PACK_AB R117, R176, R171 ;  /* 0x000000abb075723e */ /* 0x010fe200000000ff */
[----:B------:R-:W-:Y:S01]  /*1b080*/  FMUL.FTZ R19, R0, R119 ;  /* 0x0000007700137220 */ /* 0x000fe20000410000 */
[----:B------:R-:W-:Y:S07]  /*1b090*/  FFMA.FTZ R175, R23, R135, -R168 ;  /* 0x0000008717af7223 */ /* 0x000fee00000108a8 */
[----:B------:R-:W2:Y:S01]  /*1b0a0*/  MUFU.EX2 R178, R178 ;  /* 0x000000b200b27308 */ /* 0x000ea20000000800 */
[----:B------:R-:W-:Y:S01]  /*1b0b0*/  F2FP.F16.F32.PACK_AB R23, R182, R177 ;  /* 0x000000b1b617723e */ /* 0x000fe200000000ff */
[--C-:B------:R-:W-:Y:S01]  /*1b0c0*/  FFMA.FTZ R52, R52, R135, -R170.reuse ;  /* 0x0000008734347223 */ /* 0x100fe200000108aa */
[C---:B---3--:R-:W-:Y:S07]  /*1b0d0*/  HMMA.16816.F32 R108, R128.reuse, R124, R108 ;  /* 0x0000007c806c723c */ /* 0x048fee000000186c */
[----:B------:R-:W-:Y:S01]  /*1b0e0*/  MUFU.EX2 R175, R175 ;  /* 0x000000af00af7308 */ /* 0x000fe20000000800 */
[----:B-1----:R-:W-:Y:S01]  /*1b0f0*/  F2FP.F16.F32.PACK_AB R118, R172, R167 ;  /* 0x000000a7ac76723e */ /* 0x002fe200000000ff */
[-C--:B------:R-:W-:Y:S01]  /*1b100*/  FFMA.FTZ R53, R53, R135.reuse, -R170 ;  /* 0x0000008735357223 */ /* 0x080fe200000108aa */
[-CC-:B------:R-:W-:Y:S07]  /*1b110*/  FFMA.FTZ R54, R54, R135.reuse, -R168.reuse ;  /* 0x0000008736367223 */ /* 0x180fee00000108a8 */
[----:B------:R-:W-:Y:S01]  /*1b120*/  MUFU.EX2 R52, R52 ;  /* 0x0000003400347308 */ /* 0x000fe20000000800 */
[----:B------:R-:W-:Y:S01]  /*1b130*/  FFMA.FTZ R55, R55, R135, -R168 ;  /* 0x0000008737377223 */ /* 0x000fe200000108a8 */
[C---:B------:R-:W-:Y:S01]  /*1b140*/  HMMA.16816.F32 R112, R128.reuse, R126, R112 ;  /* 0x0000007e8070723c */ /* 0x040fe20000001870 */
[----:B------:R-:W1:Y:S07]  /*1b150*/  LDSM.16.MT88.4 R124, [R156+0xc800] ;  /* 0x00c800009c7c783b */ /* 0x000e6e0000004200 */
[----:B------:R-:W-:Y:S01]  /*1b160*/  MUFU.EX2 R53, R53 ;  /* 0x0000003500357308 */ /* 0x000fe20000000800 */
[----:B--2---:R-:W-:Y:S01]  /*1b170*/  F2FP.F16.F32.PACK_AB R119, R178, R173 ;  /* 0x000000adb277723e */ /* 0x004fe200000000ff */
[-CC-:B------:R-:W-:Y:S01]  /*1b180*/  FFMA.FTZ R56, R56, R135.reuse, -R170.reuse ;  /* 0x0000008738387223 */ /* 0x180fe200000108aa */
[----:B------:R-:W-:Y:S07]  /*1b190*/  FFMA.FTZ R57, R57, R135, -R170 ;  /* 0x0000008739397223 */ /* 0x000fee00000108aa */
[----:B------:R-:W-:Y:S01]  /*1b1a0*/  MUFU.EX2 R54, R54 ;  /* 0x0000003600367308 */ /* 0x000fe20000000800 */
[----:B------:R-:W-:Y:S01]  /*1b1b0*/  FFMA.FTZ R165, R0, R229, R165 ;  /* 0x000000e500a57223 */ /* 0x000fe200000100a5 */
[----:B------:R-:W-:Y:S01]  /*1b1c0*/  FFMA.FTZ R161, R2, R231, R161 ;  /* 0x000000e702a17223 */ /* 0x000fe200000100a1 */
[----:B------:R-:W-:Y:S07]  /*1b1d0*/  IADD3 R228, PT, PT, R228, -0x1, RZ ;  /* 0xffffffffe4e47810 */ /* 0x000fee0007ffe0ff */
[----:B------:R-:W-:Y:S01]  /*1b1e0*/  MUFU.EX2 R55, R55 ;  /* 0x0000003700377308 */ /* 0x000fe20000000800 */
[----:B------:R-:W-:Y:S01]  /*1b1f0*/  FADD.FTZ R165, R166, R165 ;  /* 0x000000a5a6a57221 */ /* 0x000fe20000010000 */
[----:B------:R-:W-:Y:S01]  /*1b200*/  FADD.FTZ R162, R162, R161 ;  /* 0x000000a1a2a27221 */ /* 0x000fe20000010000 */
[C---:B-----5:R-:W-:Y:S07]  /*1b210*/  HMMA.16816.F32 R12, R128.reuse, R136, R12 ;  /* 0x00000088800c723c */ /* 0x060fee000000180c */
[----:B------:R-:W-:Y:S01]  /*1b220*/  MUFU.EX2 R56, R56 ;  /* 0x0000003800387308 */ /* 0x000fe20000000800 */
[----:B------:R-:W-:Y:S09]  /*1b230*/  FADD.FTZ R0, R164, R165 ;  /* 0x000000a5a4007221 */ /* 0x000ff20000010000 */
[----:B------:R-:W-:Y:S01]  /*1b240*/  MUFU.EX2 R57, R57 ;  /* 0x0000003900397308 */ /* 0x000fe20000000800 */
[----:B------:R-:W-:Y:S01]  /*1b250*/  FADD.FTZ R0, R163, R0 ;  /* 0x00000000a3007221 */ /* 0x000fe20000010000 */
[----:B------:R-:W-:Y:S01]  /*1b260*/  HMMA.16816.F32 R16, R128, R138, R16 ;  /* 0x0000008a8010723c */ /* 0x000fe20000001810 */
[----:B------:R-:W2:Y:S02]  /*1b270*/  LDSM.16.MT88.4 R128, [R158+0x4800] ;  /* 0x004800009e80783b */ /* 0x000ea40000004200 */
[----:B------:R-:W-:Y:S04]  /*1b280*/  FADD.FTZ R171, R171, R0 ;  /* 0x00000000abab7221 */ /* 0x000fe80000010000 */
[----:B------:R-:W-:Y:S02]  /*1b290*/  FADD.FTZ R176, R176, R171 ;  /* 0x000000abb0b07221 */ /* 0x000fe40000010000 */
[----:B------:R-:W-:Y:S01]  /*1b2a0*/  LDSM.16.MT88.4 R136, [R156+0xd000] ;  /* 0x00d000009c88783b */ /* 0x000fe20000004200 */
        /* <DEDUP_REMOVED lines=8> */
[----:B------:R-:W-:Y:S07]  /*1b330*/  LDSM.16.MT88.4 R144, [R205+0x1000] ;  /* 0x00100000cd90783b */ /* 0x000fee0000004200 */
[C---:B------:R-:W-:Y:S08]  /*1b340*/  HMMA.16816.F32 R84, R116.reuse, R148, R84 ;  /* 0x000000947454723c */ /* 0x040ff00000001854 */
[C---:B------:R-:W-:Y:S01]  /*1b350*/  HMMA.16816.F32 R88, R116.reuse, R150, R88 ;  /* 0x000000967458723c */ /* 0x040fe20000001858 */
[----:B------:R-:W-:Y:S07]  /*1b360*/  LDSM.16.MT88.4 R148, [R156+0x11000] ;  /* 0x011000009c94783b */ /* 0x000fee0000004200 */
[C---:B------:R-:W-:Y:S03]  /*1b370*/  HMMA.16816.F32 R92, R116.reuse, R152, R92 ;  /* 0x00000098745c723c */ /* 0x040fe6000000185c */
[-CC-:B------:R-:W-:Y:S01]  /*1b380*/  FFMA.FTZ R152, R20, R135.reuse, -R170.reuse ;  /* 0x0000008714987223 */ /* 0x180fe200000108aa */
[-CC-:B------:R-:W-:Y:S04]  /*1b390*/  FFMA.FTZ R153, R21, R135.reuse, -R170.reuse ;  /* 0x0000008715997223 */ /* 0x180fe800000108aa */
[C---:B------:R-:W-:Y:S01]  /*1b3a0*/  HMMA.16816.F32 R96, R116.reuse, R154, R96 ;  /* 0x0000009a7460723c */ /* 0x040fe20000001860 */
[----:B------:R-:W-:Y:S02]  /*1b3b0*/  MUFU.EX2 R152, R152 ;  /* 0x0000009800987308 */ /* 0x000fe40000000800 */
[-C--:B------:R-:W-:Y:S01]  /*1b3c0*/  FFMA.FTZ R155, R24, R135.reuse, -R170 ;  /* 0x00000087189b7223 */ /* 0x080fe200000108aa */
[----:B------:R-:W-:Y:S01]  /*1b3d0*/  FFMA.FTZ R154, R22, R135, -R168 ;  /* 0x00000087169a7223 */ /* 0x000fe200000108a8 */
[----:B------:R-:W-:Y:S06]  /*1b3e0*/  LDSM.16.MT88.4 R24, [R157+0x11000] ;  /* 0x011000009d18783b */ /* 0x000fec0000004200 */
[----:B------:R-:W3:Y:S01]  /*1b3f0*/  MUFU.EX2 R153, R153 ;  /* 0x0000009900997308 */ /* 0x000ee20000000800 */
[C---:B------:R-:W-:Y:S09]  /*1b400*/  HMMA.16816.F32 R100, R116.reuse, R120, R100 ;  /* 0x000000787464723c */ /* 0x040ff20000001864 */
[----:B------:R-:W4:Y:S10]  /*1b410*/  MUFU.EX2 R154, R154 ;  /* 0x0000009a009a7308 */ /* 0x000f340000000800 */
[----:B------:R-:W5:Y:S01]  /*1b420*/  MUFU.EX2 R155, R155 ;  /* 0x0000009b009b7308 */ /* 0x000f620000000800 */
[C---:B------:R-:W-:Y:S01]  /*1b430*/  HMMA.16816.F32 R104, R116.reuse, R122, R104 ;  /* 0x0000007a7468723c */ /* 0x040fe20000001868 */
[----:B------:R-:W1:Y:S02]  /*1b440*/  LDSM.16.MT88.4 R120, [R157+0xd000] ;  /* 0x00d000009d78783b */ /* 0x000e640000004200 */
[----:B---3--:R-:W-:Y:S05]  /*1b450*/  F2FP.F16.F32.PACK_AB R20, R153, R152 ;  /* 0x000000989914723e */ /* 0x008fea00000000ff */
[C---:B--2---:R-:W-:Y:S03]  /*1b460*/  HMMA.16816.F32 R108, R116.reuse, R128, R108 ;  /* 0x00000080746c723c */ /* 0x044fe6000000186c */
[----:B----4-:R-:W-:Y:S02]  /*1b470*/  F2FP.F16.F32.PACK_AB R21, R175, R154 ;  /* 0x0000009aaf15723e */ /* 0x010fe400000000ff */
[----:B-----5:R-:W-:Y:S03]  /*1b480*/  F2FP.F16.F32.PACK_AB R22, R180, R155 ;  /* 0x0000009bb416723e */ /* 0x020fe600000000ff */
[C---:B------:R-:W-:Y:S01]  /*1b490*/  HMMA.16816.F32 R112, R116.reuse, R130, R112 ;  /* 0x000000827470723c */ /* 0x040fe20000001870 */
[----:B------:R-:W-:Y:S07]  /*1b4a0*/  LDSM.16.MT88.4 R128, [R205+0x1800] ;  /* 0x00180000cd80783b */ /* 0x000fee0000004200 */
[C---:B-1----:R-:W-:Y:S08]  /*1b4b0*/  HMMA.16816.F32 R12, R116.reuse, R124, R12 ;  /* 0x0000007c740c723c */ /* 0x042ff0000000180c */
[----:B------:R-:W-:Y:S01]  /*1b4c0*/  HMMA.16816.F32 R16, R116, R126, R16 ;  /* 0x0000007e7410723c */ /* 0x000fe20000001810 */
[----:B------:R-:W1:Y:S07]  /*1b4d0*/  LDSM.16.MT88.4 R116, [R158+0x5000] ;  /* 0x005000009e74783b */ /* 0x000e6e0000004200 */
[C---:B------:R-:W-:Y:S01]  /*1b4e0*/  HMMA.16816.F32 R4, R20.reuse, R136, R4 ;  /* 0x000000881404723c */ /* 0x040fe20000001804 */
[----:B------:R-:W-:Y:S07]  /*1b4f0*/  LDSM.16.MT88.4 R124, [R158+0x1800] ;  /* 0x001800009e7c783b */ /* 0x000fee0000004200 */
[C---:B------:R-:W-:Y:S01]  /*1b500*/  HMMA.16816.F32 R8, R20.reuse, R138, R8 ;  /* 0x0000008a1408723c */ /* 0x040fe20000001808 */
[----:B------:R-:W-:Y:S07]  /*1b510*/  LDSM.16.MT88.4 R136, [R156+0x11800] ;  /* 0x011800009c88783b */ /* 0x000fee0000004200 */
[C---:B------:R-:W-:Y:S08]  /*1b520*/  HMMA.16816.F32 R68, R20.reuse, R120, R68 ;  /* 0x000000781444723c */ /* 0x040ff00000001844 */
[C---:B------:R-:W-:Y:S01]  /*1b530*/  HMMA.16816.F32 R72, R20.reuse, R122, R72 ;  /* 0x0000007a1448723c */ /* 0x040fe20000001848 */
[----:B------:R-:W2:Y:S07]  /*1b540*/  LDSM.16.MT88.4 R120, [R205+0x5000] ;  /* 0x00500000cd78783b */ /* 0x000eae0000004200 */
        /* <DEDUP_REMOVED lines=8> */
[C---:B------:R-:W-:Y:S09]  /*1b5d0*/  HMMA.16816.F32 R84, R20.reuse, R144, R84 ;  /* 0x000000901454723c */ /* 0x040ff20000001854 */
[----:B------:R-:W-:Y:S01]  /*1b5e0*/  MUFU.EX2 R142, R142 ;  /* 0x0000008e008e7308 */ /* 0x000fe20000000800 */
[-C--:B------:R-:W-:Y:S01]  /*1b5f0*/  FFMA.FTZ R145, R31, R135.reuse, -R168 ;  /* 0x000000871f917223 */ /* 0x080fe200000108a8 */
[-C--:B------:R-:W-:Y:S01]  /*1b600*/  FFMA.FTZ R144, R33, R135.reuse, -R170 ;  /* 0x0000008721907223 */ /* 0x080fe200000108aa */
[----:B------:R-:W4:Y:S07]  /*1b610*/  LDSM.16.MT88.4 R28, [R156+0xd800] ;  /* 0x00d800009c1c783b */ /* 0x000f2e0000004200 */
[----:B------:R-:W-:Y:S01]  /*1b620*/  MUFU.EX2 R143, R143 ;  /* 0x0000008f008f7308 */ /* 0x000fe20000000800 */
[C---:B------:R-:W-:Y:S09]  /*1b630*/  HMMA.16816.F32 R88, R20.reuse, R146, R88 ;  /* 0x000000921458723c */ /* 0x040ff20000001858 */
[----:B------:R-:W5:Y:S01]  /*1b640*/  MUFU.EX2 R145, R145 ;  /* 0x0000009100917308 */ /* 0x000f620000000800 */
[-CC-:B------:R-:W-:Y:S01]  /*1b650*/  FFMA.FTZ R146, R34, R135.reuse, -R168.reuse ;  /* 0x0000008722927223 */ /* 0x180fe200000108a8 */
[-CC-:B------:R-:W-:Y:S02]  /*1b660*/  FFMA.FTZ R147, R35, R135.reuse, -R168.reuse ;  /* 0x0000008723937223 */ /* 0x180fe400000108a8 */
[----:B------:R-:W-:Y:S06]  /*1b670*/  LDSM.16.MT88.4 R32, [R157+0x11800] ;  /* 0x011800009d20783b */ /* 0x000fec0000004200 */
[----:B------:R-:W4:Y:S01]  /*1b680*/  MUFU.EX2 R144, R144 ;  /* 0x0000009000907308 */ /* 0x000f220000000800 */
[C---:B------:R-:W-:Y:S03]  /*1b690*/  HMMA.16816.F32 R92, R20.reuse, R148, R92 ;  /* 0x00000094145c723c */ /* 0x040fe6000000185c */
[-C--:B------:R-:W-:Y:S01]  /*1b6a0*/  FFMA.FTZ R149, R39, R135.reuse, -R168 ;  /* 0x0000008727957223 */ /* 0x080fe200000108a8 */
[-C--:B------:R-:W-:Y:S05]  /*1b6b0*/  FFMA.FTZ R148, R41, R135.reuse, -R170 ;  /* 0x0000008729947223 */ /* 0x080fea00000108aa */
[----:B------:R-:W-:Y:S01]  /*1b6c0*/  MUFU.EX2 R146, R146 ;  /* 0x0000009200927308 */ /* 0x000fe20000000800 */
[C---:B------:R-:W-:Y:S09]  /*1b6d0*/  HMMA.16816.F32 R96, R20.reuse, R150, R96 ;  /* 0x000000961460723c */ /* 0x040ff20000001860 */
[----:B------:R-:W4:Y:S01]  /*1b6e0*/  MUFU.EX2 R147, R147 ;  /* 0x0000009300937308 */ /* 0x000f220000000800 */
[-CC-:B------:R-:W-:Y:S01]  /*1b6f0*/  FFMA.FTZ R150, R42, R135.reuse, -R168.reuse ;  /* 0x000000872a967223 */ /* 0x180fe200000108a8 */
[----:B------:R-:W-:Y:S08]  /*1b700*/  FFMA.FTZ R151, R43, R135, -R168 ;  /* 0x000000872b977223 */ /* 0x000ff000000108a8 */
[----:B------:R-:W-:Y:S01]  /*1b710*/  MUFU.EX2 R149, R149 ;  /* 0x0000009500957308 */ /* 0x000fe20000000800 */
[C---:B------:R-:W-:Y:S09]  /*1b720*/  HMMA.16816.F32 R100, R20.reuse, R24, R100 ;  /* 0x000000181464723c */ /* 0x040ff20000001864 */
[----:B------:R-:W-:Y:S10]  /*1b730*/  MUFU.EX2 R148, R148 ;  /* 0x0000009400947308 */ /* 0x000ff40000000800 */
[----:B------:R-:W-:Y:S01]  /*1b740*/  MUFU.EX2 R150, R150 ;  /* 0x0000009600967308 */ /* 0x000fe20000000800 */
[C---:B------:R-:W-:Y:S01]  /*1b750*/  HMMA.16816.F32 R104, R20.reuse, R26, R104 ;  /* 0x0000001a1468723c */ /* 0x040fe20000001868 */
[----:B------:R-:W4:Y:S08]  /*1b760*/  LDSM.16.MT88.4 R24, [R157+0xd800] ;  /* 0x00d800009d18783b */ /* 0x000f300000004200 */
[----:B------:R-:W-:Y:S01]  /*1b770*/  MUFU.EX2 R151, R151 ;  /* 0x0000009700977308 */ /* 0x000fe20000000800 */
[C---:B-1----:R-:W-:Y:S08]  /*1b780*/  HMMA.16816.F32 R108, R20.reuse, R116, R108 ;  /* 0x00000074146c723c */ /* 0x042ff0000000186c */
[C---:B------:R-:W-:Y:S01]  /*1b790*/  HMMA.16816.F32 R112, R20.reuse, R118, R112 ;  /* 0x000000761470723c */ /* 0x040fe20000001870 */
[----:B------:R-:W1:Y:S07]  /*1b7a0*/  LDSM.16.MT88.4 R116, [R158+0x5800] ;  /* 0x005800009e74783b */ /* 0x000e6e0000004200 */
[C---:B--2---:R-:W-:Y:S08]  /*1b7b0*/  HMMA.16816.F32 R12, R20.reuse, R120, R12 ;  /* 0x00000078140c723c */ /* 0x044ff0000000180c */
[----:B------:R-:W-:Y:S01]  /*1b7c0*/  HMMA.16816.F32 R16, R20, R122, R16 ;  /* 0x0000007a1410723c */ /* 0x000fe20000001810 */
[----:B------:R-:W-:Y:S02]  /*1b7d0*/  LDSM.16.MT88.4 R120, [R205+0x2000] ;  /* 0x00200000cd78783b */ /* 0x000fe40000004200 */
[----:B---3--:R-:W-:Y:S02]  /*1b7e0*/  F2FP.F16.F32.PACK_AB R20, R141, R140 ;  /* 0x0000008c8d14723e */ /* 0x008fe400000000ff */
[----:B-----5:R-:W-:Y:S02]  /*1b7f0*/  F2FP.F16.F32.PACK_AB R21, R145, R142 ;  /* 0x0000008e9115723e */ /* 0x020fe400000000ff */
[----:B----4-:R-:W-:Y:S02]  /*1b800*/  F2FP.F16.F32.PACK_AB R22, R144, R143 ;  /* 0x0000008f9016723e */ /* 0x010fe400000000ff */
[----:B------:R-:W-:Y:S07]  /*1b810*/  F2FP.F16.F32.PACK_AB R23, R147, R146 ;  /* 0x000000929317723e */ /* 0x000fee00000000ff */
        /* <DEDUP_REMOVED lines=8> */
[----:B------:R-:W-:Y:S07]  /*1b8a0*/  LDSM.16.MT88.4 R124, [R156+0x12000] ;  /* 0x012000009c7c783b */ /* 0x000fee0000004200 */
[C---:B------:R-:W-:Y:S08]  /*1b8b0*/  HMMA.16816.F32 R84, R20.reuse, R128, R84 ;  /* 0x000000801454723c */ /* 0x040ff00000001854 */
[C---:B------:R-:W-:Y:S08]  /*1b8c0*/  HMMA.16816.F32 R88, R20.reuse, R130, R88 ;  /* 0x000000821458723c */ /* 0x040ff00000001858 */
[C---:B------:R-:W-:Y:S03]  /*1b8d0*/  HMMA.16816.F32 R92, R20.reuse, R136, R92 ;  /* 0x00000088145c723c */ /* 0x040fe6000000185c */
[-CC-:B------:R-:W-:Y:S01]  /*1b8e0*/  FFMA.FTZ R136, R36, R135.reuse, -R170.reuse ;  /* 0x0000008724887223 */ /* 0x180fe200000108aa */
[-C--:B------:R-:W-:Y:S04]  /*1b8f0*/  FFMA.FTZ R137, R37, R135.reuse, -R170 ;  /* 0x0000008725897223 */ /* 0x080fe800000108aa */
[C---:B------:R-:W-:Y:S01]  /*1b900*/  HMMA.16816.F32 R96, R20.reuse, R138, R96 ;  /* 0x0000008a1460723c */ /* 0x040fe20000001860 */
[----:B------:R-:W-:Y:S02]  /*1b910*/  MUFU.EX2 R136, R136 ;  /* 0x0000008800887308 */ /* 0x000fe40000000800 */
[-C--:B------:R-:W-:Y:S01]  /*1b920*/  FFMA.FTZ R138, R38, R135.reuse, -R168 ;  /* 0x00000087268a7223 */ /* 0x080fe200000108a8 */
[--C-:B------:R-:W-:Y:S01]  /*1b930*/  FFMA.FTZ R139, R40, R135, -R170.reuse ;  /* 0x00000087288b7223 */ /* 0x100fe200000108aa */
[----:B------:R-:W-:Y:S06]  /*1b940*/  LDSM.16.MT88.4 R36, [R158+0x2000] ;  /* 0x002000009e24783b */ /* 0x000fec0000004200 */
[----:B------:R-:W3:Y:S01]  /*1b950*/  MUFU.EX2 R137, R137 ;  /* 0x0000008900897308 */ /* 0x000ee20000000800 */
[C---:B------:R-:W-:Y:S09]  /*1b960*/  HMMA.16816.F32 R100, R20.reuse, R32, R100 ;  /* 0x000000201464723c */ /* 0x040ff20000001864 */
[----:B------:R-:W4:Y:S01]  /*1b970*/  MUFU.EX2 R138, R138 ;  /* 0x0000008a008a7308 */ /* 0x000f220000000800 */
[----:B------:R-:W-:Y:S09]  /*1b980*/  LDSM.16.MT88.4 R40, [R157+0x12000] ;  /* 0x012000009d28783b */ /* 0x000ff20000004200 */
[----:B------:R-:W5:Y:S01]  /*1b990*/  MUFU.EX2 R139, R139 ;  /* 0x0000008b008b7308 */ /* 0x000f620000000800 */
[C---:B------:R-:W-:Y:S01]  /*1b9a0*/  HMMA.16816.F32 R104, R20.reuse, R34, R104 ;  /* 0x000000221468723c */ /* 0x040fe20000001868 */
[----:B------:R-:W5:Y:S07]  /*1b9b0*/  LDSM.16.MT88.4 R32, [R157+0xe000] ;  /* 0x00e000009d20783b */ /* 0x000f6e0000004200 */
[C---:B-1----:R-:W-:Y:S08]  /*1b9c0*/  HMMA.16816.F32 R108, R20.reuse, R116, R108 ;  /* 0x00000074146c723c */ /* 0x042ff0000000186c */
[C---:B------:R-:W-:Y:S01]  /*1b9d0*/  HMMA.16816.F32 R112, R20.reuse, R118, R112 ;  /* 0x000000761470723c */ /* 0x040fe20000001870 */
[----:B------:R-:W-:Y:S07]  /*1b9e0*/  LDSM.16.MT88.4 R116, [R156+0x12800] ;  /* 0x012800009c74783b */ /* 0x000fee0000004200 */
[C---:B--2---:R-:W-:Y:S08]  /*1b9f0*/  HMMA.16816.F32 R12, R20.reuse, R24, R12 ;  /* 0x00000018140c723c */ /* 0x044ff0000000180c */
[----:B------:R-:W-:Y:S01]  /*1ba00*/  HMMA.16816.F32 R16, R20, R26, R16 ;  /* 0x0000001a1410723c */ /* 0x000fe20000001810 */
[----:B------:R-:W1:Y:S02]  /*1ba10*/  LDSM.16.MT88.4 R24, [R158+0x6000] ;  /* 0x006000009e18783b */ /* 0x000e640000004200 */
[----:B---3--:R-:W-:Y:S02]  /*1ba20*/  F2FP.F16.F32.PACK_AB R20, R137, R136 ;  /* 0x000000888914723e */ /* 0x008fe400000000ff */
[----:B----4-:R-:W-:Y:S02]  /*1ba30*/  F2FP.F16.F32.PACK_AB R21, R149, R138 ;  /* 0x0000008a9515723e */ /* 0x010fe400000000ff */
[----:B-----5:R-:W-:Y:S02]  /*1ba40*/  F2FP.F16.F32.PACK_AB R22, R148, R139 ;  /* 0x0000008b9416723e */ /* 0x020fe400000000ff */
[----:B------:R-:W-:Y:S07]  /*1ba50*/  F2FP.F16.F32.PACK_AB R23, R151, R150 ;  /* 0x000000969717723e */ /* 0x000fee00000000ff */
[C---:B------:R-:W-:Y:S08]  /*1ba60*/  HMMA.16816.F32 R4, R20.reuse, R28, R4 ;  /* 0x0000001c1404723c */ /* 0x040ff00000001804 */
        /* <DEDUP_REMOVED lines=8> */
[C---:B------:R-:W-:Y:S03]  /*1baf0*/  HMMA.16816.F32 R84, R20.reuse, R120, R84 ;  /* 0x000000781454723c */ /* 0x040fe60000001854 */
[-CC-:B------:R-:W-:Y:S01]  /*1bb00*/  FFMA.FTZ R120, R44, R135.reuse, -R170.reuse ;  /* 0x000000872c787223 */ /* 0x180fe200000108aa */
[-C--:B------:R-:W-:Y:S04]  /*1bb10*/  FFMA.FTZ R121, R45, R135.reuse, -R170 ;  /* 0x000000872d797223 */ /* 0x080fe800000108aa */
[C---:B------:R-:W-:Y:S01]  /*1bb20*/  HMMA.16816.F32 R88, R20.reuse, R122, R88 ;  /* 0x0000007a1458723c */ /* 0x040fe20000001858 */
[----:B------:R-:W-:Y:S02]  /*1bb30*/  MUFU.EX2 R120, R120 ;  /* 0x0000007800787308 */ /* 0x000fe40000000800 */
[-CC-:B------:R-:W-:Y:S01]  /*1bb40*/  FFMA.FTZ R122, R46, R135.reuse, -R168.reuse ;  /* 0x000000872e7a7223 */ /* 0x180fe200000108a8 */
[--C-:B------:R-:W-:Y:S07]  /*1bb50*/  FFMA.FTZ R123, R47, R135, -R168.reuse ;  /* 0x000000872f7b7223 */ /* 0x100fee00000108a8 */
[----:B------:R-:W5:Y:S01]  /*1bb60*/  MUFU.EX2 R121, R121 ;  /* 0x0000007900797308 */ /* 0x000f620000000800 */
[----:B------:R-:W-:Y:S01]  /*1bb70*/  LDSM.16.MT88.4 R44, [R205+0x2800] ;  /* 0x00280000cd2c783b */ /* 0x000fe20000004200 */
[C---:B------:R-:W-:Y:S08]  /*1bb80*/  HMMA.16816.F32 R92, R20.reuse, R124, R92 ;  /* 0x0000007c145c723c */ /* 0x040ff0000000185c */
[----:B------:R-:W-:Y:S10]  /*1bb90*/  MUFU.EX2 R122, R122 ;  /* 0x0000007a007a7308 */ /* 0x000ff40000000800 */
[----:B------:R-:W3:Y:S01]  /*1bba0*/  MUFU.EX2 R123, R123 ;  /* 0x0000007b007b7308 */ /* 0x000ee20000000800 */
[C---:B------:R-:W-:Y:S01]  /*1bbb0*/  HMMA.16816.F32 R96, R20.reuse, R126, R96 ;  /* 0x0000007e1460723c */ /* 0x040fe20000001860 */
[----:B------:R-:W-:Y:S07]  /*1bbc0*/  LDSM.16.MT88.4 R124, [R156+0xf800] ;  /* 0x00f800009c7c783b */ /* 0x000fee0000004200 */
        /* <DEDUP_REMOVED lines=9> */
[----:B-----5:R-:W-:Y:S02]  /*1bc60*/  F2FP.F16.F32.PACK_AB R20, R121, R120 ;  /* 0x000000787914723e */ /* 0x020fe400000000ff */
[----:B---3--:R-:W-:Y:S02]  /*1bc70*/  F2FP.F16.F32.PACK_AB R21, R123, R122 ;  /* 0x0000007a7b15723e */ /* 0x008fe400000000ff */
[----:B------:R-:W-:Y:S02]  /*1bc80*/  F2FP.F16.F32.PACK_AB R22, R184, R179 ;  /* 0x000000b3b816723e */ /* 0x000fe400000000ff */
[----:B------:R-:W-:Y:S07]  /*1bc90*/  F2FP.F16.F32.PACK_AB R23, R186, R181 ;  /* 0x000000b5ba17723e */ /* 0x000fee00000000ff */
[C---:B------:R-:W-:Y:S08]  /*1bca0*/  HMMA.16816.F32 R4, R20.reuse, R32, R4 ;  /* 0x000000201404723c */ /* 0x040ff00000001804 */
[C---:B------:R-:W-:Y:S01]  /*1bcb0*/  HMMA.16816.F32 R8, R20.reuse, R34, R8 ;  /* 0x000000221408723c */ /* 0x040fe20000001808 */
[----:B------:R-:W3:Y:S07]  /*1bcc0*/  LDSM.16.MT88.4 R32, [R156+0xf000] ;  /* 0x00f000009c20783b */ /* 0x000eee0000004200 */
[C---:B----4-:R-:W-:Y:S08]  /*1bcd0*/  HMMA.16816.F32 R68, R20.reuse, R36, R68 ;  /* 0x000000241444723c */ /* 0x050ff00000001844 */
[C---:B------:R-:W-:Y:S01]  /*1bce0*/  HMMA.16816.F32 R72, R20.reuse, R38, R72 ;  /* 0x000000261448723c */ /* 0x040fe20000001848 */
[----:B------:R-:W4:Y:S07]  /*1bcf0*/  LDSM.16.MT88.4 R36, [R157+0xf000] ;  /* 0x00f000009d24783b */ /* 0x000f2e0000004200 */
[C---:B------:R-:W-:Y:S08]  /*1bd00*/  HMMA.16816.F32 R76, R20.reuse, R40, R76 ;  /* 0x00000028144c723c */ /* 0x040ff0000000184c */
[C---:B------:R-:W-:Y:S01]  /*1bd10*/  HMMA.16816.F32 R80, R20.reuse, R42, R80 ;  /* 0x0000002a1450723c */ /* 0x040fe20000001850 */
[----:B------:R-:W5:Y:S07]  /*1bd20*/  LDSM.16.MT88.4 R40, [R158+0x3000] ;  /* 0x003000009e28783b */ /* 0x000f6e0000004200 */
[C---:B------:R-:W-:Y:S08]  /*1bd30*/  HMMA.16816.F32 R84, R20.reuse, R44, R84 ;  /* 0x0000002c1454723c */ /* 0x040ff00000001854 */
[C---:B------:R-:W-:Y:S01]  /*1bd40*/  HMMA.16816.F32 R88, R20.reuse, R46, R88 ;  /* 0x0000002e1458723c */ /* 0x040fe20000001858 */
[----:B------:R-:W-:Y:S07]  /*1bd50*/  LDSM.16.MT88.4 R44, [R156+0x13000] ;  /* 0x013000009c2c783b */ /* 0x000fee0000004200 */
[C---:B------:R-:W-:Y:S03]  /*1bd60*/  HMMA.16816.F32 R92, R20.reuse, R116, R92 ;  /* 0x00000074145c723c */ /* 0x040fe6000000185c */
[-CC-:B------:R-:W-:Y:S01]  /*1bd70*/  FFMA.FTZ R116, R58, R135.reuse, -R168.reuse ;  /* 0x000000873a747223 */ /* 0x180fe200000108a8 */
[----:B------:R-:W-:Y:S03]  /*1bd80*/  FFMA.FTZ R58, R59, R135, -R168 ;  /* 0x000000873b3a7223 */ /* 0x000fe600000108a8 */
[----:B------:R-:W-:Y:S01]  /*1bd90*/  MUFU.EX2 R59, R116 ;  /* 0x00000074003b7308 */ /* 0x000fe20000000800 */
[C---:B------:R-:W-:Y:S09]  /*1bda0*/  HMMA.16816.F32 R96, R20.reuse, R118, R96 ;  /* 0x000000761460723c */ /* 0x040ff20000001860 */
[----:B------:R-:W3:Y:S01]  /*1bdb0*/  MUFU.EX2 R58, R58 ;  /* 0x0000003a003a7308 */ /* 0x000ee20000000800 */
[C---:B------:R-:W-:Y:S08]  /*1bdc0*/  HMMA.16816.F32 R100, R20.reuse, R48, R100 ;  /* 0x000000301464723c */ /* 0x040ff00000001864 */
[C---:B------:R-:W-:Y:S01]  /*1bdd0*/  HMMA.16816.F32 R104, R20.reuse, R50, R104 ;  /* 0x000000321468723c */ /* 0x040fe20000001868 */
[----:B------:R-:W-:Y:S07]  /*1bde0*/  LDSM.16.MT88.4 R48, [R157+0x13000] ;  /* 0x013000009d30783b */ /* 0x000fee0000004200 */
[C---:B-1----:R-:W-:Y:S08]  /*1bdf0*/  HMMA.16816.F32 R108, R20.reuse, R24, R108 ;  /* 0x00000018146c723c */ /* 0x042ff0000000186c */
[C---:B------:R-:W-:Y:S01]  /*1be00*/  HMMA.16816.F32 R112, R20.reuse, R26, R112 ;  /* 0x0000001a1470723c */ /* 0x040fe20000001870 */
[----:B------:R-:W1:Y:S07]  /*1be10*/  LDSM.16.MT88.4 R24, [R205+0x3000] ;  /* 0x00300000cd18783b */ /* 0x000e6e0000004200 */
[C---:B--2---:R-:W-:Y:S08]  /*1be20*/  HMMA.16816.F32 R12, R20.reuse, R28, R12 ;  /* 0x0000001c140c723c */ /* 0x044ff0000000180c */
[----:B------:R-:W-:Y:S01]  /*1be30*/  HMMA.16816.F32 R16, R20, R30, R16 ;  /* 0x0000001e1410723c */ /* 0x000fe20000001810 */
[----:B------:R-:W2:Y:S02]  /*1be40*/  LDSM.16.MT88.4 R28, [R158+0x7000] ;  /* 0x007000009e1c783b */ /* 0x000ea40000004200 */
[----:B------:R-:W-:Y:S02]  /*1be50*/  F2FP.F16.F32.PACK_AB R20, R53, R52 ;  /* 0x000000343514723e */ /* 0x000fe400000000ff */
[----:B------:R-:W-:Y:S02]  /*1be60*/  F2FP.F16.F32.PACK_AB R21, R55, R54 ;  /* 0x000000363715723e */ /* 0x000fe400000000ff */
[----:B------:R-:W-:Y:S02]  /*1be70*/  F2FP.F16.F32.PACK_AB R22, R57, R56 ;  /* 0x000000383916723e */ /* 0x000fe400000000ff */
[----:B---3--:R-:W-:Y:S07]  /*1be80*/  F2FP.F16.F32.PACK_AB R23, R58, R59 ;  /* 0x0000003b3a17723e */ /* 0x008fee00000000ff */
[C---:B------:R-:W-:Y:S08]  /*1be90*/  HMMA.16816.F32 R4, R20.reuse, R32, R4 ;  /* 0x000000201404723c */ /* 0x040ff00000001804 */
[C---:B------:R-:W-:Y:S01]  /*1bea0*/  HMMA.16816.F32 R8, R20.reuse, R34, R8 ;  /* 0x000000221408723c */ /* 0x040fe20000001808 */
[----:B------:R-:W-:Y:S07]  /*1beb0*/  LDSM.16.MT88.4 R32, [R157+0xf800] ;  /* 0x00f800009d20783b */ /* 0x000fee0000004200 */
[C---:B----4-:R-:W-:Y:S03]  /*1bec0*/  HMMA.16816.F32 R68, R20.reuse, R36, R68 ;  /* 0x000000241444723c */ /* 0x050fe60000001844 */
[-CC-:B------:R-:W-:Y:S01]  /*1bed0*/  FFMA.FTZ R36, R60, R135.reuse, -R170.reuse ;  /* 0x000000873c247223 */ /* 0x180fe200000108aa */
[-C--:B------:R-:W-:Y:S04]  /*1bee0*/  FFMA.FTZ R37, R61, R135.reuse, -R170 ;  /* 0x000000873d257223 */ /* 0x080fe800000108aa */
[C---:B------:R-:W-:Y:S01]  /*1bef0*/  HMMA.16816.F32 R72, R20.reuse, R38, R72 ;  /* 0x000000261448723c */ /* 0x040fe20000001848 */
[----:B------:R-:W-:Y:S02]  /*1bf00*/  MUFU.EX2 R36, R36 ;  /* 0x0000002400247308 */ /* 0x000fe40000000800 */
[-C--:B------:R-:W-:Y:S01]  /*1bf10*/  FFMA.FTZ R39, R62, R135.reuse, -R168 ;  /* 0x000000873e277223 */ /* 0x080fe200000108a8 */
[-CC-:B------:R-:W-:Y:S07]  /*1bf20*/  FFMA.FTZ R38, R64, R135.reuse, -R170.reuse ;  /* 0x0000008740267223 */ /* 0x180fee00000108aa */
[----:B------:R-:W3:Y:S01]  /*1bf30*/  MUFU.EX2 R37, R37 ;  /* 0x0000002500257308 */ /* 0x000ee20000000800 */
[-C--:B------:R-:W-:Y:S01]  /*1bf40*/  FFMA.FTZ R170, R65, R135.reuse, -R170 ;  /* 0x0000008741aa7223 */ /* 0x080fe200000108aa */
[C---:B-----5:R-:W-:Y:S08]  /*1bf50*/  HMMA.16816.F32 R76, R20.reuse, R40, R76 ;  /* 0x00000028144c723c */ /* 0x060ff0000000184c */
[----:B------:R-:W-:Y:S01]  /*1bf60*/  MUFU.EX2 R39, R39 ;  /* 0x0000002700277308 */ /* 0x000fe20000000800 */
[--C-:B------:R-:W-:Y:S09]  /*1bf70*/  FFMA.FTZ R40, R63, R135, -R168.reuse ;  /* 0x000000873f287223 */ /* 0x100ff200000108a8 */
[----:B------:R-:W-:Y:S01]  /*1bf80*/  MUFU.EX2 R38, R38 ;  /* 0x0000002600267308 */ /* 0x000fe20000000800 */
[C---:B------:R-:W-:Y:S09]  /*1bf90*/  HMMA.16816.F32 R80, R20.reuse, R42, R80 ;  /* 0x0000002a1450723c */ /* 0x040ff20000001850 */
[----:B------:R-:W4:Y:S01]  /*1bfa0*/  MUFU.EX2 R40, R40 ;  /* 0x0000002800287308 */ /* 0x000f220000000800 */
[----:B---3--:R-:W-:Y:S01]  /*1bfb0*/  F2FP.F16.F32.PACK_AB R116, R37, R36 ;  /* 0x000000242574723e */ /* 0x008fe200000000ff */
[C---:B-1----:R-:W-:Y:S03]  /*1bfc0*/  HMMA.16816.F32 R84, R20.reuse, R24, R84 ;  /* 0x000000181454723c */ /* 0x042fe60000001854 */
[----:B----4-:R-:W-:Y:S05]  /*1bfd0*/  F2FP.F16.F32.PACK_AB R117, R40, R39 ;  /* 0x000000272875723e */ /* 0x010fea00000000ff */
[C---:B------:R-:W-:Y:S01]  /*1bfe0*/  HMMA.16816.F32 R88, R20.reuse, R26, R88 ;  /* 0x0000001a1458723c */ /* 0x040fe20000001858 */
[----:B------:R-:W1:Y:S07]  /*1bff0*/  LDSM.16.MT88.4 R24, [R205+0x7000] ;  /* 0x00700000cd18783b */ /* 0x000e6e0000004200 */
[C---:B------:R-:W-:Y:S08]  /*1c000*/  HMMA.16816.F32 R92, R20.reuse, R44, R92 ;  /* 0x0000002c145c723c */ /* 0x040ff0000000185c */
[C---:B------:R-:W-:Y:S08]  /*1c010*/  HMMA.16816.F32 R96, R20.reuse, R46, R96 ;  /* 0x0000002e1460723c */ /* 0x040ff00000001860 */
[C---:B------:R-:W-:Y:S08]  /*1c020*/  HMMA.16816.F32 R100, R20.reuse, R48, R100 ;  /* 0x000000301464723c */ /* 0x040ff00000001864 */
[C---:B------:R-:W-:Y:S08]  /*1c030*/  HMMA.16816.F32 R104, R20.reuse, R50, R104 ;  /* 0x000000321468723c */ /* 0x040ff00000001868 */
[C---:B--2---:R-:W-:Y:S01]  /*1c040*/  HMMA.16816.F32 R108, R20.reuse, R28, R108 ;  /* 0x0000001c146c723c */ /* 0x044fe2000000186c */
[----:B------:R-:W2:Y:S02]  /*1c050*/  MUFU.EX2 R29, R170 ;  /* 0x000000aa001d7308 */ /* 0x000ea40000000800 */
[-CC-:B------:R-:W-:Y:S01]  /*1c060*/  FFMA.FTZ R28, R66, R135.reuse, -R168.reuse ;  /* 0x00000087421c7223 */ /* 0x180fe200000108a8 */
[----:B------:R-:W-:Y:S04]  /*1c070*/  FFMA.FTZ R168, R67, R135, -R168 ;  /* 0x0000008743a87223 */ /* 0x000fe800000108a8 */
[C---:B------:R-:W-:Y:S03]  /*1c080*/  HMMA.16816.F32 R112, R20.reuse, R30, R112 ;  /* 0x0000001e1470723c */ /* 0x040fe60000001870 */
[----:B------:R-:W-:Y:S10]  /*1c090*/  MUFU.EX2 R28, R28 ;  /* 0x0000001c001c7308 */ /* 0x000ff40000000800 */
[----:B------:R-:W3:Y:S01]  /*1c0a0*/  MUFU.EX2 R31, R168 ;  /* 0x000000a8001f7308 */ /* 0x000ee20000000800 */
[----:B--2---:R-:W-:Y:S01]  /*1c0b0*/  F2FP.F16.F32.PACK_AB R118, R29, R38 ;  /* 0x000000261d76723e */ /* 0x004fe200000000ff */
        /* <DEDUP_REMOVED lines=16> */
[----:B------:R-:W-:Y:S01]  /*1c1c0*/  FADD.FTZ R27, R167, R0 ;  /* 0x00000000a71b7221 */ /* 0x000fe20000010000 */
[----:B------:R-:W-:Y:S03]  /*1c1d0*/  FADD.FTZ R0, R154, R25 ;  /* 0x000000199a007221 */ /* 0x000fe60000010000 */
[----:B------:R-:W-:Y:S01]  /*1c1e0*/  FADD.FTZ R27, R172, R27 ;  /* 0x0000001bac1b7221 */ /* 0x000fe20000010000 */
[C---:B-1----:R-:W-:Y:S03]  /*1c1f0*/  HMMA.16816.F32 R76, R116.reuse, R20, R76 ;  /* 0x00000014744c723c */ /* 0x042fe6000000184c */
[----:B------:R-:W-:Y:S01]  /*1c200*/  FADD.FTZ R2, R152, R27 ;  /* 0x0000001b98027221 */ /* 0x000fe20000010000 */
[----:B------:R-:W-:Y:S03]  /*1c210*/  FADD.FTZ R0, R175, R0 ;  /* 0x00000000af007221 */ /* 0x000fe60000010000 */
[----:B------:R-:W-:Y:S01]  /*1c220*/  FADD.FTZ R2, R153, R2 ;  /* 0x0000000299027221 */ /* 0x000fe20000010000 */
[C---:B------:R-:W-:Y:S01]  /*1c230*/  HMMA.16816.F32 R80, R116.reuse, R22, R80 ;  /* 0x000000167450723c */ /* 0x040fe20000001850 */
[----:B------:R-:W1:Y:S02]  /*1c240*/  LDSM.16.MT88.4 R20, [R157+0x13800] ;  /* 0x013800009d14783b */ /* 0x000e640000004200 */
[----:B------:R-:W-:Y:S01]  /*1c250*/  FADD.FTZ R25, R177, R0 ;  /* 0x00000000b1197221 */ /* 0x000fe20000010000 */
[----:B------:R-:W-:Y:S03]  /*1c260*/  FADD.FTZ R27, R155, R2 ;  /* 0x000000029b1b7221 */ /* 0x000fe60000010000 */
[----:B------:R-:W-:Y:S01]  /*1c270*/  FADD.FTZ R25, R182, R25 ;  /* 0x00000019b6197221 */ /* 0x000fe20000010000 */
[C---:B--2---:R-:W-:Y:S03]  /*1c280*/  HMMA.16816.F32 R84, R116.reuse, R4, R84 ;  /* 0x000000047454723c */ /* 0x044fe60000001854 */
[----:B------:R-:W-:Y:S01]  /*1c290*/  FADD.FTZ R27, R180, R27 ;  /* 0x0000001bb41b7221 */ /* 0x000fe20000010000 */
[----:B------:R-:W-:Y:S03]  /*1c2a0*/  FADD.FTZ R142, R142, R25 ;  /* 0x000000198e8e7221 */ /* 0x000fe60000010000 */
[----:B------:R-:W-:Y:S01]  /*1c2b0*/  FADD.FTZ R0, R140, R27 ;  /* 0x0000001b8c007221 */ /* 0x000fe20000010000 */
[C---:B------:R-:W-:Y:S01]  /*1c2c0*/  HMMA.16816.F32 R88, R116.reuse, R6, R88 ;  /* 0x000000067458723c */ /* 0x040fe20000001858 */
[----:B------:R-:W2:Y:S02]  /*1c2d0*/  LDSM.16.MT88.4 R4, [R158+0x7800] ;  /* 0x007800009e04783b */ /* 0x000ea40000004200 */
[----:B------:R-:W-:Y:S01]  /*1c2e0*/  FADD.FTZ R145, R145, R142 ;  /* 0x0000008e91917221 */ /* 0x000fe20000010000 */
[----:B------:R-:W-:Y:S03]  /*1c2f0*/  FADD.FTZ R0, R141, R0 ;  /* 0x000000008d007221 */ /* 0x000fe60000010000 */
[----:B------:R-:W-:Y:S01]  /*1c300*/  FADD.FTZ R146, R146, R145 ;  /* 0x0000009192927221 */ /* 0x000fe20000010000 */
[C---:B---3--:R-:W-:Y:S03]  /*1c310*/  HMMA.16816.F32 R92, R116.reuse, R8, R92 ;  /* 0x00000008745c723c */ /* 0x048fe6000000185c */
[----:B------:R-:W-:Y:S01]  /*1c320*/  FADD.FTZ R25, R143, R0 ;  /* 0x000000008f197221 */ /* 0x000fe20000010000 */
[----:B------:R-:W-:Y:S03]  /*1c330*/  FADD.FTZ R147, R147, R146 ;  /* 0x0000009293937221 */ /* 0x000fe60000010000 */
[----:B------:R-:W-:Y:S01]  /*1c340*/  FADD.FTZ R25, R144, R25 ;  /* 0x0000001990197221 */ /* 0x000fe20000010000 */
[C---:B------:R-:W-:Y:S01]  /*1c350*/  HMMA.16816.F32 R96, R116.reuse, R10, R96 ;  /* 0x0000000a7460723c */ /* 0x040fe20000001860 */
[----:B------:R-:W3:Y:S02]  /*1c360*/  LDSM.16.MT88.4 R8, [R205+0x7800] ;  /* 0x00780000cd08783b */ /* 0x000ee40000004200 */
[----:B------:R-:W-:Y:S01]  /*1c370*/  FADD.FTZ R138, R138, R147 ;  /* 0x000000938a8a7221 */ /* 0x000fe20000010000 */
[----:B------:R-:W-:Y:S03]  /*1c380*/  FADD.FTZ R0, R136, R25 ;  /* 0x0000001988007221 */ /* 0x000fe60000010000 */
[----:B------:R-:W-:Y:S01]  /*1c390*/  FADD.FTZ R149, R149, R138 ;  /* 0x0000008a95957221 */ /* 0x000fe20000010000 */
[----:B------:R-:W-:Y:S01]  /*1c3a0*/  FADD.FTZ R0, R137, R0 ;  /* 0x0000000089007221 */ /* 0x000fe20000010000 */
[C---:B-1----:R-:W-:Y:S03]  /*1c3b0*/  HMMA.16816.F32 R100, R116.reuse, R20, R100 ;  /* 0x000000147464723c */ /* 0x042fe60000001864 */
[----:B------:R-:W-:Y:S01]  /*1c3c0*/  FADD.FTZ R150, R150, R149 ;  /* 0x0000009596967221 */ /* 0x000fe20000010000 */
[----:B------:R-:W-:Y:S01]  /*1c3d0*/  FADD.FTZ R25, R139, R0 ;  /* 0x000000008b197221 */ /* 0x000fe20000010000 */
[----:B------:R-:W-:Y:S02]  /*1c3e0*/  MOV R137, R134 ;  /* 0x0000008600897202 */ /* 0x000fe40000000f00 */
[----:B------:R-:W-:Y:S01]  /*1c3f0*/  FADD.FTZ R151, R151, R150 ;  /* 0x0000009697977221 */ /* 0x000fe20000010000 */
[C---:B------:R-:W-:Y:S03]  /*1c400*/  HMMA.16816.F32 R104, R116.reuse, R22, R104 ;  /* 0x000000167468723c */ /* 0x040fe60000001868 */
[----:B------:R-:W-:Y:S01]  /*1c410*/  FADD.FTZ R25, R148, R25 ;  /* 0x0000001994197221 */ /* 0x000fe20000010000 */
[----:B------:R-:W-:Y:S03]  /*1c420*/  FADD.FTZ R0, R122, R151 ;  /* 0x000000977a007221 */ /* 0x000fe60000010000 */
[----:B------:R-:W-:Y:S01]  /*1c430*/  FADD.FTZ R2, R120, R25 ;  /* 0x0000001978027221 */ /* 0x000fe20000010000 */
[C---:B--2---:R-:W-:Y:S03]  /*1c440*/  HMMA.16816.F32 R108, R116.reuse, R4, R108 ;  /* 0x00000004746c723c */ /* 0x044fe6000000186c */
[----:B------:R-:W-:Y:S01]  /*1c450*/  FADD.FTZ R0, R123, R0 ;  /* 0x000000007b007221 */ /* 0x000fe20000010000 */
[----:B------:R-:W-:Y:S03]  /*1c460*/  FADD.FTZ R2, R121, R2 ;  /* 0x0000000279027221 */ /* 0x000fe60000010000 */
[----:B------:R-:W-:Y:S01]  /*1c470*/  FADD.FTZ R21, R181, R0 ;  /* 0x00000000b5157221 */ /* 0x000fe20000010000 */
[C---:B------:R-:W-:Y:S03]  /*1c480*/  HMMA.16816.F32 R112, R116.reuse, R6, R112 ;  /* 0x000000067470723c */ /* 0x040fe60000001870 */
[----:B------:R-:W-:Y:S01]  /*1c490*/  FADD.FTZ R23, R179, R2 ;  /* 0x00000002b3177221 */ /* 0x000fe20000010000 */
[----:B------:R-:W-:Y:S03]  /*1c4a0*/  FADD.FTZ R21, R186, R21 ;  /* 0x00000015ba157221 */ /* 0x000fe60000010000 */
[----:B------:R-:W-:Y:S01]  /*1c4b0*/  FADD.FTZ R23, R184, R23 ;  /* 0x00000017b8177221 */ /* 0x000fe20000010000 */
[----:B------:R-:W-:Y:S01]  /*1c4c0*/  FADD.FTZ R0, R54, R21 ;  /* 0x0000001536007221 */ /* 0x000fe20000010000 */
[C---:B---3--:R-:W-:Y:S03]  /*1c4d0*/  HMMA.16816.F32 R120, R116.reuse, R8, R12 ;  /* 0x000000087478723c */ /* 0x048fe6000000180c */
[----:B------:R-:W-:Y:S01]  /*1c4e0*/  FADD.FTZ R52, R52, R23 ;  /* 0x0000001734347221 */ /* 0x000fe20000010000 */
[----:B------:R-:W-:Y:S03]  /*1c4f0*/  FADD.FTZ R0, R55, R0 ;  /* 0x0000000037007221 */ /* 0x000fe60000010000 */
[----:B------:R-:W-:Y:S01]  /*1c500*/  FADD.FTZ R53, R53, R52 ;  /* 0x0000003435357221 */ /* 0x000fe20000010000 */
[----:B------:R-:W-:Y:S01]  /*1c510*/  FADD.FTZ R59, R59, R0 ;  /* 0x000000003b3b7221 */ /* 0x000fe20000010000 */
[----:B------:R-:W-:Y:S03]  /*1c520*/  HMMA.16816.F32 R116, R116, R10, R16 ;  /* 0x0000000a7474723c */ /* 0x000fe60000001810 */
[----:B------:R-:W-:Y:S01]  /*1c530*/  FADD.FTZ R56, R56, R53 ;  /* 0x0000003538387221 */ /* 0x000fe20000010000 */
[----:B------:R-:W-:Y:S01]  /*1c540*/  FADD.FTZ R58, R58, R59 ;  /* 0x0000003b3a3a7221 */ /* 0x000fe20000010000 */
[----:B------:R-:W-:Y:S02]  /*1c550*/  MOV R0, R3 ;  /* 0x0000000300007202 */ /* 0x000fe40000000f00 */
[----:B------:R-:W-:Y:S01]  /*1c560*/  FADD.FTZ R57, R57, R56 ;  /* 0x0000003839397221 */ /* 0x000fe20000010000 */
[----:B------:R-:W-:Y:S03]  /*1c570*/  FADD.FTZ R5, R39, R58 ;  /* 0x0000003a27057221 */ /* 0x000fe60000010000 */
[----:B------:R-:W-:Y:S01]  /*1c580*/  FADD.FTZ R36, R36, R57 ;  /* 0x0000003924247221 */ /* 0x000fe20000010000 */
[----:B------:R-:W-:Y:S03]  /*1c590*/  FADD.FTZ R5, R40, R5 ;  /* 0x0000000528057221 */ /* 0x000fe60000010000 */
[----:B------:R-:W-:Y:S01]  /*1c5a0*/  FADD.FTZ R37, R37, R36 ;  /* 0x0000002425257221 */ /* 0x000fe20000010000 */
[----:B------:R-:W-:Y:S03]  /*1c5b0*/  FADD.FTZ R28, R28, R5 ;  /* 0x000000051c1c7221 */ /* 0x000fe60000010000 */
[----:B------:R-:W-:Y:S01]  /*1c5c0*/  FADD.FTZ R38, R38, R37 ;  /* 0x0000002526267221 */ /* 0x000fe20000010000 */
[----:B------:R-:W-:Y:S03]  /*1c5d0*/  FADD.FTZ R229, R31, R28 ;  /* 0x0000001c1fe57221 */ /* 0x000fe60000010000 */
[----:B------:R-:W-:Y:S01]  /*1c5e0*/  FADD.FTZ R231, R29, R38 ;  /* 0x000000261de77221 */ /* 0x000fe20000010000 */
[----:B------:R-:W-:Y:S06]  /*1c5f0*/  @P0 BRA `(.L_x_1115) ;  /* 0xffffffb800200947 */ /* 0x000fec000383ffff */
.L_x_1108:
        /* <DEDUP_REMOVED lines=10> */
.L_x_1131:
        /* <DEDUP_REMOVED lines=13> */
[----:B------:R-:W-:-:S02]  /*1c770*/  LEA R5, R5, UR6, 0x1 ;  /* 0x0000000605057c11 */ /* 0x000fc4000f8e08ff */
[----:B------:R-:W-:Y:S01]  /*1c780*/  SEL R2, R201, 0xffffffe0, !P3 ;  /* 0xffffffe0c9027807 */ /* 0x000fe20005800000 */
[C---:B------:R-:W-:Y:S01]  /*1c790*/  FMUL.FTZ R128, R0.reuse, R128 ;  /* 0x0000008000807220 */ /* 0x040fe20000410000 */
[C---:B------:R-:W-:Y:S01]  /*1c7a0*/  FMUL.FTZ R129, R0.reuse, R129 ;  /* 0x0000008100817220 */ /* 0x040fe20000410000 */
        /* <DEDUP_REMOVED lines=64> */
[----:B------:R-:W-:-:S02]  /*1cbb0*/  SEL R0, R0, 0xfffffff0, !P2 ;  /* 0xfffffff000007807 */ /* 0x000fc40005000000 */
[C---:B------:R-:W-:Y:S02]  /*1cbc0*/  IADD3 R11, PT, PT, R5.reuse, 0x40, RZ ;  /* 0x00000040050b7810 */ /* 0x040fe40007ffe0ff */
[----:B------:R-:W-:Y:S02]  /*1cbd0*/  IADD3 R9, PT, PT, R2, R5, RZ ;  /* 0x0000000502097210 */ /* 0x000fe40007ffe0ff */
[----:B------:R-:W-:Y:S02]  /*1cbe0*/  @P4 IADD3 R11, PT, PT, R5, -0x40, RZ ;  /* 0xffffffc0050b4810 */ /* 0x000fe40007ffe0ff */
[----:B------:R-:W-:Y:S02]  /*1cbf0*/  F2FP.F16.F32.PACK_AB R128, R129, R128 ;  /* 0x000000808180723e */ /* 0x000fe400000000ff */
[----:B------:R-:W-:Y:S02]  /*1cc00*/  F2FP.F16.F32.PACK_AB R130, R131, R130 ;  /* 0x000000828382723e */ /* 0x000fe400000000ff */
[----:B------:R-:W-:Y:S01]  /*1cc10*/  F2FP.F16.F32.PACK_AB R118, R7, R118 ;  /* 0x000000760776723e */ /* 0x000fe200000000ff */
[----:B------:R-:W-:Y:S01]  /*1cc20*/  STS [R5], R128 ;  /* 0x0000008005007388 */ /* 0x000fe20000000800 */
[----:B------:R-:W-:-:S02]  /*1cc30*/  F2FP.F16.F32.PACK_AB R124, R125, R124 ;  /* 0x0000007c7d7c723e */ /* 0x000fc400000000ff */
[----:B------:R-:W-:Y:S01]  /*1cc40*/  F2FP.F16.F32.PACK_AB R126, R127, R126 ;  /* 0x0000007e7f7e723e */ /* 0x000fe200000000ff */
[----:B------:R-:W-:Y:S01]  /*1cc50*/  STS [R5+0x400], R130 ;  /* 0x0004008205007388 */ /* 0x000fe20000000800 */
[C---:B------:R-:W-:Y:S02]  /*1cc60*/  IADD3 R7, PT, PT, R0.reuse, R5, RZ ;  /* 0x0000000500077210 */ /* 0x040fe40007ffe0ff */
[----:B------:R-:W-:Y:S02]  /*1cc70*/  F2FP.F16.F32.PACK_AB R68, R69, R68 ;  /* 0x000000444544723e */ /* 0x000fe400000000ff */
[----:B------:R-:W-:Y:S01]  /*1cc80*/  F2FP.F16.F32.PACK_AB R70, R71, R70 ;  /* 0x000000464746723e */ /* 0x000fe200000000ff */
[----:B------:R-:W-:Y:S01]  /*1cc90*/  STS [R7], R124 ;  /* 0x0000007c07007388 */ /* 0x000fe20000000800 */
[----:B------:R-:W-:Y:S02]  /*1cca0*/  F2FP.F16.F32.PACK_AB R72, R73, R72 ;  /* 0x000000484948723e */ /* 0x000fe400000000ff */
[----:B------:R-:W-:Y:S01]  /*1ccb0*/  F2FP.F16.F32.PACK_AB R74, R75, R74 ;  /* 0x0000004a4b4a723e */ /* 0x000fe200000000ff */
[----:B------:R-:W-:Y:S01]  /*1ccc0*/  STS [R7+0x400], R126 ;  /* 0x0004007e07007388 */ /* 0x000fe20000000800 */
[----:B------:R-:W-:-:S02]  /*1ccd0*/  IADD3 R13, PT, PT, R0, R9, RZ ;  /* 0x00000009000d7210 */ /* 0x000fc40007ffe0ff */
[-C--:B------:R-:W-:Y:S01]  /*1cce0*/  IADD3 R15, PT, PT, R2, R11.reuse, RZ ;  /* 0x0000000b020f7210 */ /* 0x080fe20007ffe0ff */
[----:B------:R-:W-:Y:S01]  /*1ccf0*/  STS [R9], R68 ;  /* 0x0000004409007388 */ /* 0x000fe20000000800 */
[----:B------:R-:W-:Y:S02]  /*1cd00*/  F2FP.F16.F32.PACK_AB R76, R77, R76 ;  /* 0x0000004c4d4c723e */ /* 0x000fe400000000ff */
[----:B------:R-:W-:Y:S01]  /*1cd10*/  F2FP.F16.F32.PACK_AB R78, R79, R78 ;  /* 0x0000004e4f4e723e */ /* 0x000fe200000000ff */
[----:B------:R-:W-:Y:S01]  /*1cd20*/  STS [R9+0x400], R70 ;  /* 0x0004004609007388 */ /* 0x000fe20000000800 */
[----:B------:R-:W-:Y:S02]  /*1cd30*/  F2FP.F16.F32.PACK_AB R80, R81, R80 ;  /* 0x000000505150723e */ /* 0x000fe400000000ff */
[----:B------:R-:W-:Y:S01]  /*1cd40*/  F2FP.F16.F32.PACK_AB R82, R83, R82 ;  /* 0x000000525352723e */ /* 0x000fe200000000ff */
[----:B------:R-:W-:Y:S01]  /*1cd50*/  STS [R13], R72 ;  /* 0x000000480d007388 */ /* 0x000fe20000000800 */
[----:B------:R-:W-:-:S02]  /*1cd60*/  IADD3 R17, PT, PT, R0, R11, RZ ;  /* 0x0000000b00117210 */ /* 0x000fc40007ffe0ff */
[----:B------:R-:W-:Y:S01]  /*1cd70*/  F2FP.F16.F32.PACK_AB R84, R85, R84 ;  /* 0x000000545554723e */ /* 0x000fe200000000ff */
[----:B------:R-:W-:Y:S01]  /*1cd80*/  STS [R13+0x400], R74 ;  /* 0x0004004a0d007388 */ /* 0x000fe20000000800 */
[----:B------:R-:W-:Y:S02]  /*1cd90*/  F2FP.F16.F32.PACK_AB R86, R87, R86 ;  /* 0x000000565756723e */ /* 0x000fe400000000ff */
[----:B------:R-:W-:Y:S01]  /*1cda0*/  F2FP.F16.F32.PACK_AB R88, R89, R88 ;  /* 0x000000585958723e */ /* 0x000fe200000000ff */
[----:B------:R-:W-:Y:S01]  /*1cdb0*/  STS [R11], R76 ;  /* 0x0000004c0b007388 */ /* 0x000fe20000000800 */
[----:B------:R-:W-:Y:S02]  /*1cdc0*/  F2FP.F16.F32.PACK_AB R90, R91, R90 ;  /* 0x0000005a5b5a723e */ /* 0x000fe400000000ff */
[----:B------:R-:W-:Y:S01]  /*1cdd0*/  IADD3 R19, PT, PT, R0, R15, RZ ;  /* 0x0000000f00137210 */ /* 0x000fe20007ffe0ff */
[----:B------:R-:W-:Y:S01]  /*1cde0*/  STS [R11+0x400], R78 ;  /* 0x0004004e0b007388 */ /* 0x000fe20000000800 */
[----:B------:R-:W-:-:S02]  /*1cdf0*/  F2FP.F16.F32.PACK_AB R92, R93, R92 ;  /* 0x0000005c5d5c723e */ /* 0x000fc400000000ff */
[----:B------:R-:W-:Y:S01]  /*1ce00*/  F2FP.F16.F32.PACK_AB R94, R95, R94 ;  /* 0x0000005e5f5e723e */ /* 0x000fe200000000ff */
[----:B------:R-:W-:Y:S01]  /*1ce10*/  STS [R17], R80 ;  /* 0x0000005011007388 */ /* 0x000fe20000000800 */
[----:B------:R-:W-:Y:S02]  /*1ce20*/  F2FP.F16.F32.PACK_AB R96, R97, R96 ;  /* 0x000000606160723e */ /* 0x000fe400000000ff */
[----:B------:R-:W-:Y:S01]  /*1ce30*/  F2FP.F16.F32.PACK_AB R98, R99, R98 ;  /* 0x000000626362723e */ /* 0x000fe200000000ff */
[----:B------:R-:W-:Y:S01]  /*1ce40*/  STS [R17+0x400], R82 ;  /* 0x0004005211007388 */ /* 0x000fe20000000800 */
[----:B------:R-:W-:Y:S02]  /*1ce50*/  F2FP.F16.F32.PACK_AB R100, R101, R100 ;  /* 0x000000646564723e */ /* 0x000fe400000000ff */
        /* <DEDUP_REMOVED lines=13> */
[----:B------:R-:W-:Y:S01]  /*1cf30*/  STS [R5+0x2000], R92 ;  /* 0x0020005c05007388 */ /* 0x000fe20000000800 */
[----:B------:R-:W-:-:S03]  /*1cf40*/  F2FP.F16.F32.PACK_AB R116, R117, R116 ;  /* 0x000000747574723e */ /* 0x000fc600000000ff */
[----:B------:R2:W-:Y:S04]  /*1cf50*/  STS [R5+0x2400], R94 ;  /* 0x0024005e05007388 */ /* 0x0005e80000000800 */
        /* <DEDUP_REMOVED lines=16> */
[----:B------:R-:W4:Y:S04]  /*1d060*/  LD.E.64 R46, desc[UR4][R132.64+0x88] ;  /* 0x00008804842e7980 */ /* 0x000f28000c101b00 */
[----:B------:R1:W5:Y:S06]  /*1d070*/  LD.E.64 R42, desc[UR4][R132.64+0x90] ;  /* 0x00009004842a7980 */ /* 0x00036c000c101b00 */
[----:B------:R1:W5:Y:S01]  /*1d080*/  @!P0 LD.E.64 R44, desc[UR4][R132.64+0x80] ;  /* 0x00008004842c8980 */ /* 0x000362000c101b00 */
[----:B--2---:R-:W-:-:S13]  /*1d090*/  ISETP.NE.AND P2, PT, R0, RZ, PT ;  /* 0x000000ff0000720c */ /* 0x004fda0003f45270 */
[----:B------:R-:W2:Y:S04]  /*1d0a0*/  @!P2 LD.E R5, desc[UR4][R132.64+0x60] ;  /* 0x000060048405a980 */ /* 0x000ea8000c101900 */
[----:B------:R-:W2:Y:S01]  /*1d0b0*/  @!P2 LD.E R38, desc[UR4][R132.64+0xb4] ;  /* 0x0000b4048426a980 */ /* 0x000ea2000c101900 */
[----:B------:R-:W1:Y:S08]  /*1d0c0*/  @P5 MUFU.LG2 R6, R6 ;  /* 0x0000000600065308 */ /* 0x000e700000000c00 */
[----:B------:R-:W1:Y:S01]  /*1d0d0*/  @P1 MUFU.LG2 R8, R8 ;  /* 0x0000000800081308 */ /* 0x000e620000000c00 */
[----:B---3--:R-:W-:-:S02]  /*1d0e0*/  LOP3.LUT R7, R226, 0x1c0, RZ, 0xc0, !PT ;  /* 0x000001c0e2077812 */ /* 0x008fc400078ec0ff */
[----:B------:R-:W-:Y:S02]  /*1d0f0*/  LOP3.LUT R0, R203, 0x30, RZ, 0xc0, !PT ;  /* 0x00000030cb007812 */ /* 0x000fe400078ec0ff */
[--C-:B----4-:R-:W-:Y:S02]  /*1d100*/  SHF.R.U32.HI R9, RZ, 0x2, R200.reuse ;  /* 0x00000002ff097819 */ /* 0x110fe400000116c8 */
[----:B------:R-:W-:Y:S02]  /*1d110*/  LOP3.LUT R7, R7, 0x38, R200, 0xf8, !PT ;  /* 0x0000003807077812 */ /* 0x000fe400078ef8c8 */
[----:B------:R-:W-:Y:S01]  /*1d120*/  LOP3.LUT R0, R0, 0x7, R9, 0xf8, !PT ;  /* 0x0000000700007812 */ /* 0x000fe200078ef809 */
[----:B-1----:R-:W-:Y:S01]  /*1d130*/  @P5 FMUL.FTZ R9, R6, 0.69314718246459960938 ;  /* 0x3f31721806095820 */ /* 0x002fe20000410000 */
[----:B------:R-:W-:Y:S01]  /*1d140*/  LOP3.LUT R7, R7, R202, RZ, 0x3c, !PT ;  /* 0x000000ca07077212 */ /* 0x000fe200078e3cff */
[----:B------:R-:W-:Y:S01]  /*1d150*/  BSSY.RECONVERGENT B0, `(.L_x_1117) ;  /* 0x0000011000007945 */ /* 0x000fe20003800200 */
[----:B------:R-:W-:Y:S01]  /*1d160*/  MOV R2, 0x7f800000 ;  /* 0x7f80000000027802 */ /* 0x000fe20000000f00 */
[----:B------:R-:W-:Y:S01]  /*1d170*/  @P1 FMUL.FTZ R6, R8, 0.69314718246459960938 ;  /* 0x3f31721808061820 */ /* 0x000fe20000410000 */
[----:B------:R-:W-:Y:S01]  /*1d180*/  MOV R36, 0x7f800000 ;  /* 0x7f80000000247802 */ /* 0x000fe20000000f00 */
[C---:B-----5:R-:W-:Y:S01]  /*1d190*/  @P5 FFMA.FTZ R36, R4.reuse, R134, R9 ;  /* 0x0000008604245223 */ /* 0x060fe20000010009 */
[----:B------:R-:W-:Y:S01]  /*1d1a0*/  LOP3.LUT R37, R7, 0x1e00, R226, 0xf8, !PT ;  /* 0x00001e0007257812 */ /* 0x000fe200078ef8e2 */
[----:B------:R-:W-:Y:S01]  /*1d1b0*/  @P1 FFMA.FTZ R2, R4, R3, R6 ;  /* 0x0000000304021223 */ /* 0x000fe20000010006 */
[----:B------:R-:W-:-:S02]  /*1d1c0*/  @P0 IMAD R3, R47, R221, RZ ;  /* 0x000000dd2f030224 */ /* 0x000fc400078e02ff */
[----:B------:R-:W-:-:S04]  /*1d1d0*/  @P0 IMAD.WIDE.U32 R48, R46, R221, RZ ;  /* 0x000000dd2e300225 */ /* 0x000fc800078e00ff */
[----:B--2---:R-:W-:-:S04]  /*1d1e0*/  @!P2 IMAD R5, R5, R217, R216 ;  /* 0x000000d90505a224 */ /* 0x004fc800078e02d8 */
[----:B------:R-:W-:Y:S01]  /*1d1f0*/  @!P2 IMAD R38, R5, R38, RZ ;  /* 0x000000260526a224 */ /* 0x000fe200078e02ff */
[----:B------:R-:W-:Y:S06]  /*1d200*/  @!P2 BRA `(.L_x_1118) ;  /* 0x000000000014a947 */ /* 0x000fec0003800000 */
[----:B------:R-:W2:Y:S04]  /*1d210*/  @!P0 LD.E R4, desc[UR4][R132.64+0xb4] ;  /* 0x0000b40484048980 */ /* 0x000ea8000c101900 */
[----:B------:R-:W3:Y:S01]  /*1d220*/  LD.E R5, desc[UR4][R132.64+0xd4] ;  /* 0x0000d40484057980 */ /* 0x000ee2000c101900 */
[----:B--2---:R-:W-:Y:S02]  /*1d230*/  @!P0 IMAD R221, R4, R217, RZ ;  /* 0x000000d904dd8224 */ /* 0x004fe400078e02ff */
[----:B---3--:R-:W-:-:S05]  /*1d240*/  IMAD R38, R5, R216, RZ ;  /* 0x000000d805267224 */ /* 0x008fca00078e02ff */
[----:B------:R-:W-:Y:S02]  /*1d250*/  IADD3 R38, PT, PT, R38, R221, RZ ;  /* 0x000000dd26267210 */ /* 0x000fe40007ffe0ff */
.L_x_1118:
[----:B------:R-:W-:Y:S05]  /*1d260*/  BSYNC.RECONVERGENT B0 ;  /* 0x0000000000007941 */ /* 0x000fea0003800200 */
.L_x_1117:
[----:B------:R1:W5:Y:S01]  /*1d270*/  LD.E.64 R50, desc[UR4][R132.64+0x70] ;  /* 0x0000700484327980 */ /* 0x000362000c101b00 */
[----:B------:R-:W-:Y:S05]  /*1d280*/  WARPSYNC.ALL ;  /* 0x0000000000007948 */ /* 0x000fea0003800000 */
[----:B------:R1:W5:Y:S01]  /*1d290*/  LD.E.64 R52, desc[UR4][R132.64+0xa0] ;  /* 0x0000a00484347980 */ /* 0x000362000c101b00 */
[----:B------:R-:W-:Y:S01]  /*1d2a0*/  LEA R37, R37, UR6, 0x1 ;  /* 0x0000000625257c11 */ /* 0x000fe2000f8e08ff */
[----:B------:R-:W-:Y:S01]  /*1d2b0*/  IMAD.SHL.U32 R39, R218, 0x40, RZ ;  /* 0x00000040da277824 */ /* 0x000fe200078e00ff */
[----:B------:R-:W-:Y:S01]  /*1d2c0*/  BAR.SYNC.DEFER_BLOCKING 0x0 ;  /* 0x0000000000007b1d */ /* 0x000fe20000010000 */
[----:B------:R-:W-:-:S05]  /*1d2d0*/  LOP3.LUT P1, RZ, R200, 0x3, RZ, 0xc0, !PT ;  /* 0x00000003c8ff7812 */ /* 0x000fca000782c0ff */
        /* <DEDUP_REMOVED lines=10> */
[----:B------:R-:W-:Y:S02]  /*1d380*/  IMAD.IADD R41, R39, 0x1, R38 ;  /* 0x0000000127297824 */ /* 0x000fe400078e0226 */
[----:B-1----:R-:W-:Y:S02]  /*1d390*/  IMAD.IADD R37, R220, 0x1, -R39 ;  /* 0x00000001dc257824 */ /* 0x002fe400078e0a27 */
[C---:B------:R-:W-:Y:S01]  /*1d3a0*/  VIADD R40, R0.reuse, 0x8 ;  /* 0x0000000800287836 */ /* 0x040fe20000000000 */
[C---:B------:R-:W-:Y:S02]  /*1d3b0*/  IADD3 R38, P1, PT, R0.reuse, R41, RZ ;  /* 0x0000002900267210 */ /* 0x040fe40007f3e0ff */
[-C--:B------:R-:W-:Y:S02]  /*1d3c0*/  ISETP.GE.AND P3, PT, R0, R37.reuse, PT ;  /* 0x000000250000720c */ /* 0x080fe40003f66270 */
[----:B------:R-:W-:Y:S02]  /*1d3d0*/  ISETP.GE.AND P2, PT, R40, R37, PT ;  /* 0x000000252800720c */ /* 0x000fe40003f46270 */
[----:B------:R-:W-:-:S02]  /*1d3e0*/  LEA.HI.X.SX32 R41, R41, RZ, 0x1, P1 ;  /* 0x000000ff29297211 */ /* 0x000fc400008f0eff */
[----:B-----5:R-:W-:-:S04]  /*1d3f0*/  LEA R40, P1, R38, R52, 0x2 ;  /* 0x0000003426287211 */ /* 0x020fc800078210ff */
[----:B------:R-:W-:-:S05]  /*1d400*/  LEA.HI.X R41, R38, R53, R41, 0x2, P1 ;  /* 0x0000003526297211 */ /* 0x000fca00008f1429 */
[----:B------:R1:W-:Y:S04]  /*1d410*/  @!P3 ST.E desc[UR4][R40.64], R36 ;  /* 0x000000242800b985 */ /* 0x0003e8000c101904 */
[----:B------:R1:W-:Y:S02]  /*1d420*/  @!P2 ST.E desc[UR4][R40.64+0x20], R2 ;  /* 0x000020022800a985 */ /* 0x0003e4000c101904 */
.L_x_1120:
[----:B------:R-:W-:Y:S05]  /*1d430*/  BSYNC.RECONVERGENT B0 ;  /* 0x0000000000007941 */ /* 0x000fea0003800200 */
.L_x_1119:
[----:B-1----:R1:W5:Y:S01]  /*1d440*/  LD.E R133, desc[UR4][R132.64+0xc0] ;  /* 0x0000c00484857980 */ /* 0x002362000c101900 */
[----:B------:R-:W-:Y:S01]  /*1d450*/  SHF.R.U32.HI R37, RZ, 0x3, R200 ;  /* 0x00000003ff257819 */ /* 0x000fe200000116c8 */
[----:B------:R-:W-:Y:S01]  /*1d460*/  IMAD.IADD R41, R220, 0x1, -R39 ;  /* 0x00000001dc297824 */ /* 0x000fe200078e0a27 */
[----:B------:R-:W-:Y:S01]  /*1d470*/  BSSY.RECONVERGENT B0, `(.L_x_1121) ;  /* 0x0000022000007945 */ /* 0x000fe20003800200 */
[-C--:B------:R-:W-:Y:S01]  /*1d480*/  @!P0 IMAD R0, R45, R217.reuse, RZ ;  /* 0x000000d92d008224 */ /* 0x080fe200078e02ff */
[C---:B------:R-:W-:Y:S01]  /*1d490*/  IADD3 R2, PT, PT, R37.reuse, 0x30, RZ ;  /* 0x0000003025027810 */ /* 0x040fe20007ffe0ff */
[----:B------:R-:W-:Y:S01]  /*1d4a0*/  @!P0 IMAD.WIDE.U32 R44, R44, R217, RZ ;  /* 0x000000d92c2c8225 */ /* 0x000fe200078e00ff */
[CC--:B------:R-:W-:Y:S02]  /*1d4b0*/  ISETP.GE.AND P5, PT, R37.reuse, R41.reuse, PT ;  /* 0x000000292500720c */ /* 0x0c0fe40003fa6270 */
[-C--:B------:R-:W-:Y:S01]  /*1d4c0*/  ISETP.GE.AND P1, PT, R2, R41.reuse, PT ;  /* 0x000000290200720c */ /* 0x080fe20003f26270 */
[----:B------:R-:W-:Y:S01]  /*1d4d0*/  VIADD R36, R37, 0x20 ;  /* 0x0000002025247836 */ /* 0x000fe20000000000 */
[----:B------:R-:W-:Y:S01]  /*1d4e0*/  @!P0 MOV R2, R44 ;  /* 0x0000002c00028202 */ /* 0x000fe20000000f00 */
[----:B------:R-:W-:Y:S01]  /*1d4f0*/  IMAD.MOV.U32 R203, RZ, RZ, RZ ;  /* 0x000000ffffcb7224 */ /* 0x000fe200078e00ff */
[----:B------:R-:W-:Y:S01]  /*1d500*/  @P0 MOV R2, R48 ;  /* 0x0000003000020202 */ /* 0x000fe20000000f00 */
[----:B------:R-:W-:Y:S01]  /*1d510*/  @!P0 IMAD.IADD R0, R45, 0x1, R0 ;  /* 0x000000012d008824 */ /* 0x000fe200078e0200 */
[----:B------:R-:W-:Y:S01]  /*1d520*/  ISETP.GE.AND P2, PT, R36, R41, PT ;  /* 0x000000292400720c */ /* 0x000fe20003f46270 */
[----:B------:R-:W-:Y:S01]  /*1d530*/  IMAD.WIDE.U32 R44, R39, R46, R202 ;  /* 0x0000002e272c7225 */ /* 0x000fe200078e00ca */
[----:B------:R-:W-:-:S03]  /*1d540*/  IADD3 R38, PT, PT, R37, 0x10, RZ ;  /* 0x0000001025267810 */ /* 0x000fc60007ffe0ff */
[-C--:B------:R-:W-:Y:S01]  /*1d550*/  IMAD R36, R43, R216.reuse, RZ ;  /* 0x000000d82b247224 */ /* 0x080fe200078e02ff */
[----:B------:R-:W-:Y:S01]  /*1d560*/  ISETP.GE.AND P3, PT, R38, R41, PT ;  /* 0x000000292600720c */ /* 0x000fe20003f66270 */
[----:B------:R-:W-:Y:S02]  /*1d570*/  IMAD R39, R47, R39, RZ ;  /* 0x000000272f277224 */ /* 0x000fe400078e02ff */
[----:B------:R-:W-:-:S03]  /*1d580*/  IMAD.WIDE.U32 R42, R42, R216, RZ ;  /* 0x000000d82a2a7225 */ /* 0x000fc600078e00ff */
[----:B------:R-:W-:Y:S01]  /*1d590*/  IADD3 R39, PT, PT, R45, R39, RZ ;  /* 0x000000272d277210 */ /* 0x000fe20007ffe0ff */
[----:B------:R-:W-:Y:S01]  /*1d5a0*/  @P0 IMAD.IADD R0, R49, 0x1, R3 ;  /* 0x0000000131000824 */ /* 0x000fe200078e0203 */
[----:B------:R-:W-:Y:S01]  /*1d5b0*/  IADD3 R44, P4, P0, R42, R44, R2 ;  /* 0x0000002c2a2c7210 */ /* 0x000fe2000789e002 */
[----:B------:R-:W-:-:S05]  /*1d5c0*/  IMAD.IADD R36, R43, 0x1, R36 ;  /* 0x000000012b247824 */ /* 0x000fca00078e0224 */
[----:B------:R-:W-:Y:S02]  /*1d5d0*/  IADD3.X R45, PT, PT, R36, R39, R0, P4, P0 ;  /* 0x00000027242d7210 */ /* 0x000fe400027e0400 */
[----:B------:R-:W-:Y:S01]  /*1d5e0*/  LOP3.LUT R0, R202, 0x40, RZ, 0xfc, !PT ;  /* 0x00000040ca007812 */ /* 0x000fe200078efcff */
[----:B-1----:R-:W-:Y:S06]  /*1d5f0*/  @P5 BRA `(.L_x_1122) ;  /* 0x0000000000245947 */ /* 0x002fec0003800000 */
[----:B------:R-:W-:Y:S01]  /*1d600*/  IMAD R2, R47, R37, RZ ;  /* 0x000000252f027224 */ /* 0x000fe200078e02ff */
[-C--:B-----5:R-:W-:Y:S01]  /*1d610*/  ISETP.GE.AND P5, PT, R202, R133.reuse, PT ;  /* 0x00000085ca00720c */ /* 0x0a0fe20003fa6270 */
[----:B------:R-:W-:Y:S01]  /*1d620*/  IMAD.WIDE.U32 R38, R37, R46, R44 ;  /* 0x0000002e25267225 */ /* 0x000fe200078e002c */
[----:B------:R-:W-:-:S03]  /*1d630*/  ISETP.GE.AND P4, PT, R0, R133, PT ;  /* 0x000000850000720c */ /* 0x000fc60003f86270 */
[----:B------:R-:W-:Y:S01]  /*1d640*/  IMAD.IADD R3, R39, 0x1, R2 ;  /* 0x0000000127037824 */ /* 0x000fe200078e0202 */
[----:B------:R-:W-:-:S04]  /*1d650*/  LEA R2, P0, R38, R50, 0x1 ;  /* 0x0000003226027211 */ /* 0x000fc800078008ff */
[----:B------:R-:W-:-:S05]  /*1d660*/  LEA.HI.X R3, R38, R51, R3, 0x1, P0 ;  /* 0x0000003326037211 */ /* 0x000fca00000f0c03 */
[----:B--2---:R1:W-:Y:S04]  /*1d670*/  @!P5 ST.E.128 desc[UR4][R2.64], R32 ;  /* 0x000000200200d985 */ /* 0x0043e8000c101d04 */
[----:B------:R1:W-:Y:S02]  /*1d680*/  @!P4 ST.E.128 desc[UR4][R2.64+0x80], R16 ;  /* 0x000080100200c985 */ /* 0x0003e4000c101d04 */
.L_x_1122:
[----:B------:R-:W-:Y:S05]  /*1d690*/  BSYNC.RECONVERGENT B0 ;  /* 0x0000000000007941 */ /* 0x000fea0003800200 */
.L_x_1121:
        /* <DEDUP_REMOVED lines=16> */
.L_x_1124:
[----:B------:R-:W-:Y:S05]  /*1d7a0*/  BSYNC.RECONVERGENT B0 ;  /* 0x0000000000007941 */ /* 0x000fea0003800200 */
.L_x_1123:
        /* <DEDUP_REMOVED lines=16> */
.L_x_1126:
[----:B------:R-:W-:Y:S05]  /*1d8b0*/  BSYNC.RECONVERGENT B0 ;  /* 0x0000000000007941 */ /* 0x000fea0003800200 */
.L_x_1125:
[----:B------:R-:W-:-:S04]  /*1d8c0*/  MOV R207, 0x0 ;  /* 0x0000000000cf7802 */ /* 0x000fc80000000f00 */
[----:B-12345:R-:W-:Y:S05]  /*1d8d0*/  @P1 RET.REL.NODEC R206 `(_ZN5flash24flash_fwd_splitkv_kernelI23Flash_fwd_kernel_traitsILi128ELi64ELi128ELi4ELb0ELb0EN7cutlass6half_tE19Flash_kernel_traitsILi128ELi64ELi128ELi4ES3_EELb0ELb0ELb0ELb0ELb0ELb0ELb0ELb1EEEvNS_16Flash_fwd_paramsE) ;  /* 0xfffffe24cec81950 */ /* 0x03efea0003c3ffff */
        /* <DEDUP_REMOVED lines=14> */
[----:B-1----:R-:W-:Y:S05]  /*1d9c0*/  @P0 RET.REL.NODEC R206 `(_ZN5flash24flash_fwd_splitkv_kernelI23Flash_fwd_kernel_traitsILi128ELi64ELi128ELi4ELb0ELb0EN7cutlass6half_tE19Flash_kernel_traitsILi128ELi64ELi128ELi4ES3_EELb0ELb0ELb0ELb0ELb0ELb0ELb0ELb1EEEvNS_16Flash_fwd_paramsE) ;  /* 0xfffffe24ce8c0950 */ /* 0x002fea0003c3ffff */
[----:B------:R-:W-:Y:S01]  /*1d9d0*/  MOV R207, 0x0 ;  /* 0x0000000000cf7802 */ /* 0x000fe20000000f00 */
[----:B------:R1:W-:Y:S03]  /*1d9e0*/  ST.E.128 desc[UR4][R2.64+0x80], R4 ;  /* 0x0000800402007985 */ /* 0x0003e6000c101d04 */
[----:B-1----:R-:W-:Y:S05]  /*1d9f0*/  RET.REL.NODEC R206 `(_ZN5flash24flash_fwd_splitkv_kernelI23Flash_fwd_kernel_traitsILi128ELi64ELi128ELi4ELb0ELb0EN7cutlass6half_tE19Flash_kernel_traitsILi128ELi64ELi128ELi4ES3_EELb0ELb0ELb0ELb0ELb0ELb0ELb0ELb1EEEvNS_16Flash_fwd_paramsE) ;  /* 0xfffffe24ce807950 */ /* 0x002fea0003c3ffff */
.L_x_1116:
[----:B------:R-:W-:Y:S01]  /*1da00*/  MOV R5, 0x2 ;  /* 0x0000000200057802 */ /* 0x000fe20000000f00 */
[----:B------:R-:W-:Y:S01]  /*1da10*/  IMAD.MOV.U32 R0, RZ, RZ, 0x1f ;  /* 0x0000001fff007424 */ /* 0x000fe200078e00ff */
[----:B------:R-:W-:-:S07]  /*1da20*/  MOV R2, 0xffffffff ;  /* 0xffffffff00027802 */ /* 0x000fce0000000f00 */
[----:B-1---5:R-:W-:Y:S05]  /*1da30*/  WARPSYNC.COLLECTIVE R2, `(.L_x_1127) ;  /* 0x0000000002087348 */ /* 0x022fea0003c00000 */
[----:B------:R2:W3:Y:S02]  /*1da40*/  SHFL.BFLY P0, R9, R231, R5, R0 ;  /* 0x0c000005e7097389 */ /* 0x0004e40000000000 */
[----:B-123-5:R-:W-:Y:S05]  /*1da50*/  ENDCOLLECTIVE ;  /* 0x000000000000791b */ /* 0x02efea0003800000 */
.L_x_1127:
[----:B------:R-:W-:Y:S02]  /*1da60*/  IMAD.MOV.U32 R6, RZ, RZ, R9 ;  /* 0x000000ffff067224 */ /* 0x000fe400078e0009 */
[----:B------:R-:W-:Y:S02]  /*1da70*/  IMAD.MOV.U32 R5, RZ, RZ, 0x1 ;  /* 0x00000001ff057424 */ /* 0x000fe400078e00ff */
[----:B------:R-:W-:-:S05]  /*1da80*/  FADD.FTZ R7, R6, R231 ;  /* 0x000000e706077221 */ /* 0x000fca0000010000 */
[----:B------:R-:W-:-:S07]  /*1da90*/  MOV R231, R7 ;  /* 0x0000000700e77202 */ /* 0x000fce0000000f00 */
[----:B------:R-:W-:Y:S05]  /*1daa0*/  WARPSYNC.COLLECTIVE R2, `(.L_x_1128) ;  /* 0x0000000002087348 */ /* 0x000fea0003c00000 */
[----:B------:R1:W2:Y:S02]  /*1dab0*/  SHFL.BFLY P0, R9, R231, R5, R0 ;  /* 0x0c000005e7097389 */ /* 0x0002a40000000000 */
[----:B-12---:R-:W-:Y:S05]  /*1dac0*/  ENDCOLLECTIVE ;  /* 0x000000000000791b */ /* 0x006fea0003800000 */
.L_x_1128:
[----:B------:R-:W-:Y:S01]  /*1dad0*/  MOV R231, R229 ;  /* 0x000000e500e77202 */ /* 0x000fe20000000f00 */
[----:B------:R-:W-:Y:S01]  /*1dae0*/  IMAD.MOV.U32 R5, RZ, RZ, 0x2 ;  /* 0x00000002ff057424 */ /* 0x000fe200078e00ff */
[----:B------:R-:W-:-:S07]  /*1daf0*/  MOV R6, R9 ;  /* 0x0000000900067202 */ /* 0x000fce0000000f00 */
[----:B------:R-:W-:Y:S05]  /*1db00*/  WARPSYNC.COLLECTIVE R2, `(.L_x_1129) ;  /* 0x0000000002087348 */ /* 0x000fea0003c00000 */
[----:B------:R1:W2:Y:S02]  /*1db10*/  SHFL.BFLY P0, R9, R231, R5, R0 ;  /* 0x0c000005e7097389 */ /* 0x0002a40000000000 */
[----:B-12---:R-:W-:Y:S05]  /*1db20*/  ENDCOLLECTIVE ;  /* 0x000000000000791b */ /* 0x006fea0003800000 */
.L_x_1129:
[----:B------:R-:W-:Y:S01]  /*1db30*/  FADD.FTZ R6, R7, R6 ;  /* 0x0000000607067221 */ /* 0x000fe20000010000 */
[----:B------:R-:W-:Y:S01]  /*1db40*/  FADD.FTZ R8, R9, R229 ;  /* 0x000000e509087221 */ /* 0x000fe20000010000 */
[----:B------:R-:W-:-:S04]  /*1db50*/  MOV R5, 0x1 ;  /* 0x0000000100057802 */ /* 0x000fc80000000f00 */
[----:B------:R-:W-:-:S07]  /*1db60*/  MOV R231, R8 ;  /* 0x0000000800e77202 */ /* 0x000fce0000000f00 */
[----:B------:R-:W-:Y:S05]  /*1db70*/  WARPSYNC.COLLECTIVE R2, `(.L_x_1130) ;  /* 0x0000000002087348 */ /* 0x000fea0003c00000 */
[----:B------:R1:W2:Y:S02]  /*1db80*/  SHFL.BFLY P0, R9, R231, R5, R0 ;  /* 0x0c000005e7097389 */ /* 0x0002a40000000000 */
[----:B-12---:R-:W-:Y:S05]  /*1db90*/  ENDCOLLECTIVE ;  /* 0x000000000000791b */ /* 0x006fea0003800000 */
.L_x_1130:
[----:B------:R-:W-:Y:S05]  /*1dba0*/  BRA `(.L_x_1131) ;  /* 0xffffffe800bc7947 */ /* 0x000fea000383ffff */
.L_x_1132:
        /* <DEDUP_REMOVED lines=13> */
.L_x_14900:


//--------------------- .text._ZN5flash24flash_fwd_splitkv_kernelI23Flash_fwd_kernel_traitsILi128ELi64ELi128ELi4ELb0ELb0EN7cutlass6half_tE19Flash_kernel_traitsILi128ELi64ELi128ELi4ES3_EELb0ELb0ELb0ELb0ELb0ELb1ELb0ELb1EEEvNS_16Flash_fwd_paramsE --------------------------
	.section	.text._ZN5flash24flash_fwd_splitkv_kernelI23Flash_fwd_kernel_traitsILi128ELi64ELi128ELi4ELb0ELb0EN7cutlass6half_tE19Flash_kernel_traitsILi128ELi64ELi128ELi4ES3_EELb0ELb0ELb0ELb0ELb0ELb1ELb0ELb1EEEvNS_16Flash_fwd_paramsE,"ax",@progbits
	.align	128
        .global         _ZN5flash24flash_fwd_splitkv_kernelI23Flash_fwd_kernel_traitsILi128ELi64ELi128ELi4ELb0ELb0EN7cutlass6half_tE19Flash_kernel_traitsILi128ELi64ELi128ELi4ES3_EELb0ELb0ELb0ELb0ELb0ELb1ELb0ELb1EEEvNS_16Flash_fwd_paramsE
        .type           _ZN5flash24flash_fwd_splitkv_kernelI23Flash_fwd_kernel_traitsILi128ELi64ELi128ELi4ELb0ELb0EN7cutlass6half_tE19Flash_kernel_traitsILi128ELi64ELi128ELi4ES3_EELb0ELb0ELb0ELb0ELb0ELb1ELb0ELb1EEEvNS_16Flash_fwd_paramsE,@function
        .size           _ZN5flash24flash_fwd_splitkv_kernelI23Flash_fwd_kernel_traitsILi128ELi64ELi128ELi4ELb0ELb0EN7cutlass6half_tE19Flash_kernel_traitsILi128ELi64ELi128ELi4ES3_EELb0ELb0ELb0ELb0ELb0ELb1ELb0ELb1EEEvNS_16Flash_fwd_paramsE,(.L_x_14901 - _ZN5flash24flash_fwd_splitkv_kernelI23Flash_fwd_kernel_traitsILi128ELi64ELi128ELi4ELb0ELb0EN7cutlass6half_tE19Flash_kernel_traitsILi128ELi64ELi128ELi4ES3_EELb0ELb0ELb0ELb0ELb0ELb1ELb0ELb1EEEvNS_16Flash_fwd_paramsE)
        .other          _ZN5flash24flash_fwd_splitkv_kernelI23Flash_fwd_kernel_traitsILi128ELi64ELi128ELi4ELb0ELb0EN7cutlass6half_tE19Flash_kernel_traitsILi128ELi64ELi128ELi4ES3_EELb0ELb0ELb0ELb0ELb0ELb1ELb0ELb1EEEvNS_16Flash_fwd_paramsE,@"STO_CUDA_ENTRY STV_DEFAULT"
_ZN5flash24flash_fwd_splitkv_kernelI23Flash_fwd_kernel_traitsILi128ELi64ELi128ELi4ELb0ELb0EN7cutlass6half_tE19Flash_kernel_traitsILi128ELi64ELi128ELi4ES3_EELb0ELb0ELb0ELb0ELb0ELb1ELb0ELb1EEEvNS_16Flash_fwd_paramsE:
.text._ZN5flash24flash_fwd_splitkv_kernelI23Flash_fwd_kernel_traitsILi128ELi64ELi128ELi4ELb0ELb0EN7cutlass6half_tE19Flash_kernel_traitsILi128ELi64ELi128ELi4ES3_EELb0ELb0ELb0ELb0ELb0ELb1ELb0ELb1EEEvNS_16Flash_fwd_paramsE:
[----:B------:R-:W-:Y:S01]  /*0000*/  LDC R1, c[0x0][0x37c] ;  /* 0x0000df00ff017b82 */ /* 0x000fe20000000800 */
[----:B------:R-:W1:Y:S07]  /*0010*/  S2R R229, SR_CTAID.X ;  /* 0x0000000000e57919 */ /* 0x000e6e0000002500 */
[----:B------:R-:W2:Y:S01]  /*0020*/  LDC.64 R132, c[0x0][0x348] ;  /* 0x0000d200ff847b82 */ /* 0x000ea20000000a00 */
[----:B------:R-:W-:Y:S01]  /*0030*/  BSSY.RECONVERGENT B4, `(.L_x_1133) ;  /* 0x0000005000047945 */ /* 0x000fe20003800200 */
[----:B------:R-:W-:Y:S01]  /*0040*/  MOV R226, 0x80 ;  /* 0x0000008000e27802 */ /* 0x000fe20000000f00 */
[----:B------:R-:W3:Y:S01]  /*0050*/  S2R R228, SR_CTAID.Y ;  /* 0x0000000000e47919 */ /* 0x000ee20000002600 */
[----:B------:R-:W4:Y:S05]  /*0060*/  S2R R227, SR_CTAID.Z ;  /* 0x0000000000e37919 */ /* 0x000f2a0000002700 */
[----:B-1234-:R-:W-:Y:S05]  /*0070*/  CALL.REL.NOINC `($_ZN5flash24flash_fwd_splitkv_kernelI23Flash_fwd_kernel_traitsILi128ELi64ELi128ELi4ELb0ELb0EN7cutlass6half_tE19Flash_kernel_traitsILi128ELi64ELi128ELi4ES3_EELb0ELb0ELb0ELb0ELb0ELb1ELb0ELb1EEEvNS_16Flash_fwd_paramsE$_ZN5flash30compute_attn_1rowblock_splitkvI23Flash_fwd_kernel_traitsILi128ELi64ELi128ELi4ELb0ELb0EN7cutlass6half_tE19Flash_kernel_traitsILi128ELi64ELi128ELi4ES3_EELb0ELb0ELb0ELb0ELb0ELb1ELb0ELb1ENS_16Flash_fwd_paramsEEEvRKT8_iiiii) ;  /* 0x0000000000087944 */ /* 0x01efea0003c00000 */
[----:B------:R-:W-:Y:S05]  /*0080*/  BSYNC.RECONVERGENT B4 ;  /* 0x0000000000047941 */ /* 0x000fea0003800200 */
.L_x_1133:
[----:B------:R-:W-:Y:S05]  /*0090*/  EXIT ;  /* 0x000000000000794d */ /* 0x000fea0003800000 */
        .type           $_ZN5flash24flash_fwd_splitkv_kernelI23Flash_fwd_kernel_traitsILi128ELi64ELi128ELi4ELb0ELb0EN7cutlass6half_tE19Flash_kernel_traitsILi128ELi64ELi128ELi4ES3_EELb0ELb0ELb0ELb0ELb0ELb1ELb0ELb1EEEvNS_16Flash_fwd_paramsE$_ZN5flash30compute_attn_1rowblock_splitkvI23Flash_fwd_kernel_traitsILi128ELi64ELi128ELi4ELb0ELb0EN7cutlass6half_tE19Flash_kernel_traitsILi128ELi64ELi128ELi4ES3_EELb0ELb0ELb0ELb0ELb0ELb1ELb0ELb1ENS_16Flash_fwd_paramsEEEvRKT8_iiiii,@function
        .size           $_ZN5flash24flash_fwd_splitkv_kernelI23Flash_fwd_kernel_traitsILi128ELi64ELi128ELi4ELb0ELb0EN7cutlass6half_tE19Flash_kernel_traitsILi128ELi64ELi128ELi4ES3_EELb0ELb0ELb0ELb0ELb0ELb1ELb0ELb1EEEvNS_16Flash_fwd_paramsE$_ZN5flash30compute_attn_1rowblock_splitkvI23Flash_fwd_kernel_traitsILi128ELi64ELi128ELi4ELb0ELb0EN7cutlass6half_tE19Flash_kernel_traitsILi128ELi64ELi128ELi4ES3_EELb0ELb0ELb0ELb0ELb0ELb1ELb0ELb1ENS_16Flash_fwd_paramsEEEvRKT8_iiiii,(.L_x_14901 - $_ZN5flash24flash_fwd_splitkv_kernelI23Flash_fwd_kernel_traitsILi128ELi64ELi128ELi4ELb0ELb0EN7cutlass6half_tE19Flash_kernel_traitsILi128ELi64ELi128ELi4ES3_EELb0ELb0ELb0ELb0ELb0ELb1ELb0ELb1EEEvNS_16Flash_fwd_paramsE$_ZN5flash30compute_attn_1rowblock_splitkvI23Flash_fwd_kernel_traitsILi128ELi64ELi128ELi4ELb0ELb0EN7cutlass6half_tE19Flash_kernel_traitsILi128ELi64ELi128ELi4ES3_EELb0ELb0ELb0ELb0ELb0ELb1ELb0ELb1ENS_16Flash_fwd_paramsEEEvRKT8_iiiii)
$_ZN5flash24flash_fwd_splitkv_kernelI23Flash_fwd_kernel_traitsILi128ELi64ELi128ELi4ELb0ELb0EN7cutlass6half_tE19Flash_kernel_traitsILi128ELi64ELi128ELi4ES3_EELb0ELb0ELb0ELb0ELb0ELb1ELb0ELb1EEEvNS_16Flash_fwd_paramsE$_ZN5flash30compute_attn_1rowblock_splitkvI23Flash_fwd_kernel_traitsILi128ELi64ELi128ELi4ELb0ELb0EN7cutlass6half_tE19Flash_kernel_traitsILi128ELi64ELi128ELi4ES3_EELb0ELb0ELb0ELb0ELb0ELb1ELb0ELb1ENS_16Flash_fwd_paramsEEEvRKT8_iiiii:
        /* <DEDUP_REMOVED lines=38> */
.L_x_1135:
[----:B------:R-:W-:Y:S05]  /*0300*/  BSYNC.RECONVERGENT B0 ;  /* 0x0000000000007941 */ /* 0x000fea0003800200 */
.L_x_1134:
[----:B------:R-:W-:Y:S04]  /*0310*/  BSSY.RECONVERGENT B0, `(.L_x_1136) ;  /* 0x0000007000007945 */ /* 0x000fe80003800200 */
[----:B------:R-:W-:Y:S05]  /*0320*/  @!P3 BRA `(.L_x_1137) ;  /* 0x000000000014b947 */ /* 0x000fea0003800000 */
[----:B-----5:R-:W3:Y:S02]  /*0330*/  LD.E.U8 R3, desc[UR4][R132.64+0x1b2] ;  /* 0x0001b20484037980 */ /* 0x020ee4000c101100 */
[----:B---3--:R-:W-:-:S13]  /*0340*/  ISETP.NE.AND P1, PT, R3, RZ, PT ;  /* 0x000000ff0300720c */ /* 0x008fda0003f25270 */
[----:B------:R-:W3:Y:S02]  /*0350*/  @P1 LD.E R4, desc[UR4][R8.64+0x4] ;  /* 0x0000040408041980 */ /* 0x000ee4000c101900 */
[----:B---3--:R-:W-:-:S06]  /*0360*/  @P1 IADD3 R3, PT, PT, R4, -R13, RZ ;  /* 0x8000000d04031210 */ /* 0x008fcc0007ffe0ff */
[----:B------:R3:W5:Y:S02]  /*0370*/  @!P1 LD.E R3, desc[UR4][R8.64] ;  /* 0x0000000408039980 */ /* 0x000764000c101900 */
.L_x_1137:
[----:B------:R-:W-:Y:S05]  /*0380*/  BSYNC.RECONVERGENT B0 ;  /* 0x0000000000007941 */ /* 0x000fea0003800200 */
.L_x_1136:
        /* <DEDUP_REMOVED lines=9> */
.L_x_1139:
[----:B------:R-:W4:Y:S01]  /*0420*/  LD.E.64 R4, desc[UR4][R132.64+0x108] ;  /* 0x0001080484047980 */ /* 0x000f22000c101b00 */
[----:B------:R-:W-:Y:S01]  /*0430*/  BSSY.RECONVERGENT B0, `(.L_x_1141) ;  /* 0x0000006000007945 */ /* 0x000fe20003800200 */
[----:B------:R-:W-:Y:S01]  /*0440*/  IMAD.MOV.U32 R3, RZ, RZ, RZ ;  /* 0x000000ffff037224 */ /* 0x000fe200078e00ff */
[----:B----4-:R-:W-:-:S04]  /*0450*/  ISETP.NE.U32.AND P0, PT, R4, RZ, PT ;  /* 0x000000ff0400720c */ /* 0x010fc80003f05070 */
[----:B------:R-:W-:-:S13]  /*0460*/  ISETP.NE.AND.EX P0, PT, R5, RZ, PT, P0 ;  /* 0x000000ff0500720c */ /* 0x000fda0003f05300 */
[----:B------:R-:W-:Y:S05]  /*0470*/  @!P0 BRA `(.L_x_1142) ;  /* 0x0000000000048947 */ /* 0x000fea0003800000 */
[----:B------:R4:W5:Y:S02]  /*0480*/  LD.E R3, desc[UR4][R132.64+0xbc] ;  /* 0x0000bc0484037980 */ /* 0x000964000c101900 */
.L_x_1142:
[----:B------:R-:W-:Y:S05]  /*0490*/  BSYNC.RECONVERGENT B0 ;  /* 0x0000000000007941 */ /* 0x000fea0003800200 */
.L_x_1141:
[----:B-----5:R-:W-:Y:S02]  /*04a0*/  IADD3 R64, PT, PT, R70, R3, RZ ;  /* 0x0000000346407210 */ /* 0x020fe40007ffe0ff */
.L_x_1140:
[----:B------:R-:W-:Y:S05]  /*04b0*/  BSYNC.RECONVERGENT B1 ;  /* 0x0000000000017941 */ /* 0x000fea0003800200 */
.L_x_1138:
[----:B------:R-:W-:Y:S01]  /*04c0*/  IMAD.SHL.U32 R73, R229, 0x40, RZ ;  /* 0x00000040e5497824 */ /* 0x000fe200078e00ff */
[----:B------:R-:W-:Y:S01]  /*04d0*/  MOV R4, R226 ;  /* 0x000000e200047202 */ /* 0x000fe20000000f00 */
[----:B------:R-:W-:-:S03]  /*04e0*/  IMAD.MOV.U32 R5, RZ, RZ, 0x0 ;  /* 0x00000000ff057424 */ /* 0x000fc600078e00ff */
[----:B------:R-:W-:-:S13]  /*04f0*/  ISETP.GT.AND P0, PT, R230, R73, PT ;  /* 0x00000049e600720c */ /* 0x000fda0003f04270 */
[----:B-1234-:R-:W-:Y:S05]  /*0500*/  @!P0 RET.REL.NODEC R4 `(_ZN5flash24flash_fwd_splitkv_kernelI23Flash_fwd_kernel_traitsILi128ELi64ELi128ELi4ELb0ELb0EN7cutlass6half_tE19Flash_kernel_traitsILi128ELi64ELi128ELi4ES3_EELb0ELb0ELb0ELb0ELb0ELb1ELb0ELb1EEEvNS_16Flash_fwd_paramsE) ;  /* 0xfffffff804bc8950 */ /* 0x01efea0003c3ffff */
        /* <DEDUP_REMOVED lines=61> */
.L_x_1145:
[----:B------:R-:W-:Y:S05]  /*08e0*/  BSYNC.RECONVERGENT B0 ;  /* 0x0000000000007941 */ /* 0x000fea0003800200 */
.L_x_1144:
        /* <DEDUP_REMOVED lines=17> */
.L_x_1147:
[----:B------:R-:W-:Y:S05]  /*0a00*/  BSYNC.RECONVERGENT B0 ;  /* 0x0000000000007941 */ /* 0x000fea0003800200 */
.L_x_1146:
        /* <DEDUP_REMOVED lines=20> */
.L_x_1149:
[----:B------:R-:W-:Y:S05]  /*0b50*/  BSYNC.RECONVERGENT B0 ;  /* 0x0000000000007941 */ /* 0x000fea0003800200 */
.L_x_1148:
        /* <DEDUP_REMOVED lines=25> */
.L_x_1151:
[----:B------:R-:W-:Y:S05]  /*0cf0*/  BSYNC.RECONVERGENT B0 ;  /* 0x0000000000007941 */ /* 0x000fea0003800200 */
.L_x_1150:
[----:B------:R-:W-:Y:S01]  /*0d00*/  MOV R227, 0x0 ;  /* 0x0000000000e37802 */ /* 0x000fe20000000f00 */
[----:B------:R-:W-:Y:S04]  /*0d10*/  @!P5 ST.E desc[UR4][R8.64], R4 ;  /* 0x000000040800d985 */ /* 0x000fe8000c101904 */
[----:B------:R-:W-:Y:S04]  /*0d20*/  @!P4 ST.E desc[UR4][R8.64+0x40], R3 ;  /* 0x000040030800c985 */ /* 0x000fe8000c101904 */
[----:B------:R1:W-:Y:S02]  /*0d30*/  @!P3 ST.E desc[UR4][R8.64+0x80], R0 ;  /* 0x000080000800b985 */ /* 0x0003e4000c101904 */
[----:B-12---:R-:W-:Y:S05]  /*0d40*/  @P6 RET.REL.NODEC R226 `(_ZN5flash24flash_fwd_splitkv_kernelI23Flash_fwd_kernel_traitsILi128ELi64ELi128ELi4ELb0ELb0EN7cutlass6half_tE19Flash_kernel_traitsILi128ELi64ELi128ELi4ES3_EELb0ELb0ELb0ELb0ELb0ELb1ELb0ELb1EEEvNS_16Flash_fwd_paramsE) ;  /* 0xfffffff0e2ac6950 */ /* 0x006fea0003c3ffff */
[----:B------:R-:W-:Y:S02]  /*0d50*/  MOV R3, 0x7f800000 ;  /* 0x7f80000000037802 */ /* 0x000fe40000000f00 */
[----:B------:R-:W-:-:S03]  /*0d60*/  MOV R227, 0x0 ;  /* 0x0000000000e37802 */ /* 0x000fc60000000f00 */
[----:B------:R1:W-:Y:S02]  /*0d70*/  ST.E desc[UR4][R8.64+0xc0], R3 ;  /* 0x0000c00308007985 */ /* 0x0003e4000c101904 */
[----:B-1----:R-:W-:Y:S05]  /*0d80*/  RET.REL.NODEC R226 `(_ZN5flash24flash_fwd_splitkv_kernelI23Flash_fwd_kernel_traitsILi128ELi64ELi128ELi4ELb0ELb0EN7cutlass6half_tE19Flash_kernel_traitsILi128ELi64ELi128ELi4ES3_EELb0ELb0ELb0ELb0ELb0ELb1ELb0ELb1EEEvNS_16Flash_fwd_paramsE) ;  /* 0xfffffff0e29c7950 */ /* 0x002fea0003c3ffff */
.L_x_1143:
        /* <DEDUP_REMOVED lines=18> */
[----:B------:R-:W4:Y:S04]  /*0eb0*/  LD.E.64 R18, desc[UR4][R6.64+0x20] ;  /* 0x0000200406127980 */ /* 0x000f28000c101b00 */
[----:B------:R-:W4:Y:S04]  /*0ec0*/  LD.E.64 R218, desc[UR4][R6.64+0x38] ;  /* 0x0000380406da7980 */ /* 0x000f28000c101b00 */
[----:B------:R-:W4:Y:S04]  /*0ed0*/  LD.E.64 R16, desc[UR4][R6.64+0x50] ;  /* 0x0000500406107980 */ /* 0x000f28000c101b00 */
[----:B------:R-:W5:Y:S04]  /*0ee0*/  LD.E.64 R24, desc[UR4][R6.64+0x58] ;  /* 0x0000580406187980 */ /* 0x000f68000c101b00 */
[----:B------:R-:W5:Y:S01]  /*0ef0*/  LD.E.64 R220, desc[UR4][R6.64+0x40] ;  /* 0x0000400406dc7980 */ /* 0x000f62000c101b00 */
[----:B--2---:R-:W-:-:S04]  /*0f00*/  IABS R4, R10 ;  /* 0x0000000a00047213 */ /* 0x004fc80000000000 */
[----:B------:R-:W2:Y:S08]  /*0f10*/  I2F.RP R5, R4 ;  /* 0x0000000400057306 */ /* 0x000eb00000209400 */
[----:B--2---:R-:W2:Y:S02]  /*0f20*/  MUFU.RCP R14, R5 ;  /* 0x00000005000e7308 */ /* 0x004ea40000001000 */
[----:B--2---:R-:W-:-:S06]  /*0f30*/  IADD3 R14, PT, PT, R14, 0xffffffe, RZ ;  /* 0x0ffffffe0e0e7810 */ /* 0x004fcc0007ffe0ff */
[----:B------:R-:W2:Y:S01]  /*0f40*/  F2I.FTZ.U32.TRUNC.NTZ R15, R14 ;  /* 0x0000000e000f7305 */ /* 0x000ea2000021f000 */
[----:B-1----:R-:W-:Y:S01]  /*0f50*/  IABS R2, R10 ;  /* 0x0000000a00027213 */ /* 0x002fe20000000000 */
[----:B--2---:R-:W-:Y:S01]  /*0f60*/  IMAD.MOV R3, RZ, RZ, -R15 ;  /* 0x000000ffff037224 */ /* 0x004fe200078e0a0f */
        /* <DEDUP_REMOVED lines=15> */
[-C--:B---3--:R-:W-:Y:S02]  /*1060*/  IMAD R2, R13, R228.reuse, RZ ;  /* 0x000000e40d027224 */ /* 0x088fe400078e02ff */
[----:B------:R-:W-:-:S04]  /*1070*/  IMAD.WIDE.U32 R12, R12, R228, RZ ;  /* 0x000000e40c0c7225 */ /* 0x000fc800078e00ff */
[----:B------:R-:W-:Y:S02]  /*1080*/  IMAD.IADD R235, R13, 0x1, R2 ;  /* 0x000000010deb7824 */ /* 0x000fe400078e0202 */
[----:B------:R-:W-:Y:S02]  /*1090*/  @P0 IADD3 R9, PT, PT, R9, 0x1, RZ ;  /* 0x0000000109090810 */ /* 0x000fe40007ffe0ff */
[C---:B------:R-:W-:Y:S02]  /*10a0*/  LEA R234, P0, R12.reuse, R236, 0x2 ;  /* 0x000000ec0cea7211 */ /* 0x040fe400078010ff */
[----:B------:R-:W-:Y:S02]  /*10b0*/  @!P1 IADD3 R9, PT, PT, -R9, RZ, RZ ;  /* 0x000000ff09099210 */ /* 0x000fe40007ffe1ff */
[----:B------:R-:W-:Y:S02]  /*10c0*/  LEA.HI.X R235, R12, R237, R235, 0x2, P0 ;  /* 0x000000ed0ceb7211 */ /* 0x000fe400000f14eb */
[----:B------:R-:W-:-:S05]  /*10d0*/  @!P2 LOP3.LUT R9, RZ, R10, RZ, 0x33, !PT ;  /* 0x0000000aff09a212 */ /* 0x000fca00078e33ff */
[----:B------:R-:W-:-:S06]  /*10e0*/  IMAD.WIDE R2, R9, 0x4, R234 ;  /* 0x0000000409027825 */ /* 0x000fcc00078e02ea */
[----:B------:R1:W3:Y:S01]  /*10f0*/  LD.E R2, desc[UR4][R2.64] ;  /* 0x0000000402027980 */ /* 0x0002e2000c101900 */
[----:B----4-:R-:W-:-:S04]  /*1100*/  IABS R8, R0 ;  /* 0x0000000000087213 */ /* 0x010fc80000000000 */
[----:B------:R-:W4:Y:S08]  /*1110*/  I2F.RP R20, R8 ;  /* 0x0000000800147306 */ /* 0x000f300000209400 */
[----:B----4-:R-:W4:Y:S02]  /*1120*/  MUFU.RCP R13, R20 ;  /* 0x00000014000d7308 */ /* 0x010f240000001000 */
[----:B----4-:R-:W-:-:S06]  /*1130*/  VIADD R13, R13, 0xffffffe ;  /* 0x0ffffffe0d0d7836 */ /* 0x010fcc0000000000 */
        /* <DEDUP_REMOVED lines=25> */
[----:B------:R-:W-:Y:S01]  /*12d0*/  IMAD R3, R218, R5, R3 ;  /* 0x00000005da037224 */ /* 0x000fe200078e0203 */
        /* <DEDUP_REMOVED lines=18> */
.L_x_1153:
        /* <DEDUP_REMOVED lines=42> */
[----:B------:R-:W-:Y:S01]  /*16a0*/  ISETP.GE.AND P0, PT, R3, RZ, PT ;  /* 0x000000ff0300720c */ /* 0x000fe20003f06270 */
[----:B------:R-:W-:Y:S01]  /*16b0*/  @!P2 IMAD.MOV.U32 R8, RZ, RZ, R20 ;  /* 0x000000ffff08a224 */ /* 0x000fe200078e0014 */
[----:B------:R-:W-:Y:S02]  /*16c0*/  ISETP.NE.AND P1, PT, R0, RZ, PT ;  /* 0x000000ff0000720c */ /* 0x000fe40003f25270 */
[----:B------:R-:W-:Y:S02]  /*16d0*/  @!P2 IADD3 R5, PT, PT, R21, R5, RZ ;  /* 0x000000051505a210 */ /* 0x000fe40007ffe0ff */
[----:B------:R-:W-:Y:S02]  /*16e0*/  @P2 IADD3 R5, PT, PT, R19, R2, RZ ;  /* 0x0000000213052210 */ /* 0x000fe40007ffe0ff */
[----:B------:R-:W-:Y:S01]  /*16f0*/  @P2 MOV R8, R18 ;  /* 0x0000001200082202 */ /* 0x000fe20000000f00 */
[----:B----4-:R-:W-:Y:S01]  /*1700*/  @!P2 IMAD R2, R221, R12, RZ ;  /* 0x0000000cdd02a224 */ /* 0x010fe200078e02ff */
[----:B------:R-:W-:Y:S01]  /*1710*/  @!P2 SHF.R.S32.HI R3, RZ, 0x1f, R12 ;  /* 0x0000001fff03a819 */ /* 0x000fe2000001140c */
[----:B------:R-:W-:Y:S01]  /*1720*/  @P3 VIADD R9, R9, 0x1 ;  /* 0x0000000109093836 */ /* 0x000fe20000000000 */
[----:B------:R-:W-:-:S02]  /*1730*/  LEA R11, R61, 0xffffff80, 0x7 ;  /* 0xffffff803d0b7811 */ /* 0x000fc400078e38ff */
[----:B------:R-:W-:Y:S02]  /*1740*/  MOV R18, R8 ;  /* 0x0000000800127202 */ /* 0x000fe40000000f00 */
[----:B------:R-:W-:Y:S01]  /*1750*/  MOV R19, R5 ;  /* 0x0000000500137202 */ /* 0x000fe20000000f00 */
[----:B------:R-:W-:Y:S02]  /*1760*/  @!P2 IMAD R2, R3, R220, R2 ;  /* 0x000000dc0302a224 */ /* 0x000fe400078e0202 */
[----:B------:R-:W-:Y:S01]  /*1770*/  @!P2 IMAD.WIDE.U32 R20, R220, R12, RZ ;  /* 0x0000000cdc14a225 */ /* 0x000fe200078e00ff */
[----:B------:R-:W-:-:S03]  /*1780*/  @!P0 IADD3 R9, PT, PT, -R9, RZ, RZ ;  /* 0x000000ff09098210 */ /* 0x000fc60007ffe1ff */
[-C--:B------:R-:W-:Y:S02]  /*1790*/  IMAD R4, R219, R11.reuse, RZ ;  /* 0x0000000bdb047224 */ /* 0x080fe400078e02ff */
[----:B------:R-:W-:Y:S01]  /*17a0*/  IMAD.WIDE.U32 R18, R218, R11, R18 ;  /* 0x0000000bda127225 */ /* 0x000fe200078e0012 */
[----:B------:R-:W-:Y:S02]  /*17b0*/  @!P1 LOP3.LUT R9, RZ, R0, RZ, 0x33, !PT ;  /* 0x00000000ff099212 */ /* 0x000fe400078e33ff */
[----:B------:R-:W-:Y:S01]  /*17c0*/  @!P2 IADD3 R21, PT, PT, R21, R2, RZ ;  /* 0x000000021515a210 */ /* 0x000fe20007ffe0ff */
[----:B------:R-:W-:Y:S01]  /*17d0*/  @!P2 IMAD R2, R17, R10, RZ ;  /* 0x0000000a1102a224 */ /* 0x000fe200078e02ff */
[----:B------:R-:W-:Y:S02]  /*17e0*/  @!P2 SHF.R.S32.HI R3, RZ, 0x1f, R10 ;  /* 0x0000001fff03a819 */ /* 0x000fe4000001140a */
[----:B------:R-:W-:Y:S01]  /*17f0*/  IADD3 R19, PT, PT, R19, R4, RZ ;  /* 0x0000000413137210 */ /* 0x000fe20007ffe0ff */
[----:B------:R-:W-:Y:S01]  /*1800*/  IMAD R5, R15, R9, RZ ;  /* 0x000000090f057224 */ /* 0x000fe200078e02ff */
[----:B------:R-:W-:Y:S01]  /*1810*/  SHF.R.S32.HI R4, RZ, 0x1f, R9 ;  /* 0x0000001fff047819 */ /* 0x000fe20000011409 */
[----:B------:R-:W-:-:S02]  /*1820*/  @P2 IMAD.IADD R12, R12, 0x1, R13 ;  /* 0x000000010c0c2824 */ /* 0x000fc400078e020d */
[C---:B------:R-:W-:Y:S02]  /*1830*/  @!P2 IMAD R2, R16.reuse, R3, R2 ;  /* 0x000000031002a224 */ /* 0x040fe400078e0202 */
[----:B------:R-:W-:-:S04]  /*1840*/  @!P2 IMAD.WIDE.U32 R16, R16, R10, R20 ;  /* 0x0000000a1010a225 */ /* 0x000fc800078e0014 */
[----:B------:R-:W-:-:S04]  /*1850*/  IMAD.WIDE.U32 R8, R14, R9, R18 ;  /* 0x000000090e087225 */ /* 0x000fc800078e0012 */
[----:B------:R-:W-:Y:S02]  /*1860*/  IMAD R5, R14, R4, R5 ;  /* 0x000000040e057224 */ /* 0x000fe400078e0205 */
[----:B------:R-:W-:Y:S01]  /*1870*/  @P2 IMAD.WIDE.U32 R14, R220, R12, RZ ;  /* 0x0000000cdc0e2225 */ /* 0x000fe200078e00ff */
[----:B------:R-:W-:-:S03]  /*1880*/  @!P2 IADD3 R13, PT, PT, R17, R2, RZ ;  /* 0x00000002110da210 */ /* 0x000fc60007ffe0ff */
[----:B------:R-:W-:Y:S01]  /*1890*/  @P2 IMAD R3, R221, R12, RZ ;  /* 0x0000000cdd032224 */ /* 0x000fe200078e02ff */
[----:B------:R-:W-:Y:S01]  /*18a0*/  IADD3 R2, PT, PT, R9, R5, RZ ;  /* 0x0000000509027210 */ /* 0x000fe20007ffe0ff */
[----:B------:R-:W-:Y:S01]  /*18b0*/  @!P2 IMAD.MOV.U32 R18, RZ, RZ, R16 ;  /* 0x000000ffff12a224 */ /* 0x000fe200078e0010 */
[----:B------:R-:W-:Y:S01]  /*18c0*/  MOV R4, R8 ;  /* 0x0000000800047202 */ /* 0x000fe20000000f00 */
[----:B------:R-:W-:Y:S01]  /*18d0*/  @P2 IMAD.IADD R13, R15, 0x1, R3 ;  /* 0x000000010f0d2824 */ /* 0x000fe200078e0203 */
[----:B------:R-:W-:Y:S02]  /*18e0*/  @P2 MOV R18, R14 ;  /* 0x0000000e00122202 */ /* 0x000fe40000000f00 */
[----:B------:R-:W-:Y:S02]  /*18f0*/  MOV R5, RZ ;  /* 0x000000ff00057202 */ /* 0x000fe40000000f00 */
.L_x_1154:
[----:B------:R-:W-:Y:S05]  /*1900*/  BSYNC.RECONVERGENT B0 ;  /* 0x0000000000007941 */ /* 0x000fea0003800200 */
.L_x_1152:
        /* <DEDUP_REMOVED lines=28> */
[----:B------:R-:W-:-:S05]  /*1ad0*/  @!P2 IMAD.IADD R20, R20, 0x1, -R3 ;  /* 0x000000011414a824 */ /* 0x000fca00078e0a03 */
[----:B------:R-:W-:Y:S02]  /*1ae0*/  ISETP.GE.U32.AND P3, PT, R20, R3, PT ;  /* 0x000000031400720c */ /* 0x000fe40003f66070 */
[----:B------:R-:W-:Y:S02]  /*1af0*/  IADD3 R20, P1, PT, R14, R18, RZ ;  /* 0x000000120e147210 */ /* 0x000fe40007f3e0ff */
[----:B------:R-:W-:Y:S01]  /*1b00*/  LOP3.LUT R3, R227, R0, RZ, 0x3c, !PT ;  /* 0x00000000e3037212 */ /* 0x000fe200078e3cff */
[----:B-----5:R-:W-:Y:S01]  /*1b10*/  IMAD R18, R5, R220, RZ ;  /* 0x000000dc05127224 */ /* 0x020fe200078e02ff */
[----:B------:R-:W-:Y:S01]  /*1b20*/  @!P2 IADD3 R19, PT, PT, R19, 0x1, RZ ;  /* 0x000000011313a810 */ /* 0x000fe20007ffe0ff */
[----:B------:R-:W-:Y:S01]  /*1b30*/  IMAD.X R21, RZ, RZ, R13, P1 ;  /* 0x000000ffff157224 */ /* 0x000fe200008e060d */
[----:B------:R-:W-:Y:S02]  /*1b40*/  ISETP.GE.AND P1, PT, R3, RZ, PT ;  /* 0x000000ff0300720c */ /* 0x000fe40003f26270 */
[----:B------:R-:W-:Y:S01]  /*1b50*/  ISETP.NE.AND P2, PT, R0, RZ, PT ;  /* 0x000000ff0000720c */ /* 0x000fe20003f45270 */
[----:B------:R-:W-:-:S02]  /*1b60*/  IMAD R18, R11, R221, R18 ;  /* 0x000000dd0b127224 */ /* 0x000fc400078e0212 */
[----:B------:R-:W-:-:S04]  /*1b70*/  IMAD.WIDE.U32 R20, R11, R220, R20 ;  /* 0x000000dc0b147225 */ /* 0x000fc800078e0014 */
[----:B------:R-:W-:Y:S01]  /*1b80*/  @P3 VIADD R19, R19, 0x1 ;  /* 0x0000000113133836 */ /* 0x000fe20000000000 */
[----:B------:R-:W-:-:S03]  /*1b90*/  IADD3 R21, PT, PT, R21, R18, RZ ;  /* 0x0000001215157210 */ /* 0x000fc60007ffe0ff */
[----:B------:R-:W-:-:S04]  /*1ba0*/  IMAD.MOV.U32 R3, RZ, RZ, R19 ;  /* 0x000000ffff037224 */ /* 0x000fc800078e0013 */
[----:B------:R-:W-:Y:S01]  /*1bb0*/  @!P1 IMAD.MOV R3, RZ, RZ, -R3 ;  /* 0x000000ffff039224 */ /* 0x000fe200078e0a03 */
[----:B------:R-:W-:-:S04]  /*1bc0*/  @!P2 LOP3.LUT R3, RZ, R0, RZ, 0x33, !PT ;  /* 0x00000000ff03a212 */ /* 0x000fc800078e33ff */
[----:B------:R-:W-:Y:S01]  /*1bd0*/  SHF.R.S32.HI R0, RZ, 0x1f, R3 ;  /* 0x0000001fff007819 */ /* 0x000fe20000011403 */
[----:B------:R-:W-:Y:S01]  /*1be0*/  IMAD.WIDE.U32 R20, R3, R24, R20 ;  /* 0x0000001803147225 */ /* 0x000fe200078e0014 */
[----:B------:R-:W1:Y:S01]  /*1bf0*/  S2UR UR6, SR_CgaCtaId ;  /* 0x00000000000679c3 */ /* 0x000e620000008800 */
[----:B------:R-:W-:-:S05]  /*1c00*/  SHF.R.U32.HI R116, RZ, 0x3, R71 ;  /* 0x00000003ff747819 */ /* 0x000fca0000011647 */
[-C--:B------:R-:W-:Y:S02]  /*1c10*/  IMAD R225, R221, R116.reuse, RZ ;  /* 0x00000074dde17224 */ /* 0x080fe400078e02ff */
[----:B------:R-:W-:Y:S01]  /*1c20*/  IMAD.MOV.U32 R117, RZ, RZ, RZ ;  /* 0x000000ffff757224 */ /* 0x000fe200078e00ff */
[----:B------:R-:W-:Y:S01]  /*1c30*/  UMOV UR7, 0x400 ;  /* 0x0000040000077882 */ /* 0x000fe20000000000 */
[----:B------:R-:W-:Y:S02]  /*1c40*/  IMAD R217, R219, R116, RZ ;  /* 0x00000074dbd97224 */ /* 0x000fe400078e02ff */
[----:B------:R-:W-:Y:S01]  /*1c50*/  IMAD.SHL.U32 R62, R61, 0x80, RZ ;  /* 0x000000803d3e7824 */ /* 0x000fe200078e00ff */
[----:B------:R-:W-:Y:S01]  /*1c60*/  SHF.L.U64.HI R68, R218, 0x4, R219 ;  /* 0x00000004da447819 */ /* 0x000fe200000102db */
[----:B------:R-:W-:Y:S01]  /*1c70*/  IMAD.SHL.U32 R65, R220, 0x10, RZ ;  /* 0x00000010dc417824 */ /* 0x000fe200078e00ff */
[----:B------:R-:W-:Y:S01]  /*1c80*/  SHF.L.U32 R67, R218, 0x4, RZ ;  /* 0x00000004da437819 */ /* 0x000fe200000006ff */
[----:B-1----:R-:W-:Y:S01]  /*1c90*/  ULEA UR6, UR6, UR7, 0x18 ;  /* 0x0000000706067291 */ /* 0x002fe2000f8ec0ff */
[----:B------:R-:W-:-:S02]  /*1ca0*/  SHF.L.U64.HI R66, R220, 0x4, R221 ;  /* 0x00000004dc427819 */ /* 0x000fc400000102dd */
[----:B------:R-:W-:Y:S01]  /*1cb0*/  IADD3 R69, PT, PT, R62, -0x80, RZ ;  /* 0xffffff803e457810 */ /* 0x000fe20007ffe0ff */
[----:B--2---:R-:W-:-:S04]  /*1cc0*/  @P0 IMAD.WIDE.U32 R18, R122, R232, RZ ;  /* 0x000000e87a120225 */ /* 0x004fc800078e00ff */
[----:B------:R-:W-:Y:S02]  /*1cd0*/  @P0 IMAD R11, R123, R232, RZ ;  /* 0x000000e87b0b0224 */ /* 0x000fe400078e02ff */
[-C--:B---3--:R-:W-:Y:S02]  /*1ce0*/  @!P0 IMAD R5, R27, R228.reuse, RZ ;  /* 0x000000e41b058224 */ /* 0x088fe400078e02ff */
[----:B------:R-:W-:-:S04]  /*1cf0*/  @!P0 IMAD.WIDE.U32 R26, R26, R228, RZ ;  /* 0x000000e41a1a8225 */ /* 0x000fc800078e00ff */
[----:B------:R-:W-:Y:S02]  /*1d00*/  @!P0 IMAD.MOV.U32 R13, RZ, RZ, R26 ;  /* 0x000000ffff0d8224 */ /* 0x000fe400078e001a */
[----:B------:R-:W-:Y:S01]  /*1d10*/  @P0 IMAD.MOV.U32 R13, RZ, RZ, R18 ;  /* 0x000000ffff0d0224 */ /* 0x000fe200078e0012 */
[----:B------:R-:W-:Y:S01]  /*1d20*/  @!P0 IADD3 R5, PT, PT, R27, R5, RZ ;  /* 0x000000051b058210 */ /* 0x000fe20007ffe0ff */
[----:B------:R-:W-:Y:S02]  /*1d30*/  @P0 IMAD.IADD R5, R19, 0x1, R11 ;  /* 0x0000000113050824 */ /* 0x000fe400078e020b */
[----:B------:R-:W-:Y:S01]  /*1d40*/  IMAD R11, R25, R3, RZ ;  /* 0x00000003190b7224 */ /* 0x000fe200078e02ff */
[----:B------:R-:W-:-:S03]  /*1d50*/  IADD3 R26, P1, PT, R14, R13, RZ ;  /* 0x0000000d0e1a7210 */ /* 0x000fc60007f3e0ff */
[----:B------:R-:W-:Y:S01]  /*1d60*/  IMAD R11, R0, R24, R11 ;  /* 0x00000018000b7224 */ /* 0x000fe200078e020b */
[----:B------:R-:W-:-:S03]  /*1d70*/  IADD3.X R27, PT, PT, RZ, R5, RZ, P1, !PT ;  /* 0x00000005ff1b7210 */ /* 0x000fc60000ffe4ff */
[----:B------:R-:W-:Y:S01]  /*1d80*/  IMAD.IADD R21, R21, 0x1, R11 ;  /* 0x0000000115157824 */ /* 0x000fe200078e020b */
[----:B------:R-:W-:Y:S01]  /*1d90*/  LOP3.LUT R18, R63, 0x1c0, RZ, 0xc0, !PT ;  /* 0x000001c03f127812 */ /* 0x000fe200078ec0ff */
[-C--:B------:R-:W-:Y:S01]  /*1da0*/  IMAD.WIDE.U32 R26, R22, R227.reuse, R26 ;  /* 0x000000e3161a7225 */ /* 0x080fe200078e001a */
[----:B------:R-:W-:Y:S02]  /*1db0*/  SHF.R.S32.HI R11, RZ, 0x1f, R70 ;  /* 0x0000001fff0b7819 */ /* 0x000fe40000011446 */
[----:B------:R-:W-:Y:S01]  /*1dc0*/  IADD3 R22, P0, PT, R14, R4, RZ ;  /* 0x000000040e167210 */ /* 0x000fe20007f1e0ff */
[----:B------:R-:W-:Y:S01]  /*1dd0*/  IMAD.WIDE.U32 R20, R116, R220, R20 ;  /* 0x000000dc74147225 */ /* 0x000fe200078e0014 */
[----:B------:R-:W-:Y:S02]  /*1de0*/  LOP3.LUT R18, R18, 0x38, R71, 0xf8, !PT ;  /* 0x0000003812127812 */ /* 0x000fe400078ef847 */
[----:B------:R-:W-:Y:S01]  /*1df0*/  LEA.HI R11, R11, R70, RZ, 0x7 ;  /* 0x000000460b0b7211 */ /* 0x000fe200078f38ff */
[----:B------:R-:W-:-:S02]  /*1e00*/  IMAD R5, R23, R227, RZ ;  /* 0x000000e317057224 */ /* 0x000fc400078e02ff */
[----:B------:R-:W-:Y:S01]  /*1e10*/  IMAD.X R23, RZ, RZ, R2, P0 ;  /* 0x000000ffff177224 */ /* 0x000fe200000e0602 */
[----:B----4-:R-:W-:Y:S01]  /*1e20*/  LEA R224, P0, R20, R8, 0x1 ;  /* 0x0000000814e07211 */ /* 0x010fe200078008ff */
[----:B------:R-:W-:Y:S01]  /*1e30*/  IMAD.IADD R225, R21, 0x1, R225 ;  /* 0x0000000115e17824 */ /* 0x000fe200078e02e1 */
[----:B------:R-:W-:Y:S01]  /*1e40*/  LOP3.LUT R18, R18, 0x38, R63, 0x78, !PT ;  /* 0x0000003812127812 */ /* 0x000fe200078e783f */
[----:B------:R-:W-:Y:S01]  /*1e50*/  IMAD.IADD R19, R27, 0x1, R5 ;  /* 0x000000011b137824 */ /* 0x000fe200078e0205 */
[----:B------:R-:W-:Y:S01]  /*1e60*/  SHF.R.S32.HI R76, RZ, 0x7, R11 ;  /* 0x00000007ff4c7819 */ /* 0x000fe2000001140b */
[----:B------:R-:W-:Y:S01]  /*1e70*/  IMAD.WIDE.U32 R4, R229, 0x40, R116 ;  /* 0x00000040e5047825 */ /* 0x000fe200078e0074 */
[----:B------:R-:W-:Y:S02]  /*1e80*/  LEA.HI.X R225, R20, R9, R225, 0x1, P0 ;  /* 0x0000000914e17211 */ /* 0x000fe400000f0ce1 */
[----:B------:R-:W-:Y:S02]  /*1e90*/  LOP3.LUT R63, R18, 0x1e00, R63, 0xf8, !PT ;  /* 0x00001e00123f7812 */ /* 0x000fe400078ef83f */
[----:B------:R-:W-:Y:S01]  /*1ea0*/  ISETP.GE.AND P0, PT, R76, R61, PT ;  /* 0x0000003d4c00720c */ /* 0x000fe20003f06270 */
[----:B------:R-:W-:Y:S01]  /*1eb0*/  IMAD R5, R5, R122, RZ ;  /* 0x0000007a05057224 */ /* 0x000fe200078e02ff */
[----:B------:R-:W-:Y:S01]  /*1ec0*/  MOV R18, R26 ;  /* 0x0000001a00127202 */ /* 0x000fe20000000f00 */
[----:B------:R-:W-:-:S04]  /*1ed0*/  IMAD.WIDE.U32 R22, R116, R218, R22 ;  /* 0x000000da74167225 */ /* 0x000fc800078e0016 */
[C---:B------:R-:W-:Y:S02]  /*1ee0*/  IMAD R5, R4.reuse, R123, R5 ;  /* 0x0000007b04057224 */ /* 0x040fe400078e0205 */
[----:B------:R-:W-:Y:S01]  /*1ef0*/  IMAD.WIDE.U32 R18, R4, R122, R18 ;  /* 0x0000007a04127225 */ /* 0x000fe200078e0012 */
[----:B------:R-:W-:Y:S02]  /*1f00*/  IADD3 R217, PT, PT, R23, R217, RZ ;  /* 0x000000d917d97210 */ /* 0x000fe40007ffe0ff */
[----:B------:R-:W-:Y:S02]  /*1f10*/  LEA R222, P1, R22, R16, 0x1 ;  /* 0x0000001016de7211 */ /* 0x000fe400078208ff */
[----:B------:R-:W-:Y:S02]  /*1f20*/  IADD3 R5, PT, PT, R19, R5, RZ ;  /* 0x0000000513057210 */ /* 0x000fe40007ffe0ff */
[----:B------:R-:W-:Y:S02]  /*1f30*/  LEA R114, P2, R18, R6, 0x1 ;  /* 0x0000000612727211 */ /* 0x000fe400078408ff */
[----:B------:R-:W-:-:S02]  /*1f40*/  LEA R63, R63, UR6, 0x1 ;  /* 0x000000063f3f7c11 */ /* 0x000fc4000f8e08ff */
[----:B------:R-:W-:Y:S02]  /*1f50*/  LEA.HI.X R217, R22, R17, R217, 0x1, P1 ;  /* 0x0000001116d97211 */ /* 0x000fe400008f0cd9 */
        /* <DEDUP_REMOVED lines=107> */
.L_x_1256:
[----:B------:R-:W-:Y:S01]  /*2610*/  VIADD R99, R99, 0x80 ;  /* 0x0000008063637836 */ /* 0x000fe20000000000 */
[----:B------:R-:W-:Y:S01]  /*2620*/  BSSY.RECONVERGENT B0, `(.L_x_1156) ;  /* 0x0000014000007945 */ /* 0x000fe20003800200 */
[----:B------:R-:W-:Y:S03]  /*2630*/  VIADD R100, R100, 0x80 ;  /* 0x0000008064647836 */ /* 0x000fe60000000000 */
[CC--:B------:R-:W-:Y:S02]  /*2640*/  ISETP.GE.AND P0, PT, R116.reuse, R99.reuse, PT ;  /* 0x000000637400720c */ /* 0x0c0fe40003f06270 */
[CC--:B------:R-:W-:Y:S02]  /*2650*/  ISETP.GE.AND P2, PT, R75.reuse, R99.reuse, PT ;  /* 0x000000634b00720c */ /* 0x0c0fe40003f46270 */
[-C--:B------:R-:W-:Y:S02]  /*2660*/  ISETP.GE.AND P0, PT, R116, R100.reuse, !P0 ;  /* 0x000000647400720c */ /* 0x080fe40004706270 */
[CC--:B------:R-:W-:Y:S02]  /*2670*/  ISETP.GE.AND P1, PT, R74.reuse, R99.reuse, PT ;  /* 0x000000634a00720c */ /* 0x0c0fe40003f26270 */
        /* <DEDUP_REMOVED lines=14> */
.L_x_1157:
[----:B------:R-:W-:Y:S05]  /*2760*/  BSYNC.RECONVERGENT B0 ;  /* 0x0000000000007941 */ /* 0x000fea0003800200 */
.L_x_1156:
        /* <DEDUP_REMOVED lines=12> */
.L_x_1159:
[----:B------:R-:W-:Y:S05]  /*2830*/  BSYNC.RECONVERGENT B0 ;  /* 0x0000000000007941 */ /* 0x000fea0003800200 */
.L_x_1158:
        /* <DEDUP_REMOVED lines=12> */
.L_x_1161:
[----:B------:R-:W-:Y:S05]  /*2900*/  BSYNC.RECONVERGENT B0 ;  /* 0x0000000000007941 */ /* 0x000fea0003800200 */
.L_x_1160:
[-C--:B------:R-:W-:Y:S01]  /*2910*/  ISETP.GE.AND P1, PT, R72, R100.reuse, !P4 ;  /* 0x000000644800720c */ /* 0x080fe20006726270 */
[----:B------:R-:W-:Y:S01]  /*2920*/  BSSY.RECONVERGENT B0, `(.L_x_1162) ;  /* 0x0000012000007945 */ /* 0x000fe20003800200 */
[C---:B------:R-:W-:Y:S02]  /*2930*/  ISETP.GE.AND P6, PT, R110.reuse, R99, PT ;  /* 0x000000636e00720c */ /* 0x040fe40003fc6270 */
[----:B------:R-:W-:Y:S02]  /*2940*/  P2R R124, PR, RZ, 0x2 ;  /* 0x00000002ff7c7803 */ /* 0x000fe40000000000 */
[----:B------:R-:W-:Y:S07]  /*2950*/  ISETP.LT.OR P6, PT, R110, R100, P6 ;  /* 0x000000646e00720c */ /* 0x000fee00037c1670 */
[----:B------:R-:W-:Y:S06]  /*2960*/  @!P1 BRA `(.L_x_1163) ;  /* 0x0000000000349947 */ /* 0x000fec0003800000 */
[----:B------:R-:W-:Y:S01]  /*2970*/  MOV R79, R77 ;  /* 0x0000004d004f7202 */ /* 0x000fe20000000f00 */
[----:B--23--:R-:W-:Y:S01]  /*2980*/  IMAD R2, R119, 0x60, RZ ;  /* 0x0000006077027824 */ /* 0x00cfe200078e02ff */
[-C--:B------:R-:W-:Y:S01]  /*2990*/  ISETP.GE.AND P2, PT, R14, R231.reuse, PT ;  /* 0x000000e70e00720c */ /* 0x080fe20003f46270 */
[----:B------:R-:W-:Y:S01]  /*29a0*/  IMAD.WIDE.U32 R18, R220, 0x60, R86 ;  /* 0x00000060dc127825 */ /* 0x000fe200078e0056 */
        /* <DEDUP_REMOVED lines=9> */
.L_x_1163:
[----:B------:R-:W-:Y:S05]  /*2a40*/  BSYNC.RECONVERGENT B0 ;  /* 0x0000000000007941 */ /* 0x000fea0003800200 */
.L_x_1162:
[----:B------:R-:W-:Y:S01]  /*2a50*/  ISETP.GE.AND P5, PT, R109, R99, PT ;  /* 0x000000636d00720c */ /* 0x000fe20003fa6270 */
[----:B------:R-:W-:Y:S04]  /*2a60*/  BSSY.RECONVERGENT B0, `(.L_x_1164) ;  /* 0x000000e000007945 */ /* 0x000fe80003800200 */
[----:B------:R-:W-:Y:S08]  /*2a70*/  @P6 BRA `(.L_x_1165) ;  /* 0x0000000000306947 */ /* 0x000ff00003800000 */
[C---:B----4-:R-:W-:Y:S04]  /*2a80*/  LEA R18, P1, R118.reuse, R78, 0x7 ;  /* 0x0000004e76127211 */ /* 0x050fe800078238ff */
[----:B------:R-:W-:Y:S02]  /*2a90*/  LEA.HI.X R19, R118, R77, R119, 0x7, P1 ;  /* 0x0000004d76137211 */ /* 0x000fe400008f3c77 */
[C---:B--23--:R-:W-:Y:S04]  /*2aa0*/  LEA R2, P1, R220.reuse, R86, 0x7 ;  /* 0x00000056dc027211 */ /* 0x04cfe800078238ff */
        /* <DEDUP_REMOVED lines=9> */
.L_x_1165:
[----:B------:R-:W-:Y:S05]  /*2b40*/  BSYNC.RECONVERGENT B0 ;  /* 0x0000000000007941 */ /* 0x000fea0003800200 */
.L_x_1164:
[-C--:B------:R-:W-:Y:S01]  /*2b50*/  ISETP.GE.AND P5, PT, R109, R100.reuse, !P5 ;  /* 0x000000646d00720c */ /* 0x080fe20006fa6270 */
[----:B------:R-:W-:Y:S01]  /*2b60*/  BSSY.RECONVERGENT B0, `(.L_x_1166) ;  /* 0x0000012000007945 */ /* 0x000fe20003800200 */
[C---:B------:R-:W-:Y:S04]  /*2b70*/  ISETP.GE.AND P4, PT, R108.reuse, R99, PT ;  /* 0x000000636c00720c */ /* 0x040fe80003f86270 */
[----:B------:R-:W-:Y:S07]  /*2b80*/  ISETP.GE.AND P4, PT, R108, R100, !P4 ;  /* 0x000000646c00720c */ /* 0x000fee0006786270 */
[----:B------:R-:W-:Y:S05]  /*2b90*/  @!P5 BRA `(.L_x_1167) ;  /* 0x000000000038d947 */ /* 0x000fea0003800000 */
[----:B------:R-:W-:Y:S01]  /*2ba0*/  MOV R79, R77 ;  /* 0x0000004d004f7202 */ /* 0x000fe20000000f00 */
[----:B-123--:R-:W-:Y:S01]  /*2bb0*/  IMAD R2, R119, 0xa0, RZ ;  /* 0x000000a077027824 */ /* 0x00efe200078e02ff */
[-C--:B------:R-:W-:Y:S01]  /*2bc0*/  ISETP.GE.AND P1, PT, R14, R231.reuse, PT ;  /* 0x000000e70e00720c */ /* 0x080fe20003f26270 */
[----:B----4-:R-:W-:Y:S04]  /*2bd0*/  IMAD.WIDE.U32 R18, R220, 0xa0, R86 ;  /* 0x000000a0dc127825 */ /* 0x010fe800078e0056 */
        /* <DEDUP_REMOVED lines=10> */
.L_x_1167:
[----:B------:R-:W-:Y:S05]  /*2c80*/  BSYNC.RECONVERGENT B0 ;  /* 0x0000000000007941 */ /* 0x000fea0003800200 */
.L_x_1166:
[C---:B------:R-:W-:Y:S01]  /*2c90*/  ISETP.GE.AND P3, PT, R107.reuse, R99, PT ;  /* 0x000000636b00720c */ /* 0x040fe20003f66270 */
[----:B------:R-:W-:Y:S03]  /*2ca0*/  BSSY.RECONVERGENT B0, `(.L_x_1168) ;  /* 0x0000012000007945 */ /* 0x000fe60003800200 */
[----:B------:R-:W-:Y:S01]  /*2cb0*/  ISETP.GE.AND P3, PT, R107, R100, !P3 ;  /* 0x000000646b00720c */ /* 0x000fe20005f66270 */
[----:B------:R-:W-:Y:S01]  /*2cc0*/  @!UPT UIADD3 URZ, UPT, UPT, URZ, URZ, URZ ;  /* 0x000000fffffff290 */ /* 0x000fe2000fffe0ff */
[----:B------:R-:W-:Y:S11]  /*2cd0*/  @!P4 BRA `(.L_x_1169) ;  /* 0x000000000038c947 */ /* 0x000ff60003800000 */
        /* <DEDUP_REMOVED lines=14> */
.L_x_1169:
[----:B------:R-:W-:Y:S05]  /*2dc0*/  BSYNC.RECONVERGENT B0 ;  /* 0x0000000000007941 */ /* 0x000fea0003800200 */
.L_x_1168:
[----:B------:R-:W-:Y:S04]  /*2dd0*/  BSSY.RECONVERGENT B0, `(.L_x_1170) ;  /* 0x0000010000007945 */ /* 0x000fe80003800200 */
        /* <DEDUP_REMOVED lines=15> */
.L_x_1171:
[----:B------:R-:W-:Y:S05]  /*2ed0*/  BSYNC.RECONVERGENT B0 ;  /* 0x0000000000007941 */ /* 0x000fea0003800200 */
.L_x_1170:
[----:B-123--:R-:W2:Y:S01]  /*2ee0*/  LD.E R2, desc[UR4][R132.64+0x130] ;  /* 0x0001300484027980 */ /* 0x00eea2000c101900 */
[----:B------:R-:W-:Y:S01]  /*2ef0*/  UMOV UR6, URZ ;  /* 0x000000ff00067c82 */ /* 0x000fe20008000000 */
[----:B------:R-:W-:Y:S01]  /*2f00*/  VIADD R97, R97, 0xffffffff ;  /* 0xffffffff61617836 */ /* 0x000fe20000000000 */
[----:B------:R-:W-:Y:S01]  /*2f10*/  IADD3 R3, P1, PT, RZ, -UR6, RZ ;  /* 0x80000006ff037c10 */ /* 0x000fe2000ff3e0ff */
[----:B------:R-:W3:Y:S01]  /*2f20*/  LD.E R13, desc[UR4][R132.64+0xd0] ;  /* 0x0000d004840d7980 */ /* 0x000ee2000c101900 */
[----:B------:R-:W-:Y:S01]  /*2f30*/  BSSY.RECONVERGENT B2, `(.L_x_1172) ;  /* 0x0000a59000027945 */ /* 0x000fe20003800200 */
[----:B------:R-:W-:Y:S01]  /*2f40*/  IMAD.MOV.U32 R112, RZ, RZ, R98 ;  /* 0x000000ffff707224 */ /* 0x000fe200078e0062 */
[----:B------:R-:W-:Y:S01]  /*2f50*/  ISETP.GT.AND P2, PT, R97, R76, PT ;  /* 0x0000004c6100720c */ /* 0x000fe20003f44270 */
[----:B------:R-:W-:Y:S02]  /*2f60*/  VIADD R98, R98, 0xffffff80 ;  /* 0xffffff8062627836 */ /* 0x000fe40000000000 */
[----:B--2---:R-:W-:Y:S04]  /*2f70*/  IMAD.SHL.U32 R2, R2, 0x80, RZ ;  /* 0x0000008002027824 */ /* 0x004fe800078e00ff */
[----:B------:R-:W-:Y:S05]  /*2f80*/  IMAD.X R2, RZ, RZ, ~R2, P1 ;  /* 0x000000ffff027224 */ /* 0x000fea00008e0e02 */
[----:B------:R-:W-:Y:S04]  /*2f90*/  SHF.R.S64 R3, R3, 0x1f, R2 ;  /* 0x0000001f03037819 */ /* 0x000fe80000001002 */
[----:B------:R-:W-:Y:S04]  /*2fa0*/  IADD3 R78, P1, PT, R78, R3, RZ ;  /* 0x000000034e4e7210 */ /* 0x000fe80007f3e0ff */
[----:B------:R-:W-:Y:S02]  /*2fb0*/  LEA.HI.X.SX32 R77, R2, R77, 0x1, P1 ;  /* 0x0000004d024d7211 */ /* 0x000fe400008f0eff */
[----:B---3--:R-:W-:Y:S11]  /*2fc0*/  ISETP.NE.AND P1, PT, R13, RZ, PT ;  /* 0x000000ff0d00720c */ /* 0x008ff60003f25270 */
[----:B------:R-:W-:Y:S02]  /*2fd0*/  @!UPT UIADD3 URZ, UPT, UPT, URZ, URZ, URZ ;  /* 0x000000fffffff290 */ /* 0x000fe4000fffe0ff */
[----:B------:R-:W-:Y:S05]  /*2fe0*/  @P1 BRA `(.L_x_1173) ;  /* 0x0000000400e41947 */ /* 0x000fea0003800000 */
[----:B------:R-:W-:Y:S04]  /*2ff0*/  BSSY.RECONVERGENT B0, `(.L_x_1174) ;  /* 0x000000a000007945 */ /* 0x000fe80003800200 */
[----:B------:R-:W-:Y:S05]  /*3000*/  @!P0 BRA `(.L_x_1175) ;  /* 0x0000000000208947 */ /* 0x000fea0003800000 */
[-C--:B------:R-:W-:Y:S11]  /*3010*/  ISETP.GE.AND P0, PT, R14, R231.reuse, PT ;  /* 0x000000e70e00720c */ /* 0x080ff60003f06270 */
[----:B------:R-:W-:Y:S02]  /*3020*/  @!UPT UIADD3 URZ, UPT, UPT, URZ, URZ, URZ ;  /* 0x000000fffffff290 */ /* 0x000fe4000fffe0ff */
[----:B----4-:R-:W2:Y:S04]  /*3030*/  @!P0 LD.E.128 R20, desc[UR4][R10.64] ;  /* 0x000000040a148980 */ /* 0x010ea8000c101d00 */
[----:B--2---:R1:W-:Y:S01]  /*3040*/  @!P0 ST.E.128 desc[UR4][R84.64], R20 ;  /* 0x0000001454008985 */ /* 0x0043e2000c101d04 */
[----:B------:R-:W-:Y:S11]  /*3050*/  ISETP.GE.AND P0, PT, R9, R231, PT ;  /* 0x000000e70900720c */ /* 0x000ff60003f06270 */
[----:B------:R-:W-:Y:S02]  /*3060*/  @!UPT UIADD3 URZ, UPT, UPT, URZ, URZ, URZ ;  /* 0x000000fffffff290 */ /* 0x000fe4000fffe0ff */
[----:B------:R-:W2:Y:S04]  /*3070*/  @!P0 LD.E.128 R4, desc[UR4][R10.64+0x80] ;  /* 0x000080040a048980 */ /* 0x000ea8000c101d00 */
[----:B--2---:R1:W-:Y:S02]  /*3080*/  @!P0 ST.E.128 desc[UR4][R84.64+0x80], R4 ;  /* 0x0000800454008985 */ /* 0x0043e4000c101d04 */
.L_x_1175:
[----:B------:R-:W-:Y:S05]  /*3090*/  BSYNC.RECONVERGENT B0 ;  /* 0x0000000000007941 */ /* 0x000fea0003800200 */
.L_x_1174:
[----:B------:R-:W-:Y:S01]  /*30a0*/  ISETP.NE.AND P0, PT, R0, RZ, PT ;  /* 0x000000ff0000720c */ /* 0x000fe20003f05270 */
[----:B------:R-:W-:Y:S11]  /*30b0*/  BSSY.RECONVERGENT B0, `(.L_x_1176) ;  /* 0x000000f000007945 */ /* 0x000ff60003800200 */
[----:B------:R-:W-:Y:S01]  /*30c0*/  @!UPT UIADD3 URZ, UPT, UPT, URZ, URZ, URZ ;  /* 0x000000fffffff290 */ /* 0x000fe2000fffe0ff */
[----:B------:R-:W-:Y:S05]  /*30d0*/  @P0 BRA `(.L_x_1177) ;  /* 0x0000000000300947 */ /* 0x000fea0003800000 */
[C---:B----4-:R-:W-:Y:S04]  /*30e0*/  LEA R18, P0, R89.reuse, R10, 0x1 ;  /* 0x0000000a59127211 */ /* 0x050fe800078008ff */
        /* <DEDUP_REMOVED lines=11> */
.L_x_1177:
[----:B------:R-:W-:Y:S05]  /*31a0*/  BSYNC.RECONVERGENT B0 ;  /* 0x0000000000007941 */ /* 0x000fea0003800200 */
.L_x_1176:
[----:B------:R-:W-:Y:S01]  /*31b0*/  ISETP.NE.AND P0, PT, R125, RZ, PT ;  /* 0x000000ff7d00720c */ /* 0x000fe20003f05270 */
[----:B------:R-:W-:Y:S11]  /*31c0*/  BSSY.RECONVERGENT B0, `(.L_x_1178) ;  /* 0x000000f000007945 */ /* 0x000ff60003800200 */
[----:B------:R-:W-:Y:S01]  /*31d0*/  @!UPT UIADD3 URZ, UPT, UPT, URZ, URZ, URZ ;  /* 0x000000fffffff290 */ /* 0x000fe2000fffe0ff */
[----:B------:R-:W-:Y:S05]  /*31e0*/  @P0 BRA `(.L_x_1179) ;  /* 0x0000000000300947 */ /* 0x000fea0003800000 */
[C---:B----4-:R-:W-:Y:S04]  /*31f0*/  LEA R18, P0, R120.reuse, R10, 0x6 ;  /* 0x0000000a78127211 */ /* 0x050fe800078030ff */
        /* <DEDUP_REMOVED lines=11> */
.L_x_1179:
[----:B------:R-:W-:Y:S05]  /*32b0*/  BSYNC.RECONVERGENT B0 ;  /* 0x0000000000007941 */ /* 0x000fea0003800200 */
.L_x_1178:
[----:B------:R-:W-:Y:S01]  /*32c0*/  ISETP.NE.AND P0, PT, R124, RZ, PT ;  /* 0x000000ff7c00720c */ /* 0x000fe20003f05270 */
[----:B------:R-:W-:Y:S11]  /*32d0*/  BSSY.RECONVERGENT B0, `(.L_x_1180) ;  /* 0x000000f000007945 */ /* 0x000ff60003800200 */
[----:B------:R-:W-:Y:S01]  /*32e0*/  @!UPT UIADD3 URZ, UPT, UPT, URZ, URZ, URZ ;  /* 0x000000fffffff290 */ /* 0x000fe2000fffe0ff */
[----:B------:R-:W-:Y:S05]  /*32f0*/  @!P0 BRA `(.L_x_1181) ;  /* 0x0000000000308947 */ /* 0x000fea0003800000 */
[-C--:B------:R-:W-:Y:S01]  /*3300*/  ISETP.GE.AND P1, PT, R14, R231.reuse, PT ;  /* 0x000000e70e00720c */ /* 0x080fe20003f26270 */
[----:B----4-:R-:W-:Y:S01]  /*3310*/  IMAD.WIDE.U32 R18, R120, 0x60, R10 ;  /* 0x0000006078127825 */ /* 0x010fe200078e000a */
        /* <DEDUP_REMOVED lines=10> */
.L_x_1181:
[----:B------:R-:W-:Y:S05]  /*33c0*/  BSYNC.RECONVERGENT B0 ;  /* 0x0000000000007941 */ /* 0x000fea0003800200 */
.L_x_1180:
[----:B------:R-:W-:Y:S04]  /*33d0*/  BSSY.RECONVERGENT B0, `(.L_x_1182) ;  /* 0x000000c000007945 */ /* 0x000fe80003800200 */
[----:B------:R-:W-:Y:S05]  /*33e0*/  @P6 BRA `(.L_x_1183) ;  /* 0x0000000000286947 */ /* 0x000fea0003800000 */
[----:B------:R-:W-:Y:S02]  /*33f0*/  ISETP.GE.AND P1, PT, R14, R231, PT ;  /* 0x000000e70e00720c */ /* 0x000fe40003f26270 */
[----:B----4-:R-:W-:Y:S02]  /*3400*/  LEA R18, P0, R120, R10, 0x7 ;  /* 0x0000000a78127211 */ /* 0x010fe400078038ff */
[----:B-123--:R-:W-:Y:S02]  /*3410*/  LEA R2, P6, R218, R84, 0x7 ;  /* 0x00000054da027211 */ /* 0x00efe400078c38ff */
[----:B------:R-:W-:Y:S02]  /*3420*/  LEA.HI.X R19, R120, R11, R121, 0x7, P0 ;  /* 0x0000000b78137211 */ /* 0x000fe400000f3c79 */
[----:B------:R-:W-:Y:S02]  /*3430*/  ISETP.GE.AND P0, PT, R9, R231, PT ;  /* 0x000000e70900720c */ /* 0x000fe40003f06270 */
[----:B------:R-:W-:Y:S03]  /*3440*/  LEA.HI.X R3, R218, R85, R219, 0x7, P6 ;  /* 0x00000055da037211 */ /* 0x000fe600030f3cdb */
[----:B------:R-:W2:Y:S04]  /*3450*/  @!P1 LD.E.128 R20, desc[UR4][R18.64] ;  /* 0x0000000412149980 */ /* 0x000ea8000c101d00 */
[----:B--2---:R1:W-:Y:S04]  /*3460*/  @!P1 ST.E.128 desc[UR4][R2.64], R20 ;  /* 0x0000001402009985 */ /* 0x0043e8000c101d04 */
[----:B------:R-:W2:Y:S04]  /*3470*/  @!P0 LD.E.128 R4, desc[UR4][R18.64+0x80] ;  /* 0x0000800412048980 */ /* 0x000ea8000c101d00 */
[----:B--2---:R1:W-:Y:S02]  /*3480*/  @!P0 ST.E.128 desc[UR4][R2.64+0x80], R4 ;  /* 0x0000800402008985 */ /* 0x0043e4000c101d04 */
.L_x_1183:
[----:B------:R-:W-:Y:S05]  /*3490*/  BSYNC.RECONVERGENT B0 ;  /* 0x0000000000007941 */ /* 0x000fea0003800200 */
.L_x_1182:
[----:B------:R-:W-:Y:S04]  /*34a0*/  BSSY.RECONVERGENT B0, `(.L_x_1184) ;  /* 0x000000e000007945 */ /* 0x000fe80003800200 */
[----:B------:R-:W-:Y:S05]  /*34b0*/  @!P5 BRA `(.L_x_1185) ;  /* 0x000000000030d947 */ /* 0x000fea0003800000 */
[-C--:B------:R-:W-:Y:S01]  /*34c0*/  ISETP.GE.AND P1, PT, R14, R231.reuse, PT ;  /* 0x000000e70e00720c */ /* 0x080fe20003f26270 */
[----:B----4-:R-:W-:Y:S01]  /*34d0*/  IMAD.WIDE.U32 R18, R120, 0xa0, R10 ;  /* 0x000000a078127825 */ /* 0x010fe200078e000a */
[----:B------:R-:W-:Y:S03]  /*34e0*/  ISETP.GE.AND P0, PT, R9, R231, PT ;  /* 0x000000e70900720c */ /* 0x000fe60003f06270 */
[----:B------:R-:W-:Y:S02]  /*34f0*/  IMAD R0, R121, 0xa0, RZ ;  /* 0x000000a079007824 */ /* 0x000fe400078e02ff */
[----:B-123--:R-:W-:Y:S03]  /*3500*/  IMAD.WIDE.U32 R2, R218, 0xa0, R84 ;  /* 0x000000a0da027825 */ /* 0x00efe600078e0054 */
[----:B------:R-:W-:Y:S01]  /*3510*/  IADD3 R19, PT, PT, R19, R0, RZ ;  /* 0x0000000013137210 */ /* 0x000fe20007ffe0ff */
[----:B------:R-:W-:Y:S04]  /*3520*/  IMAD R0, R219, 0xa0, RZ ;  /* 0x000000a0db007824 */ /* 0x000fe800078e02ff */
[----:B------:R-:W2:Y:S01]  /*3530*/  @!P1 LD.E.128 R20, desc[UR4][R18.64] ;  /* 0x0000000412149980 */ /* 0x000ea2000c101d00 */
[----:B------:R-:W-:Y:S05]  /*3540*/  IADD3 R3, PT, PT, R3, R0, RZ ;  /* 0x0000000003037210 */ /* 0x000fea0007ffe0ff */
[----:B--2---:R1:W-:Y:S04]  /*3550*/  @!P1 ST.E.128 desc[UR4][R2.64], R20 ;  /* 0x0000001402009985 */ /* 0x0043e8000c101d04 */
[----:B------:R-:W2:Y:S04]  /*3560*/  @!P0 LD.E.128 R4, desc[UR4][R18.64+0x80] ;  /* 0x0000800412048980 */ /* 0x000ea8000c101d00 */
[----:B--2---:R1:W-:Y:S02]  /*3570*/  @!P0 ST.E.128 desc[UR4][R2.64+0x80], R4 ;  /* 0x0000800402008985 */ /* 0x0043e4000c101d04 */
.L_x_1185:
[----:B------:R-:W-:Y:S05]  /*3580*/  BSYNC.RECONVERGENT B0 ;  /* 0x0000000000007941 */ /* 0x000fea0003800200 */
.L_x_1184:
        /* <DEDUP_REMOVED lines=14> */
.L_x_1187:
[----:B------:R-:W-:Y:S05]  /*3670*/  BSYNC.RECONVERGENT B0 ;  /* 0x0000000000007941 */ /* 0x000fea0003800200 */
.L_x_1186:
[----:B------:R-:W-:Y:S05]  /*3680*/  @!P3 BRA `(.L_x_1188) ;  /* 0x0000009c008cb947 */ /* 0x000fea0003800000 */
[----:B------:R-:W-:Y:S01]  /*3690*/  IMAD R0, R121, 0xe0, RZ ;  /* 0x000000e079007824 */ /* 0x000fe200078e02ff */
[-C--:B------:R-:W-:Y:S01]  /*36a0*/  ISETP.GE.AND P0, PT, R14, R231.reuse, PT ;  /* 0x000000e70e00720c */ /* 0x080fe20003f06270 */
[----:B----4-:R-:W-:Y:S04]  /*36b0*/  IMAD.WIDE.U32 R18, R120, 0xe0, R10 ;  /* 0x000000e078127825 */ /* 0x010fe800078e000a */
[----:B-123--:R-:W-:Y:S01]  /*36c0*/  IMAD.WIDE.U32 R2, R218, 0xe0, R84 ;  /* 0x000000e0da027825 */ /* 0x00efe200078e0054 */
        /* <DEDUP_REMOVED lines=11> */
.L_x_1173:
[C---:B------:R-:W-:Y:S01]  /*3780*/  ISETP.GE.AND P1, PT, R75.reuse, R99, PT ;  /* 0x000000634b00720c */ /* 0x040fe20003f26270 */
[----:B------:R-:W2:Y:S03]  /*3790*/  LD.E.U8 R0, desc[UR4][R132.64+0x1b3] ;  /* 0x0001b30484007980 */ /* 0x000ea6000c101100 */
[----:B------:R-:W-:Y:S04]  /*37a0*/  ISETP.GE.AND P1, PT, R75, R100, !P1 ;  /* 0x000000644b00720c */ /* 0x000fe80004f26270 */
[----:B------:R-:W-:Y:S02]  /*37b0*/  P2R R53, PR, RZ, 0x2 ;  /* 0x00000002ff357803 */ /* 0x000fe40000000000 */
        /* <DEDUP_REMOVED lines=11> */
[----:B----4-:R-:W2:Y:S11]  /*3870*/  LD.E.128 R20, desc[UR4][R10.64] ;  /* 0x000000040a147980 */ /* 0x010eb6000c101d00 */
        /* <DEDUP_REMOVED lines=48> */
.L_x_1193:
[----:B------:R-:W-:Y:S05]  /*3b80*/  BSYNC.RECONVERGENT B0 ;  /* 0x0000000000007941 */ /* 0x000fea0003800200 */
.L_x_1192:
[----:B------:R-:W-:Y:S11]  /*3b90*/  ISETP.GE.AND P0, PT, R9, R42, PT ;  /* 0x0000002a0900720c */ /* 0x000ff60003f06270 */
[----:B------:R-:W-:Y:S02]  /*3ba0*/  @!UPT UIADD3 URZ, UPT, UPT, URZ, URZ, URZ ;  /* 0x000000fffffff290 */ /* 0x000fe4000fffe0ff */
[----:B------:R-:W-:Y:S05]  /*3bb0*/  @P0 BRA `(.L_x_1191) ;  /* 0x0000000000c80947 */ /* 0x000fea0003800000 */
[----:B------:R-:W-:Y:S01]  /*3bc0*/  ISETP.GE.AND P0, PT, R9, R13, PT ;  /* 0x0000000d0900720c */ /* 0x000fe20003f06270 */
[----:B--2-4-:R-:W2:Y:S11]  /*3bd0*/  LD.E.128 R20, desc[UR4][R10.64+0x80] ;  /* 0x000080040a147980 */ /* 0x014eb6000c101d00 */
        /* <DEDUP_REMOVED lines=48> */
.L_x_1191:
[----:B------:R-:W-:Y:S05]  /*3ee0*/  BSYNC.RECONVERGENT B1 ;  /* 0x0000000000017941 */ /* 0x000fea0003800200 */
.L_x_1190:
[----:B------:R-:W-:Y:S01]  /*3ef0*/  ISETP.NE.AND P1, PT, R53, RZ, PT ;  /* 0x000000ff3500720c */ /* 0x000fe20003f25270 */
[C---:B----4-:R-:W-:Y:S01]  /*3f00*/  IMAD.SHL.U32 R5, R111.reuse, 0x2, RZ ;  /* 0x000000026f057824 */ /* 0x050fe200078e00ff */
[----:B------:R-:W-:Y:S01]  /*3f10*/  SHF.L.U64.HI R3, R111, 0x1, R96 ;  /* 0x000000016f037819 */ /* 0x000fe20000010260 */
[----:B------:R-:W-:Y:S03]  /*3f20*/  BSSY.RECONVERGENT B1, `(.L_x_1194) ;  /* 0x0000076000017945 */ /* 0x000fe60003800200 */
[-C--:B------:R-:W-:Y:S05]  /*3f30*/  IADD3 R6, P0, PT, R16, R5.reuse, RZ ;  /* 0x0000000510067210 */ /* 0x080fea0007f1e0ff */
[--C-:B------:R-:W-:Y:S01]  /*3f40*/  IMAD.X R7, R17, 0x1, R3.reuse, P0 ;  /* 0x0000000111077824 */ /* 0x100fe200000e0603 */
[----:B------:R-:W-:Y:S05]  /*3f50*/  IADD3 R38, P0, PT, R54, R5, RZ ;  /* 0x0000000536267210 */ /* 0x000fea0007f1e0ff */
[----:B------:R-:W-:Y:S01]  /*3f60*/  IMAD.X R39, R55, 0x1, R3, P0 ;  /* 0x0000000137277824 */ /* 0x000fe200000e0603 */
[----:B------:R-:W-:Y:S07]  /*3f70*/  @!P1 BRA `(.L_x_1195) ;  /* 0x0000000400c09947 */ /* 0x000fee0003800000 */
        /* <DEDUP_REMOVED lines=58> */
.L_x_1197:
[----:B------:R-:W-:Y:S05]  /*4320*/  BSYNC.RECONVERGENT B0 ;  /* 0x0000000000007941 */ /* 0x000fea0003800200 */
.L_x_1196:
        /* <DEDUP_REMOVED lines=53> */
.L_x_1195:
[----:B------:R-:W-:Y:S05]  /*4680*/  BSYNC.RECONVERGENT B1 ;  /* 0x0000000000017941 */ /* 0x000fea0003800200 */
.L_x_1194:
        /* <DEDUP_REMOVED lines=66> */
.L_x_1201:
[----:B------:R-:W-:Y:S05]  /*4ab0*/  BSYNC.RECONVERGENT B0 ;  /* 0x0000000000007941 */ /* 0x000fea0003800200 */
.L_x_1200:
        /* <DEDUP_REMOVED lines=53> */
.L_x_1199:
[----:B------:R-:W-:Y:S05]  /*4e10*/  BSYNC.RECONVERGENT B1 ;  /* 0x0000000000017941 */ /* 0x000fea0003800200 */
.L_x_1198:
        /* <DEDUP_REMOVED lines=68> */
.L_x_1205:
[----:B------:R-:W-:Y:S05]  /*5260*/  BSYNC.RECONVERGENT B0 ;  /* 0x0000000000007941 */ /* 0x000fea0003800200 */
.L_x_1204:
        /* <DEDUP_REMOVED lines=51> */
.L_x_1203:
[----:B------:R-:W-:Y:S05]  /*55a0*/  BSYNC.RECONVERGENT B1 ;  /* 0x0000000000017941 */ /* 0x000fea0003800200 */
.L_x_1202:
[----:B------:R-:W-:Y:S04]  /*55b0*/  BSSY.RECONVERGENT B1, `(.L_x_1206) ;  /* 0x0000072000017945 */ /* 0x000fe80003800200 */
[----:B------:R-:W-:Y:S05]  /*55c0*/  @P6 BRA `(.L_x_1207) ;  /* 0x0000000400c06947 */ /* 0x000fea0003800000 */
        /* <DEDUP_REMOVED lines=60> */
.L_x_1209:
[----:B------:R-:W-:Y:S05]  /*5990*/  BSYNC.RECONVERGENT B0 ;  /* 0x0000000000007941 */ /* 0x000fea0003800200 */
.L_x_1208:
        /* <DEDUP_REMOVED lines=51> */
.L_x_1207:
[----:B------:R-:W-:Y:S05]  /*5cd0*/  BSYNC.RECONVERGENT B1 ;  /* 0x0000000000017941 */ /* 0x000fea0003800200 */
.L_x_1206:
        /* <DEDUP_REMOVED lines=66> */
.L_x_1213:
[----:B------:R-:W-:Y:S05]  /*6100*/  BSYNC.RECONVERGENT B0 ;  /* 0x0000000000007941 */ /* 0x000fea0003800200 */
.L_x_1212:
        /* <DEDUP_REMOVED lines=51> */
.L_x_1211:
[----:B------:R-:W-:Y:S05]  /*6440*/  BSYNC.RECONVERGENT B1 ;  /* 0x0000000000017941 */ /* 0x000fea0003800200 */
.L_x_1210:
        /* <DEDUP_REMOVED lines=64> */
.L_x_1217:
[----:B------:R-:W-:Y:S05]  /*6850*/  BSYNC.RECONVERGENT B0 ;  /* 0x0000000000007941 */ /* 0x000fea0003800200 */
.L_x_1216:
        /* <DEDUP_REMOVED lines=51> */
.L_x_1215:
[----:B------:R-:W-:Y:S05]  /*6b90*/  BSYNC.RECONVERGENT B1 ;  /* 0x0000000000017941 */ /* 0x000fea0003800200 */
.L_x_1214:
        /* <DEDUP_REMOVED lines=64> */
.L_x_1221:
[----:B------:R-:W-:Y:S05]  /*6fa0*/  BSYNC.RECONVERGENT B0 ;  /* 0x0000000000007941 */ /* 0x000fea0003800200 */
.L_x_1220:
        /* <DEDUP_REMOVED lines=51> */
.L_x_1219:
[----:B------:R-:W-:Y:S05]  /*72e0*/  BSYNC.RECONVERGENT B1 ;  /* 0x0000000000017941 */ /* 0x000fea0003800200 */
.L_x_1218:
[----:B------:R-:W3:Y:S02]  /*72f0*/  LD.E R3, desc[UR4][R132.64+0xd0] ;  /* 0x0000d00484037980 */ /* 0x000ee4000c101900 */
[----:B---3--:R-:W-:Y:S05]  /*7300*/  IMAD.U32 R3, R3, -0x40, RZ ;  /* 0xffffffc003037824 */ /* 0x008fea00078e00ff */
[C---:B------:R-:W-:Y:S02]  /*7310*/  LEA R16, P1, R3.reuse, R16, 0x1 ;  /* 0x0000001003107211 */ /* 0x040fe400078208ff */
[C---:B------:R-:W-:Y:S02]  /*7320*/  LEA R54, P0, R3.reuse, R54, 0x1 ;  /* 0x0000003603367211 */ /* 0x040fe400078008ff */
[C---:B------:R-:W-:Y:S02]  /*7330*/  LEA.HI.X.SX32 R17, R3.reuse, R17, 0x1, P1 ;  /* 0x0000001103117211 */ /* 0x040fe400008f0eff */
[----:B------:R-:W-:Y:S01]  /*7340*/  LEA.HI.X.SX32 R55, R3, R55, 0x1, P0 ;  /* 0x0000003703377211 */ /* 0x000fe200000f0eff */
[----:B------:R-:W-:Y:S05]  /*7350*/  BRA `(.L_x_1188) ;  /* 0x0000006000587947 */ /* 0x000fea0003800000 */
.L_x_1189:
[----:B----4-:R-:W-:Y:S01]  /*7360*/  LEA.HI R21, R13, R13, RZ, 0x1 ;  /* 0x0000000d0d157211 */ /* 0x010fe200078f08ff */
        /* <DEDUP_REMOVED lines=19> */
[----:B------:R-:W-:Y:S02]  /*74a0*/  @!P0 SHF.L.U64.HI R60, R129, 0x1, R60 ;  /* 0x00000001813c8819 */ /* 0x000fe4000001023c */
[----:B------:R-:W-:Y:S01]  /*74b0*/  @!P0 IADD3 R130, P1, PT, R127, R80, RZ ;  /* 0x000000507f828210 */ /* 0x000fe20007f3e0ff */
        /* <DEDUP_REMOVED lines=77> */
.L_x_1225:
[----:B------:R-:W-:Y:S05]  /*7990*/  BSYNC.RECONVERGENT B0 ;  /* 0x0000000000007941 */ /* 0x000fea0003800200 */
.L_x_1224:
        /* <DEDUP_REMOVED lines=92> */
.L_x_1223:
[----:B------:R-:W-:Y:S05]  /*7f60*/  BSYNC.RECONVERGENT B1 ;  /* 0x0000000000017941 */ /* 0x000fea0003800200 */
.L_x_1222:
[----:B------:R-:W-:Y:S01]  /*7f70*/  ISETP.NE.AND P0, PT, R53, RZ, PT ;  /* 0x000000ff3500720c */ /* 0x000fe20003f05270 */
[----:B------:R-:W-:Y:S11]  /*7f80*/  BSSY.RECONVERGENT B1, `(.L_x_1226) ;  /* 0x00000c1000017945 */ /* 0x000ff60003800200 */
[----:B------:R-:W-:Y:S01]  /*7f90*/  @!UPT UIADD3 URZ, UPT, UPT, URZ, URZ, URZ ;  /* 0x000000fffffff290 */ /* 0x000fe2000fffe0ff */
[----:B------:R-:W-:Y:S05]  /*7fa0*/  @!P0 BRA `(.L_x_1227) ;  /* 0x0000000800f88947 */ /* 0x000fea0003800000 */
        /* <DEDUP_REMOVED lines=97> */
.L_x_1229:
[----:B------:R-:W-:Y:S05]  /*85c0*/  BSYNC.RECONVERGENT B0 ;  /* 0x0000000000007941 */ /* 0x000fea0003800200 */
.L_x_1228:
        /* <DEDUP_REMOVED lines=92> */
.L_x_1227:
[----:B------:R-:W-:Y:S05]  /*8b90*/  BSYNC.RECONVERGENT B1 ;  /* 0x0000000000017941 */ /* 0x000fea0003800200 */
.L_x_1226:
        /* <DEDUP_REMOVED lines=21> */
[----:B------:R-:W-:Y:S02]  /*8cf0*/  @!P0 SHF.L.U32 R125, R129, 0x1, RZ ;  /* 0x00000001817d8819 */ /* 0x000fe400000006ff */
[----:B------:R-:W-:Y:S01]  /*8d00*/  @!P0 IADD3.X R128, PT, PT, R95, R128, RZ, P1, !PT ;  /* 0x000000805f808210 */ /* 0x000fe20000ffe4ff */
[----:B------:R-:W3:Y:S01]  /*8d10*/  @!P0 LD.E.128 R24, desc[UR4][R40.64] ;  /* 0x0000000428188980 */ /* 0x000ee2000c101d00 */
[----:B------:R-:W-:Y:S02]  /*8d20*/  @!P0 IADD3 R130, P1, PT, R125, R80, RZ ;  /* 0x000000507d828210 */ /* 0x000fe40007f3e0ff */
[----:B------:R-:W-:Y:S04]  /*8d30*/  @!P0 SHF.L.U64.HI R128, R129, 0x1, R128 ;  /* 0x0000000181808819 */ /* 0x000fe80000010280 */
        /* <DEDUP_REMOVED lines=75> */
.L_x_1233:
[----:B------:R-:W-:Y:S05]  /*91f0*/  BSYNC.RECONVERGENT B0 ;  /* 0x0000000000007941 */ /* 0x000fea0003800200 */
.L_x_1232:
        /* <DEDUP_REMOVED lines=92> */
.L_x_1231:
[----:B------:R-:W-:Y:S05]  /*97c0*/  BSYNC.RECONVERGENT B1 ;  /* 0x0000000000017941 */ /* 0x000fea0003800200 */
.L_x_1230:
        /* <DEDUP_REMOVED lines=14> */
[----:B--234-:R-:W2:Y:S11]  /*98b0*/  LD.E.128 R56, desc[UR4][R22.64] ;  /* 0x0000000416387980 */ /* 0x01ceb6000c101d00 */
        /* <DEDUP_REMOVED lines=87> */
.L_x_1237:
[----:B------:R-:W-:Y:S05]  /*9e30*/  BSYNC.RECONVERGENT B0 ;  /* 0x0000000000007941 */ /* 0x000fea0003800200 */
.L_x_1236:
        /* <DEDUP_REMOVED lines=92> */
.L_x_1235:
[----:B------:R-:W-:Y:S05]  /*a400*/  BSYNC.RECONVERGENT B1 ;  /* 0x0000000000017941 */ /* 0x000fea0003800200 */
.L_x_1234:
[----:B------:R-:W-:Y:S04]  /*a410*/  BSSY.RECONVERGENT B1, `(.L_x_1238) ;  /* 0x00000bf000017945 */ /* 0x000fe80003800200 */
[----:B------:R-:W-:Y:S05]  /*a420*/  @P6 BRA `(.L_x_1239) ;  /* 0x0000000800f46947 */ /* 0x000fea0003800000 */
[----:B-----5:R-:W-:Y:S01]  /*a430*/  ISETP.GE.AND P6, PT, R14, R113, PT ;  /* 0x000000710e00720c */ /* 0x020fe20003fc6270 */
[----:B------:R-:W-:Y:S01]  /*a440*/  BSSY.RECONVERGENT B0, `(.L_x_1240) ;  /* 0x000005f000007945 */ /* 0x000fe20003800200 */
[----:B------:R-:W-:Y:S02]  /*a450*/  LEA R22, P1, R120, R10, 0x7 ;  /* 0x0000000a78167211 */ /* 0x000fe400078238ff */
[----:B--2---:R-:W-:Y:S02]  /*a460*/  LEA R128, P0, R218, R84, 0x7 ;  /* 0x00000054da807211 */ /* 0x004fe400078038ff */
[----:B------:R-:W-:Y:S02]  /*a470*/  LEA.HI.X R23, R120, R11, R121, 0x7, P1 ;  /* 0x0000000b78177211 */ /* 0x000fe400008f3c79 */
[----:B------:R-:W-:Y:S05]  /*a480*/  LEA.HI.X R129, R218, R85, R219, 0x7, P0 ;  /* 0x00000055da817211 */ /* 0x000fea00000f3cdb */
[----:B------:R-:W-:Y:S05]  /*a490*/  @P6 BRA `(.L_x_1241) ;  /* 0x0000000400646947 */ /* 0x000fea0003800000 */
[----:B------:R-:W-:Y:S01]  /*a4a0*/  ISETP.GE.AND P0, PT, R14, R13, PT ;  /* 0x0000000d0e00720c */ /* 0x000fe20003f06270 */
[----:B---34-:R-:W2:Y:S11]  /*a4b0*/  LD.E.128 R56, desc[UR4][R22.64] ;  /* 0x0000000416387980 */ /* 0x018eb6000c101d00 */
        /* <DEDUP_REMOVED lines=87> */
.L_x_1241:
[----:B------:R-:W-:Y:S05]  /*aa30*/  BSYNC.RECONVERGENT B0 ;  /* 0x0000000000007941 */ /* 0x000fea0003800200 */
.L_x_1240:
        /* <DEDUP_REMOVED lines=92> */
.L_x_1239:
[----:B------:R-:W-:Y:S05]  /*b000*/  BSYNC.RECONVERGENT B1 ;  /* 0x0000000000017941 */ /* 0x000fea0003800200 */
.L_x_1238:
[----:B------:R-:W-:Y:S04]  /*b010*/  BSSY.RECONVERGENT B1, `(.L_x_1242) ;  /* 0x00000c1000017945 */ /* 0x000fe80003800200 */
[----:B------:R-:W-:Y:S05]  /*b020*/  @!P5 BRA `(.L_x_1243) ;  /* 0x0000000800fcd947 */ /* 0x000fea0003800000 */
[----:B------:R-:W-:Y:S01]  /*b030*/  IMAD R5, R121, 0xa0, RZ ;  /* 0x000000a079057824 */ /* 0x000fe200078e02ff */
[----:B-----5:R-:W-:Y:S01]  /*b040*/  ISETP.GE.AND P0, PT, R14, R113, PT ;  /* 0x000000710e00720c */ /* 0x020fe20003f06270 */
[----:B------:R-:W-:Y:S01]  /*b050*/  IMAD R3, R219, 0xa0, RZ ;  /* 0x000000a0db037824 */ /* 0x000fe200078e02ff */
[----:B------:R-:W-:Y:S01]  /*b060*/  BSSY.RECONVERGENT B0, `(.L_x_1244) ;  /* 0x000005f000007945 */ /* 0x000fe20003800200 */
[----:B------:R-:W-:Y:S04]  /*b070*/  IMAD.WIDE.U32 R22, R120, 0xa0, R10 ;  /* 0x000000a078167825 */ /* 0x000fe800078e000a */
[----:B--2---:R-:W-:Y:S01]  /*b080*/  IMAD.WIDE.U32 R128, R218, 0xa0, R84 ;  /* 0x000000a0da807825 */ /* 0x004fe200078e0054 */
[----:B------:R-:W-:Y:S04]  /*b090*/  IADD3 R23, PT, PT, R23, R5, RZ ;  /* 0x0000000517177210 */ /* 0x000fe80007ffe0ff */
[----:B------:R-:W-:Y:S01]  /*b0a0*/  IADD3 R129, PT, PT, R129, R3, RZ ;  /* 0x0000000381817210 */ /* 0x000fe20007ffe0ff */
[----:B------:R-:W-:Y:S06]  /*b0b0*/  @P0 BRA `(.L_x_1245) ;  /* 0x0000000400640947 */ /* 0x000fec0003800000 */
        /* <DEDUP_REMOVED lines=89> */
.L_x_1245:
[----:B------:R-:W-:Y:S05]  /*b650*/  BSYNC.RECONVERGENT B0 ;  /* 0x0000000000007941 */ /* 0x000fea0003800200 */
.L_x_1244:
[----:B------:R-:W-:Y:S11]  /*b660*/  ISETP.GE.AND P0, PT, R9, R113, PT ;  /* 0x000000710900720c */ /* 0x000ff60003f06270 */
[----:B------:R-:W-:Y:S02]  /*b670*/  @!UPT UIADD3 URZ, UPT, UPT, URZ, URZ, URZ ;  /* 0x000000fffffff290 */ /* 0x000fe4000fffe0ff */
        /* <DEDUP_REMOVED lines=19> */
[----:B------:R-:W-:Y:S07]  /*b7b0*/  ISETP.GT.AND P1, PT, R19, 0x40, !P0 ;  /* 0x000000401300780c */ /* 0x000fee0004724270 */
[----:B------:R-:W2:Y:S01]  /*b7c0*/  @!P0 LD.E.128 R36, desc[UR4][R32.64+0x80] ;  /* 0x0000800420248980 */ /* 0x000ea2000c101d00 */
[--C-:B---3--:R-:W-:Y:S01]  /*b7d0*/  @!P0 HADD2.F32 R2, -RZ, R24.reuse.H1_H1 ;  /* 0x30000018ff028230 */ /* 0x108fe20000004100 */
[----:B-----5:R-:W-:Y:S01]  /*b7e0*/  @!P0 MOV R28, R40 ;  /* 0x00000028001c8202 */ /* 0x020fe20000000f00 */
[--C-:B------:R-:W-:Y:S02]  /*b7f0*/  @!P0 HADD2.F32 R7, -RZ, R27.reuse.H0_H0 ;  /* 0x2000001bff078230 */ /* 0x100fe40000004100 */
[----:B------:R-:W-:Y:S02]  /*b800*/  @!P0 HADD2.F32 R0, -RZ, R24.H0_H0 ;  /* 0x20000018ff008230 */ /* 0x000fe40000004100 */
[----:B------:R-:W-:Y:S02]  /*b810*/  @!P0 HADD2.F32 R23, -RZ, R27.H1_H1 ;  /* 0x3000001bff178230 */ /* 0x000fe40000004100 */
[--C-:B----4-:R-:W-:Y:S02]  /*b820*/  @!P0 HADD2.F32 R29, -RZ, R44.reuse.H1_H1 ;  /* 0x3000002cff1d8230 */ /* 0x110fe40000004100 */
        /* <DEDUP_REMOVED lines=63> */
.L_x_1243:
[----:B------:R-:W-:Y:S05]  /*bc20*/  BSYNC.RECONVERGENT B1 ;  /* 0x0000000000017941 */ /* 0x000fea0003800200 */
.L_x_1242:
        /* <DEDUP_REMOVED lines=100> */
.L_x_1249:
[----:B------:R-:W-:Y:S05]  /*c270*/  BSYNC.RECONVERGENT B0 ;  /* 0x0000000000007941 */ /* 0x000fea0003800200 */
.L_x_1248:
        /* <DEDUP_REMOVED lines=92> */
.L_x_1247:
[----:B------:R-:W-:Y:S05]  /*c840*/  BSYNC.RECONVERGENT B1 ;  /* 0x0000000000017941 */ /* 0x000fea0003800200 */
.L_x_1246:
        /* <DEDUP_REMOVED lines=101> */
.L_x_1253:
[----:B------:R-:W-:Y:S05]  /*cea0*/  BSYNC.RECONVERGENT B0 ;  /* 0x0000000000007941 */ /* 0x000fea0003800200 */
.L_x_1252:
        /* <DEDUP_REMOVED lines=90> */
.L_x_1251:
[----:B------:R-:W-:Y:S05]  /*d450*/  BSYNC.RECONVERGENT B1 ;  /* 0x0000000000017941 */ /* 0x000fea0003800200 */
.L_x_1250:
[----:B------:R-:W3:Y:S02]  /*d460*/  LD.E R3, desc[UR4][R132.64+0xd0] ;  /* 0x0000d00484037980 */ /* 0x000ee4000c101900 */
[----:B---3--:R-:W-:Y:S05]  /*d470*/  IMAD.U32 R3, R3, -0x40, RZ ;  /* 0xffffffc003037824 */ /* 0x008fea00078e00ff */
[C---:B------:R-:W-:Y:S02]  /*d480*/  LEA R82, P1, R3.reuse, R82, 0x1 ;  /* 0x0000005203527211 */ /* 0x040fe400078208ff */
[C---:B------:R-:W-:Y:S02]  /*d490*/  LEA R80, P0, R3.reuse, R80, 0x1 ;  /* 0x0000005003507211 */ /* 0x040fe400078008ff */
[C---:B------:R-:W-:Y:S02]  /*d4a0*/  LEA.HI.X.SX32 R83, R3.reuse, R83, 0x1, P1 ;  /* 0x0000005303537211 */ /* 0x040fe400008f0eff */
[----:B------:R-:W-:Y:S09]  /*d4b0*/  LEA.HI.X.SX32 R81, R3, R81, 0x1, P0 ;  /* 0x0000005103517211 */ /* 0x000ff200000f0eff */
.L_x_1188:
[----:B------:R-:W-:Y:S05]  /*d4c0*/  BSYNC.RECONVERGENT B2 ;  /* 0x0000000000027941 */ /* 0x000fea0003800200 */
.L_x_1172:
        /* <DEDUP_REMOVED lines=101> */
.L_x_1255:
[----:B------:R-:W-:Y:S05]  /*db20*/  BSYNC.RECONVERGENT B0 ;  /* 0x0000000000007941 */ /* 0x000fea0003800200 */
.L_x_1254:
[----:B------:R-:W-:Y:S05]  /*db30*/  @P2 BRA `(.L_x_1256) ;  /* 0xffffff4800b42947 */ /* 0x000fea000383ffff */
.L_x_1155:
        /* <DEDUP_REMOVED lines=34> */
.L_x_1260:
[----:B------:R-:W-:Y:S05]  /*dd60*/  BSYNC.RECONVERGENT B0 ;  /* 0x0000000000007941 */ /* 0x000fea0003800200 */
.L_x_1259:
        /* <DEDUP_REMOVED lines=14> */
.L_x_1262:
[----:B------:R-:W-:Y:S05]  /*de50*/  BSYNC.RECONVERGENT B0 ;  /* 0x0000000000007941 */ /* 0x000fea0003800200 */
.L_x_1261:
        /* <DEDUP_REMOVED lines=16> */
.L_x_1264:
[----:B------:R-:W-:Y:S05]  /*df60*/  BSYNC.RECONVERGENT B0 ;  /* 0x0000000000007941 */ /* 0x000fea0003800200 */
.L_x_1263:
        /* <DEDUP_REMOVED lines=16> */
.L_x_1258:
        /* <DEDUP_REMOVED lines=82> */
.L_x_1272:
[----:B------:R-:W-:Y:S05]  /*e590*/  BSYNC.RECONVERGENT B0 ;  /* 0x0000000000007941 */ /* 0x000fea0003800200 */
.L_x_1271:
[----:B-----5:R-:W-:Y:S01]  /*e5a0*/  IMAD.MOV.U32 R6, RZ, RZ, R18 ;  /* 0x000000ffff067224 */ /* 0x020fe200078e0012 */
[----:B------:R-:W-:Y:S01]  /*e5b0*/  MOV R4, R16 ;  /* 0x0000001000047202 */ /* 0x000fe20000000f00 */
[----:B------:R-:W-:Y:S01]  /*e5c0*/  IMAD.MOV.U32 R7, RZ, RZ, R19 ;  /* 0x000000ffff077224 */ /* 0x000fe200078e0013 */
[----:B------:R-:W-:Y:S02]  /*e5d0*/  MOV R5, R17 ;  /* 0x0000001100057202 */ /* 0x000fe40000000f00 */
.L_x_1270:
[----:B------:R-:W-:Y:S05]  /*e5e0*/  BSYNC.RECONVERGENT B1 ;  /* 0x0000000000017941 */ /* 0x000fea0003800200 */
.L_x_1269:
        /* <DEDUP_REMOVED lines=48> */
.L_x_1274:
[----:B------:R-:W-:Y:S05]  /*e8f0*/  BSYNC.RECONVERGENT B0 ;  /* 0x0000000000007941 */ /* 0x000fea0003800200 */
.L_x_1273:
[----:B-----5:R3:W-:Y:S02]  /*e900*/  STS.128 [R63+0x2000], R16 ;  /* 0x002000103f007388 */ /* 0x0207e40000000c00 */
.L_x_1268:
[----:B------:R-:W-:Y:S05]  /*e910*/  BSYNC.RECONVERGENT B2 ;  /* 0x0000000000027941 */ /* 0x000fea0003800200 */
.L_x_1267:
        /* <DEDUP_REMOVED lines=52> */
.L_x_1280:
[----:B------:R-:W-:Y:S05]  /*ec60*/  BSYNC.RECONVERGENT B0 ;  /* 0x0000000000007941 */ /* 0x000fea0003800200 */
.L_x_1279:
[----:B-----5:R1:W-:Y:S02]  /*ec70*/  STS.128 [R63+0x800], R16 ;  /* 0x000800103f007388 */ /* 0x0203e40000000c00 */
.L_x_1278:
[----:B------:R-:W-:Y:S05]  /*ec80*/  BSYNC.RECONVERGENT B1 ;  /* 0x0000000000017941 */ /* 0x000fea0003800200 */
.L_x_1277:
        /* <DEDUP_REMOVED lines=45> */
.L_x_1282:
[----:B------:R-:W-:Y:S05]  /*ef60*/  BSYNC.RECONVERGENT B0 ;  /* 0x0000000000007941 */ /* 0x000fea0003800200 */
.L_x_1281:
[----:B-----5:R3:W-:Y:S02]  /*ef70*/  STS.128 [R63+0x2800], R16 ;  /* 0x002800103f007388 */ /* 0x0207e40000000c00 */
.L_x_1276:
[----:B------:R-:W-:Y:S05]  /*ef80*/  BSYNC.RECONVERGENT B2 ;  /* 0x0000000000027941 */ /* 0x000fea0003800200 */
.L_x_1275:
        /* <DEDUP_REMOVED lines=52> */
.L_x_1288:
[----:B------:R-:W-:Y:S05]  /*f2d0*/  BSYNC.RECONVERGENT B0 ;  /* 0x0000000000007941 */ /* 0x000fea0003800200 */
.L_x_1287:
[----:B-----5:R1:W-:Y:S02]  /*f2e0*/  STS.128 [R63+0x1000], R16 ;  /* 0x001000103f007388 */ /* 0x0203e40000000c00 */
.L_x_1286:
[----:B------:R-:W-:Y:S05]  /*f2f0*/  BSYNC.RECONVERGENT B1 ;  /* 0x0000000000017941 */ /* 0x000fea0003800200 */
.L_x_1285:
        /* <DEDUP_REMOVED lines=45> */
.L_x_1290:
[----:B------:R-:W-:Y:S05]  /*f5d0*/  BSYNC.RECONVERGENT B0 ;  /* 0x0000000000007941 */ /* 0x000fea0003800200 */
.L_x_1289:
[----:B-----5:R1:W-:Y:S02]  /*f5e0*/  STS.128 [R63+0x3000], R16 ;  /* 0x003000103f007388 */ /* 0x0203e40000000c00 */
.L_x_1284:
[----:B------:R-:W-:Y:S05]  /*f5f0*/  BSYNC.RECONVERGENT B2 ;  /* 0x0000000000027941 */ /* 0x000fea0003800200 */
.L_x_1283:
        /* <DEDUP_REMOVED lines=54> */
.L_x_1294:
[----:B------:R-:W-:Y:S05]  /*f960*/  BSYNC.RECONVERGENT B0 ;  /* 0x0000000000007941 */ /* 0x000fea0003800200 */
.L_x_1293:
[----:B-----5:R1:W-:Y:S02]  /*f970*/  STS.128 [R63+0x1800], R16 ;  /* 0x001800103f007388 */ /* 0x0203e40000000c00 */
.L_x_1292:
[----:B------:R-:W-:Y:S05]  /*f980*/  BSYNC.RECONVERGENT B1 ;  /* 0x0000000000017941 */ /* 0x000fea0003800200 */
.L_x_1291:
        /* <DEDUP_REMOVED lines=47> */
.L_x_1296:
[----:B------:R-:W-:Y:S05]  /*fc80*/  BSYNC.RECONVERGENT B0 ;  /* 0x0000000000007941 */ /* 0x000fea0003800200 */
.L_x_1295:
[----:B-----5:R1:W-:Y:S01]  /*fc90*/  STS.128 [R63+0x3800], R16 ;  /* 0x003800103f007388 */ /* 0x0203e20000000c00 */
[----:B------:R-:W-:Y:S05]  /*fca0*/  BRA `(.L_x_1265) ;  /* 0x0000002c005c7947 */ /* 0x000fea0003800000 */
.L_x_1266:
        /* <DEDUP_REMOVED lines=95> */
.L_x_1302:
[----:B------:R-:W-:Y:S05]  /*102a0*/  BSYNC.RECONVERGENT B0 ;  /* 0x0000000000007941 */ /* 0x000fea0003800200 */
.L_x_1301:
[----:B--2--5:R-:W-:Y:S01]  /*102b0*/  IMAD.MOV.U32 R6, RZ, RZ, R34 ;  /* 0x000000ffff067224 */ /* 0x024fe200078e0022 */
[----:B------:R-:W-:Y:S01]  /*102c0*/  MOV R4, R32 ;  /* 0x0000002000047202 */ /* 0x000fe20000000f00 */
[----:B------:R-:W-:Y:S01]  /*102d0*/  IMAD.MOV.U32 R7, RZ, RZ, R35 ;  /* 0x000000ffff077224 */ /* 0x000fe200078e0023 */
[----:B------:R-:W-:Y:S02]  /*102e0*/  MOV R5, R33 ;  /* 0x0000002100057202 */ /* 0x000fe40000000f00 */
.L_x_1300:
[----:B------:R-:W-:Y:S05]  /*102f0*/  BSYNC.RECONVERGENT B1 ;  /* 0x0000000000017941 */ /* 0x000fea0003800200 */
.L_x_1299:
        /* <DEDUP_REMOVED lines=86> */
.L_x_1304:
[----:B------:R-:W-:Y:S05]  /*10860*/  BSYNC.RECONVERGENT B0 ;  /* 0x0000000000007941 */ /* 0x000fea0003800200 */
.L_x_1303:
[----:B-----5:R3:W-:Y:S02]  /*10870*/  STS.128 [R63+0x2000], R32 ;  /* 0x002000203f007388 */ /* 0x0207e40000000c00 */
.L_x_1298:
[----:B------:R-:W-:Y:S05]  /*10880*/  BSYNC.RECONVERGENT B2 ;  /* 0x0000000000027941 */ /* 0x000fea0003800200 */
.L_x_1297:
        /* <DEDUP_REMOVED lines=90> */
.L_x_1310:
[----:B------:R-:W-:Y:S05]  /*10e30*/  BSYNC.RECONVERGENT B0 ;  /* 0x0000000000007941 */ /* 0x000fea0003800200 */
.L_x_1309:
[----:B-----5:R1:W-:Y:S02]  /*10e40*/  STS.128 [R63+0x800], R32 ;  /* 0x000800203f007388 */ /* 0x0203e40000000c00 */
.L_x_1308:
[----:B------:R-:W-:Y:S05]  /*10e50*/  BSYNC.RECONVERGENT B1 ;  /* 0x0000000000017941 */ /* 0x000fea0003800200 */
.L_x_1307:
        /* <DEDUP_REMOVED lines=83> */
.L_x_1312:
[----:B------:R-:W-:Y:S05]  /*11390*/  BSYNC.RECONVERGENT B0 ;  /* 0x0000000000007941 */ /* 0x000fea0003800200 */
.L_x_1311:
[----:B-----5:R3:W-:Y:S02]  /*113a0*/  STS.128 [R63+0x2800], R32 ;  /* 0x002800203f007388 */ /* 0x0207e40000000c00 */
.L_x_1306:
[----:B------:R-:W-:Y:S05]  /*113b0*/  BSYNC.RECONVERGENT B2 ;  /* 0x0000000000027941 */ /* 0x000fea0003800200 */
.L_x_1305:
        /* <DEDUP_REMOVED lines=90> */
.L_x_1318:
[----:B------:R-:W-:Y:S05]  /*11960*/  BSYNC.RECONVERGENT B0 ;  /* 0x0000000000007941 */ /* 0x000fea0003800200 */
.L_x_1317:
[----:B-----5:R3:W-:Y:S02]  /*11970*/  STS.128 [R63+0x1000], R32 ;  /* 0x001000203f007388 */ /* 0x0207e40000000c00 */
.L_x_1316:
[----:B------:R-:W-:Y:S05]  /*11980*/  BSYNC.RECONVERGENT B1 ;  /* 0x0000000000017941 */ /* 0x000fea0003800200 */
.L_x_1315:
        /* <DEDUP_REMOVED lines=83> */
.L_x_1320:
[----:B------:R-:W-:Y:S05]  /*11ec0*/  BSYNC.RECONVERGENT B0 ;  /* 0x0000000000007941 */ /* 0x000fea0003800200 */
.L_x_1319:
[----:B-----5:R3:W-:Y:S02]  /*11ed0*/  STS.128 [R63+0x3000], R32 ;  /* 0x003000203f007388 */ /* 0x0207e40000000c00 */
.L_x_1314:
[----:B------:R-:W-:Y:S05]  /*11ee0*/  BSYNC.RECONVERGENT B2 ;  /* 0x0000000000027941 */ /* 0x000fea0003800200 */
.L_x_1313:
        /* <DEDUP_REMOVED lines=91> */
.L_x_1324:
[----:B------:R-:W-:Y:S05]  /*124a0*/  BSYNC.RECONVERGENT B0 ;  /* 0x0000000000007941 */ /* 0x000fea0003800200 */
.L_x_1323:
[----:B-----5:R1:W-:Y:S02]  /*124b0*/  STS.128 [R63+0x1800], R32 ;  /* 0x001800203f007388 */ /* 0x0203e40000000c00 */
.L_x_1322:
[----:B------:R-:W-:Y:S05]  /*124c0*/  BSYNC.RECONVERGENT B1 ;  /* 0x0000000000017941 */ /* 0x000fea0003800200 */
.L_x_1321:
        /* <DEDUP_REMOVED lines=83> */
.L_x_1326:
[----:B------:R-:W-:Y:S05]  /*12a00*/  BSYNC.RECONVERGENT B0 ;  /* 0x0000000000007941 */ /* 0x000fea0003800200 */
.L_x_1325:
[----:B-----5:R1:W-:Y:S02]  /*12a10*/  STS.128 [R63+0x3800], R32 ;  /* 0x003800203f007388 */ /* 0x0203e40000000c00 */
.L_x_1265:
[----:B------:R-:W-:Y:S05]  /*12a20*/  BSYNC.RECONVERGENT B3 ;  /* 0x0000000000037941 */ /* 0x000fea0003800200 */
.L_x_1257:
        /* <DEDUP_REMOVED lines=12> */
[----:B------:R-:W-:Y:S02]  /*12af0*/  @!P2 IMAD.MOV.U32 R223, RZ, RZ, R217 ;  /* 0x000000ffffdfa224 */ /* 0x000fe400078e00d9 */
[----:B------:R-:W-:-:S03]  /*12b00*/  @!P1 IMAD.MOV.U32 R216, RZ, RZ, R222 ;  /* 0x000000ffffd89224 */ /* 0x000fc600078e00de */
        /* <DEDUP_REMOVED lines=10> */
.L_x_1328:
[----:B------:R-:W-:Y:S05]  /*12bb0*/  BSYNC.RECONVERGENT B0 ;  /* 0x0000000000007941 */ /* 0x000fea0003800200 */
.L_x_1327:
        /* <DEDUP_REMOVED lines=8> */
[----:B-1-3--:R-:W-:Y:S02]  /*12c40*/  @!P0 IMAD.MOV.U32 R4, RZ, RZ, R6 ;  /* 0x000000ffff048224 */ /* 0x00afe400078e0006 */
        /* <DEDUP_REMOVED lines=11> */
.L_x_1330:
[----:B------:R-:W-:Y:S05]  /*12d00*/  BSYNC.RECONVERGENT B0 ;  /* 0x0000000000007941 */ /* 0x000fea0003800200 */
.L_x_1329:
[----:B------:R-:W-:Y:S04]  /*12d10*/  BSSY.RECONVERGENT B0, `(.L_x_1331) ;  /* 0x0000010000007945 */ /* 0x000fe80003800200 */
[----:B------:R-:W-:Y:S05]  /*12d20*/  @P5 BRA `(.L_x_1332) ;  /* 0x0000000000385947 */ /* 0x000fea0003800000 */
[-C--:B------:R-:W-:Y:S02]  /*12d30*/  ISETP.GE.AND P1, PT, R14, R231.reuse, PT ;  /* 0x000000e70e00720c */ /* 0x080fe40003f26270 */
[----:B------:R-:W-:Y:S02]  /*12d40*/  ISETP.GE.AND P0, PT, R9, R231, PT ;  /* 0x000000e70900720c */ /* 0x000fe40003f06270 */
[----:B-1-34-:R-:W-:-:S04]  /*12d50*/  LEA R4, P5, R218, R6, 0x5 ;  /* 0x00000006da047211 */ /* 0x01afc800078a28ff */
        /* <DEDUP_REMOVED lines=11> */
.L_x_1332:
[----:B------:R-:W-:Y:S05]  /*12e10*/  BSYNC.RECONVERGENT B0 ;  /* 0x0000000000007941 */ /* 0x000fea0003800200 */
.L_x_1331:
[----:B------:R-:W-:Y:S01]  /*12e20*/  BSSY.RECONVERGENT B0, `(.L_x_1333) ;  /* 0x0000012000007945 */ /* 0x000fe20003800200 */
[----:B------:R-:W-:Y:S02]  /*12e30*/  ISETP.GE.AND P0, PT, R0, R69, PT ;  /* 0x000000450000720c */ /* 0x000fe40003f06270 */
[----:B------:R-:W-:Y:S01]  /*12e40*/  IADD3 R116, PT, PT, R116, 0x70, RZ ;  /* 0x0000007074747810 */ /* 0x000fe20007ffe0ff */
        /* <DEDUP_REMOVED lines=15> */
.L_x_1334:
[----:B------:R-:W-:Y:S05]  /*12f40*/  BSYNC.RECONVERGENT B0 ;  /* 0x0000000000007941 */ /* 0x000fea0003800200 */
.L_x_1333:
[----:B------:R-:W-:Y:S01]  /*12f50*/  BSSY.RECONVERGENT B0, `(.L_x_1335) ;  /* 0x0000014000007945 */ /* 0x000fe20003800200 */
[----:B------:R-:W-:-:S03]  /*12f60*/  ISETP.GE.AND P1, PT, R116, R69, PT ;  /* 0x000000457400720c */ /* 0x000fc60003f26270 */
[----:B------:R-:W-:Y:S10]  /*12f70*/  @P3 BRA `(.L_x_1336) ;  /* 0x0000000000443947 */ /* 0x000ff40003800000 */
[----:B------:R-:W-:Y:S01]  /*12f80*/  MOV R10, R6 ;  /* 0x00000006000a7202 */ /* 0x000fe20000000f00 */
[----:B-1-34-:R-:W-:Y:S01]  /*12f90*/  IMAD R4, R219, 0x60, RZ ;  /* 0x00000060db047824 */ /* 0x01afe200078e02ff */
        /* <DEDUP_REMOVED lines=15> */
.L_x_1336:
[----:B------:R-:W-:Y:S05]  /*13090*/  BSYNC.RECONVERGENT B0 ;  /* 0x0000000000007941 */ /* 0x000fea0003800200 */
.L_x_1335:
        /* <DEDUP_REMOVED lines=16> */
.L_x_1338:
[----:B------:R-:W-:Y:S05]  /*131a0*/  BSYNC.RECONVERGENT B0 ;  /* 0x0000000000007941 */ /* 0x000fea0003800200 */
.L_x_1337:
[----:B------:R-:W-:Y:S04]  /*131b0*/  BSSY.RECONVERGENT B0, `(.L_x_1339) ;  /* 0x0000013000007945 */ /* 0x000fe80003800200 */
[----:B------:R-:W-:Y:S05]  /*131c0*/  @P0 BRA `(.L_x_1340) ;  /* 0x0000000000440947 */ /* 0x000fea0003800000 */
[----:B-1----:R-:W-:Y:S01]  /*131d0*/  MOV R10, R6 ;  /* 0x00000006000a7202 */ /* 0x002fe20000000f00 */
[----:B---34-:R-:W-:Y:S01]  /*131e0*/  IMAD R4, R219, 0xa0, RZ ;  /* 0x000000a0db047824 */ /* 0x018fe200078e02ff */
        /* <DEDUP_REMOVED lines=15> */
.L_x_1340:
[----:B------:R-:W-:Y:S05]  /*132e0*/  BSYNC.RECONVERGENT B0 ;  /* 0x0000000000007941 */ /* 0x000fea0003800200 */
.L_x_1339:
[----:B------:R-:W-:Y:S04]  /*132f0*/  BSSY.RECONVERGENT B0, `(.L_x_1341) ;  /* 0x0000011000007945 */ /* 0x000fe80003800200 */
[----:B------:R-:W-:Y:S05]  /*13300*/  @P1 BRA `(.L_x_1342) ;  /* 0x00000000003c1947 */ /* 0x000fea0003800000 */
[-C--:B------:R-:W-:Y:S01]  /*13310*/  ISETP.GE.AND P1, PT, R14, R231.reuse, PT ;  /* 0x000000e70e00720c */ /* 0x080fe20003f26270 */
[----:B-1-34-:R-:W-:Y:S01]  /*13320*/  IMAD R4, R219, 0xc0, RZ ;  /* 0x000000c0db047824 */ /* 0x01afe200078e02ff */
        /* <DEDUP_REMOVED lines=13> */
.L_x_1342:
[----:B------:R-:W-:Y:S05]  /*13400*/  BSYNC.RECONVERGENT B0 ;  /* 0x0000000000007941 */ /* 0x000fea0003800200 */
.L_x_1341:
[----:B------:R-:W0:Y:S01]  /*13410*/  LDGDEPBAR ;  /* 0x00000000000079af */ /* 0x000e220000000000 */
[----:B------:R-:W-:Y:S01]  /*13420*/  BSSY.RECONVERGENT B0, `(.L_x_1343) ;  /* 0x0000015000007945 */ /* 0x000fe20003800200 */
[----:B------:R-:W-:-:S04]  /*13430*/  DEPBAR.LE SB0, 0x0 ;  /* 0x000080000000791a */ /* 0x000fc80000000000 */
[----:B------:R-:W-:Y:S06]  /*13440*/  BAR.SYNC.DEFER_BLOCKING 0x0 ;  /* 0x0000000000007b1d */ /* 0x000fec0000010000 */
[----:B------:R-:W-:Y:S05]  /*13450*/  @P6 BRA `(.L_x_1344) ;  /* 0x00000000003c6947 */ /* 0x000fea0003800000 */
[-C--:B------:R-:W-:Y:S02]  /*13460*/  ISETP.GE.AND P1, PT, R14, R231.reuse, PT ;  /* 0x000000e70e00720c */ /* 0x080fe40003f26270 */
[----:B------:R-:W-:-:S11]  /*13470*/  ISETP.GE.AND P0, PT, R9, R231, PT ;  /* 0x000000e70900720c */ /* 0x000fd60003f06270 */
[----:B-1-34-:R-:W-:Y:S02]  /*13480*/  @!P1 IMAD.MOV.U32 R4, RZ, RZ, R224 ;  /* 0x000000ffff049224 */ /* 0x01afe400078e00e0 */
        /* <DEDUP_REMOVED lines=12> */
.L_x_1344:
[----:B------:R1:W-:Y:S04]  /*13550*/  STS.128 [R63+0xc000], RZ ;  /* 0x00c000ff3f007388 */ /* 0x0003e80000000c00 */
[----:B------:R1:W-:Y:S02]  /*13560*/  STS.128 [R63+0x10000], RZ ;  /* 0x010000ff3f007388 */ /* 0x0003e40000000c00 */
.L_x_1345:
[----:B------:R-:W-:Y:S05]  /*13570*/  BSYNC.RECONVERGENT B0 ;  /* 0x0000000000007941 */ /* 0x000fea0003800200 */
.L_x_1343:
        /* <DEDUP_REMOVED lines=25> */
.L_x_1347:
[----:B------:R-:W-:Y:S05]  /*13710*/  BSYNC.RECONVERGENT B0 ;  /* 0x0000000000007941 */ /* 0x000fea0003800200 */
.L_x_1346:
[----:B------:R1:W-:Y:S01]  /*13720*/  @P3 STS.128 [R63+0xd000], RZ ;  /* 0x00d000ff3f003388 */ /* 0x0003e20000000c00 */
[----:B------:R-:W-:Y:S03]  /*13730*/  BSSY.RECONVERGENT B0, `(.L_x_1348) ;  /* 0x0000011000007945 */ /* 0x000fe60003800200 */
[----:B------:R1:W-:Y:S01]  /*13740*/  @P3 STS.128 [R63+0x11000], RZ ;  /* 0x011000ff3f003388 */ /* 0x0003e20000000c00 */
        /* <DEDUP_REMOVED lines=15> */
.L_x_1349:
[----:B------:R-:W-:Y:S05]  /*13840*/  BSYNC.RECONVERGENT B0 ;  /* 0x0000000000007941 */ /* 0x000fea0003800200 */
.L_x_1348:
[----:B------:R1:W-:Y:S01]  /*13850*/  @P0 STS.128 [R63+0xd800], RZ ;  /* 0x00d800ff3f000388 */ /* 0x0003e20000000c00 */
[----:B------:R-:W-:Y:S01]  /*13860*/  BSSY.RECONVERGENT B0, `(.L_x_1350) ;  /* 0x0000012000007945 */ /* 0x000fe20003800200 */
[----:B------:R-:W-:Y:S02]  /*13870*/  ISETP.GE.AND P3, PT, R116, R69, PT ;  /* 0x000000457400720c */ /* 0x000fe40003f66270 */
        /* <DEDUP_REMOVED lines=16> */
.L_x_1351:
[----:B------:R-:W-:Y:S05]  /*13980*/  BSYNC.RECONVERGENT B0 ;  /* 0x0000000000007941 */ /* 0x000fea0003800200 */
.L_x_1350:
[----:B------:R1:W-:Y:S01]  /*13990*/  @P6 STS.128 [R63+0xe000], RZ ;  /* 0x00e000ff3f006388 */ /* 0x0003e20000000c00 */
[----:B------:R-:W-:Y:S03]  /*139a0*/  BSSY.RECONVERGENT B0, `(.L_x_1352) ;  /* 0x0000014000007945 */ /* 0x000fe60003800200 */
[----:B------:R1:W-:Y:S01]  /*139b0*/  @P6 STS.128 [R63+0x12000], RZ ;  /* 0x012000ff3f006388 */ /* 0x0003e20000000c00 */
        /* <DEDUP_REMOVED lines=18> */
.L_x_1353:
[----:B------:R-:W-:Y:S05]  /*13ae0*/  BSYNC.RECONVERGENT B0 ;  /* 0x0000000000007941 */ /* 0x000fea0003800200 */
.L_x_1352:
        /* <DEDUP_REMOVED lines=18> */
.L_x_1355:
[----:B------:R-:W-:Y:S05]  /*13c10*/  BSYNC.RECONVERGENT B0 ;  /* 0x0000000000007941 */ /* 0x000fea0003800200 */
.L_x_1354:
        /* <DEDUP_REMOVED lines=21> */
.L_x_1357:
[----:B------:R-:W-:Y:S05]  /*13d70*/  BSYNC.RECONVERGENT B0 ;  /* 0x0000000000007941 */ /* 0x000fea0003800200 */
.L_x_1356:
        /* <DEDUP_REMOVED lines=19> */
.L_x_1359:
[----:B------:R-:W-:Y:S05]  /*13eb0*/  BSYNC.RECONVERGENT B0 ;  /* 0x0000000000007941 */ /* 0x000fea0003800200 */
.L_x_1358:
[----:B------:R-:W5:Y:S01]  /*13ec0*/  S2UR UR6, SR_CgaCtaId ;  /* 0x00000000000679c3 */ /* 0x000f620000008800 */
[C---:B-1----:R-:W-:Y:S01]  /*13ed0*/  IMAD.SHL.U32 R10, R140.reuse, 0x40, RZ ;  /* 0x000000408c0a7824 */ /* 0x042fe200078e00ff */
[C---:B------:R-:W-:Y:S01]  /*13ee0*/  LOP3.LUT R3, R140.reuse, 0x8, RZ, 0xc0, !PT ;  /* 0x000000088c037812 */ /* 0x040fe200078ec0ff */
[C---:B------:R-:W-:Y:S01]  /*13ef0*/  IMAD.SHL.U32 R233, R140.reuse, 0x8, RZ ;  /* 0x000000088ce97824 */ /* 0x040fe200078e00ff */
[----:B------:R-:W-:Y:S01]  /*13f00*/  SHF.R.U32.HI R212, RZ, 0x1, R140 ;  /* 0x00000001ffd47819 */ /* 0x000fe2000001168c */
[----:B------:R-:W-:Y:S01]  /*13f10*/  IMAD.SHL.U32 R213, R140, 0x20, RZ ;  /* 0x000000208cd57824 */ /* 0x000fe200078e00ff */
[----:B------:R-:W-:Y:S01]  /*13f20*/  LOP3.LUT R3, R3, 0x1c0, R10, 0xf8, !PT ;  /* 0x000001c003037812 */ /* 0x000fe200078ef80a */
[----:B------:R-:W-:Y:S01]  /*13f30*/  UMOV UR7, 0x400 ;  /* 0x0000040000077882 */ /* 0x000fe20000000000 */
[----:B------:R-:W-:Y:S01]  /*13f40*/  LOP3.LUT R142, R233, 0x38, RZ, 0xc0, !PT ;  /* 0x00000038e98e7812 */ /* 0x000fe200078ec0ff */
[----:B------:R-:W-:Y:S01]  /*13f50*/  IMAD.MOV.U32 R143, RZ, RZ, 0x20 ;  /* 0x00000020ff8f7424 */ /* 0x000fe200078e00ff */
[----:B---34-:R-:W-:-:S02]  /*13f60*/  LOP3.LUT R5, R212, 0x8, RZ, 0xc0, !PT ;  /* 0x00000008d4057812 */ /* 0x018fc400078ec0ff */
[----:B------:R-:W-:Y:S01]  /*13f70*/  R2P PR, R140, 0x6 ;  /* 0x000000068c007804 */ /* 0x000fe20000000000 */
[----:B------:R-:W-:Y:S01]  /*13f80*/  IMAD.MOV.U32 R2, RZ, RZ, 0x40 ;  /* 0x00000040ff027424 */ /* 0x000fe200078e00ff */
[-C--:B------:R-:W-:Y:S01]  /*13f90*/  LOP3.LUT R0, R3, R142.reuse, RZ, 0x3c, !PT ;  /* 0x0000008e03007212 */ /* 0x080fe200078e3cff */
[----:B------:R-:W-:Y:S01]  /*13fa0*/  VIADD R238, R62, 0xffffff80 ;  /* 0xffffff803eee7836 */ /* 0x000fe20000000000 */
[----:B------:R-:W-:Y:S01]  /*13fb0*/  LOP3.LUT R213, R213, 0x7c00, RZ, 0xc0, !PT ;  /* 0x00007c00d5d57812 */ /* 0x000fe200078ec0ff */
[----:B------:R-:W3:Y:S01]  /*13fc0*/  LD.E R3, desc[UR4][R132.64+0x18c] ;  /* 0x00018c0484037980 */ /* 0x000ee2000c101900 */
[--C-:B------:R-:W-:Y:S02]  /*13fd0*/  LOP3.LUT R5, R5, 0x1c0, R10.reuse, 0xf8, !PT ;  /* 0x000001c005057812 */ /* 0x100fe400078ef80a */
[----:B------:R-:W-:Y:S01]  /*13fe0*/  LOP3.LUT R135, R213, 0x200, R10, 0xf8, !PT ;  /* 0x00000200d5877812 */ /* 0x000fe200078ef80a */
[----:B------:R-:W0:Y:S01]  /*13ff0*/  LDGDEPBAR ;  /* 0x00000000000079af */ /* 0x000e220000000000 */
[----:B------:R-:W-:Y:S01]  /*14000*/  LOP3.LUT R8, R5, R142, RZ, 0x3c, !PT ;  /* 0x0000008e05087212 */ /* 0x000fe200078e3cff */
[----:B-----5:R-:W-:Y:S01]  /*14010*/  ULEA UR6, UR6, UR7, 0x18 ;  /* 0x0000000706067291 */ /* 0x020fe2000f8ec0ff */
[----:B------:R-:W-:-:S02]  /*14020*/  LOP3.LUT R65, R10, 0x400, RZ, 0xc0, !PT ;  /* 0x000004000a417812 */ /* 0x000fc400078ec0ff */
[----:B------:R-:W-:-:S03]  /*14030*/  LOP3.LUT R135, R135, R8, RZ, 0xfc, !PT ;  /* 0x0000000887877212 */ /* 0x000fc600078efcff */
[----:B------:R-:W-:Y:S01]  /*14040*/  IMAD R65, R0, 0x2, R65 ;  /* 0x0000000200417824 */ /* 0x000fe200078e0241 */
[----:B------:R-:W-:-:S04]  /*14050*/  LEA R135, R135, UR6, 0x1 ;  /* 0x0000000687877c11 */ /* 0x000fc8000f8e08ff */
[----:B------:R-:W-:Y:S04]  /*14060*/  LDSM.16.M88.4 R88, [R65+UR6+0x4000] ;  /* 0x004000064158783b */ /* 0x000fe80008000200 */
[----:B------:R-:W1:Y:S04]  /*14070*/  LDSM.16.M88.4 R124, [R135] ;  /* 0x00000000877c783b */ /* 0x000e680000000200 */
[----:B------:R-:W4:Y:S01]  /*14080*/  LDSM.16.M88.4 R80, [R65+UR6+0x4800] ;  /* 0x004800064150783b */ /* 0x000f220008000200 */
[----:B------:R-:W-:Y:S01]  /*14090*/  SEL R0, R143, 0xffffffe0, !P1 ;  /* 0xffffffe08f007807 */ /* 0x000fe20004800000 */
[----:B------:R-:W-:-:S02]  /*140a0*/  VIADD R11, R65, UR6 ;  /* 0x00000006410b7c36 */ /* 0x000fc40008000000 */
[----:B------:R-:W-:Y:S02]  /*140b0*/  LDSM.16.M88.4 R72, [R65+UR6+0x5000] ;  /* 0x005000064148783b */ /* 0x000fe40008000200 */
[--C-:B------:R-:W-:Y:S02]  /*140c0*/  IMAD.IADD R134, R135, 0x1, R0.reuse ;  /* 0x0000000187867824 */ /* 0x100fe400078e0200 */
[----:B------:R-:W-:Y:S01]  /*140d0*/  IMAD.IADD R60, R11, 0x1, R0 ;  /* 0x000000010b3c7824 */ /* 0x000fe200078e0200 */
[----:B------:R-:W-:Y:S04]  /*140e0*/  LDSM.16.M88.4 R56, [R65+UR6+0x5800] ;  /* 0x005800064138783b */ /* 0x000fe80008000200 */
[----:B------:R-:W-:Y:S04]  /*140f0*/  LDSM.16.M88.4 R100, [R134] ;  /* 0x000000008664783b */ /* 0x000fe80000000200 */
[----:B------:R-:W5:Y:S04]  /*14100*/  LDSM.16.M88.4 R12, [R60+0x4000] ;  /* 0x004000003c0c783b */ /* 0x000f680000000200 */
[----:B------:R-:W2:Y:S04]  /*14110*/  LDSM.16.M88.4 R4, [R60+0x4800] ;  /* 0x004800003c04783b */ /* 0x000ea80000000200 */
[----:B------:R-:W2:Y:S04]  /*14120*/  LDSM.16.M88.4 R48, [R65+UR6+0x6000] ;  /* 0x006000064130783b */ /* 0x000ea80008000200 */
[----:B------:R-:W2:Y:S04]  /*14130*/  LDSM.16.M88.4 R40, [R65+UR6+0x6800] ;  /* 0x006800064128783b */ /* 0x000ea80008000200 */
[----:B------:R-:W2:Y:S01]  /*14140*/  LDSM.16.M88.4 R32, [R65+UR6+0x7000] ;  /* 0x007000064120783b */ /* 0x000ea20008000200 */
[----:B-1----:R-:W-:Y:S03]  /*14150*/  HMMA.16816.F32 R20, R124, R88, RZ ;  /* 0x000000587c14723c */ /* 0x002fe600000018ff */
[----:B------:R-:W1:Y:S01]  /*14160*/  LDSM.16.M88.4 R16, [R65+UR6+0x7800] ;  /* 0x007800064110783b */ /* 0x000e620008000200 */
[----:B------:R-:W-:-:S03]  /*14170*/  SEL R2, R2, 0xffffffc0, !P2 ;  /* 0xffffffc002027807 */ /* 0x000fc60005000000 */
[----:B------:R-:W1:Y:S01]  /*14180*/  LDSM.16.M88.4 R24, [R60+0x5800] ;  /* 0x005800003c18783b */ /* 0x000e620000000200 */
[C---:B------:R-:W-:Y:S08]  /*14190*/  HMMA.16816.F32 R88, R124.reuse, R90, RZ ;  /* 0x0000005a7c58723c */ /* 0x040ff000000018ff */
[C---:B----4-:R-:W-:Y:S01]  /*141a0*/  HMMA.16816.F32 R84, R124.reuse, R80, RZ ;  /* 0x000000507c54723c */ /* 0x050fe200000018ff */
[----:B------:R-:W-:Y:S04]  /*141b0*/  LDSM.16.M88.4 R108, [R60+0x7000] ;  /* 0x007000003c6c783b */ /* 0x000fe80000000200 */
[----:B------:R-:W-:Y:S03]  /*141c0*/  LDSM.16.M88.4 R104, [R60+0x7800] ;  /* 0x007800003c68783b */ /* 0x000fe60000000200 */
[----:B------:R-:W-:Y:S01]  /*141d0*/  HMMA.16816.F32 R80, R124, R82, RZ ;  /* 0x000000527c50723c */ /* 0x000fe200000018ff */
[--C-:B------:R-:W-:Y:S01]  /*141e0*/  IMAD.IADD R67, R135, 0x1, R2.reuse ;  /* 0x0000000187437824 */ /* 0x100fe200078e0202 */
[----:B------:R-:W-:Y:S01]  /*141f0*/  LDSM.16.M88.4 R112, [R60+0x5000] ;  /* 0x005000003c70783b */ /* 0x000fe20000000200 */
[----:B------:R-:W-:-:S03]  /*14200*/  IMAD.IADD R11, R11, 0x1, R2 ;  /* 0x000000010b0b7824 */ /* 0x000fc600078e0202 */
[----:B------:R-:W-:Y:S02]  /*14210*/  LDSM.16.M88.4 R128, [R67] ;  /* 0x000000004380783b */ /* 0x000fe40000000200 */
[C---:B-----5:R-:W-:Y:S02]  /*14220*/  HMMA.16816.F32 R20, R100.reuse, R12, R20 ;  /* 0x0000000c6414723c */ /* 0x060fe40000001814 */
[----:B------:R-:W-:Y:S06]  /*14230*/  LDSM.16.M88.4 R96, [R11+0x4000] ;  /* 0x004000000b60783b */ /* 0x000fec0000000200 */
[C---:B------:R-:W-:Y:S01]  /*14240*/  HMMA.16816.F32 R88, R100.reuse, R14, R88 ;  /* 0x0000000e6458723c */ /* 0x040fe20000001858 */
[----:B------:R-:W4:Y:S07]  /*14250*/  LDSM.16.M88.4 R12, [R60+0x6800] ;  /* 0x006800003c0c783b */ /* 0x000f2e0000000200 */
[C---:B--2---:R-:W-:Y:S08]  /*14260*/  HMMA.16816.F32 R84, R100.reuse, R4, R84 ;  /* 0x000000046454723c */ /* 0x044ff00000001854 */
[----:B------:R-:W-:Y:S01]  /*14270*/  HMMA.16816.F32 R80, R100, R6, R80 ;  /* 0x000000066450723c */ /* 0x000fe20000001850 */
[----:B------:R-:W2:Y:S07]  /*14280*/  LDSM.16.M88.4 R4, [R11+0x4800] ;  /* 0x004800000b04783b */ /* 0x000eae0000000200 */
[C---:B------:R-:W-:Y:S08]  /*14290*/  HMMA.16816.F32 R76, R124.reuse, R72, RZ ;  /* 0x000000487c4c723c */ /* 0x040ff000000018ff */
[C---:B------:R-:W-:Y:S08]  /*142a0*/  HMMA.16816.F32 R68, R124.reuse, R56, RZ ;  /* 0x000000387c44723c */ /* 0x040ff000000018ff */
[C---:B------:R-:W-:Y:S08]  /*142b0*/  HMMA.16816.F32 R52, R124.reuse, R48, RZ ;  /* 0x000000307c34723c */ /* 0x040ff000000018ff */
[C---:B------:R-:W-:Y:S08]  /*142c0*/  HMMA.16816.F32 R44, R124.reuse, R40, RZ ;  /* 0x000000287c2c723c */ /* 0x040ff000000018ff */
[C---:B------:R-:W-:Y:S08]  /*142d0*/  HMMA.16816.F32 R36, R124.reuse, R32, RZ ;  /* 0x000000207c24723c */ /* 0x040ff000000018ff */
[----:B-1----:R-:W-:Y:S01]  /*142e0*/  HMMA.16816.F32 R28, R124, R16, RZ ;  /* 0x000000107c1c723c */ /* 0x002fe200000018ff */
        /* <DEDUP_REMOVED lines=13> */
[----:B------:R-:W1:Y:S07]  /*143c0*/  LDSM.16.M88.4 R16, [R60+0x6000] ;  /* 0x006000003c10783b */ /* 0x000e6e0000000200 */
[C---:B------:R-:W-:Y:S08]  /*143d0*/  HMMA.16816.F32 R68, R100.reuse, R24, R68 ;  /* 0x000000186444723c */ /* 0x040ff00000001844 */
[C---:B------:R-:W-:Y:S01]  /*143e0*/  HMMA.16816.F32 R56, R100.reuse, R26, R56 ;  /* 0x0000001a6438723c */ /* 0x040fe20000001838 */
[----:B------:R-:W5:Y:S07]  /*143f0*/  LDSM.16.M88.4 R24, [R11+0x5800] ;  /* 0x005800000b18783b */ /* 0x000f6e0000000200 */
[C---:B----4-:R-:W-:Y:S08]  /*14400*/  HMMA.16816.F32 R44, R100.reuse, R12, R44 ;  /* 0x0000000c642c723c */ /* 0x050ff0000000182c */
[----:B------:R-:W-:Y:S01]  /*14410*/  HMMA.16816.F32 R40, R100, R14, R40 ;  /* 0x0000000e6428723c */ /* 0x000fe20000001828 */
[----:B------:R-:W4:Y:S07]  /*14420*/  LDSM.16.M88.4 R12, [R11+0x6800] ;  /* 0x006800000b0c783b */ /* 0x000f2e0000000200 */
[C---:B--2---:R-:W-:Y:S08]  /*14430*/  HMMA.16816.F32 R84, R128.reuse, R4, R84 ;  /* 0x000000048054723c */ /* 0x044ff00000001854 */
[----:B------:R-:W-:Y:S01]  /*14440*/  HMMA.16816.F32 R80, R128, R6, R80 ;  /* 0x000000068050723c */ /* 0x000fe20000001850 */
[----:B------:R-:W2:Y:S07]  /*14450*/  LDSM.16.M88.4 R4, [R11+0x7000] ;  /* 0x007000000b04783b */ /* 0x000eae0000000200 */
[C---:B-1----:R-:W-:Y:S08]  /*14460*/  HMMA.16816.F32 R52, R100.reuse, R16, R52 ;  /* 0x000000106434723c */ /* 0x042ff00000001834 */
[----:B------:R-:W-:Y:S01]  /*14470*/  HMMA.16816.F32 R48, R100, R18, R48 ;  /* 0x000000126430723c */ /* 0x000fe20000001830 */
[----:B------:R-:W1:Y:S07]  /*14480*/  LDSM.16.M88.4 R16, [R11+0x6000] ;  /* 0x006000000b10783b */ /* 0x000e6e0000000200 */
[C---:B------:R-:W-:Y:S08]  /*14490*/  HMMA.16816.F32 R20, R128.reuse, R96, R20 ;  /* 0x000000608014723c */ /* 0x040ff00000001814 */
[----:B------:R-:W-:Y:S01]  /*144a0*/  HMMA.16816.F32 R88, R128, R98, R88 ;  /* 0x000000628058723c */ /* 0x000fe20000001858 */
[----:B------:R-:W3:Y:S07]  /*144b0*/  LDSM.16.M88.4 R96, [R66+0x7000] ;  /* 0x007000004260783b */ /* 0x000eee0000000200 */
[C---:B------:R-:W-:Y:S08]  /*144c0*/  HMMA.16816.F32 R36, R100.reuse, R108, R36 ;  /* 0x0000006c6424723c */ /* 0x040ff00000001824 */
[C---:B------:R-:W-:Y:S01]  /*144d0*/  HMMA.16816.F32 R32, R100.reuse, R110, R32 ;  /* 0x0000006e6420723c */ /* 0x040fe20000001820 */
[----:B------:R-:W3:Y:S07]  /*144e0*/  LDSM.16.M88.4 R108, [R66+0x5800] ;  /* 0x00580000426c783b */ /* 0x000eee0000000200 */
[C---:B------:R-:W-:Y:S08]  /*144f0*/  HMMA.16816.F32 R28, R100.reuse, R104, R28 ;  /* 0x00000068641c723c */ /* 0x040ff0000000181c */
[----:B------:R-:W-:Y:S01]  /*14500*/  HMMA.16816.F32 R124, R100, R106, R124 ;  /* 0x0000006a647c723c */ /* 0x000fe2000000187c */
[----:B------:R-:W3:Y:S07]  /*14510*/  LDSM.16.M88.4 R104, [R66+0x6000] ;  /* 0x006000004268783b */ /* 0x000eee0000000200 */
[C---:B-----5:R-:W-:Y:S08]  /*14520*/  HMMA.16816.F32 R68, R128.reuse, R24, R68 ;  /* 0x000000188044723c */ /* 0x060ff00000001844 */
[C---:B------:R-:W-:Y:S01]  /*14530*/  HMMA.16816.F32 R56, R128.reuse, R26, R56 ;  /* 0x0000001a8038723c */ /* 0x040fe20000001838 */
[----:B------:R-:W-:Y:S07]  /*14540*/  LDSM.16.M88.4 R24, [R65+UR6+0x8000] ;  /* 0x008000064118783b */ /* 0x000fee0008000200 */
[C---:B----4-:R-:W-:Y:S08]  /*14550*/  HMMA.16816.F32 R44, R128.reuse, R12, R44 ;  /* 0x0000000c802c723c */ /* 0x050ff0000000182c */
[C---:B------:R-:W-:Y:S01]  /*14560*/  HMMA.16816.F32 R40, R128.reuse, R14, R40 ;  /* 0x0000000e8028723c */ /* 0x040fe20000001828 */
[----:B------:R-:W4:Y:S07]  /*14570*/  LDSM.16.M88.4 R12, [R135+0x2000] ;  /* 0x00200000870c783b */ /* 0x000f2e0000000200 */
[C---:B--2---:R-:W-:Y:S08]  /*14580*/  HMMA.16816.F32 R36, R128.reuse, R4, R36 ;  /* 0x000000048024723c */ /* 0x044ff00000001824 */
[----:B------:R-:W-:Y:S01]  /*14590*/  HMMA.16816.F32 R32, R128, R6, R32 ;  /* 0x000000068020723c */ /* 0x000fe20000001820 */
[----:B------:R-:W-:Y:S07]  /*145a0*/  LDSM.16.M88.4 R4, [R134+0x2000] ;  /* 0x002000008604783b */ /* 0x000fee0000000200 */
[C---:B------:R-:W-:Y:S08]  /*145b0*/  HMMA.16816.F32 R76, R100.reuse, R112, R76 ;  /* 0x00000070644c723c */ /* 0x040ff0000000184c */
[----:B------:R-:W-:Y:S01]  /*145c0*/  HMMA.16816.F32 R72, R100, R114, R72 ;  /* 0x000000726448723c */ /* 0x000fe20000001848 */
[----:B------:R-:W2:Y:S04]  /*145d0*/  LDSM.16.M88.4 R112, [R66+0x5000] ;  /* 0x005000004270783b */ /* 0x000ea80000000200 */
[----:B------:R-:W5:Y:S03]  /*145e0*/  LDSM.16.M88.4 R100, [R66+0x6800] ;  /* 0x006800004264783b */ /* 0x000f660000000200 */
[C---:B-1----:R-:W-:Y:S08]  /*145f0*/  HMMA.16816.F32 R52, R128.reuse, R16, R52 ;  /* 0x000000108034723c */ /* 0x042ff00000001834 */
[----:B------:R-:W-:Y:S01]  /*14600*/  HMMA.16816.F32 R48, R128, R18, R48 ;  /* 0x000000128030723c */ /* 0x000fe20000001830 */
[----:B------:R-:W1:Y:S07]  /*14610*/  LDSM.16.M88.4 R16, [R60+0x8000] ;  /* 0x008000003c10783b */ /* 0x000e6e0000000200 */
[C---:B------:R-:W-:Y:S08]  /*14620*/  HMMA.16816.F32 R20, R120.reuse, R136, R20 ;  /* 0x000000887814723c */ /* 0x040ff00000001814 */
[C---:B------:R-:W-:Y:S08]  /*14630*/  HMMA.16816.F32 R88, R120.reuse, R138, R88 ;  /* 0x0000008a7858723c */ /* 0x040ff00000001858 */
[C---:B---3--:R-:W-:Y:S08]  /*14640*/  HMMA.16816.F32 R36, R120.reuse, R96, R36 ;  /* 0x000000607824723c */ /* 0x048ff00000001824 */
[----:B------:R-:W-:Y:S01]  /*14650*/  HMMA.16816.F32 R32, R120, R98, R32 ;  /* 0x000000627820723c */ /* 0x000fe20000001820 */
[----:B------:R-:W3:Y:S07]  /*14660*/  LDSM.16.M88.4 R96, [R65+UR6+0x8800] ;  /* 0x008800064160783b */ /* 0x000eee0008000200 */
[C---:B------:R-:W-:Y:S08]  /*14670*/  HMMA.16816.F32 R76, R128.reuse, R92, R76 ;  /* 0x0000005c804c723c */ /* 0x040ff0000000184c */
[----:B------:R-:W-:Y:S01]  /*14680*/  HMMA.16816.F32 R72, R128, R94, R72 ;  /* 0x0000005e8048723c */ /* 0x000fe20000001848 */
[----:B------:R-:W3:Y:S07]  /*14690*/  LDSM.16.M88.4 R92, [R66+0x7800] ;  /* 0x00780000425c783b */ /* 0x000eee0000000200 */
[C---:B------:R-:W-:Y:S08]  /*146a0*/  HMMA.16816.F32 R68, R120.reuse, R108, R68 ;  /* 0x0000006c7844723c */ /* 0x040ff00000001844 */
[C---:B------:R-:W-:Y:S08]  /*146b0*/  HMMA.16816.F32 R56, R120.reuse, R110, R56 ;  /* 0x0000006e7838723c */ /* 0x040ff00000001838 */
[C---:B------:R-:W-:Y:S08]  /*146c0*/  HMMA.16816.F32 R52, R120.reuse, R104, R52 ;  /* 0x000000687834723c */ /* 0x040ff00000001834 */
[----:B------:R-:W-:Y:S01]  /*146d0*/  HMMA.16816.F32 R48, R120, R106, R48 ;  /* 0x0000006a7830723c */ /* 0x000fe20000001830 */
[----:B------:R-:W-:Y:S07]  /*146e0*/  LDSM.16.M88.4 R104, [R11+0x8000] ;  /* 0x008000000b68783b */ /* 0x000fee0000000200 */
[C---:B----4-:R-:W-:Y:S01]  /*146f0*/  HMMA.16816.F32 R108, R12.reuse, R24, R20 ;  /* 0x000000180c6c723c */ /* 0x050fe20000001814 */
[----:B------:R-:W4:Y:S07]  /*14700*/  LDSM.16.M88.4 R20, [R67+0x2000] ;  /* 0x002000004314783b */ /* 0x000f2e0000000200 */
[----:B------:R-:W-:Y:S01]  /*14710*/  HMMA.16816.F32 R88, R12, R26, R88 ;  /* 0x0000001a0c58723c */ /* 0x000fe20000001858 */
[----:B------:R-:W4:Y:S07]  /*14720*/  LDSM.16.M88.4 R24, [R60+0x8800] ;  /* 0x008800003c18783b */ /* 0x000f2e0000000200 */
[C---:B------:R-:W-:Y:S08]  /*14730*/  HMMA.16816.F32 R84, R120.reuse, R116, R84 ;  /* 0x000000747854723c */ /* 0x040ff00000001854 */
[----:B------:R-:W-:Y:S08]  /*14740*/  HMMA.16816.F32 R80, R120, R118, R80 ;  /* 0x000000767850723c */ /* 0x000ff00000001850 */
[C---:B------:R-:W-:Y:S08]  /*14750*/  HMMA.16816.F32 R28, R128.reuse, R144, R28 ;  /* 0x00000090801c723c */ /* 0x040ff0000000181c */
[----:B------:R-:W-:Y:S08]  /*14760*/  HMMA.16816.F32 R124, R128, R146, R124 ;  /* 0x00000092807c723c */ /* 0x000ff0000000187c */
[C---:B--2---:R-:W-:Y:S08]  /*14770*/  HMMA.16816.F32 R76, R120.reuse, R112, R76 ;  /* 0x00000070784c723c */ /* 0x044ff0000000184c */
[C---:B------:R-:W-:Y:S08]  /*14780*/  HMMA.16816.F32 R72, R120.reuse, R114, R72 ;  /* 0x000000727848723c */ /* 0x040ff00000001848 */
[C---:B-----5:R-:W-:Y:S08]  /*14790*/  HMMA.16816.F32 R44, R120.reuse, R100, R44 ;  /* 0x00000064782c723c */ /* 0x060ff0000000182c */
[----:B------:R-:W-:Y:S01]  /*147a0*/  HMMA.16816.F32 R40, R120, R102, R40 ;  /* 0x000000667828723c */ /* 0x000fe20000001828 */
[----:B------:R-:W-:Y:S07]  /*147b0*/  LDSM.16.M88.4 R100, [R141+0x2000] ;  /* 0x002000008d64783b */ /* 0x000fee0000000200 */
[C---:B-1----:R-:W-:Y:S01]  /*147c0*/  HMMA.16816.F32 R112, R4.reuse, R16, R108 ;  /* 0x000000100470723c */ /* 0x042fe2000000186c */
[----:B------:R-:W1:Y:S07]  /*147d0*/  LDSM.16.M88.4 R108, [R66+0x8000] ;  /* 0x00800000426c783b */ /* 0x000e6e0000000200 */
[----:B------:R-:W-:Y:S01]  /*147e0*/  HMMA.16816.F32 R88, R4, R18, R88 ;  /* 0x000000120458723c */ /* 0x000fe20000001858 */
[----:B------:R-:W2:Y:S07]  /*147f0*/  LDSM.16.M88.4 R16, [R11+0x8800] ;  /* 0x008800000b10783b */ /* 0x000eae0000000200 */
[C---:B---3--:R-:W-:Y:S08]  /*14800*/  HMMA.16816.F32 R84, R12.reuse, R96, R84 ;  /* 0x000000600c54723c */ /* 0x048ff00000001854 */
[----:B------:R-:W-:Y:S08]  /*14810*/  HMMA.16816.F32 R80, R12, R98, R80 ;  /* 0x000000620c50723c */ /* 0x000ff00000001850 */
[C---:B------:R-:W-:Y:S08]  /*14820*/  HMMA.16816.F32 R28, R120.reuse, R92, R28 ;  /* 0x0000005c781c723c */ /* 0x040ff0000000181c */
[----:B------:R-:W-:Y:S01]  /*14830*/  HMMA.16816.F32 R124, R120, R94, R124 ;  /* 0x0000005e787c723c */ /* 0x000fe2000000187c */
[----:B------:R-:W3:Y:S07]  /*14840*/  LDSM.16.M88.4 R92, [R65+UR6+0x9000] ;  /* 0x00900006415c783b */ /* 0x000eee0008000200 */
[C---:B----4-:R-:W-:Y:S08]  /*14850*/  HMMA.16816.F32 R112, R20.reuse, R104, R112 ;  /* 0x000000681470723c */ /* 0x050ff00000001870 */
[----:B------:R-:W-:Y:S01]  /*14860*/  HMMA.16816.F32 R88, R20, R106, R88 ;  /* 0x0000006a1458723c */ /* 0x000fe20000001858 */
[----:B------:R-:W-:Y:S07]  /*14870*/  LDSM.16.M88.4 R104, [R60+0x9000] ;  /* 0x009000003c68783b */ /* 0x000fee0000000200 */
[C---:B------:R-:W-:Y:S01]  /*14880*/  HMMA.16816.F32 R96, R4.reuse, R24, R84 ;  /* 0x000000180460723c */ /* 0x040fe20000001854 */
[----:B------:R-:W4:Y:S07]  /*14890*/  LDSM.16.M88.4 R84, [R66+0x8800] ;  /* 0x008800004254783b */ /* 0x000f2e0000000200 */
[----:B------:R-:W-:Y:S01]  /*148a0*/  HMMA.16816.F32 R80, R4, R26, R80 ;  /* 0x0000001a0450723c */ /* 0x000fe20000001850 */
[----:B------:R-:W-:Y:S07]  /*148b0*/  LDSM.16.M88.4 R24, [R11+0x9000] ;  /* 0x009000000b18783b */ /* 0x000fee0000000200 */
[C---:B-1----:R-:W-:Y:S08]  /*148c0*/  HMMA.16816.F32 R112, R100.reuse, R108, R112 ;  /* 0x0000006c6470723c */ /* 0x042ff00000001870 */
[----:B------:R-:W-:Y:S01]  /*148d0*/  HMMA.16816.F32 R88, R100, R110, R88 ;  /* 0x0000006e6458723c */ /* 0x000fe20000001858 */
[----:B------:R-:W1:Y:S07]  /*148e0*/  LDSM.16.M88.4 R108, [R65+UR6+0x9800] ;  /* 0x00980006416c783b */ /* 0x000e6e0008000200 */
[C---:B--2---:R-:W-:Y:S08]  /*148f0*/  HMMA.16816.F32 R96, R20.reuse, R16, R96 ;  /* 0x000000101460723c */ /* 0x044ff00000001860 */
[----:B------:R-:W-:Y:S01]  /*14900*/  HMMA.16816.F32 R80, R20, R18, R80 ;  /* 0x000000121450723c */ /* 0x000fe20000001850 */
[----:B------:R-:W-:Y:S07]  /*14910*/  LDSM.16.M88.4 R16, [R66+0x9000] ;  /* 0x009000004210783b */ /* 0x000fee0000000200 */
[C---:B---3--:R-:W-:Y:S08]  /*14920*/  HMMA.16816.F32 R76, R12.reuse, R92, R76 ;  /* 0x0000005c0c4c723c */ /* 0x048ff0000000184c */
[----:B------:R-:W-:Y:S08]  /*14930*/  HMMA.16816.F32 R72, R12, R94, R72 ;  /* 0x0000005e0c48723c */ /* 0x000ff00000001848 */
[C---:B----4-:R-:W-:Y:S08]  /*14940*/  HMMA.16816.F32 R96, R100.reuse, R84, R96 ;  /* 0x000000546460723c */ /* 0x050ff00000001860 */
[----:B------:R-:W-:Y:S01]  /*14950*/  HMMA.16816.F32 R80, R100, R86, R80 ;  /* 0x000000566450723c */ /* 0x000fe20000001850 */
[----:B------:R-:W2:Y:S07]  /*14960*/  LDSM.16.M88.4 R84, [R60+0x9800] ;  /* 0x009800003c54783b */ /* 0x000eae0000000200 */
[C---:B------:R-:W-:Y:S08]  /*14970*/  HMMA.16816.F32 R76, R4.reuse, R104, R76 ;  /* 0x00000068044c723c */ /* 0x040ff0000000184c */
[----:B------:R-:W-:Y:S03]  /*14980*/  HMMA.16816.F32 R72, R4, R106, R72 ;  /* 0x0000006a0448723c */ /* 0x000fe60000001848 */
[-C--:B------:R-:W-:Y:S01]  /*14990*/  FMUL.FTZ R88, R88, R3.reuse ;  /* 0x0000000358587220 */ /* 0x080fe20000410000 */
[-C--:B------:R-:W-:Y:S01]  /*149a0*/  FMUL.FTZ R89, R89, R3.reuse ;  /* 0x0000000359597220 */ /* 0x080fe20000410000 */
[-C--:B------:R-:W-:Y:S01]  /*149b0*/  FMUL.FTZ R90, R90, R3.reuse ;  /* 0x000000035a5a7220 */ /* 0x080fe20000410000 */
[-C--:B------:R-:W-:Y:S01]  /*149c0*/  FMUL.FTZ R92, R113, R3.reuse ;  /* 0x00000003715c7220 */ /* 0x080fe20000410000 */
[----:B------:R-:W-:Y:S01]  /*149d0*/  MUFU.TANH R94, R88 ;  /* 0x00000058005e7308 */ /* 0x000fe20000002400 */
[-C--:B------:R-:W-:Y:S01]  /*149e0*/  FMUL.FTZ R104, R91, R3.reuse ;  /* 0x000000035b687220 */ /* 0x080fe20000410000 */
[C---:B-1----:R-:W-:Y:S06]  /*149f0*/  HMMA.16816.F32 R68, R12.reuse, R108, R68 ;  /* 0x0000006c0c44723c */ /* 0x042fec0000001844 */
[----:B------:R-:W-:Y:S02]  /*14a00*/  MUFU.TANH R95, R89 ;  /* 0x00000059005f7308 */ /* 0x000fe40000002400 */
[----:B------:R-:W-:Y:S01]  /*14a10*/  HMMA.16816.F32 R108, R12, R110, R56 ;  /* 0x0000006e0c6c723c */ /* 0x000fe20000001838 */
[----:B------:R-:W1:Y:S05]  /*14a20*/  LDSM.16.M88.4 R56, [R11+0x9800] ;  /* 0x009800000b38783b */ /* 0x000e6a0000000200 */
[----:B------:R3:W-:Y:S02]  /*14a30*/  MUFU.TANH R113, R90 ;  /* 0x0000005a00717308 */ /* 0x0007e40000002400 */
[C---:B------:R-:W-:Y:S08]  /*14a40*/  HMMA.16816.F32 R76, R20.reuse, R24, R76 ;  /* 0x00000018144c723c */ /* 0x040ff0000000184c */
[----:B------:R-:W-:Y:S01]  /*14a50*/  HMMA.16816.F32 R72, R20, R26, R72 ;  /* 0x0000001a1448723c */ /* 0x000fe20000001848 */
[----:B------:R-:W-:Y:S04]  /*14a60*/  LDSM.16.M88.4 R24, [R66+0x9800] ;  /* 0x009800004218783b */ /* 0x000fe80000000200 */
[----:B---3--:R-:W3:Y:S03]  /*14a70*/  LDSM.16.M88.4 R88, [R65+UR6+0xa000] ;  /* 0x00a000064158783b */ /* 0x008ee60008000200 */
[----:B--2---:R-:W-:Y:S08]  /*14a80*/  HMMA.16816.F32 R68, R4, R84, R68 ;  /* 0x000000540444723c */ /* 0x004ff00000001844 */
[C---:B------:R-:W-:Y:S08]  /*14a90*/  HMMA.16816.F32 R76, R100.reuse, R16, R76 ;  /* 0x00000010644c723c */ /* 0x040ff0000000184c */
[----:B------:R-:W-:Y:S01]  /*14aa0*/  HMMA.16816.F32 R72, R100, R18, R72 ;  /* 0x000000126448723c */ /* 0x000fe20000001848 */
[----:B------:R-:W2:Y:S02]  /*14ab0*/  LDSM.16.M88.4 R16, [R60+0xa000] ;  /* 0x00a000003c10783b */ /* 0x000ea40000000200 */
[-C--:B------:R-:W-:Y:S01]  /*14ac0*/  FMUL.FTZ R80, R80, R3.reuse ;  /* 0x0000000350507220 */ /* 0x080fe20000410000 */
[-C--:B------:R-:W-:Y:S01]  /*14ad0*/  FMUL.FTZ R81, R81, R3.reuse ;  /* 0x0000000351517220 */ /* 0x080fe20000410000 */
[-C--:B------:R-:W-:Y:S01]  /*14ae0*/  FMUL.FTZ R82, R82, R3.reuse ;  /* 0x0000000352527220 */ /* 0x080fe20000410000 */
[-C--:B------:R-:W-:Y:S01]  /*14af0*/  FMUL.FTZ R84, R83, R3.reuse ;  /* 0x0000000353547220 */ /* 0x080fe20000410000 */
[----:B------:R-:W-:Y:S01]  /*14b00*/  MUFU.TANH R105, R80 ;  /* 0x0000005000697308 */ /* 0x000fe20000002400 */
[----:B-1----:R-:W-:Y:S07]  /*14b10*/  HMMA.16816.F32 R68, R20, R56, R68 ;  /* 0x000000381444723c */ /* 0x002fee0000001844 */
[----:B------:R-:W-:Y:S01]  /*14b20*/  MUFU.TANH R106, R81 ;  /* 0x00000051006a7308 */ /* 0x000fe20000002400 */
[----:B------:R-:W-:Y:S07]  /*14b30*/  HMMA.16816.F32 R108, R4, R86, R108 ;  /* 0x00000056046c723c */ /* 0x000fee000000186c */
[----:B------:R1:W-:Y:S01]  /*14b40*/  MUFU.TANH R107, R82 ;  /* 0x00000052006b7308 */ /* 0x0003e20000002400 */
[C---:B---3--:R-:W-:Y:S08]  /*14b50*/  HMMA.16816.F32 R52, R12.reuse, R88, R52 ;  /* 0x000000580c34723c */ /* 0x048ff00000001834 */
[----:B------:R-:W-:Y:S01]  /*14b60*/  HMMA.16816.F32 R88, R12, R90, R48 ;  /* 0x0000005a0c58723c */ /* 0x000fe20000001830 */
[----:B------:R-:W-:Y:S04]  /*14b70*/  LDSM.16.M88.4 R48, [R11+0xa000] ;  /* 0x00a000000b30783b */ /* 0x000fe80000000200 */
[----:B-1----:R-:W1:Y:S01]  /*14b80*/  LDSM.16.M88.4 R80, [R65+UR6+0xa800] ;  /* 0x00a800064150783b */ /* 0x002e620008000200 */
[-C--:B------:R-:W-:Y:S01]  /*14b90*/  FMUL.FTZ R76, R76, R3.reuse ;  /* 0x000000034c4c7220 */ /* 0x080fe20000410000 */
[-C--:B------:R-:W-:Y:S01]  /*14ba0*/  FMUL.FTZ R77, R77, R3.reuse ;  /* 0x000000034d4d7220 */ /* 0x080fe20000410000 */
[-C--:B------:R-:W-:Y:S01]  /*14bb0*/  FMUL.FTZ R78, R78, R3.reuse ;  /* 0x000000034e4e7220 */ /* 0x080fe20000410000 */
[-C--:B------:R-:W-:Y:S01]  /*14bc0*/  FMUL.FTZ R79, R79, R3.reuse ;  /* 0x000000034f4f7220 */ /* 0x080fe20000410000 */
[-C--:B------:R-:W-:Y:S01]  /*14bd0*/  FMUL.FTZ R67, R112, R3.reuse ;  /* 0x0000000370437220 */ /* 0x080fe20000410000 */
[-C--:B------:R-:W-:Y:S01]  /*14be0*/  FMUL.FTZ R93, R114, R3.reuse ;  /* 0x00000003725d7220 */ /* 0x080fe20000410000 */
[-C--:B------:R-:W-:Y:S01]  /*14bf0*/  FMUL.FTZ R112, R115, R3.reuse ;  /* 0x0000000373707220 */ /* 0x080fe20000410000 */
[----:B------:R-:W-:Y:S01]  /*14c00*/  HMMA.16816.F32 R68, R100, R24, R68 ;  /* 0x000000186444723c */ /* 0x000fe20000001844 */
[----:B------:R-:W-:Y:S08]  /*14c10*/  MUFU.TANH R85, R76 ;  /* 0x0000004c00557308 */ /* 0x000ff00000002400 */
[----:B------:R-:W-:Y:S01]  /*14c20*/  MUFU.TANH R114, R77 ;  /* 0x0000004d00727308 */ /* 0x000fe20000002400 */
[----:B------:R-:W-:Y:S01]  /*14c30*/  HMMA.16816.F32 R108, R20, R58, R108 ;  /* 0x0000003a146c723c */ /* 0x000fe2000000186c */
[----:B------:R-:W-:Y:S06]  /*14c40*/  LDSM.16.M88.4 R56, [R60+0xa800] ;  /* 0x00a800003c38783b */ /* 0x000fec0000000200 */
[----:B------:R-:W-:Y:S01]  /*14c50*/  MUFU.TANH R115, R78 ;  /* 0x0000004e00737308 */ /* 0x000fe20000002400 */
[C---:B--2---:R-:W-:Y:S07]  /*14c60*/  HMMA.16816.F32 R88, R4.reuse, R18, R88 ;  /* 0x000000120458723c */ /* 0x044fee0000001858 */
[----:B------:R2:W-:Y:S01]  /*14c70*/  MUFU.TANH R86, R79 ;  /* 0x0000004f00567308 */ /* 0x0005e20000002400 */
[-C--:B------:R-:W-:Y:S01]  /*14c80*/  FMUL.FTZ R68, R68, R3.reuse ;  /* 0x0000000344447220 */ /* 0x080fe20000410000 */
[----:B--2---:R-:W-:Y:S01]  /*14c90*/  HMMA.16816.F32 R76, R4, R16, R52 ;  /* 0x00000010044c723c */ /* 0x004fe20000001834 */
[----:B------:R-:W2:Y:S04]  /*14ca0*/  LDSM.16.M88.4 R52, [R66+0xa000] ;  /* 0x00a000004234783b */ /* 0x000ea80000000200 */
[----:B------:R-:W3:Y:S01]  /*14cb0*/  LDSM.16.M88.4 R16, [R65+UR6+0xb000] ;  /* 0x00b000064110783b */ /* 0x000ee20008000200 */
[-C--:B------:R-:W-:Y:S01]  /*14cc0*/  FMUL.FTZ R69, R69, R3.reuse ;  /* 0x0000000345457220 */ /* 0x080fe20000410000 */
[-C--:B------:R-:W-:Y:S01]  /*14cd0*/  FMUL.FTZ R70, R70, R3.reuse ;  /* 0x0000000346467220 */ /* 0x080fe20000410000 */
[-C--:B------:R-:W-:Y:S01]  /*14ce0*/  FMUL.FTZ R71, R71, R3.reuse ;  /* 0x0000000347477220 */ /* 0x080fe20000410000 */
[----:B-1----:R-:W-:Y:S01]  /*14cf0*/  HMMA.16816.F32 R44, R12, R80, R44 ;  /* 0x000000500c2c723c */ /* 0x002fe2000000182c */
[----:B------:R-:W-:Y:S07]  /*14d00*/  MUFU.TANH R80, R68 ;  /* 0x0000004400507308 */ /* 0x000fee0000002400 */
[----:B------:R-:W-:Y:S01]  /*14d10*/  HMMA.16816.F32 R108, R100, R26, R108 ;  /* 0x0000001a646c723c */ /* 0x000fe2000000186c */
[----:B------:R-:W-:Y:S01]  /*14d20*/  MUFU.TANH R81, R69 ;  /* 0x0000004500517308 */ /* 0x000fe20000002400 */
[----:B------:R-:W1:Y:S06]  /*14d30*/  LDSM.16.M88.4 R24, [R11+0xa800] ;  /* 0x00a800000b18783b */ /* 0x000e6c0000000200 */
[C---:B------:R-:W-:Y:S01]  /*14d40*/  HMMA.16816.F32 R76, R20.reuse, R48, R76 ;  /* 0x00000030144c723c */ /* 0x040fe2000000184c */
[----:B------:R-:W-:Y:S07]  /*14d50*/  MUFU.TANH R87, R70 ;  /* 0x0000004600577308 */ /* 0x000fee0000002400 */
[----:B------:R-:W-:Y:S01]  /*14d60*/  HMMA.16816.F32 R88, R20, R50, R88 ;  /* 0x000000321458723c */ /* 0x000fe20000001858 */
[----:B------:R4:W-:Y:S01]  /*14d70*/  MUFU.TANH R159, R71 ;  /* 0x00000047009f7308 */ /* 0x0009e20000002400 */
[----:B------:R-:W-:Y:S06]  /*14d80*/  LDSM.16.M88.4 R48, [R66+0xa800] ;  /* 0x00a800004230783b */ /* 0x000fec0000000200 */
[----:B------:R-:W-:Y:S01]  /*14d90*/  HMMA.16816.F32 R40, R12, R82, R40 ;  /* 0x000000520c28723c */ /* 0x000fe20000001828 */
[----:B----4-:R-:W4:Y:S07]  /*14da0*/  LDSM.16.M88.4 R68, [R60+0xb000] ;  /* 0x00b000003c44783b */ /* 0x010f2e0000000200 */
[C---:B--2---:R-:W-:Y:S08]  /*14db0*/  HMMA.16816.F32 R76, R100.reuse, R52, R76 ;  /* 0x00000034644c723c */ /* 0x044ff0000000184c */
[----:B------:R-:W-:Y:S08]  /*14dc0*/  HMMA.16816.F32 R88, R100, R54, R88 ;  /* 0x000000366458723c */ /* 0x000ff00000001858 */
[C---:B------:R-:W-:Y:S08]  /*14dd0*/  HMMA.16816.F32 R44, R4.reuse, R56, R44 ;  /* 0x00000038042c723c */ /* 0x040ff0000000182c */
[----:B------:R-:W-:Y:S01]  /*14de0*/  HMMA.16816.F32 R40, R4, R58, R40 ;  /* 0x0000003a0428723c */ /* 0x000fe20000001828 */
[----:B------:R-:W-:Y:S07]  /*14df0*/  LDSM.16.M88.4 R56, [R65+UR6+0xb800] ;  /* 0x00b800064138783b */ /* 0x000fee0008000200 */
[----:B---3--:R-:W-:Y:S01]  /*14e00*/  HMMA.16816.F32 R52, R12, R16, R36 ;  /* 0x000000100c34723c */ /* 0x008fe20000001824 */
[----:B------:R-:W2:Y:S07]  /*14e10*/  LDSM.16.M88.4 R36, [R11+0xb000] ;  /* 0x00b000000b24783b */ /* 0x000eae0000000200 */
[C---:B-1----:R-:W-:Y:S08]  /*14e20*/  HMMA.16816.F32 R44, R20.reuse, R24, R44 ;  /* 0x00000018142c723c */ /* 0x042ff0000000182c */
[----:B------:R-:W-:Y:S01]  /*14e30*/  HMMA.16816.F32 R40, R20, R26, R40 ;  /* 0x0000001a1428723c */ /* 0x000fe20000001828 */
[----:B------:R-:W1:Y:S07]  /*14e40*/  LDSM.16.M88.4 R24, [R66+0xb000] ;  /* 0x00b000004218783b */ /* 0x000e6e0000000200 */
[----:B----4-:R-:W-:Y:S08]  /*14e50*/  HMMA.16816.F32 R52, R4, R68, R52 ;  /* 0x000000440434723c */ /* 0x010ff00000001834 */
[----:B------:R-:W-:Y:S01]  /*14e60*/  HMMA.16816.F32 R32, R12, R18, R32 ;  /* 0x000000120c20723c */ /* 0x000fe20000001820 */
[----:B------:R-:W3:Y:S11]  /*14e70*/  LDSM.16.M88.4 R16, [R60+0xb800] ;  /* 0x00b800003c10783b */ /* 0x000ef60000000200 */
[----:B--2---:R-:W-:Y:S08]  /*14e80*/  HMMA.16816.F32 R52, R20, R36, R52 ;  /* 0x000000241434723c */ /* 0x004ff00000001834 */
[----:B------:R-:W-:Y:S08]  /*14e90*/  HMMA.16816.F32 R28, R12, R56, R28 ;  /* 0x000000380c1c723c */ /* 0x000ff0000000181c */
[----:B------:R-:W-:Y:S08]  /*14ea0*/  HMMA.16816.F32 R32, R4, R70, R32 ;  /* 0x000000460420723c */ /* 0x000ff00000001820 */
[----:B------:R-:W-:Y:S01]  /*14eb0*/  HMMA.16816.F32 R124, R12, R58, R124 ;  /* 0x0000003a0c7c723c */ /* 0x000fe2000000187c */
[----:B------:R2:W4:Y:S07]  /*14ec0*/  LDSM.16.M88.4 R12, [R11+0xb800] ;  /* 0x00b800000b0c783b */ /* 0x00052e0000000200 */
[C---:B------:R-:W-:Y:S05]  /*14ed0*/  HMMA.16816.F32 R44, R100.reuse, R48, R44 ;  /* 0x00000030642c723c */ /* 0x040fea000000182c */
[----:B------:R-:W-:Y:S01]  /*14ee0*/  IMAD.SHL.U32 R49, R140, 0x2, RZ ;  /* 0x000000028c317824 */ /* 0x000fe200078e00ff */
[----:B------:R-:W-:Y:S04]  /*14ef0*/  MUFU.TANH R67, R67 ;  /* 0x0000004300437308 */ /* 0x000fe80000002400 */
[----:B------:R-:W-:Y:S01]  /*14f00*/  LOP3.LUT R49, R238, 0x6, R49, 0xf8, !PT ;  /* 0x00000006ee317812 */ /* 0x000fe200078ef831 */
[C---:B------:R-:W-:Y:S03]  /*14f10*/  HMMA.16816.F32 R40, R100.reuse, R50, R40 ;  /* 0x000000326428723c */ /* 0x040fe60000001828 */
[----:B------:R-:W5:Y:S01]  /*14f20*/  MUFU.TANH R93, R93 ;  /* 0x0000005d005d7308 */ /* 0x000f620000002400 */
[----:B------:R-:W-:Y:S01]  /*14f30*/  LOP3.LUT R37, R49, 0x8, RZ, 0xfc, !PT ;  /* 0x0000000831257812 */ /* 0x000fe200078efcff */
[-C--:B------:R-:W-:Y:S01]  /*14f40*/  FMUL.FTZ R96, R96, R3.reuse ;  /* 0x0000000360607220 */ /* 0x080fe20000410000 */
[-C--:B------:R-:W-:Y:S01]  /*14f50*/  FMUL.FTZ R98, R98, R3.reuse ;  /* 0x0000000362627220 */ /* 0x080fe20000410000 */
[-C--:B------:R-:W-:Y:S01]  /*14f60*/  FMUL.FTZ R97, R97, R3.reuse ;  /* 0x0000000361617220 */ /* 0x080fe20000410000 */
[----:B------:R-:W-:Y:S01]  /*14f70*/  FMUL.FTZ R99, R99, R3 ;  /* 0x0000000363637220 */ /* 0x000fe20000410000 */
[----:B-1----:R-:W-:Y:S03]  /*14f80*/  HMMA.16816.F32 R52, R100, R24, R52 ;  /* 0x000000186434723c */ /* 0x002fe60000001834 */
[----:B------:R-:W-:Y:S01]  /*14f90*/  ISETP.GE.AND P4, PT, R37, R64, PT ;  /* 0x000000402500720c */ /* 0x000fe20003f86270 */
[----:B------:R-:W-:Y:S01]  /*14fa0*/  MUFU.TANH R92, R92 ;  /* 0x0000005c005c7308 */ /* 0x000fe20000002400 */
[----:B------:R-:W-:-:S02]  /*14fb0*/  LOP3.LUT R25, R49, 0x9, RZ, 0xfc, !PT ;  /* 0x0000000931197812 */ /* 0x000fc400078efcff */
[----:B------:R-:W-:-:S05]  /*14fc0*/  LOP3.LUT R37, R49, 0x11, RZ, 0xfc, !PT ;  /* 0x0000001131257812 */ /* 0x000fca00078efcff */
[----:B------:R-:W1:Y:S01]  /*14fd0*/  MUFU.TANH R112, R112 ;  /* 0x0000007000707308 */ /* 0x000e620000002400 */
[-C--:B------:R-:W-:Y:S01]  /*14fe0*/  ISETP.GE.AND P6, PT, R25, R64.reuse, PT ;  /* 0x000000401900720c */ /* 0x080fe20003fc6270 */
[----:B------:R-:W-:Y:S05]  /*14ff0*/  HMMA.16816.F32 R32, R20, R38, R32 ;  /* 0x000000261420723c */ /* 0x000fea0000001820 */
[-C--:B------:R-:W-:Y:S01]  /*15000*/  ISETP.GE.AND P3, PT, R37, R64.reuse, PT ;  /* 0x000000402500720c */ /* 0x080fe20003f66270 */
[----:B------:R-:W4:Y:S01]  /*15010*/  MUFU.TANH R104, R104 ;  /* 0x0000006800687308 */ /* 0x000f220000002400 */
[----:B------:R-:W-:Y:S01]  /*15020*/  LOP3.LUT R25, R49, 0x10, RZ, 0xfc, !PT ;  /* 0x0000001031197812 */ /* 0x000fe200078efcff */
[----:B---3--:R-:W-:Y:S05]  /*15030*/  HMMA.16816.F32 R36, R4, R16, R28 ;  /* 0x000000100424723c */ /* 0x008fea000000181c */
[-C--:B------:R-:W-:Y:S01]  /*15040*/  FMUL.FTZ R47, R47, R3.reuse ;  /* 0x000000032f2f7220 */ /* 0x080fe20000410000 */
[----:B------:R-:W-:Y:S01]  /*15050*/  MUFU.TANH R96, R96 ;  /* 0x0000006000607308 */ /* 0x000fe20000002400 */
[----:B------:R-:W-:Y:S01]  /*15060*/  FMUL.FTZ R164, R41, R3 ;  /* 0x0000000329a47220 */ /* 0x000fe20000410000 */
[----:B------:R-:W-:-:S06]  /*15070*/  ISETP.GE.AND P5, PT, R25, R64, PT ;  /* 0x000000401900720c */ /* 0x000fcc0003fa6270 */
[----:B------:R-:W3:Y:S01]  /*15080*/  MUFU.TANH R98, R98 ;  /* 0x0000006200627308 */ /* 0x000ee20000002400 */
[----:B------:R-:W-:-:S07]  /*15090*/  ISETP.GE.AND P1, PT, R49, R64, PT ;  /* 0x000000403100720c */ /* 0x000fce0003f26270 */
[----:B------:R-:W-:Y:S01]  /*150a0*/  MUFU.TANH R97, R97 ;  /* 0x0000006100617308 */ /* 0x000fe20000002400 */
[----:B------:R-:W-:-:S07]  /*150b0*/  LOP3.LUT R41, R49, 0x1, RZ, 0xfc, !PT ;  /* 0x0000000131297812 */ /* 0x000fce00078efcff */
[----:B------:R-:W3:Y:S01]  /*150c0*/  MUFU.TANH R99, R99 ;  /* 0x0000006300637308 */ /* 0x000ee20000002400 */
[C---:B------:R-:W-:Y:S01]  /*150d0*/  LOP3.LUT R25, R49.reuse, 0x18, RZ, 0xfc, !PT ;  /* 0x0000001831197812 */ /* 0x040fe200078efcff */
[-C--:B------:R-:W-:Y:S01]  /*150e0*/  FMUL.FTZ R72, R72, R3.reuse ;  /* 0x0000000348487220 */ /* 0x080fe20000410000 */
[----:B--2---:R-:W-:Y:S01]  /*150f0*/  LOP3.LUT R11, R49, 0x20, RZ, 0xfc, !PT ;  /* 0x00000020310b7812 */ /* 0x004fe200078efcff */
[-C--:B------:R-:W-:Y:S01]  /*15100*/  FMUL.FTZ R74, R74, R3.reuse ;  /* 0x000000034a4a7220 */ /* 0x080fe20000410000 */
[----:B-----5:R-:W-:Y:S02]  /*15110*/  FSEL R93, R93, -INF , !P1 ;  /* 0xff8000005d5d7808 */ /* 0x020fe40004800000 */
[----:B------:R-:W-:Y:S01]  /*15120*/  FSEL R113, R113, -INF , !P4 ;  /* 0xff80000071717808 */ /* 0x000fe20006000000 */
[----:B------:R2:W-:Y:S01]  /*15130*/  MUFU.TANH R173, R47 ;  /* 0x0000002f00ad7308 */ /* 0x0005e20000002400 */
[-C--:B------:R-:W-:Y:S02]  /*15140*/  ISETP.GE.AND P0, PT, R41, R64.reuse, PT ;  /* 0x000000402900720c */ /* 0x080fe40003f06270 */
[----:B------:R-:W-:Y:S01]  /*15150*/  FSEL R50, R94, -INF , !P4 ;  /* 0xff8000005e327808 */ /* 0x000fe20006000000 */
[-C--:B------:R-:W-:Y:S01]  /*15160*/  FMUL.FTZ R73, R73, R3.reuse ;  /* 0x0000000349497220 */ /* 0x080fe20000410000 */
[----:B------:R-:W-:Y:S01]  /*15170*/  ISETP.GE.AND P4, PT, R11, R64, PT ;  /* 0x000000400b00720c */ /* 0x000fe20003f86270 */
[-C--:B------:R-:W-:Y:S01]  /*15180*/  FMUL.FTZ R75, R75, R3.reuse ;  /* 0x000000034b4b7220 */ /* 0x080fe20000410000 */
[----:B------:R-:W-:Y:S01]  /*15190*/  LOP3.LUT R11, R49, 0x21, RZ, 0xfc, !PT ;  /* 0x00000021310b7812 */ /* 0x000fe200078efcff */
[-C--:B------:R-:W-:Y:S01]  /*151a0*/  FMUL.FTZ R154, R52, R3.reuse ;  /* 0x00000003349a7220 */ /* 0x080fe20000410000 */
[----:B------:R-:W5:Y:S01]  /*151b0*/  MUFU.TANH R72, R72 ;  /* 0x0000004800487308 */ /* 0x000f620000002400 */
[----:B-1----:R-:W-:Y:S01]  /*151c0*/  FSEL R51, R112, -INF , !P0 ;  /* 0xff80000070337808 */ /* 0x002fe20004000000 */
[----:B------:R-:W-:Y:S01]  /*151d0*/  FMUL.FTZ R152, R53, R3 ;  /* 0x0000000335987220 */ /* 0x000fe20000410000 */
[----:B------:R-:W-:-:S02]  /*151e0*/  FSEL R52, R92, -INF , !P0 ;  /* 0xff8000005c347808 */ /* 0x000fc40004000000 */
[----:B------:R-:W-:Y:S01]  /*151f0*/  FSEL R58, R95, -INF , !P6 ;  /* 0xff8000005f3a7808 */ /* 0x000fe20007000000 */
[-C--:B------:R-:W-:Y:S01]  /*15200*/  FMUL.FTZ R40, R40, R3.reuse ;  /* 0x0000000328287220 */ /* 0x080fe20000410000 */
[----:B------:R-:W-:Y:S01]  /*15210*/  LOP3.LUT R17, R49, 0x28, RZ, 0xfc, !PT ;  /* 0x0000002831117812 */ /* 0x000fe200078efcff */
[----:B------:R-:W-:Y:S01]  /*15220*/  MUFU.TANH R84, R84 ;  /* 0x0000005400547308 */ /* 0x000fe20000002400 */
[----:B--2---:R-:W-:Y:S01]  /*15230*/  FSEL R47, R67, -INF , !P1 ;  /* 0xff800000432f7808 */ /* 0x004fe20004800000 */
[----:B------:R-:W-:Y:S03]  /*15240*/  HMMA.16816.F32 R124, R4, R18, R124 ;  /* 0x00000012047c723c */ /* 0x000fe6000000187c */
[-C--:B------:R-:W-:Y:S01]  /*15250*/  ISETP.GE.AND P1, PT, R25, R64.reuse, PT ;  /* 0x000000401900720c */ /* 0x080fe20003f26270 */
[----:B------:R-:W1:Y:S01]  /*15260*/  LDSM.16.M88.4 R28, [R66+0xb800] ;  /* 0x00b80000421c783b */ /* 0x000e620000000200 */
[----:B------:R-:W-:Y:S01]  /*15270*/  LOP3.LUT R25, R49, 0x19, RZ, 0xfc, !PT ;  /* 0x0000001931197812 */ /* 0x000fe200078efcff */
[-C--:B------:R-:W-:Y:S01]  /*15280*/  FMUL.FTZ R46, R46, R3.reuse ;  /* 0x000000032e2e7220 */ /* 0x080fe20000410000 */
[----:B----4-:R-:W-:Y:S01]  /*15290*/  FSEL R53, R104, -INF , !P6 ;  /* 0xff80000068357808 */ /* 0x010fe20007000000 */
[----:B------:R-:W2:Y:S01]  /*152a0*/  MUFU.TANH R74, R74 ;  /* 0x0000004a004a7308 */ /* 0x000ea20000002400 */
[-C--:B------:R-:W-:Y:S01]  /*152b0*/  ISETP.GE.AND P0, PT, R25, R64.reuse, PT ;  /* 0x000000401900720c */ /* 0x080fe20003f06270 */
[----:B------:R-:W-:Y:S05]  /*152c0*/  HMMA.16816.F32 R32, R100, R26, R32 ;  /* 0x0000001a6420723c */ /* 0x000fea0000001820 */
[----:B------:R-:W-:Y:S01]  /*152d0*/  ISETP.GE.AND P6, PT, R11, R64, PT ;  /* 0x000000400b00720c */ /* 0x000fe20003fc6270 */
[-C--:B------:R-:W-:Y:S01]  /*152e0*/  FMUL.FTZ R43, R43, R3.reuse ;  /* 0x000000032b2b7220 */ /* 0x080fe20000410000 */
[----:B------:R-:W-:Y:S01]  /*152f0*/  LOP3.LUT R25, R49, 0x29, RZ, 0xfc, !PT ;  /* 0x0000002931197812 */ /* 0x000fe200078efcff */
[----:B------:R-:W-:Y:S01]  /*15300*/  FMUL.FTZ R44, R44, R3 ;  /* 0x000000032c2c7220 */ /* 0x000fe20000410000 */
[----:B---3--:R-:W-:-:S02]  /*15310*/  FSEL R11, R98, -INF , !P5 ;  /* 0xff800000620b7808 */ /* 0x008fc40006800000 */
[----:B------:R-:W-:Y:S01]  /*15320*/  FSEL R48, R96, -INF , !P5 ;  /* 0xff80000060307808 */ /* 0x000fe20006800000 */
[----:B------:R-:W3:Y:S01]  /*15330*/  MUFU.TANH R73, R73 ;  /* 0x0000004900497308 */ /* 0x000ee20000002400 */
[-C--:B------:R-:W-:Y:S01]  /*15340*/  ISETP.GE.AND P5, PT, R17, R64.reuse, PT ;  /* 0x000000401100720c */ /* 0x080fe20003fa6270 */
[----:B------:R-:W-:Y:S01]  /*15350*/  FMUL.FTZ R45, R45, R3 ;  /* 0x000000032d2d7220 */ /* 0x000fe20000410000 */
[----:B------:R-:W-:Y:S02]  /*15360*/  FSEL R17, R99, -INF , !P3 ;  /* 0xff80000063117808 */ /* 0x000fe40005800000 */
[----:B------:R-:W-:Y:S02]  /*15370*/  FSEL R16, R97, -INF , !P3 ;  /* 0xff80000061107808 */ /* 0x000fe40005800000 */
[----:B------:R-:W-:Y:S01]  /*15380*/  LOP3.LUT R5, R49, 0x38, RZ, 0xfc, !PT ;  /* 0x0000003831057812 */ /* 0x000fe200078efcff */
[----:B------:R-:W4:Y:S01]  /*15390*/  MUFU.TANH R75, R75 ;  /* 0x0000004b004b7308 */ /* 0x000f220000002400 */
[----:B------:R-:W-:-:S07]  /*153a0*/  ISETP.GE.AND P3, PT, R25, R64, PT ;  /* 0x000000401900720c */ /* 0x000fce0003f66270 */
[----:B------:R5:W-:Y:S01]  /*153b0*/  MUFU.TANH R166, R40 ;  /* 0x0000002800a67308 */ /* 0x000be20000002400 */
[C---:B------:R-:W-:Y:S05]  /*153c0*/  HMMA.16816.F32 R24, R20.reuse, R12, R36 ;  /* 0x0000000c1418723c */ /* 0x040fea0000001824 */
[----:B------:R-:W-:Y:S01]  /*153d0*/  FSEL R39, R115, -INF , !P4 ;  /* 0xff80000073277808 */ /* 0x000fe20006000000 */
[-C--:B------:R-:W-:Y:S01]  /*153e0*/  FMUL.FTZ R108, R108, R3.reuse ;  /* 0x000000036c6c7220 */ /* 0x080fe20000410000 */
[----:B------:R-:W-:Y:S01]  /*153f0*/  FSEL R41, R86, -INF , !P6 ;  /* 0xff80000056297808 */ /* 0x000fe20007000000 */
[-C--:B------:R-:W-:Y:S01]  /*15400*/  FMUL.FTZ R110, R110, R3.reuse ;  /* 0x000000036e6e7220 */ /* 0x080fe20000410000 */
[----:B------:R-:W-:Y:S01]  /*15410*/  FSEL R38, R114, -INF , !P6 ;  /* 0xff80000072267808 */ /* 0x000fe20007000000 */
[-C--:B------:R-:W-:Y:S01]  /*15420*/  FMUL.FTZ R109, R109, R3.reuse ;  /* 0x000000036d6d7220 */ /* 0x080fe20000410000 */
[----:B------:R-:W-:Y:S01]  /*15430*/  LOP3.LUT R13, R49, 0x30, RZ, 0xfc, !PT ;  /* 0x00000030310d7812 */ /* 0x000fe200078efcff */
[----:B------:R2:W-:Y:S01]  /*15440*/  MUFU.TANH R175, R46 ;  /* 0x0000002e00af7308 */ /* 0x0005e20000002400 */
[-C--:B------:R-:W-:Y:S01]  /*15450*/  FMUL.FTZ R111, R111, R3.reuse ;  /* 0x000000036f6f7220 */ /* 0x080fe20000410000 */
[-C--:B------:R-:W-:Y:S01]  /*15460*/  FMUL.FTZ R76, R76, R3.reuse ;  /* 0x000000034c4c7220 */ /* 0x080fe20000410000 */
[-C--:B------:R-:W-:Y:S01]  /*15470*/  FMUL.FTZ R78, R78, R3.reuse ;  /* 0x000000034e4e7220 */ /* 0x080fe20000410000 */
[-C--:B------:R-:W-:Y:S01]  /*15480*/  FMUL.FTZ R77, R77, R3.reuse ;  /* 0x000000034d4d7220 */ /* 0x080fe20000410000 */
[-C--:B------:R-:W-:Y:S01]  /*15490*/  FMUL.FTZ R79, R79, R3.reuse ;  /* 0x000000034f4f7220 */ /* 0x080fe20000410000 */
[----:B------:R-:W-:Y:S03]  /*154a0*/  HMMA.16816.F32 R124, R20, R14, R124 ;  /* 0x0000000e147c723c */ /* 0x000fe6000000187c */
[-C--:B------:R-:W-:Y:S01]  /*154b0*/  FMUL.FTZ R88, R88, R3.reuse ;  /* 0x0000000358587220 */ /* 0x080fe20000410000 */
[-C--:B------:R-:W-:Y:S01]  /*154c0*/  FMUL.FTZ R90, R90, R3.reuse ;  /* 0x000000035a5a7220 */ /* 0x080fe20000410000 */
[----:B-----5:R-:W-:Y:S01]  /*154d0*/  FSEL R40, R85, -INF , !P4 ;  /* 0xff80000055287808 */ /* 0x020fe20006000000 */
[-C--:B------:R-:W-:Y:S01]  /*154e0*/  FMUL.FTZ R89, R89, R3.reuse ;  /* 0x0000000359597220 */ /* 0x080fe20000410000 */
[-C--:B------:R-:W-:Y:S01]  /*154f0*/  ISETP.GE.AND P4, PT, R5, R64.reuse, PT ;  /* 0x000000400500720c */ /* 0x080fe20003f86270 */
[-C--:B------:R-:W-:Y:S01]  /*15500*/  FMUL.FTZ R91, R91, R3.reuse ;  /* 0x000000035b5b7220 */ /* 0x080fe20000410000 */
[----:B------:R-:W-:Y:S01]  /*15510*/  LOP3.LUT R5, R49, 0x39, RZ, 0xfc, !PT ;  /* 0x0000003931057812 */ /* 0x000fe200078efcff */
[----:B------:R5:W-:Y:S01]  /*15520*/  MUFU.TANH R165, R43 ;  /* 0x0000002b00a57308 */ /* 0x000be20000002400 */
[-C--:B------:R-:W-:Y:S01]  /*15530*/  FMUL.FTZ R42, R42, R3.reuse ;  /* 0x000000032a2a7220 */ /* 0x080fe20000410000 */
[-C--:B------:R-:W-:Y:S01]  /*15540*/  FMUL.FTZ R54, R54, R3.reuse ;  /* 0x0000000336367220 */ /* 0x080fe20000410000 */
[----:B------:R-:W-:Y:S01]  /*15550*/  ISETP.GE.AND P6, PT, R5, R64, PT ;  /* 0x000000400500720c */ /* 0x000fe20003fc6270 */
[----:B------:R-:W-:Y:S01]  /*15560*/  FMUL.FTZ R55, R55, R3 ;  /* 0x0000000337377220 */ /* 0x000fe20000410000 */
[----:B------:R-:W-:Y:S01]  /*15570*/  LOP3.LUT R5, R49, 0x40, RZ, 0xfc, !PT ;  /* 0x0000004031057812 */ /* 0x000fe200078efcff */
[----:B------:R-:W-:-:S04]  /*15580*/  DEPBAR.LE SB0, 0x0 ;  /* 0x000080000000791a */ /* 0x000fc80000000000 */
[----:B------:R3:W-:Y:S01]  /*15590*/  MUFU.TANH R170, R44 ;  /* 0x0000002c00aa7308 */ /* 0x0007e20000002400 */
[----:B------:R-:W-:Y:S02]  /*155a0*/  LOP3.LUT R37, R49, 0x31, RZ, 0xfc, !PT ;  /* 0x0000003131257812 */ /* 0x000fe400078efcff */
[----:B--2---:R-:W-:Y:S02]  /*155b0*/  FSEL R46, R72, -INF , !P5 ;  /* 0xff800000482e7808 */ /* 0x004fe40006800000 */
[----:B------:R-:W-:-:S03]  /*155c0*/  FSEL R12, R106, -INF , !P0 ;  /* 0xff8000006a0c7808 */ /* 0x000fc60004000000 */
[----:B------:R2:W-:Y:S01]  /*155d0*/  MUFU.TANH R168, R45 ;  /* 0x0000002d00a87308 */ /* 0x0005e20000002400 */
[----:B-----5:R-:W-:Y:S02]  /*155e0*/  FSEL R43, R74, -INF , !P5 ;  /* 0xff8000004a2b7808 */ /* 0x020fe40006800000 */
[----:B------:R-:W-:Y:S02]  /*155f0*/  ISETP.GE.AND P5, PT, R5, R64, PT ;  /* 0x000000400500720c */ /* 0x000fe40003fa6270 */
[----:B------:R-:W-:-:S03]  /*15600*/  LOP3.LUT R5, R49, 0x41, RZ, 0xfc, !PT ;  /* 0x0000004131057812 */ /* 0x000fc600078efcff */
[----:B------:R-:W-:Y:S01]  /*15610*/  MUFU.TANH R162, R108 ;  /* 0x0000006c00a27308 */ /* 0x000fe20000002400 */
[----:B---3--:R-:W-:Y:S02]  /*15620*/  FSEL R44, R105, -INF , !P1 ;  /* 0xff800000692c7808 */ /* 0x008fe40004800000 */
[----:B------:R-:W-:-:S05]  /*15630*/  FSEL R36, R73, -INF , !P3 ;  /* 0xff80000049247808 */ /* 0x000fca0005800000 */
[----:B------:R-:W3:Y:S01]  /*15640*/  MUFU.TANH R157, R110 ;  /* 0x0000006e009d7308 */ /* 0x000ee20000002400 */
[----:B--2---:R-:W-:Y:S02]  /*15650*/  FSEL R45, R107, -INF , !P1 ;  /* 0xff8000006b2d7808 */ /* 0x004fe40004800000 */
[-C--:B------:R-:W-:Y:S02]  /*15660*/  ISETP.GE.AND P1, PT, R13, R64.reuse, PT ;  /* 0x000000400d00720c */ /* 0x080fe40003f26270 */
[----:B------:R-:W-:Y:S02]  /*15670*/  FSEL R13, R84, -INF , !P0 ;  /* 0xff800000540d7808 */ /* 0x000fe40004000000 */
[-C--:B------:R-:W-:Y:S02]  /*15680*/  ISETP.GE.AND P0, PT, R37, R64.reuse, PT ;  /* 0x000000402500720c */ /* 0x080fe40003f06270 */
[----:B----4-:R-:W-:Y:S01]  /*15690*/  FSEL R37, R75, -INF , !P3 ;  /* 0xff8000004b257808 */ /* 0x010fe20005800000 */
[----:B------:R-:W-:Y:S01]  /*156a0*/  MUFU.TANH R160, R109 ;  /* 0x0000006d00a07308 */ /* 0x000fe20000002400 */
[----:B------:R-:W-:-:S02]  /*156b0*/  ISETP.GE.AND P3, PT, R5, R64, PT ;  /* 0x000000400500720c */ /* 0x000fc40003f66270 */
[----:B------:R-:W-:Y:S02]  /*156c0*/  LOP3.LUT R5, R49, 0x48, RZ, 0xfc, !PT ;  /* 0x0000004831057812 */ /* 0x000fe400078efcff */
[----:B------:R-:W-:-:S03]  /*156d0*/  FSEL R161, R87, -INF , !P1 ;  /* 0xff80000057a17808 */ /* 0x000fc60004800000 */
[----:B------:R-:W2:Y:S01]  /*156e0*/  MUFU.TANH R179, R111 ;  /* 0x0000006f00b37308 */ /* 0x000ea20000002400 */
[----:B------:R-:W-:Y:S02]  /*156f0*/  FSEL R172, R80, -INF , !P1 ;  /* 0xff80000050ac7808 */ /* 0x000fe40004800000 */
[----:B------:R-:W-:Y:S02]  /*15700*/  ISETP.GE.AND P1, PT, R5, R64, PT ;  /* 0x000000400500720c */ /* 0x000fe40003f26270 */
[----:B------:R-:W-:-:S03]  /*15710*/  LOP3.LUT R5, R49, 0x49, RZ, 0xfc, !PT ;  /* 0x0000004931057812 */ /* 0x000fc600078efcff */
[----:B------:R-:W-:Y:S01]  /*15720*/  MUFU.TANH R180, R76 ;  /* 0x0000004c00b47308 */ /* 0x000fe20000002400 */
[----:B------:R-:W-:Y:S02]  /*15730*/  FSEL R159, R159, -INF , !P0 ;  /* 0xff8000009f9f7808 */ /* 0x000fe40004000000 */
[----:B------:R-:W-:-:S05]  /*15740*/  FSEL R158, R81, -INF , !P0 ;  /* 0xff800000519e7808 */ /* 0x000fca0004000000 */
[----:B------:R-:W4:Y:S01]  /*15750*/  MUFU.TANH R177, R78 ;  /* 0x0000004e00b17308 */ /* 0x000f220000002400 */
[----:B------:R-:W-:Y:S02]  /*15760*/  ISETP.GE.AND P0, PT, R5, R64, PT ;  /* 0x000000400500720c */ /* 0x000fe40003f06270 */
[----:B------:R-:W-:Y:S02]  /*15770*/  LOP3.LUT R5, R49, 0x50, RZ, 0xfc, !PT ;  /* 0x0000005031057812 */ /* 0x000fe400078efcff */
[----:B---3--:R-:W-:-:S03]  /*15780*/  FSEL R157, R157, -INF , !P4 ;  /* 0xff8000009d9d7808 */ /* 0x008fc60006000000 */
[----:B------:R-:W-:Y:S01]  /*15790*/  MUFU.TANH R178, R77 ;  /* 0x0000004d00b27308 */ /* 0x000fe20000002400 */
[----:B------:R-:W-:Y:S02]  /*157a0*/  FSEL R162, R162, -INF , !P4 ;  /* 0xff800000a2a27808 */ /* 0x000fe40006000000 */
[----:B------:R-:W-:-:S05]  /*157b0*/  ISETP.GE.AND P4, PT, R5, R64, PT ;  /* 0x000000400500720c */ /* 0x000fca0003f86270 */
[----:B------:R-:W3:Y:S01]  /*157c0*/  MUFU.TANH R171, R79 ;  /* 0x0000004f00ab7308 */ /* 0x000ee20000002400 */
[----:B------:R-:W-:Y:S02]  /*157d0*/  LOP3.LUT R5, R49, 0x51, RZ, 0xfc, !PT ;  /* 0x0000005131057812 */ /* 0x000fe400078efcff */
[----:B--2---:R-:W-:Y:S02]  /*157e0*/  FSEL R179, R179, -INF , !P6 ;  /* 0xff800000b3b37808 */ /* 0x004fe40007000000 */
[----:B------:R-:W-:-:S03]  /*157f0*/  FSEL R160, R160, -INF , !P6 ;  /* 0xff800000a0a07808 */ /* 0x000fc60007000000 */
[----:B------:R-:W-:Y:S01]  /*15800*/  MUFU.TANH R174, R88 ;  /* 0x0000005800ae7308 */ /* 0x000fe20000002400 */
[----:B------:R-:W-:Y:S02]  /*15810*/  ISETP.GE.AND P6, PT, R5, R64, PT ;  /* 0x000000400500720c */ /* 0x000fe40003fc6270 */
[----:B------:R-:W-:-:S05]  /*15820*/  LOP3.LUT R5, R49, 0x58, RZ, 0xfc, !PT ;  /* 0x0000005831057812 */ /* 0x000fca00078efcff */
[----:B------:R-:W2:Y:S01]  /*15830*/  MUFU.TANH R169, R90 ;  /* 0x0000005a00a97308 */ /* 0x000ea20000002400 */
[----:B----4-:R-:W-:Y:S02]  /*15840*/  FSEL R177, R177, -INF , !P5 ;  /* 0xff800000b1b17808 */ /* 0x010fe40006800000 */
[----:B------:R-:W-:-:S05]  /*15850*/  FSEL R180, R180, -INF , !P5 ;  /* 0xff800000b4b47808 */ /* 0x000fca0006800000 */
[----:B------:R-:W-:Y:S01]  /*15860*/  MUFU.TANH R176, R89 ;  /* 0x0000005900b07308 */ /* 0x000fe20000002400 */
[----:B------:R-:W-:Y:S02]  /*15870*/  ISETP.GE.AND P5, PT, R5, R64, PT ;  /* 0x000000400500720c */ /* 0x000fe40003fa6270 */
[----:B------:R-:W-:-:S05]  /*15880*/  LOP3.LUT R5, R49, 0x59, RZ, 0xfc, !PT ;  /* 0x0000005931057812 */ /* 0x000fca00078efcff */
[----:B------:R-:W4:Y:S01]  /*15890*/  MUFU.TANH R181, R91 ;  /* 0x0000005b00b57308 */ /* 0x000f220000002400 */
[C---:B-1----:R-:W-:Y:S05]  /*158a0*/  HMMA.16816.F32 R24, R100.reuse, R28, R24 ;  /* 0x0000001c6418723c */ /* 0x042fea0000001818 */
[----:B---3--:R-:W-:Y:S02]  /*158b0*/  FSEL R171, R171, -INF , !P3 ;  /* 0xff800000abab7808 */ /* 0x008fe40005800000 */
[----:B------:R-:W-:Y:S02]  /*158c0*/  FSEL R178, R178, -INF , !P3 ;  /* 0xff800000b2b27808 */ /* 0x000fe40005800000 */
[----:B------:R-:W-:Y:S01]  /*158d0*/  ISETP.GE.AND P3, PT, R5, R64, PT ;  /* 0x000000400500720c */ /* 0x000fe20003f66270 */
[----:B------:R-:W-:Y:S03]  /*158e0*/  HMMA.16816.F32 R28, R100, R30, R124 ;  /* 0x0000001e641c723c */ /* 0x000fe6000000187c */
[----:B------:R-:W-:Y:S01]  /*158f0*/  LOP3.LUT R5, R49, 0x60, RZ, 0xfc, !PT ;  /* 0x0000006031057812 */ /* 0x000fe200078efcff */
[-C--:B------:R-:W-:Y:S01]  /*15900*/  FMUL.FTZ R32, R32, R3.reuse ;  /* 0x0000000320207220 */ /* 0x080fe20000410000 */
[----:B------:R-:W-:Y:S01]  /*15910*/  FMUL.FTZ R34, R34, R3 ;  /* 0x0000000322227220 */ /* 0x000fe20000410000 */
[----:B--2---:R-:W-:-:S02]  /*15920*/  FSEL R169, R169, -INF , !P1 ;  /* 0xff800000a9a97808 */ /* 0x004fc40004800000 */
[----:B------:R-:W-:Y:S01]  /*15930*/  FSEL R174, R174, -INF , !P1 ;  /* 0xff800000aeae7808 */ /* 0x000fe20004800000 */
[----:B------:R-:W1:Y:S01]  /*15940*/  MUFU.TANH R167, R42 ;  /* 0x0000002a00a77308 */ /* 0x000e620000002400 */
[----:B------:R-:W-:Y:S02]  /*15950*/  ISETP.GE.AND P1, PT, R5, R64, PT ;  /* 0x000000400500720c */ /* 0x000fe40003f26270 */
[----:B------:R-:W-:Y:S02]  /*15960*/  LOP3.LUT R5, R49, 0x61, RZ, 0xfc, !PT ;  /* 0x0000006131057812 */ /* 0x000fe400078efcff */
[----:B----4-:R-:W-:-:S03]  /*15970*/  FSEL R181, R181, -INF , !P0 ;  /* 0xff800000b5b57808 */ /* 0x010fc60004000000 */
[----:B------:R-:W-:Y:S01]  /*15980*/  MUFU.TANH R150, R32 ;  /* 0x0000002000967308 */ /* 0x000fe20000002400 */
[----:B------:R-:W-:Y:S02]  /*15990*/  FSEL R176, R176, -INF , !P0 ;  /* 0xff800000b0b07808 */ /* 0x000fe40004000000 */
[----:B------:R-:W-:-:S05]  /*159a0*/  ISETP.GE.AND P0, PT, R5, R64, PT ;  /* 0x000000400500720c */ /* 0x000fca0003f06270 */
[----:B------:R-:W2:Y:S01]  /*159b0*/  MUFU.TANH R151, R34 ;  /* 0x0000002200977308 */ /* 0x000ea20000002400 */
[----:B------:R-:W-:Y:S02]  /*159c0*/  LOP3.LUT R5, R49, 0x68, RZ, 0xfc, !PT ;  /* 0x0000006831057812 */ /* 0x000fe400078efcff */
[----:B------:R-:W-:Y:S02]  /*159d0*/  FSEL R175, R175, -INF , !P4 ;  /* 0xff800000afaf7808 */ /* 0x000fe40006000000 */
[----:B------:R-:W-:-:S03]  /*159e0*/  FSEL R170, R170, -INF , !P4 ;  /* 0xff800000aaaa7808 */ /* 0x000fc60006000000 */
[----:B------:R-:W3:Y:S01]  /*159f0*/  MUFU.TANH R164, R164 ;  /* 0x000000a400a47308 */ /* 0x000ee20000002400 */
[----:B------:R-:W-:Y:S02]  /*15a00*/  ISETP.GE.AND P4, PT, R5, R64, PT ;  /* 0x000000400500720c */ /* 0x000fe40003f86270 */
[----:B------:R-:W-:Y:S01]  /*15a10*/  LOP3.LUT R5, R49, 0x69, RZ, 0xfc, !PT ;  /* 0x0000006931057812 */ /* 0x000fe200078efcff */
[-C--:B------:R-:W-:Y:S01]  /*15a20*/  FMUL.FTZ R33, R33, R3.reuse ;  /* 0x0000000321217220 */ /* 0x080fe20000410000 */
[-C--:B------:R-:W-:Y:S01]  /*15a30*/  FMUL.FTZ R35, R35, R3.reuse ;  /* 0x0000000323237220 */ /* 0x080fe20000410000 */
[-C--:B------:R-:W-:Y:S01]  /*15a40*/  FMUL.FTZ R24, R24, R3.reuse ;  /* 0x0000000318187220 */ /* 0x080fe20000410000 */
[-C--:B------:R-:W-:Y:S01]  /*15a50*/  FMUL.FTZ R25, R25, R3.reuse ;  /* 0x0000000319197220 */ /* 0x080fe20000410000 */
[----:B------:R-:W-:Y:S01]  /*15a60*/  MUFU.TANH R154, R154 ;  /* 0x0000009a009a7308 */ /* 0x000fe20000002400 */
[-C--:B------:R-:W-:Y:S01]  /*15a70*/  FMUL.FTZ R26, R26, R3.reuse ;  /* 0x000000031a1a7220 */ /* 0x080fe20000410000 */
[-C--:B------:R-:W-:Y:S01]  /*15a80*/  FMUL.FTZ R27, R27, R3.reuse ;  /* 0x000000031b1b7220 */ /* 0x080fe20000410000 */
[-C--:B------:R-:W-:Y:S01]  /*15a90*/  FMUL.FTZ R28, R28, R3.reuse ;  /* 0x000000031c1c7220 */ /* 0x080fe20000410000 */
[-C--:B------:R-:W-:Y:S01]  /*15aa0*/  FMUL.FTZ R30, R30, R3.reuse ;  /* 0x000000031e1e7220 */ /* 0x080fe20000410000 */
[-C--:B------:R-:W-:Y:S01]  /*15ab0*/  FMUL.FTZ R31, R31, R3.reuse ;  /* 0x000000031f1f7220 */ /* 0x080fe20000410000 */
[----:B------:R-:W-:-:S02]  /*15ac0*/  FMUL.FTZ R29, R29, R3 ;  /* 0x000000031d1d7220 */ /* 0x000fc40000410000 */
[----:B------:R-:W-:Y:S01]  /*15ad0*/  MUFU.TANH R152, R152 ;  /* 0x0000009800987308 */ /* 0x000fe20000002400 */
[----:B------:R-:W-:Y:S02]  /*15ae0*/  FSEL R173, R173, -INF , !P6 ;  /* 0xff800000adad7808 */ /* 0x000fe40007000000 */
[----:B------:R-:W-:Y:S02]  /*15af0*/  FSEL R168, R168, -INF , !P6 ;  /* 0xff800000a8a87808 */ /* 0x000fe40007000000 */
[----:B------:R-:W-:-:S03]  /*15b00*/  ISETP.GE.AND P6, PT, R5, R64, PT ;  /* 0x000000400500720c */ /* 0x000fc60003fc6270 */
[----:B------:R-:W4:Y:S01]  /*15b10*/  MUFU.TANH R155, R54 ;  /* 0x00000036009b7308 */ /* 0x000f220000002400 */
[----:B------:R-:W-:-:S07]  /*15b20*/  LOP3.LUT R5, R49, 0x70, RZ, 0xfc, !PT ;  /* 0x0000007031057812 */ /* 0x000fce00078efcff */
[----:B------:R-:W5:Y:S01]  /*15b30*/  MUFU.TANH R153, R55 ;  /* 0x0000003700997308 */ /* 0x000f620000002400 */
[----:B-1----:R-:W-:Y:S02]  /*15b40*/  FSEL R167, R167, -INF , !P5 ;  /* 0xff800000a7a77808 */ /* 0x002fe40006800000 */
[----:B------:R-:W-:Y:S02]  /*15b50*/  FSEL R166, R166, -INF , !P5 ;  /* 0xff800000a6a67808 */ /* 0x000fe40006800000 */
[----:B--2---:R-:W-:-:S03]  /*15b60*/  FSEL R151, R151, -INF , !P4 ;  /* 0xff80000097977808 */ /* 0x004fc60006000000 */
[----:B------:R-:W-:Y:S01]  /*15b70*/  MUFU.TANH R148, R33 ;  /* 0x0000002100947308 */ /* 0x000fe20000002400 */
[----:B------:R-:W-:Y:S02]  /*15b80*/  FSEL R150, R150, -INF , !P4 ;  /* 0xff80000096967808 */ /* 0x000fe40006000000 */
[----:B------:R-:W-:Y:S02]  /*15b90*/  ISETP.GE.AND P5, PT, R5, R64, PT ;  /* 0x000000400500720c */ /* 0x000fe40003fa6270 */
[----:B------:R-:W-:-:S03]  /*15ba0*/  ISETP.NE.AND P4, PT, R61, 0x1, PT ;  /* 0x000000013d00780c */ /* 0x000fc60003f85270 */
[----:B------:R-:W1:Y:S01]  /*15bb0*/  MUFU.TANH R149, R35 ;  /* 0x0000002300957308 */ /* 0x000e620000002400 */
[----:B------:R-:W-:-:S07]  /*15bc0*/  LOP3.LUT R5, R49, 0x71, RZ, 0xfc, !PT ;  /* 0x0000007131057812 */ /* 0x000fce00078efcff */
[----:B------:R-:W-:Y:S01]  /*15bd0*/  MUFU.TANH R146, R24 ;  /* 0x0000001800927308 */ /* 0x000fe20000002400 */
[----:B------:R-:W-:-:S07]  /*15be0*/  FSEL R165, R165, -INF , !P3 ;  /* 0xff800000a5a57808 */ /* 0x000fce0005800000 */
[----:B------:R-:W-:Y:S01]  /*15bf0*/  MUFU.TANH R144, R25 ;  /* 0x0000001900907308 */ /* 0x000fe20000002400 */
[----:B---3--:R-:W-:-:S07]  /*15c00*/  FSEL R164, R164, -INF , !P3 ;  /* 0xff800000a4a47808 */ /* 0x008fce0005800000 */
[----:B------:R-:W2:Y:S08]  /*15c10*/  MUFU.TANH R147, R26 ;  /* 0x0000001a00937308 */ /* 0x000eb00000002400 */
[----:B------:R-:W3:Y:S08]  /*15c20*/  MUFU.TANH R145, R27 ;  /* 0x0000001b00917308 */ /* 0x000ef00000002400 */
[----:B------:R-:W-:Y:S08]  /*15c30*/  MUFU.TANH R135, R28 ;  /* 0x0000001c00877308 */ /* 0x000ff00000002400 */
[----:B------:R-:W3:Y:S08]  /*15c40*/  MUFU.TANH R141, R30 ;  /* 0x0000001e008d7308 */ /* 0x000ef00000002400 */
[----:B------:R-:W3:Y:S08]  /*15c50*/  MUFU.TANH R67, R31 ;  /* 0x0000001f00437308 */ /* 0x000ef00000002400 */
[----:B------:R-:W3:Y:S01]  /*15c60*/  MUFU.TANH R66, R29 ;  /* 0x0000001d00427308 */ /* 0x000ee20000002400 */
[----:B------:R-:W-:-:S02]  /*15c70*/  ISETP.GE.AND P3, PT, R5, R64, PT ;  /* 0x000000400500720c */ /* 0x000fc40003f66270 */
[C---:B------:R-:W-:Y:S02]  /*15c80*/  LOP3.LUT R5, R49.reuse, 0x78, RZ, 0xfc, !PT ;  /* 0x0000007831057812 */ /* 0x040fe400078efcff */
[----:B------:R-:W-:Y:S02]  /*15c90*/  LOP3.LUT R49, R49, 0x79, RZ, 0xfc, !PT ;  /* 0x0000007931317812 */ /* 0x000fe400078efcff */
[----:B----4-:R-:W-:Y:S02]  /*15ca0*/  FSEL R155, R155, -INF , !P1 ;  /* 0xff8000009b9b7808 */ /* 0x010fe40004800000 */
[----:B------:R-:W-:Y:S02]  /*15cb0*/  FSEL R154, R154, -INF , !P1 ;  /* 0xff8000009a9a7808 */ /* 0x000fe40004800000 */
[----:B-----5:R-:W-:Y:S02]  /*15cc0*/  FSEL R153, R153, -INF , !P0 ;  /* 0xff80000099997808 */ /* 0x020fe40004000000 */
[----:B------:R-:W-:Y:S01]  /*15cd0*/  FSEL R152, R152, -INF , !P0 ;  /* 0xff80000098987808 */ /* 0x000fe20004000000 */
[----:B------:R-:W-:Y:S01]  /*15ce0*/  BSSY.RECONVERGENT B1, `(.L_x_1360) ;  /* 0x00000c8000017945 */ /* 0x000fe20003800200 */
[----:B------:R-:W-:-:S02]  /*15cf0*/  ISETP.GE.AND P1, PT, R5, R64, PT ;  /* 0x000000400500720c */ /* 0x000fc40003f26270 */
[----:B------:R-:W-:Y:S02]  /*15d00*/  ISETP.GE.AND P0, PT, R49, R64, PT ;  /* 0x000000403100720c */ /* 0x000fe40003f06270 */
[----:B------:R-:W-:Y:S02]  /*15d10*/  LOP3.LUT R5, R10, 0x200, RZ, 0xc0, !PT ;  /* 0x000002000a057812 */ /* 0x000fe400078ec0ff */
[----:B-1----:R-:W-:Y:S02]  /*15d20*/  FSEL R149, R149, -INF , !P6 ;  /* 0xff80000095957808 */ /* 0x002fe40007000000 */
[----:B------:R-:W-:Y:S02]  /*15d30*/  FSEL R148, R148, -INF , !P6 ;  /* 0xff80000094947808 */ /* 0x000fe40007000000 */
[----:B--2---:R-:W-:Y:S02]  /*15d40*/  FSEL R147, R147, -INF , !P5 ;  /* 0xff80000093937808 */ /* 0x004fe40006800000 */
[----:B------:R-:W-:-:S02]  /*15d50*/  FSEL R146, R146, -INF , !P5 ;  /* 0xff80000092927808 */ /* 0x000fc40006800000 */
[----:B---3--:R-:W-:Y:S02]  /*15d60*/  FSEL R145, R145, -INF , !P3 ;  /* 0xff80000091917808 */ /* 0x008fe40005800000 */
[----:B------:R-:W-:Y:S02]  /*15d70*/  FSEL R144, R144, -INF , !P3 ;  /* 0xff80000090907808 */ /* 0x000fe40005800000 */
[----:B------:R-:W-:Y:S02]  /*15d80*/  FSEL R141, R141, -INF , !P1 ;  /* 0xff8000008d8d7808 */ /* 0x000fe40004800000 */
[----:B------:R-:W-:Y:S02]  /*15d90*/  FSEL R135, R135, -INF , !P1 ;  /* 0xff80000087877808 */ /* 0x000fe40004800000 */
        /* <DEDUP_REMOVED lines=17> */
.L_x_1363:
[----:B------:R-:W2:Y:S01]  /*15eb0*/  LD.E R3, desc[UR4][R132.64+0x170] ;  /* 0x0001700484037980 */ /* 0x000ea2000c101900 */
[----:B------:R-:W-:Y:S02]  /*15ec0*/  IADD3 R62, PT, PT, R62, -0x100, RZ ;  /* 0xffffff003e3e7810 */ /* 0x000fe40007ffe0ff */
[----:B------:R-:W-:Y:S01]  /*15ed0*/  IABS R10, R238 ;  /* 0x000000ee000a7213 */ /* 0x000fe20000000000 */
[----:B------:R-:W3:Y:S01]  /*15ee0*/  LD.E.64 R20, desc[UR4][R132.64+0x20] ;  /* 0x0000200484147980 */ /* 0x000ee2000c101b00 */
        /* <DEDUP_REMOVED lines=16> */
[-C--:B------:R-:W-:Y:S02]  /*15ff0*/  IMAD R19, R14, R7.reuse, R6 ;  /* 0x000000070e137224 */ /* 0x080fe400078e0206 */
[----:B------:R-:W-:-:S03]  /*16000*/  IMAD R7, R15, R7, R10 ;  /* 0x000000070f077224 */ /* 0x000fc600078e020a */
[C---:B------:R-:W-:Y:S02]  /*16010*/  ISETP.GT.U32.AND P1, PT, R4.reuse, R19, PT ;  /* 0x000000130400720c */ /* 0x040fe40003f24070 */
[----:B------:R-:W-:-:S11]  /*16020*/  ISETP.GT.U32.AND P3, PT, R4, R7, PT ;  /* 0x000000070400720c */ /* 0x000fd60003f64070 */
[-C--:B------:R-:W-:Y:S01]  /*16030*/  @!P1 IADD3 R19, PT, PT, R19, -R4.reuse, RZ ;  /* 0x8000000413139210 */ /* 0x080fe20007ffe0ff */
[----:B------:R-:W-:Y:S01]  /*16040*/  @!P1 VIADD R14, R14, 0x1 ;  /* 0x000000010e0e9836 */ /* 0x000fe20000000000 */
[----:B------:R-:W-:Y:S01]  /*16050*/  @!P3 IADD3 R15, PT, PT, R15, 0x1, RZ ;  /* 0x000000010f0fb810 */ /* 0x000fe20007ffe0ff */
[----:B------:R-:W-:Y:S01]  /*16060*/  @!P3 IMAD.IADD R7, R7, 0x1, -R4 ;  /* 0x000000010707b824 */ /* 0x000fe200078e0a04 */
[-C--:B------:R-:W-:Y:S02]  /*16070*/  ISETP.GE.U32.AND P5, PT, R19, R4.reuse, PT ;  /* 0x000000041300720c */ /* 0x080fe40003fa6070 */
[----:B------:R-:W-:Y:S01]  /*16080*/  ISETP.NE.AND P1, PT, R3, RZ, PT ;  /* 0x000000ff0300720c */ /* 0x000fe20003f25270 */
[----:B------:R-:W2:Y:S01]  /*16090*/  LD.E.64 R18, desc[UR4][R132.64+0x38] ;  /* 0x0000380484127980 */ /* 0x000ea2000c101b00 */
[----:B------:R-:W-:Y:S02]  /*160a0*/  ISETP.GE.U32.AND P6, PT, R7, R4, PT ;  /* 0x000000040700720c */ /* 0x000fe40003fc6070 */
[----:B------:R-:W-:-:S04]  /*160b0*/  LOP3.LUT R4, R238, R3, RZ, 0x3c, !PT ;  /* 0x00000003ee047212 */ /* 0x000fc800078e3cff */
[----:B------:R-:W-:-:S03]  /*160c0*/  ISETP.GE.AND P3, PT, R4, RZ, PT ;  /* 0x000000ff0400720c */ /* 0x000fc60003f66270 */
[----:B------:R-:W-:-:S04]  /*160d0*/  @P5 IADD3 R14, PT, PT, R14, 0x1, RZ ;  /* 0x000000010e0e5810 */ /* 0x000fc80007ffe0ff */
[----:B------:R-:W-:Y:S02]  /*160e0*/  @P6 VIADD R15, R15, 0x1 ;  /* 0x000000010f0f6836 */ /* 0x000fe40000000000 */
[----:B------:R-:W-:-:S03]  /*160f0*/  @!P0 IMAD.MOV R14, RZ, RZ, -R14 ;  /* 0x000000ffff0e8224 */ /* 0x000fc600078e0a0e */
[----:B------:R-:W-:Y:S02]  /*16100*/  MOV R6, R15 ;  /* 0x0000000f00067202 */ /* 0x000fe40000000f00 */
[----:B------:R-:W-:Y:S02]  /*16110*/  LOP3.LUT R15, RZ, R3, RZ, 0x33, !PT ;  /* 0x00000003ff0f7212 */ /* 0x000fe400078e33ff */
[----:B------:R-:W-:Y:S02]  /*16120*/  @!P3 IADD3 R6, PT, PT, -R6, RZ, RZ ;  /* 0x000000ff0606b210 */ /* 0x000fe40007ffe1ff */
[C---:B------:R-:W-:Y:S02]  /*16130*/  SEL R4, R15.reuse, R14, !P1 ;  /* 0x0000000e0f047207 */ /* 0x040fe40004800000 */
[----:B------:R-:W-:-:S03]  /*16140*/  SEL R15, R15, R6, !P1 ;  /* 0x000000060f0f7207 */ /* 0x000fc60004800000 */
[----:B------:R-:W-:-:S04]  /*16150*/  IMAD.WIDE R24, R4, 0x4, R234 ;  /* 0x0000000404187825 */ /* 0x000fc800078e02ea */
[C---:B------:R-:W-:Y:S01]  /*16160*/  IMAD.WIDE R22, R15.reuse, 0x4, R234 ;  /* 0x000000040f167825 */ /* 0x040fe200078e02ea */
[----:B------:R-:W4:Y:S04]  /*16170*/  LD.E R10, desc[UR4][R24.64] ;  /* 0x00000004180a7980 */ /* 0x000f28000c101900 */
[----:B------:R-:W4:Y:S01]  /*16180*/  LD.E R7, desc[UR4][R22.64] ;  /* 0x0000000416077980 */ /* 0x000f22000c101900 */
[----:B------:R-:W-:-:S04]  /*16190*/  IMAD.IADD R6, R15, 0x1, -R4 ;  /* 0x000000010f067824 */ /* 0x000fc800078e0a04 */
[----:B------:R-:W-:-:S05]  /*161a0*/  IMAD R6, R3, R6, -0x80 ;  /* 0xffffff8003067424 */ /* 0x000fca00078e0206 */
[----:B------:R-:W-:Y:S01]  /*161b0*/  SHF.R.S32.HI R4, RZ, 0x1f, R6 ;  /* 0x0000001fff047819 */ /* 0x000fe20000011406 */
[-C--:B--2---:R-:W-:Y:S02]  /*161c0*/  IMAD R3, R19, R6.reuse, RZ ;  /* 0x0000000613037224 */ /* 0x084fe400078e02ff */
[----:B------:R-:W-:-:S04]  /*161d0*/  IMAD.WIDE.U32 R14, R18, R6, RZ ;  /* 0x00000006120e7225 */ /* 0x000fc800078e00ff */
[----:B------:R-:W-:-:S04]  /*161e0*/  IMAD R3, R18, R4, R3 ;  /* 0x0000000412037224 */ /* 0x000fc800078e0203 */
[----:B------:R-:W-:Y:S01]  /*161f0*/  IMAD.IADD R15, R15, 0x1, R3 ;  /* 0x000000010f0f7824 */ /* 0x000fe200078e0203 */
[----:B----4-:R-:W-:-:S04]  /*16200*/  IADD3 R7, PT, PT, R10, -R7, RZ ;  /* 0x800000070a077210 */ /* 0x010fc80007ffe0ff */
[----:B------:R-:W-:Y:S01]  /*16210*/  SHF.R.S32.HI R4, RZ, 0x1f, R7 ;  /* 0x0000001fff047819 */ /* 0x000fe20000011407 */
[----:B---3--:R-:W-:Y:S02]  /*16220*/  IMAD R3, R21, R7, RZ ;  /* 0x0000000715037224 */ /* 0x008fe400078e02ff */
[----:B------:R-:W-:-:S04]  /*16230*/  IMAD.WIDE.U32 R6, R7, R20, R14 ;  /* 0x0000001407067225 */ /* 0x000fc800078e000e */
[----:B------:R-:W-:Y:S01]  /*16240*/  IMAD R3, R20, R4, R3 ;  /* 0x0000000414037224 */ /* 0x000fe200078e0203 */
[----:B------:R-:W-:-:S04]  /*16250*/  LEA R222, P0, R6, R222, 0x1 ;  /* 0x000000de06de7211 */ /* 0x000fc800078008ff */
[----:B------:R-:W-:-:S04]  /*16260*/  IADD3 R3, PT, PT, R7, R3, RZ ;  /* 0x0000000307037210 */ /* 0x000fc80007ffe0ff */
[----:B------:R-:W-:Y:S02]  /*16270*/  LEA.HI.X R217, R6, R217, R3, 0x1, P0 ;  /* 0x000000d906d97211 */ /* 0x000fe400000f0c03 */
.L_x_1364:
[----:B------:R-:W-:Y:S05]  /*16280*/  BSYNC.RECONVERGENT B0 ;  /* 0x0000000000007941 */ /* 0x000fea0003800200 */
.L_x_1362:
[-C--:B------:R-:W-:Y:S01]  /*16290*/  ISETP.GE.AND P1, PT, R142, R231.reuse, PT ;  /* 0x000000e78e00720c */ /* 0x080fe20003f26270 */
[C---:B------:R-:W-:Y:S01]  /*162a0*/  IMAD.SHL.U32 R3, R218.reuse, 0x20, RZ ;  /* 0x00000020da037824 */ /* 0x040fe200078e00ff */
[----:B------:R-:W-:Y:S02]  /*162b0*/  ISETP.GE.AND P0, PT, R9, R231, PT ;  /* 0x000000e70900720c */ /* 0x000fe40003f06270 */
[----:B------:R-:W-:Y:S02]  /*162c0*/  SHF.L.U64.HI R4, R218, 0x5, R219 ;  /* 0x00000005da047819 */ /* 0x000fe400000102db */
[----:B------:R-:W-:-:S05]  /*162d0*/  IADD3 R6, P3, PT, R3, R222, RZ ;  /* 0x000000de03067210 */ /* 0x000fca0007f7e0ff */
[----:B------:R-:W-:Y:S01]  /*162e0*/  IMAD.X R7, R4, 0x1, R217, P3 ;  /* 0x0000000104077824 */ /* 0x000fe200018e06d9 */
[----:B------:R-:W-:Y:S01]  /*162f0*/  IADD3 R24, P3, PT, R6, R3, RZ ;  /* 0x0000000306187210 */ /* 0x000fe20007f7e0ff */
[----:B------:R-:W-:-:S04]  /*16300*/  @!P1 IMAD.MOV.U32 R216, RZ, RZ, R222 ;  /* 0x000000ffffd89224 */ /* 0x000fc800078e00de */
[----:B------:R-:W-:Y:S01]  /*16310*/  IMAD.X R25, R7, 0x1, R4, P3 ;  /* 0x0000000107197824 */ /* 0x000fe200018e0604 */
[----:B------:R-:W-:Y:S01]  /*16320*/  @!PT LDS RZ, [RZ] ;  /* 0x00000000fffff984 */ /* 0x000fe20000000800 */
[----:B------:R-:W-:Y:S01]  /*16330*/  @!PT LDS RZ, [RZ] ;  /* 0x00000000fffff984 */ /* 0x000fe20000000800 */
[----:B------:R-:W-:Y:S01]  /*16340*/  @!PT LDS RZ, [RZ] ;  /* 0x00000000fffff984 */ /* 0x000fe20000000800 */
[----:B------:R1:W-:Y:S01]  /*16350*/  @!P1 LDGSTS.E.BYPASS.LTC128B.128 [R63+0x4000], desc[UR4][R216.64] ;  /* 0x04000000d83f9fae */ /* 0x0003e2000b981a04 */
[----:B------:R-:W-:-:S03]  /*16360*/  IADD3 R22, P3, PT, R24, R3, RZ ;  /* 0x0000000318167210 */ /* 0x000fc60007f7e0ff */
[----:B------:R2:W-:Y:S02]  /*16370*/  @P1 STS.128 [R63+0x4000], RZ ;  /* 0x004000ff3f001388 */ /* 0x0005e40000000c00 */
[----:B------:R-:W-:Y:S01]  /*16380*/  IMAD.X R23, R25, 0x1, R4, P3 ;  /* 0x0000000119177824 */ /* 0x000fe200018e0604 */
[----:B------:R-:W-:-:S05]  /*16390*/  IADD3 R20, P3, PT, R22, R3, RZ ;  /* 0x0000000316147210 */ /* 0x000fca0007f7e0ff */
[----:B------:R-:W-:Y:S01]  /*163a0*/  IMAD.X R21, R23, 0x1, R4, P3 ;  /* 0x0000000117157824 */ /* 0x000fe200018e0604 */
[----:B------:R-:W-:-:S04]  /*163b0*/  IADD3 R18, P3, PT, R20, R3, RZ ;  /* 0x0000000314127210 */ /* 0x000fc80007f7e0ff */
[----:B------:R-:W-:Y:S01]  /*163c0*/  IADD3 R14, P5, PT, R18, R3, RZ ;  /* 0x00000003120e7210 */ /* 0x000fe20007fbe0ff */
[----:B------:R-:W-:-:S04]  /*163d0*/  IMAD.X R19, R21, 0x1, R4, P3 ;  /* 0x0000000115137824 */ /* 0x000fc800018e0604 */
[----:B------:R-:W-:Y:S01]  /*163e0*/  IMAD.X R15, R19, 0x1, R4, P5 ;  /* 0x00000001130f7824 */ /* 0x000fe200028e0604 */
[----:B-1----:R-:W-:-:S05]  /*163f0*/  @!P0 MOV R216, R222 ;  /* 0x000000de00d88202 */ /* 0x002fca0000000f00 */
        /* <DEDUP_REMOVED lines=20> */
[----:B-1----:R-:W-:Y:S01]  /*16540*/  @!P0 IMAD.MOV.U32 R6, RZ, RZ, R24 ;  /* 0x000000ffff068224 */ /* 0x002fe200078e0018 */
[----:B------:R-:W-:-:S05]  /*16550*/  @!P0 MOV R7, R25 ;  /* 0x0000001900078202 */ /* 0x000fca0000000f00 */
        /* <DEDUP_REMOVED lines=12> */
[----:B-1----:R-:W-:Y:S01]  /*16620*/  @!P0 IMAD.MOV.U32 R6, RZ, RZ, R22 ;  /* 0x000000ffff068224 */ /* 0x002fe200078e0016 */
        /* <DEDUP_REMOVED lines=20> */
[----:B-1----:R-:W-:Y:S01]  /*16770*/  @!P0 MOV R6, R18 ;  /* 0x0000001200068202 */ /* 0x002fe20000000f00 */
        /* <DEDUP_REMOVED lines=12> */
[----:B-1----:R-:W-:Y:S01]  /*16840*/  @!P0 MOV R6, R14 ;  /* 0x0000000e00068202 */ /* 0x002fe20000000f00 */
        /* <DEDUP_REMOVED lines=17> */
.L_x_1361:
[----:B------:R-:W-:Y:S05]  /*16960*/  BSYNC.RECONVERGENT B1 ;  /* 0x0000000000017941 */ /* 0x000fea0003800200 */
.L_x_1360:
[----:B------:R-:W3:Y:S01]  /*16970*/  LD.E R138, desc[UR4][R132.64+0xdc] ;  /* 0x0000dc04848a7980 */ /* 0x000ee2000c101900 */
        /* <DEDUP_REMOVED lines=31> */
[----:B--2---:R-:W-:Y:S02]  /*16b70*/  FMNMX.FTZ R6, R66, R3, !PT ;  /* 0x0000000342067209 */ /* 0x004fe40007810000 */
[----:B------:R-:W-:Y:S01]  /*16b80*/  IADD3 R5, PT, PT, R5, R8, RZ ;  /* 0x0000000805057210 */ /* 0x000fe20007ffe0ff */
[----:B------:R-:W1:Y:S03]  /*16b90*/  SHFL.BFLY PT, R4, R9, 0x2, 0x1f ;  /* 0x0c401f0009047f89 */ /* 0x000e6600000e0000 */
[----:B------:R-:W-:Y:S01]  /*16ba0*/  LEA R139, R5, UR6, 0x1 ;  /* 0x00000006058b7c11 */ /* 0x000fe2000f8e08ff */
[----:B------:R-:W2:Y:S03]  /*16bb0*/  SHFL.BFLY PT, R7, R6, 0x2, 0x1f ;  /* 0x0c401f0006077f89 */ /* 0x000ea600000e0000 */
        /* <DEDUP_REMOVED lines=9> */
[----:B--2---:R-:W-:-:S03]  /*16c50*/  FMNMX.FTZ R7, R6, R7, !PT ;  /* 0x0000000706077209 */ /* 0x004fc60007810000 */
[----:B------:R-:W1:Y:S04]  /*16c60*/  SHFL.BFLY PT, R3, R4, 0x1, 0x1f ;  /* 0x0c201f0004037f89 */ /* 0x000e6800000e0000 */
[----:B------:R-:W2:Y:S04]  /*16c70*/  SHFL.BFLY PT, R134, R7, 0x1, 0x1f ;  /* 0x0c201f0007867f89 */ /* 0x000ea800000e0000 */
[----:B------:R-:W-:Y:S04]  /*16c80*/  LDSM.16.MT88.4 R76, [R42+0x10000] ;  /* 0x010000002a4c783b */ /* 0x000fe80000004200 */
[----:B------:R-:W-:Y:S04]  /*16c90*/  LDSM.16.MT88.4 R32, [R139+0xc800] ;  /* 0x00c800008b20783b */ /* 0x000fe80000004200 */
[----:B------:R-:W-:Y:S04]  /*16ca0*/  LDSM.16.MT88.4 R28, [R60+0xc800] ;  /* 0x00c800003c1c783b */ /* 0x000fe80000004200 */
[----:B------:R-:W-:Y:S01]  /*16cb0*/  LDSM.16.MT88.4 R24, [R42+0xc800] ;  /* 0x00c800002a18783b */ /* 0x000fe20000004200 */
[----:B-1----:R-:W-:-:S03]  /*16cc0*/  FMNMX.FTZ R3, R4, R3, !PT ;  /* 0x0000000304037209 */ /* 0x002fc60007810000 */
[----:B------:R-:W-:Y:S01]  /*16cd0*/  LDSM.16.MT88.4 R20, [R0+0xc800] ;  /* 0x00c800000014783b */ /* 0x000fe20000004200 */
[----:B------:R-:W-:Y:S02]  /*16ce0*/  FSETP.NEU.FTZ.AND P0, PT, R3, -INF , PT ;  /* 0xff8000000300780b */ /* 0x000fe40003f1d000 */
[----:B--2---:R-:W-:Y:S02]  /*16cf0*/  FMNMX.FTZ R134, R7, R134, !PT ;  /* 0x0000008607867209 */ /* 0x004fe40007810000 */
[----:B------:R-:W-:Y:S01]  /*16d00*/  LDSM.16.MT88.4 R4, [R0+0x10000] ;  /* 0x010000000004783b */ /* 0x000fe20000004200 */
[C---:B---3--:R-:W-:Y:S02]  /*16d10*/  FMUL.FTZ R136, R138.reuse, R3 ;  /* 0x000000038a887220 */ /* 0x048fe40000410000 */
[----:B------:R-:W-:-:S03]  /*16d20*/  FMUL.FTZ R137, R138, R134 ;  /* 0x000000868a897220 */ /* 0x000fc60000410000 */
        /* <DEDUP_REMOVED lines=25> */
[----:B------:R-:W5:Y:S01]  /*16ec0*/  LDSM.16.MT88.4 R12, [R42+0x10800] ;  /* 0x010800002a0c783b */ /* 0x000f620000004200 */
[-CC-:B------:R-:W-:Y:S01]  /*16ed0*/  FFMA.FTZ R44, R41, R138.reuse, -R136.reuse ;  /* 0x0000008a292c7223 */ /* 0x180fe20000010888 */
[-CC-:B------:R-:W-:Y:S01]  /*16ee0*/  FFMA.FTZ R41, R43, R138.reuse, -R136.reuse ;  /* 0x0000008a2b297223 */ /* 0x180fe20000010888 */
[----:B------:R-:W-:Y:S01]  /*16ef0*/  MUFU.EX2 R65, R65 ;  /* 0x0000004100417308 */ /* 0x000fe20000000800 */
[----:B------:R-:W5:Y:S01]  /*16f00*/  LDSM.16.MT88.4 R16, [R60+0x10800] ;  /* 0x010800003c10783b */ /* 0x000f620000004200 */
        /* <DEDUP_REMOVED lines=23> */
[-CC-:B------:R-:W-:Y:S01]  /*17080*/  FFMA.FTZ R179, R174, R138.reuse, -R137.reuse ;  /* 0x0000008aaeb37223 */ /* 0x180fe20000010889 */
[----:B----4-:R-:W-:Y:S01]  /*17090*/  F2FP.F16.F32.PACK_AB R70, R58, R59 ;  /* 0x0000003b3a46723e */ /* 0x010fe200000000ff */
[-CC-:B------:R-:W-:Y:S01]  /*170a0*/  FFMA.FTZ R167, R167, R138.reuse, -R136.reuse ;  /* 0x0000008aa7a77223 */ /* 0x180fe20000010888 */
[----:B------:R-:W-:Y:S01]  /*170b0*/  MUFU.EX2 R55, R55 ;  /* 0x0000003700377308 */ /* 0x000fe20000000800 */
[-CC-:B------:R-:W-:Y:S01]  /*170c0*/  FFMA.FTZ R170, R170, R138.reuse, -R137.reuse ;  /* 0x0000008aaaaa7223 */ /* 0x180fe20000010889 */
[-C--:B------:R-:W-:Y:S01]  /*170d0*/  FFMA.FTZ R166, R166, R138.reuse, -R137 ;  /* 0x0000008aa6a67223 */ /* 0x080fe20000010889 */
[-CC-:B------:R-:W-:Y:S01]  /*170e0*/  FFMA.FTZ R165, R165, R138.reuse, -R136.reuse ;  /* 0x0000008aa5a57223 */ /* 0x180fe20000010888 */
[----:B------:R-:W3:Y:S01]  /*170f0*/  MUFU.EX2 R54, R54 ;  /* 0x0000003600367308 */ /* 0x000ee20000000800 */
[----:B-1----:R-:W-:Y:S03]  /*17100*/  HMMA.16816.F32 R96, R68, R92, RZ ;  /* 0x0000005c4460723c */ /* 0x002fe600000018ff */
[-CC-:B------:R-:W-:Y:S01]  /*17110*/  FFMA.FTZ R151, R151, R138.reuse, -R136.reuse ;  /* 0x0000008a97977223 */ /* 0x180fe20000010888 */
[----:B------:R-:W-:Y:S01]  /*17120*/  FFMA.FTZ R241, R67, R138, -R136 ;  /* 0x0000008a43f17223 */ /* 0x000fe20000010888 */
[----:B------:R-:W-:Y:S01]  /*17130*/  MUFU.EX2 R51, R51 ;  /* 0x0000003300337308 */ /* 0x000fe20000000800 */
[----:B------:R-:W-:Y:S01]  /*17140*/  FADD.FTZ R62, R63, R62 ;  /* 0x0000003e3f3e7221 */ /* 0x000fe20000010000 */
[----:B------:R-:W-:-:S02]  /*17150*/  FADD.FTZ R64, R65, R64 ;  /* 0x0000004041407221 */ /* 0x000fc40000010000 */
[----:B------:R-:W1:Y:S01]  /*17160*/  MUFU.EX2 R50, R50 ;  /* 0x0000003200327308 */ /* 0x000e620000000800 */
[C---:B------:R-:W-:Y:S01]  /*17170*/  HMMA.16816.F32 R92, R68.reuse, R94, RZ ;  /* 0x0000005e445c723c */ /* 0x040fe200000018ff */
[----:B------:R-:W-:Y:S01]  /*17180*/  FADD.FTZ R57, R57, R62 ;  /* 0x0000003e39397221 */ /* 0x000fe20000010000 */
[----:B------:R-:W-:Y:S01]  /*17190*/  FADD.FTZ R59, R59, R64 ;  /* 0x000000403b3b7221 */ /* 0x000fe20000010000 */
[----:B------:R-:W4:Y:S02]  /*171a0*/  MUFU.EX2 R48, R48 ;  /* 0x0000003000307308 */ /* 0x000f240000000800 */
[----:B------:R-:W-:Y:S01]  /*171b0*/  FADD.FTZ R56, R56, R57 ;  /* 0x0000003938387221 */ /* 0x000fe20000010000 */
[----:B------:R-:W-:Y:S01]  /*171c0*/  FADD.FTZ R58, R58, R59 ;  /* 0x0000003b3a3a7221 */ /* 0x000fe20000010000 */
[----:B------:R-:W-:Y:S01]  /*171d0*/  MUFU.EX2 R45, R45 ;  /* 0x0000002d002d7308 */ /* 0x000fe20000000800 */
[C---:B------:R-:W-:Y:S03]  /*171e0*/  HMMA.16816.F32 R128, R68.reuse, R124, RZ ;  /* 0x0000007c4480723c */ /* 0x040fe600000018ff */
[----:B------:R-:W-:Y:S04]  /*171f0*/  MUFU.EX2 R44, R44 ;  /* 0x0000002c002c7308 */ /* 0x000fe80000000800 */
[----:B------:R-:W-:Y:S01]  /*17200*/  MUFU.EX2 R41, R41 ;  /* 0x0000002900297308 */ /* 0x000fe20000000800 */
[C---:B------:R-:W-:Y:S03]  /*17210*/  HMMA.16816.F32 R120, R68.reuse, R116, RZ ;  /* 0x000000744478723c */ /* 0x040fe600000018ff */
[----:B------:R-:W-:Y:S04]  /*17220*/  MUFU.EX2 R47, R47 ;  /* 0x0000002f002f7308 */ /* 0x000fe80000000800 */
[----:B------:R2:W5:Y:S01]  /*17230*/  MUFU.EX2 R46, R38 ;  /* 0x00000026002e7308 */ /* 0x0005620000000800 */
[C---:B------:R-:W-:Y:S03]  /*17240*/  HMMA.16816.F32 R112, R68.reuse, R108, RZ ;  /* 0x0000006c4470723c */ /* 0x040fe600000018ff */
[----:B------:R-:W-:Y:S04]  /*17250*/  MUFU.EX2 R43, R43 ;  /* 0x0000002b002b7308 */ /* 0x000fe80000000800 */
[----:B------:R-:W5:Y:S01]  /*17260*/  MUFU.EX2 R40, R40 ;  /* 0x0000002800287308 */ /* 0x000f620000000800 */
[C---:B------:R-:W-:Y:S03]  /*17270*/  HMMA.16816.F32 R104, R68.reuse, R100, RZ ;  /* 0x000000644468723c */ /* 0x040fe600000018ff */
[----:B------:R-:W5:Y:S01]  /*17280*/  MUFU.EX2 R2, R2 ;  /* 0x0000000200027308 */ /* 0x000f620000000800 */
[----:B--2---:R-:W-:Y:S03]  /*17290*/  LDSM.16.MT88.4 R36, [R0+0x11000] ;  /* 0x011000000024783b */ /* 0x004fe60000004200 */
[----:B------:R-:W-:Y:S01]  /*172a0*/  MUFU.EX2 R156, R156 ;  /* 0x0000009c009c7308 */ /* 0x000fe20000000800 */
[C---:B------:R-:W-:Y:S03]  /*172b0*/  HMMA.16816.F32 R88, R68.reuse, R84, RZ ;  /* 0x000000544458723c */ /* 0x040fe600000018ff */
[----:B------:R-:W-:Y:S04]  /*172c0*/  MUFU.EX2 R159, R159 ;  /* 0x0000009f009f7308 */ /* 0x000fe80000000800 */
[----:B------:R-:W-:Y:S01]  /*172d0*/  MUFU.EX2 R157, R157 ;  /* 0x0000009d009d7308 */ /* 0x000fe20000000800 */
[C---:B------:R-:W-:Y:S03]  /*172e0*/  HMMA.16816.F32 R80, R68.reuse, R76, RZ ;  /* 0x0000004c4450723c */ /* 0x040fe600000018ff */
[----:B------:R2:W-:Y:S04]  /*172f0*/  MUFU.EX2 R158, R172 ;  /* 0x000000ac009e7308 */ /* 0x0005e80000000800 */
[----:B------:R-:W5:Y:S01]  /*17300*/  MUFU.EX2 R163, R163 ;  /* 0x000000a300a37308 */ /* 0x000f620000000800 */
[C---:B------:R-:W-:Y:S03]  /*17310*/  HMMA.16816.F32 R124, R68.reuse, R126, RZ ;  /* 0x0000007e447c723c */ /* 0x040fe600000018ff */
[----:B------:R-:W-:Y:S04]  /*17320*/  MUFU.EX2 R161, R161 ;  /* 0x000000a100a17308 */ /* 0x000fe80000000800 */
[----:B------:R-:W5:Y:S01]  /*17330*/  MUFU.EX2 R160, R160 ;  /* 0x000000a000a07308 */ /* 0x000f620000000800 */
[----:B------:R-:W-:Y:S01]  /*17340*/  HMMA.16816.F32 R116, R68, R118, RZ ;  /* 0x000000764474723c */ /* 0x000fe200000018ff */
[-CC-:B--2---:R-:W-:Y:S01]  /*17350*/  FFMA.FTZ R172, R177, R138.reuse, -R136.reuse ;  /* 0x0000008ab1ac7223 */ /* 0x184fe20000010888 */
[-C--:B------:R-:W-:Y:S01]  /*17360*/  FFMA.FTZ R177, R180, R138.reuse, -R137 ;  /* 0x0000008ab4b17223 */ /* 0x080fe20000010889 */
[----:B------:R-:W2:Y:S01]  /*17370*/  MUFU.EX2 R162, R162 ;  /* 0x000000a200a27308 */ /* 0x000ea20000000800 */
[----:B------:R-:W-:-:S03]  /*17380*/  FFMA.FTZ R180, R173, R138, -R136 ;  /* 0x0000008aadb47223 */ /* 0x000fc60000010888 */
        /* <DEDUP_REMOVED lines=18> */
[----:B-1----:R-:W-:Y:S01]  /*174b0*/  F2FP.F16.F32.PACK_AB R6, R50, R51 ;  /* 0x000000333206723e */ /* 0x002fe200000000ff */
[----:B------:R-:W-:Y:S01]  /*174c0*/  FADD.FTZ R52, R52, R53 ;  /* 0x0000003534347221 */ /* 0x000fe20000010000 */
[----:B----4-:R-:W-:Y:S01]  /*174d0*/  F2FP.F16.F32.PACK_AB R7, R48, R49 ;  /* 0x000000313007723e */ /* 0x010fe200000000ff */
[----:B------:R-:W-:Y:S02]  /*174e0*/  FADD.FTZ R51, R51, R54 ;  /* 0x0000003633337221 */ /* 0x000fe40000010000 */
[----:B------:R-:W-:Y:S02]  /*174f0*/  FADD.FTZ R49, R49, R52 ;  /* 0x0000003431317221 */ /* 0x000fe40000010000 */
[----:B------:R-:W-:-:S02]  /*17500*/  FADD.FTZ R50, R50, R51 ;  /* 0x0000003332327221 */ /* 0x000fc40000010000 */
[----:B------:R-:W-:Y:S05]  /*17510*/  HMMA.16816.F32 R96, R4, R8, R96 ;  /* 0x000000080460723c */ /* 0x000fea0000001860 */
[----:B------:R-:W-:-:S03]  /*17520*/  FADD.FTZ R48, R48, R49 ;  /* 0x0000003130307221 */ /* 0x000fc60000010000 */
[C---:B------:R-:W-:Y:S01]  /*17530*/  HMMA.16816.F32 R92, R4.reuse, R10, R92 ;  /* 0x0000000a045c723c */ /* 0x040fe2000000185c */
[----:B------:R-:W1:Y:S07]  /*17540*/  LDSM.16.MT88.4 R8, [R0+0x10800] ;  /* 0x010800000008783b */ /* 0x000e6e0000004200 */
[C---:B------:R-:W-:Y:S08]  /*17550*/  HMMA.16816.F32 R128, R4.reuse, R32, R128 ;  /* 0x000000200480723c */ /* 0x040ff00000001880 */
[C---:B------:R-:W-:Y:S01]  /*17560*/  HMMA.16816.F32 R124, R4.reuse, R34, R124 ;  /* 0x00000022047c723c */ /* 0x040fe2000000187c */
[----:B------:R-:W3:Y:S07]  /*17570*/  LDSM.16.MT88.4 R32, [R139+0xd000] ;  /* 0x00d000008b20783b */ /* 0x000eee0000004200 */
[C---:B-----5:R-:W-:Y:S08]  /*17580*/  HMMA.16816.F32 R80, R4.reuse, R12, R80 ;  /* 0x0000000c0450723c */ /* 0x060ff00000001850 */
[C---:B------:R-:W-:Y:S01]  /*17590*/  HMMA.16816.F32 R76, R4.reuse, R14, R76 ;  /* 0x0000000e044c723c */ /* 0x040fe2000000184c */
[----:B------:R-:W4:Y:S07]  /*175a0*/  LDSM.16.MT88.4 R12, [R60+0x11000] ;  /* 0x011000003c0c783b */ /* 0x000f2e0000004200 */
[C---:B------:R-:W-:Y:S08]  /*175b0*/  HMMA.16816.F32 R88, R4.reuse, R16, R88 ;  /* 0x000000100458723c */ /* 0x040ff00000001858 */
[C---:B-1----:R-:W-:Y:S08]  /*175c0*/  HMMA.16816.F32 R72, R4.reuse, R8, R72 ;  /* 0x000000080448723c */ /* 0x042ff00000001848 */
[C---:B------:R-:W-:Y:S01]  /*175d0*/  HMMA.16816.F32 R68, R4.reuse, R10, R68 ;  /* 0x0000000a0444723c */ /* 0x040fe20000001844 */
[----:B------:R-:W1:Y:S07]  /*175e0*/  LDSM.16.MT88.4 R8, [R42+0x11000] ;  /* 0x011000002a08783b */ /* 0x000e6e0000004200 */
[C---:B------:R-:W-:Y:S01]  /*175f0*/  HMMA.16816.F32 R84, R4.reuse, R18, R84 ;  /* 0x000000120454723c */ /* 0x040fe20000001854 */
[----:B------:R-:W5:Y:S07]  /*17600*/  LDSM.16.MT88.4 R16, [R139+0x11000] ;  /* 0x011000008b10783b */ /* 0x000f6e0000004200 */
        /* <DEDUP_REMOVED lines=8> */
[----:B------:R-:W2:Y:S02]  /*17690*/  LDSM.16.MT88.4 R20, [R0+0xd000] ;  /* 0x00d000000014783b */ /* 0x000ea40000004200 */
[----:B------:R-:W-:Y:S01]  /*176a0*/  F2FP.F16.F32.PACK_AB R4, R46, R47 ;  /* 0x0000002f2e04723e */ /* 0x000fe200000000ff */
[----:B------:R-:W-:Y:S01]  /*176b0*/  FADD.FTZ R47, R47, R50 ;  /* 0x000000322f2f7221 */ /* 0x000fe20000010000 */
[----:B------:R-:W-:Y:S01]  /*176c0*/  F2FP.F16.F32.PACK_AB R5, R44, R45 ;  /* 0x0000002d2c05723e */ /* 0x000fe200000000ff */
[----:B------:R-:W-:Y:S01]  /*176d0*/  FADD.FTZ R45, R45, R48 ;  /* 0x000000302d2d7221 */ /* 0x000fe20000010000 */
[----:B------:R-:W-:Y:S01]  /*176e0*/  F2FP.F16.F32.PACK_AB R6, R40, R43 ;  /* 0x0000002b2806723e */ /* 0x000fe200000000ff */
[----:B------:R-:W-:Y:S01]  /*176f0*/  FADD.FTZ R46, R46, R47 ;  /* 0x0000002f2e2e7221 */ /* 0x000fe20000010000 */
[----:B------:R-:W-:Y:S01]  /*17700*/  F2FP.F16.F32.PACK_AB R7, R2, R41 ;  /* 0x000000290207723e */ /* 0x000fe200000000ff */
[----:B------:R-:W-:-:S06]  /*17710*/  FADD.FTZ R44, R44, R45 ;  /* 0x0000002d2c2c7221 */ /* 0x000fcc0000010000 */
[C---:B---3--:R-:W-:Y:S08]  /*17720*/  HMMA.16816.F32 R128, R4.reuse, R32, R128 ;  /* 0x000000200480723c */ /* 0x048ff00000001880 */
[C---:B------:R-:W-:Y:S01]  /*17730*/  HMMA.16816.F32 R124, R4.reuse, R34, R124 ;  /* 0x00000022047c723c */ /* 0x040fe2000000187c */
[----:B------:R-:W3:Y:S07]  /*17740*/  LDSM.16.MT88.4 R32, [R139+0xd800] ;  /* 0x00d800008b20783b */ /* 0x000eee0000004200 */
[C---:B----4-:R-:W-:Y:S08]  /*17750*/  HMMA.16816.F32 R88, R4.reuse, R12, R88 ;  /* 0x0000000c0458723c */ /* 0x050ff00000001858 */
[C---:B------:R-:W-:Y:S01]  /*17760*/  HMMA.16816.F32 R84, R4.reuse, R14, R84 ;  /* 0x0000000e0454723c */ /* 0x040fe20000001854 */
[----:B------:R-:W4:Y:S07]  /*17770*/  LDSM.16.MT88.4 R12, [R60+0x11800] ;  /* 0x011800003c0c783b */ /* 0x000f2e0000004200 */
[C---:B-1----:R-:W-:Y:S08]  /*17780*/  HMMA.16816.F32 R80, R4.reuse, R8, R80 ;  /* 0x000000080450723c */ /* 0x042ff00000001850 */
[C---:B------:R-:W-:Y:S01]  /*17790*/  HMMA.16816.F32 R76, R4.reuse, R10, R76 ;  /* 0x0000000a044c723c */ /* 0x040fe2000000184c */
[----:B------:R-:W1:Y:S07]  /*177a0*/  LDSM.16.MT88.4 R8, [R42+0x11800] ;  /* 0x011800002a08783b */ /* 0x000e6e0000004200 */
[C---:B-----5:R-:W-:Y:S08]  /*177b0*/  HMMA.16816.F32 R96, R4.reuse, R16, R96 ;  /* 0x000000100460723c */ /* 0x060ff00000001860 */
[C---:B------:R-:W-:Y:S01]  /*177c0*/  HMMA.16816.F32 R92, R4.reuse, R18, R92 ;  /* 0x00000012045c723c */ /* 0x040fe2000000185c */
[----:B------:R-:W5:Y:S07]  /*177d0*/  LDSM.16.MT88.4 R16, [R139+0x11800] ;  /* 0x011800008b10783b */ /* 0x000f6e0000004200 */
        /* <DEDUP_REMOVED lines=10> */
[----:B------:R-:W-:Y:S03]  /*17880*/  HMMA.16816.F32 R68, R4, R38, R68 ;  /* 0x000000260444723c */ /* 0x000fe60000001844 */
[----:B------:R-:W-:Y:S01]  /*17890*/  F2FP.F16.F32.PACK_AB R4, R163, R158 ;  /* 0x0000009ea304723e */ /* 0x000fe200000000ff */
[----:B------:R-:W-:Y:S01]  /*178a0*/  LDSM.16.MT88.4 R36, [R42+0x12000] ;  /* 0x012000002a24783b */ /* 0x000fe20000004200 */
[----:B------:R-:W-:-:S02]  /*178b0*/  F2FP.F16.F32.PACK_AB R5, R159, R156 ;  /* 0x0000009c9f05723e */ /* 0x000fc400000000ff */
[----:B------:R-:W-:Y:S02]  /*178c0*/  F2FP.F16.F32.PACK_AB R6, R160, R161 ;  /* 0x000000a1a006723e */ /* 0x000fe400000000ff */
[----:B------:R-:W-:-:S07]  /*178d0*/  F2FP.F16.F32.PACK_AB R7, R162, R157 ;  /* 0x0000009da207723e */ /* 0x000fce00000000ff */
[C---:B---3--:R-:W-:Y:S08]  /*178e0*/  HMMA.16816.F32 R128, R4.reuse, R32, R128 ;  /* 0x000000200480723c */ /* 0x048ff00000001880 */
[C---:B------:R-:W-:Y:S01]  /*178f0*/  HMMA.16816.F32 R124, R4.reuse, R34, R124 ;  /* 0x00000022047c723c */ /* 0x040fe2000000187c */
[----:B------:R-:W3:Y:S07]  /*17900*/  LDSM.16.MT88.4 R32, [R0+0x11800] ;  /* 0x011800000020783b */ /* 0x000eee0000004200 */
[----:B----4-:R-:W-:Y:S03]  /*17910*/  HMMA.16816.F32 R88, R4, R12, R88 ;  /* 0x0000000c0458723c */ /* 0x010fe60000001858 */
[-CC-:B------:R-:W-:Y:S01]  /*17920*/  FFMA.FTZ R12, R171, R138.reuse, -R136.reuse ;  /* 0x0000008aab0c7223 */ /* 0x180fe20000010888 */
[----:B------:R-:W-:-:S03]  /*17930*/  FFMA.FTZ R171, R169, R138, -R136 ;  /* 0x0000008aa9ab7223 */ /* 0x000fc60000010888 */
[----:B------:R4:W-:Y:S01]  /*17940*/  MUFU.EX2 R169, R12 ;  /* 0x0000000c00a97308 */ /* 0x0009e20000000800 */
[C---:B-1----:R-:W-:Y:S03]  /*17950*/  HMMA.16816.F32 R80, R4.reuse, R8, R80 ;  /* 0x000000080450723c */ /* 0x042fe60000001850 */
[-CC-:B------:R-:W-:Y:S01]  /*17960*/  FFMA.FTZ R8, R178, R138.reuse, -R137.reuse ;  /* 0x0000008ab2087223 */ /* 0x180fe20000010889 */
[-C--:B------:R-:W-:Y:S01]  /*17970*/  FFMA.FTZ R178, R176, R138.reuse, -R137 ;  /* 0x0000008ab0b27223 */ /* 0x080fe20000010889 */
[----:B------:R-:W-:Y:S01]  /*17980*/  FFMA.FTZ R176, R181, R138, -R136 ;  /* 0x0000008ab5b07223 */ /* 0x000fe20000010888 */
[----:B------:R-:W-:Y:S02]  /*17990*/  MUFU.EX2 R171, R171 ;  /* 0x000000ab00ab7308 */ /* 0x000fe40000000800 */
[C---:B------:R-:W-:Y:S02]  /*179a0*/  HMMA.16816.F32 R84, R4.reuse, R14, R84 ;  /* 0x0000000e0454723c */ /* 0x040fe40000001854 */
[----:B------:R1:W3:Y:S01]  /*179b0*/  MUFU.EX2 R174, R8 ;  /* 0x0000000800ae7308 */ /* 0x0002e20000000800 */
[----:B----4-:R-:W4:Y:S03]  /*179c0*/  LDSM.16.MT88.4 R12, [R139+0x12000] ;  /* 0x012000008b0c783b */ /* 0x010f260000004200 */
[----:B------:R-:W3:Y:S02]  /*179d0*/  MUFU.EX2 R178, R178 ;  /* 0x000000b200b27308 */ /* 0x000ee40000000800 */
[C---:B------:R-:W-:Y:S02]  /*179e0*/  HMMA.16816.F32 R76, R4.reuse, R10, R76 ;  /* 0x0000000a044c723c */ /* 0x040fe4000000184c */
[----:B------:R-:W3:Y:S01]  /*179f0*/  MUFU.EX2 R176, R176 ;  /* 0x000000b000b07308 */ /* 0x000ee20000000800 */
[----:B-1----:R-:W1:Y:S05]  /*17a00*/  LDSM.16.MT88.4 R8, [R60+0x12000] ;  /* 0x012000003c08783b */ /* 0x002e6a0000004200 */
[C---:B-----5:R-:W-:Y:S08]  /*17a10*/  HMMA.16816.F32 R96, R4.reuse, R16, R96 ;  /* 0x000000100460723c */ /* 0x060ff00000001860 */
[C---:B------:R-:W-:Y:S01]  /*17a20*/  HMMA.16816.F32 R92, R4.reuse, R18, R92 ;  /* 0x00000012045c723c */ /* 0x040fe2000000185c */
[----:B------:R-:W-:Y:S07]  /*17a30*/  LDSM.16.MT88.4 R16, [R0+0xe000] ;  /* 0x00e000000010783b */ /* 0x000fee0000004200 */
[C---:B--2---:R-:W-:Y:S08]  /*17a40*/  HMMA.16816.F32 R120, R4.reuse, R28, R120 ;  /* 0x0000001c0478723c */ /* 0x044ff00000001878 */
[C---:B------:R-:W-:Y:S01]  /*17a50*/  HMMA.16816.F32 R116, R4.reuse, R30, R116 ;  /* 0x0000001e0474723c */ /* 0x040fe20000001874 */
[----:B------:R-:W2:Y:S07]  /*17a60*/  LDSM.16.MT88.4 R28, [R139+0xe000] ;  /* 0x00e000008b1c783b */ /* 0x000eae0000004200 */
[C---:B------:R-:W-:Y:S08]  /*17a70*/  HMMA.16816.F32 R112, R4.reuse, R24, R112 ;  /* 0x000000180470723c */ /* 0x040ff00000001870 */
[C---:B------:R-:W-:Y:S01]  /*17a80*/  HMMA.16816.F32 R108, R4.reuse, R26, R108 ;  /* 0x0000001a046c723c */ /* 0x040fe2000000186c */
[----:B------:R-:W5:Y:S07]  /*17a90*/  LDSM.16.MT88.4 R24, [R60+0xe000] ;  /* 0x00e000003c18783b */ /* 0x000f6e0000004200 */
[C---:B------:R-:W-:Y:S08]  /*17aa0*/  HMMA.16816.F32 R104, R4.reuse, R20, R104 ;  /* 0x000000140468723c */ /* 0x040ff00000001868 */
[C---:B------:R-:W-:Y:S01]  /*17ab0*/  HMMA.16816.F32 R100, R4.reuse, R22, R100 ;  /* 0x000000160464723c */ /* 0x040fe20000001864 */
[----:B------:R-:W5:Y:S07]  /*17ac0*/  LDSM.16.MT88.4 R20, [R42+0xe000] ;  /* 0x00e000002a14783b */ /* 0x000f6e0000004200 */
[C---:B---3--:R-:W-:Y:S08]  /*17ad0*/  HMMA.16816.F32 R72, R4.reuse, R32, R72 ;  /* 0x000000200448723c */ /* 0x048ff00000001848 */
[----:B------:R-:W-:Y:S03]  /*17ae0*/  HMMA.16816.F32 R68, R4, R34, R68 ;  /* 0x000000220444723c */ /* 0x000fe60000001844 */
[----:B------:R-:W-:Y:S01]  /*17af0*/  F2FP.F16.F32.PACK_AB R4, R174, R177 ;  /* 0x000000b1ae04723e */ /* 0x000fe200000000ff */
[----:B------:R-:W-:Y:S01]  /*17b00*/  LDSM.16.MT88.4 R32, [R139+0xe800] ;  /* 0x00e800008b20783b */ /* 0x000fe20000004200 */
[----:B------:R-:W-:-:S02]  /*17b10*/  F2FP.F16.F32.PACK_AB R5, R169, R172 ;  /* 0x000000aca905723e */ /* 0x000fc400000000ff */
[----:B------:R-:W-:Y:S02]  /*17b20*/  F2FP.F16.F32.PACK_AB R6, R178, R179 ;  /* 0x000000b3b206723e */ /* 0x000fe400000000ff */
[----:B------:R-:W-:-:S07]  /*17b30*/  F2FP.F16.F32.PACK_AB R7, R176, R171 ;  /* 0x000000abb007723e */ /* 0x000fce00000000ff */
[C---:B----4-:R-:W-:Y:S08]  /*17b40*/  HMMA.16816.F32 R96, R4.reuse, R12, R96 ;  /* 0x0000000c0460723c */ /* 0x050ff00000001860 */
[C---:B------:R-:W-:Y:S01]  /*17b50*/  HMMA.16816.F32 R92, R4.reuse, R14, R92 ;  /* 0x0000000e045c723c */ /* 0x040fe2000000185c */
[----:B------:R-:W3:Y:S07]  /*17b60*/  LDSM.16.MT88.4 R12, [R0+0x12000] ;  /* 0x01200000000c783b */ /* 0x000eee0000004200 */
[----:B-1----:R-:W-:Y:S03]  /*17b70*/  HMMA.16816.F32 R88, R4, R8, R88 ;  /* 0x000000080458723c */ /* 0x002fe60000001858 */
        /* <DEDUP_REMOVED lines=8> */
[----:B------:R-:W-:Y:S01]  /*17c00*/  MUFU.EX2 R36, R166 ;  /* 0x000000a600247308 */ /* 0x000fe20000000800 */
[-CC-:B------:R-:W-:Y:S01]  /*17c10*/  FFMA.FTZ R164, R153, R138.reuse, -R136.reuse ;  /* 0x0000008a99a47223 */ /* 0x180fe20000010888 */
[-CC-:B------:R-:W-:Y:S01]  /*17c20*/  FFMA.FTZ R153, R152, R138.reuse, -R137.reuse ;  /* 0x0000008a98997223 */ /* 0x180fe20000010889 */
[----:B-1----:R-:W1:Y:S02]  /*17c30*/  LDSM.16.MT88.4 R8, [R139+0x12800] ;  /* 0x012800008b08783b */ /* 0x002e640000004200 */
[----:B------:R-:W4:Y:S01]  /*17c40*/  MUFU.EX2 R37, R37 ;  /* 0x0000002500257308 */ /* 0x000f220000000800 */
[----:B------:R-:W-:Y:S03]  /*17c50*/  HMMA.16816.F32 R76, R4, R38, R76 ;  /* 0x00000026044c723c */ /* 0x000fe6000000184c */
[-CC-:B------:R-:W-:Y:S01]  /*17c60*/  FFMA.FTZ R39, R155, R138.reuse, -R136.reuse ;  /* 0x0000008a9b277223 */ /* 0x180fe20000010888 */
[-C--:B------:R-:W-:Y:S01]  /*17c70*/  FFMA.FTZ R155, R150, R138.reuse, -R137 ;  /* 0x0000008a969b7223 */ /* 0x080fe20000010889 */
[----:B------:R5:W4:Y:S01]  /*17c80*/  MUFU.EX2 R38, R165 ;  /* 0x000000a500267308 */ /* 0x000b220000000800 */
[----:B------:R-:W-:-:S03]  /*17c90*/  FFMA.FTZ R150, R149, R138, -R136 ;  /* 0x0000008a95967223 */ /* 0x000fc60000010888 */
[----:B------:R-:W-:Y:S01]  /*17ca0*/  MUFU.EX2 R39, R39 ;  /* 0x0000002700277308 */ /* 0x000fe20000000800 */
[C---:B--2---:R-:W-:Y:S03]  /*17cb0*/  HMMA.16816.F32 R128, R4.reuse, R28, R128 ;  /* 0x0000001c0480723c */ /* 0x044fe60000001880 */
[----:B------:R-:W-:Y:S04]  /*17cc0*/  MUFU.EX2 R164, R164 ;  /* 0x000000a400a47308 */ /* 0x000fe80000000800 */
[----:B------:R-:W-:Y:S01]  /*17cd0*/  MUFU.EX2 R153, R153 ;  /* 0x0000009900997308 */ /* 0x000fe20000000800 */
[C---:B------:R-:W-:Y:S01]  /*17ce0*/  HMMA.16816.F32 R124, R4.reuse, R30, R124 ;  /* 0x0000001e047c723c */ /* 0x040fe2000000187c */
[----:B------:R-:W-:Y:S02]  /*17cf0*/  LDSM.16.MT88.4 R28, [R60+0xe800] ;  /* 0x00e800003c1c783b */ /* 0x000fe40000004200 */
[-CC-:B-----5:R-:W-:Y:S01]  /*17d00*/  FFMA.FTZ R165, R154, R138.reuse, -R137.reuse ;  /* 0x0000008a9aa57223 */ /* 0x1a0fe20000010889 */
[----:B------:R-:W-:Y:S01]  /*17d10*/  FFMA.FTZ R154, R148, R138, -R137 ;  /* 0x0000008a949a7223 */ /* 0x000fe20000010889 */
[----:B------:R-:W-:Y:S03]  /*17d20*/  MUFU.EX2 R150, R150 ;  /* 0x0000009600967308 */ /* 0x000fe60000000800 */
[C---:B------:R-:W-:Y:S01]  /*17d30*/  HMMA.16816.F32 R120, R4.reuse, R24, R120 ;  /* 0x000000180478723c */ /* 0x040fe20000001878 */
[----:B------:R-:W2:Y:S04]  /*17d40*/  MUFU.EX2 R152, R165 ;  /* 0x000000a500987308 */ /* 0x000ea80000000800 */
[----:B------:R-:W-:Y:S03]  /*17d50*/  MUFU.EX2 R148, R155 ;  /* 0x0000009b00947308 */ /* 0x000fe60000000800 */
[C---:B------:R-:W-:Y:S01]  /*17d60*/  HMMA.16816.F32 R116, R4.reuse, R26, R116 ;  /* 0x0000001a0474723c */ /* 0x040fe20000001874 */
[----:B------:R-:W-:Y:S01]  /*17d70*/  LDSM.16.MT88.4 R24, [R42+0xe800] ;  /* 0x00e800002a18783b */ /* 0x000fe20000004200 */
[----:B------:R-:W5:Y:S06]  /*17d80*/  MUFU.EX2 R149, R154 ;  /* 0x0000009a00957308 */ /* 0x000f6c0000000800 */
[C---:B------:R-:W-:Y:S08]  /*17d90*/  HMMA.16816.F32 R112, R4.reuse, R20, R112 ;  /* 0x000000140470723c */ /* 0x040ff00000001870 */
[C---:B------:R-:W-:Y:S01]  /*17da0*/  HMMA.16816.F32 R108, R4.reuse, R22, R108 ;  /* 0x00000016046c723c */ /* 0x040fe2000000186c */
[----:B------:R-:W2:Y:S07]  /*17db0*/  LDSM.16.MT88.4 R20, [R0+0xe800] ;  /* 0x00e800000014783b */ /* 0x000eae0000004200 */
[C---:B------:R-:W-:Y:S08]  /*17dc0*/  HMMA.16816.F32 R104, R4.reuse, R16, R104 ;  /* 0x000000100468723c */ /* 0x040ff00000001868 */
[C---:B------:R-:W-:Y:S01]  /*17dd0*/  HMMA.16816.F32 R100, R4.reuse, R18, R100 ;  /* 0x000000120464723c */ /* 0x040fe20000001864 */
[----:B------:R-:W5:Y:S07]  /*17de0*/  LDSM.16.MT88.4 R16, [R60+0x12800] ;  /* 0x012800003c10783b */ /* 0x000f6e0000004200 */
[C---:B---3--:R-:W-:Y:S08]  /*17df0*/  HMMA.16816.F32 R72, R4.reuse, R12, R72 ;  /* 0x0000000c0448723c */ /* 0x048ff00000001848 */
[----:B------:R-:W-:Y:S03]  /*17e00*/  HMMA.16816.F32 R68, R4, R14, R68 ;  /* 0x0000000e0444723c */ /* 0x000fe60000001844 */
[----:B----4-:R-:W-:Y:S01]  /*17e10*/  F2FP.F16.F32.PACK_AB R4, R175, R168 ;  /* 0x000000a8af04723e */ /* 0x010fe200000000ff */
[----:B------:R-:W3:Y:S01]  /*17e20*/  LDSM.16.MT88.4 R12, [R42+0x12800] ;  /* 0x012800002a0c783b */ /* 0x000ee20000004200 */
        /* <DEDUP_REMOVED lines=9> */
[C---:B-----5:R-:W-:Y:S08]  /*17ec0*/  HMMA.16816.F32 R88, R4.reuse, R16, R88 ;  /* 0x000000100458723c */ /* 0x060ff00000001858 */
[C---:B------:R-:W-:Y:S01]  /*17ed0*/  HMMA.16816.F32 R84, R4.reuse, R18, R84 ;  /* 0x000000120454723c */ /* 0x040fe20000001854 */
[----:B------:R-:W-:Y:S07]  /*17ee0*/  LDSM.16.MT88.4 R16, [R139+0x13000] ;  /* 0x013000008b10783b */ /* 0x000fee0000004200 */
[C---:B---3--:R-:W-:Y:S08]  /*17ef0*/  HMMA.16816.F32 R80, R4.reuse, R12, R80 ;  /* 0x0000000c0450723c */ /* 0x048ff00000001850 */
[C---:B-1----:R-:W-:Y:S08]  /*17f00*/  HMMA.16816.F32 R72, R4.reuse, R8, R72 ;  /* 0x000000080448723c */ /* 0x042ff00000001848 */
[C---:B------:R-:W-:Y:S01]  /*17f10*/  HMMA.16816.F32 R68, R4.reuse, R10, R68 ;  /* 0x0000000a0444723c */ /* 0x040fe20000001844 */
[----:B------:R-:W1:Y:S07]  /*17f20*/  LDSM.16.MT88.4 R8, [R42+0x13000] ;  /* 0x013000002a08783b */ /* 0x000e6e0000004200 */
        /* <DEDUP_REMOVED lines=15> */
[C---:B--2---:R-:W-:Y:S08]  /*18020*/  HMMA.16816.F32 R104, R4.reuse, R20, R104 ;  /* 0x000000140468723c */ /* 0x044ff00000001868 */
[C---:B------:R-:W-:Y:S01]  /*18030*/  HMMA.16816.F32 R100, R4.reuse, R22, R100 ;  /* 0x000000160464723c */ /* 0x040fe20000001864 */
[----:B------:R-:W2:Y:S07]  /*18040*/  LDSM.16.MT88.4 R20, [R0+0x13000] ;  /* 0x013000000014783b */ /* 0x000eae0000004200 */
[C---:B-1----:R-:W-:Y:S08]  /*18050*/  HMMA.16816.F32 R80, R4.reuse, R8, R80 ;  /* 0x000000080450723c */ /* 0x042ff00000001850 */
        /* <DEDUP_REMOVED lines=28> */
[----:B--2---:R-:W-:Y:S03]  /*18220*/  HMMA.16816.F32 R72, R4, R20, R72 ;  /* 0x000000140448723c */ /* 0x004fe60000001848 */
        /* <DEDUP_REMOVED lines=29> */
[----:B------:R-:W2:Y:S02]  /*18400*/  LDSM.16.MT88.4 R16, [R60+0x13800] ;  /* 0x013800003c10783b */ /* 0x000ea40000004200 */
[----:B------:R-:W-:-:S04]  /*18410*/  FADD.FTZ R180, R180, R173 ;  /* 0x000000adb4b47221 */ /* 0x000fc80000010000 */
[----:B------:R-:W-:Y:S01]  /*18420*/  FADD.FTZ R167, R167, R180 ;  /* 0x000000b4a7a77221 */ /* 0x000fe20000010000 */
[----:B---3--:R-:W-:Y:S03]  /*18430*/  HMMA.16816.F32 R96, R4, R12, R96 ;  /* 0x0000000c0460723c */ /* 0x008fe60000001860 */
[----:B------:R-:W-:-:S04]  /*18440*/  FADD.FTZ R38, R38, R167 ;  /* 0x000000a726267221 */ /* 0x000fc80000010000 */
[----:B------:R-:W-:Y:S01]  /*18450*/  FADD.FTZ R39, R39, R38 ;  /* 0x0000002627277221 */ /* 0x000fe20000010000 */
[----:B------:R-:W-:Y:S01]  /*18460*/  HMMA.16816.F32 R92, R4, R14, R92 ;  /* 0x0000000e045c723c */ /* 0x000fe2000000185c */
[----:B------:R-:W3:Y:S02]  /*18470*/  LDSM.16.MT88.4 R12, [R42+0xf800] ;  /* 0x00f800002a0c783b */ /* 0x000ee40000004200 */
        /* <DEDUP_REMOVED lines=9> */
[----:B--2---:R-:W-:Y:S03]  /*18510*/  HMMA.16816.F32 R88, R4, R16, R88 ;  /* 0x000000100458723c */ /* 0x004fe60000001858 */
        /* <DEDUP_REMOVED lines=10> */
[C---:B---3--:R-:W-:Y:S08]  /*185c0*/  HMMA.16816.F32 R112, R4.reuse, R12, R112 ;  /* 0x0000000c0470723c */ /* 0x048ff00000001870 */
        /* <DEDUP_REMOVED lines=19> */
.L_x_1372:
        /* <DEDUP_REMOVED lines=78> */
.L_x_1367:
[----:B------:R-:W-:Y:S05]  /*18be0*/  BSYNC.RECONVERGENT B0 ;  /* 0x0000000000007941 */ /* 0x000fea0003800200 */
.L_x_1366:
[----:B------:R-:W1:Y:S01]  /*18bf0*/  S2UR UR7, SR_CgaCtaId ;  /* 0x00000000000779c3 */ /* 0x000e620000008800 */
[C---:B------:R-:W-:Y:S01]  /*18c00*/  SHF.L.U32 R233, R140.reuse, 0x3, RZ ;  /* 0x000000038ce97819 */ /* 0x040fe200000006ff */
[----:B------:R-:W-:Y:S01]  /*18c10*/  UMOV UR8, 0x400 ;  /* 0x0000040000087882 */ /* 0x000fe20000000000 */
[----:B------:R-:W-:Y:S01]  /*18c20*/  LOP3.LUT R3, R140, 0x38, RZ, 0xc0, !PT ;  /* 0x000000388c037812 */ /* 0x000fe200078ec0ff */
[----:B------:R-:W-:Y:S01]  /*18c30*/  BSSY.RECONVERGENT B1, `(.L_x_1368) ;  /* 0x0000284000017945 */ /* 0x000fe20003800200 */
[C---:B------:R-:W-:Y:S02]  /*18c40*/  LOP3.LUT R142, R233.reuse, 0x38, RZ, 0xc0, !PT ;  /* 0x00000038e98e7812 */ /* 0x040fe400078ec0ff */
[C---:B------:R-:W-:Y:S02]  /*18c50*/  LOP3.LUT R4, R233.reuse, 0x1c0, RZ, 0xc0, !PT ;  /* 0x000001c0e9047812 */ /* 0x040fe400078ec0ff */
[C---:B------:R-:W-:Y:S02]  /*18c60*/  ISETP.GE.AND P3, PT, R142.reuse, R231, PT ;  /* 0x000000e78e00720c */ /* 0x040fe40003f66270 */
[----:B------:R-:W-:Y:S02]  /*18c70*/  LOP3.LUT R245, R233, 0x1e00, RZ, 0xc0, !PT ;  /* 0x00001e00e9f57812 */ /* 0x000fe400078ec0ff */
[C---:B------:R-:W-:Y:S02]  /*18c80*/  LOP3.LUT R4, R142.reuse, R4, R3, 0x1e, !PT ;  /* 0x000000048e047212 */ /* 0x040fe400078e1e03 */
[----:B------:R-:W-:Y:S02]  /*18c90*/  LOP3.LUT R2, R142, 0x40, RZ, 0xfc, !PT ;  /* 0x000000408e027812 */ /* 0x000fe400078efcff */
[----:B------:R-:W-:Y:S02]  /*18ca0*/  LOP3.LUT R245, R4, R245, RZ, 0xfc, !PT ;  /* 0x000000f504f57212 */ /* 0x000fe400078efcff */
[----:B------:R-:W-:Y:S02]  /*18cb0*/  SHF.L.U32 R216, R140, 0x6, RZ ;  /* 0x000000068cd87819 */ /* 0x000fe400000006ff */
[----:B------:R-:W-:Y:S02]  /*18cc0*/  ISETP.GE.AND P1, PT, R2, R231, PT ;  /* 0x000000e70200720c */ /* 0x000fe40003f26270 */
[----:B------:R-:W-:Y:S01]  /*18cd0*/  LOP3.LUT R3, R216, 0x1c0, RZ, 0xc0, !PT ;  /* 0x000001c0d8037812 */ /* 0x000fe200078ec0ff */
[----:B-1----:R-:W-:Y:S01]  /*18ce0*/  ULEA UR6, UR7, UR8, 0x18 ;  /* 0x0000000807067291 */ /* 0x002fe2000f8ec0ff */
[----:B------:R-:W-:Y:S02]  /*18cf0*/  SHF.L.U32 R5, R220, 0x5, RZ ;  /* 0x00000005dc057819 */ /* 0x000fe400000006ff */
[--C-:B------:R-:W-:Y:S02]  /*18d00*/  LOP3.LUT R3, R3, 0x8, R140.reuse, 0xf8, !PT ;  /* 0x0000000803037812 */ /* 0x100fe400078ef88c */
[----:B------:R-:W-:Y:S02]  /*18d10*/  LOP3.LUT R184, R216, 0x400, RZ, 0xc0, !PT ;  /* 0x00000400d8b87812 */ /* 0x000fe400078ec0ff */
[----:B------:R-:W-:Y:S02]  /*18d20*/  LEA R245, R245, UR6, 0x1 ;  /* 0x00000006f5f57c11 */ /* 0x000fe4000f8e08ff */
[----:B------:R-:W-:Y:S02]  /*18d30*/  LOP3.LUT R3, R3, R142, RZ, 0x3c, !PT ;  /* 0x0000008e03037212 */ /* 0x000fe400078e3cff */
[----:B------:R-:W-:Y:S01]  /*18d40*/  IADD3 R2, P0, PT, R5, R224, RZ ;  /* 0x000000e005027210 */ /* 0x000fe20007f1e0ff */
[----:B------:R-:W-:Y:S01]  /*18d50*/  @!PT LDS RZ, [RZ] ;  /* 0x00000000fffff984 */ /* 0x000fe20000000800 */
[----:B------:R-:W-:Y:S01]  /*18d60*/  @!PT LDS RZ, [RZ] ;  /* 0x00000000fffff984 */ /* 0x000fe20000000800 */
[----:B------:R-:W-:Y:S01]  /*18d70*/  @!PT LDS RZ, [RZ] ;  /* 0x00000000fffff984 */ /* 0x000fe20000000800 */
[----:B------:R-:W-:Y:S01]  /*18d80*/  @!P3 LDGSTS.E.BYPASS.LTC128B.128 [R245+0xc000], desc[UR4][R224.64] ;  /* 0x0c000000e0f5bfae */ /* 0x000fe2000b981a04 */
[----:B------:R-:W-:Y:S02]  /*18d90*/  SHF.L.U64.HI R4, R220, 0x5, R221 ;  /* 0x00000005dc047819 */ /* 0x000fe400000102dd */
[----:B------:R-:W-:Y:S03]  /*18da0*/  LEA R184, R3, R184, 0x1 ;  /* 0x000000b803b87211 */ /* 0x000fe600078e08ff */
[----:B------:R-:W-:Y:S01]  /*18db0*/  @P3 STS.128 [R245+0xc000], RZ ;  /* 0x00c000fff5003388 */ /* 0x000fe20000000c00 */
[----:B------:R-:W-:Y:S02]  /*18dc0*/  IADD3.X R3, PT, PT, R4, R225, RZ, P0, !PT ;  /* 0x000000e104037210 */ /* 0x000fe400007fe4ff */
[-C--:B------:R-:W-:Y:S03]  /*18dd0*/  IADD3 R12, P0, PT, R2, R5.reuse, RZ ;  /* 0x00000005020c7210 */ /* 0x080fe60007f1e0ff */
[----:B------:R-:W-:Y:S01]  /*18de0*/  @!PT LDS RZ, [RZ] ;  /* 0x00000000fffff984 */ /* 0x000fe20000000800 */
[----:B------:R-:W-:Y:S01]  /*18df0*/  @!PT LDS RZ, [RZ] ;  /* 0x00000000fffff984 */ /* 0x000fe20000000800 */
[----:B------:R-:W-:Y:S01]  /*18e00*/  @!PT LDS RZ, [RZ] ;  /* 0x00000000fffff984 */ /* 0x000fe20000000800 */
[----:B------:R-:W-:Y:S01]  /*18e10*/  @!P1 LDGSTS.E.BYPASS.LTC128B.128 [R245+0x10000], desc[UR4][R224.64+0x80] ;  /* 0x10000080e0f59fae */ /* 0x000fe2000b981a04 */
[----:B------:R-:W-:Y:S02]  /*18e20*/  SHF.R.U32.HI R212, RZ, 0x1, R140 ;  /* 0x00000001ffd47819 */ /* 0x000fe4000001168c */
[-C--:B------:R-:W-:Y:S03]  /*18e30*/  IADD3.X R13, PT, PT, R3, R4.reuse, RZ, P0, !PT ;  /* 0x00000004030d7210 */ /* 0x080fe600007fe4ff */
[----:B------:R-:W-:Y:S01]  /*18e40*/  @P1 STS.128 [R245+0x10000], RZ ;  /* 0x010000fff5001388 */ /* 0x000fe20000000c00 */
[-C--:B------:R-:W-:Y:S02]  /*18e50*/  IADD3 R6, P0, PT, R12, R5.reuse, RZ ;  /* 0x000000050c067210 */ /* 0x080fe40007f1e0ff */
[----:B------:R-:W-:Y:S03]  /*18e60*/  SHF.L.U32 R213, R140, 0x5, RZ ;  /* 0x000000058cd57819 */ /* 0x000fe600000006ff */
[----:B------:R-:W-:Y:S01]  /*18e70*/  @!PT LDS RZ, [RZ] ;  /* 0x00000000fffff984 */ /* 0x000fe20000000800 */
[----:B------:R-:W-:Y:S01]  /*18e80*/  @!PT LDS RZ, [RZ] ;  /* 0x00000000fffff984 */ /* 0x000fe20000000800 */
[----:B------:R-:W-:Y:S01]  /*18e90*/  @!PT LDS RZ, [RZ] ;  /* 0x00000000fffff984 */ /* 0x000fe20000000800 */
[----:B------:R-:W-:Y:S01]  /*18ea0*/  @!P3 LDGSTS.E.BYPASS.LTC128B.128 [R245+0xc800], desc[UR4][R2.64] ;  /* 0x0c80000002f5bfae */ /* 0x000fe2000b981a04 */
[-C--:B------:R-:W-:Y:S02]  /*18eb0*/  IADD3.X R7, PT, PT, R13, R4.reuse, RZ, P0, !PT ;  /* 0x000000040d077210 */ /* 0x080fe400007fe4ff */
[-C--:B------:R-:W-:Y:S03]  /*18ec0*/  IADD3 R10, P0, PT, R6, R5.reuse, RZ ;  /* 0x00000005060a7210 */ /* 0x080fe60007f1e0ff */
[----:B------:R-:W-:Y:S01]  /*18ed0*/  @P3 STS.128 [R245+0xc800], RZ ;  /* 0x00c800fff5003388 */ /* 0x000fe20000000c00 */
[----:B------:R-:W-:Y:S02]  /*18ee0*/  LOP3.LUT R215, R212, 0x8, RZ, 0xc0, !PT ;  /* 0x00000008d4d77812 */ /* 0x000fe400078ec0ff */
[-C--:B------:R-:W-:Y:S03]  /*18ef0*/  IADD3.X R11, PT, PT, R7, R4.reuse, RZ, P0, !PT ;  /* 0x00000004070b7210 */ /* 0x080fe600007fe4ff */
[----:B------:R-:W-:Y:S01]  /*18f00*/  @!PT LDS RZ, [RZ] ;  /* 0x00000000fffff984 */ /* 0x000fe20000000800 */
[----:B------:R-:W-:Y:S01]  /*18f10*/  @!PT LDS RZ, [RZ] ;  /* 0x00000000fffff984 */ /* 0x000fe20000000800 */
[----:B------:R-:W-:Y:S01]  /*18f20*/  @!PT LDS RZ, [RZ] ;  /* 0x00000000fffff984 */ /* 0x000fe20000000800 */
[----:B------:R1:W-:Y:S01]  /*18f30*/  @!P1 LDGSTS.E.BYPASS.LTC128B.128 [R245+0x10800], desc[UR4][R2.64+0x80] ;  /* 0x1080008002f59fae */ /* 0x0003e2000b981a04 */
[----:B------:R-:W-:Y:S02]  /*18f40*/  IADD3 R8, P0, PT, R10, R5, RZ ;  /* 0x000000050a087210 */ /* 0x000fe40007f1e0ff */
[----:B------:R-:W-:Y:S03]  /*18f50*/  LOP3.LUT R213, R213, 0x7c00, RZ, 0xc0, !PT ;  /* 0x00007c00d5d57812 */ /* 0x000fe600078ec0ff */
[----:B------:R-:W-:Y:S01]  /*18f60*/  @P1 STS.128 [R245+0x10800], RZ ;  /* 0x010800fff5001388 */ /* 0x000fe20000000c00 */
[----:B------:R-:W-:Y:S02]  /*18f70*/  IADD3.X R9, PT, PT, R11, R4, RZ, P0, !PT ;  /* 0x000000040b097210 */ /* 0x000fe400007fe4ff */
[--C-:B------:R-:W-:Y:S03]  /*18f80*/  LOP3.LUT R215, R215, 0x1c0, R216.reuse, 0xf8, !PT ;  /* 0x000001c0d7d77812 */ /* 0x100fe600078ef8d8 */
[----:B------:R-:W-:Y:S01]  /*18f90*/  @!PT LDS RZ, [RZ] ;  /* 0x00000000fffff984 */ /* 0x000fe20000000800 */
[----:B------:R-:W-:Y:S01]  /*18fa0*/  @!PT LDS RZ, [RZ] ;  /* 0x00000000fffff984 */ /* 0x000fe20000000800 */
[----:B------:R-:W-:Y:S01]  /*18fb0*/  @!PT LDS RZ, [RZ] ;  /* 0x00000000fffff984 */ /* 0x000fe20000000800 */
[----:B------:R-:W-:Y:S01]  /*18fc0*/  @!P3 LDGSTS.E.BYPASS.LTC128B.128 [R245+0xd000], desc[UR4][R12.64] ;  /* 0x0d0000000cf5bfae */ /* 0x000fe2000b981a04 */
[----:B------:R-:W-:Y:S02]  /*18fd0*/  IADD3 R135, PT, PT, R184, UR6, RZ ;  /* 0x00000006b8877c10 */ /* 0x000fe4000fffe0ff */
[----:B------:R-:W-:Y:S03]  /*18fe0*/  LOP3.LUT R215, R215, R142, RZ, 0x3c, !PT ;  /* 0x0000008ed7d77212 */ /* 0x000fe600078e3cff */
[----:B------:R-:W-:Y:S01]  /*18ff0*/  @P3 STS.128 [R245+0xd000], RZ ;  /* 0x00d000fff5003388 */ /* 0x000fe20000000c00 */
[----:B------:R-:W-:Y:S05]  /*19000*/  LOP3.LUT P2, RZ, R140, 0x4, RZ, 0xc0, !PT ;  /* 0x000000048cff7812 */ /* 0x000fea000784c0ff */
        /* <DEDUP_REMOVED lines=9> */
[----:B-1----:R-:W-:Y:S05]  /*190a0*/  LOP3.LUT R2, R213, 0x200, R216, 0xf8, !PT ;  /* 0x00000200d5027812 */ /* 0x002fea00078ef8d8 */
[----:B------:R-:W-:Y:S01]  /*190b0*/  @P3 STS.128 [R245+0xd800], RZ ;  /* 0x00d800fff5003388 */ /* 0x000fe20000000c00 */
[----:B------:R-:W-:Y:S05]  /*190c0*/  LOP3.LUT R185, R2, R215, RZ, 0xfc, !PT ;  /* 0x000000d702b97212 */ /* 0x000fea00078efcff */
[----:B------:R-:W-:Y:S01]  /*190d0*/  @!PT LDS RZ, [RZ] ;  /* 0x00000000fffff984 */ /* 0x000fe20000000800 */
[----:B------:R-:W-:Y:S01]  /*190e0*/  @!PT LDS RZ, [RZ] ;  /* 0x00000000fffff984 */ /* 0x000fe20000000800 */
[----:B------:R-:W-:Y:S01]  /*190f0*/  @!PT LDS RZ, [RZ] ;  /* 0x00000000fffff984 */ /* 0x000fe20000000800 */
[----:B------:R1:W-:Y:S01]  /*19100*/  @!P1 LDGSTS.E.BYPASS.LTC128B.128 [R245+0x11800], desc[UR4][R6.64+0x80] ;  /* 0x1180008006f59fae */ /* 0x0003e2000b981a04 */
[----:B------:R-:W-:Y:S02]  /*19110*/  MOV R2, 0x40 ;  /* 0x0000004000027802 */ /* 0x000fe40000000f00 */
[----:B------:R-:W-:Y:S03]  /*19120*/  LEA R185, R185, UR6, 0x1 ;  /* 0x00000006b9b97c11 */ /* 0x000fe6000f8e08ff */
[----:B------:R-:W-:Y:S01]  /*19130*/  @P1 STS.128 [R245+0x11800], RZ ;  /* 0x011800fff5001388 */ /* 0x000fe20000000c00 */
[----:B------:R-:W-:Y:S05]  /*19140*/  SEL R2, R2, 0xffffffc0, !P2 ;  /* 0xffffffc002027807 */ /* 0x000fea0005000000 */
[----:B------:R-:W-:Y:S01]  /*19150*/  @!PT LDS RZ, [RZ] ;  /* 0x00000000fffff984 */ /* 0x000fe20000000800 */
[----:B------:R-:W-:Y:S01]  /*19160*/  @!PT LDS RZ, [RZ] ;  /* 0x00000000fffff984 */ /* 0x000fe20000000800 */
[----:B------:R-:W-:Y:S01]  /*19170*/  @!PT LDS RZ, [RZ] ;  /* 0x00000000fffff984 */ /* 0x000fe20000000800 */
[----:B------:R-:W-:Y:S01]  /*19180*/  @!P3 LDGSTS.E.BYPASS.LTC128B.128 [R245+0xe000], desc[UR4][R10.64] ;  /* 0x0e0000000af5bfae */ /* 0x000fe2000b981a04 */
[----:B------:R-:W-:Y:S05]  /*19190*/  IADD3 R205, PT, PT, R185, R2, RZ ;  /* 0x00000002b9cd7210 */ /* 0x000fea0007ffe0ff */
        /* <DEDUP_REMOVED lines=10> */
[-C--:B-1----:R-:W-:Y:S05]  /*19240*/  IADD3 R6, P0, PT, R8, R5.reuse, RZ ;  /* 0x0000000508067210 */ /* 0x082fea0007f1e0ff */
[----:B------:R-:W-:Y:S01]  /*19250*/  @P3 STS.128 [R245+0xe800], RZ ;  /* 0x00e800fff5003388 */ /* 0x000fe20000000c00 */
[-C--:B------:R-:W-:Y:S05]  /*19260*/  IADD3.X R7, PT, PT, R9, R4.reuse, RZ, P0, !PT ;  /* 0x0000000409077210 */ /* 0x080fea00007fe4ff */
[----:B------:R-:W-:Y:S01]  /*19270*/  @!PT LDS RZ, [RZ] ;  /* 0x00000000fffff984 */ /* 0x000fe20000000800 */
[----:B------:R-:W-:Y:S01]  /*19280*/  @!PT LDS RZ, [RZ] ;  /* 0x00000000fffff984 */ /* 0x000fe20000000800 */
[----:B------:R-:W-:Y:S01]  /*19290*/  @!PT LDS RZ, [RZ] ;  /* 0x00000000fffff984 */ /* 0x000fe20000000800 */
[----:B------:R1:W-:Y:S01]  /*192a0*/  @!P1 LDGSTS.E.BYPASS.LTC128B.128 [R245+0x12800], desc[UR4][R8.64+0x80] ;  /* 0x1280008008f59fae */ /* 0x0003e2000b981a04 */
[----:B------:R-:W-:Y:S05]  /*192b0*/  IADD3 R12, P0, PT, R6, R5, RZ ;  /* 0x00000005060c7210 */ /* 0x000fea0007f1e0ff */
[----:B------:R-:W-:Y:S01]  /*192c0*/  @P1 STS.128 [R245+0x12800], RZ ;  /* 0x012800fff5001388 */ /* 0x000fe20000000c00 */
[----:B------:R-:W-:Y:S02]  /*192d0*/  IADD3.X R13, PT, PT, R7, R4, RZ, P0, !PT ;  /* 0x00000004070d7210 */ /* 0x000fe400007fe4ff */
[----:B------:R-:W-:Y:S03]  /*192e0*/  LOP3.LUT P0, RZ, R140, 0x2, RZ, 0xc0, !PT ;  /* 0x000000028cff7812 */ /* 0x000fe6000780c0ff */
[----:B------:R-:W-:Y:S01]  /*192f0*/  @!PT LDS RZ, [RZ] ;  /* 0x00000000fffff984 */ /* 0x000fe20000000800 */
[----:B------:R-:W-:Y:S01]  /*19300*/  @!PT LDS RZ, [RZ] ;  /* 0x00000000fffff984 */ /* 0x000fe20000000800 */
[----:B------:R-:W-:Y:S01]  /*19310*/  @!PT LDS RZ, [RZ] ;  /* 0x00000000fffff984 */ /* 0x000fe20000000800 */
[----:B------:R-:W-:Y:S01]  /*19320*/  @!P3 LDGSTS.E.BYPASS.LTC128B.128 [R245+0xf000], desc[UR4][R6.64] ;  /* 0x0f00000006f5bfae */ /* 0x000fe2000b981a04 */
[----:B------:R-:W-:Y:S05]  /*19330*/  SEL R214, R143, 0xffffffe0, !P0 ;  /* 0xffffffe08fd67807 */ /* 0x000fea0004000000 */
[----:B------:R-:W-:Y:S01]  /*19340*/  @P3 STS.128 [R245+0xf000], RZ ;  /* 0x00f000fff5003388 */ /* 0x000fe20000000c00 */
[----:B------:R-:W-:Y:S02]  /*19350*/  ISETP.NE.AND P0, PT, R239, RZ, PT ;  /* 0x000000ffef00720c */ /* 0x000fe40003f05270 */
[-C--:B------:R-:W-:Y:S03]  /*19360*/  IADD3 R134, PT, PT, R185, R214.reuse, RZ ;  /* 0x000000d6b9867210 */ /* 0x080fe60007ffe0ff */
[----:B------:R-:W-:Y:S01]  /*19370*/  @!PT LDS RZ, [RZ] ;  /* 0x00000000fffff984 */ /* 0x000fe20000000800 */
[----:B------:R-:W-:Y:S01]  /*19380*/  @!PT LDS RZ, [RZ] ;  /* 0x00000000fffff984 */ /* 0x000fe20000000800 */
[----:B------:R-:W-:Y:S01]  /*19390*/  @!PT LDS RZ, [RZ] ;  /* 0x00000000fffff984 */ /* 0x000fe20000000800 */
[----:B------:R2:W-:Y:S01]  /*193a0*/  @!P1 LDGSTS.E.BYPASS.LTC128B.128 [R245+0x13000], desc[UR4][R6.64+0x80] ;  /* 0x1300008006f59fae */ /* 0x0005e2000b981a04 */
[C---:B------:R-:W-:Y:S02]  /*193b0*/  IADD3 R3, PT, PT, R135.reuse, R214, RZ ;  /* 0x000000d687037210 */ /* 0x040fe40007ffe0ff */
[----:B------:R-:W-:Y:S03]  /*193c0*/  IADD3 R135, PT, PT, R135, R2, RZ ;  /* 0x0000000287877210 */ /* 0x000fe60007ffe0ff */
[----:B------:R-:W-:Y:S01]  /*193d0*/  @P1 STS.128 [R245+0x13000], RZ ;  /* 0x013000fff5001388 */ /* 0x000fe20000000c00 */
[C---:B------:R-:W-:Y:S02]  /*193e0*/  IADD3 R204, PT, PT, R214.reuse, R205, RZ ;  /* 0x000000cdd6cc7210 */ /* 0x040fe40007ffe0ff */
[----:B------:R-:W-:Y:S03]  /*193f0*/  IADD3 R2, PT, PT, R214, R135, RZ ;  /* 0x00000087d6027210 */ /* 0x000fe60007ffe0ff */
        /* <DEDUP_REMOVED lines=8> */
[----:B------:R3:W-:Y:S06]  /*19480*/  @!P1 LDGSTS.E.BYPASS.LTC128B.128 [R245+0x13800], desc[UR4][R12.64+0x80] ;  /* 0x138000800cf59fae */ /* 0x0007ec000b981a04 */
[----:B------:R-:W-:Y:S06]  /*19490*/  @P1 STS.128 [R245+0x13800], RZ ;  /* 0x013800fff5001388 */ /* 0x000fec0000000c00 */
[----:B------:R-:W-:Y:S06]  /*194a0*/  LDSM.16.M88.4 R64, [R185] ;  /* 0x00000000b940783b */ /* 0x000fec0000000200 */
[----:B-1----:R-:W2:Y:S06]  /*194b0*/  LDSM.16.M88.4 R8, [R184+UR6+0x4000] ;  /* 0x00400006b808783b */ /* 0x002eac0008000200 */
[----:B------:R-:W3:Y:S06]  /*194c0*/  LDSM.16.M88.4 R16, [R184+UR6+0x4800] ;  /* 0x00480006b810783b */ /* 0x000eec0008000200 */
[----:B------:R-:W1:Y:S06]  /*194d0*/  LDSM.16.M88.4 R24, [R184+UR6+0x5000] ;  /* 0x00500006b818783b */ /* 0x000e6c0008000200 */
[----:B------:R-:W0:Y:S06]  /*194e0*/  LDGDEPBAR ;  /* 0x00000000000079af */ /* 0x000e2c0000000000 */
[----:B------:R-:W4:Y:S06]  /*194f0*/  LDSM.16.M88.4 R32, [R184+UR6+0x5800] ;  /* 0x00580006b820783b */ /* 0x000f2c0008000200 */
[----:B------:R-:W5:Y:S06]  /*19500*/  LDSM.16.M88.4 R40, [R184+UR6+0x6000] ;  /* 0x00600006b828783b */ /* 0x000f6c0008000200 */
[----:B------:R-:W5:Y:S01]  /*19510*/  LDSM.16.M88.4 R48, [R184+UR6+0x6800] ;  /* 0x00680006b830783b */ /* 0x000f620008000200 */
[C---:B--2---:R-:W-:Y:S05]  /*19520*/  HMMA.16816.F32 R4, R64.reuse, R8, RZ ;  /* 0x000000084004723c */ /* 0x044fea00000018ff */
[----:B------:R-:W2:Y:S06]  /*19530*/  LDSM.16.M88.4 R56, [R184+UR6+0x7000] ;  /* 0x00700006b838783b */ /* 0x000eac0008000200 */
[----:B------:R-:W2:Y:S01]  /*19540*/  LDSM.16.M88.4 R136, [R184+UR6+0x7800] ;  /* 0x00780006b888783b */ /* 0x000ea20008000200 */
[C---:B------:R-:W-:Y:S05]  /*19550*/  HMMA.16816.F32 R8, R64.reuse, R10, RZ ;  /* 0x0000000a4008723c */ /* 0x040fea00000018ff */
[----:B------:R-:W-:Y:S03]  /*19560*/  LDSM.16.M88.4 R144, [R134] ;  /* 0x000000008690783b */ /* 0x000fe60000000200 */
[C---:B---3--:R-:W-:Y:S03]  /*19570*/  HMMA.16816.F32 R12, R64.reuse, R16, RZ ;  /* 0x00000010400c723c */ /* 0x048fe600000018ff */
[----:B------:R-:W3:Y:S05]  /*19580*/  LDSM.16.M88.4 R148, [R3+0x4000] ;  /* 0x004000000394783b */ /* 0x000eea0000000200 */
[C---:B------:R-:W-:Y:S01]  /*19590*/  HMMA.16816.F32 R16, R64.reuse, R18, RZ ;  /* 0x000000124010723c */ /* 0x040fe200000018ff */
[----:B------:R-:W3:Y:S06]  /*195a0*/  LDSM.16.M88.4 R152, [R3+0x4800] ;  /* 0x004800000398783b */ /* 0x000eec0000000200 */
[----:B------:R-:W3:Y:S01]  /*195b0*/  LDSM.16.M88.4 R156, [R3+0x5000] ;  /* 0x00500000039c783b */ /* 0x000ee20000000200 */
[C---:B-1----:R-:W-:Y:S05]  /*195c0*/  HMMA.16816.F32 R20, R64.reuse, R24, RZ ;  /* 0x000000184014723c */ /* 0x042fea00000018ff */
[----:B------:R-:W-:Y:S03]  /*195d0*/  LDSM.16.M88.4 R160, [R3+0x6800] ;  /* 0x0068000003a0783b */ /* 0x000fe60000000200 */
[C---:B------:R-:W-:Y:S03]  /*195e0*/  HMMA.16816.F32 R24, R64.reuse, R26, RZ ;  /* 0x0000001a4018723c */ /* 0x040fe600000018ff */
[----:B------:R-:W-:Y:S05]  /*195f0*/  LDSM.16.M88.4 R164, [R3+0x7000] ;  /* 0x0070000003a4783b */ /* 0x000fea0000000200 */
[C---:B----4-:R-:W-:Y:S01]  /*19600*/  HMMA.16816.F32 R28, R64.reuse, R32, RZ ;  /* 0x00000020401c723c */ /* 0x050fe200000018ff */
[----:B------:R-:W-:Y:S06]  /*19610*/  LDSM.16.M88.4 R168, [R205] ;  /* 0x00000000cda8783b */ /* 0x000fec0000000200 */
[----:B------:R-:W-:Y:S01]  /*19620*/  LDSM.16.M88.4 R172, [R135+0x4000] ;  /* 0x0040000087ac783b */ /* 0x000fe20000000200 */
[C---:B------:R-:W-:Y:S05]  /*19630*/  HMMA.16816.F32 R32, R64.reuse, R34, RZ ;  /* 0x000000224020723c */ /* 0x040fea00000018ff */
[----:B------:R-:W-:Y:S03]  /*19640*/  LDSM.16.M88.4 R176, [R135+0x4800] ;  /* 0x0048000087b0783b */ /* 0x000fe60000000200 */
[C---:B-----5:R-:W-:Y:S03]  /*19650*/  HMMA.16816.F32 R36, R64.reuse, R40, RZ ;  /* 0x000000284024723c */ /* 0x060fe600000018ff */
[----:B------:R-:W-:Y:S05]  /*19660*/  LDSM.16.M88.4 R180, [R135+0x5000] ;  /* 0x0050000087b4783b */ /* 0x000fea0000000200 */
[C---:B------:R-:W-:Y:S01]  /*19670*/  HMMA.16816.F32 R40, R64.reuse, R42, RZ ;  /* 0x0000002a4028723c */ /* 0x040fe200000018ff */
[----:B------:R-:W4:Y:S06]  /*19680*/  LD.E R223, desc[UR4][R132.64+0x18c] ;  /* 0x00018c0484df7980 */ /* 0x000f2c000c101900 */
[----:B------:R-:W-:Y:S01]  /*19690*/  LDSM.16.M88.4 R188, [R135+0x9800] ;  /* 0x0098000087bc783b */ /* 0x000fe20000000200 */
[C---:B------:R-:W-:Y:S05]  /*196a0*/  HMMA.16816.F32 R44, R64.reuse, R48, RZ ;  /* 0x00000030402c723c */ /* 0x040fea00000018ff */
[----:B------:R-:W-:Y:S03]  /*196b0*/  LDSM.16.M88.4 R192, [R135+0xa000] ;  /* 0x00a0000087c0783b */ /* 0x000fe60000000200 */
[C---:B------:R-:W-:Y:S03]  /*196c0*/  HMMA.16816.F32 R48, R64.reuse, R50, RZ ;  /* 0x000000324030723c */ /* 0x040fe600000018ff */
[----:B------:R-:W-:Y:S06]  /*196d0*/  LDSM.16.M88.4 R196, [R135+0xa800] ;  /* 0x00a8000087c4783b */ /* 0x000fec0000000200 */
[----:B------:R-:W-:Y:S01]  /*196e0*/  LDSM.16.M88.4 R200, [R135+0xb000] ;  /* 0x00b0000087c8783b */ /* 0x000fe20000000200 */
[C---:B--2---:R-:W-:Y:S05]  /*196f0*/  HMMA.16816.F32 R52, R64.reuse, R56, RZ ;  /* 0x000000384034723c */ /* 0x044fea00000018ff */
[----:B------:R-:W-:Y:S03]  /*19700*/  LDSM.16.M88.4 R208, [R2+0x8000] ;  /* 0x0080000002d0783b */ /* 0x000fe60000000200 */
[C---:B------:R-:W-:Y:S08]  /*19710*/  HMMA.16816.F32 R56, R64.reuse, R58, RZ ;  /* 0x0000003a4038723c */ /* 0x040ff000000018ff */
[C---:B------:R-:W-:Y:S08]  /*19720*/  HMMA.16816.F32 R60, R64.reuse, R136, RZ ;  /* 0x00000088403c723c */ /* 0x040ff000000018ff */
[----:B------:R-:W-:Y:S01]  /*19730*/  HMMA.16816.F32 R64, R64, R138, RZ ;  /* 0x0000008a4040723c */ /* 0x000fe200000018ff */
        /* <DEDUP_REMOVED lines=9> */
[----:B------:R-:W5:Y:S07]  /*197d0*/  LDSM.16.M88.4 R156, [R135+0x5800] ;  /* 0x00580000879c783b */ /* 0x000f6e0000000200 */
        /* <DEDUP_REMOVED lines=12> */
[C---:B---3--:R-:W-:Y:S08]  /*198a0*/  HMMA.16816.F32 R60, R144.reuse, R152, R60 ;  /* 0x00000098903c723c */ /* 0x048ff0000000183c */
[----:B------:R-:W-:Y:S01]  /*198b0*/  HMMA.16816.F32 R64, R144, R154, R64 ;  /* 0x0000009a9040723c */ /* 0x000fe20000001840 */
[----:B------:R-:W3:Y:S06]  /*198c0*/  LDSM.16.M88.4 R144, [R135+0x7000] ;  /* 0x007000008790783b */ /* 0x000eec0000000200 */
[----:B------:R-:W3:Y:S01]  /*198d0*/  LDSM.16.M88.4 R152, [R135+0x7800] ;  /* 0x007800008798783b */ /* 0x000ee20000000200 */
        /* <DEDUP_REMOVED lines=8> */
[----:B------:R-:W-:Y:S07]  /*19960*/  LDSM.16.M88.4 R180, [R184+UR6+0xb800] ;  /* 0x00b80006b8b4783b */ /* 0x000fee0008000200 */
[C---:B-----5:R-:W-:Y:S08]  /*19970*/  HMMA.16816.F32 R28, R168.reuse, R156, R28 ;  /* 0x0000009ca81c723c */ /* 0x060ff0000000181c */
[C---:B------:R-:W-:Y:S01]  /*19980*/  HMMA.16816.F32 R32, R168.reuse, R158, R32 ;  /* 0x0000009ea820723c */ /* 0x040fe20000001820 */
[----:B------:R-:W-:Y:S07]  /*19990*/  LDSM.16.M88.4 R156, [R2+0x4000] ;  /* 0x00400000029c783b */ /* 0x000fee0000000200 */
[C---:B-1----:R-:W-:Y:S08]  /*199a0*/  HMMA.16816.F32 R36, R168.reuse, R136, R36 ;  /* 0x00000088a824723c */ /* 0x042ff00000001824 */
[C---:B------:R-:W-:Y:S01]  /*199b0*/  HMMA.16816.F32 R40, R168.reuse, R138, R40 ;  /* 0x0000008aa828723c */ /* 0x040fe20000001828 */
[----:B------:R-:W1:Y:S07]  /*199c0*/  LDSM.16.M88.4 R136, [R204] ;  /* 0x00000000cc88783b */ /* 0x000e6e0000000200 */
[C---:B--2---:R-:W-:Y:S08]  /*199d0*/  HMMA.16816.F32 R44, R168.reuse, R148, R44 ;  /* 0x00000094a82c723c */ /* 0x044ff0000000182c */
[C---:B------:R-:W-:Y:S01]  /*199e0*/  HMMA.16816.F32 R48, R168.reuse, R150, R48 ;  /* 0x00000096a830723c */ /* 0x040fe20000001830 */
[----:B------:R-:W2:Y:S07]  /*199f0*/  LDSM.16.M88.4 R148, [R2+0x6800] ;  /* 0x006800000294783b */ /* 0x000eae0000000200 */
[C---:B---3--:R-:W-:Y:S08]  /*19a00*/  HMMA.16816.F32 R52, R168.reuse, R144, R52 ;  /* 0x00000090a834723c */ /* 0x048ff00000001834 */
[C---:B------:R-:W-:Y:S01]  /*19a10*/  HMMA.16816.F32 R56, R168.reuse, R146, R56 ;  /* 0x00000092a838723c */ /* 0x040fe20000001838 */
[----:B------:R-:W3:Y:S07]  /*19a20*/  LDSM.16.M88.4 R144, [R2+0x7000] ;  /* 0x007000000290783b */ /* 0x000eee0000000200 */
[C---:B------:R-:W-:Y:S08]  /*19a30*/  HMMA.16816.F32 R60, R168.reuse, R152, R60 ;  /* 0x00000098a83c723c */ /* 0x040ff0000000183c */
[----:B------:R-:W-:Y:S01]  /*19a40*/  HMMA.16816.F32 R64, R168, R154, R64 ;  /* 0x0000009aa840723c */ /* 0x000fe20000001840 */
[----:B------:R-:W5:Y:S06]  /*19a50*/  LDSM.16.M88.4 R152, [R2+0x7800] ;  /* 0x007800000298783b */ /* 0x000f6c0000000200 */
[----:B------:R-:W-:Y:S01]  /*19a60*/  LDSM.16.M88.4 R168, [R184+UR6+0xa000] ;  /* 0x00a00006b8a8783b */ /* 0x000fe20008000200 */
[C---:B-1----:R-:W-:Y:S08]  /*19a70*/  HMMA.16816.F32 R4, R136.reuse, R156, R4 ;  /* 0x0000009c8804723c */ /* 0x042ff00000001804 */
[C---:B------:R-:W-:Y:S01]  /*19a80*/  HMMA.16816.F32 R8, R136.reuse, R158, R8 ;  /* 0x0000009e8808723c */ /* 0x040fe20000001808 */
[----:B------:R-:W-:Y:S07]  /*19a90*/  LDSM.16.M88.4 R156, [R185+0x2000] ;  /* 0x00200000b99c783b */ /* 0x000fee0000000200 */
[C---:B------:R-:W-:Y:S08]  /*19aa0*/  HMMA.16816.F32 R12, R136.reuse, R160, R12 ;  /* 0x000000a0880c723c */ /* 0x040ff0000000180c */
[C---:B------:R-:W-:Y:S01]  /*19ab0*/  HMMA.16816.F32 R16, R136.reuse, R162, R16 ;  /* 0x000000a28810723c */ /* 0x040fe20000001810 */
[----:B------:R-:W1:Y:S07]  /*19ac0*/  LDSM.16.M88.4 R160, [R184+UR6+0x8000] ;  /* 0x00800006b8a0783b */ /* 0x000e6e0008000200 */
[C---:B------:R-:W-:Y:S08]  /*19ad0*/  HMMA.16816.F32 R20, R136.reuse, R164, R20 ;  /* 0x000000a48814723c */ /* 0x040ff00000001814 */
[C---:B------:R-:W-:Y:S01]  /*19ae0*/  HMMA.16816.F32 R24, R136.reuse, R166, R24 ;  /* 0x000000a68818723c */ /* 0x040fe20000001818 */
[----:B------:R-:W4:Y:S07]  /*19af0*/  LDSM.16.M88.4 R164, [R184+UR6+0x8800] ;  /* 0x00880006b8a4783b */ /* 0x000f2e0008000200 */
[C---:B------:R-:W-:Y:S08]  /*19b00*/  HMMA.16816.F32 R28, R136.reuse, R172, R28 ;  /* 0x000000ac881c723c */ /* 0x040ff0000000181c */
[C---:B------:R-:W-:Y:S01]  /*19b10*/  HMMA.16816.F32 R32, R136.reuse, R174, R32 ;  /* 0x000000ae8820723c */ /* 0x040fe20000001820 */
[----:B------:R-:W-:Y:S07]  /*19b20*/  LDSM.16.M88.4 R172, [R184+UR6+0xa800] ;  /* 0x00a80006b8ac783b */ /* 0x000fee0008000200 */
[C---:B------:R-:W-:Y:S08]  /*19b30*/  HMMA.16816.F32 R36, R136.reuse, R176, R36 ;  /* 0x000000b08824723c */ /* 0x040ff00000001824 */
[C---:B------:R-:W-:Y:S01]  /*19b40*/  HMMA.16816.F32 R40, R136.reuse, R178, R40 ;  /* 0x000000b28828723c */ /* 0x040fe20000001828 */
[----:B------:R-:W-:Y:S07]  /*19b50*/  LDSM.16.M88.4 R176, [R184+UR6+0xb000] ;  /* 0x00b00006b8b0783b */ /* 0x000fee0008000200 */
[C---:B--2---:R-:W-:Y:S08]  /*19b60*/  HMMA.16816.F32 R44, R136.reuse, R148, R44 ;  /* 0x00000094882c723c */ /* 0x044ff0000000182c */
[C---:B------:R-:W-:Y:S01]  /*19b70*/  HMMA.16816.F32 R48, R136.reuse, R150, R48 ;  /* 0x000000968830723c */ /* 0x040fe20000001830 */
[----:B------:R-:W2:Y:S07]  /*19b80*/  LDSM.16.M88.4 R148, [R184+UR6+0x9000] ;  /* 0x00900006b894783b */ /* 0x000eae0008000200 */
[C---:B---3--:R-:W-:Y:S08]  /*19b90*/  HMMA.16816.F32 R52, R136.reuse, R144, R52 ;  /* 0x000000908834723c */ /* 0x048ff00000001834 */
[C---:B------:R-:W-:Y:S01]  /*19ba0*/  HMMA.16816.F32 R56, R136.reuse, R146, R56 ;  /* 0x000000928838723c */ /* 0x040fe20000001838 */
[----:B------:R-:W3:Y:S06]  /*19bb0*/  LDSM.16.M88.4 R144, [R184+UR6+0x9800] ;  /* 0x00980006b890783b */ /* 0x000eec0008000200 */
[----:B------:R-:W-:Y:S01]  /*19bc0*/  LDSM.16.M88.4 R184, [R135+0x9000] ;  /* 0x0090000087b8783b */ /* 0x000fe20000000200 */
[C---:B-----5:R-:W-:Y:S08]  /*19bd0*/  HMMA.16816.F32 R60, R136.reuse, R152, R60 ;  /* 0x00000098883c723c */ /* 0x060ff0000000183c */
[----:B------:R-:W-:Y:S01]  /*19be0*/  HMMA.16816.F32 R64, R136, R154, R64 ;  /* 0x0000009a8840723c */ /* 0x000fe20000001840 */
[----:B------:R-:W-:Y:S06]  /*19bf0*/  LDSM.16.M88.4 R136, [R134+0x2000] ;  /* 0x002000008688783b */ /* 0x000fec0000000200 */
[----:B------:R-:W5:Y:S01]  /*19c00*/  LDSM.16.M88.4 R152, [R3+0x8000] ;  /* 0x008000000398783b */ /* 0x000f620000000200 */
[C---:B-1----:R-:W-:Y:S08]  /*19c10*/  HMMA.16816.F32 R4, R156.reuse, R160, R4 ;  /* 0x000000a09c04723c */ /* 0x042ff00000001804 */
[C---:B------:R-:W-:Y:S01]  /*19c20*/  HMMA.16816.F32 R8, R156.reuse, R162, R8 ;  /* 0x000000a29c08723c */ /* 0x040fe20000001808 */
[----:B------:R-:W1:Y:S07]  /*19c30*/  LDSM.16.M88.4 R160, [R3+0x8800] ;  /* 0x0088000003a0783b */ /* 0x000e6e0000000200 */
[C---:B----4-:R-:W-:Y:S08]  /*19c40*/  HMMA.16816.F32 R12, R156.reuse, R164, R12 ;  /* 0x000000a49c0c723c */ /* 0x050ff0000000180c */
[C---:B------:R-:W-:Y:S01]  /*19c50*/  HMMA.16816.F32 R16, R156.reuse, R166, R16 ;  /* 0x000000a69c10723c */ /* 0x040fe20000001810 */
[----:B------:R-:W-:Y:S07]  /*19c60*/  LDSM.16.M88.4 R164, [R3+0xa800] ;  /* 0x00a8000003a4783b */ /* 0x000fee0000000200 */
[C---:B--2---:R-:W-:Y:S08]  /*19c70*/  HMMA.16816.F32 R20, R156.reuse, R148, R20 ;  /* 0x000000949c14723c */ /* 0x044ff00000001814 */
[C---:B------:R-:W-:Y:S01]  /*19c80*/  HMMA.16816.F32 R24, R156.reuse, R150, R24 ;  /* 0x000000969c18723c */ /* 0x040fe20000001818 */
[----:B------:R-:W-:Y:S07]  /*19c90*/  LDSM.16.M88.4 R148, [R3+0x9800] ;  /* 0x009800000394783b */ /* 0x000fee0000000200 */
[C---:B---3--:R-:W-:Y:S08]  /*19ca0*/  HMMA.16816.F32 R28, R156.reuse, R144, R28 ;  /* 0x000000909c1c723c */ /* 0x048ff0000000181c */
        /* <DEDUP_REMOVED lines=10> */
[----:B------:R-:W-:Y:S06]  /*19d50*/  LDSM.16.M88.4 R176, [R205+0x2000] ;  /* 0x00200000cdb0783b */ /* 0x000fec0000000200 */
[----:B------:R-:W-:Y:S01]  /*19d60*/  LDSM.16.M88.4 R204, [R204+0x2000] ;  /* 0x00200000cccc783b */ /* 0x000fe20000000200 */
[C---:B------:R-:W-:Y:S08]  /*19d70*/  HMMA.16816.F32 R60, R156.reuse, R180, R60 ;  /* 0x000000b49c3c723c */ /* 0x040ff0000000183c */
[----:B------:R-:W-:Y:S01]  /*19d80*/  HMMA.16816.F32 R64, R156, R182, R64 ;  /* 0x000000b69c40723c */ /* 0x000fe20000001840 */
[----:B------:R-:W3:Y:S06]  /*19d90*/  LDSM.16.M88.4 R156, [R3+0xa000] ;  /* 0x00a00000039c783b */ /* 0x000eec0000000200 */
[----:B------:R-:W4:Y:S01]  /*19da0*/  LDSM.16.M88.4 R180, [R135+0x8000] ;  /* 0x0080000087b4783b */ /* 0x000f220000000200 */
[C---:B-----5:R-:W-:Y:S08]  /*19db0*/  HMMA.16816.F32 R4, R136.reuse, R152, R4 ;  /* 0x000000988804723c */ /* 0x060ff00000001804 */
[C---:B------:R-:W-:Y:S01]  /*19dc0*/  HMMA.16816.F32 R8, R136.reuse, R154, R8 ;  /* 0x0000009a8808723c */ /* 0x040fe20000001808 */
[----:B------:R-:W5:Y:S07]  /*19dd0*/  LDSM.16.M88.4 R152, [R135+0x8800] ;  /* 0x008800008798783b */ /* 0x000f6e0000000200 */
[C---:B-1----:R-:W-:Y:S08]  /*19de0*/  HMMA.16816.F32 R12, R136.reuse, R160, R12 ;  /* 0x000000a0880c723c */ /* 0x042ff0000000180c */
[C---:B------:R-:W-:Y:S01]  /*19df0*/  HMMA.16816.F32 R16, R136.reuse, R162, R16 ;  /* 0x000000a28810723c */ /* 0x040fe20000001810 */
[----:B------:R-:W1:Y:S07]  /*19e00*/  LDSM.16.M88.4 R160, [R135+0xb800] ;  /* 0x00b8000087a0783b */ /* 0x000e6e0000000200 */
[C---:B--2---:R-:W-:Y:S08]  /*19e10*/  HMMA.16816.F32 R20, R136.reuse, R144, R20 ;  /* 0x000000908814723c */ /* 0x044ff00000001814 */
        /* <DEDUP_REMOVED lines=12> */
[C---:B----4-:R-:W-:Y:S08]  /*19ee0*/  HMMA.16816.F32 R4, R176.reuse, R180, R4 ;  /* 0x000000b4b004723c */ /* 0x050ff00000001804 */
[C---:B------:R-:W-:Y:S08]  /*19ef0*/  HMMA.16816.F32 R8, R176.reuse, R182, R8 ;  /* 0x000000b6b008723c */ /* 0x040ff00000001808 */
[C---:B-----5:R-:W-:Y:S08]  /*19f00*/  HMMA.16816.F32 R12, R176.reuse, R152, R12 ;  /* 0x00000098b00c723c */ /* 0x060ff0000000180c */
        /* <DEDUP_REMOVED lines=11> */
[C---:B-1----:R-:W-:Y:S08]  /*19fc0*/  HMMA.16816.F32 R60, R176.reuse, R160, R60 ;  /* 0x000000a0b03c723c */ /* 0x042ff0000000183c */
[----:B------:R-:W-:Y:S08]  /*19fd0*/  HMMA.16816.F32 R64, R176, R162, R64 ;  /* 0x000000a2b040723c */ /* 0x000ff00000001840 */
[C---:B------:R-:W-:Y:S08]  /*19fe0*/  HMMA.16816.F32 R4, R204.reuse, R208, R4 ;  /* 0x000000d0cc04723c */ /* 0x040ff00000001804 */
[C---:B------:R-:W-:Y:S08]  /*19ff0*/  HMMA.16816.F32 R8, R204.reuse, R210, R8 ;  /* 0x000000d2cc08723c */ /* 0x040ff00000001808 */
[C---:B--2---:R-:W-:Y:S03]  /*1a000*/  HMMA.16816.F32 R12, R204.reuse, R136, R12 ;  /* 0x00000088cc0c723c */ /* 0x044fe6000000180c */
[-C--:B------:R-:W-:Y:S01]  /*1a010*/  FMUL.FTZ R144, R4, R223.reuse ;  /* 0x000000df04907220 */ /* 0x080fe20000410000 */
[-C--:B------:R-:W-:Y:S01]  /*1a020*/  FMUL.FTZ R151, R5, R223.reuse ;  /* 0x000000df05977220 */ /* 0x080fe20000410000 */
[-C--:B------:R-:W-:Y:S01]  /*1a030*/  FMUL.FTZ R149, R6, R223.reuse ;  /* 0x000000df06957220 */ /* 0x080fe20000410000 */
[-C--:B------:R-:W-:Y:S02]  /*1a040*/  FMUL.FTZ R147, R7, R223.reuse ;  /* 0x000000df07937220 */ /* 0x080fe40000410000 */
[----:B------:R-:W1:Y:S01]  /*1a050*/  LDSM.16.M88.4 R4, [R2+0x9000] ;  /* 0x009000000204783b */ /* 0x000e620000000200 */
[----:B------:R-:W2:Y:S01]  /*1a060*/  MUFU.TANH R144, R144 ;  /* 0x0000009000907308 */ /* 0x000ea20000002400 */
[C---:B------:R-:W-:Y:S03]  /*1a070*/  HMMA.16816.F32 R16, R204.reuse, R138, R16 ;  /* 0x0000008acc10723c */ /* 0x040fe60000001810 */
[-C--:B------:R-:W-:Y:S01]  /*1a080*/  FMUL.FTZ R9, R9, R223.reuse ;  /* 0x000000df09097220 */ /* 0x080fe20000410000 */
[-C--:B------:R-:W-:Y:S01]  /*1a090*/  FMUL.FTZ R10, R10, R223.reuse ;  /* 0x000000df0a0a7220 */ /* 0x080fe20000410000 */
[-C--:B------:R-:W-:Y:S01]  /*1a0a0*/  FMUL.FTZ R11, R11, R223.reuse ;  /* 0x000000df0b0b7220 */ /* 0x080fe20000410000 */
[-C--:B------:R-:W-:Y:S03]  /*1a0b0*/  FMUL.FTZ R150, R8, R223.reuse ;  /* 0x000000df08967220 */ /* 0x080fe60000410000 */
[----:B------:R-:W3:Y:S01]  /*1a0c0*/  MUFU.TANH R202, R9 ;  /* 0x0000000900ca7308 */ /* 0x000ee20000002400 */
[-C--:B------:R-:W-:Y:S01]  /*1a0d0*/  FMUL.FTZ R12, R12, R223.reuse ;  /* 0x000000df0c0c7220 */ /* 0x080fe20000410000 */
[-C--:B------:R-:W-:Y:S01]  /*1a0e0*/  FMUL.FTZ R13, R13, R223.reuse ;  /* 0x000000df0d0d7220 */ /* 0x080fe20000410000 */
[-C--:B------:R-:W-:Y:S01]  /*1a0f0*/  FMUL.FTZ R14, R14, R223.reuse ;  /* 0x000000df0e0e7220 */ /* 0x080fe20000410000 */
[-C--:B------:R-:W-:Y:S06]  /*1a100*/  FMUL.FTZ R15, R15, R223.reuse ;  /* 0x000000df0f0f7220 */ /* 0x080fec0000410000 */
[----:B------:R-:W4:Y:S01]  /*1a110*/  MUFU.TANH R148, R10 ;  /* 0x0000000a00947308 */ /* 0x000f220000002400 */
[-C--:B------:R-:W-:Y:S01]  /*1a120*/  FMUL.FTZ R190, R16, R223.reuse ;  /* 0x000000df10be7220 */ /* 0x080fe20000410000 */
[-C--:B------:R-:W-:Y:S01]  /*1a130*/  FMUL.FTZ R17, R17, R223.reuse ;  /* 0x000000df11117220 */ /* 0x080fe20000410000 */
[-C--:B------:R-:W-:Y:S01]  /*1a140*/  FMUL.FTZ R18, R18, R223.reuse ;  /* 0x000000df12127220 */ /* 0x080fe20000410000 */
[-C--:B------:R-:W-:Y:S06]  /*1a150*/  FMUL.FTZ R19, R19, R223.reuse ;  /* 0x000000df13137220 */ /* 0x080fec0000410000 */
[----:B------:R5:W2:Y:S10]  /*1a160*/  MUFU.TANH R146, R11 ;  /* 0x0000000b00927308 */ /* 0x000ab40000002400 */
[----:B------:R-:W2:Y:S01]  /*1a170*/  MUFU.TANH R151, R151 ;  /* 0x0000009700977308 */ /* 0x000ea20000002400 */
[C---:B-1----:R-:W-:Y:S09]  /*1a180*/  HMMA.16816.F32 R20, R204.reuse, R4, R20 ;  /* 0x00000004cc14723c */ /* 0x042ff20000001814 */
[----:B------:R-:W1:Y:S01]  /*1a190*/  MUFU.TANH R149, R149 ;  /* 0x0000009500957308 */ /* 0x000e620000002400 */
[----:B-----5:R-:W5:Y:S01]  /*1a1a0*/  LDSM.16.M88.4 R8, [R2+0x9800] ;  /* 0x009800000208783b */ /* 0x020f620000000200 */
[C---:B------:R-:W-:Y:S08]  /*1a1b0*/  HMMA.16816.F32 R24, R204.reuse, R6, R24 ;  /* 0x00000006cc18723c */ /* 0x040ff00000001818 */
[----:B------:R-:W1:Y:S01]  /*1a1c0*/  MUFU.TANH R147, R147 ;  /* 0x0000009300937308 */ /* 0x000e620000002400 */
[----:B------:R-:W3:Y:S09]  /*1a1d0*/  LDSM.16.M88.4 R4, [R2+0xa000] ;  /* 0x00a000000204783b */ /* 0x000ef20000000200 */
[----:B------:R-:W1:Y:S01]  /*1a1e0*/  MUFU.TANH R150, R150 ;  /* 0x0000009600967308 */ /* 0x000e620000002400 */
        /* <DEDUP_REMOVED lines=9> */
[----:B------:R1:W1:Y:S10]  /*1a280*/  MUFU.TANH R198, R13 ;  /* 0x0000000d00c67308 */ /* 0x0002740000002400 */
[----:B------:R1:W1:Y:S01]  /*1a290*/  MUFU.TANH R196, R14 ;  /* 0x0000000e00c47308 */ /* 0x0002620000002400 */
[C---:B-----5:R-:W-:Y:S09]  /*1a2a0*/  HMMA.16816.F32 R28, R204.reuse, R8, R28 ;  /* 0x00000008cc1c723c */ /* 0x060ff2000000181c */
[----:B------:R1:W1:Y:S01]  /*1a2b0*/  MUFU.TANH R194, R15 ;  /* 0x0000000f00c27308 */ /* 0x0002620000002400 */
[C---:B------:R-:W-:Y:S01]  /*1a2c0*/  HMMA.16816.F32 R32, R204.reuse, R10, R32 ;  /* 0x0000000acc20723c */ /* 0x040fe20000001820 */
[----:B------:R-:W5:Y:S08]  /*1a2d0*/  LDSM.16.M88.4 R8, [R2+0xa800] ;  /* 0x00a800000208783b */ /* 0x000f700000000200 */
[----:B------:R-:W1:Y:S01]  /*1a2e0*/  MUFU.TANH R190, R190 ;  /* 0x000000be00be7308 */ /* 0x000e620000002400 */
[C---:B---3--:R-:W-:Y:S03]  /*1a2f0*/  HMMA.16816.F32 R36, R204.reuse, R4, R36 ;  /* 0x00000004cc24723c */ /* 0x048fe60000001824 */
[-C--:B------:R-:W-:Y:S01]  /*1a300*/  FMUL.FTZ R28, R28, R223.reuse ;  /* 0x000000df1c1c7220 */ /* 0x080fe20000410000 */
[-C--:B------:R-:W-:Y:S01]  /*1a310*/  FMUL.FTZ R29, R29, R223.reuse ;  /* 0x000000df1d1d7220 */ /* 0x080fe20000410000 */
[-C--:B------:R-:W-:Y:S04]  /*1a320*/  FMUL.FTZ R30, R30, R223.reuse ;  /* 0x000000df1e1e7220 */ /* 0x080fe80000410000 */
[----:B------:R3:W1:Y:S01]  /*1a330*/  MUFU.TANH R188, R17 ;  /* 0x0000001100bc7308 */ /* 0x0006620000002400 */
[-C--:B------:R-:W-:Y:S01]  /*1a340*/  FMUL.FTZ R31, R31, R223.reuse ;  /* 0x000000df1f1f7220 */ /* 0x080fe20000410000 */
[C---:B------:R-:W-:Y:S01]  /*1a350*/  HMMA.16816.F32 R40, R204.reuse, R6, R40 ;  /* 0x00000006cc28723c */ /* 0x040fe20000001828 */
[----:B------:R-:W4:Y:S02]  /*1a360*/  LDSM.16.M88.4 R4, [R2+0xb000] ;  /* 0x00b000000204783b */ /* 0x000f240000000200 */
[-C--:B------:R-:W-:Y:S01]  /*1a370*/  FMUL.FTZ R176, R32, R223.reuse ;  /* 0x000000df20b07220 */ /* 0x080fe20000410000 */
        /* <DEDUP_REMOVED lines=14> */
[C---:B-----5:R-:W-:Y:S08]  /*1a460*/  HMMA.16816.F32 R44, R204.reuse, R8, R44 ;  /* 0x00000008cc2c723c */ /* 0x060ff0000000182c */
[----:B------:R3:W1:Y:S01]  /*1a470*/  MUFU.TANH R168, R21 ;  /* 0x0000001500a87308 */ /* 0x0006620000002400 */
[C---:B------:R-:W-:Y:S01]  /*1a480*/  HMMA.16816.F32 R48, R204.reuse, R10, R48 ;  /* 0x0000000acc30723c */ /* 0x040fe20000001830 */
[----:B------:R-:W5:Y:S01]  /*1a490*/  LDSM.16.M88.4 R8, [R2+0xb800] ;  /* 0x00b800000208783b */ /* 0x000f620000000200 */
[----:B------:R-:W-:Y:S07]  /*1a4a0*/  DEPBAR.LE SB0, 0x0 ;  /* 0x000080000000791a */ /* 0x000fee0000000000 */
[----:B------:R3:W1:Y:S01]  /*1a4b0*/  MUFU.TANH R195, R22 ;  /* 0x0000001600c37308 */ /* 0x0006620000002400 */
[----:B------:R-:W-:Y:S01]  /*1a4c0*/  BAR.SYNC.DEFER_BLOCKING 0x0 ;  /* 0x0000000000007b1d */ /* 0x000fe20000010000 */
[C---:B----4-:R-:W-:Y:S05]  /*1a4d0*/  HMMA.16816.F32 R52, R204.reuse, R4, R52 ;  /* 0x00000004cc34723c */ /* 0x050fea0000001834 */
[-C--:B------:R-:W-:Y:S03]  /*1a4e0*/  FMUL.FTZ R185, R44, R223.reuse ;  /* 0x000000df2cb97220 */ /* 0x080fe60000410000 */
[----:B------:R3:W4:Y:S01]  /*1a4f0*/  MUFU.TANH R193, R23 ;  /* 0x0000001700c17308 */ /* 0x0007220000002400 */
[-C--:B------:R-:W-:Y:S01]  /*1a500*/  FMUL.FTZ R45, R45, R223.reuse ;  /* 0x000000df2d2d7220 */ /* 0x080fe20000410000 */
[C---:B------:R-:W-:Y:S03]  /*1a510*/  HMMA.16816.F32 R56, R204.reuse, R6, R56 ;  /* 0x00000006cc38723c */ /* 0x040fe60000001838 */
[-C--:B------:R-:W-:Y:S01]  /*1a520*/  FMUL.FTZ R181, R48, R223.reuse ;  /* 0x000000df30b57220 */ /* 0x080fe20000410000 */
[-C--:B------:R-:W-:Y:S01]  /*1a530*/  FMUL.FTZ R46, R46, R223.reuse ;  /* 0x000000df2e2e7220 */ /* 0x080fe20000410000 */
[-C--:B------:R-:W-:Y:S03]  /*1a540*/  FMUL.FTZ R47, R47, R223.reuse ;  /* 0x000000df2f2f7220 */ /* 0x080fe60000410000 */
[----:B------:R-:W1:Y:S01]  /*1a550*/  MUFU.TANH R166, R166 ;  /* 0x000000a600a67308 */ /* 0x000e620000002400 */
[-C--:B------:R-:W-:Y:S01]  /*1a560*/  FMUL.FTZ R49, R49, R223.reuse ;  /* 0x000000df31317220 */ /* 0x080fe20000410000 */
[-C--:B------:R-:W-:Y:S01]  /*1a570*/  FMUL.FTZ R50, R50, R223.reuse ;  /* 0x000000df32327220 */ /* 0x080fe20000410000 */
[-C--:B------:R-:W-:Y:S01]  /*1a580*/  FMUL.FTZ R51, R51, R223.reuse ;  /* 0x000000df33337220 */ /* 0x080fe20000410000 */
[-C--:B------:R-:W-:Y:S01]  /*1a590*/  FMUL.FTZ R52, R52, R223.reuse ;  /* 0x000000df34347220 */ /* 0x080fe20000410000 */
[-C--:B------:R-:W-:Y:S01]  /*1a5a0*/  FMUL.FTZ R53, R53, R223.reuse ;  /* 0x000000df35357220 */ /* 0x080fe20000410000 */
[-C--:B------:R-:W-:Y:S04]  /*1a5b0*/  FMUL.FTZ R54, R54, R223.reuse ;  /* 0x000000df36367220 */ /* 0x080fe80000410000 */
        /* <DEDUP_REMOVED lines=9> */
[----:B------:R-:W-:Y:S09]  /*1a650*/  HMMA.16816.F32 R64, R204, R10, R64 ;  /* 0x0000000acc40723c */ /* 0x000ff20000001840 */
        /* <DEDUP_REMOVED lines=48> */
[----:B--2-4-:R-:W-:Y:S05]  /*1a960*/  @!P0 BRA `(.L_x_1369) ;  /* 0x0000000800c08947 */ /* 0x014fea0003800000 */
        /* <DEDUP_REMOVED lines=18> */
[----:B-1----:R-:W4:Y:S01]  /*1aa90*/  LD.E.64 R14, desc[UR4][R132.64+0x20] ;  /* 0x00002004840e7980 */ /* 0x002f22000c101b00 */
        /* <DEDUP_REMOVED lines=36> */
[CC--:B---3--:R-:W-:Y:S02]  /*1ace0*/  LEA R18, P5, R7.reuse, R234.reuse, 0x2 ;  /* 0x000000ea07127211 */ /* 0x0c8fe400078a10ff */
[----:B------:R-:W-:Y:S02]  /*1acf0*/  SEL R13, R2, R13, !P6 ;  /* 0x0000000d020d7207 */ /* 0x000fe40007000000 */
[-C--:B------:R-:W-:Y:S02]  /*1ad00*/  LEA.HI.X.SX32 R19, R7, R235.reuse, 0x2, P5 ;  /* 0x000000eb07137211 */ /* 0x080fe400028f16ff */
[C---:B------:R-:W-:Y:S01]  /*1ad10*/  LEA R16, P0, R13.reuse, R234, 0x2 ;  /* 0x000000ea0d107211 */ /* 0x040fe200078010ff */
[C---:B------:R-:W-:Y:S02]  /*1ad20*/  IMAD.IADD R4, R13.reuse, 0x1, -R7 ;  /* 0x000000010d047824 */ /* 0x040fe400078e0a07 */
[----:B------:R-:W3:Y:S01]  /*1ad30*/  LD.E R5, desc[UR4][R18.64] ;  /* 0x0000000412057980 */ /* 0x000ee2000c101900 */
[----:B------:R-:W-:Y:S01]  /*1ad40*/  LEA.HI.X.SX32 R17, R13, R235, 0x2, P0 ;  /* 0x000000eb0d117211 */ /* 0x000fe200000f16ff */
[----:B------:R-:W-:Y:S04]  /*1ad50*/  IMAD R11, R11, R4, -0x80 ;  /* 0xffffff800b0b7424 */ /* 0x000fe800078e0204 */
[----:B------:R-:W3:Y:S01]  /*1ad60*/  LD.E R2, desc[UR4][R16.64] ;  /* 0x0000000410027980 */ /* 0x000ee2000c101900 */
[----:B------:R-:W-:Y:S01]  /*1ad70*/  SHF.R.S32.HI R7, RZ, 0x1f, R11 ;  /* 0x0000001fff077819 */ /* 0x000fe2000001140b */
[-C--:B--2---:R-:W-:Y:S02]  /*1ad80*/  IMAD R4, R9, R11.reuse, RZ ;  /* 0x0000000b09047224 */ /* 0x084fe400078e02ff */
[C---:B------:R-:W-:Y:S04]  /*1ad90*/  IMAD.WIDE.U32 R10, R8.reuse, R11, RZ ;  /* 0x0000000b080a7225 */ /* 0x040fe800078e00ff */
[----:B------:R-:W-:Y:S05]  /*1ada0*/  IMAD R4, R8, R7, R4 ;  /* 0x0000000708047224 */ /* 0x000fea00078e0204 */
[----:B------:R-:W-:Y:S01]  /*1adb0*/  IADD3 R11, PT, PT, R11, R4, RZ ;  /* 0x000000040b0b7210 */ /* 0x000fe20007ffe0ff */
[----:B---3--:R-:W-:Y:S04]  /*1adc0*/  IMAD.IADD R5, R5, 0x1, -R2 ;  /* 0x0000000105057824 */ /* 0x008fe800078e0a02 */
[----:B----4-:R-:W-:Y:S01]  /*1add0*/  IMAD R7, R15, R5, RZ ;  /* 0x000000050f077224 */ /* 0x010fe200078e02ff */
[----:B------:R-:W-:Y:S01]  /*1ade0*/  SHF.R.S32.HI R2, RZ, 0x1f, R5 ;  /* 0x0000001fff027819 */ /* 0x000fe20000011405 */
[----:B------:R-:W-:Y:S04]  /*1adf0*/  IMAD.WIDE.U32 R10, R5, R14, R10 ;  /* 0x0000000e050a7225 */ /* 0x000fe800078e000a */
[----:B------:R-:W-:Y:S01]  /*1ae00*/  IMAD R7, R14, R2, R7 ;  /* 0x000000020e077224 */ /* 0x000fe200078e0207 */
[C---:B------:R-:W-:Y:S03]  /*1ae10*/  LEA R222, P0, R10.reuse, R222, 0x1 ;  /* 0x000000de0ade7211 */ /* 0x040fe600078008ff */
[----:B------:R-:W-:Y:S05]  /*1ae20*/  IMAD.IADD R7, R11, 0x1, R7 ;  /* 0x000000010b077824 */ /* 0x000fea00078e0207 */
[----:B------:R-:W-:Y:S02]  /*1ae30*/  LEA.HI.X R217, R10, R217, R7, 0x1, P0 ;  /* 0x000000d90ad97211 */ /* 0x000fe400000f0c07 */
.L_x_1371:
[----:B------:R-:W-:Y:S05]  /*1ae40*/  BSYNC.RECONVERGENT B0 ;  /* 0x0000000000007941 */ /* 0x000fea0003800200 */
.L_x_1370:
[----:B------:R-:W-:Y:S01]  /*1ae50*/  @!P3 IMAD.MOV.U32 R223, RZ, RZ, R217 ;  /* 0x000000ffffdfb224 */ /* 0x000fe200078e00d9 */
[C---:B------:R-:W-:Y:S02]  /*1ae60*/  LEA R6, P0, R218.reuse, R222, 0x5 ;  /* 0x000000deda067211 */ /* 0x040fe400078028ff */
[C-C-:B------:R-:W-:Y:S02]  /*1ae70*/  SHF.L.U64.HI R2, R218.reuse, 0x5, R219.reuse ;  /* 0x00000005da027819 */ /* 0x140fe400000102db */
[----:B------:R-:W-:Y:S01]  /*1ae80*/  @!PT LDS RZ, [RZ] ;  /* 0x00000000fffff984 */ /* 0x000fe20000000800 */
[----:B------:R-:W-:Y:S01]  /*1ae90*/  @!PT LDS RZ, [RZ] ;  /* 0x00000000fffff984 */ /* 0x000fe20000000800 */
[----:B------:R-:W-:Y:S01]  /*1aea0*/  @!PT LDS RZ, [RZ] ;  /* 0x00000000fffff984 */ /* 0x000fe20000000800 */
[----:B------:R2:W-:Y:S01]  /*1aeb0*/  @!P3 LDGSTS.E.BYPASS.LTC128B.128 [R245+0x4000], desc[UR4][R222.64] ;  /* 0x04000000def5bfae */ /* 0x0005e2000b981a04 */
[----:B------:R-:W-:Y:S02]  /*1aec0*/  LEA.HI.X R7, R218, R217, R219, 0x5, P0 ;  /* 0x000000d9da077211 */ /* 0x000fe400000f2cdb */
[----:B-1----:R-:W-:Y:S01]  /*1aed0*/  IADD3 R12, P5, PT, R3, R6, RZ ;  /* 0x00000006030c7210 */ /* 0x002fe20007fbe0ff */
[----:B------:R4:W-:Y:S03]  /*1aee0*/  @P3 STS.128 [R245+0x4000], RZ ;  /* 0x004000fff5003388 */ /* 0x0009e60000000c00 */
[-C--:B------:R-:W-:Y:S01]  /*1aef0*/  IADD3 R4, P0, PT, R12, R3.reuse, RZ ;  /* 0x000000030c047210 */ /* 0x080fe20007f1e0ff */
[----:B------:R-:W-:Y:S03]  /*1af00*/  IMAD.X R13, R2, 0x1, R7, P5 ;  /* 0x00000001020d7824 */ /* 0x000fe600028e0607 */
[-C--:B------:R-:W-:Y:S01]  /*1af10*/  IADD3 R10, P5, PT, R4, R3.reuse, RZ ;  /* 0x00000003040a7210 */ /* 0x080fe20007fbe0ff */
[--C-:B------:R-:W-:Y:S03]  /*1af20*/  IMAD.X R5, R13, 0x1, R2.reuse, P0 ;  /* 0x000000010d057824 */ /* 0x100fe600000e0602 */
[-C--:B------:R-:W-:Y:S01]  /*1af30*/  IADD3 R8, P0, PT, R10, R3.reuse, RZ ;  /* 0x000000030a087210 */ /* 0x080fe20007f1e0ff */
[--C-:B------:R-:W-:Y:S04]  /*1af40*/  IMAD.X R11, R5, 0x1, R2.reuse, P5 ;  /* 0x00000001050b7824 */ /* 0x100fe800028e0602 */
[--C-:B------:R-:W-:Y:S02]  /*1af50*/  IMAD.X R9, R11, 0x1, R2.reuse, P0 ;  /* 0x000000010b097824 */ /* 0x100fe400000e0602 */
[----:B--2---:R-:W-:Y:S05]  /*1af60*/  @!P1 IMAD.MOV.U32 R223, RZ, RZ, R217 ;  /* 0x000000ffffdf9224 */ /* 0x004fea00078e00d9 */
        /* <DEDUP_REMOVED lines=41> */
[----:B--2---:R-:W-:Y:S03]  /*1b200*/  IADD3 R12, P0, PT, R6, R3, RZ ;  /* 0x00000003060c7210 */ /* 0x004fe60007f1e0ff */
        /* <DEDUP_REMOVED lines=38> */
.L_x_1369:
[----:B------:R-:W-:Y:S05]  /*1b470*/  BSYNC.RECONVERGENT B1 ;  /* 0x0000000000017941 */ /* 0x000fea0003800200 */
.L_x_1368:
[----:B------:R-:W2:Y:S01]  /*1b480*/  LD.E R135, desc[UR4][R132.64+0xdc] ;  /* 0x0000dc0484877980 */ /* 0x000ea2000c101900 */
[----:B------:R-:W-:Y:S02]  /*1b490*/  FMNMX3.FTZ R3, R141, R144, R151, !PT ;  /* 0x000000908d037276 */ /* 0x000fe40007810097 */
[----:B-1--4-:R-:W-:Y:S02]  /*1b4a0*/  FMNMX3.FTZ R5, R0, R149, R147, !PT ;  /* 0x0000009500057276 */ /* 0x012fe40007810093 */
        /* <DEDUP_REMOVED lines=34> */
[----:B------:R-:W4:Y:S01]  /*1b6d0*/  SHFL.BFLY PT, R2, R5, 0x2, 0x1f ;  /* 0x0c401f0005027f89 */ /* 0x000f2200000e0000 */
[----:B------:R-:W-:Y:S07]  /*1b6e0*/  IADD3 R8, PT, PT, R145, 0xc000, RZ ;  /* 0x0000c00091087810 */ /* 0x000fee0007ffe0ff */
[----:B------:R-:W-:Y:S08]  /*1b6f0*/  LDSM.16.MT88.4 R12, [R145+0xc000] ;  /* 0x00c00000910c783b */ /* 0x000ff00000004200 */
[----:B---3--:R-:W-:Y:S01]  /*1b700*/  LDSM.16.MT88.4 R44, [R145+0x10000] ;  /* 0x01000000912c783b */ /* 0x008fe20000004200 */
[----:B-1----:R-:W-:Y:S02]  /*1b710*/  FMNMX.FTZ R7, R4, R3, !PT ;  /* 0x0000000304077209 */ /* 0x002fe40007810000 */
[----:B----4-:R-:W-:Y:S05]  /*1b720*/  FMNMX.FTZ R6, R5, R2, !PT ;  /* 0x0000000205067209 */ /* 0x010fea0007810000 */
[----:B------:R-:W1:Y:S08]  /*1b730*/  SHFL.BFLY PT, R134, R7, 0x1, 0x1f ;  /* 0x0c201f0007867f89 */ /* 0x000e7000000e0000 */
[----:B------:R-:W3:Y:S01]  /*1b740*/  SHFL.BFLY PT, R3, R6, 0x1, 0x1f ;  /* 0x0c201f0006037f89 */ /* 0x000ee200000e0000 */
[----:B-1----:R-:W-:Y:S02]  /*1b750*/  FMNMX.FTZ R134, R7, R134, !PT ;  /* 0x0000008607867209 */ /* 0x002fe40007810000 */
[----:B---3--:R-:W-:Y:S03]  /*1b760*/  FMNMX.FTZ R3, R6, R3, !PT ;  /* 0x0000000306037209 */ /* 0x008fe60007810000 */
[C---:B------:R-:W-:Y:S01]  /*1b770*/  FADD.FTZ R4, -R134.reuse, R141 ;  /* 0x0000008d86047221 */ /* 0x040fe20000010100 */
[----:B------:R-:W-:Y:S02]  /*1b780*/  FSETP.NEU.FTZ.AND P1, PT, R134, -INF , PT ;  /* 0xff8000008600780b */ /* 0x000fe40003f3d000 */
[C---:B------:R-:W-:Y:S01]  /*1b790*/  FSETP.NEU.FTZ.AND P0, PT, R3.reuse, -INF , PT ;  /* 0xff8000000300780b */ /* 0x040fe20003f1d000 */
[----:B------:R-:W-:Y:S01]  /*1b7a0*/  FADD.FTZ R2, -R3, R0 ;  /* 0x0000000003027221 */ /* 0x000fe20000010100 */
[----:B------:R-:W-:Y:S02]  /*1b7b0*/  IADD3 R141, PT, PT, R145, 0xc040, RZ ;  /* 0x0000c040918d7810 */ /* 0x000fe40007ffe0ff */
[----:B------:R-:W-:Y:S05]  /*1b7c0*/  @P2 IADD3 R141, PT, PT, R8, -0x40, RZ ;  /* 0xffffffc0088d2810 */ /* 0x000fea0007ffe0ff */
[----:B------:R-:W-:Y:S08]  /*1b7d0*/  LDSM.16.MT88.4 R28, [R141] ;  /* 0x000000008d1c783b */ /* 0x000ff00000004200 */
[----:B------:R-:W-:Y:S01]  /*1b7e0*/  LDSM.16.MT88.4 R60, [R141+0x4000] ;  /* 0x004000008d3c783b */ /* 0x000fe20000004200 */
[C---:B--2---:R-:W-:Y:S01]  /*1b7f0*/  FMUL.FTZ R160, R135.reuse, R134 ;  /* 0x0000008687a07220 */ /* 0x044fe20000410000 */
[C---:B------:R-:W-:Y:S01]  /*1b800*/  FMUL.FTZ R158, R135.reuse, R3 ;  /* 0x00000003879e7220 */ /* 0x040fe20000410000 */
[C---:B------:R-:W-:Y:S01]  /*1b810*/  FMUL.FTZ R0, R135.reuse, R2 ;  /* 0x0000000287007220 */ /* 0x040fe20000410000 */
[----:B------:R-:W-:Y:S02]  /*1b820*/  FMUL.FTZ R2, R135, R4 ;  /* 0x0000000487027220 */ /* 0x000fe40000410000 */
[----:B------:R-:W-:Y:S02]  /*1b830*/  FSEL R160, R160, RZ, P1 ;  /* 0x000000ffa0a07208 */ /* 0x000fe40000800000 */
[----:B------:R-:W-:Y:S01]  /*1b840*/  FSEL R158, R158, RZ, P0 ;  /* 0x000000ff9e9e7208 */ /* 0x000fe20000000000 */
[----:B------:R-:W1:Y:S01]  /*1b850*/  MUFU.EX2 R0, R0 ;  /* 0x0000000000007308 */ /* 0x000e620000000800 */
[----:B------:R-:W-:Y:S01]  /*1b860*/  ISETP.GT.AND P0, PT, R239, RZ, PT ;  /* 0x000000ffef00720c */ /* 0x000fe20003f04270 */
[--C-:B------:R-:W-:Y:S01]  /*1b870*/  FFMA.FTZ R153, R144, R135, -R160.reuse ;  /* 0x0000008790997223 */ /* 0x100fe200000108a0 */
[----:B------:R-:W-:Y:S01]  /*1b880*/  IADD3 R144, PT, PT, R214, R145, RZ ;  /* 0x00000091d6907210 */ /* 0x000fe20007ffe0ff */
[-C--:B------:R-:W-:Y:S01]  /*1b890*/  FFMA.FTZ R152, R151, R135.reuse, -R160 ;  /* 0x0000008797987223 */ /* 0x080fe200000108a0 */
[-CC-:B------:R-:W-:Y:S01]  /*1b8a0*/  FFMA.FTZ R151, R149, R135.reuse, -R158.reuse ;  /* 0x0000008795977223 */ /* 0x180fe2000001089e */
[-CC-:B------:R-:W-:Y:S01]  /*1b8b0*/  FFMA.FTZ R4, R147, R135.reuse, -R158.reuse ;  /* 0x0000008793047223 */ /* 0x180fe2000001089e */
[-CC-:B------:R-:W-:Y:S01]  /*1b8c0*/  FFMA.FTZ R147, R148, R135.reuse, -R158.reuse ;  /* 0x0000008794937223 */ /* 0x180fe2000001089e */
[-C--:B------:R-:W-:Y:S01]  /*1b8d0*/  FFMA.FTZ R146, R146, R135.reuse, -R158 ;  /* 0x0000008792927223 */ /* 0x080fe2000001089e */
[-CC-:B------:R-:W-:Y:S01]  /*1b8e0*/  FFMA.FTZ R149, R150, R135.reuse, -R160.reuse ;  /* 0x0000008796957223 */ /* 0x180fe200000108a0 */
[--C-:B------:R-:W-:Y:S01]  /*1b8f0*/  FFMA.FTZ R202, R202, R135, -R160.reuse ;  /* 0x00000087caca7223 */ /* 0x100fe200000108a0 */
[----:B------:R-:W2:Y:S01]  /*1b900*/  LDSM.16.MT88.4 R20, [R144+0xc000] ;  /* 0x00c000009014783b */ /* 0x000ea20000004200 */
[----:B------:R-:W3:Y:S01]  /*1b910*/  MUFU.EX2 R2, R2 ;  /* 0x0000000200027308 */ /* 0x000ee20000000800 */
[----:B------:R-:W-:Y:S01]  /*1b920*/  IADD3 R214, PT, PT, R214, R141, RZ ;  /* 0x0000008dd6d67210 */ /* 0x000fe20007ffe0ff */
[C---:B-1----:R-:W-:Y:S01]  /*1b930*/  FMUL.FTZ R6, R0.reuse, R130 ;  /* 0x0000008200067220 */ /* 0x042fe20000410000 */
[C---:B------:R-:W-:Y:S07]  /*1b940*/  FMUL.FTZ R7, R0.reuse, R131 ;  /* 0x0000008300077220 */ /* 0x040fee0000410000 */
[----:B------:R1:W-:Y:S01]  /*1b950*/  MUFU.EX2 R150, R4 ;  /* 0x0000000400967308 */ /* 0x0003e20000000800 */
[C---:B------:R-:W-:Y:S01]  /*1b960*/  FMUL.FTZ R10, R0.reuse, R126 ;  /* 0x0000007e000a7220 */ /* 0x040fe20000410000 */
[C---:B------:R-:W-:Y:S01]  /*1b970*/  FMUL.FTZ R11, R0.reuse, R127 ;  /* 0x0000007f000b7220 */ /* 0x040fe20000410000 */
[----:B------:R-:W4:Y:S07]  /*1b980*/  LDSM.16.MT88.4 R36, [R214] ;  /* 0x00000000d624783b */ /* 0x000f2e0000004200 */
[----:B------:R-:W-:Y:S01]  /*1b990*/  MUFU.EX2 R153, R153 ;  /* 0x0000009900997308 */ /* 0x000fe20000000800 */
[C---:B------:R-:W-:Y:S01]  /*1b9a0*/  FMUL.FTZ R18, R0.reuse, R118 ;  /* 0x0000007600127220 */ /* 0x040fe20000410000 */
[C---:B------:R-:W-:Y:S01]  /*1b9b0*/  FMUL.FTZ R19, R0.reuse, R119 ;  /* 0x0000007700137220 */ /* 0x040fe20000410000 */
[C---:B------:R-:W-:Y:S07]  /*1b9c0*/  FMUL.FTZ R26, R0.reuse, R110 ;  /* 0x0000006e001a7220 */ /* 0x040fee0000410000 */
[----:B------:R-:W5:Y:S01]  /*1b9d0*/  MUFU.EX2 R152, R152 ;  /* 0x0000009800987308 */ /* 0x000f620000000800 */
[----:B------:R-:W-:Y:S01]  /*1b9e0*/  FMUL.FTZ R27, R0, R111 ;  /* 0x0000006f001b7220 */ /* 0x000fe20000410000 */
[C---:B---3--:R-:W-:Y:S01]  /*1b9f0*/  FMUL.FTZ R5, R2.reuse, R129 ;  /* 0x0000008102057220 */ /* 0x048fe20000410000 */
[C---:B------:R-:W-:Y:S07]  /*1ba00*/  FMUL.FTZ R8, R2.reuse, R124 ;  /* 0x0000007c02087220 */ /* 0x040fee0000410000 */
[----:B------:R-:W3:Y:S01]  /*1ba10*/  MUFU.EX2 R151, R151 ;  /* 0x0000009700977308 */ /* 0x000ee20000000800 */
[C---:B------:R-:W-:Y:S01]  /*1ba20*/  FMUL.FTZ R9, R2.reuse, R125 ;  /* 0x0000007d02097220 */ /* 0x040fe20000410000 */
[C---:B-1----:R-:W-:Y:S01]  /*1ba30*/  FMUL.FTZ R4, R2.reuse, R128 ;  /* 0x0000008002047220 */ /* 0x042fe20000410000 */
[----:B------:R-:W1:Y:S07]  /*1ba40*/  LDSM.16.MT88.4 R52, [R144+0x10000] ;  /* 0x010000009034783b */ /* 0x000e6e0000004200 */
[----:B------:R-:W-:Y:S01]  /*1ba50*/  MUFU.EX2 R149, R149 ;  /* 0x0000009500957308 */ /* 0x000fe20000000800 */
[C---:B------:R-:W-:Y:S01]  /*1ba60*/  FMUL.FTZ R16, R2.reuse, R116 ;  /* 0x0000007402107220 */ /* 0x040fe20000410000 */
[C---:B------:R-:W-:Y:S01]  /*1ba70*/  FMUL.FTZ R17, R2.reuse, R117 ;  /* 0x0000007502117220 */ /* 0x040fe20000410000 */
[----:B------:R-:W-:Y:S07]  /*1ba80*/  FMUL.FTZ R25, R2, R109 ;  /* 0x0000006d02197220 */ /* 0x000fee0000410000 */
[----:B------:R-:W2:Y:S01]  /*1ba90*/  MUFU.EX2 R148, R202 ;  /* 0x000000ca00947308 */ /* 0x000ea20000000800 */
[----:B------:R-:W-:Y:S01]  /*1baa0*/  FMUL.FTZ R34, R0, R102 ;  /* 0x0000006600227220 */ /* 0x000fe20000410000 */
[----:B-----5:R-:W-:Y:S01]  /*1bab0*/  F2FP.F16.F32.PACK_AB R128, R152, R153 ;  /* 0x000000999880723e */ /* 0x020fe200000000ff */
[----:B------:R-:W-:Y:S07]  /*1bac0*/  LDSM.16.MT88.4 R124, [R145+0xf800] ;  /* 0x00f80000917c783b */ /* 0x000fee0000004200 */
[----:B------:R-:W-:Y:S01]  /*1bad0*/  MUFU.EX2 R147, R147 ;  /* 0x0000009300937308 */ /* 0x000fe20000000800 */
[----:B------:R-:W-:Y:S01]  /*1bae0*/  FMUL.FTZ R35, R0, R103 ;  /* 0x0000006700237220 */ /* 0x000fe20000410000 */
[----:B---3--:R-:W-:Y:S01]  /*1baf0*/  F2FP.F16.F32.PACK_AB R129, R150, R151 ;  /* 0x000000979681723e */ /* 0x008fe200000000ff */
[C---:B------:R-:W-:Y:S07]  /*1bb00*/  FMUL.FTZ R42, R0.reuse, R94 ;  /* 0x0000005e002a7220 */ /* 0x040fee0000410000 */
[----:B------:R-:W3:Y:S01]  /*1bb10*/  MUFU.EX2 R146, R146 ;  /* 0x0000009200927308 */ /* 0x000ee20000000800 */
[----:B------:R-:W-:Y:S01]  /*1bb20*/  FMUL.FTZ R43, R0, R95 ;  /* 0x0000005f002b7220 */ /* 0x000fe20000410000 */
[C---:B------:R-:W-:Y:S01]  /*1bb30*/  FMUL.FTZ R40, R2.reuse, R92 ;  /* 0x0000005c02287220 */ /* 0x040fe20000410000 */
[----:B------:R-:W-:Y:S01]  /*1bb40*/  LDSM.16.MT88.4 R116, [R144+0xf800] ;  /* 0x00f800009074783b */ /* 0x000fe20000004200 */
[----:B------:R-:W-:Y:S01]  /*1bb50*/  FMUL.FTZ R41, R2, R93 ;  /* 0x0000005d02297220 */ /* 0x000fe20000410000 */
[----:B------:R-:W-:Y:S01]  /*1bb60*/  FMUL.FTZ R50, R0, R86 ;  /* 0x0000005600327220 */ /* 0x000fe20000410000 */
[----:B--2---:R-:W-:Y:S01]  /*1bb70*/  F2FP.F16.F32.PACK_AB R130, R148, R149 ;  /* 0x000000959482723e */ /* 0x004fe200000000ff */
[----:B------:R-:W-:Y:S01]  /*1bb80*/  FMUL.FTZ R51, R0, R87 ;  /* 0x0000005700337220 */ /* 0x000fe20000410000 */
[C---:B------:R-:W-:Y:S01]  /*1bb90*/  FMUL.FTZ R48, R2.reuse, R84 ;  /* 0x0000005402307220 */ /* 0x040fe20000410000 */
[----:B------:R-:W-:Y:S01]  /*1bba0*/  FMUL.FTZ R49, R2, R85 ;  /* 0x0000005502317220 */ /* 0x000fe20000410000 */
[C---:B------:R-:W-:Y:S01]  /*1bbb0*/  FMUL.FTZ R58, R0.reuse, R78 ;  /* 0x0000004e003a7220 */ /* 0x040fe20000410000 */
[----:B------:R-:W2:Y:S01]  /*1bbc0*/  LDSM.16.MT88.4 R84, [R214+0x4000] ;  /* 0x00400000d654783b */ /* 0x000ea20000004200 */
[----:B------:R-:W-:Y:S01]  /*1bbd0*/  FMUL.FTZ R59, R0, R79 ;  /* 0x0000004f003b7220 */ /* 0x000fe20000410000 */
[----:B------:R-:W-:Y:S01]  /*1bbe0*/  FMUL.FTZ R56, R2, R76 ;  /* 0x0000004c02387220 */ /* 0x000fe20000410000 */
[----:B---3--:R-:W-:Y:S01]  /*1bbf0*/  F2FP.F16.F32.PACK_AB R131, R146, R147 ;  /* 0x000000939283723e */ /* 0x008fe200000000ff */
[C---:B------:R-:W-:Y:S01]  /*1bc00*/  FMUL.FTZ R57, R2.reuse, R77 ;  /* 0x0000004d02397220 */ /* 0x040fe20000410000 */
[----:B------:R-:W-:Y:S01]  /*1bc10*/  FMUL.FTZ R24, R2, R108 ;  /* 0x0000006c02187220 */ /* 0x000fe20000410000 */
[-C--:B------:R-:W-:Y:S01]  /*1bc20*/  FFMA.FTZ R108, R166, R135.reuse, -R160 ;  /* 0x00000087a66c7223 */ /* 0x080fe200000108a0 */
[C---:B------:R-:W-:Y:S01]  /*1bc30*/  FMUL.FTZ R32, R2.reuse, R100 ;  /* 0x0000006402207220 */ /* 0x040fe20000410000 */
[----:B------:R-:W3:Y:S01]  /*1bc40*/  LDSM.16.MT88.4 R76, [R145+0xc800] ;  /* 0x00c80000914c783b */ /* 0x000ee20000004200 */
[----:B------:R-:W-:Y:S01]  /*1bc50*/  FFMA.FTZ R100, R195, R135, -R158 ;  /* 0x00000087c3647223 */ /* 0x000fe2000001089e */
[C---:B------:R-:W-:Y:S05]  /*1bc60*/  HMMA.16816.F32 R4, R128.reuse, R12, R4 ;  /* 0x0000000c8004723c */ /* 0x040fea0000001804 */
[----:B------:R-:W-:Y:S01]  /*1bc70*/  FMUL.FTZ R33, R2, R101 ;  /* 0x0000006502217220 */ /* 0x000fe20000410000 */
[----:B------:R-:W-:Y:S01]  /*1bc80*/  LDSM.16.MT88.4 R92, [R145+0x10800] ;  /* 0x01080000915c783b */ /* 0x000fe20000004200 */
[----:B------:R-:W-:Y:S01]  /*1bc90*/  FFMA.FTZ R101, R168, R135, -R160 ;  /* 0x00000087a8657223 */ /* 0x000fe200000108a0 */
[C---:B------:R-:W-:Y:S03]  /*1bca0*/  HMMA.16816.F32 R8, R128.reuse, R14, R8 ;  /* 0x0000000e8008723c */ /* 0x040fe60000001808 */
[C---:B------:R-:W-:Y:S01]  /*1bcb0*/  FMUL.FTZ R14, R0.reuse, R122 ;  /* 0x0000007a000e7220 */ /* 0x040fe20000410000 */
[----:B------:R-:W-:Y:S01]  /*1bcc0*/  FMUL.FTZ R15, R0, R123 ;  /* 0x0000007b000f7220 */ /* 0x000fe20000410000 */
[C---:B------:R-:W-:Y:S01]  /*1bcd0*/  FMUL.FTZ R12, R2.reuse, R120 ;  /* 0x00000078020c7220 */ /* 0x040fe20000410000 */
[----:B------:R-:W-:Y:S01]  /*1bce0*/  FMUL.FTZ R13, R2, R121 ;  /* 0x00000079020d7220 */ /* 0x000fe20000410000 */
[----:B------:R-:W-:Y:S01]  /*1bcf0*/  MUFU.EX2 R195, R101 ;  /* 0x0000006500c37308 */ /* 0x000fe20000000800 */
[C---:B------:R-:W-:Y:S01]  /*1bd00*/  FMUL.FTZ R66, R0.reuse, R70 ;  /* 0x0000004600427220 */ /* 0x040fe20000410000 */
[----:B------:R-:W-:Y:S01]  /*1bd10*/  FMUL.FTZ R67, R0, R71 ;  /* 0x0000004700437220 */ /* 0x000fe20000410000 */
[C---:B------:R-:W-:Y:S01]  /*1bd20*/  FMUL.FTZ R64, R2.reuse, R68 ;  /* 0x0000004402407220 */ /* 0x040fe20000410000 */
[C---:B------:R-:W-:Y:S01]  /*1bd30*/  FMUL.FTZ R65, R2.reuse, R69 ;  /* 0x0000004502417220 */ /* 0x040fe20000410000 */
[-C--:B------:R-:W-:Y:S01]  /*1bd40*/  FFMA.FTZ R168, R193, R135.reuse, -R158 ;  /* 0x00000087c1a87223 */ /* 0x080fe2000001089e */
[C---:B------:R-:W-:Y:S04]  /*1bd50*/  HMMA.16816.F32 R12, R128.reuse, R20, R12 ;  /* 0x00000014800c723c */ /* 0x040fe8000000180c */
[----:B------:R5:W-:Y:S01]  /*1bd60*/  MUFU.EX2 R193, R100 ;  /* 0x0000006400c17308 */ /* 0x000be20000000800 */
[----:B------:R-:W-:Y:S01]  /*1bd70*/  FFMA.FTZ R166, R191, R135, -R160 ;  /* 0x00000087bfa67223 */ /* 0x000fe200000108a0 */
[C---:B------:R-:W-:Y:S08]  /*1bd80*/  FMUL.FTZ R20, R2.reuse, R112 ;  /* 0x0000007002147220 */ /* 0x040ff00000410000 */
[----:B------:R4:W-:Y:S01]  /*1bd90*/  MUFU.EX2 R191, R108 ;  /* 0x0000006c00bf7308 */ /* 0x0009e20000000800 */
[----:B------:R-:W-:Y:S01]  /*1bda0*/  FMUL.FTZ R21, R2, R113 ;  /* 0x0000007102157220 */ /* 0x000fe20000410000 */
[--C-:B------:R-:W-:Y:S01]  /*1bdb0*/  FFMA.FTZ R112, R194, R135, -R158.reuse ;  /* 0x00000087c2707223 */ /* 0x100fe2000001089e */
[C---:B------:R-:W-:Y:S07]  /*1bdc0*/  HMMA.16816.F32 R16, R128.reuse, R22, R16 ;  /* 0x000000168010723c */ /* 0x040fee0000001810 */
[----:B------:R-:W-:Y:S01]  /*1bdd0*/  MUFU.EX2 R168, R168 ;  /* 0x000000a800a87308 */ /* 0x000fe20000000800 */
[C---:B------:R-:W-:Y:S01]  /*1bde0*/  FMUL.FTZ R22, R0.reuse, R114 ;  /* 0x0000007200167220 */ /* 0x040fe20000410000 */
[----:B------:R-:W-:Y:S01]  /*1bdf0*/  FMUL.FTZ R23, R0, R115 ;  /* 0x0000007300177220 */ /* 0x000fe20000410000 */
[-CC-:B------:R-:W-:Y:S01]  /*1be00*/  FFMA.FTZ R115, R196, R135.reuse, -R158.reuse ;  /* 0x00000087c4737223 */ /* 0x180fe2000001089e */
[-CC-:B------:R-:W-:Y:S01]  /*1be10*/  FFMA.FTZ R114, R186, R135.reuse, -R158.reuse ;  /* 0x00000087ba727223 */ /* 0x180fe2000001089e */
[----:B-----5:R-:W-:Y:S05]  /*1be20*/  LDSM.16.MT88.4 R100, [R141+0x5000] ;  /* 0x005000008d64783b */ /* 0x020fea0000004200 */
[----:B------:R-:W-:Y:S01]  /*1be30*/  MUFU.EX2 R112, R112 ;  /* 0x0000007000707308 */ /* 0x000fe20000000800 */
[-CC-:B------:R-:W-:Y:S01]  /*1be40*/  FFMA.FTZ R164, R164, R135.reuse, -R158.reuse ;  /* 0x00000087a4a47223 */ /* 0x180fe2000001089e */
[--C-:B------:R-:W-:Y:S01]  /*1be50*/  FFMA.FTZ R197, R197, R135, -R158.reuse ;  /* 0x00000087c5c57223 */ /* 0x100fe2000001089e */
[C---:B------:R-:W-:Y:S07]  /*1be60*/  HMMA.16816.F32 R20, R128.reuse, R28, R20 ;  /* 0x0000001c8014723c */ /* 0x040fee0000001814 */
[----:B------:R-:W5:Y:S01]  /*1be70*/  MUFU.EX2 R115, R115 ;  /* 0x0000007300737308 */ /* 0x000f620000000800 */
[C---:B------:R-:W-:Y:S01]  /*1be80*/  FMUL.FTZ R28, R2.reuse, R104 ;  /* 0x00000068021c7220 */ /* 0x040fe20000410000 */
[----:B----4-:R-:W-:Y:S01]  /*1be90*/  LDSM.16.MT88.4 R108, [R141+0x3800] ;  /* 0x003800008d6c783b */ /* 0x010fe20000004200 */
[----:B------:R-:W-:Y:S07]  /*1bea0*/  FMUL.FTZ R29, R2, R105 ;  /* 0x00000069021d7220 */ /* 0x000fee0000410000 */
[----:B------:R-:W-:Y:S01]  /*1beb0*/  MUFU.EX2 R114, R114 ;  /* 0x0000007200727308 */ /* 0x000fe20000000800 */
[--C-:B------:R-:W-:Y:S01]  /*1bec0*/  FFMA.FTZ R223, R182, R135, -R158.reuse ;  /* 0x00000087b6df7223 */ /* 0x100fe2000001089e */
[C---:B------:R-:W-:Y:S08]  /*1bed0*/  HMMA.16816.F32 R24, R128.reuse, R30, R24 ;  /* 0x0000001e8018723c */ /* 0x040ff00000001818 */
[----:B------:R-:W-:Y:S01]  /*1bee0*/  MUFU.EX2 R166, R166 ;  /* 0x000000a600a67308 */ /* 0x000fe20000000800 */
[C---:B------:R-:W-:Y:S01]  /*1bef0*/  FMUL.FTZ R30, R0.reuse, R106 ;  /* 0x0000006a001e7220 */ /* 0x040fe20000410000 */
[----:B------:R-:W-:Y:S01]  /*1bf00*/  FMUL.FTZ R31, R0, R107 ;  /* 0x0000006b001f7220 */ /* 0x000fe20000410000 */
[--C-:B------:R-:W-:Y:S07]  /*1bf10*/  FFMA.FTZ R107, R192, R135, -R158.reuse ;  /* 0x00000087c06b7223 */ /* 0x100fee000001089e */
[----:B------:R-:W-:Y:S01]  /*1bf20*/  MUFU.EX2 R164, R164 ;  /* 0x000000a400a47308 */ /* 0x000fe20000000800 */
[----:B-----5:R-:W-:Y:S01]  /*1bf30*/  F2FP.F16.F32.PACK_AB R69, R112, R115 ;  /* 0x000000737045723e */ /* 0x020fe200000000ff */
[-CC-:B------:R-:W-:Y:S01]  /*1bf40*/  FFMA.FTZ R207, R178, R135.reuse, -R158.reuse ;  /* 0x00000087b2cf7223 */ /* 0x180fe2000001089e */
[--C-:B------:R-:W-:Y:S07]  /*1bf50*/  FFMA.FTZ R174, R174, R135, -R158.reuse ;  /* 0x00000087aeae7223 */ /* 0x100fee000001089e */
[----:B------:R-:W-:Y:S01]  /*1bf60*/  MUFU.EX2 R197, R197 ;  /* 0x000000c500c57308 */ /* 0x000fe20000000800 */
[C---:B------:R-:W-:Y:S03]  /*1bf70*/  HMMA.16816.F32 R28, R128.reuse, R36, R28 ;  /* 0x00000024801c723c */ /* 0x040fe6000000181c */
[C---:B------:R-:W-:Y:S01]  /*1bf80*/  FMUL.FTZ R36, R2.reuse, R96 ;  /* 0x0000006002247220 */ /* 0x040fe20000410000 */
[----:B------:R-:W-:Y:S05]  /*1bf90*/  FMUL.FTZ R37, R2, R97 ;  /* 0x0000006102257220 */ /* 0x000fea0000410000 */
[----:B------:R-:W-:Y:S01]  /*1bfa0*/  MUFU.EX2 R174, R174 ;  /* 0x000000ae00ae7308 */ /* 0x000fe20000000800 */
[-CC-:B------:R-:W-:Y:S01]  /*1bfb0*/  FFMA.FTZ R182, R247, R135.reuse, -R158.reuse ;  /* 0x00000087f7b67223 */ /* 0x180fe2000001089e */
[--C-:B------:R-:W-:Y:S01]  /*1bfc0*/  FFMA.FTZ R199, R199, R135, -R158.reuse ;  /* 0x00000087c7c77223 */ /* 0x100fe2000001089e */
[C---:B------:R-:W-:Y:S07]  /*1bfd0*/  HMMA.16816.F32 R32, R128.reuse, R38, R32 ;  /* 0x000000268020723c */ /* 0x040fee0000001820 */
[----:B------:R-:W4:Y:S01]  /*1bfe0*/  MUFU.EX2 R107, R107 ;  /* 0x0000006b006b7308 */ /* 0x000f220000000800 */
[C---:B------:R-:W-:Y:S01]  /*1bff0*/  FMUL.FTZ R38, R0.reuse, R98 ;  /* 0x0000006200267220 */ /* 0x040fe20000410000 */
[----:B------:R-:W-:Y:S08]  /*1c000*/  FMUL.FTZ R39, R0, R99 ;  /* 0x0000006300277220 */ /* 0x000ff00000410000 */
[----:B------:R-:W-:Y:S01]  /*1c010*/  MUFU.EX2 R182, R182 ;  /* 0x000000b600b67308 */ /* 0x000fe20000000800 */
[----:B------:R-:W-:Y:S01]  /*1c020*/  LDSM.16.MT88.4 R96, [R144+0x10800] ;  /* 0x010800009060783b */ /* 0x000fe20000004200 */
[-CC-:B------:R-:W-:Y:S01]  /*1c030*/  FFMA.FTZ R211, R211, R135.reuse, -R158.reuse ;  /* 0x00000087d3d37223 */ /* 0x180fe2000001089e */
[-CC-:B------:R-:W-:Y:S07]  /*1c040*/  FFMA.FTZ R177, R177, R135.reuse, -R158.reuse ;  /* 0x00000087b1b17223 */ /* 0x180fee000001089e */
[----:B------:R-:W-:Y:S01]  /*1c050*/  MUFU.EX2 R223, R223 ;  /* 0x000000df00df7308 */ /* 0x000fe20000000800 */
[--C-:B------:R-:W-:Y:S01]  /*1c060*/  FFMA.FTZ R192, R179, R135, -R158.reuse ;  /* 0x00000087b3c07223 */ /* 0x100fe2000001089e */
[C---:B------:R-:W-:Y:S08]  /*1c070*/  HMMA.16816.F32 R36, R128.reuse, R44, R36 ;  /* 0x0000002c8024723c */ /* 0x040ff00000001824 */
[----:B------:R-:W-:Y:S01]  /*1c080*/  MUFU.EX2 R207, R207 ;  /* 0x000000cf00cf7308 */ /* 0x000fe20000000800 */
[C---:B------:R-:W-:Y:S01]  /*1c090*/  FMUL.FTZ R44, R2.reuse, R88 ;  /* 0x00000058022c7220 */ /* 0x040fe20000410000 */
[----:B------:R-:W-:Y:S01]  /*1c0a0*/  FMUL.FTZ R45, R2, R89 ;  /* 0x00000059022d7220 */ /* 0x000fe20000410000 */
[----:B----4-:R-:W-:Y:S07]  /*1c0b0*/  F2FP.F16.F32.PACK_AB R71, R114, R107 ;  /* 0x0000006b7247723e */ /* 0x010fee00000000ff */
[----:B------:R-:W-:Y:S01]  /*1c0c0*/  MUFU.EX2 R199, R199 ;  /* 0x000000c700c77308 */ /* 0x000fe20000000800 */
[--C-:B------:R-:W-:Y:S01]  /*1c0d0*/  FFMA.FTZ R187, R187, R135, -R158.reuse ;  /* 0x00000087bbbb7223 */ /* 0x100fe2000001089e */
        /* <DEDUP_REMOVED lines=10> */
[C---:B-1----:R-:W-:Y:S06]  /*1c180*/  HMMA.16816.F32 R44, R128.reuse, R52, R44 ;  /* 0x00000034802c723c */ /* 0x042fec000000182c */
        /* <DEDUP_REMOVED lines=10> */
[----:B------:R-:W1:Y:S01]  /*1c230*/  MUFU.EX2 R105, R105 ;  /* 0x0000006900697308 */ /* 0x000e620000000800 */
[----:B------:R-:W4:Y:S01]  /*1c240*/  LDSM.16.MT88.4 R80, [R144+0xc800] ;  /* 0x00c800009050783b */ /* 0x000f220000004200 */
[-C--:B------:R-:W-:Y:S01]  /*1c250*/  FFMA.FTZ R113, R188, R135.reuse, -R160 ;  /* 0x00000087bc717223 */ /* 0x080fe200000108a0 */
[-C--:B------:R-:W-:Y:S07]  /*1c260*/  FFMA.FTZ R188, R183, R135.reuse, -R158 ;  /* 0x00000087b7bc7223 */ /* 0x080fee000001089e */
[----:B------:R-:W-:Y:S01]  /*1c270*/  MUFU.EX2 R104, R104 ;  /* 0x0000006800687308 */ /* 0x000fe20000000800 */
[--C-:B------:R-:W-:Y:S01]  /*1c280*/  FFMA.FTZ R162, R162, R135, -R160.reuse ;  /* 0x00000087a2a27223 */ /* 0x100fe200000108a0 */
[C---:B------:R-:W-:Y:S08]  /*1c290*/  HMMA.16816.F32 R52, R128.reuse, R60, R52 ;  /* 0x0000003c8034723c */ /* 0x040ff00000001834 */
[----:B------:R-:W5:Y:S01]  /*1c2a0*/  MUFU.EX2 R113, R113 ;  /* 0x0000007100717308 */ /* 0x000f620000000800 */
[C---:B------:R-:W-:Y:S01]  /*1c2b0*/  FMUL.FTZ R60, R2.reuse, R72 ;  /* 0x00000048023c7220 */ /* 0x040fe20000410000 */
[----:B------:R-:W-:Y:S01]  /*1c2c0*/  FMUL.FTZ R61, R2, R73 ;  /* 0x00000049023d7220 */ /* 0x000fe20000410000 */
[-CC-:B------:R-:W-:Y:S07]  /*1c2d0*/  FFMA.FTZ R205, R172, R135.reuse, -R160.reuse ;  /* 0x00000087accd7223 */ /* 0x180fee00000108a0 */
[----:B------:R-:W4:Y:S01]  /*1c2e0*/  MUFU.EX2 R162, R162 ;  /* 0x000000a200a27308 */ /* 0x000f220000000800 */
[----:B------:R-:W-:Y:S01]  /*1c2f0*/  FFMA.FTZ R172, R184, R135, -R160 ;  /* 0x00000087b8ac7223 */ /* 0x000fe200000108a0 */
[C---:B------:R-:W-:Y:S08]  /*1c300*/  HMMA.16816.F32 R56, R128.reuse, R62, R56 ;  /* 0x0000003e8038723c */ /* 0x040ff00000001838 */
[----:B------:R-:W-:Y:S01]  /*1c310*/  MUFU.EX2 R183, R187 ;  /* 0x000000bb00b77308 */ /* 0x000fe20000000800 */
[C---:B------:R-:W-:Y:S01]  /*1c320*/  FMUL.FTZ R62, R0.reuse, R74 ;  /* 0x0000004a003e7220 */ /* 0x040fe20000410000 */
[----:B------:R-:W-:Y:S01]  /*1c330*/  FMUL.FTZ R63, R0, R75 ;  /* 0x0000004b003f7220 */ /* 0x000fe20000410000 */
[----:B-1----:R-:W-:Y:S01]  /*1c340*/  F2FP.F16.F32.PACK_AB R68, R105, R106 ;  /* 0x0000006a6944723e */ /* 0x002fe200000000ff */
[----:B------:R-:W1:Y:S06]  /*1c350*/  LDSM.16.MT88.4 R72, [R141+0x800] ;  /* 0x000800008d48783b */ /* 0x000e6c0000004200 */
[----:B------:R-:W-:Y:S01]  /*1c360*/  MUFU.EX2 R205, R205 ;  /* 0x000000cd00cd7308 */ /* 0x000fe20000000800 */
[----:B-----5:R-:W-:Y:S01]  /*1c370*/  F2FP.F16.F32.PACK_AB R70, R113, R104 ;  /* 0x000000687146723e */ /* 0x020fe200000000ff */
[-C--:B------:R-:W-:Y:S01]  /*1c380*/  FFMA.FTZ R184, R201, R135.reuse, -R158 ;  /* 0x00000087c9b87223 */ /* 0x080fe2000001089e */
[-CC-:B------:R-:W-:Y:S01]  /*1c390*/  FFMA.FTZ R215, R180, R135.reuse, -R160.reuse ;  /* 0x00000087b4d77223 */ /* 0x180fe200000108a0 */
[C---:B--2---:R-:W-:Y:S06]  /*1c3a0*/  HMMA.16816.F32 R60, R128.reuse, R84, R60 ;  /* 0x00000054803c723c */ /* 0x044fec000000183c */
[----:B------:R-:W2:Y:S01]  /*1c3b0*/  MUFU.EX2 R172, R172 ;  /* 0x000000ac00ac7308 */ /* 0x000ea20000000800 */
[-CC-:B------:R-:W-:Y:S01]  /*1c3c0*/  FFMA.FTZ R178, R249, R135.reuse, -R160.reuse ;  /* 0x00000087f9b27223 */ /* 0x180fe200000108a0 */
[-CC-:B------:R-:W-:Y:S08]  /*1c3d0*/  FFMA.FTZ R245, R251, R135.reuse, -R160.reuse ;  /* 0x00000087fbf57223 */ /* 0x180ff000000108a0 */
[----:B------:R-:W-:Y:S01]  /*1c3e0*/  MUFU.EX2 R215, R215 ;  /* 0x000000d700d77308 */ /* 0x000fe20000000800 */
[-CC-:B------:R-:W-:Y:S01]  /*1c3f0*/  FFMA.FTZ R180, R209, R135.reuse, -R160.reuse ;  /* 0x00000087d1b47223 */ /* 0x180fe200000108a0 */
[-CC-:B------:R-:W-:Y:S01]  /*1c400*/  FFMA.FTZ R203, R203, R135.reuse, -R160.reuse ;  /* 0x00000087cbcb7223 */ /* 0x180fe200000108a0 */
[----:B------:R-:W-:Y:S01]  /*1c410*/  HMMA.16816.F32 R64, R128, R86, R64 ;  /* 0x000000568040723c */ /* 0x000fe20000001840 */
[----:B------:R-:W5:Y:S06]  /*1c420*/  LDSM.16.MT88.4 R84, [R141+0x4800] ;  /* 0x004800008d54783b */ /* 0x000f6c0000004200 */
[----:B------:R-:W-:Y:S01]  /*1c430*/  MUFU.EX2 R178, R178 ;  /* 0x000000b200b27308 */ /* 0x000fe20000000800 */
[-CC-:B------:R-:W-:Y:S01]  /*1c440*/  FFMA.FTZ R185, R185, R135.reuse, -R160.reuse ;  /* 0x00000087b9b97223 */ /* 0x180fe200000108a0 */
[-CC-:B------:R-:W-:Y:S01]  /*1c450*/  FFMA.FTZ R186, R189, R135.reuse, -R160.reuse ;  /* 0x00000087bdba7223 */ /* 0x180fe200000108a0 */
[-CC-:B------:R-:W-:Y:S07]  /*1c460*/  FFMA.FTZ R190, R175, R135.reuse, -R160.reuse ;  /* 0x00000087afbe7223 */ /* 0x180fee00000108a0 */
[----:B------:R-:W-:Y:S01]  /*1c470*/  MUFU.EX2 R245, R245 ;  /* 0x000000f500f57308 */ /* 0x000fe20000000800 */
[-CC-:B------:R-:W-:Y:S01]  /*1c480*/  FFMA.FTZ R181, R181, R135.reuse, -R160.reuse ;  /* 0x00000087b5b57223 */ /* 0x180fe200000108a0 */
[C---:B---3--:R-:W-:Y:S08]  /*1c490*/  HMMA.16816.F32 R4, R68.reuse, R76, R4 ;  /* 0x0000004c4404723c */ /* 0x048ff00000001804 */
[----:B------:R-:W-:Y:S01]  /*1c4a0*/  MUFU.EX2 R209, R211 ;  /* 0x000000d300d17308 */ /* 0x000fe20000000800 */
[-C--:B------:R-:W-:Y:S09]  /*1c4b0*/  FFMA.FTZ R194, R167, R135.reuse, -R160 ;  /* 0x00000087a7c27223 */ /* 0x080ff200000108a0 */
[----:B------:R-:W-:Y:S01]  /*1c4c0*/  MUFU.EX2 R180, R180 ;  /* 0x000000b400b47308 */ /* 0x000fe20000000800 */
[-C--:B------:R-:W-:Y:S01]  /*1c4d0*/  FFMA.FTZ R167, R171, R135.reuse, -R158 ;  /* 0x00000087aba77223 */ /* 0x080fe2000001089e */
[C---:B------:R-:W-:Y:S01]  /*1c4e0*/  HMMA.16816.F32 R8, R68.reuse, R78, R8 ;  /* 0x0000004e4408723c */ /* 0x040fe20000001808 */
[----:B------:R-:W-:Y:S07]  /*1c4f0*/  LDSM.16.MT88.4 R76, [R145+0xd000] ;  /* 0x00d00000914c783b */ /* 0x000fee0000004200 */
[----:B------:R-:W-:Y:S01]  /*1c500*/  MUFU.EX2 R201, R203 ;  /* 0x000000cb00c97308 */ /* 0x000fe20000000800 */
[-CC-:B------:R-:W-:Y:S01]  /*1c510*/  FFMA.FTZ R165, R165, R135.reuse, -R160.reuse ;  /* 0x00000087a5a57223 */ /* 0x180fe200000108a0 */
[-CC-:B------:R-:W-:Y:S01]  /*1c520*/  FFMA.FTZ R161, R169, R135.reuse, -R160.reuse ;  /* 0x00000087a9a17223 */ /* 0x180fe200000108a0 */
[-CC-:B------:R-:W-:Y:S07]  /*1c530*/  FFMA.FTZ R198, R173, R135.reuse, -R160.reuse ;  /* 0x00000087adc67223 */ /* 0x180fee00000108a0 */
[----:B------:R-:W-:Y:S01]  /*1c540*/  MUFU.EX2 R184, R184 ;  /* 0x000000b800b87308 */ /* 0x000fe20000000800 */
[----:B------:R-:W-:Y:S01]  /*1c550*/  FFMA.FTZ R154, R154, R135, -R160 ;  /* 0x000000879a9a7223 */ /* 0x000fe200000108a0 */
[C---:B----4-:R-:W-:Y:S08]  /*1c560*/  HMMA.16816.F32 R12, R68.reuse, R80, R12 ;  /* 0x00000050440c723c */ /* 0x050ff0000000180c */
[----:B------:R-:W-:Y:S01]  /*1c570*/  MUFU.EX2 R185, R185 ;  /* 0x000000b900b97308 */ /* 0x000fe20000000800 */
[----:B------:R-:W-:Y:S01]  /*1c580*/  FFMA.FTZ R151, R0, R241, R151 ;  /* 0x000000f100977223 */ /* 0x000fe20000010097 */
[----:B------:R-:W-:Y:S01]  /*1c590*/  FFMA.FTZ R153, R2, R243, R153 ;  /* 0x000000f302997223 */ /* 0x000fe20000010099 */
[----:B------:R-:W-:Y:S07]  /*1c5a0*/  IADD3 R239, PT, PT, R239, -0x1, RZ ;  /* 0xffffffffefef7810 */ /* 0x000fee0007ffe0ff */
[----:B------:R-:W-:Y:S01]  /*1c5b0*/  MUFU.EX2 R186, R186 ;  /* 0x000000ba00ba7308 */ /* 0x000fe20000000800 */
[----:B------:R-:W-:Y:S01]  /*1c5c0*/  FADD.FTZ R150, R150, R151 ;  /* 0x0000009796967221 */ /* 0x000fe20000010000 */
[C---:B------:R-:W-:Y:S01]  /*1c5d0*/  HMMA.16816.F32 R16, R68.reuse, R82, R16 ;  /* 0x000000524410723c */ /* 0x040fe20000001810 */
[----:B------:R-:W-:Y:S07]  /*1c5e0*/  LDSM.16.MT88.4 R80, [R144+0xd000] ;  /* 0x00d000009050783b */ /* 0x000fee0000004200 */
[----:B------:R-:W-:Y:S01]  /*1c5f0*/  MUFU.EX2 R188, R188 ;  /* 0x000000bc00bc7308 */ /* 0x000fe20000000800 */
[----:B------:R-:W-:Y:S01]  /*1c600*/  FADD.FTZ R152, R152, R153 ;  /* 0x0000009998987221 */ /* 0x000fe20000010000 */
[----:B------:R-:W-:Y:S08]  /*1c610*/  FADD.FTZ R147, R147, R150 ;  /* 0x0000009693937221 */ /* 0x000ff00000010000 */
[----:B------:R-:W-:Y:S01]  /*1c620*/  MUFU.EX2 R175, R181 ;  /* 0x000000b500af7308 */ /* 0x000fe20000000800 */
[C---:B-1----:R-:W-:Y:S09]  /*1c630*/  HMMA.16816.F32 R20, R68.reuse, R72, R20 ;  /* 0x000000484414723c */ /* 0x042ff20000001814 */
[----:B------:R-:W-:Y:S01]  /*1c640*/  MUFU.EX2 R190, R190 ;  /* 0x000000be00be7308 */ /* 0x000fe20000000800 */
[----:B------:R-:W-:Y:S09]  /*1c650*/  FADD.FTZ R146, R146, R147 ;  /* 0x0000009392927221 */ /* 0x000ff20000010000 */
[----:B------:R-:W-:Y:S01]  /*1c660*/  MUFU.EX2 R165, R165 ;  /* 0x000000a500a57308 */ /* 0x000fe20000000800 */
[----:B------:R-:W-:Y:S01]  /*1c670*/  FADD.FTZ R115, R115, R146 ;  /* 0x0000009273737221 */ /* 0x000fe20000010000 */
[C---:B------:R-:W-:Y:S01]  /*1c680*/  HMMA.16816.F32 R24, R68.reuse, R74, R24 ;  /* 0x0000004a4418723c */ /* 0x040fe20000001818 */
[----:B------:R-:W1:Y:S07]  /*1c690*/  LDSM.16.MT88.4 R72, [R214+0x4800] ;  /* 0x00480000d648783b */ /* 0x000e6e0000004200 */
[----:B------:R-:W-:Y:S01]  /*1c6a0*/  MUFU.EX2 R194, R194 ;  /* 0x000000c200c27308 */ /* 0x000fe20000000800 */
[----:B------:R-:W-:Y:S09]  /*1c6b0*/  FADD.FTZ R112, R112, R115 ;  /* 0x0000007370707221 */ /* 0x000ff20000010000 */
[----:B------:R-:W-:Y:S01]  /*1c6c0*/  MUFU.EX2 R167, R167 ;  /* 0x000000a700a77308 */ /* 0x000fe20000000800 */
[----:B------:R-:W-:Y:S01]  /*1c6d0*/  FADD.FTZ R107, R107, R112 ;  /* 0x000000706b6b7221 */ /* 0x000fe20000010000 */
[C---:B------:R-:W-:Y:S08]  /*1c6e0*/  HMMA.16816.F32 R28, R68.reuse, R88, R28 ;  /* 0x00000058441c723c */ /* 0x040ff0000000181c */
[----:B------:R-:W-:Y:S01]  /*1c6f0*/  MUFU.EX2 R161, R161 ;  /* 0x000000a100a17308 */ /* 0x000fe20000000800 */
[----:B------:R-:W-:Y:S09]  /*1c700*/  FADD.FTZ R0, R114, R107 ;  /* 0x0000006b72007221 */ /* 0x000ff20000010000 */
[----:B------:R-:W-:Y:S01]  /*1c710*/  MUFU.EX2 R198, R198 ;  /* 0x000000c600c67308 */ /* 0x000fe20000000800 */
[C---:B------:R-:W-:Y:S01]  /*1c720*/  HMMA.16816.F32 R32, R68.reuse, R90, R32 ;  /* 0x0000005a4420723c */ /* 0x040fe20000001820 */
[----:B------:R-:W3:Y:S08]  /*1c730*/  LDSM.16.MT88.4 R88, [R141+0x1000] ;  /* 0x001000008d58783b */ /* 0x000ef00000004200 */
[----:B------:R-:W-:Y:S10]  /*1c740*/  MUFU.EX2 R159, R159 ;  /* 0x0000009f009f7308 */ /* 0x000ff40000000800 */
[----:B------:R-:W-:Y:S01]  /*1c750*/  MUFU.EX2 R154, R154 ;  /* 0x0000009a009a7308 */ /* 0x000fe20000000800 */
[C---:B------:R-:W-:Y:S08]  /*1c760*/  HMMA.16816.F32 R36, R68.reuse, R92, R36 ;  /* 0x0000005c4424723c */ /* 0x040ff00000001824 */
[C---:B------:R-:W-:Y:S01]  /*1c770*/  HMMA.16816.F32 R40, R68.reuse, R94, R40 ;  /* 0x0000005e4428723c */ /* 0x040fe20000001828 */
[----:B------:R-:W4:Y:S07]  /*1c780*/  LDSM.16.MT88.4 R92, [R214+0x1000] ;  /* 0x00100000d65c783b */ /* 0x000f2e0000004200 */
[C---:B------:R-:W-:Y:S08]  /*1c790*/  HMMA.16816.F32 R44, R68.reuse, R96, R44 ;  /* 0x00000060442c723c */ /* 0x040ff0000000182c */
[C---:B------:R-:W-:Y:S01]  /*1c7a0*/  HMMA.16816.F32 R48, R68.reuse, R98, R48 ;  /* 0x000000624430723c */ /* 0x040fe20000001830 */
[----:B------:R-:W2:Y:S07]  /*1c7b0*/  LDSM.16.MT88.4 R96, [R145+0x11000] ;  /* 0x011000009160783b */ /* 0x000eae0000004200 */
[C---:B-----5:R-:W-:Y:S08]  /*1c7c0*/  HMMA.16816.F32 R52, R68.reuse, R84, R52 ;  /* 0x000000544434723c */ /* 0x060ff00000001834 */
[C---:B------:R-:W-:Y:S01]  /*1c7d0*/  HMMA.16816.F32 R56, R68.reuse, R86, R56 ;  /* 0x000000564438723c */ /* 0x040fe20000001838 */
[----:B------:R-:W5:Y:S07]  /*1c7e0*/  LDSM.16.MT88.4 R84, [R144+0x11000] ;  /* 0x011000009054783b */ /* 0x000f6e0000004200 */
[C---:B-1----:R-:W-:Y:S08]  /*1c7f0*/  HMMA.16816.F32 R60, R68.reuse, R72, R60 ;  /* 0x00000048443c723c */ /* 0x042ff0000000183c */
[----:B------:R-:W-:Y:S01]  /*1c800*/  HMMA.16816.F32 R64, R68, R74, R64 ;  /* 0x0000004a4440723c */ /* 0x000fe20000001840 */
[----:B------:R-:W1:Y:S02]  /*1c810*/  LDSM.16.MT88.4 R72, [R214+0x5000] ;  /* 0x00500000d648783b */ /* 0x000e640000004200 */
[----:B------:R-:W-:Y:S02]  /*1c820*/  F2FP.F16.F32.PACK_AB R68, R195, R162 ;  /* 0x000000a2c344723e */ /* 0x000fe400000000ff */
[----:B------:R-:W-:Y:S01]  /*1c830*/  F2FP.F16.F32.PACK_AB R69, R168, R193 ;  /* 0x000000c1a845723e */ /* 0x000fe200000000ff */
[----:B------:R-:W-:Y:S01]  /*1c840*/  FADD.FTZ R193, R193, R0 ;  /* 0x00000000c1c17221 */ /* 0x000fe20000010000 */
[----:B------:R-:W-:Y:S02]  /*1c850*/  F2FP.F16.F32.PACK_AB R70, R166, R191 ;  /* 0x000000bfa646723e */ /* 0x000fe400000000ff */
[----:B------:R-:W-:Y:S07]  /*1c860*/  F2FP.F16.F32.PACK_AB R71, R197, R164 ;  /* 0x000000a4c547723e */ /* 0x000fee00000000ff */
        /* <DEDUP_REMOVED lines=8> */
[----:B------:R-:W-:Y:S07]  /*1c8f0*/  LDSM.16.MT88.4 R88, [R214+0x1800] ;  /* 0x00180000d658783b */ /* 0x000fee0000004200 */
[C---:B----4-:R-:W-:Y:S03]  /*1c900*/  HMMA.16816.F32 R28, R68.reuse, R92, R28 ;  /* 0x0000005c441c723c */ /* 0x050fe6000000181c */
[-C--:B------:R-:W-:Y:S01]  /*1c910*/  FFMA.FTZ R92, R170, R135.reuse, -R158 ;  /* 0x00000087aa5c7223 */ /* 0x080fe2000001089e */
[----:B------:R-:W-:Y:S03]  /*1c920*/  FFMA.FTZ R170, R176, R135, -R160 ;  /* 0x00000087b0aa7223 */ /* 0x000fe600000108a0 */
[----:B------:R3:W4:Y:S01]  /*1c930*/  MUFU.EX2 R176, R92 ;  /* 0x0000005c00b07308 */ /* 0x0007220000000800 */
[C---:B------:R-:W-:Y:S09]  /*1c940*/  HMMA.16816.F32 R32, R68.reuse, R94, R32 ;  /* 0x0000005e4420723c */ /* 0x040ff20000001820 */
[----:B------:R-:W4:Y:S01]  /*1c950*/  MUFU.EX2 R170, R170 ;  /* 0x000000aa00aa7308 */ /* 0x000f220000000800 */
[C---:B--2---:R-:W-:Y:S01]  /*1c960*/  HMMA.16816.F32 R36, R68.reuse, R96, R36 ;  /* 0x000000604424723c */ /* 0x044fe20000001824 */
[----:B---3--:R-:W-:Y:S07]  /*1c970*/  LDSM.16.MT88.4 R92, [R145+0x11800] ;  /* 0x01180000915c783b */ /* 0x008fee0000004200 */
[C---:B------:R-:W-:Y:S01]  /*1c980*/  HMMA.16816.F32 R40, R68.reuse, R98, R40 ;  /* 0x000000624428723c */ /* 0x040fe20000001828 */
[----:B------:R-:W-:Y:S07]  /*1c990*/  LDSM.16.MT88.4 R96, [R144+0x11800] ;  /* 0x011800009060783b */ /* 0x000fee0000004200 */
[C---:B-----5:R-:W-:Y:S08]  /*1c9a0*/  HMMA.16816.F32 R44, R68.reuse, R84, R44 ;  /* 0x00000054442c723c */ /* 0x060ff0000000182c */
[C---:B------:R-:W-:Y:S01]  /*1c9b0*/  HMMA.16816.F32 R48, R68.reuse, R86, R48 ;  /* 0x000000564430723c */ /* 0x040fe20000001830 */
[----:B------:R-:W2:Y:S07]  /*1c9c0*/  LDSM.16.MT88.4 R84, [R141+0x1800] ;  /* 0x001800008d54783b */ /* 0x000eae0000004200 */
[C---:B------:R-:W-:Y:S08]  /*1c9d0*/  HMMA.16816.F32 R52, R68.reuse, R100, R52 ;  /* 0x000000644434723c */ /* 0x040ff00000001834 */
[C---:B------:R-:W-:Y:S01]  /*1c9e0*/  HMMA.16816.F32 R56, R68.reuse, R102, R56 ;  /* 0x000000664438723c */ /* 0x040fe20000001838 */
[----:B------:R-:W-:Y:S07]  /*1c9f0*/  LDSM.16.MT88.4 R100, [R144+0x12000] ;  /* 0x012000009064783b */ /* 0x000fee0000004200 */
[C---:B-1----:R-:W-:Y:S08]  /*1ca00*/  HMMA.16816.F32 R60, R68.reuse, R72, R60 ;  /* 0x00000048443c723c */ /* 0x042ff0000000183c */
[----:B------:R-:W-:Y:S01]  /*1ca10*/  HMMA.16816.F32 R64, R68, R74, R64 ;  /* 0x0000004a4440723c */ /* 0x000fe20000001840 */
[----:B------:R-:W1:Y:S02]  /*1ca20*/  LDSM.16.MT88.4 R72, [R141+0x5800] ;  /* 0x005800008d48783b */ /* 0x000e640000004200 */
[----:B------:R-:W-:Y:S02]  /*1ca30*/  F2FP.F16.F32.PACK_AB R68, R172, R205 ;  /* 0x000000cdac44723e */ /* 0x000fe400000000ff */
[----:B----4-:R-:W-:Y:S02]  /*1ca40*/  F2FP.F16.F32.PACK_AB R69, R176, R223 ;  /* 0x000000dfb045723e */ /* 0x010fe400000000ff */
[----:B------:R-:W-:Y:S02]  /*1ca50*/  F2FP.F16.F32.PACK_AB R70, R215, R170 ;  /* 0x000000aad746723e */ /* 0x000fe400000000ff */
[----:B------:R-:W-:Y:S07]  /*1ca60*/  F2FP.F16.F32.PACK_AB R71, R174, R207 ;  /* 0x000000cfae47723e */ /* 0x000fee00000000ff */
[C---:B------:R-:W-:Y:S08]  /*1ca70*/  HMMA.16816.F32 R4, R68.reuse, R76, R4 ;  /* 0x0000004c4404723c */ /* 0x040ff00000001804 */
[C---:B------:R-:W-:Y:S01]  /*1ca80*/  HMMA.16816.F32 R8, R68.reuse, R78, R8 ;  /* 0x0000004e4408723c */ /* 0x040fe20000001808 */
[----:B------:R-:W3:Y:S07]  /*1ca90*/  LDSM.16.MT88.4 R76, [R214+0x5800] ;  /* 0x00580000d64c783b */ /* 0x000eee0000004200 */
[C---:B------:R-:W-:Y:S08]  /*1caa0*/  HMMA.16816.F32 R12, R68.reuse, R80, R12 ;  /* 0x00000050440c723c */ /* 0x040ff0000000180c */
[C---:B------:R-:W-:Y:S01]  /*1cab0*/  HMMA.16816.F32 R16, R68.reuse, R82, R16 ;  /* 0x000000524410723c */ /* 0x040fe20000001810 */
[----:B------:R-:W4:Y:S07]  /*1cac0*/  LDSM.16.MT88.4 R80, [R145+0xe000] ;  /* 0x00e000009150783b */ /* 0x000f2e0000004200 */
        /* <DEDUP_REMOVED lines=15> */
[C---:B---3--:R-:W-:Y:S08]  /*1cbc0*/  HMMA.16816.F32 R60, R68.reuse, R76, R60 ;  /* 0x0000004c443c723c */ /* 0x048ff0000000183c */
[----:B------:R-:W-:Y:S01]  /*1cbd0*/  HMMA.16816.F32 R64, R68, R78, R64 ;  /* 0x0000004e4440723c */ /* 0x000fe20000001840 */
[----:B------:R-:W3:Y:S02]  /*1cbe0*/  LDSM.16.MT88.4 R76, [R214+0x6000] ;  /* 0x00600000d64c783b */ /* 0x000ee40000004200 */
[----:B------:R-:W-:Y:S02]  /*1cbf0*/  F2FP.F16.F32.PACK_AB R68, R245, R178 ;  /* 0x000000b2f544723e */ /* 0x000fe400000000ff */
[----:B------:R-:W-:Y:S02]  /*1cc00*/  F2FP.F16.F32.PACK_AB R69, R209, R182 ;  /* 0x000000b6d145723e */ /* 0x000fe400000000ff */
[----:B------:R-:W-:Y:S02]  /*1cc10*/  F2FP.F16.F32.PACK_AB R70, R201, R180 ;  /* 0x000000b4c946723e */ /* 0x000fe400000000ff */
[----:B------:R-:W-:Y:S07]  /*1cc20*/  F2FP.F16.F32.PACK_AB R71, R199, R184 ;  /* 0x000000b8c747723e */ /* 0x000fee00000000ff */
[C---:B----4-:R-:W-:Y:S08]  /*1cc30*/  HMMA.16816.F32 R4, R68.reuse, R80, R4 ;  /* 0x000000504404723c */ /* 0x050ff00000001804 */
[C---:B------:R-:W-:Y:S01]  /*1cc40*/  HMMA.16816.F32 R8, R68.reuse, R82, R8 ;  /* 0x000000524408723c */ /* 0x040fe20000001808 */
[----:B------:R-:W4:Y:S07]  /*1cc50*/  LDSM.16.MT88.4 R80, [R145+0xe800] ;  /* 0x00e800009150783b */ /* 0x000f2e0000004200 */
[C---:B--2---:R-:W-:Y:S08]  /*1cc60*/  HMMA.16816.F32 R12, R68.reuse, R84, R12 ;  /* 0x00000054440c723c */ /* 0x044ff0000000180c */
[C---:B------:R-:W-:Y:S01]  /*1cc70*/  HMMA.16816.F32 R16, R68.reuse, R86, R16 ;  /* 0x000000564410723c */ /* 0x040fe20000001810 */
[----:B------:R-:W2:Y:S07]  /*1cc80*/  LDSM.16.MT88.4 R84, [R144+0xe800] ;  /* 0x00e800009054783b */ /* 0x000eae0000004200 */
        /* <DEDUP_REMOVED lines=11> */
[----:B------:R-:W-:Y:S07]  /*1cd40*/  LDSM.16.MT88.4 R100, [R141+0x6800] ;  /* 0x006800008d64783b */ /* 0x000fee0000004200 */
        /* <DEDUP_REMOVED lines=30> */
[----:B------:R-:W-:Y:S07]  /*1cf30*/  LDSM.16.MT88.4 R100, [R214+0x3800] ;  /* 0x00380000d664783b */ /* 0x000fee0000004200 */
[C---:B---3--:R-:W-:Y:S08]  /*1cf40*/  HMMA.16816.F32 R60, R68.reuse, R76, R60 ;  /* 0x0000004c443c723c */ /* 0x048ff0000000183c */
[----:B------:R-:W-:Y:S01]  /*1cf50*/  HMMA.16816.F32 R64, R68, R78, R64 ;  /* 0x0000004e4440723c */ /* 0x000fe20000001840 */
[----:B------:R-:W2:Y:S02]  /*1cf60*/  LDSM.16.MT88.4 R76, [R141+0x7000] ;  /* 0x007000008d4c783b */ /* 0x000ea40000004200 */
[----:B------:R-:W-:Y:S02]  /*1cf70*/  F2FP.F16.F32.PACK_AB R68, R194, R165 ;  /* 0x000000a5c244723e */ /* 0x000fe400000000ff */
[----:B------:R-:W-:Y:S02]  /*1cf80*/  F2FP.F16.F32.PACK_AB R69, R196, R167 ;  /* 0x000000a7c445723e */ /* 0x000fe400000000ff */
[----:B------:R-:W-:Y:S02]  /*1cf90*/  F2FP.F16.F32.PACK_AB R70, R198, R161 ;  /* 0x000000a1c646723e */ /* 0x000fe400000000ff */
[----:B------:R-:W-:Y:S07]  /*1cfa0*/  F2FP.F16.F32.PACK_AB R71, R159, R200 ;  /* 0x000000c89f47723e */ /* 0x000fee00000000ff */
[C---:B-1----:R-:W-:Y:S08]  /*1cfb0*/  HMMA.16816.F32 R4, R68.reuse, R72, R4 ;  /* 0x000000484404723c */ /* 0x042ff00000001804 */
[C---:B------:R-:W-:Y:S01]  /*1cfc0*/  HMMA.16816.F32 R8, R68.reuse, R74, R8 ;  /* 0x0000004a4408723c */ /* 0x040fe20000001808 */
[----:B------:R-:W1:Y:S07]  /*1cfd0*/  LDSM.16.MT88.4 R72, [R214+0x7000] ;  /* 0x00700000d648783b */ /* 0x000e6e0000004200 */
[C---:B------:R-:W-:Y:S03]  /*1cfe0*/  HMMA.16816.F32 R12, R68.reuse, R80, R12 ;  /* 0x00000050440c723c */ /* 0x040fe6000000180c */
[-C--:B------:R-:W-:Y:S01]  /*1cff0*/  FFMA.FTZ R81, R138, R135.reuse, -R158 ;  /* 0x000000878a517223 */ /* 0x080fe2000001089e */
[-C--:B------:R-:W-:Y:S01]  /*1d000*/  FFMA.FTZ R80, R157, R135.reuse, -R160 ;  /* 0x000000879d507223 */ /* 0x080fe200000108a0 */
[-C--:B------:R-:W-:Y:S01]  /*1d010*/  FFMA.FTZ R157, R139, R135.reuse, -R158 ;  /* 0x000000878b9d7223 */ /* 0x080fe2000001089e */
[-CC-:B------:R-:W-:Y:S01]  /*1d020*/  FFMA.FTZ R138, R156, R135.reuse, -R160.reuse ;  /* 0x000000879c8a7223 */ /* 0x180fe200000108a0 */
[-C--:B------:R-:W-:Y:S01]  /*1d030*/  FFMA.FTZ R160, R155, R135.reuse, -R160 ;  /* 0x000000879ba07223 */ /* 0x080fe200000108a0 */
[C---:B------:R-:W-:Y:S01]  /*1d040*/  HMMA.16816.F32 R16, R68.reuse, R82, R16 ;  /* 0x000000524410723c */ /* 0x040fe20000001810 */
[----:B------:R-:W3:Y:S10]  /*1d050*/  MUFU.EX2 R139, R80 ;  /* 0x00000050008b7308 */ /* 0x000ef40000000800 */
[----:B------:R-:W-:Y:S01]  /*1d060*/  MUFU.EX2 R157, R157 ;  /* 0x0000009d009d7308 */ /* 0x000fe20000000800 */
[C---:B------:R-:W-:Y:S09]  /*1d070*/  HMMA.16816.F32 R20, R68.reuse, R84, R20 ;  /* 0x000000544414723c */ /* 0x040ff20000001814 */
[----:B------:R-:W4:Y:S10]  /*1d080*/  MUFU.EX2 R156, R81 ;  /* 0x00000051009c7308 */ /* 0x000f340000000800 */
[----:B------:R-:W-:Y:S01]  /*1d090*/  MUFU.EX2 R138, R138 ;  /* 0x0000008a008a7308 */ /* 0x000fe20000000800 */
[C---:B------:R-:W-:Y:S01]  /*1d0a0*/  HMMA.16816.F32 R24, R68.reuse, R86, R24 ;  /* 0x000000564418723c */ /* 0x040fe20000001818 */
[----:B------:R-:W-:Y:S07]  /*1d0b0*/  LDSM.16.MT88.4 R84, [R144+0x13800] ;  /* 0x013800009054783b */ /* 0x000fee0000004200 */
[C---:B------:R-:W-:Y:S08]  /*1d0c0*/  HMMA.16816.F32 R28, R68.reuse, R88, R28 ;  /* 0x00000058441c723c */ /* 0x040ff0000000181c */
[C---:B------:R-:W-:Y:S08]  /*1d0d0*/  HMMA.16816.F32 R32, R68.reuse, R90, R32 ;  /* 0x0000005a4420723c */ /* 0x040ff00000001820 */
[C---:B------:R-:W-:Y:S08]  /*1d0e0*/  HMMA.16816.F32 R36, R68.reuse, R92, R36 ;  /* 0x0000005c4424723c */ /* 0x040ff00000001824 */
        /* <DEDUP_REMOVED lines=9> */
[----:B------:R3:W-:Y:S10]  /*1d180*/  MUFU.EX2 R136, R76 ;  /* 0x0000004c00887308 */ /* 0x0007f40000000800 */
[----:B------:R-:W5:Y:S01]  /*1d190*/  MUFU.EX2 R155, R158 ;  /* 0x0000009e009b7308 */ /* 0x000f620000000800 */
[C---:B-1----:R-:W-:Y:S01]  /*1d1a0*/  HMMA.16816.F32 R60, R68.reuse, R72, R60 ;  /* 0x00000048443c723c */ /* 0x042fe2000000183c */
[----:B---3--:R1:W3:Y:S07]  /*1d1b0*/  LDSM.16.MT88.4 R76, [R141+0x7800] ;  /* 0x007800008d4c783b */ /* 0x0082ee0000004200 */
[----:B------:R-:W-:Y:S03]  /*1d1c0*/  HMMA.16816.F32 R64, R68, R74, R64 ;  /* 0x0000004a4440723c */ /* 0x000fe60000001840 */
[----:B------:R-:W-:Y:S02]  /*1d1d0*/  F2FP.F16.F32.PACK_AB R68, R139, R154 ;  /* 0x0000009a8b44723e */ /* 0x000fe400000000ff */
[----:B----4-:R-:W-:Y:S02]  /*1d1e0*/  F2FP.F16.F32.PACK_AB R69, R156, R157 ;  /* 0x0000009d9c45723e */ /* 0x010fe400000000ff */
[----:B--2---:R-:W-:Y:S02]  /*1d1f0*/  F2FP.F16.F32.PACK_AB R70, R137, R138 ;  /* 0x0000008a8946723e */ /* 0x004fe400000000ff */
[----:B-----5:R-:W-:Y:S07]  /*1d200*/  F2FP.F16.F32.PACK_AB R71, R155, R136 ;  /* 0x000000889b47723e */ /* 0x020fee00000000ff */
[C---:B------:R-:W-:Y:S03]  /*1d210*/  HMMA.16816.F32 R128, R68.reuse, R124, R4 ;  /* 0x0000007c4480723c */ /* 0x040fe60000001804 */
[----:B------:R-:W-:Y:S01]  /*1d220*/  FADD.FTZ R5, R149, R152 ;  /* 0x0000009895057221 */ /* 0x000fe20000010000 */
[----:B-1----:R-:W-:Y:S03]  /*1d230*/  MOV R141, R134 ;  /* 0x00000086008d7202 */ /* 0x002fe60000000f00 */
        /* <DEDUP_REMOVED lines=8> */
[----:B------:R-:W-:Y:S01]  /*1d2c0*/  FADD.FTZ R0, R162, R5 ;  /* 0x00000005a2007221 */ /* 0x000fe20000010000 */
[----:B------:R-:W-:Y:S03]  /*1d2d0*/  FADD.FTZ R5, R168, R193 ;  /* 0x000000c1a8057221 */ /* 0x000fe60000010000 */
        /* <DEDUP_REMOVED lines=19> */
[----:B------:R-:W-:Y:S01]  /*1d410*/  FADD.FTZ R178, R178, R215 ;  /* 0x000000d7b2b27221 */ /* 0x000fe20000010000 */
[----:B------:R-:W1:Y:S02]  /*1d420*/  LDSM.16.MT88.4 R4, [R214+0x7800] ;  /* 0x00780000d604783b */ /* 0x000e640000004200 */
        /* <DEDUP_REMOVED lines=13> */
[C---:B---3--:R-:W-:Y:S03]  /*1d500*/  HMMA.16816.F32 R80, R68.reuse, R76, R52 ;  /* 0x0000004c4450723c */ /* 0x048fe60000001834 */
[----:B------:R-:W-:Y:S01]  /*1d510*/  FADD.FTZ R177, R177, R188 ;  /* 0x000000bcb1b17221 */ /* 0x000fe20000010000 */
[----:B------:R-:W-:Y:S03]  /*1d520*/  FADD.FTZ R175, R175, R186 ;  /* 0x000000baafaf7221 */ /* 0x000fe60000010000 */
        /* <DEDUP_REMOVED lines=9> */
[----:B------:R-:W-:Y:S01]  /*1d5c0*/  FADD.FTZ R9, R161, R194 ;  /* 0x000000c2a1097221 */ /* 0x000fe20000010000 */
[----:B------:R-:W-:Y:S03]  /*1d5d0*/  HMMA.16816.F32 R68, R68, R6, R64 ;  /* 0x000000064444723c */ /* 0x000fe60000001840 */
[----:B------:R-:W-:Y:S01]  /*1d5e0*/  FADD.FTZ R0, R159, R0 ;  /* 0x000000009f007221 */ /* 0x000fe20000010000 */
[----:B------:R-:W-:Y:S03]  /*1d5f0*/  FADD.FTZ R9, R198, R9 ;  /* 0x00000009c6097221 */ /* 0x000fe60000010000 */
        /* <DEDUP_REMOVED lines=8> */
[----:B------:R-:W-:Y:S01]  /*1d680*/  FADD.FTZ R243, R137, R138 ;  /* 0x0000008a89f37221 */ /* 0x000fe20000010000 */
[----:B------:R-:W-:Y:S06]  /*1d690*/  @P0 BRA `(.L_x_1372) ;  /* 0xffffffb000180947 */ /* 0x000fec000383ffff */
.L_x_1365:
        /* <DEDUP_REMOVED lines=10> */
.L_x_1388:
        /* <DEDUP_REMOVED lines=175> */
[----:B-----5:R-:W-:Y:S01]  /*1e230*/  @P5 FFMA.FTZ R36, R4, R134, R9 ;  /* 0x0000008604245223 */ /* 0x020fe20000010009 */
        /* <DEDUP_REMOVED lines=12> */
.L_x_1375:
[----:B------:R-:W-:Y:S05]  /*1e300*/  BSYNC.RECONVERGENT B0 ;  /* 0x0000000000007941 */ /* 0x000fea0003800200 */
.L_x_1374:
        /* <DEDUP_REMOVED lines=28> */
.L_x_1377:
[----:B------:R-:W-:Y:S05]  /*1e4d0*/  BSYNC.RECONVERGENT B0 ;  /* 0x0000000000007941 */ /* 0x000fea0003800200 */
.L_x_1376:
[----:B-1----:R1:W5:Y:S01]  /*1e4e0*/  LD.E R133, desc[UR4][R132.64+0xc0] ;  /* 0x0000c00484857980 */ /* 0x002362000c101900 */
[----:B------:R-:W-:Y:S01]  /*1e4f0*/  SHF.R.U32.HI R37, RZ, 0x3, R140 ;  /* 0x00000003ff257819 */ /* 0x000fe2000001168c */
[----:B------:R-:W-:Y:S01]  /*1e500*/  IMAD.IADD R39, R230, 0x1, -R229 ;  /* 0x00000001e6277824 */ /* 0x000fe200078e0ae5 */
[----:B------:R-:W-:Y:S01]  /*1e510*/  BSSY.RECONVERGENT B0, `(.L_x_1378) ;  /* 0x0000022000007945 */ /* 0x000fe20003800200 */
[-C--:B------:R-:W-:Y:S01]  /*1e520*/  @!P0 IMAD R0, R45, R228.reuse, RZ ;  /* 0x000000e42d008224 */ /* 0x080fe200078e02ff */
[C---:B------:R-:W-:Y:S01]  /*1e530*/  IADD3 R2, PT, PT, R37.reuse, 0x30, RZ ;  /* 0x0000003025027810 */ /* 0x040fe20007ffe0ff */
[C---:B------:R-:W-:Y:S01]  /*1e540*/  VIADD R36, R37.reuse, 0x20 ;  /* 0x0000002025247836 */ /* 0x040fe20000000000 */
[-C--:B------:R-:W-:Y:S01]  /*1e550*/  ISETP.GE.AND P5, PT, R37, R39.reuse, PT ;  /* 0x000000272500720c */ /* 0x080fe20003fa6270 */
[----:B------:R-:W-:Y:S01]  /*1e560*/  @!P0 IMAD.WIDE.U32 R44, R44, R228, RZ ;  /* 0x000000e42c2c8225 */ /* 0x000fe200078e00ff */
[-C--:B------:R-:W-:Y:S02]  /*1e570*/  ISETP.GE.AND P1, PT, R2, R39.reuse, PT ;  /* 0x000000270200720c */ /* 0x080fe40003f26270 */
[----:B------:R-:W-:Y:S01]  /*1e580*/  ISETP.GE.AND P2, PT, R36, R39, PT ;  /* 0x000000272400720c */ /* 0x000fe20003f46270 */
[----:B------:R-:W-:Y:S01]  /*1e590*/  IMAD.MOV.U32 R143, RZ, RZ, RZ ;  /* 0x000000ffff8f7224 */ /* 0x000fe200078e00ff */
[----:B------:R-:W-:Y:S01]  /*1e5a0*/  @!P0 MOV R2, R44 ;  /* 0x0000002c00028202 */ /* 0x000fe20000000f00 */
[----:B------:R-:W-:Y:S01]  /*1e5b0*/  IMAD R36, R43, R227, RZ ;  /* 0x000000e32b247224 */ /* 0x000fe200078e02ff */
[----:B------:R-:W-:Y:S01]  /*1e5c0*/  @P0 MOV R2, R48 ;  /* 0x0000003000020202 */ /* 0x000fe20000000f00 */
[----:B------:R-:W-:Y:S01]  /*1e5d0*/  IMAD.WIDE.U32 R40, R229, R46, R142 ;  /* 0x0000002ee5287225 */ /* 0x000fe200078e008e */
[----:B------:R-:W-:-:S03]  /*1e5e0*/  IADD3 R38, PT, PT, R37, 0x10, RZ ;  /* 0x0000001025267810 */ /* 0x000fc60007ffe0ff */
[----:B------:R-:W-:Y:S01]  /*1e5f0*/  IMAD R229, R47, R229, RZ ;  /* 0x000000e52fe57224 */ /* 0x000fe200078e02ff */
[----:B------:R-:W-:Y:S01]  /*1e600*/  ISETP.GE.AND P3, PT, R38, R39, PT ;  /* 0x000000272600720c */ /* 0x000fe20003f66270 */
[----:B------:R-:W-:-:S03]  /*1e610*/  IMAD.WIDE.U32 R42, R42, R227, RZ ;  /* 0x000000e32a2a7225 */ /* 0x000fc600078e00ff */
[----:B------:R-:W-:Y:S01]  /*1e620*/  IADD3 R229, PT, PT, R41, R229, RZ ;  /* 0x000000e529e57210 */ /* 0x000fe20007ffe0ff */
[----:B------:R-:W-:Y:S02]  /*1e630*/  @!P0 IMAD.IADD R0, R45, 0x1, R0 ;  /* 0x000000012d008824 */ /* 0x000fe400078e0200 */
        /* <DEDUP_REMOVED lines=15> */
.L_x_1379:
[----:B------:R-:W-:Y:S05]  /*1e730*/  BSYNC.RECONVERGENT B0 ;  /* 0x0000000000007941 */ /* 0x000fea0003800200 */
.L_x_1378:
        /* <DEDUP_REMOVED lines=16> */
.L_x_1381:
[----:B------:R-:W-:Y:S05]  /*1e840*/  BSYNC.RECONVERGENT B0 ;  /* 0x0000000000007941 */ /* 0x000fea0003800200 */
.L_x_1380:
        /* <DEDUP_REMOVED lines=16> */
.L_x_1383:
[----:B------:R-:W-:Y:S05]  /*1e950*/  BSYNC.RECONVERGENT B0 ;  /* 0x0000000000007941 */ /* 0x000fea0003800200 */
.L_x_1382:
[----:B------:R-:W-:-:S04]  /*1e960*/  MOV R227, 0x0 ;  /* 0x0000000000e37802 */ /* 0x000fc80000000f00 */
[----:B-12345:R-:W-:Y:S05]  /*1e970*/  @P1 RET.REL.NODEC R226 `(_ZN5flash24flash_fwd_splitkv_kernelI23Flash_fwd_kernel_traitsILi128ELi64ELi128ELi4ELb0ELb0EN7cutlass6half_tE19Flash_kernel_traitsILi128ELi64ELi128ELi4ES3_EELb0ELb0ELb0ELb0ELb0ELb1ELb0ELb1EEEvNS_16Flash_fwd_paramsE) ;  /* 0xfffffe14e2a01950 */ /* 0x03efea0003c3ffff */
        /* <DEDUP_REMOVED lines=14> */
[----:B-1----:R-:W-:Y:S05]  /*1ea60*/  @P0 RET.REL.NODEC R226 `(_ZN5flash24flash_fwd_splitkv_kernelI23Flash_fwd_kernel_traitsILi128ELi64ELi128ELi4ELb0ELb0EN7cutlass6half_tE19Flash_kernel_traitsILi128ELi64ELi128ELi4ES3_EELb0ELb0ELb0ELb0ELb0ELb1ELb0ELb1EEEvNS_16Flash_fwd_paramsE) ;  /* 0xfffffe14e2640950 */ /* 0x002fea0003c3ffff */
[----:B------:R-:W-:Y:S01]  /*1ea70*/  MOV R227, 0x0 ;  /* 0x0000000000e37802 */ /* 0x000fe20000000f00 */
[----:B------:R1:W-:Y:S03]  /*1ea80*/  ST.E.128 desc[UR4][R2.64+0x80], R4 ;  /* 0x0000800402007985 */ /* 0x0003e6000c101d04 */
[----:B-1----:R-:W-:Y:S05]  /*1ea90*/  RET.REL.NODEC R226 `(_ZN5flash24flash_fwd_splitkv_kernelI23Flash_fwd_kernel_traitsILi128ELi64ELi128ELi4ELb0ELb0EN7cutlass6half_tE19Flash_kernel_traitsILi128ELi64ELi128ELi4ES3_EELb0ELb0ELb0ELb0ELb0ELb1ELb0ELb1EEEvNS_16Flash_fwd_paramsE) ;  /* 0xfffffe14e2587950 */ /* 0x002fea0003c3ffff */
.L_x_1373:
[----:B------:R-:W-:Y:S01]  /*1eaa0*/  MOV R5, 0x2 ;  /* 0x0000000200057802 */ /* 0x000fe20000000f00 */
[----:B------:R-:W-:Y:S01]  /*1eab0*/  IMAD.MOV.U32 R0, RZ, RZ, 0x1f ;  /* 0x0000001fff007424 */ /* 0x000fe200078e00ff */
[----:B------:R-:W-:-:S07]  /*1eac0*/  MOV R2, 0xffffffff ;  /* 0xffffffff00027802 */ /* 0x000fce0000000f00 */
[----:B-1---5:R-:W-:Y:S05]  /*1ead0*/  WARPSYNC.COLLECTIVE R2, `(.L_x_1384) ;  /* 0x0000000002087348 */ /* 0x022fea0003c00000 */
[----:B------:R2:W3:Y:S02]  /*1eae0*/  SHFL.BFLY P0, R9, R243, R5, R0 ;  /* 0x0c000005f3097389 */ /* 0x0004e40000000000 */
[----:B-123-5:R-:W-:Y:S05]  /*1eaf0*/  ENDCOLLECTIVE ;  /* 0x000000000000791b */ /* 0x02efea0003800000 */
.L_x_1384:
[----:B------:R-:W-:Y:S02]  /*1eb00*/  IMAD.MOV.U32 R6, RZ, RZ, R9 ;  /* 0x000000ffff067224 */ /* 0x000fe400078e0009 */
[----:B------:R-:W-:Y:S02]  /*1eb10*/  IMAD.MOV.U32 R5, RZ, RZ, 0x1 ;  /* 0x00000001ff057424 */ /* 0x000fe400078e00ff */
[----:B------:R-:W-:-:S05]  /*1eb20*/  FADD.FTZ R7, R6, R243 ;  /* 0x000000f306077221 */ /* 0x000fca0000010000 */
[----:B------:R-:W-:-:S07]  /*1eb30*/  MOV R243, R7 ;  /* 0x0000000700f37202 */ /* 0x000fce0000000f00 */
[----:B------:R-:W-:Y:S05]  /*1eb40*/  WARPSYNC.COLLECTIVE R2, `(.L_x_1385) ;  /* 0x0000000002087348 */ /* 0x000fea0003c00000 */
[----:B------:R1:W2:Y:S02]  /*1eb50*/  SHFL.BFLY P0, R9, R243, R5, R0 ;  /* 0x0c000005f3097389 */ /* 0x0002a40000000000 */
[----:B-12---:R-:W-:Y:S05]  /*1eb60*/  ENDCOLLECTIVE ;  /* 0x000000000000791b */ /* 0x006fea0003800000 */
.L_x_1385:
[----:B------:R-:W-:Y:S01]  /*1eb70*/  MOV R243, R241 ;  /* 0x000000f100f37202 */ /* 0x000fe20000000f00 */
[----:B------:R-:W-:Y:S01]  /*1eb80*/  IMAD.MOV.U32 R5, RZ, RZ, 0x2 ;  /* 0x00000002ff057424 */ /* 0x000fe200078e00ff */
[----:B------:R-:W-:-:S07]  /*1eb90*/  MOV R6, R9 ;  /* 0x0000000900067202 */ /* 0x000fce0000000f00 */
[----:B------:R-:W-:Y:S05]  /*1eba0*/  WARPSYNC.COLLECTIVE R2, `(.L_x_1386) ;  /* 0x0000000002087348 */ /* 0x000fea0003c00000 */
[----:B------:R1:W2:Y:S02]  /*1ebb0*/  SHFL.BFLY P0, R9, R243, R5, R0 ;  /* 0x0c000005f3097389 */ /* 0x0002a40000000000 */
[----:B-12---:R-:W-:Y:S05]  /*1ebc0*/  ENDCOLLECTIVE ;  /* 0x000000000000791b */ /* 0x006fea0003800000 */
.L_x_1386:
[----:B------:R-:W-:Y:S01]  /*1ebd0*/  FADD.FTZ R6, R7, R6 ;  /* 0x0000000607067221 */ /* 0x000fe20000010000 */
[----:B------:R-:W-:Y:S01]  /*1ebe0*/  FADD.FTZ R8, R9, R241 ;  /* 0x000000f109087221 */ /* 0x000fe20000010000 */
[----:B------:R-:W-:-:S04]  /*1ebf0*/  MOV R5, 0x1 ;  /* 0x0000000100057802 */ /* 0x000fc80000000f00 */
[----:B------:R-:W-:-:S07]  /*1ec00*/  MOV R243, R8 ;  /* 0x0000000800f37202 */ /* 0x000fce0000000f00 */
[----:B------:R-:W-:Y:S05]  /*1ec10*/  WARPSYNC.COLLECTIVE R2, `(.L_x_1387) ;  /* 0x0000000002087348 */ /* 0x000fea0003c00000 */
[----:B------:R1:W2:Y:S02]  /*1ec20*/  SHFL.BFLY P0, R9, R243, R5, R0 ;  /* 0x0c000005f3097389 */ /* 0x0002a40000000000 */
[----:B-12---:R-:W-:Y:S05]  /*1ec30*/  ENDCOLLECTIVE ;  /* 0x000000000000791b */ /* 0x006fea0003800000 */
.L_x_1387:
[----:B------:R-:W-:Y:S05]  /*1ec40*/  BRA `(.L_x_1388) ;  /* 0xffffffe800bc7947 */ /* 0x000fea000383ffff */
.L_x_1389:
        /* <DEDUP_REMOVED lines=11> */
.L_x_14901:


//--------------------- .text._ZN5flash24flash_fwd_splitkv_kernelI23Flash_fwd_kernel_traitsILi128ELi64ELi128ELi4ELb0ELb0EN7cutlass6half_tE19Flash_kernel_traitsILi128ELi64ELi128ELi4ES3_EELb0ELb0ELb0ELb0ELb0ELb0ELb1ELb0EEEvNS_16Flash_fwd_paramsE --------------------------
	.section	.text._ZN5flash24flash_fwd_splitkv_kernelI23Flash_fwd_kernel_traitsILi128ELi64ELi128ELi4ELb0ELb0EN7cutlass6half_tE19Flash_kernel_traitsILi128ELi64ELi128ELi4ES3_EELb0ELb0ELb0ELb0ELb0ELb0ELb1ELb0EEEvNS_16Flash_fwd_paramsE,"ax",@progbits
	.align	128
        .global         _ZN5flash24flash_fwd_splitkv_kernelI23Flash_fwd_kernel_traitsILi128ELi64ELi128ELi4ELb0ELb0EN7cutlass6half_tE19Flash_kernel_traitsILi128ELi64ELi128ELi4ES3_EELb0ELb0ELb0ELb0ELb0ELb0ELb1ELb0EEEvNS_16Flash_fwd_paramsE
        .type           _ZN5flash24flash_fwd_splitkv_kernelI23Flash_fwd_kernel_traitsILi128ELi64ELi128ELi4ELb0ELb0EN7cutlass6half_tE19Flash_kernel_traitsILi128ELi64ELi128ELi4ES3_EELb0ELb0ELb0ELb0ELb0ELb0ELb1ELb0EEEvNS_16Flash_fwd_paramsE,@function
        .size           _ZN5flash24flash_fwd_splitkv_kernelI23Flash_fwd_kernel_traitsILi128ELi64ELi128ELi4ELb0ELb0EN7cutlass6half_tE19Flash_kernel_traitsILi128ELi64ELi128ELi4ES3_EELb0ELb0ELb0ELb0ELb0ELb0ELb1ELb0EEEvNS_16Flash_fwd_paramsE,(.L_x_14902 - _ZN5flash24flash_fwd_splitkv_kernelI23Flash_fwd_kernel_traitsILi128ELi64ELi128ELi4ELb0ELb0EN7cutlass6half_tE19Flash_kernel_traitsILi128ELi64ELi128ELi4ES3_EELb0ELb0ELb0ELb0ELb0ELb0ELb1ELb0EEEvNS_16Flash_fwd_paramsE)
        .other          _ZN5flash24flash_fwd_splitkv_kernelI23Flash_fwd_kernel_traitsILi128ELi64ELi128ELi4ELb0ELb0EN7cutlass6half_tE19Flash_kernel_traitsILi128ELi64ELi128ELi4ES3_EELb0ELb0ELb0ELb0ELb0ELb0ELb1ELb0EEEvNS_16Flash_fwd_paramsE,@"STO_CUDA_ENTRY STV_DEFAULT"
_ZN5flash24flash_fwd_splitkv_kernelI23Flash_fwd_kernel_traitsILi128ELi64ELi128ELi4ELb0ELb0EN7cutlass6half_tE19Flash_kernel_traitsILi128ELi64ELi128ELi4ES3_EELb0ELb0ELb0ELb0ELb0ELb0ELb1ELb0EEEvNS_16Flash_fwd_paramsE:
.text._ZN5flash24flash_fwd_splitkv_kernelI23Flash_fwd_kernel_traitsILi128ELi64ELi128ELi4ELb0ELb0EN7cutlass6half_tE19Flash_kernel_traitsILi128ELi64ELi128ELi4ES3_EELb0ELb0ELb0ELb0ELb0ELb0ELb1ELb0EEEvNS_16Flash_fwd_paramsE:
        /* <DEDUP_REMOVED lines=29> */
[----:B-1----:R-:W-:Y:S05]  /*01d0*/  CALL.REL.NOINC `($_ZN5flash24flash_fwd_splitkv_kernelI23Flash_fwd_kernel_traitsILi128ELi64ELi128ELi4ELb0ELb0EN7cutlass6half_tE19Flash_kernel_traitsILi128ELi64ELi128ELi4ES3_EELb0ELb0ELb0ELb0ELb0ELb0ELb1ELb0EEEvNS_16Flash_fwd_paramsE$_ZN5flash30compute_attn_1rowblock_splitkvI23Flash_fwd_kernel_traitsILi128ELi64ELi128ELi4ELb0ELb0EN7cutlass6half_tE19Flash_kernel_traitsILi128ELi64ELi128ELi4ES3_EELb0ELb0ELb0ELb0ELb0ELb0ELb1ELb0ENS_16Flash_fwd_paramsEEEvRKT8_iiiii) ;  /* 0x0000000000087944 */ /* 0x002fea0003c00000 */
[----:B------:R-:W-:Y:S05]  /*01e0*/  BSYNC.RECONVERGENT B2 ;  /* 0x0000000000027941 */ /* 0x000fea0003800200 */
.L_x_1390:
[----:B------:R-:W-:Y:S05]  /*01f0*/  EXIT ;  /* 0x000000000000794d */ /* 0x000fea0003800000 */
        .type           $_ZN5flash24flash_fwd_splitkv_kernelI23Flash_fwd_kernel_traitsILi128ELi64ELi128ELi4ELb0ELb0EN7cutlass6half_tE19Flash_kernel_traitsILi128ELi64ELi128ELi4ES3_EELb0ELb0ELb0ELb0ELb0ELb0ELb1ELb0EEEvNS_16Flash_fwd_paramsE$_ZN5flash30compute_attn_1rowblock_splitkvI23Flash_fwd_kernel_traitsILi128ELi64ELi128ELi4ELb0ELb0EN7cutlass6half_tE19Flash_kernel_traitsILi128ELi64ELi128ELi4ES3_EELb0ELb0ELb0ELb0ELb0ELb0ELb1ELb0ENS_16Flash_fwd_paramsEEEvRKT8_iiiii,@function
        .size           $_ZN5flash24flash_fwd_splitkv_kernelI23Flash_fwd_kernel_traitsILi128ELi64ELi128ELi4ELb0ELb0EN7cutlass6half_tE19Flash_kernel_traitsILi128ELi64ELi128ELi4ES3_EELb0ELb0ELb0ELb0ELb0ELb0ELb1ELb0EEEvNS_16Flash_fwd_paramsE$_ZN5flash30compute_attn_1rowblock_splitkvI23Flash_fwd_kernel_traitsILi128ELi64ELi128ELi4ELb0ELb0EN7cutlass6half_tE19Flash_kernel_traitsILi128ELi64ELi128ELi4ES3_EELb0ELb0ELb0ELb0ELb0ELb0ELb1ELb0ENS_16Flash_fwd_paramsEEEvRKT8_iiiii,(.L_x_14902 - $_ZN5flash24flash_fwd_splitkv_kernelI23Flash_fwd_kernel_traitsILi128ELi64ELi128ELi4ELb0ELb0EN7cutlass6half_tE19Flash_kernel_traitsILi128ELi64ELi128ELi4ES3_EELb0ELb0ELb0ELb0ELb0ELb0ELb1ELb0EEEvNS_16Flash_fwd_paramsE$_ZN5flash30compute_attn_1rowblock_splitkvI23Flash_fwd_kernel_traitsILi128ELi64ELi128ELi4ELb0ELb0EN7cutlass6half_tE19Flash_kernel_traitsILi128ELi64ELi128ELi4ES3_EELb0ELb0ELb0ELb0ELb0ELb0ELb1ELb0ENS_16Flash_fwd_paramsEEEvRKT8_iiiii)
$_ZN5flash24flash_fwd_splitkv_kernelI23Flash_fwd_kernel_traitsILi128ELi64ELi128ELi4ELb0ELb0EN7cutlass6half_tE19Flash_kernel_traitsILi128ELi64ELi128ELi4ES3_EELb0ELb0ELb0ELb0ELb0ELb0ELb1ELb0EEEvNS_16Flash_fwd_paramsE$_ZN5flash30compute_attn_1rowblock_splitkvI23Flash_fwd_kernel_traitsILi128ELi64ELi128ELi4ELb0ELb0EN7cutlass6half_tE19Flash_kernel_traitsILi128ELi64ELi128ELi4ES3_EELb0ELb0ELb0ELb0ELb0ELb0ELb1ELb0ENS_16Flash_fwd_paramsEEEvRKT8_iiiii:
        /* <DEDUP_REMOVED lines=20> */
[----:B------:R-:W2:Y:S01]  /*0340*/  S2R R200, SR_TID.X ;  /* 0x0000000000c87919 */ /* 0x000ea20000002100 */
[----:B------:R-:W-:-:S04]  /*0350*/  SHF.R.U32.HI R0, RZ, 0x1e, R225 ;  /* 0x0000001eff007819 */ /* 0x000fc800000116e1 */
[----:B------:R1:W5:Y:S01]  /*0360*/  @P2 LD.E R13, desc[UR4][R22.64] ;  /* 0x00000004160d2980 */ /* 0x000362000c101900 */
[----:B------:R-:W-:Y:S01]  /*0370*/  ISETP.NE.U32.AND P2, PT, R14, RZ, PT ;  /* 0x000000ff0e00720c */ /* 0x000fe20003f45070 */
[----:B------:R-:W-:-:S03]  /*0380*/  IMAD.MOV.U32 R10, RZ, RZ, RZ ;  /* 0x000000ffff0a7224 */ /* 0x000fc600078e00ff */
[----:B------:R-:W-:Y:S01]  /*0390*/  ISETP.NE.AND.EX P2, PT, R15, RZ, PT, P2 ;  /* 0x000000ff0f00720c */ /* 0x000fe20003f45320 */
[----:B------:R-:W-:Y:S01]  /*03a0*/  @P1 IMAD.X R21, R7, 0x1, R0, P0 ;  /* 0x0000000107151824 */ /* 0x000fe200000e0600 */
[----:B------:R-:W-:-:S04]  /*03b0*/  ISETP.NE.U32.AND P0, PT, R16, RZ, PT ;  /* 0x000000ff1000720c */ /* 0x000fc80003f05070 */
[----:B------:R1:W5:Y:S01]  /*03c0*/  @P1 LD.E R10, desc[UR4][R20.64] ;  /* 0x00000004140a1980 */ /* 0x000362000c101900 */
[----:B------:R-:W-:Y:S01]  /*03d0*/  IADD3 R18, P1, PT, R14, R4, RZ ;  /* 0x000000040e127210 */ /* 0x000fe20007f3e0ff */
[----:B------:R-:W-:Y:S01]  /*03e0*/  BSSY.RECONVERGENT B0, `(.L_x_1391) ;  /* 0x0000009000007945 */ /* 0x000fe20003800200 */
[----:B------:R-:W-:-:S03]  /*03f0*/  ISETP.NE.AND.EX P0, PT, R17, RZ, PT, P0 ;  /* 0x000000ff1100720c */ /* 0x000fc60003f05300 */
[----:B------:R-:W-:Y:S02]  /*0400*/  IMAD.X R19, R15, 0x1, R0, P1 ;  /* 0x000000010f137824 */ /* 0x000fe400008e0600 */
[----:B------:R-:W-:Y:S01]  /*0410*/  IMAD.MOV.U32 R15, RZ, RZ, -0x1 ;  /* 0xffffffffff0f7424 */ /* 0x000fe200078e00ff */
[----:B------:R-:W-:Y:S07]  /*0420*/  @!P2 BRA `(.L_x_1392) ;  /* 0x000000000010a947 */ /* 0x000fee0003800000 */
[----:B------:R-:W3:Y:S02]  /*0430*/  LD.E.U8 R7, desc[UR4][R2.64+0x1b2] ;  /* 0x0001b20402077980 */ /* 0x000ee4000c101100 */
[----:B---3--:R-:W-:-:S13]  /*0440*/  ISETP.NE.AND P1, PT, R7, RZ, PT ;  /* 0x000000ff0700720c */ /* 0x008fda0003f25270 */
[----:B------:R-:W-:Y:S05]  /*0450*/  @!P1 BRA `(.L_x_1392) ;  /* 0x0000000000049947 */ /* 0x000fea0003800000 */
[----:B------:R3:W5:Y:S02]  /*0460*/  LD.E R15, desc[UR4][R18.64] ;  /* 0x00000004120f7980 */ /* 0x000764000c101900 */
.L_x_1392:
[----:B------:R-:W-:Y:S05]  /*0470*/  BSYNC.RECONVERGENT B0 ;  /* 0x0000000000007941 */ /* 0x000fea0003800200 */
.L_x_1391:
[----:B------:R-:W-:Y:S04]  /*0480*/  BSSY.RECONVERGENT B0, `(.L_x_1393) ;  /* 0x0000007000007945 */ /* 0x000fe80003800200 */
[----:B------:R-:W-:Y:S05]  /*0490*/  @!P3 BRA `(.L_x_1394) ;  /* 0x000000000014b947 */ /* 0x000fea0003800000 */
[----:B-----5:R-:W4:Y:S02]  /*04a0*/  LD.E.U8 R5, desc[UR4][R2.64+0x1b2] ;  /* 0x0001b20402057980 */ /* 0x020f24000c101100 */
[----:B----4-:R-:W-:-:S13]  /*04b0*/  ISETP.NE.AND P1, PT, R5, RZ, PT ;  /* 0x000000ff0500720c */ /* 0x010fda0003f25270 */
[----:B------:R-:W4:Y:S02]  /*04c0*/  @P1 LD.E R8, desc[UR4][R18.64+0x4] ;  /* 0x0000040412081980 */ /* 0x000f24000c101900 */
[----:B----4-:R-:W-:-:S06]  /*04d0*/  @P1 IADD3 R5, PT, PT, R8, -R15, RZ ;  /* 0x8000000f08051210 */ /* 0x010fcc0007ffe0ff */
[----:B------:R4:W5:Y:S02]  /*04e0*/  @!P1 LD.E R5, desc[UR4][R18.64] ;  /* 0x0000000412059980 */ /* 0x000964000c101900 */
.L_x_1394:
[----:B------:R-:W-:Y:S05]  /*04f0*/  BSYNC.RECONVERGENT B0 ;  /* 0x0000000000007941 */ /* 0x000fea0003800200 */
.L_x_1393:
        /* <DEDUP_REMOVED lines=8> */
.L_x_1396:
[----:B------:R-:W5:Y:S01]  /*0580*/  LD.E.64 R6, desc[UR4][R2.64+0x108] ;  /* 0x0001080402067980 */ /* 0x000f62000c101b00 */
[----:B------:R-:W-:Y:S01]  /*0590*/  BSSY.RECONVERGENT B0, `(.L_x_1398) ;  /* 0x0000006000007945 */ /* 0x000fe20003800200 */
[----:B------:R-:W-:Y:S01]  /*05a0*/  IMAD.MOV.U32 R42, RZ, RZ, RZ ;  /* 0x000000ffff2a7224 */ /* 0x000fe200078e00ff */
[----:B-----5:R-:W-:-:S04]  /*05b0*/  ISETP.NE.U32.AND P0, PT, R6, RZ, PT ;  /* 0x000000ff0600720c */ /* 0x020fc80003f05070 */
[----:B------:R-:W-:-:S13]  /*05c0*/  ISETP.NE.AND.EX P0, PT, R7, RZ, PT, P0 ;  /* 0x000000ff0700720c */ /* 0x000fda0003f05300 */
[----:B------:R-:W-:Y:S05]  /*05d0*/  @!P0 BRA `(.L_x_1399) ;  /* 0x0000000000048947 */ /* 0x000fea0003800000 */
[----:B------:R1:W5:Y:S02]  /*05e0*/  LD.E R42, desc[UR4][R2.64+0xbc] ;  /* 0x0000bc04022a7980 */ /* 0x000364000c101900 */
.L_x_1399:
[----:B------:R-:W-:Y:S05]  /*05f0*/  BSYNC.RECONVERGENT B0 ;  /* 0x0000000000007941 */ /* 0x000fea0003800200 */
.L_x_1398:
[----:B-----5:R-:W-:Y:S02]  /*0600*/  IADD3 R42, PT, PT, R42, R5, -R10 ;  /* 0x000000052a2a7210 */ /* 0x020fe40007ffe80a */
.L_x_1397:
[----:B------:R-:W-:Y:S05]  /*0610*/  BSYNC.RECONVERGENT B1 ;  /* 0x0000000000017941 */ /* 0x000fea0003800200 */
.L_x_1395:
[----:B-1----:R-:W-:Y:S01]  /*0620*/  IMAD.SHL.U32 R20, R219, 0x40, RZ ;  /* 0x00000040db147824 */ /* 0x002fe200078e00ff */
[----:B------:R-:W-:Y:S01]  /*0630*/  MOV R6, R218 ;  /* 0x000000da00067202 */ /* 0x000fe20000000f00 */
[----:B------:R-:W-:-:S03]  /*0640*/  IMAD.MOV.U32 R7, RZ, RZ, 0x0 ;  /* 0x00000000ff077424 */ /* 0x000fc600078e00ff */
[----:B------:R-:W-:-:S13]  /*0650*/  ISETP.GT.AND P0, PT, R207, R20, PT ;  /* 0x00000014cf00720c */ /* 0x000fda0003f04270 */
[----:B--234-:R-:W-:Y:S05]  /*0660*/  @!P0 RET.REL.NODEC R6 `(_ZN5flash24flash_fwd_splitkv_kernelI23Flash_fwd_kernel_traitsILi128ELi64ELi128ELi4ELb0ELb0EN7cutlass6half_tE19Flash_kernel_traitsILi128ELi64ELi128ELi4ES3_EELb0ELb0ELb0ELb0ELb0ELb0ELb1ELb0EEEvNS_16Flash_fwd_paramsE) ;  /* 0xfffffff806648950 */ /* 0x01cfea0003c3ffff */
        /* <DEDUP_REMOVED lines=40> */
[----:B------:R-:W4:Y:S01]  /*08f0*/  LD.E R6, desc[UR4][R2.64+0xcc] ;  /* 0x0000cc0402067980 */ /* 0x000f22000c101900 */
[----:B------:R-:W-:Y:S01]  /*0900*/  SHF.R.U32.HI R7, RZ, 0x4, R200 ;  /* 0x00000004ff077819 */ /* 0x000fe200000116c8 */
[----:B------:R-:W-:-:S02]  /*0910*/  IMAD.SHL.U32 R9, R200, 0x4, RZ ;  /* 0x00000004c8097824 */ /* 0x000fc400078e00ff */
[----:B------:R-:W-:Y:S01]  /*0920*/  IMAD.SHL.U32 R200, R200, 0x8, RZ ;  /* 0x00000008c8c87824 */ /* 0x000fe200078e00ff */
[----:B------:R-:W5:Y:S02]  /*0930*/  LD.E.64 R10, desc[UR4][R2.64+0xa8] ;  /* 0x0000a804020a7980 */ /* 0x000f64000c101b00 */
[----:B------:R-:W-:Y:S01]  /*0940*/  LOP3.LUT R9, R9, 0x3c, RZ, 0xc0, !PT ;  /* 0x0000003c09097812 */ /* 0x000fe200078ec0ff */
[----:B------:R-:W-:Y:S01]  /*0950*/  VIADD R15, R7, 0x8 ;  /* 0x00000008070f7836 */ /* 0x000fe20000000000 */
[----:B------:R-:W5:Y:S02]  /*0960*/  LD.E R0, desc[UR4][R2.64+0xc0] ;  /* 0x0000c00402007980 */ /* 0x000f64000c101900 */
[C---:B------:R-:W-:Y:S02]  /*0970*/  LOP3.LUT R17, R9.reuse, 0x1f80, R200, 0xf8, !PT ;  /* 0x00001f8009117812 */ /* 0x040fe400078ef8c8 */
[----:B------:R1:W5:Y:S01]  /*0980*/  LD.E.64 R12, desc[UR4][R2.64+0x78] ;  /* 0x00007804020c7980 */ /* 0x000362000c101b00 */
[----:B------:R-:W-:Y:S01]  /*0990*/  ISETP.NE.AND P6, PT, R9, RZ, PT ;  /* 0x000000ff0900720c */ /* 0x000fe20003fc5270 */
[----:B------:R-:W-:Y:S01]  /*09a0*/  BSSY.RECONVERGENT B0, `(.L_x_1401) ;  /* 0x0000016000007945 */ /* 0x000fe20003800200 */
[----:B------:R-:W-:Y:S01]  /*09b0*/  VIADD R27, R7, 0x18 ;  /* 0x00000018071b7836 */ /* 0x000fe20000000000 */
[----:B------:R-:W-:Y:S01]  /*09c0*/  LOP3.LUT R29, R9, 0x40, RZ, 0xfc, !PT ;  /* 0x00000040091d7812 */ /* 0x000fe200078efcff */
[----:B-1----:R-:W-:-:S02]  /*09d0*/  VIADD R3, R7, 0x10 ;  /* 0x0000001007037836 */ /* 0x002fc40000000000 */
[----:B--2---:R-:W-:Y:S02]  /*09e0*/  IMAD R225, R4, UR8, R225 ;  /* 0x0000000804e17c24 */ /* 0x004fe4000f8e02e1 */
[----:B------:R-:W-:Y:S02]  /*09f0*/  IMAD.IADD R4, R207, 0x1, -R20 ;  /* 0x00000001cf047824 */ /* 0x000fe400078e0a14 */
[----:B---3--:R-:W-:-:S03]  /*0a00*/  IMAD R8, R225, R8, R223 ;  /* 0x00000008e1087224 */ /* 0x008fc600078e02df */
[----:B------:R-:W-:Y:S01]  /*0a10*/  ISETP.GE.AND P3, PT, R7, R4, PT ;  /* 0x000000040700720c */ /* 0x000fe20003f66270 */
[----:B------:R-:W-:Y:S01]  /*0a20*/  IMAD R5, R5, R8, R20 ;  /* 0x0000000805057224 */ /* 0x000fe200078e0214 */
[CC--:B------:R-:W-:Y:S02]  /*0a30*/  ISETP.GE.AND P2, PT, R15.reuse, R4.reuse, PT ;  /* 0x000000040f00720c */ /* 0x0c0fe40003f46270 */
[----:B------:R-:W-:Y:S01]  /*0a40*/  ISETP.GE.OR P4, PT, R15, R4, P6 ;  /* 0x000000040f00720c */ /* 0x000fe20003786670 */
[----:B----4-:R-:W-:Y:S01]  /*0a50*/  IMAD R6, R5, R6, RZ ;  /* 0x0000000605067224 */ /* 0x010fe200078e02ff */
[----:B------:R-:W-:-:S04]  /*0a60*/  ISETP.GE.AND P0, PT, R3, R4, PT ;  /* 0x000000040300720c */ /* 0x000fc80003f06270 */
[----:B------:R-:W-:-:S04]  /*0a70*/  IADD3 R17, P1, PT, R6, R17, RZ ;  /* 0x0000001106117210 */ /* 0x000fc80007f3e0ff */
[----:B------:R-:W-:Y:S01]  /*0a80*/  LEA.HI.X.SX32 R15, R6, RZ, 0x1, P1 ;  /* 0x000000ff060f7211 */ /* 0x000fe200008f0eff */
[----:B------:R-:W-:Y:S08]  /*0a90*/  @P3 BRA `(.L_x_1402) ;  /* 0x0000000000183947 */ /* 0x000ff00003800000 */
[-C--:B-----5:R-:W-:Y:S02]  /*0aa0*/  ISETP.GE.AND P5, PT, R9, R0.reuse, PT ;  /* 0x000000000900720c */ /* 0x0a0fe40003fa6270 */
[----:B------:R-:W-:Y:S02]  /*0ab0*/  ISETP.GE.AND P3, PT, R29, R0, PT ;  /* 0x000000001d00720c */ /* 0x000fe40003f66270 */
[----:B------:R-:W-:-:S04]  /*0ac0*/  LEA R18, P1, R17, R12, 0x2 ;  /* 0x0000000c11127211 */ /* 0x000fc800078210ff */
[----:B------:R-:W-:-:S05]  /*0ad0*/  LEA.HI.X R19, R17, R13, R15, 0x2, P1 ;  /* 0x0000000d11137211 */ /* 0x000fca00008f140f */
[----:B------:R1:W-:Y:S04]  /*0ae0*/  @!P5 ST.E.128 desc[UR4][R18.64], RZ ;  /* 0x000000ff1200d985 */ /* 0x0003e8000c101d04 */
[----:B------:R1:W-:Y:S02]  /*0af0*/  @!P3 ST.E.128 desc[UR4][R18.64+0x100], RZ ;  /* 0x000100ff1200b985 */ /* 0x0003e4000c101d04 */
.L_x_1402:
[----:B------:R-:W-:Y:S05]  /*0b00*/  BSYNC.RECONVERGENT B0 ;  /* 0x0000000000007941 */ /* 0x000fea0003800200 */
.L_x_1401:
[----:B------:R-:W-:Y:S01]  /*0b10*/  BSSY.RECONVERGENT B0, `(.L_x_1403) ;  /* 0x000000c000007945 */ /* 0x000fe20003800200 */
[----:B------:R-:W-:Y:S02]  /*0b20*/  ISETP.GE.AND P1, PT, R27, R4, PT ;  /* 0x000000041b00720c */ /* 0x000fe40003f26270 */
[----:B------:R-:W-:Y:S01]  /*0b30*/  IADD3 R25, PT, PT, R7, 0x20, RZ ;  /* 0x0000002007197810 */ /* 0x000fe20007ffe0ff */
[----:B------:R-:W-:Y:S05]  /*0b40*/  @P2 BRA `(.L_x_1404) ;  /* 0x0000000000202947 */ /* 0x000fea0003800000 */
[-C--:B-----5:R-:W-:Y:S02]  /*0b50*/  ISETP.GE.AND P5, PT, R9, R0.reuse, PT ;  /* 0x000000000900720c */ /* 0x0a0fe40003fa6270 */
[----:B------:R-:W-:-:S11]  /*0b60*/  ISETP.GE.AND P3, PT, R29, R0, PT ;  /* 0x000000001d00720c */ /* 0x000fd60003f66270 */
[----:B------:R-:W-:-:S04]  /*0b70*/  @!P5 LEA R20, P2, R17, R12, 0x2 ;  /* 0x0000000c1114d211 */ /* 0x000fc800078410ff */
[C---:B------:R-:W-:Y:S02]  /*0b80*/  @!P5 LEA.HI.X R21, R17.reuse, R13, R15, 0x2, P2 ;  /* 0x0000000d1115d211 */ /* 0x040fe400010f140f */
[----:B-1----:R-:W-:-:S03]  /*0b90*/  @!P3 LEA R18, P2, R17, R12, 0x2 ;  /* 0x0000000c1112b211 */ /* 0x002fc600078410ff */
[----:B------:R2:W-:Y:S01]  /*0ba0*/  @!P5 ST.E.128 desc[UR4][R20.64+0x1000], RZ ;  /* 0x001000ff1400d985 */ /* 0x0005e2000c101d04 */
[----:B------:R-:W-:-:S05]  /*0bb0*/  @!P3 LEA.HI.X R19, R17, R13, R15, 0x2, P2 ;  /* 0x0000000d1113b211 */ /* 0x000fca00010f140f */
[----:B------:R2:W-:Y:S04]  /*0bc0*/  @!P3 ST.E.128 desc[UR4][R18.64+0x1100], RZ ;  /* 0x001100ff1200b985 */ /* 0x0005e8000c101d04 */
.L_x_1404:
[----:B------:R-:W-:Y:S05]  /*0bd0*/  BSYNC.RECONVERGENT B0 ;  /* 0x0000000000007941 */ /* 0x000fea0003800200 */
.L_x_1403:
[----:B------:R-:W-:Y:S01]  /*0be0*/  BSSY.RECONVERGENT B0, `(.L_x_1405) ;  /* 0x000000c000007945 */ /* 0x000fe20003800200 */
[----:B------:R-:W-:Y:S02]  /*0bf0*/  ISETP.GE.AND P2, PT, R25, R4, PT ;  /* 0x000000041900720c */ /* 0x000fe40003f46270 */
[----:B------:R-:W-:Y:S01]  /*0c00*/  IADD3 R23, PT, PT, R7, 0x28, RZ ;  /* 0x0000002807177810 */ /* 0x000fe20007ffe0ff */
[----:B------:R-:W-:Y:S05]  /*0c10*/  @P0 BRA `(.L_x_1406) ;  /* 0x0000000000200947 */ /* 0x000fea0003800000 */
[-C--:B-----5:R-:W-:Y:S02]  /*0c20*/  ISETP.GE.AND P5, PT, R9, R0.reuse, PT ;  /* 0x000000000900720c */ /* 0x0a0fe40003fa6270 */
[----:B------:R-:W-:-:S11]  /*0c30*/  ISETP.GE.AND P3, PT, R29, R0, PT ;  /* 0x000000001d00720c */ /* 0x000fd60003f66270 */
[----:B--2---:R-:W-:-:S04]  /*0c40*/  @!P5 LEA R20, P0, R17, R12, 0x2 ;  /* 0x0000000c1114d211 */ /* 0x004fc800078010ff */
[C---:B------:R-:W-:Y:S02]  /*0c50*/  @!P5 LEA.HI.X R21, R17.reuse, R13, R15, 0x2, P0 ;  /* 0x0000000d1115d211 */ /* 0x040fe400000f140f */
[----:B-1----:R-:W-:-:S03]  /*0c60*/  @!P3 LEA R18, P0, R17, R12, 0x2 ;  /* 0x0000000c1112b211 */ /* 0x002fc600078010ff */
[----:B------:R3:W-:Y:S01]  /*0c70*/  @!P5 ST.E.128 desc[UR4][R20.64+0x2000], RZ ;  /* 0x002000ff1400d985 */ /* 0x0007e2000c101d04 */
[----:B------:R-:W-:-:S05]  /*0c80*/  @!P3 LEA.HI.X R19, R17, R13, R15, 0x2, P0 ;  /* 0x0000000d1113b211 */ /* 0x000fca00000f140f */
[----:B------:R3:W-:Y:S04]  /*0c90*/  @!P3 ST.E.128 desc[UR4][R18.64+0x2100], RZ ;  /* 0x002100ff1200b985 */ /* 0x0007e8000c101d04 */
.L_x_1406:
[----:B------:R-:W-:Y:S05]  /*0ca0*/  BSYNC.RECONVERGENT B0 ;  /* 0x0000000000007941 */ /* 0x000fea0003800200 */
.L_x_1405:
[----:B------:R-:W-:Y:S01]  /*0cb0*/  BSSY.RECONVERGENT B0, `(.L_x_1407) ;  /* 0x000000c000007945 */ /* 0x000fe20003800200 */
[----:B------:R-:W-:Y:S02]  /*0cc0*/  ISETP.GE.AND P0, PT, R23, R4, PT ;  /* 0x000000041700720c */ /* 0x000fe40003f06270 */
[----:B--23--:R-:W-:Y:S01]  /*0cd0*/  IADD3 R21, PT, PT, R7, 0x30, RZ ;  /* 0x0000003007157810 */ /* 0x00cfe20007ffe0ff */
        /* <DEDUP_REMOVED lines=9> */
.L_x_1408:
[----:B------:R-:W-:Y:S05]  /*0d70*/  BSYNC.RECONVERGENT B0 ;  /* 0x0000000000007941 */ /* 0x000fea0003800200 */
.L_x_1407:
[----:B------:R-:W-:Y:S01]  /*0d80*/  BSSY.RECONVERGENT B0, `(.L_x_1409) ;  /* 0x000000b000007945 */ /* 0x000fe20003800200 */
[----:B------:R-:W-:-:S03]  /*0d90*/  ISETP.GE.AND P1, PT, R21, R4, PT ;  /* 0x000000041500720c */ /* 0x000fc60003f26270 */
[----:B------:R-:W-:Y:S10]  /*0da0*/  @P2 BRA `(.L_x_1410) ;  /* 0x0000000000202947 */ /* 0x000ff40003800000 */
        /* <DEDUP_REMOVED lines=8> */
.L_x_1410:
[----:B------:R-:W-:Y:S05]  /*0e30*/  BSYNC.RECONVERGENT B0 ;  /* 0x0000000000007941 */ /* 0x000fea0003800200 */
.L_x_1409:
[----:B------:R-:W-:Y:S01]  /*0e40*/  BSSY.RECONVERGENT B0, `(.L_x_1411) ;  /* 0x000000b000007945 */ /* 0x000fe20003800200 */
[----:B------:R-:W-:-:S03]  /*0e50*/  ISETP.GE.OR P5, PT, R7, R4, P6 ;  /* 0x000000040700720c */ /* 0x000fc600037a6670 */
[----:B------:R-:W-:Y:S10]  /*0e60*/  @P0 BRA `(.L_x_1412) ;  /* 0x0000000000200947 */ /* 0x000ff40003800000 */
[-C--:B-----5:R-:W-:Y:S02]  /*0e70*/  ISETP.GE.AND P3, PT, R9, R0.reuse, PT ;  /* 0x000000000900720c */ /* 0x0a0fe40003f66270 */
[----:B------:R-:W-:-:S11]  /*0e80*/  ISETP.GE.AND P2, PT, R29, R0, PT ;  /* 0x000000001d00720c */ /* 0x000fd60003f46270 */
[----:B--23--:R-:W-:-:S04]  /*0e90*/  @!P3 LEA R30, P0, R17, R12, 0x2 ;  /* 0x0000000c111eb211 */ /* 0x00cfc800078010ff */
[C---:B------:R-:W-:Y:S02]  /*0ea0*/  @!P3 LEA.HI.X R31, R17.reuse, R13, R15, 0x2, P0 ;  /* 0x0000000d111fb211 */ /* 0x040fe400000f140f */
[----:B-1----:R-:W-:-:S03]  /*0eb0*/  @!P2 LEA R18, P0, R17, R12, 0x2 ;  /* 0x0000000c1112a211 */ /* 0x002fc600078010ff */
[----:B------:R4:W-:Y:S01]  /*0ec0*/  @!P3 ST.E.128 desc[UR4][R30.64+0x5000], RZ ;  /* 0x005000ff1e00b985 */ /* 0x0009e2000c101d04 */
[----:B------:R-:W-:-:S05]  /*0ed0*/  @!P2 LEA.HI.X R19, R17, R13, R15, 0x2, P0 ;  /* 0x0000000d1113a211 */ /* 0x000fca00000f140f */
[----:B------:R4:W-:Y:S04]  /*0ee0*/  @!P2 ST.E.128 desc[UR4][R18.64+0x5100], RZ ;  /* 0x005100ff1200a985 */ /* 0x0009e8000c101d04 */
.L_x_1412:
[----:B------:R-:W-:Y:S05]  /*0ef0*/  BSYNC.RECONVERGENT B0 ;  /* 0x0000000000007941 */ /* 0x000fea0003800200 */
.L_x_1411:
[----:B------:R-:W-:Y:S01]  /*0f00*/  BSSY.RECONVERGENT B0, `(.L_x_1413) ;  /* 0x000000c000007945 */ /* 0x000fe20003800200 */
[----:B-1234-:R-:W-:Y:S02]  /*0f10*/  IADD3 R19, P0, PT, R5, R7, RZ ;  /* 0x0000000705137210 */ /* 0x01efe40007f1e0ff */
[----:B------:R-:W-:Y:S01]  /*0f20*/  IADD3 R7, PT, PT, R7, 0x38, RZ ;  /* 0x0000003807077810 */ /* 0x000fe20007ffe0ff */
[----:B------:R-:W-:Y:S05]  /*0f30*/  @P1 BRA `(.L_x_1414) ;  /* 0x0000000000201947 */ /* 0x000fea0003800000 */
[-C--:B-----5:R-:W-:Y:S02]  /*0f40*/  ISETP.GE.AND P3, PT, R9, R0.reuse, PT ;  /* 0x000000000900720c */ /* 0x0a0fe40003f66270 */
[----:B------:R-:W-:-:S11]  /*0f50*/  ISETP.GE.AND P2, PT, R29, R0, PT ;  /* 0x000000001d00720c */ /* 0x000fd60003f46270 */
[----:B------:R-:W-:-:S04]  /*0f60*/  @!P3 LEA R32, P1, R17, R12, 0x2 ;  /* 0x0000000c1120b211 */ /* 0x000fc800078210ff */
[C---:B------:R-:W-:Y:S02]  /*0f70*/  @!P3 LEA.HI.X R33, R17.reuse, R13, R15, 0x2, P1 ;  /* 0x0000000d1121b211 */ /* 0x040fe400008f140f */
[----:B------:R-:W-:-:S03]  /*0f80*/  @!P2 LEA R30, P1, R17, R12, 0x2 ;  /* 0x0000000c111ea211 */ /* 0x000fc600078210ff */
[----:B------:R1:W-:Y:S01]  /*0f90*/  @!P3 ST.E.128 desc[UR4][R32.64+0x6000], RZ ;  /* 0x006000ff2000b985 */ /* 0x0003e2000c101d04 */
[----:B------:R-:W-:-:S05]  /*0fa0*/  @!P2 LEA.HI.X R31, R17, R13, R15, 0x2, P1 ;  /* 0x0000000d111fa211 */ /* 0x000fca00008f140f */
[----:B------:R1:W-:Y:S04]  /*0fb0*/  @!P2 ST.E.128 desc[UR4][R30.64+0x6100], RZ ;  /* 0x006100ff1e00a985 */ /* 0x0003e8000c101d04 */
.L_x_1414:
[----:B------:R-:W-:Y:S05]  /*0fc0*/  BSYNC.RECONVERGENT B0 ;  /* 0x0000000000007941 */ /* 0x000fea0003800200 */
.L_x_1413:
[----:B------:R-:W-:Y:S01]  /*0fd0*/  ISETP.GE.AND P1, PT, R7, R4, PT ;  /* 0x000000040700720c */ /* 0x000fe20003f26270 */
[----:B------:R-:W-:Y:S01]  /*0fe0*/  BSSY.RECONVERGENT B0, `(.L_x_1415) ;  /* 0x000000e000007945 */ /* 0x000fe20003800200 */
[----:B------:R-:W-:Y:S02]  /*0ff0*/  LEA.HI.X.SX32 R5, R5, RZ, 0x1, P0 ;  /* 0x000000ff05057211 */ /* 0x000fe400000f0eff */
[----:B-----5:R-:W-:Y:S02]  /*1000*/  LEA R2, P0, R19, R10, 0x2 ;  /* 0x0000000a13027211 */ /* 0x020fe400078010ff */
[----:B------:R-:W-:Y:S02]  /*1010*/  ISETP.GE.OR P3, PT, R3, R4, P6 ;  /* 0x000000040300720c */ /* 0x000fe40003766670 */
[----:B------:R-:W-:-:S05]  /*1020*/  LEA.HI.X R3, R19, R11, R5, 0x2, P0 ;  /* 0x0000000b13037211 */ /* 0x000fca00000f1405 */
[----:B------:R-:W-:Y:S06]  /*1030*/  @P1 BRA `(.L_x_1416) ;  /* 0x0000000000201947 */ /* 0x000fec0003800000 */
[-C--:B------:R-:W-:Y:S02]  /*1040*/  ISETP.GE.AND P2, PT, R9, R0.reuse, PT ;  /* 0x000000000900720c */ /* 0x080fe40003f46270 */
[----:B------:R-:W-:-:S11]  /*1050*/  ISETP.GE.AND P1, PT, R29, R0, PT ;  /* 0x000000001d00720c */ /* 0x000fd60003f26270 */
[----:B------:R-:W-:-:S04]  /*1060*/  @!P2 LEA R8, P0, R17, R12, 0x2 ;  /* 0x0000000c1108a211 */ /* 0x000fc800078010ff */
[C---:B------:R-:W-:Y:S02]  /*1070*/  @!P2 LEA.HI.X R9, R17.reuse, R13, R15, 0x2, P0 ;  /* 0x0000000d1109a211 */ /* 0x040fe400000f140f */
[----:B------:R-:W-:-:S03]  /*1080*/  @!P1 LEA R10, P0, R17, R12, 0x2 ;  /* 0x0000000c110a9211 */ /* 0x000fc600078010ff */
[----:B------:R2:W-:Y:S01]  /*1090*/  @!P2 ST.E.128 desc[UR4][R8.64+0x7000], RZ ;  /* 0x007000ff0800a985 */ /* 0x0005e2000c101d04 */
[----:B------:R-:W-:-:S05]  /*10a0*/  @!P1 LEA.HI.X R11, R17, R13, R15, 0x2, P0 ;  /* 0x0000000d110b9211 */ /* 0x000fca00000f140f */
[----:B------:R2:W-:Y:S04]  /*10b0*/  @!P1 ST.E.128 desc[UR4][R10.64+0x7100], RZ ;  /* 0x007100ff0a009985 */ /* 0x0005e8000c101d04 */
.L_x_1416:
[----:B------:R-:W-:Y:S05]  /*10c0*/  BSYNC.RECONVERGENT B0 ;  /* 0x0000000000007941 */ /* 0x000fea0003800200 */
.L_x_1415:
[----:B------:R-:W-:Y:S01]  /*10d0*/  @!P5 IMAD.MOV.U32 R5, RZ, RZ, -0x800000 ;  /* 0xff800000ff05d424 */ /* 0x000fe200078e00ff */
[-C--:B------:R-:W-:Y:S01]  /*10e0*/  ISETP.GE.OR P2, PT, R27, R4.reuse, P6 ;  /* 0x000000041b00720c */ /* 0x080fe20003746670 */
[----:B------:R-:W-:Y:S01]  /*10f0*/  @!P4 IMAD.MOV.U32 R17, RZ, RZ, -0x800000 ;  /* 0xff800000ff11c424 */ /* 0x000fe200078e00ff */
[-C--:B------:R-:W-:Y:S02]  /*1100*/  ISETP.GE.OR P1, PT, R25, R4.reuse, P6 ;  /* 0x000000041900720c */ /* 0x080fe40003726670 */
[----:B------:R-:W-:Y:S01]  /*1110*/  @!P5 ST.E desc[UR4][R2.64], R5 ;  /* 0x000000050200d985 */ /* 0x000fe2000c101904 */
[-C--:B------:R-:W-:Y:S02]  /*1120*/  ISETP.GE.OR P0, PT, R23, R4.reuse, P6 ;  /* 0x000000041700720c */ /* 0x080fe40003706670 */
[-C--:B------:R-:W-:Y:S01]  /*1130*/  ISETP.GE.OR P5, PT, R21, R4.reuse, P6 ;  /* 0x000000041500720c */ /* 0x080fe200037a6670 */
[----:B------:R-:W-:Y:S01]  /*1140*/  @!P4 ST.E desc[UR4][R2.64+0x20], R17 ;  /* 0x000020110200c985 */ /* 0x000fe2000c101904 */
[----:B------:R-:W-:-:S02]  /*1150*/  ISETP.GE.OR P6, PT, R7, R4, P6 ;  /* 0x000000040700720c */ /* 0x000fc400037c6670 */
[----:B------:R-:W-:Y:S02]  /*1160*/  @!P3 MOV R15, 0xff800000 ;  /* 0xff800000000fb802 */ /* 0x000fe40000000f00 */
[----:B------:R-:W-:Y:S01]  /*1170*/  @!P2 IMAD.MOV.U32 R13, RZ, RZ, -0x800000 ;  /* 0xff800000ff0da424 */ /* 0x000fe200078e00ff */
[----:B------:R-:W-:Y:S01]  /*1180*/  MOV R219, 0x0 ;  /* 0x0000000000db7802 */ /* 0x000fe20000000f00 */
[----:B--2---:R-:W-:Y:S01]  /*1190*/  @!P1 IMAD.MOV.U32 R11, RZ, RZ, -0x800000 ;  /* 0xff800000ff0b9424 */ /* 0x004fe200078e00ff */
[----:B------:R-:W-:Y:S02]  /*11a0*/  @!P3 ST.E desc[UR4][R2.64+0x40], R15 ;  /* 0x0000400f0200b985 */ /* 0x000fe4000c101904 */
[----:B------:R-:W-:Y:S02]  /*11b0*/  @!P0 MOV R9, 0xff800000 ;  /* 0xff80000000098802 */ /* 0x000fe40000000f00 */
[----:B------:R-:W-:Y:S01]  /*11c0*/  @!P5 IMAD.MOV.U32 R7, RZ, RZ, -0x800000 ;  /* 0xff800000ff07d424 */ /* 0x000fe200078e00ff */
[----:B------:R-:W-:Y:S04]  /*11d0*/  @!P2 ST.E desc[UR4][R2.64+0x60], R13 ;  /* 0x0000600d0200a985 */ /* 0x000fe8000c101904 */
[----:B------:R-:W-:Y:S04]  /*11e0*/  @!P1 ST.E desc[UR4][R2.64+0x80], R11 ;  /* 0x0000800b02009985 */ /* 0x000fe8000c101904 */
[----:B------:R-:W-:Y:S04]  /*11f0*/  @!P0 ST.E desc[UR4][R2.64+0xa0], R9 ;  /* 0x0000a00902008985 */ /* 0x000fe8000c101904 */
[----:B------:R1:W-:Y:S02]  /*1200*/  @!P5 ST.E desc[UR4][R2.64+0xc0], R7 ;  /* 0x0000c0070200d985 */ /* 0x0003e4000c101904 */
[----:B-1----:R-:W-:Y:S05]  /*1210*/  @P6 RET.REL.NODEC R218 `(_ZN5flash24flash_fwd_splitkv_kernelI23Flash_fwd_kernel_traitsILi128ELi64ELi128ELi4ELb0ELb0EN7cutlass6half_tE19Flash_kernel_traitsILi128ELi64ELi128ELi4ES3_EELb0ELb0ELb0ELb0ELb0ELb0ELb1ELb0EEEvNS_16Flash_fwd_paramsE) ;  /* 0xffffffecda786950 */ /* 0x002fea0003c3ffff */
[----:B------:R-:W-:Y:S02]  /*1220*/  MOV R5, 0xff800000 ;  /* 0xff80000000057802 */ /* 0x000fe40000000f00 */
[----:B------:R-:W-:-:S03]  /*1230*/  MOV R219, 0x0 ;  /* 0x0000000000db7802 */ /* 0x000fc60000000f00 */
[----:B------:R1:W-:Y:S02]  /*1240*/  ST.E desc[UR4][R2.64+0xe0], R5 ;  /* 0x0000e00502007985 */ /* 0x0003e4000c101904 */
[----:B-1----:R-:W-:Y:S05]  /*1250*/  RET.REL.NODEC R218 `(_ZN5flash24flash_fwd_splitkv_kernelI23Flash_fwd_kernel_traitsILi128ELi64ELi128ELi4ELb0ELb0EN7cutlass6half_tE19Flash_kernel_traitsILi128ELi64ELi128ELi4ES3_EELb0ELb0ELb0ELb0ELb0ELb0ELb1ELb0EEEvNS_16Flash_fwd_paramsE) ;  /* 0xffffffecda687950 */ /* 0x002fea0003c3ffff */
.L_x_1400:
        /* <DEDUP_REMOVED lines=57> */
[----:B----4-:R-:W4:Y:S02]  /*15f0*/  MUFU.RCP R10, R12 ;  /* 0x0000000c000a7308 */ /* 0x010f240000001000 */
        /* <DEDUP_REMOVED lines=15> */
[----:B------:R-:W-:Y:S01]  /*16f0*/  @!P1 IADD3 R4, PT, PT, R4, 0x1, RZ ;  /* 0x0000000104049810 */ /* 0x000fe20007ffe0ff */
[----:B------:R-:W-:Y:S01]  /*1700*/  IMAD.MOV R8, RZ, RZ, -R8 ;  /* 0x000000ffff087224 */ /* 0x000fe200078e0a08 */
        /* <DEDUP_REMOVED lines=9> */
[----:B------:R-:W-:-:S05]  /*17a0*/  @!P1 LOP3.LUT R7, RZ, R16, RZ, 0x33, !PT ;  /* 0x00000010ff079212 */ /* 0x000fca00078e33ff */
[----:B------:R-:W-:Y:S01]  /*17b0*/  IMAD R9, R19, R7, RZ ;  /* 0x0000000713097224 */ /* 0x000fe200078e02ff */
[----:B---3--:R-:W-:Y:S01]  /*17c0*/  SHF.R.S32.HI R5, RZ, 0x1f, R0 ;  /* 0x0000001fff057819 */ /* 0x008fe20000011400 */
[----:B------:R-:W-:-:S04]  /*17d0*/  IMAD R6, R23, R0, RZ ;  /* 0x0000000017067224 */ /* 0x000fc800078e02ff */
[C---:B------:R-:W-:Y:S02]  /*17e0*/  IMAD R6, R22.reuse, R5, R6 ;  /* 0x0000000516067224 */ /* 0x040fe400078e0206 */
[----:B------:R-:W-:-:S05]  /*17f0*/  IMAD.WIDE.U32 R22, R22, R0, RZ ;  /* 0x0000000016167225 */ /* 0x000fca00078e00ff */
[----:B------:R-:W-:Y:S02]  /*1800*/  IADD3 R23, PT, PT, R23, R6, RZ ;  /* 0x0000000617177210 */ /* 0x000fe40007ffe0ff */
        /* <DEDUP_REMOVED lines=13> */
.L_x_1418:
        /* <DEDUP_REMOVED lines=30> */
[----:B------:R-:W-:Y:S01]  /*1ac0*/  @!P2 IMAD R0, R0, R208, R7 ;  /* 0x000000d00000a224 */ /* 0x000fe200078e0207 */
[----:B------:R-:W-:-:S05]  /*1ad0*/  @P2 IADD3 R6, PT, PT, R10, R15, RZ ;  /* 0x0000000f0a062210 */ /* 0x000fca0007ffe0ff */
[-C--:B------:R-:W-:Y:S01]  /*1ae0*/  @!P1 IADD3 R5, PT, PT, R5, -R4.reuse, RZ ;  /* 0x8000000405059210 */ /* 0x080fe20007ffe0ff */
[----:B------:R-:W-:Y:S01]  /*1af0*/  @!P2 IMAD.IADD R27, R27, 0x1, R0 ;  /* 0x000000011b1ba824 */ /* 0x000fe200078e0200 */
[----:B-----5:R-:W-:Y:S01]  /*1b00*/  @!P2 SHF.R.S32.HI R0, RZ, 0x1f, R9 ;  /* 0x0000001fff00a819 */ /* 0x020fe20000011409 */
[-C--:B---3--:R-:W-:Y:S01]  /*1b10*/  @!P2 IMAD R7, R25, R9.reuse, RZ ;  /* 0x000000091907a224 */ /* 0x088fe200078e02ff */
[----:B------:R-:W-:Y:S02]  /*1b20*/  ISETP.GE.U32.AND P4, PT, R5, R4, PT ;  /* 0x000000040500720c */ /* 0x000fe40003f86070 */
[----:B------:R-:W-:Y:S01]  /*1b30*/  LOP3.LUT R4, R223, R16, RZ, 0x3c, !PT ;  /* 0x00000010df047212 */ /* 0x000fe200078e3cff */
[----:B------:R-:W-:Y:S01]  /*1b40*/  @!P2 IMAD R7, R24, R0, R7 ;  /* 0x000000001807a224 */ /* 0x000fe200078e0207 */
[----:B------:R-:W-:Y:S01]  /*1b50*/  ISETP.NE.AND P3, PT, R16, RZ, PT ;  /* 0x000000ff1000720c */ /* 0x000fe20003f65270 */
[----:B------:R-:W-:Y:S01]  /*1b60*/  @!P2 IMAD.WIDE.U32 R26, R24, R9, R26 ;  /* 0x00000009181aa225 */ /* 0x000fe200078e001a */
[----:B------:R-:W-:-:S03]  /*1b70*/  ISETP.GE.AND P0, PT, R4, RZ, PT ;  /* 0x000000ff0400720c */ /* 0x000fc60003f06270 */
        /* <DEDUP_REMOVED lines=8> */
[----:B------:R-:W-:Y:S01]  /*1c00*/  IMAD R4, R209, R220, RZ ;  /* 0x000000dcd1047224 */ /* 0x000fe200078e02ff */
[----:B------:R-:W-:Y:S01]  /*1c10*/  @!P2 SHF.R.S32.HI R5, RZ, 0x1f, R10 ;  /* 0x0000001fff05a819 */ /* 0x000fe2000001140a */
[----:B----4-:R-:W-:Y:S01]  /*1c20*/  @!P2 IMAD R0, R211, R10, RZ ;  /* 0x0000000ad300a224 */ /* 0x010fe200078e02ff */
[----:B------:R-:W-:Y:S01]  /*1c30*/  @P4 IADD3 R8, PT, PT, R8, 0x1, RZ ;  /* 0x0000000108084810 */ /* 0x000fe20007ffe0ff */
[----:B------:R-:W-:-:S03]  /*1c40*/  IMAD.WIDE.U32 R24, R208, R220, R6 ;  /* 0x000000dcd0187225 */ /* 0x000fc600078e0006 */
[----:B------:R-:W-:Y:S01]  /*1c50*/  @!P0 IADD3 R8, PT, PT, -R8, RZ, RZ ;  /* 0x000000ff08088210 */ /* 0x000fe20007ffe1ff */
[----:B------:R-:W-:Y:S01]  /*1c60*/  @!P2 IMAD.WIDE.U32 R6, R210, R10, RZ ;  /* 0x0000000ad206a225 */ /* 0x000fe200078e00ff */
[----:B------:R-:W-:-:S03]  /*1c70*/  @!P3 LOP3.LUT R8, RZ, R16, RZ, 0x33, !PT ;  /* 0x00000010ff08b212 */ /* 0x000fc600078e33ff */
[----:B------:R-:W-:Y:S02]  /*1c80*/  IMAD R4, R11, R208, R4 ;  /* 0x000000d00b047224 */ /* 0x000fe400078e0204 */
[----:B------:R-:W-:Y:S01]  /*1c90*/  @!P2 IMAD R0, R5, R210, R0 ;  /* 0x000000d20500a224 */ /* 0x000fe200078e0200 */
[----:B------:R-:W-:Y:S01]  /*1ca0*/  @P2 IADD3 R10, PT, PT, R10, R15, RZ ;  /* 0x0000000f0a0a2210 */ /* 0x000fe20007ffe0ff */
[----:B------:R-:W-:Y:S01]  /*1cb0*/  IMAD.IADD R25, R25, 0x1, R4 ;  /* 0x0000000119197824 */ /* 0x000fe200078e0204 */
[----:B------:R-:W-:Y:S01]  /*1cc0*/  @!P2 MOV R14, R6 ;  /* 0x00000006000ea202 */ /* 0x000fe20000000f00 */
[----:B------:R-:W-:Y:S01]  /*1cd0*/  @!P2 IMAD.IADD R15, R7, 0x1, R0 ;  /* 0x00000001070fa824 */ /* 0x000fe200078e0200 */
[----:B------:R-:W-:Y:S01]  /*1ce0*/  @!P2 SHF.R.S32.HI R5, RZ, 0x1f, R9 ;  /* 0x0000001fff05a819 */ /* 0x000fe20000011409 */
[----:B------:R-:W-:Y:S01]  /*1cf0*/  @!P2 IMAD R0, R23, R9, RZ ;  /* 0x000000091700a224 */ /* 0x000fe200078e02ff */
[----:B------:R-:W-:Y:S01]  /*1d00*/  SHF.R.S32.HI R4, RZ, 0x1f, R8 ;  /* 0x0000001fff047819 */ /* 0x000fe20000011408 */
[----:B------:R-:W-:-:S02]  /*1d10*/  IMAD R7, R19, R8, RZ ;  /* 0x0000000813077224 */ /* 0x000fc400078e02ff */
[----:B------:R-:W-:-:S04]  /*1d20*/  @!P2 IMAD.WIDE.U32 R14, R22, R9, R14 ;  /* 0x00000009160ea225 */ /* 0x000fc800078e000e */
[----:B------:R-:W-:Y:S02]  /*1d30*/  @!P2 IMAD R0, R22, R5, R0 ;  /* 0x000000051600a224 */ /* 0x000fe400078e0200 */
[----:B------:R-:W-:-:S04]  /*1d40*/  IMAD.WIDE.U32 R8, R18, R8, R24 ;  /* 0x0000000812087225 */ /* 0x000fc800078e0018 */
[----:B------:R-:W-:Y:S02]  /*1d50*/  IMAD R7, R18, R4, R7 ;  /* 0x0000000412077224 */ /* 0x000fe400078e0207 */
[----:B------:R-:W-:Y:S01]  /*1d60*/  @P2 IMAD.WIDE.U32 R18, R210, R10, RZ ;  /* 0x0000000ad2122225 */ /* 0x000fe200078e00ff */
[----:B------:R-:W-:-:S03]  /*1d70*/  MOV R6, R8 ;  /* 0x0000000800067202 */ /* 0x000fc60000000f00 */
[----:B------:R-:W-:Y:S01]  /*1d80*/  @P2 IMAD R4, R211, R10, RZ ;  /* 0x0000000ad3042224 */ /* 0x000fe200078e02ff */
[----:B------:R-:W-:Y:S01]  /*1d90*/  @!P2 IADD3 R10, PT, PT, R15, R0, RZ ;  /* 0x000000000f0aa210 */ /* 0x000fe20007ffe0ff */
[----:B------:R-:W-:Y:S01]  /*1da0*/  @!P2 IMAD.MOV.U32 R12, RZ, RZ, R14 ;  /* 0x000000ffff0ca224 */ /* 0x000fe200078e000e */
[----:B------:R-:W-:Y:S01]  /*1db0*/  IADD3 R0, PT, PT, R9, R7, RZ ;  /* 0x0000000709007210 */ /* 0x000fe20007ffe0ff */
[----:B------:R-:W-:Y:S01]  /*1dc0*/  @P2 IMAD.IADD R10, R19, 0x1, R4 ;  /* 0x00000001130a2824 */ /* 0x000fe200078e0204 */
[----:B------:R-:W-:Y:S02]  /*1dd0*/  @P2 MOV R12, R18 ;  /* 0x00000012000c2202 */ /* 0x000fe40000000f00 */
[----:B------:R-:W-:Y:S02]  /*1de0*/  MOV R8, R220 ;  /* 0x000000dc00087202 */ /* 0x000fe40000000f00 */
.L_x_1419:
[----:B------:R-:W-:Y:S05]  /*1df0*/  BSYNC.RECONVERGENT B0 ;  /* 0x0000000000007941 */ /* 0x000fea0003800200 */
.L_x_1417:
        /* <DEDUP_REMOVED lines=13> */
[----:B------:R-:W-:Y:S01]  /*1ed0*/  MOV R36, RZ ;  /* 0x000000ff00247202 */ /* 0x000fe20000000f00 */
[----:B------:R-:W-:Y:S01]  /*1ee0*/  IMAD.SHL.U32 R196, R200, 0x8, RZ ;  /* 0x00000008c8c47824 */ /* 0x000fe200078e00ff */
[----:B------:R-:W-:Y:S02]  /*1ef0*/  IABS R5, R223 ;  /* 0x000000df00057213 */ /* 0x000fe40000000000 */
[----:B------:R-:W-:Y:S01]  /*1f00*/  IABS R22, R16 ;  /* 0x0000001000167213 */ /* 0x000fe20000000000 */
[----:B-1----:R-:W-:-:S04]  /*1f10*/  IMAD.MOV R4, RZ, RZ, -R37 ;  /* 0x000000ffff047224 */ /* 0x002fc800078e0a25 */
[----:B------:R-:W-:-:S04]  /*1f20*/  IMAD R14, R4, R7, RZ ;  /* 0x00000007040e7224 */ /* 0x000fc800078e02ff */
[----:B------:R-:W-:Y:S01]  /*1f30*/  IMAD.HI.U32 R14, R37, R14, R36 ;  /* 0x0000000e250e7227 */ /* 0x000fe200078e0024 */
[----:B------:R-:W-:-:S03]  /*1f40*/  LOP3.LUT R15, R196, 0x1c0, RZ, 0xc0, !PT ;  /* 0x000001c0c40f7812 */ /* 0x000fc600078ec0ff */
[----:B------:R-:W-:Y:S02]  /*1f50*/  IMAD.MOV R22, RZ, RZ, -R22 ;  /* 0x000000ffff167224 */ /* 0x000fe400078e0a16 */
[----:B------:R-:W-:Y:S01]  /*1f60*/  IMAD.HI.U32 R14, R14, R5, RZ ;  /* 0x000000050e0e7227 */ /* 0x000fe200078e00ff */
[----:B------:R-:W-:Y:S01]  /*1f70*/  LOP3.LUT R137, R196, 0x38, RZ, 0xc0, !PT ;  /* 0x00000038c4897812 */ /* 0x000fe200078ec0ff */
[----:B------:R-:W1:Y:S01]  /*1f80*/  S2UR UR6, SR_CgaCtaId ;  /* 0x00000000000679c3 */ /* 0x000e620000008800 */
[----:B------:R-:W-:Y:S01]  /*1f90*/  LOP3.LUT R4, R15, 0x38, R200, 0xf8, !PT ;  /* 0x000000380f047812 */ /* 0x000fe200078ef8c8 */
[----:B------:R-:W-:Y:S01]  /*1fa0*/  IMAD R22, R14, R22, R5 ;  /* 0x000000160e167224 */ /* 0x000fe200078e0205 */
[----:B------:R-:W-:Y:S02]  /*1fb0*/  LOP3.LUT R5, R196, 0x1e00, RZ, 0xc0, !PT ;  /* 0x00001e00c4057812 */ /* 0x000fe400078ec0ff */
[----:B------:R-:W-:Y:S02]  /*1fc0*/  IADD3 R207, PT, PT, -R20, R207, RZ ;  /* 0x000000cf14cf7210 */ /* 0x000fe40007ffe1ff */
[----:B------:R-:W-:-:S02]  /*1fd0*/  LOP3.LUT R5, R5, R4, R137, 0xf6, !PT ;  /* 0x0000000405057212 */ /* 0x000fc400078ef689 */
[----:B------:R-:W-:-:S04]  /*1fe0*/  LOP3.LUT R9, R223, R16, RZ, 0x3c, !PT ;  /* 0x00000010df097212 */ /* 0x000fc800078e3cff */
[----:B------:R-:W-:Y:S02]  /*1ff0*/  ISETP.GE.AND P1, PT, R9, RZ, PT ;  /* 0x000000ff0900720c */ /* 0x000fe40003f26270 */
[----:B------:R-:W-:Y:S01]  /*2000*/  ISETP.GT.U32.AND P0, PT, R7, R22, PT ;  /* 0x000000160700720c */ /* 0x000fe20003f04070 */
[----:B------:R-:W-:Y:S01]  /*2010*/  UMOV UR7, 0x400 ;  /* 0x0000040000077882 */ /* 0x000fe20000000000 */
[----:B------:R-:W-:Y:S01]  /*2020*/  BSSY.RECONVERGENT B0, `(.L_x_1420) ;  /* 0x000002f000007945 */ /* 0x000fe20003800200 */
[----:B-1----:R-:W-:-:S10]  /*2030*/  ULEA UR6, UR6, UR7, 0x18 ;  /* 0x0000000706067291 */ /* 0x002fd4000f8ec0ff */
[----:B------:R-:W-:Y:S02]  /*2040*/  @!P0 IMAD.IADD R22, R22, 0x1, -R7 ;  /* 0x0000000116168824 */ /* 0x000fe400078e0a07 */
[----:B------:R-:W-:Y:S01]  /*2050*/  IMAD.U32 R202, RZ, RZ, UR6 ;  /* 0x00000006ffca7e24 */ /* 0x000fe2000f8e00ff */
[----:B------:R-:W-:Y:S02]  /*2060*/  LOP3.LUT R133, R137, 0x40, RZ, 0xfc, !PT ;  /* 0x0000004089857812 */ /* 0x000fe400078efcff */
[----:B------:R-:W-:Y:S01]  /*2070*/  ISETP.GE.U32.AND P2, PT, R22, R7, PT ;  /* 0x000000071600720c */ /* 0x000fe20003f46070 */
[----:B------:R-:W-:Y:S02]  /*2080*/  IMAD R40, R5, 0x2, R202 ;  /* 0x0000000205287824 */ /* 0x000fe400078e02ca */
[----:B--2---:R-:W-:Y:S02]  /*2090*/  @P3 IMAD R9, R27, R13, RZ ;  /* 0x0000000d1b093224 */ /* 0x004fe400078e02ff */
[----:B----4-:R-:W-:-:S02]  /*20a0*/  @!P3 IMAD R4, R25, R225, RZ ;  /* 0x000000e11904b224 */ /* 0x010fc400078e02ff */
[----:B------:R-:W-:-:S04]  /*20b0*/  @!P3 IMAD.WIDE.U32 R20, R24, R225, RZ ;  /* 0x000000e11814b225 */ /* 0x000fc800078e00ff */
[----:B------:R-:W-:-:S03]  /*20c0*/  @P3 IMAD.WIDE.U32 R24, R26, R13, RZ ;  /* 0x0000000d1a183225 */ /* 0x000fc600078e00ff */
[----:B------:R-:W-:Y:S01]  /*20d0*/  @P3 MOV R20, R24 ;  /* 0x0000001800143202 */ /* 0x000fe20000000f00 */
[----:B------:R-:W-:Y:S02]  /*20e0*/  @!P3 IMAD.IADD R4, R21, 0x1, R4 ;  /* 0x000000011504b824 */ /* 0x000fe400078e0204 */
[----:B------:R-:W-:Y:S01]  /*20f0*/  @P3 IMAD.IADD R4, R25, 0x1, R9 ;  /* 0x0000000119043824 */ /* 0x000fe200078e0209 */
[----:B------:R-:W-:Y:S02]  /*2100*/  IADD3 R36, P3, PT, R137, R20, RZ ;  /* 0x0000001489247210 */ /* 0x000fe40007f7e0ff */
[----:B------:R-:W-:Y:S02]  /*2110*/  SHF.R.U32.HI R24, RZ, 0x3, R200 ;  /* 0x00000003ff187819 */ /* 0x000fe400000116c8 */
[----:B------:R-:W-:Y:S02]  /*2120*/  IADD3.X R37, PT, PT, RZ, R4, RZ, P3, !PT ;  /* 0x00000004ff257210 */ /* 0x000fe40001ffe4ff */
[C---:B------:R-:W-:Y:S01]  /*2130*/  ISETP.GE.AND P3, PT, R24.reuse, R207, PT ;  /* 0x000000cf1800720c */ /* 0x040fe20003f66270 */
[----:B---3--:R-:W-:Y:S01]  /*2140*/  IMAD R23, R33, R223, RZ ;  /* 0x000000df21177224 */ /* 0x008fe200078e02ff */
[----:B------:R-:W-:Y:S01]  /*2150*/  SHF.R.S32.HI R20, RZ, 0x1f, R223 ;  /* 0x0000001fff147819 */ /* 0x000fe200000114df */
[----:B------:R-:W-:Y:S01]  /*2160*/  VIADD R9, R24, 0x10 ;  /* 0x0000001018097836 */ /* 0x000fe20000000000 */
[----:B------:R-:W-:-:S03]  /*2170*/  MOV R25, RZ ;  /* 0x000000ff00197202 */ /* 0x000fc60000000f00 */
[----:B------:R-:W-:Y:S02]  /*2180*/  IMAD R23, R32, R20, R23 ;  /* 0x0000001420177224 */ /* 0x000fe400078e0217 */
[----:B------:R-:W-:Y:S01]  /*2190*/  IMAD.WIDE.U32 R20, R223, R32, R36 ;  /* 0x00000020df147225 */ /* 0x000fe200078e0024 */
[----:B------:R-:W-:-:S03]  /*21a0*/  ISETP.GE.AND P4, PT, R9, R207, PT ;  /* 0x000000cf0900720c */ /* 0x000fc60003f86270 */
[----:B------:R-:W-:Y:S01]  /*21b0*/  IMAD.WIDE.U32 R32, R219, 0x40, R24 ;  /* 0x00000040db207825 */ /* 0x000fe200078e0018 */
[----:B------:R-:W-:Y:S01]  /*21c0*/  IADD3 R23, PT, PT, R21, R23, RZ ;  /* 0x0000001715177210 */ /* 0x000fe20007ffe0ff */
[----:B------:R-:W-:Y:S08]  /*21d0*/  @P3 BRA `(.L_x_1421) ;  /* 0x00000000004c3947 */ /* 0x000ff00003800000 */
[----:B------:R-:W-:Y:S01]  /*21e0*/  IMAD R5, R33, R26, RZ ;  /* 0x0000001a21057224 */ /* 0x000fe200078e02ff */
        /* <DEDUP_REMOVED lines=18> */
.L_x_1421:
[----:B------:R-:W-:Y:S05]  /*2310*/  BSYNC.RECONVERGENT B0 ;  /* 0x0000000000007941 */ /* 0x000fea0003800200 */
.L_x_1420:
[----:B------:R-:W-:Y:S01]  /*2320*/  BSSY.RECONVERGENT B0, `(.L_x_1422) ;  /* 0x000001b000007945 */ /* 0x000fe20003800200 */
[----:B------:R-:W-:Y:S01]  /*2330*/  IADD3 R36, P3, PT, R137, R6, RZ ;  /* 0x0000000689247210 */ /* 0x000fe20007f7e0ff */
[----:B-1----:R-:W-:Y:S01]  /*2340*/  IMAD.IADD R4, R42, 0x1, -R220 ;  /* 0x000000012a047824 */ /* 0x002fe200078e0adc */
[----:B------:R-:W-:Y:S01]  /*2350*/  IADD3 R7, PT, PT, R24, 0x20, RZ ;  /* 0x0000002018077810 */ /* 0x000fe20007ffe0ff */
[----:B------:R-:W-:Y:S05]  /*2360*/  @P4 BRA `(.L_x_1423) ;  /* 0x0000000000584947 */ /* 0x000fea0003800000 */
[----:B------:R-:W-:Y:S01]  /*2370*/  IADD3 R13, P4, PT, R32, 0x10, RZ ;  /* 0x00000010200d7810 */ /* 0x000fe20007f9e0ff */
[----:B------:R-:W-:Y:S01]  /*2380*/  IMAD.MOV.U32 R38, RZ, RZ, R20 ;  /* 0x000000ffff267224 */ /* 0x000fe200078e0014 */
        /* <DEDUP_REMOVED lines=20> */
.L_x_1423:
[----:B------:R-:W-:Y:S05]  /*24d0*/  BSYNC.RECONVERGENT B0 ;  /* 0x0000000000007941 */ /* 0x000fea0003800200 */
.L_x_1422:
[----:B------:R-:W-:Y:S01]  /*24e0*/  ISETP.GE.AND P4, PT, R7, R207, PT ;  /* 0x000000cf0700720c */ /* 0x000fe20003f86270 */
[----:B------:R-:W-:Y:S01]  /*24f0*/  BSSY.RECONVERGENT B0, `(.L_x_1424) ;  /* 0x000001d000007945 */ /* 0x000fe20003800200 */
[----:B------:R-:W-:Y:S01]  /*2500*/  IADD3.X R37, PT, PT, RZ, R0, RZ, P3, !PT ;  /* 0x00000000ff257210 */ /* 0x000fe20001ffe4ff */
[----:B------:R-:W-:Y:S01]  /*2510*/  IMAD R6, R209, R24, RZ ;  /* 0x00000018d1067224 */ /* 0x000fe200078e02ff */
[C---:B------:R-:W-:Y:S02]  /*2520*/  ISETP.GE.AND P5, PT, R24.reuse, R4, PT ;  /* 0x000000041800720c */ /* 0x040fe40003fa6270 */
[C---:B------:R-:W-:Y:S01]  /*2530*/  IADD3 R5, PT, PT, R24.reuse, 0x30, RZ ;  /* 0x0000003018057810 */ /* 0x040fe20007ffe0ff */
[----:B------:R-:W-:-:S06]  /*2540*/  IMAD.WIDE.U32 R36, R24, R208, R36 ;  /* 0x000000d018247225 */ /* 0x000fcc00078e0024 */
        /* <DEDUP_REMOVED lines=9> */
[----:B-1----:R-:W-:-:S03]  /*25e0*/  LEA R44, P6, R38, R28, 0x1 ;  /* 0x0000001c262c7211 */ /* 0x002fc600078c08ff */
        /* <DEDUP_REMOVED lines=13> */
.L_x_1425:
[----:B------:R-:W-:Y:S05]  /*26c0*/  BSYNC.RECONVERGENT B0 ;  /* 0x0000000000007941 */ /* 0x000fea0003800200 */
.L_x_1424:
[----:B------:R-:W-:Y:S01]  /*26d0*/  ISETP.GE.AND P6, PT, R5, R207, PT ;  /* 0x000000cf0500720c */ /* 0x000fe20003fc6270 */
[----:B------:R-:W-:Y:S01]  /*26e0*/  IMAD.IADD R6, R37, 0x1, R6 ;  /* 0x0000000125067824 */ /* 0x000fe200078e0206 */
[----:B-----5:R-:W-:Y:S01]  /*26f0*/  LEA R214, P4, R36, R34, 0x1 ;  /* 0x0000002224d67211 */ /* 0x020fe200078808ff */
[----:B------:R-:W-:Y:S01]  /*2700*/  BSSY.RECONVERGENT B0, `(.L_x_1426) ;  /* 0x000001a000007945 */ /* 0x000fe20003800200 */
[----:B------:R-:W-:Y:S01]  /*2710*/  ISETP.GE.AND P3, PT, R9, R4, PT ;  /* 0x000000040900720c */ /* 0x000fe20003f66270 */
[----:B------:R-:W-:Y:S01]  /*2720*/  IMAD.SHL.U32 R0, R208, 0x10, RZ ;  /* 0x00000010d0007824 */ /* 0x000fe200078e00ff */
[----:B------:R-:W-:-:S07]  /*2730*/  LEA.HI.X R213, R36, R35, R6, 0x1, P4 ;  /* 0x0000002324d57211 */ /* 0x000fce00020f0c06 */
[----:B------:R-:W-:Y:S05]  /*2740*/  @P6 BRA `(.L_x_1427) ;  /* 0x0000000000546947 */ /* 0x000fea0003800000 */
        /* <DEDUP_REMOVED lines=21> */
.L_x_1427:
[----:B------:R-:W-:Y:S05]  /*28a0*/  BSYNC.RECONVERGENT B0 ;  /* 0x0000000000007941 */ /* 0x000fea0003800200 */
.L_x_1426:
[----:B------:R-:W-:Y:S04]  /*28b0*/  BSSY.RECONVERGENT B0, `(.L_x_1428) ;  /* 0x0000011000007945 */ /* 0x000fe80003800200 */
[----:B------:R-:W-:Y:S05]  /*28c0*/  @P5 BRA `(.L_x_1429) ;  /* 0x00000000003c5947 */ /* 0x000fea0003800000 */
[-C--:B------:R-:W-:Y:S02]  /*28d0*/  ISETP.GE.AND P6, PT, R137, R222.reuse, PT ;  /* 0x000000de8900720c */ /* 0x080fe40003fc6270 */
[----:B------:R-:W-:-:S11]  /*28e0*/  ISETP.GE.AND P4, PT, R133, R222, PT ;  /* 0x000000de8500720c */ /* 0x000fd60003f86270 */
[----:B------:R-:W-:Y:S01]  /*28f0*/  @!P6 IMAD.MOV.U32 R20, RZ, RZ, R214 ;  /* 0x000000ffff14e224 */ /* 0x000fe200078e00d6 */
[----:B------:R-:W-:Y:S01]  /*2900*/  @!P6 MOV R21, R213 ;  /* 0x000000d50015e202 */ /* 0x000fe20000000f00 */
[----:B------:R-:W-:-:S04]  /*2910*/  @!P4 IMAD.MOV.U32 R215, RZ, RZ, R213 ;  /* 0x000000ffffd7c224 */ /* 0x000fc800078e00d5 */
        /* <DEDUP_REMOVED lines=10> */
.L_x_1429:
[----:B------:R-:W-:Y:S05]  /*29c0*/  BSYNC.RECONVERGENT B0 ;  /* 0x0000000000007941 */ /* 0x000fea0003800200 */
.L_x_1428:
[----:B------:R-:W-:Y:S01]  /*29d0*/  SHF.L.U64.HI R6, R208, 0x4, R209 ;  /* 0x00000004d0067819 */ /* 0x000fe200000102d1 */
[----:B------:R-:W-:Y:S01]  /*29e0*/  BSSY.RECONVERGENT B0, `(.L_x_1430) ;  /* 0x0000013000007945 */ /* 0x000fe20003800200 */
[C---:B---3--:R-:W-:Y:S02]  /*29f0*/  LEA R22, P4, R0.reuse, R214, 0x1 ;  /* 0x000000d600167211 */ /* 0x048fe400078808ff */
[----:B------:R-:W-:Y:S02]  /*2a00*/  ISETP.GE.AND P6, PT, R7, R4, PT ;  /* 0x000000040700720c */ /* 0x000fe40003fc6270 */
[----:B------:R-:W-:Y:S01]  /*2a10*/  LEA.HI.X R23, R0, R213, R6, 0x1, P4 ;  /* 0x000000d500177211 */ /* 0x000fe200020f0c06 */
[----:B------:R-:W-:Y:S10]  /*2a20*/  @P3 BRA `(.L_x_1431) ;  /* 0x0000000000383947 */ /* 0x000ff40003800000 */
[-C--:B------:R-:W-:Y:S02]  /*2a30*/  ISETP.GE.AND P3, PT, R133, R222.reuse, PT ;  /* 0x000000de8500720c */ /* 0x080fe40003f66270 */
[----:B------:R-:W-:-:S11]  /*2a40*/  ISETP.GE.AND P4, PT, R137, R222, PT ;  /* 0x000000de8900720c */ /* 0x000fd60003f86270 */
[----:B----4-:R-:W-:Y:S02]  /*2a50*/  @!P3 IMAD.MOV.U32 R20, RZ, RZ, R22 ;  /* 0x000000ffff14b224 */ /* 0x010fe400078e0016 */
        /* <DEDUP_REMOVED lines=11> */
.L_x_1431:
[----:B------:R-:W-:Y:S05]  /*2b10*/  BSYNC.RECONVERGENT B0 ;  /* 0x0000000000007941 */ /* 0x000fea0003800200 */
.L_x_1430:
[----:B------:R-:W-:Y:S04]  /*2b20*/  BSSY.RECONVERGENT B0, `(.L_x_1432) ;  /* 0x0000010000007945 */ /* 0x000fe80003800200 */
[----:B------:R-:W-:Y:S05]  /*2b30*/  @P6 BRA `(.L_x_1433) ;  /* 0x0000000000386947 */ /* 0x000fea0003800000 */
[-C--:B------:R-:W-:Y:S02]  /*2b40*/  ISETP.GE.AND P4, PT, R137, R222.reuse, PT ;  /* 0x000000de8900720c */ /* 0x080fe40003f86270 */
[----:B------:R-:W-:Y:S02]  /*2b50*/  ISETP.GE.AND P3, PT, R133, R222, PT ;  /* 0x000000de8500720c */ /* 0x000fe40003f66270 */
[----:B---34-:R-:W-:-:S04]  /*2b60*/  LEA R20, P6, R208, R22, 0x5 ;  /* 0x00000016d0147211 */ /* 0x018fc800078c28ff */
        /* <DEDUP_REMOVED lines=11> */
.L_x_1433:
[----:B------:R-:W-:Y:S05]  /*2c20*/  BSYNC.RECONVERGENT B0 ;  /* 0x0000000000007941 */ /* 0x000fea0003800200 */
.L_x_1432:
[----:B------:R-:W-:Y:S01]  /*2c30*/  ISETP.GE.AND P3, PT, R5, R4, PT ;  /* 0x000000040500720c */ /* 0x000fe20003f66270 */
[----:B------:R-:W-:Y:S01]  /*2c40*/  BSSY.RECONVERGENT B0, `(.L_x_1434) ;  /* 0x0000016000007945 */ /* 0x000fe20003800200 */
[----:B------:R-:W-:Y:S01]  /*2c50*/  ISETP.NE.AND P6, PT, R16, RZ, PT ;  /* 0x000000ff1000720c */ /* 0x000fe20003fc5270 */
[C---:B---34-:R-:W-:Y:S01]  /*2c60*/  VIADD R21, R24.reuse, 0x40 ;  /* 0x0000004018157836 */ /* 0x058fe20000000000 */
[C---:B------:R-:W-:Y:S01]  /*2c70*/  IADD3 R17, PT, PT, R24.reuse, 0x50, RZ ;  /* 0x0000005018117810 */ /* 0x040fe20007ffe0ff */
[C---:B------:R-:W-:Y:S01]  /*2c80*/  VIADD R15, R24.reuse, 0x60 ;  /* 0x00000060180f7836 */ /* 0x040fe20000000000 */
        /* <DEDUP_REMOVED lines=17> */
.L_x_1435:
[----:B------:R-:W-:Y:S05]  /*2da0*/  BSYNC.RECONVERGENT B0 ;  /* 0x0000000000007941 */ /* 0x000fea0003800200 */
.L_x_1434:
        /* <DEDUP_REMOVED lines=9> */
[----:B---3--:R-:W-:Y:S01]  /*2e40*/  MOV R26, R22 ;  /* 0x00000016001a7202 */ /* 0x008fe20000000f00 */
        /* <DEDUP_REMOVED lines=16> */
.L_x_1437:
[----:B------:R-:W-:Y:S05]  /*2f50*/  BSYNC.RECONVERGENT B0 ;  /* 0x0000000000007941 */ /* 0x000fea0003800200 */
.L_x_1436:
        /* <DEDUP_REMOVED lines=16> */
.L_x_1439:
[----:B------:R-:W-:Y:S05]  /*3060*/  BSYNC.RECONVERGENT B0 ;  /* 0x0000000000007941 */ /* 0x000fea0003800200 */
.L_x_1438:
[----:B------:R-:W-:Y:S04]  /*3070*/  BSSY.RECONVERGENT B0, `(.L_x_1440) ;  /* 0x0000013000007945 */ /* 0x000fe80003800200 */
[----:B------:R-:W-:Y:S05]  /*3080*/  @P3 BRA `(.L_x_1441) ;  /* 0x0000000000443947 */ /* 0x000fea0003800000 */
[----:B---34-:R-:W-:Y:S01]  /*3090*/  MOV R26, R22 ;  /* 0x00000016001a7202 */ /* 0x018fe20000000f00 */
        /* <DEDUP_REMOVED lines=16> */
.L_x_1441:
[----:B------:R-:W-:Y:S05]  /*31a0*/  BSYNC.RECONVERGENT B0 ;  /* 0x0000000000007941 */ /* 0x000fea0003800200 */
.L_x_1440:
        /* <DEDUP_REMOVED lines=17> */
.L_x_1443:
[----:B------:R-:W-:Y:S05]  /*32c0*/  BSYNC.RECONVERGENT B0 ;  /* 0x0000000000007941 */ /* 0x000fea0003800200 */
.L_x_1442:
[----:B------:R-:W-:Y:S01]  /*32d0*/  @!P6 LOP3.LUT R14, RZ, R16, RZ, 0x33, !PT ;  /* 0x00000010ff0ee212 */ /* 0x000fe200078e33ff */
[----:B------:R-:W0:Y:S01]  /*32e0*/  LDGDEPBAR ;  /* 0x00000000000079af */ /* 0x000e220000000000 */
[----:B---34-:R-:W-:Y:S01]  /*32f0*/  IMAD.WIDE.U32 R26, R8, R210, RZ ;  /* 0x000000d2081a7225 */ /* 0x018fe200078e00ff */
[----:B------:R-:W-:Y:S02]  /*3300*/  SHF.L.U32 R131, R200, 0x6, RZ ;  /* 0x00000006c8837819 */ /* 0x000fe400000006ff */
[----:B------:R-:W-:Y:S01]  /*3310*/  SHF.R.S32.HI R0, RZ, 0x1f, R14 ;  /* 0x0000001fff007819 */ /* 0x000fe2000001140e */
[----:B------:R-:W-:Y:S01]  /*3320*/  IMAD R11, R8, R211, R11 ;  /* 0x000000d3080b7224 */ /* 0x000fe200078e020b */
[----:B------:R-:W-:Y:S01]  /*3330*/  IADD3 R12, P1, P0, R26, R12, R137 ;  /* 0x0000000c1a0c7210 */ /* 0x000fe2000783e089 */
[----:B-1----:R-:W-:Y:S01]  /*3340*/  IMAD R23, R31, R14, RZ ;  /* 0x0000000e1f177224 */ /* 0x002fe200078e02ff */
[----:B------:R-:W-:Y:S01]  /*3350*/  SHF.L.U64.HI R6, R210, 0x4, R211 ;  /* 0x00000004d2067819 */ /* 0x000fe200000102d3 */
[----:B------:R-:W-:-:S02]  /*3360*/  IMAD.IADD R11, R27, 0x1, R11 ;  /* 0x000000011b0b7824 */ /* 0x000fc400078e020b */
[----:B------:R-:W-:-:S03]  /*3370*/  IMAD.WIDE.U32 R26, R30, R14, RZ ;  /* 0x0000000e1e1a7225 */ /* 0x000fc600078e00ff */
[----:B------:R-:W-:Y:S01]  /*3380*/  IADD3.X R10, PT, PT, R11, R10, RZ, P1, P0 ;  /* 0x0000000a0b0a7210 */ /* 0x000fe20000fe04ff */
[----:B------:R-:W-:Y:S01]  /*3390*/  IMAD R0, R0, R30, R23 ;  /* 0x0000001e00007224 */ /* 0x000fe200078e0217 */
[----:B------:R-:W-:Y:S02]  /*33a0*/  IADD3 R22, P0, PT, R12, R26, RZ ;  /* 0x0000001a0c167210 */ /* 0x000fe40007f1e0ff */
[----:B------:R-:W-:Y:S01]  /*33b0*/  LOP3.LUT R11, R131, 0x1c0, RZ, 0xc0, !PT ;  /* 0x000001c0830b7812 */ /* 0x000fe200078ec0ff */
[----:B------:R-:W-:Y:S02]  /*33c0*/  IMAD.IADD R27, R27, 0x1, R0 ;  /* 0x000000011b1b7824 */ /* 0x000fe400078e0200 */
[----:B------:R-:W-:-:S03]  /*33d0*/  IMAD R0, R211, R24, RZ ;  /* 0x00000018d3007224 */ /* 0x000fc600078e02ff */
[----:B------:R-:W-:Y:S01]  /*33e0*/  IADD3.X R23, PT, PT, R10, R27, RZ, P0, !PT ;  /* 0x0000001b0a177210 */ /* 0x000fe200007fe4ff */
[----:B------:R-:W-:-:S04]  /*33f0*/  DEPBAR.LE SB0, 0x0 ;  /* 0x000080000000791a */ /* 0x000fc80000000000 */
[----:B------:R-:W-:-:S07]  /*3400*/  IMAD.WIDE.U32 R22, R24, R210, R22 ;  /* 0x000000d218167225 */ /* 0x000fce00078e0016 */
[----:B------:R-:W-:Y:S05]  /*3410*/  WARPSYNC.ALL ;  /* 0x0000000000007948 */ /* 0x000fea0003800000 */
[----:B------:R-:W-:Y:S01]  /*3420*/  IMAD.IADD R217, R23, 0x1, R0 ;  /* 0x0000000117d97824 */ /* 0x000fe200078e0200 */
[----:B------:R-:W-:Y:S01]  /*3430*/  BAR.SYNC.DEFER_BLOCKING 0x0 ;  /* 0x0000000000007b1d */ /* 0x000fe20000010000 */
[----:B------:R-:W-:Y:S01]  /*3440*/  LEA R216, P0, R22, R18, 0x1 ;  /* 0x0000001216d87211 */ /* 0x000fe200078008ff */
[----:B------:R-:W-:-:S03]  /*3450*/  IMAD.SHL.U32 R0, R210, 0x10, RZ ;  /* 0x00000010d2007824 */ /* 0x000fc600078e00ff */
[----:B------:R-:W-:Y:S01]  /*3460*/  LEA.HI.X R217, R22, R19, R217, 0x1, P0 ;  /* 0x0000001316d97211 */ /* 0x000fe200000f0cd9 */
        /* <DEDUP_REMOVED lines=17> */
.L_x_1445:
[----:B------:R3:W-:Y:S04]  /*3580*/  STS.128 [R40+0xc000], RZ ;  /* 0x00c000ff28007388 */ /* 0x0007e80000000c00 */
[----:B------:R3:W-:Y:S02]  /*3590*/  STS.128 [R40+0x10000], RZ ;  /* 0x010000ff28007388 */ /* 0x0007e40000000c00 */
.L_x_1446:
[----:B------:R-:W-:Y:S05]  /*35a0*/  BSYNC.RECONVERGENT B0 ;  /* 0x0000000000007941 */ /* 0x000fea0003800200 */
.L_x_1444:
[----:B------:R-:W-:Y:S01]  /*35b0*/  ISETP.GE.AND P2, PT, R9, R4, PT ;  /* 0x000000040900720c */ /* 0x000fe20003f46270 */
[----:B------:R-:W-:Y:S01]  /*35c0*/  IMAD.SHL.U32 R199, R200, 0x20, RZ ;  /* 0x00000020c8c77824 */ /* 0x000fe200078e00ff */
[C---:B------:R-:W-:Y:S01]  /*35d0*/  LEA R8, P1, R0.reuse, R216, 0x1 ;  /* 0x000000d800087211 */ /* 0x040fe200078208ff */
[----:B------:R-:W-:Y:S01]  /*35e0*/  BSSY.RECONVERGENT B0, `(.L_x_1447) ;  /* 0x000001e000007945 */ /* 0x000fe20003800200 */
[----:B------:R-:W-:Y:S02]  /*35f0*/  SHF.R.U32.HI R201, RZ, 0x1, R200 ;  /* 0x00000001ffc97819 */ /* 0x000fe400000116c8 */
[----:B------:R-:W-:Y:S02]  /*3600*/  LEA.HI.X R9, R0, R217, R6, 0x1, P1 ;  /* 0x000000d900097211 */ /* 0x000fe400008f0c06 */
[----:B------:R-:W-:Y:S02]  /*3610*/  LOP3.LUT R10, R11, 0x8, R200, 0x78, !PT ;  /* 0x000000080b0a7812 */ /* 0x000fe400078e78c8 */
[----:B------:R-:W-:-:S02]  /*3620*/  LOP3.LUT R199, R199, 0x7c00, RZ, 0xc0, !PT ;  /* 0x00007c00c7c77812 */ /* 0x000fc400078ec0ff */
[----:B------:R-:W-:Y:S01]  /*3630*/  LOP3.LUT R0, R201, 0x8, RZ, 0xc0, !PT ;  /* 0x00000008c9007812 */ /* 0x000fe200078ec0ff */
[----:B------:R4:W-:Y:S01]  /*3640*/  @P2 STS.128 [R40+0xc800], RZ ;  /* 0x00c800ff28002388 */ /* 0x0009e20000000c00 */
[-C--:B------:R-:W-:Y:S02]  /*3650*/  ISETP.GE.AND P3, PT, R7, R4.reuse, PT ;  /* 0x000000040700720c */ /* 0x080fe40003f66270 */
[-C--:B------:R-:W-:Y:S01]  /*3660*/  ISETP.GE.AND P0, PT, R5, R4.reuse, PT ;  /* 0x000000040500720c */ /* 0x080fe20003f06270 */
[----:B------:R4:W-:Y:S01]  /*3670*/  @P2 STS.128 [R40+0x10800], RZ ;  /* 0x010800ff28002388 */ /* 0x0009e20000000c00 */
[----:B------:R-:W-:Y:S02]  /*3680*/  LOP3.LUT R7, R10, R137, RZ, 0x3c, !PT ;  /* 0x000000890a077212 */ /* 0x000fe400078e3cff */
        /* <DEDUP_REMOVED lines=19> */
.L_x_1448:
[----:B------:R-:W-:Y:S05]  /*37c0*/  BSYNC.RECONVERGENT B0 ;  /* 0x0000000000007941 */ /* 0x000fea0003800200 */
.L_x_1447:
[----:B------:R1:W-:Y:S01]  /*37d0*/  @P3 STS.128 [R40+0xd000], RZ ;  /* 0x00d000ff28003388 */ /* 0x0003e20000000c00 */
[----:B------:R-:W-:Y:S01]  /*37e0*/  BSSY.RECONVERGENT B0, `(.L_x_1449) ;  /* 0x0000012000007945 */ /* 0x000fe20003800200 */
[----:B------:R-:W-:Y:S02]  /*37f0*/  LOP3.LUT R10, R10, R137, RZ, 0x3c, !PT ;  /* 0x000000890a0a7212 */ /* 0x000fe400078e3cff */
[----:B------:R1:W-:Y:S01]  /*3800*/  @P3 STS.128 [R40+0x11000], RZ ;  /* 0x011000ff28003388 */ /* 0x0003e20000000c00 */
        /* <DEDUP_REMOVED lines=15> */
.L_x_1450:
[----:B------:R-:W-:Y:S05]  /*3900*/  BSYNC.RECONVERGENT B0 ;  /* 0x0000000000007941 */ /* 0x000fea0003800200 */
.L_x_1449:
[----:B------:R1:W-:Y:S01]  /*3910*/  @P0 STS.128 [R40+0xd800], RZ ;  /* 0x00d800ff28000388 */ /* 0x0003e20000000c00 */
[----:B------:R-:W-:Y:S01]  /*3920*/  IMAD R7, R7, 0x2, R6 ;  /* 0x0000000207077824 */ /* 0x000fe200078e0206 */
[----:B------:R-:W-:Y:S01]  /*3930*/  BSSY.RECONVERGENT B0, `(.L_x_1451) ;  /* 0x0000015000007945 */ /* 0x000fe20003800200 */
[----:B------:R-:W-:Y:S01]  /*3940*/  IMAD.IADD R5, R10, 0x1, R5 ;  /* 0x000000010a057824 */ /* 0x000fe200078e0205 */
[----:B------:R1:W-:Y:S01]  /*3950*/  @P0 STS.128 [R40+0x11800], RZ ;  /* 0x011800ff28000388 */ /* 0x0003e20000000c00 */
[----:B------:R-:W-:Y:S02]  /*3960*/  ISETP.GE.AND P3, PT, R13, R4, PT ;  /* 0x000000040d00720c */ /* 0x000fe40003f66270 */
[----:B------:R-:W-:Y:S02]  /*3970*/  IADD3 R122, PT, PT, R202, R7, RZ ;  /* 0x00000007ca7a7210 */ /* 0x000fe40007ffe0ff */
[----:B------:R-:W-:Y:S01]  /*3980*/  LEA R124, R5, R202, 0x1 ;  /* 0x000000ca057c7211 */ /* 0x000fe200078e08ff */
[----:B------:R-:W-:Y:S08]  /*3990*/  @P0 BRA `(.L_x_1452) ;  /* 0x0000000000380947 */ /* 0x000ff00003800000 */
        /* <DEDUP_REMOVED lines=14> */
.L_x_1452:
[----:B------:R-:W-:Y:S05]  /*3a80*/  BSYNC.RECONVERGENT B0 ;  /* 0x0000000000007941 */ /* 0x000fea0003800200 */
.L_x_1451:
[----:B------:R1:W-:Y:S01]  /*3a90*/  @P6 STS.128 [R40+0xe000], RZ ;  /* 0x00e000ff28006388 */ /* 0x0003e20000000c00 */
[----:B------:R-:W-:Y:S03]  /*3aa0*/  BSSY.RECONVERGENT B0, `(.L_x_1453) ;  /* 0x0000014000007945 */ /* 0x000fe60003800200 */
[----:B------:R1:W-:Y:S01]  /*3ab0*/  @P6 STS.128 [R40+0x12000], RZ ;  /* 0x012000ff28006388 */ /* 0x0003e20000000c00 */
[----:B------:R-:W-:Y:S05]  /*3ac0*/  @P6 BRA `(.L_x_1454) ;  /* 0x0000000000446947 */ /* 0x000fea0003800000 */
[----:B------:R-:W-:Y:S01]  /*3ad0*/  MOV R6, R8 ;  /* 0x0000000800067202 */ /* 0x000fe20000000f00 */
[----:B-1----:R-:W-:Y:S01]  /*3ae0*/  IMAD R4, R211, 0x60, RZ ;  /* 0x00000060d3047824 */ /* 0x002fe200078e02ff */
        /* <DEDUP_REMOVED lines=15> */
.L_x_1454:
[----:B------:R-:W-:Y:S05]  /*3be0*/  BSYNC.RECONVERGENT B0 ;  /* 0x0000000000007941 */ /* 0x000fea0003800200 */
.L_x_1453:
        /* <DEDUP_REMOVED lines=18> */
.L_x_1456:
[----:B------:R-:W-:Y:S05]  /*3d10*/  BSYNC.RECONVERGENT B0 ;  /* 0x0000000000007941 */ /* 0x000fea0003800200 */
.L_x_1455:
        /* <DEDUP_REMOVED lines=21> */
.L_x_1458:
[----:B------:R-:W-:Y:S05]  /*3e70*/  BSYNC.RECONVERGENT B0 ;  /* 0x0000000000007941 */ /* 0x000fea0003800200 */
.L_x_1457:
[----:B------:R1:W-:Y:S01]  /*3e80*/  @P3 STS.128 [R40+0xf800], RZ ;  /* 0x00f800ff28003388 */ /* 0x0003e20000000c00 */
[----:B------:R-:W-:Y:S03]  /*3e90*/  BSSY.RECONVERGENT B0, `(.L_x_1459) ;  /* 0x0000012000007945 */ /* 0x000fe60003800200 */
[----:B------:R1:W-:Y:S01]  /*3ea0*/  @P3 STS.128 [R40+0x13800], RZ ;  /* 0x013800ff28003388 */ /* 0x0003e20000000c00 */
[----:B------:R-:W-:Y:S05]  /*3eb0*/  @P3 BRA `(.L_x_1460) ;  /* 0x00000000003c3947 */ /* 0x000fea0003800000 */
[-C--:B------:R-:W-:Y:S01]  /*3ec0*/  ISETP.GE.AND P1, PT, R137, R222.reuse, PT ;  /* 0x000000de8900720c */ /* 0x080fe20003f26270 */
[----:B-1----:R-:W-:Y:S01]  /*3ed0*/  IMAD R4, R211, 0xc0, RZ ;  /* 0x000000c0d3047824 */ /* 0x002fe200078e02ff */
        /* <DEDUP_REMOVED lines=13> */
.L_x_1460:
[----:B------:R-:W-:Y:S05]  /*3fb0*/  BSYNC.RECONVERGENT B0 ;  /* 0x0000000000007941 */ /* 0x000fea0003800200 */
.L_x_1459:
[----:B------:R-:W-:Y:S01]  /*3fc0*/  LDSM.16.M88.4 R100, [R124] ;  /* 0x000000007c64783b */ /* 0x000fe20000000200 */
[----:B------:R-:W-:Y:S01]  /*3fd0*/  IMAD.MOV.U32 R198, RZ, RZ, 0x20 ;  /* 0x00000020ffc67424 */ /* 0x000fe200078e00ff */
[----:B------:R-:W-:Y:S01]  /*3fe0*/  R2P PR, R200, 0x6 ;  /* 0x00000006c8007804 */ /* 0x000fe20000000000 */
[----:B------:R-:W-:Y:S01]  /*3ff0*/  IMAD.MOV.U32 R197, RZ, RZ, 0x40 ;  /* 0x00000040ffc57424 */ /* 0x000fe200078e00ff */
[----:B------:R-:W5:Y:S01]  /*4000*/  LDSM.16.M88.4 R48, [R122+0x4800] ;  /* 0x004800007a30783b */ /* 0x000f620000000200 */
[----:B------:R-:W-:Y:S01]  /*4010*/  VIADD R221, R41, 0xffffffff ;  /* 0xffffffff29dd7836 */ /* 0x000fe20000000000 */
[----:B------:R-:W-:Y:S01]  /*4020*/  BSSY.RECONVERGENT B1, `(.L_x_1461) ;  /* 0x000020d000017945 */ /* 0x000fe20003800200 */
[----:B------:R-:W-:Y:S01]  /*4030*/  SEL R43, R198, 0xffffffe0, !P1 ;  /* 0xffffffe0c62b7807 */ /* 0x000fe20004800000 */
[----:B------:R-:W2:Y:S01]  /*4040*/  LDSM.16.M88.4 R36, [R122+0x5000] ;  /* 0x005000007a24783b */ /* 0x000ea20000000200 */
[----:B------:R-:W-:-:S03]  /*4050*/  SEL R129, R197, 0xffffffc0, !P2 ;  /* 0xffffffc0c5817807 */ /* 0x000fc60005000000 */
[--C-:B------:R-:W-:Y:S01]  /*4060*/  IMAD.IADD R120, R124, 0x1, R43.reuse ;  /* 0x000000017c787824 */ /* 0x100fe200078e022b */
[----:B------:R-:W3:Y:S01]  /*4070*/  LDSM.16.M88.4 R56, [R122+0x4000] ;  /* 0x004000007a38783b */ /* 0x000ee20000000200 */
[----:B------:R-:W-:Y:S02]  /*4080*/  IMAD.IADD R132, R122, 0x1, R43 ;  /* 0x000000017a847824 */ /* 0x000fe400078e022b */
[--C-:B------:R-:W-:Y:S01]  /*4090*/  IMAD.IADD R130, R124, 0x1, R129.reuse ;  /* 0x000000017c827824 */ /* 0x100fe200078e0281 */
[----:B-1----:R-:W1:Y:S01]  /*40a0*/  LDSM.16.M88.4 R12, [R122+0x6800] ;  /* 0x006800007a0c783b */ /* 0x002e620000000200 */
[----:B------:R-:W-:Y:S02]  /*40b0*/  IMAD.IADD R128, R122, 0x1, R129 ;  /* 0x000000017a807824 */ /* 0x000fe400078e0281 */
[C---:B------:R-:W-:Y:S01]  /*40c0*/  IMAD.IADD R135, R43.reuse, 0x1, R130 ;  /* 0x000000012b877824 */ /* 0x040fe200078e0282 */
[----:B------:R-:W-:Y:S01]  /*40d0*/  LDSM.16.M88.4 R72, [R120] ;  /* 0x000000007848783b */ /* 0x000fe20000000200 */
[----:B------:R-:W-:-:S03]  /*40e0*/  IMAD.IADD R134, R43, 0x1, R128 ;  /* 0x000000012b867824 */ /* 0x000fc600078e0280 */
[----:B------:R-:W4:Y:S04]  /*40f0*/  LDSM.16.M88.4 R8, [R132+0x4800] ;  /* 0x004800008408783b */ /* 0x000f280000000200 */
[----:B------:R-:W4:Y:S04]  /*4100*/  LDSM.16.M88.4 R4, [R132+0x5000] ;  /* 0x005000008404783b */ /* 0x000f280000000200 */
[----:B------:R-:W4:Y:S04]  /*4110*/  LDSM.16.M88.4 R28, [R122+0x5800] ;  /* 0x005800007a1c783b */ /* 0x000f280000000200 */
[----:B------:R-:W4:Y:S04]  /*4120*/  LDSM.16.M88.4 R20, [R122+0x6000] ;  /* 0x006000007a14783b */ /* 0x000f280000000200 */
[----:B------:R-:W4:Y:S01]  /*4130*/  LDSM.16.M88.4 R108, [R122+0x7000] ;  /* 0x007000007a6c783b */ /* 0x000f220000000200 */
[C---:B-----5:R-:W-:Y:S03]  /*4140*/  HMMA.16816.F32 R52, R100.reuse, R48, RZ ;  /* 0x000000306434723c */ /* 0x060fe600000018ff */
[----:B------:R-:W5:Y:S04]  /*4150*/  LDSM.16.M88.4 R116, [R122+0x7800] ;  /* 0x007800007a74783b */ /* 0x000f680000000200 */
[----:B------:R-:W5:Y:S01]  /*4160*/  LDSM.16.M88.4 R96, [R132+0x4000] ;  /* 0x004000008460783b */ /* 0x000f620000000200 */
[C---:B--2---:R-:W-:Y:S03]  /*4170*/  HMMA.16816.F32 R44, R100.reuse, R36, RZ ;  /* 0x00000024642c723c */ /* 0x044fe600000018ff */
[----:B------:R-:W2:Y:S04]  /*4180*/  LDSM.16.M88.4 R84, [R132+0x6800] ;  /* 0x006800008454783b */ /* 0x000ea80000000200 */
[----:B------:R-:W2:Y:S01]  /*4190*/  LDSM.16.M88.4 R92, [R132+0x5800] ;  /* 0x00580000845c783b */ /* 0x000ea20000000200 */
[C---:B------:R-:W-:Y:S03]  /*41a0*/  HMMA.16816.F32 R48, R100.reuse, R50, RZ ;  /* 0x000000326430723c */ /* 0x040fe600000018ff */
[----:B------:R-:W2:Y:S04]  /*41b0*/  LDSM.16.M88.4 R88, [R132+0x6000] ;  /* 0x006000008458783b */ /* 0x000ea80000000200 */
[----:B------:R-:W2:Y:S01]  /*41c0*/  LDSM.16.M88.4 R80, [R132+0x7000] ;  /* 0x007000008450783b */ /* 0x000ea20000000200 */
[C---:B------:R-:W-:Y:S03]  /*41d0*/  HMMA.16816.F32 R36, R100.reuse, R38, RZ ;  /* 0x000000266424723c */ /* 0x040fe600000018ff */
[----:B------:R-:W2:Y:S04]  /*41e0*/  LDSM.16.M88.4 R76, [R132+0x7800] ;  /* 0x00780000844c783b */ /* 0x000ea80000000200 */
[----:B------:R-:W-:Y:S01]  /*41f0*/  LDSM.16.M88.4 R64, [R130] ;  /* 0x000000008240783b */ /* 0x000fe20000000200 */
[C---:B---3--:R-:W-:Y:S03]  /*4200*/  HMMA.16816.F32 R60, R100.reuse, R56, RZ ;  /* 0x00000038643c723c */ /* 0x048fe600000018ff */
[----:B------:R-:W3:Y:S04]  /*4210*/  LDSM.16.M88.4 R68, [R128+0x4000] ;  /* 0x004000008044783b */ /* 0x000ee80000000200 */
[----:B------:R-:W0:Y:S01]  /*4220*/  LDGDEPBAR ;  /* 0x00000000000079af */ /* 0x000e220000000000 */
[----:B-1----:R-:W-:Y:S08]  /*4230*/  HMMA.16816.F32 R16, R100, R12, RZ ;  /* 0x0000000c6410723c */ /* 0x002ff000000018ff */
[C---:B----4-:R-:W-:Y:S08]  /*4240*/  HMMA.16816.F32 R52, R72.reuse, R8, R52 ;  /* 0x000000084834723c */ /* 0x050ff00000001834 */
[C---:B------:R-:W-:Y:S01]  /*4250*/  HMMA.16816.F32 R48, R72.reuse, R10, R48 ;  /* 0x0000000a4830723c */ /* 0x040fe20000001830 */
[----:B------:R-:W1:Y:S07]  /*4260*/  LDSM.16.M88.4 R8, [R128+0x4800] ;  /* 0x004800008008783b */ /* 0x000e6e0000000200 */
[C---:B------:R-:W-:Y:S08]  /*4270*/  HMMA.16816.F32 R44, R72.reuse, R4, R44 ;  /* 0x00000004482c723c */ /* 0x040ff0000000182c */
[----:B------:R-:W-:Y:S01]  /*4280*/  HMMA.16816.F32 R36, R72, R6, R36 ;  /* 0x000000064824723c */ /* 0x000fe20000001824 */
[----:B------:R-:W4:Y:S07]  /*4290*/  LDSM.16.M88.4 R4, [R128+0x5000] ;  /* 0x005000008004783b */ /* 0x000f2e0000000200 */
        /* <DEDUP_REMOVED lines=8> */
[C---:B-----5:R-:W-:Y:S08]  /*4320*/  HMMA.16816.F32 R104, R100.reuse, R116, RZ ;  /* 0x000000746468723c */ /* 0x060ff000000018ff */
[----:B------:R-:W-:Y:S01]  /*4330*/  HMMA.16816.F32 R100, R100, R118, RZ ;  /* 0x000000766464723c */ /* 0x000fe200000018ff */
        /* <DEDUP_REMOVED lines=18> */
[----:B------:R-:W2:Y:S04]  /*4460*/  LDSM.16.M88.4 R76, [R128+0x6800] ;  /* 0x00680000804c783b */ /* 0x000ea80000000200 */
[----:B------:R-:W2:Y:S03]  /*4470*/  LDSM.16.M88.4 R72, [R128+0x7000] ;  /* 0x007000008048783b */ /* 0x000ea60000000200 */
[C---:B---3--:R-:W-:Y:S08]  /*4480*/  HMMA.16816.F32 R60, R64.reuse, R68, R60 ;  /* 0x00000044403c723c */ /* 0x048ff0000000183c */
[C---:B------:R-:W-:Y:S01]  /*4490*/  HMMA.16816.F32 R56, R64.reuse, R70, R56 ;  /* 0x000000464038723c */ /* 0x040fe20000001838 */
[----:B------:R-:W-:Y:S07]  /*44a0*/  LDSM.16.M88.4 R68, [R135] ;  /* 0x000000008744783b */ /* 0x000fee0000000200 */
[C---:B-1----:R-:W-:Y:S08]  /*44b0*/  HMMA.16816.F32 R52, R64.reuse, R8, R52 ;  /* 0x000000084034723c */ /* 0x042ff00000001834 */
[C---:B------:R-:W-:Y:S01]  /*44c0*/  HMMA.16816.F32 R48, R64.reuse, R10, R48 ;  /* 0x0000000a4030723c */ /* 0x040fe20000001830 */
[----:B------:R-:W1:Y:S07]  /*44d0*/  LDSM.16.M88.4 R8, [R134+0x5800] ;  /* 0x005800008608783b */ /* 0x000e6e0000000200 */
[C---:B----4-:R-:W-:Y:S08]  /*44e0*/  HMMA.16816.F32 R44, R64.reuse, R4, R44 ;  /* 0x00000004402c723c */ /* 0x050ff0000000182c */
[C---:B------:R-:W-:Y:S01]  /*44f0*/  HMMA.16816.F32 R36, R64.reuse, R6, R36 ;  /* 0x000000064024723c */ /* 0x040fe20000001824 */
[----:B------:R-:W3:Y:S07]  /*4500*/  LDSM.16.M88.4 R4, [R134+0x6000] ;  /* 0x006000008604783b */ /* 0x000eee0000000200 */
[C---:B-----5:R-:W-:Y:S08]  /*4510*/  HMMA.16816.F32 R32, R64.reuse, R116, R32 ;  /* 0x000000744020723c */ /* 0x060ff00000001820 */
[C---:B------:R-:W-:Y:S01]  /*4520*/  HMMA.16816.F32 R28, R64.reuse, R118, R28 ;  /* 0x00000076401c723c */ /* 0x040fe2000000181c */
[----:B------:R-:W-:Y:S07]  /*4530*/  LDSM.16.M88.4 R116, [R122+0x8800] ;  /* 0x008800007a74783b */ /* 0x000fee0000000200 */
[C---:B--2---:R-:W-:Y:S08]  /*4540*/  HMMA.16816.F32 R24, R64.reuse, R84, R24 ;  /* 0x000000544018723c */ /* 0x044ff00000001818 */
[C---:B------:R-:W-:Y:S01]  /*4550*/  HMMA.16816.F32 R20, R64.reuse, R86, R20 ;  /* 0x000000564014723c */ /* 0x040fe20000001814 */
[----:B------:R-:W2:Y:S07]  /*4560*/  LDSM.16.M88.4 R84, [R134+0x6800] ;  /* 0x006800008654783b */ /* 0x000eae0000000200 */
[C---:B------:R-:W-:Y:S08]  /*4570*/  HMMA.16816.F32 R16, R64.reuse, R76, R16 ;  /* 0x0000004c4010723c */ /* 0x040ff00000001810 */
        /* <DEDUP_REMOVED lines=107> */
[----:B------:R-:W-:Y:S01]  /*4c30*/  HMMA.16816.F32 R108, R124, R122, R108 ;  /* 0x0000007a7c6c723c */ /* 0x000fe2000000186c */
[----:B------:R-:W1:Y:S02]  /*4c40*/  LDSM.16.M88.4 R8, [R134+0x9800] ;  /* 0x009800008608783b */ /* 0x000e640000000200 */
[----:B------:R-:W-:-:S05]  /*4c50*/  FSEL R68, R62, -INF , !P1 ;  /* 0xff8000003e447808 */ /* 0x000fca0004800000 */
[C---:B---3--:R-:W-:Y:S03]  /*4c60*/  HMMA.16816.F32 R48, R96.reuse, R90, R48 ;  /* 0x0000005a6030723c */ /* 0x048fe60000001830 */
[----:B------:R-:W-:Y:S02]  /*4c70*/  FSEL R58, R58, -INF , !P6 ;  /* 0xff8000003a3a7808 */ /* 0x000fe40007000000 */
[----:B------:R-:W-:Y:S01]  /*4c80*/  FSEL R72, R59, -INF , !P5 ;  /* 0xff8000003b487808 */ /* 0x000fe20006800000 */
[C---:B------:R-:W-:Y:S02]  /*4c90*/  VIADD R59, R73.reuse, 0x29 ;  /* 0x00000029493b7836 */ /* 0x040fe40000000000 */
[C---:B------:R-:W-:Y:S08]  /*4ca0*/  HMMA.16816.F32 R52, R96.reuse, R88, R52 ;  /* 0x000000586034723c */ /* 0x040ff00000001834 */
[----:B------:R-:W-:Y:S01]  /*4cb0*/  HMMA.16816.F32 R108, R96, R70, R108 ;  /* 0x00000046606c723c */ /* 0x000fe2000000186c */
[----:B------:R-:W-:Y:S01]  /*4cc0*/  VIADD R71, R73, 0x11 ;  /* 0x0000001149477836 */ /* 0x000fe20000000000 */
[----:B------:R-:W-:-:S04]  /*4cd0*/  FSEL R70, R63, -INF , !P0 ;  /* 0xff8000003f467808 */ /* 0x000fc80004000000 */
[-C--:B------:R-:W-:Y:S02]  /*4ce0*/  ISETP.GE.AND P3, PT, R71, R42.reuse, PT ;  /* 0x0000002a4700720c */ /* 0x080fe40003f66270 */
[----:B------:R-:W-:Y:S01]  /*4cf0*/  HMMA.16816.F32 R32, R96, R80, R32 ;  /* 0x000000506020723c */ /* 0x000fe20000001820 */
[----:B------:R-:W-:Y:S02]  /*4d00*/  FSEL R71, R60, -INF , !P1 ;  /* 0xff8000003c477808 */ /* 0x000fe40004800000 */
[----:B------:R-:W-:Y:S01]  /*4d10*/  ISETP.GE.AND P1, PT, R69, R42, PT ;  /* 0x0000002a4500720c */ /* 0x000fe20003f26270 */
[----:B------:R-:W-:-:S04]  /*4d20*/  VIADD R69, R73, 0x19 ;  /* 0x0000001949457836 */ /* 0x000fc80000000000 */
[----:B------:R-:W-:Y:S01]  /*4d30*/  HMMA.16816.F32 R20, R96, R78, R20 ;  /* 0x0000004e6014723c */ /* 0x000fe20000001814 */
[----:B------:R-:W-:Y:S02]  /*4d40*/  FSEL R79, R61, -INF , !P0 ;  /* 0xff8000003d4f7808 */ /* 0x000fe40004000000 */
[----:B------:R-:W3:Y:S01]  /*4d50*/  LDSM.16.M88.4 R60, [R134+0xa000] ;  /* 0x00a00000863c783b */ /* 0x000ee20000000200 */
[----:B------:R-:W-:Y:S02]  /*4d60*/  ISETP.GE.AND P0, PT, R69, R42, PT ;  /* 0x0000002a4500720c */ /* 0x000fe40003f06270 */
[----:B------:R-:W-:Y:S02]  /*4d70*/  FSEL R69, R56, -INF , !P6 ;  /* 0xff80000038457808 */ /* 0x000fe40007000000 */
[C---:B--2---:R-:W-:Y:S08]  /*4d80*/  HMMA.16816.F32 R48, R4.reuse, R86, R48 ;  /* 0x000000560430723c */ /* 0x044ff00000001830 */
[----:B----4-:R-:W-:Y:S01]  /*4d90*/  HMMA.16816.F32 R44, R4, R64, R44 ;  /* 0x00000040042c723c */ /* 0x010fe2000000182c */
[----:B------:R-:W-:-:S07]  /*4da0*/  VIADD R65, R73, 0x21 ;  /* 0x0000002149417836 */ /* 0x000fce0000000000 */
[----:B------:R-:W-:Y:S03]  /*4db0*/  HMMA.16816.F32 R52, R4, R84, R52 ;  /* 0x000000540434723c */ /* 0x000fe60000001834 */
[----:B------:R-:W-:-:S05]  /*4dc0*/  FSEL R121, R49, -INF , !P0 ;  /* 0xff80000031797808 */ /* 0x000fca0004000000 */
[C---:B------:R-:W-:Y:S08]  /*4dd0*/  HMMA.16816.F32 R28, R96.reuse, R82, R28 ;  /* 0x00000052601c723c */ /* 0x040ff0000000181c */
[----:B------:R-:W-:Y:S01]  /*4de0*/  HMMA.16816.F32 R12, R96, R74, R12 ;  /* 0x0000004a600c723c */ /* 0x000fe2000000180c */
[----:B------:R-:W-:Y:S02]  /*4df0*/  VIADD R75, R73, 0x20 ;  /* 0x00000020494b7836 */ /* 0x000fe40000000000 */
[----:B------:R-:W-:-:S02]  /*4e00*/  FSEL R54, R54, -INF , !P4 ;  /* 0xff80000036367808 */ /* 0x000fc40006000000 */
[----:B------:R-:W-:Y:S02]  /*4e10*/  FSEL R123, R52, -INF , !P4 ;  /* 0xff800000347b7808 */ /* 0x000fe40006000000 */
[-C--:B------:R-:W-:Y:S01]  /*4e20*/  ISETP.GE.AND P6, PT, R75, R42.reuse, PT ;  /* 0x0000002a4b00720c */ /* 0x080fe20003fc6270 */
[----:B-1----:R-:W-:Y:S01]  /*4e30*/  HMMA.16816.F32 R32, R4, R8, R32 ;  /* 0x000000080420723c */ /* 0x002fe20000001820 */
[----:B------:R-:W-:Y:S01]  /*4e40*/  VIADD R9, R73, 0x38 ;  /* 0x0000003849097836 */ /* 0x000fe20000000000 */
[----:B------:R-:W-:Y:S01]  /*4e50*/  FSEL R56, R55, -INF , !P3 ;  /* 0xff80000037387808 */ /* 0x000fe20005800000 */
[----:B------:R-:W-:Y:S01]  /*4e60*/  VIADD R55, R73, 0x30 ;  /* 0x0000003049377836 */ /* 0x000fe20000000000 */
[----:B------:R-:W-:Y:S02]  /*4e70*/  FSEL R46, R46, -INF , !P6 ;  /* 0xff8000002e2e7808 */ /* 0x000fe40007000000 */
[----:B------:R-:W-:Y:S02]  /*4e80*/  FSEL R49, R44, -INF , !P6 ;  /* 0xff8000002c317808 */ /* 0x000fe40007000000 */
[----:B------:R-:W-:Y:S01]  /*4e90*/  HMMA.16816.F32 R24, R96, R76, R24 ;  /* 0x0000004c6018723c */ /* 0x000fe20000001818 */
[----:B------:R-:W-:Y:S01]  /*4ea0*/  FSEL R77, R57, -INF , !P5 ;  /* 0xff800000394d7808 */ /* 0x000fe20006800000 */
[----:B------:R-:W-:Y:S01]  /*4eb0*/  VIADD R57, R73, 0x28 ;  /* 0x0000002849397836 */ /* 0x000fe20000000000 */
[----:B------:R-:W-:-:S02]  /*4ec0*/  ISETP.GE.AND P5, PT, R65, R42, PT ;  /* 0x0000002a4100720c */ /* 0x000fc40003fa6270 */
[-C--:B------:R-:W-:Y:S01]  /*4ed0*/  ISETP.GE.AND P6, PT, R9, R42.reuse, PT ;  /* 0x0000002a0900720c */ /* 0x080fe20003fc6270 */
[----:B------:R-:W-:Y:S01]  /*4ee0*/  VIADD R9, R73, 0x39 ;  /* 0x0000003949097836 */ /* 0x000fe20000000000 */
[-C--:B------:R-:W-:Y:S01]  /*4ef0*/  ISETP.GE.AND P4, PT, R57, R42.reuse, PT ;  /* 0x0000002a3900720c */ /* 0x080fe20003f86270 */
[C---:B------:R-:W-:Y:S01]  /*4f00*/  HMMA.16816.F32 R64, R4.reuse, R66, R36 ;  /* 0x000000420440723c */ /* 0x040fe20000001824 */
[----:B------:R-:W1:Y:S01]  /*4f10*/  LDSM.16.M88.4 R36, [R134+0xa800] ;  /* 0x00a800008624783b */ /* 0x000e620000000200 */
[----:B------:R-:W-:Y:S02]  /*4f20*/  FSEL R57, R53, -INF , !P3 ;  /* 0xff80000035397808 */ /* 0x000fe40005800000 */
[----:B------:R-:W-:Y:S02]  /*4f30*/  FSEL R53, R48, -INF , !P1 ;  /* 0xff80000030357808 */ /* 0x000fe40004800000 */
[----:B------:R-:W-:Y:S01]  /*4f40*/  FSEL R48, R47, -INF , !P5 ;  /* 0xff8000002f307808 */ /* 0x000fe20006800000 */
[----:B------:R-:W-:Y:S01]  /*4f50*/  VIADD R47, R73, 0x48 ;  /* 0x00000048492f7836 */ /* 0x000fe20000000000 */
[----:B------:R-:W-:Y:S01]  /*4f60*/  FSEL R151, R45, -INF , !P5 ;  /* 0xff8000002d977808 */ /* 0x000fe20006800000 */
[----:B------:R-:W-:Y:S01]  /*4f70*/  HMMA.16816.F32 R28, R4, R10, R28 ;  /* 0x0000000a041c723c */ /* 0x000fe2000000181c */
[----:B------:R-:W-:Y:S01]  /*4f80*/  ISETP.GE.AND P5, PT, R9, R42, PT ;  /* 0x0000002a0900720c */ /* 0x000fe20003fa6270 */
[----:B------:R-:W-:Y:S01]  /*4f90*/  VIADD R45, R73, 0x40 ;  /* 0x00000040492d7836 */ /* 0x000fe20000000000 */
[----:B------:R-:W2:Y:S01]  /*4fa0*/  LDSM.16.M88.4 R8, [R134+0xb000] ;  /* 0x00b000008608783b */ /* 0x000ea20000000200 */
[----:B------:R-:W-:-:S02]  /*4fb0*/  FSEL R52, R50, -INF , !P1 ;  /* 0xff80000032347808 */ /* 0x000fc40004800000 */
[-C--:B------:R-:W-:Y:S01]  /*4fc0*/  ISETP.GE.AND P1, PT, R55, R42.reuse, PT ;  /* 0x0000002a3700720c */ /* 0x080fe20003f26270 */
[----:B------:R-:W-:Y:S01]  /*4fd0*/  VIADD R55, R73, 0x31 ;  /* 0x0000003149377836 */ /* 0x000fe20000000000 */
[C---:B---3--:R-:W-:Y:S01]  /*4fe0*/  HMMA.16816.F32 R24, R4.reuse, R60, R24 ;  /* 0x0000003c0418723c */ /* 0x048fe20000001818 */
[----:B------:R-:W-:Y:S01]  /*4ff0*/  FSEL R50, R51, -INF , !P0 ;  /* 0xff80000033327808 */ /* 0x000fe20004000000 */
[----:B------:R-:W-:Y:S01]  /*5000*/  VIADD R51, R73, 0x41 ;  /* 0x0000004149337836 */ /* 0x000fe20000000000 */
[-C--:B------:R-:W-:Y:S02]  /*5010*/  ISETP.GE.AND P3, PT, R59, R42.reuse, PT ;  /* 0x0000002a3b00720c */ /* 0x080fe40003f66270 */
[----:B------:R-:W-:Y:S02]  /*5020*/  ISETP.GE.AND P0, PT, R55, R42, PT ;  /* 0x0000002a3700720c */ /* 0x000fe40003f06270 */
[----:B------:R-:W-:Y:S01]  /*5030*/  FSEL R184, R66, -INF , !P4 ;  /* 0xff80000042b87808 */ /* 0x000fe20006000000 */
[----:B------:R-:W-:Y:S01]  /*5040*/  HMMA.16816.F32 R60, R4, R62, R20 ;  /* 0x0000003e043c723c */ /* 0x000fe20000001814 */
[----:B------:R-:W3:Y:S01]  /*5050*/  LDSM.16.M88.4 R20, [R134+0xb800] ;  /* 0x00b800008614783b */ /* 0x000ee20000000200 */
[----:B------:R-:W-:Y:S01]  /*5060*/  FSEL R155, R33, -INF , !P0 ;  /* 0xff800000219b7808 */ /* 0x000fe20004000000 */
[----:B------:R-:W-:Y:S01]  /*5070*/  VIADD R33, R73, 0x50 ;  /* 0x0000005049217836 */ /* 0x000fe20000000000 */
[----:B------:R-:W-:Y:S01]  /*5080*/  FSEL R160, R30, -INF , !P6 ;  /* 0xff8000001ea07808 */ /* 0x000fe20007000000 */
[----:B------:R-:W-:-:S04]  /*5090*/  DEPBAR.LE SB0, 0x0 ;  /* 0x000080000000791a */ /* 0x000fc80000000000 */
[----:B------:R-:W-:Y:S02]  /*50a0*/  FSEL R167, R28, -INF , !P6 ;  /* 0xff8000001ca77808 */ /* 0x000fe40007000000 */
[-C--:B------:R-:W-:Y:S01]  /*50b0*/  ISETP.GE.AND P6, PT, R33, R42.reuse, PT ;  /* 0x0000002a2100720c */ /* 0x080fe20003fc6270 */
[----:B------:R-:W-:Y:S01]  /*50c0*/  VIADD R33, R73, 0x51 ;  /* 0x0000005149217836 */ /* 0x000fe20000000000 */
[----:B------:R-:W-:Y:S02]  /*50d0*/  FSEL R179, R64, -INF , !P4 ;  /* 0xff80000040b37808 */ /* 0x000fe40006000000 */
[----:B------:R-:W-:Y:S01]  /*50e0*/  ISETP.GE.AND P4, PT, R45, R42, PT ;  /* 0x0000002a2d00720c */ /* 0x000fe20003f86270 */
[----:B-1----:R-:W-:Y:S01]  /*50f0*/  HMMA.16816.F32 R16, R4, R36, R16 ;  /* 0x000000240410723c */ /* 0x002fe20000001810 */
[----:B------:R-:W-:Y:S02]  /*5100*/  FSEL R182, R67, -INF , !P3 ;  /* 0xff80000043b67808 */ /* 0x000fe40005800000 */
[----:B------:R-:W-:-:S02]  /*5110*/  FSEL R45, R65, -INF , !P3 ;  /* 0xff800000412d7808 */ /* 0x000fc40005800000 */
[----:B------:R-:W-:Y:S02]  /*5120*/  FSEL R162, R31, -INF , !P5 ;  /* 0xff8000001fa27808 */ /* 0x000fe40006800000 */
[----:B------:R-:W-:Y:S01]  /*5130*/  FSEL R177, R29, -INF , !P5 ;  /* 0xff8000001db17808 */ /* 0x000fe20006800000 */
[C---:B------:R-:W-:Y:S01]  /*5140*/  HMMA.16816.F32 R12, R4.reuse, R38, R12 ;  /* 0x00000026040c723c */ /* 0x040fe2000000180c */
[-C--:B------:R-:W-:Y:S01]  /*5150*/  ISETP.GE.AND P3, PT, R51, R42.reuse, PT ;  /* 0x0000002a3300720c */ /* 0x080fe20003f66270 */
[----:B------:R-:W-:Y:S01]  /*5160*/  VIADD R29, R73, 0x58 ;  /* 0x00000058491d7836 */ /* 0x000fe20000000000 */
[----:B------:R-:W-:Y:S02]  /*5170*/  ISETP.GE.AND P5, PT, R33, R42, PT ;  /* 0x0000002a2100720c */ /* 0x000fe40003fa6270 */
[----:B------:R-:W-:Y:S02]  /*5180*/  FSEL R158, R34, -INF , !P1 ;  /* 0xff800000229e7808 */ /* 0x000fe40004800000 */
[----:B------:R-:W-:Y:S01]  /*5190*/  FSEL R153, R32, -INF , !P1 ;  /* 0xff80000020997808 */ /* 0x000fe20004800000 */
[----:B--2---:R-:W-:Y:S01]  /*51a0*/  HMMA.16816.F32 R108, R4, R10, R108 ;  /* 0x0000000a046c723c */ /* 0x004fe2000000186c */
[----:B------:R-:W-:Y:S01]  /*51b0*/  VIADD R11, R73, 0x69 ;  /* 0x00000069490b7836 */ /* 0x000fe20000000000 */
[----:B------:R-:W-:Y:S01]  /*51c0*/  FSEL R175, R25, -INF , !P3 ;  /* 0xff80000019af7808 */ /* 0x000fe20005800000 */
[----:B------:R-:W-:Y:S01]  /*51d0*/  VIADD R25, R73, 0x60 ;  /* 0x0000006049197836 */ /* 0x000fe20000000000 */
[----:B------:R-:W-:-:S02]  /*51e0*/  FSEL R168, R19, -INF , !P5 ;  /* 0xff80000013a87808 */ /* 0x000fc40006800000 */
[----:B------:R-:W-:Y:S02]  /*51f0*/  FSEL R163, R17, -INF , !P5 ;  /* 0xff80000011a37808 */ /* 0x000fe40006800000 */
[C---:B------:R-:W-:Y:S01]  /*5200*/  HMMA.16816.F32 R112, R4.reuse, R8, R112 ;  /* 0x000000080470723c */ /* 0x040fe20000001870 */
[----:B------:R-:W-:Y:S01]  /*5210*/  VIADD R9, R73, 0x68 ;  /* 0x0000006849097836 */ /* 0x000fe20000000000 */
[-C--:B------:R-:W-:Y:S01]  /*5220*/  ISETP.GE.AND P1, PT, R47, R42.reuse, PT ;  /* 0x0000002a2f00720c */ /* 0x080fe20003f26270 */
[----:B------:R-:W-:Y:S01]  /*5230*/  VIADD R47, R73, 0x49 ;  /* 0x00000049492f7836 */ /* 0x000fe20000000000 */
[----:B------:R-:W-:Y:S01]  /*5240*/  ISETP.GE.AND P5, PT, R11, R42, PT ;  /* 0x0000002a0b00720c */ /* 0x000fe20003fa6270 */
[----:B------:R-:W-:Y:S01]  /*5250*/  VIADD R11, R73, 0x71 ;  /* 0x00000071490b7836 */ /* 0x000fe20000000000 */
[----:B------:R-:W-:Y:S02]  /*5260*/  FSEL R170, R18, -INF , !P6 ;  /* 0xff80000012aa7808 */ /* 0x000fe40007000000 */
[----:B---3--:R-:W-:Y:S01]  /*5270*/  HMMA.16816.F32 R104, R4, R20, R104 ;  /* 0x000000140468723c */ /* 0x008fe20000001868 */
[----:B------:R-:W-:-:S02]  /*5280*/  FSEL R165, R16, -INF , !P6 ;  /* 0xff80000010a57808 */ /* 0x000fc40007000000 */
[----:B------:R-:W-:Y:S02]  /*5290*/  FSEL R172, R26, -INF , !P4 ;  /* 0xff8000001aac7808 */ /* 0x000fe40006000000 */
[----:B------:R-:W-:Y:S02]  /*52a0*/  FSEL R169, R24, -INF , !P4 ;  /* 0xff80000018a97808 */ /* 0x000fe40006000000 */
[-C--:B------:R-:W-:Y:S01]  /*52b0*/  ISETP.GE.AND P6, PT, R9, R42.reuse, PT ;  /* 0x0000002a0900720c */ /* 0x080fe20003fc6270 */
[----:B------:R-:W-:Y:S01]  /*52c0*/  HMMA.16816.F32 R100, R4, R22, R100 ;  /* 0x000000160464723c */ /* 0x000fe20000001864 */
[----:B------:R-:W-:Y:S01]  /*52d0*/  ISETP.GE.AND P4, PT, R29, R42, PT ;  /* 0x0000002a1d00720c */ /* 0x000fe20003f86270 */
[C---:B------:R-:W-:Y:S01]  /*52e0*/  VIADD R9, R73.reuse, 0x70 ;  /* 0x0000007049097836 */ /* 0x040fe20000000000 */
[----:B------:R-:W-:Y:S01]  /*52f0*/  FSEL R174, R62, -INF , !P1 ;  /* 0xff8000003eae7808 */ /* 0x000fe20004800000 */
[----:B------:R-:W-:Y:S01]  /*5300*/  VIADD R29, R73, 0x59 ;  /* 0x00000059491d7836 */ /* 0x000fe20000000000 */
[----:B------:R-:W-:-:S02]  /*5310*/  FSEL R171, R60, -INF , !P1 ;  /* 0xff8000003cab7808 */ /* 0x000fc40004800000 */
[----:B------:R-:W-:Y:S02]  /*5320*/  FSEL R148, R111, -INF , !P5 ;  /* 0xff8000006f947808 */ /* 0x000fe40006800000 */
[----:B------:R-:W-:Y:S02]  /*5330*/  FSEL R143, R109, -INF , !P5 ;  /* 0xff8000006d8f7808 */ /* 0x000fe40006800000 */
[----:B------:R-:W-:Y:S02]  /*5340*/  FSEL R180, R35, -INF , !P0 ;  /* 0xff80000023b47808 */ /* 0x000fe40004000000 */
[----:B------:R-:W-:Y:S01]  /*5350*/  ISETP.GE.AND P1, PT, R25, R42, PT ;  /* 0x0000002a1900720c */ /* 0x000fe20003f26270 */
[----:B------:R-:W-:Y:S01]  /*5360*/  VIADD R25, R73, 0x61 ;  /* 0x0000006149197836 */ /* 0x000fe20000000000 */
[----:B------:R-:W-:Y:S02]  /*5370*/  ISETP.GT.AND P5, PT, R221, R212, PT ;  /* 0x000000d4dd00720c */ /* 0x000fe40003fa4270 */
[----:B------:R-:W-:-:S02]  /*5380*/  ISETP.GE.AND P0, PT, R47, R42, PT ;  /* 0x0000002a2f00720c */ /* 0x000fc40003f06270 */
[----:B------:R-:W-:Y:S02]  /*5390*/  FSEL R166, R14, -INF , !P4 ;  /* 0xff8000000ea67808 */ /* 0x000fe40006000000 */
[----:B------:R-:W-:Y:S02]  /*53a0*/  FSEL R161, R12, -INF , !P4 ;  /* 0xff8000000ca17808 */ /* 0x000fe40006000000 */
[----:B------:R-:W-:Y:S01]  /*53b0*/  ISETP.GE.AND P4, PT, R9, R42, PT ;  /* 0x0000002a0900720c */ /* 0x000fe20003f86270 */
[----:B------:R-:W-:Y:S01]  /*53c0*/  VIADD R9, R73, 0x78 ;  /* 0x0000007849097836 */ /* 0x000fe20000000000 */
[----:B------:R-:W-:Y:S01]  /*53d0*/  FSEL R178, R27, -INF , !P3 ;  /* 0xff8000001bb27808 */ /* 0x000fe20005800000 */
[----:B------:R-:W-:Y:S01]  /*53e0*/  VIADD R73, R73, 0x79 ;  /* 0x0000007949497836 */ /* 0x000fe20000000000 */
[----:B------:R-:W-:Y:S02]  /*53f0*/  FSEL R176, R63, -INF , !P0 ;  /* 0xff8000003fb07808 */ /* 0x000fe40004000000 */
[----:B------:R-:W-:-:S02]  /*5400*/  FSEL R173, R61, -INF , !P0 ;  /* 0xff8000003dad7808 */ /* 0x000fc40004000000 */
[-C--:B------:R-:W-:Y:S02]  /*5410*/  ISETP.GE.AND P3, PT, R29, R42.reuse, PT ;  /* 0x0000002a1d00720c */ /* 0x080fe40003f66270 */
[----:B------:R-:W-:Y:S02]  /*5420*/  ISETP.GE.AND P0, PT, R25, R42, PT ;  /* 0x0000002a1900720c */ /* 0x000fe40003f06270 */
[----:B------:R-:W-:Y:S02]  /*5430*/  FSEL R164, R15, -INF , !P3 ;  /* 0xff8000000fa47808 */ /* 0x000fe40005800000 */
[----:B------:R-:W-:Y:S02]  /*5440*/  FSEL R159, R13, -INF , !P3 ;  /* 0xff8000000d9f7808 */ /* 0x000fe40005800000 */
[----:B------:R-:W-:Y:S02]  /*5450*/  FSEL R154, R114, -INF , !P1 ;  /* 0xff800000729a7808 */ /* 0x000fe40004800000 */
[----:B------:R-:W-:-:S02]  /*5460*/  FSEL R149, R112, -INF , !P1 ;  /* 0xff80000070957808 */ /* 0x000fc40004800000 */
[----:B------:R-:W-:Y:S02]  /*5470*/  FSEL R152, R115, -INF , !P0 ;  /* 0xff80000073987808 */ /* 0x000fe40004000000 */
[----:B------:R-:W-:Y:S01]  /*5480*/  FSEL R147, R113, -INF , !P0 ;  /* 0xff80000071937808 */ /* 0x000fe20004000000 */
[----:B------:R-:W-:Y:S01]  /*5490*/  BAR.SYNC.DEFER_BLOCKING 0x0 ;  /* 0x0000000000007b1d */ /* 0x000fe20000010000 */
        /* <DEDUP_REMOVED lines=27> */
.L_x_1464:
        /* <DEDUP_REMOVED lines=60> */
.L_x_1465:
[----:B------:R-:W-:Y:S05]  /*5a10*/  BSYNC.RECONVERGENT B0 ;  /* 0x0000000000007941 */ /* 0x000fea0003800200 */
.L_x_1463:
[-C--:B------:R-:W-:Y:S01]  /*5a20*/  ISETP.GE.AND P1, PT, R137, R222.reuse, PT ;  /* 0x000000de8900720c */ /* 0x080fe20003f26270 */
[C---:B------:R-:W-:Y:S01]  /*5a30*/  IMAD.SHL.U32 R5, R208.reuse, 0x20, RZ ;  /* 0x00000020d0057824 */ /* 0x040fe200078e00ff */
[----:B------:R-:W-:Y:S02]  /*5a40*/  ISETP.GE.AND P0, PT, R133, R222, PT ;  /* 0x000000de8500720c */ /* 0x000fe40003f06270 */
[----:B------:R-:W-:Y:S02]  /*5a50*/  SHF.L.U64.HI R4, R208, 0x5, R209 ;  /* 0x00000005d0047819 */ /* 0x000fe400000102d1 */
[----:B------:R-:W-:-:S05]  /*5a60*/  IADD3 R6, P3, PT, R5, R214, RZ ;  /* 0x000000d605067210 */ /* 0x000fca0007f7e0ff */
[--C-:B------:R-:W-:Y:S01]  /*5a70*/  IMAD.X R7, R4, 0x1, R213.reuse, P3 ;  /* 0x0000000104077824 */ /* 0x100fe200018e06d5 */
        /* <DEDUP_REMOVED lines=103> */
.L_x_1462:
[----:B------:R-:W-:Y:S05]  /*60f0*/  BSYNC.RECONVERGENT B1 ;  /* 0x0000000000017941 */ /* 0x000fea0003800200 */
.L_x_1461:
[----:B------:R-:W3:Y:S01]  /*6100*/  LD.E R138, desc[UR4][R2.64+0xdc] ;  /* 0x0000dc04028a7980 */ /* 0x000ee2000c101900 */
[----:B--2---:R-:W-:Y:S02]  /*6110*/  FMNMX3.FTZ R7, R68, R70, R58, !PT ;  /* 0x0000004644077276 */ /* 0x004fe4000781003a */
        /* <DEDUP_REMOVED lines=35> */
[----:B------:R-:W2:Y:S03]  /*6350*/  SHFL.BFLY PT, R5, R6, 0x2, 0x1f ;  /* 0x0c401f0006057f89 */ /* 0x000ea600000e0000 */
        /* <DEDUP_REMOVED lines=18> */
[----:B--2---:R-:W-:-:S03]  /*6480*/  FMNMX.FTZ R134, R5, R134, !PT ;  /* 0x0000008605867209 */ /* 0x004fc60007810000 */
        /* <DEDUP_REMOVED lines=8> */
[C---:B---3--:R-:W-:Y:S01]  /*6510*/  FMUL.FTZ R137, R138.reuse, R133 ;  /* 0x000000858a897220 */ /* 0x048fe20000410000 */
        /* <DEDUP_REMOVED lines=51> */
[-CC-:B------:R-:W-:Y:S01]  /*6850*/  FFMA.FTZ R176, R176, R138.reuse, -R137.reuse ;  /* 0x0000008ab0b07223 */ /* 0x180fe20000010889 */
[-CC-:B------:R-:W-:Y:S01]  /*6860*/  FFMA.FTZ R175, R175, R138.reuse, -R136.reuse ;  /* 0x0000008aafaf7223 */ /* 0x180fe20000010888 */
[----:B------:R-:W-:Y:S01]  /*6870*/  MUFU.EX2 R51, R51 ;  /* 0x0000003300337308 */ /* 0x000fe20000000800 */
[-C--:B------:R-:W-:Y:S01]  /*6880*/  FFMA.FTZ R161, R161, R138.reuse, -R136 ;  /* 0x0000008aa1a17223 */ /* 0x080fe20000010888 */
[----:B---3--:R-:W-:Y:S01]  /*6890*/  F2FP.F16.F32.PACK_AB R118, R60, R61 ;  /* 0x0000003d3c76723e */ /* 0x008fe200000000ff */
[-CC-:B------:R-:W-:Y:S01]  /*68a0*/  FFMA.FTZ R164, R164, R138.reuse, -R137.reuse ;  /* 0x0000008aa4a47223 */ /* 0x180fe20000010889 */
[----:B------:R-:W-:Y:S01]  /*68b0*/  MUFU.EX2 R57, R123 ;  /* 0x0000007b00397308 */ /* 0x000fe20000000800 */
[----:B------:R-:W-:Y:S01]  /*68c0*/  FFMA.FTZ R231, R132, R138, -R137 ;  /* 0x0000008a84e77223 */ /* 0x000fe20000010889 */
[----:B------:R-:W-:Y:S01]  /*68d0*/  FADD.FTZ R64, R64, R63 ;  /* 0x0000003f40407221 */ /* 0x000fe20000010000 */
[----:B------:R-:W-:Y:S01]  /*68e0*/  FADD.FTZ R66, R66, R65 ;  /* 0x0000004142427221 */ /* 0x000fe20000010000 */
[----:B------:R-:W2:Y:S01]  /*68f0*/  MUFU.EX2 R56, R56 ;  /* 0x0000003800387308 */ /* 0x000ea20000000800 */
[C---:B------:R-:W-:Y:S01]  /*6900*/  HMMA.16816.F32 R92, R116.reuse, R96, RZ ;  /* 0x00000060745c723c */ /* 0x040fe200000018ff */
[----:B------:R-:W-:Y:S01]  /*6910*/  FADD.FTZ R59, R59, R64 ;  /* 0x000000403b3b7221 */ /* 0x000fe20000010000 */
[----:B------:R-:W-:Y:S01]  /*6920*/  FADD.FTZ R61, R61, R66 ;  /* 0x000000423d3d7221 */ /* 0x000fe20000010000 */
[----:B------:R-:W-:Y:S01]  /*6930*/  MUFU.EX2 R53, R53 ;  /* 0x0000003500357308 */ /* 0x000fe20000000800 */
[----:B------:R-:W-:Y:S01]  /*6940*/  ISETP.GE.AND P0, PT, R41, R212, PT ;  /* 0x000000d42900720c */ /* 0x000fe20003f06270 */
[----:B------:R-:W-:Y:S01]  /*6950*/  FADD.FTZ R58, R58, R59 ;  /* 0x0000003b3a3a7221 */ /* 0x000fe20000010000 */
[----:B------:R-:W-:Y:S01]  /*6960*/  FADD.FTZ R60, R60, R61 ;  /* 0x0000003d3c3c7221 */ /* 0x000fe20000010000 */
[----:B------:R-:W3:Y:S01]  /*6970*/  MUFU.EX2 R52, R52 ;  /* 0x0000003400347308 */ /* 0x000ee20000000800 */
[C---:B------:R-:W-:Y:S03]  /*6980*/  HMMA.16816.F32 R96, R116.reuse, R98, RZ ;  /* 0x000000627460723c */ /* 0x040fe600000018ff */
[----:B------:R-:W4:Y:S04]  /*6990*/  MUFU.EX2 R50, R50 ;  /* 0x0000003200327308 */ /* 0x000f280000000800 */
        /* <DEDUP_REMOVED lines=8> */
[----:B------:R5:W-:Y:S04]  /*6a20*/  MUFU.EX2 R45, R179 ;  /* 0x000000b3002d7308 */ /* 0x000be80000000800 */
[----:B------:R-:W1:Y:S01]  /*6a30*/  MUFU.EX2 R42, R42 ;  /* 0x0000002a002a7308 */ /* 0x000e620000000800 */
[C---:B------:R-:W-:Y:S03]  /*6a40*/  HMMA.16816.F32 R84, R116.reuse, R88, RZ ;  /* 0x000000587454723c */ /* 0x040fe600000018ff */
[----:B------:R-:W1:Y:S04]  /*6a50*/  MUFU.EX2 R40, R40 ;  /* 0x0000002800287308 */ /* 0x000e680000000800 */
[----:B------:R-:W-:Y:S01]  /*6a60*/  MUFU.EX2 R151, R151 ;  /* 0x0000009700977308 */ /* 0x000fe20000000800 */
[----:B------:R-:W-:Y:S01]  /*6a70*/  HMMA.16816.F32 R100, R116, R104, RZ ;  /* 0x000000687464723c */ /* 0x000fe200000018ff */
[----:B-----5:R-:W-:-:S02]  /*6a80*/  FFMA.FTZ R179, R153, R138, -R136 ;  /* 0x0000008a99b37223 */ /* 0x020fc40000010888 */
        /* <DEDUP_REMOVED lines=15> */
[----:B-----5:R-:W-:-:S02]  /*6b80*/  FFMA.FTZ R175, R168, R138, -R137 ;  /* 0x0000008aa8af7223 */ /* 0x020fc40000010889 */
[----:B------:R-:W-:Y:S04]  /*6b90*/  MUFU.EX2 R231, R231 ;  /* 0x000000e700e77308 */ /* 0x000fe80000000800 */
[----:B------:R-:W-:Y:S01]  /*6ba0*/  MUFU.EX2 R175, R175 ;  /* 0x000000af00af7308 */ /* 0x000fe20000000800 */
[C---:B------:R-:W-:Y:S08]  /*6bb0*/  HMMA.16816.F32 R104, R116.reuse, R106, RZ ;  /* 0x0000006a7468723c */ /* 0x040ff000000018ff */
[C---:B------:R-:W-:Y:S08]  /*6bc0*/  HMMA.16816.F32 R112, R116.reuse, R114, RZ ;  /* 0x000000727470723c */ /* 0x040ff000000018ff */
[----:B------:R-:W-:Y:S01]  /*6bd0*/  HMMA.16816.F32 R120, R116, R4, RZ ;  /* 0x000000047478723c */ /* 0x000fe200000018ff */
[----:B--2---:R-:W-:Y:S01]  /*6be0*/  F2FP.F16.F32.PACK_AB R4, R56, R57 ;  /* 0x000000393804723e */ /* 0x004fe200000000ff */
[----:B------:R-:W-:Y:S01]  /*6bf0*/  FADD.FTZ R57, R57, R60 ;  /* 0x0000003c39397221 */ /* 0x000fe20000010000 */
[----:B------:R-:W-:Y:S01]  /*6c00*/  F2FP.F16.F32.PACK_AB R5, R54, R55 ;  /* 0x000000373605723e */ /* 0x000fe200000000ff */
[----:B------:R-:W-:-:S02]  /*6c10*/  FADD.FTZ R55, R55, R58 ;  /* 0x0000003a37377221 */ /* 0x000fc40000010000 */
[----:B------:R-:W-:Y:S02]  /*6c20*/  FADD.FTZ R56, R56, R57 ;  /* 0x0000003938387221 */ /* 0x000fe40000010000 */
[----:B------:R-:W-:Y:S01]  /*6c30*/  HMMA.16816.F32 R116, R116, R6, RZ ;  /* 0x000000067474723c */ /* 0x000fe200000018ff */
[----:B---3--:R-:W-:Y:S01]  /*6c40*/  F2FP.F16.F32.PACK_AB R6, R52, R53 ;  /* 0x000000353406723e */ /* 0x008fe200000000ff */
[----:B------:R-:W-:Y:S01]  /*6c50*/  FADD.FTZ R54, R54, R55 ;  /* 0x0000003736367221 */ /* 0x000fe20000010000 */
[----:B----4-:R-:W-:Y:S01]  /*6c60*/  F2FP.F16.F32.PACK_AB R7, R50, R51 ;  /* 0x000000333207723e */ /* 0x010fe200000000ff */
        /* <DEDUP_REMOVED lines=37> */
[C---:B---3--:R-:W-:Y:S01]  /*6ec0*/  HMMA.16816.F32 R100, R4.reuse, R12, R100 ;  /* 0x0000000c0464723c */ /* 0x048fe20000001864 */
[-C--:B------:R-:W-:Y:S01]  /*6ed0*/  FFMA.FTZ R12, R160, R138.reuse, -R137 ;  /* 0x0000008aa00c7223 */ /* 0x080fe20000010889 */
[----:B------:R-:W-:Y:S01]  /*6ee0*/  FFMA.FTZ R160, R155, R138, -R136 ;  /* 0x0000008a9ba07223 */ /* 0x000fe20000010888 */
[----:B------:R-:W-:Y:S01]  /*6ef0*/  FADD.FTZ R45, R45, R48 ;  /* 0x000000302d2d7221 */ /* 0x000fe20000010000 */
[----:B------:R-:W-:Y:S01]  /*6f00*/  MUFU.EX2 R155, R179 ;  /* 0x000000b3009b7308 */ /* 0x000fe20000000800 */
[----:B------:R-:W-:Y:S02]  /*6f10*/  FADD.FTZ R40, R40, R43 ;  /* 0x0000002b28287221 */ /* 0x000fe40000010000 */
[----:B------:R-:W-:Y:S01]  /*6f20*/  FADD.FTZ R42, R42, R45 ;  /* 0x0000002d2a2a7221 */ /* 0x000fe20000010000 */
[C---:B----4-:R-:W-:Y:S01]  /*6f30*/  HMMA.16816.F32 R128, R4.reuse, R32, R128 ;  /* 0x000000200480723c */ /* 0x050fe20000001880 */
[----:B------:R3:W-:Y:S04]  /*6f40*/  MUFU.EX2 R153, R12 ;  /* 0x0000000c00997308 */ /* 0x0007e80000000800 */
[----:B------:R-:W4:Y:S03]  /*6f50*/  MUFU.EX2 R160, R160 ;  /* 0x000000a000a07308 */ /* 0x000f260000000800 */
[C---:B------:R-:W-:Y:S01]  /*6f60*/  HMMA.16816.F32 R124, R4.reuse, R34, R124 ;  /* 0x00000022047c723c */ /* 0x040fe2000000187c */
[----:B------:R-:W4:Y:S07]  /*6f70*/  LDSM.16.MT88.4 R32, [R140+0xd800] ;  /* 0x00d800008c20783b */ /* 0x000f2e0000004200 */
[C---:B------:R-:W-:Y:S01]  /*6f80*/  HMMA.16816.F32 R104, R4.reuse, R14, R104 ;  /* 0x0000000e0468723c */ /* 0x040fe20000001868 */
[----:B---3--:R-:W3:Y:S07]  /*6f90*/  LDSM.16.MT88.4 R12, [R62+0x11800] ;  /* 0x011800003e0c783b */ /* 0x008eee0000004200 */
        /* <DEDUP_REMOVED lines=17> */
[----:B----4-:R-:W-:Y:S01]  /*70b0*/  F2FP.F16.F32.PACK_AB R4, R160, R155 ;  /* 0x0000009ba004723e */ /* 0x010fe200000000ff */
[----:B------:R-:W-:Y:S01]  /*70c0*/  LDSM.16.MT88.4 R36, [R44+0x12000] ;  /* 0x012000002c24783b */ /* 0x000fe20000004200 */
[----:B------:R-:W-:Y:S01]  /*70d0*/  F2FP.F16.F32.PACK_AB R5, R156, R151 ;  /* 0x000000979c05723e */ /* 0x000fe200000000ff */
[----:B------:R-:W-:Y:S01]  /*70e0*/  FADD.FTZ R151, R151, R40 ;  /* 0x0000002897977221 */ /* 0x000fe20000010000 */
[----:B------:R-:W-:-:S02]  /*70f0*/  F2FP.F16.F32.PACK_AB R6, R157, R158 ;  /* 0x0000009e9d06723e */ /* 0x000fc400000000ff */
[----:B------:R-:W-:Y:S01]  /*7100*/  F2FP.F16.F32.PACK_AB R7, R162, R153 ;  /* 0x00000099a207723e */ /* 0x000fe200000000ff */
[----:B------:R-:W-:-:S04]  /*7110*/  FADD.FTZ R156, R156, R151 ;  /* 0x000000979c9c7221 */ /* 0x000fc80000010000 */
[----:B------:R-:W-:Y:S02]  /*7120*/  FADD.FTZ R153, R153, R156 ;  /* 0x0000009c99997221 */ /* 0x000fe40000010000 */
        /* <DEDUP_REMOVED lines=162> */
[----:B------:R-:W-:-:S07]  /*7b50*/  FADD.FTZ R171, R171, R174 ;  /* 0x000000aeabab7221 */ /* 0x000fce0000010000 */
[C---:B------:R-:W-:Y:S01]  /*7b60*/  HMMA.16816.F32 R72, R4.reuse, R10, R72 ;  /* 0x0000000a0448723c */ /* 0x040fe20000001848 */
[----:B------:R-:W1:Y:S07]  /*7b70*/  LDSM.16.MT88.4 R8, [R44+0x13800] ;  /* 0x013800002c08783b */ /* 0x000e6e0000004200 */
[C---:B------:R-:W-:Y:S08]  /*7b80*/  HMMA.16816.F32 R128, R4.reuse, R16, R128 ;  /* 0x000000100480723c */ /* 0x040ff00000001880 */
[C---:B------:R-:W-:Y:S01]  /*7b90*/  HMMA.16816.F32 R124, R4.reuse, R18, R124 ;  /* 0x00000012047c723c */ /* 0x040fe2000000187c */
[----:B------:R-:W2:Y:S07]  /*7ba0*/  LDSM.16.MT88.4 R16, [R62+0x13800] ;  /* 0x013800003e10783b */ /* 0x000eae0000004200 */
        /* <DEDUP_REMOVED lines=45> */
[----:B------:R-:W-:Y:S02]  /*7e80*/  IMAD.MOV.U32 R0, RZ, RZ, R133 ;  /* 0x000000ffff007224 */ /* 0x000fe400078e0085 */
[----:B------:R-:W-:Y:S01]  /*7e90*/  IMAD.MOV.U32 R137, RZ, RZ, R134 ;  /* 0x000000ffff897224 */ /* 0x000fe200078e0086 */
[----:B------:R-:W-:-:S13]  /*7ea0*/  ISETP.NE.AND.EX P4, PT, R229, RZ, PT, P4 ;  /* 0x000000ffe500720c */ /* 0x000fda0003f85340 */
.L_x_1473:
        /* <DEDUP_REMOVED lines=78> */
.L_x_1468:
[----:B------:R-:W-:Y:S05]  /*8390*/  BSYNC.RECONVERGENT B0 ;  /* 0x0000000000007941 */ /* 0x000fea0003800200 */
.L_x_1467:
[----:B------:R-:W1:Y:S01]  /*83a0*/  S2UR UR6, SR_CgaCtaId ;  /* 0x00000000000679c3 */ /* 0x000e620000008800 */
[C---:B------:R-:W-:Y:S01]  /*83b0*/  IMAD.SHL.U32 R196, R200.reuse, 0x8, RZ ;  /* 0x00000008c8c47824 */ /* 0x040fe200078e00ff */
[C---:B------:R-:W-:Y:S01]  /*83c0*/  LOP3.LUT R32, R200.reuse, 0x38, RZ, 0xc0, !PT ;  /* 0x00000038c8207812 */ /* 0x040fe200078ec0ff */
[----:B------:R-:W-:Y:S01]  /*83d0*/  UMOV UR7, 0x400 ;  /* 0x0000040000077882 */ /* 0x000fe20000000000 */
[----:B------:R-:W-:Y:S01]  /*83e0*/  IMAD.SHL.U32 R204, R200, 0x40, RZ ;  /* 0x00000040c8cc7824 */ /* 0x000fe200078e00ff */
[----:B------:R-:W-:Y:S01]  /*83f0*/  SHF.R.U32.HI R201, RZ, 0x1, R200 ;  /* 0x00000001ffc97819 */ /* 0x000fe200000116c8 */
[----:B------:R-:W-:Y:S01]  /*8400*/  VIADD R221, R221, 0xffffffff ;  /* 0xffffffffdddd7836 */ /* 0x000fe20000000000 */
[C---:B------:R-:W-:Y:S01]  /*8410*/  LOP3.LUT R133, R196.reuse, 0x38, RZ, 0xc0, !PT ;  /* 0x00000038c4857812 */ /* 0x040fe200078ec0ff */
[----:B------:R-:W-:Y:S01]  /*8420*/  BSSY.RECONVERGENT B1, `(.L_x_1469) ;  /* 0x0000201000017945 */ /* 0x000fe20003800200 */
[C---:B------:R-:W-:Y:S02]  /*8430*/  LOP3.LUT R33, R196.reuse, 0x1c0, RZ, 0xc0, !PT ;  /* 0x000001c0c4217812 */ /* 0x040fe400078ec0ff */
[----:B------:R-:W-:Y:S02]  /*8440*/  LOP3.LUT R235, R196, 0x1e00, RZ, 0xc0, !PT ;  /* 0x00001e00c4eb7812 */ /* 0x000fe400078ec0ff */
[C---:B------:R-:W-:Y:S02]  /*8450*/  LOP3.LUT R32, R133.reuse, R33, R32, 0x1e, !PT ;  /* 0x0000002185207212 */ /* 0x040fe400078e1e20 */
[CC--:B------:R-:W-:Y:S02]  /*8460*/  ISETP.GE.AND P3, PT, R133.reuse, R222.reuse, PT ;  /* 0x000000de8500720c */ /* 0x0c0fe40003f66270 */
[----:B------:R-:W-:Y:S02]  /*8470*/  LOP3.LUT R235, R32, R235, RZ, 0xfc, !PT ;  /* 0x000000eb20eb7212 */ /* 0x000fe400078efcff */
[----:B------:R-:W-:Y:S02]  /*8480*/  LOP3.LUT R33, R133, 0x40, RZ, 0xfc, !PT ;  /* 0x0000004085217812 */ /* 0x000fe400078efcff */
[C---:B------:R-:W-:Y:S02]  /*8490*/  SHF.L.U64.HI R32, R210.reuse, 0x5, R211 ;  /* 0x00000005d2207819 */ /* 0x040fe400000102d3 */
[----:B------:R-:W-:Y:S01]  /*84a0*/  ISETP.GE.AND P1, PT, R33, R222, PT ;  /* 0x000000de2100720c */ /* 0x000fe20003f26270 */
[----:B-1----:R-:W-:Y:S01]  /*84b0*/  ULEA UR6, UR6, UR7, 0x18 ;  /* 0x0000000706067291 */ /* 0x002fe2000f8ec0ff */
[----:B------:R-:W-:Y:S01]  /*84c0*/  IMAD.SHL.U32 R33, R210, 0x20, RZ ;  /* 0x00000020d2217824 */ /* 0x000fe200078e00ff */
[----:B------:R-:W-:Y:S02]  /*84d0*/  LOP3.LUT R139, R204, 0x1c0, RZ, 0xc0, !PT ;  /* 0x000001c0cc8b7812 */ /* 0x000fe400078ec0ff */
[----:B------:R-:W-:Y:S02]  /*84e0*/  LOP3.LUT R135, R201, 0x8, RZ, 0xc0, !PT ;  /* 0x00000008c9877812 */ /* 0x000fe400078ec0ff */
[----:B------:R-:W-:Y:S01]  /*84f0*/  IMAD.U32 R202, RZ, RZ, UR6 ;  /* 0x00000006ffca7e24 */ /* 0x000fe2000f8e00ff */
[----:B------:R-:W-:Y:S02]  /*8500*/  IADD3 R34, P0, PT, R33, R216, RZ ;  /* 0x000000d821227210 */ /* 0x000fe40007f1e0ff */
[----:B------:R-:W-:Y:S01]  /*8510*/  LOP3.LUT R132, R139, 0x8, R200, 0xf8, !PT ;  /* 0x000000088b847812 */ /* 0x000fe200078ef8c8 */
[----:B------:R-:W-:Y:S01]  /*8520*/  IMAD R235, R235, 0x2, R202 ;  /* 0x00000002ebeb7824 */ /* 0x000fe200078e02ca */
[----:B------:R-:W-:Y:S01]  /*8530*/  LOP3.LUT R136, R135, 0x1c0, R204, 0xf8, !PT ;  /* 0x000001c087887812 */ /* 0x000fe200078ef8cc */
[----:B------:R-:W-:Y:S01]  /*8540*/  IMAD.X R35, R32, 0x1, R217, P0 ;  /* 0x0000000120237824 */ /* 0x000fe200000e06d9 */
[----:B------:R-:W-:Y:S02]  /*8550*/  IADD3 R38, P0, PT, R34, R33, RZ ;  /* 0x0000002122267210 */ /* 0x000fe40007f1e0ff */
[----:B------:R-:W-:Y:S01]  /*8560*/  @!PT LDS RZ, [RZ] ;  /* 0x00000000fffff984 */ /* 0x000fe20000000800 */
[----:B------:R-:W-:Y:S01]  /*8570*/  @!PT LDS RZ, [RZ] ;  /* 0x00000000fffff984 */ /* 0x000fe20000000800 */
[----:B------:R-:W-:Y:S01]  /*8580*/  @!PT LDS RZ, [RZ] ;  /* 0x00000000fffff984 */ /* 0x000fe20000000800 */
[----:B------:R-:W-:Y:S01]  /*8590*/  @!P3 LDGSTS.E.BYPASS.LTC128B.128 [R235+0xc000], desc[UR4][R216.64] ;  /* 0x0c000000d8ebbfae */ /* 0x000fe2000b981a04 */
[----:B------:R-:W-:Y:S02]  /*85a0*/  LOP3.LUT R132, R132, R133, RZ, 0x3c, !PT ;  /* 0x0000008584847212 */ /* 0x000fe400078e3cff */
[--C-:B------:R-:W-:Y:S01]  /*85b0*/  IMAD.X R39, R35, 0x1, R32.reuse, P0 ;  /* 0x0000000123277824 */ /* 0x100fe200000e0620 */
[----:B------:R-:W-:Y:S01]  /*85c0*/  @P3 STS.128 [R235+0xc000], RZ ;  /* 0x00c000ffeb003388 */ /* 0x000fe20000000c00 */
[----:B------:R-:W-:Y:S02]  /*85d0*/  IADD3 R36, P0, PT, R38, R33, RZ ;  /* 0x0000002126247210 */ /* 0x000fe40007f1e0ff */
[----:B------:R-:W-:Y:S01]  /*85e0*/  LOP3.LUT R136, R136, R133, RZ, 0x3c, !PT ;  /* 0x0000008588887212 */ /* 0x000fe200078e3cff */
[----:B------:R-:W-:Y:S01]  /*85f0*/  @!PT LDS RZ, [RZ] ;  /* 0x00000000fffff984 */ /* 0x000fe20000000800 */
[----:B------:R-:W-:Y:S01]  /*8600*/  @!PT LDS RZ, [RZ] ;  /* 0x00000000fffff984 */ /* 0x000fe20000000800 */
[----:B------:R-:W-:Y:S01]  /*8610*/  @!PT LDS RZ, [RZ] ;  /* 0x00000000fffff984 */ /* 0x000fe20000000800 */
[----:B------:R-:W-:Y:S01]  /*8620*/  @!P1 LDGSTS.E.BYPASS.LTC128B.128 [R235+0x10000], desc[UR4][R216.64+0x80] ;  /* 0x10000080d8eb9fae */ /* 0x000fe2000b981a04 */
[----:B------:R-:W-:Y:S01]  /*8630*/  LOP3.LUT R133, R204, 0x400, RZ, 0xc0, !PT ;  /* 0x00000400cc857812 */ /* 0x000fe200078ec0ff */
[--C-:B------:R-:W-:Y:S01]  /*8640*/  IMAD.X R37, R39, 0x1, R32.reuse, P0 ;  /* 0x0000000127257824 */ /* 0x100fe200000e0620 */
[-C--:B------:R-:W-:Y:S01]  /*8650*/  IADD3 R40, P0, PT, R36, R33.reuse, RZ ;  /* 0x0000002124287210 */ /* 0x080fe20007f1e0ff */
[----:B------:R-:W-:Y:S01]  /*8660*/  @P1 STS.128 [R235+0x10000], RZ ;  /* 0x010000ffeb001388 */ /* 0x000fe20000000c00 */
[----:B------:R-:W-:Y:S01]  /*8670*/  LOP3.LUT P2, RZ, R200, 0x4, RZ, 0xc0, !PT ;  /* 0x00000004c8ff7812 */ /* 0x000fe2000784c0ff */
[----:B------:R-:W-:Y:S02]  /*8680*/  IMAD R133, R132, 0x2, R133 ;  /* 0x0000000284857824 */ /* 0x000fe400078e0285 */
[----:B------:R-:W-:Y:S01]  /*8690*/  @!PT LDS RZ, [RZ] ;  /* 0x00000000fffff984 */ /* 0x000fe20000000800 */
[----:B------:R-:W-:Y:S01]  /*86a0*/  @!PT LDS RZ, [RZ] ;  /* 0x00000000fffff984 */ /* 0x000fe20000000800 */
[----:B------:R-:W-:Y:S01]  /*86b0*/  @!PT LDS RZ, [RZ] ;  /* 0x00000000fffff984 */ /* 0x000fe20000000800 */
[----:B------:R-:W-:Y:S01]  /*86c0*/  @!P3 LDGSTS.E.BYPASS.LTC128B.128 [R235+0xc800], desc[UR4][R34.64] ;  /* 0x0c80000022ebbfae */ /* 0x000fe2000b981a04 */
[----:B------:R-:W-:Y:S02]  /*86d0*/  IMAD.X R41, R37, 0x1, R32, P0 ;  /* 0x0000000125297824 */ /* 0x000fe400000e0620 */
[----:B------:R-:W-:Y:S01]  /*86e0*/  IMAD.IADD R186, R202, 0x1, R133 ;  /* 0x00000001caba7824 */ /* 0x000fe200078e0285 */
        /* <DEDUP_REMOVED lines=19> */
[----:B------:R-:W-:Y:S01]  /*8820*/  @!P3 LDGSTS.E.BYPASS.LTC128B.128 [R235+0xd800], desc[UR4][R36.64] ;  /* 0x0d80000024ebbfae */ /* 0x000fe2000b981a04 */
[----:B-1----:R-:W-:Y:S03]  /*8830*/  IMAD.SHL.U32 R34, R200, 0x20, RZ ;  /* 0x00000020c8227824 */ /* 0x002fe600078e00ff */
[----:B------:R-:W-:Y:S04]  /*8840*/  @P3 STS.128 [R235+0xd800], RZ ;  /* 0x00d800ffeb003388 */ /* 0x000fe80000000c00 */
[----:B------:R-:W-:Y:S01]  /*8850*/  @!PT LDS RZ, [RZ] ;  /* 0x00000000fffff984 */ /* 0x000fe20000000800 */
[----:B------:R-:W-:Y:S01]  /*8860*/  @!PT LDS RZ, [RZ] ;  /* 0x00000000fffff984 */ /* 0x000fe20000000800 */
[----:B------:R-:W-:Y:S01]  /*8870*/  @!PT LDS RZ, [RZ] ;  /* 0x00000000fffff984 */ /* 0x000fe20000000800 */
[----:B------:R1:W-:Y:S01]  /*8880*/  @!P1 LDGSTS.E.BYPASS.LTC128B.128 [R235+0x11800], desc[UR4][R36.64+0x80] ;  /* 0x1180008024eb9fae */ /* 0x0003e2000b981a04 */
[----:B------:R-:W-:Y:S03]  /*8890*/  LOP3.LUT R199, R34, 0x7c00, RZ, 0xc0, !PT ;  /* 0x00007c0022c77812 */ /* 0x000fe600078ec0ff */
[----:B------:R-:W-:Y:S01]  /*88a0*/  @P1 STS.128 [R235+0x11800], RZ ;  /* 0x011800ffeb001388 */ /* 0x000fe20000000c00 */
[----:B------:R-:W-:Y:S03]  /*88b0*/  LOP3.LUT R135, R199, 0x200, R204, 0xf8, !PT ;  /* 0x00000200c7877812 */ /* 0x000fe600078ef8cc */
[----:B------:R-:W-:Y:S01]  /*88c0*/  @!PT LDS RZ, [RZ] ;  /* 0x00000000fffff984 */ /* 0x000fe20000000800 */
[----:B------:R-:W-:Y:S01]  /*88d0*/  @!PT LDS RZ, [RZ] ;  /* 0x00000000fffff984 */ /* 0x000fe20000000800 */
[----:B------:R-:W-:Y:S01]  /*88e0*/  @!PT LDS RZ, [RZ] ;  /* 0x00000000fffff984 */ /* 0x000fe20000000800 */
[----:B------:R-:W-:Y:S01]  /*88f0*/  @!P3 LDGSTS.E.BYPASS.LTC128B.128 [R235+0xe000], desc[UR4][R40.64] ;  /* 0x0e00000028ebbfae */ /* 0x000fe2000b981a04 */
[----:B------:R-:W-:Y:S02]  /*8900*/  LOP3.LUT R135, R135, R136, RZ, 0xfc, !PT ;  /* 0x0000008887877212 */ /* 0x000fe400078efcff */
[-C--:B--2---:R-:W-:Y:S01]  /*8910*/  IADD3 R38, P0, PT, R40, R33.reuse, RZ ;  /* 0x0000002128267210 */ /* 0x084fe20007f1e0ff */
[----:B------:R-:W-:Y:S02]  /*8920*/  @P3 STS.128 [R235+0xe000], RZ ;  /* 0x00e000ffeb003388 */ /* 0x000fe40000000c00 */
[----:B------:R-:W-:Y:S02]  /*8930*/  IMAD R188, R135, 0x2, R202 ;  /* 0x0000000287bc7824 */ /* 0x000fe400078e02ca */
[----:B------:R-:W-:Y:S01]  /*8940*/  @!PT LDS RZ, [RZ] ;  /* 0x00000000fffff984 */ /* 0x000fe20000000800 */
[----:B------:R-:W-:Y:S01]  /*8950*/  @!PT LDS RZ, [RZ] ;  /* 0x00000000fffff984 */ /* 0x000fe20000000800 */
[----:B------:R-:W-:Y:S01]  /*8960*/  @!PT LDS RZ, [RZ] ;  /* 0x00000000fffff984 */ /* 0x000fe20000000800 */
[----:B------:R-:W-:Y:S01]  /*8970*/  @!P1 LDGSTS.E.BYPASS.LTC128B.128 [R235+0x12000], desc[UR4][R40.64+0x80] ;  /* 0x1200008028eb9fae */ /* 0x000fe2000b981a04 */
[--C-:B------:R-:W-:Y:S03]  /*8980*/  IMAD.X R39, R41, 0x1, R32.reuse, P0 ;  /* 0x0000000129277824 */ /* 0x100fe600000e0620 */
        /* <DEDUP_REMOVED lines=10> */
[----:B------:R-:W-:Y:S01]  /*8a30*/  @!P1 LDGSTS.E.BYPASS.LTC128B.128 [R235+0x12800], desc[UR4][R38.64+0x80] ;  /* 0x1280008026eb9fae */ /* 0x000fe2000b981a04 */
        /* <DEDUP_REMOVED lines=11> */
[----:B------:R-:W-:Y:S01]  /*8af0*/  ISETP.GT.AND P0, PT, R221, R212, PT ;  /* 0x000000d4dd00720c */ /* 0x000fe20003f04270 */
[----:B------:R-:W-:Y:S01]  /*8b00*/  @!PT LDS RZ, [RZ] ;  /* 0x00000000fffff984 */ /* 0x000fe20000000800 */
[----:B------:R-:W-:Y:S01]  /*8b10*/  @!PT LDS RZ, [RZ] ;  /* 0x00000000fffff984 */ /* 0x000fe20000000800 */
[----:B------:R-:W-:Y:S01]  /*8b20*/  @!PT LDS RZ, [RZ] ;  /* 0x00000000fffff984 */ /* 0x000fe20000000800 */
[----:B------:R-:W-:Y:S02]  /*8b30*/  @!P1 LDGSTS.E.BYPASS.LTC128B.128 [R235+0x13000], desc[UR4][R36.64+0x80] ;  /* 0x1300008024eb9fae */ /* 0x000fe4000b981a04 */
[C---:B------:R-:W-:Y:S02]  /*8b40*/  IMAD.IADD R185, R203.reuse, 0x1, R188 ;  /* 0x00000001cbb97824 */ /* 0x040fe400078e02bc */
[----:B------:R-:W-:Y:S01]  /*8b50*/  @P1 STS.128 [R235+0x13000], RZ ;  /* 0x013000ffeb001388 */ /* 0x000fe20000000c00 */
[----:B------:R-:W-:Y:S03]  /*8b60*/  IMAD.IADD R139, R203, 0x1, R186 ;  /* 0x00000001cb8b7824 */ /* 0x000fe600078e02ba */
        /* <DEDUP_REMOVED lines=11> */
[----:B------:R-:W2:Y:S04]  /*8c20*/  LDSM.16.M88.4 R140, [R186+0x4000] ;  /* 0x00400000ba8c783b */ /* 0x000ea80000000200 */
[----:B------:R-:W3:Y:S04]  /*8c30*/  LDSM.16.M88.4 R144, [R186+0x4800] ;  /* 0x00480000ba90783b */ /* 0x000ee80000000200 */
[----:B------:R-:W4:Y:S04]  /*8c40*/  LDSM.16.M88.4 R148, [R186+0x5000] ;  /* 0x00500000ba94783b */ /* 0x000f280000000200 */
[----:B------:R-:W0:Y:S04]  /*8c50*/  LDGDEPBAR ;  /* 0x00000000000079af */ /* 0x000e280000000000 */
[----:B------:R-:W5:Y:S04]  /*8c60*/  LDSM.16.M88.4 R152, [R186+0x5800] ;  /* 0x00580000ba98783b */ /* 0x000f680000000200 */
[----:B------:R-:W1:Y:S04]  /*8c70*/  LDSM.16.M88.4 R156, [R186+0x6000] ;  /* 0x00600000ba9c783b */ /* 0x000e680000000200 */
[----:B------:R-:W1:Y:S04]  /*8c80*/  LDSM.16.M88.4 R160, [R186+0x6800] ;  /* 0x00680000baa0783b */ /* 0x000e680000000200 */
[----:B------:R-:W1:Y:S04]  /*8c90*/  LDSM.16.M88.4 R164, [R186+0x7000] ;  /* 0x00700000baa4783b */ /* 0x000e680000000200 */
[----:B------:R-:W1:Y:S04]  /*8ca0*/  LDSM.16.M88.4 R168, [R186+0x7800] ;  /* 0x00780000baa8783b */ /* 0x000e680000000200 */
[----:B------:R-:W-:Y:S01]  /*8cb0*/  LDSM.16.M88.4 R172, [R185] ;  /* 0x00000000b9ac783b */ /* 0x000fe20000000200 */
[C---:B--2---:R-:W-:Y:S03]  /*8cc0*/  HMMA.16816.F32 R4, R132.reuse, R140, RZ ;  /* 0x0000008c8404723c */ /* 0x044fe600000018ff */
[----:B------:R-:W2:Y:S04]  /*8cd0*/  LDSM.16.M88.4 R176, [R139+0x4000] ;  /* 0x004000008bb0783b */ /* 0x000ea80000000200 */
[----:B------:R-:W2:Y:S01]  /*8ce0*/  LDSM.16.M88.4 R180, [R139+0x4800] ;  /* 0x004800008bb4783b */ /* 0x000ea20000000200 */
[C---:B------:R-:W-:Y:S03]  /*8cf0*/  HMMA.16816.F32 R8, R132.reuse, R142, RZ ;  /* 0x0000008e8408723c */ /* 0x040fe600000018ff */
[----:B------:R-:W2:Y:S05]  /*8d00*/  LDSM.16.M88.4 R140, [R139+0x5000] ;  /* 0x005000008b8c783b */ /* 0x000eaa0000000200 */
[C---:B---3--:R-:W-:Y:S08]  /*8d10*/  HMMA.16816.F32 R12, R132.reuse, R144, RZ ;  /* 0x00000090840c723c */ /* 0x048ff000000018ff */
[C---:B------:R-:W-:Y:S01]  /*8d20*/  HMMA.16816.F32 R16, R132.reuse, R146, RZ ;  /* 0x000000928410723c */ /* 0x040fe200000018ff */
[----:B------:R-:W-:Y:S07]  /*8d30*/  LDSM.16.M88.4 R144, [R139+0x6000] ;  /* 0x006000008b90783b */ /* 0x000fee0000000200 */
[C---:B----4-:R-:W-:Y:S08]  /*8d40*/  HMMA.16816.F32 R20, R132.reuse, R148, RZ ;  /* 0x000000948414723c */ /* 0x050ff000000018ff */
[C---:B------:R-:W-:Y:S01]  /*8d50*/  HMMA.16816.F32 R24, R132.reuse, R150, RZ ;  /* 0x000000968418723c */ /* 0x040fe200000018ff */
[----:B------:R-:W-:Y:S07]  /*8d60*/  LDSM.16.M88.4 R148, [R139+0x6800] ;  /* 0x006800008b94783b */ /* 0x000fee0000000200 */
[C---:B-----5:R-:W-:Y:S01]  /*8d70*/  HMMA.16816.F32 R28, R132.reuse, R152, RZ ;  /* 0x00000098841c723c */ /* 0x060fe200000018ff */
[----:B------:R-:W-:Y:S05]  /*8d80*/  SEL R153, R197, 0xffffffc0, !P2 ;  /* 0xffffffc0c5997807 */ /* 0x000fea0005000000 */
[C---:B------:R-:W-:Y:S02]  /*8d90*/  IMAD.IADD R184, R153.reuse, 0x1, R188 ;  /* 0x0000000199b87824 */ /* 0x040fe400078e02bc */
[C---:B-1----:R-:W-:Y:S01]  /*8da0*/  HMMA.16816.F32 R32, R132.reuse, R154, RZ ;  /* 0x0000009a8420723c */ /* 0x042fe200000018ff */
[----:B------:R-:W-:Y:S02]  /*8db0*/  IMAD.IADD R138, R153, 0x1, R186 ;  /* 0x00000001998a7824 */ /* 0x000fe400078e02ba */
[----:B------:R-:W-:Y:S01]  /*8dc0*/  LDSM.16.M88.4 R152, [R139+0x7000] ;  /* 0x007000008b98783b */ /* 0x000fe20000000200 */
[C---:B------:R-:W-:Y:S02]  /*8dd0*/  IMAD.IADD R206, R203.reuse, 0x1, R184 ;  /* 0x00000001cbce7824 */ /* 0x040fe400078e02b8 */
[----:B------:R-:W-:Y:S02]  /*8de0*/  IMAD.IADD R205, R203, 0x1, R138 ;  /* 0x00000001cbcd7824 */ /* 0x000fe400078e028a */
[C---:B------:R-:W-:Y:S03]  /*8df0*/  HMMA.16816.F32 R36, R132.reuse, R156, RZ ;  /* 0x0000009c8424723c */ /* 0x040fe600000018ff */
[----:B------:R-:W-:Y:S05]  /*8e00*/  LDSM.16.M88.4 R192, [R205+0xb000] ;  /* 0x00b00000cdc0783b */ /* 0x000fea0000000200 */
[C---:B------:R-:W-:Y:S01]  /*8e10*/  HMMA.16816.F32 R40, R132.reuse, R158, RZ ;  /* 0x0000009e8428723c */ /* 0x040fe200000018ff */
[----:B------:R-:W-:Y:S07]  /*8e20*/  LDSM.16.M88.4 R156, [R139+0x7800] ;  /* 0x007800008b9c783b */ /* 0x000fee0000000200 */
        /* <DEDUP_REMOVED lines=253> */
.L_x_1472:
[----:B------:R-:W-:Y:S05]  /*9e00*/  BSYNC.RECONVERGENT B0 ;  /* 0x0000000000007941 */ /* 0x000fea0003800200 */
.L_x_1471:
        /* <DEDUP_REMOVED lines=8> */
[----:B------:R-:W-:Y:S01]  /*9e90*/  IADD3 R144, P5, PT, R133, R138, RZ ;  /* 0x0000008a85907210 */ /* 0x000fe20007fbe0ff */
        /* <DEDUP_REMOVED lines=8> */
[----:B-1----:R-:W-:Y:S05]  /*9f20*/  @!P1 IMAD.MOV.U32 R215, RZ, RZ, R213 ;  /* 0x000000ffffd79224 */ /* 0x002fea00078e00d5 */
        /* <DEDUP_REMOVED lines=80> */
.L_x_1470:
[----:B------:R-:W-:Y:S05]  /*a430*/  BSYNC.RECONVERGENT B1 ;  /* 0x0000000000017941 */ /* 0x000fea0003800200 */
.L_x_1469:
[----:B--2---:R-:W2:Y:S01]  /*a440*/  LD.E R135, desc[UR4][R2.64+0xdc] ;  /* 0x0000dc0402877980 */ /* 0x004ea2000c101900 */
        /* <DEDUP_REMOVED lines=545> */
.L_x_1466:
        /* <DEDUP_REMOVED lines=10> */
.L_x_1495:
[----:B------:R-:W2:Y:S01]  /*c700*/  MUFU.RCP R8, R5 ;  /* 0x0000000500087308 */ /* 0x000ea20000001000 */
[----:B----4-:R-:W-:Y:S01]  /*c710*/  FADD.FTZ R4, R9, R10 ;  /* 0x0000000a09047221 */ /* 0x010fe20000010000 */
[----:B------:R-:W-:Y:S01]  /*c720*/  SHF.L.U32 R6, R200, 0x4, RZ ;  /* 0x00000004c8067819 */ /* 0x000fe200000006ff */
[----:B------:R-:W-:Y:S05]  /*c730*/  WARPSYNC.ALL ;  /* 0x0000000000007948 */ /* 0x000fea0003800000 */
[----:B------:R-:W4:Y:S01]  /*c740*/  MUFU.RCP R7, R4 ;  /* 0x0000000400077308 */ /* 0x000f220000001000 */
[----:B------:R-:W-:Y:S01]  /*c750*/  BAR.SYNC.DEFER_BLOCKING 0x0 ;  /* 0x0000000000007b1d */ /* 0x000fe20000010000 */
[----:B------:R-:W-:-:S02]  /*c760*/  FSETP.NE.FTZ.AND P1, PT, R5, RZ, PT ;  /* 0x000000ff0500720b */ /* 0x000fc40003f35000 */
[----:B------:R-:W-:Y:S02]  /*c770*/  SHF.L.U32 R12, R200, 0x1, RZ ;  /* 0x00000001c80c7819 */ /* 0x000fe400000006ff */
[----:B---3--:R-:W-:Y:S02]  /*c780*/  LOP3.LUT R9, R6, 0x1c0, RZ, 0xc0, !PT ;  /* 0x000001c006097812 */ /* 0x008fe400078ec0ff */
[----:B------:R-:W-:Y:S02]  /*c790*/  FSETP.NE.FTZ.AND P0, PT, R4, RZ, PT ;  /* 0x000000ff0400720b */ /* 0x000fe40003f15000 */
[--C-:B------:R-:W-:Y:S02]  /*c7a0*/  LOP3.LUT R10, R199, 0x6, R12.reuse, 0xf8, !PT ;  /* 0x00000006c70a7812 */ /* 0x100fe400078ef80c */
[----:B------:R-:W-:Y:S02]  /*c7b0*/  LOP3.LUT R9, R9, 0x38, R12, 0xf8, !PT ;  /* 0x0000003809097812 */ /* 0x000fe400078ef80c */
[----:B------:R-:W-:-:S02]  /*c7c0*/  R2P PR, R200, 0x18 ;  /* 0x00000018c8007804 */ /* 0x000fc40000000000 */
[----:B--2---:R-:W-:Y:S02]  /*c7d0*/  FSEL R8, R8, 1, P1 ;  /* 0x3f80000008087808 */ /* 0x004fe40000800000 */
        /* <DEDUP_REMOVED lines=35> */
[----:B------:R-:W-:Y:S01]  /*ca10*/  FMUL.FTZ R130, R7, R130 ;  /* 0x0000008207827220 */ /* 0x000fe20000410000 */
[----:B------:R-:W-:Y:S01]  /*ca20*/  SEL R8, R197, 0xffffffc0, !P3 ;  /* 0xffffffc0c5087807 */ /* 0x000fe20005800000 */
[C---:B------:R-:W-:Y:S01]  /*ca30*/  FMUL.FTZ R131, R7.reuse, R131 ;  /* 0x0000008307837220 */ /* 0x040fe20000410000 */
[----:B------:R-:W-:Y:S01]  /*ca40*/  SEL R198, R198, 0xffffffe0, !P2 ;  /* 0xffffffe0c6c67807 */ /* 0x000fe20005000000 */
[----:B------:R-:W-:Y:S01]  /*ca50*/  FMUL.FTZ R126, R7, R126 ;  /* 0x0000007e077e7220 */ /* 0x000fe20000410000 */
[----:B------:R-:W-:Y:S01]  /*ca60*/  IADD3 R13, PT, PT, R9, 0x80, RZ ;  /* 0x00000080090d7810 */ /* 0x000fe20007ffe0ff */
[C---:B------:R-:W-:Y:S01]  /*ca70*/  FMUL.FTZ R127, R7.reuse, R127 ;  /* 0x0000007f077f7220 */ /* 0x040fe20000410000 */
[----:B------:R-:W-:Y:S01]  /*ca80*/  IADD3 R11, PT, PT, R8, R9, RZ ;  /* 0x00000009080b7210 */ /* 0x000fe20007ffe0ff */
[----:B------:R-:W-:Y:S01]  /*ca90*/  FMUL.FTZ R70, R7, R70 ;  /* 0x0000004607467220 */ /* 0x000fe20000410000 */
        /* <DEDUP_REMOVED lines=39> */
[----:B------:R2:W-:Y:S04]  /*cd10*/  STS.64 [R10], R72 ;  /* 0x000000480a007388 */ /* 0x0005e80000000a00 */
[----:B------:R-:W-:Y:S04]  /*cd20*/  STS.64 [R10+0x800], R74 ;  /* 0x0008004a0a007388 */ /* 0x000fe80000000a00 */
[----:B------:R-:W-:Y:S04]  /*cd30*/  STS.64 [R13], R76 ;  /* 0x0000004c0d007388 */ /* 0x000fe80000000a00 */
[----:B------:R3:W-:Y:S04]  /*cd40*/  STS.64 [R13+0x800], R78 ;  /* 0x0008004e0d007388 */ /* 0x0007e80000000a00 */
        /* <DEDUP_REMOVED lines=20> */
[----:B------:R1:W-:Y:S04]  /*ce90*/  STS.64 [R198+0x4000], R116 ;  /* 0x00400074c6007388 */ /* 0x0003e80000000a00 */
[----:B------:R1:W-:Y:S04]  /*cea0*/  STS.64 [R198+0x4800], R118 ;  /* 0x00480076c6007388 */ /* 0x0003e80000000a00 */
[----:B--2---:R-:W2:Y:S04]  /*ceb0*/  LD.E.64 R72, desc[UR4][R2.64+0xb0] ;  /* 0x0000b00402487980 */ /* 0x004ea8000c101b00 */
[----:B------:R-:W2:Y:S01]  /*cec0*/  LD.E R12, desc[UR4][R2.64+0x60] ;  /* 0x00006004020c7980 */ /* 0x000ea2000c101900 */
[----:B------:R-:W1:Y:S03]  /*ced0*/  @P0 MUFU.LG2 R4, R4 ;  /* 0x0000000400040308 */ /* 0x000e660000000c00 */
[----:B------:R2:W5:Y:S01]  /*cee0*/  LD.E R68, desc[UR4][R2.64+0xcc] ;  /* 0x0000cc0402447980 */ /* 0x000562000c101900 */
[----:B------:R-:W-:-:S02]  /*cef0*/  SHF.L.U32 R69, R200, 0x2, RZ ;  /* 0x00000002c8457819 */ /* 0x000fc400000006ff */
[----:B------:R-:W-:Y:S01]  /*cf00*/  LOP3.LUT R6, R6, 0x10, RZ, 0xc0, !PT ;  /* 0x0000001006067812 */ /* 0x000fe200078ec0ff */
[----:B---3--:R3:W5:Y:S01]  /*cf10*/  LD.E.64 R78, desc[UR4][R2.64+0x78] ;  /* 0x00007804024e7980 */ /* 0x008762000c101b00 */
[----:B------:R-:W3:Y:S01]  /*cf20*/  @P1 MUFU.LG2 R5, R5 ;  /* 0x0000000500051308 */ /* 0x000ee20000000c00 */
[----:B----4-:R-:W-:Y:S02]  /*cf30*/  LOP3.LUT R8, R69, 0x1f8, RZ, 0xc0, !PT ;  /* 0x000001f845087812 */ /* 0x010fe400078ec0ff */
[----:B------:R4:W5:Y:S01]  /*cf40*/  LD.E.64 R76, desc[UR4][R2.64+0xa8] ;  /* 0x0000a804024c7980 */ /* 0x000962000c101b00 */
[----:B------:R-:W-:Y:S02]  /*cf50*/  SHF.R.U32.HI R9, RZ, 0x2, R200 ;  /* 0x00000002ff097819 */ /* 0x000fe400000116c8 */
[----:B------:R-:W-:Y:S02]  /*cf60*/  LOP3.LUT R7, R8, 0x38, R201, 0x78, !PT ;  /* 0x0000003808077812 */ /* 0x000fe400078e78c9 */
[----:B------:R-:W-:-:S02]  /*cf70*/  LOP3.LUT R70, R201, 0x30, RZ, 0xc0, !PT ;  /* 0x00000030c9467812 */ /* 0x000fc400078ec0ff */
[----:B------:R-:W-:Y:S01]  /*cf80*/  LEA R7, R7, R6, 0x2 ;  /* 0x0000000607077211 */ /* 0x000fe200078e10ff */
[----:B-1----:R-:W-:Y:S01]  /*cf90*/  @P0 FMUL.FTZ R6, R4, 0.69314718246459960938 ;  /* 0x3f31721804060820 */ /* 0x002fe20000410000 */
[----:B------:R-:W-:Y:S02]  /*cfa0*/  SHF.L.U32 R4, R219, 0x6, RZ ;  /* 0x00000006db047819 */ /* 0x000fe400000006ff */
[----:B------:R-:W-:Y:S01]  /*cfb0*/  IADD3 R202, PT, PT, R202, R7, RZ ;  /* 0x00000007caca7210 */ /* 0x000fe20007ffe0ff */
[----:B------:R-:W-:Y:S01]  /*cfc0*/  BAR.SYNC.DEFER_BLOCKING 0x0 ;  /* 0x0000000000007b1d */ /* 0x000fe20000010000 */
[----:B------:R-:W-:Y:S01]  /*cfd0*/  MOV R71, 0xff800000 ;  /* 0xff80000000477802 */ /* 0x000fe20000000f00 */
[----:B-----5:R-:W-:Y:S01]  /*cfe0*/  @P0 FFMA.FTZ R71, R0, R133, R6 ;  /* 0x0000008500470223 */ /* 0x020fe20000010006 */
[----:B---3--:R-:W-:Y:S01]  /*cff0*/  @P1 FMUL.FTZ R5, R5, 0.69314718246459960938 ;  /* 0x3f31721805051820 */ /* 0x008fe20000410000 */
[----:B------:R-:W-:Y:S02]  /*d000*/  LOP3.LUT R70, R70, 0x7, R9, 0xf8, !PT ;  /* 0x0000000746467812 */ /* 0x000fe400078ef809 */
[----:B------:R-:W-:Y:S01]  /*d010*/  LOP3.LUT P0, RZ, R200, 0x3, RZ, 0xc0, !PT ;  /* 0x00000003c8ff7812 */ /* 0x000fe2000780c0ff */
[----:B------:R4:W1:Y:S04]  /*d020*/  LDS.128 R64, [R202] ;  /* 0x00000000ca407984 */ /* 0x0008680000000c00 */
[----:B------:R4:W3:Y:S04]  /*d030*/  LDS.128 R60, [R202+0x800] ;  /* 0x00080000ca3c7984 */ /* 0x0008e80000000c00 */
        /* <DEDUP_REMOVED lines=12> */
[----:B------:R-:W-:Y:S01]  /*d100*/  BSSY.RECONVERGENT B0, `(.L_x_1475) ;  /* 0x0000012000007945 */ /* 0x000fe20003800200 */
[----:B--2---:R-:W-:Y:S01]  /*d110*/  IMAD R225, R72, UR8, R225 ;  /* 0x0000000848e17c24 */ /* 0x004fe2000f8e02e1 */
[----:B------:R-:W-:Y:S01]  /*d120*/  MOV R72, 0xff800000 ;  /* 0xff80000000487802 */ /* 0x000fe20000000f00 */
[----:B------:R-:W-:-:S02]  /*d130*/  @P1 FFMA.FTZ R72, R0, R134, R5 ;  /* 0x0000008600481223 */ /* 0x000fc40000010005 */
[----:B------:R-:W-:-:S04]  /*d140*/  IMAD R12, R225, R12, R223 ;  /* 0x0000000ce10c7224 */ /* 0x000fc800078e02df */
[----:B------:R-:W-:Y:S02]  /*d150*/  IMAD R73, R73, R12, R4 ;  /* 0x0000000c49497224 */ /* 0x000fe400078e0204 */
[----:B------:R4:W2:Y:S04]  /*d160*/  LDS.128 R12, [R202+0x6800] ;  /* 0x00680000ca0c7984 */ /* 0x0008a80000000c00 */
[----:B------:R4:W1:Y:S01]  /*d170*/  LDS.128 R4, [R202+0x7800] ;  /* 0x00780000ca047984 */ /* 0x0008620000000c00 */
[----:B---3--:R-:W-:Y:S05]  /*d180*/  @P0 BRA `(.L_x_1476) ;  /* 0x0000000000240947 */ /* 0x008fea0003800000 */
[C---:B------:R-:W-:Y:S01]  /*d190*/  VIADD R74, R70.reuse, 0x8 ;  /* 0x00000008464a7836 */ /* 0x040fe20000000000 */
[C---:B------:R-:W-:Y:S02]  /*d1a0*/  IADD3 R0, P0, PT, R73.reuse, R70, RZ ;  /* 0x0000004649007210 */ /* 0x040fe40007f1e0ff */
[-C--:B------:R-:W-:Y:S02]  /*d1b0*/  ISETP.GE.AND P2, PT, R70, R207.reuse, PT ;  /* 0x000000cf4600720c */ /* 0x080fe40003f46270 */
[----:B------:R-:W-:Y:S02]  /*d1c0*/  ISETP.GE.AND P1, PT, R74, R207, PT ;  /* 0x000000cf4a00720c */ /* 0x000fe40003f26270 */
[----:B------:R-:W-:Y:S02]  /*d1d0*/  LEA.HI.X.SX32 R75, R73, RZ, 0x1, P0 ;  /* 0x000000ff494b7211 */ /* 0x000fe400000f0eff */
[----:B------:R-:W-:-:S04]  /*d1e0*/  LEA R74, P0, R0, R76, 0x2 ;  /* 0x0000004c004a7211 */ /* 0x000fc800078010ff */
[----:B------:R-:W-:-:S05]  /*d1f0*/  LEA.HI.X R75, R0, R77, R75, 0x2, P0 ;  /* 0x0000004d004b7211 */ /* 0x000fca00000f144b */
[----:B------:R3:W-:Y:S04]  /*d200*/  @!P2 ST.E desc[UR4][R74.64], R72 ;  /* 0x000000484a00a985 */ /* 0x0007e8000c101904 */
[----:B------:R3:W-:Y:S02]  /*d210*/  @!P1 ST.E desc[UR4][R74.64+0x20], R71 ;  /* 0x000020474a009985 */ /* 0x0007e4000c101904 */
.L_x_1476:
[----:B------:R-:W-:Y:S05]  /*d220*/  BSYNC.RECONVERGENT B0 ;  /* 0x0000000000007941 */ /* 0x000fea0003800200 */
.L_x_1475:
[----:B------:R-:W-:Y:S01]  /*d230*/  SHF.R.U32.HI R200, RZ, 0x4, R200 ;  /* 0x00000004ffc87819 */ /* 0x000fe200000116c8 */
[----:B----4-:R4:W5:Y:S01]  /*d240*/  LD.E R2, desc[UR4][R2.64+0xc0] ;  /* 0x0000c00402027980 */ /* 0x010962000c101900 */
[----:B------:R-:W-:Y:S01]  /*d250*/  LOP3.LUT R196, R196, 0x1f80, RZ, 0xc0, !PT ;  /* 0x00001f80c4c47812 */ /* 0x000fe200078ec0ff */
[----:B------:R-:W-:Y:S01]  /*d260*/  IMAD R68, R73, R68, RZ ;  /* 0x0000004449447224 */ /* 0x000fe200078e02ff */
[CC--:B------:R-:W-:Y:S01]  /*d270*/  ISETP.GE.AND P3, PT, R200.reuse, R207.reuse, PT ;  /* 0x000000cfc800720c */ /* 0x0c0fe20003f66270 */
[----:B------:R-:W-:Y:S01]  /*d280*/  VIADD R0, R200, 0x8 ;  /* 0x00000008c8007836 */ /* 0x000fe20000000000 */
[----:B---3--:R-:W-:Y:S01]  /*d290*/  LOP3.LUT R71, R196, 0x3c, R69, 0xf8, !PT ;  /* 0x0000003cc4477812 */ /* 0x008fe200078ef845 */
[C---:B------:R-:W-:Y:S01]  /*d2a0*/  VIADD R70, R200.reuse, 0x18 ;  /* 0x00000018c8467836 */ /* 0x040fe20000000000 */
[----:B------:R-:W-:Y:S01]  /*d2b0*/  LOP3.LUT R69, R69, 0x3c, RZ, 0xc0, !PT ;  /* 0x0000003c45457812 */ /* 0x000fe200078ec0ff */
[----:B------:R-:W-:Y:S01]  /*d2c0*/  VIADD R72, R200, 0x10 ;  /* 0x00000010c8487836 */ /* 0x000fe20000000000 */
[-C--:B------:R-:W-:Y:S01]  /*d2d0*/  ISETP.GE.AND P1, PT, R0, R207.reuse, PT ;  /* 0x000000cf0000720c */ /* 0x080fe20003f26270 */
[----:B------:R-:W-:Y:S01]  /*d2e0*/  VIADD R0, R200, 0x20 ;  /* 0x00000020c8007836 */ /* 0x000fe20000000000 */
[-C--:B------:R-:W-:Y:S01]  /*d2f0*/  ISETP.GE.AND P2, PT, R70, R207.reuse, PT ;  /* 0x000000cf4600720c */ /* 0x080fe20003f46270 */
[----:B------:R-:W-:Y:S01]  /*d300*/  BSSY.RECONVERGENT B0, `(.L_x_1477) ;  /* 0x0000011000007945 */ /* 0x000fe20003800200 */
[----:B------:R-:W-:-:S02]  /*d310*/  ISETP.GE.AND P0, PT, R72, R207, PT ;  /* 0x000000cf4800720c */ /* 0x000fc40003f06270 */
[----:B------:R-:W-:Y:S01]  /*d320*/  ISETP.GE.AND P6, PT, R0, R207, PT ;  /* 0x000000cf0000720c */ /* 0x000fe20003fc6270 */
[----:B------:R-:W-:-:S05]  /*d330*/  VIADD R0, R200, 0x28 ;  /* 0x00000028c8007836 */ /* 0x000fca0000000000 */
[----:B------:R-:W-:Y:S01]  /*d340*/  ISETP.GE.AND P5, PT, R0, R207, PT ;  /* 0x000000cf0000720c */ /* 0x000fe20003fa6270 */
[----:B------:R-:W-:Y:S01]  /*d350*/  VIADD R0, R200, 0x30 ;  /* 0x00000030c8007836 */ /* 0x000fe20000000000 */
[----:B----4-:R-:W-:Y:S02]  /*d360*/  P2R R3, PR, RZ, 0x4 ;  /* 0x00000004ff037803 */ /* 0x010fe40000000000 */
[----:B------:R-:W-:Y:S02]  /*d370*/  IADD3 R73, P2, PT, R71, R68, RZ ;  /* 0x0000004447497210 */ /* 0x000fe40007f5e0ff */
[----:B------:R-:W-:Y:S02]  /*d380*/  LOP3.LUT R71, R69, 0x40, RZ, 0xfc, !PT ;  /* 0x0000004045477812 */ /* 0x000fe400078efcff */
[----:B------:R-:W-:Y:S01]  /*d390*/  LEA.HI.X.SX32 R68, R68, RZ, 0x1, P2 ;  /* 0x000000ff44447211 */ /* 0x000fe200010f0eff */
[----:B------:R-:W-:Y:S08]  /*d3a0*/  @P3 BRA `(.L_x_1478) ;  /* 0x0000000000183947 */ /* 0x000ff00003800000 */
[----:B------:R-:W-:Y:S02]  /*d3b0*/  LEA R74, P2, R73, R78, 0x2 ;  /* 0x0000004e494a7211 */ /* 0x000fe400078410ff */
[-C--:B-----5:R-:W-:Y:S02]  /*d3c0*/  ISETP.GE.AND P3, PT, R69, R2.reuse, PT ;  /* 0x000000024500720c */ /* 0x0a0fe40003f66270 */
[----:B------:R-:W-:Y:S02]  /*d3d0*/  LEA.HI.X R75, R73, R79, R68, 0x2, P2 ;  /* 0x0000004f494b7211 */ /* 0x000fe400010f1444 */
[----:B------:R-:W-:-:S09]  /*d3e0*/  ISETP.GE.AND P2, PT, R71, R2, PT ;  /* 0x000000024700720c */ /* 0x000fd20003f46270 */
[----:B-1----:R3:W-:Y:S04]  /*d3f0*/  @!P3 ST.E.128 desc[UR4][R74.64], R64 ;  /* 0x000000404a00b985 */ /* 0x0027e8000c101d04 */
[----:B------:R3:W-:Y:S02]  /*d400*/  @!P2 ST.E.128 desc[UR4][R74.64+0x100], R32 ;  /* 0x000100204a00a985 */ /* 0x0007e4000c101d04 */
.L_x_1478:
[----:B------:R-:W-:Y:S05]  /*d410*/  BSYNC.RECONVERGENT B0 ;  /* 0x0000000000007941 */ /* 0x000fea0003800200 */
.L_x_1477:
[----:B------:R-:W-:Y:S01]  /*d420*/  BSSY.RECONVERGENT B0, `(.L_x_1479) ;  /* 0x000000c000007945 */ /* 0x000fe20003800200 */
[----:B------:R-:W-:Y:S02]  /*d430*/  ISETP.GE.AND P4, PT, R0, R207, PT ;  /* 0x000000cf0000720c */ /* 0x000fe40003f86270 */
[----:B------:R-:W-:Y:S01]  /*d440*/  IADD3 R200, PT, PT, R200, 0x38, RZ ;  /* 0x00000038c8c87810 */ /* 0x000fe20007ffe0ff */
[----:B------:R-:W-:Y:S05]  /*d450*/  @P1 BRA `(.L_x_1480) ;  /* 0x0000000000201947 */ /* 0x000fea0003800000 */
[-C--:B-----5:R-:W-:Y:S02]  /*d460*/  ISETP.GE.AND P3, PT, R69, R2.reuse, PT ;  /* 0x000000024500720c */ /* 0x0a0fe40003f66270 */
[----:B------:R-:W-:-:S11]  /*d470*/  ISETP.GE.AND P2, PT, R71, R2, PT ;  /* 0x000000024700720c */ /* 0x000fd60003f46270 */
[----:B-1-3--:R-:W-:-:S04]  /*d480*/  @!P3 LEA R34, P1, R73, R78, 0x2 ;  /* 0x0000004e4922b211 */ /* 0x00afc800078210ff */
[C---:B------:R-:W-:Y:S02]  /*d490*/  @!P3 LEA.HI.X R35, R73.reuse, R79, R68, 0x2, P1 ;  /* 0x0000004f4923b211 */ /* 0x040fe400008f1444 */
[----:B------:R-:W-:-:S03]  /*d4a0*/  @!P2 LEA R32, P1, R73, R78, 0x2 ;  /* 0x0000004e4920a211 */ /* 0x000fc600078210ff */
[----:B------:R4:W-:Y:S01]  /*d4b0*/  @!P3 ST.E.128 desc[UR4][R34.64+0x1000], R60 ;  /* 0x0010003c2200b985 */ /* 0x0009e2000c101d04 */
[----:B------:R-:W-:-:S05]  /*d4c0*/  @!P2 LEA.HI.X R33, R73, R79, R68, 0x2, P1 ;  /* 0x0000004f4921a211 */ /* 0x000fca00008f1444 */
[----:B------:R4:W-:Y:S04]  /*d4d0*/  @!P2 ST.E.128 desc[UR4][R32.64+0x1100], R28 ;  /* 0x0011001c2000a985 */ /* 0x0009e8000c101d04 */
.L_x_1480:
[----:B------:R-:W-:Y:S05]  /*d4e0*/  BSYNC.RECONVERGENT B0 ;  /* 0x0000000000007941 */ /* 0x000fea0003800200 */
.L_x_1479:
[----:B------:R-:W-:Y:S01]  /*d4f0*/  BSSY.RECONVERGENT B0, `(.L_x_1481) ;  /* 0x000000b000007945 */ /* 0x000fe20003800200 */
[----:B------:R-:W-:-:S03]  /*d500*/  ISETP.GE.AND P3, PT, R200, R207, PT ;  /* 0x000000cfc800720c */ /* 0x000fc60003f66270 */
[----:B------:R-:W-:Y:S10]  /*d510*/  @P0 BRA `(.L_x_1482) ;  /* 0x0000000000200947 */ /* 0x000ff40003800000 */
[-C--:B-----5:R-:W-:Y:S02]  /*d520*/  ISETP.GE.AND P2, PT, R69, R2.reuse, PT ;  /* 0x000000024500720c */ /* 0x0a0fe40003f46270 */
[----:B------:R-:W-:-:S11]  /*d530*/  ISETP.GE.AND P1, PT, R71, R2, PT ;  /* 0x000000024700720c */ /* 0x000fd60003f26270 */
[----:B-1--4-:R-:W-:-:S04]  /*d540*/  @!P2 LEA R30, P0, R73, R78, 0x2 ;  /* 0x0000004e491ea211 */ /* 0x012fc800078010ff */
[C---:B------:R-:W-:Y:S02]  /*d550*/  @!P2 LEA.HI.X R31, R73.reuse, R79, R68, 0x2, P0 ;  /* 0x0000004f491fa211 */ /* 0x040fe400000f1444 */
[----:B------:R-:W-:-:S03]  /*d560*/  @!P1 LEA R28, P0, R73, R78, 0x2 ;  /* 0x0000004e491c9211 */ /* 0x000fc600078010ff */
[----:B------:R1:W-:Y:S01]  /*d570*/  @!P2 ST.E.128 desc[UR4][R30.64+0x2000], R56 ;  /* 0x002000381e00a985 */ /* 0x0003e2000c101d04 */
[----:B------:R-:W-:-:S05]  /*d580*/  @!P1 LEA.HI.X R29, R73, R79, R68, 0x2, P0 ;  /* 0x0000004f491d9211 */ /* 0x000fca00000f1444 */
[----:B------:R1:W-:Y:S04]  /*d590*/  @!P1 ST.E.128 desc[UR4][R28.64+0x2100], R24 ;  /* 0x002100181c009985 */ /* 0x0003e8000c101d04 */
.L_x_1482:
[----:B------:R-:W-:Y:S05]  /*d5a0*/  BSYNC.RECONVERGENT B0 ;  /* 0x0000000000007941 */ /* 0x000fea0003800200 */
.L_x_1481:
[----:B------:R-:W-:Y:S01]  /*d5b0*/  ISETP.NE.AND P0, PT, R3, RZ, PT ;  /* 0x000000ff0300720c */ /* 0x000fe20003f05270 */
[----:B------:R-:W-:-:S12]  /*d5c0*/  BSSY.RECONVERGENT B0, `(.L_x_1483) ;  /* 0x000000a000007945 */ /* 0x000fd80003800200 */
[----:B------:R-:W-:Y:S05]  /*d5d0*/  @P0 BRA `(.L_x_1484) ;  /* 0x0000000000200947 */ /* 0x000fea0003800000 */
[-C--:B-----5:R-:W-:Y:S02]  /*d5e0*/  ISETP.GE.AND P2, PT, R69, R2.reuse, PT ;  /* 0x000000024500720c */ /* 0x0a0fe40003f46270 */
[----:B------:R-:W-:-:S11]  /*d5f0*/  ISETP.GE.AND P1, PT, R71, R2, PT ;  /* 0x000000024700720c */ /* 0x000fd60003f26270 */
[----:B-1----:R-:W-:-:S04]  /*d600*/  @!P2 LEA R26, P0, R73, R78, 0x2 ;  /* 0x0000004e491aa211 */ /* 0x002fc800078010ff */
[C---:B------:R-:W-:Y:S02]  /*d610*/  @!P2 LEA.HI.X R27, R73.reuse, R79, R68, 0x2, P0 ;  /* 0x0000004f491ba211 */ /* 0x040fe400000f1444 */
[----:B------:R-:W-:-:S03]  /*d620*/  @!P1 LEA R24, P0, R73, R78, 0x2 ;  /* 0x0000004e49189211 */ /* 0x000fc600078010ff */
[----:B------:R1:W-:Y:S01]  /*d630*/  @!P2 ST.E.128 desc[UR4][R26.64+0x3000], R52 ;  /* 0x003000341a00a985 */ /* 0x0003e2000c101d04 */
[----:B------:R-:W-:-:S05]  /*d640*/  @!P1 LEA.HI.X R25, R73, R79, R68, 0x2, P0 ;  /* 0x0000004f49199211 */ /* 0x000fca00000f1444 */
[----:B------:R1:W-:Y:S04]  /*d650*/  @!P1 ST.E.128 desc[UR4][R24.64+0x3100], R20 ;  /* 0x0031001418009985 */ /* 0x0003e8000c101d04 */
.L_x_1484:
[----:B------:R-:W-:Y:S05]  /*d660*/  BSYNC.RECONVERGENT B0 ;  /* 0x0000000000007941 */ /* 0x000fea0003800200 */
.L_x_1483:
[----:B------:R-:W-:Y:S04]  /*d670*/  BSSY.RECONVERGENT B0, `(.L_x_1485) ;  /* 0x000000a000007945 */ /* 0x000fe80003800200 */
[----:B------:R-:W-:Y:S05]  /*d680*/  @P6 BRA `(.L_x_1486) ;  /* 0x0000000000206947 */ /* 0x000fea0003800000 */
[-C--:B-----5:R-:W-:Y:S02]  /*d690*/  ISETP.GE.AND P6, PT, R69, R2.reuse, PT ;  /* 0x000000024500720c */ /* 0x0a0fe40003fc6270 */
[----:B------:R-:W-:-:S11]  /*d6a0*/  ISETP.GE.AND P1, PT, R71, R2, PT ;  /* 0x000000024700720c */ /* 0x000fd60003f26270 */
[CC--:B-1----:R-:W-:Y:S02]  /*d6b0*/  @!P6 LEA R22, P2, R73.reuse, R78.reuse, 0x2 ;  /* 0x0000004e4916e211 */ /* 0x0c2fe400078410ff */
[C---:B------:R-:W-:Y:S02]  /*d6c0*/  @!P1 LEA R20, P0, R73.reuse, R78, 0x2 ;  /* 0x0000004e49149211 */ /* 0x040fe400078010ff */
[CCC-:B------:R-:W-:Y:S02]  /*d6d0*/  @!P6 LEA.HI.X R23, R73.reuse, R79.reuse, R68.reuse, 0x2, P2 ;  /* 0x0000004f4917e211 */ /* 0x1c0fe400010f1444 */
[----:B------:R-:W-:-:S03]  /*d6e0*/  @!P1 LEA.HI.X R21, R73, R79, R68, 0x2, P0 ;  /* 0x0000004f49159211 */ /* 0x000fc600000f1444 */
[----:B------:R1:W-:Y:S04]  /*d6f0*/  @!P6 ST.E.128 desc[UR4][R22.64+0x4000], R48 ;  /* 0x004000301600e985 */ /* 0x0003e8000c101d04 */
[----:B------:R1:W-:Y:S02]  /*d700*/  @!P1 ST.E.128 desc[UR4][R20.64+0x4100], R16 ;  /* 0x0041001014009985 */ /* 0x0003e4000c101d04 */
.L_x_1486:
[----:B------:R-:W-:Y:S05]  /*d710*/  BSYNC.RECONVERGENT B0 ;  /* 0x0000000000007941 */ /* 0x000fea0003800200 */
.L_x_1485:
        /* <DEDUP_REMOVED lines=9> */
[----:B--2---:R1:W-:Y:S02]  /*d7b0*/  @!P1 ST.E.128 desc[UR4][R16.64+0x5100], R12 ;  /* 0x0051000c10009985 */ /* 0x0043e4000c101d04 */
.L_x_1488:
[----:B------:R-:W-:Y:S05]  /*d7c0*/  BSYNC.RECONVERGENT B0 ;  /* 0x0000000000007941 */ /* 0x000fea0003800200 */
.L_x_1487:
[----:B------:R-:W-:Y:S04]  /*d7d0*/  BSSY.RECONVERGENT B0, `(.L_x_1489) ;  /* 0x000000a000007945 */ /* 0x000fe80003800200 */
[----:B------:R-:W-:Y:S05]  /*d7e0*/  @P4 BRA `(.L_x_1490) ;  /* 0x0000000000204947 */ /* 0x000fea0003800000 */
[-C--:B-----5:R-:W-:Y:S02]  /*d7f0*/  ISETP.GE.AND P4, PT, R69, R2.reuse, PT ;  /* 0x000000024500720c */ /* 0x0a0fe40003f86270 */
[----:B------:R-:W-:-:S11]  /*d800*/  ISETP.GE.AND P1, PT, R71, R2, PT ;  /* 0x000000024700720c */ /* 0x000fd60003f26270 */
[CC--:B-12---:R-:W-:Y:S02]  /*d810*/  @!P4 LEA R14, P2, R73.reuse, R78.reuse, 0x2 ;  /* 0x0000004e490ec211 */ /* 0x0c6fe400078410ff */
[C---:B------:R-:W-:Y:S02]  /*d820*/  @!P1 LEA R12, P0, R73.reuse, R78, 0x2 ;  /* 0x0000004e490c9211 */ /* 0x040fe400078010ff */
[CCC-:B------:R-:W-:Y:S02]  /*d830*/  @!P4 LEA.HI.X R15, R73.reuse, R79.reuse, R68.reuse, 0x2, P2 ;  /* 0x0000004f490fc211 */ /* 0x1c0fe400010f1444 */
[----:B------:R-:W-:-:S03]  /*d840*/  @!P1 LEA.HI.X R13, R73, R79, R68, 0x2, P0 ;  /* 0x0000004f490d9211 */ /* 0x000fc600000f1444 */
[----:B------:R1:W-:Y:S04]  /*d850*/  @!P4 ST.E.128 desc[UR4][R14.64+0x6000], R40 ;  /* 0x006000280e00c985 */ /* 0x0003e8000c101d04 */
[----:B------:R1:W-:Y:S02]  /*d860*/  @!P1 ST.E.128 desc[UR4][R12.64+0x6100], R8 ;  /* 0x006100080c009985 */ /* 0x0003e4000c101d04 */
.L_x_1490:
[----:B------:R-:W-:Y:S05]  /*d870*/  BSYNC.RECONVERGENT B0 ;  /* 0x0000000000007941 */ /* 0x000fea0003800200 */
.L_x_1489:
[----:B------:R-:W-:-:S04]  /*d880*/  MOV R219, 0x0 ;  /* 0x0000000000db7802 */ /* 0x000fc80000000f00 */
[----:B-12345:R-:W-:Y:S05]  /*d890*/  @P3 RET.REL.NODEC R218 `(_ZN5flash24flash_fwd_splitkv_kernelI23Flash_fwd_kernel_traitsILi128ELi64ELi128ELi4ELb0ELb0EN7cutlass6half_tE19Flash_kernel_traitsILi128ELi64ELi128ELi4ES3_EELb0ELb0ELb0ELb0ELb0ELb0ELb1ELb0EEEvNS_16Flash_fwd_paramsE) ;  /* 0xffffff24dad83950 */ /* 0x03efea0003c3ffff */
[-C--:B------:R-:W-:Y:S01]  /*d8a0*/  ISETP.GE.AND P2, PT, R69, R2.reuse, PT ;  /* 0x000000024500720c */ /* 0x080fe20003f46270 */
[----:B------:R-:W-:Y:S01]  /*d8b0*/  IMAD.MOV.U32 R219, RZ, RZ, 0x0 ;  /* 0x00000000ffdb7424 */ /* 0x000fe200078e00ff */
[----:B------:R-:W-:-:S11]  /*d8c0*/  ISETP.GE.AND P0, PT, R71, R2, PT ;  /* 0x000000024700720c */ /* 0x000fd60003f06270 */
[----:B------:R-:W-:-:S04]  /*d8d0*/  @!P2 LEA R8, P1, R73, R78, 0x2 ;  /* 0x0000004e4908a211 */ /* 0x000fc800078210ff */
[----:B------:R-:W-:-:S05]  /*d8e0*/  @!P2 LEA.HI.X R9, R73, R79, R68, 0x2, P1 ;  /* 0x0000004f4909a211 */ /* 0x000fca00008f1444 */
[----:B------:R1:W-:Y:S02]  /*d8f0*/  @!P2 ST.E.128 desc[UR4][R8.64+0x7000], R36 ;  /* 0x007000240800a985 */ /* 0x0003e4000c101d04 */
[----:B-1----:R-:W-:Y:S05]  /*d900*/  @P0 RET.REL.NODEC R218 `(_ZN5flash24flash_fwd_splitkv_kernelI23Flash_fwd_kernel_traitsILi128ELi64ELi128ELi4ELb0ELb0EN7cutlass6half_tE19Flash_kernel_traitsILi128ELi64ELi128ELi4ES3_EELb0ELb0ELb0ELb0ELb0ELb0ELb1ELb0EEEvNS_16Flash_fwd_paramsE) ;  /* 0xffffff24dabc0950 */ /* 0x002fea0003c3ffff */
[----:B------:R-:W-:Y:S01]  /*d910*/  LEA R2, P0, R73, R78, 0x2 ;  /* 0x0000004e49027211 */ /* 0x000fe200078010ff */
[----:B------:R-:W-:-:S03]  /*d920*/  IMAD.MOV.U32 R219, RZ, RZ, 0x0 ;  /* 0x00000000ffdb7424 */ /* 0x000fc600078e00ff */
[----:B------:R-:W-:-:S05]  /*d930*/  LEA.HI.X R3, R73, R79, R68, 0x2, P0 ;  /* 0x0000004f49037211 */ /* 0x000fca00000f1444 */
[----:B------:R1:W-:Y:S02]  /*d940*/  ST.E.128 desc[UR4][R2.64+0x7100], R4 ;  /* 0x0071000402007985 */ /* 0x0003e4000c101d04 */
[----:B-1----:R-:W-:Y:S05]  /*d950*/  RET.REL.NODEC R218 `(_ZN5flash24flash_fwd_splitkv_kernelI23Flash_fwd_kernel_traitsILi128ELi64ELi128ELi4ELb0ELb0EN7cutlass6half_tE19Flash_kernel_traitsILi128ELi64ELi128ELi4ES3_EELb0ELb0ELb0ELb0ELb0ELb0ELb1ELb0EEEvNS_16Flash_fwd_paramsE) ;  /* 0xffffff24daa87950 */ /* 0x002fea0003c3ffff */
.L_x_1474:
[----:B------:R-:W-:Y:S01]  /*d960*/  MOV R7, 0x2 ;  /* 0x0000000200077802 */ /* 0x000fe20000000f00 */
[----:B------:R-:W-:Y:S01]  /*d970*/  IMAD.MOV.U32 R4, RZ, RZ, 0x1f ;  /* 0x0000001fff047424 */ /* 0x000fe200078e00ff */
[----:B------:R-:W-:-:S07]  /*d980*/  MOV R6, 0xffffffff ;  /* 0xffffffff00067802 */ /* 0x000fce0000000f00 */
[----:B-1---5:R-:W-:Y:S05]  /*d990*/  WARPSYNC.COLLECTIVE R6, `(.L_x_1491) ;  /* 0x0000000006087348 */ /* 0x022fea0003c00000 */
[----:B------:R2:W3:Y:S02]  /*d9a0*/  SHFL.BFLY P0, R10, R233, R7, R4 ;  /* 0x0c000007e90a7389 */ /* 0x0004e40000000004 */
[----:B-123-5:R-:W-:Y:S05]  /*d9b0*/  ENDCOLLECTIVE ;  /* 0x000000000000791b */ /* 0x02efea0003800000 */
.L_x_1491:
[----:B------:R-:W-:Y:S02]  /*d9c0*/  IMAD.MOV.U32 R8, RZ, RZ, R10 ;  /* 0x000000ffff087224 */ /* 0x000fe400078e000a */
[----:B------:R-:W-:Y:S02]  /*d9d0*/  IMAD.MOV.U32 R7, RZ, RZ, 0x1 ;  /* 0x00000001ff077424 */ /* 0x000fe400078e00ff */
[----:B------:R-:W-:-:S05]  /*d9e0*/  FADD.FTZ R8, R8, R233 ;  /* 0x000000e908087221 */ /* 0x000fca0000010000 */
[----:B------:R-:W-:-:S07]  /*d9f0*/  MOV R233, R8 ;  /* 0x0000000800e97202 */ /* 0x000fce0000000f00 */
[----:B------:R-:W-:Y:S05]  /*da00*/  WARPSYNC.COLLECTIVE R6, `(.L_x_1492) ;  /* 0x0000000006087348 */ /* 0x000fea0003c00000 */
[----:B------:R1:W2:Y:S02]  /*da10*/  SHFL.BFLY P0, R10, R233, R7, R4 ;  /* 0x0c000007e90a7389 */ /* 0x0002a40000000004 */
[----:B-12---:R-:W-:Y:S05]  /*da20*/  ENDCOLLECTIVE ;  /* 0x000000000000791b */ /* 0x006fea0003800000 */
.L_x_1492:
[----:B------:R-:W-:Y:S01]  /*da30*/  MOV R233, R231 ;  /* 0x000000e700e97202 */ /* 0x000fe20000000f00 */
[----:B------:R-:W-:Y:S01]  /*da40*/  IMAD.MOV.U32 R7, RZ, RZ, 0x2 ;  /* 0x00000002ff077424 */ /* 0x000fe200078e00ff */
[----:B------:R-:W-:-:S07]  /*da50*/  MOV R5, R10 ;  /* 0x0000000a00057202 */ /* 0x000fce0000000f00 */
[----:B------:R-:W-:Y:S05]  /*da60*/  WARPSYNC.COLLECTIVE R6, `(.L_x_1493) ;  /* 0x0000000006087348 */ /* 0x000fea0003c00000 */
[----:B------:R1:W2:Y:S02]  /*da70*/  SHFL.BFLY P0, R10, R233, R7, R4 ;  /* 0x0c000007e90a7389 */ /* 0x0002a40000000004 */
[----:B-12---:R-:W-:Y:S05]  /*da80*/  ENDCOLLECTIVE ;  /* 0x000000000000791b */ /* 0x006fea0003800000 */
.L_x_1493:
[----:B------:R-:W-:Y:S01]  /*da90*/  FADD.FTZ R5, R8, R5 ;  /* 0x0000000508057221 */ /* 0x000fe20000010000 */
[----:B------:R-:W-:Y:S01]  /*daa0*/  FADD.FTZ R9, R10, R231 ;  /* 0x000000e70a097221 */ /* 0x000fe20000010000 */
[----:B------:R-:W-:-:S04]  /*dab0*/  MOV R7, 0x1 ;  /* 0x0000000100077802 */ /* 0x000fc80000000f00 */
[----:B------:R-:W-:-:S07]  /*dac0*/  MOV R233, R9 ;  /* 0x0000000900e97202 */ /* 0x000fce0000000f00 */
[----:B------:R-:W-:Y:S05]  /*dad0*/  WARPSYNC.COLLECTIVE R6, `(.L_x_1494) ;  /* 0x0000000006087348 */ /* 0x000fea0003c00000 */
[----:B------:R1:W2:Y:S02]  /*dae0*/  SHFL.BFLY P0, R10, R233, R7, R4 ;  /* 0x0c000007e90a7389 */ /* 0x0002a40000000004 */
[----:B-12---:R-:W-:Y:S05]  /*daf0*/  ENDCOLLECTIVE ;  /* 0x000000000000791b */ /* 0x006fea0003800000 */
.L_x_1494:
[----:B------:R-:W-:Y:S05]  /*db00*/  BRA `(.L_x_1495) ;  /* 0xffffffe800fc7947 */ /* 0x000fea000383ffff */
.L_x_1496:
        /* <DEDUP_REMOVED lines=15> */
.L_x_14902:


//--------------------- .text._ZN5flash24flash_fwd_splitkv_kernelI23Flash_fwd_kernel_traitsILi128ELi64ELi128ELi4ELb0ELb0EN7cutlass6half_tE19Flash_kernel_traitsILi128ELi64ELi128ELi4ES3_EELb0ELb0ELb0ELb0ELb0ELb1ELb1ELb0EEEvNS_16Flash_fwd_paramsE --------------------------
	.section	.text._ZN5flash24flash_fwd_splitkv_kernelI23Flash_fwd_kernel_traitsILi128ELi64ELi128ELi4ELb0ELb0EN7cutlass6half_tE19Flash_kernel_traitsILi128ELi64ELi128ELi4ES3_EELb0ELb0ELb0ELb0ELb0ELb1ELb1ELb0EEEvNS_16Flash_fwd_paramsE,"ax",@progbits
	.align	128
        .global         _ZN5flash24flash_fwd_splitkv_kernelI23Flash_fwd_kernel_traitsILi128ELi64ELi128ELi4ELb0ELb0EN7cutlass6half_tE19Flash_kernel_traitsILi128ELi64ELi128ELi4ES3_EELb0ELb0ELb0ELb0ELb0ELb1ELb1ELb0EEEvNS_16Flash_fwd_paramsE
        .type           _ZN5flash24flash_fwd_splitkv_kernelI23Flash_fwd_kernel_traitsILi128ELi64ELi128ELi4ELb0ELb0EN7cutlass6half_tE19Flash_kernel_traitsILi128ELi64ELi128ELi4ES3_EELb0ELb0ELb0ELb0ELb0ELb1ELb1ELb0EEEvNS_16Flash_fwd_paramsE,@function
        .size           _ZN5flash24flash_fwd_splitkv_kernelI23Flash_fwd_kernel_traitsILi128ELi64ELi128ELi4ELb0ELb0EN7cutlass6half_tE19Flash_kernel_traitsILi128ELi64ELi128ELi4ES3_EELb0ELb0ELb0ELb0ELb0ELb1ELb1ELb0EEEvNS_16Flash_fwd_paramsE,(.L_x_14903 - _ZN5flash24flash_fwd_splitkv_kernelI23Flash_fwd_kernel_traitsILi128ELi64ELi128ELi4ELb0ELb0EN7cutlass6half_tE19Flash_kernel_traitsILi128ELi64ELi128ELi4ES3_EELb0ELb0ELb0ELb0ELb0ELb1ELb1ELb0EEEvNS_16Flash_fwd_paramsE)
        .other          _ZN5flash24flash_fwd_splitkv_kernelI23Flash_fwd_kernel_traitsILi128ELi64ELi128ELi4ELb0ELb0EN7cutlass6half_tE19Flash_kernel_traitsILi128ELi64ELi128ELi4ES3_EELb0ELb0ELb0ELb0ELb0ELb1ELb1ELb0EEEvNS_16Flash_fwd_paramsE,@"STO_CUDA_ENTRY STV_DEFAULT"
_ZN5flash24flash_fwd_splitkv_kernelI23Flash_fwd_kernel_traitsILi128ELi64ELi128ELi4ELb0ELb0EN7cutlass6half_tE19Flash_kernel_traitsILi128ELi64ELi128ELi4ES3_EELb0ELb0ELb0ELb0ELb0ELb1ELb1ELb0EEEvNS_16Flash_fwd_paramsE:
.text._ZN5flash24flash_fwd_splitkv_kernelI23Flash_fwd_kernel_traitsILi128ELi64ELi128ELi4ELb0ELb0EN7cutlass6half_tE19Flash_kernel_traitsILi128ELi64ELi128ELi4ES3_EELb0ELb0ELb0ELb0ELb0ELb1ELb1ELb0EEEvNS_16Flash_fwd_paramsE:
        /* <DEDUP_REMOVED lines=13> */
[----:B-1----:R-:W-:Y:S01]  /*00d0*/  IMAD.MOV R0, RZ, RZ, -R3 ;  /* 0x000000ffff007224 */ /* 0x002fe200078e0a03 */
[----:B------:R-:W-:-:S03]  /*00e0*/  MOV R2, RZ ;  /* 0x000000ff00027202 */ /* 0x000fc60000000f00 */
[----:B------:R-:W-:-:S04]  /*00f0*/  IMAD R7, R0, R5, RZ ;  /* 0x0000000500077224 */ /* 0x000fc800078e02ff */
[----:B------:R-:W-:Y:S02]  /*0100*/  IMAD.HI.U32 R7, R3, R7, R2 ;  /* 0x0000000703077227 */ /* 0x000fe400078e0002 */
[----:B------:R-:W1:Y:S04]  /*0110*/  LDC.64 R2, c[0x0][0x348] ;  /* 0x0000d200ff027b82 */ /* 0x000e680000000a00 */
[----:B---3--:R-:W-:-:S04]  /*0120*/  IMAD.HI.U32 R235, R7, UR4, RZ ;  /* 0x0000000407eb7c27 */ /* 0x008fc8000f8e00ff */
[----:B------:R-:W-:-:S04]  /*0130*/  IMAD.MOV R0, RZ, RZ, -R235 ;  /* 0x000000ffff007224 */ /* 0x000fc800078e0aeb */
[----:B------:R-:W-:-:S05]  /*0140*/  IMAD R0, R5, R0, UR4 ;  /* 0x0000000405007e24 */ /* 0x000fca000f8e0200 */
[----:B------:R-:W-:-:S13]  /*0150*/  ISETP.GE.U32.AND P2, PT, R0, R5, PT ;  /* 0x000000050000720c */ /* 0x000fda0003f46070 */
[----:B------:R-:W-:Y:S01]  /*0160*/  @P2 IADD3 R0, PT, PT, R0, -R5, RZ ;  /* 0x8000000500002210 */ /* 0x000fe20007ffe0ff */
[----:B------:R-:W-:-:S03]  /*0170*/  @P2 VIADD R235, R235, 0x1 ;  /* 0x00000001ebeb2836 */ /* 0x000fc60000000000 */
[----:B------:R-:W-:-:S13]  /*0180*/  ISETP.GE.U32.AND P1, PT, R0, R5, PT ;  /* 0x000000050000720c */ /* 0x000fda0003f26070 */
[----:B------:R-:W-:Y:S02]  /*0190*/  @P1 IADD3 R235, PT, PT, R235, 0x1, RZ ;  /* 0x00000001ebeb1810 */ /* 0x000fe40007ffe0ff */
[----:B------:R-:W-:-:S04]  /*01a0*/  @!P0 LOP3.LUT R235, RZ, R5, RZ, 0x33, !PT ;  /* 0x00000005ffeb8212 */ /* 0x000fc800078e33ff */
[----:B------:R-:W-:-:S05]  /*01b0*/  IADD3 R232, PT, PT, -R235, RZ, RZ ;  /* 0x000000ffebe87210 */ /* 0x000fca0007ffe1ff */
[----:B-12-4-:R-:W-:Y:S02]  /*01c0*/  IMAD R232, R5, R232, UR4 ;  /* 0x0000000405e87e24 */ /* 0x016fe4000f8e02e8 */
[----:B------:R-:W-:Y:S05]  /*01d0*/  CALL.REL.NOINC `($_ZN5flash24flash_fwd_splitkv_kernelI23Flash_fwd_kernel_traitsILi128ELi64ELi128ELi4ELb0ELb0EN7cutlass6half_tE19Flash_kernel_traitsILi128ELi64ELi128ELi4ES3_EELb0ELb0ELb0ELb0ELb0ELb1ELb1ELb0EEEvNS_16Flash_fwd_paramsE$_ZN5flash30compute_attn_1rowblock_splitkvI23Flash_fwd_kernel_traitsILi128ELi64ELi128ELi4ELb0ELb0EN7cutlass6half_tE19Flash_kernel_traitsILi128ELi64ELi128ELi4ES3_EELb0ELb0ELb0ELb0ELb0ELb1ELb1ELb0ENS_16Flash_fwd_paramsEEEvRKT8_iiiii) ;  /* 0x0000000000087944 */ /* 0x000fea0003c00000 */
[----:B------:R-:W-:Y:S05]  /*01e0*/  BSYNC.RECONVERGENT B2 ;  /* 0x0000000000027941 */ /* 0x000fea0003800200 */
.L_x_1497:
[----:B------:R-:W-:Y:S05]  /*01f0*/  EXIT ;  /* 0x000000000000794d */ /* 0x000fea0003800000 */
        .type           $_ZN5flash24flash_fwd_splitkv_kernelI23Flash_fwd_kernel_traitsILi128ELi64ELi128ELi4ELb0ELb0EN7cutlass6half_tE19Flash_kernel_traitsILi128ELi64ELi128ELi4ES3_EELb0ELb0ELb0ELb0ELb0ELb1ELb1ELb0EEEvNS_16Flash_fwd_paramsE$_ZN5flash30compute_attn_1rowblock_splitkvI23Flash_fwd_kernel_traitsILi128ELi64ELi128ELi4ELb0ELb0EN7cutlass6half_tE19Flash_kernel_traitsILi128ELi64ELi128ELi4ES3_EELb0ELb0ELb0ELb0ELb0ELb1ELb1ELb0ENS_16Flash_fwd_paramsEEEvRKT8_iiiii,@function
        .size           $_ZN5flash24flash_fwd_splitkv_kernelI23Flash_fwd_kernel_traitsILi128ELi64ELi128ELi4ELb0ELb0EN7cutlass6half_tE19Flash_kernel_traitsILi128ELi64ELi128ELi4ES3_EELb0ELb0ELb0ELb0ELb0ELb1ELb1ELb0EEEvNS_16Flash_fwd_paramsE$_ZN5flash30compute_attn_1rowblock_splitkvI23Flash_fwd_kernel_traitsILi128ELi64ELi128ELi4ELb0ELb0EN7cutlass6half_tE19Flash_kernel_traitsILi128ELi64ELi128ELi4ES3_EELb0ELb0ELb0ELb0ELb0ELb1ELb1ELb0ENS_16Flash_fwd_paramsEEEvRKT8_iiiii,(.L_x_14903 - $_ZN5flash24flash_fwd_splitkv_kernelI23Flash_fwd_kernel_traitsILi128ELi64ELi128ELi4ELb0ELb0EN7cutlass6half_tE19Flash_kernel_traitsILi128ELi64ELi128ELi4ES3_EELb0ELb0ELb0ELb0ELb0ELb1ELb1ELb0EEEvNS_16Flash_fwd_paramsE$_ZN5flash30compute_attn_1rowblock_splitkvI23Flash_fwd_kernel_traitsILi128ELi64ELi128ELi4ELb0ELb0EN7cutlass6half_tE19Flash_kernel_traitsILi128ELi64ELi128ELi4ES3_EELb0ELb0ELb0ELb0ELb0ELb1ELb1ELb0ENS_16Flash_fwd_paramsEEEvRKT8_iiiii)
$_ZN5flash24flash_fwd_splitkv_kernelI23Flash_fwd_kernel_traitsILi128ELi64ELi128ELi4ELb0ELb0EN7cutlass6half_tE19Flash_kernel_traitsILi128ELi64ELi128ELi4ES3_EELb0ELb0ELb0ELb0ELb0ELb1ELb1ELb0EEEvNS_16Flash_fwd_paramsE$_ZN5flash30compute_attn_1rowblock_splitkvI23Flash_fwd_kernel_traitsILi128ELi64ELi128ELi4ELb0ELb0EN7cutlass6half_tE19Flash_kernel_traitsILi128ELi64ELi128ELi4ES3_EELb0ELb0ELb0ELb0ELb0ELb1ELb1ELb0ENS_16Flash_fwd_paramsEEEvRKT8_iiiii:
        /* <DEDUP_REMOVED lines=39> */
.L_x_1499:
[----:B------:R-:W-:Y:S05]  /*0470*/  BSYNC.RECONVERGENT B0 ;  /* 0x0000000000007941 */ /* 0x000fea0003800200 */
.L_x_1498:
[----:B------:R-:W-:Y:S04]  /*0480*/  BSSY.RECONVERGENT B0, `(.L_x_1500) ;  /* 0x0000007000007945 */ /* 0x000fe80003800200 */
[----:B------:R-:W-:Y:S05]  /*0490*/  @!P3 BRA `(.L_x_1501) ;  /* 0x000000000014b947 */ /* 0x000fea0003800000 */
[----:B-----5:R-:W4:Y:S02]  /*04a0*/  LD.E.U8 R5, desc[UR4][R2.64+0x1b2] ;  /* 0x0001b20402057980 */ /* 0x020f24000c101100 */
[----:B----4-:R-:W-:-:S13]  /*04b0*/  ISETP.NE.AND P1, PT, R5, RZ, PT ;  /* 0x000000ff0500720c */ /* 0x010fda0003f25270 */
[----:B------:R-:W4:Y:S02]  /*04c0*/  @P1 LD.E R8, desc[UR4][R16.64+0x4] ;  /* 0x0000040410081980 */ /* 0x000f24000c101900 */
[----:B----4-:R-:W-:-:S06]  /*04d0*/  @P1 IADD3 R5, PT, PT, R8, -R13, RZ ;  /* 0x8000000d08051210 */ /* 0x010fcc0007ffe0ff */
[----:B------:R4:W5:Y:S02]  /*04e0*/  @!P1 LD.E R5, desc[UR4][R16.64] ;  /* 0x0000000410059980 */ /* 0x000964000c101900 */
.L_x_1501:
[----:B------:R-:W-:Y:S05]  /*04f0*/  BSYNC.RECONVERGENT B0 ;  /* 0x0000000000007941 */ /* 0x000fea0003800200 */
.L_x_1500:
        /* <DEDUP_REMOVED lines=8> */
.L_x_1503:
[----:B------:R-:W5:Y:S01]  /*0580*/  LD.E.64 R8, desc[UR4][R2.64+0x108] ;  /* 0x0001080402087980 */ /* 0x000f62000c101b00 */
[----:B------:R-:W-:Y:S01]  /*0590*/  BSSY.RECONVERGENT B0, `(.L_x_1505) ;  /* 0x0000006000007945 */ /* 0x000fe20003800200 */
[----:B------:R-:W-:Y:S01]  /*05a0*/  IMAD.MOV.U32 R132, RZ, RZ, RZ ;  /* 0x000000ffff847224 */ /* 0x000fe200078e00ff */
[----:B-----5:R-:W-:-:S04]  /*05b0*/  ISETP.NE.U32.AND P0, PT, R8, RZ, PT ;  /* 0x000000ff0800720c */ /* 0x020fc80003f05070 */
[----:B------:R-:W-:-:S13]  /*05c0*/  ISETP.NE.AND.EX P0, PT, R9, RZ, PT, P0 ;  /* 0x000000ff0900720c */ /* 0x000fda0003f05300 */
[----:B------:R-:W-:Y:S05]  /*05d0*/  @!P0 BRA `(.L_x_1506) ;  /* 0x0000000000048947 */ /* 0x000fea0003800000 */
[----:B------:R1:W5:Y:S02]  /*05e0*/  LD.E R132, desc[UR4][R2.64+0xbc] ;  /* 0x0000bc0402847980 */ /* 0x000364000c101900 */
.L_x_1506:
[----:B------:R-:W-:Y:S05]  /*05f0*/  BSYNC.RECONVERGENT B0 ;  /* 0x0000000000007941 */ /* 0x000fea0003800200 */
.L_x_1505:
[----:B-----5:R-:W-:Y:S02]  /*0600*/  IADD3 R132, PT, PT, R132, R5, -R12 ;  /* 0x0000000584847210 */ /* 0x020fe40007ffe80c */
.L_x_1504:
[----:B------:R-:W-:Y:S05]  /*0610*/  BSYNC.RECONVERGENT B1 ;  /* 0x0000000000017941 */ /* 0x000fea0003800200 */
.L_x_1502:
[----:B------:R-:W-:Y:S01]  /*0620*/  IMAD.SHL.U32 R216, R229, 0x40, RZ ;  /* 0x00000040e5d87824 */ /* 0x000fe200078e00ff */
[----:B------:R-:W-:Y:S01]  /*0630*/  MOV R8, R228 ;  /* 0x000000e400087202 */ /* 0x000fe20000000f00 */
[----:B------:R-:W-:-:S03]  /*0640*/  IMAD.MOV.U32 R9, RZ, RZ, 0x0 ;  /* 0x00000000ff097424 */ /* 0x000fc600078e00ff */
[----:B------:R-:W-:-:S13]  /*0650*/  ISETP.GT.AND P0, PT, R19, R216, PT ;  /* 0x000000d81300720c */ /* 0x000fda0003f04270 */
[----:B-1234-:R-:W-:Y:S05]  /*0660*/  @!P0 RET.REL.NODEC R8 `(_ZN5flash24flash_fwd_splitkv_kernelI23Flash_fwd_kernel_traitsILi128ELi64ELi128ELi4ELb0ELb0EN7cutlass6half_tE19Flash_kernel_traitsILi128ELi64ELi128ELi4ES3_EELb0ELb0ELb0ELb0ELb0ELb1ELb1ELb0EEEvNS_16Flash_fwd_paramsE) ;  /* 0xfffffff808648950 */ /* 0x01efea0003c3ffff */
        /* <DEDUP_REMOVED lines=21> */
[----:B------:R-:W-:-:S05]  /*07c0*/  IMAD R6, R8, R5, R6 ;  /* 0x0000000508067224 */ /* 0x000fca00078e0206 */
[----:B------:R-:W-:-:S13]  /*07d0*/  ISETP.GT.U32.AND P1, PT, R9, R6, PT ;  /* 0x000000060900720c */ /* 0x000fda0003f24070 */
[----:B------:R-:W-:Y:S02]  /*07e0*/  @!P1 IMAD.IADD R6, R6, 0x1, -R9 ;  /* 0x0000000106069824 */ /* 0x000fe400078e0a09 */
[----:B------:R-:W-:Y:S01]  /*07f0*/  @!P1 VIADD R8, R8, 0x1 ;  /* 0x0000000108089836 */ /* 0x000fe20000000000 */
[----:B------:R-:W-:Y:S02]  /*0800*/  ISETP.NE.AND P1, PT, R10, RZ, PT ;  /* 0x000000ff0a00720c */ /* 0x000fe40003f25270 */
[----:B------:R-:W-:Y:S01]  /*0810*/  ISETP.GE.U32.AND P2, PT, R6, R9, PT ;  /* 0x000000090600720c */ /* 0x000fe20003f46070 */
[----:B------:R-:W-:-:S05]  /*0820*/  VIADD R6, R132, 0x7f ;  /* 0x0000007f84067836 */ /* 0x000fca0000000000 */
[----:B------:R-:W-:-:S04]  /*0830*/  SHF.R.S32.HI R5, RZ, 0x1f, R6 ;  /* 0x0000001fff057819 */ /* 0x000fc80000011406 */
[----:B------:R-:W-:-:S03]  /*0840*/  LEA.HI R5, R5, R6, RZ, 0x7 ;  /* 0x0000000605057211 */ /* 0x000fc600078f38ff */
[----:B------:R-:W-:Y:S01]  /*0850*/  @P2 VIADD R8, R8, 0x1 ;  /* 0x0000000108082836 */ /* 0x000fe20000000000 */
[----:B------:R-:W-:-:S03]  /*0860*/  SHF.R.S32.HI R41, RZ, 0x7, R5 ;  /* 0x00000007ff297819 */ /* 0x000fc60000011405 */
        /* <DEDUP_REMOVED lines=9> */
[----:B------:R-:W-:Y:S01]  /*0900*/  IMAD.IADD R19, R19, 0x1, -R216 ;  /* 0x0000000113137824 */ /* 0x000fe200078e0ad8 */
[----:B------:R-:W-:Y:S01]  /*0910*/  SHF.R.U32.HI R8, RZ, 0x4, R209 ;  /* 0x00000004ff087819 */ /* 0x000fe200000116d1 */
[----:B------:R-:W-:Y:S01]  /*0920*/  IMAD.SHL.U32 R9, R209, 0x4, RZ ;  /* 0x00000004d1097824 */ /* 0x000fe200078e00ff */
[----:B------:R-:W5:Y:S02]  /*0930*/  LD.E.64 R10, desc[UR4][R2.64+0xa8] ;  /* 0x0000a804020a7980 */ /* 0x000f64000c101b00 */
[----:B------:R-:W-:-:S02]  /*0940*/  ISETP.GE.AND P3, PT, R8, R19, PT ;  /* 0x000000130800720c */ /* 0x000fc40003f66270 */
[----:B------:R-:W-:Y:S01]  /*0950*/  LOP3.LUT R9, R9, 0x3c, RZ, 0xc0, !PT ;  /* 0x0000003c09097812 */ /* 0x000fe200078ec0ff */
[----:B------:R-:W5:Y:S01]  /*0960*/  LD.E R0, desc[UR4][R2.64+0xc0] ;  /* 0x0000c00402007980 */ /* 0x000f62000c101900 */
[----:B------:R-:W-:-:S03]  /*0970*/  VIADD R14, R8, 0x8 ;  /* 0x00000008080e7836 */ /* 0x000fc60000000000 */
[----:B------:R1:W5:Y:S01]  /*0980*/  LD.E.64 R12, desc[UR4][R2.64+0x78] ;  /* 0x00007804020c7980 */ /* 0x000362000c101b00 */
[C---:B------:R-:W-:Y:S01]  /*0990*/  ISETP.NE.AND P6, PT, R9.reuse, RZ, PT ;  /* 0x000000ff0900720c */ /* 0x040fe20003fc5270 */
[----:B------:R-:W-:Y:S01]  /*09a0*/  BSSY.RECONVERGENT B0, `(.L_x_1508) ;  /* 0x0000016000007945 */ /* 0x000fe20003800200 */
[-C--:B------:R-:W-:Y:S01]  /*09b0*/  ISETP.GE.AND P2, PT, R14, R19.reuse, PT ;  /* 0x000000130e00720c */ /* 0x080fe20003f46270 */
[----:B------:R-:W-:Y:S01]  /*09c0*/  VIADD R16, R8, 0x18 ;  /* 0x0000001808107836 */ /* 0x000fe20000000000 */
[----:B------:R-:W-:Y:S02]  /*09d0*/  ISETP.GE.OR P4, PT, R14, R19, P6 ;  /* 0x000000130e00720c */ /* 0x000fe40003786670 */
[----:B------:R-:W-:Y:S01]  /*09e0*/  LOP3.LUT R17, R9, 0x40, RZ, 0xfc, !PT ;  /* 0x0000004009117812 */ /* 0x000fe200078efcff */
[----:B-1----:R-:W-:-:S05]  /*09f0*/  VIADD R2, R8, 0x10 ;  /* 0x0000001008027836 */ /* 0x002fca0000000000 */
[----:B------:R-:W-:Y:S01]  /*0a00*/  ISETP.GE.AND P0, PT, R2, R19, PT ;  /* 0x000000130200720c */ /* 0x000fe20003f06270 */
[----:B--2---:R-:W-:-:S04]  /*0a10*/  IMAD R4, R4, UR8, R235 ;  /* 0x0000000804047c24 */ /* 0x004fc8000f8e02eb */
[----:B---3--:R-:W-:-:S04]  /*0a20*/  IMAD R4, R4, R7, R232 ;  /* 0x0000000704047224 */ /* 0x008fc800078e02e8 */
[----:B------:R-:W-:Y:S02]  /*0a30*/  IMAD R5, R5, R4, R216 ;  /* 0x0000000405057224 */ /* 0x000fe400078e02d8 */
[----:B------:R-:W-:Y:S02]  /*0a40*/  IMAD.SHL.U32 R4, R209, 0x8, RZ ;  /* 0x00000008d1047824 */ /* 0x000fe400078e00ff */
[----:B----4-:R-:W-:-:S03]  /*0a50*/  IMAD R6, R5, R6, RZ ;  /* 0x0000000605067224 */ /* 0x010fc600078e02ff */
[----:B------:R-:W-:-:S04]  /*0a60*/  LOP3.LUT R7, R9, 0x1f80, R4, 0xf8, !PT ;  /* 0x00001f8009077812 */ /* 0x000fc800078ef804 */
        /* <DEDUP_REMOVED lines=9> */
.L_x_1509:
[----:B------:R-:W-:Y:S05]  /*0b00*/  BSYNC.RECONVERGENT B0 ;  /* 0x0000000000007941 */ /* 0x000fea0003800200 */
.L_x_1508:
[----:B------:R-:W-:Y:S01]  /*0b10*/  BSSY.RECONVERGENT B0, `(.L_x_1510) ;  /* 0x000000c000007945 */ /* 0x000fe20003800200 */
[----:B------:R-:W-:Y:S02]  /*0b20*/  ISETP.GE.AND P1, PT, R16, R19, PT ;  /* 0x000000131000720c */ /* 0x000fe40003f26270 */
[----:B-1----:R-:W-:Y:S01]  /*0b30*/  IADD3 R14, PT, PT, R8, 0x20, RZ ;  /* 0x00000020080e7810 */ /* 0x002fe20007ffe0ff */
        /* <DEDUP_REMOVED lines=9> */
.L_x_1511:
[----:B------:R-:W-:Y:S05]  /*0bd0*/  BSYNC.RECONVERGENT B0 ;  /* 0x0000000000007941 */ /* 0x000fea0003800200 */
.L_x_1510:
[----:B------:R-:W-:Y:S01]  /*0be0*/  BSSY.RECONVERGENT B0, `(.L_x_1512) ;  /* 0x000000c000007945 */ /* 0x000fe20003800200 */
[----:B------:R-:W-:Y:S02]  /*0bf0*/  ISETP.GE.AND P2, PT, R14, R19, PT ;  /* 0x000000130e00720c */ /* 0x000fe40003f46270 */
[----:B------:R-:W-:Y:S01]  /*0c00*/  IADD3 R6, PT, PT, R8, 0x28, RZ ;  /* 0x0000002808067810 */ /* 0x000fe20007ffe0ff */
[----:B------:R-:W-:Y:S05]  /*0c10*/  @P0 BRA `(.L_x_1513) ;  /* 0x0000000000200947 */ /* 0x000fea0003800000 */
[-C--:B-----5:R-:W-:Y:S02]  /*0c20*/  ISETP.GE.AND P5, PT, R9, R0.reuse, PT ;  /* 0x000000000900720c */ /* 0x0a0fe40003fa6270 */
[----:B------:R-:W-:-:S11]  /*0c30*/  ISETP.GE.AND P3, PT, R17, R0, PT ;  /* 0x000000001100720c */ /* 0x000fd60003f66270 */
[----:B-1----:R-:W-:-:S04]  /*0c40*/  @!P5 LEA R22, P0, R7, R12, 0x2 ;  /* 0x0000000c0716d211 */ /* 0x002fc800078010ff */
[C---:B------:R-:W-:Y:S02]  /*0c50*/  @!P5 LEA.HI.X R23, R7.reuse, R13, R3, 0x2, P0 ;  /* 0x0000000d0717d211 */ /* 0x040fe400000f1403 */
[----:B------:R-:W-:-:S03]  /*0c60*/  @!P3 LEA R20, P0, R7, R12, 0x2 ;  /* 0x0000000c0714b211 */ /* 0x000fc600078010ff */
[----:B------:R2:W-:Y:S01]  /*0c70*/  @!P5 ST.E.128 desc[UR4][R22.64+0x2000], RZ ;  /* 0x002000ff1600d985 */ /* 0x0005e2000c101d04 */
[----:B------:R-:W-:-:S05]  /*0c80*/  @!P3 LEA.HI.X R21, R7, R13, R3, 0x2, P0 ;  /* 0x0000000d0715b211 */ /* 0x000fca00000f1403 */
[----:B------:R2:W-:Y:S04]  /*0c90*/  @!P3 ST.E.128 desc[UR4][R20.64+0x2100], RZ ;  /* 0x002100ff1400b985 */ /* 0x0005e8000c101d04 */
.L_x_1513:
[----:B------:R-:W-:Y:S05]  /*0ca0*/  BSYNC.RECONVERGENT B0 ;  /* 0x0000000000007941 */ /* 0x000fea0003800200 */
.L_x_1512:
[----:B------:R-:W-:Y:S01]  /*0cb0*/  BSSY.RECONVERGENT B0, `(.L_x_1514) ;  /* 0x000000c000007945 */ /* 0x000fe20003800200 */
[----:B------:R-:W-:Y:S02]  /*0cc0*/  ISETP.GE.AND P0, PT, R6, R19, PT ;  /* 0x000000130600720c */ /* 0x000fe40003f06270 */
[----:B------:R-:W-:Y:S01]  /*0cd0*/  IADD3 R4, PT, PT, R8, 0x30, RZ ;  /* 0x0000003008047810 */ /* 0x000fe20007ffe0ff */
[----:B------:R-:W-:Y:S05]  /*0ce0*/  @P1 BRA `(.L_x_1515) ;  /* 0x0000000000201947 */ /* 0x000fea0003800000 */
[-C--:B-----5:R-:W-:Y:S02]  /*0cf0*/  ISETP.GE.AND P5, PT, R9, R0.reuse, PT ;  /* 0x000000000900720c */ /* 0x0a0fe40003fa6270 */
[----:B------:R-:W-:-:S11]  /*0d00*/  ISETP.GE.AND P3, PT, R17, R0, PT ;  /* 0x000000001100720c */ /* 0x000fd60003f66270 */
[----:B-12---:R-:W-:-:S04]  /*0d10*/  @!P5 LEA R22, P1, R7, R12, 0x2 ;  /* 0x0000000c0716d211 */ /* 0x006fc800078210ff */
[C---:B------:R-:W-:Y:S02]  /*0d20*/  @!P5 LEA.HI.X R23, R7.reuse, R13, R3, 0x2, P1 ;  /* 0x0000000d0717d211 */ /* 0x040fe400008f1403 */
[----:B------:R-:W-:-:S03]  /*0d30*/  @!P3 LEA R20, P1, R7, R12, 0x2 ;  /* 0x0000000c0714b211 */ /* 0x000fc600078210ff */
[----:B------:R3:W-:Y:S01]  /*0d40*/  @!P5 ST.E.128 desc[UR4][R22.64+0x3000], RZ ;  /* 0x003000ff1600d985 */ /* 0x0007e2000c101d04 */
[----:B------:R-:W-:-:S05]  /*0d50*/  @!P3 LEA.HI.X R21, R7, R13, R3, 0x2, P1 ;  /* 0x0000000d0715b211 */ /* 0x000fca00008f1403 */
[----:B------:R3:W-:Y:S04]  /*0d60*/  @!P3 ST.E.128 desc[UR4][R20.64+0x3100], RZ ;  /* 0x003100ff1400b985 */ /* 0x0007e8000c101d04 */
.L_x_1515:
[----:B------:R-:W-:Y:S05]  /*0d70*/  BSYNC.RECONVERGENT B0 ;  /* 0x0000000000007941 */ /* 0x000fea0003800200 */
.L_x_1514:
[----:B------:R-:W-:Y:S01]  /*0d80*/  BSSY.RECONVERGENT B0, `(.L_x_1516) ;  /* 0x000000b000007945 */ /* 0x000fe20003800200 */
[----:B------:R-:W-:-:S03]  /*0d90*/  ISETP.GE.AND P1, PT, R4, R19, PT ;  /* 0x000000130400720c */ /* 0x000fc60003f26270 */
[----:B------:R-:W-:Y:S10]  /*0da0*/  @P2 BRA `(.L_x_1517) ;  /* 0x0000000000202947 */ /* 0x000ff40003800000 */
[-C--:B-----5:R-:W-:Y:S02]  /*0db0*/  ISETP.GE.AND P5, PT, R9, R0.reuse, PT ;  /* 0x000000000900720c */ /* 0x0a0fe40003fa6270 */
[----:B------:R-:W-:-:S11]  /*0dc0*/  ISETP.GE.AND P3, PT, R17, R0, PT ;  /* 0x000000001100720c */ /* 0x000fd60003f66270 */
[----:B-123--:R-:W-:-:S04]  /*0dd0*/  @!P5 LEA R22, P2, R7, R12, 0x2 ;  /* 0x0000000c0716d211 */ /* 0x00efc800078410ff */
[C---:B------:R-:W-:Y:S02]  /*0de0*/  @!P5 LEA.HI.X R23, R7.reuse, R13, R3, 0x2, P2 ;  /* 0x0000000d0717d211 */ /* 0x040fe400010f1403 */
[----:B------:R-:W-:-:S03]  /*0df0*/  @!P3 LEA R20, P2, R7, R12, 0x2 ;  /* 0x0000000c0714b211 */ /* 0x000fc600078410ff */
[----:B------:R4:W-:Y:S01]  /*0e00*/  @!P5 ST.E.128 desc[UR4][R22.64+0x4000], RZ ;  /* 0x004000ff1600d985 */ /* 0x0009e2000c101d04 */
[----:B------:R-:W-:-:S05]  /*0e10*/  @!P3 LEA.HI.X R21, R7, R13, R3, 0x2, P2 ;  /* 0x0000000d0715b211 */ /* 0x000fca00010f1403 */
[----:B------:R4:W-:Y:S04]  /*0e20*/  @!P3 ST.E.128 desc[UR4][R20.64+0x4100], RZ ;  /* 0x004100ff1400b985 */ /* 0x0009e8000c101d04 */
.L_x_1517:
[----:B------:R-:W-:Y:S05]  /*0e30*/  BSYNC.RECONVERGENT B0 ;  /* 0x0000000000007941 */ /* 0x000fea0003800200 */
.L_x_1516:
[----:B------:R-:W-:Y:S01]  /*0e40*/  BSSY.RECONVERGENT B0, `(.L_x_1518) ;  /* 0x000000b000007945 */ /* 0x000fe20003800200 */
[----:B------:R-:W-:-:S03]  /*0e50*/  ISETP.GE.OR P5, PT, R8, R19, P6 ;  /* 0x000000130800720c */ /* 0x000fc600037a6670 */
[----:B------:R-:W-:Y:S10]  /*0e60*/  @P0 BRA `(.L_x_1519) ;  /* 0x0000000000200947 */ /* 0x000ff40003800000 */
[-C--:B-----5:R-:W-:Y:S02]  /*0e70*/  ISETP.GE.AND P3, PT, R9, R0.reuse, PT ;  /* 0x000000000900720c */ /* 0x0a0fe40003f66270 */
[----:B------:R-:W-:-:S11]  /*0e80*/  ISETP.GE.AND P2, PT, R17, R0, PT ;  /* 0x000000001100720c */ /* 0x000fd60003f46270 */
[----:B-1234-:R-:W-:-:S04]  /*0e90*/  @!P3 LEA R22, P0, R7, R12, 0x2 ;  /* 0x0000000c0716b211 */ /* 0x01efc800078010ff */
[C---:B------:R-:W-:Y:S02]  /*0ea0*/  @!P3 LEA.HI.X R23, R7.reuse, R13, R3, 0x2, P0 ;  /* 0x0000000d0717b211 */ /* 0x040fe400000f1403 */
[----:B------:R-:W-:-:S03]  /*0eb0*/  @!P2 LEA R20, P0, R7, R12, 0x2 ;  /* 0x0000000c0714a211 */ /* 0x000fc600078010ff */
[----:B------:R1:W-:Y:S01]  /*0ec0*/  @!P3 ST.E.128 desc[UR4][R22.64+0x5000], RZ ;  /* 0x005000ff1600b985 */ /* 0x0003e2000c101d04 */
[----:B------:R-:W-:-:S05]  /*0ed0*/  @!P2 LEA.HI.X R21, R7, R13, R3, 0x2, P0 ;  /* 0x0000000d0715a211 */ /* 0x000fca00000f1403 */
[----:B------:R1:W-:Y:S04]  /*0ee0*/  @!P2 ST.E.128 desc[UR4][R20.64+0x5100], RZ ;  /* 0x005100ff1400a985 */ /* 0x0003e8000c101d04 */
.L_x_1519:
[----:B------:R-:W-:Y:S05]  /*0ef0*/  BSYNC.RECONVERGENT B0 ;  /* 0x0000000000007941 */ /* 0x000fea0003800200 */
.L_x_1518:
[----:B------:R-:W-:Y:S01]  /*0f00*/  BSSY.RECONVERGENT B0, `(.L_x_1520) ;  /* 0x000000c000007945 */ /* 0x000fe20003800200 */
[----:B------:R-:W-:Y:S02]  /*0f10*/  IADD3 R15, P0, PT, R5, R8, RZ ;  /* 0x00000008050f7210 */ /* 0x000fe40007f1e0ff */
[----:B------:R-:W-:Y:S01]  /*0f20*/  IADD3 R8, PT, PT, R8, 0x38, RZ ;  /* 0x0000003808087810 */ /* 0x000fe20007ffe0ff */
[----:B------:R-:W-:Y:S05]  /*0f30*/  @P1 BRA `(.L_x_1521) ;  /* 0x0000000000201947 */ /* 0x000fea0003800000 */
        /* <DEDUP_REMOVED lines=8> */
.L_x_1521:
[----:B------:R-:W-:Y:S05]  /*0fc0*/  BSYNC.RECONVERGENT B0 ;  /* 0x0000000000007941 */ /* 0x000fea0003800200 */
.L_x_1520:
[-C--:B------:R-:W-:Y:S01]  /*0fd0*/  ISETP.GE.AND P1, PT, R8, R19.reuse, PT ;  /* 0x000000130800720c */ /* 0x080fe20003f26270 */
[----:B------:R-:W-:Y:S01]  /*0fe0*/  BSSY.RECONVERGENT B0, `(.L_x_1522) ;  /* 0x000000e000007945 */ /* 0x000fe20003800200 */
[----:B------:R-:W-:Y:S02]  /*0ff0*/  LEA.HI.X.SX32 R5, R5, RZ, 0x1, P0 ;  /* 0x000000ff05057211 */ /* 0x000fe400000f0eff */
[C---:B-----5:R-:W-:Y:S02]  /*1000*/  LEA R10, P0, R15.reuse, R10, 0x2 ;  /* 0x0000000a0f0a7211 */ /* 0x060fe400078010ff */
[----:B------:R-:W-:Y:S02]  /*1010*/  ISETP.GE.OR P3, PT, R2, R19, P6 ;  /* 0x000000130200720c */ /* 0x000fe40003766670 */
[----:B------:R-:W-:-:S05]  /*1020*/  LEA.HI.X R11, R15, R11, R5, 0x2, P0 ;  /* 0x0000000b0f0b7211 */ /* 0x000fca00000f1405 */
[----:B------:R-:W-:Y:S06]  /*1030*/  @P1 BRA `(.L_x_1523) ;  /* 0x0000000000201947 */ /* 0x000fec0003800000 */
[-C--:B------:R-:W-:Y:S02]  /*1040*/  ISETP.GE.AND P2, PT, R9, R0.reuse, PT ;  /* 0x000000000900720c */ /* 0x080fe40003f46270 */
[----:B------:R-:W-:-:S11]  /*1050*/  ISETP.GE.AND P1, PT, R17, R0, PT ;  /* 0x000000001100720c */ /* 0x000fd60003f26270 */
[----:B-1234-:R-:W-:-:S04]  /*1060*/  @!P2 LEA R20, P0, R7, R12, 0x2 ;  /* 0x0000000c0714a211 */ /* 0x01efc800078010ff */
[C---:B------:R-:W-:Y:S02]  /*1070*/  @!P2 LEA.HI.X R21, R7.reuse, R13, R3, 0x2, P0 ;  /* 0x0000000d0715a211 */ /* 0x040fe400000f1403 */
[----:B------:R-:W-:-:S03]  /*1080*/  @!P1 LEA R2, P0, R7, R12, 0x2 ;  /* 0x0000000c07029211 */ /* 0x000fc600078010ff */
[----:B------:R1:W-:Y:S01]  /*1090*/  @!P2 ST.E.128 desc[UR4][R20.64+0x7000], RZ ;  /* 0x007000ff1400a985 */ /* 0x0003e2000c101d04 */
[----:B------:R-:W-:-:S05]  /*10a0*/  @!P1 LEA.HI.X R3, R7, R13, R3, 0x2, P0 ;  /* 0x0000000d07039211 */ /* 0x000fca00000f1403 */
[----:B------:R1:W-:Y:S04]  /*10b0*/  @!P1 ST.E.128 desc[UR4][R2.64+0x7100], RZ ;  /* 0x007100ff02009985 */ /* 0x0003e8000c101d04 */
.L_x_1523:
[----:B------:R-:W-:Y:S05]  /*10c0*/  BSYNC.RECONVERGENT B0 ;  /* 0x0000000000007941 */ /* 0x000fea0003800200 */
.L_x_1522:
[----:B-1----:R-:W-:Y:S01]  /*10d0*/  @!P5 IMAD.MOV.U32 R3, RZ, RZ, -0x800000 ;  /* 0xff800000ff03d424 */ /* 0x002fe200078e00ff */
        /* <DEDUP_REMOVED lines=11> */
[----:B------:R-:W-:Y:S01]  /*1190*/  @!P1 IMAD.MOV.U32 R9, RZ, RZ, -0x800000 ;  /* 0xff800000ff099424 */ /* 0x000fe200078e00ff */
[----:B------:R-:W-:Y:S02]  /*11a0*/  @!P3 ST.E desc[UR4][R10.64+0x40], R15 ;  /* 0x0000400f0a00b985 */ /* 0x000fe4000c101904 */
[----:B------:R-:W-:Y:S02]  /*11b0*/  @!P0 MOV R7, 0xff800000 ;  /* 0xff80000000078802 */ /* 0x000fe40000000f00 */
[----:B------:R-:W-:Y:S01]  /*11c0*/  @!P5 IMAD.MOV.U32 R5, RZ, RZ, -0x800000 ;  /* 0xff800000ff05d424 */ /* 0x000fe200078e00ff */
[----:B------:R-:W-:Y:S04]  /*11d0*/  @!P2 ST.E desc[UR4][R10.64+0x60], R13 ;  /* 0x0000600d0a00a985 */ /* 0x000fe8000c101904 */
[----:B------:R-:W-:Y:S04]  /*11e0*/  @!P1 ST.E desc[UR4][R10.64+0x80], R9 ;  /* 0x000080090a009985 */ /* 0x000fe8000c101904 */
[----:B------:R-:W-:Y:S04]  /*11f0*/  @!P0 ST.E desc[UR4][R10.64+0xa0], R7 ;  /* 0x0000a0070a008985 */ /* 0x000fe8000c101904 */
[----:B------:R2:W-:Y:S02]  /*1200*/  @!P5 ST.E desc[UR4][R10.64+0xc0], R5 ;  /* 0x0000c0050a00d985 */ /* 0x0005e4000c101904 */
[----:B--234-:R-:W-:Y:S05]  /*1210*/  @P6 RET.REL.NODEC R228 `(_ZN5flash24flash_fwd_splitkv_kernelI23Flash_fwd_kernel_traitsILi128ELi64ELi128ELi4ELb0ELb0EN7cutlass6half_tE19Flash_kernel_traitsILi128ELi64ELi128ELi4ES3_EELb0ELb0ELb0ELb0ELb0ELb1ELb1ELb0EEEvNS_16Flash_fwd_paramsE) ;  /* 0xffffffece4786950 */ /* 0x01cfea0003c3ffff */
[----:B------:R-:W-:Y:S02]  /*1220*/  MOV R3, 0xff800000 ;  /* 0xff80000000037802 */ /* 0x000fe40000000f00 */
[----:B------:R-:W-:-:S03]  /*1230*/  MOV R229, 0x0 ;  /* 0x0000000000e57802 */ /* 0x000fc60000000f00 */
[----:B------:R1:W-:Y:S02]  /*1240*/  ST.E desc[UR4][R10.64+0xe0], R3 ;  /* 0x0000e0030a007985 */ /* 0x0003e4000c101904 */
[----:B-1----:R-:W-:Y:S05]  /*1250*/  RET.REL.NODEC R228 `(_ZN5flash24flash_fwd_splitkv_kernelI23Flash_fwd_kernel_traitsILi128ELi64ELi128ELi4ELb0ELb0EN7cutlass6half_tE19Flash_kernel_traitsILi128ELi64ELi128ELi4ES3_EELb0ELb0ELb0ELb0ELb0ELb1ELb1ELb0EEEvNS_16Flash_fwd_paramsE) ;  /* 0xffffffece4687950 */ /* 0x002fea0003c3ffff */
.L_x_1507:
        /* <DEDUP_REMOVED lines=57> */
[----:B----45:R-:W4:Y:S02]  /*15f0*/  MUFU.RCP R10, R12 ;  /* 0x0000000c000a7308 */ /* 0x030f240000001000 */
        /* <DEDUP_REMOVED lines=40> */
[----:B------:R-:W-:Y:S02]  /*1880*/  IMAD R5, R16, R5, R4 ;  /* 0x0000000510057224 */ /* 0x000fe400078e0204 */
[----:B------:R-:W-:Y:S01]  /*1890*/  IMAD.IADD R4, R21, 0x1, R6 ;  /* 0x0000000115047824 */ /* 0x000fe200078e0206 */
[----:B------:R-:W-:Y:S02]  /*18a0*/  MOV R6, R20 ;  /* 0x0000001400067202 */ /* 0x000fe40000000f00 */
[----:B------:R-:W-:Y:S01]  /*18b0*/  IADD3 R10, PT, PT, R13, R5, RZ ;  /* 0x000000050d0a7210 */ /* 0x000fe20007ffe0ff */
[----:B------:R-:W-:Y:S05]  /*18c0*/  BRA `(.L_x_1526) ;  /* 0x0000000400447947 */ /* 0x000fea0003800000 */
.L_x_1525:
        /* <DEDUP_REMOVED lines=34> */
[----:B------:R-:W-:Y:S02]  /*1af0*/  ISETP.GE.U32.AND P4, PT, R5, R4, PT ;  /* 0x000000040500720c */ /* 0x000fe40003f86070 */
[----:B------:R-:W-:Y:S01]  /*1b00*/  LOP3.LUT R4, R232, R15, RZ, 0x3c, !PT ;  /* 0x0000000fe8047212 */ /* 0x000fe200078e3cff */
[----:B---3--:R-:W-:Y:S01]  /*1b10*/  @!P2 IMAD R9, R23, R10, RZ ;  /* 0x0000000a1709a224 */ /* 0x008fe200078e02ff */
[----:B------:R-:W-:Y:S02]  /*1b20*/  @P2 IADD3 R8, PT, PT, R12, R13, RZ ;  /* 0x0000000d0c082210 */ /* 0x000fe40007ffe0ff */
[----:B------:R-:W-:Y:S01]  /*1b30*/  ISETP.GE.AND P0, PT, R4, RZ, PT ;  /* 0x000000ff0400720c */ /* 0x000fe20003f06270 */
[C---:B------:R-:W-:Y:S01]  /*1b40*/  @!P2 IMAD R9, R22.reuse, R0, R9 ;  /* 0x000000001609a224 */ /* 0x040fe200078e0209 */
[----:B------:R-:W-:Y:S01]  /*1b50*/  ISETP.NE.AND P3, PT, R15, RZ, PT ;  /* 0x000000ff0f00720c */ /* 0x000fe20003f65270 */
[----:B------:R-:W-:Y:S01]  /*1b60*/  @!P2 IMAD.WIDE.U32 R24, R22, R10, R24 ;  /* 0x0000000a1618a225 */ /* 0x000fe200078e0018 */
[----:B------:R-:W-:-:S03]  /*1b70*/  @!P1 IADD3 R6, PT, PT, R6, 0x1, RZ ;  /* 0x0000000106069810 */ /* 0x000fc60007ffe0ff */
[-C--:B------:R-:W-:Y:S02]  /*1b80*/  @P2 IMAD R0, R219, R8.reuse, RZ ;  /* 0x00000008db002224 */ /* 0x080fe400078e02ff */
[----:B------:R-:W-:Y:S01]  /*1b90*/  @P2 IMAD.WIDE.U32 R22, R218, R8, RZ ;  /* 0x00000008da162225 */ /* 0x000fe200078e00ff */
[----:B------:R-:W-:Y:S02]  /*1ba0*/  @!P2 MOV R8, R24 ;  /* 0x000000180008a202 */ /* 0x000fe40000000f00 */
[----:B------:R-:W-:Y:S01]  /*1bb0*/  SHF.R.S32.HI R11, RZ, 0x1f, R230 ;  /* 0x0000001fff0b7819 */ /* 0x000fe200000114e6 */
[----:B------:R-:W-:Y:S01]  /*1bc0*/  @!P2 IMAD.IADD R9, R25, 0x1, R9 ;  /* 0x000000011909a824 */ /* 0x000fe200078e0209 */
[----:B------:R-:W-:Y:S01]  /*1bd0*/  @P2 IADD3 R9, PT, PT, R23, R0, RZ ;  /* 0x0000000017092210 */ /* 0x000fe20007ffe0ff */
[----:B------:R-:W-:Y:S01]  /*1be0*/  @P2 IMAD.MOV.U32 R8, RZ, RZ, R22 ;  /* 0x000000ffff082224 */ /* 0x000fe200078e0016 */
[----:B------:R-:W-:Y:S01]  /*1bf0*/  @!P2 SHF.R.S32.HI R5, RZ, 0x1f, R12 ;  /* 0x0000001fff05a819 */ /* 0x000fe2000001140c */
[----:B------:R-:W-:Y:S01]  /*1c00*/  IMAD R4, R219, R230, RZ ;  /* 0x000000e6db047224 */ /* 0x000fe200078e02ff */
[----:B------:R-:W-:Y:S01]  /*1c10*/  @P4 IADD3 R6, PT, PT, R6, 0x1, RZ ;  /* 0x0000000106064810 */ /* 0x000fe20007ffe0ff */
[----:B----4-:R-:W-:-:S02]  /*1c20*/  @!P2 IMAD R0, R221, R12, RZ ;  /* 0x0000000cdd00a224 */ /* 0x010fc400078e02ff */
[----:B------:R-:W-:Y:S01]  /*1c30*/  IMAD R4, R11, R218, R4 ;  /* 0x000000da0b047224 */ /* 0x000fe200078e0204 */
[----:B------:R-:W-:Y:S01]  /*1c40*/  @!P0 IADD3 R6, PT, PT, -R6, RZ, RZ ;  /* 0x000000ff06068210 */ /* 0x000fe20007ffe1ff */
[----:B------:R-:W-:Y:S01]  /*1c50*/  IMAD.WIDE.U32 R22, R218, R230, R8 ;  /* 0x000000e6da167225 */ /* 0x000fe200078e0008 */
[----:B------:R-:W-:-:S03]  /*1c60*/  @!P3 LOP3.LUT R6, RZ, R15, RZ, 0x33, !PT ;  /* 0x0000000fff06b212 */ /* 0x000fc600078e33ff */
[----:B------:R-:W-:Y:S02]  /*1c70*/  @!P2 IMAD R0, R5, R220, R0 ;  /* 0x000000dc0500a224 */ /* 0x000fe400078e0200 */
[----:B------:R-:W-:Y:S01]  /*1c80*/  @!P2 IMAD.WIDE.U32 R8, R220, R12, RZ ;  /* 0x0000000cdc08a225 */ /* 0x000fe200078e00ff */
[----:B------:R-:W-:-:S03]  /*1c90*/  @!P2 SHF.R.S32.HI R5, RZ, 0x1f, R10 ;  /* 0x0000001fff05a819 */ /* 0x000fc6000001140a */
[----:B------:R-:W-:Y:S01]  /*1ca0*/  IMAD.IADD R23, R23, 0x1, R4 ;  /* 0x0000000117177824 */ /* 0x000fe200078e0204 */
[----:B------:R-:W-:Y:S01]  /*1cb0*/  SHF.R.S32.HI R4, RZ, 0x1f, R6 ;  /* 0x0000001fff047819 */ /* 0x000fe20000011406 */
[----:B------:R-:W-:Y:S01]  /*1cc0*/  @!P2 IMAD.IADD R25, R9, 0x1, R0 ;  /* 0x000000010919a824 */ /* 0x000fe200078e0200 */
[----:B------:R-:W-:Y:S01]  /*1cd0*/  @P2 IADD3 R12, PT, PT, R12, R13, RZ ;  /* 0x0000000d0c0c2210 */ /* 0x000fe20007ffe0ff */
[----:B------:R-:W-:Y:S01]  /*1ce0*/  @!P2 IMAD R0, R21, R10, RZ ;  /* 0x0000000a1500a224 */ /* 0x000fe200078e02ff */
[----:B------:R-:W-:Y:S01]  /*1cf0*/  @!P2 MOV R24, R8 ;  /* 0x000000080018a202 */ /* 0x000fe20000000f00 */
[----:B------:R-:W-:Y:S02]  /*1d00*/  IMAD R9, R17, R6, RZ ;  /* 0x0000000611097224 */ /* 0x000fe400078e02ff */
[----:B------:R-:W-:Y:S02]  /*1d10*/  @!P2 IMAD R0, R20, R5, R0 ;  /* 0x000000051400a224 */ /* 0x000fe400078e0200 */
[----:B------:R-:W-:-:S02]  /*1d20*/  IMAD R4, R16, R4, R9 ;  /* 0x0000000410047224 */ /* 0x000fc400078e0209 */
[----:B------:R-:W-:-:S04]  /*1d30*/  @!P2 IMAD.WIDE.U32 R20, R20, R10, R24 ;  /* 0x0000000a1414a225 */ /* 0x000fc800078e0018 */
[----:B------:R-:W-:-:S04]  /*1d40*/  @P2 IMAD.WIDE.U32 R8, R220, R12, RZ ;  /* 0x0000000cdc082225 */ /* 0x000fc800078e00ff */
[----:B------:R-:W-:Y:S01]  /*1d50*/  IMAD.WIDE.U32 R22, R16, R6, R22 ;  /* 0x0000000610167225 */ /* 0x000fe200078e0016 */
[----:B------:R-:W-:-:S03]  /*1d60*/  @!P2 IADD3 R10, PT, PT, R21, R0, RZ ;  /* 0x00000000150aa210 */ /* 0x000fc60007ffe0ff */
[----:B------:R-:W-:Y:S02]  /*1d70*/  @P2 IMAD R5, R221, R12, RZ ;  /* 0x0000000cdd052224 */ /* 0x000fe400078e02ff */
[----:B------:R-:W-:Y:S01]  /*1d80*/  @!P2 IMAD.MOV.U32 R12, RZ, RZ, R20 ;  /* 0x000000ffff0ca224 */ /* 0x000fe200078e0014 */
[----:B------:R-:W-:Y:S01]  /*1d90*/  @P2 MOV R12, R8 ;  /* 0x00000008000c2202 */ /* 0x000fe20000000f00 */
[----:B------:R-:W-:Y:S01]  /*1da0*/  @P2 IMAD.IADD R10, R9, 0x1, R5 ;  /* 0x00000001090a2824 */ /* 0x000fe200078e0205 */
[----:B------:R-:W-:Y:S02]  /*1db0*/  MOV R6, R22 ;  /* 0x0000001600067202 */ /* 0x000fe40000000f00 */
[----:B------:R-:W-:Y:S02]  /*1dc0*/  IADD3 R4, PT, PT, R23, R4, RZ ;  /* 0x0000000417047210 */ /* 0x000fe40007ffe0ff */
[----:B------:R-:W-:Y:S02]  /*1dd0*/  MOV R8, R230 ;  /* 0x000000e600087202 */ /* 0x000fe40000000f00 */
.L_x_1526:
[----:B------:R-:W-:Y:S05]  /*1de0*/  BSYNC.RECONVERGENT B0 ;  /* 0x0000000000007941 */ /* 0x000fea0003800200 */
.L_x_1524:
        /* <DEDUP_REMOVED lines=23> */
[C---:B------:R-:W-:Y:S02]  /*1f60*/  LOP3.LUT R134, R140.reuse, 0x38, RZ, 0xc0, !PT ;  /* 0x000000388c867812 */ /* 0x040fe400078ec0ff */
[----:B------:R-:W-:Y:S01]  /*1f70*/  LOP3.LUT R0, R140, 0x1e00, RZ, 0xc0, !PT ;  /* 0x00001e008c007812 */ /* 0x000fe200078ec0ff */
[----:B------:R-:W-:Y:S01]  /*1f80*/  IMAD R18, R14, R18, R5 ;  /* 0x000000120e127224 */ /* 0x000fe200078e0205 */
[----:B------:R-:W-:Y:S01]  /*1f90*/  LOP3.LUT R5, R22, 0x38, R209, 0xf8, !PT ;  /* 0x0000003816057812 */ /* 0x000fe200078ef8d1 */
[----:B------:R-:W1:Y:S01]  /*1fa0*/  S2UR UR6, SR_CgaCtaId ;  /* 0x00000000000679c3 */ /* 0x000e620000008800 */
[----:B------:R-:W-:Y:S02]  /*1fb0*/  LOP3.LUT R13, R232, R15, RZ, 0x3c, !PT ;  /* 0x0000000fe80d7212 */ /* 0x000fe400078e3cff */
[----:B------:R-:W-:-:S02]  /*1fc0*/  LOP3.LUT R0, R0, R5, R134, 0xf6, !PT ;  /* 0x0000000500007212 */ /* 0x000fc400078ef686 */
[----:B------:R-:W-:Y:S02]  /*1fd0*/  ISETP.GT.U32.AND P0, PT, R9, R18, PT ;  /* 0x000000120900720c */ /* 0x000fe40003f04070 */
[----:B------:R-:W-:Y:S02]  /*1fe0*/  ISETP.GE.AND P1, PT, R13, RZ, PT ;  /* 0x000000ff0d00720c */ /* 0x000fe40003f26270 */
[----:B------:R-:W-:Y:S01]  /*1ff0*/  IADD3 R216, PT, PT, -R216, R19, RZ ;  /* 0x00000013d8d87210 */ /* 0x000fe20007ffe1ff */
[----:B------:R-:W-:-:S08]  /*2000*/  UMOV UR7, 0x400 ;  /* 0x0000040000077882 */ /* 0x000fd00000000000 */
[----:B------:R-:W-:-:S05]  /*2010*/  @!P0 IMAD.IADD R18, R18, 0x1, -R9 ;  /* 0x0000000112128824 */ /* 0x000fca00078e0a09 */
[----:B------:R-:W-:Y:S01]  /*2020*/  ISETP.GE.U32.AND P2, PT, R18, R9, PT ;  /* 0x000000091200720c */ /* 0x000fe20003f46070 */
[----:B-1----:R-:W-:Y:S01]  /*2030*/  ULEA UR6, UR6, UR7, 0x18 ;  /* 0x0000000706067291 */ /* 0x002fe2000f8ec0ff */
[----:B------:R-:W-:Y:S01]  /*2040*/  SHF.R.S32.HI R18, RZ, 0x1f, R232 ;  /* 0x0000001fff127819 */ /* 0x000fe200000114e8 */
[----:B------:R-:W-:Y:S04]  /*2050*/  BSSY.RECONVERGENT B0, `(.L_x_1527) ;  /* 0x000002c000007945 */ /* 0x000fe80003800200 */
[----:B------:R-:W-:Y:S01]  /*2060*/  IMAD.U32 R211, RZ, RZ, UR6 ;  /* 0x00000006ffd37e24 */ /* 0x000fe2000f8e00ff */
[----:B------:R-:W-:-:S03]  /*2070*/  LOP3.LUT R136, R134, 0x40, RZ, 0xfc, !PT ;  /* 0x0000004086887812 */ /* 0x000fc600078efcff */
[----:B------:R-:W-:Y:S02]  /*2080*/  IMAD R133, R0, 0x2, R211 ;  /* 0x0000000200857824 */ /* 0x000fe400078e02d3 */
[----:B--2---:R-:W-:-:S04]  /*2090*/  @P3 IMAD.WIDE.U32 R22, R24, R7, RZ ;  /* 0x0000000718163225 */ /* 0x004fc800078e00ff */
[----:B------:R-:W-:Y:S02]  /*20a0*/  @P3 IMAD R13, R25, R7, RZ ;  /* 0x00000007190d3224 */ /* 0x000fe400078e02ff */
[-C--:B----4-:R-:W-:Y:S02]  /*20b0*/  @!P3 IMAD R5, R31, R235.reuse, RZ ;  /* 0x000000eb1f05b224 */ /* 0x090fe400078e02ff */
[----:B------:R-:W-:-:S04]  /*20c0*/  @!P3 IMAD.WIDE.U32 R30, R30, R235, RZ ;  /* 0x000000eb1e1eb225 */ /* 0x000fc800078e00ff */
[----:B------:R-:W-:Y:S02]  /*20d0*/  @!P3 IMAD.MOV.U32 R7, RZ, RZ, R30 ;  /* 0x000000ffff07b224 */ /* 0x000fe400078e001e */
[----:B------:R-:W-:Y:S01]  /*20e0*/  @P3 IMAD.MOV.U32 R7, RZ, RZ, R22 ;  /* 0x000000ffff073224 */ /* 0x000fe200078e0016 */
[----:B------:R-:W-:Y:S01]  /*20f0*/  @!P3 IADD3 R5, PT, PT, R31, R5, RZ ;  /* 0x000000051f05b210 */ /* 0x000fe20007ffe0ff */
[----:B------:R-:W-:Y:S01]  /*2100*/  @P3 IMAD.IADD R5, R23, 0x1, R13 ;  /* 0x0000000117053824 */ /* 0x000fe200078e020d */
[----:B------:R-:W-:Y:S02]  /*2110*/  SHF.R.U32.HI R22, RZ, 0x3, R209 ;  /* 0x00000003ff167819 */ /* 0x000fe400000116d1 */
[----:B------:R-:W-:-:S05]  /*2120*/  IADD3 R30, P3, PT, R134, R7, RZ ;  /* 0x00000007861e7210 */ /* 0x000fca0007f7e0ff */
[----:B------:R-:W-:Y:S01]  /*2130*/  IMAD.X R31, RZ, RZ, R5, P3 ;  /* 0x000000ffff1f7224 */ /* 0x000fe200018e0605 */
[----:B------:R-:W-:Y:S01]  /*2140*/  ISETP.GE.AND P3, PT, R22, R216, PT ;  /* 0x000000d81600720c */ /* 0x000fe20003f66270 */
[----:B---3--:R-:W-:Y:S01]  /*2150*/  IMAD R21, R21, R232, RZ ;  /* 0x000000e815157224 */ /* 0x008fe200078e02ff */
[----:B------:R-:W-:-:S03]  /*2160*/  MOV R23, RZ ;  /* 0x000000ff00177202 */ /* 0x000fc60000000f00 */
[----:B------:R-:W-:Y:S01]  /*2170*/  IMAD R21, R20, R18, R21 ;  /* 0x0000001214157224 */ /* 0x000fe200078e0215 */
        /* <DEDUP_REMOVED lines=25> */
.L_x_1528:
[----:B------:R-:W-:Y:S05]  /*2310*/  BSYNC.RECONVERGENT B0 ;  /* 0x0000000000007941 */ /* 0x000fea0003800200 */
.L_x_1527:
[----:B------:R-:W-:Y:S01]  /*2320*/  BSSY.RECONVERGENT B0, `(.L_x_1529) ;  /* 0x000001b000007945 */ /* 0x000fe20003800200 */
[----:B------:R-:W-:Y:S01]  /*2330*/  IADD3 R34, P3, PT, R134, R6, RZ ;  /* 0x0000000686227210 */ /* 0x000fe20007f7e0ff */
[----:B------:R-:W-:Y:S01]  /*2340*/  IMAD.IADD R0, R132, 0x1, -R230 ;  /* 0x0000000184007824 */ /* 0x000fe200078e0ae6 */
        /* <DEDUP_REMOVED lines=24> */
.L_x_1530:
[----:B------:R-:W-:Y:S05]  /*24d0*/  BSYNC.RECONVERGENT B0 ;  /* 0x0000000000007941 */ /* 0x000fea0003800200 */
.L_x_1529:
        /* <DEDUP_REMOVED lines=16> */
[----:B--2---:R-:W-:-:S03]  /*25e0*/  LEA R38, P6, R36, R26, 0x1 ;  /* 0x0000001a24267211 */ /* 0x004fc600078c08ff */
        /* <DEDUP_REMOVED lines=13> */
.L_x_1532:
[----:B------:R-:W-:Y:S05]  /*26c0*/  BSYNC.RECONVERGENT B0 ;  /* 0x0000000000007941 */ /* 0x000fea0003800200 */
.L_x_1531:
        /* <DEDUP_REMOVED lines=29> */
.L_x_1534:
[----:B------:R-:W-:Y:S05]  /*28a0*/  BSYNC.RECONVERGENT B0 ;  /* 0x0000000000007941 */ /* 0x000fea0003800200 */
.L_x_1533:
        /* <DEDUP_REMOVED lines=17> */
.L_x_1536:
[----:B------:R-:W-:Y:S05]  /*29c0*/  BSYNC.RECONVERGENT B0 ;  /* 0x0000000000007941 */ /* 0x000fea0003800200 */
.L_x_1535:
[----:B------:R-:W-:Y:S01]  /*29d0*/  SHF.L.U64.HI R6, R218, 0x4, R219 ;  /* 0x00000004da067819 */ /* 0x000fe200000102db */
[----:B------:R-:W-:Y:S01]  /*29e0*/  BSSY.RECONVERGENT B0, `(.L_x_1537) ;  /* 0x0000013000007945 */ /* 0x000fe20003800200 */
[C---:B------:R-:W-:Y:S02]  /*29f0*/  LEA R26, P4, R4.reuse, R224, 0x1 ;  /* 0x000000e0041a7211 */ /* 0x040fe400078808ff */
[----:B------:R-:W-:Y:S02]  /*2a00*/  ISETP.GE.AND P6, PT, R7, R0, PT ;  /* 0x000000000700720c */ /* 0x000fe40003fc6270 */
[----:B------:R-:W-:Y:S01]  /*2a10*/  LEA.HI.X R27, R4, R223, R6, 0x1, P4 ;  /* 0x000000df041b7211 */ /* 0x000fe200020f0c06 */
[----:B------:R-:W-:Y:S10]  /*2a20*/  @P3 BRA `(.L_x_1538) ;  /* 0x0000000000383947 */ /* 0x000ff40003800000 */
[-C--:B------:R-:W-:Y:S02]  /*2a30*/  ISETP.GE.AND P3, PT, R136, R233.reuse, PT ;  /* 0x000000e98800720c */ /* 0x080fe40003f66270 */
[----:B------:R-:W-:-:S11]  /*2a40*/  ISETP.GE.AND P4, PT, R134, R233, PT ;  /* 0x000000e98600720c */ /* 0x000fd60003f86270 */
[----:B-1----:R-:W-:Y:S02]  /*2a50*/  @!P3 IMAD.MOV.U32 R18, RZ, RZ, R26 ;  /* 0x000000ffff12b224 */ /* 0x002fe400078e001a */
        /* <DEDUP_REMOVED lines=11> */
.L_x_1538:
[----:B------:R-:W-:Y:S05]  /*2b10*/  BSYNC.RECONVERGENT B0 ;  /* 0x0000000000007941 */ /* 0x000fea0003800200 */
.L_x_1537:
        /* <DEDUP_REMOVED lines=16> */
.L_x_1540:
[----:B------:R-:W-:Y:S05]  /*2c20*/  BSYNC.RECONVERGENT B0 ;  /* 0x0000000000007941 */ /* 0x000fea0003800200 */
.L_x_1539:
[----:B------:R-:W-:Y:S01]  /*2c30*/  ISETP.GE.AND P3, PT, R5, R0, PT ;  /* 0x000000000500720c */ /* 0x000fe20003f66270 */
[----:B------:R-:W-:Y:S01]  /*2c40*/  BSSY.RECONVERGENT B0, `(.L_x_1541) ;  /* 0x0000016000007945 */ /* 0x000fe20003800200 */
[----:B------:R-:W-:Y:S01]  /*2c50*/  ISETP.NE.AND P6, PT, R15, RZ, PT ;  /* 0x000000ff0f00720c */ /* 0x000fe20003fc5270 */
[C---:B------:R-:W-:Y:S01]  /*2c60*/  VIADD R25, R22.reuse, 0x40 ;  /* 0x0000004016197836 */ /* 0x040fe20000000000 */
[C---:B----4-:R-:W-:Y:S01]  /*2c70*/  IADD3 R21, PT, PT, R22.reuse, 0x50, RZ ;  /* 0x0000005016157810 */ /* 0x050fe20007ffe0ff */
[C---:B-1----:R-:W-:Y:S01]  /*2c80*/  VIADD R19, R22.reuse, 0x60 ;  /* 0x0000006016137836 */ /* 0x042fe20000000000 */
        /* <DEDUP_REMOVED lines=17> */
.L_x_1542:
[----:B------:R-:W-:Y:S05]  /*2da0*/  BSYNC.RECONVERGENT B0 ;  /* 0x0000000000007941 */ /* 0x000fea0003800200 */
.L_x_1541:
        /* <DEDUP_REMOVED lines=26> */
.L_x_1544:
[----:B------:R-:W-:Y:S05]  /*2f50*/  BSYNC.RECONVERGENT B0 ;  /* 0x0000000000007941 */ /* 0x000fea0003800200 */
.L_x_1543:
[----:B------:R-:W-:Y:S04]  /*2f60*/  BSSY.RECONVERGENT B0, `(.L_x_1545) ;  /* 0x0000010000007945 */ /* 0x000fe80003800200 */
[----:B------:R-:W-:Y:S05]  /*2f70*/  @P4 BRA `(.L_x_1546) ;  /* 0x0000000000384947 */ /* 0x000fea0003800000 */
[-C--:B------:R-:W-:Y:S02]  /*2f80*/  ISETP.GE.AND P1, PT, R134, R233.reuse, PT ;  /* 0x000000e98600720c */ /* 0x080fe40003f26270 */
[----:B------:R-:W-:Y:S02]  /*2f90*/  ISETP.GE.AND P0, PT, R136, R233, PT ;  /* 0x000000e98800720c */ /* 0x000fe40003f06270 */
[----:B-1--4-:R-:W-:-:S04]  /*2fa0*/  LEA R30, P4, R218, R26, 0x7 ;  /* 0x0000001ada1e7211 */ /* 0x012fc800078838ff */
        /* <DEDUP_REMOVED lines=11> */
.L_x_1546:
[----:B------:R-:W-:Y:S05]  /*3060*/  BSYNC.RECONVERGENT B0 ;  /* 0x0000000000007941 */ /* 0x000fea0003800200 */
.L_x_1545:
[----:B------:R-:W-:Y:S04]  /*3070*/  BSSY.RECONVERGENT B0, `(.L_x_1547) ;  /* 0x0000013000007945 */ /* 0x000fe80003800200 */
[----:B------:R-:W-:Y:S05]  /*3080*/  @P3 BRA `(.L_x_1548) ;  /* 0x0000000000443947 */ /* 0x000fea0003800000 */
[----:B-1--4-:R-:W-:Y:S01]  /*3090*/  MOV R30, R26 ;  /* 0x0000001a001e7202 */ /* 0x012fe20000000f00 */
        /* <DEDUP_REMOVED lines=16> */
.L_x_1548:
[----:B------:R-:W-:Y:S05]  /*31a0*/  BSYNC.RECONVERGENT B0 ;  /* 0x0000000000007941 */ /* 0x000fea0003800200 */
.L_x_1547:
        /* <DEDUP_REMOVED lines=17> */
.L_x_1550:
[----:B------:R-:W-:Y:S05]  /*32c0*/  BSYNC.RECONVERGENT B0 ;  /* 0x0000000000007941 */ /* 0x000fea0003800200 */
.L_x_1549:
[----:B------:R-:W-:Y:S01]  /*32d0*/  @!P6 LOP3.LUT R14, RZ, R15, RZ, 0x33, !PT ;  /* 0x0000000fff0ee212 */ /* 0x000fe200078e33ff */
[----:B------:R-:W0:Y:S01]  /*32e0*/  LDGDEPBAR ;  /* 0x00000000000079af */ /* 0x000e220000000000 */
[C---:B-1----:R-:W-:Y:S01]  /*32f0*/  IMAD.WIDE.U32 R26, R8.reuse, R220, RZ ;  /* 0x000000dc081a7225 */ /* 0x042fe200078e00ff */
[----:B------:R-:W-:Y:S02]  /*3300*/  SHF.L.U32 R43, R209, 0x6, RZ ;  /* 0x00000006d12b7819 */ /* 0x000fe400000006ff */
[----:B------:R-:W-:Y:S01]  /*3310*/  SHF.R.S32.HI R4, RZ, 0x1f, R14 ;  /* 0x0000001fff047819 */ /* 0x000fe2000001140e */
[----:B------:R-:W-:Y:S01]  /*3320*/  IMAD R11, R8, R221, R11 ;  /* 0x000000dd080b7224 */ /* 0x000fe200078e020b */
[----:B------:R-:W-:Y:S01]  /*3330*/  IADD3 R12, P1, P0, R26, R12, R134 ;  /* 0x0000000c1a0c7210 */ /* 0x000fe2000783e086 */
[----:B------:R-:W-:Y:S01]  /*3340*/  IMAD R15, R29, R14, RZ ;  /* 0x0000000e1d0f7224 */ /* 0x000fe200078e02ff */
[----:B------:R-:W-:Y:S01]  /*3350*/  SHF.L.U64.HI R8, R220, 0x4, R221 ;  /* 0x00000004dc087819 */ /* 0x000fe200000102dd */
[----:B------:R-:W-:-:S02]  /*3360*/  IMAD.IADD R11, R27, 0x1, R11 ;  /* 0x000000011b0b7824 */ /* 0x000fc400078e020b */
[----:B------:R-:W-:-:S03]  /*3370*/  IMAD.WIDE.U32 R26, R28, R14, RZ ;  /* 0x0000000e1c1a7225 */ /* 0x000fc600078e00ff */
[----:B------:R-:W-:Y:S01]  /*3380*/  IADD3.X R10, PT, PT, R11, R10, RZ, P1, P0 ;  /* 0x0000000a0b0a7210 */ /* 0x000fe20000fe04ff */
[----:B------:R-:W-:Y:S01]  /*3390*/  IMAD R4, R4, R28, R15 ;  /* 0x0000001c04047224 */ /* 0x000fe200078e020f */
[----:B------:R-:W-:Y:S01]  /*33a0*/  IADD3 R14, P0, PT, R12, R26, RZ ;  /* 0x0000001a0c0e7210 */ /* 0x000fe20007f1e0ff */
[----:B------:R-:W-:Y:S02]  /*33b0*/  IMAD.SHL.U32 R6, R220, 0x10, RZ ;  /* 0x00000010dc067824 */ /* 0x000fe400078e00ff */
        /* <DEDUP_REMOVED lines=8> */
[C---:B------:R-:W-:Y:S02]  /*3440*/  LEA R226, P0, R14.reuse, R16, 0x1 ;  /* 0x000000100ee27211 */ /* 0x040fe400078008ff */
[----:B------:R-:W-:Y:S02]  /*3450*/  LOP3.LUT R4, R43, 0x1c0, RZ, 0xc0, !PT ;  /* 0x000001c02b047812 */ /* 0x000fe400078ec0ff */
        /* <DEDUP_REMOVED lines=18> */
.L_x_1552:
[----:B------:R1:W-:Y:S04]  /*3580*/  STS.128 [R133+0xc000], RZ ;  /* 0x00c000ff85007388 */ /* 0x0003e80000000c00 */
[----:B------:R1:W-:Y:S02]  /*3590*/  STS.128 [R133+0x10000], RZ ;  /* 0x010000ff85007388 */ /* 0x0003e40000000c00 */
.L_x_1553:
[----:B------:R-:W-:Y:S05]  /*35a0*/  BSYNC.RECONVERGENT B0 ;  /* 0x0000000000007941 */ /* 0x000fea0003800200 */
.L_x_1551:
[-C--:B------:R-:W-:Y:S01]  /*35b0*/  ISETP.GE.AND P2, PT, R9, R0.reuse, PT ;  /* 0x000000000900720c */ /* 0x080fe20003f46270 */
[----:B------:R-:W-:Y:S01]  /*35c0*/  IMAD.SHL.U32 R208, R209, 0x20, RZ ;  /* 0x00000020d1d07824 */ /* 0x000fe200078e00ff */
[--C-:B------:R-:W-:Y:S01]  /*35d0*/  SHF.R.U32.HI R210, RZ, 0x1, R209.reuse ;  /* 0x00000001ffd27819 */ /* 0x100fe200000116d1 */
[----:B------:R-:W-:Y:S01]  /*35e0*/  BSSY.RECONVERGENT B0, `(.L_x_1554) ;  /* 0x0000020000007945 */ /* 0x000fe20003800200 */
[----:B------:R-:W-:Y:S02]  /*35f0*/  ISETP.GE.AND P3, PT, R7, R0, PT ;  /* 0x000000000700720c */ /* 0x000fe40003f66270 */
[----:B-1----:R-:W-:Y:S02]  /*3600*/  LEA R10, P1, R6, R226, 0x1 ;  /* 0x000000e2060a7211 */ /* 0x002fe400078208ff */
[----:B------:R-:W-:Y:S02]  /*3610*/  LOP3.LUT R7, R4, 0x8, R209, 0x78, !PT ;  /* 0x0000000804077812 */ /* 0x000fe400078e78d1 */
[----:B------:R-:W-:-:S02]  /*3620*/  LOP3.LUT R208, R208, 0x7c00, RZ, 0xc0, !PT ;  /* 0x00007c00d0d07812 */ /* 0x000fc400078ec0ff */
[----:B------:R-:W-:Y:S01]  /*3630*/  LOP3.LUT R42, R210, 0x8, RZ, 0xc0, !PT ;  /* 0x00000008d22a7812 */ /* 0x000fe200078ec0ff */
[----:B------:R1:W-:Y:S01]  /*3640*/  @P2 STS.128 [R133+0xc800], RZ ;  /* 0x00c800ff85002388 */ /* 0x0003e20000000c00 */
[----:B------:R-:W-:Y:S02]  /*3650*/  LEA.HI.X R11, R6, R227, R8, 0x1, P1 ;  /* 0x000000e3060b7211 */ /* 0x000fe400008f0c08 */
[----:B------:R-:W-:Y:S01]  /*3660*/  ISETP.GE.AND P0, PT, R5, R0, PT ;  /* 0x000000000500720c */ /* 0x000fe20003f06270 */
        /* <DEDUP_REMOVED lines=23> */
.L_x_1555:
[----:B------:R-:W-:Y:S05]  /*37e0*/  BSYNC.RECONVERGENT B0 ;  /* 0x0000000000007941 */ /* 0x000fea0003800200 */
.L_x_1554:
[----:B------:R1:W-:Y:S01]  /*37f0*/  @P3 STS.128 [R133+0xd000], RZ ;  /* 0x00d000ff85003388 */ /* 0x0003e20000000c00 */
[----:B------:R-:W-:Y:S01]  /*3800*/  BSSY.RECONVERGENT B0, `(.L_x_1556) ;  /* 0x0000012000007945 */ /* 0x000fe20003800200 */
[----:B------:R-:W-:Y:S02]  /*3810*/  LOP3.LUT R7, R7, R134, RZ, 0x3c, !PT ;  /* 0x0000008607077212 */ /* 0x000fe400078e3cff */
        /* <DEDUP_REMOVED lines=16> */
.L_x_1557:
[----:B------:R-:W-:Y:S05]  /*3920*/  BSYNC.RECONVERGENT B0 ;  /* 0x0000000000007941 */ /* 0x000fea0003800200 */
.L_x_1556:
        /* <DEDUP_REMOVED lines=23> */
.L_x_1559:
[----:B------:R-:W-:Y:S05]  /*3aa0*/  BSYNC.RECONVERGENT B0 ;  /* 0x0000000000007941 */ /* 0x000fea0003800200 */
.L_x_1558:
        /* <DEDUP_REMOVED lines=21> */
.L_x_1561:
[----:B------:R-:W-:Y:S05]  /*3c00*/  BSYNC.RECONVERGENT B0 ;  /* 0x0000000000007941 */ /* 0x000fea0003800200 */
.L_x_1560:
        /* <DEDUP_REMOVED lines=18> */
.L_x_1563:
[----:B------:R-:W-:Y:S05]  /*3d30*/  BSYNC.RECONVERGENT B0 ;  /* 0x0000000000007941 */ /* 0x000fea0003800200 */
.L_x_1562:
        /* <DEDUP_REMOVED lines=21> */
.L_x_1565:
[----:B------:R-:W-:Y:S05]  /*3e90*/  BSYNC.RECONVERGENT B0 ;  /* 0x0000000000007941 */ /* 0x000fea0003800200 */
.L_x_1564:
        /* <DEDUP_REMOVED lines=19> */
.L_x_1567:
[----:B------:R-:W-:Y:S05]  /*3fd0*/  BSYNC.RECONVERGENT B0 ;  /* 0x0000000000007941 */ /* 0x000fea0003800200 */
.L_x_1566:
[----:B------:R-:W5:Y:S04]  /*3fe0*/  LD.E R135, desc[UR4][R2.64+0x18c] ;  /* 0x00018c0402877980 */ /* 0x000f68000c101900 */
[----:B------:R-:W-:Y:S04]  /*3ff0*/  LDSM.16.M88.4 R116, [R147] ;  /* 0x000000009374783b */ /* 0x000fe80000000200 */
[----:B------:R-:W1:Y:S01]  /*4000*/  LDSM.16.M88.4 R72, [R139+0x4800] ;  /* 0x004800008b48783b */ /* 0x000e620000000200 */
[----:B------:R-:W-:Y:S01]  /*4010*/  IMAD.MOV.U32 R143, RZ, RZ, 0x20 ;  /* 0x00000020ff8f7424 */ /* 0x000fe200078e00ff */
[----:B------:R-:W-:-:S02]  /*4020*/  R2P PR, R209, 0x6 ;  /* 0x00000006d1007804 */ /* 0x000fc40000000000 */
[----:B------:R-:W1:Y:S03]  /*4030*/  LDSM.16.M88.4 R80, [R139+0x4000] ;  /* 0x004000008b50783b */ /* 0x000e660000000200 */
[----:B------:R-:W-:Y:S01]  /*4040*/  SEL R0, R143, 0xffffffe0, !P1 ;  /* 0xffffffe08f007807 */ /* 0x000fe20004800000 */
[----:B------:R-:W1:Y:S04]  /*4050*/  LDSM.16.M88.4 R64, [R139+0x5000] ;  /* 0x005000008b40783b */ /* 0x000e680000000200 */
[----:B------:R-:W1:Y:S01]  /*4060*/  LDSM.16.M88.4 R56, [R139+0x5800] ;  /* 0x005800008b38783b */ /* 0x000e620000000200 */
[--C-:B------:R-:W-:Y:S02]  /*4070*/  IMAD.IADD R144, R147, 0x1, R0.reuse ;  /* 0x0000000193907824 */ /* 0x100fe400078e0200 */
[----:B------:R-:W-:Y:S01]  /*4080*/  IMAD.IADD R138, R139, 0x1, R0 ;  /* 0x000000018b8a7824 */ /* 0x000fe200078e0200 */
[----:B------:R-:W1:Y:S04]  /*4090*/  LDSM.16.M88.4 R48, [R139+0x6000] ;  /* 0x006000008b30783b */ /* 0x000e680000000200 */
[----:B--23--:R-:W2:Y:S04]  /*40a0*/  LDSM.16.M88.4 R36, [R139+0x6800] ;  /* 0x006800008b24783b */ /* 0x00cea80000000200 */
[----:B----4-:R-:W3:Y:S04]  /*40b0*/  LDSM.16.M88.4 R28, [R139+0x7000] ;  /* 0x007000008b1c783b */ /* 0x010ee80000000200 */
[----:B------:R-:W4:Y:S04]  /*40c0*/  LDSM.16.M88.4 R16, [R139+0x7800] ;  /* 0x007800008b10783b */ /* 0x000f280000000200 */
[----:B------:R-:W-:Y:S04]  /*40d0*/  LDSM.16.M88.4 R92, [R144] ;  /* 0x00000000905c783b */ /* 0x000fe80000000200 */
[----:B-1----:R-:W1:Y:S04]  /*40e0*/  LDSM.16.M88.4 R4, [R138+0x4800] ;  /* 0x004800008a04783b */ /* 0x002e680000000200 */
[----:B------:R-:W1:Y:S01]  /*40f0*/  LDSM.16.M88.4 R8, [R138+0x4000] ;  /* 0x004000008a08783b */ /* 0x000e620000000200 */
[----:B------:R-:W-:Y:S01]  /*4100*/  HMMA.16816.F32 R76, R116, R72, RZ ;  /* 0x00000048744c723c */ /* 0x000fe200000018ff */
[----:B------:R-:W-:-:S02]  /*4110*/  IMAD.MOV.U32 R142, RZ, RZ, 0x40 ;  /* 0x00000040ff8e7424 */ /* 0x000fc400078e00ff */
[----:B------:R-:W1:Y:S04]  /*4120*/  LDSM.16.M88.4 R20, [R138+0x5800] ;  /* 0x005800008a14783b */ /* 0x000e680000000200 */
[----:B------:R-:W-:Y:S01]  /*4130*/  LDSM.16.M88.4 R100, [R138+0x7000] ;  /* 0x007000008a64783b */ /* 0x000fe20000000200 */
[C---:B------:R-:W-:Y:S01]  /*4140*/  HMMA.16816.F32 R72, R116.reuse, R74, RZ ;  /* 0x0000004a7448723c */ /* 0x040fe200000018ff */
[----:B------:R-:W-:Y:S02]  /*4150*/  SEL R40, R142, 0xffffffc0, !P2 ;  /* 0xffffffc08e287807 */ /* 0x000fe40005000000 */
[----:B------:R-:W-:Y:S03]  /*4160*/  LDSM.16.M88.4 R96, [R138+0x7800] ;  /* 0x007800008a60783b */ /* 0x000fe60000000200 */
[--C-:B------:R-:W-:Y:S01]  /*4170*/  IMAD.IADD R145, R147, 0x1, R40.reuse ;  /* 0x0000000193917824 */ /* 0x100fe200078e0228 */
[----:B------:R-:W-:Y:S01]  /*4180*/  LDSM.16.M88.4 R104, [R138+0x5000] ;  /* 0x005000008a68783b */ /* 0x000fe20000000200 */
[----:B------:R-:W-:Y:S01]  /*4190*/  HMMA.16816.F32 R12, R116, R80, RZ ;  /* 0x00000050740c723c */ /* 0x000fe200000018ff */
        /* <DEDUP_REMOVED lines=8> */
[C---:B---3--:R-:W-:Y:S08]  /*4220*/  HMMA.16816.F32 R32, R116.reuse, R28, RZ ;  /* 0x0000001c7420723c */ /* 0x048ff000000018ff */
[C---:B------:R-:W-:Y:S08]  /*4230*/  HMMA.16816.F32 R80, R116.reuse, R82, RZ ;  /* 0x000000527450723c */ /* 0x040ff000000018ff */
[----:B----4-:R-:W-:Y:S08]  /*4240*/  HMMA.16816.F32 R24, R116, R16, RZ ;  /* 0x000000107418723c */ /* 0x010ff000000018ff */
[C---:B-1----:R-:W-:Y:S08]  /*4250*/  HMMA.16816.F32 R76, R92.reuse, R4, R76 ;  /* 0x000000045c4c723c */ /* 0x042ff0000000184c */
        /* <DEDUP_REMOVED lines=18> */
[----:B------:R-:W3:Y:S07]  /*4380*/  LDSM.16.M88.4 R8, [R138+0x6800] ;  /* 0x006800008a08783b */ /* 0x000eee0000000200 */
[C---:B------:R-:W-:Y:S08]  /*4390*/  HMMA.16816.F32 R60, R92.reuse, R20, R60 ;  /* 0x000000145c3c723c */ /* 0x040ff0000000183c */
[----:B------:R-:W-:Y:S01]  /*43a0*/  HMMA.16816.F32 R56, R92, R22, R56 ;  /* 0x000000165c38723c */ /* 0x000fe20000001838 */
[----:B------:R-:W4:Y:S07]  /*43b0*/  LDSM.16.M88.4 R20, [R137+0x5800] ;  /* 0x005800008914783b */ /* 0x000f2e0000000200 */
[----:B-1----:R-:W-:Y:S08]  /*43c0*/  HMMA.16816.F32 R76, R120, R4, R76 ;  /* 0x00000004784c723c */ /* 0x002ff0000000184c */
[C---:B--2---:R-:W-:Y:S08]  /*43d0*/  HMMA.16816.F32 R52, R92.reuse, R16, R52 ;  /* 0x000000105c34723c */ /* 0x044ff00000001834 */
[----:B------:R-:W-:Y:S01]  /*43e0*/  HMMA.16816.F32 R48, R92, R18, R48 ;  /* 0x000000125c30723c */ /* 0x000fe20000001830 */
[----:B------:R-:W1:Y:S07]  /*43f0*/  LDSM.16.M88.4 R16, [R137+0x6000] ;  /* 0x006000008910783b */ /* 0x000e6e0000000200 */
        /* <DEDUP_REMOVED lines=77> */
[----:B------:R-:W-:Y:S07]  /*48d0*/  LDSM.16.M88.4 R4, [R141+0x9000] ;  /* 0x009000008d04783b */ /* 0x000fee0000000200 */
[C---:B----4-:R-:W-:Y:S08]  /*48e0*/  HMMA.16816.F32 R68, R20.reuse, R84, R68 ;  /* 0x000000541444723c */ /* 0x050ff00000001844 */
[----:B------:R-:W-:Y:S08]  /*48f0*/  HMMA.16816.F32 R64, R20, R86, R64 ;  /* 0x000000561440723c */ /* 0x000ff00000001840 */
[C---:B-1----:R-:W-:Y:S08]  /*4900*/  HMMA.16816.F32 R76, R100.reuse, R12, R76 ;  /* 0x0000000c644c723c */ /* 0x042ff0000000184c */
[----:B------:R-:W-:Y:S01]  /*4910*/  HMMA.16816.F32 R72, R100, R14, R72 ;  /* 0x0000000e6448723c */ /* 0x000fe20000001848 */
[----:B------:R-:W1:Y:S07]  /*4920*/  LDSM.16.M88.4 R12, [R138+0x9800] ;  /* 0x009800008a0c783b */ /* 0x000e6e0000000200 */
[C---:B------:R-:W-:Y:S08]  /*4930*/  HMMA.16816.F32 R68, R8.reuse, R88, R68 ;  /* 0x000000580844723c */ /* 0x040ff00000001844 */
[----:B------:R-:W-:Y:S01]  /*4940*/  HMMA.16816.F32 R64, R8, R90, R64 ;  /* 0x0000005a0840723c */ /* 0x000fe20000001840 */
[-C--:B------:R-:W-:Y:S01]  /*4950*/  FMUL.FTZ R80, R80, R135.reuse ;  /* 0x0000008750507220 */ /* 0x080fe20000410000 */
[-C--:B------:R-:W-:Y:S01]  /*4960*/  FMUL.FTZ R81, R81, R135.reuse ;  /* 0x0000008751517220 */ /* 0x080fe20000410000 */
[-C--:B------:R-:W-:Y:S01]  /*4970*/  FMUL.FTZ R82, R82, R135.reuse ;  /* 0x0000008752527220 */ /* 0x080fe20000410000 */
[-C--:B------:R-:W-:Y:S01]  /*4980*/  FMUL.FTZ R84, R104, R135.reuse ;  /* 0x0000008768547220 */ /* 0x080fe20000410000 */
[----:B------:R-:W-:-:S03]  /*4990*/  FMUL.FTZ R104, R106, R135 ;  /* 0x000000876a687220 */ /* 0x000fc60000410000 */
[----:B--2---:R-:W-:Y:S01]  /*49a0*/  HMMA.16816.F32 R60, R20, R92, R60 ;  /* 0x0000005c143c723c */ /* 0x004fe2000000183c */
[----:B------:R-:W-:Y:S01]  /*49b0*/  MUFU.TANH R86, R80 ;  /* 0x0000005000567308 */ /* 0x000fe20000002400 */
[----:B------:R-:W-:-:S06]  /*49c0*/  FMUL.FTZ R88, R83, R135 ;  /* 0x0000008753587220 */ /* 0x000fcc0000410000 */
[----:B------:R-:W-:Y:S01]  /*49d0*/  HMMA.16816.F32 R92, R20, R94, R56 ;  /* 0x0000005e145c723c */ /* 0x000fe20000001838 */
[----:B------:R-:W2:Y:S01]  /*49e0*/  LDSM.16.M88.4 R56, [R137+0x9800] ;  /* 0x009800008938783b */ /* 0x000ea20000000200 */
[----:B------:R-:W-:Y:S06]  /*49f0*/  MUFU.TANH R87, R81 ;  /* 0x0000005100577308 */ /* 0x000fec0000002400 */
[C---:B------:R-:W-:Y:S02]  /*4a00*/  HMMA.16816.F32 R68, R96.reuse, R16, R68 ;  /* 0x000000106044723c */ /* 0x040fe40000001844 */
[----:B------:R3:W-:Y:S06]  /*4a10*/  MUFU.TANH R106, R82 ;  /* 0x00000052006a7308 */ /* 0x0007ec0000002400 */
[----:B------:R-:W-:Y:S01]  /*4a20*/  HMMA.16816.F32 R64, R96, R18, R64 ;  /* 0x000000126040723c */ /* 0x000fe20000001840 */
[----:B------:R-:W-:Y:S04]  /*4a30*/  LDSM.16.M88.4 R16, [R141+0x9800] ;  /* 0x009800008d10783b */ /* 0x000fe80000000200 */
[----:B---3--:R-:W3:Y:S03]  /*4a40*/  LDSM.16.M88.4 R80, [R139+0xa000] ;  /* 0x00a000008b50783b */ /* 0x008ee60000000200 */
[----:B-1----:R-:W-:Y:S08]  /*4a50*/  HMMA.16816.F32 R60, R8, R12, R60 ;  /* 0x0000000c083c723c */ /* 0x002ff0000000183c */
[C---:B------:R-:W-:Y:S08]  /*4a60*/  HMMA.16816.F32 R68, R100.reuse, R4, R68 ;  /* 0x000000046444723c */ /* 0x040ff00000001844 */
[----:B------:R-:W-:Y:S01]  /*4a70*/  HMMA.16816.F32 R64, R100, R6, R64 ;  /* 0x000000066440723c */ /* 0x000fe20000001840 */
[----:B------:R-:W1:Y:S01]  /*4a80*/  LDSM.16.M88.4 R4, [R138+0xa000] ;  /* 0x00a000008a04783b */ /* 0x000e620000000200 */
[-C--:B------:R-:W-:Y:S01]  /*4a90*/  FMUL.FTZ R72, R72, R135.reuse ;  /* 0x0000008748487220 */ /* 0x080fe20000410000 */
[-C--:B------:R-:W-:Y:S01]  /*4aa0*/  FMUL.FTZ R73, R73, R135.reuse ;  /* 0x0000008749497220 */ /* 0x080fe20000410000 */
[-C--:B------:R-:W-:Y:S01]  /*4ab0*/  FMUL.FTZ R74, R74, R135.reuse ;  /* 0x000000874a4a7220 */ /* 0x080fe20000410000 */
[-C--:B------:R-:W-:Y:S01]  /*4ac0*/  FMUL.FTZ R85, R105, R135.reuse ;  /* 0x0000008769557220 */ /* 0x080fe20000410000 */
[----:B------:R-:W-:-:S02]  /*4ad0*/  FMUL.FTZ R105, R107, R135 ;  /* 0x000000876b697220 */ /* 0x000fc40000410000 */
[----:B--2---:R-:W-:Y:S01]  /*4ae0*/  HMMA.16816.F32 R60, R96, R56, R60 ;  /* 0x00000038603c723c */ /* 0x004fe2000000183c */
[----:B------:R-:W-:Y:S01]  /*4af0*/  MUFU.TANH R89, R72 ;  /* 0x0000004800597308 */ /* 0x000fe20000002400 */
[----:B------:R-:W-:-:S06]  /*4b00*/  FMUL.FTZ R107, R75, R135 ;  /* 0x000000874b6b7220 */ /* 0x000fcc0000410000 */
[----:B------:R-:W-:Y:S01]  /*4b10*/  HMMA.16816.F32 R92, R8, R14, R92 ;  /* 0x0000000e085c723c */ /* 0x000fe2000000185c */
[----:B------:R-:W-:Y:S01]  /*4b20*/  MUFU.TANH R90, R73 ;  /* 0x00000049005a7308 */ /* 0x000fe20000002400 */
[----:B------:R-:W-:Y:S06]  /*4b30*/  LDSM.16.M88.4 R12, [R137+0xa000] ;  /* 0x00a00000890c783b */ /* 0x000fec0000000200 */
[C---:B---3--:R-:W-:Y:S01]  /*4b40*/  HMMA.16816.F32 R52, R20.reuse, R80, R52 ;  /* 0x000000501434723c */ /* 0x048fe20000001834 */
[----:B------:R2:W-:Y:S07]  /*4b50*/  MUFU.TANH R91, R74 ;  /* 0x0000004a005b7308 */ /* 0x0005ee0000002400 */
[----:B------:R-:W-:Y:S01]  /*4b60*/  HMMA.16816.F32 R48, R20, R82, R48 ;  /* 0x000000521430723c */ /* 0x000fe20000001830 */
[----:B--2---:R-:W2:Y:S01]  /*4b70*/  LDSM.16.M88.4 R72, [R139+0xa800] ;  /* 0x00a800008b48783b */ /* 0x004ea20000000200 */
[-C--:B------:R-:W-:Y:S01]  /*4b80*/  FMUL.FTZ R68, R68, R135.reuse ;  /* 0x0000008744447220 */ /* 0x080fe20000410000 */
[-C--:B------:R-:W-:Y:S01]  /*4b90*/  FMUL.FTZ R69, R69, R135.reuse ;  /* 0x0000008745457220 */ /* 0x080fe20000410000 */
[-C--:B------:R-:W-:Y:S01]  /*4ba0*/  FMUL.FTZ R70, R70, R135.reuse ;  /* 0x0000008746467220 */ /* 0x080fe20000410000 */
[----:B------:R-:W-:-:S03]  /*4bb0*/  FMUL.FTZ R71, R71, R135 ;  /* 0x0000008747477220 */ /* 0x000fc60000410000 */
[----:B------:R-:W-:Y:S01]  /*4bc0*/  HMMA.16816.F32 R60, R100, R16, R60 ;  /* 0x00000010643c723c */ /* 0x000fe2000000183c */
[----:B------:R-:W-:Y:S08]  /*4bd0*/  MUFU.TANH R80, R68 ;  /* 0x0000004400507308 */ /* 0x000ff00000002400 */
[----:B------:R-:W-:Y:S01]  /*4be0*/  MUFU.TANH R81, R69 ;  /* 0x0000004500517308 */ /* 0x000fe20000002400 */
[----:B------:R-:W-:Y:S01]  /*4bf0*/  HMMA.16816.F32 R92, R96, R58, R92 ;  /* 0x0000003a605c723c */ /* 0x000fe2000000185c */
[----:B------:R-:W-:Y:S06]  /*4c00*/  LDSM.16.M88.4 R56, [R138+0xa800] ;  /* 0x00a800008a38783b */ /* 0x000fec0000000200 */
[----:B------:R-:W-:Y:S01]  /*4c10*/  MUFU.TANH R108, R70 ;  /* 0x00000046006c7308 */ /* 0x000fe20000002400 */
[C---:B-1----:R-:W-:Y:S07]  /*4c20*/  HMMA.16816.F32 R48, R8.reuse, R6, R48 ;  /* 0x000000060830723c */ /* 0x042fee0000001830 */
[----:B------:R1:W-:Y:S01]  /*4c30*/  MUFU.TANH R109, R71 ;  /* 0x00000047006d7308 */ /* 0x0003e20000002400 */
[-C--:B------:R-:W-:Y:S01]  /*4c40*/  FMUL.FTZ R60, R60, R135.reuse ;  /* 0x000000873c3c7220 */ /* 0x080fe20000410000 */
[----:B-1----:R-:W-:Y:S01]  /*4c50*/  HMMA.16816.F32 R68, R8, R4, R52 ;  /* 0x000000040844723c */ /* 0x002fe20000001834 */
[----:B------:R-:W1:Y:S04]  /*4c60*/  LDSM.16.M88.4 R52, [R141+0xa000] ;  /* 0x00a000008d34783b */ /* 0x000e680000000200 */
[----:B------:R-:W3:Y:S01]  /*4c70*/  LDSM.16.M88.4 R4, [R139+0xb000] ;  /* 0x00b000008b04783b */ /* 0x000ee20000000200 */
[-C--:B------:R-:W-:Y:S01]  /*4c80*/  FMUL.FTZ R61, R61, R135.reuse ;  /* 0x000000873d3d7220 */ /* 0x080fe20000410000 */
[-C--:B------:R-:W-:Y:S01]  /*4c90*/  FMUL.FTZ R62, R62, R135.reuse ;  /* 0x000000873e3e7220 */ /* 0x080fe20000410000 */
[-C--:B------:R-:W-:Y:S01]  /*4ca0*/  FMUL.FTZ R63, R63, R135.reuse ;  /* 0x000000873f3f7220 */ /* 0x080fe20000410000 */
[----:B--2---:R-:W-:Y:S01]  /*4cb0*/  HMMA.16816.F32 R44, R20, R72, R44 ;  /* 0x00000048142c723c */ /* 0x004fe2000000182c */
[----:B------:R-:W-:Y:S07]  /*4cc0*/  MUFU.TANH R72, R60 ;  /* 0x0000003c00487308 */ /* 0x000fee0000002400 */
[----:B------:R-:W-:Y:S01]  /*4cd0*/  HMMA.16816.F32 R92, R100, R18, R92 ;  /* 0x00000012645c723c */ /* 0x000fe2000000185c */
[----:B------:R-:W-:Y:S01]  /*4ce0*/  MUFU.TANH R73, R61 ;  /* 0x0000003d00497308 */ /* 0x000fe20000002400 */
[----:B------:R-:W2:Y:S06]  /*4cf0*/  LDSM.16.M88.4 R16, [R137+0xa800] ;  /* 0x00a800008910783b */ /* 0x000eac0000000200 */
[C---:B------:R-:W-:Y:S01]  /*4d00*/  HMMA.16816.F32 R68, R96.reuse, R12, R68 ;  /* 0x0000000c6044723c */ /* 0x040fe20000001844 */
[----:B------:R-:W-:Y:S07]  /*4d10*/  MUFU.TANH R180, R62 ;  /* 0x0000003e00b47308 */ /* 0x000fee0000002400 */
[----:B------:R-:W-:Y:S01]  /*4d20*/  HMMA.16816.F32 R48, R96, R14, R48 ;  /* 0x0000000e6030723c */ /* 0x000fe20000001830 */
[----:B------:R4:W-:Y:S01]  /*4d30*/  MUFU.TANH R164, R63 ;  /* 0x0000003f00a47308 */ /* 0x0009e20000002400 */
[----:B------:R-:W-:Y:S06]  /*4d40*/  LDSM.16.M88.4 R12, [R141+0xa800] ;  /* 0x00a800008d0c783b */ /* 0x000fec0000000200 */
[----:B------:R-:W-:Y:S01]  /*4d50*/  HMMA.16816.F32 R36, R20, R74, R36 ;  /* 0x0000004a1424723c */ /* 0x000fe20000001824 */
[----:B----4-:R-:W4:Y:S07]  /*4d60*/  LDSM.16.M88.4 R60, [R138+0xb000] ;  /* 0x00b000008a3c783b */ /* 0x010f2e0000000200 */
[C---:B-1----:R-:W-:Y:S08]  /*4d70*/  HMMA.16816.F32 R68, R100.reuse, R52, R68 ;  /* 0x000000346444723c */ /* 0x042ff00000001844 */
[----:B------:R-:W-:Y:S08]  /*4d80*/  HMMA.16816.F32 R48, R100, R54, R48 ;  /* 0x000000366430723c */ /* 0x000ff00000001830 */
[C---:B------:R-:W-:Y:S08]  /*4d90*/  HMMA.16816.F32 R44, R8.reuse, R56, R44 ;  /* 0x00000038082c723c */ /* 0x040ff0000000182c */
[----:B------:R-:W-:Y:S01]  /*4da0*/  HMMA.16816.F32 R36, R8, R58, R36 ;  /* 0x0000003a0824723c */ /* 0x000fe20000001824 */
[----:B------:R-:W-:Y:S07]  /*4db0*/  LDSM.16.M88.4 R56, [R139+0xb800] ;  /* 0x00b800008b38783b */ /* 0x000fee0000000200 */
[----:B---3--:R-:W-:Y:S01]  /*4dc0*/  HMMA.16816.F32 R52, R20, R4, R32 ;  /* 0x000000041434723c */ /* 0x008fe20000001820 */
[----:B------:R-:W1:Y:S07]  /*4dd0*/  LDSM.16.M88.4 R32, [R137+0xb000] ;  /* 0x00b000008920783b */ /* 0x000e6e0000000200 */
[C---:B--2---:R-:W-:Y:S08]  /*4de0*/  HMMA.16816.F32 R44, R96.reuse, R16, R44 ;  /* 0x00000010602c723c */ /* 0x044ff0000000182c */
[----:B------:R-:W-:Y:S01]  /*4df0*/  HMMA.16816.F32 R36, R96, R18, R36 ;  /* 0x000000126024723c */ /* 0x000fe20000001824 */
[----:B------:R-:W2:Y:S07]  /*4e00*/  LDSM.16.M88.4 R16, [R141+0xb000] ;  /* 0x00b000008d10783b */ /* 0x000eae0000000200 */
[----:B----4-:R-:W-:Y:S01]  /*4e10*/  HMMA.16816.F32 R52, R8, R60, R52 ;  /* 0x0000003c0834723c */ /* 0x010fe20000001834 */
[----:B------:R-:W-:-:S07]  /*4e20*/  FMUL.FTZ R49, R49, R135 ;  /* 0x0000008731317220 */ /* 0x000fce0000410000 */
[----:B------:R-:W-:Y:S01]  /*4e30*/  HMMA.16816.F32 R44, R100, R12, R44 ;  /* 0x0000000c642c723c */ /* 0x000fe2000000182c */
[----:B------:R-:W-:Y:S01]  /*4e40*/  IMAD.SHL.U32 R12, R209, 0x2, RZ ;  /* 0x00000002d10c7824 */ /* 0x000fe200078e00ff */
[----:B------:R3:W-:Y:S06]  /*4e50*/  MUFU.TANH R175, R49 ;  /* 0x0000003100af7308 */ /* 0x0007ec0000002400 */
[----:B------:R-:W-:Y:S01]  /*4e60*/  HMMA.16816.F32 R28, R20, R6, R28 ;  /* 0x00000006141c723c */ /* 0x000fe2000000181c */
[----:B------:R-:W4:Y:S07]  /*4e70*/  LDSM.16.M88.4 R4, [R138+0xb800] ;  /* 0x00b800008a04783b */ /* 0x000f2e0000000200 */
[----:B-1----:R-:W-:Y:S01]  /*4e80*/  HMMA.16816.F32 R52, R96, R32, R52 ;  /* 0x000000206034723c */ /* 0x002fe20000001834 */
[----:B---3--:R-:W-:-:S05]  /*4e90*/  LOP3.LUT R49, R12, 0x6, RZ, 0xc0, !PT ;  /* 0x000000060c317812 */ /* 0x008fca00078ec0ff */
[----:B------:R-:W-:-:S04]  /*4ea0*/  IMAD.IADD R49, R230, 0x1, R49 ;  /* 0x00000001e6317824 */ /* 0x000fc800078e0231 */
[C---:B------:R-:W-:Y:S01]  /*4eb0*/  VIADD R13, R49.reuse, 0x9 ;  /* 0x00000009310d7836 */ /* 0x040fe20000000000 */
[----:B------:R-:W-:Y:S01]  /*4ec0*/  MUFU.TANH R84, R84 ;  /* 0x0000005400547308 */ /* 0x000fe20000002400 */
[----:B------:R-:W-:Y:S01]  /*4ed0*/  HMMA.16816.F32 R36, R100, R14, R36 ;  /* 0x0000000e6424723c */ /* 0x000fe20000001824 */
[----:B------:R-:W-:Y:S02]  /*4ee0*/  VIADD R15, R49, 0x8 ;  /* 0x00000008310f7836 */ /* 0x000fe40000000000 */
[----:B------:R-:W-:Y:S01]  /*4ef0*/  ISETP.GE.AND P6, PT, R13, R132, PT ;  /* 0x000000840d00720c */ /* 0x000fe20003fc6270 */
[----:B------:R-:W-:-:S03]  /*4f00*/  VIADD R13, R49, 0x10 ;  /* 0x00000010310d7836 */ /* 0x000fc60000000000 */
[----:B------:R-:W1:Y:S01]  /*4f10*/  MUFU.TANH R104, R104 ;  /* 0x0000006800687308 */ /* 0x000e620000002400 */
[----:B--2---:R-:W-:Y:S01]  /*4f20*/  HMMA.16816.F32 R52, R100, R16, R52 ;  /* 0x000000106434723c */ /* 0x004fe20000001834 */
[----:B------:R-:W-:Y:S02]  /*4f30*/  IADD3 R17, PT, PT, R49, 0x1, RZ ;  /* 0x0000000131117810 */ /* 0x000fe40007ffe0ff */
[----:B------:R-:W-:-:S05]  /*4f40*/  ISETP.GE.AND P0, PT, R15, R132, PT ;  /* 0x000000840f00720c */ /* 0x000fca0003f06270 */
[----:B------:R-:W-:Y:S01]  /*4f50*/  HMMA.16816.F32 R28, R8, R62, R28 ;  /* 0x0000003e081c723c */ /* 0x000fe2000000181c */
[----:B------:R-:W-:Y:S01]  /*4f60*/  MUFU.TANH R85, R85 ;  /* 0x0000005500557308 */ /* 0x000fe20000002400 */
[-C--:B------:R-:W-:Y:S01]  /*4f70*/  ISETP.GE.AND P1, PT, R17, R132.reuse, PT ;  /* 0x000000841100720c */ /* 0x080fe20003f26270 */
[----:B------:R-:W-:Y:S01]  /*4f80*/  VIADD R17, R49, 0x11 ;  /* 0x0000001131117836 */ /* 0x000fe20000000000 */
[-C--:B------:R-:W-:Y:S02]  /*4f90*/  ISETP.GE.AND P5, PT, R13, R132.reuse, PT ;  /* 0x000000840d00720c */ /* 0x080fe40003fa6270 */
[----:B------:R-:W2:Y:S03]  /*4fa0*/  LDSM.16.M88.4 R12, [R137+0xb800] ;  /* 0x00b80000890c783b */ /* 0x000ea60000000200 */
[----:B------:R-:W3:Y:S01]  /*4fb0*/  MUFU.TANH R105, R105 ;  /* 0x0000006900697308 */ /* 0x000ee20000002400 */
[----:B------:R-:W-:Y:S01]  /*4fc0*/  HMMA.16816.F32 R24, R20, R56, R24 ;  /* 0x000000381418723c */ /* 0x000fe20000001818 */
[-C--:B------:R-:W-:Y:S01]  /*4fd0*/  ISETP.GE.AND P4, PT, R17, R132.reuse, PT ;  /* 0x000000841100720c */ /* 0x080fe20003f86270 */
[C---:B------:R-:W-:Y:S01]  /*4fe0*/  VIADD R17, R49.reuse, 0x18 ;  /* 0x0000001831117836 */ /* 0x040fe20000000000 */
[----:B------:R-:W-:-:S05]  /*4ff0*/  ISETP.GE.AND P3, PT, R49, R132, PT ;  /* 0x000000843100720c */ /* 0x000fca0003f66270 */
[----:B------:R-:W-:Y:S01]  /*5000*/  HMMA.16816.F32 R116, R20, R58, R116 ;  /* 0x0000003a1474723c */ /* 0x000fe20000001874 */
[----:B------:R-:W5:Y:S01]  /*5010*/  MUFU.TANH R88, R88 ;  /* 0x0000005800587308 */ /* 0x000f620000002400 */
[-C--:B------:R-:W-:Y:S01]  /*5020*/  FMUL.FTZ R76, R76, R135.reuse ;  /* 0x000000874c4c7220 */ /* 0x080fe20000410000 */
[-C--:B------:R-:W-:Y:S01]  /*5030*/  FMUL.FTZ R78, R78, R135.reuse ;  /* 0x000000874e4e7220 */ /* 0x080fe20000410000 */
[----:B-1----:R-:W-:Y:S01]  /*5040*/  FSEL R104, R104, -INF , !P3 ;  /* 0xff80000068687808 */ /* 0x002fe20005800000 */
[-C--:B------:R-:W-:Y:S01]  /*5050*/  FMUL.FTZ R64, R64, R135.reuse ;  /* 0x0000008740407220 */ /* 0x080fe20000410000 */
[----:B------:R-:W-:Y:S01]  /*5060*/  FSEL R33, R84, -INF , !P3 ;  /* 0xff80000054217808 */ /* 0x000fe20005800000 */
[-C--:B------:R-:W-:Y:S01]  /*5070*/  FMUL.FTZ R66, R66, R135.reuse ;  /* 0x0000008742427220 */ /* 0x080fe20000410000 */
[-C--:B------:R-:W-:Y:S01]  /*5080*/  ISETP.GE.AND P3, PT, R17, R132.reuse, PT ;  /* 0x000000841100720c */ /* 0x080fe20003f66270 */
[----:B------:R-:W-:Y:S01]  /*5090*/  VIADD R17, R49, 0x19 ;  /* 0x0000001931117836 */ /* 0x000fe20000000000 */
[----:B------:R-:W-:Y:S01]  /*50a0*/  HMMA.16816.F32 R28, R96, R34, R28 ;  /* 0x00000022601c723c */ /* 0x000fe2000000181c */
[----:B------:R-:W-:Y:S01]  /*50b0*/  MUFU.TANH R76, R76 ;  /* 0x0000004c004c7308 */ /* 0x000fe20000002400 */
[-C--:B------:R-:W-:Y:S01]  /*50c0*/  FMUL.FTZ R77, R77, R135.reuse ;  /* 0x000000874d4d7220 */ /* 0x080fe20000410000 */
[-C--:B------:R-:W-:Y:S01]  /*50d0*/  FMUL.FTZ R79, R79, R135.reuse ;  /* 0x000000874f4f7220 */ /* 0x080fe20000410000 */
[----:B---3--:R-:W-:Y:S01]  /*50e0*/  FSEL R34, R105, -INF , !P1 ;  /* 0xff80000069227808 */ /* 0x008fe20004800000 */
[-C--:B------:R-:W-:Y:S01]  /*50f0*/  FMUL.FTZ R65, R65, R135.reuse ;  /* 0x0000008741417220 */ /* 0x080fe20000410000 */
[----:B------:R-:W-:Y:S01]  /*5100*/  FSEL R85, R85, -INF , !P1 ;  /* 0xff80000055557808 */ /* 0x000fe20004800000 */
[-C--:B------:R-:W-:Y:S01]  /*5110*/  FMUL.FTZ R67, R67, R135.reuse ;  /* 0x0000008743437220 */ /* 0x080fe20000410000 */
[-C--:B------:R-:W-:Y:S01]  /*5120*/  ISETP.GE.AND P1, PT, R17, R132.reuse, PT ;  /* 0x000000841100720c */ /* 0x080fe20003f26270 */
[----:B------:R-:W1:Y:S01]  /*5130*/  MUFU.TANH R78, R78 ;  /* 0x0000004e004e7308 */ /* 0x000e620000002400 */
[----:B------:R-:W-:Y:S01]  /*5140*/  VIADD R17, R49, 0x20 ;  /* 0x0000002031117836 */ /* 0x000fe20000000000 */
[C---:B----4-:R-:W-:Y:S01]  /*5150*/  HMMA.16816.F32 R24, R8.reuse, R4, R24 ;  /* 0x000000040818723c */ /* 0x050fe20000001818 */
[-C--:B------:R-:W-:Y:S01]  /*5160*/  FMUL.FTZ R45, R45, R135.reuse ;  /* 0x000000872d2d7220 */ /* 0x080fe20000410000 */
[-C--:B------:R-:W-:Y:S01]  /*5170*/  FMUL.FTZ R38, R38, R135.reuse ;  /* 0x0000008726267220 */ /* 0x080fe20000410000 */
[----:B------:R-:W-:Y:S01]  /*5180*/  FSEL R106, R106, -INF , !P0 ;  /* 0xff8000006a6a7808 */ /* 0x000fe20004000000 */
[----:B------:R-:W-:Y:S01]  /*5190*/  FMUL.FTZ R46, R46, R135 ;  /* 0x000000872e2e7220 */ /* 0x000fe20000410000 */
[----:B------:R-:W-:Y:S01]  /*51a0*/  FSEL R5, R86, -INF , !P0 ;  /* 0xff80000056057808 */ /* 0x000fe20004000000 */
[----:B------:R-:W-:Y:S01]  /*51b0*/  MUFU.TANH R64, R64 ;  /* 0x0000004000407308 */ /* 0x000fe20000002400 */
[----:B------:R-:W-:Y:S01]  /*51c0*/  ISETP.GE.AND P0, PT, R17, R132, PT ;  /* 0x000000841100720c */ /* 0x000fe20003f06270 */
[----:B------:R-:W-:Y:S01]  /*51d0*/  HMMA.16816.F32 R116, R8, R6, R116 ;  /* 0x000000060874723c */ /* 0x000fe20000001874 */
[----:B------:R-:W-:-:S02]  /*51e0*/  VIADD R7, R49, 0x38 ;  /* 0x0000003831077836 */ /* 0x000fc40000000000 */
[-C--:B------:R-:W-:Y:S01]  /*51f0*/  FMUL.FTZ R39, R39, R135.reuse ;  /* 0x0000008727277220 */ /* 0x080fe20000410000 */
[----:B------:R-:W-:Y:S01]  /*5200*/  VIADD R17, R49, 0x21 ;  /* 0x0000002131117836 */ /* 0x000fe20000000000 */
[----:B------:R-:W-:Y:S01]  /*5210*/  FSEL R87, R87, -INF , !P6 ;  /* 0xff80000057577808 */ /* 0x000fe20007000000 */
[-C--:B------:R-:W-:Y:S01]  /*5220*/  FMUL.FTZ R47, R47, R135.reuse ;  /* 0x000000872f2f7220 */ /* 0x080fe20000410000 */
[----:B------:R-:W-:Y:S01]  /*5230*/  MUFU.TANH R66, R66 ;  /* 0x0000004200427308 */ /* 0x000fe20000002400 */
[----:B-----5:R-:W-:Y:S01]  /*5240*/  FSEL R88, R88, -INF , !P6 ;  /* 0xff80000058587808 */ /* 0x020fe20007000000 */
[----:B------:R-:W-:-:S06]  /*5250*/  FMUL.FTZ R48, R48, R135 ;  /* 0x0000008730307220 */ /* 0x000fcc0000410000 */
[----:B------:R-:W-:Y:S01]  /*5260*/  MUFU.TANH R107, R107 ;  /* 0x0000006b006b7308 */ /* 0x000fe20000002400 */
[----:B------:R-:W-:Y:S01]  /*5270*/  ISETP.GE.AND P6, PT, R17, R132, PT ;  /* 0x000000841100720c */ /* 0x000fe20003fc6270 */
[-C--:B------:R-:W-:Y:S01]  /*5280*/  FMUL.FTZ R92, R92, R135.reuse ;  /* 0x000000875c5c7220 */ /* 0x080fe20000410000 */
[-C--:B------:R-:W-:Y:S01]  /*5290*/  FMUL.FTZ R94, R94, R135.reuse ;  /* 0x000000875e5e7220 */ /* 0x080fe20000410000 */
[-C--:B------:R-:W-:Y:S01]  /*52a0*/  FMUL.FTZ R36, R36, R135.reuse ;  /* 0x0000008724247220 */ /* 0x080fe20000410000 */
[----:B------:R-:W-:Y:S01]  /*52b0*/  FMUL.FTZ R37, R37, R135 ;  /* 0x0000008725257220 */ /* 0x000fe20000410000 */
[----:B------:R-:W3:Y:S02]  /*52c0*/  LDSM.16.M88.4 R20, [R141+0xb800] ;  /* 0x00b800008d14783b */ /* 0x000ee40000000200 */
[----:B------:R-:W-:Y:S08]  /*52d0*/  MUFU.TANH R77, R77 ;  /* 0x0000004d004d7308 */ /* 0x000ff00000002400 */
[----:B------:R-:W4:Y:S01]  /*52e0*/  MUFU.TANH R79, R79 ;  /* 0x0000004f004f7308 */ /* 0x000f220000002400 */
[----:B------:R-:W-:-:S07]  /*52f0*/  IADD3 R17, PT, PT, R49, 0x28, RZ ;  /* 0x0000002831117810 */ /* 0x000fce0007ffe0ff */
[----:B------:R5:W-:Y:S08]  /*5300*/  MUFU.TANH R167, R45 ;  /* 0x0000002d00a77308 */ /* 0x000bf00000002400 */
[----:B------:R2:W-:Y:S01]  /*5310*/  MUFU.TANH R172, R38 ;  /* 0x0000002600ac7308 */ /* 0x0005e20000002400 */
[----:B-1----:R-:W-:-:S07]  /*5320*/  FSEL R16, R78, -INF , !P5 ;  /* 0xff8000004e107808 */ /* 0x002fce0006800000 */
[----:B------:R-:W-:Y:S08]  /*5330*/  MUFU.TANH R65, R65 ;  /* 0x0000004100417308 */ /* 0x000ff00000002400 */
[----:B------:R-:W1:Y:S01]  /*5340*/  MUFU.TANH R67, R67 ;  /* 0x0000004300437308 */ /* 0x000e620000002400 */
[----:B-----5:R-:W-:Y:S01]  /*5350*/  FSEL R45, R80, -INF , !P0 ;  /* 0xff800000502d7808 */ /* 0x020fe20004000000 */
[----:B------:R-:W-:Y:S01]  /*5360*/  HMMA.16816.F32 R28, R100, R18, R28 ;  /* 0x00000012641c723c */ /* 0x000fe2000000181c */
[----:B--2---:R-:W-:Y:S01]  /*5370*/  FSEL R38, R108, -INF , !P0 ;  /* 0xff8000006c267808 */ /* 0x004fe20004000000 */
[----:B------:R-:W-:Y:S01]  /*5380*/  FMUL.FTZ R93, R93, R135 ;  /* 0x000000875d5d7220 */ /* 0x000fe20000410000 */
[----:B------:R-:W-:Y:S01]  /*5390*/  ISETP.GE.AND P0, PT, R7, R132, PT ;  /* 0x000000840700720c */ /* 0x000fe20003f06270 */
[----:B------:R-:W-:Y:S01]  /*53a0*/  VIADD R7, R49, 0x39 ;  /* 0x0000003931077836 */ /* 0x000fe20000000000 */
[----:B------:R-:W-:Y:S01]  /*53b0*/  FSEL R32, R91, -INF , !P3 ;  /* 0xff8000005b207808 */ /* 0x000fe20005800000 */
[----:B------:R2:W-:Y:S01]  /*53c0*/  MUFU.TANH R178, R46 ;  /* 0x0000002e00b27308 */ /* 0x0005e20000002400 */
[----:B------:R-:W-:-:S07]  /*53d0*/  VIADD R19, R49, 0x29 ;  /* 0x0000002931137836 */ /* 0x000fce0000000000 */
[----:B------:R5:W-:Y:S01]  /*53e0*/  MUFU.TANH R166, R39 ;  /* 0x0000002700a67308 */ /* 0x000be20000002400 */
[----:B----4-:R-:W-:Y:S01]  /*53f0*/  FSEL R18, R79, -INF , !P4 ;  /* 0xff8000004f127808 */ /* 0x010fe20006000000 */
[C---:B------:R-:W-:Y:S01]  /*5400*/  HMMA.16816.F32 R24, R96.reuse, R12, R24 ;  /* 0x0000000c6018723c */ /* 0x040fe20000001818 */
[-C--:B------:R-:W-:Y:S01]  /*5410*/  FMUL.FTZ R95, R95, R135.reuse ;  /* 0x000000875f5f7220 */ /* 0x080fe20000410000 */
[----:B------:R-:W-:Y:S02]  /*5420*/  VIADD R35, R49, 0x31 ;  /* 0x0000003131237836 */ /* 0x000fe40000000000 */
[-C--:B------:R-:W-:Y:S01]  /*5430*/  FMUL.FTZ R68, R68, R135.reuse ;  /* 0x0000008744447220 */ /* 0x080fe20000410000 */
[-C--:B------:R-:W-:Y:S01]  /*5440*/  FMUL.FTZ R70, R70, R135.reuse ;  /* 0x0000008746467220 */ /* 0x080fe20000410000 */
[-C--:B------:R-:W-:Y:S01]  /*5450*/  FMUL.FTZ R69, R69, R135.reuse ;  /* 0x0000008745457220 */ /* 0x080fe20000410000 */
[----:B------:R4:W-:Y:S01]  /*5460*/  MUFU.TANH R176, R47 ;  /* 0x0000002f00b07308 */ /* 0x0009e20000002400 */
[-C--:B------:R-:W-:Y:S01]  /*5470*/  FMUL.FTZ R71, R71, R135.reuse ;  /* 0x0000008747477220 */ /* 0x080fe20000410000 */
[----:B--2---:R-:W-:Y:S01]  /*5480*/  FSEL R46, R109, -INF , !P6 ;  /* 0xff8000006d2e7808 */ /* 0x004fe20007000000 */
[-C--:B------:R-:W-:Y:S01]  /*5490*/  FMUL.FTZ R50, R50, R135.reuse ;  /* 0x0000008732327220 */ /* 0x080fe20000410000 */
[----:B------:R-:W-:Y:S01]  /*54a0*/  HMMA.16816.F32 R116, R96, R14, R116 ;  /* 0x0000000e6074723c */ /* 0x000fe20000001874 */
[-C--:B------:R-:W-:Y:S01]  /*54b0*/  FMUL.FTZ R51, R51, R135.reuse ;  /* 0x0000008733337220 */ /* 0x080fe20000410000 */
[-C--:B------:R-:W-:Y:S01]  /*54c0*/  FMUL.FTZ R44, R44, R135.reuse ;  /* 0x000000872c2c7220 */ /* 0x080fe20000410000 */
[-C--:B------:R-:W-:Y:S01]  /*54d0*/  FMUL.FTZ R52, R52, R135.reuse ;  /* 0x0000008734347220 */ /* 0x080fe20000410000 */
[----:B------:R2:W-:Y:S01]  /*54e0*/  MUFU.TANH R173, R48 ;  /* 0x0000003000ad7308 */ /* 0x0005e20000002400 */
[-C--:B------:R-:W-:Y:S01]  /*54f0*/  FMUL.FTZ R53, R53, R135.reuse ;  /* 0x0000008735357220 */ /* 0x080fe20000410000 */
[----:B-----5:R-:W-:Y:S01]  /*5500*/  FSEL R39, R81, -INF , !P6 ;  /* 0xff80000051277808 */ /* 0x020fe20007000000 */
[----:B------:R-:W-:Y:S01]  /*5510*/  FMUL.FTZ R54, R54, R135 ;  /* 0x0000008736367220 */ /* 0x000fe20000410000 */
[----:B------:R-:W-:Y:S01]  /*5520*/  ISETP.GE.AND P6, PT, R7, R132, PT ;  /* 0x000000840700720c */ /* 0x000fe20003fc6270 */
[----:B------:R-:W-:-:S02]  /*5530*/  VIADD R7, R49, 0x40 ;  /* 0x0000004031077836 */ /* 0x000fc40000000000 */
[----:B------:R-:W-:Y:S01]  /*5540*/  FMUL.FTZ R55, R55, R135 ;  /* 0x0000008737377220 */ /* 0x000fe20000410000 */
[----:B------:R-:W-:Y:S01]  /*5550*/  VIADD R231, R41, 0xffffffff ;  /* 0xffffffff29e77836 */ /* 0x000fe20000000000 */
[----:B------:R-:W-:Y:S01]  /*5560*/  MUFU.TANH R171, R92 ;  /* 0x0000005c00ab7308 */ /* 0x000fe20000002400 */
[----:B------:R-:W-:-:S04]  /*5570*/  DEPBAR.LE SB0, 0x0 ;  /* 0x000080000000791a */ /* 0x000fc80000000000 */
[----:B----4-:R-:W-:Y:S02]  /*5580*/  FSEL R47, R76, -INF , !P5 ;  /* 0xff8000004c2f7808 */ /* 0x010fe40006800000 */
[-C--:B------:R-:W-:Y:S01]  /*5590*/  ISETP.GE.AND P5, PT, R17, R132.reuse, PT ;  /* 0x000000841100720c */ /* 0x080fe20003fa6270 */
[----:B------:R-:W-:Y:S01]  /*55a0*/  VIADD R13, R49, 0x30 ;  /* 0x00000030310d7836 */ /* 0x000fe20000000000 */
[----:B------:R-:W-:Y:S02]  /*55b0*/  FSEL R17, R77, -INF , !P4 ;  /* 0xff8000004d117808 */ /* 0x000fe40006000000 */
[----:B--2---:R-:W-:Y:S02]  /*55c0*/  FSEL R48, R66, -INF , !P5 ;  /* 0xff80000042307808 */ /* 0x004fe40006800000 */
[----:B------:R-:W-:Y:S02]  /*55d0*/  FSEL R155, R64, -INF , !P5 ;  /* 0xff800000409b7808 */ /* 0x000fe40006800000 */
[-C--:B------:R-:W-:Y:S01]  /*55e0*/  ISETP.GE.AND P5, PT, R7, R132.reuse, PT ;  /* 0x000000840700720c */ /* 0x080fe20003fa6270 */
[----:B------:R-:W-:Y:S01]  /*55f0*/  VIADD R7, R49, 0x41 ;  /* 0x0000004131077836 */ /* 0x000fe20000000000 */
[----:B------:R-:W-:Y:S01]  /*5600*/  ISETP.GE.AND P4, PT, R19, R132, PT ;  /* 0x000000841300720c */ /* 0x000fe20003f86270 */
[----:B------:R-:W2:Y:S01]  /*5610*/  MUFU.TANH R162, R94 ;  /* 0x0000005e00a27308 */ /* 0x000ea20000002400 */
[----:B------:R-:W-:-:S02]  /*5620*/  FSEL R19, R89, -INF , !P3 ;  /* 0xff80000059137808 */ /* 0x000fc40005800000 */
[----:B------:R-:W-:-:S05]  /*5630*/  ISETP.GE.AND P3, PT, R13, R132, PT ;  /* 0x000000840d00720c */ /* 0x000fca0003f66270 */
[----:B------:R1:W-:Y:S01]  /*5640*/  MUFU.TANH R165, R36 ;  /* 0x0000002400a57308 */ /* 0x0003e20000002400 */
[----:B------:R-:W-:-:S07]  /*5650*/  FSEL R180, R180, -INF , !P3 ;  /* 0xff800000b4b47808 */ /* 0x000fce0005800000 */
[----:B------:R4:W-:Y:S01]  /*5660*/  MUFU.TANH R163, R37 ;  /* 0x0000002500a37308 */ /* 0x0009e20000002400 */
[----:B------:R-:W-:Y:S02]  /*5670*/  FSEL R157, R72, -INF , !P3 ;  /* 0xff800000489d7808 */ /* 0x000fe40005800000 */
[----:B------:R-:W-:Y:S02]  /*5680*/  FSEL R12, R107, -INF , !P1 ;  /* 0xff8000006b0c7808 */ /* 0x000fe40004800000 */
[----:B-1----:R-:W-:-:S03]  /*5690*/  FSEL R36, R67, -INF , !P4 ;  /* 0xff80000043247808 */ /* 0x002fc60006000000 */
[----:B------:R-:W-:Y:S01]  /*56a0*/  MUFU.TANH R161, R93 ;  /* 0x0000005d00a17308 */ /* 0x000fe20000002400 */
[----:B------:R-:W-:Y:S02]  /*56b0*/  FSEL R13, R90, -INF , !P1 ;  /* 0xff8000005a0d7808 */ /* 0x000fe40004800000 */
[----:B----4-:R-:W-:Y:S02]  /*56c0*/  FSEL R37, R65, -INF , !P4 ;  /* 0xff80000041257808 */ /* 0x010fe40006000000 */
[-C--:B------:R-:W-:Y:S02]  /*56d0*/  ISETP.GE.AND P4, PT, R7, R132.reuse, PT ;  /* 0x000000840700720c */ /* 0x080fe40003f86270 */
[----:B------:R-:W-:Y:S01]  /*56e0*/  IADD3 R7, PT, PT, R49, 0x48, RZ ;  /* 0x0000004831077810 */ /* 0x000fe20007ffe0ff */
[----:B------:R-:W1:Y:S01]  /*56f0*/  MUFU.TANH R160, R95 ;  /* 0x0000005f00a07308 */ /* 0x000e620000002400 */
[-C--:B------:R-:W-:Y:S02]  /*5700*/  ISETP.GE.AND P1, PT, R35, R132.reuse, PT ;  /* 0x000000842300720c */ /* 0x080fe40003f26270 */
[----:B------:R-:W-:Y:S01]  /*5710*/  ISETP.GE.AND P3, PT, R7, R132, PT ;  /* 0x000000840700720c */ /* 0x000fe20003f66270 */
[----:B------:R-:W-:Y:S01]  /*5720*/  VIADD R7, R49, 0x49 ;  /* 0x0000004931077836 */ /* 0x000fe20000000000 */
[----:B------:R-:W-:-:S02]  /*5730*/  FSEL R164, R164, -INF , !P1 ;  /* 0xff800000a4a47808 */ /* 0x000fc40004800000 */
[----:B------:R-:W-:Y:S01]  /*5740*/  FSEL R181, R73, -INF , !P1 ;  /* 0xff80000049b57808 */ /* 0x000fe20004800000 */
[----:B------:R-:W-:Y:S01]  /*5750*/  MUFU.TANH R179, R68 ;  /* 0x0000004400b37308 */ /* 0x000fe20000002400 */
[----:B------:R-:W-:Y:S01]  /*5760*/  ISETP.GE.AND P1, PT, R7, R132, PT ;  /* 0x000000840700720c */ /* 0x000fe20003f26270 */
[----:B------:R-:W-:-:S06]  /*5770*/  VIADD R7, R49, 0x50 ;  /* 0x0000005031077836 */ /* 0x000fcc0000000000 */
[----:B------:R-:W4:Y:S01]  /*5780*/  MUFU.TANH R174, R70 ;  /* 0x0000004600ae7308 */ /* 0x000f220000002400 */
[----:B--2---:R-:W-:Y:S02]  /*5790*/  FSEL R162, R162, -INF , !P0 ;  /* 0xff800000a2a27808 */ /* 0x004fe40004000000 */
[----:B------:R-:W-:Y:S02]  /*57a0*/  FSEL R171, R171, -INF , !P0 ;  /* 0xff800000abab7808 */ /* 0x000fe40004000000 */
[----:B------:R-:W-:Y:S01]  /*57b0*/  ISETP.GE.AND P0, PT, R7, R132, PT ;  /* 0x000000840700720c */ /* 0x000fe20003f06270 */
[----:B------:R-:W-:Y:S02]  /*57c0*/  VIADD R7, R49, 0x51 ;  /* 0x0000005131077836 */ /* 0x000fe40000000000 */
[----:B------:R-:W2:Y:S01]  /*57d0*/  MUFU.TANH R177, R69 ;  /* 0x0000004500b17308 */ /* 0x000ea20000002400 */
[----:B-1----:R-:W-:-:S07]  /*57e0*/  FSEL R160, R160, -INF , !P6 ;  /* 0xff800000a0a07808 */ /* 0x002fce0007000000 */
[----:B------:R-:W1:Y:S01]  /*57f0*/  MUFU.TANH R170, R71 ;  /* 0x0000004700aa7308 */ /* 0x000e620000002400 */
[----:B------:R-:W-:Y:S02]  /*5800*/  FSEL R161, R161, -INF , !P6 ;  /* 0xff800000a1a17808 */ /* 0x000fe40007000000 */
[----:B------:R-:W-:Y:S01]  /*5810*/  ISETP.GE.AND P6, PT, R7, R132, PT ;  /* 0x000000840700720c */ /* 0x000fe20003fc6270 */
[----:B------:R-:W-:-:S04]  /*5820*/  VIADD R7, R49, 0x58 ;  /* 0x0000005831077836 */ /* 0x000fc80000000000 */
[----:B------:R-:W5:Y:S01]  /*5830*/  MUFU.TANH R168, R50 ;  /* 0x0000003200a87308 */ /* 0x000f620000002400 */
[----:B----4-:R-:W-:Y:S02]  /*5840*/  FSEL R174, R174, -INF , !P5 ;  /* 0xff800000aeae7808 */ /* 0x010fe40006800000 */
[----:B------:R-:W-:Y:S02]  /*5850*/  FSEL R179, R179, -INF , !P5 ;  /* 0xff800000b3b37808 */ /* 0x000fe40006800000 */
[----:B------:R-:W-:Y:S01]  /*5860*/  ISETP.GE.AND P5, PT, R7, R132, PT ;  /* 0x000000840700720c */ /* 0x000fe20003fa6270 */
[----:B------:R-:W-:Y:S02]  /*5870*/  VIADD R7, R49, 0x59 ;  /* 0x0000005931077836 */ /* 0x000fe40000000000 */
[----:B------:R-:W4:Y:S01]  /*5880*/  MUFU.TANH R182, R51 ;  /* 0x0000003300b67308 */ /* 0x000f220000002400 */
[----:B--2---:R-:W-:Y:S02]  /*5890*/  FSEL R177, R177, -INF , !P4 ;  /* 0xff800000b1b17808 */ /* 0x004fe40006000000 */
[----:B-1----:R-:W-:-:S02]  /*58a0*/  FSEL R170, R170, -INF , !P4 ;  /* 0xff800000aaaa7808 */ /* 0x002fc40006000000 */
[----:B------:R-:W-:-:S03]  /*58b0*/  ISETP.GE.AND P4, PT, R7, R132, PT ;  /* 0x000000840700720c */ /* 0x000fc60003f86270 */
[----:B------:R-:W1:Y:S01]  /*58c0*/  MUFU.TANH R169, R44 ;  /* 0x0000002c00a97308 */ /* 0x000e620000002400 */
[----:B------:R-:W-:Y:S01]  /*58d0*/  VIADD R7, R49, 0x60 ;  /* 0x0000006031077836 */ /* 0x000fe20000000000 */
[----:B---3--:R-:W-:Y:S01]  /*58e0*/  HMMA.16816.F32 R24, R100, R20, R24 ;  /* 0x000000146418723c */ /* 0x008fe20000001818 */
[----:B-----5:R-:W-:Y:S02]  /*58f0*/  FSEL R168, R168, -INF , !P3 ;  /* 0xff800000a8a87808 */ /* 0x020fe40005800000 */
[----:B------:R-:W-:Y:S02]  /*5900*/  FSEL R173, R173, -INF , !P3 ;  /* 0xff800000adad7808 */ /* 0x000fe40005800000 */
[----:B------:R-:W-:-:S03]  /*5910*/  ISETP.GE.AND P3, PT, R7, R132, PT ;  /* 0x000000840700720c */ /* 0x000fc60003f66270 */
[----:B------:R-:W-:Y:S01]  /*5920*/  HMMA.16816.F32 R20, R100, R22, R116 ;  /* 0x000000166414723c */ /* 0x000fe20000001874 */
[----:B------:R-:W-:Y:S02]  /*5930*/  VIADD R7, R49, 0x61 ;  /* 0x0000006131077836 */ /* 0x000fe40000000000 */
[-C--:B------:R-:W-:Y:S01]  /*5940*/  FMUL.FTZ R28, R28, R135.reuse ;  /* 0x000000871c1c7220 */ /* 0x080fe20000410000 */
[----:B------:R-:W-:Y:S01]  /*5950*/  FMUL.FTZ R30, R30, R135 ;  /* 0x000000871e1e7220 */ /* 0x000fe20000410000 */
[----:B----4-:R-:W-:Y:S02]  /*5960*/  FSEL R182, R182, -INF , !P1 ;  /* 0xff800000b6b67808 */ /* 0x010fe40004800000 */
[----:B------:R-:W-:Y:S01]  /*5970*/  FSEL R175, R175, -INF , !P1 ;  /* 0xff800000afaf7808 */ /* 0x000fe20004800000 */
[----:B------:R-:W-:Y:S01]  /*5980*/  MUFU.TANH R149, R28 ;  /* 0x0000001c00957308 */ /* 0x000fe20000002400 */
[----:B------:R-:W-:Y:S02]  /*5990*/  ISETP.GE.AND P1, PT, R7, R132, PT ;  /* 0x000000840700720c */ /* 0x000fe40003f26270 */
[----:B------:R-:W-:-:S05]  /*59a0*/  IADD3 R7, PT, PT, R49, 0x68, RZ ;  /* 0x0000006831077810 */ /* 0x000fca0007ffe0ff */
[----:B------:R-:W2:Y:S01]  /*59b0*/  MUFU.TANH R152, R30 ;  /* 0x0000001e00987308 */ /* 0x000ea20000002400 */
[----:B------:R-:W-:Y:S02]  /*59c0*/  FSEL R178, R178, -INF , !P0 ;  /* 0xff800000b2b27808 */ /* 0x000fe40004000000 */
[----:B-1----:R-:W-:Y:S02]  /*59d0*/  FSEL R169, R169, -INF , !P0 ;  /* 0xff800000a9a97808 */ /* 0x002fe40004000000 */
[-C--:B------:R-:W-:Y:S01]  /*59e0*/  ISETP.GE.AND P0, PT, R7, R132.reuse, PT ;  /* 0x000000840700720c */ /* 0x080fe20003f06270 */
[----:B------:R-:W-:Y:S02]  /*59f0*/  VIADD R7, R49, 0x69 ;  /* 0x0000006931077836 */ /* 0x000fe40000000000 */
[-C--:B------:R-:W-:Y:S01]  /*5a00*/  FMUL.FTZ R4, R20, R135.reuse ;  /* 0x0000008714047220 */ /* 0x080fe20000410000 */
[----:B------:R-:W-:Y:S01]  /*5a10*/  FSEL R176, R176, -INF , !P6 ;  /* 0xff800000b0b07808 */ /* 0x000fe20007000000 */
[-C--:B------:R-:W-:Y:S01]  /*5a20*/  FMUL.FTZ R6, R23, R135.reuse ;  /* 0x0000008717067220 */ /* 0x080fe20000410000 */
[----:B------:R-:W-:Y:S01]  /*5a30*/  FSEL R167, R167, -INF , !P6 ;  /* 0xff800000a7a77808 */ /* 0x000fe20007000000 */
[----:B------:R-:W-:Y:S01]  /*5a40*/  MUFU.TANH R153, R52 ;  /* 0x0000003400997308 */ /* 0x000fe20000002400 */
[----:B------:R-:W-:Y:S01]  /*5a50*/  ISETP.GE.AND P6, PT, R7, R132, PT ;  /* 0x000000840700720c */ /* 0x000fe20003fc6270 */
[-C--:B------:R-:W-:Y:S01]  /*5a60*/  FMUL.FTZ R29, R29, R135.reuse ;  /* 0x000000871d1d7220 */ /* 0x080fe20000410000 */
[-C--:B------:R-:W-:Y:S01]  /*5a70*/  FMUL.FTZ R31, R31, R135.reuse ;  /* 0x000000871f1f7220 */ /* 0x080fe20000410000 */
[-C--:B------:R-:W-:Y:S01]  /*5a80*/  FMUL.FTZ R24, R24, R135.reuse ;  /* 0x0000008718187220 */ /* 0x080fe20000410000 */
[-C--:B------:R-:W-:Y:S01]  /*5a90*/  FMUL.FTZ R25, R25, R135.reuse ;  /* 0x0000008719197220 */ /* 0x080fe20000410000 */
[-C--:B------:R-:W-:Y:S01]  /*5aa0*/  FMUL.FTZ R26, R26, R135.reuse ;  /* 0x000000871a1a7220 */ /* 0x080fe20000410000 */
[-C--:B------:R-:W-:Y:S01]  /*5ab0*/  FMUL.FTZ R27, R27, R135.reuse ;  /* 0x000000871b1b7220 */ /* 0x080fe20000410000 */
[----:B------:R-:W-:Y:S01]  /*5ac0*/  MUFU.TANH R151, R53 ;  /* 0x0000003500977308 */ /* 0x000fe20000002400 */
[----:B------:R-:W-:Y:S01]  /*5ad0*/  FMUL.FTZ R22, R22, R135 ;  /* 0x0000008716167220 */ /* 0x000fe20000410000 */
[----:B------:R-:W-:-:S02]  /*5ae0*/  VIADD R7, R49, 0x70 ;  /* 0x0000007031077836 */ /* 0x000fc40000000000 */
[----:B------:R-:W-:-:S04]  /*5af0*/  FMUL.FTZ R21, R21, R135 ;  /* 0x0000008715157220 */ /* 0x000fc80000410000 */
[----:B------:R-:W1:Y:S01]  /*5b00*/  MUFU.TANH R156, R54 ;  /* 0x00000036009c7308 */ /* 0x000e620000002400 */
[----:B------:R-:W-:Y:S02]  /*5b10*/  FSEL R172, R172, -INF , !P5 ;  /* 0xff800000acac7808 */ /* 0x000fe40006800000 */
[----:B------:R-:W-:-:S05]  /*5b20*/  FSEL R165, R165, -INF , !P5 ;  /* 0xff800000a5a57808 */ /* 0x000fca0006800000 */
[----:B------:R-:W3:Y:S01]  /*5b30*/  MUFU.TANH R154, R55 ;  /* 0x00000037009a7308 */ /* 0x000ee20000002400 */
[----:B------:R-:W-:Y:S01]  /*5b40*/  ISETP.GE.AND P5, PT, R7, R132, PT ;  /* 0x000000840700720c */ /* 0x000fe20003fa6270 */
[----:B------:R-:W-:Y:S01]  /*5b50*/  VIADD R7, R49, 0x71 ;  /* 0x0000007131077836 */ /* 0x000fe20000000000 */
[----:B--2---:R-:W-:Y:S02]  /*5b60*/  FSEL R152, R152, -INF , !P0 ;  /* 0xff80000098987808 */ /* 0x004fe40004000000 */
[----:B------:R-:W-:-:S03]  /*5b70*/  FSEL R149, R149, -INF , !P0 ;  /* 0xff80000095957808 */ /* 0x000fc60004000000 */
[----:B------:R-:W-:Y:S01]  /*5b80*/  MUFU.TANH R147, R29 ;  /* 0x0000001d00937308 */ /* 0x000fe20000002400 */
[----:B------:R-:W-:-:S07]  /*5b90*/  ISETP.GT.AND P0, PT, R231, R222, PT ;  /* 0x000000dee700720c */ /* 0x000fce0003f04270 */
[----:B------:R-:W2:Y:S01]  /*5ba0*/  MUFU.TANH R150, R31 ;  /* 0x0000001f00967308 */ /* 0x000ea20000002400 */
[----:B------:R-:W-:-:S07]  /*5bb0*/  FSEL R166, R166, -INF , !P4 ;  /* 0xff800000a6a67808 */ /* 0x000fce0006000000 */
[----:B------:R-:W-:Y:S01]  /*5bc0*/  MUFU.TANH R145, R24 ;  /* 0x0000001800917308 */ /* 0x000fe20000002400 */
[----:B------:R-:W-:-:S07]  /*5bd0*/  FSEL R163, R163, -INF , !P4 ;  /* 0xff800000a3a37808 */ /* 0x000fce0006000000 */
[----:B------:R-:W-:Y:S01]  /*5be0*/  MUFU.TANH R139, R25 ;  /* 0x00000019008b7308 */ /* 0x000fe20000002400 */
[----:B------:R-:W-:-:S07]  /*5bf0*/  ISETP.GE.AND P4, PT, R7, R132, PT ;  /* 0x000000840700720c */ /* 0x000fce0003f86270 */
[----:B------:R-:W4:Y:S08]  /*5c00*/  MUFU.TANH R148, R26 ;  /* 0x0000001a00947308 */ /* 0x000f300000002400 */
[----:B------:R-:W5:Y:S08]  /*5c10*/  MUFU.TANH R146, R27 ;  /* 0x0000001b00927308 */ /* 0x000f700000002400 */
[----:B------:R-:W-:Y:S08]  /*5c20*/  MUFU.TANH R4, R4 ;  /* 0x0000000400047308 */ /* 0x000ff00000002400 */
[----:B------:R-:W5:Y:S08]  /*5c30*/  MUFU.TANH R144, R22 ;  /* 0x0000001600907308 */ /* 0x000f700000002400 */
[----:B------:R-:W5:Y:S08]  /*5c40*/  MUFU.TANH R6, R6 ;  /* 0x0000000600067308 */ /* 0x000f700000002400 */
[----:B------:R-:W5:Y:S01]  /*5c50*/  MUFU.TANH R67, R21 ;  /* 0x0000001500437308 */ /* 0x000f620000002400 */
[----:B------:R-:W-:-:S02]  /*5c60*/  VIADD R7, R49, 0x78 ;  /* 0x0000007831077836 */ /* 0x000fc40000000000 */
[----:B------:R-:W-:Y:S01]  /*5c70*/  VIADD R49, R49, 0x79 ;  /* 0x0000007931317836 */ /* 0x000fe20000000000 */
[----:B-1----:R-:W-:Y:S02]  /*5c80*/  FSEL R156, R156, -INF , !P3 ;  /* 0xff8000009c9c7808 */ /* 0x002fe40005800000 */
[----:B------:R-:W-:Y:S02]  /*5c90*/  FSEL R153, R153, -INF , !P3 ;  /* 0xff80000099997808 */ /* 0x000fe40005800000 */
[----:B---3--:R-:W-:Y:S02]  /*5ca0*/  FSEL R154, R154, -INF , !P1 ;  /* 0xff8000009a9a7808 */ /* 0x008fe40004800000 */
[----:B------:R-:W-:Y:S01]  /*5cb0*/  FSEL R151, R151, -INF , !P1 ;  /* 0xff80000097977808 */ /* 0x000fe20004800000 */
[----:B------:R-:W-:Y:S01]  /*5cc0*/  BSSY.RECONVERGENT B1, `(.L_x_1568) ;  /* 0x00000c4000017945 */ /* 0x000fe20003800200 */
[-C--:B------:R-:W-:Y:S02]  /*5cd0*/  ISETP.GE.AND P3, PT, R7, R132.reuse, PT ;  /* 0x000000840700720c */ /* 0x080fe40003f66270 */
[----:B------:R-:W-:-:S02]  /*5ce0*/  ISETP.GE.AND P1, PT, R49, R132, PT ;  /* 0x000000843100720c */ /* 0x000fc40003f26270 */
[----:B--2---:R-:W-:Y:S02]  /*5cf0*/  FSEL R150, R150, -INF , !P6 ;  /* 0xff80000096967808 */ /* 0x004fe40007000000 */
[----:B------:R-:W-:Y:S02]  /*5d00*/  FSEL R147, R147, -INF , !P6 ;  /* 0xff80000093937808 */ /* 0x000fe40007000000 */
[----:B----4-:R-:W-:Y:S02]  /*5d10*/  FSEL R148, R148, -INF , !P5 ;  /* 0xff80000094947808 */ /* 0x010fe40006800000 */
[----:B------:R-:W-:Y:S02]  /*5d20*/  FSEL R145, R145, -INF , !P5 ;  /* 0xff80000091917808 */ /* 0x000fe40006800000 */
[----:B-----5:R-:W-:Y:S02]  /*5d30*/  FSEL R146, R146, -INF , !P4 ;  /* 0xff80000092927808 */ /* 0x020fe40006000000 */
[----:B------:R-:W-:-:S02]  /*5d40*/  FSEL R139, R139, -INF , !P4 ;  /* 0xff8000008b8b7808 */ /* 0x000fc40006000000 */
        /* <DEDUP_REMOVED lines=19> */
.L_x_1571:
        /* <DEDUP_REMOVED lines=60> */
.L_x_1572:
[----:B------:R-:W-:Y:S05]  /*6240*/  BSYNC.RECONVERGENT B0 ;  /* 0x0000000000007941 */ /* 0x000fea0003800200 */
.L_x_1570:
[-C--:B------:R-:W-:Y:S01]  /*6250*/  ISETP.GE.AND P1, PT, R134, R233.reuse, PT ;  /* 0x000000e98600720c */ /* 0x080fe20003f26270 */
[----:B------:R-:W-:Y:S01]  /*6260*/  IMAD.SHL.U32 R7, R218, 0x20, RZ ;  /* 0x00000020da077824 */ /* 0x000fe200078e00ff */
[----:B------:R-:W-:Y:S02]  /*6270*/  ISETP.GE.AND P0, PT, R136, R233, PT ;  /* 0x000000e98800720c */ /* 0x000fe40003f06270 */
[----:B------:R-:W-:Y:S02]  /*6280*/  SHF.L.U64.HI R4, R218, 0x5, R219 ;  /* 0x00000005da047819 */ /* 0x000fe400000102db */
[----:B------:R-:W-:-:S05]  /*6290*/  IADD3 R8, P3, PT, R7, R224, RZ ;  /* 0x000000e007087210 */ /* 0x000fca0007f7e0ff */
[--C-:B------:R-:W-:Y:S01]  /*62a0*/  IMAD.X R9, R4, 0x1, R223.reuse, P3 ;  /* 0x0000000104097824 */ /* 0x100fe200018e06df */
[----:B------:R-:W-:Y:S01]  /*62b0*/  IADD3 R22, P3, PT, R8, R7, RZ ;  /* 0x0000000708167210 */ /* 0x000fe20007f7e0ff */
[----:B------:R-:W-:-:S03]  /*62c0*/  @!P1 IMAD.MOV.U32 R225, RZ, RZ, R223 ;  /* 0x000000ffffe19224 */ /* 0x000fc600078e00df */
[----:B------:R-:W-:Y:S02]  /*62d0*/  IADD3.X R23, PT, PT, R9, R4, RZ, P3, !PT ;  /* 0x0000000409177210 */ /* 0x000fe40001ffe4ff */
[----:B------:R-:W-:Y:S01]  /*62e0*/  @!PT LDS RZ, [RZ] ;  /* 0x00000000fffff984 */ /* 0x000fe20000000800 */
[----:B------:R-:W-:Y:S01]  /*62f0*/  @!PT LDS RZ, [RZ] ;  /* 0x00000000fffff984 */ /* 0x000fe20000000800 */
[----:B------:R-:W-:Y:S01]  /*6300*/  @!PT LDS RZ, [RZ] ;  /* 0x00000000fffff984 */ /* 0x000fe20000000800 */
[----:B------:R1:W-:Y:S01]  /*6310*/  @!P1 LDGSTS.E.BYPASS.LTC128B.128 [R133+0x4000], desc[UR4][R224.64] ;  /* 0x04000000e0859fae */ /* 0x0003e2000b981a04 */
[----:B------:R-:W-:-:S03]  /*6320*/  IADD3 R20, P3, PT, R22, R7, RZ ;  /* 0x0000000716147210 */ /* 0x000fc60007f7e0ff */
[----:B------:R2:W-:Y:S02]  /*6330*/  @P1 STS.128 [R133+0x4000], RZ ;  /* 0x004000ff85001388 */ /* 0x0005e40000000c00 */
[----:B------:R-:W-:Y:S01]  /*6340*/  IMAD.X R21, R23, 0x1, R4, P3 ;  /* 0x0000000117157824 */ /* 0x000fe200018e0604 */
[----:B------:R-:W-:-:S04]  /*6350*/  IADD3 R14, P3, PT, R20, R7, RZ ;  /* 0x00000007140e7210 */ /* 0x000fc80007f7e0ff */
[----:B------:R-:W-:Y:S02]  /*6360*/  IADD3.X R15, PT, PT, R21, R4, RZ, P3, !PT ;  /* 0x00000004150f7210 */ /* 0x000fe40001ffe4ff */
[----:B------:R-:W-:-:S04]  /*6370*/  IADD3 R10, P3, PT, R14, R7, RZ ;  /* 0x000000070e0a7210 */ /* 0x000fc80007f7e0ff */
[----:B------:R-:W-:Y:S02]  /*6380*/  IADD3.X R11, PT, PT, R15, R4, RZ, P3, !PT ;  /* 0x000000040f0b7210 */ /* 0x000fe40001ffe4ff */
[----:B------:R-:W-:Y:S01]  /*6390*/  IADD3 R6, P4, PT, R10, R7, RZ ;  /* 0x000000070a067210 */ /* 0x000fe20007f9e0ff */
[----:B-1----:R-:W-:-:S05]  /*63a0*/  @!P0 IMAD.MOV.U32 R225, RZ, RZ, R223 ;  /* 0x000000ffffe18224 */ /* 0x002fca00078e00df */
        /* <DEDUP_REMOVED lines=20> */
[----:B-1----:R-:W-:-:S02]  /*64f0*/  @!P0 IMAD.MOV.U32 R8, RZ, RZ, R22 ;  /* 0x000000ffff088224 */ /* 0x002fc400078e0016 */
[----:B------:R-:W-:-:S05]  /*6500*/  @!P0 IMAD.MOV.U32 R9, RZ, RZ, R23 ;  /* 0x000000ffff098224 */ /* 0x000fca00078e0017 */
[----:B------:R-:W-:Y:S01]  /*6510*/  @!PT LDS RZ, [RZ] ;  /* 0x00000000fffff984 */ /* 0x000fe20000000800 */
[----:B------:R-:W-:Y:S01]  /*6520*/  @!PT LDS RZ, [RZ] ;  /* 0x00000000fffff984 */ /* 0x000fe20000000800 */
[----:B------:R-:W-:Y:S01]  /*6530*/  @!PT LDS RZ, [RZ] ;  /* 0x00000000fffff984 */ /* 0x000fe20000000800 */
[----:B------:R1:W-:Y:S01]  /*6540*/  @!P0 LDGSTS.E.BYPASS.LTC128B.128 [R133+0x9000], desc[UR4][R8.64+0x80] ;  /* 0x0900008008858fae */ /* 0x0003e2000b981a04 */
[----:B---3--:R-:W-:Y:S01]  /*6550*/  IADD3 R22, P3, PT, R6, R7, RZ ;  /* 0x0000000706167210 */ /* 0x008fe20007f7e0ff */
[--C-:B------:R-:W-:Y:S02]  /*6560*/  IMAD.X R7, R11, 0x1, R4.reuse, P4 ;  /* 0x000000010b077824 */ /* 0x100fe400020e0604 */
[----:B------:R2:W-:Y:S02]  /*6570*/  @P0 STS.128 [R133+0x9000], RZ ;  /* 0x009000ff85000388 */ /* 0x0005e40000000c00 */
[----:B------:R-:W-:Y:S02]  /*6580*/  IMAD.X R23, R7, 0x1, R4, P3 ;  /* 0x0000000107177824 */ /* 0x000fe400018e0604 */
[----:B------:R-:W-:Y:S01]  /*6590*/  @!PT LDS RZ, [RZ] ;  /* 0x00000000fffff984 */ /* 0x000fe20000000800 */
[----:B------:R-:W-:Y:S01]  /*65a0*/  @!PT LDS RZ, [RZ] ;  /* 0x00000000fffff984 */ /* 0x000fe20000000800 */
[----:B------:R-:W-:Y:S01]  /*65b0*/  @!PT LDS RZ, [RZ] ;  /* 0x00000000fffff984 */ /* 0x000fe20000000800 */
[----:B------:R-:W-:Y:S04]  /*65c0*/  @!P1 LDGSTS.E.BYPASS.LTC128B.128 [R133+0x5800], desc[UR4][R20.64] ;  /* 0x0580000014859fae */ /* 0x000fe8000b981a04 */
[----:B------:R2:W-:Y:S01]  /*65d0*/  @P1 STS.128 [R133+0x5800], RZ ;  /* 0x005800ff85001388 */ /* 0x0005e20000000c00 */
[----:B-1----:R-:W-:-:S02]  /*65e0*/  @!P0 IMAD.MOV.U32 R8, RZ, RZ, R20 ;  /* 0x000000ffff088224 */ /* 0x002fc400078e0014 */
        /* <DEDUP_REMOVED lines=20> */
[----:B-1----:R-:W-:Y:S01]  /*6730*/  @!P0 IMAD.MOV.U32 R8, RZ, RZ, R10 ;  /* 0x000000ffff088224 */ /* 0x002fe200078e000a */
[----:B------:R-:W-:-:S02]  /*6740*/  @!P0 MOV R9, R11 ;  /* 0x0000000b00098202 */ /* 0x000fc40000000f00 */
        /* <DEDUP_REMOVED lines=27> */
.L_x_1569:
[----:B------:R-:W-:Y:S05]  /*6900*/  BSYNC.RECONVERGENT B1 ;  /* 0x0000000000017941 */ /* 0x000fea0003800200 */
.L_x_1568:
        /* <DEDUP_REMOVED lines=50> */
[----:B------:R-:W4:Y:S04]  /*6c30*/  LDSM.16.MT88.4 R108, [R44+0xc000] ;  /* 0x00c000002c6c783b */ /* 0x000f280000004200 */
[----:B------:R-:W5:Y:S04]  /*6c40*/  LDSM.16.MT88.4 R100, [R0+0xc000] ;  /* 0x00c000000064783b */ /* 0x000f680000004200 */
[----:B------:R-:W-:Y:S04]  /*6c50*/  LDSM.16.MT88.4 R76, [R44+0x10000] ;  /* 0x010000002c4c783b */ /* 0x000fe80000004200 */
[----:B------:R-:W-:Y:S01]  /*6c60*/  LDSM.16.MT88.4 R8, [R141+0x10800] ;  /* 0x010800008d08783b */ /* 0x000fe20000004200 */
[----:B-1----:R-:W-:-:S03]  /*6c70*/  FMNMX.FTZ R133, R6, R133, !PT ;  /* 0x0000008506857209 */ /* 0x002fc60007810000 */
[----:B------:R-:W-:Y:S01]  /*6c80*/  LDSM.16.MT88.4 R28, [R62+0xc800] ;  /* 0x00c800003e1c783b */ /* 0x000fe20000004200 */
[----:B--2---:R-:W-:-:S03]  /*6c90*/  FMNMX.FTZ R134, R7, R4, !PT ;  /* 0x0000000407867209 */ /* 0x004fc60007810000 */
[----:B------:R-:W-:Y:S01]  /*6ca0*/  LDSM.16.MT88.4 R24, [R44+0xc800] ;  /* 0x00c800002c18783b */ /* 0x000fe20000004200 */
[----:B------:R-:W-:-:S03]  /*6cb0*/  FSETP.NEU.FTZ.AND P0, PT, R133, -INF , PT ;  /* 0xff8000008500780b */ /* 0x000fc60003f1d000 */
        /* <DEDUP_REMOVED lines=54> */
[-CC-:B------:R-:W-:Y:S01]  /*7020*/  FFMA.FTZ R171, R161, R138.reuse, -R136.reuse ;  /* 0x0000008aa1ab7223 */ /* 0x180fe20000010888 */
[-C--:B------:R-:W-:Y:S01]  /*7030*/  FFMA.FTZ R165, R165, R138.reuse, -R136 ;  /* 0x0000008aa5a57223 */ /* 0x080fe20000010888 */
[----:B------:R-:W-:Y:S01]  /*7040*/  MUFU.EX2 R51, R51 ;  /* 0x0000003300337308 */ /* 0x000fe20000000800 */
[-CC-:B------:R-:W-:Y:S01]  /*7050*/  FFMA.FTZ R166, R166, R138.reuse, -R137.reuse ;  /* 0x0000008aa6a67223 */ /* 0x180fe20000010889 */
[----:B----4-:R-:W-:Y:S01]  /*7060*/  F2FP.F16.F32.PACK_AB R70, R60, R61 ;  /* 0x0000003d3c46723e */ /* 0x010fe200000000ff */
[-CC-:B------:R-:W-:Y:S01]  /*7070*/  FFMA.FTZ R154, R154, R138.reuse, -R137.reuse ;  /* 0x0000008a9a9a7223 */ /* 0x180fe20000010889 */
[----:B------:R-:W-:Y:S01]  /*7080*/  MUFU.EX2 R57, R57 ;  /* 0x0000003900397308 */ /* 0x000fe20000000800 */
[-CC-:B------:R-:W-:Y:S01]  /*7090*/  FFMA.FTZ R152, R152, R138.reuse, -R137.reuse ;  /* 0x0000008a98987223 */ /* 0x180fe20000010889 */
[----:B------:R-:W-:Y:S01]  /*70a0*/  FFMA.FTZ R241, R132, R138, -R137 ;  /* 0x0000008a84f17223 */ /* 0x000fe20000010889 */
        /* <DEDUP_REMOVED lines=10> */
[----:B------:R-:W-:Y:S01]  /*7150*/  HMMA.16816.F32 R92, R68, R94, RZ ;  /* 0x0000005e445c723c */ /* 0x000fe200000018ff */
[----:B------:R-:W-:-:S02]  /*7160*/  FADD.FTZ R60, R60, R61 ;  /* 0x0000003d3c3c7221 */ /* 0x000fc40000010000 */
        /* <DEDUP_REMOVED lines=15> */
[----:B------:R-:W-:Y:S04]  /*7260*/  MUFU.EX2 R158, R158 ;  /* 0x0000009e009e7308 */ /* 0x000fe80000000800 */
[----:B------:R-:W-:Y:S01]  /*7270*/  MUFU.EX2 R159, R159 ;  /* 0x0000009f009f7308 */ /* 0x000fe20000000800 */
[C---:B------:R-:W-:Y:S03]  /*7280*/  HMMA.16816.F32 R80, R68.reuse, R76, RZ ;  /* 0x0000004c4450723c */ /* 0x040fe600000018ff */
        /* <DEDUP_REMOVED lines=67> */
[C---:B--2---:R-:W-:Y:S01]  /*76c0*/  HMMA.16816.F32 R88, R4.reuse, R12, R88 ;  /* 0x0000000c0458723c */ /* 0x044fe20000001858 */
[-C--:B------:R-:W-:Y:S01]  /*76d0*/  FFMA.FTZ R12, R162, R138.reuse, -R137 ;  /* 0x0000008aa20c7223 */ /* 0x080fe20000010889 */
[----:B------:R-:W-:Y:S01]  /*76e0*/  FFMA.FTZ R162, R181, R138, -R136 ;  /* 0x0000008ab5a27223 */ /* 0x000fe20000010888 */
[----:B------:R-:W-:Y:S01]  /*76f0*/  FADD.FTZ R45, R45, R48 ;  /* 0x000000302d2d7221 */ /* 0x000fe20000010000 */
[----:B------:R-:W-:Y:S01]  /*7700*/  FADD.FTZ R40, R40, R43 ;  /* 0x0000002b28287221 */ /* 0x000fe20000010000 */
[----:B------:R2:W-:Y:S02]  /*7710*/  MUFU.EX2 R157, R12 ;  /* 0x0000000c009d7308 */ /* 0x0005e40000000800 */
[----:B------:R-:W-:Y:S01]  /*7720*/  FADD.FTZ R42, R42, R45 ;  /* 0x0000002d2a2a7221 */ /* 0x000fe20000010000 */
[C---:B---3--:R-:W-:Y:S01]  /*7730*/  HMMA.16816.F32 R128, R4.reuse, R32, R128 ;  /* 0x000000200480723c */ /* 0x048fe20000001880 */
[----:B------:R-:W3:Y:S07]  /*7740*/  MUFU.EX2 R162, R162 ;  /* 0x000000a200a27308 */ /* 0x000eee0000000800 */
[C---:B------:R-:W-:Y:S01]  /*7750*/  HMMA.16816.F32 R124, R4.reuse, R34, R124 ;  /* 0x00000022047c723c */ /* 0x040fe2000000187c */
[----:B------:R-:W3:Y:S07]  /*7760*/  LDSM.16.MT88.4 R32, [R141+0xd800] ;  /* 0x00d800008d20783b */ /* 0x000eee0000004200 */
        /* <DEDUP_REMOVED lines=29> */
[----:B------:R-:W-:Y:S02]  /*7940*/  HMMA.16816.F32 R128, R4, R32, R128 ;  /* 0x000000200480723c */ /* 0x000fe40000001880 */
[----:B------:R-:W-:-:S06]  /*7950*/  FADD.FTZ R164, R164, R157 ;  /* 0x0000009da4a47221 */ /* 0x000fcc0000010000 */
        /* <DEDUP_REMOVED lines=34> */
[----:B------:R-:W-:Y:S01]  /*7b80*/  F2FP.F16.F32.PACK_AB R5, R168, R171 ;  /* 0x000000aba805723e */ /* 0x000fe200000000ff */
[----:B------:R-:W-:Y:S01]  /*7b90*/  FADD.FTZ R171, R171, R164 ;  /* 0x000000a4abab7221 */ /* 0x000fe20000010000 */
[----:B------:R-:W-:-:S02]  /*7ba0*/  F2FP.F16.F32.PACK_AB R6, R177, R180 ;  /* 0x000000b4b106723e */ /* 0x000fc400000000ff */
        /* <DEDUP_REMOVED lines=123> */
[----:B------:R-:W-:-:S04]  /*8360*/  FADD.FTZ R170, R170, R21 ;  /* 0x00000015aaaa7221 */ /* 0x000fc80000010000 */
[----:B------:R-:W-:Y:S02]  /*8370*/  FADD.FTZ R175, R175, R170 ;  /* 0x000000aaafaf7221 */ /* 0x000fe40000010000 */
[C---:B-1----:R-:W-:Y:S08]  /*8380*/  HMMA.16816.F32 R120, R4.reuse, R8, R120 ;  /* 0x000000080478723c */ /* 0x042ff00000001878 */
[C---:B------:R-:W-:Y:S01]  /*8390*/  HMMA.16816.F32 R116, R4.reuse, R10, R116 ;  /* 0x0000000a0474723c */ /* 0x040fe20000001874 */
[----:B------:R-:W1:Y:S07]  /*83a0*/  LDSM.16.MT88.4 R8, [R44+0x13800] ;  /* 0x013800002c08783b */ /* 0x000e6e0000004200 */
[C---:B------:R-:W-:Y:S08]  /*83b0*/  HMMA.16816.F32 R128, R4.reuse, R16, R128 ;  /* 0x000000100480723c */ /* 0x040ff00000001880 */
[C---:B------:R-:W-:Y:S01]  /*83c0*/  HMMA.16816.F32 R124, R4.reuse, R18, R124 ;  /* 0x00000012047c723c */ /* 0x040fe2000000187c */
[----:B------:R-:W3:Y:S07]  /*83d0*/  LDSM.16.MT88.4 R16, [R62+0x13800] ;  /* 0x013800003e10783b */ /* 0x000eee0000004200 */
        /* <DEDUP_REMOVED lines=46> */
.L_x_1580:
        /* <DEDUP_REMOVED lines=78> */
.L_x_1575:
[----:B------:R-:W-:Y:S05]  /*8ba0*/  BSYNC.RECONVERGENT B0 ;  /* 0x0000000000007941 */ /* 0x000fea0003800200 */
.L_x_1574:
[----:B------:R-:W1:Y:S01]  /*8bb0*/  S2UR UR6, SR_CgaCtaId ;  /* 0x00000000000679c3 */ /* 0x000e620000008800 */
[C---:B------:R-:W-:Y:S01]  /*8bc0*/  SHF.L.U32 R140, R209.reuse, 0x3, RZ ;  /* 0x00000003d18c7819 */ /* 0x040fe200000006ff */
[----:B------:R-:W-:Y:S01]  /*8bd0*/  UMOV UR7, 0x400 ;  /* 0x0000040000077882 */ /* 0x000fe20000000000 */
[----:B------:R-:W-:Y:S01]  /*8be0*/  LOP3.LUT R13, R209, 0x38, RZ, 0xc0, !PT ;  /* 0x00000038d10d7812 */ /* 0x000fe200078ec0ff */
[----:B------:R-:W-:Y:S01]  /*8bf0*/  BSSY.RECONVERGENT B1, `(.L_x_1576) ;  /* 0x0000285000017945 */ /* 0x000fe20003800200 */
[C---:B------:R-:W-:Y:S02]  /*8c00*/  LOP3.LUT R132, R140.reuse, 0x38, RZ, 0xc0, !PT ;  /* 0x000000388c847812 */ /* 0x040fe400078ec0ff */
[----:B------:R-:W-:Y:S02]  /*8c10*/  LOP3.LUT R12, R140, 0x1c0, RZ, 0xc0, !PT ;  /* 0x000001c08c0c7812 */ /* 0x000fe400078ec0ff */
[CC--:B------:R-:W-:Y:S02]  /*8c20*/  ISETP.GE.AND P3, PT, R132.reuse, R233.reuse, PT ;  /* 0x000000e98400720c */ /* 0x0c0fe40003f66270 */
[----:B------:R-:W-:Y:S02]  /*8c30*/  LOP3.LUT R13, R132, R12, R13, 0x1e, !PT ;  /* 0x0000000c840d7212 */ /* 0x000fe400078e1e0d */
[----:B------:R-:W-:Y:S02]  /*8c40*/  LOP3.LUT R12, R140, 0x1e00, RZ, 0xc0, !PT ;  /* 0x00001e008c0c7812 */ /* 0x000fe400078ec0ff */
[----:B------:R-:W-:Y:S02]  /*8c50*/  LOP3.LUT R14, R132, 0x40, RZ, 0xfc, !PT ;  /* 0x00000040840e7812 */ /* 0x000fe400078efcff */
[----:B------:R-:W-:Y:S02]  /*8c60*/  LOP3.LUT R12, R13, R12, RZ, 0xfc, !PT ;  /* 0x0000000c0d0c7212 */ /* 0x000fe400078efcff */
[----:B------:R-:W-:Y:S02]  /*8c70*/  ISETP.GE.AND P1, PT, R14, R233, PT ;  /* 0x000000e90e00720c */ /* 0x000fe40003f26270 */
[----:B------:R-:W-:Y:S02]  /*8c80*/  SHF.L.U32 R13, R220, 0x5, RZ ;  /* 0x00000005dc0d7819 */ /* 0x000fe400000006ff */
[----:B------:R-:W-:Y:S01]  /*8c90*/  SHF.L.U32 R214, R209, 0x6, RZ ;  /* 0x00000006d1d67819 */ /* 0x000fe200000006ff */
[----:B-1----:R-:W-:Y:S01]  /*8ca0*/  ULEA UR6, UR6, UR7, 0x18 ;  /* 0x0000000706067291 */ /* 0x002fe2000f8ec0ff */
[----:B------:R-:W-:Y:S02]  /*8cb0*/  IADD3 R14, P0, PT, R13, R226, RZ ;  /* 0x000000e20d0e7210 */ /* 0x000fe40007f1e0ff */
[----:B------:R-:W-:Y:S02]  /*8cc0*/  SHF.R.U32.HI R210, RZ, 0x1, R209 ;  /* 0x00000001ffd27819 */ /* 0x000fe400000116d1 */
[----:B------:R-:W-:Y:S02]  /*8cd0*/  LOP3.LUT R134, R214, 0x1c0, RZ, 0xc0, !PT ;  /* 0x000001c0d6867812 */ /* 0x000fe400078ec0ff */
[----:B------:R-:W-:Y:S02]  /*8ce0*/  MOV R211, UR6 ;  /* 0x0000000600d37c02 */ /* 0x000fe40008000f00 */
[----:B------:R-:W-:Y:S02]  /*8cf0*/  LOP3.LUT R213, R210, 0x8, RZ, 0xc0, !PT ;  /* 0x00000008d2d57812 */ /* 0x000fe400078ec0ff */
[----:B------:R-:W-:Y:S02]  /*8d00*/  LEA R245, R12, R211, 0x1 ;  /* 0x000000d30cf57211 */ /* 0x000fe400078e08ff */
[----:B------:R-:W-:Y:S02]  /*8d10*/  SHF.L.U64.HI R12, R220, 0x5, R221 ;  /* 0x00000005dc0c7819 */ /* 0x000fe400000102dd */
[----:B------:R-:W-:Y:S01]  /*8d20*/  LOP3.LUT R133, R134, 0x8, R209, 0xf8, !PT ;  /* 0x0000000886857812 */ /* 0x000fe200078ef8d1 */
[----:B------:R-:W-:Y:S01]  /*8d30*/  @!PT LDS RZ, [RZ] ;  /* 0x00000000fffff984 */ /* 0x000fe20000000800 */
[----:B------:R-:W-:Y:S01]  /*8d40*/  @!PT LDS RZ, [RZ] ;  /* 0x00000000fffff984 */ /* 0x000fe20000000800 */
[----:B------:R-:W-:Y:S01]  /*8d50*/  @!PT LDS RZ, [RZ] ;  /* 0x00000000fffff984 */ /* 0x000fe20000000800 */
[----:B------:R-:W-:Y:S01]  /*8d60*/  @!P3 LDGSTS.E.BYPASS.LTC128B.128 [R245+0xc000], desc[UR4][R226.64] ;  /* 0x0c000000e2f5bfae */ /* 0x000fe2000b981a04 */
[----:B------:R-:W-:Y:S02]  /*8d70*/  IADD3.X R15, PT, PT, R12, R227, RZ, P0, !PT ;  /* 0x000000e30c0f7210 */ /* 0x000fe400007fe4ff */
[-C--:B------:R-:W-:Y:S03]  /*8d80*/  IADD3 R18, P0, PT, R14, R13.reuse, RZ ;  /* 0x0000000d0e127210 */ /* 0x080fe60007f1e0ff */
[----:B------:R-:W-:Y:S01]  /*8d90*/  @P3 STS.128 [R245+0xc000], RZ ;  /* 0x00c000fff5003388 */ /* 0x000fe20000000c00 */
[--C-:B------:R-:W-:Y:S02]  /*8da0*/  LOP3.LUT R213, R213, 0x1c0, R214.reuse, 0xf8, !PT ;  /* 0x000001c0d5d57812 */ /* 0x100fe400078ef8d6 */
[----:B------:R-:W-:Y:S03]  /*8db0*/  IADD3.X R19, PT, PT, R15, R12, RZ, P0, !PT ;  /* 0x0000000c0f137210 */ /* 0x000fe600007fe4ff */
[----:B------:R-:W-:Y:S01]  /*8dc0*/  @!PT LDS RZ, [RZ] ;  /* 0x00000000fffff984 */ /* 0x000fe20000000800 */
[----:B------:R-:W-:Y:S01]  /*8dd0*/  @!PT LDS RZ, [RZ] ;  /* 0x00000000fffff984 */ /* 0x000fe20000000800 */
[----:B------:R-:W-:Y:S01]  /*8de0*/  @!PT LDS RZ, [RZ] ;  /* 0x00000000fffff984 */ /* 0x000fe20000000800 */
[----:B------:R-:W-:Y:S01]  /*8df0*/  @!P1 LDGSTS.E.BYPASS.LTC128B.128 [R245+0x10000], desc[UR4][R226.64+0x80] ;  /* 0x10000080e2f59fae */ /* 0x000fe2000b981a04 */
[-C--:B------:R-:W-:Y:S02]  /*8e00*/  IADD3 R16, P0, PT, R18, R13.reuse, RZ ;  /* 0x0000000d12107210 */ /* 0x080fe40007f1e0ff */
[----:B------:R-:W-:Y:S03]  /*8e10*/  LOP3.LUT R133, R133, R132, RZ, 0x3c, !PT ;  /* 0x0000008485857212 */ /* 0x000fe600078e3cff */
[----:B------:R-:W-:Y:S01]  /*8e20*/  @P1 STS.128 [R245+0x10000], RZ ;  /* 0x010000fff5001388 */ /* 0x000fe20000000c00 */
[----:B------:R-:W-:Y:S02]  /*8e30*/  IADD3.X R17, PT, PT, R19, R12, RZ, P0, !PT ;  /* 0x0000000c13117210 */ /* 0x000fe400007fe4ff */
[----:B------:R-:W-:Y:S03]  /*8e40*/  IADD3 R20, P0, PT, R16, R13, RZ ;  /* 0x0000000d10147210 */ /* 0x000fe60007f1e0ff */
[----:B------:R-:W-:Y:S01]  /*8e50*/  @!PT LDS RZ, [RZ] ;  /* 0x00000000fffff984 */ /* 0x000fe20000000800 */
[----:B------:R-:W-:Y:S01]  /*8e60*/  @!PT LDS RZ, [RZ] ;  /* 0x00000000fffff984 */ /* 0x000fe20000000800 */
[----:B------:R-:W-:Y:S01]  /*8e70*/  @!PT LDS RZ, [RZ] ;  /* 0x00000000fffff984 */ /* 0x000fe20000000800 */
[----:B------:R-:W-:Y:S01]  /*8e80*/  @!P3 LDGSTS.E.BYPASS.LTC128B.128 [R245+0xc800], desc[UR4][R14.64] ;  /* 0x0c8000000ef5bfae */ /* 0x000fe2000b981a04 */
[----:B------:R-:W-:Y:S02]  /*8e90*/  LOP3.LUT R213, R213, R132, RZ, 0x3c, !PT ;  /* 0x00000084d5d57212 */ /* 0x000fe400078e3cff */
[----:B------:R-:W-:Y:S03]  /*8ea0*/  IADD3.X R21, PT, PT, R17, R12, RZ, P0, !PT ;  /* 0x0000000c11157210 */ /* 0x000fe600007fe4ff */
[----:B------:R-:W-:Y:S01]  /*8eb0*/  @P3 STS.128 [R245+0xc800], RZ ;  /* 0x00c800fff5003388 */ /* 0x000fe20000000c00 */
[----:B------:R-:W-:Y:S02]  /*8ec0*/  LOP3.LUT R132, R214, 0x400, RZ, 0xc0, !PT ;  /* 0x00000400d6847812 */ /* 0x000fe400078ec0ff */
[----:B------:R-:W-:Y:S03]  /*8ed0*/  LOP3.LUT P2, RZ, R209, 0x4, RZ, 0xc0, !PT ;  /* 0x00000004d1ff7812 */ /* 0x000fe6000784c0ff */
[----:B------:R-:W-:Y:S01]  /*8ee0*/  @!PT LDS RZ, [RZ] ;  /* 0x00000000fffff984 */ /* 0x000fe20000000800 */
[----:B------:R-:W-:Y:S01]  /*8ef0*/  @!PT LDS RZ, [RZ] ;  /* 0x00000000fffff984 */ /* 0x000fe20000000800 */
[----:B------:R-:W-:Y:S01]  /*8f00*/  @!PT LDS RZ, [RZ] ;  /* 0x00000000fffff984 */ /* 0x000fe20000000800 */
[----:B------:R1:W-:Y:S01]  /*8f10*/  @!P1 LDGSTS.E.BYPASS.LTC128B.128 [R245+0x10800], desc[UR4][R14.64+0x80] ;  /* 0x108000800ef59fae */ /* 0x0003e2000b981a04 */
[----:B------:R-:W-:Y:S02]  /*8f20*/  LEA R132, R133, R132, 0x1 ;  /* 0x0000008485847211 */ /* 0x000fe400078e08ff */
[----:B------:R-:W-:Y:S03]  /*8f30*/  IADD3 R231, PT, PT, R231, -0x1, RZ ;  /* 0xffffffffe7e77810 */ /* 0x000fe60007ffe0ff */
[----:B------:R-:W-:Y:S01]  /*8f40*/  @P1 STS.128 [R245+0x10800], RZ ;  /* 0x010800fff5001388 */ /* 0x000fe20000000c00 */
[----:B------:R-:W-:Y:S05]  /*8f50*/  IADD3 R189, PT, PT, R211, R132, RZ ;  /* 0x00000084d3bd7210 */ /* 0x000fea0007ffe0ff */
        /* <DEDUP_REMOVED lines=13> */
[----:B------:R-:W-:Y:S01]  /*9030*/  @!P3 LDGSTS.E.BYPASS.LTC128B.128 [R245+0xd800], desc[UR4][R16.64] ;  /* 0x0d80000010f5bfae */ /* 0x000fe2000b981a04 */
[----:B-1----:R-:W-:Y:S05]  /*9040*/  SHF.L.U32 R14, R209, 0x5, RZ ;  /* 0x00000005d10e7819 */ /* 0x002fea00000006ff */
[----:B------:R-:W-:Y:S01]  /*9050*/  @P3 STS.128 [R245+0xd800], RZ ;  /* 0x00d800fff5003388 */ /* 0x000fe20000000c00 */
[----:B------:R-:W-:Y:S05]  /*9060*/  LOP3.LUT R208, R14, 0x7c00, RZ, 0xc0, !PT ;  /* 0x00007c000ed07812 */ /* 0x000fea00078ec0ff */
[----:B------:R-:W-:Y:S01]  /*9070*/  @!PT LDS RZ, [RZ] ;  /* 0x00000000fffff984 */ /* 0x000fe20000000800 */
[----:B------:R-:W-:Y:S01]  /*9080*/  @!PT LDS RZ, [RZ] ;  /* 0x00000000fffff984 */ /* 0x000fe20000000800 */
[----:B------:R-:W-:Y:S01]  /*9090*/  @!PT LDS RZ, [RZ] ;  /* 0x00000000fffff984 */ /* 0x000fe20000000800 */
[----:B------:R1:W-:Y:S01]  /*90a0*/  @!P1 LDGSTS.E.BYPASS.LTC128B.128 [R245+0x11800], desc[UR4][R16.64+0x80] ;  /* 0x1180008010f59fae */ /* 0x0003e2000b981a04 */
[----:B------:R-:W-:Y:S05]  /*90b0*/  LOP3.LUT R134, R208, 0x200, R214, 0xf8, !PT ;  /* 0x00000200d0867812 */ /* 0x000fea00078ef8d6 */
[----:B------:R-:W-:Y:S01]  /*90c0*/  @P1 STS.128 [R245+0x11800], RZ ;  /* 0x011800fff5001388 */ /* 0x000fe20000000c00 */
[----:B------:R-:W-:Y:S05]  /*90d0*/  LOP3.LUT R134, R134, R213, RZ, 0xfc, !PT ;  /* 0x000000d586867212 */ /* 0x000fea00078efcff */
[----:B------:R-:W-:Y:S01]  /*90e0*/  @!PT LDS RZ, [RZ] ;  /* 0x00000000fffff984 */ /* 0x000fe20000000800 */
[----:B------:R-:W-:Y:S01]  /*90f0*/  @!PT LDS RZ, [RZ] ;  /* 0x00000000fffff984 */ /* 0x000fe20000000800 */
[----:B------:R-:W-:Y:S01]  /*9100*/  @!PT LDS RZ, [RZ] ;  /* 0x00000000fffff984 */ /* 0x000fe20000000800 */
[----:B------:R-:W-:Y:S01]  /*9110*/  @!P3 LDGSTS.E.BYPASS.LTC128B.128 [R245+0xe000], desc[UR4][R20.64] ;  /* 0x0e00000014f5bfae */ /* 0x000fe2000b981a04 */
[----:B--2---:R-:W-:Y:S05]  /*9120*/  IADD3 R18, P0, PT, R20, R13, RZ ;  /* 0x0000000d14127210 */ /* 0x004fea0007f1e0ff */
[----:B------:R-:W-:Y:S01]  /*9130*/  @P3 STS.128 [R245+0xe000], RZ ;  /* 0x00e000fff5003388 */ /* 0x000fe20000000c00 */
[----:B------:R-:W-:Y:S02]  /*9140*/  LEA R191, R134, R211, 0x1 ;  /* 0x000000d386bf7211 */ /* 0x000fe400078e08ff */
[-C--:B------:R-:W-:Y:S03]  /*9150*/  IADD3.X R19, PT, PT, R21, R12.reuse, RZ, P0, !PT ;  /* 0x0000000c15137210 */ /* 0x080fe600007fe4ff */
        /* <DEDUP_REMOVED lines=15> */
[----:B------:R-:W-:Y:S01]  /*9250*/  @!P1 LDGSTS.E.BYPASS.LTC128B.128 [R245+0x12800], desc[UR4][R18.64+0x80] ;  /* 0x1280008012f59fae */ /* 0x000fe2000b981a04 */
        /* <DEDUP_REMOVED lines=10> */
[----:B------:R-:W-:Y:S02]  /*9300*/  ISETP.GT.AND P0, PT, R231, R222, PT ;  /* 0x000000dee700720c */ /* 0x000fe40003f04270 */
[C---:B------:R-:W-:Y:S03]  /*9310*/  IADD3 R188, PT, PT, R212.reuse, R191, RZ ;  /* 0x000000bfd4bc7210 */ /* 0x040fe60007ffe0ff */
        /* <DEDUP_REMOVED lines=17> */
[----:B------:R-:W2:Y:S06]  /*9430*/  LDSM.16.M88.4 R144, [R189+0x4000] ;  /* 0x00400000bd90783b */ /* 0x000eac0000000200 */
[----:B------:R-:W1:Y:S06]  /*9440*/  LDSM.16.M88.4 R148, [R189+0x4800] ;  /* 0x00480000bd94783b */ /* 0x000e6c0000000200 */
[----:B------:R-:W3:Y:S06]  /*9450*/  LDSM.16.M88.4 R152, [R189+0x5000] ;  /* 0x00500000bd98783b */ /* 0x000eec0000000200 */
[----:B------:R-:W0:Y:S06]  /*9460*/  LDGDEPBAR ;  /* 0x00000000000079af */ /* 0x000e2c0000000000 */
[----:B------:R-:W4:Y:S06]  /*9470*/  LDSM.16.M88.4 R156, [R189+0x5800] ;  /* 0x00580000bd9c783b */ /* 0x000f2c0000000200 */
[----:B------:R-:W5:Y:S06]  /*9480*/  LDSM.16.M88.4 R160, [R189+0x6000] ;  /* 0x00600000bda0783b */ /* 0x000f6c0000000200 */
[----:B------:R-:W5:Y:S01]  /*9490*/  LDSM.16.M88.4 R164, [R189+0x6800] ;  /* 0x00680000bda4783b */ /* 0x000f620000000200 */
[C---:B--2---:R-:W-:Y:S05]  /*94a0*/  HMMA.16816.F32 R4, R132.reuse, R144, RZ ;  /* 0x000000908404723c */ /* 0x044fea00000018ff */
[----:B------:R-:W2:Y:S06]  /*94b0*/  LDSM.16.M88.4 R168, [R189+0x7000] ;  /* 0x00700000bda8783b */ /* 0x000eac0000000200 */
[----:B------:R-:W2:Y:S01]  /*94c0*/  LDSM.16.M88.4 R172, [R189+0x7800] ;  /* 0x00780000bdac783b */ /* 0x000ea20000000200 */
[C---:B------:R-:W-:Y:S05]  /*94d0*/  HMMA.16816.F32 R8, R132.reuse, R146, RZ ;  /* 0x000000928408723c */ /* 0x040fea00000018ff */
[----:B------:R-:W-:Y:S03]  /*94e0*/  LDSM.16.M88.4 R176, [R188] ;  /* 0x00000000bcb0783b */ /* 0x000fe60000000200 */
[C---:B-1----:R-:W-:Y:S03]  /*94f0*/  HMMA.16816.F32 R12, R132.reuse, R148, RZ ;  /* 0x00000094840c723c */ /* 0x042fe600000018ff */
[----:B------:R-:W1:Y:S05]  /*9500*/  LDSM.16.M88.4 R180, [R200+0x4000] ;  /* 0x00400000c8b4783b */ /* 0x000e6a0000000200 */
[C---:B------:R-:W-:Y:S01]  /*9510*/  HMMA.16816.F32 R16, R132.reuse, R150, RZ ;  /* 0x000000968410723c */ /* 0x040fe200000018ff */
[----:B------:R-:W1:Y:S06]  /*9520*/  LDSM.16.M88.4 R184, [R200+0x4800] ;  /* 0x00480000c8b8783b */ /* 0x000e6c0000000200 */
[----:B------:R-:W1:Y:S01]  /*9530*/  LDSM.16.M88.4 R136, [R200+0x5000] ;  /* 0x00500000c888783b */ /* 0x000e620000000200 */
[C---:B---3--:R-:W-:Y:S05]  /*9540*/  HMMA.16816.F32 R20, R132.reuse, R152, RZ ;  /* 0x000000988414723c */ /* 0x048fea00000018ff */
[----:B------:R-:W-:Y:S03]  /*9550*/  LDSM.16.M88.4 R144, [R200+0x6000] ;  /* 0x00600000c890783b */ /* 0x000fe60000000200 */
[C---:B------:R-:W-:Y:S03]  /*9560*/  HMMA.16816.F32 R24, R132.reuse, R154, RZ ;  /* 0x0000009a8418723c */ /* 0x040fe600000018ff */
[----:B------:R-:W-:Y:S05]  /*9570*/  LDSM.16.M88.4 R148, [R200+0x6800] ;  /* 0x00680000c894783b */ /* 0x000fea0000000200 */
[C---:B----4-:R-:W-:Y:S01]  /*9580*/  HMMA.16816.F32 R28, R132.reuse, R156, RZ ;  /* 0x0000009c841c723c */ /* 0x050fe200000018ff */
[----:B------:R-:W-:Y:S01]  /*9590*/  LDSM.16.M88.4 R152, [R200+0x7000] ;  /* 0x00700000c898783b */ /* 0x000fe20000000200 */
[----:B------:R-:W-:Y:S04]  /*95a0*/  SEL R156, R142, 0xffffffc0, !P2 ;  /* 0xffffffc08e9c7807 */ /* 0x000fe80005000000 */
[C---:B------:R-:W-:Y:S01]  /*95b0*/  IADD3 R201, PT, PT, R156.reuse, R191, RZ ;  /* 0x000000bf9cc97210 */ /* 0x040fe20007ffe0ff */
[----:B------:R-:W3:Y:S01]  /*95c0*/  LD.E R225, desc[UR4][R2.64+0x18c] ;  /* 0x00018c0402e17980 */ /* 0x000ee2000c101900 */
[C---:B------:R-:W-:Y:S01]  /*95d0*/  HMMA.16816.F32 R32, R132.reuse, R158, RZ ;  /* 0x0000009e8420723c */ /* 0x040fe200000018ff */
[----:B------:R-:W-:Y:S04]  /*95e0*/  IADD3 R217, PT, PT, R156, R189, RZ ;  /* 0x000000bd9cd97210 */ /* 0x000fe80007ffe0ff */
[----:B------:R-:W-:Y:S01]  /*95f0*/  LDSM.16.M88.4 R156, [R200+0x7800] ;  /* 0x00780000c89c783b */ /* 0x000fe20000000200 */
[C---:B------:R-:W-:Y:S02]  /*9600*/  IADD3 R202, PT, PT, R212.reuse, R201, RZ ;  /* 0x000000c9d4ca7210 */ /* 0x040fe40007ffe0ff */
[----:B------:R-:W-:Y:S01]  /*9610*/  IADD3 R215, PT, PT, R212, R217, RZ ;  /* 0x000000d9d4d77210 */ /* 0x000fe20007ffe0ff */
[C---:B-----5:R-:W-:Y:S02]  /*9620*/  HMMA.16816.F32 R36, R132.reuse, R160, RZ ;  /* 0x000000a08424723c */ /* 0x060fe400000018ff */
[----:B------:R-:W-:Y:S06]  /*9630*/  LDSM.16.M88.4 R192, [R217+0xa800] ;  /* 0x00a80000d9c0783b */ /* 0x000fec0000000200 */
[----:B------:R-:W-:Y:S01]  /*9640*/  LDSM.16.M88.4 R196, [R217+0xb000] ;  /* 0x00b00000d9c4783b */ /* 0x000fe20000000200 */
[C---:B------:R-:W-:Y:S05]  /*9650*/  HMMA.16816.F32 R40, R132.reuse, R162, RZ ;  /* 0x000000a28428723c */ /* 0x040fea00000018ff */
[----:B------:R-:W-:Y:S03]  /*9660*/  LDSM.16.M88.4 R160, [R201] ;  /* 0x00000000c9a0783b */ /* 0x000fe60000000200 */
[C---:B------:R-:W-:Y:S03]  /*9670*/  HMMA.16816.F32 R44, R132.reuse, R164, RZ ;  /* 0x000000a4842c723c */ /* 0x040fe600000018ff */
[----:B------:R-:W-:Y:S05]  /*9680*/  LDSM.16.M88.4 R204, [R215+0x8000] ;  /* 0x00800000d7cc783b */ /* 0x000fea0000000200 */
[C---:B------:R-:W-:Y:S01]  /*9690*/  HMMA.16816.F32 R48, R132.reuse, R166, RZ ;  /* 0x000000a68430723c */ /* 0x040fe200000018ff */
[----:B------:R-:W-:Y:S07]  /*96a0*/  LDSM.16.M88.4 R164, [R217+0x4000] ;  /* 0x00400000d9a4783b */ /* 0x000fee0000000200 */
[C---:B--2---:R-:W-:Y:S08]  /*96b0*/  HMMA.16816.F32 R52, R132.reuse, R168, RZ ;  /* 0x000000a88434723c */ /* 0x044ff000000018ff */
[C---:B------:R-:W-:Y:S01]  /*96c0*/  HMMA.16816.F32 R56, R132.reuse, R170, RZ ;  /* 0x000000aa8438723c */ /* 0x040fe200000018ff */
[----:B------:R-:W-:Y:S07]  /*96d0*/  LDSM.16.M88.4 R168, [R217+0x4800] ;  /* 0x00480000d9a8783b */ /* 0x000fee0000000200 */
[C---:B------:R-:W-:Y:S08]  /*96e0*/  HMMA.16816.F32 R60, R132.reuse, R172, RZ ;  /* 0x000000ac843c723c */ /* 0x040ff000000018ff */
[----:B------:R-:W-:Y:S01]  /*96f0*/  HMMA.16816.F32 R64, R132, R174, RZ ;  /* 0x000000ae8440723c */ /* 0x000fe200000018ff */
[----:B------:R-:W2:Y:S06]  /*9700*/  LDSM.16.M88.4 R132, [R200+0x5800] ;  /* 0x00580000c884783b */ /* 0x000eac0000000200 */
[----:B------:R-:W4:Y:S01]  /*9710*/  LDSM.16.M88.4 R172, [R217+0x5000] ;  /* 0x00500000d9ac783b */ /* 0x000f220000000200 */
[C---:B-1----:R-:W-:Y:S08]  /*9720*/  HMMA.16816.F32 R4, R176.reuse, R180, R4 ;  /* 0x000000b4b004723c */ /* 0x042ff00000001804 */
[C---:B------:R-:W-:Y:S01]  /*9730*/  HMMA.16816.F32 R8, R176.reuse, R182, R8 ;  /* 0x000000b6b008723c */ /* 0x040fe20000001808 */
[----:B------:R-:W-:Y:S07]  /*9740*/  LDSM.16.M88.4 R180, [R217+0x9000] ;  /* 0x00900000d9b4783b */ /* 0x000fee0000000200 */
[C---:B------:R-:W-:Y:S08]  /*9750*/  HMMA.16816.F32 R12, R176.reuse, R184, R12 ;  /* 0x000000b8b00c723c */ /* 0x040ff0000000180c */
[C---:B------:R-:W-:Y:S01]  /*9760*/  HMMA.16816.F32 R16, R176.reuse, R186, R16 ;  /* 0x000000bab010723c */ /* 0x040fe20000001810 */
[----:B------:R-:W-:Y:S07]  /*9770*/  LDSM.16.M88.4 R184, [R217+0x9800] ;  /* 0x00980000d9b8783b */ /* 0x000fee0000000200 */
[C---:B------:R-:W-:Y:S08]  /*9780*/  HMMA.16816.F32 R20, R176.reuse, R136, R20 ;  /* 0x00000088b014723c */ /* 0x040ff00000001814 */
[C---:B------:R-:W-:Y:S01]  /*9790*/  HMMA.16816.F32 R24, R176.reuse, R138, R24 ;  /* 0x0000008ab018723c */ /* 0x040fe20000001818 */
[----:B------:R-:W1:Y:S07]  /*97a0*/  LDSM.16.M88.4 R136, [R217+0x5800] ;  /* 0x00580000d988783b */ /* 0x000e6e0000000200 */
[C---:B--2---:R-:W-:Y:S08]  /*97b0*/  HMMA.16816.F32 R28, R176.reuse, R132, R28 ;  /* 0x00000084b01c723c */ /* 0x044ff0000000181c */
[C---:B------:R-:W-:Y:S01]  /*97c0*/  HMMA.16816.F32 R32, R176.reuse, R134, R32 ;  /* 0x00000086b020723c */ /* 0x040fe20000001820 */
[----:B------:R-:W2:Y:S07]  /*97d0*/  LDSM.16.M88.4 R132, [R217+0x6000] ;  /* 0x00600000d984783b */ /* 0x000eae0000000200 */
        /* <DEDUP_REMOVED lines=87> */
[----:B------:R-:W3:Y:S06]  /*9d50*/  LDSM.16.M88.4 R152, [R200+0xa000] ;  /* 0x00a00000c898783b */ /* 0x000eec0000000200 */
[----:B------:R-:W3:Y:S01]  /*9d60*/  LDSM.16.M88.4 R176, [R217+0x8000] ;  /* 0x00800000d9b0783b */ /* 0x000ee20000000200 */
[C---:B-1----:R-:W-:Y:S05]  /*9d70*/  HMMA.16816.F32 R4, R132.reuse, R136, R4 ;  /* 0x000000888404723c */ /* 0x042fea0000001804 */
[----:B------:R-:W-:Y:S03]  /*9d80*/  LDSM.16.M88.4 R200, [R202+0x2000] ;  /* 0x00200000cac8783b */ /* 0x000fe60000000200 */
[C---:B------:R-:W-:Y:S03]  /*9d90*/  HMMA.16816.F32 R8, R132.reuse, R138, R8 ;  /* 0x0000008a8408723c */ /* 0x040fe60000001808 */
[----:B------:R-:W1:Y:S05]  /*9da0*/  LDSM.16.M88.4 R136, [R217+0x8800] ;  /* 0x00880000d988783b */ /* 0x000e6a0000000200 */
[C---:B--2---:R-:W-:Y:S08]  /*9db0*/  HMMA.16816.F32 R12, R132.reuse, R156, R12 ;  /* 0x0000009c840c723c */ /* 0x044ff0000000180c */
        /* <DEDUP_REMOVED lines=261> */
.L_x_1579:
[----:B------:R-:W-:Y:S05]  /*ae10*/  BSYNC.RECONVERGENT B0 ;  /* 0x0000000000007941 */ /* 0x000fea0003800200 */
.L_x_1578:
        /* <DEDUP_REMOVED lines=98> */
.L_x_1577:
[----:B------:R-:W-:Y:S05]  /*b440*/  BSYNC.RECONVERGENT B1 ;  /* 0x0000000000017941 */ /* 0x000fea0003800200 */
.L_x_1576:
[----:B------:R-:W2:Y:S01]  /*b450*/  LD.E R135, desc[UR4][R2.64+0xdc] ;  /* 0x0000dc0402877980 */ /* 0x000ea2000c101900 */
        /* <DEDUP_REMOVED lines=27> */
[----:B---3--:R-:W-:Y:S02]  /*b610*/  FMNMX3.FTZ R15, R6, R215, R247, !PT ;  /* 0x000000d7060f7276 */ /* 0x008fe400078100f7 */
        /* <DEDUP_REMOVED lines=10> */
[----:B------:R-:W-:Y:S08]  /*b6c0*/  LDSM.16.MT88.4 R44, [R145+0x10000] ;  /* 0x01000000912c783b */ /* 0x000ff00000004200 */
[----:B------:R-:W-:Y:S08]  /*b6d0*/  LDSM.16.MT88.4 R20, [R144+0xc000] ;  /* 0x00c000009014783b */ /* 0x000ff00000004200 */
[----:B------:R-:W-:Y:S01]  /*b6e0*/  LDSM.16.MT88.4 R56, [R144+0x10000] ;  /* 0x010000009038783b */ /* 0x000fe20000004200 */
[----:B-1----:R-:W-:Y:S02]  /*b6f0*/  FMNMX.FTZ R8, R5, R4, !PT ;  /* 0x0000000405087209 */ /* 0x002fe40007810000 */
[----:B---3--:R-:W-:Y:S05]  /*b700*/  FMNMX.FTZ R11, R13, R6, !PT ;  /* 0x000000060d0b7209 */ /* 0x008fea0007810000 */
[----:B------:R-:W1:Y:S08]  /*b710*/  SHFL.BFLY PT, R133, R8, 0x1, 0x1f ;  /* 0x0c201f0008857f89 */ /* 0x000e7000000e0000 */
[----:B------:R-:W3:Y:S08]  /*b720*/  SHFL.BFLY PT, R134, R11, 0x1, 0x1f ;  /* 0x0c201f000b867f89 */ /* 0x000ef000000e0000 */
[----:B------:R-:W4:Y:S01]  /*b730*/  LDSM.16.MT88.4 R12, [R145+0xc000] ;  /* 0x00c00000910c783b */ /* 0x000f220000004200 */
[----:B-1----:R-:W-:Y:S02]  /*b740*/  FMNMX.FTZ R133, R8, R133, !PT ;  /* 0x0000008508857209 */ /* 0x002fe40007810000 */
[----:B------:R-:W-:Y:S02]  /*b750*/  IADD3 R8, PT, PT, R145, 0xc000, RZ ;  /* 0x0000c00091087810 */ /* 0x000fe40007ffe0ff */
[----:B---3--:R-:W-:Y:S01]  /*b760*/  FMNMX.FTZ R134, R11, R134, !PT ;  /* 0x000000860b867209 */ /* 0x008fe20007810000 */
[C---:B------:R-:W-:Y:S01]  /*b770*/  FADD.FTZ R4, -R133.reuse, R0 ;  /* 0x0000000085047221 */ /* 0x040fe20000010100 */
[----:B------:R-:W-:Y:S02]  /*b780*/  FSETP.NEU.FTZ.AND P0, PT, R133, -INF , PT ;  /* 0xff8000008500780b */ /* 0x000fe40003f1d000 */
[C---:B------:R-:W-:Y:S01]  /*b790*/  FSETP.NEU.FTZ.AND P1, PT, R134.reuse, -INF , PT ;  /* 0xff8000008600780b */ /* 0x040fe20003f3d000 */
[----:B------:R-:W-:Y:S01]  /*b7a0*/  FADD.FTZ R6, -R134, R141 ;  /* 0x0000008d86067221 */ /* 0x000fe20000010100 */
[----:B------:R-:W-:Y:S02]  /*b7b0*/  IADD3 R141, PT, PT, R145, 0xc040, RZ ;  /* 0x0000c040918d7810 */ /* 0x000fe40007ffe0ff */
[----:B------:R-:W-:Y:S04]  /*b7c0*/  @P2 IADD3 R141, PT, PT, R8, -0x40, RZ ;  /* 0xffffffc0088d2810 */ /* 0x000fe80007ffe0ff */
[----:B------:R-:W-:Y:S01]  /*b7d0*/  IADD3 R212, PT, PT, R212, R141, RZ ;  /* 0x0000008dd4d47210 */ /* 0x000fe20007ffe0ff */
[----:B------:R-:W1:Y:S08]  /*b7e0*/  LDSM.16.MT88.4 R28, [R141] ;  /* 0x000000008d1c783b */ /* 0x000e700000004200 */
[----:B------:R-:W3:Y:S08]  /*b7f0*/  LDSM.16.MT88.4 R36, [R212] ;  /* 0x00000000d424783b */ /* 0x000ef00000004200 */
[----:B------:R-:W5:Y:S01]  /*b800*/  LDSM.16.MT88.4 R60, [R141+0x4000] ;  /* 0x004000008d3c783b */ /* 0x000f620000004200 */
[C---:B--2---:R-:W-:Y:S01]  /*b810*/  FMUL.FTZ R152, R135.reuse, R133 ;  /* 0x0000008587987220 */ /* 0x044fe20000410000 */
[C---:B------:R-:W-:Y:S01]  /*b820*/  FMUL.FTZ R154, R135.reuse, R134 ;  /* 0x00000086879a7220 */ /* 0x040fe20000410000 */
[C---:B------:R-:W-:Y:S01]  /*b830*/  FMUL.FTZ R0, R135.reuse, R4 ;  /* 0x0000000487007220 */ /* 0x040fe20000410000 */
[----:B------:R-:W-:Y:S02]  /*b840*/  FMUL.FTZ R132, R135, R6 ;  /* 0x0000000687847220 */ /* 0x000fe40000410000 */
[----:B------:R-:W-:Y:S02]  /*b850*/  FSEL R152, R152, RZ, P0 ;  /* 0x000000ff98987208 */ /* 0x000fe40000000000 */
[----:B------:R-:W-:Y:S01]  /*b860*/  FSEL R154, R154, RZ, P1 ;  /* 0x000000ff9a9a7208 */ /* 0x000fe20000800000 */
[----:B------:R-:W2:Y:S01]  /*b870*/  MUFU.EX2 R0, R0 ;  /* 0x0000000000007308 */ /* 0x000ea20000000800 */
[----:B------:R-:W-:Y:S01]  /*b880*/  ISETP.GT.AND P0, PT, R231, R222, PT ;  /* 0x000000dee700720c */ /* 0x000fe20003f04270 */
[-CC-:B------:R-:W-:Y:S01]  /*b890*/  FFMA.FTZ R153, R149, R135.reuse, -R152.reuse ;  /* 0x0000008795997223 */ /* 0x180fe20000010898 */
[-C--:B------:R-:W-:Y:S01]  /*b8a0*/  FFMA.FTZ R168, R246, R135.reuse, -R152 ;  /* 0x00000087f6a87223 */ /* 0x080fe20000010898 */
[-CC-:B------:R-:W-:Y:S01]  /*b8b0*/  FFMA.FTZ R155, R150, R135.reuse, -R154.reuse ;  /* 0x00000087969b7223 */ /* 0x180fe2000001089a */
[-CC-:B------:R-:W-:Y:S01]  /*b8c0*/  FFMA.FTZ R149, R146, R135.reuse, -R154.reuse ;  /* 0x0000008792957223 */ /* 0x180fe2000001089a */
[-CC-:B------:R-:W-:Y:S01]  /*b8d0*/  FFMA.FTZ R148, R147, R135.reuse, -R154.reuse ;  /* 0x0000008793947223 */ /* 0x180fe2000001089a */
[-C--:B------:R-:W-:Y:S01]  /*b8e0*/  FFMA.FTZ R150, R151, R135.reuse, -R154 ;  /* 0x0000008797967223 */ /* 0x080fe2000001089a */
[-CC-:B------:R-:W-:Y:S01]  /*b8f0*/  FFMA.FTZ R147, R10, R135.reuse, -R152.reuse ;  /* 0x000000870a937223 */ /* 0x180fe20000010898 */
[-CC-:B------:R-:W-:Y:S01]  /*b900*/  FFMA.FTZ R146, R9, R135.reuse, -R152.reuse ;  /* 0x0000008709927223 */ /* 0x180fe20000010898 */
[-C--:B------:R-:W-:Y:S01]  /*b910*/  FFMA.FTZ R151, R7, R135.reuse, -R152 ;  /* 0x0000008707977223 */ /* 0x080fe20000010898 */
[----:B------:R-:W4:Y:S01]  /*b920*/  MUFU.EX2 R132, R132 ;  /* 0x0000008400847308 */ /* 0x000f220000000800 */
[-CC-:B------:R-:W-:Y:S01]  /*b930*/  FFMA.FTZ R156, R162, R135.reuse, -R154.reuse ;  /* 0x00000087a29c7223 */ /* 0x180fe2000001089a */
[--C-:B------:R-:W-:Y:S01]  /*b940*/  FFMA.FTZ R163, R163, R135, -R154.reuse ;  /* 0x00000087a3a37223 */ /* 0x100fe2000001089a */
[C---:B--2---:R-:W-:Y:S07]  /*b950*/  FMUL.FTZ R6, R0.reuse, R130 ;  /* 0x0000008200067220 */ /* 0x044fee0000410000 */
[----:B------:R-:W-:Y:S01]  /*b960*/  MUFU.EX2 R155, R155 ;  /* 0x0000009b009b7308 */ /* 0x000fe20000000800 */
[C---:B------:R-:W-:Y:S01]  /*b970*/  FMUL.FTZ R7, R0.reuse, R131 ;  /* 0x0000008300077220 */ /* 0x040fe20000410000 */
[C---:B------:R-:W-:Y:S01]  /*b980*/  FMUL.FTZ R10, R0.reuse, R126 ;  /* 0x0000007e000a7220 */ /* 0x040fe20000410000 */
[C---:B------:R-:W-:Y:S07]  /*b990*/  FMUL.FTZ R11, R0.reuse, R127 ;  /* 0x0000007f000b7220 */ /* 0x040fee0000410000 */
[----:B------:R-:W2:Y:S01]  /*b9a0*/  MUFU.EX2 R150, R150 ;  /* 0x0000009600967308 */ /* 0x000ea20000000800 */
[C---:B------:R-:W-:Y:S01]  /*b9b0*/  FMUL.FTZ R18, R0.reuse, R118 ;  /* 0x0000007600127220 */ /* 0x040fe20000410000 */
[C---:B------:R-:W-:Y:S01]  /*b9c0*/  FMUL.FTZ R19, R0.reuse, R119 ;  /* 0x0000007700137220 */ /* 0x040fe20000410000 */
[C---:B------:R-:W-:Y:S07]  /*b9d0*/  FMUL.FTZ R26, R0.reuse, R110 ;  /* 0x0000006e001a7220 */ /* 0x040fee0000410000 */
[----:B------:R-:W-:Y:S01]  /*b9e0*/  MUFU.EX2 R153, R153 ;  /* 0x0000009900997308 */ /* 0x000fe20000000800 */
[----:B------:R-:W-:Y:S01]  /*b9f0*/  FMUL.FTZ R27, R0, R111 ;  /* 0x0000006f001b7220 */ /* 0x000fe20000410000 */
[C---:B----4-:R-:W-:Y:S01]  /*ba00*/  FMUL.FTZ R4, R132.reuse, R128 ;  /* 0x0000008084047220 */ /* 0x050fe20000410000 */
[C---:B------:R-:W-:Y:S07]  /*ba10*/  FMUL.FTZ R5, R132.reuse, R129 ;  /* 0x0000008184057220 */ /* 0x040fee0000410000 */
[----:B------:R-:W4:Y:S01]  /*ba20*/  MUFU.EX2 R151, R151 ;  /* 0x0000009700977308 */ /* 0x000f220000000800 */
[C---:B------:R-:W-:Y:S01]  /*ba30*/  FMUL.FTZ R8, R132.reuse, R124 ;  /* 0x0000007c84087220 */ /* 0x040fe20000410000 */
[C---:B------:R-:W-:Y:S01]  /*ba40*/  FMUL.FTZ R9, R132.reuse, R125 ;  /* 0x0000007d84097220 */ /* 0x040fe20000410000 */
[C---:B------:R-:W-:Y:S07]  /*ba50*/  FMUL.FTZ R16, R132.reuse, R116 ;  /* 0x0000007484107220 */ /* 0x040fee0000410000 */
[----:B------:R-:W-:Y:S01]  /*ba60*/  MUFU.EX2 R149, R149 ;  /* 0x0000009500957308 */ /* 0x000fe20000000800 */
[----:B------:R-:W-:Y:S01]  /*ba70*/  FMUL.FTZ R17, R132, R117 ;  /* 0x0000007584117220 */ /* 0x000fe20000410000 */
[----:B--2---:R-:W-:Y:S01]  /*ba80*/  F2FP.F16.F32.PACK_AB R128, R150, R155 ;  /* 0x0000009b9680723e */ /* 0x004fe200000000ff */
[----:B------:R-:W-:Y:S07]  /*ba90*/  LDSM.16.MT88.4 R124, [R145+0xf800] ;  /* 0x00f80000917c783b */ /* 0x000fee0000004200 */
[----:B------:R-:W2:Y:S01]  /*baa0*/  MUFU.EX2 R148, R148 ;  /* 0x0000009400947308 */ /* 0x000ea20000000800 */
[C---:B------:R-:W-:Y:S01]  /*bab0*/  FMUL.FTZ R24, R132.reuse, R108 ;  /* 0x0000006c84187220 */ /* 0x040fe20000410000 */
[----:B------:R-:W-:Y:S01]  /*bac0*/  FMUL.FTZ R25, R132, R109 ;  /* 0x0000006d84197220 */ /* 0x000fe20000410000 */
[C---:B------:R-:W-:Y:S07]  /*bad0*/  FMUL.FTZ R34, R0.reuse, R102 ;  /* 0x0000006600227220 */ /* 0x040fee0000410000 */
[----:B------:R-:W-:Y:S01]  /*bae0*/  MUFU.EX2 R147, R147 ;  /* 0x0000009300937308 */ /* 0x000fe20000000800 */
[----:B------:R-:W-:Y:S01]  /*baf0*/  FMUL.FTZ R35, R0, R103 ;  /* 0x0000006700237220 */ /* 0x000fe20000410000 */
[----:B----4-:R-:W-:Y:S01]  /*bb00*/  F2FP.F16.F32.PACK_AB R129, R151, R153 ;  /* 0x000000999781723e */ /* 0x010fe200000000ff */
[----:B------:R-:W-:Y:S07]  /*bb10*/  LDSM.16.MT88.4 R116, [R144+0xf800] ;  /* 0x00f800009074783b */ /* 0x000fee0000004200 */
[----:B------:R-:W4:Y:S01]  /*bb20*/  MUFU.EX2 R146, R146 ;  /* 0x0000009200927308 */ /* 0x000f220000000800 */
[C---:B------:R-:W-:Y:S01]  /*bb30*/  FMUL.FTZ R32, R132.reuse, R100 ;  /* 0x0000006484207220 */ /* 0x040fe20000410000 */
[----:B------:R-:W-:Y:S01]  /*bb40*/  FMUL.FTZ R33, R132, R101 ;  /* 0x0000006584217220 */ /* 0x000fe20000410000 */
[C---:B------:R-:W-:Y:S01]  /*bb50*/  FMUL.FTZ R42, R0.reuse, R94 ;  /* 0x0000005e002a7220 */ /* 0x040fe20000410000 */
[----:B------:R-:W-:Y:S01]  /*bb60*/  FMUL.FTZ R43, R0, R95 ;  /* 0x0000005f002b7220 */ /* 0x000fe20000410000 */
[----:B------:R-:W-:Y:S01]  /*bb70*/  FMUL.FTZ R40, R132, R92 ;  /* 0x0000005c84287220 */ /* 0x000fe20000410000 */
[----:B--2---:R-:W-:Y:S01]  /*bb80*/  F2FP.F16.F32.PACK_AB R130, R148, R149 ;  /* 0x000000959482723e */ /* 0x004fe200000000ff */
[----:B------:R-:W-:Y:S01]  /*bb90*/  LDSM.16.MT88.4 R100, [R144+0x10800] ;  /* 0x010800009064783b */ /* 0x000fe20000004200 */
[----:B------:R-:W-:Y:S01]  /*bba0*/  FMUL.FTZ R41, R132, R93 ;  /* 0x0000005d84297220 */ /* 0x000fe20000410000 */
[C---:B------:R-:W-:Y:S01]  /*bbb0*/  FMUL.FTZ R54, R0.reuse, R82 ;  /* 0x0000005200367220 */ /* 0x040fe20000410000 */
[----:B------:R-:W-:Y:S01]  /*bbc0*/  FMUL.FTZ R55, R0, R83 ;  /* 0x0000005300377220 */ /* 0x000fe20000410000 */
[C---:B------:R-:W-:Y:S01]  /*bbd0*/  FMUL.FTZ R52, R132.reuse, R80 ;  /* 0x0000005084347220 */ /* 0x040fe20000410000 */
[----:B------:R-:W-:Y:S01]  /*bbe0*/  FMUL.FTZ R53, R132, R81 ;  /* 0x0000005184357220 */ /* 0x000fe20000410000 */
[----:B------:R-:W-:Y:S01]  /*bbf0*/  FMUL.FTZ R50, R0, R86 ;  /* 0x0000005600327220 */ /* 0x000fe20000410000 */
[----:B----4-:R-:W-:Y:S01]  /*bc00*/  F2FP.F16.F32.PACK_AB R131, R146, R147 ;  /* 0x000000939283723e */ /* 0x010fe200000000ff */
[----:B------:R-:W2:Y:S01]  /*bc10*/  LDSM.16.MT88.4 R80, [R212+0x4000] ;  /* 0x00400000d450783b */ /* 0x000ea20000004200 */
[----:B------:R-:W-:Y:S01]  /*bc20*/  FMUL.FTZ R51, R0, R87 ;  /* 0x0000005700337220 */ /* 0x000fe20000410000 */
[C---:B------:R-:W-:Y:S01]  /*bc30*/  FMUL.FTZ R48, R132.reuse, R84 ;  /* 0x0000005484307220 */ /* 0x040fe20000410000 */
[----:B------:R-:W-:Y:S01]  /*bc40*/  FMUL.FTZ R49, R132, R85 ;  /* 0x0000005584317220 */ /* 0x000fe20000410000 */
[C---:B------:R-:W-:Y:S01]  /*bc50*/  FMUL.FTZ R66, R0.reuse, R70 ;  /* 0x0000004600427220 */ /* 0x040fe20000410000 */
[----:B------:R-:W-:Y:S01]  /*bc60*/  FMUL.FTZ R67, R0, R71 ;  /* 0x0000004700437220 */ /* 0x000fe20000410000 */
[C---:B------:R-:W-:Y:S01]  /*bc70*/  HMMA.16816.F32 R4, R128.reuse, R12, R4 ;  /* 0x0000000c8004723c */ /* 0x040fe20000001804 */
[----:B------:R-:W-:Y:S01]  /*bc80*/  MUFU.EX2 R168, R168 ;  /* 0x000000a800a87308 */ /* 0x000fe20000000800 */
[----:B------:R-:W-:Y:S03]  /*bc90*/  LDSM.16.MT88.4 R84, [R144+0xc800] ;  /* 0x00c800009054783b */ /* 0x000fe60000004200 */
[C---:B------:R-:W-:Y:S01]  /*bca0*/  FMUL.FTZ R64, R132.reuse, R68 ;  /* 0x0000004484407220 */ /* 0x040fe20000410000 */
[C---:B------:R-:W-:Y:S01]  /*bcb0*/  FMUL.FTZ R65, R132.reuse, R69 ;  /* 0x0000004584417220 */ /* 0x040fe20000410000 */
[----:B------:R-:W-:Y:S01]  /*bcc0*/  FMUL.FTZ R12, R132, R120 ;  /* 0x00000078840c7220 */ /* 0x000fe20000410000 */
[C---:B------:R-:W-:Y:S03]  /*bcd0*/  HMMA.16816.F32 R8, R128.reuse, R14, R8 ;  /* 0x0000000e8008723c */ /* 0x040fe60000001808 */
[----:B------:R-:W-:Y:S01]  /*bce0*/  MUFU.EX2 R163, R163 ;  /* 0x000000a300a37308 */ /* 0x000fe20000000800 */
[----:B------:R-:W-:Y:S01]  /*bcf0*/  LDSM.16.MT88.4 R92, [R212+0x800] ;  /* 0x00080000d45c783b */ /* 0x000fe20000004200 */
[C---:B------:R-:W-:Y:S01]  /*bd00*/  FMUL.FTZ R14, R0.reuse, R122 ;  /* 0x0000007a000e7220 */ /* 0x040fe20000410000 */
[----:B------:R-:W-:Y:S01]  /*bd10*/  FMUL.FTZ R15, R0, R123 ;  /* 0x0000007b000f7220 */ /* 0x000fe20000410000 */
[----:B------:R-:W-:Y:S06]  /*bd20*/  FMUL.FTZ R13, R132, R121 ;  /* 0x00000079840d7220 */ /* 0x000fec0000410000 */
[----:B------:R-:W-:Y:S01]  /*bd30*/  MUFU.EX2 R156, R156 ;  /* 0x0000009c009c7308 */ /* 0x000fe20000000800 */
[-C--:B------:R-:W-:Y:S01]  /*bd40*/  FFMA.FTZ R158, R158, R135.reuse, -R154 ;  /* 0x000000879e9e7223 */ /* 0x080fe2000001089a */
[-CC-:B------:R-:W-:Y:S01]  /*bd50*/  FFMA.FTZ R167, R167, R135.reuse, -R152.reuse ;  /* 0x00000087a7a77223 */ /* 0x180fe20000010898 */
[-CC-:B------:R-:W-:Y:S01]  /*bd60*/  FFMA.FTZ R160, R165, R135.reuse, -R152.reuse ;  /* 0x00000087a5a07223 */ /* 0x180fe20000010898 */
[----:B------:R-:W-:Y:S01]  /*bd70*/  LDSM.16.MT88.4 R108, [R141+0x3800] ;  /* 0x003800008d6c783b */ /* 0x000fe20000004200 */
        /* <DEDUP_REMOVED lines=16> */
[----:B------:R-:W4:Y:S01]  /*be80*/  MUFU.EX2 R113, R113 ;  /* 0x0000007100717308 */ /* 0x000f220000000800 */
[--C-:B------:R-:W-:Y:S01]  /*be90*/  FFMA.FTZ R177, R177, R135, -R154.reuse ;  /* 0x00000087b1b17223 */ /* 0x100fe2000001089a */
[C---:B-1----:R-:W-:Y:S08]  /*bea0*/  HMMA.16816.F32 R20, R128.reuse, R28, R20 ;  /* 0x0000001c8014723c */ /* 0x042ff00000001814 */
        /* <DEDUP_REMOVED lines=11> */
[----:B------:R-:W1:Y:S01]  /*bf60*/  MUFU.EX2 R105, R105 ;  /* 0x0000006900697308 */ /* 0x000e620000000800 */
[-C--:B------:R-:W-:Y:S01]  /*bf70*/  FFMA.FTZ R107, R178, R135.reuse, -R154 ;  /* 0x00000087b26b7223 */ /* 0x080fe2000001089a */
[-C--:B------:R-:W-:Y:S01]  /*bf80*/  FFMA.FTZ R106, R174, R135.reuse, -R152 ;  /* 0x00000087ae6a7223 */ /* 0x080fe20000010898 */
[--C-:B------:R-:W-:Y:S07]  /*bf90*/  FFMA.FTZ R164, R252, R135, -R154.reuse ;  /* 0x00000087fca47223 */ /* 0x100fee000001089a */
[----:B------:R-:W-:Y:S01]  /*bfa0*/  MUFU.EX2 R104, R104 ;  /* 0x0000006800687308 */ /* 0x000fe20000000800 */
[C---:B---3--:R-:W-:Y:S03]  /*bfb0*/  HMMA.16816.F32 R28, R128.reuse, R36, R28 ;  /* 0x00000024801c723c */ /* 0x048fe6000000181c */
        /* <DEDUP_REMOVED lines=9> */
[----:B-1----:R-:W-:Y:S01]  /*c050*/  F2FP.F16.F32.PACK_AB R68, R105, R114 ;  /* 0x000000726944723e */ /* 0x002fe200000000ff */
        /* <DEDUP_REMOVED lines=34> */
[----:B------:R-:W1:Y:S01]  /*c280*/  LDSM.16.MT88.4 R76, [R145+0xc800] ;  /* 0x00c80000914c783b */ /* 0x000e620000004200 */
[----:B------:R-:W-:Y:S01]  /*c290*/  FFMA.FTZ R240, R240, R135, -R154 ;  /* 0x00000087f0f07223 */ /* 0x000fe2000001089a */
[C---:B-----5:R-:W-:Y:S07]  /*c2a0*/  HMMA.16816.F32 R52, R128.reuse, R60, R52 ;  /* 0x0000003c8034723c */ /* 0x060fee0000001834 */
        /* <DEDUP_REMOVED lines=16> */
[C---:B--2---:R-:W-:Y:S08]  /*c3b0*/  HMMA.16816.F32 R60, R128.reuse, R80, R60 ;  /* 0x00000050803c723c */ /* 0x044ff0000000183c */
        /* <DEDUP_REMOVED lines=11> */
[-C--:B------:R-:W-:Y:S07]  /*c470*/  FFMA.FTZ R198, R247, R135.reuse, -R154 ;  /* 0x00000087f7c67223 */ /* 0x080fee000001089a */
[----:B------:R-:W-:Y:S01]  /*c480*/  MUFU.EX2 R185, R185 ;  /* 0x000000b900b97308 */ /* 0x000fe20000000800 */
[-CC-:B------:R-:W-:Y:S01]  /*c490*/  FFMA.FTZ R200, R199, R135.reuse, -R152.reuse ;  /* 0x00000087c7c87223 */ /* 0x180fe20000010898 */
[-CC-:B------:R-:W-:Y:S01]  /*c4a0*/  FFMA.FTZ R195, R195, R135.reuse, -R152.reuse ;  /* 0x00000087c3c37223 */ /* 0x180fe20000010898 */
[-C--:B------:R-:W-:Y:S07]  /*c4b0*/  FFMA.FTZ R199, R138, R135.reuse, -R152 ;  /* 0x000000878ac77223 */ /* 0x080fee0000010898 */
[----:B------:R-:W-:Y:S01]  /*c4c0*/  MUFU.EX2 R186, R186 ;  /* 0x000000ba00ba7308 */ /* 0x000fe20000000800 */
[C---:B-1----:R-:W-:Y:S09]  /*c4d0*/  HMMA.16816.F32 R4, R68.reuse, R76, R4 ;  /* 0x0000004c4404723c */ /* 0x042ff20000001804 */
[----:B------:R-:W-:Y:S01]  /*c4e0*/  MUFU.EX2 R182, R182 ;  /* 0x000000b600b67308 */ /* 0x000fe20000000800 */
[-CC-:B------:R-:W-:Y:S01]  /*c4f0*/  FFMA.FTZ R190, R190, R135.reuse, -R154.reuse ;  /* 0x00000087bebe7223 */ /* 0x180fe2000001089a */
[----:B------:R-:W-:Y:S08]  /*c500*/  FFMA.FTZ R138, R192, R135, -R154 ;  /* 0x00000087c08a7223 */ /* 0x000ff0000001089a */
[----:B------:R-:W-:Y:S01]  /*c510*/  MUFU.EX2 R157, R157 ;  /* 0x0000009d009d7308 */ /* 0x000fe20000000800 */
[C---:B------:R-:W-:Y:S01]  /*c520*/  HMMA.16816.F32 R8, R68.reuse, R78, R8 ;  /* 0x0000004e4408723c */ /* 0x040fe20000001808 */
[----:B------:R-:W1:Y:S08]  /*c530*/  LDSM.16.MT88.4 R76, [R212+0x4800] ;  /* 0x00480000d44c783b */ /* 0x000e700000004200 */
[----:B------:R-:W-:Y:S01]  /*c540*/  MUFU.EX2 R184, R184 ;  /* 0x000000b800b87308 */ /* 0x000fe20000000800 */
[----:B------:R-:W-:Y:S01]  /*c550*/  FFMA.FTZ R153, R0, R241, R153 ;  /* 0x000000f100997223 */ /* 0x000fe20000010099 */
[----:B------:R-:W-:Y:S08]  /*c560*/  FFMA.FTZ R155, R132, R243, R155 ;  /* 0x000000f3849b7223 */ /* 0x000ff0000001009b */
        /* <DEDUP_REMOVED lines=9> */
[----:B------:R-:W-:Y:S09]  /*c600*/  FADD.FTZ R149, R149, R150 ;  /* 0x0000009695957221 */ /* 0x000ff20000010000 */
[----:B------:R-:W-:Y:S01]  /*c610*/  MUFU.EX2 R198, R198 ;  /* 0x000000c600c67308 */ /* 0x000fe20000000800 */
[C---:B------:R-:W-:Y:S09]  /*c620*/  HMMA.16816.F32 R20, R68.reuse, R88, R20 ;  /* 0x000000584414723c */ /* 0x040ff20000001814 */
[----:B------:R-:W-:Y:S01]  /*c630*/  MUFU.EX2 R200, R200 ;  /* 0x000000c800c87308 */ /* 0x000fe20000000800 */
[----:B------:R-:W-:Y:S09]  /*c640*/  FADD.FTZ R149, R148, R149 ;  /* 0x0000009594957221 */ /* 0x000ff20000010000 */
[----:B------:R-:W-:Y:S01]  /*c650*/  MUFU.EX2 R195, R195 ;  /* 0x000000c300c37308 */ /* 0x000fe20000000800 */
[C---:B------:R-:W-:Y:S01]  /*c660*/  HMMA.16816.F32 R24, R68.reuse, R90, R24 ;  /* 0x0000005a4418723c */ /* 0x040fe20000001818 */
[----:B------:R-:W-:Y:S08]  /*c670*/  LDSM.16.MT88.4 R88, [R212+0x1000] ;  /* 0x00100000d458783b */ /* 0x000ff00000004200 */
[----:B------:R-:W-:Y:S01]  /*c680*/  MUFU.EX2 R190, R190 ;  /* 0x000000be00be7308 */ /* 0x000fe20000000800 */
[----:B------:R-:W-:Y:S09]  /*c690*/  FADD.FTZ R114, R114, R149 ;  /* 0x0000009572727221 */ /* 0x000ff20000010000 */
[----:B------:R-:W-:Y:S01]  /*c6a0*/  MUFU.EX2 R199, R199 ;  /* 0x000000c700c77308 */ /* 0x000fe20000000800 */
[C---:B------:R-:W-:Y:S09]  /*c6b0*/  HMMA.16816.F32 R28, R68.reuse, R92, R28 ;  /* 0x0000005c441c723c */ /* 0x040ff2000000181c */
[----:B------:R-:W-:Y:S01]  /*c6c0*/  MUFU.EX2 R138, R138 ;  /* 0x0000008a008a7308 */ /* 0x000fe20000000800 */
[----:B------:R-:W-:Y:S01]  /*c6d0*/  FADD.FTZ R114, R105, R114 ;  /* 0x0000007269727221 */ /* 0x000fe20000010000 */
[C---:B------:R-:W-:Y:S01]  /*c6e0*/  HMMA.16816.F32 R32, R68.reuse, R94, R32 ;  /* 0x0000005e4420723c */ /* 0x040fe20000001820 */
[----:B------:R-:W-:Y:S02]  /*c6f0*/  LDSM.16.MT88.4 R92, [R145+0x11000] ;  /* 0x01100000915c783b */ /* 0x000fe40000004200 */
[----:B------:R-:W-:Y:S04]  /*c700*/  FADD.FTZ R107, R107, R114 ;  /* 0x000000726b6b7221 */ /* 0x000fe80000010000 */
[----:B------:R-:W-:Y:S01]  /*c710*/  FADD.FTZ R104, R104, R107 ;  /* 0x0000006b68687221 */ /* 0x000fe20000010000 */
        /* <DEDUP_REMOVED lines=11> */
[----:B----4-:R-:W-:Y:S01]  /*c7d0*/  LDSM.16.MT88.4 R96, [R144+0x11000] ;  /* 0x011000009060783b */ /* 0x010fe20000004200 */
[C---:B------:R-:W-:Y:S07]  /*c7e0*/  HMMA.16816.F32 R48, R68.reuse, R102, R48 ;  /* 0x000000664430723c */ /* 0x040fee0000001830 */
[----:B------:R-:W-:Y:S01]  /*c7f0*/  LDSM.16.MT88.4 R100, [R141+0x5800] ;  /* 0x005800008d64783b */ /* 0x000fe20000004200 */
        /* <DEDUP_REMOVED lines=8> */
[----:B-----5:R-:W-:Y:S02]  /*c880*/  F2FP.F16.F32.PACK_AB R69, R162, R167 ;  /* 0x000000a7a245723e */ /* 0x020fe400000000ff */
[C---:B--2---:R-:W-:Y:S01]  /*c890*/  F2FP.F16.F32.PACK_AB R70, R161.reuse, R156 ;  /* 0x0000009ca146723e */ /* 0x044fe200000000ff */
        /* <DEDUP_REMOVED lines=137> */
[-C--:B------:R-:W-:Y:S01]  /*d130*/  FFMA.FTZ R194, R139, R135.reuse, -R152 ;  /* 0x000000878bc27223 */ /* 0x080fe20000010898 */
[-C--:B------:R-:W-:Y:S02]  /*d140*/  FFMA.FTZ R154, R193, R135.reuse, -R154 ;  /* 0x00000087c19a7223 */ /* 0x080fe4000001089a */
[----:B------:R-:W3:Y:S01]  /*d150*/  MUFU.EX2 R139, R80 ;  /* 0x00000050008b7308 */ /* 0x000ee20000000800 */
[C---:B------:R-:W-:Y:S09]  /*d160*/  HMMA.16816.F32 R16, R68.reuse, R82, R16 ;  /* 0x000000524410723c */ /* 0x040ff20000001810 */
[----:B------:R-:W4:Y:S01]  /*d170*/  MUFU.EX2 R194, R194 ;  /* 0x000000c200c27308 */ /* 0x000f220000000800 */
[C---:B-----5:R-:W-:Y:S08]  /*d180*/  HMMA.16816.F32 R20, R68.reuse, R84, R20 ;  /* 0x000000544414723c */ /* 0x060ff00000001814 */
        /* <DEDUP_REMOVED lines=18> */
[----:B------:R1:W1:Y:S02]  /*d2b0*/  LDSM.16.MT88.4 R76, [R141+0x7800] ;  /* 0x007800008d4c783b */ /* 0x0002640000004200 */
        /* <DEDUP_REMOVED lines=39> */
[----:B------:R-:W-:Y:S03]  /*d530*/  MOV R0, R133 ;  /* 0x0000008500007202 */ /* 0x000fe60000000f00 */
        /* <DEDUP_REMOVED lines=13> */
[C---:B-1----:R-:W-:Y:S03]  /*d610*/  HMMA.16816.F32 R72, R68.reuse, R4, R60 ;  /* 0x000000044448723c */ /* 0x042fe6000000183c */
[----:B------:R-:W-:Y:S04]  /*d620*/  FADD.FTZ R136, R136, R199 ;  /* 0x000000c788887221 */ /* 0x000fe80000010000 */
[----:B------:R-:W-:Y:S01]  /*d630*/  FADD.FTZ R241, R193, R136 ;  /* 0x00000088c1f17221 */ /* 0x000fe20000010000 */
[----:B------:R-:W-:Y:S01]  /*d640*/  HMMA.16816.F32 R68, R68, R6, R64 ;  /* 0x000000064444723c */ /* 0x000fe20000001840 */
[----:B------:R-:W-:Y:S08]  /*d650*/  @!UPT UIADD3 URZ, UPT, UPT, URZ, URZ, URZ ;  /* 0x000000fffffff290 */ /* 0x000ff0000fffe0ff */
[----:B------:R-:W-:Y:S11]  /*d660*/  @P0 BRA `(.L_x_1580) ;  /* 0xffffffb000140947 */ /* 0x000ff6000383ffff */
.L_x_1573:
[----:B------:R-:W-:Y:S01]  /*d670*/  @!UPT UIADD3 URZ, UPT, UPT, URZ, URZ, URZ ;  /* 0x000000fffffff290 */ /* 0x000fe2000fffe0ff */
        /* <DEDUP_REMOVED lines=10> */
.L_x_1602:
[----:B------:R-:W2:Y:S01]  /*d720*/  MUFU.RCP R9, R5 ;  /* 0x0000000500097308 */ /* 0x000ea20000001000 */
[----:B----4-:R-:W-:Y:S01]  /*d730*/  FADD.FTZ R4, R8, R11 ;  /* 0x0000000b08047221 */ /* 0x010fe20000010000 */
[----:B------:R-:W-:Y:S01]  /*d740*/  SHF.L.U32 R6, R209, 0x4, RZ ;  /* 0x00000004d1067819 */ /* 0x000fe200000006ff */
[----:B------:R-:W-:Y:S05]  /*d750*/  WARPSYNC.ALL ;  /* 0x0000000000007948 */ /* 0x000fea0003800000 */
[----:B------:R-:W4:Y:S01]  /*d760*/  MUFU.RCP R7, R4 ;  /* 0x0000000400077308 */ /* 0x000f220000001000 */
[----:B------:R-:W-:Y:S01]  /*d770*/  BAR.SYNC.DEFER_BLOCKING 0x0 ;  /* 0x0000000000007b1d */ /* 0x000fe20000010000 */
[----:B------:R-:W-:-:S02]  /*d780*/  FSETP.NE.FTZ.AND P1, PT, R5, RZ, PT ;  /* 0x000000ff0500720b */ /* 0x000fc40003f35000 */
[C---:B------:R-:W-:Y:S02]  /*d790*/  SHF.L.U32 R13, R209.reuse, 0x1, RZ ;  /* 0x00000001d10d7819 */ /* 0x040fe400000006ff */
        /* <DEDUP_REMOVED lines=102> */
[----:B------:R2:W-:Y:S04]  /*de00*/  STS.64 [R7+0x4800], R94 ;  /* 0x0048005e07007388 */ /* 0x0005e80000000a00 */
        /* <DEDUP_REMOVED lines=8> */
[----:B------:R1:W-:Y:S04]  /*de90*/  STS.64 [R14+0x4000], R72 ;  /* 0x004000480e007388 */ /* 0x0003e80000000a00 */
[----:B------:R1:W-:Y:S04]  /*dea0*/  STS.64 [R14+0x4800], R74 ;  /* 0x0048004a0e007388 */ /* 0x0003e80000000a00 */
[----:B------:R1:W-:Y:S04]  /*deb0*/  STS.64 [R143+0x4000], R68 ;  /* 0x004000448f007388 */ /* 0x0003e80000000a00 */
[----:B------:R1:W-:Y:S04]  /*dec0*/  STS.64 [R143+0x4800], R70 ;  /* 0x004800468f007388 */ /* 0x0003e80000000a00 */
[----:B------:R-:W4:Y:S04]  /*ded0*/  LD.E.64 R16, desc[UR4][R2.64+0xb0] ;  /* 0x0000b00402107980 */ /* 0x000f28000c101b00 */
[----:B--2---:R-:W2:Y:S01]  /*dee0*/  LD.E R7, desc[UR4][R2.64+0x60] ;  /* 0x0000600402077980 */ /* 0x004ea2000c101900 */
[----:B------:R-:W1:Y:S03]  /*def0*/  @P1 MUFU.LG2 R5, R5 ;  /* 0x0000000500051308 */ /* 0x000e660000000c00 */
[----:B---3--:R3:W5:Y:S01]  /*df00*/  LD.E R84, desc[UR4][R2.64+0xcc] ;  /* 0x0000cc0402547980 */ /* 0x008762000c101900 */
[----:B----4-:R-:W-:-:S02]  /*df10*/  SHF.L.U32 R80, R209, 0x2, RZ ;  /* 0x00000002d1507819 */ /* 0x010fc400000006ff */
[----:B-1----:R-:W-:Y:S01]  /*df20*/  SHF.L.U32 R72, R229, 0x6, RZ ;  /* 0x00000006e5487819 */ /* 0x002fe200000006ff */
[----:B------:R3:W5:Y:S01]  /*df30*/  LD.E.64 R76, desc[UR4][R2.64+0x78] ;  /* 0x00007804024c7980 */ /* 0x000762000c101b00 */
[----:B------:R-:W1:Y:S01]  /*df40*/  @P0 MUFU.LG2 R4, R4 ;  /* 0x0000000400040308 */ /* 0x000e620000000c00 */
[----:B------:R-:W-:Y:S02]  /*df50*/  LOP3.LUT R9, R80, 0x1f8, RZ, 0xc0, !PT ;  /* 0x000001f850097812 */ /* 0x000fe400078ec0ff */
[----:B------:R3:W5:Y:S02]  /*df60*/  LD.E.64 R74, desc[UR4][R2.64+0xa8] ;  /* 0x0000a804024a7980 */ /* 0x000764000c101b00 */
[----:B------:R-:W-:Y:S02]  /*df70*/  LOP3.LUT R8, R9, 0x38, R210, 0x78, !PT ;  /* 0x0000003809087812 */ /* 0x000fe400078e78d2 */
[----:B------:R-:W-:Y:S02]  /*df80*/  LOP3.LUT R9, R6, 0x10, RZ, 0xc0, !PT ;  /* 0x0000001006097812 */ /* 0x000fe400078ec0ff */
[----:B------:R-:W-:Y:S01]  /*df90*/  MOV R68, 0xff800000 ;  /* 0xff80000000447802 */ /* 0x000fe20000000f00 */
[----:B------:R-:W-:Y:S01]  /*dfa0*/  @P1 FMUL.FTZ R5, R5, 0.69314718246459960938 ;  /* 0x3f31721805051820 */ /* 0x000fe20000410000 */
[----:B------:R-:W-:-:S02]  /*dfb0*/  LEA R8, R8, R9, 0x2 ;  /* 0x0000000908087211 */ /* 0x000fc400078e10ff */
[----:B------:R-:W-:Y:S01]  /*dfc0*/  MOV R70, 0xff800000 ;  /* 0xff80000000467802 */ /* 0x000fe20000000f00 */
[----:B-----5:R-:W-:Y:S01]  /*dfd0*/  @P1 FFMA.FTZ R70, R0, R134, R5 ;  /* 0x0000008600461223 */ /* 0x020fe20000010005 */
[----:B------:R-:W-:Y:S01]  /*dfe0*/  IADD3 R211, PT, PT, R211, R8, RZ ;  /* 0x00000008d3d37210 */ /* 0x000fe20007ffe0ff */
[----:B------:R-:W-:Y:S01]  /*dff0*/  BAR.SYNC.DEFER_BLOCKING 0x0 ;  /* 0x0000000000007b1d */ /* 0x000fe20000010000 */
[----:B------:R-:W-:Y:S01]  /*e000*/  LOP3.LUT R210, R210, 0x30, RZ, 0xc0, !PT ;  /* 0x00000030d2d27812 */ /* 0x000fe200078ec0ff */
[----:B-1----:R-:W-:Y:S01]  /*e010*/  @P0 FMUL.FTZ R4, R4, 0.69314718246459960938 ;  /* 0x3f31721804040820 */ /* 0x002fe20000410000 */
[----:B------:R-:W-:-:S03]  /*e020*/  SHF.R.U32.HI R69, RZ, 0x2, R209 ;  /* 0x00000002ff457819 */ /* 0x000fc600000116d1 */
[----:B------:R-:W-:Y:S01]  /*e030*/  @P0 FFMA.FTZ R68, R0, R133, R4 ;  /* 0x0000008500440223 */ /* 0x000fe20000010004 */
[----:B------:R-:W-:Y:S01]  /*e040*/  LOP3.LUT P0, RZ, R209, 0x3, RZ, 0xc0, !PT ;  /* 0x00000003d1ff7812 */ /* 0x000fe2000780c0ff */
[----:B------:R-:W-:Y:S01]  /*e050*/  BSSY.RECONVERGENT B0, `(.L_x_1582) ;  /* 0x000001f000007945 */ /* 0x000fe20003800200 */
[----:B------:R-:W-:Y:S01]  /*e060*/  LOP3.LUT R69, R210, 0x7, R69, 0xf8, !PT ;  /* 0x00000007d2457812 */ /* 0x000fe200078ef845 */
[----:B------:R3:W1:Y:S04]  /*e070*/  LDS.128 R64, [R211] ;  /* 0x00000000d3407984 */ /* 0x0006680000000c00 */
[----:B------:R3:W4:Y:S04]  /*e080*/  LDS.128 R60, [R211+0x800] ;  /* 0x00080000d33c7984 */ /* 0x0007280000000c00 */
        /* <DEDUP_REMOVED lines=15> */
[----:B------:R3:W2:Y:S04]  /*e180*/  LDS.128 R16, [R211+0x6000] ;  /* 0x00600000d3107984 */ /* 0x0006a80000000c00 */
[----:B------:R3:W1:Y:S01]  /*e190*/  LDS.128 R4, [R211+0x7800] ;  /* 0x00780000d3047984 */ /* 0x0006620000000c00 */
[----:B----4-:R-:W-:Y:S05]  /*e1a0*/  @P0 BRA `(.L_x_1583) ;  /* 0x0000000000240947 */ /* 0x010fea0003800000 */
        /* <DEDUP_REMOVED lines=9> */
.L_x_1583:
[----:B------:R-:W-:Y:S05]  /*e240*/  BSYNC.RECONVERGENT B0 ;  /* 0x0000000000007941 */ /* 0x000fea0003800200 */
.L_x_1582:
[----:B------:R-:W-:Y:S01]  /*e250*/  SHF.R.U32.HI R209, RZ, 0x4, R209 ;  /* 0x00000004ffd17819 */ /* 0x000fe200000116d1 */
[----:B---3--:R3:W5:Y:S01]  /*e260*/  LD.E R2, desc[UR4][R2.64+0xc0] ;  /* 0x0000c00402027980 */ /* 0x008762000c101900 */
[----:B------:R-:W-:Y:S01]  /*e270*/  IMAD R84, R72, R84, RZ ;  /* 0x0000005448547224 */ /* 0x000fe200078e02ff */
[----:B------:R-:W-:Y:S01]  /*e280*/  BSSY.RECONVERGENT B0, `(.L_x_1584) ;  /* 0x000001b000007945 */ /* 0x000fe20003800200 */
[CC--:B------:R-:W-:Y:S01]  /*e290*/  ISETP.GE.AND P3, PT, R209.reuse, R216.reuse, PT ;  /* 0x000000d8d100720c */ /* 0x0c0fe20003f66270 */
[C---:B------:R-:W-:Y:S02]  /*e2a0*/  VIADD R71, R209.reuse, 0x18 ;  /* 0x00000018d1477836 */ /* 0x040fe40000000000 */
[C---:B------:R-:W-:Y:S02]  /*e2b0*/  VIADD R69, R209.reuse, 0x8 ;  /* 0x00000008d1457836 */ /* 0x040fe40000000000 */
[----:B------:R-:W-:Y:S01]  /*e2c0*/  VIADD R73, R209, 0x10 ;  /* 0x00000010d1497836 */ /* 0x000fe20000000000 */
[----:B------:R-:W-:-:S02]  /*e2d0*/  ISETP.GE.AND P2, PT, R71, R216, PT ;  /* 0x000000d84700720c */ /* 0x000fc40003f46270 */
[----:B------:R-:W-:Y:S02]  /*e2e0*/  LOP3.LUT R71, R140, 0x1f80, RZ, 0xc0, !PT ;  /* 0x00001f808c477812 */ /* 0x000fe400078ec0ff */
[-C--:B------:R-:W-:Y:S01]  /*e2f0*/  ISETP.GE.AND P1, PT, R69, R216.reuse, PT ;  /* 0x000000d84500720c */ /* 0x080fe20003f26270 */
[----:B------:R-:W-:Y:S01]  /*e300*/  VIADD R69, R209, 0x20 ;  /* 0x00000020d1457836 */ /* 0x000fe20000000000 */
[----:B------:R-:W-:Y:S02]  /*e310*/  LOP3.LUT R71, R71, 0x3c, R80, 0xf8, !PT ;  /* 0x0000003c47477812 */ /* 0x000fe400078ef850 */
[----:B------:R-:W-:Y:S02]  /*e320*/  ISETP.GE.AND P0, PT, R73, R216, PT ;  /* 0x000000d84900720c */ /* 0x000fe40003f06270 */
[----:B------:R-:W-:Y:S02]  /*e330*/  P2R R0, PR, RZ, 0x4 ;  /* 0x00000004ff007803 */ /* 0x000fe40000000000 */
[----:B------:R-:W-:-:S02]  /*e340*/  IADD3 R73, P2, PT, R71, R84, RZ ;  /* 0x0000005447497210 */ /* 0x000fc40007f5e0ff */
[----:B------:R-:W-:Y:S01]  /*e350*/  ISETP.GE.AND P6, PT, R69, R216, PT ;  /* 0x000000d84500720c */ /* 0x000fe20003fc6270 */
[C---:B------:R-:W-:Y:S01]  /*e360*/  VIADD R69, R209.reuse, 0x30 ;  /* 0x00000030d1457836 */ /* 0x040fe20000000000 */
[----:B------:R-:W-:Y:S01]  /*e370*/  LEA.HI.X.SX32 R84, R84, RZ, 0x1, P2 ;  /* 0x000000ff54547211 */ /* 0x000fe200010f0eff */
[----:B---3--:R-:W-:-:S05]  /*e380*/  VIADD R3, R209, 0x28 ;  /* 0x00000028d1037836 */ /* 0x008fca0000000000 */
[----:B------:R-:W-:Y:S02]  /*e390*/  ISETP.GE.AND P5, PT, R3, R216, PT ;  /* 0x000000d80300720c */ /* 0x000fe40003fa6270 */
[----:B------:R-:W-:-:S04]  /*e3a0*/  LOP3.LUT R3, R80, 0x3c, RZ, 0xc0, !PT ;  /* 0x0000003c50037812 */ /* 0x000fc800078ec0ff */
[----:B------:R-:W-:Y:S01]  /*e3b0*/  LOP3.LUT R71, R3, 0x40, RZ, 0xfc, !PT ;  /* 0x0000004003477812 */ /* 0x000fe200078efcff */
[----:B------:R-:W-:Y:S06]  /*e3c0*/  @P3 BRA `(.L_x_1585) ;  /* 0x0000000000183947 */ /* 0x000fec0003800000 */
[----:B----4-:R-:W-:Y:S02]  /*e3d0*/  LEA R74, P2, R73, R76, 0x2 ;  /* 0x0000004c494a7211 */ /* 0x010fe400078410ff */
[-C--:B-----5:R-:W-:Y:S02]  /*e3e0*/  ISETP.GE.AND P3, PT, R3, R2.reuse, PT ;  /* 0x000000020300720c */ /* 0x0a0fe40003f66270 */
[----:B------:R-:W-:Y:S02]  /*e3f0*/  LEA.HI.X R75, R73, R77, R84, 0x2, P2 ;  /* 0x0000004d494b7211 */ /* 0x000fe400010f1454 */
[----:B------:R-:W-:-:S09]  /*e400*/  ISETP.GE.AND P2, PT, R71, R2, PT ;  /* 0x000000024700720c */ /* 0x000fd20003f46270 */
[----:B-1----:R3:W-:Y:S04]  /*e410*/  @!P3 ST.E.128 desc[UR4][R74.64], R64 ;  /* 0x000000404a00b985 */ /* 0x0027e8000c101d04 */
[----:B------:R3:W-:Y:S02]  /*e420*/  @!P2 ST.E.128 desc[UR4][R74.64+0x100], R32 ;  /* 0x000100204a00a985 */ /* 0x0007e4000c101d04 */
.L_x_1585:
[----:B------:R-:W-:Y:S05]  /*e430*/  BSYNC.RECONVERGENT B0 ;  /* 0x0000000000007941 */ /* 0x000fea0003800200 */
.L_x_1584:
        /* <DEDUP_REMOVED lines=12> */
.L_x_1587:
[----:B------:R-:W-:Y:S05]  /*e500*/  BSYNC.RECONVERGENT B0 ;  /* 0x0000000000007941 */ /* 0x000fea0003800200 */
.L_x_1586:
[----:B------:R-:W-:Y:S01]  /*e510*/  BSSY.RECONVERGENT B0, `(.L_x_1588) ;  /* 0x000000b000007945 */ /* 0x000fe20003800200 */
[----:B------:R-:W-:-:S03]  /*e520*/  ISETP.GE.AND P3, PT, R209, R216, PT ;  /* 0x000000d8d100720c */ /* 0x000fc60003f66270 */
[----:B------:R-:W-:Y:S10]  /*e530*/  @P0 BRA `(.L_x_1589) ;  /* 0x0000000000200947 */ /* 0x000ff40003800000 */
        /* <DEDUP_REMOVED lines=8> */
.L_x_1589:
[----:B------:R-:W-:Y:S05]  /*e5c0*/  BSYNC.RECONVERGENT B0 ;  /* 0x0000000000007941 */ /* 0x000fea0003800200 */
.L_x_1588:
        /* <DEDUP_REMOVED lines=11> */
.L_x_1591:
[----:B------:R-:W-:Y:S05]  /*e680*/  BSYNC.RECONVERGENT B0 ;  /* 0x0000000000007941 */ /* 0x000fea0003800200 */
.L_x_1590:
        /* <DEDUP_REMOVED lines=10> */
.L_x_1593:
[----:B------:R-:W-:Y:S05]  /*e730*/  BSYNC.RECONVERGENT B0 ;  /* 0x0000000000007941 */ /* 0x000fea0003800200 */
.L_x_1592:
        /* <DEDUP_REMOVED lines=10> */
.L_x_1595:
[----:B------:R-:W-:Y:S05]  /*e7e0*/  BSYNC.RECONVERGENT B0 ;  /* 0x0000000000007941 */ /* 0x000fea0003800200 */
.L_x_1594:
        /* <DEDUP_REMOVED lines=10> */
.L_x_1597:
[----:B------:R-:W-:Y:S05]  /*e890*/  BSYNC.RECONVERGENT B0 ;  /* 0x0000000000007941 */ /* 0x000fea0003800200 */
.L_x_1596:
[----:B------:R-:W-:-:S04]  /*e8a0*/  MOV R229, 0x0 ;  /* 0x0000000000e57802 */ /* 0x000fc80000000f00 */
[----:B-12345:R-:W-:Y:S05]  /*e8b0*/  @P3 RET.REL.NODEC R228 `(_ZN5flash24flash_fwd_splitkv_kernelI23Flash_fwd_kernel_traitsILi128ELi64ELi128ELi4ELb0ELb0EN7cutlass6half_tE19Flash_kernel_traitsILi128ELi64ELi128ELi4ES3_EELb0ELb0ELb0ELb0ELb0ELb1ELb1ELb0EEEvNS_16Flash_fwd_paramsE) ;  /* 0xffffff14e4d03950 */ /* 0x03efea0003c3ffff */
[-C--:B------:R-:W-:Y:S01]  /*e8c0*/  ISETP.GE.AND P2, PT, R3, R2.reuse, PT ;  /* 0x000000020300720c */ /* 0x080fe20003f46270 */
[----:B------:R-:W-:Y:S01]  /*e8d0*/  IMAD.MOV.U32 R229, RZ, RZ, 0x0 ;  /* 0x00000000ffe57424 */ /* 0x000fe200078e00ff */
[----:B------:R-:W-:-:S11]  /*e8e0*/  ISETP.GE.AND P0, PT, R71, R2, PT ;  /* 0x000000024700720c */ /* 0x000fd60003f06270 */
[----:B------:R-:W-:-:S04]  /*e8f0*/  @!P2 LEA R8, P1, R73, R76, 0x2 ;  /* 0x0000004c4908a211 */ /* 0x000fc800078210ff */
[----:B------:R-:W-:-:S05]  /*e900*/  @!P2 LEA.HI.X R9, R73, R77, R84, 0x2, P1 ;  /* 0x0000004d4909a211 */ /* 0x000fca00008f1454 */
[----:B------:R1:W-:Y:S02]  /*e910*/  @!P2 ST.E.128 desc[UR4][R8.64+0x7000], R36 ;  /* 0x007000240800a985 */ /* 0x0003e4000c101d04 */
[----:B-1----:R-:W-:Y:S05]  /*e920*/  @P0 RET.REL.NODEC R228 `(_ZN5flash24flash_fwd_splitkv_kernelI23Flash_fwd_kernel_traitsILi128ELi64ELi128ELi4ELb0ELb0EN7cutlass6half_tE19Flash_kernel_traitsILi128ELi64ELi128ELi4ES3_EELb0ELb0ELb0ELb0ELb0ELb1ELb1ELb0EEEvNS_16Flash_fwd_paramsE) ;  /* 0xffffff14e4b40950 */ /* 0x002fea0003c3ffff */
[----:B------:R-:W-:Y:S01]  /*e930*/  LEA R2, P0, R73, R76, 0x2 ;  /* 0x0000004c49027211 */ /* 0x000fe200078010ff */
[----:B------:R-:W-:-:S03]  /*e940*/  IMAD.MOV.U32 R229, RZ, RZ, 0x0 ;  /* 0x00000000ffe57424 */ /* 0x000fc600078e00ff */
[----:B------:R-:W-:-:S05]  /*e950*/  LEA.HI.X R3, R73, R77, R84, 0x2, P0 ;  /* 0x0000004d49037211 */ /* 0x000fca00000f1454 */
[----:B------:R1:W-:Y:S02]  /*e960*/  ST.E.128 desc[UR4][R2.64+0x7100], R4 ;  /* 0x0071000402007985 */ /* 0x0003e4000c101d04 */
[----:B-1----:R-:W-:Y:S05]  /*e970*/  RET.REL.NODEC R228 `(_ZN5flash24flash_fwd_splitkv_kernelI23Flash_fwd_kernel_traitsILi128ELi64ELi128ELi4ELb0ELb0EN7cutlass6half_tE19Flash_kernel_traitsILi128ELi64ELi128ELi4ES3_EELb0ELb0ELb0ELb0ELb0ELb1ELb1ELb0EEEvNS_16Flash_fwd_paramsE) ;  /* 0xffffff14e4a07950 */ /* 0x002fea0003c3ffff */
.L_x_1581:
[----:B------:R-:W-:Y:S01]  /*e980*/  MOV R7, 0x2 ;  /* 0x0000000200077802 */ /* 0x000fe20000000f00 */
[----:B------:R-:W-:Y:S01]  /*e990*/  IMAD.MOV.U32 R6, RZ, RZ, -0x1 ;  /* 0xffffffffff067424 */ /* 0x000fe200078e00ff */
[----:B------:R-:W-:-:S07]  /*e9a0*/  MOV R4, 0x1f ;  /* 0x0000001f00047802 */ /* 0x000fce0000000f00 */
[----:B-1---5:R-:W-:Y:S05]  /*e9b0*/  WARPSYNC.COLLECTIVE R6, `(.L_x_1598) ;  /* 0x0000000006087348 */ /* 0x022fea0003c00000 */
[----:B------:R2:W3:Y:S02]  /*e9c0*/  SHFL.BFLY P0, R9, R243, R7, R4 ;  /* 0x0c000007f3097389 */ /* 0x0004e40000000004 */
[----:B-123-5:R-:W-:Y:S05]  /*e9d0*/  ENDCOLLECTIVE ;  /* 0x000000000000791b */ /* 0x02efea0003800000 */
.L_x_1598:
[----:B------:R-:W-:Y:S02]  /*e9e0*/  MOV R10, R9 ;  /* 0x00000009000a7202 */ /* 0x000fe40000000f00 */
[----:B------:R-:W-:-:S03]  /*e9f0*/  MOV R7, 0x1 ;  /* 0x0000000100077802 */ /* 0x000fc60000000f00 */
[----:B------:R-:W-:-:S04]  /*ea00*/  FADD.FTZ R10, R10, R243 ;  /* 0x000000f30a0a7221 */ /* 0x000fc80000010000 */
[----:B------:R-:W-:-:S07]  /*ea10*/  IMAD.MOV.U32 R243, RZ, RZ, R10 ;  /* 0x000000fffff37224 */ /* 0x000fce00078e000a */
[----:B------:R-:W-:Y:S05]  /*ea20*/  WARPSYNC.COLLECTIVE R6, `(.L_x_1599) ;  /* 0x0000000006087348 */ /* 0x000fea0003c00000 */
[----:B------:R1:W2:Y:S02]  /*ea30*/  SHFL.BFLY P0, R9, R243, R7, R4 ;  /* 0x0c000007f3097389 */ /* 0x0002a40000000004 */
[----:B-12---:R-:W-:Y:S05]  /*ea40*/  ENDCOLLECTIVE ;  /* 0x000000000000791b */ /* 0x006fea0003800000 */
.L_x_1599:
[----:B------:R-:W-:Y:S01]  /*ea50*/  MOV R243, R241 ;  /* 0x000000f100f37202 */ /* 0x000fe20000000f00 */
[----:B------:R-:W-:Y:S01]  /*ea60*/  IMAD.MOV.U32 R5, RZ, RZ, R9 ;  /* 0x000000ffff057224 */ /* 0x000fe200078e0009 */
[----:B------:R-:W-:-:S03]  /*ea70*/  MOV R7, 0x2 ;  /* 0x0000000200077802 */ /* 0x000fc60000000f00 */
[----:B------:R-:W-:-:S07]  /*ea80*/  FADD.FTZ R5, R10, R5 ;  /* 0x000000050a057221 */ /* 0x000fce0000010000 */
[----:B------:R-:W-:Y:S05]  /*ea90*/  WARPSYNC.COLLECTIVE R6, `(.L_x_1600) ;  /* 0x0000000006087348 */ /* 0x000fea0003c00000 */
[----:B------:R1:W2:Y:S02]  /*eaa0*/  SHFL.BFLY P0, R9, R243, R7, R4 ;  /* 0x0c000007f3097389 */ /* 0x0002a40000000004 */
[----:B-12---:R-:W-:Y:S05]  /*eab0*/  ENDCOLLECTIVE ;  /* 0x000000000000791b */ /* 0x006fea0003800000 */
.L_x_1600:
[----:B------:R-:W-:Y:S01]  /*eac0*/  FADD.FTZ R8, R9, R241 ;  /* 0x000000f109087221 */ /* 0x000fe20000010000 */
[----:B------:R-:W-:-:S03]  /*ead0*/  MOV R7, 0x1 ;  /* 0x0000000100077802 */ /* 0x000fc60000000f00 */
[----:B------:R-:W-:-:S07]  /*eae0*/  IMAD.MOV.U32 R243, RZ, RZ, R8 ;  /* 0x000000fffff37224 */ /* 0x000fce00078e0008 */
[----:B------:R-:W-:Y:S05]  /*eaf0*/  WARPSYNC.COLLECTIVE R6, `(.L_x_1601) ;  /* 0x0000000006087348 */ /* 0x000fea0003c00000 */
[----:B------:R1:W2:Y:S02]  /*eb00*/  SHFL.BFLY P0, R9, R243, R7, R4 ;  /* 0x0c000007f3097389 */ /* 0x0002a40000000004 */
[----:B-12---:R-:W-:Y:S05]  /*eb10*/  ENDCOLLECTIVE ;  /* 0x000000000000791b */ /* 0x006fea0003800000 */
.L_x_1601:
[----:B------:R-:W-:Y:S01]  /*eb20*/  MOV R11, R9 ;  /* 0x00000009000b7202 */ /* 0x000fe20000000f00 */
[----:B------:R-:W-:Y:S06]  /*eb30*/  BRA `(.L_x_1602) ;  /* 0xffffffe800f87947 */ /* 0x000fec000383ffff */
.L_x_1603:
        /* <DEDUP_REMOVED lines=12> */
.L_x_14903:


//--------------------- .text._ZN5flash24flash_fwd_splitkv_kernelI23Flash_fwd_kernel_traitsILi128ELi64ELi128ELi4ELb0ELb0EN7cutlass6half_tE19Flash_kernel_traitsILi128ELi64ELi128ELi4ES3_EELb0ELb0ELb0ELb0ELb0ELb0ELb1ELb1EEEvNS_16Flash_fwd_paramsE --------------------------
	.section	.text._ZN5flash24flash_fwd_splitkv_kernelI23Flash_fwd_kernel_traitsILi128ELi64ELi128ELi4ELb0ELb0EN7cutlass6half_tE19Flash_kernel_traitsILi128ELi64ELi128ELi4ES3_EELb0ELb0ELb0ELb0ELb0ELb0ELb1ELb1EEEvNS_16Flash_fwd_paramsE,"ax",@progbits
	.align	128
        .global         _ZN5flash24flash_fwd_splitkv_kernelI23Flash_fwd_kernel_traitsILi128ELi64ELi128ELi4ELb0ELb0EN7cutlass6half_tE19Flash_kernel_traitsILi128ELi64ELi128ELi4ES3_EELb0ELb0ELb0ELb0ELb0ELb0ELb1ELb1EEEvNS_16Flash_fwd_paramsE
        .type           _ZN5flash24flash_fwd_splitkv_kernelI23Flash_fwd_kernel_traitsILi128ELi64ELi128ELi4ELb0ELb0EN7cutlass6half_tE19Flash_kernel_traitsILi128ELi64ELi128ELi4ES3_EELb0ELb0ELb0ELb0ELb0ELb0ELb1ELb1EEEvNS_16Flash_fwd_paramsE,@function
        .size           _ZN5flash24flash_fwd_splitkv_kernelI23Flash_fwd_kernel_traitsILi128ELi64ELi128ELi4ELb0ELb0EN7cutlass6half_tE19Flash_kernel_traitsILi128ELi64ELi128ELi4ES3_EELb0ELb0ELb0ELb0ELb0ELb0ELb1ELb1EEEvNS_16Flash_fwd_paramsE,(.L_x_14904 - _ZN5flash24flash_fwd_splitkv_kernelI23Flash_fwd_kernel_traitsILi128ELi64ELi128ELi4ELb0ELb0EN7cutlass6half_tE19Flash_kernel_traitsILi128ELi64ELi128ELi4ES3_EELb0ELb0ELb0ELb0ELb0ELb0ELb1ELb1EEEvNS_16Flash_fwd_paramsE)
        .other          _ZN5flash24flash_fwd_splitkv_kernelI23Flash_fwd_kernel_traitsILi128ELi64ELi128ELi4ELb0ELb0EN7cutlass6half_tE19Flash_kernel_traitsILi128ELi64ELi128ELi4ES3_EELb0ELb0ELb0ELb0ELb0ELb0ELb1ELb1EEEvNS_16Flash_fwd_paramsE,@"STO_CUDA_ENTRY STV_DEFAULT"
_ZN5flash24flash_fwd_splitkv_kernelI23Flash_fwd_kernel_traitsILi128ELi64ELi128ELi4ELb0ELb0EN7cutlass6half_tE19Flash_kernel_traitsILi128ELi64ELi128ELi4ES3_EELb0ELb0ELb0ELb0ELb0ELb0ELb1ELb1EEEvNS_16Flash_fwd_paramsE:
.text._ZN5flash24flash_fwd_splitkv_kernelI23Flash_fwd_kernel_traitsILi128ELi64ELi128ELi4ELb0ELb0EN7cutlass6half_tE19Flash_kernel_traitsILi128ELi64ELi128ELi4ES3_EELb0ELb0ELb0ELb0ELb0ELb0ELb1ELb1EEEvNS_16Flash_fwd_paramsE:
        /* <DEDUP_REMOVED lines=9> */
[----:B------:R-:W2:Y:S01]  /*0090*/  LDC.64 R132, c[0x0][0x348] ;  /* 0x0000d200ff847b82 */ /* 0x000ea20000000a00 */
        /* <DEDUP_REMOVED lines=14> */
[----:B------:R-:W1:Y:S11]  /*0180*/  LDC R3, c[0x0][0x374] ;  /* 0x0000dd00ff037b82 */ /* 0x000e760000000800 */
[----:B------:R-:W-:-:S02]  /*0190*/  @P1 IADD3 R223, PT, PT, R223, 0x1, RZ ;  /* 0x00000001dfdf1810 */ /* 0x000fc40007ffe0ff */
[----:B------:R-:W-:-:S04]  /*01a0*/  @!P0 LOP3.LUT R223, RZ, R0, RZ, 0x33, !PT ;  /* 0x00000000ffdf8212 */ /* 0x000fc800078e33ff */
[----:B------:R-:W-:-:S05]  /*01b0*/  IADD3 R221, PT, PT, -R223, RZ, RZ ;  /* 0x000000ffdfdd7210 */ /* 0x000fca0007ffe1ff */
[----:B--2-4-:R-:W-:Y:S02]  /*01c0*/  IMAD R221, R0, R221, UR4 ;  /* 0x0000000400dd7e24 */ /* 0x014fe4000f8e02dd */
[----:B-1----:R-:W-:Y:S05]  /*01d0*/  CALL.REL.NOINC `($_ZN5flash24flash_fwd_splitkv_kernelI23Flash_fwd_kernel_traitsILi128ELi64ELi128ELi4ELb0ELb0EN7cutlass6half_tE19Flash_kernel_traitsILi128ELi64ELi128ELi4ES3_EELb0ELb0ELb0ELb0ELb0ELb0ELb1ELb1EEEvNS_16Flash_fwd_paramsE$_ZN5flash30compute_attn_1rowblock_splitkvI23Flash_fwd_kernel_traitsILi128ELi64ELi128ELi4ELb0ELb0EN7cutlass6half_tE19Flash_kernel_traitsILi128ELi64ELi128ELi4ES3_EELb0ELb0ELb0ELb0ELb0ELb0ELb1ELb1ENS_16Flash_fwd_paramsEEEvRKT8_iiiii) ;  /* 0x0000000000087944 */ /* 0x002fea0003c00000 */
[----:B------:R-:W-:Y:S05]  /*01e0*/  BSYNC.RECONVERGENT B4 ;  /* 0x0000000000047941 */ /* 0x000fea0003800200 */
.L_x_1604:
[----:B------:R-:W-:Y:S05]  /*01f0*/  EXIT ;  /* 0x000000000000794d */ /* 0x000fea0003800000 */
        .type           $_ZN5flash24flash_fwd_splitkv_kernelI23Flash_fwd_kernel_traitsILi128ELi64ELi128ELi4ELb0ELb0EN7cutlass6half_tE19Flash_kernel_traitsILi128ELi64ELi128ELi4ES3_EELb0ELb0ELb0ELb0ELb0ELb0ELb1ELb1EEEvNS_16Flash_fwd_paramsE$_ZN5flash30compute_attn_1rowblock_splitkvI23Flash_fwd_kernel_traitsILi128ELi64ELi128ELi4ELb0ELb0EN7cutlass6half_tE19Flash_kernel_traitsILi128ELi64ELi128ELi4ES3_EELb0ELb0ELb0ELb0ELb0ELb0ELb1ELb1ENS_16Flash_fwd_paramsEEEvRKT8_iiiii,@function
        .size           $_ZN5flash24flash_fwd_splitkv_kernelI23Flash_fwd_kernel_traitsILi128ELi64ELi128ELi4ELb0ELb0EN7cutlass6half_tE19Flash_kernel_traitsILi128ELi64ELi128ELi4ES3_EELb0ELb0ELb0ELb0ELb0ELb0ELb1ELb1EEEvNS_16Flash_fwd_paramsE$_ZN5flash30compute_attn_1rowblock_splitkvI23Flash_fwd_kernel_traitsILi128ELi64ELi128ELi4ELb0ELb0EN7cutlass6half_tE19Flash_kernel_traitsILi128ELi64ELi128ELi4ES3_EELb0ELb0ELb0ELb0ELb0ELb0ELb1ELb1ENS_16Flash_fwd_paramsEEEvRKT8_iiiii,(.L_x_14904 - $_ZN5flash24flash_fwd_splitkv_kernelI23Flash_fwd_kernel_traitsILi128ELi64ELi128ELi4ELb0ELb0EN7cutlass6half_tE19Flash_kernel_traitsILi128ELi64ELi128ELi4ES3_EELb0ELb0ELb0ELb0ELb0ELb0ELb1ELb1EEEvNS_16Flash_fwd_paramsE$_ZN5flash30compute_attn_1rowblock_splitkvI23Flash_fwd_kernel_traitsILi128ELi64ELi128ELi4ELb0ELb0EN7cutlass6half_tE19Flash_kernel_traitsILi128ELi64ELi128ELi4ES3_EELb0ELb0ELb0ELb0ELb0ELb0ELb1ELb1ENS_16Flash_fwd_paramsEEEvRKT8_iiiii)
$_ZN5flash24flash_fwd_splitkv_kernelI23Flash_fwd_kernel_traitsILi128ELi64ELi128ELi4ELb0ELb0EN7cutlass6half_tE19Flash_kernel_traitsILi128ELi64ELi128ELi4ES3_EELb0ELb0ELb0ELb0ELb0ELb0ELb1ELb1EEEvNS_16Flash_fwd_paramsE$_ZN5flash30compute_attn_1rowblock_splitkvI23Flash_fwd_kernel_traitsILi128ELi64ELi128ELi4ELb0ELb0EN7cutlass6half_tE19Flash_kernel_traitsILi128ELi64ELi128ELi4ES3_EELb0ELb0ELb0ELb0ELb0ELb0ELb1ELb1ENS_16Flash_fwd_paramsEEEvRKT8_iiiii:
        /* <DEDUP_REMOVED lines=26> */
[----:B------:R-:W-:Y:S02]  /*03a0*/  ISETP.NE.AND.EX P2, PT, R13, RZ, PT, P2 ;  /* 0x000000ff0d00720c */ /* 0x000fe40003f45320 */
[----:B------:R-:W-:Y:S01]  /*03b0*/  IADD3 R14, P1, PT, R12, R2, RZ ;  /* 0x000000020c0e7210 */ /* 0x000fe20007f3e0ff */
[----:B------:R-:W-:Y:S01]  /*03c0*/  BSSY.RECONVERGENT B0, `(.L_x_1605) ;  /* 0x000000a000007945 */ /* 0x000fe20003800200 */
[----:B------:R-:W-:-:S03]  /*03d0*/  ISETP.NE.U32.AND P0, PT, R8, RZ, PT ;  /* 0x000000ff0800720c */ /* 0x000fc60003f05070 */
[----:B------:R-:W-:Y:S01]  /*03e0*/  IMAD.X R15, R13, 0x1, R0, P1 ;  /* 0x000000010d0f7824 */ /* 0x000fe200008e0600 */
[----:B------:R-:W-:Y:S01]  /*03f0*/  ISETP.NE.AND.EX P0, PT, R9, RZ, PT, P0 ;  /* 0x000000ff0900720c */ /* 0x000fe20003f05300 */
[----:B------:R-:W-:-:S04]  /*0400*/  IMAD.MOV.U32 R13, RZ, RZ, -0x1 ;  /* 0xffffffffff0d7424 */ /* 0x000fc800078e00ff */
[----:B------:R-:W-:Y:S08]  /*0410*/  @!P2 BRA `(.L_x_1606) ;  /* 0x000000000010a947 */ /* 0x000ff00003800000 */
[----:B------:R-:W2:Y:S02]  /*0420*/  LD.E.U8 R6, desc[UR4][R132.64+0x1b2] ;  /* 0x0001b20484067980 */ /* 0x000ea4000c101100 */
[----:B--2---:R-:W-:-:S13]  /*0430*/  ISETP.NE.AND P1, PT, R6, RZ, PT ;  /* 0x000000ff0600720c */ /* 0x004fda0003f25270 */
[----:B------:R-:W-:Y:S05]  /*0440*/  @!P1 BRA `(.L_x_1606) ;  /* 0x0000000000049947 */ /* 0x000fea0003800000 */
[----:B------:R2:W5:Y:S02]  /*0450*/  LD.E R13, desc[UR4][R14.64] ;  /* 0x000000040e0d7980 */ /* 0x000564000c101900 */
.L_x_1606:
[----:B------:R-:W-:Y:S05]  /*0460*/  BSYNC.RECONVERGENT B0 ;  /* 0x0000000000007941 */ /* 0x000fea0003800200 */
.L_x_1605:
[----:B------:R-:W-:Y:S04]  /*0470*/  BSSY.RECONVERGENT B0, `(.L_x_1607) ;  /* 0x0000007000007945 */ /* 0x000fe80003800200 */
[----:B------:R-:W-:Y:S05]  /*0480*/  @!P3 BRA `(.L_x_1608) ;  /* 0x000000000014b947 */ /* 0x000fea0003800000 */
[----:B------:R-:W3:Y:S02]  /*0490*/  LD.E.U8 R6, desc[UR4][R132.64+0x1b2] ;  /* 0x0001b20484067980 */ /* 0x000ee4000c101100 */
[----:B---3--:R-:W-:-:S13]  /*04a0*/  ISETP.NE.AND P1, PT, R6, RZ, PT ;  /* 0x000000ff0600720c */ /* 0x008fda0003f25270 */
[----:B------:R-:W3:Y:S02]  /*04b0*/  @P1 LD.E R6, desc[UR4][R14.64+0x4] ;  /* 0x000004040e061980 */ /* 0x000ee4000c101900 */
[----:B---3-5:R-:W-:-:S06]  /*04c0*/  @P1 IADD3 R7, PT, PT, R6, -R13, RZ ;  /* 0x8000000d06071210 */ /* 0x028fcc0007ffe0ff */
[----:B------:R3:W5:Y:S02]  /*04d0*/  @!P1 LD.E R7, desc[UR4][R14.64] ;  /* 0x000000040e079980 */ /* 0x000764000c101900 */
.L_x_1608:
[----:B------:R-:W-:Y:S05]  /*04e0*/  BSYNC.RECONVERGENT B0 ;  /* 0x0000000000007941 */ /* 0x000fea0003800200 */
.L_x_1607:
[----:B------:R-:W-:Y:S01]  /*04f0*/  BSSY.RECONVERGENT B1, `(.L_x_1609) ;  /* 0x0000012000017945 */ /* 0x000fe20003800200 */
[----:B-----5:R-:W-:Y:S02]  /*0500*/  @P5 IADD3 R219, PT, PT, R4, -R5, RZ ;  /* 0x8000000504db5210 */ /* 0x020fe40007ffe0ff */
[----:B------:R-:W-:Y:S01]  /*0510*/  IADD3 R74, PT, PT, R7, -R10, RZ ;  /* 0x8000000a074a7210 */ /* 0x000fe20007ffe0ff */
[----:B------:R-:W-:Y:S06]  /*0520*/  @!P0 BRA `(.L_x_1610) ;  /* 0x0000000000148947 */ /* 0x000fec0003800000 */
[----:B------:R-:W-:-:S05]  /*0530*/  IADD3 R6, P0, PT, R8, R2, RZ ;  /* 0x0000000208067210 */ /* 0x000fca0007f1e0ff */
[----:B------:R-:W-:-:S06]  /*0540*/  IMAD.X R7, R9, 0x1, R0, P0 ;  /* 0x0000000109077824 */ /* 0x000fcc00000e0600 */
[----:B------:R-:W4:Y:S02]  /*0550*/  LD.E R7, desc[UR4][R6.64] ;  /* 0x0000000406077980 */ /* 0x000f24000c101900 */
[----:B----4-:R-:W-:Y:S01]  /*0560*/  IADD3 R62, PT, PT, R7, -R10, RZ ;  /* 0x8000000a073e7210 */ /* 0x010fe20007ffe0ff */
[----:B------:R-:W-:Y:S05]  /*0570*/  BRA `(.L_x_1611) ;  /* 0x0000000000247947 */ /* 0x000fea0003800000 */
.L_x_1610:
[----:B------:R-:W4:Y:S01]  /*0580*/  LD.E.64 R6, desc[UR4][R132.64+0x108] ;  /* 0x0001080484067980 */ /* 0x000f22000c101b00 */
[----:B------:R-:W-:Y:S01]  /*0590*/  BSSY.RECONVERGENT B0, `(.L_x_1612) ;  /* 0x0000006000007945 */ /* 0x000fe20003800200 */
[----:B----4-:R-:W-:-:S04]  /*05a0*/  ISETP.NE.U32.AND P0, PT, R6, RZ, PT ;  /* 0x000000ff0600720c */ /* 0x010fc80003f05070 */
[----:B------:R-:W-:Y:S01]  /*05b0*/  ISETP.NE.AND.EX P0, PT, R7, RZ, PT, P0 ;  /* 0x000000ff0700720c */ /* 0x000fe20003f05300 */
[----:B------:R-:W-:-:S12]  /*05c0*/  IMAD.MOV.U32 R7, RZ, RZ, RZ ;  /* 0x000000ffff077224 */ /* 0x000fd800078e00ff */
[----:B------:R-:W-:Y:S05]  /*05d0*/  @!P0 BRA `(.L_x_1613) ;  /* 0x0000000000048947 */ /* 0x000fea0003800000 */
[----:B------:R4:W5:Y:S02]  /*05e0*/  LD.E R7, desc[UR4][R132.64+0xbc] ;  /* 0x0000bc0484077980 */ /* 0x000964000c101900 */
.L_x_1613:
[----:B------:R-:W-:Y:S05]  /*05f0*/  BSYNC.RECONVERGENT B0 ;  /* 0x0000000000007941 */ /* 0x000fea0003800200 */
.L_x_1612:
[----:B-----5:R-:W-:Y:S02]  /*0600*/  IADD3 R62, PT, PT, R74, R7, RZ ;  /* 0x000000074a3e7210 */ /* 0x020fe40007ffe0ff */
.L_x_1611:
[----:B------:R-:W-:Y:S05]  /*0610*/  BSYNC.RECONVERGENT B1 ;  /* 0x0000000000017941 */ /* 0x000fea0003800200 */
.L_x_1609:
[----:B------:R-:W-:Y:S01]  /*0620*/  IMAD.SHL.U32 R76, R217, 0x40, RZ ;  /* 0x00000040d94c7824 */ /* 0x000fe200078e00ff */
[----:B------:R-:W-:Y:S01]  /*0630*/  MOV R6, R216 ;  /* 0x000000d800067202 */ /* 0x000fe20000000f00 */
[----:B------:R-:W-:-:S03]  /*0640*/  IMAD.MOV.U32 R7, RZ, RZ, 0x0 ;  /* 0x00000000ff077424 */ /* 0x000fc600078e00ff */
[----:B------:R-:W-:-:S13]  /*0650*/  ISETP.GT.AND P0, PT, R219, R76, PT ;  /* 0x0000004cdb00720c */ /* 0x000fda0003f04270 */
[----:B-1234-:R-:W-:Y:S05]  /*0660*/  @!P0 RET.REL.NODEC R6 `(_ZN5flash24flash_fwd_splitkv_kernelI23Flash_fwd_kernel_traitsILi128ELi64ELi128ELi4ELb0ELb0EN7cutlass6half_tE19Flash_kernel_traitsILi128ELi64ELi128ELi4ES3_EELb0ELb0ELb0ELb0ELb0ELb0ELb1ELb1EEEvNS_16Flash_fwd_paramsE) ;  /* 0xfffffff806648950 */ /* 0x01efea0003c3ffff */
[----:B------:R-:W2:Y:S01]  /*0670*/  LD.E R7, desc[UR4][R132.64+0xb8] ;  /* 0x0000b80484077980 */ /* 0x000ea2000c101900 */
[-C--:B------:R-:W-:Y:S02]  /*0680*/  IABS R8, R3.reuse ;  /* 0x0000000300087213 */ /* 0x080fe40000000000 */
[----:B------:R-:W-:Y:S01]  /*0690*/  IABS R4, R3 ;  /* 0x0000000300047213 */ /* 0x000fe20000000000 */
[----:B------:R-:W1:Y:S01]  /*06a0*/  S2R R71, SR_TID.X ;  /* 0x0000000000477919 */ /* 0x000e620000002100 */
[----:B------:R-:W3:Y:S03]  /*06b0*/  I2F.RP R6, R8 ;  /* 0x0000000800067306 */ /* 0x000ee60000209400 */
[----:B------:R-:W-:-:S05]  /*06c0*/  IMAD.MOV R4, RZ, RZ, -R4 ;  /* 0x000000ffff047224 */ /* 0x000fca00078e0a04 */
[----:B---3--:R-:W3:Y:S02]  /*06d0*/  MUFU.RCP R14, R6 ;  /* 0x00000006000e7308 */ /* 0x008ee40000001000 */
[----:B---3--:R-:W-:-:S06]  /*06e0*/  VIADD R14, R14, 0xffffffe ;  /* 0x0ffffffe0e0e7836 */ /* 0x008fcc0000000000 */
[----:B------:R3:W4:Y:S02]  /*06f0*/  F2I.FTZ.U32.TRUNC.NTZ R15, R14 ;  /* 0x0000000e000f7305 */ /* 0x000724000021f000 */
[----:B---3--:R-:W-:Y:S02]  /*0700*/  IMAD.MOV.U32 R14, RZ, RZ, RZ ;  /* 0x000000ffff0e7224 */ /* 0x008fe400078e00ff */
[----:B--2---:R-:W-:-:S05]  /*0710*/  VIADD R7, R7, 0x7f ;  /* 0x0000007f07077836 */ /* 0x004fca0000000000 */
[----:B------:R-:W-:-:S04]  /*0720*/  SHF.R.S32.HI R12, RZ, 0x1f, R7 ;  /* 0x0000001fff0c7819 */ /* 0x000fc80000011407 */
[----:B------:R-:W-:Y:S01]  /*0730*/  LEA.HI R12, R12, R7, RZ, 0x7 ;  /* 0x000000070c0c7211 */ /* 0x000fe200078f38ff */
[----:B----4-:R-:W-:-:S03]  /*0740*/  IMAD.MOV R7, RZ, RZ, -R15 ;  /* 0x000000ffff077224 */ /* 0x010fc600078e0a0f */
[----:B------:R-:W-:Y:S01]  /*0750*/  LEA.HI.SX32 R12, R12, R3, 0x19 ;  /* 0x000000030c0c7211 */ /* 0x000fe200078fcaff */
[----:B------:R-:W-:-:S04]  /*0760*/  IMAD R7, R7, R8, RZ ;  /* 0x0000000807077224 */ /* 0x000fc800078e02ff */
[----:B------:R-:W-:Y:S02]  /*0770*/  VIADD R12, R12, 0xffffffff ;  /* 0xffffffff0c0c7836 */ /* 0x000fe40000000000 */
[----:B------:R-:W-:-:S03]  /*0780*/  IMAD.HI.U32 R7, R15, R7, R14 ;  /* 0x000000070f077227 */ /* 0x000fc600078e000e */
        /* <DEDUP_REMOVED lines=20> */
[----:B-1----:R-:W-:Y:S05]  /*08d0*/  @!P0 BRA `(.L_x_1614) ;  /* 0x0000000800648947 */ /* 0x002fea0003800000 */
[----:B------:R-:W2:Y:S04]  /*08e0*/  LD.E.64 R2, desc[UR4][R132.64+0xb0] ;  /* 0x0000b00484027980 */ /* 0x000ea8000c101b00 */
[----:B------:R-:W3:Y:S04]  /*08f0*/  LD.E R6, desc[UR4][R132.64+0x60] ;  /* 0x0000600484067980 */ /* 0x000ee8000c101900 */
[----:B------:R-:W4:Y:S04]  /*0900*/  LD.E R4, desc[UR4][R132.64+0xcc] ;  /* 0x0000cc0484047980 */ /* 0x000f28000c101900 */
[----:B------:R1:W5:Y:S04]  /*0910*/  LD.E.64 R8, desc[UR4][R132.64+0xa8] ;  /* 0x0000a80484087980 */ /* 0x000368000c101b00 */
[----:B------:R1:W5:Y:S04]  /*0920*/  LD.E R0, desc[UR4][R132.64+0xc0] ;  /* 0x0000c00484007980 */ /* 0x000368000c101900 */
[----:B------:R1:W5:Y:S01]  /*0930*/  LD.E.64 R10, desc[UR4][R132.64+0x78] ;  /* 0x00007804840a7980 */ /* 0x000362000c101b00 */
[----:B------:R-:W-:Y:S01]  /*0940*/  IMAD.SHL.U32 R7, R71, 0x4, RZ ;  /* 0x0000000447077824 */ /* 0x000fe200078e00ff */
[----:B------:R-:W-:Y:S01]  /*0950*/  SHF.R.U32.HI R5, RZ, 0x4, R71 ;  /* 0x00000004ff057819 */ /* 0x000fe20000011647 */
[----:B------:R-:W-:Y:S03]  /*0960*/  BSSY.RECONVERGENT B0, `(.L_x_1615) ;  /* 0x000001b000007945 */ /* 0x000fe60003800200 */
[----:B------:R-:W-:Y:S01]  /*0970*/  LOP3.LUT R7, R7, 0x3c, RZ, 0xc0, !PT ;  /* 0x0000003c07077812 */ /* 0x000fe200078ec0ff */
[----:B------:R-:W-:-:S02]  /*0980*/  VIADD R13, R5, 0x8 ;  /* 0x00000008050d7836 */ /* 0x000fc40000000000 */
[----:B------:R-:W-:Y:S01]  /*0990*/  VIADD R27, R5, 0x18 ;  /* 0x00000018051b7836 */ /* 0x000fe20000000000 */
[C---:B------:R-:W-:Y:S02]  /*09a0*/  ISETP.NE.AND P6, PT, R7.reuse, RZ, PT ;  /* 0x000000ff0700720c */ /* 0x040fe40003fc5270 */
[----:B------:R-:W-:Y:S01]  /*09b0*/  LOP3.LUT R29, R7, 0x40, RZ, 0xfc, !PT ;  /* 0x00000040071d7812 */ /* 0x000fe200078efcff */
[----:B--2---:R-:W-:Y:S02]  /*09c0*/  IMAD R223, R2, UR8, R223 ;  /* 0x0000000802df7c24 */ /* 0x004fe4000f8e02df */
[----:B------:R-:W-:Y:S02]  /*09d0*/  IMAD.IADD R2, R219, 0x1, -R76 ;  /* 0x00000001db027824 */ /* 0x000fe400078e0a4c */
[----:B---3--:R-:W-:-:S03]  /*09e0*/  IMAD R6, R223, R6, R221 ;  /* 0x00000006df067224 */ /* 0x008fc600078e02dd */
[----:B------:R-:W-:Y:S01]  /*09f0*/  ISETP.GE.AND P3, PT, R5, R2, PT ;  /* 0x000000020500720c */ /* 0x000fe20003f66270 */
[----:B------:R-:W-:Y:S01]  /*0a00*/  IMAD R3, R3, R6, R76 ;  /* 0x0000000603037224 */ /* 0x000fe200078e024c */
[-C--:B------:R-:W-:Y:S01]  /*0a10*/  ISETP.GE.AND P2, PT, R13, R2.reuse, PT ;  /* 0x000000020d00720c */ /* 0x080fe20003f46270 */
[----:B------:R-:W-:Y:S01]  /*0a20*/  IMAD.SHL.U32 R6, R71, 0x8, RZ ;  /* 0x0000000847067824 */ /* 0x000fe200078e00ff */
[----:B------:R-:W-:Y:S01]  /*0a30*/  ISETP.GE.OR P4, PT, R13, R2, P6 ;  /* 0x000000020d00720c */ /* 0x000fe20003786670 */
[----:B----4-:R-:W-:Y:S02]  /*0a40*/  IMAD R4, R3, R4, RZ ;  /* 0x0000000403047224 */ /* 0x010fe400078e02ff */
[----:B------:R-:W-:Y:S01]  /*0a50*/  VIADD R13, R5, 0x10 ;  /* 0x00000010050d7836 */ /* 0x000fe20000000000 */
[----:B------:R-:W-:-:S04]  /*0a60*/  LOP3.LUT R17, R7, 0x1f80, R6, 0xf8, !PT ;  /* 0x00001f8007117812 */ /* 0x000fc800078ef806 */
[C---:B------:R-:W-:Y:S02]  /*0a70*/  IADD3 R17, P1, PT, R4.reuse, R17, RZ ;  /* 0x0000001104117210 */ /* 0x040fe40007f3e0ff */
[----:B------:R-:W-:Y:S02]  /*0a80*/  ISETP.GE.AND P0, PT, R13, R2, PT ;  /* 0x000000020d00720c */ /* 0x000fe40003f06270 */
[----:B------:R-:W-:Y:S01]  /*0a90*/  LEA.HI.X.SX32 R15, R4, RZ, 0x1, P1 ;  /* 0x000000ff040f7211 */ /* 0x000fe200008f0eff */
[----:B-1----:R-:W-:Y:S10]  /*0aa0*/  @P3 BRA `(.L_x_1616) ;  /* 0x0000000000183947 */ /* 0x002ff40003800000 */
[-C--:B-----5:R-:W-:Y:S02]  /*0ab0*/  ISETP.GE.AND P5, PT, R7, R0.reuse, PT ;  /* 0x000000000700720c */ /* 0x0a0fe40003fa6270 */
[----:B------:R-:W-:Y:S02]  /*0ac0*/  ISETP.GE.AND P3, PT, R29, R0, PT ;  /* 0x000000001d00720c */ /* 0x000fe40003f66270 */
[----:B------:R-:W-:-:S04]  /*0ad0*/  LEA R18, P1, R17, R10, 0x2 ;  /* 0x0000000a11127211 */ /* 0x000fc800078210ff */
[----:B------:R-:W-:-:S05]  /*0ae0*/  LEA.HI.X R19, R17, R11, R15, 0x2, P1 ;  /* 0x0000000b11137211 */ /* 0x000fca00008f140f */
[----:B------:R1:W-:Y:S04]  /*0af0*/  @!P5 ST.E.128 desc[UR4][R18.64], RZ ;  /* 0x000000ff1200d985 */ /* 0x0003e8000c101d04 */
[----:B------:R1:W-:Y:S02]  /*0b00*/  @!P3 ST.E.128 desc[UR4][R18.64+0x100], RZ ;  /* 0x000100ff1200b985 */ /* 0x0003e4000c101d04 */
.L_x_1616:
[----:B------:R-:W-:Y:S05]  /*0b10*/  BSYNC.RECONVERGENT B0 ;  /* 0x0000000000007941 */ /* 0x000fea0003800200 */
.L_x_1615:
        /* <DEDUP_REMOVED lines=12> */
.L_x_1618:
[----:B------:R-:W-:Y:S05]  /*0be0*/  BSYNC.RECONVERGENT B0 ;  /* 0x0000000000007941 */ /* 0x000fea0003800200 */
.L_x_1617:
        /* <DEDUP_REMOVED lines=12> */
.L_x_1620:
[----:B------:R-:W-:Y:S05]  /*0cb0*/  BSYNC.RECONVERGENT B0 ;  /* 0x0000000000007941 */ /* 0x000fea0003800200 */
.L_x_1619:
        /* <DEDUP_REMOVED lines=12> */
.L_x_1622:
[----:B------:R-:W-:Y:S05]  /*0d80*/  BSYNC.RECONVERGENT B0 ;  /* 0x0000000000007941 */ /* 0x000fea0003800200 */
.L_x_1621:
        /* <DEDUP_REMOVED lines=11> */
.L_x_1624:
[----:B------:R-:W-:Y:S05]  /*0e40*/  BSYNC.RECONVERGENT B0 ;  /* 0x0000000000007941 */ /* 0x000fea0003800200 */
.L_x_1623:
        /* <DEDUP_REMOVED lines=11> */
.L_x_1626:
[----:B------:R-:W-:Y:S05]  /*0f00*/  BSYNC.RECONVERGENT B0 ;  /* 0x0000000000007941 */ /* 0x000fea0003800200 */
.L_x_1625:
        /* <DEDUP_REMOVED lines=12> */
.L_x_1628:
[----:B------:R-:W-:Y:S05]  /*0fd0*/  BSYNC.RECONVERGENT B0 ;  /* 0x0000000000007941 */ /* 0x000fea0003800200 */
.L_x_1627:
        /* <DEDUP_REMOVED lines=15> */
.L_x_1630:
[----:B------:R-:W-:Y:S05]  /*10d0*/  BSYNC.RECONVERGENT B0 ;  /* 0x0000000000007941 */ /* 0x000fea0003800200 */
.L_x_1629:
        /* <DEDUP_REMOVED lines=20> */
[----:B-1----:R-:W-:Y:S05]  /*1220*/  @P6 RET.REL.NODEC R216 `(_ZN5flash24flash_fwd_splitkv_kernelI23Flash_fwd_kernel_traitsILi128ELi64ELi128ELi4ELb0ELb0EN7cutlass6half_tE19Flash_kernel_traitsILi128ELi64ELi128ELi4ES3_EELb0ELb0ELb0ELb0ELb0ELb0ELb1ELb1EEEvNS_16Flash_fwd_paramsE) ;  /* 0xffffffecd8746950 */ /* 0x002fea0003c3ffff */
[----:B------:R-:W-:Y:S02]  /*1230*/  MOV R3, 0xff800000 ;  /* 0xff80000000037802 */ /* 0x000fe40000000f00 */
[----:B------:R-:W-:-:S03]  /*1240*/  MOV R217, 0x0 ;  /* 0x0000000000d97802 */ /* 0x000fc60000000f00 */
[----:B------:R1:W-:Y:S02]  /*1250*/  ST.E desc[UR4][R8.64+0xe0], R3 ;  /* 0x0000e00308007985 */ /* 0x0003e4000c101904 */
[----:B-1----:R-:W-:Y:S05]  /*1260*/  RET.REL.NODEC R216 `(_ZN5flash24flash_fwd_splitkv_kernelI23Flash_fwd_kernel_traitsILi128ELi64ELi128ELi4ELb0ELb0EN7cutlass6half_tE19Flash_kernel_traitsILi128ELi64ELi128ELi4ES3_EELb0ELb0ELb0ELb0ELb0ELb0ELb1ELb1EEEvNS_16Flash_fwd_paramsE) ;  /* 0xffffffecd8647950 */ /* 0x002fea0003c3ffff */
.L_x_1614:
        /* <DEDUP_REMOVED lines=27> */
[----:B-----5:R-:W2:Y:S01]  /*1420*/  F2I.FTZ.U32.TRUNC.NTZ R9, R8 ;  /* 0x0000000800097305 */ /* 0x020ea2000021f000 */
[----:B-1----:R-:W-:Y:S02]  /*1430*/  IABS R2, R10 ;  /* 0x0000000a00027213 */ /* 0x002fe40000000000 */
[----:B--2---:R-:W-:Y:S01]  /*1440*/  IADD3 R3, PT, PT, RZ, -R9, RZ ;  /* 0x80000009ff037210 */ /* 0x004fe20007ffe0ff */
[----:B------:R-:W-:-:S04]  /*1450*/  IMAD.MOV.U32 R8, RZ, RZ, RZ ;  /* 0x000000ffff087224 */ /* 0x000fc800078e00ff */
[----:B------:R-:W-:Y:S01]  /*1460*/  IMAD R6, R3, R4, RZ ;  /* 0x0000000403067224 */ /* 0x000fe200078e02ff */
[----:B------:R-:W-:-:S03]  /*1470*/  IABS R3, R11 ;  /* 0x0000000b00037213 */ /* 0x000fc60000000000 */
[----:B------:R-:W-:Y:S01]  /*1480*/  IMAD.HI.U32 R6, R9, R6, R8 ;  /* 0x0000000609067227 */ /* 0x000fe200078e0008 */
[----:B------:R-:W-:-:S05]  /*1490*/  IADD3 R2, PT, PT, RZ, -R2, RZ ;  /* 0x80000002ff027210 */ /* 0x000fca0007ffe0ff */
        /* <DEDUP_REMOVED lines=17> */
[----:B------:R-:W2:Y:S04]  /*15b0*/  LD.E.64 R12, desc[UR4][R18.64+0x28] ;  /* 0x00002804120c7980 */ /* 0x000ea8000c101b00 */
[----:B------:R-:W-:-:S06]  /*15c0*/  IMAD.WIDE R2, R8, 0x4, R224 ;  /* 0x0000000408027825 */ /* 0x000fcc00078e02e0 */
[----:B------:R1:W3:Y:S01]  /*15d0*/  LD.E R2, desc[UR4][R2.64] ;  /* 0x0000000402027980 */ /* 0x0002e2000c101900 */
        /* <DEDUP_REMOVED lines=15> */
[----:B------:R-:W-:-:S11]  /*16d0*/  LOP3.LUT R6, R221, R0, RZ, 0x3c, !PT ;  /* 0x00000000dd067212 */ /* 0x000fd600078e3cff */
[----:B------:R-:W-:-:S04]  /*16e0*/  @!P1 IADD3 R4, PT, PT, R4, -R7, RZ ;  /* 0x8000000704049210 */ /* 0x000fc80007ffe0ff */
[----:B------:R-:W-:Y:S01]  /*16f0*/  ISETP.GE.U32.AND P2, PT, R4, R7, PT ;  /* 0x000000070400720c */ /* 0x000fe20003f46070 */
[----:B------:R-:W-:Y:S01]  /*1700*/  IMAD.MOV R8, RZ, RZ, -R8 ;  /* 0x000000ffff087224 */ /* 0x000fe200078e0a08 */
[----:B------:R-:W-:Y:S02]  /*1710*/  @!P1 IADD3 R3, PT, PT, R3, 0x1, RZ ;  /* 0x0000000103039810 */ /* 0x000fe40007ffe0ff */
[----:B------:R-:W-:Y:S02]  /*1720*/  ISETP.GE.AND P0, PT, R6, RZ, PT ;  /* 0x000000ff0600720c */ /* 0x000fe40003f06270 */
[----:B------:R-:W-:Y:S01]  /*1730*/  ISETP.NE.AND P1, PT, R0, RZ, PT ;  /* 0x000000ff0000720c */ /* 0x000fe20003f25270 */
[----:B------:R-:W-:-:S06]  /*1740*/  IMAD R11, R10, R8, R11 ;  /* 0x000000080a0b7224 */ /* 0x000fcc00078e020b */
[----:B------:R-:W-:-:S04]  /*1750*/  @P2 VIADD R3, R3, 0x1 ;  /* 0x0000000103032836 */ /* 0x000fc80000000000 */
[----:B------:R-:W-:Y:S02]  /*1760*/  IMAD.MOV.U32 R9, RZ, RZ, R3 ;  /* 0x000000ffff097224 */ /* 0x000fe400078e0003 */
[----:B------:R-:W-:-:S03]  /*1770*/  IMAD R3, R209, R11, RZ ;  /* 0x0000000bd1037224 */ /* 0x000fc600078e02ff */
[----:B------:R-:W-:Y:S02]  /*1780*/  @!P0 IADD3 R9, PT, PT, -R9, RZ, RZ ;  /* 0x000000ff09098210 */ /* 0x000fe40007ffe1ff */
[----:B------:R-:W-:Y:S02]  /*1790*/  @!P1 LOP3.LUT R9, RZ, R0, RZ, 0x33, !PT ;  /* 0x00000000ff099212 */ /* 0x000fe400078e33ff */
[----:B---3--:R-:W-:Y:S01]  /*17a0*/  SHF.R.S32.HI R7, RZ, 0x1f, R2 ;  /* 0x0000001fff077819 */ /* 0x008fe20000011402 */
[-C--:B------:R-:W-:Y:S02]  /*17b0*/  IMAD R4, R15, R2.reuse, RZ ;  /* 0x000000020f047224 */ /* 0x080fe400078e02ff */
[----:B------:R-:W-:-:S04]  /*17c0*/  IMAD.WIDE.U32 R20, R14, R2, RZ ;  /* 0x000000020e147225 */ /* 0x000fc800078e00ff */
[----:B------:R-:W-:Y:S01]  /*17d0*/  IMAD R4, R14, R7, R4 ;  /* 0x000000070e047224 */ /* 0x000fe200078e0204 */
[----:B------:R-:W-:-:S04]  /*17e0*/  SHF.R.S32.HI R15, RZ, 0x1f, R11 ;  /* 0x0000001fff0f7819 */ /* 0x000fc8000001140b */
[----:B------:R-:W-:Y:S01]  /*17f0*/  IADD3 R21, PT, PT, R21, R4, RZ ;  /* 0x0000000415157210 */ /* 0x000fe20007ffe0ff */
[----:B------:R-:W-:Y:S02]  /*1800*/  IMAD R3, R208, R15, R3 ;  /* 0x0000000fd0037224 */ /* 0x000fe400078e0203 */
[----:B------:R-:W-:Y:S01]  /*1810*/  IMAD.WIDE.U32 R20, R11, R208, R20 ;  /* 0x000000d00b147225 */ /* 0x000fe200078e0014 */
[----:B------:R-:W-:-:S03]  /*1820*/  SHF.R.S32.HI R4, RZ, 0x1f, R9 ;  /* 0x0000001fff047819 */ /* 0x000fc60000011409 */
[----:B------:R-:W-:Y:S02]  /*1830*/  IMAD.IADD R21, R21, 0x1, R3 ;  /* 0x0000000115157824 */ /* 0x000fe400078e0203 */
[----:B------:R-:W-:-:S04]  /*1840*/  IMAD R3, R17, R9, RZ ;  /* 0x0000000911037224 */ /* 0x000fc800078e02ff */
[----:B------:R-:W-:Y:S02]  /*1850*/  IMAD R4, R16, R4, R3 ;  /* 0x0000000410047224 */ /* 0x000fe400078e0203 */
[----:B--2---:R-:W-:Y:S02]  /*1860*/  IMAD R3, R13, R2, RZ ;  /* 0x000000020d037224 */ /* 0x004fe400078e02ff */
        /* <DEDUP_REMOVED lines=8> */
.L_x_1632:
        /* <DEDUP_REMOVED lines=24> */
[----:B------:R-:W-:-:S05]  /*1a70*/  IMAD R4, R8, R11, R4 ;  /* 0x0000000b08047224 */ /* 0x000fca00078e0204 */
[----:B------:R-:W-:Y:S01]  /*1a80*/  ISETP.GT.U32.AND P1, PT, R3, R4, PT ;  /* 0x000000040300720c */ /* 0x000fe20003f24070 */
[-C--:B--2---:R-:W-:Y:S01]  /*1a90*/  @!P2 IMAD R7, R209, R10.reuse, RZ ;  /* 0x0000000ad107a224 */ /* 0x084fe200078e02ff */
[----:B------:R-:W-:Y:S01]  /*1aa0*/  @!P2 SHF.R.S32.HI R2, RZ, 0x1f, R10 ;  /* 0x0000001fff02a819 */ /* 0x000fe2000001140a */
[----:B------:R-:W-:-:S04]  /*1ab0*/  @!P2 IMAD.WIDE.U32 R22, R208, R10, RZ ;  /* 0x0000000ad016a225 */ /* 0x000fc800078e00ff */
[----:B------:R-:W-:-:S06]  /*1ac0*/  @!P2 IMAD R2, R2, R208, R7 ;  /* 0x000000d00202a224 */ /* 0x000fcc00078e0207 */
[----:B------:R-:W-:Y:S01]  /*1ad0*/  @!P1 IMAD.IADD R4, R4, 0x1, -R3 ;  /* 0x0000000104049824 */ /* 0x000fe200078e0a03 */
[----:B------:R-:W-:Y:S01]  /*1ae0*/  @!P2 IADD3 R23, PT, PT, R23, R2, RZ ;  /* 0x000000021717a210 */ /* 0x000fe20007ffe0ff */
[----:B---3-5:R-:W-:Y:S01]  /*1af0*/  @!P2 IMAD R7, R15, R9, RZ ;  /* 0x000000090f07a224 */ /* 0x028fe200078e02ff */
[----:B------:R-:W-:Y:S02]  /*1b00*/  @!P2 SHF.R.S32.HI R2, RZ, 0x1f, R9 ;  /* 0x0000001fff02a819 */ /* 0x000fe40000011409 */
[----:B------:R-:W-:Y:S02]  /*1b10*/  ISETP.GE.U32.AND P5, PT, R4, R3, PT ;  /* 0x000000030400720c */ /* 0x000fe40003fa6070 */
[----:B------:R-:W-:Y:S02]  /*1b20*/  @P2 IADD3 R6, PT, PT, R10, R13, RZ ;  /* 0x0000000d0a062210 */ /* 0x000fe40007ffe0ff */
[----:B------:R-:W-:Y:S01]  /*1b30*/  LOP3.LUT R3, R221, R0, RZ, 0x3c, !PT ;  /* 0x00000000dd037212 */ /* 0x000fe200078e3cff */
[----:B------:R-:W-:Y:S01]  /*1b40*/  @!P2 IMAD R7, R14, R2, R7 ;  /* 0x000000020e07a224 */ /* 0x000fe200078e0207 */
[----:B------:R-:W-:Y:S01]  /*1b50*/  ISETP.NE.AND P3, PT, R0, RZ, PT ;  /* 0x000000ff0000720c */ /* 0x000fe20003f65270 */
[----:B------:R-:W-:Y:S01]  /*1b60*/  @!P2 IMAD.WIDE.U32 R22, R14, R9, R22 ;  /* 0x000000090e16a225 */ /* 0x000fe200078e0016 */
[----:B------:R-:W-:-:S03]  /*1b70*/  ISETP.GE.AND P0, PT, R3, RZ, PT ;  /* 0x000000ff0300720c */ /* 0x000fc60003f06270 */
[-C--:B------:R-:W-:Y:S01]  /*1b80*/  @P2 IMAD.WIDE.U32 R14, R208, R6.reuse, RZ ;  /* 0x00000006d00e2225 */ /* 0x080fe200078e00ff */
[----:B------:R-:W-:Y:S02]  /*1b90*/  LEA R11, R61, 0xffffff80, 0x7 ;  /* 0xffffff803d0b7811 */ /* 0x000fe400078e38ff */
[----:B------:R-:W-:Y:S01]  /*1ba0*/  @!P1 IADD3 R8, PT, PT, R8, 0x1, RZ ;  /* 0x0000000108089810 */ /* 0x000fe20007ffe0ff */
[----:B------:R-:W-:Y:S01]  /*1bb0*/  @P2 IMAD R2, R209, R6, RZ ;  /* 0x00000006d1022224 */ /* 0x000fe200078e02ff */
[----:B------:R-:W-:Y:S02]  /*1bc0*/  @!P2 IADD3 R7, PT, PT, R23, R7, RZ ;  /* 0x000000071707a210 */ /* 0x000fe40007ffe0ff */
[----:B------:R-:W-:Y:S01]  /*1bd0*/  @!P2 MOV R6, R22 ;  /* 0x000000160006a202 */ /* 0x000fe20000000f00 */
[----:B------:R-:W-:Y:S01]  /*1be0*/  @P2 IMAD.IADD R7, R15, 0x1, R2 ;  /* 0x000000010f072824 */ /* 0x000fe200078e0202 */
[----:B------:R-:W-:Y:S01]  /*1bf0*/  @P2 MOV R6, R14 ;  /* 0x0000000e00062202 */ /* 0x000fe20000000f00 */
[----:B------:R-:W-:Y:S01]  /*1c00*/  IMAD R4, R209, R11, RZ ;  /* 0x0000000bd1047224 */ /* 0x000fe200078e02ff */
[----:B------:R-:W-:Y:S01]  /*1c10*/  SHF.R.S32.HI R15, RZ, 0x1f, R11 ;  /* 0x0000001fff0f7819 */ /* 0x000fe2000001140b */
[----:B----4-:R-:W-:Y:S01]  /*1c20*/  @!P2 IMAD R2, R211, R10, RZ ;  /* 0x0000000ad302a224 */ /* 0x010fe200078e02ff */
[----:B------:R-:W-:Y:S01]  /*1c30*/  @!P2 SHF.R.S32.HI R3, RZ, 0x1f, R10 ;  /* 0x0000001fff03a819 */ /* 0x000fe2000001140a */
[----:B------:R-:W-:-:S02]  /*1c40*/  @P5 VIADD R8, R8, 0x1 ;  /* 0x0000000108085836 */ /* 0x000fc40000000000 */
[----:B------:R-:W-:-:S03]  /*1c50*/  IMAD.WIDE.U32 R22, R208, R11, R6 ;  /* 0x0000000bd0167225 */ /* 0x000fc600078e0006 */
[----:B------:R-:W-:Y:S01]  /*1c60*/  @!P0 IADD3 R8, PT, PT, -R8, RZ, RZ ;  /* 0x000000ff08088210 */ /* 0x000fe20007ffe1ff */
[----:B------:R-:W-:Y:S02]  /*1c70*/  IMAD R4, R15, R208, R4 ;  /* 0x000000d00f047224 */ /* 0x000fe400078e0204 */
[----:B------:R-:W-:Y:S02]  /*1c80*/  @!P2 IMAD R2, R3, R210, R2 ;  /* 0x000000d20302a224 */ /* 0x000fe400078e0202 */
[----:B------:R-:W-:Y:S01]  /*1c90*/  @!P2 IMAD.WIDE.U32 R6, R210, R10, RZ ;  /* 0x0000000ad206a225 */ /* 0x000fe200078e00ff */
[----:B------:R-:W-:Y:S02]  /*1ca0*/  @!P3 LOP3.LUT R8, RZ, R0, RZ, 0x33, !PT ;  /* 0x00000000ff08b212 */ /* 0x000fe400078e33ff */
[----:B------:R-:W-:Y:S01]  /*1cb0*/  IADD3 R23, PT, PT, R23, R4, RZ ;  /* 0x0000000417177210 */ /* 0x000fe20007ffe0ff */
[----:B------:R-:W-:Y:S01]  /*1cc0*/  @P2 IMAD.IADD R10, R10, 0x1, R13 ;  /* 0x000000010a0a2824 */ /* 0x000fe200078e020d */
[----:B------:R-:W-:-:S02]  /*1cd0*/  @!P2 IADD3 R13, PT, PT, R7, R2, RZ ;  /* 0x00000002070da210 */ /* 0x000fc40007ffe0ff */
[----:B------:R-:W-:Y:S01]  /*1ce0*/  @!P2 MOV R12, R6 ;  /* 0x00000006000ca202 */ /* 0x000fe20000000f00 */
[-C--:B------:R-:W-:Y:S01]  /*1cf0*/  @!P2 IMAD R2, R21, R9.reuse, RZ ;  /* 0x000000091502a224 */ /* 0x080fe200078e02ff */
[----:B------:R-:W-:Y:S01]  /*1d00*/  @!P2 SHF.R.S32.HI R3, RZ, 0x1f, R9 ;  /* 0x0000001fff03a819 */ /* 0x000fe20000011409 */
[----:B------:R-:W-:Y:S01]  /*1d10*/  IMAD R7, R17, R8, RZ ;  /* 0x0000000811077224 */ /* 0x000fe200078e02ff */
[----:B------:R-:W-:Y:S01]  /*1d20*/  SHF.R.S32.HI R4, RZ, 0x1f, R8 ;  /* 0x0000001fff047819 */ /* 0x000fe20000011408 */
[----:B------:R-:W-:-:S04]  /*1d30*/  @!P2 IMAD.WIDE.U32 R12, R20, R9, R12 ;  /* 0x00000009140ca225 */ /* 0x000fc800078e000c */
[----:B------:R-:W-:Y:S02]  /*1d40*/  @!P2 IMAD R2, R20, R3, R2 ;  /* 0x000000031402a224 */ /* 0x000fe400078e0202 */
[----:B------:R-:W-:-:S04]  /*1d50*/  IMAD.WIDE.U32 R8, R16, R8, R22 ;  /* 0x0000000810087225 */ /* 0x000fc800078e0016 */
[----:B------:R-:W-:Y:S02]  /*1d60*/  IMAD R7, R16, R4, R7 ;  /* 0x0000000410077224 */ /* 0x000fe400078e0207 */
[-C--:B------:R-:W-:Y:S02]  /*1d70*/  @P2 IMAD R6, R211, R10.reuse, RZ ;  /* 0x0000000ad3062224 */ /* 0x080fe400078e02ff */
[----:B------:R-:W-:Y:S01]  /*1d80*/  @P2 IMAD.WIDE.U32 R16, R210, R10, RZ ;  /* 0x0000000ad2102225 */ /* 0x000fe200078e00ff */
[----:B------:R-:W-:-:S03]  /*1d90*/  MOV R4, R8 ;  /* 0x0000000800047202 */ /* 0x000fc60000000f00 */
[----:B------:R-:W-:Y:S01]  /*1da0*/  @!P2 IMAD.IADD R13, R13, 0x1, R2 ;  /* 0x000000010d0da824 */ /* 0x000fe200078e0202 */
[----:B------:R-:W-:Y:S01]  /*1db0*/  @!P2 MOV R2, R12 ;  /* 0x0000000c0002a202 */ /* 0x000fe20000000f00 */
[----:B------:R-:W-:Y:S01]  /*1dc0*/  IMAD.IADD R3, R9, 0x1, R7 ;  /* 0x0000000109037824 */ /* 0x000fe200078e0207 */
[----:B------:R-:W-:Y:S02]  /*1dd0*/  @P2 IADD3 R13, PT, PT, R17, R6, RZ ;  /* 0x00000006110d2210 */ /* 0x000fe40007ffe0ff */
[----:B------:R-:W-:Y:S02]  /*1de0*/  @P2 MOV R2, R16 ;  /* 0x0000001000022202 */ /* 0x000fe40000000f00 */
.L_x_1633:
[----:B------:R-:W-:Y:S05]  /*1df0*/  BSYNC.RECONVERGENT B0 ;  /* 0x0000000000007941 */ /* 0x000fea0003800200 */
.L_x_1631:
        /* <DEDUP_REMOVED lines=26> */
[----:B------:R-:W-:-:S05]  /*1fa0*/  IMAD.SHL.U32 R63, R71, 0x8, RZ ;  /* 0x00000008473f7824 */ /* 0x000fca00078e00ff */
[----:B------:R-:W-:-:S07]  /*1fb0*/  LOP3.LUT R14, R63, 0x38, RZ, 0xc0, !PT ;  /* 0x000000383f0e7812 */ /* 0x000fce00078ec0ff */
[----:B------:R-:W-:Y:S01]  /*1fc0*/  @!P2 IMAD.IADD R21, R21, 0x1, -R16 ;  /* 0x000000011515a824 */ /* 0x000fe200078e0a10 */
[----:B------:R-:W-:-:S04]  /*1fd0*/  IADD3 R28, P1, PT, R14, R2, RZ ;  /* 0x000000020e1c7210 */ /* 0x000fc80007f3e0ff */
[----:B------:R-:W-:Y:S02]  /*1fe0*/  ISETP.GE.U32.AND P3, PT, R21, R16, PT ;  /* 0x000000101500720c */ /* 0x000fe40003f66070 */
[----:B------:R-:W-:Y:S02]  /*1ff0*/  SHF.L.U32 R65, R71, 0x6, RZ ;  /* 0x0000000647417819 */ /* 0x000fe400000006ff */
[----:B------:R-:W-:Y:S01]  /*2000*/  LOP3.LUT R16, R221, R0, RZ, 0x3c, !PT ;  /* 0x00000000dd107212 */ /* 0x000fe200078e3cff */
[----:B------:R-:W-:Y:S01]  /*2010*/  IMAD.SHL.U32 R64, R71, 0x20, RZ ;  /* 0x0000002047407824 */ /* 0x000fe200078e00ff */
[----:B------:R-:W-:Y:S01]  /*2020*/  LOP3.LUT R21, R65, 0x200, RZ, 0xc0, !PT ;  /* 0x0000020041157812 */ /* 0x000fe200078ec0ff */
[----:B------:R-:W-:Y:S01]  /*2030*/  IMAD.X R29, RZ, RZ, R13, P1 ;  /* 0x000000ffff1d7224 */ /* 0x000fe200008e060d */
[----:B------:R-:W-:Y:S02]  /*2040*/  ISETP.GE.AND P1, PT, R16, RZ, PT ;  /* 0x000000ff1000720c */ /* 0x000fe40003f26270 */
[----:B------:R-:W-:Y:S01]  /*2050*/  @!P2 IADD3 R10, PT, PT, R10, 0x1, RZ ;  /* 0x000000010a0aa810 */ /* 0x000fe20007ffe0ff */
[----:B------:R-:W-:Y:S01]  /*2060*/  IMAD R2, R15, R210, RZ ;  /* 0x000000d20f027224 */ /* 0x000fe200078e02ff */
[----:B------:R-:W-:-:S02]  /*2070*/  LOP3.LUT R64, R21, 0x7c00, R64, 0xf8, !PT ;  /* 0x00007c0015407812 */ /* 0x000fc400078ef840 */
[----:B------:R-:W-:Y:S01]  /*2080*/  ISETP.NE.AND P2, PT, R0, RZ, PT ;  /* 0x000000ff0000720c */ /* 0x000fe20003f45270 */
[----:B------:R-:W-:Y:S02]  /*2090*/  @P3 VIADD R10, R10, 0x1 ;  /* 0x000000010a0a3836 */ /* 0x000fe40000000000 */
[C---:B------:R-:W-:Y:S02]  /*20a0*/  IMAD R13, R11.reuse, R211, R2 ;  /* 0x000000d30b0d7224 */ /* 0x040fe400078e0202 */
[----:B------:R-:W-:-:S04]  /*20b0*/  IMAD.WIDE.U32 R28, R11, R210, R28 ;  /* 0x000000d20b1c7225 */ /* 0x000fc800078e001c */
[----:B------:R-:W-:-:S04]  /*20c0*/  IMAD.MOV.U32 R2, RZ, RZ, R10 ;  /* 0x000000ffff027224 */ /* 0x000fc800078e000a */
[----:B------:R-:W-:Y:S01]  /*20d0*/  @!P1 IMAD.MOV R2, RZ, RZ, -R2 ;  /* 0x000000ffff029224 */ /* 0x000fe200078e0a02 */
[----:B------:R-:W-:Y:S01]  /*20e0*/  @!P2 LOP3.LUT R2, RZ, R0, RZ, 0x33, !PT ;  /* 0x00000000ff02a212 */ /* 0x000fe200078e33ff */
[----:B------:R-:W-:Y:S01]  /*20f0*/  IMAD.MOV.U32 R119, RZ, RZ, RZ ;  /* 0x000000ffff777224 */ /* 0x000fe200078e00ff */
[----:B------:R-:W-:Y:S02]  /*2100*/  SHF.R.U32.HI R118, RZ, 0x3, R71 ;  /* 0x00000003ff767819 */ /* 0x000fe40000011647 */
[----:B------:R-:W-:Y:S01]  /*2110*/  SHF.R.S32.HI R0, RZ, 0x1f, R2 ;  /* 0x0000001fff007819 */ /* 0x000fe20000011402 */
[----:B------:R-:W1:Y:S02]  /*2120*/  S2UR UR6, SR_CgaCtaId ;  /* 0x00000000000679c3 */ /* 0x000e640000008800 */
[----:B------:R-:W-:Y:S01]  /*2130*/  IMAD R215, R211, R118, RZ ;  /* 0x00000076d3d77224 */ /* 0x000fe200078e02ff */
[----:B------:R-:W-:-:S04]  /*2140*/  LOP3.LUT R68, R63, 0x1c0, RZ, 0xc0, !PT ;  /* 0x000001c03f447812 */ /* 0x000fc800078ec0ff */
[----:B------:R-:W-:Y:S01]  /*2150*/  LOP3.LUT R68, R68, 0x38, R71, 0xf8, !PT ;  /* 0x0000003844447812 */ /* 0x000fe200078ef847 */
[----:B------:R-:W-:Y:S01]  /*2160*/  UMOV UR7, 0x400 ;  /* 0x0000040000077882 */ /* 0x000fe20000000000 */
[----:B------:R-:W-:Y:S02]  /*2170*/  IMAD R213, R209, R118, RZ ;  /* 0x00000076d1d57224 */ /* 0x000fe400078e02ff */
[----:B------:R-:W-:-:S04]  /*2180*/  LOP3.LUT R68, R68, 0x38, R63, 0x78, !PT ;  /* 0x0000003844447812 */ /* 0x000fc800078e783f */
[----:B------:R-:W-:Y:S01]  /*2190*/  LOP3.LUT R68, R68, 0x1e00, R63, 0xf8, !PT ;  /* 0x00001e0044447812 */ /* 0x000fe200078ef83f */
[----:B-1----:R-:W-:Y:S01]  /*21a0*/  ULEA UR6, UR6, UR7, 0x18 ;  /* 0x0000000706067291 */ /* 0x002fe2000f8ec0ff */
[----:B------:R-:W-:Y:S01]  /*21b0*/  LEA R218, R61, 0xffffff80, 0x7 ;  /* 0xffffff803dda7811 */ /* 0x000fe200078e38ff */
[----:B------:R-:W-:Y:S01]  /*21c0*/  IMAD.SHL.U32 R66, R210, 0x10, RZ ;  /* 0x00000010d2427824 */ /* 0x000fe200078e00ff */
[----:B------:R-:W-:-:S03]  /*21d0*/  SHF.L.U64.HI R70, R208, 0x4, R209 ;  /* 0x00000004d0467819 */ /* 0x000fc600000102d1 */
[----:B------:R-:W-:Y:S02]  /*21e0*/  LEA R68, R68, UR6, 0x1 ;  /* 0x0000000644447c11 */ /* 0x000fe4000f8e08ff */
[----:B------:R-:W-:Y:S02]  /*21f0*/  SHF.L.U32 R69, R208, 0x4, RZ ;  /* 0x00000004d0457819 */ /* 0x000fe400000006ff */
[----:B------:R-:W-:Y:S01]  /*2200*/  SHF.L.U64.HI R67, R210, 0x4, R211 ;  /* 0x00000004d2437819 */ /* 0x000fe200000102d3 */
[----:B--2---:R-:W-:-:S04]  /*2210*/  @P0 IMAD.WIDE.U32 R30, R124, R5, RZ ;  /* 0x000000057c1e0225 */ /* 0x004fc800078e00ff */
[----:B------:R-:W-:Y:S02]  /*2220*/  @P0 IMAD R16, R125, R5, RZ ;  /* 0x000000057d100224 */ /* 0x000fe400078e02ff */
[----:B---3--:R-:W-:-:S04]  /*2230*/  @!P0 IMAD.WIDE.U32 R20, R26, R223, RZ ;  /* 0x000000df1a148225 */ /* 0x008fc800078e00ff */
[----:B------:R-:W-:Y:S02]  /*2240*/  @!P0 IMAD R11, R27, R223, RZ ;  /* 0x000000df1b0b8224 */ /* 0x000fe400078e02ff */
[----:B------:R-:W-:Y:S02]  /*2250*/  @!P0 IMAD.MOV.U32 R5, RZ, RZ, R20 ;  /* 0x000000ffff058224 */ /* 0x000fe400078e0014 */
[----:B------:R-:W-:Y:S01]  /*2260*/  @P0 IMAD.MOV.U32 R5, RZ, RZ, R30 ;  /* 0x000000ffff050224 */ /* 0x000fe200078e001e */
[----:B------:R-:W-:Y:S02]  /*2270*/  @!P0 IADD3 R11, PT, PT, R21, R11, RZ ;  /* 0x0000000b150b8210 */ /* 0x000fe40007ffe0ff */
[----:B------:R-:W-:Y:S02]  /*2280*/  @P0 IADD3 R11, PT, PT, R31, R16, RZ ;  /* 0x000000101f0b0210 */ /* 0x000fe40007ffe0ff */
[C---:B------:R-:W-:Y:S02]  /*2290*/  IADD3 R10, P1, PT, R14.reuse, R5, RZ ;  /* 0x000000050e0a7210 */ /* 0x040fe40007f3e0ff */
[----:B------:R-:W-:Y:S01]  /*22a0*/  IADD3 R27, PT, PT, R29, R13, RZ ;  /* 0x0000000d1d1b7210 */ /* 0x000fe20007ffe0ff */
[----:B------:R-:W-:Y:S01]  /*22b0*/  IMAD R5, R23, R221, RZ ;  /* 0x000000dd17057224 */ /* 0x000fe200078e02ff */
[----:B------:R-:W-:Y:S01]  /*22c0*/  SHF.R.S32.HI R13, RZ, 0x1f, R221 ;  /* 0x0000001fff0d7819 */ /* 0x000fe200000114dd */
[----:B------:R-:W-:Y:S01]  /*22d0*/  IMAD.X R11, RZ, RZ, R11, P1 ;  /* 0x000000ffff0b7224 */ /* 0x000fe200008e060b */
[----:B------:R-:W-:Y:S01]  /*22e0*/  IADD3 R20, P0, PT, R14, R4, RZ ;  /* 0x000000040e147210 */ /* 0x000fe20007f1e0ff */
[----:B------:R-:W-:-:S02]  /*22f0*/  IMAD.MOV.U32 R26, RZ, RZ, R28 ;  /* 0x000000ffff1a7224 */ /* 0x000fc400078e001c */
[----:B------:R-:W-:Y:S02]  /*2300*/  IMAD R21, R25, R2, RZ ;  /* 0x0000000219157224 */ /* 0x000fe400078e02ff */
[----:B------:R-:W-:Y:S02]  /*2310*/  IMAD R5, R22, R13, R5 ;  /* 0x0000000d16057224 */ /* 0x000fe400078e0205 */
[----:B------:R-:W-:-:S04]  /*2320*/  IMAD.WIDE.U32 R10, R221, R22, R10 ;  /* 0x00000016dd0a7225 */ /* 0x000fc800078e000a */
[----:B------:R-:W-:Y:S01]  /*2330*/  IMAD.WIDE.U32 R22, R217, 0x40, R118 ;  /* 0x00000040d9167825 */ /* 0x000fe200078e0076 */
[----:B------:R-:W-:-:S03]  /*2340*/  IADD3 R11, PT, PT, R11, R5, RZ ;  /* 0x000000050b0b7210 */ /* 0x000fc60007ffe0ff */
[----:B------:R-:W-:-:S04]  /*2350*/  IMAD.WIDE.U32 R26, R2, R24, R26 ;  /* 0x00000018021a7225 */ /* 0x000fc800078e001a */
[----:B------:R-:W-:Y:S02]  /*2360*/  IMAD R24, R0, R24, R21 ;  /* 0x0000001800187224 */ /* 0x000fe400078e0215 */
[----:B------:R-:W-:Y:S01]  /*2370*/  IMAD.X R21, RZ, RZ, R3, P0 ;  /* 0x000000ffff157224 */ /* 0x000fe200000e0603 */
[----:B------:R-:W-:Y:S01]  /*2380*/  SHF.R.S32.HI R3, RZ, 0x1f, R74 ;  /* 0x0000001fff037819 */ /* 0x000fe2000001144a */
[----:B------:R-:W-:Y:S02]  /*2390*/  IMAD R5, R23, R124, RZ ;  /* 0x0000007c17057224 */ /* 0x000fe400078e02ff */
[----:B------:R-:W-:Y:S01]  /*23a0*/  IMAD.IADD R27, R27, 0x1, R24 ;  /* 0x000000011b1b7824 */ /* 0x000fe200078e0218 */
[----:B------:R-:W-:Y:S01]  /*23b0*/  LEA.HI R3, R3, R74, RZ, 0x7 ;  /* 0x0000004a03037211 */ /* 0x000fe200078f38ff */
[C---:B------:R-:W-:Y:S02]  /*23c0*/  IMAD R5, R22.reuse, R125, R5 ;  /* 0x0000007d16057224 */ /* 0x040fe400078e0205 */
[----:B------:R-:W-:Y:S01]  /*23d0*/  IMAD.WIDE.U32 R22, R22, R124, R10 ;  /* 0x0000007c16167225 */ /* 0x000fe200078e000a */
[----:B------:R-:W-:-:S03]  /*23e0*/  SHF.R.S32.HI R3, RZ, 0x7, R3 ;  /* 0x00000007ff037819 */ /* 0x000fc60000011403 */
[----:B------:R-:W-:Y:S01]  /*23f0*/  IMAD.WIDE.U32 R10, R118, R210, R26 ;  /* 0x000000d2760a7225 */ /* 0x000fe200078e001a */
[----:B------:R-:W-:-:S03]  /*2400*/  VIMNMX R72, PT, PT, R206, R3, !PT ;  /* 0x00000003ce487248 */ /* 0x000fc60007fe0100 */
[----:B------:R-:W-:Y:S01]  /*2410*/  IMAD.IADD R215, R11, 0x1, R215 ;  /* 0x000000010bd77824 */ /* 0x000fe200078e02d7 */
[----:B----4-:R-:W-:-:S04]  /*2420*/  LEA R214, P0, R10, R6, 0x1 ;  /* 0x000000060ad67211 */ /* 0x010fc800078008ff */
[----:B------:R-:W-:Y:S02]  /*2430*/  LEA.HI.X R215, R10, R7, R215, 0x1, P0 ;  /* 0x000000070ad77211 */ /* 0x000fe400000f0cd7 */
[----:B------:R-:W-:Y:S01]  /*2440*/  ISETP.GT.AND P0, PT, R61, R72, PT ;  /* 0x000000483d00720c */ /* 0x000fe20003f04270 */
[----:B------:R-:W-:Y:S01]  /*2450*/  IMAD.WIDE.U32 R20, R118, R208, R20 ;  /* 0x000000d076147225 */ /* 0x000fe200078e0014 */
[----:B------:R-:W-:-:S03]  /*2460*/  LEA R116, P2, R22, R18, 0x1 ;  /* 0x0000001216747211 */ /* 0x000fc600078408ff */
[----:B------:R-:W-:Y:S01]  /*2470*/  IMAD.IADD R5, R23, 0x1, R5 ;  /* 0x0000000117057824 */ /* 0x000fe200078e0205 */
[----:B------:R-:W-:Y:S02]  /*2480*/  IADD3 R213, PT, PT, R21, R213, RZ ;  /* 0x000000d515d57210 */ /* 0x000fe40007ffe0ff */
[----:B------:R-:W-:Y:S02]  /*2490*/  LEA R212, P1, R20, R8, 0x1 ;  /* 0x0000000814d47211 */ /* 0x000fe400078208ff */
[----:B------:R-:W-:Y:S02]  /*24a0*/  LEA.HI.X R117, R22, R19, R5, 0x1, P2 ;  /* 0x0000001316757211 */ /* 0x000fe400010f0c05 */
[----:B------:R-:W-:Y:S02]  /*24b0*/  LEA.HI.X R213, R20, R9, R213, 0x1, P1 ;  /* 0x0000000914d57211 */ /* 0x000fe400008f0cd5 */
[----:B------:R-:W-:Y:S02]  /*24c0*/  LEA.HI R12, R12, R12, RZ, 0x1 ;  /* 0x0000000c0c0c7211 */ /* 0x000fe400078f08ff */
[----:B------:R-:W-:Y:S01]  /*24d0*/  LOP3.LUT R11, R14, 0x40, RZ, 0xfc, !PT ;  /* 0x000000400e0b7812 */ /* 0x000fe200078efcff */
[----:B------:R-:W-:Y:S06]  /*24e0*/  @!P0 BRA `(.L_x_1634) ;  /* 0x000000bc002c8947 */ /* 0x000fec0003800000 */
[----:B------:R-:W2:Y:S04]  /*24f0*/  LD.E.64 R30, desc[UR4][R132.64+0x120] ;  /* 0x00012004841e7980 */ /* 0x000ea8000c101b00 */
[----:B------:R-:W3:Y:S04]  /*2500*/  LD.E.64 R22, desc[UR4][R132.64+0x118] ;  /* 0x0001180484167980 */ /* 0x000ee8000c101b00 */
[----:B------:R-:W4:Y:S04]  /*2510*/  LD.E.64 R122, desc[UR4][R132.64+0x128] ;  /* 0x00012804847a7980 */ /* 0x000f28000c101b00 */
[----:B------:R-:W4:Y:S04]  /*2520*/  LD.E.64 R120, desc[UR4][R132.64+0x130] ;  /* 0x0001300484787980 */ /* 0x000f28000c101b00 */
[----:B------:R-:W4:Y:S04]  /*2530*/  LD.E.64 R26, desc[UR4][R132.64+0x140] ;  /* 0x00014004841a7980 */ /* 0x000f28000c101b00 */
[----:B------:R-:W4:Y:S04]  /*2540*/  LD.E.64 R24, desc[UR4][R132.64+0x138] ;  /* 0x0001380484187980 */ /* 0x000f28000c101b00 */
[----:B------:R-:W4:Y:S04]  /*2550*/  LD.E.64 R20, desc[UR4][R132.64+0x110] ;  /* 0x0001100484147980 */ /* 0x000f28000c101b00 */
[----:B------:R-:W4:Y:S04]  /*2560*/  LD.E.64 R18, desc[UR4][R132.64+0x108] ;  /* 0x0001080484127980 */ /* 0x000f28000c101b00 */
[----:B------:R-:W4:Y:S04]  /*2570*/  LD.E.64 R6, desc[UR4][R132.64+0x150] ;  /* 0x0001500484067980 */ /* 0x000f28000c101b00 */
[----:B------:R-:W4:Y:S01]  /*2580*/  LD.E.64 R4, desc[UR4][R132.64+0x148] ;  /* 0x0001480484047980 */ /* 0x000f22000c101b00 */
[----:B------:R-:W-:-:S02]  /*2590*/  MOV R15, RZ ;  /* 0x000000ff000f7202 */ /* 0x000fc40000000f00 */
[----:B------:R-:W-:Y:S01]  /*25a0*/  SHF.R.S32.HI R9, RZ, 0x1f, R218 ;  /* 0x0000001fff097819 */ /* 0x000fe200000114da */
[----:B-----5:R-:W-:Y:S01]  /*25b0*/  IMAD.IADD R17, R218, 0x1, R17 ;  /* 0x00000001da117824 */ /* 0x020fe200078e0211 */
[----:B------:R-:W-:-:S05]  /*25c0*/  SHF.R.S32.HI R12, RZ, 0x1, R12 ;  /* 0x00000001ff0c7819 */ /* 0x000fca000001140c */
[----:B------:R-:W-:Y:S01]  /*25d0*/  IMAD R17, R17, R12, RZ ;  /* 0x0000000c11117224 */ /* 0x000fe200078e02ff */
[C---:B------:R-:W-:Y:S01]  /*25e0*/  SHF.L.U32 R115, R12.reuse, 0x4, RZ ;  /* 0x000000040c737819 */ /* 0x040fe200000006ff */
[C---:B------:R-:W-:Y:S01]  /*25f0*/  IMAD R106, R12.reuse, 0x30, RZ ;  /* 0x000000300c6a7824 */ /* 0x040fe200078e02ff */
[C---:B------:R-:W-:Y:S01]  /*2600*/  SHF.L.U32 R101, R12.reuse, 0x6, RZ ;  /* 0x000000060c657819 */ /* 0x040fe200000006ff */
[C---:B------:R-:W-:Y:S02]  /*2610*/  IMAD R105, R12.reuse, 0x50, RZ ;  /* 0x000000500c697824 */ /* 0x040fe400078e02ff */
[C---:B------:R-:W-:Y:S02]  /*2620*/  IMAD R104, R12.reuse, 0x60, RZ ;  /* 0x000000600c687824 */ /* 0x040fe400078e02ff */
[C---:B------:R-:W-:Y:S02]  /*2630*/  IMAD R103, R12.reuse, 0x70, RZ ;  /* 0x000000700c677824 */ /* 0x040fe400078e02ff */
[----:B------:R-:W-:Y:S01]  /*2640*/  IMAD.SHL.U32 R102, R12, 0x20, RZ ;  /* 0x000000200c667824 */ /* 0x000fe200078e00ff */
[C---:B------:R-:W-:Y:S01]  /*2650*/  IADD3 R112, PT, PT, R118.reuse, 0x20, RZ ;  /* 0x0000002076707810 */ /* 0x040fe20007ffe0ff */
[C---:B------:R-:W-:Y:S01]  /*2660*/  VIADD R113, R118.reuse, 0x10 ;  /* 0x0000001076717836 */ /* 0x040fe20000000000 */
[C---:B------:R-:W-:Y:S01]  /*2670*/  IADD3 R110, PT, PT, R118.reuse, 0x40, RZ ;  /* 0x00000040766e7810 */ /* 0x040fe20007ffe0ff */
[C---:B------:R-:W-:Y:S01]  /*2680*/  VIADD R111, R118.reuse, 0x30 ;  /* 0x00000030766f7836 */ /* 0x040fe20000000000 */
[C---:B------:R-:W-:Y:S01]  /*2690*/  IADD3 R108, PT, PT, R118.reuse, 0x60, RZ ;  /* 0x00000060766c7810 */ /* 0x040fe20007ffe0ff */
[C---:B------:R-:W-:Y:S01]  /*26a0*/  VIADD R109, R118.reuse, 0x50 ;  /* 0x00000050766d7836 */ /* 0x040fe20000000000 */
[----:B------:R-:W-:Y:S01]  /*26b0*/  MOV R98, R218 ;  /* 0x000000da00627202 */ /* 0x000fe20000000f00 */
        /* <DEDUP_REMOVED lines=9> */
[----:B------:R-:W-:-:S02]  /*2750*/  SHF.R.S32.HI R95, RZ, 0x1f, R102 ;  /* 0x0000001fff5f7819 */ /* 0x000fc40000011466 */
[----:B------:R-:W-:Y:S02]  /*2760*/  SHF.R.S32.HI R94, RZ, 0x1f, R106 ;  /* 0x0000001fff5e7819 */ /* 0x000fe4000001146a */
        /* <DEDUP_REMOVED lines=8> */
[----:B------:R-:W-:-:S04]  /*27f0*/  IMAD R3, R23, R223, RZ ;  /* 0x000000df17037224 */ /* 0x000fc800078e02ff */
[----:B------:R-:W-:Y:S02]  /*2800*/  IMAD.IADD R29, R29, 0x1, R3 ;  /* 0x000000011d1d7824 */ /* 0x000fe400078e0203 */
[----:B----4-:R-:W-:Y:S02]  /*2810*/  IMAD R3, R123, R218, RZ ;  /* 0x000000da7b037224 */ /* 0x010fe400078e02ff */
[----:B------:R-:W-:-:S04]  /*2820*/  IMAD.WIDE.U32 R28, R218, R122, R28 ;  /* 0x0000007ada1c7225 */ /* 0x000fc800078e001c */
[-C--:B------:R-:W-:Y:S02]  /*2830*/  IMAD R3, R122, R9.reuse, R3 ;  /* 0x000000097a037224 */ /* 0x080fe400078e0203 */
[----:B------:R-:W-:Y:S02]  /*2840*/  IMAD R8, R121, R218, RZ ;  /* 0x000000da79087224 */ /* 0x000fe400078e02ff */
[-C--:B------:R-:W-:Y:S02]  /*2850*/  IMAD R13, R27, R2.reuse, RZ ;  /* 0x000000021b0d7224 */ /* 0x080fe400078e02ff */
[----:B------:R-:W-:Y:S02]  /*2860*/  IMAD.IADD R29, R29, 0x1, R3 ;  /* 0x000000011d1d7824 */ /* 0x000fe400078e0203 */
[----:B------:R-:W-:Y:S02]  /*2870*/  IMAD R3, R25, R2, RZ ;  /* 0x0000000219037224 */ /* 0x000fe400078e02ff */
[----:B------:R-:W-:-:S02]  /*2880*/  IMAD R8, R120, R9, R8 ;  /* 0x0000000978087224 */ /* 0x000fc400078e0208 */
[----:B------:R-:W-:-:S04]  /*2890*/  IMAD.WIDE.U32 R30, R218, R120, R30 ;  /* 0x00000078da1e7225 */ /* 0x000fc800078e001e */
[-C--:B------:R-:W-:Y:S02]  /*28a0*/  IMAD R22, R26, R0.reuse, R13 ;  /* 0x000000001a167224 */ /* 0x080fe400078e020d */
[----:B------:R-:W-:Y:S01]  /*28b0*/  IMAD R0, R24, R0, R3 ;  /* 0x0000000018007224 */ /* 0x000fe200078e0203 */
[----:B------:R-:W-:Y:S02]  /*28c0*/  SHF.L.U32 R3, R71, 0x2, RZ ;  /* 0x0000000247037819 */ /* 0x000fe400000006ff */
[----:B------:R-:W-:Y:S01]  /*28d0*/  IADD3 R31, PT, PT, R31, R8, RZ ;  /* 0x000000081f1f7210 */ /* 0x000fe20007ffe0ff */
[----:B------:R-:W-:Y:S01]  /*28e0*/  IMAD.WIDE.U32 R24, R2, R24, R28 ;  /* 0x0000001802187225 */ /* 0x000fe200078e001c */
[----:B------:R-:W-:Y:S02]  /*28f0*/  SHF.R.S32.HI R9, RZ, 0x1f, R74 ;  /* 0x0000001fff097819 */ /* 0x000fe4000001144a */
[----:B------:R-:W-:Y:S02]  /*2900*/  IADD3 R13, P0, PT, -R74, R118, RZ ;  /* 0x000000764a0d7210 */ /* 0x000fe40007f1e1ff */
[----:B------:R-:W-:Y:S01]  /*2910*/  LOP3.LUT R3, R3, 0x1c, RZ, 0xc0, !PT ;  /* 0x0000001c03037812 */ /* 0x000fe200078ec0ff */
[----:B------:R-:W-:Y:S01]  /*2920*/  IMAD.WIDE.U32 R26, R2, R26, R30 ;  /* 0x0000001a021a7225 */ /* 0x000fe200078e001e */
[----:B------:R-:W-:-:S03]  /*2930*/  IADD3.X R9, PT, PT, RZ, ~R9, RZ, P0, !PT ;  /* 0x80000009ff097210 */ /* 0x000fc600007fe4ff */
[CC--:B------:R-:W-:Y:S02]  /*2940*/  IMAD R2, R118.reuse, R12.reuse, R14 ;  /* 0x0000000c76027224 */ /* 0x0c0fe400078e020e */
[----:B------:R-:W-:Y:S02]  /*2950*/  IMAD.IADD R25, R25, 0x1, R0 ;  /* 0x0000000119197824 */ /* 0x000fe400078e0200 */
[----:B------:R-:W-:Y:S01]  /*2960*/  IMAD R0, R118, R12, R3 ;  /* 0x0000000c76007224 */ /* 0x000fe200078e0203 */
[----:B------:R-:W-:Y:S01]  /*2970*/  IADD3 R23, PT, PT, R27, R22, RZ ;  /* 0x000000161b177210 */ /* 0x000fe20007ffe0ff */
[----:B------:R-:W-:Y:S01]  /*2980*/  IMAD R73, R9, R120, RZ ;  /* 0x0000007809497224 */ /* 0x000fe200078e02ff */
[----:B------:R-:W-:Y:S02]  /*2990*/  MOV R22, R26 ;  /* 0x0000001a00167202 */ /* 0x000fe40000000f00 */
[----:B------:R-:W-:Y:S02]  /*29a0*/  SHF.R.S32.HI R3, RZ, 0x1f, R17 ;  /* 0x0000001fff037819 */ /* 0x000fe40000011411 */
[----:B------:R-:W-:Y:S01]  /*29b0*/  IADD3 R82, P0, PT, R17, R2, RZ ;  /* 0x0000000211527210 */ /* 0x000fe20007f1e0ff */
[----:B------:R-:W-:Y:S01]  /*29c0*/  IMAD R9, R9, R122, RZ ;  /* 0x0000007a09097224 */ /* 0x000fe200078e02ff */
[----:B------:R-:W-:Y:S01]  /*29d0*/  IADD3 R16, P1, PT, R17, R0, RZ ;  /* 0x0000000011107210 */ /* 0x000fe20007f3e0ff */
[----:B------:R-:W-:Y:S01]  /*29e0*/  IMAD R73, R121, R13, R73 ;  /* 0x0000000d79497224 */ /* 0x000fe200078e0249 */
[----:B------:R-:W-:Y:S01]  /*29f0*/  LEA.HI.X.SX32 R77, R2, R3, 0x1, P0 ;  /* 0x00000003024d7211 */ /* 0x000fe200000f0eff */
[----:B------:R-:W-:Y:S01]  /*2a00*/  IMAD.WIDE.U32 R22, R120, R13, R22 ;  /* 0x0000000d78167225 */ /* 0x000fe200078e0016 */
[----:B------:R-:W-:-:S03]  /*2a10*/  LEA.HI.X.SX32 R3, R0, R3, 0x1, P1 ;  /* 0x0000000300037211 */ /* 0x000fc600008f0eff */
[-C--:B------:R-:W-:Y:S02]  /*2a20*/  IMAD R9, R123, R13.reuse, R9 ;  /* 0x0000000d7b097224 */ /* 0x080fe400078e0209 */
[----:B------:R-:W-:Y:S01]  /*2a30*/  IMAD.WIDE.U32 R24, R122, R13, R24 ;  /* 0x0000000d7a187225 */ /* 0x000fe200078e0018 */
[C---:B------:R-:W-:Y:S02]  /*2a40*/  SHF.L.U64.HI R77, R82.reuse, 0x1, R77 ;  /* 0x00000001524d7819 */ /* 0x040fe4000001024d */
[----:B------:R-:W-:Y:S01]  /*2a50*/  IADD3 R73, PT, PT, R23, R73, RZ ;  /* 0x0000004917497210 */ /* 0x000fe20007ffe0ff */
[----:B------:R-:W-:Y:S01]  /*2a60*/  IMAD.SHL.U32 R82, R82, 0x2, RZ ;  /* 0x0000000252527824 */ /* 0x000fe200078e00ff */
[----:B------:R-:W-:Y:S01]  /*2a70*/  LEA R78, P1, R22, R20, 0x1 ;  /* 0x00000014164e7211 */ /* 0x000fe200078208ff */
[----:B------:R-:W-:Y:S01]  /*2a80*/  IMAD.IADD R9, R25, 0x1, R9 ;  /* 0x0000000119097824 */ /* 0x000fe200078e0209 */
[----:B------:R-:W-:Y:S02]  /*2a90*/  SHF.L.U64.HI R0, R16, 0x1, R3 ;  /* 0x0000000110007819 */ /* 0x000fe40000010203 */
[----:B------:R-:W-:-:S02]  /*2aa0*/  LEA R10, P0, R24, R18, 0x1 ;  /* 0x00000012180a7211 */ /* 0x000fc400078008ff */
[----:B------:R-:W-:Y:S02]  /*2ab0*/  SHF.L.U32 R16, R16, 0x1, RZ ;  /* 0x0000000110107819 */ /* 0x000fe400000006ff */
[----:B------:R-:W-:Y:S02]  /*2ac0*/  LEA.HI.X R73, R22, R21, R73, 0x1, P1 ;  /* 0x0000001516497211 */ /* 0x000fe400008f0c49 */
[----:B------:R-:W-:Y:S02]  /*2ad0*/  IADD3 R80, P3, PT, R6, R82, RZ ;  /* 0x0000005206507210 */ /* 0x000fe40007f7e0ff */
[----:B------:R-:W-:Y:S02]  /*2ae0*/  LEA.HI.X R9, R24, R19, R9, 0x1, P0 ;  /* 0x0000001318097211 */ /* 0x000fe400000f0c09 */
[----:B------:R-:W-:Y:S02]  /*2af0*/  IADD3 R54, P1, PT, R6, R16, RZ ;  /* 0x0000001006367210 */ /* 0x000fe40007f3e0ff */
[----:B------:R-:W-:-:S02]  /*2b00*/  IADD3 R82, P2, PT, R4, R82, RZ ;  /* 0x0000005204527210 */ /* 0x000fc40007f5e0ff */
[----:B------:R-:W-:Y:S01]  /*2b10*/  IADD3 R16, P0, PT, R4, R16, RZ ;  /* 0x0000001004107210 */ /* 0x000fe20007f1e0ff */
[C-C-:B------:R-:W-:Y:S01]  /*2b20*/  IMAD.X R75, R7.reuse, 0x1, R77.reuse, P3 ;  /* 0x00000001074b7824 */ /* 0x140fe200018e064d */
[-C--:B------:R-:W-:Y:S01]  /*2b30*/  IADD3.X R55, PT, PT, R7, R0.reuse, RZ, P1, !PT ;  /* 0x0000000007377210 */ /* 0x080fe20000ffe4ff */
[C---:B------:R-:W-:Y:S01]  /*2b40*/  IMAD.X R77, R5.reuse, 0x1, R77, P2 ;  /* 0x00000001054d7824 */ /* 0x040fe200010e064d */
[----:B------:R-:W-:Y:S02]  /*2b50*/  IADD3.X R17, PT, PT, R5, R0, RZ, P0, !PT ;  /* 0x0000000005117210 */ /* 0x000fe400007fe4ff */
[C---:B------:R-:W-:Y:S02]  /*2b60*/  SHF.L.U64.HI R88, R122.reuse, 0x4, R123 ;  /* 0x000000047a587819 */ /* 0x040fe4000001027b */
[----:B------:R-:W-:-:S07]  /*2b70*/  SHF.L.U32 R89, R122, 0x4, RZ ;  /* 0x000000047a597819 */ /* 0x000fce00000006ff */
.L_x_1735:
        /* <DEDUP_REMOVED lines=21> */
.L_x_1636:
[----:B------:R-:W-:Y:S05]  /*2cd0*/  BSYNC.RECONVERGENT B0 ;  /* 0x0000000000007941 */ /* 0x000fea0003800200 */
.L_x_1635:
[----:B------:R-:W-:Y:S04]  /*2ce0*/  BSSY.RECONVERGENT B0, `(.L_x_1637) ;  /* 0x000000c000007945 */ /* 0x000fe80003800200 */
[----:B------:R-:W-:Y:S05]  /*2cf0*/  @P3 BRA `(.L_x_1638) ;  /* 0x0000000000283947 */ /* 0x000fea0003800000 */
[----:B------:R-:W-:Y:S02]  /*2d00*/  ISETP.GE.AND P2, PT, R14, R220, PT ;  /* 0x000000dc0e00720c */ /* 0x000fe40003f46270 */
[----:B------:R-:W-:Y:S02]  /*2d10*/  LEA R18, P1, R120, R78, 0x5 ;  /* 0x0000004e78127211 */ /* 0x000fe400078228ff */
        /* <DEDUP_REMOVED lines=8> */
.L_x_1638:
[----:B------:R-:W-:Y:S05]  /*2da0*/  BSYNC.RECONVERGENT B0 ;  /* 0x0000000000007941 */ /* 0x000fea0003800200 */
.L_x_1637:
        /* <DEDUP_REMOVED lines=12> */
.L_x_1640:
[----:B------:R-:W-:Y:S05]  /*2e70*/  BSYNC.RECONVERGENT B0 ;  /* 0x0000000000007941 */ /* 0x000fea0003800200 */
.L_x_1639:
[-C--:B------:R-:W-:Y:S01]  /*2e80*/  ISETP.GE.AND P1, PT, R111, R100.reuse, !P4 ;  /* 0x000000646f00720c */ /* 0x080fe20006726270 */
        /* <DEDUP_REMOVED lines=18> */
.L_x_1642:
[----:B------:R-:W-:Y:S05]  /*2fb0*/  BSYNC.RECONVERGENT B0 ;  /* 0x0000000000007941 */ /* 0x000fea0003800200 */
.L_x_1641:
        /* <DEDUP_REMOVED lines=15> */
.L_x_1644:
[----:B------:R-:W-:Y:S05]  /*30b0*/  BSYNC.RECONVERGENT B0 ;  /* 0x0000000000007941 */ /* 0x000fea0003800200 */
.L_x_1643:
[-C--:B------:R-:W-:Y:S01]  /*30c0*/  ISETP.GE.AND P5, PT, R109, R100.reuse, !P5 ;  /* 0x000000646d00720c */ /* 0x080fe20006fa6270 */
[----:B------:R-:W-:Y:S01]  /*30d0*/  BSSY.RECONVERGENT B0, `(.L_x_1645) ;  /* 0x0000012000007945 */ /* 0x000fe20003800200 */
[C---:B------:R-:W-:Y:S04]  /*30e0*/  ISETP.GE.AND P4, PT, R108.reuse, R99, PT ;  /* 0x000000636c00720c */ /* 0x040fe80003f86270 */
[----:B------:R-:W-:Y:S07]  /*30f0*/  ISETP.GE.AND P4, PT, R108, R100, !P4 ;  /* 0x000000646c00720c */ /* 0x000fee0006786270 */
[----:B------:R-:W-:Y:S05]  /*3100*/  @!P5 BRA `(.L_x_1646) ;  /* 0x000000000038d947 */ /* 0x000fea0003800000 */
[----:B------:R-:W-:Y:S01]  /*3110*/  MOV R79, R73 ;  /* 0x00000049004f7202 */ /* 0x000fe20000000f00 */
[----:B------:R-:W-:Y:S01]  /*3120*/  IMAD R0, R121, 0xa0, RZ ;  /* 0x000000a079007824 */ /* 0x000fe200078e02ff */
[----:B------:R-:W-:Y:S01]  /*3130*/  ISETP.GE.AND P1, PT, R14, R220, PT ;  /* 0x000000dc0e00720c */ /* 0x000fe20003f26270 */
        /* <DEDUP_REMOVED lines=11> */
.L_x_1646:
[----:B------:R-:W-:Y:S05]  /*31f0*/  BSYNC.RECONVERGENT B0 ;  /* 0x0000000000007941 */ /* 0x000fea0003800200 */
.L_x_1645:
[C---:B------:R-:W-:Y:S01]  /*3200*/  ISETP.GE.AND P3, PT, R107.reuse, R99, PT ;  /* 0x000000636b00720c */ /* 0x040fe20003f66270 */
[----:B------:R-:W-:Y:S03]  /*3210*/  BSSY.RECONVERGENT B0, `(.L_x_1647) ;  /* 0x0000012000007945 */ /* 0x000fe60003800200 */
[----:B------:R-:W-:Y:S01]  /*3220*/  ISETP.GE.AND P3, PT, R107, R100, !P3 ;  /* 0x000000646b00720c */ /* 0x000fe20005f66270 */
[----:B------:R-:W-:Y:S01]  /*3230*/  @!UPT UIADD3 URZ, UPT, UPT, URZ, URZ, URZ ;  /* 0x000000fffffff290 */ /* 0x000fe2000fffe0ff */
[----:B------:R-:W-:Y:S11]  /*3240*/  @!P4 BRA `(.L_x_1648) ;  /* 0x000000000038c947 */ /* 0x000ff60003800000 */
        /* <DEDUP_REMOVED lines=14> */
.L_x_1648:
[----:B------:R-:W-:Y:S05]  /*3330*/  BSYNC.RECONVERGENT B0 ;  /* 0x0000000000007941 */ /* 0x000fea0003800200 */
.L_x_1647:
[----:B------:R-:W-:Y:S04]  /*3340*/  BSSY.RECONVERGENT B0, `(.L_x_1649) ;  /* 0x0000010000007945 */ /* 0x000fe80003800200 */
        /* <DEDUP_REMOVED lines=15> */
.L_x_1650:
[----:B------:R-:W-:Y:S05]  /*3440*/  BSYNC.RECONVERGENT B0 ;  /* 0x0000000000007941 */ /* 0x000fea0003800200 */
.L_x_1649:
        /* <DEDUP_REMOVED lines=21> */
[--C-:B------:R-:W-:Y:S05]  /*35a0*/  @!P0 IMAD.MOV.U32 R8, RZ, RZ, R10.reuse ;  /* 0x000000ffff088224 */ /* 0x100fea00078e000a */
[----:B------:R-:W2:Y:S04]  /*35b0*/  @!P0 LD.E.128 R20, desc[UR4][R8.64] ;  /* 0x0000000408148980 */ /* 0x000ea8000c101d00 */
[----:B--2---:R1:W-:Y:S01]  /*35c0*/  @!P0 ST.E.128 desc[UR4][R84.64], R20 ;  /* 0x0000001454008985 */ /* 0x0043e2000c101d04 */
[----:B------:R-:W-:Y:S11]  /*35d0*/  ISETP.GE.AND P0, PT, R11, R220, PT ;  /* 0x000000dc0b00720c */ /* 0x000ff60003f06270 */
[----:B------:R-:W-:Y:S02]  /*35e0*/  @!UPT UIADD3 URZ, UPT, UPT, URZ, URZ, URZ ;  /* 0x000000fffffff290 */ /* 0x000fe4000fffe0ff */
[----:B------:R-:W-:Y:S05]  /*35f0*/  @!P0 IMAD.MOV.U32 R8, RZ, RZ, R10 ;  /* 0x000000ffff088224 */ /* 0x000fea00078e000a */
[----:B------:R-:W2:Y:S04]  /*3600*/  @!P0 LD.E.128 R4, desc[UR4][R8.64+0x80] ;  /* 0x0000800408048980 */ /* 0x000ea8000c101d00 */
[----:B--2---:R1:W-:Y:S02]  /*3610*/  @!P0 ST.E.128 desc[UR4][R84.64+0x80], R4 ;  /* 0x0000800454008985 */ /* 0x0043e4000c101d04 */
.L_x_1654:
[----:B------:R-:W-:Y:S05]  /*3620*/  BSYNC.RECONVERGENT B0 ;  /* 0x0000000000007941 */ /* 0x000fea0003800200 */
.L_x_1653:
        /* <DEDUP_REMOVED lines=16> */
.L_x_1656:
[----:B------:R-:W-:Y:S05]  /*3730*/  BSYNC.RECONVERGENT B0 ;  /* 0x0000000000007941 */ /* 0x000fea0003800200 */
.L_x_1655:
        /* <DEDUP_REMOVED lines=16> */
.L_x_1658:
[----:B------:R-:W-:Y:S05]  /*3840*/  BSYNC.RECONVERGENT B0 ;  /* 0x0000000000007941 */ /* 0x000fea0003800200 */
.L_x_1657:
[----:B------:R-:W-:Y:S01]  /*3850*/  ISETP.NE.AND P0, PT, R83, RZ, PT ;  /* 0x000000ff5300720c */ /* 0x000fe20003f05270 */
[----:B------:R-:W-:Y:S11]  /*3860*/  BSSY.RECONVERGENT B0, `(.L_x_1659) ;  /* 0x0000010000007945 */ /* 0x000ff60003800200 */
[----:B------:R-:W-:Y:S01]  /*3870*/  @!UPT UIADD3 URZ, UPT, UPT, URZ, URZ, URZ ;  /* 0x000000fffffff290 */ /* 0x000fe2000fffe0ff */
[----:B------:R-:W-:Y:S05]  /*3880*/  @!P0 BRA `(.L_x_1660) ;  /* 0x0000000000348947 */ /* 0x000fea0003800000 */
        /* <DEDUP_REMOVED lines=13> */
.L_x_1660:
[----:B------:R-:W-:Y:S05]  /*3960*/  BSYNC.RECONVERGENT B0 ;  /* 0x0000000000007941 */ /* 0x000fea0003800200 */
.L_x_1659:
        /* <DEDUP_REMOVED lines=12> */
.L_x_1662:
[----:B------:R-:W-:Y:S05]  /*3a30*/  BSYNC.RECONVERGENT B0 ;  /* 0x0000000000007941 */ /* 0x000fea0003800200 */
.L_x_1661:
[----:B------:R-:W-:Y:S04]  /*3a40*/  BSSY.RECONVERGENT B0, `(.L_x_1663) ;  /* 0x000000f000007945 */ /* 0x000fe80003800200 */
[----:B------:R-:W-:Y:S05]  /*3a50*/  @!P5 BRA `(.L_x_1664) ;  /* 0x000000000034d947 */ /* 0x000fea0003800000 */
[----:B------:R-:W-:Y:S01]  /*3a60*/  MOV R8, R10 ;  /* 0x0000000a00087202 */ /* 0x000fe20000000f00 */
[----:B------:R-:W-:Y:S01]  /*3a70*/  IMAD R0, R123, 0xa0, RZ ;  /* 0x000000a07b007824 */ /* 0x000fe200078e02ff */
[-C--:B------:R-:W-:Y:S01]  /*3a80*/  ISETP.GE.AND P1, PT, R14, R220.reuse, PT ;  /* 0x000000dc0e00720c */ /* 0x080fe20003f26270 */
[----:B-1234-:R-:W-:Y:S01]  /*3a90*/  IMAD.WIDE.U32 R2, R208, 0xa0, R84 ;  /* 0x000000a0d0027825 */ /* 0x01efe200078e0054 */
[----:B------:R-:W-:Y:S03]  /*3aa0*/  ISETP.GE.AND P0, PT, R11, R220, PT ;  /* 0x000000dc0b00720c */ /* 0x000fe60003f06270 */
[----:B------:R-:W-:Y:S05]  /*3ab0*/  IMAD.WIDE.U32 R18, R122, 0xa0, R8 ;  /* 0x000000a07a127825 */ /* 0x000fea00078e0008 */
[----:B------:R-:W-:Y:S01]  /*3ac0*/  IADD3 R19, PT, PT, R19, R0, RZ ;  /* 0x0000000013137210 */ /* 0x000fe20007ffe0ff */
[----:B------:R-:W-:Y:S04]  /*3ad0*/  IMAD R0, R209, 0xa0, RZ ;  /* 0x000000a0d1007824 */ /* 0x000fe800078e02ff */
[----:B------:R-:W2:Y:S01]  /*3ae0*/  @!P1 LD.E.128 R20, desc[UR4][R18.64] ;  /* 0x0000000412149980 */ /* 0x000ea2000c101d00 */
[----:B------:R-:W-:Y:S05]  /*3af0*/  IADD3 R3, PT, PT, R3, R0, RZ ;  /* 0x0000000003037210 */ /* 0x000fea0007ffe0ff */
[----:B--2---:R1:W-:Y:S04]  /*3b00*/  @!P1 ST.E.128 desc[UR4][R2.64], R20 ;  /* 0x0000001402009985 */ /* 0x0043e8000c101d04 */
[----:B------:R-:W2:Y:S04]  /*3b10*/  @!P0 LD.E.128 R4, desc[UR4][R18.64+0x80] ;  /* 0x0000800412048980 */ /* 0x000ea8000c101d00 */
[----:B--2---:R1:W-:Y:S02]  /*3b20*/  @!P0 ST.E.128 desc[UR4][R2.64+0x80], R4 ;  /* 0x0000800402008985 */ /* 0x0043e4000c101d04 */
.L_x_1664:
[----:B------:R-:W-:Y:S05]  /*3b30*/  BSYNC.RECONVERGENT B0 ;  /* 0x0000000000007941 */ /* 0x000fea0003800200 */
.L_x_1663:
        /* <DEDUP_REMOVED lines=15> */
.L_x_1666:
[----:B------:R-:W-:Y:S05]  /*3c30*/  BSYNC.RECONVERGENT B0 ;  /* 0x0000000000007941 */ /* 0x000fea0003800200 */
.L_x_1665:
[----:B------:R-:W-:Y:S05]  /*3c40*/  @!P3 BRA `(.L_x_1667) ;  /* 0x0000009c00b4b947 */ /* 0x000fea0003800000 */
[----:B------:R-:W-:Y:S01]  /*3c50*/  IMAD R0, R123, 0xe0, RZ ;  /* 0x000000e07b007824 */ /* 0x000fe200078e02ff */
[----:B------:R-:W-:Y:S01]  /*3c60*/  MOV R8, R10 ;  /* 0x0000000a00087202 */ /* 0x000fe20000000f00 */
[----:B-1234-:R-:W-:Y:S01]  /*3c70*/  IMAD.WIDE.U32 R2, R208, 0xe0, R84 ;  /* 0x000000e0d0027825 */ /* 0x01efe200078e0054 */
[----:B------:R-:W-:Y:S03]  /*3c80*/  ISETP.GE.AND P0, PT, R14, R220, PT ;  /* 0x000000dc0e00720c */ /* 0x000fe60003f06270 */
        /* <DEDUP_REMOVED lines=12> */
.L_x_1652:
        /* <DEDUP_REMOVED lines=13> */
[----:B------:R-:W-:Y:S02]  /*3e20*/  ISETP.GE.AND P0, PT, R14, R13, PT ;  /* 0x0000000d0e00720c */ /* 0x000fe40003f06270 */
[----:B------:R-:W-:Y:S05]  /*3e30*/  MOV R8, R10 ;  /* 0x0000000a00087202 */ /* 0x000fea0000000f00 */
[----:B------:R-:W2:Y:S08]  /*3e40*/  LD.E.128 R20, desc[UR4][R8.64] ;  /* 0x0000000408147980 */ /* 0x000eb0000c101d00 */
        /* <DEDUP_REMOVED lines=18> */
[--C-:B------:R-:W-:Y:S02]  /*3f70*/  @!P0 HADD2.F32 R5, -RZ, R7.reuse.H0_H0 ;  /* 0x20000007ff058230 */ /* 0x100fe40000004100 */
[C---:B------:R-:W-:Y:S01]  /*3f80*/  @!P0 FMUL.FTZ R2, R25.reuse, R6 ;  /* 0x0000000619028220 */ /* 0x040fe20000410000 */
[----:B------:R-:W-:Y:S02]  /*3f90*/  @!P0 HADD2.F32 R27, -RZ, R18.H0_H0 ;  /* 0x20000012ff1b8230 */ /* 0x000fe40000004100 */
[----:B------:R-:W-:Y:S01]  /*3fa0*/  @!P0 FMUL.FTZ R35, R25, R29 ;  /* 0x0000001d19238220 */ /* 0x000fe20000410000 */
[----:B------:R-:W-:Y:S01]  /*3fb0*/  @!P0 F2FP.F16.F32.PACK_AB R33, R0, R33 ;  /* 0x000000210021823e */ /* 0x000fe200000000ff */
[--C-:B------:R-:W-:Y:S02]  /*3fc0*/  @!P0 HADD2.F32 R26, -RZ, R24.reuse.H1_H1 ;  /* 0x30000018ff1a8230 */ /* 0x100fe40000004100 */
        /* <DEDUP_REMOVED lines=23> */
.L_x_1672:
[----:B------:R-:W-:Y:S05]  /*4140*/  BSYNC.RECONVERGENT B0 ;  /* 0x0000000000007941 */ /* 0x000fea0003800200 */
.L_x_1671:
[----:B------:R-:W-:Y:S11]  /*4150*/  ISETP.GE.AND P0, PT, R11, R42, PT ;  /* 0x0000002a0b00720c */ /* 0x000ff60003f06270 */
[----:B------:R-:W-:Y:S02]  /*4160*/  @!UPT UIADD3 URZ, UPT, UPT, URZ, URZ, URZ ;  /* 0x000000fffffff290 */ /* 0x000fe4000fffe0ff */
[----:B------:R-:W-:Y:S05]  /*4170*/  @P0 BRA `(.L_x_1670) ;  /* 0x0000000000c80947 */ /* 0x000fea0003800000 */
[----:B------:R-:W-:Y:S02]  /*4180*/  ISETP.GE.AND P0, PT, R11, R13, PT ;  /* 0x0000000d0b00720c */ /* 0x000fe40003f06270 */
[----:B------:R-:W-:Y:S05]  /*4190*/  MOV R8, R10 ;  /* 0x0000000a00087202 */ /* 0x000fea0000000f00 */
[----:B--2---:R-:W2:Y:S08]  /*41a0*/  LD.E.128 R20, desc[UR4][R8.64+0x80] ;  /* 0x0000800408147980 */ /* 0x004eb0000c101d00 */
        /* <DEDUP_REMOVED lines=47> */
.L_x_1670:
[----:B------:R-:W-:Y:S05]  /*44a0*/  BSYNC.RECONVERGENT B1 ;  /* 0x0000000000017941 */ /* 0x000fea0003800200 */
.L_x_1669:
        /* <DEDUP_REMOVED lines=67> */
.L_x_1676:
[----:B------:R-:W-:Y:S05]  /*48e0*/  BSYNC.RECONVERGENT B0 ;  /* 0x0000000000007941 */ /* 0x000fea0003800200 */
.L_x_1675:
        /* <DEDUP_REMOVED lines=53> */
.L_x_1674:
[----:B------:R-:W-:Y:S05]  /*4c40*/  BSYNC.RECONVERGENT B1 ;  /* 0x0000000000017941 */ /* 0x000fea0003800200 */
.L_x_1673:
        /* <DEDUP_REMOVED lines=66> */
.L_x_1680:
[----:B------:R-:W-:Y:S05]  /*5070*/  BSYNC.RECONVERGENT B0 ;  /* 0x0000000000007941 */ /* 0x000fea0003800200 */
.L_x_1679:
        /* <DEDUP_REMOVED lines=53> */
.L_x_1678:
[----:B------:R-:W-:Y:S05]  /*53d0*/  BSYNC.RECONVERGENT B1 ;  /* 0x0000000000017941 */ /* 0x000fea0003800200 */
.L_x_1677:
[----:B------:R-:W-:Y:S01]  /*53e0*/  ISETP.NE.AND P0, PT, R83, RZ, PT ;  /* 0x000000ff5300720c */ /* 0x000fe20003f05270 */
[----:B------:R-:W-:Y:S11]  /*53f0*/  BSSY.RECONVERGENT B1, `(.L_x_1681) ;  /* 0x0000078000017945 */ /* 0x000ff60003800200 */
[----:B------:R-:W-:Y:S01]  /*5400*/  @!UPT UIADD3 URZ, UPT, UPT, URZ, URZ, URZ ;  /* 0x000000fffffff290 */ /* 0x000fe2000fffe0ff */
[----:B------:R-:W-:Y:S05]  /*5410*/  @!P0 BRA `(.L_x_1682) ;  /* 0x0000000400d48947 */ /* 0x000fea0003800000 */
[----:B------:R-:W-:Y:S01]  /*5420*/  IMAD.MOV.U32 R8, RZ, RZ, R10 ;  /* 0x000000ffff087224 */ /* 0x000fe200078e000a */
[C---:B------:R-:W-:Y:S01]  /*5430*/  LEA R26, P0, R12.reuse, R6, 0x6 ;  /* 0x000000060c1a7211 */ /* 0x040fe200078030ff */
[----:B------:R-:W-:Y:S01]  /*5440*/  IMAD R5, R123, 0x60, RZ ;  /* 0x000000607b057824 */ /* 0x000fe200078e02ff */
[----:B------:R-:W-:Y:S01]  /*5450*/  LEA R40, P1, R12, R38, 0x6 ;  /* 0x000000260c287211 */ /* 0x000fe200078230ff */
[----:B------:R-:W-:Y:S01]  /*5460*/  IMAD.WIDE.U32 R50, R122, 0x60, R8 ;  /* 0x000000607a327825 */ /* 0x000fe200078e0008 */
[----:B------:R-:W-:Y:S01]  /*5470*/  LEA.HI.X.SX32 R27, R12, R7, 0x6, P0 ;  /* 0x000000070c1b7211 */ /* 0x000fe200000f36ff */
[----:B------:R-:W-:Y:S01]  /*5480*/  BSSY.RECONVERGENT B0, `(.L_x_1683) ;  /* 0x000003b000007945 */ /* 0x000fe20003800200 */
[-C--:B-----5:R-:W-:Y:S01]  /*5490*/  ISETP.GE.AND P0, PT, R14, R42.reuse, PT ;  /* 0x0000002a0e00720c */ /* 0x0a0fe20003f06270 */
[----:B------:R-:W-:Y:S01]  /*54a0*/  IMAD R3, R209, 0x60, RZ ;  /* 0x00000060d1037824 */ /* 0x000fe200078e02ff */
[----:B------:R-:W-:Y:S01]  /*54b0*/  LEA.HI.X.SX32 R41, R12, R39, 0x6, P1 ;  /* 0x000000270c297211 */ /* 0x000fe200008f36ff */
[----:B--2---:R-:W-:Y:S01]  /*54c0*/  IMAD.WIDE.U32 R44, R208, 0x60, R84 ;  /* 0x00000060d02c7825 */ /* 0x004fe200078e0054 */
[----:B------:R-:W-:Y:S02]  /*54d0*/  ISETP.GE.AND P1, PT, R11, R42, PT ;  /* 0x0000002a0b00720c */ /* 0x000fe40003f26270 */
[----:B------:R-:W-:Y:S01]  /*54e0*/  IADD3 R51, PT, PT, R51, R5, RZ ;  /* 0x0000000533337210 */ /* 0x000fe20007ffe0ff */
        /* <DEDUP_REMOVED lines=52> */
.L_x_1684:
[----:B------:R-:W-:Y:S05]  /*5830*/  BSYNC.RECONVERGENT B0 ;  /* 0x0000000000007941 */ /* 0x000fea0003800200 */
.L_x_1683:
        /* <DEDUP_REMOVED lines=51> */
.L_x_1682:
[----:B------:R-:W-:Y:S05]  /*5b70*/  BSYNC.RECONVERGENT B1 ;  /* 0x0000000000017941 */ /* 0x000fea0003800200 */
.L_x_1681:
        /* <DEDUP_REMOVED lines=62> */
.L_x_1688:
[----:B------:R-:W-:Y:S05]  /*5f60*/  BSYNC.RECONVERGENT B0 ;  /* 0x0000000000007941 */ /* 0x000fea0003800200 */
.L_x_1687:
        /* <DEDUP_REMOVED lines=51> */
.L_x_1686:
[----:B------:R-:W-:Y:S05]  /*62a0*/  BSYNC.RECONVERGENT B1 ;  /* 0x0000000000017941 */ /* 0x000fea0003800200 */
.L_x_1685:
[----:B------:R-:W-:Y:S04]  /*62b0*/  BSSY.RECONVERGENT B1, `(.L_x_1689) ;  /* 0x0000077000017945 */ /* 0x000fe80003800200 */
[----:B------:R-:W-:Y:S05]  /*62c0*/  @!P5 BRA `(.L_x_1690) ;  /* 0x0000000400d4d947 */ /* 0x000fea0003800000 */
[----:B------:R-:W-:Y:S01]  /*62d0*/  IMAD.MOV.U32 R8, RZ, RZ, R10 ;  /* 0x000000ffff087224 */ /* 0x000fe200078e000a */
[----:B-----5:R-:W-:Y:S01]  /*62e0*/  ISETP.GE.AND P6, PT, R14, R42, PT ;  /* 0x0000002a0e00720c */ /* 0x020fe20003fc6270 */
[----:B------:R-:W-:Y:S01]  /*62f0*/  IMAD R5, R123, 0xa0, RZ ;  /* 0x000000a07b057824 */ /* 0x000fe200078e02ff */
[----:B------:R-:W-:Y:S01]  /*6300*/  LEA R26, P5, R12, R6, 0x7 ;  /* 0x000000060c1a7211 */ /* 0x000fe200078a38ff */
[----:B------:R-:W-:Y:S01]  /*6310*/  IMAD.WIDE.U32 R50, R122, 0xa0, R8 ;  /* 0x000000a07a327825 */ /* 0x000fe200078e0008 */
[----:B------:R-:W-:Y:S01]  /*6320*/  LEA R40, P0, R12, R38, 0x7 ;  /* 0x000000260c287211 */ /* 0x000fe200078038ff */
[----:B------:R-:W-:Y:S01]  /*6330*/  BSSY.RECONVERGENT B0, `(.L_x_1691) ;  /* 0x000003b000007945 */ /* 0x000fe20003800200 */
[----:B------:R-:W-:Y:S01]  /*6340*/  ISETP.GE.AND P1, PT, R11, R42, PT ;  /* 0x0000002a0b00720c */ /* 0x000fe20003f26270 */
[----:B------:R-:W-:Y:S01]  /*6350*/  IMAD R3, R209, 0xa0, RZ ;  /* 0x000000a0d1037824 */ /* 0x000fe200078e02ff */
[----:B------:R-:W-:Y:S01]  /*6360*/  IADD3 R51, PT, PT, R51, R5, RZ ;  /* 0x0000000533337210 */ /* 0x000fe20007ffe0ff */
[----:B--2---:R-:W-:Y:S01]  /*6370*/  IMAD.WIDE.U32 R44, R208, 0xa0, R84 ;  /* 0x000000a0d02c7825 */ /* 0x004fe200078e0054 */
[C---:B------:R-:W-:Y:S02]  /*6380*/  LEA.HI.X.SX32 R27, R12.reuse, R7, 0x7, P5 ;  /* 0x000000070c1b7211 */ /* 0x040fe400028f3eff */
[----:B------:R-:W-:Y:S01]  /*6390*/  LEA.HI.X.SX32 R41, R12, R39, 0x7, P0 ;  /* 0x000000270c297211 */ /* 0x000fe200000f3eff */
        /* <DEDUP_REMOVED lines=52> */
.L_x_1692:
[----:B------:R-:W-:Y:S05]  /*66e0*/  BSYNC.RECONVERGENT B0 ;  /* 0x0000000000007941 */ /* 0x000fea0003800200 */
.L_x_1691:
        /* <DEDUP_REMOVED lines=51> */
.L_x_1690:
[----:B------:R-:W-:Y:S05]  /*6a20*/  BSYNC.RECONVERGENT B1 ;  /* 0x0000000000017941 */ /* 0x000fea0003800200 */
.L_x_1689:
[----:B------:R-:W-:Y:S04]  /*6a30*/  BSSY.RECONVERGENT B1, `(.L_x_1693) ;  /* 0x0000075000017945 */ /* 0x000fe80003800200 */
[----:B------:R-:W-:Y:S05]  /*6a40*/  @!P4 BRA `(.L_x_1694) ;  /* 0x0000000400ccc947 */ /* 0x000fea0003800000 */
[----:B------:R-:W-:Y:S01]  /*6a50*/  IMAD R5, R123, 0xc0, RZ ;  /* 0x000000c07b057824 */ /* 0x000fe200078e02ff */
[----:B-----5:R-:W-:Y:S01]  /*6a60*/  ISETP.GE.AND P0, PT, R14, R42, PT ;  /* 0x0000002a0e00720c */ /* 0x020fe20003f06270 */
[----:B------:R-:W-:Y:S01]  /*6a70*/  IMAD R3, R209, 0xc0, RZ ;  /* 0x000000c0d1037824 */ /* 0x000fe200078e02ff */
[----:B------:R-:W-:Y:S01]  /*6a80*/  MOV R8, R10 ;  /* 0x0000000a00087202 */ /* 0x000fe20000000f00 */
[----:B--2---:R-:W-:Y:S01]  /*6a90*/  IMAD.WIDE.U32 R44, R208, 0xc0, R84 ;  /* 0x000000c0d02c7825 */ /* 0x004fe200078e0054 */
[----:B------:R-:W-:Y:S01]  /*6aa0*/  BSSY.RECONVERGENT B0, `(.L_x_1695) ;  /* 0x000003a000007945 */ /* 0x000fe20003800200 */
[----:B------:R-:W-:Y:S02]  /*6ab0*/  ISETP.GE.AND P1, PT, R11, R42, PT ;  /* 0x0000002a0b00720c */ /* 0x000fe40003f26270 */
[----:B------:R-:W-:Y:S01]  /*6ac0*/  IMAD.WIDE.U32 R50, R122, 0xc0, R8 ;  /* 0x000000c07a327825 */ /* 0x000fe200078e0008 */
        /* <DEDUP_REMOVED lines=55> */
.L_x_1696:
[----:B------:R-:W-:Y:S05]  /*6e40*/  BSYNC.RECONVERGENT B0 ;  /* 0x0000000000007941 */ /* 0x000fea0003800200 */
.L_x_1695:
        /* <DEDUP_REMOVED lines=51> */
.L_x_1694:
[----:B------:R-:W-:Y:S05]  /*7180*/  BSYNC.RECONVERGENT B1 ;  /* 0x0000000000017941 */ /* 0x000fea0003800200 */
.L_x_1693:
[----:B------:R-:W-:Y:S04]  /*7190*/  BSSY.RECONVERGENT B1, `(.L_x_1697) ;  /* 0x0000075000017945 */ /* 0x000fe80003800200 */
[----:B------:R-:W-:Y:S05]  /*71a0*/  @!P3 BRA `(.L_x_1698) ;  /* 0x0000000400ccb947 */ /* 0x000fea0003800000 */
[----:B------:R-:W-:Y:S01]  /*71b0*/  IMAD R5, R123, 0xe0, RZ ;  /* 0x000000e07b057824 */ /* 0x000fe200078e02ff */
[----:B-----5:R-:W-:Y:S01]  /*71c0*/  ISETP.GE.AND P0, PT, R14, R42, PT ;  /* 0x0000002a0e00720c */ /* 0x020fe20003f06270 */
[----:B------:R-:W-:Y:S01]  /*71d0*/  IMAD R3, R209, 0xe0, RZ ;  /* 0x000000e0d1037824 */ /* 0x000fe200078e02ff */
[----:B------:R-:W-:Y:S01]  /*71e0*/  MOV R8, R10 ;  /* 0x0000000a00087202 */ /* 0x000fe20000000f00 */
[----:B--2-4-:R-:W-:Y:S01]  /*71f0*/  IMAD.WIDE.U32 R36, R208, 0xe0, R84 ;  /* 0x000000e0d0247825 */ /* 0x014fe200078e0054 */
        /* <DEDUP_REMOVED lines=58> */
.L_x_1700:
[----:B------:R-:W-:Y:S05]  /*75a0*/  BSYNC.RECONVERGENT B0 ;  /* 0x0000000000007941 */ /* 0x000fea0003800200 */
.L_x_1699:
        /* <DEDUP_REMOVED lines=51> */
.L_x_1698:
[----:B------:R-:W-:Y:S05]  /*78e0*/  BSYNC.RECONVERGENT B1 ;  /* 0x0000000000017941 */ /* 0x000fea0003800200 */
.L_x_1697:
[----:B------:R-:W3:Y:S02]  /*78f0*/  LD.E R3, desc[UR4][R132.64+0xd0] ;  /* 0x0000d00484037980 */ /* 0x000ee4000c101900 */
[----:B---3--:R-:W-:Y:S05]  /*7900*/  IMAD.U32 R3, R3, -0x40, RZ ;  /* 0xffffffc003037824 */ /* 0x008fea00078e00ff */
[C---:B------:R-:W-:Y:S02]  /*7910*/  LEA R16, P1, R3.reuse, R16, 0x1 ;  /* 0x0000001003107211 */ /* 0x040fe400078208ff */
[C---:B------:R-:W-:Y:S02]  /*7920*/  LEA R54, P0, R3.reuse, R54, 0x1 ;  /* 0x0000003603367211 */ /* 0x040fe400078008ff */
[C---:B------:R-:W-:Y:S02]  /*7930*/  LEA.HI.X.SX32 R17, R3.reuse, R17, 0x1, P1 ;  /* 0x0000001103117211 */ /* 0x040fe400008f0eff */
[----:B------:R-:W-:Y:S01]  /*7940*/  LEA.HI.X.SX32 R55, R3, R55, 0x1, P0 ;  /* 0x0000003703377211 */ /* 0x000fe200000f0eff */
[----:B------:R-:W-:Y:S05]  /*7950*/  BRA `(.L_x_1667) ;  /* 0x0000006000707947 */ /* 0x000fea0003800000 */
.L_x_1668:
        /* <DEDUP_REMOVED lines=12> */
[----:B------:R-:W-:Y:S02]  /*7a20*/  ISETP.GE.AND P0, PT, R14, R13, PT ;  /* 0x0000000d0e00720c */ /* 0x000fe40003f06270 */
[----:B------:R-:W-:Y:S05]  /*7a30*/  MOV R8, R10 ;  /* 0x0000000a00087202 */ /* 0x000fea0000000f00 */
[----:B------:R-:W2:Y:S06]  /*7a40*/  LD.E.128 R56, desc[UR4][R8.64] ;  /* 0x0000000408387980 */ /* 0x000eac000c101d00 */
        /* <DEDUP_REMOVED lines=84> */
.L_x_1704:
[----:B------:R-:W-:Y:S05]  /*7f90*/  BSYNC.RECONVERGENT B0 ;  /* 0x0000000000007941 */ /* 0x000fea0003800200 */
.L_x_1703:
[----:B------:R-:W-:Y:S11]  /*7fa0*/  ISETP.GE.AND P0, PT, R11, R81, PT ;  /* 0x000000510b00720c */ /* 0x000ff60003f06270 */
[----:B------:R-:W-:Y:S02]  /*7fb0*/  @!UPT UIADD3 URZ, UPT, UPT, URZ, URZ, URZ ;  /* 0x000000fffffff290 */ /* 0x000fe4000fffe0ff */
[----:B------:R-:W-:Y:S05]  /*7fc0*/  @P0 BRA `(.L_x_1702) ;  /* 0x0000000400640947 */ /* 0x000fea0003800000 */
[----:B------:R-:W-:Y:S02]  /*7fd0*/  ISETP.GE.AND P0, PT, R11, R13, PT ;  /* 0x0000000d0b00720c */ /* 0x000fe40003f06270 */
[----:B------:R-:W-:Y:S05]  /*7fe0*/  MOV R8, R10 ;  /* 0x0000000a00087202 */ /* 0x000fea0000000f00 */
[----:B--2---:R-:W2:Y:S06]  /*7ff0*/  LD.E.128 R56, desc[UR4][R8.64+0x80] ;  /* 0x0000800408387980 */ /* 0x004eac000c101d00 */
        /* <DEDUP_REMOVED lines=86> */
.L_x_1702:
[----:B------:R-:W-:Y:S05]  /*8560*/  BSYNC.RECONVERGENT B1 ;  /* 0x0000000000017941 */ /* 0x000fea0003800200 */
.L_x_1701:
        /* <DEDUP_REMOVED lines=101> */
.L_x_1708:
[----:B------:R-:W-:Y:S05]  /*8bc0*/  BSYNC.RECONVERGENT B0 ;  /* 0x0000000000007941 */ /* 0x000fea0003800200 */
.L_x_1707:
        /* <DEDUP_REMOVED lines=92> */
.L_x_1706:
[----:B------:R-:W-:Y:S05]  /*9190*/  BSYNC.RECONVERGENT B1 ;  /* 0x0000000000017941 */ /* 0x000fea0003800200 */
.L_x_1705:
        /* <DEDUP_REMOVED lines=101> */
.L_x_1712:
[----:B------:R-:W-:Y:S05]  /*97f0*/  BSYNC.RECONVERGENT B0 ;  /* 0x0000000000007941 */ /* 0x000fea0003800200 */
.L_x_1711:
        /* <DEDUP_REMOVED lines=92> */
.L_x_1710:
[----:B------:R-:W-:Y:S05]  /*9dc0*/  BSYNC.RECONVERGENT B1 ;  /* 0x0000000000017941 */ /* 0x000fea0003800200 */
.L_x_1709:
[----:B------:R-:W-:Y:S01]  /*9dd0*/  ISETP.NE.AND P0, PT, R83, RZ, PT ;  /* 0x000000ff5300720c */ /* 0x000fe20003f05270 */
[----:B------:R-:W-:Y:S11]  /*9de0*/  BSSY.RECONVERGENT B1, `(.L_x_1713) ;  /* 0x00000c3000017945 */ /* 0x000ff60003800200 */
[----:B------:R-:W-:Y:S01]  /*9df0*/  @!UPT UIADD3 URZ, UPT, UPT, URZ, URZ, URZ ;  /* 0x000000fffffff290 */ /* 0x000fe2000fffe0ff */
[----:B------:R-:W-:Y:S05]  /*9e00*/  @!P0 BRA `(.L_x_1714) ;  /* 0x0000000c00008947 */ /* 0x000fea0003800000 */
[----:B------:R-:W-:Y:S01]  /*9e10*/  IMAD R5, R123, 0x60, RZ ;  /* 0x000000607b057824 */ /* 0x000fe200078e02ff */
[----:B-----5:R-:W-:Y:S01]  /*9e20*/  ISETP.GE.AND P0, PT, R14, R81, PT ;  /* 0x000000510e00720c */ /* 0x020fe20003f06270 */
[----:B------:R-:W-:Y:S01]  /*9e30*/  IMAD R3, R209, 0x60, RZ ;  /* 0x00000060d1037824 */ /* 0x000fe200078e02ff */
[----:B------:R-:W-:Y:S01]  /*9e40*/  MOV R8, R10 ;  /* 0x0000000a00087202 */ /* 0x000fe20000000f00 */
[----:B--2---:R-:W-:Y:S01]  /*9e50*/  IMAD.WIDE.U32 R126, R208, 0x60, R84 ;  /* 0x00000060d07e7825 */ /* 0x004fe200078e0054 */
[----:B------:R-:W-:Y:S03]  /*9e60*/  BSSY.RECONVERGENT B0, `(.L_x_1715) ;  /* 0x000005e000007945 */ /* 0x000fe60003800200 */
[----:B------:R-:W-:Y:S01]  /*9e70*/  IMAD.WIDE.U32 R22, R122, 0x60, R8 ;  /* 0x000000607a167825 */ /* 0x000fe200078e0008 */
        /* <DEDUP_REMOVED lines=92> */
.L_x_1716:
[----:B------:R-:W-:Y:S05]  /*a440*/  BSYNC.RECONVERGENT B0 ;  /* 0x0000000000007941 */ /* 0x000fea0003800200 */
.L_x_1715:
        /* <DEDUP_REMOVED lines=92> */
.L_x_1714:
[----:B------:R-:W-:Y:S05]  /*aa10*/  BSYNC.RECONVERGENT B1 ;  /* 0x0000000000017941 */ /* 0x000fea0003800200 */
.L_x_1713:
[----:B------:R-:W-:Y:S04]  /*aa20*/  BSSY.RECONVERGENT B1, `(.L_x_1717) ;  /* 0x00000bf000017945 */ /* 0x000fe80003800200 */
[----:B------:R-:W-:Y:S05]  /*aa30*/  @!P6 BRA `(.L_x_1718) ;  /* 0x0000000800f4e947 */ /* 0x000fea0003800000 */
        /* <DEDUP_REMOVED lines=96> */
.L_x_1720:
[----:B------:R-:W-:Y:S05]  /*b040*/  BSYNC.RECONVERGENT B0 ;  /* 0x0000000000007941 */ /* 0x000fea0003800200 */
.L_x_1719:
        /* <DEDUP_REMOVED lines=92> */
.L_x_1718:
[----:B------:R-:W-:Y:S05]  /*b610*/  BSYNC.RECONVERGENT B1 ;  /* 0x0000000000017941 */ /* 0x000fea0003800200 */
.L_x_1717:
[----:B------:R-:W-:Y:S04]  /*b620*/  BSSY.RECONVERGENT B1, `(.L_x_1721) ;  /* 0x00000c2000017945 */ /* 0x000fe80003800200 */
        /* <DEDUP_REMOVED lines=100> */
.L_x_1724:
[----:B------:R-:W-:Y:S05]  /*bc70*/  BSYNC.RECONVERGENT B0 ;  /* 0x0000000000007941 */ /* 0x000fea0003800200 */
.L_x_1723:
        /* <DEDUP_REMOVED lines=92> */
.L_x_1722:
[----:B------:R-:W-:Y:S05]  /*c240*/  BSYNC.RECONVERGENT B1 ;  /* 0x0000000000017941 */ /* 0x000fea0003800200 */
.L_x_1721:
[----:B------:R-:W-:Y:S04]  /*c250*/  BSSY.RECONVERGENT B1, `(.L_x_1725) ;  /* 0x00000c2000017945 */ /* 0x000fe80003800200 */
[----:B------:R-:W-:Y:S05]  /*c260*/  @!P4 BRA `(.L_x_1726) ;  /* 0x0000000c0000c947 */ /* 0x000fea0003800000 */
[----:B------:R-:W-:Y:S01]  /*c270*/  IMAD R5, R123, 0xc0, RZ ;  /* 0x000000c07b057824 */ /* 0x000fe200078e02ff */
[----:B-----5:R-:W-:Y:S01]  /*c280*/  ISETP.GE.AND P0, PT, R14, R81, PT ;  /* 0x000000510e00720c */ /* 0x020fe20003f06270 */
[----:B------:R-:W-:Y:S01]  /*c290*/  IMAD R3, R209, 0xc0, RZ ;  /* 0x000000c0d1037824 */ /* 0x000fe200078e02ff */
[----:B------:R-:W-:Y:S01]  /*c2a0*/  MOV R8, R10 ;  /* 0x0000000a00087202 */ /* 0x000fe20000000f00 */
[----:B------:R-:W-:Y:S01]  /*c2b0*/  IMAD.WIDE.U32 R48, R208, 0xc0, R84 ;  /* 0x000000c0d0307825 */ /* 0x000fe200078e0054 */
[----:B------:R-:W-:Y:S03]  /*c2c0*/  BSSY.RECONVERGENT B0, `(.L_x_1727) ;  /* 0x000005e000007945 */ /* 0x000fe60003800200 */
        /* <DEDUP_REMOVED lines=93> */
.L_x_1728:
[----:B------:R-:W-:Y:S05]  /*c8a0*/  BSYNC.RECONVERGENT B0 ;  /* 0x0000000000007941 */ /* 0x000fea0003800200 */
.L_x_1727:
        /* <DEDUP_REMOVED lines=92> */
.L_x_1726:
[----:B------:R-:W-:Y:S05]  /*ce70*/  BSYNC.RECONVERGENT B1 ;  /* 0x0000000000017941 */ /* 0x000fea0003800200 */
.L_x_1725:
[----:B------:R-:W-:Y:S04]  /*ce80*/  BSSY.RECONVERGENT B1, `(.L_x_1729) ;  /* 0x00000c1000017945 */ /* 0x000fe80003800200 */
[----:B------:R-:W-:Y:S05]  /*ce90*/  @!P3 BRA `(.L_x_1730) ;  /* 0x0000000800fcb947 */ /* 0x000fea0003800000 */
[----:B------:R-:W-:Y:S01]  /*cea0*/  IMAD R5, R123, 0xe0, RZ ;  /* 0x000000e07b057824 */ /* 0x000fe200078e02ff */
[-C--:B-----5:R-:W-:Y:S01]  /*ceb0*/  ISETP.GE.AND P0, PT, R14, R81.reuse, PT ;  /* 0x000000510e00720c */ /* 0x0a0fe20003f06270 */
[----:B------:R-:W-:Y:S01]  /*cec0*/  IMAD R3, R209, 0xe0, RZ ;  /* 0x000000e0d1037824 */ /* 0x000fe200078e02ff */
[----:B------:R-:W-:Y:S01]  /*ced0*/  MOV R8, R10 ;  /* 0x0000000a00087202 */ /* 0x000fe20000000f00 */
[----:B-1----:R-:W-:Y:S01]  /*cee0*/  IMAD.WIDE.U32 R48, R208, 0xe0, R84 ;  /* 0x000000e0d0307825 */ /* 0x002fe200078e0054 */
[----:B------:R-:W-:Y:S01]  /*cef0*/  ISETP.GE.AND P3, PT, R11, R81, PT ;  /* 0x000000510b00720c */ /* 0x000fe20003f66270 */
[----:B------:R-:W-:Y:S02]  /*cf00*/  BSSY.RECONVERGENT B0, `(.L_x_1731) ;  /* 0x000005e000007945 */ /* 0x000fe40003800200 */
        /* <DEDUP_REMOVED lines=93> */
.L_x_1732:
[----:B------:R-:W-:Y:S05]  /*d4e0*/  BSYNC.RECONVERGENT B0 ;  /* 0x0000000000007941 */ /* 0x000fea0003800200 */
.L_x_1731:
        /* <DEDUP_REMOVED lines=90> */
.L_x_1730:
[----:B------:R-:W-:Y:S05]  /*da90*/  BSYNC.RECONVERGENT B1 ;  /* 0x0000000000017941 */ /* 0x000fea0003800200 */
.L_x_1729:
[----:B------:R-:W3:Y:S01]  /*daa0*/  LD.E R3, desc[UR4][R132.64+0xd0] ;  /* 0x0000d00484037980 */ /* 0x000ee2000c101900 */
[----:B------:R-:W-:Y:S02]  /*dab0*/  IMAD.MOV.U32 R83, RZ, RZ, R77 ;  /* 0x000000ffff537224 */ /* 0x000fe400078e004d */
[----:B-----5:R-:W-:Y:S02]  /*dac0*/  IMAD.MOV.U32 R81, RZ, RZ, R75 ;  /* 0x000000ffff517224 */ /* 0x020fe400078e004b */
[----:B---3--:R-:W-:Y:S05]  /*dad0*/  IMAD.U32 R3, R3, -0x40, RZ ;  /* 0xffffffc003037824 */ /* 0x008fea00078e00ff */
[C---:B------:R-:W-:Y:S02]  /*dae0*/  LEA R82, P1, R3.reuse, R82, 0x1 ;  /* 0x0000005203527211 */ /* 0x040fe400078208ff */
[C---:B------:R-:W-:Y:S02]  /*daf0*/  LEA R80, P0, R3.reuse, R80, 0x1 ;  /* 0x0000005003507211 */ /* 0x040fe400078008ff */
[C---:B------:R-:W-:Y:S02]  /*db00*/  LEA.HI.X.SX32 R77, R3.reuse, R83, 0x1, P1 ;  /* 0x00000053034d7211 */ /* 0x040fe400008f0eff */
[----:B------:R-:W-:Y:S09]  /*db10*/  LEA.HI.X.SX32 R75, R3, R81, 0x1, P0 ;  /* 0x00000051034b7211 */ /* 0x000ff200000f0eff */
.L_x_1667:
[----:B------:R-:W-:Y:S05]  /*db20*/  BSYNC.RECONVERGENT B2 ;  /* 0x0000000000027941 */ /* 0x000fea0003800200 */
.L_x_1651:
        /* <DEDUP_REMOVED lines=101> */
.L_x_1734:
[----:B------:R-:W-:Y:S05]  /*e180*/  BSYNC.RECONVERGENT B0 ;  /* 0x0000000000007941 */ /* 0x000fea0003800200 */
.L_x_1733:
[----:B------:R-:W-:Y:S05]  /*e190*/  @P2 BRA `(.L_x_1735) ;  /* 0xffffff4800782947 */ /* 0x000fea000383ffff */
.L_x_1634:
        /* <DEDUP_REMOVED lines=20> */
[-C--:B-----5:R-:W-:Y:S02]  /*e2e0*/  ISETP.GE.AND P0, PT, R11, R220.reuse, PT ;  /* 0x000000dc0b00720c */ /* 0x0a0fe40003f06270 */
        /* <DEDUP_REMOVED lines=13> */
.L_x_1739:
[----:B------:R-:W-:Y:S05]  /*e3c0*/  BSYNC.RECONVERGENT B0 ;  /* 0x0000000000007941 */ /* 0x000fea0003800200 */
.L_x_1738:
[----:B------:R-:W-:Y:S04]  /*e3d0*/  BSSY.RECONVERGENT B0, `(.L_x_1740) ;  /* 0x000000e000007945 */ /* 0x000fe80003800200 */
[----:B------:R-:W-:Y:S05]  /*e3e0*/  @P4 BRA `(.L_x_1741) ;  /* 0x0000000000304947 */ /* 0x000fea0003800000 */
[-C--:B-----5:R-:W-:Y:S02]  /*e3f0*/  ISETP.GE.AND P1, PT, R14, R220.reuse, PT ;  /* 0x000000dc0e00720c */ /* 0x0a0fe40003f26270 */
        /* <DEDUP_REMOVED lines=11> */
.L_x_1741:
[----:B------:R-:W-:Y:S05]  /*e4b0*/  BSYNC.RECONVERGENT B0 ;  /* 0x0000000000007941 */ /* 0x000fea0003800200 */
.L_x_1740:
[----:B------:R-:W-:Y:S04]  /*e4c0*/  BSSY.RECONVERGENT B0, `(.L_x_1742) ;  /* 0x0000010000007945 */ /* 0x000fe80003800200 */
[----:B------:R-:W-:Y:S05]  /*e4d0*/  @P3 BRA `(.L_x_1743) ;  /* 0x0000000000383947 */ /* 0x000fea0003800000 */
[-C--:B-----5:R-:W-:Y:S02]  /*e4e0*/  ISETP.GE.AND P1, PT, R14, R220.reuse, PT ;  /* 0x000000dc0e00720c */ /* 0x0a0fe40003f26270 */
        /* <DEDUP_REMOVED lines=13> */
.L_x_1743:
[----:B------:R-:W-:Y:S05]  /*e5c0*/  BSYNC.RECONVERGENT B0 ;  /* 0x0000000000007941 */ /* 0x000fea0003800200 */
.L_x_1742:
[----:B------:R-:W-:Y:S05]  /*e5d0*/  @P2 BRA `(.L_x_1744) ;  /* 0x0000004800a82947 */ /* 0x000fea0003800000 */
[-C--:B-----5:R-:W-:Y:S02]  /*e5e0*/  ISETP.GE.AND P1, PT, R14, R220.reuse, PT ;  /* 0x000000dc0e00720c */ /* 0x0a0fe40003f26270 */
        /* <DEDUP_REMOVED lines=14> */
.L_x_1737:
        /* <DEDUP_REMOVED lines=82> */
.L_x_1751:
[----:B------:R-:W-:Y:S05]  /*ebf0*/  BSYNC.RECONVERGENT B0 ;  /* 0x0000000000007941 */ /* 0x000fea0003800200 */
.L_x_1750:
[----:B-----5:R-:W-:Y:S01]  /*ec00*/  IMAD.MOV.U32 R6, RZ, RZ, R18 ;  /* 0x000000ffff067224 */ /* 0x020fe200078e0012 */
[----:B------:R-:W-:Y:S01]  /*ec10*/  MOV R4, R16 ;  /* 0x0000001000047202 */ /* 0x000fe20000000f00 */
[----:B------:R-:W-:Y:S01]  /*ec20*/  IMAD.MOV.U32 R7, RZ, RZ, R19 ;  /* 0x000000ffff077224 */ /* 0x000fe200078e0013 */
[----:B------:R-:W-:Y:S02]  /*ec30*/  MOV R5, R17 ;  /* 0x0000001100057202 */ /* 0x000fe40000000f00 */
.L_x_1749:
[----:B------:R-:W-:Y:S05]  /*ec40*/  BSYNC.RECONVERGENT B1 ;  /* 0x0000000000017941 */ /* 0x000fea0003800200 */
.L_x_1748:
        /* <DEDUP_REMOVED lines=48> */
.L_x_1753:
[----:B------:R-:W-:Y:S05]  /*ef50*/  BSYNC.RECONVERGENT B0 ;  /* 0x0000000000007941 */ /* 0x000fea0003800200 */
.L_x_1752:
[----:B-----5:R3:W-:Y:S02]  /*ef60*/  STS.128 [R68+0x2000], R16 ;  /* 0x0020001044007388 */ /* 0x0207e40000000c00 */
.L_x_1747:
[----:B------:R-:W-:Y:S05]  /*ef70*/  BSYNC.RECONVERGENT B2 ;  /* 0x0000000000027941 */ /* 0x000fea0003800200 */
.L_x_1746:
        /* <DEDUP_REMOVED lines=52> */
.L_x_1759:
[----:B------:R-:W-:Y:S05]  /*f2c0*/  BSYNC.RECONVERGENT B0 ;  /* 0x0000000000007941 */ /* 0x000fea0003800200 */
.L_x_1758:
[----:B-----5:R1:W-:Y:S02]  /*f2d0*/  STS.128 [R68+0x800], R16 ;  /* 0x0008001044007388 */ /* 0x0203e40000000c00 */
.L_x_1757:
[----:B------:R-:W-:Y:S05]  /*f2e0*/  BSYNC.RECONVERGENT B1 ;  /* 0x0000000000017941 */ /* 0x000fea0003800200 */
.L_x_1756:
        /* <DEDUP_REMOVED lines=45> */
.L_x_1761:
[----:B------:R-:W-:Y:S05]  /*f5c0*/  BSYNC.RECONVERGENT B0 ;  /* 0x0000000000007941 */ /* 0x000fea0003800200 */
.L_x_1760:
[----:B-----5:R3:W-:Y:S02]  /*f5d0*/  STS.128 [R68+0x2800], R16 ;  /* 0x0028001044007388 */ /* 0x0207e40000000c00 */
.L_x_1755:
[----:B------:R-:W-:Y:S05]  /*f5e0*/  BSYNC.RECONVERGENT B2 ;  /* 0x0000000000027941 */ /* 0x000fea0003800200 */
.L_x_1754:
        /* <DEDUP_REMOVED lines=52> */
.L_x_1767:
[----:B------:R-:W-:Y:S05]  /*f930*/  BSYNC.RECONVERGENT B0 ;  /* 0x0000000000007941 */ /* 0x000fea0003800200 */
.L_x_1766:
[----:B-----5:R1:W-:Y:S02]  /*f940*/  STS.128 [R68+0x1000], R16 ;  /* 0x0010001044007388 */ /* 0x0203e40000000c00 */
.L_x_1765:
[----:B------:R-:W-:Y:S05]  /*f950*/  BSYNC.RECONVERGENT B1 ;  /* 0x0000000000017941 */ /* 0x000fea0003800200 */
.L_x_1764:
        /* <DEDUP_REMOVED lines=45> */
.L_x_1769:
[----:B------:R-:W-:Y:S05]  /*fc30*/  BSYNC.RECONVERGENT B0 ;  /* 0x0000000000007941 */ /* 0x000fea0003800200 */
.L_x_1768:
[----:B-----5:R1:W-:Y:S02]  /*fc40*/  STS.128 [R68+0x3000], R16 ;  /* 0x0030001044007388 */ /* 0x0203e40000000c00 */
.L_x_1763:
[----:B------:R-:W-:Y:S05]  /*fc50*/  BSYNC.RECONVERGENT B2 ;  /* 0x0000000000027941 */ /* 0x000fea0003800200 */
.L_x_1762:
        /* <DEDUP_REMOVED lines=30> */
[----:B------:R-:W-:Y:S01]  /*fe40*/  FMUL.FTZ R17, R17, R9 ;  /* 0x0000000911117220 */ /* 0x000fe20000410000 */
[----:B------:R-:W-:Y:S02]  /*fe50*/  HADD2.F32 R3, -RZ, R3.H0_H0 ;  /* 0x20000003ff037230 */ /* 0x000fe40000004100 */
[----:B------:R-:W-:Y:S01]  /*fe60*/  FFMA.FTZ R26, R22, R7, R26 ;  /* 0x00000007161a7223 */ /* 0x000fe2000001001a */
[----:B------:R-:W-:Y:S02]  /*fe70*/  HADD2.F32 R7, -RZ, R16.H1_H1 ;  /* 0x30000010ff077230 */ /* 0x000fe40000004100 */
[----:B------:R-:W-:Y:S01]  /*fe80*/  FFMA.FTZ R17, R23, R6, R17 ;  /* 0x0000000617117223 */ /* 0x000fe20000010011 */
[----:B------:R-:W-:-:S02]  /*fe90*/  HADD2.F32 R6, -RZ, R18.H1_H1 ;  /* 0x30000012ff067230 */ /* 0x000fc40000004100 */
[----:B------:R-:W-:Y:S01]  /*fea0*/  FFMA.FTZ R19, R22, R10, -R19 ;  /* 0x0000000a16137223 */ /* 0x000fe20000010813 */
[----:B------:R-:W-:Y:S02]  /*feb0*/  HADD2.F32 R5, -RZ, R5.H0_H0 ;  /* 0x20000005ff057230 */ /* 0x000fe40000004100 */
[----:B------:R-:W-:Y:S01]  /*fec0*/  FFMA.FTZ R24, R23, R9, -R24 ;  /* 0x0000000917187223 */ /* 0x000fe20000010818 */
[C---:B------:R-:W-:Y:S01]  /*fed0*/  FMUL.FTZ R10, R7.reuse, R2 ;  /* 0x00000002070a7220 */ /* 0x040fe20000410000 */
[-C--:B------:R-:W-:Y:S01]  /*fee0*/  FMUL.FTZ R23, R7, R4.reuse ;  /* 0x0000000407177220 */ /* 0x080fe20000410000 */
[----:B------:R-:W-:Y:S02]  /*fef0*/  HADD2.F32 R9, -RZ, R16.H0_H0 ;  /* 0x20000010ff097230 */ /* 0x000fe40000004100 */
[C---:B------:R-:W-:Y:S01]  /*ff00*/  FMUL.FTZ R7, R6.reuse, R3 ;  /* 0x0000000306077220 */ /* 0x040fe20000410000 */
[----:B------:R-:W-:Y:S02]  /*ff10*/  HADD2.F32 R18, -RZ, R18.H0_H0 ;  /* 0x20000012ff127230 */ /* 0x000fe40000004100 */
[----:B------:R-:W-:Y:S01]  /*ff20*/  FMUL.FTZ R6, R6, R5 ;  /* 0x0000000506067220 */ /* 0x000fe20000410000 */
        /* <DEDUP_REMOVED lines=9> */
.L_x_1773:
[----:B------:R-:W-:Y:S05]  /*ffc0*/  BSYNC.RECONVERGENT B0 ;  /* 0x0000000000007941 */ /* 0x000fea0003800200 */
.L_x_1772:
[----:B-----5:R1:W-:Y:S02]  /*ffd0*/  STS.128 [R68+0x1800], R16 ;  /* 0x0018001044007388 */ /* 0x0203e40000000c00 */
.L_x_1771:
[----:B------:R-:W-:Y:S05]  /*ffe0*/  BSYNC.RECONVERGENT B1 ;  /* 0x0000000000017941 */ /* 0x000fea0003800200 */
.L_x_1770:
        /* <DEDUP_REMOVED lines=9> */
[----:B-----5:R-:W-:Y:S01]  /*10080*/  MOV R23, R17 ;  /* 0x0000001100177202 */ /* 0x020fe20000000f00 */
[--C-:B------:R-:W-:Y:S02]  /*10090*/  HADD2.F32 R9, -RZ, R19.reuse.H1_H1 ;  /* 0x30000013ff097230 */ /* 0x100fe40000004100 */
[----:B------:R-:W-:Y:S02]  /*100a0*/  HADD2.F32 R19, -RZ, R19.H0_H0 ;  /* 0x20000013ff137230 */ /* 0x000fe40000004100 */
[----:B------:R-:W-:-:S02]  /*100b0*/  HADD2.F32 R17, -RZ, R23.H0_H0 ;  /* 0x20000017ff117230 */ /* 0x000fc40000004100 */
[----:B------:R-:W-:Y:S02]  /*100c0*/  HADD2.F32 R23, -RZ, R23.H1_H1 ;  /* 0x30000017ff177230 */ /* 0x000fe40000004100 */
[----:B---3--:R-:W-:Y:S02]  /*100d0*/  HADD2.F32 R0, -RZ, R3.H1_H1 ;  /* 0x30000003ff007230 */ /* 0x008fe40000004100 */
[----:B------:R-:W-:Y:S02]  /*100e0*/  HADD2.F32 R6, -RZ, R2.H1_H1 ;  /* 0x30000002ff067230 */ /* 0x000fe40000004100 */
[----:B--2---:R-:W-:Y:S02]  /*100f0*/  HADD2.F32 R7, -RZ, R5.H1_H1 ;  /* 0x30000005ff077230 */ /* 0x004fe40000004100 */
[----:B------:R-:W-:Y:S01]  /*10100*/  FMUL.FTZ R10, R9, R0 ;  /* 0x00000000090a7220 */ /* 0x000fe20000410000 */
[--C-:B------:R-:W-:Y:S02]  /*10110*/  HADD2.F32 R8, -RZ, R4.reuse.H1_H1 ;  /* 0x30000004ff087230 */ /* 0x100fe40000004100 */
[----:B------:R-:W-:Y:S01]  /*10120*/  FMUL.FTZ R12, R23, R6 ;  /* 0x00000006170c7220 */ /* 0x000fe20000410000 */
[----:B------:R-:W-:-:S02]  /*10130*/  HADD2.F32 R4, -RZ, R4.H0_H0 ;  /* 0x20000004ff047230 */ /* 0x000fc40000004100 */
[-C--:B------:R-:W-:Y:S01]  /*10140*/  FMUL.FTZ R9, R9, R7.reuse ;  /* 0x0000000709097220 */ /* 0x080fe20000410000 */
[----:B------:R-:W-:Y:S01]  /*10150*/  FFMA.FTZ R10, R19, R7, -R10 ;  /* 0x00000007130a7223 */ /* 0x000fe2000001080a */
[----:B------:R-:W-:Y:S01]  /*10160*/  FMUL.FTZ R13, R23, R8 ;  /* 0x00000008170d7220 */ /* 0x000fe20000410000 */
[----:B------:R-:W-:Y:S02]  /*10170*/  HADD2.F32 R7, -RZ, R16.H1_H1 ;  /* 0x30000010ff077230 */ /* 0x000fe40000004100 */
[----:B------:R-:W-:Y:S01]  /*10180*/  FFMA.FTZ R9, R19, R0, R9 ;  /* 0x0000000013097223 */ /* 0x000fe20000010009 */
[----:B------:R-:W-:Y:S02]  /*10190*/  HADD2.F32 R2, -RZ, R2.H0_H0 ;  /* 0x20000002ff027230 */ /* 0x000fe40000004100 */
[C---:B------:R-:W-:Y:S01]  /*101a0*/  FFMA.FTZ R12, R17.reuse, R8, -R12 ;  /* 0x00000008110c7223 */ /* 0x040fe2000001080c */
        /* <DEDUP_REMOVED lines=19> */
.L_x_1775:
[----:B------:R-:W-:Y:S05]  /*102e0*/  BSYNC.RECONVERGENT B0 ;  /* 0x0000000000007941 */ /* 0x000fea0003800200 */
.L_x_1774:
[----:B-----5:R1:W-:Y:S01]  /*102f0*/  STS.128 [R68+0x3800], R16 ;  /* 0x0038001044007388 */ /* 0x0203e20000000c00 */
[----:B------:R-:W-:Y:S05]  /*10300*/  BRA `(.L_x_1744) ;  /* 0x0000002c005c7947 */ /* 0x000fea0003800000 */
.L_x_1745:
        /* <DEDUP_REMOVED lines=95> */
.L_x_1781:
[----:B------:R-:W-:Y:S05]  /*10900*/  BSYNC.RECONVERGENT B0 ;  /* 0x0000000000007941 */ /* 0x000fea0003800200 */
.L_x_1780:
[----:B--2--5:R-:W-:Y:S01]  /*10910*/  IMAD.MOV.U32 R6, RZ, RZ, R34 ;  /* 0x000000ffff067224 */ /* 0x024fe200078e0022 */
[----:B------:R-:W-:Y:S01]  /*10920*/  MOV R4, R32 ;  /* 0x0000002000047202 */ /* 0x000fe20000000f00 */
[----:B------:R-:W-:Y:S01]  /*10930*/  IMAD.MOV.U32 R7, RZ, RZ, R35 ;  /* 0x000000ffff077224 */ /* 0x000fe200078e0023 */
[----:B------:R-:W-:Y:S02]  /*10940*/  MOV R5, R33 ;  /* 0x0000002100057202 */ /* 0x000fe40000000f00 */
.L_x_1779:
[----:B------:R-:W-:Y:S05]  /*10950*/  BSYNC.RECONVERGENT B1 ;  /* 0x0000000000017941 */ /* 0x000fea0003800200 */
.L_x_1778:
        /* <DEDUP_REMOVED lines=86> */
.L_x_1783:
[----:B------:R-:W-:Y:S05]  /*10ec0*/  BSYNC.RECONVERGENT B0 ;  /* 0x0000000000007941 */ /* 0x000fea0003800200 */
.L_x_1782:
[----:B-----5:R3:W-:Y:S02]  /*10ed0*/  STS.128 [R68+0x2000], R32 ;  /* 0x0020002044007388 */ /* 0x0207e40000000c00 */
.L_x_1777:
[----:B------:R-:W-:Y:S05]  /*10ee0*/  BSYNC.RECONVERGENT B2 ;  /* 0x0000000000027941 */ /* 0x000fea0003800200 */
.L_x_1776:
        /* <DEDUP_REMOVED lines=90> */
.L_x_1789:
[----:B------:R-:W-:Y:S05]  /*11490*/  BSYNC.RECONVERGENT B0 ;  /* 0x0000000000007941 */ /* 0x000fea0003800200 */
.L_x_1788:
[----:B-----5:R1:W-:Y:S02]  /*114a0*/  STS.128 [R68+0x800], R32 ;  /* 0x0008002044007388 */ /* 0x0203e40000000c00 */
.L_x_1787:
[----:B------:R-:W-:Y:S05]  /*114b0*/  BSYNC.RECONVERGENT B1 ;  /* 0x0000000000017941 */ /* 0x000fea0003800200 */
.L_x_1786:
        /* <DEDUP_REMOVED lines=83> */
.L_x_1791:
[----:B------:R-:W-:Y:S05]  /*119f0*/  BSYNC.RECONVERGENT B0 ;  /* 0x0000000000007941 */ /* 0x000fea0003800200 */
.L_x_1790:
[----:B-----5:R3:W-:Y:S02]  /*11a00*/  STS.128 [R68+0x2800], R32 ;  /* 0x0028002044007388 */ /* 0x0207e40000000c00 */
.L_x_1785:
[----:B------:R-:W-:Y:S05]  /*11a10*/  BSYNC.RECONVERGENT B2 ;  /* 0x0000000000027941 */ /* 0x000fea0003800200 */
.L_x_1784:
        /* <DEDUP_REMOVED lines=90> */
.L_x_1797:
[----:B------:R-:W-:Y:S05]  /*11fc0*/  BSYNC.RECONVERGENT B0 ;  /* 0x0000000000007941 */ /* 0x000fea0003800200 */
.L_x_1796:
[----:B-----5:R3:W-:Y:S02]  /*11fd0*/  STS.128 [R68+0x1000], R32 ;  /* 0x0010002044007388 */ /* 0x0207e40000000c00 */
.L_x_1795:
[----:B------:R-:W-:Y:S05]  /*11fe0*/  BSYNC.RECONVERGENT B1 ;  /* 0x0000000000017941 */ /* 0x000fea0003800200 */
.L_x_1794:
        /* <DEDUP_REMOVED lines=83> */
.L_x_1799:
[----:B------:R-:W-:Y:S05]  /*12520*/  BSYNC.RECONVERGENT B0 ;  /* 0x0000000000007941 */ /* 0x000fea0003800200 */
.L_x_1798:
[----:B-----5:R3:W-:Y:S02]  /*12530*/  STS.128 [R68+0x3000], R32 ;  /* 0x0030002044007388 */ /* 0x0207e40000000c00 */
.L_x_1793:
[----:B------:R-:W-:Y:S05]  /*12540*/  BSYNC.RECONVERGENT B2 ;  /* 0x0000000000027941 */ /* 0x000fea0003800200 */
.L_x_1792:
        /* <DEDUP_REMOVED lines=91> */
.L_x_1803:
[----:B------:R-:W-:Y:S05]  /*12b00*/  BSYNC.RECONVERGENT B0 ;  /* 0x0000000000007941 */ /* 0x000fea0003800200 */
.L_x_1802:
[----:B-----5:R1:W-:Y:S02]  /*12b10*/  STS.128 [R68+0x1800], R32 ;  /* 0x0018002044007388 */ /* 0x0203e40000000c00 */
.L_x_1801:
[----:B------:R-:W-:Y:S05]  /*12b20*/  BSYNC.RECONVERGENT B1 ;  /* 0x0000000000017941 */ /* 0x000fea0003800200 */
.L_x_1800:
        /* <DEDUP_REMOVED lines=83> */
.L_x_1805:
[----:B------:R-:W-:Y:S05]  /*13060*/  BSYNC.RECONVERGENT B0 ;  /* 0x0000000000007941 */ /* 0x000fea0003800200 */
.L_x_1804:
[----:B-----5:R1:W-:Y:S02]  /*13070*/  STS.128 [R68+0x3800], R32 ;  /* 0x0038002044007388 */ /* 0x0203e40000000c00 */
.L_x_1744:
[----:B------:R-:W-:Y:S05]  /*13080*/  BSYNC.RECONVERGENT B3 ;  /* 0x0000000000037941 */ /* 0x000fea0003800200 */
.L_x_1736:
[----:B-123--:R-:W-:Y:S01]  /*13090*/  IMAD.IADD R5, R62, 0x1, -R218 ;  /* 0x000000013e057824 */ /* 0x00efe200078e0ada */
[----:B------:R-:W-:Y:S01]  /*130a0*/  BSSY.RECONVERGENT B0, `(.L_x_1806) ;  /* 0x0000017000007945 */ /* 0x000fe20003800200 */
[C---:B-----5:R-:W-:Y:S02]  /*130b0*/  VIADD R3, R118.reuse, 0x40 ;  /* 0x0000004076037836 */ /* 0x060fe40000000000 */
        /* <DEDUP_REMOVED lines=21> */
.L_x_1807:
[----:B------:R-:W-:Y:S05]  /*13210*/  BSYNC.RECONVERGENT B0 ;  /* 0x0000000000007941 */ /* 0x000fea0003800200 */
.L_x_1806:
[C---:B-1----:R-:W-:Y:S01]  /*13220*/  LEA R6, P1, R69.reuse, R212, 0x1 ;  /* 0x000000d445067211 */ /* 0x042fe200078208ff */
[----:B------:R-:W-:Y:S01]  /*13230*/  BSSY.RECONVERGENT B0, `(.L_x_1808) ;  /* 0x0000011000007945 */ /* 0x000fe20003800200 */
[----:B------:R-:W-:Y:S01]  /*13240*/  ISETP.GE.AND P2, PT, R2, R5, PT ;  /* 0x000000050200720c */ /* 0x000fe20003f46270 */
[----:B------:R-:W-:Y:S01]  /*13250*/  VIADD R0, R118, 0x60 ;  /* 0x0000006076007836 */ /* 0x000fe20000000000 */
[----:B------:R-:W-:Y:S01]  /*13260*/  LEA.HI.X R7, R69, R213, R70, 0x1, P1 ;  /* 0x000000d545077211 */ /* 0x000fe200008f0c46 */
[----:B------:R-:W-:Y:S10]  /*13270*/  @P0 BRA `(.L_x_1809) ;  /* 0x0000000000300947 */ /* 0x000ff40003800000 */
        /* <DEDUP_REMOVED lines=12> */
.L_x_1809:
[----:B------:R-:W-:Y:S05]  /*13340*/  BSYNC.RECONVERGENT B0 ;  /* 0x0000000000007941 */ /* 0x000fea0003800200 */
.L_x_1808:
[----:B------:R-:W-:Y:S04]  /*13350*/  BSSY.RECONVERGENT B0, `(.L_x_1810) ;  /* 0x0000010000007945 */ /* 0x000fe80003800200 */
        /* <DEDUP_REMOVED lines=15> */
.L_x_1811:
[----:B------:R-:W-:Y:S05]  /*13450*/  BSYNC.RECONVERGENT B0 ;  /* 0x0000000000007941 */ /* 0x000fea0003800200 */
.L_x_1810:
[----:B------:R-:W-:Y:S01]  /*13460*/  BSSY.RECONVERGENT B0, `(.L_x_1812) ;  /* 0x0000012000007945 */ /* 0x000fe20003800200 */
[----:B------:R-:W-:Y:S02]  /*13470*/  ISETP.GE.AND P0, PT, R0, R5, PT ;  /* 0x000000050000720c */ /* 0x000fe40003f06270 */
[----:B------:R-:W-:Y:S01]  /*13480*/  IADD3 R118, PT, PT, R118, 0x70, RZ ;  /* 0x0000007076767810 */ /* 0x000fe20007ffe0ff */
        /* <DEDUP_REMOVED lines=15> */
.L_x_1813:
[----:B------:R-:W-:Y:S05]  /*13580*/  BSYNC.RECONVERGENT B0 ;  /* 0x0000000000007941 */ /* 0x000fea0003800200 */
.L_x_1812:
[----:B------:R-:W-:Y:S01]  /*13590*/  BSSY.RECONVERGENT B0, `(.L_x_1814) ;  /* 0x0000014000007945 */ /* 0x000fe20003800200 */
[----:B------:R-:W-:-:S03]  /*135a0*/  ISETP.GE.AND P1, PT, R118, R5, PT ;  /* 0x000000057600720c */ /* 0x000fc60003f26270 */
[----:B------:R-:W-:Y:S10]  /*135b0*/  @P3 BRA `(.L_x_1815) ;  /* 0x0000000000443947 */ /* 0x000ff40003800000 */
[----:B--23--:R-:W-:Y:S01]  /*135c0*/  MOV R8, R6 ;  /* 0x0000000600087202 */ /* 0x00cfe20000000f00 */
        /* <DEDUP_REMOVED lines=16> */
.L_x_1815:
[----:B------:R-:W-:Y:S05]  /*136d0*/  BSYNC.RECONVERGENT B0 ;  /* 0x0000000000007941 */ /* 0x000fea0003800200 */
.L_x_1814:
[----:B------:R-:W-:Y:S04]  /*136e0*/  BSSY.RECONVERGENT B0, `(.L_x_1816) ;  /* 0x0000010000007945 */ /* 0x000fe80003800200 */
[----:B------:R-:W-:Y:S05]  /*136f0*/  @P2 BRA `(.L_x_1817) ;  /* 0x0000000000382947 */ /* 0x000fea0003800000 */
[-C--:B------:R-:W-:Y:S02]  /*13700*/  ISETP.GE.AND P3, PT, R14, R220.reuse, PT ;  /* 0x000000dc0e00720c */ /* 0x080fe40003f66270 */
[----:B------:R-:W-:Y:S02]  /*13710*/  ISETP.GE.AND P2, PT, R11, R220, PT ;  /* 0x000000dc0b00720c */ /* 0x000fe40003f46270 */
[----:B--23--:R-:W-:-:S04]  /*13720*/  LEA R8, P4, R208, R6, 0x7 ;  /* 0x00000006d0087211 */ /* 0x00cfc800078838ff */
        /* <DEDUP_REMOVED lines=11> */
.L_x_1817:
[----:B------:R-:W-:Y:S05]  /*137e0*/  BSYNC.RECONVERGENT B0 ;  /* 0x0000000000007941 */ /* 0x000fea0003800200 */
.L_x_1816:
[----:B------:R-:W-:Y:S04]  /*137f0*/  BSSY.RECONVERGENT B0, `(.L_x_1818) ;  /* 0x0000013000007945 */ /* 0x000fe80003800200 */
[----:B------:R-:W-:Y:S05]  /*13800*/  @P0 BRA `(.L_x_1819) ;  /* 0x0000000000440947 */ /* 0x000fea0003800000 */
        /* <DEDUP_REMOVED lines=17> */
.L_x_1819:
[----:B------:R-:W-:Y:S05]  /*13920*/  BSYNC.RECONVERGENT B0 ;  /* 0x0000000000007941 */ /* 0x000fea0003800200 */
.L_x_1818:
[----:B------:R-:W-:Y:S04]  /*13930*/  BSSY.RECONVERGENT B0, `(.L_x_1820) ;  /* 0x0000011000007945 */ /* 0x000fe80003800200 */
        /* <DEDUP_REMOVED lines=16> */
.L_x_1821:
[----:B------:R-:W-:Y:S05]  /*13a40*/  BSYNC.RECONVERGENT B0 ;  /* 0x0000000000007941 */ /* 0x000fea0003800200 */
.L_x_1820:
[----:B------:R-:W0:Y:S01]  /*13a50*/  LDGDEPBAR ;  /* 0x00000000000079af */ /* 0x000e220000000000 */
[----:B------:R-:W-:Y:S01]  /*13a60*/  BSSY.RECONVERGENT B0, `(.L_x_1822) ;  /* 0x0000015000007945 */ /* 0x000fe20003800200 */
[----:B------:R-:W-:-:S04]  /*13a70*/  DEPBAR.LE SB0, 0x0 ;  /* 0x000080000000791a */ /* 0x000fc80000000000 */
[----:B------:R-:W-:Y:S06]  /*13a80*/  BAR.SYNC.DEFER_BLOCKING 0x0 ;  /* 0x0000000000007b1d */ /* 0x000fec0000010000 */
[----:B------:R-:W-:Y:S05]  /*13a90*/  @P6 BRA `(.L_x_1823) ;  /* 0x00000000003c6947 */ /* 0x000fea0003800000 */
[-C--:B------:R-:W-:Y:S02]  /*13aa0*/  ISETP.GE.AND P1, PT, R14, R220.reuse, PT ;  /* 0x000000dc0e00720c */ /* 0x080fe40003f26270 */
[----:B------:R-:W-:-:S11]  /*13ab0*/  ISETP.GE.AND P0, PT, R11, R220, PT ;  /* 0x000000dc0b00720c */ /* 0x000fd60003f06270 */
[----:B-1----:R-:W-:Y:S02]  /*13ac0*/  @!P1 IMAD.MOV.U32 R6, RZ, RZ, R214 ;  /* 0x000000ffff069224 */ /* 0x002fe400078e00d6 */
        /* <DEDUP_REMOVED lines=12> */
.L_x_1823:
[----:B------:R1:W-:Y:S04]  /*13b90*/  STS.128 [R68+0xc000], RZ ;  /* 0x00c000ff44007388 */ /* 0x0003e80000000c00 */
[----:B------:R1:W-:Y:S02]  /*13ba0*/  STS.128 [R68+0x10000], RZ ;  /* 0x010000ff44007388 */ /* 0x0003e40000000c00 */
.L_x_1824:
[----:B------:R-:W-:Y:S05]  /*13bb0*/  BSYNC.RECONVERGENT B0 ;  /* 0x0000000000007941 */ /* 0x000fea0003800200 */
.L_x_1822:
        /* <DEDUP_REMOVED lines=25> */
.L_x_1826:
[----:B------:R-:W-:Y:S05]  /*13d50*/  BSYNC.RECONVERGENT B0 ;  /* 0x0000000000007941 */ /* 0x000fea0003800200 */
.L_x_1825:
        /* <DEDUP_REMOVED lines=18> */
.L_x_1828:
[----:B------:R-:W-:Y:S05]  /*13e80*/  BSYNC.RECONVERGENT B0 ;  /* 0x0000000000007941 */ /* 0x000fea0003800200 */
.L_x_1827:
[----:B------:R1:W-:Y:S01]  /*13e90*/  @P0 STS.128 [R68+0xd800], RZ ;  /* 0x00d800ff44000388 */ /* 0x0003e20000000c00 */
[----:B------:R-:W-:Y:S01]  /*13ea0*/  BSSY.RECONVERGENT B0, `(.L_x_1829) ;  /* 0x0000012000007945 */ /* 0x000fe20003800200 */
[----:B------:R-:W-:Y:S02]  /*13eb0*/  ISETP.GE.AND P3, PT, R118, R5, PT ;  /* 0x000000057600720c */ /* 0x000fe40003f66270 */
[----:B------:R1:W-:Y:S01]  /*13ec0*/  @P0 STS.128 [R68+0x11800], RZ ;  /* 0x011800ff44000388 */ /* 0x0003e20000000c00 */
        /* <DEDUP_REMOVED lines=15> */
.L_x_1830:
[----:B------:R-:W-:Y:S05]  /*13fc0*/  BSYNC.RECONVERGENT B0 ;  /* 0x0000000000007941 */ /* 0x000fea0003800200 */
.L_x_1829:
        /* <DEDUP_REMOVED lines=21> */
.L_x_1832:
[----:B------:R-:W-:Y:S05]  /*14120*/  BSYNC.RECONVERGENT B0 ;  /* 0x0000000000007941 */ /* 0x000fea0003800200 */
.L_x_1831:
        /* <DEDUP_REMOVED lines=18> */
.L_x_1834:
[----:B------:R-:W-:Y:S05]  /*14250*/  BSYNC.RECONVERGENT B0 ;  /* 0x0000000000007941 */ /* 0x000fea0003800200 */
.L_x_1833:
        /* <DEDUP_REMOVED lines=21> */
.L_x_1836:
[----:B------:R-:W-:Y:S05]  /*143b0*/  BSYNC.RECONVERGENT B0 ;  /* 0x0000000000007941 */ /* 0x000fea0003800200 */
.L_x_1835:
        /* <DEDUP_REMOVED lines=19> */
.L_x_1838:
[----:B------:R-:W-:Y:S05]  /*144f0*/  BSYNC.RECONVERGENT B0 ;  /* 0x0000000000007941 */ /* 0x000fea0003800200 */
.L_x_1837:
[----:B------:R-:W5:Y:S01]  /*14500*/  S2UR UR6, SR_CgaCtaId ;  /* 0x00000000000679c3 */ /* 0x000f620000008800 */
[----:B-1----:R-:W-:Y:S01]  /*14510*/  SHF.R.U32.HI R204, RZ, 0x1, R200 ;  /* 0x00000001ffcc7819 */ /* 0x002fe200000116c8 */
[C---:B------:R-:W-:Y:S01]  /*14520*/  IMAD.SHL.U32 R129, R200.reuse, 0x40, RZ ;  /* 0x00000040c8817824 */ /* 0x040fe200078e00ff */
[----:B------:R-:W-:Y:S01]  /*14530*/  LOP3.LUT R2, R200, 0x8, RZ, 0xc0, !PT ;  /* 0x00000008c8027812 */ /* 0x000fe200078ec0ff */
[----:B------:R-:W-:Y:S01]  /*14540*/  UMOV UR7, 0x400 ;  /* 0x0000040000077882 */ /* 0x000fe20000000000 */
[----:B------:R-:W-:Y:S01]  /*14550*/  LOP3.LUT R60, R204, 0x8, RZ, 0xc0, !PT ;  /* 0x00000008cc3c7812 */ /* 0x000fe200078ec0ff */
[----:B------:R-:W-:Y:S01]  /*14560*/  IMAD.MOV.U32 R203, RZ, RZ, 0x20 ;  /* 0x00000020ffcb7424 */ /* 0x000fe200078e00ff */
[--C-:B------:R-:W-:Y:S01]  /*14570*/  LOP3.LUT R2, R2, 0x1c0, R65.reuse, 0x78, !PT ;  /* 0x000001c002027812 */ /* 0x100fe200078e7841 */
[----:B------:R-:W-:Y:S01]  /*14580*/  IMAD.MOV.U32 R202, RZ, RZ, 0x40 ;  /* 0x00000040ffca7424 */ /* 0x000fe200078e00ff */
[----:B------:R-:W-:Y:S01]  /*14590*/  LOP3.LUT R0, R60, 0x1c0, R65, 0x78, !PT ;  /* 0x000001c03c007812 */ /* 0x000fe200078e7841 */
[----:B------:R-:W0:Y:S01]  /*145a0*/  LDGDEPBAR ;  /* 0x00000000000079af */ /* 0x000e220000000000 */
[--C-:B------:R-:W-:Y:S01]  /*145b0*/  LOP3.LUT R2, R2, 0x38, R63.reuse, 0x78, !PT ;  /* 0x0000003802027812 */ /* 0x100fe200078e783f */
[----:B------:R-:W-:Y:S01]  /*145c0*/  VIADD R229, R61, 0xffffffff ;  /* 0xffffffff3de57836 */ /* 0x000fe20000000000 */
[----:B------:R-:W-:Y:S01]  /*145d0*/  LOP3.LUT R3, R0, 0x38, R63, 0x78, !PT ;  /* 0x0000003800037812 */ /* 0x000fe200078e783f */
[----:B------:R-:W-:Y:S01]  /*145e0*/  BSSY.RECONVERGENT B1, `(.L_x_1839) ;  /* 0x0000219000017945 */ /* 0x000fe20003800200 */
[----:B------:R-:W-:-:S02]  /*145f0*/  LOP3.LUT R121, R129, 0x400, RZ, 0xc0, !PT ;  /* 0x0000040081797812 */ /* 0x000fc400078ec0ff */
[----:B------:R-:W-:Y:S01]  /*14600*/  R2P PR, R200, 0x6 ;  /* 0x00000006c8007804 */ /* 0x000fe20000000000 */
[----:B------:R-:W-:Y:S02]  /*14610*/  IMAD.IADD R3, R64, 0x1, R3 ;  /* 0x0000000140037824 */ /* 0x000fe400078e0203 */
[----:B------:R-:W-:Y:S02]  /*14620*/  IMAD R121, R2, 0x2, R121 ;  /* 0x0000000202797824 */ /* 0x000fe400078e0279 */
[----:B------:R-:W-:Y:S01]  /*14630*/  SEL R0, R203, 0xffffffe0, !P1 ;  /* 0xffffffe0cb007807 */ /* 0x000fe20004800000 */
[----:B-----5:R-:W-:Y:S01]  /*14640*/  ULEA UR6, UR6, UR7, 0x18 ;  /* 0x0000000706067291 */ /* 0x020fe2000f8ec0ff */
[----:B------:R-:W-:-:S05]  /*14650*/  SEL R2, R202, 0xffffffc0, !P2 ;  /* 0xffffffc0ca027807 */ /* 0x000fca0005000000 */
[----:B------:R-:W-:Y:S01]  /*14660*/  LEA R123, R3, UR6, 0x1 ;  /* 0x00000006037b7c11 */ /* 0x000fe2000f8e08ff */
[----:B------:R-:W-:Y:S02]  /*14670*/  VIADD R3, R121, UR6 ;  /* 0x0000000679037c36 */ /* 0x000fe40008000000 */
[----:B------:R-:W-:Y:S02]  /*14680*/  LDSM.16.M88.4 R44, [R121+UR6+0x4800] ;  /* 0x00480006792c783b */ /* 0x000fe40008000200 */
[--C-:B------:R-:W-:Y:S02]  /*14690*/  IMAD.IADD R120, R123, 0x1, R0.reuse ;  /* 0x000000017b787824 */ /* 0x100fe400078e0200 */
[----:B------:R-:W1:Y:S01]  /*146a0*/  LDSM.16.M88.4 R100, [R123] ;  /* 0x000000007b64783b */ /* 0x000e620000000200 */
[----:B------:R-:W-:Y:S02]  /*146b0*/  IMAD.IADD R128, R3, 0x1, R0 ;  /* 0x0000000103807824 */ /* 0x000fe400078e0200 */
[--C-:B------:R-:W-:Y:S01]  /*146c0*/  IMAD.IADD R63, R123, 0x1, R2.reuse ;  /* 0x000000017b3f7824 */ /* 0x100fe200078e0202 */
[----:B------:R-:W5:Y:S01]  /*146d0*/  LDSM.16.M88.4 R36, [R121+UR6+0x5000] ;  /* 0x005000067924783b */ /* 0x000f620008000200 */
[----:B------:R-:W-:-:S02]  /*146e0*/  IMAD.IADD R3, R3, 0x1, R2 ;  /* 0x0000000103037824 */ /* 0x000fc400078e0202 */
[C---:B------:R-:W-:Y:S01]  /*146f0*/  IMAD.IADD R131, R0.reuse, 0x1, R63 ;  /* 0x0000000100837824 */ /* 0x040fe200078e023f */
[----:B------:R-:W4:Y:S01]  /*14700*/  LDSM.16.M88.4 R52, [R121+UR6+0x4000] ;  /* 0x004000067934783b */ /* 0x000f220008000200 */
[----:B------:R-:W-:-:S03]  /*14710*/  IMAD.IADD R130, R0, 0x1, R3 ;  /* 0x0000000100827824 */ /* 0x000fc600078e0203 */
[----:B------:R-:W4:Y:S04]  /*14720*/  LDSM.16.M88.4 R12, [R121+UR6+0x6800] ;  /* 0x00680006790c783b */ /* 0x000f280008000200 */
[----:B------:R-:W-:Y:S04]  /*14730*/  LDSM.16.M88.4 R72, [R120] ;  /* 0x000000007848783b */ /* 0x000fe80000000200 */
[----:B--23--:R-:W2:Y:S04]  /*14740*/  LDSM.16.M88.4 R8, [R128+0x4800] ;  /* 0x004800008008783b */ /* 0x00cea80000000200 */
[----:B------:R-:W3:Y:S04]  /*14750*/  LDSM.16.M88.4 R4, [R128+0x5000] ;  /* 0x005000008004783b */ /* 0x000ee80000000200 */
[----:B------:R-:W3:Y:S04]  /*14760*/  LDSM.16.M88.4 R28, [R121+UR6+0x5800] ;  /* 0x00580006791c783b */ /* 0x000ee80008000200 */
[----:B------:R-:W3:Y:S04]  /*14770*/  LDSM.16.M88.4 R20, [R121+UR6+0x6000] ;  /* 0x006000067914783b */ /* 0x000ee80008000200 */
[----:B------:R-:W3:Y:S04]  /*14780*/  LDSM.16.M88.4 R108, [R121+UR6+0x7000] ;  /* 0x00700006796c783b */ /* 0x000ee80008000200 */
[----:B------:R-:W3:Y:S01]  /*14790*/  LDSM.16.M88.4 R116, [R121+UR6+0x7800] ;  /* 0x007800067974783b */ /* 0x000ee20008000200 */
[C---:B-1----:R-:W-:Y:S03]  /*147a0*/  HMMA.16816.F32 R48, R100.reuse, R44, RZ ;  /* 0x0000002c6430723c */ /* 0x042fe600000018ff */
[----:B------:R-:W1:Y:S04]  /*147b0*/  LDSM.16.M88.4 R96, [R128+0x4000] ;  /* 0x004000008060783b */ /* 0x000e680000000200 */
[----:B------:R-:W1:Y:S01]  /*147c0*/  LDSM.16.M88.4 R84, [R128+0x6800] ;  /* 0x006800008054783b */ /* 0x000e620000000200 */
        /* <DEDUP_REMOVED lines=8> */
[----:B----4-:R-:W4:Y:S01]  /*14850*/  LDSM.16.M88.4 R68, [R3+0x4000] ;  /* 0x004000000344783b */ /* 0x010f220000000200 */
[C---:B------:R-:W-:Y:S03]  /*14860*/  HMMA.16816.F32 R56, R100.reuse, R52, RZ ;  /* 0x000000346438723c */ /* 0x040fe600000018ff */
[----:B------:R-:W-:Y:S05]  /*14870*/  LDSM.16.M88.4 R124, [R120+0x2000] ;  /* 0x00200000787c783b */ /* 0x000fea0000000200 */
[----:B------:R-:W-:Y:S08]  /*14880*/  HMMA.16816.F32 R16, R100, R12, RZ ;  /* 0x0000000c6410723c */ /* 0x000ff000000018ff */
[C---:B--2---:R-:W-:Y:S08]  /*14890*/  HMMA.16816.F32 R48, R72.reuse, R8, R48 ;  /* 0x000000084830723c */ /* 0x044ff00000001830 */
[C---:B------:R-:W-:Y:S01]  /*148a0*/  HMMA.16816.F32 R44, R72.reuse, R10, R44 ;  /* 0x0000000a482c723c */ /* 0x040fe2000000182c */
[----:B------:R-:W2:Y:S07]  /*148b0*/  LDSM.16.M88.4 R8, [R3+0x4800] ;  /* 0x004800000308783b */ /* 0x000eae0000000200 */
[C---:B---3--:R-:W-:Y:S08]  /*148c0*/  HMMA.16816.F32 R40, R72.reuse, R4, R40 ;  /* 0x000000044828723c */ /* 0x048ff00000001828 */
[----:B------:R-:W-:Y:S01]  /*148d0*/  HMMA.16816.F32 R36, R72, R6, R36 ;  /* 0x000000064824723c */ /* 0x000fe20000001824 */
[----:B------:R-:W3:Y:S07]  /*148e0*/  LDSM.16.M88.4 R4, [R3+0x5000] ;  /* 0x005000000304783b */ /* 0x000eee0000000200 */
        /* <DEDUP_REMOVED lines=10> */
[----:B------:R-:W3:Y:S07]  /*14990*/  LDSM.16.M88.4 R116, [R3+0x5800] ;  /* 0x005800000374783b */ /* 0x000eee0000000200 */
[C---:B-1----:R-:W-:Y:S08]  /*149a0*/  HMMA.16816.F32 R56, R72.reuse, R96, R56 ;  /* 0x000000604838723c */ /* 0x042ff00000001838 */
[C---:B------:R-:W-:Y:S01]  /*149b0*/  HMMA.16816.F32 R52, R72.reuse, R98, R52 ;  /* 0x000000624834723c */ /* 0x040fe20000001834 */
[----:B------:R-:W-:Y:S07]  /*149c0*/  LDSM.16.M88.4 R96, [R130+0x4000] ;  /* 0x004000008260783b */ /* 0x000fee0000000200 */
[C---:B------:R-:W-:Y:S08]  /*149d0*/  HMMA.16816.F32 R16, R72.reuse, R84, R16 ;  /* 0x000000544810723c */ /* 0x040ff00000001810 */
[C---:B------:R-:W-:Y:S01]  /*149e0*/  HMMA.16816.F32 R12, R72.reuse, R86, R12 ;  /* 0x00000056480c723c */ /* 0x040fe2000000180c */
[----:B------:R-:W1:Y:S07]  /*149f0*/  LDSM.16.M88.4 R84, [R3+0x6000] ;  /* 0x006000000354783b */ /* 0x000e6e0000000200 */
        /* <DEDUP_REMOVED lines=13> */
[C---:B----4-:R-:W-:Y:S08]  /*14ad0*/  HMMA.16816.F32 R56, R64.reuse, R68, R56 ;  /* 0x000000444038723c */ /* 0x050ff00000001838 */
[C---:B------:R-:W-:Y:S01]  /*14ae0*/  HMMA.16816.F32 R52, R64.reuse, R70, R52 ;  /* 0x000000464034723c */ /* 0x040fe20000001834 */
[----:B------:R-:W-:Y:S07]  /*14af0*/  LDSM.16.M88.4 R68, [R131] ;  /* 0x000000008344783b */ /* 0x000fee0000000200 */
[C---:B--2---:R-:W-:Y:S08]  /*14b00*/  HMMA.16816.F32 R48, R64.reuse, R8, R48 ;  /* 0x000000084030723c */ /* 0x044ff00000001830 */
[C---:B------:R-:W-:Y:S01]  /*14b10*/  HMMA.16816.F32 R44, R64.reuse, R10, R44 ;  /* 0x0000000a402c723c */ /* 0x040fe2000000182c */
[----:B------:R-:W2:Y:S07]  /*14b20*/  LDSM.16.M88.4 R8, [R130+0x5800] ;  /* 0x005800008208783b */ /* 0x000eae0000000200 */
[C---:B---3--:R-:W-:Y:S08]  /*14b30*/  HMMA.16816.F32 R40, R64.reuse, R4, R40 ;  /* 0x000000044028723c */ /* 0x048ff00000001828 */
[C---:B------:R-:W-:Y:S01]  /*14b40*/  HMMA.16816.F32 R36, R64.reuse, R6, R36 ;  /* 0x000000064024723c */ /* 0x040fe20000001824 */
[----:B------:R-:W3:Y:S07]  /*14b50*/  LDSM.16.M88.4 R4, [R130+0x6000] ;  /* 0x006000008204783b */ /* 0x000eee0000000200 */
[C---:B------:R-:W-:Y:S08]  /*14b60*/  HMMA.16816.F32 R32, R64.reuse, R116, R32 ;  /* 0x000000744020723c */ /* 0x040ff00000001820 */
[C---:B------:R-:W-:Y:S01]  /*14b70*/  HMMA.16816.F32 R28, R64.reuse, R118, R28 ;  /* 0x00000076401c723c */ /* 0x040fe2000000181c */
[----:B------:R-:W-:Y:S07]  /*14b80*/  LDSM.16.M88.4 R116, [R121+UR6+0x8800] ;  /* 0x008800067974783b */ /* 0x000fee0008000200 */
[C---:B-1----:R-:W-:Y:S08]  /*14b90*/  HMMA.16816.F32 R24, R64.reuse, R84, R24 ;  /* 0x000000544018723c */ /* 0x042ff00000001818 */
        /* <DEDUP_REMOVED lines=9> */
[----:B------:R-:W-:Y:S01]  /*14c30*/  HMMA.16816.F32 R100, R64, R82, R100 ;  /* 0x000000524064723c */ /* 0x000fe20000001864 */
[----:B------:R-:W-:Y:S04]  /*14c40*/  LDSM.16.M88.4 R64, [R121+UR6+0x8000] ;  /* 0x008000067940783b */ /* 0x000fe80008000200 */
[----:B------:R-:W4:Y:S03]  /*14c50*/  LDSM.16.M88.4 R80, [R123+0x2000] ;  /* 0x002000007b50783b */ /* 0x000f260000000200 */
[C---:B--2---:R-:W-:Y:S08]  /*14c60*/  HMMA.16816.F32 R32, R68.reuse, R8, R32 ;  /* 0x000000084420723c */ /* 0x044ff00000001820 */
[C---:B------:R-:W-:Y:S01]  /*14c70*/  HMMA.16816.F32 R28, R68.reuse, R10, R28 ;  /* 0x0000000a441c723c */ /* 0x040fe2000000181c */
[----:B------:R-:W2:Y:S07]  /*14c80*/  LDSM.16.M88.4 R8, [R121+UR6+0xa000] ;  /* 0x00a000067908783b */ /* 0x000eae0008000200 */
[C---:B---3--:R-:W-:Y:S08]  /*14c90*/  HMMA.16816.F32 R24, R68.reuse, R4, R24 ;  /* 0x000000044418723c */ /* 0x048ff00000001818 */
[C---:B------:R-:W-:Y:S01]  /*14ca0*/  HMMA.16816.F32 R20, R68.reuse, R6, R20 ;  /* 0x000000064414723c */ /* 0x040fe20000001814 */
[----:B------:R-:W3:Y:S07]  /*14cb0*/  LDSM.16.M88.4 R4, [R121+UR6+0xa800] ;  /* 0x00a800067904783b */ /* 0x000eee0008000200 */
[C---:B------:R-:W-:Y:S08]  /*14cc0*/  HMMA.16816.F32 R56, R68.reuse, R96, R56 ;  /* 0x000000604438723c */ /* 0x040ff00000001838 */
[C---:B------:R-:W-:Y:S01]  /*14cd0*/  HMMA.16816.F32 R52, R68.reuse, R98, R52 ;  /* 0x000000624434723c */ /* 0x040fe20000001834 */
[----:B------:R-:W-:Y:S07]  /*14ce0*/  LDSM.16.M88.4 R96, [R121+UR6+0x9000] ;  /* 0x009000067960783b */ /* 0x000fee0008000200 */
[C---:B------:R-:W-:Y:S08]  /*14cf0*/  HMMA.16816.F32 R48, R68.reuse, R92, R48 ;  /* 0x0000005c4430723c */ /* 0x040ff00000001830 */
[C---:B------:R-:W-:Y:S01]  /*14d00*/  HMMA.16816.F32 R44, R68.reuse, R94, R44 ;  /* 0x0000005e442c723c */ /* 0x040fe2000000182c */
[----:B------:R-:W5:Y:S07]  /*14d10*/  LDSM.16.M88.4 R92, [R121+UR6+0x9800] ;  /* 0x00980006795c783b */ /* 0x000f6e0008000200 */
[C---:B-1----:R-:W-:Y:S08]  /*14d20*/  HMMA.16816.F32 R16, R68.reuse, R84, R16 ;  /* 0x000000544410723c */ /* 0x042ff00000001810 */
[----:B------:R-:W-:Y:S01]  /*14d30*/  HMMA.16816.F32 R12, R68, R86, R12 ;  /* 0x00000056440c723c */ /* 0x000fe2000000180c */
[----:B------:R-:W1:Y:S07]  /*14d40*/  LDSM.16.M88.4 R84, [R121+UR6+0xb800] ;  /* 0x00b800067954783b */ /* 0x000e6e0008000200 */
[C---:B----4-:R-:W-:Y:S08]  /*14d50*/  HMMA.16816.F32 R56, R80.reuse, R64, R56 ;  /* 0x000000405038723c */ /* 0x050ff00000001838 */
[C---:B------:R-:W-:Y:S01]  /*14d60*/  HMMA.16816.F32 R52, R80.reuse, R66, R52 ;  /* 0x000000425034723c */ /* 0x040fe20000001834 */
[----:B------:R-:W4:Y:S07]  /*14d70*/  LDSM.16.M88.4 R64, [R128+0x9800] ;  /* 0x009800008040783b */ /* 0x000f2e0000000200 */
[C---:B--2---:R-:W-:Y:S08]  /*14d80*/  HMMA.16816.F32 R24, R80.reuse, R8, R24 ;  /* 0x000000085018723c */ /* 0x044ff00000001818 */
[C---:B------:R-:W-:Y:S01]  /*14d90*/  HMMA.16816.F32 R20, R80.reuse, R10, R20 ;  /* 0x0000000a5014723c */ /* 0x040fe20000001814 */
[----:B------:R-:W2:Y:S07]  /*14da0*/  LDSM.16.M88.4 R8, [R128+0xa000] ;  /* 0x00a000008008783b */ /* 0x000eae0000000200 */
[C---:B---3--:R-:W-:Y:S08]  /*14db0*/  HMMA.16816.F32 R16, R80.reuse, R4, R16 ;  /* 0x000000045010723c */ /* 0x048ff00000001810 */
[----:B------:R-:W-:Y:S01]  /*14dc0*/  HMMA.16816.F32 R12, R80, R6, R12 ;  /* 0x00000006500c723c */ /* 0x000fe2000000180c */
[----:B------:R-:W3:Y:S07]  /*14dd0*/  LDSM.16.M88.4 R4, [R128+0xa800] ;  /* 0x00a800008004783b */ /* 0x000eee0000000200 */
[C---:B------:R-:W-:Y:S08]  /*14de0*/  HMMA.16816.F32 R40, R68.reuse, R88, R40 ;  /* 0x000000584428723c */ /* 0x040ff00000001828 */
[C---:B------:R-:W-:Y:S01]  /*14df0*/  HMMA.16816.F32 R36, R68.reuse, R90, R36 ;  /* 0x0000005a4424723c */ /* 0x040fe20000001824 */
[----:B------:R-:W-:Y:S04]  /*14e00*/  LDSM.16.M88.4 R88, [R121+UR6+0xb000] ;  /* 0x00b000067958783b */ /* 0x000fe80008000200 */
[----:B------:R-:W-:Y:S03]  /*14e10*/  LDSM.16.M88.4 R120, [R128+0xb000] ;  /* 0x00b000008078783b */ /* 0x000fe60000000200 */
[C---:B------:R-:W-:Y:S08]  /*14e20*/  HMMA.16816.F32 R112, R68.reuse, R76, R112 ;  /* 0x0000004c4470723c */ /* 0x040ff00000001870 */
[C---:B------:R-:W-:Y:S01]  /*14e30*/  HMMA.16816.F32 R108, R68.reuse, R78, R108 ;  /* 0x0000004e446c723c */ /* 0x040fe2000000186c */
[----:B------:R-:W3:Y:S07]  /*14e40*/  LDSM.16.M88.4 R76, [R128+0x8000] ;  /* 0x00800000804c783b */ /* 0x000eee0000000200 */
[C---:B------:R-:W-:Y:S08]  /*14e50*/  HMMA.16816.F32 R104, R68.reuse, R72, R104 ;  /* 0x000000484468723c */ /* 0x040ff00000001868 */
[----:B------:R-:W-:Y:S01]  /*14e60*/  HMMA.16816.F32 R100, R68, R74, R100 ;  /* 0x0000004a4464723c */ /* 0x000fe20000001864 */
[----:B------:R-:W3:Y:S04]  /*14e70*/  LDSM.16.M88.4 R68, [R128+0x9000] ;  /* 0x009000008044783b */ /* 0x000ee80000000200 */
[----:B------:R-:W-:Y:S03]  /*14e80*/  LDSM.16.M88.4 R72, [R128+0x8800] ;  /* 0x008800008048783b */ /* 0x000fe60000000200 */
[C---:B------:R-:W-:Y:S08]  /*14e90*/  HMMA.16816.F32 R48, R80.reuse, R116, R48 ;  /* 0x000000745030723c */ /* 0x040ff00000001830 */
[C---:B------:R-:W-:Y:S01]  /*14ea0*/  HMMA.16816.F32 R44, R80.reuse, R118, R44 ;  /* 0x00000076502c723c */ /* 0x040fe2000000182c */
[----:B------:R-:W3:Y:S07]  /*14eb0*/  LDSM.16.M88.4 R116, [R128+0xb800] ;  /* 0x00b800008074783b */ /* 0x000eee0000000200 */
[C---:B-----5:R-:W-:Y:S08]  /*14ec0*/  HMMA.16816.F32 R32, R80.reuse, R92, R32 ;  /* 0x0000005c5020723c */ /* 0x060ff00000001820 */
[C---:B------:R-:W-:Y:S01]  /*14ed0*/  HMMA.16816.F32 R28, R80.reuse, R94, R28 ;  /* 0x0000005e501c723c */ /* 0x040fe2000000181c */
[----:B------:R-:W-:Y:S07]  /*14ee0*/  LDSM.16.M88.4 R92, [R3+0x8000] ;  /* 0x00800000035c783b */ /* 0x000fee0000000200 */
[C---:B------:R-:W-:Y:S08]  /*14ef0*/  HMMA.16816.F32 R40, R80.reuse, R96, R40 ;  /* 0x000000605028723c */ /* 0x040ff00000001828 */
[C---:B------:R-:W-:Y:S01]  /*14f00*/  HMMA.16816.F32 R36, R80.reuse, R98, R36 ;  /* 0x000000625024723c */ /* 0x040fe20000001824 */
[----:B------:R-:W5:Y:S07]  /*14f10*/  LDSM.16.M88.4 R96, [R63+0x2000] ;  /* 0x002000003f60783b */ /* 0x000f6e0000000200 */
[C---:B-1----:R-:W-:Y:S08]  /*14f20*/  HMMA.16816.F32 R104, R80.reuse, R84, R104 ;  /* 0x000000545068723c */ /* 0x042ff00000001868 */
[----:B------:R-:W-:Y:S01]  /*14f30*/  HMMA.16816.F32 R100, R80, R86, R100 ;  /* 0x000000565064723c */ /* 0x000fe20000001864 */
[----:B------:R-:W1:Y:S07]  /*14f40*/  LDSM.16.M88.4 R84, [R3+0x9000] ;  /* 0x009000000354783b */ /* 0x000e6e0000000200 */
[C---:B----4-:R-:W-:Y:S08]  /*14f50*/  HMMA.16816.F32 R32, R124.reuse, R64, R32 ;  /* 0x000000407c20723c */ /* 0x050ff00000001820 */
[C---:B------:R-:W-:Y:S01]  /*14f60*/  HMMA.16816.F32 R28, R124.reuse, R66, R28 ;  /* 0x000000427c1c723c */ /* 0x040fe2000000181c */
[----:B------:R-:W4:Y:S07]  /*14f70*/  LDSM.16.M88.4 R64, [R3+0xb800] ;  /* 0x00b800000340783b */ /* 0x000f2e0000000200 */
[C---:B--2---:R-:W-:Y:S08]  /*14f80*/  HMMA.16816.F32 R24, R124.reuse, R8, R24 ;  /* 0x000000087c18723c */ /* 0x044ff00000001818 */
[C---:B------:R-:W-:Y:S01]  /*14f90*/  HMMA.16816.F32 R20, R124.reuse, R10, R20 ;  /* 0x0000000a7c14723c */ /* 0x040fe20000001814 */
[----:B------:R-:W-:Y:S07]  /*14fa0*/  LDSM.16.M88.4 R8, [R130+0x8000] ;  /* 0x008000008208783b */ /* 0x000fee0000000200 */
[C---:B---3--:R-:W-:Y:S08]  /*14fb0*/  HMMA.16816.F32 R16, R124.reuse, R4, R16 ;  /* 0x000000047c10723c */ /* 0x048ff00000001810 */
[C---:B------:R-:W-:Y:S01]  /*14fc0*/  HMMA.16816.F32 R12, R124.reuse, R6, R12 ;  /* 0x000000067c0c723c */ /* 0x040fe2000000180c */
[----:B------:R-:W2:Y:S07]  /*14fd0*/  LDSM.16.M88.4 R4, [R131+0x2000] ;  /* 0x002000008304783b */ /* 0x000eae0000000200 */
[C---:B------:R-:W-:Y:S08]  /*14fe0*/  HMMA.16816.F32 R56, R124.reuse, R76, R56 ;  /* 0x0000004c7c38723c */ /* 0x040ff00000001838 */
[----:B------:R-:W-:Y:S01]  /*14ff0*/  HMMA.16816.F32 R52, R124, R78, R52 ;  /* 0x0000004e7c34723c */ /* 0x000fe20000001834 */
[----:B------:R-:W-:Y:S07]  /*15000*/  LDSM.16.M88.4 R76, [R3+0xa000] ;  /* 0x00a00000034c783b */ /* 0x000fee0000000200 */
[C---:B------:R-:W-:Y:S08]  /*15010*/  HMMA.16816.F32 R112, R80.reuse, R88, R112 ;  /* 0x000000585070723c */ /* 0x040ff00000001870 */
[----:B------:R-:W-:Y:S01]  /*15020*/  HMMA.16816.F32 R108, R80, R90, R108 ;  /* 0x0000005a506c723c */ /* 0x000fe2000000186c */
[----:B------:R-:W3:Y:S04]  /*15030*/  LDSM.16.M88.4 R88, [R3+0x8800] ;  /* 0x008800000358783b */ /* 0x000ee80000000200 */
[----:B------:R-:W-:Y:S03]  /*15040*/  LDSM.16.M88.4 R80, [R3+0x9800] ;  /* 0x009800000350783b */ /* 0x000fe60000000200 */
[C---:B------:R-:W-:Y:S08]  /*15050*/  HMMA.16816.F32 R40, R124.reuse, R68, R40 ;  /* 0x000000447c28723c */ /* 0x040ff00000001828 */
[C---:B------:R-:W-:Y:S01]  /*15060*/  HMMA.16816.F32 R36, R124.reuse, R70, R36 ;  /* 0x000000467c24723c */ /* 0x040fe20000001824 */
[----:B------:R-:W3:Y:S07]  /*15070*/  LDSM.16.M88.4 R68, [R3+0xb000] ;  /* 0x00b000000344783b */ /* 0x000eee0000000200 */
[C---:B------:R-:W-:Y:S08]  /*15080*/  HMMA.16816.F32 R104, R124.reuse, R116, R104 ;  /* 0x000000747c68723c */ /* 0x040ff00000001868 */
[----:B------:R-:W-:Y:S08]  /*15090*/  HMMA.16816.F32 R100, R124, R118, R100 ;  /* 0x000000767c64723c */ /* 0x000ff00000001864 */
[C---:B-----5:R-:W-:Y:S08]  /*150a0*/  HMMA.16816.F32 R56, R96.reuse, R92, R56 ;  /* 0x0000005c6038723c */ /* 0x060ff00000001838 */
[----:B------:R-:W-:Y:S08]  /*150b0*/  HMMA.16816.F32 R52, R96, R94, R52 ;  /* 0x0000005e6034723c */ /* 0x000ff00000001834 */
[C---:B------:R-:W-:Y:S08]  /*150c0*/  HMMA.16816.F32 R48, R124.reuse, R72, R48 ;  /* 0x000000487c30723c */ /* 0x040ff00000001830 */
[----:B------:R-:W-:Y:S01]  /*150d0*/  HMMA.16816.F32 R44, R124, R74, R44 ;  /* 0x0000004a7c2c723c */ /* 0x000fe2000000182c */
[----:B------:R5:W-:Y:S07]  /*150e0*/  LDSM.16.M88.4 R72, [R3+0xa800] ;  /* 0x00a800000348783b */ /* 0x000bee0000000200 */
[C---:B-1----:R-:W-:Y:S08]  /*150f0*/  HMMA.16816.F32 R40, R96.reuse, R84, R40 ;  /* 0x000000546028723c */ /* 0x042ff00000001828 */
[----:B------:R-:W-:Y:S01]  /*15100*/  HMMA.16816.F32 R36, R96, R86, R36 ;  /* 0x000000566024723c */ /* 0x000fe20000001824 */
[----:B------:R-:W1:Y:S02]  /*15110*/  LDSM.16.M88.4 R84, [R130+0x8800] ;  /* 0x008800008254783b */ /* 0x000e640000000200 */
[----:B-----5:R-:W-:-:S05]  /*15120*/  IMAD.SHL.U32 R3, R200, 0x2, RZ ;  /* 0x00000002c8037824 */ /* 0x020fca00078e00ff */
[----:B----4-:R-:W-:Y:S03]  /*15130*/  HMMA.16816.F32 R104, R96, R64, R104 ;  /* 0x000000406068723c */ /* 0x010fe60000001868 */
[----:B------:R-:W-:-:S05]  /*15140*/  LOP3.LUT R3, R3, 0x6, RZ, 0xc0, !PT ;  /* 0x0000000603037812 */ /* 0x000fca00078ec0ff */
[----:B------:R-:W-:Y:S01]  /*15150*/  HMMA.16816.F32 R100, R96, R66, R100 ;  /* 0x000000426064723c */ /* 0x000fe20000001864 */
[----:B------:R-:W4:Y:S02]  /*15160*/  LDSM.16.M88.4 R64, [R130+0x9000] ;  /* 0x009000008240783b */ /* 0x000f240000000200 */
[----:B------:R-:W-:-:S04]  /*15170*/  IMAD.IADD R3, R218, 0x1, R3 ;  /* 0x00000001da037824 */ /* 0x000fc800078e0203 */
[C---:B------:R-:W-:Y:S01]  /*15180*/  VIADD R63, R3.reuse, 0x1 ;  /* 0x00000001033f7836 */ /* 0x040fe20000000000 */
[-C--:B------:R-:W-:Y:S01]  /*15190*/  ISETP.GE.AND P1, PT, R3, R62.reuse, PT ;  /* 0x0000003e0300720c */ /* 0x080fe20003f26270 */
[C---:B------:R-:W-:Y:S05]  /*151a0*/  HMMA.16816.F32 R112, R124.reuse, R120, R112 ;  /* 0x000000787c70723c */ /* 0x040fea0000001870 */
[-C--:B------:R-:W-:Y:S01]  /*151b0*/  ISETP.GE.AND P0, PT, R63, R62.reuse, PT ;  /* 0x0000003e3f00720c */ /* 0x080fe20003f06270 */
[----:B------:R-:W-:Y:S02]  /*151c0*/  VIADD R63, R3, 0x10 ;  /* 0x00000010033f7836 */ /* 0x000fe40000000000 */
[----:B------:R-:W-:Y:S03]  /*151d0*/  HMMA.16816.F32 R108, R124, R122, R108 ;  /* 0x0000007a7c6c723c */ /* 0x000fe6000000186c */
[----:B------:R-:W-:-:S05]  /*151e0*/  ISETP.GE.AND P4, PT, R63, R62, PT ;  /* 0x0000003e3f00720c */ /* 0x000fca0003f86270 */
[----:B--2---:R-:W-:Y:S05]  /*151f0*/  HMMA.16816.F32 R56, R4, R8, R56 ;  /* 0x000000080438723c */ /* 0x004fea0000001838 */
[----:B------:R-:W-:-:S05]  /*15200*/  VIADD R9, R3, 0x9 ;  /* 0x0000000903097836 */ /* 0x000fca0000000000 */
[----:B------:R-:W-:Y:S01]  /*15210*/  ISETP.GE.AND P5, PT, R9, R62, PT ;  /* 0x0000003e0900720c */ /* 0x000fe20003fa6270 */
[----:B------:R-:W-:Y:S03]  /*15220*/  HMMA.16816.F32 R52, R4, R10, R52 ;  /* 0x0000000a0434723c */ /* 0x000fe60000001834 */
[----:B------:R-:W-:-:S05]  /*15230*/  VIADD R11, R3, 0x8 ;  /* 0x00000008030b7836 */ /* 0x000fca0000000000 */
[----:B------:R-:W-:Y:S02]  /*15240*/  ISETP.GE.AND P6, PT, R11, R62, PT ;  /* 0x0000003e0b00720c */ /* 0x000fe40003fc6270 */
[----:B------:R-:W2:Y:S01]  /*15250*/  LDSM.16.M88.4 R8, [R130+0x9800] ;  /* 0x009800008208783b */ /* 0x000ea20000000200 */
[----:B---3--:R-:W-:Y:S05]  /*15260*/  HMMA.16816.F32 R48, R96, R88, R48 ;  /* 0x000000586030723c */ /* 0x008fea0000001830 */
[----:B------:R-:W-:-:S03]  /*15270*/  FSEL R63, R58, -INF , !P1 ;  /* 0xff8000003a3f7808 */ /* 0x000fc60004800000 */
[----:B------:R-:W-:Y:S03]  /*15280*/  HMMA.16816.F32 R44, R96, R90, R44 ;  /* 0x0000005a602c723c */ /* 0x000fe6000000182c */
[----:B------:R-:W-:Y:S02]  /*15290*/  FSEL R52, R52, -INF , !P6 ;  /* 0xff80000034347808 */ /* 0x000fe40007000000 */
[----:B------:R-:W-:-:S03]  /*152a0*/  FSEL R55, R55, -INF , !P5 ;  /* 0xff80000037377808 */ /* 0x000fc60006800000 */
[----:B------:R-:W-:Y:S03]  /*152b0*/  HMMA.16816.F32 R112, R96, R68, R112 ;  /* 0x000000446070723c */ /* 0x000fe60000001870 */
[----:B------:R-:W-:Y:S01]  /*152c0*/  VIADD R69, R3, 0x18 ;  /* 0x0000001803457836 */ /* 0x000fe20000000000 */
[----:B------:R-:W-:-:S04]  /*152d0*/  FSEL R68, R56, -INF , !P1 ;  /* 0xff80000038447808 */ /* 0x000fc80004800000 */
[-C--:B------:R-:W-:Y:S01]  /*152e0*/  ISETP.GE.AND P1, PT, R69, R62.reuse, PT ;  /* 0x0000003e4500720c */ /* 0x080fe20003f26270 */
[C---:B------:R-:W-:Y:S03]  /*152f0*/  HMMA.16816.F32 R108, R96.reuse, R70, R108 ;  /* 0x00000046606c723c */ /* 0x040fe6000000186c */
[----:B------:R-:W-:Y:S01]  /*15300*/  VIADD R71, R3, 0x11 ;  /* 0x0000001103477836 */ /* 0x000fe20000000000 */
[----:B------:R-:W-:Y:S02]  /*15310*/  FSEL R69, R57, -INF , !P0 ;  /* 0xff80000039457808 */ /* 0x000fe40004000000 */
[----:B------:R-:W-:Y:S02]  /*15320*/  FSEL R70, R53, -INF , !P5 ;  /* 0xff80000035467808 */ /* 0x000fe40006800000 */
[----:B------:R-:W-:Y:S01]  /*15330*/  ISETP.GE.AND P3, PT, R71, R62, PT ;  /* 0x0000003e4700720c */ /* 0x000fe20003f66270 */
[----:B------:R-:W-:Y:S03]  /*15340*/  HMMA.16816.F32 R32, R96, R80, R32 ;  /* 0x000000506020723c */ /* 0x000fe60000001820 */
[----:B------:R-:W-:-:S02]  /*15350*/  FSEL R71, R59, -INF , !P0 ;  /* 0xff8000003b477808 */ /* 0x000fc40004000000 */
[----:B------:R-:W3:Y:S03]  /*15360*/  LDSM.16.M88.4 R56, [R130+0xa000] ;  /* 0x00a000008238783b */ /* 0x000ee60000000200 */
[C---:B-1----:R-:W-:Y:S08]  /*15370*/  HMMA.16816.F32 R48, R4.reuse, R84, R48 ;  /* 0x000000540430723c */ /* 0x042ff00000001830 */
[C---:B------:R-:W-:Y:S08]  /*15380*/  HMMA.16816.F32 R44, R4.reuse, R86, R44 ;  /* 0x00000056042c723c */ /* 0x040ff0000000182c */
[----:B----4-:R-:W-:Y:S03]  /*15390*/  HMMA.16816.F32 R40, R4, R64, R40 ;  /* 0x000000400428723c */ /* 0x010fe60000001828 */
[----:B------:R-:W-:Y:S01]  /*153a0*/  VIADD R65, R3, 0x28 ;  /* 0x0000002803417836 */ /* 0x000fe20000000000 */
[----:B------:R-:W-:-:S02]  /*153b0*/  FSEL R53, R50, -INF , !P4 ;  /* 0xff80000032357808 */ /* 0x000fc40006000000 */
[----:B------:R-:W-:Y:S02]  /*153c0*/  FSEL R50, R49, -INF , !P3 ;  /* 0xff80000031327808 */ /* 0x000fe40005800000 */
[----:B------:R-:W-:Y:S01]  /*153d0*/  FSEL R51, R51, -INF , !P3 ;  /* 0xff80000033337808 */ /* 0x000fe20005800000 */
[C---:B------:R-:W-:Y:S05]  /*153e0*/  HMMA.16816.F32 R28, R96.reuse, R82, R28 ;  /* 0x00000052601c723c */ /* 0x040fea000000181c */
[----:B------:R-:W-:Y:S02]  /*153f0*/  FSEL R49, R46, -INF , !P1 ;  /* 0xff8000002e317808 */ /* 0x000fe40004800000 */
[----:B------:R-:W-:Y:S01]  /*15400*/  FSEL R44, R44, -INF , !P1 ;  /* 0xff8000002c2c7808 */ /* 0x000fe20004800000 */
[----:B------:R-:W-:Y:S03]  /*15410*/  HMMA.16816.F32 R16, R96, R72, R16 ;  /* 0x000000486010723c */ /* 0x000fe60000001810 */
[----:B------:R-:W-:-:S05]  /*15420*/  VIADD R73, R3, 0x19 ;  /* 0x0000001903497836 */ /* 0x000fca0000000000 */
[-C--:B------:R-:W-:Y:S01]  /*15430*/  ISETP.GE.AND P0, PT, R73, R62.reuse, PT ;  /* 0x0000003e4900720c */ /* 0x080fe20003f06270 */
[----:B------:R-:W-:Y:S03]  /*15440*/  HMMA.16816.F32 R12, R96, R74, R12 ;  /* 0x0000004a600c723c */ /* 0x000fe6000000180c */
[----:B------:R-:W-:Y:S01]  /*15450*/  VIADD R75, R3, 0x20 ;  /* 0x00000020034b7836 */ /* 0x000fe20000000000 */
[----:B------:R-:W-:Y:S02]  /*15460*/  FSEL R73, R54, -INF , !P6 ;  /* 0xff80000036497808 */ /* 0x000fe40007000000 */
[----:B------:R-:W-:Y:S02]  /*15470*/  FSEL R54, R48, -INF , !P4 ;  /* 0xff80000030367808 */ /* 0x000fe40006000000 */
[----:B------:R-:W-:Y:S01]  /*15480*/  ISETP.GE.AND P6, PT, R75, R62, PT ;  /* 0x0000003e4b00720c */ /* 0x000fe20003fc6270 */
[C---:B------:R-:W-:Y:S01]  /*15490*/  VIADD R75, R3.reuse, 0x21 ;  /* 0x00000021034b7836 */ /* 0x040fe20000000000 */
[----:B--2---:R-:W-:Y:S05]  /*154a0*/  HMMA.16816.F32 R32, R4, R8, R32 ;  /* 0x000000080420723c */ /* 0x004fea0000001820 */
[----:B------:R-:W-:Y:S01]  /*154b0*/  VIADD R9, R3, 0x38 ;  /* 0x0000003803097836 */ /* 0x000fe20000000000 */
[----:B------:R-:W-:-:S02]  /*154c0*/  FSEL R48, R45, -INF , !P0 ;  /* 0xff8000002d307808 */ /* 0x000fc40004000000 */
[----:B------:R-:W-:Y:S02]  /*154d0*/  FSEL R45, R42, -INF , !P6 ;  /* 0xff8000002a2d7808 */ /* 0x000fe40007000000 */
[----:B------:R-:W-:Y:S01]  /*154e0*/  FSEL R40, R40, -INF , !P6 ;  /* 0xff80000028287808 */ /* 0x000fe20007000000 */
[----:B------:R-:W-:Y:S05]  /*154f0*/  HMMA.16816.F32 R24, R96, R76, R24 ;  /* 0x0000004c6018723c */ /* 0x000fea0000001818 */
[-C--:B------:R-:W-:Y:S02]  /*15500*/  ISETP.GE.AND P4, PT, R65, R62.reuse, PT ;  /* 0x0000003e4100720c */ /* 0x080fe40003f86270 */
[-C--:B------:R-:W-:Y:S01]  /*15510*/  ISETP.GE.AND P6, PT, R9, R62.reuse, PT ;  /* 0x0000003e0900720c */ /* 0x080fe20003fc6270 */
[----:B------:R-:W-:Y:S01]  /*15520*/  VIADD R9, R3, 0x39 ;  /* 0x0000003903097836 */ /* 0x000fe20000000000 */
[----:B------:R-:W-:Y:S01]  /*15530*/  ISETP.GE.AND P5, PT, R75, R62, PT ;  /* 0x0000003e4b00720c */ /* 0x000fe20003fa6270 */
[----:B------:R-:W-:Y:S01]  /*15540*/  VIADD R75, R3, 0x29 ;  /* 0x00000029034b7836 */ /* 0x000fe20000000000 */
[----:B------:R-:W-:Y:S01]  /*15550*/  FSEL R47, R47, -INF , !P0 ;  /* 0xff8000002f2f7808 */ /* 0x000fe20004000000 */
[----:B------:R-:W-:Y:S01]  /*15560*/  HMMA.16816.F32 R64, R4, R66, R36 ;  /* 0x000000420440723c */ /* 0x000fe20000001824 */
[----:B------:R-:W1:Y:S04]  /*15570*/  LDSM.16.M88.4 R36, [R130+0xa800] ;  /* 0x00a800008224783b */ /* 0x000e680000000200 */
[----:B------:R-:W-:-:S02]  /*15580*/  FSEL R43, R43, -INF , !P5 ;  /* 0xff8000002b2b7808 */ /* 0x000fc40006800000 */
[----:B------:R-:W-:Y:S02]  /*15590*/  FSEL R46, R41, -INF , !P5 ;  /* 0xff800000292e7808 */ /* 0x000fe40006800000 */
[-C--:B------:R-:W-:Y:S01]  /*155a0*/  ISETP.GE.AND P5, PT, R9, R62.reuse, PT ;  /* 0x0000003e0900720c */ /* 0x080fe20003fa6270 */
[----:B------:R-:W-:Y:S05]  /*155b0*/  HMMA.16816.F32 R20, R96, R78, R20 ;  /* 0x0000004e6014723c */ /* 0x000fea0000001814 */
[----:B------:R-:W-:Y:S01]  /*155c0*/  ISETP.GE.AND P3, PT, R75, R62, PT ;  /* 0x0000003e4b00720c */ /* 0x000fe20003f66270 */
[----:B------:R-:W-:-:S05]  /*155d0*/  VIADD R75, R3, 0x30 ;  /* 0x00000030034b7836 */ /* 0x000fca0000000000 */
[-C--:B------:R-:W-:Y:S01]  /*155e0*/  ISETP.GE.AND P1, PT, R75, R62.reuse, PT ;  /* 0x0000003e4b00720c */ /* 0x080fe20003f26270 */
[C---:B------:R-:W-:Y:S01]  /*155f0*/  HMMA.16816.F32 R28, R4.reuse, R10, R28 ;  /* 0x0000000a041c723c */ /* 0x040fe2000000181c */
[----:B------:R-:W2:Y:S04]  /*15600*/  LDSM.16.M88.4 R8, [R130+0xb000] ;  /* 0x00b000008208783b */ /* 0x000ea80000000200 */
[----:B------:R-:W-:Y:S01]  /*15610*/  VIADD R75, R3, 0x31 ;  /* 0x00000031034b7836 */ /* 0x000fe20000000000 */
[----:B------:R-:W-:Y:S02]  /*15620*/  FSEL R155, R34, -INF , !P1 ;  /* 0xff800000229b7808 */ /* 0x000fe40004800000 */
[----:B------:R-:W-:Y:S02]  /*15630*/  FSEL R154, R32, -INF , !P1 ;  /* 0xff800000209a7808 */ /* 0x000fe40004800000 */
[-C--:B------:R-:W-:Y:S01]  /*15640*/  ISETP.GE.AND P0, PT, R75, R62.reuse, PT ;  /* 0x0000003e4b00720c */ /* 0x080fe20003f06270 */
[----:B---3--:R-:W-:Y:S03]  /*15650*/  HMMA.16816.F32 R24, R4, R56, R24 ;  /* 0x000000380418723c */ /* 0x008fe60000001818 */
[C---:B------:R-:W-:Y:S01]  /*15660*/  VIADD R57, R3.reuse, 0x48 ;  /* 0x0000004803397836 */ /* 0x040fe20000000000 */
[----:B------:R-:W-:Y:S01]  /*15670*/  FSEL R41, R66, -INF , !P4 ;  /* 0xff80000042297808 */ /* 0x000fe20006000000 */
[----:B------:R-:W-:Y:S01]  /*15680*/  VIADD R75, R3, 0x40 ;  /* 0x00000040034b7836 */ /* 0x000fe20000000000 */
[----:B------:R-:W-:Y:S01]  /*15690*/  FSEL R156, R33, -INF , !P0 ;  /* 0xff800000219c7808 */ /* 0x000fe20004000000 */
[----:B------:R-:W-:Y:S01]  /*156a0*/  VIADD R33, R3, 0x50 ;  /* 0x0000005003217836 */ /* 0x000fe20000000000 */
[----:B------:R-:W-:-:S02]  /*156b0*/  ISETP.GE.AND P1, PT, R57, R62, PT ;  /* 0x0000003e3900720c */ /* 0x000fc40003f26270 */
[----:B------:R-:W-:Y:S01]  /*156c0*/  HMMA.16816.F32 R56, R4, R58, R20 ;  /* 0x0000003a0438723c */ /* 0x000fe20000001814 */
[----:B------:R-:W3:Y:S02]  /*156d0*/  LDSM.16.M88.4 R20, [R130+0xb800] ;  /* 0x00b800008214783b */ /* 0x000ee40000000200 */
[----:B------:R-:W-:Y:S01]  /*156e0*/  FSEL R178, R64, -INF , !P4 ;  /* 0xff80000040b27808 */ /* 0x000fe20006000000 */
[----:B------:R-:W-:-:S04]  /*156f0*/  DEPBAR.LE SB0, 0x0 ;  /* 0x000080000000791a */ /* 0x000fc80000000000 */
[----:B------:R-:W-:Y:S01]  /*15700*/  FSEL R159, R30, -INF , !P6 ;  /* 0xff8000001e9f7808 */ /* 0x000fe20007000000 */
[C---:B-1----:R-:W-:Y:S05]  /*15710*/  HMMA.16816.F32 R16, R4.reuse, R36, R16 ;  /* 0x000000240410723c */ /* 0x042fea0000001810 */
[----:B------:R-:W-:Y:S02]  /*15720*/  FSEL R158, R28, -INF , !P6 ;  /* 0xff8000001c9e7808 */ /* 0x000fe40007000000 */
[-C--:B------:R-:W-:Y:S01]  /*15730*/  ISETP.GE.AND P4, PT, R75, R62.reuse, PT ;  /* 0x0000003e4b00720c */ /* 0x080fe20003f86270 */
[----:B------:R-:W-:Y:S01]  /*15740*/  VIADD R75, R3, 0x41 ;  /* 0x00000041034b7836 */ /* 0x000fe20000000000 */
[----:B------:R-:W-:Y:S01]  /*15750*/  ISETP.GE.AND P6, PT, R33, R62, PT ;  /* 0x0000003e2100720c */ /* 0x000fe20003fc6270 */
[----:B------:R-:W-:Y:S01]  /*15760*/  VIADD R33, R3, 0x51 ;  /* 0x0000005103217836 */ /* 0x000fe20000000000 */
[----:B------:R-:W-:Y:S01]  /*15770*/  FSEL R179, R67, -INF , !P3 ;  /* 0xff80000043b37808 */ /* 0x000fe20005800000 */
[----:B------:R-:W-:Y:S03]  /*15780*/  HMMA.16816.F32 R12, R4, R38, R12 ;  /* 0x00000026040c723c */ /* 0x000fe6000000180c */
[----:B------:R-:W-:Y:S01]  /*15790*/  FSEL R152, R65, -INF , !P3 ;  /* 0xff80000041987808 */ /* 0x000fe20005800000 */
[----:B------:R-:W-:Y:S01]  /*157a0*/  VIADD R65, R3, 0x49 ;  /* 0x0000004903417836 */ /* 0x000fe20000000000 */
[----:B------:R-:W-:-:S02]  /*157b0*/  FSEL R157, R31, -INF , !P5 ;  /* 0xff8000001f9d7808 */ /* 0x000fc40006800000 */
[----:B------:R-:W-:Y:S01]  /*157c0*/  FSEL R168, R29, -INF , !P5 ;  /* 0xff8000001da87808 */ /* 0x000fe20006800000 */
[----:B------:R-:W-:Y:S01]  /*157d0*/  VIADD R29, R3, 0x58 ;  /* 0x00000058031d7836 */ /* 0x000fe20000000000 */
[-C--:B------:R-:W-:Y:S01]  /*157e0*/  ISETP.GE.AND P3, PT, R75, R62.reuse, PT ;  /* 0x0000003e4b00720c */ /* 0x080fe20003f66270 */
[----:B--2---:R-:W-:Y:S03]  /*157f0*/  HMMA.16816.F32 R108, R4, R10, R108 ;  /* 0x0000000a046c723c */ /* 0x004fe6000000186c */
[----:B------:R-:W-:Y:S01]  /*15800*/  ISETP.GE.AND P5, PT, R33, R62, PT ;  /* 0x0000003e2100720c */ /* 0x000fe20003fa6270 */
[----:B------:R-:W-:Y:S01]  /*15810*/  VIADD R11, R3, 0x69 ;  /* 0x00000069030b7836 */ /* 0x000fe20000000000 */
[----:B------:R-:W-:Y:S01]  /*15820*/  FSEL R176, R25, -INF , !P3 ;  /* 0xff80000019b07808 */ /* 0x000fe20005800000 */
[----:B------:R-:W-:Y:S01]  /*15830*/  VIADD R25, R3, 0x60 ;  /* 0x0000006003197836 */ /* 0x000fe20000000000 */
[----:B------:R-:W-:-:S02]  /*15840*/  FSEL R167, R19, -INF , !P5 ;  /* 0xff80000013a77808 */ /* 0x000fc40006800000 */
[----:B------:R-:W-:Y:S01]  /*15850*/  FSEL R164, R17, -INF , !P5 ;  /* 0xff80000011a47808 */ /* 0x000fe20006800000 */
[C---:B------:R-:W-:Y:S03]  /*15860*/  HMMA.16816.F32 R112, R4.reuse, R8, R112 ;  /* 0x000000080470723c */ /* 0x040fe60000001870 */
[----:B------:R-:W-:Y:S01]  /*15870*/  VIADD R9, R3, 0x68 ;  /* 0x0000006803097836 */ /* 0x000fe20000000000 */
[----:B------:R-:W-:Y:S01]  /*15880*/  ISETP.GE.AND P5, PT, R11, R62, PT ;  /* 0x0000003e0b00720c */ /* 0x000fe20003fa6270 */
[----:B------:R-:W-:Y:S01]  /*15890*/  VIADD R11, R3, 0x71 ;  /* 0x00000071030b7836 */ /* 0x000fe20000000000 */
[----:B------:R-:W-:Y:S02]  /*158a0*/  FSEL R169, R18, -INF , !P6 ;  /* 0xff80000012a97808 */ /* 0x000fe40007000000 */
[----:B------:R-:W-:Y:S01]  /*158b0*/  FSEL R166, R16, -INF , !P6 ;  /* 0xff80000010a67808 */ /* 0x000fe20007000000 */
[----:B---3--:R-:W-:Y:S03]  /*158c0*/  HMMA.16816.F32 R104, R4, R20, R104 ;  /* 0x000000140468723c */ /* 0x008fe60000001868 */
[----:B------:R-:W-:-:S02]  /*158d0*/  FSEL R171, R26, -INF , !P4 ;  /* 0xff8000001aab7808 */ /* 0x000fc40006000000 */
[----:B------:R-:W-:Y:S02]  /*158e0*/  FSEL R170, R24, -INF , !P4 ;  /* 0xff80000018aa7808 */ /* 0x000fe40006000000 */
[-C--:B------:R-:W-:Y:S01]  /*158f0*/  ISETP.GE.AND P6, PT, R9, R62.reuse, PT ;  /* 0x0000003e0900720c */ /* 0x080fe20003fc6270 */
[----:B------:R-:W-:Y:S01]  /*15900*/  VIADD R9, R3, 0x70 ;  /* 0x0000007003097836 */ /* 0x000fe20000000000 */
[----:B------:R-:W-:Y:S01]  /*15910*/  ISETP.GE.AND P4, PT, R29, R62, PT ;  /* 0x0000003e1d00720c */ /* 0x000fe20003f86270 */
[----:B------:R-:W-:Y:S03]  /*15920*/  HMMA.16816.F32 R100, R4, R22, R100 ;  /* 0x000000160464723c */ /* 0x000fe60000001864 */
        /* <DEDUP_REMOVED lines=54> */
.L_x_1842:
        /* <DEDUP_REMOVED lines=16> */
[----:B------:R-:W-:Y:S02]  /*15d90*/  ISETP.GE.AND P0, PT, R10, RZ, PT ;  /* 0x000000ff0a00720c */ /* 0x000fe40003f06270 */
[----:B------:R-:W2:Y:S01]  /*15da0*/  LD.E.64 R10, desc[UR4][R132.64+0x20] ;  /* 0x00002004840a7980 */ /* 0x000ea2000c101b00 */
        /* <DEDUP_REMOVED lines=8> */
[----:B------:R-:W-:Y:S01]  /*15e30*/  @!P1 VIADD R8, R8, 0x1 ;  /* 0x0000000108089836 */ /* 0x000fe20000000000 */
[----:B------:R-:W-:Y:S01]  /*15e40*/  ISETP.NE.AND P1, PT, R5, RZ, PT ;  /* 0x000000ff0500720c */ /* 0x000fe20003f25270 */
[----:B------:R-:W-:Y:S01]  /*15e50*/  @!P4 VIADD R9, R9, 0x1 ;  /* 0x000000010909c836 */ /* 0x000fe20000000000 */
[-C--:B------:R-:W-:Y:S02]  /*15e60*/  ISETP.GE.U32.AND P5, PT, R3, R6.reuse, PT ;  /* 0x000000060300720c */ /* 0x080fe40003fa6070 */
[----:B------:R-:W-:Y:S02]  /*15e70*/  ISETP.GE.U32.AND P6, PT, R7, R6, PT ;  /* 0x000000060700720c */ /* 0x000fe40003fc6070 */
[----:B------:R-:W-:-:S04]  /*15e80*/  LOP3.LUT R3, R218, R5, RZ, 0x3c, !PT ;  /* 0x00000005da037212 */ /* 0x000fc800078e3cff */
        /* <DEDUP_REMOVED lines=28> */
.L_x_1843:
[----:B------:R-:W-:Y:S05]  /*16050*/  BSYNC.RECONVERGENT B0 ;  /* 0x0000000000007941 */ /* 0x000fea0003800200 */
.L_x_1841:
[----:B------:R-:W-:Y:S01]  /*16060*/  IMAD.SHL.U32 R7, R200, 0x8, RZ ;  /* 0x00000008c8077824 */ /* 0x000fe200078e00ff */
[----:B------:R-:W-:-:S04]  /*16070*/  SHF.L.U64.HI R6, R208, 0x5, R209 ;  /* 0x00000005d0067819 */ /* 0x000fc800000102d1 */
[C---:B------:R-:W-:Y:S02]  /*16080*/  LOP3.LUT R5, R7.reuse, 0x38, RZ, 0xc0, !PT ;  /* 0x0000003807057812 */ /* 0x040fe400078ec0ff */
[----:B------:R-:W-:Y:S02]  /*16090*/  LOP3.LUT R9, R7, 0x1c0, RZ, 0xc0, !PT ;  /* 0x000001c007097812 */ /* 0x000fe400078ec0ff */
[C---:B------:R-:W-:Y:S02]  /*160a0*/  LOP3.LUT R3, R5.reuse, 0x40, RZ, 0xfc, !PT ;  /* 0x0000004005037812 */ /* 0x040fe400078efcff */
[-C--:B------:R-:W-:Y:S01]  /*160b0*/  ISETP.GE.AND P1, PT, R5, R220.reuse, PT ;  /* 0x000000dc0500720c */ /* 0x080fe20003f26270 */
[----:B------:R-:W-:Y:S01]  /*160c0*/  IMAD.SHL.U32 R5, R208, 0x20, RZ ;  /* 0x00000020d0057824 */ /* 0x000fe200078e00ff */
[----:B------:R-:W-:Y:S02]  /*160d0*/  LOP3.LUT R4, R9, 0x38, R200, 0xf8, !PT ;  /* 0x0000003809047812 */ /* 0x000fe400078ef8c8 */
[----:B------:R-:W-:-:S02]  /*160e0*/  ISETP.GE.AND P0, PT, R3, R220, PT ;  /* 0x000000dc0300720c */ /* 0x000fc40003f06270 */
[--C-:B------:R-:W-:Y:S02]  /*160f0*/  LOP3.LUT R4, R4, 0x38, R7.reuse, 0x78, !PT ;  /* 0x0000003804047812 */ /* 0x100fe400078e7807 */
[----:B------:R-:W-:Y:S02]  /*16100*/  IADD3 R8, P3, PT, R5, R212, RZ ;  /* 0x000000d405087210 */ /* 0x000fe40007f7e0ff */
[----:B------:R-:W-:-:S03]  /*16110*/  LOP3.LUT R3, R4, 0x1e00, R7, 0xf8, !PT ;  /* 0x00001e0004037812 */ /* 0x000fc600078ef807 */
[----:B------:R-:W-:Y:S01]  /*16120*/  IMAD.X R9, R6, 0x1, R213, P3 ;  /* 0x0000000106097824 */ /* 0x000fe200018e06d5 */
[----:B------:R-:W-:Y:S02]  /*16130*/  IADD3 R10, P3, PT, R8, R5, RZ ;  /* 0x00000005080a7210 */ /* 0x000fe40007f7e0ff */
[----:B------:R-:W-:-:S03]  /*16140*/  LEA R3, R3, UR6, 0x1 ;  /* 0x0000000603037c11 */ /* 0x000fc6000f8e08ff */
[--C-:B------:R-:W-:Y:S01]  /*16150*/  IMAD.X R11, R9, 0x1, R6.reuse, P3 ;  /* 0x00000001090b7824 */ /* 0x100fe200018e0606 */
[-C--:B------:R-:W-:Y:S01]  /*16160*/  IADD3 R12, P3, PT, R10, R5.reuse, RZ ;  /* 0x000000050a0c7210 */ /* 0x080fe20007f7e0ff */
[----:B------:R-:W-:Y:S01]  /*16170*/  @!PT LDS RZ, [RZ] ;  /* 0x00000000fffff984 */ /* 0x000fe20000000800 */
[----:B------:R-:W-:Y:S01]  /*16180*/  @!PT LDS RZ, [RZ] ;  /* 0x00000000fffff984 */ /* 0x000fe20000000800 */
[----:B------:R-:W-:Y:S01]  /*16190*/  @!PT LDS RZ, [RZ] ;  /* 0x00000000fffff984 */ /* 0x000fe20000000800 */
[----:B------:R-:W-:Y:S04]  /*161a0*/  @!P1 LDGSTS.E.BYPASS.LTC128B.128 [R3+0x4000], desc[UR4][R212.64] ;  /* 0x04000000d4039fae */ /* 0x000fe8000b981a04 */
[----:B------:R1:W-:Y:S01]  /*161b0*/  @P1 STS.128 [R3+0x4000], RZ ;  /* 0x004000ff03001388 */ /* 0x0003e20000000c00 */
[--C-:B------:R-:W-:Y:S01]  /*161c0*/  IMAD.X R13, R11, 0x1, R6.reuse, P3 ;  /* 0x000000010b0d7824 */ /* 0x100fe200018e0606 */
[-C--:B------:R-:W-:Y:S02]  /*161d0*/  IADD3 R14, P3, PT, R12, R5.reuse, RZ ;  /* 0x000000050c0e7210 */ /* 0x080fe40007f7e0ff */
[----:B------:R-:W-:Y:S01]  /*161e0*/  @!PT LDS RZ, [RZ] ;  /* 0x00000000fffff984 */ /* 0x000fe20000000800 */
[----:B------:R-:W-:Y:S01]  /*161f0*/  @!PT LDS RZ, [RZ] ;  /* 0x00000000fffff984 */ /* 0x000fe20000000800 */
[----:B------:R-:W-:Y:S01]  /*16200*/  @!PT LDS RZ, [RZ] ;  /* 0x00000000fffff984 */ /* 0x000fe20000000800 */
[----:B------:R-:W-:Y:S03]  /*16210*/  @!P0 LDGSTS.E.BYPASS.LTC128B.128 [R3+0x8000], desc[UR4][R212.64+0x80] ;  /* 0x08000080d4038fae */ /* 0x000fe6000b981a04 */
[----:B------:R-:W-:Y:S01]  /*16220*/  IMAD.X R15, R13, 0x1, R6, P3 ;  /* 0x000000010d0f7824 */ /* 0x000fe200018e0606 */
[----:B------:R1:W-:Y:S01]  /*16230*/  @P0 STS.128 [R3+0x8000], RZ ;  /* 0x008000ff03000388 */ /* 0x0003e20000000c00 */
[----:B------:R-:W-:-:S03]  /*16240*/  IADD3 R16, P3, PT, R14, R5, RZ ;  /* 0x000000050e107210 */ /* 0x000fc60007f7e0ff */
[----:B------:R-:W-:Y:S01]  /*16250*/  @!PT LDS RZ, [RZ] ;  /* 0x00000000fffff984 */ /* 0x000fe20000000800 */
[----:B------:R-:W-:Y:S01]  /*16260*/  @!PT LDS RZ, [RZ] ;  /* 0x00000000fffff984 */ /* 0x000fe20000000800 */
[----:B------:R-:W-:Y:S01]  /*16270*/  @!PT LDS RZ, [RZ] ;  /* 0x00000000fffff984 */ /* 0x000fe20000000800 */
[----:B------:R-:W-:Y:S01]  /*16280*/  @!P1 LDGSTS.E.BYPASS.LTC128B.128 [R3+0x4800], desc[UR4][R8.64] ;  /* 0x0480000008039fae */ /* 0x000fe2000b981a04 */
[----:B------:R-:W-:Y:S01]  /*16290*/  IADD3 R4, P4, PT, R16, R5, RZ ;  /* 0x0000000510047210 */ /* 0x000fe20007f9e0ff */
[----:B------:R-:W-:Y:S02]  /*162a0*/  IMAD.X R17, R15, 0x1, R6, P3 ;  /* 0x000000010f117824 */ /* 0x000fe400018e0606 */
        /* <DEDUP_REMOVED lines=11> */
[----:B--2---:R-:W-:-:S02]  /*16360*/  @!P0 IMAD.MOV.U32 R8, RZ, RZ, R10 ;  /* 0x000000ffff088224 */ /* 0x004fc400078e000a */
        /* <DEDUP_REMOVED lines=14> */
[----:B--2---:R-:W-:-:S02]  /*16450*/  @!P0 IMAD.MOV.U32 R8, RZ, RZ, R12 ;  /* 0x000000ffff088224 */ /* 0x004fc400078e000c */
        /* <DEDUP_REMOVED lines=20> */
[----:B--2---:R-:W-:-:S03]  /*165a0*/  @!P0 IMAD.MOV.U32 R8, RZ, RZ, R16 ;  /* 0x000000ffff088224 */ /* 0x004fc600078e0010 */
[----:B------:R1:W-:Y:S01]  /*165b0*/  @P1 STS.128 [R3+0x6800], RZ ;  /* 0x006800ff03001388 */ /* 0x0003e20000000c00 */
        /* <DEDUP_REMOVED lines=27> */
.L_x_1840:
[----:B------:R-:W-:Y:S05]  /*16770*/  BSYNC.RECONVERGENT B1 ;  /* 0x0000000000017941 */ /* 0x000fea0003800200 */
.L_x_1839:
        /* <DEDUP_REMOVED lines=33> */
[----:B------:R-:W-:Y:S01]  /*16990*/  SHF.L.U32 R201, R200, 0x3, RZ ;  /* 0x00000003c8c97819 */ /* 0x000fe200000006ff */
[----:B------:R-:W1:Y:S01]  /*169a0*/  SHFL.BFLY PT, R6, R7, 0x2, 0x1f ;  /* 0x0c401f0007067f89 */ /* 0x000e6200000e0000 */
[----:B------:R-:W-:Y:S02]  /*169b0*/  IADD3 R61, PT, PT, R61, -0x2, RZ ;  /* 0xfffffffe3d3d7810 */ /* 0x000fe40007ffe0ff */
[----:B------:R-:W-:Y:S01]  /*169c0*/  LOP3.LUT R4, R201, 0x38, RZ, 0xc0, !PT ;  /* 0x00000038c9047812 */ /* 0x000fe200078ec0ff */
[----:B------:R-:W3:Y:S01]  /*169d0*/  SHFL.BFLY PT, R5, R8, 0x2, 0x1f ;  /* 0x0c401f0008057f89 */ /* 0x000ee200000e0000 */
[----:B-1----:R-:W-:-:S02]  /*169e0*/  FMNMX.FTZ R6, R7, R6, !PT ;  /* 0x0000000607067209 */ /* 0x002fc40007810000 */
[----:B------:R-:W-:Y:S02]  /*169f0*/  LOP3.LUT R7, R60, 0x1c0, R129, 0xf8, !PT ;  /* 0x000001c03c077812 */ /* 0x000fe400078ef881 */
[----:B---3--:R-:W-:Y:S01]  /*16a00*/  FMNMX.FTZ R5, R8, R5, !PT ;  /* 0x0000000508057209 */ /* 0x008fe20007810000 */
[----:B------:R-:W1:Y:S01]  /*16a10*/  SHFL.BFLY PT, R3, R6, 0x1, 0x1f ;  /* 0x0c201f0006037f89 */ /* 0x000e6200000e0000 */
[----:B------:R-:W-:-:S03]  /*16a20*/  LOP3.LUT R4, R7, R4, RZ, 0x3c, !PT ;  /* 0x0000000407047212 */ /* 0x000fc600078e3cff */
[----:B------:R-:W3:Y:S01]  /*16a30*/  SHFL.BFLY PT, R134, R5, 0x1, 0x1f ;  /* 0x0c201f0005867f89 */ /* 0x000ee200000e0000 */
[----:B------:R-:W-:-:S04]  /*16a40*/  LOP3.LUT R139, R4, 0x200, R129, 0xf8, !PT ;  /* 0x00000200048b7812 */ /* 0x000fc800078ef881 */
[----:B------:R-:W-:-:S04]  /*16a50*/  LEA R139, R139, UR6, 0x1 ;  /* 0x000000068b8b7c11 */ /* 0x000fc8000f8e08ff */
[-C--:B------:R-:W-:Y:S01]  /*16a60*/  IADD3 R42, PT, PT, R2, R139.reuse, RZ ;  /* 0x0000008b022a7210 */ /* 0x080fe20007ffe0ff */
[----:B------:R-:W4:Y:S01]  /*16a70*/  LDSM.16.MT88.4 R96, [R139+0x10000] ;  /* 0x010000008b60783b */ /* 0x000f220000004200 */
[C---:B------:R-:W-:Y:S02]  /*16a80*/  IADD3 R60, PT, PT, R0.reuse, R139, RZ ;  /* 0x0000008b003c7210 */ /* 0x040fe40007ffe0ff */
[----:B------:R-:W-:Y:S01]  /*16a90*/  IADD3 R0, PT, PT, R0, R42, RZ ;  /* 0x0000002a00007210 */ /* 0x000fe20007ffe0ff */
[----:B------:R-:W5:Y:S04]  /*16aa0*/  LDSM.16.MT88.4 R124, [R139+0xc000] ;  /* 0x00c000008b7c783b */ /* 0x000f680000004200 */
[----:B------:R-:W-:Y:S01]  /*16ab0*/  LDSM.16.MT88.4 R80, [R42+0xc000] ;  /* 0x00c000002a50783b */ /* 0x000fe20000004200 */
[----:B-1----:R-:W-:-:S03]  /*16ac0*/  FMNMX.FTZ R3, R6, R3, !PT ;  /* 0x0000000306037209 */ /* 0x002fc60007810000 */
[----:B------:R-:W-:Y:S01]  /*16ad0*/  LDSM.16.MT88.4 R88, [R0+0xc000] ;  /* 0x00c000000058783b */ /* 0x000fe20000004200 */
[----:B---3--:R-:W-:Y:S02]  /*16ae0*/  FMNMX.FTZ R134, R5, R134, !PT ;  /* 0x0000008605867209 */ /* 0x008fe40007810000 */
[----:B------:R-:W-:Y:S01]  /*16af0*/  FSETP.NEU.FTZ.AND P0, PT, R3, -INF , PT ;  /* 0xff8000000300780b */ /* 0x000fe20003f1d000 */
[----:B------:R-:W-:Y:S04]  /*16b00*/  LDSM.16.MT88.4 R104, [R60+0x10000] ;  /* 0x010000003c68783b */ /* 0x000fe80000004200 */
        /* <DEDUP_REMOVED lines=41> */
[-CC-:B------:R-:W-:Y:S01]  /*16da0*/  FFMA.FTZ R46, R46, R138.reuse, -R137.reuse ;  /* 0x0000008a2e2e7223 */ /* 0x180fe20000010889 */
        /* <DEDUP_REMOVED lines=18> */
[----:B------:R-:W-:Y:S01]  /*16ed0*/  MUFU.EX2 R52, R52 ;  /* 0x0000003400347308 */ /* 0x000fe20000000800 */
[-CC-:B------:R-:W-:Y:S01]  /*16ee0*/  FFMA.FTZ R175, R175, R138.reuse, -R136.reuse ;  /* 0x0000008aafaf7223 */ /* 0x180fe20000010888 */
[-CC-:B------:R-:W-:Y:S01]  /*16ef0*/  FFMA.FTZ R176, R176, R138.reuse, -R137.reuse ;  /* 0x0000008ab0b07223 */ /* 0x180fe20000010889 */
[-CC-:B------:R-:W-:Y:S01]  /*16f00*/  FFMA.FTZ R165, R165, R138.reuse, -R136.reuse ;  /* 0x0000008aa5a57223 */ /* 0x180fe20000010888 */
[----:B------:R-:W-:Y:S01]  /*16f10*/  MUFU.EX2 R49, R49 ;  /* 0x0000003100317308 */ /* 0x000fe20000000800 */
[-CC-:B------:R-:W-:Y:S01]  /*16f20*/  FFMA.FTZ R166, R166, R138.reuse, -R137.reuse ;  /* 0x0000008aa6a67223 */ /* 0x180fe20000010889 */
[----:B---3--:R-:W-:Y:S01]  /*16f30*/  F2FP.F16.F32.PACK_AB R118, R58, R59 ;  /* 0x0000003b3a76723e */ /* 0x008fe200000000ff */
[-C--:B------:R-:W-:Y:S01]  /*16f40*/  FFMA.FTZ R162, R162, R138.reuse, -R137 ;  /* 0x0000008aa2a27223 */ /* 0x080fe20000010889 */
[----:B------:R-:W-:Y:S01]  /*16f50*/  MUFU.EX2 R55, R55 ;  /* 0x0000003700377308 */ /* 0x000fe20000000800 */
[-CC-:B------:R-:W-:Y:S01]  /*16f60*/  FFMA.FTZ R163, R163, R138.reuse, -R136.reuse ;  /* 0x0000008aa3a37223 */ /* 0x180fe20000010888 */
[-CC-:B------:R-:W-:Y:S01]  /*16f70*/  FFMA.FTZ R149, R149, R138.reuse, -R136.reuse ;  /* 0x0000008a95957223 */ /* 0x180fe20000010888 */
[----:B------:R-:W-:Y:S01]  /*16f80*/  FFMA.FTZ R231, R67, R138, -R136 ;  /* 0x0000008a43e77223 */ /* 0x000fe20000010888 */
[----:B------:R-:W2:Y:S01]  /*16f90*/  MUFU.EX2 R54, R54 ;  /* 0x0000003600367308 */ /* 0x000ea20000000800 */
[C---:B----4-:R-:W-:Y:S03]  /*16fa0*/  HMMA.16816.F32 R92, R116.reuse, R96, RZ ;  /* 0x00000060745c723c */ /* 0x050fe600000018ff */
[----:B------:R-:W-:Y:S01]  /*16fb0*/  FADD.FTZ R62, R63, R62 ;  /* 0x0000003e3f3e7221 */ /* 0x000fe20000010000 */
[----:B------:R-:W-:Y:S01]  /*16fc0*/  FADD.FTZ R64, R65, R64 ;  /* 0x0000004041407221 */ /* 0x000fe20000010000 */
[----:B------:R-:W-:Y:S01]  /*16fd0*/  MUFU.EX2 R51, R51 ;  /* 0x0000003300337308 */ /* 0x000fe20000000800 */
[----:B------:R-:W-:Y:S01]  /*16fe0*/  ISETP.GE.AND P0, PT, R61, R206, PT ;  /* 0x000000ce3d00720c */ /* 0x000fe20003f06270 */
[----:B------:R-:W-:Y:S01]  /*16ff0*/  FADD.FTZ R57, R57, R62 ;  /* 0x0000003e39397221 */ /* 0x000fe20000010000 */
[----:B------:R-:W-:Y:S01]  /*17000*/  FADD.FTZ R59, R59, R64 ;  /* 0x000000403b3b7221 */ /* 0x000fe20000010000 */
[----:B------:R-:W3:Y:S01]  /*17010*/  MUFU.EX2 R50, R50 ;  /* 0x0000003200327308 */ /* 0x000ee20000000800 */
[C---:B------:R-:W-:Y:S01]  /*17020*/  HMMA.16816.F32 R96, R116.reuse, R98, RZ ;  /* 0x000000627460723c */ /* 0x040fe200000018ff */
[----:B------:R-:W-:Y:S01]  /*17030*/  FADD.FTZ R56, R56, R57 ;  /* 0x0000003938387221 */ /* 0x000fe20000010000 */
[----:B------:R-:W-:Y:S01]  /*17040*/  FADD.FTZ R58, R58, R59 ;  /* 0x0000003b3a3a7221 */ /* 0x000fe20000010000 */
[----:B------:R-:W4:Y:S04]  /*17050*/  MUFU.EX2 R48, R48 ;  /* 0x0000003000307308 */ /* 0x000f280000000800 */
[----:B------:R-:W-:Y:S01]  /*17060*/  MUFU.EX2 R45, R45 ;  /* 0x0000002d002d7308 */ /* 0x000fe20000000800 */
[C---:B-----5:R-:W-:Y:S03]  /*17070*/  HMMA.16816.F32 R128, R116.reuse, R124, RZ ;  /* 0x0000007c7480723c */ /* 0x060fe600000018ff */
[----:B------:R-:W-:Y:S04]  /*17080*/  MUFU.EX2 R44, R44 ;  /* 0x0000002c002c7308 */ /* 0x000fe80000000800 */
[----:B------:R-:W-:Y:S01]  /*17090*/  MUFU.EX2 R41, R41 ;  /* 0x0000002900297308 */ /* 0x000fe20000000800 */
[C---:B-1----:R-:W-:Y:S03]  /*170a0*/  HMMA.16816.F32 R68, R116.reuse, R72, RZ ;  /* 0x000000487444723c */ /* 0x042fe600000018ff */
[----:B------:R-:W-:Y:S04]  /*170b0*/  MUFU.EX2 R47, R47 ;  /* 0x0000002f002f7308 */ /* 0x000fe80000000800 */
[----:B------:R-:W1:Y:S01]  /*170c0*/  MUFU.EX2 R46, R46 ;  /* 0x0000002e002e7308 */ /* 0x000e620000000800 */
[C---:B------:R-:W-:Y:S03]  /*170d0*/  HMMA.16816.F32 R76, R116.reuse, R80, RZ ;  /* 0x00000050744c723c */ /* 0x040fe600000018ff */
[----:B------:R-:W-:Y:S04]  /*170e0*/  MUFU.EX2 R43, R43 ;  /* 0x0000002b002b7308 */ /* 0x000fe80000000800 */
        /* <DEDUP_REMOVED lines=14> */
[-CC-:B--2---:R-:W-:Y:S01]  /*171d0*/  FFMA.FTZ R168, R177, R138.reuse, -R136.reuse ;  /* 0x0000008ab1a87223 */ /* 0x184fe20000010888 */
        /* <DEDUP_REMOVED lines=10> */
[----:B--2---:R-:W-:-:S02]  /*17280*/  FFMA.FTZ R176, R167, R138, -R136 ;  /* 0x0000008aa7b07223 */ /* 0x004fc40000010888 */
[----:B------:R-:W-:Y:S04]  /*17290*/  MUFU.EX2 R231, R231 ;  /* 0x000000e700e77308 */ /* 0x000fe80000000800 */
[----:B------:R-:W-:Y:S01]  /*172a0*/  MUFU.EX2 R176, R176 ;  /* 0x000000b000b07308 */ /* 0x000fe20000000800 */
[C---:B------:R-:W-:Y:S08]  /*172b0*/  HMMA.16816.F32 R112, R116.reuse, R114, RZ ;  /* 0x000000727470723c */ /* 0x040ff000000018ff */
[----:B------:R-:W-:Y:S01]  /*172c0*/  HMMA.16816.F32 R120, R116, R4, RZ ;  /* 0x000000047478723c */ /* 0x000fe200000018ff */
[----:B------:R-:W-:Y:S01]  /*172d0*/  F2FP.F16.F32.PACK_AB R4, R54, R55 ;  /* 0x000000373604723e */ /* 0x000fe200000000ff */
        /* <DEDUP_REMOVED lines=35> */
[----:B-1----:R-:W-:Y:S01]  /*17510*/  F2FP.F16.F32.PACK_AB R4, R46, R47 ;  /* 0x0000002f2e04723e */ /* 0x002fe200000000ff */
[----:B------:R-:W1:Y:S01]  /*17520*/  LDSM.16.MT88.4 R20, [R0+0xd000] ;  /* 0x00d000000014783b */ /* 0x000e620000004200 */
[----:B------:R-:W-:Y:S01]  /*17530*/  F2FP.F16.F32.PACK_AB R5, R44, R45 ;  /* 0x0000002d2c05723e */ /* 0x000fe200000000ff */
[----:B------:R-:W-:Y:S01]  /*17540*/  FADD.FTZ R45, R45, R48 ;  /* 0x000000302d2d7221 */ /* 0x000fe20000010000 */
[----:B-----5:R-:W-:Y:S01]  /*17550*/  F2FP.F16.F32.PACK_AB R6, R40, R43 ;  /* 0x0000002b2806723e */ /* 0x020fe200000000ff */
[----:B------:R-:W-:Y:S01]  /*17560*/  FADD.FTZ R47, R47, R50 ;  /* 0x000000322f2f7221 */ /* 0x000fe20000010000 */
[----:B------:R-:W-:Y:S01]  /*17570*/  F2FP.F16.F32.PACK_AB R7, R2, R41 ;  /* 0x000000290207723e */ /* 0x000fe200000000ff */
[----:B------:R-:W-:-:S02]  /*17580*/  FADD.FTZ R44, R44, R45 ;  /* 0x0000002d2c2c7221 */ /* 0x000fc40000010000 */
[----:B------:R-:W-:-:S04]  /*17590*/  FADD.FTZ R46, R46, R47 ;  /* 0x0000002f2e2e7221 */ /* 0x000fc80000010000 */
[C---:B---3--:R-:W-:Y:S03]  /*175a0*/  HMMA.16816.F32 R100, R4.reuse, R12, R100 ;  /* 0x0000000c0464723c */ /* 0x048fe60000001864 */
[-C--:B------:R-:W-:Y:S01]  /*175b0*/  FFMA.FTZ R12, R159, R138.reuse, -R136 ;  /* 0x0000008a9f0c7223 */ /* 0x080fe20000010888 */
[----:B------:R-:W-:Y:S02]  /*175c0*/  FFMA.FTZ R159, R156, R138, -R137 ;  /* 0x0000008a9c9f7223 */ /* 0x000fe40000010889 */
[----:B------:R-:W-:Y:S02]  /*175d0*/  MUFU.EX2 R156, R178 ;  /* 0x000000b2009c7308 */ /* 0x000fe40000000800 */
[C---:B----4-:R-:W-:Y:S02]  /*175e0*/  HMMA.16816.F32 R128, R4.reuse, R32, R128 ;  /* 0x000000200480723c */ /* 0x050fe40000001880 */
[----:B------:R3:W-:Y:S04]  /*175f0*/  MUFU.EX2 R154, R12 ;  /* 0x0000000c009a7308 */ /* 0x0007e80000000800 */
[----:B------:R-:W4:Y:S02]  /*17600*/  MUFU.EX2 R159, R159 ;  /* 0x0000009f009f7308 */ /* 0x000f240000000800 */
[C---:B------:R-:W-:Y:S01]  /*17610*/  HMMA.16816.F32 R124, R4.reuse, R34, R124 ;  /* 0x00000022047c723c */ /* 0x040fe2000000187c */
[----:B------:R-:W5:Y:S07]  /*17620*/  LDSM.16.MT88.4 R32, [R139+0xd800] ;  /* 0x00d800008b20783b */ /* 0x000f6e0000004200 */
[C---:B------:R-:W-:Y:S01]  /*17630*/  HMMA.16816.F32 R104, R4.reuse, R14, R104 ;  /* 0x0000000e0468723c */ /* 0x040fe20000001868 */
[----:B---3--:R-:W3:Y:S07]  /*17640*/  LDSM.16.MT88.4 R12, [R60+0x11800] ;  /* 0x011800003c0c783b */ /* 0x008eee0000004200 */
        /* <DEDUP_REMOVED lines=12> */
[C---:B-1----:R-:W-:Y:S08]  /*17710*/  HMMA.16816.F32 R84, R4.reuse, R20, R84 ;  /* 0x000000140454723c */ /* 0x042ff00000001854 */
[C---:B------:R-:W-:Y:S01]  /*17720*/  HMMA.16816.F32 R88, R4.reuse, R22, R88 ;  /* 0x000000160458723c */ /* 0x040fe20000001858 */
[----:B------:R-:W1:Y:S07]  /*17730*/  LDSM.16.MT88.4 R20, [R0+0xd800] ;  /* 0x00d800000014783b */ /* 0x000e6e0000004200 */
        /* <DEDUP_REMOVED lines=10> */
[----:B---3--:R-:W-:Y:S03]  /*177e0*/  HMMA.16816.F32 R100, R4, R12, R100 ;  /* 0x0000000c0464723c */ /* 0x008fe60000001864 */
[-C--:B------:R-:W-:Y:S01]  /*177f0*/  FFMA.FTZ R12, R173, R138.reuse, -R136 ;  /* 0x0000008aad0c7223 */ /* 0x080fe20000010888 */
[----:B------:R-:W-:-:S03]  /*17800*/  FFMA.FTZ R173, R170, R138, -R137 ;  /* 0x0000008aaaad7223 */ /* 0x000fc60000010889 */
[----:B------:R3:W-:Y:S01]  /*17810*/  MUFU.EX2 R170, R12 ;  /* 0x0000000c00aa7308 */ /* 0x0007e20000000800 */
[C---:B------:R-:W-:Y:S03]  /*17820*/  HMMA.16816.F32 R104, R4.reuse, R14, R104 ;  /* 0x0000000e0468723c */ /* 0x040fe60000001868 */
[----:B------:R-:W5:Y:S05]  /*17830*/  MUFU.EX2 R173, R173 ;  /* 0x000000ad00ad7308 */ /* 0x000f6a0000000800 */
[C---:B--2---:R-:W-:Y:S01]  /*17840*/  HMMA.16816.F32 R108, R4.reuse, R8, R108 ;  /* 0x00000008046c723c */ /* 0x044fe2000000186c */
[----:B---3--:R-:W2:Y:S07]  /*17850*/  LDSM.16.MT88.4 R12, [R139+0x12000] ;  /* 0x012000008b0c783b */ /* 0x008eae0000004200 */
[C---:B------:R-:W-:Y:S01]  /*17860*/  HMMA.16816.F32 R112, R4.reuse, R10, R112 ;  /* 0x0000000a0470723c */ /* 0x040fe20000001870 */
[----:B------:R-:W3:Y:S07]  /*17870*/  LDSM.16.MT88.4 R8, [R60+0x12000] ;  /* 0x012000003c08783b */ /* 0x000eee0000004200 */
        /* <DEDUP_REMOVED lines=8> */
[----:B------:R-:W3:Y:S07]  /*17900*/  LDSM.16.MT88.4 R24, [R60+0xe000] ;  /* 0x00e000003c18783b */ /* 0x000eee0000004200 */
[C---:B-1----:R-:W-:Y:S08]  /*17910*/  HMMA.16816.F32 R84, R4.reuse, R20, R84 ;  /* 0x000000140454723c */ /* 0x042ff00000001854 */
[C---:B------:R-:W-:Y:S01]  /*17920*/  HMMA.16816.F32 R88, R4.reuse, R22, R88 ;  /* 0x000000160458723c */ /* 0x040fe20000001858 */
[----:B------:R-:W1:Y:S07]  /*17930*/  LDSM.16.MT88.4 R20, [R42+0xe000] ;  /* 0x00e000002a14783b */ /* 0x000e6e0000004200 */
[C---:B----4-:R-:W-:Y:S08]  /*17940*/  HMMA.16816.F32 R120, R4.reuse, R32, R120 ;  /* 0x000000200478723c */ /* 0x050ff00000001878 */
[----:B------:R-:W-:Y:S03]  /*17950*/  HMMA.16816.F32 R116, R4, R34, R116 ;  /* 0x000000220474723c */ /* 0x000fe60000001874 */
        /* <DEDUP_REMOVED lines=8> */
[----:B---3--:R-:W-:Y:S03]  /*179e0*/  HMMA.16816.F32 R100, R4, R8, R100 ;  /* 0x000000080464723c */ /* 0x008fe60000001864 */
        /* <DEDUP_REMOVED lines=11> */
[----:B---3--:R-:W3:Y:S02]  /*17aa0*/  LDSM.16.MT88.4 R8, [R139+0x12800] ;  /* 0x012800008b08783b */ /* 0x008ee40000004200 */
        /* <DEDUP_REMOVED lines=21> */
[C---:B-1----:R-:W-:Y:S08]  /*17c00*/  HMMA.16816.F32 R76, R4.reuse, R20, R76 ;  /* 0x00000014044c723c */ /* 0x042ff0000000184c */
[C---:B------:R-:W-:Y:S01]  /*17c10*/  HMMA.16816.F32 R80, R4.reuse, R22, R80 ;  /* 0x000000160450723c */ /* 0x040fe20000001850 */
[----:B------:R-:W1:Y:S07]  /*17c20*/  LDSM.16.MT88.4 R20, [R0+0xe800] ;  /* 0x00e800000014783b */ /* 0x000e6e0000004200 */
[C---:B------:R-:W-:Y:S08]  /*17c30*/  HMMA.16816.F32 R84, R4.reuse, R16, R84 ;  /* 0x000000100454723c */ /* 0x040ff00000001854 */
[C---:B------:R-:W-:Y:S01]  /*17c40*/  HMMA.16816.F32 R88, R4.reuse, R18, R88 ;  /* 0x000000120458723c */ /* 0x040fe20000001858 */
[----:B------:R-:W5:Y:S07]  /*17c50*/  LDSM.16.MT88.4 R16, [R60+0x12800] ;  /* 0x012800003c10783b */ /* 0x000f6e0000004200 */
[C---:B--2---:R-:W-:Y:S08]  /*17c60*/  HMMA.16816.F32 R120, R4.reuse, R12, R120 ;  /* 0x0000000c0478723c */ /* 0x044ff00000001878 */
[----:B------:R-:W-:Y:S03]  /*17c70*/  HMMA.16816.F32 R116, R4, R14, R116 ;  /* 0x0000000e0474723c */ /* 0x000fe60000001874 */
[----:B----4-:R-:W-:Y:S01]  /*17c80*/  F2FP.F16.F32.PACK_AB R4, R169, R164 ;  /* 0x000000a4a904723e */ /* 0x010fe200000000ff */
[----:B------:R-:W2:Y:S01]  /*17c90*/  LDSM.16.MT88.4 R12, [R42+0x12800] ;  /* 0x012800002a0c783b */ /* 0x000ea20000004200 */
        /* <DEDUP_REMOVED lines=63> */
[----:B-1----:R-:W-:Y:S03]  /*18090*/  HMMA.16816.F32 R120, R4, R20, R120 ;  /* 0x000000140478723c */ /* 0x002fe60000001878 */
        /* <DEDUP_REMOVED lines=73> */
[----:B------:R-:W-:Y:S02]  /*18530*/  IMAD.MOV.U32 R0, RZ, RZ, R3 ;  /* 0x000000ffff007224 */ /* 0x000fe400078e0003 */
[----:B------:R-:W-:Y:S01]  /*18540*/  IMAD.MOV.U32 R137, RZ, RZ, R134 ;  /* 0x000000ffff897224 */ /* 0x000fe200078e0086 */
[----:B------:R-:W-:-:S13]  /*18550*/  ISETP.NE.AND.EX P4, PT, R227, RZ, PT, P4 ;  /* 0x000000ffe300720c */ /* 0x000fda0003f85340 */
.L_x_1851:
        /* <DEDUP_REMOVED lines=78> */
.L_x_1846:
[----:B------:R-:W-:Y:S05]  /*18a40*/  BSYNC.RECONVERGENT B0 ;  /* 0x0000000000007941 */ /* 0x000fea0003800200 */
.L_x_1845:
[----:B------:R-:W1:Y:S01]  /*18a50*/  S2UR UR7, SR_CgaCtaId ;  /* 0x00000000000779c3 */ /* 0x000e620000008800 */
[C---:B------:R-:W-:Y:S01]  /*18a60*/  IMAD.SHL.U32 R201, R200.reuse, 0x8, RZ ;  /* 0x00000008c8c97824 */ /* 0x040fe200078e00ff */
[C---:B------:R-:W-:Y:S01]  /*18a70*/  LOP3.LUT R4, R200.reuse, 0x38, RZ, 0xc0, !PT ;  /* 0x00000038c8047812 */ /* 0x040fe200078ec0ff */
[C---:B------:R-:W-:Y:S01]  /*18a80*/  IMAD.SHL.U32 R207, R200.reuse, 0x40, RZ ;  /* 0x00000040c8cf7824 */ /* 0x040fe200078e00ff */
[----:B------:R-:W-:Y:S01]  /*18a90*/  UMOV UR9, 0x400 ;  /* 0x0000040000097882 */ /* 0x000fe20000000000 */
[----:B------:R-:W-:Y:S01]  /*18aa0*/  SHF.R.U32.HI R204, RZ, 0x1, R200 ;  /* 0x00000001ffcc7819 */ /* 0x000fe200000116c8 */
[----:B------:R-:W-:Y:S01]  /*18ab0*/  IMAD.SHL.U32 R3, R200, 0x20, RZ ;  /* 0x00000020c8037824 */ /* 0x000fe200078e00ff */
[----:B------:R-:W-:Y:S01]  /*18ac0*/  LOP3.LUT R5, R201, 0x38, RZ, 0xc0, !PT ;  /* 0x00000038c9057812 */ /* 0x000fe200078ec0ff */
[----:B------:R-:W-:Y:S01]  /*18ad0*/  VIADD R229, R229, 0xffffffff ;  /* 0xffffffffe5e57836 */ /* 0x000fe20000000000 */
[----:B------:R-:W-:Y:S01]  /*18ae0*/  LOP3.LUT R6, R201, 0x1c0, RZ, 0xc0, !PT ;  /* 0x000001c0c9067812 */ /* 0x000fe200078ec0ff */
[----:B------:R-:W-:Y:S01]  /*18af0*/  BSSY.RECONVERGENT B1, `(.L_x_1847) ;  /* 0x00001fc000017945 */ /* 0x000fe20003800200 */
[C---:B------:R-:W-:Y:S02]  /*18b00*/  LOP3.LUT R9, R5.reuse, 0x40, RZ, 0xfc, !PT ;  /* 0x0000004005097812 */ /* 0x040fe400078efcff */
[-C--:B------:R-:W-:Y:S02]  /*18b10*/  ISETP.GE.AND P3, PT, R5, R220.reuse, PT ;  /* 0x000000dc0500720c */ /* 0x080fe40003f66270 */
[----:B------:R-:W-:Y:S02]  /*18b20*/  ISETP.GE.AND P1, PT, R9, R220, PT ;  /* 0x000000dc0900720c */ /* 0x000fe40003f26270 */
[----:B------:R-:W-:Y:S02]  /*18b30*/  LOP3.LUT R4, R5, R6, R4, 0x1e, !PT ;  /* 0x0000000605047212 */ /* 0x000fe400078e1e04 */
[----:B------:R-:W-:Y:S02]  /*18b40*/  LOP3.LUT R9, R201, 0x1e00, RZ, 0xc0, !PT ;  /* 0x00001e00c9097812 */ /* 0x000fe400078ec0ff */
[C---:B------:R-:W-:Y:S02]  /*18b50*/  LOP3.LUT R2, R207.reuse, 0x200, RZ, 0xc0, !PT ;  /* 0x00000200cf027812 */ /* 0x040fe400078ec0ff */
[----:B------:R-:W-:Y:S01]  /*18b60*/  LOP3.LUT R4, R4, R9, RZ, 0xfc, !PT ;  /* 0x0000000904047212 */ /* 0x000fe200078efcff */
[----:B-1----:R-:W-:Y:S01]  /*18b70*/  ULEA UR6, UR7, UR9, 0x18 ;  /* 0x0000000907067291 */ /* 0x002fe2000f8ec0ff */
[----:B------:R-:W-:Y:S02]  /*18b80*/  LOP3.LUT R7, R207, 0x1c0, RZ, 0xc0, !PT ;  /* 0x000001c0cf077812 */ /* 0x000fe400078ec0ff */
[----:B------:R-:W-:Y:S02]  /*18b90*/  LOP3.LUT R136, R204, 0x8, RZ, 0xc0, !PT ;  /* 0x00000008cc887812 */ /* 0x000fe400078ec0ff */
[----:B------:R-:W-:Y:S02]  /*18ba0*/  LOP3.LUT R3, R2, 0x7c00, R3, 0xf8, !PT ;  /* 0x00007c0002037812 */ /* 0x000fe400078ef803 */
[----:B------:R-:W-:Y:S02]  /*18bb0*/  LEA R235, R4, UR6, 0x1 ;  /* 0x0000000604eb7c11 */ /* 0x000fe4000f8e08ff */
[----:B------:R-:W-:Y:S02]  /*18bc0*/  LOP3.LUT R2, R7, 0x8, R200, 0xf8, !PT ;  /* 0x0000000807027812 */ /* 0x000fe400078ef8c8 */
[----:B------:R-:W-:Y:S01]  /*18bd0*/  LOP3.LUT R136, R136, 0x1c0, R207, 0xf8, !PT ;  /* 0x000001c088887812 */ /* 0x000fe200078ef8cf */
[----:B------:R-:W-:Y:S01]  /*18be0*/  @!PT LDS RZ, [RZ] ;  /* 0x00000000fffff984 */ /* 0x000fe20000000800 */
[----:B------:R-:W-:Y:S01]  /*18bf0*/  @!PT LDS RZ, [RZ] ;  /* 0x00000000fffff984 */ /* 0x000fe20000000800 */
[----:B------:R-:W-:Y:S01]  /*18c00*/  @!PT LDS RZ, [RZ] ;  /* 0x00000000fffff984 */ /* 0x000fe20000000800 */
[----:B------:R-:W-:Y:S01]  /*18c10*/  @!P3 LDGSTS.E.BYPASS.LTC128B.128 [R235+0xc000], desc[UR4][R214.64] ;  /* 0x0c000000d6ebbfae */ /* 0x000fe2000b981a04 */
[-C--:B------:R-:W-:Y:S02]  /*18c20*/  LOP3.LUT R139, R2, R5.reuse, RZ, 0x3c, !PT ;  /* 0x00000005028b7212 */ /* 0x080fe400078e3cff */
[----:B------:R-:W-:Y:S01]  /*18c30*/  LOP3.LUT R136, R136, R5, RZ, 0x3c, !PT ;  /* 0x0000000588887212 */ /* 0x000fe200078e3cff */
[C---:B------:R-:W-:Y:S01]  /*18c40*/  IMAD.SHL.U32 R5, R210.reuse, 0x20, RZ ;  /* 0x00000020d2057824 */ /* 0x040fe200078e00ff */
[----:B------:R-:W-:Y:S01]  /*18c50*/  @P3 STS.128 [R235+0xc000], RZ ;  /* 0x00c000ffeb003388 */ /* 0x000fe20000000c00 */
[----:B------:R-:W-:Y:S02]  /*18c60*/  SHF.L.U64.HI R4, R210, 0x5, R211 ;  /* 0x00000005d2047819 */ /* 0x000fe400000102d3 */
[----:B------:R-:W-:Y:S01]  /*18c70*/  LOP3.LUT R2, R207, 0x400, RZ, 0xc0, !PT ;  /* 0x00000400cf027812 */ /* 0x000fe200078ec0ff */
[----:B------:R-:W-:Y:S01]  /*18c80*/  @!PT LDS RZ, [RZ] ;  /* 0x00000000fffff984 */ /* 0x000fe20000000800 */
[----:B------:R-:W-:Y:S01]  /*18c90*/  @!PT LDS RZ, [RZ] ;  /* 0x00000000fffff984 */ /* 0x000fe20000000800 */
[----:B------:R-:W-:Y:S01]  /*18ca0*/  @!PT LDS RZ, [RZ] ;  /* 0x00000000fffff984 */ /* 0x000fe20000000800 */
[----:B------:R-:W-:Y:S01]  /*18cb0*/  @!P1 LDGSTS.E.BYPASS.LTC128B.128 [R235+0x10000], desc[UR4][R214.64+0x80] ;  /* 0x10000080d6eb9fae */ /* 0x000fe2000b981a04 */
[----:B------:R-:W-:Y:S02]  /*18cc0*/  IADD3 R6, P0, PT, R5, R214, RZ ;  /* 0x000000d605067210 */ /* 0x000fe40007f1e0ff */
[----:B------:R-:W-:Y:S01]  /*18cd0*/  LOP3.LUT R3, R3, R136, RZ, 0xfc, !PT ;  /* 0x0000008803037212 */ /* 0x000fe200078efcff */
[----:B------:R-:W-:Y:S01]  /*18ce0*/  @P1 STS.128 [R235+0x10000], RZ ;  /* 0x010000ffeb001388 */ /* 0x000fe20000000c00 */
[----:B------:R-:W-:Y:S01]  /*18cf0*/  IMAD R139, R139, 0x2, R2 ;  /* 0x000000028b8b7824 */ /* 0x000fe200078e0202 */
[----:B------:R-:W-:Y:S01]  /*18d00*/  LOP3.LUT P2, RZ, R200, 0x4, RZ, 0xc0, !PT ;  /* 0x00000004c8ff7812 */ /* 0x000fe2000784c0ff */
[----:B------:R-:W-:Y:S01]  /*18d10*/  IMAD.X R7, R4, 0x1, R215, P0 ;  /* 0x0000000104077824 */ /* 0x000fe200000e06d7 */
[-C--:B------:R-:W-:Y:S01]  /*18d20*/  IADD3 R10, P0, PT, R6, R5.reuse, RZ ;  /* 0x00000005060a7210 */ /* 0x080fe20007f1e0ff */
[----:B------:R-:W-:Y:S01]  /*18d30*/  VIADD R2, R139, UR6 ;  /* 0x000000068b027c36 */ /* 0x000fe20008000000 */
[----:B------:R-:W-:Y:S02]  /*18d40*/  LEA R184, R3, UR6, 0x1 ;  /* 0x0000000603b87c11 */ /* 0x000fe4000f8e08ff */
[----:B------:R-:W-:Y:S01]  /*18d50*/  @!PT LDS RZ, [RZ] ;  /* 0x00000000fffff984 */ /* 0x000fe20000000800 */
[----:B------:R-:W-:Y:S01]  /*18d60*/  @!PT LDS RZ, [RZ] ;  /* 0x00000000fffff984 */ /* 0x000fe20000000800 */
[----:B------:R-:W-:Y:S01]  /*18d70*/  @!PT LDS RZ, [RZ] ;  /* 0x00000000fffff984 */ /* 0x000fe20000000800 */
[----:B------:R-:W-:Y:S01]  /*18d80*/  @!P3 LDGSTS.E.BYPASS.LTC128B.128 [R235+0xc800], desc[UR4][R6.64] ;  /* 0x0c80000006ebbfae */ /* 0x000fe2000b981a04 */
[--C-:B------:R-:W-:Y:S01]  /*18d90*/  IMAD.X R11, R7, 0x1, R4.reuse, P0 ;  /* 0x00000001070b7824 */ /* 0x100fe200000e0604 */
[-C--:B------:R-:W-:Y:S02]  /*18da0*/  IADD3 R8, P0, PT, R10, R5.reuse, RZ ;  /* 0x000000050a087210 */ /* 0x080fe40007f1e0ff */
[----:B------:R-:W-:Y:S01]  /*18db0*/  @P3 STS.128 [R235+0xc800], RZ ;  /* 0x00c800ffeb003388 */ /* 0x000fe20000000c00 */
[----:B------:R-:W-:Y:S02]  /*18dc0*/  SEL R135, R202, 0xffffffc0, !P2 ;  /* 0xffffffc0ca877807 */ /* 0x000fe40005000000 */
[----:B------:R-:W-:Y:S01]  /*18dd0*/  IMAD.X R9, R11, 0x1, R4, P0 ;  /* 0x000000010b097824 */ /* 0x000fe200000e0604 */
[----:B------:R-:W-:Y:S01]  /*18de0*/  @!PT LDS RZ, [RZ] ;  /* 0x00000000fffff984 */ /* 0x000fe20000000800 */
[----:B------:R-:W-:Y:S01]  /*18df0*/  @!PT LDS RZ, [RZ] ;  /* 0x00000000fffff984 */ /* 0x000fe20000000800 */
[----:B------:R-:W-:Y:S01]  /*18e00*/  @!PT LDS RZ, [RZ] ;  /* 0x00000000fffff984 */ /* 0x000fe20000000800 */
[----:B------:R-:W-:Y:S01]  /*18e10*/  @!P1 LDGSTS.E.BYPASS.LTC128B.128 [R235+0x10800], desc[UR4][R6.64+0x80] ;  /* 0x1080008006eb9fae */ /* 0x000fe2000b981a04 */
[-C--:B------:R-:W-:Y:S01]  /*18e20*/  IADD3 R12, P0, PT, R8, R5.reuse, RZ ;  /* 0x00000005080c7210 */ /* 0x080fe20007f1e0ff */
[----:B------:R-:W-:Y:S02]  /*18e30*/  IMAD.IADD R188, R135, 0x1, R184 ;  /* 0x0000000187bc7824 */ /* 0x000fe400078e02b8 */
[----:B------:R-:W-:Y:S02]  /*18e40*/  @P1 STS.128 [R235+0x10800], RZ ;  /* 0x010800ffeb001388 */ /* 0x000fe40000000c00 */
[--C-:B------:R-:W-:Y:S02]  /*18e50*/  IMAD.X R13, R9, 0x1, R4.reuse, P0 ;  /* 0x00000001090d7824 */ /* 0x100fe400000e0604 */
        /* <DEDUP_REMOVED lines=36> */
[-C--:B--2---:R-:W-:Y:S03]  /*190a0*/  IADD3 R8, P0, PT, R10, R5.reuse, RZ ;  /* 0x000000050a087210 */ /* 0x084fe60007f1e0ff */
        /* <DEDUP_REMOVED lines=20> */
[----:B------:R1:W-:Y:S02]  /*191f0*/  @!P1 LDGSTS.E.BYPASS.LTC128B.128 [R235+0x13000], desc[UR4][R8.64+0x80] ;  /* 0x1300008008eb9fae */ /* 0x0003e4000b981a04 */
[C---:B------:R-:W-:Y:S02]  /*19200*/  IMAD.IADD R138, R205.reuse, 0x1, R184 ;  /* 0x00000001cd8a7824 */ /* 0x040fe400078e02b8 */
[----:B------:R-:W-:Y:S01]  /*19210*/  @P1 STS.128 [R235+0x13000], RZ ;  /* 0x013000ffeb001388 */ /* 0x000fe20000000c00 */
[--C-:B------:R-:W-:Y:S02]  /*19220*/  IMAD.IADD R3, R205, 0x1, R2.reuse ;  /* 0x00000001cd037824 */ /* 0x100fe400078e0202 */
[----:B------:R-:W-:Y:S01]  /*19230*/  IMAD.IADD R2, R135, 0x1, R2 ;  /* 0x0000000187027824 */ /* 0x000fe200078e0202 */
[----:B------:R-:W-:Y:S01]  /*19240*/  @!PT LDS RZ, [RZ] ;  /* 0x00000000fffff984 */ /* 0x000fe20000000800 */
[----:B------:R-:W-:Y:S01]  /*19250*/  @!PT LDS RZ, [RZ] ;  /* 0x00000000fffff984 */ /* 0x000fe20000000800 */
[----:B------:R-:W-:Y:S01]  /*19260*/  @!PT LDS RZ, [RZ] ;  /* 0x00000000fffff984 */ /* 0x000fe20000000800 */
[----:B------:R-:W-:Y:S01]  /*19270*/  @!P3 LDGSTS.E.BYPASS.LTC128B.128 [R235+0xf800], desc[UR4][R6.64] ;  /* 0x0f80000006ebbfae */ /* 0x000fe2000b981a04 */
[C---:B------:R-:W-:Y:S02]  /*19280*/  IMAD.IADD R135, R205.reuse, 0x1, R188 ;  /* 0x00000001cd877824 */ /* 0x040fe400078e02bc */
[----:B------:R-:W-:Y:S01]  /*19290*/  IMAD.IADD R134, R205, 0x1, R2 ;  /* 0x00000001cd867824 */ /* 0x000fe200078e0202 */
        /* <DEDUP_REMOVED lines=288> */
.L_x_1850:
[----:B------:R-:W-:Y:S05]  /*1a4a0*/  BSYNC.RECONVERGENT B0 ;  /* 0x0000000000007941 */ /* 0x000fea0003800200 */
.L_x_1849:
        /* <DEDUP_REMOVED lines=96> */
.L_x_1848:
[----:B------:R-:W-:Y:S05]  /*1aab0*/  BSYNC.RECONVERGENT B1 ;  /* 0x0000000000017941 */ /* 0x000fea0003800200 */
.L_x_1847:
        /* <DEDUP_REMOVED lines=546> */
.L_x_1844:
        /* <DEDUP_REMOVED lines=10> */
.L_x_1873:
[----:B---34-:R-:W-:Y:S01]  /*1cd80*/  FADD.FTZ R8, R8, R13 ;  /* 0x0000000d08087221 */ /* 0x018fe20000010000 */
[----:B------:R-:W-:Y:S01]  /*1cd90*/  FSETP.NE.FTZ.AND P1, PT, R12, RZ, PT ;  /* 0x000000ff0c00720b */ /* 0x000fe20003f35000 */
[----:B------:R-:W2:Y:S01]  /*1cda0*/  MUFU.RCP R9, R12 ;  /* 0x0000000c00097308 */ /* 0x000ea20000001000 */
[----:B------:R-:W-:Y:S01]  /*1cdb0*/  SHF.L.U32 R4, R200, 0x1, RZ ;  /* 0x00000001c8047819 */ /* 0x000fe200000006ff */
[----:B------:R-:W-:Y:S05]  /*1cdc0*/  WARPSYNC.ALL ;  /* 0x0000000000007948 */ /* 0x000fea0003800000 */
[----:B------:R-:W-:Y:S01]  /*1cdd0*/  FSETP.NE.FTZ.AND P0, PT, R8, RZ, PT ;  /* 0x000000ff0800720b */ /* 0x000fe20003f15000 */
[----:B------:R-:W3:Y:S01]  /*1cde0*/  MUFU.RCP R7, R8 ;  /* 0x0000000800077308 */ /* 0x000ee20000001000 */
[----:B------:R-:W-:-:S02]  /*1cdf0*/  SHF.L.U32 R6, R200, 0x4, RZ ;  /* 0x00000004c8067819 */ /* 0x000fc400000006ff */
[----:B------:R-:W-:Y:S02]  /*1ce00*/  SHF.L.U32 R5, R200, 0x5, RZ ;  /* 0x00000005c8057819 */ /* 0x000fe400000006ff */
[----:B------:R-:W-:Y:S02]  /*1ce10*/  LOP3.LUT R10, R4, 0x6, RZ, 0xc0, !PT ;  /* 0x00000006040a7812 */ /* 0x000fe400078ec0ff */
[----:B------:R-:W-:Y:S01]  /*1ce20*/  LOP3.LUT R13, R6, 0x1c0, RZ, 0xc0, !PT ;  /* 0x000001c0060d7812 */ /* 0x000fe200078ec0ff */
[----:B------:R-:W4:Y:S01]  /*1ce30*/  @P1 MUFU.LG2 R11, R12 ;  /* 0x0000000c000b1308 */ /* 0x000f220000000c00 */
[----:B------:R-:W-:Y:S02]  /*1ce40*/  LOP3.LUT R5, R10, 0x7c00, R5, 0xf8, !PT ;  /* 0x00007c000a057812 */ /* 0x000fe400078ef805 */
[----:B--2---:R-:W-:Y:S02]  /*1ce50*/  FSEL R9, R9, 1, P1 ;  /* 0x3f80000009097808 */ /* 0x004fe40000800000 */
[----:B------:R-:W-:-:S02]  /*1ce60*/  LOP3.LUT R4, R13, 0x38, R4, 0xf8, !PT ;  /* 0x000000380d047812 */ /* 0x000fc400078ef804 */
[----:B------:R-:W-:Y:S01]  /*1ce70*/  MOV R0, 0xff800000 ;  /* 0xff80000000007802 */ /* 0x000fe20000000f00 */
[----:B------:R-:W2:Y:S01]  /*1ce80*/  @P0 MUFU.LG2 R8, R8 ;  /* 0x0000000800080308 */ /* 0x000ea20000000c00 */
        /* <DEDUP_REMOVED lines=8> */
[----:B------:R-:W-:Y:S01]  /*1cf10*/  FMUL.FTZ R73, R9, R73 ;  /* 0x0000004909497220 */ /* 0x000fe20000410000 */
[----:B----4-:R-:W-:Y:S01]  /*1cf20*/  @P1 FMUL.FTZ R11, R11, 0.69314718246459960938 ;  /* 0x3f3172180b0b1820 */ /* 0x010fe20000410000 */
        /* <DEDUP_REMOVED lines=24> */
[----:B--2---:R-:W-:Y:S01]  /*1d0b0*/  @P0 FMUL.FTZ R9, R8, 0.69314718246459960938 ;  /* 0x3f31721808090820 */ /* 0x004fe20000410000 */
[C---:B-----5:R-:W-:Y:S01]  /*1d0c0*/  @P1 FFMA.FTZ R0, R2.reuse, R134, R11 ;  /* 0x0000008602001223 */ /* 0x060fe2000001000b */
        /* <DEDUP_REMOVED lines=33> */
[----:B------:R-:W-:Y:S01]  /*1d2e0*/  LOP3.LUT R4, R5, R4, RZ, 0xfc, !PT ;  /* 0x0000000405047212 */ /* 0x000fe200078efcff */
[----:B------:R-:W-:Y:S01]  /*1d2f0*/  @P0 FFMA.FTZ R134, R2, R3, R9 ;  /* 0x0000000302860223 */ /* 0x000fe20000010009 */
[----:B------:R-:W-:Y:S01]  /*1d300*/  BAR.SYNC.DEFER_BLOCKING 0x0 ;  /* 0x0000000000007b1d */ /* 0x000fe20000010000 */
[----:B------:R-:W-:-:S02]  /*1d310*/  R2P PR, R200, 0x18 ;  /* 0x00000018c8007804 */ /* 0x000fc40000000000 */
[----:B------:R-:W-:Y:S02]  /*1d320*/  LEA R4, R4, UR6, 0x2 ;  /* 0x0000000604047c11 */ /* 0x000fe4000f8e10ff */
[----:B------:R-:W-:Y:S02]  /*1d330*/  SEL R203, R203, 0xffffffe0, !P2 ;  /* 0xffffffe0cbcb7807 */ /* 0x000fe40005000000 */
[----:B------:R-:W-:Y:S01]  /*1d340*/  SEL R3, R202, 0xffffffc0, !P3 ;  /* 0xffffffc0ca037807 */ /* 0x000fe20005800000 */
[C---:B------:R-:W-:Y:S02]  /*1d350*/  VIADD R8, R4.reuse, 0x80 ;  /* 0x0000008004087836 */ /* 0x040fe40000000000 */
[--C-:B------:R-:W-:Y:S02]  /*1d360*/  IMAD.IADD R2, R203, 0x1, R4.reuse ;  /* 0x00000001cb027824 */ /* 0x100fe400078e0204 */
[----:B------:R-:W-:Y:S02]  /*1d370*/  IMAD.IADD R10, R3, 0x1, R4 ;  /* 0x00000001030a7824 */ /* 0x000fe400078e0204 */
[----:B------:R-:W-:-:S02]  /*1d380*/  @P4 IADD3 R8, PT, PT, R4, -0x80, RZ ;  /* 0xffffff8004084810 */ /* 0x000fc40007ffe0ff */
[C---:B------:R-:W-:Y:S02]  /*1d390*/  IMAD.IADD R5, R203.reuse, 0x1, R10 ;  /* 0x00000001cb057824 */ /* 0x040fe400078e020a */
[----:B------:R-:W-:Y:S01]  /*1d3a0*/  IADD3 R7, PT, PT, R203, R8, RZ ;  /* 0x00000008cb077210 */ /* 0x000fe20007ffe0ff */
[----:B------:R-:W-:-:S04]  /*1d3b0*/  IMAD.IADD R12, R3, 0x1, R8 ;  /* 0x00000001030c7824 */ /* 0x000fc800078e0208 */
[----:B------:R-:W-:Y:S01]  /*1d3c0*/  IMAD.IADD R203, R203, 0x1, R12 ;  /* 0x00000001cbcb7824 */ /* 0x000fe200078e020c */
[----:B------:R-:W-:Y:S04]  /*1d3d0*/  STS.64 [R4], R128 ;  /* 0x0000008004007388 */ /* 0x000fe80000000a00 */
[----:B------:R-:W-:Y:S04]  /*1d3e0*/  STS.64 [R4+0x800], R130 ;  /* 0x0008008204007388 */ /* 0x000fe80000000a00 */
[----:B------:R-:W-:Y:S04]  /*1d3f0*/  STS.64 [R2], R124 ;  /* 0x0000007c02007388 */ /* 0x000fe80000000a00 */
        /* <DEDUP_REMOVED lines=30> */
[----:B---3--:R-:W3:Y:S04]  /*1d5e0*/  LD.E R4, desc[UR4][R132.64+0x60] ;  /* 0x0000600484047980 */ /* 0x008ee8000c101900 */
[----:B------:R2:W5:Y:S01]  /*1d5f0*/  LD.E R3, desc[UR4][R132.64+0xcc] ;  /* 0x0000cc0484037980 */ /* 0x000562000c101900 */
[----:B----4-:R-:W-:Y:S01]  /*1d600*/  IMAD.SHL.U32 R2, R200, 0x4, RZ ;  /* 0x00000004c8027824 */ /* 0x010fe200078e00ff */
[----:B------:R-:W-:-:S02]  /*1d610*/  LOP3.LUT R6, R6, 0x10, RZ, 0xc0, !PT ;  /* 0x0000001006067812 */ /* 0x000fc400078ec0ff */
[----:B------:R4:W5:Y:S01]  /*1d620*/  LD.E.64 R78, desc[UR4][R132.64+0x78] ;  /* 0x00007804844e7980 */ /* 0x000962000c101b00 */
[----:B------:R-:W-:Y:S02]  /*1d630*/  SHF.L.U32 R68, R217, 0x6, RZ ;  /* 0x00000006d9447819 */ /* 0x000fe400000006ff */
[----:B-1----:R-:W-:Y:S01]  /*1d640*/  LOP3.LUT R5, R2, 0x1f8, RZ, 0xc0, !PT ;  /* 0x000001f802057812 */ /* 0x002fe200078ec0ff */
[----:B------:R4:W5:Y:S01]  /*1d650*/  LD.E.64 R76, desc[UR4][R132.64+0xa8] ;  /* 0x0000a804844c7980 */ /* 0x000962000c101b00 */
[----:B------:R-:W-:Y:S02]  /*1d660*/  SHF.R.U32.HI R7, RZ, 0x2, R200 ;  /* 0x00000002ff077819 */ /* 0x000fe400000116c8 */
[----:B------:R-:W-:Y:S02]  /*1d670*/  LOP3.LUT R5, R5, 0x38, R204, 0x78, !PT ;  /* 0x0000003805057812 */ /* 0x000fe400078e78cc */
[----:B------:R-:W-:Y:S01]  /*1d680*/  LOP3.LUT R74, R204, 0x30, RZ, 0xc0, !PT ;  /* 0x00000030cc4a7812 */ /* 0x000fe200078ec0ff */
[----:B------:R-:W-:Y:S01]  /*1d690*/  BAR.SYNC.DEFER_BLOCKING 0x0 ;  /* 0x0000000000007b1d */ /* 0x000fe20000010000 */
[----:B------:R-:W-:Y:S01]  /*1d6a0*/  LOP3.LUT P0, RZ, R200, 0x3, RZ, 0xc0, !PT ;  /* 0x00000003c8ff7812 */ /* 0x000fe2000780c0ff */
[----:B------:R-:W-:Y:S01]  /*1d6b0*/  IMAD R69, R5, 0x4, R6 ;  /* 0x0000000405457824 */ /* 0x000fe200078e0206 */
[----:B------:R-:W-:-:S04]  /*1d6c0*/  LOP3.LUT R74, R74, 0x7, R7, 0xf8, !PT ;  /* 0x000000074a4a7812 */ /* 0x000fc800078ef807 */
[----:B------:R4:W1:Y:S04]  /*1d6d0*/  LDS.128 R64, [R69+UR6] ;  /* 0x0000000645407984 */ /* 0x0008680008000c00 */
[----:B------:R4:W1:Y:S04]  /*1d6e0*/  LDS.128 R60, [R69+UR6+0x800] ;  /* 0x00080006453c7984 */ /* 0x0008680008000c00 */
        /* <DEDUP_REMOVED lines=12> */
[----:B------:R4:W1:Y:S01]  /*1d7b0*/  LDS.128 R8, [R69+UR6+0x7000] ;  /* 0x0070000645087984 */ /* 0x0008620008000c00 */
[----:B------:R-:W-:Y:S01]  /*1d7c0*/  BSSY.RECONVERGENT B0, `(.L_x_1853) ;  /* 0x0000010000007945 */ /* 0x000fe20003800200 */
[----:B--2---:R-:W-:-:S04]  /*1d7d0*/  IMAD R70, R70, UR8, R223 ;  /* 0x0000000846467c24 */ /* 0x004fc8000f8e02df */
[----:B---3--:R-:W-:-:S04]  /*1d7e0*/  IMAD R4, R70, R4, R221 ;  /* 0x0000000446047224 */ /* 0x008fc800078e02dd */
[----:B------:R-:W-:Y:S02]  /*1d7f0*/  IMAD R71, R71, R4, R68 ;  /* 0x0000000447477224 */ /* 0x000fe400078e0244 */
[----:B------:R4:W2:Y:S01]  /*1d800*/  LDS.128 R4, [R69+UR6+0x7800] ;  /* 0x0078000645047984 */ /* 0x0008a20008000c00 */
[----:B-1----:R-:W-:Y:S05]  /*1d810*/  @P0 BRA `(.L_x_1854) ;  /* 0x0000000000280947 */ /* 0x002fea0003800000 */
[----:B----4-:R-:W-:Y:S01]  /*1d820*/  IMAD.IADD R69, R219, 0x1, -R68 ;  /* 0x00000001db457824 */ /* 0x010fe200078e0a44 */
[----:B------:R-:W-:Y:S01]  /*1d830*/  IADD3 R70, P0, PT, R71, R74, RZ ;  /* 0x0000004a47467210 */ /* 0x000fe20007f1e0ff */
[----:B------:R-:W-:-:S03]  /*1d840*/  VIADD R72, R74, 0x8 ;  /* 0x000000084a487836 */ /* 0x000fc60000000000 */
[-C--:B------:R-:W-:Y:S02]  /*1d850*/  ISETP.GE.AND P2, PT, R74, R69.reuse, PT ;  /* 0x000000454a00720c */ /* 0x080fe40003f46270 */
[----:B------:R-:W-:Y:S02]  /*1d860*/  ISETP.GE.AND P1, PT, R72, R69, PT ;  /* 0x000000454800720c */ /* 0x000fe40003f26270 */
[----:B------:R-:W-:Y:S02]  /*1d870*/  LEA.HI.X.SX32 R69, R71, RZ, 0x1, P0 ;  /* 0x000000ff47457211 */ /* 0x000fe400000f0eff */
[----:B-----5:R-:W-:-:S04]  /*1d880*/  LEA R72, P0, R70, R76, 0x2 ;  /* 0x0000004c46487211 */ /* 0x020fc800078010ff */
[----:B------:R-:W-:-:S05]  /*1d890*/  LEA.HI.X R73, R70, R77, R69, 0x2, P0 ;  /* 0x0000004d46497211 */ /* 0x000fca00000f1445 */
[----:B------:R1:W-:Y:S04]  /*1d8a0*/  @!P2 ST.E desc[UR4][R72.64], R0 ;  /* 0x000000004800a985 */ /* 0x0003e8000c101904 */
[----:B------:R1:W-:Y:S02]  /*1d8b0*/  @!P1 ST.E desc[UR4][R72.64+0x20], R134 ;  /* 0x0000208648009985 */ /* 0x0003e4000c101904 */
.L_x_1854:
[----:B------:R-:W-:Y:S05]  /*1d8c0*/  BSYNC.RECONVERGENT B0 ;  /* 0x0000000000007941 */ /* 0x000fea0003800200 */
.L_x_1853:
[----:B----4-:R3:W5:Y:S01]  /*1d8d0*/  LD.E R132, desc[UR4][R132.64+0xc0] ;  /* 0x0000c00484847980 */ /* 0x010762000c101900 */
[----:B------:R-:W-:Y:S01]  /*1d8e0*/  SHF.R.U32.HI R200, RZ, 0x4, R200 ;  /* 0x00000004ffc87819 */ /* 0x000fe200000116c8 */
[----:B------:R-:W-:Y:S01]  /*1d8f0*/  IMAD.IADD R219, R219, 0x1, -R68 ;  /* 0x00000001dbdb7824 */ /* 0x000fe200078e0a44 */
[----:B------:R-:W-:Y:S01]  /*1d900*/  LOP3.LUT R201, R201, 0x1f80, RZ, 0xc0, !PT ;  /* 0x00001f80c9c97812 */ /* 0x000fe200078ec0ff */
[----:B-----5:R-:W-:Y:S01]  /*1d910*/  IMAD R3, R71, R3, RZ ;  /* 0x0000000347037224 */ /* 0x020fe200078e02ff */
[----:B------:R-:W-:Y:S01]  /*1d920*/  BSSY.RECONVERGENT B0, `(.L_x_1855) ;  /* 0x000001a000007945 */ /* 0x000fe20003800200 */
[C---:B-1----:R-:W-:Y:S01]  /*1d930*/  VIADD R0, R200.reuse, 0x8 ;  /* 0x00000008c8007836 */ /* 0x042fe20000000000 */
[CC--:B------:R-:W-:Y:S01]  /*1d940*/  ISETP.GE.AND P3, PT, R200.reuse, R219.reuse, PT ;  /* 0x000000dbc800720c */ /* 0x0c0fe20003f66270 */
[C---:B------:R-:W-:Y:S01]  /*1d950*/  VIADD R68, R200.reuse, 0x18 ;  /* 0x00000018c8447836 */ /* 0x040fe20000000000 */
[----:B------:R-:W-:Y:S01]  /*1d960*/  LOP3.LUT R70, R201, 0x3c, R2, 0xf8, !PT ;  /* 0x0000003cc9467812 */ /* 0x000fe200078ef802 */
[----:B------:R-:W-:Y:S01]  /*1d970*/  VIADD R69, R200, 0x10 ;  /* 0x00000010c8457836 */ /* 0x000fe20000000000 */
[-C--:B------:R-:W-:Y:S01]  /*1d980*/  ISETP.GE.AND P1, PT, R0, R219.reuse, PT ;  /* 0x000000db0000720c */ /* 0x080fe20003f26270 */
[----:B------:R-:W-:Y:S01]  /*1d990*/  VIADD R0, R200, 0x20 ;  /* 0x00000020c8007836 */ /* 0x000fe20000000000 */
[----:B------:R-:W-:-:S02]  /*1d9a0*/  ISETP.GE.AND P2, PT, R68, R219, PT ;  /* 0x000000db4400720c */ /* 0x000fc40003f46270 */
[-C--:B------:R-:W-:Y:S02]  /*1d9b0*/  ISETP.GE.AND P0, PT, R69, R219.reuse, PT ;  /* 0x000000db4500720c */ /* 0x080fe40003f06270 */
[----:B------:R-:W-:Y:S01]  /*1d9c0*/  ISETP.GE.AND P6, PT, R0, R219, PT ;  /* 0x000000db0000720c */ /* 0x000fe20003fc6270 */
[----:B------:R-:W-:Y:S01]  /*1d9d0*/  VIADD R0, R200, 0x28 ;  /* 0x00000028c8007836 */ /* 0x000fe20000000000 */
[----:B------:R-:W-:Y:S02]  /*1d9e0*/  P2R R68, PR, RZ, 0x4 ;  /* 0x00000004ff447803 */ /* 0x000fe40000000000 */
[----:B------:R-:W-:Y:S02]  /*1d9f0*/  LOP3.LUT R69, R2, 0x3c, RZ, 0xc0, !PT ;  /* 0x0000003c02457812 */ /* 0x000fe400078ec0ff */
[----:B------:R-:W-:Y:S02]  /*1da00*/  IADD3 R73, P2, PT, R70, R3, RZ ;  /* 0x0000000346497210 */ /* 0x000fe40007f5e0ff */
[----:B------:R-:W-:Y:S01]  /*1da10*/  ISETP.GE.AND P5, PT, R0, R219, PT ;  /* 0x000000db0000720c */ /* 0x000fe20003fa6270 */
[----:B------:R-:W-:Y:S01]  /*1da20*/  VIADD R0, R200, 0x30 ;  /* 0x00000030c8007836 */ /* 0x000fe20000000000 */
[----:B------:R-:W-:-:S02]  /*1da30*/  LOP3.LUT R71, R69, 0x40, RZ, 0xfc, !PT ;  /* 0x0000004045477812 */ /* 0x000fc400078efcff */
[----:B------:R-:W-:Y:S01]  /*1da40*/  LEA.HI.X.SX32 R3, R3, RZ, 0x1, P2 ;  /* 0x000000ff03037211 */ /* 0x000fe200010f0eff */
[----:B---3--:R-:W-:Y:S08]  /*1da50*/  @P3 BRA `(.L_x_1856) ;  /* 0x0000000000183947 */ /* 0x008ff00003800000 */
[----:B------:R-:W-:Y:S02]  /*1da60*/  LEA R74, P2, R73, R78, 0x2 ;  /* 0x0000004e494a7211 */ /* 0x000fe400078410ff */
[-C--:B------:R-:W-:Y:S02]  /*1da70*/  ISETP.GE.AND P3, PT, R69, R132.reuse, PT ;  /* 0x000000844500720c */ /* 0x080fe40003f66270 */
[----:B------:R-:W-:Y:S02]  /*1da80*/  LEA.HI.X R75, R73, R79, R3, 0x2, P2 ;  /* 0x0000004f494b7211 */ /* 0x000fe400010f1403 */
[----:B------:R-:W-:-:S09]  /*1da90*/  ISETP.GE.AND P2, PT, R71, R132, PT ;  /* 0x000000844700720c */ /* 0x000fd20003f46270 */
[----:B------:R1:W-:Y:S04]  /*1daa0*/  @!P3 ST.E.128 desc[UR4][R74.64], R64 ;  /* 0x000000404a00b985 */ /* 0x0003e8000c101d04 */
[----:B------:R1:W-:Y:S02]  /*1dab0*/  @!P2 ST.E.128 desc[UR4][R74.64+0x100], R32 ;  /* 0x000100204a00a985 */ /* 0x0003e4000c101d04 */
.L_x_1856:
[----:B------:R-:W-:Y:S05]  /*1dac0*/  BSYNC.RECONVERGENT B0 ;  /* 0x0000000000007941 */ /* 0x000fea0003800200 */
.L_x_1855:
[----:B------:R-:W-:Y:S01]  /*1dad0*/  BSSY.RECONVERGENT B0, `(.L_x_1857) ;  /* 0x000000c000007945 */ /* 0x000fe20003800200 */
[----:B------:R-:W-:Y:S02]  /*1dae0*/  ISETP.GE.AND P4, PT, R0, R219, PT ;  /* 0x000000db0000720c */ /* 0x000fe40003f86270 */
[----:B------:R-:W-:Y:S01]  /*1daf0*/  IADD3 R200, PT, PT, R200, 0x38, RZ ;  /* 0x00000038c8c87810 */ /* 0x000fe20007ffe0ff */
[----:B------:R-:W-:Y:S05]  /*1db00*/  @P1 BRA `(.L_x_1858) ;  /* 0x0000000000201947 */ /* 0x000fea0003800000 */
[-C--:B------:R-:W-:Y:S02]  /*1db10*/  ISETP.GE.AND P3, PT, R69, R132.reuse, PT ;  /* 0x000000844500720c */ /* 0x080fe40003f66270 */
[----:B------:R-:W-:-:S11]  /*1db20*/  ISETP.GE.AND P2, PT, R71, R132, PT ;  /* 0x000000844700720c */ /* 0x000fd60003f46270 */
[----:B-1----:R-:W-:-:S04]  /*1db30*/  @!P3 LEA R34, P1, R73, R78, 0x2 ;  /* 0x0000004e4922b211 */ /* 0x002fc800078210ff */
[C---:B------:R-:W-:Y:S02]  /*1db40*/  @!P3 LEA.HI.X R35, R73.reuse, R79, R3, 0x2, P1 ;  /* 0x0000004f4923b211 */ /* 0x040fe400008f1403 */
[----:B------:R-:W-:-:S03]  /*1db50*/  @!P2 LEA R32, P1, R73, R78, 0x2 ;  /* 0x0000004e4920a211 */ /* 0x000fc600078210ff */
[----:B------:R3:W-:Y:S01]  /*1db60*/  @!P3 ST.E.128 desc[UR4][R34.64+0x1000], R60 ;  /* 0x0010003c2200b985 */ /* 0x0007e2000c101d04 */
[----:B------:R-:W-:-:S05]  /*1db70*/  @!P2 LEA.HI.X R33, R73, R79, R3, 0x2, P1 ;  /* 0x0000004f4921a211 */ /* 0x000fca00008f1403 */
[----:B------:R3:W-:Y:S04]  /*1db80*/  @!P2 ST.E.128 desc[UR4][R32.64+0x1100], R28 ;  /* 0x0011001c2000a985 */ /* 0x0007e8000c101d04 */
.L_x_1858:
[----:B------:R-:W-:Y:S05]  /*1db90*/  BSYNC.RECONVERGENT B0 ;  /* 0x0000000000007941 */ /* 0x000fea0003800200 */
.L_x_1857:
[----:B------:R-:W-:Y:S01]  /*1dba0*/  BSSY.RECONVERGENT B0, `(.L_x_1859) ;  /* 0x000000b000007945 */ /* 0x000fe20003800200 */
[----:B------:R-:W-:-:S03]  /*1dbb0*/  ISETP.GE.AND P3, PT, R200, R219, PT ;  /* 0x000000dbc800720c */ /* 0x000fc60003f66270 */
[----:B------:R-:W-:Y:S10]  /*1dbc0*/  @P0 BRA `(.L_x_1860) ;  /* 0x0000000000200947 */ /* 0x000ff40003800000 */
[-C--:B------:R-:W-:Y:S02]  /*1dbd0*/  ISETP.GE.AND P2, PT, R69, R132.reuse, PT ;  /* 0x000000844500720c */ /* 0x080fe40003f46270 */
[----:B------:R-:W-:-:S11]  /*1dbe0*/  ISETP.GE.AND P1, PT, R71, R132, PT ;  /* 0x000000844700720c */ /* 0x000fd60003f26270 */
[----:B---3--:R-:W-:-:S04]  /*1dbf0*/  @!P2 LEA R30, P0, R73, R78, 0x2 ;  /* 0x0000004e491ea211 */ /* 0x008fc800078010ff */
[C---:B------:R-:W-:Y:S02]  /*1dc00*/  @!P2 LEA.HI.X R31, R73.reuse, R79, R3, 0x2, P0 ;  /* 0x0000004f491fa211 */ /* 0x040fe400000f1403 */
[----:B------:R-:W-:-:S03]  /*1dc10*/  @!P1 LEA R28, P0, R73, R78, 0x2 ;  /* 0x0000004e491c9211 */ /* 0x000fc600078010ff */
[----:B------:R4:W-:Y:S01]  /*1dc20*/  @!P2 ST.E.128 desc[UR4][R30.64+0x2000], R56 ;  /* 0x002000381e00a985 */ /* 0x0009e2000c101d04 */
[----:B------:R-:W-:-:S05]  /*1dc30*/  @!P1 LEA.HI.X R29, R73, R79, R3, 0x2, P0 ;  /* 0x0000004f491d9211 */ /* 0x000fca00000f1403 */
[----:B------:R4:W-:Y:S04]  /*1dc40*/  @!P1 ST.E.128 desc[UR4][R28.64+0x2100], R24 ;  /* 0x002100181c009985 */ /* 0x0009e8000c101d04 */
.L_x_1860:
[----:B------:R-:W-:Y:S05]  /*1dc50*/  BSYNC.RECONVERGENT B0 ;  /* 0x0000000000007941 */ /* 0x000fea0003800200 */
.L_x_1859:
[----:B------:R-:W-:Y:S01]  /*1dc60*/  ISETP.NE.AND P0, PT, R68, RZ, PT ;  /* 0x000000ff4400720c */ /* 0x000fe20003f05270 */
[----:B------:R-:W-:-:S12]  /*1dc70*/  BSSY.RECONVERGENT B0, `(.L_x_1861) ;  /* 0x000000a000007945 */ /* 0x000fd80003800200 */
[----:B------:R-:W-:Y:S05]  /*1dc80*/  @P0 BRA `(.L_x_1862) ;  /* 0x0000000000200947 */ /* 0x000fea0003800000 */
[-C--:B------:R-:W-:Y:S02]  /*1dc90*/  ISETP.GE.AND P2, PT, R69, R132.reuse, PT ;  /* 0x000000844500720c */ /* 0x080fe40003f46270 */
[----:B------:R-:W-:-:S11]  /*1dca0*/  ISETP.GE.AND P1, PT, R71, R132, PT ;  /* 0x000000844700720c */ /* 0x000fd60003f26270 */
[----:B----4-:R-:W-:-:S04]  /*1dcb0*/  @!P2 LEA R26, P0, R73, R78, 0x2 ;  /* 0x0000004e491aa211 */ /* 0x010fc800078010ff */
[C---:B------:R-:W-:Y:S02]  /*1dcc0*/  @!P2 LEA.HI.X R27, R73.reuse, R79, R3, 0x2, P0 ;  /* 0x0000004f491ba211 */ /* 0x040fe400000f1403 */
[----:B------:R-:W-:-:S03]  /*1dcd0*/  @!P1 LEA R24, P0, R73, R78, 0x2 ;  /* 0x0000004e49189211 */ /* 0x000fc600078010ff */
[----:B------:R4:W-:Y:S01]  /*1dce0*/  @!P2 ST.E.128 desc[UR4][R26.64+0x3000], R52 ;  /* 0x003000341a00a985 */ /* 0x0009e2000c101d04 */
[----:B------:R-:W-:-:S05]  /*1dcf0*/  @!P1 LEA.HI.X R25, R73, R79, R3, 0x2, P0 ;  /* 0x0000004f49199211 */ /* 0x000fca00000f1403 */
[----:B------:R4:W-:Y:S04]  /*1dd00*/  @!P1 ST.E.128 desc[UR4][R24.64+0x3100], R20 ;  /* 0x0031001418009985 */ /* 0x0009e8000c101d04 */
.L_x_1862:
[----:B------:R-:W-:Y:S05]  /*1dd10*/  BSYNC.RECONVERGENT B0 ;  /* 0x0000000000007941 */ /* 0x000fea0003800200 */
.L_x_1861:
[----:B------:R-:W-:Y:S04]  /*1dd20*/  BSSY.RECONVERGENT B0, `(.L_x_1863) ;  /* 0x000000a000007945 */ /* 0x000fe80003800200 */
[----:B------:R-:W-:Y:S05]  /*1dd30*/  @P6 BRA `(.L_x_1864) ;  /* 0x0000000000206947 */ /* 0x000fea0003800000 */
[-C--:B------:R-:W-:Y:S02]  /*1dd40*/  ISETP.GE.AND P6, PT, R69, R132.reuse, PT ;  /* 0x000000844500720c */ /* 0x080fe40003fc6270 */
[----:B------:R-:W-:-:S11]  /*1dd50*/  ISETP.GE.AND P1, PT, R71, R132, PT ;  /* 0x000000844700720c */ /* 0x000fd60003f26270 */
[CC--:B----4-:R-:W-:Y:S02]  /*1dd60*/  @!P6 LEA R22, P2, R73.reuse, R78.reuse, 0x2 ;  /* 0x0000004e4916e211 */ /* 0x0d0fe400078410ff */
[C---:B------:R-:W-:Y:S02]  /*1dd70*/  @!P1 LEA R20, P0, R73.reuse, R78, 0x2 ;  /* 0x0000004e49149211 */ /* 0x040fe400078010ff */
[CCC-:B------:R-:W-:Y:S02]  /*1dd80*/  @!P6 LEA.HI.X R23, R73.reuse, R79.reuse, R3.reuse, 0x2, P2 ;  /* 0x0000004f4917e211 */ /* 0x1c0fe400010f1403 */
[----:B------:R-:W-:-:S03]  /*1dd90*/  @!P1 LEA.HI.X R21, R73, R79, R3, 0x2, P0 ;  /* 0x0000004f49159211 */ /* 0x000fc600000f1403 */
[----:B------:R4:W-:Y:S04]  /*1dda0*/  @!P6 ST.E.128 desc[UR4][R22.64+0x4000], R48 ;  /* 0x004000301600e985 */ /* 0x0009e8000c101d04 */
[----:B------:R4:W-:Y:S02]  /*1ddb0*/  @!P1 ST.E.128 desc[UR4][R20.64+0x4100], R16 ;  /* 0x0041001014009985 */ /* 0x0009e4000c101d04 */
.L_x_1864:
[----:B------:R-:W-:Y:S05]  /*1ddc0*/  BSYNC.RECONVERGENT B0 ;  /* 0x0000000000007941 */ /* 0x000fea0003800200 */
.L_x_1863:
        /* <DEDUP_REMOVED lines=10> */
.L_x_1866:
[----:B------:R-:W-:Y:S05]  /*1de70*/  BSYNC.RECONVERGENT B0 ;  /* 0x0000000000007941 */ /* 0x000fea0003800200 */
.L_x_1865:
        /* <DEDUP_REMOVED lines=10> */
.L_x_1868:
[----:B------:R-:W-:Y:S05]  /*1df20*/  BSYNC.RECONVERGENT B0 ;  /* 0x0000000000007941 */ /* 0x000fea0003800200 */
.L_x_1867:
[----:B------:R-:W-:-:S04]  /*1df30*/  MOV R217, 0x0 ;  /* 0x0000000000d97802 */ /* 0x000fc80000000f00 */
[----:B-1234-:R-:W-:Y:S05]  /*1df40*/  @P3 RET.REL.NODEC R216 `(_ZN5flash24flash_fwd_splitkv_kernelI23Flash_fwd_kernel_traitsILi128ELi64ELi128ELi4ELb0ELb0EN7cutlass6half_tE19Flash_kernel_traitsILi128ELi64ELi128ELi4ES3_EELb0ELb0ELb0ELb0ELb0ELb0ELb1ELb1EEEvNS_16Flash_fwd_paramsE) ;  /* 0xfffffe20d82c3950 */ /* 0x01efea0003c3ffff */
[-C--:B------:R-:W-:Y:S01]  /*1df50*/  ISETP.GE.AND P2, PT, R69, R132.reuse, PT ;  /* 0x000000844500720c */ /* 0x080fe20003f46270 */
[----:B------:R-:W-:Y:S01]  /*1df60*/  IMAD.MOV.U32 R217, RZ, RZ, 0x0 ;  /* 0x00000000ffd97424 */ /* 0x000fe200078e00ff */
[----:B------:R-:W-:-:S11]  /*1df70*/  ISETP.GE.AND P0, PT, R71, R132, PT ;  /* 0x000000844700720c */ /* 0x000fd60003f06270 */
[----:B------:R-:W-:-:S04]  /*1df80*/  @!P2 LEA R8, P1, R73, R78, 0x2 ;  /* 0x0000004e4908a211 */ /* 0x000fc800078210ff */
[----:B------:R-:W-:-:S05]  /*1df90*/  @!P2 LEA.HI.X R9, R73, R79, R3, 0x2, P1 ;  /* 0x0000004f4909a211 */ /* 0x000fca00008f1403 */
[----:B------:R1:W-:Y:S02]  /*1dfa0*/  @!P2 ST.E.128 desc[UR4][R8.64+0x7000], R36 ;  /* 0x007000240800a985 */ /* 0x0003e4000c101d04 */
[----:B-1----:R-:W-:Y:S05]  /*1dfb0*/  @P0 RET.REL.NODEC R216 `(_ZN5flash24flash_fwd_splitkv_kernelI23Flash_fwd_kernel_traitsILi128ELi64ELi128ELi4ELb0ELb0EN7cutlass6half_tE19Flash_kernel_traitsILi128ELi64ELi128ELi4ES3_EELb0ELb0ELb0ELb0ELb0ELb0ELb1ELb1EEEvNS_16Flash_fwd_paramsE) ;  /* 0xfffffe20d8100950 */ /* 0x002fea0003c3ffff */
[----:B------:R-:W-:Y:S01]  /*1dfc0*/  LEA R2, P0, R73, R78, 0x2 ;  /* 0x0000004e49027211 */ /* 0x000fe200078010ff */
[----:B------:R-:W-:-:S03]  /*1dfd0*/  IMAD.MOV.U32 R217, RZ, RZ, 0x0 ;  /* 0x00000000ffd97424 */ /* 0x000fc600078e00ff */
[----:B------:R-:W-:-:S05]  /*1dfe0*/  LEA.HI.X R3, R73, R79, R3, 0x2, P0 ;  /* 0x0000004f49037211 */ /* 0x000fca00000f1403 */
[----:B------:R1:W-:Y:S02]  /*1dff0*/  ST.E.128 desc[UR4][R2.64+0x7100], R4 ;  /* 0x0071000402007985 */ /* 0x0003e4000c101d04 */
[----:B-1----:R-:W-:Y:S05]  /*1e000*/  RET.REL.NODEC R216 `(_ZN5flash24flash_fwd_splitkv_kernelI23Flash_fwd_kernel_traitsILi128ELi64ELi128ELi4ELb0ELb0EN7cutlass6half_tE19Flash_kernel_traitsILi128ELi64ELi128ELi4ES3_EELb0ELb0ELb0ELb0ELb0ELb0ELb1ELb1EEEvNS_16Flash_fwd_paramsE) ;  /* 0xfffffe1cd8fc7950 */ /* 0x002fea0003c3ffff */
.L_x_1852:
[----:B------:R-:W-:Y:S01]  /*1e010*/  MOV R5, 0x2 ;  /* 0x0000000200057802 */ /* 0x000fe20000000f00 */
[----:B------:R-:W-:Y:S01]  /*1e020*/  IMAD.MOV.U32 R4, RZ, RZ, -0x1 ;  /* 0xffffffffff047424 */ /* 0x000fe200078e00ff */
[----:B------:R-:W-:-:S07]  /*1e030*/  MOV R0, 0x1f ;  /* 0x0000001f00007802 */ /* 0x000fce0000000f00 */
[----:B-1---5:R-:W-:Y:S05]  /*1e040*/  WARPSYNC.COLLECTIVE R4, `(.L_x_1869) ;  /* 0x0000000004087348 */ /* 0x022fea0003c00000 */
[----:B------:R2:W3:Y:S02]  /*1e050*/  SHFL.BFLY P0, R9, R233, R5, R0 ;  /* 0x0c000005e9097389 */ /* 0x0004e40000000000 */
[----:B-123-5:R-:W-:Y:S05]  /*1e060*/  ENDCOLLECTIVE ;  /* 0x000000000000791b */ /* 0x02efea0003800000 */
.L_x_1869:
[----:B------:R-:W-:Y:S02]  /*1e070*/  MOV R6, R9 ;  /* 0x0000000900067202 */ /* 0x000fe40000000f00 */
[----:B------:R-:W-:-:S03]  /*1e080*/  MOV R5, 0x1 ;  /* 0x0000000100057802 */ /* 0x000fc60000000f00 */
[----:B------:R-:W-:-:S04]  /*1e090*/  FADD.FTZ R7, R6, R233 ;  /* 0x000000e906077221 */ /* 0x000fc80000010000 */
[----:B------:R-:W-:-:S07]  /*1e0a0*/  IMAD.MOV.U32 R233, RZ, RZ, R7 ;  /* 0x000000ffffe97224 */ /* 0x000fce00078e0007 */
[----:B------:R-:W-:Y:S05]  /*1e0b0*/  WARPSYNC.COLLECTIVE R4, `(.L_x_1870) ;  /* 0x0000000004087348 */ /* 0x000fea0003c00000 */
[----:B------:R1:W2:Y:S02]  /*1e0c0*/  SHFL.BFLY P0, R9, R233, R5, R0 ;  /* 0x0c000005e9097389 */ /* 0x0002a40000000000 */
[----:B-12---:R-:W-:Y:S05]  /*1e0d0*/  ENDCOLLECTIVE ;  /* 0x000000000000791b */ /* 0x006fea0003800000 */
.L_x_1870:
[----:B------:R-:W-:Y:S01]  /*1e0e0*/  MOV R233, R231 ;  /* 0x000000e700e97202 */ /* 0x000fe20000000f00 */
[----:B------:R-:W-:Y:S01]  /*1e0f0*/  IMAD.MOV.U32 R6, RZ, RZ, R9 ;  /* 0x000000ffff067224 */ /* 0x000fe200078e0009 */
[----:B------:R-:W-:-:S03]  /*1e100*/  MOV R5, 0x2 ;  /* 0x0000000200057802 */ /* 0x000fc60000000f00 */
[----:B------:R-:W-:-:S07]  /*1e110*/  FADD.FTZ R12, R7, R6 ;  /* 0x00000006070c7221 */ /* 0x000fce0000010000 */
[----:B------:R-:W-:Y:S05]  /*1e120*/  WARPSYNC.COLLECTIVE R4, `(.L_x_1871) ;  /* 0x0000000004087348 */ /* 0x000fea0003c00000 */
[----:B------:R1:W2:Y:S02]  /*1e130*/  SHFL.BFLY P0, R9, R233, R5, R0 ;  /* 0x0c000005e9097389 */ /* 0x0002a40000000000 */
[----:B-12---:R-:W-:Y:S05]  /*1e140*/  ENDCOLLECTIVE ;  /* 0x000000000000791b */ /* 0x006fea0003800000 */
.L_x_1871:
[----:B------:R-:W-:Y:S01]  /*1e150*/  FADD.FTZ R8, R9, R231 ;  /* 0x000000e709087221 */ /* 0x000fe20000010000 */
[----:B------:R-:W-:-:S03]  /*1e160*/  MOV R5, 0x1 ;  /* 0x0000000100057802 */ /* 0x000fc60000000f00 */
[----:B------:R-:W-:-:S07]  /*1e170*/  IMAD.MOV.U32 R233, RZ, RZ, R8 ;  /* 0x000000ffffe97224 */ /* 0x000fce00078e0008 */
[----:B------:R-:W-:Y:S05]  /*1e180*/  WARPSYNC.COLLECTIVE R4, `(.L_x_1872) ;  /* 0x0000000004087348 */ /* 0x000fea0003c00000 */
[----:B------:R1:W2:Y:S02]  /*1e190*/  SHFL.BFLY P0, R9, R233, R5, R0 ;  /* 0x0c000005e9097389 */ /* 0x0002a40000000000 */
[----:B-12---:R-:W-:Y:S05]  /*1e1a0*/  ENDCOLLECTIVE ;  /* 0x000000000000791b */ /* 0x006fea0003800000 */
.L_x_1872:
[----:B------:R-:W-:Y:S01]  /*1e1b0*/  MOV R13, R9 ;  /* 0x00000009000d7202 */ /* 0x000fe20000000f00 */
[----:B------:R-:W-:Y:S06]  /*1e1c0*/  BRA `(.L_x_1873) ;  /* 0xffffffe800ec7947 */ /* 0x000fec000383ffff */
.L_x_1874:
        /* <DEDUP_REMOVED lines=11> */
.L_x_14904:


//--------------------- .text._ZN5flash24flash_fwd_splitkv_kernelI23Flash_fwd_kernel_traitsILi128ELi64ELi128ELi4ELb0ELb0EN7cutlass6half_tE19Flash_kernel_traitsILi128ELi64ELi128ELi4ES3_EELb0ELb0ELb0ELb0ELb0ELb1ELb1ELb1EEEvNS_16Flash_fwd_paramsE --------------------------
	.section	.text._ZN5flash24flash_fwd_splitkv_kernelI23Flash_fwd_kernel_traitsILi128ELi64ELi128ELi4ELb0ELb0EN7cutlass6half_tE19Flash_kernel_traitsILi128ELi64ELi128ELi4ES3_EELb0ELb0ELb0ELb0ELb0ELb1ELb1ELb1EEEvNS_16Flash_fwd_paramsE,"ax",@progbits
	.align	128
        .global         _ZN5flash24flash_fwd_splitkv_kernelI23Flash_fwd_kernel_traitsILi128ELi64ELi128ELi4ELb0ELb0EN7cutlass6half_tE19Flash_kernel_traitsILi128ELi64ELi128ELi4ES3_EELb0ELb0ELb0ELb0ELb0ELb1ELb1ELb1EEEvNS_16Flash_fwd_paramsE
        .type           _ZN5flash24flash_fwd_splitkv_kernelI23Flash_fwd_kernel_traitsILi128ELi64ELi128ELi4ELb0ELb0EN7cutlass6half_tE19Flash_kernel_traitsILi128ELi64ELi128ELi4ES3_EELb0ELb0ELb0ELb0ELb0ELb1ELb1ELb1EEEvNS_16Flash_fwd_paramsE,@function
        .size           _ZN5flash24flash_fwd_splitkv_kernelI23Flash_fwd_kernel_traitsILi128ELi64ELi128ELi4ELb0ELb0EN7cutlass6half_tE19Flash_kernel_traitsILi128ELi64ELi128ELi4ES3_EELb0ELb0ELb0ELb0ELb0ELb1ELb1ELb1EEEvNS_16Flash_fwd_paramsE,(.L_x_14905 - _ZN5flash24flash_fwd_splitkv_kernelI23Flash_fwd_kernel_traitsILi128ELi64ELi128ELi4ELb0ELb0EN7cutlass6half_tE19Flash_kernel_traitsILi128ELi64ELi128ELi4ES3_EELb0ELb0ELb0ELb0ELb0ELb1ELb1ELb1EEEvNS_16Flash_fwd_paramsE)
        .other          _ZN5flash24flash_fwd_splitkv_kernelI23Flash_fwd_kernel_traitsILi128ELi64ELi128ELi4ELb0ELb0EN7cutlass6half_tE19Flash_kernel_traitsILi128ELi64ELi128ELi4ES3_EELb0ELb0ELb0ELb0ELb0ELb1ELb1ELb1EEEvNS_16Flash_fwd_paramsE,@"STO_CUDA_ENTRY STV_DEFAULT"
_ZN5flash24flash_fwd_splitkv_kernelI23Flash_fwd_kernel_traitsILi128ELi64ELi128ELi4ELb0ELb0EN7cutlass6half_tE19Flash_kernel_traitsILi128ELi64ELi128ELi4ES3_EELb0ELb0ELb0ELb0ELb0ELb1ELb1ELb1EEEvNS_16Flash_fwd_paramsE:
.text._ZN5flash24flash_fwd_splitkv_kernelI23Flash_fwd_kernel_traitsILi128ELi64ELi128ELi4ELb0ELb0EN7cutlass6half_tE19Flash_kernel_traitsILi128ELi64ELi128ELi4ES3_EELb0ELb0ELb0ELb0ELb0ELb1ELb1ELb1EEEvNS_16Flash_fwd_paramsE:
        /* <DEDUP_REMOVED lines=29> */
[----:B-1----:R-:W-:Y:S05]  /*01d0*/  CALL.REL.NOINC `($_ZN5flash24flash_fwd_splitkv_kernelI23Flash_fwd_kernel_traitsILi128ELi64ELi128ELi4ELb0ELb0EN7cutlass6half_tE19Flash_kernel_traitsILi128ELi64ELi128ELi4ES3_EELb0ELb0ELb0ELb0ELb0ELb1ELb1ELb1EEEvNS_16Flash_fwd_paramsE$_ZN5flash30compute_attn_1rowblock_splitkvI23Flash_fwd_kernel_traitsILi128ELi64ELi128ELi4ELb0ELb0EN7cutlass6half_tE19Flash_kernel_traitsILi128ELi64ELi128ELi4ES3_EELb0ELb0ELb0ELb0ELb0ELb1ELb1ELb1ENS_16Flash_fwd_paramsEEEvRKT8_iiiii) ;  /* 0x0000000000087944 */ /* 0x002fea0003c00000 */
[----:B------:R-:W-:Y:S05]  /*01e0*/  BSYNC.RECONVERGENT B4 ;  /* 0x0000000000047941 */ /* 0x000fea0003800200 */
.L_x_1875:
[----:B------:R-:W-:Y:S05]  /*01f0*/  EXIT ;  /* 0x000000000000794d */ /* 0x000fea0003800000 */
        .type           $_ZN5flash24flash_fwd_splitkv_kernelI23Flash_fwd_kernel_traitsILi128ELi64ELi128ELi4ELb0ELb0EN7cutlass6half_tE19Flash_kernel_traitsILi128ELi64ELi128ELi4ES3_EELb0ELb0ELb0ELb0ELb0ELb1ELb1ELb1EEEvNS_16Flash_fwd_paramsE$_ZN5flash30compute_attn_1rowblock_splitkvI23Flash_fwd_kernel_traitsILi128ELi64ELi128ELi4ELb0ELb0EN7cutlass6half_tE19Flash_kernel_traitsILi128ELi64ELi128ELi4ES3_EELb0ELb0ELb0ELb0ELb0ELb1ELb1ELb1ENS_16Flash_fwd_paramsEEEvRKT8_iiiii,@function
        .size           $_ZN5flash24flash_fwd_splitkv_kernelI23Flash_fwd_kernel_traitsILi128ELi64ELi128ELi4ELb0ELb0EN7cutlass6half_tE19Flash_kernel_traitsILi128ELi64ELi128ELi4ES3_EELb0ELb0ELb0ELb0ELb0ELb1ELb1ELb1EEEvNS_16Flash_fwd_paramsE$_ZN5flash30compute_attn_1rowblock_splitkvI23Flash_fwd_kernel_traitsILi128ELi64ELi128ELi4ELb0ELb0EN7cutlass6half_tE19Flash_kernel_traitsILi128ELi64ELi128ELi4ES3_EELb0ELb0ELb0ELb0ELb0ELb1ELb1ELb1ENS_16Flash_fwd_paramsEEEvRKT8_iiiii,(.L_x_14905 - $_ZN5flash24flash_fwd_splitkv_kernelI23Flash_fwd_kernel_traitsILi128ELi64ELi128ELi4ELb0ELb0EN7cutlass6half_tE19Flash_kernel_traitsILi128ELi64ELi128ELi4ES3_EELb0ELb0ELb0ELb0ELb0ELb1ELb1ELb1EEEvNS_16Flash_fwd_paramsE$_ZN5flash30compute_attn_1rowblock_splitkvI23Flash_fwd_kernel_traitsILi128ELi64ELi128ELi4ELb0ELb0EN7cutlass6half_tE19Flash_kernel_traitsILi128ELi64ELi128ELi4ES3_EELb0ELb0ELb0ELb0ELb0ELb1ELb1ELb1ENS_16Flash_fwd_paramsEEEvRKT8_iiiii)
$_ZN5flash24flash_fwd_splitkv_kernelI23Flash_fwd_kernel_traitsILi128ELi64ELi128ELi4ELb0ELb0EN7cutlass6half_tE19Flash_kernel_traitsILi128ELi64ELi128ELi4ES3_EELb0ELb0ELb0ELb0ELb0ELb1ELb1ELb1EEEvNS_16Flash_fwd_paramsE$_ZN5flash30compute_attn_1rowblock_splitkvI23Flash_fwd_kernel_traitsILi128ELi64ELi128ELi4ELb0ELb0EN7cutlass6half_tE19Flash_kernel_traitsILi128ELi64ELi128ELi4ES3_EELb0ELb0ELb0ELb0ELb0ELb1ELb1ELb1ENS_16Flash_fwd_paramsEEEvRKT8_iiiii:
[----:B------:R-:W1:Y:S02]  /*0200*/  LDCU.64 UR4, c[0x0][0x358] ;  /* 0x00006b00ff0477ac */ /* 0x000e640008000a00 */
[----:B-1----:R-:W2:Y:S04]  /*0210*/  LD.E.64 R16, desc[UR4][R132.64+0xe0] ;  /* 0x0000e00484107980 */ /* 0x002ea8000c101b00 */
[----:B------:R-:W3:Y:S04]  /*0220*/  LD.E.64 R6, desc[UR4][R132.64+0xe8] ;  /* 0x0000e80484067980 */ /* 0x000ee8000c101b00 */
[----:B------:R-:W4:Y:S01]  /*0230*/  LD.E.64 R10, desc[UR4][R132.64+0xf0] ;  /* 0x0000f004840a7980 */ /* 0x000f22000c101b00 */
[----:B------:R-:W-:Y:S01]  /*0240*/  IMAD.SHL.U32 R2, R233, 0x4, RZ ;  /* 0x00000004e9027824 */ /* 0x000fe200078e00ff */
[----:B------:R-:W-:-:S02]  /*0250*/  SHF.R.U32.HI R0, RZ, 0x1e, R233 ;  /* 0x0000001eff007819 */ /* 0x000fc400000116e9 */
[----:B------:R-:W4:Y:S01]  /*0260*/  LD.E.64 R8, desc[UR4][R132.64+0xf8] ;  /* 0x0000f80484087980 */ /* 0x000f22000c101b00 */
[----:B------:R-:W-:Y:S01]  /*0270*/  IMAD.MOV.U32 R5, RZ, RZ, -0x1 ;  /* 0xffffffffff057424 */ /* 0x000fe200078e00ff */
[C---:B--2---:R-:W-:Y:S02]  /*0280*/  ISETP.NE.U32.AND P5, PT, R16.reuse, RZ, PT ;  /* 0x000000ff1000720c */ /* 0x044fe40003fa5070 */
[----:B------:R-:W-:Y:S02]  /*0290*/  ISETP.NE.U32.AND P1, PT, R16, RZ, PT ;  /* 0x000000ff1000720c */ /* 0x000fe40003f25070 */
[----:B---3--:R-:W-:Y:S02]  /*02a0*/  ISETP.NE.U32.AND P3, PT, R6, RZ, PT ;  /* 0x000000ff0600720c */ /* 0x008fe40003f65070 */
[----:B------:R-:W-:Y:S02]  /*02b0*/  ISETP.NE.AND.EX P5, PT, R17, RZ, PT, P5 ;  /* 0x000000ff1100720c */ /* 0x000fe40003fa5350 */
[----:B----4-:R-:W-:-:S02]  /*02c0*/  ISETP.NE.U32.AND P4, PT, R10, RZ, PT ;  /* 0x000000ff0a00720c */ /* 0x010fc40003f85070 */
[----:B------:R-:W-:Y:S02]  /*02d0*/  ISETP.NE.AND.EX P3, PT, R7, RZ, PT, P3 ;  /* 0x000000ff0700720c */ /* 0x000fe40003f65330 */
[----:B------:R-:W-:Y:S02]  /*02e0*/  ISETP.NE.AND.EX P4, PT, R11, RZ, PT, P4 ;  /* 0x000000ff0b00720c */ /* 0x000fe40003f85340 */
[----:B------:R-:W-:Y:S01]  /*02f0*/  IADD3 R32, P0, PT, R10, R2, RZ ;  /* 0x000000020a207210 */ /* 0x000fe20007f1e0ff */
[----:B------:R-:W-:Y:S01]  /*0300*/  IMAD.MOV.U32 R10, RZ, RZ, RZ ;  /* 0x000000ffff0a7224 */ /* 0x000fe200078e00ff */
        /* <DEDUP_REMOVED lines=21> */
.L_x_1877:
[----:B------:R-:W-:Y:S05]  /*0460*/  BSYNC.RECONVERGENT B0 ;  /* 0x0000000000007941 */ /* 0x000fea0003800200 */
.L_x_1876:
[----:B------:R-:W-:Y:S04]  /*0470*/  BSSY.RECONVERGENT B0, `(.L_x_1878) ;  /* 0x0000007000007945 */ /* 0x000fe80003800200 */
[----:B------:R-:W-:Y:S05]  /*0480*/  @!P3 BRA `(.L_x_1879) ;  /* 0x000000000014b947 */ /* 0x000fea0003800000 */
[----:B------:R-:W3:Y:S02]  /*0490*/  LD.E.U8 R6, desc[UR4][R132.64+0x1b2] ;  /* 0x0001b20484067980 */ /* 0x000ee4000c101100 */
[----:B---3--:R-:W-:-:S13]  /*04a0*/  ISETP.NE.AND P1, PT, R6, RZ, PT ;  /* 0x000000ff0600720c */ /* 0x008fda0003f25270 */
[----:B------:R-:W3:Y:S02]  /*04b0*/  @P1 LD.E R6, desc[UR4][R14.64+0x4] ;  /* 0x000004040e061980 */ /* 0x000ee4000c101900 */
[----:B---3-5:R-:W-:-:S06]  /*04c0*/  @P1 IADD3 R73, PT, PT, R6, -R13, RZ ;  /* 0x8000000d06491210 */ /* 0x028fcc0007ffe0ff */
[----:B------:R3:W5:Y:S02]  /*04d0*/  @!P1 LD.E R73, desc[UR4][R14.64] ;  /* 0x000000040e499980 */ /* 0x000764000c101900 */
.L_x_1879:
[----:B------:R-:W-:Y:S05]  /*04e0*/  BSYNC.RECONVERGENT B0 ;  /* 0x0000000000007941 */ /* 0x000fea0003800200 */
.L_x_1878:
[----:B------:R-:W-:Y:S01]  /*04f0*/  BSSY.RECONVERGENT B1, `(.L_x_1880) ;  /* 0x0000012000017945 */ /* 0x000fe20003800200 */
[----:B-----5:R-:W-:Y:S02]  /*0500*/  @P5 IADD3 R230, PT, PT, R4, -R5, RZ ;  /* 0x8000000504e65210 */ /* 0x020fe40007ffe0ff */
[----:B------:R-:W-:Y:S01]  /*0510*/  IADD3 R73, PT, PT, R73, -R10, RZ ;  /* 0x8000000a49497210 */ /* 0x000fe20007ffe0ff */
[----:B------:R-:W-:Y:S06]  /*0520*/  @!P0 BRA `(.L_x_1881) ;  /* 0x0000000000148947 */ /* 0x000fec0003800000 */
[----:B------:R-:W-:-:S05]  /*0530*/  IADD3 R6, P0, PT, R8, R2, RZ ;  /* 0x0000000208067210 */ /* 0x000fca0007f1e0ff */
[----:B------:R-:W-:-:S05]  /*0540*/  IMAD.X R7, R9, 0x1, R0, P0 ;  /* 0x0000000109077824 */ /* 0x000fca00000e0600 */
[----:B------:R-:W4:Y:S02]  /*0550*/  LD.E R61, desc[UR4][R6.64] ;  /* 0x00000004063d7980 */ /* 0x000f24000c101900 */
[----:B----4-:R-:W-:Y:S01]  /*0560*/  IADD3 R61, PT, PT, R61, -R10, RZ ;  /* 0x8000000a3d3d7210 */ /* 0x010fe20007ffe0ff */
[----:B------:R-:W-:Y:S05]  /*0570*/  BRA `(.L_x_1882) ;  /* 0x0000000000247947 */ /* 0x000fea0003800000 */
.L_x_1881:
[----:B------:R-:W4:Y:S01]  /*0580*/  LD.E.64 R6, desc[UR4][R132.64+0x108] ;  /* 0x0001080484067980 */ /* 0x000f22000c101b00 */
[----:B------:R-:W-:Y:S01]  /*0590*/  BSSY.RECONVERGENT B0, `(.L_x_1883) ;  /* 0x0000006000007945 */ /* 0x000fe20003800200 */
[----:B------:R-:W-:Y:S01]  /*05a0*/  IMAD.MOV.U32 R4, RZ, RZ, RZ ;  /* 0x000000ffff047224 */ /* 0x000fe200078e00ff */
[----:B----4-:R-:W-:-:S04]  /*05b0*/  ISETP.NE.U32.AND P0, PT, R6, RZ, PT ;  /* 0x000000ff0600720c */ /* 0x010fc80003f05070 */
[----:B------:R-:W-:-:S13]  /*05c0*/  ISETP.NE.AND.EX P0, PT, R7, RZ, PT, P0 ;  /* 0x000000ff0700720c */ /* 0x000fda0003f05300 */
[----:B------:R-:W-:Y:S05]  /*05d0*/  @!P0 BRA `(.L_x_1884) ;  /* 0x0000000000048947 */ /* 0x000fea0003800000 */
[----:B------:R4:W5:Y:S02]  /*05e0*/  LD.E R4, desc[UR4][R132.64+0xbc] ;  /* 0x0000bc0484047980 */ /* 0x000964000c101900 */
.L_x_1884:
[----:B------:R-:W-:Y:S05]  /*05f0*/  BSYNC.RECONVERGENT B0 ;  /* 0x0000000000007941 */ /* 0x000fea0003800200 */
.L_x_1883:
[----:B-----5:R-:W-:Y:S02]  /*0600*/  IADD3 R61, PT, PT, R73, R4, RZ ;  /* 0x00000004493d7210 */ /* 0x020fe40007ffe0ff */
.L_x_1882:
[----:B------:R-:W-:Y:S05]  /*0610*/  BSYNC.RECONVERGENT B1 ;  /* 0x0000000000017941 */ /* 0x000fea0003800200 */
.L_x_1880:
[----:B------:R-:W-:Y:S01]  /*0620*/  IMAD.SHL.U32 R75, R227, 0x40, RZ ;  /* 0x00000040e34b7824 */ /* 0x000fe200078e00ff */
[----:B------:R-:W-:Y:S01]  /*0630*/  MOV R6, R226 ;  /* 0x000000e200067202 */ /* 0x000fe20000000f00 */
[----:B------:R-:W-:-:S03]  /*0640*/  IMAD.MOV.U32 R7, RZ, RZ, 0x0 ;  /* 0x00000000ff077424 */ /* 0x000fc600078e00ff */
[----:B------:R-:W-:-:S13]  /*0650*/  ISETP.GT.AND P0, PT, R230, R75, PT ;  /* 0x0000004be600720c */ /* 0x000fda0003f04270 */
[----:B-1234-:R-:W-:Y:S05]  /*0660*/  @!P0 RET.REL.NODEC R6 `(_ZN5flash24flash_fwd_splitkv_kernelI23Flash_fwd_kernel_traitsILi128ELi64ELi128ELi4ELb0ELb0EN7cutlass6half_tE19Flash_kernel_traitsILi128ELi64ELi128ELi4ES3_EELb0ELb0ELb0ELb0ELb0ELb1ELb1ELb1EEEvNS_16Flash_fwd_paramsE) ;  /* 0xfffffff806648950 */ /* 0x01efea0003c3ffff */
        /* <DEDUP_REMOVED lines=45> */
[----:B------:R-:W-:Y:S01]  /*0940*/  IMAD.IADD R230, R230, 0x1, -R75 ;  /* 0x00000001e6e67824 */ /* 0x000fe200078e0a4b */
[----:B------:R-:W-:Y:S01]  /*0950*/  SHF.R.U32.HI R5, RZ, 0x4, R72 ;  /* 0x00000004ff057819 */ /* 0x000fe20000011648 */
[C---:B------:R-:W-:Y:S01]  /*0960*/  IMAD.SHL.U32 R7, R72.reuse, 0x4, RZ ;  /* 0x0000000448077824 */ /* 0x040fe200078e00ff */
[----:B------:R-:W-:Y:S01]  /*0970*/  BSSY.RECONVERGENT B0, `(.L_x_1886) ;  /* 0x000001a000007945 */ /* 0x000fe20003800200 */
[----:B------:R-:W-:Y:S01]  /*0980*/  IMAD.SHL.U32 R72, R72, 0x8, RZ ;  /* 0x0000000848487824 */ /* 0x000fe200078e00ff */
[C---:B------:R-:W-:Y:S01]  /*0990*/  ISETP.GE.AND P3, PT, R5.reuse, R230, PT ;  /* 0x000000e60500720c */ /* 0x040fe20003f66270 */
[----:B------:R-:W-:Y:S01]  /*09a0*/  VIADD R13, R5, 0x8 ;  /* 0x00000008050d7836 */ /* 0x000fe20000000000 */
[----:B------:R-:W-:Y:S01]  /*09b0*/  LOP3.LUT R7, R7, 0x3c, RZ, 0xc0, !PT ;  /* 0x0000003c07077812 */ /* 0x000fe200078ec0ff */
[----:B------:R-:W-:-:S03]  /*09c0*/  VIADD R27, R5, 0x18 ;  /* 0x00000018051b7836 */ /* 0x000fc60000000000 */
[C---:B------:R-:W-:Y:S02]  /*09d0*/  ISETP.NE.AND P6, PT, R7.reuse, RZ, PT ;  /* 0x000000ff0700720c */ /* 0x040fe40003fc5270 */
[----:B------:R-:W-:Y:S02]  /*09e0*/  LOP3.LUT R17, R7, 0x1f80, R72, 0xf8, !PT ;  /* 0x00001f8007117812 */ /* 0x000fe400078ef848 */
[CC--:B------:R-:W-:Y:S02]  /*09f0*/  ISETP.GE.AND P2, PT, R13.reuse, R230.reuse, PT ;  /* 0x000000e60d00720c */ /* 0x0c0fe40003f46270 */
[----:B------:R-:W-:Y:S01]  /*0a00*/  ISETP.GE.OR P4, PT, R13, R230, P6 ;  /* 0x000000e60d00720c */ /* 0x000fe20003786670 */
[----:B------:R-:W-:Y:S01]  /*0a10*/  VIADD R13, R5, 0x10 ;  /* 0x00000010050d7836 */ /* 0x000fe20000000000 */
[----:B------:R-:W-:-:S04]  /*0a20*/  LOP3.LUT R29, R7, 0x40, RZ, 0xfc, !PT ;  /* 0x00000040071d7812 */ /* 0x000fc800078efcff */
[----:B------:R-:W-:Y:S01]  /*0a30*/  ISETP.GE.AND P0, PT, R13, R230, PT ;  /* 0x000000e60d00720c */ /* 0x000fe20003f06270 */
[----:B--2---:R-:W-:-:S04]  /*0a40*/  IMAD R2, R2, UR8, R233 ;  /* 0x0000000802027c24 */ /* 0x004fc8000f8e02e9 */
[----:B---3--:R-:W-:-:S04]  /*0a50*/  IMAD R2, R2, R6, R231 ;  /* 0x0000000602027224 */ /* 0x008fc800078e02e7 */
[----:B------:R-:W-:-:S04]  /*0a60*/  IMAD R3, R3, R2, R75 ;  /* 0x0000000203037224 */ /* 0x000fc800078e024b */
[----:B----4-:R-:W-:-:S05]  /*0a70*/  IMAD R4, R3, R4, RZ ;  /* 0x0000000403047224 */ /* 0x010fca00078e02ff */
[----:B------:R-:W-:-:S04]  /*0a80*/  IADD3 R17, P1, PT, R4, R17, RZ ;  /* 0x0000001104117210 */ /* 0x000fc80007f3e0ff */
[----:B------:R-:W-:Y:S01]  /*0a90*/  LEA.HI.X.SX32 R15, R4, RZ, 0x1, P1 ;  /* 0x000000ff040f7211 */ /* 0x000fe200008f0eff */
[----:B-1----:R-:W-:Y:S08]  /*0aa0*/  @P3 BRA `(.L_x_1887) ;  /* 0x0000000000183947 */ /* 0x002ff00003800000 */
[-C--:B-----5:R-:W-:Y:S02]  /*0ab0*/  ISETP.GE.AND P5, PT, R7, R0.reuse, PT ;  /* 0x000000000700720c */ /* 0x0a0fe40003fa6270 */
[----:B------:R-:W-:Y:S02]  /*0ac0*/  ISETP.GE.AND P3, PT, R29, R0, PT ;  /* 0x000000001d00720c */ /* 0x000fe40003f66270 */
[----:B------:R-:W-:-:S04]  /*0ad0*/  LEA R18, P1, R17, R10, 0x2 ;  /* 0x0000000a11127211 */ /* 0x000fc800078210ff */
[----:B------:R-:W-:-:S05]  /*0ae0*/  LEA.HI.X R19, R17, R11, R15, 0x2, P1 ;  /* 0x0000000b11137211 */ /* 0x000fca00008f140f */
[----:B------:R1:W-:Y:S04]  /*0af0*/  @!P5 ST.E.128 desc[UR4][R18.64], RZ ;  /* 0x000000ff1200d985 */ /* 0x0003e8000c101d04 */
[----:B------:R1:W-:Y:S02]  /*0b00*/  @!P3 ST.E.128 desc[UR4][R18.64+0x100], RZ ;  /* 0x000100ff1200b985 */ /* 0x0003e4000c101d04 */
.L_x_1887:
[----:B------:R-:W-:Y:S05]  /*0b10*/  BSYNC.RECONVERGENT B0 ;  /* 0x0000000000007941 */ /* 0x000fea0003800200 */
.L_x_1886:
        /* <DEDUP_REMOVED lines=12> */
.L_x_1889:
[----:B------:R-:W-:Y:S05]  /*0be0*/  BSYNC.RECONVERGENT B0 ;  /* 0x0000000000007941 */ /* 0x000fea0003800200 */
.L_x_1888:
        /* <DEDUP_REMOVED lines=12> */
.L_x_1891:
[----:B------:R-:W-:Y:S05]  /*0cb0*/  BSYNC.RECONVERGENT B0 ;  /* 0x0000000000007941 */ /* 0x000fea0003800200 */
.L_x_1890:
        /* <DEDUP_REMOVED lines=12> */
.L_x_1893:
[----:B------:R-:W-:Y:S05]  /*0d80*/  BSYNC.RECONVERGENT B0 ;  /* 0x0000000000007941 */ /* 0x000fea0003800200 */
.L_x_1892:
        /* <DEDUP_REMOVED lines=11> */
.L_x_1895:
[----:B------:R-:W-:Y:S05]  /*0e40*/  BSYNC.RECONVERGENT B0 ;  /* 0x0000000000007941 */ /* 0x000fea0003800200 */
.L_x_1894:
        /* <DEDUP_REMOVED lines=11> */
.L_x_1897:
[----:B------:R-:W-:Y:S05]  /*0f00*/  BSYNC.RECONVERGENT B0 ;  /* 0x0000000000007941 */ /* 0x000fea0003800200 */
.L_x_1896:
        /* <DEDUP_REMOVED lines=12> */
.L_x_1899:
[----:B------:R-:W-:Y:S05]  /*0fd0*/  BSYNC.RECONVERGENT B0 ;  /* 0x0000000000007941 */ /* 0x000fea0003800200 */
.L_x_1898:
        /* <DEDUP_REMOVED lines=15> */
.L_x_1901:
[----:B------:R-:W-:Y:S05]  /*10d0*/  BSYNC.RECONVERGENT B0 ;  /* 0x0000000000007941 */ /* 0x000fea0003800200 */
.L_x_1900:
[----:B--2---:R-:W-:Y:S01]  /*10e0*/  @!P5 IMAD.MOV.U32 R7, RZ, RZ, -0x800000 ;  /* 0xff800000ff07d424 */ /* 0x004fe200078e00ff */
        /* <DEDUP_REMOVED lines=19> */
[----:B-1----:R-:W-:Y:S05]  /*1220*/  @P6 RET.REL.NODEC R226 `(_ZN5flash24flash_fwd_splitkv_kernelI23Flash_fwd_kernel_traitsILi128ELi64ELi128ELi4ELb0ELb0EN7cutlass6half_tE19Flash_kernel_traitsILi128ELi64ELi128ELi4ES3_EELb0ELb0ELb0ELb0ELb0ELb1ELb1ELb1EEEvNS_16Flash_fwd_paramsE) ;  /* 0xffffffece2746950 */ /* 0x002fea0003c3ffff */
[----:B------:R-:W-:Y:S02]  /*1230*/  MOV R5, 0xff800000 ;  /* 0xff80000000057802 */ /* 0x000fe40000000f00 */
[----:B------:R-:W-:-:S03]  /*1240*/  MOV R227, 0x0 ;  /* 0x0000000000e37802 */ /* 0x000fc60000000f00 */
[----:B------:R1:W-:Y:S02]  /*1250*/  ST.E desc[UR4][R2.64+0xe0], R5 ;  /* 0x0000e00502007985 */ /* 0x0003e4000c101904 */
[----:B-1----:R-:W-:Y:S05]  /*1260*/  RET.REL.NODEC R226 `(_ZN5flash24flash_fwd_splitkv_kernelI23Flash_fwd_kernel_traitsILi128ELi64ELi128ELi4ELb0ELb0EN7cutlass6half_tE19Flash_kernel_traitsILi128ELi64ELi128ELi4ES3_EELb0ELb0ELb0ELb0ELb0ELb1ELb1ELb1EEEvNS_16Flash_fwd_paramsE) ;  /* 0xffffffece2647950 */ /* 0x002fea0003c3ffff */
.L_x_1885:
        /* <DEDUP_REMOVED lines=104> */
.L_x_1903:
        /* <DEDUP_REMOVED lines=80> */
.L_x_1904:
[----:B------:R-:W-:Y:S05]  /*1df0*/  BSYNC.RECONVERGENT B0 ;  /* 0x0000000000007941 */ /* 0x000fea0003800200 */
.L_x_1902:
[----:B------:R-:W-:Y:S01]  /*1e00*/  ISETP.NE.AND P0, PT, R5, -0x1, PT ;  /* 0xffffffff0500780c */ /* 0x000fe20003f05270 */
[----:B------:R-:W2:Y:S04]  /*1e10*/  LD.E.64 R130, desc[UR4][R132.64+0x30] ;  /* 0x0000300484827980 */ /* 0x000ea8000c101b00 */
[----:B------:R-:W3:Y:S04]  /*1e20*/  LD.E.64 R22, desc[UR4][R132.64+0x48] ;  /* 0x0000480484167980 */ /* 0x000ee8000c101b00 */
[----:B------:R-:W4:Y:S04]  /*1e30*/  LD.E.64 R18, desc[UR4][R18.64] ;  /* 0x0000000412127980 */ /* 0x000f28000c101b00 */
[----:B------:R-:W3:Y:S04]  /*1e40*/  @!P0 LD.E.64 R26, desc[UR4][R132.64+0x18] ;  /* 0x00001804841a8980 */ /* 0x000ee8000c101b00 */
[----:B------:R-:W4:Y:S01]  /*1e50*/  LD.E.64 R6, desc[UR4][R132.64+0x10] ;  /* 0x0000100484067980 */ /* 0x000f22000c101b00 */
[----:B------:R-:W-:-:S03]  /*1e60*/  IMAD.MOV.U32 R17, RZ, RZ, RZ ;  /* 0x000000ffff117224 */ /* 0x000fc600078e00ff */
        /* <DEDUP_REMOVED lines=24> */
[C---:B------:R-:W-:Y:S02]  /*1ff0*/  SHF.L.U32 R65, R72.reuse, 0x6, RZ ;  /* 0x0000000648417819 */ /* 0x040fe400000006ff */
        /* <DEDUP_REMOVED lines=19> */
[-C--:B------:R-:W-:Y:S01]  /*2130*/  IMAD R225, R221, R124.reuse, RZ ;  /* 0x0000007cdde17224 */ /* 0x080fe200078e02ff */
[----:B------:R-:W-:Y:S01]  /*2140*/  UMOV UR7, 0x400 ;  /* 0x0000040000077882 */ /* 0x000fe20000000000 */
[----:B------:R-:W-:Y:S01]  /*2150*/  IMAD R223, R219, R124, RZ ;  /* 0x0000007cdbdf7224 */ /* 0x000fe200078e02ff */
[----:B------:R-:W-:Y:S01]  /*2160*/  LEA R228, R62, 0xffffff80, 0x7 ;  /* 0xffffff803ee47811 */ /* 0x000fe200078e38ff */
[----:B------:R-:W-:Y:S01]  /*2170*/  IMAD.SHL.U32 R66, R220, 0x10, RZ ;  /* 0x00000010dc427824 */ /* 0x000fe200078e00ff */
[----:B------:R-:W-:-:S02]  /*2180*/  SHF.L.U64.HI R70, R218, 0x4, R219 ;  /* 0x00000004da467819 */ /* 0x000fc400000102db */
[----:B------:R-:W-:Y:S02]  /*2190*/  SHF.L.U32 R69, R218, 0x4, RZ ;  /* 0x00000004da457819 */ /* 0x000fe400000006ff */
[----:B------:R-:W-:Y:S01]  /*21a0*/  SHF.L.U64.HI R67, R220, 0x4, R221 ;  /* 0x00000004dc437819 */ /* 0x000fe200000102dd */
[----:B-1----:R-:W-:Y:S01]  /*21b0*/  ULEA UR6, UR6, UR7, 0x18 ;  /* 0x0000000706067291 */ /* 0x002fe2000f8ec0ff */
        /* <DEDUP_REMOVED lines=22> */
[----:B------:R-:W-:Y:S02]  /*2320*/  IMAD.X R21, RZ, RZ, R3, P0 ;  /* 0x000000ffff157224 */ /* 0x000fe400000e0603 */
[-C--:B------:R-:W-:Y:S01]  /*2330*/  IMAD R3, R23, R130.reuse, RZ ;  /* 0x0000008217037224 */ /* 0x080fe200078e02ff */
[----:B------:R-:W-:Y:S01]  /*2340*/  SHF.R.S32.HI R4, RZ, 0x1f, R73 ;  /* 0x0000001fff047819 */ /* 0x000fe20000011449 */
[----:B------:R-:W-:Y:S02]  /*2350*/  IMAD.IADD R27, R27, 0x1, R24 ;  /* 0x000000011b1b7824 */ /* 0x000fe400078e0218 */
[C---:B------:R-:W-:Y:S02]  /*2360*/  IMAD R3, R22.reuse, R131, R3 ;  /* 0x0000008316037224 */ /* 0x040fe400078e0203 */
[----:B------:R-:W-:Y:S01]  /*2370*/  IMAD.WIDE.U32 R22, R22, R130, R10 ;  /* 0x0000008216167225 */ /* 0x000fe200078e000a */
[----:B------:R-:W-:-:S03]  /*2380*/  LEA.HI R4, R4, R73, RZ, 0x7 ;  /* 0x0000004904047211 */ /* 0x000fc600078f38ff */
[----:B------:R-:W-:Y:S01]  /*2390*/  IMAD.WIDE.U32 R10, R124, R220, R26 ;  /* 0x000000dc7c0a7225 */ /* 0x000fe200078e001a */
[----:B----4-:R-:W-:-:S03]  /*23a0*/  LEA R122, P2, R22, R18, 0x1 ;  /* 0x00000012167a7211 */ /* 0x010fc600078408ff */
[----:B------:R-:W-:Y:S01]  /*23b0*/  IMAD.IADD R3, R23, 0x1, R3 ;  /* 0x0000000117037824 */ /* 0x000fe200078e0203 */
[----:B------:R-:W-:Y:S01]  /*23c0*/  SHF.R.S32.HI R4, RZ, 0x7, R4 ;  /* 0x00000007ff047819 */ /* 0x000fe20000011404 */
[----:B------:R-:W-:Y:S01]  /*23d0*/  IMAD.IADD R225, R11, 0x1, R225 ;  /* 0x000000010be17824 */ /* 0x000fe200078e02e1 */
[----:B------:R-:W-:Y:S02]  /*23e0*/  LEA R224, P0, R10, R6, 0x1 ;  /* 0x000000060ae07211 */ /* 0x000fe400078008ff */
[----:B------:R-:W-:Y:S02]  /*23f0*/  LEA.HI.X R123, R22, R19, R3, 0x1, P2 ;  /* 0x00000013167b7211 */ /* 0x000fe400010f0c03 */
[----:B------:R-:W-:Y:S02]  /*2400*/  LOP3.LUT R3, R63, 0x1c0, RZ, 0xc0, !PT ;  /* 0x000001c03f037812 */ /* 0x000fe400078ec0ff */
[----:B------:R-:W-:Y:S02]  /*2410*/  VIMNMX R71, PT, PT, R217, R4, !PT ;  /* 0x00000004d9477248 */ /* 0x000fe40007fe0100 */
[----:B------:R-:W-:-:S02]  /*2420*/  LEA.HI.X R225, R10, R7, R225, 0x1, P0 ;  /* 0x000000070ae17211 */ /* 0x000fc400000f0ce1 */
[----:B------:R-:W-:Y:S02]  /*2430*/  LOP3.LUT R68, R3, 0x38, R72, 0xf8, !PT ;  /* 0x0000003803447812 */ /* 0x000fe400078ef848 */
[----:B------:R-:W-:Y:S02]  /*2440*/  ISETP.GT.AND P0, PT, R62, R71, PT ;  /* 0x000000473e00720c */ /* 0x000fe40003f04270 */
[----:B------:R-:W-:Y:S01]  /*2450*/  LOP3.LUT R68, R68, 0x38, R63, 0x78, !PT ;  /* 0x0000003844447812 */ /* 0x000fe200078e783f */
[----:B------:R-:W-:-:S03]  /*2460*/  IMAD.WIDE.U32 R20, R124, R218, R20 ;  /* 0x000000da7c147225 */ /* 0x000fc600078e0014 */
[----:B------:R-:W-:Y:S02]  /*2470*/  LOP3.LUT R68, R68, 0x1e00, R63, 0xf8, !PT ;  /* 0x00001e0044447812 */ /* 0x000fe400078ef83f */
[----:B------:R-:W-:Y:S02]  /*2480*/  IADD3 R223, PT, PT, R21, R223, RZ ;  /* 0x000000df15df7210 */ /* 0x000fe40007ffe0ff */
[----:B------:R-:W-:Y:S02]  /*2490*/  LEA R222, P1, R20, R8, 0x1 ;  /* 0x0000000814de7211 */ /* 0x000fe400078208ff */
[----:B------:R-:W-:Y:S02]  /*24a0*/  LEA R68, R68, UR6, 0x1 ;  /* 0x0000000644447c11 */ /* 0x000fe4000f8e08ff */
[----:B------:R-:W-:Y:S02]  /*24b0*/  LEA.HI.X R223, R20, R9, R223, 0x1, P1 ;  /* 0x0000000914df7211 */ /* 0x000fe400008f0cdf */
[----:B------:R-:W-:-:S02]  /*24c0*/  LEA.HI R12, R12, R12, RZ, 0x1 ;  /* 0x0000000c0c0c7211 */ /* 0x000fc400078f08ff */
        /* <DEDUP_REMOVED lines=65> */
[C---:B------:R-:W-:Y:S01]  /*28e0*/  IMAD.WIDE.U32 R24, R2.reuse, R24, R28 ;  /* 0x0000001802187225 */ /* 0x040fe200078e001c */
        /* <DEDUP_REMOVED lines=41> */
.L_x_2006:
[----:B------:R-:W-:Y:S01]  /*2b80*/  VIADD R95, R95, 0x80 ;  /* 0x000000805f5f7836 */ /* 0x000fe20000000000 */
[----:B------:R-:W-:Y:S01]  /*2b90*/  BSSY.RECONVERGENT B0, `(.L_x_1906) ;  /* 0x0000012000007945 */ /* 0x000fe20003800200 */
[----:B------:R-:W-:Y:S03]  /*2ba0*/  VIADD R97, R97, 0x80 ;  /* 0x0000008061617836 */ /* 0x000fe60000000000 */
[-C--:B------:R-:W-:Y:S02]  /*2bb0*/  ISETP.GE.AND P0, PT, R124, R95.reuse, PT ;  /* 0x0000005f7c00720c */ /* 0x080fe40003f06270 */
[----:B------:R-:W-:Y:S02]  /*2bc0*/  ISETP.GE.AND P2, PT, R116, R95, PT ;  /* 0x0000005f7400720c */ /* 0x000fe40003f46270 */
[----:B------:R-:W-:Y:S02]  /*2bd0*/  ISETP.GE.AND P0, PT, R124, R97, !P0 ;  /* 0x000000617c00720c */ /* 0x000fe40004706270 */
[----:B------:R-:W-:Y:S02]  /*2be0*/  ISETP.GE.AND P1, PT, R114, R95, PT ;  /* 0x0000005f7200720c */ /* 0x000fe40003f26270 */
        /* <DEDUP_REMOVED lines=8> */
[----:B------:R-:W2:Y:S04]  /*2c70*/  @!P2 LD.E.128 R20, desc[UR4][R76.64] ;  /* 0x000000044c14a980 */ /* 0x000ea8000c101d00 */
[----:B--2---:R1:W-:Y:S04]  /*2c80*/  @!P2 ST.E.128 desc[UR4][R84.64], R20 ;  /* 0x000000145400a985 */ /* 0x0043e8000c101d04 */
[----:B------:R-:W2:Y:S04]  /*2c90*/  @!P1 LD.E.128 R4, desc[UR4][R76.64+0x80] ;  /* 0x000080044c049980 */ /* 0x000ea8000c101d00 */
[----:B--2---:R1:W-:Y:S02]  /*2ca0*/  @!P1 ST.E.128 desc[UR4][R84.64+0x80], R4 ;  /* 0x0000800454009985 */ /* 0x0043e4000c101d04 */
.L_x_1907:
[----:B------:R-:W-:Y:S05]  /*2cb0*/  BSYNC.RECONVERGENT B0 ;  /* 0x0000000000007941 */ /* 0x000fea0003800200 */
.L_x_1906:
        /* <DEDUP_REMOVED lines=12> */
.L_x_1909:
[----:B------:R-:W-:Y:S05]  /*2d80*/  BSYNC.RECONVERGENT B0 ;  /* 0x0000000000007941 */ /* 0x000fea0003800200 */
.L_x_1908:
        /* <DEDUP_REMOVED lines=12> */
.L_x_1911:
[----:B------:R-:W-:Y:S05]  /*2e50*/  BSYNC.RECONVERGENT B0 ;  /* 0x0000000000007941 */ /* 0x000fea0003800200 */
.L_x_1910:
[----:B------:R-:W-:Y:S01]  /*2e60*/  ISETP.GE.AND P1, PT, R112, R97, !P4 ;  /* 0x000000617000720c */ /* 0x000fe20006726270 */
[----:B------:R-:W-:Y:S01]  /*2e70*/  BSSY.RECONVERGENT B0, `(.L_x_1912) ;  /* 0x0000011000007945 */ /* 0x000fe20003800200 */
[C---:B------:R-:W-:Y:S02]  /*2e80*/  ISETP.GE.AND P6, PT, R110.reuse, R95, PT ;  /* 0x0000005f6e00720c */ /* 0x040fe40003fc6270 */
[----:B------:R-:W-:Y:S02]  /*2e90*/  P2R R109, PR, RZ, 0x2 ;  /* 0x00000002ff6d7803 */ /* 0x000fe40000000000 */
[----:B------:R-:W-:Y:S07]  /*2ea0*/  ISETP.LT.OR P6, PT, R110, R97, P6 ;  /* 0x000000616e00720c */ /* 0x000fee00037c1670 */
[----:B------:R-:W-:Y:S06]  /*2eb0*/  @!P1 BRA `(.L_x_1913) ;  /* 0x0000000000309947 */ /* 0x000fec0003800000 */
        /* <DEDUP_REMOVED lines=12> */
.L_x_1913:
[----:B------:R-:W-:Y:S05]  /*2f80*/  BSYNC.RECONVERGENT B0 ;  /* 0x0000000000007941 */ /* 0x000fea0003800200 */
.L_x_1912:
        /* <DEDUP_REMOVED lines=15> */
.L_x_1915:
[----:B------:R-:W-:Y:S05]  /*3080*/  BSYNC.RECONVERGENT B0 ;  /* 0x0000000000007941 */ /* 0x000fea0003800200 */
.L_x_1914:
[----:B------:R-:W-:Y:S01]  /*3090*/  ISETP.GE.AND P5, PT, R108, R97, !P5 ;  /* 0x000000616c00720c */ /* 0x000fe20006fa6270 */
[----:B------:R-:W-:Y:S01]  /*30a0*/  BSSY.RECONVERGENT B0, `(.L_x_1916) ;  /* 0x0000011000007945 */ /* 0x000fe20003800200 */
[C---:B------:R-:W-:Y:S04]  /*30b0*/  ISETP.GE.AND P4, PT, R106.reuse, R95, PT ;  /* 0x0000005f6a00720c */ /* 0x040fe80003f86270 */
[----:B------:R-:W-:Y:S07]  /*30c0*/  ISETP.GE.AND P4, PT, R106, R97, !P4 ;  /* 0x000000616a00720c */ /* 0x000fee0006786270 */
[----:B------:R-:W-:Y:S05]  /*30d0*/  @!P5 BRA `(.L_x_1917) ;  /* 0x000000000034d947 */ /* 0x000fea0003800000 */
[-C--:B------:R-:W-:Y:S01]  /*30e0*/  ISETP.GE.AND P1, PT, R14, R229.reuse, PT ;  /* 0x000000e50e00720c */ /* 0x080fe20003f26270 */
[----:B------:R-:W-:Y:S04]  /*30f0*/  IMAD.WIDE.U32 R18, R126, 0xa0, R76 ;  /* 0x000000a07e127825 */ /* 0x000fe800078e004c */
[----:B------:R-:W-:Y:S02]  /*3100*/  IMAD R0, R127, 0xa0, RZ ;  /* 0x000000a07f007824 */ /* 0x000fe400078e02ff */
[----:B-1234-:R-:W-:Y:S03]  /*3110*/  IMAD.WIDE.U32 R2, R220, 0xa0, R84 ;  /* 0x000000a0dc027825 */ /* 0x01efe600078e0054 */
        /* <DEDUP_REMOVED lines=9> */
.L_x_1917:
[----:B------:R-:W-:Y:S05]  /*31b0*/  BSYNC.RECONVERGENT B0 ;  /* 0x0000000000007941 */ /* 0x000fea0003800200 */
.L_x_1916:
[C---:B------:R-:W-:Y:S01]  /*31c0*/  ISETP.GE.AND P3, PT, R104.reuse, R95, PT ;  /* 0x0000005f6800720c */ /* 0x040fe20003f66270 */
[----:B------:R-:W-:Y:S03]  /*31d0*/  BSSY.RECONVERGENT B0, `(.L_x_1918) ;  /* 0x0000011000007945 */ /* 0x000fe60003800200 */
[----:B------:R-:W-:Y:S01]  /*31e0*/  ISETP.GE.AND P3, PT, R104, R97, !P3 ;  /* 0x000000616800720c */ /* 0x000fe20005f66270 */
[----:B------:R-:W-:Y:S01]  /*31f0*/  @!UPT UIADD3 URZ, UPT, UPT, URZ, URZ, URZ ;  /* 0x000000fffffff290 */ /* 0x000fe2000fffe0ff */
[----:B------:R-:W-:Y:S11]  /*3200*/  @!P4 BRA `(.L_x_1919) ;  /* 0x000000000034c947 */ /* 0x000ff60003800000 */
        /* <DEDUP_REMOVED lines=13> */
.L_x_1919:
[----:B------:R-:W-:Y:S05]  /*32e0*/  BSYNC.RECONVERGENT B0 ;  /* 0x0000000000007941 */ /* 0x000fea0003800200 */
.L_x_1918:
[----:B------:R-:W-:Y:S04]  /*32f0*/  BSSY.RECONVERGENT B0, `(.L_x_1920) ;  /* 0x000000f000007945 */ /* 0x000fe80003800200 */
        /* <DEDUP_REMOVED lines=14> */
.L_x_1921:
[----:B------:R-:W-:Y:S05]  /*33e0*/  BSYNC.RECONVERGENT B0 ;  /* 0x0000000000007941 */ /* 0x000fea0003800200 */
.L_x_1920:
        /* <DEDUP_REMOVED lines=29> */
.L_x_1925:
[----:B------:R-:W-:Y:S05]  /*35c0*/  BSYNC.RECONVERGENT B0 ;  /* 0x0000000000007941 */ /* 0x000fea0003800200 */
.L_x_1924:
        /* <DEDUP_REMOVED lines=16> */
.L_x_1927:
[----:B------:R-:W-:Y:S05]  /*36d0*/  BSYNC.RECONVERGENT B0 ;  /* 0x0000000000007941 */ /* 0x000fea0003800200 */
.L_x_1926:
        /* <DEDUP_REMOVED lines=16> */
.L_x_1929:
[----:B------:R-:W-:Y:S05]  /*37e0*/  BSYNC.RECONVERGENT B0 ;  /* 0x0000000000007941 */ /* 0x000fea0003800200 */
.L_x_1928:
        /* <DEDUP_REMOVED lines=17> */
.L_x_1931:
[----:B------:R-:W-:Y:S05]  /*3900*/  BSYNC.RECONVERGENT B0 ;  /* 0x0000000000007941 */ /* 0x000fea0003800200 */
.L_x_1930:
        /* <DEDUP_REMOVED lines=12> */
.L_x_1933:
[----:B------:R-:W-:Y:S05]  /*39d0*/  BSYNC.RECONVERGENT B0 ;  /* 0x0000000000007941 */ /* 0x000fea0003800200 */
.L_x_1932:
        /* <DEDUP_REMOVED lines=15> */
.L_x_1935:
[----:B------:R-:W-:Y:S05]  /*3ad0*/  BSYNC.RECONVERGENT B0 ;  /* 0x0000000000007941 */ /* 0x000fea0003800200 */
.L_x_1934:
        /* <DEDUP_REMOVED lines=15> */
.L_x_1937:
[----:B------:R-:W-:Y:S05]  /*3bd0*/  BSYNC.RECONVERGENT B0 ;  /* 0x0000000000007941 */ /* 0x000fea0003800200 */
.L_x_1936:
[----:B------:R-:W-:Y:S05]  /*3be0*/  @!P3 BRA `(.L_x_1938) ;  /* 0x0000009c00acb947 */ /* 0x000fea0003800000 */
[----:B------:R-:W-:Y:S01]  /*3bf0*/  IMAD R0, R129, 0xe0, RZ ;  /* 0x000000e081007824 */ /* 0x000fe200078e02ff */
[----:B------:R-:W-:Y:S01]  /*3c00*/  MOV R8, R10 ;  /* 0x0000000a00087202 */ /* 0x000fe20000000f00 */
[----:B-1234-:R-:W-:Y:S01]  /*3c10*/  IMAD.WIDE.U32 R2, R218, 0xe0, R82 ;  /* 0x000000e0da027825 */ /* 0x01efe200078e0052 */
[-C--:B------:R-:W-:Y:S03]  /*3c20*/  ISETP.GE.AND P0, PT, R14, R229.reuse, PT ;  /* 0x000000e50e00720c */ /* 0x080fe60003f06270 */
        /* <DEDUP_REMOVED lines=12> */
.L_x_1923:
        /* <DEDUP_REMOVED lines=63> */
.L_x_1943:
[----:B------:R-:W-:Y:S05]  /*40e0*/  BSYNC.RECONVERGENT B0 ;  /* 0x0000000000007941 */ /* 0x000fea0003800200 */
.L_x_1942:
        /* <DEDUP_REMOVED lines=53> */
.L_x_1941:
[----:B------:R-:W-:Y:S05]  /*4440*/  BSYNC.RECONVERGENT B1 ;  /* 0x0000000000017941 */ /* 0x000fea0003800200 */
.L_x_1940:
        /* <DEDUP_REMOVED lines=67> */
.L_x_1947:
[----:B------:R-:W-:Y:S05]  /*4880*/  BSYNC.RECONVERGENT B0 ;  /* 0x0000000000007941 */ /* 0x000fea0003800200 */
.L_x_1946:
        /* <DEDUP_REMOVED lines=53> */
.L_x_1945:
[----:B------:R-:W-:Y:S05]  /*4be0*/  BSYNC.RECONVERGENT B1 ;  /* 0x0000000000017941 */ /* 0x000fea0003800200 */
.L_x_1944:
        /* <DEDUP_REMOVED lines=66> */
.L_x_1951:
[----:B------:R-:W-:Y:S05]  /*5010*/  BSYNC.RECONVERGENT B0 ;  /* 0x0000000000007941 */ /* 0x000fea0003800200 */
.L_x_1950:
        /* <DEDUP_REMOVED lines=53> */
.L_x_1949:
[----:B------:R-:W-:Y:S05]  /*5370*/  BSYNC.RECONVERGENT B1 ;  /* 0x0000000000017941 */ /* 0x000fea0003800200 */
.L_x_1948:
        /* <DEDUP_REMOVED lines=69> */
.L_x_1955:
[----:B------:R-:W-:Y:S05]  /*57d0*/  BSYNC.RECONVERGENT B0 ;  /* 0x0000000000007941 */ /* 0x000fea0003800200 */
.L_x_1954:
        /* <DEDUP_REMOVED lines=51> */
.L_x_1953:
[----:B------:R-:W-:Y:S05]  /*5b10*/  BSYNC.RECONVERGENT B1 ;  /* 0x0000000000017941 */ /* 0x000fea0003800200 */
.L_x_1952:
        /* <DEDUP_REMOVED lines=62> */
.L_x_1959:
[----:B------:R-:W-:Y:S05]  /*5f00*/  BSYNC.RECONVERGENT B0 ;  /* 0x0000000000007941 */ /* 0x000fea0003800200 */
.L_x_1958:
        /* <DEDUP_REMOVED lines=51> */
.L_x_1957:
[----:B------:R-:W-:Y:S05]  /*6240*/  BSYNC.RECONVERGENT B1 ;  /* 0x0000000000017941 */ /* 0x000fea0003800200 */
.L_x_1956:
        /* <DEDUP_REMOVED lines=67> */
.L_x_1963:
[----:B------:R-:W-:Y:S05]  /*6680*/  BSYNC.RECONVERGENT B0 ;  /* 0x0000000000007941 */ /* 0x000fea0003800200 */
.L_x_1962:
        /* <DEDUP_REMOVED lines=51> */
.L_x_1961:
[----:B------:R-:W-:Y:S05]  /*69c0*/  BSYNC.RECONVERGENT B1 ;  /* 0x0000000000017941 */ /* 0x000fea0003800200 */
.L_x_1960:
        /* <DEDUP_REMOVED lines=65> */
.L_x_1967:
[----:B------:R-:W-:Y:S05]  /*6de0*/  BSYNC.RECONVERGENT B0 ;  /* 0x0000000000007941 */ /* 0x000fea0003800200 */
.L_x_1966:
        /* <DEDUP_REMOVED lines=51> */
.L_x_1965:
[----:B------:R-:W-:Y:S05]  /*7120*/  BSYNC.RECONVERGENT B1 ;  /* 0x0000000000017941 */ /* 0x000fea0003800200 */
.L_x_1964:
        /* <DEDUP_REMOVED lines=65> */
.L_x_1971:
[----:B------:R-:W-:Y:S05]  /*7540*/  BSYNC.RECONVERGENT B0 ;  /* 0x0000000000007941 */ /* 0x000fea0003800200 */
.L_x_1970:
        /* <DEDUP_REMOVED lines=51> */
.L_x_1969:
[----:B------:R-:W-:Y:S05]  /*7880*/  BSYNC.RECONVERGENT B1 ;  /* 0x0000000000017941 */ /* 0x000fea0003800200 */
.L_x_1968:
[----:B------:R-:W3:Y:S02]  /*7890*/  LD.E R3, desc[UR4][R132.64+0xd0] ;  /* 0x0000d00484037980 */ /* 0x000ee4000c101900 */
[----:B---3--:R-:W-:Y:S05]  /*78a0*/  IMAD.U32 R3, R3, -0x40, RZ ;  /* 0xffffffc003037824 */ /* 0x008fea00078e00ff */
[C---:B------:R-:W-:Y:S02]  /*78b0*/  LEA R16, P1, R3.reuse, R16, 0x1 ;  /* 0x0000001003107211 */ /* 0x040fe400078208ff */
[C---:B------:R-:W-:Y:S02]  /*78c0*/  LEA R54, P0, R3.reuse, R54, 0x1 ;  /* 0x0000003603367211 */ /* 0x040fe400078008ff */
[C---:B------:R-:W-:Y:S02]  /*78d0*/  LEA.HI.X.SX32 R17, R3.reuse, R17, 0x1, P1 ;  /* 0x0000001103117211 */ /* 0x040fe400008f0eff */
[----:B------:R-:W-:Y:S01]  /*78e0*/  LEA.HI.X.SX32 R55, R3, R55, 0x1, P0 ;  /* 0x0000003703377211 */ /* 0x000fe200000f0eff */
[----:B------:R-:W-:Y:S05]  /*78f0*/  BRA `(.L_x_1938) ;  /* 0x0000006000687947 */ /* 0x000fea0003800000 */
.L_x_1939:
        /* <DEDUP_REMOVED lines=99> */
.L_x_1975:
[----:B------:R-:W-:Y:S05]  /*7f30*/  BSYNC.RECONVERGENT B0 ;  /* 0x0000000000007941 */ /* 0x000fea0003800200 */
.L_x_1974:
        /* <DEDUP_REMOVED lines=92> */
.L_x_1973:
[----:B------:R-:W-:Y:S05]  /*8500*/  BSYNC.RECONVERGENT B1 ;  /* 0x0000000000017941 */ /* 0x000fea0003800200 */
.L_x_1972:
        /* <DEDUP_REMOVED lines=101> */
.L_x_1979:
[----:B------:R-:W-:Y:S05]  /*8b60*/  BSYNC.RECONVERGENT B0 ;  /* 0x0000000000007941 */ /* 0x000fea0003800200 */
.L_x_1978:
        /* <DEDUP_REMOVED lines=92> */
.L_x_1977:
[----:B------:R-:W-:Y:S05]  /*9130*/  BSYNC.RECONVERGENT B1 ;  /* 0x0000000000017941 */ /* 0x000fea0003800200 */
.L_x_1976:
        /* <DEDUP_REMOVED lines=101> */
.L_x_1983:
[----:B------:R-:W-:Y:S05]  /*9790*/  BSYNC.RECONVERGENT B0 ;  /* 0x0000000000007941 */ /* 0x000fea0003800200 */
.L_x_1982:
        /* <DEDUP_REMOVED lines=92> */
.L_x_1981:
[----:B------:R-:W-:Y:S05]  /*9d60*/  BSYNC.RECONVERGENT B1 ;  /* 0x0000000000017941 */ /* 0x000fea0003800200 */
.L_x_1980:
        /* <DEDUP_REMOVED lines=8> */
[----:B--2-4-:R-:W-:Y:S01]  /*9df0*/  IMAD.WIDE.U32 R134, R218, 0x60, R82 ;  /* 0x00000060da867825 */ /* 0x014fe200078e0052 */
[----:B------:R-:W-:Y:S03]  /*9e00*/  BSSY.RECONVERGENT B0, `(.L_x_1986) ;  /* 0x000005e000007945 */ /* 0x000fe60003800200 */
[----:B------:R-:W-:Y:S01]  /*9e10*/  IMAD.WIDE.U32 R22, R128, 0x60, R8 ;  /* 0x0000006080167825 */ /* 0x000fe200078e0008 */
        /* <DEDUP_REMOVED lines=92> */
.L_x_1987:
[----:B------:R-:W-:Y:S05]  /*a3e0*/  BSYNC.RECONVERGENT B0 ;  /* 0x0000000000007941 */ /* 0x000fea0003800200 */
.L_x_1986:
        /* <DEDUP_REMOVED lines=92> */
.L_x_1985:
[----:B------:R-:W-:Y:S05]  /*a9b0*/  BSYNC.RECONVERGENT B1 ;  /* 0x0000000000017941 */ /* 0x000fea0003800200 */
.L_x_1984:
        /* <DEDUP_REMOVED lines=98> */
.L_x_1991:
[----:B------:R-:W-:Y:S05]  /*afe0*/  BSYNC.RECONVERGENT B0 ;  /* 0x0000000000007941 */ /* 0x000fea0003800200 */
.L_x_1990:
        /* <DEDUP_REMOVED lines=92> */
.L_x_1989:
[----:B------:R-:W-:Y:S05]  /*b5b0*/  BSYNC.RECONVERGENT B1 ;  /* 0x0000000000017941 */ /* 0x000fea0003800200 */
.L_x_1988:
[----:B------:R-:W-:Y:S04]  /*b5c0*/  BSSY.RECONVERGENT B1, `(.L_x_1992) ;  /* 0x00000c2000017945 */ /* 0x000fe80003800200 */
        /* <DEDUP_REMOVED lines=100> */
.L_x_1995:
[----:B------:R-:W-:Y:S05]  /*bc10*/  BSYNC.RECONVERGENT B0 ;  /* 0x0000000000007941 */ /* 0x000fea0003800200 */
.L_x_1994:
        /* <DEDUP_REMOVED lines=92> */
.L_x_1993:
[----:B------:R-:W-:Y:S05]  /*c1e0*/  BSYNC.RECONVERGENT B1 ;  /* 0x0000000000017941 */ /* 0x000fea0003800200 */
.L_x_1992:
        /* <DEDUP_REMOVED lines=101> */
.L_x_1999:
[----:B------:R-:W-:Y:S05]  /*c840*/  BSYNC.RECONVERGENT B0 ;  /* 0x0000000000007941 */ /* 0x000fea0003800200 */
.L_x_1998:
        /* <DEDUP_REMOVED lines=92> */
.L_x_1997:
[----:B------:R-:W-:Y:S05]  /*ce10*/  BSYNC.RECONVERGENT B1 ;  /* 0x0000000000017941 */ /* 0x000fea0003800200 */
.L_x_1996:
        /* <DEDUP_REMOVED lines=102> */
.L_x_2003:
[----:B------:R-:W-:Y:S05]  /*d480*/  BSYNC.RECONVERGENT B0 ;  /* 0x0000000000007941 */ /* 0x000fea0003800200 */
.L_x_2002:
        /* <DEDUP_REMOVED lines=90> */
.L_x_2001:
[----:B------:R-:W-:Y:S05]  /*da30*/  BSYNC.RECONVERGENT B1 ;  /* 0x0000000000017941 */ /* 0x000fea0003800200 */
.L_x_2000:
[----:B------:R-:W3:Y:S02]  /*da40*/  LD.E R3, desc[UR4][R132.64+0xd0] ;  /* 0x0000d00484037980 */ /* 0x000ee4000c101900 */
[----:B---3--:R-:W-:Y:S05]  /*da50*/  IMAD.U32 R3, R3, -0x40, RZ ;  /* 0xffffffc003037824 */ /* 0x008fea00078e00ff */
[C---:B------:R-:W-:Y:S02]  /*da60*/  LEA R80, P1, R3.reuse, R80, 0x1 ;  /* 0x0000005003507211 */ /* 0x040fe400078208ff */
[C---:B------:R-:W-:Y:S02]  /*da70*/  LEA R78, P0, R3.reuse, R78, 0x1 ;  /* 0x0000004e034e7211 */ /* 0x040fe400078008ff */
[C---:B------:R-:W-:Y:S02]  /*da80*/  LEA.HI.X.SX32 R81, R3.reuse, R81, 0x1, P1 ;  /* 0x0000005103517211 */ /* 0x040fe400008f0eff */
[----:B------:R-:W-:Y:S09]  /*da90*/  LEA.HI.X.SX32 R79, R3, R79, 0x1, P0 ;  /* 0x0000004f034f7211 */ /* 0x000ff200000f0eff */
.L_x_1938:
[----:B------:R-:W-:Y:S05]  /*daa0*/  BSYNC.RECONVERGENT B2 ;  /* 0x0000000000027941 */ /* 0x000fea0003800200 */
.L_x_1922:
        /* <DEDUP_REMOVED lines=101> */
.L_x_2005:
[----:B------:R-:W-:Y:S05]  /*e100*/  BSYNC.RECONVERGENT B0 ;  /* 0x0000000000007941 */ /* 0x000fea0003800200 */
.L_x_2004:
[----:B------:R-:W-:Y:S05]  /*e110*/  @P2 BRA `(.L_x_2006) ;  /* 0xffffff4800982947 */ /* 0x000fea000383ffff */
.L_x_1905:
        /* <DEDUP_REMOVED lines=34> */
.L_x_2010:
[----:B------:R-:W-:Y:S05]  /*e340*/  BSYNC.RECONVERGENT B0 ;  /* 0x0000000000007941 */ /* 0x000fea0003800200 */
.L_x_2009:
        /* <DEDUP_REMOVED lines=14> */
.L_x_2012:
[----:B------:R-:W-:Y:S05]  /*e430*/  BSYNC.RECONVERGENT B0 ;  /* 0x0000000000007941 */ /* 0x000fea0003800200 */
.L_x_2011:
        /* <DEDUP_REMOVED lines=16> */
.L_x_2014:
[----:B------:R-:W-:Y:S05]  /*e540*/  BSYNC.RECONVERGENT B0 ;  /* 0x0000000000007941 */ /* 0x000fea0003800200 */
.L_x_2013:
        /* <DEDUP_REMOVED lines=16> */
.L_x_2008:
        /* <DEDUP_REMOVED lines=82> */
.L_x_2022:
[----:B------:R-:W-:Y:S05]  /*eb70*/  BSYNC.RECONVERGENT B0 ;  /* 0x0000000000007941 */ /* 0x000fea0003800200 */
.L_x_2021:
[----:B-----5:R-:W-:Y:S01]  /*eb80*/  IMAD.MOV.U32 R6, RZ, RZ, R18 ;  /* 0x000000ffff067224 */ /* 0x020fe200078e0012 */
[----:B------:R-:W-:Y:S01]  /*eb90*/  MOV R4, R16 ;  /* 0x0000001000047202 */ /* 0x000fe20000000f00 */
[----:B------:R-:W-:Y:S01]  /*eba0*/  IMAD.MOV.U32 R7, RZ, RZ, R19 ;  /* 0x000000ffff077224 */ /* 0x000fe200078e0013 */
[----:B------:R-:W-:Y:S02]  /*ebb0*/  MOV R5, R17 ;  /* 0x0000001100057202 */ /* 0x000fe40000000f00 */
.L_x_2020:
[----:B------:R-:W-:Y:S05]  /*ebc0*/  BSYNC.RECONVERGENT B1 ;  /* 0x0000000000017941 */ /* 0x000fea0003800200 */
.L_x_2019:
        /* <DEDUP_REMOVED lines=48> */
.L_x_2024:
[----:B------:R-:W-:Y:S05]  /*eed0*/  BSYNC.RECONVERGENT B0 ;  /* 0x0000000000007941 */ /* 0x000fea0003800200 */
.L_x_2023:
[----:B-----5:R3:W-:Y:S02]  /*eee0*/  STS.128 [R68+0x2000], R16 ;  /* 0x0020001044007388 */ /* 0x0207e40000000c00 */
.L_x_2018:
[----:B------:R-:W-:Y:S05]  /*eef0*/  BSYNC.RECONVERGENT B2 ;  /* 0x0000000000027941 */ /* 0x000fea0003800200 */
.L_x_2017:
        /* <DEDUP_REMOVED lines=52> */
.L_x_2030:
[----:B------:R-:W-:Y:S05]  /*f240*/  BSYNC.RECONVERGENT B0 ;  /* 0x0000000000007941 */ /* 0x000fea0003800200 */
.L_x_2029:
[----:B-----5:R1:W-:Y:S02]  /*f250*/  STS.128 [R68+0x800], R16 ;  /* 0x0008001044007388 */ /* 0x0203e40000000c00 */
.L_x_2028:
[----:B------:R-:W-:Y:S05]  /*f260*/  BSYNC.RECONVERGENT B1 ;  /* 0x0000000000017941 */ /* 0x000fea0003800200 */
.L_x_2027:
        /* <DEDUP_REMOVED lines=45> */
.L_x_2032:
[----:B------:R-:W-:Y:S05]  /*f540*/  BSYNC.RECONVERGENT B0 ;  /* 0x0000000000007941 */ /* 0x000fea0003800200 */
.L_x_2031:
[----:B-----5:R3:W-:Y:S02]  /*f550*/  STS.128 [R68+0x2800], R16 ;  /* 0x0028001044007388 */ /* 0x0207e40000000c00 */
.L_x_2026:
[----:B------:R-:W-:Y:S05]  /*f560*/  BSYNC.RECONVERGENT B2 ;  /* 0x0000000000027941 */ /* 0x000fea0003800200 */
.L_x_2025:
        /* <DEDUP_REMOVED lines=52> */
.L_x_2038:
[----:B------:R-:W-:Y:S05]  /*f8b0*/  BSYNC.RECONVERGENT B0 ;  /* 0x0000000000007941 */ /* 0x000fea0003800200 */
.L_x_2037:
[----:B-----5:R1:W-:Y:S02]  /*f8c0*/  STS.128 [R68+0x1000], R16 ;  /* 0x0010001044007388 */ /* 0x0203e40000000c00 */
.L_x_2036:
[----:B------:R-:W-:Y:S05]  /*f8d0*/  BSYNC.RECONVERGENT B1 ;  /* 0x0000000000017941 */ /* 0x000fea0003800200 */
.L_x_2035:
        /* <DEDUP_REMOVED lines=45> */
.L_x_2040:
[----:B------:R-:W-:Y:S05]  /*fbb0*/  BSYNC.RECONVERGENT B0 ;  /* 0x0000000000007941 */ /* 0x000fea0003800200 */
.L_x_2039:
[----:B-----5:R1:W-:Y:S02]  /*fbc0*/  STS.128 [R68+0x3000], R16 ;  /* 0x0030001044007388 */ /* 0x0203e40000000c00 */
.L_x_2034:
[----:B------:R-:W-:Y:S05]  /*fbd0*/  BSYNC.RECONVERGENT B2 ;  /* 0x0000000000027941 */ /* 0x000fea0003800200 */
.L_x_2033:
        /* <DEDUP_REMOVED lines=54> */
.L_x_2044:
[----:B------:R-:W-:Y:S05]  /*ff40*/  BSYNC.RECONVERGENT B0 ;  /* 0x0000000000007941 */ /* 0x000fea0003800200 */
.L_x_2043:
[----:B-----5:R1:W-:Y:S02]  /*ff50*/  STS.128 [R68+0x1800], R16 ;  /* 0x0018001044007388 */ /* 0x0203e40000000c00 */
.L_x_2042:
[----:B------:R-:W-:Y:S05]  /*ff60*/  BSYNC.RECONVERGENT B1 ;  /* 0x0000000000017941 */ /* 0x000fea0003800200 */
.L_x_2041:
        /* <DEDUP_REMOVED lines=47> */
.L_x_2046:
[----:B------:R-:W-:Y:S05]  /*10260*/  BSYNC.RECONVERGENT B0 ;  /* 0x0000000000007941 */ /* 0x000fea0003800200 */
.L_x_2045:
[----:B-----5:R1:W-:Y:S01]  /*10270*/  STS.128 [R68+0x3800], R16 ;  /* 0x0038001044007388 */ /* 0x0203e20000000c00 */
[----:B------:R-:W-:Y:S05]  /*10280*/  BRA `(.L_x_2015) ;  /* 0x0000002c005c7947 */ /* 0x000fea0003800000 */
.L_x_2016:
        /* <DEDUP_REMOVED lines=95> */
.L_x_2052:
[----:B------:R-:W-:Y:S05]  /*10880*/  BSYNC.RECONVERGENT B0 ;  /* 0x0000000000007941 */ /* 0x000fea0003800200 */
.L_x_2051:
[----:B--2--5:R-:W-:Y:S01]  /*10890*/  IMAD.MOV.U32 R6, RZ, RZ, R34 ;  /* 0x000000ffff067224 */ /* 0x024fe200078e0022 */
[----:B------:R-:W-:Y:S01]  /*108a0*/  MOV R4, R32 ;  /* 0x0000002000047202 */ /* 0x000fe20000000f00 */
[----:B------:R-:W-:Y:S01]  /*108b0*/  IMAD.MOV.U32 R7, RZ, RZ, R35 ;  /* 0x000000ffff077224 */ /* 0x000fe200078e0023 */
[----:B------:R-:W-:Y:S02]  /*108c0*/  MOV R5, R33 ;  /* 0x0000002100057202 */ /* 0x000fe40000000f00 */
.L_x_2050:
[----:B------:R-:W-:Y:S05]  /*108d0*/  BSYNC.RECONVERGENT B1 ;  /* 0x0000000000017941 */ /* 0x000fea0003800200 */
.L_x_2049:
        /* <DEDUP_REMOVED lines=86> */
.L_x_2054:
[----:B------:R-:W-:Y:S05]  /*10e40*/  BSYNC.RECONVERGENT B0 ;  /* 0x0000000000007941 */ /* 0x000fea0003800200 */
.L_x_2053:
[----:B-----5:R3:W-:Y:S02]  /*10e50*/  STS.128 [R68+0x2000], R32 ;  /* 0x0020002044007388 */ /* 0x0207e40000000c00 */
.L_x_2048:
[----:B------:R-:W-:Y:S05]  /*10e60*/  BSYNC.RECONVERGENT B2 ;  /* 0x0000000000027941 */ /* 0x000fea0003800200 */
.L_x_2047:
        /* <DEDUP_REMOVED lines=90> */
.L_x_2060:
[----:B------:R-:W-:Y:S05]  /*11410*/  BSYNC.RECONVERGENT B0 ;  /* 0x0000000000007941 */ /* 0x000fea0003800200 */
.L_x_2059:
[----:B-----5:R1:W-:Y:S02]  /*11420*/  STS.128 [R68+0x800], R32 ;  /* 0x0008002044007388 */ /* 0x0203e40000000c00 */
.L_x_2058:
[----:B------:R-:W-:Y:S05]  /*11430*/  BSYNC.RECONVERGENT B1 ;  /* 0x0000000000017941 */ /* 0x000fea0003800200 */
.L_x_2057:
        /* <DEDUP_REMOVED lines=83> */
.L_x_2062:
[----:B------:R-:W-:Y:S05]  /*11970*/  BSYNC.RECONVERGENT B0 ;  /* 0x0000000000007941 */ /* 0x000fea0003800200 */
.L_x_2061:
[----:B-----5:R3:W-:Y:S02]  /*11980*/  STS.128 [R68+0x2800], R32 ;  /* 0x0028002044007388 */ /* 0x0207e40000000c00 */
.L_x_2056:
[----:B------:R-:W-:Y:S05]  /*11990*/  BSYNC.RECONVERGENT B2 ;  /* 0x0000000000027941 */ /* 0x000fea0003800200 */
.L_x_2055:
        /* <DEDUP_REMOVED lines=90> */
.L_x_2068:
[----:B------:R-:W-:Y:S05]  /*11f40*/  BSYNC.RECONVERGENT B0 ;  /* 0x0000000000007941 */ /* 0x000fea0003800200 */
.L_x_2067:
[----:B-----5:R3:W-:Y:S02]  /*11f50*/  STS.128 [R68+0x1000], R32 ;  /* 0x0010002044007388 */ /* 0x0207e40000000c00 */
.L_x_2066:
[----:B------:R-:W-:Y:S05]  /*11f60*/  BSYNC.RECONVERGENT B1 ;  /* 0x0000000000017941 */ /* 0x000fea0003800200 */
.L_x_2065:
        /* <DEDUP_REMOVED lines=83> */
.L_x_2070:
[----:B------:R-:W-:Y:S05]  /*124a0*/  BSYNC.RECONVERGENT B0 ;  /* 0x0000000000007941 */ /* 0x000fea0003800200 */
.L_x_2069:
[----:B-----5:R3:W-:Y:S02]  /*124b0*/  STS.128 [R68+0x3000], R32 ;  /* 0x0030002044007388 */ /* 0x0207e40000000c00 */
.L_x_2064:
[----:B------:R-:W-:Y:S05]  /*124c0*/  BSYNC.RECONVERGENT B2 ;  /* 0x0000000000027941 */ /* 0x000fea0003800200 */
.L_x_2063:
        /* <DEDUP_REMOVED lines=91> */
.L_x_2074:
[----:B------:R-:W-:Y:S05]  /*12a80*/  BSYNC.RECONVERGENT B0 ;  /* 0x0000000000007941 */ /* 0x000fea0003800200 */
.L_x_2073:
[----:B-----5:R1:W-:Y:S02]  /*12a90*/  STS.128 [R68+0x1800], R32 ;  /* 0x0018002044007388 */ /* 0x0203e40000000c00 */
.L_x_2072:
[----:B------:R-:W-:Y:S05]  /*12aa0*/  BSYNC.RECONVERGENT B1 ;  /* 0x0000000000017941 */ /* 0x000fea0003800200 */
.L_x_2071:
        /* <DEDUP_REMOVED lines=83> */
.L_x_2076:
[----:B------:R-:W-:Y:S05]  /*12fe0*/  BSYNC.RECONVERGENT B0 ;  /* 0x0000000000007941 */ /* 0x000fea0003800200 */
.L_x_2075:
[----:B-----5:R1:W-:Y:S02]  /*12ff0*/  STS.128 [R68+0x3800], R32 ;  /* 0x0038002044007388 */ /* 0x0203e40000000c00 */
.L_x_2015:
[----:B------:R-:W-:Y:S05]  /*13000*/  BSYNC.RECONVERGENT B3 ;  /* 0x0000000000037941 */ /* 0x000fea0003800200 */
.L_x_2007:
        /* <DEDUP_REMOVED lines=24> */
.L_x_2078:
[----:B------:R-:W-:Y:S05]  /*13190*/  BSYNC.RECONVERGENT B0 ;  /* 0x0000000000007941 */ /* 0x000fea0003800200 */
.L_x_2077:
        /* <DEDUP_REMOVED lines=18> */
.L_x_2080:
[----:B------:R-:W-:Y:S05]  /*132c0*/  BSYNC.RECONVERGENT B0 ;  /* 0x0000000000007941 */ /* 0x000fea0003800200 */
.L_x_2079:
        /* <DEDUP_REMOVED lines=16> */
.L_x_2082:
[----:B------:R-:W-:Y:S05]  /*133d0*/  BSYNC.RECONVERGENT B0 ;  /* 0x0000000000007941 */ /* 0x000fea0003800200 */
.L_x_2081:
        /* <DEDUP_REMOVED lines=18> */
.L_x_2084:
[----:B------:R-:W-:Y:S05]  /*13500*/  BSYNC.RECONVERGENT B0 ;  /* 0x0000000000007941 */ /* 0x000fea0003800200 */
.L_x_2083:
        /* <DEDUP_REMOVED lines=20> */
.L_x_2086:
[----:B------:R-:W-:Y:S05]  /*13650*/  BSYNC.RECONVERGENT B0 ;  /* 0x0000000000007941 */ /* 0x000fea0003800200 */
.L_x_2085:
        /* <DEDUP_REMOVED lines=16> */
.L_x_2088:
[----:B------:R-:W-:Y:S05]  /*13760*/  BSYNC.RECONVERGENT B0 ;  /* 0x0000000000007941 */ /* 0x000fea0003800200 */
.L_x_2087:
        /* <DEDUP_REMOVED lines=19> */
.L_x_2090:
[----:B------:R-:W-:Y:S05]  /*138a0*/  BSYNC.RECONVERGENT B0 ;  /* 0x0000000000007941 */ /* 0x000fea0003800200 */
.L_x_2089:
        /* <DEDUP_REMOVED lines=17> */
.L_x_2092:
[----:B------:R-:W-:Y:S05]  /*139c0*/  BSYNC.RECONVERGENT B0 ;  /* 0x0000000000007941 */ /* 0x000fea0003800200 */
.L_x_2091:
        /* <DEDUP_REMOVED lines=20> */
.L_x_2094:
[----:B------:R1:W-:Y:S04]  /*13b10*/  STS.128 [R68+0xc000], RZ ;  /* 0x00c000ff44007388 */ /* 0x0003e80000000c00 */
[----:B------:R1:W-:Y:S02]  /*13b20*/  STS.128 [R68+0x10000], RZ ;  /* 0x010000ff44007388 */ /* 0x0003e40000000c00 */
.L_x_2095:
[----:B------:R-:W-:Y:S05]  /*13b30*/  BSYNC.RECONVERGENT B0 ;  /* 0x0000000000007941 */ /* 0x000fea0003800200 */
.L_x_2093:
        /* <DEDUP_REMOVED lines=25> */
.L_x_2097:
[----:B------:R-:W-:Y:S05]  /*13cd0*/  BSYNC.RECONVERGENT B0 ;  /* 0x0000000000007941 */ /* 0x000fea0003800200 */
.L_x_2096:
        /* <DEDUP_REMOVED lines=18> */
.L_x_2099:
[----:B------:R-:W-:Y:S05]  /*13e00*/  BSYNC.RECONVERGENT B0 ;  /* 0x0000000000007941 */ /* 0x000fea0003800200 */
.L_x_2098:
        /* <DEDUP_REMOVED lines=19> */
.L_x_2101:
[----:B------:R-:W-:Y:S05]  /*13f40*/  BSYNC.RECONVERGENT B0 ;  /* 0x0000000000007941 */ /* 0x000fea0003800200 */
.L_x_2100:
        /* <DEDUP_REMOVED lines=21> */
.L_x_2103:
[----:B------:R-:W-:Y:S05]  /*140a0*/  BSYNC.RECONVERGENT B0 ;  /* 0x0000000000007941 */ /* 0x000fea0003800200 */
.L_x_2102:
        /* <DEDUP_REMOVED lines=18> */
.L_x_2105:
[----:B------:R-:W-:Y:S05]  /*141d0*/  BSYNC.RECONVERGENT B0 ;  /* 0x0000000000007941 */ /* 0x000fea0003800200 */
.L_x_2104:
        /* <DEDUP_REMOVED lines=21> */
.L_x_2107:
[----:B------:R-:W-:Y:S05]  /*14330*/  BSYNC.RECONVERGENT B0 ;  /* 0x0000000000007941 */ /* 0x000fea0003800200 */
.L_x_2106:
        /* <DEDUP_REMOVED lines=19> */
.L_x_2109:
[----:B------:R-:W-:Y:S05]  /*14470*/  BSYNC.RECONVERGENT B0 ;  /* 0x0000000000007941 */ /* 0x000fea0003800200 */
.L_x_2108:
[----:B------:R-:W5:Y:S01]  /*14480*/  S2UR UR6, SR_CgaCtaId ;  /* 0x00000000000679c3 */ /* 0x000f620000008800 */
[----:B-1----:R-:W-:Y:S01]  /*14490*/  SHF.R.U32.HI R213, RZ, 0x1, R140 ;  /* 0x00000001ffd57819 */ /* 0x002fe2000001168c */
[----:B------:R-:W-:Y:S01]  /*144a0*/  UMOV UR7, 0x400 ;  /* 0x0000040000077882 */ /* 0x000fe20000000000 */
[C---:B------:R-:W-:Y:S01]  /*144b0*/  LOP3.LUT R2, R140.reuse, 0x8, RZ, 0xc0, !PT ;  /* 0x000000088c027812 */ /* 0x040fe200078ec0ff */
[----:B------:R-:W-:Y:S01]  /*144c0*/  IMAD.SHL.U32 R141, R140, 0x40, RZ ;  /* 0x000000408c8d7824 */ /* 0x000fe200078e00ff */
[----:B------:R-:W-:Y:S01]  /*144d0*/  LOP3.LUT R60, R213, 0x8, RZ, 0xc0, !PT ;  /* 0x00000008d53c7812 */ /* 0x000fe200078ec0ff */
[----:B------:R-:W-:Y:S01]  /*144e0*/  IMAD.MOV.U32 R212, RZ, RZ, 0x20 ;  /* 0x00000020ffd47424 */ /* 0x000fe200078e00ff */
[--C-:B------:R-:W-:Y:S02]  /*144f0*/  LOP3.LUT R2, R2, 0x1c0, R65.reuse, 0x78, !PT ;  /* 0x000001c002027812 */ /* 0x100fe400078e7841 */
[----:B------:R-:W-:Y:S01]  /*14500*/  R2P PR, R140, 0x6 ;  /* 0x000000068c007804 */ /* 0x000fe20000000000 */
[----:B------:R-:W-:Y:S01]  /*14510*/  IMAD.MOV.U32 R143, RZ, RZ, 0x40 ;  /* 0x00000040ff8f7424 */ /* 0x000fe200078e00ff */
[----:B------:R-:W-:Y:S01]  /*14520*/  LOP3.LUT R0, R60, 0x1c0, R65, 0x78, !PT ;  /* 0x000001c03c007812 */ /* 0x000fe200078e7841 */
[----:B------:R-:W0:Y:S01]  /*14530*/  LDGDEPBAR ;  /* 0x00000000000079af */ /* 0x000e220000000000 */
[----:B------:R-:W-:-:S02]  /*14540*/  LOP3.LUT R2, R2, 0x38, R63, 0x78, !PT ;  /* 0x0000003802027812 */ /* 0x000fc400078e783f */
[----:B------:R-:W-:Y:S02]  /*14550*/  LOP3.LUT R3, R0, 0x38, R63, 0x78, !PT ;  /* 0x0000003800037812 */ /* 0x000fe400078e783f */
[----:B------:R-:W-:-:S03]  /*14560*/  LOP3.LUT R135, R141, 0x400, RZ, 0xc0, !PT ;  /* 0x000004008d877812 */ /* 0x000fc600078ec0ff */
[----:B------:R-:W-:Y:S02]  /*14570*/  IMAD.IADD R3, R64, 0x1, R3 ;  /* 0x0000000140037824 */ /* 0x000fe400078e0203 */
[----:B------:R-:W-:Y:S01]  /*14580*/  IMAD R135, R2, 0x2, R135 ;  /* 0x0000000202877824 */ /* 0x000fe200078e0287 */
[----:B-----5:R-:W-:-:S06]  /*14590*/  ULEA UR6, UR6, UR7, 0x18 ;  /* 0x0000000706067291 */ /* 0x020fcc000f8ec0ff */
[----:B------:R-:W-:Y:S02]  /*145a0*/  LEA R139, R3, UR6, 0x1 ;  /* 0x00000006038b7c11 */ /* 0x000fe4000f8e08ff */
[----:B------:R-:W5:Y:S04]  /*145b0*/  LD.E R3, desc[UR4][R132.64+0x18c] ;  /* 0x00018c0484037980 */ /* 0x000f68000c101900 */
[----:B------:R-:W-:Y:S04]  /*145c0*/  LDSM.16.M88.4 R116, [R139] ;  /* 0x000000008b74783b */ /* 0x000fe80000000200 */
[----:B------:R-:W1:Y:S01]  /*145d0*/  LDSM.16.M88.4 R72, [R135+UR6+0x4800] ;  /* 0x004800068748783b */ /* 0x000e620008000200 */
[----:B------:R-:W-:Y:S01]  /*145e0*/  SEL R0, R212, 0xffffffe0, !P1 ;  /* 0xffffffe0d4007807 */ /* 0x000fe20004800000 */
[----:B------:R-:W-:-:S02]  /*145f0*/  VIADD R63, R135, UR6 ;  /* 0x00000006873f7c36 */ /* 0x000fc40008000000 */
[----:B------:R-:W4:Y:S02]  /*14600*/  LDSM.16.M88.4 R80, [R135+UR6+0x4000] ;  /* 0x004000068750783b */ /* 0x000f240008000200 */
[--C-:B------:R-:W-:Y:S02]  /*14610*/  IMAD.IADD R138, R139, 0x1, R0.reuse ;  /* 0x000000018b8a7824 */ /* 0x100fe400078e0200 */
[----:B------:R-:W4:Y:S01]  /*14620*/  LDSM.16.M88.4 R64, [R135+UR6+0x5000] ;  /* 0x005000068740783b */ /* 0x000f220008000200 */
[----:B------:R-:W-:-:S03]  /*14630*/  IMAD.IADD R134, R63, 0x1, R0 ;  /* 0x000000013f867824 */ /* 0x000fc600078e0200 */
[----:B------:R-:W4:Y:S04]  /*14640*/  LDSM.16.M88.4 R52, [R135+UR6+0x5800] ;  /* 0x005800068734783b */ /* 0x000f280008000200 */
[----:B------:R-:W4:Y:S04]  /*14650*/  LDSM.16.M88.4 R44, [R135+UR6+0x6000] ;  /* 0x00600006872c783b */ /* 0x000f280008000200 */
[----:B------:R-:W4:Y:S04]  /*14660*/  LDSM.16.M88.4 R36, [R135+UR6+0x6800] ;  /* 0x006800068724783b */ /* 0x000f280008000200 */
[----:B------:R-:W4:Y:S04]  /*14670*/  LDSM.16.M88.4 R28, [R135+UR6+0x7000] ;  /* 0x00700006871c783b */ /* 0x000f280008000200 */
[----:B------:R-:W4:Y:S04]  /*14680*/  LDSM.16.M88.4 R16, [R135+UR6+0x7800] ;  /* 0x007800068710783b */ /* 0x000f280008000200 */
[----:B------:R-:W-:Y:S04]  /*14690*/  LDSM.16.M88.4 R92, [R138] ;  /* 0x000000008a5c783b */ /* 0x000fe80000000200 */
[----:B------:R-:W4:Y:S04]  /*146a0*/  LDSM.16.M88.4 R4, [R134+0x4800] ;  /* 0x004800008604783b */ /* 0x000f280000000200 */
[----:B--23--:R-:W2:Y:S01]  /*146b0*/  LDSM.16.M88.4 R8, [R134+0x4000] ;  /* 0x004000008608783b */ /* 0x00cea20000000200 */
[C---:B-1----:R-:W-:Y:S03]  /*146c0*/  HMMA.16816.F32 R76, R116.reuse, R72, RZ ;  /* 0x00000048744c723c */ /* 0x042fe600000018ff */
[----:B------:R-:W-:Y:S01]  /*146d0*/  SEL R2, R143, 0xffffffc0, !P2 ;  /* 0xffffffc08f027807 */ /* 0x000fe20005000000 */
[----:B------:R-:W1:Y:S04]  /*146e0*/  LDSM.16.M88.4 R20, [R134+0x5800] ;  /* 0x005800008614783b */ /* 0x000e680000000200 */
[----:B------:R-:W-:Y:S01]  /*146f0*/  LDSM.16.M88.4 R100, [R134+0x7000] ;  /* 0x007000008664783b */ /* 0x000fe20000000200 */
[----:B------:R-:W-:Y:S01]  /*14700*/  HMMA.16816.F32 R72, R116, R74, RZ ;  /* 0x0000004a7448723c */ /* 0x000fe200000018ff */
[----:B------:R-:W-:-:S02]  /*14710*/  IMAD.IADD R137, R139, 0x1, R2 ;  /* 0x000000018b897824 */ /* 0x000fc400078e0202 */
[----:B------:R-:W-:Y:S01]  /*14720*/  IMAD.IADD R63, R63, 0x1, R2 ;  /* 0x000000013f3f7824 */ /* 0x000fe200078e0202 */
[----:B------:R-:W-:Y:S04]  /*14730*/  LDSM.16.M88.4 R96, [R134+0x7800] ;  /* 0x007800008660783b */ /* 0x000fe80000000200 */
[C---:B----4-:R-:W-:Y:S01]  /*14740*/  HMMA.16816.F32 R12, R116.reuse, R80, RZ ;  /* 0x00000050740c723c */ /* 0x050fe200000018ff */
[----:B------:R-:W-:Y:S04]  /*14750*/  LDSM.16.M88.4 R120, [R137] ;  /* 0x000000008978783b */ /* 0x000fe80000000200 */
[----:B------:R-:W-:Y:S03]  /*14760*/  LDSM.16.M88.4 R88, [R63+0x4000] ;  /* 0x004000003f58783b */ /* 0x000fe60000000200 */
[C---:B------:R-:W-:Y:S01]  /*14770*/  HMMA.16816.F32 R68, R116.reuse, R64, RZ ;  /* 0x000000407444723c */ /* 0x040fe200000018ff */
[----:B------:R-:W-:Y:S07]  /*14780*/  LDSM.16.M88.4 R104, [R134+0x5000] ;  /* 0x005000008668783b */ /* 0x000fee0000000200 */
[C---:B------:R-:W-:Y:S08]  /*14790*/  HMMA.16816.F32 R56, R116.reuse, R52, RZ ;  /* 0x000000347438723c */ /* 0x040ff000000018ff */
[C---:B------:R-:W-:Y:S08]  /*147a0*/  HMMA.16816.F32 R48, R116.reuse, R44, RZ ;  /* 0x0000002c7430723c */ /* 0x040ff000000018ff */
[C---:B------:R-:W-:Y:S08]  /*147b0*/  HMMA.16816.F32 R40, R116.reuse, R36, RZ ;  /* 0x000000247428723c */ /* 0x040ff000000018ff */
[C---:B------:R-:W-:Y:S08]  /*147c0*/  HMMA.16816.F32 R32, R116.reuse, R28, RZ ;  /* 0x0000001c7420723c */ /* 0x040ff000000018ff */
[----:B------:R-:W-:Y:S08]  /*147d0*/  HMMA.16816.F32 R24, R116, R16, RZ ;  /* 0x000000107418723c */ /* 0x000ff000000018ff */
[C---:B------:R-:W-:Y:S08]  /*147e0*/  HMMA.16816.F32 R76, R92.reuse, R4, R76 ;  /* 0x000000045c4c723c */ /* 0x040ff0000000184c */
[----:B------:R-:W-:Y:S01]  /*147f0*/  HMMA.16816.F32 R72, R92, R6, R72 ;  /* 0x000000065c48723c */ /* 0x000fe20000001848 */
[----:B------:R-:W-:Y:S02]  /*14800*/  LDSM.16.M88.4 R4, [R63+0x4800] ;  /* 0x004800003f04783b */ /* 0x000fe40000000200 */
[----:B------:R-:W-:-:S02]  /*14810*/  IMAD.IADD R142, R0, 0x1, R137 ;  /* 0x00000001008e7824 */ /* 0x000fc400078e0289 */
[----:B------:R-:W-:Y:S01]  /*14820*/  IMAD.IADD R136, R0, 0x1, R63 ;  /* 0x0000000100887824 */ /* 0x000fe200078e023f */
[----:B------:R-:W-:Y:S02]  /*14830*/  LDSM.16.M88.4 R84, [R63+0x5000] ;  /* 0x005000003f54783b */ /* 0x000fe40000000200 */
[C---:B------:R-:W-:Y:S02]  /*14840*/  HMMA.16816.F32 R80, R116.reuse, R82, RZ ;  /* 0x000000527450723c */ /* 0x040fe400000018ff */
[----:B------:R-:W-:Y:S04]  /*14850*/  LDSM.16.M88.4 R112, [R142] ;  /* 0x000000008e70783b */ /* 0x000fe80000000200 */
[----:B------:R-:W-:Y:S02]  /*14860*/  LDSM.16.M88.4 R124, [R136+0x4000] ;  /* 0x00400000887c783b */ /* 0x000fe40000000200 */
[C---:B------:R-:W-:Y:S02]  /*14870*/  HMMA.16816.F32 R64, R116.reuse, R66, RZ ;  /* 0x000000427440723c */ /* 0x040fe400000018ff */
[----:B------:R-:W-:Y:S04]  /*14880*/  LDSM.16.M88.4 R108, [R136+0x4800] ;  /* 0x00480000886c783b */ /* 0x000fe80000000200 */
[----:B------:R-:W-:Y:S02]  /*14890*/  LDSM.16.M88.4 R128, [R63+0x7800] ;  /* 0x007800003f80783b */ /* 0x000fe40000000200 */
[C---:B------:R-:W-:Y:S08]  /*148a0*/  HMMA.16816.F32 R52, R116.reuse, R54, RZ ;  /* 0x000000367434723c */ /* 0x040ff000000018ff */
[C---:B------:R-:W-:Y:S08]  /*148b0*/  HMMA.16816.F32 R44, R116.reuse, R46, RZ ;  /* 0x0000002e742c723c */ /* 0x040ff000000018ff */
[C---:B------:R-:W-:Y:S08]  /*148c0*/  HMMA.16816.F32 R36, R116.reuse, R38, RZ ;  /* 0x000000267424723c */ /* 0x040ff000000018ff */
[C---:B------:R-:W-:Y:S08]  /*148d0*/  HMMA.16816.F32 R28, R116.reuse, R30, RZ ;  /* 0x0000001e741c723c */ /* 0x040ff000000018ff */
[----:B------:R-:W-:Y:S01]  /*148e0*/  HMMA.16816.F32 R116, R116, R18, RZ ;  /* 0x000000127474723c */ /* 0x000fe200000018ff */
[----:B------:R-:W3:Y:S07]  /*148f0*/  LDSM.16.M88.4 R16, [R134+0x6000] ;  /* 0x006000008610783b */ /* 0x000eee0000000200 */
        /* <DEDUP_REMOVED lines=8> */
[----:B------:R-:W3:Y:S07]  /*14980*/  LDSM.16.M88.4 R16, [R63+0x6000] ;  /* 0x006000003f10783b */ /* 0x000eee0000000200 */
[C---:B------:R-:W-:Y:S08]  /*14990*/  HMMA.16816.F32 R76, R120.reuse, R4, R76 ;  /* 0x00000004784c723c */ /* 0x040ff0000000184c */
[----:B------:R-:W-:Y:S01]  /*149a0*/  HMMA.16816.F32 R72, R120, R6, R72 ;  /* 0x000000067848723c */ /* 0x000fe20000001848 */
[----:B------:R-:W4:Y:S07]  /*149b0*/  LDSM.16.M88.4 R4, [R63+0x7000] ;  /* 0x007000003f04783b */ /* 0x000f2e0000000200 */
[C---:B--2---:R-:W-:Y:S08]  /*149c0*/  HMMA.16816.F32 R40, R92.reuse, R8, R40 ;  /* 0x000000085c28723c */ /* 0x044ff00000001828 */
[----:B------:R-:W-:Y:S01]  /*149d0*/  HMMA.16816.F32 R36, R92, R10, R36 ;  /* 0x0000000a5c24723c */ /* 0x000fe20000001824 */
[----:B------:R-:W2:Y:S07]  /*149e0*/  LDSM.16.M88.4 R8, [R63+0x6800] ;  /* 0x006800003f08783b */ /* 0x000eae0000000200 */
        /* <DEDUP_REMOVED lines=9> */
[C---:B-1----:R-:W-:Y:S08]  /*14a80*/  HMMA.16816.F32 R56, R120.reuse, R20, R56 ;  /* 0x000000147838723c */ /* 0x042ff00000001838 */
[C---:B------:R-:W-:Y:S01]  /*14a90*/  HMMA.16816.F32 R52, R120.reuse, R22, R52 ;  /* 0x000000167834723c */ /* 0x040fe20000001834 */
[----:B------:R-:W-:Y:S07]  /*14aa0*/  LDSM.16.M88.4 R20, [R139+0x2000] ;  /* 0x002000008b14783b */ /* 0x000fee0000000200 */
[C---:B---3--:R-:W-:Y:S08]  /*14ab0*/  HMMA.16816.F32 R48, R120.reuse, R16, R48 ;  /* 0x000000107830723c */ /* 0x048ff00000001830 */
[C---:B------:R-:W-:Y:S01]  /*14ac0*/  HMMA.16816.F32 R44, R120.reuse, R18, R44 ;  /* 0x00000012782c723c */ /* 0x040fe2000000182c */
[----:B------:R-:W1:Y:S07]  /*14ad0*/  LDSM.16.M88.4 R16, [R135+UR6+0x8000] ;  /* 0x008000068710783b */ /* 0x000e6e0008000200 */
[C---:B----4-:R-:W-:Y:S08]  /*14ae0*/  HMMA.16816.F32 R32, R120.reuse, R4, R32 ;  /* 0x000000047820723c */ /* 0x050ff00000001820 */
[----:B------:R-:W-:Y:S01]  /*14af0*/  HMMA.16816.F32 R28, R120, R6, R28 ;  /* 0x00000006781c723c */ /* 0x000fe2000000181c */
[----:B------:R-:W-:Y:S07]  /*14b00*/  LDSM.16.M88.4 R4, [R134+0x8000] ;  /* 0x008000008604783b */ /* 0x000fee0000000200 */
[C---:B------:R-:W-:Y:S08]  /*14b10*/  HMMA.16816.F32 R68, R92.reuse, R104, R68 ;  /* 0x000000685c44723c */ /* 0x040ff00000001844 */
[----:B------:R-:W-:Y:S01]  /*14b20*/  HMMA.16816.F32 R64, R92, R106, R64 ;  /* 0x0000006a5c40723c */ /* 0x000fe20000001840 */
[----:B------:R-:W3:Y:S04]  /*14b30*/  LDSM.16.M88.4 R104, [R136+0x5000] ;  /* 0x005000008868783b */ /* 0x000ee80000000200 */
[----:B------:R-:W4:Y:S03]  /*14b40*/  LDSM.16.M88.4 R92, [R136+0x6800] ;  /* 0x00680000885c783b */ /* 0x000f260000000200 */
[C---:B--2---:R-:W-:Y:S08]  /*14b50*/  HMMA.16816.F32 R40, R120.reuse, R8, R40 ;  /* 0x000000087828723c */ /* 0x044ff00000001828 */
[----:B------:R-:W-:Y:S01]  /*14b60*/  HMMA.16816.F32 R36, R120, R10, R36 ;  /* 0x0000000a7824723c */ /* 0x000fe20000001824 */
[----:B------:R-:W2:Y:S07]  /*14b70*/  LDSM.16.M88.4 R8, [R138+0x2000] ;  /* 0x002000008a08783b */ /* 0x000eae0000000200 */
[C---:B------:R-:W-:Y:S08]  /*14b80*/  HMMA.16816.F32 R12, R112.reuse, R124, R12 ;  /* 0x0000007c700c723c */ /* 0x040ff0000000180c */
[C---:B------:R-:W-:Y:S08]  /*14b90*/  HMMA.16816.F32 R80, R112.reuse, R126, R80 ;  /* 0x0000007e7050723c */ /* 0x040ff00000001850 */
[C---:B-----5:R-:W-:Y:S08]  /*14ba0*/  HMMA.16816.F32 R32, R112.reuse, R88, R32 ;  /* 0x000000587020723c */ /* 0x060ff00000001820 */
[----:B------:R-:W-:Y:S01]  /*14bb0*/  HMMA.16816.F32 R28, R112, R90, R28 ;  /* 0x0000005a701c723c */ /* 0x000fe2000000181c */
[----:B------:R-:W5:Y:S07]  /*14bc0*/  LDSM.16.M88.4 R88, [R135+UR6+0x8800] ;  /* 0x008800068758783b */ /* 0x000f6e0008000200 */
        /* <DEDUP_REMOVED lines=16> */
[C---:B---3--:R-:W-:Y:S08]  /*14cd0*/  HMMA.16816.F32 R68, R112.reuse, R104, R68 ;  /* 0x000000687044723c */ /* 0x048ff00000001844 */
[C---:B------:R-:W-:Y:S08]  /*14ce0*/  HMMA.16816.F32 R64, R112.reuse, R106, R64 ;  /* 0x0000006a7040723c */ /* 0x040ff00000001840 */
[C---:B----4-:R-:W-:Y:S08]  /*14cf0*/  HMMA.16816.F32 R40, R112.reuse, R92, R40 ;  /* 0x0000005c7028723c */ /* 0x050ff00000001828 */
[----:B------:R-:W-:Y:S01]  /*14d00*/  HMMA.16816.F32 R36, R112, R94, R36 ;  /* 0x0000005e7024723c */ /* 0x000fe20000001824 */
[----:B------:R-:W-:Y:S07]  /*14d10*/  LDSM.16.M88.4 R92, [R136+0x8000] ;  /* 0x00800000885c783b */ /* 0x000fee0000000200 */
[C---:B--2---:R-:W-:Y:S01]  /*14d20*/  HMMA.16816.F32 R104, R8.reuse, R4, R100 ;  /* 0x000000040868723c */ /* 0x044fe20000001864 */
        /* <DEDUP_REMOVED lines=8> */
[----:B------:R-:W4:Y:S07]  /*14db0*/  LDSM.16.M88.4 R84, [R135+UR6+0x9000] ;  /* 0x009000068754783b */ /* 0x000f2e0008000200 */
        /* <DEDUP_REMOVED lines=8> */
[----:B------:R-:W2:Y:S07]  /*14e40*/  LDSM.16.M88.4 R92, [R135+UR6+0x9800] ;  /* 0x00980006875c783b */ /* 0x000eae0008000200 */
        /* <DEDUP_REMOVED lines=9> */
[----:B------:R-:W-:Y:S03]  /*14ee0*/  HMMA.16816.F32 R64, R8, R90, R64 ;  /* 0x0000005a0840723c */ /* 0x000fe60000001840 */
[-C--:B------:R-:W-:Y:S01]  /*14ef0*/  FMUL.FTZ R80, R80, R3.reuse ;  /* 0x0000000350507220 */ /* 0x080fe20000410000 */
[-C--:B------:R-:W-:Y:S01]  /*14f00*/  FMUL.FTZ R81, R81, R3.reuse ;  /* 0x0000000351517220 */ /* 0x080fe20000410000 */
[-C--:B------:R-:W-:Y:S01]  /*14f10*/  FMUL.FTZ R82, R82, R3.reuse ;  /* 0x0000000352527220 */ /* 0x080fe20000410000 */
[-C--:B------:R-:W-:Y:S01]  /*14f20*/  FMUL.FTZ R84, R104, R3.reuse ;  /* 0x0000000368547220 */ /* 0x080fe20000410000 */
[-C--:B------:R-:W-:Y:S01]  /*14f30*/  FMUL.FTZ R104, R106, R3.reuse ;  /* 0x000000036a687220 */ /* 0x080fe20000410000 */
[----:B--2---:R-:W-:Y:S01]  /*14f40*/  HMMA.16816.F32 R56, R20, R92, R56 ;  /* 0x0000005c1438723c */ /* 0x004fe20000001838 */
[----:B------:R-:W-:Y:S04]  /*14f50*/  MUFU.TANH R86, R80 ;  /* 0x0000005000567308 */ /* 0x000fe80000002400 */
[----:B------:R-:W-:-:S03]  /*14f60*/  FMUL.FTZ R88, R83, R3 ;  /* 0x0000000353587220 */ /* 0x000fc60000410000 */
[----:B------:R-:W-:Y:S01]  /*14f70*/  HMMA.16816.F32 R92, R20, R94, R52 ;  /* 0x0000005e145c723c */ /* 0x000fe20000001834 */
[----:B------:R-:W2:Y:S01]  /*14f80*/  LDSM.16.M88.4 R52, [R63+0x9800] ;  /* 0x009800003f34783b */ /* 0x000ea20000000200 */
[----:B------:R-:W-:Y:S06]  /*14f90*/  MUFU.TANH R87, R81 ;  /* 0x0000005100577308 */ /* 0x000fec0000002400 */
[C---:B------:R-:W-:Y:S02]  /*14fa0*/  HMMA.16816.F32 R68, R96.reuse, R16, R68 ;  /* 0x000000106044723c */ /* 0x040fe40000001844 */
[----:B------:R3:W4:Y:S06]  /*14fb0*/  MUFU.TANH R106, R82 ;  /* 0x00000052006a7308 */ /* 0x00072c0000002400 */
[----:B------:R-:W-:Y:S01]  /*14fc0*/  HMMA.16816.F32 R64, R96, R18, R64 ;  /* 0x000000126040723c */ /* 0x000fe20000001840 */
[----:B------:R-:W-:Y:S04]  /*14fd0*/  LDSM.16.M88.4 R16, [R136+0x9800] ;  /* 0x009800008810783b */ /* 0x000fe80000000200 */
[----:B---3--:R-:W3:Y:S03]  /*14fe0*/  LDSM.16.M88.4 R80, [R135+UR6+0xa000] ;  /* 0x00a000068750783b */ /* 0x008ee60008000200 */
[----:B-1----:R-:W-:Y:S08]  /*14ff0*/  HMMA.16816.F32 R56, R8, R12, R56 ;  /* 0x0000000c0838723c */ /* 0x002ff00000001838 */
[C---:B------:R-:W-:Y:S08]  /*15000*/  HMMA.16816.F32 R68, R100.reuse, R4, R68 ;  /* 0x000000046444723c */ /* 0x040ff00000001844 */
[----:B------:R-:W-:Y:S01]  /*15010*/  HMMA.16816.F32 R64, R100, R6, R64 ;  /* 0x000000066440723c */ /* 0x000fe20000001840 */
[----:B------:R-:W1:Y:S02]  /*15020*/  LDSM.16.M88.4 R4, [R134+0xa000] ;  /* 0x00a000008604783b */ /* 0x000e640000000200 */
[-C--:B------:R-:W-:Y:S01]  /*15030*/  FMUL.FTZ R72, R72, R3.reuse ;  /* 0x0000000348487220 */ /* 0x080fe20000410000 */
[-C--:B------:R-:W-:Y:S01]  /*15040*/  FMUL.FTZ R73, R73, R3.reuse ;  /* 0x0000000349497220 */ /* 0x080fe20000410000 */
[-C--:B------:R-:W-:Y:S01]  /*15050*/  FMUL.FTZ R74, R74, R3.reuse ;  /* 0x000000034a4a7220 */ /* 0x080fe20000410000 */
[-C--:B------:R-:W-:Y:S01]  /*15060*/  FMUL.FTZ R85, R105, R3.reuse ;  /* 0x0000000369557220 */ /* 0x080fe20000410000 */
[-C--:B------:R-:W-:Y:S01]  /*15070*/  FMUL.FTZ R105, R107, R3.reuse ;  /* 0x000000036b697220 */ /* 0x080fe20000410000 */
[----:B------:R-:W-:Y:S01]  /*15080*/  MUFU.TANH R89, R72 ;  /* 0x0000004800597308 */ /* 0x000fe20000002400 */
[-C--:B------:R-:W-:Y:S01]  /*15090*/  FMUL.FTZ R107, R75, R3.reuse ;  /* 0x000000034b6b7220 */ /* 0x080fe20000410000 */
[----:B--2---:R-:W-:Y:S06]  /*150a0*/  HMMA.16816.F32 R56, R96, R52, R56 ;  /* 0x000000346038723c */ /* 0x004fec0000001838 */
[----:B------:R-:W-:Y:S02]  /*150b0*/  MUFU.TANH R90, R73 ;  /* 0x00000049005a7308 */ /* 0x000fe40000002400 */
[----:B------:R-:W-:Y:S01]  /*150c0*/  HMMA.16816.F32 R92, R8, R14, R92 ;  /* 0x0000000e085c723c */ /* 0x000fe2000000185c */
[----:B------:R-:W-:Y:S05]  /*150d0*/  LDSM.16.M88.4 R12, [R63+0xa000] ;  /* 0x00a000003f0c783b */ /* 0x000fea0000000200 */
[----:B------:R2:W-:Y:S02]  /*150e0*/  MUFU.TANH R91, R74 ;  /* 0x0000004a005b7308 */ /* 0x0005e40000002400 */
[C---:B---3--:R-:W-:Y:S08]  /*150f0*/  HMMA.16816.F32 R48, R20.reuse, R80, R48 ;  /* 0x000000501430723c */ /* 0x048ff00000001830 */
[----:B------:R-:W-:Y:S01]  /*15100*/  HMMA.16816.F32 R44, R20, R82, R44 ;  /* 0x00000052142c723c */ /* 0x000fe2000000182c */
[----:B--2---:R-:W2:Y:S02]  /*15110*/  LDSM.16.M88.4 R72, [R135+UR6+0xa800] ;  /* 0x00a800068748783b */ /* 0x004ea40008000200 */
[-C--:B------:R-:W-:Y:S01]  /*15120*/  FMUL.FTZ R68, R68, R3.reuse ;  /* 0x0000000344447220 */ /* 0x080fe20000410000 */
[-C--:B------:R-:W-:Y:S01]  /*15130*/  FMUL.FTZ R69, R69, R3.reuse ;  /* 0x0000000345457220 */ /* 0x080fe20000410000 */
[-C--:B------:R-:W-:Y:S01]  /*15140*/  FMUL.FTZ R70, R70, R3.reuse ;  /* 0x0000000346467220 */ /* 0x080fe20000410000 */
[----:B------:R-:W-:-:S02]  /*15150*/  FMUL.FTZ R71, R71, R3 ;  /* 0x0000000347477220 */ /* 0x000fc40000410000 */
[----:B------:R-:W-:Y:S01]  /*15160*/  HMMA.16816.F32 R56, R100, R16, R56 ;  /* 0x000000106438723c */ /* 0x000fe20000001838 */
[----:B------:R-:W-:Y:S07]  /*15170*/  MUFU.TANH R80, R68 ;  /* 0x0000004400507308 */ /* 0x000fee0000002400 */
[----:B------:R-:W-:Y:S01]  /*15180*/  HMMA.16816.F32 R92, R96, R54, R92 ;  /* 0x00000036605c723c */ /* 0x000fe2000000185c */
[----:B------:R-:W-:Y:S01]  /*15190*/  MUFU.TANH R81, R69 ;  /* 0x0000004500517308 */ /* 0x000fe20000002400 */
[----:B------:R-:W3:Y:S07]  /*151a0*/  LDSM.16.M88.4 R52, [R134+0xa800] ;  /* 0x00a800008634783b */ /* 0x000eee0000000200 */
[----:B------:R-:W-:Y:S01]  /*151b0*/  MUFU.TANH R108, R70 ;  /* 0x00000046006c7308 */ /* 0x000fe20000002400 */
[C---:B-1----:R-:W-:Y:S07]  /*151c0*/  HMMA.16816.F32 R44, R8.reuse, R6, R44 ;  /* 0x00000006082c723c */ /* 0x042fee000000182c */
[----:B------:R1:W-:Y:S01]  /*151d0*/  MUFU.TANH R109, R71 ;  /* 0x00000047006d7308 */ /* 0x0003e20000002400 */
[-C--:B------:R-:W-:Y:S01]  /*151e0*/  FMUL.FTZ R56, R56, R3.reuse ;  /* 0x0000000338387220 */ /* 0x080fe20000410000 */
[----:B-1----:R-:W-:Y:S01]  /*151f0*/  HMMA.16816.F32 R68, R8, R4, R48 ;  /* 0x000000040844723c */ /* 0x002fe20000001830 */
[----:B------:R-:W1:Y:S04]  /*15200*/  LDSM.16.M88.4 R48, [R136+0xa000] ;  /* 0x00a000008830783b */ /* 0x000e680000000200 */
[----:B------:R-:W5:Y:S01]  /*15210*/  LDSM.16.M88.4 R4, [R135+UR6+0xb000] ;  /* 0x00b000068704783b */ /* 0x000f620008000200 */
[-C--:B------:R-:W-:Y:S01]  /*15220*/  FMUL.FTZ R57, R57, R3.reuse ;  /* 0x0000000339397220 */ /* 0x080fe20000410000 */
[-C--:B------:R-:W-:Y:S01]  /*15230*/  FMUL.FTZ R58, R58, R3.reuse ;  /* 0x000000033a3a7220 */ /* 0x080fe20000410000 */
[-C--:B------:R-:W-:Y:S01]  /*15240*/  FMUL.FTZ R59, R59, R3.reuse ;  /* 0x000000033b3b7220 */ /* 0x080fe20000410000 */
[----:B------:R-:W-:Y:S01]  /*15250*/  HMMA.16816.F32 R92, R100, R18, R92 ;  /* 0x00000012645c723c */ /* 0x000fe2000000185c */
[----:B------:R-:W4:Y:S01]  /*15260*/  LDSM.16.M88.4 R16, [R63+0xa800] ;  /* 0x00a800003f10783b */ /* 0x000f220000000200 */
[----:B------:R-:W-:Y:S06]  /*15270*/  MUFU.TANH R82, R58 ;  /* 0x0000003a00527308 */ /* 0x000fec0000002400 */
[----:B--2---:R-:W-:Y:S02]  /*15280*/  HMMA.16816.F32 R40, R20, R72, R40 ;  /* 0x000000481428723c */ /* 0x004fe40000001828 */
[----:B------:R-:W-:Y:S06]  /*15290*/  MUFU.TANH R72, R56 ;  /* 0x0000003800487308 */ /* 0x000fec0000002400 */
[C---:B------:R-:W-:Y:S02]  /*152a0*/  HMMA.16816.F32 R68, R96.reuse, R12, R68 ;  /* 0x0000000c6044723c */ /* 0x040fe40000001844 */
[----:B------:R-:W-:Y:S06]  /*152b0*/  MUFU.TANH R73, R57 ;  /* 0x0000003900497308 */ /* 0x000fec0000002400 */
[----:B------:R-:W-:Y:S01]  /*152c0*/  HMMA.16816.F32 R44, R96, R14, R44 ;  /* 0x0000000e602c723c */ /* 0x000fe2000000182c */
[----:B------:R-:W-:Y:S01]  /*152d0*/  LDSM.16.M88.4 R12, [R136+0xa800] ;  /* 0x00a80000880c783b */ /* 0x000fe20000000200 */
[----:B------:R2:W-:Y:S06]  /*152e0*/  MUFU.TANH R83, R59 ;  /* 0x0000003b00537308 */ /* 0x0005ec0000002400 */
[----:B------:R-:W-:Y:S01]  /*152f0*/  HMMA.16816.F32 R36, R20, R74, R36 ;  /* 0x0000004a1424723c */ /* 0x000fe20000001824 */
[----:B--2---:R-:W2:Y:S07]  /*15300*/  LDSM.16.M88.4 R56, [R134+0xb000] ;  /* 0x00b000008638783b */ /* 0x004eae0000000200 */
[----:B---3--:R-:W-:Y:S08]  /*15310*/  HMMA.16816.F32 R40, R8, R52, R40 ;  /* 0x000000340828723c */ /* 0x008ff00000001828 */
[C---:B-1----:R-:W-:Y:S08]  /*15320*/  HMMA.16816.F32 R68, R100.reuse, R48, R68 ;  /* 0x000000306444723c */ /* 0x042ff00000001844 */
[----:B------:R-:W-:Y:S08]  /*15330*/  HMMA.16816.F32 R44, R100, R50, R44 ;  /* 0x00000032642c723c */ /* 0x000ff0000000182c */
[----:B------:R-:W-:Y:S01]  /*15340*/  HMMA.16816.F32 R36, R8, R54, R36 ;  /* 0x000000360824723c */ /* 0x000fe20000001824 */
[----:B------:R-:W-:Y:S07]  /*15350*/  LDSM.16.M88.4 R52, [R135+UR6+0xb800] ;  /* 0x00b800068734783b */ /* 0x000fee0008000200 */
[----:B-----5:R-:W-:Y:S01]  /*15360*/  HMMA.16816.F32 R48, R20, R4, R32 ;  /* 0x000000041430723c */ /* 0x020fe20000001820 */
[----:B------:R-:W1:Y:S07]  /*15370*/  LDSM.16.M88.4 R32, [R63+0xb000] ;  /* 0x00b000003f20783b */ /* 0x000e6e0000000200 */
[C---:B----4-:R-:W-:Y:S08]  /*15380*/  HMMA.16816.F32 R40, R96.reuse, R16, R40 ;  /* 0x000000106028723c */ /* 0x050ff00000001828 */
[----:B------:R-:W-:Y:S01]  /*15390*/  HMMA.16816.F32 R36, R96, R18, R36 ;  /* 0x000000126024723c */ /* 0x000fe20000001824 */
[----:B------:R-:W3:Y:S01]  /*153a0*/  LDSM.16.M88.4 R16, [R136+0xb000] ;  /* 0x00b000008810783b */ /* 0x000ee20000000200 */
[----:B------:R-:W4:Y:S01]  /*153b0*/  MUFU.TANH R88, R88 ;  /* 0x0000005800587308 */ /* 0x000f220000002400 */
[-C--:B------:R-:W-:Y:S01]  /*153c0*/  FMUL.FTZ R76, R76, R3.reuse ;  /* 0x000000034c4c7220 */ /* 0x080fe20000410000 */
[-C--:B------:R-:W-:Y:S01]  /*153d0*/  FMUL.FTZ R78, R78, R3.reuse ;  /* 0x000000034e4e7220 */ /* 0x080fe20000410000 */
[-C--:B------:R-:W-:Y:S01]  /*153e0*/  FMUL.FTZ R77, R77, R3.reuse ;  /* 0x000000034d4d7220 */ /* 0x080fe20000410000 */
[----:B------:R-:W-:-:S04]  /*153f0*/  FMUL.FTZ R79, R79, R3 ;  /* 0x000000034f4f7220 */ /* 0x000fc80000410000 */
[----:B------:R-:W-:Y:S01]  /*15400*/  MUFU.TANH R84, R84 ;  /* 0x0000005400547308 */ /* 0x000fe20000002400 */
[----:B--2---:R-:W-:Y:S07]  /*15410*/  HMMA.16816.F32 R48, R8, R56, R48 ;  /* 0x000000380830723c */ /* 0x004fee0000001830 */
[----:B------:R-:W-:Y:S01]  /*15420*/  MUFU.TANH R104, R104 ;  /* 0x0000006800687308 */ /* 0x000fe20000002400 */
[----:B------:R-:W-:Y:S01]  /*15430*/  HMMA.16816.F32 R28, R20, R6, R28 ;  /* 0x00000006141c723c */ /* 0x000fe2000000181c */
[----:B------:R-:W2:Y:S04]  /*15440*/  LDSM.16.M88.4 R4, [R134+0xb800] ;  /* 0x00b800008604783b */ /* 0x000ea80000000200 */
[-C--:B------:R-:W-:Y:S01]  /*15450*/  FMUL.FTZ R64, R64, R3.reuse ;  /* 0x0000000340407220 */ /* 0x080fe20000410000 */
[----:B------:R-:W-:Y:S01]  /*15460*/  FMUL.FTZ R66, R66, R3 ;  /* 0x0000000342427220 */ /* 0x000fe20000410000 */
[----:B------:R-:W-:Y:S01]  /*15470*/  LDSM.16.M88.4 R136, [R136+0xb800] ;  /* 0x00b800008888783b */ /* 0x000fe20000000200 */
[----:B------:R-:W-:Y:S05]  /*15480*/  HMMA.16816.F32 R40, R100, R12, R40 ;  /* 0x0000000c6428723c */ /* 0x000fea0000001828 */
[----:B------:R-:W-:-:S05]  /*15490*/  IMAD.SHL.U32 R12, R140, 0x2, RZ ;  /* 0x000000028c0c7824 */ /* 0x000fca00078e00ff */
[----:B------:R-:W-:Y:S01]  /*154a0*/  LOP3.LUT R13, R12, 0x6, RZ, 0xc0, !PT ;  /* 0x000000060c0d7812 */ /* 0x000fe200078ec0ff */
[----:B-1----:R-:W-:Y:S05]  /*154b0*/  HMMA.16816.F32 R48, R96, R32, R48 ;  /* 0x000000206030723c */ /* 0x002fea0000001830 */
[----:B------:R-:W-:-:S03]  /*154c0*/  IMAD.IADD R32, R228, 0x1, R13 ;  /* 0x00000001e4207824 */ /* 0x000fc600078e020d */
[----:B------:R-:W-:Y:S05]  /*154d0*/  HMMA.16816.F32 R24, R20, R52, R24 ;  /* 0x000000341418723c */ /* 0x000fea0000001818 */
[----:B------:R-:W-:-:S05]  /*154e0*/  VIADD R12, R32, 0x9 ;  /* 0x00000009200c7836 */ /* 0x000fca0000000000 */
[-C--:B------:R-:W-:Y:S01]  /*154f0*/  ISETP.GE.AND P6, PT, R12, R61.reuse, PT ;  /* 0x0000003d0c00720c */ /* 0x080fe20003fc6270 */
[C---:B------:R-:W-:Y:S01]  /*15500*/  VIADD R12, R32.reuse, 0x10 ;  /* 0x00000010200c7836 */ /* 0x040fe20000000000 */
[----:B------:R-:W-:Y:S05]  /*15510*/  HMMA.16816.F32 R36, R100, R14, R36 ;  /* 0x0000000e6424723c */ /* 0x000fea0000001824 */
[----:B------:R-:W-:Y:S01]  /*15520*/  VIADD R14, R32, 0x8 ;  /* 0x00000008200e7836 */ /* 0x000fe20000000000 */
[----:B------:R-:W-:-:S04]  /*15530*/  ISETP.GE.AND P5, PT, R12, R61, PT ;  /* 0x0000003d0c00720c */ /* 0x000fc80003fa6270 */
[----:B------:R-:W-:Y:S01]  /*15540*/  ISETP.GE.AND P0, PT, R14, R61, PT ;  /* 0x0000003d0e00720c */ /* 0x000fe20003f06270 */
[----:B---3--:R-:W-:Y:S01]  /*15550*/  HMMA.16816.F32 R48, R100, R16, R48 ;  /* 0x000000106430723c */ /* 0x008fe20000001830 */
[----:B------:R-:W1:Y:S01]  /*15560*/  LDSM.16.M88.4 R12, [R63+0xb800] ;  /* 0x00b800003f0c783b */ /* 0x000e620000000200 */
[----:B------:R-:W-:Y:S06]  /*15570*/  MUFU.TANH R76, R76 ;  /* 0x0000004c004c7308 */ /* 0x000fec0000002400 */
[----:B------:R-:W-:Y:S02]  /*15580*/  HMMA.16816.F32 R28, R8, R58, R28 ;  /* 0x0000003a081c723c */ /* 0x000fe4000000181c */
[----:B------:R-:W3:Y:S03]  /*15590*/  MUFU.TANH R78, R78 ;  /* 0x0000004e004e7308 */ /* 0x000ee60000002400 */
[----:B------:R-:W-:-:S03]  /*155a0*/  FSEL R106, R106, -INF , !P0 ;  /* 0xff8000006a6a7808 */ /* 0x000fc60004000000 */
[----:B--2---:R-:W-:Y:S03]  /*155b0*/  HMMA.16816.F32 R24, R8, R4, R24 ;  /* 0x000000040818723c */ /* 0x004fe60000001818 */
[----:B------:R-:W-:Y:S01]  /*155c0*/  VIADD R4, R32, 0x20 ;  /* 0x0000002020047836 */ /* 0x000fe20000000000 */
[----:B------:R-:W-:Y:S01]  /*155d0*/  MUFU.TANH R77, R77 ;  /* 0x0000004d004d7308 */ /* 0x000fe20000002400 */
[----:B------:R-:W-:Y:S01]  /*155e0*/  FSEL R5, R86, -INF , !P0 ;  /* 0xff80000056057808 */ /* 0x000fe20004000000 */
[----:B------:R-:W-:Y:S02]  /*155f0*/  VIADD R16, R32, 0x1 ;  /* 0x0000000120107836 */ /* 0x000fe40000000000 */
[----:B------:R-:W-:Y:S01]  /*15600*/  FMUL.FTZ R159, R49, R3 ;  /* 0x00000003319f7220 */ /* 0x000fe20000410000 */
[----:B------:R-:W-:Y:S01]  /*15610*/  ISETP.GE.AND P0, PT, R4, R61, PT ;  /* 0x0000003d0400720c */ /* 0x000fe20003f06270 */
[----:B------:R-:W-:-:S02]  /*15620*/  VIADD R4, R32, 0x21 ;  /* 0x0000002120047836 */ /* 0x000fc40000000000 */
[----:B------:R-:W2:Y:S01]  /*15630*/  MUFU.TANH R79, R79 ;  /* 0x0000004f004f7308 */ /* 0x000ea20000002400 */
[----:B------:R-:W-:Y:S05]  /*15640*/  HMMA.16816.F32 R116, R20, R54, R116 ;  /* 0x000000361474723c */ /* 0x000fea0000001874 */
[----:B----4-:R-:W-:Y:S02]  /*15650*/  FSEL R49, R88, -INF , !P6 ;  /* 0xff80000058317808 */ /* 0x010fe40007000000 */
[----:B------:R-:W-:Y:S01]  /*15660*/  FSEL R87, R87, -INF , !P6 ;  /* 0xff80000057577808 */ /* 0x000fe20007000000 */
[----:B------:R-:W-:Y:S01]  /*15670*/  MUFU.TANH R85, R85 ;  /* 0x0000005500557308 */ /* 0x000fe20000002400 */
[-C--:B------:R-:W-:Y:S01]  /*15680*/  ISETP.GE.AND P6, PT, R4, R61.reuse, PT ;  /* 0x0000003d0400720c */ /* 0x080fe20003fc6270 */
[----:B------:R-:W-:Y:S01]  /*15690*/  VIADD R4, R32, 0x28 ;  /* 0x0000002820047836 */ /* 0x000fe20000000000 */
[----:B------:R-:W-:Y:S01]  /*156a0*/  ISETP.GE.AND P1, PT, R16, R61, PT ;  /* 0x0000003d1000720c */ /* 0x000fe20003f26270 */
[----:B------:R-:W-:Y:S01]  /*156b0*/  VIADD R16, R32, 0x11 ;  /* 0x0000001120107836 */ /* 0x000fe20000000000 */
[----:B------:R-:W-:Y:S03]  /*156c0*/  HMMA.16816.F32 R28, R96, R34, R28 ;  /* 0x00000022601c723c */ /* 0x000fe6000000181c */
[----:B------:R-:W4:Y:S02]  /*156d0*/  MUFU.TANH R105, R105 ;  /* 0x0000006900697308 */ /* 0x000f240000002400 */
[----:B---3--:R-:W-:-:S02]  /*156e0*/  FSEL R23, R78, -INF , !P5 ;  /* 0xff8000004e177808 */ /* 0x008fc40006800000 */
[----:B------:R-:W-:-:S04]  /*156f0*/  ISETP.GE.AND P3, PT, R32, R61, PT ;  /* 0x0000003d2000720c */ /* 0x000fc80003f66270 */
[----:B------:R-:W3:Y:S01]  /*15700*/  MUFU.TANH R107, R107 ;  /* 0x0000006b006b7308 */ /* 0x000ee20000002400 */
[----:B------:R-:W-:Y:S01]  /*15710*/  FSEL R21, R76, -INF , !P5 ;  /* 0xff8000004c157808 */ /* 0x000fe20006800000 */
[----:B------:R-:W-:Y:S01]  /*15720*/  FMUL.FTZ R165, R51, R3 ;  /* 0x0000000333a57220 */ /* 0x000fe20000410000 */
[-C--:B------:R-:W-:Y:S01]  /*15730*/  ISETP.GE.AND P5, PT, R4, R61.reuse, PT ;  /* 0x0000003d0400720c */ /* 0x080fe20003fa6270 */
[----:B------:R-:W-:Y:S01]  /*15740*/  VIADD R4, R32, 0x29 ;  /* 0x0000002920047836 */ /* 0x000fe20000000000 */
[----:B------:R-:W-:Y:S01]  /*15750*/  ISETP.GE.AND P4, PT, R16, R61, PT ;  /* 0x0000003d1000720c */ /* 0x000fe20003f86270 */
[----:B------:R-:W-:Y:S01]  /*15760*/  VIADD R16, R32, 0x18 ;  /* 0x0000001820107836 */ /* 0x000fe20000000000 */
[----:B------:R-:W-:Y:S01]  /*15770*/  FSEL R53, R104, -INF , !P3 ;  /* 0xff80000068357808 */ /* 0x000fe20005800000 */
[----:B------:R-:W-:Y:S01]  /*15780*/  MUFU.TANH R64, R64 ;  /* 0x0000004000407308 */ /* 0x000fe20000002400 */
[----:B--2---:R-:W-:Y:S01]  /*15790*/  FSEL R33, R79, -INF , !P4 ;  /* 0xff8000004f217808 */ /* 0x004fe20006000000 */
        /* <DEDUP_REMOVED lines=9> */
[----:B------:R-:W-:Y:S05]  /*15830*/  HMMA.16816.F32 R116, R8, R6, R116 ;  /* 0x000000060874723c */ /* 0x000fea0000001874 */
[----:B----4-:R-:W-:Y:S01]  /*15840*/  FSEL R105, R105, -INF , !P1 ;  /* 0xff80000069697808 */ /* 0x010fe20004800000 */
[----:B------:R-:W2:Y:S01]  /*15850*/  MUFU.TANH R66, R66 ;  /* 0x0000004200427308 */ /* 0x000ea20000002400 */
        /* <DEDUP_REMOVED lines=9> */
[----:B------:R-:W-:Y:S05]  /*158f0*/  HMMA.16816.F32 R28, R100, R18, R28 ;  /* 0x00000012641c723c */ /* 0x000fea000000181c */
[-C--:B------:R-:W-:Y:S01]  /*15900*/  FMUL.FTZ R69, R69, R3.reuse ;  /* 0x0000000345457220 */ /* 0x080fe20000410000 */
[-C--:B------:R-:W-:Y:S01]  /*15910*/  FMUL.FTZ R71, R71, R3.reuse ;  /* 0x0000000347477220 */ /* 0x080fe20000410000 */
[----:B------:R-:W-:Y:S01]  /*15920*/  FSEL R19, R90, -INF , !P1 ;  /* 0xff8000005a137808 */ /* 0x000fe20004800000 */
[-C--:B------:R-:W-:Y:S01]  /*15930*/  FMUL.FTZ R47, R47, R3.reuse ;  /* 0x000000032f2f7220 */ /* 0x080fe20000410000 */
[-C--:B------:R-:W-:Y:S01]  /*15940*/  FMUL.FTZ R43, R43, R3.reuse ;  /* 0x000000032b2b7220 */ /* 0x080fe20000410000 */
[-C--:B------:R-:W-:Y:S01]  /*15950*/  FMUL.FTZ R44, R44, R3.reuse ;  /* 0x000000032c2c7220 */ /* 0x080fe20000410000 */
[-C--:B------:R-:W-:Y:S01]  /*15960*/  FMUL.FTZ R46, R46, R3.reuse ;  /* 0x000000032e2e7220 */ /* 0x080fe20000410000 */
[----:B-1----:R-:W-:Y:S05]  /*15970*/  HMMA.16816.F32 R24, R96, R12, R24 ;  /* 0x0000000c6018723c */ /* 0x002fea0000001818 */
[----:B---3--:R-:W-:Y:S01]  /*15980*/  FSEL R13, R107, -INF , !P1 ;  /* 0xff8000006b0d7808 */ /* 0x008fe20004800000 */
[----:B------:R-:W-:Y:S01]  /*15990*/  FMUL.FTZ R92, R92, R3 ;  /* 0x000000035c5c7220 */ /* 0x000fe20000410000 */
[----:B------:R-:W-:Y:S01]  /*159a0*/  ISETP.GE.AND P1, PT, R4, R61, PT ;  /* 0x0000003d0400720c */ /* 0x000fe20003f26270 */
[----:B------:R-:W-:Y:S01]  /*159b0*/  VIADD R4, R32, 0x38 ;  /* 0x0000003820047836 */ /* 0x000fe20000000000 */
        /* <DEDUP_REMOVED lines=8> */
[----:B------:R-:W1:Y:S01]  /*15a40*/  MUFU.TANH R207, R70 ;  /* 0x0000004600cf7308 */ /* 0x000e620000002400 */
[-C--:B------:R-:W-:Y:S01]  /*15a50*/  FMUL.FTZ R36, R36, R3.reuse ;  /* 0x0000000324247220 */ /* 0x080fe20000410000 */
[-C--:B------:R-:W-:Y:S01]  /*15a60*/  FMUL.FTZ R38, R38, R3.reuse ;  /* 0x0000000326267220 */ /* 0x080fe20000410000 */
[-C--:B------:R-:W-:Y:S01]  /*15a70*/  FMUL.FTZ R48, R48, R3.reuse ;  /* 0x0000000330307220 */ /* 0x080fe20000410000 */
[----:B------:R-:W-:Y:S01]  /*15a80*/  FMUL.FTZ R50, R50, R3 ;  /* 0x0000000332327220 */ /* 0x000fe20000410000 */
[----:B------:R-:W-:Y:S01]  /*15a90*/  VIADD R232, R62, 0xffffffff ;  /* 0xffffffff3ee87836 */ /* 0x000fe20000000000 */
[----:B------:R-:W-:-:S04]  /*15aa0*/  DEPBAR.LE SB0, 0x0 ;  /* 0x000080000000791a */ /* 0x000fc80000000000 */
[----:B------:R3:W-:Y:S08]  /*15ab0*/  MUFU.TANH R199, R45 ;  /* 0x0000002d00c77308 */ /* 0x0007f00000002400 */
[----:B------:R4:W-:Y:S08]  /*15ac0*/  MUFU.TANH R183, R41 ;  /* 0x0000002900b77308 */ /* 0x0009f00000002400 */
[----:B------:R-:W-:Y:S01]  /*15ad0*/  MUFU.TANH R65, R65 ;  /* 0x0000004100417308 */ /* 0x000fe20000002400 */
[----:B---3--:R-:W-:-:S07]  /*15ae0*/  FSEL R45, R108, -INF , !P0 ;  /* 0xff8000006c2d7808 */ /* 0x008fce0004000000 */
[----:B------:R-:W3:Y:S01]  /*15af0*/  MUFU.TANH R67, R67 ;  /* 0x0000004300437308 */ /* 0x000ee20000002400 */
[----:B----4-:R-:W-:Y:S02]  /*15b00*/  FSEL R41, R80, -INF , !P0 ;  /* 0xff80000050297808 */ /* 0x010fe40004000000 */
[----:B------:R-:W-:Y:S01]  /*15b10*/  ISETP.GE.AND P0, PT, R4, R61, PT ;  /* 0x0000003d0400720c */ /* 0x000fe20003f06270 */
[----:B------:R-:W-:-:S04]  /*15b20*/  VIADD R4, R32, 0x39 ;  /* 0x0000003920047836 */ /* 0x000fc80000000000 */
[----:B------:R-:W-:Y:S01]  /*15b30*/  MUFU.TANH R191, R69 ;  /* 0x0000004500bf7308 */ /* 0x000fe20000002400 */
[----:B------:R-:W-:Y:S07]  /*15b40*/  HMMA.16816.F32 R116, R96, R14, R116 ;  /* 0x0000000e6074723c */ /* 0x000fee0000001874 */
[----:B------:R-:W4:Y:S01]  /*15b50*/  MUFU.TANH R187, R71 ;  /* 0x0000004700bb7308 */ /* 0x000f220000002400 */
[----:B--2---:R-:W-:-:S07]  /*15b60*/  FSEL R243, R66, -INF , !P5 ;  /* 0xff80000042f37808 */ /* 0x004fce0006800000 */
[----:B------:R2:W-:Y:S01]  /*15b70*/  MUFU.TANH R197, R47 ;  /* 0x0000002f00c57308 */ /* 0x0005e20000002400 */
[----:B------:R-:W-:-:S07]  /*15b80*/  FSEL R241, R64, -INF , !P5 ;  /* 0xff80000040f17808 */ /* 0x000fce0006800000 */
[----:B------:R5:W-:Y:S01]  /*15b90*/  MUFU.TANH R193, R43 ;  /* 0x0000002b00c17308 */ /* 0x000be20000002400 */
[----:B------:R-:W-:Y:S01]  /*15ba0*/  VIADD R6, R32, 0x58 ;  /* 0x0000005820067836 */ /* 0x000fe20000000000 */
[----:B--2---:R-:W-:-:S06]  /*15bb0*/  FSEL R47, R109, -INF , !P6 ;  /* 0xff8000006d2f7808 */ /* 0x004fcc0007000000 */
[----:B------:R-:W-:Y:S01]  /*15bc0*/  MUFU.TANH R201, R44 ;  /* 0x0000002c00c97308 */ /* 0x000fe20000002400 */
[----:B-----5:R-:W-:Y:S02]  /*15bd0*/  FSEL R43, R81, -INF , !P6 ;  /* 0xff800000512b7808 */ /* 0x020fe40007000000 */
[----:B------:R-:W-:Y:S01]  /*15be0*/  ISETP.GE.AND P6, PT, R4, R61, PT ;  /* 0x0000003d0400720c */ /* 0x000fe20003fc6270 */
[----:B------:R-:W-:-:S04]  /*15bf0*/  VIADD R4, R32, 0x40 ;  /* 0x0000004020047836 */ /* 0x000fc80000000000 */
[----:B------:R-:W2:Y:S01]  /*15c00*/  MUFU.TANH R205, R46 ;  /* 0x0000002e00cd7308 */ /* 0x000ea20000002400 */
[----:B------:R-:W-:Y:S01]  /*15c10*/  ISETP.GE.AND P5, PT, R4, R61, PT ;  /* 0x0000003d0400720c */ /* 0x000fe20003fa6270 */
[----:B------:R-:W-:-:S06]  /*15c20*/  VIADD R4, R32, 0x41 ;  /* 0x0000004120047836 */ /* 0x000fcc0000000000 */
[----:B------:R3:W-:Y:S01]  /*15c30*/  MUFU.TANH R179, R37 ;  /* 0x0000002500b37308 */ /* 0x0007e20000002400 */
[----:B-1----:R-:W-:Y:S02]  /*15c40*/  FSEL R207, R207, -INF , !P5 ;  /* 0xff800000cfcf7808 */ /* 0x002fe40006800000 */
[----:B------:R-:W-:Y:S02]  /*15c50*/  FSEL R203, R203, -INF , !P5 ;  /* 0xff800000cbcb7808 */ /* 0x000fe40006800000 */
[----:B------:R-:W-:Y:S01]  /*15c60*/  ISETP.GE.AND P5, PT, R6, R61, PT ;  /* 0x0000003d0600720c */ /* 0x000fe20003fa6270 */
[----:B------:R-:W-:Y:S02]  /*15c70*/  VIADD R6, R32, 0x59 ;  /* 0x0000005920067836 */ /* 0x000fe40000000000 */
[----:B------:R1:W-:Y:S01]  /*15c80*/  MUFU.TANH R177, R39 ;  /* 0x0000002700b17308 */ /* 0x0003e20000002400 */
[----:B------:R-:W-:-:S07]  /*15c90*/  FSEL R239, R82, -INF , !P3 ;  /* 0xff80000052ef7808 */ /* 0x000fce0005800000 */
[----:B------:R-:W-:Y:S01]  /*15ca0*/  MUFU.TANH R92, R92 ;  /* 0x0000005c005c7308 */ /* 0x000fe20000002400 */
[----:B---3--:R-:W-:-:S07]  /*15cb0*/  FSEL R37, R67, -INF , !P4 ;  /* 0xff80000043257808 */ /* 0x008fce0006000000 */
[----:B------:R-:W3:Y:S01]  /*15cc0*/  MUFU.TANH R169, R94 ;  /* 0x0000005e00a97308 */ /* 0x000ee20000002400 */
[----:B-1----:R-:W-:Y:S02]  /*15cd0*/  FSEL R39, R65, -INF , !P4 ;  /* 0xff80000041277808 */ /* 0x002fe40006000000 */
[----:B------:R-:W-:Y:S01]  /*15ce0*/  ISETP.GE.AND P4, PT, R4, R61, PT ;  /* 0x0000003d0400720c */ /* 0x000fe20003f86270 */
[----:B------:R-:W-:Y:S01]  /*15cf0*/  VIADD R4, R32, 0x48 ;  /* 0x0000004820047836 */ /* 0x000fe20000000000 */
[----:B------:R-:W-:-:S03]  /*15d00*/  FSEL R211, R72, -INF , !P3 ;  /* 0xff80000048d37808 */ /* 0x000fc60005800000 */
[----:B------:R-:W-:Y:S01]  /*15d10*/  MUFU.TANH R185, R40 ;  /* 0x0000002800b97308 */ /* 0x000fe20000002400 */
[----:B----4-:R-:W-:Y:S02]  /*15d20*/  FSEL R187, R187, -INF , !P4 ;  /* 0xff800000bbbb7808 */ /* 0x010fe40006000000 */
[----:B------:R-:W-:Y:S02]  /*15d30*/  FSEL R191, R191, -INF , !P4 ;  /* 0xff800000bfbf7808 */ /* 0x000fe40006000000 */
[-C--:B------:R-:W-:Y:S01]  /*15d40*/  ISETP.GE.AND P4, PT, R6, R61.reuse, PT ;  /* 0x0000003d0600720c */ /* 0x080fe20003f86270 */
[----:B------:R-:W-:Y:S02]  /*15d50*/  VIADD R6, R32, 0x60 ;  /* 0x0000006020067836 */ /* 0x000fe40000000000 */
[----:B------:R-:W1:Y:S01]  /*15d60*/  MUFU.TANH R195, R42 ;  /* 0x0000002a00c37308 */ /* 0x000e620000002400 */
[----:B------:R-:W-:Y:S01]  /*15d70*/  ISETP.GE.AND P3, PT, R4, R61, PT ;  /* 0x0000003d0400720c */ /* 0x000fe20003f66270 */
[----:B------:R-:W-:Y:S01]  /*15d80*/  VIADD R4, R32, 0x49 ;  /* 0x0000004920047836 */ /* 0x000fe20000000000 */
[----:B------:R-:W-:Y:S05]  /*15d90*/  HMMA.16816.F32 R116, R100, R138, R116 ;  /* 0x0000008a6474723c */ /* 0x000fea0000001874 */
[----:B------:R-:W-:Y:S01]  /*15da0*/  MUFU.TANH R171, R93 ;  /* 0x0000005d00ab7308 */ /* 0x000fe20000002400 */
[----:B--2---:R-:W-:-:S02]  /*15db0*/  FSEL R205, R205, -INF , !P3 ;  /* 0xff800000cdcd7808 */ /* 0x004fc40005800000 */
[----:B------:R-:W-:-:S05]  /*15dc0*/  FSEL R201, R201, -INF , !P3 ;  /* 0xff800000c9c97808 */ /* 0x000fca0005800000 */
[----:B------:R-:W2:Y:S01]  /*15dd0*/  MUFU.TANH R175, R95 ;  /* 0x0000005f00af7308 */ /* 0x000ea20000002400 */
[----:B------:R-:W-:Y:S03]  /*15de0*/  HMMA.16816.F32 R24, R100, R136, R24 ;  /* 0x000000886418723c */ /* 0x000fe60000001818 */
[----:B------:R-:W-:Y:S02]  /*15df0*/  FSEL R215, R83, -INF , !P1 ;  /* 0xff80000053d77808 */ /* 0x000fe40004800000 */
[----:B------:R-:W-:Y:S02]  /*15e00*/  FSEL R209, R73, -INF , !P1 ;  /* 0xff80000049d17808 */ /* 0x000fe40004800000 */
[-C--:B------:R-:W-:Y:S01]  /*15e10*/  ISETP.GE.AND P3, PT, R6, R61.reuse, PT ;  /* 0x0000003d0600720c */ /* 0x080fe20003f66270 */
[----:B------:R-:W-:Y:S01]  /*15e20*/  VIADD R6, R32, 0x61 ;  /* 0x0000006120067836 */ /* 0x000fe20000000000 */
[----:B------:R-:W-:Y:S01]  /*15e30*/  ISETP.GE.AND P1, PT, R4, R61, PT ;  /* 0x0000003d0400720c */ /* 0x000fe20003f26270 */
[----:B------:R-:W-:-:S02]  /*15e40*/  VIADD R4, R32, 0x50 ;  /* 0x0000005020047836 */ /* 0x000fc40000000000 */
[-C--:B------:R-:W-:Y:S01]  /*15e50*/  FMUL.FTZ R28, R28, R3.reuse ;  /* 0x000000031c1c7220 */ /* 0x080fe20000410000 */
[----:B------:R-:W-:Y:S01]  /*15e60*/  FMUL.FTZ R30, R30, R3 ;  /* 0x000000031e1e7220 */ /* 0x000fe20000410000 */
[----:B------:R-:W-:Y:S01]  /*15e70*/  MUFU.TANH R181, R36 ;  /* 0x0000002400b57308 */ /* 0x000fe20000002400 */
[----:B------:R-:W-:Y:S02]  /*15e80*/  FSEL R197, R197, -INF , !P1 ;  /* 0xff800000c5c57808 */ /* 0x000fe40004800000 */
[----:B------:R-:W-:Y:S02]  /*15e90*/  FSEL R199, R199, -INF , !P1 ;  /* 0xff800000c7c77808 */ /* 0x000fe40004800000 */
[----:B---3--:R-:W-:Y:S02]  /*15ea0*/  FSEL R169, R169, -INF , !P0 ;  /* 0xff800000a9a97808 */ /* 0x008fe40004000000 */
[----:B------:R-:W-:Y:S01]  /*15eb0*/  FSEL R173, R92, -INF , !P0 ;  /* 0xff8000005cad7808 */ /* 0x000fe20004000000 */
[----:B------:R-:W3:Y:S01]  /*15ec0*/  MUFU.TANH R189, R38 ;  /* 0x0000002600bd7308 */ /* 0x000ee20000002400 */
[-C--:B------:R-:W-:Y:S01]  /*15ed0*/  ISETP.GE.AND P1, PT, R6, R61.reuse, PT ;  /* 0x0000003d0600720c */ /* 0x080fe20003f26270 */
[----:B------:R-:W-:Y:S01]  /*15ee0*/  VIADD R6, R32, 0x68 ;  /* 0x0000006820067836 */ /* 0x000fe20000000000 */
[----:B------:R-:W-:Y:S01]  /*15ef0*/  ISETP.GE.AND P0, PT, R4, R61, PT ;  /* 0x0000003d0400720c */ /* 0x000fe20003f06270 */
[----:B------:R-:W-:-:S04]  /*15f00*/  VIADD R4, R32, 0x51 ;  /* 0x0000005120047836 */ /* 0x000fc80000000000 */
[----:B------:R-:W-:Y:S01]  /*15f10*/  MUFU.TANH R157, R28 ;  /* 0x0000001c009d7308 */ /* 0x000fe20000002400 */
[----:B-1----:R-:W-:Y:S02]  /*15f20*/  FSEL R195, R195, -INF , !P0 ;  /* 0xff800000c3c37808 */ /* 0x002fe40004000000 */
[----:B------:R-:W-:-:S05]  /*15f30*/  FSEL R185, R185, -INF , !P0 ;  /* 0xff800000b9b97808 */ /* 0x000fca0004000000 */
[----:B------:R-:W1:Y:S01]  /*15f40*/  MUFU.TANH R163, R30 ;  /* 0x0000001e00a37308 */ /* 0x000e620000002400 */
[----:B--2---:R-:W-:Y:S02]  /*15f50*/  FSEL R175, R175, -INF , !P6 ;  /* 0xff800000afaf7808 */ /* 0x004fe40007000000 */
[----:B------:R-:W-:Y:S02]  /*15f60*/  FSEL R171, R171, -INF , !P6 ;  /* 0xff800000abab7808 */ /* 0x000fe40007000000 */
[-C--:B------:R-:W-:Y:S01]  /*15f70*/  ISETP.GE.AND P0, PT, R6, R61.reuse, PT ;  /* 0x0000003d0600720c */ /* 0x080fe20003f06270 */
[----:B------:R-:W-:Y:S01]  /*15f80*/  VIADD R6, R32, 0x69 ;  /* 0x0000006920067836 */ /* 0x000fe20000000000 */
[----:B------:R-:W-:Y:S01]  /*15f90*/  ISETP.GE.AND P6, PT, R4, R61, PT ;  /* 0x0000003d0400720c */ /* 0x000fe20003fc6270 */
[-C--:B------:R-:W-:Y:S01]  /*15fa0*/  FMUL.FTZ R67, R119, R3.reuse ;  /* 0x0000000377437220 */ /* 0x080fe20000410000 */
[----:B------:R-:W-:Y:S01]  /*15fb0*/  FMUL.FTZ R65, R117, R3 ;  /* 0x0000000375417220 */ /* 0x000fe20000410000 */
[----:B------:R-:W-:Y:S01]  /*15fc0*/  MUFU.TANH R161, R48 ;  /* 0x0000003000a17308 */ /* 0x000fe20000002400 */
[----:B------:R-:W-:-:S02]  /*15fd0*/  FSEL R193, R193, -INF , !P6 ;  /* 0xff800000c1c17808 */ /* 0x000fc40007000000 */
[----:B------:R-:W-:Y:S01]  /*15fe0*/  FSEL R183, R183, -INF , !P6 ;  /* 0xff800000b7b77808 */ /* 0x000fe20007000000 */
[----:B------:R-:W-:Y:S01]  /*15ff0*/  FMUL.FTZ R29, R29, R3 ;  /* 0x000000031d1d7220 */ /* 0x000fe20000410000 */
[----:B------:R-:W-:Y:S01]  /*16000*/  ISETP.GE.AND P6, PT, R6, R61, PT ;  /* 0x0000003d0600720c */ /* 0x000fe20003fc6270 */
[-C--:B------:R-:W-:Y:S01]  /*16010*/  FMUL.FTZ R31, R31, R3.reuse ;  /* 0x000000031f1f7220 */ /* 0x080fe20000410000 */
[-C--:B------:R-:W-:Y:S01]  /*16020*/  FMUL.FTZ R24, R24, R3.reuse ;  /* 0x0000000318187220 */ /* 0x080fe20000410000 */
[----:B------:R-:W-:Y:S01]  /*16030*/  MUFU.TANH R159, R159 ;  /* 0x0000009f009f7308 */ /* 0x000fe20000002400 */
[-C--:B------:R-:W-:Y:S01]  /*16040*/  FMUL.FTZ R25, R25, R3.reuse ;  /* 0x0000000319197220 */ /* 0x080fe20000410000 */
[-C--:B------:R-:W-:Y:S01]  /*16050*/  FMUL.FTZ R26, R26, R3.reuse ;  /* 0x000000031a1a7220 */ /* 0x080fe20000410000 */
[-C--:B------:R-:W-:Y:S01]  /*16060*/  FMUL.FTZ R27, R27, R3.reuse ;  /* 0x000000031b1b7220 */ /* 0x080fe20000410000 */
[-C--:B------:R-:W-:Y:S01]  /*16070*/  FMUL.FTZ R116, R116, R3.reuse ;  /* 0x0000000374747220 */ /* 0x080fe20000410000 */
[----:B------:R-:W-:Y:S01]  /*16080*/  FMUL.FTZ R118, R118, R3 ;  /* 0x0000000376767220 */ /* 0x000fe20000410000 */
[----:B------:R-:W-:-:S02]  /*16090*/  VIADD R6, R32, 0x70 ;  /* 0x0000007020067836 */ /* 0x000fc40000000000 */
[----:B------:R-:W2:Y:S01]  /*160a0*/  MUFU.TANH R167, R50 ;  /* 0x0000003200a77308 */ /* 0x000ea20000002400 */
[----:B---3--:R-:W-:Y:S02]  /*160b0*/  FSEL R189, R189, -INF , !P5 ;  /* 0xff800000bdbd7808 */ /* 0x008fe40006800000 */
[----:B------:R-:W-:-:S05]  /*160c0*/  FSEL R181, R181, -INF , !P5 ;  /* 0xff800000b5b57808 */ /* 0x000fca0006800000 */
[----:B------:R-:W3:Y:S01]  /*160d0*/  MUFU.TANH R165, R165 ;  /* 0x000000a500a57308 */ /* 0x000ee20000002400 */
[----:B------:R-:W-:Y:S01]  /*160e0*/  ISETP.GE.AND P5, PT, R6, R61, PT ;  /* 0x0000003d0600720c */ /* 0x000fe20003fa6270 */
[----:B------:R-:W-:Y:S01]  /*160f0*/  VIADD R6, R32, 0x71 ;  /* 0x0000007120067836 */ /* 0x000fe20000000000 */
[----:B-1----:R-:W-:Y:S02]  /*16100*/  FSEL R163, R163, -INF , !P0 ;  /* 0xff800000a3a37808 */ /* 0x002fe40004000000 */
[----:B------:R-:W-:-:S03]  /*16110*/  FSEL R157, R157, -INF , !P0 ;  /* 0xff8000009d9d7808 */ /* 0x000fc60004000000 */
[----:B------:R-:W-:Y:S01]  /*16120*/  MUFU.TANH R153, R29 ;  /* 0x0000001d00997308 */ /* 0x000fe20000002400 */
[----:B------:R-:W-:-:S07]  /*16130*/  ISETP.GT.AND P0, PT, R232, R217, PT ;  /* 0x000000d9e800720c */ /* 0x000fce0003f04270 */
[----:B------:R-:W1:Y:S01]  /*16140*/  MUFU.TANH R155, R31 ;  /* 0x0000001f009b7308 */ /* 0x000e620000002400 */
        /* <DEDUP_REMOVED lines=13> */
[----:B--2---:R-:W-:Y:S02]  /*16220*/  FSEL R167, R167, -INF , !P3 ;  /* 0xff800000a7a77808 */ /* 0x004fe40005800000 */
[----:B------:R-:W-:Y:S02]  /*16230*/  FSEL R161, R161, -INF , !P3 ;  /* 0xff800000a1a17808 */ /* 0x000fe40005800000 */
[----:B---3--:R-:W-:Y:S02]  /*16240*/  FSEL R165, R165, -INF , !P1 ;  /* 0xff800000a5a57808 */ /* 0x008fe40004800000 */
[----:B------:R-:W-:Y:S01]  /*16250*/  FSEL R159, R159, -INF , !P1 ;  /* 0xff8000009f9f7808 */ /* 0x000fe20004800000 */
[----:B------:R-:W-:Y:S01]  /*16260*/  BSSY.RECONVERGENT B1, `(.L_x_2110) ;  /* 0x00000c8000017945 */ /* 0x000fe20003800200 */
[-C--:B------:R-:W-:Y:S02]  /*16270*/  ISETP.GE.AND P3, PT, R6, R61.reuse, PT ;  /* 0x0000003d0600720c */ /* 0x080fe40003f66270 */
[----:B------:R-:W-:-:S02]  /*16280*/  ISETP.GE.AND P1, PT, R32, R61, PT ;  /* 0x0000003d2000720c */ /* 0x000fc40003f26270 */
[----:B-1----:R-:W-:Y:S02]  /*16290*/  FSEL R155, R155, -INF , !P6 ;  /* 0xff8000009b9b7808 */ /* 0x002fe40007000000 */
        /* <DEDUP_REMOVED lines=24> */
.L_x_2113:
        /* <DEDUP_REMOVED lines=60> */
.L_x_2114:
[----:B------:R-:W-:Y:S05]  /*167e0*/  BSYNC.RECONVERGENT B0 ;  /* 0x0000000000007941 */ /* 0x000fea0003800200 */
.L_x_2112:
[----:B------:R-:W-:Y:S02]  /*167f0*/  IMAD.SHL.U32 R8, R140, 0x8, RZ ;  /* 0x000000088c087824 */ /* 0x000fe400078e00ff */
[----:B------:R-:W-:-:S03]  /*16800*/  IMAD.SHL.U32 R7, R218, 0x20, RZ ;  /* 0x00000020da077824 */ /* 0x000fc600078e00ff */
[C---:B------:R-:W-:Y:S02]  /*16810*/  LOP3.LUT R6, R8.reuse, 0x38, RZ, 0xc0, !PT ;  /* 0x0000003808067812 */ /* 0x040fe400078ec0ff */
[----:B------:R-:W-:Y:S02]  /*16820*/  LOP3.LUT R3, R8, 0x1c0, RZ, 0xc0, !PT ;  /* 0x000001c008037812 */ /* 0x000fe400078ec0ff */
[----:B------:R-:W-:Y:S02]  /*16830*/  LOP3.LUT R4, R6, 0x40, RZ, 0xfc, !PT ;  /* 0x0000004006047812 */ /* 0x000fe400078efcff */
[----:B------:R-:W-:Y:S02]  /*16840*/  LOP3.LUT R3, R3, 0x38, R140, 0xf8, !PT ;  /* 0x0000003803037812 */ /* 0x000fe400078ef88c */
[----:B------:R-:W-:Y:S02]  /*16850*/  ISETP.GE.AND P0, PT, R4, R229, PT ;  /* 0x000000e50400720c */ /* 0x000fe40003f06270 */
[----:B------:R-:W-:-:S02]  /*16860*/  SHF.L.U64.HI R4, R218, 0x5, R219 ;  /* 0x00000005da047819 */ /* 0x000fc400000102db */
[----:B------:R-:W-:Y:S02]  /*16870*/  IADD3 R10, P3, PT, R7, R222, RZ ;  /* 0x000000de070a7210 */ /* 0x000fe40007f7e0ff */
[----:B------:R-:W-:Y:S02]  /*16880*/  ISETP.GE.AND P1, PT, R6, R229, PT ;  /* 0x000000e50600720c */ /* 0x000fe40003f26270 */
[----:B------:R-:W-:Y:S01]  /*16890*/  LOP3.LUT R3, R3, 0x38, R8, 0x78, !PT ;  /* 0x0000003803037812 */ /* 0x000fe200078e7808 */
[----:B------:R-:W-:-:S03]  /*168a0*/  IMAD.X R11, R4, 0x1, R223, P3 ;  /* 0x00000001040b7824 */ /* 0x000fc600018e06df */
[----:B------:R-:W-:Y:S02]  /*168b0*/  LOP3.LUT R3, R3, 0x1e00, R8, 0xf8, !PT ;  /* 0x00001e0003037812 */ /* 0x000fe400078ef808 */
        /* <DEDUP_REMOVED lines=22> */
[-C--:B------:R-:W-:Y:S01]  /*16a20*/  IADD3 R6, P4, PT, R26, R7.reuse, RZ ;  /* 0x000000071a067210 */ /* 0x080fe20007f9e0ff */
        /* <DEDUP_REMOVED lines=20> */
[----:B------:R-:W-:Y:S01]  /*16b70*/  @!P1 LDGSTS.E.BYPASS.LTC128B.128 [R3+0x5800], desc[UR4][R14.64] ;  /* 0x058000000e039fae */ /* 0x000fe2000b981a04 */
[----:B--2---:R-:W-:-:S03]  /*16b80*/  IADD3 R10, P3, PT, R6, R7, RZ ;  /* 0x00000007060a7210 */ /* 0x004fc60007f7e0ff */
[----:B------:R1:W-:Y:S01]  /*16b90*/  @P1 STS.128 [R3+0x5800], RZ ;  /* 0x005800ff03001388 */ /* 0x0003e20000000c00 */
[----:B------:R-:W-:-:S04]  /*16ba0*/  IMAD.X R7, R27, 0x1, R4, P4 ;  /* 0x000000011b077824 */ /* 0x000fc800020e0604 */
[----:B------:R-:W-:Y:S02]  /*16bb0*/  IMAD.X R11, R7, 0x1, R4, P3 ;  /* 0x00000001070b7824 */ /* 0x000fe400018e0604 */
[----:B---3--:R-:W-:Y:S02]  /*16bc0*/  @!P0 IMAD.MOV.U32 R8, RZ, RZ, R14 ;  /* 0x000000ffff088224 */ /* 0x008fe400078e000e */
        /* <DEDUP_REMOVED lines=49> */
.L_x_2111:
[----:B------:R-:W-:Y:S05]  /*16ee0*/  BSYNC.RECONVERGENT B1 ;  /* 0x0000000000017941 */ /* 0x000fea0003800200 */
.L_x_2110:
        /* <DEDUP_REMOVED lines=51> */
[----:B------:R-:W5:Y:S01]  /*17220*/  LDSM.16.MT88.4 R116, [R60+0xc000] ;  /* 0x00c000003c74783b */ /* 0x000f620000004200 */
[----:B-1----:R-:W-:-:S03]  /*17230*/  FMNMX.FTZ R3, R6, R3, !PT ;  /* 0x0000000306037209 */ /* 0x002fc60007810000 */
[----:B------:R-:W1:Y:S01]  /*17240*/  LDSM.16.MT88.4 R108, [R42+0xc000] ;  /* 0x00c000002a6c783b */ /* 0x000e620000004200 */
[----:B---3--:R-:W-:Y:S02]  /*17250*/  FMNMX.FTZ R134, R7, R134, !PT ;  /* 0x0000008607867209 */ /* 0x008fe40007810000 */
[----:B------:R-:W-:Y:S01]  /*17260*/  FSETP.NEU.FTZ.AND P0, PT, R3, -INF , PT ;  /* 0xff8000000300780b */ /* 0x000fe20003f1d000 */
[----:B------:R-:W3:Y:S04]  /*17270*/  LDSM.16.MT88.4 R100, [R0+0xc000] ;  /* 0x00c000000064783b */ /* 0x000ee80000004200 */
        /* <DEDUP_REMOVED lines=13> */
[-C--:B------:R-:W-:Y:S01]  /*17350*/  FFMA.FTZ R53, R23, R137.reuse, -R136 ;  /* 0x0000008917357223 */ /* 0x080fe20000010888 */
[-CC-:B------:R-:W-:Y:S01]  /*17360*/  FFMA.FTZ R66, R84, R137.reuse, -R138.reuse ;  /* 0x0000008954427223 */ /* 0x180fe2000001088a */
[-CC-:B------:R-:W-:Y:S01]  /*17370*/  FFMA.FTZ R63, R85, R137.reuse, -R138.reuse ;  /* 0x00000089553f7223 */ /* 0x180fe2000001088a */
[-CC-:B------:R-:W-:Y:S01]  /*17380*/  FFMA.FTZ R58, R87, R137.reuse, -R138.reuse ;  /* 0x00000089573a7223 */ /* 0x180fe2000001088a */
[-C--:B------:R-:W-:Y:S01]  /*17390*/  FFMA.FTZ R59, R5, R137.reuse, -R138 ;  /* 0x00000089053b7223 */ /* 0x080fe2000001088a */
[----:B------:R-:W2:Y:S01]  /*173a0*/  LDSM.16.MT88.4 R84, [R60+0x10000] ;  /* 0x010000003c54783b */ /* 0x000ea20000004200 */
[----:B------:R-:W-:Y:S01]  /*173b0*/  MUFU.EX2 R64, R64 ;  /* 0x0000004000407308 */ /* 0x000fe20000000800 */
[-CC-:B------:R-:W-:Y:S01]  /*173c0*/  FFMA.FTZ R52, R33, R137.reuse, -R136.reuse ;  /* 0x0000008921347223 */ /* 0x180fe20000010888 */
[-C--:B------:R-:W-:Y:S01]  /*173d0*/  FFMA.FTZ R49, R35, R137.reuse, -R136 ;  /* 0x0000008923317223 */ /* 0x080fe20000010888 */
[----:B------:R-:W2:Y:S01]  /*173e0*/  LDSM.16.MT88.4 R4, [R0+0x10000] ;  /* 0x010000000004783b */ /* 0x000ea20000004200 */
[----:B------:R-:W4:Y:S01]  /*173f0*/  MUFU.EX2 R61, R61 ;  /* 0x0000003d003d7308 */ /* 0x000f220000000800 */
[-CC-:B------:R-:W-:Y:S01]  /*17400*/  FFMA.FTZ R55, R21, R137.reuse, -R138.reuse ;  /* 0x0000008915377223 */ /* 0x180fe2000001088a */
[-CC-:B------:R-:W-:Y:S01]  /*17410*/  FFMA.FTZ R54, R17, R137.reuse, -R138.reuse ;  /* 0x0000008911367223 */ /* 0x180fe2000001088a */
[-CC-:B------:R-:W-:Y:S01]  /*17420*/  FFMA.FTZ R51, R51, R137.reuse, -R138.reuse ;  /* 0x0000008933337223 */ /* 0x180fe2000001088a */
[----:B------:R-:W-:Y:S01]  /*17430*/  MUFU.EX2 R57, R57 ;  /* 0x0000003900397308 */ /* 0x000fe20000000800 */
[-C--:B------:R-:W-:Y:S01]  /*17440*/  FFMA.FTZ R50, R19, R137.reuse, -R138 ;  /* 0x0000008913327223 */ /* 0x080fe2000001088a */
[-CC-:B------:R-:W-:Y:S01]  /*17450*/  FFMA.FTZ R48, R13, R137.reuse, -R136.reuse ;  /* 0x000000890d307223 */ /* 0x180fe20000010888 */
[----:B------:R-:W2:Y:S01]  /*17460*/  LDSM.16.MT88.4 R32, [R141+0xc800] ;  /* 0x00c800008d20783b */ /* 0x000ea20000004200 */
[----:B------:R-:W5:Y:S01]  /*17470*/  MUFU.EX2 R56, R56 ;  /* 0x0000003800387308 */ /* 0x000f620000000800 */
[-C--:B------:R-:W-:Y:S01]  /*17480*/  FFMA.FTZ R44, R47, R137.reuse, -R136 ;  /* 0x000000892f2c7223 */ /* 0x080fe20000010888 */
[-C--:B------:R-:W-:Y:S01]  /*17490*/  FFMA.FTZ R46, R43, R137.reuse, -R138 ;  /* 0x000000892b2e7223 */ /* 0x080fe2000001088a */
[----:B------:R-:W2:Y:S01]  /*174a0*/  LDSM.16.MT88.4 R12, [R42+0x10800] ;  /* 0x010800002a0c783b */ /* 0x000ea20000004200 */
[----:B------:R-:W-:Y:S01]  /*174b0*/  MUFU.EX2 R66, R66 ;  /* 0x0000004200427308 */ /* 0x000fe20000000800 */
[-C--:B------:R-:W-:Y:S01]  /*174c0*/  FFMA.FTZ R45, R45, R137.reuse, -R136 ;  /* 0x000000892d2d7223 */ /* 0x080fe20000010888 */
[----:B----4-:R-:W-:Y:S01]  /*174d0*/  F2FP.F16.F32.PACK_AB R69, R61, R64 ;  /* 0x000000403d45723e */ /* 0x010fe200000000ff */
[----:B------:R-:W4:Y:S01]  /*174e0*/  LDSM.16.MT88.4 R16, [R60+0x10800] ;  /* 0x010800003c10783b */ /* 0x000f220000004200 */
[----:B------:R-:W1:Y:S01]  /*174f0*/  MUFU.EX2 R63, R63 ;  /* 0x0000003f003f7308 */ /* 0x000e620000000800 */
[-CC-:B------:R-:W-:Y:S01]  /*17500*/  FFMA.FTZ R47, R41, R137.reuse, -R138.reuse ;  /* 0x00000089292f7223 */ /* 0x180fe2000001088a */
[-CC-:B------:R-:W-:Y:S01]  /*17510*/  FFMA.FTZ R43, R241, R137.reuse, -R138.reuse ;  /* 0x00000089f12b7223 */ /* 0x180fe2000001088a */
[----:B------:R-:W-:Y:S01]  /*17520*/  LDSM.16.MT88.4 R20, [R0+0xc800] ;  /* 0x00c800000014783b */ /* 0x000fe20000004200 */
[----:B------:R-:W-:Y:S01]  /*17530*/  MUFU.EX2 R59, R59 ;  /* 0x0000003b003b7308 */ /* 0x000fe20000000800 */
[----:B------:R-:W-:Y:S01]  /*17540*/  FFMA.FTZ R40, R39, R137, -R138 ;  /* 0x0000008927287223 */ /* 0x000fe2000001088a */
[----:B-----5:R-:W-:Y:S01]  /*17550*/  F2FP.F16.F32.PACK_AB R71, R56, R57 ;  /* 0x000000393847723e */ /* 0x020fe200000000ff */
[-CC-:B------:R-:W-:Y:S01]  /*17560*/  FFMA.FTZ R2, R37, R137.reuse, -R136.reuse ;  /* 0x0000008925027223 */ /* 0x180fe20000010888 */
[----:B------:R-:W5:Y:S01]  /*17570*/  MUFU.EX2 R58, R58 ;  /* 0x0000003a003a7308 */ /* 0x000f620000000800 */
[-CC-:B------:R-:W-:Y:S01]  /*17580*/  FFMA.FTZ R243, R243, R137.reuse, -R136.reuse ;  /* 0x00000089f3f37223 */ /* 0x180fe20000010888 */
[----:B------:R-:W-:Y:S01]  /*17590*/  LDSM.16.MT88.4 R36, [R0+0x11000] ;  /* 0x011000000024783b */ /* 0x000fe20000004200 */
[-CC-:B------:R-:W-:Y:S01]  /*175a0*/  FFMA.FTZ R144, R239, R137.reuse, -R136.reuse ;  /* 0x00000089ef907223 */ /* 0x180fe20000010888 */
[----:B------:R-:W-:Y:S01]  /*175b0*/  MUFU.EX2 R53, R53 ;  /* 0x0000003500357308 */ /* 0x000fe20000000800 */
[-C--:B------:R-:W-:Y:S01]  /*175c0*/  FFMA.FTZ R146, R169, R137.reuse, -R136 ;  /* 0x00000089a9927223 */ /* 0x080fe20000010888 */
[----:B-1----:R-:W-:Y:S01]  /*175d0*/  F2FP.F16.F32.PACK_AB R68, R63, R66 ;  /* 0x000000423f44723e */ /* 0x002fe200000000ff */
[-CC-:B------:R-:W-:Y:S01]  /*175e0*/  FFMA.FTZ R148, R211, R137.reuse, -R138.reuse ;  /* 0x00000089d3947223 */ /* 0x180fe2000001088a */
[----:B------:R-:W-:Y:S01]  /*175f0*/  MUFU.EX2 R52, R52 ;  /* 0x0000003400347308 */ /* 0x000fe20000000800 */
[-C--:B------:R-:W-:Y:S01]  /*17600*/  FFMA.FTZ R150, R171, R137.reuse, -R138 ;  /* 0x00000089ab967223 */ /* 0x080fe2000001088a */
[-CC-:B------:R-:W-:Y:S01]  /*17610*/  FFMA.FTZ R175, R175, R137.reuse, -R136.reuse ;  /* 0x00000089afaf7223 */ /* 0x180fe20000010888 */
[-C--:B------:R-:W-:Y:S01]  /*17620*/  FFMA.FTZ R215, R215, R137.reuse, -R136 ;  /* 0x00000089d7d77223 */ /* 0x080fe20000010888 */
[----:B------:R-:W-:Y:S01]  /*17630*/  MUFU.EX2 R49, R49 ;  /* 0x0000003100317308 */ /* 0x000fe20000000800 */
[--C-:B------:R-:W-:Y:S01]  /*17640*/  FFMA.FTZ R209, R209, R137, -R138.reuse ;  /* 0x00000089d1d17223 */ /* 0x100fe2000001088a */
[----:B-----5:R-:W-:Y:S01]  /*17650*/  F2FP.F16.F32.PACK_AB R70, R58, R59 ;  /* 0x0000003b3a46723e */ /* 0x020fe200000000ff */
[-C--:B------:R-:W-:Y:S01]  /*17660*/  FFMA.FTZ R152, R173, R137.reuse, -R138 ;  /* 0x00000089ad987223 */ /* 0x080fe2000001088a */
[----:B------:R-:W-:Y:S01]  /*17670*/  MUFU.EX2 R55, R55 ;  /* 0x0000003700377308 */ /* 0x000fe20000000800 */
[-C--:B------:R-:W-:Y:S01]  /*17680*/  FFMA.FTZ R154, R205, R137.reuse, -R136 ;  /* 0x00000089cd9a7223 */ /* 0x080fe20000010888 */
[-CC-:B------:R-:W-:Y:S01]  /*17690*/  FFMA.FTZ R156, R191, R137.reuse, -R138.reuse ;  /* 0x00000089bf9c7223 */ /* 0x180fe2000001088a */
[-C--:B------:R-:W-:Y:S01]  /*176a0*/  FFMA.FTZ R158, R199, R137.reuse, -R138 ;  /* 0x00000089c79e7223 */ /* 0x080fe2000001088a */
[----:B------:R-:W1:Y:S01]  /*176b0*/  MUFU.EX2 R54, R54 ;  /* 0x0000003600367308 */ /* 0x000e620000000800 */
[C---:B------:R-:W-:Y:S03]  /*176c0*/  HMMA.16816.F32 R96, R68.reuse, R92, RZ ;  /* 0x0000005c4460723c */ /* 0x040fe600000018ff */
[-CC-:B------:R-:W-:Y:S01]  /*176d0*/  FFMA.FTZ R197, R197, R137.reuse, -R136.reuse ;  /* 0x00000089c5c57223 */ /* 0x180fe20000010888 */
[-C--:B------:R-:W-:Y:S01]  /*176e0*/  FFMA.FTZ R207, R207, R137.reuse, -R136 ;  /* 0x00000089cfcf7223 */ /* 0x080fe20000010888 */
[----:B------:R-:W-:Y:S01]  /*176f0*/  MUFU.EX2 R51, R51 ;  /* 0x0000003300337308 */ /* 0x000fe20000000800 */
[-CC-:B------:R-:W-:Y:S01]  /*17700*/  FFMA.FTZ R203, R203, R137.reuse, -R138.reuse ;  /* 0x00000089cbcb7223 */ /* 0x180fe2000001088a */
[-C--:B------:R-:W-:Y:S01]  /*17710*/  FFMA.FTZ R201, R201, R137.reuse, -R138 ;  /* 0x00000089c9c97223 */ /* 0x080fe2000001088a */
[-CC-:B------:R-:W-:Y:S01]  /*17720*/  FFMA.FTZ R160, R195, R137.reuse, -R136.reuse ;  /* 0x00000089c3a07223 */ /* 0x180fe20000010888 */
[----:B------:R-:W5:Y:S01]  /*17730*/  MUFU.EX2 R50, R50 ;  /* 0x0000003200327308 */ /* 0x000f620000000800 */
[C---:B------:R-:W-:Y:S01]  /*17740*/  HMMA.16816.F32 R92, R68.reuse, R94, RZ ;  /* 0x0000005e445c723c */ /* 0x040fe200000018ff */
[-C--:B------:R-:W-:Y:S01]  /*17750*/  FFMA.FTZ R162, R189, R137.reuse, -R136 ;  /* 0x00000089bda27223 */ /* 0x080fe20000010888 */
[-C--:B------:R-:W-:Y:S01]  /*17760*/  FFMA.FTZ R164, R185, R137.reuse, -R138 ;  /* 0x00000089b9a47223 */ /* 0x080fe2000001088a */
[----:B------:R-:W4:Y:S01]  /*17770*/  MUFU.EX2 R48, R48 ;  /* 0x0000003000307308 */ /* 0x000f220000000800 */
[-C--:B------:R-:W-:Y:S01]  /*17780*/  FFMA.FTZ R193, R193, R137.reuse, -R136 ;  /* 0x00000089c1c17223 */ /* 0x080fe20000010888 */
[-CC-:B------:R-:W-:Y:S01]  /*17790*/  FFMA.FTZ R183, R183, R137.reuse, -R138.reuse ;  /* 0x00000089b7b77223 */ /* 0x180fe2000001088a */
[-C--:B------:R-:W-:Y:S01]  /*177a0*/  FFMA.FTZ R166, R181, R137.reuse, -R138 ;  /* 0x00000089b5a67223 */ /* 0x080fe2000001088a */
[----:B------:R-:W-:Y:S01]  /*177b0*/  MUFU.EX2 R45, R45 ;  /* 0x0000002d002d7308 */ /* 0x000fe20000000800 */
[C---:B------:R-:W-:Y:S01]  /*177c0*/  HMMA.16816.F32 R128, R68.reuse, R124, RZ ;  /* 0x0000007c4480723c */ /* 0x040fe200000018ff */
[-C--:B------:R-:W-:Y:S01]  /*177d0*/  FFMA.FTZ R177, R177, R137.reuse, -R136 ;  /* 0x00000089b1b17223 */ /* 0x080fe20000010888 */
[-C--:B------:R-:W-:Y:S01]  /*177e0*/  FFMA.FTZ R168, R159, R137.reuse, -R138 ;  /* 0x000000899fa87223 */ /* 0x080fe2000001088a */
[----:B------:R-:W-:Y:S01]  /*177f0*/  MUFU.EX2 R44, R44 ;  /* 0x0000002c002c7308 */ /* 0x000fe20000000800 */
[-C--:B------:R-:W-:Y:S01]  /*17800*/  FFMA.FTZ R170, R155, R137.reuse, -R136 ;  /* 0x000000899baa7223 */ /* 0x080fe20000010888 */
[-C--:B------:R-:W-:Y:S01]  /*17810*/  FFMA.FTZ R157, R157, R137.reuse, -R138 ;  /* 0x000000899d9d7223 */ /* 0x080fe2000001088a */
[----:B------:R-:W-:Y:S01]  /*17820*/  FFMA.FTZ R239, R67, R137, -R136 ;  /* 0x0000008943ef7223 */ /* 0x000fe20000010888 */
[----:B------:R-:W-:Y:S01]  /*17830*/  MUFU.EX2 R41, R243 ;  /* 0x000000f300297308 */ /* 0x000fe20000000800 */
[C---:B------:R-:W-:Y:S01]  /*17840*/  HMMA.16816.F32 R120, R68.reuse, R116, RZ ;  /* 0x000000744478723c */ /* 0x040fe200000018ff */
[----:B------:R-:W-:Y:S01]  /*17850*/  FADD.FTZ R64, R64, R61 ;  /* 0x0000003d40407221 */ /* 0x000fe20000010000 */
[----:B------:R-:W-:Y:S01]  /*17860*/  FADD.FTZ R66, R66, R63 ;  /* 0x0000003f42427221 */ /* 0x000fe20000010000 */
[----:B------:R-:W-:Y:S01]  /*17870*/  MUFU.EX2 R47, R47 ;  /* 0x0000002f002f7308 */ /* 0x000fe20000000800 */
[----:B------:R-:W-:Y:S01]  /*17880*/  ISETP.GE.AND P0, PT, R62, R217, PT ;  /* 0x000000d93e00720c */ /* 0x000fe20003f06270 */
[----:B------:R-:W-:Y:S01]  /*17890*/  FADD.FTZ R57, R57, R64 ;  /* 0x0000004039397221 */ /* 0x000fe20000010000 */
[----:B------:R-:W-:Y:S01]  /*178a0*/  FADD.FTZ R59, R59, R66 ;  /* 0x000000423b3b7221 */ /* 0x000fe20000010000 */
[----:B------:R-:W4:Y:S01]  /*178b0*/  MUFU.EX2 R46, R46 ;  /* 0x0000002e002e7308 */ /* 0x000f220000000800 */
[C---:B------:R-:W-:Y:S01]  /*178c0*/  HMMA.16816.F32 R112, R68.reuse, R108, RZ ;  /* 0x0000006c4470723c */ /* 0x040fe200000018ff */
[----:B------:R-:W-:Y:S01]  /*178d0*/  FADD.FTZ R56, R56, R57 ;  /* 0x0000003938387221 */ /* 0x000fe20000010000 */
[----:B------:R-:W-:Y:S01]  /*178e0*/  FADD.FTZ R58, R58, R59 ;  /* 0x0000003b3a3a7221 */ /* 0x000fe20000010000 */
[----:B------:R-:W-:Y:S04]  /*178f0*/  MUFU.EX2 R43, R43 ;  /* 0x0000002b002b7308 */ /* 0x000fe80000000800 */
[----:B------:R-:W4:Y:S01]  /*17900*/  MUFU.EX2 R40, R40 ;  /* 0x0000002800287308 */ /* 0x000f220000000800 */
[C---:B---3--:R-:W-:Y:S03]  /*17910*/  HMMA.16816.F32 R104, R68.reuse, R100, RZ ;  /* 0x000000644468723c */ /* 0x048fe600000018ff */
[----:B------:R-:W3:Y:S04]  /*17920*/  MUFU.EX2 R2, R2 ;  /* 0x0000000200027308 */ /* 0x000ee80000000800 */
[----:B------:R-:W-:Y:S01]  /*17930*/  MUFU.EX2 R144, R144 ;  /* 0x0000009000907308 */ /* 0x000fe20000000800 */
[C---:B--2---:R-:W-:Y:S03]  /*17940*/  HMMA.16816.F32 R88, R68.reuse, R84, RZ ;  /* 0x000000544458723c */ /* 0x044fe600000018ff */
[----:B------:R-:W-:Y:S04]  /*17950*/  MUFU.EX2 R169, R215 ;  /* 0x000000d700a97308 */ /* 0x000fe80000000800 */
[----:B------:R-:W-:Y:S01]  /*17960*/  MUFU.EX2 R146, R146 ;  /* 0x0000009200927308 */ /* 0x000fe20000000800 */
[C---:B------:R-:W-:Y:S03]  /*17970*/  HMMA.16816.F32 R80, R68.reuse, R76, RZ ;  /* 0x0000004c4450723c */ /* 0x040fe600000018ff */
[----:B------:R-:W-:Y:S04]  /*17980*/  MUFU.EX2 R148, R148 ;  /* 0x0000009400947308 */ /* 0x000fe80000000800 */
[----:B------:R-:W2:Y:S01]  /*17990*/  MUFU.EX2 R173, R209 ;  /* 0x000000d100ad7308 */ /* 0x000ea20000000800 */
[C---:B------:R-:W-:Y:S03]  /*179a0*/  HMMA.16816.F32 R124, R68.reuse, R126, RZ ;  /* 0x0000007e447c723c */ /* 0x040fe600000018ff */
[----:B------:R1:W-:Y:S04]  /*179b0*/  MUFU.EX2 R171, R152 ;  /* 0x0000009800ab7308 */ /* 0x0003e80000000800 */
[----:B------:R-:W2:Y:S01]  /*179c0*/  MUFU.EX2 R150, R150 ;  /* 0x0000009600967308 */ /* 0x000ea20000000800 */
[C---:B------:R-:W-:Y:S03]  /*179d0*/  HMMA.16816.F32 R116, R68.reuse, R118, RZ ;  /* 0x000000764474723c */ /* 0x040fe600000018ff */
[----:B------:R-:W2:Y:S04]  /*179e0*/  MUFU.EX2 R175, R175 ;  /* 0x000000af00af7308 */ /* 0x000ea80000000800 */
[----:B------:R-:W-:Y:S01]  /*179f0*/  MUFU.EX2 R154, R154 ;  /* 0x0000009a009a7308 */ /* 0x000fe20000000800 */
[----:B------:R-:W-:Y:S01]  /*17a00*/  HMMA.16816.F32 R108, R68, R110, RZ ;  /* 0x0000006e446c723c */ /* 0x000fe200000018ff */
[----:B-1----:R-:W-:-:S02]  /*17a10*/  FFMA.FTZ R152, R187, R137, -R136 ;  /* 0x00000089bb987223 */ /* 0x002fc40000010888 */
[----:B------:R-:W-:Y:S04]  /*17a20*/  MUFU.EX2 R187, R207 ;  /* 0x000000cf00bb7308 */ /* 0x000fe80000000800 */
[----:B------:R-:W-:Y:S01]  /*17a30*/  MUFU.EX2 R152, R152 ;  /* 0x0000009800987308 */ /* 0x000fe20000000800 */
[C---:B------:R-:W-:Y:S03]  /*17a40*/  HMMA.16816.F32 R100, R68.reuse, R102, RZ ;  /* 0x000000664464723c */ /* 0x040fe600000018ff */
        /* <DEDUP_REMOVED lines=8> */
[----:B------:R-:W-:Y:S01]  /*17ad0*/  HMMA.16816.F32 R72, R68, R4, RZ ;  /* 0x000000044448723c */ /* 0x000fe200000018ff */
[----:B------:R-:W-:Y:S01]  /*17ae0*/  F2FP.F16.F32.PACK_AB R4, R54, R55 ;  /* 0x000000373604723e */ /* 0x000fe200000000ff */
[----:B------:R-:W-:Y:S01]  /*17af0*/  FADD.FTZ R55, R55, R58 ;  /* 0x0000003a37377221 */ /* 0x000fe20000010000 */
[----:B------:R-:W-:Y:S01]  /*17b00*/  F2FP.F16.F32.PACK_AB R5, R52, R53 ;  /* 0x000000353405723e */ /* 0x000fe200000000ff */
[----:B------:R-:W-:Y:S01]  /*17b10*/  MUFU.EX2 R189, R193 ;  /* 0x000000c100bd7308 */ /* 0x000fe20000000800 */
[----:B------:R-:W-:Y:S01]  /*17b20*/  FADD.FTZ R53, R53, R56 ;  /* 0x0000003835357221 */ /* 0x000fe20000010000 */
[----:B------:R-:W-:-:S02]  /*17b30*/  FADD.FTZ R54, R54, R55 ;  /* 0x0000003736367221 */ /* 0x000fc40000010000 */
[----:B------:R-:W-:Y:S01]  /*17b40*/  HMMA.16816.F32 R68, R68, R6, RZ ;  /* 0x000000064444723c */ /* 0x000fe200000018ff */
[----:B-----5:R-:W-:Y:S01]  /*17b50*/  F2FP.F16.F32.PACK_AB R6, R50, R51 ;  /* 0x000000333206723e */ /* 0x020fe200000000ff */
[----:B------:R-:W-:Y:S01]  /*17b60*/  MUFU.EX2 R162, R162 ;  /* 0x000000a200a27308 */ /* 0x000fe20000000800 */
[----:B----4-:R-:W-:Y:S01]  /*17b70*/  F2FP.F16.F32.PACK_AB R7, R48, R49 ;  /* 0x000000313007723e */ /* 0x010fe200000000ff */
[----:B------:R-:W-:Y:S01]  /*17b80*/  FADD.FTZ R52, R52, R53 ;  /* 0x0000003534347221 */ /* 0x000fe20000010000 */
[----:B------:R-:W-:Y:S01]  /*17b90*/  FADD.FTZ R51, R51, R54 ;  /* 0x0000003633337221 */ /* 0x000fe20000010000 */
[----:B------:R-:W-:Y:S02]  /*17ba0*/  MUFU.EX2 R164, R164 ;  /* 0x000000a400a47308 */ /* 0x000fe40000000800 */
[----:B------:R-:W-:Y:S01]  /*17bb0*/  FADD.FTZ R49, R49, R52 ;  /* 0x0000003431317221 */ /* 0x000fe20000010000 */
[----:B------:R-:W-:Y:S01]  /*17bc0*/  FADD.FTZ R50, R50, R51 ;  /* 0x0000003332327221 */ /* 0x000fe20000010000 */
[C---:B------:R-:W-:Y:S01]  /*17bd0*/  HMMA.16816.F32 R96, R4.reuse, R8, R96 ;  /* 0x000000080460723c */ /* 0x040fe20000001860 */
[----:B------:R-:W4:Y:S04]  /*17be0*/  MUFU.EX2 R181, R183 ;  /* 0x000000b700b57308 */ /* 0x000f280000000800 */
[----:B------:R-:W-:Y:S01]  /*17bf0*/  FADD.FTZ R48, R48, R49 ;  /* 0x0000003130307221 */ /* 0x000fe20000010000 */
[----:B------:R-:W-:Y:S02]  /*17c00*/  MUFU.EX2 R168, R168 ;  /* 0x000000a800a87308 */ /* 0x000fe40000000800 */
[C---:B------:R-:W-:Y:S01]  /*17c10*/  HMMA.16816.F32 R92, R4.reuse, R10, R92 ;  /* 0x0000000a045c723c */ /* 0x040fe2000000185c */
[----:B------:R-:W5:Y:S01]  /*17c20*/  LDSM.16.MT88.4 R8, [R0+0x10800] ;  /* 0x010800000008783b */ /* 0x000f620000004200 */
[----:B------:R-:W-:Y:S04]  /*17c30*/  MUFU.EX2 R170, R170 ;  /* 0x000000aa00aa7308 */ /* 0x000fe80000000800 */
[----:B------:R-:W-:Y:S02]  /*17c40*/  MUFU.EX2 R239, R239 ;  /* 0x000000ef00ef7308 */ /* 0x000fe40000000800 */
[C---:B------:R-:W-:Y:S08]  /*17c50*/  HMMA.16816.F32 R128, R4.reuse, R32, R128 ;  /* 0x000000200480723c */ /* 0x040ff00000001880 */
[C---:B------:R-:W-:Y:S01]  /*17c60*/  HMMA.16816.F32 R124, R4.reuse, R34, R124 ;  /* 0x00000022047c723c */ /* 0x040fe2000000187c */
[----:B------:R-:W2:Y:S07]  /*17c70*/  LDSM.16.MT88.4 R32, [R141+0xd000] ;  /* 0x00d000008d20783b */ /* 0x000eae0000004200 */
[C---:B------:R-:W-:Y:S08]  /*17c80*/  HMMA.16816.F32 R80, R4.reuse, R12, R80 ;  /* 0x0000000c0450723c */ /* 0x040ff00000001850 */
[C---:B------:R-:W-:Y:S01]  /*17c90*/  HMMA.16816.F32 R76, R4.reuse, R14, R76 ;  /* 0x0000000e044c723c */ /* 0x040fe2000000184c */
[----:B------:R-:W1:Y:S07]  /*17ca0*/  LDSM.16.MT88.4 R12, [R60+0x11000] ;  /* 0x011000003c0c783b */ /* 0x000e6e0000004200 */
[C---:B------:R-:W-:Y:S08]  /*17cb0*/  HMMA.16816.F32 R88, R4.reuse, R16, R88 ;  /* 0x000000100458723c */ /* 0x040ff00000001858 */
[C---:B-----5:R-:W-:Y:S08]  /*17cc0*/  HMMA.16816.F32 R72, R4.reuse, R8, R72 ;  /* 0x000000080448723c */ /* 0x060ff00000001848 */
[C---:B------:R-:W-:Y:S01]  /*17cd0*/  HMMA.16816.F32 R68, R4.reuse, R10, R68 ;  /* 0x0000000a0444723c */ /* 0x040fe20000001844 */
[----:B------:R-:W5:Y:S07]  /*17ce0*/  LDSM.16.MT88.4 R8, [R42+0x11000] ;  /* 0x011000002a08783b */ /* 0x000f6e0000004200 */
        /* <DEDUP_REMOVED lines=10> */
[----:B------:R-:W4:Y:S02]  /*17d90*/  LDSM.16.MT88.4 R20, [R0+0xd000] ;  /* 0x00d000000014783b */ /* 0x000f240000004200 */
[----:B------:R-:W-:Y:S01]  /*17da0*/  F2FP.F16.F32.PACK_AB R4, R46, R47 ;  /* 0x0000002f2e04723e */ /* 0x000fe200000000ff */
[----:B------:R-:W-:Y:S01]  /*17db0*/  FADD.FTZ R47, R47, R50 ;  /* 0x000000322f2f7221 */ /* 0x000fe20000010000 */
[----:B------:R-:W-:Y:S01]  /*17dc0*/  F2FP.F16.F32.PACK_AB R5, R44, R45 ;  /* 0x0000002d2c05723e */ /* 0x000fe200000000ff */
[----:B------:R-:W-:Y:S01]  /*17dd0*/  FADD.FTZ R45, R45, R48 ;  /* 0x000000302d2d7221 */ /* 0x000fe20000010000 */
[----:B------:R-:W-:Y:S01]  /*17de0*/  F2FP.F16.F32.PACK_AB R6, R40, R43 ;  /* 0x0000002b2806723e */ /* 0x000fe200000000ff */
[----:B------:R-:W-:Y:S01]  /*17df0*/  FADD.FTZ R46, R46, R47 ;  /* 0x0000002f2e2e7221 */ /* 0x000fe20000010000 */
[----:B---3--:R-:W-:Y:S01]  /*17e00*/  F2FP.F16.F32.PACK_AB R7, R2, R41 ;  /* 0x000000290207723e */ /* 0x008fe200000000ff */
[----:B------:R-:W-:-:S06]  /*17e10*/  FADD.FTZ R44, R44, R45 ;  /* 0x0000002d2c2c7221 */ /* 0x000fcc0000010000 */
[C---:B--2---:R-:W-:Y:S08]  /*17e20*/  HMMA.16816.F32 R128, R4.reuse, R32, R128 ;  /* 0x000000200480723c */ /* 0x044ff00000001880 */
[C---:B------:R-:W-:Y:S01]  /*17e30*/  HMMA.16816.F32 R124, R4.reuse, R34, R124 ;  /* 0x00000022047c723c */ /* 0x040fe2000000187c */
[----:B------:R-:W2:Y:S07]  /*17e40*/  LDSM.16.MT88.4 R32, [R141+0xd800] ;  /* 0x00d800008d20783b */ /* 0x000eae0000004200 */
[C---:B-1----:R-:W-:Y:S08]  /*17e50*/  HMMA.16816.F32 R88, R4.reuse, R12, R88 ;  /* 0x0000000c0458723c */ /* 0x042ff00000001858 */
[C---:B------:R-:W-:Y:S01]  /*17e60*/  HMMA.16816.F32 R84, R4.reuse, R14, R84 ;  /* 0x0000000e0454723c */ /* 0x040fe20000001854 */
[----:B------:R-:W1:Y:S07]  /*17e70*/  LDSM.16.MT88.4 R12, [R60+0x11800] ;  /* 0x011800003c0c783b */ /* 0x000e6e0000004200 */
[C---:B-----5:R-:W-:Y:S08]  /*17e80*/  HMMA.16816.F32 R80, R4.reuse, R8, R80 ;  /* 0x000000080450723c */ /* 0x060ff00000001850 */
        /* <DEDUP_REMOVED lines=15> */
[----:B------:R-:W-:Y:S03]  /*17f80*/  HMMA.16816.F32 R68, R4, R38, R68 ;  /* 0x000000260444723c */ /* 0x000fe60000001844 */
        /* <DEDUP_REMOVED lines=11> */
[C---:B---3--:R-:W-:Y:S08]  /*18040*/  HMMA.16816.F32 R80, R4.reuse, R8, R80 ;  /* 0x000000080450723c */ /* 0x048ff00000001850 */
[C---:B------:R-:W-:Y:S01]  /*18050*/  HMMA.16816.F32 R76, R4.reuse, R10, R76 ;  /* 0x0000000a044c723c */ /* 0x040fe2000000184c */
[----:B------:R-:W3:Y:S07]  /*18060*/  LDSM.16.MT88.4 R8, [R60+0x12000] ;  /* 0x012000003c08783b */ /* 0x000eee0000004200 */
[C---:B----4-:R-:W-:Y:S08]  /*18070*/  HMMA.16816.F32 R96, R4.reuse, R16, R96 ;  /* 0x000000100460723c */ /* 0x050ff00000001860 */
[C---:B------:R-:W-:Y:S01]  /*18080*/  HMMA.16816.F32 R92, R4.reuse, R18, R92 ;  /* 0x00000012045c723c */ /* 0x040fe2000000185c */
[----:B------:R-:W-:Y:S07]  /*18090*/  LDSM.16.MT88.4 R16, [R0+0xe000] ;  /* 0x00e000000010783b */ /* 0x000fee0000004200 */
[C---:B-----5:R-:W-:Y:S08]  /*180a0*/  HMMA.16816.F32 R120, R4.reuse, R28, R120 ;  /* 0x0000001c0478723c */ /* 0x060ff00000001878 */
        /* <DEDUP_REMOVED lines=8> */
[C---:B--2---:R-:W-:Y:S08]  /*18130*/  HMMA.16816.F32 R72, R4.reuse, R32, R72 ;  /* 0x000000200448723c */ /* 0x044ff00000001848 */
[----:B------:R-:W-:Y:S03]  /*18140*/  HMMA.16816.F32 R68, R4, R34, R68 ;  /* 0x000000220444723c */ /* 0x000fe60000001844 */
        /* <DEDUP_REMOVED lines=8> */
[C---:B---3--:R-:W-:Y:S08]  /*181d0*/  HMMA.16816.F32 R88, R4.reuse, R8, R88 ;  /* 0x000000080458723c */ /* 0x048ff00000001858 */
[C---:B------:R-:W-:Y:S01]  /*181e0*/  HMMA.16816.F32 R84, R4.reuse, R10, R84 ;  /* 0x0000000a0454723c */ /* 0x040fe20000001854 */
[----:B------:R-:W2:Y:S07]  /*181f0*/  LDSM.16.MT88.4 R8, [R141+0x12800] ;  /* 0x012800008d08783b */ /* 0x000eae0000004200 */
[C---:B------:R-:W-:Y:S03]  /*18200*/  HMMA.16816.F32 R80, R4.reuse, R36, R80 ;  /* 0x000000240450723c */ /* 0x040fe60000001850 */
[-C--:B------:R-:W-:Y:S01]  /*18210*/  FFMA.FTZ R37, R179, R137.reuse, -R138 ;  /* 0x00000089b3257223 */ /* 0x080fe2000001088a */
[----:B------:R3:W-:Y:S05]  /*18220*/  MUFU.EX2 R36, R166 ;  /* 0x000000a600247308 */ /* 0x0007ea0000000800 */
[----:B------:R-:W2:Y:S01]  /*18230*/  MUFU.EX2 R37, R37 ;  /* 0x0000002500257308 */ /* 0x000ea20000000800 */
[C---:B------:R-:W-:Y:S03]  /*18240*/  HMMA.16816.F32 R76, R4.reuse, R38, R76 ;  /* 0x00000026044c723c */ /* 0x040fe6000000184c */
[-CC-:B------:R-:W-:Y:S01]  /*18250*/  FFMA.FTZ R38, R167, R137.reuse, -R136.reuse ;  /* 0x00000089a7267223 */ /* 0x180fe20000010888 */
[-CC-:B------:R-:W-:Y:S01]  /*18260*/  FFMA.FTZ R167, R163, R137.reuse, -R136.reuse ;  /* 0x00000089a3a77223 */ /* 0x180fe20000010888 */
[----:B------:R-:W2:Y:S04]  /*18270*/  MUFU.EX2 R39, R177 ;  /* 0x000000b100277308 */ /* 0x000ea80000000800 */
[----:B------:R-:W-:Y:S01]  /*18280*/  MUFU.EX2 R38, R38 ;  /* 0x0000002600267308 */ /* 0x000fe20000000800 */
[----:B----4-:R-:W-:Y:S03]  /*18290*/  HMMA.16816.F32 R128, R4, R28, R128 ;  /* 0x0000001c0480723c */ /* 0x010fe60000001880 */
[-C--:B---3--:R-:W-:Y:S01]  /*182a0*/  FFMA.FTZ R166, R165, R137.reuse, -R136 ;  /* 0x00000089a5a67223 */ /* 0x088fe20000010888 */
[----:B------:R-:W-:-:S02]  /*182b0*/  FFMA.FTZ R165, R161, R137, -R138 ;  /* 0x00000089a1a57223 */ /* 0x000fc4000001088a */
[----:B------:R-:W-:Y:S02]  /*182c0*/  MUFU.EX2 R161, R167 ;  /* 0x000000a700a17308 */ /* 0x000fe40000000800 */
[C---:B------:R-:W-:Y:S01]  /*182d0*/  HMMA.16816.F32 R124, R4.reuse, R30, R124 ;  /* 0x0000001e047c723c */ /* 0x040fe2000000187c */
[----:B------:R-:W-:Y:S01]  /*182e0*/  LDSM.16.MT88.4 R28, [R60+0xe800] ;  /* 0x00e800003c1c783b */ /* 0x000fe20000004200 */
[----:B------:R3:W-:Y:S04]  /*182f0*/  MUFU.EX2 R163, R166 ;  /* 0x000000a600a37308 */ /* 0x0007e80000000800 */
[----:B------:R-:W4:Y:S02]  /*18300*/  MUFU.EX2 R159, R165 ;  /* 0x000000a5009f7308 */ /* 0x000f240000000800 */
[C---:B-----5:R-:W-:Y:S08]  /*18310*/  HMMA.16816.F32 R120, R4.reuse, R24, R120 ;  /* 0x000000180478723c */ /* 0x060ff00000001878 */
[----:B------:R-:W-:Y:S01]  /*18320*/  HMMA.16816.F32 R116, R4, R26, R116 ;  /* 0x0000001a0474723c */ /* 0x000fe20000001874 */
[----:B------:R-:W-:Y:S02]  /*18330*/  LDSM.16.MT88.4 R24, [R42+0xe800] ;  /* 0x00e800002a18783b */ /* 0x000fe40000004200 */
[----:B---3--:R-:W-:-:S02]  /*18340*/  FFMA.FTZ R166, R153, R137, -R138 ;  /* 0x0000008999a67223 */ /* 0x008fc4000001088a */
[----:B------:R-:W-:Y:S03]  /*18350*/  MUFU.EX2 R153, R157 ;  /* 0x0000009d00997308 */ /* 0x000fe60000000800 */
[C---:B------:R-:W-:Y:S01]  /*18360*/  HMMA.16816.F32 R112, R4.reuse, R20, R112 ;  /* 0x000000140470723c */ /* 0x040fe20000001870 */
[----:B------:R-:W3:Y:S07]  /*18370*/  MUFU.EX2 R166, R166 ;  /* 0x000000a600a67308 */ /* 0x000eee0000000800 */
[C---:B------:R-:W-:Y:S01]  /*18380*/  HMMA.16816.F32 R108, R4.reuse, R22, R108 ;  /* 0x00000016046c723c */ /* 0x040fe2000000186c */
[----:B------:R-:W5:Y:S07]  /*18390*/  LDSM.16.MT88.4 R20, [R0+0xe800] ;  /* 0x00e800000014783b */ /* 0x000f6e0000004200 */
[C---:B------:R-:W-:Y:S08]  /*183a0*/  HMMA.16816.F32 R104, R4.reuse, R16, R104 ;  /* 0x000000100468723c */ /* 0x040ff00000001868 */
[C---:B------:R-:W-:Y:S01]  /*183b0*/  HMMA.16816.F32 R100, R4.reuse, R18, R100 ;  /* 0x000000120464723c */ /* 0x040fe20000001864 */
[----:B------:R-:W4:Y:S07]  /*183c0*/  LDSM.16.MT88.4 R16, [R60+0x12800] ;  /* 0x012800003c10783b */ /* 0x000f2e0000004200 */
[C---:B-1----:R-:W-:Y:S08]  /*183d0*/  HMMA.16816.F32 R72, R4.reuse, R12, R72 ;  /* 0x0000000c0448723c */ /* 0x042ff00000001848 */
[----:B------:R-:W-:Y:S03]  /*183e0*/  HMMA.16816.F32 R68, R4, R14, R68 ;  /* 0x0000000e0444723c */ /* 0x000fe60000001844 */
[----:B------:R-:W-:Y:S01]  /*183f0*/  F2FP.F16.F32.PACK_AB R4, R181, R164 ;  /* 0x000000a4b504723e */ /* 0x000fe200000000ff */
[----:B------:R-:W1:Y:S01]  /*18400*/  LDSM.16.MT88.4 R12, [R42+0x12800] ;  /* 0x012800002a0c783b */ /* 0x000e620000004200 */
[----:B------:R-:W-:-:S02]  /*18410*/  F2FP.F16.F32.PACK_AB R5, R189, R160 ;  /* 0x000000a0bd05723e */ /* 0x000fc400000000ff */
[----:B--2---:R-:W-:Y:S02]  /*18420*/  F2FP.F16.F32.PACK_AB R6, R37, R36 ;  /* 0x000000242506723e */ /* 0x004fe400000000ff */
[----:B------:R-:W-:-:S07]  /*18430*/  F2FP.F16.F32.PACK_AB R7, R39, R162 ;  /* 0x000000a22707723e */ /* 0x000fce00000000ff */
[C---:B------:R-:W-:Y:S08]  /*18440*/  HMMA.16816.F32 R96, R4.reuse, R8, R96 ;  /* 0x000000080460723c */ /* 0x040ff00000001860 */
[C---:B------:R-:W-:Y:S01]  /*18450*/  HMMA.16816.F32 R92, R4.reuse, R10, R92 ;  /* 0x0000000a045c723c */ /* 0x040fe2000000185c */
[----:B------:R-:W2:Y:S07]  /*18460*/  LDSM.16.MT88.4 R8, [R0+0x12800] ;  /* 0x012800000008783b */ /* 0x000eae0000004200 */
[C---:B-----5:R-:W-:Y:S08]  /*18470*/  HMMA.16816.F32 R104, R4.reuse, R20, R104 ;  /* 0x000000140468723c */ /* 0x060ff00000001868 */
[C---:B------:R-:W-:Y:S01]  /*18480*/  HMMA.16816.F32 R100, R4.reuse, R22, R100 ;  /* 0x000000160464723c */ /* 0x040fe20000001864 */
[----:B------:R-:W5:Y:S07]  /*18490*/  LDSM.16.MT88.4 R20, [R0+0xf000] ;  /* 0x00f000000014783b */ /* 0x000f6e0000004200 */
[C---:B----4-:R-:W-:Y:S08]  /*184a0*/  HMMA.16816.F32 R88, R4.reuse, R16, R88 ;  /* 0x000000100458723c */ /* 0x050ff00000001858 */
        /* <DEDUP_REMOVED lines=13> */
[----:B------:R-:W4:Y:S07]  /*18580*/  LDSM.16.MT88.4 R24, [R42+0xf000] ;  /* 0x00f000002a18783b */ /* 0x000f2e0000004200 */
[C---:B------:R-:W-:Y:S08]  /*18590*/  HMMA.16816.F32 R128, R4.reuse, R32, R128 ;  /* 0x000000200480723c */ /* 0x040ff00000001880 */
[----:B------:R-:W-:Y:S03]  /*185a0*/  HMMA.16816.F32 R124, R4, R34, R124 ;  /* 0x00000022047c723c */ /* 0x000fe6000000187c */
[----:B------:R-:W-:Y:S01]  /*185b0*/  F2FP.F16.F32.PACK_AB R4, R168, R159 ;  /* 0x0000009fa804723e */ /* 0x000fe200000000ff */
[----:B------:R-:W4:Y:S01]  /*185c0*/  LDSM.16.MT88.4 R32, [R141+0xf000] ;  /* 0x00f000008d20783b */ /* 0x000f220000004200 */
[----:B------:R-:W-:-:S02]  /*185d0*/  F2FP.F16.F32.PACK_AB R5, R163, R38 ;  /* 0x00000026a305723e */ /* 0x000fc400000000ff */
[----:B---3--:R-:W-:Y:S02]  /*185e0*/  F2FP.F16.F32.PACK_AB R6, R166, R153 ;  /* 0x00000099a606723e */ /* 0x008fe400000000ff */
[----:B------:R-:W-:-:S07]  /*185f0*/  F2FP.F16.F32.PACK_AB R7, R170, R161 ;  /* 0x000000a1aa07723e */ /* 0x000fce00000000ff */
[C---:B-----5:R-:W-:Y:S08]  /*18600*/  HMMA.16816.F32 R104, R4.reuse, R20, R104 ;  /* 0x000000140468723c */ /* 0x060ff00000001868 */
[C---:B------:R-:W-:Y:S01]  /*18610*/  HMMA.16816.F32 R100, R4.reuse, R22, R100 ;  /* 0x000000160464723c */ /* 0x040fe20000001864 */
[----:B------:R-:W3:Y:S07]  /*18620*/  LDSM.16.MT88.4 R20, [R0+0x13000] ;  /* 0x013000000014783b */ /* 0x000eee0000004200 */
[C---:B-1----:R-:W-:Y:S08]  /*18630*/  HMMA.16816.F32 R80, R4.reuse, R8, R80 ;  /* 0x000000080450723c */ /* 0x042ff00000001850 */
[C---:B------:R-:W-:Y:S01]  /*18640*/  HMMA.16816.F32 R76, R4.reuse, R10, R76 ;  /* 0x0000000a044c723c */ /* 0x040fe2000000184c */
[----:B------:R-:W1:Y:S07]  /*18650*/  LDSM.16.MT88.4 R8, [R60+0xf800] ;  /* 0x00f800003c08783b */ /* 0x000e6e0000004200 */
[C---:B------:R-:W-:Y:S08]  /*18660*/  HMMA.16816.F32 R96, R4.reuse, R16, R96 ;  /* 0x000000100460723c */ /* 0x040ff00000001860 */
[C---:B------:R-:W-:Y:S01]  /*18670*/  HMMA.16816.F32 R92, R4.reuse, R18, R92 ;  /* 0x00000012045c723c */ /* 0x040fe2000000185c */
[----:B------:R-:W5:Y:S07]  /*18680*/  LDSM.16.MT88.4 R16, [R141+0xf800] ;  /* 0x00f800008d10783b */ /* 0x000f6e0000004200 */
        /* <DEDUP_REMOVED lines=11> */
[----:B------:R-:W-:Y:S03]  /*18740*/  HMMA.16816.F32 R112, R4, R24, R112 ;  /* 0x000000180470723c */ /* 0x000fe60000001870 */
        /* <DEDUP_REMOVED lines=26> */
[----:B------:R-:W-:-:S04]  /*188f0*/  FADD.FTZ R2, R173, R2 ;  /* 0x00000002ad027221 */ /* 0x000fc80000010000 */
        /* <DEDUP_REMOVED lines=8> */
[----:B-----5:R-:W-:Y:S03]  /*18980*/  HMMA.16816.F32 R128, R4, R16, R128 ;  /* 0x000000100480723c */ /* 0x020fe60000001880 */
        /* <DEDUP_REMOVED lines=17> */
[----:B------:R-:W-:-:S04]  /*18aa0*/  FADD.FTZ R164, R164, R9 ;  /* 0x00000009a4a47221 */ /* 0x000fc80000010000 */
[----:B------:R-:W-:Y:S01]  /*18ab0*/  FADD.FTZ R181, R181, R164 ;  /* 0x000000a4b5b57221 */ /* 0x000fe20000010000 */
[C---:B---3--:R-:W-:Y:S08]  /*18ac0*/  HMMA.16816.F32 R88, R4.reuse, R16, R88 ;  /* 0x000000100458723c */ /* 0x048ff00000001858 */
[C---:B------:R-:W-:Y:S01]  /*18ad0*/  HMMA.16816.F32 R84, R4.reuse, R18, R84 ;  /* 0x000000120454723c */ /* 0x040fe20000001854 */
[----:B------:R-:W1:Y:S07]  /*18ae0*/  LDSM.16.MT88.4 R16, [R0+0xf800] ;  /* 0x00f800000010783b */ /* 0x000e6e0000004200 */
[C---:B--2---:R-:W-:Y:S08]  /*18af0*/  HMMA.16816.F32 R112, R4.reuse, R12, R112 ;  /* 0x0000000c0470723c */ /* 0x044ff00000001870 */
[----:B------:R-:W-:Y:S01]  /*18b00*/  HMMA.16816.F32 R108, R4, R14, R108 ;  /* 0x0000000e046c723c */ /* 0x000fe2000000186c */
[----:B------:R2:W3:Y:S02]  /*18b10*/  LDSM.16.MT88.4 R12, [R0+0x13800] ;  /* 0x01380000000c783b */ /* 0x0004e40000004200 */
[----:B--2---:R-:W-:-:S05]  /*18b20*/  FADD.FTZ R0, R36, R181 ;  /* 0x000000b524007221 */ /* 0x004fca0000010000 */
[----:B-1----:R-:W-:Y:S03]  /*18b30*/  HMMA.16816.F32 R104, R4, R16, R104 ;  /* 0x000000100468723c */ /* 0x002fe60000001868 */
[----:B------:R-:W-:-:S04]  /*18b40*/  FADD.FTZ R0, R37, R0 ;  /* 0x0000000025007221 */ /* 0x000fc80000010000 */
[----:B------:R-:W-:Y:S01]  /*18b50*/  FADD.FTZ R159, R159, R0 ;  /* 0x000000009f9f7221 */ /* 0x000fe20000010000 */
        /* <DEDUP_REMOVED lines=11> */
[----:B------:R-:W-:Y:S03]  /*18c10*/  HMMA.16816.F32 R68, R4, R14, R68 ;  /* 0x0000000e0444723c */ /* 0x000fe60000001844 */
[----:B------:R-:W-:Y:S01]  /*18c20*/  FADD.FTZ R28, R28, R27 ;  /* 0x0000001b1c1c7221 */ /* 0x000fe20000010000 */
[----:B------:R-:W-:-:S03]  /*18c30*/  FADD.FTZ R26, R26, R25 ;  /* 0x000000191a1a7221 */ /* 0x000fc60000010000 */
[----:B------:R-:W-:Y:S01]  /*18c40*/  FADD.FTZ R29, R29, R28 ;  /* 0x0000001c1d1d7221 */ /* 0x000fe20000010000 */
[----:B------:R-:W-:-:S03]  /*18c50*/  FADD.FTZ R239, R239, R26 ;  /* 0x0000001aefef7221 */ /* 0x000fc60000010000 */
[----:B------:R-:W-:Y:S01]  /*18c60*/  FADD.FTZ R241, R30, R29 ;  /* 0x0000001d1ef17221 */ /* 0x000fe20000010000 */
[----:B------:R-:W-:Y:S08]  /*18c70*/  @!P0 BRA `(.L_x_2115) ;  /* 0x0000004c00f08947 */ /* 0x000ff00003800000 */
[----:B------:R-:W-:Y:S01]  /*18c80*/  ISETP.NE.U32.AND P4, PT, R236, RZ, PT ;  /* 0x000000ffec00720c */ /* 0x000fe20003f85070 */
[----:B------:R-:W-:Y:S02]  /*18c90*/  IMAD.MOV.U32 R0, RZ, RZ, R3 ;  /* 0x000000ffff007224 */ /* 0x000fe400078e0003 */
[----:B------:R-:W-:Y:S01]  /*18ca0*/  IMAD.MOV.U32 R141, RZ, RZ, R134 ;  /* 0x000000ffff8d7224 */ /* 0x000fe200078e0086 */
[----:B------:R-:W-:-:S13]  /*18cb0*/  ISETP.NE.AND.EX P4, PT, R237, RZ, PT, P4 ;  /* 0x000000ffed00720c */ /* 0x000fda0003f85340 */
.L_x_2122:
        /* <DEDUP_REMOVED lines=78> */
.L_x_2117:
[----:B------:R-:W-:Y:S05]  /*191a0*/  BSYNC.RECONVERGENT B0 ;  /* 0x0000000000007941 */ /* 0x000fea0003800200 */
.L_x_2116:
        /* <DEDUP_REMOVED lines=8> */
[C---:B------:R-:W-:Y:S02]  /*19230*/  LOP3.LUT R5, R4.reuse, R6, R5, 0x1e, !PT ;  /* 0x0000000604057212 */ /* 0x040fe400078e1e05 */
[----:B------:R-:W-:Y:S02]  /*19240*/  LOP3.LUT R6, R4, 0x40, RZ, 0xfc, !PT ;  /* 0x0000004004067812 */ /* 0x000fe400078efcff */
[----:B------:R-:W-:Y:S02]  /*19250*/  SHF.L.U32 R216, R140, 0x6, RZ ;  /* 0x000000068cd87819 */ /* 0x000fe400000006ff */
[----:B------:R-:W-:Y:S02]  /*19260*/  ISETP.GE.AND P1, PT, R6, R229, PT ;  /* 0x000000e50600720c */ /* 0x000fe40003f26270 */
[----:B------:R-:W-:Y:S02]  /*19270*/  LOP3.LUT R6, R142, 0x1e00, RZ, 0xc0, !PT ;  /* 0x00001e008e067812 */ /* 0x000fe400078ec0ff */
[----:B------:R-:W-:Y:S02]  /*19280*/  SHF.L.U32 R2, R140, 0x5, RZ ;  /* 0x000000058c027819 */ /* 0x000fe400000006ff */
[----:B------:R-:W-:Y:S01]  /*19290*/  LOP3.LUT R5, R5, R6, RZ, 0xfc, !PT ;  /* 0x0000000605057212 */ /* 0x000fe200078efcff */
[----:B-1----:R-:W-:Y:S01]  /*192a0*/  ULEA UR6, UR7, UR9, 0x18 ;  /* 0x0000000907067291 */ /* 0x002fe2000f8ec0ff */
[C---:B------:R-:W-:Y:S02]  /*192b0*/  LOP3.LUT R3, R216.reuse, 0x200, RZ, 0xc0, !PT ;  /* 0x00000200d8037812 */ /* 0x040fe400078ec0ff */
[----:B------:R-:W-:Y:S02]  /*192c0*/  SHF.R.U32.HI R213, RZ, 0x1, R140 ;  /* 0x00000001ffd57819 */ /* 0x000fe4000001168c */
[----:B------:R-:W-:Y:S02]  /*192d0*/  LOP3.LUT R2, R3, 0x7c00, R2, 0xf8, !PT ;  /* 0x00007c0003027812 */ /* 0x000fe400078ef802 */
[----:B------:R-:W-:Y:S02]  /*192e0*/  LEA R243, R5, UR6, 0x1 ;  /* 0x0000000605f37c11 */ /* 0x000fe4000f8e08ff */
[----:B------:R-:W-:Y:S02]  /*192f0*/  LOP3.LUT R3, R216, 0x1c0, RZ, 0xc0, !PT ;  /* 0x000001c0d8037812 */ /* 0x000fe400078ec0ff */
[----:B------:R-:W-:Y:S01]  /*19300*/  LOP3.LUT R215, R213, 0x8, RZ, 0xc0, !PT ;  /* 0x00000008d5d77812 */ /* 0x000fe200078ec0ff */
[----:B------:R-:W-:Y:S01]  /*19310*/  @!PT LDS RZ, [RZ] ;  /* 0x00000000fffff984 */ /* 0x000fe20000000800 */
[----:B------:R-:W-:Y:S01]  /*19320*/  @!PT LDS RZ, [RZ] ;  /* 0x00000000fffff984 */ /* 0x000fe20000000800 */
[----:B------:R-:W-:Y:S01]  /*19330*/  @!PT LDS RZ, [RZ] ;  /* 0x00000000fffff984 */ /* 0x000fe20000000800 */
[----:B------:R-:W-:Y:S01]  /*19340*/  @!P3 LDGSTS.E.BYPASS.LTC128B.128 [R243+0xc000], desc[UR4][R224.64] ;  /* 0x0c000000e0f3bfae */ /* 0x000fe2000b981a04 */
[----:B------:R-:W-:Y:S02]  /*19350*/  LOP3.LUT R3, R3, 0x8, R140, 0xf8, !PT ;  /* 0x0000000803037812 */ /* 0x000fe400078ef88c */
[----:B------:R-:W-:Y:S03]  /*19360*/  LOP3.LUT R215, R215, 0x1c0, R216, 0xf8, !PT ;  /* 0x000001c0d7d77812 */ /* 0x000fe600078ef8d8 */
[----:B------:R-:W-:Y:S01]  /*19370*/  @P3 STS.128 [R243+0xc000], RZ ;  /* 0x00c000fff3003388 */ /* 0x000fe20000000c00 */
[C---:B------:R-:W-:Y:S02]  /*19380*/  SHF.L.U32 R7, R220.reuse, 0x5, RZ ;  /* 0x00000005dc077819 */ /* 0x040fe400000006ff */
[-C--:B------:R-:W-:Y:S03]  /*19390*/  LOP3.LUT R184, R3, R4.reuse, RZ, 0x3c, !PT ;  /* 0x0000000403b87212 */ /* 0x080fe600078e3cff */
[----:B------:R-:W-:Y:S01]  /*193a0*/  @!PT LDS RZ, [RZ] ;  /* 0x00000000fffff984 */ /* 0x000fe20000000800 */
[----:B------:R-:W-:Y:S01]  /*193b0*/  @!PT LDS RZ, [RZ] ;  /* 0x00000000fffff984 */ /* 0x000fe20000000800 */
[----:B------:R-:W-:Y:S01]  /*193c0*/  @!PT LDS RZ, [RZ] ;  /* 0x00000000fffff984 */ /* 0x000fe20000000800 */
[----:B------:R-:W-:Y:S01]  /*193d0*/  @!P1 LDGSTS.E.BYPASS.LTC128B.128 [R243+0x10000], desc[UR4][R224.64+0x80] ;  /* 0x10000080e0f39fae */ /* 0x000fe2000b981a04 */
[----:B------:R-:W-:Y:S02]  /*193e0*/  LOP3.LUT R215, R215, R4, RZ, 0x3c, !PT ;  /* 0x00000004d7d77212 */ /* 0x000fe400078e3cff */
[----:B------:R-:W-:Y:S03]  /*193f0*/  IADD3 R8, P0, PT, R7, R224, RZ ;  /* 0x000000e007087210 */ /* 0x000fe60007f1e0ff */
[----:B------:R-:W-:Y:S01]  /*19400*/  @P1 STS.128 [R243+0x10000], RZ ;  /* 0x010000fff3001388 */ /* 0x000fe20000000c00 */
[----:B------:R-:W-:Y:S02]  /*19410*/  SHF.L.U64.HI R4, R220, 0x5, R221 ;  /* 0x00000005dc047819 */ /* 0x000fe400000102dd */
[----:B------:R-:W-:Y:S02]  /*19420*/  LOP3.LUT R3, R216, 0x400, RZ, 0xc0, !PT ;  /* 0x00000400d8037812 */ /* 0x000fe400078ec0ff */
[----:B------:R-:W-:Y:S02]  /*19430*/  IADD3.X R9, PT, PT, R4, R225, RZ, P0, !PT ;  /* 0x000000e104097210 */ /* 0x000fe400007fe4ff */
[----:B------:R-:W-:Y:S02]  /*19440*/  IADD3 R10, P0, PT, R8, R7, RZ ;  /* 0x00000007080a7210 */ /* 0x000fe40007f1e0ff */
[----:B------:R-:W-:Y:S01]  /*19450*/  LOP3.LUT R2, R2, R215, RZ, 0xfc, !PT ;  /* 0x000000d702027212 */ /* 0x000fe200078efcff */
[----:B------:R-:W-:Y:S01]  /*19460*/  @!PT LDS RZ, [RZ] ;  /* 0x00000000fffff984 */ /* 0x000fe20000000800 */
[----:B------:R-:W-:Y:S01]  /*19470*/  @!PT LDS RZ, [RZ] ;  /* 0x00000000fffff984 */ /* 0x000fe20000000800 */
[----:B------:R-:W-:Y:S01]  /*19480*/  @!PT LDS RZ, [RZ] ;  /* 0x00000000fffff984 */ /* 0x000fe20000000800 */
[----:B------:R-:W-:Y:S01]  /*19490*/  @!P3 LDGSTS.E.BYPASS.LTC128B.128 [R243+0xc800], desc[UR4][R8.64] ;  /* 0x0c80000008f3bfae */ /* 0x000fe2000b981a04 */
[-C--:B------:R-:W-:Y:S02]  /*194a0*/  IADD3.X R11, PT, PT, R9, R4.reuse, RZ, P0, !PT ;  /* 0x00000004090b7210 */ /* 0x080fe400007fe4ff */
[----:B------:R-:W-:Y:S03]  /*194b0*/  IADD3 R14, P0, PT, R10, R7, RZ ;  /* 0x000000070a0e7210 */ /* 0x000fe60007f1e0ff */
[----:B------:R-:W-:Y:S01]  /*194c0*/  @P3 STS.128 [R243+0xc800], RZ ;  /* 0x00c800fff3003388 */ /* 0x000fe20000000c00 */
[----:B------:R-:W-:Y:S02]  /*194d0*/  LEA R184, R184, R3, 0x1 ;  /* 0x00000003b8b87211 */ /* 0x000fe400078e08ff */
[-C--:B------:R-:W-:Y:S03]  /*194e0*/  IADD3.X R15, PT, PT, R11, R4.reuse, RZ, P0, !PT ;  /* 0x000000040b0f7210 */ /* 0x080fe600007fe4ff */
[----:B------:R-:W-:Y:S01]  /*194f0*/  @!PT LDS RZ, [RZ] ;  /* 0x00000000fffff984 */ /* 0x000fe20000000800 */
[----:B------:R-:W-:Y:S01]  /*19500*/  @!PT LDS RZ, [RZ] ;  /* 0x00000000fffff984 */ /* 0x000fe20000000800 */
[----:B------:R-:W-:Y:S01]  /*19510*/  @!PT LDS RZ, [RZ] ;  /* 0x00000000fffff984 */ /* 0x000fe20000000800 */
[----:B------:R-:W-:Y:S01]  /*19520*/  @!P1 LDGSTS.E.BYPASS.LTC128B.128 [R243+0x10800], desc[UR4][R8.64+0x80] ;  /* 0x1080008008f39fae */ /* 0x000fe2000b981a04 */
[----:B------:R-:W-:Y:S02]  /*19530*/  IADD3 R12, P0, PT, R14, R7, RZ ;  /* 0x000000070e0c7210 */ /* 0x000fe40007f1e0ff */
[----:B------:R-:W-:Y:S03]  /*19540*/  LEA R185, R2, UR6, 0x1 ;  /* 0x0000000602b97c11 */ /* 0x000fe6000f8e08ff */
[----:B------:R-:W-:Y:S01]  /*19550*/  @P1 STS.128 [R243+0x10800], RZ ;  /* 0x010800fff3001388 */ /* 0x000fe20000000c00 */
[-C--:B------:R-:W-:Y:S02]  /*19560*/  IADD3.X R13, PT, PT, R15, R4.reuse, RZ, P0, !PT ;  /* 0x000000040f0d7210 */ /* 0x080fe400007fe4ff */
[----:B------:R-:W-:Y:S03]  /*19570*/  IADD3 R135, PT, PT, R184, UR6, RZ ;  /* 0x00000006b8877c10 */ /* 0x000fe6000fffe0ff */
[----:B------:R-:W-:Y:S01]  /*19580*/  @!PT LDS RZ, [RZ] ;  /* 0x00000000fffff984 */ /* 0x000fe20000000800 */
[----:B------:R-:W-:Y:S01]  /*19590*/  @!PT LDS RZ, [RZ] ;  /* 0x00000000fffff984 */ /* 0x000fe20000000800 */
[----:B------:R-:W-:Y:S01]  /*195a0*/  @!PT LDS RZ, [RZ] ;  /* 0x00000000fffff984 */ /* 0x000fe20000000800 */
[----:B------:R-:W-:Y:S01]  /*195b0*/  @!P3 LDGSTS.E.BYPASS.LTC128B.128 [R243+0xd000], desc[UR4][R10.64] ;  /* 0x0d0000000af3bfae */ /* 0x000fe2000b981a04 */
[----:B------:R-:W-:Y:S02]  /*195c0*/  LOP3.LUT P2, RZ, R140, 0x4, RZ, 0xc0, !PT ;  /* 0x000000048cff7812 */ /* 0x000fe4000784c0ff */
[----:B------:R-:W-:Y:S03]  /*195d0*/  IADD3 R232, PT, PT, R232, -0x1, RZ ;  /* 0xffffffffe8e87810 */ /* 0x000fe60007ffe0ff */
[----:B------:R-:W-:Y:S01]  /*195e0*/  @P3 STS.128 [R243+0xd000], RZ ;  /* 0x00d000fff3003388 */ /* 0x000fe20000000c00 */
[----:B------:R-:W-:Y:S05]  /*195f0*/  SEL R2, R143, 0xffffffc0, !P2 ;  /* 0xffffffc08f027807 */ /* 0x000fea0005000000 */
[----:B------:R-:W-:Y:S01]  /*19600*/  @!PT LDS RZ, [RZ] ;  /* 0x00000000fffff984 */ /* 0x000fe20000000800 */
[----:B------:R-:W-:Y:S01]  /*19610*/  @!PT LDS RZ, [RZ] ;  /* 0x00000000fffff984 */ /* 0x000fe20000000800 */
[----:B------:R-:W-:Y:S01]  /*19620*/  @!PT LDS RZ, [RZ] ;  /* 0x00000000fffff984 */ /* 0x000fe20000000800 */
[----:B------:R1:W-:Y:S01]  /*19630*/  @!P1 LDGSTS.E.BYPASS.LTC128B.128 [R243+0x11000], desc[UR4][R10.64+0x80] ;  /* 0x110000800af39fae */ /* 0x0003e2000b981a04 */
        /* <DEDUP_REMOVED lines=23> */
[-C--:B------:R-:W-:Y:S05]  /*197b0*/  IADD3 R8, P0, PT, R10, R7.reuse, RZ ;  /* 0x000000070a087210 */ /* 0x080fea0007f1e0ff */
[----:B------:R-:W-:Y:S01]  /*197c0*/  @P1 STS.128 [R243+0x12000], RZ ;  /* 0x012000fff3001388 */ /* 0x000fe20000000c00 */
[-C--:B------:R-:W-:Y:S02]  /*197d0*/  IADD3.X R9, PT, PT, R11, R4.reuse, RZ, P0, !PT ;  /* 0x000000040b097210 */ /* 0x080fe400007fe4ff */
[----:B------:R-:W-:Y:S03]  /*197e0*/  IADD3 R6, P0, PT, R8, R7, RZ ;  /* 0x0000000708067210 */ /* 0x000fe60007f1e0ff */
[----:B------:R-:W-:Y:S01]  /*197f0*/  @!PT LDS RZ, [RZ] ;  /* 0x00000000fffff984 */ /* 0x000fe20000000800 */
[----:B------:R-:W-:Y:S01]  /*19800*/  @!PT LDS RZ, [RZ] ;  /* 0x00000000fffff984 */ /* 0x000fe20000000800 */
[----:B------:R-:W-:Y:S01]  /*19810*/  @!PT LDS RZ, [RZ] ;  /* 0x00000000fffff984 */ /* 0x000fe20000000800 */
[----:B------:R-:W-:Y:S01]  /*19820*/  @!P3 LDGSTS.E.BYPASS.LTC128B.128 [R243+0xe800], desc[UR4][R10.64] ;  /* 0x0e8000000af3bfae */ /* 0x000fe2000b981a04 */
[----:B------:R-:W-:Y:S05]  /*19830*/  IADD3.X R7, PT, PT, R9, R4, RZ, P0, !PT ;  /* 0x0000000409077210 */ /* 0x000fea00007fe4ff */
[----:B------:R-:W-:Y:S01]  /*19840*/  @P3 STS.128 [R243+0xe800], RZ ;  /* 0x00e800fff3003388 */ /* 0x000fe20000000c00 */
[----:B------:R-:W-:Y:S05]  /*19850*/  LOP3.LUT P0, RZ, R140, 0x2, RZ, 0xc0, !PT ;  /* 0x000000028cff7812 */ /* 0x000fea000780c0ff */
[----:B------:R-:W-:Y:S01]  /*19860*/  @!PT LDS RZ, [RZ] ;  /* 0x00000000fffff984 */ /* 0x000fe20000000800 */
[----:B------:R-:W-:Y:S01]  /*19870*/  @!PT LDS RZ, [RZ] ;  /* 0x00000000fffff984 */ /* 0x000fe20000000800 */
[----:B------:R-:W-:Y:S01]  /*19880*/  @!PT LDS RZ, [RZ] ;  /* 0x00000000fffff984 */ /* 0x000fe20000000800 */
[----:B------:R-:W-:Y:S01]  /*19890*/  @!P1 LDGSTS.E.BYPASS.LTC128B.128 [R243+0x12800], desc[UR4][R10.64+0x80] ;  /* 0x128000800af39fae */ /* 0x000fe2000b981a04 */
[----:B------:R-:W-:Y:S02]  /*198a0*/  SEL R214, R212, 0xffffffe0, !P0 ;  /* 0xffffffe0d4d67807 */ /* 0x000fe40004000000 */
[----:B------:R-:W-:Y:S03]  /*198b0*/  ISETP.GT.AND P0, PT, R232, R217, PT ;  /* 0x000000d9e800720c */ /* 0x000fe60003f04270 */
[----:B------:R-:W-:Y:S01]  /*198c0*/  @P1 STS.128 [R243+0x12800], RZ ;  /* 0x012800fff3001388 */ /* 0x000fe20000000c00 */
[C---:B------:R-:W-:Y:S02]  /*198d0*/  IADD3 R134, PT, PT, R214.reuse, R185, RZ ;  /* 0x000000b9d6867210 */ /* 0x040fe40007ffe0ff */
[-C--:B------:R-:W-:Y:S03]  /*198e0*/  IADD3 R3, PT, PT, R214, R135.reuse, RZ ;  /* 0x00000087d6037210 */ /* 0x080fe60007ffe0ff */
[----:B------:R-:W-:Y:S01]  /*198f0*/  @!PT LDS RZ, [RZ] ;  /* 0x00000000fffff984 */ /* 0x000fe20000000800 */
[----:B------:R-:W-:Y:S01]  /*19900*/  @!PT LDS RZ, [RZ] ;  /* 0x00000000fffff984 */ /* 0x000fe20000000800 */
[----:B------:R-:W-:Y:S01]  /*19910*/  @!PT LDS RZ, [RZ] ;  /* 0x00000000fffff984 */ /* 0x000fe20000000800 */
[----:B------:R-:W-:Y:S01]  /*19920*/  @!P3 LDGSTS.E.BYPASS.LTC128B.128 [R243+0xf000], desc[UR4][R8.64] ;  /* 0x0f00000008f3bfae */ /* 0x000fe2000b981a04 */
[----:B------:R-:W-:Y:S02]  /*19930*/  IADD3 R135, PT, PT, R2, R135, RZ ;  /* 0x0000008702877210 */ /* 0x000fe40007ffe0ff */
[C---:B------:R-:W-:Y:S03]  /*19940*/  IADD3 R204, PT, PT, R214.reuse, R205, RZ ;  /* 0x000000cdd6cc7210 */ /* 0x040fe60007ffe0ff */
[----:B------:R-:W-:Y:S01]  /*19950*/  @P3 STS.128 [R243+0xf000], RZ ;  /* 0x00f000fff3003388 */ /* 0x000fe20000000c00 */
[----:B------:R-:W-:Y:S05]  /*19960*/  IADD3 R2, PT, PT, R214, R135, RZ ;  /* 0x00000087d6027210 */ /* 0x000fea0007ffe0ff */
        /* <DEDUP_REMOVED lines=17> */
[----:B------:R-:W1:Y:S06]  /*19a80*/  LDSM.16.M88.4 R16, [R184+UR6+0x4800] ;  /* 0x00480006b810783b */ /* 0x000e6c0008000200 */
[----:B------:R-:W3:Y:S06]  /*19a90*/  LDSM.16.M88.4 R24, [R184+UR6+0x5000] ;  /* 0x00500006b818783b */ /* 0x000eec0008000200 */
        /* <DEDUP_REMOVED lines=26> */
[----:B------:R-:W3:Y:S06]  /*19c40*/  LD.E R238, desc[UR4][R132.64+0x18c] ;  /* 0x00018c0484ee7980 */ /* 0x000eec000c101900 */
        /* <DEDUP_REMOVED lines=11> */
[----:B------:R-:W2:Y:S07]  /*19d00*/  LDSM.16.M88.4 R136, [R3+0x5800] ;  /* 0x005800000388783b */ /* 0x000eae0000000200 */
[C---:B-1----:R-:W-:Y:S08]  /*19d10*/  HMMA.16816.F32 R4, R144.reuse, R148, R4 ;  /* 0x000000949004723c */ /* 0x042ff00000001804 */
[C---:B------:R-:W-:Y:S01]  /*19d20*/  HMMA.16816.F32 R8, R144.reuse, R150, R8 ;  /* 0x000000969008723c */ /* 0x040fe20000001808 */
[----:B------:R-:W1:Y:S07]  /*19d30*/  LDSM.16.M88.4 R148, [R3+0x6000] ;  /* 0x006000000394783b */ /* 0x000e6e0000000200 */
[C---:B------:R-:W-:Y:S08]  /*19d40*/  HMMA.16816.F32 R12, R144.reuse, R152, R12 ;  /* 0x00000098900c723c */ /* 0x040ff0000000180c */
[C---:B------:R-:W-:Y:S01]  /*19d50*/  HMMA.16816.F32 R16, R144.reuse, R154, R16 ;  /* 0x0000009a9010723c */ /* 0x040fe20000001810 */
[----:B------:R-:W4:Y:S07]  /*19d60*/  LDSM.16.M88.4 R152, [R3+0x7800] ;  /* 0x007800000398783b */ /* 0x000f2e0000000200 */
        /* <DEDUP_REMOVED lines=15> */
[C---:B----4-:R-:W-:Y:S08]  /*19e60*/  HMMA.16816.F32 R60, R144.reuse, R152, R60 ;  /* 0x00000098903c723c */ /* 0x050ff0000000183c */
[----:B------:R-:W-:Y:S01]  /*19e70*/  HMMA.16816.F32 R64, R144, R154, R64 ;  /* 0x0000009a9040723c */ /* 0x000fe20000001840 */
[----:B------:R-:W4:Y:S06]  /*19e80*/  LDSM.16.M88.4 R144, [R135+0x7000] ;  /* 0x007000008790783b */ /* 0x000f2c0000000200 */
[----:B------:R-:W4:Y:S01]  /*19e90*/  LDSM.16.M88.4 R152, [R135+0x7800] ;  /* 0x007800008798783b */ /* 0x000f220000000200 */
        /* <DEDUP_REMOVED lines=12> */
[C---:B--2---:R-:W-:Y:S08]  /*19f60*/  HMMA.16816.F32 R36, R168.reuse, R136, R36 ;  /* 0x00000088a824723c */ /* 0x044ff00000001824 */
[C---:B------:R-:W-:Y:S01]  /*19f70*/  HMMA.16816.F32 R40, R168.reuse, R138, R40 ;  /* 0x0000008aa828723c */ /* 0x040fe20000001828 */
[----:B------:R-:W2:Y:S07]  /*19f80*/  LDSM.16.M88.4 R136, [R204] ;  /* 0x00000000cc88783b */ /* 0x000eae0000000200 */
[C---:B-1----:R-:W-:Y:S08]  /*19f90*/  HMMA.16816.F32 R44, R168.reuse, R148, R44 ;  /* 0x00000094a82c723c */ /* 0x042ff0000000182c */
[C---:B------:R-:W-:Y:S01]  /*19fa0*/  HMMA.16816.F32 R48, R168.reuse, R150, R48 ;  /* 0x00000096a830723c */ /* 0x040fe20000001830 */
[----:B------:R-:W1:Y:S07]  /*19fb0*/  LDSM.16.M88.4 R148, [R2+0x6800] ;  /* 0x006800000294783b */ /* 0x000e6e0000000200 */
[C---:B----4-:R-:W-:Y:S08]  /*19fc0*/  HMMA.16816.F32 R52, R168.reuse, R144, R52 ;  /* 0x00000090a834723c */ /* 0x050ff00000001834 */
[C---:B------:R-:W-:Y:S01]  /*19fd0*/  HMMA.16816.F32 R56, R168.reuse, R146, R56 ;  /* 0x00000092a838723c */ /* 0x040fe20000001838 */
[----:B------:R-:W4:Y:S07]  /*19fe0*/  LDSM.16.M88.4 R144, [R2+0x7000] ;  /* 0x007000000290783b */ /* 0x000f2e0000000200 */
[C---:B------:R-:W-:Y:S08]  /*19ff0*/  HMMA.16816.F32 R60, R168.reuse, R152, R60 ;  /* 0x00000098a83c723c */ /* 0x040ff0000000183c */
[----:B------:R-:W-:Y:S01]  /*1a000*/  HMMA.16816.F32 R64, R168, R154, R64 ;  /* 0x0000009aa840723c */ /* 0x000fe20000001840 */
[----:B------:R-:W5:Y:S06]  /*1a010*/  LDSM.16.M88.4 R152, [R2+0x7800] ;  /* 0x007800000298783b */ /* 0x000f6c0000000200 */
[----:B------:R-:W-:Y:S01]  /*1a020*/  LDSM.16.M88.4 R168, [R184+UR6+0xa000] ;  /* 0x00a00006b8a8783b */ /* 0x000fe20008000200 */
[C---:B--2---:R-:W-:Y:S08]  /*1a030*/  HMMA.16816.F32 R4, R136.reuse, R156, R4 ;  /* 0x0000009c8804723c */ /* 0x044ff00000001804 */
[C---:B------:R-:W-:Y:S01]  /*1a040*/  HMMA.16816.F32 R8, R136.reuse, R158, R8 ;  /* 0x0000009e8808723c */ /* 0x040fe20000001808 */
[----:B------:R-:W-:Y:S07]  /*1a050*/  LDSM.16.M88.4 R156, [R185+0x2000] ;  /* 0x00200000b99c783b */ /* 0x000fee0000000200 */
[C---:B------:R-:W-:Y:S08]  /*1a060*/  HMMA.16816.F32 R12, R136.reuse, R160, R12 ;  /* 0x000000a0880c723c */ /* 0x040ff0000000180c */
[C---:B------:R-:W-:Y:S01]  /*1a070*/  HMMA.16816.F32 R16, R136.reuse, R162, R16 ;  /* 0x000000a28810723c */ /* 0x040fe20000001810 */
[----:B------:R-:W2:Y:S07]  /*1a080*/  LDSM.16.M88.4 R160, [R184+UR6+0x8000] ;  /* 0x00800006b8a0783b */ /* 0x000eae0008000200 */
[C---:B------:R-:W-:Y:S08]  /*1a090*/  HMMA.16816.F32 R20, R136.reuse, R164, R20 ;  /* 0x000000a48814723c */ /* 0x040ff00000001814 */
[C---:B------:R-:W-:Y:S01]  /*1a0a0*/  HMMA.16816.F32 R24, R136.reuse, R166, R24 ;  /* 0x000000a68818723c */ /* 0x040fe20000001818 */
[----:B------:R-:W3:Y:S07]  /*1a0b0*/  LDSM.16.M88.4 R164, [R184+UR6+0x8800] ;  /* 0x00880006b8a4783b */ /* 0x000eee0008000200 */
[C---:B------:R-:W-:Y:S08]  /*1a0c0*/  HMMA.16816.F32 R28, R136.reuse, R172, R28 ;  /* 0x000000ac881c723c */ /* 0x040ff0000000181c */
[C---:B------:R-:W-:Y:S01]  /*1a0d0*/  HMMA.16816.F32 R32, R136.reuse, R174, R32 ;  /* 0x000000ae8820723c */ /* 0x040fe20000001820 */
[----:B------:R-:W-:Y:S07]  /*1a0e0*/  LDSM.16.M88.4 R172, [R184+UR6+0xa800] ;  /* 0x00a80006b8ac783b */ /* 0x000fee0008000200 */
[C---:B------:R-:W-:Y:S08]  /*1a0f0*/  HMMA.16816.F32 R36, R136.reuse, R176, R36 ;  /* 0x000000b08824723c */ /* 0x040ff00000001824 */
[C---:B------:R-:W-:Y:S01]  /*1a100*/  HMMA.16816.F32 R40, R136.reuse, R178, R40 ;  /* 0x000000b28828723c */ /* 0x040fe20000001828 */
[----:B------:R-:W-:Y:S07]  /*1a110*/  LDSM.16.M88.4 R176, [R184+UR6+0xb000] ;  /* 0x00b00006b8b0783b */ /* 0x000fee0008000200 */
[C---:B-1----:R-:W-:Y:S08]  /*1a120*/  HMMA.16816.F32 R44, R136.reuse, R148, R44 ;  /* 0x00000094882c723c */ /* 0x042ff0000000182c */
[C---:B------:R-:W-:Y:S01]  /*1a130*/  HMMA.16816.F32 R48, R136.reuse, R150, R48 ;  /* 0x000000968830723c */ /* 0x040fe20000001830 */
[----:B------:R-:W1:Y:S07]  /*1a140*/  LDSM.16.M88.4 R148, [R184+UR6+0x9000] ;  /* 0x00900006b894783b */ /* 0x000e6e0008000200 */
[C---:B----4-:R-:W-:Y:S08]  /*1a150*/  HMMA.16816.F32 R52, R136.reuse, R144, R52 ;  /* 0x000000908834723c */ /* 0x050ff00000001834 */
[C---:B------:R-:W-:Y:S01]  /*1a160*/  HMMA.16816.F32 R56, R136.reuse, R146, R56 ;  /* 0x000000928838723c */ /* 0x040fe20000001838 */
[----:B------:R-:W4:Y:S06]  /*1a170*/  LDSM.16.M88.4 R144, [R184+UR6+0x9800] ;  /* 0x00980006b890783b */ /* 0x000f2c0008000200 */
[----:B------:R-:W-:Y:S01]  /*1a180*/  LDSM.16.M88.4 R184, [R135+0x9000] ;  /* 0x0090000087b8783b */ /* 0x000fe20000000200 */
[C---:B-----5:R-:W-:Y:S08]  /*1a190*/  HMMA.16816.F32 R60, R136.reuse, R152, R60 ;  /* 0x00000098883c723c */ /* 0x060ff0000000183c */
[----:B------:R-:W-:Y:S01]  /*1a1a0*/  HMMA.16816.F32 R64, R136, R154, R64 ;  /* 0x0000009a8840723c */ /* 0x000fe20000001840 */
[----:B------:R-:W-:Y:S06]  /*1a1b0*/  LDSM.16.M88.4 R136, [R134+0x2000] ;  /* 0x002000008688783b */ /* 0x000fec0000000200 */
[----:B------:R-:W5:Y:S01]  /*1a1c0*/  LDSM.16.M88.4 R152, [R3+0x8000] ;  /* 0x008000000398783b */ /* 0x000f620000000200 */
[C---:B--2---:R-:W-:Y:S08]  /*1a1d0*/  HMMA.16816.F32 R4, R156.reuse, R160, R4 ;  /* 0x000000a09c04723c */ /* 0x044ff00000001804 */
[C---:B------:R-:W-:Y:S01]  /*1a1e0*/  HMMA.16816.F32 R8, R156.reuse, R162, R8 ;  /* 0x000000a29c08723c */ /* 0x040fe20000001808 */
[----:B------:R-:W2:Y:S07]  /*1a1f0*/  LDSM.16.M88.4 R160, [R3+0x8800] ;  /* 0x0088000003a0783b */ /* 0x000eae0000000200 */
[C---:B---3--:R-:W-:Y:S08]  /*1a200*/  HMMA.16816.F32 R12, R156.reuse, R164, R12 ;  /* 0x000000a49c0c723c */ /* 0x048ff0000000180c */
[C---:B------:R-:W-:Y:S01]  /*1a210*/  HMMA.16816.F32 R16, R156.reuse, R166, R16 ;  /* 0x000000a69c10723c */ /* 0x040fe20000001810 */
[----:B------:R-:W-:Y:S07]  /*1a220*/  LDSM.16.M88.4 R164, [R3+0xa800] ;  /* 0x00a8000003a4783b */ /* 0x000fee0000000200 */
[C---:B-1----:R-:W-:Y:S08]  /*1a230*/  HMMA.16816.F32 R20, R156.reuse, R148, R20 ;  /* 0x000000949c14723c */ /* 0x042ff00000001814 */
[C---:B------:R-:W-:Y:S01]  /*1a240*/  HMMA.16816.F32 R24, R156.reuse, R150, R24 ;  /* 0x000000969c18723c */ /* 0x040fe20000001818 */
[----:B------:R-:W-:Y:S07]  /*1a250*/  LDSM.16.M88.4 R148, [R3+0x9800] ;  /* 0x009800000394783b */ /* 0x000fee0000000200 */
[C---:B----4-:R-:W-:Y:S08]  /*1a260*/  HMMA.16816.F32 R28, R156.reuse, R144, R28 ;  /* 0x000000909c1c723c */ /* 0x050ff0000000181c */
        /* <DEDUP_REMOVED lines=19> */
[C---:B--2---:R-:W-:Y:S08]  /*1a3a0*/  HMMA.16816.F32 R12, R136.reuse, R160, R12 ;  /* 0x000000a0880c723c */ /* 0x044ff0000000180c */
[C---:B------:R-:W-:Y:S01]  /*1a3b0*/  HMMA.16816.F32 R16, R136.reuse, R162, R16 ;  /* 0x000000a28810723c */ /* 0x040fe20000001810 */
[----:B------:R-:W2:Y:S07]  /*1a3c0*/  LDSM.16.M88.4 R160, [R135+0xb800] ;  /* 0x00b8000087a0783b */ /* 0x000eae0000000200 */
        /* <DEDUP_REMOVED lines=12> */
[----:B------:R-:W1:Y:S07]  /*1a490*/  LDSM.16.M88.4 R136, [R2+0x8800] ;  /* 0x008800000288783b */ /* 0x000e6e0000000200 */
        /* <DEDUP_REMOVED lines=18> */
[C---:B-1----:R-:W-:Y:S03]  /*1a5c0*/  HMMA.16816.F32 R12, R204.reuse, R136, R12 ;  /* 0x00000088cc0c723c */ /* 0x042fe6000000180c */
        /* <DEDUP_REMOVED lines=227> */
.L_x_2121:
[----:B------:R-:W-:Y:S05]  /*1b400*/  BSYNC.RECONVERGENT B0 ;  /* 0x0000000000007941 */ /* 0x000fea0003800200 */
.L_x_2120:
        /* <DEDUP_REMOVED lines=57> */
[----:B----4-:R-:W-:Y:S03]  /*1b7a0*/  IADD3 R12, P0, PT, R6, R3, RZ ;  /* 0x00000003060c7210 */ /* 0x010fe60007f1e0ff */
        /* <DEDUP_REMOVED lines=38> */
.L_x_2119:
[----:B------:R-:W-:Y:S05]  /*1ba10*/  BSYNC.RECONVERGENT B1 ;  /* 0x0000000000017941 */ /* 0x000fea0003800200 */
.L_x_2118:
[----:B------:R-:W4:Y:S01]  /*1ba20*/  LD.E R135, desc[UR4][R132.64+0xdc] ;  /* 0x0000dc0484877980 */ /* 0x000f22000c101900 */
[----:B------:R-:W-:Y:S02]  /*1ba30*/  FMNMX3.FTZ R3, R141, R144, R151, !PT ;  /* 0x000000908d037276 */ /* 0x000fe40007810097 */
[----:B-12---:R-:W-:Y:S02]  /*1ba40*/  FMNMX3.FTZ R5, R0, R149, R147, !PT ;  /* 0x0000009500057276 */ /* 0x006fe40007810093 */
        /* <DEDUP_REMOVED lines=34> */
[----:B------:R-:W2:Y:S01]  /*1bc70*/  SHFL.BFLY PT, R2, R5, 0x2, 0x1f ;  /* 0x0c401f0005027f89 */ /* 0x000ea200000e0000 */
[----:B------:R-:W-:Y:S07]  /*1bc80*/  IADD3 R8, PT, PT, R145, 0xc000, RZ ;  /* 0x0000c00091087810 */ /* 0x000fee0007ffe0ff */
[----:B------:R-:W-:Y:S08]  /*1bc90*/  LDSM.16.MT88.4 R12, [R145+0xc000] ;  /* 0x00c00000910c783b */ /* 0x000ff00000004200 */
[----:B---3--:R-:W-:Y:S01]  /*1bca0*/  LDSM.16.MT88.4 R44, [R145+0x10000] ;  /* 0x01000000912c783b */ /* 0x008fe20000004200 */
[----:B-1----:R-:W-:Y:S02]  /*1bcb0*/  FMNMX.FTZ R7, R4, R3, !PT ;  /* 0x0000000304077209 */ /* 0x002fe40007810000 */
[----:B--2---:R-:W-:Y:S05]  /*1bcc0*/  FMNMX.FTZ R6, R5, R2, !PT ;  /* 0x0000000205067209 */ /* 0x004fea0007810000 */
        /* <DEDUP_REMOVED lines=12> */
[C---:B----4-:R-:W-:Y:S01]  /*1bd90*/  FMUL.FTZ R160, R135.reuse, R134 ;  /* 0x0000008687a07220 */ /* 0x050fe20000410000 */
[C---:B------:R-:W-:Y:S01]  /*1bda0*/  FMUL.FTZ R158, R135.reuse, R3 ;  /* 0x00000003879e7220 */ /* 0x040fe20000410000 */
[C---:B------:R-:W-:Y:S01]  /*1bdb0*/  FMUL.FTZ R0, R135.reuse, R2 ;  /* 0x0000000287007220 */ /* 0x040fe20000410000 */
[----:B------:R-:W-:Y:S02]  /*1bdc0*/  FMUL.FTZ R2, R135, R4 ;  /* 0x0000000487027220 */ /* 0x000fe40000410000 */
[----:B------:R-:W-:Y:S02]  /*1bdd0*/  FSEL R160, R160, RZ, P1 ;  /* 0x000000ffa0a07208 */ /* 0x000fe40000800000 */
[----:B------:R-:W-:Y:S01]  /*1bde0*/  FSEL R158, R158, RZ, P0 ;  /* 0x000000ff9e9e7208 */ /* 0x000fe20000000000 */
[----:B------:R-:W1:Y:S01]  /*1bdf0*/  MUFU.EX2 R0, R0 ;  /* 0x0000000000007308 */ /* 0x000e620000000800 */
[----:B------:R-:W-:Y:S01]  /*1be00*/  ISETP.GT.AND P0, PT, R232, R217, PT ;  /* 0x000000d9e800720c */ /* 0x000fe20003f04270 */
[--C-:B------:R-:W-:Y:S01]  /*1be10*/  FFMA.FTZ R155, R144, R135, -R160.reuse ;  /* 0x00000087909b7223 */ /* 0x100fe200000108a0 */
[----:B------:R-:W-:Y:S01]  /*1be20*/  IADD3 R144, PT, PT, R214, R145, RZ ;  /* 0x00000091d6907210 */ /* 0x000fe20007ffe0ff */
[-C--:B------:R-:W-:Y:S01]  /*1be30*/  FFMA.FTZ R150, R151, R135.reuse, -R160 ;  /* 0x0000008797967223 */ /* 0x080fe200000108a0 */
[-CC-:B------:R-:W-:Y:S01]  /*1be40*/  FFMA.FTZ R153, R149, R135.reuse, -R158.reuse ;  /* 0x0000008795997223 */ /* 0x180fe2000001089e */
[-C--:B------:R-:W-:Y:S01]  /*1be50*/  FFMA.FTZ R151, R147, R135.reuse, -R158 ;  /* 0x0000008793977223 */ /* 0x080fe2000001089e */
[-C--:B------:R-:W-:Y:S01]  /*1be60*/  FFMA.FTZ R149, R202, R135.reuse, -R160 ;  /* 0x00000087ca957223 */ /* 0x080fe200000108a0 */
[-CC-:B------:R-:W-:Y:S01]  /*1be70*/  FFMA.FTZ R147, R148, R135.reuse, -R158.reuse ;  /* 0x0000008794937223 */ /* 0x180fe2000001089e */
[-C--:B------:R-:W-:Y:S01]  /*1be80*/  FFMA.FTZ R146, R146, R135.reuse, -R158 ;  /* 0x0000008792927223 */ /* 0x080fe2000001089e */
[--C-:B------:R-:W-:Y:S01]  /*1be90*/  FFMA.FTZ R200, R200, R135, -R160.reuse ;  /* 0x00000087c8c87223 */ /* 0x100fe200000108a0 */
[----:B------:R-:W2:Y:S01]  /*1bea0*/  LDSM.16.MT88.4 R20, [R144+0xc000] ;  /* 0x00c000009014783b */ /* 0x000ea20000004200 */
[----:B------:R-:W3:Y:S01]  /*1beb0*/  MUFU.EX2 R2, R2 ;  /* 0x0000000200027308 */ /* 0x000ee20000000800 */
[----:B------:R-:W-:Y:S01]  /*1bec0*/  IADD3 R214, PT, PT, R214, R141, RZ ;  /* 0x0000008dd6d67210 */ /* 0x000fe20007ffe0ff */
[C---:B-1----:R-:W-:Y:S01]  /*1bed0*/  FMUL.FTZ R6, R0.reuse, R130 ;  /* 0x0000008200067220 */ /* 0x042fe20000410000 */
[C---:B------:R-:W-:Y:S07]  /*1bee0*/  FMUL.FTZ R7, R0.reuse, R131 ;  /* 0x0000008300077220 */ /* 0x040fee0000410000 */
[----:B------:R-:W-:Y:S01]  /*1bef0*/  MUFU.EX2 R155, R155 ;  /* 0x0000009b009b7308 */ /* 0x000fe20000000800 */
[C---:B------:R-:W-:Y:S01]  /*1bf00*/  FMUL.FTZ R10, R0.reuse, R126 ;  /* 0x0000007e000a7220 */ /* 0x040fe20000410000 */
[C---:B------:R-:W-:Y:S01]  /*1bf10*/  FMUL.FTZ R11, R0.reuse, R127 ;  /* 0x0000007f000b7220 */ /* 0x040fe20000410000 */
[----:B------:R-:W1:Y:S07]  /*1bf20*/  LDSM.16.MT88.4 R36, [R214] ;  /* 0x00000000d624783b */ /* 0x000e6e0000004200 */
[----:B------:R-:W4:Y:S01]  /*1bf30*/  MUFU.EX2 R150, R150 ;  /* 0x0000009600967308 */ /* 0x000f220000000800 */
[C---:B------:R-:W-:Y:S01]  /*1bf40*/  FMUL.FTZ R18, R0.reuse, R118 ;  /* 0x0000007600127220 */ /* 0x040fe20000410000 */
[C---:B------:R-:W-:Y:S01]  /*1bf50*/  FMUL.FTZ R19, R0.reuse, R119 ;  /* 0x0000007700137220 */ /* 0x040fe20000410000 */
[C---:B------:R-:W-:Y:S07]  /*1bf60*/  FMUL.FTZ R26, R0.reuse, R110 ;  /* 0x0000006e001a7220 */ /* 0x040fee0000410000 */
[----:B------:R-:W-:Y:S01]  /*1bf70*/  MUFU.EX2 R153, R153 ;  /* 0x0000009900997308 */ /* 0x000fe20000000800 */
[----:B------:R-:W-:Y:S01]  /*1bf80*/  FMUL.FTZ R27, R0, R111 ;  /* 0x0000006f001b7220 */ /* 0x000fe20000410000 */
[C---:B---3--:R-:W-:Y:S01]  /*1bf90*/  FMUL.FTZ R4, R2.reuse, R128 ;  /* 0x0000008002047220 */ /* 0x048fe20000410000 */
[C---:B------:R-:W-:Y:S07]  /*1bfa0*/  FMUL.FTZ R5, R2.reuse, R129 ;  /* 0x0000008102057220 */ /* 0x040fee0000410000 */
[----:B------:R-:W3:Y:S01]  /*1bfb0*/  MUFU.EX2 R151, R151 ;  /* 0x0000009700977308 */ /* 0x000ee20000000800 */
[C---:B------:R-:W-:Y:S01]  /*1bfc0*/  FMUL.FTZ R8, R2.reuse, R124 ;  /* 0x0000007c02087220 */ /* 0x040fe20000410000 */
[C---:B------:R-:W-:Y:S01]  /*1bfd0*/  FMUL.FTZ R9, R2.reuse, R125 ;  /* 0x0000007d02097220 */ /* 0x040fe20000410000 */
[C---:B------:R-:W-:Y:S07]  /*1bfe0*/  FMUL.FTZ R16, R2.reuse, R116 ;  /* 0x0000007402107220 */ /* 0x040fee0000410000 */
[----:B------:R-:W-:Y:S01]  /*1bff0*/  MUFU.EX2 R149, R149 ;  /* 0x0000009500957308 */ /* 0x000fe20000000800 */
[----:B------:R-:W-:Y:S01]  /*1c000*/  FMUL.FTZ R17, R2, R117 ;  /* 0x0000007502117220 */ /* 0x000fe20000410000 */
[----:B----4-:R-:W-:Y:S01]  /*1c010*/  F2FP.F16.F32.PACK_AB R128, R150, R155 ;  /* 0x0000009b9680723e */ /* 0x010fe200000000ff */
[----:B------:R-:W4:Y:S07]  /*1c020*/  LDSM.16.MT88.4 R56, [R144+0x10000] ;  /* 0x010000009038783b */ /* 0x000f2e0000004200 */
[----:B------:R-:W5:Y:S01]  /*1c030*/  MUFU.EX2 R148, R200 ;  /* 0x000000c800947308 */ /* 0x000f620000000800 */
[----:B------:R-:W-:Y:S01]  /*1c040*/  FMUL.FTZ R25, R2, R109 ;  /* 0x0000006d02197220 */ /* 0x000fe20000410000 */
[C---:B------:R-:W-:Y:S01]  /*1c050*/  FMUL.FTZ R34, R0.reuse, R102 ;  /* 0x0000006600227220 */ /* 0x040fe20000410000 */
[----:B------:R-:W-:Y:S07]  /*1c060*/  FMUL.FTZ R35, R0, R103 ;  /* 0x0000006700237220 */ /* 0x000fee0000410000 */
[----:B------:R-:W-:Y:S01]  /*1c070*/  MUFU.EX2 R147, R147 ;  /* 0x0000009300937308 */ /* 0x000fe20000000800 */
[C---:B------:R-:W-:Y:S01]  /*1c080*/  FMUL.FTZ R32, R2.reuse, R100 ;  /* 0x0000006402207220 */ /* 0x040fe20000410000 */
[----:B---3--:R-:W-:Y:S01]  /*1c090*/  F2FP.F16.F32.PACK_AB R129, R151, R153 ;  /* 0x000000999781723e */ /* 0x008fe200000000ff */
[----:B------:R-:W-:Y:S07]  /*1c0a0*/  LDSM.16.MT88.4 R124, [R145+0xf800] ;  /* 0x00f80000917c783b */ /* 0x000fee0000004200 */
[----:B------:R-:W3:Y:S01]  /*1c0b0*/  MUFU.EX2 R146, R146 ;  /* 0x0000009200927308 */ /* 0x000ee20000000800 */
[----:B------:R-:W-:Y:S01]  /*1c0c0*/  FMUL.FTZ R33, R2, R101 ;  /* 0x0000006502217220 */ /* 0x000fe20000410000 */
[C---:B------:R-:W-:Y:S01]  /*1c0d0*/  FMUL.FTZ R42, R0.reuse, R94 ;  /* 0x0000005e002a7220 */ /* 0x040fe20000410000 */
[----:B------:R-:W-:Y:S01]  /*1c0e0*/  FMUL.FTZ R43, R0, R95 ;  /* 0x0000005f002b7220 */ /* 0x000fe20000410000 */
[C---:B------:R-:W-:Y:S01]  /*1c0f0*/  FMUL.FTZ R40, R2.reuse, R92 ;  /* 0x0000005c02287220 */ /* 0x040fe20000410000 */
[----:B------:R-:W-:Y:S01]  /*1c100*/  FMUL.FTZ R41, R2, R93 ;  /* 0x0000005d02297220 */ /* 0x000fe20000410000 */
[----:B-----5:R-:W-:Y:S01]  /*1c110*/  F2FP.F16.F32.PACK_AB R130, R148, R149 ;  /* 0x000000959482723e */ /* 0x020fe200000000ff */
[----:B------:R-:W-:Y:S01]  /*1c120*/  LDSM.16.MT88.4 R92, [R214+0x800] ;  /* 0x00080000d65c783b */ /* 0x000fe20000004200 */
[C---:B------:R-:W-:Y:S01]  /*1c130*/  FMUL.FTZ R54, R0.reuse, R82 ;  /* 0x0000005200367220 */ /* 0x040fe20000410000 */
[----:B------:R-:W-:Y:S01]  /*1c140*/  FMUL.FTZ R55, R0, R83 ;  /* 0x0000005300377220 */ /* 0x000fe20000410000 */
[C---:B------:R-:W-:Y:S01]  /*1c150*/  FMUL.FTZ R52, R2.reuse, R80 ;  /* 0x0000005002347220 */ /* 0x040fe20000410000 */
[----:B------:R-:W-:Y:S01]  /*1c160*/  FMUL.FTZ R53, R2, R81 ;  /* 0x0000005102357220 */ /* 0x000fe20000410000 */
[C---:B------:R-:W-:Y:S01]  /*1c170*/  FMUL.FTZ R50, R0.reuse, R86 ;  /* 0x0000005600327220 */ /* 0x040fe20000410000 */
[----:B------:R-:W-:Y:S01]  /*1c180*/  FMUL.FTZ R51, R0, R87 ;  /* 0x0000005700337220 */ /* 0x000fe20000410000 */
[----:B---3--:R-:W-:Y:S01]  /*1c190*/  F2FP.F16.F32.PACK_AB R131, R146, R147 ;  /* 0x000000939283723e */ /* 0x008fe200000000ff */
[----:B------:R-:W3:Y:S01]  /*1c1a0*/  LDSM.16.MT88.4 R80, [R214+0x4000] ;  /* 0x00400000d650783b */ /* 0x000ee20000004200 */
[C---:B------:R-:W-:Y:S01]  /*1c1b0*/  FMUL.FTZ R48, R2.reuse, R84 ;  /* 0x0000005402307220 */ /* 0x040fe20000410000 */
[----:B------:R-:W-:Y:S01]  /*1c1c0*/  FMUL.FTZ R49, R2, R85 ;  /* 0x0000005502317220 */ /* 0x000fe20000410000 */
[C---:B------:R-:W-:Y:S01]  /*1c1d0*/  FMUL.FTZ R66, R0.reuse, R70 ;  /* 0x0000004600427220 */ /* 0x040fe20000410000 */
[----:B------:R-:W-:Y:S01]  /*1c1e0*/  FMUL.FTZ R67, R0, R71 ;  /* 0x0000004700437220 */ /* 0x000fe20000410000 */
[C---:B------:R-:W-:Y:S01]  /*1c1f0*/  FMUL.FTZ R64, R2.reuse, R68 ;  /* 0x0000004402407220 */ /* 0x040fe20000410000 */
[C---:B------:R-:W-:Y:S02]  /*1c200*/  HMMA.16816.F32 R4, R128.reuse, R12, R4 ;  /* 0x0000000c8004723c */ /* 0x040fe40000001804 */
[----:B------:R-:W-:Y:S03]  /*1c210*/  LDSM.16.MT88.4 R84, [R144+0xc800] ;  /* 0x00c800009054783b */ /* 0x000fe60000004200 */
[C---:B------:R-:W-:Y:S01]  /*1c220*/  FMUL.FTZ R65, R2.reuse, R69 ;  /* 0x0000004502417220 */ /* 0x040fe20000410000 */
[C---:B------:R-:W-:Y:S01]  /*1c230*/  FMUL.FTZ R12, R2.reuse, R120 ;  /* 0x00000078020c7220 */ /* 0x040fe20000410000 */
[----:B------:R-:W-:Y:S01]  /*1c240*/  FMUL.FTZ R13, R2, R121 ;  /* 0x00000079020d7220 */ /* 0x000fe20000410000 */
[C---:B------:R-:W-:Y:S02]  /*1c250*/  HMMA.16816.F32 R8, R128.reuse, R14, R8 ;  /* 0x0000000e8008723c */ /* 0x040fe40000001808 */
[----:B------:R-:W-:Y:S01]  /*1c260*/  LDSM.16.MT88.4 R100, [R144+0x10800] ;  /* 0x010800009064783b */ /* 0x000fe20000004200 */
[C---:B------:R-:W-:Y:S01]  /*1c270*/  FMUL.FTZ R14, R0.reuse, R122 ;  /* 0x0000007a000e7220 */ /* 0x040fe20000410000 */
[----:B------:R-:W-:Y:S01]  /*1c280*/  FMUL.FTZ R15, R0, R123 ;  /* 0x0000007b000f7220 */ /* 0x000fe20000410000 */
[----:B------:R-:W-:Y:S01]  /*1c290*/  FMUL.FTZ R24, R2, R108 ;  /* 0x0000006c02187220 */ /* 0x000fe20000410000 */
[-CC-:B------:R-:W-:Y:S01]  /*1c2a0*/  FFMA.FTZ R108, R174, R135.reuse, -R160.reuse ;  /* 0x00000087ae6c7223 */ /* 0x180fe200000108a0 */
[-C--:B------:R-:W-:Y:S01]  /*1c2b0*/  FFMA.FTZ R207, R176, R135.reuse, -R160 ;  /* 0x00000087b0cf7223 */ /* 0x080fe200000108a0 */
[-CC-:B------:R-:W-:Y:S01]  /*1c2c0*/  FFMA.FTZ R174, R172, R135.reuse, -R158.reuse ;  /* 0x00000087acae7223 */ /* 0x180fe2000001089e */
[--C-:B------:R-:W-:Y:S01]  /*1c2d0*/  FFMA.FTZ R178, R178, R135, -R158.reuse ;  /* 0x00000087b2b27223 */ /* 0x100fe2000001089e */
[----:B------:R-:W-:Y:S01]  /*1c2e0*/  LDSM.16.MT88.4 R116, [R144+0xf800] ;  /* 0x00f800009074783b */ /* 0x000fe20000004200 */
[C---:B--2---:R-:W-:Y:S01]  /*1c2f0*/  HMMA.16816.F32 R12, R128.reuse, R20, R12 ;  /* 0x00000014800c723c */ /* 0x044fe2000000180c */
[----:B------:R2:W-:Y:S02]  /*1c300*/  MUFU.EX2 R172, R108 ;  /* 0x0000006c00ac7308 */ /* 0x0005e40000000800 */
[C---:B------:R-:W-:Y:S01]  /*1c310*/  FMUL.FTZ R20, R2.reuse, R112 ;  /* 0x0000007002147220 */ /* 0x040fe20000410000 */
[----:B------:R-:W-:Y:S07]  /*1c320*/  FMUL.FTZ R21, R2, R113 ;  /* 0x0000007102157220 */ /* 0x000fee0000410000 */
        /* <DEDUP_REMOVED lines=9> */
[-CC-:B--2---:R-:W-:Y:S01]  /*1c3c0*/  FFMA.FTZ R108, R199, R135.reuse, -R158.reuse ;  /* 0x00000087c76c7223 */ /* 0x184fe2000001089e */
[-CC-:B------:R-:W-:Y:S07]  /*1c3d0*/  FFMA.FTZ R112, R194, R135.reuse, -R158.reuse ;  /* 0x00000087c2707223 */ /* 0x180fee000001089e */
[----:B------:R-:W-:Y:S01]  /*1c3e0*/  MUFU.EX2 R207, R207 ;  /* 0x000000cf00cf7308 */ /* 0x000fe20000000800 */
[----:B------:R-:W-:Y:S01]  /*1c3f0*/  FFMA.FTZ R115, R186, R135, -R158 ;  /* 0x00000087ba737223 */ /* 0x000fe2000001089e */
[C---:B------:R-:W-:Y:S08]  /*1c400*/  HMMA.16816.F32 R20, R128.reuse, R28, R20 ;  /* 0x0000001c8014723c */ /* 0x040ff00000001814 */
[----:B------:R2:W-:Y:S01]  /*1c410*/  MUFU.EX2 R201, R108 ;  /* 0x0000006c00c97308 */ /* 0x0005e20000000800 */
[C---:B------:R-:W-:Y:S01]  /*1c420*/  FMUL.FTZ R28, R2.reuse, R104 ;  /* 0x00000068021c7220 */ /* 0x040fe20000410000 */
[----:B------:R-:W-:Y:S01]  /*1c430*/  FMUL.FTZ R29, R2, R105 ;  /* 0x00000069021d7220 */ /* 0x000fe20000410000 */
[-CC-:B------:R-:W-:Y:S07]  /*1c440*/  FFMA.FTZ R105, R196, R135.reuse, -R160.reuse ;  /* 0x00000087c4697223 */ /* 0x180fee00000108a0 */
[----:B------:R-:W-:Y:S01]  /*1c450*/  MUFU.EX2 R114, R114 ;  /* 0x0000007200727308 */ /* 0x000fe20000000800 */
[--C-:B------:R-:W-:Y:S01]  /*1c460*/  FFMA.FTZ R104, R192, R135, -R160.reuse ;  /* 0x00000087c0687223 */ /* 0x100fe200000108a0 */
[C---:B------:R-:W-:Y:S08]  /*1c470*/  HMMA.16816.F32 R24, R128.reuse, R30, R24 ;  /* 0x0000001e8018723c */ /* 0x040ff00000001818 */
[----:B------:R-:W5:Y:S01]  /*1c480*/  MUFU.EX2 R112, R112 ;  /* 0x0000007000707308 */ /* 0x000f620000000800 */
[C---:B------:R-:W-:Y:S01]  /*1c490*/  FMUL.FTZ R30, R0.reuse, R106 ;  /* 0x0000006a001e7220 */ /* 0x040fe20000410000 */
[----:B------:R-:W-:Y:S01]  /*1c4a0*/  FMUL.FTZ R31, R0, R107 ;  /* 0x0000006b001f7220 */ /* 0x000fe20000410000 */
[-C--:B------:R-:W-:Y:S01]  /*1c4b0*/  FFMA.FTZ R107, R190, R135.reuse, -R160 ;  /* 0x00000087be6b7223 */ /* 0x080fe200000108a0 */
[-CC-:B------:R-:W-:Y:S06]  /*1c4c0*/  FFMA.FTZ R190, R183, R135.reuse, -R158.reuse ;  /* 0x00000087b7be7223 */ /* 0x180fec000001089e */
[----:B------:R-:W4:Y:S01]  /*1c4d0*/  MUFU.EX2 R105, R105 ;  /* 0x0000006900697308 */ /* 0x000f220000000800 */
[----:B--2---:R-:W-:Y:S01]  /*1c4e0*/  LDSM.16.MT88.4 R108, [R141+0x3800] ;  /* 0x003800008d6c783b */ /* 0x004fe20000004200 */
[-C--:B------:R-:W-:Y:S01]  /*1c4f0*/  FFMA.FTZ R106, R188, R135.reuse, -R158 ;  /* 0x00000087bc6a7223 */ /* 0x080fe2000001089e */
[--C-:B------:R-:W-:Y:S01]  /*1c500*/  FFMA.FTZ R193, R193, R135, -R160.reuse ;  /* 0x00000087c1c17223 */ /* 0x100fe200000108a0 */
[C---:B-1----:R-:W-:Y:S06]  /*1c510*/  HMMA.16816.F32 R28, R128.reuse, R36, R28 ;  /* 0x00000024801c723c */ /* 0x042fec000000181c */
[----:B------:R-:W-:Y:S01]  /*1c520*/  MUFU.EX2 R107, R107 ;  /* 0x0000006b006b7308 */ /* 0x000fe20000000800 */
[C---:B------:R-:W-:Y:S01]  /*1c530*/  FMUL.FTZ R36, R2.reuse, R96 ;  /* 0x0000006002247220 */ /* 0x040fe20000410000 */
[----:B------:R-:W-:Y:S01]  /*1c540*/  FMUL.FTZ R37, R2, R97 ;  /* 0x0000006102257220 */ /* 0x000fe20000410000 */
[----:B-----5:R-:W-:Y:S07]  /*1c550*/  F2FP.F16.F32.PACK_AB R69, R113, R112 ;  /* 0x000000707145723e */ /* 0x020fee00000000ff */
[----:B------:R-:W1:Y:S01]  /*1c560*/  MUFU.EX2 R104, R104 ;  /* 0x0000006800687308 */ /* 0x000e620000000800 */
[----:B------:R-:W-:Y:S01]  /*1c570*/  FFMA.FTZ R164, R164, R135, -R160 ;  /* 0x00000087a4a47223 */ /* 0x000fe200000108a0 */
[C---:B------:R-:W-:Y:S08]  /*1c580*/  HMMA.16816.F32 R32, R128.reuse, R38, R32 ;  /* 0x000000268020723c */ /* 0x040ff00000001820 */
[----:B------:R-:W-:Y:S01]  /*1c590*/  MUFU.EX2 R106, R106 ;  /* 0x0000006a006a7308 */ /* 0x000fe20000000800 */
[C---:B------:R-:W-:Y:S01]  /*1c5a0*/  FMUL.FTZ R38, R0.reuse, R98 ;  /* 0x0000006200267220 */ /* 0x040fe20000410000 */
[----:B------:R-:W-:Y:S01]  /*1c5b0*/  FMUL.FTZ R39, R0, R99 ;  /* 0x0000006300277220 */ /* 0x000fe20000410000 */
[----:B----4-:R-:W-:Y:S01]  /*1c5c0*/  F2FP.F16.F32.PACK_AB R68, R105, R114 ;  /* 0x000000726944723e */ /* 0x010fe200000000ff */
[----:B------:R-:W-:Y:S06]  /*1c5d0*/  LDSM.16.MT88.4 R96, [R145+0x10800] ;  /* 0x010800009160783b */ /* 0x000fec0000004200 */
[----:B------:R-:W2:Y:S01]  /*1c5e0*/  MUFU.EX2 R115, R115 ;  /* 0x0000007300737308 */ /* 0x000ea20000000800 */
[-C--:B------:R-:W-:Y:S01]  /*1c5f0*/  FFMA.FTZ R197, R197, R135.reuse, -R158 ;  /* 0x00000087c5c57223 */ /* 0x080fe2000001089e */
[-C--:B------:R-:W-:Y:S01]  /*1c600*/  FFMA.FTZ R205, R180, R135.reuse, -R160 ;  /* 0x00000087b4cd7223 */ /* 0x080fe200000108a0 */
[--C-:B------:R-:W-:Y:S01]  /*1c610*/  FFMA.FTZ R215, R170, R135, -R158.reuse ;  /* 0x00000087aad77223 */ /* 0x100fe2000001089e */
[C---:B------:R-:W-:Y:S06]  /*1c620*/  HMMA.16816.F32 R36, R128.reuse, R44, R36 ;  /* 0x0000002c8024723c */ /* 0x040fec0000001824 */
[----:B------:R-:W-:Y:S01]  /*1c630*/  MUFU.EX2 R193, R193 ;  /* 0x000000c100c17308 */ /* 0x000fe20000000800 */
[C---:B------:R-:W-:Y:S01]  /*1c640*/  FMUL.FTZ R44, R2.reuse, R88 ;  /* 0x00000058022c7220 */ /* 0x040fe20000410000 */
[----:B------:R-:W-:Y:S01]  /*1c650*/  FMUL.FTZ R45, R2, R89 ;  /* 0x00000059022d7220 */ /* 0x000fe20000410000 */
[----:B-1----:R-:W-:Y:S07]  /*1c660*/  F2FP.F16.F32.PACK_AB R70, R104, R107 ;  /* 0x0000006b6846723e */ /* 0x002fee00000000ff */
[----:B------:R-:W1:Y:S01]  /*1c670*/  MUFU.EX2 R164, R164 ;  /* 0x000000a400a47308 */ /* 0x000e620000000800 */
        /* <DEDUP_REMOVED lines=8> */
[-CC-:B------:R-:W-:Y:S01]  /*1c700*/  FFMA.FTZ R182, R182, R135.reuse, -R160.reuse ;  /* 0x00000087b6b67223 */ /* 0x180fe200000108a0 */
[-CC-:B------:R-:W-:Y:S01]  /*1c710*/  FFMA.FTZ R247, R247, R135.reuse, -R160.reuse ;  /* 0x00000087f7f77223 */ /* 0x180fe200000108a0 */
[--C-:B------:R-:W-:Y:S01]  /*1c720*/  FFMA.FTZ R178, R249, R135, -R160.reuse ;  /* 0x00000087f9b27223 */ /* 0x100fe200000108a0 */
[C---:B------:R-:W-:Y:S06]  /*1c730*/  HMMA.16816.F32 R44, R128.reuse, R56, R44 ;  /* 0x00000038802c723c */ /* 0x040fec000000182c */
[----:B------:R2:W-:Y:S01]  /*1c740*/  MUFU.EX2 R170, R182 ;  /* 0x000000b600aa7308 */ /* 0x0005e20000000800 */
        /* <DEDUP_REMOVED lines=10> */
[----:B------:R-:W4:Y:S01]  /*1c7f0*/  LDSM.16.MT88.4 R76, [R145+0xc800] ;  /* 0x00c80000914c783b */ /* 0x000f220000004200 */
[----:B--2---:R-:W-:Y:S01]  /*1c800*/  FFMA.FTZ R182, R245, R135, -R158 ;  /* 0x00000087f5b67223 */ /* 0x004fe2000001089e */
        /* <DEDUP_REMOVED lines=12> */
[----:B------:R-:W2:Y:S01]  /*1c8d0*/  LDSM.16.MT88.4 R72, [R141+0x4800] ;  /* 0x004800008d48783b */ /* 0x000ea20000004200 */
[-CC-:B------:R-:W-:Y:S01]  /*1c8e0*/  FFMA.FTZ R188, R181, R135.reuse, -R160.reuse ;  /* 0x00000087b5bc7223 */ /* 0x180fe200000108a0 */
[-C--:B------:R-:W-:Y:S07]  /*1c8f0*/  FFMA.FTZ R175, R175, R135.reuse, -R160 ;  /* 0x00000087afaf7223 */ /* 0x080fee00000108a0 */
[----:B------:R-:W-:Y:S01]  /*1c900*/  MUFU.EX2 R199, R203 ;  /* 0x000000cb00c77308 */ /* 0x000fe20000000800 */
[-CC-:B------:R-:W-:Y:S01]  /*1c910*/  FFMA.FTZ R177, R177, R135.reuse, -R158.reuse ;  /* 0x00000087b1b17223 */ /* 0x180fe2000001089e */
[C---:B---3--:R-:W-:Y:S08]  /*1c920*/  HMMA.16816.F32 R60, R128.reuse, R80, R60 ;  /* 0x00000050803c723c */ /* 0x048ff0000000183c */
[----:B------:R-:W-:Y:S01]  /*1c930*/  MUFU.EX2 R184, R184 ;  /* 0x000000b800b87308 */ /* 0x000fe20000000800 */
[-C--:B------:R-:W-:Y:S01]  /*1c940*/  FFMA.FTZ R192, R179, R135.reuse, -R158 ;  /* 0x00000087b3c07223 */ /* 0x080fe2000001089e */
[-CC-:B------:R-:W-:Y:S01]  /*1c950*/  FFMA.FTZ R189, R189, R135.reuse, -R160.reuse ;  /* 0x00000087bdbd7223 */ /* 0x180fe200000108a0 */
        /* <DEDUP_REMOVED lines=8> */
[-CC-:B------:R-:W-:Y:S07]  /*1c9e0*/  FFMA.FTZ R161, R169, R135.reuse, -R160.reuse ;  /* 0x00000087a9a17223 */ /* 0x180fee00000108a0 */
[----:B------:R-:W-:Y:S01]  /*1c9f0*/  MUFU.EX2 R188, R188 ;  /* 0x000000bc00bc7308 */ /* 0x000fe20000000800 */
[-C--:B------:R-:W-:Y:S01]  /*1ca00*/  FFMA.FTZ R198, R173, R135.reuse, -R160 ;  /* 0x00000087adc67223 */ /* 0x080fe200000108a0 */
[-CC-:B------:R-:W-:Y:S01]  /*1ca10*/  FFMA.FTZ R200, R163, R135.reuse, -R158.reuse ;  /* 0x00000087a3c87223 */ /* 0x180fe2000001089e */
[-C--:B------:R-:W-:Y:S07]  /*1ca20*/  FFMA.FTZ R159, R159, R135.reuse, -R158 ;  /* 0x000000879f9f7223 */ /* 0x080fee000001089e */
[----:B------:R-:W-:Y:S01]  /*1ca30*/  MUFU.EX2 R175, R175 ;  /* 0x000000af00af7308 */ /* 0x000fe20000000800 */
[C---:B----4-:R-:W-:Y:S09]  /*1ca40*/  HMMA.16816.F32 R4, R68.reuse, R76, R4 ;  /* 0x0000004c4404723c */ /* 0x050ff20000001804 */
[----:B------:R-:W-:Y:S01]  /*1ca50*/  MUFU.EX2 R177, R177 ;  /* 0x000000b100b17308 */ /* 0x000fe20000000800 */
[----:B------:R-:W-:Y:S01]  /*1ca60*/  FFMA.FTZ R152, R152, R135, -R160 ;  /* 0x0000008798987223 */ /* 0x000fe200000108a0 */
[----:B------:R-:W-:Y:S08]  /*1ca70*/  FFMA.FTZ R153, R0, R239, R153 ;  /* 0x000000ef00997223 */ /* 0x000ff00000010099 */
[----:B------:R-:W-:Y:S01]  /*1ca80*/  MUFU.EX2 R192, R192 ;  /* 0x000000c000c07308 */ /* 0x000fe20000000800 */
[C---:B------:R-:W-:Y:S01]  /*1ca90*/  HMMA.16816.F32 R8, R68.reuse, R78, R8 ;  /* 0x0000004e4408723c */ /* 0x040fe20000001808 */
[----:B------:R-:W3:Y:S08]  /*1caa0*/  LDSM.16.MT88.4 R76, [R214+0x4800] ;  /* 0x00480000d64c783b */ /* 0x000ef00000004200 */
[----:B------:R-:W-:Y:S01]  /*1cab0*/  MUFU.EX2 R194, R194 ;  /* 0x000000c200c27308 */ /* 0x000fe20000000800 */
[----:B------:R-:W-:Y:S01]  /*1cac0*/  FADD.FTZ R0, R151, R153 ;  /* 0x0000009997007221 */ /* 0x000fe20000010000 */
[----:B------:R-:W-:Y:S08]  /*1cad0*/  FFMA.FTZ R155, R2, R241, R155 ;  /* 0x000000f1029b7223 */ /* 0x000ff0000001009b */
[----:B------:R-:W-:Y:S01]  /*1cae0*/  MUFU.EX2 R165, R165 ;  /* 0x000000a500a57308 */ /* 0x000fe20000000800 */
[C---:B------:R-:W-:Y:S09]  /*1caf0*/  HMMA.16816.F32 R12, R68.reuse, R84, R12 ;  /* 0x00000054440c723c */ /* 0x040ff2000000180c */
[----:B------:R-:W-:Y:S01]  /*1cb00*/  MUFU.EX2 R167, R167 ;  /* 0x000000a700a77308 */ /* 0x000fe20000000800 */
[----:B------:R-:W-:Y:S09]  /*1cb10*/  FADD.FTZ R150, R150, R155 ;  /* 0x0000009b96967221 */ /* 0x000ff20000010000 */
[----:B------:R-:W-:Y:S01]  /*1cb20*/  MUFU.EX2 R196, R196 ;  /* 0x000000c400c47308 */ /* 0x000fe20000000800 */
[C---:B------:R-:W-:Y:S01]  /*1cb30*/  HMMA.16816.F32 R16, R68.reuse, R86, R16 ;  /* 0x000000564410723c */ /* 0x040fe20000001810 */
[----:B------:R-:W4:Y:S08]  /*1cb40*/  LDSM.16.MT88.4 R84, [R144+0xd000] ;  /* 0x00d000009054783b */ /* 0x000f300000004200 */
        /* <DEDUP_REMOVED lines=10> */
[----:B------:R-:W-:Y:S01]  /*1cbf0*/  FADD.FTZ R114, R114, R149 ;  /* 0x0000009572727221 */ /* 0x000fe20000010000 */
[C---:B------:R-:W-:Y:S03]  /*1cc00*/  HMMA.16816.F32 R28, R68.reuse, R92, R28 ;  /* 0x0000005c441c723c */ /* 0x040fe6000000181c */
[----:B------:R-:W-:Y:S04]  /*1cc10*/  FADD.FTZ R114, R105, R114 ;  /* 0x0000007269727221 */ /* 0x000fe80000010000 */
[----:B------:R-:W-:Y:S01]  /*1cc20*/  FADD.FTZ R107, R107, R114 ;  /* 0x000000726b6b7221 */ /* 0x000fe20000010000 */
[C---:B------:R-:W-:Y:S01]  /*1cc30*/  HMMA.16816.F32 R32, R68.reuse, R94, R32 ;  /* 0x0000005e4420723c */ /* 0x040fe20000001820 */
[----:B------:R-:W-:Y:S02]  /*1cc40*/  LDSM.16.MT88.4 R92, [R145+0x11000] ;  /* 0x01100000915c783b */ /* 0x000fe40000004200 */
[----:B------:R-:W-:Y:S05]  /*1cc50*/  FADD.FTZ R104, R104, R107 ;  /* 0x0000006b68687221 */ /* 0x000fea0000010000 */
[C---:B------:R-:W-:Y:S03]  /*1cc60*/  HMMA.16816.F32 R36, R68.reuse, R96, R36 ;  /* 0x000000604424723c */ /* 0x040fe60000001824 */
[-C--:B------:R-:W-:Y:S01]  /*1cc70*/  FFMA.FTZ R97, R191, R135.reuse, -R158 ;  /* 0x00000087bf617223 */ /* 0x080fe2000001089e */
[-CC-:B------:R-:W-:Y:S01]  /*1cc80*/  FFMA.FTZ R96, R168, R135.reuse, -R160.reuse ;  /* 0x00000087a8607223 */ /* 0x180fe200000108a0 */
[-C--:B------:R-:W-:Y:S02]  /*1cc90*/  FFMA.FTZ R191, R162, R135.reuse, -R160 ;  /* 0x00000087a2bf7223 */ /* 0x080fe400000108a0 */
[----:B------:R-:W5:Y:S01]  /*1cca0*/  MUFU.EX2 R168, R97 ;  /* 0x0000006100a87308 */ /* 0x000f620000000800 */
[C---:B------:R-:W-:Y:S09]  /*1ccb0*/  HMMA.16816.F32 R40, R68.reuse, R98, R40 ;  /* 0x000000624428723c */ /* 0x040ff20000001828 */
[----:B------:R1:W-:Y:S10]  /*1ccc0*/  MUFU.EX2 R162, R96 ;  /* 0x0000006000a27308 */ /* 0x0003f40000000800 */
[----:B------:R-:W4:Y:S01]  /*1ccd0*/  MUFU.EX2 R191, R191 ;  /* 0x000000bf00bf7308 */ /* 0x000f220000000800 */
[C---:B------:R-:W-:Y:S03]  /*1cce0*/  HMMA.16816.F32 R44, R68.reuse, R100, R44 ;  /* 0x00000064442c723c */ /* 0x040fe6000000182c */
[-CC-:B------:R-:W-:Y:S01]  /*1ccf0*/  FFMA.FTZ R100, R166, R135.reuse, -R158.reuse ;  /* 0x00000087a6647223 */ /* 0x180fe2000001089e */
[----:B------:R-:W-:Y:S05]  /*1cd00*/  FFMA.FTZ R166, R195, R135, -R158 ;  /* 0x00000087c3a67223 */ /* 0x000fea000001089e */
[----:B------:R3:W-:Y:S01]  /*1cd10*/  MUFU.EX2 R195, R100 ;  /* 0x0000006400c37308 */ /* 0x0007e20000000800 */
[C---:B------:R-:W-:Y:S01]  /*1cd20*/  HMMA.16816.F32 R48, R68.reuse, R102, R48 ;  /* 0x000000664430723c */ /* 0x040fe20000001830 */
[----:B-1----:R-:W-:Y:S08]  /*1cd30*/  LDSM.16.MT88.4 R96, [R144+0x11000] ;  /* 0x011000009060783b */ /* 0x002ff00000004200 */
[----:B------:R-:W1:Y:S01]  /*1cd40*/  MUFU.EX2 R166, R166 ;  /* 0x000000a600a67308 */ /* 0x000e620000000800 */
[C---:B--2---:R-:W-:Y:S01]  /*1cd50*/  HMMA.16816.F32 R52, R68.reuse, R72, R52 ;  /* 0x000000484434723c */ /* 0x044fe20000001834 */
[----:B---3--:R-:W-:Y:S07]  /*1cd60*/  LDSM.16.MT88.4 R100, [R141+0x5800] ;  /* 0x005800008d64783b */ /* 0x008fee0000004200 */
[C---:B------:R-:W-:Y:S01]  /*1cd70*/  HMMA.16816.F32 R56, R68.reuse, R74, R56 ;  /* 0x0000004a4438723c */ /* 0x040fe20000001838 */
[----:B------:R-:W2:Y:S07]  /*1cd80*/  LDSM.16.MT88.4 R72, [R141+0x1000] ;  /* 0x001000008d48783b */ /* 0x000eae0000004200 */
[C---:B------:R-:W-:Y:S08]  /*1cd90*/  HMMA.16816.F32 R60, R68.reuse, R76, R60 ;  /* 0x0000004c443c723c */ /* 0x040ff0000000183c */
[----:B------:R-:W-:Y:S01]  /*1cda0*/  HMMA.16816.F32 R64, R68, R78, R64 ;  /* 0x0000004e4440723c */ /* 0x000fe20000001840 */
[----:B------:R-:W3:Y:S02]  /*1cdb0*/  LDSM.16.MT88.4 R76, [R141+0x5000] ;  /* 0x005000008d4c783b */ /* 0x000ee40000004200 */
[----:B------:R-:W-:Y:S01]  /*1cdc0*/  F2FP.F16.F32.PACK_AB R68, R164, R193 ;  /* 0x000000c1a444723e */ /* 0x000fe200000000ff */
[----:B------:R-:W-:Y:S01]  /*1cdd0*/  FADD.FTZ R193, R193, R104 ;  /* 0x00000068c1c17221 */ /* 0x000fe20000010000 */
[----:B-----5:R-:W-:Y:S02]  /*1cde0*/  F2FP.F16.F32.PACK_AB R69, R168, R197 ;  /* 0x000000c5a845723e */ /* 0x020fe400000000ff */
[C---:B----4-:R-:W-:Y:S01]  /*1cdf0*/  F2FP.F16.F32.PACK_AB R70, R191.reuse, R162 ;  /* 0x000000a2bf46723e */ /* 0x050fe200000000ff */
[----:B------:R-:W-:Y:S01]  /*1ce00*/  FADD.FTZ R193, R164, R193 ;  /* 0x000000c1a4c17221 */ /* 0x000fe20000010000 */
[----:B-1----:R-:W-:Y:S03]  /*1ce10*/  F2FP.F16.F32.PACK_AB R71, R166, R195 ;  /* 0x000000c3a647723e */ /* 0x002fe600000000ff */
        /* <DEDUP_REMOVED lines=10> */
[----:B------:R-:W1:Y:S07]  /*1cec0*/  LDSM.16.MT88.4 R72, [R214+0x5000] ;  /* 0x00500000d648783b */ /* 0x000e6e0000004200 */
[C---:B------:R-:W-:Y:S08]  /*1ced0*/  HMMA.16816.F32 R28, R68.reuse, R88, R28 ;  /* 0x00000058441c723c */ /* 0x040ff0000000181c */
        /* <DEDUP_REMOVED lines=46> */
[C---:B------:R-:W-:Y:S01]  /*1d1c0*/  F2FP.F16.F32.PACK_AB R68, R178.reuse, R247 ;  /* 0x000000f7b244723e */ /* 0x040fe200000000ff */
[----:B------:R-:W-:Y:S01]  /*1d1d0*/  FADD.FTZ R247, R247, R172 ;  /* 0x000000acf7f77221 */ /* 0x000fe20000010000 */
[----:B------:R-:W-:Y:S02]  /*1d1e0*/  F2FP.F16.F32.PACK_AB R69, R209, R182 ;  /* 0x000000b6d145723e */ /* 0x000fe400000000ff */
[C---:B------:R-:W-:Y:S01]  /*1d1f0*/  F2FP.F16.F32.PACK_AB R70, R199.reuse, R180 ;  /* 0x000000b4c746723e */ /* 0x040fe200000000ff */
        /* <DEDUP_REMOVED lines=22> */
[C---:B---3--:R-:W-:Y:S03]  /*1d360*/  HMMA.16816.F32 R52, R68.reuse, R100, R52 ;  /* 0x000000644434723c */ /* 0x048fe60000001834 */
[----:B------:R-:W-:Y:S02]  /*1d370*/  FFMA.FTZ R100, R185, R135, -R158 ;  /* 0x00000087b9647223 */ /* 0x000fe4000001089e */
[----:B------:R-:W3:Y:S03]  /*1d380*/  MUFU.EX2 R185, R189 ;  /* 0x000000bd00b97308 */ /* 0x000ee60000000800 */
[C---:B------:R-:W-:Y:S07]  /*1d390*/  HMMA.16816.F32 R56, R68.reuse, R102, R56 ;  /* 0x000000664438723c */ /* 0x040fee0000001838 */
[----:B------:R2:W4:Y:S01]  /*1d3a0*/  MUFU.EX2 R183, R100 ;  /* 0x0000006400b77308 */ /* 0x0005220000000800 */
[C---:B-1----:R-:W-:Y:S01]  /*1d3b0*/  HMMA.16816.F32 R60, R68.reuse, R72, R60 ;  /* 0x00000048443c723c */ /* 0x042fe2000000183c */
[----:B--2---:R-:W1:Y:S07]  /*1d3c0*/  LDSM.16.MT88.4 R100, [R141+0x6800] ;  /* 0x006800008d64783b */ /* 0x004e6e0000004200 */
[----:B------:R-:W-:Y:S03]  /*1d3d0*/  HMMA.16816.F32 R64, R68, R74, R64 ;  /* 0x0000004a4440723c */ /* 0x000fe60000001840 */
[----:B---3--:R-:W-:Y:S01]  /*1d3e0*/  F2FP.F16.F32.PACK_AB R68, R185, R186 ;  /* 0x000000bab944723e */ /* 0x008fe200000000ff */
[----:B------:R-:W-:Y:S01]  /*1d3f0*/  FADD.FTZ R186, R186, R199 ;  /* 0x000000c7baba7221 */ /* 0x000fe20000010000 */
[----:B----4-:R-:W-:Y:S02]  /*1d400*/  F2FP.F16.F32.PACK_AB R69, R190, R183 ;  /* 0x000000b7be45723e */ /* 0x010fe400000000ff */
[----:B------:R-:W-:Y:S01]  /*1d410*/  F2FP.F16.F32.PACK_AB R70, R175, R188 ;  /* 0x000000bcaf46723e */ /* 0x000fe200000000ff */
[----:B------:R-:W2:Y:S01]  /*1d420*/  LDSM.16.MT88.4 R72, [R214+0x6800] ;  /* 0x00680000d648783b */ /* 0x000ea20000004200 */
[----:B------:R-:W-:Y:S01]  /*1d430*/  F2FP.F16.F32.PACK_AB R71, R192, R177 ;  /* 0x000000b1c047723e */ /* 0x000fe200000000ff */
[----:B------:R-:W-:Y:S04]  /*1d440*/  FADD.FTZ R185, R185, R186 ;  /* 0x000000bab9b97221 */ /* 0x000fe80000010000 */
[----:B------:R-:W-:Y:S02]  /*1d450*/  FADD.FTZ R188, R188, R185 ;  /* 0x000000b9bcbc7221 */ /* 0x000fe40000010000 */
[C---:B------:R-:W-:Y:S03]  /*1d460*/  HMMA.16816.F32 R4, R68.reuse, R76, R4 ;  /* 0x0000004c4404723c */ /* 0x040fe60000001804 */
[----:B------:R-:W-:Y:S05]  /*1d470*/  FADD.FTZ R175, R175, R188 ;  /* 0x000000bcafaf7221 */ /* 0x000fea0000010000 */
[C---:B------:R-:W-:Y:S01]  /*1d480*/  HMMA.16816.F32 R8, R68.reuse, R78, R8 ;  /* 0x0000004e4408723c */ /* 0x040fe20000001808 */
[----:B------:R-:W3:Y:S07]  /*1d490*/  LDSM.16.MT88.4 R76, [R145+0xf000] ;  /* 0x00f00000914c783b */ /* 0x000eee0000004200 */
[C---:B------:R-:W-:Y:S08]  /*1d4a0*/  HMMA.16816.F32 R12, R68.reuse, R80, R12 ;  /* 0x00000050440c723c */ /* 0x040ff0000000180c */
        /* <DEDUP_REMOVED lines=27> */
[C---:B---3--:R-:W-:Y:S03]  /*1d660*/  HMMA.16816.F32 R4, R68.reuse, R76, R4 ;  /* 0x0000004c4404723c */ /* 0x048fe60000001804 */
        /* <DEDUP_REMOVED lines=33> */
[----:B------:R2:W2:Y:S02]  /*1d880*/  LDSM.16.MT88.4 R76, [R141+0x7800] ;  /* 0x007800008d4c783b */ /* 0x0004a40000004200 */
        /* <DEDUP_REMOVED lines=13> */
[----:B--2---:R-:W-:Y:S03]  /*1d960*/  MOV R141, R134 ;  /* 0x00000086008d7202 */ /* 0x004fe60000000f00 */
        /* <DEDUP_REMOVED lines=45> */
.L_x_2115:
        /* <DEDUP_REMOVED lines=10> */
.L_x_2144:
        /* <DEDUP_REMOVED lines=97> */
[----:B------:R-:W-:-:S03]  /*1e2f0*/  IMAD.IADD R8, R212, 0x1, R7 ;  /* 0x00000001d4087824 */ /* 0x000fc600078e0207 */
[----:B------:R-:W-:Y:S01]  /*1e300*/  IMAD.IADD R9, R4, 0x1, R5 ;  /* 0x0000000104097824 */ /* 0x000fe200078e0205 */
[----:B------:R-:W-:-:S03]  /*1e310*/  IADD3 R4, PT, PT, R212, R5, RZ ;  /* 0x00000005d4047210 */ /* 0x000fc60007ffe0ff */
[----:B------:R-:W-:Y:S01]  /*1e320*/  IMAD.IADD R212, R212, 0x1, R9 ;  /* 0x00000001d4d47824 */ /* 0x000fe200078e0209 */
        /* <DEDUP_REMOVED lines=24> */
[----:B------:R-:W-:Y:S04]  /*1e4b0*/  STS.64 [R5+0x4000], R80 ;  /* 0x0040005005007388 */ /* 0x000fe80000000a00 */
[----:B------:R4:W-:Y:S04]  /*1e4c0*/  STS.64 [R5+0x4800], R82 ;  /* 0x0048005205007388 */ /* 0x0009e80000000a00 */
[----:B------:R1:W-:Y:S04]  /*1e4d0*/  STS.64 [R4+0x4000], R76 ;  /* 0x0040004c04007388 */ /* 0x0003e80000000a00 */
[----:B------:R-:W-:Y:S04]  /*1e4e0*/  STS.64 [R4+0x4800], R78 ;  /* 0x0048004e04007388 */ /* 0x000fe80000000a00 */
[----:B------:R-:W-:Y:S04]  /*1e4f0*/  STS.64 [R9+0x4000], R72 ;  /* 0x0040004809007388 */ /* 0x000fe80000000a00 */
[----:B------:R1:W-:Y:S04]  /*1e500*/  STS.64 [R9+0x4800], R74 ;  /* 0x0048004a09007388 */ /* 0x0003e80000000a00 */
[----:B------:R1:W-:Y:S04]  /*1e510*/  STS.64 [R212+0x4000], R68 ;  /* 0x00400044d4007388 */ /* 0x0003e80000000a00 */
[----:B------:R1:W-:Y:S04]  /*1e520*/  STS.64 [R212+0x4800], R70 ;  /* 0x00480046d4007388 */ /* 0x0003e80000000a00 */
[----:B------:R-:W4:Y:S04]  /*1e530*/  LD.E.64 R10, desc[UR4][R132.64+0xb0] ;  /* 0x0000b004840a7980 */ /* 0x000f28000c101b00 */
[----:B------:R-:W4:Y:S04]  /*1e540*/  LD.E R12, desc[UR4][R132.64+0x60] ;  /* 0x00006004840c7980 */ /* 0x000f28000c101900 */
[----:B--2---:R2:W5:Y:S01]  /*1e550*/  LD.E R3, desc[UR4][R132.64+0xcc] ;  /* 0x0000cc0484037980 */ /* 0x004562000c101900 */
[----:B---3--:R-:W-:Y:S01]  /*1e560*/  IMAD.SHL.U32 R2, R140, 0x4, RZ ;  /* 0x000000048c027824 */ /* 0x008fe200078e00ff */
[----:B----4-:R-:W-:-:S02]  /*1e570*/  LOP3.LUT R5, R6, 0x10, RZ, 0xc0, !PT ;  /* 0x0000001006057812 */ /* 0x010fc400078ec0ff */
[----:B-1----:R2:W5:Y:S01]  /*1e580*/  LD.E.64 R76, desc[UR4][R132.64+0x78] ;  /* 0x00007804844c7980 */ /* 0x002562000c101b00 */
[----:B------:R-:W-:Y:S02]  /*1e590*/  SHF.L.U32 R227, R227, 0x6, RZ ;  /* 0x00000006e3e37819 */ /* 0x000fe400000006ff */
[----:B------:R-:W-:Y:S01]  /*1e5a0*/  LOP3.LUT R8, R2, 0x1f8, RZ, 0xc0, !PT ;  /* 0x000001f802087812 */ /* 0x000fe200078ec0ff */
        /* <DEDUP_REMOVED lines=9> */
[----:B------:R2:W3:Y:S04]  /*1e640*/  LDS.128 R60, [R68+UR6+0x800] ;  /* 0x00080006443c7984 */ /* 0x0004e80008000c00 */
[----:B------:R2:W4:Y:S04]  /*1e650*/  LDS.128 R56, [R68+UR6+0x1000] ;  /* 0x0010000644387984 */ /* 0x0005280008000c00 */
        /* <DEDUP_REMOVED lines=12> */
[----:B------:R-:W-:-:S04]  /*1e720*/  IMAD R10, R10, UR8, R233 ;  /* 0x000000080a0a7c24 */ /* 0x000fc8000f8e02e9 */
[----:B------:R-:W-:Y:S02]  /*1e730*/  IMAD R10, R10, R12, R231 ;  /* 0x0000000c0a0a7224 */ /* 0x000fe400078e02e7 */
[----:B------:R2:W1:Y:S02]  /*1e740*/  LDS.128 R12, [R68+UR6+0x6800] ;  /* 0x00680006440c7984 */ /* 0x0004640008000c00 */
[----:B------:R-:W-:Y:S02]  /*1e750*/  IMAD R70, R11, R10, R227 ;  /* 0x0000000a0b467224 */ /* 0x000fe400078e02e3 */
[----:B------:R2:W1:Y:S01]  /*1e760*/  LDS.128 R8, [R68+UR6+0x7000] ;  /* 0x0070000644087984 */ /* 0x0004620008000c00 */
[----:B---34-:R-:W-:Y:S05]  /*1e770*/  @P0 BRA `(.L_x_2125) ;  /* 0x0000000000280947 */ /* 0x018fea0003800000 */
[----:B--2---:R-:W-:Y:S01]  /*1e780*/  IMAD.IADD R68, R230, 0x1, -R227 ;  /* 0x00000001e6447824 */ /* 0x004fe200078e0ae3 */
        /* <DEDUP_REMOVED lines=9> */
.L_x_2125:
[----:B------:R-:W-:Y:S05]  /*1e820*/  BSYNC.RECONVERGENT B0 ;  /* 0x0000000000007941 */ /* 0x000fea0003800200 */
.L_x_2124:
[----:B--2---:R2:W5:Y:S01]  /*1e830*/  LD.E R132, desc[UR4][R132.64+0xc0] ;  /* 0x0000c00484847980 */ /* 0x004562000c101900 */
[----:B------:R-:W-:Y:S01]  /*1e840*/  SHF.R.U32.HI R140, RZ, 0x4, R140 ;  /* 0x00000004ff8c7819 */ /* 0x000fe2000001168c */
[----:B------:R-:W-:Y:S01]  /*1e850*/  IMAD.IADD R227, R230, 0x1, -R227 ;  /* 0x00000001e6e37824 */ /* 0x000fe200078e0ae3 */
[----:B------:R-:W-:Y:S01]  /*1e860*/  BSSY.RECONVERGENT B0, `(.L_x_2126) ;  /* 0x000001c000007945 */ /* 0x000fe20003800200 */
[----:B-----5:R-:W-:Y:S02]  /*1e870*/  IMAD R3, R70, R3, RZ ;  /* 0x0000000346037224 */ /* 0x020fe400078e02ff */
[C---:B---3--:R-:W-:Y:S01]  /*1e880*/  VIADD R0, R140.reuse, 0x8 ;  /* 0x000000088c007836 */ /* 0x048fe20000000000 */
[CC--:B------:R-:W-:Y:S01]  /*1e890*/  ISETP.GE.AND P3, PT, R140.reuse, R227.reuse, PT ;  /* 0x000000e38c00720c */ /* 0x0c0fe20003f66270 */
[C---:B------:R-:W-:Y:S02]  /*1e8a0*/  VIADD R69, R140.reuse, 0x10 ;  /* 0x000000108c457836 */ /* 0x040fe40000000000 */
[----:B------:R-:W-:Y:S01]  /*1e8b0*/  VIADD R68, R140, 0x18 ;  /* 0x000000188c447836 */ /* 0x000fe20000000000 */
[-C--:B------:R-:W-:Y:S01]  /*1e8c0*/  ISETP.GE.AND P1, PT, R0, R227.reuse, PT ;  /* 0x000000e30000720c */ /* 0x080fe20003f26270 */
[----:B------:R-:W-:Y:S01]  /*1e8d0*/  VIADD R0, R140, 0x20 ;  /* 0x000000208c007836 */ /* 0x000fe20000000000 */
[----:B------:R-:W-:-:S02]  /*1e8e0*/  ISETP.GE.AND P0, PT, R69, R227, PT ;  /* 0x000000e34500720c */ /* 0x000fc40003f06270 */
[----:B------:R-:W-:Y:S02]  /*1e8f0*/  LOP3.LUT R69, R142, 0x1f80, RZ, 0xc0, !PT ;  /* 0x00001f808e457812 */ /* 0x000fe400078ec0ff */
[-C--:B------:R-:W-:Y:S02]  /*1e900*/  ISETP.GE.AND P2, PT, R68, R227.reuse, PT ;  /* 0x000000e34400720c */ /* 0x080fe40003f46270 */
[----:B------:R-:W-:Y:S02]  /*1e910*/  LOP3.LUT R70, R69, 0x3c, R2, 0xf8, !PT ;  /* 0x0000003c45467812 */ /* 0x000fe400078ef802 */
[----:B------:R-:W-:Y:S01]  /*1e920*/  ISETP.GE.AND P6, PT, R0, R227, PT ;  /* 0x000000e30000720c */ /* 0x000fe20003fc6270 */
[----:B------:R-:W-:Y:S01]  /*1e930*/  VIADD R0, R140, 0x28 ;  /* 0x000000288c007836 */ /* 0x000fe20000000000 */
[----:B------:R-:W-:Y:S02]  /*1e940*/  P2R R68, PR, RZ, 0x4 ;  /* 0x00000004ff447803 */ /* 0x000fe40000000000 */
[----:B------:R-:W-:-:S02]  /*1e950*/  LOP3.LUT R69, R2, 0x3c, RZ, 0xc0, !PT ;  /* 0x0000003c02457812 */ /* 0x000fc400078ec0ff */
[----:B------:R-:W-:Y:S02]  /*1e960*/  IADD3 R73, P2, PT, R70, R3, RZ ;  /* 0x0000000346497210 */ /* 0x000fe40007f5e0ff */
[----:B------:R-:W-:Y:S01]  /*1e970*/  ISETP.GE.AND P5, PT, R0, R227, PT ;  /* 0x000000e30000720c */ /* 0x000fe20003fa6270 */
[----:B------:R-:W-:Y:S01]  /*1e980*/  VIADD R0, R140, 0x30 ;  /* 0x000000308c007836 */ /* 0x000fe20000000000 */
[----:B------:R-:W-:Y:S02]  /*1e990*/  LOP3.LUT R71, R69, 0x40, RZ, 0xfc, !PT ;  /* 0x0000004045477812 */ /* 0x000fe400078efcff */
[----:B------:R-:W-:Y:S01]  /*1e9a0*/  LEA.HI.X.SX32 R3, R3, RZ, 0x1, P2 ;  /* 0x000000ff03037211 */ /* 0x000fe200010f0eff */
[----:B--2---:R-:W-:Y:S08]  /*1e9b0*/  @P3 BRA `(.L_x_2127) ;  /* 0x0000000000183947 */ /* 0x004ff00003800000 */
[----:B------:R-:W-:Y:S02]  /*1e9c0*/  LEA R74, P2, R73, R76, 0x2 ;  /* 0x0000004c494a7211 */ /* 0x000fe400078410ff */
[-C--:B------:R-:W-:Y:S02]  /*1e9d0*/  ISETP.GE.AND P3, PT, R69, R132.reuse, PT ;  /* 0x000000844500720c */ /* 0x080fe40003f66270 */
[----:B------:R-:W-:Y:S02]  /*1e9e0*/  LEA.HI.X R75, R73, R77, R3, 0x2, P2 ;  /* 0x0000004d494b7211 */ /* 0x000fe400010f1403 */
[----:B------:R-:W-:-:S09]  /*1e9f0*/  ISETP.GE.AND P2, PT, R71, R132, PT ;  /* 0x000000844700720c */ /* 0x000fd20003f46270 */
[----:B-1----:R2:W-:Y:S04]  /*1ea00*/  @!P3 ST.E.128 desc[UR4][R74.64], R64 ;  /* 0x000000404a00b985 */ /* 0x0025e8000c101d04 */
[----:B------:R2:W-:Y:S02]  /*1ea10*/  @!P2 ST.E.128 desc[UR4][R74.64+0x100], R32 ;  /* 0x000100204a00a985 */ /* 0x0005e4000c101d04 */
.L_x_2127:
[----:B------:R-:W-:Y:S05]  /*1ea20*/  BSYNC.RECONVERGENT B0 ;  /* 0x0000000000007941 */ /* 0x000fea0003800200 */
.L_x_2126:
[----:B------:R-:W-:Y:S01]  /*1ea30*/  BSSY.RECONVERGENT B0, `(.L_x_2128) ;  /* 0x000000c000007945 */ /* 0x000fe20003800200 */
[----:B------:R-:W-:Y:S02]  /*1ea40*/  ISETP.GE.AND P4, PT, R0, R227, PT ;  /* 0x000000e30000720c */ /* 0x000fe40003f86270 */
[----:B------:R-:W-:Y:S01]  /*1ea50*/  IADD3 R140, PT, PT, R140, 0x38, RZ ;  /* 0x000000388c8c7810 */ /* 0x000fe20007ffe0ff */
[----:B------:R-:W-:Y:S05]  /*1ea60*/  @P1 BRA `(.L_x_2129) ;  /* 0x0000000000201947 */ /* 0x000fea0003800000 */
[-C--:B------:R-:W-:Y:S02]  /*1ea70*/  ISETP.GE.AND P3, PT, R69, R132.reuse, PT ;  /* 0x000000844500720c */ /* 0x080fe40003f66270 */
[----:B------:R-:W-:-:S11]  /*1ea80*/  ISETP.GE.AND P2, PT, R71, R132, PT ;  /* 0x000000844700720c */ /* 0x000fd60003f46270 */
[----:B-12---:R-:W-:-:S04]  /*1ea90*/  @!P3 LEA R34, P1, R73, R76, 0x2 ;  /* 0x0000004c4922b211 */ /* 0x006fc800078210ff */
[C---:B------:R-:W-:Y:S02]  /*1eaa0*/  @!P3 LEA.HI.X R35, R73.reuse, R77, R3, 0x2, P1 ;  /* 0x0000004d4923b211 */ /* 0x040fe400008f1403 */
[----:B------:R-:W-:-:S03]  /*1eab0*/  @!P2 LEA R32, P1, R73, R76, 0x2 ;  /* 0x0000004c4920a211 */ /* 0x000fc600078210ff */
[----:B------:R3:W-:Y:S01]  /*1eac0*/  @!P3 ST.E.128 desc[UR4][R34.64+0x1000], R60 ;  /* 0x0010003c2200b985 */ /* 0x0007e2000c101d04 */
[----:B------:R-:W-:-:S05]  /*1ead0*/  @!P2 LEA.HI.X R33, R73, R77, R3, 0x2, P1 ;  /* 0x0000004d4921a211 */ /* 0x000fca00008f1403 */
[----:B------:R3:W-:Y:S04]  /*1eae0*/  @!P2 ST.E.128 desc[UR4][R32.64+0x1100], R28 ;  /* 0x0011001c2000a985 */ /* 0x0007e8000c101d04 */
.L_x_2129:
[----:B------:R-:W-:Y:S05]  /*1eaf0*/  BSYNC.RECONVERGENT B0 ;  /* 0x0000000000007941 */ /* 0x000fea0003800200 */
.L_x_2128:
[----:B------:R-:W-:Y:S01]  /*1eb00*/  BSSY.RECONVERGENT B0, `(.L_x_2130) ;  /* 0x000000b000007945 */ /* 0x000fe20003800200 */
[----:B------:R-:W-:-:S03]  /*1eb10*/  ISETP.GE.AND P3, PT, R140, R227, PT ;  /* 0x000000e38c00720c */ /* 0x000fc60003f66270 */
[----:B------:R-:W-:Y:S10]  /*1eb20*/  @P0 BRA `(.L_x_2131) ;  /* 0x0000000000200947 */ /* 0x000ff40003800000 */
[-C--:B------:R-:W-:Y:S02]  /*1eb30*/  ISETP.GE.AND P2, PT, R69, R132.reuse, PT ;  /* 0x000000844500720c */ /* 0x080fe40003f46270 */
[----:B------:R-:W-:-:S11]  /*1eb40*/  ISETP.GE.AND P1, PT, R71, R132, PT ;  /* 0x000000844700720c */ /* 0x000fd60003f26270 */
[----:B-1-3--:R-:W-:-:S04]  /*1eb50*/  @!P2 LEA R30, P0, R73, R76, 0x2 ;  /* 0x0000004c491ea211 */ /* 0x00afc800078010ff */
[C---:B------:R-:W-:Y:S02]  /*1eb60*/  @!P2 LEA.HI.X R31, R73.reuse, R77, R3, 0x2, P0 ;  /* 0x0000004d491fa211 */ /* 0x040fe400000f1403 */
[----:B------:R-:W-:-:S03]  /*1eb70*/  @!P1 LEA R28, P0, R73, R76, 0x2 ;  /* 0x0000004c491c9211 */ /* 0x000fc600078010ff */
[----:B------:R4:W-:Y:S01]  /*1eb80*/  @!P2 ST.E.128 desc[UR4][R30.64+0x2000], R56 ;  /* 0x002000381e00a985 */ /* 0x0009e2000c101d04 */
[----:B------:R-:W-:-:S05]  /*1eb90*/  @!P1 LEA.HI.X R29, R73, R77, R3, 0x2, P0 ;  /* 0x0000004d491d9211 */ /* 0x000fca00000f1403 */
[----:B------:R4:W-:Y:S04]  /*1eba0*/  @!P1 ST.E.128 desc[UR4][R28.64+0x2100], R24 ;  /* 0x002100181c009985 */ /* 0x0009e8000c101d04 */
.L_x_2131:
[----:B------:R-:W-:Y:S05]  /*1ebb0*/  BSYNC.RECONVERGENT B0 ;  /* 0x0000000000007941 */ /* 0x000fea0003800200 */
.L_x_2130:
[----:B------:R-:W-:Y:S01]  /*1ebc0*/  ISETP.NE.AND P0, PT, R68, RZ, PT ;  /* 0x000000ff4400720c */ /* 0x000fe20003f05270 */
[----:B------:R-:W-:-:S12]  /*1ebd0*/  BSSY.RECONVERGENT B0, `(.L_x_2132) ;  /* 0x000000a000007945 */ /* 0x000fd80003800200 */
[----:B------:R-:W-:Y:S05]  /*1ebe0*/  @P0 BRA `(.L_x_2133) ;  /* 0x0000000000200947 */ /* 0x000fea0003800000 */
[-C--:B------:R-:W-:Y:S02]  /*1ebf0*/  ISETP.GE.AND P2, PT, R69, R132.reuse, PT ;  /* 0x000000844500720c */ /* 0x080fe40003f46270 */
[----:B------:R-:W-:-:S11]  /*1ec00*/  ISETP.GE.AND P1, PT, R71, R132, PT ;  /* 0x000000844700720c */ /* 0x000fd60003f26270 */
[----:B-1--4-:R-:W-:-:S04]  /*1ec10*/  @!P2 LEA R26, P0, R73, R76, 0x2 ;  /* 0x0000004c491aa211 */ /* 0x012fc800078010ff */
[C---:B------:R-:W-:Y:S02]  /*1ec20*/  @!P2 LEA.HI.X R27, R73.reuse, R77, R3, 0x2, P0 ;  /* 0x0000004d491ba211 */ /* 0x040fe400000f1403 */
[----:B------:R-:W-:-:S03]  /*1ec30*/  @!P1 LEA R24, P0, R73, R76, 0x2 ;  /* 0x0000004c49189211 */ /* 0x000fc600078010ff */
[----:B------:R1:W-:Y:S01]  /*1ec40*/  @!P2 ST.E.128 desc[UR4][R26.64+0x3000], R52 ;  /* 0x003000341a00a985 */ /* 0x0003e2000c101d04 */
[----:B------:R-:W-:-:S05]  /*1ec50*/  @!P1 LEA.HI.X R25, R73, R77, R3, 0x2, P0 ;  /* 0x0000004d49199211 */ /* 0x000fca00000f1403 */
[----:B------:R1:W-:Y:S04]  /*1ec60*/  @!P1 ST.E.128 desc[UR4][R24.64+0x3100], R20 ;  /* 0x0031001418009985 */ /* 0x0003e8000c101d04 */
.L_x_2133:
[----:B------:R-:W-:Y:S05]  /*1ec70*/  BSYNC.RECONVERGENT B0 ;  /* 0x0000000000007941 */ /* 0x000fea0003800200 */
.L_x_2132:
[----:B------:R-:W-:Y:S04]  /*1ec80*/  BSSY.RECONVERGENT B0, `(.L_x_2134) ;  /* 0x000000a000007945 */ /* 0x000fe80003800200 */
[----:B------:R-:W-:Y:S05]  /*1ec90*/  @P6 BRA `(.L_x_2135) ;  /* 0x0000000000206947 */ /* 0x000fea0003800000 */
[-C--:B------:R-:W-:Y:S02]  /*1eca0*/  ISETP.GE.AND P6, PT, R69, R132.reuse, PT ;  /* 0x000000844500720c */ /* 0x080fe40003fc6270 */
[----:B------:R-:W-:-:S11]  /*1ecb0*/  ISETP.GE.AND P1, PT, R71, R132, PT ;  /* 0x000000844700720c */ /* 0x000fd60003f26270 */
[CC--:B-1----:R-:W-:Y:S02]  /*1ecc0*/  @!P6 LEA R22, P2, R73.reuse, R76.reuse, 0x2 ;  /* 0x0000004c4916e211 */ /* 0x0c2fe400078410ff */
[C---:B------:R-:W-:Y:S02]  /*1ecd0*/  @!P1 LEA R20, P0, R73.reuse, R76, 0x2 ;  /* 0x0000004c49149211 */ /* 0x040fe400078010ff */
[CCC-:B------:R-:W-:Y:S02]  /*1ece0*/  @!P6 LEA.HI.X R23, R73.reuse, R77.reuse, R3.reuse, 0x2, P2 ;  /* 0x0000004d4917e211 */ /* 0x1c0fe400010f1403 */
[----:B------:R-:W-:-:S03]  /*1ecf0*/  @!P1 LEA.HI.X R21, R73, R77, R3, 0x2, P0 ;  /* 0x0000004d49159211 */ /* 0x000fc600000f1403 */
[----:B------:R1:W-:Y:S04]  /*1ed00*/  @!P6 ST.E.128 desc[UR4][R22.64+0x4000], R48 ;  /* 0x004000301600e985 */ /* 0x0003e8000c101d04 */
[----:B------:R1:W-:Y:S02]  /*1ed10*/  @!P1 ST.E.128 desc[UR4][R20.64+0x4100], R16 ;  /* 0x0041001014009985 */ /* 0x0003e4000c101d04 */
.L_x_2135:
[----:B------:R-:W-:Y:S05]  /*1ed20*/  BSYNC.RECONVERGENT B0 ;  /* 0x0000000000007941 */ /* 0x000fea0003800200 */
.L_x_2134:
        /* <DEDUP_REMOVED lines=10> */
.L_x_2137:
[----:B------:R-:W-:Y:S05]  /*1edd0*/  BSYNC.RECONVERGENT B0 ;  /* 0x0000000000007941 */ /* 0x000fea0003800200 */
.L_x_2136:
        /* <DEDUP_REMOVED lines=10> */
.L_x_2139:
[----:B------:R-:W-:Y:S05]  /*1ee80*/  BSYNC.RECONVERGENT B0 ;  /* 0x0000000000007941 */ /* 0x000fea0003800200 */
.L_x_2138:
[----:B------:R-:W-:-:S04]  /*1ee90*/  MOV R227, 0x0 ;  /* 0x0000000000e37802 */ /* 0x000fc80000000f00 */
[----:B-1234-:R-:W-:Y:S05]  /*1eea0*/  @P3 RET.REL.NODEC R226 `(_ZN5flash24flash_fwd_splitkv_kernelI23Flash_fwd_kernel_traitsILi128ELi64ELi128ELi4ELb0ELb0EN7cutlass6half_tE19Flash_kernel_traitsILi128ELi64ELi128ELi4ES3_EELb0ELb0ELb0ELb0ELb0ELb1ELb1ELb1EEEvNS_16Flash_fwd_paramsE) ;  /* 0xfffffe10e2543950 */ /* 0x01efea0003c3ffff */
[-C--:B------:R-:W-:Y:S01]  /*1eeb0*/  ISETP.GE.AND P2, PT, R69, R132.reuse, PT ;  /* 0x000000844500720c */ /* 0x080fe20003f46270 */
[----:B------:R-:W-:Y:S01]  /*1eec0*/  IMAD.MOV.U32 R227, RZ, RZ, 0x0 ;  /* 0x00000000ffe37424 */ /* 0x000fe200078e00ff */
[----:B------:R-:W-:-:S11]  /*1eed0*/  ISETP.GE.AND P0, PT, R71, R132, PT ;  /* 0x000000844700720c */ /* 0x000fd60003f06270 */
[----:B------:R-:W-:-:S04]  /*1eee0*/  @!P2 LEA R8, P1, R73, R76, 0x2 ;  /* 0x0000004c4908a211 */ /* 0x000fc800078210ff */
[----:B------:R-:W-:-:S05]  /*1eef0*/  @!P2 LEA.HI.X R9, R73, R77, R3, 0x2, P1 ;  /* 0x0000004d4909a211 */ /* 0x000fca00008f1403 */
[----:B------:R1:W-:Y:S02]  /*1ef00*/  @!P2 ST.E.128 desc[UR4][R8.64+0x7000], R36 ;  /* 0x007000240800a985 */ /* 0x0003e4000c101d04 */
[----:B-1----:R-:W-:Y:S05]  /*1ef10*/  @P0 RET.REL.NODEC R226 `(_ZN5flash24flash_fwd_splitkv_kernelI23Flash_fwd_kernel_traitsILi128ELi64ELi128ELi4ELb0ELb0EN7cutlass6half_tE19Flash_kernel_traitsILi128ELi64ELi128ELi4ES3_EELb0ELb0ELb0ELb0ELb0ELb1ELb1ELb1EEEvNS_16Flash_fwd_paramsE) ;  /* 0xfffffe10e2380950 */ /* 0x002fea0003c3ffff */
[----:B------:R-:W-:Y:S01]  /*1ef20*/  LEA R2, P0, R73, R76, 0x2 ;  /* 0x0000004c49027211 */ /* 0x000fe200078010ff */
[----:B------:R-:W-:-:S03]  /*1ef30*/  IMAD.MOV.U32 R227, RZ, RZ, 0x0 ;  /* 0x00000000ffe37424 */ /* 0x000fc600078e00ff */
[----:B------:R-:W-:-:S05]  /*1ef40*/  LEA.HI.X R3, R73, R77, R3, 0x2, P0 ;  /* 0x0000004d49037211 */ /* 0x000fca00000f1403 */
[----:B------:R1:W-:Y:S02]  /*1ef50*/  ST.E.128 desc[UR4][R2.64+0x7100], R4 ;  /* 0x0071000402007985 */ /* 0x0003e4000c101d04 */
[----:B-1----:R-:W-:Y:S05]  /*1ef60*/  RET.REL.NODEC R226 `(_ZN5flash24flash_fwd_splitkv_kernelI23Flash_fwd_kernel_traitsILi128ELi64ELi128ELi4ELb0ELb0EN7cutlass6half_tE19Flash_kernel_traitsILi128ELi64ELi128ELi4ES3_EELb0ELb0ELb0ELb0ELb0ELb1ELb1ELb1EEEvNS_16Flash_fwd_paramsE) ;  /* 0xfffffe10e2247950 */ /* 0x002fea0003c3ffff */
.L_x_2123:
[----:B------:R-:W-:Y:S01]  /*1ef70*/  MOV R5, 0x2 ;  /* 0x0000000200057802 */ /* 0x000fe20000000f00 */
[----:B------:R-:W-:Y:S01]  /*1ef80*/  IMAD.MOV.U32 R4, RZ, RZ, -0x1 ;  /* 0xffffffffff047424 */ /* 0x000fe200078e00ff */
[----:B------:R-:W-:-:S07]  /*1ef90*/  MOV R0, 0x1f ;  /* 0x0000001f00007802 */ /* 0x000fce0000000f00 */
[----:B-1---5:R-:W-:Y:S05]  /*1efa0*/  WARPSYNC.COLLECTIVE R4, `(.L_x_2140) ;  /* 0x0000000004087348 */ /* 0x022fea0003c00000 */
[----:B------:R2:W3:Y:S02]  /*1efb0*/  SHFL.BFLY P0, R9, R241, R5, R0 ;  /* 0x0c000005f1097389 */ /* 0x0004e40000000000 */
[----:B-123-5:R-:W-:Y:S05]  /*1efc0*/  ENDCOLLECTIVE ;  /* 0x000000000000791b */ /* 0x02efea0003800000 */
.L_x_2140:
[----:B------:R-:W-:Y:S02]  /*1efd0*/  MOV R6, R9 ;  /* 0x0000000900067202 */ /* 0x000fe40000000f00 */
[----:B------:R-:W-:-:S03]  /*1efe0*/  MOV R5, 0x1 ;  /* 0x0000000100057802 */ /* 0x000fc60000000f00 */
[----:B------:R-:W-:-:S04]  /*1eff0*/  FADD.FTZ R7, R6, R241 ;  /* 0x000000f106077221 */ /* 0x000fc80000010000 */
[----:B------:R-:W-:-:S07]  /*1f000*/  IMAD.MOV.U32 R241, RZ, RZ, R7 ;  /* 0x000000fffff17224 */ /* 0x000fce00078e0007 */
[----:B------:R-:W-:Y:S05]  /*1f010*/  WARPSYNC.COLLECTIVE R4, `(.L_x_2141) ;  /* 0x0000000004087348 */ /* 0x000fea0003c00000 */
[----:B------:R1:W2:Y:S02]  /*1f020*/  SHFL.BFLY P0, R9, R241, R5, R0 ;  /* 0x0c000005f1097389 */ /* 0x0002a40000000000 */
[----:B-12---:R-:W-:Y:S05]  /*1f030*/  ENDCOLLECTIVE ;  /* 0x000000000000791b */ /* 0x006fea0003800000 */
.L_x_2141:
[----:B------:R-:W-:Y:S01]  /*1f040*/  MOV R241, R239 ;  /* 0x000000ef00f17202 */ /* 0x000fe20000000f00 */
[----:B------:R-:W-:Y:S01]  /*1f050*/  IMAD.MOV.U32 R6, RZ, RZ, R9 ;  /* 0x000000ffff067224 */ /* 0x000fe200078e0009 */
[----:B------:R-:W-:-:S03]  /*1f060*/  MOV R5, 0x2 ;  /* 0x0000000200057802 */ /* 0x000fc60000000f00 */
[----:B------:R-:W-:-:S07]  /*1f070*/  FADD.FTZ R12, R7, R6 ;  /* 0x00000006070c7221 */ /* 0x000fce0000010000 */
[----:B------:R-:W-:Y:S05]  /*1f080*/  WARPSYNC.COLLECTIVE R4, `(.L_x_2142) ;  /* 0x0000000004087348 */ /* 0x000fea0003c00000 */
[----:B------:R1:W2:Y:S02]  /*1f090*/  SHFL.BFLY P0, R9, R241, R5, R0 ;  /* 0x0c000005f1097389 */ /* 0x0002a40000000000 */
[----:B-12---:R-:W-:Y:S05]  /*1f0a0*/  ENDCOLLECTIVE ;  /* 0x000000000000791b */ /* 0x006fea0003800000 */
.L_x_2142:
[----:B------:R-:W-:Y:S01]  /*1f0b0*/  FADD.FTZ R8, R9, R239 ;  /* 0x000000ef09087221 */ /* 0x000fe20000010000 */
[----:B------:R-:W-:-:S03]  /*1f0c0*/  MOV R5, 0x1 ;  /* 0x0000000100057802 */ /* 0x000fc60000000f00 */
[----:B------:R-:W-:-:S07]  /*1f0d0*/  IMAD.MOV.U32 R241, RZ, RZ, R8 ;  /* 0x000000fffff17224 */ /* 0x000fce00078e0008 */
[----:B------:R-:W-:Y:S05]  /*1f0e0*/  WARPSYNC.COLLECTIVE R4, `(.L_x_2143) ;  /* 0x0000000004087348 */ /* 0x000fea0003c00000 */
[----:B------:R1:W2:Y:S02]  /*1f0f0*/  SHFL.BFLY P0, R9, R241, R5, R0 ;  /* 0x0c000005f1097389 */ /* 0x0002a40000000000 */
[----:B-12---:R-:W-:Y:S05]  /*1f100*/  ENDCOLLECTIVE ;  /* 0x000000000000791b */ /* 0x006fea0003800000 */
.L_x_2143:
[----:B------:R-:W-:Y:S01]  /*1f110*/  MOV R13, R9 ;  /* 0x00000009000d7202 */ /* 0x000fe20000000f00 */
[----:B------:R-:W-:Y:S06]  /*1f120*/  BRA `(.L_x_2144) ;  /* 0xffffffe800ec7947 */ /* 0x000fec000383ffff */
.L_x_2145:
        /* <DEDUP_REMOVED lines=13> */
.L_x_14905:


//--------------------- .text._ZN5flash24flash_fwd_splitkv_kernelI23Flash_fwd_kernel_traitsILi128ELi64ELi128ELi4ELb0ELb0EN7cutlass6half_tE19Flash_kernel_traitsILi128ELi64ELi128ELi4ES3_EELb0ELb1ELb0ELb0ELb0ELb0ELb0ELb0EEEvNS_16Flash_fwd_paramsE --------------------------
	.section	.text._ZN5flash24flash_fwd_splitkv_kernelI23Flash_fwd_kernel_traitsILi128ELi64ELi128ELi4ELb0ELb0EN7cutlass6half_tE19Flash_kernel_traitsILi128ELi64ELi128ELi4ES3_EELb0ELb1ELb0ELb0ELb0ELb0ELb0ELb0EEEvNS_16Flash_fwd_paramsE,"ax",@progbits
	.align	128
        .global         _ZN5flash24flash_fwd_splitkv_kernelI23Flash_fwd_kernel_traitsILi128ELi64ELi128ELi4ELb0ELb0EN7cutlass6half_tE19Flash_kernel_traitsILi128ELi64ELi128ELi4ES3_EELb0ELb1ELb0ELb0ELb0ELb0ELb0ELb0EEEvNS_16Flash_fwd_paramsE
        .type           _ZN5flash24flash_fwd_splitkv_kernelI23Flash_fwd_kernel_traitsILi128ELi64ELi128ELi4ELb0ELb0EN7cutlass6half_tE19Flash_kernel_traitsILi128ELi64ELi128ELi4ES3_EELb0ELb1ELb0ELb0ELb0ELb0ELb0ELb0EEEvNS_16Flash_fwd_paramsE,@function
        .size           _ZN5flash24flash_fwd_splitkv_kernelI23Flash_fwd_kernel_traitsILi128ELi64ELi128ELi4ELb0ELb0EN7cutlass6half_tE19Flash_kernel_traitsILi128ELi64ELi128ELi4ES3_EELb0ELb1ELb0ELb0ELb0ELb0ELb0ELb0EEEvNS_16Flash_fwd_paramsE,(.L_x_14906 - _ZN5flash24flash_fwd_splitkv_kernelI23Flash_fwd_kernel_traitsILi128ELi64ELi128ELi4ELb0ELb0EN7cutlass6half_tE19Flash_kernel_traitsILi128ELi64ELi128ELi4ES3_EELb0ELb1ELb0ELb0ELb0ELb0ELb0ELb0EEEvNS_16Flash_fwd_paramsE)
        .other          _ZN5flash24flash_fwd_splitkv_kernelI23Flash_fwd_kernel_traitsILi128ELi64ELi128ELi4ELb0ELb0EN7cutlass6half_tE19Flash_kernel_traitsILi128ELi64ELi128ELi4ES3_EELb0ELb1ELb0ELb0ELb0ELb0ELb0ELb0EEEvNS_16Flash_fwd_paramsE,@"STO_CUDA_ENTRY STV_DEFAULT"
_ZN5flash24flash_fwd_splitkv_kernelI23Flash_fwd_kernel_traitsILi128ELi64ELi128ELi4ELb0ELb0EN7cutlass6half_tE19Flash_kernel_traitsILi128ELi64ELi128ELi4ES3_EELb0ELb1ELb0ELb0ELb0ELb0ELb0ELb0EEEvNS_16Flash_fwd_paramsE:
.text._ZN5flash24flash_fwd_splitkv_kernelI23Flash_fwd_kernel_traitsILi128ELi64ELi128ELi4ELb0ELb0EN7cutlass6half_tE19Flash_kernel_traitsILi128ELi64ELi128ELi4ES3_EELb0ELb1ELb0ELb0ELb0ELb0ELb0ELb0EEEvNS_16Flash_fwd_paramsE:
[----:B------:R-:W-:Y:S01]  /*0000*/  LDC R1, c[0x0][0x37c] ;  /* 0x0000df00ff017b82 */ /* 0x000fe20000000800 */
[----:B------:R-:W1:Y:S07]  /*0010*/  S2R R223, SR_CTAID.X ;  /* 0x0000000000df7919 */ /* 0x000e6e0000002500 */
[----:B------:R-:W2:Y:S01]  /*0020*/  LDC.64 R2, c[0x0][0x348] ;  /* 0x0000d200ff027b82 */ /* 0x000ea20000000a00 */
[----:B------:R-:W-:Y:S01]  /*0030*/  BSSY.RECONVERGENT B3, `(.L_x_2146) ;  /* 0x0000005000037945 */ /* 0x000fe20003800200 */
[----:B------:R-:W-:Y:S01]  /*0040*/  MOV R220, 0x80 ;  /* 0x0000008000dc7802 */ /* 0x000fe20000000f00 */
[----:B------:R-:W3:Y:S01]  /*0050*/  S2R R222, SR_CTAID.Y ;  /* 0x0000000000de7919 */ /* 0x000ee20000002600 */
[----:B------:R-:W4:Y:S05]  /*0060*/  S2R R221, SR_CTAID.Z ;  /* 0x0000000000dd7919 */ /* 0x000f2a0000002700 */
[----:B-1234-:R-:W-:Y:S05]  /*0070*/  CALL.REL.NOINC `($_ZN5flash24flash_fwd_splitkv_kernelI23Flash_fwd_kernel_traitsILi128ELi64ELi128ELi4ELb0ELb0EN7cutlass6half_tE19Flash_kernel_traitsILi128ELi64ELi128ELi4ES3_EELb0ELb1ELb0ELb0ELb0ELb0ELb0ELb0EEEvNS_16Flash_fwd_paramsE$_ZN5flash30compute_attn_1rowblock_splitkvI23Flash_fwd_kernel_traitsILi128ELi64ELi128ELi4ELb0ELb0EN7cutlass6half_tE19Flash_kernel_traitsILi128ELi64ELi128ELi4ES3_EELb0ELb1ELb0ELb0ELb0ELb0ELb0ELb0ENS_16Flash_fwd_paramsEEEvRKT8_iiiii) ;  /* 0x0000000000087944 */ /* 0x01efea0003c00000 */
[----:B------:R-:W-:Y:S05]  /*0080*/  BSYNC.RECONVERGENT B3 ;  /* 0x0000000000037941 */ /* 0x000fea0003800200 */
.L_x_2146:
[----:B------:R-:W-:Y:S05]  /*0090*/  EXIT ;  /* 0x000000000000794d */ /* 0x000fea0003800000 */
        .type           $_ZN5flash24flash_fwd_splitkv_kernelI23Flash_fwd_kernel_traitsILi128ELi64ELi128ELi4ELb0ELb0EN7cutlass6half_tE19Flash_kernel_traitsILi128ELi64ELi128ELi4ES3_EELb0ELb1ELb0ELb0ELb0ELb0ELb0ELb0EEEvNS_16Flash_fwd_paramsE$_ZN5flash30compute_attn_1rowblock_splitkvI23Flash_fwd_kernel_traitsILi128ELi64ELi128ELi4ELb0ELb0EN7cutlass6half_tE19Flash_kernel_traitsILi128ELi64ELi128ELi4ES3_EELb0ELb1ELb0ELb0ELb0ELb0ELb0ELb0ENS_16Flash_fwd_paramsEEEvRKT8_iiiii,@function
        .size           $_ZN5flash24flash_fwd_splitkv_kernelI23Flash_fwd_kernel_traitsILi128ELi64ELi128ELi4ELb0ELb0EN7cutlass6half_tE19Flash_kernel_traitsILi128ELi64ELi128ELi4ES3_EELb0ELb1ELb0ELb0ELb0ELb0ELb0ELb0EEEvNS_16Flash_fwd_paramsE$_ZN5flash30compute_attn_1rowblock_splitkvI23Flash_fwd_kernel_traitsILi128ELi64ELi128ELi4ELb0ELb0EN7cutlass6half_tE19Flash_kernel_traitsILi128ELi64ELi128ELi4ES3_EELb0ELb1ELb0ELb0ELb0ELb0ELb0ELb0ENS_16Flash_fwd_paramsEEEvRKT8_iiiii,(.L_x_14906 - $_ZN5flash24flash_fwd_splitkv_kernelI23Flash_fwd_kernel_traitsILi128ELi64ELi128ELi4ELb0ELb0EN7cutlass6half_tE19Flash_kernel_traitsILi128ELi64ELi128ELi4ES3_EELb0ELb1ELb0ELb0ELb0ELb0ELb0ELb0EEEvNS_16Flash_fwd_paramsE$_ZN5flash30compute_attn_1rowblock_splitkvI23Flash_fwd_kernel_traitsILi128ELi64ELi128ELi4ELb0ELb0EN7cutlass6half_tE19Flash_kernel_traitsILi128ELi64ELi128ELi4ES3_EELb0ELb1ELb0ELb0ELb0ELb0ELb0ELb0ENS_16Flash_fwd_paramsEEEvRKT8_iiiii)
$_ZN5flash24flash_fwd_splitkv_kernelI23Flash_fwd_kernel_traitsILi128ELi64ELi128ELi4ELb0ELb0EN7cutlass6half_tE19Flash_kernel_traitsILi128ELi64ELi128ELi4ES3_EELb0ELb1ELb0ELb0ELb0ELb0ELb0ELb0EEEvNS_16Flash_fwd_paramsE$_ZN5flash30compute_attn_1rowblock_splitkvI23Flash_fwd_kernel_traitsILi128ELi64ELi128ELi4ELb0ELb0EN7cutlass6half_tE19Flash_kernel_traitsILi128ELi64ELi128ELi4ES3_EELb0ELb1ELb0ELb0ELb0ELb0ELb0ELb0ENS_16Flash_fwd_paramsEEEvRKT8_iiiii:
        /* <DEDUP_REMOVED lines=38> */
.L_x_2148:
[----:B------:R-:W-:Y:S05]  /*0300*/  BSYNC.RECONVERGENT B0 ;  /* 0x0000000000007941 */ /* 0x000fea0003800200 */
.L_x_2147:
[----:B------:R-:W-:Y:S04]  /*0310*/  BSSY.RECONVERGENT B0, `(.L_x_2149) ;  /* 0x0000007000007945 */ /* 0x000fe80003800200 */
[----:B------:R-:W-:Y:S05]  /*0320*/  @!P3 BRA `(.L_x_2150) ;  /* 0x000000000014b947 */ /* 0x000fea0003800000 */
[----:B-----5:R-:W3:Y:S02]  /*0330*/  LD.E.U8 R6, desc[UR4][R2.64+0x1b2] ;  /* 0x0001b20402067980 */ /* 0x020ee4000c101100 */
[----:B---3--:R-:W-:-:S13]  /*0340*/  ISETP.NE.AND P1, PT, R6, RZ, PT ;  /* 0x000000ff0600720c */ /* 0x008fda0003f25270 */
[----:B------:R-:W3:Y:S02]  /*0350*/  @P1 LD.E R7, desc[UR4][R10.64+0x4] ;  /* 0x000004040a071980 */ /* 0x000ee4000c101900 */
[----:B---3--:R-:W-:-:S06]  /*0360*/  @P1 IADD3 R6, PT, PT, R7, -R14, RZ ;  /* 0x8000000e07061210 */ /* 0x008fcc0007ffe0ff */
[----:B------:R3:W5:Y:S02]  /*0370*/  @!P1 LD.E R6, desc[UR4][R10.64] ;  /* 0x000000040a069980 */ /* 0x000764000c101900 */
.L_x_2150:
[----:B------:R-:W-:Y:S05]  /*0380*/  BSYNC.RECONVERGENT B0 ;  /* 0x0000000000007941 */ /* 0x000fea0003800200 */
.L_x_2149:
        /* <DEDUP_REMOVED lines=8> */
.L_x_2152:
[----:B------:R-:W4:Y:S01]  /*0410*/  LD.E.64 R8, desc[UR4][R2.64+0x108] ;  /* 0x0001080402087980 */ /* 0x000f22000c101b00 */
[----:B------:R-:W-:Y:S01]  /*0420*/  BSSY.RECONVERGENT B0, `(.L_x_2154) ;  /* 0x0000006000007945 */ /* 0x000fe20003800200 */
[----:B------:R-:W-:Y:S01]  /*0430*/  IMAD.MOV.U32 R43, RZ, RZ, RZ ;  /* 0x000000ffff2b7224 */ /* 0x000fe200078e00ff */
[----:B----4-:R-:W-:-:S04]  /*0440*/  ISETP.NE.U32.AND P0, PT, R8, RZ, PT ;  /* 0x000000ff0800720c */ /* 0x010fc80003f05070 */
[----:B------:R-:W-:-:S13]  /*0450*/  ISETP.NE.AND.EX P0, PT, R9, RZ, PT, P0 ;  /* 0x000000ff0900720c */ /* 0x000fda0003f05300 */
[----:B------:R-:W-:Y:S05]  /*0460*/  @!P0 BRA `(.L_x_2155) ;  /* 0x0000000000048947 */ /* 0x000fea0003800000 */
[----:B------:R4:W5:Y:S02]  /*0470*/  LD.E R43, desc[UR4][R2.64+0xbc] ;  /* 0x0000bc04022b7980 */ /* 0x000964000c101900 */
.L_x_2155:
[----:B------:R-:W-:Y:S05]  /*0480*/  BSYNC.RECONVERGENT B0 ;  /* 0x0000000000007941 */ /* 0x000fea0003800200 */
.L_x_2154:
[----:B-----5:R-:W-:Y:S02]  /*0490*/  IADD3 R43, PT, PT, R43, R6, -R13 ;  /* 0x000000062b2b7210 */ /* 0x020fe40007ffe80d */
.L_x_2153:
[----:B------:R-:W-:Y:S05]  /*04a0*/  BSYNC.RECONVERGENT B1 ;  /* 0x0000000000017941 */ /* 0x000fea0003800200 */
.L_x_2151:
[----:B------:R-:W-:Y:S01]  /*04b0*/  IMAD.SHL.U32 R7, R223, 0x40, RZ ;  /* 0x00000040df077824 */ /* 0x000fe200078e00ff */
[----:B------:R-:W-:Y:S01]  /*04c0*/  MOV R8, R220 ;  /* 0x000000dc00087202 */ /* 0x000fe20000000f00 */
[----:B------:R-:W-:-:S03]  /*04d0*/  IMAD.MOV.U32 R9, RZ, RZ, 0x0 ;  /* 0x00000000ff097424 */ /* 0x000fc600078e00ff */
[----:B------:R-:W-:-:S13]  /*04e0*/  ISETP.GT.AND P0, PT, R128, R7, PT ;  /* 0x000000078000720c */ /* 0x000fda0003f04270 */
[----:B-1234-:R-:W-:Y:S05]  /*04f0*/  @!P0 RET.REL.NODEC R8 `(_ZN5flash24flash_fwd_splitkv_kernelI23Flash_fwd_kernel_traitsILi128ELi64ELi128ELi4ELb0ELb0EN7cutlass6half_tE19Flash_kernel_traitsILi128ELi64ELi128ELi4ES3_EELb0ELb1ELb0ELb0ELb0ELb0ELb0ELb0EEEvNS_16Flash_fwd_paramsE) ;  /* 0xfffffff808c08950 */ /* 0x01efea0003c3ffff */
[----:B------:R-:W2:Y:S04]  /*0500*/  LD.E R8, desc[UR4][R2.64+0x188] ;  /* 0x0001880402087980 */ /* 0x000ea8000c101900 */
[----:B------:R-:W3:Y:S04]  /*0510*/  LD.E R5, desc[UR4][R2.64+0x184] ;  /* 0x0001840402057980 */ /* 0x000ee8000c101900 */
[----:B------:R-:W4:Y:S01]  /*0520*/  LD.E R15, desc[UR4][R2.64+0xb8] ;  /* 0x0000b804020f7980 */ /* 0x000f22000c101900 */
[----:B------:R-:W-:Y:S02]  /*0530*/  VIADD R9, R43, 0x7f ;  /* 0x0000007f2b097836 */ /* 0x000fe40000000000 */
[--C-:B------:R-:W-:Y:S01]  /*0540*/  IMAD R6, R223, 0x40, -R128.reuse ;  /* 0x00000040df067824 */ /* 0x100fe200078e0a80 */
[----:B------:R-:W1:Y:S04]  /*0550*/  S2R R197, SR_TID.X ;  /* 0x0000000000c57919 */ /* 0x000e680000002100 */
[----:B--2---:R-:W-:Y:S01]  /*0560*/  IADD3 R6, PT, PT, R8, R6, R9 ;  /* 0x0000000608067210 */ /* 0x004fe20007ffe009 */
[----:B---3--:R-:W-:-:S04]  /*0570*/  IMAD.IADD R8, R5, 0x1, R128 ;  /* 0x0000000105087824 */ /* 0x008fc800078e0280 */
[----:B------:R-:W-:Y:S02]  /*0580*/  VIADD R6, R6, 0x40 ;  /* 0x0000004006067836 */ /* 0x000fe40000000000 */
[----:B----4-:R-:W-:Y:S01]  /*0590*/  VIADD R15, R15, 0x7f ;  /* 0x0000007f0f0f7836 */ /* 0x010fe20000000000 */
[----:B------:R-:W-:Y:S02]  /*05a0*/  IADD3 R11, PT, PT, -R8, R7, R43 ;  /* 0x00000007080b7210 */ /* 0x000fe40007ffe12b */
[----:B------:R-:W-:Y:S02]  /*05b0*/  SHF.R.S32.HI R8, RZ, 0x1f, R9 ;  /* 0x0000001fff087819 */ /* 0x000fe40000011409 */
[----:B------:R-:W-:Y:S02]  /*05c0*/  SHF.R.S32.HI R12, RZ, 0x1f, R15 ;  /* 0x0000001fff0c7819 */ /* 0x000fe4000001140f */
[----:B------:R-:W-:Y:S02]  /*05d0*/  SHF.R.S32.HI R5, RZ, 0x1f, R6 ;  /* 0x0000001fff057819 */ /* 0x000fe40000011406 */
[----:B------:R-:W-:-:S02]  /*05e0*/  SHF.R.S32.HI R10, RZ, 0x1f, R11 ;  /* 0x0000001fff0a7819 */ /* 0x000fc4000001140b */
[----:B------:R-:W-:Y:S02]  /*05f0*/  LEA.HI R8, R8, R9, RZ, 0x7 ;  /* 0x0000000908087211 */ /* 0x000fe400078f38ff */
[----:B------:R-:W-:Y:S02]  /*0600*/  LEA.HI R12, R12, R15, RZ, 0x7 ;  /* 0x0000000f0c0c7211 */ /* 0x000fe400078f38ff */
[----:B------:R-:W-:Y:S02]  /*0610*/  LEA.HI R5, R5, R6, RZ, 0x7 ;  /* 0x0000000605057211 */ /* 0x000fe400078f38ff */
[----:B------:R-:W-:Y:S02]  /*0620*/  LEA.HI R10, R10, R11, RZ, 0x7 ;  /* 0x0000000b0a0a7211 */ /* 0x000fe400078f38ff */
[----:B------:R-:W-:Y:S02]  /*0630*/  SHF.R.S32.HI R8, RZ, 0x7, R8 ;  /* 0x00000007ff087819 */ /* 0x000fe40000011408 */
[----:B------:R-:W-:-:S02]  /*0640*/  SHF.R.S32.HI R9, RZ, 0x7, R12 ;  /* 0x00000007ff097819 */ /* 0x000fc4000001140c */
[----:B------:R-:W-:Y:S02]  /*0650*/  SHF.R.S32.HI R5, RZ, 0x7, R5 ;  /* 0x00000007ff057819 */ /* 0x000fe40000011405 */
[----:B------:R-:W-:Y:S02]  /*0660*/  SHF.R.S32.HI R10, RZ, 0x7, R10 ;  /* 0x00000007ff0a7819 */ /* 0x000fe4000001140a */
[----:B------:R-:W-:Y:S02]  /*0670*/  VIMNMX3 R132, R9, R8, R5, PT ;  /* 0x000000080984720f */ /* 0x000fe40003800105 */
[----:B------:R-:W-:-:S04]  /*0680*/  VIMNMX R214, PT, PT, RZ, R10, !PT ;  /* 0x0000000affd67248 */ /* 0x000fc80007fe0100 */
[----:B------:R-:W-:-:S13]  /*0690*/  ISETP.GE.AND P0, PT, R214, R132, PT ;  /* 0x00000084d600720c */ /* 0x000fda0003f06270 */
[----:B-1----:R-:W-:Y:S05]  /*06a0*/  @!P0 BRA `(.L_x_2156) ;  /* 0x0000000400f08947 */ /* 0x002fea0003800000 */
        /* <DEDUP_REMOVED lines=9> */
[----:B------:R-:W-:Y:S01]  /*0740*/  SHF.R.U32.HI R197, RZ, 0x3, R197 ;  /* 0x00000003ffc57819 */ /* 0x000fe200000116c5 */
[----:B------:R-:W5:Y:S01]  /*0750*/  LD.E.64 R8, desc[UR4][R2.64+0xa0] ;  /* 0x0000a00402087980 */ /* 0x000f62000c101b00 */
[----:B------:R-:W-:-:S03]  /*0760*/  IADD3 R128, PT, PT, -R7, R128, RZ ;  /* 0x0000008007807210 */ /* 0x000fc60007ffe1ff */
[----:B------:R-:W5:Y:S01]  /*0770*/  LD.E R4, desc[UR4][R2.64+0xc0] ;  /* 0x0000c00402047980 */ /* 0x000f62000c101900 */
[----:B------:R-:W-:-:S03]  /*0780*/  ISETP.GE.AND P2, PT, R197, R128, PT ;  /* 0x00000080c500720c */ /* 0x000fc60003f46270 */
[----:B------:R2:W5:Y:S01]  /*0790*/  LD.E.64 R16, desc[UR4][R2.64+0x70] ;  /* 0x0000700402107980 */ /* 0x000562000c101b00 */
[----:B------:R-:W-:Y:S01]  /*07a0*/  ISETP.NE.AND P6, PT, R12, RZ, PT ;  /* 0x000000ff0c00720c */ /* 0x000fe20003fc5270 */
[----:B------:R-:W-:Y:S01]  /*07b0*/  BSSY.RECONVERGENT B0, `(.L_x_2157) ;  /* 0x0000021000007945 */ /* 0x000fe20003800200 */
[----:B--2---:R-:W-:Y:S02]  /*07c0*/  IMAD R3, R11, R7, RZ ;  /* 0x000000070b037224 */ /* 0x004fe400078e02ff */
[----:B----4-:R-:W-:-:S04]  /*07d0*/  @!P0 IMAD.WIDE.U32 R18, R14, R222, RZ ;  /* 0x000000de0e128225 */ /* 0x010fc800078e00ff */
[----:B------:R-:W-:Y:S02]  /*07e0*/  @!P0 IMAD R6, R15, R222, RZ ;  /* 0x000000de0f068224 */ /* 0x000fe400078e02ff */
[-C--:B------:R-:W-:Y:S02]  /*07f0*/  @P0 IMAD R15, R11, R228.reuse, RZ ;  /* 0x000000e40b0f0224 */ /* 0x080fe400078e02ff */
[----:B------:R-:W-:Y:S01]  /*0800*/  @P0 IMAD.WIDE.U32 R228, R10, R228, RZ ;  /* 0x000000e40ae40225 */ /* 0x000fe200078e00ff */
[----:B------:R-:W-:-:S03]  /*0810*/  @!P0 IADD3 R6, PT, PT, R19, R6, RZ ;  /* 0x0000000613068210 */ /* 0x000fc60007ffe0ff */
[----:B------:R-:W-:Y:S01]  /*0820*/  @!P0 IMAD.MOV.U32 R14, RZ, RZ, R18 ;  /* 0x000000ffff0e8224 */ /* 0x000fe200078e0012 */
[----:B------:R-:W-:Y:S01]  /*0830*/  @P0 MOV R14, R228 ;  /* 0x000000e4000e0202 */ /* 0x000fe20000000f00 */
[----:B------:R-:W-:-:S04]  /*0840*/  IMAD.WIDE.U32 R18, R7, R10, R12 ;  /* 0x0000000a07127225 */ /* 0x000fc800078e000c */
[----:B------:R-:W-:Y:S01]  /*0850*/  @P0 IMAD.IADD R6, R229, 0x1, R15 ;  /* 0x00000001e5060824 */ /* 0x000fe200078e020f */
[----:B------:R-:W-:Y:S01]  /*0860*/  IADD3 R18, P0, PT, R14, R18, RZ ;  /* 0x000000120e127210 */ /* 0x000fe20007f1e0ff */
[----:B------:R-:W-:-:S03]  /*0870*/  VIADD R15, R197, 0x10 ;  /* 0x00000010c50f7836 */ /* 0x000fc60000000000 */
[----:B------:R-:W-:Y:S01]  /*0880*/  IADD3.X R19, PT, PT, R6, R19, R3, P0, !PT ;  /* 0x0000001306137210 */ /* 0x000fe200007fe403 */
[-C--:B---3--:R-:W-:Y:S01]  /*0890*/  IMAD R23, R21, R221.reuse, RZ ;  /* 0x000000dd15177224 */ /* 0x088fe200078e02ff */
[----:B------:R-:W-:Y:S01]  /*08a0*/  IADD3 R3, PT, PT, R197, 0x20, RZ ;  /* 0x00000020c5037810 */ /* 0x000fe20007ffe0ff */
[----:B------:R-:W-:Y:S01]  /*08b0*/  IMAD.WIDE.U32 R20, R20, R221, R18 ;  /* 0x000000dd14147225 */ /* 0x000fe200078e0012 */
[CC--:B------:R-:W-:Y:S02]  /*08c0*/  ISETP.GE.AND P1, PT, R15.reuse, R128.reuse, PT ;  /* 0x000000800f00720c */ /* 0x0c0fe40003f26270 */
[-C--:B------:R-:W-:Y:S01]  /*08d0*/  ISETP.GE.OR P4, PT, R15, R128.reuse, P6 ;  /* 0x000000800f00720c */ /* 0x080fe20003786670 */
[----:B------:R-:W-:Y:S01]  /*08e0*/  IMAD.IADD R23, R21, 0x1, R23 ;  /* 0x0000000115177824 */ /* 0x000fe200078e0217 */
[----:B------:R-:W-:Y:S02]  /*08f0*/  ISETP.GE.AND P0, PT, R3, R128, PT ;  /* 0x000000800300720c */ /* 0x000fe40003f06270 */
        /* <DEDUP_REMOVED lines=12> */
.L_x_2158:
[----:B------:R-:W-:Y:S05]  /*09c0*/  BSYNC.RECONVERGENT B0 ;  /* 0x0000000000007941 */ /* 0x000fea0003800200 */
.L_x_2157:
        /* <DEDUP_REMOVED lines=17> */
.L_x_2160:
[----:B------:R-:W-:Y:S05]  /*0ae0*/  BSYNC.RECONVERGENT B0 ;  /* 0x0000000000007941 */ /* 0x000fea0003800200 */
.L_x_2159:
[----:B-----5:R-:W-:Y:S01]  /*0af0*/  IMAD R5, R5, R222, R221 ;  /* 0x000000de05057224 */ /* 0x020fe200078e02dd */
[----:B------:R-:W-:Y:S01]  /*0b00*/  BSSY.RECONVERGENT B0, `(.L_x_2161) ;  /* 0x0000013000007945 */ /* 0x000fe20003800200 */
[C---:B------:R-:W-:Y:S02]  /*0b10*/  ISETP.GE.OR P5, PT, R197.reuse, R128, P6 ;  /* 0x00000080c500720c */ /* 0x040fe400037a6670 */
[----:B------:R-:W-:Y:S01]  /*0b20*/  IMAD R0, R0, R5, R7 ;  /* 0x0000000500007224 */ /* 0x000fe200078e0207 */
[----:B------:R-:W-:Y:S01]  /*0b30*/  IADD3 R7, PT, PT, R197, 0x30, RZ ;  /* 0x00000030c5077810 */ /* 0x000fe20007ffe0ff */
[----:B------:R-:W-:Y:S09]  /*0b40*/  @P0 BRA `(.L_x_2162) ;  /* 0x0000000000380947 */ /* 0x000ff20003800000 */
[----:B------:R-:W-:Y:S01]  /*0b50*/  IADD3 R5, P0, PT, R197, 0x20, RZ ;  /* 0x00000020c5057810 */ /* 0x000fe20007f1e0ff */
[----:B------:R-:W-:Y:S01]  /*0b60*/  IMAD.MOV.U32 R18, RZ, RZ, R20 ;  /* 0x000000ffff127224 */ /* 0x000fe200078e0014 */
        /* <DEDUP_REMOVED lines=12> */
.L_x_2162:
[----:B------:R-:W-:Y:S05]  /*0c30*/  BSYNC.RECONVERGENT B0 ;  /* 0x0000000000007941 */ /* 0x000fea0003800200 */
.L_x_2161:
        /* <DEDUP_REMOVED lines=25> */
.L_x_2164:
[----:B------:R-:W-:Y:S05]  /*0dd0*/  BSYNC.RECONVERGENT B0 ;  /* 0x0000000000007941 */ /* 0x000fea0003800200 */
.L_x_2163:
[----:B------:R-:W-:Y:S01]  /*0de0*/  MOV R221, 0x0 ;  /* 0x0000000000dd7802 */ /* 0x000fe20000000f00 */
[----:B------:R-:W-:Y:S04]  /*0df0*/  @!P5 ST.E desc[UR4][R6.64], R3 ;  /* 0x000000030600d985 */ /* 0x000fe8000c101904 */
[----:B------:R-:W-:Y:S04]  /*0e00*/  @!P4 ST.E desc[UR4][R6.64+0x40], R2 ;  /* 0x000040020600c985 */ /* 0x000fe8000c101904 */
[----:B------:R1:W-:Y:S02]  /*0e10*/  @!P3 ST.E desc[UR4][R6.64+0x80], R0 ;  /* 0x000080000600b985 */ /* 0x0003e4000c101904 */
[----:B-12---:R-:W-:Y:S05]  /*0e20*/  @P6 RET.REL.NODEC R220 `(_ZN5flash24flash_fwd_splitkv_kernelI23Flash_fwd_kernel_traitsILi128ELi64ELi128ELi4ELb0ELb0EN7cutlass6half_tE19Flash_kernel_traitsILi128ELi64ELi128ELi4ES3_EELb0ELb1ELb0ELb0ELb0ELb0ELb0ELb0EEEvNS_16Flash_fwd_paramsE) ;  /* 0xfffffff0dc746950 */ /* 0x006fea0003c3ffff */
[----:B------:R-:W-:Y:S02]  /*0e30*/  MOV R3, 0x7f800000 ;  /* 0x7f80000000037802 */ /* 0x000fe40000000f00 */
[----:B------:R-:W-:-:S03]  /*0e40*/  MOV R221, 0x0 ;  /* 0x0000000000dd7802 */ /* 0x000fc60000000f00 */
[----:B------:R1:W-:Y:S02]  /*0e50*/  ST.E desc[UR4][R6.64+0xc0], R3 ;  /* 0x0000c00306007985 */ /* 0x0003e4000c101904 */
[----:B-1----:R-:W-:Y:S05]  /*0e60*/  RET.REL.NODEC R220 `(_ZN5flash24flash_fwd_splitkv_kernelI23Flash_fwd_kernel_traitsILi128ELi64ELi128ELi4ELb0ELb0EN7cutlass6half_tE19Flash_kernel_traitsILi128ELi64ELi128ELi4ES3_EELb0ELb1ELb0ELb0ELb0ELb0ELb0ELb0EEEvNS_16Flash_fwd_paramsE) ;  /* 0xfffffff0dc647950 */ /* 0x002fea0003c3ffff */
.L_x_2156:
        /* <DEDUP_REMOVED lines=78> */
[----:B------:R-:W-:-:S04]  /*1350*/  @P3 VIADD R4, R4, 0x1 ;  /* 0x0000000104043836 */ /* 0x000fc80000000000 */
[----:B------:R-:W-:Y:S02]  /*1360*/  IMAD.MOV.U32 R9, RZ, RZ, R4 ;  /* 0x000000ffff097224 */ /* 0x000fe400078e0004 */
[----:B------:R-:W-:-:S03]  /*1370*/  IMAD R4, R205, R6, RZ ;  /* 0x00000006cd047224 */ /* 0x000fc600078e02ff */
[----:B------:R-:W-:Y:S02]  /*1380*/  @!P1 IADD3 R9, PT, PT, -R9, RZ, RZ ;  /* 0x000000ff09099210 */ /* 0x000fe40007ffe1ff */
[----:B------:R-:W-:-:S05]  /*1390*/  @!P2 LOP3.LUT R9, RZ, R12, RZ, 0x33, !PT ;  /* 0x0000000cff09a212 */ /* 0x000fca00078e33ff */
[----:B------:R-:W-:Y:S01]  /*13a0*/  IMAD R11, R19, R9, RZ ;  /* 0x00000009130b7224 */ /* 0x000fe200078e02ff */
[----:B--2---:R-:W-:Y:S01]  /*13b0*/  SHF.R.S32.HI R5, RZ, 0x1f, R0 ;  /* 0x0000001fff057819 */ /* 0x004fe20000011400 */
[-C--:B---3--:R-:W-:Y:S02]  /*13c0*/  IMAD R8, R15, R0.reuse, RZ ;  /* 0x000000000f087224 */ /* 0x088fe400078e02ff */
        /* <DEDUP_REMOVED lines=8> */
[----:B------:R-:W-:Y:S02]  /*1450*/  IMAD R4, R17, R0, RZ ;  /* 0x0000000011047224 */ /* 0x000fe400078e02ff */
[----:B------:R-:W-:Y:S02]  /*1460*/  IMAD R8, R18, R8, R11 ;  /* 0x0000000812087224 */ /* 0x000fe400078e020b */
[----:B------:R-:W-:-:S04]  /*1470*/  IMAD.WIDE.U32 R34, R9, R18, R22 ;  /* 0x0000001209227225 */ /* 0x000fc800078e0016 */
[----:B------:R-:W-:-:S04]  /*1480*/  IMAD.WIDE.U32 R10, R16, R0, RZ ;  /* 0x00000000100a7225 */ /* 0x000fc800078e00ff */
[----:B------:R-:W-:Y:S01]  /*1490*/  IMAD R4, R16, R5, R4 ;  /* 0x0000000510047224 */ /* 0x000fe200078e0204 */
[----:B------:R-:W-:-:S03]  /*14a0*/  IADD3 R5, PT, PT, R35, R8, RZ ;  /* 0x0000000823057210 */ /* 0x000fc60007ffe0ff */
[----:B------:R-:W-:Y:S01]  /*14b0*/  IMAD.IADD R8, R11, 0x1, R4 ;  /* 0x000000010b087824 */ /* 0x000fe200078e0204 */
[----:B------:R-:W-:Y:S05]  /*14c0*/  BRA `(.L_x_2167) ;  /* 0x0000000400387947 */ /* 0x000fea0003800000 */
.L_x_2166:
        /* <DEDUP_REMOVED lines=31> */
[----:B----4-:R-:W-:-:S03]  /*16c0*/  @!P3 IMAD R9, R23, R11, RZ ;  /* 0x0000000b1709b224 */ /* 0x010fc600078e02ff */
[----:B------:R-:W-:Y:S01]  /*16d0*/  @!P3 IADD3 R25, PT, PT, R25, R4, RZ ;  /* 0x000000041919b210 */ /* 0x000fe20007ffe0ff */
[----:B------:R-:W-:Y:S01]  /*16e0*/  @!P2 IMAD.IADD R5, R5, 0x1, -R0 ;  /* 0x000000010505a824 */ /* 0x000fe200078e0a00 */
[----:B------:R-:W-:Y:S01]  /*16f0*/  @P3 IADD3 R4, PT, PT, R13, R14, RZ ;  /* 0x0000000e0d043210 */ /* 0x000fe20007ffe0ff */
        /* <DEDUP_REMOVED lines=8> */
[----:B------:R-:W-:Y:S02]  /*1780*/  ISETP.NE.AND P2, PT, R12, RZ, PT ;  /* 0x000000ff0c00720c */ /* 0x000fe40003f45270 */
[----:B------:R-:W-:Y:S01]  /*1790*/  @!P3 IADD3 R9, PT, PT, R25, R9, RZ ;  /* 0x000000091909b210 */ /* 0x000fe20007ffe0ff */
[----:B------:R-:W-:Y:S01]  /*17a0*/  @P3 IMAD.IADD R9, R23, 0x1, R0 ;  /* 0x0000000117093824 */ /* 0x000fe200078e0200 */
[----:B------:R-:W-:Y:S01]  /*17b0*/  @!P3 MOV R8, R24 ;  /* 0x000000180008b202 */ /* 0x000fe20000000f00 */
[----:B------:R-:W-:Y:S01]  /*17c0*/  @!P3 IMAD R0, R207, R13, RZ ;  /* 0x0000000dcf00b224 */ /* 0x000fe200078e02ff */
[----:B------:R-:W-:Y:S01]  /*17d0*/  LEA R6, R132, 0xffffff80, 0x7 ;  /* 0xffffff8084067811 */ /* 0x000fe200078e38ff */
[----:B------:R-:W-:Y:S01]  /*17e0*/  @P4 VIADD R10, R10, 0x1 ;  /* 0x000000010a0a4836 */ /* 0x000fe20000000000 */
[----:B------:R-:W-:-:S02]  /*17f0*/  @P3 MOV R8, R22 ;  /* 0x0000001600083202 */ /* 0x000fc40000000f00 */
[----:B------:R-:W-:Y:S01]  /*1800*/  @!P3 SHF.R.S32.HI R5, RZ, 0x1f, R13 ;  /* 0x0000001fff05b819 */ /* 0x000fe2000001140d */
[-C--:B------:R-:W-:Y:S01]  /*1810*/  IMAD R4, R205, R6.reuse, RZ ;  /* 0x00000006cd047224 */ /* 0x080fe200078e02ff */
[----:B------:R-:W-:Y:S01]  /*1820*/  @!P1 IADD3 R10, PT, PT, -R10, RZ, RZ ;  /* 0x000000ff0a0a9210 */ /* 0x000fe20007ffe1ff */
[----:B------:R-:W-:Y:S01]  /*1830*/  IMAD.WIDE.U32 R8, R204, R6, R8 ;  /* 0x00000006cc087225 */ /* 0x000fe200078e0008 */
[----:B------:R-:W-:-:S03]  /*1840*/  @!P2 LOP3.LUT R10, RZ, R12, RZ, 0x33, !PT ;  /* 0x0000000cff0aa212 */ /* 0x000fc600078e33ff */
[----:B------:R-:W-:Y:S02]  /*1850*/  @!P3 IMAD R0, R5, R206, R0 ;  /* 0x000000ce0500b224 */ /* 0x000fe400078e0200 */
[----:B------:R-:W-:Y:S01]  /*1860*/  @!P3 IMAD.WIDE.U32 R22, R206, R13, RZ ;  /* 0x0000000dce16b225 */ /* 0x000fe200078e00ff */
[----:B------:R-:W-:Y:S02]  /*1870*/  IADD3 R15, PT, PT, R9, R4, RZ ;  /* 0x00000004090f7210 */ /* 0x000fe40007ffe0ff */
[----:B------:R-:W-:Y:S01]  /*1880*/  @!P3 SHF.R.S32.HI R5, RZ, 0x1f, R11 ;  /* 0x0000001fff05b819 */ /* 0x000fe2000001140b */
[----:B------:R-:W-:Y:S01]  /*1890*/  @P3 IMAD.IADD R13, R13, 0x1, R14 ;  /* 0x000000010d0d3824 */ /* 0x000fe200078e020e */
[----:B------:R-:W-:Y:S01]  /*18a0*/  @!P3 IADD3 R23, PT, PT, R23, R0, RZ ;  /* 0x000000001717b210 */ /* 0x000fe20007ffe0ff */
[----:B------:R-:W-:Y:S01]  /*18b0*/  @!P3 IMAD R0, R19, R11, RZ ;  /* 0x0000000b1300b224 */ /* 0x000fe200078e02ff */
[----:B------:R-:W-:Y:S01]  /*18c0*/  MOV R14, R8 ;  /* 0x00000008000e7202 */ /* 0x000fe20000000f00 */
[----:B------:R-:W-:Y:S01]  /*18d0*/  IMAD R9, R17, R10, RZ ;  /* 0x0000000a11097224 */ /* 0x000fe200078e02ff */
[----:B------:R-:W-:Y:S01]  /*18e0*/  SHF.R.S32.HI R4, RZ, 0x1f, R10 ;  /* 0x0000001fff047819 */ /* 0x000fe2000001140a */
[----:B------:R-:W-:-:S02]  /*18f0*/  @!P3 IMAD R0, R18, R5, R0 ;  /* 0x000000051200b224 */ /* 0x000fc400078e0200 */
[----:B------:R-:W-:-:S04]  /*1900*/  @!P3 IMAD.WIDE.U32 R18, R18, R11, R22 ;  /* 0x0000000b1212b225 */ /* 0x000fc800078e0016 */
[----:B------:R-:W-:-:S04]  /*1910*/  IMAD.WIDE.U32 R34, R16, R10, R14 ;  /* 0x0000000a10227225 */ /* 0x000fc800078e000e */
[----:B------:R-:W-:Y:S02]  /*1920*/  IMAD R9, R16, R4, R9 ;  /* 0x0000000410097224 */ /* 0x000fe400078e0209 */
[-C--:B------:R-:W-:Y:S02]  /*1930*/  @P3 IMAD R4, R207, R13.reuse, RZ ;  /* 0x0000000dcf043224 */ /* 0x080fe400078e02ff */
[----:B------:R-:W-:Y:S01]  /*1940*/  @P3 IMAD.WIDE.U32 R14, R206, R13, RZ ;  /* 0x0000000dce0e3225 */ /* 0x000fe200078e00ff */
[----:B------:R-:W-:-:S03]  /*1950*/  @!P3 MOV R10, R18 ;  /* 0x00000012000ab202 */ /* 0x000fc60000000f00 */
[----:B------:R-:W-:Y:S01]  /*1960*/  @!P3 IMAD.IADD R8, R19, 0x1, R0 ;  /* 0x000000011308b824 */ /* 0x000fe200078e0200 */
[----:B------:R-:W-:Y:S01]  /*1970*/  IADD3 R5, PT, PT, R35, R9, RZ ;  /* 0x0000000923057210 */ /* 0x000fe20007ffe0ff */
[----:B------:R-:W-:Y:S01]  /*1980*/  @P3 IMAD.IADD R8, R15, 0x1, R4 ;  /* 0x000000010f083824 */ /* 0x000fe200078e0204 */
[----:B------:R-:W-:Y:S02]  /*1990*/  @P3 MOV R10, R14 ;  /* 0x0000000e000a3202 */ /* 0x000fe40000000f00 */
[----:B------:R-:W-:Y:S02]  /*19a0*/  MOV R15, RZ ;  /* 0x000000ff000f7202 */ /* 0x000fe40000000f00 */
.L_x_2167:
[----:B------:R-:W-:Y:S05]  /*19b0*/  BSYNC.RECONVERGENT B0 ;  /* 0x0000000000007941 */ /* 0x000fea0003800200 */
.L_x_2165:
[----:B------:R-:W-:Y:S01]  /*19c0*/  ISETP.NE.AND P1, PT, R228, -0x1, PT ;  /* 0xffffffffe400780c */ /* 0x000fe20003f25270 */
[----:B------:R-:W2:Y:S04]  /*19d0*/  LD.E.64 R26, desc[UR4][R2.64+0x30] ;  /* 0x00003004021a7980 */ /* 0x000ea8000c101b00 */
[----:B------:R-:W3:Y:S01]  /*19e0*/  LD.E.64 R22, desc[UR4][R2.64+0x48] ;  /* 0x0000480402167980 */ /* 0x000ee2000c101b00 */
[----:B------:R-:W-:-:S03]  /*19f0*/  IMAD.SHL.U32 R229, R197, 0x8, RZ ;  /* 0x00000008c5e57824 */ /* 0x000fc600078e00ff */
[----:B------:R1:W5:Y:S04]  /*1a00*/  LD.E.64 R32, desc[UR4][R2.64+0x8] ;  /* 0x0000080402207980 */ /* 0x000368000c101b00 */
[----:B------:R-:W4:Y:S01]  /*1a10*/  @!P1 LD.E.64 R16, desc[UR4][R2.64+0x18] ;  /* 0x0000180402109980 */ /* 0x000f22000c101b00 */
[----:B------:R-:W-:-:S03]  /*1a20*/  LOP3.LUT R196, R229, 0x38, RZ, 0xc0, !PT ;  /* 0x00000038e5c47812 */ /* 0x000fc600078ec0ff */
[----:B------:R1:W5:Y:S04]  /*1a30*/  LD.E R227, desc[UR4][R2.64+0xc0] ;  /* 0x0000c00402e37980 */ /* 0x000368000c101900 */
[----:B------:R1:W5:Y:S01]  /*1a40*/  LD.E.64 R28, desc[UR4][R224.64] ;  /* 0x00000004e01c7980 */ /* 0x000362000c101b00 */
[----:B------:R-:W1:Y:S01]  /*1a50*/  S2UR UR6, SR_CgaCtaId ;  /* 0x00000000000679c3 */ /* 0x000e620000008800 */
[----:B--2---:R-:W-:Y:S02]  /*1a60*/  @P1 IMAD R4, R27, R228, RZ ;  /* 0x000000e41b041224 */ /* 0x004fe400078e02ff */
[-C--:B----4-:R-:W-:Y:S02]  /*1a70*/  @!P1 IMAD R0, R17, R222.reuse, RZ ;  /* 0x000000de11009224 */ /* 0x090fe400078e02ff */
[----:B------:R-:W-:-:S04]  /*1a80*/  @!P1 IMAD.WIDE.U32 R16, R16, R222, RZ ;  /* 0x000000de10109225 */ /* 0x000fc800078e00ff */
[----:B------:R-:W-:Y:S01]  /*1a90*/  @!P1 IMAD.IADD R0, R17, 0x1, R0 ;  /* 0x0000000111009824 */ /* 0x000fe200078e0200 */
[----:B------:R-:W-:Y:S01]  /*1aa0*/  @!P1 MOV R9, R16 ;  /* 0x0000001000099202 */ /* 0x000fe20000000f00 */
[----:B------:R-:W-:-:S04]  /*1ab0*/  @P1 IMAD.WIDE.U32 R16, R26, R228, RZ ;  /* 0x000000e41a101225 */ /* 0x000fc800078e00ff */
[----:B------:R-:W-:Y:S02]  /*1ac0*/  @P1 IMAD.MOV.U32 R9, RZ, RZ, R16 ;  /* 0x000000ffff091224 */ /* 0x000fe400078e0010 */
[----:B------:R-:W-:-:S03]  /*1ad0*/  @P1 IMAD.IADD R0, R17, 0x1, R4 ;  /* 0x0000000111001824 */ /* 0x000fc600078e0204 */
[----:B------:R-:W-:-:S04]  /*1ae0*/  IADD3 R16, P2, PT, R196, R9, RZ ;  /* 0x00000009c4107210 */ /* 0x000fc80007f5e0ff */
[----:B------:R-:W-:Y:S01]  /*1af0*/  IADD3.X R17, PT, PT, RZ, R0, RZ, P2, !PT ;  /* 0x00000000ff117210 */ /* 0x000fe200017fe4ff */
[-C--:B---3--:R-:W-:Y:S02]  /*1b00*/  IMAD R25, R23, R221.reuse, RZ ;  /* 0x000000dd17197224 */ /* 0x088fe400078e02ff */
[----:B------:R-:W-:-:S03]  /*1b10*/  IMAD.WIDE.U32 R22, R22, R221, R16 ;  /* 0x000000dd16167225 */ /* 0x000fc600078e0010 */
[----:B------:R2:W5:Y:S01]  /*1b20*/  LD.E.64 R16, desc[UR4][R2.64+0x10] ;  /* 0x0000100402107980 */ /* 0x000562000c101b00 */
[----:B------:R-:W-:Y:S01]  /*1b30*/  SHF.R.U32.HI R18, RZ, 0x3, R197 ;  /* 0x00000003ff127819 */ /* 0x000fe200000116c5 */
[----:B------:R-:W-:Y:S01]  /*1b40*/  IMAD.IADD R208, R128, 0x1, -R7 ;  /* 0x0000000180d07824 */ /* 0x000fe200078e0a07 */
[----:B------:R-:W-:Y:S01]  /*1b50*/  LOP3.LUT R14, R229, 0x1c0, RZ, 0xc0, !PT ;  /* 0x000001c0e50e7812 */ /* 0x000fe200078ec0ff */
[----:B------:R-:W-:-:S03]  /*1b60*/  UMOV UR7, 0x400 ;  /* 0x0000040000077882 */ /* 0x000fc60000000000 */
[----:B------:R-:W-:Y:S02]  /*1b70*/  ISETP.GE.AND P1, PT, R18, R208, PT ;  /* 0x000000d01200720c */ /* 0x000fe40003f26270 */
[----:B------:R-:W-:Y:S01]  /*1b80*/  LOP3.LUT R11, R14, 0x38, R197, 0xf8, !PT ;  /* 0x000000380e0b7812 */ /* 0x000fe200078ef8c5 */
[----:B-1----:R-:W-:-:S03]  /*1b90*/  ULEA UR6, UR6, UR7, 0x18 ;  /* 0x0000000706067291 */ /* 0x002fc6000f8ec0ff */
[----:B------:R-:W-:Y:S01]  /*1ba0*/  LOP3.LUT R4, R11, R196, RZ, 0x3c, !PT ;  /* 0x000000c40b047212 */ /* 0x000fe200078e3cff */
[----:B------:R-:W-:Y:S01]  /*1bb0*/  VIADD R11, R18, 0x10 ;  /* 0x00000010120b7836 */ /* 0x000fe20000000000 */
[----:B------:R-:W-:Y:S01]  /*1bc0*/  MOV R19, RZ ;  /* 0x000000ff00137202 */ /* 0x000fe20000000f00 */
[----:B------:R-:W-:Y:S01]  /*1bd0*/  IMAD.U32 R200, RZ, RZ, UR6 ;  /* 0x00000006ffc87e24 */ /* 0x000fe2000f8e00ff */
[----:B------:R-:W-:Y:S01]  /*1be0*/  LOP3.LUT R229, R4, 0x1e00, R229, 0xf8, !PT ;  /* 0x00001e0004e57812 */ /* 0x000fe200078ef8e5 */
[----:B------:R-:W-:Y:S01]  /*1bf0*/  BSSY.RECONVERGENT B0, `(.L_x_2168) ;  /* 0x000001e000007945 */ /* 0x000fe20003800200 */
[C---:B------:R-:W-:Y:S01]  /*1c00*/  IADD3 R9, PT, PT, R18.reuse, 0x20, RZ ;  /* 0x0000002012097810 */ /* 0x040fe20007ffe0ff */
[----:B------:R-:W-:Y:S01]  /*1c10*/  VIADD R7, R18, 0x30 ;  /* 0x0000003012077836 */ /* 0x000fe20000000000 */
[----:B------:R-:W-:Y:S01]  /*1c20*/  IADD3 R34, P2, PT, R196, R34, RZ ;  /* 0x00000022c4227210 */ /* 0x000fe20007f5e0ff */
[----:B------:R-:W-:Y:S01]  /*1c30*/  IMAD.WIDE.U32 R30, R223, 0x40, R18 ;  /* 0x00000040df1e7825 */ /* 0x000fe200078e0012 */
[----:B------:R-:W-:-:S02]  /*1c40*/  ISETP.GE.AND P3, PT, R11, R208, PT ;  /* 0x000000d00b00720c */ /* 0x000fc40003f66270 */
[----:B------:R-:W-:Y:S01]  /*1c50*/  ISETP.GE.AND P4, PT, R9, R208, PT ;  /* 0x000000d00900720c */ /* 0x000fe20003f86270 */
[----:B------:R-:W-:Y:S01]  /*1c60*/  IMAD R229, R229, 0x2, R200 ;  /* 0x00000002e5e57824 */ /* 0x000fe200078e02c8 */
[----:B------:R-:W-:Y:S02]  /*1c70*/  LOP3.LUT R209, R196, 0x40, RZ, 0xfc, !PT ;  /* 0x00000040c4d17812 */ /* 0x000fe400078efcff */
[----:B------:R-:W-:Y:S01]  /*1c80*/  IADD3 R25, PT, PT, R23, R25, RZ ;  /* 0x0000001917197210 */ /* 0x000fe20007ffe0ff */
[----:B--2---:R-:W-:Y:S08]  /*1c90*/  @P1 BRA `(.L_x_2169) ;  /* 0x00000000004c1947 */ /* 0x004ff00003800000 */
        /* <DEDUP_REMOVED lines=19> */
.L_x_2169:
[----:B------:R-:W-:Y:S05]  /*1dd0*/  BSYNC.RECONVERGENT B0 ;  /* 0x0000000000007941 */ /* 0x000fea0003800200 */
.L_x_2168:
[----:B------:R-:W-:Y:S01]  /*1de0*/  IMAD R4, R132, -0x80, R43 ;  /* 0xffffff8084047824 */ /* 0x000fe200078e022b */
[----:B------:R-:W-:Y:S01]  /*1df0*/  BSSY.RECONVERGENT B0, `(.L_x_2170) ;  /* 0x000001a000007945 */ /* 0x000fe20003800200 */
[----:B------:R-:W-:-:S03]  /*1e00*/  ISETP.GE.AND P1, PT, R7, R208, PT ;  /* 0x000000d00700720c */ /* 0x000fc60003f26270 */
        /* <DEDUP_REMOVED lines=24> */
.L_x_2171:
[----:B------:R-:W-:Y:S05]  /*1f90*/  BSYNC.RECONVERGENT B0 ;  /* 0x0000000000007941 */ /* 0x000fea0003800200 */
.L_x_2170:
[----:B------:R-:W-:Y:S01]  /*1fa0*/  IADD3.X R35, PT, PT, RZ, R5, RZ, P2, !PT ;  /* 0x00000005ff237210 */ /* 0x000fe200017fe4ff */
[----:B------:R-:W-:Y:S01]  /*1fb0*/  BSSY.RECONVERGENT B0, `(.L_x_2172) ;  /* 0x000001c000007945 */ /* 0x000fe20003800200 */
[C---:B------:R-:W-:Y:S01]  /*1fc0*/  ISETP.GE.AND P6, PT, R18.reuse, R4, PT ;  /* 0x000000041200720c */ /* 0x040fe20003fc6270 */
[----:B------:R-:W-:Y:S01]  /*1fd0*/  IMAD R0, R205, R18, RZ ;  /* 0x00000012cd007224 */ /* 0x000fe200078e02ff */
[----:B------:R-:W-:Y:S01]  /*1fe0*/  ISETP.GE.AND P3, PT, R11, R4, PT ;  /* 0x000000040b00720c */ /* 0x000fe20003f66270 */
[----:B------:R-:W-:Y:S01]  /*1ff0*/  IMAD.WIDE.U32 R34, R18, R204, R34 ;  /* 0x000000cc12227225 */ /* 0x000fe200078e0022 */
[----:B------:R-:W-:Y:S11]  /*2000*/  @P4 BRA `(.L_x_2173) ;  /* 0x0000000000584947 */ /* 0x000ff60003800000 */
        /* <DEDUP_REMOVED lines=8> */
[----:B-12---:R-:W-:-:S03]  /*2090*/  LEA R38, P5, R36, R28, 0x1 ;  /* 0x0000001c24267211 */ /* 0x006fc600078a08ff */
        /* <DEDUP_REMOVED lines=13> */
.L_x_2173:
[----:B------:R-:W-:Y:S05]  /*2170*/  BSYNC.RECONVERGENT B0 ;  /* 0x0000000000007941 */ /* 0x000fea0003800200 */
.L_x_2172:
[----:B------:R-:W-:Y:S01]  /*2180*/  IMAD.IADD R0, R35, 0x1, R0 ;  /* 0x0000000123007824 */ /* 0x000fe200078e0200 */
[----:B-----5:R-:W-:Y:S01]  /*2190*/  LEA R216, P4, R34, R32, 0x1 ;  /* 0x0000002022d87211 */ /* 0x020fe200078808ff */
[----:B------:R-:W-:Y:S01]  /*21a0*/  BSSY.RECONVERGENT B0, `(.L_x_2174) ;  /* 0x000001c000007945 */ /* 0x000fe20003800200 */
[-C--:B------:R-:W-:Y:S01]  /*21b0*/  ISETP.GE.AND P5, PT, R9, R4.reuse, PT ;  /* 0x000000040900720c */ /* 0x080fe20003fa6270 */
[----:B------:R-:W-:Y:S01]  /*21c0*/  VIADD R13, R18, 0x40 ;  /* 0x00000040120d7836 */ /* 0x000fe20000000000 */
[----:B------:R-:W-:Y:S01]  /*21d0*/  LEA.HI.X R215, R34, R33, R0, 0x1, P4 ;  /* 0x0000002122d77211 */ /* 0x000fe200020f0c00 */
[----:B------:R-:W-:Y:S01]  /*21e0*/  IMAD.SHL.U32 R0, R204, 0x10, RZ ;  /* 0x00000010cc007824 */ /* 0x000fe200078e00ff */
[----:B------:R-:W-:Y:S01]  /*21f0*/  ISETP.GE.AND P2, PT, R7, R4, PT ;  /* 0x000000040700720c */ /* 0x000fe20003f46270 */
[----:B------:R-:W-:-:S12]  /*2200*/  @P1 BRA `(.L_x_2175) ;  /* 0x0000000000541947 */ /* 0x000fd80003800000 */
        /* <DEDUP_REMOVED lines=21> */
.L_x_2175:
[----:B------:R-:W-:Y:S05]  /*2360*/  BSYNC.RECONVERGENT B0 ;  /* 0x0000000000007941 */ /* 0x000fea0003800200 */
.L_x_2174:
        /* <DEDUP_REMOVED lines=17> */
.L_x_2177:
[----:B------:R-:W-:Y:S05]  /*2480*/  BSYNC.RECONVERGENT B0 ;  /* 0x0000000000007941 */ /* 0x000fea0003800200 */
.L_x_2176:
[----:B------:R-:W-:Y:S01]  /*2490*/  SHF.L.U64.HI R5, R204, 0x4, R205 ;  /* 0x00000004cc057819 */ /* 0x000fe200000102cd */
[----:B------:R-:W-:Y:S01]  /*24a0*/  BSSY.RECONVERGENT B0, `(.L_x_2178) ;  /* 0x0000014000007945 */ /* 0x000fe20003800200 */
[----:B------:R-:W-:Y:S01]  /*24b0*/  LEA R26, P4, R0, R216, 0x1 ;  /* 0x000000d8001a7211 */ /* 0x000fe200078808ff */
[----:B----4-:R-:W-:Y:S01]  /*24c0*/  VIADD R25, R18, 0x50 ;  /* 0x0000005012197836 */ /* 0x010fe20000000000 */
        /* <DEDUP_REMOVED lines=17> */
.L_x_2179:
[----:B------:R-:W-:Y:S05]  /*25e0*/  BSYNC.RECONVERGENT B0 ;  /* 0x0000000000007941 */ /* 0x000fea0003800200 */
.L_x_2178:
        /* <DEDUP_REMOVED lines=16> */
.L_x_2181:
[----:B------:R-:W-:Y:S05]  /*26f0*/  BSYNC.RECONVERGENT B0 ;  /* 0x0000000000007941 */ /* 0x000fea0003800200 */
.L_x_2180:
[----:B------:R-:W-:Y:S01]  /*2700*/  BSSY.RECONVERGENT B0, `(.L_x_2182) ;  /* 0x0000013000007945 */ /* 0x000fe20003800200 */
[----:B------:R-:W-:Y:S01]  /*2710*/  ISETP.GE.AND P5, PT, R25, R4, PT ;  /* 0x000000041900720c */ /* 0x000fe20003fa6270 */
[C---:B-1--4-:R-:W-:Y:S01]  /*2720*/  VIADD R23, R18.reuse, 0x60 ;  /* 0x0000006012177836 */ /* 0x052fe20000000000 */
[----:B------:R-:W-:Y:S01]  /*2730*/  IADD3 R5, PT, PT, R18, 0x70, RZ ;  /* 0x0000007012057810 */ /* 0x000fe20007ffe0ff */
        /* <DEDUP_REMOVED lines=15> */
.L_x_2183:
[----:B------:R-:W-:Y:S05]  /*2830*/  BSYNC.RECONVERGENT B0 ;  /* 0x0000000000007941 */ /* 0x000fea0003800200 */
.L_x_2182:
[----:B------:R-:W-:Y:S01]  /*2840*/  BSSY.RECONVERGENT B0, `(.L_x_2184) ;  /* 0x0000015000007945 */ /* 0x000fe20003800200 */
[-C--:B------:R-:W-:Y:S02]  /*2850*/  ISETP.GE.AND P4, PT, R23, R4.reuse, PT ;  /* 0x000000041700720c */ /* 0x080fe40003f86270 */
[----:B------:R-:W-:Y:S01]  /*2860*/  ISETP.GE.AND P3, PT, R5, R4, PT ;  /* 0x000000040500720c */ /* 0x000fe20003f66270 */
[----:B------:R-:W-:-:S12]  /*2870*/  @P1 BRA `(.L_x_2185) ;  /* 0x0000000000441947 */ /* 0x000fd80003800000 */
        /* <DEDUP_REMOVED lines=17> */
.L_x_2185:
[----:B------:R-:W-:Y:S05]  /*2990*/  BSYNC.RECONVERGENT B0 ;  /* 0x0000000000007941 */ /* 0x000fea0003800200 */
.L_x_2184:
        /* <DEDUP_REMOVED lines=16> */
.L_x_2187:
[----:B------:R-:W-:Y:S05]  /*2aa0*/  BSYNC.RECONVERGENT B0 ;  /* 0x0000000000007941 */ /* 0x000fea0003800200 */
.L_x_2186:
        /* <DEDUP_REMOVED lines=19> */
.L_x_2189:
[----:B------:R-:W-:Y:S05]  /*2be0*/  BSYNC.RECONVERGENT B0 ;  /* 0x0000000000007941 */ /* 0x000fea0003800200 */
.L_x_2188:
        /* <DEDUP_REMOVED lines=17> */
.L_x_2191:
[----:B------:R-:W-:Y:S05]  /*2d00*/  BSYNC.RECONVERGENT B0 ;  /* 0x0000000000007941 */ /* 0x000fea0003800200 */
.L_x_2190:
[----:B------:R-:W-:Y:S01]  /*2d10*/  IABS R22, R12 ;  /* 0x0000000c00167213 */ /* 0x000fe20000000000 */
[----:B------:R2:W5:Y:S03]  /*2d20*/  LD.E R62, desc[UR4][R2.64+0x184] ;  /* 0x00018404023e7980 */ /* 0x000566000c101900 */
[----:B-1----:R-:W1:Y:S01]  /*2d30*/  I2F.RP R27, R22 ;  /* 0x00000016001b7306 */ /* 0x002e620000209400 */
[----:B----4-:R-:W-:Y:S01]  /*2d40*/  MOV R28, RZ ;  /* 0x000000ff001c7202 */ /* 0x010fe20000000f00 */
[----:B------:R2:W5:Y:S01]  /*2d50*/  LD.E R0, desc[UR4][R2.64+0x188] ;  /* 0x0001880402007980 */ /* 0x000562000c101900 */
[----:B------:R-:W-:Y:S01]  /*2d60*/  IABS R19, R221 ;  /* 0x000000dd00137213 */ /* 0x000fe20000000000 */
[----:B------:R-:W-:Y:S02]  /*2d70*/  IMAD R15, R15, R206, RZ ;  /* 0x000000ce0f0f7224 */ /* 0x000fe400078e02ff */
[----:B------:R-:W0:Y:S01]  /*2d80*/  LDGDEPBAR ;  /* 0x00000000000079af */ /* 0x000e220000000000 */
[----:B------:R-:W-:Y:S01]  /*2d90*/  IMAD R219, R207, R18, RZ ;  /* 0x00000012cfdb7224 */ /* 0x000fe200078e02ff */
[----:B-1----:R-:W1:Y:S01]  /*2da0*/  MUFU.RCP R26, R27 ;  /* 0x0000001b001a7308 */ /* 0x002e620000001000 */
[----:B------:R-:W-:-:S04]  /*2db0*/  DEPBAR.LE SB0, 0x0 ;  /* 0x000080000000791a */ /* 0x000fc80000000000 */
[----:B-12---:R-:W-:-:S07]  /*2dc0*/  VIADD R26, R26, 0xffffffe ;  /* 0x0ffffffe1a1a7836 */ /* 0x006fce0000000000 */
[----:B------:R-:W-:Y:S05]  /*2dd0*/  WARPSYNC.ALL ;  /* 0x0000000000007948 */ /* 0x000fea0003800000 */
[----:B------:R-:W1:Y:S01]  /*2de0*/  F2I.FTZ.U32.TRUNC.NTZ R29, R26 ;  /* 0x0000001a001d7305 */ /* 0x000e62000021f000 */
[----:B------:R-:W-:Y:S01]  /*2df0*/  BSSY.RECONVERGENT B0, `(.L_x_2192) ;  /* 0x0000037000007945 */ /* 0x000fe20003800200 */
[----:B-1----:R-:W-:Y:S02]  /*2e00*/  IMAD.MOV R14, RZ, RZ, -R29 ;  /* 0x000000ffff0e7224 */ /* 0x002fe400078e0a1d */
[----:B------:R-:W-:-:S04]  /*2e10*/  IMAD.WIDE.U32 R26, R6, R206, RZ ;  /* 0x000000ce061a7225 */ /* 0x000fc800078e00ff */
[----:B------:R-:W-:Y:S01]  /*2e20*/  IMAD R24, R14, R22, RZ ;  /* 0x000000160e187224 */ /* 0x000fe200078e02ff */
[----:B------:R-:W-:-:S03]  /*2e30*/  IABS R14, R12 ;  /* 0x0000000c000e7213 */ /* 0x000fc60000000000 */
[----:B------:R-:W-:-:S04]  /*2e40*/  IMAD.HI.U32 R24, R29, R24, R28 ;  /* 0x000000181d187227 */ /* 0x000fc800078e001c */
[----:B------:R-:W-:Y:S02]  /*2e50*/  IMAD.MOV R14, RZ, RZ, -R14 ;  /* 0x000000ffff0e7224 */ /* 0x000fe400078e0a0e */
[----:B------:R-:W-:-:S04]  /*2e60*/  IMAD.HI.U32 R24, R24, R19, RZ ;  /* 0x0000001318187227 */ /* 0x000fc800078e00ff */
[----:B------:R-:W-:Y:S01]  /*2e70*/  IMAD R19, R24, R14, R19 ;  /* 0x0000000e18137224 */ /* 0x000fe200078e0213 */
[----:B------:R-:W-:Y:S01]  /*2e80*/  LOP3.LUT R14, R221, R12, RZ, 0x3c, !PT ;  /* 0x0000000cdd0e7212 */ /* 0x000fe200078e3cff */
[----:B------:R-:W-:Y:S03]  /*2e90*/  BAR.SYNC.DEFER_BLOCKING 0x0 ;  /* 0x0000000000007b1d */ /* 0x000fe60000010000 */
[----:B------:R-:W-:Y:S02]  /*2ea0*/  ISETP.GT.U32.AND P2, PT, R22, R19, PT ;  /* 0x000000131600720c */ /* 0x000fe40003f44070 */
[----:B------:R-:W-:-:S11]  /*2eb0*/  ISETP.GE.AND P1, PT, R14, RZ, PT ;  /* 0x000000ff0e00720c */ /* 0x000fd60003f26270 */
[-C--:B------:R-:W-:Y:S01]  /*2ec0*/  @!P2 IADD3 R19, PT, PT, R19, -R22.reuse, RZ ;  /* 0x800000161313a210 */ /* 0x080fe20007ffe0ff */
[----:B------:R-:W-:Y:S01]  /*2ed0*/  @!P2 VIADD R24, R24, 0x1 ;  /* 0x000000011818a836 */ /* 0x000fe20000000000 */
[----:B------:R-:W-:Y:S02]  /*2ee0*/  ISETP.NE.AND P2, PT, R12, RZ, PT ;  /* 0x000000ff0c00720c */ /* 0x000fe40003f45270 */
[----:B------:R-:W-:-:S13]  /*2ef0*/  ISETP.GE.U32.AND P3, PT, R19, R22, PT ;  /* 0x000000161300720c */ /* 0x000fda0003f66070 */
[----:B------:R-:W-:-:S05]  /*2f00*/  @P3 IADD3 R24, PT, PT, R24, 0x1, RZ ;  /* 0x0000000118183810 */ /* 0x000fca0007ffe0ff */
[----:B------:R-:W-:Y:S01]  /*2f10*/  @!P1 IMAD.MOV R24, RZ, RZ, -R24 ;  /* 0x000000ffff189224 */ /* 0x000fe200078e0a18 */
[----:B------:R-:W-:Y:S01]  /*2f20*/  @!P2 LOP3.LUT R24, RZ, R12, RZ, 0x33, !PT ;  /* 0x0000000cff18a212 */ /* 0x000fe200078e33ff */
[----:B------:R-:W-:Y:S01]  /*2f30*/  IMAD R12, R6, R207, R15 ;  /* 0x000000cf060c7224 */ /* 0x000fe200078e020f */
[----:B------:R-:W-:Y:S02]  /*2f40*/  IADD3 R10, P2, P1, R26, R10, R196 ;  /* 0x0000000a1a0a7210 */ /* 0x000fe4000795e0c4 */
[----:B------:R-:W-:Y:S01]  /*2f50*/  SHF.R.S32.HI R6, RZ, 0x1f, R24 ;  /* 0x0000001fff067819 */ /* 0x000fe20000011418 */
[----:B------:R-:W-:Y:S01]  /*2f60*/  IMAD R15, R21, R24, RZ ;  /* 0x00000018150f7224 */ /* 0x000fe200078e02ff */
[----:B------:R-:W-:Y:S01]  /*2f70*/  IADD3 R19, PT, PT, R27, R12, RZ ;  /* 0x0000000c1b137210 */ /* 0x000fe20007ffe0ff */
[----:B------:R-:W-:-:S03]  /*2f80*/  IMAD.WIDE.U32 R26, R20, R24, RZ ;  /* 0x00000018141a7225 */ /* 0x000fc600078e00ff */
[----:B------:R-:W-:Y:S01]  /*2f90*/  IADD3.X R8, PT, PT, R19, R8, RZ, P2, P1 ;  /* 0x0000000813087210 */ /* 0x000fe200017e24ff */
[----:B------:R-:W-:Y:S01]  /*2fa0*/  IMAD R6, R6, R20, R15 ;  /* 0x0000001406067224 */ /* 0x000fe200078e020f */
[----:B------:R-:W-:-:S03]  /*2fb0*/  IADD3 R14, P1, PT, R10, R26, RZ ;  /* 0x0000001a0a0e7210 */ /* 0x000fc60007f3e0ff */
[----:B------:R-:W-:Y:S01]  /*2fc0*/  IMAD.IADD R27, R27, 0x1, R6 ;  /* 0x000000011b1b7824 */ /* 0x000fe200078e0206 */
[----:B------:R-:W-:-:S04]  /*2fd0*/  SHF.L.U64.HI R6, R206, 0x4, R207 ;  /* 0x00000004ce067819 */ /* 0x000fc800000102cf */
[----:B------:R-:W-:-:S03]  /*2fe0*/  IADD3.X R15, PT, PT, R8, R27, RZ, P1, !PT ;  /* 0x0000001b080f7210 */ /* 0x000fc60000ffe4ff */
[----:B------:R-:W-:-:S04]  /*2ff0*/  IMAD.WIDE.U32 R14, R18, R206, R14 ;  /* 0x000000ce120e7225 */ /* 0x000fc800078e000e */
[----:B------:R-:W-:Y:S01]  /*3000*/  IMAD.IADD R219, R15, 0x1, R219 ;  /* 0x000000010fdb7824 */ /* 0x000fe200078e02db */
[----:B------:R-:W-:Y:S02]  /*3010*/  LEA R218, P1, R14, R16, 0x1 ;  /* 0x000000100eda7211 */ /* 0x000fe400078208ff */
[----:B------:R-:W-:Y:S02]  /*3020*/  SHF.L.U32 R15, R206, 0x4, RZ ;  /* 0x00000004ce0f7819 */ /* 0x000fe400000006ff */
[----:B------:R-:W-:Y:S01]  /*3030*/  LEA.HI.X R219, R14, R17, R219, 0x1, P1 ;  /* 0x000000110edb7211 */ /* 0x000fe200008f0cdb */
[----:B------:R-:W-:Y:S08]  /*3040*/  @P6 BRA `(.L_x_2193) ;  /* 0x00000000003c6947 */ /* 0x000ff00003800000 */
        /* <DEDUP_REMOVED lines=15> */
.L_x_2193:
[----:B------:R2:W-:Y:S04]  /*3140*/  STS.128 [R229+0xc000], RZ ;  /* 0x00c000ffe5007388 */ /* 0x0005e80000000c00 */
[----:B------:R2:W-:Y:S02]  /*3150*/  STS.128 [R229+0x10000], RZ ;  /* 0x010000ffe5007388 */ /* 0x0005e40000000c00 */
.L_x_2194:
[----:B------:R-:W-:Y:S05]  /*3160*/  BSYNC.RECONVERGENT B0 ;  /* 0x0000000000007941 */ /* 0x000fea0003800200 */
.L_x_2192:
[----:B------:R-:W-:Y:S01]  /*3170*/  ISETP.GE.AND P3, PT, R11, R4, PT ;  /* 0x000000040b00720c */ /* 0x000fe20003f66270 */
[----:B------:R-:W-:Y:S01]  /*3180*/  IMAD.SHL.U32 R202, R197, 0x40, RZ ;  /* 0x00000040c5ca7824 */ /* 0x000fe200078e00ff */
[----:B------:R-:W-:Y:S01]  /*3190*/  LEA R8, P2, R15, R218, 0x1 ;  /* 0x000000da0f087211 */ /* 0x000fe200078408ff */
[----:B------:R-:W-:Y:S01]  /*31a0*/  BSSY.RECONVERGENT B0, `(.L_x_2195) ;  /* 0x0000019000007945 */ /* 0x000fe20003800200 */
[----:B------:R-:W-:Y:S01]  /*31b0*/  SHF.R.U32.HI R198, RZ, 0x1, R197 ;  /* 0x00000001ffc67819 */ /* 0x000fe200000116c5 */
[----:B------:R-:W-:Y:S01]  /*31c0*/  IMAD.SHL.U32 R199, R197, 0x20, RZ ;  /* 0x00000020c5c77824 */ /* 0x000fe200078e00ff */
[-C--:B------:R-:W-:Y:S02]  /*31d0*/  ISETP.GE.AND P4, PT, R9, R4.reuse, PT ;  /* 0x000000040900720c */ /* 0x080fe40003f86270 */
[----:B------:R-:W-:Y:S02]  /*31e0*/  LEA.HI.X R9, R15, R219, R6, 0x1, P2 ;  /* 0x000000db0f097211 */ /* 0x000fe400010f0c06 */
[----:B------:R-:W-:-:S02]  /*31f0*/  ISETP.GE.AND P1, PT, R7, R4, PT ;  /* 0x000000040700720c */ /* 0x000fc40003f26270 */
[-C--:B------:R-:W-:Y:S01]  /*3200*/  ISETP.GE.AND P6, PT, R13, R4.reuse, PT ;  /* 0x000000040d00720c */ /* 0x080fe20003fc6270 */
[----:B------:R4:W-:Y:S01]  /*3210*/  @P3 STS.128 [R229+0xc800], RZ ;  /* 0x00c800ffe5003388 */ /* 0x0009e20000000c00 */
[----:B------:R-:W-:Y:S02]  /*3220*/  ISETP.GE.AND P5, PT, R25, R4, PT ;  /* 0x000000041900720c */ /* 0x000fe40003fa6270 */
[----:B------:R-:W-:Y:S01]  /*3230*/  LOP3.LUT R6, R202, 0x1c0, RZ, 0xc0, !PT ;  /* 0x000001c0ca067812 */ /* 0x000fe200078ec0ff */
[----:B------:R4:W-:Y:S01]  /*3240*/  @P3 STS.128 [R229+0x10800], RZ ;  /* 0x010800ffe5003388 */ /* 0x0009e20000000c00 */
[----:B------:R-:W-:Y:S01]  /*3250*/  LOP3.LUT R11, R198, 0x8, RZ, 0xc0, !PT ;  /* 0x00000008c60b7812 */ /* 0x000fe200078ec0ff */
[----:B------:R-:W-:Y:S08]  /*3260*/  @P3 BRA `(.L_x_2196) ;  /* 0x0000000000303947 */ /* 0x000ff00003800000 */
        /* <DEDUP_REMOVED lines=12> */
.L_x_2196:
[----:B------:R-:W-:Y:S05]  /*3330*/  BSYNC.RECONVERGENT B0 ;  /* 0x0000000000007941 */ /* 0x000fea0003800200 */
.L_x_2195:
[----:B------:R1:W-:Y:S01]  /*3340*/  @P4 STS.128 [R229+0xd000], RZ ;  /* 0x00d000ffe5004388 */ /* 0x0003e20000000c00 */
[----:B------:R-:W-:Y:S03]  /*3350*/  BSSY.RECONVERGENT B0, `(.L_x_2197) ;  /* 0x0000011000007945 */ /* 0x000fe60003800200 */
        /* <DEDUP_REMOVED lines=16> */
.L_x_2198:
[----:B------:R-:W-:Y:S05]  /*3460*/  BSYNC.RECONVERGENT B0 ;  /* 0x0000000000007941 */ /* 0x000fea0003800200 */
.L_x_2197:
[----:B------:R2:W-:Y:S01]  /*3470*/  @P1 STS.128 [R229+0xd800], RZ ;  /* 0x00d800ffe5001388 */ /* 0x0005e20000000c00 */
[----:B------:R-:W-:Y:S01]  /*3480*/  LOP3.LUT R199, R199, 0x7c00, RZ, 0xc0, !PT ;  /* 0x00007c00c7c77812 */ /* 0x000fe200078ec0ff */
[----:B------:R-:W-:Y:S01]  /*3490*/  BSSY.RECONVERGENT B0, `(.L_x_2199) ;  /* 0x0000018000007945 */ /* 0x000fe20003800200 */
[----:B-1----:R-:W-:Y:S01]  /*34a0*/  LOP3.LUT R13, R6, 0x8, R197, 0xf8, !PT ;  /* 0x00000008060d7812 */ /* 0x002fe200078ef8c5 */
[----:B------:R2:W-:Y:S01]  /*34b0*/  @P1 STS.128 [R229+0x11800], RZ ;  /* 0x011800ffe5001388 */ /* 0x0005e20000000c00 */
[--C-:B------:R-:W-:Y:S02]  /*34c0*/  LOP3.LUT R11, R11, 0x1c0, R202.reuse, 0xf8, !PT ;  /* 0x000001c00b0b7812 */ /* 0x100fe400078ef8ca */
[----:B------:R-:W-:Y:S02]  /*34d0*/  ISETP.GE.AND P4, PT, R23, R4, PT ;  /* 0x000000041700720c */ /* 0x000fe40003f86270 */
[----:B------:R-:W-:Y:S02]  /*34e0*/  LOP3.LUT R41, R202, 0x400, RZ, 0xc0, !PT ;  /* 0x00000400ca297812 */ /* 0x000fe400078ec0ff */
[----:B------:R-:W-:-:S02]  /*34f0*/  LOP3.LUT R7, R199, 0x200, R202, 0xf8, !PT ;  /* 0x00000200c7077812 */ /* 0x000fc400078ef8ca */
[-C--:B------:R-:W-:Y:S02]  /*3500*/  LOP3.LUT R6, R13, R196.reuse, RZ, 0x3c, !PT ;  /* 0x000000c40d067212 */ /* 0x080fe400078e3cff */
        /* <DEDUP_REMOVED lines=16> */
.L_x_2200:
[----:B------:R-:W-:Y:S05]  /*3610*/  BSYNC.RECONVERGENT B0 ;  /* 0x0000000000007941 */ /* 0x000fea0003800200 */
.L_x_2199:
        /* <DEDUP_REMOVED lines=9> */
[----:B------:R-:W-:Y:S01]  /*36b0*/  MOV R6, R8 ;  /* 0x0000000800067202 */ /* 0x000fe20000000f00 */
        /* <DEDUP_REMOVED lines=16> */
.L_x_2202:
[----:B------:R-:W-:Y:S05]  /*37c0*/  BSYNC.RECONVERGENT B0 ;  /* 0x0000000000007941 */ /* 0x000fea0003800200 */
.L_x_2201:
        /* <DEDUP_REMOVED lines=18> */
.L_x_2204:
[----:B------:R-:W-:Y:S05]  /*38f0*/  BSYNC.RECONVERGENT B0 ;  /* 0x0000000000007941 */ /* 0x000fea0003800200 */
.L_x_2203:
        /* <DEDUP_REMOVED lines=21> */
.L_x_2206:
[----:B------:R-:W-:Y:S05]  /*3a50*/  BSYNC.RECONVERGENT B0 ;  /* 0x0000000000007941 */ /* 0x000fea0003800200 */
.L_x_2205:
        /* <DEDUP_REMOVED lines=19> */
.L_x_2208:
[----:B------:R-:W-:Y:S05]  /*3b90*/  BSYNC.RECONVERGENT B0 ;  /* 0x0000000000007941 */ /* 0x000fea0003800200 */
.L_x_2207:
[----:B------:R-:W-:Y:S01]  /*3ba0*/  LDSM.16.M88.4 R76, [R121] ;  /* 0x00000000794c783b */ /* 0x000fe20000000200 */
[----:B------:R-:W-:Y:S01]  /*3bb0*/  IMAD.MOV.U32 R40, RZ, RZ, 0x20 ;  /* 0x00000020ff287424 */ /* 0x000fe200078e00ff */
[C---:B------:R-:W-:Y:S01]  /*3bc0*/  LOP3.LUT P6, RZ, R197.reuse, 0x2, RZ, 0xc0, !PT ;  /* 0x00000002c5ff7812 */ /* 0x040fe200078cc0ff */
[----:B------:R-:W-:Y:S01]  /*3bd0*/  IMAD.MOV.U32 R60, RZ, RZ, 0x40 ;  /* 0x00000040ff3c7424 */ /* 0x000fe200078e00ff */
[----:B------:R-:W3:Y:S01]  /*3be0*/  LDSM.16.M88.4 R32, [R119+0x4000] ;  /* 0x004000007720783b */ /* 0x000ee20000000200 */
[C---:B------:R-:W-:Y:S01]  /*3bf0*/  LOP3.LUT P2, RZ, R197.reuse, 0x4, RZ, 0xc0, !PT ;  /* 0x00000004c5ff7812 */ /* 0x040fe2000784c0ff */
[----:B------:R-:W-:Y:S01]  /*3c00*/  IMAD.SHL.U32 R135, R197, 0x2, RZ ;  /* 0x00000002c5877824 */ /* 0x000fe200078e00ff */
[----:B------:R-:W-:Y:S01]  /*3c10*/  SEL R40, R40, 0xffffffe0, !P6 ;  /* 0xffffffe028287807 */ /* 0x000fe20007000000 */
[----:B------:R-:W2:Y:S01]  /*3c20*/  LDSM.16.M88.4 R24, [R119+0x4800] ;  /* 0x004800007718783b */ /* 0x000ea20000000200 */
[----:B------:R-:W-:Y:S01]  /*3c30*/  SEL R60, R60, 0xffffffc0, !P2 ;  /* 0xffffffc03c3c7807 */ /* 0x000fe20005000000 */
[----:B------:R-:W-:Y:S01]  /*3c40*/  VIADD R137, R132, 0xffffffff ;  /* 0xffffffff84897836 */ /* 0x000fe20000000000 */
[----:B-----5:R-:W-:Y:S01]  /*3c50*/  IADD3 R62, PT, PT, R43, -R128, -R62 ;  /* 0x800000802b3e7210 */ /* 0x020fe20007ffe83e */
[----:B------:R-:W4:Y:S01]  /*3c60*/  LDSM.16.M88.4 R16, [R119+0x5000] ;  /* 0x005000007710783b */ /* 0x000f220000000200 */
[----:B------:R-:W-:Y:S01]  /*3c70*/  IMAD.IADD R117, R121, 0x1, R40 ;  /* 0x0000000179757824 */ /* 0x000fe200078e0228 */
[----:B------:R-:W-:Y:S01]  /*3c80*/  IADD3 R128, PT, PT, R0, R43, -R128 ;  /* 0x0000002b00807210 */ /* 0x000fe20007ffe880 */
[----:B------:R-:W-:Y:S01]  /*3c90*/  IMAD.IADD R116, R119, 0x1, R40 ;  /* 0x0000000177747824 */ /* 0x000fe200078e0228 */
[----:B-1----:R-:W1:Y:S01]  /*3ca0*/  LDSM.16.M88.4 R8, [R119+0x5800] ;  /* 0x005800007708783b */ /* 0x002e620000000200 */
[--C-:B------:R-:W-:Y:S01]  /*3cb0*/  IMAD.IADD R125, R121, 0x1, R60.reuse ;  /* 0x00000001797d7824 */ /* 0x100fe200078e023c */
[----:B------:R-:W-:Y:S01]  /*3cc0*/  LOP3.LUT R135, R135, 0x6, RZ, 0xc0, !PT ;  /* 0x0000000687877812 */ /* 0x000fe200078ec0ff */
[----:B------:R-:W-:Y:S01]  /*3cd0*/  IMAD.IADD R63, R119, 0x1, R60 ;  /* 0x00000001773f7824 */ /* 0x000fe200078e023c */
[----:B------:R-:W1:Y:S01]  /*3ce0*/  LDSM.16.M88.4 R100, [R119+0x6000] ;  /* 0x006000007764783b */ /* 0x000e620000000200 */
[C---:B------:R-:W-:Y:S01]  /*3cf0*/  IMAD.IADD R129, R40.reuse, 0x1, R125 ;  /* 0x0000000128817824 */ /* 0x040fe200078e027d */
[----:B------:R-:W-:Y:S01]  /*3d00*/  BSSY.RECONVERGENT B1, `(.L_x_2209) ;  /* 0x00002ab000017945 */ /* 0x000fe20003800200 */
[----:B------:R-:W-:Y:S01]  /*3d10*/  IMAD.IADD R61, R40, 0x1, R63 ;  /* 0x00000001283d7824 */ /* 0x000fe200078e023f */
[----:B------:R-:W1:Y:S01]  /*3d20*/  LDSM.16.M88.4 R92, [R119+0x6800] ;  /* 0x00680000775c783b */ /* 0x000e620000000200 */
[----:B------:R-:W-:-:S03]  /*3d30*/  IMAD.SHL.U32 R0, R137, 0x80, RZ ;  /* 0x0000008089007824 */ /* 0x000fc600078e00ff */
[----:B------:R-:W1:Y:S04]  /*3d40*/  LDSM.16.M88.4 R84, [R119+0x7000] ;  /* 0x007000007754783b */ /* 0x000e680000000200 */
[----:B------:R-:W1:Y:S04]  /*3d50*/  LDSM.16.M88.4 R52, [R119+0x7800] ;  /* 0x007800007734783b */ /* 0x000e680000000200 */
[----:B------:R-:W-:Y:S04]  /*3d60*/  LDSM.16.M88.4 R68, [R117] ;  /* 0x000000007544783b */ /* 0x000fe80000000200 */
[----:B------:R-:W1:Y:S01]  /*3d70*/  LDSM.16.M88.4 R4, [R116+0x4000] ;  /* 0x004000007404783b */ /* 0x000e620000000200 */
[C---:B---3--:R-:W-:Y:S03]  /*3d80*/  HMMA.16816.F32 R36, R76.reuse, R32, RZ ;  /* 0x000000204c24723c */ /* 0x048fe600000018ff */
[----:B------:R-:W3:Y:S04]  /*3d90*/  LDSM.16.M88.4 R44, [R116+0x4800] ;  /* 0x00480000742c783b */ /* 0x000ee80000000200 */
[----:B------:R-:W3:Y:S01]  /*3da0*/  LDSM.16.M88.4 R48, [R116+0x5000] ;  /* 0x005000007430783b */ /* 0x000ee20000000200 */
[C---:B--2---:R-:W-:Y:S03]  /*3db0*/  HMMA.16816.F32 R28, R76.reuse, R24, RZ ;  /* 0x000000184c1c723c */ /* 0x044fe600000018ff */
[----:B------:R-:W-:Y:S04]  /*3dc0*/  LDSM.16.M88.4 R112, [R116+0x6800] ;  /* 0x006800007470783b */ /* 0x000fe80000000200 */
[----:B------:R-:W-:Y:S01]  /*3dd0*/  LDSM.16.M88.4 R108, [R116+0x7000] ;  /* 0x00700000746c783b */ /* 0x000fe20000000200 */
[C---:B----4-:R-:W-:Y:S03]  /*3de0*/  HMMA.16816.F32 R20, R76.reuse, R16, RZ ;  /* 0x000000104c14723c */ /* 0x050fe600000018ff */
[----:B------:R-:W-:Y:S04]  /*3df0*/  LDSM.16.M88.4 R72, [R116+0x7800] ;  /* 0x007800007448783b */ /* 0x000fe80000000200 */
[----:B------:R-:W-:Y:S01]  /*3e00*/  LDSM.16.M88.4 R64, [R63+0x4000] ;  /* 0x004000003f40783b */ /* 0x000fe20000000200 */
[C---:B-1----:R-:W-:Y:S03]  /*3e10*/  HMMA.16816.F32 R12, R76.reuse, R8, RZ ;  /* 0x000000084c0c723c */ /* 0x042fe600000018ff */
        /* <DEDUP_REMOVED lines=15> */
[C---:B------:R-:W-:Y:S08]  /*3f10*/  HMMA.16816.F32 R36, R68.reuse, R4, R36 ;  /* 0x000000044424723c */ /* 0x040ff00000001824 */
[C---:B------:R-:W-:Y:S01]  /*3f20*/  HMMA.16816.F32 R32, R68.reuse, R6, R32 ;  /* 0x000000064420723c */ /* 0x040fe20000001820 */
[----:B------:R-:W2:Y:S07]  /*3f30*/  LDSM.16.M88.4 R4, [R116+0x6000] ;  /* 0x006000007404783b */ /* 0x000eae0000000200 */
[C---:B---3--:R-:W-:Y:S08]  /*3f40*/  HMMA.16816.F32 R28, R68.reuse, R44, R28 ;  /* 0x0000002c441c723c */ /* 0x048ff0000000181c */
[C---:B------:R-:W-:Y:S01]  /*3f50*/  HMMA.16816.F32 R24, R68.reuse, R46, R24 ;  /* 0x0000002e4418723c */ /* 0x040fe20000001818 */
[----:B------:R-:W-:Y:S04]  /*3f60*/  LDSM.16.M88.4 R44, [R125] ;  /* 0x000000007d2c783b */ /* 0x000fe80000000200 */
[----:B------:R-:W-:Y:S03]  /*3f70*/  LDSM.16.M88.4 R124, [R125+0x2000] ;  /* 0x002000007d7c783b */ /* 0x000fe60000000200 */
        /* <DEDUP_REMOVED lines=22> */
[C---:B-1----:R-:W-:Y:S08]  /*40e0*/  HMMA.16816.F32 R20, R44.reuse, R52, R20 ;  /* 0x000000342c14723c */ /* 0x042ff00000001814 */
[C---:B------:R-:W-:Y:S01]  /*40f0*/  HMMA.16816.F32 R16, R44.reuse, R54, R16 ;  /* 0x000000362c10723c */ /* 0x040fe20000001810 */
[----:B------:R-:W1:Y:S07]  /*4100*/  LDSM.16.M88.4 R52, [R63+0x7000] ;  /* 0x007000003f34783b */ /* 0x000e6e0000000200 */
[C---:B------:R-:W-:Y:S08]  /*4110*/  HMMA.16816.F32 R36, R44.reuse, R64, R36 ;  /* 0x000000402c24723c */ /* 0x040ff00000001824 */
[C---:B------:R-:W-:Y:S01]  /*4120*/  HMMA.16816.F32 R32, R44.reuse, R66, R32 ;  /* 0x000000422c20723c */ /* 0x040fe20000001820 */
[----:B------:R-:W-:Y:S07]  /*4130*/  LDSM.16.M88.4 R64, [R61+0x4000] ;  /* 0x004000003d40783b */ /* 0x000fee0000000200 */
[C---:B--2---:R-:W-:Y:S08]  /*4140*/  HMMA.16816.F32 R12, R44.reuse, R4, R12 ;  /* 0x000000042c0c723c */ /* 0x044ff0000000180c */
[C---:B------:R-:W-:Y:S01]  /*4150*/  HMMA.16816.F32 R8, R44.reuse, R6, R8 ;  /* 0x000000062c08723c */ /* 0x040fe20000001808 */
[----:B------:R-:W-:Y:S07]  /*4160*/  LDSM.16.M88.4 R4, [R129] ;  /* 0x000000008104783b */ /* 0x000fee0000000200 */
[C---:B------:R-:W-:Y:S08]  /*4170*/  HMMA.16816.F32 R104, R44.reuse, R56, R104 ;  /* 0x000000382c68723c */ /* 0x040ff00000001868 */
[C---:B------:R-:W-:Y:S01]  /*4180*/  HMMA.16816.F32 R100, R44.reuse, R58, R100 ;  /* 0x0000003a2c64723c */ /* 0x040fe20000001864 */
[----:B------:R-:W2:Y:S07]  /*4190*/  LDSM.16.M88.4 R56, [R61+0x4800] ;  /* 0x004800003d38783b */ /* 0x000eae0000000200 */
[C---:B---3--:R-:W-:Y:S08]  /*41a0*/  HMMA.16816.F32 R96, R44.reuse, R48, R96 ;  /* 0x000000302c60723c */ /* 0x048ff00000001860 */
[C---:B------:R-:W-:Y:S01]  /*41b0*/  HMMA.16816.F32 R92, R44.reuse, R50, R92 ;  /* 0x000000322c5c723c */ /* 0x040fe2000000185c */
[----:B------:R-:W3:Y:S07]  /*41c0*/  LDSM.16.M88.4 R48, [R61+0x5000] ;  /* 0x005000003d30783b */ /* 0x000eee0000000200 */
[C---:B-1----:R-:W-:Y:S08]  /*41d0*/  HMMA.16816.F32 R88, R44.reuse, R52, R88 ;  /* 0x000000342c58723c */ /* 0x042ff00000001858 */
[C---:B------:R-:W-:Y:S01]  /*41e0*/  HMMA.16816.F32 R84, R44.reuse, R54, R84 ;  /* 0x000000362c54723c */ /* 0x040fe20000001854 */
[----:B------:R-:W1:Y:S07]  /*41f0*/  LDSM.16.M88.4 R52, [R61+0x5800] ;  /* 0x005800003d34783b */ /* 0x000e6e0000000200 */
[C---:B------:R-:W-:Y:S08]  /*4200*/  HMMA.16816.F32 R80, R44.reuse, R68, R80 ;  /* 0x000000442c50723c */ /* 0x040ff00000001850 */
[----:B------:R-:W-:Y:S01]  /*4210*/  HMMA.16816.F32 R76, R44, R70, R76 ;  /* 0x000000462c4c723c */ /* 0x000fe2000000184c */
[----:B------:R-:W4:Y:S04]  /*4220*/  LDSM.16.M88.4 R44, [R61+0x6000] ;  /* 0x006000003d2c783b */ /* 0x000f280000000200 */
[----:B------:R-:W-:Y:S03]  /*4230*/  LDSM.16.M88.4 R68, [R61+0x7800] ;  /* 0x007800003d44783b */ /* 0x000fe60000000200 */
[C---:B--2---:R-:W-:Y:S08]  /*4240*/  HMMA.16816.F32 R28, R4.reuse, R56, R28 ;  /* 0x00000038041c723c */ /* 0x044ff0000000181c */
[C---:B------:R-:W-:Y:S01]  /*4250*/  HMMA.16816.F32 R24, R4.reuse, R58, R24 ;  /* 0x0000003a0418723c */ /* 0x040fe20000001818 */
[----:B------:R-:W2:Y:S07]  /*4260*/  LDSM.16.M88.4 R56, [R61+0x6800] ;  /* 0x006800003d38783b */ /* 0x000eae0000000200 */
[C---:B---3--:R-:W-:Y:S08]  /*4270*/  HMMA.16816.F32 R20, R4.reuse, R48, R20 ;  /* 0x000000300414723c */ /* 0x048ff00000001814 */
[C---:B------:R-:W-:Y:S01]  /*4280*/  HMMA.16816.F32 R16, R4.reuse, R50, R16 ;  /* 0x000000320410723c */ /* 0x040fe20000001810 */
[----:B------:R-:W3:Y:S07]  /*4290*/  LDSM.16.M88.4 R48, [R61+0x7000] ;  /* 0x007000003d30783b */ /* 0x000eee0000000200 */
[C---:B-1----:R-:W-:Y:S08]  /*42a0*/  HMMA.16816.F32 R12, R4.reuse, R52, R12 ;  /* 0x00000034040c723c */ /* 0x042ff0000000180c */
[C---:B------:R-:W-:Y:S01]  /*42b0*/  HMMA.16816.F32 R8, R4.reuse, R54, R8 ;  /* 0x000000360408723c */ /* 0x040fe20000001808 */
[----:B------:R-:W-:Y:S04]  /*42c0*/  LDSM.16.M88.4 R52, [R121+0x2000] ;  /* 0x002000007934783b */ /* 0x000fe80000000200 */
[----:B------:R-:W-:Y:S03]  /*42d0*/  LDSM.16.M88.4 R120, [R63+0xa000] ;  /* 0x00a000003f78783b */ /* 0x000fe60000000200 */
[C---:B----4-:R-:W-:Y:S08]  /*42e0*/  HMMA.16816.F32 R104, R4.reuse, R44, R104 ;  /* 0x0000002c0468723c */ /* 0x050ff00000001868 */
[C---:B------:R-:W-:Y:S01]  /*42f0*/  HMMA.16816.F32 R100, R4.reuse, R46, R100 ;  /* 0x0000002e0464723c */ /* 0x040fe20000001864 */
[----:B------:R-:W1:Y:S07]  /*4300*/  LDSM.16.M88.4 R44, [R119+0x8800] ;  /* 0x00880000772c783b */ /* 0x000e6e0000000200 */
[C---:B------:R-:W-:Y:S08]  /*4310*/  HMMA.16816.F32 R36, R4.reuse, R64, R36 ;  /* 0x000000400424723c */ /* 0x040ff00000001824 */
[C---:B------:R-:W-:Y:S01]  /*4320*/  HMMA.16816.F32 R32, R4.reuse, R66, R32 ;  /* 0x000000420420723c */ /* 0x040fe20000001820 */
[----:B------:R-:W-:Y:S07]  /*4330*/  LDSM.16.M88.4 R64, [R119+0x8000] ;  /* 0x008000007740783b */ /* 0x000fee0000000200 */
[C---:B--2---:R-:W-:Y:S08]  /*4340*/  HMMA.16816.F32 R96, R4.reuse, R56, R96 ;  /* 0x000000380460723c */ /* 0x044ff00000001860 */
[C---:B------:R-:W-:Y:S01]  /*4350*/  HMMA.16816.F32 R92, R4.reuse, R58, R92 ;  /* 0x0000003a045c723c */ /* 0x040fe2000000185c */
[----:B------:R-:W2:Y:S07]  /*4360*/  LDSM.16.M88.4 R56, [R119+0x9000] ;  /* 0x009000007738783b */ /* 0x000eae0000000200 */
[C---:B---3--:R-:W-:Y:S08]  /*4370*/  HMMA.16816.F32 R88, R4.reuse, R48, R88 ;  /* 0x000000300458723c */ /* 0x048ff00000001858 */
[C---:B------:R-:W-:Y:S01]  /*4380*/  HMMA.16816.F32 R84, R4.reuse, R50, R84 ;  /* 0x000000320454723c */ /* 0x040fe20000001854 */
[----:B------:R-:W-:Y:S07]  /*4390*/  LDSM.16.M88.4 R48, [R119+0x9800] ;  /* 0x009800007730783b */ /* 0x000fee0000000200 */
[C---:B------:R-:W-:Y:S08]  /*43a0*/  HMMA.16816.F32 R80, R4.reuse, R68, R80 ;  /* 0x000000440450723c */ /* 0x040ff00000001850 */
[----:B------:R-:W-:Y:S01]  /*43b0*/  HMMA.16816.F32 R76, R4, R70, R76 ;  /* 0x00000046044c723c */ /* 0x000fe2000000184c */
[----:B------:R-:W3:Y:S04]  /*43c0*/  LDSM.16.M88.4 R4, [R119+0xa000] ;  /* 0x00a000007704783b */ /* 0x000ee80000000200 */
[----:B------:R-:W-:Y:S03]  /*43d0*/  LDSM.16.M88.4 R68, [R119+0xa800] ;  /* 0x00a800007744783b */ /* 0x000fe60000000200 */
[C---:B-1----:R-:W-:Y:S08]  /*43e0*/  HMMA.16816.F32 R28, R52.reuse, R44, R28 ;  /* 0x0000002c341c723c */ /* 0x042ff0000000181c */
[C---:B------:R-:W-:Y:S01]  /*43f0*/  HMMA.16816.F32 R24, R52.reuse, R46, R24 ;  /* 0x0000002e3418723c */ /* 0x040fe20000001818 */
[----:B------:R-:W1:Y:S07]  /*4400*/  LDSM.16.M88.4 R44, [R119+0xb000] ;  /* 0x00b00000772c783b */ /* 0x000e6e0000000200 */
[C---:B--2---:R-:W-:Y:S08]  /*4410*/  HMMA.16816.F32 R20, R52.reuse, R56, R20 ;  /* 0x000000383414723c */ /* 0x044ff00000001814 */
[C---:B------:R-:W-:Y:S01]  /*4420*/  HMMA.16816.F32 R16, R52.reuse, R58, R16 ;  /* 0x0000003a3410723c */ /* 0x040fe20000001810 */
[----:B------:R-:W-:Y:S07]  /*4430*/  LDSM.16.M88.4 R56, [R117+0x2000] ;  /* 0x002000007538783b */ /* 0x000fee0000000200 */
[C---:B------:R-:W-:Y:S08]  /*4440*/  HMMA.16816.F32 R36, R52.reuse, R64, R36 ;  /* 0x000000403424723c */ /* 0x040ff00000001824 */
[C---:B---3--:R-:W-:Y:S08]  /*4450*/  HMMA.16816.F32 R104, R52.reuse, R4, R104 ;  /* 0x000000043468723c */ /* 0x048ff00000001868 */
        /* <DEDUP_REMOVED lines=9> */
[----:B------:R-:W4:Y:S07]  /*44f0*/  LDSM.16.M88.4 R48, [R116+0x8000] ;  /* 0x008000007430783b */ /* 0x000f2e0000000200 */
[C---:B--2---:R-:W-:Y:S08]  /*4500*/  HMMA.16816.F32 R28, R56.reuse, R4, R28 ;  /* 0x00000004381c723c */ /* 0x044ff0000000181c */
[C---:B------:R-:W-:Y:S01]  /*4510*/  HMMA.16816.F32 R24, R56.reuse, R6, R24 ;  /* 0x000000063818723c */ /* 0x040fe20000001818 */
[----:B------:R-:W2:Y:S07]  /*4520*/  LDSM.16.M88.4 R4, [R63+0x9000] ;  /* 0x009000003f04783b */ /* 0x000eae0000000200 */
[C---:B-1----:R-:W-:Y:S08]  /*4530*/  HMMA.16816.F32 R12, R56.reuse, R44, R12 ;  /* 0x0000002c380c723c */ /* 0x042ff0000000180c */
[----:B------:R-:W-:Y:S01]  /*4540*/  HMMA.16816.F32 R8, R56, R46, R8 ;  /* 0x0000002e3808723c */ /* 0x000fe20000001808 */
[----:B------:R-:W1:Y:S07]  /*4550*/  LDSM.16.M88.4 R44, [R63+0x9800] ;  /* 0x009800003f2c783b */ /* 0x000e6e0000000200 */
[C---:B------:R-:W-:Y:S08]  /*4560*/  HMMA.16816.F32 R96, R52.reuse, R68, R96 ;  /* 0x000000443460723c */ /* 0x040ff00000001860 */
[C---:B------:R-:W-:Y:S01]  /*4570*/  HMMA.16816.F32 R92, R52.reuse, R70, R92 ;  /* 0x00000046345c723c */ /* 0x040fe2000000185c */
[----:B------:R-:W1:Y:S07]  /*4580*/  LDSM.16.M88.4 R68, [R116+0xb000] ;  /* 0x00b000007444783b */ /* 0x000e6e0000000200 */
[C---:B---3--:R-:W-:Y:S08]  /*4590*/  HMMA.16816.F32 R80, R52.reuse, R64, R80 ;  /* 0x000000403450723c */ /* 0x048ff00000001850 */
[----:B------:R-:W-:Y:S01]  /*45a0*/  HMMA.16816.F32 R76, R52, R66, R76 ;  /* 0x00000042344c723c */ /* 0x000fe2000000184c */
[----:B------:R-:W3:Y:S04]  /*45b0*/  LDSM.16.M88.4 R64, [R116+0xb800] ;  /* 0x00b800007440783b */ /* 0x000ee80000000200 */
[----:B------:R-:W3:Y:S03]  /*45c0*/  LDSM.16.M88.4 R116, [R63+0xa800] ;  /* 0x00a800003f74783b */ /* 0x000ee60000000200 */
[C---:B------:R-:W-:Y:S01]  /*45d0*/  HMMA.16816.F32 R20, R56.reuse, R112, R20 ;  /* 0x000000703814723c */ /* 0x040fe20000001814 */
[----:B------:R-:W-:Y:S07]  /*45e0*/  LDSM.16.M88.4 R52, [R63+0x8000] ;  /* 0x008000003f34783b */ /* 0x000fee0000000200 */
[C---:B------:R-:W-:Y:S01]  /*45f0*/  HMMA.16816.F32 R16, R56.reuse, R114, R16 ;  /* 0x000000723810723c */ /* 0x040fe20000001810 */
[----:B------:R-:W3:Y:S07]  /*4600*/  LDSM.16.M88.4 R112, [R63+0xb000] ;  /* 0x00b000003f70783b */ /* 0x000eee0000000200 */
[C---:B----4-:R-:W-:Y:S08]  /*4610*/  HMMA.16816.F32 R36, R56.reuse, R48, R36 ;  /* 0x000000303824723c */ /* 0x050ff00000001824 */
[----:B------:R-:W-:Y:S01]  /*4620*/  HMMA.16816.F32 R32, R56, R50, R32 ;  /* 0x000000323820723c */ /* 0x000fe20000001820 */
[----:B------:R-:W4:Y:S07]  /*4630*/  LDSM.16.M88.4 R48, [R63+0x8800] ;  /* 0x008800003f30783b */ /* 0x000f2e0000000200 */
[C---:B--2---:R-:W-:Y:S08]  /*4640*/  HMMA.16816.F32 R20, R124.reuse, R4, R20 ;  /* 0x000000047c14723c */ /* 0x044ff00000001814 */
[C---:B------:R-:W-:Y:S01]  /*4650*/  HMMA.16816.F32 R16, R124.reuse, R6, R16 ;  /* 0x000000067c10723c */ /* 0x040fe20000001810 */
[----:B------:R-:W-:Y:S07]  /*4660*/  LDSM.16.M88.4 R4, [R129+0x2000] ;  /* 0x002000008104783b */ /* 0x000fee0000000200 */
[C---:B-1----:R-:W-:Y:S08]  /*4670*/  HMMA.16816.F32 R12, R124.reuse, R44, R12 ;  /* 0x0000002c7c0c723c */ /* 0x042ff0000000180c */
[----:B------:R-:W-:Y:S01]  /*4680*/  HMMA.16816.F32 R8, R124, R46, R8 ;  /* 0x0000002e7c08723c */ /* 0x000fe20000001808 */
[----:B------:R-:W1:Y:S07]  /*4690*/  LDSM.16.M88.4 R44, [R61+0xb000] ;  /* 0x00b000003d2c783b */ /* 0x000e6e0000000200 */
[C---:B------:R-:W-:Y:S08]  /*46a0*/  HMMA.16816.F32 R96, R56.reuse, R72, R96 ;  /* 0x000000483860723c */ /* 0x040ff00000001860 */
[C---:B------:R-:W-:Y:S08]  /*46b0*/  HMMA.16816.F32 R88, R56.reuse, R68, R88 ;  /* 0x000000443858723c */ /* 0x040ff00000001858 */
[C---:B------:R-:W-:Y:S08]  /*46c0*/  HMMA.16816.F32 R104, R56.reuse, R108, R104 ;  /* 0x0000006c3868723c */ /* 0x040ff00000001868 */
[C---:B------:R-:W-:Y:S01]  /*46d0*/  HMMA.16816.F32 R100, R56.reuse, R110, R100 ;  /* 0x0000006e3864723c */ /* 0x040fe20000001864 */
[----:B------:R-:W2:Y:S07]  /*46e0*/  LDSM.16.M88.4 R108, [R63+0xb800] ;  /* 0x00b800003f6c783b */ /* 0x000eae0000000200 */
[C---:B------:R-:W-:Y:S01]  /*46f0*/  HMMA.16816.F32 R92, R56.reuse, R74, R92 ;  /* 0x0000004a385c723c */ /* 0x040fe2000000185c */
[----:B------:R-:W2:Y:S07]  /*4700*/  LDSM.16.M88.4 R72, [R61+0x8000] ;  /* 0x008000003d48783b */ /* 0x000eae0000000200 */
[C---:B------:R-:W-:Y:S01]  /*4710*/  HMMA.16816.F32 R84, R56.reuse, R70, R84 ;  /* 0x000000463854723c */ /* 0x040fe20000001854 */
[----:B------:R-:W2:Y:S07]  /*4720*/  LDSM.16.M88.4 R68, [R61+0x8800] ;  /* 0x008800003d44783b */ /* 0x000eae0000000200 */
[C---:B---3--:R-:W-:Y:S08]  /*4730*/  HMMA.16816.F32 R80, R56.reuse, R64, R80 ;  /* 0x000000403850723c */ /* 0x048ff00000001850 */
[----:B------:R-:W-:Y:S01]  /*4740*/  HMMA.16816.F32 R76, R56, R66, R76 ;  /* 0x00000042384c723c */ /* 0x000fe2000000184c */
[----:B------:R-:W3:Y:S04]  /*4750*/  LDSM.16.M88.4 R64, [R61+0x9000] ;  /* 0x009000003d40783b */ /* 0x000ee80000000200 */
[----:B------:R-:W3:Y:S03]  /*4760*/  LDSM.16.M88.4 R56, [R61+0x9800] ;  /* 0x009800003d38783b */ /* 0x000ee60000000200 */
[C---:B------:R-:W-:Y:S08]  /*4770*/  HMMA.16816.F32 R96, R124.reuse, R116, R96 ;  /* 0x000000747c60723c */ /* 0x040ff00000001860 */
[C---:B------:R-:W-:Y:S08]  /*4780*/  HMMA.16816.F32 R88, R124.reuse, R112, R88 ;  /* 0x000000707c58723c */ /* 0x040ff00000001858 */
[C---:B------:R-:W-:Y:S08]  /*4790*/  HMMA.16816.F32 R36, R124.reuse, R52, R36 ;  /* 0x000000347c24723c */ /* 0x040ff00000001824 */
[C---:B------:R-:W-:Y:S01]  /*47a0*/  HMMA.16816.F32 R32, R124.reuse, R54, R32 ;  /* 0x000000367c20723c */ /* 0x040fe20000001820 */
[----:B------:R-:W3:Y:S07]  /*47b0*/  LDSM.16.M88.4 R52, [R61+0xa000] ;  /* 0x00a000003d34783b */ /* 0x000eee0000000200 */
[C---:B----4-:R-:W-:Y:S08]  /*47c0*/  HMMA.16816.F32 R28, R124.reuse, R48, R28 ;  /* 0x000000307c1c723c */ /* 0x050ff0000000181c */
[C---:B------:R-:W-:Y:S01]  /*47d0*/  HMMA.16816.F32 R24, R124.reuse, R50, R24 ;  /* 0x000000327c18723c */ /* 0x040fe20000001818 */
[----:B------:R-:W4:Y:S07]  /*47e0*/  LDSM.16.M88.4 R48, [R61+0xa800] ;  /* 0x00a800003d30783b */ /* 0x000f2e0000000200 */
[----:B------:R-:W-:Y:S01]  /*47f0*/  HMMA.16816.F32 R116, R124, R118, R92 ;  /* 0x000000767c74723c */ /* 0x000fe2000000185c */
[----:B------:R4:W4:Y:S01]  /*4800*/  LDSM.16.M88.4 R92, [R61+0xb800] ;  /* 0x00b800003d5c783b */ /* 0x0009220000000200 */
[----:B------:R-:W-:-:S06]  /*4810*/  DEPBAR.LE SB0, 0x0 ;  /* 0x000080000000791a */ /* 0x000fcc0000000000 */
[----:B-1----:R-:W-:Y:S01]  /*4820*/  HMMA.16816.F32 R88, R4, R44, R88 ;  /* 0x0000002c0458723c */ /* 0x002fe20000001858 */
[----:B------:R-:W-:Y:S02]  /*4830*/  SHF.R.U32.HI R45, RZ, 0x2, R197 ;  /* 0x00000002ff2d7819 */ /* 0x000fe400000116c5 */
[----:B------:R-:W-:-:S04]  /*4840*/  LOP3.LUT R44, R198, 0x1f0, RZ, 0xc0, !PT ;  /* 0x000001f0c62c7812 */ /* 0x000fc800078ec0ff */
[----:B------:R-:W-:Y:S01]  /*4850*/  LOP3.LUT R44, R44, 0x7, R45, 0xf8, !PT ;  /* 0x000000072c2c7812 */ /* 0x000fe200078ef82d */
[----:B------:R-:W-:Y:S04]  /*4860*/  HMMA.16816.F32 R104, R124, R120, R104 ;  /* 0x000000787c68723c */ /* 0x000fe80000001868 */
[----:B------:R-:W-:-:S04]  /*4870*/  IMAD R213, R223, 0x40, R44 ;  /* 0x00000040dfd57824 */ /* 0x000fc800078e022c */
[----:B------:R-:W-:Y:S01]  /*4880*/  HMMA.16816.F32 R100, R124, R122, R100 ;  /* 0x0000007a7c64723c */ /* 0x000fe20000001864 */
[C---:B------:R-:W-:Y:S02]  /*4890*/  IMAD.IADD R128, R213.reuse, 0x1, R128 ;  /* 0x00000001d5807824 */ /* 0x040fe400078e0280 */
[----:B------:R-:W-:-:S03]  /*48a0*/  IMAD.IADD R213, R213, 0x1, R62 ;  /* 0x00000001d5d57824 */ /* 0x000fc600078e023e */
[C-C-:B------:R-:W-:Y:S02]  /*48b0*/  VIADDMNMX R212, R128.reuse, 0x1, R43.reuse, PT ;  /* 0x0000000180d47846 */ /* 0x140fe4000380012b */
[----:B------:R-:W-:Y:S01]  /*48c0*/  HMMA.16816.F32 R84, R124, R114, R84 ;  /* 0x000000727c54723c */ /* 0x000fe20000001854 */
[----:B------:R-:W-:-:S07]  /*48d0*/  VIADDMNMX R210, R128, 0x9, R43, PT ;  /* 0x0000000980d27846 */ /* 0x000fce000380012b */
[C---:B--2---:R-:W-:Y:S08]  /*48e0*/  HMMA.16816.F32 R80, R124.reuse, R108, R80 ;  /* 0x0000006c7c50723c */ /* 0x044ff00000001850 */
[----:B------:R-:W-:Y:S01]  /*48f0*/  HMMA.16816.F32 R76, R124, R110, R76 ;  /* 0x0000006e7c4c723c */ /* 0x000fe2000000184c */
[----:B------:R-:W-:-:S04]  /*4900*/  LOP3.LUT R127, R0, R135, RZ, 0xfc, !PT ;  /* 0x00000087007f7212 */ /* 0x000fc800078efcff */
[----:B------:R-:W-:Y:S01]  /*4910*/  ISETP.GT.AND P3, PT, R213, R127, PT ;  /* 0x0000007fd500720c */ /* 0x000fe20003f64270 */
[C---:B------:R-:W-:Y:S02]  /*4920*/  VIADD R133, R127.reuse, 0x1 ;  /* 0x000000017f857836 */ /* 0x040fe40000000000 */
[C---:B------:R-:W-:Y:S01]  /*4930*/  HMMA.16816.F32 R36, R4.reuse, R72, R36 ;  /* 0x000000480424723c */ /* 0x040fe20000001824 */
[----:B------:R-:W-:Y:S02]  /*4940*/  VIADD R129, R127, 0x11 ;  /* 0x000000117f817836 */ /* 0x000fe40000000000 */
[----:B------:R-:W-:Y:S01]  /*4950*/  ISETP.GT.AND P1, PT, R213, R133, PT ;  /* 0x00000085d500720c */ /* 0x000fe20003f24270 */
[C---:B------:R-:W-:Y:S02]  /*4960*/  VIADD R45, R127.reuse, 0x21 ;  /* 0x000000217f2d7836 */ /* 0x040fe40000000000 */
[C---:B------:R-:W-:Y:S02]  /*4970*/  VIADD R131, R127.reuse, 0x10 ;  /* 0x000000107f837836 */ /* 0x040fe40000000000 */
[----:B------:R-:W-:Y:S01]  /*4980*/  HMMA.16816.F32 R28, R4, R68, R28 ;  /* 0x00000044041c723c */ /* 0x000fe2000000181c */
[----:B------:R-:W-:-:S02]  /*4990*/  VIADD R123, R127, 0x19 ;  /* 0x000000197f7b7836 */ /* 0x000fc40000000000 */
[C---:B------:R-:W-:Y:S02]  /*49a0*/  VIADD R111, R127.reuse, 0x31 ;  /* 0x000000317f6f7836 */ /* 0x040fe40000000000 */
[C---:B------:R-:W-:Y:S02]  /*49b0*/  VIADD R125, R127.reuse, 0x18 ;  /* 0x000000187f7d7836 */ /* 0x040fe40000000000 */
[C---:B------:R-:W-:Y:S01]  /*49c0*/  VIADD R43, R127.reuse, 0x20 ;  /* 0x000000207f2b7836 */ /* 0x040fe20000000000 */
[----:B------:R-:W-:Y:S01]  /*49d0*/  HMMA.16816.F32 R32, R4, R74, R32 ;  /* 0x0000004a0420723c */ /* 0x000fe20000001820 */
[C---:B------:R-:W-:Y:S02]  /*49e0*/  VIADD R115, R127.reuse, 0x29 ;  /* 0x000000297f737836 */ /* 0x040fe40000000000 */
[C---:B------:R-:W-:Y:S02]  /*49f0*/  VIADD R75, R127.reuse, 0x41 ;  /* 0x000000417f4b7836 */ /* 0x040fe40000000000 */
[----:B------:R-:W-:-:S02]  /*4a00*/  VIADD R121, R127, 0x28 ;  /* 0x000000287f797836 */ /* 0x000fc40000000000 */
[C---:B------:R-:W-:Y:S01]  /*4a10*/  VIADD R113, R127.reuse, 0x30 ;  /* 0x000000307f717836 */ /* 0x040fe20000000000 */
[C---:B---3--:R-:W-:Y:S01]  /*4a20*/  HMMA.16816.F32 R20, R4.reuse, R64, R20 ;  /* 0x000000400414723c */ /* 0x048fe20000001814 */
[C---:B------:R-:W-:Y:S02]  /*4a30*/  VIADD R109, R127.reuse, 0x38 ;  /* 0x000000387f6d7836 */ /* 0x040fe40000000000 */
[C---:B------:R-:W-:Y:S02]  /*4a40*/  VIADD R73, R127.reuse, 0x48 ;  /* 0x000000487f497836 */ /* 0x040fe40000000000 */
[C---:B------:R-:W-:Y:S02]  /*4a50*/  VIADD R69, R127.reuse, 0x50 ;  /* 0x000000507f457836 */ /* 0x040fe40000000000 */
[C---:B------:R-:W-:Y:S01]  /*4a60*/  VIADD R63, R127.reuse, 0x59 ;  /* 0x000000597f3f7836 */ /* 0x040fe20000000000 */
[----:B------:R-:W-:Y:S01]  /*4a70*/  HMMA.16816.F32 R24, R4, R70, R24 ;  /* 0x000000460418723c */ /* 0x000fe20000001818 */
[----:B------:R-:W-:-:S02]  /*4a80*/  VIADD R71, R127, 0x49 ;  /* 0x000000497f477836 */ /* 0x000fc40000000000 */
[C---:B------:R-:W-:Y:S02]  /*4a90*/  VIADD R65, R127.reuse, 0x58 ;  /* 0x000000587f417836 */ /* 0x040fe40000000000 */
[----:B----4-:R-:W-:-:S03]  /*4aa0*/  VIADD R61, R127, 0x60 ;  /* 0x000000607f3d7836 */ /* 0x010fc60000000000 */
[----:B------:R-:W-:Y:S01]  /*4ab0*/  HMMA.16816.F32 R12, R4, R56, R12 ;  /* 0x00000038040c723c */ /* 0x000fe2000000180c */
[----:B------:R-:W-:Y:S01]  /*4ac0*/  FSEL R56, R37, -INF , !P1 ;  /* 0xff80000025387808 */ /* 0x000fe20004800000 */
[----:B------:R-:W-:Y:S01]  /*4ad0*/  VIADD R57, R127, 0x68 ;  /* 0x000000687f397836 */ /* 0x000fe20000000000 */
[----:B------:R-:W-:-:S05]  /*4ae0*/  ISETP.GT.AND P1, PT, R213, R129, PT ;  /* 0x00000081d500720c */ /* 0x000fca0003f24270 */
[----:B------:R-:W-:Y:S01]  /*4af0*/  HMMA.16816.F32 R16, R4, R66, R16 ;  /* 0x000000420410723c */ /* 0x000fe20000001810 */
[----:B------:R-:W-:-:S07]  /*4b00*/  VIADD R67, R127, 0x51 ;  /* 0x000000517f437836 */ /* 0x000fce0000000000 */
        /* <DEDUP_REMOVED lines=9> */
[----:B------:R-:W-:Y:S01]  /*4ba0*/  FSEL R50, R29, -INF , !P1 ;  /* 0xff8000001d327808 */ /* 0x000fe20004800000 */
[----:B------:R-:W-:Y:S01]  /*4bb0*/  VIADD R51, R127, 0x71 ;  /* 0x000000717f337836 */ /* 0x000fe20000000000 */
[----:B------:R-:W-:Y:S01]  /*4bc0*/  BAR.SYNC.DEFER_BLOCKING 0x0 ;  /* 0x0000000000007b1d */ /* 0x000fe20000010000 */
[----:B------:R-:W-:-:S04]  /*4bd0*/  ISETP.GT.AND P1, PT, R213, R45, PT ;  /* 0x0000002dd500720c */ /* 0x000fc80003f24270 */
[----:B------:R-:W-:Y:S01]  /*4be0*/  HMMA.16816.F32 R84, R4, R46, R84 ;  /* 0x0000002e0454723c */ /* 0x000fe20000001854 */
[----:B------:R-:W-:Y:S02]  /*4bf0*/  VIADD R46, R213, 0x8 ;  /* 0x00000008d52e7836 */ /* 0x000fe40000000000 */
[----:B------:R-:W-:-:S03]  /*4c00*/  VIADD R47, R127, 0x79 ;  /* 0x000000797f2f7836 */ /* 0x000fc60000000000 */
[----:B------:R-:W-:Y:S02]  /*4c10*/  VIMNMX R211, PT, PT, RZ, R46, !PT ;  /* 0x0000002effd37248 */ /* 0x000fe40007fe0100 */
[----:B------:R-:W-:Y:S01]  /*4c20*/  HMMA.16816.F32 R80, R4, R92, R80 ;  /* 0x0000005c0450723c */ /* 0x000fe20000001850 */
[----:B------:R-:W-:-:S07]  /*4c30*/  VIADD R93, R127, 0x40 ;  /* 0x000000407f5d7836 */ /* 0x000fce0000000000 */
[----:B------:R-:W-:Y:S01]  /*4c40*/  HMMA.16816.F32 R76, R4, R94, R76 ;  /* 0x0000005e044c723c */ /* 0x000fe2000000184c */
[C---:B------:R-:W-:Y:S01]  /*4c50*/  VIADD R5, R127.reuse, 0x9 ;  /* 0x000000097f057836 */ /* 0x040fe20000000000 */
[----:B------:R-:W-:Y:S01]  /*4c60*/  FSEL R4, R36, -INF , !P3 ;  /* 0xff80000024047808 */ /* 0x000fe20005800000 */
[----:B------:R-:W-:Y:S01]  /*4c70*/  VIADD R7, R127, 0x8 ;  /* 0x000000087f077836 */ /* 0x000fe20000000000 */
[----:B------:R-:W-:Y:S01]  /*4c80*/  ISETP.GT.AND P3, PT, R213, R131, PT ;  /* 0x00000083d500720c */ /* 0x000fe20003f64270 */
[----:B------:R-:W-:Y:S01]  /*4c90*/  VIADD R95, R127, 0x39 ;  /* 0x000000397f5f7836 */ /* 0x000fe20000000000 */
[C---:B------:R-:W-:Y:S02]  /*4ca0*/  ISETP.GT.AND P4, PT, R213.reuse, R5, PT ;  /* 0x00000005d500720c */ /* 0x040fe40003f84270 */
[----:B------:R-:W-:Y:S02]  /*4cb0*/  ISETP.GT.AND P5, PT, R213, R7, PT ;  /* 0x00000007d500720c */ /* 0x000fe40003fa4270 */
[----:B------:R-:W-:-:S02]  /*4cc0*/  FSEL R6, R33, -INF , !P4 ;  /* 0xff80000021067808 */ /* 0x000fc40006000000 */
[----:B------:R-:W-:Y:S02]  /*4cd0*/  ISETP.GT.AND P4, PT, R213, R123, PT ;  /* 0x0000007bd500720c */ /* 0x000fe40003f84270 */
[----:B------:R-:W-:Y:S02]  /*4ce0*/  FSEL R33, R21, -INF , !P1 ;  /* 0xff80000015217808 */ /* 0x000fe40004800000 */
[----:B------:R-:W-:Y:S02]  /*4cf0*/  FSEL R54, R32, -INF , !P5 ;  /* 0xff80000020367808 */ /* 0x000fe40006800000 */
[C---:B------:R-:W-:Y:S02]  /*4d00*/  ISETP.GT.AND P1, PT, R213.reuse, R111, PT ;  /* 0x0000006fd500720c */ /* 0x040fe40003f24270 */
[----:B------:R-:W-:Y:S02]  /*4d10*/  ISETP.GT.AND P5, PT, R213, R125, PT ;  /* 0x0000007dd500720c */ /* 0x000fe40003fa4270 */
[----:B------:R-:W-:-:S02]  /*4d20*/  FSEL R52, R28, -INF , !P3 ;  /* 0xff8000001c347808 */ /* 0x000fc40005800000 */
[----:B------:R-:W-:Y:S02]  /*4d30*/  FSEL R44, R25, -INF , !P4 ;  /* 0xff800000192c7808 */ /* 0x000fe40006000000 */
[C---:B------:R-:W-:Y:S02]  /*4d40*/  ISETP.GT.AND P3, PT, R213.reuse, R43, PT ;  /* 0x0000002bd500720c */ /* 0x040fe40003f64270 */
[----:B------:R-:W-:Y:S02]  /*4d50*/  ISETP.GT.AND P4, PT, R213, R115, PT ;  /* 0x00000073d500720c */ /* 0x000fe40003f84270 */
[----:B------:R-:W-:Y:S02]  /*4d60*/  FSEL R161, R13, -INF , !P1 ;  /* 0xff8000000da17808 */ /* 0x000fe40004800000 */
[----:B------:R-:W-:Y:S02]  /*4d70*/  FSEL R48, R24, -INF , !P5 ;  /* 0xff80000018307808 */ /* 0x000fe40006800000 */
[----:B------:R-:W-:-:S02]  /*4d80*/  ISETP.GT.AND P1, PT, R213, R75, PT ;  /* 0x0000004bd500720c */ /* 0x000fc40003f24270 */
        /* <DEDUP_REMOVED lines=31> */
[----:B------:R-:W-:Y:S02]  /*4f80*/  ISETP.GT.AND P1, PT, R46, R127, PT ;  /* 0x0000007f2e00720c */ /* 0x000fe40003f24270 */
[----:B------:R-:W-:Y:S02]  /*4f90*/  ISETP.GT.AND P5, PT, R213, R57, PT ;  /* 0x00000039d500720c */ /* 0x000fe40003fa4270 */
[----:B------:R-:W-:Y:S02]  /*4fa0*/  FSEL R88, R88, -INF , !P3 ;  /* 0xff80000058587808 */ /* 0x000fe40005800000 */
[----:B------:R-:W-:Y:S02]  /*4fb0*/  FSEL R85, R85, -INF , !P4 ;  /* 0xff80000055557808 */ /* 0x000fe40006000000 */
[----:B------:R-:W-:-:S02]  /*4fc0*/  ISETP.GT.AND P3, PT, R213, R53, PT ;  /* 0x00000035d500720c */ /* 0x000fc40003f64270 */
[----:B------:R-:W-:Y:S02]  /*4fd0*/  ISETP.GT.AND P4, PT, R213, R47, PT ;  /* 0x0000002fd500720c */ /* 0x000fe40003f84270 */
[----:B------:R-:W-:Y:S02]  /*4fe0*/  FSEL R32, R38, -INF , !P1 ;  /* 0xff80000026207808 */ /* 0x000fe40004800000 */
[----:B------:R-:W-:Y:S02]  /*4ff0*/  FSEL R84, R84, -INF , !P5 ;  /* 0xff80000054547808 */ /* 0x000fe40006800000 */
[----:B------:R-:W-:Y:S02]  /*5000*/  ISETP.GE.AND P1, PT, R133, R212, PT ;  /* 0x000000d48500720c */ /* 0x000fe40003f26270 */
[----:B------:R-:W-:Y:S02]  /*5010*/  ISETP.GT.AND P5, PT, R213, R49, PT ;  /* 0x00000031d500720c */ /* 0x000fe40003fa4270 */
[----:B------:R-:W-:-:S02]  /*5020*/  FSEL R80, R80, -INF , !P3 ;  /* 0xff80000050507808 */ /* 0x000fc40005800000 */
[----:B------:R-:W-:Y:S02]  /*5030*/  FSEL R77, R77, -INF , !P4 ;  /* 0xff8000004d4d7808 */ /* 0x000fe40006000000 */
[----:B------:R-:W-:Y:S02]  /*5040*/  ISETP.GE.AND P3, PT, R127, R212, PT ;  /* 0x000000d47f00720c */ /* 0x000fe40003f66270 */
[----:B------:R-:W-:Y:S02]  /*5050*/  ISETP.GT.AND P4, PT, R46, R133, PT ;  /* 0x000000852e00720c */ /* 0x000fe40003f84270 */
[----:B------:R-:W-:Y:S02]  /*5060*/  FSEL R25, R56, -INF , !P1 ;  /* 0xff80000038197808 */ /* 0x000fe40004800000 */
[----:B------:R-:W-:Y:S02]  /*5070*/  FSEL R76, R76, -INF , !P5 ;  /* 0xff8000004c4c7808 */ /* 0x000fe40006800000 */
[----:B------:R-:W-:-:S02]  /*5080*/  ISETP.GT.AND P1, PT, R46, R7, PT ;  /* 0x000000072e00720c */ /* 0x000fc40003f24270 */
[-C--:B------:R-:W-:Y:S02]  /*5090*/  ISETP.GE.AND P5, PT, R127, R210.reuse, PT ;  /* 0x000000d27f00720c */ /* 0x080fe40003fa6270 */
[----:B------:R-:W-:Y:S02]  /*50a0*/  FSEL R4, R4, -INF , !P3 ;  /* 0xff80000004047808 */ /* 0x000fe40005800000 */
[----:B------:R-:W-:Y:S02]  /*50b0*/  FSEL R24, R39, -INF , !P4 ;  /* 0xff80000027187808 */ /* 0x000fe40006000000 */
[----:B------:R-:W-:Y:S02]  /*50c0*/  ISETP.GE.AND P3, PT, R133, R210, PT ;  /* 0x000000d28500720c */ /* 0x000fe40003f66270 */
[----:B------:R-:W-:Y:S02]  /*50d0*/  ISETP.GE.AND P4, PT, R7, R212, PT ;  /* 0x000000d40700720c */ /* 0x000fe40003f86270 */
[----:B------:R-:W-:-:S02]  /*50e0*/  FSEL R28, R34, -INF , !P1 ;  /* 0xff800000221c7808 */ /* 0x000fc40004800000 */
[----:B------:R-:W-:Y:S02]  /*50f0*/  FSEL R32, R32, -INF , !P5 ;  /* 0xff80000020207808 */ /* 0x000fe40006800000 */
[----:B------:R-:W-:Y:S02]  /*5100*/  ISETP.GE.AND P1, PT, R5, R212, PT ;  /* 0x000000d40500720c */ /* 0x000fe40003f26270 */
[----:B------:R-:W-:Y:S02]  /*5110*/  ISETP.GE.AND P5, PT, R7, R210, PT ;  /* 0x000000d20700720c */ /* 0x000fe40003fa6270 */
[----:B------:R-:W-:Y:S02]  /*5120*/  FSEL R24, R24, -INF , !P3 ;  /* 0xff80000018187808 */ /* 0x000fe40005800000 */
[----:B------:R-:W-:Y:S02]  /*5130*/  FSEL R7, R54, -INF , !P4 ;  /* 0xff80000036077808 */ /* 0x000fe40006000000 */
[----:B------:R-:W-:-:S02]  /*5140*/  ISETP.GT.AND P3, PT, R46, R5, PT ;  /* 0x000000052e00720c */ /* 0x000fc40003f64270 */
[----:B------:R-:W-:Y:S02]  /*5150*/  ISETP.GE.AND P4, PT, R5, R210, PT ;  /* 0x000000d20500720c */ /* 0x000fe40003f86270 */
[----:B------:R-:W-:Y:S02]  /*5160*/  FSEL R5, R6, -INF , !P1 ;  /* 0xff80000006057808 */ /* 0x000fe40004800000 */
[----:B------:R-:W-:Y:S02]  /*5170*/  ISETP.GT.AND P1, PT, R46, R131, PT ;  /* 0x000000832e00720c */ /* 0x000fe40003f24270 */
[----:B------:R-:W-:Y:S02]  /*5180*/  FSEL R35, R35, -INF , !P3 ;  /* 0xff80000023237808 */ /* 0x000fe40005800000 */
[----:B------:R-:W-:Y:S02]  /*5190*/  FSEL R20, R30, -INF , !P1 ;  /* 0xff8000001e147808 */ /* 0x000fe40004800000 */
[----:B------:R-:W-:-:S02]  /*51a0*/  ISETP.GE.AND P1, PT, R129, R212, PT ;  /* 0x000000d48100720c */ /* 0x000fc40003f26270 */
[----:B------:R-:W-:Y:S02]  /*51b0*/  ISETP.GE.AND P3, PT, R131, R212, PT ;  /* 0x000000d48300720c */ /* 0x000fe40003f66270 */
[----:B------:R-:W-:Y:S02]  /*51c0*/  FSEL R6, R35, -INF , !P4 ;  /* 0xff80000023067808 */ /* 0x000fe40006000000 */
[----:B------:R-:W-:Y:S02]  /*51d0*/  ISETP.GT.AND P4, PT, R46, R129, PT ;  /* 0x000000812e00720c */ /* 0x000fe40003f84270 */
[----:B------:R-:W-:Y:S02]  /*51e0*/  FSEL R9, R50, -INF , !P1 ;  /* 0xff80000032097808 */ /* 0x000fe40004800000 */
[----:B------:R-:W-:Y:S02]  /*51f0*/  ISETP.GT.AND P1, PT, R46, R125, PT ;  /* 0x0000007d2e00720c */ /* 0x000fe40003f24270 */
[----:B------:R-:W-:-:S02]  /*5200*/  FSEL R21, R52, -INF , !P3 ;  /* 0xff80000034157808 */ /* 0x000fc40005800000 */
[----:B------:R-:W-:Y:S02]  /*5210*/  ISETP.GE.AND P3, PT, R129, R210, PT ;  /* 0x000000d28100720c */ /* 0x000fe40003f66270 */
[----:B------:R-:W-:Y:S02]  /*5220*/  FSEL R16, R31, -INF , !P4 ;  /* 0xff8000001f107808 */ /* 0x000fe40006000000 */
[----:B------:R-:W-:Y:S02]  /*5230*/  FSEL R8, R26, -INF , !P1 ;  /* 0xff8000001a087808 */ /* 0x000fe40004800000 */
[----:B------:R-:W-:Y:S02]  /*5240*/  FSEL R28, R28, -INF , !P5 ;  /* 0xff8000001c1c7808 */ /* 0x000fe40006800000 */
[----:B------:R-:W-:Y:S02]  /*5250*/  ISETP.GE.AND P1, PT, R123, R212, PT ;  /* 0x000000d47b00720c */ /* 0x000fe40003f26270 */
[----:B------:R-:W-:-:S02]  /*5260*/  ISETP.GE.AND P5, PT, R131, R210, PT ;  /* 0x000000d28300720c */ /* 0x000fc40003fa6270 */
        /* <DEDUP_REMOVED lines=26> */
[----:B------:R-:W-:Y:S02]  /*5410*/  FSEL R37, R37, -INF , !P1 ;  /* 0xff80000025257808 */ /* 0x000fe40004800000 */
[C---:B------:R-:W-:Y:S02]  /*5420*/  ISETP.GT.AND P3, PT, R46.reuse, R115, PT ;  /* 0x000000732e00720c */ /* 0x040fe40003f64270 */
[----:B------:R-:W-:Y:S02]  /*5430*/  ISETP.GT.AND P1, PT, R46, R113, PT ;  /* 0x000000712e00720c */ /* 0x000fe40003f24270 */
[----:B------:R-:W-:-:S02]  /*5440*/  FSEL R39, R29, -INF , !P4 ;  /* 0xff8000001d277808 */ /* 0x000fc40006000000 */
[----:B------:R-:W-:Y:S02]  /*5450*/  ISETP.GE.AND P4, PT, R115, R210, PT ;  /* 0x000000d27300720c */ /* 0x000fe40003f86270 */
[----:B------:R-:W-:Y:S02]  /*5460*/  FSEL R19, R19, -INF , !P3 ;  /* 0xff80000013137808 */ /* 0x000fe40005800000 */
[----:B------:R-:W-:Y:S02]  /*5470*/  FSEL R14, R14, -INF , !P1 ;  /* 0xff8000000e0e7808 */ /* 0x000fe40004800000 */
[-C--:B------:R-:W-:Y:S02]  /*5480*/  ISETP.GE.AND P1, PT, R111, R212.reuse, PT ;  /* 0x000000d46f00720c */ /* 0x080fe40003f26270 */
[----:B------:R-:W-:Y:S02]  /*5490*/  ISETP.GE.AND P3, PT, R113, R212, PT ;  /* 0x000000d47100720c */ /* 0x000fe40003f66270 */
[----:B------:R-:W-:-:S02]  /*54a0*/  FSEL R36, R19, -INF , !P4 ;  /* 0xff80000013247808 */ /* 0x000fc40006000000 */
[C---:B------:R-:W-:Y:S02]  /*54b0*/  ISETP.GT.AND P4, PT, R46.reuse, R111, PT ;  /* 0x0000006f2e00720c */ /* 0x040fe40003f84270 */
[----:B------:R-:W-:Y:S02]  /*54c0*/  FSEL R161, R161, -INF , !P1 ;  /* 0xff800000a1a17808 */ /* 0x000fe40004800000 */
[----:B------:R-:W-:Y:S02]  /*54d0*/  ISETP.GT.AND P1, PT, R46, R109, PT ;  /* 0x0000006d2e00720c */ /* 0x000fe40003f24270 */
[----:B------:R-:W-:Y:S02]  /*54e0*/  FSEL R159, R159, -INF , !P3 ;  /* 0xff8000009f9f7808 */ /* 0x000fe40005800000 */
[----:B------:R-:W-:Y:S02]  /*54f0*/  ISETP.GE.AND P3, PT, R111, R210, PT ;  /* 0x000000d26f00720c */ /* 0x000fe40003f66270 */
[----:B------:R-:W-:-:S02]  /*5500*/  FSEL R15, R15, -INF , !P4 ;  /* 0xff8000000f0f7808 */ /* 0x000fc40006000000 */
[----:B------:R-:W-:Y:S02]  /*5510*/  FSEL R10, R10, -INF , !P1 ;  /* 0xff8000000a0a7808 */ /* 0x000fe40004800000 */
[-C--:B------:R-:W-:Y:S02]  /*5520*/  ISETP.GE.AND P1, PT, R95, R212.reuse, PT ;  /* 0x000000d45f00720c */ /* 0x080fe40003f26270 */
[----:B------:R-:W-:Y:S02]  /*5530*/  ISETP.GE.AND P4, PT, R109, R212, PT ;  /* 0x000000d46d00720c */ /* 0x000fe40003f86270 */
[----:B------:R-:W-:Y:S02]  /*5540*/  FSEL R164, R15, -INF , !P3 ;  /* 0xff8000000fa47808 */ /* 0x000fe40005800000 */
[----:B------:R-:W-:Y:S02]  /*5550*/  ISETP.GT.AND P3, PT, R46, R95, PT ;  /* 0x0000005f2e00720c */ /* 0x000fe40003f64270 */
[----:B------:R-:W-:-:S02]  /*5560*/  FSEL R163, R163, -INF , !P1 ;  /* 0xff800000a3a37808 */ /* 0x000fc40004800000 */
[----:B------:R-:W-:Y:S02]  /*5570*/  ISETP.GT.AND P1, PT, R46, R93, PT ;  /* 0x0000005d2e00720c */ /* 0x000fe40003f24270 */
[----:B------:R-:W-:Y:S02]  /*5580*/  FSEL R173, R173, -INF , !P4 ;  /* 0xff800000adad7808 */ /* 0x000fe40006000000 */
[----:B------:R-:W-:Y:S02]  /*5590*/  ISETP.GE.AND P4, PT, R95, R210, PT ;  /* 0x000000d25f00720c */ /* 0x000fe40003f86270 */
[----:B------:R-:W-:Y:S02]  /*55a0*/  FSEL R11, R11, -INF , !P3 ;  /* 0xff8000000b0b7808 */ /* 0x000fe40005800000 */
[----:B------:R-:W-:Y:S02]  /*55b0*/  FSEL R106, R106, -INF , !P1 ;  /* 0xff8000006a6a7808 */ /* 0x000fe40004800000 */
[----:B------:R-:W-:-:S02]  /*55c0*/  ISETP.GE.AND P1, PT, R75, R212, PT ;  /* 0x000000d44b00720c */ /* 0x000fc40003f26270 */
[----:B------:R-:W-:Y:S02]  /*55d0*/  ISETP.GE.AND P3, PT, R93, R212, PT ;  /* 0x000000d45d00720c */ /* 0x000fe40003f66270 */
[----:B------:R-:W-:Y:S02]  /*55e0*/  FSEL R162, R11, -INF , !P4 ;  /* 0xff8000000ba27808 */ /* 0x000fe40006000000 */
[----:B------:R-:W-:Y:S02]  /*55f0*/  ISETP.GT.AND P4, PT, R46, R75, PT ;  /* 0x0000004b2e00720c */ /* 0x000fe40003f84270 */
[----:B------:R-:W-:Y:S02]  /*5600*/  FSEL R179, R105, -INF , !P1 ;  /* 0xff80000069b37808 */ /* 0x000fe40004800000 */
[----:B------:R-:W-:Y:S02]  /*5610*/  FSEL R181, R104, -INF , !P3 ;  /* 0xff80000068b57808 */ /* 0x000fe40005800000 */
[----:B------:R-:W-:-:S02]  /*5620*/  ISETP.GT.AND P1, PT, R46, R73, PT ;  /* 0x000000492e00720c */ /* 0x000fc40003f24270 */
[----:B------:R-:W-:Y:S02]  /*5630*/  ISETP.GE.AND P3, PT, R75, R210, PT ;  /* 0x000000d24b00720c */ /* 0x000fe40003f66270 */
[----:B------:R-:W-:Y:S02]  /*5640*/  FSEL R107, R107, -INF , !P4 ;  /* 0xff8000006b6b7808 */ /* 0x000fe40006000000 */
[----:B------:R-:W-:Y:S02]  /*5650*/  FSEL R102, R102, -INF , !P1 ;  /* 0xff80000066667808 */ /* 0x000fe40004800000 */
[-C--:B------:R-:W-:Y:S02]  /*5660*/  ISETP.GE.AND P4, PT, R73, R212.reuse, PT ;  /* 0x000000d44900720c */ /* 0x080fe40003f86270 */
[----:B------:R-:W-:Y:S02]  /*5670*/  FSEL R170, R107, -INF , !P3 ;  /* 0xff8000006baa7808 */ /* 0x000fe40005800000 */
[----:B------:R-:W-:-:S02]  /*5680*/  ISETP.GE.AND P1, PT, R71, R212, PT ;  /* 0x000000d44700720c */ /* 0x000fc40003f26270 */
[----:B------:R-:W-:Y:S02]  /*5690*/  ISETP.GT.AND P3, PT, R46, R71, PT ;  /* 0x000000472e00720c */ /* 0x000fe40003f64270 */
[----:B------:R-:W-:Y:S02]  /*56a0*/  FSEL R175, R100, -INF , !P4 ;  /* 0xff80000064af7808 */ /* 0x000fe40006000000 */
[----:B------:R-:W-:Y:S02]  /*56b0*/  FSEL R177, R101, -INF , !P1 ;  /* 0xff80000065b17808 */ /* 0x000fe40004800000 */
[----:B------:R-:W-:Y:S02]  /*56c0*/  ISETP.GE.AND P4, PT, R71, R210, PT ;  /* 0x000000d24700720c */ /* 0x000fe40003f86270 */
[----:B------:R-:W-:Y:S02]  /*56d0*/  FSEL R103, R103, -INF , !P3 ;  /* 0xff80000067677808 */ /* 0x000fe40005800000 */
[----:B------:R-:W-:-:S02]  /*56e0*/  ISETP.GT.AND P1, PT, R46, R69, PT ;  /* 0x000000452e00720c */ /* 0x000fc40003f24270 */
[-C--:B------:R-:W-:Y:S02]  /*56f0*/  ISETP.GE.AND P3, PT, R69, R212.reuse, PT ;  /* 0x000000d44500720c */ /* 0x080fe40003f66270 */
[----:B------:R-:W-:Y:S02]  /*5700*/  FSEL R184, R103, -INF , !P4 ;  /* 0xff80000067b87808 */ /* 0x000fe40006000000 */
[----:B------:R-:W-:Y:S02]  /*5710*/  FSEL R98, R98, -INF , !P1 ;  /* 0xff80000062627808 */ /* 0x000fe40004800000 */
[----:B------:R-:W-:Y:S02]  /*5720*/  ISETP.GT.AND P4, PT, R46, R67, PT ;  /* 0x000000432e00720c */ /* 0x000fe40003f84270 */
[----:B------:R-:W-:Y:S02]  /*5730*/  ISETP.GE.AND P1, PT, R67, R212, PT ;  /* 0x000000d44300720c */ /* 0x000fe40003f26270 */
[----:B------:R-:W-:-:S02]  /*5740*/  FSEL R171, R96, -INF , !P3 ;  /* 0xff80000060ab7808 */ /* 0x000fc40005800000 */
[-C--:B------:R-:W-:Y:S02]  /*5750*/  ISETP.GE.AND P3, PT, R67, R210.reuse, PT ;  /* 0x000000d24300720c */ /* 0x080fe40003f66270 */
[----:B------:R-:W-:Y:S02]  /*5760*/  FSEL R99, R99, -INF , !P4 ;  /* 0xff80000063637808 */ /* 0x000fe40006000000 */
[----:B------:R-:W-:Y:S02]  /*5770*/  FSEL R169, R97, -INF , !P1 ;  /* 0xff80000061a97808 */ /* 0x000fe40004800000 */
[----:B------:R-:W-:Y:S02]  /*5780*/  FSEL R44, R22, -INF , !P5 ;  /* 0xff800000162c7808 */ /* 0x000fe40006800000 */
[----:B------:R-:W-:Y:S02]  /*5790*/  ISETP.GT.AND P1, PT, R46, R65, PT ;  /* 0x000000412e00720c */ /* 0x000fe40003f24270 */
[----:B------:R-:W-:-:S02]  /*57a0*/  ISETP.GE.AND P5, PT, R121, R210, PT ;  /* 0x000000d27900720c */ /* 0x000fc40003fa6270 */
[-C--:B------:R-:W-:Y:S02]  /*57b0*/  ISETP.GE.AND P4, PT, R65, R212.reuse, PT ;  /* 0x000000d44100720c */ /* 0x080fe40003f86270 */
[----:B------:R-:W-:Y:S02]  /*57c0*/  FSEL R178, R99, -INF , !P3 ;  /* 0xff80000063b27808 */ /* 0x000fe40005800000 */
[----:B------:R-:W-:Y:S02]  /*57d0*/  ISETP.GT.AND P3, PT, R46, R63, PT ;  /* 0x0000003f2e00720c */ /* 0x000fe40003f64270 */
[----:B------:R-:W-:Y:S02]  /*57e0*/  FSEL R118, R118, -INF , !P1 ;  /* 0xff80000076767808 */ /* 0x000fe40004800000 */
[----:B------:R-:W-:Y:S02]  /*57f0*/  FSEL R50, R18, -INF , !P5 ;  /* 0xff80000012327808 */ /* 0x000fe40006800000 */
[----:B------:R-:W-:-:S02]  /*5800*/  ISETP.GE.AND P1, PT, R63, R212, PT ;  /* 0x000000d43f00720c */ /* 0x000fc40003f26270 */
[-C--:B------:R-:W-:Y:S02]  /*5810*/  ISETP.GE.AND P5, PT, R113, R210.reuse, PT ;  /* 0x000000d27100720c */ /* 0x080fe40003fa6270 */
[----:B------:R-:W-:Y:S02]  /*5820*/  FSEL R167, R116, -INF , !P4 ;  /* 0xff80000074a77808 */ /* 0x000fe40006000000 */
[----:B------:R-:W-:Y:S02]  /*5830*/  ISETP.GE.AND P4, PT, R63, R210, PT ;  /* 0x000000d23f00720c */ /* 0x000fe40003f86270 */
[----:B------:R-:W-:Y:S02]  /*5840*/  FSEL R119, R119, -INF , !P3 ;  /* 0xff80000077777808 */ /* 0x000fe40005800000 */
[----:B------:R-:W-:Y:S02]  /*5850*/  FSEL R165, R117, -INF , !P1 ;  /* 0xff80000075a57808 */ /* 0x000fe40004800000 */
[----:B------:R-:W-:-:S02]  /*5860*/  FSEL R166, R14, -INF , !P5 ;  /* 0xff8000000ea67808 */ /* 0x000fc40006800000 */
[C---:B------:R-:W-:Y:S02]  /*5870*/  ISETP.GT.AND P1, PT, R46.reuse, R61, PT ;  /* 0x0000003d2e00720c */ /* 0x040fe40003f24270 */
[----:B------:R-:W-:Y:S02]  /*5880*/  ISETP.GE.AND P5, PT, R109, R210, PT ;  /* 0x000000d26d00720c */ /* 0x000fe40003fa6270 */
[----:B------:R-:W-:Y:S02]  /*5890*/  ISETP.GE.AND P3, PT, R61, R212, PT ;  /* 0x000000d43d00720c */ /* 0x000fe40003f66270 */
[----:B------:R-:W-:Y:S02]  /*58a0*/  FSEL R168, R119, -INF , !P4 ;  /* 0xff80000077a87808 */ /* 0x000fe40006000000 */
[----:B------:R-:W-:Y:S02]  /*58b0*/  ISETP.GT.AND P4, PT, R46, R59, PT ;  /* 0x0000003b2e00720c */ /* 0x000fe40003f84270 */
[----:B------:R-:W-:-:S02]  /*58c0*/  FSEL R90, R90, -INF , !P1 ;  /* 0xff8000005a5a7808 */ /* 0x000fc40004800000 */
[----:B------:R-:W-:Y:S02]  /*58d0*/  FSEL R160, R10, -INF , !P5 ;  /* 0xff8000000aa07808 */ /* 0x000fe40006800000 */
[----:B------:R-:W-:Y:S02]  /*58e0*/  ISETP.GE.AND P1, PT, R59, R212, PT ;  /* 0x000000d43b00720c */ /* 0x000fe40003f26270 */
[-C--:B------:R-:W-:Y:S02]  /*58f0*/  ISETP.GE.AND P5, PT, R93, R210.reuse, PT ;  /* 0x000000d25d00720c */ /* 0x080fe40003fa6270 */
[----:B------:R-:W-:Y:S02]  /*5900*/  FSEL R155, R88, -INF , !P3 ;  /* 0xff800000589b7808 */ /* 0x000fe40005800000 */
[----:B------:R-:W-:Y:S02]  /*5910*/  ISETP.GE.AND P3, PT, R59, R210, PT ;  /* 0x000000d23b00720c */ /* 0x000fe40003f66270 */
[----:B------:R-:W-:-:S02]  /*5920*/  FSEL R91, R91, -INF , !P4 ;  /* 0xff8000005b5b7808 */ /* 0x000fc40006000000 */
[----:B------:R-:W-:Y:S02]  /*5930*/  FSEL R153, R89, -INF , !P1 ;  /* 0xff80000059997808 */ /* 0x000fe40004800000 */
[----:B------:R-:W-:Y:S02]  /*5940*/  FSEL R172, R106, -INF , !P5 ;  /* 0xff8000006aac7808 */ /* 0x000fe40006800000 */
[----:B------:R-:W-:Y:S02]  /*5950*/  ISETP.GT.AND P1, PT, R46, R57, PT ;  /* 0x000000392e00720c */ /* 0x000fe40003f24270 */
[----:B------:R-:W-:Y:S02]  /*5960*/  ISETP.GE.AND P5, PT, R73, R210, PT ;  /* 0x000000d24900720c */ /* 0x000fe40003fa6270 */
[----:B------:R-:W-:Y:S02]  /*5970*/  ISETP.GE.AND P4, PT, R57, R212, PT ;  /* 0x000000d43900720c */ /* 0x000fe40003f86270 */
[----:B------:R-:W-:-:S02]  /*5980*/  FSEL R156, R91, -INF , !P3 ;  /* 0xff8000005b9c7808 */ /* 0x000fc40005800000 */
[----:B------:R-:W-:Y:S02]  /*5990*/  ISETP.GT.AND P3, PT, R46, R55, PT ;  /* 0x000000372e00720c */ /* 0x000fe40003f64270 */
[----:B------:R-:W-:Y:S02]  /*59a0*/  FSEL R86, R86, -INF , !P1 ;  /* 0xff80000056567808 */ /* 0x000fe40004800000 */
[----:B------:R-:W-:Y:S02]  /*59b0*/  FSEL R176, R102, -INF , !P5 ;  /* 0xff80000066b07808 */ /* 0x000fe40006800000 */
[----:B------:R-:W-:Y:S02]  /*59c0*/  FSEL R151, R84, -INF , !P4 ;  /* 0xff80000054977808 */ /* 0x000fe40006000000 */
[----:B------:R-:W-:Y:S02]  /*59d0*/  ISETP.GE.AND P1, PT, R55, R212, PT ;  /* 0x000000d43700720c */ /* 0x000fe40003f26270 */
[----:B------:R-:W-:-:S02]  /*59e0*/  ISETP.GE.AND P5, PT, R69, R210, PT ;  /* 0x000000d24500720c */ /* 0x000fc40003fa6270 */
[----:B------:R-:W-:Y:S02]  /*59f0*/  ISETP.GE.AND P4, PT, R55, R210, PT ;  /* 0x000000d23700720c */ /* 0x000fe40003f86270 */
[----:B------:R-:W-:Y:S02]  /*5a00*/  FSEL R87, R87, -INF , !P3 ;  /* 0xff80000057577808 */ /* 0x000fe40005800000 */
[----:B------:R-:W-:Y:S02]  /*5a10*/  FSEL R149, R85, -INF , !P1 ;  /* 0xff80000055957808 */ /* 0x000fe40004800000 */
[----:B------:R-:W-:Y:S02]  /*5a20*/  FSEL R180, R98, -INF , !P5 ;  /* 0xff80000062b47808 */ /* 0x000fe40006800000 */
[----:B------:R-:W-:Y:S02]  /*5a30*/  ISETP.GT.AND P1, PT, R46, R53, PT ;  /* 0x000000352e00720c */ /* 0x000fe40003f24270 */
[----:B------:R-:W-:-:S02]  /*5a40*/  FSEL R152, R87, -INF , !P4 ;  /* 0xff80000057987808 */ /* 0x000fc40006000000 */
[-C--:B------:R-:W-:Y:S02]  /*5a50*/  ISETP.GE.AND P5, PT, R65, R210.reuse, PT ;  /* 0x000000d24100720c */ /* 0x080fe40003fa6270 */
[----:B------:R-:W-:Y:S02]  /*5a60*/  ISETP.GT.AND P4, PT, R46, R51, PT ;  /* 0x000000332e00720c */ /* 0x000fe40003f84270 */
[----:B------:R-:W-:Y:S02]  /*5a70*/  FSEL R82, R82, -INF , !P1 ;  /* 0xff80000052527808 */ /* 0x000fe40004800000 */
[----:B------:R-:W-:Y:S02]  /*5a80*/  FSEL R174, R118, -INF , !P5 ;  /* 0xff80000076ae7808 */ /* 0x000fe40006800000 */
[----:B------:R-:W-:Y:S02]  /*5a90*/  ISETP.GE.AND P1, PT, R51, R210, PT ;  /* 0x000000d23300720c */ /* 0x000fe40003f26270 */
[----:B------:R-:W-:-:S02]  /*5aa0*/  FSEL R83, R83, -INF , !P4 ;  /* 0xff80000053537808 */ /* 0x000fc40006000000 */
[-C--:B------:R-:W-:Y:S02]  /*5ab0*/  ISETP.GE.AND P5, PT, R61, R210.reuse, PT ;  /* 0x000000d23d00720c */ /* 0x080fe40003fa6270 */
[----:B------:R-:W-:Y:S02]  /*5ac0*/  FSEL R148, R83, -INF , !P1 ;  /* 0xff80000053947808 */ /* 0x000fe40004800000 */
[----:B------:R-:W-:Y:S02]  /*5ad0*/  FSEL R158, R90, -INF , !P5 ;  /* 0xff8000005a9e7808 */ /* 0x000fe40006800000 */
[----:B------:R-:W-:Y:S02]  /*5ae0*/  ISETP.GT.AND P1, PT, R46, R47, PT ;  /* 0x0000002f2e00720c */ /* 0x000fe40003f24270 */
[----:B------:R-:W-:Y:S02]  /*5af0*/  ISETP.GE.AND P5, PT, R57, R210, PT ;  /* 0x000000d23900720c */ /* 0x000fe40003fa6270 */
[----:B------:R-:W-:-:S02]  /*5b00*/  ISETP.GE.AND P3, PT, R53, R212, PT ;  /* 0x000000d43500720c */ /* 0x000fc40003f66270 */
[----:B------:R-:W-:Y:S02]  /*5b10*/  FSEL R79, R79, -INF , !P1 ;  /* 0xff8000004f4f7808 */ /* 0x000fe40004800000 */
[----:B------:R-:W-:Y:S02]  /*5b20*/  FSEL R154, R86, -INF , !P5 ;  /* 0xff800000569a7808 */ /* 0x000fe40006800000 */
[----:B------:R-:W-:Y:S02]  /*5b30*/  FSEL R147, R80, -INF , !P3 ;  /* 0xff80000050937808 */ /* 0x000fe40005800000 */
[----:B------:R-:W-:Y:S02]  /*5b40*/  ISETP.GT.AND P1, PT, R137, R214, PT ;  /* 0x000000d68900720c */ /* 0x000fe40003f24270 */
[----:B------:R-:W-:Y:S02]  /*5b50*/  ISETP.GE.AND P5, PT, R53, R210, PT ;  /* 0x000000d23500720c */ /* 0x000fe40003fa6270 */
[----:B------:R-:W-:-:S02]  /*5b60*/  ISETP.GE.AND P3, PT, R51, R212, PT ;  /* 0x000000d43300720c */ /* 0x000fc40003f66270 */
[----:B------:R-:W-:Y:S02]  /*5b70*/  FSEL R150, R82, -INF , !P5 ;  /* 0xff80000052967808 */ /* 0x000fe40006800000 */
[----:B------:R-:W-:Y:S02]  /*5b80*/  FSEL R145, R81, -INF , !P3 ;  /* 0xff80000051917808 */ /* 0x000fe40005800000 */
[----:B------:R-:W-:Y:S02]  /*5b90*/  ISETP.GE.AND P5, PT, R49, R212, PT ;  /* 0x000000d43100720c */ /* 0x000fe40003fa6270 */
[----:B------:R-:W-:Y:S02]  /*5ba0*/  ISETP.GT.AND P3, PT, R46, R49, PT ;  /* 0x000000312e00720c */ /* 0x000fe40003f64270 */
[----:B------:R-:W-:Y:S02]  /*5bb0*/  FSEL R140, R76, -INF , !P5 ;  /* 0xff8000004c8c7808 */ /* 0x000fe40006800000 */
[----:B------:R-:W-:-:S02]  /*5bc0*/  FSEL R78, R78, -INF , !P3 ;  /* 0xff8000004e4e7808 */ /* 0x000fc40005800000 */
[----:B------:R-:W-:Y:S02]  /*5bd0*/  ISETP.GE.AND P4, PT, R49, R210, PT ;  /* 0x000000d23100720c */ /* 0x000fe40003f86270 */
[C---:B------:R-:W-:Y:S02]  /*5be0*/  ISETP.GE.AND P5, PT, R47.reuse, R212, PT ;  /* 0x000000d42f00720c */ /* 0x040fe40003fa6270 */
[----:B------:R-:W-:Y:S02]  /*5bf0*/  ISETP.GE.AND P3, PT, R47, R210, PT ;  /* 0x000000d22f00720c */ /* 0x000fe40003f66270 */
[----:B------:R-:W-:Y:S02]  /*5c00*/  FSEL R146, R78, -INF , !P4 ;  /* 0xff8000004e927808 */ /* 0x000fe40006000000 */
[----:B------:R-:W-:Y:S02]  /*5c10*/  LOP3.LUT R11, R202, 0x200, RZ, 0xc0, !PT ;  /* 0x00000200ca0b7812 */ /* 0x000fe400078ec0ff */
[----:B------:R-:W-:-:S02]  /*5c20*/  VIMNMX R213, PT, PT, RZ, R213, !PT ;  /* 0x000000d5ffd57248 */ /* 0x000fc40007fe0100 */
        /* <DEDUP_REMOVED lines=16> */
.L_x_2212:
        /* <DEDUP_REMOVED lines=8> */
[----:B------:R-:W-:-:S05]  /*5db0*/  IMAD.MOV R15, RZ, RZ, -R15 ;  /* 0x000000ffff0f7224 */ /* 0x000fca00078e0a0f */
[----:B-1----:R-:W1:Y:S02]  /*5dc0*/  MUFU.RCP R30, R19 ;  /* 0x00000013001e7308 */ /* 0x002e640000001000 */
[----:B-1----:R-:W-:-:S06]  /*5dd0*/  VIADD R30, R30, 0xffffffe ;  /* 0x0ffffffe1e1e7836 */ /* 0x002fcc0000000000 */
[----:B------:R-:W1:Y:S02]  /*5de0*/  F2I.FTZ.U32.TRUNC.NTZ R31, R30 ;  /* 0x0000001e001f7305 */ /* 0x000e64000021f000 */
[----:B-1----:R-:W-:Y:S02]  /*5df0*/  IMAD.MOV R23, RZ, RZ, -R31 ;  /* 0x000000ffff177224 */ /* 0x002fe400078e0a1f */
[----:B------:R-:W-:Y:S02]  /*5e00*/  IMAD.MOV.U32 R30, RZ, RZ, RZ ;  /* 0x000000ffff1e7224 */ /* 0x000fe400078e00ff */
[----:B------:R-:W-:-:S04]  /*5e10*/  IMAD R23, R23, R18, RZ ;  /* 0x0000001217177224 */ /* 0x000fc800078e02ff */
[----:B------:R-:W-:Y:S02]  /*5e20*/  IMAD.HI.U32 R23, R31, R23, R30 ;  /* 0x000000171f177227 */ /* 0x000fe400078e001e */
[----:B------:R-:W2:Y:S04]  /*5e30*/  LD.E.64 R30, desc[UR4][R224.64+0x20] ;  /* 0x00002004e01e7980 */ /* 0x000ea8000c101b00 */
[----:B------:R-:W-:-:S04]  /*5e40*/  IMAD.HI.U32 R19, R23, R10, RZ ;  /* 0x0000000a17137227 */ /* 0x000fc800078e00ff */
[----:B------:R-:W-:-:S04]  /*5e50*/  IMAD.HI.U32 R23, R23, R14, RZ ;  /* 0x0000000e17177227 */ /* 0x000fc800078e00ff */
[----:B------:R-:W-:Y:S01]  /*5e60*/  IMAD R29, R19, R15, R10 ;  /* 0x0000000f131d7224 */ /* 0x000fe200078e020a */
[----:B------:R-:W-:Y:S01]  /*5e70*/  LOP3.LUT R10, R0, R27, RZ, 0x3c, !PT ;  /* 0x0000001b000a7212 */ /* 0x000fe200078e3cff */
        /* <DEDUP_REMOVED lines=9> */
[----:B------:R-:W-:Y:S02]  /*5f10*/  ISETP.GE.AND P1, PT, R22, RZ, PT ;  /* 0x000000ff1600720c */ /* 0x000fe40003f26270 */
[----:B------:R-:W-:-:S02]  /*5f20*/  ISETP.GE.AND P3, PT, R10, RZ, PT ;  /* 0x000000ff0a00720c */ /* 0x000fc40003f66270 */
[----:B------:R-:W-:-:S05]  /*5f30*/  LOP3.LUT R10, RZ, R27, RZ, 0x33, !PT ;  /* 0x0000001bff0a7212 */ /* 0x000fca00078e33ff */
[----:B------:R-:W-:Y:S01]  /*5f40*/  @P4 VIADD R19, R19, 0x1 ;  /* 0x0000000113134836 */ /* 0x000fe20000000000 */
[----:B------:R-:W-:Y:S02]  /*5f50*/  ISETP.NE.AND P4, PT, R27, RZ, PT ;  /* 0x000000ff1b00720c */ /* 0x000fe40003f85270 */
        /* <DEDUP_REMOVED lines=25> */
.L_x_2213:
[----:B------:R-:W-:Y:S05]  /*60f0*/  BSYNC.RECONVERGENT B0 ;  /* 0x0000000000007941 */ /* 0x000fea0003800200 */
.L_x_2211:
[-C--:B------:R-:W-:Y:S01]  /*6100*/  ISETP.GE.AND P3, PT, R196, R227.reuse, PT ;  /* 0x000000e3c400720c */ /* 0x080fe20003f66270 */
[C---:B------:R-:W-:Y:S01]  /*6110*/  IMAD.SHL.U32 R15, R204.reuse, 0x20, RZ ;  /* 0x00000020cc0f7824 */ /* 0x040fe200078e00ff */
        /* <DEDUP_REMOVED lines=105> */
.L_x_2210:
[----:B------:R-:W-:Y:S05]  /*67b0*/  BSYNC.RECONVERGENT B1 ;  /* 0x0000000000017941 */ /* 0x000fea0003800200 */
.L_x_2209:
[----:B------:R-:W3:Y:S01]  /*67c0*/  LD.E R143, desc[UR4][R2.64+0xdc] ;  /* 0x0000dc04028f7980 */ /* 0x000ee2000c101900 */
[----:B--2---:R-:W-:Y:S01]  /*67d0*/  FMNMX3.FTZ R19, R32, R24, R28, !PT ;  /* 0x0000001820137276 */ /* 0x004fe2000781001c */
[----:B------:R-:W-:Y:S01]  /*67e0*/  BSSY B2, `(.L_x_2214) ;  /* 0x0000772000027945 */ /* 0x000fe20003800000 */
        /* <DEDUP_REMOVED lines=47> */
[----:B------:R-:W4:Y:S04]  /*6ae0*/  LDSM.16.MT88.4 R92, [R63+0x10000] ;  /* 0x010000003f5c783b */ /* 0x000f280000004200 */
[----:B------:R-:W5:Y:S01]  /*6af0*/  LDSM.16.MT88.4 R76, [R46+0x10000] ;  /* 0x010000002e4c783b */ /* 0x000f620000004200 */
[----:B-1----:R-:W-:-:S02]  /*6b00*/  FMNMX.FTZ R133, R10, R133, !PT ;  /* 0x000000850a857209 */ /* 0x002fc40007810000 */
[----:B--2---:R-:W-:Y:S02]  /*6b10*/  FMNMX.FTZ R134, R15, R134, !PT ;  /* 0x000000860f867209 */ /* 0x004fe40007810000 */
[----:B------:R-:W-:Y:S01]  /*6b20*/  FSETP.NEU.FTZ.AND P1, PT, R133, -INF , PT ;  /* 0xff8000008500780b */ /* 0x000fe20003f3d000 */
[C---:B---3--:R-:W-:Y:S02]  /*6b30*/  FMUL.FTZ R141, R143.reuse, R133 ;  /* 0x000000858f8d7220 */ /* 0x048fe40000410000 */
        /* <DEDUP_REMOVED lines=25> */
[----:B------:R-:W2:Y:S01]  /*6cd0*/  LDSM.16.MT88.4 R32, [R144+0xc800] ;  /* 0x00c800009020783b */ /* 0x000ea20000004200 */
[----:B------:R-:W4:Y:S01]  /*6ce0*/  MUFU.EX2 R59, R59 ;  /* 0x0000003b003b7308 */ /* 0x000f220000000800 */
[-CC-:B------:R-:W-:Y:S01]  /*6cf0*/  FFMA.FTZ R48, R44, R143.reuse, -R141.reuse ;  /* 0x0000008f2c307223 */ /* 0x180fe2000001088d */
[-CC-:B------:R-:W-:Y:S01]  /*6d00*/  FFMA.FTZ R49, R45, R143.reuse, -R142.reuse ;  /* 0x0000008f2d317223 */ /* 0x180fe2000001088e */
[----:B------:R-:W2:Y:S01]  /*6d10*/  LDSM.16.MT88.4 R12, [R46+0x10800] ;  /* 0x010800002e0c783b */ /* 0x000ea20000004200 */
[----:B------:R-:W-:Y:S01]  /*6d20*/  MUFU.EX2 R136, R136 ;  /* 0x0000008800887308 */ /* 0x000fe20000000800 */
[-CC-:B------:R-:W-:Y:S01]  /*6d30*/  FFMA.FTZ R47, R38, R143.reuse, -R141.reuse ;  /* 0x0000008f262f7223 */ /* 0x180fe2000001088d */
[----:B---3--:R-:W-:Y:S01]  /*6d40*/  F2FP.F16.F32.PACK_AB R69, R65, R66 ;  /* 0x000000424145723e */ /* 0x008fe200000000ff */
[----:B------:R-:W3:Y:S01]  /*6d50*/  LDSM.16.MT88.4 R16, [R63+0x10800] ;  /* 0x010800003f10783b */ /* 0x000ee20000004200 */
[----:B------:R-:W5:Y:S01]  /*6d60*/  MUFU.EX2 R67, R67 ;  /* 0x0000004300437308 */ /* 0x000f620000000800 */
[-CC-:B------:R-:W-:Y:S01]  /*6d70*/  FFMA.FTZ R45, R39, R143.reuse, -R142.reuse ;  /* 0x0000008f272d7223 */ /* 0x180fe2000001088e */
[-CC-:B------:R-:W-:Y:S01]  /*6d80*/  FFMA.FTZ R44, R37, R143.reuse, -R142.reuse ;  /* 0x0000008f252c7223 */ /* 0x180fe2000001088e */
[----:B------:R-:W-:Y:S01]  /*6d90*/  LDSM.16.MT88.4 R28, [R144+0x10800] ;  /* 0x01080000901c783b */ /* 0x000fe20000004200 */
[----:B------:R-:W-:Y:S01]  /*6da0*/  MUFU.EX2 R64, R64 ;  /* 0x0000004000407308 */ /* 0x000fe20000000800 */
[-CC-:B------:R-:W-:Y:S01]  /*6db0*/  FFMA.FTZ R42, R36, R143.reuse, -R141.reuse ;  /* 0x0000008f242a7223 */ /* 0x180fe2000001088d */
[----:B----4-:R-:W-:Y:S01]  /*6dc0*/  F2FP.F16.F32.PACK_AB R71, R59, R62 ;  /* 0x0000003e3b47723e */ /* 0x010fe200000000ff */
[----:B------:R-:W-:Y:S01]  /*6dd0*/  LDSM.16.MT88.4 R24, [R63+0xc800] ;  /* 0x00c800003f18783b */ /* 0x000fe20000004200 */
[----:B------:R-:W4:Y:S01]  /*6de0*/  MUFU.EX2 R61, R61 ;  /* 0x0000003d003d7308 */ /* 0x000f220000000800 */
[-CC-:B------:R-:W-:Y:S01]  /*6df0*/  FFMA.FTZ R183, R159, R143.reuse, -R142.reuse ;  /* 0x0000008f9fb77223 */ /* 0x180fe2000001088e */
[-CC-:B------:R-:W-:Y:S01]  /*6e00*/  FFMA.FTZ R157, R166, R143.reuse, -R141.reuse ;  /* 0x0000008fa69d7223 */ /* 0x180fe2000001088d */
[----:B------:R-:W-:Y:S01]  /*6e10*/  LDSM.16.MT88.4 R20, [R46+0xc800] ;  /* 0x00c800002e14783b */ /* 0x000fe20000004200 */
[----:B------:R-:W-:Y:S01]  /*6e20*/  MUFU.EX2 R56, R56 ;  /* 0x0000003800387308 */ /* 0x000fe20000000800 */
[-CC-:B------:R-:W-:Y:S01]  /*6e30*/  FFMA.FTZ R166, R162, R143.reuse, -R141.reuse ;  /* 0x0000008fa2a67223 */ /* 0x180fe2000001088d */
[----:B-----5:R-:W-:Y:S01]  /*6e40*/  F2FP.F16.F32.PACK_AB R68, R67, R136 ;  /* 0x000000884344723e */ /* 0x020fe200000000ff */
[----:B------:R-:W-:Y:S01]  /*6e50*/  LDSM.16.MT88.4 R36, [R40+0x11000] ;  /* 0x011000002824783b */ /* 0x000fe20000004200 */
        /* <DEDUP_REMOVED lines=10> */
[-CC-:B------:R-:W-:Y:S01]  /*6f00*/  FFMA.FTZ R154, R154, R143.reuse, -R141.reuse ;  /* 0x0000008f9a9a7223 */ /* 0x180fe2000001088d */
[-C--:B------:R-:W-:Y:S01]  /*6f10*/  FFMA.FTZ R235, R138, R143.reuse, -R141 ;  /* 0x0000008f8aeb7223 */ /* 0x080fe2000001088d */
[----:B------:R-:W4:Y:S01]  /*6f20*/  MUFU.EX2 R57, R57 ;  /* 0x0000003900397308 */ /* 0x000f220000000800 */
[C---:B------:R-:W-:Y:S01]  /*6f30*/  HMMA.16816.F32 R104, R68.reuse, R100, RZ ;  /* 0x000000644468723c */ /* 0x040fe200000018ff */
[----:B------:R-:W-:Y:S01]  /*6f40*/  FADD.FTZ R65, R66, R65 ;  /* 0x0000004142417221 */ /* 0x000fe20000010000 */
[----:B------:R-:W-:Y:S01]  /*6f50*/  FADD.FTZ R67, R136, R67 ;  /* 0x0000004388437221 */ /* 0x000fe20000010000 */
[----:B------:R-:W-:Y:S01]  /*6f60*/  MUFU.EX2 R54, R54 ;  /* 0x0000003600367308 */ /* 0x000fe20000000800 */
[----:B------:R-:W-:Y:S01]  /*6f70*/  ISETP.GT.AND P1, PT, R137, R214, PT ;  /* 0x000000d68900720c */ /* 0x000fe20003f24270 */
[----:B------:R-:W-:Y:S01]  /*6f80*/  FADD.FTZ R62, R62, R65 ;  /* 0x000000413e3e7221 */ /* 0x000fe20000010000 */
[----:B------:R-:W-:Y:S01]  /*6f90*/  FADD.FTZ R64, R64, R67 ;  /* 0x0000004340407221 */ /* 0x000fe20000010000 */
[----:B------:R-:W5:Y:S01]  /*6fa0*/  MUFU.EX2 R53, R53 ;  /* 0x0000003500357308 */ /* 0x000f620000000800 */
[C---:B------:R-:W-:Y:S01]  /*6fb0*/  HMMA.16816.F32 R100, R68.reuse, R102, RZ ;  /* 0x000000664464723c */ /* 0x040fe200000018ff */
[----:B------:R-:W-:Y:S01]  /*6fc0*/  FADD.FTZ R59, R59, R62 ;  /* 0x0000003e3b3b7221 */ /* 0x000fe20000010000 */
[----:B------:R-:W-:Y:S01]  /*6fd0*/  FADD.FTZ R61, R61, R64 ;  /* 0x000000403d3d7221 */ /* 0x000fe20000010000 */
[----:B------:R-:W2:Y:S04]  /*6fe0*/  MUFU.EX2 R51, R51 ;  /* 0x0000003300337308 */ /* 0x000ea80000000800 */
        /* <DEDUP_REMOVED lines=19> */
[-CC-:B---3--:R-:W-:Y:S01]  /*7120*/  FFMA.FTZ R173, R172, R143.reuse, -R141.reuse ;  /* 0x0000008facad7223 */ /* 0x188fe2000001088d */
[-CC-:B------:R-:W-:Y:S01]  /*7130*/  FFMA.FTZ R172, R176, R143.reuse, -R141.reuse ;  /* 0x0000008fb0ac7223 */ /* 0x180fe2000001088d */
[-C--:B------:R-:W-:Y:S02]  /*7140*/  FFMA.FTZ R176, R181, R143.reuse, -R142 ;  /* 0x0000008fb5b07223 */ /* 0x080fe4000001088e */
[----:B------:R-:W-:Y:S01]  /*7150*/  HMMA.16816.F32 R116, R68, R118, RZ ;  /* 0x000000764474723c */ /* 0x000fe200000018ff */
[----:B------:R-:W-:Y:S01]  /*7160*/  MUFU.EX2 R182, R182 ;  /* 0x000000b600b67308 */ /* 0x000fe20000000800 */
[----:B------:R-:W-:-:S03]  /*7170*/  FFMA.FTZ R181, R178, R143, -R141 ;  /* 0x0000008fb2b57223 */ /* 0x000fc6000001088d */
[----:B------:R-:W-:Y:S03]  /*7180*/  MUFU.EX2 R173, R173 ;  /* 0x000000ad00ad7308 */ /* 0x000fe60000000800 */
[C---:B------:R-:W-:Y:S01]  /*7190*/  HMMA.16816.F32 R84, R68.reuse, R86, RZ ;  /* 0x000000564454723c */ /* 0x040fe200000018ff */
[----:B------:R-:W-:Y:S04]  /*71a0*/  MUFU.EX2 R172, R172 ;  /* 0x000000ac00ac7308 */ /* 0x000fe80000000800 */
[----:B------:R-:W-:Y:S03]  /*71b0*/  MUFU.EX2 R176, R176 ;  /* 0x000000b000b07308 */ /* 0x000fe60000000800 */
[C---:B------:R-:W-:Y:S01]  /*71c0*/  HMMA.16816.F32 R124, R68.reuse, R126, RZ ;  /* 0x0000007e447c723c */ /* 0x040fe200000018ff */
[----:B------:R-:W-:Y:S04]  /*71d0*/  MUFU.EX2 R181, R181 ;  /* 0x000000b500b57308 */ /* 0x000fe80000000800 */
[----:B------:R-:W-:Y:S03]  /*71e0*/  MUFU.EX2 R154, R154 ;  /* 0x0000009a009a7308 */ /* 0x000fe60000000800 */
[C---:B------:R-:W-:Y:S01]  /*71f0*/  HMMA.16816.F32 R108, R68.reuse, R110, RZ ;  /* 0x0000006e446c723c */ /* 0x040fe200000018ff */
[----:B------:R-:W-:Y:S07]  /*7200*/  MUFU.EX2 R235, R235 ;  /* 0x000000eb00eb7308 */ /* 0x000fee0000000800 */
        /* <DEDUP_REMOVED lines=11> */
[----:B--2---:R-:W-:Y:S01]  /*72c0*/  F2FP.F16.F32.PACK_AB R7, R51, R52 ;  /* 0x000000343307723e */ /* 0x004fe200000000ff */
        /* <DEDUP_REMOVED lines=14> */
[-C--:B------:R-:W-:Y:S01]  /*73b0*/  FFMA.FTZ R16, R50, R143.reuse, -R141 ;  /* 0x0000008f32107223 */ /* 0x080fe2000001088d */
[----:B------:R-:W-:-:S03]  /*73c0*/  FFMA.FTZ R50, R43, R143, -R142 ;  /* 0x0000008f2b327223 */ /* 0x000fc6000001088e */
[----:B------:R4:W-:Y:S03]  /*73d0*/  MUFU.EX2 R43, R16 ;  /* 0x00000010002b7308 */ /* 0x0009e60000000800 */
[C---:B-1----:R-:W-:Y:S01]  /*73e0*/  HMMA.16816.F32 R72, R4.reuse, R8, R72 ;  /* 0x000000080448723c */ /* 0x042fe20000001848 */
[----:B------:R-:W1:Y:S07]  /*73f0*/  MUFU.EX2 R50, R50 ;  /* 0x0000003200327308 */ /* 0x000e6e0000000800 */
[C---:B------:R-:W-:Y:S01]  /*7400*/  HMMA.16816.F32 R68, R4.reuse, R10, R68 ;  /* 0x0000000a0444723c */ /* 0x040fe20000001844 */
[----:B------:R-:W5:Y:S07]  /*7410*/  LDSM.16.MT88.4 R8, [R46+0x11000] ;  /* 0x011000002e08783b */ /* 0x000f6e0000004200 */
        /* <DEDUP_REMOVED lines=10> */
[----:B------:R-:W4:Y:S01]  /*74c0*/  LDSM.16.MT88.4 R20, [R46+0xd000] ;  /* 0x00d000002e14783b */ /* 0x000f220000004200 */
[----:B-1----:R-:W-:-:S02]  /*74d0*/  F2FP.F16.F32.PACK_AB R4, R49, R50 ;  /* 0x000000323104723e */ /* 0x002fc400000000ff */
[----:B------:R-:W-:Y:S02]  /*74e0*/  F2FP.F16.F32.PACK_AB R5, R47, R48 ;  /* 0x000000302f05723e */ /* 0x000fe400000000ff */
[----:B------:R-:W-:Y:S02]  /*74f0*/  F2FP.F16.F32.PACK_AB R6, R44, R45 ;  /* 0x0000002d2c06723e */ /* 0x000fe400000000ff */
[----:B------:R-:W-:-:S07]  /*7500*/  F2FP.F16.F32.PACK_AB R7, R42, R43 ;  /* 0x0000002b2a07723e */ /* 0x000fce00000000ff */
[C---:B--2---:R-:W-:Y:S08]  /*7510*/  HMMA.16816.F32 R120, R4.reuse, R32, R120 ;  /* 0x000000200478723c */ /* 0x044ff00000001878 */
[C---:B------:R-:W-:Y:S01]  /*7520*/  HMMA.16816.F32 R116, R4.reuse, R34, R116 ;  /* 0x000000220474723c */ /* 0x040fe20000001874 */
[----:B------:R-:W1:Y:S07]  /*7530*/  LDSM.16.MT88.4 R32, [R144+0xd800] ;  /* 0x00d800009020783b */ /* 0x000e6e0000004200 */
[----:B---3--:R-:W-:Y:S01]  /*7540*/  HMMA.16816.F32 R96, R4, R12, R96 ;  /* 0x0000000c0460723c */ /* 0x008fe20000001860 */
[-CC-:B------:R-:W-:Y:S01]  /*7550*/  FFMA.FTZ R13, R164, R143.reuse, -R141.reuse ;  /* 0x0000008fa40d7223 */ /* 0x180fe2000001088d */
[-C--:B------:R-:W-:Y:S01]  /*7560*/  FFMA.FTZ R12, R160, R143.reuse, -R141 ;  /* 0x0000008fa00c7223 */ /* 0x080fe2000001088d */
[----:B------:R-:W-:-:S02]  /*7570*/  FFMA.FTZ R164, R161, R143, -R142 ;  /* 0x0000008fa1a47223 */ /* 0x000fc4000001088e */
[----:B------:R-:W-:Y:S03]  /*7580*/  MUFU.EX2 R160, R13 ;  /* 0x0000000d00a07308 */ /* 0x000fe60000000800 */
[C---:B-----5:R-:W-:Y:S01]  /*7590*/  HMMA.16816.F32 R80, R4.reuse, R8, R80 ;  /* 0x000000080450723c */ /* 0x060fe20000001850 */
[----:B------:R2:W-:Y:S04]  /*75a0*/  MUFU.EX2 R159, R12 ;  /* 0x0000000c009f7308 */ /* 0x0005e80000000800 */
[----:B------:R-:W-:Y:S03]  /*75b0*/  MUFU.EX2 R161, R183 ;  /* 0x000000b700a17308 */ /* 0x000fe60000000800 */
[C---:B------:R-:W-:Y:S01]  /*75c0*/  HMMA.16816.F32 R76, R4.reuse, R10, R76 ;  /* 0x0000000a044c723c */ /* 0x040fe2000000184c */
[----:B------:R-:W3:Y:S01]  /*75d0*/  LDSM.16.MT88.4 R8, [R46+0x11800] ;  /* 0x011800002e08783b */ /* 0x000ee20000004200 */
[----:B------:R-:W5:Y:S06]  /*75e0*/  MUFU.EX2 R164, R164 ;  /* 0x000000a400a47308 */ /* 0x000f6c0000000800 */
[C---:B------:R-:W-:Y:S01]  /*75f0*/  HMMA.16816.F32 R92, R4.reuse, R14, R92 ;  /* 0x0000000e045c723c */ /* 0x040fe2000000185c */
[----:B--2---:R-:W2:Y:S07]  /*7600*/  LDSM.16.MT88.4 R12, [R63+0x11800] ;  /* 0x011800003f0c783b */ /* 0x004eae0000004200 */
        /* <DEDUP_REMOVED lines=22> */
[----:B---3--:R-:W-:Y:S01]  /*7770*/  HMMA.16816.F32 R80, R4, R8, R80 ;  /* 0x000000080450723c */ /* 0x008fe20000001850 */
[-CC-:B------:R-:W-:Y:S01]  /*7780*/  FFMA.FTZ R8, R179, R143.reuse, -R142.reuse ;  /* 0x0000008fb3087223 */ /* 0x180fe2000001088e */
[-C--:B------:R-:W-:Y:S01]  /*7790*/  FFMA.FTZ R179, R177, R143.reuse, -R142 ;  /* 0x0000008fb1b37223 */ /* 0x080fe2000001088e */
[----:B------:R-:W-:-:S02]  /*77a0*/  FFMA.FTZ R177, R184, R143, -R141 ;  /* 0x0000008fb8b17223 */ /* 0x000fc4000001088d */
[----:B------:R3:W5:Y:S03]  /*77b0*/  MUFU.EX2 R175, R8 ;  /* 0x0000000800af7308 */ /* 0x0007660000000800 */
[C---:B--2---:R-:W-:Y:S01]  /*77c0*/  HMMA.16816.F32 R96, R4.reuse, R12, R96 ;  /* 0x0000000c0460723c */ /* 0x044fe20000001860 */
[----:B------:R-:W2:Y:S04]  /*77d0*/  MUFU.EX2 R179, R179 ;  /* 0x000000b300b37308 */ /* 0x000ea80000000800 */
[----:B------:R-:W2:Y:S03]  /*77e0*/  MUFU.EX2 R177, R177 ;  /* 0x000000b100b17308 */ /* 0x000ea60000000800 */
[C---:B------:R-:W-:Y:S01]  /*77f0*/  HMMA.16816.F32 R92, R4.reuse, R14, R92 ;  /* 0x0000000e045c723c */ /* 0x040fe2000000185c */
[----:B------:R-:W2:Y:S07]  /*7800*/  LDSM.16.MT88.4 R12, [R40+0xe000] ;  /* 0x00e00000280c783b */ /* 0x000eae0000004200 */
[C---:B------:R-:W-:Y:S01]  /*7810*/  HMMA.16816.F32 R76, R4.reuse, R10, R76 ;  /* 0x0000000a044c723c */ /* 0x040fe2000000184c */
[----:B---3--:R-:W3:Y:S07]  /*7820*/  LDSM.16.MT88.4 R8, [R63+0x12000] ;  /* 0x012000003f08783b */ /* 0x008eee0000004200 */
        /* <DEDUP_REMOVED lines=12> */
[C---:B-1----:R-:W-:Y:S08]  /*78f0*/  HMMA.16816.F32 R72, R4.reuse, R32, R72 ;  /* 0x000000200448723c */ /* 0x042ff00000001848 */
[----:B------:R-:W-:Y:S01]  /*7900*/  HMMA.16816.F32 R68, R4, R34, R68 ;  /* 0x000000220444723c */ /* 0x000fe20000001844 */
[----:B-----5:R-:W-:Y:S01]  /*7910*/  F2FP.F16.F32.PACK_AB R4, R175, R176 ;  /* 0x000000b0af04723e */ /* 0x020fe200000000ff */
[----:B------:R-:W-:Y:S01]  /*7920*/  LDSM.16.MT88.4 R32, [R144+0xe800] ;  /* 0x00e800009020783b */ /* 0x000fe20000004200 */
[----:B------:R-:W-:-:S02]  /*7930*/  F2FP.F16.F32.PACK_AB R5, R170, R173 ;  /* 0x000000adaa05723e */ /* 0x000fc400000000ff */
[----:B--2---:R-:W-:Y:S02]  /*7940*/  F2FP.F16.F32.PACK_AB R6, R179, R182 ;  /* 0x000000b6b306723e */ /* 0x004fe400000000ff */
[----:B------:R-:W-:-:S07]  /*7950*/  F2FP.F16.F32.PACK_AB R7, R177, R172 ;  /* 0x000000acb107723e */ /* 0x000fce00000000ff */
[C---:B------:R-:W-:Y:S08]  /*7960*/  HMMA.16816.F32 R104, R4.reuse, R12, R104 ;  /* 0x0000000c0468723c */ /* 0x040ff00000001868 */
[C---:B------:R-:W-:Y:S01]  /*7970*/  HMMA.16816.F32 R100, R4.reuse, R14, R100 ;  /* 0x0000000e0464723c */ /* 0x040fe20000001864 */
[----:B------:R-:W1:Y:S07]  /*7980*/  LDSM.16.MT88.4 R12, [R40+0x12000] ;  /* 0x01200000280c783b */ /* 0x000e6e0000004200 */
[----:B---3--:R-:W-:Y:S01]  /*7990*/  HMMA.16816.F32 R96, R4, R8, R96 ;  /* 0x000000080460723c */ /* 0x008fe20000001860 */
        /* <DEDUP_REMOVED lines=40> */
[C---:B-1----:R-:W-:Y:S08]  /*7c20*/  HMMA.16816.F32 R72, R4.reuse, R12, R72 ;  /* 0x0000000c0448723c */ /* 0x042ff00000001848 */
[----:B------:R-:W-:Y:S01]  /*7c30*/  HMMA.16816.F32 R68, R4, R14, R68 ;  /* 0x0000000e0444723c */ /* 0x000fe20000001844 */
[----:B---3--:R-:W-:Y:S01]  /*7c40*/  F2FP.F16.F32.PACK_AB R4, R174, R169 ;  /* 0x000000a9ae04723e */ /* 0x008fe200000000ff */
[----:B------:R-:W1:Y:S01]  /*7c50*/  LDSM.16.MT88.4 R12, [R46+0x12800] ;  /* 0x012800002e0c783b */ /* 0x000e620000004200 */
[----:B------:R-:W-:-:S02]  /*7c60*/  F2FP.F16.F32.PACK_AB R5, R181, R178 ;  /* 0x000000b2b505723e */ /* 0x000fc400000000ff */
[----:B-----5:R-:W-:Y:S02]  /*7c70*/  F2FP.F16.F32.PACK_AB R6, R37, R36 ;  /* 0x000000242506723e */ /* 0x020fe400000000ff */
[----:B------:R-:W-:-:S07]  /*7c80*/  F2FP.F16.F32.PACK_AB R7, R38, R171 ;  /* 0x000000ab2607723e */ /* 0x000fce00000000ff */
[C---:B--2---:R-:W-:Y:S08]  /*7c90*/  HMMA.16816.F32 R104, R4.reuse, R8, R104 ;  /* 0x000000080468723c */ /* 0x044ff00000001868 */
[C---:B------:R-:W-:Y:S01]  /*7ca0*/  HMMA.16816.F32 R100, R4.reuse, R10, R100 ;  /* 0x0000000a0464723c */ /* 0x040fe20000001864 */
[----:B------:R-:W2:Y:S07]  /*7cb0*/  LDSM.16.MT88.4 R8, [R40+0x12800] ;  /* 0x012800002808783b */ /* 0x000eae0000004200 */
[C---:B----4-:R-:W-:Y:S08]  /*7cc0*/  HMMA.16816.F32 R112, R4.reuse, R20, R112 ;  /* 0x000000140470723c */ /* 0x050ff00000001870 */
        /* <DEDUP_REMOVED lines=133> */
[----:B------:R-:W-:-:S04]  /*8520*/  DEPBAR.LE SB0, 0x0 ;  /* 0x000080000000791a */ /* 0x000fc80000000000 */
[----:B------:R-:W-:Y:S05]  /*8530*/  WARPSYNC.ALL ;  /* 0x0000000000007948 */ /* 0x000fea0003800000 */
[----:B------:R-:W-:Y:S01]  /*8540*/  BSSY.RECONVERGENT B0, `(.L_x_2216) ;  /* 0x0000049000007945 */ /* 0x000fe20003800200 */
[----:B------:R-:W-:Y:S06]  /*8550*/  BAR.SYNC.DEFER_BLOCKING 0x0 ;  /* 0x0000000000007b1d */ /* 0x000fec0000010000 */
[----:B------:R-:W-:Y:S05]  /*8560*/  @!P0 BRA `(.L_x_2217) ;  /* 0x0000000000f88947 */ /* 0x000fea0003800000 */
[----:B------:R-:W2:Y:S01]  /*8570*/  LD.E R11, desc[UR4][R2.64+0x170] ;  /* 0x00017004020b7980 */ /* 0x000ea2000c101900 */
[----:B------:R-:W-:Y:S02]  /*8580*/  IADD3 R4, PT, PT, R132, -0x2, RZ ;  /* 0xfffffffe84047810 */ /* 0x000fe40007ffe0ff */
[----:B------:R-:W-:-:S03]  /*8590*/  IABS R7, R0 ;  /* 0x0000000000077213 */ /* 0x000fc60000000000 */
[----:B------:R-:W-:Y:S01]  /*85a0*/  IMAD.SHL.U32 R4, R4, 0x80, RZ ;  /* 0x0000008004047824 */ /* 0x000fe200078e00ff */
[-C--:B--2---:R-:W-:Y:S02]  /*85b0*/  IABS R8, R11.reuse ;  /* 0x0000000b00087213 */ /* 0x084fe40000000000 */
[-C--:B------:R-:W-:Y:S02]  /*85c0*/  IABS R6, R11.reuse ;  /* 0x0000000b00067213 */ /* 0x080fe40000000000 */
[----:B------:R-:W1:Y:S01]  /*85d0*/  I2F.RP R9, R8 ;  /* 0x0000000800097306 */ /* 0x000e620000209400 */
[----:B------:R-:W-:Y:S02]  /*85e0*/  LOP3.LUT R0, R0, R11, RZ, 0x3c, !PT ;  /* 0x0000000b00007212 */ /* 0x000fe400078e3cff */
[----:B------:R-:W-:-:S05]  /*85f0*/  IADD3 R6, PT, PT, RZ, -R6, RZ ;  /* 0x80000006ff067210 */ /* 0x000fca0007ffe0ff */
        /* <DEDUP_REMOVED lines=8> */
[----:B------:R-:W-:-:S02]  /*8680*/  IMAD.HI.U32 R10, R13, R10, R12 ;  /* 0x0000000a0d0a7227 */ /* 0x000fc400078e000c */
[----:B------:R-:W2:Y:S04]  /*8690*/  LD.E.64 R12, desc[UR4][R224.64+0x28] ;  /* 0x00002804e00c7980 */ /* 0x000ea8000c101b00 */
[----:B------:R-:W-:-:S04]  /*86a0*/  IMAD.HI.U32 R9, R10, R5, RZ ;  /* 0x000000050a097227 */ /* 0x000fc800078e00ff */
[----:B------:R-:W-:-:S04]  /*86b0*/  IMAD.HI.U32 R10, R10, R7, RZ ;  /* 0x000000070a0a7227 */ /* 0x000fc800078e00ff */
[-C--:B------:R-:W-:Y:S02]  /*86c0*/  IMAD R5, R9, R6.reuse, R5 ;  /* 0x0000000609057224 */ /* 0x080fe400078e0205 */
[----:B------:R-:W-:-:S03]  /*86d0*/  IMAD R7, R10, R6, R7 ;  /* 0x000000060a077224 */ /* 0x000fc600078e0207 */
[C---:B------:R-:W-:Y:S02]  /*86e0*/  ISETP.GT.U32.AND P3, PT, R8.reuse, R5, PT ;  /* 0x000000050800720c */ /* 0x040fe40003f64070 */
[----:B------:R-:W-:-:S11]  /*86f0*/  ISETP.GT.U32.AND P1, PT, R8, R7, PT ;  /* 0x000000070800720c */ /* 0x000fd60003f24070 */
[----:B------:R-:W-:Y:S01]  /*8700*/  @!P3 IMAD.IADD R5, R5, 0x1, -R8 ;  /* 0x000000010505b824 */ /* 0x000fe200078e0a08 */
[----:B------:R-:W-:Y:S01]  /*8710*/  @!P3 IADD3 R9, PT, PT, R9, 0x1, RZ ;  /* 0x000000010909b810 */ /* 0x000fe20007ffe0ff */
[----:B------:R-:W-:Y:S01]  /*8720*/  @!P1 VIADD R10, R10, 0x1 ;  /* 0x000000010a0a9836 */ /* 0x000fe20000000000 */
[-C--:B------:R-:W-:Y:S02]  /*8730*/  @!P1 IADD3 R7, PT, PT, R7, -R8.reuse, RZ ;  /* 0x8000000807079210 */ /* 0x080fe40007ffe0ff */
        /* <DEDUP_REMOVED lines=31> */
[----:B------:R-:W-:Y:S01]  /*8930*/  LEA.HI.X R219, R4, R219, R0, 0x1, P1 ;  /* 0x000000db04db7211 */ /* 0x000fe200008f0c00 */
[----:B------:R-:W-:Y:S05]  /*8940*/  BRA `(.L_x_2218) ;  /* 0x0000000000207947 */ /* 0x000fea0003800000 */
.L_x_2217:
[----:B------:R-:W2:Y:S01]  /*8950*/  LD.E R0, desc[UR4][R2.64+0x40] ;  /* 0x0000400402007980 */ /* 0x000ea2000c101900 */
[----:B------:R-:W-:Y:S02]  /*8960*/  UMOV UR6, URZ ;  /* 0x000000ff00067c82 */ /* 0x000fe40008000000 */
[----:B------:R-:W-:Y:S01]  /*8970*/  IADD3 R5, P1, PT, RZ, -UR6, RZ ;  /* 0x80000006ff057c10 */ /* 0x000fe2000ff3e0ff */
[----:B--2---:R-:W-:-:S04]  /*8980*/  IMAD.SHL.U32 R0, R0, 0x80, RZ ;  /* 0x0000008000007824 */ /* 0x004fc800078e00ff */
[----:B------:R-:W-:-:S05]  /*8990*/  IMAD.X R0, RZ, RZ, ~R0, P1 ;  /* 0x000000ffff007224 */ /* 0x000fca00008e0e00 */
[----:B------:R-:W-:-:S04]  /*89a0*/  SHF.R.S64 R5, R5, 0x1f, R0 ;  /* 0x0000001f05057819 */ /* 0x000fc80000001000 */
[----:B------:R-:W-:-:S04]  /*89b0*/  IADD3 R218, P1, PT, R5, R218, RZ ;  /* 0x000000da05da7210 */ /* 0x000fc80007f3e0ff */
[----:B------:R-:W-:-:S09]  /*89c0*/  LEA.HI.X.SX32 R219, R0, R219, 0x1, P1 ;  /* 0x000000db00db7211 */ /* 0x000fd200008f0eff */
.L_x_2218:
[----:B------:R-:W-:Y:S05]  /*89d0*/  BSYNC.RECONVERGENT B0 ;  /* 0x0000000000007941 */ /* 0x000fea0003800200 */
.L_x_2216:
[----:B------:R-:W-:Y:S01]  /*89e0*/  SHF.R.U32.HI R198, RZ, 0x1, R197 ;  /* 0x00000001ffc67819 */ /* 0x000fe200000116c5 */
[----:B------:R-:W-:Y:S01]  /*89f0*/  IMAD.SHL.U32 R5, R206, 0x20, RZ ;  /* 0x00000020ce057824 */ /* 0x000fe200078e00ff */
[-C--:B------:R-:W-:Y:S01]  /*8a00*/  ISETP.GE.AND P3, PT, R196, R227.reuse, PT ;  /* 0x000000e3c400720c */ /* 0x080fe20003f66270 */
[----:B------:R-:W-:Y:S01]  /*8a10*/  IMAD.SHL.U32 R199, R197, 0x20, RZ ;  /* 0x00000020c5c77824 */ /* 0x000fe200078e00ff */
[----:B------:R-:W-:Y:S01]  /*8a20*/  LOP3.LUT R7, R198, 0x8, RZ, 0xc0, !PT ;  /* 0x00000008c6077812 */ /* 0x000fe200078ec0ff */
[----:B------:R-:W-:Y:S01]  /*8a30*/  IMAD.IADD R189, R200, 0x1, R41 ;  /* 0x00000001c8bd7824 */ /* 0x000fe200078e0229 */
[----:B------:R-:W-:Y:S01]  /*8a40*/  ISETP.GE.AND P1, PT, R209, R227, PT ;  /* 0x000000e3d100720c */ /* 0x000fe20003f26270 */
[----:B------:R-:W-:Y:S01]  /*8a50*/  IMAD.MOV.U32 R201, RZ, RZ, 0x20 ;  /* 0x00000020ffc97424 */ /* 0x000fe200078e00ff */
[----:B------:R-:W-:Y:S01]  /*8a60*/  SHF.L.U64.HI R4, R206, 0x5, R207 ;  /* 0x00000005ce047819 */ /* 0x000fe200000102cf */
[----:B------:R-:W-:Y:S01]  /*8a70*/  BSSY.RECONVERGENT B1, `(.L_x_2219) ;  /* 0x00001fa000017945 */ /* 0x000fe20003800200 */
[----:B------:R-:W-:-:S02]  /*8a80*/  LOP3.LUT R7, R7, 0x1c0, R202, 0xf8, !PT ;  /* 0x000001c007077812 */ /* 0x000fc400078ef8ca */
[----:B------:R-:W-:Y:S02]  /*8a90*/  IADD3 R6, P4, PT, R5, R218, RZ ;  /* 0x000000da05067210 */ /* 0x000fe40007f9e0ff */
[----:B------:R-:W-:Y:S01]  /*8aa0*/  LOP3.LUT R0, R7, R196, RZ, 0x3c, !PT ;  /* 0x000000c407007212 */ /* 0x000fe200078e3cff */
[----:B------:R-:W-:Y:S01]  /*8ab0*/  @!PT LDS RZ, [RZ] ;  /* 0x00000000fffff984 */ /* 0x000fe20000000800 */
[----:B------:R-:W-:Y:S01]  /*8ac0*/  @!PT LDS RZ, [RZ] ;  /* 0x00000000fffff984 */ /* 0x000fe20000000800 */
[----:B------:R-:W-:Y:S01]  /*8ad0*/  @!PT LDS RZ, [RZ] ;  /* 0x00000000fffff984 */ /* 0x000fe20000000800 */
[----:B------:R-:W-:Y:S01]  /*8ae0*/  @!P3 LDGSTS.E.BYPASS.LTC128B.128 [R229+0xc000], desc[UR4][R218.64] ;  /* 0x0c000000dae5bfae */ /* 0x000fe2000b981a04 */
[----:B------:R-:W-:Y:S01]  /*8af0*/  LOP3.LUT R199, R199, 0x7c00, RZ, 0xc0, !PT ;  /* 0x00007c00c7c77812 */ /* 0x000fe200078ec0ff */
[----:B------:R-:W-:Y:S01]  /*8b00*/  IMAD.X R7, R4, 0x1, R219, P4 ;  /* 0x0000000104077824 */ /* 0x000fe200020e06db */
[-C--:B------:R-:W-:Y:S01]  /*8b10*/  IADD3 R8, P4, PT, R6, R5.reuse, RZ ;  /* 0x0000000506087210 */ /* 0x080fe20007f9e0ff */
[----:B------:R-:W-:Y:S01]  /*8b20*/  @P3 STS.128 [R229+0xc000], RZ ;  /* 0x00c000ffe5003388 */ /* 0x000fe20000000c00 */
[----:B------:R-:W-:Y:S01]  /*8b30*/  @!P1 IMAD.MOV.U32 R12, RZ, RZ, R6 ;  /* 0x000000ffff0c9224 */ /* 0x000fe200078e0006 */
[----:B------:R-:W-:Y:S01]  /*8b40*/  LOP3.LUT R181, R199, 0x200, R202, 0xf8, !PT ;  /* 0x00000200c7b57812 */ /* 0x000fe200078ef8ca */
[----:B------:R-:W-:Y:S01]  /*8b50*/  @!P1 IMAD.MOV.U32 R13, RZ, RZ, R7 ;  /* 0x000000ffff0d9224 */ /* 0x000fe200078e0007 */
[----:B------:R-:W-:Y:S01]  /*8b60*/  IADD3.X R9, PT, PT, R7, R4, RZ, P4, !PT ;  /* 0x0000000407097210 */ /* 0x000fe200027fe4ff */
[----:B------:R-:W-:Y:S01]  /*8b70*/  @!PT LDS RZ, [RZ] ;  /* 0x00000000fffff984 */ /* 0x000fe20000000800 */
[----:B------:R-:W-:Y:S01]  /*8b80*/  @!PT LDS RZ, [RZ] ;  /* 0x00000000fffff984 */ /* 0x000fe20000000800 */
[----:B------:R-:W-:Y:S01]  /*8b90*/  @!PT LDS RZ, [RZ] ;  /* 0x00000000fffff984 */ /* 0x000fe20000000800 */
[----:B------:R-:W-:Y:S01]  /*8ba0*/  @!P1 LDGSTS.E.BYPASS.LTC128B.128 [R229+0x10000], desc[UR4][R218.64+0x80] ;  /* 0x10000080dae59fae */ /* 0x000fe2000b981a04 */
[----:B------:R-:W-:-:S02]  /*8bb0*/  IADD3 R10, P4, PT, R8, R5, RZ ;  /* 0x00000005080a7210 */ /* 0x000fc40007f9e0ff */
[----:B------:R-:W-:Y:S01]  /*8bc0*/  LOP3.LUT R181, R181, R0, RZ, 0xfc, !PT ;  /* 0x00000000b5b57212 */ /* 0x000fe200078efcff */
[----:B------:R-:W-:Y:S01]  /*8bd0*/  @P1 STS.128 [R229+0x10000], RZ ;  /* 0x010000ffe5001388 */ /* 0x000fe20000000c00 */
[----:B------:R-:W-:Y:S01]  /*8be0*/  SEL R201, R201, 0xffffffe0, !P6 ;  /* 0xffffffe0c9c97807 */ /* 0x000fe20007000000 */
[----:B------:R-:W-:Y:S02]  /*8bf0*/  IMAD.X R11, R9, 0x1, R4, P4 ;  /* 0x00000001090b7824 */ /* 0x000fe400020e0604 */
[----:B------:R-:W-:Y:S01]  /*8c00*/  @!PT LDS RZ, [RZ] ;  /* 0x00000000fffff984 */ /* 0x000fe20000000800 */
[----:B------:R-:W-:Y:S01]  /*8c10*/  @!PT LDS RZ, [RZ] ;  /* 0x00000000fffff984 */ /* 0x000fe20000000800 */
[----:B------:R-:W-:Y:S01]  /*8c20*/  @!PT LDS RZ, [RZ] ;  /* 0x00000000fffff984 */ /* 0x000fe20000000800 */
[----:B------:R1:W-:Y:S01]  /*8c30*/  @!P3 LDGSTS.E.BYPASS.LTC128B.128 [R229+0xc800], desc[UR4][R6.64] ;  /* 0x0c80000006e5bfae */ /* 0x0003e2000b981a04 */
[----:B------:R-:W-:Y:S02]  /*8c40*/  IMAD R181, R181, 0x2, R200 ;  /* 0x00000002b5b57824 */ /* 0x000fe400078e02c8 */
[--C-:B------:R-:W-:Y:S01]  /*8c50*/  IMAD.IADD R61, R189, 0x1, R201.reuse ;  /* 0x00000001bd3d7824 */ /* 0x100fe200078e02c9 */
[----:B------:R-:W-:Y:S01]  /*8c60*/  @P3 STS.128 [R229+0xc800], RZ ;  /* 0x00c800ffe5003388 */ /* 0x000fe20000000c00 */
[C---:B------:R-:W-:Y:S01]  /*8c70*/  IMAD.IADD R48, R181.reuse, 0x1, R201 ;  /* 0x00000001b5307824 */ /* 0x040fe200078e02c9 */
[----:B------:R-:W-:Y:S01]  /*8c80*/  IADD3 R192, PT, PT, R181, R60, RZ ;  /* 0x0000003cb5c07210 */ /* 0x000fe20007ffe0ff */
[----:B------:R-:W-:Y:S01]  /*8c90*/  IMAD.IADD R200, R189, 0x1, R60 ;  /* 0x00000001bdc87824 */ /* 0x000fe200078e023c */
[----:B------:R-:W-:Y:S01]  /*8ca0*/  @!PT LDS RZ, [RZ] ;  /* 0x00000000fffff984 */ /* 0x000fe20000000800 */
[----:B------:R-:W-:Y:S01]  /*8cb0*/  @!PT LDS RZ, [RZ] ;  /* 0x00000000fffff984 */ /* 0x000fe20000000800 */
[----:B------:R-:W-:Y:S01]  /*8cc0*/  @!PT LDS RZ, [RZ] ;  /* 0x00000000fffff984 */ /* 0x000fe20000000800 */
[----:B------:R2:W-:Y:S03]  /*8cd0*/  @!P1 LDGSTS.E.BYPASS.LTC128B.128 [R229+0x10800], desc[UR4][R12.64+0x80] ;  /* 0x108000800ce59fae */ /* 0x0005e6000b981a04 */
[C---:B------:R-:W-:Y:S01]  /*8ce0*/  IMAD.IADD R203, R201.reuse, 0x1, R192 ;  /* 0x00000001c9cb7824 */ /* 0x040fe200078e02c0 */
[----:B------:R-:W-:Y:S01]  /*8cf0*/  @P1 STS.128 [R229+0x10800], RZ ;  /* 0x010800ffe5001388 */ /* 0x000fe20000000c00 */
[----:B------:R-:W-:-:S03]  /*8d00*/  IMAD.IADD R201, R201, 0x1, R200 ;  /* 0x00000001c9c97824 */ /* 0x000fc600078e02c8 */
[----:B------:R-:W-:Y:S01]  /*8d10*/  @!PT LDS RZ, [RZ] ;  /* 0x00000000fffff984 */ /* 0x000fe20000000800 */
[----:B------:R-:W-:Y:S01]  /*8d20*/  @!PT LDS RZ, [RZ] ;  /* 0x00000000fffff984 */ /* 0x000fe20000000800 */
[----:B------:R-:W-:Y:S01]  /*8d30*/  @!PT LDS RZ, [RZ] ;  /* 0x00000000fffff984 */ /* 0x000fe20000000800 */
[----:B------:R3:W-:Y:S04]  /*8d40*/  @!P3 LDGSTS.E.BYPASS.LTC128B.128 [R229+0xd000], desc[UR4][R8.64] ;  /* 0x0d00000008e5bfae */ /* 0x0007e8000b981a04 */
[----:B------:R-:W-:Y:S01]  /*8d50*/  @P3 STS.128 [R229+0xd000], RZ ;  /* 0x00d000ffe5003388 */ /* 0x000fe20000000c00 */
[----:B-1----:R-:W-:-:S05]  /*8d60*/  IADD3 R6, P4, PT, R10, R5, RZ ;  /* 0x000000050a067210 */ /* 0x002fca0007f9e0ff */
[----:B------:R-:W-:Y:S02]  /*8d70*/  IMAD.X R7, R11, 0x1, R4, P4 ;  /* 0x000000010b077824 */ /* 0x000fe400020e0604 */
[----:B--2---:R-:W-:Y:S01]  /*8d80*/  @!P1 IMAD.MOV.U32 R12, RZ, RZ, R8 ;  /* 0x000000ffff0c9224 */ /* 0x004fe200078e0008 */
[----:B------:R-:W-:-:S05]  /*8d90*/  @!P1 MOV R13, R9 ;  /* 0x00000009000d9202 */ /* 0x000fca0000000f00 */
[----:B------:R-:W-:Y:S01]  /*8da0*/  @!PT LDS RZ, [RZ] ;  /* 0x00000000fffff984 */ /* 0x000fe20000000800 */
[----:B------:R-:W-:Y:S01]  /*8db0*/  @!PT LDS RZ, [RZ] ;  /* 0x00000000fffff984 */ /* 0x000fe20000000800 */
[----:B------:R-:W-:Y:S01]  /*8dc0*/  @!PT LDS RZ, [RZ] ;  /* 0x00000000fffff984 */ /* 0x000fe20000000800 */
[----:B------:R1:W-:Y:S01]  /*8dd0*/  @!P1 LDGSTS.E.BYPASS.LTC128B.128 [R229+0x11000], desc[UR4][R12.64+0x80] ;  /* 0x110000800ce59fae */ /* 0x0003e2000b981a04 */
[----:B---3--:R-:W-:-:S03]  /*8de0*/  IADD3 R8, P4, PT, R6, R5, RZ ;  /* 0x0000000506087210 */ /* 0x008fc60007f9e0ff */
[----:B------:R-:W-:Y:S02]  /*8df0*/  @P1 STS.128 [R229+0x11000], RZ ;  /* 0x011000ffe5001388 */ /* 0x000fe40000000c00 */
[----:B------:R-:W-:Y:S02]  /*8e00*/  IMAD.X R9, R7, 0x1, R4, P4 ;  /* 0x0000000107097824 */ /* 0x000fe400020e0604 */
[----:B------:R-:W-:Y:S01]  /*8e10*/  @!PT LDS RZ, [RZ] ;  /* 0x00000000fffff984 */ /* 0x000fe20000000800 */
[----:B------:R-:W-:Y:S01]  /*8e20*/  @!PT LDS RZ, [RZ] ;  /* 0x00000000fffff984 */ /* 0x000fe20000000800 */
[----:B------:R-:W-:Y:S01]  /*8e30*/  @!PT LDS RZ, [RZ] ;  /* 0x00000000fffff984 */ /* 0x000fe20000000800 */
[----:B------:R2:W-:Y:S04]  /*8e40*/  @!P3 LDGSTS.E.BYPASS.LTC128B.128 [R229+0xd800], desc[UR4][R10.64] ;  /* 0x0d8000000ae5bfae */ /* 0x0005e8000b981a04 */
[----:B------:R-:W-:Y:S01]  /*8e50*/  @P3 STS.128 [R229+0xd800], RZ ;  /* 0x00d800ffe5003388 */ /* 0x000fe20000000c00 */
[----:B-1----:R-:W-:Y:S02]  /*8e60*/  @!P1 IMAD.MOV.U32 R12, RZ, RZ, R10 ;  /* 0x000000ffff0c9224 */ /* 0x002fe400078e000a */
[----:B------:R-:W-:-:S05]  /*8e70*/  @!P1 IMAD.MOV.U32 R13, RZ, RZ, R11 ;  /* 0x000000ffff0d9224 */ /* 0x000fca00078e000b */
[----:B------:R-:W-:Y:S01]  /*8e80*/  @!PT LDS RZ, [RZ] ;  /* 0x00000000fffff984 */ /* 0x000fe20000000800 */
[----:B------:R-:W-:Y:S01]  /*8e90*/  @!PT LDS RZ, [RZ] ;  /* 0x00000000fffff984 */ /* 0x000fe20000000800 */
[----:B------:R-:W-:Y:S01]  /*8ea0*/  @!PT LDS RZ, [RZ] ;  /* 0x00000000fffff984 */ /* 0x000fe20000000800 */
[----:B------:R-:W-:Y:S01]  /*8eb0*/  @!P1 LDGSTS.E.BYPASS.LTC128B.128 [R229+0x11800], desc[UR4][R12.64+0x80] ;  /* 0x118000800ce59fae */ /* 0x000fe2000b981a04 */
[----:B--2---:R-:W-:-:S03]  /*8ec0*/  IADD3 R10, P5, PT, R8, R5, RZ ;  /* 0x00000005080a7210 */ /* 0x004fc60007fbe0ff */
[----:B------:R-:W-:Y:S01]  /*8ed0*/  @P1 STS.128 [R229+0x11800], RZ ;  /* 0x011800ffe5001388 */ /* 0x000fe20000000c00 */
[----:B------:R-:W-:Y:S02]  /*8ee0*/  IADD3 R16, P4, PT, R10, R5, RZ ;  /* 0x000000050a107210 */ /* 0x000fe40007f9e0ff */
[----:B------:R-:W-:Y:S01]  /*8ef0*/  IADD3.X R11, PT, PT, R9, R4, RZ, P5, !PT ;  /* 0x00000004090b7210 */ /* 0x000fe20002ffe4ff */
[----:B------:R-:W-:Y:S01]  /*8f00*/  @!PT LDS RZ, [RZ] ;  /* 0x00000000fffff984 */ /* 0x000fe20000000800 */
[----:B------:R-:W-:Y:S01]  /*8f10*/  @!PT LDS RZ, [RZ] ;  /* 0x00000000fffff984 */ /* 0x000fe20000000800 */
[----:B------:R-:W-:Y:S01]  /*8f20*/  @!PT LDS RZ, [RZ] ;  /* 0x00000000fffff984 */ /* 0x000fe20000000800 */
[----:B------:R-:W-:Y:S04]  /*8f30*/  @!P3 LDGSTS.E.BYPASS.LTC128B.128 [R229+0xe000], desc[UR4][R6.64] ;  /* 0x0e00000006e5bfae */ /* 0x000fe8000b981a04 */
[----:B------:R-:W-:Y:S01]  /*8f40*/  @P3 STS.128 [R229+0xe000], RZ ;  /* 0x00e000ffe5003388 */ /* 0x000fe20000000c00 */
[----:B------:R-:W-:-:S03]  /*8f50*/  IMAD.X R17, R11, 0x1, R4, P4 ;  /* 0x000000010b117824 */ /* 0x000fc600020e0604 */
        /* <DEDUP_REMOVED lines=36> */
[----:B-1----:R-:W2:Y:S04]  /*91a0*/  LDSM.16.M88.4 R4, [R189+0x5000] ;  /* 0x00500000bd04783b */ /* 0x002ea80000000200 */
[----:B------:R-:W-:Y:S04]  /*91b0*/  LDSM.16.M88.4 R48, [R48] ;  /* 0x000000003030783b */ /* 0x000fe80000000200 */
[----:B------:R-:W-:Y:S04]  /*91c0*/  LDSM.16.M88.4 R28, [R61+0x5000] ;  /* 0x005000003d1c783b */ /* 0x000fe80000000200 */
[----:B------:R-:W1:Y:S04]  /*91d0*/  LDSM.16.M88.4 R20, [R189+0x4000] ;  /* 0x00400000bd14783b */ /* 0x000e680000000200 */
[----:B------:R-:W3:Y:S04]  /*91e0*/  LDSM.16.M88.4 R12, [R189+0x4800] ;  /* 0x00480000bd0c783b */ /* 0x000ee80000000200 */
[----:B------:R-:W4:Y:S04]  /*91f0*/  LDSM.16.M88.4 R164, [R189+0x5800] ;  /* 0x00580000bda4783b */ /* 0x000f280000000200 */
[----:B------:R-:W5:Y:S04]  /*9200*/  LDSM.16.M88.4 R156, [R189+0x6000] ;  /* 0x00600000bd9c783b */ /* 0x000f680000000200 */
[----:B------:R-:W5:Y:S04]  /*9210*/  LDSM.16.M88.4 R148, [R189+0x6800] ;  /* 0x00680000bd94783b */ /* 0x000f680000000200 */
        /* <DEDUP_REMOVED lines=8> */
[----:B-1----:R-:W-:Y:S03]  /*92a0*/  HMMA.16816.F32 R24, R64, R20, RZ ;  /* 0x000000144018723c */ /* 0x002fe600000018ff */
[----:B------:R-:W-:Y:S04]  /*92b0*/  LDSM.16.M88.4 R52, [R61+0x6800] ;  /* 0x006800003d34783b */ /* 0x000fe80000000200 */
[----:B------:R-:W-:Y:S01]  /*92c0*/  LDSM.16.M88.4 R172, [R201+0x4000] ;  /* 0x00400000c9ac783b */ /* 0x000fe20000000200 */
[C---:B------:R-:W-:Y:S03]  /*92d0*/  HMMA.16816.F32 R8, R48.reuse, R28, R8 ;  /* 0x0000001c3008723c */ /* 0x040fe60000001808 */
[----:B------:R-:W-:Y:S04]  /*92e0*/  LDSM.16.M88.4 R176, [R181+0x2000] ;  /* 0x00200000b5b0783b */ /* 0x000fe80000000200 */
[----:B------:R-:W-:Y:S01]  /*92f0*/  LDSM.16.M88.4 R184, [R189+0xb000] ;  /* 0x00b00000bdb8783b */ /* 0x000fe20000000200 */
[----:B------:R-:W-:Y:S03]  /*9300*/  HMMA.16816.F32 R4, R48, R30, R4 ;  /* 0x0000001e3004723c */ /* 0x000fe60000001804 */
[----:B------:R-:W1:Y:S04]  /*9310*/  LDSM.16.M88.4 R28, [R61+0x7000] ;  /* 0x007000003d1c783b */ /* 0x000e680000000200 */
[----:B------:R-:W0:Y:S01]  /*9320*/  LDGDEPBAR ;  /* 0x00000000000079af */ /* 0x000e220000000000 */
[C---:B---3--:R-:W-:Y:S08]  /*9330*/  HMMA.16816.F32 R16, R64.reuse, R12, RZ ;  /* 0x0000000c4010723c */ /* 0x048ff000000018ff */
[C---:B----4-:R-:W-:Y:S08]  /*9340*/  HMMA.16816.F32 R168, R64.reuse, R164, RZ ;  /* 0x000000a440a8723c */ /* 0x050ff000000018ff */
[C---:B------:R-:W-:Y:S08]  /*9350*/  HMMA.16816.F32 R20, R64.reuse, R22, RZ ;  /* 0x000000164014723c */ /* 0x040ff000000018ff */
[C---:B------:R-:W-:Y:S08]  /*9360*/  HMMA.16816.F32 R12, R64.reuse, R14, RZ ;  /* 0x0000000e400c723c */ /* 0x040ff000000018ff */
        /* <DEDUP_REMOVED lines=9> */
[----:B------:R-:W3:Y:S04]  /*9400*/  LDSM.16.M88.4 R56, [R61+0x7800] ;  /* 0x007800003d38783b */ /* 0x000ee80000000200 */
        /* <DEDUP_REMOVED lines=9> */
[----:B------:R-:W2:Y:S04]  /*94a0*/  LDSM.16.M88.4 R32, [R192] ;  /* 0x00000000c020783b */ /* 0x000ea80000000200 */
[----:B------:R-:W-:Y:S03]  /*94b0*/  LDSM.16.M88.4 R192, [R192+0x2000] ;  /* 0x00200000c0c0783b */ /* 0x000fe60000000200 */
[C---:B------:R-:W-:Y:S08]  /*94c0*/  HMMA.16816.F32 R160, R48.reuse, R36, R160 ;  /* 0x0000002430a0723c */ /* 0x040ff000000018a0 */
        /* <DEDUP_REMOVED lines=8> */
[C---:B---3--:R-:W-:Y:S08]  /*9550*/  HMMA.16816.F32 R136, R48.reuse, R56, R136 ;  /* 0x000000383088723c */ /* 0x048ff00000001888 */
[----:B------:R-:W-:Y:S01]  /*9560*/  HMMA.16816.F32 R64, R48, R58, R64 ;  /* 0x0000003a3040723c */ /* 0x000fe20000001840 */
[----:B------:R-:W3:Y:S04]  /*9570*/  LDSM.16.M88.4 R48, [R200+0x6800] ;  /* 0x00680000c830783b */ /* 0x000ee80000000200 */
[----:B------:R-:W-:Y:S03]  /*9580*/  LDSM.16.M88.4 R56, [R201+0x5800] ;  /* 0x00580000c938783b */ /* 0x000fe60000000200 */
[C---:B--2---:R-:W-:Y:S08]  /*9590*/  HMMA.16816.F32 R24, R32.reuse, R44, R24 ;  /* 0x0000002c2018723c */ /* 0x044ff00000001818 */
[C---:B------:R-:W-:Y:S01]  /*95a0*/  HMMA.16816.F32 R20, R32.reuse, R46, R20 ;  /* 0x0000002e2014723c */ /* 0x040fe20000001814 */
[----:B------:R-:W2:Y:S07]  /*95b0*/  LDSM.16.M88.4 R44, [R200+0x7000] ;  /* 0x00700000c82c783b */ /* 0x000eae0000000200 */
[C---:B------:R-:W-:Y:S08]  /*95c0*/  HMMA.16816.F32 R16, R32.reuse, R40, R16 ;  /* 0x000000282010723c */ /* 0x040ff00000001810 */
[C---:B------:R-:W-:Y:S01]  /*95d0*/  HMMA.16816.F32 R12, R32.reuse, R42, R12 ;  /* 0x0000002a200c723c */ /* 0x040fe2000000180c */
[----:B------:R-:W2:Y:S07]  /*95e0*/  LDSM.16.M88.4 R40, [R200+0x7800] ;  /* 0x00780000c828783b */ /* 0x000eae0000000200 */
[C---:B----4-:R-:W-:Y:S08]  /*95f0*/  HMMA.16816.F32 R8, R32.reuse, R36, R8 ;  /* 0x000000242008723c */ /* 0x050ff00000001808 */
[C---:B------:R-:W-:Y:S01]  /*9600*/  HMMA.16816.F32 R4, R32.reuse, R38, R4 ;  /* 0x000000262004723c */ /* 0x040fe20000001804 */
[----:B------:R-:W-:Y:S07]  /*9610*/  LDSM.16.M88.4 R36, [R203] ;  /* 0x00000000cb24783b */ /* 0x000fee0000000200 */
[C---:B-1----:R-:W-:Y:S08]  /*9620*/  HMMA.16816.F32 R160, R32.reuse, R28, R160 ;  /* 0x0000001c20a0723c */ /* 0x042ff000000018a0 */
[C---:B------:R-:W-:Y:S01]  /*9630*/  HMMA.16816.F32 R156, R32.reuse, R30, R156 ;  /* 0x0000001e209c723c */ /* 0x040fe2000000189c */
[----:B------:R-:W1:Y:S07]  /*9640*/  LDSM.16.M88.4 R28, [R201+0x5000] ;  /* 0x00500000c91c783b */ /* 0x000e6e0000000200 */
[C---:B-----5:R-:W-:Y:S08]  /*9650*/  HMMA.16816.F32 R168, R32.reuse, R52, R168 ;  /* 0x0000003420a8723c */ /* 0x060ff000000018a8 */
[C---:B------:R-:W-:Y:S01]  /*9660*/  HMMA.16816.F32 R164, R32.reuse, R54, R164 ;  /* 0x0000003620a4723c */ /* 0x040fe200000018a4 */
[----:B------:R-:W4:Y:S07]  /*9670*/  LDSM.16.M88.4 R52, [R201+0x6000] ;  /* 0x00600000c934783b */ /* 0x000f2e0000000200 */
[C---:B---3--:R-:W-:Y:S08]  /*9680*/  HMMA.16816.F32 R152, R32.reuse, R48, R152 ;  /* 0x000000302098723c */ /* 0x048ff00000001898 */
[C---:B------:R-:W-:Y:S01]  /*9690*/  HMMA.16816.F32 R148, R32.reuse, R50, R148 ;  /* 0x000000322094723c */ /* 0x040fe20000001894 */
[----:B------:R-:W3:Y:S07]  /*96a0*/  LDSM.16.M88.4 R48, [R201+0x6800] ;  /* 0x00680000c930783b */ /* 0x000eee0000000200 */
[C---:B--2---:R-:W-:Y:S08]  /*96b0*/  HMMA.16816.F32 R144, R32.reuse, R44, R144 ;  /* 0x0000002c2090723c */ /* 0x044ff00000001890 */
[C---:B------:R-:W-:Y:S01]  /*96c0*/  HMMA.16816.F32 R140, R32.reuse, R46, R140 ;  /* 0x0000002e208c723c */ /* 0x040fe2000000188c */
[----:B------:R-:W-:Y:S07]  /*96d0*/  LDSM.16.M88.4 R44, [R201+0x7000] ;  /* 0x00700000c92c783b */ /* 0x000fee0000000200 */
[C---:B------:R-:W-:Y:S08]  /*96e0*/  HMMA.16816.F32 R136, R32.reuse, R40, R136 ;  /* 0x000000282088723c */ /* 0x040ff00000001888 */
[----:B------:R-:W-:Y:S01]  /*96f0*/  HMMA.16816.F32 R64, R32, R42, R64 ;  /* 0x0000002a2040723c */ /* 0x000fe20000001840 */
[----:B------:R-:W2:Y:S04]  /*9700*/  LDSM.16.M88.4 R32, [R189+0x8000] ;  /* 0x00800000bd20783b */ /* 0x000ea80000000200 */
[----:B------:R-:W5:Y:S03]  /*9710*/  LDSM.16.M88.4 R40, [R201+0x7800] ;  /* 0x00780000c928783b */ /* 0x000f660000000200 */
[C---:B-1----:R-:W-:Y:S08]  /*9720*/  HMMA.16816.F32 R8, R36.reuse, R28, R8 ;  /* 0x0000001c2408723c */ /* 0x042ff00000001808 */
[C---:B------:R-:W-:Y:S01]  /*9730*/  HMMA.16816.F32 R4, R36.reuse, R30, R4 ;  /* 0x0000001e2404723c */ /* 0x040fe20000001804 */
[----:B------:R-:W1:Y:S07]  /*9740*/  LDSM.16.M88.4 R28, [R189+0x8800] ;  /* 0x00880000bd1c783b */ /* 0x000e6e0000000200 */
[C---:B------:R-:W-:Y:S08]  /*9750*/  HMMA.16816.F32 R24, R36.reuse, R172, R24 ;  /* 0x000000ac2418723c */ /* 0x040ff00000001818 */
[C---:B------:R-:W-:Y:S08]  /*9760*/  HMMA.16816.F32 R20, R36.reuse, R174, R20 ;  /* 0x000000ae2414723c */ /* 0x040ff00000001814 */
[C---:B----4-:R-:W-:Y:S08]  /*9770*/  HMMA.16816.F32 R160, R36.reuse, R52, R160 ;  /* 0x0000003424a0723c */ /* 0x050ff000000018a0 */
[C---:B------:R-:W-:Y:S01]  /*9780*/  HMMA.16816.F32 R156, R36.reuse, R54, R156 ;  /* 0x00000036249c723c */ /* 0x040fe2000000189c */
[----:B------:R-:W4:Y:S07]  /*9790*/  LDSM.16.M88.4 R52, [R189+0x9000] ;  /* 0x00900000bd34783b */ /* 0x000f2e0000000200 */
[C---:B------:R-:W-:Y:S08]  /*97a0*/  HMMA.16816.F32 R16, R36.reuse, R60, R16 ;  /* 0x0000003c2410723c */ /* 0x040ff00000001810 */
[C---:B------:R-:W-:Y:S08]  /*97b0*/  HMMA.16816.F32 R12, R36.reuse, R62, R12 ;  /* 0x0000003e240c723c */ /* 0x040ff0000000180c */
[C---:B---3--:R-:W-:Y:S08]  /*97c0*/  HMMA.16816.F32 R152, R36.reuse, R48, R152 ;  /* 0x000000302498723c */ /* 0x048ff00000001898 */
[----:B------:R-:W-:Y:S01]  /*97d0*/  HMMA.16816.F32 R148, R36, R50, R148 ;  /* 0x000000322494723c */ /* 0x000fe20000001894 */
[----:B------:R-:W3:Y:S07]  /*97e0*/  LDSM.16.M88.4 R48, [R189+0x9800] ;  /* 0x00980000bd30783b */ /* 0x000eee0000000200 */
[----:B--2---:R-:W-:Y:S01]  /*97f0*/  HMMA.16816.F32 R24, R176, R32, R24 ;  /* 0x00000020b018723c */ /* 0x004fe20000001818 */
[----:B------:R-:W-:-:S05]  /*9800*/  IMAD.MOV.U32 R32, RZ, RZ, 0x20 ;  /* 0x00000020ff207424 */ /* 0x000fca00078e00ff */
[----:B------:R-:W-:Y:S02]  /*9810*/  SEL R32, R32, 0xffffffe0, !P6 ;  /* 0xffffffe020207807 */ /* 0x000fe40007000000 */
[C---:B-----5:R-:W-:Y:S02]  /*9820*/  HMMA.16816.F32 R136, R36.reuse, R40, R136 ;  /* 0x000000282488723c */ /* 0x060fe40000001888 */
[----:B------:R-:W-:Y:S01]  /*9830*/  IADD3 R40, PT, PT, R181, R32, RZ ;  /* 0x00000020b5287210 */ /* 0x000fe20007ffe0ff */
[----:B------:R-:W-:Y:S01]  /*9840*/  IMAD.IADD R188, R189, 0x1, R32 ;  /* 0x00000001bdbc7824 */ /* 0x000fe200078e0220 */
[----:B------:R-:W-:Y:S04]  /*9850*/  LDSM.16.M88.4 R180, [R189+0xb800] ;  /* 0x00b80000bdb4783b */ /* 0x000fe80000000200 */
[----:B------:R-:W-:Y:S01]  /*9860*/  HMMA.16816.F32 R64, R36, R42, R64 ;  /* 0x0000002a2440723c */ /* 0x000fe20000001840 */
[----:B------:R-:W-:Y:S04]  /*9870*/  LDSM.16.M88.4 R40, [R40+0x2000] ;  /* 0x002000002828783b */ /* 0x000fe80000000200 */
[----:B------:R-:W-:Y:S03]  /*9880*/  LDSM.16.M88.4 R60, [R188+0x8800] ;  /* 0x00880000bc3c783b */ /* 0x000fe60000000200 */
[C---:B------:R-:W-:Y:S01]  /*9890*/  HMMA.16816.F32 R20, R176.reuse, R34, R20 ;  /* 0x00000022b014723c */ /* 0x040fe20000001814 */
[----:B------:R-:W2:Y:S04]  /*98a0*/  LDSM.16.M88.4 R32, [R188+0x9000] ;  /* 0x00900000bc20783b */ /* 0x000ea80000000200 */
[----:B------:R-:W-:Y:S03]  /*98b0*/  LDSM.16.M88.4 R172, [R188+0x8000] ;  /* 0x00800000bcac783b */ /* 0x000fe60000000200 */
[C---:B-1----:R-:W-:Y:S08]  /*98c0*/  HMMA.16816.F32 R16, R176.reuse, R28, R16 ;  /* 0x0000001cb010723c */ /* 0x042ff00000001810 */
[----:B------:R-:W-:Y:S01]  /*98d0*/  HMMA.16816.F32 R12, R176, R30, R12 ;  /* 0x0000001eb00c723c */ /* 0x000fe2000000180c */
[----:B------:R-:W1:Y:S07]  /*98e0*/  LDSM.16.M88.4 R28, [R188+0x9800] ;  /* 0x00980000bc1c783b */ /* 0x000e6e0000000200 */
        /* <DEDUP_REMOVED lines=9> */
[----:B------:R-:W-:Y:S07]  /*9980*/  LDSM.16.M88.4 R52, [R188+0xa800] ;  /* 0x00a80000bc34783b */ /* 0x000fee0000000200 */
[C---:B---3--:R-:W-:Y:S08]  /*9990*/  HMMA.16816.F32 R168, R176.reuse, R48, R168 ;  /* 0x00000030b0a8723c */ /* 0x048ff000000018a8 */
        /* <DEDUP_REMOVED lines=8> */
[C---:B-----5:R-:W-:Y:S08]  /*9a20*/  HMMA.16816.F32 R160, R176.reuse, R44, R160 ;  /* 0x0000002cb0a0723c */ /* 0x060ff000000018a0 */
[C---:B------:R-:W-:Y:S01]  /*9a30*/  HMMA.16816.F32 R156, R176.reuse, R46, R156 ;  /* 0x0000002eb09c723c */ /* 0x040fe2000000189c */
[----:B------:R-:W3:Y:S04]  /*9a40*/  LDSM.16.M88.4 R44, [R188+0xb800] ;  /* 0x00b80000bc2c783b */ /* 0x000ee80000000200 */
[----:B------:R-:W-:Y:S03]  /*9a50*/  LDSM.16.M88.4 R188, [R200+0x9800] ;  /* 0x00980000c8bc783b */ /* 0x000fe60000000200 */
[C---:B------:R-:W-:Y:S08]  /*9a60*/  HMMA.16816.F32 R152, R176.reuse, R36, R152 ;  /* 0x00000024b098723c */ /* 0x040ff00000001898 */
[C---:B------:R-:W-:Y:S01]  /*9a70*/  HMMA.16816.F32 R148, R176.reuse, R38, R148 ;  /* 0x00000026b094723c */ /* 0x040fe20000001894 */
[----:B------:R-:W4:Y:S07]  /*9a80*/  LDSM.16.M88.4 R36, [R200+0x8000] ;  /* 0x00800000c824783b */ /* 0x000f2e0000000200 */
[C---:B------:R-:W-:Y:S08]  /*9a90*/  HMMA.16816.F32 R144, R176.reuse, R184, R144 ;  /* 0x000000b8b090723c */ /* 0x040ff00000001890 */
[C---:B------:R-:W-:Y:S01]  /*9aa0*/  HMMA.16816.F32 R140, R176.reuse, R186, R140 ;  /* 0x000000bab08c723c */ /* 0x040fe2000000188c */
[----:B------:R-:W-:Y:S07]  /*9ab0*/  LDSM.16.M88.4 R184, [R200+0xa000] ;  /* 0x00a00000c8b8783b */ /* 0x000fee0000000200 */
[C---:B------:R-:W-:Y:S08]  /*9ac0*/  HMMA.16816.F32 R136, R176.reuse, R180, R136 ;  /* 0x000000b4b088723c */ /* 0x040ff00000001888 */
[----:B------:R-:W-:Y:S01]  /*9ad0*/  HMMA.16816.F32 R64, R176, R182, R64 ;  /* 0x000000b6b040723c */ /* 0x000fe20000001840 */
[----:B------:R-:W5:Y:S04]  /*9ae0*/  LDSM.16.M88.4 R176, [R200+0xb000] ;  /* 0x00b00000c8b0783b */ /* 0x000f680000000200 */
[----:B------:R-:W-:Y:S03]  /*9af0*/  LDSM.16.M88.4 R180, [R200+0xa800] ;  /* 0x00a80000c8b4783b */ /* 0x000fe60000000200 */
[C---:B------:R-:W-:Y:S08]  /*9b00*/  HMMA.16816.F32 R16, R40.reuse, R60, R16 ;  /* 0x0000003c2810723c */ /* 0x040ff00000001810 */
[C---:B------:R-:W-:Y:S01]  /*9b10*/  HMMA.16816.F32 R12, R40.reuse, R62, R12 ;  /* 0x0000003e280c723c */ /* 0x040fe2000000180c */
[----:B------:R-:W-:Y:S07]  /*9b20*/  LDSM.16.M88.4 R60, [R203+0x2000] ;  /* 0x00200000cb3c783b */ /* 0x000fee0000000200 */
[C---:B------:R-:W-:Y:S08]  /*9b30*/  HMMA.16816.F32 R24, R40.reuse, R172, R24 ;  /* 0x000000ac2818723c */ /* 0x040ff00000001818 */
[----:B------:R-:W-:Y:S01]  /*9b40*/  HMMA.16816.F32 R20, R40, R174, R20 ;  /* 0x000000ae2814723c */ /* 0x000fe20000001814 */
[----:B------:R-:W5:Y:S07]  /*9b50*/  LDSM.16.M88.4 R172, [R200+0xb800] ;  /* 0x00b80000c8ac783b */ /* 0x000f6e0000000200 */
[C---:B--2---:R-:W-:Y:S08]  /*9b60*/  HMMA.16816.F32 R16, R192.reuse, R32, R16 ;  /* 0x00000020c010723c */ /* 0x044ff00000001810 */
[----:B------:R-:W-:Y:S01]  /*9b70*/  HMMA.16816.F32 R12, R192, R34, R12 ;  /* 0x00000022c00c723c */ /* 0x000fe2000000180c */
[----:B------:R-:W2:Y:S07]  /*9b80*/  LDSM.16.M88.4 R32, [R201+0xb000] ;  /* 0x00b00000c920783b */ /* 0x000eae0000000200 */
[C---:B------:R-:W-:Y:S08]  /*9b90*/  HMMA.16816.F32 R144, R40.reuse, R48, R144 ;  /* 0x000000302890723c */ /* 0x040ff00000001890 */
[----:B------:R-:W-:Y:S01]  /*9ba0*/  HMMA.16816.F32 R140, R40, R50, R140 ;  /* 0x00000032288c723c */ /* 0x000fe2000000188c */
[----:B------:R-:W-:Y:S07]  /*9bb0*/  LDSM.16.M88.4 R48, [R201+0x9000] ;  /* 0x00900000c930783b */ /* 0x000fee0000000200 */
[C---:B-1----:R-:W-:Y:S08]  /*9bc0*/  HMMA.16816.F32 R8, R192.reuse, R28, R8 ;  /* 0x0000001cc008723c */ /* 0x042ff00000001808 */
[----:B------:R-:W-:Y:S01]  /*9bd0*/  HMMA.16816.F32 R4, R192, R30, R4 ;  /* 0x0000001ec004723c */ /* 0x000fe20000001804 */
[----:B------:R-:W1:Y:S07]  /*9be0*/  LDSM.16.M88.4 R28, [R201+0xb800] ;  /* 0x00b80000c91c783b */ /* 0x000e6e0000000200 */
[C---:B---3--:R-:W-:Y:S08]  /*9bf0*/  HMMA.16816.F32 R136, R40.reuse, R44, R136 ;  /* 0x0000002c2888723c */ /* 0x048ff00000001888 */
[C---:B------:R-:W-:Y:S08]  /*9c00*/  HMMA.16816.F32 R160, R40.reuse, R56, R160 ;  /* 0x0000003828a0723c */ /* 0x040ff000000018a0 */
[C---:B------:R-:W-:Y:S01]  /*9c10*/  HMMA.16816.F32 R156, R40.reuse, R58, R156 ;  /* 0x0000003a289c723c */ /* 0x040fe2000000189c */
[----:B------:R-:W3:Y:S07]  /*9c20*/  LDSM.16.M88.4 R56, [R201+0x8000] ;  /* 0x00800000c938783b */ /* 0x000eee0000000200 */
[C---:B------:R-:W-:Y:S08]  /*9c30*/  HMMA.16816.F32 R152, R40.reuse, R52, R152 ;  /* 0x000000342898723c */ /* 0x040ff00000001898 */
[C---:B------:R-:W-:Y:S01]  /*9c40*/  HMMA.16816.F32 R148, R40.reuse, R54, R148 ;  /* 0x000000362894723c */ /* 0x040fe20000001894 */
[----:B------:R-:W3:Y:S07]  /*9c50*/  LDSM.16.M88.4 R52, [R201+0x8800] ;  /* 0x00880000c934783b */ /* 0x000eee0000000200 */
[----:B------:R-:W-:Y:S01]  /*9c60*/  HMMA.16816.F32 R64, R40, R46, R64 ;  /* 0x0000002e2840723c */ /* 0x000fe20000001840 */
[----:B------:R-:W3:Y:S04]  /*9c70*/  LDSM.16.M88.4 R44, [R201+0x9800] ;  /* 0x00980000c92c783b */ /* 0x000ee80000000200 */
[----:B------:R-:W3:Y:S03]  /*9c80*/  LDSM.16.M88.4 R40, [R201+0xa000] ;  /* 0x00a00000c928783b */ /* 0x000ee60000000200 */
[C---:B----4-:R-:W-:Y:S08]  /*9c90*/  HMMA.16816.F32 R24, R192.reuse, R36, R24 ;  /* 0x00000024c018723c */ /* 0x050ff00000001818 */
[----:B------:R-:W-:Y:S01]  /*9ca0*/  HMMA.16816.F32 R20, R192, R38, R20 ;  /* 0x00000026c014723c */ /* 0x000fe20000001814 */
[----:B------:R-:W4:Y:S01]  /*9cb0*/  LDSM.16.M88.4 R36, [R201+0xa800] ;  /* 0x00a80000c924783b */ /* 0x000f220000000200 */
[----:B------:R-:W-:-:S06]  /*9cc0*/  DEPBAR.LE SB0, 0x0 ;  /* 0x000080000000791a */ /* 0x000fcc0000000000 */
        /* <DEDUP_REMOVED lines=9> */
[----:B------:R-:W-:Y:S08]  /*9d60*/  HMMA.16816.F32 R64, R192, R174, R64 ;  /* 0x000000aec040723c */ /* 0x000ff00000001840 */
[C---:B--2---:R-:W-:Y:S08]  /*9d70*/  HMMA.16816.F32 R144, R60.reuse, R32, R144 ;  /* 0x000000203c90723c */ /* 0x044ff00000001890 */
[C---:B------:R-:W-:Y:S08]  /*9d80*/  HMMA.16816.F32 R140, R60.reuse, R34, R140 ;  /* 0x000000223c8c723c */ /* 0x040ff0000000188c */
[----:B-1----:R-:W-:Y:S01]  /*9d90*/  HMMA.16816.F32 R32, R60, R28, R136 ;  /* 0x0000001c3c20723c */ /* 0x002fe20000001888 */
[----:B------:R-:W-:-:S05]  /*9da0*/  VIADD R137, R132, 0xfffffffe ;  /* 0xfffffffe84897836 */ /* 0x000fca0000000000 */
[----:B------:R-:W-:Y:S02]  /*9db0*/  ISETP.GT.AND P4, PT, R137, R214, PT ;  /* 0x000000d68900720c */ /* 0x000fe40003f84270 */
        /* <DEDUP_REMOVED lines=11> */
[C---:B------:R-:W-:Y:S08]  /*9e70*/  HMMA.16816.F32 R148, R60.reuse, R38, R148 ;  /* 0x000000263c94723c */ /* 0x040ff00000001894 */
[----:B------:R-:W-:Y:S01]  /*9e80*/  HMMA.16816.F32 R64, R60, R30, R64 ;  /* 0x0000001e3c40723c */ /* 0x000fe20000001840 */
[----:B------:R-:W-:Y:S06]  /*9e90*/  BAR.SYNC.DEFER_BLOCKING 0x0 ;  /* 0x0000000000007b1d */ /* 0x000fec0000010000 */
[----:B------:R-:W-:-:S13]  /*9ea0*/  @!P4 BRA `(.L_x_2220) ;  /* 0x0000000800d8c947 */ /* 0x000fda0003800000 */
[----:B------:R-:W-:Y:S04]  /*9eb0*/  BSSY.RECONVERGENT B0, `(.L_x_2221) ;  /* 0x000004a000007945 */ /* 0x000fe80003800200 */
[----:B------:R-:W-:Y:S05]  /*9ec0*/  @!P0 BRA `(.L_x_2222) ;  /* 0x0000000400008947 */ /* 0x000fea0003800000 */
[----:B------:R-:W2:Y:S01]  /*9ed0*/  LD.E R41, desc[UR4][R2.64+0x170] ;  /* 0x0001700402297980 */ /* 0x000ea2000c101900 */
[----:B------:R-:W-:Y:S01]  /*9ee0*/  IMAD.SHL.U32 R38, R137, 0x80, RZ ;  /* 0x0000008089267824 */ /* 0x000fe200078e00ff */
[----:B------:R-:W-:-:S04]  /*9ef0*/  IADD3 R36, PT, PT, R132, -0x1, RZ ;  /* 0xffffffff84247810 */ /* 0x000fc80007ffe0ff */
[----:B------:R-:W-:Y:S01]  /*9f00*/  IABS R30, R38 ;  /* 0x00000026001e7213 */ /* 0x000fe20000000000 */
[----:B------:R-:W-:-:S04]  /*9f10*/  IMAD.SHL.U32 R36, R36, 0x80, RZ ;  /* 0x0000008024247824 */ /* 0x000fc800078e00ff */
[----:B------:R-:W-:Y:S01]  /*9f20*/  VIADD R36, R36, 0xffffff00 ;  /* 0xffffff0024247836 */ /* 0x000fe20000000000 */
        /* <DEDUP_REMOVED lines=13> */
[----:B------:R-:W-:-:S06]  /*a000*/  IMAD.HI.U32 R39, R43, R39, R42 ;  /* 0x000000272b277227 */ /* 0x000fcc00078e002a */
[----:B------:R-:W-:-:S04]  /*a010*/  IMAD.HI.U32 R37, R39, R30, RZ ;  /* 0x0000001e27257227 */ /* 0x000fc800078e00ff */
[----:B------:R-:W-:Y:S02]  /*a020*/  IMAD R30, R37, R29, R30 ;  /* 0x0000001d251e7224 */ /* 0x000fe400078e021e */
[----:B------:R-:W-:-:S03]  /*a030*/  IMAD.HI.U32 R39, R39, R28, RZ ;  /* 0x0000001c27277227 */ /* 0x000fc600078e00ff */
[----:B------:R-:W-:Y:S01]  /*a040*/  ISETP.GT.U32.AND P5, PT, R31, R30, PT ;  /* 0x0000001e1f00720c */ /* 0x000fe20003fa4070 */
[----:B------:R-:W-:-:S05]  /*a050*/  IMAD R28, R39, R29, R28 ;  /* 0x0000001d271c7224 */ /* 0x000fca00078e021c */
[----:B------:R-:W-:-:S07]  /*a060*/  ISETP.GT.U32.AND P4, PT, R31, R28, PT ;  /* 0x0000001c1f00720c */ /* 0x000fce0003f84070 */
[----:B------:R-:W-:Y:S02]  /*a070*/  @!P5 IMAD.IADD R30, R30, 0x1, -R31 ;  /* 0x000000011e1ed824 */ /* 0x000fe400078e0a1f */
[----:B------:R-:W-:-:S03]  /*a080*/  @!P5 VIADD R37, R37, 0x1 ;  /* 0x000000012525d836 */ /* 0x000fc60000000000 */
[-C--:B------:R-:W-:Y:S01]  /*a090*/  ISETP.GE.U32.AND P0, PT, R30, R31.reuse, PT ;  /* 0x0000001f1e00720c */ /* 0x080fe20003f06070 */
[----:B------:R-:W-:Y:S01]  /*a0a0*/  @!P4 VIADD R39, R39, 0x1 ;  /* 0x000000012727c836 */ /* 0x000fe20000000000 */
[-C--:B------:R-:W-:Y:S02]  /*a0b0*/  @!P4 IADD3 R28, PT, PT, R28, -R31.reuse, RZ ;  /* 0x8000001f1c1cc210 */ /* 0x080fe40007ffe0ff */
[----:B------:R-:W-:Y:S02]  /*a0c0*/  ISETP.GE.AND P4, PT, R38, RZ, PT ;  /* 0x000000ff2600720c */ /* 0x000fe40003f86270 */
[----:B------:R-:W-:Y:S02]  /*a0d0*/  ISETP.GE.U32.AND P5, PT, R28, R31, PT ;  /* 0x0000001f1c00720c */ /* 0x000fe40003fa6070 */
[----:B------:R-:W-:-:S05]  /*a0e0*/  LOP3.LUT R28, RZ, R41, RZ, 0x33, !PT ;  /* 0x00000029ff1c7212 */ /* 0x000fca00078e33ff */
[----:B------:R-:W-:Y:S02]  /*a0f0*/  @P0 IADD3 R37, PT, PT, R37, 0x1, RZ ;  /* 0x0000000125250810 */ /* 0x000fe40007ffe0ff */
[----:B------:R-:W-:Y:S02]  /*a100*/  ISETP.GE.AND P0, PT, R36, RZ, PT ;  /* 0x000000ff2400720c */ /* 0x000fe40003f06270 */
[----:B------:R-:W-:Y:S02]  /*a110*/  @!P4 IADD3 R37, PT, PT, -R37, RZ, RZ ;  /* 0x000000ff2525c210 */ /* 0x000fe40007ffe1ff */
[----:B------:R-:W-:Y:S02]  /*a120*/  @P5 IADD3 R39, PT, PT, R39, 0x1, RZ ;  /* 0x0000000127275810 */ /* 0x000fe40007ffe0ff */
[----:B------:R-:W-:-:S04]  /*a130*/  ISETP.NE.AND P5, PT, R41, RZ, PT ;  /* 0x000000ff2900720c */ /* 0x000fc80003fa5270 */
[----:B------:R-:W-:Y:S02]  /*a140*/  SEL R29, R28, R37, !P5 ;  /* 0x000000251c1d7207 */ /* 0x000fe40006800000 */
[----:B------:R-:W2:Y:S01]  /*a150*/  LD.E.64 R36, desc[UR4][R224.64+0x38] ;  /* 0x00003804e0247980 */ /* 0x000ea2000c101b00 */
[----:B------:R-:W-:-:S05]  /*a160*/  @!P0 IMAD.MOV R39, RZ, RZ, -R39 ;  /* 0x000000ffff278224 */ /* 0x000fca00078e0a27 */
[----:B------:R-:W-:Y:S01]  /*a170*/  SEL R30, R28, R39, !P5 ;  /* 0x000000271c1e7207 */ /* 0x000fe20006800000 */
[C-C-:B------:R-:W-:Y:S01]  /*a180*/  IMAD.WIDE R42, R29.reuse, 0x4, R230.reuse ;  /* 0x000000041d2a7825 */ /* 0x140fe200078e02e6 */
[----:B------:R-:W3:Y:S03]  /*a190*/  LD.E.64 R38, desc[UR4][R224.64+0x20] ;  /* 0x00002004e0267980 */ /* 0x000ee6000c101b00 */
[----:B------:R-:W-:Y:S01]  /*a1a0*/  IMAD.WIDE R44, R30, 0x4, R230 ;  /* 0x000000041e2c7825 */ /* 0x000fe200078e02e6 */
        /* <DEDUP_REMOVED lines=16> */
[----:B------:R-:W-:Y:S01]  /*a2b0*/  LEA.HI.X R215, R30, R215, R28, 0x1, P0 ;  /* 0x000000d71ed77211 */ /* 0x000fe200000f0c1c */
[----:B------:R-:W-:Y:S05]  /*a2c0*/  BRA `(.L_x_2223) ;  /* 0x0000000000207947 */ /* 0x000fea0003800000 */
.L_x_2222:
        /* <DEDUP_REMOVED lines=8> */
.L_x_2223:
[----:B------:R-:W-:Y:S05]  /*a350*/  BSYNC.RECONVERGENT B0 ;  /* 0x0000000000007941 */ /* 0x000fea0003800200 */
.L_x_2221:
[C---:B------:R-:W-:Y:S01]  /*a360*/  LEA R30, P0, R204.reuse, R216, 0x5 ;  /* 0x000000d8cc1e7211 */ /* 0x040fe200078028ff */
[C---:B------:R-:W-:Y:S01]  /*a370*/  IMAD.SHL.U32 R28, R204.reuse, 0x20, RZ ;  /* 0x00000020cc1c7824 */ /* 0x040fe200078e00ff */
[C---:B------:R-:W-:Y:S01]  /*a380*/  SHF.L.U64.HI R29, R204.reuse, 0x5, R205 ;  /* 0x00000005cc1d7819 */ /* 0x040fe200000102cd */
[----:B------:R-:W-:Y:S01]  /*a390*/  @!P3 IMAD.MOV.U32 R217, RZ, RZ, R215 ;  /* 0x000000ffffd9b224 */ /* 0x000fe200078e00d7 */
[----:B------:R-:W-:Y:S02]  /*a3a0*/  LEA.HI.X R31, R204, R215, R205, 0x5, P0 ;  /* 0x000000d7cc1f7211 */ /* 0x000fe400000f2ccd */
[----:B------:R-:W-:Y:S02]  /*a3b0*/  IADD3 R44, P0, PT, R28, R30, RZ ;  /* 0x0000001e1c2c7210 */ /* 0x000fe40007f1e0ff */
[----:B------:R-:W-:Y:S01]  /*a3c0*/  @!PT LDS RZ, [RZ] ;  /* 0x00000000fffff984 */ /* 0x000fe20000000800 */
[----:B------:R-:W-:Y:S01]  /*a3d0*/  @!PT LDS RZ, [RZ] ;  /* 0x00000000fffff984 */ /* 0x000fe20000000800 */
[----:B------:R-:W-:Y:S01]  /*a3e0*/  @!PT LDS RZ, [RZ] ;  /* 0x00000000fffff984 */ /* 0x000fe20000000800 */
[----:B------:R1:W-:Y:S02]  /*a3f0*/  @!P3 LDGSTS.E.BYPASS.LTC128B.128 [R229+0x4000], desc[UR4][R216.64] ;  /* 0x04000000d8e5bfae */ /* 0x0003e4000b981a04 */
[----:B------:R-:W-:-:S02]  /*a400*/  IADD3.X R45, PT, PT, R29, R31, RZ, P0, !PT ;  /* 0x0000001f1d2d7210 */ /* 0x000fc400007fe4ff */
[-C--:B------:R-:W-:Y:S01]  /*a410*/  IADD3 R42, P0, PT, R44, R28.reuse, RZ ;  /* 0x0000001c2c2a7210 */ /* 0x080fe20007f1e0ff */
[----:B------:R2:W-:Y:S04]  /*a420*/  @P3 STS.128 [R229+0x4000], RZ ;  /* 0x004000ffe5003388 */ /* 0x0005e80000000c00 */
[----:B------:R-:W-:Y:S01]  /*a430*/  IMAD.X R43, R45, 0x1, R29, P0 ;  /* 0x000000012d2b7824 */ /* 0x000fe200000e061d */
[----:B------:R-:W-:-:S05]  /*a440*/  IADD3 R40, P0, PT, R42, R28, RZ ;  /* 0x0000001c2a287210 */ /* 0x000fca0007f1e0ff */
[----:B------:R-:W-:Y:S01]  /*a450*/  IMAD.X R41, R43, 0x1, R29, P0 ;  /* 0x000000012b297824 */ /* 0x000fe200000e061d */
[----:B------:R-:W-:-:S04]  /*a460*/  IADD3 R38, P0, PT, R40, R28, RZ ;  /* 0x0000001c28267210 */ /* 0x000fc80007f1e0ff */
[----:B------:R-:W-:Y:S01]  /*a470*/  IADD3 R36, P4, PT, R38, R28, RZ ;  /* 0x0000001c26247210 */ /* 0x000fe20007f9e0ff */
[----:B------:R-:W-:-:S03]  /*a480*/  IMAD.X R39, R41, 0x1, R29, P0 ;  /* 0x0000000129277824 */ /* 0x000fc600000e061d */
[----:B------:R-:W-:Y:S01]  /*a490*/  IADD3 R28, P0, PT, R36, R28, RZ ;  /* 0x0000001c241c7210 */ /* 0x000fe20007f1e0ff */
[----:B------:R-:W-:Y:S02]  /*a4a0*/  IMAD.X R37, R39, 0x1, R29, P4 ;  /* 0x0000000127257824 */ /* 0x000fe400020e061d */
[----:B-1----:R-:W-:Y:S02]  /*a4b0*/  @!P1 IMAD.MOV.U32 R217, RZ, RZ, R215 ;  /* 0x000000ffffd99224 */ /* 0x002fe400078e00d7 */
[----:B------:R-:W-:-:S03]  /*a4c0*/  IMAD.X R29, R37, 0x1, R29, P0 ;  /* 0x00000001251d7824 */ /* 0x000fc600000e061d */
        /* <DEDUP_REMOVED lines=84> */
.L_x_2220:
[----:B------:R-:W-:Y:S05]  /*aa10*/  BSYNC.RECONVERGENT B1 ;  /* 0x0000000000017941 */ /* 0x000fea0003800200 */
.L_x_2219:
[----:B--2---:R-:W-:Y:S01]  /*aa20*/  IMAD R29, R132, 0x80, R135 ;  /* 0x00000080841d7824 */ /* 0x004fe200078e0287 */
[----:B------:R-:W2:Y:S03]  /*aa30*/  LD.E R136, desc[UR4][R2.64+0xdc] ;  /* 0x0000dc0402887980 */ /* 0x000ea6000c101900 */
[C---:B------:R-:W-:Y:S02]  /*aa40*/  VIADD R30, R29.reuse, 0xffffff00 ;  /* 0xffffff001d1e7836 */ /* 0x040fe40000000000 */
[----:B------:R-:W-:-:S03]  /*aa50*/  VIADD R28, R29, 0xffffff01 ;  /* 0xffffff011d1c7836 */ /* 0x000fc60000000000 */
[C---:B------:R-:W-:Y:S02]  /*aa60*/  ISETP.GE.AND P0, PT, R30.reuse, R211, PT ;  /* 0x000000d31e00720c */ /* 0x040fe40003f06270 */
[-C--:B------:R-:W-:Y:S02]  /*aa70*/  ISETP.GE.AND P1, PT, R30, R213.reuse, PT ;  /* 0x000000d51e00720c */ /* 0x080fe40003f26270 */
[----:B------:R-:W-:Y:S02]  /*aa80*/  ISETP.GE.AND P3, PT, R28, R213, PT ;  /* 0x000000d51c00720c */ /* 0x000fe40003f66270 */
[----:B------:R-:W-:Y:S02]  /*aa90*/  FSEL R26, R26, -INF , P0 ;  /* 0xff8000001a1a7808 */ /* 0x000fe40000000000 */
[----:B------:R-:W-:Y:S02]  /*aaa0*/  ISETP.GE.AND P0, PT, R28, R211, PT ;  /* 0x000000d31c00720c */ /* 0x000fe40003f06270 */
[----:B------:R-:W-:-:S02]  /*aab0*/  ISETP.GE.AND P5, PT, R30, R212, PT ;  /* 0x000000d41e00720c */ /* 0x000fc40003fa6270 */
[----:B------:R-:W-:Y:S02]  /*aac0*/  ISETP.GE.AND P4, PT, R30, R210, PT ;  /* 0x000000d21e00720c */ /* 0x000fe40003f86270 */
[----:B------:R-:W-:Y:S01]  /*aad0*/  FSEL R31, R24, -INF , P1 ;  /* 0xff800000181f7808 */ /* 0x000fe20000800000 */
[----:B------:R-:W-:Y:S01]  /*aae0*/  VIADD R24, R29, 0xffffff08 ;  /* 0xffffff081d187836 */ /* 0x000fe20000000000 */
[----:B------:R-:W-:Y:S02]  /*aaf0*/  FSEL R30, R25, -INF , P3 ;  /* 0xff800000191e7808 */ /* 0x000fe40001800000 */
[C---:B------:R-:W-:Y:S02]  /*ab00*/  ISETP.GE.AND P1, PT, R28.reuse, R212, PT ;  /* 0x000000d41c00720c */ /* 0x040fe40003f26270 */
[----:B------:R-:W-:Y:S02]  /*ab10*/  ISETP.GE.AND P3, PT, R28, R210, PT ;  /* 0x000000d21c00720c */ /* 0x000fe40003f66270 */
[----:B------:R-:W-:Y:S01]  /*ab20*/  FSEL R28, R27, -INF , P0 ;  /* 0xff8000001b1c7808 */ /* 0x000fe20000000000 */
[----:B------:R-:W-:Y:S01]  /*ab30*/  VIADD R27, R29, 0xffffff09 ;  /* 0xffffff091d1b7836 */ /* 0x000fe20000000000 */
[----:B------:R-:W-:-:S02]  /*ab40*/  FSEL R25, R31, -INF , !P5 ;  /* 0xff8000001f197808 */ /* 0x000fc40006800000 */
[----:B------:R-:W-:Y:S02]  /*ab50*/  FSEL R26, R26, -INF , !P4 ;  /* 0xff8000001a1a7808 */ /* 0x000fe40006000000 */
[----:B------:R-:W-:Y:S02]  /*ab60*/  FSEL R30, R30, -INF , !P1 ;  /* 0xff8000001e1e7808 */ /* 0x000fe40004800000 */
[C---:B------:R-:W-:Y:S02]  /*ab70*/  ISETP.GE.AND P0, PT, R24.reuse, R213, PT ;  /* 0x000000d51800720c */ /* 0x040fe40003f06270 */
[C---:B------:R-:W-:Y:S02]  /*ab80*/  ISETP.GE.AND P5, PT, R24.reuse, R212, PT ;  /* 0x000000d41800720c */ /* 0x040fe40003fa6270 */
[C---:B------:R-:W-:Y:S02]  /*ab90*/  ISETP.GE.AND P1, PT, R24.reuse, R211, PT ;  /* 0x000000d31800720c */ /* 0x040fe40003f26270 */
[----:B------:R-:W-:-:S02]  /*aba0*/  ISETP.GE.AND P4, PT, R24, R210, PT ;  /* 0x000000d21800720c */ /* 0x000fc40003f86270 */
[----:B------:R-:W-:Y:S02]  /*abb0*/  FSEL R24, R28, -INF , !P3 ;  /* 0xff8000001c187808 */ /* 0x000fe40005800000 */
[----:B------:R-:W-:Y:S02]  /*abc0*/  ISETP.GE.AND P3, PT, R27, R213, PT ;  /* 0x000000d51b00720c */ /* 0x000fe40003f66270 */
[----:B------:R-:W-:Y:S02]  /*abd0*/  FSEL R22, R22, -INF , P1 ;  /* 0xff80000016167808 */ /* 0x000fe40000800000 */
[----:B------:R-:W-:Y:S01]  /*abe0*/  FSEL R36, R20, -INF , P0 ;  /* 0xff80000014247808 */ /* 0x000fe20000000000 */
[----:B------:R-:W-:Y:S01]  /*abf0*/  VIADD R20, R29, 0xffffff10 ;  /* 0xffffff101d147836 */ /* 0x000fe20000000000 */
[C---:B------:R-:W-:Y:S02]  /*ac00*/  ISETP.GE.AND P1, PT, R27.reuse, R211, PT ;  /* 0x000000d31b00720c */ /* 0x040fe40003f26270 */
[----:B------:R-:W-:-:S02]  /*ac10*/  ISETP.GE.AND P0, PT, R27, R212, PT ;  /* 0x000000d41b00720c */ /* 0x000fc40003f06270 */
[----:B------:R-:W-:Y:S01]  /*ac20*/  FSEL R28, R21, -INF , P3 ;  /* 0xff800000151c7808 */ /* 0x000fe20001800000 */
[----:B------:R-:W-:Y:S01]  /*ac30*/  VIADD R21, R29, 0xffffff11 ;  /* 0xffffff111d157836 */ /* 0x000fe20000000000 */
[----:B------:R-:W-:Y:S02]  /*ac40*/  ISETP.GE.AND P3, PT, R27, R210, PT ;  /* 0x000000d21b00720c */ /* 0x000fe40003f66270 */
[----:B------:R-:W-:Y:S02]  /*ac50*/  FSEL R23, R23, -INF , P1 ;  /* 0xff80000017177808 */ /* 0x000fe40000800000 */
[----:B------:R-:W-:Y:S02]  /*ac60*/  FSEL R28, R28, -INF , !P0 ;  /* 0xff8000001c1c7808 */ /* 0x000fe40004000000 */
[----:B------:R-:W-:Y:S02]  /*ac70*/  FSEL R36, R36, -INF , !P5 ;  /* 0xff80000024247808 */ /* 0x000fe40006800000 */
[----:B------:R-:W-:-:S02]  /*ac80*/  FSEL R22, R22, -INF , !P4 ;  /* 0xff80000016167808 */ /* 0x000fc40006000000 */
[C---:B------:R-:W-:Y:S02]  /*ac90*/  ISETP.GE.AND P0, PT, R20.reuse, R211, PT ;  /* 0x000000d31400720c */ /* 0x040fe40003f06270 */
[CC--:B------:R-:W-:Y:S02]  /*aca0*/  ISETP.GE.AND P1, PT, R20.reuse, R213.reuse, PT ;  /* 0x000000d51400720c */ /* 0x0c0fe40003f26270 */
[C---:B------:R-:W-:Y:S02]  /*acb0*/  ISETP.GE.AND P5, PT, R20.reuse, R212, PT ;  /* 0x000000d41400720c */ /* 0x040fe40003fa6270 */
[----:B------:R-:W-:Y:S02]  /*acc0*/  ISETP.GE.AND P4, PT, R20, R210, PT ;  /* 0x000000d21400720c */ /* 0x000fe40003f86270 */
[----:B------:R-:W-:Y:S02]  /*acd0*/  FSEL R20, R23, -INF , !P3 ;  /* 0xff80000017147808 */ /* 0x000fe40005800000 */
[----:B------:R-:W-:-:S02]  /*ace0*/  ISETP.GE.AND P3, PT, R21, R213, PT ;  /* 0x000000d51500720c */ /* 0x000fc40003f66270 */
[----:B------:R-:W-:Y:S02]  /*acf0*/  FSEL R18, R18, -INF , P0 ;  /* 0xff80000012127808 */ /* 0x000fe40000000000 */
[----:B------:R-:W-:Y:S02]  /*ad00*/  ISETP.GE.AND P0, PT, R21, R211, PT ;  /* 0x000000d31500720c */ /* 0x000fe40003f06270 */
[----:B------:R-:W-:Y:S01]  /*ad10*/  FSEL R203, R17, -INF , P3 ;  /* 0xff80000011cb7808 */ /* 0x000fe20001800000 */
[C---:B------:R-:W-:Y:S01]  /*ad20*/  VIADD R17, R29.reuse, 0xffffff18 ;  /* 0xffffff181d117836 */ /* 0x040fe20000000000 */
[----:B------:R-:W-:Y:S01]  /*ad30*/  FSEL R225, R16, -INF , P1 ;  /* 0xff80000010e17808 */ /* 0x000fe20000800000 */
[----:B------:R-:W-:Y:S01]  /*ad40*/  VIADD R16, R29, 0xffffff19 ;  /* 0xffffff191d107836 */ /* 0x000fe20000000000 */
[C---:B------:R-:W-:Y:S02]  /*ad50*/  ISETP.GE.AND P1, PT, R21.reuse, R212, PT ;  /* 0x000000d41500720c */ /* 0x040fe40003f26270 */
[----:B------:R-:W-:-:S02]  /*ad60*/  ISETP.GE.AND P3, PT, R21, R210, PT ;  /* 0x000000d21500720c */ /* 0x000fc40003f66270 */
[----:B------:R-:W-:Y:S02]  /*ad70*/  FSEL R19, R19, -INF , P0 ;  /* 0xff80000013137808 */ /* 0x000fe40000000000 */
[----:B------:R-:W-:Y:S02]  /*ad80*/  ISETP.GE.AND P0, PT, R17, R213, PT ;  /* 0x000000d51100720c */ /* 0x000fe40003f06270 */
[----:B------:R-:W-:Y:S02]  /*ad90*/  FSEL R203, R203, -INF , !P1 ;  /* 0xff800000cbcb7808 */ /* 0x000fe40004800000 */
[----:B------:R-:W-:Y:S02]  /*ada0*/  FSEL R193, R19, -INF , !P3 ;  /* 0xff80000013c17808 */ /* 0x000fe40005800000 */
[----:B------:R-:W-:Y:S02]  /*adb0*/  ISETP.GE.AND P1, PT, R17, R211, PT ;  /* 0x000000d31100720c */ /* 0x000fe40003f26270 */
[----:B------:R-:W-:-:S02]  /*adc0*/  ISETP.GE.AND P3, PT, R16, R213, PT ;  /* 0x000000d51000720c */ /* 0x000fc40003f66270 */
[----:B------:R-:W-:Y:S02]  /*add0*/  FSEL R217, R12, -INF , P0 ;  /* 0xff8000000cd97808 */ /* 0x000fe40000000000 */
[----:B------:R-:W-:Y:S02]  /*ade0*/  ISETP.GE.AND P0, PT, R16, R211, PT ;  /* 0x000000d31000720c */ /* 0x000fe40003f06270 */
[----:B------:R-:W-:Y:S02]  /*adf0*/  FSEL R14, R14, -INF , P1 ;  /* 0xff8000000e0e7808 */ /* 0x000fe40000800000 */
[----:B------:R-:W-:Y:S01]  /*ae00*/  FSEL R201, R13, -INF , P3 ;  /* 0xff8000000dc97808 */ /* 0x000fe20001800000 */
[C---:B------:R-:W-:Y:S01]  /*ae10*/  VIADD R13, R29.reuse, 0xffffff20 ;  /* 0xffffff201d0d7836 */ /* 0x040fe20000000000 */
[C---:B------:R-:W-:Y:S01]  /*ae20*/  ISETP.GE.AND P1, PT, R16.reuse, R212, PT ;  /* 0x000000d41000720c */ /* 0x040fe20003f26270 */
[----:B------:R-:W-:Y:S01]  /*ae30*/  VIADD R12, R29, 0xffffff21 ;  /* 0xffffff211d0c7836 */ /* 0x000fe20000000000 */
[----:B------:R-:W-:-:S02]  /*ae40*/  ISETP.GE.AND P3, PT, R16, R210, PT ;  /* 0x000000d21000720c */ /* 0x000fc40003f66270 */
[----:B------:R-:W-:Y:S02]  /*ae50*/  FSEL R15, R15, -INF , P0 ;  /* 0xff8000000f0f7808 */ /* 0x000fe40000000000 */
[----:B------:R-:W-:Y:S02]  /*ae60*/  FSEL R201, R201, -INF , !P1 ;  /* 0xff800000c9c97808 */ /* 0x000fe40004800000 */
[----:B------:R-:W-:Y:S02]  /*ae70*/  ISETP.GE.AND P1, PT, R13, R211, PT ;  /* 0x000000d30d00720c */ /* 0x000fe40003f26270 */
[----:B------:R-:W-:Y:S02]  /*ae80*/  FSEL R189, R15, -INF , !P3 ;  /* 0xff8000000fbd7808 */ /* 0x000fe40005800000 */
[-C--:B------:R-:W-:Y:S02]  /*ae90*/  ISETP.GE.AND P0, PT, R13, R213.reuse, PT ;  /* 0x000000d50d00720c */ /* 0x080fe40003f06270 */
        /* <DEDUP_REMOVED lines=13> */
[----:B------:R-:W-:Y:S02]  /*af70*/  FSEL R225, R225, -INF , !P5 ;  /* 0xff800000e1e17808 */ /* 0x000fe40006800000 */
[----:B------:R-:W-:-:S02]  /*af80*/  FSEL R195, R18, -INF , !P4 ;  /* 0xff80000012c37808 */ /* 0x000fc40006000000 */
[-C--:B------:R-:W-:Y:S02]  /*af90*/  ISETP.GE.AND P1, PT, R9, R213.reuse, PT ;  /* 0x000000d50900720c */ /* 0x080fe40003f26270 */
[----:B------:R-:W-:Y:S02]  /*afa0*/  ISETP.GE.AND P3, PT, R8, R213, PT ;  /* 0x000000d50800720c */ /* 0x000fe40003f66270 */
[C---:B------:R-:W-:Y:S02]  /*afb0*/  ISETP.GE.AND P5, PT, R17.reuse, R212, PT ;  /* 0x000000d41100720c */ /* 0x040fe40003fa6270 */
[----:B------:R-:W-:Y:S02]  /*afc0*/  ISETP.GE.AND P4, PT, R17, R210, PT ;  /* 0x000000d21100720c */ /* 0x000fe40003f86270 */
[----:B------:R-:W-:Y:S02]  /*afd0*/  FSEL R6, R6, -INF , P0 ;  /* 0xff80000006067808 */ /* 0x000fe40000000000 */
[----:B------:R-:W-:-:S02]  /*afe0*/  FSEL R187, R4, -INF , P1 ;  /* 0xff80000004bb7808 */ /* 0x000fc40000800000 */
[----:B------:R-:W-:Y:S02]  /*aff0*/  ISETP.GE.AND P0, PT, R8, R211, PT ;  /* 0x000000d30800720c */ /* 0x000fe40003f06270 */
[----:B------:R-:W-:Y:S01]  /*b000*/  FSEL R181, R5, -INF , P3 ;  /* 0xff80000005b57808 */ /* 0x000fe20001800000 */
[----:B------:R-:W-:Y:S01]  /*b010*/  VIADD R5, R29, 0xffffff30 ;  /* 0xffffff301d057836 */ /* 0x000fe20000000000 */
[----:B------:R-:W-:Y:S02]  /*b020*/  FSEL R217, R217, -INF , !P5 ;  /* 0xff800000d9d97808 */ /* 0x000fe40006800000 */
[----:B------:R-:W-:Y:S02]  /*b030*/  FSEL R191, R14, -INF , !P4 ;  /* 0xff8000000ebf7808 */ /* 0x000fe40006000000 */
[-C--:B------:R-:W-:Y:S02]  /*b040*/  ISETP.GE.AND P1, PT, R8, R212.reuse, PT ;  /* 0x000000d40800720c */ /* 0x080fe40003f26270 */
[----:B------:R-:W-:-:S02]  /*b050*/  ISETP.GE.AND P5, PT, R13, R212, PT ;  /* 0x000000d40d00720c */ /* 0x000fc40003fa6270 */
[-C--:B------:R-:W-:Y:S01]  /*b060*/  ISETP.GE.AND P4, PT, R13, R210.reuse, PT ;  /* 0x000000d20d00720c */ /* 0x080fe20003f86270 */
[----:B------:R-:W-:Y:S01]  /*b070*/  VIADD R4, R29, 0xffffff31 ;  /* 0xffffff311d047836 */ /* 0x000fe20000000000 */
[----:B------:R-:W-:Y:S02]  /*b080*/  ISETP.GE.AND P3, PT, R8, R210, PT ;  /* 0x000000d20800720c */ /* 0x000fe40003f66270 */
[----:B------:R-:W-:Y:S02]  /*b090*/  FSEL R7, R7, -INF , P0 ;  /* 0xff80000007077808 */ /* 0x000fe40000000000 */
[----:B------:R-:W-:Y:S02]  /*b0a0*/  FSEL R181, R181, -INF , !P1 ;  /* 0xff800000b5b57808 */ /* 0x000fe40004800000 */
[----:B------:R-:W-:Y:S02]  /*b0b0*/  FSEL R185, R185, -INF , !P5 ;  /* 0xff800000b9b97808 */ /* 0x000fe40006800000 */
[----:B------:R-:W-:-:S02]  /*b0c0*/  FSEL R179, R10, -INF , !P4 ;  /* 0xff8000000ab37808 */ /* 0x000fc40006000000 */
[----:B------:R-:W-:Y:S02]  /*b0d0*/  ISETP.GE.AND P1, PT, R5, R211, PT ;  /* 0x000000d30500720c */ /* 0x000fe40003f26270 */
[C---:B------:R-:W-:Y:S02]  /*b0e0*/  ISETP.GE.AND P5, PT, R9.reuse, R212, PT ;  /* 0x000000d40900720c */ /* 0x040fe40003fa6270 */
[----:B------:R-:W-:Y:S02]  /*b0f0*/  ISETP.GE.AND P4, PT, R9, R210, PT ;  /* 0x000000d20900720c */ /* 0x000fe40003f86270 */
[-C--:B------:R-:W-:Y:S02]  /*b100*/  ISETP.GE.AND P0, PT, R5, R213.reuse, PT ;  /* 0x000000d50500720c */ /* 0x080fe40003f06270 */
[----:B------:R-:W-:Y:S02]  /*b110*/  FSEL R178, R7, -INF , !P3 ;  /* 0xff80000007b27808 */ /* 0x000fe40005800000 */
[----:B------:R-:W-:-:S02]  /*b120*/  ISETP.GE.AND P3, PT, R4, R213, PT ;  /* 0x000000d50400720c */ /* 0x000fc40003f66270 */
[----:B------:R-:W-:Y:S02]  /*b130*/  FSEL R170, R170, -INF , P1 ;  /* 0xff800000aaaa7808 */ /* 0x000fe40000800000 */
[----:B------:R-:W-:Y:S02]  /*b140*/  FSEL R187, R187, -INF , !P5 ;  /* 0xff800000bbbb7808 */ /* 0x000fe40006800000 */
[----:B------:R-:W-:Y:S02]  /*b150*/  FSEL R175, R6, -INF , !P4 ;  /* 0xff80000006af7808 */ /* 0x000fe40006000000 */
[----:B------:R-:W-:Y:S02]  /*b160*/  ISETP.GE.AND P1, PT, R4, R211, PT ;  /* 0x000000d30400720c */ /* 0x000fe40003f26270 */
[C---:B------:R-:W-:Y:S02]  /*b170*/  ISETP.GE.AND P5, PT, R5.reuse, R212, PT ;  /* 0x000000d40500720c */ /* 0x040fe40003fa6270 */
[----:B------:R-:W-:Y:S01]  /*b180*/  ISETP.GE.AND P4, PT, R5, R210, PT ;  /* 0x000000d20500720c */ /* 0x000fe20003f86270 */
[----:B------:R-:W-:Y:S01]  /*b190*/  VIADD R5, R29, 0xffffff38 ;  /* 0xffffff381d057836 */ /* 0x000fe20000000000 */
[----:B------:R-:W-:-:S02]  /*b1a0*/  FSEL R168, R168, -INF , P0 ;  /* 0xff800000a8a87808 */ /* 0x000fc40000000000 */
[C---:B------:R-:W-:Y:S02]  /*b1b0*/  ISETP.GE.AND P0, PT, R4.reuse, R212, PT ;  /* 0x000000d40400720c */ /* 0x040fe40003f06270 */
[----:B------:R-:W-:Y:S02]  /*b1c0*/  FSEL R169, R169, -INF , P3 ;  /* 0xff800000a9a97808 */ /* 0x000fe40001800000 */
[----:B------:R-:W-:Y:S01]  /*b1d0*/  ISETP.GE.AND P3, PT, R4, R210, PT ;  /* 0x000000d20400720c */ /* 0x000fe20003f66270 */
[----:B------:R-:W-:Y:S01]  /*b1e0*/  VIADD R4, R29, 0xffffff39 ;  /* 0xffffff391d047836 */ /* 0x000fe20000000000 */
[----:B------:R-:W-:Y:S02]  /*b1f0*/  FSEL R248, R171, -INF , P1 ;  /* 0xff800000abf87808 */ /* 0x000fe40000800000 */
[----:B------:R-:W-:Y:S02]  /*b200*/  FSEL R171, R169, -INF , !P0 ;  /* 0xff800000a9ab7808 */ /* 0x000fe40004000000 */
[----:B------:R-:W-:-:S02]  /*b210*/  ISETP.GE.AND P0, PT, R5, R211, PT ;  /* 0x000000d30500720c */ /* 0x000fc40003f06270 */
[-C--:B------:R-:W-:Y:S02]  /*b220*/  ISETP.GE.AND P1, PT, R5, R213.reuse, PT ;  /* 0x000000d50500720c */ /* 0x080fe40003f26270 */
[----:B------:R-:W-:Y:S02]  /*b230*/  FSEL R248, R248, -INF , !P3 ;  /* 0xff800000f8f87808 */ /* 0x000fe40005800000 */
[----:B------:R-:W-:Y:S02]  /*b240*/  ISETP.GE.AND P3, PT, R4, R213, PT ;  /* 0x000000d50400720c */ /* 0x000fe40003f66270 */
[----:B------:R-:W-:Y:S02]  /*b250*/  FSEL R173, R168, -INF , !P5 ;  /* 0xff800000a8ad7808 */ /* 0x000fe40006800000 */
[----:B------:R-:W-:Y:S02]  /*b260*/  FSEL R250, R170, -INF , !P4 ;  /* 0xff800000aafa7808 */ /* 0x000fe40006000000 */
[----:B------:R-:W-:-:S02]  /*b270*/  FSEL R166, R166, -INF , P0 ;  /* 0xff800000a6a67808 */ /* 0x000fc40000000000 */
[C---:B------:R-:W-:Y:S02]  /*b280*/  ISETP.GE.AND P5, PT, R5.reuse, R212, PT ;  /* 0x000000d40500720c */ /* 0x040fe40003fa6270 */
[----:B------:R-:W-:Y:S01]  /*b290*/  ISETP.GE.AND P4, PT, R5, R210, PT ;  /* 0x000000d20500720c */ /* 0x000fe20003f86270 */
[----:B------:R-:W-:Y:S01]  /*b2a0*/  VIADD R5, R29, 0xffffff40 ;  /* 0xffffff401d057836 */ /* 0x000fe20000000000 */
[----:B------:R-:W-:Y:S02]  /*b2b0*/  FSEL R164, R164, -INF , P1 ;  /* 0xff800000a4a47808 */ /* 0x000fe40000800000 */
[C---:B------:R-:W-:Y:S02]  /*b2c0*/  ISETP.GE.AND P0, PT, R4.reuse, R211, PT ;  /* 0x000000d30400720c */ /* 0x040fe40003f06270 */
[----:B------:R-:W-:Y:S02]  /*b2d0*/  ISETP.GE.AND P1, PT, R4, R212, PT ;  /* 0x000000d40400720c */ /* 0x000fe40003f26270 */
[----:B------:R-:W-:-:S02]  /*b2e0*/  FSEL R165, R165, -INF , P3 ;  /* 0xff800000a5a57808 */ /* 0x000fc40001800000 */
[----:B------:R-:W-:Y:S01]  /*b2f0*/  ISETP.GE.AND P3, PT, R4, R210, PT ;  /* 0x000000d20400720c */ /* 0x000fe20003f66270 */
[----:B------:R-:W-:Y:S01]  /*b300*/  VIADD R4, R29, 0xffffff41 ;  /* 0xffffff411d047836 */ /* 0x000fe20000000000 */
[----:B------:R-:W-:Y:S02]  /*b310*/  FSEL R167, R167, -INF , P0 ;  /* 0xff800000a7a77808 */ /* 0x000fe40000000000 */
[----:B------:R-:W-:Y:S02]  /*b320*/  FSEL R165, R165, -INF , !P1 ;  /* 0xff800000a5a57808 */ /* 0x000fe40004800000 */
[C---:B------:R-:W-:Y:S02]  /*b330*/  ISETP.GE.AND P1, PT, R5.reuse, R211, PT ;  /* 0x000000d30500720c */ /* 0x040fe40003f26270 */
[----:B------:R-:W-:Y:S02]  /*b340*/  ISETP.GE.AND P0, PT, R5, R213, PT ;  /* 0x000000d50500720c */ /* 0x000fe40003f06270 */
[----:B------:R-:W-:-:S02]  /*b350*/  FSEL R252, R167, -INF , !P3 ;  /* 0xff800000a7fc7808 */ /* 0x000fc40005800000 */
[----:B------:R-:W-:Y:S02]  /*b360*/  ISETP.GE.AND P3, PT, R4, R213, PT ;  /* 0x000000d50400720c */ /* 0x000fe40003f66270 */
[----:B------:R-:W-:Y:S02]  /*b370*/  FSEL R162, R162, -INF , P1 ;  /* 0xff800000a2a27808 */ /* 0x000fe40000800000 */
[----:B------:R-:W-:Y:S02]  /*b380*/  FSEL R224, R164, -INF , !P5 ;  /* 0xff800000a4e07808 */ /* 0x000fe40006800000 */
[----:B------:R-:W-:Y:S02]  /*b390*/  FSEL R169, R166, -INF , !P4 ;  /* 0xff800000a6a97808 */ /* 0x000fe40006000000 */
[----:B------:R-:W-:Y:S02]  /*b3a0*/  ISETP.GE.AND P1, PT, R4, R211, PT ;  /* 0x000000d30400720c */ /* 0x000fe40003f26270 */
[----:B------:R-:W-:-:S02]  /*b3b0*/  ISETP.GE.AND P5, PT, R5, R212, PT ;  /* 0x000000d40500720c */ /* 0x000fc40003fa6270 */
[----:B------:R-:W-:Y:S01]  /*b3c0*/  ISETP.GE.AND P4, PT, R5, R210, PT ;  /* 0x000000d20500720c */ /* 0x000fe20003f86270 */
[----:B------:R-:W-:Y:S01]  /*b3d0*/  VIADD R5, R29, 0xffffff48 ;  /* 0xffffff481d057836 */ /* 0x000fe20000000000 */
[----:B------:R-:W-:Y:S02]  /*b3e0*/  FSEL R160, R160, -INF , P0 ;  /* 0xff800000a0a07808 */ /* 0x000fe40000000000 */
[C---:B------:R-:W-:Y:S02]  /*b3f0*/  ISETP.GE.AND P0, PT, R4.reuse, R212, PT ;  /* 0x000000d40400720c */ /* 0x040fe40003f06270 */
[----:B------:R-:W-:Y:S02]  /*b400*/  FSEL R161, R161, -INF , P3 ;  /* 0xff800000a1a17808 */ /* 0x000fe40001800000 */
[----:B------:R-:W-:Y:S01]  /*b410*/  ISETP.GE.AND P3, PT, R4, R210, PT ;  /* 0x000000d20400720c */ /* 0x000fe20003f66270 */
[----:B------:R-:W-:Y:S01]  /*b420*/  VIADD R4, R29, 0xffffff49 ;  /* 0xffffff491d047836 */ /* 0x000fe20000000000 */
[----:B------:R-:W-:-:S02]  /*b430*/  FSEL R163, R163, -INF , P1 ;  /* 0xff800000a3a37808 */ /* 0x000fc40000800000 */
[----:B------:R-:W-:Y:S02]  /*b440*/  FSEL R242, R161, -INF , !P0 ;  /* 0xff800000a1f27808 */ /* 0x000fe40004000000 */
[C---:B------:R-:W-:Y:S02]  /*b450*/  ISETP.GE.AND P0, PT, R5.reuse, R211, PT ;  /* 0x000000d30500720c */ /* 0x040fe40003f06270 */
[-C--:B------:R-:W-:Y:S02]  /*b460*/  ISETP.GE.AND P1, PT, R5, R213.reuse, PT ;  /* 0x000000d50500720c */ /* 0x080fe40003f26270 */
[----:B------:R-:W-:Y:S02]  /*b470*/  FSEL R236, R163, -INF , !P3 ;  /* 0xff800000a3ec7808 */ /* 0x000fe40005800000 */
[----:B------:R-:W-:Y:S02]  /*b480*/  ISETP.GE.AND P3, PT, R4, R213, PT ;  /* 0x000000d50400720c */ /* 0x000fe40003f66270 */
[----:B------:R-:W-:-:S02]  /*b490*/  FSEL R244, R160, -INF , !P5 ;  /* 0xff800000a0f47808 */ /* 0x000fc40006800000 */
[----:B------:R-:W-:Y:S02]  /*b4a0*/  FSEL R238, R162, -INF , !P4 ;  /* 0xff800000a2ee7808 */ /* 0x000fe40006000000 */
[----:B------:R-:W-:Y:S02]  /*b4b0*/  FSEL R158, R158, -INF , P0 ;  /* 0xff8000009e9e7808 */ /* 0x000fe40000000000 */
[C---:B------:R-:W-:Y:S02]  /*b4c0*/  ISETP.GE.AND P5, PT, R5.reuse, R212, PT ;  /* 0x000000d40500720c */ /* 0x040fe40003fa6270 */
[----:B------:R-:W-:Y:S01]  /*b4d0*/  ISETP.GE.AND P4, PT, R5, R210, PT ;  /* 0x000000d20500720c */ /* 0x000fe20003f86270 */
[----:B------:R-:W-:Y:S01]  /*b4e0*/  VIADD R5, R29, 0xffffff50 ;  /* 0xffffff501d057836 */ /* 0x000fe20000000000 */
[----:B------:R-:W-:Y:S02]  /*b4f0*/  FSEL R156, R156, -INF , P1 ;  /* 0xff8000009c9c7808 */ /* 0x000fe40000800000 */
[----:B------:R-:W-:-:S02]  /*b500*/  ISETP.GE.AND P0, PT, R4, R211, PT ;  /* 0x000000d30400720c */ /* 0x000fc40003f06270 */
        /* <DEDUP_REMOVED lines=10> */
[----:B------:R-:W-:Y:S02]  /*b5b0*/  FSEL R154, R154, -INF , P1 ;  /* 0xff8000009a9a7808 */ /* 0x000fe40000800000 */
[----:B------:R-:W-:Y:S02]  /*b5c0*/  FSEL R246, R156, -INF , !P5 ;  /* 0xff8000009cf67808 */ /* 0x000fe40006800000 */
[----:B------:R-:W-:-:S02]  /*b5d0*/  FSEL R234, R158, -INF , !P4 ;  /* 0xff8000009eea7808 */ /* 0x000fc40006000000 */
[----:B------:R-:W-:Y:S02]  /*b5e0*/  ISETP.GE.AND P1, PT, R4, R211, PT ;  /* 0x000000d30400720c */ /* 0x000fe40003f26270 */
[C---:B------:R-:W-:Y:S02]  /*b5f0*/  ISETP.GE.AND P5, PT, R5.reuse, R212, PT ;  /* 0x000000d40500720c */ /* 0x040fe40003fa6270 */
[----:B------:R-:W-:Y:S01]  /*b600*/  ISETP.GE.AND P4, PT, R5, R210, PT ;  /* 0x000000d20500720c */ /* 0x000fe20003f86270 */
[----:B------:R-:W-:Y:S01]  /*b610*/  VIADD R5, R29, 0xffffff58 ;  /* 0xffffff581d057836 */ /* 0x000fe20000000000 */
[----:B------:R-:W-:Y:S02]  /*b620*/  FSEL R152, R152, -INF , P0 ;  /* 0xff80000098987808 */ /* 0x000fe40000000000 */
        /* <DEDUP_REMOVED lines=10> */
[----:B------:R-:W-:Y:S02]  /*b6d0*/  FSEL R194, R152, -INF , !P5 ;  /* 0xff80000098c27808 */ /* 0x000fe40006800000 */
[----:B------:R-:W-:Y:S02]  /*b6e0*/  FSEL R186, R154, -INF , !P4 ;  /* 0xff8000009aba7808 */ /* 0x000fe40006000000 */
[----:B------:R-:W-:Y:S02]  /*b6f0*/  FSEL R150, R150, -INF , P0 ;  /* 0xff80000096967808 */ /* 0x000fe40000000000 */
[C---:B------:R-:W-:Y:S02]  /*b700*/  ISETP.GE.AND P5, PT, R5.reuse, R212, PT ;  /* 0x000000d40500720c */ /* 0x040fe40003fa6270 */
[----:B------:R-:W-:Y:S01]  /*b710*/  ISETP.GE.AND P4, PT, R5, R210, PT ;  /* 0x000000d20500720c */ /* 0x000fe20003f86270 */
[----:B------:R-:W-:Y:S01]  /*b720*/  VIADD R5, R29, 0xffffff60 ;  /* 0xffffff601d057836 */ /* 0x000fe20000000000 */
[----:B------:R-:W-:-:S02]  /*b730*/  FSEL R148, R148, -INF , P1 ;  /* 0xff80000094947808 */ /* 0x000fc40000800000 */
[C---:B------:R-:W-:Y:S02]  /*b740*/  ISETP.GE.AND P0, PT, R4.reuse, R211, PT ;  /* 0x000000d30400720c */ /* 0x040fe40003f06270 */
[C---:B------:R-:W-:Y:S02]  /*b750*/  ISETP.GE.AND P1, PT, R4.reuse, R212, PT ;  /* 0x000000d40400720c */ /* 0x040fe40003f26270 */
[----:B------:R-:W-:Y:S02]  /*b760*/  FSEL R149, R149, -INF , P3 ;  /* 0xff80000095957808 */ /* 0x000fe40001800000 */
[----:B------:R-:W-:Y:S01]  /*b770*/  ISETP.GE.AND P3, PT, R4, R210, PT ;  /* 0x000000d20400720c */ /* 0x000fe20003f66270 */
[----:B------:R-:W-:Y:S01]  /*b780*/  VIADD R4, R29, 0xffffff61 ;  /* 0xffffff611d047836 */ /* 0x000fe20000000000 */
[----:B------:R-:W-:Y:S02]  /*b790*/  FSEL R151, R151, -INF , P0 ;  /* 0xff80000097977808 */ /* 0x000fe40000000000 */
[----:B------:R-:W-:-:S02]  /*b7a0*/  FSEL R188, R149, -INF , !P1 ;  /* 0xff80000095bc7808 */ /* 0x000fc40004800000 */
[----:B------:R-:W-:Y:S02]  /*b7b0*/  ISETP.GE.AND P1, PT, R5, R211, PT ;  /* 0x000000d30500720c */ /* 0x000fe40003f26270 */
[----:B------:R-:W-:Y:S02]  /*b7c0*/  FSEL R180, R151, -INF , !P3 ;  /* 0xff80000097b47808 */ /* 0x000fe40005800000 */
[-C--:B------:R-:W-:Y:S02]  /*b7d0*/  ISETP.GE.AND P0, PT, R5, R213.reuse, PT ;  /* 0x000000d50500720c */ /* 0x080fe40003f06270 */
[----:B------:R-:W-:Y:S02]  /*b7e0*/  ISETP.GE.AND P3, PT, R4, R213, PT ;  /* 0x000000d50400720c */ /* 0x000fe40003f66270 */
[----:B------:R-:W-:Y:S02]  /*b7f0*/  FSEL R146, R146, -INF , P1 ;  /* 0xff80000092927808 */ /* 0x000fe40000800000 */
[----:B------:R-:W-:-:S02]  /*b800*/  ISETP.GE.AND P1, PT, R4, R211, PT ;  /* 0x000000d30400720c */ /* 0x000fc40003f26270 */
[----:B------:R-:W-:Y:S02]  /*b810*/  FSEL R190, R148, -INF , !P5 ;  /* 0xff80000094be7808 */ /* 0x000fe40006800000 */
[----:B------:R-:W-:Y:S02]  /*b820*/  FSEL R182, R150, -INF , !P4 ;  /* 0xff80000096b67808 */ /* 0x000fe40006000000 */
[C---:B------:R-:W-:Y:S02]  /*b830*/  ISETP.GE.AND P5, PT, R5.reuse, R212, PT ;  /* 0x000000d40500720c */ /* 0x040fe40003fa6270 */
[----:B------:R-:W-:Y:S01]  /*b840*/  ISETP.GE.AND P4, PT, R5, R210, PT ;  /* 0x000000d20500720c */ /* 0x000fe20003f86270 */
[----:B------:R-:W-:Y:S01]  /*b850*/  VIADD R5, R29, 0xffffff68 ;  /* 0xffffff681d057836 */ /* 0x000fe20000000000 */
[----:B------:R-:W-:Y:S02]  /*b860*/  FSEL R144, R144, -INF , P0 ;  /* 0xff80000090907808 */ /* 0x000fe40000000000 */
[----:B------:R-:W-:-:S02]  /*b870*/  FSEL R145, R145, -INF , P3 ;  /* 0xff80000091917808 */ /* 0x000fc40001800000 */
[C---:B------:R-:W-:Y:S02]  /*b880*/  ISETP.GE.AND P0, PT, R4.reuse, R212, PT ;  /* 0x000000d40400720c */ /* 0x040fe40003f06270 */
[----:B------:R-:W-:Y:S01]  /*b890*/  ISETP.GE.AND P3, PT, R4, R210, PT ;  /* 0x000000d20400720c */ /* 0x000fe20003f66270 */
[----:B------:R-:W-:Y:S01]  /*b8a0*/  VIADD R4, R29, 0xffffff69 ;  /* 0xffffff691d047836 */ /* 0x000fe20000000000 */
[----:B------:R-:W-:Y:S02]  /*b8b0*/  FSEL R147, R147, -INF , P1 ;  /* 0xff80000093937808 */ /* 0x000fe40000800000 */
[----:B------:R-:W-:Y:S02]  /*b8c0*/  FSEL R174, R145, -INF , !P0 ;  /* 0xff80000091ae7808 */ /* 0x000fe40004000000 */
[C---:B------:R-:W-:Y:S02]  /*b8d0*/  ISETP.GE.AND P1, PT, R5.reuse, R213, PT ;  /* 0x000000d50500720c */ /* 0x040fe40003f26270 */
[----:B------:R-:W-:-:S02]  /*b8e0*/  ISETP.GE.AND P0, PT, R5, R211, PT ;  /* 0x000000d30500720c */ /* 0x000fc40003f06270 */
[----:B------:R-:W-:Y:S02]  /*b8f0*/  FSEL R162, R147, -INF , !P3 ;  /* 0xff80000093a27808 */ /* 0x000fe40005800000 */
[----:B------:R-:W-:Y:S02]  /*b900*/  ISETP.GE.AND P3, PT, R4, R213, PT ;  /* 0x000000d50400720c */ /* 0x000fe40003f66270 */
[----:B------:R-:W-:Y:S02]  /*b910*/  FSEL R176, R144, -INF , !P5 ;  /* 0xff80000090b07808 */ /* 0x000fe40006800000 */
[----:B------:R-:W-:Y:S02]  /*b920*/  FSEL R168, R146, -INF , !P4 ;  /* 0xff80000092a87808 */ /* 0x000fe40006000000 */
[C---:B------:R-:W-:Y:S02]  /*b930*/  ISETP.GE.AND P5, PT, R5.reuse, R212, PT ;  /* 0x000000d40500720c */ /* 0x040fe40003fa6270 */
[----:B------:R-:W-:Y:S01]  /*b940*/  ISETP.GE.AND P4, PT, R5, R210, PT ;  /* 0x000000d20500720c */ /* 0x000fe20003f86270 */
[----:B------:R-:W-:Y:S01]  /*b950*/  VIADD R5, R29, 0xffffff70 ;  /* 0xffffff701d057836 */ /* 0x000fe20000000000 */
[----:B------:R-:W-:-:S02]  /*b960*/  FSEL R140, R140, -INF , P1 ;  /* 0xff8000008c8c7808 */ /* 0x000fc40000800000 */
[----:B------:R-:W-:Y:S02]  /*b970*/  FSEL R142, R142, -INF , P0 ;  /* 0xff8000008e8e7808 */ /* 0x000fe40000000000 */
[C---:B------:R-:W-:Y:S02]  /*b980*/  ISETP.GE.AND P1, PT, R4.reuse, R212, PT ;  /* 0x000000d40400720c */ /* 0x040fe40003f26270 */
[----:B------:R-:W-:Y:S02]  /*b990*/  ISETP.GE.AND P0, PT, R4, R211, PT ;  /* 0x000000d30400720c */ /* 0x000fe40003f06270 */
[----:B------:R-:W-:Y:S02]  /*b9a0*/  FSEL R141, R141, -INF , P3 ;  /* 0xff8000008d8d7808 */ /* 0x000fe40001800000 */
[----:B------:R-:W-:Y:S02]  /*b9b0*/  FSEL R143, R143, -INF , P0 ;  /* 0xff8000008f8f7808 */ /* 0x000fe40000000000 */
[----:B------:R-:W-:-:S02]  /*b9c0*/  FSEL R172, R140, -INF , !P5 ;  /* 0xff8000008cac7808 */ /* 0x000fc40006800000 */
[----:B------:R-:W-:Y:S02]  /*b9d0*/  FSEL R166, R142, -INF , !P4 ;  /* 0xff8000008ea67808 */ /* 0x000fe40006000000 */
[----:B------:R-:W-:Y:S02]  /*b9e0*/  FSEL R170, R141, -INF , !P1 ;  /* 0xff8000008daa7808 */ /* 0x000fe40004800000 */
[C---:B------:R-:W-:Y:S02]  /*b9f0*/  ISETP.GE.AND P0, PT, R5.reuse, R213, PT ;  /* 0x000000d50500720c */ /* 0x040fe40003f06270 */
[C---:B------:R-:W-:Y:S02]  /*ba00*/  ISETP.GE.AND P5, PT, R5.reuse, R212, PT ;  /* 0x000000d40500720c */ /* 0x040fe40003fa6270 */
[C---:B------:R-:W-:Y:S02]  /*ba10*/  ISETP.GE.AND P1, PT, R5.reuse, R211, PT ;  /* 0x000000d30500720c */ /* 0x040fe40003f26270 */
[----:B------:R-:W-:-:S02]  /*ba20*/  ISETP.GE.AND P4, PT, R5, R210, PT ;  /* 0x000000d20500720c */ /* 0x000fc40003f86270 */
[----:B------:R-:W-:-:S04]  /*ba30*/  FMNMX3.FTZ R5, R133, R26, R24, !PT ;  /* 0x0000001a85057276 */ /* 0x000fc80007810018 */
[----:B------:R-:W-:-:S04]  /*ba40*/  FMNMX3.FTZ R8, R5, R22, R20, !PT ;  /* 0x0000001605087276 */ /* 0x000fc80007810014 */
[----:B------:R-:W-:-:S04]  /*ba50*/  FMNMX3.FTZ R8, R8, R195, R193, !PT ;  /* 0x000000c308087276 */ /* 0x000fc800078100c1 */
[----:B------:R-:W-:Y:S02]  /*ba60*/  FMNMX3.FTZ R8, R8, R191, R189, !PT ;  /* 0x000000bf08087276 */ /* 0x000fe400078100bd */
[----:B------:R-:W-:Y:S02]  /*ba70*/  FMNMX3.FTZ R7, R134, R25, R30, !PT ;  /* 0x0000001986077276 */ /* 0x000fe4000781001e */
[----:B------:R-:W-:Y:S02]  /*ba80*/  FMNMX3.FTZ R5, R8, R179, R177, !PT ;  /* 0x000000b308057276 */ /* 0x000fe400078100b1 */
[----:B------:R-:W-:Y:S01]  /*ba90*/  ISETP.GE.AND P3, PT, R4, R210, PT ;  /* 0x000000d20400720c */ /* 0x000fe20003f66270 */
[----:B------:R-:W-:Y:S01]  /*baa0*/  VIADD R4, R29, 0xffffff71 ;  /* 0xffffff711d047836 */ /* 0x000fe20000000000 */
[----:B------:R-:W-:Y:S02]  /*bab0*/  FMNMX3.FTZ R6, R7, R36, R28, !PT ;  /* 0x0000002407067276 */ /* 0x000fe4000781001c */
[----:B------:R-:W-:-:S02]  /*bac0*/  FMNMX3.FTZ R5, R5, R175, R178, !PT ;  /* 0x000000af05057276 */ /* 0x000fc400078100b2 */
[----:B------:R-:W-:Y:S02]  /*bad0*/  FSEL R164, R143, -INF , !P3 ;  /* 0xff8000008fa47808 */ /* 0x000fe40005800000 */
[----:B------:R-:W-:Y:S02]  /*bae0*/  FMNMX3.FTZ R6, R6, R225, R203, !PT ;  /* 0x000000e106067276 */ /* 0x000fe400078100cb */
[----:B------:R-:W-:Y:S02]  /*baf0*/  ISETP.GE.AND P3, PT, R4, R213, PT ;  /* 0x000000d50400720c */ /* 0x000fe40003f66270 */
[----:B------:R-:W-:Y:S02]  /*bb00*/  FMNMX3.FTZ R5, R5, R250, R248, !PT ;  /* 0x000000fa05057276 */ /* 0x000fe400078100f8 */
[----:B------:R-:W-:Y:S02]  /*bb10*/  FSEL R32, R32, -INF , P0 ;  /* 0xff80000020207808 */ /* 0x000fe40000000000 */
[----:B------:R-:W-:-:S02]  /*bb20*/  FMNMX3.FTZ R6, R6, R217, R201, !PT ;  /* 0x000000d906067276 */ /* 0x000fc400078100c9 */
[----:B------:R-:W-:Y:S02]  /*bb30*/  FSEL R34, R34, -INF , P1 ;  /* 0xff80000022227808 */ /* 0x000fe40000800000 */
[----:B------:R-:W-:Y:S02]  /*bb40*/  FSEL R33, R33, -INF , P3 ;  /* 0xff80000021217808 */ /* 0x000fe40001800000 */
[C---:B------:R-:W-:Y:S02]  /*bb50*/  ISETP.GE.AND P0, PT, R4.reuse, R212, PT ;  /* 0x000000d40400720c */ /* 0x040fe40003f06270 */
[C---:B------:R-:W-:Y:S02]  /*bb60*/  ISETP.GE.AND P1, PT, R4.reuse, R211, PT ;  /* 0x000000d30400720c */ /* 0x040fe40003f26270 */
[----:B------:R-:W-:Y:S01]  /*bb70*/  ISETP.GE.AND P3, PT, R4, R210, PT ;  /* 0x000000d20400720c */ /* 0x000fe20003f66270 */
[----:B------:R-:W-:Y:S01]  /*bb80*/  VIADD R4, R29, 0xffffff78 ;  /* 0xffffff781d047836 */ /* 0x000fe20000000000 */
[----:B------:R-:W-:-:S02]  /*bb90*/  FMNMX3.FTZ R5, R5, R169, R252, !PT ;  /* 0x000000a905057276 */ /* 0x000fc400078100fc */
[----:B------:R-:W-:Y:S02]  /*bba0*/  FMNMX3.FTZ R6, R6, R185, R183, !PT ;  /* 0x000000b906067276 */ /* 0x000fe400078100b7 */
[----:B------:R-:W-:Y:S02]  /*bbb0*/  FMNMX3.FTZ R5, R5, R238, R236, !PT ;  /* 0x000000ee05057276 */ /* 0x000fe400078100ec */
[----:B------:R-:W-:Y:S02]  /*bbc0*/  FSEL R35, R35, -INF , P1 ;  /* 0xff80000023237808 */ /* 0x000fe40000800000 */
[----:B------:R-:W-:Y:S02]  /*bbd0*/  ISETP.GE.AND P1, PT, R4, R213, PT ;  /* 0x000000d50400720c */ /* 0x000fe40003f26270 */
[----:B------:R-:W-:Y:S02]  /*bbe0*/  FMNMX3.FTZ R6, R6, R187, R181, !PT ;  /* 0x000000bb06067276 */ /* 0x000fe400078100b5 */
[----:B------:R-:W-:Y:S01]  /*bbf0*/  FMNMX3.FTZ R5, R5, R234, R226, !PT ;  /* 0x000000ea05057276 */ /* 0x000fe200078100e2 */
[----:B------:R-:W-:Y:S01]  /*bc00*/  VIADD R29, R29, 0xffffff79 ;  /* 0xffffff791d1d7836 */ /* 0x000fe20000000000 */
[----:B------:R-:W-:-:S02]  /*bc10*/  FSEL R146, R33, -INF , !P0 ;  /* 0xff80000021927808 */ /* 0x000fc40004000000 */
[----:B------:R-:W-:Y:S02]  /*bc20*/  ISETP.GE.AND P0, PT, R4, R212, PT ;  /* 0x000000d40400720c */ /* 0x000fe40003f06270 */
[----:B------:R-:W-:Y:S02]  /*bc30*/  FSEL R64, R64, -INF , P1 ;  /* 0xff80000040407808 */ /* 0x000fe40000800000 */
[----:B------:R-:W-:Y:S02]  /*bc40*/  FMNMX3.FTZ R6, R6, R173, R171, !PT ;  /* 0x000000ad06067276 */ /* 0x000fe400078100ab */
[----:B------:R-:W-:Y:S02]  /*bc50*/  FMNMX3.FTZ R5, R5, R186, R184, !PT ;  /* 0x000000ba05057276 */ /* 0x000fe400078100b8 */
[----:B------:R-:W-:Y:S02]  /*bc60*/  FSEL R148, R32, -INF , !P5 ;  /* 0xff80000020947808 */ /* 0x000fe40006800000 */
[----:B------:R-:W-:-:S02]  /*bc70*/  ISETP.GE.AND P5, PT, R4, R211, PT ;  /* 0x000000d30400720c */ /* 0x000fc40003fa6270 */
[----:B------:R-:W-:Y:S02]  /*bc80*/  FSEL R144, R64, -INF , !P0 ;  /* 0xff80000040907808 */ /* 0x000fe40004000000 */
[----:B------:R-:W-:Y:S02]  /*bc90*/  FMNMX3.FTZ R7, R6, R224, R165, !PT ;  /* 0x000000e006077276 */ /* 0x000fe400078100a5 */
[----:B------:R-:W-:Y:S02]  /*bca0*/  ISETP.GE.AND P0, PT, R29, R213, PT ;  /* 0x000000d51d00720c */ /* 0x000fe40003f06270 */
[----:B------:R-:W-:Y:S02]  /*bcb0*/  FMNMX3.FTZ R5, R5, R182, R180, !PT ;  /* 0x000000b605057276 */ /* 0x000fe400078100b4 */
[----:B------:R-:W-:Y:S02]  /*bcc0*/  FSEL R66, R66, -INF , P5 ;  /* 0xff80000042427808 */ /* 0x000fe40002800000 */
[----:B------:R-:W-:-:S02]  /*bcd0*/  FMNMX3.FTZ R7, R7, R244, R242, !PT ;  /* 0x000000f407077276 */ /* 0x000fc400078100f2 */
[----:B------:R-:W-:Y:S02]  /*bce0*/  ISETP.GE.AND P5, PT, R29, R212, PT ;  /* 0x000000d41d00720c */ /* 0x000fe40003fa6270 */
[----:B------:R-:W-:Y:S02]  /*bcf0*/  FSEL R65, R65, -INF , P0 ;  /* 0xff80000041417808 */ /* 0x000fe40000000000 */
[----:B------:R-:W-:Y:S02]  /*bd00*/  ISETP.GE.AND P0, PT, R29, R211, PT ;  /* 0x000000d31d00720c */ /* 0x000fe40003f06270 */
[----:B------:R-:W-:Y:S02]  /*bd10*/  FMNMX3.FTZ R5, R5, R168, R162, !PT ;  /* 0x000000a805057276 */ /* 0x000fe400078100a2 */
[----:B------:R-:W-:Y:S02]  /*bd20*/  FMNMX3.FTZ R7, R7, R246, R240, !PT ;  /* 0x000000f607077276 */ /* 0x000fe400078100f0 */
[----:B------:R-:W-:-:S02]  /*bd30*/  ISETP.GE.AND P1, PT, R4, R210, PT ;  /* 0x000000d20400720c */ /* 0x000fc40003f26270 */
[----:B------:R-:W-:Y:S02]  /*bd40*/  FSEL R142, R65, -INF , !P5 ;  /* 0xff800000418e7808 */ /* 0x000fe40006800000 */
[----:B------:R-:W-:Y:S02]  /*bd50*/  ISETP.GE.AND P5, PT, R29, R210, PT ;  /* 0x000000d21d00720c */ /* 0x000fe40003fa6270 */
[----:B------:R-:W-:Y:S02]  /*bd60*/  FSEL R67, R67, -INF , P0 ;  /* 0xff80000043437808 */ /* 0x000fe40000000000 */
[----:B------:R-:W-:Y:S02]  /*bd70*/  FSEL R140, R34, -INF , !P4 ;  /* 0xff800000228c7808 */ /* 0x000fe40006000000 */
[----:B------:R-:W-:Y:S02]  /*bd80*/  FSEL R147, R35, -INF , !P3 ;  /* 0xff80000023937808 */ /* 0x000fe40005800000 */
[----:B------:R-:W-:-:S02]  /*bd90*/  FMNMX3.FTZ R4, R5, R166, R164, !PT ;  /* 0x000000a605047276 */ /* 0x000fc400078100a4 */
[----:B------:R-:W-:Y:S02]  /*bda0*/  FMNMX3.FTZ R7, R7, R194, R192, !PT ;  /* 0x000000c207077276 */ /* 0x000fe400078100c0 */
[----:B------:R-:W-:Y:S02]  /*bdb0*/  FSEL R138, R66, -INF , !P1 ;  /* 0xff800000428a7808 */ /* 0x000fe40004800000 */
[----:B------:R-:W-:Y:S02]  /*bdc0*/  FSEL R145, R67, -INF , !P5 ;  /* 0xff80000043917808 */ /* 0x000fe40006800000 */
[----:B------:R-:W-:Y:S02]  /*bdd0*/  FMNMX3.FTZ R4, R4, R140, R147, !PT ;  /* 0x0000008c04047276 */ /* 0x000fe40007810093 */
[----:B------:R-:W-:Y:S02]  /*bde0*/  FMNMX3.FTZ R7, R7, R190, R188, !PT ;  /* 0x000000be07077276 */ /* 0x000fe400078100bc */
[----:B------:R-:W-:-:S02]  /*bdf0*/  FMNMX3.FTZ R5, R4, R138, R145, !PT ;  /* 0x0000008a04057276 */ /* 0x000fc40007810091 */
[----:B------:R-:W-:-:S03]  /*be00*/  FMNMX3.FTZ R7, R7, R176, R174, !PT ;  /* 0x000000b007077276 */ /* 0x000fc600078100ae */
[----:B------:R-:W1:Y:S01]  /*be10*/  SHFL.BFLY PT, R4, R5, 0x2, 0x1f ;  /* 0x0c401f0005047f89 */ /* 0x000e6200000e0000 */
[----:B------:R-:W-:-:S04]  /*be20*/  FMNMX3.FTZ R7, R7, R172, R170, !PT ;  /* 0x000000ac07077276 */ /* 0x000fc800078100aa */
[----:B------:R-:W-:-:S04]  /*be30*/  FMNMX3.FTZ R7, R7, R148, R146, !PT ;  /* 0x0000009407077276 */ /* 0x000fc80007810092 */
[----:B------:R-:W-:-:S05]  /*be40*/  FMNMX3.FTZ R7, R7, R144, R142, !PT ;  /* 0x0000009007077276 */ /* 0x000fca000781008e */
[----:B------:R-:W3:Y:S01]  /*be50*/  SHFL.BFLY PT, R6, R7, 0x2, 0x1f ;  /* 0x0c401f0007067f89 */ /* 0x000ee200000e0000 */
[----:B------:R-:W4:Y:S01]  /*be60*/  S2UR UR6, SR_CgaCtaId ;  /* 0x00000000000679c3 */ /* 0x000f220000008800 */
[----:B-1----:R-:W-:-:S05]  /*be70*/  FMNMX.FTZ R4, R5, R4, !PT ;  /* 0x0000000405047209 */ /* 0x002fca0007810000 */
[----:B------:R-:W1:Y:S01]  /*be80*/  SHFL.BFLY PT, R139, R4, 0x1, 0x1f ;  /* 0x0c201f00048b7f89 */ /* 0x000e6200000e0000 */
[----:B---3--:R-:W-:-:S05]  /*be90*/  FMNMX.FTZ R6, R7, R6, !PT ;  /* 0x0000000607067209 */ /* 0x008fca0007810000 */
[----:B------:R-:W3:Y:S01]  /*bea0*/  SHFL.BFLY PT, R141, R6, 0x1, 0x1f ;  /* 0x0c201f00068d7f89 */ /* 0x000ee200000e0000 */
[----:B------:R-:W-:Y:S02]  /*beb0*/  UMOV UR7, 0x400 ;  /* 0x0000040000077882 */ /* 0x000fe40000000000 */
[----:B----4-:R-:W-:Y:S01]  /*bec0*/  ULEA UR6, UR6, UR7, 0x18 ;  /* 0x0000000706067291 */ /* 0x010fe2000f8ec0ff */
[----:B------:R-:W-:Y:S01]  /*bed0*/  IMAD.MOV.U32 R159, RZ, RZ, 0x20 ;  /* 0x00000020ff9f7424 */ /* 0x000fe200078e00ff */
[----:B------:R-:W-:Y:S02]  /*bee0*/  LOP3.LUT R155, R0, 0x200, R202, 0xf8, !PT ;  /* 0x00000200009b7812 */ /* 0x000fe400078ef8ca */
[----:B-1----:R-:W-:Y:S02]  /*bef0*/  FMNMX.FTZ R139, R4, R139, !PT ;  /* 0x0000008b048b7209 */ /* 0x002fe40007810000 */
[----:B------:R-:W-:Y:S02]  /*bf00*/  IMAD.U32 R200, RZ, RZ, UR6 ;  /* 0x00000006ffc87e24 */ /* 0x000fe4000f8e00ff */
[----:B------:R-:W-:-:S02]  /*bf10*/  FSETP.NEU.FTZ.AND P0, PT, R139, -INF , PT ;  /* 0xff8000008b00780b */ /* 0x000fc40003f1d000 */
[----:B------:R-:W-:Y:S01]  /*bf20*/  IMAD R155, R155, 0x2, R200 ;  /* 0x000000029b9b7824 */ /* 0x000fe200078e02c8 */
[----:B------:R-:W-:Y:S02]  /*bf30*/  SEL R159, R159, 0xffffffe0, !P6 ;  /* 0xffffffe09f9f7807 */ /* 0x000fe40007000000 */
[----:B------:R-:W-:Y:S02]  /*bf40*/  FSEL R4, R139, RZ, P0 ;  /* 0x000000ff8b047208 */ /* 0x000fe40000000000 */
[----:B---3--:R-:W-:-:S03]  /*bf50*/  FMNMX.FTZ R141, R6, R141, !PT ;  /* 0x0000008d068d7209 */ /* 0x008fc60007810000 */
[----:B------:R-:W-:Y:S01]  /*bf60*/  FADD.FTZ R7, R133, -R4 ;  /* 0x8000000485077221 */ /* 0x000fe20000010000 */
[----:B------:R-:W-:Y:S02]  /*bf70*/  IMAD.IADD R133, R159, 0x1, R155 ;  /* 0x000000019f857824 */ /* 0x000fe400078e029b */
[C---:B--2---:R-:W-:Y:S01]  /*bf80*/  FMUL.FTZ R149, R136.reuse, R139 ;  /* 0x0000008b88957220 */ /* 0x044fe20000410000 */
[----:B------:R-:W-:Y:S01]  /*bf90*/  FSETP.NEU.FTZ.AND P1, PT, R141, -INF , PT ;  /* 0xff8000008d00780b */ /* 0x000fe20003f3d000 */
[----:B------:R-:W-:Y:S01]  /*bfa0*/  VIADD R16, R155, 0xc000 ;  /* 0x0000c0009b107836 */ /* 0x000fe20000000000 */
[----:B------:R-:W-:Y:S01]  /*bfb0*/  LDSM.16.MT88.4 R12, [R155+0xc000] ;  /* 0x00c000009b0c783b */ /* 0x000fe20000004200 */
[----:B------:R-:W-:-:S03]  /*bfc0*/  FMUL.FTZ R143, R136, R141 ;  /* 0x0000008d888f7220 */ /* 0x000fc60000410000 */
[----:B------:R-:W1:Y:S01]  /*bfd0*/  LDSM.16.MT88.4 R52, [R133+0x10000] ;  /* 0x010000008534783b */ /* 0x000e620000004200 */
[----:B------:R-:W-:Y:S02]  /*bfe0*/  FSEL R5, R141, RZ, P1 ;  /* 0x000000ff8d057208 */ /* 0x000fe40000800000 */
[----:B------:R-:W-:Y:S01]  /*bff0*/  FSEL R143, R143, RZ, P1 ;  /* 0x000000ff8f8f7208 */ /* 0x000fe20000800000 */
[----:B------:R-:W-:Y:S01]  /*c000*/  LDSM.16.MT88.4 R44, [R155+0x10000] ;  /* 0x010000009b2c783b */ /* 0x000fe20000004200 */
[----:B------:R-:W-:Y:S01]  /*c010*/  FSEL R149, R149, RZ, P0 ;  /* 0x000000ff95957208 */ /* 0x000fe20000000000 */
[----:B------:R-:W-:Y:S01]  /*c020*/  FADD.FTZ R5, R134, -R5 ;  /* 0x8000000586057221 */ /* 0x000fe20000010000 */
[----:B------:R-:W-:Y:S01]  /*c030*/  FMUL.FTZ R156, R136, R7 ;  /* 0x00000007889c7220 */ /* 0x000fe20000410000 */
[-CC-:B------:R-:W-:Y:S01]  /*c040*/  FFMA.FTZ R154, R25, R136.reuse, -R143.reuse ;  /* 0x00000088199a7223 */ /* 0x180fe2000001088f */
[-CC-:B------:R-:W-:Y:S01]  /*c050*/  FFMA.FTZ R153, R30, R136.reuse, -R143.reuse ;  /* 0x000000881e997223 */ /* 0x180fe2000001088f */
[-CC-:B------:R-:W-:Y:S01]  /*c060*/  FFMA.FTZ R152, R36, R136.reuse, -R143.reuse ;  /* 0x0000008824987223 */ /* 0x180fe2000001088f */
[-C--:B------:R-:W-:Y:S01]  /*c070*/  FFMA.FTZ R151, R28, R136.reuse, -R143 ;  /* 0x000000881c977223 */ /* 0x080fe2000001088f */
[-CC-:B------:R-:W-:Y:S01]  /*c080*/  FFMA.FTZ R150, R26, R136.reuse, -R149.reuse ;  /* 0x000000881a967223 */ /* 0x180fe20000010895 */
[-CC-:B------:R-:W-:Y:S01]  /*c090*/  FFMA.FTZ R0, R24, R136.reuse, -R149.reuse ;  /* 0x0000008818007223 */ /* 0x180fe20000010895 */
[-CC-:B------:R-:W-:Y:S01]  /*c0a0*/  FFMA.FTZ R157, R20, R136.reuse, -R149.reuse ;  /* 0x00000088149d7223 */ /* 0x180fe20000010895 */
[----:B------:R-:W-:Y:S01]  /*c0b0*/  FMUL.FTZ R158, R136, R5 ;  /* 0x00000005889e7220 */ /* 0x000fe20000410000 */
[----:B------:R-:W-:Y:S01]  /*c0c0*/  FFMA.FTZ R6, R22, R136, -R149 ;  /* 0x0000008816067223 */ /* 0x000fe20000010895 */
[----:B------:R-:W-:Y:S01]  /*c0d0*/  VIADD R160, R155, 0xc040 ;  /* 0x0000c0409ba07836 */ /* 0x000fe20000000000 */
[----:B------:R-:W-:Y:S01]  /*c0e0*/  MUFU.EX2 R154, R154 ;  /* 0x0000009a009a7308 */ /* 0x000fe20000000800 */
[----:B------:R-:W-:Y:S01]  /*c0f0*/  @P2 VIADD R160, R16, 0xffffffc0 ;  /* 0xffffffc010a02836 */ /* 0x000fe20000000000 */
[----:B------:R-:W-:Y:S02]  /*c100*/  LDSM.16.MT88.4 R20, [R133+0xc000] ;  /* 0x00c000008514783b */ /* 0x000fe40000004200 */
[----:B------:R-:W2:Y:S02]  /*c110*/  MUFU.EX2 R153, R153 ;  /* 0x0000009900997308 */ /* 0x000ea40000000800 */
[----:B------:R-:W3:Y:S02]  /*c120*/  LDSM.16.MT88.4 R28, [R160] ;  /* 0x00000000a01c783b */ /* 0x000ee40000004200 */
[----:B------:R-:W-:Y:S02]  /*c130*/  MUFU.EX2 R152, R152 ;  /* 0x0000009800987308 */ /* 0x000fe40000000800 */
[----:B------:R-:W-:Y:S02]  /*c140*/  LDSM.16.MT88.4 R64, [R155+0x10800] ;  /* 0x010800009b40783b */ /* 0x000fe40000004200 */
[----:B------:R-:W4:Y:S04]  /*c150*/  MUFU.EX2 R151, R151 ;  /* 0x0000009700977308 */ /* 0x000f280000000800 */
[----:B------:R-:W-:Y:S04]  /*c160*/  MUFU.EX2 R150, R150 ;  /* 0x0000009600967308 */ /* 0x000fe80000000800 */
[----:B------:R-:W5:Y:S04]  /*c170*/  MUFU.EX2 R0, R0 ;  /* 0x0000000000007308 */ /* 0x000f680000000800 */
[----:B------:R4:W-:Y:S04]  /*c180*/  MUFU.EX2 R134, R6 ;  /* 0x0000000600867308 */ /* 0x0009e80000000800 */
[----:B------:R-:W1:Y:S04]  /*c190*/  MUFU.EX2 R157, R157 ;  /* 0x0000009d009d7308 */ /* 0x000e680000000800 */
[----:B------:R-:W3:Y:S04]  /*c1a0*/  MUFU.EX2 R158, R158 ;  /* 0x0000009e009e7308 */ /* 0x000ee80000000800 */
[----:B------:R-:W3:Y:S01]  /*c1b0*/  MUFU.EX2 R156, R156 ;  /* 0x0000009c009c7308 */ /* 0x000ee20000000800 */
[----:B------:R-:W-:Y:S01]  /*c1c0*/  IMAD.IADD R159, R159, 0x1, R160 ;  /* 0x000000019f9f7824 */ /* 0x000fe200078e02a0 */
[----:B--2---:R-:W-:Y:S01]  /*c1d0*/  F2FP.F16.F32.PACK_AB R4, R153, R154 ;  /* 0x0000009a9904723e */ /* 0x004fe200000000ff */
[----:B------:R-:W-:Y:S01]  /*c1e0*/  LDSM.16.MT88.4 R60, [R160+0x4000] ;  /* 0x00400000a03c783b */ /* 0x000fe20000004200 */
[----:B----4-:R-:W-:-:S02]  /*c1f0*/  F2FP.F16.F32.PACK_AB R6, R151, R152 ;  /* 0x000000989706723e */ /* 0x010fc400000000ff */
[----:B-----5:R-:W-:Y:S01]  /*c200*/  F2FP.F16.F32.PACK_AB R5, R0, R150 ;  /* 0x000000960005723e */ /* 0x020fe200000000ff */
[----:B------:R-:W2:Y:S01]  /*c210*/  LDSM.16.MT88.4 R36, [R159] ;  /* 0x000000009f24783b */ /* 0x000ea20000004200 */
[----:B-1----:R-:W-:Y:S01]  /*c220*/  F2FP.F16.F32.PACK_AB R7, R157, R134 ;  /* 0x000000869d07723e */ /* 0x002fe200000000ff */
[-C--:B---3--:R-:W-:Y:S01]  /*c230*/  FMUL.FTZ R48, R88, R158.reuse ;  /* 0x0000009e58307220 */ /* 0x088fe20000410000 */
[-C--:B------:R-:W-:Y:S01]  /*c240*/  FMUL.FTZ R49, R89, R158.reuse ;  /* 0x0000009e59317220 */ /* 0x080fe20000410000 */
[-C--:B------:R-:W-:Y:S01]  /*c250*/  FMUL.FTZ R84, R84, R158.reuse ;  /* 0x0000009e54547220 */ /* 0x080fe20000410000 */
[----:B------:R-:W-:Y:S01]  /*c260*/  FMUL.FTZ R85, R85, R158 ;  /* 0x0000009e55557220 */ /* 0x000fe20000410000 */
[-C--:B------:R-:W-:Y:S01]  /*c270*/  FMUL.FTZ R50, R90, R156.reuse ;  /* 0x0000009c5a327220 */ /* 0x080fe20000410000 */
[-C--:B------:R-:W-:Y:S01]  /*c280*/  FMUL.FTZ R51, R91, R156.reuse ;  /* 0x0000009c5b337220 */ /* 0x080fe20000410000 */
[-C--:B------:R-:W-:Y:S01]  /*c290*/  FMUL.FTZ R86, R86, R156.reuse ;  /* 0x0000009c56567220 */ /* 0x080fe20000410000 */
[----:B------:R-:W-:Y:S01]  /*c2a0*/  FMUL.FTZ R87, R87, R156 ;  /* 0x0000009c57577220 */ /* 0x000fe20000410000 */
[-C--:B------:R-:W-:Y:S01]  /*c2b0*/  FMUL.FTZ R40, R96, R158.reuse ;  /* 0x0000009e60287220 */ /* 0x080fe20000410000 */
[----:B------:R-:W-:Y:S01]  /*c2c0*/  FMUL.FTZ R41, R97, R158 ;  /* 0x0000009e61297220 */ /* 0x000fe20000410000 */
[-C--:B------:R-:W-:Y:S01]  /*c2d0*/  FMUL.FTZ R42, R98, R156.reuse ;  /* 0x0000009c622a7220 */ /* 0x080fe20000410000 */
[----:B------:R-:W-:Y:S01]  /*c2e0*/  FMUL.FTZ R43, R99, R156 ;  /* 0x0000009c632b7220 */ /* 0x000fe20000410000 */
[C---:B------:R-:W-:Y:S01]  /*c2f0*/  HMMA.16816.F32 R48, R4.reuse, R52, R48 ;  /* 0x000000340430723c */ /* 0x040fe20000001830 */
[----:B------:R-:W-:Y:S01]  /*c300*/  LDSM.16.MT88.4 R96, [R155+0xc800] ;  /* 0x00c800009b60783b */ /* 0x000fe20000004200 */
[-C--:B------:R-:W-:Y:S01]  /*c310*/  FMUL.FTZ R24, R112, R158.reuse ;  /* 0x0000009e70187220 */ /* 0x080fe20000410000 */
[----:B------:R-:W-:Y:S01]  /*c320*/  FMUL.FTZ R25, R113, R158 ;  /* 0x0000009e71197220 */ /* 0x000fe20000410000 */
[-C--:B------:R-:W-:Y:S01]  /*c330*/  FMUL.FTZ R26, R114, R156.reuse ;  /* 0x0000009c721a7220 */ /* 0x080fe20000410000 */
[----:B------:R-:W-:Y:S01]  /*c340*/  FMUL.FTZ R27, R115, R156 ;  /* 0x0000009c731b7220 */ /* 0x000fe20000410000 */
[-C--:B------:R-:W-:Y:S01]  /*c350*/  FMUL.FTZ R108, R108, R158.reuse ;  /* 0x0000009e6c6c7220 */ /* 0x080fe20000410000 */
[----:B------:R-:W-:Y:S01]  /*c360*/  FMUL.FTZ R109, R109, R158 ;  /* 0x0000009e6d6d7220 */ /* 0x000fe20000410000 */
[C---:B------:R-:W-:Y:S01]  /*c370*/  HMMA.16816.F32 R52, R4.reuse, R54, R84 ;  /* 0x000000360434723c */ /* 0x040fe20000001854 */
[----:B------:R-:W1:Y:S01]  /*c380*/  LDSM.16.MT88.4 R84, [R159+0x4000] ;  /* 0x004000009f54783b */ /* 0x000e620000004200 */
[-C--:B------:R-:W-:Y:S01]  /*c390*/  FMUL.FTZ R110, R110, R156.reuse ;  /* 0x0000009c6e6e7220 */ /* 0x080fe20000410000 */
[----:B------:R-:W-:Y:S01]  /*c3a0*/  FMUL.FTZ R111, R111, R156 ;  /* 0x0000009c6f6f7220 */ /* 0x000fe20000410000 */
[-C--:B------:R-:W-:Y:S01]  /*c3b0*/  FMUL.FTZ R8, R128, R158.reuse ;  /* 0x0000009e80087220 */ /* 0x080fe20000410000 */
[----:B------:R-:W-:Y:S01]  /*c3c0*/  FMUL.FTZ R9, R129, R158 ;  /* 0x0000009e81097220 */ /* 0x000fe20000410000 */
[-C--:B------:R-:W-:Y:S01]  /*c3d0*/  FMUL.FTZ R10, R130, R156.reuse ;  /* 0x0000009c820a7220 */ /* 0x080fe20000410000 */
[----:B------:R-:W-:Y:S01]  /*c3e0*/  FMUL.FTZ R11, R131, R156 ;  /* 0x0000009c830b7220 */ /* 0x000fe20000410000 */
[C---:B------:R-:W-:Y:S01]  /*c3f0*/  HMMA.16816.F32 R24, R4.reuse, R28, R24 ;  /* 0x0000001c0418723c */ /* 0x040fe20000001818 */
[-C--:B------:R-:W-:Y:S01]  /*c400*/  FMUL.FTZ R32, R104, R158.reuse ;  /* 0x0000009e68207220 */ /* 0x080fe20000410000 */
[----:B------:R-:W-:Y:S01]  /*c410*/  FMUL.FTZ R33, R105, R158 ;  /* 0x0000009e69217220 */ /* 0x000fe20000410000 */
[-C--:B------:R-:W-:Y:S01]  /*c420*/  FMUL.FTZ R34, R106, R156.reuse ;  /* 0x0000009c6a227220 */ /* 0x080fe20000410000 */
[----:B------:R-:W-:Y:S01]  /*c430*/  FMUL.FTZ R35, R107, R156 ;  /* 0x0000009c6b237220 */ /* 0x000fe20000410000 */
[-C--:B------:R-:W-:Y:S01]  /*c440*/  FMUL.FTZ R124, R124, R158.reuse ;  /* 0x0000009e7c7c7220 */ /* 0x080fe20000410000 */
[----:B------:R-:W-:Y:S01]  /*c450*/  FMUL.FTZ R125, R125, R158 ;  /* 0x0000009e7d7d7220 */ /* 0x000fe20000410000 */
[-C--:B------:R-:W-:Y:S01]  /*c460*/  FMUL.FTZ R126, R126, R156.reuse ;  /* 0x0000009c7e7e7220 */ /* 0x080fe20000410000 */
[C---:B------:R-:W-:Y:S01]  /*c470*/  HMMA.16816.F32 R28, R4.reuse, R30, R108 ;  /* 0x0000001e041c723c */ /* 0x040fe2000000186c */
        /* <DEDUP_REMOVED lines=8> */
[----:B------:R-:W-:Y:S01]  /*c500*/  FFMA.FTZ R105, R189, R136, -R149 ;  /* 0x00000088bd697223 */ /* 0x000fe20000010895 */
[-C--:B------:R-:W-:Y:S01]  /*c510*/  FMUL.FTZ R100, R100, R158.reuse ;  /* 0x0000009e64647220 */ /* 0x080fe20000410000 */
[----:B------:R-:W-:Y:S01]  /*c520*/  FMUL.FTZ R101, R101, R158 ;  /* 0x0000009e65657220 */ /* 0x000fe20000410000 */
[-C--:B------:R-:W-:Y:S01]  /*c530*/  FMUL.FTZ R102, R102, R156.reuse ;  /* 0x0000009c66667220 */ /* 0x080fe20000410000 */
[----:B------:R-:W-:Y:S01]  /*c540*/  FMUL.FTZ R103, R103, R156 ;  /* 0x0000009c67677220 */ /* 0x000fe20000410000 */
[-C--:B------:R-:W-:Y:S01]  /*c550*/  FMUL.FTZ R92, R92, R158.reuse ;  /* 0x0000009e5c5c7220 */ /* 0x080fe20000410000 */
[----:B------:R-:W-:Y:S01]  /*c560*/  FMUL.FTZ R93, R93, R158 ;  /* 0x0000009e5d5d7220 */ /* 0x000fe20000410000 */
[-C--:B------:R-:W-:Y:S01]  /*c570*/  FMUL.FTZ R94, R94, R156.reuse ;  /* 0x0000009c5e5e7220 */ /* 0x080fe20000410000 */
[----:B------:R-:W-:Y:S01]  /*c580*/  FMUL.FTZ R95, R95, R156 ;  /* 0x0000009c5f5f7220 */ /* 0x000fe20000410000 */
[C---:B------:R-:W-:Y:S01]  /*c590*/  HMMA.16816.F32 R8, R4.reuse, R12, R8 ;  /* 0x0000000c0408723c */ /* 0x040fe20000001808 */
[----:B------:R-:W-:Y:S01]  /*c5a0*/  MUFU.EX2 R111, R111 ;  /* 0x0000006f006f7308 */ /* 0x000fe20000000800 */
[-C--:B------:R-:W-:Y:S01]  /*c5b0*/  FMUL.FTZ R16, R120, R158.reuse ;  /* 0x0000009e78107220 */ /* 0x080fe20000410000 */
[----:B------:R-:W-:Y:S01]  /*c5c0*/  FMUL.FTZ R17, R121, R158 ;  /* 0x0000009e79117220 */ /* 0x000fe20000410000 */
[-C--:B------:R-:W-:Y:S01]  /*c5d0*/  FMUL.FTZ R18, R122, R156.reuse ;  /* 0x0000009c7a127220 */ /* 0x080fe20000410000 */
[----:B------:R-:W3:Y:S01]  /*c5e0*/  MUFU.EX2 R106, R106 ;  /* 0x0000006a006a7308 */ /* 0x000ee20000000800 */
[----:B------:R-:W-:Y:S01]  /*c5f0*/  FMUL.FTZ R19, R123, R156 ;  /* 0x0000009c7b137220 */ /* 0x000fe20000410000 */
[-C--:B------:R-:W-:Y:S01]  /*c600*/  FMUL.FTZ R56, R80, R158.reuse ;  /* 0x0000009e50387220 */ /* 0x080fe20000410000 */
[C---:B------:R-:W-:Y:S01]  /*c610*/  HMMA.16816.F32 R12, R4.reuse, R14, R124 ;  /* 0x0000000e040c723c */ /* 0x040fe2000000187c */
[----:B------:R-:W-:Y:S01]  /*c620*/  MUFU.EX2 R107, R107 ;  /* 0x0000006b006b7308 */ /* 0x000fe20000000800 */
[----:B------:R-:W-:Y:S01]  /*c630*/  FMUL.FTZ R57, R81, R158 ;  /* 0x0000009e51397220 */ /* 0x000fe20000410000 */
[-C--:B------:R-:W-:Y:S01]  /*c640*/  FMUL.FTZ R58, R82, R156.reuse ;  /* 0x0000009c523a7220 */ /* 0x080fe20000410000 */
[----:B------:R-:W-:Y:S01]  /*c650*/  FMUL.FTZ R59, R83, R156 ;  /* 0x0000009c533b7220 */ /* 0x000fe20000410000 */
[----:B------:R-:W-:Y:S01]  /*c660*/  MUFU.EX2 R104, R104 ;  /* 0x0000006800687308 */ /* 0x000fe20000000800 */
[-C--:B------:R-:W-:Y:S01]  /*c670*/  FMUL.FTZ R116, R116, R158.reuse ;  /* 0x0000009e74747220 */ /* 0x080fe20000410000 */
[----:B------:R-:W-:Y:S01]  /*c680*/  FMUL.FTZ R117, R117, R158 ;  /* 0x0000009e75757220 */ /* 0x000fe20000410000 */
[-C--:B------:R-:W-:Y:S01]  /*c690*/  FMUL.FTZ R118, R118, R156.reuse ;  /* 0x0000009c76767220 */ /* 0x080fe20000410000 */
[----:B------:R-:W-:Y:S01]  /*c6a0*/  MUFU.EX2 R110, R110 ;  /* 0x0000006e006e7308 */ /* 0x000fe20000000800 */
[----:B------:R-:W-:Y:S01]  /*c6b0*/  FMUL.FTZ R119, R119, R156 ;  /* 0x0000009c77777220 */ /* 0x000fe20000410000 */
[-C--:B------:R-:W-:Y:S01]  /*c6c0*/  FMUL.FTZ R76, R76, R158.reuse ;  /* 0x0000009e4c4c7220 */ /* 0x080fe20000410000 */
[----:B------:R-:W-:Y:S01]  /*c6d0*/  FMUL.FTZ R77, R77, R158 ;  /* 0x0000009e4d4d7220 */ /* 0x000fe20000410000 */
[----:B------:R-:W4:Y:S01]  /*c6e0*/  MUFU.EX2 R109, R109 ;  /* 0x0000006d006d7308 */ /* 0x000f220000000800 */
[-C--:B------:R-:W-:Y:S01]  /*c6f0*/  FMUL.FTZ R78, R78, R156.reuse ;  /* 0x0000009c4e4e7220 */ /* 0x080fe20000410000 */
[----:B------:R-:W-:Y:S01]  /*c700*/  FMUL.FTZ R79, R79, R156 ;  /* 0x0000009c4f4f7220 */ /* 0x000fe20000410000 */
[-C--:B------:R-:W-:Y:S01]  /*c710*/  FMUL.FTZ R72, R72, R158.reuse ;  /* 0x0000009e48487220 */ /* 0x080fe20000410000 */
[----:B------:R-:W-:Y:S01]  /*c720*/  MUFU.EX2 R108, R108 ;  /* 0x0000006c006c7308 */ /* 0x000fe20000000800 */
[----:B------:R-:W-:Y:S01]  /*c730*/  FMUL.FTZ R73, R73, R158 ;  /* 0x0000009e49497220 */ /* 0x000fe20000410000 */
[-C--:B------:R-:W-:Y:S01]  /*c740*/  FMUL.FTZ R74, R74, R156.reuse ;  /* 0x0000009c4a4a7220 */ /* 0x080fe20000410000 */
[----:B------:R-:W-:Y:S01]  /*c750*/  FMUL.FTZ R75, R75, R156 ;  /* 0x0000009c4b4b7220 */ /* 0x000fe20000410000 */
[----:B------:R-:W5:Y:S01]  /*c760*/  MUFU.EX2 R105, R105 ;  /* 0x0000006900697308 */ /* 0x000f620000000800 */
[C---:B--2---:R-:W-:Y:S01]  /*c770*/  HMMA.16816.F32 R32, R4.reuse, R36, R32 ;  /* 0x000000240420723c */ /* 0x044fe20000001820 */
[----:B------:R-:W-:Y:S04]  /*c780*/  LDSM.16.MT88.4 R88, [R160+0x800] ;  /* 0x00080000a058783b */ /* 0x000fe80000004200 */
[----:B------:R-:W-:Y:S03]  /*c790*/  LDSM.16.MT88.4 R80, [R133+0x10800] ;  /* 0x010800008550783b */ /* 0x000fe60000004200 */
[C---:B------:R-:W-:Y:S01]  /*c7a0*/  HMMA.16816.F32 R40, R4.reuse, R44, R40 ;  /* 0x0000002c0428723c */ /* 0x040fe20000001828 */
[-CC-:B------:R-:W-:Y:S01]  /*c7b0*/  FFMA.FTZ R115, R185, R136.reuse, -R143.reuse ;  /* 0x00000088b9737223 */ /* 0x180fe2000001088f */
[-CC-:B------:R-:W-:Y:S01]  /*c7c0*/  FFMA.FTZ R112, R183, R136.reuse, -R143.reuse ;  /* 0x00000088b7707223 */ /* 0x180fe2000001088f */
[-CC-:B------:R-:W-:Y:S01]  /*c7d0*/  FFMA.FTZ R114, R187, R136.reuse, -R143.reuse ;  /* 0x00000088bb727223 */ /* 0x180fe2000001088f */
[-C--:B------:R-:W-:Y:S01]  /*c7e0*/  FFMA.FTZ R113, R181, R136.reuse, -R143 ;  /* 0x00000088b5717223 */ /* 0x080fe2000001088f */
[-CC-:B------:R-:W-:Y:S01]  /*c7f0*/  FFMA.FTZ R163, R177, R136.reuse, -R149.reuse ;  /* 0x00000088b1a37223 */ /* 0x180fe20000010895 */
[-CC-:B------:R-:W-:Y:S01]  /*c800*/  FFMA.FTZ R161, R178, R136.reuse, -R149.reuse ;  /* 0x00000088b2a17223 */ /* 0x180fe20000010895 */
[----:B------:R-:W-:Y:S01]  /*c810*/  FFMA.FTZ R175, R175, R136, -R149 ;  /* 0x00000088afaf7223 */ /* 0x000fe20000010895 */
[C---:B------:R-:W-:Y:S01]  /*c820*/  HMMA.16816.F32 R36, R4.reuse, R38, R100 ;  /* 0x000000260424723c */ /* 0x040fe20000001864 */
[-C--:B------:R-:W-:Y:S01]  /*c830*/  FMUL.FTZ R100, R68, R158.reuse ;  /* 0x0000009e44647220 */ /* 0x080fe20000410000 */
[----:B------:R-:W-:Y:S01]  /*c840*/  FMUL.FTZ R101, R69, R158 ;  /* 0x0000009e45657220 */ /* 0x000fe20000410000 */
[-C--:B------:R-:W-:Y:S01]  /*c850*/  FMUL.FTZ R102, R70, R156.reuse ;  /* 0x0000009c46667220 */ /* 0x080fe20000410000 */
[----:B------:R-:W-:Y:S01]  /*c860*/  FMUL.FTZ R103, R71, R156 ;  /* 0x0000009c47677220 */ /* 0x000fe20000410000 */
[-CC-:B------:R-:W-:Y:S01]  /*c870*/  FFMA.FTZ R171, R171, R136.reuse, -R143.reuse ;  /* 0x00000088abab7223 */ /* 0x180fe2000001088f */
[----:B------:R-:W-:Y:S02]  /*c880*/  LDSM.16.MT88.4 R68, [R160+0x4800] ;  /* 0x00480000a044783b */ /* 0x000fe40000004200 */
[C---:B------:R-:W-:Y:S02]  /*c890*/  HMMA.16816.F32 R44, R4.reuse, R46, R92 ;  /* 0x0000002e042c723c */ /* 0x040fe4000000185c */
[----:B------:R-:W2:Y:S01]  /*c8a0*/  LDSM.16.MT88.4 R92, [R133+0xc800] ;  /* 0x00c80000855c783b */ /* 0x000ea20000004200 */
[-CC-:B------:R-:W-:Y:S01]  /*c8b0*/  FFMA.FTZ R202, R224, R136.reuse, -R143.reuse ;  /* 0x00000088e0ca7223 */ /* 0x180fe2000001088f */
[-CC-:B------:R-:W-:Y:S01]  /*c8c0*/  FFMA.FTZ R167, R173, R136.reuse, -R143.reuse ;  /* 0x00000088ada77223 */ /* 0x180fe2000001088f */
[-C--:B------:R-:W-:Y:S01]  /*c8d0*/  FFMA.FTZ R165, R165, R136.reuse, -R143 ;  /* 0x00000088a5a57223 */ /* 0x080fe2000001088f */
[-CC-:B------:R-:W-:Y:S01]  /*c8e0*/  FFMA.FTZ R250, R250, R136.reuse, -R149.reuse ;  /* 0x00000088fafa7223 */ /* 0x180fe20000010895 */
[-C--:B------:R-:W-:Y:S01]  /*c8f0*/  FFMA.FTZ R169, R169, R136.reuse, -R149 ;  /* 0x00000088a9a97223 */ /* 0x080fe20000010895 */
[C---:B------:R-:W-:Y:S01]  /*c900*/  HMMA.16816.F32 R16, R4.reuse, R20, R16 ;  /* 0x000000140410723c */ /* 0x040fe20000001810 */
[-CC-:B------:R-:W-:Y:S01]  /*c910*/  FFMA.FTZ R244, R244, R136.reuse, -R143.reuse ;  /* 0x00000088f4f47223 */ /* 0x180fe2000001088f */
[-C--:B------:R-:W-:Y:S01]  /*c920*/  FFMA.FTZ R246, R246, R136.reuse, -R143 ;  /* 0x00000088f6f67223 */ /* 0x080fe2000001088f */
[-C--:B------:R-:W-:Y:S01]  /*c930*/  FFMA.FTZ R236, R236, R136.reuse, -R149 ;  /* 0x00000088ecec7223 */ /* 0x080fe20000010895 */
[-C--:B------:R-:W-:Y:S01]  /*c940*/  FFMA.FTZ R192, R192, R136.reuse, -R143 ;  /* 0x00000088c0c07223 */ /* 0x080fe2000001088f */
[-CC-:B------:R-:W-:Y:S01]  /*c950*/  FFMA.FTZ R186, R186, R136.reuse, -R149.reuse ;  /* 0x00000088baba7223 */ /* 0x180fe20000010895 */
[----:B------:R-:W-:Y:S01]  /*c960*/  FFMA.FTZ R182, R182, R136, -R149 ;  /* 0x00000088b6b67223 */ /* 0x000fe20000010895 */
[----:B------:R-:W-:Y:S01]  /*c970*/  FFMA.FTZ R154, R237, R158, R154 ;  /* 0x0000009eed9a7223 */ /* 0x000fe2000001009a */
[C---:B------:R-:W-:Y:S01]  /*c980*/  HMMA.16816.F32 R56, R4.reuse, R60, R56 ;  /* 0x0000003c0438723c */ /* 0x040fe20000001838 */
[----:B------:R-:W-:Y:S01]  /*c990*/  FFMA.FTZ R235, R235, R156, R150 ;  /* 0x0000009cebeb7223 */ /* 0x000fe20000010096 */
[-CC-:B------:R-:W-:Y:S01]  /*c9a0*/  FFMA.FTZ R189, R174, R136.reuse, -R143.reuse ;  /* 0x00000088aebd7223 */ /* 0x180fe2000001088f */
[-C--:B------:R-:W-:Y:S01]  /*c9b0*/  FFMA.FTZ R191, R172, R136.reuse, -R143 ;  /* 0x00000088acbf7223 */ /* 0x080fe2000001088f */
[-CC-:B------:R-:W-:Y:S01]  /*c9c0*/  FFMA.FTZ R195, R168, R136.reuse, -R149.reuse ;  /* 0x00000088a8c37223 */ /* 0x180fe20000010895 */
[-CC-:B------:R-:W-:Y:S01]  /*c9d0*/  FFMA.FTZ R162, R162, R136.reuse, -R149.reuse ;  /* 0x00000088a2a27223 */ /* 0x180fe20000010895 */
[-C--:B------:R-:W-:Y:S01]  /*c9e0*/  FFMA.FTZ R193, R164, R136.reuse, -R149 ;  /* 0x00000088a4c17223 */ /* 0x080fe20000010895 */
[-CC-:B------:R-:W-:Y:S01]  /*c9f0*/  FFMA.FTZ R176, R176, R136.reuse, -R143.reuse ;  /* 0x00000088b0b07223 */ /* 0x180fe2000001088f */
[C---:B------:R-:W-:Y:S01]  /*ca00*/  HMMA.16816.F32 R20, R4.reuse, R22, R116 ;  /* 0x000000160414723c */ /* 0x040fe20000001874 */
[-C--:B------:R-:W-:Y:S01]  /*ca10*/  FFMA.FTZ R170, R170, R136.reuse, -R143 ;  /* 0x00000088aaaa7223 */ /* 0x080fe2000001088f */
[----:B------:R-:W-:Y:S01]  /*ca20*/  FFMA.FTZ R166, R166, R136, -R149 ;  /* 0x00000088a6a67223 */ /* 0x000fe20000010895 */
[----:B------:R-:W-:Y:S05]  /*ca30*/  LDSM.16.MT88.4 R124, [R155+0xf800] ;  /* 0x00f800009b7c783b */ /* 0x000fea0000004200 */
[C---:B------:R-:W-:Y:S01]  /*ca40*/  HMMA.16816.F32 R60, R4.reuse, R62, R76 ;  /* 0x0000003e043c723c */ /* 0x040fe2000000184c */
[----:B------:R-:W2:Y:S07]  /*ca50*/  LDSM.16.MT88.4 R76, [R159+0x800] ;  /* 0x000800009f4c783b */ /* 0x000eae0000004200 */
[----:B-1----:R-:W-:Y:S01]  /*ca60*/  HMMA.16816.F32 R72, R4, R84, R72 ;  /* 0x000000540448723c */ /* 0x002fe20000001848 */
[----:B---3--:R-:W-:-:S02]  /*ca70*/  F2FP.F16.F32.PACK_AB R84, R106, R111 ;  /* 0x0000006f6a54723e */ /* 0x008fc400000000ff */
[----:B----4-:R-:W-:-:S05]  /*ca80*/  F2FP.F16.F32.PACK_AB R85, R109, R110 ;  /* 0x0000006e6d55723e */ /* 0x010fca00000000ff */
[----:B------:R-:W-:Y:S01]  /*ca90*/  HMMA.16816.F32 R4, R4, R86, R100 ;  /* 0x000000560404723c */ /* 0x000fe20000001864 */
[----:B------:R-:W-:Y:S01]  /*caa0*/  F2FP.F16.F32.PACK_AB R86, R104, R107 ;  /* 0x0000006b6856723e */ /* 0x000fe200000000ff */
[----:B------:R-:W-:Y:S01]  /*cab0*/  FFMA.FTZ R116, R179, R136, -R149 ;  /* 0x00000088b3747223 */ /* 0x000fe20000010895 */
[----:B-----5:R-:W-:Y:S01]  /*cac0*/  F2FP.F16.F32.PACK_AB R87, R105, R108 ;  /* 0x0000006c6957723e */ /* 0x020fe200000000ff */
[----:B------:R-:W-:Y:S01]  /*cad0*/  MUFU.EX2 R115, R115 ;  /* 0x0000007300737308 */ /* 0x000fe20000000800 */
[----:B------:R-:W-:Y:S05]  /*cae0*/  LDSM.16.MT88.4 R100, [R155+0xd000] ;  /* 0x00d000009b64783b */ /* 0x000fea0000004200 */
[C---:B------:R-:W-:Y:S08]  /*caf0*/  HMMA.16816.F32 R8, R84.reuse, R96, R8 ;  /* 0x000000605408723c */ /* 0x040ff00000001808 */
[C---:B------:R-:W-:Y:S01]  /*cb00*/  HMMA.16816.F32 R12, R84.reuse, R98, R12 ;  /* 0x00000062540c723c */ /* 0x040fe2000000180c */
[----:B------:R-:W1:Y:S07]  /*cb10*/  LDSM.16.MT88.4 R96, [R159+0x4800] ;  /* 0x004800009f60783b */ /* 0x000e6e0000004200 */
[C---:B------:R-:W-:Y:S08]  /*cb20*/  HMMA.16816.F32 R40, R84.reuse, R64, R40 ;  /* 0x000000405428723c */ /* 0x040ff00000001828 */
[C---:B------:R-:W-:Y:S01]  /*cb30*/  HMMA.16816.F32 R44, R84.reuse, R66, R44 ;  /* 0x00000042542c723c */ /* 0x040fe2000000182c */
[----:B------:R-:W3:Y:S07]  /*cb40*/  LDSM.16.MT88.4 R64, [R155+0x11000] ;  /* 0x011000009b40783b */ /* 0x000eee0000004200 */
[C---:B--2---:R-:W-:Y:S08]  /*cb50*/  HMMA.16816.F32 R16, R84.reuse, R92, R16 ;  /* 0x0000005c5410723c */ /* 0x044ff00000001810 */
[C---:B------:R-:W-:Y:S01]  /*cb60*/  HMMA.16816.F32 R20, R84.reuse, R94, R20 ;  /* 0x0000005e5414723c */ /* 0x040fe20000001814 */
[----:B------:R-:W2:Y:S01]  /*cb70*/  LDSM.16.MT88.4 R92, [R133+0xd000] ;  /* 0x00d00000855c783b */ /* 0x000ea20000004200 */
[----:B------:R-:W4:Y:S06]  /*cb80*/  MUFU.EX2 R112, R112 ;  /* 0x0000007000707308 */ /* 0x000f2c0000000800 */
[C---:B------:R-:W-:Y:S01]  /*cb90*/  HMMA.16816.F32 R56, R84.reuse, R68, R56 ;  /* 0x000000445438723c */ /* 0x040fe20000001838 */
[----:B------:R-:W-:Y:S07]  /*cba0*/  MUFU.EX2 R114, R114 ;  /* 0x0000007200727308 */ /* 0x000fee0000000800 */
[C---:B------:R-:W-:Y:S01]  /*cbb0*/  HMMA.16816.F32 R60, R84.reuse, R70, R60 ;  /* 0x00000046543c723c */ /* 0x040fe2000000183c */
[----:B------:R-:W5:Y:S01]  /*cbc0*/  LDSM.16.MT88.4 R68, [R159+0x1000] ;  /* 0x001000009f44783b */ /* 0x000f620000004200 */
[----:B------:R-:W3:Y:S04]  /*cbd0*/  MUFU.EX2 R113, R113 ;  /* 0x0000007100717308 */ /* 0x000ee80000000800 */
[----:B------:R-:W-:Y:S04]  /*cbe0*/  MUFU.EX2 R116, R116 ;  /* 0x0000007400747308 */ /* 0x000fe80000000800 */
[----:B------:R-:W2:Y:S04]  /*cbf0*/  MUFU.EX2 R163, R163 ;  /* 0x000000a300a37308 */ /* 0x000ea80000000800 */
[----:B------:R-:W-:Y:S04]  /*cc00*/  MUFU.EX2 R178, R175 ;  /* 0x000000af00b27308 */ /* 0x000fe80000000800 */
[----:B------:R-:W2:Y:S01]  /*cc10*/  MUFU.EX2 R161, R161 ;  /* 0x000000a100a17308 */ /* 0x000ea20000000800 */
[C---:B------:R-:W-:Y:S08]  /*cc20*/  HMMA.16816.F32 R24, R84.reuse, R88, R24 ;  /* 0x000000585418723c */ /* 0x040ff00000001818 */
[C---:B------:R-:W-:Y:S01]  /*cc30*/  HMMA.16816.F32 R28, R84.reuse, R90, R28 ;  /* 0x0000005a541c723c */ /* 0x040fe2000000181c */
[----:B------:R-:W-:Y:S07]  /*cc40*/  LDSM.16.MT88.4 R88, [R160+0x1000] ;  /* 0x00100000a058783b */ /* 0x000fee0000004200 */
[C---:B------:R-:W-:Y:S08]  /*cc50*/  HMMA.16816.F32 R32, R84.reuse, R76, R32 ;  /* 0x0000004c5420723c */ /* 0x040ff00000001820 */
[C---:B------:R-:W-:Y:S01]  /*cc60*/  HMMA.16816.F32 R36, R84.reuse, R78, R36 ;  /* 0x0000004e5424723c */ /* 0x040fe20000001824 */
[----:B------:R-:W5:Y:S07]  /*cc70*/  LDSM.16.MT88.4 R76, [R133+0x11000] ;  /* 0x01100000854c783b */ /* 0x000f6e0000004200 */
[C---:B------:R-:W-:Y:S08]  /*cc80*/  HMMA.16816.F32 R48, R84.reuse, R80, R48 ;  /* 0x000000505430723c */ /* 0x040ff00000001830 */
[C---:B------:R-:W-:Y:S08]  /*cc90*/  HMMA.16816.F32 R52, R84.reuse, R82, R52 ;  /* 0x000000525434723c */ /* 0x040ff00000001834 */
[C---:B-1----:R-:W-:Y:S08]  /*cca0*/  HMMA.16816.F32 R72, R84.reuse, R96, R72 ;  /* 0x000000605448723c */ /* 0x042ff00000001848 */
[----:B------:R-:W-:Y:S01]  /*ccb0*/  HMMA.16816.F32 R4, R84, R98, R4 ;  /* 0x000000625404723c */ /* 0x000fe20000001804 */
[----:B------:R-:W1:Y:S01]  /*ccc0*/  LDSM.16.MT88.4 R84, [R160+0x5000] ;  /* 0x00500000a054783b */ /* 0x000e620000004200 */
[----:B----4-:R-:W-:-:S02]  /*ccd0*/  F2FP.F16.F32.PACK_AB R80, R112, R115 ;  /* 0x000000737050723e */ /* 0x010fc400000000ff */
[----:B---3--:R-:W-:Y:S01]  /*cce0*/  F2FP.F16.F32.PACK_AB R82, R113, R114 ;  /* 0x000000727152723e */ /* 0x008fe200000000ff */
[----:B------:R3:W-:Y:S01]  /*ccf0*/  MUFU.EX2 R224, R171 ;  /* 0x000000ab00e07308 */ /* 0x0007e20000000800 */
[----:B--2---:R-:W-:Y:S01]  /*cd00*/  F2FP.F16.F32.PACK_AB R81, R163, R116 ;  /* 0x00000074a351723e */ /* 0x004fe200000000ff */
[----:B------:R-:W-:Y:S01]  /*cd10*/  LDSM.16.MT88.4 R96, [R155+0xd800] ;  /* 0x00d800009b60783b */ /* 0x000fe20000004200 */
[----:B------:R-:W-:-:S07]  /*cd20*/  F2FP.F16.F32.PACK_AB R83, R161, R178 ;  /* 0x000000b2a153723e */ /* 0x000fce00000000ff */
[C---:B------:R-:W-:Y:S08]  /*cd30*/  HMMA.16816.F32 R40, R80.reuse, R64, R40 ;  /* 0x000000405028723c */ /* 0x040ff00000001828 */
[C---:B------:R-:W-:Y:S01]  /*cd40*/  HMMA.16816.F32 R44, R80.reuse, R66, R44 ;  /* 0x00000042502c723c */ /* 0x040fe2000000182c */
[----:B------:R-:W2:Y:S07]  /*cd50*/  LDSM.16.MT88.4 R64, [R159+0x5000] ;  /* 0x005000009f40783b */ /* 0x000eae0000004200 */
[C---:B------:R-:W-:Y:S08]  /*cd60*/  HMMA.16816.F32 R16, R80.reuse, R92, R16 ;  /* 0x0000005c5010723c */ /* 0x040ff00000001810 */
[----:B------:R-:W-:Y:S01]  /*cd70*/  HMMA.16816.F32 R20, R80, R94, R20 ;  /* 0x0000005e5014723c */ /* 0x000fe20000001814 */
[----:B------:R-:W4:Y:S01]  /*cd80*/  LDSM.16.MT88.4 R92, [R133+0xd800] ;  /* 0x00d80000855c783b */ /* 0x000f220000004200 */
[----:B---3--:R-:W-:-:S06]  /*cd90*/  FFMA.FTZ R171, R248, R136, -R149 ;  /* 0x00000088f8ab7223 */ /* 0x008fcc0000010895 */
[----:B-----5:R-:W-:Y:S01]  /*cda0*/  HMMA.16816.F32 R32, R80, R68, R32 ;  /* 0x000000445020723c */ /* 0x020fe20000001820 */
[----:B------:R-:W-:-:S07]  /*cdb0*/  FFMA.FTZ R248, R252, R136, -R149 ;  /* 0x00000088fcf87223 */ /* 0x000fce0000010895 */
[C---:B------:R-:W-:Y:S01]  /*cdc0*/  HMMA.16816.F32 R36, R80.reuse, R70, R36 ;  /* 0x000000465024723c */ /* 0x040fe20000001824 */
[----:B------:R-:W3:Y:S01]  /*cdd0*/  LDSM.16.MT88.4 R68, [R155+0x11800] ;  /* 0x011800009b44783b */ /* 0x000ee20000004200 */
[----:B------:R-:W5:Y:S06]  /*cde0*/  MUFU.EX2 R167, R167 ;  /* 0x000000a700a77308 */ /* 0x000f6c0000000800 */
[C---:B------:R-:W-:Y:S01]  /*cdf0*/  HMMA.16816.F32 R48, R80.reuse, R76, R48 ;  /* 0x0000004c5030723c */ /* 0x040fe20000001830 */
[----:B------:R-:W-:Y:S07]  /*ce00*/  MUFU.EX2 R202, R202 ;  /* 0x000000ca00ca7308 */ /* 0x000fee0000000800 */
[C---:B------:R-:W-:Y:S01]  /*ce10*/  HMMA.16816.F32 R52, R80.reuse, R78, R52 ;  /* 0x0000004e5034723c */ /* 0x040fe20000001834 */
[----:B------:R-:W3:Y:S01]  /*ce20*/  LDSM.16.MT88.4 R76, [R159+0x1800] ;  /* 0x001800009f4c783b */ /* 0x000ee20000004200 */
[----:B------:R-:W-:Y:S06]  /*ce30*/  MUFU.EX2 R165, R165 ;  /* 0x000000a500a57308 */ /* 0x000fec0000000800 */
[C---:B-1----:R-:W-:Y:S01]  /*ce40*/  HMMA.16816.F32 R56, R80.reuse, R84, R56 ;  /* 0x000000545038723c */ /* 0x042fe20000001838 */
[----:B------:R-:W-:Y:S07]  /*ce50*/  MUFU.EX2 R250, R250 ;  /* 0x000000fa00fa7308 */ /* 0x000fee0000000800 */
[C---:B------:R-:W-:Y:S01]  /*ce60*/  HMMA.16816.F32 R60, R80.reuse, R86, R60 ;  /* 0x00000056503c723c */ /* 0x040fe2000000183c */
[----:B------:R-:W1:Y:S01]  /*ce70*/  LDSM.16.MT88.4 R84, [R133+0x11800] ;  /* 0x011800008554783b */ /* 0x000e620000004200 */
[----:B------:R-:W4:Y:S04]  /*ce80*/  MUFU.EX2 R171, R171 ;  /* 0x000000ab00ab7308 */ /* 0x000f280000000800 */
[----:B------:R-:W-:Y:S04]  /*ce90*/  MUFU.EX2 R169, R169 ;  /* 0x000000a900a97308 */ /* 0x000fe80000000800 */
[----:B------:R-:W3:Y:S01]  /*cea0*/  MUFU.EX2 R248, R248 ;  /* 0x000000f800f87308 */ /* 0x000ee20000000800 */
[C---:B------:R-:W-:Y:S08]  /*ceb0*/  HMMA.16816.F32 R8, R80.reuse, R100, R8 ;  /* 0x000000645008723c */ /* 0x040ff00000001808 */
[C---:B------:R-:W-:Y:S01]  /*cec0*/  HMMA.16816.F32 R12, R80.reuse, R102, R12 ;  /* 0x00000066500c723c */ /* 0x040fe2000000180c */
[----:B------:R-:W1:Y:S07]  /*ced0*/  LDSM.16.MT88.4 R100, [R160+0x5800] ;  /* 0x00580000a064783b */ /* 0x000e6e0000004200 */
[----:B--2---:R-:W-:Y:S01]  /*cee0*/  HMMA.16816.F32 R72, R80, R64, R72 ;  /* 0x000000405048723c */ /* 0x004fe20000001848 */
[----:B-----5:R-:W-:-:S02]  /*cef0*/  F2FP.F16.F32.PACK_AB R64, R224, R167 ;  /* 0x000000a7e040723e */ /* 0x020fc400000000ff */
[----:B----4-:R-:W-:-:S05]  /*cf00*/  F2FP.F16.F32.PACK_AB R65, R171, R250 ;  /* 0x000000faab41723e */ /* 0x010fca00000000ff */
[----:B------:R-:W-:Y:S01]  /*cf10*/  HMMA.16816.F32 R4, R80, R66, R4 ;  /* 0x000000425004723c */ /* 0x000fe20000001804 */
[----:B------:R-:W-:Y:S02]  /*cf20*/  F2FP.F16.F32.PACK_AB R66, R165, R202 ;  /* 0x000000caa542723e */ /* 0x000fe400000000ff */
[----:B---3--:R-:W-:-:S05]  /*cf30*/  F2FP.F16.F32.PACK_AB R67, R248, R169 ;  /* 0x000000a9f843723e */ /* 0x008fca00000000ff */
[C---:B------:R-:W-:Y:S08]  /*cf40*/  HMMA.16816.F32 R24, R80.reuse, R88, R24 ;  /* 0x000000585018723c */ /* 0x040ff00000001818 */
[----:B------:R-:W-:Y:S01]  /*cf50*/  HMMA.16816.F32 R28, R80, R90, R28 ;  /* 0x0000005a501c723c */ /* 0x000fe2000000181c */
[----:B------:R-:W2:Y:S01]  /*cf60*/  LDSM.16.MT88.4 R88, [R160+0x1800] ;  /* 0x00180000a058783b */ /* 0x000ea20000004200 */
[----:B------:R-:W-:-:S06]  /*cf70*/  FFMA.FTZ R173, R242, R136, -R143 ;  /* 0x00000088f2ad7223 */ /* 0x000fcc000001088f */
[C---:B------:R-:W-:Y:S08]  /*cf80*/  HMMA.16816.F32 R16, R64.reuse, R92, R16 ;  /* 0x0000005c4010723c */ /* 0x040ff00000001810 */
[C---:B------:R-:W-:Y:S01]  /*cf90*/  HMMA.16816.F32 R20, R64.reuse, R94, R20 ;  /* 0x0000005e4014723c */ /* 0x040fe20000001814 */
[----:B------:R-:W3:Y:S07]  /*cfa0*/  LDSM.16.MT88.4 R92, [R159+0x5800] ;  /* 0x005800009f5c783b */ /* 0x000eee0000004200 */
[C---:B------:R-:W-:Y:S08]  /*cfb0*/  HMMA.16816.F32 R40, R64.reuse, R68, R40 ;  /* 0x000000444028723c */ /* 0x040ff00000001828 */
[----:B------:R-:W-:Y:S01]  /*cfc0*/  HMMA.16816.F32 R44, R64, R70, R44 ;  /* 0x00000046402c723c */ /* 0x000fe2000000182c */
[----:B------:R-:W4:Y:S01]  /*cfd0*/  LDSM.16.MT88.4 R68, [R155+0x12000] ;  /* 0x012000009b44783b */ /* 0x000f220000004200 */
[----:B------:R-:W-:-:S06]  /*cfe0*/  FFMA.FTZ R175, R240, R136, -R143 ;  /* 0x00000088f0af7223 */ /* 0x000fcc000001088f */
[----:B------:R-:W-:Y:S01]  /*cff0*/  HMMA.16816.F32 R32, R64, R76, R32 ;  /* 0x0000004c4020723c */ /* 0x000fe20000001820 */
[-CC-:B------:R-:W-:Y:S01]  /*d000*/  FFMA.FTZ R179, R238, R136.reuse, -R149.reuse ;  /* 0x00000088eeb37223 */ /* 0x180fe20000010895 */
[----:B------:R-:W-:-:S06]  /*d010*/  FFMA.FTZ R177, R226, R136, -R149 ;  /* 0x00000088e2b17223 */ /* 0x000fcc0000010895 */
[C---:B------:R-:W-:Y:S01]  /*d020*/  HMMA.16816.F32 R36, R64.reuse, R78, R36 ;  /* 0x0000004e4024723c */ /* 0x040fe20000001824 */
[----:B------:R-:W-:Y:S07]  /*d030*/  LDSM.16.MT88.4 R76, [R159+0x2000] ;  /* 0x002000009f4c783b */ /* 0x000fee0000004200 */
[C---:B-1----:R-:W-:Y:S08]  /*d040*/  HMMA.16816.F32 R48, R64.reuse, R84, R48 ;  /* 0x000000544030723c */ /* 0x042ff00000001830 */
[C---:B------:R-:W-:Y:S01]  /*d050*/  HMMA.16816.F32 R52, R64.reuse, R86, R52 ;  /* 0x000000564034723c */ /* 0x040fe20000001834 */
[----:B------:R-:W1:Y:S01]  /*d060*/  LDSM.16.MT88.4 R84, [R155+0xe000] ;  /* 0x00e000009b54783b */ /* 0x000e620000004200 */
[----:B------:R-:W-:Y:S03]  /*d070*/  MUFU.EX2 R242, R244 ;  /* 0x000000f400f27308 */ /* 0x000fe60000000800 */
[----:B------:R-:W5:Y:S03]  /*d080*/  LDSM.16.MT88.4 R80, [R133+0x12000] ;  /* 0x012000008550783b */ /* 0x000f660000004200 */
[C---:B------:R-:W-:Y:S01]  /*d090*/  HMMA.16816.F32 R56, R64.reuse, R100, R56 ;  /* 0x000000644038723c */ /* 0x040fe20000001838 */
[----:B------:R-:W-:Y:S01]  /*d0a0*/  FFMA.FTZ R100, R234, R136, -R149 ;  /* 0x00000088ea647223 */ /* 0x000fe20000010895 */
[----:B------:R-:W4:Y:S04]  /*d0b0*/  MUFU.EX2 R173, R173 ;  /* 0x000000ad00ad7308 */ /* 0x000f280000000800 */
[----:B------:R-:W-:Y:S04]  /*d0c0*/  MUFU.EX2 R240, R246 ;  /* 0x000000f600f07308 */ /* 0x000fe80000000800 */
[----:B------:R-:W4:Y:S04]  /*d0d0*/  MUFU.EX2 R175, R175 ;  /* 0x000000af00af7308 */ /* 0x000f280000000800 */
[----:B------:R-:W-:Y:S04]  /*d0e0*/  MUFU.EX2 R179, R179 ;  /* 0x000000b300b37308 */ /* 0x000fe80000000800 */
[----:B------:R-:W1:Y:S04]  /*d0f0*/  MUFU.EX2 R234, R236 ;  /* 0x000000ec00ea7308 */ /* 0x000e680000000800 */
[----:B------:R-:W-:Y:S04]  /*d100*/  MUFU.EX2 R226, R100 ;  /* 0x0000006400e27308 */ /* 0x000fe80000000800 */
[----:B------:R-:W5:Y:S01]  /*d110*/  MUFU.EX2 R177, R177 ;  /* 0x000000b100b17308 */ /* 0x000f620000000800 */
[C---:B------:R-:W-:Y:S08]  /*d120*/  HMMA.16816.F32 R8, R64.reuse, R96, R8 ;  /* 0x000000604008723c */ /* 0x040ff00000001808 */
[C---:B------:R-:W-:Y:S01]  /*d130*/  HMMA.16816.F32 R12, R64.reuse, R98, R12 ;  /* 0x00000062400c723c */ /* 0x040fe2000000180c */
[----:B------:R-:W5:Y:S07]  /*d140*/  LDSM.16.MT88.4 R96, [R133+0xe000] ;  /* 0x00e000008560783b */ /* 0x000f6e0000004200 */
[C---:B--2---:R-:W-:Y:S08]  /*d150*/  HMMA.16816.F32 R24, R64.reuse, R88, R24 ;  /* 0x000000584018723c */ /* 0x044ff00000001818 */
[C---:B------:R-:W-:Y:S01]  /*d160*/  HMMA.16816.F32 R28, R64.reuse, R90, R28 ;  /* 0x0000005a401c723c */ /* 0x040fe2000000181c */
[----:B------:R-:W-:Y:S07]  /*d170*/  LDSM.16.MT88.4 R88, [R160+0x2000] ;  /* 0x00200000a058783b */ /* 0x000fee0000004200 */
[C---:B------:R-:W-:Y:S08]  /*d180*/  HMMA.16816.F32 R60, R64.reuse, R102, R60 ;  /* 0x00000066403c723c */ /* 0x040ff0000000183c */
[C---:B---3--:R-:W-:Y:S08]  /*d190*/  HMMA.16816.F32 R72, R64.reuse, R92, R72 ;  /* 0x0000005c4048723c */ /* 0x048ff00000001848 */
[----:B------:R-:W-:Y:S01]  /*d1a0*/  HMMA.16816.F32 R4, R64, R94, R4 ;  /* 0x0000005e4004723c */ /* 0x000fe20000001804 */
[----:B----4-:R-:W-:Y:S01]  /*d1b0*/  F2FP.F16.F32.PACK_AB R64, R173, R242 ;  /* 0x000000f2ad40723e */ /* 0x010fe200000000ff */
[--C-:B------:R-:W-:Y:S01]  /*d1c0*/  FFMA.FTZ R181, R194, R136, -R143.reuse ;  /* 0x00000088c2b57223 */ /* 0x100fe2000001088f */
[----:B------:R-:W-:Y:S01]  /*d1d0*/  F2FP.F16.F32.PACK_AB R66, R175, R240 ;  /* 0x000000f0af42723e */ /* 0x000fe200000000ff */
[-C--:B------:R-:W-:Y:S01]  /*d1e0*/  FFMA.FTZ R183, R188, R136.reuse, -R143 ;  /* 0x00000088bcb77223 */ /* 0x080fe2000001088f */
[----:B-1----:R-:W-:Y:S01]  /*d1f0*/  F2FP.F16.F32.PACK_AB R65, R234, R179 ;  /* 0x000000b3ea41723e */ /* 0x002fe200000000ff */
[--C-:B------:R-:W-:Y:S01]  /*d200*/  FFMA.FTZ R185, R184, R136, -R149.reuse ;  /* 0x00000088b8b97223 */ /* 0x100fe20000010895 */
[----:B-----5:R-:W-:Y:S01]  /*d210*/  F2FP.F16.F32.PACK_AB R67, R177, R226 ;  /* 0x000000e2b143723e */ /* 0x020fe200000000ff */
[-C--:B------:R-:W-:Y:S01]  /*d220*/  FFMA.FTZ R187, R180, R136.reuse, -R149 ;  /* 0x00000088b4bb7223 */ /* 0x080fe20000010895 */
[----:B------:R-:W-:Y:S01]  /*d230*/  FFMA.FTZ R100, R190, R136, -R143 ;  /* 0x00000088be647223 */ /* 0x000fe2000001088f */
[----:B------:R-:W-:Y:S04]  /*d240*/  LDSM.16.MT88.4 R92, [R133+0xe800] ;  /* 0x00e80000855c783b */ /* 0x000fe80000004200 */
[C---:B------:R-:W-:Y:S08]  /*d250*/  HMMA.16816.F32 R40, R64.reuse, R68, R40 ;  /* 0x000000444028723c */ /* 0x040ff00000001828 */
[C---:B------:R-:W-:Y:S01]  /*d260*/  HMMA.16816.F32 R44, R64.reuse, R70, R44 ;  /* 0x00000046402c723c */ /* 0x040fe2000000182c */
[----:B------:R-:W1:Y:S07]  /*d270*/  LDSM.16.MT88.4 R68, [R159+0x6000] ;  /* 0x006000009f44783b */ /* 0x000e6e0000004200 */
[C---:B------:R-:W-:Y:S08]  /*d280*/  HMMA.16816.F32 R8, R64.reuse, R84, R8 ;  /* 0x000000544008723c */ /* 0x040ff00000001808 */
[C---:B------:R-:W-:Y:S01]  /*d290*/  HMMA.16816.F32 R12, R64.reuse, R86, R12 ;  /* 0x00000056400c723c */ /* 0x040fe2000000180c */
[----:B------:R-:W2:Y:S07]  /*d2a0*/  LDSM.16.MT88.4 R84, [R160+0x6000] ;  /* 0x00600000a054783b */ /* 0x000eae0000004200 */
[C---:B------:R-:W-:Y:S08]  /*d2b0*/  HMMA.16816.F32 R32, R64.reuse, R76, R32 ;  /* 0x0000004c4020723c */ /* 0x040ff00000001820 */
[C---:B------:R-:W-:Y:S01]  /*d2c0*/  HMMA.16816.F32 R36, R64.reuse, R78, R36 ;  /* 0x0000004e4024723c */ /* 0x040fe20000001824 */
[----:B------:R-:W3:Y:S01]  /*d2d0*/  LDSM.16.MT88.4 R76, [R155+0x12800] ;  /* 0x012800009b4c783b */ /* 0x000ee20000004200 */
[----:B------:R-:W-:Y:S04]  /*d2e0*/  MUFU.EX2 R181, R181 ;  /* 0x000000b500b57308 */ /* 0x000fe80000000800 */
[----:B------:R-:W4:Y:S04]  /*d2f0*/  MUFU.EX2 R190, R192 ;  /* 0x000000c000be7308 */ /* 0x000f280000000800 */
[----:B------:R5:W-:Y:S01]  /*d300*/  MUFU.EX2 R188, R100 ;  /* 0x0000006400bc7308 */ /* 0x000be20000000800 */
[C---:B------:R-:W-:Y:S03]  /*d310*/  HMMA.16816.F32 R48, R64.reuse, R80, R48 ;  /* 0x000000504030723c */ /* 0x040fe60000001830 */
[----:B------:R-:W-:Y:S04]  /*d320*/  MUFU.EX2 R183, R183 ;  /* 0x000000b700b77308 */ /* 0x000fe80000000800 */
[----:B------:R-:W-:Y:S01]  /*d330*/  MUFU.EX2 R184, R186 ;  /* 0x000000ba00b87308 */ /* 0x000fe20000000800 */
[C---:B------:R-:W-:Y:S01]  /*d340*/  HMMA.16816.F32 R52, R64.reuse, R82, R52 ;  /* 0x000000524034723c */ /* 0x040fe20000001834 */
[----:B------:R-:W3:Y:S02]  /*d350*/  LDSM.16.MT88.4 R80, [R159+0x2800] ;  /* 0x002800009f50783b */ /* 0x000ee40000004200 */
[----:B------:R-:W2:Y:S02]  /*d360*/  MUFU.EX2 R185, R185 ;  /* 0x000000b900b97308 */ /* 0x000ea40000000800 */
[----:B-----5:R-:W-:Y:S02]  /*d370*/  LDSM.16.MT88.4 R100, [R133+0x12800] ;  /* 0x012800008564783b */ /* 0x020fe40000004200 */
[----:B------:R-:W-:Y:S04]  /*d380*/  MUFU.EX2 R180, R182 ;  /* 0x000000b600b47308 */ /* 0x000fe80000000800 */
[----:B------:R-:W5:Y:S01]  /*d390*/  MUFU.EX2 R187, R187 ;  /* 0x000000bb00bb7308 */ /* 0x000f620000000800 */
[C---:B------:R-:W-:Y:S08]  /*d3a0*/  HMMA.16816.F32 R16, R64.reuse, R96, R16 ;  /* 0x000000604010723c */ /* 0x040ff00000001810 */
[C---:B------:R-:W-:Y:S01]  /*d3b0*/  HMMA.16816.F32 R20, R64.reuse, R98, R20 ;  /* 0x000000624014723c */ /* 0x040fe20000001814 */
[----:B------:R-:W3:Y:S07]  /*d3c0*/  LDSM.16.MT88.4 R96, [R155+0xe800] ;  /* 0x00e800009b60783b */ /* 0x000eee0000004200 */
[----:B-1----:R-:W-:Y:S01]  /*d3d0*/  HMMA.16816.F32 R72, R64, R68, R72 ;  /* 0x000000444048723c */ /* 0x002fe20000001848 */
[----:B----4-:R-:W-:-:S02]  /*d3e0*/  F2FP.F16.F32.PACK_AB R68, R190, R181 ;  /* 0x000000b5be44723e */ /* 0x010fc400000000ff */
[----:B--2---:R-:W-:-:S05]  /*d3f0*/  F2FP.F16.F32.PACK_AB R69, R185, R184 ;  /* 0x000000b8b945723e */ /* 0x004fca00000000ff */
[----:B------:R-:W-:Y:S01]  /*d400*/  HMMA.16816.F32 R4, R64, R70, R4 ;  /* 0x000000464004723c */ /* 0x000fe20000001804 */
[----:B------:R-:W-:Y:S02]  /*d410*/  F2FP.F16.F32.PACK_AB R70, R183, R188 ;  /* 0x000000bcb746723e */ /* 0x000fe400000000ff */
[----:B-----5:R-:W-:-:S05]  /*d420*/  F2FP.F16.F32.PACK_AB R71, R187, R180 ;  /* 0x000000b4bb47723e */ /* 0x020fca00000000ff */
[C---:B------:R-:W-:Y:S08]  /*d430*/  HMMA.16816.F32 R24, R64.reuse, R88, R24 ;  /* 0x000000584018723c */ /* 0x040ff00000001818 */
[C---:B------:R-:W-:Y:S01]  /*d440*/  HMMA.16816.F32 R28, R64.reuse, R90, R28 ;  /* 0x0000005a401c723c */ /* 0x040fe2000000181c */
[----:B------:R-:W1:Y:S07]  /*d450*/  LDSM.16.MT88.4 R88, [R160+0x2800] ;  /* 0x00280000a058783b */ /* 0x000e6e0000004200 */
[C---:B------:R-:W-:Y:S08]  /*d460*/  HMMA.16816.F32 R56, R64.reuse, R84, R56 ;  /* 0x000000544038723c */ /* 0x040ff00000001838 */
[----:B------:R-:W-:Y:S01]  /*d470*/  HMMA.16816.F32 R60, R64, R86, R60 ;  /* 0x00000056403c723c */ /* 0x000fe2000000183c */
[----:B------:R-:W2:Y:S01]  /*d480*/  LDSM.16.MT88.4 R64, [R160+0x6800] ;  /* 0x00680000a040783b */ /* 0x000ea20000004200 */
[----:B------:R-:W-:Y:S01]  /*d490*/  FADD.FTZ R153, R153, R154 ;  /* 0x0000009a99997221 */ /* 0x000fe20000010000 */
[----:B------:R-:W-:Y:S01]  /*d4a0*/  FADD.FTZ R235, R0, R235 ;  /* 0x000000eb00eb7221 */ /* 0x000fe20000010000 */
[----:B------:R-:W-:Y:S01]  /*d4b0*/  MUFU.EX2 R174, R176 ;  /* 0x000000b000ae7308 */ /* 0x000fe20000000800 */
[----:B------:R-:W-:Y:S03]  /*d4c0*/  LDSM.16.MT88.4 R84, [R159+0x3000] ;  /* 0x003000009f54783b */ /* 0x000fe60000004200 */
[C---:B---3--:R-:W-:Y:S08]  /*d4d0*/  HMMA.16816.F32 R40, R68.reuse, R76, R40 ;  /* 0x0000004c4428723c */ /* 0x048ff00000001828 */
[----:B------:R-:W-:Y:S01]  /*d4e0*/  HMMA.16816.F32 R44, R68, R78, R44 ;  /* 0x0000004e442c723c */ /* 0x000fe2000000182c */
[----:B------:R-:W3:Y:S01]  /*d4f0*/  LDSM.16.MT88.4 R76, [R159+0x6800] ;  /* 0x006800009f4c783b */ /* 0x000ee20000004200 */
[----:B------:R-:W-:Y:S01]  /*d500*/  FADD.FTZ R152, R152, R153 ;  /* 0x0000009998987221 */ /* 0x000fe20000010000 */
[----:B------:R-:W-:-:S03]  /*d510*/  FADD.FTZ R134, R134, R235 ;  /* 0x000000eb86867221 */ /* 0x000fc60000010000 */
[----:B------:R-:W-:Y:S01]  /*d520*/  FADD.FTZ R152, R151, R152 ;  /* 0x0000009897987221 */ /* 0x000fe20000010000 */
[----:B------:R-:W-:Y:S01]  /*d530*/  FADD.FTZ R157, R157, R134 ;  /* 0x000000869d9d7221 */ /* 0x000fe20000010000 */
[----:B------:R-:W-:Y:S02]  /*d540*/  HMMA.16816.F32 R32, R68, R80, R32 ;  /* 0x000000504420723c */ /* 0x000fe40000001820 */
[----:B------:R-:W-:Y:S01]  /*d550*/  FADD.FTZ R111, R111, R152 ;  /* 0x000000986f6f7221 */ /* 0x000fe20000010000 */
[----:B------:R-:W-:-:S05]  /*d560*/  FADD.FTZ R110, R110, R157 ;  /* 0x0000009d6e6e7221 */ /* 0x000fca0000010000 */
[----:B------:R-:W-:Y:S01]  /*d570*/  HMMA.16816.F32 R36, R68, R82, R36 ;  /* 0x000000524424723c */ /* 0x000fe20000001824 */
[----:B------:R-:W4:Y:S01]  /*d580*/  LDSM.16.MT88.4 R80, [R155+0x13000] ;  /* 0x013000009b50783b */ /* 0x000f220000004200 */
[----:B------:R-:W-:Y:S01]  /*d590*/  FADD.FTZ R106, R106, R111 ;  /* 0x0000006f6a6a7221 */ /* 0x000fe20000010000 */
[----:B------:R-:W-:-:S05]  /*d5a0*/  FADD.FTZ R109, R109, R110 ;  /* 0x0000006e6d6d7221 */ /* 0x000fca0000010000 */
[----:B------:R-:W-:Y:S01]  /*d5b0*/  HMMA.16816.F32 R8, R68, R96, R8 ;  /* 0x000000604408723c */ /* 0x000fe20000001808 */
[----:B------:R-:W-:Y:S01]  /*d5c0*/  FADD.FTZ R107, R107, R106 ;  /* 0x0000006a6b6b7221 */ /* 0x000fe20000010000 */
[----:B------:R-:W-:-:S06]  /*d5d0*/  FADD.FTZ R108, R108, R109 ;  /* 0x0000006d6c6c7221 */ /* 0x000fcc0000010000 */
[C---:B------:R-:W-:Y:S01]  /*d5e0*/  HMMA.16816.F32 R12, R68.reuse, R98, R12 ;  /* 0x00000062440c723c */ /* 0x040fe2000000180c */
[----:B------:R-:W5:Y:S01]  /*d5f0*/  LDSM.16.MT88.4 R96, [R155+0xf000] ;  /* 0x00f000009b60783b */ /* 0x000f620000004200 */
[----:B------:R-:W-:Y:S01]  /*d600*/  FADD.FTZ R104, R104, R107 ;  /* 0x0000006b68687221 */ /* 0x000fe20000010000 */
[----:B------:R-:W-:Y:S01]  /*d610*/  FADD.FTZ R105, R105, R108 ;  /* 0x0000006c69697221 */ /* 0x000fe20000010000 */
[----:B------:R-:W4:Y:S02]  /*d620*/  MUFU.EX2 R189, R189 ;  /* 0x000000bd00bd7308 */ /* 0x000f240000000800 */
[----:B------:R-:W-:Y:S02]  /*d630*/  FADD.FTZ R115, R115, R104 ;  /* 0x0000006873737221 */ /* 0x000fe40000010000 */
[----:B------:R-:W-:Y:S01]  /*d640*/  HMMA.16816.F32 R16, R68, R92, R16 ;  /* 0x0000005c4410723c */ /* 0x000fe20000001810 */
[----:B------:R-:W-:Y:S01]  /*d650*/  MUFU.EX2 R191, R191 ;  /* 0x000000bf00bf7308 */ /* 0x000fe20000000800 */
[----:B------:R-:W-:-:S03]  /*d660*/  FADD.FTZ R0, R116, R105 ;  /* 0x0000006974007221 */ /* 0x000fc60000010000 */
[----:B------:R-:W4:Y:S03]  /*d670*/  MUFU.EX2 R168, R170 ;  /* 0x000000aa00a87308 */ /* 0x000f260000000800 */
[C---:B------:R-:W-:Y:S01]  /*d680*/  HMMA.16816.F32 R20, R68.reuse, R94, R20 ;  /* 0x0000005e4414723c */ /* 0x040fe20000001814 */
[----:B------:R-:W5:Y:S01]  /*d690*/  LDSM.16.MT88.4 R92, [R133+0xf000] ;  /* 0x00f00000855c783b */ /* 0x000f620000004200 */
[----:B------:R-:W-:Y:S04]  /*d6a0*/  MUFU.EX2 R195, R195 ;  /* 0x000000c300c37308 */ /* 0x000fe80000000800 */
[----:B------:R-:W4:Y:S02]  /*d6b0*/  MUFU.EX2 R162, R162 ;  /* 0x000000a200a27308 */ /* 0x000f240000000800 */
[C---:B-1----:R-:W-:Y:S02]  /*d6c0*/  HMMA.16816.F32 R24, R68.reuse, R88, R24 ;  /* 0x000000584418723c */ /* 0x042fe40000001818 */
[----:B------:R-:W-:Y:S04]  /*d6d0*/  MUFU.EX2 R164, R166 ;  /* 0x000000a600a47308 */ /* 0x000fe80000000800 */
[----:B------:R-:W1:Y:S02]  /*d6e0*/  MUFU.EX2 R193, R193 ;  /* 0x000000c100c17308 */ /* 0x000e640000000800 */
[----:B------:R-:W-:Y:S01]  /*d6f0*/  HMMA.16816.F32 R28, R68, R90, R28 ;  /* 0x0000005a441c723c */ /* 0x000fe2000000181c */
[----:B------:R-:W5:Y:S01]  /*d700*/  LDSM.16.MT88.4 R88, [R160+0x3000] ;  /* 0x00300000a058783b */ /* 0x000f620000004200 */
[----:B------:R-:W-:-:S06]  /*d710*/  FADD.FTZ R115, R112, R115 ;  /* 0x0000007370737221 */ /* 0x000fcc0000010000 */
[----:B------:R-:W-:Y:S01]  /*d720*/  HMMA.16816.F32 R48, R68, R100, R48 ;  /* 0x000000644430723c */ /* 0x000fe20000001830 */
[----:B------:R-:W-:-:S07]  /*d730*/  FADD.FTZ R163, R163, R0 ;  /* 0x00000000a3a37221 */ /* 0x000fce0000010000 */
[C---:B------:R-:W-:Y:S01]  /*d740*/  HMMA.16816.F32 R52, R68.reuse, R102, R52 ;  /* 0x000000664434723c */ /* 0x040fe20000001834 */
[----:B------:R-:W5:Y:S07]  /*d750*/  LDSM.16.MT88.4 R100, [R133+0x13000] ;  /* 0x013000008564783b */ /* 0x000f6e0000004200 */
[C---:B--2---:R-:W-:Y:S08]  /*d760*/  HMMA.16816.F32 R56, R68.reuse, R64, R56 ;  /* 0x000000404438723c */ /* 0x044ff00000001838 */
[C---:B------:R-:W-:Y:S01]  /*d770*/  HMMA.16816.F32 R60, R68.reuse, R66, R60 ;  /* 0x00000042443c723c */ /* 0x040fe2000000183c */
[----:B------:R-:W2:Y:S07]  /*d780*/  LDSM.16.MT88.4 R64, [R160+0x7000] ;  /* 0x00700000a040783b */ /* 0x000eae0000004200 */
[C---:B---3--:R-:W-:Y:S08]  /*d790*/  HMMA.16816.F32 R72, R68.reuse, R76, R72 ;  /* 0x0000004c4448723c */ /* 0x048ff00000001848 */
[----:B------:R-:W-:Y:S01]  /*d7a0*/  HMMA.16816.F32 R4, R68, R78, R4 ;  /* 0x0000004e4404723c */ /* 0x000fe20000001804 */
[----:B------:R-:W3:Y:S01]  /*d7b0*/  LDSM.16.MT88.4 R76, [R159+0x7000] ;  /* 0x007000009f4c783b */ /* 0x000ee20000004200 */
[----:B------:R-:W-:Y:S01]  /*d7c0*/  FADD.FTZ R114, R114, R115 ;  /* 0x0000007372727221 */ /* 0x000fe20000010000 */
[----:B------:R-:W-:Y:S01]  /*d7d0*/  FADD.FTZ R178, R178, R163 ;  /* 0x000000a3b2b27221 */ /* 0x000fe20000010000 */
[----:B----4-:R-:W-:-:S02]  /*d7e0*/  F2FP.F16.F32.PACK_AB R68, R189, R174 ;  /* 0x000000aebd44723e */ /* 0x010fc400000000ff */
[----:B------:R-:W-:Y:S01]  /*d7f0*/  FADD.FTZ R114, R113, R114 ;  /* 0x0000007271727221 */ /* 0x000fe20000010000 */
[----:B------:R-:W-:Y:S01]  /*d800*/  FADD.FTZ R161, R161, R178 ;  /* 0x000000b2a1a17221 */ /* 0x000fe20000010000 */
[----:B------:R-:W-:Y:S02]  /*d810*/  F2FP.F16.F32.PACK_AB R70, R168, R191 ;  /* 0x000000bfa846723e */ /* 0x000fe400000000ff */
[----:B------:R-:W-:Y:S02]  /*d820*/  F2FP.F16.F32.PACK_AB R69, R162, R195 ;  /* 0x000000c3a245723e */ /* 0x000fe400000000ff */
[----:B-1----:R-:W-:Y:S01]  /*d830*/  F2FP.F16.F32.PACK_AB R71, R193, R164 ;  /* 0x000000a4c147723e */ /* 0x002fe200000000ff */
[----:B------:R-:W-:Y:S01]  /*d840*/  FADD.FTZ R167, R167, R114 ;  /* 0x00000072a7a77221 */ /* 0x000fe20000010000 */
[----:B------:R-:W-:Y:S01]  /*d850*/  FADD.FTZ R250, R250, R161 ;  /* 0x000000a1fafa7221 */ /* 0x000fe20000010000 */
[-CC-:B------:R-:W-:Y:S01]  /*d860*/  FFMA.FTZ R148, R148, R136.reuse, -R143.reuse ;  /* 0x0000008894947223 */ /* 0x180fe2000001088f */
[-CC-:B------:R-:W-:Y:S01]  /*d870*/  FFMA.FTZ R201, R146, R136.reuse, -R143.reuse ;  /* 0x0000008892c97223 */ /* 0x180fe2000001088f */
[-CC-:B------:R-:W-:Y:S01]  /*d880*/  FFMA.FTZ R144, R144, R136.reuse, -R143.reuse ;  /* 0x0000008890907223 */ /* 0x180fe2000001088f */
[-C--:B------:R-:W-:Y:S01]  /*d890*/  FFMA.FTZ R143, R142, R136.reuse, -R143 ;  /* 0x000000888e8f7223 */ /* 0x080fe2000001088f */
[-C--:B------:R-:W-:Y:S01]  /*d8a0*/  FFMA.FTZ R145, R145, R136.reuse, -R149 ;  /* 0x0000008891917223 */ /* 0x080fe20000010895 */
[----:B------:R-:W-:Y:S01]  /*d8b0*/  FADD.FTZ R167, R224, R167 ;  /* 0x000000a7e0a77221 */ /* 0x000fe20000010000 */
[----:B------:R-:W-:Y:S01]  /*d8c0*/  FADD.FTZ R250, R171, R250 ;  /* 0x000000faabfa7221 */ /* 0x000fe20000010000 */
[C---:B------:R-:W-:Y:S01]  /*d8d0*/  HMMA.16816.F32 R40, R68.reuse, R80, R40 ;  /* 0x000000504428723c */ /* 0x040fe20000001828 */
[-CC-:B------:R-:W-:Y:S01]  /*d8e0*/  FFMA.FTZ R140, R140, R136.reuse, -R149.reuse ;  /* 0x000000888c8c7223 */ /* 0x180fe20000010895 */
[-CC-:B------:R-:W-:Y:S01]  /*d8f0*/  FFMA.FTZ R80, R147, R136.reuse, -R149.reuse ;  /* 0x0000008893507223 */ /* 0x180fe20000010895 */
[----:B------:R-:W-:Y:S01]  /*d900*/  FFMA.FTZ R81, R138, R136, -R149 ;  /* 0x000000888a517223 */ /* 0x000fe20000010895 */
[----:B------:R-:W-:Y:S01]  /*d910*/  FADD.FTZ R202, R202, R167 ;  /* 0x000000a7caca7221 */ /* 0x000fe20000010000 */
[----:B------:R-:W-:Y:S01]  /*d920*/  FADD.FTZ R169, R169, R250 ;  /* 0x000000faa9a97221 */ /* 0x000fe20000010000 */
[----:B------:R-:W-:Y:S02]  /*d930*/  MUFU.EX2 R146, R148 ;  /* 0x0000009400927308 */ /* 0x000fe40000000800 */
[----:B-----5:R-:W-:Y:S02]  /*d940*/  HMMA.16816.F32 R8, R68, R96, R8 ;  /* 0x000000604408723c */ /* 0x020fe40000001808 */
[----:B------:R-:W1:Y:S01]  /*d950*/  MUFU.EX2 R201, R201 ;  /* 0x000000c900c97308 */ /* 0x000e620000000800 */
[----:B------:R-:W-:Y:S01]  /*d960*/  FADD.FTZ R165, R165, R202 ;  /* 0x000000caa5a57221 */ /* 0x000fe20000010000 */
[----:B------:R-:W-:-:S02]  /*d970*/  FADD.FTZ R248, R248, R169 ;  /* 0x000000a9f8f87221 */ /* 0x000fc40000010000 */
[----:B------:R-:W-:Y:S04]  /*d980*/  MUFU.EX2 R142, R144 ;  /* 0x00000090008e7308 */ /* 0x000fe80000000800 */
[----:B------:R-:W4:Y:S04]  /*d990*/  MUFU.EX2 R143, R143 ;  /* 0x0000008f008f7308 */ /* 0x000f280000000800 */
[----:B------:R-:W-:Y:S04]  /*d9a0*/  MUFU.EX2 R147, R140 ;  /* 0x0000008c00937308 */ /* 0x000fe80000000800 */
[----:B------:R-:W5:Y:S04]  /*d9b0*/  MUFU.EX2 R138, R80 ;  /* 0x00000050008a7308 */ /* 0x000f680000000800 */
[----:B------:R-:W-:Y:S04]  /*d9c0*/  MUFU.EX2 R136, R81 ;  /* 0x0000005100887308 */ /* 0x000fe80000000800 */
[----:B------:R-:W5:Y:S01]  /*d9d0*/  MUFU.EX2 R145, R145 ;  /* 0x0000009100917308 */ /* 0x000f620000000800 */
        /* <DEDUP_REMOVED lines=8> */
[----:B------:R-:W-:Y:S01]  /*da60*/  FADD.FTZ R240, R175, R240 ;  /* 0x000000f0aff07221 */ /* 0x000fe20000010000 */
[----:B------:R-:W-:-:S06]  /*da70*/  FADD.FTZ R177, R177, R226 ;  /* 0x000000e2b1b17221 */ /* 0x000fcc0000010000 */
[C---:B------:R-:W-:Y:S01]  /*da80*/  HMMA.16816.F32 R20, R68.reuse, R94, R20 ;  /* 0x0000005e4414723c */ /* 0x040fe20000001814 */
[----:B------:R-:W5:Y:S07]  /*da90*/  LDSM.16.MT88.4 R92, [R155+0x13800] ;  /* 0x013800009b5c783b */ /* 0x000f6e0000004200 */
[C---:B------:R-:W-:Y:S08]  /*daa0*/  HMMA.16816.F32 R24, R68.reuse, R88, R24 ;  /* 0x000000584418723c */ /* 0x040ff00000001818 */
[C---:B------:R-:W-:Y:S08]  /*dab0*/  HMMA.16816.F32 R28, R68.reuse, R90, R28 ;  /* 0x0000005a441c723c */ /* 0x040ff0000000181c */
[C---:B------:R-:W-:Y:S08]  /*dac0*/  HMMA.16816.F32 R32, R68.reuse, R84, R32 ;  /* 0x000000544420723c */ /* 0x040ff00000001820 */
[C---:B------:R-:W-:Y:S01]  /*dad0*/  HMMA.16816.F32 R36, R68.reuse, R86, R36 ;  /* 0x000000564424723c */ /* 0x040fe20000001824 */
[----:B------:R-:W5:Y:S07]  /*dae0*/  LDSM.16.MT88.4 R84, [R133+0x13800] ;  /* 0x013800008554783b */ /* 0x000f6e0000004200 */
[C---:B------:R-:W-:Y:S08]  /*daf0*/  HMMA.16816.F32 R44, R68.reuse, R82, R44 ;  /* 0x00000052442c723c */ /* 0x040ff0000000182c */
[C---:B------:R-:W-:Y:S08]  /*db00*/  HMMA.16816.F32 R48, R68.reuse, R100, R48 ;  /* 0x000000644430723c */ /* 0x040ff00000001830 */
[C---:B------:R-:W-:Y:S01]  /*db10*/  HMMA.16816.F32 R52, R68.reuse, R102, R52 ;  /* 0x000000664434723c */ /* 0x040fe20000001834 */
[----:B------:R-:W-:Y:S07]  /*db20*/  LDSM.16.MT88.4 R100, [R159+0x3800] ;  /* 0x003800009f64783b */ /* 0x000fee0000004200 */
[C---:B--2---:R-:W-:Y:S01]  /*db30*/  HMMA.16816.F32 R56, R68.reuse, R64, R56 ;  /* 0x000000404438723c */ /* 0x044fe20000001838 */
[----:B------:R-:W-:Y:S07]  /*db40*/  LDSM.16.MT88.4 R156, [R159+0x7800] ;  /* 0x007800009f9c783b */ /* 0x000fee0000004200 */
[C---:B------:R-:W-:Y:S01]  /*db50*/  HMMA.16816.F32 R60, R68.reuse, R66, R60 ;  /* 0x00000042443c723c */ /* 0x040fe2000000183c */
[----:B------:R2:W-:Y:S07]  /*db60*/  LDSM.16.MT88.4 R64, [R133+0xf800] ;  /* 0x00f800008540783b */ /* 0x0005ee0000004200 */
[C---:B---3--:R-:W-:Y:S08]  /*db70*/  HMMA.16816.F32 R72, R68.reuse, R76, R72 ;  /* 0x0000004c4448723c */ /* 0x048ff00000001848 */
[----:B------:R-:W-:Y:S01]  /*db80*/  HMMA.16816.F32 R4, R68, R78, R4 ;  /* 0x0000004e4404723c */ /* 0x000fe20000001804 */
[----:B-1----:R-:W-:Y:S01]  /*db90*/  F2FP.F16.F32.PACK_AB R68, R201, R146 ;  /* 0x00000092c944723e */ /* 0x002fe200000000ff */
[----:B------:R-:W1:Y:S01]  /*dba0*/  LDSM.16.MT88.4 R76, [R160+0x7800] ;  /* 0x00780000a04c783b */ /* 0x000e620000004200 */
[----:B----4-:R-:W-:-:S02]  /*dbb0*/  F2FP.F16.F32.PACK_AB R70, R143, R142 ;  /* 0x0000008e8f46723e */ /* 0x010fc400000000ff */
[----:B-----5:R-:W-:Y:S02]  /*dbc0*/  F2FP.F16.F32.PACK_AB R69, R138, R147 ;  /* 0x000000938a45723e */ /* 0x020fe400000000ff */
[----:B------:R-:W-:Y:S01]  /*dbd0*/  F2FP.F16.F32.PACK_AB R71, R145, R136 ;  /* 0x000000889147723e */ /* 0x000fe200000000ff */
[----:B------:R-:W-:Y:S01]  /*dbe0*/  FADD.FTZ R181, R181, R240 ;  /* 0x000000f0b5b57221 */ /* 0x000fe20000010000 */
[----:B------:R-:W-:-:S05]  /*dbf0*/  FADD.FTZ R184, R184, R177 ;  /* 0x000000b1b8b87221 */ /* 0x000fca0000010000 */
[----:B------:R-:W-:Y:S01]  /*dc00*/  HMMA.16816.F32 R128, R68, R124, R8 ;  /* 0x0000007c4480723c */ /* 0x000fe20000001808 */
[----:B------:R-:W3:Y:S01]  /*dc10*/  LDSM.16.MT88.4 R8, [R160+0x3800] ;  /* 0x00380000a008783b */ /* 0x000ee20000004200 */
        /* <DEDUP_REMOVED lines=12> */
[----:B------:R-:W-:Y:S02]  /*dce0*/  ISETP.GT.AND P0, PT, R137, R214, PT ;  /* 0x000000d68900720c */ /* 0x000fe40003f04270 */
[----:B------:R-:W-:Y:S01]  /*dcf0*/  FADD.FTZ R191, R168, R191 ;  /* 0x000000bfa8bf7221 */ /* 0x000fe20000010000 */
[----:B------:R-:W-:-:S03]  /*dd00*/  FADD.FTZ R164, R193, R164 ;  /* 0x000000a4c1a47221 */ /* 0x000fc60000010000 */
[----:B------:R-:W-:Y:S01]  /*dd10*/  FADD.FTZ R146, R146, R191 ;  /* 0x000000bf92927221 */ /* 0x000fe20000010000 */
[----:B------:R-:W-:-:S03]  /*dd20*/  FADD.FTZ R147, R147, R164 ;  /* 0x000000a493937221 */ /* 0x000fc60000010000 */
[----:B------:R-:W-:Y:S01]  /*dd30*/  FADD.FTZ R201, R201, R146 ;  /* 0x00000092c9c97221 */ /* 0x000fe20000010000 */
[----:B------:R-:W-:Y:S01]  /*dd40*/  FADD.FTZ R147, R138, R147 ;  /* 0x000000938a937221 */ /* 0x000fe20000010000 */
[----:B------:R-:W-:Y:S02]  /*dd50*/  HMMA.16816.F32 R96, R68, R92, R40 ;  /* 0x0000005c4460723c */ /* 0x000fe40000001828 */
[----:B------:R-:W-:Y:S01]  /*dd60*/  FADD.FTZ R142, R142, R201 ;  /* 0x000000c98e8e7221 */ /* 0x000fe20000010000 */
[----:B------:R-:W-:Y:S01]  /*dd70*/  FADD.FTZ R136, R136, R147 ;  /* 0x0000009388887221 */ /* 0x000fe20000010000 */
[----:B--2---:R-:W-:-:S04]  /*dd80*/  IMAD.MOV.U32 R133, RZ, RZ, R139 ;  /* 0x000000ffff857224 */ /* 0x004fc800078e008b */
[----:B------:R-:W-:Y:S01]  /*dd90*/  HMMA.16816.F32 R88, R68, R84, R48 ;  /* 0x000000544458723c */ /* 0x000fe20000001830 */
[----:B------:R-:W-:Y:S02]  /*dda0*/  IMAD.MOV.U32 R134, RZ, RZ, R141 ;  /* 0x000000ffff867224 */ /* 0x000fe400078e008d */
[----:B------:R-:W-:Y:S01]  /*ddb0*/  FADD.FTZ R237, R143, R142 ;  /* 0x0000008e8fed7221 */ /* 0x000fe20000010000 */
[----:B------:R-:W-:-:S04]  /*ddc0*/  @P0 IMAD.MOV.U32 R133, RZ, RZ, R139 ;  /* 0x000000ffff850224 */ /* 0x000fc800078e008b */
[----:B-1----:R-:W-:Y:S01]  /*ddd0*/  HMMA.16816.F32 R80, R68, R76, R56 ;  /* 0x0000004c4450723c */ /* 0x002fe20000001838 */
[----:B------:R-:W-:Y:S02]  /*dde0*/  @P0 IMAD.MOV.U32 R134, RZ, RZ, R141 ;  /* 0x000000ffff860224 */ /* 0x000fe400078e008d */
[----:B------:R-:W-:Y:S01]  /*ddf0*/  FADD.FTZ R235, R145, R136 ;  /* 0x0000008891eb7221 */ /* 0x000fe20000010000 */
[----:B------:R-:W-:-:S04]  /*de00*/  @P0 VIADD R225, R132, 0xfffffffd ;  /* 0xfffffffd84e10836 */ /* 0x000fc80000000000 */
[C---:B------:R-:W-:Y:S08]  /*de10*/  HMMA.16816.F32 R104, R68.reuse, R100, R32 ;  /* 0x000000644468723c */ /* 0x040ff00000001820 */
[C---:B------:R-:W-:Y:S08]  /*de20*/  HMMA.16816.F32 R124, R68.reuse, R126, R12 ;  /* 0x0000007e447c723c */ /* 0x040ff0000000180c */
[C---:B------:R-:W-:Y:S08]  /*de30*/  HMMA.16816.F32 R92, R68.reuse, R94, R44 ;  /* 0x0000005e445c723c */ /* 0x040ff0000000182c */
        /* <DEDUP_REMOVED lines=8> */
[----:B------:R-:W-:Y:S01]  /*dec0*/  HMMA.16816.F32 R68, R68, R158, R4 ;  /* 0x0000009e4444723c */ /* 0x000fe20000001804 */
[----:B------:R-:W-:-:S04]  /*ded0*/  NOP ;  /* 0x0000000000007918 */ /* 0x000fc80000000000 */
[----:B------:R-:W-:-:S15]  /*dee0*/  @P0 BRA `(.L_x_2224) ;  /* 0x0000000000040947 */ /* 0x000fde0003800000 */
.L_x_2215:
[----:B------:R-:W-:-:S07]  /*def0*/  IADD3 R225, PT, PT, R137, -0x1, RZ ;  /* 0xffffffff89e17810 */ /* 0x000fce0007ffe0ff */
.L_x_2224:
[----:B------:R-:W-:Y:S05]  /*df00*/  BSYNC B2 ;  /* 0x0000000000027941 */ /* 0x000fea0003800000 */
.L_x_2214:
[----:B------:R-:W-:-:S13]  /*df10*/  ISETP.GE.AND P0, PT, R225, R214, PT ;  /* 0x000000d6e100720c */ /* 0x000fda0003f06270 */
[----:B------:R-:W-:Y:S05]  /*df20*/  @!P0 BRA `(.L_x_2225) ;  /* 0x00000058009c8947 */ /* 0x000fea0003800000 */
[C---:B------:R-:W-:Y:S01]  /*df30*/  IMAD.SHL.U32 R224, R225.reuse, 0x80, RZ ;  /* 0x00000080e1e07824 */ /* 0x040fe200078e00ff */
[----:B------:R-:W-:Y:S01]  /*df40*/  ISETP.NE.U32.AND P3, PT, R232, RZ, PT ;  /* 0x000000ffe800720c */ /* 0x000fe20003f65070 */
[----:B------:R-:W-:Y:S01]  /*df50*/  IMAD.MOV.U32 R132, RZ, RZ, R133 ;  /* 0x000000ffff847224 */ /* 0x000fe200078e0085 */
[----:B------:R-:W-:Y:S01]  /*df60*/  MOV R0, R134 ;  /* 0x0000008600007202 */ /* 0x000fe20000000f00 */
[----:B------:R-:W-:Y:S01]  /*df70*/  VIADD R225, R225, 0x1 ;  /* 0x00000001e1e17836 */ /* 0x000fe20000000000 */
[C---:B------:R-:W-:Y:S02]  /*df80*/  LOP3.LUT R226, R224.reuse, 0x40, R135, 0xfe, !PT ;  /* 0x00000040e0e27812 */ /* 0x040fe400078efe87 */
[----:B------:R-:W-:Y:S02]  /*df90*/  ISETP.NE.AND.EX P3, PT, R233, RZ, PT, P3 ;  /* 0x000000ffe900720c */ /* 0x000fe40003f65330 */
[----:B------:R-:W-:-:S11]  /*dfa0*/  IADD3 R224, PT, PT, R224, 0x80, RZ ;  /* 0x00000080e0e07810 */ /* 0x000fd60007ffe0ff */
.L_x_2232:
        /* <DEDUP_REMOVED lines=78> */
.L_x_2227:
[----:B------:R-:W-:Y:S05]  /*e490*/  BSYNC.RECONVERGENT B0 ;  /* 0x0000000000007941 */ /* 0x000fea0003800200 */
.L_x_2226:
[----:B------:R-:W1:Y:S01]  /*e4a0*/  S2UR UR6, SR_CgaCtaId ;  /* 0x00000000000679c3 */ /* 0x000e620000008800 */
[C---:B------:R-:W-:Y:S01]  /*e4b0*/  IMAD.SHL.U32 R40, R197.reuse, 0x8, RZ ;  /* 0x00000008c5287824 */ /* 0x040fe200078e00ff */
[C---:B------:R-:W-:Y:S01]  /*e4c0*/  LOP3.LUT R229, R197.reuse, 0x38, RZ, 0xc0, !PT ;  /* 0x00000038c5e57812 */ /* 0x040fe200078ec0ff */
[----:B------:R-:W-:Y:S01]  /*e4d0*/  UMOV UR7, 0x400 ;  /* 0x0000040000077882 */ /* 0x000fe20000000000 */
[----:B------:R-:W-:Y:S01]  /*e4e0*/  IMAD.SHL.U32 R41, R206, 0x20, RZ ;  /* 0x00000020ce297824 */ /* 0x000fe200078e00ff */
[----:B------:R-:W-:Y:S01]  /*e4f0*/  SHF.R.U32.HI R198, RZ, 0x1, R197 ;  /* 0x00000001ffc67819 */ /* 0x000fe200000116c5 */
[----:B------:R-:W-:Y:S01]  /*e500*/  IMAD.SHL.U32 R203, R197, 0x40, RZ ;  /* 0x00000040c5cb7824 */ /* 0x000fe200078e00ff */
[----:B------:R-:W-:Y:S01]  /*e510*/  LOP3.LUT R196, R40, 0x38, RZ, 0xc0, !PT ;  /* 0x0000003828c47812 */ /* 0x000fe200078ec0ff */
[----:B------:R-:W-:Y:S01]  /*e520*/  IMAD.MOV.U32 R201, RZ, RZ, 0x20 ;  /* 0x00000020ffc97424 */ /* 0x000fe200078e00ff */
[--C-:B------:R-:W-:Y:S01]  /*e530*/  LOP3.LUT R229, R229, 0x1c0, R40.reuse, 0xf8, !PT ;  /* 0x000001c0e5e57812 */ /* 0x100fe200078ef828 */
[----:B------:R-:W-:Y:S01]  /*e540*/  VIADD R225, R225, 0xffffffff ;  /* 0xffffffffe1e17836 */ /* 0x000fe20000000000 */
[CC--:B------:R-:W-:Y:S01]  /*e550*/  ISETP.GE.AND P4, PT, R196.reuse, R227.reuse, PT ;  /* 0x000000e3c400720c */ /* 0x0c0fe20003f86270 */
[----:B------:R-:W-:Y:S01]  /*e560*/  BSSY.RECONVERGENT B1, `(.L_x_2228) ;  /* 0x0000200000017945 */ /* 0x000fe20003800200 */
[----:B------:R-:W-:Y:S02]  /*e570*/  LOP3.LUT R229, R229, R196, RZ, 0x3c, !PT ;  /* 0x000000c4e5e57212 */ /* 0x000fe400078e3cff */
[----:B------:R-:W-:Y:S02]  /*e580*/  LOP3.LUT R209, R196, 0x40, RZ, 0xfc, !PT ;  /* 0x00000040c4d17812 */ /* 0x000fe400078efcff */
[----:B------:R-:W-:Y:S02]  /*e590*/  LOP3.LUT R229, R229, 0x1e00, R40, 0xf8, !PT ;  /* 0x00001e00e5e57812 */ /* 0x000fe400078ef828 */
[----:B------:R-:W-:Y:S02]  /*e5a0*/  ISETP.GE.AND P1, PT, R209, R227, PT ;  /* 0x000000e3d100720c */ /* 0x000fe40003f26270 */
[----:B------:R-:W-:Y:S02]  /*e5b0*/  IADD3 R42, P0, PT, R41, R218, RZ ;  /* 0x000000da292a7210 */ /* 0x000fe40007f1e0ff */
[----:B------:R-:W-:Y:S01]  /*e5c0*/  SHF.L.U64.HI R40, R206, 0x5, R207 ;  /* 0x00000005ce287819 */ /* 0x000fe200000102cf */
[----:B-1----:R-:W-:Y:S01]  /*e5d0*/  ULEA UR6, UR6, UR7, 0x18 ;  /* 0x0000000706067291 */ /* 0x002fe2000f8ec0ff */
[C---:B------:R-:W-:Y:S02]  /*e5e0*/  LOP3.LUT R134, R203.reuse, 0x1c0, RZ, 0xc0, !PT ;  /* 0x000001c0cb867812 */ /* 0x040fe400078ec0ff */
[----:B------:R-:W-:Y:S01]  /*e5f0*/  LOP3.LUT R133, R203, 0x400, RZ, 0xc0, !PT ;  /* 0x00000400cb857812 */ /* 0x000fe200078ec0ff */
[----:B------:R-:W-:Y:S01]  /*e600*/  IMAD.X R43, R40, 0x1, R219, P0 ;  /* 0x00000001282b7824 */ /* 0x000fe200000e06db */
[-C--:B------:R-:W-:Y:S01]  /*e610*/  IADD3 R50, P0, PT, R42, R41.reuse, RZ ;  /* 0x000000292a327210 */ /* 0x080fe20007f1e0ff */
[----:B------:R-:W-:Y:S01]  /*e620*/  IMAD.U32 R200, RZ, RZ, UR6 ;  /* 0x00000006ffc87e24 */ /* 0x000fe2000f8e00ff */
[----:B------:R-:W-:Y:S02]  /*e630*/  LOP3.LUT R135, R134, 0x8, R197, 0xf8, !PT ;  /* 0x0000000886877812 */ /* 0x000fe400078ef8c5 */
[----:B------:R-:W-:Y:S01]  /*e640*/  LOP3.LUT P2, RZ, R197, 0x4, RZ, 0xc0, !PT ;  /* 0x00000004c5ff7812 */ /* 0x000fe2000784c0ff */
[----:B------:R-:W-:Y:S01]  /*e650*/  IMAD R229, R229, 0x2, R200 ;  /* 0x00000002e5e57824 */ /* 0x000fe200078e02c8 */
[-C--:B------:R-:W-:Y:S01]  /*e660*/  LOP3.LUT R134, R135, R196.reuse, RZ, 0x3c, !PT ;  /* 0x000000c487867212 */ /* 0x080fe200078e3cff */
[--C-:B------:R-:W-:Y:S01]  /*e670*/  IMAD.X R51, R43, 0x1, R40.reuse, P0 ;  /* 0x000000012b337824 */ /* 0x100fe200000e0628 */
[-C--:B------:R-:W-:Y:S02]  /*e680*/  IADD3 R48, P0, PT, R50, R41.reuse, RZ ;  /* 0x0000002932307210 */ /* 0x080fe40007f1e0ff */
[----:B------:R-:W-:Y:S01]  /*e690*/  @!PT LDS RZ, [RZ] ;  /* 0x00000000fffff984 */ /* 0x000fe20000000800 */
[----:B------:R-:W-:Y:S01]  /*e6a0*/  @!PT LDS RZ, [RZ] ;  /* 0x00000000fffff984 */ /* 0x000fe20000000800 */
[----:B------:R-:W-:Y:S01]  /*e6b0*/  @!PT LDS RZ, [RZ] ;  /* 0x00000000fffff984 */ /* 0x000fe20000000800 */
[----:B------:R-:W-:Y:S01]  /*e6c0*/  @!P4 LDGSTS.E.BYPASS.LTC128B.128 [R229+0xc000], desc[UR4][R218.64] ;  /* 0x0c000000dae5cfae */ /* 0x000fe2000b981a04 */
[----:B------:R-:W-:Y:S01]  /*e6d0*/  IMAD R133, R134, 0x2, R133 ;  /* 0x0000000286857824 */ /* 0x000fe200078e0285 */
[----:B------:R-:W-:Y:S01]  /*e6e0*/  LOP3.LUT R134, R198, 0x8, RZ, 0xc0, !PT ;  /* 0x00000008c6867812 */ /* 0x000fe200078ec0ff */
[--C-:B------:R-:W-:Y:S01]  /*e6f0*/  IMAD.X R49, R51, 0x1, R40.reuse, P0 ;  /* 0x0000000133317824 */ /* 0x100fe200000e0628 */
[----:B------:R-:W-:Y:S01]  /*e700*/  @P4 STS.128 [R229+0xc000], RZ ;  /* 0x00c000ffe5004388 */ /* 0x000fe20000000c00 */
[-C--:B------:R-:W-:Y:S01]  /*e710*/  IADD3 R44, P0, PT, R48, R41.reuse, RZ ;  /* 0x00000029302c7210 */ /* 0x080fe20007f1e0ff */
[----:B------:R-:W-:Y:S01]  /*e720*/  IMAD.IADD R186, R200, 0x1, R133 ;  /* 0x00000001c8ba7824 */ /* 0x000fe200078e0285 */
[--C-:B------:R-:W-:Y:S01]  /*e730*/  LOP3.LUT R137, R134, 0x1c0, R203.reuse, 0xf8, !PT ;  /* 0x000001c086897812 */ /* 0x100fe200078ef8cb */
[----:B------:R-:W-:Y:S01]  /*e740*/  @!PT LDS RZ, [RZ] ;  /* 0x00000000fffff984 */ /* 0x000fe20000000800 */
[----:B------:R-:W-:Y:S01]  /*e750*/  @!PT LDS RZ, [RZ] ;  /* 0x00000000fffff984 */ /* 0x000fe20000000800 */
[----:B------:R-:W-:Y:S01]  /*e760*/  @!PT LDS RZ, [RZ] ;  /* 0x00000000fffff984 */ /* 0x000fe20000000800 */
[----:B------:R-:W-:Y:S02]  /*e770*/  @!P1 LDGSTS.E.BYPASS.LTC128B.128 [R229+0x10000], desc[UR4][R218.64+0x80] ;  /* 0x10000080dae59fae */ /* 0x000fe4000b981a04 */
[--C-:B------:R-:W-:Y:S01]  /*e780*/  IMAD.X R45, R49, 0x1, R40.reuse, P0 ;  /* 0x00000001312d7824 */ /* 0x100fe200000e0628 */
[-C--:B------:R-:W-:Y:S01]  /*e790*/  IADD3 R46, P0, PT, R44, R41.reuse, RZ ;  /* 0x000000292c2e7210 */ /* 0x080fe20007f1e0ff */
[----:B------:R-:W-:Y:S01]  /*e7a0*/  @P1 STS.128 [R229+0x10000], RZ ;  /* 0x010000ffe5001388 */ /* 0x000fe20000000c00 */
[----:B------:R-:W-:Y:S03]  /*e7b0*/  LOP3.LUT R202, R137, R196, RZ, 0x3c, !PT ;  /* 0x000000c489ca7212 */ /* 0x000fe600078e3cff */
        /* <DEDUP_REMOVED lines=33> */
[----:B------:R-:W-:Y:S02]  /*e9d0*/  IMAD.X R43, R47, 0x1, R40, P0 ;  /* 0x000000012f2b7824 */ /* 0x000fe400000e0628 */
[----:B------:R-:W-:Y:S01]  /*e9e0*/  @P1 STS.128 [R229+0x11800], RZ ;  /* 0x011800ffe5001388 */ /* 0x000fe20000000c00 */
[----:B------:R-:W-:Y:S03]  /*e9f0*/  LOP3.LUT R135, R199, 0x200, R203, 0xf8, !PT ;  /* 0x00000200c7877812 */ /* 0x000fe600078ef8cb */
[----:B------:R-:W-:Y:S01]  /*ea00*/  @!PT LDS RZ, [RZ] ;  /* 0x00000000fffff984 */ /* 0x000fe20000000800 */
[----:B------:R-:W-:Y:S01]  /*ea10*/  @!PT LDS RZ, [RZ] ;  /* 0x00000000fffff984 */ /* 0x000fe20000000800 */
[----:B------:R-:W-:Y:S01]  /*ea20*/  @!PT LDS RZ, [RZ] ;  /* 0x00000000fffff984 */ /* 0x000fe20000000800 */
[----:B------:R-:W-:Y:S01]  /*ea30*/  @!P4 LDGSTS.E.BYPASS.LTC128B.128 [R229+0xe000], desc[UR4][R44.64] ;  /* 0x0e0000002ce5cfae */ /* 0x000fe2000b981a04 */
[----:B------:R-:W-:Y:S03]  /*ea40*/  LOP3.LUT R135, R135, R202, RZ, 0xfc, !PT ;  /* 0x000000ca87877212 */ /* 0x000fe600078efcff */
[----:B------:R-:W-:Y:S02]  /*ea50*/  @P4 STS.128 [R229+0xe000], RZ ;  /* 0x00e000ffe5004388 */ /* 0x000fe40000000c00 */
[----:B------:R-:W-:Y:S02]  /*ea60*/  IMAD R180, R135, 0x2, R200 ;  /* 0x0000000287b47824 */ /* 0x000fe400078e02c8 */
[----:B------:R-:W-:Y:S01]  /*ea70*/  @!PT LDS RZ, [RZ] ;  /* 0x00000000fffff984 */ /* 0x000fe20000000800 */
[----:B------:R-:W-:Y:S01]  /*ea80*/  @!PT LDS RZ, [RZ] ;  /* 0x00000000fffff984 */ /* 0x000fe20000000800 */
[----:B------:R-:W-:Y:S01]  /*ea90*/  @!PT LDS RZ, [RZ] ;  /* 0x00000000fffff984 */ /* 0x000fe20000000800 */
[----:B------:R1:W-:Y:S01]  /*eaa0*/  @!P1 LDGSTS.E.BYPASS.LTC128B.128 [R229+0x12000], desc[UR4][R44.64+0x80] ;  /* 0x120000802ce59fae */ /* 0x0003e2000b981a04 */
[----:B------:R-:W-:Y:S03]  /*eab0*/  IMAD.MOV.U32 R135, RZ, RZ, 0x40 ;  /* 0x00000040ff877424 */ /* 0x000fe600078e00ff */
[----:B------:R-:W-:Y:S02]  /*eac0*/  @P1 STS.128 [R229+0x12000], RZ ;  /* 0x012000ffe5001388 */ /* 0x000fe40000000c00 */
[----:B------:R-:W-:Y:S02]  /*ead0*/  SEL R135, R135, 0xffffffc0, !P2 ;  /* 0xffffffc087877807 */ /* 0x000fe40005000000 */
[----:B------:R-:W-:Y:S01]  /*eae0*/  @!PT LDS RZ, [RZ] ;  /* 0x00000000fffff984 */ /* 0x000fe20000000800 */
[----:B------:R-:W-:Y:S01]  /*eaf0*/  @!PT LDS RZ, [RZ] ;  /* 0x00000000fffff984 */ /* 0x000fe20000000800 */
[----:B------:R-:W-:Y:S01]  /*eb00*/  @!PT LDS RZ, [RZ] ;  /* 0x00000000fffff984 */ /* 0x000fe20000000800 */
[----:B------:R-:W-:Y:S03]  /*eb10*/  @!P4 LDGSTS.E.BYPASS.LTC128B.128 [R229+0xe800], desc[UR4][R46.64] ;  /* 0x0e8000002ee5cfae */ /* 0x000fe6000b981a04 */
[--C-:B------:R-:W-:Y:S01]  /*eb20*/  IMAD.IADD R184, R180, 0x1, R135.reuse ;  /* 0x00000001b4b87824 */ /* 0x100fe200078e0287 */
        /* <DEDUP_REMOVED lines=11> */
[----:B-1----:R-:W-:Y:S03]  /*ebe0*/  IADD3 R44, P0, PT, R42, R41, RZ ;  /* 0x000000292a2c7210 */ /* 0x002fe60007f1e0ff */
[----:B------:R-:W-:Y:S04]  /*ebf0*/  @P4 STS.128 [R229+0xf000], RZ ;  /* 0x00f000ffe5004388 */ /* 0x000fe80000000c00 */
[----:B------:R-:W-:Y:S01]  /*ec00*/  @!PT LDS RZ, [RZ] ;  /* 0x00000000fffff984 */ /* 0x000fe20000000800 */
[----:B------:R-:W-:Y:S01]  /*ec10*/  @!PT LDS RZ, [RZ] ;  /* 0x00000000fffff984 */ /* 0x000fe20000000800 */
[----:B------:R-:W-:Y:S01]  /*ec20*/  @!PT LDS RZ, [RZ] ;  /* 0x00000000fffff984 */ /* 0x000fe20000000800 */
[----:B------:R1:W-:Y:S01]  /*ec30*/  @!P1 LDGSTS.E.BYPASS.LTC128B.128 [R229+0x13000], desc[UR4][R42.64+0x80] ;  /* 0x130000802ae59fae */ /* 0x0003e2000b981a04 */
[----:B------:R-:W-:Y:S01]  /*ec40*/  IMAD.X R45, R43, 0x1, R40, P0 ;  /* 0x000000012b2d7824 */ /* 0x000fe200000e0628 */
[----:B------:R-:W-:Y:S02]  /*ec50*/  LOP3.LUT P0, RZ, R197, 0x2, RZ, 0xc0, !PT ;  /* 0x00000002c5ff7812 */ /* 0x000fe4000780c0ff */
[----:B------:R-:W-:Y:S02]  /*ec60*/  @P1 STS.128 [R229+0x13000], RZ ;  /* 0x013000ffe5001388 */ /* 0x000fe40000000c00 */
[----:B------:R-:W-:Y:S02]  /*ec70*/  SEL R201, R201, 0xffffffe0, !P0 ;  /* 0xffffffe0c9c97807 */ /* 0x000fe40004000000 */
[----:B------:R-:W-:Y:S01]  /*ec80*/  @!PT LDS RZ, [RZ] ;  /* 0x00000000fffff984 */ /* 0x000fe20000000800 */
[----:B------:R-:W-:Y:S01]  /*ec90*/  @!PT LDS RZ, [RZ] ;  /* 0x00000000fffff984 */ /* 0x000fe20000000800 */
[----:B------:R-:W-:Y:S01]  /*eca0*/  @!PT LDS RZ, [RZ] ;  /* 0x00000000fffff984 */ /* 0x000fe20000000800 */
[----:B------:R-:W-:Y:S01]  /*ecb0*/  @!P4 LDGSTS.E.BYPASS.LTC128B.128 [R229+0xf800], desc[UR4][R44.64] ;  /* 0x0f8000002ce5cfae */ /* 0x000fe2000b981a04 */
[----:B------:R-:W-:Y:S02]  /*ecc0*/  ISETP.GT.AND P0, PT, R225, R214, PT ;  /* 0x000000d6e100720c */ /* 0x000fe40003f04270 */
[--C-:B------:R-:W-:Y:S01]  /*ecd0*/  IMAD.IADD R172, R180, 0x1, R201.reuse ;  /* 0x00000001b4ac7824 */ /* 0x100fe200078e02c9 */
[----:B------:R-:W-:Y:S01]  /*ece0*/  @P4 STS.128 [R229+0xf800], RZ ;  /* 0x00f800ffe5004388 */ /* 0x000fe20000000c00 */
[C-C-:B------:R-:W-:Y:S02]  /*ecf0*/  IMAD.IADD R133, R186.reuse, 0x1, R201.reuse ;  /* 0x00000001ba857824 */ /* 0x140fe400078e02c9 */
[C---:B------:R-:W-:Y:S01]  /*ed00*/  IMAD.IADD R135, R201.reuse, 0x1, R184 ;  /* 0x00000001c9877824 */ /* 0x040fe200078e02b8 */
[----:B------:R-:W-:Y:S01]  /*ed10*/  @!PT LDS RZ, [RZ] ;  /* 0x00000000fffff984 */ /* 0x000fe20000000800 */
[----:B------:R-:W-:Y:S01]  /*ed20*/  @!PT LDS RZ, [RZ] ;  /* 0x00000000fffff984 */ /* 0x000fe20000000800 */
[----:B------:R-:W-:Y:S01]  /*ed30*/  @!PT LDS RZ, [RZ] ;  /* 0x00000000fffff984 */ /* 0x000fe20000000800 */
[----:B------:R2:W-:Y:S01]  /*ed40*/  @!P1 LDGSTS.E.BYPASS.LTC128B.128 [R229+0x13800], desc[UR4][R44.64+0x80] ;  /* 0x138000802ce59fae */ /* 0x0005e2000b981a04 */
[--C-:B------:R-:W-:Y:S03]  /*ed50*/  IMAD.IADD R192, R186, 0x1, R201.reuse ;  /* 0x00000001bac07824 */ /* 0x100fe600078e02c9 */
        /* <DEDUP_REMOVED lines=14> */
[----:B------:R-:W-:Y:S01]  /*ee40*/  LDSM.16.M88.4 R188, [R134+0x8000] ;  /* 0x0080000086bc783b */ /* 0x000fe20000000200 */
        /* <DEDUP_REMOVED lines=8> */
[C---:B-1----:R-:W-:Y:S08]  /*eed0*/  HMMA.16816.F32 R28, R136.reuse, R152, RZ ;  /* 0x00000098881c723c */ /* 0x042ff000000018ff */
[C---:B------:R-:W-:Y:S01]  /*eee0*/  HMMA.16816.F32 R32, R136.reuse, R154, RZ ;  /* 0x0000009a8820723c */ /* 0x040fe200000018ff */
[----:B------:R-:W-:Y:S07]  /*eef0*/  LDSM.16.M88.4 R152, [R133+0x6800] ;  /* 0x006800008598783b */ /* 0x000fee0000000200 */
[C---:B--2---:R-:W-:Y:S08]  /*ef00*/  HMMA.16816.F32 R36, R136.reuse, R156, RZ ;  /* 0x0000009c8824723c */ /* 0x044ff000000018ff */
[C---:B------:R-:W-:Y:S01]  /*ef10*/  HMMA.16816.F32 R40, R136.reuse, R158, RZ ;  /* 0x0000009e8828723c */ /* 0x040fe200000018ff */
[----:B------:R-:W-:Y:S07]  /*ef20*/  LDSM.16.M88.4 R156, [R133+0x7000] ;  /* 0x00700000859c783b */ /* 0x000fee0000000200 */
[C---:B------:R-:W-:Y:S08]  /*ef30*/  HMMA.16816.F32 R44, R136.reuse, R160, RZ ;  /* 0x000000a0882c723c */ /* 0x040ff000000018ff */
[C---:B------:R-:W-:Y:S01]  /*ef40*/  HMMA.16816.F32 R48, R136.reuse, R162, RZ ;  /* 0x000000a28830723c */ /* 0x040fe200000018ff */
[----:B------:R-:W-:Y:S07]  /*ef50*/  LDSM.16.M88.4 R160, [R133+0x7800] ;  /* 0x0078000085a0783b */ /* 0x000fee0000000200 */
[C---:B------:R-:W-:Y:S08]  /*ef60*/  HMMA.16816.F32 R52, R136.reuse, R164, RZ ;  /* 0x000000a48834723c */ /* 0x040ff000000018ff */
[C---:B------:R-:W-:Y:S01]  /*ef70*/  HMMA.16816.F32 R56, R136.reuse, R166, RZ ;  /* 0x000000a68838723c */ /* 0x040fe200000018ff */
[----:B------:R-:W-:Y:S07]  /*ef80*/  LDSM.16.M88.4 R164, [R184] ;  /* 0x00000000b8a4783b */ /* 0x000fee0000000200 */
[C---:B------:R-:W-:Y:S08]  /*ef90*/  HMMA.16816.F32 R60, R136.reuse, R168, RZ ;  /* 0x000000a8883c723c */ /* 0x040ff000000018ff */
[----:B------:R-:W-:Y:S01]  /*efa0*/  HMMA.16816.F32 R64, R136, R170, RZ ;  /* 0x000000aa8840723c */ /* 0x000fe200000018ff */
[----:B------:R1:W2:Y:S04]  /*efb0*/  LDSM.16.M88.4 R136, [R133+0x5000] ;  /* 0x005000008588783b */ /* 0x0002a80000000200 */
[----:B------:R-:W4:Y:S03]  /*efc0*/  LDSM.16.M88.4 R168, [R134+0x4000] ;  /* 0x0040000086a8783b */ /* 0x000f260000000200 */
[C---:B---3--:R-:W-:Y:S08]  /*efd0*/  HMMA.16816.F32 R4, R172.reuse, R176, R4 ;  /* 0x000000b0ac04723c */ /* 0x048ff00000001804 */
[C---:B------:R-:W-:Y:S01]  /*efe0*/  HMMA.16816.F32 R8, R172.reuse, R178, R8 ;  /* 0x000000b2ac08723c */ /* 0x040fe20000001808 */
[----:B------:R-:W3:Y:S07]  /*eff0*/  LDSM.16.M88.4 R176, [R134+0x4800] ;  /* 0x0048000086b0783b */ /* 0x000eee0000000200 */
[C---:B------:R-:W-:Y:S03]  /*f000*/  HMMA.16816.F32 R12, R172.reuse, R140, R12 ;  /* 0x0000008cac0c723c */ /* 0x040fe6000000180c */
[----:B-1----:R-:W-:Y:S05]  /*f010*/  IMAD.IADD R133, R201, 0x1, R134 ;  /* 0x00000001c9857824 */ /* 0x002fea00078e0286 */
        /* <DEDUP_REMOVED lines=21> */
[C---:B----4-:R-:W-:Y:S08]  /*f170*/  HMMA.16816.F32 R4, R164.reuse, R168, R4 ;  /* 0x000000a8a404723c */ /* 0x050ff00000001804 */
[C---:B------:R-:W-:Y:S01]  /*f180*/  HMMA.16816.F32 R8, R164.reuse, R170, R8 ;  /* 0x000000aaa408723c */ /* 0x040fe20000001808 */
[----:B------:R-:W-:Y:S07]  /*f190*/  LDSM.16.M88.4 R168, [R133+0x6000] ;  /* 0x0060000085a8783b */ /* 0x000fee0000000200 */
        /* <DEDUP_REMOVED lines=9> */
[C---:B-----5:R-:W-:Y:S08]  /*f230*/  HMMA.16816.F32 R36, R164.reuse, R144, R36 ;  /* 0x00000090a424723c */ /* 0x060ff00000001824 */
        /* <DEDUP_REMOVED lines=9> */
[----:B------:R-:W-:Y:S01]  /*f2d0*/  HMMA.16816.F32 R64, R164, R138, R64 ;  /* 0x0000008aa440723c */ /* 0x000fe20000001840 */
[----:B------:R-:W2:Y:S04]  /*f2e0*/  LDSM.16.M88.4 R136, [R133+0x7000] ;  /* 0x007000008588783b */ /* 0x000ea80000000200 */
[----:B------:R-:W-:Y:S03]  /*f2f0*/  LDSM.16.M88.4 R164, [R186+0x8000] ;  /* 0x00800000baa4783b */ /* 0x000fe60000000200 */
[C---:B------:R-:W-:Y:S08]  /*f300*/  HMMA.16816.F32 R4, R152.reuse, R156, R4 ;  /* 0x0000009c9804723c */ /* 0x040ff00000001804 */
[C---:B------:R-:W-:Y:S01]  /*f310*/  HMMA.16816.F32 R8, R152.reuse, R158, R8 ;  /* 0x0000009e9808723c */ /* 0x040fe20000001808 */
[----:B------:R-:W5:Y:S07]  /*f320*/  LDSM.16.M88.4 R156, [R133+0x7800] ;  /* 0x00780000859c783b */ /* 0x000f6e0000000200 */
[C---:B------:R-:W-:Y:S08]  /*f330*/  HMMA.16816.F32 R12, R152.reuse, R160, R12 ;  /* 0x000000a0980c723c */ /* 0x040ff0000000180c */
[C---:B------:R-:W-:Y:S01]  /*f340*/  HMMA.16816.F32 R16, R152.reuse, R162, R16 ;  /* 0x000000a29810723c */ /* 0x040fe20000001810 */
[----:B------:R-:W5:Y:S07]  /*f350*/  LDSM.16.M88.4 R160, [R180+0x2000] ;  /* 0x00200000b4a0783b */ /* 0x000f6e0000000200 */
[C---:B---3--:R-:W-:Y:S08]  /*f360*/  HMMA.16816.F32 R20, R152.reuse, R144, R20 ;  /* 0x000000909814723c */ /* 0x048ff00000001814 */
[C---:B------:R-:W-:Y:S01]  /*f370*/  HMMA.16816.F32 R24, R152.reuse, R146, R24 ;  /* 0x000000929818723c */ /* 0x040fe20000001818 */
[----:B------:R-:W3:Y:S07]  /*f380*/  LDSM.16.M88.4 R144, [R186+0x9000] ;  /* 0x00900000ba90783b */ /* 0x000eee0000000200 */
[C---:B----4-:R-:W-:Y:S08]  /*f390*/  HMMA.16816.F32 R28, R152.reuse, R148, R28 ;  /* 0x00000094981c723c */ /* 0x050ff0000000181c */
[C---:B------:R-:W-:Y:S01]  /*f3a0*/  HMMA.16816.F32 R32, R152.reuse, R150, R32 ;  /* 0x000000969820723c */ /* 0x040fe20000001820 */
[----:B------:R-:W4:Y:S07]  /*f3b0*/  LDSM.16.M88.4 R148, [R186+0x9800] ;  /* 0x00980000ba94783b */ /* 0x000f2e0000000200 */
        /* <DEDUP_REMOVED lines=9> */
[C---:B-----5:R-:W-:Y:S03]  /*f450*/  HMMA.16816.F32 R60, R152.reuse, R156, R60 ;  /* 0x0000009c983c723c */ /* 0x060fe6000000183c */
[----:B------:R-:W-:Y:S02]  /*f460*/  IMAD.IADD R156, R180, 0x1, R201 ;  /* 0x00000001b49c7824 */ /* 0x000fe400078e02c9 */
[----:B------:R-:W-:Y:S03]  /*f470*/  LDSM.16.M88.4 R180, [R192+0x9800] ;  /* 0x00980000c0b4783b */ /* 0x000fe60000000200 */
[----:B------:R-:W-:Y:S01]  /*f480*/  HMMA.16816.F32 R64, R152, R158, R64 ;  /* 0x0000009e9840723c */ /* 0x000fe20000001840 */
[----:B------:R-:W5:Y:S04]  /*f490*/  LDSM.16.M88.4 R152, [R186+0xb800] ;  /* 0x00b80000ba98783b */ /* 0x000f680000000200 */
[----:B------:R-:W-:Y:S03]  /*f4a0*/  LDSM.16.M88.4 R156, [R156+0x2000] ;  /* 0x002000009c9c783b */ /* 0x000fe60000000200 */
[C---:B------:R-:W-:Y:S01]  /*f4b0*/  HMMA.16816.F32 R4, R160.reuse, R164, R4 ;  /* 0x000000a4a004723c */ /* 0x040fe20000001804 */
[----:B------:R-:W-:Y:S07]  /*f4c0*/  LDSM.16.M88.4 R184, [R184+0x2000] ;  /* 0x00200000b8b8783b */ /* 0x000fee0000000200 */
        /* <DEDUP_REMOVED lines=16> */
[----:B------:R-:W1:Y:S04]  /*f5d0*/  LDSM.16.M88.4 R140, [R192+0xb800] ;  /* 0x00b80000c08c783b */ /* 0x000e680000000200 */
[----:B------:R-:W-:Y:S03]  /*f5e0*/  LDSM.16.M88.4 R192, [R133+0xb000] ;  /* 0x00b0000085c0783b */ /* 0x000fe60000000200 */
[C---:B--2---:R-:W-:Y:S08]  /*f5f0*/  HMMA.16816.F32 R52, R160.reuse, R136, R52 ;  /* 0x00000088a034723c */ /* 0x044ff00000001834 */
[C---:B------:R-:W-:Y:S01]  /*f600*/  HMMA.16816.F32 R56, R160.reuse, R138, R56 ;  /* 0x0000008aa038723c */ /* 0x040fe20000001838 */
[----:B------:R-:W2:Y:S07]  /*f610*/  LDSM.16.M88.4 R136, [R134+0x8800] ;  /* 0x008800008688783b */ /* 0x000eae0000000200 */
[C---:B-----5:R-:W-:Y:S08]  /*f620*/  HMMA.16816.F32 R60, R160.reuse, R152, R60 ;  /* 0x00000098a03c723c */ /* 0x060ff0000000183c */
[----:B------:R-:W-:Y:S01]  /*f630*/  HMMA.16816.F32 R64, R160, R154, R64 ;  /* 0x0000009aa040723c */ /* 0x000fe20000001840 */
[----:B------:R-:W5:Y:S04]  /*f640*/  LDSM.16.M88.4 R152, [R134+0x9000] ;  /* 0x009000008698783b */ /* 0x000f680000000200 */
[----:B------:R-:W-:Y:S03]  /*f650*/  LDSM.16.M88.4 R160, [R134+0xb800] ;  /* 0x00b8000086a0783b */ /* 0x000fe60000000200 */
        /* <DEDUP_REMOVED lines=31> */
[C---:B-----5:R-:W-:Y:S08]  /*f850*/  HMMA.16816.F32 R20, R184.reuse, R152, R20 ;  /* 0x00000098b814723c */ /* 0x060ff00000001814 */
        /* <DEDUP_REMOVED lines=33> */
[----:B------:R-:W-:Y:S01]  /*fa70*/  BSSY.RECONVERGENT B0, `(.L_x_2230) ;  /* 0x000004c000007945 */ /* 0x000fe20003800200 */
[----:B------:R-:W-:Y:S02]  /*fa80*/  IMAD.SHL.U32 R134, R204, 0x20, RZ ;  /* 0x00000020cc867824 */ /* 0x000fe400078e00ff */
        /* <DEDUP_REMOVED lines=8> */
[----:B------:R-:W-:Y:S04]  /*fb10*/  @!P3 IADD3 R216, P0, PT, R133, R216, RZ ;  /* 0x000000d885d8b210 */ /* 0x000fe80007f1e0ff */
[----:B------:R-:W-:Y:S01]  /*fb20*/  @!P3 LEA.HI.X.SX32 R215, R136, R215, 0x1, P0 ;  /* 0x000000d788d7b211 */ /* 0x000fe200000f0eff */
[----:B------:R-:W-:Y:S08]  /*fb30*/  @!P3 BRA `(.L_x_2231) ;  /* 0x0000000000fcb947 */ /* 0x000ff00003800000 */
[C---:B------:R-:W-:Y:S01]  /*fb40*/  VIADD R140, R224.reuse, 0xffffff00 ;  /* 0xffffff00e08c7836 */ /* 0x040fe20000000000 */
[----:B------:R-:W2:Y:S01]  /*fb50*/  LD.E R142, desc[UR4][R2.64+0x170] ;  /* 0x00017004028e7980 */ /* 0x000ea2000c101900 */
[----:B------:R-:W-:Y:S03]  /*fb60*/  VIADD R135, R224, 0xffffff80 ;  /* 0xffffff80e0877836 */ /* 0x000fe60000000000 */
[----:B------:R-:W-:Y:S02]  /*fb70*/  IABS R136, R140 ;  /* 0x0000008c00887213 */ /* 0x000fe40000000000 */
        /* <DEDUP_REMOVED lines=26> */
[----:B------:R-:W-:Y:S01]  /*fd20*/  ISETP.GE.U32.AND P6, PT, R133, R138, PT ;  /* 0x0000008a8500720c */ /* 0x000fe20003fc6070 */
[----:B------:R-:W2:Y:S06]  /*fd30*/  LD.E.64 R140, desc[UR4][R2.64+0x38] ;  /* 0x00003804028c7980 */ /* 0x000eac000c101b00 */
[----:B------:R-:W-:Y:S02]  /*fd40*/  @P5 IADD3 R139, PT, PT, R139, 0x1, RZ ;  /* 0x000000018b8b5810 */ /* 0x000fe40007ffe0ff */
[----:B------:R-:W-:Y:S02]  /*fd50*/  ISETP.GE.AND P5, PT, R135, RZ, PT ;  /* 0x000000ff8700720c */ /* 0x000fe40003fa6270 */
[----:B------:R-:W-:Y:S01]  /*fd60*/  LOP3.LUT R135, RZ, R142, RZ, 0x33, !PT ;  /* 0x0000008eff877212 */ /* 0x000fe200078e33ff */
[----:B------:R-:W-:Y:S02]  /*fd70*/  @!P0 IMAD.MOV R139, RZ, RZ, -R139 ;  /* 0x000000ffff8b8224 */ /* 0x000fe400078e0a8b */
[----:B------:R-:W-:Y:S01]  /*fd80*/  @P6 VIADD R144, R144, 0x1 ;  /* 0x0000000190906836 */ /* 0x000fe20000000000 */
[----:B------:R-:W-:Y:S04]  /*fd90*/  ISETP.NE.AND P6, PT, R142, RZ, PT ;  /* 0x000000ff8e00720c */ /* 0x000fe80003fc5270 */
[----:B------:R-:W-:Y:S03]  /*fda0*/  SEL R139, R135, R139, !P6 ;  /* 0x0000008b878b7207 */ /* 0x000fe60007000000 */
[----:B------:R-:W-:Y:S02]  /*fdb0*/  @!P5 IADD3 R144, PT, PT, -R144, RZ, RZ ;  /* 0x000000ff9090d210 */ /* 0x000fe40007ffe1ff */
[----:B------:R-:W-:Y:S02]  /*fdc0*/  LEA R136, P5, R139, R230, 0x2 ;  /* 0x000000e68b887211 */ /* 0x000fe400078a10ff */
[----:B------:R-:W-:Y:S02]  /*fdd0*/  SEL R135, R135, R144, !P6 ;  /* 0x0000009087877207 */ /* 0x000fe40007000000 */
[-C--:B------:R-:W-:Y:S01]  /*fde0*/  LEA.HI.X.SX32 R137, R139, R231.reuse, 0x2, P5 ;  /* 0x000000e78b897211 */ /* 0x080fe200028f16ff */
[----:B------:R-:W3:Y:S01]  /*fdf0*/  LD.E.64 R144, desc[UR4][R2.64+0x20] ;  /* 0x0000200402907980 */ /* 0x000ee2000c101b00 */
[C---:B------:R-:W-:Y:S04]  /*fe00*/  LEA R146, P0, R135.reuse, R230, 0x2 ;  /* 0x000000e687927211 */ /* 0x040fe800078010ff */
[C---:B------:R-:W-:Y:S01]  /*fe10*/  LEA.HI.X.SX32 R147, R135.reuse, R231, 0x2, P0 ;  /* 0x000000e787937211 */ /* 0x040fe200000f16ff */
[----:B------:R-:W-:Y:S01]  /*fe20*/  IMAD.IADD R135, R135, 0x1, -R139 ;  /* 0x0000000187877824 */ /* 0x000fe200078e0a8b */
[----:B------:R-:W4:Y:S03]  /*fe30*/  LD.E R136, desc[UR4][R136.64] ;  /* 0x0000000488887980 */ /* 0x000f26000c101900 */
[----:B------:R-:W-:Y:S01]  /*fe40*/  IMAD R142, R142, R135, -0x80 ;  /* 0xffffff808e8e7424 */ /* 0x000fe200078e0287 */
[----:B------:R-:W4:Y:S04]  /*fe50*/  LD.E R133, desc[UR4][R146.64] ;  /* 0x0000000492857980 */ /* 0x000f28000c101900 */
        /* <DEDUP_REMOVED lines=13> */
.L_x_2231:
[----:B------:R-:W-:Y:S05]  /*ff30*/  BSYNC.RECONVERGENT B0 ;  /* 0x0000000000007941 */ /* 0x000fea0003800200 */
.L_x_2230:
        /* <DEDUP_REMOVED lines=16> */
[----:B------:R-:W-:Y:S02]  /*10040*/  IMAD.X R141, R143, 0x1, R133, P0 ;  /* 0x000000018f8d7824 */ /* 0x000fe400000e0685 */
        /* <DEDUP_REMOVED lines=31> */
[----:B------:R2:W-:Y:S01]  /*10240*/  @P4 STS.128 [R229+0x5800], RZ ;  /* 0x005800ffe5004388 */ /* 0x0005e20000000c00 */
[----:B------:R-:W-:Y:S03]  /*10250*/  IADD3 R134, P0, PT, R138, R134, RZ ;  /* 0x000000868a867210 */ /* 0x000fe60007f1e0ff */
[----:B------:R-:W-:Y:S01]  /*10260*/  @!PT LDS RZ, [RZ] ;  /* 0x00000000fffff984 */ /* 0x000fe20000000800 */
[----:B------:R-:W-:Y:S01]  /*10270*/  @!PT LDS RZ, [RZ] ;  /* 0x00000000fffff984 */ /* 0x000fe20000000800 */
[----:B------:R-:W-:Y:S01]  /*10280*/  @!PT LDS RZ, [RZ] ;  /* 0x00000000fffff984 */ /* 0x000fe20000000800 */
[----:B------:R2:W-:Y:S01]  /*10290*/  @!P1 LDGSTS.E.BYPASS.LTC128B.128 [R229+0x9800], desc[UR4][R136.64+0x80] ;  /* 0x0980008088e59fae */ /* 0x0005e2000b981a04 */
[--C-:B------:R-:W-:Y:S03]  /*102a0*/  IMAD.X R139, R141, 0x1, R133.reuse, P5 ;  /* 0x000000018d8b7824 */ /* 0x100fe600028e0685 */
[----:B------:R2:W-:Y:S01]  /*102b0*/  @P1 STS.128 [R229+0x9800], RZ ;  /* 0x009800ffe5001388 */ /* 0x0005e20000000c00 */
[----:B------:R-:W-:Y:S03]  /*102c0*/  IMAD.X R135, R139, 0x1, R133, P0 ;  /* 0x000000018b877824 */ /* 0x000fe600000e0685 */
        /* <DEDUP_REMOVED lines=41> */
.L_x_2229:
[----:B------:R-:W-:Y:S05]  /*10560*/  BSYNC.RECONVERGENT B1 ;  /* 0x0000000000017941 */ /* 0x000fea0003800200 */
.L_x_2228:
[----:B--2---:R-:W2:Y:S01]  /*10570*/  LD.E R135, desc[UR4][R2.64+0xdc] ;  /* 0x0000dc0402877980 */ /* 0x004ea2000c101900 */
[----:B------:R-:W-:Y:S01]  /*10580*/  VIADD R149, R226, 0xffffffc1 ;  /* 0xffffffc1e2957836 */ /* 0x000fe20000000000 */
[----:B------:R-:W-:Y:S01]  /*10590*/  LOP3.LUT R203, R202, 0x200, R203, 0xf8, !PT ;  /* 0x00000200cacb7812 */ /* 0x000fe200078ef8cb */
[C---:B------:R-:W-:Y:S02]  /*105a0*/  VIADD R133, R226.reuse, 0xffffffc9 ;  /* 0xffffffc9e2857836 */ /* 0x040fe40000000000 */
[C---:B------:R-:W-:Y:S01]  /*105b0*/  VIADD R142, R226.reuse, 0xffffffc0 ;  /* 0xffffffc0e28e7836 */ /* 0x040fe20000000000 */
[C---:B------:R-:W-:Y:S01]  /*105c0*/  ISETP.GE.AND P4, PT, R149.reuse, R213, PT ;  /* 0x000000d59500720c */ /* 0x040fe20003f86270 */
[C---:B------:R-:W-:Y:S01]  /*105d0*/  VIADD R134, R226.reuse, 0xffffffc8 ;  /* 0xffffffc8e2867836 */ /* 0x040fe20000000000 */
[----:B------:R-:W-:Y:S01]  /*105e0*/  ISETP.GE.AND P0, PT, R149, R211, PT ;  /* 0x000000d39500720c */ /* 0x000fe20003f06270 */
[C---:B------:R-:W-:Y:S01]  /*105f0*/  VIADD R145, R226.reuse, 0xffffffd0 ;  /* 0xffffffd0e2917836 */ /* 0x040fe20000000000 */
[----:B------:R-:W-:Y:S01]  /*10600*/  FSEL R148, R5, -INF , P4 ;  /* 0xff80000005947808 */ /* 0x000fe20002000000 */
[C---:B------:R-:W-:Y:S01]  /*10610*/  VIADD R5, R226.reuse, 0xffffffd9 ;  /* 0xffffffd9e2057836 */ /* 0x040fe20000000000 */
[----:B------:R-:W-:Y:S01]  /*10620*/  FSEL R138, R7, -INF , P0 ;  /* 0xff800000078a7808 */ /* 0x000fe20000000000 */
[C---:B------:R-:W-:Y:S01]  /*10630*/  VIADD R144, R226.reuse, 0xffffffe0 ;  /* 0xffffffe0e2907836 */ /* 0x040fe20000000000 */
[CC--:B------:R-:W-:Y:S01]  /*10640*/  ISETP.GE.AND P4, PT, R133.reuse, R213.reuse, PT ;  /* 0x000000d58500720c */ /* 0x0c0fe20003f86270 */
[----:B------:R-:W-:Y:S01]  /*10650*/  VIADD R141, R226, 0xffffffe1 ;  /* 0xffffffe1e28d7836 */ /* 0x000fe20000000000 */
[----:B------:R-:W-:Y:S01]  /*10660*/  ISETP.GE.AND P5, PT, R142, R213, PT ;  /* 0x000000d58e00720c */ /* 0x000fe20003fa6270 */
[----:B------:R-:W-:Y:S01]  /*10670*/  VIADD R143, R226, 0xfffffff0 ;  /* 0xfffffff0e28f7836 */ /* 0x000fe20000000000 */
[-C--:B------:R-:W-:Y:S01]  /*10680*/  ISETP.GE.AND P1, PT, R142, R211.reuse, PT ;  /* 0x000000d38e00720c */ /* 0x080fe20003f26270 */
[C---:B------:R-:W-:Y:S01]  /*10690*/  VIADD R140, R226.reuse, 0xfffffff1 ;  /* 0xfffffff1e28c7836 */ /* 0x040fe20000000000 */
[----:B------:R-:W-:Y:S01]  /*106a0*/  ISETP.GE.AND P0, PT, R133, R211, PT ;  /* 0x000000d38500720c */ /* 0x000fe20003f06270 */
[C---:B------:R-:W-:Y:S01]  /*106b0*/  VIADD R146, R226.reuse, 0x11 ;  /* 0x00000011e2927836 */ /* 0x040fe20000000000 */
[----:B------:R-:W-:Y:S01]  /*106c0*/  FSEL R7, R9, -INF , P4 ;  /* 0xff80000009077808 */ /* 0x000fe20002000000 */
[----:B------:R-:W-:Y:S01]  /*106d0*/  VIADD R147, R226, 0x1 ;  /* 0x00000001e2937836 */ /* 0x000fe20000000000 */
[----:B------:R-:W-:Y:S01]  /*106e0*/  FSEL R150, R4, -INF , P5 ;  /* 0xff80000004967808 */ /* 0x000fe20002800000 */
[----:B------:R-:W-:Y:S01]  /*106f0*/  VIADD R4, R226, 0xffffffe9 ;  /* 0xffffffe9e2047836 */ /* 0x000fe20000000000 */
[----:B------:R-:W-:Y:S01]  /*10700*/  FSEL R139, R6, -INF , P1 ;  /* 0xff800000068b7808 */ /* 0x000fe20000800000 */
[C---:B------:R-:W-:Y:S01]  /*10710*/  VIADD R6, R226.reuse, 0xfffffff9 ;  /* 0xfffffff9e2067836 */ /* 0x040fe20000000000 */
[----:B------:R-:W-:Y:S01]  /*10720*/  FSEL R9, R11, -INF , P0 ;  /* 0xff8000000b097808 */ /* 0x000fe20000000000 */
[----:B------:R-:W-:Y:S01]  /*10730*/  VIADD R11, R226, 0xffffffd1 ;  /* 0xffffffd1e20b7836 */ /* 0x000fe20000000000 */
[----:B------:R-:W-:Y:S01]  /*10740*/  ISETP.GE.AND P5, PT, R134, R213, PT ;  /* 0x000000d58600720c */ /* 0x000fe20003fa6270 */
[----:B------:R-:W-:Y:S01]  /*10750*/  VIADD R224, R224, 0xffffff80 ;  /* 0xffffff80e0e07836 */ /* 0x000fe20000000000 */
[----:B------:R-:W-:Y:S02]  /*10760*/  ISETP.GE.AND P1, PT, R134, R211, PT ;  /* 0x000000d38600720c */ /* 0x000fe40003f26270 */
[----:B------:R-:W-:Y:S01]  /*10770*/  FSEL R151, R8, -INF , P5 ;  /* 0xff80000008977808 */ /* 0x000fe20002800000 */
[----:B------:R-:W-:Y:S01]  /*10780*/  VIADD R8, R226, 0xffffffe8 ;  /* 0xffffffe8e2087836 */ /* 0x000fe20000000000 */
[----:B------:R-:W-:Y:S01]  /*10790*/  FSEL R137, R10, -INF , P1 ;  /* 0xff8000000a897808 */ /* 0x000fe20000800000 */
[----:B------:R-:W-:Y:S01]  /*107a0*/  VIADD R10, R226, 0xffffffd8 ;  /* 0xffffffd8e20a7836 */ /* 0x000fe20000000000 */
[C---:B------:R-:W-:Y:S02]  /*107b0*/  ISETP.GE.AND P5, PT, R145.reuse, R213, PT ;  /* 0x000000d59100720c */ /* 0x040fe40003fa6270 */
[----:B------:R-:W-:Y:S02]  /*107c0*/  ISETP.GE.AND P1, PT, R145, R211, PT ;  /* 0x000000d39100720c */ /* 0x000fe40003f26270 */
[C---:B------:R-:W-:Y:S02]  /*107d0*/  ISETP.GE.AND P4, PT, R11.reuse, R213, PT ;  /* 0x000000d50b00720c */ /* 0x040fe40003f86270 */
[----:B------:R-:W-:Y:S02]  /*107e0*/  ISETP.GE.AND P0, PT, R11, R211, PT ;  /* 0x000000d30b00720c */ /* 0x000fe40003f06270 */
[----:B------:R-:W-:Y:S02]  /*107f0*/  FSEL R153, R12, -INF , P5 ;  /* 0xff8000000c997808 */ /* 0x000fe40002800000 */
[----:B------:R-:W-:Y:S02]  /*10800*/  FSEL R152, R13, -INF , P4 ;  /* 0xff8000000d987808 */ /* 0x000fe40002000000 */
[----:B------:R-:W-:Y:S02]  /*10810*/  FSEL R136, R14, -INF , P1 ;  /* 0xff8000000e887808 */ /* 0x000fe40000800000 */
[----:B------:R-:W-:Y:S02]  /*10820*/  FSEL R14, R15, -INF , P0 ;  /* 0xff8000000f0e7808 */ /* 0x000fe40000000000 */
[-C--:B------:R-:W-:Y:S02]  /*10830*/  ISETP.GE.AND P5, PT, R10, R213.reuse, PT ;  /* 0x000000d50a00720c */ /* 0x080fe40003fa6270 */
[C---:B------:R-:W-:Y:S02]  /*10840*/  ISETP.GE.AND P4, PT, R5.reuse, R213, PT ;  /* 0x000000d50500720c */ /* 0x040fe40003f86270 */
[----:B------:R-:W-:Y:S02]  /*10850*/  ISETP.GE.AND P0, PT, R5, R211, PT ;  /* 0x000000d30500720c */ /* 0x000fe40003f06270 */
[----:B------:R-:W-:Y:S01]  /*10860*/  FSEL R192, R16, -INF , P5 ;  /* 0xff80000010c07808 */ /* 0x000fe20002800000 */
[----:B------:R-:W-:Y:S01]  /*10870*/  VIADD R16, R226, 0x29 ;  /* 0x00000029e2107836 */ /* 0x000fe20000000000 */
        /* <DEDUP_REMOVED lines=8> */
[-C--:B------:R-:W-:Y:S02]  /*10900*/  ISETP.GE.AND P4, PT, R4, R213.reuse, PT ;  /* 0x000000d50400720c */ /* 0x080fe40003f86270 */
[----:B------:R-:W-:Y:S02]  /*10910*/  FSEL R23, R23, -INF , P0 ;  /* 0xff80000017177808 */ /* 0x000fe40000000000 */
[----:B------:R-:W-:Y:S02]  /*10920*/  ISETP.GE.AND P5, PT, R8, R213, PT ;  /* 0x000000d50800720c */ /* 0x000fe40003fa6270 */
[----:B------:R-:W-:Y:S02]  /*10930*/  ISETP.GE.AND P0, PT, R4, R211, PT ;  /* 0x000000d30400720c */ /* 0x000fe40003f06270 */
[----:B------:R-:W-:Y:S01]  /*10940*/  FSEL R187, R24, -INF , P5 ;  /* 0xff80000018bb7808 */ /* 0x000fe20002800000 */
[C---:B------:R-:W-:Y:S01]  /*10950*/  VIADD R24, R226.reuse, 0x9 ;  /* 0x00000009e2187836 */ /* 0x040fe20000000000 */
[----:B------:R-:W-:Y:S01]  /*10960*/  FSEL R184, R25, -INF , P4 ;  /* 0xff80000019b87808 */ /* 0x000fe20002000000 */
[----:B------:R-:W-:Y:S01]  /*10970*/  VIADD R25, R226, 0xfffffff8 ;  /* 0xfffffff8e2197836 */ /* 0x000fe20000000000 */
[----:B------:R-:W-:Y:S02]  /*10980*/  FSEL R27, R27, -INF , P0 ;  /* 0xff8000001b1b7808 */ /* 0x000fe40000000000 */
[----:B------:R-:W-:Y:S02]  /*10990*/  ISETP.GE.AND P5, PT, R143, R213, PT ;  /* 0x000000d58f00720c */ /* 0x000fe40003fa6270 */
[-C--:B------:R-:W-:Y:S02]  /*109a0*/  ISETP.GE.AND P0, PT, R140, R211.reuse, PT ;  /* 0x000000d38c00720c */ /* 0x080fe40003f06270 */
[----:B------:R-:W-:Y:S02]  /*109b0*/  ISETP.GE.AND P1, PT, R10, R211, PT ;  /* 0x000000d30a00720c */ /* 0x000fe40003f26270 */
[----:B------:R-:W-:Y:S01]  /*109c0*/  FSEL R180, R28, -INF , P5 ;  /* 0xff8000001cb47808 */ /* 0x000fe20002800000 */
[----:B------:R-:W-:Y:S01]  /*109d0*/  VIADD R28, R226, 0x38 ;  /* 0x00000038e21c7836 */ /* 0x000fe20000000000 */
[----:B------:R-:W-:Y:S02]  /*109e0*/  FSEL R31, R31, -INF , P0 ;  /* 0xff8000001f1f7808 */ /* 0x000fe40000000000 */
[----:B------:R-:W-:Y:S02]  /*109f0*/  ISETP.GE.AND P5, PT, R25, R213, PT ;  /* 0x000000d51900720c */ /* 0x000fe40003fa6270 */
[-C--:B------:R-:W-:Y:S02]  /*10a00*/  ISETP.GE.AND P0, PT, R6, R211.reuse, PT ;  /* 0x000000d30600720c */ /* 0x080fe40003f06270 */
[----:B------:R-:W-:Y:S02]  /*10a10*/  FSEL R18, R18, -INF , P1 ;  /* 0xff80000012127808 */ /* 0x000fe40000800000 */
[-C--:B------:R-:W-:Y:S02]  /*10a20*/  ISETP.GE.AND P1, PT, R144, R211.reuse, PT ;  /* 0x000000d39000720c */ /* 0x080fe40003f26270 */
[----:B------:R-:W-:Y:S01]  /*10a30*/  FSEL R168, R32, -INF , P5 ;  /* 0xff80000020a87808 */ /* 0x000fe20002800000 */
[----:B------:R-:W-:Y:S01]  /*10a40*/  VIADD R32, R226, 0x28 ;  /* 0x00000028e2207836 */ /* 0x000fe20000000000 */
[C---:B------:R-:W-:Y:S02]  /*10a50*/  ISETP.GE.AND P6, PT, R142.reuse, R212, PT ;  /* 0x000000d48e00720c */ /* 0x040fe40003fc6270 */
[----:B------:R-:W-:Y:S02]  /*10a60*/  FSEL R35, R35, -INF , P0 ;  /* 0xff80000023237808 */ /* 0x000fe40000000000 */
[-C--:B------:R-:W-:Y:S01]  /*10a70*/  ISETP.GE.AND P5, PT, R142, R210.reuse, PT ;  /* 0x000000d28e00720c */ /* 0x080fe20003fa6270 */
[C---:B------:R-:W-:Y:S01]  /*10a80*/  VIADD R142, R226.reuse, 0x8 ;  /* 0x00000008e28e7836 */ /* 0x040fe20000000000 */
[-C--:B------:R-:W-:Y:S02]  /*10a90*/  ISETP.GE.AND P0, PT, R226, R211.reuse, PT ;  /* 0x000000d3e200720c */ /* 0x080fe40003f06270 */
[----:B------:R-:W-:Y:S02]  /*10aa0*/  FSEL R22, R22, -INF , P1 ;  /* 0xff80000016167808 */ /* 0x000fe40000800000 */
[----:B------:R-:W-:Y:S02]  /*10ab0*/  ISETP.GE.AND P1, PT, R8, R211, PT ;  /* 0x000000d30800720c */ /* 0x000fe40003f26270 */
[----:B------:R-:W-:Y:S01]  /*10ac0*/  FSEL R245, R38, -INF , P0 ;  /* 0xff80000026f57808 */ /* 0x000fe20000000000 */
[----:B------:R-:W-:Y:S01]  /*10ad0*/  VIADD R38, R226, 0x30 ;  /* 0x00000030e2267836 */ /* 0x000fe20000000000 */
[-C--:B------:R-:W-:Y:S02]  /*10ae0*/  ISETP.GE.AND P4, PT, R140, R213.reuse, PT ;  /* 0x000000d58c00720c */ /* 0x080fe40003f86270 */
[----:B------:R-:W-:Y:S02]  /*10af0*/  ISETP.GE.AND P0, PT, R142, R213, PT ;  /* 0x000000d58e00720c */ /* 0x000fe40003f06270 */
[----:B------:R-:W-:Y:S02]  /*10b00*/  FSEL R26, R26, -INF , P1 ;  /* 0xff8000001a1a7808 */ /* 0x000fe40000800000 */
[----:B------:R-:W-:Y:S02]  /*10b10*/  ISETP.GE.AND P1, PT, R143, R211, PT ;  /* 0x000000d38f00720c */ /* 0x000fe40003f26270 */
[----:B------:R-:W-:Y:S01]  /*10b20*/  FSEL R243, R29, -INF , P4 ;  /* 0xff8000001df37808 */ /* 0x000fe20002000000 */
[----:B------:R-:W-:Y:S01]  /*10b30*/  VIADD R29, R226, 0x10 ;  /* 0x00000010e21d7836 */ /* 0x000fe20000000000 */
[----:B------:R-:W-:Y:S01]  /*10b40*/  FSEL R174, R40, -INF , P0 ;  /* 0xff80000028ae7808 */ /* 0x000fe20000000000 */
[----:B------:R-:W-:Y:S01]  /*10b50*/  VIADD R40, R226, 0x21 ;  /* 0x00000021e2287836 */ /* 0x000fe20000000000 */
[----:B------:R-:W-:Y:S02]  /*10b60*/  ISETP.GE.AND P4, PT, R6, R213, PT ;  /* 0x000000d50600720c */ /* 0x000fe40003f86270 */
[-C--:B------:R-:W-:Y:S02]  /*10b70*/  ISETP.GE.AND P0, PT, R24, R211.reuse, PT ;  /* 0x000000d31800720c */ /* 0x080fe40003f06270 */
[----:B------:R-:W-:Y:S02]  /*10b80*/  FSEL R30, R30, -INF , P1 ;  /* 0xff8000001e1e7808 */ /* 0x000fe40000800000 */
[----:B------:R-:W-:Y:S02]  /*10b90*/  ISETP.GE.AND P1, PT, R25, R211, PT ;  /* 0x000000d31900720c */ /* 0x000fe40003f26270 */
[----:B------:R-:W-:Y:S02]  /*10ba0*/  FSEL R43, R43, -INF , P0 ;  /* 0xff8000002b2b7808 */ /* 0x000fe40000000000 */
[----:B------:R-:W-:Y:S01]  /*10bb0*/  FSEL R172, R33, -INF , P4 ;  /* 0xff80000021ac7808 */ /* 0x000fe20002000000 */
[----:B------:R-:W-:Y:S01]  /*10bc0*/  VIADD R33, R226, 0x18 ;  /* 0x00000018e2217836 */ /* 0x000fe20000000000 */
[-C--:B------:R-:W-:Y:S02]  /*10bd0*/  ISETP.GE.AND P0, PT, R146, R213.reuse, PT ;  /* 0x000000d59200720c */ /* 0x080fe40003f06270 */
[----:B------:R-:W-:Y:S02]  /*10be0*/  FSEL R34, R34, -INF , P1 ;  /* 0xff80000022227808 */ /* 0x000fe40000800000 */
[-C--:B------:R-:W-:Y:S02]  /*10bf0*/  ISETP.GE.AND P1, PT, R226, R213.reuse, PT ;  /* 0x000000d5e200720c */ /* 0x080fe40003f26270 */
[----:B------:R-:W-:Y:S02]  /*10c00*/  FSEL R193, R45, -INF , P0 ;  /* 0xff8000002dc17808 */ /* 0x000fe40000000000 */
[----:B------:R-:W-:Y:S02]  /*10c10*/  ISETP.GE.AND P0, PT, R33, R213, PT ;  /* 0x000000d52100720c */ /* 0x000fe40003f06270 */
[----:B------:R-:W-:Y:S01]  /*10c20*/  FSEL R178, R36, -INF , P1 ;  /* 0xff80000024b27808 */ /* 0x000fe20000800000 */
[----:B------:R-:W-:Y:S01]  /*10c30*/  VIADD R36, R226, 0x39 ;  /* 0x00000039e2247836 */ /* 0x000fe20000000000 */
[C---:B------:R-:W-:Y:S02]  /*10c40*/  ISETP.GE.AND P1, PT, R147.reuse, R211, PT ;  /* 0x000000d39300720c */ /* 0x040fe40003f26270 */
[----:B------:R-:W-:Y:S02]  /*10c50*/  ISETP.GE.AND P4, PT, R147, R213, PT ;  /* 0x000000d59300720c */ /* 0x000fe40003f86270 */
[----:B------:R-:W-:Y:S02]  /*10c60*/  FSEL R48, R48, -INF , P0 ;  /* 0xff80000030307808 */ /* 0x000fe40000000000 */
[-C--:B------:R-:W-:Y:S02]  /*10c70*/  ISETP.GE.AND P0, PT, R20, R211.reuse, PT ;  /* 0x000000d31400720c */ /* 0x080fe40003f06270 */
[----:B------:R-:W-:Y:S02]  /*10c80*/  FSEL R39, R39, -INF , P1 ;  /* 0xff80000027277808 */ /* 0x000fe40000800000 */
[----:B------:R-:W-:Y:S01]  /*10c90*/  FSEL R176, R37, -INF , P4 ;  /* 0xff80000025b07808 */ /* 0x000fe20002000000 */
[----:B------:R-:W-:Y:S01]  /*10ca0*/  VIADD R37, R226, 0x31 ;  /* 0x00000031e2257836 */ /* 0x000fe20000000000 */
[----:B------:R-:W-:Y:S02]  /*10cb0*/  ISETP.GE.AND P1, PT, R142, R211, PT ;  /* 0x000000d38e00720c */ /* 0x000fe40003f26270 */
[-C--:B------:R-:W-:Y:S02]  /*10cc0*/  ISETP.GE.AND P4, PT, R24, R213.reuse, PT ;  /* 0x000000d51800720c */ /* 0x080fe40003f86270 */
[----:B------:R-:W-:Y:S02]  /*10cd0*/  FSEL R51, R51, -INF , P0 ;  /* 0xff80000033337808 */ /* 0x000fe40000000000 */
[-C--:B------:R-:W-:Y:S02]  /*10ce0*/  ISETP.GE.AND P0, PT, R40, R213.reuse, PT ;  /* 0x000000d52800720c */ /* 0x080fe40003f06270 */
[----:B------:R-:W-:Y:S02]  /*10cf0*/  FSEL R42, R42, -INF , P1 ;  /* 0xff8000002a2a7808 */ /* 0x000fe40000800000 */
[----:B------:R-:W-:Y:S02]  /*10d00*/  ISETP.GE.AND P1, PT, R29, R213, PT ;  /* 0x000000d51d00720c */ /* 0x000fe40003f26270 */
[----:B------:R-:W-:Y:S01]  /*10d10*/  FSEL R249, R41, -INF , P4 ;  /* 0xff80000029f97808 */ /* 0x000fe20002000000 */
[----:B------:R-:W-:Y:S01]  /*10d20*/  VIADD R41, R226, 0x20 ;  /* 0x00000020e2297836 */ /* 0x000fe20000000000 */
[----:B------:R-:W-:Y:S02]  /*10d30*/  ISETP.GE.AND P4, PT, R29, R211, PT ;  /* 0x000000d31d00720c */ /* 0x000fe40003f86270 */
[----:B------:R-:W-:Y:S02]  /*10d40*/  FSEL R53, R53, -INF , P0 ;  /* 0xff80000035357808 */ /* 0x000fe40000000000 */
[----:B------:R-:W-:Y:S02]  /*10d50*/  ISETP.GE.AND P0, PT, R32, R213, PT ;  /* 0x000000d52000720c */ /* 0x000fe40003f06270 */
[----:B------:R-:W-:Y:S02]  /*10d60*/  FSEL R195, R44, -INF , P1 ;  /* 0xff8000002cc37808 */ /* 0x000fe40000800000 */
[----:B------:R-:W-:Y:S02]  /*10d70*/  FSEL R46, R46, -INF , P4 ;  /* 0xff8000002e2e7808 */ /* 0x000fe40002000000 */
[----:B------:R-:W-:Y:S02]  /*10d80*/  ISETP.GE.AND P1, PT, R146, R211, PT ;  /* 0x000000d39200720c */ /* 0x000fe40003f26270 */
[----:B------:R-:W-:Y:S02]  /*10d90*/  ISETP.GE.AND P4, PT, R20, R213, PT ;  /* 0x000000d51400720c */ /* 0x000fe40003f86270 */
[----:B------:R-:W-:Y:S02]  /*10da0*/  FSEL R56, R56, -INF , P0 ;  /* 0xff80000038387808 */ /* 0x000fe40000000000 */
[-C--:B------:R-:W-:Y:S02]  /*10db0*/  ISETP.GE.AND P0, PT, R16, R211.reuse, PT ;  /* 0x000000d31000720c */ /* 0x080fe40003f06270 */
[----:B------:R-:W-:Y:S02]  /*10dc0*/  FSEL R47, R47, -INF , P1 ;  /* 0xff8000002f2f7808 */ /* 0x000fe40000800000 */
[-C--:B------:R-:W-:Y:S02]  /*10dd0*/  ISETP.GE.AND P1, PT, R33, R211.reuse, PT ;  /* 0x000000d32100720c */ /* 0x080fe40003f26270 */
[----:B------:R-:W-:Y:S02]  /*10de0*/  FSEL R49, R49, -INF , P4 ;  /* 0xff80000031317808 */ /* 0x000fe40002000000 */
[----:B------:R-:W-:Y:S02]  /*10df0*/  ISETP.GE.AND P4, PT, R41, R211, PT ;  /* 0x000000d32900720c */ /* 0x000fe40003f86270 */
[----:B------:R-:W-:Y:S02]  /*10e00*/  FSEL R161, R59, -INF , P0 ;  /* 0xff8000003ba17808 */ /* 0x000fe40000000000 */
[-C--:B------:R-:W-:Y:S02]  /*10e10*/  ISETP.GE.AND P0, PT, R38, R213.reuse, PT ;  /* 0x000000d52600720c */ /* 0x080fe40003f06270 */
[----:B------:R-:W-:Y:S02]  /*10e20*/  FSEL R50, R50, -INF , P1 ;  /* 0xff80000032327808 */ /* 0x000fe40000800000 */
[----:B------:R-:W-:Y:S02]  /*10e30*/  FSEL R54, R54, -INF , P4 ;  /* 0xff80000036367808 */ /* 0x000fe40002000000 */
[-C--:B------:R-:W-:Y:S02]  /*10e40*/  ISETP.GE.AND P1, PT, R41, R213.reuse, PT ;  /* 0x000000d52900720c */ /* 0x080fe40003f26270 */
[----:B------:R-:W-:Y:S02]  /*10e50*/  ISETP.GE.AND P4, PT, R16, R213, PT ;  /* 0x000000d51000720c */ /* 0x000fe40003f86270 */
[----:B------:R-:W-:Y:S02]  /*10e60*/  FSEL R60, R60, -INF , P0 ;  /* 0xff8000003c3c7808 */ /* 0x000fe40000000000 */
[-C--:B------:R-:W-:Y:S02]  /*10e70*/  ISETP.GE.AND P0, PT, R37, R211.reuse, PT ;  /* 0x000000d32500720c */ /* 0x080fe40003f06270 */
[----:B------:R-:W-:Y:S02]  /*10e80*/  FSEL R52, R52, -INF , P1 ;  /* 0xff80000034347808 */ /* 0x000fe40000800000 */
[-C--:B------:R-:W-:Y:S02]  /*10e90*/  ISETP.GE.AND P1, PT, R40, R211.reuse, PT ;  /* 0x000000d32800720c */ /* 0x080fe40003f26270 */
[----:B------:R-:W-:Y:S02]  /*10ea0*/  FSEL R169, R57, -INF , P4 ;  /* 0xff80000039a97808 */ /* 0x000fe40002000000 */
[-C--:B------:R-:W-:Y:S02]  /*10eb0*/  ISETP.GE.AND P4, PT, R38, R211.reuse, PT ;  /* 0x000000d32600720c */ /* 0x080fe40003f86270 */
[----:B------:R-:W-:Y:S02]  /*10ec0*/  FSEL R63, R63, -INF , P0 ;  /* 0xff8000003f3f7808 */ /* 0x000fe40000000000 */
[-C--:B------:R-:W-:Y:S02]  /*10ed0*/  ISETP.GE.AND P0, PT, R36, R211.reuse, PT ;  /* 0x000000d32400720c */ /* 0x080fe40003f06270 */
[----:B------:R-:W-:Y:S02]  /*10ee0*/  FSEL R55, R55, -INF , P1 ;  /* 0xff80000037377808 */ /* 0x000fe40000800000 */
[----:B------:R-:W-:Y:S02]  /*10ef0*/  FSEL R62, R62, -INF , P4 ;  /* 0xff8000003e3e7808 */ /* 0x000fe40002000000 */
[----:B------:R-:W-:Y:S02]  /*10f00*/  ISETP.GE.AND P1, PT, R32, R211, PT ;  /* 0x000000d32000720c */ /* 0x000fe40003f26270 */
[-C--:B------:R-:W-:Y:S02]  /*10f10*/  ISETP.GE.AND P4, PT, R28, R213.reuse, PT ;  /* 0x000000d51c00720c */ /* 0x080fe40003f86270 */
[----:B------:R-:W-:Y:S02]  /*10f20*/  FSEL R44, R67, -INF , P0 ;  /* 0xff800000432c7808 */ /* 0x000fe40000000000 */
[----:B------:R-:W-:Y:S02]  /*10f30*/  ISETP.GE.AND P0, PT, R226, R210, PT ;  /* 0x000000d2e200720c */ /* 0x000fe40003f06270 */
[----:B------:R-:W-:Y:S02]  /*10f40*/  FSEL R58, R58, -INF , P1 ;  /* 0xff8000003a3a7808 */ /* 0x000fe40000800000 */
[-C--:B------:R-:W-:Y:S02]  /*10f50*/  ISETP.GE.AND P1, PT, R37, R213.reuse, PT ;  /* 0x000000d52500720c */ /* 0x080fe40003f26270 */
[----:B------:R-:W-:Y:S02]  /*10f60*/  FSEL R155, R64, -INF , P4 ;  /* 0xff800000409b7808 */ /* 0x000fe40002000000 */
[CC--:B------:R-:W-:Y:S01]  /*10f70*/  ISETP.GE.AND P4, PT, R226.reuse, R212.reuse, PT ;  /* 0x000000d4e200720c */ /* 0x0c0fe20003f86270 */
[----:B------:R-:W-:Y:S01]  /*10f80*/  VIADD R226, R226, 0xffffff80 ;  /* 0xffffff80e2e27836 */ /* 0x000fe20000000000 */
[----:B------:R-:W-:Y:S02]  /*10f90*/  FSEL R245, R245, -INF , !P0 ;  /* 0xff800000f5f57808 */ /* 0x000fe40004000000 */
[----:B------:R-:W-:Y:S02]  /*10fa0*/  ISETP.GE.AND P0, PT, R134, R212, PT ;  /* 0x000000d48600720c */ /* 0x000fe40003f06270 */
[----:B------:R-:W-:Y:S02]  /*10fb0*/  FSEL R61, R61, -INF , P1 ;  /* 0xff8000003d3d7808 */ /* 0x000fe40000800000 */
[----:B------:R-:W-:Y:S02]  /*10fc0*/  ISETP.GE.AND P1, PT, R36, R213, PT ;  /* 0x000000d52400720c */ /* 0x000fe40003f26270 */
[----:B------:R-:W-:Y:S02]  /*10fd0*/  FSEL R178, R178, -INF , !P4 ;  /* 0xff800000b2b27808 */ /* 0x000fe40006000000 */
[----:B------:R-:W-:Y:S02]  /*10fe0*/  ISETP.GE.AND P4, PT, R149, R210, PT ;  /* 0x000000d29500720c */ /* 0x000fe40003f86270 */
[----:B------:R-:W-:Y:S02]  /*10ff0*/  FSEL R15, R151, -INF , !P0 ;  /* 0xff800000970f7808 */ /* 0x000fe40004000000 */
[-C--:B------:R-:W-:Y:S02]  /*11000*/  ISETP.GE.AND P0, PT, R11, R212.reuse, PT ;  /* 0x000000d40b00720c */ /* 0x080fe40003f06270 */
[----:B------:R-:W-:Y:S02]  /*11010*/  FSEL R21, R150, -INF , !P6 ;  /* 0xff80000096157808 */ /* 0x000fe40007000000 */
[----:B------:R-:W-:Y:S02]  /*11020*/  FSEL R156, R65, -INF , P1 ;  /* 0xff800000419c7808 */ /* 0x000fe40000800000 */
[----:B------:R-:W-:Y:S02]  /*11030*/  ISETP.GE.AND P1, PT, R28, R211, PT ;  /* 0x000000d31c00720c */ /* 0x000fe40003f26270 */
[----:B------:R-:W-:Y:S02]  /*11040*/  ISETP.GE.AND P6, PT, R133, R212, PT ;  /* 0x000000d48500720c */ /* 0x000fe40003fc6270 */
[----:B------:R-:W-:Y:S01]  /*11050*/  FSEL R17, R138, -INF , !P4 ;  /* 0xff8000008a117808 */ /* 0x000fe20006000000 */
[----:B------:R-:W-:Y:S01]  /*11060*/  IMAD R138, R203, 0x2, R200 ;  /* 0x00000002cb8a7824 */ /* 0x000fe200078e02c8 */
[----:B------:R-:W-:Y:S02]  /*11070*/  ISETP.GE.AND P4, PT, R145, R210, PT ;  /* 0x000000d29100720c */ /* 0x000fe40003f86270 */
[----:B------:R-:W-:Y:S02]  /*11080*/  FSEL R57, R152, -INF , !P0 ;  /* 0xff80000098397808 */ /* 0x000fe40004000000 */
[----:B------:R-:W-:Y:S02]  /*11090*/  ISETP.GE.AND P0, PT, R10, R212, PT ;  /* 0x000000d40a00720c */ /* 0x000fe40003f06270 */
[----:B------:R-:W-:Y:S02]  /*110a0*/  FSEL R45, R66, -INF , P1 ;  /* 0xff800000422d7808 */ /* 0x000fe40000800000 */
[----:B------:R-:W-:Y:S02]  /*110b0*/  FSEL R13, R7, -INF , !P6 ;  /* 0xff800000070d7808 */ /* 0x000fe40007000000 */
[----:B------:R-:W-:Y:S02]  /*110c0*/  ISETP.GE.AND P6, PT, R134, R210, PT ;  /* 0x000000d28600720c */ /* 0x000fe40003fc6270 */
[----:B------:R-:W-:Y:S02]  /*110d0*/  FSEL R66, R136, -INF , !P4 ;  /* 0xff80000088427808 */ /* 0x000fe40006000000 */
[----:B------:R-:W-:Y:S02]  /*110e0*/  ISETP.GE.AND P4, PT, R4, R212, PT ;  /* 0x000000d40400720c */ /* 0x000fe40003f86270 */
[----:B------:R-:W-:Y:S02]  /*110f0*/  FSEL R192, R192, -INF , !P0 ;  /* 0xff800000c0c07808 */ /* 0x000fe40004000000 */
[----:B------:R-:W-:Y:S02]  /*11100*/  ISETP.GE.AND P0, PT, R11, R210, PT ;  /* 0x000000d20b00720c */ /* 0x000fe40003f06270 */
[----:B------:R-:W-:Y:S02]  /*11110*/  FSEL R11, R137, -INF , !P6 ;  /* 0xff800000890b7808 */ /* 0x000fe40007000000 */
[-C--:B------:R-:W-:Y:S02]  /*11120*/  ISETP.GE.AND P1, PT, R149, R212.reuse, PT ;  /* 0x000000d49500720c */ /* 0x080fe40003f26270 */
[-C--:B------:R-:W-:Y:S02]  /*11130*/  ISETP.GE.AND P6, PT, R141, R212.reuse, PT ;  /* 0x000000d48d00720c */ /* 0x080fe40003fc6270 */
[----:B------:R-:W-:Y:S02]  /*11140*/  FSEL R184, R184, -INF , !P4 ;  /* 0xff800000b8b87808 */ /* 0x000fe40006000000 */
[-C--:B------:R-:W-:Y:S02]  /*11150*/  ISETP.GE.AND P4, PT, R143, R212.reuse, PT ;  /* 0x000000d48f00720c */ /* 0x080fe40003f86270 */
[----:B------:R-:W-:Y:S02]  /*11160*/  FSEL R19, R148, -INF , !P1 ;  /* 0xff80000094137808 */ /* 0x000fe40004800000 */
[----:B------:R-:W-:Y:S02]  /*11170*/  FSEL R186, R186, -INF , !P6 ;  /* 0xff800000baba7808 */ /* 0x000fe40007000000 */
[----:B------:R-:W-:Y:S02]  /*11180*/  ISETP.GE.AND P6, PT, R8, R212, PT ;  /* 0x000000d40800720c */ /* 0x000fe40003fc6270 */
[----:B------:R-:W-:Y:S02]  /*11190*/  FSEL R180, R180, -INF , !P4 ;  /* 0xff800000b4b47808 */ /* 0x000fe40006000000 */
[----:B------:R-:W-:Y:S02]  /*111a0*/  ISETP.GE.AND P4, PT, R4, R210, PT ;  /* 0x000000d20400720c */ /* 0x000fe40003f86270 */
[----:B------:R-:W-:Y:S02]  /*111b0*/  FMNMX3.FTZ R4, R0, R21, R19, !PT ;  /* 0x0000001500047276 */ /* 0x000fe40007810013 */
[-C--:B------:R-:W-:Y:S02]  /*111c0*/  ISETP.GE.AND P1, PT, R145, R212.reuse, PT ;  /* 0x000000d49100720c */ /* 0x080fe40003f26270 */
[----:B------:R-:W-:Y:S01]  /*111d0*/  FSEL R7, R139, -INF , !P5 ;  /* 0xff8000008b077808 */ /* 0x000fe20006800000 */
[----:B------:R-:W-:Y:S01]  /*111e0*/  IMAD.IADD R139, R201, 0x1, R138 ;  /* 0x00000001c98b7824 */ /* 0x000fe200078e028a */
[----:B------:R-:W-:Y:S02]  /*111f0*/  ISETP.GE.AND P5, PT, R5, R212, PT ;  /* 0x000000d40500720c */ /* 0x000fe40003fa6270 */
[----:B------:R-:W-:Y:S02]  /*11200*/  FSEL R187, R187, -INF , !P6 ;  /* 0xff800000bbbb7808 */ /* 0x000fe40007000000 */
[-C--:B------:R-:W-:Y:S02]  /*11210*/  ISETP.GE.AND P6, PT, R141, R210.reuse, PT ;  /* 0x000000d28d00720c */ /* 0x080fe40003fc6270 */
[----:B------:R-:W-:Y:S02]  /*11220*/  FMNMX3.FTZ R4, R4, R15, R13, !PT ;  /* 0x0000000f04047276 */ /* 0x000fe4000781000d */
[----:B------:R-:W-:Y:S02]  /*11230*/  FSEL R59, R153, -INF , !P1 ;  /* 0xff800000993b7808 */ /* 0x000fe40004800000 */
[----:B------:R-:W-:Y:S02]  /*11240*/  ISETP.GE.AND P1, PT, R133, R210, PT ;  /* 0x000000d28500720c */ /* 0x000fe40003f26270 */
[----:B------:R-:W-:Y:S02]  /*11250*/  FSEL R190, R190, -INF , !P5 ;  /* 0xff800000bebe7808 */ /* 0x000fe40006800000 */
[----:B------:R-:W-:Y:S02]  /*11260*/  FSEL R189, R23, -INF , !P6 ;  /* 0xff80000017bd7808 */ /* 0x000fe40007000000 */
[----:B------:R-:W-:Y:S02]  /*11270*/  ISETP.GE.AND P5, PT, R144, R212, PT ;  /* 0x000000d49000720c */ /* 0x000fe40003fa6270 */
[----:B------:R-:W-:Y:S02]  /*11280*/  FMNMX3.FTZ R23, R4, R59, R57, !PT ;  /* 0x0000003b04177276 */ /* 0x000fe40007810039 */
[----:B------:R-:W-:Y:S02]  /*11290*/  FSEL R9, R9, -INF , !P1 ;  /* 0xff80000009097808 */ /* 0x000fe40004800000 */
[----:B------:R-:W-:Y:S02]  /*112a0*/  FMNMX3.FTZ R4, R132, R7, R17, !PT ;  /* 0x0000000784047276 */ /* 0x000fe40007810011 */
[-C--:B------:R-:W-:Y:S02]  /*112b0*/  ISETP.GE.AND P1, PT, R10, R210.reuse, PT ;  /* 0x000000d20a00720c */ /* 0x080fe40003f26270 */
[----:B------:R-:W-:Y:S02]  /*112c0*/  FSEL R188, R188, -INF , !P5 ;  /* 0xff800000bcbc7808 */ /* 0x000fe40006800000 */
[----:B------:R-:W-:Y:S02]  /*112d0*/  ISETP.GE.AND P5, PT, R5, R210, PT ;  /* 0x000000d20500720c */ /* 0x000fe40003fa6270 */
[----:B------:R-:W-:Y:S02]  /*112e0*/  FSEL R64, R14, -INF , !P0 ;  /* 0xff8000000e407808 */ /* 0x000fe40004000000 */
[----:B------:R-:W-:Y:S02]  /*112f0*/  FMNMX3.FTZ R5, R4, R11, R9, !PT ;  /* 0x0000000b04057276 */ /* 0x000fe40007810009 */
[----:B------:R-:W-:Y:S02]  /*11300*/  FSEL R67, R18, -INF , !P1 ;  /* 0xff80000012437808 */ /* 0x000fe40004800000 */
[----:B------:R-:W-:Y:S02]  /*11310*/  FMNMX3.FTZ R23, R23, R192, R190, !PT ;  /* 0x000000c017177276 */ /* 0x000fe400078100be */
[----:B------:R-:W-:Y:S01]  /*11320*/  ISETP.GE.AND P0, PT, R144, R210, PT ;  /* 0x000000d29000720c */ /* 0x000fe20003f06270 */
[----:B------:R-:W-:Y:S01]  /*11330*/  VIADD R144, R138, 0xc040 ;  /* 0x0000c0408a907836 */ /* 0x000fe20000000000 */
[----:B------:R-:W-:Y:S02]  /*11340*/  ISETP.GE.AND P1, PT, R140, R212, PT ;  /* 0x000000d48c00720c */ /* 0x000fe40003f26270 */
[----:B------:R-:W-:Y:S02]  /*11350*/  FSEL R65, R12, -INF , !P5 ;  /* 0xff8000000c417808 */ /* 0x000fe40006800000 */
[----:B------:R-:W-:Y:S02]  /*11360*/  FMNMX3.FTZ R4, R5, R66, R64, !PT ;  /* 0x0000004205047276 */ /* 0x000fe40007810040 */
[----:B------:R-:W-:Y:S02]  /*11370*/  FMNMX3.FTZ R23, R23, R188, R186, !PT ;  /* 0x000000bc17177276 */ /* 0x000fe400078100ba */
[----:B------:R-:W-:Y:S02]  /*11380*/  FSEL R182, R22, -INF , !P0 ;  /* 0xff80000016b67808 */ /* 0x000fe40004000000 */
[----:B------:R-:W-:Y:S02]  /*11390*/  FSEL R243, R243, -INF , !P1 ;  /* 0xff800000f3f37808 */ /* 0x000fe40004800000 */
[-C--:B------:R-:W-:Y:S02]  /*113a0*/  ISETP.GE.AND P1, PT, R25, R212.reuse, PT ;  /* 0x000000d41900720c */ /* 0x080fe40003f26270 */
[----:B------:R-:W-:Y:S02]  /*113b0*/  ISETP.GE.AND P0, PT, R6, R212, PT ;  /* 0x000000d40600720c */ /* 0x000fe40003f06270 */
[-C--:B------:R-:W-:Y:S02]  /*113c0*/  ISETP.GE.AND P6, PT, R143, R210.reuse, PT ;  /* 0x000000d28f00720c */ /* 0x080fe40003fc6270 */
[-C--:B------:R-:W-:Y:S02]  /*113d0*/  ISETP.GE.AND P5, PT, R8, R210.reuse, PT ;  /* 0x000000d20800720c */ /* 0x080fe40003fa6270 */
[----:B------:R-:W-:Y:S02]  /*113e0*/  FMNMX3.FTZ R4, R4, R67, R65, !PT ;  /* 0x0000004304047276 */ /* 0x000fe40007810041 */
[----:B------:R-:W-:Y:S02]  /*113f0*/  FMNMX3.FTZ R23, R23, R187, R184, !PT ;  /* 0x000000bb17177276 */ /* 0x000fe400078100b8 */
[----:B------:R-:W-:Y:S02]  /*11400*/  FSEL R168, R168, -INF , !P1 ;  /* 0xff800000a8a87808 */ /* 0x000fe40004800000 */
[----:B------:R-:W-:Y:S02]  /*11410*/  FSEL R172, R172, -INF , !P0 ;  /* 0xff800000acac7808 */ /* 0x000fe40004000000 */
[----:B------:R-:W-:Y:S02]  /*11420*/  FSEL R166, R30, -INF , !P6 ;  /* 0xff8000001ea67808 */ /* 0x000fe40007000000 */
[----:B------:R-:W-:Y:S02]  /*11430*/  ISETP.GE.AND P1, PT, R140, R210, PT ;  /* 0x000000d28c00720c */ /* 0x000fe40003f26270 */
[----:B------:R-:W-:Y:S02]  /*11440*/  ISETP.GE.AND P0, PT, R147, R212, PT ;  /* 0x000000d49300720c */ /* 0x000fe40003f06270 */
[----:B------:R-:W-:Y:S02]  /*11450*/  FSEL R164, R26, -INF , !P5 ;  /* 0xff8000001aa47808 */ /* 0x000fe40006800000 */
[----:B------:R-:W-:Y:S02]  /*11460*/  FSEL R162, R27, -INF , !P4 ;  /* 0xff8000001ba27808 */ /* 0x000fe40006000000 */
[----:B------:R-:W-:Y:S02]  /*11470*/  FMNMX3.FTZ R5, R4, R182, R189, !PT ;  /* 0x000000b604057276 */ /* 0x000fe400078100bd */
[----:B------:R-:W-:Y:S02]  /*11480*/  ISETP.GE.AND P6, PT, R24, R212, PT ;  /* 0x000000d41800720c */ /* 0x000fe40003fc6270 */
[----:B------:R-:W-:Y:S02]  /*11490*/  FMNMX3.FTZ R23, R23, R180, R243, !PT ;  /* 0x000000b417177276 */ /* 0x000fe400078100f3 */
[----:B------:R-:W-:Y:S02]  /*114a0*/  ISETP.GE.AND P5, PT, R25, R210, PT ;  /* 0x000000d21900720c */ /* 0x000fe40003fa6270 */
[----:B------:R-:W-:Y:S02]  /*114b0*/  FSEL R170, R31, -INF , !P1 ;  /* 0xff8000001faa7808 */ /* 0x000fe40004800000 */
[----:B------:R-:W-:Y:S02]  /*114c0*/  FSEL R176, R176, -INF , !P0 ;  /* 0xff800000b0b07808 */ /* 0x000fe40004000000 */
[----:B------:R-:W-:Y:S02]  /*114d0*/  FMNMX3.FTZ R5, R5, R164, R162, !PT ;  /* 0x000000a405057276 */ /* 0x000fe400078100a2 */
[----:B------:R-:W-:Y:S02]  /*114e0*/  ISETP.GE.AND P4, PT, R6, R210, PT ;  /* 0x000000d20600720c */ /* 0x000fe40003f86270 */
[----:B------:R-:W-:Y:S02]  /*114f0*/  FSEL R249, R249, -INF , !P6 ;  /* 0xff800000f9f97808 */ /* 0x000fe40007000000 */
[----:B------:R-:W-:Y:S02]  /*11500*/  FMNMX3.FTZ R23, R23, R168, R172, !PT ;  /* 0x000000a817177276 */ /* 0x000fe400078100ac */
[-C--:B------:R-:W-:Y:S02]  /*11510*/  ISETP.GE.AND P0, PT, R142, R212.reuse, PT ;  /* 0x000000d48e00720c */ /* 0x080fe40003f06270 */
[----:B------:R-:W-:Y:S02]  /*11520*/  ISETP.GE.AND P6, PT, R29, R212, PT ;  /* 0x000000d41d00720c */ /* 0x000fe40003fc6270 */
[----:B------:R-:W-:Y:S02]  /*11530*/  FSEL R251, R34, -INF , !P5 ;  /* 0xff80000022fb7808 */ /* 0x000fe40006800000 */
[----:B------:R-:W-:Y:S02]  /*11540*/  ISETP.GE.AND P1, PT, R147, R210, PT ;  /* 0x000000d29300720c */ /* 0x000fe40003f26270 */
[----:B------:R-:W-:Y:S02]  /*11550*/  ISETP.GE.AND P5, PT, R146, R212, PT ;  /* 0x000000d49200720c */ /* 0x000fe40003fa6270 */
[----:B------:R-:W-:Y:S02]  /*11560*/  FSEL R247, R35, -INF , !P4 ;  /* 0xff80000023f77808 */ /* 0x000fe40006000000 */
[----:B------:R-:W-:Y:S02]  /*11570*/  FMNMX3.FTZ R4, R5, R166, R170, !PT ;  /* 0x000000a605047276 */ /* 0x000fe400078100aa */
[----:B------:R-:W-:Y:S02]  /*11580*/  FMNMX3.FTZ R23, R23, R178, R176, !PT ;  /* 0x000000b217177276 */ /* 0x000fe400078100b0 */
[----:B------:R-:W-:Y:S02]  /*11590*/  FSEL R174, R174, -INF , !P0 ;  /* 0xff800000aeae7808 */ /* 0x000fe40004000000 */
[----:B------:R-:W-:Y:S02]  /*115a0*/  ISETP.GE.AND P0, PT, R142, R210, PT ;  /* 0x000000d28e00720c */ /* 0x000fe40003f06270 */
[----:B------:R-:W-:Y:S02]  /*115b0*/  FSEL R195, R195, -INF , !P6 ;  /* 0xff800000c3c37808 */ /* 0x000fe40007000000 */
[----:B------:R-:W-:Y:S02]  /*115c0*/  ISETP.GE.AND P6, PT, R33, R212, PT ;  /* 0x000000d42100720c */ /* 0x000fe40003fc6270 */
[----:B------:R-:W-:Y:S02]  /*115d0*/  FSEL R241, R39, -INF , !P1 ;  /* 0xff80000027f17808 */ /* 0x000fe40004800000 */
[----:B------:R-:W-:Y:S02]  /*115e0*/  FSEL R193, R193, -INF , !P5 ;  /* 0xff800000c1c17808 */ /* 0x000fe40006800000 */
[----:B------:R-:W-:Y:S02]  /*115f0*/  FMNMX3.FTZ R4, R4, R251, R247, !PT ;  /* 0x000000fb04047276 */ /* 0x000fe400078100f7 */
[----:B------:R-:W-:Y:S02]  /*11600*/  ISETP.GE.AND P4, PT, R24, R210, PT ;  /* 0x000000d21800720c */ /* 0x000fe40003f86270 */
[----:B------:R-:W-:Y:S02]  /*11610*/  ISETP.GE.AND P5, PT, R20, R212, PT ;  /* 0x000000d41400720c */ /* 0x000fe40003fa6270 */
[----:B------:R-:W-:Y:S02]  /*11620*/  FMNMX3.FTZ R6, R23, R174, R249, !PT ;  /* 0x000000ae17067276 */ /* 0x000fe400078100f9 */
[----:B------:R-:W-:Y:S02]  /*11630*/  ISETP.GE.AND P1, PT, R29, R210, PT ;  /* 0x000000d21d00720c */ /* 0x000fe40003f26270 */
[----:B------:R-:W-:Y:S02]  /*11640*/  FSEL R239, R42, -INF , !P0 ;  /* 0xff8000002aef7808 */ /* 0x000fe40004000000 */
[----:B------:R-:W-:Y:S02]  /*11650*/  FSEL R191, R48, -INF , !P6 ;  /* 0xff80000030bf7808 */ /* 0x000fe40007000000 */
[----:B------:R-:W-:Y:S02]  /*11660*/  ISETP.GE.AND P0, PT, R41, R212, PT ;  /* 0x000000d42900720c */ /* 0x000fe40003f06270 */
[----:B------:R-:W-:Y:S02]  /*11670*/  ISETP.GE.AND P6, PT, R146, R210, PT ;  /* 0x000000d29200720c */ /* 0x000fe40003fc6270 */
[----:B------:R-:W-:Y:S02]  /*11680*/  FSEL R217, R43, -INF , !P4 ;  /* 0xff8000002bd97808 */ /* 0x000fe40006000000 */
[----:B------:R-:W-:Y:S02]  /*11690*/  FMNMX3.FTZ R4, R4, R245, R241, !PT ;  /* 0x000000f504047276 */ /* 0x000fe400078100f1 */
[----:B------:R-:W-:Y:S02]  /*116a0*/  FSEL R185, R49, -INF , !P5 ;  /* 0xff80000031b97808 */ /* 0x000fe40006800000 */
[----:B------:R-:W-:Y:S02]  /*116b0*/  ISETP.GE.AND P4, PT, R40, R212, PT ;  /* 0x000000d42800720c */ /* 0x000fe40003f86270 */
[----:B------:R-:W-:Y:S02]  /*116c0*/  FMNMX3.FTZ R6, R6, R195, R193, !PT ;  /* 0x000000c306067276 */ /* 0x000fe400078100c1 */
[----:B------:R-:W-:Y:S02]  /*116d0*/  FSEL R183, R46, -INF , !P1 ;  /* 0xff8000002eb77808 */ /* 0x000fe40004800000 */
[----:B------:R-:W-:Y:S02]  /*116e0*/  ISETP.GE.AND P5, PT, R33, R210, PT ;  /* 0x000000d22100720c */ /* 0x000fe40003fa6270 */
        /* <DEDUP_REMOVED lines=8> */
[----:B------:R-:W-:Y:S02]  /*11770*/  ISETP.GE.AND P4, PT, R41, R210, PT ;  /* 0x000000d22900720c */ /* 0x000fe40003f86270 */
[----:B------:R-:W-:Y:S02]  /*11780*/  FSEL R179, R50, -INF , !P5 ;  /* 0xff80000032b37808 */ /* 0x000fe40006800000 */
[----:B------:R-:W-:Y:S02]  /*11790*/  ISETP.GE.AND P5, PT, R38, R212, PT ;  /* 0x000000d42600720c */ /* 0x000fe40003fa6270 */
[----:B------:R-:W-:Y:S02]  /*117a0*/  FSEL R171, R56, -INF , !P1 ;  /* 0xff80000038ab7808 */ /* 0x000fe40004800000 */
[----:B------:R-:W-:Y:S02]  /*117b0*/  ISETP.GE.AND P1, PT, R40, R210, PT ;  /* 0x000000d22800720c */ /* 0x000fe40003f26270 */
[----:B------:R-:W-:Y:S02]  /*117c0*/  FSEL R177, R51, -INF , !P0 ;  /* 0xff80000033b17808 */ /* 0x000fe40004000000 */
[----:B------:R-:W-:Y:S02]  /*117d0*/  FMNMX3.FTZ R4, R4, R183, R181, !PT ;  /* 0x000000b704047276 */ /* 0x000fe400078100b5 */
[-C--:B------:R-:W-:Y:S02]  /*117e0*/  ISETP.GE.AND P0, PT, R37, R212.reuse, PT ;  /* 0x000000d42500720c */ /* 0x080fe40003f06270 */
[----:B------:R-:W-:Y:S02]  /*117f0*/  FSEL R169, R169, -INF , !P6 ;  /* 0xff800000a9a97808 */ /* 0x000fe40007000000 */
[----:B------:R-:W-:Y:S02]  /*11800*/  FMNMX3.FTZ R6, R6, R175, R173, !PT ;  /* 0x000000af06067276 */ /* 0x000fe400078100ad */
[----:B------:R-:W-:Y:S02]  /*11810*/  FSEL R167, R54, -INF , !P4 ;  /* 0xff80000036a77808 */ /* 0x000fe40006000000 */
[----:B------:R-:W-:Y:S02]  /*11820*/  FSEL R159, R60, -INF , !P5 ;  /* 0xff8000003c9f7808 */ /* 0x000fe40006800000 */
[----:B------:R-:W-:Y:S02]  /*11830*/  ISETP.GE.AND P4, PT, R36, R212, PT ;  /* 0x000000d42400720c */ /* 0x000fe40003f86270 */
[----:B------:R-:W-:Y:S02]  /*11840*/  FSEL R165, R55, -INF , !P1 ;  /* 0xff80000037a57808 */ /* 0x000fe40004800000 */
[-C--:B------:R-:W-:Y:S01]  /*11850*/  ISETP.GE.AND P6, PT, R32, R210.reuse, PT ;  /* 0x000000d22000720c */ /* 0x080fe20003fc6270 */
[----:B------:R-:W-:Y:S01]  /*11860*/  LDSM.16.MT88.4 R52, [R139+0x10000] ;  /* 0x010000008b34783b */ /* 0x000fe20000004200 */
[----:B------:R-:W-:Y:S02]  /*11870*/  ISETP.GE.AND P5, PT, R16, R210, PT ;  /* 0x000000d21000720c */ /* 0x000fe40003fa6270 */
[----:B------:R-:W-:Y:S02]  /*11880*/  FMNMX3.FTZ R4, R4, R179, R177, !PT ;  /* 0x000000b304047276 */ /* 0x000fe400078100b1 */
[----:B------:R-:W-:Y:S02]  /*11890*/  FSEL R157, R61, -INF , !P0 ;  /* 0xff8000003d9d7808 */ /* 0x000fe40004000000 */
[----:B------:R-:W-:Y:S02]  /*118a0*/  ISETP.GE.AND P1, PT, R28, R212, PT ;  /* 0x000000d41c00720c */ /* 0x000fe40003f26270 */
[----:B------:R-:W-:Y:S02]  /*118b0*/  FMNMX3.FTZ R6, R6, R171, R169, !PT ;  /* 0x000000ab06067276 */ /* 0x000fe400078100a9 */
[----:B------:R-:W-:Y:S02]  /*118c0*/  FSEL R156, R156, -INF , !P4 ;  /* 0xff8000009c9c7808 */ /* 0x000fe40006000000 */
[-C--:B------:R-:W-:Y:S02]  /*118d0*/  ISETP.GE.AND P0, PT, R38, R210.reuse, PT ;  /* 0x000000d22600720c */ /* 0x080fe40003f06270 */
[-C--:B------:R-:W-:Y:S02]  /*118e0*/  ISETP.GE.AND P4, PT, R37, R210.reuse, PT ;  /* 0x000000d22500720c */ /* 0x080fe40003f86270 */
[----:B------:R-:W-:Y:S02]  /*118f0*/  FSEL R163, R58, -INF , !P6 ;  /* 0xff8000003aa37808 */ /* 0x000fe40007000000 */
[----:B------:R-:W-:Y:S02]  /*11900*/  FSEL R161, R161, -INF , !P5 ;  /* 0xff800000a1a17808 */ /* 0x000fe40006800000 */
[----:B------:R-:W-:Y:S02]  /*11910*/  FMNMX3.FTZ R4, R4, R167, R165, !PT ;  /* 0x000000a704047276 */ /* 0x000fe400078100a5 */
[----:B------:R-:W-:Y:S02]  /*11920*/  FSEL R155, R155, -INF , !P1 ;  /* 0xff8000009b9b7808 */ /* 0x000fe40004800000 */
[----:B------:R-:W-:Y:S02]  /*11930*/  FMNMX3.FTZ R6, R6, R159, R157, !PT ;  /* 0x0000009f06067276 */ /* 0x000fe4000781009d */
[-C--:B------:R-:W-:Y:S02]  /*11940*/  ISETP.GE.AND P1, PT, R36, R210.reuse, PT ;  /* 0x000000d22400720c */ /* 0x080fe40003f26270 */
[----:B------:R-:W-:Y:S02]  /*11950*/  ISETP.GE.AND P6, PT, R28, R210, PT ;  /* 0x000000d21c00720c */ /* 0x000fe40003fc6270 */
[----:B------:R-:W-:Y:S02]  /*11960*/  FSEL R154, R62, -INF , !P0 ;  /* 0xff8000003e9a7808 */ /* 0x000fe40004000000 */
[----:B------:R-:W-:Y:S02]  /*11970*/  FSEL R152, R63, -INF , !P4 ;  /* 0xff8000003f987808 */ /* 0x000fe40006000000 */
[----:B------:R-:W-:Y:S02]  /*11980*/  FMNMX3.FTZ R5, R4, R163, R161, !PT ;  /* 0x000000a304057276 */ /* 0x000fe400078100a1 */
[----:B------:R-:W-:Y:S02]  /*11990*/  FMNMX3.FTZ R8, R6, R155, R156, !PT ;  /* 0x0000009b06087276 */ /* 0x000fe4000781009c */
[----:B------:R-:W-:Y:S02]  /*119a0*/  FSEL R136, R44, -INF , !P1 ;  /* 0xff8000002c887808 */ /* 0x000fe40004800000 */
[----:B------:R-:W-:Y:S01]  /*119b0*/  FSEL R137, R45, -INF , !P6 ;  /* 0xff8000002d897808 */ /* 0x000fe20007000000 */
[----:B------:R-:W1:Y:S01]  /*119c0*/  SHFL.BFLY PT, R25, R8, 0x2, 0x1f ;  /* 0x0c401f0008197f89 */ /* 0x000e6200000e0000 */
[----:B------:R-:W-:Y:S07]  /*119d0*/  FMNMX3.FTZ R5, R5, R154, R152, !PT ;  /* 0x0000009a05057276 */ /* 0x000fee0007810098 */
[----:B------:R-:W-:Y:S01]  /*119e0*/  LDSM.16.MT88.4 R44, [R138+0x10000] ;  /* 0x010000008a2c783b */ /* 0x000fe20000004200 */
[----:B------:R-:W-:Y:S07]  /*119f0*/  FMNMX3.FTZ R6, R5, R137, R136, !PT ;  /* 0x0000008905067276 */ /* 0x000fee0007810088 */
[----:B------:R-:W3:Y:S01]  /*11a00*/  SHFL.BFLY PT, R5, R6, 0x2, 0x1f ;  /* 0x0c401f0006057f89 */ /* 0x000ee200000e0000 */
[----:B-1----:R-:W-:Y:S01]  /*11a10*/  FMNMX.FTZ R23, R8, R25, !PT ;  /* 0x0000001908177209 */ /* 0x002fe20007810000 */
[----:B------:R-:W-:Y:S06]  /*11a20*/  VIADD R8, R138, 0xc000 ;  /* 0x0000c0008a087836 */ /* 0x000fec0000000000 */
[----:B------:R-:W1:Y:S01]  /*11a30*/  SHFL.BFLY PT, R134, R23, 0x1, 0x1f ;  /* 0x0c201f0017867f89 */ /* 0x000e6200000e0000 */
[----:B------:R-:W-:Y:S04]  /*11a40*/  @P2 VIADD R144, R8, 0xffffffc0 ;  /* 0xffffffc008902836 */ /* 0x000fe80000000000 */
[----:B------:R-:W-:Y:S03]  /*11a50*/  IMAD.IADD R201, R201, 0x1, R144 ;  /* 0x00000001c9c97824 */ /* 0x000fe600078e0290 */
[----:B------:R-:W-:Y:S01]  /*11a60*/  LDSM.16.MT88.4 R28, [R144] ;  /* 0x00000000901c783b */ /* 0x000fe20000004200 */
[----:B---3--:R-:W-:Y:S07]  /*11a70*/  FMNMX.FTZ R4, R6, R5, !PT ;  /* 0x0000000506047209 */ /* 0x008fee0007810000 */
[----:B------:R-:W3:Y:S08]  /*11a80*/  SHFL.BFLY PT, R133, R4, 0x1, 0x1f ;  /* 0x0c201f0004857f89 */ /* 0x000ef000000e0000 */
[----:B------:R-:W-:Y:S01]  /*11a90*/  LDSM.16.MT88.4 R36, [R201] ;  /* 0x00000000c924783b */ /* 0x000fe20000004200 */
[----:B-1----:R-:W-:Y:S07]  /*11aa0*/  FMNMX.FTZ R134, R23, R134, !PT ;  /* 0x0000008617867209 */ /* 0x002fee0007810000 */
[----:B------:R-:W-:Y:S01]  /*11ab0*/  LDSM.16.MT88.4 R60, [R144+0x4000] ;  /* 0x00400000903c783b */ /* 0x000fe20000004200 */
[----:B------:R-:W-:Y:S01]  /*11ac0*/  FSETP.NEU.FTZ.AND P1, PT, R134, -INF , PT ;  /* 0xff8000008600780b */ /* 0x000fe20003f3d000 */
[----:B--2---:R-:W-:Y:S05]  /*11ad0*/  FMUL.FTZ R160, R135, R134 ;  /* 0x0000008687a07220 */ /* 0x004fea0000410000 */
[----:B------:R-:W-:Y:S02]  /*11ae0*/  FSEL R160, R160, RZ, P1 ;  /* 0x000000ffa0a07208 */ /* 0x000fe40000800000 */
[----:B---3--:R-:W-:Y:S03]  /*11af0*/  FMNMX.FTZ R133, R4, R133, !PT ;  /* 0x0000008504857209 */ /* 0x008fe60007810000 */
[-CC-:B------:R-:W-:Y:S01]  /*11b00*/  FFMA.FTZ R146, R15, R135.reuse, -R160.reuse ;  /* 0x000000870f927223 */ /* 0x180fe200000108a0 */
[-CC-:B------:R-:W-:Y:S01]  /*11b10*/  FFMA.FTZ R145, R13, R135.reuse, -R160.reuse ;  /* 0x000000870d917223 */ /* 0x180fe200000108a0 */
[--C-:B------:R-:W-:Y:S01]  /*11b20*/  FFMA.FTZ R147, R21, R135, -R160.reuse ;  /* 0x0000008715937223 */ /* 0x100fe200000108a0 */
[----:B------:R-:W-:Y:S01]  /*11b30*/  FSETP.NEU.FTZ.AND P0, PT, R133, -INF , PT ;  /* 0xff8000008500780b */ /* 0x000fe20003f1d000 */
[----:B------:R-:W-:Y:S01]  /*11b40*/  FMUL.FTZ R158, R135, R133 ;  /* 0x00000085879e7220 */ /* 0x000fe20000410000 */
[----:B------:R-:W1:Y:S01]  /*11b50*/  LDSM.16.MT88.4 R12, [R138+0xc000] ;  /* 0x00c000008a0c783b */ /* 0x000e620000004200 */
[-CC-:B------:R-:W-:Y:S01]  /*11b60*/  FFMA.FTZ R150, R19, R135.reuse, -R160.reuse ;  /* 0x0000008713967223 */ /* 0x180fe200000108a0 */
[----:B------:R-:W-:Y:S01]  /*11b70*/  FSEL R5, R133, RZ, P0 ;  /* 0x000000ff85057208 */ /* 0x000fe20000000000 */
[----:B------:R-:W-:Y:S01]  /*11b80*/  MUFU.EX2 R147, R147 ;  /* 0x0000009300937308 */ /* 0x000fe20000000800 */
[----:B------:R-:W-:Y:S01]  /*11b90*/  FSEL R158, R158, RZ, P0 ;  /* 0x000000ff9e9e7208 */ /* 0x000fe20000000000 */
[-CC-:B------:R-:W-:Y:S01]  /*11ba0*/  FFMA.FTZ R186, R186, R135.reuse, -R160.reuse ;  /* 0x00000087baba7223 */ /* 0x180fe200000108a0 */
[-C--:B------:R-:W-:Y:S01]  /*11bb0*/  FFMA.FTZ R203, R168, R135.reuse, -R160 ;  /* 0x00000087a8cb7223 */ /* 0x080fe200000108a0 */
[----:B------:R-:W-:Y:S01]  /*11bc0*/  FADD.FTZ R4, -R5, R132 ;  /* 0x0000008405047221 */ /* 0x000fe20000010100 */
[----:B------:R-:W2:Y:S01]  /*11bd0*/  LDSM.16.MT88.4 R20, [R139+0xc000] ;  /* 0x00c000008b14783b */ /* 0x000ea20000004200 */
[-CC-:B------:R-:W-:Y:S01]  /*11be0*/  FFMA.FTZ R151, R7, R135.reuse, -R158.reuse ;  /* 0x0000008707977223 */ /* 0x180fe2000001089e */
[----:B------:R-:W-:Y:S01]  /*11bf0*/  FSEL R7, R134, RZ, P1 ;  /* 0x000000ff86077208 */ /* 0x000fe20000800000 */
[-CC-:B------:R-:W-:Y:S01]  /*11c00*/  FFMA.FTZ R149, R17, R135.reuse, -R158.reuse ;  /* 0x0000008711957223 */ /* 0x180fe2000001089e */
[-CC-:B------:R-:W-:Y:S01]  /*11c10*/  FFMA.FTZ R148, R11, R135.reuse, -R158.reuse ;  /* 0x000000870b947223 */ /* 0x180fe2000001089e */
[-C--:B------:R-:W-:Y:S01]  /*11c20*/  FFMA.FTZ R153, R9, R135.reuse, -R158 ;  /* 0x0000008709997223 */ /* 0x080fe2000001089e */
[----:B------:R-:W3:Y:S01]  /*11c30*/  MUFU.EX2 R150, R150 ;  /* 0x0000009600967308 */ /* 0x000ee20000000800 */
[----:B------:R-:W-:Y:S01]  /*11c40*/  FADD.FTZ R0, -R7, R0 ;  /* 0x0000000007007221 */ /* 0x000fe20000010100 */
[C---:B------:R-:W-:Y:S01]  /*11c50*/  FMUL.FTZ R7, R135.reuse, R4 ;  /* 0x0000000487077220 */ /* 0x040fe20000410000 */
[-CC-:B------:R-:W-:Y:S07]  /*11c60*/  FFMA.FTZ R162, R162, R135.reuse, -R158.reuse ;  /* 0x00000087a2a27223 */ /* 0x180fee000001089e */
[----:B------:R-:W-:Y:S01]  /*11c70*/  MUFU.EX2 R146, R146 ;  /* 0x0000009200927308 */ /* 0x000fe20000000800 */
[----:B------:R-:W-:Y:S01]  /*11c80*/  FMUL.FTZ R6, R135, R0 ;  /* 0x0000000087067220 */ /* 0x000fe20000410000 */
[-C--:B------:R-:W-:Y:S01]  /*11c90*/  FFMA.FTZ R182, R182, R135.reuse, -R158 ;  /* 0x00000087b6b67223 */ /* 0x080fe2000001089e */
[-CC-:B------:R-:W-:Y:S07]  /*11ca0*/  FFMA.FTZ R180, R180, R135.reuse, -R160.reuse ;  /* 0x00000087b4b47223 */ /* 0x180fee00000108a0 */
[----:B------:R-:W-:Y:S01]  /*11cb0*/  MUFU.EX2 R153, R153 ;  /* 0x0000009900997308 */ /* 0x000fe20000000800 */
[-C--:B------:R-:W-:Y:S01]  /*11cc0*/  FFMA.FTZ R174, R174, R135.reuse, -R160 ;  /* 0x00000087aeae7223 */ /* 0x080fe200000108a0 */
[-C--:B------:R-:W-:Y:S01]  /*11cd0*/  FFMA.FTZ R217, R217, R135.reuse, -R158 ;  /* 0x00000087d9d97223 */ /* 0x080fe2000001089e */
[-C--:B------:R-:W-:Y:S07]  /*11ce0*/  FFMA.FTZ R249, R249, R135.reuse, -R160 ;  /* 0x00000087f9f97223 */ /* 0x080fee00000108a0 */
[----:B------:R-:W4:Y:S01]  /*11cf0*/  MUFU.EX2 R132, R6 ;  /* 0x0000000600847308 */ /* 0x000f220000000800 */
[----:B------:R-:W-:Y:S01]  /*11d00*/  FFMA.FTZ R241, R241, R135, -R158 ;  /* 0x00000087f1f17223 */ /* 0x000fe2000001089e */
[----:B---3--:R-:W-:Y:S01]  /*11d10*/  F2FP.F16.F32.PACK_AB R140, R150, R147 ;  /* 0x00000093968c723e */ /* 0x008fe200000000ff */
[-C--:B------:R-:W-:Y:S07]  /*11d20*/  FFMA.FTZ R193, R193, R135.reuse, -R160 ;  /* 0x00000087c1c17223 */ /* 0x080fee00000108a0 */
[----:B------:R-:W3:Y:S01]  /*11d30*/  MUFU.EX2 R0, R7 ;  /* 0x0000000700007308 */ /* 0x000ee20000000800 */
[-CC-:B------:R-:W-:Y:S01]  /*11d40*/  FFMA.FTZ R183, R183, R135.reuse, -R158.reuse ;  /* 0x00000087b7b77223 */ /* 0x180fe2000001089e */
[-C--:B------:R-:W-:Y:S01]  /*11d50*/  FFMA.FTZ R179, R179, R135.reuse, -R158 ;  /* 0x00000087b3b37223 */ /* 0x080fe2000001089e */
[-C--:B------:R-:W-:Y:S07]  /*11d60*/  FFMA.FTZ R194, R169, R135.reuse, -R160 ;  /* 0x00000087a9c27223 */ /* 0x080fee00000108a0 */
[----:B------:R-:W5:Y:S01]  /*11d70*/  MUFU.EX2 R145, R145 ;  /* 0x0000009100917308 */ /* 0x000f620000000800 */
[-CC-:B------:R-:W-:Y:S01]  /*11d80*/  FFMA.FTZ R234, R165, R135.reuse, -R158.reuse ;  /* 0x00000087a5ea7223 */ /* 0x180fe2000001089e */
[-CC-:B------:R-:W-:Y:S01]  /*11d90*/  FFMA.FTZ R202, R163, R135.reuse, -R158.reuse ;  /* 0x00000087a3ca7223 */ /* 0x180fe2000001089e */
[-C--:B------:R-:W-:Y:S07]  /*11da0*/  FFMA.FTZ R161, R161, R135.reuse, -R158 ;  /* 0x00000087a1a17223 */ /* 0x080fee000001089e */
[----:B------:R-:W-:Y:S01]  /*11db0*/  MUFU.EX2 R151, R151 ;  /* 0x0000009700977308 */ /* 0x000fe20000000800 */
[----:B------:R-:W-:Y:S01]  /*11dc0*/  FFMA.FTZ R175, R175, R135, -R160 ;  /* 0x00000087afaf7223 */ /* 0x000fe200000108a0 */
[C---:B----4-:R-:W-:Y:S01]  /*11dd0*/  FMUL.FTZ R4, R132.reuse, R128 ;  /* 0x0000008084047220 */ /* 0x050fe20000410000 */
[C---:B------:R-:W-:Y:S07]  /*11de0*/  FMUL.FTZ R5, R132.reuse, R129 ;  /* 0x0000008184057220 */ /* 0x040fee0000410000 */
[----:B------:R-:W4:Y:S01]  /*11df0*/  MUFU.EX2 R149, R149 ;  /* 0x0000009500957308 */ /* 0x000f220000000800 */
[----:B------:R-:W-:Y:S01]  /*11e00*/  FMUL.FTZ R8, R132, R124 ;  /* 0x0000007c84087220 */ /* 0x000fe20000410000 */
[C---:B---3--:R-:W-:Y:S01]  /*11e10*/  FMUL.FTZ R6, R0.reuse, R130 ;  /* 0x0000008200067220 */ /* 0x048fe20000410000 */
[----:B------:R-:W-:Y:S07]  /*11e20*/  FMUL.FTZ R7, R0, R131 ;  /* 0x0000008300077220 */ /* 0x000fee0000410000 */
[----:B------:R-:W3:Y:S01]  /*11e30*/  MUFU.EX2 R148, R148 ;  /* 0x0000009400947308 */ /* 0x000ee20000000800 */
[----:B------:R-:W-:Y:S01]  /*11e40*/  FMUL.FTZ R9, R132, R125 ;  /* 0x0000007d84097220 */ /* 0x000fe20000410000 */
[----:B-----5:R-:W-:Y:S01]  /*11e50*/  F2FP.F16.F32.PACK_AB R142, R145, R146 ;  /* 0x00000092918e723e */ /* 0x020fe200000000ff */
[C---:B------:R-:W-:Y:S01]  /*11e60*/  FMUL.FTZ R10, R0.reuse, R126 ;  /* 0x0000007e000a7220 */ /* 0x040fe20000410000 */
[----:B------:R-:W-:Y:S01]  /*11e70*/  FMUL.FTZ R11, R0, R127 ;  /* 0x0000007f000b7220 */ /* 0x000fe20000410000 */
[C---:B------:R-:W-:Y:S01]  /*11e80*/  FMUL.FTZ R16, R132.reuse, R116 ;  /* 0x0000007484107220 */ /* 0x040fe20000410000 */
[----:B------:R-:W-:Y:S01]  /*11e90*/  LDSM.16.MT88.4 R124, [R138+0xf800] ;  /* 0x00f800008a7c783b */ /* 0x000fe20000004200 */
[----:B------:R-:W-:Y:S01]  /*11ea0*/  FMUL.FTZ R17, R132, R117 ;  /* 0x0000007584117220 */ /* 0x000fe20000410000 */
[C---:B------:R-:W-:Y:S01]  /*11eb0*/  FMUL.FTZ R18, R0.reuse, R118 ;  /* 0x0000007600127220 */ /* 0x040fe20000410000 */
[----:B------:R-:W-:Y:S01]  /*11ec0*/  FMUL.FTZ R19, R0, R119 ;  /* 0x0000007700137220 */ /* 0x000fe20000410000 */
[----:B----4-:R-:W-:Y:S01]  /*11ed0*/  F2FP.F16.F32.PACK_AB R141, R149, R151 ;  /* 0x00000097958d723e */ /* 0x010fe200000000ff */
[----:B------:R-:W-:Y:S01]  /*11ee0*/  FMUL.FTZ R25, R132, R109 ;  /* 0x0000006d84197220 */ /* 0x000fe20000410000 */
[C---:B------:R-:W-:Y:S01]  /*11ef0*/  FMUL.FTZ R26, R0.reuse, R110 ;  /* 0x0000006e001a7220 */ /* 0x040fe20000410000 */
[----:B------:R-:W-:Y:S01]  /*11f00*/  FMUL.FTZ R27, R0, R111 ;  /* 0x0000006f001b7220 */ /* 0x000fe20000410000 */
[----:B---3--:R-:W-:Y:S01]  /*11f10*/  F2FP.F16.F32.PACK_AB R143, R153, R148 ;  /* 0x00000094998f723e */ /* 0x008fe200000000ff */
[----:B------:R-:W-:Y:S01]  /*11f20*/  LDSM.16.MT88.4 R116, [R139+0xf800] ;  /* 0x00f800008b74783b */ /* 0x000fe20000004200 */
[C---:B------:R-:W-:Y:S01]  /*11f30*/  FMUL.FTZ R32, R132.reuse, R100 ;  /* 0x0000006484207220 */ /* 0x040fe20000410000 */
[----:B------:R-:W-:Y:S01]  /*11f40*/  FMUL.FTZ R33, R132, R101 ;  /* 0x0000006584217220 */ /* 0x000fe20000410000 */
[C---:B------:R-:W-:Y:S01]  /*11f50*/  FMUL.FTZ R34, R0.reuse, R102 ;  /* 0x0000006600227220 */ /* 0x040fe20000410000 */
[----:B------:R-:W-:Y:S01]  /*11f60*/  FMUL.FTZ R35, R0, R103 ;  /* 0x0000006700237220 */ /* 0x000fe20000410000 */
[C---:B------:R-:W-:Y:S01]  /*11f70*/  FMUL.FTZ R40, R132.reuse, R92 ;  /* 0x0000005c84287220 */ /* 0x040fe20000410000 */
[C---:B-1----:R-:W-:Y:S01]  /*11f80*/  HMMA.16816.F32 R4, R140.reuse, R12, R4 ;  /* 0x0000000c8c04723c */ /* 0x042fe20000001804 */
        /* <DEDUP_REMOVED lines=11> */
[----:B------:R-:W-:Y:S01]  /*12040*/  FMUL.FTZ R15, R0, R123 ;  /* 0x0000007b000f7220 */ /* 0x000fe20000410000 */
[C---:B------:R-:W-:Y:S01]  /*12050*/  FMUL.FTZ R48, R132.reuse, R84 ;  /* 0x0000005484307220 */ /* 0x040fe20000410000 */
[----:B------:R-:W-:Y:S01]  /*12060*/  FMUL.FTZ R49, R132, R85 ;  /* 0x0000005584317220 */ /* 0x000fe20000410000 */
[C---:B------:R-:W-:Y:S01]  /*12070*/  FMUL.FTZ R50, R0.reuse, R86 ;  /* 0x0000005600327220 */ /* 0x040fe20000410000 */
[----:B------:R-:W-:Y:S01]  /*12080*/  FMUL.FTZ R51, R0, R87 ;  /* 0x0000005700337220 */ /* 0x000fe20000410000 */
[----:B------:R-:W-:Y:S01]  /*12090*/  FMUL.FTZ R56, R132, R76 ;  /* 0x0000004c84387220 */ /* 0x000fe20000410000 */
[----:B------:R-:W1:Y:S01]  /*120a0*/  LDSM.16.MT88.4 R84, [R201+0x4000] ;  /* 0x00400000c954783b */ /* 0x000e620000004200 */
[C---:B--2---:R-:W-:Y:S01]  /*120b0*/  HMMA.16816.F32 R12, R140.reuse, R20, R12 ;  /* 0x000000148c0c723c */ /* 0x044fe2000000180c */
[----:B------:R-:W-:Y:S02]  /*120c0*/  MUFU.EX2 R174, R174 ;  /* 0x000000ae00ae7308 */ /* 0x000fe40000000800 */
[----:B------:R-:W-:Y:S01]  /*120d0*/  FMUL.FTZ R58, R0, R78 ;  /* 0x0000004e003a7220 */ /* 0x000fe20000410000 */
[C---:B------:R-:W-:Y:S01]  /*120e0*/  FMUL.FTZ R24, R132.reuse, R108 ;  /* 0x0000006c84187220 */ /* 0x040fe20000410000 */
[-C--:B------:R-:W-:Y:S01]  /*120f0*/  FFMA.FTZ R108, R189, R135.reuse, -R158 ;  /* 0x00000087bd6c7223 */ /* 0x080fe2000001089e */
[-C--:B------:R-:W-:Y:S01]  /*12100*/  FFMA.FTZ R171, R171, R135.reuse, -R160 ;  /* 0x00000087abab7223 */ /* 0x080fe200000108a0 */
[--C-:B------:R-:W-:Y:S01]  /*12110*/  FFMA.FTZ R167, R167, R135, -R158.reuse ;  /* 0x00000087a7a77223 */ /* 0x100fe2000001089e */
[C---:B------:R-:W-:Y:S03]  /*12120*/  HMMA.16816.F32 R16, R140.reuse, R22, R16 ;  /* 0x000000168c10723c */ /* 0x040fe60000001810 */
[----:B------:R2:W-:Y:S01]  /*12130*/  MUFU.EX2 R189, R182 ;  /* 0x000000b600bd7308 */ /* 0x0005e20000000800 */
[C---:B------:R-:W-:Y:S01]  /*12140*/  FMUL.FTZ R20, R132.reuse, R112 ;  /* 0x0000007084147220 */ /* 0x040fe20000410000 */
[----:B------:R-:W-:Y:S01]  /*12150*/  FMUL.FTZ R21, R132, R113 ;  /* 0x0000007184157220 */ /* 0x000fe20000410000 */
[C---:B------:R-:W-:Y:S01]  /*12160*/  FMUL.FTZ R22, R0.reuse, R114 ;  /* 0x0000007200167220 */ /* 0x040fe20000410000 */
[----:B------:R-:W-:Y:S01]  /*12170*/  FMUL.FTZ R23, R0, R115 ;  /* 0x0000007300177220 */ /* 0x000fe20000410000 */
[-CC-:B------:R-:W-:Y:S01]  /*12180*/  FFMA.FTZ R113, R66, R135.reuse, -R158.reuse ;  /* 0x0000008742717223 */ /* 0x180fe2000001089e */
[-CC-:B------:R-:W-:Y:S01]  /*12190*/  FFMA.FTZ R114, R64, R135.reuse, -R158.reuse ;  /* 0x0000008740727223 */ /* 0x180fe2000001089e */
[-CC-:B------:R-:W-:Y:S01]  /*121a0*/  FFMA.FTZ R112, R67, R135.reuse, -R158.reuse ;  /* 0x0000008743707223 */ /* 0x180fe2000001089e */
[--C-:B------:R-:W-:Y:S01]  /*121b0*/  FFMA.FTZ R115, R65, R135, -R158.reuse ;  /* 0x0000008741737223 */ /* 0x100fe2000001089e */
[C---:B------:R-:W-:Y:S01]  /*121c0*/  FMUL.FTZ R64, R132.reuse, R68 ;  /* 0x0000004484407220 */ /* 0x040fe20000410000 */
[----:B------:R-:W-:Y:S01]  /*121d0*/  FMUL.FTZ R65, R132, R69 ;  /* 0x0000004584417220 */ /* 0x000fe20000410000 */
[C---:B------:R-:W-:Y:S01]  /*121e0*/  HMMA.16816.F32 R20, R140.reuse, R28, R20 ;  /* 0x0000001c8c14723c */ /* 0x040fe20000001814 */
[----:B------:R-:W-:Y:S02]  /*121f0*/  MUFU.EX2 R113, R113 ;  /* 0x0000007100717308 */ /* 0x000fe40000000800 */
[C---:B------:R-:W-:Y:S01]  /*12200*/  FMUL.FTZ R66, R0.reuse, R70 ;  /* 0x0000004600427220 */ /* 0x040fe20000410000 */
[----:B------:R-:W-:Y:S01]  /*12210*/  FMUL.FTZ R67, R0, R71 ;  /* 0x0000004700437220 */ /* 0x000fe20000410000 */
[-C--:B--2---:R-:W-:Y:S01]  /*12220*/  FFMA.FTZ R182, R245, R135.reuse, -R158 ;  /* 0x00000087f5b67223 */ /* 0x084fe2000001089e */
[-CC-:B------:R-:W-:Y:S01]  /*12230*/  FFMA.FTZ R159, R159, R135.reuse, -R160.reuse ;  /* 0x000000879f9f7223 */ /* 0x180fe200000108a0 */
[--C-:B------:R-:W-:Y:S01]  /*12240*/  FFMA.FTZ R236, R157, R135, -R160.reuse ;  /* 0x000000879dec7223 */ /* 0x100fe200000108a0 */
[C---:B------:R-:W-:Y:S03]  /*12250*/  HMMA.16816.F32 R24, R140.reuse, R30, R24 ;  /* 0x0000001e8c18723c */ /* 0x040fe60000001818 */
[----:B------:R-:W2:Y:S01]  /*12260*/  MUFU.EX2 R114, R114 ;  /* 0x0000007200727308 */ /* 0x000ea20000000800 */
[C---:B------:R-:W-:Y:S01]  /*12270*/  FMUL.FTZ R28, R132.reuse, R104 ;  /* 0x00000068841c7220 */ /* 0x040fe20000410000 */
[----:B------:R-:W-:Y:S01]  /*12280*/  FMUL.FTZ R29, R132, R105 ;  /* 0x00000069841d7220 */ /* 0x000fe20000410000 */
[C---:B------:R-:W-:Y:S01]  /*12290*/  FMUL.FTZ R30, R0.reuse, R106 ;  /* 0x0000006a001e7220 */ /* 0x040fe20000410000 */
[C---:B------:R-:W-:Y:S01]  /*122a0*/  FMUL.FTZ R31, R0.reuse, R107 ;  /* 0x0000006b001f7220 */ /* 0x040fe20000410000 */
[--C-:B------:R-:W-:Y:S01]  /*122b0*/  FFMA.FTZ R105, R59, R135, -R160.reuse ;  /* 0x000000873b697223 */ /* 0x100fe200000108a0 */
[----:B------:R-:W-:Y:S01]  /*122c0*/  FMUL.FTZ R59, R0, R79 ;  /* 0x0000004f003b7220 */ /* 0x000fe20000410000 */
[--C-:B------:R-:W-:Y:S01]  /*122d0*/  FFMA.FTZ R106, R57, R135, -R160.reuse ;  /* 0x00000087396a7223 */ /* 0x100fe200000108a0 */
[----:B------:R-:W-:Y:S01]  /*122e0*/  FMUL.FTZ R57, R132, R77 ;  /* 0x0000004d84397220 */ /* 0x000fe20000410000 */
[--C-:B------:R-:W-:Y:S01]  /*122f0*/  FFMA.FTZ R104, R192, R135, -R160.reuse ;  /* 0x00000087c0687223 */ /* 0x100fe200000108a0 */
[----:B------:R-:W3:Y:S01]  /*12300*/  LDSM.16.MT88.4 R76, [R138+0xc800] ;  /* 0x00c800008a4c783b */ /* 0x000ee20000004200 */
[C---:B------:R-:W-:Y:S01]  /*12310*/  HMMA.16816.F32 R28, R140.reuse, R36, R28 ;  /* 0x000000248c1c723c */ /* 0x040fe2000000181c */
[----:B------:R-:W-:Y:S02]  /*12320*/  MUFU.EX2 R182, R182 ;  /* 0x000000b600b67308 */ /* 0x000fe40000000800 */
[C---:B------:R-:W-:Y:S01]  /*12330*/  FMUL.FTZ R36, R132.reuse, R96 ;  /* 0x0000006084247220 */ /* 0x040fe20000410000 */
[----:B------:R-:W-:Y:S01]  /*12340*/  FMUL.FTZ R37, R132, R97 ;  /* 0x0000006184257220 */ /* 0x000fe20000410000 */
[----:B------:R-:W-:Y:S01]  /*12350*/  FFMA.FTZ R107, R190, R135, -R160 ;  /* 0x00000087be6b7223 */ /* 0x000fe200000108a0 */
[----:B--2---:R-:W-:Y:S01]  /*12360*/  F2FP.F16.F32.PACK_AB R69, R114, R113 ;  /* 0x000000717245723e */ /* 0x004fe200000000ff */
[----:B------:R-:W-:Y:S01]  /*12370*/  FFMA.FTZ R190, R177, R135, -R158 ;  /* 0x00000087b1be7223 */ /* 0x000fe2000001089e */
[C---:B------:R-:W-:Y:S03]  /*12380*/  HMMA.16816.F32 R32, R140.reuse, R38, R32 ;  /* 0x000000268c20723c */ /* 0x040fe60000001820 */
[----:B------:R-:W-:Y:S01]  /*12390*/  MUFU.EX2 R105, R105 ;  /* 0x0000006900697308 */ /* 0x000fe20000000800 */
[C---:B------:R-:W-:Y:S01]  /*123a0*/  FMUL.FTZ R38, R0.reuse, R98 ;  /* 0x0000006200267220 */ /* 0x040fe20000410000 */
[----:B------:R-:W-:Y:S01]  /*123b0*/  FMUL.FTZ R39, R0, R99 ;  /* 0x0000006300277220 */ /* 0x000fe20000410000 */
[-CC-:B------:R-:W-:Y:S01]  /*123c0*/  FFMA.FTZ R192, R173, R135.reuse, -R160.reuse ;  /* 0x00000087adc07223 */ /* 0x180fe200000108a0 */
[----:B------:R-:W-:Y:S01]  /*123d0*/  LDSM.16.MT88.4 R96, [R139+0x10800] ;  /* 0x010800008b60783b */ /* 0x000fe20000004200 */
[-C--:B------:R-:W-:Y:S01]  /*123e0*/  FFMA.FTZ R155, R155, R135.reuse, -R160 ;  /* 0x000000879b9b7223 */ /* 0x080fe200000108a0 */
[----:B------:R-:W-:Y:S04]  /*123f0*/  FFMA.FTZ R154, R154, R135, -R158 ;  /* 0x000000879a9a7223 */ /* 0x000fe8000001089e */
[----:B------:R-:W2:Y:S01]  /*12400*/  MUFU.EX2 R106, R106 ;  /* 0x0000006a006a7308 */ /* 0x000ea20000000800 */
[----:B------:R-:W-:Y:S01]  /*12410*/  FFMA.FTZ R151, R0, R235, R151 ;  /* 0x000000eb00977223 */ /* 0x000fe20000010097 */
[C---:B------:R-:W-:Y:S08]  /*12420*/  HMMA.16816.F32 R36, R140.reuse, R44, R36 ;  /* 0x0000002c8c24723c */ /* 0x040ff00000001824 */
[----:B------:R-:W-:Y:S01]  /*12430*/  MUFU.EX2 R104, R104 ;  /* 0x0000006800687308 */ /* 0x000fe20000000800 */
[C---:B------:R-:W-:Y:S01]  /*12440*/  FMUL.FTZ R44, R132.reuse, R88 ;  /* 0x00000058842c7220 */ /* 0x040fe20000410000 */
[C---:B------:R-:W-:Y:S01]  /*12450*/  FMUL.FTZ R45, R132.reuse, R89 ;  /* 0x00000059842d7220 */ /* 0x040fe20000410000 */
[----:B------:R-:W-:Y:S07]  /*12460*/  FADD.FTZ R151, R149, R151 ;  /* 0x0000009795977221 */ /* 0x000fee0000010000 */
[----:B------:R-:W4:Y:S01]  /*12470*/  MUFU.EX2 R107, R107 ;  /* 0x0000006b006b7308 */ /* 0x000f220000000800 */
[----:B------:R-:W-:Y:S01]  /*12480*/  FFMA.FTZ R147, R132, R237, R147 ;  /* 0x000000ed84937223 */ /* 0x000fe20000010093 */
[C---:B------:R-:W-:Y:S08]  /*12490*/  HMMA.16816.F32 R40, R140.reuse, R46, R40 ;  /* 0x0000002e8c28723c */ /* 0x040ff00000001828 */
[----:B------:R-:W-:Y:S01]  /*124a0*/  MUFU.EX2 R112, R112 ;  /* 0x0000007000707308 */ /* 0x000fe20000000800 */
[C---:B------:R-:W-:Y:S01]  /*124b0*/  FMUL.FTZ R46, R0.reuse, R90 ;  /* 0x0000005a002e7220 */ /* 0x040fe20000410000 */
[----:B------:R-:W-:Y:S01]  /*124c0*/  FMUL.FTZ R47, R0, R91 ;  /* 0x0000005b002f7220 */ /* 0x000fe20000410000 */
[----:B--2---:R-:W-:Y:S01]  /*124d0*/  F2FP.F16.F32.PACK_AB R68, R106, R105 ;  /* 0x000000696a44723e */ /* 0x004fe200000000ff */
[----:B------:R-:W-:Y:S06]  /*124e0*/  LDSM.16.MT88.4 R88, [R201+0x800] ;  /* 0x00080000c958783b */ /* 0x000fec0000004200 */
[----:B------:R-:W2:Y:S01]  /*124f0*/  MUFU.EX2 R115, R115 ;  /* 0x0000007300737308 */ /* 0x000ea20000000800 */
[----:B------:R-:W-:Y:S01]  /*12500*/  FADD.FTZ R147, R150, R147 ;  /* 0x0000009396937221 */ /* 0x000fe20000010000 */
[----:B------:R-:W-:Y:S01]  /*12510*/  ISETP.GT.AND P0, PT, R225, R214, PT ;  /* 0x000000d6e100720c */ /* 0x000fe20003f04270 */
[C---:B------:R-:W-:Y:S07]  /*12520*/  HMMA.16816.F32 R44, R140.reuse, R52, R44 ;  /* 0x000000348c2c723c */ /* 0x040fee000000182c */
[----:B------:R-:W-:Y:S01]  /*12530*/  MUFU.EX2 R245, R249 ;  /* 0x000000f900f57308 */ /* 0x000fe20000000800 */
[C---:B------:R-:W-:Y:S01]  /*12540*/  FMUL.FTZ R52, R132.reuse, R80 ;  /* 0x0000005084347220 */ /* 0x040fe20000410000 */
[----:B------:R-:W-:Y:S01]  /*12550*/  FMUL.FTZ R53, R132, R81 ;  /* 0x0000005184357220 */ /* 0x000fe20000410000 */
[----:B----4-:R-:W-:Y:S07]  /*12560*/  F2FP.F16.F32.PACK_AB R70, R107, R104 ;  /* 0x000000686b46723e */ /* 0x010fee00000000ff */
[----:B------:R-:W-:Y:S01]  /*12570*/  MUFU.EX2 R217, R217 ;  /* 0x000000d900d97308 */ /* 0x000fe20000000800 */
[C---:B------:R-:W-:Y:S09]  /*12580*/  HMMA.16816.F32 R48, R140.reuse, R54, R48 ;  /* 0x000000368c30723c */ /* 0x040ff20000001830 */
[----:B------:R-:W-:Y:S01]  /*12590*/  MUFU.EX2 R177, R179 ;  /* 0x000000b300b17308 */ /* 0x000fe20000000800 */
[C---:B------:R-:W-:Y:S01]  /*125a0*/  FMUL.FTZ R54, R0.reuse, R82 ;  /* 0x0000005200367220 */ /* 0x040fe20000410000 */
[----:B------:R-:W-:Y:S01]  /*125b0*/  FMUL.FTZ R55, R0, R83 ;  /* 0x0000005300377220 */ /* 0x000fe20000410000 */
[----:B--2---:R-:W-:Y:S01]  /*125c0*/  F2FP.F16.F32.PACK_AB R71, R115, R112 ;  /* 0x000000707347723e */ /* 0x004fe200000000ff */
[----:B------:R-:W2:Y:S06]  /*125d0*/  LDSM.16.MT88.4 R80, [R139+0xc800] ;  /* 0x00c800008b50783b */ /* 0x000eac0000004200 */
[----:B------:R-:W-:Y:S01]  /*125e0*/  MUFU.EX2 R190, R190 ;  /* 0x000000be00be7308 */ /* 0x000fe20000000800 */
[C---:B------:R-:W-:Y:S09]  /*125f0*/  HMMA.16816.F32 R52, R140.reuse, R60, R52 ;  /* 0x0000003c8c34723c */ /* 0x040ff20000001834 */
[----:B------:R-:W-:Y:S01]  /*12600*/  MUFU.EX2 R173, R175 ;  /* 0x000000af00ad7308 */ /* 0x000fe20000000800 */
[C---:B------:R-:W-:Y:S01]  /*12610*/  FMUL.FTZ R60, R132.reuse, R72 ;  /* 0x00000048843c7220 */ /* 0x040fe20000410000 */
[----:B------:R-:W-:Y:S08]  /*12620*/  FMUL.FTZ R61, R132, R73 ;  /* 0x00000049843d7220 */ /* 0x000ff00000410000 */
[----:B------:R-:W-:Y:S01]  /*12630*/  MUFU.EX2 R192, R192 ;  /* 0x000000c000c07308 */ /* 0x000fe20000000800 */
[----:B------:R-:W-:Y:S01]  /*12640*/  IMAD.MOV.U32 R132, RZ, RZ, R133 ;  /* 0x000000ffff847224 */ /* 0x000fe200078e0085 */
[C---:B------:R-:W-:Y:S08]  /*12650*/  HMMA.16816.F32 R56, R140.reuse, R62, R56 ;  /* 0x0000003e8c38723c */ /* 0x040ff00000001838 */
[----:B------:R-:W-:Y:S01]  /*12660*/  MUFU.EX2 R169, R171 ;  /* 0x000000ab00a97308 */ /* 0x000fe20000000800 */
[C---:B------:R-:W-:Y:S01]  /*12670*/  FMUL.FTZ R62, R0.reuse, R74 ;  /* 0x0000004a003e7220 */ /* 0x040fe20000410000 */
[----:B------:R-:W-:Y:S08]  /*12680*/  FMUL.FTZ R63, R0, R75 ;  /* 0x0000004b003f7220 */ /* 0x000ff00000410000 */
[----:B------:R-:W-:Y:S01]  /*12690*/  MUFU.EX2 R194, R194 ;  /* 0x000000c200c27308 */ /* 0x000fe20000000800 */
[----:B------:R-:W4:Y:S01]  /*126a0*/  LDSM.16.MT88.4 R72, [R144+0x800] ;  /* 0x000800009048783b */ /* 0x000f220000004200 */
[----:B------:R-:W-:Y:S08]  /*126b0*/  FADD.FTZ R0, R146, R147 ;  /* 0x0000009392007221 */ /* 0x000ff00000010000 */
[----:B------:R-:W-:Y:S01]  /*126c0*/  MUFU.EX2 R165, R167 ;  /* 0x000000a700a57308 */ /* 0x000fe20000000800 */
[C---:B-1----:R-:W-:Y:S09]  /*126d0*/  HMMA.16816.F32 R60, R140.reuse, R84, R60 ;  /* 0x000000548c3c723c */ /* 0x042ff2000000183c */
[----:B------:R-:W-:Y:S01]  /*126e0*/  MUFU.EX2 R234, R234 ;  /* 0x000000ea00ea7308 */ /* 0x000fe20000000800 */
[----:B------:R-:W-:Y:S09]  /*126f0*/  FADD.FTZ R0, R145, R0 ;  /* 0x0000000091007221 */ /* 0x000ff20000010000 */
[----:B------:R-:W-:Y:S01]  /*12700*/  MUFU.EX2 R202, R202 ;  /* 0x000000ca00ca7308 */ /* 0x000fe20000000800 */
[----:B------:R-:W-:Y:S01]  /*12710*/  HMMA.16816.F32 R64, R140, R86, R64 ;  /* 0x000000568c40723c */ /* 0x000fe20000001840 */
[----:B------:R-:W1:Y:S08]  /*12720*/  LDSM.16.MT88.4 R84, [R144+0x4800] ;  /* 0x004800009054783b */ /* 0x000e700000004200 */
[----:B------:R-:W-:Y:S01]  /*12730*/  MUFU.EX2 R161, R161 ;  /* 0x000000a100a17308 */ /* 0x000fe20000000800 */
[-CC-:B------:R-:W-:Y:S01]  /*12740*/  FFMA.FTZ R142, R188, R135.reuse, -R160.reuse ;  /* 0x00000087bc8e7223 */ /* 0x180fe200000108a0 */
[-CC-:B------:R-:W-:Y:S01]  /*12750*/  FFMA.FTZ R141, R187, R135.reuse, -R160.reuse ;  /* 0x00000087bb8d7223 */ /* 0x180fe200000108a0 */
[-C--:B------:R-:W-:Y:S01]  /*12760*/  FFMA.FTZ R140, R184, R135.reuse, -R160 ;  /* 0x00000087b88c7223 */ /* 0x080fe200000108a0 */
[-C--:B------:R-:W-:Y:S01]  /*12770*/  FFMA.FTZ R143, R164, R135.reuse, -R158 ;  /* 0x00000087a48f7223 */ /* 0x080fe2000001089e */
[-C--:B------:R-:W-:Y:S01]  /*12780*/  FFMA.FTZ R184, R195, R135.reuse, -R160 ;  /* 0x00000087c3b87223 */ /* 0x080fe200000108a0 */
[C---:B---3--:R-:W-:Y:S04]  /*12790*/  HMMA.16816.F32 R4, R68.reuse, R76, R4 ;  /* 0x0000004c4404723c */ /* 0x048fe80000001804 */
[----:B------:R3:W-:Y:S01]  /*127a0*/  MUFU.EX2 R164, R108 ;  /* 0x0000006c00a47308 */ /* 0x0007e20000000800 */
[-C--:B------:R-:W-:Y:S09]  /*127b0*/  FFMA.FTZ R188, R181, R135.reuse, -R158 ;  /* 0x00000087b5bc7223 */ /* 0x080ff2000001089e */
[----:B------:R-:W-:Y:S01]  /*127c0*/  MUFU.EX2 R142, R142 ;  /* 0x0000008e008e7308 */ /* 0x000fe20000000800 */
[C---:B------:R-:W-:Y:S01]  /*127d0*/  HMMA.16816.F32 R8, R68.reuse, R78, R8 ;  /* 0x0000004e4408723c */ /* 0x040fe20000001808 */
[----:B------:R-:W-:Y:S08]  /*127e0*/  LDSM.16.MT88.4 R76, [R138+0xd000] ;  /* 0x00d000008a4c783b */ /* 0x000ff00000004200 */
[----:B------:R5:W1:Y:S10]  /*127f0*/  MUFU.EX2 R187, R186 ;  /* 0x000000ba00bb7308 */ /* 0x000a740000000800 */
[----:B------:R-:W-:Y:S01]  /*12800*/  MUFU.EX2 R141, R141 ;  /* 0x0000008d008d7308 */ /* 0x000fe20000000800 */
[C---:B--2---:R-:W-:Y:S01]  /*12810*/  HMMA.16816.F32 R12, R68.reuse, R80, R12 ;  /* 0x00000050440c723c */ /* 0x044fe2000000180c */
[----:B---3--:R-:W-:Y:S08]  /*12820*/  LDSM.16.MT88.4 R108, [R144+0x3800] ;  /* 0x00380000906c783b */ /* 0x008ff00000004200 */
[----:B------:R-:W2:Y:S10]  /*12830*/  MUFU.EX2 R140, R140 ;  /* 0x0000008c008c7308 */ /* 0x000eb40000000800 */
[----:B------:R-:W3:Y:S01]  /*12840*/  MUFU.EX2 R143, R143 ;  /* 0x0000008f008f7308 */ /* 0x000ee20000000800 */
[C---:B------:R-:W-:Y:S01]  /*12850*/  HMMA.16816.F32 R16, R68.reuse, R82, R16 ;  /* 0x000000524410723c */ /* 0x040fe20000001810 */
[----:B------:R-:W-:Y:S08]  /*12860*/  LDSM.16.MT88.4 R80, [R139+0xd000] ;  /* 0x00d000008b50783b */ /* 0x000ff00000004200 */
[----:B------:R-:W-:Y:S01]  /*12870*/  MUFU.EX2 R184, R184 ;  /* 0x000000b800b87308 */ /* 0x000fe20000000800 */
[--C-:B-----5:R-:W-:Y:S09]  /*12880*/  FFMA.FTZ R186, R185, R135, -R160.reuse ;  /* 0x00000087b9ba7223 */ /* 0x120ff200000108a0 */
[----:B------:R-:W-:Y:S01]  /*12890*/  MUFU.EX2 R181, R183 ;  /* 0x000000b700b57308 */ /* 0x000fe20000000800 */
[C---:B----4-:R-:W-:Y:S09]  /*128a0*/  HMMA.16816.F32 R20, R68.reuse, R72, R20 ;  /* 0x000000484414723c */ /* 0x050ff20000001814 */
[----:B------:R-:W-:Y:S10]  /*128b0*/  MUFU.EX2 R186, R186 ;  /* 0x000000ba00ba7308 */ /* 0x000ff40000000800 */
[----:B------:R-:W-:Y:S01]  /*128c0*/  MUFU.EX2 R188, R188 ;  /* 0x000000bc00bc7308 */ /* 0x000fe20000000800 */
[C---:B------:R-:W-:Y:S01]  /*128d0*/  HMMA.16816.F32 R24, R68.reuse, R74, R24 ;  /* 0x0000004a4418723c */ /* 0x040fe20000001818 */
[----:B------:R-:W4:Y:S08]  /*128e0*/  LDSM.16.MT88.4 R72, [R201+0x4800] ;  /* 0x00480000c948783b */ /* 0x000f300000004200 */
[----:B------:R-:W-:Y:S10]  /*128f0*/  MUFU.EX2 R157, R159 ;  /* 0x0000009f009d7308 */ /* 0x000ff40000000800 */
[----:B------:R-:W-:Y:S01]  /*12900*/  MUFU.EX2 R236, R236 ;  /* 0x000000ec00ec7308 */ /* 0x000fe20000000800 */
[C---:B------:R-:W-:Y:S09]  /*12910*/  HMMA.16816.F32 R28, R68.reuse, R88, R28 ;  /* 0x00000058441c723c */ /* 0x040ff2000000181c */
[----:B------:R-:W-:Y:S01]  /*12920*/  MUFU.EX2 R155, R155 ;  /* 0x0000009b009b7308 */ /* 0x000fe20000000800 */
        /* <DEDUP_REMOVED lines=13> */
[----:B------:R-:W4:Y:S02]  /*12a00*/  LDSM.16.MT88.4 R72, [R201+0x5000] ;  /* 0x00500000c948783b */ /* 0x000f240000004200 */
[----:B------:R-:W-:Y:S02]  /*12a10*/  F2FP.F16.F32.PACK_AB R68, R187, R142 ;  /* 0x0000008ebb44723e */ /* 0x000fe400000000ff */
[----:B--2---:R-:W-:Y:S02]  /*12a20*/  F2FP.F16.F32.PACK_AB R70, R140, R141 ;  /* 0x0000008d8c46723e */ /* 0x004fe400000000ff */
[----:B------:R-:W-:Y:S02]  /*12a30*/  F2FP.F16.F32.PACK_AB R69, R164, R189 ;  /* 0x000000bda445723e */ /* 0x000fe400000000ff */
[----:B---3--:R-:W-:Y:S07]  /*12a40*/  F2FP.F16.F32.PACK_AB R71, R162, R143 ;  /* 0x0000008fa247723e */ /* 0x008fee00000000ff */
[C---:B------:R-:W-:Y:S08]  /*12a50*/  HMMA.16816.F32 R4, R68.reuse, R76, R4 ;  /* 0x0000004c4404723c */ /* 0x040ff00000001804 */
[C---:B------:R-:W-:Y:S01]  /*12a60*/  HMMA.16816.F32 R8, R68.reuse, R78, R8 ;  /* 0x0000004e4408723c */ /* 0x040fe20000001808 */
[----:B------:R-:W2:Y:S07]  /*12a70*/  LDSM.16.MT88.4 R76, [R138+0xd800] ;  /* 0x00d800008a4c783b */ /* 0x000eae0000004200 */
[C---:B------:R-:W-:Y:S08]  /*12a80*/  HMMA.16816.F32 R12, R68.reuse, R80, R12 ;  /* 0x00000050440c723c */ /* 0x040ff0000000180c */
[C---:B------:R-:W-:Y:S01]  /*12a90*/  HMMA.16816.F32 R16, R68.reuse, R82, R16 ;  /* 0x000000524410723c */ /* 0x040fe20000001810 */
[----:B------:R-:W3:Y:S07]  /*12aa0*/  LDSM.16.MT88.4 R80, [R139+0xd800] ;  /* 0x00d800008b50783b */ /* 0x000eee0000004200 */
[C---:B-----5:R-:W-:Y:S08]  /*12ab0*/  HMMA.16816.F32 R20, R68.reuse, R88, R20 ;  /* 0x000000584414723c */ /* 0x060ff00000001814 */
[C---:B------:R-:W-:Y:S01]  /*12ac0*/  HMMA.16816.F32 R24, R68.reuse, R90, R24 ;  /* 0x0000005a4418723c */ /* 0x040fe20000001818 */
[----:B------:R-:W-:Y:S07]  /*12ad0*/  LDSM.16.MT88.4 R88, [R201+0x1800] ;  /* 0x00180000c958783b */ /* 0x000fee0000004200 */
[C---:B------:R-:W-:Y:S03]  /*12ae0*/  HMMA.16816.F32 R28, R68.reuse, R92, R28 ;  /* 0x0000005c441c723c */ /* 0x040fe6000000181c */
[-C--:B------:R-:W-:Y:S01]  /*12af0*/  FFMA.FTZ R92, R172, R135.reuse, -R160 ;  /* 0x00000087ac5c7223 */ /* 0x080fe200000108a0 */
[-C--:B------:R-:W-:Y:S03]  /*12b00*/  FFMA.FTZ R172, R166, R135.reuse, -R158 ;  /* 0x00000087a6ac7223 */ /* 0x080fe6000001089e */
[----:B------:R5:W-:Y:S01]  /*12b10*/  MUFU.EX2 R166, R92 ;  /* 0x0000005c00a67308 */ /* 0x000be20000000800 */
[C---:B------:R-:W-:Y:S09]  /*12b20*/  HMMA.16816.F32 R32, R68.reuse, R94, R32 ;  /* 0x0000005e4420723c */ /* 0x040ff20000001820 */
[----:B------:R-:W-:Y:S01]  /*12b30*/  MUFU.EX2 R172, R172 ;  /* 0x000000ac00ac7308 */ /* 0x000fe20000000800 */
[C---:B------:R-:W-:Y:S01]  /*12b40*/  HMMA.16816.F32 R36, R68.reuse, R96, R36 ;  /* 0x000000604424723c */ /* 0x040fe20000001824 */
[----:B-----5:R-:W-:Y:S07]  /*12b50*/  LDSM.16.MT88.4 R92, [R138+0x11800] ;  /* 0x011800008a5c783b */ /* 0x020fee0000004200 */
[C---:B------:R-:W-:Y:S01]  /*12b60*/  HMMA.16816.F32 R40, R68.reuse, R98, R40 ;  /* 0x000000624428723c */ /* 0x040fe20000001828 */
[----:B------:R-:W-:Y:S07]  /*12b70*/  LDSM.16.MT88.4 R96, [R139+0x11800] ;  /* 0x011800008b60783b */ /* 0x000fee0000004200 */
[C---:B-1----:R-:W-:Y:S03]  /*12b80*/  HMMA.16816.F32 R44, R68.reuse, R84, R44 ;  /* 0x00000054442c723c */ /* 0x042fe6000000182c */
[-C--:B------:R-:W-:Y:S02]  /*12b90*/  FFMA.FTZ R84, R243, R135.reuse, -R160 ;  /* 0x00000087f3547223 */ /* 0x080fe400000108a0 */
[----:B------:R1:W-:Y:S03]  /*12ba0*/  MUFU.EX2 R243, R180 ;  /* 0x000000b400f37308 */ /* 0x0003e60000000800 */
[C---:B------:R-:W-:Y:S07]  /*12bb0*/  HMMA.16816.F32 R48, R68.reuse, R86, R48 ;  /* 0x000000564430723c */ /* 0x040fee0000001830 */
[----:B------:R5:W2:Y:S01]  /*12bc0*/  MUFU.EX2 R168, R84 ;  /* 0x0000005400a87308 */ /* 0x000aa20000000800 */
[C---:B------:R-:W-:Y:S03]  /*12bd0*/  HMMA.16816.F32 R52, R68.reuse, R100, R52 ;  /* 0x000000644434723c */ /* 0x040fe60000001834 */
[-CC-:B------:R-:W-:Y:S01]  /*12be0*/  FFMA.FTZ R101, R170, R135.reuse, -R158.reuse ;  /* 0x00000087aa657223 */ /* 0x180fe2000001089e */
[-CC-:B------:R-:W-:Y:S01]  /*12bf0*/  FFMA.FTZ R170, R247, R135.reuse, -R158.reuse ;  /* 0x00000087f7aa7223 */ /* 0x180fe2000001089e */
[-CC-:B------:R-:W-:Y:S01]  /*12c00*/  FFMA.FTZ R100, R251, R135.reuse, -R158.reuse ;  /* 0x00000087fb647223 */ /* 0x180fe2000001089e */
[----:B-1----:R-:W-:Y:S01]  /*12c10*/  FFMA.FTZ R180, R239, R135, -R158 ;  /* 0x00000087efb47223 */ /* 0x002fe2000001089e */
[----:B-----5:R-:W1:Y:S01]  /*12c20*/  LDSM.16.MT88.4 R84, [R144+0x1800] ;  /* 0x001800009054783b */ /* 0x020e620000004200 */
[C---:B------:R-:W-:Y:S01]  /*12c30*/  HMMA.16816.F32 R56, R68.reuse, R102, R56 ;  /* 0x000000664438723c */ /* 0x040fe20000001838 */
[----:B------:R-:W5:Y:S10]  /*12c40*/  MUFU.EX2 R251, R101 ;  /* 0x0000006500fb7308 */ /* 0x000f740000000800 */
[----:B------:R-:W-:Y:S01]  /*12c50*/  MUFU.EX2 R247, R100 ;  /* 0x0000006400f77308 */ /* 0x000fe20000000800 */
[C---:B----4-:R-:W-:Y:S09]  /*12c60*/  HMMA.16816.F32 R60, R68.reuse, R72, R60 ;  /* 0x00000048443c723c */ /* 0x050ff2000000183c */
[----:B------:R-:W4:Y:S10]  /*12c70*/  MUFU.EX2 R170, R170 ;  /* 0x000000aa00aa7308 */ /* 0x000f340000000800 */
[----:B------:R-:W-:Y:S01]  /*12c80*/  MUFU.EX2 R239, R241 ;  /* 0x000000f100ef7308 */ /* 0x000fe20000000800 */
[----:B------:R-:W-:Y:S01]  /*12c90*/  HMMA.16816.F32 R64, R68, R74, R64 ;  /* 0x0000004a4440723c */ /* 0x000fe20000001840 */
[----:B------:R-:W1:Y:S08]  /*12ca0*/  LDSM.16.MT88.4 R72, [R144+0x5800] ;  /* 0x005800009048783b */ /* 0x000e700000004200 */
[----:B------:R-:W-:Y:S01]  /*12cb0*/  MUFU.EX2 R180, R180 ;  /* 0x000000b400b47308 */ /* 0x000fe20000000800 */
[----:B--2---:R-:W-:Y:S02]  /*12cc0*/  F2FP.F16.F32.PACK_AB R68, R168, R243 ;  /* 0x000000f3a844723e */ /* 0x004fe400000000ff */
[----:B------:R-:W-:Y:S02]  /*12cd0*/  F2FP.F16.F32.PACK_AB R70, R166, R203 ;  /* 0x000000cba646723e */ /* 0x000fe400000000ff */
[----:B-----5:R-:W-:Y:S02]  /*12ce0*/  F2FP.F16.F32.PACK_AB R69, R251, R172 ;  /* 0x000000acfb45723e */ /* 0x020fe400000000ff */
[----:B----4-:R-:W-:Y:S01]  /*12cf0*/  F2FP.F16.F32.PACK_AB R71, R170, R247 ;  /* 0x000000f7aa47723e */ /* 0x010fe200000000ff */
[----:B------:R-:W-:Y:S06]  /*12d00*/  LDSM.16.MT88.4 R100, [R139+0x12000] ;  /* 0x012000008b64783b */ /* 0x000fec0000004200 */
[C---:B------:R-:W-:Y:S08]  /*12d10*/  HMMA.16816.F32 R4, R68.reuse, R76, R4 ;  /* 0x0000004c4404723c */ /* 0x040ff00000001804 */
[C---:B------:R-:W-:Y:S01]  /*12d20*/  HMMA.16816.F32 R8, R68.reuse, R78, R8 ;  /* 0x0000004e4408723c */ /* 0x040fe20000001808 */
[----:B------:R-:W2:Y:S07]  /*12d30*/  LDSM.16.MT88.4 R76, [R201+0x5800] ;  /* 0x00580000c94c783b */ /* 0x000eae0000004200 */
        /* <DEDUP_REMOVED lines=12> */
[C---:B------:R-:W-:Y:S03]  /*12e00*/  HMMA.16816.F32 R44, R68.reuse, R96, R44 ;  /* 0x00000060442c723c */ /* 0x040fe6000000182c */
[-CC-:B------:R-:W-:Y:S01]  /*12e10*/  FFMA.FTZ R96, R178, R135.reuse, -R160.reuse ;  /* 0x00000087b2607223 */ /* 0x180fe200000108a0 */
[-CC-:B------:R-:W-:Y:S03]  /*12e20*/  FFMA.FTZ R178, R176, R135.reuse, -R160.reuse ;  /* 0x00000087b0b27223 */ /* 0x180fe600000108a0 */
[----:B------:R2:W-:Y:S01]  /*12e30*/  MUFU.EX2 R176, R96 ;  /* 0x0000006000b07308 */ /* 0x0005e20000000800 */
[C---:B------:R-:W-:Y:S09]  /*12e40*/  HMMA.16816.F32 R48, R68.reuse, R98, R48 ;  /* 0x000000624430723c */ /* 0x040ff20000001830 */
[----:B------:R-:W3:Y:S01]  /*12e50*/  MUFU.EX2 R178, R178 ;  /* 0x000000b200b27308 */ /* 0x000ee20000000800 */
[C---:B------:R-:W-:Y:S01]  /*12e60*/  HMMA.16816.F32 R52, R68.reuse, R72, R52 ;  /* 0x000000484434723c */ /* 0x040fe20000001834 */
[----:B--2---:R-:W2:Y:S07]  /*12e70*/  LDSM.16.MT88.4 R96, [R138+0x12000] ;  /* 0x012000008a60783b */ /* 0x004eae0000004200 */
[C---:B------:R-:W-:Y:S01]  /*12e80*/  HMMA.16816.F32 R56, R68.reuse, R74, R56 ;  /* 0x0000004a4438723c */ /* 0x040fe20000001838 */
[----:B------:R-:W2:Y:S07]  /*12e90*/  LDSM.16.MT88.4 R72, [R144+0x6000] ;  /* 0x006000009048783b */ /* 0x000eae0000004200 */
[C---:B------:R-:W-:Y:S08]  /*12ea0*/  HMMA.16816.F32 R60, R68.reuse, R76, R60 ;  /* 0x0000004c443c723c */ /* 0x040ff0000000183c */
[----:B------:R-:W-:Y:S01]  /*12eb0*/  HMMA.16816.F32 R64, R68, R78, R64 ;  /* 0x0000004e4440723c */ /* 0x000fe20000001840 */
[----:B------:R-:W2:Y:S02]  /*12ec0*/  LDSM.16.MT88.4 R76, [R201+0x6000] ;  /* 0x00600000c94c783b */ /* 0x000ea40000004200 */
[----:B---3--:R-:W-:Y:S02]  /*12ed0*/  F2FP.F16.F32.PACK_AB R68, R178, R176 ;  /* 0x000000b0b244723e */ /* 0x008fe400000000ff */
[----:B------:R-:W-:Y:S02]  /*12ee0*/  F2FP.F16.F32.PACK_AB R70, R245, R174 ;  /* 0x000000aef546723e */ /* 0x000fe400000000ff */
[----:B------:R-:W-:Y:S02]  /*12ef0*/  F2FP.F16.F32.PACK_AB R69, R239, R182 ;  /* 0x000000b6ef45723e */ /* 0x000fe400000000ff */
[----:B------:R-:W-:Y:S07]  /*12f00*/  F2FP.F16.F32.PACK_AB R71, R217, R180 ;  /* 0x000000b4d947723e */ /* 0x000fee00000000ff */
[C---:B------:R-:W-:Y:S08]  /*12f10*/  HMMA.16816.F32 R4, R68.reuse, R80, R4 ;  /* 0x000000504404723c */ /* 0x040ff00000001804 */
[C---:B------:R-:W-:Y:S01]  /*12f20*/  HMMA.16816.F32 R8, R68.reuse, R82, R8 ;  /* 0x000000524408723c */ /* 0x040fe20000001808 */
[----:B------:R-:W3:Y:S07]  /*12f30*/  LDSM.16.MT88.4 R80, [R138+0xe800] ;  /* 0x00e800008a50783b */ /* 0x000eee0000004200 */
        /* <DEDUP_REMOVED lines=9> */
[C---:B--2---:R-:W-:Y:S08]  /*12fd0*/  HMMA.16816.F32 R36, R68.reuse, R96, R36 ;  /* 0x000000604424723c */ /* 0x044ff00000001824 */
[C---:B------:R-:W-:Y:S01]  /*12fe0*/  HMMA.16816.F32 R40, R68.reuse, R98, R40 ;  /* 0x000000624428723c */ /* 0x040fe20000001828 */
[----:B------:R-:W2:Y:S07]  /*12ff0*/  LDSM.16.MT88.4 R96, [R138+0x12800] ;  /* 0x012800008a60783b */ /* 0x000eae0000004200 */
[C---:B------:R-:W-:Y:S03]  /*13000*/  HMMA.16816.F32 R44, R68.reuse, R100, R44 ;  /* 0x00000064442c723c */ /* 0x040fe6000000182c */
[-CC-:B------:R-:W-:Y:S01]  /*13010*/  FFMA.FTZ R100, R191, R135.reuse, -R160.reuse ;  /* 0x00000087bf647223 */ /* 0x180fe200000108a0 */
[----:B------:R-:W-:Y:S01]  /*13020*/  FFMA.FTZ R160, R156, R135, -R160 ;  /* 0x000000879ca07223 */ /* 0x000fe200000108a0 */
[----:B------:R-:W3:Y:S03]  /*13030*/  MUFU.EX2 R191, R193 ;  /* 0x000000c100bf7308 */ /* 0x000ee60000000800 */
[C---:B------:R-:W-:Y:S07]  /*13040*/  HMMA.16816.F32 R48, R68.reuse, R102, R48 ;  /* 0x000000664430723c */ /* 0x040fee0000001830 */
[----:B------:R1:W4:Y:S10]  /*13050*/  MUFU.EX2 R185, R100 ;  /* 0x0000006400b97308 */ /* 0x0003340000000800 */
[----:B------:R-:W2:Y:S01]  /*13060*/  MUFU.EX2 R160, R160 ;  /* 0x000000a000a07308 */ /* 0x000ea20000000800 */
[C---:B------:R-:W-:Y:S01]  /*13070*/  HMMA.16816.F32 R52, R68.reuse, R72, R52 ;  /* 0x000000484434723c */ /* 0x040fe20000001834 */
[----:B-1----:R-:W-:Y:S07]  /*13080*/  LDSM.16.MT88.4 R100, [R144+0x6800] ;  /* 0x006800009064783b */ /* 0x002fee0000004200 */
[C---:B------:R-:W-:Y:S01]  /*13090*/  HMMA.16816.F32 R56, R68.reuse, R74, R56 ;  /* 0x0000004a4438723c */ /* 0x040fe20000001838 */
[----:B------:R-:W1:Y:S07]  /*130a0*/  LDSM.16.MT88.4 R72, [R139+0x12800] ;  /* 0x012800008b48783b */ /* 0x000e6e0000004200 */
[C---:B------:R-:W-:Y:S08]  /*130b0*/  HMMA.16816.F32 R60, R68.reuse, R76, R60 ;  /* 0x0000004c443c723c */ /* 0x040ff0000000183c */
[----:B------:R-:W-:Y:S01]  /*130c0*/  HMMA.16816.F32 R64, R68, R78, R64 ;  /* 0x0000004e4440723c */ /* 0x000fe20000001840 */
[----:B------:R-:W1:Y:S02]  /*130d0*/  LDSM.16.MT88.4 R76, [R201+0x6800] ;  /* 0x00680000c94c783b */ /* 0x000e640000004200 */
[----:B---3--:R-:W-:Y:S02]  /*130e0*/  F2FP.F16.F32.PACK_AB R68, R191, R184 ;  /* 0x000000b8bf44723e */ /* 0x008fe400000000ff */
[----:B----4-:R-:W-:Y:S02]  /*130f0*/  F2FP.F16.F32.PACK_AB R70, R186, R185 ;  /* 0x000000b9ba46723e */ /* 0x010fe400000000ff */
[----:B------:R-:W-:Y:S02]  /*13100*/  F2FP.F16.F32.PACK_AB R69, R188, R181 ;  /* 0x000000b5bc45723e */ /* 0x000fe400000000ff */
[----:B------:R-:W-:Y:S07]  /*13110*/  F2FP.F16.F32.PACK_AB R71, R190, R177 ;  /* 0x000000b1be47723e */ /* 0x000fee00000000ff */
        /* <DEDUP_REMOVED lines=9> */
[C---:B-----5:R-:W-:Y:S08]  /*131b0*/  HMMA.16816.F32 R28, R68.reuse, R92, R28 ;  /* 0x0000005c441c723c */ /* 0x060ff0000000181c */
[C---:B------:R-:W-:Y:S01]  /*131c0*/  HMMA.16816.F32 R32, R68.reuse, R94, R32 ;  /* 0x0000005e4420723c */ /* 0x040fe20000001820 */
[----:B------:R-:W-:Y:S07]  /*131d0*/  LDSM.16.MT88.4 R92, [R138+0x13000] ;  /* 0x013000008a5c783b */ /* 0x000fee0000004200 */
[C---:B--2---:R-:W-:Y:S08]  /*131e0*/  HMMA.16816.F32 R36, R68.reuse, R96, R36 ;  /* 0x000000604424723c */ /* 0x044ff00000001824 */
        /* <DEDUP_REMOVED lines=8> */
[C---:B------:R-:W-:Y:S08]  /*13270*/  HMMA.16816.F32 R60, R68.reuse, R76, R60 ;  /* 0x0000004c443c723c */ /* 0x040ff0000000183c */
        /* <DEDUP_REMOVED lines=10> */
[-CC-:B------:R-:W-:Y:S02]  /*13320*/  FFMA.FTZ R80, R152, R135.reuse, -R158.reuse ;  /* 0x0000008798507223 */ /* 0x180fe4000001089e */
[----:B------:R-:W-:Y:S03]  /*13330*/  MUFU.EX2 R152, R154 ;  /* 0x0000009a00987308 */ /* 0x000fe60000000800 */
[C---:B------:R-:W-:Y:S08]  /*13340*/  HMMA.16816.F32 R16, R68.reuse, R82, R16 ;  /* 0x000000524410723c */ /* 0x040ff00000001810 */
[C---:B------:R-:W-:Y:S08]  /*13350*/  HMMA.16816.F32 R20, R68.reuse, R84, R20 ;  /* 0x000000544414723c */ /* 0x040ff00000001814 */
[C---:B------:R-:W-:Y:S01]  /*13360*/  HMMA.16816.F32 R24, R68.reuse, R86, R24 ;  /* 0x000000564418723c */ /* 0x040fe20000001818 */
[----:B------:R-:W-:Y:S07]  /*13370*/  LDSM.16.MT88.4 R84, [R139+0x13800] ;  /* 0x013800008b54783b */ /* 0x000fee0000004200 */
[C---:B------:R-:W-:Y:S08]  /*13380*/  HMMA.16816.F32 R28, R68.reuse, R88, R28 ;  /* 0x00000058441c723c */ /* 0x040ff0000000181c */
[C---:B------:R-:W-:Y:S08]  /*13390*/  HMMA.16816.F32 R32, R68.reuse, R90, R32 ;  /* 0x0000005a4420723c */ /* 0x040ff00000001820 */
[C---:B------:R-:W-:Y:S08]  /*133a0*/  HMMA.16816.F32 R36, R68.reuse, R92, R36 ;  /* 0x0000005c4424723c */ /* 0x040ff00000001824 */
[C---:B------:R-:W-:Y:S01]  /*133b0*/  HMMA.16816.F32 R40, R68.reuse, R94, R40 ;  /* 0x0000005e4428723c */ /* 0x040fe20000001828 */
[----:B------:R-:W3:Y:S07]  /*133c0*/  LDSM.16.MT88.4 R92, [R138+0x13800] ;  /* 0x013800008a5c783b */ /* 0x000eee0000004200 */
        /* <DEDUP_REMOVED lines=10> */
[----:B----4-:R-:W1:Y:S07]  /*13470*/  LDSM.16.MT88.4 R76, [R144+0x7800] ;  /* 0x00780000904c783b */ /* 0x010e6e0000004200 */
[----:B------:R-:W-:Y:S03]  /*13480*/  HMMA.16816.F32 R64, R68, R74, R64 ;  /* 0x0000004a4440723c */ /* 0x000fe60000001840 */
[----:B------:R-:W-:Y:S02]  /*13490*/  F2FP.F16.F32.PACK_AB R68, R236, R157 ;  /* 0x0000009dec44723e */ /* 0x000fe400000000ff */
[----:B------:R-:W-:Y:S02]  /*134a0*/  F2FP.F16.F32.PACK_AB R70, R160, R155 ;  /* 0x0000009ba046723e */ /* 0x000fe400000000ff */
[----:B--2---:R-:W-:Y:S02]  /*134b0*/  F2FP.F16.F32.PACK_AB R69, R137, R152 ;  /* 0x000000988945723e */ /* 0x004fe400000000ff */
[----:B-----5:R-:W-:Y:S07]  /*134c0*/  F2FP.F16.F32.PACK_AB R71, R158, R135 ;  /* 0x000000879e47723e */ /* 0x020fee00000000ff */
        /* <DEDUP_REMOVED lines=38> */
[----:B------:R-:W-:Y:S02]  /*13730*/  FADD.FTZ R9, R178, R5 ;  /* 0x00000005b2097221 */ /* 0x000fe40000010000 */
[----:B------:R-:W2:Y:S01]  /*13740*/  LDSM.16.MT88.4 R4, [R201+0x7800] ;  /* 0x00780000c904783b */ /* 0x000ea20000004200 */
        /* <DEDUP_REMOVED lines=13> */
[C---:B------:R-:W-:Y:S03]  /*13820*/  HMMA.16816.F32 R76, R68.reuse, R78, R56 ;  /* 0x0000004e444c723c */ /* 0x040fe60000001838 */
[----:B------:R-:W-:Y:S01]  /*13830*/  FADD.FTZ R177, R177, R188 ;  /* 0x000000bcb1b17221 */ /* 0x000fe20000010000 */
[----:B------:R-:W-:Y:S03]  /*13840*/  FADD.FTZ R186, R186, R185 ;  /* 0x000000b9baba7221 */ /* 0x000fe60000010000 */
[----:B------:R-:W-:Y:S01]  /*13850*/  FADD.FTZ R190, R190, R177 ;  /* 0x000000b1bebe7221 */ /* 0x000fe20000010000 */
[----:B------:R-:W-:Y:S03]  /*13860*/  FADD.FTZ R173, R173, R186 ;  /* 0x000000baadad7221 */ /* 0x000fe60000010000 */
[----:B------:R-:W-:Y:S01]  /*13870*/  FADD.FTZ R9, R165, R190 ;  /* 0x000000bea5097221 */ /* 0x000fe20000010000 */
[----:B------:R-:W-:Y:S01]  /*13880*/  FADD.FTZ R192, R192, R173 ;  /* 0x000000adc0c07221 */ /* 0x000fe20000010000 */
[C---:B--2---:R-:W-:Y:S03]  /*13890*/  HMMA.16816.F32 R72, R68.reuse, R4, R60 ;  /* 0x000000044448723c */ /* 0x044fe6000000183c */
[----:B------:R-:W-:Y:S01]  /*138a0*/  FADD.FTZ R9, R234, R9 ;  /* 0x00000009ea097221 */ /* 0x000fe20000010000 */
[----:B------:R-:W-:Y:S03]  /*138b0*/  FADD.FTZ R169, R169, R192 ;  /* 0x000000c0a9a97221 */ /* 0x000fe60000010000 */
[----:B------:R-:W-:Y:S01]  /*138c0*/  FADD.FTZ R202, R202, R9 ;  /* 0x00000009caca7221 */ /* 0x000fe20000010000 */
[----:B------:R-:W-:Y:S03]  /*138d0*/  HMMA.16816.F32 R68, R68, R6, R64 ;  /* 0x000000064444723c */ /* 0x000fe60000001840 */
[----:B------:R-:W-:Y:S01]  /*138e0*/  FADD.FTZ R194, R194, R169 ;  /* 0x000000a9c2c27221 */ /* 0x000fe20000010000 */
[----:B------:R-:W-:Y:S03]  /*138f0*/  FADD.FTZ R161, R161, R202 ;  /* 0x000000caa1a17221 */ /* 0x000fe60000010000 */
[----:B------:R-:W-:Y:S01]  /*13900*/  FADD.FTZ R157, R157, R194 ;  /* 0x000000c29d9d7221 */ /* 0x000fe20000010000 */
[----:B------:R-:W-:Y:S03]  /*13910*/  FADD.FTZ R0, R152, R161 ;  /* 0x000000a198007221 */ /* 0x000fe60000010000 */
[----:B------:R-:W-:Y:S01]  /*13920*/  FADD.FTZ R236, R236, R157 ;  /* 0x0000009decec7221 */ /* 0x000fe20000010000 */
[----:B------:R-:W-:Y:S03]  /*13930*/  FADD.FTZ R0, R137, R0 ;  /* 0x0000000089007221 */ /* 0x000fe60000010000 */
[----:B------:R-:W-:Y:S01]  /*13940*/  FADD.FTZ R155, R155, R236 ;  /* 0x000000ec9b9b7221 */ /* 0x000fe20000010000 */
[----:B------:R-:W-:Y:S01]  /*13950*/  FADD.FTZ R135, R135, R0 ;  /* 0x0000000087877221 */ /* 0x000fe20000010000 */
[----:B------:R-:W-:Y:S02]  /*13960*/  IMAD.MOV.U32 R0, RZ, RZ, R134 ;  /* 0x000000ffff007224 */ /* 0x000fe400078e0086 */
[----:B------:R-:W-:Y:S01]  /*13970*/  FADD.FTZ R237, R160, R155 ;  /* 0x0000009ba0ed7221 */ /* 0x000fe20000010000 */
[----:B------:R-:W-:Y:S01]  /*13980*/  FADD.FTZ R235, R158, R135 ;  /* 0x000000879eeb7221 */ /* 0x000fe20000010000 */
[----:B------:R-:W-:Y:S06]  /*13990*/  @P0 BRA `(.L_x_2232) ;  /* 0xffffffa400840947 */ /* 0x000fec000383ffff */
.L_x_2225:
[----:B------:R1:W5:Y:S01]  /*139a0*/  LD.E R7, desc[UR4][R2.64+0xd8] ;  /* 0x0000d80402077980 */ /* 0x000362000c101900 */
[----:B------:R-:W-:Y:S01]  /*139b0*/  UMOV UR6, 0xffffffff ;  /* 0xffffffff00067882 */ /* 0x000fe20000000000 */
[----:B------:R-:W-:Y:S02]  /*139c0*/  MOV R6, 0x20 ;  /* 0x0000002000067802 */ /* 0x000fe40000000f00 */
        /* <DEDUP_REMOVED lines=8> */
.L_x_2248:
        /* <DEDUP_REMOVED lines=16> */
[C---:B------:R-:W-:Y:S01]  /*13b50*/  FMUL.FTZ R129, R4.reuse, R129 ;  /* 0x0000008104817220 */ /* 0x040fe20000410000 */
[----:B---3--:R-:W-:Y:S01]  /*13b60*/  FSEL R9, R9, 1, P0 ;  /* 0x3f80000009097808 */ /* 0x008fe20000000000 */
        /* <DEDUP_REMOVED lines=8> */
[----:B------:R-:W-:Y:S01]  /*13bf0*/  FMUL.FTZ R121, R4, R121 ;  /* 0x0000007904797220 */ /* 0x000fe20000410000 */
[C---:B------:R-:W-:Y:S01]  /*13c00*/  FMUL.FTZ R122, R9.reuse, R122 ;  /* 0x0000007a097a7220 */ /* 0x040fe20000410000 */
[C---:B------:R-:W-:Y:S01]  /*13c10*/  FMUL.FTZ R123, R9.reuse, R123 ;  /* 0x0000007b097b7220 */ /* 0x040fe20000410000 */
[----:B------:R-:W-:Y:S01]  /*13c20*/  SEL R0, R0, 0xfffffff0, !P2 ;  /* 0xfffffff000007807 */ /* 0x000fe20005000000 */
[C---:B------:R-:W-:Y:S01]  /*13c30*/  FMUL.FTZ R116, R4.reuse, R116 ;  /* 0x0000007404747220 */ /* 0x040fe20000410000 */
[C---:B------:R-:W-:Y:S01]  /*13c40*/  FMUL.FTZ R117, R4.reuse, R117 ;  /* 0x0000007504757220 */ /* 0x040fe20000410000 */
[C---:B------:R-:W-:Y:S01]  /*13c50*/  FMUL.FTZ R118, R9.reuse, R118 ;  /* 0x0000007609767220 */ /* 0x040fe20000410000 */
[----:B------:R-:W-:Y:S01]  /*13c60*/  FMUL.FTZ R119, R9, R119 ;  /* 0x0000007709777220 */ /* 0x000fe20000410000 */
[----:B------:R-:W-:Y:S01]  /*13c70*/  IADD3 R13, PT, PT, R199, 0x40, RZ ;  /* 0x00000040c70d7810 */ /* 0x000fe20007ffe0ff */
[C---:B------:R-:W-:Y:S01]  /*13c80*/  FMUL.FTZ R112, R4.reuse, R112 ;  /* 0x0000007004707220 */ /* 0x040fe20000410000 */
[----:B------:R-:W-:Y:S01]  /*13c90*/  FMUL.FTZ R113, R4, R113 ;  /* 0x0000007104717220 */ /* 0x000fe20000410000 */
[C---:B------:R-:W-:Y:S01]  /*13ca0*/  FMUL.FTZ R114, R9.reuse, R114 ;  /* 0x0000007209727220 */ /* 0x040fe20000410000 */
[----:B------:R-:W-:Y:S01]  /*13cb0*/  FMUL.FTZ R115, R9, R115 ;  /* 0x0000007309737220 */ /* 0x000fe20000410000 */
[----:B------:R-:W-:Y:S01]  /*13cc0*/  IADD3 R11, PT, PT, R6, R199, RZ ;  /* 0x000000c7060b7210 */ /* 0x000fe20007ffe0ff */
[C---:B------:R-:W-:Y:S01]  /*13cd0*/  FMUL.FTZ R108, R4.reuse, R108 ;  /* 0x0000006c046c7220 */ /* 0x040fe20000410000 */
[----:B------:R-:W-:Y:S01]  /*13ce0*/  @P4 IADD3 R13, PT, PT, R199, -0x40, RZ ;  /* 0xffffffc0c70d4810 */ /* 0x000fe20007ffe0ff */
[C---:B------:R-:W-:Y:S01]  /*13cf0*/  FMUL.FTZ R109, R4.reuse, R109 ;  /* 0x0000006d046d7220 */ /* 0x040fe20000410000 */
[C---:B------:R-:W-:Y:S01]  /*13d00*/  FMUL.FTZ R110, R9.reuse, R110 ;  /* 0x0000006e096e7220 */ /* 0x040fe20000410000 */
[----:B------:R-:W-:Y:S01]  /*13d10*/  FMUL.FTZ R111, R9, R111 ;  /* 0x0000006f096f7220 */ /* 0x000fe20000410000 */
[----:B------:R-:W-:Y:S01]  /*13d20*/  F2FP.F16.F32.PACK_AB R128, R129, R128 ;  /* 0x000000808180723e */ /* 0x000fe200000000ff */
[C---:B------:R-:W-:Y:S01]  /*13d30*/  FMUL.FTZ R104, R4.reuse, R104 ;  /* 0x0000006804687220 */ /* 0x040fe20000410000 */
[----:B------:R-:W-:Y:S01]  /*13d40*/  F2FP.F16.F32.PACK_AB R130, R131, R130 ;  /* 0x000000828382723e */ /* 0x000fe200000000ff */
[C---:B------:R-:W-:Y:S01]  /*13d50*/  FMUL.FTZ R105, R4.reuse, R105 ;  /* 0x0000006904697220 */ /* 0x040fe20000410000 */
        /* <DEDUP_REMOVED lines=21> */
[----:B------:R-:W-:Y:S01]  /*13eb0*/  IADD3 R17, PT, PT, R6, R13, RZ ;  /* 0x0000000d06117210 */ /* 0x000fe20007ffe0ff */
        /* <DEDUP_REMOVED lines=8> */
[----:B------:R2:W-:Y:S01]  /*13f40*/  STS [R199], R128 ;  /* 0x00000080c7007388 */ /* 0x0005e20000000800 */
[----:B------:R-:W-:Y:S01]  /*13f50*/  F2FP.F16.F32.PACK_AB R110, R111, R110 ;  /* 0x0000006e6f6e723e */ /* 0x000fe200000000ff */
[----:B------:R-:W-:Y:S01]  /*13f60*/  FMUL.FTZ R84, R4, R84 ;  /* 0x0000005404547220 */ /* 0x000fe20000410000 */
[----:B------:R-:W-:Y:S01]  /*13f70*/  IADD3 R19, PT, PT, R0, R13, RZ ;  /* 0x0000000d00137210 */ /* 0x000fe20007ffe0ff */
[----:B------:R2:W-:Y:S01]  /*13f80*/  STS [R199+0x400], R130 ;  /* 0x00040082c7007388 */ /* 0x0005e20000000800 */
[C---:B------:R-:W-:Y:S01]  /*13f90*/  FMUL.FTZ R85, R4.reuse, R85 ;  /* 0x0000005504557220 */ /* 0x040fe20000410000 */
[C---:B------:R-:W-:Y:S01]  /*13fa0*/  FMUL.FTZ R86, R9.reuse, R86 ;  /* 0x0000005609567220 */ /* 0x040fe20000410000 */
[----:B------:R-:W-:Y:S01]  /*13fb0*/  FMUL.FTZ R87, R9, R87 ;  /* 0x0000005709577220 */ /* 0x000fe20000410000 */
[----:B------:R-:W-:Y:S01]  /*13fc0*/  F2FP.F16.F32.PACK_AB R104, R105, R104 ;  /* 0x000000686968723e */ /* 0x000fe200000000ff */
[----:B------:R2:W-:Y:S01]  /*13fd0*/  STS [R5], R124 ;  /* 0x0000007c05007388 */ /* 0x0005e20000000800 */
[----:B------:R-:W-:Y:S01]  /*13fe0*/  F2FP.F16.F32.PACK_AB R106, R107, R106 ;  /* 0x0000006a6b6a723e */ /* 0x000fe200000000ff */
[C---:B------:R-:W-:Y:S01]  /*13ff0*/  FMUL.FTZ R80, R4.reuse, R80 ;  /* 0x0000005004507220 */ /* 0x040fe20000410000 */
[C---:B------:R-:W-:Y:S01]  /*14000*/  FMUL.FTZ R81, R4.reuse, R81 ;  /* 0x0000005104517220 */ /* 0x040fe20000410000 */
[----:B------:R2:W-:Y:S01]  /*14010*/  STS [R5+0x400], R126 ;  /* 0x0004007e05007388 */ /* 0x0005e20000000800 */
        /* <DEDUP_REMOVED lines=24> */
[----:B------:R-:W-:Y:S01]  /*141a0*/  FMUL.FTZ R69, R4, R69 ;  /* 0x0000004504457220 */ /* 0x000fe20000410000 */
[----:B------:R2:W-:Y:S01]  /*141b0*/  STS [R13+0x400], R114 ;  /* 0x000400720d007388 */ /* 0x0005e20000000800 */
[----:B------:R-:W-:Y:S01]  /*141c0*/  FMUL.FTZ R9, R9, R71 ;  /* 0x0000004709097220 */ /* 0x000fe20000410000 */
[----:B------:R-:W-:-:S02]  /*141d0*/  F2FP.F16.F32.PACK_AB R88, R89, R88 ;  /* 0x000000585958723e */ /* 0x000fc400000000ff */
[----:B------:R-:W-:Y:S01]  /*141e0*/  F2FP.F16.F32.PACK_AB R90, R91, R90 ;  /* 0x0000005a5b5a723e */ /* 0x000fe200000000ff */
[----:B------:R2:W-:Y:S01]  /*141f0*/  STS [R19], R108 ;  /* 0x0000006c13007388 */ /* 0x0005e20000000800 */
[----:B------:R-:W-:Y:S02]  /*14200*/  F2FP.F16.F32.PACK_AB R84, R85, R84 ;  /* 0x000000545554723e */ /* 0x000fe400000000ff */
[----:B------:R-:W-:Y:S01]  /*14210*/  F2FP.F16.F32.PACK_AB R86, R87, R86 ;  /* 0x000000565756723e */ /* 0x000fe200000000ff */
[----:B------:R2:W-:Y:S01]  /*14220*/  STS [R19+0x400], R110 ;  /* 0x0004006e13007388 */ /* 0x0005e20000000800 */
[----:B------:R-:W-:Y:S02]  /*14230*/  F2FP.F16.F32.PACK_AB R80, R81, R80 ;  /* 0x000000505150723e */ /* 0x000fe400000000ff */
[----:B------:R-:W-:Y:S01]  /*14240*/  F2FP.F16.F32.PACK_AB R82, R83, R82 ;  /* 0x000000525352723e */ /* 0x000fe200000000ff */
[----:B------:R2:W-:Y:S01]  /*14250*/  STS [R17], R104 ;  /* 0x0000006811007388 */ /* 0x0005e20000000800 */
[----:B------:R-:W-:-:S02]  /*14260*/  F2FP.F16.F32.PACK_AB R76, R77, R76 ;  /* 0x0000004c4d4c723e */ /* 0x000fc400000000ff */
[----:B------:R-:W-:Y:S01]  /*14270*/  F2FP.F16.F32.PACK_AB R78, R79, R78 ;  /* 0x0000004e4f4e723e */ /* 0x000fe200000000ff */
[----:B------:R2:W-:Y:S01]  /*14280*/  STS [R17+0x400], R106 ;  /* 0x0004006a11007388 */ /* 0x0005e20000000800 */
[----:B------:R-:W-:Y:S02]  /*14290*/  F2FP.F16.F32.PACK_AB R72, R73, R72 ;  /* 0x000000484948723e */ /* 0x000fe400000000ff */
[----:B------:R-:W-:Y:S01]  /*142a0*/  F2FP.F16.F32.PACK_AB R74, R75, R74 ;  /* 0x0000004a4b4a723e */ /* 0x000fe200000000ff */
[----:B------:R2:W-:Y:S01]  /*142b0*/  STS [R21], R100 ;  /* 0x0000006415007388 */ /* 0x0005e20000000800 */
[----:B------:R-:W-:Y:S02]  /*142c0*/  F2FP.F16.F32.PACK_AB R68, R69, R68 ;  /* 0x000000444544723e */ /* 0x000fe400000000ff */
[----:B------:R-:W-:Y:S01]  /*142d0*/  F2FP.F16.F32.PACK_AB R9, R9, R70 ;  /* 0x000000460909723e */ /* 0x000fe200000000ff */
        /* <DEDUP_REMOVED lines=17> */
[----:B------:R-:W3:Y:S01]  /*143f0*/  LD.E.U8 R0, desc[UR4][R2.64+0x1c8] ;  /* 0x0001c80402007980 */ /* 0x000ee2000c101100 */
[----:B------:R-:W-:-:S03]  /*14400*/  ISETP.NE.AND P4, PT, R228, -0x1, PT ;  /* 0xffffffffe400780c */ /* 0x000fc60003f85270 */
[----:B------:R-:W4:Y:S04]  /*14410*/  LD.E.64 R48, desc[UR4][R2.64+0x88] ;  /* 0x0000880402307980 */ /* 0x000f28000c101b00 */
[----:B------:R2:W5:Y:S06]  /*14420*/  LD.E.64 R44, desc[UR4][R2.64+0x90] ;  /* 0x00009004022c7980 */ /* 0x00056c000c101b00 */
[----:B------:R2:W5:Y:S01]  /*14430*/  @!P4 LD.E.64 R46, desc[UR4][R2.64+0x80] ;  /* 0x00008004022ec980 */ /* 0x000562000c101b00 */
[----:B---3--:R-:W-:-:S13]  /*14440*/  ISETP.NE.AND P2, PT, R0, RZ, PT ;  /* 0x000000ff0000720c */ /* 0x008fda0003f45270 */
[----:B------:R-:W3:Y:S04]  /*14450*/  @!P2 LD.E R4, desc[UR4][R2.64+0x60] ;  /* 0x000060040204a980 */ /* 0x000ee8000c101900 */
[----:B------:R-:W2:Y:S01]  /*14460*/  @!P2 LD.E R39, desc[UR4][R2.64+0xb4] ;  /* 0x0000b4040227a980 */ /* 0x000ea2000c101900 */
[----:B------:R-:W1:Y:S08]  /*14470*/  @P1 MUFU.LG2 R8, R8 ;  /* 0x0000000800081308 */ /* 0x000e700000000c00 */
[----:B------:R-:W1:Y:S01]  /*14480*/  @P0 MUFU.LG2 R10, R10 ;  /* 0x0000000a000a0308 */ /* 0x000e620000000c00 */
[----:B------:R-:W-:Y:S01]  /*14490*/  LOP3.LUT R198, R198, 0x30, RZ, 0xc0, !PT ;  /* 0x00000030c6c67812 */ /* 0x000fe200078ec0ff */
[----:B------:R-:W-:Y:S01]  /*144a0*/  BSSY.RECONVERGENT B0, `(.L_x_2234) ;  /* 0x0000013000007945 */ /* 0x000fe20003800200 */
[----:B------:R-:W-:Y:S01]  /*144b0*/  SHF.R.U32.HI R37, RZ, 0x2, R197 ;  /* 0x00000002ff257819 */ /* 0x000fe200000116c5 */
[-C--:B----4-:R-:W-:Y:S01]  /*144c0*/  @P4 IMAD R38, R49, R228.reuse, RZ ;  /* 0x000000e431264224 */ /* 0x090fe200078e02ff */
        /* <DEDUP_REMOVED lines=8> */
[----:B---3--:R-:W-:-:S04]  /*14550*/  @!P2 IMAD R4, R4, R222, R221 ;  /* 0x000000de0404a224 */ /* 0x008fc800078e02dd */
[----:B--2---:R-:W-:Y:S01]  /*14560*/  @!P2 IMAD R39, R4, R39, RZ ;  /* 0x000000270427a224 */ /* 0x004fe200078e02ff */
[----:B------:R-:W-:Y:S06]  /*14570*/  @!P2 BRA `(.L_x_2235) ;  /* 0x000000000014a947 */ /* 0x000fec0003800000 */
[----:B------:R-:W2:Y:S04]  /*14580*/  @!P4 LD.E R5, desc[UR4][R2.64+0xb4] ;  /* 0x0000b4040205c980 */ /* 0x000ea8000c101900 */
[----:B------:R-:W3:Y:S01]  /*14590*/  LD.E R4, desc[UR4][R2.64+0xd4] ;  /* 0x0000d40402047980 */ /* 0x000ee2000c101900 */
[----:B--2---:R-:W-:Y:S02]  /*145a0*/  @!P4 IMAD R228, R5, R222, RZ ;  /* 0x000000de05e4c224 */ /* 0x004fe400078e02ff */
[----:B---3--:R-:W-:-:S05]  /*145b0*/  IMAD R39, R4, R221, RZ ;  /* 0x000000dd04277224 */ /* 0x008fca00078e02ff */
[----:B------:R-:W-:Y:S02]  /*145c0*/  IADD3 R39, PT, PT, R39, R228, RZ ;  /* 0x000000e427277210 */ /* 0x000fe40007ffe0ff */
.L_x_2235:
[----:B------:R-:W-:Y:S05]  /*145d0*/  BSYNC.RECONVERGENT B0 ;  /* 0x0000000000007941 */ /* 0x000fea0003800200 */
.L_x_2234:
        /* <DEDUP_REMOVED lines=26> */
.L_x_2237:
[----:B------:R-:W-:Y:S05]  /*14780*/  BSYNC.RECONVERGENT B0 ;  /* 0x0000000000007941 */ /* 0x000fea0003800200 */
.L_x_2236:
[-C--:B-1----:R-:W-:Y:S01]  /*14790*/  @!P4 IMAD R0, R47, R222.reuse, RZ ;  /* 0x000000de2f00c224 */ /* 0x082fe200078e02ff */
[----:B------:R1:W5:Y:S01]  /*147a0*/  LD.E R2, desc[UR4][R2.64+0xc0] ;  /* 0x0000c00402027980 */ /* 0x000362000c101900 */
[----:B------:R-:W-:Y:S01]  /*147b0*/  @!P4 IMAD.WIDE.U32 R42, R46, R222, RZ ;  /* 0x000000de2e2ac225 */ /* 0x000fe200078e00ff */
[----:B------:R-:W-:Y:S01]  /*147c0*/  SHF.R.U32.HI R197, RZ, 0x3, R197 ;  /* 0x00000003ffc57819 */ /* 0x000fe200000116c5 */
[----:B------:R-:W-:Y:S01]  /*147d0*/  BSSY.RECONVERGENT B0, `(.L_x_2238) ;  /* 0x000001f000007945 */ /* 0x000fe20003800200 */
[----:B------:R-:W-:Y:S01]  /*147e0*/  @P4 MOV R42, R50 ;  /* 0x00000032002a4202 */ /* 0x000fe20000000f00 */
[-C--:B------:R-:W-:Y:S01]  /*147f0*/  IMAD.WIDE.U32 R46, R44, R221.reuse, RZ ;  /* 0x000000dd2c2e7225 */ /* 0x080fe200078e00ff */
[----:B------:R-:W-:Y:S02]  /*14800*/  @!P4 IADD3 R36, PT, PT, R43, R0, RZ ;  /* 0x000000002b24c210 */ /* 0x000fe40007ffe0ff */
[----:B------:R-:W-:Y:S01]  /*14810*/  ISETP.GE.AND P3, PT, R197, R208, PT ;  /* 0x000000d0c500720c */ /* 0x000fe20003f66270 */
[----:B------:R-:W-:Y:S01]  /*14820*/  IMAD R0, R45, R221, RZ ;  /* 0x000000dd2d007224 */ /* 0x000fe200078e02ff */
[----:B------:R-:W-:Y:S01]  /*14830*/  MOV R45, RZ ;  /* 0x000000ff002d7202 */ /* 0x000fe20000000f00 */
[----:B------:R-:W-:-:S02]  /*14840*/  IMAD.MOV.U32 R44, RZ, RZ, R196 ;  /* 0x000000ffff2c7224 */ /* 0x000fc400078e00c4 */
[----:B------:R-:W-:Y:S01]  /*14850*/  VIADD R39, R197, 0x10 ;  /* 0x00000010c5277836 */ /* 0x000fe20000000000 */
[----:B------:R-:W-:Y:S01]  /*14860*/  IADD3 R0, PT, PT, R47, R0, RZ ;  /* 0x000000002f007210 */ /* 0x000fe20007ffe0ff */
[----:B------:R-:W-:-:S03]  /*14870*/  IMAD.WIDE.U32 R44, R40, R48, R44 ;  /* 0x00000030282c7225 */ /* 0x000fc600078e002c */
[----:B------:R-:W-:Y:S01]  /*14880*/  ISETP.GE.AND P2, PT, R39, R208, PT ;  /* 0x000000d02700720c */ /* 0x000fe20003f46270 */
[----:B------:R-:W-:Y:S02]  /*14890*/  IMAD R40, R49, R40, RZ ;  /* 0x0000002831287224 */ /* 0x000fe400078e02ff */
[----:B------:R-:W-:Y:S02]  /*148a0*/  VIADD R37, R197, 0x20 ;  /* 0x00000020c5257836 */ /* 0x000fe40000000000 */
[----:B------:R-:W-:Y:S01]  /*148b0*/  @P4 IMAD.IADD R36, R51, 0x1, R38 ;  /* 0x0000000133244824 */ /* 0x000fe200078e0226 */
[----:B------:R-:W-:Y:S01]  /*148c0*/  IADD3 R42, P5, P4, R46, R44, R42 ;  /* 0x0000002c2e2a7210 */ /* 0x000fe20007cbe02a */
[----:B-1----:R-:W-:Y:S01]  /*148d0*/  VIADD R3, R197, 0x30 ;  /* 0x00000030c5037836 */ /* 0x002fe20000000000 */
[----:B------:R-:W-:-:S04]  /*148e0*/  ISETP.GE.AND P1, PT, R37, R208, PT ;  /* 0x000000d02500720c */ /* 0x000fc80003f26270 */
        /* <DEDUP_REMOVED lines=13> */
.L_x_2239:
[----:B------:R-:W-:Y:S05]  /*149c0*/  BSYNC.RECONVERGENT B0 ;  /* 0x0000000000007941 */ /* 0x000fea0003800200 */
.L_x_2238:
        /* <DEDUP_REMOVED lines=16> */
.L_x_2241:
[----:B------:R-:W-:Y:S05]  /*14ad0*/  BSYNC.RECONVERGENT B0 ;  /* 0x0000000000007941 */ /* 0x000fea0003800200 */
.L_x_2240:
        /* <DEDUP_REMOVED lines=16> */
.L_x_2243:
[----:B------:R-:W-:Y:S05]  /*14be0*/  BSYNC.RECONVERGENT B0 ;  /* 0x0000000000007941 */ /* 0x000fea0003800200 */
.L_x_2242:
[----:B------:R-:W-:-:S04]  /*14bf0*/  MOV R221, 0x0 ;  /* 0x0000000000dd7802 */ /* 0x000fc80000000f00 */
[----:B-12345:R-:W-:Y:S05]  /*14c00*/  @P0 RET.REL.NODEC R220 `(_ZN5flash24flash_fwd_splitkv_kernelI23Flash_fwd_kernel_traitsILi128ELi64ELi128ELi4ELb0ELb0EN7cutlass6half_tE19Flash_kernel_traitsILi128ELi64ELi128ELi4ES3_EELb0ELb1ELb0ELb0ELb0ELb0ELb0ELb0EEEvNS_16Flash_fwd_paramsE) ;  /* 0xfffffeb0dcfc0950 */ /* 0x03efea0003c3ffff */
        /* <DEDUP_REMOVED lines=14> */
[----:B-1----:R-:W-:Y:S05]  /*14cf0*/  @P0 RET.REL.NODEC R220 `(_ZN5flash24flash_fwd_splitkv_kernelI23Flash_fwd_kernel_traitsILi128ELi64ELi128ELi4ELb0ELb0EN7cutlass6half_tE19Flash_kernel_traitsILi128ELi64ELi128ELi4ES3_EELb0ELb1ELb0ELb0ELb0ELb0ELb0ELb0EEEvNS_16Flash_fwd_paramsE) ;  /* 0xfffffeb0dcc00950 */ /* 0x002fea0003c3ffff */
[----:B------:R-:W-:Y:S01]  /*14d00*/  MOV R221, 0x0 ;  /* 0x0000000000dd7802 */ /* 0x000fe20000000f00 */
[----:B------:R1:W-:Y:S03]  /*14d10*/  ST.E.128 desc[UR4][R6.64+0x80], R32 ;  /* 0x0000802006007985 */ /* 0x0003e6000c101d04 */
[----:B-1----:R-:W-:Y:S05]  /*14d20*/  RET.REL.NODEC R220 `(_ZN5flash24flash_fwd_splitkv_kernelI23Flash_fwd_kernel_traitsILi128ELi64ELi128ELi4ELb0ELb0EN7cutlass6half_tE19Flash_kernel_traitsILi128ELi64ELi128ELi4ES3_EELb0ELb1ELb0ELb0ELb0ELb0ELb0ELb0EEEvNS_16Flash_fwd_paramsE) ;  /* 0xfffffeb0dcb47950 */ /* 0x002fea0003c3ffff */
.L_x_2233:
[----:B------:R-:W-:Y:S01]  /*14d30*/  MOV R5, 0x2 ;  /* 0x0000000200057802 */ /* 0x000fe20000000f00 */
[----:B------:R-:W-:Y:S01]  /*14d40*/  IMAD.MOV.U32 R0, RZ, RZ, 0x1f ;  /* 0x0000001fff007424 */ /* 0x000fe200078e00ff */
[----:B------:R-:W-:-:S07]  /*14d50*/  MOV R4, 0xffffffff ;  /* 0xffffffff00047802 */ /* 0x000fce0000000f00 */
[----:B-1---5:R-:W-:Y:S05]  /*14d60*/  WARPSYNC.COLLECTIVE R4, `(.L_x_2244) ;  /* 0x0000000004087348 */ /* 0x022fea0003c00000 */
[----:B------:R2:W3:Y:S02]  /*14d70*/  SHFL.BFLY P0, R11, R237, R5, R0 ;  /* 0x0c000005ed0b7389 */ /* 0x0004e40000000000 */
[----:B-123-5:R-:W-:Y:S05]  /*14d80*/  ENDCOLLECTIVE ;  /* 0x000000000000791b */ /* 0x02efea0003800000 */
.L_x_2244:
[----:B------:R-:W-:Y:S02]  /*14d90*/  IMAD.MOV.U32 R8, RZ, RZ, R11 ;  /* 0x000000ffff087224 */ /* 0x000fe400078e000b */
[----:B------:R-:W-:Y:S02]  /*14da0*/  IMAD.MOV.U32 R5, RZ, RZ, 0x1 ;  /* 0x00000001ff057424 */ /* 0x000fe400078e00ff */
[----:B------:R-:W-:-:S05]  /*14db0*/  FADD.FTZ R9, R8, R237 ;  /* 0x000000ed08097221 */ /* 0x000fca0000010000 */
[----:B------:R-:W-:-:S07]  /*14dc0*/  MOV R237, R9 ;  /* 0x0000000900ed7202 */ /* 0x000fce0000000f00 */
[----:B------:R-:W-:Y:S05]  /*14dd0*/  WARPSYNC.COLLECTIVE R4, `(.L_x_2245) ;  /* 0x0000000004087348 */ /* 0x000fea0003c00000 */
[----:B------:R1:W2:Y:S02]  /*14de0*/  SHFL.BFLY P0, R11, R237, R5, R0 ;  /* 0x0c000005ed0b7389 */ /* 0x0002a40000000000 */
[----:B-12---:R-:W-:Y:S05]  /*14df0*/  ENDCOLLECTIVE ;  /* 0x000000000000791b */ /* 0x006fea0003800000 */
.L_x_2245:
[----:B------:R-:W-:Y:S01]  /*14e00*/  MOV R237, R235 ;  /* 0x000000eb00ed7202 */ /* 0x000fe20000000f00 */
[----:B------:R-:W-:Y:S01]  /*14e10*/  IMAD.MOV.U32 R5, RZ, RZ, 0x2 ;  /* 0x00000002ff057424 */ /* 0x000fe200078e00ff */
[----:B------:R-:W-:-:S07]  /*14e20*/  MOV R8, R11 ;  /* 0x0000000b00087202 */ /* 0x000fce0000000f00 */
[----:B------:R-:W-:Y:S05]  /*14e30*/  WARPSYNC.COLLECTIVE R4, `(.L_x_2246) ;  /* 0x0000000004087348 */ /* 0x000fea0003c00000 */
[----:B------:R1:W2:Y:S02]  /*14e40*/  SHFL.BFLY P0, R11, R237, R5, R0 ;  /* 0x0c000005ed0b7389 */ /* 0x0002a40000000000 */
[----:B-12---:R-:W-:Y:S05]  /*14e50*/  ENDCOLLECTIVE ;  /* 0x000000000000791b */ /* 0x006fea0003800000 */
.L_x_2246:
[----:B------:R-:W-:Y:S01]  /*14e60*/  FADD.FTZ R8, R9, R8 ;  /* 0x0000000809087221 */ /* 0x000fe20000010000 */
[----:B------:R-:W-:Y:S01]  /*14e70*/  FADD.FTZ R10, R11, R235 ;  /* 0x000000eb0b0a7221 */ /* 0x000fe20000010000 */
[----:B------:R-:W-:-:S04]  /*14e80*/  MOV R5, 0x1 ;  /* 0x0000000100057802 */ /* 0x000fc80000000f00 */
[----:B------:R-:W-:-:S07]  /*14e90*/  MOV R237, R10 ;  /* 0x0000000a00ed7202 */ /* 0x000fce0000000f00 */
[----:B------:R-:W-:Y:S05]  /*14ea0*/  WARPSYNC.COLLECTIVE R4, `(.L_x_2247) ;  /* 0x0000000004087348 */ /* 0x000fea0003c00000 */
[----:B------:R1:W2:Y:S02]  /*14eb0*/  SHFL.BFLY P0, R11, R237, R5, R0 ;  /* 0x0c000005ed0b7389 */ /* 0x0002a40000000000 */
[----:B-12---:R-:W-:Y:S05]  /*14ec0*/  ENDCOLLECTIVE ;  /* 0x000000000000791b */ /* 0x006fea0003800000 */
.L_x_2247:
[----:B------:R-:W-:Y:S05]  /*14ed0*/  BRA `(.L_x_2248) ;  /* 0xffffffe800dc7947 */ /* 0x000fea000383ffff */
.L_x_2249:
        /* <DEDUP_REMOVED lines=10> */
.L_x_14906:


//--------------------- .text._ZN5flash24flash_fwd_splitkv_kernelI23Flash_fwd_kernel_traitsILi128ELi64ELi128ELi4ELb0ELb0EN7cutlass6half_tE19Flash_kernel_traitsILi128ELi64ELi128ELi4ES3_EELb0ELb1ELb0ELb0ELb0ELb1ELb0ELb0EEEvNS_16Flash_fwd_paramsE --------------------------
	.section	.text._ZN5flash24flash_fwd_splitkv_kernelI23Flash_fwd_kernel_traitsILi128ELi64ELi128ELi4ELb0ELb0EN7cutlass6half_tE19Flash_kernel_traitsILi128ELi64ELi128ELi4ES3_EELb0ELb1ELb0ELb0ELb0ELb1ELb0ELb0EEEvNS_16Flash_fwd_paramsE,"ax",@progbits
	.align	128
        .global         _ZN5flash24flash_fwd_splitkv_kernelI23Flash_fwd_kernel_traitsILi128ELi64ELi128ELi4ELb0ELb0EN7cutlass6half_tE19Flash_kernel_traitsILi128ELi64ELi128ELi4ES3_EELb0ELb1ELb0ELb0ELb0ELb1ELb0ELb0EEEvNS_16Flash_fwd_paramsE
        .type           _ZN5flash24flash_fwd_splitkv_kernelI23Flash_fwd_kernel_traitsILi128ELi64ELi128ELi4ELb0ELb0EN7cutlass6half_tE19Flash_kernel_traitsILi128ELi64ELi128ELi4ES3_EELb0ELb1ELb0ELb0ELb0ELb1ELb0ELb0EEEvNS_16Flash_fwd_paramsE,@function
        .size           _ZN5flash24flash_fwd_splitkv_kernelI23Flash_fwd_kernel_traitsILi128ELi64ELi128ELi4ELb0ELb0EN7cutlass6half_tE19Flash_kernel_traitsILi128ELi64ELi128ELi4ES3_EELb0ELb1ELb0ELb0ELb0ELb1ELb0ELb0EEEvNS_16Flash_fwd_paramsE,(.L_x_14907 - _ZN5flash24flash_fwd_splitkv_kernelI23Flash_fwd_kernel_traitsILi128ELi64ELi128ELi4ELb0ELb0EN7cutlass6half_tE19Flash_kernel_traitsILi128ELi64ELi128ELi4ES3_EELb0ELb1ELb0ELb0ELb0ELb1ELb0ELb0EEEvNS_16Flash_fwd_paramsE)
        .other          _ZN5flash24flash_fwd_splitkv_kernelI23Flash_fwd_kernel_traitsILi128ELi64ELi128ELi4ELb0ELb0EN7cutlass6half_tE19Flash_kernel_traitsILi128ELi64ELi128ELi4ES3_EELb0ELb1ELb0ELb0ELb0ELb1ELb0ELb0EEEvNS_16Flash_fwd_paramsE,@"STO_CUDA_ENTRY STV_DEFAULT"
_ZN5flash24flash_fwd_splitkv_kernelI23Flash_fwd_kernel_traitsILi128ELi64ELi128ELi4ELb0ELb0EN7cutlass6half_tE19Flash_kernel_traitsILi128ELi64ELi128ELi4ES3_EELb0ELb1ELb0ELb0ELb0ELb1ELb0ELb0EEEvNS_16Flash_fwd_paramsE:
.text._ZN5flash24flash_fwd_splitkv_kernelI23Flash_fwd_kernel_traitsILi128ELi64ELi128ELi4ELb0ELb0EN7cutlass6half_tE19Flash_kernel_traitsILi128ELi64ELi128ELi4ES3_EELb0ELb1ELb0ELb0ELb0ELb1ELb0ELb0EEEvNS_16Flash_fwd_paramsE:
[----:B------:R-:W-:Y:S01]  /*0000*/  LDC R1, c[0x0][0x37c] ;  /* 0x0000df00ff017b82 */ /* 0x000fe20000000800 */
[----:B------:R-:W1:Y:S07]  /*0010*/  S2R R235, SR_CTAID.X ;  /* 0x0000000000eb7919 */ /* 0x000e6e0000002500 */
[----:B------:R-:W2:Y:S01]  /*0020*/  LDC.64 R2, c[0x0][0x348] ;  /* 0x0000d200ff027b82 */ /* 0x000ea20000000a00 */
[----:B------:R-:W-:Y:S01]  /*0030*/  BSSY.RECONVERGENT B3, `(.L_x_2250) ;  /* 0x0000005000037945 */ /* 0x000fe20003800200 */
[----:B------:R-:W-:Y:S01]  /*0040*/  MOV R232, 0x80 ;  /* 0x0000008000e87802 */ /* 0x000fe20000000f00 */
[----:B------:R-:W3:Y:S01]  /*0050*/  S2R R234, SR_CTAID.Y ;  /* 0x0000000000ea7919 */ /* 0x000ee20000002600 */
[----:B------:R-:W4:Y:S05]  /*0060*/  S2R R233, SR_CTAID.Z ;  /* 0x0000000000e97919 */ /* 0x000f2a0000002700 */
[----:B-1234-:R-:W-:Y:S05]  /*0070*/  CALL.REL.NOINC `($_ZN5flash24flash_fwd_splitkv_kernelI23Flash_fwd_kernel_traitsILi128ELi64ELi128ELi4ELb0ELb0EN7cutlass6half_tE19Flash_kernel_traitsILi128ELi64ELi128ELi4ES3_EELb0ELb1ELb0ELb0ELb0ELb1ELb0ELb0EEEvNS_16Flash_fwd_paramsE$_ZN5flash30compute_attn_1rowblock_splitkvI23Flash_fwd_kernel_traitsILi128ELi64ELi128ELi4ELb0ELb0EN7cutlass6half_tE19Flash_kernel_traitsILi128ELi64ELi128ELi4ES3_EELb0ELb1ELb0ELb0ELb0ELb1ELb0ELb0ENS_16Flash_fwd_paramsEEEvRKT8_iiiii) ;  /* 0x0000000000087944 */ /* 0x01efea0003c00000 */
[----:B------:R-:W-:Y:S05]  /*0080*/  BSYNC.RECONVERGENT B3 ;  /* 0x0000000000037941 */ /* 0x000fea0003800200 */
.L_x_2250:
[----:B------:R-:W-:Y:S05]  /*0090*/  EXIT ;  /* 0x000000000000794d */ /* 0x000fea0003800000 */
        .type           $_ZN5flash24flash_fwd_splitkv_kernelI23Flash_fwd_kernel_traitsILi128ELi64ELi128ELi4ELb0ELb0EN7cutlass6half_tE19Flash_kernel_traitsILi128ELi64ELi128ELi4ES3_EELb0ELb1ELb0ELb0ELb0ELb1ELb0ELb0EEEvNS_16Flash_fwd_paramsE$_ZN5flash30compute_attn_1rowblock_splitkvI23Flash_fwd_kernel_traitsILi128ELi64ELi128ELi4ELb0ELb0EN7cutlass6half_tE19Flash_kernel_traitsILi128ELi64ELi128ELi4ES3_EELb0ELb1ELb0ELb0ELb0ELb1ELb0ELb0ENS_16Flash_fwd_paramsEEEvRKT8_iiiii,@function
        .size           $_ZN5flash24flash_fwd_splitkv_kernelI23Flash_fwd_kernel_traitsILi128ELi64ELi128ELi4ELb0ELb0EN7cutlass6half_tE19Flash_kernel_traitsILi128ELi64ELi128ELi4ES3_EELb0ELb1ELb0ELb0ELb0ELb1ELb0ELb0EEEvNS_16Flash_fwd_paramsE$_ZN5flash30compute_attn_1rowblock_splitkvI23Flash_fwd_kernel_traitsILi128ELi64ELi128ELi4ELb0ELb0EN7cutlass6half_tE19Flash_kernel_traitsILi128ELi64ELi128ELi4ES3_EELb0ELb1ELb0ELb0ELb0ELb1ELb0ELb0ENS_16Flash_fwd_paramsEEEvRKT8_iiiii,(.L_x_14907 - $_ZN5flash24flash_fwd_splitkv_kernelI23Flash_fwd_kernel_traitsILi128ELi64ELi128ELi4ELb0ELb0EN7cutlass6half_tE19Flash_kernel_traitsILi128ELi64ELi128ELi4ES3_EELb0ELb1ELb0ELb0ELb0ELb1ELb0ELb0EEEvNS_16Flash_fwd_paramsE$_ZN5flash30compute_attn_1rowblock_splitkvI23Flash_fwd_kernel_traitsILi128ELi64ELi128ELi4ELb0ELb0EN7cutlass6half_tE19Flash_kernel_traitsILi128ELi64ELi128ELi4ES3_EELb0ELb1ELb0ELb0ELb0ELb1ELb0ELb0ENS_16Flash_fwd_paramsEEEvRKT8_iiiii)
$_ZN5flash24flash_fwd_splitkv_kernelI23Flash_fwd_kernel_traitsILi128ELi64ELi128ELi4ELb0ELb0EN7cutlass6half_tE19Flash_kernel_traitsILi128ELi64ELi128ELi4ES3_EELb0ELb1ELb0ELb0ELb0ELb1ELb0ELb0EEEvNS_16Flash_fwd_paramsE$_ZN5flash30compute_attn_1rowblock_splitkvI23Flash_fwd_kernel_traitsILi128ELi64ELi128ELi4ELb0ELb0EN7cutlass6half_tE19Flash_kernel_traitsILi128ELi64ELi128ELi4ES3_EELb0ELb1ELb0ELb0ELb0ELb1ELb0ELb0ENS_16Flash_fwd_paramsEEEvRKT8_iiiii:
        /* <DEDUP_REMOVED lines=22> */
[----:B------:R-:W-:Y:S01]  /*0200*/  ISETP.NE.AND.EX P2, PT, R11, RZ, PT, P2 ;  /* 0x000000ff0b00720c */ /* 0x000fe20003f45320 */
[----:B------:R-:W-:-:S06]  /*0210*/  IMAD.MOV.U32 R14, RZ, RZ, RZ ;  /* 0x000000ffff0e7224 */ /* 0x000fcc00078e00ff */
[----:B------:R-:W-:-:S05]  /*0220*/  @P1 IADD3 R12, P0, PT, R12, R6, RZ ;  /* 0x000000060c0c1210 */ /* 0x000fca0007f1e0ff */
        /* <DEDUP_REMOVED lines=13> */
.L_x_2252:
[----:B------:R-:W-:Y:S05]  /*0300*/  BSYNC.RECONVERGENT B0 ;  /* 0x0000000000007941 */ /* 0x000fea0003800200 */
.L_x_2251:
[----:B------:R-:W-:Y:S04]  /*0310*/  BSSY.RECONVERGENT B0, `(.L_x_2253) ;  /* 0x0000007000007945 */ /* 0x000fe80003800200 */
[----:B------:R-:W-:Y:S05]  /*0320*/  @!P3 BRA `(.L_x_2254) ;  /* 0x000000000014b947 */ /* 0x000fea0003800000 */
[----:B------:R-:W3:Y:S02]  /*0330*/  LD.E.U8 R0, desc[UR4][R2.64+0x1b2] ;  /* 0x0001b20402007980 */ /* 0x000ee4000c101100 */
[----:B---3--:R-:W-:-:S13]  /*0340*/  ISETP.NE.AND P1, PT, R0, RZ, PT ;  /* 0x000000ff0000720c */ /* 0x008fda0003f25270 */
[----:B------:R-:W3:Y:S02]  /*0350*/  @P1 LD.E R0, desc[UR4][R10.64+0x4] ;  /* 0x000004040a001980 */ /* 0x000ee4000c101900 */
[----:B---3-5:R-:W-:-:S06]  /*0360*/  @P1 IADD3 R127, PT, PT, R0, -R15, RZ ;  /* 0x8000000f007f1210 */ /* 0x028fcc0007ffe0ff */
[----:B------:R3:W5:Y:S02]  /*0370*/  @!P1 LD.E R127, desc[UR4][R10.64] ;  /* 0x000000040a7f9980 */ /* 0x000764000c101900 */
.L_x_2254:
[----:B------:R-:W-:Y:S05]  /*0380*/  BSYNC.RECONVERGENT B0 ;  /* 0x0000000000007941 */ /* 0x000fea0003800200 */
.L_x_2253:
        /* <DEDUP_REMOVED lines=8> */
.L_x_2256:
[----:B------:R-:W4:Y:S01]  /*0410*/  LD.E.64 R8, desc[UR4][R2.64+0x108] ;  /* 0x0001080402087980 */ /* 0x000f22000c101b00 */
[----:B------:R-:W-:Y:S01]  /*0420*/  BSSY.RECONVERGENT B0, `(.L_x_2258) ;  /* 0x0000006000007945 */ /* 0x000fe20003800200 */
[----:B------:R-:W-:Y:S01]  /*0430*/  IMAD.MOV.U32 R0, RZ, RZ, RZ ;  /* 0x000000ffff007224 */ /* 0x000fe200078e00ff */
[----:B----4-:R-:W-:-:S04]  /*0440*/  ISETP.NE.U32.AND P0, PT, R8, RZ, PT ;  /* 0x000000ff0800720c */ /* 0x010fc80003f05070 */
[----:B------:R-:W-:-:S13]  /*0450*/  ISETP.NE.AND.EX P0, PT, R9, RZ, PT, P0 ;  /* 0x000000ff0900720c */ /* 0x000fda0003f05300 */
[----:B------:R-:W-:Y:S05]  /*0460*/  @!P0 BRA `(.L_x_2259) ;  /* 0x0000000000048947 */ /* 0x000fea0003800000 */
[----:B------:R4:W5:Y:S02]  /*0470*/  LD.E R0, desc[UR4][R2.64+0xbc] ;  /* 0x0000bc0402007980 */ /* 0x000964000c101900 */
.L_x_2259:
[----:B------:R-:W-:Y:S05]  /*0480*/  BSYNC.RECONVERGENT B0 ;  /* 0x0000000000007941 */ /* 0x000fea0003800200 */
.L_x_2258:
[----:B-----5:R-:W-:Y:S02]  /*0490*/  IADD3 R127, PT, PT, R0, R127, -R14 ;  /* 0x0000007f007f7210 */ /* 0x020fe40007ffe80e */
.L_x_2257:
[----:B------:R-:W-:Y:S05]  /*04a0*/  BSYNC.RECONVERGENT B1 ;  /* 0x0000000000017941 */ /* 0x000fea0003800200 */
.L_x_2255:
[----:B------:R-:W-:Y:S01]  /*04b0*/  IMAD.SHL.U32 R5, R235, 0x40, RZ ;  /* 0x00000040eb057824 */ /* 0x000fe200078e00ff */
[----:B------:R-:W-:Y:S01]  /*04c0*/  MOV R8, R232 ;  /* 0x000000e800087202 */ /* 0x000fe20000000f00 */
[----:B------:R-:W-:-:S03]  /*04d0*/  IMAD.MOV.U32 R9, RZ, RZ, 0x0 ;  /* 0x00000000ff097424 */ /* 0x000fc600078e00ff */
[----:B------:R-:W-:-:S13]  /*04e0*/  ISETP.GT.AND P0, PT, R130, R5, PT ;  /* 0x000000058200720c */ /* 0x000fda0003f04270 */
[----:B-1234-:R-:W-:Y:S05]  /*04f0*/  @!P0 RET.REL.NODEC R8 `(_ZN5flash24flash_fwd_splitkv_kernelI23Flash_fwd_kernel_traitsILi128ELi64ELi128ELi4ELb0ELb0EN7cutlass6half_tE19Flash_kernel_traitsILi128ELi64ELi128ELi4ES3_EELb0ELb1ELb0ELb0ELb0ELb1ELb0ELb0EEEvNS_16Flash_fwd_paramsE) ;  /* 0xfffffff808c08950 */ /* 0x01efea0003c3ffff */
[----:B------:R-:W2:Y:S04]  /*0500*/  LD.E R7, desc[UR4][R2.64+0x188] ;  /* 0x0001880402077980 */ /* 0x000ea8000c101900 */
[----:B------:R-:W3:Y:S04]  /*0510*/  LD.E R11, desc[UR4][R2.64+0x184] ;  /* 0x00018404020b7980 */ /* 0x000ee8000c101900 */
[----:B------:R-:W4:Y:S01]  /*0520*/  LD.E R13, desc[UR4][R2.64+0xb8] ;  /* 0x0000b804020d7980 */ /* 0x000f22000c101900 */
[----:B------:R-:W-:Y:S02]  /*0530*/  VIADD R9, R127, 0x7f ;  /* 0x0000007f7f097836 */ /* 0x000fe40000000000 */
[----:B------:R-:W-:Y:S01]  /*0540*/  IMAD R0, R235, 0x40, -R130 ;  /* 0x00000040eb007824 */ /* 0x000fe200078e0a82 */
[----:B------:R-:W1:Y:S02]  /*0550*/  S2R R209, SR_TID.X ;  /* 0x0000000000d17919 */ /* 0x000e640000002100 */
[----:B------:R-:W-:-:S04]  /*0560*/  SHF.R.S32.HI R8, RZ, 0x1f, R9 ;  /* 0x0000001fff087819 */ /* 0x000fc80000011409 */
[----:B------:R-:W-:-:S04]  /*0570*/  LEA.HI R8, R8, R9, RZ, 0x7 ;  /* 0x0000000908087211 */ /* 0x000fc800078f38ff */
[----:B------:R-:W-:Y:S02]  /*0580*/  SHF.R.S32.HI R8, RZ, 0x7, R8 ;  /* 0x00000007ff087819 */ /* 0x000fe40000011408 */
        /* <DEDUP_REMOVED lines=8> */
[----:B------:R-:W-:-:S02]  /*0610*/  LEA.HI R12, R12, R13, RZ, 0x7 ;  /* 0x0000000d0c0c7211 */ /* 0x000fc400078f38ff */
[----:B------:R-:W-:Y:S02]  /*0620*/  LEA.HI R0, R0, R7, RZ, 0x7 ;  /* 0x0000000700007211 */ /* 0x000fe400078f38ff */
[----:B------:R-:W-:Y:S02]  /*0630*/  LEA.HI R10, R10, R11, RZ, 0x7 ;  /* 0x0000000b0a0a7211 */ /* 0x000fe400078f38ff */
[----:B------:R-:W-:Y:S02]  /*0640*/  SHF.R.S32.HI R7, RZ, 0x7, R12 ;  /* 0x00000007ff077819 */ /* 0x000fe4000001140c */
[----:B------:R-:W-:Y:S02]  /*0650*/  SHF.R.S32.HI R0, RZ, 0x7, R0 ;  /* 0x00000007ff007819 */ /* 0x000fe40000011400 */
[----:B------:R-:W-:Y:S02]  /*0660*/  SHF.R.S32.HI R10, RZ, 0x7, R10 ;  /* 0x00000007ff0a7819 */ /* 0x000fe4000001140a */
[----:B------:R-:W-:-:S02]  /*0670*/  VIMNMX3 R0, R7, R8, R0, PT ;  /* 0x000000080700720f */ /* 0x000fc40003800100 */
        /* <DEDUP_REMOVED lines=20> */
[----:B-1----:R-:W-:Y:S01]  /*07c0*/  IADD3 R3, PT, PT, R209, 0x20, RZ ;  /* 0x00000020d1037810 */ /* 0x002fe20007ffe0ff */
        /* <DEDUP_REMOVED lines=31> */
.L_x_2262:
[----:B------:R-:W-:Y:S05]  /*09c0*/  BSYNC.RECONVERGENT B0 ;  /* 0x0000000000007941 */ /* 0x000fea0003800200 */
.L_x_2261:
        /* <DEDUP_REMOVED lines=17> */
.L_x_2264:
[----:B------:R-:W-:Y:S05]  /*0ae0*/  BSYNC.RECONVERGENT B0 ;  /* 0x0000000000007941 */ /* 0x000fea0003800200 */
.L_x_2263:
        /* <DEDUP_REMOVED lines=20> */
.L_x_2266:
[----:B------:R-:W-:Y:S05]  /*0c30*/  BSYNC.RECONVERGENT B0 ;  /* 0x0000000000007941 */ /* 0x000fea0003800200 */
.L_x_2265:
        /* <DEDUP_REMOVED lines=25> */
.L_x_2268:
[----:B------:R-:W-:Y:S05]  /*0dd0*/  BSYNC.RECONVERGENT B0 ;  /* 0x0000000000007941 */ /* 0x000fea0003800200 */
.L_x_2267:
[----:B------:R-:W-:Y:S01]  /*0de0*/  MOV R233, 0x0 ;  /* 0x0000000000e97802 */ /* 0x000fe20000000f00 */
[----:B------:R-:W-:Y:S04]  /*0df0*/  @!P5 ST.E desc[UR4][R8.64], R3 ;  /* 0x000000030800d985 */ /* 0x000fe8000c101904 */
[----:B------:R-:W-:Y:S04]  /*0e00*/  @!P4 ST.E desc[UR4][R8.64+0x40], R2 ;  /* 0x000040020800c985 */ /* 0x000fe8000c101904 */
[----:B------:R1:W-:Y:S02]  /*0e10*/  @!P3 ST.E desc[UR4][R8.64+0x80], R0 ;  /* 0x000080000800b985 */ /* 0x0003e4000c101904 */
[----:B-12---:R-:W-:Y:S05]  /*0e20*/  @P6 RET.REL.NODEC R232 `(_ZN5flash24flash_fwd_splitkv_kernelI23Flash_fwd_kernel_traitsILi128ELi64ELi128ELi4ELb0ELb0EN7cutlass6half_tE19Flash_kernel_traitsILi128ELi64ELi128ELi4ES3_EELb0ELb1ELb0ELb0ELb0ELb1ELb0ELb0EEEvNS_16Flash_fwd_paramsE) ;  /* 0xfffffff0e8746950 */ /* 0x006fea0003c3ffff */
[----:B------:R-:W-:Y:S02]  /*0e30*/  MOV R3, 0x7f800000 ;  /* 0x7f80000000037802 */ /* 0x000fe40000000f00 */
[----:B------:R-:W-:-:S03]  /*0e40*/  MOV R233, 0x0 ;  /* 0x0000000000e97802 */ /* 0x000fc60000000f00 */
[----:B------:R1:W-:Y:S02]  /*0e50*/  ST.E desc[UR4][R8.64+0xc0], R3 ;  /* 0x0000c00308007985 */ /* 0x0003e4000c101904 */
[----:B-1----:R-:W-:Y:S05]  /*0e60*/  RET.REL.NODEC R232 `(_ZN5flash24flash_fwd_splitkv_kernelI23Flash_fwd_kernel_traitsILi128ELi64ELi128ELi4ELb0ELb0EN7cutlass6half_tE19Flash_kernel_traitsILi128ELi64ELi128ELi4ES3_EELb0ELb1ELb0ELb0ELb0ELb1ELb0ELb0EEEvNS_16Flash_fwd_paramsE) ;  /* 0xfffffff0e8647950 */ /* 0x002fea0003c3ffff */
.L_x_2260:
        /* <DEDUP_REMOVED lines=17> */
[----:B-1----:R-:W-:-:S03]  /*0f80*/  LEA R6, R0, 0xffffff80, 0x7 ;  /* 0xffffff8000067811 */ /* 0x002fc600078e38ff */
[----:B------:R-:W4:Y:S04]  /*0f90*/  LD.E.64 R20, desc[UR4][R184.64+0x20] ;  /* 0x00002004b8147980 */ /* 0x000f28000c101b00 */
        /* <DEDUP_REMOVED lines=8> */
[----:B------:R-:W1:Y:S01]  /*1020*/  F2I.FTZ.U32.TRUNC.NTZ R17, R16 ;  /* 0x0000001000117305 */ /* 0x000e62000021f000 */
[----:B------:R-:W-:Y:S02]  /*1030*/  IABS R4, R13 ;  /* 0x0000000d00047213 */ /* 0x000fe40000000000 */
        /* <DEDUP_REMOVED lines=23> */
[----:B------:R-:W-:-:S05]  /*11b0*/  @!P3 LOP3.LUT R11, RZ, R13, RZ, 0x33, !PT ;  /* 0x0000000dff0bb212 */ /* 0x000fca00078e33ff */
        /* <DEDUP_REMOVED lines=8> */
[----:B-1----:R-:W-:Y:S02]  /*1240*/  IABS R9, R233 ;  /* 0x000000e900097213 */ /* 0x002fe40000000000 */
[----:B------:R-:W-:Y:S01]  /*1250*/  IABS R8, R12 ;  /* 0x0000000c00087213 */ /* 0x000fe20000000000 */
[----:B----4-:R-:W-:-:S04]  /*1260*/  IMAD.MOV R7, RZ, RZ, -R27 ;  /* 0x000000ffff077224 */ /* 0x010fc800078e0a1b */
[----:B------:R-:W-:-:S04]  /*1270*/  IMAD R14, R7, R10, RZ ;  /* 0x0000000a070e7224 */ /* 0x000fc800078e02ff */
[----:B------:R-:W-:-:S04]  /*1280*/  IMAD.HI.U32 R14, R27, R14, R26 ;  /* 0x0000000e1b0e7227 */ /* 0x000fc800078e001a */
[----:B------:R-:W-:Y:S02]  /*1290*/  IMAD.MOV R8, RZ, RZ, -R8 ;  /* 0x000000ffff087224 */ /* 0x000fe400078e0a08 */
[----:B------:R-:W-:-:S04]  /*12a0*/  IMAD.HI.U32 R7, R14, R9, RZ ;  /* 0x000000090e077227 */ /* 0x000fc800078e00ff */
[----:B------:R-:W-:-:S05]  /*12b0*/  IMAD R9, R7, R8, R9 ;  /* 0x0000000807097224 */ /* 0x000fca00078e0209 */
[----:B------:R-:W-:Y:S01]  /*12c0*/  ISETP.GT.U32.AND P2, PT, R10, R9, PT ;  /* 0x000000090a00720c */ /* 0x000fe20003f44070 */
[----:B------:R-:W-:-:S12]  /*12d0*/  IMAD.MOV R11, RZ, RZ, -R11 ;  /* 0x000000ffff0b7224 */ /* 0x000fd800078e0a0b */
[----:B------:R-:W-:-:S04]  /*12e0*/  @!P2 IADD3 R9, PT, PT, R9, -R10, RZ ;  /* 0x8000000a0909a210 */ /* 0x000fc80007ffe0ff */
[----:B------:R-:W-:Y:S02]  /*12f0*/  ISETP.GE.U32.AND P3, PT, R9, R10, PT ;  /* 0x0000000a0900720c */ /* 0x000fe40003f66070 */
[----:B------:R-:W-:Y:S02]  /*1300*/  LOP3.LUT R10, R233, R12, RZ, 0x3c, !PT ;  /* 0x0000000ce90a7212 */ /* 0x000fe400078e3cff */
        /* <DEDUP_REMOVED lines=16> */
[----:B------:R-:W-:-:S03]  /*1410*/  IADD3 R21, PT, PT, R21, R8, RZ ;  /* 0x0000000815157210 */ /* 0x000fc60007ffe0ff */
[----:B------:R-:W-:-:S04]  /*1420*/  IMAD.WIDE.U32 R20, R6, R216, R20 ;  /* 0x000000d806147225 */ /* 0x000fc800078e0014 */
[----:B------:R-:W-:Y:S01]  /*1430*/  IMAD.IADD R21, R21, 0x1, R7 ;  /* 0x0000000115157824 */ /* 0x000fe200078e0207 */
[----:B------:R-:W-:-:S05]  /*1440*/  SHF.R.S32.HI R7, RZ, 0x1f, R11 ;  /* 0x0000001fff077819 */ /* 0x000fca000001140b */
[----:B------:R-:W-:Y:S02]  /*1450*/  IMAD R13, R18, R7, R13 ;  /* 0x00000007120d7224 */ /* 0x000fe400078e020d */
[----:B--2---:R-:W-:Y:S02]  /*1460*/  IMAD R7, R17, R4, RZ ;  /* 0x0000000411077224 */ /* 0x004fe400078e02ff */
[----:B------:R-:W-:-:S04]  /*1470*/  IMAD.WIDE.U32 R30, R11, R18, R20 ;  /* 0x000000120b1e7225 */ /* 0x000fc800078e0014 */
[----:B------:R-:W-:-:S04]  /*1480*/  IMAD.WIDE.U32 R10, R16, R4, RZ ;  /* 0x00000004100a7225 */ /* 0x000fc800078e00ff */
[----:B------:R-:W-:Y:S01]  /*1490*/  IMAD R7, R16, R9, R7 ;  /* 0x0000000910077224 */ /* 0x000fe200078e0207 */
[----:B------:R-:W-:-:S03]  /*14a0*/  IADD3 R13, PT, PT, R31, R13, RZ ;  /* 0x0000000d1f0d7210 */ /* 0x000fc60007ffe0ff */
[----:B------:R-:W-:Y:S01]  /*14b0*/  IMAD.IADD R8, R11, 0x1, R7 ;  /* 0x000000010b087824 */ /* 0x000fe200078e0207 */
[----:B------:R-:W-:Y:S05]  /*14c0*/  BRA `(.L_x_2271) ;  /* 0x00000004003c7947 */ /* 0x000fea0003800000 */
.L_x_2270:
        /* <DEDUP_REMOVED lines=11> */
[----:B-1----:R-:W-:-:S02]  /*1580*/  IABS R7, R233 ;  /* 0x000000e900077213 */ /* 0x002fc40000000000 */
[----:B------:R-:W-:Y:S02]  /*1590*/  CS2R R242, SRZ ;  /* 0x0000000000f27805 */ /* 0x000fe4000001ff00 */
[----:B--2---:R-:W-:-:S04]  /*15a0*/  IABS R4, R12 ;  /* 0x0000000c00047213 */ /* 0x004fc80000000000 */
[----:B------:R-:W1:Y:S08]  /*15b0*/  I2F.RP R10, R4 ;  /* 0x00000004000a7306 */ /* 0x000e700000209400 */
[----:B-1----:R-:W1:Y:S02]  /*15c0*/  MUFU.RCP R9, R10 ;  /* 0x0000000a00097308 */ /* 0x002e640000001000 */
[----:B-1----:R-:W-:-:S06]  /*15d0*/  VIADD R9, R9, 0xffffffe ;  /* 0x0ffffffe09097836 */ /* 0x002fcc0000000000 */
[----:B------:R-:W1:Y:S02]  /*15e0*/  F2I.FTZ.U32.TRUNC.NTZ R25, R9 ;  /* 0x0000000900197305 */ /* 0x000e64000021f000 */
[----:B-1----:R-:W-:-:S05]  /*15f0*/  IADD3 R6, PT, PT, RZ, -R25, RZ ;  /* 0x80000019ff067210 */ /* 0x002fca0007ffe0ff */
[----:B------:R-:W-:Y:S01]  /*1600*/  IMAD R8, R6, R4, RZ ;  /* 0x0000000406087224 */ /* 0x000fe200078e02ff */
[----:B------:R-:W-:-:S03]  /*1610*/  IABS R6, R12 ;  /* 0x0000000c00067213 */ /* 0x000fc60000000000 */
[----:B------:R-:W-:Y:S01]  /*1620*/  IMAD.HI.U32 R8, R25, R8, R24 ;  /* 0x0000000819087227 */ /* 0x000fe200078e0018 */
[----:B------:R-:W-:-:S05]  /*1630*/  IADD3 R6, PT, PT, RZ, -R6, RZ ;  /* 0x80000006ff067210 */ /* 0x000fca0007ffe0ff */
[----:B------:R-:W-:-:S04]  /*1640*/  IMAD.HI.U32 R11, R8, R7, RZ ;  /* 0x00000007080b7227 */ /* 0x000fc800078e00ff */
[----:B------:R-:W-:-:S05]  /*1650*/  IMAD R7, R11, R6, R7 ;  /* 0x000000060b077224 */ /* 0x000fca00078e0207 */
[----:B------:R-:W-:Y:S01]  /*1660*/  ISETP.GT.U32.AND P2, PT, R4, R7, PT ;  /* 0x000000070400720c */ /* 0x000fe20003f44070 */
[-C--:B---3--:R-:W-:Y:S01]  /*1670*/  @!P3 IMAD R9, R217, R14.reuse, RZ ;  /* 0x0000000ed909b224 */ /* 0x088fe200078e02ff */
[----:B------:R-:W-:Y:S01]  /*1680*/  @!P3 SHF.R.S32.HI R6, RZ, 0x1f, R14 ;  /* 0x0000001fff06b819 */ /* 0x000fe2000001140e */
[----:B------:R-:W-:-:S04]  /*1690*/  @!P3 IMAD.WIDE.U32 R24, R216, R14, RZ ;  /* 0x0000000ed818b225 */ /* 0x000fc800078e00ff */
[----:B------:R-:W-:Y:S01]  /*16a0*/  @!P3 IMAD R6, R6, R216, R9 ;  /* 0x000000d80606b224 */ /* 0x000fe200078e0209 */
[----:B-----5:R-:W-:Y:S01]  /*16b0*/  @!P3 SHF.R.S32.HI R8, RZ, 0x1f, R13 ;  /* 0x0000001fff08b819 */ /* 0x020fe2000001140d */
[----:B----4-:R-:W-:Y:S02]  /*16c0*/  @!P3 IMAD R9, R21, R13, RZ ;  /* 0x0000000d1509b224 */ /* 0x010fe400078e02ff */
[----:B------:R-:W-:Y:S02]  /*16d0*/  @!P3 IMAD.IADD R25, R25, 0x1, R6 ;  /* 0x000000011919b824 */ /* 0x000fe400078e0206 */
[-C--:B------:R-:W-:Y:S02]  /*16e0*/  @!P2 IADD3 R7, PT, PT, R7, -R4.reuse, RZ ;  /* 0x800000040707a210 */ /* 0x080fe40007ffe0ff */
[----:B------:R-:W-:Y:S01]  /*16f0*/  @P3 IADD3 R6, PT, PT, R14, R15, RZ ;  /* 0x0000000f0e063210 */ /* 0x000fe20007ffe0ff */
[----:B------:R-:W-:Y:S01]  /*1700*/  @!P3 IMAD.WIDE.U32 R24, R20, R13, R24 ;  /* 0x0000000d1418b225 */ /* 0x000fe200078e0018 */
[----:B------:R-:W-:-:S02]  /*1710*/  ISETP.GE.U32.AND P4, PT, R7, R4, PT ;  /* 0x000000040700720c */ /* 0x000fc40003f86070 */
[----:B------:R-:W-:Y:S01]  /*1720*/  LOP3.LUT R7, R233, R12, RZ, 0x3c, !PT ;  /* 0x0000000ce9077212 */ /* 0x000fe200078e3cff */
[----:B------:R-:W-:Y:S02]  /*1730*/  @!P3 IMAD R9, R20, R8, R9 ;  /* 0x000000081409b224 */ /* 0x000fe400078e0209 */
[-C--:B------:R-:W-:Y:S02]  /*1740*/  @P3 IMAD R4, R217, R6.reuse, RZ ;  /* 0x00000006d9043224 */ /* 0x080fe400078e02ff */
[----:B------:R-:W-:Y:S01]  /*1750*/  @P3 IMAD.WIDE.U32 R20, R216, R6, RZ ;  /* 0x00000006d8143225 */ /* 0x000fe200078e00ff */
[----:B------:R-:W-:Y:S02]  /*1760*/  ISETP.GE.AND P1, PT, R7, RZ, PT ;  /* 0x000000ff0700720c */ /* 0x000fe40003f26270 */
[----:B------:R-:W-:Y:S01]  /*1770*/  @!P2 IADD3 R11, PT, PT, R11, 0x1, RZ ;  /* 0x000000010b0ba810 */ /* 0x000fe20007ffe0ff */
[----:B------:R-:W-:Y:S01]  /*1780*/  @!P3 IMAD.IADD R9, R25, 0x1, R9 ;  /* 0x000000011909b824 */ /* 0x000fe200078e0209 */
[----:B------:R-:W-:Y:S01]  /*1790*/  @!P3 MOV R10, R24 ;  /* 0x00000018000ab202 */ /* 0x000fe20000000f00 */
[----:B------:R-:W-:Y:S01]  /*17a0*/  @P3 IMAD.MOV.U32 R10, RZ, RZ, R20 ;  /* 0x000000ffff0a3224 */ /* 0x000fe200078e0014 */
[----:B------:R-:W-:-:S02]  /*17b0*/  ISETP.NE.AND P2, PT, R12, RZ, PT ;  /* 0x000000ff0c00720c */ /* 0x000fc40003f45270 */
[----:B------:R-:W-:Y:S01]  /*17c0*/  @P3 IADD3 R9, PT, PT, R21, R4, RZ ;  /* 0x0000000415093210 */ /* 0x000fe20007ffe0ff */
[----:B------:R-:W-:Y:S01]  /*17d0*/  @!P3 IMAD R4, R219, R14, RZ ;  /* 0x0000000edb04b224 */ /* 0x000fe200078e02ff */
[----:B------:R-:W-:Y:S02]  /*17e0*/  @!P3 SHF.R.S32.HI R7, RZ, 0x1f, R14 ;  /* 0x0000001fff07b819 */ /* 0x000fe4000001140e */
[----:B------:R-:W-:Y:S01]  /*17f0*/  LEA R6, R0, 0xffffff80, 0x7 ;  /* 0xffffff8000067811 */ /* 0x000fe200078e38ff */
[----:B------:R-:W-:Y:S01]  /*1800*/  IMAD.MOV.U32 R21, RZ, RZ, R9 ;  /* 0x000000ffff157224 */ /* 0x000fe200078e0009 */
[----:B------:R-:W-:Y:S02]  /*1810*/  MOV R20, R10 ;  /* 0x0000000a00147202 */ /* 0x000fe40000000f00 */
        /* <DEDUP_REMOVED lines=10> */
[----:B------:R-:W-:Y:S02]  /*18c0*/  IADD3 R21, PT, PT, R21, R8, RZ ;  /* 0x0000000815157210 */ /* 0x000fe40007ffe0ff */
[----:B------:R-:W-:Y:S01]  /*18d0*/  @P3 IADD3 R14, PT, PT, R14, R15, RZ ;  /* 0x0000000f0e0e3210 */ /* 0x000fe20007ffe0ff */
[----:B------:R-:W-:Y:S01]  /*18e0*/  IMAD R9, R17, R11, RZ ;  /* 0x0000000b11097224 */ /* 0x000fe200078e02ff */
[----:B------:R-:W-:Y:S01]  /*18f0*/  SHF.R.S32.HI R8, RZ, 0x1f, R11 ;  /* 0x0000001fff087819 */ /* 0x000fe2000001140b */
[----:B------:R-:W-:-:S02]  /*1900*/  @!P3 IMAD R4, R18, R7, R4 ;  /* 0x000000071204b224 */ /* 0x000fc400078e0204 */
[----:B------:R-:W-:-:S04]  /*1910*/  @!P3 IMAD.WIDE.U32 R18, R18, R13, R24 ;  /* 0x0000000d1212b225 */ /* 0x000fc800078e0018 */
[----:B------:R-:W-:Y:S02]  /*1920*/  @P3 IMAD R7, R219, R14, RZ ;  /* 0x0000000edb073224 */ /* 0x000fe400078e02ff */
[----:B------:R-:W-:-:S04]  /*1930*/  IMAD.WIDE.U32 R30, R16, R11, R20 ;  /* 0x0000000b101e7225 */ /* 0x000fc800078e0014 */
[----:B------:R-:W-:Y:S02]  /*1940*/  IMAD R9, R16, R8, R9 ;  /* 0x0000000810097224 */ /* 0x000fe400078e0209 */
[----:B------:R-:W-:Y:S01]  /*1950*/  @P3 IMAD.WIDE.U32 R14, R218, R14, RZ ;  /* 0x0000000eda0e3225 */ /* 0x000fe200078e00ff */
[----:B------:R-:W-:-:S03]  /*1960*/  @!P3 MOV R10, R18 ;  /* 0x00000012000ab202 */ /* 0x000fc60000000f00 */
[----:B------:R-:W-:Y:S01]  /*1970*/  @!P3 IMAD.IADD R8, R19, 0x1, R4 ;  /* 0x000000011308b824 */ /* 0x000fe200078e0204 */
[----:B------:R-:W-:Y:S01]  /*1980*/  IADD3 R13, PT, PT, R31, R9, RZ ;  /* 0x000000091f0d7210 */ /* 0x000fe20007ffe0ff */
[----:B------:R-:W-:Y:S01]  /*1990*/  @P3 IMAD.IADD R8, R15, 0x1, R7 ;  /* 0x000000010f083824 */ /* 0x000fe200078e0207 */
[----:B------:R-:W-:Y:S02]  /*19a0*/  @P3 MOV R10, R14 ;  /* 0x0000000e000a3202 */ /* 0x000fe40000000f00 */
[----:B------:R-:W-:Y:S02]  /*19b0*/  MOV R15, RZ ;  /* 0x000000ff000f7202 */ /* 0x000fe40000000f00 */
.L_x_2271:
[----:B------:R-:W-:Y:S05]  /*19c0*/  BSYNC.RECONVERGENT B0 ;  /* 0x0000000000007941 */ /* 0x000fea0003800200 */
.L_x_2269:
        /* <DEDUP_REMOVED lines=65> */
.L_x_2273:
[----:B------:R-:W-:Y:S05]  /*1de0*/  BSYNC.RECONVERGENT B0 ;  /* 0x0000000000007941 */ /* 0x000fea0003800200 */
.L_x_2272:
[----:B-1----:R-:W-:Y:S01]  /*1df0*/  IMAD R4, R0, -0x80, R127 ;  /* 0xffffff8000047824 */ /* 0x002fe200078e027f */
        /* <DEDUP_REMOVED lines=26> */
.L_x_2275:
[----:B------:R-:W-:Y:S05]  /*1fa0*/  BSYNC.RECONVERGENT B0 ;  /* 0x0000000000007941 */ /* 0x000fea0003800200 */
.L_x_2274:
        /* <DEDUP_REMOVED lines=29> */
.L_x_2277:
[----:B------:R-:W-:Y:S05]  /*2180*/  BSYNC.RECONVERGENT B0 ;  /* 0x0000000000007941 */ /* 0x000fea0003800200 */
.L_x_2276:
[----:B------:R-:W-:Y:S01]  /*2190*/  IMAD.IADD R13, R37, 0x1, R13 ;  /* 0x00000001250d7824 */ /* 0x000fe200078e020d */
[----:B-----5:R-:W-:Y:S01]  /*21a0*/  LEA R228, P4, R36, R34, 0x1 ;  /* 0x0000002224e47211 */ /* 0x020fe200078808ff */
[----:B------:R-:W-:Y:S01]  /*21b0*/  BSSY.RECONVERGENT B0, `(.L_x_2278) ;  /* 0x000001c000007945 */ /* 0x000fe20003800200 */
[-C--:B------:R-:W-:Y:S01]  /*21c0*/  ISETP.GE.AND P5, PT, R9, R4.reuse, PT ;  /* 0x000000040900720c */ /* 0x080fe20003fa6270 */
[----:B------:R-:W-:Y:S01]  /*21d0*/  IMAD.SHL.U32 R5, R216, 0x10, RZ ;  /* 0x00000010d8057824 */ /* 0x000fe200078e00ff */
[----:B------:R-:W-:Y:S01]  /*21e0*/  LEA.HI.X R227, R36, R35, R13, 0x1, P4 ;  /* 0x0000002324e37211 */ /* 0x000fe200020f0c0d */
[----:B------:R-:W-:Y:S01]  /*21f0*/  VIADD R13, R20, 0x40 ;  /* 0x00000040140d7836 */ /* 0x000fe20000000000 */
        /* <DEDUP_REMOVED lines=23> */
.L_x_2279:
[----:B------:R-:W-:Y:S05]  /*2370*/  BSYNC.RECONVERGENT B0 ;  /* 0x0000000000007941 */ /* 0x000fea0003800200 */
.L_x_2278:
[----:B------:R-:W-:Y:S04]  /*2380*/  BSSY.RECONVERGENT B0, `(.L_x_2280) ;  /* 0x0000011000007945 */ /* 0x000fe80003800200 */
[----:B------:R-:W-:Y:S05]  /*2390*/  @P6 BRA `(.L_x_2281) ;  /* 0x00000000003c6947 */ /* 0x000fea0003800000 */
[-C--:B------:R-:W-:Y:S02]  /*23a0*/  ISETP.GE.AND P4, PT, R208, R239.reuse, PT ;  /* 0x000000efd000720c */ /* 0x080fe40003f86270 */
[----:B------:R-:W-:-:S11]  /*23b0*/  ISETP.GE.AND P1, PT, R221, R239, PT ;  /* 0x000000efdd00720c */ /* 0x000fd60003f26270 */
[----:B---3--:R-:W-:Y:S01]  /*23c0*/  @!P4 IMAD.MOV.U32 R16, RZ, RZ, R228 ;  /* 0x000000ffff10c224 */ /* 0x008fe200078e00e4 */
        /* <DEDUP_REMOVED lines=12> */
.L_x_2281:
[----:B------:R-:W-:Y:S05]  /*2490*/  BSYNC.RECONVERGENT B0 ;  /* 0x0000000000007941 */ /* 0x000fea0003800200 */
.L_x_2280:
[----:B------:R-:W-:Y:S01]  /*24a0*/  SHF.L.U64.HI R14, R216, 0x4, R217 ;  /* 0x00000004d80e7819 */ /* 0x000fe200000102d9 */
[----:B------:R-:W-:Y:S01]  /*24b0*/  BSSY.RECONVERGENT B0, `(.L_x_2282) ;  /* 0x0000014000007945 */ /* 0x000fe20003800200 */
[----:B------:R-:W-:Y:S01]  /*24c0*/  LEA R26, P4, R5, R228, 0x1 ;  /* 0x000000e4051a7211 */ /* 0x000fe200078808ff */
[----:B------:R-:W-:Y:S01]  /*24d0*/  VIADD R25, R20, 0x50 ;  /* 0x0000005014197836 */ /* 0x000fe20000000000 */
[----:B------:R-:W-:Y:S02]  /*24e0*/  ISETP.GE.AND P1, PT, R13, R4, PT ;  /* 0x000000040d00720c */ /* 0x000fe40003f26270 */
[----:B------:R-:W-:Y:S01]  /*24f0*/  LEA.HI.X R27, R5, R227, R14, 0x1, P4 ;  /* 0x000000e3051b7211 */ /* 0x000fe200020f0c0e */
[----:B------:R-:W-:Y:S10]  /*2500*/  @P3 BRA `(.L_x_2283) ;  /* 0x0000000000383947 */ /* 0x000ff40003800000 */
[-C--:B------:R-:W-:Y:S02]  /*2510*/  ISETP.GE.AND P3, PT, R221, R239.reuse, PT ;  /* 0x000000efdd00720c */ /* 0x080fe40003f66270 */
[----:B------:R-:W-:-:S11]  /*2520*/  ISETP.GE.AND P4, PT, R208, R239, PT ;  /* 0x000000efd000720c */ /* 0x000fd60003f86270 */
[----:B---34-:R-:W-:Y:S02]  /*2530*/  @!P3 IMAD.MOV.U32 R16, RZ, RZ, R26 ;  /* 0x000000ffff10b224 */ /* 0x018fe400078e001a */
        /* <DEDUP_REMOVED lines=11> */
.L_x_2283:
[----:B------:R-:W-:Y:S05]  /*25f0*/  BSYNC.RECONVERGENT B0 ;  /* 0x0000000000007941 */ /* 0x000fea0003800200 */
.L_x_2282:
        /* <DEDUP_REMOVED lines=16> */
.L_x_2285:
[----:B------:R-:W-:Y:S05]  /*2700*/  BSYNC.RECONVERGENT B0 ;  /* 0x0000000000007941 */ /* 0x000fea0003800200 */
.L_x_2284:
[----:B------:R-:W-:Y:S01]  /*2710*/  BSSY.RECONVERGENT B0, `(.L_x_2286) ;  /* 0x0000013000007945 */ /* 0x000fe20003800200 */
[----:B------:R-:W-:Y:S01]  /*2720*/  ISETP.GE.AND P5, PT, R25, R4, PT ;  /* 0x000000041900720c */ /* 0x000fe20003fa6270 */
[C---:B---34-:R-:W-:Y:S01]  /*2730*/  VIADD R17, R20.reuse, 0x60 ;  /* 0x0000006014117836 */ /* 0x058fe20000000000 */
        /* <DEDUP_REMOVED lines=16> */
.L_x_2287:
[----:B------:R-:W-:Y:S05]  /*2840*/  BSYNC.RECONVERGENT B0 ;  /* 0x0000000000007941 */ /* 0x000fea0003800200 */
.L_x_2286:
[----:B------:R-:W-:Y:S01]  /*2850*/  BSSY.RECONVERGENT B0, `(.L_x_2288) ;  /* 0x0000015000007945 */ /* 0x000fe20003800200 */
[-C--:B------:R-:W-:Y:S02]  /*2860*/  ISETP.GE.AND P4, PT, R17, R4.reuse, PT ;  /* 0x000000041100720c */ /* 0x080fe40003f86270 */
[----:B------:R-:W-:Y:S01]  /*2870*/  ISETP.GE.AND P3, PT, R5, R4, PT ;  /* 0x000000040500720c */ /* 0x000fe20003f66270 */
[----:B------:R-:W-:-:S12]  /*2880*/  @P1 BRA `(.L_x_2289) ;  /* 0x0000000000441947 */ /* 0x000fd80003800000 */
        /* <DEDUP_REMOVED lines=17> */
.L_x_2289:
[----:B------:R-:W-:Y:S05]  /*29a0*/  BSYNC.RECONVERGENT B0 ;  /* 0x0000000000007941 */ /* 0x000fea0003800200 */
.L_x_2288:
        /* <DEDUP_REMOVED lines=16> */
.L_x_2291:
[----:B------:R-:W-:Y:S05]  /*2ab0*/  BSYNC.RECONVERGENT B0 ;  /* 0x0000000000007941 */ /* 0x000fea0003800200 */
.L_x_2290:
        /* <DEDUP_REMOVED lines=19> */
.L_x_2293:
[----:B------:R-:W-:Y:S05]  /*2bf0*/  BSYNC.RECONVERGENT B0 ;  /* 0x0000000000007941 */ /* 0x000fea0003800200 */
.L_x_2292:
        /* <DEDUP_REMOVED lines=17> */
.L_x_2295:
[----:B------:R-:W-:Y:S05]  /*2d10*/  BSYNC.RECONVERGENT B0 ;  /* 0x0000000000007941 */ /* 0x000fea0003800200 */
.L_x_2294:
[----:B------:R-:W-:Y:S01]  /*2d20*/  IABS R21, R12 ;  /* 0x0000000c00157213 */ /* 0x000fe20000000000 */
[----:B------:R2:W5:Y:S03]  /*2d30*/  LD.E R128, desc[UR4][R2.64+0x184] ;  /* 0x0001840402807980 */ /* 0x000566000c101900 */
[----:B-1----:R-:W1:Y:S01]  /*2d40*/  I2F.RP R26, R21 ;  /* 0x00000015001a7306 */ /* 0x002e620000209400 */
[----:B---34-:R-:W-:Y:S01]  /*2d50*/  MOV R28, RZ ;  /* 0x000000ff001c7202 */ /* 0x018fe20000000f00 */
        /* <DEDUP_REMOVED lines=11> */
[----:B-1----:R-:W-:-:S04]  /*2e10*/  IMAD.MOV R14, RZ, RZ, -R29 ;  /* 0x000000ffff0e7224 */ /* 0x002fc800078e0a1d */
[----:B------:R-:W-:Y:S01]  /*2e20*/  IMAD R27, R14, R21, RZ ;  /* 0x000000150e1b7224 */ /* 0x000fe200078e02ff */
[----:B------:R-:W-:-:S03]  /*2e30*/  IABS R14, R12 ;  /* 0x0000000c000e7213 */ /* 0x000fc60000000000 */
[----:B------:R-:W-:-:S04]  /*2e40*/  IMAD.HI.U32 R27, R29, R27, R28 ;  /* 0x0000001b1d1b7227 */ /* 0x000fc800078e001c */
[----:B------:R-:W-:Y:S02]  /*2e50*/  IMAD.MOV R14, RZ, RZ, -R14 ;  /* 0x000000ffff0e7224 */ /* 0x000fe400078e0a0e */
[----:B------:R-:W-:-:S04]  /*2e60*/  IMAD.HI.U32 R27, R27, R16, RZ ;  /* 0x000000101b1b7227 */ /* 0x000fc800078e00ff */
[----:B------:R-:W-:Y:S02]  /*2e70*/  IMAD R14, R27, R14, R16 ;  /* 0x0000000e1b0e7224 */ /* 0x000fe400078e0210 */
[----:B------:R-:W-:Y:S01]  /*2e80*/  IMAD.WIDE.U32 R28, R6, R218, RZ ;  /* 0x000000da061c7225 */ /* 0x000fe200078e00ff */
[----:B------:R-:W-:Y:S02]  /*2e90*/  BAR.SYNC.DEFER_BLOCKING 0x0 ;  /* 0x0000000000007b1d */ /* 0x000fe40000010000 */
[----:B------:R-:W-:-:S13]  /*2ea0*/  ISETP.GT.U32.AND P2, PT, R21, R14, PT ;  /* 0x0000000e1500720c */ /* 0x000fda0003f44070 */
[-C--:B------:R-:W-:Y:S01]  /*2eb0*/  @!P2 IADD3 R14, PT, PT, R14, -R21.reuse, RZ ;  /* 0x800000150e0ea210 */ /* 0x080fe20007ffe0ff */
[----:B------:R-:W-:Y:S01]  /*2ec0*/  @!P2 VIADD R27, R27, 0x1 ;  /* 0x000000011b1ba836 */ /* 0x000fe20000000000 */
[----:B------:R-:W-:Y:S02]  /*2ed0*/  ISETP.NE.AND P2, PT, R12, RZ, PT ;  /* 0x000000ff0c00720c */ /* 0x000fe40003f45270 */
[----:B------:R-:W-:Y:S02]  /*2ee0*/  ISETP.GE.U32.AND P3, PT, R14, R21, PT ;  /* 0x000000150e00720c */ /* 0x000fe40003f66070 */
[----:B------:R-:W-:-:S04]  /*2ef0*/  LOP3.LUT R14, R233, R12, RZ, 0x3c, !PT ;  /* 0x0000000ce90e7212 */ /* 0x000fc800078e3cff */
[----:B------:R-:W-:-:S07]  /*2f00*/  ISETP.GE.AND P1, PT, R14, RZ, PT ;  /* 0x000000ff0e00720c */ /* 0x000fce0003f26270 */
[----:B------:R-:W-:-:S06]  /*2f10*/  @P3 IADD3 R27, PT, PT, R27, 0x1, RZ ;  /* 0x000000011b1b3810 */ /* 0x000fcc0007ffe0ff */
[----:B------:R-:W-:Y:S01]  /*2f20*/  @!P1 IMAD.MOV R27, RZ, RZ, -R27 ;  /* 0x000000ffff1b9224 */ /* 0x000fe200078e0a1b */
[----:B------:R-:W-:Y:S01]  /*2f30*/  @!P2 LOP3.LUT R27, RZ, R12, RZ, 0x33, !PT ;  /* 0x0000000cff1ba212 */ /* 0x000fe200078e33ff */
[----:B------:R-:W-:Y:S01]  /*2f40*/  IMAD R12, R6, R219, R15 ;  /* 0x000000db060c7224 */ /* 0x000fe200078e020f */
[----:B------:R-:W-:Y:S02]  /*2f50*/  IADD3 R10, P2, P1, R28, R10, R208 ;  /* 0x0000000a1c0a7210 */ /* 0x000fe4000795e0d0 */
[----:B------:R-:W-:Y:S01]  /*2f60*/  SHF.R.S32.HI R6, RZ, 0x1f, R27 ;  /* 0x0000001fff067819 */ /* 0x000fe2000001141b */
[-C--:B------:R-:W-:Y:S01]  /*2f70*/  IMAD R15, R23, R27.reuse, RZ ;  /* 0x0000001b170f7224 */ /* 0x080fe200078e02ff */
        /* <DEDUP_REMOVED lines=29> */
.L_x_2297:
[----:B------:R2:W-:Y:S04]  /*3150*/  STS.128 [R241+0xc000], RZ ;  /* 0x00c000fff1007388 */ /* 0x0005e80000000c00 */
[----:B------:R2:W-:Y:S02]  /*3160*/  STS.128 [R241+0x10000], RZ ;  /* 0x010000fff1007388 */ /* 0x0005e40000000c00 */
.L_x_2298:
[----:B------:R-:W-:Y:S05]  /*3170*/  BSYNC.RECONVERGENT B0 ;  /* 0x0000000000007941 */ /* 0x000fea0003800200 */
.L_x_2296:
        /* <DEDUP_REMOVED lines=28> */
.L_x_2300:
[----:B------:R-:W-:Y:S05]  /*3340*/  BSYNC.RECONVERGENT B0 ;  /* 0x0000000000007941 */ /* 0x000fea0003800200 */
.L_x_2299:
        /* <DEDUP_REMOVED lines=18> */
.L_x_2302:
[----:B------:R-:W-:Y:S05]  /*3470*/  BSYNC.RECONVERGENT B0 ;  /* 0x0000000000007941 */ /* 0x000fea0003800200 */
.L_x_2301:
[----:B------:R2:W-:Y:S01]  /*3480*/  @P1 STS.128 [R241+0xd800], RZ ;  /* 0x00d800fff1001388 */ /* 0x0005e20000000c00 */
[----:B------:R-:W-:Y:S01]  /*3490*/  LOP3.LUT R211, R211, 0x7c00, RZ, 0xc0, !PT ;  /* 0x00007c00d3d37812 */ /* 0x000fe200078ec0ff */
[----:B------:R-:W-:Y:S01]  /*34a0*/  BSSY.RECONVERGENT B0, `(.L_x_2303) ;  /* 0x0000018000007945 */ /* 0x000fe20003800200 */
[----:B------:R-:W-:Y:S01]  /*34b0*/  LOP3.LUT R7, R6, 0x8, R209, 0xf8, !PT ;  /* 0x0000000806077812 */ /* 0x000fe200078ef8d1 */
[----:B------:R2:W-:Y:S01]  /*34c0*/  @P1 STS.128 [R241+0x11800], RZ ;  /* 0x011800fff1001388 */ /* 0x0005e20000000c00 */
[--C-:B------:R-:W-:Y:S02]  /*34d0*/  LOP3.LUT R125, R125, 0x1c0, R42.reuse, 0xf8, !PT ;  /* 0x000001c07d7d7812 */ /* 0x100fe400078ef82a */
[----:B------:R-:W-:Y:S02]  /*34e0*/  ISETP.GE.AND P4, PT, R17, R4, PT ;  /* 0x000000041100720c */ /* 0x000fe40003f86270 */
[----:B------:R-:W-:Y:S02]  /*34f0*/  LOP3.LUT R41, R42, 0x400, RZ, 0xc0, !PT ;  /* 0x000004002a297812 */ /* 0x000fe400078ec0ff */
[----:B-1----:R-:W-:-:S02]  /*3500*/  LOP3.LUT R10, R211, 0x200, R42, 0xf8, !PT ;  /* 0x00000200d30a7812 */ /* 0x002fc400078ef82a */
[-C--:B------:R-:W-:Y:S02]  /*3510*/  LOP3.LUT R6, R7, R208.reuse, RZ, 0x3c, !PT ;  /* 0x000000d007067212 */ /* 0x080fe400078e3cff */
        /* <DEDUP_REMOVED lines=16> */
.L_x_2304:
[----:B------:R-:W-:Y:S05]  /*3620*/  BSYNC.RECONVERGENT B0 ;  /* 0x0000000000007941 */ /* 0x000fea0003800200 */
.L_x_2303:
        /* <DEDUP_REMOVED lines=26> */
.L_x_2306:
[----:B------:R-:W-:Y:S05]  /*37d0*/  BSYNC.RECONVERGENT B0 ;  /* 0x0000000000007941 */ /* 0x000fea0003800200 */
.L_x_2305:
        /* <DEDUP_REMOVED lines=18> */
.L_x_2308:
[----:B------:R-:W-:Y:S05]  /*3900*/  BSYNC.RECONVERGENT B0 ;  /* 0x0000000000007941 */ /* 0x000fea0003800200 */
.L_x_2307:
        /* <DEDUP_REMOVED lines=21> */
.L_x_2310:
[----:B------:R-:W-:Y:S05]  /*3a60*/  BSYNC.RECONVERGENT B0 ;  /* 0x0000000000007941 */ /* 0x000fea0003800200 */
.L_x_2309:
[----:B------:R1:W-:Y:S01]  /*3a70*/  @P1 STS.128 [R241+0xf800], RZ ;  /* 0x00f800fff1001388 */ /* 0x0003e20000000c00 */
[----:B------:R-:W-:Y:S03]  /*3a80*/  BSSY.RECONVERGENT B0, `(.L_x_2311) ;  /* 0x0000012000007945 */ /* 0x000fe60003800200 */
[----:B------:R1:W-:Y:S01]  /*3a90*/  @P1 STS.128 [R241+0x13800], RZ ;  /* 0x013800fff1001388 */ /* 0x0003e20000000c00 */
[----:B------:R-:W-:Y:S05]  /*3aa0*/  @P1 BRA `(.L_x_2312) ;  /* 0x00000000003c1947 */ /* 0x000fea0003800000 */
[-C--:B------:R-:W-:Y:S01]  /*3ab0*/  ISETP.GE.AND P2, PT, R208, R239.reuse, PT ;  /* 0x000000efd000720c */ /* 0x080fe20003f46270 */
[----:B-1----:R-:W-:Y:S01]  /*3ac0*/  IMAD R4, R219, 0xc0, RZ ;  /* 0x000000c0db047824 */ /* 0x002fe200078e02ff */
[----:B------:R-:W-:Y:S01]  /*3ad0*/  ISETP.GE.AND P1, PT, R221, R239, PT ;  /* 0x000000efdd00720c */ /* 0x000fe20003f26270 */
[----:B----4-:R-:W-:-:S05]  /*3ae0*/  IMAD.WIDE.U32 R8, R218, 0xc0, R8 ;  /* 0x000000c0da087825 */ /* 0x010fca00078e0008 */
        /* <DEDUP_REMOVED lines=11> */
.L_x_2312:
[----:B------:R-:W-:Y:S05]  /*3ba0*/  BSYNC.RECONVERGENT B0 ;  /* 0x0000000000007941 */ /* 0x000fea0003800200 */
.L_x_2311:
[----:B------:R-:W-:Y:S01]  /*3bb0*/  LDSM.16.M88.4 R108, [R138] ;  /* 0x000000008a6c783b */ /* 0x000fe20000000200 */
[----:B------:R-:W-:Y:S01]  /*3bc0*/  IMAD.MOV.U32 R180, RZ, RZ, 0x20 ;  /* 0x00000020ffb47424 */ /* 0x000fe200078e00ff */
[----:B------:R-:W-:Y:S02]  /*3bd0*/  LOP3.LUT P6, RZ, R209, 0x2, RZ, 0xc0, !PT ;  /* 0x00000002d1ff7812 */ /* 0x000fe400078cc0ff */
[----:B------:R-:W2:Y:S02]  /*3be0*/  LDSM.16.M88.4 R64, [R134+0x4000] ;  /* 0x004000008640783b */ /* 0x000ea40000000200 */
[----:B------:R-:W-:Y:S02]  /*3bf0*/  SEL R43, R180, 0xffffffe0, !P6 ;  /* 0xffffffe0b42b7807 */ /* 0x000fe40007000000 */
[----:B------:R-:W3:Y:S03]  /*3c00*/  LDSM.16.M88.4 R56, [R134+0x4800] ;  /* 0x004800008638783b */ /* 0x000ee60000000200 */
[--C-:B------:R-:W-:Y:S01]  /*3c10*/  IMAD.IADD R133, R138, 0x1, R43.reuse ;  /* 0x000000018a857824 */ /* 0x100fe200078e022b */
[----:B------:R-:W3:Y:S01]  /*3c20*/  LDSM.16.M88.4 R48, [R134+0x5000] ;  /* 0x005000008630783b */ /* 0x000ee20000000200 */
[----:B------:R-:W-:-:S03]  /*3c30*/  IMAD.IADD R129, R134, 0x1, R43 ;  /* 0x0000000186817824 */ /* 0x000fc600078e022b */
[----:B------:R-:W3:Y:S04]  /*3c40*/  LDSM.16.M88.4 R36, [R134+0x5800] ;  /* 0x005800008624783b */ /* 0x000ee80000000200 */
[----:B------:R-:W3:Y:S04]  /*3c50*/  LDSM.16.M88.4 R28, [R134+0x6000] ;  /* 0x00600000861c783b */ /* 0x000ee80000000200 */
[----:B------:R-:W3:Y:S04]  /*3c60*/  LDSM.16.M88.4 R20, [R134+0x6800] ;  /* 0x006800008614783b */ /* 0x000ee80000000200 */
[----:B-1----:R-:W1:Y:S04]  /*3c70*/  LDSM.16.M88.4 R12, [R134+0x7000] ;  /* 0x00700000860c783b */ /* 0x002e680000000200 */
[----:B----4-:R-:W4:Y:S04]  /*3c80*/  LDSM.16.M88.4 R8, [R134+0x7800] ;  /* 0x007800008608783b */ /* 0x010f280000000200 */
[----:B------:R-:W-:Y:S04]  /*3c90*/  LDSM.16.M88.4 R72, [R133] ;  /* 0x000000008548783b */ /* 0x000fe80000000200 */
[----:B------:R-:W4:Y:S01]  /*3ca0*/  LDSM.16.M88.4 R4, [R129+0x4000] ;  /* 0x004000008104783b */ /* 0x000f220000000200 */
[C---:B--2---:R-:W-:Y:S03]  /*3cb0*/  HMMA.16816.F32 R68, R108.reuse, R64, RZ ;  /* 0x000000406c44723c */ /* 0x044fe600000018ff */
[----:B------:R-:W2:Y:S04]  /*3cc0*/  LDSM.16.M88.4 R76, [R129+0x5800] ;  /* 0x00580000814c783b */ /* 0x000ea80000000200 */
[----:B------:R-:W2:Y:S01]  /*3cd0*/  LDSM.16.M88.4 R84, [R129+0x5000] ;  /* 0x005000008154783b */ /* 0x000ea20000000200 */
[----:B------:R-:W-:Y:S03]  /*3ce0*/  HMMA.16816.F32 R64, R108, R66, RZ ;  /* 0x000000426c40723c */ /* 0x000fe600000018ff */
[----:B------:R-:W-:Y:S01]  /*3cf0*/  LDSM.16.M88.4 R80, [R129+0x6000] ;  /* 0x006000008150783b */ /* 0x000fe20000000200 */
[----:B------:R-:W-:Y:S01]  /*3d00*/  IMAD.MOV.U32 R169, RZ, RZ, 0x40 ;  /* 0x00000040ffa97424 */ /* 0x000fe200078e00ff */
[----:B------:R-:W-:-:S02]  /*3d10*/  LOP3.LUT P2, RZ, R209, 0x4, RZ, 0xc0, !PT ;  /* 0x00000004d1ff7812 */ /* 0x000fc4000784c0ff */
[----:B------:R-:W2:Y:S01]  /*3d20*/  LD.E R124, desc[UR4][R2.64+0x18c] ;  /* 0x00018c04027c7980 */ /* 0x000ea2000c101900 */
[C---:B---3--:R-:W-:Y:S03]  /*3d30*/  HMMA.16816.F32 R60, R108.reuse, R56, RZ ;  /* 0x000000386c3c723c */ /* 0x048fe600000018ff */
[----:B------:R-:W-:Y:S01]  /*3d40*/  LDSM.16.M88.4 R88, [R129+0x4800] ;  /* 0x004800008158783b */ /* 0x000fe20000000200 */
[----:B------:R-:W-:Y:S01]  /*3d50*/  IMAD.SHL.U32 R135, R209, 0x2, RZ ;  /* 0x00000002d1877824 */ /* 0x000fe200078e00ff */
[----:B-----5:R-:W-:Y:S01]  /*3d60*/  IADD3 R225, PT, PT, R127, -R130, -R128 ;  /* 0x800000827fe17210 */ /* 0x020fe20007ffe880 */
[----:B------:R-:W-:Y:S01]  /*3d70*/  VIADD R137, R0, 0xffffffff ;  /* 0xffffffff00897836 */ /* 0x000fe20000000000 */
[----:B------:R-:W0:Y:S01]  /*3d80*/  LDGDEPBAR ;  /* 0x00000000000079af */ /* 0x000e220000000000 */
[C---:B------:R-:W-:Y:S08]  /*3d90*/  HMMA.16816.F32 R52, R108.reuse, R48, RZ ;  /* 0x000000306c34723c */ /* 0x040ff000000018ff */
[C---:B------:R-:W-:Y:S08]  /*3da0*/  HMMA.16816.F32 R44, R108.reuse, R36, RZ ;  /* 0x000000246c2c723c */ /* 0x040ff000000018ff */
[C---:B------:R-:W-:Y:S08]  /*3db0*/  HMMA.16816.F32 R32, R108.reuse, R28, RZ ;  /* 0x0000001c6c20723c */ /* 0x040ff000000018ff */
[C---:B------:R-:W-:Y:S08]  /*3dc0*/  HMMA.16816.F32 R24, R108.reuse, R20, RZ ;  /* 0x000000146c18723c */ /* 0x040ff000000018ff */
[C---:B-1----:R-:W-:Y:S08]  /*3dd0*/  HMMA.16816.F32 R16, R108.reuse, R12, RZ ;  /* 0x0000000c6c10723c */ /* 0x042ff000000018ff */
[C---:B------:R-:W-:Y:S08]  /*3de0*/  HMMA.16816.F32 R56, R108.reuse, R58, RZ ;  /* 0x0000003a6c38723c */ /* 0x040ff000000018ff */
[C---:B------:R-:W-:Y:S08]  /*3df0*/  HMMA.16816.F32 R48, R108.reuse, R50, RZ ;  /* 0x000000326c30723c */ /* 0x040ff000000018ff */
[C---:B------:R-:W-:Y:S08]  /*3e00*/  HMMA.16816.F32 R36, R108.reuse, R38, RZ ;  /* 0x000000266c24723c */ /* 0x040ff000000018ff */
[C---:B------:R-:W-:Y:S08]  /*3e10*/  HMMA.16816.F32 R28, R108.reuse, R30, RZ ;  /* 0x0000001e6c1c723c */ /* 0x040ff000000018ff */
[C---:B------:R-:W-:Y:S08]  /*3e20*/  HMMA.16816.F32 R20, R108.reuse, R22, RZ ;  /* 0x000000166c14723c */ /* 0x040ff000000018ff */
[C---:B------:R-:W-:Y:S08]  /*3e30*/  HMMA.16816.F32 R12, R108.reuse, R14, RZ ;  /* 0x0000000e6c0c723c */ /* 0x040ff000000018ff */
[C---:B----4-:R-:W-:Y:S08]  /*3e40*/  HMMA.16816.F32 R112, R108.reuse, R8, RZ ;  /* 0x000000086c70723c */ /* 0x050ff000000018ff */
[----:B------:R-:W-:Y:S01]  /*3e50*/  HMMA.16816.F32 R108, R108, R10, RZ ;  /* 0x0000000a6c6c723c */ /* 0x000fe200000018ff */
[----:B------:R-:W1:Y:S07]  /*3e60*/  LDSM.16.M88.4 R8, [R129+0x6800] ;  /* 0x006800008108783b */ /* 0x000e6e0000000200 */
[C---:B------:R-:W-:Y:S08]  /*3e70*/  HMMA.16816.F32 R68, R72.reuse, R4, R68 ;  /* 0x000000044844723c */ /* 0x040ff00000001844 */
[----:B------:R-:W-:Y:S01]  /*3e80*/  HMMA.16816.F32 R64, R72, R6, R64 ;  /* 0x000000064840723c */ /* 0x000fe20000001840 */
[----:B------:R-:W3:Y:S01]  /*3e90*/  LDSM.16.M88.4 R4, [R129+0x7000] ;  /* 0x007000008104783b */ /* 0x000ee20000000200 */
[----:B------:R-:W-:-:S05]  /*3ea0*/  SEL R169, R169, 0xffffffc0, !P2 ;  /* 0xffffffc0a9a97807 */ /* 0x000fca0005000000 */
[--C-:B------:R-:W-:Y:S02]  /*3eb0*/  IMAD.IADD R136, R138, 0x1, R169.reuse ;  /* 0x000000018a887824 */ /* 0x100fe400078e02a9 */
[----:B------:R-:W-:Y:S01]  /*3ec0*/  IMAD.IADD R132, R134, 0x1, R169 ;  /* 0x0000000186847824 */ /* 0x000fe200078e02a9 */
[C---:B--2---:R-:W-:Y:S04]  /*3ed0*/  HMMA.16816.F32 R44, R72.reuse, R76, R44 ;  /* 0x0000004c482c723c */ /* 0x044fe8000000182c */
[----:B------:R-:W-:Y:S04]  /*3ee0*/  LDSM.16.M88.4 R116, [R132+0x4800] ;  /* 0x004800008474783b */ /* 0x000fe80000000200 */
[C---:B------:R-:W-:Y:S01]  /*3ef0*/  HMMA.16816.F32 R36, R72.reuse, R78, R36 ;  /* 0x0000004e4824723c */ /* 0x040fe20000001824 */
[----:B------:R-:W2:Y:S04]  /*3f00*/  LDSM.16.M88.4 R76, [R129+0x7800] ;  /* 0x00780000814c783b */ /* 0x000ea80000000200 */
[----:B------:R-:W-:Y:S03]  /*3f10*/  LDSM.16.M88.4 R104, [R132+0x5000] ;  /* 0x005000008468783b */ /* 0x000fe60000000200 */
[C---:B------:R-:W-:Y:S01]  /*3f20*/  HMMA.16816.F32 R52, R72.reuse, R84, R52 ;  /* 0x000000544834723c */ /* 0x040fe20000001834 */
[----:B------:R-:W-:Y:S04]  /*3f30*/  LDSM.16.M88.4 R100, [R132+0x5800] ;  /* 0x005800008464783b */ /* 0x000fe80000000200 */
[----:B------:R-:W-:Y:S03]  /*3f40*/  LDSM.16.M88.4 R96, [R132+0x7000] ;  /* 0x007000008460783b */ /* 0x000fe60000000200 */
        /* <DEDUP_REMOVED lines=8> */
[C---:B------:R-:W-:Y:S08]  /*3fd0*/  HMMA.16816.F32 R32, R72.reuse, R80, R32 ;  /* 0x000000504820723c */ /* 0x040ff00000001820 */
[----:B------:R-:W-:Y:S01]  /*3fe0*/  HMMA.16816.F32 R28, R72, R82, R28 ;  /* 0x00000052481c723c */ /* 0x000fe2000000181c */
[C---:B------:R-:W-:Y:S01]  /*3ff0*/  IMAD.IADD R131, R43.reuse, 0x1, R136 ;  /* 0x000000012b837824 */ /* 0x040fe200078e0288 */
[----:B------:R-:W4:Y:S01]  /*4000*/  LDSM.16.M88.4 R120, [R132+0x4000] ;  /* 0x004000008478783b */ /* 0x000f220000000200 */
[----:B------:R-:W-:-:S03]  /*4010*/  IMAD.IADD R40, R43, 0x1, R132 ;  /* 0x000000012b287824 */ /* 0x000fc600078e0284 */
[----:B------:R-:W-:Y:S02]  /*4020*/  LDSM.16.M88.4 R92, [R131] ;  /* 0x00000000835c783b */ /* 0x000fe40000000200 */
[C---:B--2---:R-:W-:Y:S02]  /*4030*/  HMMA.16816.F32 R112, R72.reuse, R76, R112 ;  /* 0x0000004c4870723c */ /* 0x044fe40000001870 */
[----:B------:R-:W-:Y:S06]  /*4040*/  LDSM.16.M88.4 R80, [R40+0x4000] ;  /* 0x004000002850783b */ /* 0x000fec0000000200 */
[C---:B------:R-:W-:Y:S01]  /*4050*/  HMMA.16816.F32 R108, R72.reuse, R78, R108 ;  /* 0x0000004e486c723c */ /* 0x040fe2000000186c */
[----:B------:R-:W2:Y:S07]  /*4060*/  LDSM.16.M88.4 R76, [R40+0x4800] ;  /* 0x00480000284c783b */ /* 0x000eae0000000200 */
        /* <DEDUP_REMOVED lines=22> */
[C---:B----4-:R-:W-:Y:S08]  /*41d0*/  HMMA.16816.F32 R68, R84.reuse, R120, R68 ;  /* 0x000000785444723c */ /* 0x050ff00000001844 */
[----:B------:R-:W-:Y:S01]  /*41e0*/  HMMA.16816.F32 R64, R84, R122, R64 ;  /* 0x0000007a5440723c */ /* 0x000fe20000001840 */
        /* <DEDUP_REMOVED lines=12> */
[----:B------:R-:W4:Y:S04]  /*42b0*/  LDSM.16.M88.4 R88, [R134+0x8000] ;  /* 0x008000008658783b */ /* 0x000f280000000200 */
        /* <DEDUP_REMOVED lines=8> */
[C---:B------:R-:W-:Y:S01]  /*4340*/  HMMA.16816.F32 R64, R92.reuse, R82, R64 ;  /* 0x000000525c40723c */ /* 0x040fe20000001840 */
[----:B------:R-:W4:Y:S07]  /*4350*/  LDSM.16.M88.4 R80, [R134+0x9000] ;  /* 0x009000008650783b */ /* 0x000f2e0000000200 */
[C---:B------:R-:W-:Y:S08]  /*4360*/  HMMA.16816.F32 R32, R92.reuse, R100, R32 ;  /* 0x000000645c20723c */ /* 0x040ff00000001820 */
[----:B------:R-:W-:Y:S01]  /*4370*/  HMMA.16816.F32 R28, R92, R102, R28 ;  /* 0x000000665c1c723c */ /* 0x000fe2000000181c */
[----:B------:R-:W4:Y:S07]  /*4380*/  LDSM.16.M88.4 R100, [R129+0x8000] ;  /* 0x008000008164783b */ /* 0x000f2e0000000200 */
[C---:B--2---:R-:W-:Y:S08]  /*4390*/  HMMA.16816.F32 R44, R120.reuse, R76, R44 ;  /* 0x0000004c782c723c */ /* 0x044ff0000000182c */
[C---:B------:R-:W-:Y:S01]  /*43a0*/  HMMA.16816.F32 R36, R120.reuse, R78, R36 ;  /* 0x0000004e7824723c */ /* 0x040fe20000001824 */
[----:B------:R-:W2:Y:S07]  /*43b0*/  LDSM.16.M88.4 R76, [R129+0xb000] ;  /* 0x00b00000814c783b */ /* 0x000eae0000000200 */
[C---:B-1----:R-:W-:Y:S08]  /*43c0*/  HMMA.16816.F32 R24, R120.reuse, R8, R24 ;  /* 0x000000087818723c */ /* 0x042ff00000001818 */
[C---:B------:R-:W-:Y:S01]  /*43d0*/  HMMA.16816.F32 R20, R120.reuse, R10, R20 ;  /* 0x0000000a7814723c */ /* 0x040fe20000001814 */
[----:B------:R-:W-:Y:S07]  /*43e0*/  LDSM.16.M88.4 R8, [R136+0x2000] ;  /* 0x002000008808783b */ /* 0x000fee0000000200 */
[C---:B---3--:R-:W-:Y:S08]  /*43f0*/  HMMA.16816.F32 R16, R120.reuse, R4, R16 ;  /* 0x000000047810723c */ /* 0x048ff00000001810 */
[C---:B------:R-:W-:Y:S01]  /*4400*/  HMMA.16816.F32 R12, R120.reuse, R6, R12 ;  /* 0x00000006780c723c */ /* 0x040fe2000000180c */
[----:B------:R-:W1:Y:S07]  /*4410*/  LDSM.16.M88.4 R4, [R132+0x8000] ;  /* 0x008000008404783b */ /* 0x000e6e0000000200 */
[C---:B----4-:R-:W-:Y:S08]  /*4420*/  HMMA.16816.F32 R68, R120.reuse, R88, R68 ;  /* 0x000000587844723c */ /* 0x050ff00000001844 */
[C---:B------:R-:W-:Y:S01]  /*4430*/  HMMA.16816.F32 R64, R120.reuse, R90, R64 ;  /* 0x0000005a7840723c */ /* 0x040fe20000001840 */
[----:B------:R-:W-:Y:S07]  /*4440*/  LDSM.16.M88.4 R88, [R129+0x9800] ;  /* 0x009800008158783b */ /* 0x000fee0000000200 */
[C---:B------:R-:W-:Y:S08]  /*4450*/  HMMA.16816.F32 R32, R120.reuse, R72, R32 ;  /* 0x000000487820723c */ /* 0x040ff00000001820 */
[----:B------:R-:W-:Y:S01]  /*4460*/  HMMA.16816.F32 R28, R120, R74, R28 ;  /* 0x0000004a781c723c */ /* 0x000fe2000000181c */
[----:B------:R-:W3:Y:S07]  /*4470*/  LDSM.16.M88.4 R72, [R129+0xb800] ;  /* 0x00b800008148783b */ /* 0x000eee0000000200 */
[C---:B------:R-:W-:Y:S08]  /*4480*/  HMMA.16816.F32 R112, R92.reuse, R96, R112 ;  /* 0x000000605c70723c */ /* 0x040ff00000001870 */
[----:B------:R-:W-:Y:S01]  /*4490*/  HMMA.16816.F32 R108, R92, R98, R108 ;  /* 0x000000625c6c723c */ /* 0x000fe2000000186c */
[----:B------:R-:W-:Y:S04]  /*44a0*/  LDSM.16.M88.4 R92, [R129+0x9000] ;  /* 0x00900000815c783b */ /* 0x000fe80000000200 */
[----:B------:R-:W-:Y:S03]  /*44b0*/  LDSM.16.M88.4 R96, [R129+0x8800] ;  /* 0x008800008160783b */ /* 0x000fe60000000200 */
[C---:B------:R-:W-:Y:S08]  /*44c0*/  HMMA.16816.F32 R52, R120.reuse, R80, R52 ;  /* 0x000000507834723c */ /* 0x040ff00000001834 */
[----:B------:R-:W-:Y:S01]  /*44d0*/  HMMA.16816.F32 R48, R120, R82, R48 ;  /* 0x000000527830723c */ /* 0x000fe20000001830 */
[----:B------:R-:W4:Y:S07]  /*44e0*/  LDSM.16.M88.4 R80, [R129+0xa800] ;  /* 0x00a800008150783b */ /* 0x000f2e0000000200 */
[C---:B------:R-:W-:Y:S08]  /*44f0*/  HMMA.16816.F32 R68, R104.reuse, R100, R68 ;  /* 0x000000646844723c */ /* 0x040ff00000001844 */
[----:B------:R-:W-:Y:S01]  /*4500*/  HMMA.16816.F32 R64, R104, R102, R64 ;  /* 0x000000666840723c */ /* 0x000fe20000001840 */
[----:B------:R-:W-:Y:S07]  /*4510*/  LDSM.16.M88.4 R100, [R132+0xb800] ;  /* 0x00b800008464783b */ /* 0x000fee0000000200 */
[C---:B------:R-:W-:Y:S08]  /*4520*/  HMMA.16816.F32 R60, R120.reuse, R84, R60 ;  /* 0x00000054783c723c */ /* 0x040ff0000000183c */
[C---:B------:R-:W-:Y:S01]  /*4530*/  HMMA.16816.F32 R56, R120.reuse, R86, R56 ;  /* 0x000000567838723c */ /* 0x040fe20000001838 */
[----:B------:R-:W4:Y:S07]  /*4540*/  LDSM.16.M88.4 R84, [R129+0xa000] ;  /* 0x00a000008154783b */ /* 0x000f2e0000000200 */
[C---:B------:R-:W-:Y:S08]  /*4550*/  HMMA.16816.F32 R112, R120.reuse, R116, R112 ;  /* 0x000000747870723c */ /* 0x040ff00000001870 */
[----:B------:R-:W-:Y:S08]  /*4560*/  HMMA.16816.F32 R108, R120, R118, R108 ;  /* 0x00000076786c723c */ /* 0x000ff0000000186c */
[C---:B--2---:R-:W-:Y:S08]  /*4570*/  HMMA.16816.F32 R16, R104.reuse, R76, R16 ;  /* 0x0000004c6810723c */ /* 0x044ff00000001810 */
[----:B------:R-:W-:Y:S08]  /*4580*/  HMMA.16816.F32 R12, R104, R78, R12 ;  /* 0x0000004e680c723c */ /* 0x000ff0000000180c */
[C---:B-1----:R-:W-:Y:S01]  /*4590*/  HMMA.16816.F32 R76, R8.reuse, R4, R68 ;  /* 0x00000004084c723c */ /* 0x042fe20000001844 */
[----:B------:R-:W-:Y:S07]  /*45a0*/  LDSM.16.M88.4 R68, [R131+0x2000] ;  /* 0x002000008344783b */ /* 0x000fee0000000200 */
[----:B------:R-:W-:Y:S01]  /*45b0*/  HMMA.16816.F32 R64, R8, R6, R64 ;  /* 0x000000060840723c */ /* 0x000fe20000001840 */
[----:B------:R-:W1:Y:S07]  /*45c0*/  LDSM.16.M88.4 R4, [R132+0xa800] ;  /* 0x00a800008404783b */ /* 0x000e6e0000000200 */
[C---:B---3--:R-:W-:Y:S08]  /*45d0*/  HMMA.16816.F32 R112, R104.reuse, R72, R112 ;  /* 0x000000486870723c */ /* 0x048ff00000001870 */
[C---:B------:R-:W-:Y:S01]  /*45e0*/  HMMA.16816.F32 R108, R104.reuse, R74, R108 ;  /* 0x0000004a686c723c */ /* 0x040fe2000000186c */
[----:B------:R-:W2:Y:S07]  /*45f0*/  LDSM.16.M88.4 R72, [R132+0x9000] ;  /* 0x009000008448783b */ /* 0x000eae0000000200 */
[C---:B----4-:R-:W-:Y:S08]  /*4600*/  HMMA.16816.F32 R24, R104.reuse, R80, R24 ;  /* 0x000000506818723c */ /* 0x050ff00000001818 */
[C---:B------:R-:W-:Y:S01]  /*4610*/  HMMA.16816.F32 R20, R104.reuse, R82, R20 ;  /* 0x000000526814723c */ /* 0x040fe20000001814 */
[----:B------:R-:W-:Y:S07]  /*4620*/  LDSM.16.M88.4 R80, [R40+0x8000] ;  /* 0x008000002850783b */ /* 0x000fee0000000200 */
[C---:B------:R-:W-:Y:S08]  /*4630*/  HMMA.16816.F32 R52, R104.reuse, R92, R52 ;  /* 0x0000005c6834723c */ /* 0x040ff00000001834 */
[C---:B------:R-:W-:Y:S01]  /*4640*/  HMMA.16816.F32 R48, R104.reuse, R94, R48 ;  /* 0x0000005e6830723c */ /* 0x040fe20000001830 */
[----:B------:R-:W3:Y:S07]  /*4650*/  LDSM.16.M88.4 R92, [R132+0x8800] ;  /* 0x00880000845c783b */ /* 0x000eee0000000200 */
        /* <DEDUP_REMOVED lines=17> */
[----:B------:R-:W3:Y:S07]  /*4770*/  LDSM.16.M88.4 R92, [R40+0x8800] ;  /* 0x00880000285c783b */ /* 0x000eee0000000200 */
        /* <DEDUP_REMOVED lines=8> */
[----:B------:R-:W4:Y:S07]  /*4800*/  LDSM.16.M88.4 R8, [R40+0xa800] ;  /* 0x00a800002808783b */ /* 0x000f2e0000000200 */
[C---:B-1----:R-:W-:Y:S08]  /*4810*/  HMMA.16816.F32 R52, R68.reuse, R4, R52 ;  /* 0x000000044434723c */ /* 0x042ff00000001834 */
[C---:B------:R-:W-:Y:S01]  /*4820*/  HMMA.16816.F32 R48, R68.reuse, R6, R48 ;  /* 0x000000064430723c */ /* 0x040fe20000001830 */
[----:B------:R-:W1:Y:S07]  /*4830*/  LDSM.16.M88.4 R4, [R40+0xb000] ;  /* 0x00b000002804783b */ /* 0x000e6e0000000200 */
[C---:B------:R-:W-:Y:S08]  /*4840*/  HMMA.16816.F32 R76, R68.reuse, R80, R76 ;  /* 0x00000050444c723c */ /* 0x040ff0000000184c */
[C---:B------:R-:W-:Y:S01]  /*4850*/  HMMA.16816.F32 R64, R68.reuse, R82, R64 ;  /* 0x000000524440723c */ /* 0x040fe20000001840 */
[----:B------:R-:W1:Y:S07]  /*4860*/  LDSM.16.M88.4 R80, [R40+0xa000] ;  /* 0x00a000002850783b */ /* 0x000e6e0000000200 */
[C---:B--2---:R-:W-:Y:S08]  /*4870*/  HMMA.16816.F32 R44, R68.reuse, R72, R44 ;  /* 0x00000048442c723c */ /* 0x044ff0000000182c */
[C---:B------:R-:W-:Y:S01]  /*4880*/  HMMA.16816.F32 R36, R68.reuse, R74, R36 ;  /* 0x0000004a4424723c */ /* 0x040fe20000001824 */
[----:B------:R2:W1:Y:S07]  /*4890*/  LDSM.16.M88.4 R72, [R40+0xb800] ;  /* 0x00b800002848783b */ /* 0x00046e0000000200 */
[C---:B---3--:R-:W-:Y:S08]  /*48a0*/  HMMA.16816.F32 R60, R68.reuse, R92, R60 ;  /* 0x0000005c443c723c */ /* 0x048ff0000000183c */
[----:B------:R-:W-:Y:S01]  /*48b0*/  HMMA.16816.F32 R56, R68, R94, R56 ;  /* 0x0000005e4438723c */ /* 0x000fe20000001838 */
[----:B------:R-:W-:-:S07]  /*48c0*/  FMUL.FTZ R76, R76, R124 ;  /* 0x0000007c4c4c7220 */ /* 0x000fce0000410000 */
[----:B----4-:R-:W-:Y:S01]  /*48d0*/  HMMA.16816.F32 R20, R68, R10, R20 ;  /* 0x0000000a4414723c */ /* 0x010fe20000001814 */
[----:B------:R-:W-:Y:S01]  /*48e0*/  SHF.R.U32.HI R11, RZ, 0x2, R209 ;  /* 0x00000002ff0b7819 */ /* 0x000fe200000116d1 */
[-C--:B------:R-:W-:Y:S01]  /*48f0*/  FMUL.FTZ R77, R77, R124.reuse ;  /* 0x0000007c4d4d7220 */ /* 0x080fe20000410000 */
[----:B------:R-:W-:Y:S01]  /*4900*/  LOP3.LUT R10, R210, 0x1f0, RZ, 0xc0, !PT ;  /* 0x000001f0d20a7812 */ /* 0x000fe200078ec0ff */
[----:B------:R-:W-:Y:S01]  /*4910*/  FMUL.FTZ R64, R64, R124 ;  /* 0x0000007c40407220 */ /* 0x000fe20000410000 */
[----:B--2---:R-:W-:-:S03]  /*4920*/  IMAD.SHL.U32 R40, R137, 0x80, RZ ;  /* 0x0000008089287824 */ /* 0x004fc600078e00ff */
[----:B-1----:R-:W-:Y:S01]  /*4930*/  HMMA.16816.F32 R16, R68, R4, R16 ;  /* 0x000000044410723c */ /* 0x002fe20000001810 */
[----:B------:R-:W-:Y:S02]  /*4940*/  LOP3.LUT R10, R10, 0x7, R11, 0xf8, !PT ;  /* 0x000000070a0a7812 */ /* 0x000fe400078ef80b */
[----:B------:R-:W-:-:S05]  /*4950*/  LOP3.LUT R135, R135, 0x6, RZ, 0xc0, !PT ;  /* 0x0000000687877812 */ /* 0x000fca00078ec0ff */
[----:B------:R-:W-:Y:S01]  /*4960*/  HMMA.16816.F32 R32, R68, R80, R32 ;  /* 0x000000504420723c */ /* 0x000fe20000001820 */
[----:B------:R-:W-:Y:S01]  /*4970*/  IMAD R222, R235, 0x40, R10 ;  /* 0x00000040ebde7824 */ /* 0x000fe200078e020a */
[----:B------:R-:W-:Y:S01]  /*4980*/  IADD3 R5, PT, PT, R126, R127, -R130 ;  /* 0x0000007f7e057210 */ /* 0x000fe20007ffe882 */
[-C--:B------:R-:W-:Y:S01]  /*4990*/  FMUL.FTZ R60, R60, R124.reuse ;  /* 0x0000007c3c3c7220 */ /* 0x080fe20000410000 */
[-C--:B------:R-:W-:Y:S01]  /*49a0*/  FMUL.FTZ R61, R61, R124.reuse ;  /* 0x0000007c3d3d7220 */ /* 0x080fe20000410000 */
[----:B------:R-:W-:-:S03]  /*49b0*/  FMUL.FTZ R56, R56, R124 ;  /* 0x0000007c38387220 */ /* 0x000fc60000410000 */
[----:B------:R-:W-:Y:S01]  /*49c0*/  HMMA.16816.F32 R28, R68, R82, R28 ;  /* 0x00000052441c723c */ /* 0x000fe2000000181c */
[----:B------:R-:W1:Y:S01]  /*49d0*/  MUFU.TANH R76, R76 ;  /* 0x0000004c004c7308 */ /* 0x000e620000002400 */
[----:B------:R-:W-:Y:S02]  /*49e0*/  IMAD.IADD R225, R222, 0x1, R225 ;  /* 0x00000001dee17824 */ /* 0x000fe400078e02e1 */
[----:B------:R-:W-:Y:S01]  /*49f0*/  FMUL.FTZ R52, R52, R124 ;  /* 0x0000007c34347220 */ /* 0x000fe20000410000 */
[----:B------:R-:W-:-:S03]  /*4a00*/  IMAD.IADD R222, R222, 0x1, R5 ;  /* 0x00000001dede7824 */ /* 0x000fc600078e0205 */
[----:B------:R-:W-:Y:S01]  /*4a10*/  HMMA.16816.F32 R24, R68, R8, R24 ;  /* 0x000000084418723c */ /* 0x000fe20000001818 */
[----:B------:R-:W2:Y:S01]  /*4a20*/  MUFU.TANH R77, R77 ;  /* 0x0000004d004d7308 */ /* 0x000ea20000002400 */
[-C--:B------:R-:W-:Y:S01]  /*4a30*/  FMUL.FTZ R53, R53, R124.reuse ;  /* 0x0000007c35357220 */ /* 0x080fe20000410000 */
[----:B------:R-:W-:Y:S01]  /*4a40*/  FMUL.FTZ R48, R48, R124 ;  /* 0x0000007c30307220 */ /* 0x000fe20000410000 */
[----:B------:R-:W-:-:S04]  /*4a50*/  LOP3.LUT R5, R40, R135, RZ, 0xfc, !PT ;  /* 0x0000008728057212 */ /* 0x000fc800078efcff */
[----:B------:R-:W-:Y:S01]  /*4a60*/  HMMA.16816.F32 R12, R68, R6, R12 ;  /* 0x00000006440c723c */ /* 0x000fe2000000180c */
[----:B------:R-:W3:Y:S01]  /*4a70*/  MUFU.TANH R64, R64 ;  /* 0x0000004000407308 */ /* 0x000ee20000002400 */
[--C-:B------:R-:W-:Y:S01]  /*4a80*/  VIADDMNMX R224, R222, 0x1, R127.reuse, PT ;  /* 0x00000001dee07846 */ /* 0x100fe2000380017f */
[-C--:B------:R-:W-:Y:S01]  /*4a90*/  FMUL.FTZ R8, R44, R124.reuse ;  /* 0x0000007c2c087220 */ /* 0x080fe20000410000 */
[----:B------:R-:W-:Y:S01]  /*4aa0*/  VIADDMNMX R222, R222, 0x9, R127, PT ;  /* 0x00000009dede7846 */ /* 0x000fe2000380017f */
[-C--:B------:R-:W-:Y:S01]  /*4ab0*/  FMUL.FTZ R9, R45, R124.reuse ;  /* 0x0000007c2d097220 */ /* 0x080fe20000410000 */
[-C--:B------:R-:W-:Y:S01]  /*4ac0*/  FMUL.FTZ R36, R36, R124.reuse ;  /* 0x0000007c24247220 */ /* 0x080fe20000410000 */
[-C--:B------:R-:W-:Y:S01]  /*4ad0*/  FMUL.FTZ R65, R65, R124.reuse ;  /* 0x0000007c41417220 */ /* 0x080fe20000410000 */
[----:B------:R-:W-:Y:S01]  /*4ae0*/  FMUL.FTZ R49, R49, R124 ;  /* 0x0000007c31317220 */ /* 0x000fe20000410000 */
[----:B------:R-:W4:Y:S01]  /*4af0*/  MUFU.TANH R60, R60 ;  /* 0x0000003c003c7308 */ /* 0x000f220000002400 */
[----:B------:R-:W-:-:S02]  /*4b00*/  VIADD R127, R5, 0x1 ;  /* 0x00000001057f7836 */ /* 0x000fc40000000000 */
[-C--:B------:R-:W-:Y:S01]  /*4b10*/  FMUL.FTZ R37, R37, R124.reuse ;  /* 0x0000007c25257220 */ /* 0x080fe20000410000 */
[----:B------:R-:W-:Y:S02]  /*4b20*/  VIADD R7, R5, 0x8 ;  /* 0x0000000805077836 */ /* 0x000fe40000000000 */
[-C--:B------:R-:W-:Y:S01]  /*4b30*/  FMUL.FTZ R78, R78, R124.reuse ;  /* 0x0000007c4e4e7220 */ /* 0x080fe20000410000 */
[-C--:B------:R-:W-:Y:S01]  /*4b40*/  FMUL.FTZ R66, R66, R124.reuse ;  /* 0x0000007c42427220 */ /* 0x080fe20000410000 */
[-C--:B------:R-:W-:Y:S01]  /*4b50*/  FMUL.FTZ R50, R50, R124.reuse ;  /* 0x0000007c32327220 */ /* 0x080fe20000410000 */
[-C--:B------:R-:W-:Y:S01]  /*4b60*/  FMUL.FTZ R38, R38, R124.reuse ;  /* 0x0000007c26267220 */ /* 0x080fe20000410000 */
[----:B------:R-:W4:Y:S01]  /*4b70*/  MUFU.TANH R61, R61 ;  /* 0x0000003d003d7308 */ /* 0x000f220000002400 */
[----:B------:R-:W-:Y:S01]  /*4b80*/  HMMA.16816.F32 R112, R68, R72, R112 ;  /* 0x000000484470723c */ /* 0x000fe20000001870 */
[----:B------:R-:W-:Y:S01]  /*4b90*/  FMUL.FTZ R39, R39, R124 ;  /* 0x0000007c27277220 */ /* 0x000fe20000410000 */
[----:B------:R-:W-:-:S05]  /*4ba0*/  DEPBAR.LE SB0, 0x0 ;  /* 0x000080000000791a */ /* 0x000fca0000000000 */
[----:B------:R-:W4:Y:S01]  /*4bb0*/  MUFU.TANH R56, R56 ;  /* 0x0000003800387308 */ /* 0x000f220000002400 */
[----:B------:R-:W-:Y:S01]  /*4bc0*/  HMMA.16816.F32 R108, R68, R74, R108 ;  /* 0x0000004a446c723c */ /* 0x000fe2000000186c */
[----:B------:R-:W-:Y:S01]  /*4bd0*/  VIADD R11, R5, 0x10 ;  /* 0x00000010050b7836 */ /* 0x000fe20000000000 */
[----:B------:R-:W-:Y:S01]  /*4be0*/  ISETP.GT.AND P4, PT, R225, R5, PT ;  /* 0x00000005e100720c */ /* 0x000fe20003f84270 */
[----:B------:R-:W-:-:S04]  /*4bf0*/  VIADD R121, R5, 0x11 ;  /* 0x0000001105797836 */ /* 0x000fc80000000000 */
[----:B------:R-:W4:Y:S01]  /*4c00*/  MUFU.TANH R52, R52 ;  /* 0x0000003400347308 */ /* 0x000f220000002400 */
[----:B------:R-:W-:Y:S01]  /*4c10*/  VIADD R119, R5, 0x18 ;  /* 0x0000001805777836 */ /* 0x000fe20000000000 */
[C---:B------:R-:W-:Y:S02]  /*4c20*/  ISETP.GT.AND P3, PT, R225.reuse, R127, PT ;  /* 0x0000007fe100720c */ /* 0x040fe40003f64270 */
[----:B------:R-:W-:-:S04]  /*4c30*/  ISETP.GT.AND P1, PT, R225, R7, PT ;  /* 0x00000007e100720c */ /* 0x000fc80003f24270 */
[----:B------:R-:W4:Y:S01]  /*4c40*/  MUFU.TANH R53, R53 ;  /* 0x0000003500357308 */ /* 0x000f220000002400 */
[-C--:B------:R-:W-:Y:S01]  /*4c50*/  FMUL.FTZ R32, R32, R124.reuse ;  /* 0x0000007c20207220 */ /* 0x080fe20000410000 */
[----:B------:R-:W-:-:S06]  /*4c60*/  FMUL.FTZ R33, R33, R124 ;  /* 0x0000007c21217220 */ /* 0x000fcc0000410000 */
[----:B------:R-:W4:Y:S01]  /*4c70*/  MUFU.TANH R48, R48 ;  /* 0x0000003000307308 */ /* 0x000f220000002400 */
[-C--:B------:R-:W-:Y:S01]  /*4c80*/  FMUL.FTZ R28, R28, R124.reuse ;  /* 0x0000007c1c1c7220 */ /* 0x080fe20000410000 */
[----:B------:R-:W-:Y:S01]  /*4c90*/  FMUL.FTZ R165, R21, R124 ;  /* 0x0000007c15a57220 */ /* 0x000fe20000410000 */
[----:B-1----:R-:W-:Y:S01]  /*4ca0*/  FSEL R76, R76, -INF , !P4 ;  /* 0xff8000004c4c7808 */ /* 0x002fe20006000000 */
[----:B------:R-:W-:Y:S01]  /*4cb0*/  VIADD R45, R5, 0x20 ;  /* 0x00000020052d7836 */ /* 0x000fe20000000000 */
[----:B--2---:R-:W-:-:S03]  /*4cc0*/  FSEL R21, R77, -INF , !P3 ;  /* 0xff8000004d157808 */ /* 0x004fc60005800000 */
[----:B------:R-:W1:Y:S01]  /*4cd0*/  MUFU.TANH R8, R8 ;  /* 0x0000000800087308 */ /* 0x000e620000002400 */
[----:B---3--:R-:W-:Y:S01]  /*4ce0*/  FSEL R64, R64, -INF , !P1 ;  /* 0xff80000040407808 */ /* 0x008fe20004800000 */
[----:B------:R-:W-:Y:S02]  /*4cf0*/  VIADD R107, R5, 0x21 ;  /* 0x00000021056b7836 */ /* 0x000fe40000000000 */
[----:B------:R-:W-:Y:S01]  /*4d00*/  FMUL.FTZ R171, R25, R124 ;  /* 0x0000007c19ab7220 */ /* 0x000fe20000410000 */
[----:B------:R-:W-:-:S03]  /*4d10*/  VIADD R105, R5, 0x28 ;  /* 0x0000002805697836 */ /* 0x000fc60000000000 */
[----:B------:R-:W2:Y:S01]  /*4d20*/  MUFU.TANH R9, R9 ;  /* 0x0000000900097308 */ /* 0x000ea20000002400 */
[C---:B------:R-:W-:Y:S02]  /*4d30*/  ISETP.GT.AND P4, PT, R225.reuse, R11, PT ;  /* 0x0000000be100720c */ /* 0x040fe40003f84270 */
[----:B------:R-:W-:-:S05]  /*4d40*/  ISETP.GT.AND P3, PT, R225, R121, PT ;  /* 0x00000079e100720c */ /* 0x000fca0003f64270 */
[----:B------:R-:W3:Y:S01]  /*4d50*/  MUFU.TANH R4, R36 ;  /* 0x0000002400047308 */ /* 0x000ee20000002400 */
[----:B------:R-:W-:Y:S01]  /*4d60*/  ISETP.GT.AND P1, PT, R225, R119, PT ;  /* 0x00000077e100720c */ /* 0x000fe20003f24270 */
[-C--:B------:R-:W-:Y:S01]  /*4d70*/  FMUL.FTZ R24, R24, R124.reuse ;  /* 0x0000007c18187220 */ /* 0x080fe20000410000 */
[-C--:B------:R-:W-:Y:S01]  /*4d80*/  FMUL.FTZ R20, R20, R124.reuse ;  /* 0x0000007c14147220 */ /* 0x080fe20000410000 */
[----:B------:R-:W-:Y:S01]  /*4d90*/  FMUL.FTZ R153, R17, R124 ;  /* 0x0000007c11997220 */ /* 0x000fe20000410000 */
[----:B----4-:R-:W-:-:S03]  /*4da0*/  FSEL R60, R60, -INF , !P4 ;  /* 0xff8000003c3c7808 */ /* 0x010fc60006000000 */
[----:B------:R-:W4:Y:S01]  /*4db0*/  MUFU.TANH R187, R32 ;  /* 0x0000002000bb7308 */ /* 0x000f220000002400 */
[----:B------:R-:W-:Y:S01]  /*4dc0*/  FSEL R61, R61, -INF , !P3 ;  /* 0xff8000003d3d7808 */ /* 0x000fe20005800000 */
[C---:B------:R-:W-:Y:S01]  /*4dd0*/  VIADD R103, R5.reuse, 0x30 ;  /* 0x0000003005677836 */ /* 0x040fe20000000000 */
[----:B------:R-:W-:Y:S01]  /*4de0*/  FSEL R17, R56, -INF , !P1 ;  /* 0xff80000038117808 */ /* 0x000fe20004800000 */
[----:B------:R-:W-:-:S04]  /*4df0*/  VIADD R101, R5, 0x31 ;  /* 0x0000003105657836 */ /* 0x000fc80000000000 */
[----:B------:R-:W4:Y:S01]  /*4e00*/  MUFU.TANH R183, R33 ;  /* 0x0000002100b77308 */ /* 0x000f220000002400 */
[----:B------:R-:W-:Y:S01]  /*4e10*/  VIADD R99, R5, 0x38 ;  /* 0x0000003805637836 */ /* 0x000fe20000000000 */
[C---:B------:R-:W-:Y:S02]  /*4e20*/  ISETP.GT.AND P4, PT, R225.reuse, R45, PT ;  /* 0x0000002de100720c */ /* 0x040fe40003f84270 */
[----:B------:R-:W-:-:S04]  /*4e30*/  ISETP.GT.AND P3, PT, R225, R107, PT ;  /* 0x0000006be100720c */ /* 0x000fc80003f64270 */
[----:B------:R-:W4:Y:S01]  /*4e40*/  MUFU.TANH R177, R28 ;  /* 0x0000001c00b17308 */ /* 0x000f220000002400 */
[----:B------:R-:W-:Y:S01]  /*4e50*/  ISETP.GT.AND P1, PT, R225, R105, PT ;  /* 0x00000069e100720c */ /* 0x000fe20003f24270 */
[-C--:B------:R-:W-:Y:S01]  /*4e60*/  FMUL.FTZ R57, R57, R124.reuse ;  /* 0x0000007c39397220 */ /* 0x080fe20000410000 */
[-C--:B------:R-:W-:Y:S01]  /*4e70*/  FMUL.FTZ R16, R16, R124.reuse ;  /* 0x0000007c10107220 */ /* 0x080fe20000410000 */
[----:B------:R-:W-:Y:S01]  /*4e80*/  FMUL.FTZ R12, R12, R124 ;  /* 0x0000007c0c0c7220 */ /* 0x000fe20000410000 */
[----:B------:R-:W-:-:S03]  /*4e90*/  FSEL R52, R52, -INF , !P4 ;  /* 0xff80000034347808 */ /* 0x000fc60006000000 */
        /* <DEDUP_REMOVED lines=13> */
[----:B------:R-:W-:-:S04]  /*4f70*/  FMUL.FTZ R108, R108, R124 ;  /* 0x0000007c6c6c7220 */ /* 0x000fc80000410000 */
[----:B------:R-:W4:Y:S01]  /*4f80*/  MUFU.TANH R65, R65 ;  /* 0x0000004100417308 */ /* 0x000f220000002400 */
[----:B-1----:R-:W-:Y:S01]  /*4f90*/  FSEL R159, R8, -INF , !P4 ;  /* 0xff800000089f7808 */ /* 0x002fe20006000000 */
[----:B------:R-:W-:Y:S01]  /*4fa0*/  VIADD R87, R5, 0x50 ;  /* 0x0000005005577836 */ /* 0x000fe20000000000 */
[----:B--2---:R-:W-:Y:S01]  /*4fb0*/  FSEL R161, R9, -INF , !P3 ;  /* 0xff80000009a17808 */ /* 0x004fe20005800000 */
[----:B------:R-:W-:Y:S01]  /*4fc0*/  VIADD R85, R5, 0x51 ;  /* 0x0000005105557836 */ /* 0x000fe20000000000 */
[----:B---3--:R-:W-:-:S03]  /*4fd0*/  FSEL R175, R4, -INF , !P1 ;  /* 0xff80000004af7808 */ /* 0x008fc60004800000 */
[----:B------:R-:W1:Y:S01]  /*4fe0*/  MUFU.TANH R155, R16 ;  /* 0x00000010009b7308 */ /* 0x000e620000002400 */
[----:B------:R-:W-:Y:S01]  /*4ff0*/  VIADD R83, R5, 0x58 ;  /* 0x0000005805537836 */ /* 0x000fe20000000000 */
[C---:B------:R-:W-:Y:S02]  /*5000*/  ISETP.GT.AND P4, PT, R225.reuse, R95, PT ;  /* 0x0000005fe100720c */ /* 0x040fe40003f84270 */
[----:B------:R-:W-:-:S04]  /*5010*/  ISETP.GT.AND P3, PT, R225, R93, PT ;  /* 0x0000005de100720c */ /* 0x000fc80003f64270 */
[----:B------:R-:W2:Y:S01]  /*5020*/  MUFU.TANH R153, R153 ;  /* 0x0000009900997308 */ /* 0x000ea20000002400 */
[----:B------:R-:W-:Y:S01]  /*5030*/  ISETP.GT.AND P1, PT, R225, R91, PT ;  /* 0x0000005be100720c */ /* 0x000fe20003f24270 */
[----:B------:R-:W-:-:S06]  /*5040*/  VIADD R123, R5, 0x9 ;  /* 0x00000009057b7836 */ /* 0x000fcc0000000000 */
[----:B------:R-:W3:Y:S01]  /*5050*/  MUFU.TANH R151, R12 ;  /* 0x0000000c00977308 */ /* 0x000ee20000002400 */
[----:B------:R-:W-:Y:S01]  /*5060*/  FMUL.FTZ R6, R79, R124 ;  /* 0x0000007c4f067220 */ /* 0x000fe20000410000 */
[----:B----4-:R-:W-:-:S06]  /*5070*/  FSEL R187, R187, -INF , !P4 ;  /* 0xff800000bbbb7808 */ /* 0x010fcc0006000000 */
[----:B------:R-:W4:Y:S01]  /*5080*/  MUFU.TANH R57, R57 ;  /* 0x0000003900397308 */ /* 0x000f220000002400 */
[----:B------:R-:W-:Y:S01]  /*5090*/  FSEL R183, R183, -INF , !P3 ;  /* 0xff800000b7b77808 */ /* 0x000fe20005800000 */
[----:B------:R-:W-:Y:S01]  /*50a0*/  FMUL.FTZ R29, R29, R124 ;  /* 0x0000007c1d1d7220 */ /* 0x000fe20000410000 */
[----:B------:R-:W-:Y:S01]  /*50b0*/  FSEL R177, R177, -INF , !P1 ;  /* 0xff800000b1b17808 */ /* 0x000fe20004800000 */
[----:B------:R-:W-:-:S04]  /*50c0*/  VIADD R79, R5, 0x60 ;  /* 0x00000060054f7836 */ /* 0x000fc80000000000 */
[----:B------:R-:W4:Y:S01]  /*50d0*/  MUFU.TANH R147, R112 ;  /* 0x0000007000937308 */ /* 0x000f220000002400 */
[----:B------:R-:W-:Y:S01]  /*50e0*/  VIADD R75, R5, 0x61 ;  /* 0x00000061054b7836 */ /* 0x000fe20000000000 */
[----:B------:R-:W-:Y:S01]  /*50f0*/  ISETP.GT.AND P4, PT, R225, R87, PT ;  /* 0x00000057e100720c */ /* 0x000fe20003f84270 */
[----:B------:R-:W-:Y:S01]  /*5100*/  VIADD R73, R5, 0x68 ;  /* 0x0000006805497836 */ /* 0x000fe20000000000 */
[----:B------:R-:W-:-:S04]  /*5110*/  ISETP.GT.AND P3, PT, R225, R85, PT ;  /* 0x00000055e100720c */ /* 0x000fc80003f64270 */
[----:B------:R-:W4:Y:S01]  /*5120*/  MUFU.TANH R145, R113 ;  /* 0x0000007100917308 */ /* 0x000f220000002400 */
[----:B------:R-:W-:Y:S01]  /*5130*/  ISETP.GT.AND P1, PT, R225, R83, PT ;  /* 0x00000053e100720c */ /* 0x000fe20003f24270 */
[----:B------:R-:W-:-:S06]  /*5140*/  VIADD R117, R5, 0x19 ;  /* 0x0000001905757836 */ /* 0x000fcc0000000000 */
[----:B------:R-:W4:Y:S01]  /*5150*/  MUFU.TANH R140, R108 ;  /* 0x0000006c008c7308 */ /* 0x000f220000002400 */
[----:B------:R-:W-:-:S07]  /*5160*/  ISETP.GT.AND P5, PT, R225, R123, PT ;  /* 0x0000007be100720c */ /* 0x000fce0003fa4270 */
[----:B------:R-:W4:Y:S01]  /*5170*/  MUFU.TANH R49, R49 ;  /* 0x0000003100317308 */ /* 0x000f220000002400 */
[----:B------:R-:W-:Y:S01]  /*5180*/  FSEL R173, R173, -INF , !P4 ;  /* 0xff800000adad7808 */ /* 0x000fe20006000000 */
[----:B------:R-:W-:Y:S01]  /*5190*/  VIADD R69, R5, 0x70 ;  /* 0x0000007005457836 */ /* 0x000fe20000000000 */
[----:B------:R-:W-:Y:S01]  /*51a0*/  FSEL R171, R171, -INF , !P3 ;  /* 0xff800000abab7808 */ /* 0x000fe20005800000 */
[----:B------:R-:W-:Y:S01]  /*51b0*/  VIADD R33, R5, 0x71 ;  /* 0x0000007105217836 */ /* 0x000fe20000000000 */
[----:B------:R-:W-:-:S03]  /*51c0*/  FSEL R167, R167, -INF , !P1 ;  /* 0xff800000a7a77808 */ /* 0x000fc60004800000 */
[----:B------:R2:W4:Y:S01]  /*51d0*/  MUFU.TANH R163, R37 ;  /* 0x0000002500a37308 */ /* 0x0005220000002400 */
[C---:B------:R-:W-:Y:S02]  /*51e0*/  ISETP.GT.AND P4, PT, R225.reuse, R79, PT ;  /* 0x0000004fe100720c */ /* 0x040fe40003f84270 */
[C---:B------:R-:W-:Y:S02]  /*51f0*/  ISETP.GT.AND P3, PT, R225.reuse, R75, PT ;  /* 0x0000004be100720c */ /* 0x040fe40003f64270 */
[----:B------:R-:W-:-:S03]  /*5200*/  ISETP.GT.AND P1, PT, R225, R73, PT ;  /* 0x00000049e100720c */ /* 0x000fc60003f24270 */
[----:B------:R4:W-:Y:S01]  /*5210*/  MUFU.TANH R179, R29 ;  /* 0x0000001d00b37308 */ /* 0x0009e20000002400 */
[----:B------:R-:W-:Y:S02]  /*5220*/  FSEL R65, R65, -INF , !P5 ;  /* 0xff80000041417808 */ /* 0x000fe40006800000 */
[C---:B------:R-:W-:Y:S01]  /*5230*/  ISETP.GT.AND P5, PT, R225.reuse, R117, PT ;  /* 0x00000075e100720c */ /* 0x040fe20003fa4270 */
[----:B------:R-:W-:Y:S01]  /*5240*/  VIADD R32, R225, 0x8 ;  /* 0x00000008e1207836 */ /* 0x000fe20000000000 */
[----:B-1----:R-:W-:-:S03]  /*5250*/  FSEL R155, R155, -INF , !P4 ;  /* 0xff8000009b9b7808 */ /* 0x002fc60006000000 */
[----:B------:R-:W1:Y:S01]  /*5260*/  MUFU.TANH R78, R78 ;  /* 0x0000004e004e7308 */ /* 0x000e620000002400 */
[----:B--2---:R-:W-:Y:S01]  /*5270*/  VIADD R37, R5, 0x29 ;  /* 0x0000002905257836 */ /* 0x004fe20000000000 */
[----:B------:R-:W-:Y:S02]  /*5280*/  FSEL R153, R153, -INF , !P3 ;  /* 0xff80000099997808 */ /* 0x000fe40005800000 */
[----:B---3--:R-:W-:Y:S01]  /*5290*/  FSEL R151, R151, -INF , !P1 ;  /* 0xff80000097977808 */ /* 0x008fe20004800000 */
[----:B----4-:R-:W-:Y:S01]  /*52a0*/  VIADD R29, R5, 0x78 ;  /* 0x00000078051d7836 */ /* 0x010fe20000000000 */
[C---:B------:R-:W-:Y:S02]  /*52b0*/  ISETP.GT.AND P4, PT, R225.reuse, R69, PT ;  /* 0x00000045e100720c */ /* 0x040fe40003f84270 */
[----:B------:R-:W2:Y:S01]  /*52c0*/  MUFU.TANH R6, R6 ;  /* 0x0000000600067308 */ /* 0x000ea20000002400 */
[C---:B------:R-:W-:Y:S02]  /*52d0*/  ISETP.GT.AND P3, PT, R225.reuse, R33, PT ;  /* 0x00000021e100720c */ /* 0x040fe40003f64270 */
[----:B------:R-:W-:Y:S01]  /*52e0*/  ISETP.GT.AND P1, PT, R225, R29, PT ;  /* 0x0000001de100720c */ /* 0x000fe20003f24270 */
[----:B------:R-:W-:Y:S01]  /*52f0*/  VIADD R97, R5, 0x39 ;  /* 0x0000003905617836 */ /* 0x000fe20000000000 */
[----:B------:R-:W-:-:S02]  /*5300*/  FSEL R57, R57, -INF , !P5 ;  /* 0xff80000039397808 */ /* 0x000fc40006800000 */
[----:B------:R-:W-:Y:S01]  /*5310*/  ISETP.GT.AND P5, PT, R225, R37, PT ;  /* 0x00000025e100720c */ /* 0x000fe20003fa4270 */
[----:B------:R-:W3:Y:S01]  /*5320*/  MUFU.TANH R165, R165 ;  /* 0x000000a500a57308 */ /* 0x000ee20000002400 */
[----:B------:R-:W-:Y:S01]  /*5330*/  FMUL.FTZ R13, R13, R124 ;  /* 0x0000007c0d0d7220 */ /* 0x000fe20000410000 */
[----:B------:R-:W-:Y:S01]  /*5340*/  FSEL R147, R147, -INF , !P4 ;  /* 0xff80000093937808 */ /* 0x000fe20006000000 */
[----:B------:R-:W-:Y:S01]  /*5350*/  VIADD R89, R5, 0x49 ;  /* 0x0000004905597836 */ /* 0x000fe20000000000 */
[----:B------:R-:W-:Y:S01]  /*5360*/  FSEL R145, R145, -INF , !P3 ;  /* 0xff80000091917808 */ /* 0x000fe20005800000 */
[C---:B------:R-:W-:Y:S01]  /*5370*/  VIADD R81, R5.reuse, 0x59 ;  /* 0x0000005905517836 */ /* 0x040fe20000000000 */
[----:B------:R-:W-:Y:S01]  /*5380*/  FSEL R140, R140, -INF , !P1 ;  /* 0xff8000008c8c7808 */ /* 0x000fe20004800000 */
[C---:B------:R-:W-:Y:S01]  /*5390*/  VIADD R71, R5.reuse, 0x69 ;  /* 0x0000006905477836 */ /* 0x040fe20000000000 */
[C---:B------:R-:W-:Y:S01]  /*53a0*/  ISETP.GE.AND P4, PT, R5.reuse, R224, PT ;  /* 0x000000e00500720c */ /* 0x040fe20003f86270 */
[C---:B------:R-:W-:Y:S01]  /*53b0*/  VIADD R25, R5.reuse, 0x79 ;  /* 0x0000007905197836 */ /* 0x040fe20000000000 */
[----:B------:R-:W-:Y:S01]  /*53c0*/  ISETP.GE.AND P3, PT, R5, R222, PT ;  /* 0x000000de0500720c */ /* 0x000fe20003f66270 */
[----:B------:R-:W-:Y:S01]  /*53d0*/  FMUL.FTZ R8, R67, R124 ;  /* 0x0000007c43087220 */ /* 0x000fe20000410000 */
[----:B------:R-:W-:-:S02]  /*53e0*/  ISETP.GT.AND P1, PT, R32, R5, PT ;  /* 0x000000052000720c */ /* 0x000fc40003f24270 */
[----:B------:R-:W-:Y:S01]  /*53f0*/  FSEL R49, R49, -INF , !P5 ;  /* 0xff80000031317808 */ /* 0x000fe20006800000 */
[----:B------:R-:W4:Y:S01]  /*5400*/  MUFU.TANH R5, R66 ;  /* 0x0000004200057308 */ /* 0x000f220000002400 */
[----:B------:R-:W-:Y:S01]  /*5410*/  ISETP.GT.AND P5, PT, R225, R97, PT ;  /* 0x00000061e100720c */ /* 0x000fe20003fa4270 */
[----:B------:R-:W-:-:S03]  /*5420*/  FMUL.FTZ R109, R109, R124 ;  /* 0x0000007c6d6d7220 */ /* 0x000fc60000410000 */
[----:B------:R-:W-:-:S03]  /*5430*/  FSEL R163, R163, -INF , !P5 ;  /* 0xff800000a3a37808 */ /* 0x000fc60006800000 */
[----:B------:R-:W4:Y:S01]  /*5440*/  MUFU.TANH R149, R13 ;  /* 0x0000000d00957308 */ /* 0x000f220000002400 */
[----:B------:R-:W-:Y:S01]  /*5450*/  ISETP.GT.AND P5, PT, R225, R89, PT ;  /* 0x00000059e100720c */ /* 0x000fe20003fa4270 */
[----:B------:R-:W-:Y:S01]  /*5460*/  FMUL.FTZ R9, R62, R124 ;  /* 0x0000007c3e097220 */ /* 0x000fe20000410000 */
[----:B-1----:R-:W-:-:S05]  /*5470*/  FSEL R24, R78, -INF , !P1 ;  /* 0xff8000004e187808 */ /* 0x002fca0004800000 */
[----:B------:R-:W1:Y:S01]  /*5480*/  MUFU.TANH R8, R8 ;  /* 0x0000000800087308 */ /* 0x000e620000002400 */
[----:B------:R-:W-:Y:S02]  /*5490*/  ISETP.GT.AND P1, PT, R32, R127, PT ;  /* 0x0000007f2000720c */ /* 0x000fe40003f24270 */
[----:B------:R-:W-:-:S05]  /*54a0*/  FSEL R179, R179, -INF , !P5 ;  /* 0xff800000b3b37808 */ /* 0x000fca0006800000 */
[----:B------:R-:W1:Y:S01]  /*54b0*/  MUFU.TANH R139, R109 ;  /* 0x0000006d008b7308 */ /* 0x000e620000002400 */
[----:B------:R-:W-:Y:S01]  /*54c0*/  ISETP.GT.AND P5, PT, R225, R81, PT ;  /* 0x00000051e100720c */ /* 0x000fe20003fa4270 */
[----:B------:R-:W-:Y:S01]  /*54d0*/  FMUL.FTZ R12, R63, R124 ;  /* 0x0000007c3f0c7220 */ /* 0x000fe20000410000 */
[----:B--2---:R-:W-:Y:S02]  /*54e0*/  FSEL R6, R6, -INF , !P1 ;  /* 0xff80000006067808 */ /* 0x004fe40004800000 */
[----:B------:R-:W-:Y:S02]  /*54f0*/  ISETP.GT.AND P1, PT, R32, R7, PT ;  /* 0x000000072000720c */ /* 0x000fe40003f24270 */
[----:B---3--:R-:W-:Y:S01]  /*5500*/  FSEL R165, R165, -INF , !P5 ;  /* 0xff800000a5a57808 */ /* 0x008fe20006800000 */
[----:B------:R-:W2:Y:S01]  /*5510*/  MUFU.TANH R9, R9 ;  /* 0x0000000900097308 */ /* 0x000ea20000002400 */
[----:B------:R-:W-:Y:S02]  /*5520*/  ISETP.GT.AND P5, PT, R225, R71, PT ;  /* 0x00000047e100720c */ /* 0x000fe40003fa4270 */
[----:B------:R-:W-:-:S02]  /*5530*/  FSEL R4, R76, -INF , !P4 ;  /* 0xff8000004c047808 */ /* 0x000fc40006000000 */
[----:B------:R-:W-:Y:S02]  /*5540*/  ISETP.GE.AND P4, PT, R127, R222, PT ;  /* 0x000000de7f00720c */ /* 0x000fe40003f86270 */
[----:B----4-:R-:W-:Y:S01]  /*5550*/  FSEL R5, R5, -INF , !P1 ;  /* 0xff80000005057808 */ /* 0x010fe20004800000 */
[----:B------:R-:W3:Y:S01]  /*5560*/  MUFU.TANH R12, R12 ;  /* 0x0000000c000c7308 */ /* 0x000ee20000002400 */
[----:B------:R-:W-:Y:S01]  /*5570*/  ISETP.GT.AND P1, PT, R32, R123, PT ;  /* 0x0000007b2000720c */ /* 0x000fe20003f24270 */
[-C--:B------:R-:W-:Y:S01]  /*5580*/  FMUL.FTZ R58, R58, R124.reuse ;  /* 0x0000007c3a3a7220 */ /* 0x080fe20000410000 */
[----:B------:R-:W-:Y:S02]  /*5590*/  FSEL R149, R149, -INF , !P5 ;  /* 0xff80000095957808 */ /* 0x000fe40006800000 */
[----:B------:R-:W-:Y:S01]  /*55a0*/  ISETP.GT.AND P5, PT, R225, R25, PT ;  /* 0x00000019e100720c */ /* 0x000fe20003fa4270 */
[----:B------:R-:W-:Y:S01]  /*55b0*/  FMUL.FTZ R36, R59, R124 ;  /* 0x0000007c3b247220 */ /* 0x000fe20000410000 */
[----:B------:R-:W-:-:S02]  /*55c0*/  FSEL R28, R6, -INF , !P4 ;  /* 0xff800000061c7808 */ /* 0x000fc40006000000 */
[----:B-1----:R-:W-:Y:S02]  /*55d0*/  FSEL R6, R8, -INF , !P1 ;  /* 0xff80000008067808 */ /* 0x002fe40004800000 */
[----:B------:R-:W1:Y:S01]  /*55e0*/  MUFU.TANH R8, R58 ;  /* 0x0000003a00087308 */ /* 0x000e620000002400 */
[----:B------:R-:W-:Y:S02]  /*55f0*/  FSEL R139, R139, -INF , !P5 ;  /* 0xff8000008b8b7808 */ /* 0x000fe40006800000 */
[----:B------:R-:W-:Y:S02]  /*5600*/  ISETP.GE.AND P5, PT, R127, R224, PT ;  /* 0x000000e07f00720c */ /* 0x000fe40003fa6270 */
[----:B------:R-:W-:Y:S01]  /*5610*/  FSEL R24, R24, -INF , !P3 ;  /* 0xff80000018187808 */ /* 0x000fe20005800000 */
[----:B------:R-:W-:Y:S01]  /*5620*/  FMUL.FTZ R44, R54, R124 ;  /* 0x0000007c362c7220 */ /* 0x000fe20000410000 */
[----:B------:R-:W-:Y:S01]  /*5630*/  ISETP.GE.AND P3, PT, R7, R224, PT ;  /* 0x000000e00700720c */ /* 0x000fe20003f66270 */
[----:B------:R-:W4:Y:S01]  /*5640*/  MUFU.TANH R36, R36 ;  /* 0x0000002400247308 */ /* 0x000f220000002400 */
[----:B------:R-:W-:-:S02]  /*5650*/  ISETP.GT.AND P1, PT, R32, R11, PT ;  /* 0x0000000b2000720c */ /* 0x000fc40003f24270 */
[----:B------:R-:W-:Y:S02]  /*5660*/  FSEL R21, R21, -INF , !P5 ;  /* 0xff80000015157808 */ /* 0x000fe40006800000 */
[----:B------:R-:W-:Y:S02]  /*5670*/  ISETP.GE.AND P5, PT, R7, R222, PT ;  /* 0x000000de0700720c */ /* 0x000fe40003fa6270 */
[----:B------:R-:W-:Y:S02]  /*5680*/  ISETP.GE.AND P4, PT, R123, R224, PT ;  /* 0x000000e07b00720c */ /* 0x000fe40003f86270 */
[----:B------:R-:W-:Y:S02]  /*5690*/  FSEL R7, R64, -INF , !P3 ;  /* 0xff80000040077808 */ /* 0x000fe40005800000 */
[----:B--2---:R-:W-:Y:S01]  /*56a0*/  FSEL R9, R9, -INF , !P1 ;  /* 0xff80000009097808 */ /* 0x004fe20004800000 */
[----:B------:R-:W-:Y:S01]  /*56b0*/  FMUL.FTZ R54, R55, R124 ;  /* 0x0000007c37367220 */ /* 0x000fe20000410000 */
[----:B------:R-:W-:-:S02]  /*56c0*/  ISETP.GE.AND P3, PT, R123, R222, PT ;  /* 0x000000de7b00720c */ /* 0x000fc40003f66270 */
[----:B------:R-:W-:Y:S01]  /*56d0*/  ISETP.GT.AND P1, PT, R32, R121, PT ;  /* 0x000000792000720c */ /* 0x000fe20003f24270 */
[----:B------:R-:W2:Y:S01]  /*56e0*/  MUFU.TANH R44, R44 ;  /* 0x0000002c002c7308 */ /* 0x000ea20000002400 */
[----:B------:R-:W-:Y:S02]  /*56f0*/  FSEL R20, R5, -INF , !P5 ;  /* 0xff80000005147808 */ /* 0x000fe40006800000 */
[----:B------:R-:W-:Y:S02]  /*5700*/  ISETP.GE.AND P5, PT, R11, R224, PT ;  /* 0x000000e00b00720c */ /* 0x000fe40003fa6270 */
[----:B------:R-:W-:Y:S02]  /*5710*/  FSEL R5, R65, -INF , !P4 ;  /* 0xff80000041057808 */ /* 0x000fe40006000000 */
[----:B------:R-:W-:Y:S02]  /*5720*/  ISETP.GE.AND P4, PT, R11, R222, PT ;  /* 0x000000de0b00720c */ /* 0x000fe40003f86270 */
[----:B------:R-:W-:-:S02]  /*5730*/  FSEL R6, R6, -INF , !P3 ;  /* 0xff80000006067808 */ /* 0x000fc40005800000 */
[----:B---3--:R-:W-:Y:S02]  /*5740*/  FSEL R12, R12, -INF , !P1 ;  /* 0xff8000000c0c7808 */ /* 0x008fe40004800000 */
[C---:B------:R-:W-:Y:S02]  /*5750*/  ISETP.GE.AND P3, PT, R121.reuse, R224, PT ;  /* 0x000000e07900720c */ /* 0x040fe40003f66270 */
[----:B------:R-:W-:Y:S01]  /*5760*/  ISETP.GT.AND P1, PT, R32, R119, PT ;  /* 0x000000772000720c */ /* 0x000fe20003f24270 */
[----:B------:R-:W3:Y:S01]  /*5770*/  MUFU.TANH R54, R54 ;  /* 0x0000003600367308 */ /* 0x000ee20000002400 */
[----:B------:R-:W-:Y:S02]  /*5780*/  FSEL R11, R60, -INF , !P5 ;  /* 0xff8000003c0b7808 */ /* 0x000fe40006800000 */
[----:B------:R-:W-:Y:S02]  /*5790*/  ISETP.GE.AND P5, PT, R121, R222, PT ;  /* 0x000000de7900720c */ /* 0x000fe40003fa6270 */
[----:B------:R-:W-:-:S02]  /*57a0*/  FSEL R10, R9, -INF , !P4 ;  /* 0xff800000090a7808 */ /* 0x000fc40006000000 */
[----:B------:R-:W-:Y:S02]  /*57b0*/  FSEL R9, R61, -INF , !P3 ;  /* 0xff8000003d097808 */ /* 0x000fe40005800000 */
[----:B-1----:R-:W-:Y:S02]  /*57c0*/  FSEL R8, R8, -INF , !P1 ;  /* 0xff80000008087808 */ /* 0x002fe40004800000 */
[C---:B------:R-:W-:Y:S02]  /*57d0*/  ISETP.GE.AND P4, PT, R119.reuse, R224, PT ;  /* 0x000000e07700720c */ /* 0x040fe40003f86270 */
[----:B------:R-:W-:Y:S02]  /*57e0*/  ISETP.GE.AND P3, PT, R119, R222, PT ;  /* 0x000000de7700720c */ /* 0x000fe40003f66270 */
[----:B------:R-:W-:Y:S02]  /*57f0*/  ISETP.GT.AND P1, PT, R32, R117, PT ;  /* 0x000000752000720c */ /* 0x000fe40003f24270 */
[----:B------:R-:W-:-:S02]  /*5800*/  FSEL R16, R12, -INF , !P5 ;  /* 0xff8000000c107808 */ /* 0x000fc40006800000 */
[----:B------:R-:W-:Y:S02]  /*5810*/  ISETP.GE.AND P5, PT, R117, R224, PT ;  /* 0x000000e07500720c */ /* 0x000fe40003fa6270 */
[----:B------:R-:W-:Y:S02]  /*5820*/  FSEL R17, R17, -INF , !P4 ;  /* 0xff80000011117808 */ /* 0x000fe40006000000 */
[----:B------:R-:W-:Y:S02]  /*5830*/  FSEL R8, R8, -INF , !P3 ;  /* 0xff80000008087808 */ /* 0x000fe40005800000 */
[----:B----4-:R-:W-:Y:S01]  /*5840*/  FSEL R12, R36, -INF , !P1 ;  /* 0xff800000240c7808 */ /* 0x010fe20004800000 */
[----:B------:R-:W-:Y:S01]  /*5850*/  FMUL.FTZ R55, R51, R124 ;  /* 0x0000007c33377220 */ /* 0x000fe20000410000 */
[----:B------:R-:W-:Y:S01]  /*5860*/  ISETP.GE.AND P4, PT, R117, R222, PT ;  /* 0x000000de7500720c */ /* 0x000fe20003f86270 */
[----:B------:R3:W1:Y:S01]  /*5870*/  MUFU.TANH R36, R50 ;  /* 0x0000003200247308 */ /* 0x0006620000002400 */
[----:B------:R-:W-:-:S02]  /*5880*/  ISETP.GE.AND P3, PT, R45, R224, PT ;  /* 0x000000e02d00720c */ /* 0x000fc40003f66270 */
[----:B------:R-:W-:Y:S02]  /*5890*/  ISETP.GT.AND P1, PT, R32, R45, PT ;  /* 0x0000002d2000720c */ /* 0x000fe40003f24270 */
[----:B------:R-:W-:Y:S02]  /*58a0*/  FSEL R13, R57, -INF , !P5 ;  /* 0xff800000390d7808 */ /* 0x000fe40006800000 */
[----:B------:R-:W-:Y:S02]  /*58b0*/  ISETP.GE.AND P5, PT, R45, R222, PT ;  /* 0x000000de2d00720c */ /* 0x000fe40003fa6270 */
[----:B------:R-:W-:Y:S02]  /*58c0*/  FSEL R12, R12, -INF , !P4 ;  /* 0xff8000000c0c7808 */ /* 0x000fe40006000000 */
[----:B------:R-:W-:Y:S01]  /*58d0*/  FSEL R45, R52, -INF , !P3 ;  /* 0xff800000342d7808 */ /* 0x000fe20005800000 */
[----:B------:R-:W-:Y:S01]  /*58e0*/  FMUL.FTZ R56, R46, R124 ;  /* 0x0000007c2e387220 */ /* 0x000fe20000410000 */
[----:B------:R-:W-:Y:S01]  /*58f0*/  ISETP.GE.AND P4, PT, R107, R224, PT ;  /* 0x000000e06b00720c */ /* 0x000fe20003f86270 */
[----:B------:R-:W4:Y:S01]  /*5900*/  MUFU.TANH R52, R55 ;  /* 0x0000003700347308 */ /* 0x000f220000002400 */
[----:B--2---:R-:W-:-:S02]  /*5910*/  FSEL R44, R44, -INF , !P1 ;  /* 0xff8000002c2c7808 */ /* 0x004fc40004800000 */
[----:B------:R-:W-:Y:S02]  /*5920*/  ISETP.GT.AND P1, PT, R32, R107, PT ;  /* 0x0000006b2000720c */ /* 0x000fe40003f24270 */
[----:B------:R-:W-:Y:S02]  /*5930*/  FSEL R44, R44, -INF , !P5 ;  /* 0xff8000002c2c7808 */ /* 0x000fe40006800000 */
[----:B------:R-:W-:Y:S02]  /*5940*/  FSEL R51, R53, -INF , !P4 ;  /* 0xff80000035337808 */ /* 0x000fe40006000000 */
[----:B------:R-:W-:Y:S01]  /*5950*/  ISETP.GE.AND P5, PT, R105, R224, PT ;  /* 0x000000e06900720c */ /* 0x000fe20003fa6270 */
[----:B------:R-:W2:Y:S01]  /*5960*/  MUFU.TANH R53, R56 ;  /* 0x0000003800357308 */ /* 0x000ea20000002400 */
[----:B---3--:R-:W-:Y:S01]  /*5970*/  FSEL R50, R54, -INF , !P1 ;  /* 0xff80000036327808 */ /* 0x008fe20004800000 */
[----:B------:R-:W-:Y:S01]  /*5980*/  FMUL.FTZ R54, R47, R124 ;  /* 0x0000007c2f367220 */ /* 0x000fe20000410000 */
[----:B------:R-:W-:-:S02]  /*5990*/  ISETP.GT.AND P1, PT, R32, R105, PT ;  /* 0x000000692000720c */ /* 0x000fc40003f24270 */
[----:B------:R-:W-:-:S03]  /*59a0*/  FSEL R47, R48, -INF , !P5 ;  /* 0xff800000302f7808 */ /* 0x000fc60006800000 */
[----:B------:R-:W3:Y:S01]  /*59b0*/  MUFU.TANH R48, R54 ;  /* 0x0000003600307308 */ /* 0x000ee20000002400 */
[----:B------:R-:W-:Y:S02]  /*59c0*/  ISETP.GE.AND P4, PT, R105, R222, PT ;  /* 0x000000de6900720c */ /* 0x000fe40003f86270 */
[----:B-1----:R-:W-:Y:S02]  /*59d0*/  FSEL R36, R36, -INF , !P1 ;  /* 0xff80000024247808 */ /* 0x002fe40004800000 */
[----:B------:R-:W-:-:S03]  /*59e0*/  ISETP.GT.AND P1, PT, R32, R37, PT ;  /* 0x000000252000720c */ /* 0x000fc60003f24270 */
[----:B------:R-:W1:Y:S01]  /*59f0*/  MUFU.TANH R38, R38 ;  /* 0x0000002600267308 */ /* 0x000e620000002400 */
[----:B------:R-:W-:Y:S01]  /*5a00*/  FSEL R46, R36, -INF , !P4 ;  /* 0xff800000242e7808 */ /* 0x000fe20006000000 */
[----:B------:R-:W-:Y:S01]  /*5a10*/  FMUL.FTZ R34, R34, R124 ;  /* 0x0000007c22227220 */ /* 0x000fe20000410000 */
[----:B----4-:R-:W-:Y:S02]  /*5a20*/  FSEL R36, R52, -INF , !P1 ;  /* 0xff80000034247808 */ /* 0x010fe40004800000 */
[----:B------:R-:W-:-:S03]  /*5a30*/  ISETP.GT.AND P1, PT, R32, R103, PT ;  /* 0x000000672000720c */ /* 0x000fc60003f24270 */
[----:B------:R-:W4:Y:S01]  /*5a40*/  MUFU.TANH R39, R39 ;  /* 0x0000002700277308 */ /* 0x000f220000002400 */
[----:B--2---:R-:W-:Y:S01]  /*5a50*/  FSEL R53, R53, -INF , !P1 ;  /* 0xff80000035357808 */ /* 0x004fe20004800000 */
[-C--:B------:R-:W-:Y:S01]  /*5a60*/  FMUL.FTZ R35, R35, R124.reuse ;  /* 0x0000007c23237220 */ /* 0x080fe20000410000 */
[----:B------:R-:W-:Y:S01]  /*5a70*/  ISETP.GT.AND P1, PT, R32, R101, PT ;  /* 0x000000652000720c */ /* 0x000fe20003f24270 */
[----:B------:R-:W-:-:S04]  /*5a80*/  FMUL.FTZ R30, R30, R124 ;  /* 0x0000007c1e1e7220 */ /* 0x000fc80000410000 */
[----:B------:R-:W2:Y:S01]  /*5a90*/  MUFU.TANH R34, R34 ;  /* 0x0000002200227308 */ /* 0x000ea20000002400 */
[----:B---3--:R-:W-:Y:S02]  /*5aa0*/  FSEL R48, R48, -INF , !P1 ;  /* 0xff80000030307808 */ /* 0x008fe40004800000 */
[----:B------:R-:W-:Y:S01]  /*5ab0*/  ISETP.GT.AND P1, PT, R32, R99, PT ;  /* 0x000000632000720c */ /* 0x000fe20003f24270 */
[----:B------:R-:W-:Y:S01]  /*5ac0*/  FMUL.FTZ R31, R31, R124 ;  /* 0x0000007c1f1f7220 */ /* 0x000fe20000410000 */
[----:B------:R-:W-:-:S03]  /*5ad0*/  ISETP.GE.AND P3, PT, R107, R222, PT ;  /* 0x000000de6b00720c */ /* 0x000fc60003f66270 */
[----:B------:R-:W3:Y:S01]  /*5ae0*/  MUFU.TANH R35, R35 ;  /* 0x0000002300237308 */ /* 0x000ee20000002400 */
[----:B-1----:R-:W-:Y:S02]  /*5af0*/  FSEL R38, R38, -INF , !P1 ;  /* 0xff80000026267808 */ /* 0x002fe40004800000 */
[----:B------:R-:W-:Y:S02]  /*5b00*/  ISETP.GT.AND P1, PT, R32, R97, PT ;  /* 0x000000612000720c */ /* 0x000fe40003f24270 */
[----:B------:R-:W-:-:S03]  /*5b10*/  FSEL R50, R50, -INF , !P3 ;  /* 0xff80000032327808 */ /* 0x000fc60005800000 */
[----:B------:R-:W1:Y:S01]  /*5b20*/  MUFU.TANH R30, R30 ;  /* 0x0000001e001e7308 */ /* 0x000e620000002400 */
[----:B------:R-:W-:Y:S01]  /*5b30*/  ISETP.GE.AND P3, PT, R37, R224, PT ;  /* 0x000000e02500720c */ /* 0x000fe20003f66270 */
[----:B------:R-:W-:Y:S01]  /*5b40*/  FMUL.FTZ R26, R26, R124 ;  /* 0x0000007c1a1a7220 */ /* 0x000fe20000410000 */
[----:B----4-:R-:W-:Y:S02]  /*5b50*/  FSEL R39, R39, -INF , !P1 ;  /* 0xff80000027277808 */ /* 0x010fe40004800000 */
[----:B------:R-:W-:Y:S02]  /*5b60*/  ISETP.GT.AND P1, PT, R32, R95, PT ;  /* 0x0000005f2000720c */ /* 0x000fe40003f24270 */
[----:B------:R-:W-:Y:S01]  /*5b70*/  ISETP.GE.AND P5, PT, R37, R222, PT ;  /* 0x000000de2500720c */ /* 0x000fe20003fa6270 */
[----:B------:R-:W4:Y:S01]  /*5b80*/  MUFU.TANH R31, R31 ;  /* 0x0000001f001f7308 */ /* 0x000f220000002400 */
[----:B------:R-:W-:Y:S01]  /*5b90*/  FSEL R37, R49, -INF , !P3 ;  /* 0xff80000031257808 */ /* 0x000fe20005800000 */
[----:B------:R-:W-:Y:S01]  /*5ba0*/  FMUL.FTZ R27, R27, R124 ;  /* 0x0000007c1b1b7220 */ /* 0x000fe20000410000 */
[----:B------:R-:W-:-:S02]  /*5bb0*/  ISETP.GE.AND P3, PT, R103, R222, PT ;  /* 0x000000de6700720c */ /* 0x000fc40003f66270 */
[----:B--2---:R-:W-:Y:S02]  /*5bc0*/  FSEL R34, R34, -INF , !P1 ;  /* 0xff80000022227808 */ /* 0x004fe40004800000 */
[----:B------:R-:W-:Y:S01]  /*5bd0*/  ISETP.GE.AND P4, PT, R103, R224, PT ;  /* 0x000000e06700720c */ /* 0x000fe20003f86270 */
[----:B------:R-:W2:Y:S01]  /*5be0*/  MUFU.TANH R26, R26 ;  /* 0x0000001a001a7308 */ /* 0x000ea20000002400 */
[----:B------:R-:W-:Y:S02]  /*5bf0*/  ISETP.GT.AND P1, PT, R32, R93, PT ;  /* 0x0000005d2000720c */ /* 0x000fe40003f24270 */
[----:B------:R-:W-:Y:S01]  /*5c00*/  FSEL R164, R53, -INF , !P3 ;  /* 0xff80000035a47808 */ /* 0x000fe20005800000 */
[----:B------:R-:W-:Y:S01]  /*5c10*/  FMUL.FTZ R22, R22, R124 ;  /* 0x0000007c16167220 */ /* 0x000fe20000410000 */
[----:B------:R-:W-:Y:S02]  /*5c20*/  FSEL R159, R159, -INF , !P4 ;  /* 0xff8000009f9f7808 */ /* 0x000fe40006000000 */
[----:B------:R-:W-:-:S02]  /*5c30*/  ISETP.GE.AND P3, PT, R99, R224, PT ;  /* 0x000000e06300720c */ /* 0x000fc40003f66270 */
[----:B---3--:R-:W-:Y:S01]  /*5c40*/  FSEL R35, R35, -INF , !P1 ;  /* 0xff80000023237808 */ /* 0x008fe20004800000 */
[----:B------:R-:W3:Y:S01]  /*5c50*/  MUFU.TANH R27, R27 ;  /* 0x0000001b001b7308 */ /* 0x000ee20000002400 */
[----:B------:R-:W-:Y:S02]  /*5c60*/  ISETP.GE.AND P4, PT, R101, R222, PT ;  /* 0x000000de6500720c */ /* 0x000fe40003f86270 */
[----:B------:R-:W-:Y:S02]  /*5c70*/  ISETP.GT.AND P1, PT, R32, R91, PT ;  /* 0x0000005b2000720c */ /* 0x000fe40003f24270 */
[----:B------:R-:W-:Y:S01]  /*5c80*/  FSEL R175, R175, -INF , !P3 ;  /* 0xff800000afaf7808 */ /* 0x000fe20005800000 */
[----:B------:R-:W-:Y:S01]  /*5c90*/  FMUL.FTZ R23, R23, R124 ;  /* 0x0000007c17177220 */ /* 0x000fe20000410000 */
[----:B------:R-:W-:Y:S02]  /*5ca0*/  FSEL R166, R48, -INF , !P4 ;  /* 0xff80000030a67808 */ /* 0x000fe40006000000 */
[----:B------:R-:W-:-:S02]  /*5cb0*/  ISETP.GE.AND P3, PT, R97, R222, PT ;  /* 0x000000de6100720c */ /* 0x000fc40003f66270 */
[----:B-1----:R-:W-:Y:S01]  /*5cc0*/  FSEL R30, R30, -INF , !P1 ;  /* 0xff8000001e1e7808 */ /* 0x002fe20004800000 */
[----:B------:R-:W1:Y:S01]  /*5cd0*/  MUFU.TANH R22, R22 ;  /* 0x0000001600167308 */ /* 0x000e620000002400 */
[----:B------:R-:W-:Y:S02]  /*5ce0*/  ISETP.GE.AND P4, PT, R97, R224, PT ;  /* 0x000000e06100720c */ /* 0x000fe40003f86270 */
[----:B------:R-:W-:Y:S02]  /*5cf0*/  ISETP.GT.AND P1, PT, R32, R89, PT ;  /* 0x000000592000720c */ /* 0x000fe40003f24270 */
[----:B------:R-:W-:Y:S01]  /*5d00*/  FSEL R162, R39, -INF , !P3 ;  /* 0xff80000027a27808 */ /* 0x000fe20005800000 */
[----:B------:R-:W-:Y:S01]  /*5d10*/  FMUL.FTZ R18, R18, R124 ;  /* 0x0000007c12127220 */ /* 0x000fe20000410000 */
[----:B------:R-:W-:Y:S02]  /*5d20*/  FSEL R163, R163, -INF , !P4 ;  /* 0xff800000a3a37808 */ /* 0x000fe40006000000 */
[----:B------:R-:W-:-:S02]  /*5d30*/  ISETP.GE.AND P3, PT, R93, R224, PT ;  /* 0x000000e05d00720c */ /* 0x000fc40003f66270 */
[----:B----4-:R-:W-:Y:S01]  /*5d40*/  FSEL R31, R31, -INF , !P1 ;  /* 0xff8000001f1f7808 */ /* 0x010fe20004800000 */
[----:B------:R-:W4:Y:S01]  /*5d50*/  MUFU.TANH R23, R23 ;  /* 0x0000001700177308 */ /* 0x000f220000002400 */
[-C--:B------:R-:W-:Y:S02]  /*5d60*/  ISETP.GE.AND P4, PT, R95, R222.reuse, PT ;  /* 0x000000de5f00720c */ /* 0x080fe40003f86270 */
[----:B------:R-:W-:Y:S02]  /*5d70*/  ISETP.GT.AND P1, PT, R32, R87, PT ;  /* 0x000000572000720c */ /* 0x000fe40003f24270 */
[----:B------:R-:W-:Y:S02]  /*5d80*/  FSEL R183, R183, -INF , !P3 ;  /* 0xff800000b7b77808 */ /* 0x000fe40005800000 */
[----:B------:R-:W-:Y:S02]  /*5d90*/  FSEL R182, R34, -INF , !P4 ;  /* 0xff80000022b67808 */ /* 0x000fe40006000000 */
[----:B------:R-:W-:-:S02]  /*5da0*/  ISETP.GE.AND P3, PT, R91, R222, PT ;  /* 0x000000de5b00720c */ /* 0x000fc40003f66270 */
[----:B--2---:R-:W-:Y:S01]  /*5db0*/  FSEL R26, R26, -INF , !P1 ;  /* 0xff8000001a1a7808 */ /* 0x004fe20004800000 */
[----:B------:R-:W2:Y:S01]  /*5dc0*/  MUFU.TANH R18, R18 ;  /* 0x0000001200127308 */ /* 0x000ea20000002400 */
[----:B------:R-:W-:Y:S01]  /*5dd0*/  ISETP.GE.AND P4, PT, R91, R224, PT ;  /* 0x000000e05b00720c */ /* 0x000fe20003f86270 */
[----:B------:R-:W-:Y:S01]  /*5de0*/  FMUL.FTZ R19, R19, R124 ;  /* 0x0000007c13137220 */ /* 0x000fe20000410000 */
[----:B------:R-:W-:Y:S02]  /*5df0*/  ISETP.GT.AND P1, PT, R32, R85, PT ;  /* 0x000000552000720c */ /* 0x000fe40003f24270 */
[----:B------:R-:W-:Y:S02]  /*5e00*/  FSEL R170, R30, -INF , !P3 ;  /* 0xff8000001eaa7808 */ /* 0x000fe40005800000 */
[----:B------:R-:W-:Y:S02]  /*5e10*/  FSEL R177, R177, -INF , !P4 ;  /* 0xff800000b1b17808 */ /* 0x000fe40006000000 */
[----:B------:R-:W-:-:S02]  /*5e20*/  ISETP.GE.AND P3, PT, R87, R224, PT ;  /* 0x000000e05700720c */ /* 0x000fc40003f66270 */
[----:B---3--:R-:W-:Y:S02]  /*5e30*/  FSEL R27, R27, -INF , !P1 ;  /* 0xff8000001b1b7808 */ /* 0x008fe40004800000 */
[----:B------:R-:W-:Y:S02]  /*5e40*/  ISETP.GE.AND P4, PT, R89, R222, PT ;  /* 0x000000de5900720c */ /* 0x000fe40003f86270 */
[----:B------:R-:W-:Y:S01]  /*5e50*/  ISETP.GT.AND P1, PT, R32, R83, PT ;  /* 0x000000532000720c */ /* 0x000fe20003f24270 */
[----:B------:R-:W3:Y:S01]  /*5e60*/  MUFU.TANH R19, R19 ;  /* 0x0000001300137308 */ /* 0x000ee20000002400 */
[----:B------:R-:W-:Y:S01]  /*5e70*/  FSEL R173, R173, -INF , !P3 ;  /* 0xff800000adad7808 */ /* 0x000fe20005800000 */
[----:B------:R-:W-:Y:S01]  /*5e80*/  FMUL.FTZ R14, R14, R124 ;  /* 0x0000007c0e0e7220 */ /* 0x000fe20000410000 */
[----:B------:R-:W-:Y:S02]  /*5e90*/  FSEL R36, R36, -INF , !P5 ;  /* 0xff80000024247808 */ /* 0x000fe40006800000 */
[----:B------:R-:W-:-:S02]  /*5ea0*/  FSEL R188, R31, -INF , !P4 ;  /* 0xff8000001fbc7808 */ /* 0x000fc40006000000 */
[----:B------:R-:W-:Y:S02]  /*5eb0*/  ISETP.GE.AND P3, PT, R85, R222, PT ;  /* 0x000000de5500720c */ /* 0x000fe40003f66270 */
[----:B-1----:R-:W-:Y:S02]  /*5ec0*/  FSEL R22, R22, -INF , !P1 ;  /* 0xff80000016167808 */ /* 0x002fe40004800000 */
[-C--:B------:R-:W-:Y:S02]  /*5ed0*/  ISETP.GE.AND P5, PT, R101, R224.reuse, PT ;  /* 0x000000e06500720c */ /* 0x080fe40003fa6270 */
[----:B------:R-:W-:Y:S02]  /*5ee0*/  ISETP.GE.AND P4, PT, R85, R224, PT ;  /* 0x000000e05500720c */ /* 0x000fe40003f86270 */
[----:B------:R-:W-:Y:S02]  /*5ef0*/  ISETP.GT.AND P1, PT, R32, R81, PT ;  /* 0x000000512000720c */ /* 0x000fe40003f24270 */
[----:B------:R-:W-:-:S02]  /*5f00*/  FSEL R176, R27, -INF , !P3 ;  /* 0xff8000001bb07808 */ /* 0x000fc40005800000 */
[----:B------:R-:W-:Y:S02]  /*5f10*/  FSEL R161, R161, -INF , !P5 ;  /* 0xff800000a1a17808 */ /* 0x000fe40006800000 */
[----:B------:R-:W-:Y:S02]  /*5f20*/  FSEL R171, R171, -INF , !P4 ;  /* 0xff800000abab7808 */ /* 0x000fe40006000000 */
[----:B------:R-:W-:Y:S02]  /*5f30*/  ISETP.GE.AND P3, PT, R81, R224, PT ;  /* 0x000000e05100720c */ /* 0x000fe40003f66270 */
[----:B----4-:R-:W-:Y:S01]  /*5f40*/  FSEL R23, R23, -INF , !P1 ;  /* 0xff80000017177808 */ /* 0x010fe20004800000 */
[----:B------:R-:W1:Y:S01]  /*5f50*/  MUFU.TANH R14, R14 ;  /* 0x0000000e000e7308 */ /* 0x000e620000002400 */
[----:B------:R-:W-:Y:S01]  /*5f60*/  ISETP.GE.AND P5, PT, R99, R222, PT ;  /* 0x000000de6300720c */ /* 0x000fe20003fa6270 */
[----:B------:R-:W-:Y:S01]  /*5f70*/  FMUL.FTZ R15, R15, R124 ;  /* 0x0000007c0f0f7220 */ /* 0x000fe20000410000 */
[----:B------:R-:W-:-:S02]  /*5f80*/  ISETP.GE.AND P4, PT, R83, R222, PT ;  /* 0x000000de5300720c */ /* 0x000fc40003f86270 */
[----:B------:R-:W-:Y:S02]  /*5f90*/  ISETP.GT.AND P1, PT, R32, R79, PT ;  /* 0x0000004f2000720c */ /* 0x000fe40003f24270 */
[----:B------:R-:W-:Y:S02]  /*5fa0*/  FSEL R165, R165, -INF , !P3 ;  /* 0xff800000a5a57808 */ /* 0x000fe40005800000 */
[----:B------:R-:W-:Y:S02]  /*5fb0*/  FSEL R160, R38, -INF , !P5 ;  /* 0xff80000026a07808 */ /* 0x000fe40006800000 */
[----:B------:R-:W-:Y:S02]  /*5fc0*/  FSEL R172, R22, -INF , !P4 ;  /* 0xff80000016ac7808 */ /* 0x000fe40006000000 */
[----:B------:R-:W-:Y:S02]  /*5fd0*/  ISETP.GE.AND P3, PT, R79, R222, PT ;  /* 0x000000de4f00720c */ /* 0x000fe40003f66270 */
[----:B--2---:R-:W-:-:S02]  /*5fe0*/  FSEL R18, R18, -INF , !P1 ;  /* 0xff80000012127808 */ /* 0x004fc40004800000 */
[-C--:B------:R-:W-:Y:S02]  /*5ff0*/  ISETP.GE.AND P5, PT, R95, R224.reuse, PT ;  /* 0x000000e05f00720c */ /* 0x080fe40003fa6270 */
[----:B------:R-:W-:Y:S01]  /*6000*/  ISETP.GE.AND P4, PT, R79, R224, PT ;  /* 0x000000e04f00720c */ /* 0x000fe20003f86270 */
[----:B------:R-:W2:Y:S01]  /*6010*/  MUFU.TANH R15, R15 ;  /* 0x0000000f000f7308 */ /* 0x000ea20000002400 */
[----:B------:R-:W-:Y:S02]  /*6020*/  ISETP.GT.AND P1, PT, R32, R75, PT ;  /* 0x0000004b2000720c */ /* 0x000fe40003f24270 */
[----:B------:R-:W-:Y:S01]  /*6030*/  FSEL R158, R18, -INF , !P3 ;  /* 0xff800000129e7808 */ /* 0x000fe20005800000 */
[----:B------:R-:W-:Y:S01]  /*6040*/  FMUL.FTZ R18, R114, R124 ;  /* 0x0000007c72127220 */ /* 0x000fe20000410000 */
[----:B------:R-:W-:Y:S02]  /*6050*/  FSEL R187, R187, -INF , !P5 ;  /* 0xff800000bbbb7808 */ /* 0x000fe40006800000 */
[----:B------:R-:W-:-:S02]  /*6060*/  FSEL R155, R155, -INF , !P4 ;  /* 0xff8000009b9b7808 */ /* 0x000fc40006000000 */
[-C--:B------:R-:W-:Y:S02]  /*6070*/  ISETP.GE.AND P5, PT, R93, R222.reuse, PT ;  /* 0x000000de5d00720c */ /* 0x080fe40003fa6270 */
[----:B------:R-:W-:Y:S02]  /*6080*/  ISETP.GE.AND P4, PT, R75, R222, PT ;  /* 0x000000de4b00720c */ /* 0x000fe40003f86270 */
[----:B---3--:R-:W-:Y:S01]  /*6090*/  FSEL R19, R19, -INF , !P1 ;  /* 0xff80000013137808 */ /* 0x008fe20004800000 */
[----:B------:R-:W3:Y:S01]  /*60a0*/  MUFU.TANH R18, R18 ;  /* 0x0000001200127308 */ /* 0x000ee20000002400 */
[----:B------:R-:W-:Y:S02]  /*60b0*/  FSEL R174, R35, -INF , !P5 ;  /* 0xff80000023ae7808 */ /* 0x000fe40006800000 */
[----:B------:R-:W-:Y:S01]  /*60c0*/  FSEL R156, R19, -INF , !P4 ;  /* 0xff800000139c7808 */ /* 0x000fe20006000000 */
[----:B------:R-:W-:Y:S01]  /*60d0*/  FMUL.FTZ R19, R110, R124 ;  /* 0x0000007c6e137220 */ /* 0x000fe20000410000 */
[----:B------:R-:W-:Y:S01]  /*60e0*/  ISETP.GE.AND P5, PT, R89, R224, PT ;  /* 0x000000e05900720c */ /* 0x000fe20003fa6270 */
[----:B------:R-:W-:Y:S01]  /*60f0*/  FMUL.FTZ R115, R115, R124 ;  /* 0x0000007c73737220 */ /* 0x000fe20000410000 */
[----:B------:R-:W-:-:S02]  /*6100*/  ISETP.GT.AND P1, PT, R32, R73, PT ;  /* 0x000000492000720c */ /* 0x000fc40003f24270 */
[----:B------:R-:W-:Y:S02]  /*6110*/  FSEL R179, R179, -INF , !P5 ;  /* 0xff800000b3b37808 */ /* 0x000fe40006800000 */
[----:B-1----:R-:W-:Y:S01]  /*6120*/  FSEL R154, R14, -INF , !P1 ;  /* 0xff8000000e9a7808 */ /* 0x002fe20004800000 */
[----:B------:R-:W-:Y:S01]  /*6130*/  MUFU.TANH R19, R19 ;  /* 0x0000001300137308 */ /* 0x000fe20000002400 */
[----:B------:R-:W-:Y:S02]  /*6140*/  ISETP.GE.AND P5, PT, R87, R222, PT ;  /* 0x000000de5700720c */ /* 0x000fe40003fa6270 */
[----:B------:R-:W-:Y:S02]  /*6150*/  ISETP.GE.AND P3, PT, R73, R224, PT ;  /* 0x000000e04900720c */ /* 0x000fe40003f66270 */
[----:B------:R-:W-:-:S03]  /*6160*/  ISETP.GT.AND P1, PT, R32, R71, PT ;  /* 0x000000472000720c */ /* 0x000fc60003f24270 */
[----:B------:R-:W1:Y:S01]  /*6170*/  MUFU.TANH R14, R115 ;  /* 0x00000073000e7308 */ /* 0x000e620000002400 */
[----:B------:R-:W-:Y:S02]  /*6180*/  FSEL R178, R26, -INF , !P5 ;  /* 0xff8000001ab27808 */ /* 0x000fe40006800000 */
[----:B------:R-:W-:Y:S02]  /*6190*/  FSEL R151, R151, -INF , !P3 ;  /* 0xff80000097977808 */ /* 0x000fe40005800000 */
[----:B------:R-:W-:Y:S02]  /*61a0*/  ISETP.GE.AND P5, PT, R83, R224, PT ;  /* 0x000000e05300720c */ /* 0x000fe40003fa6270 */
[----:B------:R-:W-:Y:S02]  /*61b0*/  ISETP.GE.AND P3, PT, R71, R222, PT ;  /* 0x000000de4700720c */ /* 0x000fe40003f66270 */
[----:B--2---:R-:W-:Y:S02]  /*61c0*/  FSEL R15, R15, -INF , !P1 ;  /* 0xff8000000f0f7808 */ /* 0x004fe40004800000 */
[----:B------:R-:W-:-:S02]  /*61d0*/  FSEL R167, R167, -INF , !P5 ;  /* 0xff800000a7a77808 */ /* 0x000fc40006800000 */
[----:B------:R-:W-:Y:S02]  /*61e0*/  ISETP.GT.AND P1, PT, R32, R69, PT ;  /* 0x000000452000720c */ /* 0x000fe40003f24270 */
[----:B------:R-:W-:Y:S02]  /*61f0*/  FSEL R152, R15, -INF , !P3 ;  /* 0xff8000000f987808 */ /* 0x000fe40005800000 */
[----:B------:R-:W-:Y:S02]  /*6200*/  ISETP.GE.AND P5, PT, R81, R222, PT ;  /* 0x000000de5100720c */ /* 0x000fe40003fa6270 */
[----:B------:R-:W-:Y:S01]  /*6210*/  ISETP.GE.AND P3, PT, R33, R224, PT ;  /* 0x000000e02100720c */ /* 0x000fe20003f66270 */
[----:B------:R-:W-:Y:S01]  /*6220*/  FMUL.FTZ R111, R111, R124 ;  /* 0x0000007c6f6f7220 */ /* 0x000fe20000410000 */
[----:B---3--:R-:W-:Y:S02]  /*6230*/  FSEL R18, R18, -INF , !P1 ;  /* 0xff80000012127808 */ /* 0x008fe40004800000 */
[----:B------:R-:W-:-:S02]  /*6240*/  FSEL R168, R23, -INF , !P5 ;  /* 0xff80000017a87808 */ /* 0x000fc40006800000 */
[C---:B------:R-:W-:Y:S02]  /*6250*/  ISETP.GT.AND P1, PT, R32.reuse, R33, PT ;  /* 0x000000212000720c */ /* 0x040fe40003f24270 */
[----:B------:R-:W-:Y:S02]  /*6260*/  FSEL R145, R145, -INF , !P3 ;  /* 0xff80000091917808 */ /* 0x000fe40005800000 */
[----:B------:R-:W-:Y:S02]  /*6270*/  ISETP.GE.AND P5, PT, R75, R224, PT ;  /* 0x000000e04b00720c */ /* 0x000fe40003fa6270 */
[----:B------:R-:W-:Y:S01]  /*6280*/  ISETP.GT.AND P3, PT, R32, R29, PT ;  /* 0x0000001d2000720c */ /* 0x000fe20003f64270 */
[----:B------:R-:W2:Y:S01]  /*6290*/  MUFU.TANH R15, R111 ;  /* 0x0000006f000f7308 */ /* 0x000ea20000002400 */
[----:B-1----:R-:W-:Y:S02]  /*62a0*/  FSEL R14, R14, -INF , !P1 ;  /* 0xff8000000e0e7808 */ /* 0x002fe40004800000 */
[----:B------:R-:W-:Y:S01]  /*62b0*/  FSEL R153, R153, -INF , !P5 ;  /* 0xff80000099997808 */ /* 0x000fe20006800000 */
[----:B------:R-:W-:Y:S01]  /*62c0*/  BAR.SYNC.DEFER_BLOCKING 0x0 ;  /* 0x0000000000007b1d */ /* 0x000fe20000010000 */
[----:B------:R-:W-:-:S02]  /*62d0*/  ISETP.GE.AND P1, PT, R29, R222, PT ;  /* 0x000000de1d00720c */ /* 0x000fc40003f26270 */
[----:B------:R-:W-:Y:S02]  /*62e0*/  FSEL R19, R19, -INF , !P3 ;  /* 0xff80000013137808 */ /* 0x000fe40005800000 */
[----:B------:R-:W-:Y:S02]  /*62f0*/  ISETP.GE.AND P5, PT, R73, R222, PT ;  /* 0x000000de4900720c */ /* 0x000fe40003fa6270 */
[----:B------:R-:W-:Y:S02]  /*6300*/  ISETP.GE.AND P4, PT, R71, R224, PT ;  /* 0x000000e04700720c */ /* 0x000fe40003f86270 */
[----:B------:R-:W-:Y:S02]  /*6310*/  FSEL R146, R19, -INF , !P1 ;  /* 0xff80000013927808 */ /* 0x000fe40004800000 */
[----:B------:R-:W-:Y:S02]  /*6320*/  FSEL R154, R154, -INF , !P5 ;  /* 0xff8000009a9a7808 */ /* 0x000fe40006800000 */
[----:B------:R-:W-:-:S02]  /*6330*/  FSEL R149, R149, -INF , !P4 ;  /* 0xff80000095957808 */ /* 0x000fc40006000000 */
[----:B------:R-:W-:Y:S02]  /*6340*/  ISETP.GT.AND P1, PT, R137, R226, PT ;  /* 0x000000e28900720c */ /* 0x000fe40003f24270 */
[C---:B------:R-:W-:Y:S02]  /*6350*/  ISETP.GE.AND P5, PT, R69.reuse, R224, PT ;  /* 0x000000e04500720c */ /* 0x040fe40003fa6270 */
[-C--:B------:R-:W-:Y:S02]  /*6360*/  ISETP.GE.AND P4, PT, R69, R222.reuse, PT ;  /* 0x000000de4500720c */ /* 0x080fe40003f86270 */
[----:B------:R-:W-:Y:S02]  /*6370*/  FSEL R147, R147, -INF , !P5 ;  /* 0xff80000093937808 */ /* 0x000fe40006800000 */
[----:B------:R-:W-:Y:S02]  /*6380*/  FSEL R150, R18, -INF , !P4 ;  /* 0xff80000012967808 */ /* 0x000fe40006000000 */
[----:B------:R-:W-:-:S02]  /*6390*/  ISETP.GE.AND P5, PT, R33, R222, PT ;  /* 0x000000de2100720c */ /* 0x000fc40003fa6270 */
[-C--:B------:R-:W-:Y:S02]  /*63a0*/  ISETP.GE.AND P4, PT, R29, R224.reuse, PT ;  /* 0x000000e01d00720c */ /* 0x080fe40003f86270 */
[----:B------:R-:W-:Y:S02]  /*63b0*/  ISETP.GT.AND P3, PT, R32, R25, PT ;  /* 0x000000192000720c */ /* 0x000fe40003f64270 */
[----:B------:R-:W-:Y:S02]  /*63c0*/  FSEL R148, R14, -INF , !P5 ;  /* 0xff8000000e947808 */ /* 0x000fe40006800000 */
[----:B------:R-:W-:Y:S01]  /*63d0*/  FSEL R140, R140, -INF , !P4 ;  /* 0xff8000008c8c7808 */ /* 0x000fe20006000000 */
[----:B------:R-:W-:Y:S01]  /*63e0*/  BSSY.RECONVERGENT B1, `(.L_x_2313) ;  /* 0x00000c0000017945 */ /* 0x000fe20003800200 */
[C---:B------:R-:W-:Y:S02]  /*63f0*/  ISETP.GE.AND P5, PT, R25.reuse, R224, PT ;  /* 0x000000e01900720c */ /* 0x040fe40003fa6270 */
[----:B------:R-:W-:-:S02]  /*6400*/  ISETP.GE.AND P4, PT, R25, R222, PT ;  /* 0x000000de1900720c */ /* 0x000fc40003f86270 */
[----:B--2---:R-:W-:Y:S02]  /*6410*/  FSEL R15, R15, -INF , !P3 ;  /* 0xff8000000f0f7808 */ /* 0x004fe40005800000 */
[----:B------:R-:W-:Y:S02]  /*6420*/  VIMNMX R225, PT, PT, RZ, R225, !PT ;  /* 0x000000e1ffe17248 */ /* 0x000fe40007fe0100 */
[----:B------:R-:W-:Y:S02]  /*6430*/  VIMNMX R223, PT, PT, RZ, R32, !PT ;  /* 0x00000020ffdf7248 */ /* 0x000fe40007fe0100 */
        /* <DEDUP_REMOVED lines=16> */
.L_x_2316:
        /* <DEDUP_REMOVED lines=30> */
[----:B------:R-:W-:-:S02]  /*6720*/  ISETP.GE.AND P1, PT, R23, RZ, PT ;  /* 0x000000ff1700720c */ /* 0x000fc40003f26270 */
[----:B------:R-:W-:Y:S02]  /*6730*/  ISETP.GE.AND P3, PT, R14, RZ, PT ;  /* 0x000000ff0e00720c */ /* 0x000fe40003f66270 */
[----:B------:R-:W-:-:S03]  /*6740*/  LOP3.LUT R19, RZ, R26, RZ, 0x33, !PT ;  /* 0x0000001aff137212 */ /* 0x000fc600078e33ff */
[----:B------:R-:W-:Y:S01]  /*6750*/  @P4 VIADD R22, R22, 0x1 ;  /* 0x0000000116164836 */ /* 0x000fe20000000000 */
[----:B------:R-:W-:Y:S02]  /*6760*/  ISETP.NE.AND P4, PT, R26, RZ, PT ;  /* 0x000000ff1a00720c */ /* 0x000fe40003f85270 */
[----:B------:R-:W-:-:S03]  /*6770*/  @P5 IADD3 R25, PT, PT, R25, 0x1, RZ ;  /* 0x0000000119195810 */ /* 0x000fc60007ffe0ff */
[----:B------:R-:W-:Y:S02]  /*6780*/  @!P1 IMAD.MOV R22, RZ, RZ, -R22 ;  /* 0x000000ffff169224 */ /* 0x000fe400078e0a16 */
[----:B------:R-:W-:-:S03]  /*6790*/  @!P3 IADD3 R25, PT, PT, -R25, RZ, RZ ;  /* 0x000000ff1919b210 */ /* 0x000fc60007ffe1ff */
        /* <DEDUP_REMOVED lines=22> */
.L_x_2317:
[----:B------:R-:W-:Y:S05]  /*6900*/  BSYNC.RECONVERGENT B0 ;  /* 0x0000000000007941 */ /* 0x000fea0003800200 */
.L_x_2315:
        /* <DEDUP_REMOVED lines=109> */
.L_x_2314:
[----:B------:R-:W-:Y:S05]  /*6fe0*/  BSYNC.RECONVERGENT B1 ;  /* 0x0000000000017941 */ /* 0x000fea0003800200 */
.L_x_2313:
        /* <DEDUP_REMOVED lines=34> */
[----:B------:R-:W-:Y:S01]  /*7210*/  LOP3.LUT R181, R125, 0x200, R42, 0xf8, !PT ;  /* 0x000002007db57812 */ /* 0x000fe200078ef82a */
        /* <DEDUP_REMOVED lines=17> */
[----:B------:R-:W-:Y:S01]  /*7330*/  LDSM.16.MT88.4 R32, [R144+0xc800] ;  /* 0x00c800009020783b */ /* 0x000fe20000004200 */
        /* <DEDUP_REMOVED lines=21> */
[-CC-:B------:R-:W-:Y:S01]  /*7490*/  FFMA.FTZ R59, R9, R143.reuse, -R142.reuse ;  /* 0x0000008f093b7223 */ /* 0x180fe2000001088e */
[----:B------:R-:W2:Y:S01]  /*74a0*/  MUFU.EX2 R65, R65 ;  /* 0x0000004100417308 */ /* 0x000ea20000000800 */
[----:B------:R-:W3:Y:S01]  /*74b0*/  LDSM.16.MT88.4 R8, [R43+0xc800] ;  /* 0x00c800002b08783b */ /* 0x000ee20000004200 */
        /* <DEDUP_REMOVED lines=9> */
[----:B------:R-:W3:Y:S01]  /*7550*/  LDSM.16.MT88.4 R12, [R48+0x10800] ;  /* 0x01080000300c783b */ /* 0x000ee20000004200 */
[----:B------:R-:W-:Y:S01]  /*7560*/  MUFU.EX2 R136, R136 ;  /* 0x0000008800887308 */ /* 0x000fe20000000800 */
[-CC-:B------:R-:W-:Y:S01]  /*7570*/  FFMA.FTZ R52, R45, R143.reuse, -R142.reuse ;  /* 0x0000008f2d347223 */ /* 0x180fe2000001088e */
[----:B--2---:R-:W-:Y:S01]  /*7580*/  F2FP.F16.F32.PACK_AB R69, R65, R132 ;  /* 0x000000844145723e */ /* 0x004fe200000000ff */
[----:B------:R-:W-:Y:S01]  /*7590*/  LDSM.16.MT88.4 R28, [R144+0x10800] ;  /* 0x01080000901c783b */ /* 0x000fe20000004200 */
[----:B------:R-:W2:Y:S01]  /*75a0*/  MUFU.EX2 R67, R67 ;  /* 0x0000004300437308 */ /* 0x000ea20000000800 */
        /* <DEDUP_REMOVED lines=27> */
[----:B------:R-:W2:Y:S01]  /*7760*/  MUFU.EX2 R59, R59 ;  /* 0x0000003b003b7308 */ /* 0x000ea20000000800 */
[C---:B------:R-:W-:Y:S01]  /*7770*/  HMMA.16816.F32 R104, R68.reuse, R100, RZ ;  /* 0x000000644468723c */ /* 0x040fe200000018ff */
[----:B------:R-:W-:Y:S01]  /*7780*/  FADD.FTZ R62, R62, R65 ;  /* 0x000000413e3e7221 */ /* 0x000fe20000010000 */
[----:B------:R-:W-:Y:S01]  /*7790*/  FADD.FTZ R64, R64, R67 ;  /* 0x0000004340407221 */ /* 0x000fe20000010000 */
[----:B------:R-:W-:Y:S01]  /*77a0*/  MUFU.EX2 R56, R56 ;  /* 0x0000003800387308 */ /* 0x000fe20000000800 */
[----:B------:R-:W-:Y:S01]  /*77b0*/  ISETP.GT.AND P1, PT, R137, R226, PT ;  /* 0x000000e28900720c */ /* 0x000fe20003f24270 */
[----:B------:R-:W-:Y:S01]  /*77c0*/  FADD.FTZ R61, R61, R62 ;  /* 0x0000003e3d3d7221 */ /* 0x000fe20000010000 */
[----:B------:R-:W-:Y:S01]  /*77d0*/  FADD.FTZ R63, R63, R64 ;  /* 0x000000403f3f7221 */ /* 0x000fe20000010000 */
[----:B------:R-:W4:Y:S01]  /*77e0*/  MUFU.EX2 R55, R55 ;  /* 0x0000003700377308 */ /* 0x000f220000000800 */
[C---:B------:R-:W-:Y:S03]  /*77f0*/  HMMA.16816.F32 R100, R68.reuse, R102, RZ ;  /* 0x000000664464723c */ /* 0x040fe600000018ff */
[----:B------:R-:W3:Y:S04]  /*7800*/  MUFU.EX2 R53, R53 ;  /* 0x0000003500357308 */ /* 0x000ee80000000800 */
[----:B------:R5:W-:Y:S01]  /*7810*/  MUFU.EX2 R50, R44 ;  /* 0x0000002c00327308 */ /* 0x000be20000000800 */
[C---:B------:R-:W-:Y:S03]  /*7820*/  HMMA.16816.F32 R120, R68.reuse, R116, RZ ;  /* 0x000000744478723c */ /* 0x040fe600000018ff */
[----:B------:R-:W-:Y:S04]  /*7830*/  MUFU.EX2 R49, R49 ;  /* 0x0000003100317308 */ /* 0x000fe80000000800 */
[----:B------:R-:W-:Y:S01]  /*7840*/  MUFU.EX2 R52, R52 ;  /* 0x0000003400347308 */ /* 0x000fe20000000800 */
[----:B------:R-:W-:Y:S03]  /*7850*/  HMMA.16816.F32 R88, R68, R84, RZ ;  /* 0x000000544458723c */ /* 0x000fe600000018ff */
[----:B------:R-:W3:Y:S01]  /*7860*/  MUFU.EX2 R51, R51 ;  /* 0x0000003300337308 */ /* 0x000ee20000000800 */
[----:B-----5:R-:W-:-:S03]  /*7870*/  FFMA.FTZ R44, R36, R143, -R141 ;  /* 0x0000008f242c7223 */ /* 0x020fc6000001088d */
        /* <DEDUP_REMOVED lines=14> */
[----:B-----5:R-:W-:-:S06]  /*7960*/  FFMA.FTZ R186, R177, R143, -R142 ;  /* 0x0000008fb1ba7223 */ /* 0x020fcc000001088e */
[----:B------:R-:W-:Y:S01]  /*7970*/  MUFU.EX2 R186, R186 ;  /* 0x000000ba00ba7308 */ /* 0x000fe20000000800 */
[C---:B------:R-:W-:Y:S08]  /*7980*/  HMMA.16816.F32 R84, R68.reuse, R86, RZ ;  /* 0x000000564454723c */ /* 0x040ff000000018ff */
[C---:B------:R-:W-:Y:S08]  /*7990*/  HMMA.16816.F32 R124, R68.reuse, R126, RZ ;  /* 0x0000007e447c723c */ /* 0x040ff000000018ff */
[C---:B------:R-:W-:Y:S08]  /*79a0*/  HMMA.16816.F32 R108, R68.reuse, R110, RZ ;  /* 0x0000006e446c723c */ /* 0x040ff000000018ff */
[C---:B------:R-:W-:Y:S08]  /*79b0*/  HMMA.16816.F32 R92, R68.reuse, R94, RZ ;  /* 0x0000005e445c723c */ /* 0x040ff000000018ff */
[C---:B------:R-:W-:Y:S08]  /*79c0*/  HMMA.16816.F32 R76, R68.reuse, R78, RZ ;  /* 0x0000004e444c723c */ /* 0x040ff000000018ff */
[----:B-1----:R-:W-:Y:S01]  /*79d0*/  HMMA.16816.F32 R72, R68, R4, RZ ;  /* 0x000000044448723c */ /* 0x002fe200000018ff */
[----:B--2---:R-:W-:Y:S01]  /*79e0*/  F2FP.F16.F32.PACK_AB R4, R59, R60 ;  /* 0x0000003c3b04723e */ /* 0x004fe200000000ff */
[----:B------:R-:W-:Y:S01]  /*79f0*/  FADD.FTZ R60, R60, R63 ;  /* 0x0000003f3c3c7221 */ /* 0x000fe20000010000 */
[----:B------:R-:W-:Y:S01]  /*7a00*/  F2FP.F16.F32.PACK_AB R5, R57, R58 ;  /* 0x0000003a3905723e */ /* 0x000fe200000000ff */
[----:B------:R-:W-:-:S02]  /*7a10*/  FADD.FTZ R58, R58, R61 ;  /* 0x0000003d3a3a7221 */ /* 0x000fc40000010000 */
[----:B------:R-:W-:Y:S02]  /*7a20*/  FADD.FTZ R59, R59, R60 ;  /* 0x0000003c3b3b7221 */ /* 0x000fe40000010000 */
[----:B------:R-:W-:Y:S01]  /*7a30*/  HMMA.16816.F32 R68, R68, R6, RZ ;  /* 0x000000064444723c */ /* 0x000fe200000018ff */
[----:B----4-:R-:W-:Y:S01]  /*7a40*/  F2FP.F16.F32.PACK_AB R6, R55, R56 ;  /* 0x000000383706723e */ /* 0x010fe200000000ff */
        /* <DEDUP_REMOVED lines=17> */
[----:B------:R-:W-:-:S02]  /*7b60*/  FFMA.FTZ R46, R37, R143, -R142 ;  /* 0x0000008f252e7223 */ /* 0x000fc4000001088e */
[----:B------:R-:W-:Y:S01]  /*7b70*/  LDSM.16.MT88.4 R36, [R43+0x11000] ;  /* 0x011000002b24783b */ /* 0x000fe20000004200 */
        /* <DEDUP_REMOVED lines=18> */
[----:B-1----:R-:W-:Y:S02]  /*7ca0*/  F2FP.F16.F32.PACK_AB R6, R46, R47 ;  /* 0x0000002f2e06723e */ /* 0x002fe400000000ff */
[----:B------:R-:W-:-:S07]  /*7cb0*/  F2FP.F16.F32.PACK_AB R7, R44, R45 ;  /* 0x0000002d2c07723e */ /* 0x000fce00000000ff */
[C---:B--2---:R-:W-:Y:S01]  /*7cc0*/  HMMA.16816.F32 R96, R4.reuse, R12, R96 ;  /* 0x0000000c0460723c */ /* 0x044fe20000001860 */
[-CC-:B------:R-:W-:Y:S02]  /*7cd0*/  FFMA.FTZ R12, R160, R143.reuse, -R141.reuse ;  /* 0x0000008fa00c7223 */ /* 0x180fe4000001088d */
[----:B------:R1:W2:Y:S04]  /*7ce0*/  MUFU.EX2 R160, R166 ;  /* 0x000000a600a07308 */ /* 0x0002a80000000800 */
[----:B------:R5:W-:Y:S01]  /*7cf0*/  MUFU.EX2 R159, R12 ;  /* 0x0000000c009f7308 */ /* 0x000be20000000800 */
[C---:B---3--:R-:W-:Y:S08]  /*7d00*/  HMMA.16816.F32 R120, R4.reuse, R32, R120 ;  /* 0x000000200478723c */ /* 0x048ff00000001878 */
[----:B------:R-:W-:Y:S01]  /*7d10*/  HMMA.16816.F32 R116, R4, R34, R116 ;  /* 0x000000220474723c */ /* 0x000fe20000001874 */
[----:B------:R-:W3:Y:S01]  /*7d20*/  LDSM.16.MT88.4 R32, [R144+0xd800] ;  /* 0x00d800009020783b */ /* 0x000ee20000004200 */
[----:B-1----:R-:W-:-:S02]  /*7d30*/  FFMA.FTZ R166, R162, R143, -R141 ;  /* 0x0000008fa2a67223 */ /* 0x002fc4000001088d */
[----:B------:R1:W2:Y:S04]  /*7d40*/  MUFU.EX2 R162, R175 ;  /* 0x000000af00a27308 */ /* 0x0002a80000000800 */
[C---:B------:R-:W-:Y:S01]  /*7d50*/  HMMA.16816.F32 R92, R4.reuse, R14, R92 ;  /* 0x0000000e045c723c */ /* 0x040fe2000000185c */
[----:B-----5:R-:W5:Y:S01]  /*7d60*/  LDSM.16.MT88.4 R12, [R66+0x11800] ;  /* 0x01180000420c783b */ /* 0x020f620000004200 */
[----:B------:R-:W2:Y:S06]  /*7d70*/  MUFU.EX2 R166, R166 ;  /* 0x000000a600a67308 */ /* 0x000eac0000000800 */
[----:B------:R-:W-:Y:S01]  /*7d80*/  HMMA.16816.F32 R80, R4, R8, R80 ;  /* 0x000000080450723c */ /* 0x000fe20000001850 */
[-CC-:B-1----:R-:W-:Y:S01]  /*7d90*/  FFMA.FTZ R175, R182, R143.reuse, -R141.reuse ;  /* 0x0000008fb6af7223 */ /* 0x182fe2000001088d */
[-C--:B------:R-:W-:Y:S01]  /*7da0*/  FFMA.FTZ R182, R187, R143.reuse, -R142 ;  /* 0x0000008fbbb67223 */ /* 0x080fe2000001088e */
[----:B------:R-:W-:-:S05]  /*7db0*/  FFMA.FTZ R187, R176, R143, -R141 ;  /* 0x0000008fb0bb7223 */ /* 0x000fca000001088d */
[C---:B------:R-:W-:Y:S01]  /*7dc0*/  HMMA.16816.F32 R76, R4.reuse, R10, R76 ;  /* 0x0000000a044c723c */ /* 0x040fe2000000184c */
[----:B------:R-:W1:Y:S01]  /*7dd0*/  LDSM.16.MT88.4 R8, [R48+0x11800] ;  /* 0x011800003008783b */ /* 0x000e620000004200 */
[----:B------:R-:W-:Y:S04]  /*7de0*/  MUFU.EX2 R175, R175 ;  /* 0x000000af00af7308 */ /* 0x000fe80000000800 */
[----:B------:R-:W-:Y:S02]  /*7df0*/  MUFU.EX2 R182, R182 ;  /* 0x000000b600b67308 */ /* 0x000fe40000000800 */
[C---:B----4-:R-:W-:Y:S02]  /*7e00*/  HMMA.16816.F32 R104, R4.reuse, R16, R104 ;  /* 0x000000100468723c */ /* 0x050fe40000001868 */
[----:B------:R-:W-:Y:S06]  /*7e10*/  MUFU.EX2 R187, R187 ;  /* 0x000000bb00bb7308 */ /* 0x000fec0000000800 */
        /* <DEDUP_REMOVED lines=15> */
[----:B--2---:R-:W-:-:S02]  /*7f10*/  F2FP.F16.F32.PACK_AB R5, R160, R157 ;  /* 0x0000009da005723e */ /* 0x004fc400000000ff */
[----:B------:R-:W-:Y:S02]  /*7f20*/  F2FP.F16.F32.PACK_AB R6, R162, R163 ;  /* 0x000000a3a206723e */ /* 0x000fe400000000ff */
[----:B------:R-:W-:-:S07]  /*7f30*/  F2FP.F16.F32.PACK_AB R7, R166, R159 ;  /* 0x0000009fa607723e */ /* 0x000fce00000000ff */
[C---:B---3--:R-:W-:Y:S08]  /*7f40*/  HMMA.16816.F32 R120, R4.reuse, R32, R120 ;  /* 0x000000200478723c */ /* 0x048ff00000001878 */
[C---:B------:R-:W-:Y:S01]  /*7f50*/  HMMA.16816.F32 R116, R4.reuse, R34, R116 ;  /* 0x000000220474723c */ /* 0x040fe20000001874 */
[----:B------:R-:W2:Y:S07]  /*7f60*/  LDSM.16.MT88.4 R32, [R43+0x11800] ;  /* 0x011800002b20783b */ /* 0x000eae0000004200 */
[----:B-----5:R-:W-:Y:S01]  /*7f70*/  HMMA.16816.F32 R96, R4, R12, R96 ;  /* 0x0000000c0460723c */ /* 0x020fe20000001860 */
        /* <DEDUP_REMOVED lines=10> */
[----:B---3--:R-:W3:Y:S03]  /*8020*/  LDSM.16.MT88.4 R12, [R43+0xe000] ;  /* 0x00e000002b0c783b */ /* 0x008ee60000004200 */
[----:B------:R-:W5:Y:S03]  /*8030*/  MUFU.EX2 R183, R183 ;  /* 0x000000b700b77308 */ /* 0x000f660000000800 */
[C---:B------:R-:W-:Y:S01]  /*8040*/  HMMA.16816.F32 R76, R4.reuse, R10, R76 ;  /* 0x0000000a044c723c */ /* 0x040fe2000000184c */
[----:B------:R-:W5:Y:S01]  /*8050*/  MUFU.EX2 R179, R179 ;  /* 0x000000b300b37308 */ /* 0x000f620000000800 */
[----:B-1----:R-:W1:Y:S06]  /*8060*/  LDSM.16.MT88.4 R8, [R66+0x12000] ;  /* 0x012000004208783b */ /* 0x002e6c0000004200 */
[C---:B----4-:R-:W-:Y:S08]  /*8070*/  HMMA.16816.F32 R104, R4.reuse, R16, R104 ;  /* 0x000000100468723c */ /* 0x050ff00000001868 */
[C---:B------:R-:W-:Y:S01]  /*8080*/  HMMA.16816.F32 R100, R4.reuse, R18, R100 ;  /* 0x000000120464723c */ /* 0x040fe20000001864 */
[----:B------:R-:W-:Y:S07]  /*8090*/  LDSM.16.MT88.4 R16, [R48+0xe000] ;  /* 0x00e000003010783b */ /* 0x000fee0000004200 */
        /* <DEDUP_REMOVED lines=18> */
[----:B------:R-:W2:Y:S07]  /*81c0*/  LDSM.16.MT88.4 R12, [R43+0x12000] ;  /* 0x012000002b0c783b */ /* 0x000eae0000004200 */
[----:B-1----:R-:W-:Y:S01]  /*81d0*/  HMMA.16816.F32 R96, R4, R8, R96 ;  /* 0x000000080460723c */ /* 0x002fe20000001860 */
[-C--:B------:R-:W-:Y:S01]  /*81e0*/  FFMA.FTZ R8, R178, R143.reuse, -R141 ;  /* 0x0000008fb2087223 */ /* 0x080fe2000001088d */
[----:B------:R-:W-:-:S02]  /*81f0*/  FFMA.FTZ R178, R171, R143, -R142 ;  /* 0x0000008fabb27223 */ /* 0x000fc4000001088e */
[----:B------:R-:W-:Y:S04]  /*8200*/  MUFU.EX2 R171, R173 ;  /* 0x000000ad00ab7308 */ /* 0x000fe80000000800 */
[----:B------:R1:W-:Y:S01]  /*8210*/  MUFU.EX2 R176, R8 ;  /* 0x0000000800b07308 */ /* 0x0003e20000000800 */
[C---:B------:R-:W-:Y:S03]  /*8220*/  HMMA.16816.F32 R92, R4.reuse, R10, R92 ;  /* 0x0000000a045c723c */ /* 0x040fe6000000185c */
[----:B------:R-:W3:Y:S05]  /*8230*/  MUFU.EX2 R178, R178 ;  /* 0x000000b200b27308 */ /* 0x000eea0000000800 */
[C---:B------:R-:W-:Y:S01]  /*8240*/  HMMA.16816.F32 R80, R4.reuse, R36, R80 ;  /* 0x000000240450723c */ /* 0x040fe20000001850 */
[-CC-:B------:R-:W-:Y:S01]  /*8250*/  FFMA.FTZ R37, R165, R143.reuse, -R142.reuse ;  /* 0x0000008fa5257223 */ /* 0x180fe2000001088e */
[----:B------:R5:W-:Y:S01]  /*8260*/  MUFU.EX2 R36, R167 ;  /* 0x000000a700247308 */ /* 0x000be20000000800 */
[-CC-:B------:R-:W-:Y:S01]  /*8270*/  FFMA.FTZ R165, R156, R143.reuse, -R141.reuse ;  /* 0x0000008f9ca57223 */ /* 0x180fe2000001088d */
[-CC-:B------:R-:W-:Y:S01]  /*8280*/  FFMA.FTZ R156, R153, R143.reuse, -R142.reuse ;  /* 0x0000008f999c7223 */ /* 0x180fe2000001088e */
[----:B-1----:R-:W1:Y:S02]  /*8290*/  LDSM.16.MT88.4 R8, [R43+0xe800] ;  /* 0x00e800002b08783b */ /* 0x002e640000004200 */
[----:B------:R-:W3:Y:S01]  /*82a0*/  MUFU.EX2 R37, R37 ;  /* 0x0000002500257308 */ /* 0x000ee20000000800 */
[----:B------:R-:W-:Y:S01]  /*82b0*/  HMMA.16816.F32 R76, R4, R38, R76 ;  /* 0x00000026044c723c */ /* 0x000fe2000000184c */
[-CC-:B------:R-:W-:Y:S01]  /*82c0*/  FFMA.FTZ R38, R158, R143.reuse, -R141.reuse ;  /* 0x0000008f9e267223 */ /* 0x180fe2000001088d */
[-C--:B------:R-:W-:Y:S01]  /*82d0*/  FFMA.FTZ R158, R151, R143.reuse, -R142 ;  /* 0x0000008f979e7223 */ /* 0x080fe2000001088e */
[----:B------:R-:W3:Y:S01]  /*82e0*/  MUFU.EX2 R39, R168 ;  /* 0x000000a800277308 */ /* 0x000ee20000000800 */
[----:B------:R-:W-:-:S03]  /*82f0*/  FFMA.FTZ R151, R152, R143, -R141 ;  /* 0x0000008f98977223 */ /* 0x000fc6000001088d */
[----:B------:R-:W-:Y:S01]  /*8300*/  MUFU.EX2 R38, R38 ;  /* 0x0000002600267308 */ /* 0x000fe20000000800 */
[C---:B----4-:R-:W-:Y:S01]  /*8310*/  HMMA.16816.F32 R120, R4.reuse, R28, R120 ;  /* 0x0000001c0478723c */ /* 0x050fe20000001878 */
[-CC-:B-----5:R-:W-:Y:S01]  /*8320*/  FFMA.FTZ R167, R155, R143.reuse, -R142.reuse ;  /* 0x0000008f9ba77223 */ /* 0x1a0fe2000001088e */
[----:B------:R-:W-:Y:S01]  /*8330*/  FFMA.FTZ R155, R149, R143, -R142 ;  /* 0x0000008f959b7223 */ /* 0x000fe2000001088e */
[----:B------:R-:W-:Y:S04]  /*8340*/  MUFU.EX2 R165, R165 ;  /* 0x000000a500a57308 */ /* 0x000fe80000000800 */
[----:B------:R-:W-:Y:S01]  /*8350*/  MUFU.EX2 R153, R167 ;  /* 0x000000a700997308 */ /* 0x000fe20000000800 */
[C---:B------:R-:W-:Y:S01]  /*8360*/  HMMA.16816.F32 R116, R4.reuse, R30, R116 ;  /* 0x0000001e0474723c */ /* 0x040fe20000001874 */
[----:B------:R-:W-:Y:S02]  /*8370*/  LDSM.16.MT88.4 R28, [R144+0x12800] ;  /* 0x01280000901c783b */ /* 0x000fe40000004200 */
[----:B------:R-:W4:Y:S04]  /*8380*/  MUFU.EX2 R156, R156 ;  /* 0x0000009c009c7308 */ /* 0x000f280000000800 */
[----:B------:R-:W-:Y:S01]  /*8390*/  MUFU.EX2 R149, R158 ;  /* 0x0000009e00957308 */ /* 0x000fe20000000800 */
[C---:B------:R-:W-:Y:S03]  /*83a0*/  HMMA.16816.F32 R88, R4.reuse, R24, R88 ;  /* 0x000000180458723c */ /* 0x040fe60000001858 */
[----:B------:R-:W5:Y:S04]  /*83b0*/  MUFU.EX2 R152, R155 ;  /* 0x0000009b00987308 */ /* 0x000f680000000800 */
[----:B------:R-:W5:Y:S01]  /*83c0*/  MUFU.EX2 R151, R151 ;  /* 0x0000009700977308 */ /* 0x000f620000000800 */
[C---:B------:R-:W-:Y:S01]  /*83d0*/  HMMA.16816.F32 R84, R4.reuse, R26, R84 ;  /* 0x0000001a0454723c */ /* 0x040fe20000001854 */
[----:B------:R-:W-:Y:S07]  /*83e0*/  LDSM.16.MT88.4 R24, [R66+0xe800] ;  /* 0x00e800004218783b */ /* 0x000fee0000004200 */
[C---:B------:R-:W-:Y:S08]  /*83f0*/  HMMA.16816.F32 R128, R4.reuse, R20, R128 ;  /* 0x000000140480723c */ /* 0x040ff00000001880 */
[C---:B------:R-:W-:Y:S01]  /*8400*/  HMMA.16816.F32 R124, R4.reuse, R22, R124 ;  /* 0x00000016047c723c */ /* 0x040fe2000000187c */
[----:B------:R-:W4:Y:S07]  /*8410*/  LDSM.16.MT88.4 R20, [R48+0xe800] ;  /* 0x00e800003014783b */ /* 0x000f2e0000004200 */
[C---:B------:R-:W-:Y:S08]  /*8420*/  HMMA.16816.F32 R112, R4.reuse, R16, R112 ;  /* 0x000000100470723c */ /* 0x040ff00000001870 */
[C---:B------:R-:W-:Y:S01]  /*8430*/  HMMA.16816.F32 R108, R4.reuse, R18, R108 ;  /* 0x00000012046c723c */ /* 0x040fe2000000186c */
[----:B------:R-:W5:Y:S07]  /*8440*/  LDSM.16.MT88.4 R16, [R66+0x12800] ;  /* 0x012800004210783b */ /* 0x000f6e0000004200 */
[C---:B--2---:R-:W-:Y:S08]  /*8450*/  HMMA.16816.F32 R72, R4.reuse, R12, R72 ;  /* 0x0000000c0448723c */ /* 0x044ff00000001848 */
[----:B------:R-:W-:Y:S01]  /*8460*/  HMMA.16816.F32 R68, R4, R14, R68 ;  /* 0x0000000e0444723c */ /* 0x000fe20000001844 */
[----:B---3--:R-:W-:Y:S01]  /*8470*/  F2FP.F16.F32.PACK_AB R4, R178, R171 ;  /* 0x000000abb204723e */ /* 0x008fe200000000ff */
[----:B------:R-:W2:Y:S01]  /*8480*/  LDSM.16.MT88.4 R12, [R48+0x12800] ;  /* 0x01280000300c783b */ /* 0x000ea20000004200 */
[----:B------:R-:W-:-:S02]  /*8490*/  F2FP.F16.F32.PACK_AB R5, R187, R176 ;  /* 0x000000b0bb05723e */ /* 0x000fc400000000ff */
[----:B------:R-:W-:Y:S02]  /*84a0*/  F2FP.F16.F32.PACK_AB R6, R37, R36 ;  /* 0x000000242506723e */ /* 0x000fe400000000ff */
[----:B------:R-:W-:-:S07]  /*84b0*/  F2FP.F16.F32.PACK_AB R7, R39, R172 ;  /* 0x000000ac2707723e */ /* 0x000fce00000000ff */
[C---:B-1----:R-:W-:Y:S08]  /*84c0*/  HMMA.16816.F32 R104, R4.reuse, R8, R104 ;  /* 0x000000080468723c */ /* 0x042ff00000001868 */
[C---:B------:R-:W-:Y:S01]  /*84d0*/  HMMA.16816.F32 R100, R4.reuse, R10, R100 ;  /* 0x0000000a0464723c */ /* 0x040fe20000001864 */
[----:B------:R-:W1:Y:S07]  /*84e0*/  LDSM.16.MT88.4 R8, [R43+0x12800] ;  /* 0x012800002b08783b */ /* 0x000e6e0000004200 */
[C---:B----4-:R-:W-:Y:S08]  /*84f0*/  HMMA.16816.F32 R112, R4.reuse, R20, R112 ;  /* 0x000000140470723c */ /* 0x050ff00000001870 */
[C---:B------:R-:W-:Y:S01]  /*8500*/  HMMA.16816.F32 R108, R4.reuse, R22, R108 ;  /* 0x00000016046c723c */ /* 0x040fe2000000186c */
[----:B------:R-:W3:Y:S07]  /*8510*/  LDSM.16.MT88.4 R20, [R48+0xf000] ;  /* 0x00f000003014783b */ /* 0x000eee0000004200 */
[C---:B-----5:R-:W-:Y:S08]  /*8520*/  HMMA.16816.F32 R96, R4.reuse, R16, R96 ;  /* 0x000000100460723c */ /* 0x060ff00000001860 */
        /* <DEDUP_REMOVED lines=88> */
[----:B------:R-:W-:-:S04]  /*8ab0*/  FADD.FTZ R176, R176, R179 ;  /* 0x000000b3b0b07221 */ /* 0x000fc80000010000 */
[----:B------:R-:W-:Y:S01]  /*8ac0*/  FADD.FTZ R187, R187, R176 ;  /* 0x000000b0bbbb7221 */ /* 0x000fe20000010000 */
[----:B------:R-:W-:Y:S01]  /*8ad0*/  HMMA.16816.F32 R84, R4, R14, R84 ;  /* 0x0000000e0454723c */ /* 0x000fe20000001854 */
[----:B------:R-:W2:Y:S02]  /*8ae0*/  LDSM.16.MT88.4 R12, [R48+0xf800] ;  /* 0x00f80000300c783b */ /* 0x000ea40000004200 */
[----:B------:R-:W-:-:S04]  /*8af0*/  FADD.FTZ R172, R172, R187 ;  /* 0x000000bbacac7221 */ /* 0x000fc80000010000 */
[----:B------:R-:W-:Y:S01]  /*8b00*/  FADD.FTZ R39, R39, R172 ;  /* 0x000000ac27277221 */ /* 0x000fe20000010000 */
[C---:B-1----:R-:W-:Y:S01]  /*8b10*/  HMMA.16816.F32 R80, R4.reuse, R8, R80 ;  /* 0x000000080450723c */ /* 0x042fe20000001850 */
[----:B------:R-:W-:Y:S02]  /*8b20*/  FADD.FTZ R8, R186, R177 ;  /* 0x000000b1ba087221 */ /* 0x000fe40000010000 */
[----:B------:R-:W-:Y:S02]  /*8b30*/  FADD.FTZ R38, R38, R39 ;  /* 0x0000002726267221 */ /* 0x000fe40000010000 */
[----:B------:R-:W-:Y:S02]  /*8b40*/  FADD.FTZ R8, R183, R8 ;  /* 0x00000008b7087221 */ /* 0x000fe40000010000 */
[----:B------:R-:W-:Y:S01]  /*8b50*/  FADD.FTZ R165, R165, R38 ;  /* 0x00000026a5a57221 */ /* 0x000fe20000010000 */
[----:B------:R-:W-:Y:S01]  /*8b60*/  HMMA.16816.F32 R76, R4, R10, R76 ;  /* 0x0000000a044c723c */ /* 0x000fe2000000184c */
[----:B------:R-:W-:-:S02]  /*8b70*/  FADD.FTZ R9, R171, R8 ;  /* 0x00000008ab097221 */ /* 0x000fc40000010000 */
[----:B------:R-:W-:Y:S02]  /*8b80*/  FADD.FTZ R154, R154, R165 ;  /* 0x000000a59a9a7221 */ /* 0x000fe40000010000 */
[----:B------:R-:W-:Y:S02]  /*8b90*/  FADD.FTZ R9, R178, R9 ;  /* 0x00000009b2097221 */ /* 0x000fe40000010000 */
[----:B------:R-:W-:Y:S01]  /*8ba0*/  FADD.FTZ R151, R151, R154 ;  /* 0x0000009a97977221 */ /* 0x000fe20000010000 */
[----:B---3--:R-:W-:Y:S01]  /*8bb0*/  HMMA.16816.F32 R96, R4, R16, R96 ;  /* 0x000000100460723c */ /* 0x008fe20000001860 */
[----:B------:R-:W-:Y:S02]  /*8bc0*/  FADD.FTZ R8, R36, R9 ;  /* 0x0000000924087221 */ /* 0x000fe40000010000 */
[----:B------:R-:W-:Y:S02]  /*8bd0*/  FADD.FTZ R24, R24, R151 ;  /* 0x0000009718187221 */ /* 0x000fe40000010000 */
[----:B------:R-:W-:-:S02]  /*8be0*/  FADD.FTZ R8, R37, R8 ;  /* 0x0000000825087221 */ /* 0x000fc40000010000 */
[----:B------:R-:W-:Y:S01]  /*8bf0*/  FADD.FTZ R25, R25, R24 ;  /* 0x0000001819197221 */ /* 0x000fe20000010000 */
[----:B------:R-:W-:Y:S01]  /*8c00*/  HMMA.16816.F32 R92, R4, R18, R92 ;  /* 0x00000012045c723c */ /* 0x000fe2000000185c */
[----:B------:R-:W1:Y:S01]  /*8c10*/  LDSM.16.MT88.4 R16, [R43+0xf800] ;  /* 0x00f800002b10783b */ /* 0x000e620000004200 */
[----:B------:R-:W-:Y:S01]  /*8c20*/  FADD.FTZ R153, R153, R8 ;  /* 0x0000000899997221 */ /* 0x000fe20000010000 */
[----:B------:R-:W-:-:S03]  /*8c30*/  FADD.FTZ R26, R26, R25 ;  /* 0x000000191a1a7221 */ /* 0x000fc60000010000 */
[----:B------:R-:W-:Y:S01]  /*8c40*/  FADD.FTZ R156, R156, R153 ;  /* 0x000000999c9c7221 */ /* 0x000fe20000010000 */
[----:B------:R-:W-:Y:S01]  /*8c50*/  FADD.FTZ R247, R247, R26 ;  /* 0x0000001af7f77221 */ /* 0x000fe20000010000 */
[----:B--2---:R-:W-:Y:S02]  /*8c60*/  HMMA.16816.F32 R112, R4, R12, R112 ;  /* 0x0000000c0470723c */ /* 0x004fe40000001870 */
[----:B------:R-:W-:-:S04]  /*8c70*/  FADD.FTZ R149, R149, R156 ;  /* 0x0000009c95957221 */ /* 0x000fc80000010000 */
[----:B------:R-:W-:Y:S02]  /*8c80*/  FADD.FTZ R152, R152, R149 ;  /* 0x0000009598987221 */ /* 0x000fe40000010000 */
[----:B------:R-:W-:Y:S01]  /*8c90*/  HMMA.16816.F32 R108, R4, R14, R108 ;  /* 0x0000000e046c723c */ /* 0x000fe2000000186c */
[----:B------:R-:W2:Y:S01]  /*8ca0*/  LDSM.16.MT88.4 R12, [R43+0x13800] ;  /* 0x013800002b0c783b */ /* 0x000ea20000004200 */
[----:B------:R-:W-:-:S04]  /*8cb0*/  FADD.FTZ R27, R27, R152 ;  /* 0x000000981b1b7221 */ /* 0x000fc80000010000 */
[----:B------:R-:W-:-:S04]  /*8cc0*/  FADD.FTZ R28, R28, R27 ;  /* 0x0000001b1c1c7221 */ /* 0x000fc80000010000 */
[----:B------:R-:W-:-:S04]  /*8cd0*/  FADD.FTZ R29, R29, R28 ;  /* 0x0000001c1d1d7221 */ /* 0x000fc80000010000 */
        /* <DEDUP_REMOVED lines=74> */
.L_x_2321:
        /* <DEDUP_REMOVED lines=8> */
.L_x_2322:
[----:B------:R-:W-:Y:S05]  /*9200*/  BSYNC.RECONVERGENT B0 ;  /* 0x0000000000007941 */ /* 0x000fea0003800200 */
.L_x_2320:
[----:B------:R-:W-:Y:S02]  /*9210*/  SHF.R.U32.HI R210, RZ, 0x1, R209 ;  /* 0x00000001ffd27819 */ /* 0x000fe400000116d1 */
[----:B------:R-:W-:Y:S02]  /*9220*/  SHF.L.U32 R211, R209, 0x5, RZ ;  /* 0x00000005d1d37819 */ /* 0x000fe400000006ff */
[-C--:B------:R-:W-:Y:S02]  /*9230*/  ISETP.GE.AND P3, PT, R208, R239.reuse, PT ;  /* 0x000000efd000720c */ /* 0x080fe40003f66270 */
[----:B------:R-:W-:Y:S02]  /*9240*/  ISETP.GE.AND P1, PT, R221, R239, PT ;  /* 0x000000efdd00720c */ /* 0x000fe40003f26270 */
[----:B------:R-:W-:Y:S02]  /*9250*/  LOP3.LUT R7, R210, 0x8, RZ, 0xc0, !PT ;  /* 0x00000008d2077812 */ /* 0x000fe400078ec0ff */
[----:B------:R-:W-:-:S02]  /*9260*/  SHF.L.U32 R5, R218, 0x5, RZ ;  /* 0x00000005da057819 */ /* 0x000fc400000006ff */
[----:B------:R-:W-:Y:S02]  /*9270*/  LOP3.LUT R211, R211, 0x7c00, RZ, 0xc0, !PT ;  /* 0x00007c00d3d37812 */ /* 0x000fe400078ec0ff */
[----:B------:R-:W-:Y:S02]  /*9280*/  SHF.L.U64.HI R4, R218, 0x5, R219 ;  /* 0x00000005da047819 */ /* 0x000fe400000102db */
[--C-:B------:R-:W-:Y:S01]  /*9290*/  LOP3.LUT R7, R7, 0x1c0, R42.reuse, 0xf8, !PT ;  /* 0x000001c007077812 */ /* 0x100fe200078ef82a */
[----:B------:R-:W-:Y:S01]  /*92a0*/  @!PT LDS RZ, [RZ] ;  /* 0x00000000fffff984 */ /* 0x000fe20000000800 */
[----:B------:R-:W-:Y:S01]  /*92b0*/  @!PT LDS RZ, [RZ] ;  /* 0x00000000fffff984 */ /* 0x000fe20000000800 */
[----:B------:R-:W-:Y:S01]  /*92c0*/  @!PT LDS RZ, [RZ] ;  /* 0x00000000fffff984 */ /* 0x000fe20000000800 */
[----:B------:R-:W-:Y:S01]  /*92d0*/  @!P3 LDGSTS.E.BYPASS.LTC128B.128 [R241+0xc000], desc[UR4][R230.64] ;  /* 0x0c000000e6f1bfae */ /* 0x000fe2000b981a04 */
[----:B------:R-:W-:Y:S02]  /*92e0*/  IADD3 R8, P4, PT, R5, R230, RZ ;  /* 0x000000e605087210 */ /* 0x000fe40007f9e0ff */
[----:B------:R-:W-:Y:S01]  /*92f0*/  LOP3.LUT R42, R211, 0x200, R42, 0xf8, !PT ;  /* 0x00000200d32a7812 */ /* 0x000fe200078ef82a */
[----:B------:R-:W-:Y:S01]  /*9300*/  @P3 STS.128 [R241+0xc000], RZ ;  /* 0x00c000fff1003388 */ /* 0x000fe20000000c00 */
[----:B------:R-:W-:-:S02]  /*9310*/  IADD3.X R9, PT, PT, R4, R231, RZ, P4, !PT ;  /* 0x000000e704097210 */ /* 0x000fc400027fe4ff */
[----:B------:R-:W-:Y:S01]  /*9320*/  LOP3.LUT R7, R42, R7, R208, 0xf6, !PT ;  /* 0x000000072a077212 */ /* 0x000fe200078ef6d0 */
[----:B------:R-:W-:Y:S01]  /*9330*/  @!PT LDS RZ, [RZ] ;  /* 0x00000000fffff984 */ /* 0x000fe20000000800 */
[----:B------:R-:W-:Y:S01]  /*9340*/  @!PT LDS RZ, [RZ] ;  /* 0x00000000fffff984 */ /* 0x000fe20000000800 */
[----:B------:R-:W-:Y:S01]  /*9350*/  @!PT LDS RZ, [RZ] ;  /* 0x00000000fffff984 */ /* 0x000fe20000000800 */
[----:B------:R-:W-:Y:S01]  /*9360*/  @!P1 LDGSTS.E.BYPASS.LTC128B.128 [R241+0x10000], desc[UR4][R230.64+0x80] ;  /* 0x10000080e6f19fae */ /* 0x000fe2000b981a04 */
[----:B------:R-:W-:Y:S02]  /*9370*/  IADD3 R6, P4, PT, R8, R5, RZ ;  /* 0x0000000508067210 */ /* 0x000fe40007f9e0ff */
[----:B------:R-:W-:Y:S01]  /*9380*/  IADD3 R132, PT, PT, R212, R41, RZ ;  /* 0x00000029d4847210 */ /* 0x000fe20007ffe0ff */
[----:B------:R-:W-:Y:S01]  /*9390*/  @P1 STS.128 [R241+0x10000], RZ ;  /* 0x010000fff1001388 */ /* 0x000fe20000000c00 */
[----:B------:R-:W-:Y:S02]  /*93a0*/  @!P1 MOV R12, R8 ;  /* 0x00000008000c9202 */ /* 0x000fe40000000f00 */
[----:B------:R-:W-:Y:S01]  /*93b0*/  @!P1 MOV R13, R9 ;  /* 0x00000009000d9202 */ /* 0x000fe20000000f00 */
[----:B------:R-:W-:Y:S01]  /*93c0*/  @!PT LDS RZ, [RZ] ;  /* 0x00000000fffff984 */ /* 0x000fe20000000800 */
[----:B------:R-:W-:Y:S01]  /*93d0*/  @!PT LDS RZ, [RZ] ;  /* 0x00000000fffff984 */ /* 0x000fe20000000800 */
[----:B------:R-:W-:Y:S01]  /*93e0*/  @!PT LDS RZ, [RZ] ;  /* 0x00000000fffff984 */ /* 0x000fe20000000800 */
[----:B------:R1:W-:Y:S01]  /*93f0*/  @!P3 LDGSTS.E.BYPASS.LTC128B.128 [R241+0xc800], desc[UR4][R8.64] ;  /* 0x0c80000008f1bfae */ /* 0x0003e2000b981a04 */
[----:B------:R-:W-:-:S02]  /*9400*/  LEA R212, R7, R212, 0x1 ;  /* 0x000000d407d47211 */ /* 0x000fc400078e08ff */
[-C--:B------:R-:W-:Y:S01]  /*9410*/  IADD3.X R7, PT, PT, R9, R4.reuse, RZ, P4, !PT ;  /* 0x0000000409077210 */ /* 0x080fe200027fe4ff */
[----:B------:R-:W-:Y:S01]  /*9420*/  @P3 STS.128 [R241+0xc800], RZ ;  /* 0x00c800fff1003388 */ /* 0x000fe20000000c00 */
[-C--:B------:R-:W-:Y:S02]  /*9430*/  IADD3 R10, P4, PT, R6, R5.reuse, RZ ;  /* 0x00000005060a7210 */ /* 0x080fe40007f9e0ff */
[----:B------:R-:W-:Y:S01]  /*9440*/  MOV R186, 0x20 ;  /* 0x0000002000ba7802 */ /* 0x000fe20000000f00 */
[----:B------:R-:W-:Y:S01]  /*9450*/  @!PT LDS RZ, [RZ] ;  /* 0x00000000fffff984 */ /* 0x000fe20000000800 */
[----:B------:R-:W-:Y:S01]  /*9460*/  @!PT LDS RZ, [RZ] ;  /* 0x00000000fffff984 */ /* 0x000fe20000000800 */
[----:B------:R-:W-:Y:S01]  /*9470*/  @!PT LDS RZ, [RZ] ;  /* 0x00000000fffff984 */ /* 0x000fe20000000800 */
[----:B------:R2:W-:Y:S01]  /*9480*/  @!P1 LDGSTS.E.BYPASS.LTC128B.128 [R241+0x10800], desc[UR4][R12.64+0x80] ;  /* 0x108000800cf19fae */ /* 0x0005e2000b981a04 */
[----:B------:R-:W-:Y:S02]  /*9490*/  IADD3.X R11, PT, PT, R7, R4, RZ, P4, !PT ;  /* 0x00000004070b7210 */ /* 0x000fe400027fe4ff */
[----:B------:R-:W-:Y:S01]  /*94a0*/  SEL R186, R186, 0xffffffe0, !P6 ;  /* 0xffffffe0baba7807 */ /* 0x000fe20007000000 */
[----:B------:R-:W-:Y:S03]  /*94b0*/  @P1 STS.128 [R241+0x10800], RZ ;  /* 0x010800fff1001388 */ /* 0x000fe60000000c00 */
[----:B------:R-:W-:Y:S01]  /*94c0*/  IADD3 R36, PT, PT, R212, R186, RZ ;  /* 0x000000bad4247210 */ /* 0x000fe20007ffe0ff */
[----:B------:R-:W-:Y:S01]  /*94d0*/  @!PT LDS RZ, [RZ] ;  /* 0x00000000fffff984 */ /* 0x000fe20000000800 */
[----:B------:R-:W-:Y:S01]  /*94e0*/  @!PT LDS RZ, [RZ] ;  /* 0x00000000fffff984 */ /* 0x000fe20000000800 */
[----:B------:R-:W-:Y:S01]  /*94f0*/  @!PT LDS RZ, [RZ] ;  /* 0x00000000fffff984 */ /* 0x000fe20000000800 */
[----:B------:R3:W-:Y:S04]  /*9500*/  @!P3 LDGSTS.E.BYPASS.LTC128B.128 [R241+0xd000], desc[UR4][R6.64] ;  /* 0x0d00000006f1bfae */ /* 0x0007e8000b981a04 */
[----:B------:R-:W-:Y:S01]  /*9510*/  @P3 STS.128 [R241+0xd000], RZ ;  /* 0x00d000fff1003388 */ /* 0x000fe20000000c00 */
[----:B-1----:R-:W-:-:S04]  /*9520*/  IADD3 R8, P4, PT, R10, R5, RZ ;  /* 0x000000050a087210 */ /* 0x002fc80007f9e0ff */
[----:B------:R-:W-:Y:S02]  /*9530*/  IADD3.X R9, PT, PT, R11, R4, RZ, P4, !PT ;  /* 0x000000040b097210 */ /* 0x000fe400027fe4ff */
[----:B--2---:R-:W-:Y:S02]  /*9540*/  @!P1 MOV R12, R6 ;  /* 0x00000006000c9202 */ /* 0x004fe40000000f00 */
[----:B------:R-:W-:-:S05]  /*9550*/  @!P1 MOV R13, R7 ;  /* 0x00000007000d9202 */ /* 0x000fca0000000f00 */
[----:B------:R-:W-:Y:S01]  /*9560*/  @!PT LDS RZ, [RZ] ;  /* 0x00000000fffff984 */ /* 0x000fe20000000800 */
[----:B------:R-:W-:Y:S01]  /*9570*/  @!PT LDS RZ, [RZ] ;  /* 0x00000000fffff984 */ /* 0x000fe20000000800 */
[----:B------:R-:W-:Y:S01]  /*9580*/  @!PT LDS RZ, [RZ] ;  /* 0x00000000fffff984 */ /* 0x000fe20000000800 */
[----:B------:R1:W-:Y:S01]  /*9590*/  @!P1 LDGSTS.E.BYPASS.LTC128B.128 [R241+0x11000], desc[UR4][R12.64+0x80] ;  /* 0x110000800cf19fae */ /* 0x0003e2000b981a04 */
[----:B---3--:R-:W-:-:S03]  /*95a0*/  IADD3 R6, P4, PT, R8, R5, RZ ;  /* 0x0000000508067210 */ /* 0x008fc60007f9e0ff */
[----:B------:R-:W-:Y:S01]  /*95b0*/  @P1 STS.128 [R241+0x11000], RZ ;  /* 0x011000fff1001388 */ /* 0x000fe20000000c00 */
[----:B------:R-:W-:-:S03]  /*95c0*/  IADD3.X R7, PT, PT, R9, R4, RZ, P4, !PT ;  /* 0x0000000409077210 */ /* 0x000fc600027fe4ff */
[----:B------:R-:W-:Y:S01]  /*95d0*/  @!PT LDS RZ, [RZ] ;  /* 0x00000000fffff984 */ /* 0x000fe20000000800 */
[----:B------:R-:W-:Y:S01]  /*95e0*/  @!PT LDS RZ, [RZ] ;  /* 0x00000000fffff984 */ /* 0x000fe20000000800 */
[----:B------:R-:W-:Y:S01]  /*95f0*/  @!PT LDS RZ, [RZ] ;  /* 0x00000000fffff984 */ /* 0x000fe20000000800 */
[----:B------:R2:W-:Y:S04]  /*9600*/  @!P3 LDGSTS.E.BYPASS.LTC128B.128 [R241+0xd800], desc[UR4][R10.64] ;  /* 0x0d8000000af1bfae */ /* 0x0005e8000b981a04 */
[----:B------:R-:W-:Y:S01]  /*9610*/  @P3 STS.128 [R241+0xd800], RZ ;  /* 0x00d800fff1003388 */ /* 0x000fe20000000c00 */
[----:B-1----:R-:W-:Y:S02]  /*9620*/  @!P1 MOV R12, R10 ;  /* 0x0000000a000c9202 */ /* 0x002fe40000000f00 */
[----:B------:R-:W-:-:S05]  /*9630*/  @!P1 MOV R13, R11 ;  /* 0x0000000b000d9202 */ /* 0x000fca0000000f00 */
[----:B------:R-:W-:Y:S01]  /*9640*/  @!PT LDS RZ, [RZ] ;  /* 0x00000000fffff984 */ /* 0x000fe20000000800 */
[----:B------:R-:W-:Y:S01]  /*9650*/  @!PT LDS RZ, [RZ] ;  /* 0x00000000fffff984 */ /* 0x000fe20000000800 */
[----:B------:R-:W-:Y:S01]  /*9660*/  @!PT LDS RZ, [RZ] ;  /* 0x00000000fffff984 */ /* 0x000fe20000000800 */
[----:B------:R1:W-:Y:S01]  /*9670*/  @!P1 LDGSTS.E.BYPASS.LTC128B.128 [R241+0x11800], desc[UR4][R12.64+0x80] ;  /* 0x118000800cf19fae */ /* 0x0003e2000b981a04 */
[----:B--2---:R-:W-:-:S03]  /*9680*/  IADD3 R10, P5, PT, R6, R5, RZ ;  /* 0x00000005060a7210 */ /* 0x004fc60007fbe0ff */
[----:B------:R-:W-:Y:S01]  /*9690*/  @P1 STS.128 [R241+0x11800], RZ ;  /* 0x011800fff1001388 */ /* 0x000fe20000000c00 */
[----:B------:R-:W-:Y:S02]  /*96a0*/  IADD3 R16, P4, PT, R10, R5, RZ ;  /* 0x000000050a107210 */ /* 0x000fe40007f9e0ff */
[-C--:B------:R-:W-:Y:S01]  /*96b0*/  IADD3.X R11, PT, PT, R7, R4.reuse, RZ, P5, !PT ;  /* 0x00000004070b7210 */ /* 0x080fe20002ffe4ff */
[----:B------:R-:W-:Y:S01]  /*96c0*/  @!PT LDS RZ, [RZ] ;  /* 0x00000000fffff984 */ /* 0x000fe20000000800 */
[----:B------:R-:W-:Y:S01]  /*96d0*/  @!PT LDS RZ, [RZ] ;  /* 0x00000000fffff984 */ /* 0x000fe20000000800 */
[----:B------:R-:W-:Y:S01]  /*96e0*/  @!PT LDS RZ, [RZ] ;  /* 0x00000000fffff984 */ /* 0x000fe20000000800 */
[----:B------:R-:W-:Y:S03]  /*96f0*/  @!P3 LDGSTS.E.BYPASS.LTC128B.128 [R241+0xe000], desc[UR4][R8.64] ;  /* 0x0e00000008f1bfae */ /* 0x000fe6000b981a04 */
[----:B------:R-:W-:Y:S01]  /*9700*/  IADD3.X R17, PT, PT, R11, R4, RZ, P4, !PT ;  /* 0x000000040b117210 */ /* 0x000fe200027fe4ff */
        /* <DEDUP_REMOVED lines=37> */
[----:B------:R-:W4:Y:S04]  /*9960*/  LDSM.16.M88.4 R20, [R132+0x4000] ;  /* 0x004000008414783b */ /* 0x000f280000000200 */
[----:B-1----:R-:W3:Y:S04]  /*9970*/  LDSM.16.M88.4 R12, [R132+0x4800] ;  /* 0x00480000840c783b */ /* 0x002ee80000000200 */
[----:B--2---:R-:W1:Y:S04]  /*9980*/  LDSM.16.M88.4 R4, [R132+0x5000] ;  /* 0x005000008404783b */ /* 0x004e680000000200 */
[----:B------:R-:W2:Y:S04]  /*9990*/  LDSM.16.M88.4 R144, [R132+0x5800] ;  /* 0x005800008490783b */ /* 0x000ea80000000200 */
[----:B------:R-:W5:Y:S04]  /*99a0*/  LDSM.16.M88.4 R136, [R132+0x6000] ;  /* 0x006000008488783b */ /* 0x000f680000000200 */
[----:B------:R-:W5:Y:S04]  /*99b0*/  LDSM.16.M88.4 R60, [R132+0x6800] ;  /* 0x00680000843c783b */ /* 0x000f680000000200 */
[----:B------:R-:W5:Y:S04]  /*99c0*/  LDSM.16.M88.4 R52, [R132+0x7000] ;  /* 0x007000008434783b */ /* 0x000f680000000200 */
[----:B------:R-:W5:Y:S04]  /*99d0*/  LDSM.16.M88.4 R28, [R132+0x7800] ;  /* 0x00780000841c783b */ /* 0x000f680000000200 */
[----:B------:R-:W5:Y:S01]  /*99e0*/  LD.E R182, desc[UR4][R2.64+0x18c] ;  /* 0x00018c0402b67980 */ /* 0x000f62000c101900 */
[----:B------:R-:W-:-:S03]  /*99f0*/  IADD3 R168, PT, PT, R132, R186, RZ ;  /* 0x000000ba84a87210 */ /* 0x000fc60007ffe0ff */
[----:B------:R-:W-:Y:S04]  /*9a00*/  LDSM.16.M88.4 R36, [R36] ;  /* 0x000000002424783b */ /* 0x000fe80000000200 */
[----:B------:R-:W5:Y:S01]  /*9a10*/  LDSM.16.M88.4 R40, [R168+0x4000] ;  /* 0x00400000a828783b */ /* 0x000f620000000200 */
[C---:B----4-:R-:W-:Y:S03]  /*9a20*/  HMMA.16816.F32 R24, R44.reuse, R20, RZ ;  /* 0x000000142c18723c */ /* 0x050fe600000018ff */
[----:B------:R-:W4:Y:S01]  /*9a30*/  LDSM.16.M88.4 R32, [R168+0x4800] ;  /* 0x00480000a820783b */ /* 0x000f220000000200 */
[-C--:B------:R-:W-:Y:S02]  /*9a40*/  IADD3 R187, PT, PT, R212, R169.reuse, RZ ;  /* 0x000000a9d4bb7210 */ /* 0x080fe40007ffe0ff */
[----:B------:R-:W-:Y:S01]  /*9a50*/  IADD3 R183, PT, PT, R132, R169, RZ ;  /* 0x000000a984b77210 */ /* 0x000fe20007ffe0ff */
[----:B------:R-:W-:Y:S01]  /*9a60*/  LDSM.16.M88.4 R164, [R168+0x5000] ;  /* 0x00500000a8a4783b */ /* 0x000fe20000000200 */
[C---:B---3--:R-:W-:Y:S03]  /*9a70*/  HMMA.16816.F32 R16, R44.reuse, R12, RZ ;  /* 0x0000000c2c10723c */ /* 0x048fe600000018ff */
[----:B------:R-:W-:Y:S04]  /*9a80*/  LDSM.16.M88.4 R172, [R187] ;  /* 0x00000000bbac783b */ /* 0x000fe80000000200 */
[----:B------:R-:W-:Y:S01]  /*9a90*/  LDSM.16.M88.4 R160, [R168+0x5800] ;  /* 0x00580000a8a0783b */ /* 0x000fe20000000200 */
[C---:B-1----:R-:W-:Y:S03]  /*9aa0*/  HMMA.16816.F32 R8, R44.reuse, R4, RZ ;  /* 0x000000042c08723c */ /* 0x042fe600000018ff */
[----:B------:R-:W-:Y:S04]  /*9ab0*/  LDSM.16.M88.4 R156, [R168+0x6000] ;  /* 0x00600000a89c783b */ /* 0x000fe80000000200 */
[----:B------:R-:W-:Y:S01]  /*9ac0*/  LDSM.16.M88.4 R152, [R168+0x7000] ;  /* 0x00700000a898783b */ /* 0x000fe20000000200 */
[C---:B--2---:R-:W-:Y:S03]  /*9ad0*/  HMMA.16816.F32 R148, R44.reuse, R144, RZ ;  /* 0x000000902c94723c */ /* 0x044fe600000018ff */
[----:B------:R-:W0:Y:S05]  /*9ae0*/  LDGDEPBAR ;  /* 0x00000000000079af */ /* 0x000e2a0000000000 */
[C---:B-----5:R-:W-:Y:S08]  /*9af0*/  HMMA.16816.F32 R140, R44.reuse, R136, RZ ;  /* 0x000000882c8c723c */ /* 0x060ff000000018ff */
[C---:B------:R-:W-:Y:S08]  /*9b00*/  HMMA.16816.F32 R64, R44.reuse, R60, RZ ;  /* 0x0000003c2c40723c */ /* 0x040ff000000018ff */
[C---:B------:R-:W-:Y:S08]  /*9b10*/  HMMA.16816.F32 R56, R44.reuse, R52, RZ ;  /* 0x000000342c38723c */ /* 0x040ff000000018ff */
[C---:B------:R-:W-:Y:S08]  /*9b20*/  HMMA.16816.F32 R20, R44.reuse, R22, RZ ;  /* 0x000000162c14723c */ /* 0x040ff000000018ff */
[----:B------:R-:W-:Y:S08]  /*9b30*/  HMMA.16816.F32 R48, R44, R28, RZ ;  /* 0x0000001c2c30723c */ /* 0x000ff000000018ff */
[----:B------:R-:W-:Y:S01]  /*9b40*/  HMMA.16816.F32 R24, R36, R40, R24 ;  /* 0x000000282418723c */ /* 0x000fe20000001818 */
[C---:B------:R-:W-:Y:S01]  /*9b50*/  IADD3 R188, PT, PT, R186.reuse, R187, RZ ;  /* 0x000000bbbabc7210 */ /* 0x040fe20007ffe0ff */
[----:B------:R-:W-:Y:S06]  /*9b60*/  LDSM.16.M88.4 R176, [R183+0x5000] ;  /* 0x00500000b7b0783b */ /* 0x000fec0000000200 */
        /* <DEDUP_REMOVED lines=8> */
[C---:B------:R-:W-:Y:S01]  /*9bf0*/  HMMA.16816.F32 R20, R36.reuse, R42, R20 ;  /* 0x0000002a2414723c */ /* 0x040fe20000001814 */
[----:B------:R-:W2:Y:S07]  /*9c00*/  LDSM.16.M88.4 R40, [R168+0x7800] ;  /* 0x00780000a828783b */ /* 0x000eae0000000200 */
[C---:B----4-:R-:W-:Y:S01]  /*9c10*/  HMMA.16816.F32 R16, R36.reuse, R32, R16 ;  /* 0x000000202410723c */ /* 0x050fe20000001810 */
[----:B------:R-:W-:Y:S01]  /*9c20*/  IADD3 R186, PT, PT, R186, R183, RZ ;  /* 0x000000b7baba7210 */ /* 0x000fe20007ffe0ff */
[----:B------:R-:W-:Y:S06]  /*9c30*/  LDSM.16.M88.4 R168, [R183+0x5800] ;  /* 0x00580000b7a8783b */ /* 0x000fec0000000200 */
[C---:B------:R-:W-:Y:S01]  /*9c40*/  HMMA.16816.F32 R12, R36.reuse, R34, R12 ;  /* 0x00000022240c723c */ /* 0x040fe2000000180c */
[----:B------:R-:W3:Y:S07]  /*9c50*/  LDSM.16.M88.4 R32, [R183+0x4000] ;  /* 0x00400000b720783b */ /* 0x000eee0000000200 */
[C---:B-1----:R-:W-:Y:S08]  /*9c60*/  HMMA.16816.F32 R64, R36.reuse, R28, R64 ;  /* 0x0000001c2440723c */ /* 0x042ff00000001840 */
[C---:B------:R-:W-:Y:S01]  /*9c70*/  HMMA.16816.F32 R60, R36.reuse, R30, R60 ;  /* 0x0000001e243c723c */ /* 0x040fe2000000183c */
[----:B------:R-:W1:Y:S07]  /*9c80*/  LDSM.16.M88.4 R28, [R183+0x4800] ;  /* 0x00480000b71c783b */ /* 0x000e6e0000000200 */
[C---:B--2---:R-:W-:Y:S08]  /*9c90*/  HMMA.16816.F32 R48, R36.reuse, R40, R48 ;  /* 0x000000282430723c */ /* 0x044ff00000001830 */
[----:B------:R-:W-:Y:S01]  /*9ca0*/  HMMA.16816.F32 R44, R36, R42, R44 ;  /* 0x0000002a242c723c */ /* 0x000fe2000000182c */
[----:B------:R-:W-:Y:S07]  /*9cb0*/  LDSM.16.M88.4 R40, [R188] ;  /* 0x00000000bc28783b */ /* 0x000fee0000000200 */
[C---:B---3--:R-:W-:Y:S08]  /*9cc0*/  HMMA.16816.F32 R24, R172.reuse, R32, R24 ;  /* 0x00000020ac18723c */ /* 0x048ff00000001818 */
[----:B------:R-:W-:Y:S01]  /*9cd0*/  HMMA.16816.F32 R20, R172, R34, R20 ;  /* 0x00000022ac14723c */ /* 0x000fe20000001814 */
        /* <DEDUP_REMOVED lines=12> */
[----:B------:R-:W3:Y:S04]  /*9da0*/  LDSM.16.M88.4 R36, [R186+0x4000] ;  /* 0x00400000ba24783b */ /* 0x000ee80000000200 */
[----:B------:R-:W4:Y:S03]  /*9db0*/  LDSM.16.M88.4 R152, [R183+0x7800] ;  /* 0x00780000b798783b */ /* 0x000f260000000200 */
[C---:B-1----:R-:W-:Y:S08]  /*9dc0*/  HMMA.16816.F32 R16, R172.reuse, R28, R16 ;  /* 0x0000001cac10723c */ /* 0x042ff00000001810 */
[C---:B------:R-:W-:Y:S01]  /*9dd0*/  HMMA.16816.F32 R12, R172.reuse, R30, R12 ;  /* 0x0000001eac0c723c */ /* 0x040fe2000000180c */
[----:B------:R-:W1:Y:S07]  /*9de0*/  LDSM.16.M88.4 R28, [R186+0x5000] ;  /* 0x00500000ba1c783b */ /* 0x000e6e0000000200 */
[----:B------:R-:W-:Y:S08]  /*9df0*/  HMMA.16816.F32 R8, R172, R176, R8 ;  /* 0x000000b0ac08723c */ /* 0x000ff00000001808 */
[C---:B--2---:R-:W-:Y:S08]  /*9e00*/  HMMA.16816.F32 R16, R40.reuse, R32, R16 ;  /* 0x000000202810723c */ /* 0x044ff00000001810 */
[----:B------:R-:W-:Y:S01]  /*9e10*/  HMMA.16816.F32 R12, R40, R34, R12 ;  /* 0x00000022280c723c */ /* 0x000fe2000000180c */
[----:B------:R-:W2:Y:S07]  /*9e20*/  LDSM.16.M88.4 R32, [R186+0x6800] ;  /* 0x00680000ba20783b */ /* 0x000eae0000000200 */
[----:B------:R-:W-:Y:S08]  /*9e30*/  HMMA.16816.F32 R4, R172, R178, R4 ;  /* 0x000000b2ac04723c */ /* 0x000ff00000001804 */
[C---:B---3--:R-:W-:Y:S08]  /*9e40*/  HMMA.16816.F32 R24, R40.reuse, R36, R24 ;  /* 0x000000242818723c */ /* 0x048ff00000001818 */
[----:B------:R-:W-:Y:S01]  /*9e50*/  HMMA.16816.F32 R20, R40, R38, R20 ;  /* 0x000000262814723c */ /* 0x000fe20000001814 */
[----:B------:R-:W3:Y:S07]  /*9e60*/  LDSM.16.M88.4 R36, [R186+0x7000] ;  /* 0x00700000ba24783b */ /* 0x000eee0000000200 */
[C---:B------:R-:W-:Y:S08]  /*9e70*/  HMMA.16816.F32 R64, R172.reuse, R160, R64 ;  /* 0x000000a0ac40723c */ /* 0x040ff00000001840 */
[C---:B------:R-:W-:Y:S01]  /*9e80*/  HMMA.16816.F32 R60, R172.reuse, R162, R60 ;  /* 0x000000a2ac3c723c */ /* 0x040fe2000000183c */
[----:B------:R-:W5:Y:S07]  /*9e90*/  LDSM.16.M88.4 R160, [R186+0x5800] ;  /* 0x00580000baa0783b */ /* 0x000f6e0000000200 */
[C---:B----4-:R-:W-:Y:S08]  /*9ea0*/  HMMA.16816.F32 R48, R172.reuse, R152, R48 ;  /* 0x00000098ac30723c */ /* 0x050ff00000001830 */
[C---:B------:R-:W-:Y:S01]  /*9eb0*/  HMMA.16816.F32 R44, R172.reuse, R154, R44 ;  /* 0x0000009aac2c723c */ /* 0x040fe2000000182c */
[----:B------:R-:W4:Y:S07]  /*9ec0*/  LDSM.16.M88.4 R152, [R186+0x6000] ;  /* 0x00600000ba98783b */ /* 0x000f2e0000000200 */
[C---:B------:R-:W-:Y:S08]  /*9ed0*/  HMMA.16816.F32 R56, R172.reuse, R156, R56 ;  /* 0x0000009cac38723c */ /* 0x040ff00000001838 */
[----:B------:R-:W-:Y:S01]  /*9ee0*/  HMMA.16816.F32 R52, R172, R158, R52 ;  /* 0x0000009eac34723c */ /* 0x000fe20000001834 */
[----:B------:R-:W-:Y:S07]  /*9ef0*/  LDSM.16.M88.4 R156, [R212+0x2000] ;  /* 0x00200000d49c783b */ /* 0x000fee0000000200 */
[C---:B-1----:R-:W-:Y:S08]  /*9f00*/  HMMA.16816.F32 R8, R40.reuse, R28, R8 ;  /* 0x0000001c2808723c */ /* 0x042ff00000001808 */
[----:B------:R-:W-:Y:S01]  /*9f10*/  HMMA.16816.F32 R4, R40, R30, R4 ;  /* 0x0000001e2804723c */ /* 0x000fe20000001804 */
[----:B------:R-:W1:Y:S07]  /*9f20*/  LDSM.16.M88.4 R28, [R132+0x8000] ;  /* 0x00800000841c783b */ /* 0x000e6e0000000200 */
[C---:B------:R-:W-:Y:S08]  /*9f30*/  HMMA.16816.F32 R148, R172.reuse, R168, R148 ;  /* 0x000000a8ac94723c */ /* 0x040ff00000001894 */
[C---:B------:R-:W-:Y:S08]  /*9f40*/  HMMA.16816.F32 R144, R172.reuse, R170, R144 ;  /* 0x000000aaac90723c */ /* 0x040ff00000001890 */
[----:B------:R-:W-:Y:S08]  /*9f50*/  HMMA.16816.F32 R140, R172, R164, R140 ;  /* 0x000000a4ac8c723c */ /* 0x000ff0000000188c */
[C---:B--2---:R-:W-:Y:S08]  /*9f60*/  HMMA.16816.F32 R64, R40.reuse, R32, R64 ;  /* 0x000000202840723c */ /* 0x044ff00000001840 */
[C---:B------:R-:W-:Y:S01]  /*9f70*/  HMMA.16816.F32 R60, R40.reuse, R34, R60 ;  /* 0x00000022283c723c */ /* 0x040fe2000000183c */
[----:B------:R-:W2:Y:S07]  /*9f80*/  LDSM.16.M88.4 R32, [R132+0x8800] ;  /* 0x008800008420783b */ /* 0x000eae0000000200 */
[C---:B---3--:R-:W-:Y:S08]  /*9f90*/  HMMA.16816.F32 R56, R40.reuse, R36, R56 ;  /* 0x000000242838723c */ /* 0x048ff00000001838 */
[C---:B------:R-:W-:Y:S01]  /*9fa0*/  HMMA.16816.F32 R52, R40.reuse, R38, R52 ;  /* 0x000000262834723c */ /* 0x040fe20000001834 */
[----:B------:R-:W3:Y:S07]  /*9fb0*/  LDSM.16.M88.4 R36, [R132+0x9000] ;  /* 0x009000008424783b */ /* 0x000eee0000000200 */
[----:B-----5:R-:W-:Y:S01]  /*9fc0*/  HMMA.16816.F32 R148, R40, R160, R148 ;  /* 0x000000a02894723c */ /* 0x020fe20000001894 */
[----:B------:R-:W-:-:S04]  /*9fd0*/  MOV R160, 0x20 ;  /* 0x0000002000a07802 */ /* 0x000fc80000000f00 */
[----:B------:R-:W-:-:S04]  /*9fe0*/  SEL R165, R160, 0xffffffe0, !P6 ;  /* 0xffffffe0a0a57807 */ /* 0x000fc80007000000 */
[-C--:B------:R-:W-:Y:S02]  /*9ff0*/  IADD3 R164, PT, PT, R212, R165.reuse, RZ ;  /* 0x000000a5d4a47210 */ /* 0x080fe40007ffe0ff */
[----:B------:R-:W-:Y:S01]  /*a000*/  IADD3 R176, PT, PT, R132, R165, RZ ;  /* 0x000000a584b07210 */ /* 0x000fe20007ffe0ff */
[----:B------:R-:W-:Y:S01]  /*a010*/  HMMA.16816.F32 R144, R40, R162, R144 ;  /* 0x000000a22890723c */ /* 0x000fe20000001890 */
[----:B------:R-:W5:Y:S07]  /*a020*/  LDSM.16.M88.4 R160, [R186+0x7800] ;  /* 0x00780000baa0783b */ /* 0x000f6e0000000200 */
[----:B------:R-:W-:Y:S01]  /*a030*/  HMMA.16816.F32 R136, R172, R166, R136 ;  /* 0x000000a6ac88723c */ /* 0x000fe20000001888 */
[----:B------:R-:W-:Y:S07]  /*a040*/  LDSM.16.M88.4 R164, [R164+0x2000] ;  /* 0x00200000a4a4783b */ /* 0x000fee0000000200 */
[----:B----4-:R-:W-:Y:S01]  /*a050*/  HMMA.16816.F32 R168, R40, R152, R140 ;  /* 0x0000009828a8723c */ /* 0x010fe2000000188c */
[----:B------:R-:W4:Y:S07]  /*a060*/  LDSM.16.M88.4 R140, [R176+0x8000] ;  /* 0x00800000b08c783b */ /* 0x000f2e0000000200 */
[C---:B-1----:R-:W-:Y:S01]  /*a070*/  HMMA.16816.F32 R172, R156.reuse, R28, R24 ;  /* 0x0000001c9cac723c */ /* 0x042fe20000001818 */
[----:B------:R-:W-:Y:S07]  /*a080*/  LDSM.16.M88.4 R24, [R183+0x8000] ;  /* 0x00800000b718783b */ /* 0x000fee0000000200 */
[----:B------:R-:W-:Y:S01]  /*a090*/  HMMA.16816.F32 R20, R156, R30, R20 ;  /* 0x0000001e9c14723c */ /* 0x000fe20000001814 */
[----:B------:R-:W1:Y:S07]  /*a0a0*/  LDSM.16.M88.4 R28, [R176+0x8800] ;  /* 0x00880000b01c783b */ /* 0x000e6e0000000200 */
[----:B------:R-:W-:Y:S01]  /*a0b0*/  HMMA.16816.F32 R136, R40, R154, R136 ;  /* 0x0000009a2888723c */ /* 0x000fe20000001888 */
[----:B------:R-:W1:Y:S07]  /*a0c0*/  LDSM.16.M88.4 R152, [R187+0x2000] ;  /* 0x00200000bb98783b */ /* 0x000e6e0000000200 */
[C---:B--2---:R-:W-:Y:S08]  /*a0d0*/  HMMA.16816.F32 R16, R156.reuse, R32, R16 ;  /* 0x000000209c10723c */ /* 0x044ff00000001810 */
[C---:B------:R-:W-:Y:S08]  /*a0e0*/  HMMA.16816.F32 R12, R156.reuse, R34, R12 ;  /* 0x000000229c0c723c */ /* 0x040ff0000000180c */
[----:B---3--:R-:W-:Y:S01]  /*a0f0*/  HMMA.16816.F32 R32, R156, R36, R8 ;  /* 0x000000249c20723c */ /* 0x008fe20000001808 */
[----:B------:R-:W2:Y:S07]  /*a100*/  LDSM.16.M88.4 R8, [R183+0x8800] ;  /* 0x00880000b708783b */ /* 0x000eae0000000200 */
[C---:B-----5:R-:W-:Y:S08]  /*a110*/  HMMA.16816.F32 R48, R40.reuse, R160, R48 ;  /* 0x000000a02830723c */ /* 0x060ff00000001830 */
[----:B------:R-:W-:Y:S01]  /*a120*/  HMMA.16816.F32 R44, R40, R162, R44 ;  /* 0x000000a2282c723c */ /* 0x000fe2000000182c */
[----:B------:R-:W-:Y:S04]  /*a130*/  LDSM.16.M88.4 R160, [R188+0x2000] ;  /* 0x00200000bca0783b */ /* 0x000fe80000000200 */
[----:B------:R-:W3:Y:S03]  /*a140*/  LDSM.16.M88.4 R40, [R186+0x8000] ;  /* 0x00800000ba28783b */ /* 0x000ee60000000200 */
[C---:B----4-:R-:W-:Y:S08]  /*a150*/  HMMA.16816.F32 R20, R164.reuse, R142, R20 ;  /* 0x0000008ea414723c */ /* 0x050ff00000001814 */
[C---:B------:R-:W-:Y:S08]  /*a160*/  HMMA.16816.F32 R172, R164.reuse, R140, R172 ;  /* 0x0000008ca4ac723c */ /* 0x040ff000000018ac */
[C---:B-1----:R-:W-:Y:S01]  /*a170*/  HMMA.16816.F32 R140, R164.reuse, R28, R16 ;  /* 0x0000001ca48c723c */ /* 0x042fe20000001810 */
[----:B------:R-:W1:Y:S07]  /*a180*/  LDSM.16.M88.4 R16, [R186+0x8800] ;  /* 0x00880000ba10783b */ /* 0x000e6e0000000200 */
[----:B------:R-:W-:Y:S01]  /*a190*/  HMMA.16816.F32 R12, R164, R30, R12 ;  /* 0x0000001ea40c723c */ /* 0x000fe2000000180c */
[----:B------:R-:W-:Y:S07]  /*a1a0*/  LDSM.16.M88.4 R28, [R183+0x9000] ;  /* 0x00900000b71c783b */ /* 0x000fee0000000200 */
[----:B------:R-:W-:Y:S08]  /*a1b0*/  HMMA.16816.F32 R20, R152, R26, R20 ;  /* 0x0000001a9814723c */ /* 0x000ff00000001814 */
[----:B------:R-:W-:Y:S01]  /*a1c0*/  HMMA.16816.F32 R4, R156, R38, R4 ;  /* 0x000000269c04723c */ /* 0x000fe20000001804 */
[----:B------:R-:W4:Y:S07]  /*a1d0*/  LDSM.16.M88.4 R36, [R176+0x9000] ;  /* 0x00900000b024783b */ /* 0x000f2e0000000200 */
[C---:B------:R-:W-:Y:S01]  /*a1e0*/  HMMA.16816.F32 R172, R152.reuse, R24, R172 ;  /* 0x0000001898ac723c */ /* 0x040fe200000018ac */
[----:B------:R-:W5:Y:S07]  /*a1f0*/  LDSM.16.M88.4 R24, [R132+0x9800] ;  /* 0x009800008418783b */ /* 0x000f6e0000000200 */
[C---:B--2---:R-:W-:Y:S08]  /*a200*/  HMMA.16816.F32 R140, R152.reuse, R8, R140 ;  /* 0x00000008988c723c */ /* 0x044ff0000000188c */
[----:B------:R-:W-:Y:S01]  /*a210*/  HMMA.16816.F32 R12, R152, R10, R12 ;  /* 0x0000000a980c723c */ /* 0x000fe2000000180c */
[----:B------:R-:W-:Y:S07]  /*a220*/  LDSM.16.M88.4 R8, [R132+0xa000] ;  /* 0x00a000008408783b */ /* 0x000fee0000000200 */
[C---:B---3--:R-:W-:Y:S08]  /*a230*/  HMMA.16816.F32 R20, R160.reuse, R42, R20 ;  /* 0x0000002aa014723c */ /* 0x048ff00000001814 */
[C---:B-1----:R-:W-:Y:S08]  /*a240*/  HMMA.16816.F32 R140, R160.reuse, R16, R140 ;  /* 0x00000010a08c723c */ /* 0x042ff0000000188c */
[----:B------:R-:W-:Y:S01]  /*a250*/  HMMA.16816.F32 R12, R160, R18, R12 ;  /* 0x00000012a00c723c */ /* 0x000fe2000000180c */
[----:B------:R-:W1:Y:S02]  /*a260*/  LDSM.16.M88.4 R16, [R176+0x9800] ;  /* 0x00980000b010783b */ /* 0x000e640000000200 */
[-C--:B------:R-:W-:Y:S01]  /*a270*/  FMUL.FTZ R20, R20, R182.reuse ;  /* 0x000000b614147220 */ /* 0x080fe20000410000 */
[-C--:B------:R-:W-:Y:S01]  /*a280*/  FMUL.FTZ R21, R21, R182.reuse ;  /* 0x000000b615157220 */ /* 0x080fe20000410000 */
[-C--:B------:R-:W-:Y:S01]  /*a290*/  FMUL.FTZ R22, R22, R182.reuse ;  /* 0x000000b616167220 */ /* 0x080fe20000410000 */
[----:B------:R-:W-:-:S02]  /*a2a0*/  FMUL.FTZ R23, R23, R182 ;  /* 0x000000b617177220 */ /* 0x000fc40000410000 */
[----:B------:R-:W-:Y:S01]  /*a2b0*/  HMMA.16816.F32 R172, R160, R40, R172 ;  /* 0x00000028a0ac723c */ /* 0x000fe200000018ac */
[----:B------:R-:W2:Y:S07]  /*a2c0*/  MUFU.TANH R177, R20 ;  /* 0x0000001400b17308 */ /* 0x000eae0000002400 */
[C---:B----4-:R-:W-:Y:S01]  /*a2d0*/  HMMA.16816.F32 R40, R164.reuse, R36, R32 ;  /* 0x00000024a428723c */ /* 0x050fe20000001820 */
[----:B------:R-:W3:Y:S01]  /*a2e0*/  LDSM.16.M88.4 R32, [R186+0x9000] ;  /* 0x00900000ba20783b */ /* 0x000ee20000000200 */
[----:B------:R-:W4:Y:S06]  /*a2f0*/  MUFU.TANH R178, R21 ;  /* 0x0000001500b27308 */ /* 0x000f2c0000002400 */
[----:B------:R-:W-:Y:S02]  /*a300*/  HMMA.16816.F32 R4, R164, R38, R4 ;  /* 0x00000026a404723c */ /* 0x000fe40000001804 */
[----:B------:R-:W1:Y:S06]  /*a310*/  MUFU.TANH R179, R22 ;  /* 0x0000001600b37308 */ /* 0x000e6c0000002400 */
[----:B-----5:R-:W-:Y:S02]  /*a320*/  HMMA.16816.F32 R148, R156, R24, R148 ;  /* 0x000000189c94723c */ /* 0x020fe40000001894 */
[----:B------:R5:W1:Y:S02]  /*a330*/  MUFU.TANH R36, R23 ;  /* 0x0000001700247308 */ /* 0x000a640000002400 */
[----:B-----5:R-:W5:Y:S08]  /*a340*/  LDSM.16.M88.4 R20, [R183+0x9800] ;  /* 0x00980000b714783b */ /* 0x020f700000000200 */
[C---:B------:R-:W-:Y:S08]  /*a350*/  HMMA.16816.F32 R4, R152.reuse, R30, R4 ;  /* 0x0000001e9804723c */ /* 0x040ff00000001804 */
[----:B------:R-:W-:Y:S01]  /*a360*/  HMMA.16816.F32 R40, R152, R28, R40 ;  /* 0x0000001c9828723c */ /* 0x000fe20000001828 */
[----:B------:R-:W2:Y:S07]  /*a370*/  LDSM.16.M88.4 R28, [R186+0x9800] ;  /* 0x00980000ba1c783b */ /* 0x000eae0000000200 */
[----:B-1----:R-:W-:Y:S08]  /*a380*/  HMMA.16816.F32 R148, R164, R16, R148 ;  /* 0x00000010a494723c */ /* 0x002ff00000001894 */
[C---:B------:R-:W-:Y:S08]  /*a390*/  HMMA.16816.F32 R144, R156.reuse, R26, R144 ;  /* 0x0000001a9c90723c */ /* 0x040ff00000001890 */
        /* <DEDUP_REMOVED lines=8> */
[C---:B---3--:R-:W-:Y:S01]  /*a420*/  HMMA.16816.F32 R4, R160.reuse, R34, R4 ;  /* 0x00000022a004723c */ /* 0x048fe20000001804 */
[-C--:B------:R-:W-:Y:S01]  /*a430*/  FMUL.FTZ R140, R141, R182.reuse ;  /* 0x000000b68d8c7220 */ /* 0x080fe20000410000 */
[-C--:B------:R-:W-:Y:S01]  /*a440*/  FMUL.FTZ R141, R142, R182.reuse ;  /* 0x000000b68e8d7220 */ /* 0x080fe20000410000 */
[----:B------:R-:W3:Y:S01]  /*a450*/  MUFU.TANH R39, R12 ;  /* 0x0000000c00277308 */ /* 0x000ee20000002400 */
[----:B------:R-:W4:Y:S04]  /*a460*/  LDSM.16.M88.4 R24, [R132+0xa800] ;  /* 0x00a800008418783b */ /* 0x000f280000000200 */
[----:B------:R-:W-:Y:S03]  /*a470*/  HMMA.16816.F32 R40, R160, R32, R40 ;  /* 0x00000020a028723c */ /* 0x000fe60000001828 */
[----:B------:R-:W1:Y:S05]  /*a480*/  MUFU.TANH R32, R13 ;  /* 0x0000000d00207308 */ /* 0x000e6a0000002400 */
[----:B-----5:R-:W-:Y:S03]  /*a490*/  HMMA.16816.F32 R148, R152, R20, R148 ;  /* 0x000000149894723c */ /* 0x020fe60000001894 */
[----:B------:R-:W1:Y:S05]  /*a4a0*/  MUFU.TANH R33, R14 ;  /* 0x0000000e00217308 */ /* 0x000e6a0000002400 */
[----:B------:R-:W-:Y:S01]  /*a4b0*/  HMMA.16816.F32 R144, R164, R18, R144 ;  /* 0x00000012a490723c */ /* 0x000fe20000001890 */
[----:B------:R-:W5:Y:S02]  /*a4c0*/  LDSM.16.M88.4 R16, [R132+0xb000] ;  /* 0x00b000008410783b */ /* 0x000f640000000200 */
[----:B------:R2:W1:Y:S01]  /*a4d0*/  MUFU.TANH R142, R15 ;  /* 0x0000000f008e7308 */ /* 0x0004620000002400 */
[-C--:B------:R-:W-:Y:S01]  /*a4e0*/  FMUL.FTZ R4, R4, R182.reuse ;  /* 0x000000b604047220 */ /* 0x080fe20000410000 */
[-C--:B------:R-:W-:Y:S01]  /*a4f0*/  FMUL.FTZ R5, R5, R182.reuse ;  /* 0x000000b605057220 */ /* 0x080fe20000410000 */
[----:B--2---:R-:W2:Y:S01]  /*a500*/  LDSM.16.M88.4 R12, [R183+0xa000] ;  /* 0x00a00000b70c783b */ /* 0x004ea20000000200 */
[-C--:B------:R-:W-:Y:S01]  /*a510*/  FMUL.FTZ R34, R41, R182.reuse ;  /* 0x000000b629227220 */ /* 0x080fe20000410000 */
[-C--:B------:R-:W-:Y:S01]  /*a520*/  FMUL.FTZ R35, R42, R182.reuse ;  /* 0x000000b62a237220 */ /* 0x080fe20000410000 */
[----:B------:R-:W-:-:S03]  /*a530*/  FMUL.FTZ R41, R43, R182 ;  /* 0x000000b62b297220 */ /* 0x000fc60000410000 */
[----:B------:R-:W-:Y:S01]  /*a540*/  HMMA.16816.F32 R148, R160, R28, R148 ;  /* 0x0000001ca094723c */ /* 0x000fe20000001894 */
[----:B------:R-:W2:Y:S01]  /*a550*/  MUFU.TANH R42, R4 ;  /* 0x00000004002a7308 */ /* 0x000ea20000002400 */
[-C--:B------:R-:W-:Y:S01]  /*a560*/  FMUL.FTZ R29, R6, R182.reuse ;  /* 0x000000b6061d7220 */ /* 0x080fe20000410000 */
[----:B------:R-:W-:-:S05]  /*a570*/  FMUL.FTZ R43, R7, R182 ;  /* 0x000000b6072b7220 */ /* 0x000fca0000410000 */
[----:B------:R-:W-:Y:S01]  /*a580*/  HMMA.16816.F32 R144, R152, R22, R144 ;  /* 0x000000169890723c */ /* 0x000fe20000001890 */
[----:B------:R3:W2:Y:S01]  /*a590*/  MUFU.TANH R28, R5 ;  /* 0x00000005001c7308 */ /* 0x0006a20000002400 */
[----:B------:R-:W-:Y:S06]  /*a5a0*/  LDSM.16.M88.4 R20, [R186+0xa000] ;  /* 0x00a00000ba14783b */ /* 0x000fec0000000200 */
[C---:B-1----:R-:W-:Y:S08]  /*a5b0*/  HMMA.16816.F32 R168, R164.reuse, R8, R168 ;  /* 0x00000008a4a8723c */ /* 0x042ff000000018a8 */
[----:B------:R-:W-:Y:S01]  /*a5c0*/  HMMA.16816.F32 R136, R164, R10, R136 ;  /* 0x0000000aa488723c */ /* 0x000fe20000001888 */
[----:B------:R-:W-:Y:S04]  /*a5d0*/  LDSM.16.M88.4 R8, [R183+0xa800] ;  /* 0x00a80000b708783b */ /* 0x000fe80000000200 */
[----:B---3--:R-:W1:Y:S03]  /*a5e0*/  LDSM.16.M88.4 R4, [R176+0xa800] ;  /* 0x00a80000b004783b */ /* 0x008e660000000200 */
[C---:B----4-:R-:W-:Y:S08]  /*a5f0*/  HMMA.16816.F32 R64, R156.reuse, R24, R64 ;  /* 0x000000189c40723c */ /* 0x050ff00000001840 */
[C---:B------:R-:W-:Y:S01]  /*a600*/  HMMA.16816.F32 R60, R156.reuse, R26, R60 ;  /* 0x0000001a9c3c723c */ /* 0x040fe2000000183c */
[----:B------:R-:W-:Y:S07]  /*a610*/  LDSM.16.M88.4 R24, [R186+0xa800] ;  /* 0x00a80000ba18783b */ /* 0x000fee0000000200 */
[C---:B-----5:R-:W-:Y:S08]  /*a620*/  HMMA.16816.F32 R56, R156.reuse, R16, R56 ;  /* 0x000000109c38723c */ /* 0x060ff00000001838 */
[----:B------:R-:W-:Y:S01]  /*a630*/  HMMA.16816.F32 R52, R156, R18, R52 ;  /* 0x000000129c34723c */ /* 0x000fe20000001834 */
[----:B------:R-:W3:Y:S07]  /*a640*/  LDSM.16.M88.4 R16, [R176+0xb000] ;  /* 0x00b00000b010783b */ /* 0x000eee0000000200 */
        /* <DEDUP_REMOVED lines=8> */
[----:B------:R-:W4:Y:S07]  /*a6d0*/  LDSM.16.M88.4 R20, [R176+0xb800] ;  /* 0x00b80000b014783b */ /* 0x000f2e0000000200 */
[C---:B---3--:R-:W-:Y:S08]  /*a6e0*/  HMMA.16816.F32 R56, R164.reuse, R16, R56 ;  /* 0x00000010a438723c */ /* 0x048ff00000001838 */
[----:B------:R-:W-:Y:S01]  /*a6f0*/  HMMA.16816.F32 R52, R164, R18, R52 ;  /* 0x00000012a434723c */ /* 0x000fe20000001834 */
[----:B------:R-:W3:Y:S07]  /*a700*/  LDSM.16.M88.4 R16, [R183+0xb800] ;  /* 0x00b80000b710783b */ /* 0x000eee0000000200 */
[C---:B--2---:R-:W-:Y:S08]  /*a710*/  HMMA.16816.F32 R48, R156.reuse, R12, R48 ;  /* 0x0000000c9c30723c */ /* 0x044ff00000001830 */
[----:B------:R-:W-:Y:S08]  /*a720*/  HMMA.16816.F32 R44, R156, R14, R44 ;  /* 0x0000000e9c2c723c */ /* 0x000ff0000000182c */
[C---:B-1----:R-:W-:Y:S08]  /*a730*/  HMMA.16816.F32 R56, R152.reuse, R4, R56 ;  /* 0x000000049838723c */ /* 0x042ff00000001838 */
[C---:B------:R-:W-:Y:S01]  /*a740*/  HMMA.16816.F32 R52, R152.reuse, R6, R52 ;  /* 0x000000069834723c */ /* 0x040fe20000001834 */
[----:B------:R-:W1:Y:S07]  /*a750*/  LDSM.16.M88.4 R4, [R186+0xb800] ;  /* 0x00b80000ba04783b */ /* 0x000e6e0000000200 */
[C---:B------:R-:W-:Y:S08]  /*a760*/  HMMA.16816.F32 R64, R152.reuse, R8, R64 ;  /* 0x000000089840723c */ /* 0x040ff00000001840 */
[----:B------:R-:W-:Y:S01]  /*a770*/  HMMA.16816.F32 R60, R152, R10, R60 ;  /* 0x0000000a983c723c */ /* 0x000fe2000000183c */
[----:B------:R-:W2:Y:S07]  /*a780*/  LDSM.16.M88.4 R8, [R186+0xb000] ;  /* 0x00b00000ba08783b */ /* 0x000eae0000000200 */
[----:B------:R-:W-:Y:S08]  /*a790*/  HMMA.16816.F32 R144, R160, R30, R144 ;  /* 0x0000001ea090723c */ /* 0x000ff00000001890 */
[C---:B----4-:R-:W-:Y:S01]  /*a7a0*/  HMMA.16816.F32 R48, R164.reuse, R20, R48 ;  /* 0x00000014a430723c */ /* 0x050fe20000001830 */
        /* <DEDUP_REMOVED lines=8> */
[-C--:B------:R-:W-:Y:S01]  /*a830*/  FMUL.FTZ R132, R169, R182.reuse ;  /* 0x000000b6a9847220 */ /* 0x080fe20000410000 */
[----:B------:R-:W-:Y:S01]  /*a840*/  FMUL.FTZ R12, R136, R182 ;  /* 0x000000b6880c7220 */ /* 0x000fe20000410000 */
[----:B------:R-:W4:Y:S01]  /*a850*/  MUFU.TANH R37, R37 ;  /* 0x0000002500257308 */ /* 0x000f220000002400 */
[----:B------:R-:W-:-:S08]  /*a860*/  DEPBAR.LE SB0, 0x0 ;  /* 0x000080000000791a */ /* 0x000fd00000000000 */
[C---:B---3--:R-:W-:Y:S08]  /*a870*/  HMMA.16816.F32 R48, R152.reuse, R16, R48 ;  /* 0x000000109830723c */ /* 0x048ff00000001830 */
[----:B------:R-:W-:Y:S08]  /*a880*/  HMMA.16816.F32 R44, R152, R18, R44 ;  /* 0x00000012982c723c */ /* 0x000ff0000000182c */
[C---:B------:R-:W-:Y:S08]  /*a890*/  HMMA.16816.F32 R64, R160.reuse, R24, R64 ;  /* 0x00000018a040723c */ /* 0x040ff00000001840 */
[C---:B-1----:R-:W-:Y:S08]  /*a8a0*/  HMMA.16816.F32 R48, R160.reuse, R4, R48 ;  /* 0x00000004a030723c */ /* 0x042ff00000001830 */
[C---:B------:R-:W-:Y:S08]  /*a8b0*/  HMMA.16816.F32 R60, R160.reuse, R26, R60 ;  /* 0x0000001aa03c723c */ /* 0x040ff0000000183c */
[C---:B--2---:R-:W-:Y:S08]  /*a8c0*/  HMMA.16816.F32 R56, R160.reuse, R8, R56 ;  /* 0x00000008a038723c */ /* 0x044ff00000001838 */
[C---:B------:R-:W-:Y:S08]  /*a8d0*/  HMMA.16816.F32 R52, R160.reuse, R10, R52 ;  /* 0x0000000aa034723c */ /* 0x040ff00000001834 */
[----:B------:R-:W-:Y:S01]  /*a8e0*/  HMMA.16816.F32 R44, R160, R6, R44 ;  /* 0x00000006a02c723c */ /* 0x000fe2000000182c */
[-C--:B------:R-:W-:Y:S01]  /*a8f0*/  FMUL.FTZ R30, R149, R182.reuse ;  /* 0x000000b6951e7220 */ /* 0x080fe20000410000 */
[-C--:B------:R-:W-:Y:S01]  /*a900*/  FMUL.FTZ R31, R150, R182.reuse ;  /* 0x000000b6961f7220 */ /* 0x080fe20000410000 */
[-C--:B------:R-:W-:Y:S01]  /*a910*/  FMUL.FTZ R149, R151, R182.reuse ;  /* 0x000000b697957220 */ /* 0x080fe20000410000 */
[-C--:B------:R-:W-:Y:S01]  /*a920*/  FMUL.FTZ R150, R168, R182.reuse ;  /* 0x000000b6a8967220 */ /* 0x080fe20000410000 */
[-C--:B------:R-:W-:Y:S01]  /*a930*/  FMUL.FTZ R7, R49, R182.reuse ;  /* 0x000000b631077220 */ /* 0x080fe20000410000 */
[----:B------:R-:W-:Y:S01]  /*a940*/  IADD3 R137, PT, PT, R0, -0x2, RZ ;  /* 0xfffffffe00897810 */ /* 0x000fe20007ffe0ff */
[-C--:B------:R-:W-:Y:S01]  /*a950*/  FMUL.FTZ R143, R148, R182.reuse ;  /* 0x000000b6948f7220 */ /* 0x080fe20000410000 */
        /* <DEDUP_REMOVED lines=30> */
[----:B------:R-:W-:Y:S01]  /*ab40*/  FMUL.FTZ R46, R46, R182 ;  /* 0x000000b62e2e7220 */ /* 0x000fe20000410000 */
[----:B------:R-:W-:Y:S01]  /*ab50*/  ISETP.GT.AND P4, PT, R137, R226, PT ;  /* 0x000000e28900720c */ /* 0x000fe20003f84270 */
[----:B------:R-:W1:Y:S08]  /*ab60*/  MUFU.TANH R172, R172 ;  /* 0x000000ac00ac7308 */ /* 0x000e700000002400 */
[----:B------:R-:W2:Y:S08]  /*ab70*/  MUFU.TANH R173, R173 ;  /* 0x000000ad00ad7308 */ /* 0x000eb00000002400 */
[----:B------:R-:W3:Y:S08]  /*ab80*/  MUFU.TANH R174, R174 ;  /* 0x000000ae00ae7308 */ /* 0x000ef00000002400 */
[----:B------:R-:W1:Y:S08]  /*ab90*/  MUFU.TANH R175, R175 ;  /* 0x000000af00af7308 */ /* 0x000e700000002400 */
        /* <DEDUP_REMOVED lines=25> */
[----:B------:R1:W1:Y:S08]  /*ad30*/  MUFU.TANH R136, R64 ;  /* 0x0000004000887308 */ /* 0x0002700000002400 */
        /* <DEDUP_REMOVED lines=20> */
[----:B------:R1:W1:Y:S08]  /*ae80*/  MUFU.TANH R51, R45 ;  /* 0x0000002d00337308 */ /* 0x0002700000002400 */
[----:B------:R1:W1:Y:S08]  /*ae90*/  MUFU.TANH R53, R46 ;  /* 0x0000002e00357308 */ /* 0x0002700000002400 */
[----:B------:R-:W1:Y:S01]  /*aea0*/  MUFU.TANH R47, R47 ;  /* 0x0000002f002f7308 */ /* 0x000e620000002400 */
[----:B------:R-:W-:Y:S01]  /*aeb0*/  BSSY.RECONVERGENT B1, `(.L_x_2323) ;  /* 0x00000b9000017945 */ /* 0x000fe20003800200 */
[----:B------:R-:W-:Y:S06]  /*aec0*/  BAR.SYNC.DEFER_BLOCKING 0x0 ;  /* 0x0000000000007b1d */ /* 0x000fec0000010000 */
[----:B--234-:R-:W-:Y:S05]  /*aed0*/  @!P4 BRA `(.L_x_2324) ;  /* 0x0000000800d8c947 */ /* 0x01cfea0003800000 */
[----:B------:R-:W-:Y:S04]  /*aee0*/  BSSY.RECONVERGENT B0, `(.L_x_2325) ;  /* 0x000004a000007945 */ /* 0x000fe80003800200 */
[----:B------:R-:W-:Y:S05]  /*aef0*/  @!P0 BRA `(.L_x_2326) ;  /* 0x0000000400008947 */ /* 0x000fea0003800000 */
[----:B------:R-:W2:Y:S01]  /*af00*/  LD.E R55, desc[UR4][R2.64+0x170] ;  /* 0x0001700402377980 */ /* 0x000ea2000c101900 */
[----:B------:R-:W-:Y:S01]  /*af10*/  IMAD.SHL.U32 R54, R137, 0x80, RZ ;  /* 0x0000008089367824 */ /* 0x000fe200078e00ff */
[----:B-1----:R-:W-:Y:S02]  /*af20*/  IADD3 R46, PT, PT, R0, -0x1, RZ ;  /* 0xffffffff002e7810 */ /* 0x002fe40007ffe0ff */
[----:B------:R-:W3:Y:S03]  /*af30*/  LD.E.64 R60, desc[UR4][R184.64+0x20] ;  /* 0x00002004b83c7980 */ /* 0x000ee6000c101b00 */
[----:B------:R-:W-:-:S04]  /*af40*/  IMAD.SHL.U32 R46, R46, 0x80, RZ ;  /* 0x000000802e2e7824 */ /* 0x000fc800078e00ff */
[----:B------:R-:W-:Y:S01]  /*af50*/  VIADD R46, R46, 0xffffff00 ;  /* 0xffffff002e2e7836 */ /* 0x000fe20000000000 */
[-C--:B--2---:R-:W-:Y:S02]  /*af60*/  IABS R44, R55.reuse ;  /* 0x00000037002c7213 */ /* 0x084fe40000000000 */
[----:B------:R-:W-:Y:S02]  /*af70*/  IABS R22, R55 ;  /* 0x0000003700167213 */ /* 0x000fe40000000000 */
[----:B------:R-:W1:Y:S02]  /*af80*/  I2F.RP R6, R44 ;  /* 0x0000002c00067306 */ /* 0x000e640000209400 */
[----:B------:R-:W-:-:S06]  /*af90*/  IADD3 R22, PT, PT, RZ, -R22, RZ ;  /* 0x80000016ff167210 */ /* 0x000fcc0007ffe0ff */
[----:B-1----:R-:W1:Y:S02]  /*afa0*/  MUFU.RCP R56, R6 ;  /* 0x0000000600387308 */ /* 0x002e640000001000 */
[----:B-1----:R-:W-:Y:S01]  /*afb0*/  VIADD R56, R56, 0xffffffe ;  /* 0x0ffffffe38387836 */ /* 0x002fe20000000000 */
[----:B------:R-:W-:Y:S02]  /*afc0*/  IABS R6, R46 ;  /* 0x0000002e00067213 */ /* 0x000fe40000000000 */
[----:B------:R-:W-:-:S03]  /*afd0*/  LOP3.LUT R46, R46, R55, RZ, 0x3c, !PT ;  /* 0x000000372e2e7212 */ /* 0x000fc600078e3cff */
        /* <DEDUP_REMOVED lines=11> */
[----:B------:R-:W-:Y:S01]  /*b090*/  IMAD R59, R57, R22, R6 ;  /* 0x00000016393b7224 */ /* 0x000fe200078e0206 */
[----:B------:R-:W-:-:S04]  /*b0a0*/  LOP3.LUT R6, RZ, R55, RZ, 0x33, !PT ;  /* 0x00000037ff067212 */ /* 0x000fc800078e33ff */
        /* <DEDUP_REMOVED lines=8> */
[----:B------:R-:W2:Y:S05]  /*b130*/  LD.E.64 R58, desc[UR4][R184.64+0x38] ;  /* 0x00003804b83a7980 */ /* 0x000eaa000c101b00 */
[----:B------:R-:W-:-:S02]  /*b140*/  @P0 IADD3 R48, PT, PT, R48, 0x1, RZ ;  /* 0x0000000130300810 */ /* 0x000fc40007ffe0ff */
[----:B------:R-:W-:Y:S02]  /*b150*/  ISETP.GE.AND P0, PT, R46, RZ, PT ;  /* 0x000000ff2e00720c */ /* 0x000fe40003f06270 */
[----:B------:R-:W-:Y:S02]  /*b160*/  @!P4 IADD3 R48, PT, PT, -R48, RZ, RZ ;  /* 0x000000ff3030c210 */ /* 0x000fe40007ffe1ff */
[----:B------:R-:W-:Y:S02]  /*b170*/  @P5 IADD3 R57, PT, PT, R57, 0x1, RZ ;  /* 0x0000000139395810 */ /* 0x000fe40007ffe0ff */
[----:B------:R-:W-:-:S04]  /*b180*/  ISETP.NE.AND P5, PT, R55, RZ, PT ;  /* 0x000000ff3700720c */ /* 0x000fc80003fa5270 */
[----:B------:R-:W-:-:S03]  /*b190*/  SEL R45, R6, R48, !P5 ;  /* 0x00000030062d7207 */ /* 0x000fc60006800000 */
[----:B------:R-:W-:-:S05]  /*b1a0*/  @!P0 IMAD.MOV R57, RZ, RZ, -R57 ;  /* 0x000000ffff398224 */ /* 0x000fca00078e0a39 */
[----:B------:R-:W-:Y:S01]  /*b1b0*/  SEL R22, R6, R57, !P5 ;  /* 0x0000003906167207 */ /* 0x000fe20006800000 */
[----:B------:R-:W-:-:S04]  /*b1c0*/  IMAD.WIDE R62, R45, 0x4, R242 ;  /* 0x000000042d3e7825 */ /* 0x000fc800078e02f2 */
        /* <DEDUP_REMOVED lines=19> */
.L_x_2326:
[----:B------:R-:W2:Y:S01]  /*b300*/  LD.E R6, desc[UR4][R2.64+0x38] ;  /* 0x0000380402067980 */ /* 0x000ea2000c101900 */
[----:B------:R-:W-:Y:S02]  /*b310*/  UMOV UR6, URZ ;  /* 0x000000ff00067c82 */ /* 0x000fe40008000000 */
[----:B-1----:R-:W-:Y:S01]  /*b320*/  IADD3 R45, P0, PT, RZ, -UR6, RZ ;  /* 0x80000006ff2d7c10 */ /* 0x002fe2000ff1e0ff */
[----:B--2---:R-:W-:-:S04]  /*b330*/  IMAD.SHL.U32 R6, R6, 0x80, RZ ;  /* 0x0000008006067824 */ /* 0x004fc800078e00ff */
[----:B------:R-:W-:-:S05]  /*b340*/  IMAD.X R6, RZ, RZ, ~R6, P0 ;  /* 0x000000ffff067224 */ /* 0x000fca00000e0e06 */
[----:B------:R-:W-:-:S04]  /*b350*/  SHF.R.S64 R45, R45, 0x1f, R6 ;  /* 0x0000001f2d2d7819 */ /* 0x000fc80000001006 */
[----:B------:R-:W-:-:S04]  /*b360*/  IADD3 R228, P0, PT, R45, R228, RZ ;  /* 0x000000e42de47210 */ /* 0x000fc80007f1e0ff */
[----:B------:R-:W-:-:S09]  /*b370*/  LEA.HI.X.SX32 R227, R6, R227, 0x1, P0 ;  /* 0x000000e306e37211 */ /* 0x000fd200000f0eff */
.L_x_2327:
[----:B------:R-:W-:Y:S05]  /*b380*/  BSYNC.RECONVERGENT B0 ;  /* 0x0000000000007941 */ /* 0x000fea0003800200 */
.L_x_2325:
        /* <DEDUP_REMOVED lines=18> */
[----:B------:R-:W-:-:S04]  /*b4b0*/  IMAD.X R57, R59, 0x1, R22, P0 ;  /* 0x000000013b397824 */ /* 0x000fc800000e0616 */
[----:B------:R-:W-:Y:S02]  /*b4c0*/  IMAD.X R55, R57, 0x1, R22, P4 ;  /* 0x0000000139377824 */ /* 0x000fe400020e0616 */
        /* <DEDUP_REMOVED lines=87> */
.L_x_2324:
[----:B------:R-:W-:Y:S05]  /*ba40*/  BSYNC.RECONVERGENT B1 ;  /* 0x0000000000017941 */ /* 0x000fea0003800200 */
.L_x_2323:
[----:B--2---:R-:W-:Y:S01]  /*ba50*/  IMAD R54, R0, 0x80, R135 ;  /* 0x0000008000367824 */ /* 0x004fe200078e0287 */
[----:B------:R-:W2:Y:S03]  /*ba60*/  LD.E R148, desc[UR4][R2.64+0xdc] ;  /* 0x0000dc0402947980 */ /* 0x000ea6000c101900 */
[C---:B------:R-:W-:Y:S02]  /*ba70*/  VIADD R6, R54.reuse, 0xffffff00 ;  /* 0xffffff0036067836 */ /* 0x040fe40000000000 */
[C---:B------:R-:W-:Y:S02]  /*ba80*/  VIADD R22, R54.reuse, 0xffffff01 ;  /* 0xffffff0136167836 */ /* 0x040fe40000000000 */
[----:B------:R-:W-:Y:S01]  /*ba90*/  VIADD R55, R54, 0xffffff10 ;  /* 0xffffff1036377836 */ /* 0x000fe20000000000 */
[----:B------:R-:W-:Y:S01]  /*baa0*/  ISETP.GE.AND P0, PT, R6, R225, PT ;  /* 0x000000e10600720c */ /* 0x000fe20003f06270 */
[----:B------:R-:W-:Y:S01]  /*bab0*/  VIADD R56, R54, 0xffffff11 ;  /* 0xffffff1136387836 */ /* 0x000fe20000000000 */
[----:B------:R-:W-:-:S02]  /*bac0*/  ISETP.GE.AND P5, PT, R6, R224, PT ;  /* 0x000000e00600720c */ /* 0x000fc40003fa6270 */
[C---:B------:R-:W-:Y:S02]  /*bad0*/  ISETP.GE.AND P1, PT, R6.reuse, R223, PT ;  /* 0x000000df0600720c */ /* 0x040fe40003f26270 */
[----:B------:R-:W-:Y:S01]  /*bae0*/  ISETP.GE.AND P4, PT, R6, R222, PT ;  /* 0x000000de0600720c */ /* 0x000fe20003f86270 */
[----:B------:R-:W-:Y:S01]  /*baf0*/  VIADD R6, R54, 0xffffff08 ;  /* 0xffffff0836067836 */ /* 0x000fe20000000000 */
[----:B-1----:R-:W-:Y:S02]  /*bb00*/  FSEL R48, R172, -INF , P0 ;  /* 0xff800000ac307808 */ /* 0x002fe40000000000 */
[----:B------:R-:W-:Y:S02]  /*bb10*/  ISETP.GE.AND P0, PT, R22, R225, PT ;  /* 0x000000e11600720c */ /* 0x000fe40003f06270 */
[----:B------:R-:W-:Y:S02]  /*bb20*/  FSEL R44, R174, -INF , P1 ;  /* 0xff800000ae2c7808 */ /* 0x000fe40000800000 */
[----:B------:R-:W-:-:S02]  /*bb30*/  FSEL R48, R48, -INF , !P5 ;  /* 0xff80000030307808 */ /* 0x000fc40006800000 */
[C---:B------:R-:W-:Y:S02]  /*bb40*/  ISETP.GE.AND P3, PT, R22.reuse, R224, PT ;  /* 0x000000e01600720c */ /* 0x040fe40003f66270 */
[C---:B------:R-:W-:Y:S02]  /*bb50*/  ISETP.GE.AND P5, PT, R22.reuse, R223, PT ;  /* 0x000000df1600720c */ /* 0x040fe40003fa6270 */
[----:B------:R-:W-:Y:S01]  /*bb60*/  ISETP.GE.AND P1, PT, R22, R222, PT ;  /* 0x000000de1600720c */ /* 0x000fe20003f26270 */
[----:B------:R-:W-:Y:S01]  /*bb70*/  VIADD R22, R54, 0xffffff09 ;  /* 0xffffff0936167836 */ /* 0x000fe20000000000 */
[----:B------:R-:W-:Y:S02]  /*bb80*/  FSEL R45, R173, -INF , P0 ;  /* 0xff800000ad2d7808 */ /* 0x000fe40000000000 */
[----:B------:R-:W-:Y:S02]  /*bb90*/  ISETP.GE.AND P0, PT, R6, R225, PT ;  /* 0x000000e10600720c */ /* 0x000fe40003f06270 */
[----:B------:R-:W-:-:S02]  /*bba0*/  FSEL R45, R45, -INF , !P3 ;  /* 0xff8000002d2d7808 */ /* 0x000fc40005800000 */
[----:B------:R-:W-:Y:S02]  /*bbb0*/  FSEL R50, R177, -INF , P0 ;  /* 0xff800000b1327808 */ /* 0x000fe40000000000 */
[----:B------:R-:W-:Y:S02]  /*bbc0*/  FSEL R44, R44, -INF , !P4 ;  /* 0xff8000002c2c7808 */ /* 0x000fe40006000000 */
[----:B------:R-:W-:Y:S02]  /*bbd0*/  ISETP.GE.AND P3, PT, R6, R223, PT ;  /* 0x000000df0600720c */ /* 0x000fe40003f66270 */
[----:B------:R-:W-:Y:S02]  /*bbe0*/  ISETP.GE.AND P0, PT, R22, R225, PT ;  /* 0x000000e11600720c */ /* 0x000fe40003f06270 */
[----:B------:R-:W-:Y:S02]  /*bbf0*/  ISETP.GE.AND P4, PT, R6, R224, PT ;  /* 0x000000e00600720c */ /* 0x000fe40003f86270 */
[----:B------:R-:W-:-:S02]  /*bc00*/  FSEL R175, R175, -INF , P5 ;  /* 0xff800000afaf7808 */ /* 0x000fc40002800000 */
[----:B------:R-:W-:Y:S02]  /*bc10*/  ISETP.GE.AND P5, PT, R6, R222, PT ;  /* 0x000000de0600720c */ /* 0x000fe40003fa6270 */
[----:B------:R-:W-:Y:S02]  /*bc20*/  FSEL R179, R179, -INF , P3 ;  /* 0xff800000b3b37808 */ /* 0x000fe40001800000 */
[----:B------:R-:W-:Y:S02]  /*bc30*/  FSEL R46, R178, -INF , P0 ;  /* 0xff800000b22e7808 */ /* 0x000fe40000000000 */
[----:B------:R-:W-:Y:S02]  /*bc40*/  FSEL R50, R50, -INF , !P4 ;  /* 0xff80000032327808 */ /* 0x000fe40006000000 */
[----:B------:R-:W-:Y:S02]  /*bc50*/  ISETP.GE.AND P0, PT, R55, R225, PT ;  /* 0x000000e13700720c */ /* 0x000fe40003f06270 */
[----:B------:R-:W-:-:S02]  /*bc60*/  FSEL R6, R175, -INF , !P1 ;  /* 0xff800000af067808 */ /* 0x000fc40004800000 */
[C---:B------:R-:W-:Y:S02]  /*bc70*/  ISETP.GE.AND P4, PT, R22.reuse, R223, PT ;  /* 0x000000df1600720c */ /* 0x040fe40003f86270 */
[C---:B------:R-:W-:Y:S02]  /*bc80*/  ISETP.GE.AND P1, PT, R22.reuse, R224, PT ;  /* 0x000000e01600720c */ /* 0x040fe40003f26270 */
[----:B------:R-:W-:Y:S02]  /*bc90*/  ISETP.GE.AND P3, PT, R22, R222, PT ;  /* 0x000000de1600720c */ /* 0x000fe40003f66270 */
[----:B------:R-:W-:Y:S02]  /*bca0*/  FSEL R22, R179, -INF , !P5 ;  /* 0xff800000b3167808 */ /* 0x000fe40006800000 */
[----:B------:R-:W-:Y:S02]  /*bcb0*/  ISETP.GE.AND P5, PT, R55, R224, PT ;  /* 0x000000e03700720c */ /* 0x000fe40003fa6270 */
[----:B------:R-:W-:-:S02]  /*bcc0*/  FSEL R37, R37, -INF , P0 ;  /* 0xff80000025257808 */ /* 0x000fc40000000000 */
[----:B------:R-:W-:Y:S02]  /*bcd0*/  FSEL R36, R36, -INF , P4 ;  /* 0xff80000024247808 */ /* 0x000fe40002000000 */
[----:B------:R-:W-:Y:S02]  /*bce0*/  ISETP.GE.AND P0, PT, R56, R225, PT ;  /* 0x000000e13800720c */ /* 0x000fe40003f06270 */
[----:B------:R-:W-:Y:S02]  /*bcf0*/  FSEL R46, R46, -INF , !P1 ;  /* 0xff8000002e2e7808 */ /* 0x000fe40004800000 */
[C---:B------:R-:W-:Y:S02]  /*bd00*/  ISETP.GE.AND P1, PT, R55.reuse, R223, PT ;  /* 0x000000df3700720c */ /* 0x040fe40003f26270 */
[----:B------:R-:W-:Y:S01]  /*bd10*/  ISETP.GE.AND P4, PT, R55, R222, PT ;  /* 0x000000de3700720c */ /* 0x000fe20003f86270 */
[C---:B------:R-:W-:Y:S01]  /*bd20*/  VIADD R55, R54.reuse, 0xffffff18 ;  /* 0xffffff1836377836 */ /* 0x040fe20000000000 */
[----:B------:R-:W-:Y:S01]  /*bd30*/  FSEL R67, R37, -INF , !P5 ;  /* 0xff80000025437808 */ /* 0x000fe20006800000 */
[----:B------:R-:W-:Y:S01]  /*bd40*/  VIADD R37, R54, 0xffffff20 ;  /* 0xffffff2036257836 */ /* 0x000fe20000000000 */
[----:B------:R-:W-:-:S02]  /*bd50*/  FSEL R36, R36, -INF , !P3 ;  /* 0xff80000024247808 */ /* 0x000fc40005800000 */
[C---:B------:R-:W-:Y:S02]  /*bd60*/  ISETP.GE.AND P5, PT, R56.reuse, R223, PT ;  /* 0x000000df3800720c */ /* 0x040fe40003fa6270 */
[----:B------:R-:W-:Y:S02]  /*bd70*/  ISETP.GE.AND P3, PT, R56, R224, PT ;  /* 0x000000e03800720c */ /* 0x000fe40003f66270 */
[----:B------:R-:W-:Y:S02]  /*bd80*/  FSEL R66, R140, -INF , P0 ;  /* 0xff8000008c427808 */ /* 0x000fe40000000000 */
[----:B------:R-:W-:Y:S01]  /*bd90*/  FSEL R189, R38, -INF , P5 ;  /* 0xff80000026bd7808 */ /* 0x000fe20002800000 */
[----:B------:R-:W-:Y:S01]  /*bda0*/  VIADD R38, R54, 0xffffff19 ;  /* 0xffffff1936267836 */ /* 0x000fe20000000000 */
[----:B------:R-:W-:Y:S02]  /*bdb0*/  FSEL R141, R141, -INF , P1 ;  /* 0xff8000008d8d7808 */ /* 0x000fe40000800000 */
[----:B------:R-:W-:-:S02]  /*bdc0*/  ISETP.GE.AND P0, PT, R55, R225, PT ;  /* 0x000000e13700720c */ /* 0x000fc40003f06270 */
[----:B------:R-:W-:Y:S02]  /*bdd0*/  FSEL R66, R66, -INF , !P3 ;  /* 0xff80000042427808 */ /* 0x000fe40005800000 */
[----:B------:R-:W-:Y:S02]  /*bde0*/  ISETP.GE.AND P3, PT, R55, R223, PT ;  /* 0x000000df3700720c */ /* 0x000fe40003f66270 */
[----:B------:R-:W-:Y:S02]  /*bdf0*/  FSEL R191, R141, -INF , !P4 ;  /* 0xff8000008dbf7808 */ /* 0x000fe40006000000 */
[----:B------:R-:W-:Y:S02]  /*be00*/  FSEL R39, R39, -INF , P0 ;  /* 0xff80000027277808 */ /* 0x000fe40000000000 */
[C---:B------:R-:W-:Y:S02]  /*be10*/  ISETP.GE.AND P4, PT, R55.reuse, R224, PT ;  /* 0x000000e03700720c */ /* 0x040fe40003f86270 */
[----:B------:R-:W-:-:S02]  /*be20*/  ISETP.GE.AND P5, PT, R55, R222, PT ;  /* 0x000000de3700720c */ /* 0x000fc40003fa6270 */
[----:B------:R-:W-:Y:S02]  /*be30*/  ISETP.GE.AND P0, PT, R38, R225, PT ;  /* 0x000000e12600720c */ /* 0x000fe40003f06270 */
[----:B------:R-:W-:Y:S02]  /*be40*/  FSEL R33, R33, -INF , P3 ;  /* 0xff80000021217808 */ /* 0x000fe40001800000 */
[----:B------:R-:W-:Y:S02]  /*be50*/  ISETP.GE.AND P1, PT, R56, R222, PT ;  /* 0x000000de3800720c */ /* 0x000fe40003f26270 */
[----:B------:R-:W-:Y:S02]  /*be60*/  FSEL R65, R39, -INF , !P4 ;  /* 0xff80000027417808 */ /* 0x000fe40006000000 */
[----:B------:R-:W-:Y:S02]  /*be70*/  FSEL R32, R32, -INF , P0 ;  /* 0xff80000020207808 */ /* 0x000fe40000000000 */
[----:B------:R-:W-:Y:S01]  /*be80*/  FSEL R185, R33, -INF , !P5 ;  /* 0xff80000021b97808 */ /* 0x000fe20006800000 */
[----:B------:R-:W-:Y:S01]  /*be90*/  VIADD R33, R54, 0xffffff21 ;  /* 0xffffff2136217836 */ /* 0x000fe20000000000 */
[----:B------:R-:W-:-:S02]  /*bea0*/  ISETP.GE.AND P4, PT, R38, R223, PT ;  /* 0x000000df2600720c */ /* 0x000fc40003f86270 */
[----:B------:R-:W-:Y:S02]  /*beb0*/  ISETP.GE.AND P0, PT, R37, R225, PT ;  /* 0x000000e12500720c */ /* 0x000fe40003f06270 */
[----:B------:R-:W-:Y:S02]  /*bec0*/  FSEL R189, R189, -INF , !P1 ;  /* 0xff800000bdbd7808 */ /* 0x000fe40004800000 */
[C---:B------:R-:W-:Y:S02]  /*bed0*/  ISETP.GE.AND P1, PT, R38.reuse, R224, PT ;  /* 0x000000e02600720c */ /* 0x040fe40003f26270 */
[----:B------:R-:W-:Y:S02]  /*bee0*/  ISETP.GE.AND P3, PT, R38, R222, PT ;  /* 0x000000de2600720c */ /* 0x000fe40003f66270 */
[----:B------:R-:W-:Y:S02]  /*bef0*/  FSEL R142, R142, -INF , P4 ;  /* 0xff8000008e8e7808 */ /* 0x000fe40002000000 */
[----:B------:R-:W-:-:S02]  /*bf00*/  FSEL R40, R40, -INF , P0 ;  /* 0xff80000028287808 */ /* 0x000fc40000000000 */
[----:B------:R-:W-:Y:S02]  /*bf10*/  ISETP.GE.AND P0, PT, R33, R225, PT ;  /* 0x000000e12100720c */ /* 0x000fe40003f06270 */
[----:B------:R-:W-:Y:S01]  /*bf20*/  FSEL R64, R32, -INF , !P1 ;  /* 0xff80000020407808 */ /* 0x000fe20004800000 */
[----:B------:R-:W-:Y:S01]  /*bf30*/  VIADD R32, R54, 0xffffff28 ;  /* 0xffffff2836207836 */ /* 0x000fe20000000000 */
[CC--:B------:R-:W-:Y:S02]  /*bf40*/  ISETP.GE.AND P5, PT, R37.reuse, R224.reuse, PT ;  /* 0x000000e02500720c */ /* 0x0c0fe40003fa6270 */
[----:B------:R-:W-:Y:S02]  /*bf50*/  ISETP.GE.AND P1, PT, R37, R223, PT ;  /* 0x000000df2500720c */ /* 0x000fe40003f26270 */
[----:B------:R-:W-:Y:S02]  /*bf60*/  FSEL R187, R142, -INF , !P3 ;  /* 0xff8000008ebb7808 */ /* 0x000fe40005800000 */
[----:B------:R-:W-:-:S02]  /*bf70*/  ISETP.GE.AND P3, PT, R33, R224, PT ;  /* 0x000000e02100720c */ /* 0x000fc40003f66270 */
[----:B------:R-:W-:Y:S02]  /*bf80*/  FSEL R34, R34, -INF , P0 ;  /* 0xff80000022227808 */ /* 0x000fe40000000000 */
[----:B------:R-:W-:Y:S02]  /*bf90*/  FSEL R35, R35, -INF , P1 ;  /* 0xff80000023237808 */ /* 0x000fe40000800000 */
[----:B------:R-:W-:Y:S02]  /*bfa0*/  FSEL R183, R40, -INF , !P5 ;  /* 0xff80000028b77808 */ /* 0x000fe40006800000 */
[-C--:B------:R-:W-:Y:S02]  /*bfb0*/  ISETP.GE.AND P4, PT, R37, R222.reuse, PT ;  /* 0x000000de2500720c */ /* 0x080fe40003f86270 */
[C---:B------:R-:W-:Y:S02]  /*bfc0*/  ISETP.GE.AND P5, PT, R33.reuse, R223, PT ;  /* 0x000000df2100720c */ /* 0x040fe40003fa6270 */
[----:B------:R-:W-:Y:S01]  /*bfd0*/  ISETP.GE.AND P1, PT, R33, R222, PT ;  /* 0x000000de2100720c */ /* 0x000fe20003f26270 */
[----:B------:R-:W-:Y:S01]  /*bfe0*/  VIADD R33, R54, 0xffffff29 ;  /* 0xffffff2936217836 */ /* 0x000fe20000000000 */
[----:B------:R-:W-:-:S02]  /*bff0*/  ISETP.GE.AND P0, PT, R32, R225, PT ;  /* 0x000000e12000720c */ /* 0x000fc40003f06270 */
[----:B------:R-:W-:Y:S02]  /*c000*/  FSEL R179, R34, -INF , !P3 ;  /* 0xff80000022b37808 */ /* 0x000fe40005800000 */
[C---:B------:R-:W-:Y:S02]  /*c010*/  ISETP.GE.AND P3, PT, R32.reuse, R223, PT ;  /* 0x000000df2000720c */ /* 0x040fe40003f66270 */
[----:B------:R-:W-:Y:S02]  /*c020*/  FSEL R173, R35, -INF , !P4 ;  /* 0xff80000023ad7808 */ /* 0x000fe40006000000 */
[----:B------:R-:W-:Y:S02]  /*c030*/  FSEL R41, R41, -INF , P5 ;  /* 0xff80000029297808 */ /* 0x000fe40002800000 */
[C---:B------:R-:W-:Y:S02]  /*c040*/  ISETP.GE.AND P4, PT, R32.reuse, R224, PT ;  /* 0x000000e02000720c */ /* 0x040fe40003f86270 */
[----:B------:R-:W-:Y:S01]  /*c050*/  ISETP.GE.AND P5, PT, R32, R222, PT ;  /* 0x000000de2000720c */ /* 0x000fe20003fa6270 */
[----:B------:R-:W-:Y:S01]  /*c060*/  VIADD R32, R54, 0xffffff30 ;  /* 0xffffff3036207836 */ /* 0x000fe20000000000 */
[----:B------:R-:W-:-:S02]  /*c070*/  FSEL R42, R42, -INF , P0 ;  /* 0xff8000002a2a7808 */ /* 0x000fc40000000000 */
[----:B------:R-:W-:Y:S02]  /*c080*/  ISETP.GE.AND P0, PT, R33, R225, PT ;  /* 0x000000e12100720c */ /* 0x000fe40003f06270 */
[----:B------:R-:W-:Y:S02]  /*c090*/  FSEL R29, R29, -INF , P3 ;  /* 0xff8000001d1d7808 */ /* 0x000fe40001800000 */
[----:B------:R-:W-:Y:S02]  /*c0a0*/  FSEL R171, R41, -INF , !P1 ;  /* 0xff80000029ab7808 */ /* 0x000fe40004800000 */
[----:B------:R-:W-:Y:S02]  /*c0b0*/  ISETP.GE.AND P1, PT, R33, R224, PT ;  /* 0x000000e02100720c */ /* 0x000fe40003f26270 */
[----:B------:R-:W-:Y:S02]  /*c0c0*/  FSEL R177, R42, -INF , !P4 ;  /* 0xff8000002ab17808 */ /* 0x000fe40006000000 */
[----:B------:R-:W-:-:S02]  /*c0d0*/  FSEL R28, R28, -INF , P0 ;  /* 0xff8000001c1c7808 */ /* 0x000fc40000000000 */
[----:B------:R-:W-:Y:S01]  /*c0e0*/  FSEL R159, R29, -INF , !P5 ;  /* 0xff8000001d9f7808 */ /* 0x000fe20006800000 */
[----:B------:R-:W-:Y:S01]  /*c0f0*/  VIADD R29, R54, 0xffffff31 ;  /* 0xffffff31361d7836 */ /* 0x000fe20000000000 */
[C---:B------:R-:W-:Y:S02]  /*c100*/  ISETP.GE.AND P4, PT, R33.reuse, R223, PT ;  /* 0x000000df2100720c */ /* 0x040fe40003f86270 */
[----:B------:R-:W-:Y:S02]  /*c110*/  ISETP.GE.AND P0, PT, R32, R225, PT ;  /* 0x000000e12000720c */ /* 0x000fe40003f06270 */
[----:B------:R-:W-:Y:S01]  /*c120*/  FSEL R175, R28, -INF , !P1 ;  /* 0xff8000001caf7808 */ /* 0x000fe20004800000 */
[----:B------:R-:W-:Y:S01]  /*c130*/  VIADD R28, R54, 0xffffff38 ;  /* 0xffffff38361c7836 */ /* 0x000fe20000000000 */
[----:B------:R-:W-:Y:S02]  /*c140*/  ISETP.GE.AND P3, PT, R33, R222, PT ;  /* 0x000000de2100720c */ /* 0x000fe40003f66270 */
[----:B------:R-:W-:-:S02]  /*c150*/  ISETP.GE.AND P5, PT, R32, R224, PT ;  /* 0x000000e02000720c */ /* 0x000fc40003fa6270 */
[----:B------:R-:W-:Y:S02]  /*c160*/  ISETP.GE.AND P1, PT, R32, R223, PT ;  /* 0x000000df2000720c */ /* 0x000fe40003f26270 */
[----:B------:R-:W-:Y:S02]  /*c170*/  FSEL R43, R43, -INF , P4 ;  /* 0xff8000002b2b7808 */ /* 0x000fe40002000000 */
[----:B------:R-:W-:Y:S02]  /*c180*/  FSEL R143, R143, -INF , P0 ;  /* 0xff8000008f8f7808 */ /* 0x000fe40000000000 */
[----:B------:R-:W-:Y:S02]  /*c190*/  ISETP.GE.AND P0, PT, R29, R225, PT ;  /* 0x000000e11d00720c */ /* 0x000fe40003f06270 */
[----:B------:R-:W-:Y:S02]  /*c1a0*/  FSEL R157, R43, -INF , !P3 ;  /* 0xff8000002b9d7808 */ /* 0x000fe40005800000 */
[----:B------:R-:W-:-:S02]  /*c1b0*/  FSEL R31, R31, -INF , P1 ;  /* 0xff8000001f1f7808 */ /* 0x000fc40000800000 */
[----:B------:R-:W-:Y:S02]  /*c1c0*/  FSEL R167, R143, -INF , !P5 ;  /* 0xff8000008fa77808 */ /* 0x000fe40006800000 */
[----:B------:R-:W-:Y:S02]  /*c1d0*/  ISETP.GE.AND P4, PT, R32, R222, PT ;  /* 0x000000de2000720c */ /* 0x000fe40003f86270 */
[C---:B------:R-:W-:Y:S02]  /*c1e0*/  ISETP.GE.AND P3, PT, R29.reuse, R224, PT ;  /* 0x000000e01d00720c */ /* 0x040fe40003f66270 */
[C---:B------:R-:W-:Y:S02]  /*c1f0*/  ISETP.GE.AND P5, PT, R29.reuse, R223, PT ;  /* 0x000000df1d00720c */ /* 0x040fe40003fa6270 */
[----:B------:R-:W-:Y:S01]  /*c200*/  ISETP.GE.AND P1, PT, R29, R222, PT ;  /* 0x000000de1d00720c */ /* 0x000fe20003f26270 */
[----:B------:R-:W-:Y:S01]  /*c210*/  VIADD R29, R54, 0xffffff39 ;  /* 0xffffff39361d7836 */ /* 0x000fe20000000000 */
[----:B------:R-:W-:-:S02]  /*c220*/  FSEL R30, R30, -INF , P0 ;  /* 0xff8000001e1e7808 */ /* 0x000fc40000000000 */
[----:B------:R-:W-:Y:S02]  /*c230*/  ISETP.GE.AND P0, PT, R28, R225, PT ;  /* 0x000000e11c00720c */ /* 0x000fe40003f06270 */
[----:B------:R-:W-:Y:S02]  /*c240*/  FSEL R161, R31, -INF , !P4 ;  /* 0xff8000001fa17808 */ /* 0x000fe40006000000 */
[----:B------:R-:W-:Y:S02]  /*c250*/  FSEL R163, R30, -INF , !P3 ;  /* 0xff8000001ea37808 */ /* 0x000fe40005800000 */
[----:B------:R-:W-:Y:S02]  /*c260*/  FSEL R149, R149, -INF , P5 ;  /* 0xff80000095957808 */ /* 0x000fe40002800000 */
[C---:B------:R-:W-:Y:S02]  /*c270*/  ISETP.GE.AND P4, PT, R28.reuse, R224, PT ;  /* 0x000000e01c00720c */ /* 0x040fe40003f86270 */
[----:B------:R-:W-:-:S02]  /*c280*/  ISETP.GE.AND P3, PT, R28, R223, PT ;  /* 0x000000df1c00720c */ /* 0x000fc40003f66270 */
[----:B------:R-:W-:Y:S01]  /*c290*/  ISETP.GE.AND P5, PT, R28, R222, PT ;  /* 0x000000de1c00720c */ /* 0x000fe20003fa6270 */
[----:B------:R-:W-:Y:S01]  /*c2a0*/  VIADD R28, R54, 0xffffff40 ;  /* 0xffffff40361c7836 */ /* 0x000fe20000000000 */
[----:B------:R-:W-:Y:S02]  /*c2b0*/  FSEL R144, R144, -INF , P0 ;  /* 0xff80000090907808 */ /* 0x000fe40000000000 */
[----:B------:R-:W-:Y:S02]  /*c2c0*/  ISETP.GE.AND P0, PT, R29, R225, PT ;  /* 0x000000e11d00720c */ /* 0x000fe40003f06270 */
[----:B------:R-:W-:Y:S02]  /*c2d0*/  FSEL R206, R149, -INF , !P1 ;  /* 0xff80000095ce7808 */ /* 0x000fe40004800000 */
        /* <DEDUP_REMOVED lines=9> */
[----:B------:R-:W-:Y:S02]  /*c370*/  FSEL R200, R145, -INF , !P1 ;  /* 0xff80000091c87808 */ /* 0x000fe40004800000 */
[----:B------:R-:W-:Y:S02]  /*c380*/  FSEL R147, R147, -INF , P4 ;  /* 0xff80000093937808 */ /* 0x000fe40002000000 */
[C---:B------:R-:W-:Y:S02]  /*c390*/  ISETP.GE.AND P5, PT, R28.reuse, R224, PT ;  /* 0x000000e01c00720c */ /* 0x040fe40003fa6270 */
[C---:B------:R-:W-:Y:S02]  /*c3a0*/  ISETP.GE.AND P1, PT, R28.reuse, R223, PT ;  /* 0x000000df1c00720c */ /* 0x040fe40003f26270 */
[----:B------:R-:W-:Y:S01]  /*c3b0*/  ISETP.GE.AND P4, PT, R28, R222, PT ;  /* 0x000000de1c00720c */ /* 0x000fe20003f86270 */
[----:B------:R-:W-:Y:S01]  /*c3c0*/  VIADD R28, R54, 0xffffff48 ;  /* 0xffffff48361c7836 */ /* 0x000fe20000000000 */
[----:B------:R-:W-:-:S02]  /*c3d0*/  FSEL R150, R150, -INF , P0 ;  /* 0xff80000096967808 */ /* 0x000fc40000000000 */
[----:B------:R-:W-:Y:S02]  /*c3e0*/  ISETP.GE.AND P0, PT, R29, R225, PT ;  /* 0x000000e11d00720c */ /* 0x000fe40003f06270 */
[----:B------:R-:W-:Y:S02]  /*c3f0*/  FSEL R204, R147, -INF , !P3 ;  /* 0xff80000093cc7808 */ /* 0x000fe40005800000 */
[----:B------:R-:W-:Y:S02]  /*c400*/  FSEL R151, R151, -INF , P1 ;  /* 0xff80000097977808 */ /* 0x000fe40000800000 */
[----:B------:R-:W-:Y:S02]  /*c410*/  FSEL R169, R150, -INF , !P5 ;  /* 0xff80000096a97808 */ /* 0x000fe40006800000 */
[C---:B------:R-:W-:Y:S02]  /*c420*/  ISETP.GE.AND P3, PT, R29.reuse, R224, PT ;  /* 0x000000e01d00720c */ /* 0x040fe40003f66270 */
[----:B------:R-:W-:-:S02]  /*c430*/  ISETP.GE.AND P5, PT, R29, R223, PT ;  /* 0x000000df1d00720c */ /* 0x000fc40003fa6270 */
[----:B------:R-:W-:Y:S01]  /*c440*/  ISETP.GE.AND P1, PT, R29, R222, PT ;  /* 0x000000de1d00720c */ /* 0x000fe20003f26270 */
[----:B------:R-:W-:Y:S01]  /*c450*/  VIADD R29, R54, 0xffffff49 ;  /* 0xffffff49361d7836 */ /* 0x000fe20000000000 */
[----:B------:R-:W-:Y:S02]  /*c460*/  FSEL R132, R132, -INF , P0 ;  /* 0xff80000084847808 */ /* 0x000fe40000000000 */
[----:B------:R-:W-:Y:S02]  /*c470*/  ISETP.GE.AND P0, PT, R28, R225, PT ;  /* 0x000000e11c00720c */ /* 0x000fe40003f06270 */
[----:B------:R-:W-:Y:S02]  /*c480*/  FSEL R246, R151, -INF , !P4 ;  /* 0xff80000097f67808 */ /* 0x000fe40006000000 */
[----:B------:R-:W-:Y:S02]  /*c490*/  FSEL R252, R132, -INF , !P3 ;  /* 0xff80000084fc7808 */ /* 0x000fe40005800000 */
[----:B------:R-:W-:-:S02]  /*c4a0*/  FSEL R168, R168, -INF , P5 ;  /* 0xff800000a8a87808 */ /* 0x000fc40002800000 */
[C---:B------:R-:W-:Y:S02]  /*c4b0*/  ISETP.GE.AND P4, PT, R28.reuse, R224, PT ;  /* 0x000000e01c00720c */ /* 0x040fe40003f86270 */
[C---:B------:R-:W-:Y:S02]  /*c4c0*/  ISETP.GE.AND P3, PT, R28.reuse, R223, PT ;  /* 0x000000df1c00720c */ /* 0x040fe40003f66270 */
[----:B------:R-:W-:Y:S01]  /*c4d0*/  ISETP.GE.AND P5, PT, R28, R222, PT ;  /* 0x000000de1c00720c */ /* 0x000fe20003fa6270 */
[----:B------:R-:W-:Y:S01]  /*c4e0*/  VIADD R28, R54, 0xffffff50 ;  /* 0xffffff50361c7836 */ /* 0x000fe20000000000 */
[----:B------:R-:W-:Y:S02]  /*c4f0*/  FSEL R12, R12, -INF , P0 ;  /* 0xff8000000c0c7808 */ /* 0x000fe40000000000 */
[----:B------:R-:W-:Y:S02]  /*c500*/  ISETP.GE.AND P0, PT, R29, R225, PT ;  /* 0x000000e11d00720c */ /* 0x000fe40003f06270 */
[----:B------:R-:W-:-:S02]  /*c510*/  FSEL R238, R168, -INF , !P1 ;  /* 0xff800000a8ee7808 */ /* 0x000fc40004800000 */
[----:B------:R-:W-:Y:S02]  /*c520*/  ISETP.GE.AND P1, PT, R29, R224, PT ;  /* 0x000000e01d00720c */ /* 0x000fe40003f26270 */
[----:B------:R-:W-:Y:S02]  /*c530*/  FSEL R24, R24, -INF , P3 ;  /* 0xff80000018187808 */ /* 0x000fe40001800000 */
[----:B------:R-:W-:Y:S02]  /*c540*/  FSEL R13, R13, -INF , P0 ;  /* 0xff8000000d0d7808 */ /* 0x000fe40000000000 */
[----:B------:R-:W-:Y:S02]  /*c550*/  ISETP.GE.AND P0, PT, R28, R225, PT ;  /* 0x000000e11c00720c */ /* 0x000fe40003f06270 */
[----:B------:R-:W-:Y:S02]  /*c560*/  FSEL R250, R12, -INF , !P4 ;  /* 0xff8000000cfa7808 */ /* 0x000fe40006000000 */
[----:B------:R-:W-:-:S02]  /*c570*/  ISETP.GE.AND P4, PT, R29, R223, PT ;  /* 0x000000df1d00720c */ /* 0x000fc40003f86270 */
[----:B------:R-:W-:Y:S02]  /*c580*/  FSEL R236, R24, -INF , !P5 ;  /* 0xff80000018ec7808 */ /* 0x000fe40006800000 */
[----:B------:R-:W-:Y:S01]  /*c590*/  FSEL R248, R13, -INF , !P1 ;  /* 0xff8000000df87808 */ /* 0x000fe20004800000 */
[----:B------:R-:W-:Y:S01]  /*c5a0*/  VIADD R13, R54, 0xffffff51 ;  /* 0xffffff51360d7836 */ /* 0x000fe20000000000 */
[----:B------:R-:W-:Y:S02]  /*c5b0*/  ISETP.GE.AND P5, PT, R28, R224, PT ;  /* 0x000000e01c00720c */ /* 0x000fe40003fa6270 */
[----:B------:R-:W-:Y:S02]  /*c5c0*/  FSEL R136, R136, -INF , P0 ;  /* 0xff80000088887808 */ /* 0x000fe40000000000 */
[----:B------:R-:W-:Y:S02]  /*c5d0*/  ISETP.GE.AND P3, PT, R29, R222, PT ;  /* 0x000000de1d00720c */ /* 0x000fe40003f66270 */
[----:B------:R-:W-:-:S02]  /*c5e0*/  ISETP.GE.AND P1, PT, R28, R223, PT ;  /* 0x000000df1c00720c */ /* 0x000fc40003f26270 */
[----:B------:R-:W-:Y:S02]  /*c5f0*/  FSEL R25, R25, -INF , P4 ;  /* 0xff80000019197808 */ /* 0x000fe40002000000 */
[----:B------:R-:W-:Y:S02]  /*c600*/  FSEL R198, R136, -INF , !P5 ;  /* 0xff80000088c67808 */ /* 0x000fe40006800000 */
[C---:B------:R-:W-:Y:S02]  /*c610*/  ISETP.GE.AND P0, PT, R13.reuse, R225, PT ;  /* 0x000000e10d00720c */ /* 0x040fe40003f06270 */
[----:B------:R-:W-:Y:S01]  /*c620*/  ISETP.GE.AND P5, PT, R13, R223, PT ;  /* 0x000000df0d00720c */ /* 0x000fe20003fa6270 */
[----:B------:R-:W-:Y:S01]  /*c630*/  VIADD R12, R54, 0xffffff58 ;  /* 0xffffff58360c7836 */ /* 0x000fe20000000000 */
[----:B------:R-:W-:Y:S02]  /*c640*/  FSEL R214, R25, -INF , !P3 ;  /* 0xff80000019d67808 */ /* 0x000fe40005800000 */
[----:B------:R-:W-:-:S02]  /*c650*/  FSEL R27, R27, -INF , P1 ;  /* 0xff8000001b1b7808 */ /* 0x000fc40000800000 */
[C---:B------:R-:W-:Y:S02]  /*c660*/  ISETP.GE.AND P3, PT, R13.reuse, R224, PT ;  /* 0x000000e00d00720c */ /* 0x040fe40003f66270 */
[-C--:B------:R-:W-:Y:S01]  /*c670*/  ISETP.GE.AND P1, PT, R13, R222.reuse, PT ;  /* 0x000000de0d00720c */ /* 0x080fe20003f26270 */
[----:B------:R-:W-:Y:S01]  /*c680*/  VIADD R13, R54, 0xffffff59 ;  /* 0xffffff59360d7836 */ /* 0x000fe20000000000 */
[----:B------:R-:W-:Y:S02]  /*c690*/  FSEL R26, R26, -INF , P0 ;  /* 0xff8000001a1a7808 */ /* 0x000fe40000000000 */
[----:B------:R-:W-:Y:S02]  /*c6a0*/  FSEL R20, R20, -INF , P5 ;  /* 0xff80000014147808 */ /* 0x000fe40002800000 */
[----:B------:R-:W-:Y:S02]  /*c6b0*/  ISETP.GE.AND P4, PT, R28, R222, PT ;  /* 0x000000de1c00720c */ /* 0x000fe40003f86270 */
[----:B------:R-:W-:-:S02]  /*c6c0*/  ISETP.GE.AND P0, PT, R12, R225, PT ;  /* 0x000000e10c00720c */ /* 0x000fc40003f06270 */
[----:B------:R-:W-:Y:S02]  /*c6d0*/  FSEL R196, R26, -INF , !P3 ;  /* 0xff8000001ac47808 */ /* 0x000fe40005800000 */
[----:B------:R-:W-:Y:S02]  /*c6e0*/  FSEL R188, R20, -INF , !P1 ;  /* 0xff80000014bc7808 */ /* 0x000fe40004800000 */
[C---:B------:R-:W-:Y:S02]  /*c6f0*/  ISETP.GE.AND P3, PT, R12.reuse, R223, PT ;  /* 0x000000df0c00720c */ /* 0x040fe40003f66270 */
[----:B------:R-:W-:Y:S02]  /*c700*/  ISETP.GE.AND P1, PT, R13, R225, PT ;  /* 0x000000e10d00720c */ /* 0x000fe40003f26270 */
[----:B------:R-:W-:Y:S02]  /*c710*/  FSEL R190, R27, -INF , !P4 ;  /* 0xff8000001bbe7808 */ /* 0x000fe40006000000 */
[----:B------:R-:W-:-:S02]  /*c720*/  ISETP.GE.AND P4, PT, R12, R224, PT ;  /* 0x000000e00c00720c */ /* 0x000fc40003f86270 */
[----:B------:R-:W-:Y:S01]  /*c730*/  ISETP.GE.AND P5, PT, R12, R222, PT ;  /* 0x000000de0c00720c */ /* 0x000fe20003fa6270 */
[----:B------:R-:W-:Y:S01]  /*c740*/  VIADD R12, R54, 0xffffff60 ;  /* 0xffffff60360c7836 */ /* 0x000fe20000000000 */
[----:B------:R-:W-:Y:S02]  /*c750*/  FSEL R21, R21, -INF , P0 ;  /* 0xff80000015157808 */ /* 0x000fe40000000000 */
[----:B------:R-:W-:Y:S02]  /*c760*/  ISETP.GE.AND P0, PT, R13, R224, PT ;  /* 0x000000e00d00720c */ /* 0x000fe40003f06270 */
[----:B------:R-:W-:Y:S02]  /*c770*/  FSEL R9, R9, -INF , P3 ;  /* 0xff80000009097808 */ /* 0x000fe40001800000 */
[----:B------:R-:W-:Y:S02]  /*c780*/  FSEL R8, R8, -INF , P1 ;  /* 0xff80000008087808 */ /* 0x000fe40000800000 */
[----:B------:R-:W-:-:S02]  /*c790*/  FSEL R194, R21, -INF , !P4 ;  /* 0xff80000015c27808 */ /* 0x000fc40006000000 */
[----:B------:R-:W-:Y:S02]  /*c7a0*/  ISETP.GE.AND P4, PT, R13, R223, PT ;  /* 0x000000df0d00720c */ /* 0x000fe40003f86270 */
[----:B------:R-:W-:Y:S01]  /*c7b0*/  FSEL R186, R9, -INF , !P5 ;  /* 0xff80000009ba7808 */ /* 0x000fe20006800000 */
[----:B------:R-:W-:Y:S01]  /*c7c0*/  VIADD R9, R54, 0xffffff61 ;  /* 0xffffff6136097836 */ /* 0x000fe20000000000 */
[----:B------:R-:W-:Y:S02]  /*c7d0*/  ISETP.GE.AND P1, PT, R12, R225, PT ;  /* 0x000000e10c00720c */ /* 0x000fe40003f26270 */
[----:B------:R-:W-:Y:S02]  /*c7e0*/  FSEL R192, R8, -INF , !P0 ;  /* 0xff80000008c07808 */ /* 0x000fe40004000000 */
[----:B------:R-:W-:Y:S02]  /*c7f0*/  ISETP.GE.AND P0, PT, R12, R223, PT ;  /* 0x000000df0c00720c */ /* 0x000fe40003f06270 */
[----:B------:R-:W-:-:S02]  /*c800*/  ISETP.GE.AND P3, PT, R13, R222, PT ;  /* 0x000000de0d00720c */ /* 0x000fc40003f66270 */
[----:B------:R-:W-:Y:S02]  /*c810*/  ISETP.GE.AND P5, PT, R12, R224, PT ;  /* 0x000000e00c00720c */ /* 0x000fe40003fa6270 */
[----:B------:R-:W-:Y:S02]  /*c820*/  FSEL R14, R14, -INF , P4 ;  /* 0xff8000000e0e7808 */ /* 0x000fe40002000000 */
[----:B------:R-:W-:Y:S02]  /*c830*/  FSEL R10, R10, -INF , P1 ;  /* 0xff8000000a0a7808 */ /* 0x000fe40000800000 */
[----:B------:R-:W-:Y:S02]  /*c840*/  FSEL R16, R16, -INF , P0 ;  /* 0xff80000010107808 */ /* 0x000fe40000000000 */
[----:B------:R-:W-:Y:S02]  /*c850*/  ISETP.GE.AND P0, PT, R9, R223, PT ;  /* 0x000000df0900720c */ /* 0x000fe40003f06270 */
[----:B------:R-:W-:-:S02]  /*c860*/  FSEL R184, R14, -INF , !P3 ;  /* 0xff8000000eb87808 */ /* 0x000fc40005800000 */
[----:B------:R-:W-:Y:S02]  /*c870*/  FSEL R182, R10, -INF , !P5 ;  /* 0xff8000000ab67808 */ /* 0x000fe40006800000 */
[C---:B------:R-:W-:Y:S02]  /*c880*/  ISETP.GE.AND P3, PT, R9.reuse, R225, PT ;  /* 0x000000e10900720c */ /* 0x040fe40003f66270 */
[C---:B------:R-:W-:Y:S02]  /*c890*/  ISETP.GE.AND P1, PT, R9.reuse, R224, PT ;  /* 0x000000e00900720c */ /* 0x040fe40003f26270 */
[-C--:B------:R-:W-:Y:S01]  /*c8a0*/  ISETP.GE.AND P5, PT, R9, R222.reuse, PT ;  /* 0x000000de0900720c */ /* 0x080fe20003fa6270 */
[C---:B------:R-:W-:Y:S01]  /*c8b0*/  VIADD R9, R54.reuse, 0xffffff69 ;  /* 0xffffff6936097836 */ /* 0x040fe20000000000 */
[----:B------:R-:W-:Y:S01]  /*c8c0*/  FSEL R11, R11, -INF , P0 ;  /* 0xff8000000b0b7808 */ /* 0x000fe20000000000 */
[----:B------:R-:W-:Y:S01]  /*c8d0*/  VIADD R8, R54, 0xffffff68 ;  /* 0xffffff6836087836 */ /* 0x000fe20000000000 */
[----:B------:R-:W-:-:S02]  /*c8e0*/  ISETP.GE.AND P4, PT, R12, R222, PT ;  /* 0x000000de0c00720c */ /* 0x000fc40003f86270 */
[----:B------:R-:W-:Y:S02]  /*c8f0*/  FSEL R170, R11, -INF , !P5 ;  /* 0xff8000000baa7808 */ /* 0x000fe40006800000 */
[-C--:B------:R-:W-:Y:S02]  /*c900*/  ISETP.GE.AND P5, PT, R9, R225.reuse, PT ;  /* 0x000000e10900720c */ /* 0x080fe40003fa6270 */
[----:B------:R-:W-:Y:S02]  /*c910*/  FSEL R172, R16, -INF , !P4 ;  /* 0xff80000010ac7808 */ /* 0x000fe40006000000 */
[----:B------:R-:W-:Y:S02]  /*c920*/  FSEL R15, R15, -INF , P3 ;  /* 0xff8000000f0f7808 */ /* 0x000fe40001800000 */
[----:B------:R-:W-:Y:S02]  /*c930*/  ISETP.GE.AND P4, PT, R8, R225, PT ;  /* 0x000000e10800720c */ /* 0x000fe40003f86270 */
[----:B------:R-:W-:-:S02]  /*c940*/  FSEL R174, R5, -INF , P5 ;  /* 0xff80000005ae7808 */ /* 0x000fc40002800000 */
[----:B------:R-:W-:Y:S02]  /*c950*/  FMNMX3.FTZ R5, R134, R48, R45, !PT ;  /* 0x0000003086057276 */ /* 0x000fe4000781002d */
[----:B------:R-:W-:Y:S02]  /*c960*/  ISETP.GE.AND P3, PT, R8, R224, PT ;  /* 0x000000e00800720c */ /* 0x000fe40003f66270 */
[----:B------:R-:W-:Y:S02]  /*c970*/  FSEL R178, R15, -INF , !P1 ;  /* 0xff8000000fb27808 */ /* 0x000fe40004800000 */
[----:B------:R-:W-:Y:S02]  /*c980*/  FSEL R4, R4, -INF , P4 ;  /* 0xff80000004047808 */ /* 0x000fe40002000000 */
[----:B------:R-:W-:Y:S02]  /*c990*/  ISETP.GE.AND P1, PT, R8, R223, PT ;  /* 0x000000df0800720c */ /* 0x000fe40003f26270 */
[----:B------:R-:W-:-:S02]  /*c9a0*/  FMNMX3.FTZ R5, R5, R50, R46, !PT ;  /* 0x0000003205057276 */ /* 0x000fc4000781002e */
[----:B------:R-:W-:Y:S01]  /*c9b0*/  ISETP.GE.AND P0, PT, R8, R222, PT ;  /* 0x000000de0800720c */ /* 0x000fe20003f06270 */
[----:B------:R-:W-:Y:S01]  /*c9c0*/  VIADD R8, R54, 0xffffff70 ;  /* 0xffffff7036087836 */ /* 0x000fe20000000000 */
[----:B------:R-:W-:Y:S02]  /*c9d0*/  FSEL R176, R4, -INF , !P3 ;  /* 0xff80000004b07808 */ /* 0x000fe40005800000 */
[----:B------:R-:W-:Y:S02]  /*c9e0*/  ISETP.GE.AND P4, PT, R9, R224, PT ;  /* 0x000000e00900720c */ /* 0x000fe40003f86270 */
[----:B------:R-:W-:Y:S02]  /*c9f0*/  FSEL R19, R19, -INF , P1 ;  /* 0xff80000013137808 */ /* 0x000fe40000800000 */
[----:B------:R-:W-:Y:S02]  /*ca00*/  ISETP.GE.AND P3, PT, R9, R223, PT ;  /* 0x000000df0900720c */ /* 0x000fe40003f66270 */
[----:B------:R-:W-:-:S02]  /*ca10*/  FMNMX3.FTZ R10, R5, R67, R66, !PT ;  /* 0x00000043050a7276 */ /* 0x000fc40007810042 */
[----:B------:R-:W-:Y:S02]  /*ca20*/  FMNMX3.FTZ R5, R133, R44, R6, !PT ;  /* 0x0000002c85057276 */ /* 0x000fe40007810006 */
[----:B------:R-:W-:Y:S02]  /*ca30*/  FSEL R168, R19, -INF , !P0 ;  /* 0xff80000013a87808 */ /* 0x000fe40004000000 */
[----:B------:R-:W-:Y:S02]  /*ca40*/  FSEL R18, R18, -INF , P3 ;  /* 0xff80000012127808 */ /* 0x000fe40001800000 */
[----:B------:R-:W-:Y:S02]  /*ca50*/  FSEL R174, R174, -INF , !P4 ;  /* 0xff800000aeae7808 */ /* 0x000fe40006000000 */
[C---:B------:R-:W-:Y:S02]  /*ca60*/  ISETP.GE.AND P0, PT, R8.reuse, R225, PT ;  /* 0x000000e10800720c */ /* 0x040fe40003f06270 */
[----:B------:R-:W-:-:S02]  /*ca70*/  ISETP.GE.AND P5, PT, R8, R224, PT ;  /* 0x000000e00800720c */ /* 0x000fc40003fa6270 */
[C---:B------:R-:W-:Y:S02]  /*ca80*/  ISETP.GE.AND P3, PT, R8.reuse, R223, PT ;  /* 0x000000df0800720c */ /* 0x040fe40003f66270 */
[----:B------:R-:W-:Y:S02]  /*ca90*/  ISETP.GE.AND P4, PT, R8, R222, PT ;  /* 0x000000de0800720c */ /* 0x000fe40003f86270 */
[----:B------:R-:W-:Y:S02]  /*caa0*/  FMNMX3.FTZ R10, R10, R65, R64, !PT ;  /* 0x000000410a0a7276 */ /* 0x000fe40007810040 */
[----:B------:R-:W-:Y:S02]  /*cab0*/  FMNMX3.FTZ R8, R5, R22, R36, !PT ;  /* 0x0000001605087276 */ /* 0x000fe40007810024 */
[----:B------:R-:W-:Y:S01]  /*cac0*/  FMNMX3.FTZ R10, R10, R183, R179, !PT ;  /* 0x000000b70a0a7276 */ /* 0x000fe200078100b3 */
[----:B------:R-:W-:Y:S01]  /*cad0*/  VIADD R4, R54, 0xffffff71 ;  /* 0xffffff7136047836 */ /* 0x000fe20000000000 */
[----:B------:R-:W-:-:S02]  /*cae0*/  FMNMX3.FTZ R8, R8, R191, R189, !PT ;  /* 0x000000bf08087276 */ /* 0x000fc400078100bd */
[----:B------:R-:W-:Y:S02]  /*caf0*/  ISETP.GE.AND P1, PT, R9, R222, PT ;  /* 0x000000de0900720c */ /* 0x000fe40003f26270 */
[----:B------:R-:W-:Y:S02]  /*cb00*/  FMNMX3.FTZ R10, R10, R177, R175, !PT ;  /* 0x000000b10a0a7276 */ /* 0x000fe400078100af */
[----:B------:R-:W-:Y:S02]  /*cb10*/  FMNMX3.FTZ R8, R8, R185, R187, !PT ;  /* 0x000000b908087276 */ /* 0x000fe400078100bb */
[----:B------:R-:W-:Y:S02]  /*cb20*/  FSEL R166, R18, -INF , !P1 ;  /* 0xff80000012a67808 */ /* 0x000fe40004800000 */
[----:B------:R-:W-:Y:S02]  /*cb30*/  ISETP.GE.AND P1, PT, R4, R225, PT ;  /* 0x000000e10400720c */ /* 0x000fe40003f26270 */
[----:B------:R-:W-:-:S02]  /*cb40*/  FMNMX3.FTZ R5, R10, R167, R163, !PT ;  /* 0x000000a70a057276 */ /* 0x000fc400078100a3 */
[----:B------:R-:W-:Y:S02]  /*cb50*/  FMNMX3.FTZ R8, R8, R173, R171, !PT ;  /* 0x000000ad08087276 */ /* 0x000fe400078100ab */
[----:B------:R-:W-:Y:S02]  /*cb60*/  FSEL R162, R7, -INF , P1 ;  /* 0xff80000007a27808 */ /* 0x000fe40000800000 */
[----:B------:R-:W-:Y:S02]  /*cb70*/  FMNMX3.FTZ R7, R5, R202, R200, !PT ;  /* 0x000000ca05077276 */ /* 0x000fe400078100c8 */
[----:B------:R-:W-:Y:S02]  /*cb80*/  FMNMX3.FTZ R5, R8, R159, R157, !PT ;  /* 0x0000009f08057276 */ /* 0x000fe4000781009d */
[----:B------:R-:W-:Y:S02]  /*cb90*/  FSEL R17, R17, -INF , P0 ;  /* 0xff80000011117808 */ /* 0x000fe40000000000 */
[----:B------:R-:W-:-:S02]  /*cba0*/  FMNMX3.FTZ R5, R5, R161, R206, !PT ;  /* 0x000000a105057276 */ /* 0x000fc400078100ce */
[----:B------:R-:W-:Y:S02]  /*cbb0*/  FSEL R164, R17, -INF , !P5 ;  /* 0xff80000011a47808 */ /* 0x000fe40006800000 */
[----:B------:R-:W-:Y:S02]  /*cbc0*/  FSEL R49, R49, -INF , P3 ;  /* 0xff80000031317808 */ /* 0x000fe40001800000 */
[C---:B------:R-:W-:Y:S02]  /*cbd0*/  ISETP.GE.AND P0, PT, R4.reuse, R224, PT ;  /* 0x000000e00400720c */ /* 0x040fe40003f06270 */
[C---:B------:R-:W-:Y:S02]  /*cbe0*/  ISETP.GE.AND P5, PT, R4.reuse, R223, PT ;  /* 0x000000df0400720c */ /* 0x040fe40003fa6270 */
[----:B------:R-:W-:Y:S01]  /*cbf0*/  ISETP.GE.AND P3, PT, R4, R222, PT ;  /* 0x000000de0400720c */ /* 0x000fe20003f66270 */
[----:B------:R-:W-:Y:S01]  /*cc00*/  VIADD R4, R54, 0xffffff78 ;  /* 0xffffff7836047836 */ /* 0x000fe20000000000 */
[----:B------:R-:W-:-:S04]  /*cc10*/  FMNMX3.FTZ R5, R5, R165, R204, !PT ;  /* 0x000000a505057276 */ /* 0x000fc800078100cc */
[----:B------:R-:W-:Y:S02]  /*cc20*/  FMNMX3.FTZ R5, R5, R246, R238, !PT ;  /* 0x000000f605057276 */ /* 0x000fe400078100ee */
[----:B------:R-:W-:Y:S02]  /*cc30*/  ISETP.GE.AND P1, PT, R4, R225, PT ;  /* 0x000000e10400720c */ /* 0x000fe40003f26270 */
[----:B------:R-:W-:Y:S01]  /*cc40*/  FMNMX3.FTZ R5, R5, R236, R214, !PT ;  /* 0x000000ec05057276 */ /* 0x000fe200078100d6 */
[----:B------:R-:W-:Y:S01]  /*cc50*/  VIADD R54, R54, 0xffffff79 ;  /* 0xffffff7936367836 */ /* 0x000fe20000000000 */
[----:B------:R-:W-:Y:S02]  /*cc60*/  FSEL R162, R162, -INF , !P0 ;  /* 0xff800000a2a27808 */ /* 0x000fe40004000000 */
[----:B------:R-:W-:Y:S02]  /*cc70*/  ISETP.GE.AND P0, PT, R4, R224, PT ;  /* 0x000000e00400720c */ /* 0x000fe40003f06270 */
[----:B------:R-:W-:-:S02]  /*cc80*/  FSEL R52, R52, -INF , P1 ;  /* 0xff80000034347808 */ /* 0x000fc40000800000 */
[----:B------:R-:W-:Y:S02]  /*cc90*/  FMNMX3.FTZ R5, R5, R190, R188, !PT ;  /* 0x000000be05057276 */ /* 0x000fe400078100bc */
[----:B------:R-:W-:Y:S02]  /*cca0*/  FSEL R23, R23, -INF , P5 ;  /* 0xff80000017177808 */ /* 0x000fe40002800000 */
[----:B------:R-:W-:Y:S02]  /*ccb0*/  ISETP.GE.AND P5, PT, R4, R223, PT ;  /* 0x000000df0400720c */ /* 0x000fe40003fa6270 */
[----:B------:R-:W-:Y:S02]  /*ccc0*/  FSEL R160, R52, -INF , !P0 ;  /* 0xff80000034a07808 */ /* 0x000fe40004000000 */
[----:B------:R-:W-:Y:S02]  /*ccd0*/  ISETP.GE.AND P0, PT, R54, R225, PT ;  /* 0x000000e13600720c */ /* 0x000fe40003f06270 */
[----:B------:R-:W-:-:S02]  /*cce0*/  FMNMX3.FTZ R7, R7, R169, R252, !PT ;  /* 0x000000a907077276 */ /* 0x000fc400078100fc */
[----:B------:R-:W-:Y:S02]  /*ccf0*/  FMNMX3.FTZ R5, R5, R186, R184, !PT ;  /* 0x000000ba05057276 */ /* 0x000fe400078100b8 */
[----:B------:R-:W-:Y:S02]  /*cd00*/  FSEL R53, R53, -INF , P5 ;  /* 0xff80000035357808 */ /* 0x000fe40002800000 */
[C---:B------:R-:W-:Y:S02]  /*cd10*/  ISETP.GE.AND P5, PT, R54.reuse, R224, PT ;  /* 0x000000e03600720c */ /* 0x040fe40003fa6270 */
[----:B------:R-:W-:Y:S02]  /*cd20*/  FSEL R51, R51, -INF , P0 ;  /* 0xff80000033337808 */ /* 0x000fe40000000000 */
[----:B------:R-:W-:Y:S02]  /*cd30*/  FMNMX3.FTZ R7, R7, R250, R248, !PT ;  /* 0x000000fa07077276 */ /* 0x000fe400078100f8 */
[----:B------:R-:W-:-:S02]  /*cd40*/  ISETP.GE.AND P0, PT, R54, R223, PT ;  /* 0x000000df3600720c */ /* 0x000fc40003f06270 */
[----:B------:R-:W-:Y:S02]  /*cd50*/  FMNMX3.FTZ R5, R5, R172, R170, !PT ;  /* 0x000000ac05057276 */ /* 0x000fe400078100aa */
[----:B------:R-:W-:Y:S02]  /*cd60*/  FSEL R158, R51, -INF , !P5 ;  /* 0xff800000339e7808 */ /* 0x000fe40006800000 */
[----:B------:R-:W-:Y:S02]  /*cd70*/  ISETP.GE.AND P1, PT, R4, R222, PT ;  /* 0x000000de0400720c */ /* 0x000fe40003f26270 */
[----:B------:R-:W-:Y:S02]  /*cd80*/  FMNMX3.FTZ R7, R7, R198, R196, !PT ;  /* 0x000000c607077276 */ /* 0x000fe400078100c4 */
[----:B------:R-:W-:Y:S02]  /*cd90*/  ISETP.GE.AND P5, PT, R54, R222, PT ;  /* 0x000000de3600720c */ /* 0x000fe40003fa6270 */
[----:B------:R-:W-:-:S02]  /*cda0*/  FSEL R47, R47, -INF , P0 ;  /* 0xff8000002f2f7808 */ /* 0x000fc40000000000 */
[----:B------:R-:W-:Y:S02]  /*cdb0*/  FSEL R156, R49, -INF , !P4 ;  /* 0xff800000319c7808 */ /* 0x000fe40006000000 */
[----:B------:R-:W-:Y:S02]  /*cdc0*/  FSEL R154, R23, -INF , !P3 ;  /* 0xff800000179a7808 */ /* 0x000fe40005800000 */
[----:B------:R-:W-:Y:S02]  /*cdd0*/  FMNMX3.FTZ R5, R5, R168, R166, !PT ;  /* 0x000000a805057276 */ /* 0x000fe400078100a6 */
[----:B------:R-:W-:Y:S02]  /*cde0*/  FMNMX3.FTZ R7, R7, R194, R192, !PT ;  /* 0x000000c207077276 */ /* 0x000fe400078100c0 */
[----:B------:R-:W-:Y:S02]  /*cdf0*/  FSEL R152, R53, -INF , !P1 ;  /* 0xff80000035987808 */ /* 0x000fe40004800000 */
[----:B------:R-:W-:-:S02]  /*ce00*/  FSEL R150, R47, -INF , !P5 ;  /* 0xff8000002f967808 */ /* 0x000fc40006800000 */
[----:B------:R-:W-:Y:S02]  /*ce10*/  FMNMX3.FTZ R5, R5, R156, R154, !PT ;  /* 0x0000009c05057276 */ /* 0x000fe4000781009a */
[----:B------:R-:W-:Y:S02]  /*ce20*/  FMNMX3.FTZ R7, R7, R182, R178, !PT ;  /* 0x000000b607077276 */ /* 0x000fe400078100b2 */
[----:B------:R-:W-:Y:S02]  /*ce30*/  FMNMX3.FTZ R4, R5, R152, R150, !PT ;  /* 0x0000009805047276 */ /* 0x000fe40007810096 */
[----:B------:R-:W-:-:S03]  /*ce40*/  FMNMX3.FTZ R7, R7, R176, R174, !PT ;  /* 0x000000b007077276 */ /* 0x000fc600078100ae */
[----:B------:R-:W1:Y:S01]  /*ce50*/  SHFL.BFLY PT, R5, R4, 0x2, 0x1f ;  /* 0x0c401f0004057f89 */ /* 0x000e6200000e0000 */
        /* <DEDUP_REMOVED lines=10> */
[----:B------:R-:W-:Y:S02]  /*cf00*/  SEL R153, R180, 0xffffffe0, !P6 ;  /* 0xffffffe0b4997807 */ /* 0x000fe40007000000 */
[----:B-1----:R-:W-:-:S03]  /*cf10*/  FMNMX.FTZ R136, R5, R136, !PT ;  /* 0x0000008805887209 */ /* 0x002fc60007810000 */
[----:B------:R-:W-:Y:S01]  /*cf20*/  IMAD.U32 R212, RZ, RZ, UR6 ;  /* 0x00000006ffd47e24 */ /* 0x000fe2000f8e00ff */
[----:B------:R-:W-:-:S03]  /*cf30*/  FSETP.NEU.FTZ.AND P0, PT, R136, -INF , PT ;  /* 0xff8000008800780b */ /* 0x000fc60003f1d000 */
[----:B------:R-:W-:Y:S01]  /*cf40*/  IMAD R132, R181, 0x2, R212 ;  /* 0x00000002b5847824 */ /* 0x000fe200078e02d4 */
[----:B------:R-:W-:Y:S02]  /*cf50*/  FSEL R4, R136, RZ, P0 ;  /* 0x000000ff88047208 */ /* 0x000fe40000000000 */
[----:B---3--:R-:W-:Y:S01]  /*cf60*/  FMNMX.FTZ R138, R7, R138, !PT ;  /* 0x0000008a078a7209 */ /* 0x008fe20007810000 */
[----:B--2---:R-:W-:Y:S01]  /*cf70*/  FMUL.FTZ R141, R148, R136 ;  /* 0x00000088948d7220 */ /* 0x004fe20000410000 */
[----:B------:R-:W-:Y:S02]  /*cf80*/  VIADD R16, R132, 0xc000 ;  /* 0x0000c00084107836 */ /* 0x000fe40000000000 */
[----:B------:R-:W-:Y:S01]  /*cf90*/  FADD.FTZ R7, R133, -R4 ;  /* 0x8000000485077221 */ /* 0x000fe20000010000 */
[----:B------:R-:W-:Y:S01]  /*cfa0*/  IMAD.IADD R133, R153, 0x1, R132 ;  /* 0x0000000199857824 */ /* 0x000fe200078e0284 */
[----:B------:R-:W-:Y:S01]  /*cfb0*/  FSETP.NEU.FTZ.AND P1, PT, R138, -INF , PT ;  /* 0xff8000008a00780b */ /* 0x000fe20003f3d000 */
[----:B------:R-:W-:Y:S01]  /*cfc0*/  FMUL.FTZ R145, R148, R138 ;  /* 0x0000008a94917220 */ /* 0x000fe20000410000 */
[----:B------:R-:W-:Y:S01]  /*cfd0*/  VIADD R155, R132, 0xc040 ;  /* 0x0000c040849b7836 */ /* 0x000fe20000000000 */
[----:B------:R-:W-:Y:S04]  /*cfe0*/  LDSM.16.MT88.4 R12, [R132+0xc000] ;  /* 0x00c00000840c783b */ /* 0x000fe80000004200 */
[----:B------:R-:W1:Y:S01]  /*cff0*/  LDSM.16.MT88.4 R52, [R133+0x10000] ;  /* 0x010000008534783b */ /* 0x000e620000004200 */
[----:B------:R-:W-:-:S02]  /*d000*/  FSEL R5, R138, RZ, P1 ;  /* 0x000000ff8a057208 */ /* 0x000fc40000800000 */
[----:B------:R-:W-:Y:S02]  /*d010*/  FSEL R145, R145, RZ, P1 ;  /* 0x000000ff91917208 */ /* 0x000fe40000800000 */
        /* <DEDUP_REMOVED lines=11> */
[----:B------:R-:W-:Y:S01]  /*d0d0*/  FMUL.FTZ R151, R148, R5 ;  /* 0x0000000594977220 */ /* 0x000fe20000410000 */
[----:B------:R-:W-:Y:S01]  /*d0e0*/  @P2 VIADD R155, R16, 0xffffffc0 ;  /* 0xffffffc0109b2836 */ /* 0x000fe20000000000 */
[----:B------:R-:W-:Y:S01]  /*d0f0*/  MUFU.EX2 R146, R146 ;  /* 0x0000009200927308 */ /* 0x000fe20000000800 */
[----:B------:R-:W-:Y:S03]  /*d100*/  LDSM.16.MT88.4 R44, [R132+0x10000] ;  /* 0x01000000842c783b */ /* 0x000fe60000004200 */
[----:B------:R-:W2:Y:S01]  /*d110*/  MUFU.EX2 R144, R144 ;  /* 0x0000009000907308 */ /* 0x000ea20000000800 */
[----:B------:R-:W3:Y:S03]  /*d120*/  LDSM.16.MT88.4 R28, [R155] ;  /* 0x000000009b1c783b */ /* 0x000ee60000004200 */
[----:B------:R-:W-:Y:S01]  /*d130*/  MUFU.EX2 R143, R143 ;  /* 0x0000008f008f7308 */ /* 0x000fe20000000800 */
[----:B------:R-:W-:Y:S03]  /*d140*/  LDSM.16.MT88.4 R20, [R133+0xc000] ;  /* 0x00c000008514783b */ /* 0x000fe60000004200 */
[----:B------:R-:W4:Y:S04]  /*d150*/  MUFU.EX2 R142, R142 ;  /* 0x0000008e008e7308 */ /* 0x000f280000000800 */
[----:B------:R-:W-:Y:S04]  /*d160*/  MUFU.EX2 R140, R140 ;  /* 0x0000008c008c7308 */ /* 0x000fe80000000800 */
[----:B------:R-:W5:Y:S04]  /*d170*/  MUFU.EX2 R139, R139 ;  /* 0x0000008b008b7308 */ /* 0x000f680000000800 */
[----:B------:R-:W-:Y:S04]  /*d180*/  MUFU.EX2 R147, R147 ;  /* 0x0000009300937308 */ /* 0x000fe80000000800 */
        /* <DEDUP_REMOVED lines=64> */
[----:B------:R-:W3:Y:S01]  /*d590*/  LDSM.16.MT88.4 R64, [R132+0x10800] ;  /* 0x010800008440783b */ /* 0x000ee20000004200 */
[C---:B------:R-:W-:Y:S01]  /*d5a0*/  HMMA.16816.F32 R8, R4.reuse, R12, R8 ;  /* 0x0000000c0408723c */ /* 0x040fe20000001808 */
[----:B------:R-:W-:Y:S01]  /*d5b0*/  MUFU.EX2 R111, R111 ;  /* 0x0000006f006f7308 */ /* 0x000fe20000000800 */
[-C--:B------:R-:W-:Y:S01]  /*d5c0*/  FMUL.FTZ R16, R120, R151.reuse ;  /* 0x0000009778107220 */ /* 0x080fe20000410000 */
[----:B------:R-:W-:Y:S01]  /*d5d0*/  FMUL.FTZ R17, R121, R151 ;  /* 0x0000009779117220 */ /* 0x000fe20000410000 */
[-C--:B------:R-:W-:Y:S01]  /*d5e0*/  FMUL.FTZ R18, R122, R149.reuse ;  /* 0x000000957a127220 */ /* 0x080fe20000410000 */
[----:B------:R-:W4:Y:S01]  /*d5f0*/  MUFU.EX2 R106, R106 ;  /* 0x0000006a006a7308 */ /* 0x000f220000000800 */
        /* <DEDUP_REMOVED lines=16> */
[-C--:B------:R-:W-:Y:S01]  /*d700*/  FMUL.FTZ R78, R78, R149.reuse ;  /* 0x000000954e4e7220 */ /* 0x080fe20000410000 */
[----:B------:R-:W-:Y:S01]  /*d710*/  FMUL.FTZ R79, R79, R149 ;  /* 0x000000954f4f7220 */ /* 0x000fe20000410000 */
[-C--:B------:R-:W-:Y:S01]  /*d720*/  FMUL.FTZ R72, R72, R151.reuse ;  /* 0x0000009748487220 */ /* 0x080fe20000410000 */
[----:B------:R-:W-:Y:S01]  /*d730*/  MUFU.EX2 R108, R108 ;  /* 0x0000006c006c7308 */ /* 0x000fe20000000800 */
[----:B------:R-:W-:Y:S01]  /*d740*/  FMUL.FTZ R73, R73, R151 ;  /* 0x0000009749497220 */ /* 0x000fe20000410000 */
[-C--:B------:R-:W-:Y:S01]  /*d750*/  FMUL.FTZ R74, R74, R149.reuse ;  /* 0x000000954a4a7220 */ /* 0x080fe20000410000 */
[----:B------:R-:W-:Y:S01]  /*d760*/  FMUL.FTZ R75, R75, R149 ;  /* 0x000000954b4b7220 */ /* 0x000fe20000410000 */
[----:B------:R-:W3:Y:S01]  /*d770*/  MUFU.EX2 R105, R105 ;  /* 0x0000006900697308 */ /* 0x000ee20000000800 */
        /* <DEDUP_REMOVED lines=10> */
[-C--:B------:R-:W-:Y:S01]  /*d820*/  FFMA.FTZ R171, R171, R148.reuse, -R141 ;  /* 0x00000094abab7223 */ /* 0x080fe2000001088d */
[C---:B------:R-:W-:Y:S01]  /*d830*/  HMMA.16816.F32 R36, R4.reuse, R38, R100 ;  /* 0x000000260424723c */ /* 0x040fe20000001864 */
[-C--:B------:R-:W-:Y:S01]  /*d840*/  FMUL.FTZ R100, R68, R151.reuse ;  /* 0x0000009744647220 */ /* 0x080fe20000410000 */
[----:B------:R-:W-:Y:S01]  /*d850*/  FMUL.FTZ R101, R69, R151 ;  /* 0x0000009745657220 */ /* 0x000fe20000410000 */
[-C--:B------:R-:W-:Y:S01]  /*d860*/  FMUL.FTZ R102, R70, R149.reuse ;  /* 0x0000009546667220 */ /* 0x080fe20000410000 */
[----:B------:R-:W-:Y:S01]  /*d870*/  FMUL.FTZ R103, R71, R149 ;  /* 0x0000009547677220 */ /* 0x000fe20000410000 */
[-C--:B------:R-:W-:Y:S01]  /*d880*/  FFMA.FTZ R167, R167, R148.reuse, -R145 ;  /* 0x00000094a7a77223 */ /* 0x080fe20000010891 */
[----:B------:R-:W-:Y:S02]  /*d890*/  LDSM.16.MT88.4 R68, [R155+0x4800] ;  /* 0x004800009b44783b */ /* 0x000fe40000004200 */
[C---:B------:R-:W-:Y:S02]  /*d8a0*/  HMMA.16816.F32 R44, R4.reuse, R46, R92 ;  /* 0x0000002e042c723c */ /* 0x040fe4000000185c */
[----:B------:R-:W2:Y:S01]  /*d8b0*/  LDSM.16.MT88.4 R92, [R133+0xc800] ;  /* 0x00c80000855c783b */ /* 0x000ea20000004200 */
[-CC-:B------:R-:W-:Y:S01]  /*d8c0*/  FFMA.FTZ R165, R165, R148.reuse, -R141.reuse ;  /* 0x00000094a5a57223 */ /* 0x180fe2000001088d */
[-C--:B------:R-:W-:Y:S01]  /*d8d0*/  FFMA.FTZ R204, R204, R148.reuse, -R141 ;  /* 0x00000094cccc7223 */ /* 0x080fe2000001088d */
[-C--:B------:R-:W-:Y:S01]  /*d8e0*/  FFMA.FTZ R250, R250, R148.reuse, -R145 ;  /* 0x00000094fafa7223 */ /* 0x080fe20000010891 */
[-CC-:B------:R-:W-:Y:S01]  /*d8f0*/  FFMA.FTZ R238, R238, R148.reuse, -R141.reuse ;  /* 0x00000094eeee7223 */ /* 0x180fe2000001088d */
[-CC-:B------:R-:W-:Y:S01]  /*d900*/  FFMA.FTZ R181, R190, R148.reuse, -R141.reuse ;  /* 0x00000094beb57223 */ /* 0x180fe2000001088d */
[C---:B------:R-:W-:Y:S01]  /*d910*/  HMMA.16816.F32 R16, R4.reuse, R20, R16 ;  /* 0x000000140410723c */ /* 0x040fe20000001810 */
[-C--:B------:R-:W-:Y:S01]  /*d920*/  FFMA.FTZ R184, R184, R148.reuse, -R141 ;  /* 0x00000094b8b87223 */ /* 0x080fe2000001088d */
[-C--:B------:R-:W-:Y:S01]  /*d930*/  FFMA.FTZ R196, R196, R148.reuse, -R145 ;  /* 0x00000094c4c47223 */ /* 0x080fe20000010891 */
[-C--:B------:R-:W-:Y:S01]  /*d940*/  FFMA.FTZ R188, R188, R148.reuse, -R141 ;  /* 0x00000094bcbc7223 */ /* 0x080fe2000001088d */
[-CC-:B------:R-:W-:Y:S01]  /*d950*/  FFMA.FTZ R185, R178, R148.reuse, -R145.reuse ;  /* 0x00000094b2b97223 */ /* 0x180fe20000010891 */
[-C--:B------:R-:W-:Y:S01]  /*d960*/  FFMA.FTZ R187, R176, R148.reuse, -R145 ;  /* 0x00000094b0bb7223 */ /* 0x080fe20000010891 */
[-CC-:B------:R-:W-:Y:S01]  /*d970*/  FFMA.FTZ R191, R172, R148.reuse, -R141.reuse ;  /* 0x00000094acbf7223 */ /* 0x180fe2000001088d */
[-C--:B------:R-:W-:Y:S01]  /*d980*/  FFMA.FTZ R189, R166, R148.reuse, -R141 ;  /* 0x00000094a6bd7223 */ /* 0x080fe2000001088d */
[C---:B------:R-:W-:Y:S01]  /*d990*/  HMMA.16816.F32 R56, R4.reuse, R60, R56 ;  /* 0x0000003c0438723c */ /* 0x040fe20000001838 */
[-CC-:B------:R-:W-:Y:S01]  /*d9a0*/  FFMA.FTZ R182, R182, R148.reuse, -R145.reuse ;  /* 0x00000094b6b67223 */ /* 0x180fe20000010891 */
[-C--:B------:R-:W-:Y:S01]  /*d9b0*/  FFMA.FTZ R174, R174, R148.reuse, -R145 ;  /* 0x00000094aeae7223 */ /* 0x080fe20000010891 */
[----:B------:R-:W-:Y:S01]  /*d9c0*/  FFMA.FTZ R170, R170, R148, -R141 ;  /* 0x00000094aaaa7223 */ /* 0x000fe2000001088d */
[----:B------:R-:W-:Y:S04]  /*d9d0*/  LDSM.16.MT88.4 R124, [R132+0xf800] ;  /* 0x00f80000847c783b */ /* 0x000fe80000004200 */
[C---:B------:R-:W-:Y:S08]  /*d9e0*/  HMMA.16816.F32 R20, R4.reuse, R22, R116 ;  /* 0x000000160414723c */ /* 0x040ff00000001874 */
[C---:B------:R-:W-:Y:S01]  /*d9f0*/  HMMA.16816.F32 R60, R4.reuse, R62, R76 ;  /* 0x0000003e043c723c */ /* 0x040fe2000000184c */
[----:B------:R-:W2:Y:S07]  /*da00*/  LDSM.16.MT88.4 R76, [R153+0x800] ;  /* 0x00080000994c783b */ /* 0x000eae0000004200 */
[----:B-1----:R-:W-:Y:S01]  /*da10*/  HMMA.16816.F32 R72, R4, R84, R72 ;  /* 0x000000540448723c */ /* 0x002fe20000001848 */
[----:B----4-:R-:W-:-:S02]  /*da20*/  F2FP.F16.F32.PACK_AB R84, R106, R111 ;  /* 0x0000006f6a54723e */ /* 0x010fc400000000ff */
[----:B-----5:R-:W-:-:S05]  /*da30*/  F2FP.F16.F32.PACK_AB R85, R109, R110 ;  /* 0x0000006e6d55723e */ /* 0x020fca00000000ff */
[----:B------:R-:W-:Y:S01]  /*da40*/  HMMA.16816.F32 R4, R4, R86, R100 ;  /* 0x000000560404723c */ /* 0x000fe20000001864 */
[----:B------:R-:W-:Y:S01]  /*da50*/  F2FP.F16.F32.PACK_AB R86, R104, R107 ;  /* 0x0000006b6856723e */ /* 0x000fe200000000ff */
[----:B------:R-:W-:Y:S01]  /*da60*/  FFMA.FTZ R116, R173, R148, -R141 ;  /* 0x00000094ad747223 */ /* 0x000fe2000001088d */
[----:B---3--:R-:W-:Y:S01]  /*da70*/  F2FP.F16.F32.PACK_AB R87, R105, R108 ;  /* 0x0000006c6957723e */ /* 0x008fe200000000ff */
        /* <DEDUP_REMOVED lines=11> */
[C---:B------:R-:W-:Y:S08]  /*db30*/  HMMA.16816.F32 R56, R84.reuse, R68, R56 ;  /* 0x000000445438723c */ /* 0x040ff00000001838 */
[C---:B------:R-:W-:Y:S01]  /*db40*/  HMMA.16816.F32 R60, R84.reuse, R70, R60 ;  /* 0x00000046543c723c */ /* 0x040fe2000000183c */
[----:B------:R-:W4:Y:S01]  /*db50*/  LDSM.16.MT88.4 R68, [R153+0x1000] ;  /* 0x001000009944783b */ /* 0x000f220000004200 */
[----:B------:R-:W5:Y:S04]  /*db60*/  MUFU.EX2 R112, R112 ;  /* 0x0000007000707308 */ /* 0x000f680000000800 */
[----:B------:R-:W-:Y:S04]  /*db70*/  MUFU.EX2 R114, R114 ;  /* 0x0000007200727308 */ /* 0x000fe80000000800 */
[----:B------:R-:W3:Y:S04]  /*db80*/  MUFU.EX2 R113, R113 ;  /* 0x0000007100717308 */ /* 0x000ee80000000800 */
[----:B------:R-:W-:Y:S04]  /*db90*/  MUFU.EX2 R116, R116 ;  /* 0x0000007400747308 */ /* 0x000fe80000000800 */
[----:B------:R-:W2:Y:S04]  /*dba0*/  MUFU.EX2 R159, R171 ;  /* 0x000000ab009f7308 */ /* 0x000ea80000000800 */
[----:B------:R-:W-:Y:S04]  /*dbb0*/  MUFU.EX2 R180, R180 ;  /* 0x000000b400b47308 */ /* 0x000fe80000000800 */
[----:B------:R-:W4:Y:S01]  /*dbc0*/  MUFU.EX2 R157, R157 ;  /* 0x0000009d009d7308 */ /* 0x000f220000000800 */
[C---:B------:R-:W-:Y:S08]  /*dbd0*/  HMMA.16816.F32 R24, R84.reuse, R88, R24 ;  /* 0x000000585418723c */ /* 0x040ff00000001818 */
[C---:B------:R-:W-:Y:S01]  /*dbe0*/  HMMA.16816.F32 R28, R84.reuse, R90, R28 ;  /* 0x0000005a541c723c */ /* 0x040fe2000000181c */
[----:B------:R-:W-:Y:S07]  /*dbf0*/  LDSM.16.MT88.4 R88, [R155+0x1000] ;  /* 0x001000009b58783b */ /* 0x000fee0000004200 */
[C---:B------:R-:W-:Y:S08]  /*dc00*/  HMMA.16816.F32 R32, R84.reuse, R76, R32 ;  /* 0x0000004c5420723c */ /* 0x040ff00000001820 */
[C---:B------:R-:W-:Y:S01]  /*dc10*/  HMMA.16816.F32 R36, R84.reuse, R78, R36 ;  /* 0x0000004e5424723c */ /* 0x040fe20000001824 */
[----:B------:R-:W4:Y:S07]  /*dc20*/  LDSM.16.MT88.4 R76, [R133+0x11000] ;  /* 0x01100000854c783b */ /* 0x000f2e0000004200 */
[C---:B------:R-:W-:Y:S08]  /*dc30*/  HMMA.16816.F32 R48, R84.reuse, R80, R48 ;  /* 0x000000505430723c */ /* 0x040ff00000001830 */
[C---:B------:R-:W-:Y:S08]  /*dc40*/  HMMA.16816.F32 R52, R84.reuse, R82, R52 ;  /* 0x000000525434723c */ /* 0x040ff00000001834 */
[C---:B-1----:R-:W-:Y:S08]  /*dc50*/  HMMA.16816.F32 R72, R84.reuse, R96, R72 ;  /* 0x000000605448723c */ /* 0x042ff00000001848 */
[----:B------:R-:W-:Y:S01]  /*dc60*/  HMMA.16816.F32 R4, R84, R98, R4 ;  /* 0x000000625404723c */ /* 0x000fe20000001804 */
[----:B------:R-:W1:Y:S01]  /*dc70*/  LDSM.16.MT88.4 R84, [R155+0x5000] ;  /* 0x005000009b54783b */ /* 0x000e620000004200 */
[----:B-----5:R-:W-:-:S02]  /*dc80*/  F2FP.F16.F32.PACK_AB R80, R112, R115 ;  /* 0x000000737050723e */ /* 0x020fc400000000ff */
[----:B---3--:R-:W-:Y:S01]  /*dc90*/  F2FP.F16.F32.PACK_AB R82, R113, R114 ;  /* 0x000000727152723e */ /* 0x008fe200000000ff */
[----:B------:R-:W-:Y:S01]  /*dca0*/  FFMA.FTZ R117, R161, R148, -R141 ;  /* 0x00000094a1757223 */ /* 0x000fe2000001088d */
[----:B--2---:R-:W-:Y:S01]  /*dcb0*/  F2FP.F16.F32.PACK_AB R81, R159, R116 ;  /* 0x000000749f51723e */ /* 0x004fe200000000ff */
[----:B------:R-:W-:Y:S01]  /*dcc0*/  MUFU.EX2 R165, R165 ;  /* 0x000000a500a57308 */ /* 0x000fe20000000800 */
[----:B----4-:R-:W-:Y:S01]  /*dcd0*/  F2FP.F16.F32.PACK_AB R83, R157, R180 ;  /* 0x000000b49d53723e */ /* 0x010fe200000000ff */
[----:B------:R-:W-:Y:S06]  /*dce0*/  LDSM.16.MT88.4 R96, [R132+0xd800] ;  /* 0x00d800008460783b */ /* 0x000fec0000004200 */
        /* <DEDUP_REMOVED lines=9> */
[----:B------:R-:W-:Y:S01]  /*dd80*/  HMMA.16816.F32 R12, R80, R102, R12 ;  /* 0x00000066500c723c */ /* 0x000fe2000000180c */
[----:B------:R-:W-:-:S02]  /*dd90*/  FFMA.FTZ R102, R163, R148, -R145 ;  /* 0x00000094a3667223 */ /* 0x000fc40000010891 */
[----:B------:R5:W-:Y:S05]  /*dda0*/  MUFU.EX2 R163, R167 ;  /* 0x000000a700a37308 */ /* 0x000bea0000000800 */
[----:B------:R-:W-:Y:S01]  /*ddb0*/  HMMA.16816.F32 R8, R80, R100, R8 ;  /* 0x000000645008723c */ /* 0x000fe20000001808 */
[-CC-:B------:R-:W-:Y:S01]  /*ddc0*/  FFMA.FTZ R101, R202, R148.reuse, -R145.reuse ;  /* 0x00000094ca657223 */ /* 0x180fe20000010891 */
[-C--:B------:R-:W-:Y:S01]  /*ddd0*/  FFMA.FTZ R100, R200, R148.reuse, -R145 ;  /* 0x00000094c8647223 */ /* 0x080fe20000010891 */
[----:B------:R-:W3:Y:S01]  /*dde0*/  MUFU.EX2 R202, R102 ;  /* 0x0000006600ca7308 */ /* 0x000ee20000000800 */
[----:B-----5:R-:W-:-:S04]  /*ddf0*/  FFMA.FTZ R167, R206, R148, -R141 ;  /* 0x00000094cea77223 */ /* 0x020fc8000001088d */
[C---:B------:R-:W-:Y:S01]  /*de00*/  HMMA.16816.F32 R48, R80.reuse, R76, R48 ;  /* 0x0000004c5030723c */ /* 0x040fe20000001830 */
[----:B------:R-:W-:Y:S07]  /*de10*/  MUFU.EX2 R200, R101 ;  /* 0x0000006500c87308 */ /* 0x000fee0000000800 */
[C---:B------:R-:W-:Y:S01]  /*de20*/  HMMA.16816.F32 R52, R80.reuse, R78, R52 ;  /* 0x0000004e5034723c */ /* 0x040fe20000001834 */
[----:B------:R-:W5:Y:S01]  /*de30*/  LDSM.16.MT88.4 R76, [R153+0x1800] ;  /* 0x00180000994c783b */ /* 0x000f620000004200 */
[----:B------:R2:W4:Y:S06]  /*de40*/  MUFU.EX2 R161, R100 ;  /* 0x0000006400a17308 */ /* 0x00052c0000000800 */
[C---:B-1----:R-:W-:Y:S01]  /*de50*/  HMMA.16816.F32 R56, R80.reuse, R84, R56 ;  /* 0x000000545038723c */ /* 0x042fe20000001838 */
[----:B------:R-:W-:Y:S07]  /*de60*/  MUFU.EX2 R206, R117 ;  /* 0x0000007500ce7308 */ /* 0x000fee0000000800 */
[C---:B------:R-:W-:Y:S01]  /*de70*/  HMMA.16816.F32 R60, R80.reuse, R86, R60 ;  /* 0x00000056503c723c */ /* 0x040fe2000000183c */
[----:B------:R-:W1:Y:S01]  /*de80*/  LDSM.16.MT88.4 R84, [R133+0x11800] ;  /* 0x011800008554783b */ /* 0x000e620000004200 */
[----:B------:R-:W4:Y:S03]  /*de90*/  MUFU.EX2 R167, R167 ;  /* 0x000000a700a77308 */ /* 0x000f260000000800 */
[----:B--2---:R-:W2:Y:S01]  /*dea0*/  LDSM.16.MT88.4 R100, [R155+0x5800] ;  /* 0x005800009b64783b */ /* 0x004ea20000004200 */
[----:B------:R-:W4:Y:S02]  /*deb0*/  MUFU.EX2 R204, R204 ;  /* 0x000000cc00cc7308 */ /* 0x000f240000000800 */
[----:B------:R-:W-:Y:S01]  /*dec0*/  HMMA.16816.F32 R72, R80, R64, R72 ;  /* 0x000000405048723c */ /* 0x000fe20000001848 */
[----:B---3--:R-:W-:-:S07]  /*ded0*/  F2FP.F16.F32.PACK_AB R64, R202, R163 ;  /* 0x000000a3ca40723e */ /* 0x008fce00000000ff */
[----:B------:R-:W-:Y:S01]  /*dee0*/  HMMA.16816.F32 R4, R80, R66, R4 ;  /* 0x000000425004723c */ /* 0x000fe20000001804 */
[----:B----4-:R-:W-:Y:S02]  /*def0*/  F2FP.F16.F32.PACK_AB R66, R161, R200 ;  /* 0x000000c8a142723e */ /* 0x010fe400000000ff */
[----:B------:R-:W-:Y:S02]  /*df00*/  F2FP.F16.F32.PACK_AB R65, R167, R206 ;  /* 0x000000cea741723e */ /* 0x000fe400000000ff */
[----:B------:R-:W-:-:S03]  /*df10*/  F2FP.F16.F32.PACK_AB R67, R204, R165 ;  /* 0x000000a5cc43723e */ /* 0x000fc600000000ff */
[C---:B------:R-:W-:Y:S08]  /*df20*/  HMMA.16816.F32 R24, R80.reuse, R88, R24 ;  /* 0x000000585018723c */ /* 0x040ff00000001818 */
[----:B------:R-:W-:Y:S01]  /*df30*/  HMMA.16816.F32 R28, R80, R90, R28 ;  /* 0x0000005a501c723c */ /* 0x000fe2000000181c */
[----:B------:R-:W3:Y:S01]  /*df40*/  LDSM.16.MT88.4 R88, [R155+0x1800] ;  /* 0x001800009b58783b */ /* 0x000ee20000004200 */
[----:B------:R-:W-:-:S06]  /*df50*/  FFMA.FTZ R171, R248, R148, -R145 ;  /* 0x00000094f8ab7223 */ /* 0x000fcc0000010891 */
[C---:B------:R-:W-:Y:S08]  /*df60*/  HMMA.16816.F32 R16, R64.reuse, R92, R16 ;  /* 0x0000005c4010723c */ /* 0x040ff00000001810 */
[C---:B------:R-:W-:Y:S01]  /*df70*/  HMMA.16816.F32 R20, R64.reuse, R94, R20 ;  /* 0x0000005e4014723c */ /* 0x040fe20000001814 */
[----:B------:R-:W4:Y:S07]  /*df80*/  LDSM.16.MT88.4 R92, [R153+0x5800] ;  /* 0x00580000995c783b */ /* 0x000f2e0000004200 */
[C---:B------:R-:W-:Y:S01]  /*df90*/  HMMA.16816.F32 R40, R64.reuse, R68, R40 ;  /* 0x000000444028723c */ /* 0x040fe20000001828 */
[-CC-:B------:R-:W-:Y:S01]  /*dfa0*/  FFMA.FTZ R68, R169, R148.reuse, -R145.reuse ;  /* 0x00000094a9447223 */ /* 0x180fe20000010891 */
[-C--:B------:R-:W-:Y:S01]  /*dfb0*/  FFMA.FTZ R169, R252, R148.reuse, -R145 ;  /* 0x00000094fca97223 */ /* 0x080fe20000010891 */
[-CC-:B------:R-:W-:Y:S01]  /*dfc0*/  FFMA.FTZ R175, R246, R148.reuse, -R141.reuse ;  /* 0x00000094f6af7223 */ /* 0x180fe2000001088d */
[-CC-:B------:R-:W-:Y:S01]  /*dfd0*/  FFMA.FTZ R173, R214, R148.reuse, -R141.reuse ;  /* 0x00000094d6ad7223 */ /* 0x180fe2000001088d */
[----:B------:R5:W-:Y:S01]  /*dfe0*/  MUFU.EX2 R252, R68 ;  /* 0x0000004400fc7308 */ /* 0x000be20000000800 */
[----:B------:R-:W-:Y:S02]  /*dff0*/  LDSM.16.MT88.4 R80, [R133+0x12000] ;  /* 0x012000008550783b */ /* 0x000fe40000004200 */
[C---:B------:R-:W-:Y:S02]  /*e000*/  HMMA.16816.F32 R44, R64.reuse, R70, R44 ;  /* 0x00000046402c723c */ /* 0x040fe4000000182c */
[----:B-----5:R-:W5:Y:S06]  /*e010*/  LDSM.16.MT88.4 R68, [R132+0x12000] ;  /* 0x012000008444783b */ /* 0x020f6c0000004200 */
[C---:B------:R-:W-:Y:S08]  /*e020*/  HMMA.16816.F32 R32, R64.reuse, R76, R32 ;  /* 0x0000004c4020723c */ /* 0x040ff00000001820 */
[C---:B------:R-:W-:Y:S01]  /*e030*/  HMMA.16816.F32 R36, R64.reuse, R78, R36 ;  /* 0x0000004e4024723c */ /* 0x040fe20000001824 */
[----:B------:R-:W-:Y:S07]  /*e040*/  LDSM.16.MT88.4 R76, [R153+0x2000] ;  /* 0x00200000994c783b */ /* 0x000fee0000004200 */
[C---:B-1----:R-:W-:Y:S08]  /*e050*/  HMMA.16816.F32 R48, R64.reuse, R84, R48 ;  /* 0x000000544030723c */ /* 0x042ff00000001830 */
[C---:B------:R-:W-:Y:S01]  /*e060*/  HMMA.16816.F32 R52, R64.reuse, R86, R52 ;  /* 0x000000564034723c */ /* 0x040fe20000001834 */
[----:B------:R-:W1:Y:S01]  /*e070*/  LDSM.16.MT88.4 R84, [R132+0xe000] ;  /* 0x00e000008454783b */ /* 0x000e620000004200 */
[----:B------:R-:W5:Y:S06]  /*e080*/  MUFU.EX2 R169, R169 ;  /* 0x000000a900a97308 */ /* 0x000f6c0000000800 */
[C---:B--2---:R-:W-:Y:S01]  /*e090*/  HMMA.16816.F32 R56, R64.reuse, R100, R56 ;  /* 0x000000644038723c */ /* 0x044fe20000001838 */
[----:B------:R-:W-:Y:S01]  /*e0a0*/  FFMA.FTZ R100, R236, R148, -R141 ;  /* 0x00000094ec647223 */ /* 0x000fe2000001088d */
[----:B------:R-:W-:Y:S04]  /*e0b0*/  MUFU.EX2 R248, R250 ;  /* 0x000000fa00f87308 */ /* 0x000fe80000000800 */
[----:B------:R-:W2:Y:S04]  /*e0c0*/  MUFU.EX2 R171, R171 ;  /* 0x000000ab00ab7308 */ /* 0x000ea80000000800 */
[----:B------:R-:W-:Y:S04]  /*e0d0*/  MUFU.EX2 R175, R175 ;  /* 0x000000af00af7308 */ /* 0x000fe80000000800 */
[----:B------:R-:W2:Y:S04]  /*e0e0*/  MUFU.EX2 R236, R238 ;  /* 0x000000ee00ec7308 */ /* 0x000ea80000000800 */
[----:B------:R-:W-:Y:S04]  /*e0f0*/  MUFU.EX2 R214, R100 ;  /* 0x0000006400d67308 */ /* 0x000fe80000000800 */
[----:B------:R-:W1:Y:S01]  /*e100*/  MUFU.EX2 R173, R173 ;  /* 0x000000ad00ad7308 */ /* 0x000e620000000800 */
[C---:B------:R-:W-:Y:S08]  /*e110*/  HMMA.16816.F32 R8, R64.reuse, R96, R8 ;  /* 0x000000604008723c */ /* 0x040ff00000001808 */
[C---:B------:R-:W-:Y:S01]  /*e120*/  HMMA.16816.F32 R12, R64.reuse, R98, R12 ;  /* 0x00000062400c723c */ /* 0x040fe2000000180c */
[----:B------:R-:W1:Y:S07]  /*e130*/  LDSM.16.MT88.4 R96, [R133+0xe000] ;  /* 0x00e000008560783b */ /* 0x000e6e0000004200 */
[C---:B---3--:R-:W-:Y:S08]  /*e140*/  HMMA.16816.F32 R24, R64.reuse, R88, R24 ;  /* 0x000000584018723c */ /* 0x048ff00000001818 */
[C---:B------:R-:W-:Y:S01]  /*e150*/  HMMA.16816.F32 R28, R64.reuse, R90, R28 ;  /* 0x0000005a401c723c */ /* 0x040fe2000000181c */
[----:B------:R-:W-:Y:S07]  /*e160*/  LDSM.16.MT88.4 R88, [R155+0x2000] ;  /* 0x002000009b58783b */ /* 0x000fee0000004200 */
[C---:B------:R-:W-:Y:S08]  /*e170*/  HMMA.16816.F32 R60, R64.reuse, R102, R60 ;  /* 0x00000066403c723c */ /* 0x040ff0000000183c */
[C---:B----4-:R-:W-:Y:S08]  /*e180*/  HMMA.16816.F32 R72, R64.reuse, R92, R72 ;  /* 0x0000005c4048723c */ /* 0x050ff00000001848 */
[----:B------:R-:W-:Y:S01]  /*e190*/  HMMA.16816.F32 R4, R64, R94, R4 ;  /* 0x0000005e4004723c */ /* 0x000fe20000001804 */
[----:B-----5:R-:W-:Y:S01]  /*e1a0*/  F2FP.F16.F32.PACK_AB R64, R169, R252 ;  /* 0x000000fca940723e */ /* 0x020fe200000000ff */
[--C-:B------:R-:W-:Y:S01]  /*e1b0*/  FFMA.FTZ R177, R198, R148, -R145.reuse ;  /* 0x00000094c6b17223 */ /* 0x100fe20000010891 */
[----:B--2---:R-:W-:Y:S01]  /*e1c0*/  F2FP.F16.F32.PACK_AB R66, R171, R248 ;  /* 0x000000f8ab42723e */ /* 0x004fe200000000ff */
[-C--:B------:R-:W-:Y:S01]  /*e1d0*/  FFMA.FTZ R179, R192, R148.reuse, -R145 ;  /* 0x00000094c0b37223 */ /* 0x080fe20000010891 */
[----:B------:R-:W-:Y:S01]  /*e1e0*/  F2FP.F16.F32.PACK_AB R65, R236, R175 ;  /* 0x000000afec41723e */ /* 0x000fe200000000ff */
[----:B------:R-:W-:Y:S01]  /*e1f0*/  FFMA.FTZ R183, R186, R148, -R141 ;  /* 0x00000094bab77223 */ /* 0x000fe2000001088d */
[----:B-1----:R-:W-:Y:S01]  /*e200*/  F2FP.F16.F32.PACK_AB R67, R173, R214 ;  /* 0x000000d6ad43723e */ /* 0x002fe200000000ff */
[----:B------:R-:W-:Y:S01]  /*e210*/  FFMA.FTZ R100, R194, R148, -R145 ;  /* 0x00000094c2647223 */ /* 0x000fe20000010891 */
[----:B------:R-:W-:Y:S01]  /*e220*/  MUFU.EX2 R181, R181 ;  /* 0x000000b500b57308 */ /* 0x000fe20000000800 */
        /* <DEDUP_REMOVED lines=11> */
[----:B------:R-:W4:Y:S02]  /*e2e0*/  MUFU.EX2 R194, R196 ;  /* 0x000000c400c27308 */ /* 0x000f240000000800 */
[C---:B------:R-:W-:Y:S02]  /*e2f0*/  HMMA.16816.F32 R48, R64.reuse, R80, R48 ;  /* 0x000000504030723c */ /* 0x040fe40000001830 */
[----:B------:R5:W-:Y:S04]  /*e300*/  MUFU.EX2 R192, R100 ;  /* 0x0000006400c07308 */ /* 0x000be80000000800 */
[----:B------:R-:W-:Y:S02]  /*e310*/  MUFU.EX2 R179, R179 ;  /* 0x000000b300b37308 */ /* 0x000fe40000000800 */
[C---:B------:R-:W-:Y:S01]  /*e320*/  HMMA.16816.F32 R52, R64.reuse, R82, R52 ;  /* 0x000000524034723c */ /* 0x040fe20000001834 */
[----:B------:R-:W3:Y:S01]  /*e330*/  LDSM.16.MT88.4 R80, [R153+0x2800] ;  /* 0x002800009950783b */ /* 0x000ee20000004200 */
[----:B------:R-:W2:Y:S04]  /*e340*/  MUFU.EX2 R186, R188 ;  /* 0x000000bc00ba7308 */ /* 0x000ea80000000800 */
[----:B------:R-:W-:Y:S04]  /*e350*/  MUFU.EX2 R183, R183 ;  /* 0x000000b700b77308 */ /* 0x000fe80000000800 */
[----:B------:R-:W2:Y:S01]  /*e360*/  MUFU.EX2 R184, R184 ;  /* 0x000000b800b87308 */ /* 0x000ea20000000800 */
[C---:B------:R-:W-:Y:S01]  /*e370*/  HMMA.16816.F32 R16, R64.reuse, R96, R16 ;  /* 0x000000604010723c */ /* 0x040fe20000001810 */
[----:B-----5:R-:W-:Y:S07]  /*e380*/  LDSM.16.MT88.4 R100, [R133+0x12800] ;  /* 0x012800008564783b */ /* 0x020fee0000004200 */
[C---:B------:R-:W-:Y:S01]  /*e390*/  HMMA.16816.F32 R20, R64.reuse, R98, R20 ;  /* 0x000000624014723c */ /* 0x040fe20000001814 */
[----:B------:R-:W5:Y:S07]  /*e3a0*/  LDSM.16.MT88.4 R96, [R132+0xe800] ;  /* 0x00e800008460783b */ /* 0x000f6e0000004200 */
[----:B-1----:R-:W-:Y:S01]  /*e3b0*/  HMMA.16816.F32 R72, R64, R68, R72 ;  /* 0x000000444048723c */ /* 0x002fe20000001848 */
[----:B----4-:R-:W-:-:S02]  /*e3c0*/  F2FP.F16.F32.PACK_AB R68, R194, R177 ;  /* 0x000000b1c244723e */ /* 0x010fc400000000ff */
[----:B--2---:R-:W-:-:S05]  /*e3d0*/  F2FP.F16.F32.PACK_AB R69, R186, R181 ;  /* 0x000000b5ba45723e */ /* 0x004fca00000000ff */
[----:B------:R-:W-:Y:S01]  /*e3e0*/  HMMA.16816.F32 R4, R64, R70, R4 ;  /* 0x000000464004723c */ /* 0x000fe20000001804 */
[----:B------:R-:W-:Y:S02]  /*e3f0*/  F2FP.F16.F32.PACK_AB R70, R179, R192 ;  /* 0x000000c0b346723e */ /* 0x000fe400000000ff */
[----:B------:R-:W-:-:S05]  /*e400*/  F2FP.F16.F32.PACK_AB R71, R184, R183 ;  /* 0x000000b7b847723e */ /* 0x000fca00000000ff */
[C---:B------:R-:W-:Y:S08]  /*e410*/  HMMA.16816.F32 R24, R64.reuse, R88, R24 ;  /* 0x000000584018723c */ /* 0x040ff00000001818 */
[C---:B------:R-:W-:Y:S01]  /*e420*/  HMMA.16816.F32 R28, R64.reuse, R90, R28 ;  /* 0x0000005a401c723c */ /* 0x040fe2000000181c */
[----:B------:R-:W1:Y:S07]  /*e430*/  LDSM.16.MT88.4 R88, [R155+0x2800] ;  /* 0x002800009b58783b */ /* 0x000e6e0000004200 */
[C---:B------:R-:W-:Y:S08]  /*e440*/  HMMA.16816.F32 R56, R64.reuse, R84, R56 ;  /* 0x000000544038723c */ /* 0x040ff00000001838 */
[----:B------:R-:W-:Y:S01]  /*e450*/  HMMA.16816.F32 R60, R64, R86, R60 ;  /* 0x00000056403c723c */ /* 0x000fe2000000183c */
[----:B------:R-:W2:Y:S01]  /*e460*/  LDSM.16.MT88.4 R64, [R155+0x6800] ;  /* 0x006800009b40783b */ /* 0x000ea20000004200 */
[----:B------:R-:W-:-:S06]  /*e470*/  FFMA.FTZ R117, R168, R148, -R141 ;  /* 0x00000094a8757223 */ /* 0x000fcc000001088d */
[C---:B---3--:R-:W-:Y:S08]  /*e480*/  HMMA.16816.F32 R40, R68.reuse, R76, R40 ;  /* 0x0000004c4428723c */ /* 0x048ff00000001828 */
[C---:B------:R-:W-:Y:S01]  /*e490*/  HMMA.16816.F32 R44, R68.reuse, R78, R44 ;  /* 0x0000004e442c723c */ /* 0x040fe2000000182c */
[----:B------:R-:W3:Y:S07]  /*e4a0*/  LDSM.16.MT88.4 R76, [R153+0x6800] ;  /* 0x00680000994c783b */ /* 0x000eee0000004200 */
[C---:B------:R-:W-:Y:S08]  /*e4b0*/  HMMA.16816.F32 R32, R68.reuse, R80, R32 ;  /* 0x000000504420723c */ /* 0x040ff00000001820 */
[C---:B------:R-:W-:Y:S01]  /*e4c0*/  HMMA.16816.F32 R36, R68.reuse, R82, R36 ;  /* 0x000000524424723c */ /* 0x040fe20000001824 */
[----:B------:R-:W4:Y:S07]  /*e4d0*/  LDSM.16.MT88.4 R80, [R132+0x13000] ;  /* 0x013000008450783b */ /* 0x000f2e0000004200 */
[C---:B-----5:R-:W-:Y:S08]  /*e4e0*/  HMMA.16816.F32 R8, R68.reuse, R96, R8 ;  /* 0x000000604408723c */ /* 0x060ff00000001808 */
[C---:B------:R-:W-:Y:S01]  /*e4f0*/  HMMA.16816.F32 R12, R68.reuse, R98, R12 ;  /* 0x00000062440c723c */ /* 0x040fe2000000180c */
[----:B------:R-:W5:Y:S01]  /*e500*/  LDSM.16.MT88.4 R96, [R132+0xf000] ;  /* 0x00f000008460783b */ /* 0x000f620000004200 */
[----:B------:R-:W-:Y:S03]  /*e510*/  MUFU.EX2 R178, R182 ;  /* 0x000000b600b27308 */ /* 0x000fe60000000800 */
[----:B------:R-:W-:Y:S01]  /*e520*/  LDSM.16.MT88.4 R84, [R153+0x3000] ;  /* 0x003000009954783b */ /* 0x000fe20000004200 */
[----:B------:R-:W4:Y:S02]  /*e530*/  MUFU.EX2 R185, R185 ;  /* 0x000000b900b97308 */ /* 0x000f240000000800 */
[C---:B------:R-:W-:Y:S02]  /*e540*/  HMMA.16816.F32 R16, R68.reuse, R92, R16 ;  /* 0x0000005c4410723c */ /* 0x040fe40000001810 */
[----:B------:R-:W-:Y:S04]  /*e550*/  MUFU.EX2 R187, R187 ;  /* 0x000000bb00bb7308 */ /* 0x000fe80000000800 */
[----:B------:R-:W4:Y:S02]  /*e560*/  MUFU.EX2 R172, R174 ;  /* 0x000000ae00ac7308 */ /* 0x000f240000000800 */
[C---:B------:R-:W-:Y:S01]  /*e570*/  HMMA.16816.F32 R20, R68.reuse, R94, R20 ;  /* 0x0000005e4414723c */ /* 0x040fe20000001814 */
[----:B------:R-:W5:Y:S01]  /*e580*/  LDSM.16.MT88.4 R92, [R133+0xf000] ;  /* 0x00f00000855c783b */ /* 0x000f620000004200 */
[----:B------:R-:W-:Y:S04]  /*e590*/  MUFU.EX2 R191, R191 ;  /* 0x000000bf00bf7308 */ /* 0x000fe80000000800 */
[----:B------:R-:W4:Y:S02]  /*e5a0*/  MUFU.EX2 R168, R170 ;  /* 0x000000aa00a87308 */ /* 0x000f240000000800 */
[C---:B-1----:R-:W-:Y:S02]  /*e5b0*/  HMMA.16816.F32 R24, R68.reuse, R88, R24 ;  /* 0x000000584418723c */ /* 0x042fe40000001818 */
[----:B------:R-:W-:Y:S04]  /*e5c0*/  MUFU.EX2 R166, R117 ;  /* 0x0000007500a67308 */ /* 0x000fe80000000800 */
[----:B------:R-:W1:Y:S02]  /*e5d0*/  MUFU.EX2 R189, R189 ;  /* 0x000000bd00bd7308 */ /* 0x000e640000000800 */
[C---:B------:R-:W-:Y:S01]  /*e5e0*/  HMMA.16816.F32 R28, R68.reuse, R90, R28 ;  /* 0x0000005a441c723c */ /* 0x040fe2000000181c */
[----:B------:R-:W5:Y:S07]  /*e5f0*/  LDSM.16.MT88.4 R88, [R155+0x3000] ;  /* 0x003000009b58783b */ /* 0x000f6e0000004200 */
[C---:B------:R-:W-:Y:S08]  /*e600*/  HMMA.16816.F32 R48, R68.reuse, R100, R48 ;  /* 0x000000644430723c */ /* 0x040ff00000001830 */
        /* <DEDUP_REMOVED lines=8> */
[----:B----4-:R-:W-:-:S02]  /*e690*/  F2FP.F16.F32.PACK_AB R68, R185, R178 ;  /* 0x000000b2b944723e */ /* 0x010fc400000000ff */
[----:B------:R-:W-:Y:S02]  /*e6a0*/  F2FP.F16.F32.PACK_AB R70, R172, R187 ;  /* 0x000000bbac46723e */ /* 0x000fe400000000ff */
[----:B------:R-:W-:Y:S02]  /*e6b0*/  F2FP.F16.F32.PACK_AB R69, R168, R191 ;  /* 0x000000bfa845723e */ /* 0x000fe400000000ff */
[----:B-1----:R-:W-:Y:S01]  /*e6c0*/  F2FP.F16.F32.PACK_AB R71, R189, R166 ;  /* 0x000000a6bd47723e */ /* 0x002fe200000000ff */
[----:B------:R-:W-:Y:S01]  /*e6d0*/  FFMA.FTZ R151, R249, R151, R146 ;  /* 0x00000097f9977223 */ /* 0x000fe20000010092 */
[----:B------:R-:W-:Y:S01]  /*e6e0*/  FFMA.FTZ R140, R247, R149, R140 ;  /* 0x00000095f78c7223 */ /* 0x000fe2000001008c */
[-CC-:B------:R-:W-:Y:S01]  /*e6f0*/  FFMA.FTZ R164, R164, R148.reuse, -R145.reuse ;  /* 0x00000094a4a47223 */ /* 0x180fe20000010891 */
[-CC-:B------:R-:W-:Y:S01]  /*e700*/  FFMA.FTZ R193, R162, R148.reuse, -R145.reuse ;  /* 0x00000094a2c17223 */ /* 0x180fe20000010891 */
[-CC-:B------:R-:W-:Y:S02]  /*e710*/  FFMA.FTZ R160, R160, R148.reuse, -R145.reuse ;  /* 0x00000094a0a07223 */ /* 0x180fe40000010891 */
[C---:B------:R-:W-:Y:S01]  /*e720*/  HMMA.16816.F32 R40, R68.reuse, R80, R40 ;  /* 0x000000504428723c */ /* 0x040fe20000001828 */
[-C--:B------:R-:W-:Y:S01]  /*e730*/  FFMA.FTZ R80, R158, R148.reuse, -R145 ;  /* 0x000000949e507223 */ /* 0x080fe20000010891 */
[-CC-:B------:R-:W-:Y:S01]  /*e740*/  FFMA.FTZ R195, R156, R148.reuse, -R141.reuse ;  /* 0x000000949cc37223 */ /* 0x180fe2000001088d */
[-CC-:B------:R-:W-:Y:S01]  /*e750*/  FFMA.FTZ R158, R154, R148.reuse, -R141.reuse ;  /* 0x000000949a9e7223 */ /* 0x180fe2000001088d */
[-CC-:B------:R-:W-:Y:S01]  /*e760*/  FFMA.FTZ R152, R152, R148.reuse, -R141.reuse ;  /* 0x0000009498987223 */ /* 0x180fe2000001088d */
[----:B------:R-:W-:Y:S01]  /*e770*/  FFMA.FTZ R148, R150, R148, -R141 ;  /* 0x0000009496947223 */ /* 0x000fe2000001088d */
[----:B------:R-:W-:Y:S01]  /*e780*/  FADD.FTZ R144, R144, R151 ;  /* 0x0000009790907221 */ /* 0x000fe20000010000 */
[----:B------:R-:W-:Y:S01]  /*e790*/  FADD.FTZ R140, R139, R140 ;  /* 0x0000008c8b8c7221 */ /* 0x000fe20000010000 */
[----:B------:R-:W-:Y:S02]  /*e7a0*/  MUFU.EX2 R162, R164 ;  /* 0x000000a400a27308 */ /* 0x000fe40000000800 */
[----:B------:R-:W-:Y:S01]  /*e7b0*/  FADD.FTZ R143, R143, R144 ;  /* 0x000000908f8f7221 */ /* 0x000fe20000010000 */
[----:B------:R-:W-:Y:S01]  /*e7c0*/  FADD.FTZ R147, R147, R140 ;  /* 0x0000008c93937221 */ /* 0x000fe20000010000 */
[----:B------:R-:W1:Y:S01]  /*e7d0*/  MUFU.EX2 R193, R193 ;  /* 0x000000c100c17308 */ /* 0x000e620000000800 */
[----:B-----5:R-:W-:Y:S03]  /*e7e0*/  HMMA.16816.F32 R8, R68, R96, R8 ;  /* 0x000000604408723c */ /* 0x020fe60000001808 */
[----:B------:R-:W-:Y:S01]  /*e7f0*/  MUFU.EX2 R145, R160 ;  /* 0x000000a000917308 */ /* 0x000fe20000000800 */
[----:B------:R-:W-:-:S03]  /*e800*/  FADD.FTZ R142, R142, R143 ;  /* 0x0000008f8e8e7221 */ /* 0x000fc60000010000 */
[----:B------:R-:W4:Y:S01]  /*e810*/  MUFU.EX2 R156, R80 ;  /* 0x00000050009c7308 */ /* 0x000f220000000800 */
[----:B------:R-:W-:Y:S03]  /*e820*/  HMMA.16816.F32 R12, R68, R98, R12 ;  /* 0x00000062440c723c */ /* 0x000fe6000000180c */
[----:B------:R-:W-:Y:S01]  /*e830*/  MUFU.EX2 R195, R195 ;  /* 0x000000c300c37308 */ /* 0x000fe20000000800 */
[----:B------:R-:W-:-:S03]  /*e840*/  FADD.FTZ R147, R134, R147 ;  /* 0x0000009386937221 */ /* 0x000fc60000010000 */
[----:B------:R-:W5:Y:S04]  /*e850*/  MUFU.EX2 R158, R158 ;  /* 0x0000009e009e7308 */ /* 0x000f680000000800 */
[----:B------:R-:W-:Y:S04]  /*e860*/  MUFU.EX2 R141, R152 ;  /* 0x00000098008d7308 */ /* 0x000fe80000000800 */
[----:B------:R-:W5:Y:S01]  /*e870*/  MUFU.EX2 R148, R148 ;  /* 0x0000009400947308 */ /* 0x000f620000000800 */
[----:B------:R-:W-:Y:S01]  /*e880*/  FADD.FTZ R111, R111, R142 ;  /* 0x0000008e6f6f7221 */ /* 0x000fe20000010000 */
[----:B------:R-:W-:Y:S01]  /*e890*/  FADD.FTZ R110, R110, R147 ;  /* 0x000000936e6e7221 */ /* 0x000fe20000010000 */
[----:B------:R-:W-:Y:S02]  /*e8a0*/  HMMA.16816.F32 R16, R68, R92, R16 ;  /* 0x0000005c4410723c */ /* 0x000fe40000001810 */
[----:B------:R-:W-:Y:S01]  /*e8b0*/  FADD.FTZ R106, R106, R111 ;  /* 0x0000006f6a6a7221 */ /* 0x000fe20000010000 */
[----:B------:R-:W-:-:S03]  /*e8c0*/  FADD.FTZ R109, R109, R110 ;  /* 0x0000006e6d6d7221 */ /* 0x000fc60000010000 */
[----:B------:R-:W-:Y:S02]  /*e8d0*/  FADD.FTZ R107, R107, R106 ;  /* 0x0000006a6b6b7221 */ /* 0x000fe40000010000 */
[C---:B------:R-:W-:Y:S01]  /*e8e0*/  HMMA.16816.F32 R20, R68.reuse, R94, R20 ;  /* 0x0000005e4414723c */ /* 0x040fe20000001814 */
[----:B------:R-:W-:Y:S01]  /*e8f0*/  FADD.FTZ R108, R108, R109 ;  /* 0x0000006d6c6c7221 */ /* 0x000fe20000010000 */
[----:B------:R-:W-:Y:S01]  /*e900*/  FADD.FTZ R104, R104, R107 ;  /* 0x0000006b68687221 */ /* 0x000fe20000010000 */
[----:B------:R-:W5:Y:S05]  /*e910*/  LDSM.16.MT88.4 R92, [R132+0x13800] ;  /* 0x01380000845c783b */ /* 0x000f6a0000004200 */
[----:B------:R-:W-:Y:S01]  /*e920*/  HMMA.16816.F32 R24, R68, R88, R24 ;  /* 0x000000584418723c */ /* 0x000fe20000001818 */
[----:B------:R-:W-:-:S07]  /*e930*/  FADD.FTZ R105, R105, R108 ;  /* 0x0000006c69697221 */ /* 0x000fce0000010000 */
[C---:B------:R-:W-:Y:S08]  /*e940*/  HMMA.16816.F32 R28, R68.reuse, R90, R28 ;  /* 0x0000005a441c723c */ /* 0x040ff0000000181c */
[C---:B------:R-:W-:Y:S08]  /*e950*/  HMMA.16816.F32 R32, R68.reuse, R84, R32 ;  /* 0x000000544420723c */ /* 0x040ff00000001820 */
[C---:B------:R-:W-:Y:S08]  /*e960*/  HMMA.16816.F32 R36, R68.reuse, R86, R36 ;  /* 0x000000564424723c */ /* 0x040ff00000001824 */
[C---:B------:R-:W-:Y:S08]  /*e970*/  HMMA.16816.F32 R44, R68.reuse, R82, R44 ;  /* 0x00000052442c723c */ /* 0x040ff0000000182c */
[C---:B------:R-:W-:Y:S08]  /*e980*/  HMMA.16816.F32 R48, R68.reuse, R100, R48 ;  /* 0x000000644430723c */ /* 0x040ff00000001830 */
[C---:B------:R-:W-:Y:S08]  /*e990*/  HMMA.16816.F32 R52, R68.reuse, R102, R52 ;  /* 0x000000664434723c */ /* 0x040ff00000001834 */
[C---:B--2---:R-:W-:Y:S08]  /*e9a0*/  HMMA.16816.F32 R56, R68.reuse, R64, R56 ;  /* 0x000000404438723c */ /* 0x044ff00000001838 */
[C---:B------:R-:W-:Y:S08]  /*e9b0*/  HMMA.16816.F32 R60, R68.reuse, R66, R60 ;  /* 0x00000042443c723c */ /* 0x040ff0000000183c */
[C---:B---3--:R-:W-:Y:S08]  /*e9c0*/  HMMA.16816.F32 R72, R68.reuse, R76, R72 ;  /* 0x0000004c4448723c */ /* 0x048ff00000001848 */
[----:B------:R-:W-:Y:S01]  /*e9d0*/  HMMA.16816.F32 R4, R68, R78, R4 ;  /* 0x0000004e4404723c */ /* 0x000fe20000001804 */
[----:B-1----:R-:W-:Y:S01]  /*e9e0*/  F2FP.F16.F32.PACK_AB R68, R193, R162 ;  /* 0x000000a2c144723e */ /* 0x002fe200000000ff */
[----:B------:R-:W-:Y:S01]  /*e9f0*/  FADD.FTZ R115, R115, R104 ;  /* 0x0000006873737221 */ /* 0x000fe20000010000 */
[----:B----4-:R-:W-:Y:S01]  /*ea00*/  F2FP.F16.F32.PACK_AB R70, R156, R145 ;  /* 0x000000919c46723e */ /* 0x010fe200000000ff */
[----:B------:R-:W1:Y:S01]  /*ea10*/  LDSM.16.MT88.4 R84, [R133+0x13800] ;  /* 0x013800008554783b */ /* 0x000e620000004200 */
[----:B-----5:R-:W-:-:S02]  /*ea20*/  F2FP.F16.F32.PACK_AB R69, R158, R195 ;  /* 0x000000c39e45723e */ /* 0x020fc400000000ff */
[----:B------:R-:W-:Y:S01]  /*ea30*/  F2FP.F16.F32.PACK_AB R71, R148, R141 ;  /* 0x0000008d9447723e */ /* 0x000fe200000000ff */
[----:B------:R-:W-:Y:S01]  /*ea40*/  FADD.FTZ R115, R112, R115 ;  /* 0x0000007370737221 */ /* 0x000fe20000010000 */
[----:B------:R-:W2:Y:S04]  /*ea50*/  LDSM.16.MT88.4 R76, [R155+0x7800] ;  /* 0x007800009b4c783b */ /* 0x000ea80000004200 */
[----:B------:R-:W3:Y:S01]  /*ea60*/  LDSM.16.MT88.4 R100, [R153+0x3800] ;  /* 0x003800009964783b */ /* 0x000ee20000004200 */
[C---:B------:R-:W-:Y:S01]  /*ea70*/  HMMA.16816.F32 R128, R68.reuse, R124, R8 ;  /* 0x0000007c4480723c */ /* 0x040fe20000001808 */
[----:B------:R-:W-:Y:S02]  /*ea80*/  FADD.FTZ R114, R114, R115 ;  /* 0x0000007372727221 */ /* 0x000fe40000010000 */
[----:B------:R-:W-:Y:S04]  /*ea90*/  LDSM.16.MT88.4 R8, [R155+0x3800] ;  /* 0x003800009b08783b */ /* 0x000fe80000004200 */
[----:B------:R4:W5:Y:S01]  /*eaa0*/  LDSM.16.MT88.4 R64, [R133+0xf800] ;  /* 0x00f800008540783b */ /* 0x0009620000004200 */
[----:B------:R-:W-:Y:S01]  /*eab0*/  HMMA.16816.F32 R124, R68, R126, R12 ;  /* 0x0000007e447c723c */ /* 0x000fe2000000180c */
[----:B------:R-:W-:Y:S01]  /*eac0*/  FADD.FTZ R12, R116, R105 ;  /* 0x00000069740c7221 */ /* 0x000fe20000010000 */
[----:B------:R-:W-:Y:S01]  /*ead0*/  FADD.FTZ R114, R113, R114 ;  /* 0x0000007271727221 */ /* 0x000fe20000010000 */
[----:B------:R-:W5:Y:S02]  /*eae0*/  LDSM.16.MT88.4 R152, [R153+0x7800] ;  /* 0x007800009998783b */ /* 0x000f640000004200 */
[----:B------:R-:W-:-:S04]  /*eaf0*/  FADD.FTZ R159, R159, R12 ;  /* 0x0000000c9f9f7221 */ /* 0x000fc80000010000 */
[----:B------:R-:W-:-:S04]  /*eb00*/  FADD.FTZ R180, R180, R159 ;  /* 0x0000009fb4b47221 */ /* 0x000fc80000010000 */
        /* <DEDUP_REMOVED lines=38> */
[----:B------:R-:W-:Y:S01]  /*ed70*/  HMMA.16816.F32 R96, R68, R92, R40 ;  /* 0x0000005c4460723c */ /* 0x000fe20000001828 */
[----:B------:R-:W-:Y:S02]  /*ed80*/  FADD.FTZ R145, R145, R162 ;  /* 0x000000a291917221 */ /* 0x000fe40000010000 */
[----:B------:R-:W-:Y:S01]  /*ed90*/  FADD.FTZ R141, R141, R158 ;  /* 0x0000009e8d8d7221 */ /* 0x000fe20000010000 */
[----:B----4-:R-:W-:-:S04]  /*eda0*/  IMAD.MOV.U32 R133, RZ, RZ, R136 ;  /* 0x000000ffff857224 */ /* 0x010fc800078e0088 */
[----:B-1----:R-:W-:Y:S01]  /*edb0*/  HMMA.16816.F32 R88, R68, R84, R48 ;  /* 0x000000544458723c */ /* 0x002fe20000001830 */
[----:B------:R-:W-:Y:S02]  /*edc0*/  IMAD.MOV.U32 R134, RZ, RZ, R138 ;  /* 0x000000ffff867224 */ /* 0x000fe400078e008a */
[----:B------:R-:W-:Y:S01]  /*edd0*/  FADD.FTZ R249, R156, R145 ;  /* 0x000000919cf97221 */ /* 0x000fe20000010000 */
[----:B------:R-:W-:-:S04]  /*ede0*/  @P0 IMAD.MOV.U32 R133, RZ, RZ, R136 ;  /* 0x000000ffff850224 */ /* 0x000fc800078e0088 */
[----:B--2---:R-:W-:Y:S01]  /*edf0*/  HMMA.16816.F32 R80, R68, R76, R56 ;  /* 0x0000004c4450723c */ /* 0x004fe20000001838 */
[----:B------:R-:W-:Y:S02]  /*ee00*/  @P0 IMAD.MOV.U32 R134, RZ, RZ, R138 ;  /* 0x000000ffff860224 */ /* 0x000fe400078e008a */
[----:B------:R-:W-:Y:S01]  /*ee10*/  FADD.FTZ R247, R148, R141 ;  /* 0x0000008d94f77221 */ /* 0x000fe20000010000 */
[----:B------:R-:W-:-:S04]  /*ee20*/  @P0 VIADD R237, R0, 0xfffffffd ;  /* 0xfffffffd00ed0836 */ /* 0x000fc80000000000 */
[C---:B---3--:R-:W-:Y:S08]  /*ee30*/  HMMA.16816.F32 R104, R68.reuse, R100, R32 ;  /* 0x000000644468723c */ /* 0x048ff00000001820 */
        /* <DEDUP_REMOVED lines=9> */
[----:B------:R-:W-:Y:S01]  /*eed0*/  HMMA.16816.F32 R68, R68, R154, R4 ;  /* 0x0000009a4444723c */ /* 0x000fe20000001804 */
[----:B------:R-:W-:-:S04]  /*eee0*/  NOP ;  /* 0x0000000000007918 */ /* 0x000fc80000000000 */
[----:B------:R-:W-:-:S15]  /*eef0*/  @P0 BRA `(.L_x_2328) ;  /* 0x0000000000040947 */ /* 0x000fde0003800000 */
.L_x_2319:
[----:B------:R-:W-:-:S07]  /*ef00*/  IADD3 R237, PT, PT, R137, -0x1, RZ ;  /* 0xffffffff89ed7810 */ /* 0x000fce0007ffe0ff */
.L_x_2328:
[----:B------:R-:W-:Y:S05]  /*ef10*/  BSYNC B2 ;  /* 0x0000000000027941 */ /* 0x000fea0003800000 */
.L_x_2318:
        /* <DEDUP_REMOVED lines=10> */
.L_x_2336:
        /* <DEDUP_REMOVED lines=78> */
.L_x_2331:
[----:B------:R-:W-:Y:S05]  /*f4a0*/  BSYNC.RECONVERGENT B0 ;  /* 0x0000000000007941 */ /* 0x000fea0003800200 */
.L_x_2330:
        /* <DEDUP_REMOVED lines=56> */
[----:B------:R-:W-:Y:S03]  /*f830*/  MOV R213, 0x20 ;  /* 0x0000002000d57802 */ /* 0x000fe60000000f00 */
[----:B------:R-:W-:Y:S01]  /*f840*/  @P1 STS.128 [R241+0x10800], RZ ;  /* 0x010800fff1001388 */ /* 0x000fe20000000c00 */
[----:B------:R-:W-:Y:S02]  /*f850*/  LOP3.LUT R214, R137, R208, RZ, 0x3c, !PT ;  /* 0x000000d089d67212 */ /* 0x000fe400078e3cff */
[----:B------:R-:W-:Y:S03]  /*f860*/  MOV R134, 0x40 ;  /* 0x0000004000867802 */ /* 0x000fe60000000f00 */
[----:B------:R-:W-:Y:S01]  /*f870*/  @!PT LDS RZ, [RZ] ;  /* 0x00000000fffff984 */ /* 0x000fe20000000800 */
[----:B------:R-:W-:Y:S01]  /*f880*/  @!PT LDS RZ, [RZ] ;  /* 0x00000000fffff984 */ /* 0x000fe20000000800 */
[----:B------:R-:W-:Y:S01]  /*f890*/  @!PT LDS RZ, [RZ] ;  /* 0x00000000fffff984 */ /* 0x000fe20000000800 */
[----:B------:R-:W-:Y:S01]  /*f8a0*/  @!P4 LDGSTS.E.BYPASS.LTC128B.128 [R241+0xd000], desc[UR4][R22.64] ;  /* 0x0d00000016f1cfae */ /* 0x000fe2000b981a04 */
[----:B------:R-:W-:Y:S02]  /*f8b0*/  LOP3.LUT P2, RZ, R209, 0x4, RZ, 0xc0, !PT ;  /* 0x00000004d1ff7812 */ /* 0x000fe4000784c0ff */
[----:B------:R-:W-:Y:S03]  /*f8c0*/  IADD3 R237, PT, PT, R237, -0x1, RZ ;  /* 0xffffffffeded7810 */ /* 0x000fe60007ffe0ff */
        /* <DEDUP_REMOVED lines=12> */
[----:B------:R-:W-:Y:S02]  /*f990*/  IADD3 R14, P0, PT, R18, R13, RZ ;  /* 0x0000000d120e7210 */ /* 0x000fe40007f1e0ff */
        /* <DEDUP_REMOVED lines=14> */
[----:B------:R-:W-:Y:S01]  /*fa80*/  @P4 STS.128 [R241+0xe000], RZ ;  /* 0x00e000fff1004388 */ /* 0x000fe20000000c00 */
[----:B------:R-:W-:Y:S05]  /*fa90*/  SEL R135, R134, 0xffffffc0, !P2 ;  /* 0xffffffc086877807 */ /* 0x000fea0005000000 */
[----:B------:R-:W-:Y:S01]  /*faa0*/  @!PT LDS RZ, [RZ] ;  /* 0x00000000fffff984 */ /* 0x000fe20000000800 */
[----:B------:R-:W-:Y:S01]  /*fab0*/  @!PT LDS RZ, [RZ] ;  /* 0x00000000fffff984 */ /* 0x000fe20000000800 */
[----:B------:R-:W-:Y:S01]  /*fac0*/  @!PT LDS RZ, [RZ] ;  /* 0x00000000fffff984 */ /* 0x000fe20000000800 */
[----:B------:R1:W-:Y:S01]  /*fad0*/  @!P1 LDGSTS.E.BYPASS.LTC128B.128 [R241+0x12000], desc[UR4][R16.64+0x80] ;  /* 0x1200008010f19fae */ /* 0x0003e2000b981a04 */
[-C--:B------:R-:W-:Y:S02]  /*fae0*/  IADD3 R200, PT, PT, R184, R135.reuse, RZ ;  /* 0x00000087b8c87210 */ /* 0x080fe40007ffe0ff */
[----:B------:R-:W-:Y:S03]  /*faf0*/  IADD3 R134, PT, PT, R186, R135, RZ ;  /* 0x00000087ba867210 */ /* 0x000fe60007ffe0ff */
        /* <DEDUP_REMOVED lines=25> */
[----:B------:R-:W-:Y:S03]  /*fc90*/  ISETP.GT.AND P0, PT, R237, R226, PT ;  /* 0x000000e2ed00720c */ /* 0x000fe60003f04270 */
[----:B------:R-:W-:Y:S01]  /*fca0*/  @!PT LDS RZ, [RZ] ;  /* 0x00000000fffff984 */ /* 0x000fe20000000800 */
[----:B------:R-:W-:Y:S01]  /*fcb0*/  @!PT LDS RZ, [RZ] ;  /* 0x00000000fffff984 */ /* 0x000fe20000000800 */
[----:B------:R-:W-:Y:S01]  /*fcc0*/  @!PT LDS RZ, [RZ] ;  /* 0x00000000fffff984 */ /* 0x000fe20000000800 */
[----:B------:R-:W-:Y:S01]  /*fcd0*/  @!P4 LDGSTS.E.BYPASS.LTC128B.128 [R241+0xf800], desc[UR4][R16.64] ;  /* 0x0f80000010f1cfae */ /* 0x000fe2000b981a04 */
[-C--:B------:R-:W-:Y:S02]  /*fce0*/  IADD3 R172, PT, PT, R184, R213.reuse, RZ ;  /* 0x000000d5b8ac7210 */ /* 0x080fe40007ffe0ff */
[CC--:B------:R-:W-:Y:S03]  /*fcf0*/  IADD3 R133, PT, PT, R186.reuse, R213.reuse, RZ ;  /* 0x000000d5ba857210 */ /* 0x0c0fe60007ffe0ff */
[----:B------:R-:W-:Y:S01]  /*fd00*/  @P4 STS.128 [R241+0xf800], RZ ;  /* 0x00f800fff1004388 */ /* 0x000fe20000000c00 */
[C---:B------:R-:W-:Y:S02]  /*fd10*/  IADD3 R201, PT, PT, R213.reuse, R200, RZ ;  /* 0x000000c8d5c97210 */ /* 0x040fe40007ffe0ff */
[-C--:B------:R-:W-:Y:S03]  /*fd20*/  IADD3 R135, PT, PT, R186, R213.reuse, RZ ;  /* 0x000000d5ba877210 */ /* 0x080fe60007ffe0ff */
        /* <DEDUP_REMOVED lines=28> */
[----:B------:R-:W4:Y:S06]  /*fef0*/  LD.E R229, desc[UR4][R2.64+0x18c] ;  /* 0x00018c0402e57980 */ /* 0x000f2c000c101900 */
[----:B------:R-:W-:Y:S01]  /*ff00*/  LDSM.16.M88.4 R188, [R134+0xa000] ;  /* 0x00a0000086bc783b */ /* 0x000fe20000000200 */
[C---:B------:R-:W-:Y:S05]  /*ff10*/  HMMA.16816.F32 R32, R136.reuse, R154, RZ ;  /* 0x0000009a8820723c */ /* 0x040fea00000018ff */
[----:B------:R-:W-:Y:S03]  /*ff20*/  LDSM.16.M88.4 R152, [R133+0x7000] ;  /* 0x007000008598783b */ /* 0x000fe60000000200 */
[C---:B------:R-:W-:Y:S03]  /*ff30*/  HMMA.16816.F32 R36, R136.reuse, R156, RZ ;  /* 0x0000009c8824723c */ /* 0x040fe600000018ff */
[----:B------:R-:W-:Y:S06]  /*ff40*/  LDSM.16.M88.4 R192, [R134+0xa800] ;  /* 0x00a8000086c0783b */ /* 0x000fec0000000200 */
[----:B------:R-:W-:Y:S01]  /*ff50*/  LDSM.16.M88.4 R196, [R134+0xb000] ;  /* 0x00b0000086c4783b */ /* 0x000fe20000000200 */
[C---:B------:R-:W-:Y:S05]  /*ff60*/  HMMA.16816.F32 R40, R136.reuse, R158, RZ ;  /* 0x0000009e8828723c */ /* 0x040fea00000018ff */
[----:B------:R-:W-:Y:S03]  /*ff70*/  LDSM.16.M88.4 R156, [R133+0x7800] ;  /* 0x00780000859c783b */ /* 0x000fe60000000200 */
[C---:B------:R-:W-:Y:S08]  /*ff80*/  HMMA.16816.F32 R44, R136.reuse, R160, RZ ;  /* 0x000000a0882c723c */ /* 0x040ff000000018ff */
[C---:B------:R-:W-:Y:S01]  /*ff90*/  HMMA.16816.F32 R48, R136.reuse, R162, RZ ;  /* 0x000000a28830723c */ /* 0x040fe200000018ff */
[----:B------:R-:W-:Y:S07]  /*ffa0*/  LDSM.16.M88.4 R160, [R200] ;  /* 0x00000000c8a0783b */ /* 0x000fee0000000200 */
[C---:B---3--:R-:W-:Y:S08]  /*ffb0*/  HMMA.16816.F32 R52, R136.reuse, R164, RZ ;  /* 0x000000a48834723c */ /* 0x048ff000000018ff */
[C---:B------:R-:W-:Y:S01]  /*ffc0*/  HMMA.16816.F32 R56, R136.reuse, R166, RZ ;  /* 0x000000a68838723c */ /* 0x040fe200000018ff */
[----:B------:R-:W-:Y:S07]  /*ffd0*/  LDSM.16.M88.4 R164, [R134+0x4000] ;  /* 0x0040000086a4783b */ /* 0x000fee0000000200 */
[C---:B------:R-:W-:Y:S08]  /*ffe0*/  HMMA.16816.F32 R60, R136.reuse, R168, RZ ;  /* 0x000000a8883c723c */ /* 0x040ff000000018ff */
[----:B------:R-:W-:Y:S01]  /*fff0*/  HMMA.16816.F32 R64, R136, R170, RZ ;  /* 0x000000aa8840723c */ /* 0x000fe200000018ff */
[----:B------:R3:W5:Y:S06]  /*10000*/  LDSM.16.M88.4 R136, [R133+0x5800] ;  /* 0x005800008588783b */ /* 0x00076c0000000200 */
[----:B------:R-:W5:Y:S01]  /*10010*/  LDSM.16.M88.4 R168, [R134+0x4800] ;  /* 0x0048000086a8783b */ /* 0x000f620000000200 */
[C---:B-1----:R-:W-:Y:S08]  /*10020*/  HMMA.16816.F32 R4, R172.reuse, R176, R4 ;  /* 0x000000b0ac04723c */ /* 0x042ff00000001804 */
[C---:B------:R-:W-:Y:S01]  /*10030*/  HMMA.16816.F32 R8, R172.reuse, R178, R8 ;  /* 0x000000b2ac08723c */ /* 0x040fe20000001808 */
[----:B------:R-:W1:Y:S07]  /*10040*/  LDSM.16.M88.4 R176, [R134+0x5000] ;  /* 0x0050000086b0783b */ /* 0x000e6e0000000200 */
[C---:B--2---:R-:W-:Y:S03]  /*10050*/  HMMA.16816.F32 R12, R172.reuse, R180, R12 ;  /* 0x000000b4ac0c723c */ /* 0x044fe6000000180c */
[----:B---3--:R-:W-:Y:S05]  /*10060*/  IADD3 R133, PT, PT, R213, R134, RZ ;  /* 0x00000086d5857210 */ /* 0x008fea0007ffe0ff */
[C---:B------:R-:W-:Y:S01]  /*10070*/  HMMA.16816.F32 R16, R172.reuse, R182, R16 ;  /* 0x000000b6ac10723c */ /* 0x040fe20000001810 */
[----:B------:R-:W-:Y:S06]  /*10080*/  LDSM.16.M88.4 R180, [R134+0x9000] ;  /* 0x0090000086b4783b */ /* 0x000fec0000000200 */
[----:B------:R-:W-:Y:S01]  /*10090*/  LDSM.16.M88.4 R204, [R133+0x8000] ;  /* 0x0080000085cc783b */ /* 0x000fe20000000200 */
[C---:B------:R-:W-:Y:S08]  /*100a0*/  HMMA.16816.F32 R20, R172.reuse, R140, R20 ;  /* 0x0000008cac14723c */ /* 0x040ff00000001814 */
[C---:B------:R-:W-:Y:S01]  /*100b0*/  HMMA.16816.F32 R24, R172.reuse, R142, R24 ;  /* 0x0000008eac18723c */ /* 0x040fe20000001818 */
[----:B------:R-:W2:Y:S07]  /*100c0*/  LDSM.16.M88.4 R140, [R134+0x5800] ;  /* 0x00580000868c783b */ /* 0x000eae0000000200 */
[C---:B-----5:R-:W-:Y:S08]  /*100d0*/  HMMA.16816.F32 R28, R172.reuse, R136, R28 ;  /* 0x00000088ac1c723c */ /* 0x060ff0000000181c */
[C---:B------:R-:W-:Y:S01]  /*100e0*/  HMMA.16816.F32 R32, R172.reuse, R138, R32 ;  /* 0x0000008aac20723c */ /* 0x040fe20000001820 */
[----:B------:R-:W3:Y:S07]  /*100f0*/  LDSM.16.M88.4 R136, [R134+0x6000] ;  /* 0x006000008688783b */ /* 0x000eee0000000200 */
        /* <DEDUP_REMOVED lines=25> */
[C---:B---3--:R-:W-:Y:S08]  /*10290*/  HMMA.16816.F32 R36, R160.reuse, R136, R36 ;  /* 0x00000088a024723c */ /* 0x048ff00000001824 */
[C---:B------:R-:W-:Y:S01]  /*102a0*/  HMMA.16816.F32 R40, R160.reuse, R138, R40 ;  /* 0x0000008aa028723c */ /* 0x040fe20000001828 */
[----:B------:R-:W2:Y:S07]  /*102b0*/  LDSM.16.M88.4 R136, [R201] ;  /* 0x00000000c988783b */ /* 0x000eae0000000200 */
[C---:B-----5:R-:W-:Y:S08]  /*102c0*/  HMMA.16816.F32 R44, R160.reuse, R144, R44 ;  /* 0x00000090a02c723c */ /* 0x060ff0000000182c */
        /* <DEDUP_REMOVED lines=11> */
[----:B------:R2:W-:Y:S07]  /*10380*/  LDSM.16.M88.4 R152, [R184+0x2000] ;  /* 0x00200000b898783b */ /* 0x0005ee0000000200 */
[C---:B------:R-:W-:Y:S08]  /*10390*/  HMMA.16816.F32 R12, R136.reuse, R156, R12 ;  /* 0x0000009c880c723c */ /* 0x040ff0000000180c */
[C---:B------:R-:W-:Y:S01]  /*103a0*/  HMMA.16816.F32 R16, R136.reuse, R158, R16 ;  /* 0x0000009e8810723c */ /* 0x040fe20000001810 */
[----:B------:R-:W4:Y:S07]  /*103b0*/  LDSM.16.M88.4 R156, [R186+0x8000] ;  /* 0x00800000ba9c783b */ /* 0x000f2e0000000200 */
[C---:B------:R-:W-:Y:S03]  /*103c0*/  HMMA.16816.F32 R20, R136.reuse, R164, R20 ;  /* 0x000000a48814723c */ /* 0x040fe60000001814 */
[----:B--2---:R-:W-:Y:S05]  /*103d0*/  IADD3 R184, PT, PT, R184, R213, RZ ;  /* 0x000000d5b8b87210 */ /* 0x004fea0007ffe0ff */
        /* <DEDUP_REMOVED lines=11> */
[C---:B-----5:R-:W-:Y:S08]  /*10490*/  HMMA.16816.F32 R52, R136.reuse, R148, R52 ;  /* 0x000000948834723c */ /* 0x060ff00000001834 */
[C---:B------:R-:W-:Y:S01]  /*104a0*/  HMMA.16816.F32 R56, R136.reuse, R150, R56 ;  /* 0x000000968838723c */ /* 0x040fe20000001838 */
[----:B------:R-:W3:Y:S07]  /*104b0*/  LDSM.16.M88.4 R148, [R186+0x9800] ;  /* 0x00980000ba94783b */ /* 0x000eee0000000200 */
[C---:B-1----:R-:W-:Y:S08]  /*104c0*/  HMMA.16816.F32 R60, R136.reuse, R140, R60 ;  /* 0x0000008c883c723c */ /* 0x042ff0000000183c */
[----:B------:R-:W-:Y:S01]  /*104d0*/  HMMA.16816.F32 R64, R136, R142, R64 ;  /* 0x0000008e8840723c */ /* 0x000fe20000001840 */
[----:B------:R-:W-:Y:S06]  /*104e0*/  LDSM.16.M88.4 R136, [R184+0x2000] ;  /* 0x00200000b888783b */ /* 0x000fec0000000200 */
[----:B------:R-:W1:Y:S01]  /*104f0*/  LDSM.16.M88.4 R140, [R135+0x8000] ;  /* 0x00800000878c783b */ /* 0x000e620000000200 */
[C---:B----4-:R-:W-:Y:S05]  /*10500*/  HMMA.16816.F32 R4, R152.reuse, R156, R4 ;  /* 0x0000009c9804723c */ /* 0x050fea0000001804 */
[----:B------:R-:W-:Y:S03]  /*10510*/  LDSM.16.M88.4 R184, [R134+0x9800] ;  /* 0x0098000086b8783b */ /* 0x000fe60000000200 */
[C---:B------:R-:W-:Y:S03]  /*10520*/  HMMA.16816.F32 R8, R152.reuse, R158, R8 ;  /* 0x0000009e9808723c */ /* 0x040fe60000001808 */
[----:B------:R-:W4:Y:S05]  /*10530*/  LDSM.16.M88.4 R156, [R135+0x8800] ;  /* 0x00880000879c783b */ /* 0x000f2a0000000200 */
        /* <DEDUP_REMOVED lines=21> */
[----:B------:R-:W5:Y:S06]  /*10690*/  LDSM.16.M88.4 R152, [R135+0xa000] ;  /* 0x00a000008798783b */ /* 0x000f6c0000000200 */
[----:B------:R-:W5:Y:S01]  /*106a0*/  LDSM.16.M88.4 R176, [R134+0x8000] ;  /* 0x0080000086b0783b */ /* 0x000f620000000200 */
[C---:B-1----:R-:W-:Y:S08]  /*106b0*/  HMMA.16816.F32 R4, R136.reuse, R140, R4 ;  /* 0x0000008c8804723c */ /* 0x042ff00000001804 */
[C---:B------:R-:W-:Y:S01]  /*106c0*/  HMMA.16816.F32 R8, R136.reuse, R142, R8 ;  /* 0x0000008e8808723c */ /* 0x040fe20000001808 */
[----:B------:R-:W1:Y:S07]  /*106d0*/  LDSM.16.M88.4 R140, [R134+0x8800] ;  /* 0x00880000868c783b */ /* 0x000e6e0000000200 */
[C---:B----4-:R-:W-:Y:S08]  /*106e0*/  HMMA.16816.F32 R12, R136.reuse, R156, R12 ;  /* 0x0000009c880c723c */ /* 0x050ff0000000180c */
[C---:B------:R-:W-:Y:S01]  /*106f0*/  HMMA.16816.F32 R16, R136.reuse, R158, R16 ;  /* 0x0000009e8810723c */ /* 0x040fe20000001810 */
[----:B------:R-:W4:Y:S07]  /*10700*/  LDSM.16.M88.4 R156, [R134+0xb800] ;  /* 0x00b80000869c783b */ /* 0x000f2e0000000200 */
[C---:B--2---:R-:W-:Y:S08]  /*10710*/  HMMA.16816.F32 R20, R136.reuse, R144, R20 ;  /* 0x000000908814723c */ /* 0x044ff00000001814 */
[C---:B------:R-:W-:Y:S08]  /*10720*/  HMMA.16816.F32 R24, R136.reuse, R146, R24 ;  /* 0x000000928818723c */ /* 0x040ff00000001818 */
        /* <DEDUP_REMOVED lines=35> */
[C---:B------:R-:W-:Y:S01]  /*10960*/  HMMA.16816.F32 R16, R200.reuse, R138, R16 ;  /* 0x0000008ac810723c */ /* 0x040fe20000001810 */
[----:B------:R-:W2:Y:S02]  /*10970*/  MUFU.TANH R185, R185 ;  /* 0x000000b900b97308 */ /* 0x000ea40000002400 */
[-C--:B------:R-:W-:Y:S01]  /*10980*/  FMUL.FTZ R190, R8, R229.reuse ;  /* 0x000000e508be7220 */ /* 0x080fe20000410000 */
[-C--:B------:R-:W-:Y:S01]  /*10990*/  FMUL.FTZ R192, R9, R229.reuse ;  /* 0x000000e509c07220 */ /* 0x080fe20000410000 */
[-C--:B------:R-:W-:Y:S01]  /*109a0*/  FMUL.FTZ R191, R10, R229.reuse ;  /* 0x000000e50abf7220 */ /* 0x080fe20000410000 */
[-C--:B------:R-:W-:Y:S02]  /*109b0*/  FMUL.FTZ R193, R11, R229.reuse ;  /* 0x000000e50bc17220 */ /* 0x080fe40000410000 */
[C---:B-1----:R-:W-:Y:S03]  /*109c0*/  HMMA.16816.F32 R20, R200.reuse, R140, R20 ;  /* 0x0000008cc814723c */ /* 0x042fe60000001814 */
[----:B------:R-:W1:Y:S01]  /*109d0*/  MUFU.TANH R188, R188 ;  /* 0x000000bc00bc7308 */ /* 0x000e620000002400 */
[-C--:B------:R-:W-:Y:S01]  /*109e0*/  FMUL.FTZ R194, R12, R229.reuse ;  /* 0x000000e50cc27220 */ /* 0x080fe20000410000 */
[-C--:B------:R-:W-:Y:S01]  /*109f0*/  FMUL.FTZ R195, R13, R229.reuse ;  /* 0x000000e50dc37220 */ /* 0x080fe20000410000 */
[-C--:B------:R-:W-:Y:S01]  /*10a00*/  FMUL.FTZ R196, R14, R229.reuse ;  /* 0x000000e50ec47220 */ /* 0x080fe20000410000 */
[-C--:B------:R-:W-:Y:S02]  /*10a10*/  FMUL.FTZ R197, R15, R229.reuse ;  /* 0x000000e50fc57220 */ /* 0x080fe40000410000 */
[----:B------:R-:W3:Y:S04]  /*10a20*/  LDSM.16.M88.4 R12, [R133+0x9800] ;  /* 0x00980000850c783b */ /* 0x000ee80000000200 */
[----:B------:R-:W4:Y:S01]  /*10a30*/  MUFU.TANH R187, R187 ;  /* 0x000000bb00bb7308 */ /* 0x000f220000002400 */
[C---:B------:R-:W-:Y:S03]  /*10a40*/  HMMA.16816.F32 R24, R200.reuse, R142, R24 ;  /* 0x0000008ec818723c */ /* 0x040fe60000001818 */
[-C--:B------:R-:W-:Y:S01]  /*10a50*/  FMUL.FTZ R17, R17, R229.reuse ;  /* 0x000000e511117220 */ /* 0x080fe20000410000 */
[-C--:B------:R-:W-:Y:S01]  /*10a60*/  FMUL.FTZ R18, R18, R229.reuse ;  /* 0x000000e512127220 */ /* 0x080fe20000410000 */
[-C--:B------:R-:W-:Y:S01]  /*10a70*/  FMUL.FTZ R19, R19, R229.reuse ;  /* 0x000000e513137220 */ /* 0x080fe20000410000 */
[-C--:B------:R-:W-:Y:S03]  /*10a80*/  FMUL.FTZ R198, R16, R229.reuse ;  /* 0x000000e510c67220 */ /* 0x080fe60000410000 */
[----:B------:R-:W1:Y:S01]  /*10a90*/  MUFU.TANH R199, R17 ;  /* 0x0000001100c77308 */ /* 0x000e620000002400 */
[-C--:B------:R-:W-:Y:S01]  /*10aa0*/  FMUL.FTZ R20, R20, R229.reuse ;  /* 0x000000e514147220 */ /* 0x080fe20000410000 */
[-C--:B------:R-:W-:Y:S01]  /*10ab0*/  FMUL.FTZ R21, R21, R229.reuse ;  /* 0x000000e515157220 */ /* 0x080fe20000410000 */
[-C--:B------:R-:W-:Y:S01]  /*10ac0*/  FMUL.FTZ R22, R22, R229.reuse ;  /* 0x000000e516167220 */ /* 0x080fe20000410000 */
[-C--:B------:R-:W-:Y:S06]  /*10ad0*/  FMUL.FTZ R23, R23, R229.reuse ;  /* 0x000000e517177220 */ /* 0x080fec0000410000 */
[----:B------:R-:W1:Y:S01]  /*10ae0*/  MUFU.TANH R204, R18 ;  /* 0x0000001200cc7308 */ /* 0x000e620000002400 */
[-C--:B------:R-:W-:Y:S01]  /*10af0*/  FMUL.FTZ R206, R24, R229.reuse ;  /* 0x000000e518ce7220 */ /* 0x080fe20000410000 */
[-C--:B------:R-:W-:Y:S01]  /*10b00*/  FMUL.FTZ R25, R25, R229.reuse ;  /* 0x000000e519197220 */ /* 0x080fe20000410000 */
[-C--:B------:R-:W-:Y:S01]  /*10b10*/  FMUL.FTZ R26, R26, R229.reuse ;  /* 0x000000e51a1a7220 */ /* 0x080fe20000410000 */
[-C--:B------:R-:W-:Y:S06]  /*10b20*/  FMUL.FTZ R27, R27, R229.reuse ;  /* 0x000000e51b1b7220 */ /* 0x080fec0000410000 */
[----:B------:R5:W1:Y:S10]  /*10b30*/  MUFU.TANH R205, R19 ;  /* 0x0000001300cd7308 */ /* 0x000a740000002400 */
[----:B------:R2:W1:Y:S01]  /*10b40*/  MUFU.TANH R24, R206 ;  /* 0x000000ce00187308 */ /* 0x0004620000002400 */
[C---:B---3--:R-:W-:Y:S09]  /*10b50*/  HMMA.16816.F32 R28, R200.reuse, R12, R28 ;  /* 0x0000000cc81c723c */ /* 0x048ff2000000181c */
[----:B------:R-:W3:Y:S01]  /*10b60*/  MUFU.TANH R189, R189 ;  /* 0x000000bd00bd7308 */ /* 0x000ee20000002400 */
[----:B-----5:R-:W5:Y:S01]  /*10b70*/  LDSM.16.M88.4 R16, [R133+0xa000] ;  /* 0x00a000008510783b */ /* 0x020f620000000200 */
[C---:B------:R-:W-:Y:S08]  /*10b80*/  HMMA.16816.F32 R32, R200.reuse, R14, R32 ;  /* 0x0000000ec820723c */ /* 0x040ff00000001820 */
[----:B------:R-:W1:Y:S01]  /*10b90*/  MUFU.TANH R190, R190 ;  /* 0x000000be00be7308 */ /* 0x000e620000002400 */
[----:B------:R-:W4:Y:S09]  /*10ba0*/  LDSM.16.M88.4 R12, [R133+0xa800] ;  /* 0x00a80000850c783b */ /* 0x000f320000000200 */
[----:B------:R-:W1:Y:S01]  /*10bb0*/  MUFU.TANH R192, R192 ;  /* 0x000000c000c07308 */ /* 0x000e620000002400 */
[-C--:B------:R-:W-:Y:S01]  /*10bc0*/  FMUL.FTZ R28, R28, R229.reuse ;  /* 0x000000e51c1c7220 */ /* 0x080fe20000410000 */
[-C--:B------:R-:W-:Y:S01]  /*10bd0*/  FMUL.FTZ R29, R29, R229.reuse ;  /* 0x000000e51d1d7220 */ /* 0x080fe20000410000 */
[-C--:B------:R-:W-:Y:S01]  /*10be0*/  FMUL.FTZ R30, R30, R229.reuse ;  /* 0x000000e51e1e7220 */ /* 0x080fe20000410000 */
[-C--:B------:R-:W-:Y:S06]  /*10bf0*/  FMUL.FTZ R31, R31, R229.reuse ;  /* 0x000000e51f1f7220 */ /* 0x080fec0000410000 */
[----:B------:R-:W1:Y:S01]  /*10c00*/  MUFU.TANH R191, R191 ;  /* 0x000000bf00bf7308 */ /* 0x000e620000002400 */
[-C--:B--2---:R-:W-:Y:S01]  /*10c10*/  FMUL.FTZ R206, R32, R229.reuse ;  /* 0x000000e520ce7220 */ /* 0x084fe20000410000 */
[-C--:B------:R-:W-:Y:S01]  /*10c20*/  FMUL.FTZ R33, R33, R229.reuse ;  /* 0x000000e521217220 */ /* 0x080fe20000410000 */
[-C--:B------:R-:W-:Y:S01]  /*10c30*/  FMUL.FTZ R34, R34, R229.reuse ;  /* 0x000000e522227220 */ /* 0x080fe20000410000 */
[-C--:B------:R-:W-:Y:S06]  /*10c40*/  FMUL.FTZ R35, R35, R229.reuse ;  /* 0x000000e523237220 */ /* 0x080fec0000410000 */
[----:B------:R2:W1:Y:S10]  /*10c50*/  MUFU.TANH R32, R206 ;  /* 0x000000ce00207308 */ /* 0x0004740000002400 */
[----:B------:R-:W1:Y:S01]  /*10c60*/  MUFU.TANH R193, R193 ;  /* 0x000000c100c17308 */ /* 0x000e620000002400 */
[C---:B-----5:R-:W-:Y:S09]  /*10c70*/  HMMA.16816.F32 R36, R200.reuse, R16, R36 ;  /* 0x00000010c824723c */ /* 0x060ff20000001824 */
[----:B------:R-:W1:Y:S01]  /*10c80*/  MUFU.TANH R194, R194 ;  /* 0x000000c200c27308 */ /* 0x000e620000002400 */
[C---:B------:R-:W-:Y:S01]  /*10c90*/  HMMA.16816.F32 R40, R200.reuse, R18, R40 ;  /* 0x00000012c828723c */ /* 0x040fe20000001828 */
[----:B------:R-:W5:Y:S08]  /*10ca0*/  LDSM.16.M88.4 R16, [R133+0xb000] ;  /* 0x00b000008510783b */ /* 0x000f700000000200 */
[----:B------:R-:W1:Y:S01]  /*10cb0*/  MUFU.TANH R195, R195 ;  /* 0x000000c300c37308 */ /* 0x000e620000002400 */
[C---:B----4-:R-:W-:Y:S03]  /*10cc0*/  HMMA.16816.F32 R44, R200.reuse, R12, R44 ;  /* 0x0000000cc82c723c */ /* 0x050fe6000000182c */
[-C--:B------:R-:W-:Y:S01]  /*10cd0*/  FMUL.FTZ R250, R36, R229.reuse ;  /* 0x000000e524fa7220 */ /* 0x080fe20000410000 */
[-C--:B------:R-:W-:Y:S01]  /*10ce0*/  FMUL.FTZ R36, R37, R229.reuse ;  /* 0x000000e525247220 */ /* 0x080fe20000410000 */
[-C--:B------:R-:W-:Y:S04]  /*10cf0*/  FMUL.FTZ R37, R39, R229.reuse ;  /* 0x000000e527257220 */ /* 0x080fe80000410000 */
[----:B------:R-:W4:Y:S01]  /*10d00*/  MUFU.TANH R196, R196 ;  /* 0x000000c400c47308 */ /* 0x000f220000002400 */
[-C--:B------:R-:W-:Y:S01]  /*10d10*/  FMUL.FTZ R38, R38, R229.reuse ;  /* 0x000000e526267220 */ /* 0x080fe20000410000 */
[C---:B------:R-:W-:Y:S01]  /*10d20*/  HMMA.16816.F32 R48, R200.reuse, R14, R48 ;  /* 0x0000000ec830723c */ /* 0x040fe20000001830 */
[----:B------:R-:W3:Y:S01]  /*10d30*/  LDSM.16.M88.4 R12, [R133+0xb800] ;  /* 0x00b80000850c783b */ /* 0x000ee20000000200 */
[----:B------:R-:W-:Y:S06]  /*10d40*/  DEPBAR.LE SB0, 0x0 ;  /* 0x000080000000791a */ /* 0x000fec0000000000 */
[----:B------:R-:W1:Y:S01]  /*10d50*/  MUFU.TANH R197, R197 ;  /* 0x000000c500c57308 */ /* 0x000e620000002400 */
[----:B------:R-:W-:Y:S01]  /*10d60*/  BAR.SYNC.DEFER_BLOCKING 0x0 ;  /* 0x0000000000007b1d */ /* 0x000fe20000010000 */
[-C--:B------:R-:W-:Y:S01]  /*10d70*/  FMUL.FTZ R39, R40, R229.reuse ;  /* 0x000000e528277220 */ /* 0x080fe20000410000 */
[-C--:B------:R-:W-:Y:S01]  /*10d80*/  FMUL.FTZ R40, R41, R229.reuse ;  /* 0x000000e529287220 */ /* 0x080fe20000410000 */
[-C--:B------:R-:W-:Y:S01]  /*10d90*/  FMUL.FTZ R41, R42, R229.reuse ;  /* 0x000000e52a297220 */ /* 0x080fe20000410000 */
[-C--:B------:R-:W-:Y:S01]  /*10da0*/  FMUL.FTZ R42, R43, R229.reuse ;  /* 0x000000e52b2a7220 */ /* 0x080fe20000410000 */
[-C--:B------:R-:W-:Y:S01]  /*10db0*/  FMUL.FTZ R43, R44, R229.reuse ;  /* 0x000000e52c2b7220 */ /* 0x080fe20000410000 */
[-C--:B------:R-:W-:Y:S03]  /*10dc0*/  FMUL.FTZ R44, R45, R229.reuse ;  /* 0x000000e52d2c7220 */ /* 0x080fe60000410000 */
[----:B------:R-:W1:Y:S01]  /*10dd0*/  MUFU.TANH R198, R198 ;  /* 0x000000c600c67308 */ /* 0x000e620000002400 */
[-C--:B------:R-:W-:Y:S01]  /*10de0*/  FMUL.FTZ R45, R46, R229.reuse ;  /* 0x000000e52e2d7220 */ /* 0x080fe20000410000 */
[-C--:B------:R-:W-:Y:S01]  /*10df0*/  FMUL.FTZ R46, R47, R229.reuse ;  /* 0x000000e52f2e7220 */ /* 0x080fe20000410000 */
[-C--:B------:R-:W-:Y:S07]  /*10e00*/  FMUL.FTZ R47, R50, R229.reuse ;  /* 0x000000e5322f7220 */ /* 0x080fee0000410000 */
[----:B------:R-:W1:Y:S01]  /*10e10*/  MUFU.TANH R20, R20 ;  /* 0x0000001400147308 */ /* 0x000e620000002400 */
[C---:B-----5:R-:W-:Y:S09]  /*10e20*/  HMMA.16816.F32 R52, R200.reuse, R16, R52 ;  /* 0x00000010c834723c */ /* 0x060ff20000001834 */
[----:B------:R-:W1:Y:S01]  /*10e30*/  MUFU.TANH R21, R21 ;  /* 0x0000001500157308 */ /* 0x000e620000002400 */
[-C--:B------:R-:W-:Y:S01]  /*10e40*/  FMUL.FTZ R16, R48, R229.reuse ;  /* 0x000000e530107220 */ /* 0x080fe20000410000 */
[-C--:B------:R-:W-:Y:S01]  /*10e50*/  FMUL.FTZ R17, R49, R229.reuse ;  /* 0x000000e531117220 */ /* 0x080fe20000410000 */
[C---:B------:R-:W-:Y:S03]  /*10e60*/  HMMA.16816.F32 R56, R200.reuse, R18, R56 ;  /* 0x00000012c838723c */ /* 0x040fe60000001838 */
[-C--:B------:R-:W-:Y:S04]  /*10e70*/  FMUL.FTZ R48, R51, R229.reuse ;  /* 0x000000e533307220 */ /* 0x080fe80000410000 */
[----:B------:R-:W1:Y:S01]  /*10e80*/  MUFU.TANH R22, R22 ;  /* 0x0000001600167308 */ /* 0x000e620000002400 */
[C---:B---3--:R-:W-:Y:S03]  /*10e90*/  HMMA.16816.F32 R60, R200.reuse, R12, R60 ;  /* 0x0000000cc83c723c */ /* 0x048fe6000000183c */
[-C--:B------:R-:W-:Y:S01]  /*10ea0*/  FMUL.FTZ R19, R54, R229.reuse ;  /* 0x000000e536137220 */ /* 0x080fe20000410000 */
[-C--:B------:R-:W-:Y:S05]  /*10eb0*/  FMUL.FTZ R50, R55, R229.reuse ;  /* 0x000000e537327220 */ /* 0x080fea0000410000 */
[----:B------:R-:W3:Y:S01]  /*10ec0*/  MUFU.TANH R23, R23 ;  /* 0x0000001700177308 */ /* 0x000ee20000002400 */
[-C--:B------:R-:W-:Y:S01]  /*10ed0*/  FMUL.FTZ R49, R53, R229.reuse ;  /* 0x000000e535317220 */ /* 0x080fe20000410000 */
[-C--:B------:R-:W-:Y:S01]  /*10ee0*/  FMUL.FTZ R52, R52, R229.reuse ;  /* 0x000000e534347220 */ /* 0x080fe20000410000 */
[----:B------:R-:W-:Y:S03]  /*10ef0*/  HMMA.16816.F32 R64, R200, R14, R64 ;  /* 0x0000000ec840723c */ /* 0x000fe60000001840 */
[-C--:B--2---:R-:W-:Y:S01]  /*10f00*/  FMUL.FTZ R206, R57, R229.reuse ;  /* 0x000000e539ce7220 */ /* 0x084fe20000410000 */
[-C--:B------:R-:W-:Y:S03]  /*10f10*/  FMUL.FTZ R57, R59, R229.reuse ;  /* 0x000000e53b397220 */ /* 0x080fe60000410000 */
[----:B------:R-:W2:Y:S01]  /*10f20*/  MUFU.TANH R25, R25 ;  /* 0x0000001900197308 */ /* 0x000ea20000002400 */
        /* <DEDUP_REMOVED lines=9> */
[----:B------:R-:W1:Y:S01]  /*10fc0*/  MUFU.TANH R27, R27 ;  /* 0x0000001b001b7308 */ /* 0x000e620000002400 */
[-C--:B------:R-:W-:Y:S01]  /*10fd0*/  FMUL.FTZ R66, R66, R229.reuse ;  /* 0x000000e542427220 */ /* 0x080fe20000410000 */
[----:B------:R-:W-:Y:S08]  /*10fe0*/  FMUL.FTZ R67, R67, R229 ;  /* 0x000000e543437220 */ /* 0x000ff00000410000 */
[----:B------:R-:W1:Y:S10]  /*10ff0*/  MUFU.TANH R28, R28 ;  /* 0x0000001c001c7308 */ /* 0x000e740000002400 */
        /* <DEDUP_REMOVED lines=22> */
[----:B------:R1:W1:Y:S10]  /*11160*/  MUFU.TANH R18, R52 ;  /* 0x0000003400127308 */ /* 0x0002740000002400 */
        /* <DEDUP_REMOVED lines=34> */
[----:B-1----:R-:W3:Y:S01]  /*11390*/  LD.E.64 R52, desc[UR4][R2.64+0x20] ;  /* 0x0000200402347980 */ /* 0x002ee2000c101b00 */
        /* <DEDUP_REMOVED lines=58> */
.L_x_2335:
[----:B------:R-:W-:Y:S05]  /*11740*/  BSYNC.RECONVERGENT B0 ;  /* 0x0000000000007941 */ /* 0x000fea0003800200 */
.L_x_2334:
        /* <DEDUP_REMOVED lines=98> */
.L_x_2333:
[----:B------:R-:W-:Y:S05]  /*11d70*/  BSYNC.RECONVERGENT B1 ;  /* 0x0000000000017941 */ /* 0x000fea0003800200 */
.L_x_2332:
[C---:B------:R-:W-:Y:S01]  /*11d80*/  VIADD R4, R238.reuse, 0xffffffc0 ;  /* 0xffffffc0ee047836 */ /* 0x040fe20000000000 */
[----:B------:R-:W2:Y:S01]  /*11d90*/  LD.E R135, desc[UR4][R2.64+0xdc] ;  /* 0x0000dc0402877980 */ /* 0x000ea2000c101900 */
[C---:B-1----:R-:W-:Y:S01]  /*11da0*/  VIADD R67, R238.reuse, 0xffffffc8 ;  /* 0xffffffc8ee437836 */ /* 0x042fe20000000000 */
[CC--:B------:R-:W-:Y:S01]  /*11db0*/  ISETP.GE.AND P0, PT, R238.reuse, R225.reuse, PT ;  /* 0x000000e1ee00720c */ /* 0x0c0fe20003f06270 */
[----:B------:R-:W-:Y:S01]  /*11dc0*/  VIADD R65, R238, 0xffffffd0 ;  /* 0xffffffd0ee417836 */ /* 0x000fe20000000000 */
[-C--:B------:R-:W-:Y:S01]  /*11dd0*/  ISETP.GE.AND P1, PT, R4, R225.reuse, PT ;  /* 0x000000e10400720c */ /* 0x080fe20003f26270 */
[----:B------:R-:W-:Y:S01]  /*11de0*/  VIADD R133, R238, 0xffffffc1 ;  /* 0xffffffc1ee857836 */ /* 0x000fe20000000000 */
[----:B------:R-:W-:Y:S01]  /*11df0*/  FSEL R178, R250, -INF , P0 ;  /* 0xff800000fab27808 */ /* 0x000fe20000000000 */
[C---:B------:R-:W-:Y:S01]  /*11e00*/  VIADD R66, R238.reuse, 0xffffffc9 ;  /* 0xffffffc9ee427836 */ /* 0x040fe20000000000 */
[----:B------:R-:W-:Y:S01]  /*11e10*/  FSEL R141, R185, -INF , P1 ;  /* 0xff800000b98d7808 */ /* 0x000fe20000800000 */
[C---:B---3--:R-:W-:Y:S01]  /*11e20*/  VIADD R11, R238.reuse, 0xffffffd1 ;  /* 0xffffffd1ee0b7836 */ /* 0x048fe20000000000 */
[----:B------:R-:W-:Y:S01]  /*11e30*/  ISETP.GE.AND P1, PT, R67, R225, PT ;  /* 0x000000e14300720c */ /* 0x000fe20003f26270 */
[C---:B------:R-:W-:Y:S01]  /*11e40*/  VIADD R61, R238.reuse, 0xffffffe1 ;  /* 0xffffffe1ee3d7836 */ /* 0x040fe20000000000 */
[C---:B------:R-:W-:Y:S01]  /*11e50*/  ISETP.GE.AND P0, PT, R238.reuse, R223, PT ;  /* 0x000000dfee00720c */ /* 0x040fe20003f06270 */
[----:B------:R-:W-:Y:S01]  /*11e60*/  VIADD R64, R238, 0xffffffd8 ;  /* 0xffffffd8ee407836 */ /* 0x000fe20000000000 */
[----:B------:R-:W-:Y:S01]  /*11e70*/  FSEL R139, R190, -INF , P1 ;  /* 0xff800000be8b7808 */ /* 0x000fe20000800000 */
[C---:B------:R-:W-:Y:S01]  /*11e80*/  VIADD R63, R238.reuse, 0xffffffd9 ;  /* 0xffffffd9ee3f7836 */ /* 0x040fe20000000000 */
[-C--:B------:R-:W-:Y:S01]  /*11e90*/  ISETP.GE.AND P1, PT, R65, R225.reuse, PT ;  /* 0x000000e14100720c */ /* 0x080fe20003f26270 */
[----:B------:R-:W-:Y:S01]  /*11ea0*/  VIADD R60, R238, 0xffffffe8 ;  /* 0xffffffe8ee3c7836 */ /* 0x000fe20000000000 */
[----:B------:R-:W-:Y:S01]  /*11eb0*/  FSEL R136, R38, -INF , P0 ;  /* 0xff80000026887808 */ /* 0x000fe20000000000 */
[----:B------:R-:W-:Y:S01]  /*11ec0*/  VIADD R62, R238, 0xffffffe0 ;  /* 0xffffffe0ee3e7836 */ /* 0x000fe20000000000 */
[----:B------:R-:W-:Y:S01]  /*11ed0*/  FSEL R194, R194, -INF , P1 ;  /* 0xff800000c2c27808 */ /* 0x000fe20000800000 */
[C---:B------:R-:W-:Y:S01]  /*11ee0*/  VIADD R58, R238.reuse, 0xffffffe9 ;  /* 0xffffffe9ee3a7836 */ /* 0x040fe20000000000 */
[C---:B------:R-:W-:Y:S01]  /*11ef0*/  ISETP.GE.AND P0, PT, R133.reuse, R225, PT ;  /* 0x000000e18500720c */ /* 0x040fe20003f06270 */
[C---:B------:R-:W-:Y:S01]  /*11f00*/  VIADD R51, R238.reuse, 0xfffffff9 ;  /* 0xfffffff9ee337836 */ /* 0x040fe20000000000 */
[----:B------:R-:W-:Y:S01]  /*11f10*/  ISETP.GE.AND P1, PT, R133, R223, PT ;  /* 0x000000df8500720c */ /* 0x000fe20003f26270 */
[----:B------:R-:W-:Y:S01]  /*11f20*/  VIADD R56, R238, 0xfffffff0 ;  /* 0xfffffff0ee387836 */ /* 0x000fe20000000000 */
[----:B------:R-:W-:Y:S01]  /*11f30*/  FSEL R140, R188, -INF , P0 ;  /* 0xff800000bc8c7808 */ /* 0x000fe20000000000 */
[C---:B------:R-:W-:Y:S01]  /*11f40*/  VIADD R53, R238.reuse, 0xfffffff1 ;  /* 0xfffffff1ee357836 */ /* 0x040fe20000000000 */
[----:B------:R-:W-:Y:S01]  /*11f50*/  FSEL R38, R189, -INF , P1 ;  /* 0xff800000bd267808 */ /* 0x000fe20000800000 */
[----:B------:R-:W-:Y:S01]  /*11f60*/  VIADD R15, R238, 0x1 ;  /* 0x00000001ee0f7836 */ /* 0x000fe20000000000 */
[----:B------:R-:W-:Y:S01]  /*11f70*/  ISETP.GE.AND P0, PT, R66, R225, PT ;  /* 0x000000e14200720c */ /* 0x000fe20003f06270 */
[C---:B------:R-:W-:Y:S01]  /*11f80*/  VIADD R52, R238.reuse, 0xfffffff8 ;  /* 0xfffffff8ee347836 */ /* 0x040fe20000000000 */
[----:B------:R-:W-:Y:S01]  /*11f90*/  ISETP.GE.AND P1, PT, R67, R223, PT ;  /* 0x000000df4300720c */ /* 0x000fe20003f26270 */
[----:B------:R-:W-:Y:S01]  /*11fa0*/  VIADD R14, R238, 0x8 ;  /* 0x00000008ee0e7836 */ /* 0x000fe20000000000 */
[----:B------:R-:W-:Y:S01]  /*11fb0*/  FSEL R138, R192, -INF , P0 ;  /* 0xff800000c08a7808 */ /* 0x000fe20000000000 */
[C---:B------:R-:W-:Y:S01]  /*11fc0*/  VIADD R10, R238.reuse, 0x11 ;  /* 0x00000011ee0a7836 */ /* 0x040fe20000000000 */
[----:B------:R-:W-:Y:S01]  /*11fd0*/  FSEL R191, R191, -INF , P1 ;  /* 0xff800000bfbf7808 */ /* 0x000fe20000800000 */
[C---:B------:R-:W-:Y:S01]  /*11fe0*/  VIADD R6, R238.reuse, 0x21 ;  /* 0x00000021ee067836 */ /* 0x040fe20000000000 */
[-C--:B------:R-:W-:Y:S01]  /*11ff0*/  ISETP.GE.AND P0, PT, R11, R225.reuse, PT ;  /* 0x000000e10b00720c */ /* 0x080fe20003f06270 */
[C---:B------:R-:W-:Y:S01]  /*12000*/  VIADD R8, R238.reuse, 0x19 ;  /* 0x00000019ee087836 */ /* 0x040fe20000000000 */
[----:B------:R-:W-:Y:S01]  /*12010*/  ISETP.GE.AND P1, PT, R61, R225, PT ;  /* 0x000000e13d00720c */ /* 0x000fe20003f26270 */
[----:B------:R-:W-:Y:S01]  /*12020*/  VIADD R5, R238, 0x28 ;  /* 0x00000028ee057836 */ /* 0x000fe20000000000 */
[----:B------:R-:W-:Y:S01]  /*12030*/  ISETP.GE.AND P4, PT, R4, R223, PT ;  /* 0x000000df0400720c */ /* 0x000fe20003f86270 */
[C---:B------:R-:W-:Y:S01]  /*12040*/  VIADD R13, R238.reuse, 0x9 ;  /* 0x00000009ee0d7836 */ /* 0x040fe20000000000 */
[----:B------:R-:W-:Y:S01]  /*12050*/  FSEL R195, R195, -INF , P0 ;  /* 0xff800000c3c37808 */ /* 0x000fe20000000000 */
[C---:B------:R-:W-:Y:S01]  /*12060*/  VIADD R9, R238.reuse, 0x18 ;  /* 0x00000018ee097836 */ /* 0x040fe20000000000 */
[----:B------:R-:W-:Y:S01]  /*12070*/  FSEL R187, R187, -INF , P4 ;  /* 0xff800000bbbb7808 */ /* 0x000fe20002000000 */
[C---:B------:R-:W-:Y:S01]  /*12080*/  VIADD R7, R238.reuse, 0x20 ;  /* 0x00000020ee077836 */ /* 0x040fe20000000000 */
[----:B------:R-:W-:Y:S01]  /*12090*/  FSEL R186, R21, -INF , P1 ;  /* 0xff80000015ba7808 */ /* 0x000fe20000800000 */
[----:B------:R-:W-:Y:S01]  /*120a0*/  VIADD R12, R238, 0x10 ;  /* 0x00000010ee0c7836 */ /* 0x000fe20000000000 */
[-C--:B------:R-:W-:Y:S01]  /*120b0*/  ISETP.GE.AND P0, PT, R64, R225.reuse, PT ;  /* 0x000000e14000720c */ /* 0x080fe20003f06270 */
[----:B------:R-:W-:Y:S01]  /*120c0*/  VIADD R236, R236, 0xffffff80 ;  /* 0xffffff80ecec7836 */ /* 0x000fe20000000000 */
[-C--:B------:R-:W-:Y:S02]  /*120d0*/  ISETP.GE.AND P4, PT, R63, R225.reuse, PT ;  /* 0x000000e13f00720c */ /* 0x080fe40003f86270 */
[----:B------:R-:W-:Y:S02]  /*120e0*/  ISETP.GE.AND P1, PT, R60, R225, PT ;  /* 0x000000e13c00720c */ /* 0x000fe40003f26270 */
[----:B------:R-:W-:Y:S02]  /*120f0*/  FSEL R192, R198, -INF , P0 ;  /* 0xff800000c6c07808 */ /* 0x000fe40000000000 */
[----:B------:R-:W-:Y:S02]  /*12100*/  FSEL R190, R199, -INF , P4 ;  /* 0xff800000c7be7808 */ /* 0x000fe40002000000 */
[----:B------:R-:W-:Y:S02]  /*12110*/  FSEL R134, R24, -INF , P1 ;  /* 0xff80000018867808 */ /* 0x000fe40000800000 */
[----:B------:R-:W-:Y:S02]  /*12120*/  ISETP.GE.AND P0, PT, R66, R223, PT ;  /* 0x000000df4200720c */ /* 0x000fe40003f06270 */
[----:B------:R-:W-:Y:S02]  /*12130*/  ISETP.GE.AND P4, PT, R62, R225, PT ;  /* 0x000000e13e00720c */ /* 0x000fe40003f86270 */
[-C--:B------:R-:W-:Y:S02]  /*12140*/  ISETP.GE.AND P1, PT, R63, R223.reuse, PT ;  /* 0x000000df3f00720c */ /* 0x080fe40003f26270 */
[----:B------:R-:W-:Y:S02]  /*12150*/  FSEL R193, R193, -INF , P0 ;  /* 0xff800000c1c17808 */ /* 0x000fe40000000000 */
[----:B------:R-:W-:Y:S01]  /*12160*/  FSEL R188, R20, -INF , P4 ;  /* 0xff80000014bc7808 */ /* 0x000fe20002000000 */
[----:B------:R-:W-:Y:S01]  /*12170*/  VIADD R20, R238, 0x30 ;  /* 0x00000030ee147836 */ /* 0x000fe20000000000 */
[----:B------:R-:W-:Y:S02]  /*12180*/  FSEL R205, R205, -INF , P1 ;  /* 0xff800000cdcd7808 */ /* 0x000fe40000800000 */
[-C--:B------:R-:W-:Y:S02]  /*12190*/  ISETP.GE.AND P0, PT, R65, R223.reuse, PT ;  /* 0x000000df4100720c */ /* 0x080fe40003f06270 */
[-C--:B------:R-:W-:Y:S02]  /*121a0*/  ISETP.GE.AND P1, PT, R62, R223.reuse, PT ;  /* 0x000000df3e00720c */ /* 0x080fe40003f26270 */
[----:B------:R-:W-:Y:S02]  /*121b0*/  ISETP.GE.AND P4, PT, R11, R223, PT ;  /* 0x000000df0b00720c */ /* 0x000fe40003f86270 */
[----:B------:R-:W-:Y:S02]  /*121c0*/  FSEL R196, R196, -INF , P0 ;  /* 0xff800000c4c47808 */ /* 0x000fe40000000000 */
        /* <DEDUP_REMOVED lines=8> */
[----:B------:R-:W-:Y:S02]  /*12250*/  FSEL R204, R204, -INF , P4 ;  /* 0xff800000cccc7808 */ /* 0x000fe40002000000 */
[----:B------:R-:W-:Y:S02]  /*12260*/  FSEL R33, R33, -INF , P1 ;  /* 0xff80000021217808 */ /* 0x000fe40000800000 */
[-C--:B------:R-:W-:Y:S02]  /*12270*/  ISETP.GE.AND P4, PT, R53, R225.reuse, PT ;  /* 0x000000e13500720c */ /* 0x080fe40003f86270 */
[-C--:B------:R-:W-:Y:S02]  /*12280*/  ISETP.GE.AND P1, PT, R15, R225.reuse, PT ;  /* 0x000000e10f00720c */ /* 0x080fe40003f26270 */
[----:B------:R-:W-:Y:S02]  /*12290*/  FSEL R180, R28, -INF , P0 ;  /* 0xff8000001cb47808 */ /* 0x000fe40000000000 */
[----:B------:R-:W-:Y:S02]  /*122a0*/  FSEL R28, R29, -INF , P4 ;  /* 0xff8000001d1c7808 */ /* 0x000fe40002000000 */
[----:B------:R-:W-:Y:S02]  /*122b0*/  FSEL R36, R36, -INF , P1 ;  /* 0xff80000024247808 */ /* 0x000fe40000800000 */
[-C--:B------:R-:W-:Y:S02]  /*122c0*/  ISETP.GE.AND P4, PT, R52, R225.reuse, PT ;  /* 0x000000e13400720c */ /* 0x080fe40003f86270 */
[----:B------:R-:W-:Y:S02]  /*122d0*/  ISETP.GE.AND P1, PT, R14, R225, PT ;  /* 0x000000e10e00720c */ /* 0x000fe40003f26270 */
[----:B------:R-:W-:Y:S02]  /*122e0*/  FSEL R32, R32, -INF , P4 ;  /* 0xff80000020207808 */ /* 0x000fe40002000000 */
[----:B------:R-:W-:Y:S02]  /*122f0*/  FSEL R39, R39, -INF , P1 ;  /* 0xff80000027277808 */ /* 0x000fe40000800000 */
[-C--:B------:R-:W-:Y:S02]  /*12300*/  ISETP.GE.AND P4, PT, R58, R223.reuse, PT ;  /* 0x000000df3a00720c */ /* 0x080fe40003f86270 */
[-C--:B------:R-:W-:Y:S02]  /*12310*/  ISETP.GE.AND P1, PT, R51, R223.reuse, PT ;  /* 0x000000df3300720c */ /* 0x080fe40003f26270 */
[----:B------:R-:W-:Y:S02]  /*12320*/  FSEL R162, R27, -INF , P4 ;  /* 0xff8000001ba27808 */ /* 0x000fe40002000000 */
[----:B------:R-:W-:Y:S02]  /*12330*/  FSEL R35, R35, -INF , P1 ;  /* 0xff80000023237808 */ /* 0x000fe40000800000 */
[-C--:B------:R-:W-:Y:S02]  /*12340*/  ISETP.GE.AND P4, PT, R53, R223.reuse, PT ;  /* 0x000000df3500720c */ /* 0x080fe40003f86270 */
[-C--:B------:R-:W-:Y:S02]  /*12350*/  ISETP.GE.AND P1, PT, R15, R223.reuse, PT ;  /* 0x000000df0f00720c */ /* 0x080fe40003f26270 */
[-C--:B------:R-:W-:Y:S02]  /*12360*/  ISETP.GE.AND P0, PT, R61, R223.reuse, PT ;  /* 0x000000df3d00720c */ /* 0x080fe40003f06270 */
[----:B------:R-:W-:Y:S02]  /*12370*/  FSEL R31, R31, -INF , P4 ;  /* 0xff8000001f1f7808 */ /* 0x000fe40002000000 */
[----:B------:R-:W-:Y:S02]  /*12380*/  FSEL R37, R37, -INF , P1 ;  /* 0xff80000025257808 */ /* 0x000fe40000800000 */
[-C--:B------:R-:W-:Y:S02]  /*12390*/  ISETP.GE.AND P4, PT, R52, R223.reuse, PT ;  /* 0x000000df3400720c */ /* 0x080fe40003f86270 */
[-C--:B------:R-:W-:Y:S02]  /*123a0*/  ISETP.GE.AND P1, PT, R14, R223.reuse, PT ;  /* 0x000000df0e00720c */ /* 0x080fe40003f26270 */
[----:B------:R-:W-:Y:S02]  /*123b0*/  FSEL R189, R23, -INF , P0 ;  /* 0xff80000017bd7808 */ /* 0x000fe40000000000 */
[----:B------:R-:W-:Y:S02]  /*123c0*/  ISETP.GE.AND P0, PT, R60, R223, PT ;  /* 0x000000df3c00720c */ /* 0x000fe40003f06270 */
[----:B------:R-:W-:Y:S02]  /*123d0*/  FSEL R34, R34, -INF , P4 ;  /* 0xff80000022227808 */ /* 0x000fe40002000000 */
[----:B------:R-:W-:Y:S02]  /*123e0*/  FSEL R41, R41, -INF , P1 ;  /* 0xff80000029297808 */ /* 0x000fe40000800000 */
[-C--:B------:R-:W-:Y:S02]  /*123f0*/  ISETP.GE.AND P4, PT, R10, R225.reuse, PT ;  /* 0x000000e10a00720c */ /* 0x080fe40003f86270 */
[----:B------:R-:W-:Y:S02]  /*12400*/  ISETP.GE.AND P1, PT, R6, R225, PT ;  /* 0x000000e10600720c */ /* 0x000fe40003f26270 */
[----:B------:R-:W-:Y:S02]  /*12410*/  FSEL R26, R26, -INF , P0 ;  /* 0xff8000001a1a7808 */ /* 0x000fe40000000000 */
[----:B------:R-:W-:Y:S02]  /*12420*/  FSEL R44, R44, -INF , P4 ;  /* 0xff8000002c2c7808 */ /* 0x000fe40002000000 */
[----:B------:R-:W-:Y:S02]  /*12430*/  ISETP.GE.AND P0, PT, R56, R223, PT ;  /* 0x000000df3800720c */ /* 0x000fe40003f06270 */
[----:B------:R-:W-:Y:S02]  /*12440*/  FSEL R49, R49, -INF , P1 ;  /* 0xff80000031317808 */ /* 0x000fe40000800000 */
[-C--:B------:R-:W-:Y:S02]  /*12450*/  ISETP.GE.AND P4, PT, R8, R225.reuse, PT ;  /* 0x000000e10800720c */ /* 0x080fe40003f86270 */
[-C--:B------:R-:W-:Y:S02]  /*12460*/  ISETP.GE.AND P1, PT, R5, R225.reuse, PT ;  /* 0x000000e10500720c */ /* 0x080fe40003f26270 */
[----:B------:R-:W-:Y:S02]  /*12470*/  FSEL R30, R30, -INF , P0 ;  /* 0xff8000001e1e7808 */ /* 0x000fe40000000000 */
[----:B------:R-:W-:Y:S02]  /*12480*/  ISETP.GE.AND P0, PT, R13, R225, PT ;  /* 0x000000e10d00720c */ /* 0x000fe40003f06270 */
[----:B------:R-:W-:Y:S02]  /*12490*/  FSEL R55, R55, -INF , P1 ;  /* 0xff80000037377808 */ /* 0x000fe40000800000 */
[----:B------:R-:W-:Y:S02]  /*124a0*/  FSEL R185, R17, -INF , P4 ;  /* 0xff80000011b97808 */ /* 0x000fe40002000000 */
[----:B------:R-:W-:Y:S02]  /*124b0*/  ISETP.GE.AND P1, PT, R9, R223, PT ;  /* 0x000000df0900720c */ /* 0x000fe40003f26270 */
[-C--:B------:R-:W-:Y:S02]  /*124c0*/  ISETP.GE.AND P4, PT, R7, R225.reuse, PT ;  /* 0x000000e10700720c */ /* 0x080fe40003f86270 */
[----:B------:R-:W-:Y:S02]  /*124d0*/  FSEL R40, R40, -INF , P0 ;  /* 0xff80000028287808 */ /* 0x000fe40000000000 */
[-C--:B------:R-:W-:Y:S02]  /*124e0*/  ISETP.GE.AND P0, PT, R12, R225.reuse, PT ;  /* 0x000000e10c00720c */ /* 0x080fe40003f06270 */
[----:B------:R-:W-:Y:S02]  /*124f0*/  FSEL R47, R47, -INF , P1 ;  /* 0xff8000002f2f7808 */ /* 0x000fe40000800000 */
[----:B------:R-:W-:Y:S01]  /*12500*/  FSEL R175, R18, -INF , P4 ;  /* 0xff80000012af7808 */ /* 0x000fe20002000000 */
[----:B------:R-:W-:Y:S01]  /*12510*/  VIADD R18, R238, 0x31 ;  /* 0x00000031ee127836 */ /* 0x000fe20000000000 */
[----:B------:R-:W-:Y:S02]  /*12520*/  ISETP.GE.AND P1, PT, R20, R225, PT ;  /* 0x000000e11400720c */ /* 0x000fe40003f26270 */
[C---:B------:R-:W-:Y:S02]  /*12530*/  ISETP.GE.AND P6, PT, R4.reuse, R224, PT ;  /* 0x000000e00400720c */ /* 0x040fe40003fc6270 */
[-C--:B------:R-:W-:Y:S01]  /*12540*/  ISETP.GE.AND P5, PT, R4, R222.reuse, PT ;  /* 0x000000de0400720c */ /* 0x080fe20003fa6270 */
[----:B------:R-:W-:Y:S01]  /*12550*/  VIADD R4, R238, 0x29 ;  /* 0x00000029ee047836 */ /* 0x000fe20000000000 */
        /* <DEDUP_REMOVED lines=13> */
[----:B------:R-:W-:Y:S02]  /*12630*/  FSEL R42, R42, -INF , P0 ;  /* 0xff8000002a2a7808 */ /* 0x000fe40000000000 */
[-C--:B------:R-:W-:Y:S02]  /*12640*/  ISETP.GE.AND P4, PT, R8, R223.reuse, PT ;  /* 0x000000df0800720c */ /* 0x080fe40003f86270 */
[----:B------:R-:W-:Y:S02]  /*12650*/  ISETP.GE.AND P0, PT, R12, R223, PT ;  /* 0x000000df0c00720c */ /* 0x000fe40003f06270 */
[----:B------:R-:W-:Y:S02]  /*12660*/  FSEL R50, R50, -INF , P1 ;  /* 0xff80000032327808 */ /* 0x000fe40000800000 */
[----:B------:R-:W-:Y:S02]  /*12670*/  ISETP.GE.AND P1, PT, R16, R225, PT ;  /* 0x000000e11000720c */ /* 0x000fe40003f26270 */
[----:B------:R-:W-:Y:S02]  /*12680*/  FSEL R48, R48, -INF , P4 ;  /* 0xff80000030307808 */ /* 0x000fe40002000000 */
[----:B------:R-:W-:Y:S02]  /*12690*/  FSEL R45, R45, -INF , P0 ;  /* 0xff8000002d2d7808 */ /* 0x000fe40000000000 */
[----:B------:R-:W-:Y:S02]  /*126a0*/  ISETP.GE.AND P4, PT, R238, R222, PT ;  /* 0x000000deee00720c */ /* 0x000fe40003f86270 */
[----:B------:R-:W-:Y:S02]  /*126b0*/  FSEL R155, R246, -INF , P1 ;  /* 0xff800000f69b7808 */ /* 0x000fe40000800000 */
[CC--:B------:R-:W-:Y:S01]  /*126c0*/  ISETP.GE.AND P0, PT, R238.reuse, R224.reuse, PT ;  /* 0x000000e0ee00720c */ /* 0x0c0fe20003f06270 */
[----:B------:R-:W-:Y:S01]  /*126d0*/  VIADD R238, R238, 0xffffff80 ;  /* 0xffffff80eeee7836 */ /* 0x000fe20000000000 */
[-C--:B------:R-:W-:Y:S02]  /*126e0*/  ISETP.GE.AND P1, PT, R20, R223.reuse, PT ;  /* 0x000000df1400720c */ /* 0x080fe40003f26270 */
[----:B------:R-:W-:Y:S02]  /*126f0*/  FSEL R207, R136, -INF , !P4 ;  /* 0xff80000088cf7808 */ /* 0x000fe40006000000 */
[----:B------:R-:W-:Y:S02]  /*12700*/  FSEL R178, R178, -INF , !P0 ;  /* 0xff800000b2b27808 */ /* 0x000fe40004000000 */
[-C--:B------:R-:W-:Y:S02]  /*12710*/  ISETP.GE.AND P4, PT, R5, R223.reuse, PT ;  /* 0x000000df0500720c */ /* 0x080fe40003f86270 */
[-C--:B------:R-:W-:Y:S02]  /*12720*/  ISETP.GE.AND P0, PT, R7, R223.reuse, PT ;  /* 0x000000df0700720c */ /* 0x080fe40003f06270 */
[----:B------:R-:W-:Y:S02]  /*12730*/  FSEL R154, R200, -INF , P1 ;  /* 0xff800000c89a7808 */ /* 0x000fe40000800000 */
[-C--:B------:R-:W-:Y:S02]  /*12740*/  ISETP.GE.AND P1, PT, R16, R223.reuse, PT ;  /* 0x000000df1000720c */ /* 0x080fe40003f26270 */
[----:B------:R-:W-:Y:S02]  /*12750*/  FSEL R54, R54, -INF , P4 ;  /* 0xff80000036367808 */ /* 0x000fe40002000000 */
[----:B------:R-:W-:Y:S02]  /*12760*/  FSEL R167, R19, -INF , P0 ;  /* 0xff80000013a77808 */ /* 0x000fe40000000000 */
[----:B------:R-:W-:Y:S02]  /*12770*/  ISETP.GE.AND P4, PT, R18, R223, PT ;  /* 0x000000df1200720c */ /* 0x000fe40003f86270 */
[----:B------:R-:W-:Y:S02]  /*12780*/  ISETP.GE.AND P0, PT, R22, R225, PT ;  /* 0x000000e11600720c */ /* 0x000fe40003f06270 */
[----:B------:R-:W-:Y:S02]  /*12790*/  FSEL R137, R202, -INF , P1 ;  /* 0xff800000ca897808 */ /* 0x000fe40000800000 */
[----:B------:R-:W-:Y:S02]  /*127a0*/  FSEL R29, R141, -INF , !P6 ;  /* 0xff8000008d1d7808 */ /* 0x000fe40007000000 */
[-C--:B------:R-:W-:Y:S02]  /*127b0*/  ISETP.GE.AND P1, PT, R67, R224.reuse, PT ;  /* 0x000000e04300720c */ /* 0x080fe40003f26270 */
[-C--:B------:R-:W-:Y:S02]  /*127c0*/  ISETP.GE.AND P6, PT, R66, R224.reuse, PT ;  /* 0x000000e04200720c */ /* 0x080fe40003fc6270 */
[----:B------:R-:W-:Y:S02]  /*127d0*/  FSEL R152, R201, -INF , P4 ;  /* 0xff800000c9987808 */ /* 0x000fe40002000000 */
[----:B------:R-:W-:Y:S02]  /*127e0*/  FSEL R156, R248, -INF , P0 ;  /* 0xff800000f89c7808 */ /* 0x000fe40000000000 */
[-C--:B------:R-:W-:Y:S02]  /*127f0*/  ISETP.GE.AND P4, PT, R133, R224.reuse, PT ;  /* 0x000000e08500720c */ /* 0x080fe40003f86270 */
[-C--:B------:R-:W-:Y:S02]  /*12800*/  ISETP.GE.AND P0, PT, R4, R223.reuse, PT ;  /* 0x000000df0400720c */ /* 0x080fe40003f06270 */
[----:B------:R-:W-:Y:S02]  /*12810*/  FSEL R25, R139, -INF , !P1 ;  /* 0xff8000008b197808 */ /* 0x000fe40004800000 */
[----:B------:R-:W-:Y:S02]  /*12820*/  FSEL R23, R138, -INF , !P6 ;  /* 0xff8000008a177808 */ /* 0x000fe40007000000 */
[----:B------:R-:W-:Y:S02]  /*12830*/  ISETP.GE.AND P1, PT, R11, R224, PT ;  /* 0x000000e00b00720c */ /* 0x000fe40003f26270 */
[----:B------:R-:W-:Y:S02]  /*12840*/  ISETP.GE.AND P6, PT, R67, R222, PT ;  /* 0x000000de4300720c */ /* 0x000fe40003fc6270 */
[----:B------:R-:W-:Y:S02]  /*12850*/  FSEL R27, R140, -INF , !P4 ;  /* 0xff8000008c1b7808 */ /* 0x000fe40006000000 */
[----:B------:R-:W-:Y:S02]  /*12860*/  FSEL R161, R57, -INF , P0 ;  /* 0xff80000039a17808 */ /* 0x000fe40000000000 */
[-C--:B------:R-:W-:Y:S02]  /*12870*/  ISETP.GE.AND P4, PT, R65, R224.reuse, PT ;  /* 0x000000e04100720c */ /* 0x080fe40003f86270 */
[----:B------:R-:W-:Y:S02]  /*12880*/  FSEL R57, R195, -INF , !P1 ;  /* 0xff800000c3397808 */ /* 0x000fe40004800000 */
[----:B------:R-:W-:Y:S02]  /*12890*/  FSEL R17, R191, -INF , !P6 ;  /* 0xff800000bf117808 */ /* 0x000fe40007000000 */
[-C--:B------:R-:W-:Y:S02]  /*128a0*/  ISETP.GE.AND P1, PT, R64, R224.reuse, PT ;  /* 0x000000e04000720c */ /* 0x080fe40003f26270 */
[----:B------:R-:W-:Y:S02]  /*128b0*/  ISETP.GE.AND P6, PT, R61, R224, PT ;  /* 0x000000e03d00720c */ /* 0x000fe40003fc6270 */
[----:B------:R-:W-:Y:S02]  /*128c0*/  FSEL R59, R194, -INF , !P4 ;  /* 0xff800000c23b7808 */ /* 0x000fe40006000000 */
[-C--:B------:R-:W-:Y:S02]  /*128d0*/  ISETP.GE.AND P4, PT, R66, R222.reuse, PT ;  /* 0x000000de4200720c */ /* 0x080fe40003f86270 */
[----:B------:R-:W-:Y:S02]  /*128e0*/  ISETP.GE.AND P0, PT, R22, R223, PT ;  /* 0x000000df1600720c */ /* 0x000fe40003f06270 */
[----:B------:R-:W-:Y:S02]  /*128f0*/  FSEL R192, R192, -INF , !P1 ;  /* 0xff800000c0c07808 */ /* 0x000fe40004800000 */
[----:B------:R-:W-:Y:S02]  /*12900*/  ISETP.GE.AND P1, PT, R11, R222, PT ;  /* 0x000000de0b00720c */ /* 0x000fe40003f26270 */
[----:B------:R-:W-:Y:S02]  /*12910*/  FSEL R186, R186, -INF , !P6 ;  /* 0xff800000baba7808 */ /* 0x000fe40007000000 */
[----:B------:R-:W-:Y:S02]  /*12920*/  ISETP.GE.AND P6, PT, R60, R224, PT ;  /* 0x000000e03c00720c */ /* 0x000fe40003fc6270 */
[----:B------:R-:W-:Y:S02]  /*12930*/  FSEL R11, R193, -INF , !P4 ;  /* 0xff800000c10b7808 */ /* 0x000fe40006000000 */
[----:B------:R-:W-:Y:S02]  /*12940*/  FSEL R21, R187, -INF , !P5 ;  /* 0xff800000bb157808 */ /* 0x000fe40006800000 */
[----:B------:R-:W-:Y:S02]  /*12950*/  FSEL R136, R203, -INF , P0 ;  /* 0xff800000cb887808 */ /* 0x000fe40000000000 */
[----:B------:R-:W-:Y:S02]  /*12960*/  ISETP.GE.AND P4, PT, R64, R222, PT ;  /* 0x000000de4000720c */ /* 0x000fe40003f86270 */
[----:B------:R-:W-:Y:S02]  /*12970*/  ISETP.GE.AND P5, PT, R63, R224, PT ;  /* 0x000000e03f00720c */ /* 0x000fe40003fa6270 */
[-C--:B------:R-:W-:Y:S02]  /*12980*/  ISETP.GE.AND P0, PT, R133, R222.reuse, PT ;  /* 0x000000de8500720c */ /* 0x080fe40003f06270 */
[----:B------:R-:W-:Y:S02]  /*12990*/  FSEL R64, R197, -INF , !P1 ;  /* 0xff800000c5407808 */ /* 0x000fe40004800000 */
[-C--:B------:R-:W-:Y:S02]  /*129a0*/  ISETP.GE.AND P1, PT, R62, R222.reuse, PT ;  /* 0x000000de3e00720c */ /* 0x080fe40003f26270 */
[----:B------:R-:W-:Y:S02]  /*129b0*/  FSEL R187, R134, -INF , !P6 ;  /* 0xff80000086bb7808 */ /* 0x000fe40007000000 */
[----:B------:R-:W-:Y:S02]  /*129c0*/  ISETP.GE.AND P6, PT, R61, R222, PT ;  /* 0x000000de3d00720c */ /* 0x000fe40003fc6270 */
[----:B------:R-:W-:Y:S02]  /*129d0*/  FSEL R19, R38, -INF , !P0 ;  /* 0xff80000026137808 */ /* 0x000fe40004000000 */
[----:B------:R-:W-:Y:S02]  /*129e0*/  FSEL R190, R190, -INF , !P5 ;  /* 0xff800000bebe7808 */ /* 0x000fe40006800000 */
[----:B------:R-:W-:Y:S02]  /*129f0*/  ISETP.GE.AND P5, PT, R62, R224, PT ;  /* 0x000000e03e00720c */ /* 0x000fe40003fa6270 */
[----:B------:R-:W-:Y:S02]  /*12a00*/  ISETP.GE.AND P0, PT, R65, R222, PT ;  /* 0x000000de4100720c */ /* 0x000fe40003f06270 */
[----:B------:R-:W-:Y:S02]  /*12a10*/  FSEL R182, R182, -INF , !P1 ;  /* 0xff800000b6b67808 */ /* 0x000fe40004800000 */
[----:B------:R-:W-:Y:S02]  /*12a20*/  ISETP.GE.AND P1, PT, R51, R224, PT ;  /* 0x000000e03300720c */ /* 0x000fe40003f26270 */
[----:B------:R-:W-:Y:S02]  /*12a30*/  FSEL R189, R189, -INF , !P6 ;  /* 0xff800000bdbd7808 */ /* 0x000fe40007000000 */
[-C--:B------:R-:W-:Y:S02]  /*12a40*/  ISETP.GE.AND P6, PT, R56, R222.reuse, PT ;  /* 0x000000de3800720c */ /* 0x080fe40003fc6270 */
[----:B------:R-:W-:Y:S02]  /*12a50*/  FSEL R188, R188, -INF , !P5 ;  /* 0xff800000bcbc7808 */ /* 0x000fe40006800000 */
[----:B------:R-:W-:Y:S02]  /*12a60*/  FSEL R66, R196, -INF , !P0 ;  /* 0xff800000c4427808 */ /* 0x000fe40004000000 */
[----:B------:R-:W-:Y:S02]  /*12a70*/  ISETP.GE.AND P5, PT, R63, R222, PT ;  /* 0x000000de3f00720c */ /* 0x000fe40003fa6270 */
[-C--:B------:R-:W-:Y:S02]  /*12a80*/  ISETP.GE.AND P0, PT, R58, R224.reuse, PT ;  /* 0x000000e03a00720c */ /* 0x080fe40003f06270 */
[----:B------:R-:W-:Y:S02]  /*12a90*/  FSEL R201, R33, -INF , !P1 ;  /* 0xff80000021c97808 */ /* 0x000fe40004800000 */
        /* <DEDUP_REMOVED lines=14> */
[----:B------:R-:W-:Y:S02]  /*12b80*/  ISETP.GE.AND P4, PT, R52, R224, PT ;  /* 0x000000e03400720c */ /* 0x000fe40003f86270 */
[----:B------:R-:W-:Y:S02]  /*12b90*/  FSEL R164, R26, -INF , !P5 ;  /* 0xff8000001aa47808 */ /* 0x000fe40006800000 */
[----:B------:R-:W-:Y:S02]  /*12ba0*/  FSEL R180, R180, -INF , !P0 ;  /* 0xff800000b4b47808 */ /* 0x000fe40004000000 */
[-C--:B------:R-:W-:Y:S02]  /*12bb0*/  ISETP.GE.AND P5, PT, R52, R222.reuse, PT ;  /* 0x000000de3400720c */ /* 0x080fe40003fa6270 */
[----:B------:R-:W-:Y:S02]  /*12bc0*/  FSEL R174, R39, -INF , !P1 ;  /* 0xff80000027ae7808 */ /* 0x000fe40004800000 */
[-C--:B------:R-:W-:Y:S02]  /*12bd0*/  ISETP.GE.AND P0, PT, R58, R222.reuse, PT ;  /* 0x000000de3a00720c */ /* 0x080fe40003f06270 */
        /* <DEDUP_REMOVED lines=10> */
[----:B------:R-:W-:Y:S02]  /*12c80*/  FSEL R191, R24, -INF , !P6 ;  /* 0xff80000018bf7808 */ /* 0x000fe40007000000 */
[----:B------:R-:W-:Y:S02]  /*12c90*/  ISETP.GE.AND P1, PT, R7, R224, PT ;  /* 0x000000e00700720c */ /* 0x000fe40003f26270 */
[-C--:B------:R-:W-:Y:S02]  /*12ca0*/  ISETP.GE.AND P6, PT, R10, R222.reuse, PT ;  /* 0x000000de0a00720c */ /* 0x080fe40003fc6270 */
[----:B------:R-:W-:Y:S02]  /*12cb0*/  FSEL R172, R31, -INF , !P4 ;  /* 0xff8000001fac7808 */ /* 0x000fe40006000000 */
[----:B------:R-:W-:Y:S02]  /*12cc0*/  FMNMX3.FTZ R10, R0, R29, R27, !PT ;  /* 0x0000001d000a7276 */ /* 0x000fe4000781001b */
[-C--:B------:R-:W-:Y:S02]  /*12cd0*/  ISETP.GE.AND P4, PT, R15, R222.reuse, PT ;  /* 0x000000de0f00720c */ /* 0x080fe40003f86270 */
[----:B------:R-:W-:Y:S02]  /*12ce0*/  FSEL R193, R44, -INF , !P5 ;  /* 0xff8000002cc17808 */ /* 0x000fe40006800000 */
[----:B------:R-:W-:Y:S02]  /*12cf0*/  FSEL R170, R35, -INF , !P0 ;  /* 0xff80000023aa7808 */ /* 0x000fe40004000000 */
[----:B------:R-:W-:Y:S02]  /*12d00*/  ISETP.GE.AND P0, PT, R13, R222, PT ;  /* 0x000000de0d00720c */ /* 0x000fe40003f06270 */
[C---:B------:R-:W-:Y:S02]  /*12d10*/  ISETP.GE.AND P5, PT, R8.reuse, R224, PT ;  /* 0x000000e00800720c */ /* 0x040fe40003fa6270 */
[----:B------:R-:W-:Y:S02]  /*12d20*/  FSEL R175, R175, -INF , !P1 ;  /* 0xff800000afaf7808 */ /* 0x000fe40004800000 */
[-C--:B------:R-:W-:Y:S02]  /*12d30*/  ISETP.GE.AND P1, PT, R8, R222.reuse, PT ;  /* 0x000000de0800720c */ /* 0x080fe40003f26270 */
[----:B------:R-:W-:Y:S02]  /*12d40*/  FMNMX3.FTZ R8, R10, R25, R23, !PT ;  /* 0x000000190a087276 */ /* 0x000fe40007810017 */
[----:B------:R-:W-:Y:S02]  /*12d50*/  FSEL R203, R37, -INF , !P4 ;  /* 0xff80000025cb7808 */ /* 0x000fe40006000000 */
[-C--:B------:R-:W-:Y:S02]  /*12d60*/  ISETP.GE.AND P4, PT, R12, R222.reuse, PT ;  /* 0x000000de0c00720c */ /* 0x080fe40003f86270 */
[----:B------:R-:W-:Y:S02]  /*12d70*/  FSEL R185, R185, -INF , !P5 ;  /* 0xff800000b9b97808 */ /* 0x000fe40006800000 */
[----:B------:R-:W-:Y:S02]  /*12d80*/  FSEL R197, R42, -INF , !P0 ;  /* 0xff8000002ac57808 */ /* 0x000fe40004000000 */
[----:B------:R-:W-:Y:S02]  /*12d90*/  ISETP.GE.AND P5, PT, R9, R222, PT ;  /* 0x000000de0900720c */ /* 0x000fe40003fa6270 */
[-C--:B------:R-:W-:Y:S02]  /*12da0*/  ISETP.GE.AND P0, PT, R6, R224.reuse, PT ;  /* 0x000000e00600720c */ /* 0x080fe40003f06270 */
[----:B------:R-:W-:Y:S02]  /*12db0*/  FMNMX3.FTZ R9, R8, R59, R57, !PT ;  /* 0x0000003b08097276 */ /* 0x000fe40007810039 */
[----:B------:R-:W-:Y:S02]  /*12dc0*/  FMNMX3.FTZ R8, R132, R21, R19, !PT ;  /* 0x0000001584087276 */ /* 0x000fe40007810013 */
[----:B------:R-:W-:Y:S02]  /*12dd0*/  FSEL R183, R45, -INF , !P4 ;  /* 0xff8000002db77808 */ /* 0x000fe40006000000 */
[----:B------:R-:W-:Y:S02]  /*12de0*/  FSEL R173, R49, -INF , !P0 ;  /* 0xff80000031ad7808 */ /* 0x000fe40004000000 */
[----:B------:R-:W-:Y:S02]  /*12df0*/  ISETP.GE.AND P4, PT, R5, R224, PT ;  /* 0x000000e00500720c */ /* 0x000fe40003f86270 */
[----:B------:R-:W-:Y:S02]  /*12e00*/  ISETP.GE.AND P0, PT, R7, R222, PT ;  /* 0x000000de0700720c */ /* 0x000fe40003f06270 */
[----:B------:R-:W-:Y:S02]  /*12e10*/  FMNMX3.FTZ R9, R9, R192, R190, !PT ;  /* 0x000000c009097276 */ /* 0x000fe400078100be */
[----:B------:R-:W-:Y:S02]  /*12e20*/  FMNMX3.FTZ R7, R8, R17, R11, !PT ;  /* 0x0000001108077276 */ /* 0x000fe4000781000b */
[----:B------:R-:W-:Y:S02]  /*12e30*/  FSEL R171, R55, -INF , !P4 ;  /* 0xff80000037ab7808 */ /* 0x000fe40006000000 */
[----:B------:R-:W-:Y:S02]  /*12e40*/  FMNMX3.FTZ R9, R9, R188, R186, !PT ;  /* 0x000000bc09097276 */ /* 0x000fe400078100ba */
[----:B------:R-:W-:Y:S02]  /*12e50*/  ISETP.GE.AND P4, PT, R6, R222, PT ;  /* 0x000000de0600720c */ /* 0x000fe40003f86270 */
[----:B------:R-:W-:Y:S02]  /*12e60*/  FMNMX3.FTZ R6, R7, R66, R64, !PT ;  /* 0x0000004207067276 */ /* 0x000fe40007810040 */
[----:B------:R-:W-:Y:S02]  /*12e70*/  FSEL R181, R46, -INF , !P6 ;  /* 0xff8000002eb57808 */ /* 0x000fe40007000000 */
[----:B------:R-:W-:Y:S02]  /*12e80*/  ISETP.GE.AND P6, PT, R4, R224, PT ;  /* 0x000000e00400720c */ /* 0x000fe40003fc6270 */
[----:B------:R-:W-:Y:S02]  /*12e90*/  FMNMX3.FTZ R9, R9, R187, R184, !PT ;  /* 0x000000bb09097276 */ /* 0x000fe400078100b8 */
[----:B------:R-:W-:Y:S02]  /*12ea0*/  FMNMX3.FTZ R6, R6, R67, R65, !PT ;  /* 0x0000004306067276 */ /* 0x000fe40007810041 */
[----:B------:R-:W-:Y:S02]  /*12eb0*/  FSEL R169, R169, -INF , !P6 ;  /* 0xff800000a9a97808 */ /* 0x000fe40007000000 */
[----:B------:R-:W-:Y:S02]  /*12ec0*/  ISETP.GE.AND P6, PT, R5, R222, PT ;  /* 0x000000de0500720c */ /* 0x000fe40003fc6270 */
[----:B------:R-:W-:Y:S02]  /*12ed0*/  FMNMX3.FTZ R9, R9, R180, R205, !PT ;  /* 0x000000b409097276 */ /* 0x000fe400078100cd */
[----:B------:R-:W-:Y:S02]  /*12ee0*/  FMNMX3.FTZ R5, R6, R182, R189, !PT ;  /* 0x000000b606057276 */ /* 0x000fe400078100bd */
[----:B------:R-:W-:Y:S02]  /*12ef0*/  FMNMX3.FTZ R9, R9, R168, R201, !PT ;  /* 0x000000a809097276 */ /* 0x000fe400078100c9 */
[----:B------:R-:W-:Y:S02]  /*12f00*/  FSEL R179, R47, -INF , !P5 ;  /* 0xff8000002fb37808 */ /* 0x000fe40006800000 */
[----:B------:R-:W-:Y:S02]  /*12f10*/  FMNMX3.FTZ R5, R5, R164, R162, !PT ;  /* 0x000000a405057276 */ /* 0x000fe400078100a2 */
        /* <DEDUP_REMOVED lines=8> */
[----:B------:R-:W-:Y:S02]  /*12fa0*/  FMNMX3.FTZ R6, R6, R207, R203, !PT ;  /* 0x000000cf06067276 */ /* 0x000fe400078100cb */
[----:B------:R-:W-:Y:S02]  /*12fb0*/  FMNMX3.FTZ R4, R4, R191, R185, !PT ;  /* 0x000000bf04047276 */ /* 0x000fe400078100b9 */
[----:B------:R-:W-:Y:S02]  /*12fc0*/  FMNMX3.FTZ R6, R6, R199, R197, !PT ;  /* 0x000000c706067276 */ /* 0x000fe400078100c5 */
[----:B------:R-:W-:Y:S02]  /*12fd0*/  FSEL R177, R48, -INF , !P1 ;  /* 0xff80000030b17808 */ /* 0x000fe40004800000 */
[-C--:B------:R-:W-:Y:S02]  /*12fe0*/  ISETP.GE.AND P1, PT, R18, R224.reuse, PT ;  /* 0x000000e01200720c */ /* 0x080fe40003f26270 */
[----:B------:R-:W-:Y:S02]  /*12ff0*/  FMNMX3.FTZ R4, R4, R175, R173, !PT ;  /* 0x000000af04047276 */ /* 0x000fe400078100ad */
[----:B------:R-:W-:Y:S02]  /*13000*/  FMNMX3.FTZ R6, R6, R183, R181, !PT ;  /* 0x000000b706067276 */ /* 0x000fe400078100b5 */
[----:B------:R-:W-:Y:S02]  /*13010*/  FSEL R167, R167, -INF , !P0 ;  /* 0xff800000a7a77808 */ /* 0x000fe40004000000 */
[----:B------:R-:W-:Y:S02]  /*13020*/  FSEL R165, R50, -INF , !P4 ;  /* 0xff80000032a57808 */ /* 0x000fe40006000000 */
[-C--:B------:R-:W-:Y:S02]  /*13030*/  ISETP.GE.AND P0, PT, R22, R224.reuse, PT ;  /* 0x000000e01600720c */ /* 0x080fe40003f06270 */
[----:B------:R-:W-:Y:S02]  /*13040*/  FSEL R157, R157, -INF , !P1 ;  /* 0xff8000009d9d7808 */ /* 0x000fe40004800000 */
[----:B------:R-:W-:Y:S02]  /*13050*/  ISETP.GE.AND P4, PT, R16, R224, PT ;  /* 0x000000e01000720c */ /* 0x000fe40003f86270 */
[----:B------:R-:W-:Y:S02]  /*13060*/  FMNMX3.FTZ R4, R4, R171, R169, !PT ;  /* 0x000000ab04047276 */ /* 0x000fe400078100a9 */
[----:B------:R-:W-:Y:S02]  /*13070*/  FMNMX3.FTZ R6, R6, R179, R177, !PT ;  /* 0x000000b306067276 */ /* 0x000fe400078100b1 */
[----:B------:R-:W-:Y:S02]  /*13080*/  FSEL R155, R155, -INF , !P4 ;  /* 0xff8000009b9b7808 */ /* 0x000fe40006000000 */
[----:B------:R-:W-:Y:S02]  /*13090*/  FSEL R156, R156, -INF , !P0 ;  /* 0xff8000009c9c7808 */ /* 0x000fe40004000000 */
[----:B------:R-:W-:Y:S02]  /*130a0*/  FMNMX3.FTZ R5, R4, R159, R157, !PT ;  /* 0x0000009f04057276 */ /* 0x000fe4000781009d */
[-C--:B------:R-:W-:Y:S02]  /*130b0*/  ISETP.GE.AND P1, PT, R20, R222.reuse, PT ;  /* 0x000000de1400720c */ /* 0x080fe40003f26270 */
[----:B------:R-:W-:Y:S02]  /*130c0*/  FSEL R163, R54, -INF , !P6 ;  /* 0xff80000036a37808 */ /* 0x000fe40007000000 */
[-C--:B------:R-:W-:Y:S02]  /*130d0*/  ISETP.GE.AND P0, PT, R18, R222.reuse, PT ;  /* 0x000000de1200720c */ /* 0x080fe40003f06270 */
[----:B------:R-:W-:Y:S02]  /*130e0*/  FSEL R161, R161, -INF , !P5 ;  /* 0xff800000a1a17808 */ /* 0x000fe40006800000 */
[----:B------:R-:W-:Y:S02]  /*130f0*/  FMNMX3.FTZ R4, R6, R167, R165, !PT ;  /* 0x000000a706047276 */ /* 0x000fe400078100a5 */
[----:B------:R-:W-:Y:S02]  /*13100*/  FMNMX3.FTZ R7, R5, R155, R156, !PT ;  /* 0x0000009b05077276 */ /* 0x000fe4000781009c */
[-C--:B------:R-:W-:Y:S02]  /*13110*/  ISETP.GE.AND P4, PT, R22, R222.reuse, PT ;  /* 0x000000de1600720c */ /* 0x080fe40003f86270 */
[----:B------:R-:W-:Y:S01]  /*13120*/  ISETP.GE.AND P6, PT, R16, R222, PT ;  /* 0x000000de1000720c */ /* 0x000fe20003fc6270 */
[----:B------:R-:W1:Y:S01]  /*13130*/  SHFL.BFLY PT, R8, R7, 0x2, 0x1f ;  /* 0x0c401f0007087f89 */ /* 0x000e6200000e0000 */
[----:B------:R-:W-:Y:S02]  /*13140*/  FSEL R154, R154, -INF , !P1 ;  /* 0xff8000009a9a7808 */ /* 0x000fe40004800000 */
[----:B------:R-:W-:Y:S02]  /*13150*/  FSEL R152, R152, -INF , !P0 ;  /* 0xff80000098987808 */ /* 0x000fe40004000000 */
[----:B------:R-:W-:Y:S02]  /*13160*/  FMNMX3.FTZ R5, R4, R163, R161, !PT ;  /* 0x000000a304057276 */ /* 0x000fe400078100a1 */
[----:B------:R-:W-:Y:S02]  /*13170*/  FSEL R137, R137, -INF , !P6 ;  /* 0xff80000089897808 */ /* 0x000fe40007000000 */
[----:B------:R-:W-:Y:S02]  /*13180*/  FSEL R136, R136, -INF , !P4 ;  /* 0xff80000088887808 */ /* 0x000fe40006000000 */
[----:B------:R-:W-:Y:S02]  /*13190*/  FMNMX3.FTZ R5, R5, R154, R152, !PT ;  /* 0x0000009a05057276 */ /* 0x000fe40007810098 */
[----:B------:R-:W-:Y:S02]  /*131a0*/  LOP3.LUT R215, R214, 0x200, R215, 0xf8, !PT ;  /* 0x00000200d6d77812 */ /* 0x000fe400078ef8d7 */
[----:B------:R-:W-:Y:S03]  /*131b0*/  FMNMX3.FTZ R6, R5, R137, R136, !PT ;  /* 0x0000008905067276 */ /* 0x000fe60007810088 */
[----:B------:R-:W-:Y:S02]  /*131c0*/  IMAD R138, R215, 0x2, R212 ;  /* 0x00000002d78a7824 */ /* 0x000fe400078e02d4 */
[----:B------:R-:W3:Y:S02]  /*131d0*/  SHFL.BFLY PT, R5, R6, 0x2, 0x1f ;  /* 0x0c401f0006057f89 */ /* 0x000ee400000e0000 */
[----:B------:R-:W-:Y:S06]  /*131e0*/  IMAD.IADD R139, R213, 0x1, R138 ;  /* 0x00000001d58b7824 */ /* 0x000fec00078e028a */
[----:B------:R-:W-:Y:S01]  /*131f0*/  LDSM.16.MT88.4 R12, [R138+0xc000] ;  /* 0x00c000008a0c783b */ /* 0x000fe20000004200 */
[C---:B------:R-:W-:Y:S07]  /*13200*/  VIADD R144, R138.reuse, 0xc040 ;  /* 0x0000c0408a907836 */ /* 0x040fee0000000000 */
[----:B------:R-:W-:Y:S08]  /*13210*/  LDSM.16.MT88.4 R44, [R138+0x10000] ;  /* 0x010000008a2c783b */ /* 0x000ff00000004200 */
[----:B------:R-:W-:Y:S01]  /*13220*/  LDSM.16.MT88.4 R52, [R139+0x10000] ;  /* 0x010000008b34783b */ /* 0x000fe20000004200 */
[----:B-1----:R-:W-:Y:S01]  /*13230*/  FMNMX.FTZ R9, R7, R8, !PT ;  /* 0x0000000807097209 */ /* 0x002fe20007810000 */
[----:B------:R-:W-:Y:S01]  /*13240*/  VIADD R8, R138, 0xc000 ;  /* 0x0000c0008a087836 */ /* 0x000fe20000000000 */
[----:B---3--:R-:W-:Y:S03]  /*13250*/  FMNMX.FTZ R4, R6, R5, !PT ;  /* 0x0000000506047209 */ /* 0x008fe60007810000 */
[----:B------:R-:W-:Y:S02]  /*13260*/  @P2 VIADD R144, R8, 0xffffffc0 ;  /* 0xffffffc008902836 */ /* 0x000fe40000000000 */
[----:B------:R-:W1:Y:S02]  /*13270*/  SHFL.BFLY PT, R134, R9, 0x1, 0x1f ;  /* 0x0c201f0009867f89 */ /* 0x000e6400000e0000 */
[----:B------:R-:W-:Y:S06]  /*13280*/  IMAD.IADD R213, R213, 0x1, R144 ;  /* 0x00000001d5d57824 */ /* 0x000fec00078e0290 */
[----:B------:R-:W3:Y:S08]  /*13290*/  SHFL.BFLY PT, R133, R4, 0x1, 0x1f ;  /* 0x0c201f0004857f89 */ /* 0x000ef000000e0000 */
[----:B------:R-:W-:Y:S08]  /*132a0*/  LDSM.16.MT88.4 R36, [R213] ;  /* 0x00000000d524783b */ /* 0x000ff00000004200 */
[----:B------:R-:W-:Y:S01]  /*132b0*/  LDSM.16.MT88.4 R60, [R144+0x4000] ;  /* 0x00400000903c783b */ /* 0x000fe20000004200 */
[----:B-1----:R-:W-:Y:S02]  /*132c0*/  FMNMX.FTZ R134, R9, R134, !PT ;  /* 0x0000008609867209 */ /* 0x002fe40007810000 */
[----:B---3--:R-:W-:Y:S03]  /*132d0*/  FMNMX.FTZ R133, R4, R133, !PT ;  /* 0x0000008504857209 */ /* 0x008fe60007810000 */
[----:B--2---:R-:W-:Y:S01]  /*132e0*/  FMUL.FTZ R160, R135, R134 ;  /* 0x0000008687a07220 */ /* 0x004fe20000410000 */
[C---:B------:R-:W-:Y:S02]  /*132f0*/  FSETP.NEU.FTZ.AND P1, PT, R134.reuse, -INF , PT ;  /* 0xff8000008600780b */ /* 0x040fe40003f3d000 */
[----:B------:R-:W-:Y:S01]  /*13300*/  FSETP.NEU.FTZ.AND P0, PT, R133, -INF , PT ;  /* 0xff8000008500780b */ /* 0x000fe20003f1d000 */
[----:B------:R-:W-:Y:S01]  /*13310*/  FMUL.FTZ R158, R135, R133 ;  /* 0x00000085879e7220 */ /* 0x000fe20000410000 */
[----:B------:R-:W-:Y:S02]  /*13320*/  FSEL R7, R134, RZ, P1 ;  /* 0x000000ff86077208 */ /* 0x000fe40000800000 */
[----:B------:R-:W-:Y:S02]  /*13330*/  FSEL R5, R133, RZ, P0 ;  /* 0x000000ff85057208 */ /* 0x000fe40000000000 */
[----:B------:R-:W-:Y:S01]  /*13340*/  FSEL R160, R160, RZ, P1 ;  /* 0x000000ffa0a07208 */ /* 0x000fe20000800000 */
[----:B------:R-:W-:Y:S01]  /*13350*/  FADD.FTZ R0, -R7, R0 ;  /* 0x0000000007007221 */ /* 0x000fe20000010100 */
[----:B------:R-:W-:Y:S01]  /*13360*/  FSEL R158, R158, RZ, P0 ;  /* 0x000000ff9e9e7208 */ /* 0x000fe20000000000 */
[----:B------:R-:W-:Y:S01]  /*13370*/  FADD.FTZ R4, -R5, R132 ;  /* 0x0000008405047221 */ /* 0x000fe20000010100 */
[----:B------:R-:W-:Y:S01]  /*13380*/  ISETP.GT.AND P0, PT, R237, R226, PT ;  /* 0x000000e2ed00720c */ /* 0x000fe20003f04270 */
[-CC-:B------:R-:W-:Y:S01]  /*13390*/  FFMA.FTZ R147, R29, R135.reuse, -R160.reuse ;  /* 0x000000871d937223 */ /* 0x180fe200000108a0 */
[-C--:B------:R-:W-:Y:S01]  /*133a0*/  FFMA.FTZ R145, R23, R135.reuse, -R160 ;  /* 0x0000008717917223 */ /* 0x080fe200000108a0 */
[-C--:B------:R-:W-:Y:S01]  /*133b0*/  FFMA.FTZ R151, R21, R135.reuse, -R158 ;  /* 0x0000008715977223 */ /* 0x080fe2000001089e */
[-CC-:B------:R-:W-:Y:S01]  /*133c0*/  FFMA.FTZ R150, R27, R135.reuse, -R160.reuse ;  /* 0x000000871b967223 */ /* 0x180fe200000108a0 */
[-C--:B------:R-:W-:Y:S01]  /*133d0*/  FFMA.FTZ R146, R25, R135.reuse, -R160 ;  /* 0x0000008719927223 */ /* 0x080fe200000108a0 */
[-CC-:B------:R-:W-:Y:S01]  /*133e0*/  FFMA.FTZ R149, R19, R135.reuse, -R158.reuse ;  /* 0x0000008713957223 */ /* 0x180fe2000001089e */
[-CC-:B------:R-:W-:Y:S01]  /*133f0*/  FFMA.FTZ R148, R17, R135.reuse, -R158.reuse ;  /* 0x0000008711947223 */ /* 0x180fe2000001089e */
[-CC-:B------:R-:W-:Y:S01]  /*13400*/  FFMA.FTZ R153, R11, R135.reuse, -R158.reuse ;  /* 0x000000870b997223 */ /* 0x180fe2000001089e */
[C---:B------:R-:W-:Y:S01]  /*13410*/  FMUL.FTZ R6, R135.reuse, R0 ;  /* 0x0000000087067220 */ /* 0x040fe20000410000 */
[----:B------:R-:W-:Y:S01]  /*13420*/  FMUL.FTZ R7, R135, R4 ;  /* 0x0000000487077220 */ /* 0x000fe20000410000 */
[----:B------:R-:W1:Y:S01]  /*13430*/  LDSM.16.MT88.4 R20, [R139+0xc000] ;  /* 0x00c000008b14783b */ /* 0x000e620000004200 */
[----:B------:R-:W-:Y:S01]  /*13440*/  MUFU.EX2 R147, R147 ;  /* 0x0000009300937308 */ /* 0x000fe20000000800 */
[-C--:B------:R-:W-:Y:S01]  /*13450*/  FFMA.FTZ R162, R162, R135.reuse, -R158 ;  /* 0x00000087a2a27223 */ /* 0x080fe2000001089e */
[-C--:B------:R-:W-:Y:S01]  /*13460*/  FFMA.FTZ R186, R186, R135.reuse, -R160 ;  /* 0x00000087baba7223 */ /* 0x080fe200000108a0 */
[-CC-:B------:R-:W-:Y:S07]  /*13470*/  FFMA.FTZ R182, R182, R135.reuse, -R158.reuse ;  /* 0x00000087b6b67223 */ /* 0x180fee000001089e */
[----:B------:R-:W-:Y:S01]  /*13480*/  MUFU.EX2 R153, R153 ;  /* 0x0000009900997308 */ /* 0x000fe20000000800 */
[-CC-:B------:R-:W-:Y:S01]  /*13490*/  FFMA.FTZ R215, R251, R135.reuse, -R158.reuse ;  /* 0x00000087fbd77223 */ /* 0x180fe2000001089e */
[-C--:B------:R-:W-:Y:S01]  /*134a0*/  FFMA.FTZ R170, R170, R135.reuse, -R158 ;  /* 0x00000087aaaa7223 */ /* 0x080fe2000001089e */
[----:B------:R-:W2:Y:S07]  /*134b0*/  LDSM.16.MT88.4 R28, [R144] ;  /* 0x00000000901c783b */ /* 0x000eae0000004200 */
[----:B------:R-:W3:Y:S01]  /*134c0*/  MUFU.EX2 R132, R6 ;  /* 0x0000000600847308 */ /* 0x000ee20000000800 */
[-CC-:B------:R-:W-:Y:S01]  /*134d0*/  FFMA.FTZ R180, R180, R135.reuse, -R160.reuse ;  /* 0x00000087b4b47223 */ /* 0x180fe200000108a0 */
[-C--:B------:R-:W-:Y:S01]  /*134e0*/  FFMA.FTZ R174, R174, R135.reuse, -R160 ;  /* 0x00000087aeae7223 */ /* 0x080fe200000108a0 */
[-C--:B------:R-:W-:Y:S07]  /*134f0*/  FFMA.FTZ R197, R197, R135.reuse, -R158 ;  /* 0x00000087c5c57223 */ /* 0x080fee000001089e */
[----:B------:R-:W4:Y:S01]  /*13500*/  MUFU.EX2 R0, R7 ;  /* 0x0000000700007308 */ /* 0x000f220000000800 */
[-C--:B------:R-:W-:Y:S01]  /*13510*/  FFMA.FTZ R229, R229, R135.reuse, -R160 ;  /* 0x00000087e5e57223 */ /* 0x080fe200000108a0 */
[-C--:B------:R-:W-:Y:S01]  /*13520*/  FFMA.FTZ R203, R203, R135.reuse, -R158 ;  /* 0x00000087cbcb7223 */ /* 0x080fe2000001089e */
[-C--:B------:R-:W-:Y:S07]  /*13530*/  FFMA.FTZ R193, R193, R135.reuse, -R160 ;  /* 0x00000087c1c17223 */ /* 0x080fee00000108a0 */
[----:B------:R-:W5:Y:S01]  /*13540*/  MUFU.EX2 R150, R150 ;  /* 0x0000009600967308 */ /* 0x000f620000000800 */
[-CC-:B------:R-:W-:Y:S01]  /*13550*/  FFMA.FTZ R183, R183, R135.reuse, -R158.reuse ;  /* 0x00000087b7b77223 */ /* 0x180fe2000001089e */
[-C--:B------:R-:W-:Y:S01]  /*13560*/  FFMA.FTZ R179, R179, R135.reuse, -R158 ;  /* 0x00000087b3b37223 */ /* 0x080fe2000001089e */
[-C--:B------:R-:W-:Y:S07]  /*13570*/  FFMA.FTZ R194, R169, R135.reuse, -R160 ;  /* 0x00000087a9c27223 */ /* 0x080fee00000108a0 */
[----:B------:R-:W-:Y:S01]  /*13580*/  MUFU.EX2 R146, R146 ;  /* 0x0000009200927308 */ /* 0x000fe20000000800 */
[--C-:B------:R-:W-:Y:S01]  /*13590*/  FFMA.FTZ R198, R165, R135, -R158.reuse ;  /* 0x00000087a5c67223 */ /* 0x100fe2000001089e */
[C---:B---3--:R-:W-:Y:S01]  /*135a0*/  FMUL.FTZ R4, R132.reuse, R128 ;  /* 0x0000008084047220 */ /* 0x048fe20000410000 */
[C---:B------:R-:W-:Y:S07]  /*135b0*/  FMUL.FTZ R5, R132.reuse, R129 ;  /* 0x0000008184057220 */ /* 0x040fee0000410000 */
[----:B------:R-:W3:Y:S01]  /*135c0*/  MUFU.EX2 R145, R145 ;  /* 0x0000009100917308 */ /* 0x000ee20000000800 */
[----:B------:R-:W-:Y:S01]  /*135d0*/  FMUL.FTZ R8, R132, R124 ;  /* 0x0000007c84087220 */ /* 0x000fe20000410000 */
[C---:B----4-:R-:W-:Y:S01]  /*135e0*/  FMUL.FTZ R6, R0.reuse, R130 ;  /* 0x0000008200067220 */ /* 0x050fe20000410000 */
[----:B------:R-:W-:Y:S07]  /*135f0*/  FMUL.FTZ R7, R0, R131 ;  /* 0x0000008300077220 */ /* 0x000fee0000410000 */
[----:B------:R-:W-:Y:S01]  /*13600*/  MUFU.EX2 R151, R151 ;  /* 0x0000009700977308 */ /* 0x000fe20000000800 */
[----:B------:R-:W-:Y:S01]  /*13610*/  FMUL.FTZ R9, R132, R125 ;  /* 0x0000007d84097220 */ /* 0x000fe20000410000 */
[----:B-----5:R-:W-:Y:S01]  /*13620*/  F2FP.F16.F32.PACK_AB R140, R150, R147 ;  /* 0x00000093968c723e */ /* 0x020fe200000000ff */
[C---:B------:R-:W-:Y:S07]  /*13630*/  FMUL.FTZ R10, R0.reuse, R126 ;  /* 0x0000007e000a7220 */ /* 0x040fee0000410000 */
[----:B------:R-:W4:Y:S01]  /*13640*/  MUFU.EX2 R149, R149 ;  /* 0x0000009500957308 */ /* 0x000f220000000800 */
[----:B------:R-:W-:Y:S01]  /*13650*/  FMUL.FTZ R11, R0, R127 ;  /* 0x0000007f000b7220 */ /* 0x000fe20000410000 */
[C---:B------:R-:W-:Y:S01]  /*13660*/  FMUL.FTZ R16, R132.reuse, R116 ;  /* 0x0000007484107220 */ /* 0x040fe20000410000 */
[----:B------:R-:W-:Y:S07]  /*13670*/  LDSM.16.MT88.4 R124, [R138+0xf800] ;  /* 0x00f800008a7c783b */ /* 0x000fee0000004200 */
[----:B------:R-:W5:Y:S01]  /*13680*/  MUFU.EX2 R148, R148 ;  /* 0x0000009400947308 */ /* 0x000f620000000800 */
[----:B------:R-:W-:Y:S01]  /*13690*/  FMUL.FTZ R17, R132, R117 ;  /* 0x0000007584117220 */ /* 0x000fe20000410000 */
[----:B---3--:R-:W-:Y:S01]  /*136a0*/  F2FP.F16.F32.PACK_AB R142, R145, R146 ;  /* 0x00000092918e723e */ /* 0x008fe200000000ff */
[C---:B------:R-:W-:Y:S01]  /*136b0*/  FMUL.FTZ R18, R0.reuse, R118 ;  /* 0x0000007600127220 */ /* 0x040fe20000410000 */
[----:B------:R-:W-:Y:S01]  /*136c0*/  FMUL.FTZ R19, R0, R119 ;  /* 0x0000007700137220 */ /* 0x000fe20000410000 */
[----:B------:R-:W-:Y:S01]  /*136d0*/  FMUL.FTZ R25, R132, R109 ;  /* 0x0000006d84197220 */ /* 0x000fe20000410000 */
[C---:B------:R-:W-:Y:S01]  /*136e0*/  FMUL.FTZ R26, R0.reuse, R110 ;  /* 0x0000006e001a7220 */ /* 0x040fe20000410000 */
[----:B------:R-:W-:Y:S01]  /*136f0*/  LDSM.16.MT88.4 R116, [R139+0xf800] ;  /* 0x00f800008b74783b */ /* 0x000fe20000004200 */
[----:B------:R-:W-:Y:S01]  /*13700*/  FMUL.FTZ R27, R0, R111 ;  /* 0x0000006f001b7220 */ /* 0x000fe20000410000 */
[C---:B------:R-:W-:Y:S01]  /*13710*/  FMUL.FTZ R32, R132.reuse, R100 ;  /* 0x0000006484207220 */ /* 0x040fe20000410000 */
[----:B----4-:R-:W-:Y:S01]  /*13720*/  F2FP.F16.F32.PACK_AB R141, R149, R151 ;  /* 0x00000097958d723e */ /* 0x010fe200000000ff */
        /* <DEDUP_REMOVED lines=18> */
[----:B------:R-:W3:Y:S01]  /*13850*/  LDSM.16.MT88.4 R84, [R213+0x4000] ;  /* 0x00400000d554783b */ /* 0x000ee20000004200 */
[C---:B------:R-:W-:Y:S01]  /*13860*/  FMUL.FTZ R12, R132.reuse, R120 ;  /* 0x00000078840c7220 */ /* 0x040fe20000410000 */
[----:B------:R-:W-:Y:S01]  /*13870*/  FMUL.FTZ R13, R132, R121 ;  /* 0x00000079840d7220 */ /* 0x000fe20000410000 */
[C---:B------:R-:W-:Y:S01]  /*13880*/  FMUL.FTZ R14, R0.reuse, R122 ;  /* 0x0000007a000e7220 */ /* 0x040fe20000410000 */
[----:B------:R-:W-:Y:S01]  /*13890*/  FMUL.FTZ R15, R0, R123 ;  /* 0x0000007b000f7220 */ /* 0x000fe20000410000 */
[----:B------:R-:W-:Y:S01]  /*138a0*/  FMUL.FTZ R56, R132, R76 ;  /* 0x0000004c84387220 */ /* 0x000fe20000410000 */
[----:B------:R-:W-:Y:S01]  /*138b0*/  FMUL.FTZ R58, R0, R78 ;  /* 0x0000004e003a7220 */ /* 0x000fe20000410000 */
[C---:B------:R-:W-:Y:S01]  /*138c0*/  FMUL.FTZ R24, R132.reuse, R108 ;  /* 0x0000006c84187220 */ /* 0x040fe20000410000 */
[-CC-:B------:R-:W-:Y:S01]  /*138d0*/  FFMA.FTZ R108, R189, R135.reuse, -R158.reuse ;  /* 0x00000087bd6c7223 */ /* 0x180fe2000001089e */
[-CC-:B------:R-:W-:Y:S01]  /*138e0*/  FFMA.FTZ R196, R163, R135.reuse, -R158.reuse ;  /* 0x00000087a3c47223 */ /* 0x180fe2000001089e */
[-C--:B------:R-:W-:Y:S01]  /*138f0*/  FFMA.FTZ R161, R161, R135.reuse, -R158 ;  /* 0x00000087a1a17223 */ /* 0x080fe2000001089e */
[C---:B-1----:R-:W-:Y:S01]  /*13900*/  HMMA.16816.F32 R12, R140.reuse, R20, R12 ;  /* 0x000000148c0c723c */ /* 0x042fe2000000180c */
[----:B------:R1:W-:Y:S02]  /*13910*/  MUFU.EX2 R189, R182 ;  /* 0x000000b600bd7308 */ /* 0x0003e40000000800 */
[-CC-:B------:R-:W-:Y:S01]  /*13920*/  FFMA.FTZ R175, R175, R135.reuse, -R160.reuse ;  /* 0x00000087afaf7223 */ /* 0x180fe200000108a0 */
[-C--:B------:R-:W-:Y:S01]  /*13930*/  FFMA.FTZ R171, R171, R135.reuse, -R160 ;  /* 0x00000087abab7223 */ /* 0x080fe200000108a0 */
[-C--:B------:R-:W-:Y:S01]  /*13940*/  FFMA.FTZ R167, R167, R135.reuse, -R158 ;  /* 0x00000087a7a77223 */ /* 0x080fe2000001089e */
[-CC-:B------:R-:W-:Y:S01]  /*13950*/  FFMA.FTZ R159, R159, R135.reuse, -R160.reuse ;  /* 0x000000879f9f7223 */ /* 0x180fe200000108a0 */
[----:B------:R-:W-:Y:S01]  /*13960*/  FFMA.FTZ R200, R157, R135, -R160 ;  /* 0x000000879dc87223 */ /* 0x000fe200000108a0 */
[C---:B------:R-:W-:Y:S03]  /*13970*/  HMMA.16816.F32 R16, R140.reuse, R22, R16 ;  /* 0x000000168c10723c */ /* 0x040fe60000001810 */
[----:B------:R-:W-:Y:S01]  /*13980*/  MUFU.EX2 R215, R215 ;  /* 0x000000d700d77308 */ /* 0x000fe20000000800 */
        /* <DEDUP_REMOVED lines=10> */
[C---:B--2---:R-:W-:Y:S01]  /*13a30*/  HMMA.16816.F32 R20, R140.reuse, R28, R20 ;  /* 0x0000001c8c14723c */ /* 0x044fe20000001814 */
[----:B------:R-:W-:Y:S02]  /*13a40*/  MUFU.EX2 R113, R113 ;  /* 0x0000007100717308 */ /* 0x000fe40000000800 */
[C---:B------:R-:W-:Y:S01]  /*13a50*/  FMUL.FTZ R66, R0.reuse, R70 ;  /* 0x0000004600427220 */ /* 0x040fe20000410000 */
[----:B------:R-:W-:Y:S01]  /*13a60*/  FMUL.FTZ R67, R0, R71 ;  /* 0x0000004700437220 */ /* 0x000fe20000410000 */
[-C--:B-1----:R-:W-:Y:S01]  /*13a70*/  FFMA.FTZ R182, R207, R135.reuse, -R158 ;  /* 0x00000087cfb67223 */ /* 0x082fe2000001089e */
[-C--:B------:R-:W-:Y:S01]  /*13a80*/  FFMA.FTZ R155, R155, R135.reuse, -R160 ;  /* 0x000000879b9b7223 */ /* 0x080fe200000108a0 */
[----:B------:R-:W-:Y:S01]  /*13a90*/  FFMA.FTZ R154, R154, R135, -R158 ;  /* 0x000000879a9a7223 */ /* 0x000fe2000001089e */
[C---:B------:R-:W-:Y:S03]  /*13aa0*/  HMMA.16816.F32 R24, R140.reuse, R30, R24 ;  /* 0x0000001e8c18723c */ /* 0x040fe60000001818 */
[----:B------:R-:W1:Y:S01]  /*13ab0*/  MUFU.EX2 R114, R114 ;  /* 0x0000007200727308 */ /* 0x000e620000000800 */
        /* <DEDUP_REMOVED lines=9> */
[----:B------:R-:W2:Y:S01]  /*13b50*/  LDSM.16.MT88.4 R76, [R138+0xc800] ;  /* 0x00c800008a4c783b */ /* 0x000ea20000004200 */
[C---:B------:R-:W-:Y:S01]  /*13b60*/  HMMA.16816.F32 R28, R140.reuse, R36, R28 ;  /* 0x000000248c1c723c */ /* 0x040fe2000000181c */
[----:B------:R-:W-:Y:S02]  /*13b70*/  MUFU.EX2 R182, R182 ;  /* 0x000000b600b67308 */ /* 0x000fe40000000800 */
[C---:B------:R-:W-:Y:S01]  /*13b80*/  FMUL.FTZ R36, R132.reuse, R96 ;  /* 0x0000006084247220 */ /* 0x040fe20000410000 */
[----:B------:R-:W-:Y:S01]  /*13b90*/  FMUL.FTZ R37, R132, R97 ;  /* 0x0000006184257220 */ /* 0x000fe20000410000 */
[----:B------:R-:W-:Y:S01]  /*13ba0*/  FFMA.FTZ R107, R190, R135, -R160 ;  /* 0x00000087be6b7223 */ /* 0x000fe200000108a0 */
[----:B-1----:R-:W-:Y:S01]  /*13bb0*/  F2FP.F16.F32.PACK_AB R69, R114, R113 ;  /* 0x000000717245723e */ /* 0x002fe200000000ff */
[----:B------:R-:W-:Y:S01]  /*13bc0*/  FFMA.FTZ R190, R177, R135, -R158 ;  /* 0x00000087b1be7223 */ /* 0x000fe2000001089e */
[C---:B------:R-:W-:Y:S03]  /*13bd0*/  HMMA.16816.F32 R32, R140.reuse, R38, R32 ;  /* 0x000000268c20723c */ /* 0x040fe60000001820 */
[----:B------:R-:W-:Y:S01]  /*13be0*/  MUFU.EX2 R105, R105 ;  /* 0x0000006900697308 */ /* 0x000fe20000000800 */
[C---:B------:R-:W-:Y:S01]  /*13bf0*/  FMUL.FTZ R38, R0.reuse, R98 ;  /* 0x0000006200267220 */ /* 0x040fe20000410000 */
[C---:B------:R-:W-:Y:S01]  /*13c00*/  FMUL.FTZ R39, R0.reuse, R99 ;  /* 0x0000006300277220 */ /* 0x040fe20000410000 */
[----:B------:R-:W-:Y:S01]  /*13c10*/  FFMA.FTZ R192, R173, R135, -R160 ;  /* 0x00000087adc07223 */ /* 0x000fe200000108a0 */
[----:B------:R-:W-:Y:S06]  /*13c20*/  LDSM.16.MT88.4 R96, [R139+0x10800] ;  /* 0x010800008b60783b */ /* 0x000fec0000004200 */
[----:B------:R-:W1:Y:S01]  /*13c30*/  MUFU.EX2 R106, R106 ;  /* 0x0000006a006a7308 */ /* 0x000e620000000800 */
[----:B------:R-:W-:Y:S01]  /*13c40*/  FFMA.FTZ R151, R0, R247, R151 ;  /* 0x000000f700977223 */ /* 0x000fe20000010097 */
[C---:B------:R-:W-:Y:S01]  /*13c50*/  FFMA.FTZ R147, R132.reuse, R249, R147 ;  /* 0x000000f984937223 */ /* 0x040fe20000010093 */
[C---:B------:R-:W-:Y:S07]  /*13c60*/  HMMA.16816.F32 R36, R140.reuse, R44, R36 ;  /* 0x0000002c8c24723c */ /* 0x040fee0000001824 */
[----:B------:R-:W-:Y:S01]  /*13c70*/  MUFU.EX2 R104, R104 ;  /* 0x0000006800687308 */ /* 0x000fe20000000800 */
[C---:B------:R-:W-:Y:S01]  /*13c80*/  FMUL.FTZ R44, R132.reuse, R88 ;  /* 0x00000058842c7220 */ /* 0x040fe20000410000 */
[----:B------:R-:W-:Y:S08]  /*13c90*/  FMUL.FTZ R45, R132, R89 ;  /* 0x00000059842d7220 */ /* 0x000ff00000410000 */
[----:B------:R-:W4:Y:S01]  /*13ca0*/  MUFU.EX2 R107, R107 ;  /* 0x0000006b006b7308 */ /* 0x000f220000000800 */
[----:B------:R-:W-:Y:S01]  /*13cb0*/  FADD.FTZ R151, R149, R151 ;  /* 0x0000009795977221 */ /* 0x000fe20000010000 */
[----:B------:R-:W-:Y:S01]  /*13cc0*/  FADD.FTZ R147, R150, R147 ;  /* 0x0000009396937221 */ /* 0x000fe20000010000 */
[C---:B------:R-:W-:Y:S07]  /*13cd0*/  HMMA.16816.F32 R40, R140.reuse, R46, R40 ;  /* 0x0000002e8c28723c */ /* 0x040fee0000001828 */
[----:B------:R-:W-:Y:S01]  /*13ce0*/  MUFU.EX2 R112, R112 ;  /* 0x0000007000707308 */ /* 0x000fe20000000800 */
[C---:B------:R-:W-:Y:S01]  /*13cf0*/  FMUL.FTZ R46, R0.reuse, R90 ;  /* 0x0000005a002e7220 */ /* 0x040fe20000410000 */
[----:B------:R-:W-:Y:S01]  /*13d00*/  FMUL.FTZ R47, R0, R91 ;  /* 0x0000005b002f7220 */ /* 0x000fe20000410000 */
[----:B-1----:R-:W-:Y:S01]  /*13d10*/  F2FP.F16.F32.PACK_AB R68, R106, R105 ;  /* 0x000000696a44723e */ /* 0x002fe200000000ff */
[----:B------:R-:W-:Y:S06]  /*13d20*/  LDSM.16.MT88.4 R88, [R213+0x800] ;  /* 0x00080000d558783b */ /* 0x000fec0000004200 */
[----:B------:R-:W1:Y:S01]  /*13d30*/  MUFU.EX2 R115, R115 ;  /* 0x0000007300737308 */ /* 0x000e620000000800 */
[C---:B------:R-:W-:Y:S09]  /*13d40*/  HMMA.16816.F32 R44, R140.reuse, R52, R44 ;  /* 0x000000348c2c723c */ /* 0x040ff2000000182c */
        /* <DEDUP_REMOVED lines=9> */
[----:B-1----:R-:W-:Y:S01]  /*13de0*/  F2FP.F16.F32.PACK_AB R71, R115, R112 ;  /* 0x000000707347723e */ /* 0x002fe200000000ff */
[----:B------:R-:W1:Y:S06]  /*13df0*/  LDSM.16.MT88.4 R80, [R139+0xc800] ;  /* 0x00c800008b50783b */ /* 0x000e6c0000004200 */
        /* <DEDUP_REMOVED lines=15> */
[C---:B---3--:R-:W-:Y:S09]  /*13ef0*/  HMMA.16816.F32 R60, R140.reuse, R84, R60 ;  /* 0x000000548c3c723c */ /* 0x048ff2000000183c */
[----:B------:R-:W-:Y:S01]  /*13f00*/  MUFU.EX2 R165, R167 ;  /* 0x000000a700a57308 */ /* 0x000fe20000000800 */
[----:B------:R-:W-:Y:S09]  /*13f10*/  FADD.FTZ R0, R145, R0 ;  /* 0x0000000091007221 */ /* 0x000ff20000010000 */
[----:B------:R-:W-:Y:S01]  /*13f20*/  MUFU.EX2 R198, R198 ;  /* 0x000000c600c67308 */ /* 0x000fe20000000800 */
[----:B------:R-:W-:Y:S01]  /*13f30*/  HMMA.16816.F32 R64, R140, R86, R64 ;  /* 0x000000568c40723c */ /* 0x000fe20000001840 */
[----:B------:R-:W3:Y:S08]  /*13f40*/  LDSM.16.MT88.4 R84, [R144+0x4800] ;  /* 0x004800009054783b */ /* 0x000ef00000004200 */
[----:B------:R-:W-:Y:S01]  /*13f50*/  MUFU.EX2 R196, R196 ;  /* 0x000000c400c47308 */ /* 0x000fe20000000800 */
[-CC-:B------:R-:W-:Y:S01]  /*13f60*/  FFMA.FTZ R142, R188, R135.reuse, -R160.reuse ;  /* 0x00000087bc8e7223 */ /* 0x180fe200000108a0 */
[-CC-:B------:R-:W-:Y:S01]  /*13f70*/  FFMA.FTZ R141, R187, R135.reuse, -R160.reuse ;  /* 0x00000087bb8d7223 */ /* 0x180fe200000108a0 */
[-C--:B------:R-:W-:Y:S01]  /*13f80*/  FFMA.FTZ R140, R184, R135.reuse, -R160 ;  /* 0x00000087b88c7223 */ /* 0x080fe200000108a0 */
[-C--:B------:R-:W-:Y:S01]  /*13f90*/  FFMA.FTZ R143, R164, R135.reuse, -R158 ;  /* 0x00000087a48f7223 */ /* 0x080fe2000001089e */
[-C--:B------:R-:W-:Y:S01]  /*13fa0*/  FFMA.FTZ R184, R195, R135.reuse, -R160 ;  /* 0x00000087c3b87223 */ /* 0x080fe200000108a0 */
[C---:B--2---:R-:W-:Y:S04]  /*13fb0*/  HMMA.16816.F32 R4, R68.reuse, R76, R4 ;  /* 0x0000004c4404723c */ /* 0x044fe80000001804 */
[----:B------:R2:W-:Y:S01]  /*13fc0*/  MUFU.EX2 R164, R108 ;  /* 0x0000006c00a47308 */ /* 0x0005e20000000800 */
[-C--:B------:R-:W-:Y:S09]  /*13fd0*/  FFMA.FTZ R188, R181, R135.reuse, -R158 ;  /* 0x00000087b5bc7223 */ /* 0x080ff2000001089e */
[----:B------:R-:W-:Y:S01]  /*13fe0*/  MUFU.EX2 R142, R142 ;  /* 0x0000008e008e7308 */ /* 0x000fe20000000800 */
[C---:B------:R-:W-:Y:S01]  /*13ff0*/  HMMA.16816.F32 R8, R68.reuse, R78, R8 ;  /* 0x0000004e4408723c */ /* 0x040fe20000001808 */
[----:B------:R-:W-:Y:S08]  /*14000*/  LDSM.16.MT88.4 R76, [R138+0xd000] ;  /* 0x00d000008a4c783b */ /* 0x000ff00000004200 */
[----:B------:R5:W3:Y:S10]  /*14010*/  MUFU.EX2 R187, R186 ;  /* 0x000000ba00bb7308 */ /* 0x000af40000000800 */
[----:B------:R-:W-:Y:S01]  /*14020*/  MUFU.EX2 R141, R141 ;  /* 0x0000008d008d7308 */ /* 0x000fe20000000800 */
[C---:B-1----:R-:W-:Y:S01]  /*14030*/  HMMA.16816.F32 R12, R68.reuse, R80, R12 ;  /* 0x00000050440c723c */ /* 0x042fe2000000180c */
[----:B--2---:R-:W-:Y:S08]  /*14040*/  LDSM.16.MT88.4 R108, [R144+0x3800] ;  /* 0x00380000906c783b */ /* 0x004ff00000004200 */
[----:B------:R-:W1:Y:S10]  /*14050*/  MUFU.EX2 R140, R140 ;  /* 0x0000008c008c7308 */ /* 0x000e740000000800 */
[----:B------:R-:W2:Y:S01]  /*14060*/  MUFU.EX2 R143, R143 ;  /* 0x0000008f008f7308 */ /* 0x000ea20000000800 */
        /* <DEDUP_REMOVED lines=13> */
[----:B------:R-:W-:Y:S10]  /*14140*/  MUFU.EX2 R200, R200 ;  /* 0x000000c800c87308 */ /* 0x000ff40000000800 */
        /* <DEDUP_REMOVED lines=12> */
[C---:B----4-:R-:W-:Y:S08]  /*14210*/  HMMA.16816.F32 R60, R68.reuse, R72, R60 ;  /* 0x00000048443c723c */ /* 0x050ff0000000183c */
[----:B------:R-:W-:Y:S01]  /*14220*/  HMMA.16816.F32 R64, R68, R74, R64 ;  /* 0x0000004a4440723c */ /* 0x000fe20000001840 */
[----:B------:R-:W4:Y:S02]  /*14230*/  LDSM.16.MT88.4 R72, [R213+0x5000] ;  /* 0x00500000d548783b */ /* 0x000f240000004200 */
[----:B------:R-:W-:Y:S02]  /*14240*/  F2FP.F16.F32.PACK_AB R68, R187, R142 ;  /* 0x0000008ebb44723e */ /* 0x000fe400000000ff */
[----:B-1----:R-:W-:Y:S02]  /*14250*/  F2FP.F16.F32.PACK_AB R70, R140, R141 ;  /* 0x0000008d8c46723e */ /* 0x002fe400000000ff */
[----:B------:R-:W-:Y:S02]  /*14260*/  F2FP.F16.F32.PACK_AB R69, R164, R189 ;  /* 0x000000bda445723e */ /* 0x000fe400000000ff */
[----:B--2---:R-:W-:Y:S07]  /*14270*/  F2FP.F16.F32.PACK_AB R71, R162, R143 ;  /* 0x0000008fa247723e */ /* 0x004fee00000000ff */
[C---:B------:R-:W-:Y:S08]  /*14280*/  HMMA.16816.F32 R4, R68.reuse, R76, R4 ;  /* 0x0000004c4404723c */ /* 0x040ff00000001804 */
[C---:B------:R-:W-:Y:S01]  /*14290*/  HMMA.16816.F32 R8, R68.reuse, R78, R8 ;  /* 0x0000004e4408723c */ /* 0x040fe20000001808 */
[----:B------:R-:W1:Y:S07]  /*142a0*/  LDSM.16.MT88.4 R76, [R138+0xd800] ;  /* 0x00d800008a4c783b */ /* 0x000e6e0000004200 */
[C---:B------:R-:W-:Y:S08]  /*142b0*/  HMMA.16816.F32 R12, R68.reuse, R80, R12 ;  /* 0x00000050440c723c */ /* 0x040ff0000000180c */
[C---:B------:R-:W-:Y:S01]  /*142c0*/  HMMA.16816.F32 R16, R68.reuse, R82, R16 ;  /* 0x000000524410723c */ /* 0x040fe20000001810 */
[----:B------:R-:W2:Y:S07]  /*142d0*/  LDSM.16.MT88.4 R80, [R139+0xd800] ;  /* 0x00d800008b50783b */ /* 0x000eae0000004200 */
[C---:B-----5:R-:W-:Y:S08]  /*142e0*/  HMMA.16816.F32 R20, R68.reuse, R88, R20 ;  /* 0x000000584414723c */ /* 0x060ff00000001814 */
[C---:B------:R-:W-:Y:S01]  /*142f0*/  HMMA.16816.F32 R24, R68.reuse, R90, R24 ;  /* 0x0000005a4418723c */ /* 0x040fe20000001818 */
[----:B------:R-:W-:Y:S07]  /*14300*/  LDSM.16.MT88.4 R88, [R213+0x1800] ;  /* 0x00180000d558783b */ /* 0x000fee0000004200 */
[C---:B------:R-:W-:Y:S03]  /*14310*/  HMMA.16816.F32 R28, R68.reuse, R92, R28 ;  /* 0x0000005c441c723c */ /* 0x040fe6000000181c */
[-CC-:B------:R-:W-:Y:S01]  /*14320*/  FFMA.FTZ R92, R168, R135.reuse, -R160.reuse ;  /* 0x00000087a85c7223 */ /* 0x180fe200000108a0 */
[-C--:B------:R-:W-:Y:S03]  /*14330*/  FFMA.FTZ R93, R201, R135.reuse, -R160 ;  /* 0x00000087c95d7223 */ /* 0x080fe600000108a0 */
[----:B------:R-:W-:Y:S01]  /*14340*/  MUFU.EX2 R201, R92 ;  /* 0x0000005c00c97308 */ /* 0x000fe20000000800 */
[C---:B------:R-:W-:Y:S08]  /*14350*/  HMMA.16816.F32 R32, R68.reuse, R94, R32 ;  /* 0x0000005e4420723c */ /* 0x040ff00000001820 */
[C---:B------:R-:W-:Y:S03]  /*14360*/  HMMA.16816.F32 R36, R68.reuse, R96, R36 ;  /* 0x000000604424723c */ /* 0x040fe60000001824 */
[-C--:B------:R-:W-:Y:S02]  /*14370*/  FFMA.FTZ R96, R166, R135.reuse, -R158 ;  /* 0x00000087a6607223 */ /* 0x080fe4000001089e */
[----:B------:R5:W-:Y:S03]  /*14380*/  MUFU.EX2 R166, R93 ;  /* 0x0000005d00a67308 */ /* 0x000be60000000800 */
[C---:B------:R-:W-:Y:S08]  /*14390*/  HMMA.16816.F32 R40, R68.reuse, R98, R40 ;  /* 0x000000624428723c */ /* 0x040ff00000001828 */
[C---:B---3--:R-:W-:Y:S01]  /*143a0*/  HMMA.16816.F32 R44, R68.reuse, R84, R44 ;  /* 0x00000054442c723c */ /* 0x048fe2000000182c */
[----:B-----5:R-:W-:Y:S02]  /*143b0*/  LDSM.16.MT88.4 R92, [R138+0x11800] ;  /* 0x011800008a5c783b */ /* 0x020fe40000004200 */
[-C--:B------:R-:W-:Y:S02]  /*143c0*/  FFMA.FTZ R84, R205, R135.reuse, -R160 ;  /* 0x00000087cd547223 */ /* 0x080fe400000108a0 */
[----:B------:R3:W-:Y:S03]  /*143d0*/  MUFU.EX2 R205, R180 ;  /* 0x000000b400cd7308 */ /* 0x0007e60000000800 */
[C---:B------:R-:W-:Y:S07]  /*143e0*/  HMMA.16816.F32 R48, R68.reuse, R86, R48 ;  /* 0x000000564430723c */ /* 0x040fee0000001830 */
[----:B------:R5:W1:Y:S01]  /*143f0*/  MUFU.EX2 R168, R84 ;  /* 0x0000005400a87308 */ /* 0x000a620000000800 */
[C---:B------:R-:W-:Y:S03]  /*14400*/  HMMA.16816.F32 R52, R68.reuse, R100, R52 ;  /* 0x000000644434723c */ /* 0x040fe60000001834 */
[-CC-:B------:R-:W-:Y:S01]  /*14410*/  FFMA.FTZ R100, R172, R135.reuse, -R158.reuse ;  /* 0x00000087ac647223 */ /* 0x180fe2000001089e */
[----:B---3--:R-:W-:Y:S05]  /*14420*/  FFMA.FTZ R180, R199, R135, -R158 ;  /* 0x00000087c7b47223 */ /* 0x008fea000001089e */
[----:B------:R3:W-:Y:S01]  /*14430*/  MUFU.EX2 R172, R96 ;  /* 0x0000006000ac7308 */ /* 0x0007e20000000800 */
[C---:B------:R-:W-:Y:S09]  /*14440*/  HMMA.16816.F32 R56, R68.reuse, R102, R56 ;  /* 0x000000664438723c */ /* 0x040ff20000001838 */
[----:B------:R-:W2:Y:S01]  /*14450*/  MUFU.EX2 R251, R100 ;  /* 0x0000006400fb7308 */ /* 0x000ea20000000800 */
[----:B-----5:R-:W5:Y:S09]  /*14460*/  LDSM.16.MT88.4 R84, [R144+0x1800] ;  /* 0x001800009054783b */ /* 0x020f720000004200 */
[----:B------:R-:W-:Y:S01]  /*14470*/  MUFU.EX2 R199, R203 ;  /* 0x000000cb00c77308 */ /* 0x000fe20000000800 */
[C---:B----4-:R-:W-:Y:S09]  /*14480*/  HMMA.16816.F32 R60, R68.reuse, R72, R60 ;  /* 0x00000048443c723c */ /* 0x050ff2000000183c */
[----:B------:R-:W-:Y:S01]  /*14490*/  MUFU.EX2 R180, R180 ;  /* 0x000000b400b47308 */ /* 0x000fe20000000800 */
[----:B---3--:R-:W3:Y:S01]  /*144a0*/  LDSM.16.MT88.4 R96, [R139+0x11800] ;  /* 0x011800008b60783b */ /* 0x008ee20000004200 */
[----:B------:R-:W-:Y:S03]  /*144b0*/  HMMA.16816.F32 R64, R68, R74, R64 ;  /* 0x0000004a4440723c */ /* 0x000fe60000001840 */
[----:B-1----:R-:W-:Y:S04]  /*144c0*/  F2FP.F16.F32.PACK_AB R68, R168, R205 ;  /* 0x000000cda844723e */ /* 0x002fe800000000ff */
[----:B------:R-:W1:Y:S01]  /*144d0*/  LDSM.16.MT88.4 R72, [R144+0x5800] ;  /* 0x005800009048783b */ /* 0x000e620000004200 */
[----:B------:R-:W-:Y:S02]  /*144e0*/  F2FP.F16.F32.PACK_AB R70, R166, R201 ;  /* 0x000000c9a646723e */ /* 0x000fe400000000ff */
[----:B--2---:R-:W-:Y:S02]  /*144f0*/  F2FP.F16.F32.PACK_AB R69, R251, R172 ;  /* 0x000000acfb45723e */ /* 0x004fe400000000ff */
[----:B------:R-:W-:Y:S03]  /*14500*/  F2FP.F16.F32.PACK_AB R71, R170, R215 ;  /* 0x000000d7aa47723e */ /* 0x000fe600000000ff */
[----:B------:R-:W-:Y:S04]  /*14510*/  LDSM.16.MT88.4 R100, [R139+0x12000] ;  /* 0x012000008b64783b */ /* 0x000fe80000004200 */
[C---:B------:R-:W-:Y:S08]  /*14520*/  HMMA.16816.F32 R4, R68.reuse, R76, R4 ;  /* 0x0000004c4404723c */ /* 0x040ff00000001804 */
[C---:B------:R-:W-:Y:S01]  /*14530*/  HMMA.16816.F32 R8, R68.reuse, R78, R8 ;  /* 0x0000004e4408723c */ /* 0x040fe20000001808 */
[----:B------:R-:W2:Y:S07]  /*14540*/  LDSM.16.MT88.4 R76, [R213+0x5800] ;  /* 0x00580000d54c783b */ /* 0x000eae0000004200 */
        /* <DEDUP_REMOVED lines=13> */
[-CC-:B------:R-:W-:Y:S01]  /*14620*/  FFMA.FTZ R96, R178, R135.reuse, -R160.reuse ;  /* 0x00000087b2607223 */ /* 0x180fe200000108a0 */
[-CC-:B------:R-:W-:Y:S03]  /*14630*/  FFMA.FTZ R178, R176, R135.reuse, -R160.reuse ;  /* 0x00000087b0b27223 */ /* 0x180fe600000108a0 */
[----:B------:R3:W-:Y:S01]  /*14640*/  MUFU.EX2 R176, R96 ;  /* 0x0000006000b07308 */ /* 0x0007e20000000800 */
[C---:B------:R-:W-:Y:S09]  /*14650*/  HMMA.16816.F32 R48, R68.reuse, R98, R48 ;  /* 0x000000624430723c */ /* 0x040ff20000001830 */
[----:B------:R-:W4:Y:S01]  /*14660*/  MUFU.EX2 R178, R178 ;  /* 0x000000b200b27308 */ /* 0x000f220000000800 */
[C---:B-1----:R-:W-:Y:S01]  /*14670*/  HMMA.16816.F32 R52, R68.reuse, R72, R52 ;  /* 0x000000484434723c */ /* 0x042fe20000001834 */
[----:B---3--:R-:W1:Y:S07]  /*14680*/  LDSM.16.MT88.4 R96, [R138+0x12000] ;  /* 0x012000008a60783b */ /* 0x008e6e0000004200 */
[C---:B------:R-:W-:Y:S01]  /*14690*/  HMMA.16816.F32 R56, R68.reuse, R74, R56 ;  /* 0x0000004a4438723c */ /* 0x040fe20000001838 */
[----:B------:R-:W3:Y:S07]  /*146a0*/  LDSM.16.MT88.4 R72, [R144+0x6000] ;  /* 0x006000009048783b */ /* 0x000eee0000004200 */
[C---:B--2---:R-:W-:Y:S08]  /*146b0*/  HMMA.16816.F32 R60, R68.reuse, R76, R60 ;  /* 0x0000004c443c723c */ /* 0x044ff0000000183c */
[----:B------:R-:W-:Y:S01]  /*146c0*/  HMMA.16816.F32 R64, R68, R78, R64 ;  /* 0x0000004e4440723c */ /* 0x000fe20000001840 */
[----:B------:R-:W2:Y:S02]  /*146d0*/  LDSM.16.MT88.4 R76, [R213+0x6000] ;  /* 0x00600000d54c783b */ /* 0x000ea40000004200 */
[----:B----4-:R-:W-:Y:S02]  /*146e0*/  F2FP.F16.F32.PACK_AB R68, R178, R176 ;  /* 0x000000b0b244723e */ /* 0x010fe400000000ff */
[----:B------:R-:W-:Y:S02]  /*146f0*/  F2FP.F16.F32.PACK_AB R70, R207, R174 ;  /* 0x000000aecf46723e */ /* 0x000fe400000000ff */
[----:B------:R-:W-:Y:S02]  /*14700*/  F2FP.F16.F32.PACK_AB R69, R199, R182 ;  /* 0x000000b6c745723e */ /* 0x000fe400000000ff */
[----:B------:R-:W-:Y:S07]  /*14710*/  F2FP.F16.F32.PACK_AB R71, R197, R180 ;  /* 0x000000b4c547723e */ /* 0x000fee00000000ff */
        /* <DEDUP_REMOVED lines=15> */
[C---:B------:R-:W-:Y:S03]  /*14810*/  HMMA.16816.F32 R44, R68.reuse, R100, R44 ;  /* 0x00000064442c723c */ /* 0x040fe6000000182c */
[-CC-:B------:R-:W-:Y:S01]  /*14820*/  FFMA.FTZ R100, R191, R135.reuse, -R160.reuse ;  /* 0x00000087bf647223 */ /* 0x180fe200000108a0 */
[----:B------:R-:W-:Y:S01]  /*14830*/  FFMA.FTZ R160, R156, R135, -R160 ;  /* 0x000000879ca07223 */ /* 0x000fe200000108a0 */
[----:B------:R-:W4:Y:S03]  /*14840*/  MUFU.EX2 R191, R193 ;  /* 0x000000c100bf7308 */ /* 0x000f260000000800 */
[C---:B------:R-:W-:Y:S07]  /*14850*/  HMMA.16816.F32 R48, R68.reuse, R102, R48 ;  /* 0x000000664430723c */ /* 0x040fee0000001830 */
[----:B------:R2:W5:Y:S10]  /*14860*/  MUFU.EX2 R185, R100 ;  /* 0x0000006400b97308 */ /* 0x0005740000000800 */
[----:B------:R-:W1:Y:S01]  /*14870*/  MUFU.EX2 R160, R160 ;  /* 0x000000a000a07308 */ /* 0x000e620000000800 */
[C---:B---3--:R-:W-:Y:S01]  /*14880*/  HMMA.16816.F32 R52, R68.reuse, R72, R52 ;  /* 0x000000484434723c */ /* 0x048fe20000001834 */
[----:B--2---:R-:W-:Y:S07]  /*14890*/  LDSM.16.MT88.4 R100, [R144+0x6800] ;  /* 0x006800009064783b */ /* 0x004fee0000004200 */
[C---:B------:R-:W-:Y:S01]  /*148a0*/  HMMA.16816.F32 R56, R68.reuse, R74, R56 ;  /* 0x0000004a4438723c */ /* 0x040fe20000001838 */
[----:B------:R-:W2:Y:S07]  /*148b0*/  LDSM.16.MT88.4 R72, [R139+0x12800] ;  /* 0x012800008b48783b */ /* 0x000eae0000004200 */
[C---:B------:R-:W-:Y:S08]  /*148c0*/  HMMA.16816.F32 R60, R68.reuse, R76, R60 ;  /* 0x0000004c443c723c */ /* 0x040ff0000000183c */
[----:B------:R-:W-:Y:S01]  /*148d0*/  HMMA.16816.F32 R64, R68, R78, R64 ;  /* 0x0000004e4440723c */ /* 0x000fe20000001840 */
[----:B------:R-:W3:Y:S02]  /*148e0*/  LDSM.16.MT88.4 R76, [R213+0x6800] ;  /* 0x00680000d54c783b */ /* 0x000ee40000004200 */
[----:B----4-:R-:W-:Y:S02]  /*148f0*/  F2FP.F16.F32.PACK_AB R68, R191, R184 ;  /* 0x000000b8bf44723e */ /* 0x010fe400000000ff */
[----:B-----5:R-:W-:Y:S02]  /*14900*/  F2FP.F16.F32.PACK_AB R70, R186, R185 ;  /* 0x000000b9ba46723e */ /* 0x020fe400000000ff */
        /* <DEDUP_REMOVED lines=16> */
[----:B------:R-:W-:Y:S07]  /*14a10*/  LDSM.16.MT88.4 R96, [R139+0x13000] ;  /* 0x013000008b60783b */ /* 0x000fee0000004200 */
[C---:B--2---:R-:W-:Y:S08]  /*14a20*/  HMMA.16816.F32 R44, R68.reuse, R72, R44 ;  /* 0x00000048442c723c */ /* 0x044ff0000000182c */
        /* <DEDUP_REMOVED lines=120> */
.L_x_2329:
        /* <DEDUP_REMOVED lines=11> */
.L_x_2352:
        /* <DEDUP_REMOVED lines=184> */
.L_x_2339:
[----:B------:R-:W-:Y:S05]  /*15de0*/  BSYNC.RECONVERGENT B0 ;  /* 0x0000000000007941 */ /* 0x000fea0003800200 */
.L_x_2338:
        /* <DEDUP_REMOVED lines=26> */
.L_x_2341:
[----:B------:R-:W-:Y:S05]  /*15f90*/  BSYNC.RECONVERGENT B0 ;  /* 0x0000000000007941 */ /* 0x000fea0003800200 */
.L_x_2340:
        /* <DEDUP_REMOVED lines=35> */
.L_x_2343:
[----:B------:R-:W-:Y:S05]  /*161d0*/  BSYNC.RECONVERGENT B0 ;  /* 0x0000000000007941 */ /* 0x000fea0003800200 */
.L_x_2342:
        /* <DEDUP_REMOVED lines=16> */
.L_x_2345:
[----:B------:R-:W-:Y:S05]  /*162e0*/  BSYNC.RECONVERGENT B0 ;  /* 0x0000000000007941 */ /* 0x000fea0003800200 */
.L_x_2344:
        /* <DEDUP_REMOVED lines=16> */
.L_x_2347:
[----:B------:R-:W-:Y:S05]  /*163f0*/  BSYNC.RECONVERGENT B0 ;  /* 0x0000000000007941 */ /* 0x000fea0003800200 */
.L_x_2346:
[----:B------:R-:W-:-:S04]  /*16400*/  MOV R233, 0x0 ;  /* 0x0000000000e97802 */ /* 0x000fc80000000f00 */
[----:B-12345:R-:W-:Y:S05]  /*16410*/  @P0 RET.REL.NODEC R232 `(_ZN5flash24flash_fwd_splitkv_kernelI23Flash_fwd_kernel_traitsILi128ELi64ELi128ELi4ELb0ELb0EN7cutlass6half_tE19Flash_kernel_traitsILi128ELi64ELi128ELi4ES3_EELb0ELb1ELb0ELb0ELb0ELb1ELb0ELb0EEEvNS_16Flash_fwd_paramsE) ;  /* 0xfffffe98e8f80950 */ /* 0x03efea0003c3ffff */
        /* <DEDUP_REMOVED lines=14> */
[----:B-1----:R-:W-:Y:S05]  /*16500*/  @P0 RET.REL.NODEC R232 `(_ZN5flash24flash_fwd_splitkv_kernelI23Flash_fwd_kernel_traitsILi128ELi64ELi128ELi4ELb0ELb0EN7cutlass6half_tE19Flash_kernel_traitsILi128ELi64ELi128ELi4ES3_EELb0ELb1ELb0ELb0ELb0ELb1ELb0ELb0EEEvNS_16Flash_fwd_paramsE) ;  /* 0xfffffe98e8bc0950 */ /* 0x002fea0003c3ffff */
[----:B------:R-:W-:Y:S01]  /*16510*/  MOV R233, 0x0 ;  /* 0x0000000000e97802 */ /* 0x000fe20000000f00 */
[----:B------:R1:W-:Y:S03]  /*16520*/  ST.E.128 desc[UR4][R6.64+0x80], R32 ;  /* 0x0000802006007985 */ /* 0x0003e6000c101d04 */
[----:B-1----:R-:W-:Y:S05]  /*16530*/  RET.REL.NODEC R232 `(_ZN5flash24flash_fwd_splitkv_kernelI23Flash_fwd_kernel_traitsILi128ELi64ELi128ELi4ELb0ELb0EN7cutlass6half_tE19Flash_kernel_traitsILi128ELi64ELi128ELi4ES3_EELb0ELb1ELb0ELb0ELb0ELb1ELb0ELb0EEEvNS_16Flash_fwd_paramsE) ;  /* 0xfffffe98e8b07950 */ /* 0x002fea0003c3ffff */
.L_x_2337:
[----:B------:R-:W-:Y:S01]  /*16540*/  MOV R5, 0x2 ;  /* 0x0000000200057802 */ /* 0x000fe20000000f00 */
[----:B------:R-:W-:Y:S01]  /*16550*/  IMAD.MOV.U32 R0, RZ, RZ, 0x1f ;  /* 0x0000001fff007424 */ /* 0x000fe200078e00ff */
[----:B------:R-:W-:-:S07]  /*16560*/  MOV R4, 0xffffffff ;  /* 0xffffffff00047802 */ /* 0x000fce0000000f00 */
[----:B-1---5:R-:W-:Y:S05]  /*16570*/  WARPSYNC.COLLECTIVE R4, `(.L_x_2348) ;  /* 0x0000000004087348 */ /* 0x022fea0003c00000 */
[----:B------:R2:W3:Y:S02]  /*16580*/  SHFL.BFLY P0, R11, R249, R5, R0 ;  /* 0x0c000005f90b7389 */ /* 0x0004e40000000000 */
[----:B-123-5:R-:W-:Y:S05]  /*16590*/  ENDCOLLECTIVE ;  /* 0x000000000000791b */ /* 0x02efea0003800000 */
.L_x_2348:
[----:B------:R-:W-:Y:S02]  /*165a0*/  IMAD.MOV.U32 R8, RZ, RZ, R11 ;  /* 0x000000ffff087224 */ /* 0x000fe400078e000b */
[----:B------:R-:W-:Y:S02]  /*165b0*/  IMAD.MOV.U32 R5, RZ, RZ, 0x1 ;  /* 0x00000001ff057424 */ /* 0x000fe400078e00ff */
[----:B------:R-:W-:-:S05]  /*165c0*/  FADD.FTZ R9, R8, R249 ;  /* 0x000000f908097221 */ /* 0x000fca0000010000 */
[----:B------:R-:W-:-:S07]  /*165d0*/  MOV R249, R9 ;  /* 0x0000000900f97202 */ /* 0x000fce0000000f00 */
[----:B------:R-:W-:Y:S05]  /*165e0*/  WARPSYNC.COLLECTIVE R4, `(.L_x_2349) ;  /* 0x0000000004087348 */ /* 0x000fea0003c00000 */
[----:B------:R1:W2:Y:S02]  /*165f0*/  SHFL.BFLY P0, R11, R249, R5, R0 ;  /* 0x0c000005f90b7389 */ /* 0x0002a40000000000 */
[----:B-12---:R-:W-:Y:S05]  /*16600*/  ENDCOLLECTIVE ;  /* 0x000000000000791b */ /* 0x006fea0003800000 */
.L_x_2349:
[----:B------:R-:W-:Y:S01]  /*16610*/  MOV R249, R247 ;  /* 0x000000f700f97202 */ /* 0x000fe20000000f00 */
[----:B------:R-:W-:Y:S01]  /*16620*/  IMAD.MOV.U32 R5, RZ, RZ, 0x2 ;  /* 0x00000002ff057424 */ /* 0x000fe200078e00ff */
[----:B------:R-:W-:-:S07]  /*16630*/  MOV R8, R11 ;  /* 0x0000000b00087202 */ /* 0x000fce0000000f00 */
[----:B------:R-:W-:Y:S05]  /*16640*/  WARPSYNC.COLLECTIVE R4, `(.L_x_2350) ;  /* 0x0000000004087348 */ /* 0x000fea0003c00000 */
[----:B------:R1:W2:Y:S02]  /*16650*/  SHFL.BFLY P0, R11, R249, R5, R0 ;  /* 0x0c000005f90b7389 */ /* 0x0002a40000000000 */
[----:B-12---:R-:W-:Y:S05]  /*16660*/  ENDCOLLECTIVE ;  /* 0x000000000000791b */ /* 0x006fea0003800000 */
.L_x_2350:
[----:B------:R-:W-:Y:S01]  /*16670*/  FADD.FTZ R8, R9, R8 ;  /* 0x0000000809087221 */ /* 0x000fe20000010000 */
[----:B------:R-:W-:Y:S01]  /*16680*/  FADD.FTZ R10, R11, R247 ;  /* 0x000000f70b0a7221 */ /* 0x000fe20000010000 */
[----:B------:R-:W-:-:S04]  /*16690*/  MOV R5, 0x1 ;  /* 0x0000000100057802 */ /* 0x000fc80000000f00 */
[----:B------:R-:W-:-:S07]  /*166a0*/  MOV R249, R10 ;  /* 0x0000000a00f97202 */ /* 0x000fce0000000f00 */
[----:B------:R-:W-:Y:S05]  /*166b0*/  WARPSYNC.COLLECTIVE R4, `(.L_x_2351) ;  /* 0x0000000004087348 */ /* 0x000fea0003c00000 */
[----:B------:R1:W2:Y:S02]  /*166c0*/  SHFL.BFLY P0, R11, R249, R5, R0 ;  /* 0x0c000005f90b7389 */ /* 0x0002a40000000000 */
[----:B-12---:R-:W-:Y:S05]  /*166d0*/  ENDCOLLECTIVE ;  /* 0x000000000000791b */ /* 0x006fea0003800000 */
.L_x_2351:
[----:B------:R-:W-:Y:S05]  /*166e0*/  BRA `(.L_x_2352) ;  /* 0xffffffe800dc7947 */ /* 0x000fea000383ffff */
.L_x_2353:
        /* <DEDUP_REMOVED lines=9> */
.L_x_14907:


//--------------------- .text._ZN5flash24flash_fwd_splitkv_kernelI23Flash_fwd_kernel_traitsILi128ELi64ELi128ELi4ELb0ELb0EN7cutlass6half_tE19Flash_kernel_traitsILi128ELi64ELi128ELi4ES3_EELb0ELb1ELb0ELb0ELb0ELb0ELb0ELb1EEEvNS_16Flash_fwd_paramsE --------------------------
	.section	.text._ZN5flash24flash_fwd_splitkv_kernelI23Flash_fwd_kernel_traitsILi128ELi64ELi128ELi4ELb0ELb0EN7cutlass6half_tE19Flash_kernel_traitsILi128ELi64ELi128ELi4ES3_EELb0ELb1ELb0ELb0ELb0ELb0ELb0ELb1EEEvNS_16Flash_fwd_paramsE,"ax",@progbits
	.align	128
        .global         _ZN5flash24flash_fwd_splitkv_kernelI23Flash_fwd_kernel_traitsILi128ELi64ELi128ELi4ELb0ELb0EN7cutlass6half_tE19Flash_kernel_traitsILi128ELi64ELi128ELi4ES3_EELb0ELb1ELb0ELb0ELb0ELb0ELb0ELb1EEEvNS_16Flash_fwd_paramsE
        .type           _ZN5flash24flash_fwd_splitkv_kernelI23Flash_fwd_kernel_traitsILi128ELi64ELi128ELi4ELb0ELb0EN7cutlass6half_tE19Flash_kernel_traitsILi128ELi64ELi128ELi4ES3_EELb0ELb1ELb0ELb0ELb0ELb0ELb0ELb1EEEvNS_16Flash_fwd_paramsE,@function
        .size           _ZN5flash24flash_fwd_splitkv_kernelI23Flash_fwd_kernel_traitsILi128ELi64ELi128ELi4ELb0ELb0EN7cutlass6half_tE19Flash_kernel_traitsILi128ELi64ELi128ELi4ES3_EELb0ELb1ELb0ELb0ELb0ELb0ELb0ELb1EEEvNS_16Flash_fwd_paramsE,(.L_x_14908 - _ZN5flash24flash_fwd_splitkv_kernelI23Flash_fwd_kernel_traitsILi128ELi64ELi128ELi4ELb0ELb0EN7cutlass6half_tE19Flash_kernel_traitsILi128ELi64ELi128ELi4ES3_EELb0ELb1ELb0ELb0ELb0ELb0ELb0ELb1EEEvNS_16Flash_fwd_paramsE)
        .other          _ZN5flash24flash_fwd_splitkv_kernelI23Flash_fwd_kernel_traitsILi128ELi64ELi128ELi4ELb0ELb0EN7cutlass6half_tE19Flash_kernel_traitsILi128ELi64ELi128ELi4ES3_EELb0ELb1ELb0ELb0ELb0ELb0ELb0ELb1EEEvNS_16Flash_fwd_paramsE,@"STO_CUDA_ENTRY STV_DEFAULT"
_ZN5flash24flash_fwd_splitkv_kernelI23Flash_fwd_kernel_traitsILi128ELi64ELi128ELi4ELb0ELb0EN7cutlass6half_tE19Flash_kernel_traitsILi128ELi64ELi128ELi4ES3_EELb0ELb1ELb0ELb0ELb0ELb0ELb0ELb1EEEvNS_16Flash_fwd_paramsE:
.text._ZN5flash24flash_fwd_splitkv_kernelI23Flash_fwd_kernel_traitsILi128ELi64ELi128ELi4ELb0ELb0EN7cutlass6half_tE19Flash_kernel_traitsILi128ELi64ELi128ELi4ES3_EELb0ELb1ELb0ELb0ELb0ELb0ELb0ELb1EEEvNS_16Flash_fwd_paramsE:
[----:B------:R-:W-:Y:S01]  /*0000*/  LDC R1, c[0x0][0x37c] ;  /* 0x0000df00ff017b82 */ /* 0x000fe20000000800 */
[----:B------:R-:W1:Y:S07]  /*0010*/  S2R R215, SR_CTAID.X ;  /* 0x0000000000d77919 */ /* 0x000e6e0000002500 */
[----:B------:R-:W2:Y:S01]  /*0020*/  LDC.64 R132, c[0x0][0x348] ;  /* 0x0000d200ff847b82 */ /* 0x000ea20000000a00 */
[----:B------:R-:W-:Y:S01]  /*0030*/  BSSY.RECONVERGENT B4, `(.L_x_2354) ;  /* 0x0000005000047945 */ /* 0x000fe20003800200 */
[----:B------:R-:W-:Y:S01]  /*0040*/  MOV R212, 0x80 ;  /* 0x0000008000d47802 */ /* 0x000fe20000000f00 */
[----:B------:R-:W3:Y:S01]  /*0050*/  S2R R214, SR_CTAID.Y ;  /* 0x0000000000d67919 */ /* 0x000ee20000002600 */
[----:B------:R-:W4:Y:S05]  /*0060*/  S2R R213, SR_CTAID.Z ;  /* 0x0000000000d57919 */ /* 0x000f2a0000002700 */
[----:B-1234-:R-:W-:Y:S05]  /*0070*/  CALL.REL.NOINC `($_ZN5flash24flash_fwd_splitkv_kernelI23Flash_fwd_kernel_traitsILi128ELi64ELi128ELi4ELb0ELb0EN7cutlass6half_tE19Flash_kernel_traitsILi128ELi64ELi128ELi4ES3_EELb0ELb1ELb0ELb0ELb0ELb0ELb0ELb1EEEvNS_16Flash_fwd_paramsE$_ZN5flash30compute_attn_1rowblock_splitkvI23Flash_fwd_kernel_traitsILi128ELi64ELi128ELi4ELb0ELb0EN7cutlass6half_tE19Flash_kernel_traitsILi128ELi64ELi128ELi4ES3_EELb0ELb1ELb0ELb0ELb0ELb0ELb0ELb1ENS_16Flash_fwd_paramsEEEvRKT8_iiiii) ;  /* 0x0000000000087944 */ /* 0x01efea0003c00000 */
[----:B------:R-:W-:Y:S05]  /*0080*/  BSYNC.RECONVERGENT B4 ;  /* 0x0000000000047941 */ /* 0x000fea0003800200 */
.L_x_2354:
[----:B------:R-:W-:Y:S05]  /*0090*/  EXIT ;  /* 0x000000000000794d */ /* 0x000fea0003800000 */
        .type           $_ZN5flash24flash_fwd_splitkv_kernelI23Flash_fwd_kernel_traitsILi128ELi64ELi128ELi4ELb0ELb0EN7cutlass6half_tE19Flash_kernel_traitsILi128ELi64ELi128ELi4ES3_EELb0ELb1ELb0ELb0ELb0ELb0ELb0ELb1EEEvNS_16Flash_fwd_paramsE$_ZN5flash30compute_attn_1rowblock_splitkvI23Flash_fwd_kernel_traitsILi128ELi64ELi128ELi4ELb0ELb0EN7cutlass6half_tE19Flash_kernel_traitsILi128ELi64ELi128ELi4ES3_EELb0ELb1ELb0ELb0ELb0ELb0ELb0ELb1ENS_16Flash_fwd_paramsEEEvRKT8_iiiii,@function
        .size           $_ZN5flash24flash_fwd_splitkv_kernelI23Flash_fwd_kernel_traitsILi128ELi64ELi128ELi4ELb0ELb0EN7cutlass6half_tE19Flash_kernel_traitsILi128ELi64ELi128ELi4ES3_EELb0ELb1ELb0ELb0ELb0ELb0ELb0ELb1EEEvNS_16Flash_fwd_paramsE$_ZN5flash30compute_attn_1rowblock_splitkvI23Flash_fwd_kernel_traitsILi128ELi64ELi128ELi4ELb0ELb0EN7cutlass6half_tE19Flash_kernel_traitsILi128ELi64ELi128ELi4ES3_EELb0ELb1ELb0ELb0ELb0ELb0ELb0ELb1ENS_16Flash_fwd_paramsEEEvRKT8_iiiii,(.L_x_14908 - $_ZN5flash24flash_fwd_splitkv_kernelI23Flash_fwd_kernel_traitsILi128ELi64ELi128ELi4ELb0ELb0EN7cutlass6half_tE19Flash_kernel_traitsILi128ELi64ELi128ELi4ES3_EELb0ELb1ELb0ELb0ELb0ELb0ELb0ELb1EEEvNS_16Flash_fwd_paramsE$_ZN5flash30compute_attn_1rowblock_splitkvI23Flash_fwd_kernel_traitsILi128ELi64ELi128ELi4ELb0ELb0EN7cutlass6half_tE19Flash_kernel_traitsILi128ELi64ELi128ELi4ES3_EELb0ELb1ELb0ELb0ELb0ELb0ELb0ELb1ENS_16Flash_fwd_paramsEEEvRKT8_iiiii)
$_ZN5flash24flash_fwd_splitkv_kernelI23Flash_fwd_kernel_traitsILi128ELi64ELi128ELi4ELb0ELb0EN7cutlass6half_tE19Flash_kernel_traitsILi128ELi64ELi128ELi4ES3_EELb0ELb1ELb0ELb0ELb0ELb0ELb0ELb1EEEvNS_16Flash_fwd_paramsE$_ZN5flash30compute_attn_1rowblock_splitkvI23Flash_fwd_kernel_traitsILi128ELi64ELi128ELi4ELb0ELb0EN7cutlass6half_tE19Flash_kernel_traitsILi128ELi64ELi128ELi4ES3_EELb0ELb1ELb0ELb0ELb0ELb0ELb0ELb1ENS_16Flash_fwd_paramsEEEvRKT8_iiiii:
        /* <DEDUP_REMOVED lines=38> */
.L_x_2356:
[----:B------:R-:W-:Y:S05]  /*0300*/  BSYNC.RECONVERGENT B0 ;  /* 0x0000000000007941 */ /* 0x000fea0003800200 */
.L_x_2355:
[----:B------:R-:W-:Y:S04]  /*0310*/  BSSY.RECONVERGENT B0, `(.L_x_2357) ;  /* 0x0000007000007945 */ /* 0x000fe80003800200 */
[----:B------:R-:W-:Y:S05]  /*0320*/  @!P3 BRA `(.L_x_2358) ;  /* 0x000000000014b947 */ /* 0x000fea0003800000 */
[----:B-----5:R-:W3:Y:S02]  /*0330*/  LD.E.U8 R2, desc[UR6][R132.64+0x1b2] ;  /* 0x0001b20684027980 */ /* 0x020ee4000c101100 */
[----:B---3--:R-:W-:-:S13]  /*0340*/  ISETP.NE.AND P1, PT, R2, RZ, PT ;  /* 0x000000ff0200720c */ /* 0x008fda0003f25270 */
[----:B------:R-:W3:Y:S02]  /*0350*/  @P1 LD.E R9, desc[UR6][R10.64+0x4] ;  /* 0x000004060a091980 */ /* 0x000ee4000c101900 */
[----:B---3--:R-:W-:-:S06]  /*0360*/  @P1 IADD3 R2, PT, PT, R9, -R14, RZ ;  /* 0x8000000e09021210 */ /* 0x008fcc0007ffe0ff */
[----:B------:R3:W5:Y:S02]  /*0370*/  @!P1 LD.E R2, desc[UR6][R10.64] ;  /* 0x000000060a029980 */ /* 0x000764000c101900 */
.L_x_2358:
[----:B------:R-:W-:Y:S05]  /*0380*/  BSYNC.RECONVERGENT B0 ;  /* 0x0000000000007941 */ /* 0x000fea0003800200 */
.L_x_2357:
        /* <DEDUP_REMOVED lines=9> */
.L_x_2360:
[----:B------:R-:W4:Y:S01]  /*0420*/  LD.E.64 R4, desc[UR6][R132.64+0x108] ;  /* 0x0001080684047980 */ /* 0x000f22000c101b00 */
[----:B------:R-:W-:Y:S01]  /*0430*/  BSSY.RECONVERGENT B0, `(.L_x_2362) ;  /* 0x0000006000007945 */ /* 0x000fe20003800200 */
[----:B------:R-:W-:Y:S01]  /*0440*/  IMAD.MOV.U32 R2, RZ, RZ, RZ ;  /* 0x000000ffff027224 */ /* 0x000fe200078e00ff */
[----:B----4-:R-:W-:-:S04]  /*0450*/  ISETP.NE.U32.AND P0, PT, R4, RZ, PT ;  /* 0x000000ff0400720c */ /* 0x010fc80003f05070 */
[----:B------:R-:W-:-:S13]  /*0460*/  ISETP.NE.AND.EX P0, PT, R5, RZ, PT, P0 ;  /* 0x000000ff0500720c */ /* 0x000fda0003f05300 */
[----:B------:R-:W-:Y:S05]  /*0470*/  @!P0 BRA `(.L_x_2363) ;  /* 0x0000000000048947 */ /* 0x000fea0003800000 */
[----:B------:R4:W5:Y:S02]  /*0480*/  LD.E R2, desc[UR6][R132.64+0xbc] ;  /* 0x0000bc0684027980 */ /* 0x000964000c101900 */
.L_x_2363:
[----:B------:R-:W-:Y:S05]  /*0490*/  BSYNC.RECONVERGENT B0 ;  /* 0x0000000000007941 */ /* 0x000fea0003800200 */
.L_x_2362:
[----:B-----5:R-:W-:Y:S02]  /*04a0*/  IADD3 R65, PT, PT, R73, R2, RZ ;  /* 0x0000000249417210 */ /* 0x020fe40007ffe0ff */
.L_x_2361:
[----:B------:R-:W-:Y:S05]  /*04b0*/  BSYNC.RECONVERGENT B1 ;  /* 0x0000000000017941 */ /* 0x000fea0003800200 */
.L_x_2359:
[----:B------:R-:W-:Y:S01]  /*04c0*/  IMAD.SHL.U32 R77, R215, 0x40, RZ ;  /* 0x00000040d74d7824 */ /* 0x000fe200078e00ff */
[----:B------:R-:W-:Y:S01]  /*04d0*/  MOV R4, R212 ;  /* 0x000000d400047202 */ /* 0x000fe20000000f00 */
[----:B------:R-:W-:-:S03]  /*04e0*/  IMAD.MOV.U32 R5, RZ, RZ, 0x0 ;  /* 0x00000000ff057424 */ /* 0x000fc600078e00ff */
[----:B------:R-:W-:-:S13]  /*04f0*/  ISETP.GT.AND P0, PT, R216, R77, PT ;  /* 0x0000004dd800720c */ /* 0x000fda0003f04270 */
[----:B-1234-:R-:W-:Y:S05]  /*0500*/  @!P0 RET.REL.NODEC R4 `(_ZN5flash24flash_fwd_splitkv_kernelI23Flash_fwd_kernel_traitsILi128ELi64ELi128ELi4ELb0ELb0EN7cutlass6half_tE19Flash_kernel_traitsILi128ELi64ELi128ELi4ES3_EELb0ELb1ELb0ELb0ELb0ELb0ELb0ELb1EEEvNS_16Flash_fwd_paramsE) ;  /* 0xfffffff804bc8950 */ /* 0x01efea0003c3ffff */
[----:B------:R-:W2:Y:S04]  /*0510*/  LD.E R5, desc[UR6][R132.64+0x188] ;  /* 0x0001880684057980 */ /* 0x000ea8000c101900 */
[----:B------:R-:W3:Y:S04]  /*0520*/  LD.E R9, desc[UR6][R132.64+0x184] ;  /* 0x0001840684097980 */ /* 0x000ee8000c101900 */
[----:B------:R-:W4:Y:S01]  /*0530*/  LD.E R11, desc[UR6][R132.64+0xb8] ;  /* 0x0000b806840b7980 */ /* 0x000f22000c101900 */
[----:B------:R-:W-:Y:S02]  /*0540*/  VIADD R7, R65, 0x7f ;  /* 0x0000007f41077836 */ /* 0x000fe40000000000 */
[----:B------:R-:W-:-:S03]  /*0550*/  IMAD R2, R215, 0x40, -R216 ;  /* 0x00000040d7027824 */ /* 0x000fc600078e0ad8 */
[----:B------:R-:W-:-:S04]  /*0560*/  SHF.R.S32.HI R6, RZ, 0x1f, R7 ;  /* 0x0000001fff067819 */ /* 0x000fc80000011407 */
[----:B------:R-:W-:-:S04]  /*0570*/  LEA.HI R6, R6, R7, RZ, 0x7 ;  /* 0x0000000706067211 */ /* 0x000fc800078f38ff */
[----:B------:R-:W-:Y:S02]  /*0580*/  SHF.R.S32.HI R6, RZ, 0x7, R6 ;  /* 0x00000007ff067819 */ /* 0x000fe40000011406 */
[----:B--2---:R-:W-:Y:S02]  /*0590*/  IADD3 R5, PT, PT, R5, R2, R7 ;  /* 0x0000000205057210 */ /* 0x004fe40007ffe007 */
[----:B------:R-:W1:Y:S01]  /*05a0*/  S2R R2, SR_TID.X ;  /* 0x0000000000027919 */ /* 0x000e620000002100 */
[----:B---3--:R-:W-:Y:S02]  /*05b0*/  IMAD.IADD R4, R9, 0x1, R216 ;  /* 0x0000000109047824 */ /* 0x008fe400078e02d8 */
[----:B------:R-:W-:Y:S02]  /*05c0*/  VIADD R5, R5, 0x40 ;  /* 0x0000004005057836 */ /* 0x000fe40000000000 */
[----:B----4-:R-:W-:Y:S01]  /*05d0*/  VIADD R11, R11, 0x7f ;  /* 0x0000007f0b0b7836 */ /* 0x010fe20000000000 */
[----:B------:R-:W-:-:S02]  /*05e0*/  IADD3 R9, PT, PT, -R4, R77, R65 ;  /* 0x0000004d04097210 */ /* 0x000fc40007ffe141 */
[----:B------:R-:W-:Y:S02]  /*05f0*/  SHF.R.S32.HI R4, RZ, 0x1f, R5 ;  /* 0x0000001fff047819 */ /* 0x000fe40000011405 */
[----:B------:R-:W-:Y:S02]  /*0600*/  SHF.R.S32.HI R10, RZ, 0x1f, R11 ;  /* 0x0000001fff0a7819 */ /* 0x000fe4000001140b */
[----:B------:R-:W-:Y:S02]  /*0610*/  SHF.R.S32.HI R8, RZ, 0x1f, R9 ;  /* 0x0000001fff087819 */ /* 0x000fe40000011409 */
[----:B------:R-:W-:Y:S02]  /*0620*/  LEA.HI R10, R10, R11, RZ, 0x7 ;  /* 0x0000000b0a0a7211 */ /* 0x000fe400078f38ff */
[----:B------:R-:W-:Y:S02]  /*0630*/  LEA.HI R4, R4, R5, RZ, 0x7 ;  /* 0x0000000504047211 */ /* 0x000fe400078f38ff */
[----:B------:R-:W-:-:S02]  /*0640*/  LEA.HI R8, R8, R9, RZ, 0x7 ;  /* 0x0000000908087211 */ /* 0x000fc400078f38ff */
[----:B------:R-:W-:Y:S02]  /*0650*/  SHF.R.S32.HI R5, RZ, 0x7, R10 ;  /* 0x00000007ff057819 */ /* 0x000fe4000001140a */
        /* <DEDUP_REMOVED lines=19> */
[----:B------:R-:W-:Y:S02]  /*0790*/  BSSY.RECONVERGENT B0, `(.L_x_2365) ;  /* 0x0000023000007945 */ /* 0x000fe40003800200 */
[----:B------:R-:W-:Y:S01]  /*07a0*/  ISETP.NE.AND P6, PT, R10, RZ, PT ;  /* 0x000000ff0a00720c */ /* 0x000fe20003fc5270 */
[-C--:B--2---:R-:W-:Y:S02]  /*07b0*/  @P0 IMAD R5, R9, R218.reuse, RZ ;  /* 0x000000da09050224 */ /* 0x084fe400078e02ff */
[----:B------:R-:W-:-:S04]  /*07c0*/  @P0 IMAD.WIDE.U32 R218, R8, R218, RZ ;  /* 0x000000da08da0225 */ /* 0x000fc800078e00ff */
[----:B----4-:R-:W-:-:S04]  /*07d0*/  @!P0 IMAD.WIDE.U32 R16, R12, R214, RZ ;  /* 0x000000d60c108225 */ /* 0x010fc800078e00ff */
[----:B------:R-:W-:Y:S02]  /*07e0*/  @!P0 IMAD R12, R13, R214, RZ ;  /* 0x000000d60d0c8224 */ /* 0x000fe400078e02ff */
[----:B------:R-:W-:-:S04]  /*07f0*/  IMAD.WIDE.U32 R20, R77, R8, R10 ;  /* 0x000000084d147225 */ /* 0x000fc800078e000a */
[----:B------:R-:W-:Y:S01]  /*0800*/  @!P0 IMAD.IADD R12, R17, 0x1, R12 ;  /* 0x00000001110c8824 */ /* 0x000fe200078e020c */
[----:B------:R-:W-:Y:S01]  /*0810*/  @P0 IADD3 R12, PT, PT, R219, R5, RZ ;  /* 0x00000005db0c0210 */ /* 0x000fe20007ffe0ff */
[----:B------:R-:W-:Y:S01]  /*0820*/  @P0 IMAD.MOV.U32 R16, RZ, RZ, R218 ;  /* 0x000000ffff100224 */ /* 0x000fe200078e00da */
[----:B------:R-:W-:Y:S01]  /*0830*/  SHF.R.U32.HI R5, RZ, 0x3, R2 ;  /* 0x00000003ff057819 */ /* 0x000fe20000011602 */
[----:B------:R-:W-:-:S03]  /*0840*/  IMAD R13, R9, R77, RZ ;  /* 0x0000004d090d7224 */ /* 0x000fc600078e02ff */
[----:B------:R-:W-:Y:S02]  /*0850*/  ISETP.GE.AND P2, PT, R5, R216, PT ;  /* 0x000000d80500720c */ /* 0x000fe40003f46270 */
        /* <DEDUP_REMOVED lines=13> */
[----:B-----5:R-:W-:Y:S01]  /*0930*/  ISETP.GE.AND P5, PT, R10, R3, PT ;  /* 0x000000030a00720c */ /* 0x020fe20003fa6270 */
[----:B------:R-:W-:Y:S01]  /*0940*/  IMAD R2, R9, R5, RZ ;  /* 0x0000000509027224 */ /* 0x000fe200078e02ff */
[----:B------:R-:W-:Y:S01]  /*0950*/  ISETP.GE.AND P3, PT, R12, R3, PT ;  /* 0x000000030c00720c */ /* 0x000fe20003f66270 */
[----:B------:R-:W-:-:S04]  /*0960*/  IMAD.WIDE.U32 R16, R8, R5, R20 ;  /* 0x0000000508107225 */ /* 0x000fc800078e0014 */
[----:B------:R-:W-:Y:S01]  /*0970*/  IMAD.IADD R2, R17, 0x1, R2 ;  /* 0x0000000111027824 */ /* 0x000fe200078e0202 */
[----:B------:R-:W-:-:S04]  /*0980*/  LEA R22, P2, R16, R14, 0x1 ;  /* 0x0000000e10167211 */ /* 0x000fc800078408ff */
[----:B------:R-:W-:-:S05]  /*0990*/  LEA.HI.X R23, R16, R15, R2, 0x1, P2 ;  /* 0x0000000f10177211 */ /* 0x000fca00010f0c02 */
[----:B------:R1:W-:Y:S04]  /*09a0*/  @!P5 ST.E.128 desc[UR6][R22.64], RZ ;  /* 0x000000ff1600d985 */ /* 0x0003e8000c101d06 */
[----:B------:R1:W-:Y:S02]  /*09b0*/  @!P3 ST.E.128 desc[UR6][R22.64+0x80], RZ ;  /* 0x000080ff1600b985 */ /* 0x0003e4000c101d06 */
.L_x_2366:
[----:B------:R-:W-:Y:S05]  /*09c0*/  BSYNC.RECONVERGENT B0 ;  /* 0x0000000000007941 */ /* 0x000fea0003800200 */
.L_x_2365:
        /* <DEDUP_REMOVED lines=17> */
.L_x_2368:
[----:B------:R-:W-:Y:S05]  /*0ae0*/  BSYNC.RECONVERGENT B0 ;  /* 0x0000000000007941 */ /* 0x000fea0003800200 */
.L_x_2367:
[----:B-----5:R-:W-:Y:S01]  /*0af0*/  IMAD R4, R4, R214, R213 ;  /* 0x000000d604047224 */ /* 0x020fe200078e02d5 */
[----:B------:R-:W-:Y:S01]  /*0b00*/  BSSY.RECONVERGENT B0, `(.L_x_2369) ;  /* 0x0000013000007945 */ /* 0x000fe20003800200 */
[C---:B------:R-:W-:Y:S02]  /*0b10*/  ISETP.GE.OR P5, PT, R5.reuse, R216, P6 ;  /* 0x000000d80500720c */ /* 0x040fe400037a6670 */
[----:B------:R-:W-:Y:S01]  /*0b20*/  IMAD R0, R0, R4, R77 ;  /* 0x0000000400007224 */ /* 0x000fe200078e024d */
[----:B-1----:R-:W-:Y:S01]  /*0b30*/  IADD3 R23, PT, PT, R5, 0x30, RZ ;  /* 0x0000003005177810 */ /* 0x002fe20007ffe0ff */
[----:B------:R-:W-:Y:S05]  /*0b40*/  @P0 BRA `(.L_x_2370) ;  /* 0x0000000000380947 */ /* 0x000fea0003800000 */
[----:B--2---:R-:W-:Y:S01]  /*0b50*/  IADD3 R17, P0, PT, R5, 0x20, RZ ;  /* 0x0000002005117810 */ /* 0x004fe20007f1e0ff */
        /* <DEDUP_REMOVED lines=13> */
.L_x_2370:
[----:B------:R-:W-:Y:S05]  /*0c30*/  BSYNC.RECONVERGENT B0 ;  /* 0x0000000000007941 */ /* 0x000fea0003800200 */
.L_x_2369:
[CC--:B------:R-:W-:Y:S01]  /*0c40*/  ISETP.GE.AND P1, PT, R23.reuse, R216.reuse, PT ;  /* 0x000000d81700720c */ /* 0x0c0fe20003f26270 */
[----:B------:R-:W-:Y:S01]  /*0c50*/  BSSY.RECONVERGENT B0, `(.L_x_2371) ;  /* 0x0000017000007945 */ /* 0x000fe20003800200 */
[C---:B------:R-:W-:Y:S01]  /*0c60*/  IADD3 R13, P0, PT, R0.reuse, R5, RZ ;  /* 0x00000005000d7210 */ /* 0x040fe20007f1e0ff */
[----:B------:R-:W-:Y:S01]  /*0c70*/  @!P5 IMAD.MOV.U32 R4, RZ, RZ, 0x7f800000 ;  /* 0x7f800000ff04d424 */ /* 0x000fe200078e00ff */
[----:B------:R-:W-:Y:S01]  /*0c80*/  ISETP.GE.OR P6, PT, R23, R216, P6 ;  /* 0x000000d81700720c */ /* 0x000fe200037c6670 */
[----:B------:R-:W-:Y:S01]  /*0c90*/  @!P4 IMAD.MOV.U32 R2, RZ, RZ, 0x7f800000 ;  /* 0x7f800000ff02c424 */ /* 0x000fe200078e00ff */
[----:B------:R-:W-:Y:S02]  /*0ca0*/  LEA.HI.X.SX32 R0, R0, RZ, 0x1, P0 ;  /* 0x000000ff00007211 */ /* 0x000fe400000f0eff */
[----:B-12---:R-:W-:-:S04]  /*0cb0*/  LEA R16, P0, R13, R6, 0x2 ;  /* 0x000000060d107211 */ /* 0x006fc800078010ff */
[----:B------:R-:W-:Y:S01]  /*0cc0*/  LEA.HI.X R17, R13, R7, R0, 0x2, P0 ;  /* 0x000000070d117211 */ /* 0x000fe200000f1400 */
[----:B------:R-:W-:Y:S01]  /*0cd0*/  @!P3 IMAD.MOV.U32 R0, RZ, RZ, 0x7f800000 ;  /* 0x7f800000ff00b424 */ /* 0x000fe200078e00ff */
[----:B------:R-:W-:Y:S07]  /*0ce0*/  @P1 BRA `(.L_x_2372) ;  /* 0x0000000000341947 */ /* 0x000fee0003800000 */
[----:B------:R-:W-:Y:S02]  /*0cf0*/  IADD3 R7, P0, PT, R5, 0x30, RZ ;  /* 0x0000003005077810 */ /* 0x000fe40007f1e0ff */
        /* <DEDUP_REMOVED lines=12> */
.L_x_2372:
[----:B------:R-:W-:Y:S05]  /*0dc0*/  BSYNC.RECONVERGENT B0 ;  /* 0x0000000000007941 */ /* 0x000fea0003800200 */
.L_x_2371:
[----:B------:R-:W-:Y:S01]  /*0dd0*/  MOV R213, 0x0 ;  /* 0x0000000000d57802 */ /* 0x000fe20000000f00 */
[----:B------:R-:W-:Y:S04]  /*0de0*/  @!P5 ST.E desc[UR6][R16.64], R4 ;  /* 0x000000041000d985 */ /* 0x000fe8000c101906 */
[----:B------:R-:W-:Y:S04]  /*0df0*/  @!P4 ST.E desc[UR6][R16.64+0x40], R2 ;  /* 0x000040021000c985 */ /* 0x000fe8000c101906 */
[----:B------:R1:W-:Y:S02]  /*0e00*/  @!P3 ST.E desc[UR6][R16.64+0x80], R0 ;  /* 0x000080001000b985 */ /* 0x0003e4000c101906 */
[----:B-1----:R-:W-:Y:S05]  /*0e10*/  @P6 RET.REL.NODEC R212 `(_ZN5flash24flash_fwd_splitkv_kernelI23Flash_fwd_kernel_traitsILi128ELi64ELi128ELi4ELb0ELb0EN7cutlass6half_tE19Flash_kernel_traitsILi128ELi64ELi128ELi4ES3_EELb0ELb1ELb0ELb0ELb0ELb0ELb0ELb1EEEvNS_16Flash_fwd_paramsE) ;  /* 0xfffffff0d4786950 */ /* 0x002fea0003c3ffff */
[----:B------:R-:W-:Y:S02]  /*0e20*/  MOV R3, 0x7f800000 ;  /* 0x7f80000000037802 */ /* 0x000fe40000000f00 */
[----:B------:R-:W-:-:S03]  /*0e30*/  MOV R213, 0x0 ;  /* 0x0000000000d57802 */ /* 0x000fc60000000f00 */
[----:B------:R1:W-:Y:S02]  /*0e40*/  ST.E desc[UR6][R16.64+0xc0], R3 ;  /* 0x0000c00310007985 */ /* 0x0003e4000c101906 */
[----:B-1----:R-:W-:Y:S05]  /*0e50*/  RET.REL.NODEC R212 `(_ZN5flash24flash_fwd_splitkv_kernelI23Flash_fwd_kernel_traitsILi128ELi64ELi128ELi4ELb0ELb0EN7cutlass6half_tE19Flash_kernel_traitsILi128ELi64ELi128ELi4ES3_EELb0ELb1ELb0ELb0ELb0ELb0ELb0ELb1EEEvNS_16Flash_fwd_paramsE) ;  /* 0xfffffff0d4687950 */ /* 0x002fea0003c3ffff */
.L_x_2364:
        /* <DEDUP_REMOVED lines=12> */
[----:B------:R-:W1:Y:S04]  /*0f20*/  LD.E R13, desc[UR6][R132.64+0x170] ;  /* 0x00017006840d7980 */ /* 0x000e68000c101900 */
        /* <DEDUP_REMOVED lines=11> */
[----:B-----5:R-:W1:Y:S08]  /*0fe0*/  I2F.RP R12, R5 ;  /* 0x00000005000c7306 */ /* 0x020e700000209400 */
        /* <DEDUP_REMOVED lines=23> */
[C---:B------:R-:W-:Y:S02]  /*1160*/  LEA R220, P0, R14.reuse, R222, 0x2 ;  /* 0x000000de0edc7211 */ /* 0x040fe400078010ff */
[----:B------:R-:W-:Y:S02]  /*1170*/  @!P1 IADD3 R11, PT, PT, -R11, RZ, RZ ;  /* 0x000000ff0b0b9210 */ /* 0x000fe40007ffe1ff */
[----:B------:R-:W-:Y:S02]  /*1180*/  LEA.HI.X R221, R14, R223, R3, 0x2, P0 ;  /* 0x000000df0edd7211 */ /* 0x000fe400000f1403 */
[----:B------:R-:W-:Y:S01]  /*1190*/  @!P2 LOP3.LUT R11, RZ, R13, RZ, 0x33, !PT ;  /* 0x0000000dff0ba212 */ /* 0x000fe200078e33ff */
[----:B------:R-:W2:Y:S04]  /*11a0*/  LD.E.64 R14, desc[UR6][R8.64+0x28] ;  /* 0x00002806080e7980 */ /* 0x000ea8000c101b00 */
[----:B------:R-:W-:-:S05]  /*11b0*/  IMAD.WIDE R4, R11, 0x4, R220 ;  /* 0x000000040b047825 */ /* 0x000fca00078e02dc */
[----:B------:R1:W2:Y:S01]  /*11c0*/  LD.E R3, desc[UR6][R4.64] ;  /* 0x0000000604037980 */ /* 0x0002a2000c101900 */
[----:B---3--:R-:W-:-:S04]  /*11d0*/  IABS R10, R0 ;  /* 0x00000000000a7213 */ /* 0x008fc80000000000 */
[----:B------:R-:W3:Y:S08]  /*11e0*/  I2F.RP R20, R10 ;  /* 0x0000000a00147306 */ /* 0x000ef00000209400 */
[----:B---3--:R-:W3:Y:S02]  /*11f0*/  MUFU.RCP R12, R20 ;  /* 0x00000014000c7308 */ /* 0x008ee40000001000 */
[----:B---3--:R-:W-:-:S06]  /*1200*/  VIADD R12, R12, 0xffffffe ;  /* 0x0ffffffe0c0c7836 */ /* 0x008fcc0000000000 */
[----:B------:R-:W3:Y:S01]  /*1210*/  F2I.FTZ.U32.TRUNC.NTZ R23, R12 ;  /* 0x0000000c00177305 */ /* 0x000ee2000021f000 */
[----:B------:R-:W-:Y:S01]  /*1220*/  IMAD.MOV.U32 R22, RZ, RZ, RZ ;  /* 0x000000ffff167224 */ /* 0x000fe200078e00ff */
[----:B------:R-:W-:Y:S02]  /*1230*/  IABS R7, R213 ;  /* 0x000000d500077213 */ /* 0x000fe40000000000 */
[----:B-1----:R-:W-:Y:S02]  /*1240*/  IABS R5, R0 ;  /* 0x0000000000057213 */ /* 0x002fe40000000000 */
[----:B---3--:R-:W-:-:S05]  /*1250*/  IADD3 R4, PT, PT, RZ, -R23, RZ ;  /* 0x80000017ff047210 */ /* 0x008fca0007ffe0ff */
        /* <DEDUP_REMOVED lines=14> */
[----:B------:R-:W-:-:S04]  /*1340*/  @P2 IADD3 R4, PT, PT, R4, 0x1, RZ ;  /* 0x0000000104042810 */ /* 0x000fc80007ffe0ff */
[----:B------:R-:W-:Y:S01]  /*1350*/  MOV R11, R4 ;  /* 0x00000004000b7202 */ /* 0x000fe20000000f00 */
[----:B----4-:R-:W-:-:S04]  /*1360*/  IMAD R4, R205, R6, RZ ;  /* 0x00000006cd047224 */ /* 0x010fc800078e02ff */
[----:B------:R-:W-:Y:S01]  /*1370*/  @!P0 IMAD.MOV R11, RZ, RZ, -R11 ;  /* 0x000000ffff0b8224 */ /* 0x000fe200078e0a0b */
[----:B------:R-:W-:-:S04]  /*1380*/  @!P1 LOP3.LUT R11, RZ, R0, RZ, 0x33, !PT ;  /* 0x00000000ff0b9212 */ /* 0x000fc800078e33ff */
[----:B------:R-:W-:Y:S01]  /*1390*/  SHF.R.S32.HI R10, RZ, 0x1f, R11 ;  /* 0x0000001fff0a7819 */ /* 0x000fe2000001140b */
[----:B------:R-:W-:-:S04]  /*13a0*/  IMAD R13, R17, R11, RZ ;  /* 0x0000000b110d7224 */ /* 0x000fc800078e02ff */
[----:B------:R-:W-:Y:S01]  /*13b0*/  IMAD R10, R16, R10, R13 ;  /* 0x0000000a100a7224 */ /* 0x000fe200078e020d */
[----:B--2---:R-:W-:Y:S01]  /*13c0*/  SHF.R.S32.HI R7, RZ, 0x1f, R3 ;  /* 0x0000001fff077819 */ /* 0x004fe20000011403 */
        /* <DEDUP_REMOVED lines=16> */
.L_x_2374:
        /* <DEDUP_REMOVED lines=11> */
[----:B-----5:R-:W-:Y:S02]  /*1580*/  @!P2 SHF.R.S32.HI R10, RZ, 0x1f, R12 ;  /* 0x0000001fff0aa819 */ /* 0x020fe4000001140c */
        /* <DEDUP_REMOVED lines=34> */
[----:B------:R-:W-:-:S02]  /*17b0*/  @!P2 MOV R10, R22 ;  /* 0x00000016000aa202 */ /* 0x000fc40000000f00 */
[----:B------:R-:W-:Y:S01]  /*17c0*/  @P2 MOV R10, R20 ;  /* 0x00000014000a2202 */ /* 0x000fe20000000f00 */
[----:B------:R-:W-:Y:S01]  /*17d0*/  @!P2 IMAD R4, R207, R13, RZ ;  /* 0x0000000dcf04a224 */ /* 0x000fe200078e02ff */
[----:B------:R-:W-:Y:S02]  /*17e0*/  @!P2 SHF.R.S32.HI R3, RZ, 0x1f, R13 ;  /* 0x0000001fff03a819 */ /* 0x000fe4000001140d */
[----:B------:R-:W-:Y:S01]  /*17f0*/  LEA R6, R62, 0xffffff80, 0x7 ;  /* 0xffffff803e067811 */ /* 0x000fe200078e38ff */
[----:B------:R-:W-:Y:S01]  /*1800*/  IMAD.MOV.U32 R20, RZ, RZ, R10 ;  /* 0x000000ffff147224 */ /* 0x000fe200078e000a */
[----:B------:R-:W-:Y:S02]  /*1810*/  MOV R21, R7 ;  /* 0x0000000700157202 */ /* 0x000fe40000000f00 */
[----:B------:R-:W-:Y:S01]  /*1820*/  @P3 IADD3 R11, PT, PT, R11, 0x1, RZ ;  /* 0x000000010b0b3810 */ /* 0x000fe20007ffe0ff */
[----:B------:R-:W-:Y:S02]  /*1830*/  @!P2 IMAD R3, R3, R206, R4 ;  /* 0x000000ce0303a224 */ /* 0x000fe400078e0204 */
[----:B------:R-:W-:Y:S01]  /*1840*/  @!P2 IMAD.WIDE.U32 R22, R206, R13, RZ ;  /* 0x0000000dce16a225 */ /* 0x000fe200078e00ff */
[----:B------:R-:W-:-:S02]  /*1850*/  @!P0 IADD3 R11, PT, PT, -R11, RZ, RZ ;  /* 0x000000ff0b0b8210 */ /* 0x000fc40007ffe1ff */
[----:B------:R-:W-:Y:S01]  /*1860*/  @!P1 LOP3.LUT R11, RZ, R0, RZ, 0x33, !PT ;  /* 0x00000000ff0b9212 */ /* 0x000fe200078e33ff */
[----:B------:R-:W-:Y:S01]  /*1870*/  IMAD.WIDE.U32 R20, R204, R6, R20 ;  /* 0x00000006cc147225 */ /* 0x000fe200078e0014 */
[----:B------:R-:W-:-:S03]  /*1880*/  @P2 IADD3 R13, PT, PT, R13, R14, RZ ;  /* 0x0000000e0d0d2210 */ /* 0x000fc60007ffe0ff */
[----:B------:R-:W-:Y:S02]  /*1890*/  IMAD R5, R205, R6, RZ ;  /* 0x00000006cd057224 */ /* 0x000fe400078e02ff */
[----:B------:R-:W-:Y:S01]  /*18a0*/  @!P2 IMAD.IADD R23, R23, 0x1, R3 ;  /* 0x000000011717a824 */ /* 0x000fe200078e0203 */
[----:B------:R-:W-:Y:S01]  /*18b0*/  @!P2 SHF.R.S32.HI R3, RZ, 0x1f, R12 ;  /* 0x0000001fff03a819 */ /* 0x000fe2000001140c */
[----:B------:R-:W-:Y:S01]  /*18c0*/  @!P2 IMAD R4, R19, R12, RZ ;  /* 0x0000000c1304a224 */ /* 0x000fe200078e02ff */
[----:B------:R-:W-:Y:S01]  /*18d0*/  MOV R14, R20 ;  /* 0x00000014000e7202 */ /* 0x000fe20000000f00 */
[----:B------:R-:W-:Y:S01]  /*18e0*/  IMAD.IADD R15, R21, 0x1, R5 ;  /* 0x00000001150f7824 */ /* 0x000fe200078e0205 */
[----:B------:R-:W-:Y:S01]  /*18f0*/  SHF.R.S32.HI R7, RZ, 0x1f, R11 ;  /* 0x0000001fff077819 */ /* 0x000fe2000001140b */
[----:B------:R-:W-:Y:S02]  /*1900*/  IMAD R5, R17, R11, RZ ;  /* 0x0000000b11057224 */ /* 0x000fe400078e02ff */
[----:B------:R-:W-:-:S02]  /*1910*/  @!P2 IMAD R3, R18, R3, R4 ;  /* 0x000000031203a224 */ /* 0x000fc400078e0204 */
[----:B------:R-:W-:-:S04]  /*1920*/  @!P2 IMAD.WIDE.U32 R18, R18, R12, R22 ;  /* 0x0000000c1212a225 */ /* 0x000fc800078e0016 */
[----:B------:R-:W-:-:S04]  /*1930*/  IMAD.WIDE.U32 R14, R16, R11, R14 ;  /* 0x0000000b100e7225 */ /* 0x000fc800078e000e */
        /* <DEDUP_REMOVED lines=9> */
[----:B------:R-:W-:Y:S02]  /*19d0*/  MOV R5, RZ ;  /* 0x000000ff00057202 */ /* 0x000fe40000000f00 */
.L_x_2375:
[----:B------:R-:W-:Y:S05]  /*19e0*/  BSYNC.RECONVERGENT B0 ;  /* 0x0000000000007941 */ /* 0x000fea0003800200 */
.L_x_2373:
[----:B------:R-:W-:Y:S01]  /*19f0*/  ISETP.NE.AND P0, PT, R218, -0x1, PT ;  /* 0xffffffffda00780c */ /* 0x000fe20003f05270 */
[----:B------:R-:W2:Y:S04]  /*1a00*/  LD.E.64 R126, desc[UR6][R132.64+0x30] ;  /* 0x00003006847e7980 */ /* 0x000ea8000c101b00 */
[----:B------:R-:W3:Y:S04]  /*1a10*/  LD.E.64 R22, desc[UR6][R132.64+0x48] ;  /* 0x0000480684167980 */ /* 0x000ee8000c101b00 */
[----:B------:R-:W4:Y:S04]  /*1a20*/  LD.E.64 R10, desc[UR6][R132.64+0x10] ;  /* 0x00001006840a7980 */ /* 0x000f28000c101b00 */
[----:B------:R-:W3:Y:S04]  /*1a30*/  @!P0 LD.E.64 R26, desc[UR6][R132.64+0x18] ;  /* 0x00001806841a8980 */ /* 0x000ee8000c101b00 */
[----:B------:R-:W4:Y:S04]  /*1a40*/  LD.E.64 R8, desc[UR6][R8.64] ;  /* 0x0000000608087980 */ /* 0x000f28000c101b00 */
[----:B------:R-:W4:Y:S04]  /*1a50*/  LD.E.64 R18, desc[UR6][R132.64+0x8] ;  /* 0x0000080684127980 */ /* 0x000f28000c101b00 */
[----:B------:R-:W4:Y:S04]  /*1a60*/  LD.E R12, desc[UR6][R132.64+0xd0] ;  /* 0x0000d006840c7980 */ /* 0x000f28000c101900 */
        /* <DEDUP_REMOVED lines=16> */
[----:B------:R-:W-:Y:S02]  /*1b70*/  IMAD.MOV.U32 R17, RZ, RZ, RZ ;  /* 0x000000ffff117224 */ /* 0x000fe400078e00ff */
[----:B------:R-:W-:-:S04]  /*1b80*/  IMAD.SHL.U32 R63, R2, 0x8, RZ ;  /* 0x00000008023f7824 */ /* 0x000fc800078e00ff */
[----:B------:R1:W5:Y:S06]  /*1b90*/  @P4 LD.E R17, desc[UR6][R32.64] ;  /* 0x0000000620114980 */ /* 0x00036c000c101900 */
[----:B------:R-:W-:-:S04]  /*1ba0*/  @!P3 IADD3 R15, PT, PT, R15, -R14, RZ ;  /* 0x8000000e0f0fb210 */ /* 0x000fc80007ffe0ff */
[----:B------:R-:W-:Y:S02]  /*1bb0*/  ISETP.GE.U32.AND P4, PT, R15, R14, PT ;  /* 0x0000000e0f00720c */ /* 0x000fe40003f86070 */
[C---:B------:R-:W-:Y:S02]  /*1bc0*/  LOP3.LUT R14, R63.reuse, 0x38, RZ, 0xc0, !PT ;  /* 0x000000383f0e7812 */ /* 0x040fe400078ec0ff */
[----:B------:R-:W-:Y:S02]  /*1bd0*/  LOP3.LUT R21, R63, 0x1c0, RZ, 0xc0, !PT ;  /* 0x000001c03f157812 */ /* 0x000fe400078ec0ff */
[----:B------:R-:W-:Y:S02]  /*1be0*/  IADD3 R28, P1, PT, R14, R16, RZ ;  /* 0x000000100e1c7210 */ /* 0x000fe40007f3e0ff */
[----:B------:R-:W-:Y:S01]  /*1bf0*/  LOP3.LUT R15, R213, R0, RZ, 0x3c, !PT ;  /* 0x00000000d50f7212 */ /* 0x000fe200078e3cff */
[----:B------:R-:W-:Y:S01]  /*1c00*/  @!P3 VIADD R13, R13, 0x1 ;  /* 0x000000010d0db836 */ /* 0x000fe20000000000 */
[----:B------:R-:W-:Y:S01]  /*1c10*/  LOP3.LUT R20, R21, 0x38, R2, 0xf8, !PT ;  /* 0x0000003815147812 */ /* 0x000fe200078ef802 */
[----:B------:R-:W-:Y:S01]  /*1c20*/  IMAD.X R29, RZ, RZ, R7, P1 ;  /* 0x000000ffff1d7224 */ /* 0x000fe200008e0607 */
[----:B------:R-:W-:-:S02]  /*1c30*/  ISETP.GE.AND P2, PT, R15, RZ, PT ;  /* 0x000000ff0f00720c */ /* 0x000fc40003f46270 */
[----:B------:R-:W-:Y:S01]  /*1c40*/  ISETP.NE.AND P1, PT, R0, RZ, PT ;  /* 0x000000ff0000720c */ /* 0x000fe20003f25270 */
[-C--:B------:R-:W-:Y:S01]  /*1c50*/  IMAD R5, R5, R206.reuse, RZ ;  /* 0x000000ce05057224 */ /* 0x080fe200078e02ff */
[----:B------:R-:W-:Y:S02]  /*1c60*/  LOP3.LUT R20, R20, 0x38, R63, 0x78, !PT ;  /* 0x0000003814147812 */ /* 0x000fe400078e783f */
[----:B------:R-:W-:Y:S01]  /*1c70*/  @P4 IADD3 R13, PT, PT, R13, 0x1, RZ ;  /* 0x000000010d0d4810 */ /* 0x000fe20007ffe0ff */
[----:B------:R-:W-:Y:S01]  /*1c80*/  IMAD R5, R6, R207, R5 ;  /* 0x000000cf06057224 */ /* 0x000fe200078e0205 */
[----:B------:R-:W-:Y:S01]  /*1c90*/  LOP3.LUT R63, R20, 0x1e00, R63, 0xf8, !PT ;  /* 0x00001e00143f7812 */ /* 0x000fe200078ef83f */
[----:B------:R-:W-:-:S04]  /*1ca0*/  IMAD.WIDE.U32 R20, R6, R206, R28 ;  /* 0x000000ce06147225 */ /* 0x000fc800078e001c */
[----:B------:R-:W-:Y:S01]  /*1cb0*/  IMAD.MOV.U32 R6, RZ, RZ, R13 ;  /* 0x000000ffff067224 */ /* 0x000fe200078e000d */
[----:B------:R-:W-:-:S04]  /*1cc0*/  IADD3 R21, PT, PT, R21, R5, RZ ;  /* 0x0000000515157210 */ /* 0x000fc80007ffe0ff */
[----:B------:R-:W-:Y:S02]  /*1cd0*/  @!P2 IADD3 R6, PT, PT, -R6, RZ, RZ ;  /* 0x000000ff0606a210 */ /* 0x000fe40007ffe1ff */
[----:B------:R-:W-:-:S04]  /*1ce0*/  @!P1 LOP3.LUT R6, RZ, R0, RZ, 0x33, !PT ;  /* 0x00000000ff069212 */ /* 0x000fc800078e33ff */
[----:B------:R-:W-:Y:S01]  /*1cf0*/  SHF.R.S32.HI R0, RZ, 0x1f, R6 ;  /* 0x0000001fff007819 */ /* 0x000fe20000011406 */
[----:B------:R-:W-:Y:S02]  /*1d00*/  IMAD R5, R25, R6, RZ ;  /* 0x0000000619057224 */ /* 0x000fe400078e02ff */
[----:B------:R-:W-:Y:S01]  /*1d10*/  IMAD.WIDE.U32 R20, R6, R24, R20 ;  /* 0x0000001806147225 */ /* 0x000fe200078e0014 */
[----:B------:R-:W-:-:S03]  /*1d20*/  SHF.R.U32.HI R120, RZ, 0x3, R2 ;  /* 0x00000003ff787819 */ /* 0x000fc60000011602 */
[----:B------:R-:W-:Y:S02]  /*1d30*/  IMAD R24, R0, R24, R5 ;  /* 0x0000001800187224 */ /* 0x000fe400078e0205 */
[----:B------:R-:W-:Y:S01]  /*1d40*/  IMAD.MOV.U32 R121, RZ, RZ, RZ ;  /* 0x000000ffff797224 */ /* 0x000fe200078e00ff */
[----:B------:R-:W1:Y:S01]  /*1d50*/  S2UR UR4, SR_CgaCtaId ;  /* 0x00000000000479c3 */ /* 0x000e620000008800 */
[-C--:B------:R-:W-:Y:S01]  /*1d60*/  IMAD R211, R207, R120.reuse, RZ ;  /* 0x00000078cfd37224 */ /* 0x080fe200078e02ff */
[----:B------:R-:W-:Y:S01]  /*1d70*/  UMOV UR5, 0x400 ;  /* 0x0000040000057882 */ /* 0x000fe20000000000 */
[----:B------:R-:W-:Y:S01]  /*1d80*/  IMAD R209, R205, R120, RZ ;  /* 0x00000078cdd17224 */ /* 0x000fe200078e02ff */
[----:B------:R-:W-:Y:S01]  /*1d90*/  SHF.L.U32 R61, R62, 0x7, RZ ;  /* 0x000000073e3d7819 */ /* 0x000fe200000006ff */
[----:B------:R-:W-:Y:S01]  /*1da0*/  IMAD.SHL.U32 R75, R2, 0x4, RZ ;  /* 0x00000004024b7824 */ /* 0x000fe200078e00ff */
[C---:B------:R-:W-:Y:S01]  /*1db0*/  SHF.L.U64.HI R69, R204.reuse, 0x4, R205 ;  /* 0x00000004cc457819 */ /* 0x040fe200000102cd */
[----:B------:R-:W-:Y:S01]  /*1dc0*/  IMAD.SHL.U32 R66, R204, 0x10, RZ ;  /* 0x00000010cc427824 */ /* 0x000fe200078e00ff */
[C---:B------:R-:W-:Y:S01]  /*1dd0*/  SHF.L.U64.HI R67, R206.reuse, 0x4, R207 ;  /* 0x00000004ce437819 */ /* 0x040fe200000102cf */
[----:B------:R-:W-:Y:S01]  /*1de0*/  IMAD.SHL.U32 R64, R206, 0x10, RZ ;  /* 0x00000010ce407824 */ /* 0x000fe200078e00ff */
[----:B------:R-:W-:-:S02]  /*1df0*/  LOP3.LUT R75, R75, 0x1c, RZ, 0xc0, !PT ;  /* 0x0000001c4b4b7812 */ /* 0x000fc400078ec0ff */
[----:B------:R-:W-:Y:S01]  /*1e00*/  IADD3 R68, PT, PT, R61, -0x80, RZ ;  /* 0xffffff803d447810 */ /* 0x000fe20007ffe0ff */
[----:B-1----:R-:W-:-:S06]  /*1e10*/  ULEA UR4, UR4, UR5, 0x18 ;  /* 0x0000000504047291 */ /* 0x002fcc000f8ec0ff */
[----:B------:R-:W-:Y:S01]  /*1e20*/  LEA R63, R63, UR4, 0x1 ;  /* 0x000000043f3f7c11 */ /* 0x000fe2000f8e08ff */
[----:B--2---:R-:W-:Y:S02]  /*1e30*/  @P0 IMAD R13, R127, R218, RZ ;  /* 0x000000da7f0d0224 */ /* 0x004fe400078e02ff */
[----:B---3--:R-:W-:-:S04]  /*1e40*/  @!P0 IMAD.WIDE.U32 R30, R26, R214, RZ ;  /* 0x000000d61a1e8225 */ /* 0x008fc800078e00ff */
[----:B------:R-:W-:Y:S02]  /*1e50*/  @!P0 IMAD R7, R27, R214, RZ ;  /* 0x000000d61b078224 */ /* 0x000fe400078e02ff */
[----:B------:R-:W-:-:S04]  /*1e60*/  @P0 IMAD.WIDE.U32 R26, R126, R218, RZ ;  /* 0x000000da7e1a0225 */ /* 0x000fc800078e00ff */
[----:B------:R-:W-:Y:S02]  /*1e70*/  @!P0 IMAD.MOV.U32 R16, RZ, RZ, R30 ;  /* 0x000000ffff108224 */ /* 0x000fe400078e001e */
[----:B------:R-:W-:Y:S02]  /*1e80*/  @P0 IMAD.MOV.U32 R16, RZ, RZ, R26 ;  /* 0x000000ffff100224 */ /* 0x000fe400078e001a */
[----:B------:R-:W-:Y:S02]  /*1e90*/  @!P0 IMAD.IADD R7, R31, 0x1, R7 ;  /* 0x000000011f078824 */ /* 0x000fe400078e0207 */
[----:B------:R-:W-:Y:S01]  /*1ea0*/  @P0 IMAD.IADD R7, R27, 0x1, R13 ;  /* 0x000000011b070824 */ /* 0x000fe200078e020d */
[----:B------:R-:W-:Y:S01]  /*1eb0*/  IADD3 R26, P1, PT, R14, R16, RZ ;  /* 0x000000100e1a7210 */ /* 0x000fe20007f3e0ff */
[----:B------:R-:W-:-:S04]  /*1ec0*/  IMAD R5, R23, R213, RZ ;  /* 0x000000d517057224 */ /* 0x000fc800078e02ff */
[----:B------:R-:W-:Y:S01]  /*1ed0*/  IMAD.X R27, RZ, RZ, R7, P1 ;  /* 0x000000ffff1b7224 */ /* 0x000fe200008e0607 */
[----:B------:R-:W-:Y:S01]  /*1ee0*/  IADD3 R23, PT, PT, R21, R24, RZ ;  /* 0x0000001815177210 */ /* 0x000fe20007ffe0ff */
[----:B------:R-:W-:Y:S01]  /*1ef0*/  IMAD.WIDE.U32 R26, R22, R213, R26 ;  /* 0x000000d5161a7225 */ /* 0x000fe200078e001a */
[----:B------:R-:W-:-:S03]  /*1f00*/  IADD3 R24, P0, PT, R14, R4, RZ ;  /* 0x000000040e187210 */ /* 0x000fc60007f1e0ff */
[----:B------:R-:W-:Y:S02]  /*1f10*/  IMAD.IADD R27, R27, 0x1, R5 ;  /* 0x000000011b1b7824 */ /* 0x000fe400078e0205 */
[----:B------:R-:W-:-:S04]  /*1f20*/  IMAD.WIDE.U32 R4, R215, 0x40, R120 ;  /* 0x00000040d7047825 */ /* 0x000fc800078e0078 */
[----:B------:R-:W-:Y:S02]  /*1f30*/  IMAD.X R25, RZ, RZ, R3, P0 ;  /* 0x000000ffff197224 */ /* 0x000fe400000e0603 */
[----:B------:R-:W-:Y:S01]  /*1f40*/  IMAD R3, R5, R126, RZ ;  /* 0x0000007e05037224 */ /* 0x000fe200078e02ff */
[----:B------:R-:W-:Y:S01]  /*1f50*/  MOV R22, R20 ;  /* 0x0000001400167202 */ /* 0x000fe20000000f00 */
[----:B------:R-:W-:-:S04]  /*1f60*/  IMAD.WIDE.U32 R20, R4, R126, R26 ;  /* 0x0000007e04147225 */ /* 0x000fc800078e001a */
[----:B------:R-:W-:Y:S01]  /*1f70*/  IMAD R3, R4, R127, R3 ;  /* 0x0000007f04037224 */ /* 0x000fe200078e0203 */
[----:B------:R-:W-:Y:S01]  /*1f80*/  SHF.R.S32.HI R4, RZ, 0x1f, R73 ;  /* 0x0000001fff047819 */ /* 0x000fe20000011449 */
[----:B------:R-:W-:-:S03]  /*1f90*/  IMAD.WIDE.U32 R22, R120, R206, R22 ;  /* 0x000000ce78167225 */ /* 0x000fc600078e0016 */
[----:B------:R-:W-:Y:S01]  /*1fa0*/  LEA.HI R4, R4, R73, RZ, 0x7 ;  /* 0x0000004904047211 */ /* 0x000fe200078f38ff */
[----:B------:R-:W-:-:S03]  /*1fb0*/  IMAD.IADD R211, R23, 0x1, R211 ;  /* 0x0000000117d37824 */ /* 0x000fc600078e02d3 */
[----:B------:R-:W-:Y:S02]  /*1fc0*/  SHF.R.S32.HI R4, RZ, 0x7, R4 ;  /* 0x00000007ff047819 */ /* 0x000fe40000011404 */
[C---:B----4-:R-:W-:Y:S02]  /*1fd0*/  LEA R210, P0, R22.reuse, R10, 0x1 ;  /* 0x0000000a16d27211 */ /* 0x050fe400078008ff */
[----:B------:R-:W-:Y:S02]  /*1fe0*/  VIMNMX R71, PT, PT, R203, R4, !PT ;  /* 0x00000004cb477248 */ /* 0x000fe40007fe0100 */
[----:B------:R-:W-:Y:S02]  /*1ff0*/  LEA.HI.X R211, R22, R11, R211, 0x1, P0 ;  /* 0x0000000b16d37211 */ /* 0x000fe400000f0cd3 */
[----:B------:R-:W-:Y:S01]  /*2000*/  ISETP.GT.U32.AND P0, PT, R62, R71, PT ;  /* 0x000000473e00720c */ /* 0x000fe20003f04070 */
[----:B------:R-:W-:Y:S01]  /*2010*/  IMAD.WIDE.U32 R24, R120, R204, R24 ;  /* 0x000000cc78187225 */ /* 0x000fe200078e0018 */
[----:B------:R-:W-:-:S02]  /*2020*/  IADD3 R3, PT, PT, R21, R3, RZ ;  /* 0x0000000315037210 */ /* 0x000fc40007ffe0ff */
[----:B------:R-:W-:Y:S01]  /*2030*/  LEA R118, P2, R20, R8, 0x1 ;  /* 0x0000000814767211 */ /* 0x000fe200078408ff */
[----:B------:R-:W-:Y:S01]  /*2040*/  IMAD.IADD R209, R25, 0x1, R209 ;  /* 0x0000000119d17824 */ /* 0x000fe200078e02d1 */
        /* <DEDUP_REMOVED lines=16> */
[----:B------:R-:W-:Y:S01]  /*2150*/  MOV R15, RZ ;  /* 0x000000ff000f7202 */ /* 0x000fe20000000f00 */
[C---:B------:R-:W-:Y:S01]  /*2160*/  VIADD R72, R120.reuse, 0x20 ;  /* 0x0000002078487836 */ /* 0x040fe20000000000 */
[----:B------:R-:W-:Y:S01]  /*2170*/  SHF.R.S32.HI R12, RZ, 0x1, R12 ;  /* 0x00000001ff0c7819 */ /* 0x000fe2000001140c */
[----:B------:R-:W-:Y:S01]  /*2180*/  VIADD R112, R120, 0x40 ;  /* 0x0000004078707836 */ /* 0x000fe20000000000 */
[----:B-----5:R-:W-:Y:S01]  /*2190*/  IADD3 R17, PT, PT, R68, R17, RZ ;  /* 0x0000001144117210 */ /* 0x020fe20007ffe0ff */
[----:B------:R-:W-:Y:S01]  /*21a0*/  VIADD R108, R120, 0x60 ;  /* 0x00000060786c7836 */ /* 0x000fe20000000000 */
[----:B------:R-:W-:Y:S01]  /*21b0*/  IADD3 R13, P0, PT, -R73, R120, RZ ;  /* 0x00000078490d7210 */ /* 0x000fe20007f1e1ff */
[C---:B------:R-:W-:Y:S01]  /*21c0*/  IMAD R105, R12.reuse, 0x30, RZ ;  /* 0x000000300c697824 */ /* 0x040fe200078e02ff */
[C---:B------:R-:W-:Y:S01]  /*21d0*/  SHF.L.U32 R114, R12.reuse, 0x4, RZ ;  /* 0x000000040c727819 */ /* 0x040fe200000006ff */
[----:B------:R-:W-:Y:S01]  /*21e0*/  IMAD R17, R17, R12, RZ ;  /* 0x0000000c11117224 */ /* 0x000fe200078e02ff */
[C---:B------:R-:W-:Y:S01]  /*21f0*/  SHF.L.U32 R100, R12.reuse, 0x6, RZ ;  /* 0x000000060c647819 */ /* 0x040fe200000006ff */
[----:B------:R-:W-:Y:S01]  /*2200*/  IMAD R104, R12, 0x50, RZ ;  /* 0x000000500c687824 */ /* 0x000fe200078e02ff */
[----:B------:R-:W-:Y:S01]  /*2210*/  IADD3 R74, PT, PT, R120, 0x10, RZ ;  /* 0x00000010784a7810 */ /* 0x000fe20007ffe0ff */
[C---:B------:R-:W-:Y:S01]  /*2220*/  IMAD R103, R12.reuse, 0x60, RZ ;  /* 0x000000600c677824 */ /* 0x040fe200078e02ff */
[----:B------:R-:W-:Y:S01]  /*2230*/  SHF.R.S32.HI R83, RZ, 0x1f, R17 ;  /* 0x0000001fff537819 */ /* 0x000fe20000011411 */
[----:B------:R-:W-:Y:S01]  /*2240*/  IMAD R102, R12, 0x70, RZ ;  /* 0x000000700c667824 */ /* 0x000fe200078e02ff */
[----:B------:R-:W-:Y:S01]  /*2250*/  IADD3 R70, PT, PT, R120, 0x30, RZ ;  /* 0x0000003078467810 */ /* 0x000fe20007ffe0ff */
[----:B------:R-:W-:Y:S01]  /*2260*/  IMAD.SHL.U32 R101, R12, 0x20, RZ ;  /* 0x000000200c657824 */ /* 0x000fe200078e00ff */
[----:B------:R-:W-:Y:S01]  /*2270*/  IADD3 R110, PT, PT, R120, 0x50, RZ ;  /* 0x00000050786e7810 */ /* 0x000fe20007ffe0ff */
[----:B------:R-:W-:Y:S01]  /*2280*/  IMAD R99, R62, -0x80, R73 ;  /* 0xffffff803e637824 */ /* 0x000fe200078e0249 */
[----:B------:R-:W-:Y:S01]  /*2290*/  IADD3 R106, PT, PT, R120, 0x70, RZ ;  /* 0x00000070786a7810 */ /* 0x000fe20007ffe0ff */
[----:B------:R-:W-:Y:S01]  /*22a0*/  IMAD R97, R62, -0x80, R65 ;  /* 0xffffff803e617824 */ /* 0x000fe200078e0241 */
[----:B------:R-:W-:Y:S01]  /*22b0*/  MOV R96, R62 ;  /* 0x0000003e00607202 */ /* 0x000fe20000000f00 */
[----:B------:R-:W-:Y:S01]  /*22c0*/  IMAD.MOV.U32 R98, RZ, RZ, R68 ;  /* 0x000000ffff627224 */ /* 0x000fe200078e0044 */
[----:B------:R-:W-:Y:S01]  /*22d0*/  MOV R85, R209 ;  /* 0x000000d100557202 */ /* 0x000fe20000000f00 */
[----:B------:R-:W-:Y:S01]  /*22e0*/  IMAD.MOV.U32 R84, RZ, RZ, R208 ;  /* 0x000000ffff547224 */ /* 0x000fe200078e00d0 */
[----:B------:R-:W-:Y:S01]  /*22f0*/  MOV R87, R211 ;  /* 0x000000d300577202 */ /* 0x000fe20000000f00 */
[----:B------:R-:W-:Y:S01]  /*2300*/  IMAD.MOV.U32 R86, RZ, RZ, R210 ;  /* 0x000000ffff567224 */ /* 0x000fe200078e00d2 */
[----:B------:R-:W-:-:S02]  /*2310*/  SHF.R.S32.HI R95, RZ, 0x1f, R114 ;  /* 0x0000001fff5f7819 */ /* 0x000fc40000011472 */
[----:B------:R-:W-:Y:S02]  /*2320*/  SHF.R.S32.HI R94, RZ, 0x1f, R101 ;  /* 0x0000001fff5e7819 */ /* 0x000fe40000011465 */
[----:B------:R-:W-:Y:S02]  /*2330*/  SHF.R.S32.HI R93, RZ, 0x1f, R105 ;  /* 0x0000001fff5d7819 */ /* 0x000fe40000011469 */
[----:B------:R-:W-:Y:S02]  /*2340*/  SHF.R.S32.HI R92, RZ, 0x1f, R100 ;  /* 0x0000001fff5c7819 */ /* 0x000fe40000011464 */
[----:B------:R-:W-:Y:S02]  /*2350*/  SHF.R.S32.HI R91, RZ, 0x1f, R104 ;  /* 0x0000001fff5b7819 */ /* 0x000fe40000011468 */
[----:B------:R-:W-:Y:S02]  /*2360*/  SHF.R.S32.HI R90, RZ, 0x1f, R103 ;  /* 0x0000001fff5a7819 */ /* 0x000fe40000011467 */
[----:B------:R-:W-:Y:S01]  /*2370*/  SHF.R.S32.HI R88, RZ, 0x1f, R102 ;  /* 0x0000001fff587819 */ /* 0x000fe20000011466 */
[----:B--2---:R-:W-:-:S02]  /*2380*/  IMAD R7, R29, R214, RZ ;  /* 0x000000d61d077224 */ /* 0x004fc400078e02ff */
[----:B------:R-:W-:-:S04]  /*2390*/  IMAD.WIDE.U32 R28, R214, R28, R14 ;  /* 0x0000001cd61c7225 */ /* 0x000fc800078e000e */
[----:B------:R-:W-:Y:S02]  /*23a0*/  IMAD.IADD R29, R29, 0x1, R7 ;  /* 0x000000011d1d7824 */ /* 0x000fe400078e0207 */
[----:B---3--:R-:W-:-:S04]  /*23b0*/  IMAD.WIDE.U32 R26, R214, R10, R14 ;  /* 0x0000000ad61a7225 */ /* 0x008fc800078e000e */
[----:B------:R-:W-:Y:S01]  /*23c0*/  IMAD R7, R11, R214, RZ ;  /* 0x000000d60b077224 */ /* 0x000fe200078e02ff */
[C---:B----4-:R-:W-:Y:S01]  /*23d0*/  SHF.L.U64.HI R76, R124.reuse, 0x4, R125 ;  /* 0x000000047c4c7819 */ /* 0x050fe2000001027d */
[----:B------:R-:W-:Y:S01]  /*23e0*/  IMAD R8, R123, R68, RZ ;  /* 0x000000447b087224 */ /* 0x000fe200078e02ff */
[----:B------:R-:W-:Y:S01]  /*23f0*/  SHF.L.U32 R89, R124, 0x4, RZ ;  /* 0x000000047c597819 */ /* 0x000fe200000006ff */
[----:B------:R-:W-:Y:S01]  /*2400*/  IMAD.WIDE.U32 R28, R68, R122, R28 ;  /* 0x0000007a441c7225 */ /* 0x000fe200078e001c */
[----:B------:R-:W-:-:S03]  /*2410*/  IADD3 R27, PT, PT, R27, R7, RZ ;  /* 0x000000071b1b7210 */ /* 0x000fc60007ffe0ff */
[----:B------:R-:W-:Y:S02]  /*2420*/  IMAD.IADD R29, R29, 0x1, R8 ;  /* 0x000000011d1d7824 */ /* 0x000fe400078e0208 */
[----:B------:R-:W-:Y:S02]  /*2430*/  IMAD R8, R125, R68, RZ ;  /* 0x000000447d087224 */ /* 0x000fe400078e02ff */
[----:B------:R-:W-:-:S04]  /*2440*/  IMAD.WIDE.U32 R26, R68, R124, R26 ;  /* 0x0000007c441a7225 */ /* 0x000fc800078e001a */
[-C--:B------:R-:W-:Y:S02]  /*2450*/  IMAD R7, R23, R6.reuse, RZ ;  /* 0x0000000617077224 */ /* 0x080fe400078e02ff */
[----:B------:R-:W-:Y:S02]  /*2460*/  IMAD R11, R25, R6, RZ ;  /* 0x00000006190b7224 */ /* 0x000fe400078e02ff */
[----:B------:R-:W-:Y:S02]  /*2470*/  IMAD.IADD R27, R27, 0x1, R8 ;  /* 0x000000011b1b7824 */ /* 0x000fe400078e0208 */
[-C--:B------:R-:W-:Y:S02]  /*2480*/  IMAD R7, R22, R0.reuse, R7 ;  /* 0x0000000016077224 */ /* 0x080fe400078e0207 */
[----:B------:R-:W-:Y:S01]  /*2490*/  IMAD R0, R24, R0, R11 ;  /* 0x0000000018007224 */ /* 0x000fe200078e020b */
[----:B------:R-:W-:Y:S01]  /*24a0*/  SHF.R.S32.HI R11, RZ, 0x1f, R73 ;  /* 0x0000001fff0b7819 */ /* 0x000fe20000011449 */
[----:B------:R-:W-:-:S02]  /*24b0*/  IMAD R8, R120, R12, R75 ;  /* 0x0000000c78087224 */ /* 0x000fc400078e024b */
[----:B------:R-:W-:-:S03]  /*24c0*/  IMAD.WIDE.U32 R22, R6, R22, R28 ;  /* 0x0000001606167225 */ /* 0x000fc600078e001c */
[----:B------:R-:W-:Y:S01]  /*24d0*/  IADD3 R16, P1, PT, R17, R8, RZ ;  /* 0x0000000811107210 */ /* 0x000fe20007f3e0ff */
[----:B------:R-:W-:Y:S01]  /*24e0*/  IMAD.WIDE.U32 R24, R6, R24, R26 ;  /* 0x0000001806187225 */ /* 0x000fe200078e001a */
[----:B------:R-:W-:Y:S02]  /*24f0*/  IADD3 R6, PT, PT, R75, R8, RZ ;  /* 0x000000084b067210 */ /* 0x000fe40007ffe0ff */
[----:B------:R-:W-:Y:S01]  /*2500*/  IADD3 R23, PT, PT, R23, R7, RZ ;  /* 0x0000000717177210 */ /* 0x000fe20007ffe0ff */
[----:B------:R-:W-:Y:S01]  /*2510*/  IMAD.X R11, RZ, RZ, ~R11, P0 ;  /* 0x000000ffff0b7224 */ /* 0x000fe200000e0e0b */
[----:B------:R-:W-:Y:S01]  /*2520*/  IADD3 R82, P0, PT, R17, R6, RZ ;  /* 0x0000000611527210 */ /* 0x000fe20007f1e0ff */
[----:B------:R-:W-:Y:S01]  /*2530*/  IMAD.IADD R25, R25, 0x1, R0 ;  /* 0x0000000119197824 */ /* 0x000fe200078e0200 */
[-C--:B------:R-:W-:Y:S01]  /*2540*/  LEA.HI.X.SX32 R7, R8, R83.reuse, 0x1, P1 ;  /* 0x0000005308077211 */ /* 0x080fe200008f0eff */
[C---:B------:R-:W-:Y:S01]  /*2550*/  IMAD R79, R11.reuse, R122, RZ ;  /* 0x0000007a0b4f7224 */ /* 0x040fe200078e02ff */
[----:B------:R-:W-:Y:S01]  /*2560*/  LEA.HI.X.SX32 R83, R6, R83, 0x1, P0 ;  /* 0x0000005306537211 */ /* 0x000fe200000f0eff */
[----:B------:R-:W-:Y:S01]  /*2570*/  IMAD R11, R11, R124, RZ ;  /* 0x0000007c0b0b7224 */ /* 0x000fe200078e02ff */
[----:B------:R-:W-:Y:S01]  /*2580*/  SHF.L.U64.HI R0, R16, 0x1, R7 ;  /* 0x0000000110007819 */ /* 0x000fe20000010207 */
[-C--:B------:R-:W-:Y:S01]  /*2590*/  IMAD R79, R123, R13.reuse, R79 ;  /* 0x0000000d7b4f7224 */ /* 0x080fe200078e024f */
[----:B------:R-:W-:Y:S01]  /*25a0*/  SHF.L.U64.HI R83, R82, 0x1, R83 ;  /* 0x0000000152537819 */ /* 0x000fe20000010253 */
[----:B------:R-:W-:Y:S01]  /*25b0*/  IMAD.WIDE.U32 R22, R122, R13, R22 ;  /* 0x0000000d7a167225 */ /* 0x000fe200078e0016 */
[----:B------:R-:W-:-:S03]  /*25c0*/  SHF.L.U32 R16, R16, 0x1, RZ ;  /* 0x0000000110107819 */ /* 0x000fc600000006ff */
[-C--:B------:R-:W-:Y:S01]  /*25d0*/  IMAD R11, R125, R13.reuse, R11 ;  /* 0x0000000d7d0b7224 */ /* 0x080fe200078e020b */
[----:B------:R-:W-:Y:S01]  /*25e0*/  LEA R78, P1, R22, R20, 0x1 ;  /* 0x00000014164e7211 */ /* 0x000fe200078208ff */
[----:B------:R-:W-:-:S04]  /*25f0*/  IMAD.WIDE.U32 R24, R124, R13, R24 ;  /* 0x0000000d7c187225 */ /* 0x000fc800078e0018 */
[----:B------:R-:W-:Y:S01]  /*2600*/  IMAD.IADD R79, R23, 0x1, R79 ;  /* 0x00000001174f7824 */ /* 0x000fe200078e024f */
[----:B------:R-:W-:Y:S01]  /*2610*/  IADD3 R11, PT, PT, R25, R11, RZ ;  /* 0x0000000b190b7210 */ /* 0x000fe20007ffe0ff */
[----:B------:R-:W-:Y:S01]  /*2620*/  IMAD.SHL.U32 R82, R82, 0x2, RZ ;  /* 0x0000000252527824 */ /* 0x000fe200078e00ff */
[----:B------:R-:W-:Y:S02]  /*2630*/  LEA R10, P0, R24, R18, 0x1 ;  /* 0x00000012180a7211 */ /* 0x000fe400078008ff */
[----:B------:R-:W-:Y:S02]  /*2640*/  LEA.HI.X R79, R22, R21, R79, 0x1, P1 ;  /* 0x00000015164f7211 */ /* 0x000fe400008f0c4f */
[----:B------:R-:W-:Y:S02]  /*2650*/  IADD3 R80, P3, PT, R4, R82, RZ ;  /* 0x0000005204507210 */ /* 0x000fe40007f7e0ff */
[----:B------:R-:W-:Y:S02]  /*2660*/  LEA.HI.X R11, R24, R19, R11, 0x1, P0 ;  /* 0x00000013180b7211 */ /* 0x000fe400000f0c0b */
[----:B------:R-:W-:Y:S01]  /*2670*/  IADD3 R54, P1, PT, R4, R16, RZ ;  /* 0x0000001004367210 */ /* 0x000fe20007f3e0ff */
[----:B------:R-:W-:Y:S01]  /*2680*/  IMAD.X R81, R5, 0x1, R83, P3 ;  /* 0x0000000105517824 */ /* 0x000fe200018e0653 */
[----:B------:R-:W-:-:S02]  /*2690*/  IADD3 R82, P2, PT, R2, R82, RZ ;  /* 0x0000005202527210 */ /* 0x000fc40007f5e0ff */
[----:B------:R-:W-:Y:S02]  /*26a0*/  IADD3 R16, P0, PT, R2, R16, RZ ;  /* 0x0000001002107210 */ /* 0x000fe40007f1e0ff */
[-C--:B------:R-:W-:Y:S01]  /*26b0*/  IADD3.X R55, PT, PT, R5, R0.reuse, RZ, P1, !PT ;  /* 0x0000000005377210 */ /* 0x080fe20000ffe4ff */
[C---:B------:R-:W-:Y:S01]  /*26c0*/  IMAD.X R83, R3.reuse, 0x1, R83, P2 ;  /* 0x0000000103537824 */ /* 0x040fe200010e0653 */
[----:B------:R-:W-:-:S09]  /*26d0*/  IADD3.X R17, PT, PT, R3, R0, RZ, P0, !PT ;  /* 0x0000000003117210 */ /* 0x000fd200007fe4ff */
.L_x_2477:
[----:B------:R-:W-:Y:S01]  /*26e0*/  VIADD R97, R97, 0x80 ;  /* 0x0000008061617836 */ /* 0x000fe20000000000 */
[----:B------:R-:W-:Y:S01]  /*26f0*/  BSSY.RECONVERGENT B0, `(.L_x_2377) ;  /* 0x0000012000007945 */ /* 0x000fe20003800200 */
[----:B------:R-:W-:Y:S03]  /*2700*/  VIADD R99, R99, 0x80 ;  /* 0x0000008063637836 */ /* 0x000fe60000000000 */
[-C--:B------:R-:W-:Y:S02]  /*2710*/  ISETP.GE.AND P0, PT, R120, R97.reuse, PT ;  /* 0x000000617800720c */ /* 0x080fe40003f06270 */
[----:B------:R-:W-:Y:S02]  /*2720*/  ISETP.GE.AND P2, PT, R74, R97, PT ;  /* 0x000000614a00720c */ /* 0x000fe40003f46270 */
[----:B------:R-:W-:Y:S02]  /*2730*/  ISETP.GE.AND P0, PT, R120, R99, !P0 ;  /* 0x000000637800720c */ /* 0x000fe40004706270 */
[----:B------:R-:W-:Y:S02]  /*2740*/  ISETP.GE.AND P1, PT, R72, R97, PT ;  /* 0x000000614800720c */ /* 0x000fe40003f26270 */
[-C--:B------:R-:W-:Y:S02]  /*2750*/  ISETP.GE.AND P3, PT, R74, R99.reuse, !P2 ;  /* 0x000000634a00720c */ /* 0x080fe40005766270 */
        /* <DEDUP_REMOVED lines=11> */
.L_x_2378:
[----:B------:R-:W-:Y:S05]  /*2810*/  BSYNC.RECONVERGENT B0 ;  /* 0x0000000000007941 */ /* 0x000fea0003800200 */
.L_x_2377:
[----:B------:R-:W-:Y:S04]  /*2820*/  BSSY.RECONVERGENT B0, `(.L_x_2379) ;  /* 0x000000c000007945 */ /* 0x000fe80003800200 */
[----:B------:R-:W-:Y:S05]  /*2830*/  @!P3 BRA `(.L_x_2380) ;  /* 0x000000000028b947 */ /* 0x000fea0003800000 */
        /* <DEDUP_REMOVED lines=10> */
.L_x_2380:
[----:B------:R-:W-:Y:S05]  /*28e0*/  BSYNC.RECONVERGENT B0 ;  /* 0x0000000000007941 */ /* 0x000fea0003800200 */
.L_x_2379:
        /* <DEDUP_REMOVED lines=12> */
.L_x_2382:
[----:B------:R-:W-:Y:S05]  /*29b0*/  BSYNC.RECONVERGENT B0 ;  /* 0x0000000000007941 */ /* 0x000fea0003800200 */
.L_x_2381:
[----:B------:R-:W-:Y:S01]  /*29c0*/  ISETP.LT.OR P6, PT, R70, R99, P6 ;  /* 0x000000634600720c */ /* 0x000fe200037c1670 */
[----:B------:R-:W-:Y:S01]  /*29d0*/  BSSY.RECONVERGENT B0, `(.L_x_2383) ;  /* 0x0000010000007945 */ /* 0x000fe20003800200 */
[C---:B------:R-:W-:Y:S04]  /*29e0*/  ISETP.GE.AND P5, PT, R112.reuse, R97, PT ;  /* 0x000000617000720c */ /* 0x040fe80003fa6270 */
[----:B------:R-:W-:Y:S07]  /*29f0*/  ISETP.LT.OR P5, PT, R112, R99, P5 ;  /* 0x000000637000720c */ /* 0x000fee0002fa1670 */
[----:B------:R-:W-:Y:S05]  /*2a00*/  @P6 BRA `(.L_x_2384) ;  /* 0x0000000000306947 */ /* 0x000fea0003800000 */
        /* <DEDUP_REMOVED lines=12> */
.L_x_2384:
[----:B------:R-:W-:Y:S05]  /*2ad0*/  BSYNC.RECONVERGENT B0 ;  /* 0x0000000000007941 */ /* 0x000fea0003800200 */
.L_x_2383:
[----:B------:R-:W-:Y:S04]  /*2ae0*/  BSSY.RECONVERGENT B0, `(.L_x_2385) ;  /* 0x000000c000007945 */ /* 0x000fe80003800200 */
[----:B------:R-:W-:Y:S05]  /*2af0*/  @P5 BRA `(.L_x_2386) ;  /* 0x0000000000285947 */ /* 0x000fea0003800000 */
[----:B------:R-:W-:Y:S02]  /*2b00*/  ISETP.GE.AND P2, PT, R14, R217, PT ;  /* 0x000000d90e00720c */ /* 0x000fe40003f46270 */
[C---:B------:R-:W-:Y:S04]  /*2b10*/  LEA R18, P1, R122.reuse, R78, 0x7 ;  /* 0x0000004e7a127211 */ /* 0x040fe800078238ff */
[----:B------:R-:W-:Y:S02]  /*2b20*/  LEA.HI.X R19, R122, R79, R123, 0x7, P1 ;  /* 0x0000004f7a137211 */ /* 0x000fe400008f3c7b */
[C---:B--234-:R-:W-:Y:S04]  /*2b30*/  LEA R2, P1, R206.reuse, R86, 0x7 ;  /* 0x00000056ce027211 */ /* 0x05cfe800078238ff */
[----:B------:R-:W-:Y:S01]  /*2b40*/  LEA.HI.X R3, R206, R87, R207, 0x7, P1 ;  /* 0x00000057ce037211 */ /* 0x000fe200008f3ccf */
[----:B-1----:R-:W2:Y:S01]  /*2b50*/  @!P2 LD.E.128 R20, desc[UR6][R18.64] ;  /* 0x000000061214a980 */ /* 0x002ea2000c101d00 */
[----:B------:R-:W-:Y:S03]  /*2b60*/  ISETP.GE.AND P1, PT, R9, R217, PT ;  /* 0x000000d90900720c */ /* 0x000fe60003f26270 */
[----:B--2---:R1:W-:Y:S10]  /*2b70*/  @!P2 ST.E.128 desc[UR6][R2.64], R20 ;  /* 0x000000140200a985 */ /* 0x0043f4000c101d06 */
[----:B------:R-:W2:Y:S04]  /*2b80*/  @!P1 LD.E.128 R4, desc[UR6][R18.64+0x80] ;  /* 0x0000800612049980 */ /* 0x000ea8000c101d00 */
[----:B--2---:R1:W-:Y:S02]  /*2b90*/  @!P1 ST.E.128 desc[UR6][R2.64+0x80], R4 ;  /* 0x0000800402009985 */ /* 0x0043e4000c101d06 */
.L_x_2386:
[----:B------:R-:W-:Y:S05]  /*2ba0*/  BSYNC.RECONVERGENT B0 ;  /* 0x0000000000007941 */ /* 0x000fea0003800200 */
.L_x_2385:
[C---:B------:R-:W-:Y:S01]  /*2bb0*/  ISETP.GE.AND P4, PT, R110.reuse, R97, PT ;  /* 0x000000616e00720c */ /* 0x040fe20003f86270 */
[----:B------:R-:W-:Y:S03]  /*2bc0*/  BSSY.RECONVERGENT B0, `(.L_x_2387) ;  /* 0x0000011000007945 */ /* 0x000fe60003800200 */
[----:B------:R-:W-:Y:S11]  /*2bd0*/  ISETP.GE.AND P4, PT, R110, R99, !P4 ;  /* 0x000000636e00720c */ /* 0x000ff60006786270 */
[----:B------:R-:W-:Y:S02]  /*2be0*/  @!UPT UIADD3 URZ, UPT, UPT, URZ, URZ, URZ ;  /* 0x000000fffffff290 */ /* 0x000fe4000fffe0ff */
        /* <DEDUP_REMOVED lines=14> */
.L_x_2388:
[----:B------:R-:W-:Y:S05]  /*2cd0*/  BSYNC.RECONVERGENT B0 ;  /* 0x0000000000007941 */ /* 0x000fea0003800200 */
.L_x_2387:
        /* <DEDUP_REMOVED lines=18> */
.L_x_2390:
[----:B------:R-:W-:Y:S05]  /*2e00*/  BSYNC.RECONVERGENT B0 ;  /* 0x0000000000007941 */ /* 0x000fea0003800200 */
.L_x_2389:
        /* <DEDUP_REMOVED lines=18> */
.L_x_2392:
[----:B------:R-:W-:Y:S05]  /*2f30*/  BSYNC.RECONVERGENT B0 ;  /* 0x0000000000007941 */ /* 0x000fea0003800200 */
.L_x_2391:
[----:B------:R-:W5:Y:S01]  /*2f40*/  LD.E R0, desc[UR6][R132.64+0x130] ;  /* 0x0001300684007980 */ /* 0x000f62000c101900 */
[----:B------:R-:W-:Y:S01]  /*2f50*/  UMOV UR4, URZ ;  /* 0x000000ff00047c82 */ /* 0x000fe20008000000 */
[----:B------:R-:W-:Y:S01]  /*2f60*/  BSSY.RECONVERGENT B2, `(.L_x_2393) ;  /* 0x0000a4e000027945 */ /* 0x000fe20003800200 */
[----:B-1234-:R-:W-:Y:S01]  /*2f70*/  IADD3 R3, P1, PT, RZ, -UR4, RZ ;  /* 0x80000004ff037c10 */ /* 0x01efe2000ff3e0ff */
[----:B------:R-:W-:Y:S01]  /*2f80*/  IMAD.MOV.U32 R116, RZ, RZ, R98 ;  /* 0x000000ffff747224 */ /* 0x000fe200078e0062 */
[----:B------:R-:W2:Y:S01]  /*2f90*/  LD.E R13, desc[UR6][R132.64+0xd0] ;  /* 0x0000d006840d7980 */ /* 0x000ea2000c101900 */
[----:B------:R-:W-:Y:S02]  /*2fa0*/  VIADD R96, R96, 0xffffffff ;  /* 0xffffffff60607836 */ /* 0x000fe40000000000 */
        /* <DEDUP_REMOVED lines=19> */
.L_x_2396:
[----:B------:R-:W-:Y:S05]  /*30e0*/  BSYNC.RECONVERGENT B0 ;  /* 0x0000000000007941 */ /* 0x000fea0003800200 */
.L_x_2395:
[----:B------:R-:W-:Y:S01]  /*30f0*/  ISETP.NE.AND P0, PT, R53, RZ, PT ;  /* 0x000000ff3500720c */ /* 0x000fe20003f05270 */
[----:B------:R-:W-:Y:S11]  /*3100*/  BSSY.RECONVERGENT B0, `(.L_x_2397) ;  /* 0x000000f000007945 */ /* 0x000ff60003800200 */
[----:B------:R-:W-:Y:S01]  /*3110*/  @!UPT UIADD3 URZ, UPT, UPT, URZ, URZ, URZ ;  /* 0x000000fffffff290 */ /* 0x000fe2000fffe0ff */
[----:B------:R-:W-:Y:S05]  /*3120*/  @!P0 BRA `(.L_x_2398) ;  /* 0x0000000000308947 */ /* 0x000fea0003800000 */
        /* <DEDUP_REMOVED lines=12> */
.L_x_2398:
[----:B------:R-:W-:Y:S05]  /*31f0*/  BSYNC.RECONVERGENT B0 ;  /* 0x0000000000007941 */ /* 0x000fea0003800200 */
.L_x_2397:
[----:B------:R-:W-:Y:S01]  /*3200*/  ISETP.NE.AND P0, PT, R111, RZ, PT ;  /* 0x000000ff6f00720c */ /* 0x000fe20003f05270 */
[----:B------:R-:W-:Y:S11]  /*3210*/  BSSY.RECONVERGENT B0, `(.L_x_2399) ;  /* 0x000000d000007945 */ /* 0x000ff60003800200 */
[----:B------:R-:W-:Y:S01]  /*3220*/  @!UPT UIADD3 URZ, UPT, UPT, URZ, URZ, URZ ;  /* 0x000000fffffff290 */ /* 0x000fe2000fffe0ff */
[----:B------:R-:W-:Y:S05]  /*3230*/  @P0 BRA `(.L_x_2400) ;  /* 0x0000000000280947 */ /* 0x000fea0003800000 */
[----:B------:R-:W-:Y:S02]  /*3240*/  ISETP.GE.AND P1, PT, R14, R217, PT ;  /* 0x000000d90e00720c */ /* 0x000fe40003f26270 */
[C---:B------:R-:W-:Y:S04]  /*3250*/  LEA R18, P0, R124.reuse, R10, 0x6 ;  /* 0x0000000a7c127211 */ /* 0x040fe800078030ff */
[----:B------:R-:W-:Y:S02]  /*3260*/  LEA.HI.X R19, R124, R11, R125, 0x6, P0 ;  /* 0x0000000b7c137211 */ /* 0x000fe400000f347d */
[C---:B--2---:R-:W-:Y:S04]  /*3270*/  LEA R2, P0, R204.reuse, R84, 0x6 ;  /* 0x00000054cc027211 */ /* 0x044fe800078030ff */
[----:B------:R-:W-:Y:S01]  /*3280*/  LEA.HI.X R3, R204, R85, R205, 0x6, P0 ;  /* 0x00000055cc037211 */ /* 0x000fe200000f34cd */
[----:B-1----:R-:W2:Y:S01]  /*3290*/  @!P1 LD.E.128 R20, desc[UR6][R18.64] ;  /* 0x0000000612149980 */ /* 0x002ea2000c101d00 */
[----:B------:R-:W-:Y:S03]  /*32a0*/  ISETP.GE.AND P0, PT, R9, R217, PT ;  /* 0x000000d90900720c */ /* 0x000fe60003f06270 */
[----:B--2---:R3:W-:Y:S10]  /*32b0*/  @!P1 ST.E.128 desc[UR6][R2.64], R20 ;  /* 0x0000001402009985 */ /* 0x0047f4000c101d06 */
[----:B------:R-:W2:Y:S04]  /*32c0*/  @!P0 LD.E.128 R4, desc[UR6][R18.64+0x80] ;  /* 0x0000800612048980 */ /* 0x000ea8000c101d00 */
[----:B--2---:R3:W-:Y:S02]  /*32d0*/  @!P0 ST.E.128 desc[UR6][R2.64+0x80], R4 ;  /* 0x0000800402008985 */ /* 0x0047e4000c101d06 */
.L_x_2400:
[----:B------:R-:W-:Y:S05]  /*32e0*/  BSYNC.RECONVERGENT B0 ;  /* 0x0000000000007941 */ /* 0x000fea0003800200 */
.L_x_2399:
[----:B------:R-:W-:Y:S04]  /*32f0*/  BSSY.RECONVERGENT B0, `(.L_x_2401) ;  /* 0x000000e000007945 */ /* 0x000fe80003800200 */
        /* <DEDUP_REMOVED lines=13> */
.L_x_2402:
[----:B------:R-:W-:Y:S05]  /*33d0*/  BSYNC.RECONVERGENT B0 ;  /* 0x0000000000007941 */ /* 0x000fea0003800200 */
.L_x_2401:
        /* <DEDUP_REMOVED lines=12> */
.L_x_2404:
[----:B------:R-:W-:Y:S05]  /*34a0*/  BSYNC.RECONVERGENT B0 ;  /* 0x0000000000007941 */ /* 0x000fea0003800200 */
.L_x_2403:
        /* <DEDUP_REMOVED lines=14> */
.L_x_2406:
[----:B------:R-:W-:Y:S05]  /*3590*/  BSYNC.RECONVERGENT B0 ;  /* 0x0000000000007941 */ /* 0x000fea0003800200 */
.L_x_2405:
        /* <DEDUP_REMOVED lines=14> */
.L_x_2408:
[----:B------:R-:W-:Y:S05]  /*3680*/  BSYNC.RECONVERGENT B0 ;  /* 0x0000000000007941 */ /* 0x000fea0003800200 */
.L_x_2407:
        /* <DEDUP_REMOVED lines=16> */
.L_x_2394:
        /* <DEDUP_REMOVED lines=63> */
.L_x_2414:
[----:B------:R-:W-:Y:S05]  /*3b80*/  BSYNC.RECONVERGENT B0 ;  /* 0x0000000000007941 */ /* 0x000fea0003800200 */
.L_x_2413:
        /* <DEDUP_REMOVED lines=53> */
.L_x_2412:
[----:B------:R-:W-:Y:S05]  /*3ee0*/  BSYNC.RECONVERGENT B1 ;  /* 0x0000000000017941 */ /* 0x000fea0003800200 */
.L_x_2411:
        /* <DEDUP_REMOVED lines=67> */
.L_x_2418:
[----:B------:R-:W-:Y:S05]  /*4320*/  BSYNC.RECONVERGENT B0 ;  /* 0x0000000000007941 */ /* 0x000fea0003800200 */
.L_x_2417:
        /* <DEDUP_REMOVED lines=53> */
.L_x_2416:
[----:B------:R-:W-:Y:S05]  /*4680*/  BSYNC.RECONVERGENT B1 ;  /* 0x0000000000017941 */ /* 0x000fea0003800200 */
.L_x_2415:
[----:B------:R-:W-:Y:S01]  /*4690*/  ISETP.NE.AND P0, PT, R111, RZ, PT ;  /* 0x000000ff6f00720c */ /* 0x000fe20003f05270 */
[----:B------:R-:W-:Y:S11]  /*46a0*/  BSSY.RECONVERGENT B1, `(.L_x_2419) ;  /* 0x0000075000017945 */ /* 0x000ff60003800200 */
[----:B------:R-:W-:Y:S01]  /*46b0*/  @!UPT UIADD3 URZ, UPT, UPT, URZ, URZ, URZ ;  /* 0x000000fffffff290 */ /* 0x000fe2000fffe0ff */
[----:B------:R-:W-:Y:S05]  /*46c0*/  @P0 BRA `(.L_x_2420) ;  /* 0x0000000400c80947 */ /* 0x000fea0003800000 */
[C---:B------:R-:W-:Y:S01]  /*46d0*/  LEA R26, P0, R12.reuse, R6, 0x5 ;  /* 0x000000060c1a7211 */ /* 0x040fe200078028ff */
[----:B------:R-:W-:Y:S01]  /*46e0*/  BSSY.RECONVERGENT B0, `(.L_x_2421) ;  /* 0x000003d000007945 */ /* 0x000fe20003800200 */
[C---:B------:R-:W-:Y:S02]  /*46f0*/  LEA R40, P1, R12.reuse, R38, 0x5 ;  /* 0x000000260c287211 */ /* 0x040fe400078228ff */
[----:B------:R-:W-:Y:S02]  /*4700*/  LEA.HI.X.SX32 R27, R12, R7, 0x5, P0 ;  /* 0x000000070c1b7211 */ /* 0x000fe400000f2eff */
[----:B------:R-:W-:Y:S02]  /*4710*/  LEA R50, P0, R124, R10, 0x6 ;  /* 0x0000000a7c327211 */ /* 0x000fe400078030ff */
[----:B------:R-:W-:Y:S02]  /*4720*/  LEA.HI.X.SX32 R41, R12, R39, 0x5, P1 ;  /* 0x000000270c297211 */ /* 0x000fe400008f2eff */
[----:B------:R-:W-:Y:S02]  /*4730*/  LEA.HI.X R51, R124, R11, R125, 0x6, P0 ;  /* 0x0000000b7c337211 */ /* 0x000fe400000f347d */
[----:B-----5:R-:W-:Y:S02]  /*4740*/  ISETP.GE.AND P0, PT, R14, R42, PT ;  /* 0x0000002a0e00720c */ /* 0x020fe40003f06270 */
[C---:B------:R-:W-:Y:S04]  /*4750*/  LEA R44, P1, R204.reuse, R84, 0x6 ;  /* 0x00000054cc2c7211 */ /* 0x040fe800078230ff */
[----:B------:R-:W-:Y:S02]  /*4760*/  LEA.HI.X R45, R204, R85, R205, 0x6, P1 ;  /* 0x00000055cc2d7211 */ /* 0x000fe400008f34cd */
[----:B------:R-:W-:Y:S05]  /*4770*/  ISETP.GE.AND P1, PT, R9, R42, PT ;  /* 0x0000002a0900720c */ /* 0x000fea0003f26270 */
[----:B------:R-:W-:Y:S08]  /*4780*/  @P0 BRA `(.L_x_2422) ;  /* 0x0000000000c80947 */ /* 0x000ff00003800000 */
        /* <DEDUP_REMOVED lines=50> */
.L_x_2422:
[----:B------:R-:W-:Y:S05]  /*4ab0*/  BSYNC.RECONVERGENT B0 ;  /* 0x0000000000007941 */ /* 0x000fea0003800200 */
.L_x_2421:
        /* <DEDUP_REMOVED lines=51> */
.L_x_2420:
[----:B------:R-:W-:Y:S05]  /*4df0*/  BSYNC.RECONVERGENT B1 ;  /* 0x0000000000017941 */ /* 0x000fea0003800200 */
.L_x_2419:
[----:B------:R-:W-:Y:S04]  /*4e00*/  BSSY.RECONVERGENT B1, `(.L_x_2423) ;  /* 0x0000076000017945 */ /* 0x000fe80003800200 */
[----:B------:R-:W-:Y:S05]  /*4e10*/  @P6 BRA `(.L_x_2424) ;  /* 0x0000000400d06947 */ /* 0x000fea0003800000 */
[----:B------:R-:W-:Y:S01]  /*4e20*/  IMAD R5, R125, 0x60, RZ ;  /* 0x000000607d057824 */ /* 0x000fe200078e02ff */
[----:B-----5:R-:W-:Y:S01]  /*4e30*/  ISETP.GE.AND P6, PT, R14, R42, PT ;  /* 0x0000002a0e00720c */ /* 0x020fe20003fc6270 */
[----:B------:R-:W-:Y:S01]  /*4e40*/  IMAD R3, R205, 0x60, RZ ;  /* 0x00000060cd037824 */ /* 0x000fe200078e02ff */
[----:B------:R-:W-:Y:S01]  /*4e50*/  LEA R26, P0, R12, R6, 0x6 ;  /* 0x000000060c1a7211 */ /* 0x000fe200078030ff */
[----:B------:R-:W-:Y:S01]  /*4e60*/  IMAD.WIDE.U32 R50, R124, 0x60, R10 ;  /* 0x000000607c327825 */ /* 0x000fe200078e000a */
[----:B------:R-:W-:Y:S01]  /*4e70*/  ISETP.GE.AND P1, PT, R9, R42, PT ;  /* 0x0000002a0900720c */ /* 0x000fe20003f26270 */
[----:B------:R-:W-:Y:S01]  /*4e80*/  BSSY.RECONVERGENT B0, `(.L_x_2425) ;  /* 0x000003a000007945 */ /* 0x000fe20003800200 */
[----:B------:R-:W-:Y:S01]  /*4e90*/  LEA.HI.X.SX32 R27, R12, R7, 0x6, P0 ;  /* 0x000000070c1b7211 */ /* 0x000fe200000f36ff */
[----:B--2---:R-:W-:Y:S01]  /*4ea0*/  IMAD.WIDE.U32 R44, R204, 0x60, R84 ;  /* 0x00000060cc2c7825 */ /* 0x004fe200078e0054 */
[C---:B------:R-:W-:Y:S03]  /*4eb0*/  LEA R40, P0, R12.reuse, R38, 0x6 ;  /* 0x000000260c287211 */ /* 0x040fe600078030ff */
[----:B------:R-:W-:Y:S01]  /*4ec0*/  IMAD.IADD R51, R51, 0x1, R5 ;  /* 0x0000000133337824 */ /* 0x000fe200078e0205 */
[----:B------:R-:W-:Y:S01]  /*4ed0*/  LEA.HI.X.SX32 R41, R12, R39, 0x6, P0 ;  /* 0x000000270c297211 */ /* 0x000fe200000f36ff */
[----:B------:R-:W-:Y:S01]  /*4ee0*/  IMAD.IADD R45, R45, 0x1, R3 ;  /* 0x000000012d2d7824 */ /* 0x000fe200078e0203 */
[----:B------:R-:W-:Y:S07]  /*4ef0*/  @P6 BRA `(.L_x_2426) ;  /* 0x0000000000c86947 */ /* 0x000fee0003800000 */
        /* <DEDUP_REMOVED lines=50> */
.L_x_2426:
[----:B------:R-:W-:Y:S05]  /*5220*/  BSYNC.RECONVERGENT B0 ;  /* 0x0000000000007941 */ /* 0x000fea0003800200 */
.L_x_2425:
        /* <DEDUP_REMOVED lines=51> */
.L_x_2424:
[----:B------:R-:W-:Y:S05]  /*5560*/  BSYNC.RECONVERGENT B1 ;  /* 0x0000000000017941 */ /* 0x000fea0003800200 */
.L_x_2423:
[----:B------:R-:W-:Y:S04]  /*5570*/  BSSY.RECONVERGENT B1, `(.L_x_2427) ;  /* 0x0000072000017945 */ /* 0x000fe80003800200 */
[----:B------:R-:W-:Y:S05]  /*5580*/  @!P5 BRA `(.L_x_2428) ;  /* 0x0000000400c0d947 */ /* 0x000fea0003800000 */
[----:B-----5:R-:W-:Y:S01]  /*5590*/  ISETP.GE.AND P6, PT, R14, R42, PT ;  /* 0x0000002a0e00720c */ /* 0x020fe20003fc6270 */
[----:B------:R-:W-:Y:S01]  /*55a0*/  BSSY.RECONVERGENT B0, `(.L_x_2429) ;  /* 0x000003b000007945 */ /* 0x000fe20003800200 */
[----:B------:R-:W-:Y:S01]  /*55b0*/  LEA R50, P5, R124, R10, 0x7 ;  /* 0x0000000a7c327211 */ /* 0x000fe200078a38ff */
[----:B------:R-:W-:Y:S01]  /*55c0*/  IMAD.WIDE R26, R12, 0x60, R6 ;  /* 0x000000600c1a7825 */ /* 0x000fe200078e0206 */
[----:B--2---:R-:W-:Y:S02]  /*55d0*/  LEA R44, P0, R204, R84, 0x7 ;  /* 0x00000054cc2c7211 */ /* 0x004fe400078038ff */
[----:B------:R-:W-:Y:S01]  /*55e0*/  ISETP.GE.AND P1, PT, R9, R42, PT ;  /* 0x0000002a0900720c */ /* 0x000fe20003f26270 */
[----:B------:R-:W-:Y:S01]  /*55f0*/  IMAD.WIDE R40, R12, 0x60, R38 ;  /* 0x000000600c287825 */ /* 0x000fe200078e0226 */
[----:B------:R-:W-:Y:S02]  /*5600*/  LEA.HI.X R51, R124, R11, R125, 0x7, P5 ;  /* 0x0000000b7c337211 */ /* 0x000fe400028f3c7d */
[----:B------:R-:W-:Y:S03]  /*5610*/  LEA.HI.X R45, R204, R85, R205, 0x7, P0 ;  /* 0x00000055cc2d7211 */ /* 0x000fe600000f3ccd */
        /* <DEDUP_REMOVED lines=51> */
.L_x_2430:
[----:B------:R-:W-:Y:S05]  /*5950*/  BSYNC.RECONVERGENT B0 ;  /* 0x0000000000007941 */ /* 0x000fea0003800200 */
.L_x_2429:
        /* <DEDUP_REMOVED lines=51> */
.L_x_2428:
[----:B------:R-:W-:Y:S05]  /*5c90*/  BSYNC.RECONVERGENT B1 ;  /* 0x0000000000017941 */ /* 0x000fea0003800200 */
.L_x_2427:
        /* <DEDUP_REMOVED lines=66> */
.L_x_2434:
[----:B------:R-:W-:Y:S05]  /*60c0*/  BSYNC.RECONVERGENT B0 ;  /* 0x0000000000007941 */ /* 0x000fea0003800200 */
.L_x_2433:
        /* <DEDUP_REMOVED lines=51> */
.L_x_2432:
[----:B------:R-:W-:Y:S05]  /*6400*/  BSYNC.RECONVERGENT B1 ;  /* 0x0000000000017941 */ /* 0x000fea0003800200 */
.L_x_2431:
        /* <DEDUP_REMOVED lines=64> */
.L_x_2438:
[----:B------:R-:W-:Y:S05]  /*6810*/  BSYNC.RECONVERGENT B0 ;  /* 0x0000000000007941 */ /* 0x000fea0003800200 */
.L_x_2437:
        /* <DEDUP_REMOVED lines=51> */
.L_x_2436:
[----:B------:R-:W-:Y:S05]  /*6b50*/  BSYNC.RECONVERGENT B1 ;  /* 0x0000000000017941 */ /* 0x000fea0003800200 */
.L_x_2435:
        /* <DEDUP_REMOVED lines=64> */
.L_x_2442:
[----:B------:R-:W-:Y:S05]  /*6f60*/  BSYNC.RECONVERGENT B0 ;  /* 0x0000000000007941 */ /* 0x000fea0003800200 */
.L_x_2441:
        /* <DEDUP_REMOVED lines=51> */
.L_x_2440:
[----:B------:R-:W-:Y:S05]  /*72a0*/  BSYNC.RECONVERGENT B1 ;  /* 0x0000000000017941 */ /* 0x000fea0003800200 */
.L_x_2439:
[----:B------:R-:W3:Y:S02]  /*72b0*/  LD.E R3, desc[UR6][R132.64+0xd0] ;  /* 0x0000d00684037980 */ /* 0x000ee4000c101900 */
[----:B---3--:R-:W-:Y:S05]  /*72c0*/  IMAD.U32 R3, R3, -0x40, RZ ;  /* 0xffffffc003037824 */ /* 0x008fea00078e00ff */
[C---:B------:R-:W-:Y:S02]  /*72d0*/  LEA R16, P1, R3.reuse, R16, 0x1 ;  /* 0x0000001003107211 */ /* 0x040fe400078208ff */
[C---:B------:R-:W-:Y:S02]  /*72e0*/  LEA R54, P0, R3.reuse, R54, 0x1 ;  /* 0x0000003603367211 */ /* 0x040fe400078008ff */
[C---:B------:R-:W-:Y:S02]  /*72f0*/  LEA.HI.X.SX32 R17, R3.reuse, R17, 0x1, P1 ;  /* 0x0000001103117211 */ /* 0x040fe400008f0eff */
[----:B------:R-:W-:Y:S01]  /*7300*/  LEA.HI.X.SX32 R55, R3, R55, 0x1, P0 ;  /* 0x0000003703377211 */ /* 0x000fe200000f0eff */
[----:B------:R-:W-:Y:S05]  /*7310*/  BRA `(.L_x_2409) ;  /* 0x0000006000487947 */ /* 0x000fea0003800000 */
.L_x_2410:
        /* <DEDUP_REMOVED lines=99> */
.L_x_2446:
[----:B------:R-:W-:Y:S05]  /*7950*/  BSYNC.RECONVERGENT B0 ;  /* 0x0000000000007941 */ /* 0x000fea0003800200 */
.L_x_2445:
        /* <DEDUP_REMOVED lines=92> */
.L_x_2444:
[----:B------:R-:W-:Y:S05]  /*7f20*/  BSYNC.RECONVERGENT B1 ;  /* 0x0000000000017941 */ /* 0x000fea0003800200 */
.L_x_2443:
        /* <DEDUP_REMOVED lines=101> */
.L_x_2450:
[----:B------:R-:W-:Y:S05]  /*8580*/  BSYNC.RECONVERGENT B0 ;  /* 0x0000000000007941 */ /* 0x000fea0003800200 */
.L_x_2449:
        /* <DEDUP_REMOVED lines=92> */
.L_x_2448:
[----:B------:R-:W-:Y:S05]  /*8b50*/  BSYNC.RECONVERGENT B1 ;  /* 0x0000000000017941 */ /* 0x000fea0003800200 */
.L_x_2447:
[----:B------:R-:W-:Y:S01]  /*8b60*/  ISETP.NE.AND P0, PT, R111, RZ, PT ;  /* 0x000000ff6f00720c */ /* 0x000fe20003f05270 */
[----:B------:R-:W-:Y:S11]  /*8b70*/  BSSY.RECONVERGENT B1, `(.L_x_2451) ;  /* 0x00000c0000017945 */ /* 0x000ff60003800200 */
[----:B------:R-:W-:Y:S01]  /*8b80*/  @!UPT UIADD3 URZ, UPT, UPT, URZ, URZ, URZ ;  /* 0x000000fffffff290 */ /* 0x000fe2000fffe0ff */
[----:B------:R-:W-:Y:S05]  /*8b90*/  @P0 BRA `(.L_x_2452) ;  /* 0x0000000800f40947 */ /* 0x000fea0003800000 */
[----:B------:R-:W-:Y:S01]  /*8ba0*/  LEA R22, P1, R124, R10, 0x6 ;  /* 0x0000000a7c167211 */ /* 0x000fe200078230ff */
[----:B------:R-:W-:Y:S01]  /*8bb0*/  BSSY.RECONVERGENT B0, `(.L_x_2453) ;  /* 0x000005f000007945 */ /* 0x000fe20003800200 */
[----:B--2-4-:R-:W-:Y:S02]  /*8bc0*/  LEA R134, P0, R204, R84, 0x6 ;  /* 0x00000054cc867211 */ /* 0x014fe400078030ff */
[----:B------:R-:W-:Y:S02]  /*8bd0*/  LEA.HI.X R23, R124, R11, R125, 0x6, P1 ;  /* 0x0000000b7c177211 */ /* 0x000fe400008f347d */
[----:B-----5:R-:W-:Y:S02]  /*8be0*/  ISETP.GE.AND P1, PT, R14, R109, PT ;  /* 0x0000006d0e00720c */ /* 0x020fe40003f26270 */
[----:B------:R-:W-:Y:S11]  /*8bf0*/  LEA.HI.X R135, R204, R85, R205, 0x6, P0 ;  /* 0x00000055cc877211 */ /* 0x000ff600000f34cd */
        /* <DEDUP_REMOVED lines=90> */
.L_x_2454:
[----:B------:R-:W-:Y:S05]  /*91a0*/  BSYNC.RECONVERGENT B0 ;  /* 0x0000000000007941 */ /* 0x000fea0003800200 */
.L_x_2453:
        /* <DEDUP_REMOVED lines=92> */
.L_x_2452:
[----:B------:R-:W-:Y:S05]  /*9770*/  BSYNC.RECONVERGENT B1 ;  /* 0x0000000000017941 */ /* 0x000fea0003800200 */
.L_x_2451:
[----:B------:R-:W-:Y:S04]  /*9780*/  BSSY.RECONVERGENT B1, `(.L_x_2455) ;  /* 0x00000c1000017945 */ /* 0x000fe80003800200 */
[----:B------:R-:W-:Y:S05]  /*9790*/  @P6 BRA `(.L_x_2456) ;  /* 0x0000000800fc6947 */ /* 0x000fea0003800000 */
        /* <DEDUP_REMOVED lines=98> */
.L_x_2458:
[----:B------:R-:W-:Y:S05]  /*9dc0*/  BSYNC.RECONVERGENT B0 ;  /* 0x0000000000007941 */ /* 0x000fea0003800200 */
.L_x_2457:
        /* <DEDUP_REMOVED lines=92> */
.L_x_2456:
[----:B------:R-:W-:Y:S05]  /*a390*/  BSYNC.RECONVERGENT B1 ;  /* 0x0000000000017941 */ /* 0x000fea0003800200 */
.L_x_2455:
        /* <DEDUP_REMOVED lines=98> */
.L_x_2462:
[----:B------:R-:W-:Y:S05]  /*a9c0*/  BSYNC.RECONVERGENT B0 ;  /* 0x0000000000007941 */ /* 0x000fea0003800200 */
.L_x_2461:
        /* <DEDUP_REMOVED lines=92> */
.L_x_2460:
[----:B------:R-:W-:Y:S05]  /*af90*/  BSYNC.RECONVERGENT B1 ;  /* 0x0000000000017941 */ /* 0x000fea0003800200 */
.L_x_2459:
        /* <DEDUP_REMOVED lines=100> */
.L_x_2466:
[----:B------:R-:W-:Y:S05]  /*b5e0*/  BSYNC.RECONVERGENT B0 ;  /* 0x0000000000007941 */ /* 0x000fea0003800200 */
.L_x_2465:
        /* <DEDUP_REMOVED lines=92> */
.L_x_2464:
[----:B------:R-:W-:Y:S05]  /*bbb0*/  BSYNC.RECONVERGENT B1 ;  /* 0x0000000000017941 */ /* 0x000fea0003800200 */
.L_x_2463:
        /* <DEDUP_REMOVED lines=101> */
.L_x_2470:
[----:B------:R-:W-:Y:S05]  /*c210*/  BSYNC.RECONVERGENT B0 ;  /* 0x0000000000007941 */ /* 0x000fea0003800200 */
.L_x_2469:
        /* <DEDUP_REMOVED lines=90> */
.L_x_2468:
[----:B------:R-:W-:Y:S05]  /*c7c0*/  BSYNC.RECONVERGENT B1 ;  /* 0x0000000000017941 */ /* 0x000fea0003800200 */
.L_x_2467:
        /* <DEDUP_REMOVED lines=101> */
.L_x_2474:
[----:B------:R-:W-:Y:S05]  /*ce20*/  BSYNC.RECONVERGENT B0 ;  /* 0x0000000000007941 */ /* 0x000fea0003800200 */
.L_x_2473:
        /* <DEDUP_REMOVED lines=90> */
.L_x_2472:
[----:B------:R-:W-:Y:S05]  /*d3d0*/  BSYNC.RECONVERGENT B1 ;  /* 0x0000000000017941 */ /* 0x000fea0003800200 */
.L_x_2471:
[----:B------:R-:W3:Y:S02]  /*d3e0*/  LD.E R3, desc[UR6][R132.64+0xd0] ;  /* 0x0000d00684037980 */ /* 0x000ee4000c101900 */
[----:B---3--:R-:W-:Y:S05]  /*d3f0*/  IMAD.U32 R3, R3, -0x40, RZ ;  /* 0xffffffc003037824 */ /* 0x008fea00078e00ff */
[C---:B------:R-:W-:Y:S02]  /*d400*/  LEA R82, P1, R3.reuse, R82, 0x1 ;  /* 0x0000005203527211 */ /* 0x040fe400078208ff */
[C---:B------:R-:W-:Y:S02]  /*d410*/  LEA R80, P0, R3.reuse, R80, 0x1 ;  /* 0x0000005003507211 */ /* 0x040fe400078008ff */
[C---:B------:R-:W-:Y:S02]  /*d420*/  LEA.HI.X.SX32 R83, R3.reuse, R83, 0x1, P1 ;  /* 0x0000005303537211 */ /* 0x040fe400008f0eff */
[----:B------:R-:W-:Y:S09]  /*d430*/  LEA.HI.X.SX32 R81, R3, R81, 0x1, P0 ;  /* 0x0000005103517211 */ /* 0x000ff200000f0eff */
.L_x_2409:
[----:B------:R-:W-:Y:S05]  /*d440*/  BSYNC.RECONVERGENT B2 ;  /* 0x0000000000027941 */ /* 0x000fea0003800200 */
.L_x_2393:
        /* <DEDUP_REMOVED lines=101> */
.L_x_2476:
[----:B------:R-:W-:Y:S05]  /*daa0*/  BSYNC.RECONVERGENT B0 ;  /* 0x0000000000007941 */ /* 0x000fea0003800200 */
.L_x_2475:
[----:B------:R-:W-:Y:S11]  /*dab0*/  ISETP.GT.AND P0, PT, R96, R71, PT ;  /* 0x000000476000720c */ /* 0x000ff60003f04270 */
[----:B------:R-:W-:Y:S02]  /*dac0*/  @!UPT UIADD3 URZ, UPT, UPT, URZ, URZ, URZ ;  /* 0x000000fffffff290 */ /* 0x000fe4000fffe0ff */
[----:B------:R-:W-:Y:S05]  /*dad0*/  @P0 BRA `(.L_x_2477) ;  /* 0xffffff4c00000947 */ /* 0x000fea000383ffff */
.L_x_2376:
        /* <DEDUP_REMOVED lines=34> */
.L_x_2481:
[----:B------:R-:W-:Y:S05]  /*dd00*/  BSYNC.RECONVERGENT B0 ;  /* 0x0000000000007941 */ /* 0x000fea0003800200 */
.L_x_2480:
        /* <DEDUP_REMOVED lines=14> */
.L_x_2483:
[----:B------:R-:W-:Y:S05]  /*ddf0*/  BSYNC.RECONVERGENT B0 ;  /* 0x0000000000007941 */ /* 0x000fea0003800200 */
.L_x_2482:
        /* <DEDUP_REMOVED lines=16> */
.L_x_2485:
[----:B------:R-:W-:Y:S05]  /*df00*/  BSYNC.RECONVERGENT B0 ;  /* 0x0000000000007941 */ /* 0x000fea0003800200 */
.L_x_2484:
        /* <DEDUP_REMOVED lines=16> */
.L_x_2479:
[----:B------:R-:W2:Y:S01]  /*e010*/  LD.E.64 R2, desc[UR6][R132.64+0xf0] ;  /* 0x0000f00684027980 */ /* 0x000ea2000c101b00 */
[----:B------:R-:W-:-:S03]  /*e020*/  IMAD.MOV.U32 R6, RZ, RZ, RZ ;  /* 0x000000ffff067224 */ /* 0x000fc600078e00ff */
[----:B------:R-:W3:Y:S04]  /*e030*/  LD.E.U8 R4, desc[UR6][R132.64+0x1b3] ;  /* 0x0001b30684047980 */ /* 0x000ee8000c101100 */
[----:B------:R1:W5:Y:S01]  /*e040*/  LD.E.64 R12, desc[UR6][R132.64+0x150] ;  /* 0x00015006840c7980 */ /* 0x000362000c101b00 */
[----:B--2---:R-:W-:-:S04]  /*e050*/  ISETP.NE.U32.AND P1, PT, R2, RZ, PT ;  /* 0x000000ff0200720c */ /* 0x004fc80003f25070 */
[----:B------:R-:W-:-:S13]  /*e060*/  ISETP.NE.AND.EX P1, PT, R3, RZ, PT, P1 ;  /* 0x000000ff0300720c */ /* 0x000fda0003f25310 */
[----:B------:R-:W-:-:S04]  /*e070*/  @P1 LEA R16, P0, R214, R2, 0x2 ;  /* 0x00000002d6101211 */ /* 0x000fc800078010ff */
[----:B-----5:R-:W-:Y:S02]  /*e080*/  @P1 LEA.HI.X R17, R214, R3, RZ, 0x2, P0 ;  /* 0x00000003d6111211 */ /* 0x020fe400000f14ff */
[----:B------:R1:W5:Y:S04]  /*e090*/  LD.E.64 R2, desc[UR6][R132.64+0x148] ;  /* 0x0001480684027980 */ /* 0x000368000c101b00 */
[----:B------:R-:W2:Y:S01]  /*e0a0*/  @P1 LD.E R6, desc[UR6][R16.64] ;  /* 0x0000000610061980 */ /* 0x000ea2000c101900 */
[----:B------:R-:W-:-:S04]  /*e0b0*/  LEA.HI R11, R0, R0, RZ, 0x1 ;  /* 0x00000000000b7211 */ /* 0x000fc800078f08ff */
[----:B------:R-:W-:Y:S02]  /*e0c0*/  SHF.R.S32.HI R11, RZ, 0x1, R11 ;  /* 0x00000001ff0b7819 */ /* 0x000fe4000001140b */
[----:B---3--:R-:W-:-:S03]  /*e0d0*/  ISETP.NE.AND P2, PT, R4, RZ, PT ;  /* 0x000000ff0400720c */ /* 0x008fc60003f45270 */
[----:B------:R-:W-:-:S04]  /*e0e0*/  IMAD R20, R120, R11, R75 ;  /* 0x0000000b78147224 */ /* 0x000fc800078e024b */
[----:B------:R-:W-:Y:S02]  /*e0f0*/  IMAD.IADD R75, R75, 0x1, R20 ;  /* 0x000000014b4b7824 */ /* 0x000fe400078e0214 */
[----:B------:R-:W-:Y:S01]  /*e100*/  IMAD.SHL.U32 R31, R11, 0x10, RZ ;  /* 0x000000100b1f7824 */ /* 0x000fe200078e00ff */
[----:B--2---:R-:W-:-:S05]  /*e110*/  IADD3 R6, PT, PT, R6, R73, R77 ;  /* 0x0000004906067210 */ /* 0x004fca0007ffe04d */
[----:B------:R-:W-:-:S05]  /*e120*/  IMAD R10, R6, R11, RZ ;  /* 0x0000000b060a7224 */ /* 0x000fca00078e02ff */
[----:B------:R-:W-:Y:S02]  /*e130*/  SHF.R.S32.HI R8, RZ, 0x1f, R10 ;  /* 0x0000001fff087819 */ /* 0x000fe4000001140a */
[C---:B------:R-:W-:Y:S02]  /*e140*/  IADD3 R22, P1, PT, R10.reuse, R20, RZ ;  /* 0x000000140a167210 */ /* 0x040fe40007f3e0ff */
[----:B------:R-:W-:Y:S02]  /*e150*/  IADD3 R10, P0, PT, R10, R75, RZ ;  /* 0x0000004b0a0a7210 */ /* 0x000fe40007f1e0ff */
[-C--:B------:R-:W-:Y:S02]  /*e160*/  LEA.HI.X.SX32 R20, R20, R8.reuse, 0x1, P1 ;  /* 0x0000000814147211 */ /* 0x080fe400008f0eff */
[----:B------:R-:W-:Y:S01]  /*e170*/  LEA.HI.X.SX32 R8, R75, R8, 0x1, P0 ;  /* 0x000000084b087211 */ /* 0x000fe200000f0eff */
[----:B-1----:R-:W-:Y:S08]  /*e180*/  @!P2 BRA `(.L_x_2487) ;  /* 0x0000001c00a8a947 */ /* 0x002ff00003800000 */
[----:B------:R1:W5:Y:S01]  /*e190*/  LD.E R8, desc[UR6][R132.64+0xc0] ;  /* 0x0000c00684087980 */ /* 0x000362000c101900 */
[----:B------:R-:W-:Y:S01]  /*e1a0*/  IADD3 R21, PT, PT, -R77, R216, RZ ;  /* 0x000000d84d157210 */ /* 0x000fe20007ffe1ff */
[----:B------:R-:W-:Y:S03]  /*e1b0*/  BSSY.RECONVERGENT B2, `(.L_x_2488) ;  /* 0x0000076000027945 */ /* 0x000fe60003800200 */
[----:B------:R-:W-:-:S13]  /*e1c0*/  ISETP.GE.AND P0, PT, R120, R21, PT ;  /* 0x000000157800720c */ /* 0x000fda0003f06270 */
[----:B------:R-:W-:Y:S05]  /*e1d0*/  @P0 BRA `(.L_x_2489) ;  /* 0x0000000400cc0947 */ /* 0x000fea0003800000 */
[----:B-----5:R-:W-:Y:S01]  /*e1e0*/  ISETP.GE.AND P2, PT, R14, R8, PT ;  /* 0x000000080e00720c */ /* 0x020fe20003f46270 */
[C---:B------:R-:W-:Y:S01]  /*e1f0*/  IMAD.SHL.U32 R35, R22.reuse, 0x2, RZ ;  /* 0x0000000216237824 */ /* 0x040fe200078e00ff */
[----:B------:R-:W-:Y:S01]  /*e200*/  SHF.L.U64.HI R5, R22, 0x1, R20 ;  /* 0x0000000116057819 */ /* 0x000fe20000010214 */
[----:B------:R-:W-:Y:S01]  /*e210*/  BSSY.RECONVERGENT B1, `(.L_x_2490) ;  /* 0x000003b000017945 */ /* 0x000fe20003800200 */
[----:B------:R-:W-:Y:S02]  /*e220*/  CS2R R6, SRZ ;  /* 0x0000000000067805 */ /* 0x000fe4000001ff00 */
[-C--:B------:R-:W-:Y:S02]  /*e230*/  IADD3 R24, P1, PT, R2, R35.reuse, RZ ;  /* 0x0000002302187210 */ /* 0x080fe40007f3e0ff */
[----:B------:R-:W-:-:S03]  /*e240*/  IADD3 R34, P0, PT, R12, R35, RZ ;  /* 0x000000230c227210 */ /* 0x000fc60007f1e0ff */
[--C-:B------:R-:W-:Y:S02]  /*e250*/  IMAD.X R25, R3, 0x1, R5.reuse, P1 ;  /* 0x0000000103197824 */ /* 0x100fe400008e0605 */
[----:B------:R-:W-:Y:S01]  /*e260*/  IMAD.X R35, R13, 0x1, R5, P0 ;  /* 0x000000010d237824 */ /* 0x000fe200000e0605 */
[----:B------:R-:W-:Y:S01]  /*e270*/  CS2R R4, SRZ ;  /* 0x0000000000047805 */ /* 0x000fe2000001ff00 */
[----:B------:R-:W-:Y:S06]  /*e280*/  @P2 BRA `(.L_x_2491) ;  /* 0x0000000000cc2947 */ /* 0x000fec0003800000 */
        /* <DEDUP_REMOVED lines=8> */
[--C-:B-----5:R-:W-:Y:S01]  /*e310*/  HADD2.F32 R28, -RZ, R17.reuse.H0_H0 ;  /* 0x20000011ff1c7230 */ /* 0x120fe20000004100 */
[----:B------:R-:W-:Y:S01]  /*e320*/  MOV R26, R18 ;  /* 0x00000012001a7202 */ /* 0x000fe20000000f00 */
        /* <DEDUP_REMOVED lines=36> */
.L_x_2493:
[----:B------:R-:W-:Y:S05]  /*e570*/  BSYNC.RECONVERGENT B0 ;  /* 0x0000000000007941 */ /* 0x000fea0003800200 */
.L_x_2492:
[----:B-----5:R-:W-:Y:S01]  /*e580*/  IMAD.MOV.U32 R6, RZ, RZ, R18 ;  /* 0x000000ffff067224 */ /* 0x020fe200078e0012 */
[----:B------:R-:W-:Y:S01]  /*e590*/  MOV R4, R16 ;  /* 0x0000001000047202 */ /* 0x000fe20000000f00 */
[----:B------:R-:W-:Y:S01]  /*e5a0*/  IMAD.MOV.U32 R7, RZ, RZ, R19 ;  /* 0x000000ffff077224 */ /* 0x000fe200078e0013 */
[----:B------:R-:W-:Y:S02]  /*e5b0*/  MOV R5, R17 ;  /* 0x0000001100057202 */ /* 0x000fe40000000f00 */
.L_x_2491:
[----:B------:R-:W-:Y:S05]  /*e5c0*/  BSYNC.RECONVERGENT B1 ;  /* 0x0000000000017941 */ /* 0x000fea0003800200 */
.L_x_2490:
        /* <DEDUP_REMOVED lines=10> */
[----:B--2---:R-:W2:Y:S04]  /*e670*/  LD.E.64 R6, desc[UR6][R24.64+0x40] ;  /* 0x0000400618067980 */ /* 0x004ea8000c101b00 */
[----:B------:R-:W3:Y:S01]  /*e680*/  LD.E.64 R4, desc[UR6][R34.64+0x40] ;  /* 0x0000400622047980 */ /* 0x000ee2000c101b00 */
[----:B-----5:R-:W-:Y:S02]  /*e690*/  HADD2.F32 R32, -RZ, R17.H1_H1 ;  /* 0x30000011ff207230 */ /* 0x020fe40000004100 */
[----:B------:R-:W-:Y:S01]  /*e6a0*/  HADD2.F32 R27, -RZ, R19.H1_H1 ;  /* 0x30000013ff1b7230 */ /* 0x000fe20000004100 */
[----:B------:R-:W-:Y:S01]  /*e6b0*/  MOV R26, R18 ;  /* 0x00000012001a7202 */ /* 0x000fe20000000f00 */
[----:B------:R-:W-:Y:S02]  /*e6c0*/  HADD2.F32 R28, -RZ, R17.H0_H0 ;  /* 0x20000011ff1c7230 */ /* 0x000fe40000004100 */
[----:B------:R-:W-:-:S02]  /*e6d0*/  HADD2.F32 R30, -RZ, R19.H0_H0 ;  /* 0x20000013ff1e7230 */ /* 0x000fc40000004100 */
[----:B--2---:R-:W-:Y:S02]  /*e6e0*/  HADD2.F32 R23, -RZ, R6.H1_H1 ;  /* 0x30000006ff177230 */ /* 0x004fe40000004100 */
[----:B---3--:R-:W-:-:S03]  /*e6f0*/  HADD2.F32 R10, -RZ, R5.H1_H1 ;  /* 0x30000005ff0a7230 */ /* 0x008fc60000004100 */
[C---:B------:R-:W-:Y:S01]  /*e700*/  FMUL.FTZ R24, R32.reuse, R23 ;  /* 0x0000001720187220 */ /* 0x040fe20000410000 */
[----:B------:R-:W-:Y:S02]  /*e710*/  HADD2.F32 R17, -RZ, R4.H1_H1 ;  /* 0x30000004ff117230 */ /* 0x000fe40000004100 */
[----:B------:R-:W-:Y:S02]  /*e720*/  HADD2.F32 R18, -RZ, R7.H1_H1 ;  /* 0x30000007ff127230 */ /* 0x000fe40000004100 */
[C---:B------:R-:W-:Y:S01]  /*e730*/  FMUL.FTZ R19, R27.reuse, R10 ;  /* 0x0000000a1b137220 */ /* 0x040fe20000410000 */
[----:B------:R-:W-:Y:S02]  /*e740*/  HADD2.F32 R6, -RZ, R6.H0_H0 ;  /* 0x20000006ff067230 */ /* 0x000fe40000004100 */
[-C--:B------:R-:W-:Y:S01]  /*e750*/  FMUL.FTZ R25, R32, R17.reuse ;  /* 0x0000001120197220 */ /* 0x080fe20000410000 */
[----:B------:R-:W-:Y:S01]  /*e760*/  FFMA.FTZ R24, R28, R17, R24 ;  /* 0x000000111c187223 */ /* 0x000fe20000010018 */
[-C--:B------:R-:W-:Y:S01]  /*e770*/  FMUL.FTZ R27, R27, R18.reuse ;  /* 0x000000121b1b7220 */ /* 0x080fe20000410000 */
[----:B------:R-:W-:Y:S01]  /*e780*/  FFMA.FTZ R19, R30, R18, -R19 ;  /* 0x000000121e137223 */ /* 0x000fe20000010813 */
[----:B------:R-:W-:-:S02]  /*e790*/  HADD2.F32 R17, -RZ, R16.H1_H1 ;  /* 0x30000010ff117230 */ /* 0x000fc40000004100 */
[----:B------:R-:W-:Y:S02]  /*e7a0*/  HADD2.F32 R4, -RZ, R4.H0_H0 ;  /* 0x20000004ff047230 */ /* 0x000fe40000004100 */
[----:B------:R-:W-:Y:S02]  /*e7b0*/  HADD2.F32 R5, -RZ, R5.H0_H0 ;  /* 0x20000005ff057230 */ /* 0x000fe40000004100 */
[----:B------:R-:W-:Y:S02]  /*e7c0*/  HADD2.F32 R18, -RZ, R26.H1_H1 ;  /* 0x3000001aff127230 */ /* 0x000fe40000004100 */
[----:B------:R-:W-:Y:S01]  /*e7d0*/  FFMA.FTZ R25, R28, R23, -R25 ;  /* 0x000000171c197223 */ /* 0x000fe20000010819 */
[----:B------:R-:W-:Y:S02]  /*e7e0*/  HADD2.F32 R7, -RZ, R7.H0_H0 ;  /* 0x20000007ff077230 */ /* 0x000fe40000004100 */
[----:B------:R-:W-:Y:S01]  /*e7f0*/  FFMA.FTZ R10, R30, R10, R27 ;  /* 0x0000000a1e0a7223 */ /* 0x000fe2000001001b */
[----:B------:R-:W-:-:S02]  /*e800*/  HADD2.F32 R23, -RZ, R16.H0_H0 ;  /* 0x20000010ff177230 */ /* 0x000fc40000004100 */
[C---:B------:R-:W-:Y:S01]  /*e810*/  FMUL.FTZ R16, R17.reuse, R4 ;  /* 0x0000000411107220 */ /* 0x040fe20000410000 */
[-C--:B------:R-:W-:Y:S01]  /*e820*/  FMUL.FTZ R27, R17, R6.reuse ;  /* 0x00000006111b7220 */ /* 0x080fe20000410000 */
        /* <DEDUP_REMOVED lines=11> */
[----:B------:R-:W-:Y:S02]  /*e8e0*/  MOV R17, R24 ;  /* 0x0000001800117202 */ /* 0x000fe40000000f00 */
.L_x_2495:
[----:B------:R-:W-:Y:S05]  /*e8f0*/  BSYNC.RECONVERGENT B0 ;  /* 0x0000000000007941 */ /* 0x000fea0003800200 */
.L_x_2494:
[----:B-----5:R3:W-:Y:S02]  /*e900*/  STS.128 [R63+0x2000], R16 ;  /* 0x002000103f007388 */ /* 0x0207e40000000c00 */
.L_x_2489:
[----:B------:R-:W-:Y:S05]  /*e910*/  BSYNC.RECONVERGENT B2 ;  /* 0x0000000000027941 */ /* 0x000fea0003800200 */
.L_x_2488:
        /* <DEDUP_REMOVED lines=14> */
[----:B--2---:R-:W-:-:S04]  /*ea00*/  IADD3 R5, P0, PT, R31, R22, RZ ;  /* 0x000000161f057210 */ /* 0x004fc80007f1e0ff */
[----:B------:R-:W-:Y:S02]  /*ea10*/  LEA.HI.X.SX32 R4, R31, R20, 0x1, P0 ;  /* 0x000000141f047211 */ /* 0x000fe400000f0eff */
[C---:B------:R-:W-:Y:S02]  /*ea20*/  SHF.L.U32 R7, R5.reuse, 0x1, RZ ;  /* 0x0000000105077819 */ /* 0x040fe400000006ff */
[----:B------:R-:W-:Y:S02]  /*ea30*/  SHF.L.U64.HI R5, R5, 0x1, R4 ;  /* 0x0000000105057819 */ /* 0x000fe40000010204 */
[-C--:B------:R-:W-:Y:S02]  /*ea40*/  IADD3 R6, P1, PT, R2, R7.reuse, RZ ;  /* 0x0000000702067210 */ /* 0x080fe40007f3e0ff */
[----:B------:R-:W-:Y:S02]  /*ea50*/  IADD3 R4, P0, PT, R12, R7, RZ ;  /* 0x000000070c047210 */ /* 0x000fe40007f1e0ff */
[----:B------:R-:W-:-:S02]  /*ea60*/  IADD3.X R7, PT, PT, R3, R5, RZ, P1, !PT ;  /* 0x0000000503077210 */ /* 0x000fc40000ffe4ff */
[----:B------:R-:W-:-:S04]  /*ea70*/  IADD3.X R5, PT, PT, R13, R5, RZ, P0, !PT ;  /* 0x000000050d057210 */ /* 0x000fc800007fe4ff */
[----:B------:R-:W2:Y:S04]  /*ea80*/  LD.E.64 R6, desc[UR6][R6.64] ;  /* 0x0000000606067980 */ /* 0x000ea8000c101b00 */
[----:B------:R-:W4:Y:S01]  /*ea90*/  LD.E.64 R4, desc[UR6][R4.64] ;  /* 0x0000000604047980 */ /* 0x000f22000c101b00 */
[--C-:B-----5:R-:W-:Y:S02]  /*eaa0*/  HADD2.F32 R26, -RZ, R17.reuse.H0_H0 ;  /* 0x20000011ff1a7230 */ /* 0x120fe40000004100 */
[----:B------:R-:W-:Y:S02]  /*eab0*/  HADD2.F32 R30, -RZ, R17.H1_H1 ;  /* 0x30000011ff1e7230 */ /* 0x000fe40000004100 */
[--C-:B------:R-:W-:Y:S01]  /*eac0*/  HADD2.F32 R25, -RZ, R19.reuse.H1_H1 ;  /* 0x30000013ff197230 */ /* 0x100fe20000004100 */
[----:B------:R-:W-:Y:S01]  /*ead0*/  MOV R24, R18 ;  /* 0x0000001200187202 */ /* 0x000fe20000000f00 */
[----:B------:R-:W-:-:S02]  /*eae0*/  HADD2.F32 R32, -RZ, R19.H0_H0 ;  /* 0x20000013ff207230 */ /* 0x000fc40000004100 */
[----:B--2---:R-:W-:Y:S02]  /*eaf0*/  HADD2.F32 R23, -RZ, R6.H1_H1 ;  /* 0x30000006ff177230 */ /* 0x004fe40000004100 */
[----:B----4-:R-:W-:Y:S02]  /*eb00*/  HADD2.F32 R17, -RZ, R4.H1_H1 ;  /* 0x30000004ff117230 */ /* 0x010fe40000004100 */
[----:B------:R-:W-:Y:S02]  /*eb10*/  HADD2.F32 R10, -RZ, R5.H1_H1 ;  /* 0x30000005ff0a7230 */ /* 0x000fe40000004100 */
[----:B------:R-:W-:Y:S02]  /*eb20*/  HADD2.F32 R18, -RZ, R7.H1_H1 ;  /* 0x30000007ff127230 */ /* 0x000fe40000004100 */
[C---:B------:R-:W-:Y:S01]  /*eb30*/  FMUL.FTZ R27, R30.reuse, R17 ;  /* 0x000000111e1b7220 */ /* 0x040fe20000410000 */
[----:B------:R-:W-:Y:S01]  /*eb40*/  FMUL.FTZ R30, R30, R23 ;  /* 0x000000171e1e7220 */ /* 0x000fe20000410000 */
[----:B------:R-:W-:Y:S01]  /*eb50*/  FMUL.FTZ R19, R25, R10 ;  /* 0x0000000a19137220 */ /* 0x000fe20000410000 */
[----:B------:R-:W-:-:S02]  /*eb60*/  HADD2.F32 R6, -RZ, R6.H0_H0 ;  /* 0x20000006ff067230 */ /* 0x000fc40000004100 */
[-C--:B------:R-:W-:Y:S01]  /*eb70*/  FMUL.FTZ R25, R25, R18.reuse ;  /* 0x0000001219197220 */ /* 0x080fe20000410000 */
[----:B------:R-:W-:Y:S01]  /*eb80*/  FFMA.FTZ R30, R26, R17, R30 ;  /* 0x000000111a1e7223 */ /* 0x000fe2000001001e */
[----:B------:R-:W-:Y:S01]  /*eb90*/  FFMA.FTZ R19, R32, R18, -R19 ;  /* 0x0000001220137223 */ /* 0x000fe20000010813 */
[----:B------:R-:W-:Y:S02]  /*eba0*/  HADD2.F32 R17, -RZ, R16.H1_H1 ;  /* 0x30000010ff117230 */ /* 0x000fe40000004100 */
[----:B------:R-:W-:Y:S02]  /*ebb0*/  HADD2.F32 R4, -RZ, R4.H0_H0 ;  /* 0x20000004ff047230 */ /* 0x000fe40000004100 */
[----:B------:R-:W-:Y:S02]  /*ebc0*/  HADD2.F32 R5, -RZ, R5.H0_H0 ;  /* 0x20000005ff057230 */ /* 0x000fe40000004100 */
[----:B------:R-:W-:Y:S02]  /*ebd0*/  HADD2.F32 R18, -RZ, R24.H1_H1 ;  /* 0x30000018ff127230 */ /* 0x000fe40000004100 */
[----:B------:R-:W-:Y:S01]  /*ebe0*/  FFMA.FTZ R27, R26, R23, -R27 ;  /* 0x000000171a1b7223 */ /* 0x000fe2000001081b */
[----:B------:R-:W-:-:S02]  /*ebf0*/  HADD2.F32 R7, -RZ, R7.H0_H0 ;  /* 0x20000007ff077230 */ /* 0x000fc40000004100 */
[----:B------:R-:W-:Y:S01]  /*ec00*/  FFMA.FTZ R10, R32, R10, R25 ;  /* 0x0000000a200a7223 */ /* 0x000fe20000010019 */
[----:B------:R-:W-:Y:S02]  /*ec10*/  HADD2.F32 R23, -RZ, R16.H0_H0 ;  /* 0x20000010ff177230 */ /* 0x000fe40000004100 */
        /* <DEDUP_REMOVED lines=14> */
.L_x_2501:
[----:B------:R-:W-:Y:S05]  /*ed00*/  BSYNC.RECONVERGENT B0 ;  /* 0x0000000000007941 */ /* 0x000fea0003800200 */
.L_x_2500:
[----:B-----5:R1:W-:Y:S02]  /*ed10*/  STS.128 [R63+0x800], R16 ;  /* 0x000800103f007388 */ /* 0x0203e40000000c00 */
.L_x_2499:
[----:B------:R-:W-:Y:S05]  /*ed20*/  BSYNC.RECONVERGENT B1 ;  /* 0x0000000000017941 */ /* 0x000fea0003800200 */
.L_x_2498:
[----:B------:R-:W-:-:S13]  /*ed30*/  ISETP.GE.AND P0, PT, R9, R8, PT ;  /* 0x000000080900720c */ /* 0x000fda0003f06270 */
[----:B------:R1:W-:Y:S01]  /*ed40*/  @P0 STS.128 [R63+0x2800], RZ ;  /* 0x002800ff3f000388 */ /* 0x0003e20000000c00 */
[----:B------:R-:W-:Y:S05]  /*ed50*/  @P0 BRA `(.L_x_2497) ;  /* 0x0000000000d80947 */ /* 0x000fea0003800000 */
[----:B-1-3--:R1:W5:Y:S01]  /*ed60*/  LD.E.128 R16, desc[UR6][R34.64+0x80] ;  /* 0x0000800622107980 */ /* 0x00a362000c101d00 */
        /* <DEDUP_REMOVED lines=51> */
.L_x_2503:
[----:B------:R-:W-:Y:S05]  /*f0a0*/  BSYNC.RECONVERGENT B0 ;  /* 0x0000000000007941 */ /* 0x000fea0003800200 */
.L_x_2502:
[----:B-----5:R3:W-:Y:S02]  /*f0b0*/  STS.128 [R63+0x2800], R16 ;  /* 0x002800103f007388 */ /* 0x0207e40000000c00 */
.L_x_2497:
[----:B------:R-:W-:Y:S05]  /*f0c0*/  BSYNC.RECONVERGENT B2 ;  /* 0x0000000000027941 */ /* 0x000fea0003800200 */
.L_x_2496:
[----:B------:R-:W-:Y:S01]  /*f0d0*/  IADD3 R30, PT, PT, R120, 0x20, RZ ;  /* 0x00000020781e7810 */ /* 0x000fe20007ffe0ff */
[----:B------:R-:W-:Y:S03]  /*f0e0*/  BSSY.RECONVERGENT B2, `(.L_x_2504) ;  /* 0x0000079000027945 */ /* 0x000fe60003800200 */
[----:B------:R-:W-:-:S13]  /*f0f0*/  ISETP.GE.AND P0, PT, R30, R21, PT ;  /* 0x000000151e00720c */ /* 0x000fda0003f06270 */
[----:B------:R-:W-:Y:S05]  /*f100*/  @P0 BRA `(.L_x_2505) ;  /* 0x0000000400d80947 */ /* 0x000fea0003800000 */
[----:B-----5:R-:W-:Y:S01]  /*f110*/  ISETP.GE.AND P0, PT, R14, R8, PT ;  /* 0x000000080e00720c */ /* 0x020fe20003f06270 */
[----:B------:R-:W-:Y:S01]  /*f120*/  BSSY.RECONVERGENT B1, `(.L_x_2506) ;  /* 0x000003b000017945 */ /* 0x000fe20003800200 */
[----:B------:R-:W-:Y:S01]  /*f130*/  LEA R38, P1, R126, R118, 0x6 ;  /* 0x000000767e267211 */ /* 0x000fe200078230ff */
[----:B------:R-:W-:-:S03]  /*f140*/  IMAD.SHL.U32 R23, R11, 0x20, RZ ;  /* 0x000000200b177824 */ /* 0x000fc600078e00ff */
[----:B------:R-:W-:-:S07]  /*f150*/  LEA.HI.X R39, R126, R119, R127, 0x6, P1 ;  /* 0x000000777e277211 */ /* 0x000fce00008f347f */
        /* <DEDUP_REMOVED lines=16> */
[----:B-----5:R-:W-:Y:S01]  /*f260*/  MOV R26, R18 ;  /* 0x00000012001a7202 */ /* 0x020fe20000000f00 */
[----:B------:R-:W-:Y:S02]  /*f270*/  HADD2.F32 R25, -RZ, R19.H1_H1 ;  /* 0x30000013ff197230 */ /* 0x000fe40000004100 */
[--C-:B------:R-:W-:Y:S02]  /*f280*/  HADD2.F32 R27, -RZ, R17.reuse.H0_H0 ;  /* 0x20000011ff1b7230 */ /* 0x100fe40000004100 */
[----:B------:R-:W-:-:S02]  /*f290*/  HADD2.F32 R32, -RZ, R17.H1_H1 ;  /* 0x30000011ff207230 */ /* 0x000fc40000004100 */
[----:B------:R-:W-:Y:S02]  /*f2a0*/  HADD2.F32 R36, -RZ, R19.H0_H0 ;  /* 0x20000013ff247230 */ /* 0x000fe40000004100 */
[----:B--2---:R-:W-:Y:S02]  /*f2b0*/  HADD2.F32 R18, -RZ, R7.H1_H1 ;  /* 0x30000007ff127230 */ /* 0x004fe40000004100 */
[----:B---3--:R-:W-:Y:S02]  /*f2c0*/  HADD2.F32 R10, -RZ, R5.H1_H1 ;  /* 0x30000005ff0a7230 */ /* 0x008fe40000004100 */
[----:B------:R-:W-:Y:S02]  /*f2d0*/  HADD2.F32 R17, -RZ, R4.H1_H1 ;  /* 0x30000004ff117230 */ /* 0x000fe40000004100 */
[--C-:B------:R-:W-:Y:S02]  /*f2e0*/  HADD2.F32 R24, -RZ, R6.reuse.H1_H1 ;  /* 0x30000006ff187230 */ /* 0x100fe40000004100 */
[C---:B------:R-:W-:Y:S01]  /*f2f0*/  FMUL.FTZ R19, R25.reuse, R10 ;  /* 0x0000000a19137220 */ /* 0x040fe20000410000 */
[----:B------:R-:W-:Y:S01]  /*f300*/  FMUL.FTZ R25, R25, R18 ;  /* 0x0000001219197220 */ /* 0x000fe20000410000 */
[----:B------:R-:W-:Y:S01]  /*f310*/  FMUL.FTZ R34, R32, R17 ;  /* 0x0000001120227220 */ /* 0x000fe20000410000 */
[----:B------:R-:W-:-:S02]  /*f320*/  HADD2.F32 R6, -RZ, R6.H0_H0 ;  /* 0x20000006ff067230 */ /* 0x000fc40000004100 */
[----:B------:R-:W-:Y:S01]  /*f330*/  FMUL.FTZ R32, R32, R24 ;  /* 0x0000001820207220 */ /* 0x000fe20000410000 */
[C---:B------:R-:W-:Y:S01]  /*f340*/  FFMA.FTZ R10, R36.reuse, R10, R25 ;  /* 0x0000000a240a7223 */ /* 0x040fe20000010019 */
        /* <DEDUP_REMOVED lines=22> */
.L_x_2509:
[----:B------:R-:W-:Y:S05]  /*f4b0*/  BSYNC.RECONVERGENT B0 ;  /* 0x0000000000007941 */ /* 0x000fea0003800200 */
.L_x_2508:
[----:B-----5:R3:W-:Y:S02]  /*f4c0*/  STS.128 [R63+0x1000], R16 ;  /* 0x001000103f007388 */ /* 0x0207e40000000c00 */
.L_x_2507:
[----:B------:R-:W-:Y:S05]  /*f4d0*/  BSYNC.RECONVERGENT B1 ;  /* 0x0000000000017941 */ /* 0x000fea0003800200 */
.L_x_2506:
        /* <DEDUP_REMOVED lines=55> */
.L_x_2511:
[----:B------:R-:W-:Y:S05]  /*f850*/  BSYNC.RECONVERGENT B0 ;  /* 0x0000000000007941 */ /* 0x000fea0003800200 */
.L_x_2510:
[----:B-----5:R3:W-:Y:S02]  /*f860*/  STS.128 [R63+0x3000], R16 ;  /* 0x003000103f007388 */ /* 0x0207e40000000c00 */
.L_x_2505:
[----:B------:R-:W-:Y:S05]  /*f870*/  BSYNC.RECONVERGENT B2 ;  /* 0x0000000000027941 */ /* 0x000fea0003800200 */
.L_x_2504:
[----:B-1----:R-:W-:-:S04]  /*f880*/  IADD3 R38, PT, PT, R120, 0x30, RZ ;  /* 0x0000003078267810 */ /* 0x002fc80007ffe0ff */
[----:B------:R-:W-:-:S13]  /*f890*/  ISETP.GE.AND P0, PT, R38, R21, PT ;  /* 0x000000152600720c */ /* 0x000fda0003f06270 */
[----:B------:R-:W-:Y:S05]  /*f8a0*/  @P0 BRA `(.L_x_2486) ;  /* 0x0000003400600947 */ /* 0x000fea0003800000 */
[----:B-----5:R-:W-:Y:S01]  /*f8b0*/  ISETP.GE.AND P0, PT, R14, R8, PT ;  /* 0x000000080e00720c */ /* 0x020fe20003f06270 */
[----:B------:R-:W-:Y:S01]  /*f8c0*/  IMAD R36, R127, 0x60, RZ ;  /* 0x000000607f247824 */ /* 0x000fe200078e02ff */
[----:B------:R-:W-:Y:S01]  /*f8d0*/  BSSY.RECONVERGENT B1, `(.L_x_2512) ;  /* 0x000003d000017945 */ /* 0x000fe20003800200 */
[----:B------:R-:W-:-:S04]  /*f8e0*/  IMAD.WIDE.U32 R118, R126, 0x60, R118 ;  /* 0x000000607e767825 */ /* 0x000fc800078e0076 */
[----:B------:R-:W-:Y:S01]  /*f8f0*/  IMAD R11, R11, 0x30, RZ ;  /* 0x000000300b0b7824 */ /* 0x000fe200078e02ff */
[----:B------:R-:W-:Y:S02]  /*f900*/  IADD3 R37, PT, PT, R119, R36, RZ ;  /* 0x0000002477257210 */ /* 0x000fe40007ffe0ff */
[----:B------:R-:W-:-:S03]  /*f910*/  MOV R36, R118 ;  /* 0x0000007600247202 */ /* 0x000fc60000000f00 */
        /* <DEDUP_REMOVED lines=54> */
.L_x_2515:
[----:B------:R-:W-:Y:S05]  /*fc80*/  BSYNC.RECONVERGENT B0 ;  /* 0x0000000000007941 */ /* 0x000fea0003800200 */
.L_x_2514:
[----:B-----5:R1:W-:Y:S02]  /*fc90*/  STS.128 [R63+0x1800], R16 ;  /* 0x001800103f007388 */ /* 0x0203e40000000c00 */
.L_x_2513:
[----:B------:R-:W-:Y:S05]  /*fca0*/  BSYNC.RECONVERGENT B1 ;  /* 0x0000000000017941 */ /* 0x000fea0003800200 */
.L_x_2512:
[----:B------:R-:W-:-:S13]  /*fcb0*/  ISETP.GE.AND P0, PT, R9, R8, PT ;  /* 0x000000080900720c */ /* 0x000fda0003f06270 */
[----:B------:R1:W-:Y:S01]  /*fcc0*/  @P0 STS.128 [R63+0x3800], RZ ;  /* 0x003800ff3f000388 */ /* 0x0003e20000000c00 */
[----:B------:R-:W-:Y:S05]  /*fcd0*/  @P0 BRA `(.L_x_2486) ;  /* 0x0000003000540947 */ /* 0x000fea0003800000 */
[----:B-1-3--:R1:W5:Y:S01]  /*fce0*/  LD.E.128 R16, desc[UR6][R36.64+0x80] ;  /* 0x0000800624107980 */ /* 0x00a362000c101d00 */
[----:B------:R-:W-:Y:S01]  /*fcf0*/  ISETP.GE.AND P0, PT, R9, R0, PT ;  /* 0x000000000900720c */ /* 0x000fe20003f06270 */
[----:B------:R-:W-:-:S12]  /*fd00*/  BSSY.RECONVERGENT B0, `(.L_x_2516) ;  /* 0x0000030000007945 */ /* 0x000fd80003800200 */
[----:B------:R-:W-:Y:S05]  /*fd10*/  @P0 BRA `(.L_x_2517) ;  /* 0x0000000000b80947 */ /* 0x000fea0003800000 */
[----:B------:R-:W-:-:S04]  /*fd20*/  IADD3 R22, P0, PT, R11, R22, RZ ;  /* 0x000000160b167210 */ /* 0x000fc80007f1e0ff */
[----:B------:R-:W-:Y:S02]  /*fd30*/  LEA.HI.X.SX32 R11, R11, R20, 0x1, P0 ;  /* 0x000000140b0b7211 */ /* 0x000fe400000f0eff */
[C---:B--2---:R-:W-:Y:S02]  /*fd40*/  SHF.L.U32 R5, R22.reuse, 0x1, RZ ;  /* 0x0000000116057819 */ /* 0x044fe400000006ff */
[----:B------:R-:W-:Y:S02]  /*fd50*/  SHF.L.U64.HI R11, R22, 0x1, R11 ;  /* 0x00000001160b7819 */ /* 0x000fe4000001020b */
[-C--:B------:R-:W-:Y:S02]  /*fd60*/  IADD3 R4, P1, PT, R2, R5.reuse, RZ ;  /* 0x0000000502047210 */ /* 0x080fe40007f3e0ff */
[----:B------:R-:W-:Y:S02]  /*fd70*/  IADD3 R2, P0, PT, R12, R5, RZ ;  /* 0x000000050c027210 */ /* 0x000fe40007f1e0ff */
[----:B------:R-:W-:-:S02]  /*fd80*/  IADD3.X R5, PT, PT, R3, R11, RZ, P1, !PT ;  /* 0x0000000b03057210 */ /* 0x000fc40000ffe4ff */
[----:B------:R-:W-:-:S04]  /*fd90*/  IADD3.X R3, PT, PT, R13, R11, RZ, P0, !PT ;  /* 0x0000000b0d037210 */ /* 0x000fc800007fe4ff */
[----:B------:R-:W2:Y:S04]  /*fda0*/  LD.E.64 R4, desc[UR6][R4.64+0x40] ;  /* 0x0000400604047980 */ /* 0x000ea8000c101b00 */
[----:B------:R-:W3:Y:S01]  /*fdb0*/  LD.E.64 R2, desc[UR6][R2.64+0x40] ;  /* 0x0000400602027980 */ /* 0x000ee2000c101b00 */
[--C-:B-----5:R-:W-:Y:S02]  /*fdc0*/  HADD2.F32 R7, -RZ, R17.reuse.H1_H1 ;  /* 0x30000011ff077230 */ /* 0x120fe40000004100 */
[----:B------:R-:W-:Y:S02]  /*fdd0*/  HADD2.F32 R11, -RZ, R17.H0_H0 ;  /* 0x20000011ff0b7230 */ /* 0x000fe40000004100 */
[--C-:B------:R-:W-:Y:S02]  /*fde0*/  HADD2.F32 R8, -RZ, R16.reuse.H1_H1 ;  /* 0x30000010ff087230 */ /* 0x100fe40000004100 */
[----:B------:R-:W-:-:S02]  /*fdf0*/  HADD2.F32 R16, -RZ, R16.H0_H0 ;  /* 0x20000010ff107230 */ /* 0x000fc40000004100 */
[----:B------:R-:W-:Y:S02]  /*fe00*/  HADD2.F32 R10, -RZ, R19.H0_H0 ;  /* 0x20000013ff0a7230 */ /* 0x000fe40000004100 */
[----:B--2---:R-:W-:Y:S02]  /*fe10*/  HADD2.F32 R6, -RZ, R4.H1_H1 ;  /* 0x30000004ff067230 */ /* 0x004fe40000004100 */
[--C-:B---3--:R-:W-:Y:S02]  /*fe20*/  HADD2.F32 R0, -RZ, R2.reuse.H1_H1 ;  /* 0x30000002ff007230 */ /* 0x108fe40000004100 */
[----:B------:R-:W-:Y:S02]  /*fe30*/  HADD2.F32 R13, -RZ, R2.H0_H0 ;  /* 0x20000002ff0d7230 */ /* 0x000fe40000004100 */
[----:B------:R-:W-:Y:S02]  /*fe40*/  HADD2.F32 R17, -RZ, R4.H0_H0 ;  /* 0x20000004ff117230 */ /* 0x000fe40000004100 */
[C---:B------:R-:W-:Y:S01]  /*fe50*/  FMUL.FTZ R2, R7.reuse, R0 ;  /* 0x0000000007027220 */ /* 0x040fe20000410000 */
[----:B------:R-:W-:Y:S01]  /*fe60*/  FMUL.FTZ R7, R7, R6 ;  /* 0x0000000607077220 */ /* 0x000fe20000410000 */
[----:B------:R-:W-:Y:S01]  /*fe70*/  FMUL.FTZ R21, R8, R13 ;  /* 0x0000000d08157220 */ /* 0x000fe20000410000 */
[----:B------:R-:W-:-:S02]  /*fe80*/  HADD2.F32 R4, -RZ, R3.H0_H0 ;  /* 0x20000003ff047230 */ /* 0x000fc40000004100 */
[C---:B------:R-:W-:Y:S01]  /*fe90*/  FFMA.FTZ R2, R11.reuse, R6, -R2 ;  /* 0x000000060b027223 */ /* 0x040fe20000010802 */
[----:B------:R-:W-:Y:S01]  /*fea0*/  FFMA.FTZ R7, R11, R0, R7 ;  /* 0x000000000b077223 */ /* 0x000fe20000010007 */
[----:B------:R-:W-:Y:S01]  /*feb0*/  FMUL.FTZ R8, R8, R17 ;  /* 0x0000001108087220 */ /* 0x000fe20000410000 */
[----:B------:R-:W-:Y:S02]  /*fec0*/  HADD2.F32 R0, -RZ, R5.H0_H0 ;  /* 0x20000005ff007230 */ /* 0x000fe40000004100 */
[----:B------:R-:W-:Y:S02]  /*fed0*/  HADD2.F32 R11, -RZ, R18.H1_H1 ;  /* 0x30000012ff0b7230 */ /* 0x000fe40000004100 */
[----:B------:R-:W-:Y:S02]  /*fee0*/  HADD2.F32 R3, -RZ, R3.H1_H1 ;  /* 0x30000003ff037230 */ /* 0x000fe40000004100 */
[----:B------:R-:W-:Y:S02]  /*fef0*/  HADD2.F32 R6, -RZ, R19.H1_H1 ;  /* 0x30000013ff067230 */ /* 0x000fe40000004100 */
[----:B------:R-:W-:-:S02]  /*ff00*/  HADD2.F32 R5, -RZ, R5.H1_H1 ;  /* 0x30000005ff057230 */ /* 0x000fc40000004100 */
[C---:B------:R-:W-:Y:S01]  /*ff10*/  FFMA.FTZ R21, R16.reuse, R17, -R21 ;  /* 0x0000001110157223 */ /* 0x040fe20000010815 */
[----:B------:R-:W-:Y:S01]  /*ff20*/  FFMA.FTZ R8, R16, R13, R8 ;  /* 0x0000000d10087223 */ /* 0x000fe20000010008 */
[C---:B------:R-:W-:Y:S01]  /*ff30*/  FMUL.FTZ R13, R11.reuse, R4 ;  /* 0x000000040b0d7220 */ /* 0x040fe20000410000 */
[-C--:B------:R-:W-:Y:S01]  /*ff40*/  FMUL.FTZ R17, R11, R0.reuse ;  /* 0x000000000b117220 */ /* 0x080fe20000410000 */
[----:B------:R-:W-:Y:S02]  /*ff50*/  HADD2.F32 R18, -RZ, R18.H0_H0 ;  /* 0x20000012ff127230 */ /* 0x000fe40000004100 */
[C---:B------:R-:W-:Y:S01]  /*ff60*/  FMUL.FTZ R11, R6.reuse, R3 ;  /* 0x00000003060b7220 */ /* 0x040fe20000410000 */
[-C--:B------:R-:W-:Y:S02]  /*ff70*/  FMUL.FTZ R6, R6, R5.reuse ;  /* 0x0000000506067220 */ /* 0x080fe40000410000 */
        /* <DEDUP_REMOVED lines=8> */
.L_x_2517:
[----:B------:R-:W-:Y:S05]  /*10000*/  BSYNC.RECONVERGENT B0 ;  /* 0x0000000000007941 */ /* 0x000fea0003800200 */
.L_x_2516:
[----:B-----5:R3:W-:Y:S01]  /*10010*/  STS.128 [R63+0x3800], R16 ;  /* 0x003800103f007388 */ /* 0x0207e20000000c00 */
[----:B------:R-:W-:Y:S05]  /*10020*/  BRA `(.L_x_2486) ;  /* 0x0000002c00807947 */ /* 0x000fea0003800000 */
.L_x_2487:
        /* <DEDUP_REMOVED lines=45> */
[----:B------:R-:W-:Y:S02]  /*10300*/  HADD2.F32 R41, -RZ, R5.H0_H0 ;  /* 0x20000005ff297230 */ /* 0x000fe40000004100 */
[----:B------:R-:W-:Y:S01]  /*10310*/  @P1 FADD.FTZ R23, -R23, -RZ ;  /* 0x800000ff17171221 */ /* 0x000fe20000010100 */
        /* <DEDUP_REMOVED lines=8> */
[----:B------:R-:W-:-:S02]  /*103a0*/  HADD2.F32 R7, -RZ, R7.H1_H1 ;  /* 0x30000007ff077230 */ /* 0x000fc40000004100 */
[----:B------:R-:W-:Y:S01]  /*103b0*/  FMUL.FTZ R21, R21, R4 ;  /* 0x0000000415157220 */ /* 0x000fe20000410000 */
[----:B----4-:R-:W-:Y:S02]  /*103c0*/  HADD2.F32 R4, -RZ, R16.H0_H0 ;  /* 0x20000010ff047230 */ /* 0x010fe40000004100 */
[----:B------:R-:W-:Y:S01]  /*103d0*/  FMUL.FTZ R38, R38, R5 ;  /* 0x0000000526267220 */ /* 0x000fe20000410000 */
[--C-:B-----5:R-:W-:Y:S02]  /*103e0*/  HADD2.F32 R5, -RZ, R32.reuse.H0_H0 ;  /* 0x20000020ff057230 */ /* 0x120fe40000004100 */
[----:B------:R-:W-:Y:S01]  /*103f0*/  @P1 FADD.FTZ R41, -R41, -RZ ;  /* 0x800000ff29291221 */ /* 0x000fe20000010100 */
[----:B------:R-:W-:Y:S02]  /*10400*/  HADD2.F32 R23, -RZ, R32.H1_H1 ;  /* 0x30000020ff177230 */ /* 0x000fe40000004100 */
[----:B------:R-:W-:Y:S01]  /*10410*/  FMUL.FTZ R30, R30, R43 ;  /* 0x0000002b1e1e7220 */ /* 0x000fe20000410000 */
[----:B------:R-:W-:-:S02]  /*10420*/  HADD2.F32 R16, -RZ, R16.H1_H1 ;  /* 0x30000010ff107230 */ /* 0x000fc40000004100 */
[----:B------:R-:W-:Y:S01]  /*10430*/  @P1 FADD.FTZ R6, -R6, -RZ ;  /* 0x800000ff06061221 */ /* 0x000fe20000010100 */
        /* <DEDUP_REMOVED lines=10> */
[----:B------:R-:W-:Y:S02]  /*104e0*/  HADD2.F32 R32, -RZ, R18.H0_H0 ;  /* 0x20000012ff207230 */ /* 0x000fe40000004100 */
[----:B------:R-:W-:Y:S02]  /*104f0*/  HADD2.F32 R41, -RZ, R19.H0_H0 ;  /* 0x20000013ff297230 */ /* 0x000fe40000004100 */
[----:B------:R-:W-:Y:S01]  /*10500*/  FFMA.FTZ R6, R7, R6, R20 ;  /* 0x0000000607067223 */ /* 0x000fe20000010014 */
[----:B------:R-:W-:Y:S02]  /*10510*/  HADD2.F32 R16, -RZ, R34.H0_H0 ;  /* 0x20000022ff107230 */ /* 0x000fe40000004100 */
[----:B------:R-:W-:Y:S02]  /*10520*/  HADD2.F32 R5, -RZ, R35.H0_H0 ;  /* 0x20000023ff057230 */ /* 0x000fe40000004100 */
[----:B------:R-:W-:Y:S02]  /*10530*/  HADD2.F32 R17, -RZ, R17.H1_H1 ;  /* 0x30000011ff117230 */ /* 0x000fe40000004100 */
[----:B------:R-:W-:Y:S01]  /*10540*/  FFMA.FTZ R16, R16, R32, R21 ;  /* 0x0000002010107223 */ /* 0x000fe20000010015 */
[----:B------:R-:W-:-:S02]  /*10550*/  HADD2.F32 R18, -RZ, R18.H1_H1 ;  /* 0x30000012ff127230 */ /* 0x000fc40000004100 */
[----:B------:R-:W-:Y:S01]  /*10560*/  FFMA.FTZ R5, R5, R41, R22 ;  /* 0x0000002905057223 */ /* 0x000fe20000010016 */
[----:B------:R-:W-:Y:S01]  /*10570*/  HADD2.F32 R19, -RZ, R19.H1_H1 ;  /* 0x30000013ff137230 */ /* 0x000fe20000004100 */
[----:B------:R-:W-:Y:S01]  /*10580*/  F2FP.F16.F32.PACK_AB R32, R23, R4 ;  /* 0x000000041720723e */ /* 0x000fe200000000ff */
[----:B------:R-:W-:Y:S02]  /*10590*/  HADD2.F32 R33, -RZ, R33.H1_H1 ;  /* 0x30000021ff217230 */ /* 0x000fe40000004100 */
[----:B------:R-:W-:Y:S02]  /*105a0*/  HADD2.F32 R34, -RZ, R34.H1_H1 ;  /* 0x30000022ff227230 */ /* 0x000fe40000004100 */
[----:B------:R-:W-:Y:S02]  /*105b0*/  HADD2.F32 R35, -RZ, R35.H1_H1 ;  /* 0x30000023ff237230 */ /* 0x000fe40000004100 */
[----:B------:R-:W-:Y:S01]  /*105c0*/  FFMA.FTZ R17, R33, R17, R38 ;  /* 0x0000001121117223 */ /* 0x000fe20000010026 */
[----:B------:R-:W-:-:S02]  /*105d0*/  FFMA.FTZ R39, R34, R18, R39 ;  /* 0x0000001222277223 */ /* 0x000fc40000010027 */
[----:B------:R-:W-:Y:S02]  /*105e0*/  FFMA.FTZ R40, R35, R19, R40 ;  /* 0x0000001323287223 */ /* 0x000fe40000010028 */
[----:B------:R-:W-:Y:S02]  /*105f0*/  F2FP.F16.F32.PACK_AB R33, R17, R6 ;  /* 0x000000061121723e */ /* 0x000fe400000000ff */
[----:B------:R-:W-:Y:S02]  /*10600*/  F2FP.F16.F32.PACK_AB R34, R39, R16 ;  /* 0x000000102722723e */ /* 0x000fe400000000ff */
[----:B------:R-:W-:Y:S02]  /*10610*/  F2FP.F16.F32.PACK_AB R35, R40, R5 ;  /* 0x000000052823723e */ /* 0x000fe400000000ff */
.L_x_2523:
[----:B------:R-:W-:Y:S05]  /*10620*/  BSYNC.RECONVERGENT B0 ;  /* 0x0000000000007941 */ /* 0x000fea0003800200 */
.L_x_2522:
[----:B--2--5:R-:W-:Y:S01]  /*10630*/  IMAD.MOV.U32 R6, RZ, RZ, R34 ;  /* 0x000000ffff067224 */ /* 0x024fe200078e0022 */
[----:B------:R-:W-:Y:S01]  /*10640*/  MOV R4, R32 ;  /* 0x0000002000047202 */ /* 0x000fe20000000f00 */
[----:B------:R-:W-:Y:S01]  /*10650*/  IMAD.MOV.U32 R7, RZ, RZ, R35 ;  /* 0x000000ffff077224 */ /* 0x000fe200078e0023 */
[----:B------:R-:W-:Y:S02]  /*10660*/  MOV R5, R33 ;  /* 0x0000002100057202 */ /* 0x000fe40000000f00 */
.L_x_2521:
[----:B------:R-:W-:Y:S05]  /*10670*/  BSYNC.RECONVERGENT B1 ;  /* 0x0000000000017941 */ /* 0x000fea0003800200 */
.L_x_2520:
        /* <DEDUP_REMOVED lines=86> */
.L_x_2525:
[----:B------:R-:W-:Y:S05]  /*10be0*/  BSYNC.RECONVERGENT B0 ;  /* 0x0000000000007941 */ /* 0x000fea0003800200 */
.L_x_2524:
[----:B-----5:R3:W-:Y:S02]  /*10bf0*/  STS.128 [R63+0x2000], R32 ;  /* 0x002000203f007388 */ /* 0x0207e40000000c00 */
.L_x_2519:
[----:B------:R-:W-:Y:S05]  /*10c00*/  BSYNC.RECONVERGENT B2 ;  /* 0x0000000000027941 */ /* 0x000fea0003800200 */
.L_x_2518:
        /* <DEDUP_REMOVED lines=14> */
[----:B------:R-:W-:Y:S02]  /*10cf0*/  ISETP.GT.AND P0, PT, R27, RZ, PT ;  /* 0x000000ff1b00720c */ /* 0x000fe40003f04270 */
[--C-:B--2---:R-:W-:Y:S02]  /*10d00*/  SHF.R.S32.HI R4, RZ, 0x1f, R31.reuse ;  /* 0x0000001fff047819 */ /* 0x104fe4000001141f */
[----:B------:R-:W-:Y:S02]  /*10d10*/  SEL R17, R26, RZ, !P0 ;  /* 0x000000ff1a117207 */ /* 0x000fe40004000000 */
[----:B------:R-:W-:Y:S02]  /*10d20*/  SEL R7, R25, RZ, !P0 ;  /* 0x000000ff19077207 */ /* 0x000fe40004000000 */
[----:B------:R-:W-:Y:S02]  /*10d30*/  IADD3 R17, P2, P1, R17, R10, R31 ;  /* 0x0000000a11117210 */ /* 0x000fe4000795e01f */
[----:B------:R-:W-:-:S02]  /*10d40*/  SEL R5, R11, R26, P0 ;  /* 0x0000001a0b057207 */ /* 0x000fc40000000000 */
[----:B------:R-:W-:Y:S02]  /*10d50*/  IADD3.X R4, PT, PT, R7, R8, R4, P2, P1 ;  /* 0x0000000807047210 */ /* 0x000fe400017e2404 */
[----:B------:R-:W-:Y:S01]  /*10d60*/  SHF.L.U32 R19, R17, 0x1, RZ ;  /* 0x0000000111137819 */ /* 0x000fe200000006ff */
[----:B------:R-:W-:Y:S01]  /*10d70*/  IMAD.WIDE R20, R5, 0x2, R40 ;  /* 0x0000000205147825 */ /* 0x000fe200078e0228 */
[----:B------:R-:W-:Y:S02]  /*10d80*/  SHF.L.U64.HI R17, R17, 0x1, R4 ;  /* 0x0000000111117819 */ /* 0x000fe40000010204 */
        /* <DEDUP_REMOVED lines=33> */
[----:B---3--:R-:W-:Y:S02]  /*10fa0*/  HADD2.F32 R4, -RZ, R16.H0_H0 ;  /* 0x20000010ff047230 */ /* 0x008fe40000004100 */
        /* <DEDUP_REMOVED lines=33> */
.L_x_2531:
[----:B------:R-:W-:Y:S05]  /*111c0*/  BSYNC.RECONVERGENT B0 ;  /* 0x0000000000007941 */ /* 0x000fea0003800200 */
.L_x_2530:
[----:B-----5:R1:W-:Y:S02]  /*111d0*/  STS.128 [R63+0x800], R32 ;  /* 0x000800203f007388 */ /* 0x0203e40000000c00 */
.L_x_2529:
[----:B------:R-:W-:Y:S05]  /*111e0*/  BSYNC.RECONVERGENT B1 ;  /* 0x0000000000017941 */ /* 0x000fea0003800200 */
.L_x_2528:
[----:B------:R-:W-:-:S13]  /*111f0*/  ISETP.GE.AND P0, PT, R9, R24, PT ;  /* 0x000000180900720c */ /* 0x000fda0003f06270 */
[----:B------:R1:W-:Y:S01]  /*11200*/  @P0 STS.128 [R63+0x2800], RZ ;  /* 0x002800ff3f000388 */ /* 0x0003e20000000c00 */
[----:B------:R-:W-:Y:S05]  /*11210*/  @P0 BRA `(.L_x_2527) ;  /* 0x00000004004c0947 */ /* 0x000fea0003800000 */
[----:B-1-3--:R1:W5:Y:S01]  /*11220*/  LD.E.128 R32, desc[UR6][R40.64+0x80] ;  /* 0x0000800628207980 */ /* 0x00a362000c101d00 */
[----:B------:R-:W-:Y:S01]  /*11230*/  ISETP.GE.AND P0, PT, R9, R0, PT ;  /* 0x000000000900720c */ /* 0x000fe20003f06270 */
[----:B------:R-:W-:-:S12]  /*11240*/  BSSY.RECONVERGENT B0, `(.L_x_2532) ;  /* 0x000004f000007945 */ /* 0x000fd80003800200 */
[----:B------:R-:W-:Y:S05]  /*11250*/  @P0 BRA `(.L_x_2533) ;  /* 0x0000000400340947 */ /* 0x000fea0003800000 */
[----:B------:R-:W-:Y:S02]  /*11260*/  ISETP.GT.AND P0, PT, R27, 0x40, PT ;  /* 0x000000401b00780c */ /* 0x000fe40003f04270 */
        /* <DEDUP_REMOVED lines=24> */
[--C-:B---3--:R-:W-:Y:S02]  /*113f0*/  HADD2.F32 R23, -RZ, R4.reuse.H0_H0 ;  /* 0x20000004ff177230 */ /* 0x108fe40000004100 */
[--C-:B------:R-:W-:Y:S02]  /*11400*/  HADD2.F32 R39, -RZ, R5.reuse.H0_H0 ;  /* 0x20000005ff277230 */ /* 0x100fe40000004100 */
[----:B------:R-:W-:Y:S02]  /*11410*/  HADD2.F32 R4, -RZ, R4.H1_H1 ;  /* 0x30000004ff047230 */ /* 0x000fe40000004100 */
[----:B------:R-:W-:Y:S01]  /*11420*/  @P0 FADD.FTZ R23, -R23, -RZ ;  /* 0x800000ff17170221 */ /* 0x000fe20000010100 */
[----:B------:R-:W-:-:S02]  /*11430*/  HADD2.F32 R5, -RZ, R5.H1_H1 ;  /* 0x30000005ff057230 */ /* 0x000fc40000004100 */
[----:B------:R-:W-:Y:S01]  /*11440*/  @P0 FADD.FTZ R39, -R39, -RZ ;  /* 0x800000ff27270221 */ /* 0x000fe20000010100 */
[--C-:B-1----:R-:W-:Y:S02]  /*11450*/  HADD2.F32 R40, -RZ, R6.reuse.H0_H0 ;  /* 0x20000006ff287230 */ /* 0x102fe40000004100 */
        /* <DEDUP_REMOVED lines=45> */
.L_x_2533:
[----:B------:R-:W-:Y:S05]  /*11730*/  BSYNC.RECONVERGENT B0 ;  /* 0x0000000000007941 */ /* 0x000fea0003800200 */
.L_x_2532:
[----:B-----5:R3:W-:Y:S02]  /*11740*/  STS.128 [R63+0x2800], R32 ;  /* 0x002800203f007388 */ /* 0x0207e40000000c00 */
.L_x_2527:
[----:B------:R-:W-:Y:S05]  /*11750*/  BSYNC.RECONVERGENT B2 ;  /* 0x0000000000027941 */ /* 0x000fea0003800200 */
.L_x_2526:
        /* <DEDUP_REMOVED lines=32> */
[----:B-----5:R-:W-:Y:S01]  /*11960*/  MOV R36, R34 ;  /* 0x0000002200247202 */ /* 0x020fe20000000f00 */
[--C-:B--2---:R-:W-:Y:S02]  /*11970*/  HADD2.F32 R34, -RZ, R20.reuse.H0_H0 ;  /* 0x20000014ff227230 */ /* 0x104fe40000004100 */
[----:B------:R-:W-:Y:S02]  /*11980*/  HADD2.F32 R37, -RZ, R20.H1_H1 ;  /* 0x30000014ff257230 */ /* 0x000fe40000004100 */
[--C-:B------:R-:W-:Y:S02]  /*11990*/  HADD2.F32 R20, -RZ, R21.reuse.H0_H0 ;  /* 0x20000015ff147230 */ /* 0x100fe40000004100 */
[----:B------:R-:W-:Y:S02]  /*119a0*/  HADD2.F32 R38, -RZ, R21.H1_H1 ;  /* 0x30000015ff267230 */ /* 0x000fe40000004100 */
[----:B------:R-:W-:-:S02]  /*119b0*/  HADD2.F32 R21, -RZ, R22.H0_H0 ;  /* 0x20000016ff157230 */ /* 0x000fc40000004100 */
[----:B------:R-:W-:Y:S02]  /*119c0*/  HADD2.F32 R39, -RZ, R22.H1_H1 ;  /* 0x30000016ff277230 */ /* 0x000fe40000004100 */
[--C-:B------:R-:W-:Y:S02]  /*119d0*/  HADD2.F32 R22, -RZ, R23.reuse.H0_H0 ;  /* 0x20000017ff167230 */ /* 0x100fe40000004100 */
[----:B------:R-:W-:Y:S02]  /*119e0*/  HADD2.F32 R40, -RZ, R23.H1_H1 ;  /* 0x30000017ff287230 */ /* 0x000fe40000004100 */
[--C-:B---3--:R-:W-:Y:S02]  /*119f0*/  HADD2.F32 R23, -RZ, R4.reuse.H0_H0 ;  /* 0x20000004ff177230 */ /* 0x108fe40000004100 */
[----:B------:R-:W-:Y:S02]  /*11a00*/  HADD2.F32 R41, -RZ, R5.H0_H0 ;  /* 0x20000005ff297230 */ /* 0x000fe40000004100 */
[----:B------:R-:W-:-:S02]  /*11a10*/  HADD2.F32 R4, -RZ, R4.H1_H1 ;  /* 0x30000004ff047230 */ /* 0x000fc40000004100 */
[----:B------:R-:W-:Y:S01]  /*11a20*/  @P0 FADD.FTZ R23, -R23, -RZ ;  /* 0x800000ff17170221 */ /* 0x000fe20000010100 */
[----:B------:R-:W-:Y:S02]  /*11a30*/  HADD2.F32 R5, -RZ, R5.H1_H1 ;  /* 0x30000005ff057230 */ /* 0x000fe40000004100 */
[----:B------:R-:W-:Y:S01]  /*11a40*/  @P0 FADD.FTZ R41, -R41, -RZ ;  /* 0x800000ff29290221 */ /* 0x000fe20000010100 */
[--C-:B------:R-:W-:Y:S02]  /*11a50*/  HADD2.F32 R44, -RZ, R6.reuse.H0_H0 ;  /* 0x20000006ff2c7230 */ /* 0x100fe40000004100 */
[----:B------:R-:W-:Y:S01]  /*11a60*/  @P0 FADD.FTZ R4, -R4, -RZ ;  /* 0x800000ff04040221 */ /* 0x000fe20000010100 */
[----:B------:R-:W-:Y:S02]  /*11a70*/  HADD2.F32 R45, -RZ, R7.H0_H0 ;  /* 0x20000007ff2d7230 */ /* 0x000fe40000004100 */
[----:B------:R-:W-:Y:S01]  /*11a80*/  @P0 FADD.FTZ R5, -R5, -RZ ;  /* 0x800000ff05050221 */ /* 0x000fe20000010100 */
[----:B------:R-:W-:-:S02]  /*11a90*/  HADD2.F32 R6, -RZ, R6.H1_H1 ;  /* 0x30000006ff067230 */ /* 0x000fc40000004100 */
[----:B------:R-:W-:Y:S01]  /*11aa0*/  FMUL.FTZ R37, R37, R4 ;  /* 0x0000000425257220 */ /* 0x000fe20000410000 */
[----:B------:R-:W-:Y:S02]  /*11ab0*/  HADD2.F32 R7, -RZ, R7.H1_H1 ;  /* 0x30000007ff077230 */ /* 0x000fe40000004100 */
[----:B------:R-:W-:Y:S01]  /*11ac0*/  FMUL.FTZ R38, R38, R5 ;  /* 0x0000000526267220 */ /* 0x000fe20000410000 */
[----:B------:R-:W-:Y:S02]  /*11ad0*/  HADD2.F32 R5, -RZ, R32.H0_H0 ;  /* 0x20000020ff057230 */ /* 0x000fe40000004100 */
[----:B------:R-:W-:Y:S01]  /*11ae0*/  FMUL.FTZ R34, R34, R23 ;  /* 0x0000001722227220 */ /* 0x000fe20000410000 */
[----:B----4-:R-:W-:Y:S02]  /*11af0*/  HADD2.F32 R4, -RZ, R16.H0_H0 ;  /* 0x20000010ff047230 */ /* 0x010fe40000004100 */
[----:B------:R-:W-:Y:S01]  /*11b00*/  @P0 FADD.FTZ R44, -R44, -RZ ;  /* 0x800000ff2c2c0221 */ /* 0x000fe20000010100 */
[----:B------:R-:W-:-:S02]  /*11b10*/  HADD2.F32 R32, -RZ, R32.H1_H1 ;  /* 0x30000020ff207230 */ /* 0x000fc40000004100 */
[----:B------:R-:W-:Y:S01]  /*11b20*/  @P0 FADD.FTZ R6, -R6, -RZ ;  /* 0x800000ff06060221 */ /* 0x000fe20000010100 */
[----:B------:R-:W-:Y:S02]  /*11b30*/  HADD2.F32 R16, -RZ, R16.H1_H1 ;  /* 0x30000010ff107230 */ /* 0x000fe40000004100 */
[----:B------:R-:W-:Y:S01]  /*11b40*/  @P0 FADD.FTZ R7, -R7, -RZ ;  /* 0x800000ff07070221 */ /* 0x000fe20000010100 */
[----:B------:R-:W-:Y:S01]  /*11b50*/  @P0 FADD.FTZ R45, -R45, -RZ ;  /* 0x800000ff2d2d0221 */ /* 0x000fe20000010100 */
[----:B------:R-:W-:Y:S01]  /*11b60*/  FMUL.FTZ R21, R21, R44 ;  /* 0x0000002c15157220 */ /* 0x000fe20000410000 */
[----:B------:R-:W-:Y:S01]  /*11b70*/  FMUL.FTZ R39, R39, R6 ;  /* 0x0000000627277220 */ /* 0x000fe20000410000 */
[----:B------:R-:W-:Y:S01]  /*11b80*/  FMUL.FTZ R40, R40, R7 ;  /* 0x0000000728287220 */ /* 0x000fe20000410000 */
[----:B------:R-:W-:Y:S01]  /*11b90*/  FFMA.FTZ R4, R5, R4, R34 ;  /* 0x0000000405047223 */ /* 0x000fe20000010022 */
[----:B------:R-:W-:Y:S01]  /*11ba0*/  FFMA.FTZ R37, R32, R16, R37 ;  /* 0x0000001020257223 */ /* 0x000fe20000010025 */
[----:B------:R-:W-:-:S02]  /*11bb0*/  HADD2.F32 R7, -RZ, R33.H0_H0 ;  /* 0x20000021ff077230 */ /* 0x000fc40000004100 */
[----:B------:R-:W-:Y:S01]  /*11bc0*/  FMUL.FTZ R20, R20, R41 ;  /* 0x0000002914147220 */ /* 0x000fe20000410000 */
[----:B------:R-:W-:Y:S02]  /*11bd0*/  HADD2.F32 R6, -RZ, R17.H0_H0 ;  /* 0x20000011ff067230 */ /* 0x000fe40000004100 */
[----:B------:R-:W-:Y:S01]  /*11be0*/  FMUL.FTZ R22, R22, R45 ;  /* 0x0000002d16167220 */ /* 0x000fe20000410000 */
[----:B------:R-:W-:Y:S01]  /*11bf0*/  HADD2.F32 R44, -RZ, R18.H0_H0 ;  /* 0x20000012ff2c7230 */ /* 0x000fe20000004100 */
[----:B------:R-:W-:Y:S01]  /*11c00*/  F2FP.F16.F32.PACK_AB R32, R37, R4 ;  /* 0x000000042520723e */ /* 0x000fe200000000ff */
[----:B------:R-:W-:Y:S02]  /*11c10*/  HADD2.F32 R23, -RZ, R19.H0_H0 ;  /* 0x20000013ff177230 */ /* 0x000fe40000004100 */
[----:B------:R-:W-:Y:S01]  /*11c20*/  FFMA.FTZ R6, R7, R6, R20 ;  /* 0x0000000607067223 */ /* 0x000fe20000010014 */
[----:B------:R-:W-:Y:S02]  /*11c30*/  HADD2.F32 R16, -RZ, R36.H0_H0 ;  /* 0x20000024ff107230 */ /* 0x000fe40000004100 */
[----:B------:R-:W-:-:S02]  /*11c40*/  HADD2.F32 R5, -RZ, R35.H0_H0 ;  /* 0x20000023ff057230 */ /* 0x000fc40000004100 */
[----:B------:R-:W-:Y:S02]  /*11c50*/  HADD2.F32 R17, -RZ, R17.H1_H1 ;  /* 0x30000011ff117230 */ /* 0x000fe40000004100 */
[----:B------:R-:W-:Y:S01]  /*11c60*/  FFMA.FTZ R16, R16, R44, R21 ;  /* 0x0000002c10107223 */ /* 0x000fe20000010015 */
[----:B------:R-:W-:Y:S02]  /*11c70*/  HADD2.F32 R18, -RZ, R18.H1_H1 ;  /* 0x30000012ff127230 */ /* 0x000fe40000004100 */
[----:B------:R-:W-:Y:S01]  /*11c80*/  FFMA.FTZ R5, R5, R23, R22 ;  /* 0x0000001705057223 */ /* 0x000fe20000010016 */
[----:B------:R-:W-:Y:S02]  /*11c90*/  HADD2.F32 R19, -RZ, R19.H1_H1 ;  /* 0x30000013ff137230 */ /* 0x000fe40000004100 */
[----:B------:R-:W-:Y:S02]  /*11ca0*/  HADD2.F32 R33, -RZ, R33.H1_H1 ;  /* 0x30000021ff217230 */ /* 0x000fe40000004100 */
[----:B------:R-:W-:-:S02]  /*11cb0*/  HADD2.F32 R36, -RZ, R36.H1_H1 ;  /* 0x30000024ff247230 */ /* 0x000fc40000004100 */
[----:B------:R-:W-:Y:S02]  /*11cc0*/  HADD2.F32 R35, -RZ, R35.H1_H1 ;  /* 0x30000023ff237230 */ /* 0x000fe40000004100 */
[----:B------:R-:W-:Y:S01]  /*11cd0*/  FFMA.FTZ R17, R33, R17, R38 ;  /* 0x0000001121117223 */ /* 0x000fe20000010026 */
[----:B------:R-:W-:Y:S02]  /*11ce0*/  FFMA.FTZ R39, R36, R18, R39 ;  /* 0x0000001224277223 */ /* 0x000fe40000010027 */
[----:B------:R-:W-:Y:S02]  /*11cf0*/  FFMA.FTZ R40, R35, R19, R40 ;  /* 0x0000001323287223 */ /* 0x000fe40000010028 */
[----:B------:R-:W-:Y:S02]  /*11d00*/  F2FP.F16.F32.PACK_AB R33, R17, R6 ;  /* 0x000000061121723e */ /* 0x000fe400000000ff */
[----:B------:R-:W-:Y:S02]  /*11d10*/  F2FP.F16.F32.PACK_AB R34, R39, R16 ;  /* 0x000000102722723e */ /* 0x000fe400000000ff */
[----:B------:R-:W-:-:S02]  /*11d20*/  F2FP.F16.F32.PACK_AB R35, R40, R5 ;  /* 0x000000052823723e */ /* 0x000fc400000000ff */
.L_x_2539:
[----:B------:R-:W-:Y:S05]  /*11d30*/  BSYNC.RECONVERGENT B0 ;  /* 0x0000000000007941 */ /* 0x000fea0003800200 */
.L_x_2538:
[----:B-----5:R3:W-:Y:S02]  /*11d40*/  STS.128 [R63+0x1000], R32 ;  /* 0x001000203f007388 */ /* 0x0207e40000000c00 */
.L_x_2537:
[----:B------:R-:W-:Y:S05]  /*11d50*/  BSYNC.RECONVERGENT B1 ;  /* 0x0000000000017941 */ /* 0x000fea0003800200 */
.L_x_2536:
        /* <DEDUP_REMOVED lines=84> */
.L_x_2541:
[----:B------:R-:W-:Y:S05]  /*122a0*/  BSYNC.RECONVERGENT B0 ;  /* 0x0000000000007941 */ /* 0x000fea0003800200 */
.L_x_2540:
[----:B-----5:R3:W-:Y:S02]  /*122b0*/  STS.128 [R63+0x3000], R32 ;  /* 0x003000203f007388 */ /* 0x0207e40000000c00 */
.L_x_2535:
[----:B------:R-:W-:Y:S05]  /*122c0*/  BSYNC.RECONVERGENT B2 ;  /* 0x0000000000027941 */ /* 0x000fea0003800200 */
.L_x_2534:
[----:B------:R-:W-:-:S04]  /*122d0*/  IADD3 R38, PT, PT, R120, 0x30, RZ ;  /* 0x0000003078267810 */ /* 0x000fc80007ffe0ff */
[----:B------:R-:W-:-:S13]  /*122e0*/  ISETP.GE.AND P0, PT, R38, R29, PT ;  /* 0x0000001d2600720c */ /* 0x000fda0003f06270 */
[----:B------:R-:W-:Y:S05]  /*122f0*/  @P0 BRA `(.L_x_2486) ;  /* 0x0000000800cc0947 */ /* 0x000fea0003800000 */
[----:B-----5:R-:W-:Y:S01]  /*12300*/  ISETP.GE.AND P0, PT, R14, R24, PT ;  /* 0x000000180e00720c */ /* 0x020fe20003f06270 */
[----:B-1-3--:R-:W-:Y:S01]  /*12310*/  IMAD R40, R127, 0x60, RZ ;  /* 0x000000607f287824 */ /* 0x00afe200078e02ff */
[----:B------:R-:W-:Y:S01]  /*12320*/  BSSY.RECONVERGENT B1, `(.L_x_2542) ;  /* 0x000005a000017945 */ /* 0x000fe20003800200 */
[----:B------:R-:W-:-:S04]  /*12330*/  IMAD.WIDE.U32 R126, R126, 0x60, R118 ;  /* 0x000000607e7e7825 */ /* 0x000fc800078e0076 */
[----:B------:R-:W-:Y:S01]  /*12340*/  IMAD R29, R11, 0x30, RZ ;  /* 0x000000300b1d7824 */ /* 0x000fe200078e02ff */
        /* <DEDUP_REMOVED lines=29> */
[--C-:B----4-:R-:W-:Y:S02]  /*12520*/  HADD2.F32 R43, -RZ, R5.reuse.H0_H0 ;  /* 0x20000005ff2b7230 */ /* 0x110fe40000004100 */
[----:B------:R-:W-:-:S02]  /*12530*/  HADD2.F32 R44, -RZ, R5.H1_H1 ;  /* 0x30000005ff2c7230 */ /* 0x000fc40000004100 */
[--C-:B------:R-:W-:Y:S02]  /*12540*/  HADD2.F32 R42, -RZ, R4.reuse.H0_H0 ;  /* 0x20000004ff2a7230 */ /* 0x100fe40000004100 */
[----:B------:R-:W-:Y:S01]  /*12550*/  @P0 FADD.FTZ R43, -R43, -RZ ;  /* 0x800000ff2b2b0221 */ /* 0x000fe20000010100 */
[----:B------:R-:W-:Y:S02]  /*12560*/  HADD2.F32 R45, -RZ, R4.H1_H1 ;  /* 0x30000004ff2d7230 */ /* 0x000fe40000004100 */
[----:B------:R-:W-:Y:S01]  /*12570*/  @P0 FADD.FTZ R44, -R44, -RZ ;  /* 0x800000ff2c2c0221 */ /* 0x000fe20000010100 */
[----:B------:R-:W-:Y:S02]  /*12580*/  HADD2.F32 R5, -RZ, R7.H0_H0 ;  /* 0x20000007ff057230 */ /* 0x000fe40000004100 */
[----:B------:R-:W-:Y:S01]  /*12590*/  @P0 FADD.FTZ R42, -R42, -RZ ;  /* 0x800000ff2a2a0221 */ /* 0x000fe20000010100 */
[--C-:B------:R-:W-:Y:S02]  /*125a0*/  HADD2.F32 R4, -RZ, R6.reuse.H0_H0 ;  /* 0x20000006ff047230 */ /* 0x100fe40000004100 */
[----:B------:R-:W-:Y:S01]  /*125b0*/  @P0 FADD.FTZ R45, -R45, -RZ ;  /* 0x800000ff2d2d0221 */ /* 0x000fe20000010100 */
[----:B------:R-:W-:-:S02]  /*125c0*/  HADD2.F32 R6, -RZ, R6.H1_H1 ;  /* 0x30000006ff067230 */ /* 0x000fc40000004100 */
[----:B------:R-:W-:Y:S01]  /*125d0*/  @P0 FADD.FTZ R5, -R5, -RZ ;  /* 0x800000ff05050221 */ /* 0x000fe20000010100 */
[--C-:B------:R-:W-:Y:S02]  /*125e0*/  HADD2.F32 R21, -RZ, R22.reuse.H0_H0 ;  /* 0x20000016ff157230 */ /* 0x100fe40000004100 */
[----:B------:R-:W-:Y:S01]  /*125f0*/  @P0 FADD.FTZ R4, -R4, -RZ ;  /* 0x800000ff04040221 */ /* 0x000fe20000010100 */
[----:B------:R-:W-:Y:S02]  /*12600*/  HADD2.F32 R39, -RZ, R22.H1_H1 ;  /* 0x30000016ff277230 */ /* 0x000fe40000004100 */
[----:B------:R-:W-:Y:S01]  /*12610*/  @P0 FADD.FTZ R6, -R6, -RZ ;  /* 0x800000ff06060221 */ /* 0x000fe20000010100 */
[----:B------:R-:W-:Y:S02]  /*12620*/  HADD2.F32 R22, -RZ, R23.H0_H0 ;  /* 0x20000017ff167230 */ /* 0x000fe40000004100 */
[----:B------:R-:W-:Y:S01]  /*12630*/  FMUL.FTZ R20, R20, R43 ;  /* 0x0000002b14147220 */ /* 0x000fe20000410000 */
[----:B------:R-:W-:-:S02]  /*12640*/  HADD2.F32 R46, -RZ, R7.H1_H1 ;  /* 0x30000007ff2e7230 */ /* 0x000fc40000004100 */
[----:B------:R-:W-:Y:S01]  /*12650*/  FMUL.FTZ R21, R21, R4 ;  /* 0x0000000415157220 */ /* 0x000fe20000410000 */
[----:B------:R-:W-:Y:S01]  /*12660*/  FMUL.FTZ R39, R39, R6 ;  /* 0x0000000627277220 */ /* 0x000fe20000410000 */
[----:B------:R-:W-:Y:S01]  /*12670*/  FMUL.FTZ R22, R22, R5 ;  /* 0x0000000516167220 */ /* 0x000fe20000410000 */
[----:B---3--:R-:W-:Y:S02]  /*12680*/  HADD2.F32 R5, -RZ, R16.H0_H0 ;  /* 0x20000010ff057230 */ /* 0x008fe40000004100 */
[----:B------:R-:W-:Y:S01]  /*12690*/  FMUL.FTZ R36, R36, R45 ;  /* 0x0000002d24247220 */ /* 0x000fe20000410000 */
[----:B-----5:R-:W-:Y:S02]  /*126a0*/  HADD2.F32 R43, -RZ, R32.H1_H1 ;  /* 0x30000020ff2b7230 */ /* 0x020fe40000004100 */
[----:B------:R-:W-:Y:S01]  /*126b0*/  FMUL.FTZ R31, R31, R42 ;  /* 0x0000002a1f1f7220 */ /* 0x000fe20000410000 */
[----:B------:R-:W-:Y:S02]  /*126c0*/  HADD2.F32 R16, -RZ, R16.H1_H1 ;  /* 0x30000010ff107230 */ /* 0x000fe40000004100 */
[----:B------:R-:W-:Y:S01]  /*126d0*/  @P0 FADD.FTZ R46, -R46, -RZ ;  /* 0x800000ff2e2e0221 */ /* 0x000fe20000010100 */
[----:B------:R-:W-:-:S02]  /*126e0*/  HADD2.F32 R4, -RZ, R32.H0_H0 ;  /* 0x20000020ff047230 */ /* 0x000fc40000004100 */
[----:B------:R-:W-:Y:S01]  /*126f0*/  FMUL.FTZ R37, R37, R44 ;  /* 0x0000002c25257220 */ /* 0x000fe20000410000 */
[----:B------:R-:W-:Y:S02]  /*12700*/  HADD2.F32 R7, -RZ, R33.H0_H0 ;  /* 0x20000021ff077230 */ /* 0x000fe40000004100 */
[----:B------:R-:W-:Y:S01]  /*12710*/  FFMA.FTZ R43, R43, R16, R36 ;  /* 0x000000102b2b7223 */ /* 0x000fe20000010024 */
[----:B------:R-:W-:Y:S02]  /*12720*/  HADD2.F32 R6, -RZ, R17.H0_H0 ;  /* 0x20000011ff067230 */ /* 0x000fe40000004100 */
[----:B------:R-:W-:Y:S01]  /*12730*/  FFMA.FTZ R4, R4, R5, R31 ;  /* 0x0000000504047223 */ /* 0x000fe2000001001f */
[----:B------:R-:W-:Y:S02]  /*12740*/  HADD2.F32 R23, -RZ, R23.H1_H1 ;  /* 0x30000017ff177230 */ /* 0x000fe40000004100 */
[----:B------:R-:W-:Y:S02]  /*12750*/  HADD2.F32 R42, -RZ, R17.H1_H1 ;  /* 0x30000011ff2a7230 */ /* 0x000fe40000004100 */
[----:B------:R-:W-:Y:S01]  /*12760*/  FFMA.FTZ R6, R7, R6, R20 ;  /* 0x0000000607067223 */ /* 0x000fe20000010014 */
[----:B------:R-:W-:-:S02]  /*12770*/  HADD2.F32 R32, -RZ, R18.H0_H0 ;  /* 0x20000012ff207230 */ /* 0x000fc40000004100 */
[----:B------:R-:W-:Y:S01]  /*12780*/  FMUL.FTZ R23, R23, R46 ;  /* 0x0000002e17177220 */ /* 0x000fe20000410000 */
[----:B------:R-:W-:Y:S02]  /*12790*/  HADD2.F32 R16, -RZ, R34.H0_H0 ;  /* 0x20000022ff107230 */ /* 0x000fe40000004100 */
[----:B------:R-:W-:Y:S02]  /*127a0*/  HADD2.F32 R18, -RZ, R18.H1_H1 ;  /* 0x30000012ff127230 */ /* 0x000fe40000004100 */
[--C-:B------:R-:W-:Y:S02]  /*127b0*/  HADD2.F32 R17, -RZ, R19.reuse.H0_H0 ;  /* 0x20000013ff117230 */ /* 0x100fe40000004100 */
[----:B------:R-:W-:Y:S01]  /*127c0*/  FFMA.FTZ R16, R16, R32, R21 ;  /* 0x0000002010107223 */ /* 0x000fe20000010015 */
[----:B------:R-:W-:Y:S01]  /*127d0*/  HADD2.F32 R44, -RZ, R19.H1_H1 ;  /* 0x30000013ff2c7230 */ /* 0x000fe20000004100 */
[----:B------:R-:W-:Y:S01]  /*127e0*/  F2FP.F16.F32.PACK_AB R32, R43, R4 ;  /* 0x000000042b20723e */ /* 0x000fe200000000ff */
[----:B------:R-:W-:-:S02]  /*127f0*/  HADD2.F32 R20, -RZ, R33.H1_H1 ;  /* 0x30000021ff147230 */ /* 0x000fc40000004100 */
        /* <DEDUP_REMOVED lines=10> */
.L_x_2545:
[----:B------:R-:W-:Y:S05]  /*128a0*/  BSYNC.RECONVERGENT B0 ;  /* 0x0000000000007941 */ /* 0x000fea0003800200 */
.L_x_2544:
[----:B-----5:R1:W-:Y:S02]  /*128b0*/  STS.128 [R63+0x1800], R32 ;  /* 0x001800203f007388 */ /* 0x0203e40000000c00 */
.L_x_2543:
[----:B------:R-:W-:Y:S05]  /*128c0*/  BSYNC.RECONVERGENT B1 ;  /* 0x0000000000017941 */ /* 0x000fea0003800200 */
.L_x_2542:
[----:B------:R-:W-:-:S13]  /*128d0*/  ISETP.GE.AND P0, PT, R9, R24, PT ;  /* 0x000000180900720c */ /* 0x000fda0003f06270 */
[----:B------:R1:W-:Y:S01]  /*128e0*/  @P0 STS.128 [R63+0x3800], RZ ;  /* 0x003800ff3f000388 */ /* 0x0003e20000000c00 */
[----:B------:R-:W-:Y:S05]  /*128f0*/  @P0 BRA `(.L_x_2486) ;  /* 0x00000004004c0947 */ /* 0x000fea0003800000 */
[----:B-1----:R1:W5:Y:S01]  /*12900*/  LD.E.128 R32, desc[UR6][R40.64+0x80] ;  /* 0x0000800628207980 */ /* 0x002362000c101d00 */
        /* <DEDUP_REMOVED lines=10> */
[C---:B------:R-:W-:Y:S01]  /*129b0*/  SHF.L.U32 R11, R0.reuse, 0x1, RZ ;  /* 0x00000001000b7819 */ /* 0x040fe200000006ff */
        /* <DEDUP_REMOVED lines=69> */
.L_x_2547:
[----:B------:R-:W-:Y:S05]  /*12e10*/  BSYNC.RECONVERGENT B0 ;  /* 0x0000000000007941 */ /* 0x000fea0003800200 */
.L_x_2546:
[----:B-----5:R1:W-:Y:S02]  /*12e20*/  STS.128 [R63+0x3800], R32 ;  /* 0x003800203f007388 */ /* 0x0203e40000000c00 */
.L_x_2486:
[----:B------:R-:W-:Y:S05]  /*12e30*/  BSYNC.RECONVERGENT B3 ;  /* 0x0000000000037941 */ /* 0x000fea0003800200 */
.L_x_2478:
[----:B--2---:R-:W-:Y:S01]  /*12e40*/  IMAD.IADD R7, R65, 0x1, -R68 ;  /* 0x0000000141077824 */ /* 0x004fe200078e0a44 */
[----:B------:R-:W-:Y:S01]  /*12e50*/  BSSY.RECONVERGENT B0, `(.L_x_2548) ;  /* 0x0000017000007945 */ /* 0x000fe20003800200 */
[C---:B-1-3--:R-:W-:Y:S02]  /*12e60*/  VIADD R5, R120.reuse, 0x40 ;  /* 0x0000004078057836 */ /* 0x04afe40000000000 */
[C---:B------:R-:W-:Y:S01]  /*12e70*/  VIADD R4, R120.reuse, 0x50 ;  /* 0x0000005078047836 */ /* 0x040fe20000000000 */
[-C--:B------:R-:W-:Y:S02]  /*12e80*/  ISETP.GE.AND P6, PT, R120, R7.reuse, PT ;  /* 0x000000077800720c */ /* 0x080fe40003fc6270 */
[-C--:B------:R-:W-:Y:S02]  /*12e90*/  ISETP.GE.AND P0, PT, R28, R7.reuse, PT ;  /* 0x000000071c00720c */ /* 0x080fe40003f06270 */
[-C--:B------:R-:W-:Y:S02]  /*12ea0*/  ISETP.GE.AND P5, PT, R30, R7.reuse, PT ;  /* 0x000000071e00720c */ /* 0x080fe40003fa6270 */
[----:B------:R-:W-:-:S02]  /*12eb0*/  ISETP.GE.AND P4, PT, R38, R7, PT ;  /* 0x000000072600720c */ /* 0x000fc40003f86270 */
[----:B------:R-:W-:-:S05]  /*12ec0*/  ISETP.GE.AND P3, PT, R5, R7, PT ;  /* 0x000000070500720c */ /* 0x000fca0003f66270 */
[----:B------:R-:W-:Y:S05]  /*12ed0*/  @P6 BRA `(.L_x_2549) ;  /* 0x0000000000386947 */ /* 0x000fea0003800000 */
[-C--:B-----5:R-:W-:Y:S02]  /*12ee0*/  ISETP.GE.AND P2, PT, R14, R217.reuse, PT ;  /* 0x000000d90e00720c */ /* 0x0a0fe40003f46270 */
[----:B------:R-:W-:-:S11]  /*12ef0*/  ISETP.GE.AND P1, PT, R9, R217, PT ;  /* 0x000000d90900720c */ /* 0x000fd60003f26270 */
[----:B----4-:R-:W-:Y:S02]  /*12f00*/  @!P2 IMAD.MOV.U32 R2, RZ, RZ, R208 ;  /* 0x000000ffff02a224 */ /* 0x010fe400078e00d0 */
        /* <DEDUP_REMOVED lines=11> */
.L_x_2549:
[----:B------:R-:W-:Y:S05]  /*12fc0*/  BSYNC.RECONVERGENT B0 ;  /* 0x0000000000007941 */ /* 0x000fea0003800200 */
.L_x_2548:
[----:B------:R-:W-:Y:S01]  /*12fd0*/  LEA R10, P1, R66, R208, 0x1 ;  /* 0x000000d0420a7211 */ /* 0x000fe200078208ff */
[----:B------:R-:W-:Y:S01]  /*12fe0*/  BSSY.RECONVERGENT B0, `(.L_x_2550) ;  /* 0x0000013000007945 */ /* 0x000fe20003800200 */
[----:B------:R-:W-:Y:S01]  /*12ff0*/  ISETP.GE.AND P2, PT, R4, R7, PT ;  /* 0x000000070400720c */ /* 0x000fe20003f46270 */
[----:B------:R-:W-:Y:S01]  /*13000*/  VIADD R0, R120, 0x60 ;  /* 0x0000006078007836 */ /* 0x000fe20000000000 */
[----:B------:R-:W-:Y:S01]  /*13010*/  LEA.HI.X R11, R66, R209, R69, 0x1, P1 ;  /* 0x000000d1420b7211 */ /* 0x000fe200008f0c45 */
[----:B------:R-:W-:Y:S10]  /*13020*/  @P0 BRA `(.L_x_2551) ;  /* 0x0000000000380947 */ /* 0x000ff40003800000 */
[-C--:B-----5:R-:W-:Y:S02]  /*13030*/  ISETP.GE.AND P0, PT, R9, R217.reuse, PT ;  /* 0x000000d90900720c */ /* 0x0a0fe40003f06270 */
[----:B------:R-:W-:-:S11]  /*13040*/  ISETP.GE.AND P1, PT, R14, R217, PT ;  /* 0x000000d90e00720c */ /* 0x000fd60003f26270 */
[----:B-1--4-:R-:W-:Y:S02]  /*13050*/  @!P0 IMAD.MOV.U32 R2, RZ, RZ, R10 ;  /* 0x000000ffff028224 */ /* 0x012fe400078e000a */
        /* <DEDUP_REMOVED lines=11> */
.L_x_2551:
[----:B------:R-:W-:Y:S05]  /*13110*/  BSYNC.RECONVERGENT B0 ;  /* 0x0000000000007941 */ /* 0x000fea0003800200 */
.L_x_2550:
[----:B------:R-:W-:Y:S04]  /*13120*/  BSSY.RECONVERGENT B0, `(.L_x_2552) ;  /* 0x0000010000007945 */ /* 0x000fe80003800200 */
[----:B------:R-:W-:Y:S05]  /*13130*/  @P5 BRA `(.L_x_2553) ;  /* 0x0000000000385947 */ /* 0x000fea0003800000 */
[-C--:B-----5:R-:W-:Y:S02]  /*13140*/  ISETP.GE.AND P1, PT, R14, R217.reuse, PT ;  /* 0x000000d90e00720c */ /* 0x0a0fe40003f26270 */
        /* <DEDUP_REMOVED lines=13> */
.L_x_2553:
[----:B------:R-:W-:Y:S05]  /*13220*/  BSYNC.RECONVERGENT B0 ;  /* 0x0000000000007941 */ /* 0x000fea0003800200 */
.L_x_2552:
[----:B------:R-:W-:Y:S01]  /*13230*/  BSSY.RECONVERGENT B0, `(.L_x_2554) ;  /* 0x0000012000007945 */ /* 0x000fe20003800200 */
[----:B------:R-:W-:Y:S02]  /*13240*/  ISETP.GE.AND P0, PT, R0, R7, PT ;  /* 0x000000070000720c */ /* 0x000fe40003f06270 */
[----:B------:R-:W-:Y:S01]  /*13250*/  IADD3 R120, PT, PT, R120, 0x70, RZ ;  /* 0x0000007078787810 */ /* 0x000fe20007ffe0ff */
[----:B------:R-:W-:Y:S05]  /*13260*/  @P4 BRA `(.L_x_2555) ;  /* 0x0000000000384947 */ /* 0x000fea0003800000 */
[-C--:B-----5:R-:W-:Y:S02]  /*13270*/  ISETP.GE.AND P4, PT, R14, R217.reuse, PT ;  /* 0x000000d90e00720c */ /* 0x0a0fe40003f86270 */
        /* <DEDUP_REMOVED lines=13> */
.L_x_2555:
[----:B------:R-:W-:Y:S05]  /*13350*/  BSYNC.RECONVERGENT B0 ;  /* 0x0000000000007941 */ /* 0x000fea0003800200 */
.L_x_2554:
[----:B------:R-:W-:Y:S01]  /*13360*/  BSSY.RECONVERGENT B0, `(.L_x_2556) ;  /* 0x0000014000007945 */ /* 0x000fe20003800200 */
[----:B------:R-:W-:-:S03]  /*13370*/  ISETP.GE.AND P1, PT, R120, R7, PT ;  /* 0x000000077800720c */ /* 0x000fc60003f26270 */
[----:B------:R-:W-:Y:S10]  /*13380*/  @P3 BRA `(.L_x_2557) ;  /* 0x0000000000443947 */ /* 0x000ff40003800000 */
[----:B------:R-:W-:Y:S01]  /*13390*/  MOV R12, R10 ;  /* 0x0000000a000c7202 */ /* 0x000fe20000000f00 */
[----:B-12345:R-:W-:Y:S01]  /*133a0*/  IMAD R2, R205, 0x60, RZ ;  /* 0x00000060cd027824 */ /* 0x03efe200078e02ff */
        /* <DEDUP_REMOVED lines=15> */
.L_x_2557:
[----:B------:R-:W-:Y:S05]  /*134a0*/  BSYNC.RECONVERGENT B0 ;  /* 0x0000000000007941 */ /* 0x000fea0003800200 */
.L_x_2556:
[----:B------:R-:W-:Y:S04]  /*134b0*/  BSSY.RECONVERGENT B0, `(.L_x_2558) ;  /* 0x0000010000007945 */ /* 0x000fe80003800200 */
        /* <DEDUP_REMOVED lines=15> */
.L_x_2559:
[----:B------:R-:W-:Y:S05]  /*135b0*/  BSYNC.RECONVERGENT B0 ;  /* 0x0000000000007941 */ /* 0x000fea0003800200 */
.L_x_2558:
[----:B------:R-:W-:Y:S04]  /*135c0*/  BSSY.RECONVERGENT B0, `(.L_x_2560) ;  /* 0x0000013000007945 */ /* 0x000fe80003800200 */
[----:B------:R-:W-:Y:S05]  /*135d0*/  @P0 BRA `(.L_x_2561) ;  /* 0x0000000000440947 */ /* 0x000fea0003800000 */
[----:B-1----:R-:W-:Y:S01]  /*135e0*/  MOV R12, R10 ;  /* 0x0000000a000c7202 */ /* 0x002fe20000000f00 */
[----:B--2345:R-:W-:Y:S01]  /*135f0*/  IMAD R2, R205, 0xa0, RZ ;  /* 0x000000a0cd027824 */ /* 0x03cfe200078e02ff */
        /* <DEDUP_REMOVED lines=15> */
.L_x_2561:
[----:B------:R-:W-:Y:S05]  /*136f0*/  BSYNC.RECONVERGENT B0 ;  /* 0x0000000000007941 */ /* 0x000fea0003800200 */
.L_x_2560:
[----:B------:R-:W-:Y:S04]  /*13700*/  BSSY.RECONVERGENT B0, `(.L_x_2562) ;  /* 0x0000011000007945 */ /* 0x000fe80003800200 */
[----:B------:R-:W-:Y:S05]  /*13710*/  @P1 BRA `(.L_x_2563) ;  /* 0x00000000003c1947 */ /* 0x000fea0003800000 */
[-C--:B-----5:R-:W-:Y:S01]  /*13720*/  ISETP.GE.AND P1, PT, R14, R217.reuse, PT ;  /* 0x000000d90e00720c */ /* 0x0a0fe20003f26270 */
        /* <DEDUP_REMOVED lines=14> */
.L_x_2563:
[----:B------:R-:W-:Y:S05]  /*13810*/  BSYNC.RECONVERGENT B0 ;  /* 0x0000000000007941 */ /* 0x000fea0003800200 */
.L_x_2562:
[----:B------:R-:W0:Y:S01]  /*13820*/  LDGDEPBAR ;  /* 0x00000000000079af */ /* 0x000e220000000000 */
[----:B------:R-:W-:Y:S03]  /*13830*/  BSSY.RECONVERGENT B0, `(.L_x_2564) ;  /* 0x0000017000007945 */ /* 0x000fe60003800200 */
[----:B-12345:R1:W5:Y:S04]  /*13840*/  LD.E R3, desc[UR6][R132.64+0x184] ;  /* 0x0001840684037980 */ /* 0x03e368000c101900 */
[----:B------:R1:W5:Y:S01]  /*13850*/  LD.E R2, desc[UR6][R132.64+0x188] ;  /* 0x0001880684027980 */ /* 0x000362000c101900 */
[----:B------:R-:W-:-:S04]  /*13860*/  DEPBAR.LE SB0, 0x0 ;  /* 0x000080000000791a */ /* 0x000fc80000000000 */
[----:B------:R-:W-:Y:S06]  /*13870*/  BAR.SYNC.DEFER_BLOCKING 0x0 ;  /* 0x0000000000007b1d */ /* 0x000fec0000010000 */
        /* <DEDUP_REMOVED lines=16> */
.L_x_2565:
[----:B------:R3:W-:Y:S04]  /*13980*/  STS.128 [R63+0xc000], RZ ;  /* 0x00c000ff3f007388 */ /* 0x0007e80000000c00 */
[----:B------:R3:W-:Y:S02]  /*13990*/  STS.128 [R63+0x10000], RZ ;  /* 0x010000ff3f007388 */ /* 0x0007e40000000c00 */
.L_x_2566:
[----:B------:R-:W-:Y:S05]  /*139a0*/  BSYNC.RECONVERGENT B0 ;  /* 0x0000000000007941 */ /* 0x000fea0003800200 */
.L_x_2564:
[-C--:B------:R-:W-:Y:S01]  /*139b0*/  ISETP.GE.AND P2, PT, R28, R7.reuse, PT ;  /* 0x000000071c00720c */ /* 0x080fe20003f46270 */
[----:B------:R-:W4:Y:S01]  /*139c0*/  S2R R196, SR_TID.X ;  /* 0x0000000000c47919 */ /* 0x000f220000002100 */
        /* <DEDUP_REMOVED lines=23> */
.L_x_2568:
[----:B------:R-:W-:Y:S05]  /*13b40*/  BSYNC.RECONVERGENT B0 ;  /* 0x0000000000007941 */ /* 0x000fea0003800200 */
.L_x_2567:
[----:B------:R1:W-:Y:S01]  /*13b50*/  @P3 STS.128 [R63+0xd000], RZ ;  /* 0x00d000ff3f003388 */ /* 0x0003e20000000c00 */
[----:B------:R-:W-:Y:S03]  /*13b60*/  BSSY.RECONVERGENT B0, `(.L_x_2569) ;  /* 0x0000011000007945 */ /* 0x000fe60003800200 */
[----:B------:R1:W-:Y:S01]  /*13b70*/  @P3 STS.128 [R63+0x11000], RZ ;  /* 0x011000ff3f003388 */ /* 0x0003e20000000c00 */
        /* <DEDUP_REMOVED lines=15> */
.L_x_2570:
[----:B------:R-:W-:Y:S05]  /*13c70*/  BSYNC.RECONVERGENT B0 ;  /* 0x0000000000007941 */ /* 0x000fea0003800200 */
.L_x_2569:
        /* <DEDUP_REMOVED lines=19> */
.L_x_2572:
[----:B------:R-:W-:Y:S05]  /*13db0*/  BSYNC.RECONVERGENT B0 ;  /* 0x0000000000007941 */ /* 0x000fea0003800200 */
.L_x_2571:
        /* <DEDUP_REMOVED lines=21> */
.L_x_2574:
[----:B------:R-:W-:Y:S05]  /*13f10*/  BSYNC.RECONVERGENT B0 ;  /* 0x0000000000007941 */ /* 0x000fea0003800200 */
.L_x_2573:
        /* <DEDUP_REMOVED lines=18> */
.L_x_2576:
[----:B------:R-:W-:Y:S05]  /*14040*/  BSYNC.RECONVERGENT B0 ;  /* 0x0000000000007941 */ /* 0x000fea0003800200 */
.L_x_2575:
        /* <DEDUP_REMOVED lines=21> */
.L_x_2578:
[----:B------:R-:W-:Y:S05]  /*141a0*/  BSYNC.RECONVERGENT B0 ;  /* 0x0000000000007941 */ /* 0x000fea0003800200 */
.L_x_2577:
        /* <DEDUP_REMOVED lines=19> */
.L_x_2580:
[----:B------:R-:W-:Y:S05]  /*142e0*/  BSYNC.RECONVERGENT B0 ;  /* 0x0000000000007941 */ /* 0x000fea0003800200 */
.L_x_2579:
[----:B------:R-:W2:Y:S01]  /*142f0*/  S2UR UR8, SR_CgaCtaId ;  /* 0x00000000000879c3 */ /* 0x000ea20000008800 */
[----:B----4-:R-:W-:Y:S01]  /*14300*/  SHF.R.U32.HI R197, RZ, 0x1, R196 ;  /* 0x00000001ffc57819 */ /* 0x010fe200000116c4 */
[C---:B------:R-:W-:Y:S01]  /*14310*/  IMAD.SHL.U32 R40, R196.reuse, 0x40, RZ ;  /* 0x00000040c4287824 */ /* 0x040fe200078e00ff */
[C---:B-1----:R-:W-:Y:S01]  /*14320*/  LOP3.LUT R5, R196.reuse, 0x8, RZ, 0xc0, !PT ;  /* 0x00000008c4057812 */ /* 0x042fe200078ec0ff */
[C---:B------:R-:W-:Y:S01]  /*14330*/  IMAD.SHL.U32 R199, R196.reuse, 0x20, RZ ;  /* 0x00000020c4c77824 */ /* 0x040fe200078e00ff */
[----:B------:R-:W-:Y:S01]  /*14340*/  LOP3.LUT R41, R197, 0x8, RZ, 0xc0, !PT ;  /* 0x00000008c5297812 */ /* 0x000fe200078ec0ff */
[C---:B------:R-:W-:Y:S01]  /*14350*/  IMAD.SHL.U32 R219, R196.reuse, 0x8, RZ ;  /* 0x00000008c4db7824 */ /* 0x040fe200078e00ff */
[--C-:B------:R-:W-:Y:S01]  /*14360*/  LOP3.LUT R5, R5, 0x1c0, R40.reuse, 0xf8, !PT ;  /* 0x000001c005057812 */ /* 0x100fe200078ef828 */
[----:B------:R-:W-:Y:S01]  /*14370*/  UMOV UR4, 0x400 ;  /* 0x0000040000047882 */ /* 0x000fe20000000000 */
[----:B------:R-:W-:Y:S01]  /*14380*/  LOP3.LUT R199, R199, 0x7c00, RZ, 0xc0, !PT ;  /* 0x00007c00c7c77812 */ /* 0x000fe200078ec0ff */
[----:B------:R-:W-:Y:S01]  /*14390*/  IMAD.MOV.U32 R64, RZ, RZ, 0x40 ;  /* 0x00000040ff407424 */ /* 0x000fe200078e00ff */
[----:B------:R-:W-:Y:S01]  /*143a0*/  LOP3.LUT R198, R219, 0x38, RZ, 0xc0, !PT ;  /* 0x00000038dbc67812 */ /* 0x000fe200078ec0ff */
[----:B------:R-:W-:Y:S01]  /*143b0*/  IMAD.SHL.U32 R135, R196, 0x2, RZ ;  /* 0x00000002c4877824 */ /* 0x000fe200078e00ff */
[--C-:B------:R-:W-:Y:S01]  /*143c0*/  LOP3.LUT R41, R41, 0x1c0, R40.reuse, 0xf8, !PT ;  /* 0x000001c029297812 */ /* 0x100fe200078ef828 */
[----:B------:R-:W0:Y:S01]  /*143d0*/  LDGDEPBAR ;  /* 0x00000000000079af */ /* 0x000e220000000000 */
[----:B------:R-:W-:Y:S01]  /*143e0*/  LOP3.LUT R0, R199, 0x200, R40, 0xf8, !PT ;  /* 0x00000200c7007812 */ /* 0x000fe200078ef828 */
[----:B------:R-:W-:Y:S01]  /*143f0*/  BSSY.RECONVERGENT B1, `(.L_x_2581) ;  /* 0x00002c6000017945 */ /* 0x000fe20003800200 */
[----:B------:R-:W-:-:S02]  /*14400*/  LOP3.LUT R41, R41, R198, RZ, 0x3c, !PT ;  /* 0x000000c629297212 */ /* 0x000fc400078e3cff */
[----:B------:R-:W-:Y:S02]  /*14410*/  LOP3.LUT R60, R40, 0x400, RZ, 0xc0, !PT ;  /* 0x00000400283c7812 */ /* 0x000fe400078ec0ff */
[----:B------:R-:W-:Y:S02]  /*14420*/  LOP3.LUT R5, R5, R198, RZ, 0x3c, !PT ;  /* 0x000000c605057212 */ /* 0x000fe400078e3cff */
[----:B------:R-:W-:Y:S01]  /*14430*/  LOP3.LUT R121, R0, R41, RZ, 0xfc, !PT ;  /* 0x0000002900797212 */ /* 0x000fe200078efcff */
[----:B--2---:R-:W-:Y:S01]  /*14440*/  ULEA UR8, UR8, UR4, 0x18 ;  /* 0x0000000408087291 */ /* 0x004fe2000f8ec0ff */
[----:B------:R-:W-:Y:S01]  /*14450*/  IMAD.MOV.U32 R0, RZ, RZ, 0x20 ;  /* 0x00000020ff007424 */ /* 0x000fe200078e00ff */
[C---:B------:R-:W-:Y:S01]  /*14460*/  LOP3.LUT P6, RZ, R196.reuse, 0x2, RZ, 0xc0, !PT ;  /* 0x00000002c4ff7812 */ /* 0x040fe200078cc0ff */
[----:B------:R-:W-:Y:S01]  /*14470*/  IMAD R60, R5, 0x2, R60 ;  /* 0x00000002053c7824 */ /* 0x000fe200078e023c */
[----:B------:R-:W-:Y:S02]  /*14480*/  LOP3.LUT P2, RZ, R196, 0x4, RZ, 0xc0, !PT ;  /* 0x00000004c4ff7812 */ /* 0x000fe4000784c0ff */
[----:B------:R-:W-:Y:S01]  /*14490*/  LEA R121, R121, UR8, 0x1 ;  /* 0x0000000879797c11 */ /* 0x000fe2000f8e08ff */
[----:B------:R-:W-:Y:S01]  /*144a0*/  VIADD R67, R60, UR8 ;  /* 0x000000083c437c36 */ /* 0x000fe20008000000 */
[----:B------:R-:W-:Y:S01]  /*144b0*/  SEL R140, R0, 0xffffffe0, !P6 ;  /* 0xffffffe0008c7807 */ /* 0x000fe20007000000 */
[----:B------:R-:W-:Y:S01]  /*144c0*/  LDSM.16.M88.4 R36, [R60+UR8+0x4000] ;  /* 0x004000083c24783b */ /* 0x000fe20008000200 */
[----:B------:R-:W-:-:S02]  /*144d0*/  SEL R64, R64, 0xffffffc0, !P2 ;  /* 0xffffffc040407807 */ /* 0x000fc40005000000 */
[----:B-----5:R-:W-:Y:S01]  /*144e0*/  IADD3 R228, PT, PT, R65, -R216, -R3 ;  /* 0x800000d841e47210 */ /* 0x020fe20007ffe803 */
[----:B------:R-:W1:Y:S01]  /*144f0*/  LDSM.16.M88.4 R84, [R121] ;  /* 0x000000007954783b */ /* 0x000e620000000200 */
[--C-:B------:R-:W-:Y:S01]  /*14500*/  IMAD.IADD R120, R121, 0x1, R140.reuse ;  /* 0x0000000179787824 */ /* 0x100fe200078e028c */
[----:B------:R-:W-:Y:S01]  /*14510*/  LOP3.LUT R135, R135, 0x6, RZ, 0xc0, !PT ;  /* 0x0000000687877812 */ /* 0x000fe200078ec0ff */
[----:B------:R-:W-:Y:S01]  /*14520*/  IMAD.IADD R66, R67, 0x1, R140 ;  /* 0x0000000143427824 */ /* 0x000fe200078e028c */
[----:B------:R-:W2:Y:S01]  /*14530*/  LDSM.16.M88.4 R28, [R60+UR8+0x4800] ;  /* 0x004800083c1c783b */ /* 0x000ea20008000200 */
[--C-:B------:R-:W-:Y:S01]  /*14540*/  IMAD.IADD R137, R121, 0x1, R64.reuse ;  /* 0x0000000179897824 */ /* 0x100fe200078e0240 */
[----:B------:R-:W-:Y:S01]  /*14550*/  LOP3.LUT R226, R198, 0x40, RZ, 0xfc, !PT ;  /* 0x00000040c6e27812 */ /* 0x000fe200078efcff */
[----:B------:R-:W-:Y:S01]  /*14560*/  IMAD.IADD R67, R67, 0x1, R64 ;  /* 0x0000000143437824 */ /* 0x000fe200078e0240 */
[----:B------:R-:W4:Y:S01]  /*14570*/  LDSM.16.M88.4 R20, [R60+UR8+0x5000] ;  /* 0x005000083c14783b */ /* 0x000f220008000200 */
[----:B------:R-:W-:-:S02]  /*14580*/  IMAD.IADD R43, R140, 0x1, R137 ;  /* 0x000000018c2b7824 */ /* 0x000fc400078e0289 */
[----:B------:R-:W-:Y:S01]  /*14590*/  IMAD.IADD R42, R140, 0x1, R67 ;  /* 0x000000018c2a7824 */ /* 0x000fe200078e0243 */
[----:B------:R-:W3:Y:S04]  /*145a0*/  LDSM.16.M88.4 R12, [R60+UR8+0x5800] ;  /* 0x005800083c0c783b */ /* 0x000ee80008000200 */
[----:B------:R-:W3:Y:S04]  /*145b0*/  LDSM.16.M88.4 R108, [R60+UR8+0x6000] ;  /* 0x006000083c6c783b */ /* 0x000ee80008000200 */
[----:B------:R-:W3:Y:S04]  /*145c0*/  LDSM.16.M88.4 R100, [R60+UR8+0x6800] ;  /* 0x006800083c64783b */ /* 0x000ee80008000200 */
[----:B------:R-:W3:Y:S04]  /*145d0*/  LDSM.16.M88.4 R92, [R60+UR8+0x7000] ;  /* 0x007000083c5c783b */ /* 0x000ee80008000200 */
[----:B------:R-:W3:Y:S04]  /*145e0*/  LDSM.16.M88.4 R4, [R60+UR8+0x7800] ;  /* 0x007800083c04783b */ /* 0x000ee80008000200 */
[----:B------:R-:W-:Y:S04]  /*145f0*/  LDSM.16.M88.4 R48, [R120] ;  /* 0x000000007830783b */ /* 0x000fe80000000200 */
[----:B------:R-:W3:Y:S04]  /*14600*/  LDSM.16.M88.4 R52, [R66+0x4000] ;  /* 0x004000004234783b */ /* 0x000ee80000000200 */
[----:B------:R-:W3:Y:S01]  /*14610*/  LDSM.16.M88.4 R8, [R66+0x4800] ;  /* 0x004800004208783b */ /* 0x000ee20000000200 */
[C---:B-1----:R-:W-:Y:S03]  /*14620*/  HMMA.16816.F32 R44, R84.reuse, R36, RZ ;  /* 0x00000024542c723c */ /* 0x042fe600000018ff */
[----:B------:R-:W1:Y:S04]  /*14630*/  LDSM.16.M88.4 R80, [R66+0x5000] ;  /* 0x005000004250783b */ /* 0x000e680000000200 */
[----:B------:R-:W1:Y:S01]  /*14640*/  LDSM.16.M88.4 R76, [R66+0x5800] ;  /* 0x00580000424c783b */ /* 0x000e620000000200 */
[C---:B--2---:R-:W-:Y:S03]  /*14650*/  HMMA.16816.F32 R32, R84.reuse, R28, RZ ;  /* 0x0000001c5420723c */ /* 0x044fe600000018ff */
[----:B------:R-:W-:Y:S04]  /*14660*/  LDSM.16.M88.4 R72, [R66+0x6800] ;  /* 0x006800004248783b */ /* 0x000fe80000000200 */
[----:B------:R-:W-:Y:S01]  /*14670*/  LDSM.16.M88.4 R68, [R66+0x7000] ;  /* 0x007000004244783b */ /* 0x000fe20000000200 */
[C---:B------:R-:W-:Y:S03]  /*14680*/  HMMA.16816.F32 R36, R84.reuse, R38, RZ ;  /* 0x000000265424723c */ /* 0x040fe600000018ff */
[----:B------:R-:W-:Y:S04]  /*14690*/  LDSM.16.M88.4 R56, [R66+0x7800] ;  /* 0x007800004238783b */ /* 0x000fe80000000200 */
[----:B------:R-:W-:Y:S01]  /*146a0*/  LDSM.16.M88.4 R116, [R67+0x5000] ;  /* 0x005000004374783b */ /* 0x000fe20000000200 */
[C---:B------:R-:W-:Y:S03]  /*146b0*/  HMMA.16816.F32 R28, R84.reuse, R30, RZ ;  /* 0x0000001e541c723c */ /* 0x040fe600000018ff */
[----:B------:R-:W-:Y:S04]  /*146c0*/  LDSM.16.M88.4 R128, [R67+0xa000] ;  /* 0x00a000004380783b */ /* 0x000fe80000000200 */
[----:B------:R-:W-:Y:S01]  /*146d0*/  LDSM.16.M88.4 R124, [R67+0xa800] ;  /* 0x00a80000437c783b */ /* 0x000fe20000000200 */
[C---:B----4-:R-:W-:Y:S08]  /*146e0*/  HMMA.16816.F32 R24, R84.reuse, R20, RZ ;  /* 0x000000145418723c */ /* 0x050ff000000018ff */
[C---:B---3--:R-:W-:Y:S08]  /*146f0*/  HMMA.16816.F32 R16, R84.reuse, R12, RZ ;  /* 0x0000000c5410723c */ /* 0x048ff000000018ff */
        /* <DEDUP_REMOVED lines=20> */
[----:B------:R-:W-:Y:S07]  /*14840*/  LDSM.16.M88.4 R80, [R67+0x5800] ;  /* 0x005800004350783b */ /* 0x000fee0000000200 */
[C---:B------:R-:W-:Y:S08]  /*14850*/  HMMA.16816.F32 R16, R48.reuse, R76, R16 ;  /* 0x0000004c3010723c */ /* 0x040ff00000001810 */
[C---:B------:R-:W-:Y:S01]  /*14860*/  HMMA.16816.F32 R12, R48.reuse, R78, R12 ;  /* 0x0000004e300c723c */ /* 0x040fe2000000180c */
[----:B------:R-:W-:Y:S07]  /*14870*/  LDSM.16.M88.4 R76, [R67+0x6000] ;  /* 0x00600000434c783b */ /* 0x000fee0000000200 */
[C---:B--2---:R-:W-:Y:S08]  /*14880*/  HMMA.16816.F32 R112, R48.reuse, R4, R112 ;  /* 0x000000043070723c */ /* 0x044ff00000001870 */
        /* <DEDUP_REMOVED lines=14> */
[----:B------:R-:W2:Y:S07]  /*14970*/  LDSM.16.M88.4 R8, [R43] ;  /* 0x000000002b08783b */ /* 0x000eae0000000200 */
[C---:B-1----:R-:W-:Y:S08]  /*14980*/  HMMA.16816.F32 R32, R52.reuse, R4, R32 ;  /* 0x000000043420723c */ /* 0x042ff00000001820 */
[C---:B------:R-:W-:Y:S01]  /*14990*/  HMMA.16816.F32 R28, R52.reuse, R6, R28 ;  /* 0x00000006341c723c */ /* 0x040fe2000000181c */
[----:B------:R-:W1:Y:S07]  /*149a0*/  LDSM.16.M88.4 R4, [R42+0x4800] ;  /* 0x004800002a04783b */ /* 0x000e6e0000000200 */
[C---:B------:R-:W-:Y:S08]  /*149b0*/  HMMA.16816.F32 R16, R52.reuse, R80, R16 ;  /* 0x000000503410723c */ /* 0x040ff00000001810 */
[C---:B------:R-:W-:Y:S01]  /*149c0*/  HMMA.16816.F32 R12, R52.reuse, R82, R12 ;  /* 0x00000052340c723c */ /* 0x040fe2000000180c */
[----:B------:R-:W-:Y:S07]  /*149d0*/  LDSM.16.M88.4 R80, [R42+0x5000] ;  /* 0x005000002a50783b */ /* 0x000fee0000000200 */
[----:B------:R-:W-:Y:S08]  /*149e0*/  HMMA.16816.F32 R112, R52, R76, R112 ;  /* 0x0000004c3470723c */ /* 0x000ff00000001870 */
[C---:B--2---:R-:W-:Y:S08]  /*149f0*/  HMMA.16816.F32 R44, R8.reuse, R48, R44 ;  /* 0x00000030082c723c */ /* 0x044ff0000000182c */
[----:B------:R-:W-:Y:S01]  /*14a00*/  HMMA.16816.F32 R36, R8, R50, R36 ;  /* 0x000000320824723c */ /* 0x000fe20000001824 */
[----:B------:R-:W2:Y:S07]  /*14a10*/  LDSM.16.M88.4 R48, [R42+0x7000] ;  /* 0x007000002a30783b */ /* 0x000eae0000000200 */
[C---:B------:R-:W-:Y:S01]  /*14a20*/  HMMA.16816.F32 R108, R52.reuse, R78, R108 ;  /* 0x0000004e346c723c */ /* 0x040fe2000000186c */
[----:B------:R-:W3:Y:S07]  /*14a30*/  LDSM.16.M88.4 R76, [R42+0x5800] ;  /* 0x005800002a4c783b */ /* 0x000eee0000000200 */
[C---:B------:R-:W-:Y:S08]  /*14a40*/  HMMA.16816.F32 R104, R52.reuse, R72, R104 ;  /* 0x000000483468723c */ /* 0x040ff00000001868 */
[C---:B------:R-:W-:Y:S01]  /*14a50*/  HMMA.16816.F32 R100, R52.reuse, R74, R100 ;  /* 0x0000004a3464723c */ /* 0x040fe20000001864 */
[----:B------:R-:W4:Y:S07]  /*14a60*/  LDSM.16.M88.4 R72, [R42+0x6000] ;  /* 0x006000002a48783b */ /* 0x000f2e0000000200 */
[C---:B------:R-:W-:Y:S08]  /*14a70*/  HMMA.16816.F32 R96, R52.reuse, R68, R96 ;  /* 0x000000443460723c */ /* 0x040ff00000001860 */
[C---:B------:R-:W-:Y:S01]  /*14a80*/  HMMA.16816.F32 R92, R52.reuse, R70, R92 ;  /* 0x00000046345c723c */ /* 0x040fe2000000185c */
[----:B------:R-:W4:Y:S07]  /*14a90*/  LDSM.16.M88.4 R68, [R42+0x6800] ;  /* 0x006800002a44783b */ /* 0x000f2e0000000200 */
[C---:B------:R-:W-:Y:S08]  /*14aa0*/  HMMA.16816.F32 R88, R52.reuse, R56, R88 ;  /* 0x000000383458723c */ /* 0x040ff00000001858 */
[C---:B------:R-:W-:Y:S01]  /*14ab0*/  HMMA.16816.F32 R84, R52.reuse, R58, R84 ;  /* 0x0000003a3454723c */ /* 0x040fe20000001854 */
[----:B------:R-:W4:Y:S07]  /*14ac0*/  LDSM.16.M88.4 R56, [R42+0x7800] ;  /* 0x007800002a38783b */ /* 0x000f2e0000000200 */
[C---:B------:R-:W-:Y:S08]  /*14ad0*/  HMMA.16816.F32 R24, R52.reuse, R116, R24 ;  /* 0x000000743418723c */ /* 0x040ff00000001818 */
[----:B------:R-:W-:Y:S01]  /*14ae0*/  HMMA.16816.F32 R20, R52, R118, R20 ;  /* 0x000000763414723c */ /* 0x000fe20000001814 */
[----:B------:R-:W-:Y:S04]  /*14af0*/  LDSM.16.M88.4 R52, [R121+0x2000] ;  /* 0x002000007934783b */ /* 0x000fe80000000200 */
[----:B------:R-:W-:Y:S03]  /*14b00*/  LDSM.16.M88.4 R116, [R60+UR8+0x8800] ;  /* 0x008800083c74783b */ /* 0x000fe60008000200 */
[C---:B-1----:R-:W-:Y:S08]  /*14b10*/  HMMA.16816.F32 R32, R8.reuse, R4, R32 ;  /* 0x000000040820723c */ /* 0x042ff00000001820 */
[C---:B------:R-:W-:Y:S01]  /*14b20*/  HMMA.16816.F32 R28, R8.reuse, R6, R28 ;  /* 0x00000006081c723c */ /* 0x040fe2000000181c */
[----:B------:R-:W1:Y:S07]  /*14b30*/  LDSM.16.M88.4 R4, [R60+UR8+0x8000] ;  /* 0x008000083c04783b */ /* 0x000e6e0008000200 */
[C---:B--2---:R-:W-:Y:S08]  /*14b40*/  HMMA.16816.F32 R96, R8.reuse, R48, R96 ;  /* 0x000000300860723c */ /* 0x044ff00000001860 */
[C---:B------:R-:W-:Y:S01]  /*14b50*/  HMMA.16816.F32 R92, R8.reuse, R50, R92 ;  /* 0x00000032085c723c */ /* 0x040fe2000000185c */
[----:B------:R-:W2:Y:S07]  /*14b60*/  LDSM.16.M88.4 R48, [R60+UR8+0xa800] ;  /* 0x00a800083c30783b */ /* 0x000eae0008000200 */
[C---:B------:R-:W-:Y:S08]  /*14b70*/  HMMA.16816.F32 R24, R8.reuse, R80, R24 ;  /* 0x000000500818723c */ /* 0x040ff00000001818 */
[C---:B------:R-:W-:Y:S01]  /*14b80*/  HMMA.16816.F32 R20, R8.reuse, R82, R20 ;  /* 0x000000520814723c */ /* 0x040fe20000001814 */
[----:B------:R-:W-:Y:S07]  /*14b90*/  LDSM.16.M88.4 R80, [R60+UR8+0x9000] ;  /* 0x009000083c50783b */ /* 0x000fee0008000200 */
[C---:B---3--:R-:W-:Y:S08]  /*14ba0*/  HMMA.16816.F32 R16, R8.reuse, R76, R16 ;  /* 0x0000004c0810723c */ /* 0x048ff00000001810 */
[C---:B------:R-:W-:Y:S01]  /*14bb0*/  HMMA.16816.F32 R12, R8.reuse, R78, R12 ;  /* 0x0000004e080c723c */ /* 0x040fe2000000180c */
[----:B------:R-:W-:Y:S07]  /*14bc0*/  LDSM.16.M88.4 R76, [R60+UR8+0x9800] ;  /* 0x009800083c4c783b */ /* 0x000fee0008000200 */
[C---:B----4-:R-:W-:Y:S08]  /*14bd0*/  HMMA.16816.F32 R112, R8.reuse, R72, R112 ;  /* 0x000000480870723c */ /* 0x050ff00000001870 */
[C---:B------:R-:W-:Y:S01]  /*14be0*/  HMMA.16816.F32 R108, R8.reuse, R74, R108 ;  /* 0x0000004a086c723c */ /* 0x040fe2000000186c */
[----:B------:R-:W-:Y:S07]  /*14bf0*/  LDSM.16.M88.4 R72, [R60+UR8+0xa000] ;  /* 0x00a000083c48783b */ /* 0x000fee0008000200 */
[C---:B------:R-:W-:Y:S08]  /*14c00*/  HMMA.16816.F32 R104, R8.reuse, R68, R104 ;  /* 0x000000440868723c */ /* 0x040ff00000001868 */
[C---:B------:R-:W-:Y:S01]  /*14c10*/  HMMA.16816.F32 R100, R8.reuse, R70, R100 ;  /* 0x000000460864723c */ /* 0x040fe20000001864 */
[----:B------:R-:W-:Y:S07]  /*14c20*/  LDSM.16.M88.4 R68, [R60+UR8+0xb800] ;  /* 0x00b800083c44783b */ /* 0x000fee0008000200 */
[C---:B------:R-:W-:Y:S08]  /*14c30*/  HMMA.16816.F32 R88, R8.reuse, R56, R88 ;  /* 0x000000380858723c */ /* 0x040ff00000001858 */
[----:B------:R-:W-:Y:S01]  /*14c40*/  HMMA.16816.F32 R84, R8, R58, R84 ;  /* 0x0000003a0854723c */ /* 0x000fe20000001854 */
[----:B------:R-:W3:Y:S04]  /*14c50*/  LDSM.16.M88.4 R8, [R60+UR8+0xb000] ;  /* 0x00b000083c08783b */ /* 0x000ee80008000200 */
[----:B------:R-:W-:Y:S03]  /*14c60*/  LDSM.16.M88.4 R56, [R120+0x2000] ;  /* 0x002000007838783b */ /* 0x000fe60000000200 */
[C---:B-1----:R-:W-:Y:S01]  /*14c70*/  HMMA.16816.F32 R44, R52.reuse, R4, R44 ;  /* 0x00000004342c723c */ /* 0x042fe2000000182c */
[----:B------:R-:W-:Y:S07]  /*14c80*/  LDSM.16.M88.4 R120, [R67+0xb000] ;  /* 0x00b000004378783b */ /* 0x000fee0000000200 */
[C---:B------:R-:W-:Y:S01]  /*14c90*/  HMMA.16816.F32 R36, R52.reuse, R6, R36 ;  /* 0x000000063424723c */ /* 0x040fe20000001824 */
[----:B------:R-:W1:Y:S07]  /*14ca0*/  LDSM.16.M88.4 R4, [R66+0x8000] ;  /* 0x008000004204783b */ /* 0x000e6e0000000200 */
[C---:B--2---:R-:W-:Y:S08]  /*14cb0*/  HMMA.16816.F32 R104, R52.reuse, R48, R104 ;  /* 0x000000303468723c */ /* 0x044ff00000001868 */
[C---:B------:R-:W-:Y:S01]  /*14cc0*/  HMMA.16816.F32 R100, R52.reuse, R50, R100 ;  /* 0x000000323464723c */ /* 0x040fe20000001864 */
[----:B------:R-:W2:Y:S07]  /*14cd0*/  LDSM.16.M88.4 R48, [R66+0x8800] ;  /* 0x008800004230783b */ /* 0x000eae0000000200 */
[C---:B------:R-:W-:Y:S08]  /*14ce0*/  HMMA.16816.F32 R32, R52.reuse, R116, R32 ;  /* 0x000000743420723c */ /* 0x040ff00000001820 */
[C---:B---3--:R-:W-:Y:S08]  /*14cf0*/  HMMA.16816.F32 R96, R52.reuse, R8, R96 ;  /* 0x000000083460723c */ /* 0x048ff00000001860 */
[C---:B------:R-:W-:Y:S01]  /*14d00*/  HMMA.16816.F32 R92, R52.reuse, R10, R92 ;  /* 0x0000000a345c723c */ /* 0x040fe2000000185c */
[----:B------:R-:W3:Y:S07]  /*14d10*/  LDSM.16.M88.4 R8, [R66+0xa000] ;  /* 0x00a000004208783b */ /* 0x000eee0000000200 */
[C---:B------:R-:W-:Y:S01]  /*14d20*/  HMMA.16816.F32 R28, R52.reuse, R118, R28 ;  /* 0x00000076341c723c */ /* 0x040fe2000000181c */
[----:B------:R-:W4:Y:S07]  /*14d30*/  LDSM.16.M88.4 R116, [R66+0x9000] ;  /* 0x009000004274783b */ /* 0x000f2e0000000200 */
[C---:B------:R-:W-:Y:S08]  /*14d40*/  HMMA.16816.F32 R24, R52.reuse, R80, R24 ;  /* 0x000000503418723c */ /* 0x040ff00000001818 */
[C---:B------:R-:W-:Y:S01]  /*14d50*/  HMMA.16816.F32 R20, R52.reuse, R82, R20 ;  /* 0x000000523414723c */ /* 0x040fe20000001814 */
[----:B------:R-:W4:Y:S07]  /*14d60*/  LDSM.16.M88.4 R80, [R66+0x9800] ;  /* 0x009800004250783b */ /* 0x000f2e0000000200 */
[C---:B------:R-:W-:Y:S08]  /*14d70*/  HMMA.16816.F32 R112, R52.reuse, R72, R112 ;  /* 0x000000483470723c */ /* 0x040ff00000001870 */
[----:B------:R-:W-:Y:S01]  /*14d80*/  HMMA.16816.F32 R108, R52, R74, R108 ;  /* 0x0000004a346c723c */ /* 0x000fe2000000186c */
[----:B------:R-:W-:Y:S07]  /*14d90*/  LDSM.16.M88.4 R72, [R66+0xb000] ;  /* 0x00b000004248783b */ /* 0x000fee0000000200 */
[C---:B-1----:R-:W-:Y:S08]  /*14da0*/  HMMA.16816.F32 R44, R56.reuse, R4, R44 ;  /* 0x00000004382c723c */ /* 0x042ff0000000182c */
        /* <DEDUP_REMOVED lines=10> */
[----:B------:R-:W-:Y:S07]  /*14e50*/  LDSM.16.M88.4 R76, [R66+0xa800] ;  /* 0x00a80000424c783b */ /* 0x000fee0000000200 */
[C---:B------:R-:W-:Y:S08]  /*14e60*/  HMMA.16816.F32 R88, R52.reuse, R68, R88 ;  /* 0x000000443458723c */ /* 0x040ff00000001858 */
[----:B------:R-:W-:Y:S01]  /*14e70*/  HMMA.16816.F32 R84, R52, R70, R84 ;  /* 0x000000463454723c */ /* 0x000fe20000001854 */
[----:B------:R-:W3:Y:S04]  /*14e80*/  LDSM.16.M88.4 R68, [R66+0xb800] ;  /* 0x00b800004244783b */ /* 0x000ee80000000200 */
[----:B------:R-:W3:Y:S03]  /*14e90*/  LDSM.16.M88.4 R52, [R67+0x8000] ;  /* 0x008000004334783b */ /* 0x000ee60000000200 */
[C---:B----4-:R-:W-:Y:S08]  /*14ea0*/  HMMA.16816.F32 R24, R56.reuse, R116, R24 ;  /* 0x000000743818723c */ /* 0x050ff00000001818 */
[C---:B------:R-:W-:Y:S01]  /*14eb0*/  HMMA.16816.F32 R20, R56.reuse, R118, R20 ;  /* 0x000000763814723c */ /* 0x040fe20000001814 */
[----:B------:R-:W4:Y:S07]  /*14ec0*/  LDSM.16.M88.4 R116, [R67+0xb800] ;  /* 0x00b800004374783b */ /* 0x000f2e0000000200 */
[C---:B------:R-:W-:Y:S08]  /*14ed0*/  HMMA.16816.F32 R16, R56.reuse, R80, R16 ;  /* 0x000000503810723c */ /* 0x040ff00000001810 */
[----:B------:R-:W-:Y:S01]  /*14ee0*/  HMMA.16816.F32 R12, R56, R82, R12 ;  /* 0x00000052380c723c */ /* 0x000fe2000000180c */
[----:B------:R-:W-:Y:S07]  /*14ef0*/  LDSM.16.M88.4 R80, [R42+0x8000] ;  /* 0x008000002a50783b */ /* 0x000fee0000000200 */
[C---:B-1----:R-:W-:Y:S08]  /*14f00*/  HMMA.16816.F32 R32, R136.reuse, R4, R32 ;  /* 0x000000048820723c */ /* 0x042ff00000001820 */
[C---:B------:R-:W-:Y:S01]  /*14f10*/  HMMA.16816.F32 R28, R136.reuse, R6, R28 ;  /* 0x00000006881c723c */ /* 0x040fe2000000181c */
[----:B------:R1:W-:Y:S07]  /*14f20*/  LDSM.16.M88.4 R4, [R43+0x2000] ;  /* 0x002000002b04783b */ /* 0x0003ee0000000200 */
[C---:B--2---:R-:W-:Y:S08]  /*14f30*/  HMMA.16816.F32 R24, R136.reuse, R48, R24 ;  /* 0x000000308818723c */ /* 0x044ff00000001818 */
[----:B------:R-:W-:Y:S01]  /*14f40*/  HMMA.16816.F32 R20, R136, R50, R20 ;  /* 0x000000328814723c */ /* 0x000fe20000001814 */
[----:B------:R-:W2:Y:S07]  /*14f50*/  LDSM.16.M88.4 R48, [R42+0xb000] ;  /* 0x00b000002a30783b */ /* 0x000eae0000000200 */
[----:B------:R-:W-:Y:S01]  /*14f60*/  HMMA.16816.F32 R96, R56, R72, R96 ;  /* 0x000000483860723c */ /* 0x000fe20000001860 */
[----:B-1----:R-:W-:-:S07]  /*14f70*/  SHF.R.U32.HI R43, RZ, 0x2, R196 ;  /* 0x00000002ff2b7819 */ /* 0x002fce00000116c4 */
[C---:B---3--:R-:W-:Y:S08]  /*14f80*/  HMMA.16816.F32 R16, R136.reuse, R8, R16 ;  /* 0x000000088810723c */ /* 0x048ff00000001810 */
[----:B------:R-:W-:Y:S01]  /*14f90*/  HMMA.16816.F32 R12, R136, R10, R12 ;  /* 0x0000000a880c723c */ /* 0x000fe2000000180c */
[----:B------:R-:W1:Y:S07]  /*14fa0*/  LDSM.16.M88.4 R8, [R42+0xb800] ;  /* 0x00b800002a08783b */ /* 0x000e6e0000000200 */
[C---:B------:R-:W-:Y:S08]  /*14fb0*/  HMMA.16816.F32 R88, R56.reuse, R68, R88 ;  /* 0x000000443858723c */ /* 0x040ff00000001858 */
[C---:B------:R-:W-:Y:S08]  /*14fc0*/  HMMA.16816.F32 R104, R56.reuse, R76, R104 ;  /* 0x0000004c3868723c */ /* 0x040ff00000001868 */
[C---:B------:R-:W-:Y:S01]  /*14fd0*/  HMMA.16816.F32 R100, R56.reuse, R78, R100 ;  /* 0x0000004e3864723c */ /* 0x040fe20000001864 */
[----:B------:R-:W3:Y:S07]  /*14fe0*/  LDSM.16.M88.4 R76, [R42+0x8800] ;  /* 0x008800002a4c783b */ /* 0x000eee0000000200 */
[----:B------:R-:W-:Y:S01]  /*14ff0*/  HMMA.16816.F32 R92, R56, R74, R92 ;  /* 0x0000004a385c723c */ /* 0x000fe2000000185c */
[----:B------:R-:W3:Y:S07]  /*15000*/  LDSM.16.M88.4 R72, [R42+0x9000] ;  /* 0x009000002a48783b */ /* 0x000eee0000000200 */
[----:B------:R-:W-:Y:S08]  /*15010*/  HMMA.16816.F32 R96, R136, R120, R96 ;  /* 0x000000788860723c */ /* 0x000ff00000001860 */
[----:B------:R-:W-:Y:S01]  /*15020*/  HMMA.16816.F32 R84, R56, R70, R84 ;  /* 0x000000463854723c */ /* 0x000fe20000001854 */
[----:B------:R-:W3:Y:S04]  /*15030*/  LDSM.16.M88.4 R68, [R42+0x9800] ;  /* 0x009800002a44783b */ /* 0x000ee80000000200 */
[----:B------:R-:W3:Y:S03]  /*15040*/  LDSM.16.M88.4 R56, [R42+0xa000] ;  /* 0x00a000002a38783b */ /* 0x000ee60000000200 */
[C---:B------:R-:W-:Y:S08]  /*15050*/  HMMA.16816.F32 R44, R136.reuse, R52, R44 ;  /* 0x00000034882c723c */ /* 0x040ff0000000182c */
[----:B------:R-:W-:Y:S01]  /*15060*/  HMMA.16816.F32 R36, R136, R54, R36 ;  /* 0x000000368824723c */ /* 0x000fe20000001824 */
[----:B------:R1:W3:Y:S01]  /*15070*/  LDSM.16.M88.4 R52, [R42+0xa800] ;  /* 0x00a800002a34783b */ /* 0x0002e20000000200 */
[----:B------:R-:W-:-:S06]  /*15080*/  DEPBAR.LE SB0, 0x0 ;  /* 0x000080000000791a */ /* 0x000fcc0000000000 */
[----:B----4-:R-:W-:Y:S08]  /*15090*/  HMMA.16816.F32 R88, R136, R116, R88 ;  /* 0x000000748858723c */ /* 0x010ff00000001858 */
[----:B--2---:R-:W-:Y:S01]  /*150a0*/  HMMA.16816.F32 R96, R4, R48, R96 ;  /* 0x000000300460723c */ /* 0x004fe20000001860 */
[----:B------:R-:W-:-:S04]  /*150b0*/  LOP3.LUT R48, R197, 0x1f0, RZ, 0xc0, !PT ;  /* 0x000001f0c5307812 */ /* 0x000fc800078ec0ff */
[----:B------:R-:W-:-:S03]  /*150c0*/  LOP3.LUT R48, R48, 0x7, R43, 0xf8, !PT ;  /* 0x0000000730307812 */ /* 0x000fc600078ef82b */
[----:B------:R-:W-:Y:S01]  /*150d0*/  HMMA.16816.F32 R112, R136, R128, R112 ;  /* 0x000000808870723c */ /* 0x000fe20000001870 */
[----:B-1----:R-:W-:-:S07]  /*150e0*/  VIADD R42, R62, 0xffffffff ;  /* 0xffffffff3e2a7836 */ /* 0x002fce0000000000 */
[C---:B------:R-:W-:Y:S08]  /*150f0*/  HMMA.16816.F32 R108, R136.reuse, R130, R108 ;  /* 0x00000082886c723c */ /* 0x040ff0000000186c */
[C---:B------:R-:W-:Y:S08]  /*15100*/  HMMA.16816.F32 R104, R136.reuse, R124, R104 ;  /* 0x0000007c8868723c */ /* 0x040ff00000001868 */
[C---:B------:R-:W-:Y:S08]  /*15110*/  HMMA.16816.F32 R100, R136.reuse, R126, R100 ;  /* 0x0000007e8864723c */ /* 0x040ff00000001864 */
[C---:B------:R-:W-:Y:S08]  /*15120*/  HMMA.16816.F32 R92, R136.reuse, R122, R92 ;  /* 0x0000007a885c723c */ /* 0x040ff0000000185c */
[----:B------:R-:W-:Y:S08]  /*15130*/  HMMA.16816.F32 R84, R136, R118, R84 ;  /* 0x000000768854723c */ /* 0x000ff00000001854 */
[----:B------:R-:W-:Y:S01]  /*15140*/  HMMA.16816.F32 R88, R4, R8, R88 ;  /* 0x000000080458723c */ /* 0x000fe20000001858 */
[----:B------:R-:W-:Y:S01]  /*15150*/  IADD3 R8, PT, PT, R2, R65, -R216 ;  /* 0x0000004102087210 */ /* 0x000fe20007ffe8d8 */
[----:B------:R-:W-:-:S02]  /*15160*/  IMAD R9, R215, 0x40, R48 ;  /* 0x00000040d7097824 */ /* 0x000fc400078e0230 */
[----:B------:R-:W-:Y:S02]  /*15170*/  IMAD.SHL.U32 R2, R42, 0x80, RZ ;  /* 0x000000802a027824 */ /* 0x000fe400078e00ff */
[C---:B------:R-:W-:Y:S02]  /*15180*/  IMAD.IADD R8, R9.reuse, 0x1, R8 ;  /* 0x0000000109087824 */ /* 0x040fe400078e0208 */
[C---:B------:R-:W-:Y:S01]  /*15190*/  HMMA.16816.F32 R44, R4.reuse, R80, R44 ;  /* 0x00000050042c723c */ /* 0x040fe2000000182c */
[----:B------:R-:W-:Y:S01]  /*151a0*/  IMAD.IADD R228, R9, 0x1, R228 ;  /* 0x0000000109e47824 */ /* 0x000fe200078e02e4 */
[----:B------:R-:W-:Y:S02]  /*151b0*/  LOP3.LUT R9, R2, R135, RZ, 0xfc, !PT ;  /* 0x0000008702097212 */ /* 0x000fe400078efcff */
[--C-:B------:R-:W-:Y:S02]  /*151c0*/  VIADDMNMX R224, R8, 0x1, R65.reuse, PT ;  /* 0x0000000108e07846 */ /* 0x100fe40003800141 */
[----:B------:R-:W-:Y:S01]  /*151d0*/  ISETP.GT.AND P4, PT, R228, R9, PT ;  /* 0x00000009e400720c */ /* 0x000fe20003f84270 */
[C---:B------:R-:W-:Y:S01]  /*151e0*/  VIADD R139, R9.reuse, 0x1 ;  /* 0x00000001098b7836 */ /* 0x040fe20000000000 */
[C---:B------:R-:W-:Y:S01]  /*151f0*/  HMMA.16816.F32 R36, R4.reuse, R82, R36 ;  /* 0x000000520424723c */ /* 0x040fe20000001824 */
[C---:B------:R-:W-:Y:S01]  /*15200*/  VIADD R137, R9.reuse, 0x10 ;  /* 0x0000001009897836 */ /* 0x040fe20000000000 */
[----:B------:R-:W-:Y:S01]  /*15210*/  VIADDMNMX R225, R8, 0x9, R65, PT ;  /* 0x0000000908e17846 */ /* 0x000fe20003800141 */
[C---:B------:R-:W-:Y:S01]  /*15220*/  VIADD R131, R9.reuse, 0x18 ;  /* 0x0000001809837836 */ /* 0x040fe20000000000 */
[C---:B------:R-:W-:Y:S01]  /*15230*/  ISETP.GT.AND P0, PT, R228.reuse, R139, PT ;  /* 0x0000008be400720c */ /* 0x040fe20003f04270 */
[C---:B------:R-:W-:Y:S01]  /*15240*/  VIADD R129, R9.reuse, 0x19 ;  /* 0x0000001909817836 */ /* 0x040fe20000000000 */
[----:B------:R-:W-:Y:S01]  /*15250*/  ISETP.GT.AND P3, PT, R228, R137, PT ;  /* 0x00000089e400720c */ /* 0x000fe20003f64270 */
[C---:B------:R-:W-:Y:S01]  /*15260*/  VIADD R125, R9.reuse, 0x21 ;  /* 0x00000021097d7836 */ /* 0x040fe20000000000 */
[----:B---3--:R-:W-:Y:S01]  /*15270*/  HMMA.16816.F32 R32, R4, R76, R32 ;  /* 0x0000004c0420723c */ /* 0x008fe20000001820 */
[----:B------:R-:W-:-:S02]  /*15280*/  VIADD R123, R9, 0x28 ;  /* 0x00000028097b7836 */ /* 0x000fc40000000000 */
[----:B------:R-:W-:Y:S01]  /*15290*/  FSEL R48, R45, -INF , !P0 ;  /* 0xff8000002d307808 */ /* 0x000fe20004000000 */
[C---:B------:R-:W-:Y:S01]  /*152a0*/  VIADD R43, R9.reuse, 0x29 ;  /* 0x00000029092b7836 */ /* 0x040fe20000000000 */
[----:B------:R-:W-:Y:S01]  /*152b0*/  ISETP.GT.AND P0, PT, R228, R131, PT ;  /* 0x00000083e400720c */ /* 0x000fe20003f04270 */
[C---:B------:R-:W-:Y:S02]  /*152c0*/  VIADD R117, R9.reuse, 0x38 ;  /* 0x0000003809757836 */ /* 0x040fe40000000000 */
[----:B------:R-:W-:Y:S01]  /*152d0*/  HMMA.16816.F32 R28, R4, R78, R28 ;  /* 0x0000004e041c723c */ /* 0x000fe2000000181c */
[C---:B------:R-:W-:Y:S02]  /*152e0*/  VIADD R83, R9.reuse, 0x39 ;  /* 0x0000003909537836 */ /* 0x040fe40000000000 */
[C---:B------:R-:W-:Y:S02]  /*152f0*/  VIADD R81, R9.reuse, 0x40 ;  /* 0x0000004009517836 */ /* 0x040fe40000000000 */
[----:B------:R-:W-:-:S02]  /*15300*/  VIADD R65, R9, 0x60 ;  /* 0x0000006009417836 */ /* 0x000fc40000000000 */
[C---:B------:R-:W-:Y:S01]  /*15310*/  VIADD R127, R9.reuse, 0x20 ;  /* 0x00000020097f7836 */ /* 0x040fe20000000000 */
[C---:B------:R-:W-:Y:S01]  /*15320*/  HMMA.16816.F32 R24, R4.reuse, R72, R24 ;  /* 0x000000480418723c */ /* 0x040fe20000001818 */
[C---:B------:R-:W-:Y:S02]  /*15330*/  VIADD R73, R9.reuse, 0x50 ;  /* 0x0000005009497836 */ /* 0x040fe40000000000 */
[C---:B------:R-:W-:Y:S02]  /*15340*/  VIADD R49, R9.reuse, 0x78 ;  /* 0x0000007809317836 */ /* 0x040fe40000000000 */
[C---:B------:R-:W-:Y:S02]  /*15350*/  VIADD R3, R9.reuse, 0x79 ;  /* 0x0000007909037836 */ /* 0x040fe40000000000 */
[C---:B------:R-:W-:Y:S01]  /*15360*/  VIADD R121, R9.reuse, 0x30 ;  /* 0x0000003009797836 */ /* 0x040fe20000000000 */
[----:B------:R-:W-:Y:S01]  /*15370*/  HMMA.16816.F32 R20, R4, R74, R20 ;  /* 0x0000004a0414723c */ /* 0x000fe20000001814 */
        /* <DEDUP_REMOVED lines=8> */
[----:B------:R-:W-:-:S03]  /*15400*/  VIADD R67, R9, 0x59 ;  /* 0x0000005909437836 */ /* 0x000fc60000000000 */
        /* <DEDUP_REMOVED lines=13> */
[C---:B------:R-:W-:Y:S01]  /*154e0*/  VIADD R7, R9.reuse, 0x8 ;  /* 0x0000000809077836 */ /* 0x040fe20000000000 */
[----:B------:R-:W-:Y:S01]  /*154f0*/  FSEL R4, R44, -INF , !P4 ;  /* 0xff8000002c047808 */ /* 0x000fe20006000000 */
[C---:B------:R-:W-:Y:S02]  /*15500*/  VIADD R11, R9.reuse, 0x11 ;  /* 0x00000011090b7836 */ /* 0x040fe40000000000 */
[----:B------:R-:W-:Y:S01]  /*15510*/  VIADD R5, R9, 0x9 ;  /* 0x0000000909057836 */ /* 0x000fe20000000000 */
[----:B------:R-:W-:Y:S01]  /*15520*/  BAR.SYNC.DEFER_BLOCKING 0x0 ;  /* 0x0000000000007b1d */ /* 0x000fe20000010000 */
[C---:B------:R-:W-:Y:S02]  /*15530*/  ISETP.GT.AND P5, PT, R228.reuse, R7, PT ;  /* 0x00000007e400720c */ /* 0x040fe40003fa4270 */
[----:B------:R-:W-:Y:S02]  /*15540*/  ISETP.GT.AND P4, PT, R228, R11, PT ;  /* 0x0000000be400720c */ /* 0x000fe40003f84270 */
[----:B------:R-:W-:-:S02]  /*15550*/  FSEL R44, R36, -INF , !P5 ;  /* 0xff800000242c7808 */ /* 0x000fc40006800000 */
[----:B------:R-:W-:Y:S02]  /*15560*/  ISETP.GT.AND P5, PT, R228, R129, PT ;  /* 0x00000081e400720c */ /* 0x000fe40003fa4270 */
[----:B------:R-:W-:Y:S01]  /*15570*/  FSEL R36, R32, -INF , !P3 ;  /* 0xff80000020247808 */ /* 0x000fe20005800000 */
[C---:B------:R-:W-:Y:S01]  /*15580*/  VIADD R32, R228.reuse, 0x8 ;  /* 0x00000008e4207836 */ /* 0x040fe20000000000 */
[C---:B------:R-:W-:Y:S02]  /*15590*/  ISETP.GT.AND P1, PT, R228.reuse, R5, PT ;  /* 0x00000005e400720c */ /* 0x040fe40003f24270 */
[C---:B------:R-:W-:Y:S02]  /*155a0*/  ISETP.GT.AND P3, PT, R228.reuse, R125, PT ;  /* 0x0000007de400720c */ /* 0x040fe40003f64270 */
[----:B------:R-:W-:Y:S02]  /*155b0*/  FSEL R10, R33, -INF , !P4 ;  /* 0xff800000210a7808 */ /* 0x000fe40006000000 */
[----:B------:R-:W-:-:S02]  /*155c0*/  ISETP.GT.AND P4, PT, R228, R123, PT ;  /* 0x0000007be400720c */ /* 0x000fc40003f84270 */
[----:B------:R-:W-:Y:S02]  /*155d0*/  FSEL R33, R29, -INF , !P5 ;  /* 0xff8000001d217808 */ /* 0x000fe40006800000 */
[----:B------:R-:W-:Y:S02]  /*155e0*/  FSEL R6, R37, -INF , !P1 ;  /* 0xff80000025067808 */ /* 0x000fe40004800000 */
[----:B------:R-:W-:Y:S02]  /*155f0*/  FSEL R29, R25, -INF , !P3 ;  /* 0xff800000191d7808 */ /* 0x000fe40005800000 */
[----:B------:R-:W-:Y:S02]  /*15600*/  ISETP.GT.AND P3, PT, R228, R117, PT ;  /* 0x00000075e400720c */ /* 0x000fe40003f64270 */
[----:B------:R-:W-:Y:S02]  /*15610*/  FSEL R25, R20, -INF , !P4 ;  /* 0xff80000014197808 */ /* 0x000fe40006000000 */
[----:B------:R-:W-:-:S02]  /*15620*/  FSEL R37, R21, -INF , !P0 ;  /* 0xff80000015257808 */ /* 0x000fc40004000000 */
[C---:B------:R-:W-:Y:S02]  /*15630*/  ISETP.GT.AND P4, PT, R228.reuse, R83, PT ;  /* 0x00000053e400720c */ /* 0x040fe40003f84270 */
[----:B------:R-:W-:Y:S02]  /*15640*/  ISETP.GT.AND P0, PT, R228, R81, PT ;  /* 0x00000051e400720c */ /* 0x000fe40003f04270 */
[----:B------:R-:W-:Y:S02]  /*15650*/  FSEL R177, R12, -INF , !P3 ;  /* 0xff8000000cb17808 */ /* 0x000fe40005800000 */
[----:B------:R-:W-:Y:S02]  /*15660*/  ISETP.GT.AND P3, PT, R228, R75, PT ;  /* 0x0000004be400720c */ /* 0x000fe40003f64270 */
[----:B------:R-:W-:Y:S02]  /*15670*/  FSEL R167, R13, -INF , !P4 ;  /* 0xff8000000da77808 */ /* 0x000fe40006000000 */
[----:B------:R-:W-:-:S02]  /*15680*/  FSEL R112, R112, -INF , !P0 ;  /* 0xff80000070707808 */ /* 0x000fc40004000000 */
[C---:B------:R-:W-:Y:S02]  /*15690*/  ISETP.GT.AND P4, PT, R228.reuse, R73, PT ;  /* 0x00000049e400720c */ /* 0x040fe40003f84270 */
[C---:B------:R-:W-:Y:S02]  /*156a0*/  ISETP.GT.AND P0, PT, R228.reuse, R71, PT ;  /* 0x00000047e400720c */ /* 0x040fe40003f04270 */
[----:B------:R-:W-:Y:S02]  /*156b0*/  FSEL R109, R109, -INF , !P3 ;  /* 0xff8000006d6d7808 */ /* 0x000fe40005800000 */
[----:B------:R-:W-:Y:S02]  /*156c0*/  ISETP.GT.AND P3, PT, R228, R65, PT ;  /* 0x00000041e400720c */ /* 0x000fe40003f64270 */
[----:B------:R-:W-:Y:S02]  /*156d0*/  FSEL R104, R104, -INF , !P4 ;  /* 0xff80000068687808 */ /* 0x000fe40006000000 */
[----:B------:R-:W-:-:S02]  /*156e0*/  FSEL R105, R105, -INF , !P0 ;  /* 0xff80000069697808 */ /* 0x000fc40004000000 */
[C---:B------:R-:W-:Y:S02]  /*156f0*/  ISETP.GT.AND P4, PT, R228.reuse, R59, PT ;  /* 0x0000003be400720c */ /* 0x040fe40003f84270 */
[C---:B------:R-:W-:Y:S02]  /*15700*/  ISETP.GT.AND P0, PT, R228.reuse, R57, PT ;  /* 0x00000039e400720c */ /* 0x040fe40003f04270 */
[----:B------:R-:W-:Y:S02]  /*15710*/  ISETP.GT.AND P1, PT, R228, R127, PT ;  /* 0x0000007fe400720c */ /* 0x000fe40003f24270 */
[----:B------:R-:W-:Y:S02]  /*15720*/  FSEL R96, R96, -INF , !P3 ;  /* 0xff80000060607808 */ /* 0x000fe40005800000 */
[----:B------:R-:W-:Y:S02]  /*15730*/  ISETP.GT.AND P3, PT, R228, R51, PT ;  /* 0x00000033e400720c */ /* 0x000fe40003f64270 */
[----:B------:R-:W-:-:S02]  /*15740*/  FSEL R97, R97, -INF , !P4 ;  /* 0xff80000061617808 */ /* 0x000fc40006000000 */
[----:B------:R-:W-:Y:S02]  /*15750*/  FSEL R92, R92, -INF , !P0 ;  /* 0xff8000005c5c7808 */ /* 0x000fe40004000000 */
[C---:B------:R-:W-:Y:S02]  /*15760*/  ISETP.GT.AND P4, PT, R228.reuse, R49, PT ;  /* 0x00000031e400720c */ /* 0x040fe40003f84270 */
[----:B------:R-:W-:Y:S02]  /*15770*/  ISETP.GT.AND P0, PT, R228, R3, PT ;  /* 0x00000003e400720c */ /* 0x000fe40003f04270 */
[----:B------:R-:W-:Y:S02]  /*15780*/  FSEL R45, R24, -INF , !P1 ;  /* 0xff800000182d7808 */ /* 0x000fe40004800000 */
[C---:B------:R-:W-:Y:S02]  /*15790*/  ISETP.GT.AND P5, PT, R228.reuse, R121, PT ;  /* 0x00000079e400720c */ /* 0x040fe40003fa4270 */
[----:B------:R-:W-:-:S02]  /*157a0*/  ISETP.GT.AND P1, PT, R228, R119, PT ;  /* 0x00000077e400720c */ /* 0x000fc40003f24270 */
[----:B------:R-:W-:Y:S02]  /*157b0*/  FSEL R89, R89, -INF , !P3 ;  /* 0xff80000059597808 */ /* 0x000fe40005800000 */
[----:B------:R-:W-:Y:S02]  /*157c0*/  ISETP.GT.AND P3, PT, R32, R9, PT ;  /* 0x000000092000720c */ /* 0x000fe40003f64270 */
[----:B------:R-:W-:Y:S02]  /*157d0*/  FSEL R84, R84, -INF , !P4 ;  /* 0xff80000054547808 */ /* 0x000fe40006000000 */
[----:B------:R-:W-:Y:S02]  /*157e0*/  FSEL R85, R85, -INF , !P0 ;  /* 0xff80000055557808 */ /* 0x000fe40004000000 */
[----:B------:R-:W-:Y:S02]  /*157f0*/  ISETP.GT.AND P4, PT, R32, R139, PT ;  /* 0x0000008b2000720c */ /* 0x000fe40003f84270 */
[----:B------:R-:W-:-:S02]  /*15800*/  ISETP.GE.AND P0, PT, R139, R224, PT ;  /* 0x000000e08b00720c */ /* 0x000fc40003f06270 */
[----:B------:R-:W-:Y:S02]  /*15810*/  FSEL R163, R16, -INF , !P5 ;  /* 0xff80000010a37808 */ /* 0x000fe40006800000 */
[----:B------:R-:W-:Y:S02]  /*15820*/  FSEL R165, R17, -INF , !P1 ;  /* 0xff80000011a57808 */ /* 0x000fe40004800000 */
[C---:B------:R-:W-:Y:S02]  /*15830*/  ISETP.GT.AND P5, PT, R228.reuse, R79, PT ;  /* 0x0000004fe400720c */ /* 0x040fe40003fa4270 */
[----:B------:R-:W-:Y:S02]  /*15840*/  ISETP.GT.AND P1, PT, R228, R77, PT ;  /* 0x0000004de400720c */ /* 0x000fe40003f24270 */
[----:B------:R-:W-:Y:S02]  /*15850*/  FSEL R28, R46, -INF , !P3 ;  /* 0xff8000002e1c7808 */ /* 0x000fe40005800000 */
[----:B------:R-:W-:-:S02]  /*15860*/  ISETP.GE.AND P3, PT, R139, R225, PT ;  /* 0x000000e18b00720c */ /* 0x000fc40003f66270 */
[----:B------:R-:W-:Y:S02]  /*15870*/  FSEL R20, R47, -INF , !P4 ;  /* 0xff8000002f147808 */ /* 0x000fe40006000000 */
[----:B------:R-:W-:Y:S02]  /*15880*/  FSEL R21, R48, -INF , !P0 ;  /* 0xff80000030157808 */ /* 0x000fe40004000000 */
[C---:B------:R-:W-:Y:S02]  /*15890*/  ISETP.GT.AND P0, PT, R32.reuse, R7, PT ;  /* 0x000000072000720c */ /* 0x040fe40003f04270 */
[----:B------:R-:W-:Y:S02]  /*158a0*/  ISETP.GT.AND P4, PT, R32, R5, PT ;  /* 0x000000052000720c */ /* 0x000fe40003f84270 */
[----:B------:R-:W-:Y:S02]  /*158b0*/  FSEL R113, R113, -INF , !P5 ;  /* 0xff80000071717808 */ /* 0x000fe40006800000 */
[----:B------:R-:W-:-:S02]  /*158c0*/  FSEL R108, R108, -INF , !P1 ;  /* 0xff8000006c6c7808 */ /* 0x000fc40004800000 */
[C---:B------:R-:W-:Y:S02]  /*158d0*/  ISETP.GT.AND P5, PT, R228.reuse, R69, PT ;  /* 0x00000045e400720c */ /* 0x040fe40003fa4270 */
[----:B------:R-:W-:Y:S02]  /*158e0*/  ISETP.GT.AND P1, PT, R228, R67, PT ;  /* 0x00000043e400720c */ /* 0x000fe40003f24270 */
[----:B------:R-:W-:Y:S02]  /*158f0*/  FSEL R20, R20, -INF , !P3 ;  /* 0xff80000014147808 */ /* 0x000fe40005800000 */
[C---:B------:R-:W-:Y:S02]  /*15900*/  ISETP.GE.AND P3, PT, R5.reuse, R224, PT ;  /* 0x000000e00500720c */ /* 0x040fe40003f66270 */
[----:B------:R-:W-:Y:S02]  /*15910*/  FSEL R24, R38, -INF , !P0 ;  /* 0xff80000026187808 */ /* 0x000fe40004000000 */
[----:B------:R-:W-:-:S02]  /*15920*/  ISETP.GE.AND P0, PT, R5, R225, PT ;  /* 0x000000e10500720c */ /* 0x000fc40003f06270 */
[----:B------:R-:W-:Y:S02]  /*15930*/  FSEL R39, R39, -INF , !P4 ;  /* 0xff80000027277808 */ /* 0x000fe40006000000 */
[----:B------:R-:W-:Y:S02]  /*15940*/  FSEL R100, R100, -INF , !P5 ;  /* 0xff80000064647808 */ /* 0x000fe40006800000 */
[----:B------:R-:W-:Y:S02]  /*15950*/  FSEL R101, R101, -INF , !P1 ;  /* 0xff80000065657808 */ /* 0x000fe40004800000 */
[C---:B------:R-:W-:Y:S02]  /*15960*/  ISETP.GT.AND P5, PT, R228.reuse, R55, PT ;  /* 0x00000037e400720c */ /* 0x040fe40003fa4270 */
[----:B------:R-:W-:Y:S02]  /*15970*/  ISETP.GT.AND P1, PT, R228, R53, PT ;  /* 0x00000035e400720c */ /* 0x000fe40003f24270 */
[----:B------:R-:W-:-:S02]  /*15980*/  FSEL R5, R6, -INF , !P3 ;  /* 0xff80000006057808 */ /* 0x000fc40005800000 */
[----:B------:R-:W-:Y:S02]  /*15990*/  FSEL R6, R39, -INF , !P0 ;  /* 0xff80000027067808 */ /* 0x000fe40004000000 */
[-C--:B------:R-:W-:Y:S02]  /*159a0*/  ISETP.GE.AND P0, PT, R11, R224.reuse, PT ;  /* 0x000000e00b00720c */ /* 0x080fe40003f06270 */
        /* <DEDUP_REMOVED lines=12> */
[----:B------:R-:W-:Y:S02]  /*15a70*/  ISETP.GT.AND P3, PT, R32, R137, PT ;  /* 0x000000892000720c */ /* 0x000fe40003f64270 */
[----:B------:R-:W-:Y:S02]  /*15a80*/  FSEL R12, R12, -INF , !P0 ;  /* 0xff8000000c0c7808 */ /* 0x000fe40004000000 */
[----:B------:R-:W-:Y:S02]  /*15a90*/  ISETP.GE.AND P0, PT, R125, R224, PT ;  /* 0x000000e07d00720c */ /* 0x000fe40003f06270 */
[----:B------:R-:W-:-:S02]  /*15aa0*/  FSEL R16, R34, -INF , !P3 ;  /* 0xff80000022107808 */ /* 0x000fc40005800000 */
[----:B------:R-:W-:Y:S02]  /*15ab0*/  ISETP.GT.AND P4, PT, R32, R125, PT ;  /* 0x0000007d2000720c */ /* 0x000fe40003f84270 */
[----:B------:R-:W-:Y:S02]  /*15ac0*/  ISETP.GE.AND P3, PT, R11, R225, PT ;  /* 0x000000e10b00720c */ /* 0x000fe40003f66270 */
[----:B------:R-:W-:Y:S02]  /*15ad0*/  FSEL R4, R4, -INF , !P5 ;  /* 0xff80000004047808 */ /* 0x000fe40006800000 */
[----:B------:R-:W-:Y:S02]  /*15ae0*/  ISETP.GE.AND P5, PT, R7, R224, PT ;  /* 0x000000e00700720c */ /* 0x000fe40003fa6270 */
[----:B------:R-:W-:Y:S02]  /*15af0*/  FSEL R39, R29, -INF , !P0 ;  /* 0xff8000001d277808 */ /* 0x000fe40004000000 */
[----:B------:R-:W-:-:S02]  /*15b00*/  FSEL R27, R27, -INF , !P4 ;  /* 0xff8000001b1b7808 */ /* 0x000fc40006000000 */
[----:B------:R-:W-:Y:S02]  /*15b10*/  ISETP.GT.AND P0, PT, R32, R123, PT ;  /* 0x0000007b2000720c */ /* 0x000fe40003f04270 */
[----:B------:R-:W-:Y:S02]  /*15b20*/  FSEL R28, R28, -INF , !P1 ;  /* 0xff8000001c1c7808 */ /* 0x000fe40004800000 */
[----:B------:R-:W-:Y:S02]  /*15b30*/  FSEL R10, R35, -INF , !P3 ;  /* 0xff800000230a7808 */ /* 0x000fe40005800000 */
[----:B------:R-:W-:Y:S02]  /*15b40*/  ISETP.GT.AND P4, PT, R32, R43, PT ;  /* 0x0000002b2000720c */ /* 0x000fe40003f84270 */
[----:B------:R-:W-:Y:S02]  /*15b50*/  ISETP.GE.AND P1, PT, R7, R225, PT ;  /* 0x000000e10700720c */ /* 0x000fe40003f26270 */
[----:B------:R-:W-:-:S02]  /*15b60*/  ISETP.GE.AND P3, PT, R129, R224, PT ;  /* 0x000000e08100720c */ /* 0x000fc40003f66270 */
[----:B------:R-:W-:Y:S02]  /*15b70*/  FSEL R7, R44, -INF , !P5 ;  /* 0xff8000002c077808 */ /* 0x000fe40006800000 */
        /* <DEDUP_REMOVED lines=8> */
[----:B------:R-:W-:Y:S02]  /*15c00*/  ISETP.GE.AND P0, PT, R119, R224, PT ;  /* 0x000000e07700720c */ /* 0x000fe40003f06270 */
[----:B------:R-:W-:Y:S02]  /*15c10*/  FSEL R26, R26, -INF , !P3 ;  /* 0xff8000001a1a7808 */ /* 0x000fe40005800000 */
[----:B------:R-:W-:-:S02]  /*15c20*/  ISETP.GT.AND P4, PT, R32, R119, PT ;  /* 0x000000772000720c */ /* 0x000fc40003f84270 */
[----:B------:R-:W-:Y:S02]  /*15c30*/  ISETP.GE.AND P3, PT, R125, R225, PT ;  /* 0x000000e17d00720c */ /* 0x000fe40003f66270 */
[----:B------:R-:W-:Y:S02]  /*15c40*/  FSEL R165, R165, -INF , !P0 ;  /* 0xff800000a5a57808 */ /* 0x000fe40004000000 */
[----:B------:R-:W-:Y:S02]  /*15c50*/  FSEL R19, R19, -INF , !P4 ;  /* 0xff80000013137808 */ /* 0x000fe40006000000 */
[C---:B------:R-:W-:Y:S02]  /*15c60*/  ISETP.GT.AND P0, PT, R32.reuse, R117, PT ;  /* 0x000000752000720c */ /* 0x040fe40003f04270 */
        /* <DEDUP_REMOVED lines=8> */
[----:B------:R-:W-:Y:S02]  /*15cf0*/  FSEL R37, R37, -INF , !P3 ;  /* 0xff80000025257808 */ /* 0x000fe40005800000 */
[----:B------:R-:W-:Y:S02]  /*15d00*/  ISETP.GT.AND P3, PT, R32, R121, PT ;  /* 0x000000792000720c */ /* 0x000fe40003f64270 */
[----:B------:R-:W-:Y:S02]  /*15d10*/  FSEL R166, R15, -INF , !P0 ;  /* 0xff8000000fa67808 */ /* 0x000fe40004000000 */
[-C--:B------:R-:W-:Y:S02]  /*15d20*/  ISETP.GE.AND P5, PT, R131, R224.reuse, PT ;  /* 0x000000e08300720c */ /* 0x080fe40003fa6270 */
[----:B------:R-:W-:Y:S02]  /*15d30*/  FSEL R16, R16, -INF , !P1 ;  /* 0xff80000010107808 */ /* 0x000fe40004800000 */
[----:B------:R-:W-:-:S02]  /*15d40*/  ISETP.GE.AND P0, PT, R79, R224, PT ;  /* 0x000000e04f00720c */ /* 0x000fc40003f06270 */
[----:B------:R-:W-:Y:S02]  /*15d50*/  ISETP.GE.AND P1, PT, R131, R225, PT ;  /* 0x000000e18300720c */ /* 0x000fe40003f26270 */
[----:B------:R-:W-:Y:S02]  /*15d60*/  FSEL R18, R18, -INF , !P3 ;  /* 0xff80000012127808 */ /* 0x000fe40005800000 */
[----:B------:R-:W-:Y:S02]  /*15d70*/  ISETP.GT.AND P4, PT, R32, R79, PT ;  /* 0x0000004f2000720c */ /* 0x000fe40003f84270 */
[----:B------:R-:W-:Y:S02]  /*15d80*/  ISETP.GE.AND P3, PT, R119, R225, PT ;  /* 0x000000e17700720c */ /* 0x000fe40003f66270 */
[----:B------:R-:W-:Y:S02]  /*15d90*/  FSEL R17, R8, -INF , !P5 ;  /* 0xff80000008117808 */ /* 0x000fe40006800000 */
[----:B------:R-:W-:-:S02]  /*15da0*/  FSEL R183, R113, -INF , !P0 ;  /* 0xff80000071b77808 */ /* 0x000fc40004000000 */
[----:B------:R-:W-:Y:S02]  /*15db0*/  FSEL R8, R30, -INF , !P1 ;  /* 0xff8000001e087808 */ /* 0x000fe40004800000 */
[----:B------:R-:W-:Y:S02]  /*15dc0*/  FSEL R115, R115, -INF , !P4 ;  /* 0xff80000073737808 */ /* 0x000fe40006000000 */
[C---:B------:R-:W-:Y:S02]  /*15dd0*/  ISETP.GT.AND P0, PT, R32.reuse, R77, PT ;  /* 0x0000004d2000720c */ /* 0x040fe40003f04270 */
[----:B------:R-:W-:Y:S02]  /*15de0*/  ISETP.GE.AND P1, PT, R127, R225, PT ;  /* 0x000000e17f00720c */ /* 0x000fe40003f26270 */
[----:B------:R-:W-:Y:S02]  /*15df0*/  FSEL R168, R19, -INF , !P3 ;  /* 0xff80000013a87808 */ /* 0x000fe40005800000 */
[----:B------:R-:W-:-:S02]  /*15e00*/  ISETP.GT.AND P4, PT, R32, R75, PT ;  /* 0x0000004b2000720c */ /* 0x000fc40003f84270 */
[-C--:B------:R-:W-:Y:S02]  /*15e10*/  ISETP.GE.AND P3, PT, R83, R224.reuse, PT ;  /* 0x000000e05300720c */ /* 0x080fe40003f66270 */
[----:B------:R-:W-:Y:S02]  /*15e20*/  FSEL R110, R110, -INF , !P0 ;  /* 0xff8000006e6e7808 */ /* 0x000fe40004000000 */
[----:B------:R-:W-:Y:S02]  /*15e30*/  FSEL R44, R26, -INF , !P1 ;  /* 0xff8000001a2c7808 */ /* 0x000fe40004800000 */
[----:B------:R-:W-:Y:S02]  /*15e40*/  ISETP.GE.AND P0, PT, R75, R225, PT ;  /* 0x000000e14b00720c */ /* 0x000fe40003f06270 */
[----:B------:R-:W-:Y:S02]  /*15e50*/  FSEL R111, R111, -INF , !P4 ;  /* 0xff8000006f6f7808 */ /* 0x000fe40006000000 */
[----:B------:R-:W-:-:S02]  /*15e60*/  ISETP.GE.AND P5, PT, R127, R224, PT ;  /* 0x000000e07f00720c */ /* 0x000fc40003fa6270 */
[----:B------:R-:W-:Y:S02]  /*15e70*/  ISETP.GE.AND P1, PT, R123, R225, PT ;  /* 0x000000e17b00720c */ /* 0x000fe40003f26270 */
[----:B------:R-:W-:Y:S02]  /*15e80*/  FSEL R167, R167, -INF , !P3 ;  /* 0xff800000a7a77808 */ /* 0x000fe40005800000 */
[----:B------:R-:W-:Y:S02]  /*15e90*/  ISETP.GT.AND P3, PT, R32, R81, PT ;  /* 0x000000512000720c */ /* 0x000fe40003f64270 */
[----:B------:R-:W-:Y:S02]  /*15ea0*/  FSEL R188, R111, -INF , !P0 ;  /* 0xff8000006fbc7808 */ /* 0x000fe40004000000 */
[----:B------:R-:W-:Y:S02]  /*15eb0*/  FSEL R45, R45, -INF , !P5 ;  /* 0xff8000002d2d7808 */ /* 0x000fe40006800000 */
[----:B------:R-:W-:-:S02]  /*15ec0*/  FSEL R46, R22, -INF , !P1 ;  /* 0xff800000162e7808 */ /* 0x000fc40004800000 */
[-C--:B------:R-:W-:Y:S02]  /*15ed0*/  ISETP.GE.AND P0, PT, R71, R224.reuse, PT ;  /* 0x000000e04700720c */ /* 0x080fe40003f06270 */
[----:B------:R-:W-:Y:S02]  /*15ee0*/  ISETP.GE.AND P5, PT, R123, R224, PT ;  /* 0x000000e07b00720c */ /* 0x000fe40003fa6270 */
[----:B------:R-:W-:Y:S02]  /*15ef0*/  ISETP.GE.AND P1, PT, R121, R225, PT ;  /* 0x000000e17900720c */ /* 0x000fe40003f26270 */
[----:B------:R-:W-:Y:S02]  /*15f00*/  FSEL R114, R114, -INF , !P3 ;  /* 0xff80000072727808 */ /* 0x000fe40005800000 */
[----:B------:R-:W-:Y:S02]  /*15f10*/  ISETP.GT.AND P4, PT, R32, R71, PT ;  /* 0x000000472000720c */ /* 0x000fe40003f84270 */
[----:B------:R-:W-:-:S02]  /*15f20*/  ISETP.GE.AND P3, PT, R79, R225, PT ;  /* 0x000000e14f00720c */ /* 0x000fc40003f66270 */
[----:B------:R-:W-:Y:S02]  /*15f30*/  FSEL R173, R105, -INF , !P0 ;  /* 0xff80000069ad7808 */ /* 0x000fe40004000000 */
[----:B------:R-:W-:Y:S02]  /*15f40*/  FSEL R43, R25, -INF , !P5 ;  /* 0xff800000192b7808 */ /* 0x000fe40006800000 */
[----:B------:R-:W-:Y:S02]  /*15f50*/  FSEL R170, R18, -INF , !P1 ;  /* 0xff80000012aa7808 */ /* 0x000fe40004800000 */
[----:B------:R-:W-:Y:S02]  /*15f60*/  FSEL R107, R107, -INF , !P4 ;  /* 0xff8000006b6b7808 */ /* 0x000fe40006000000 */
[----:B------:R-:W-:Y:S02]  /*15f70*/  ISETP.GT.AND P0, PT, R32, R69, PT ;  /* 0x000000452000720c */ /* 0x000fe40003f04270 */
        /* <DEDUP_REMOVED lines=8> */
[-C--:B------:R-:W-:Y:S02]  /*16000*/  ISETP.GE.AND P0, PT, R67, R225.reuse, PT ;  /* 0x000000e14300720c */ /* 0x080fe40003f06270 */
[----:B------:R-:W-:Y:S02]  /*16010*/  FSEL R103, R103, -INF , !P4 ;  /* 0xff80000067677808 */ /* 0x000fe40006000000 */
[----:B------:R-:W-:Y:S02]  /*16020*/  ISETP.GE.AND P5, PT, R117, R224, PT ;  /* 0x000000e07500720c */ /* 0x000fe40003fa6270 */
[----:B------:R-:W-:Y:S02]  /*16030*/  ISETP.GE.AND P1, PT, R81, R225, PT ;  /* 0x000000e15100720c */ /* 0x000fe40003f26270 */
[----:B------:R-:W-:-:S02]  /*16040*/  FSEL R181, R109, -INF , !P3 ;  /* 0xff8000006db57808 */ /* 0x000fc40005800000 */
[----:B------:R-:W-:Y:S02]  /*16050*/  ISETP.GT.AND P3, PT, R32, R73, PT ;  /* 0x000000492000720c */ /* 0x000fe40003f64270 */
[----:B------:R-:W-:Y:S02]  /*16060*/  FSEL R172, R103, -INF , !P0 ;  /* 0xff80000067ac7808 */ /* 0x000fe40004000000 */
[----:B------:R-:W-:Y:S02]  /*16070*/  FSEL R177, R177, -INF , !P5 ;  /* 0xff800000b1b17808 */ /* 0x000fe40006800000 */
[----:B------:R-:W-:Y:S02]  /*16080*/  FSEL R180, R114, -INF , !P1 ;  /* 0xff80000072b47808 */ /* 0x000fe40004800000 */
[-C--:B------:R-:W-:Y:S02]  /*16090*/  ISETP.GE.AND P0, PT, R59, R224.reuse, PT ;  /* 0x000000e03b00720c */ /* 0x080fe40003f06270 */
        /* <DEDUP_REMOVED lines=14> */
[----:B------:R-:W-:Y:S02]  /*16180*/  ISETP.GE.AND P3, PT, R67, R224, PT ;  /* 0x000000e04300720c */ /* 0x000fe40003f66270 */
[----:B------:R-:W-:Y:S02]  /*16190*/  FSEL R94, R94, -INF , !P0 ;  /* 0xff8000005e5e7808 */ /* 0x000fe40004000000 */
[----:B------:R-:W-:Y:S02]  /*161a0*/  FSEL R179, R108, -INF , !P5 ;  /* 0xff8000006cb37808 */ /* 0x000fe40006800000 */
[----:B------:R-:W-:Y:S02]  /*161b0*/  FSEL R184, R106, -INF , !P1 ;  /* 0xff8000006ab87808 */ /* 0x000fe40004800000 */
[----:B------:R-:W-:-:S02]  /*161c0*/  ISETP.GE.AND P0, PT, R55, R225, PT ;  /* 0x000000e13700720c */ /* 0x000fc40003f06270 */
[----:B------:R-:W-:Y:S02]  /*161d0*/  FSEL R95, R95, -INF , !P4 ;  /* 0xff8000005f5f7808 */ /* 0x000fe40006000000 */
[----:B------:R-:W-:Y:S02]  /*161e0*/  ISETP.GE.AND P5, PT, R73, R224, PT ;  /* 0x000000e04900720c */ /* 0x000fe40003fa6270 */
[----:B------:R-:W-:Y:S02]  /*161f0*/  ISETP.GE.AND P1, PT, R69, R225, PT ;  /* 0x000000e14500720c */ /* 0x000fe40003f26270 */
[----:B------:R-:W-:Y:S02]  /*16200*/  FSEL R169, R101, -INF , !P3 ;  /* 0xff80000065a97808 */ /* 0x000fe40005800000 */
[----:B------:R-:W-:Y:S02]  /*16210*/  ISETP.GT.AND P3, PT, R32, R65, PT ;  /* 0x000000412000720c */ /* 0x000fe40003f64270 */
[----:B------:R-:W-:-:S02]  /*16220*/  FSEL R156, R95, -INF , !P0 ;  /* 0xff8000005f9c7808 */ /* 0x000fc40004000000 */
[----:B------:R-:W-:Y:S02]  /*16230*/  FSEL R175, R104, -INF , !P5 ;  /* 0xff80000068af7808 */ /* 0x000fe40006800000 */
[----:B------:R-:W-:Y:S02]  /*16240*/  FSEL R178, R102, -INF , !P1 ;  /* 0xff80000066b27808 */ /* 0x000fe40004800000 */
[-C--:B------:R-:W-:Y:S02]  /*16250*/  ISETP.GE.AND P0, PT, R51, R224.reuse, PT ;  /* 0x000000e03300720c */ /* 0x080fe40003f06270 */
[----:B------:R-:W-:Y:S02]  /*16260*/  ISETP.GE.AND P5, PT, R69, R224, PT ;  /* 0x000000e04500720c */ /* 0x000fe40003fa6270 */
[----:B------:R-:W-:Y:S02]  /*16270*/  ISETP.GE.AND P1, PT, R65, R225, PT ;  /* 0x000000e14100720c */ /* 0x000fe40003f26270 */
[----:B------:R-:W-:-:S02]  /*16280*/  FSEL R98, R98, -INF , !P3 ;  /* 0xff80000062627808 */ /* 0x000fc40005800000 */
[----:B------:R-:W-:Y:S02]  /*16290*/  ISETP.GE.AND P3, PT, R59, R225, PT ;  /* 0x000000e13b00720c */ /* 0x000fe40003f66270 */
[----:B------:R-:W-:Y:S02]  /*162a0*/  FSEL R149, R89, -INF , !P0 ;  /* 0xff80000059957808 */ /* 0x000fe40004000000 */
[----:B------:R-:W-:Y:S02]  /*162b0*/  FSEL R171, R100, -INF , !P5 ;  /* 0xff80000064ab7808 */ /* 0x000fe40006800000 */
[----:B------:R-:W-:Y:S02]  /*162c0*/  FSEL R162, R98, -INF , !P1 ;  /* 0xff80000062a27808 */ /* 0x000fe40004800000 */
[----:B------:R-:W-:Y:S02]  /*162d0*/  ISETP.GT.AND P0, PT, R32, R3, PT ;  /* 0x000000032000720c */ /* 0x000fe40003f04270 */
[----:B------:R-:W-:-:S02]  /*162e0*/  ISETP.GE.AND P5, PT, R65, R224, PT ;  /* 0x000000e04100720c */ /* 0x000fc40003fa6270 */
[----:B------:R-:W-:Y:S02]  /*162f0*/  ISETP.GE.AND P1, PT, R57, R225, PT ;  /* 0x000000e13900720c */ /* 0x000fe40003f26270 */
[----:B------:R-:W-:Y:S02]  /*16300*/  FSEL R160, R99, -INF , !P3 ;  /* 0xff80000063a07808 */ /* 0x000fe40005800000 */
[----:B------:R-:W-:Y:S02]  /*16310*/  ISETP.GE.AND P3, PT, R55, R224, PT ;  /* 0x000000e03700720c */ /* 0x000fe40003f66270 */
[----:B------:R-:W-:Y:S02]  /*16320*/  ISETP.GT.AND P4, PT, R32, R53, PT ;  /* 0x000000352000720c */ /* 0x000fe40003f84270 */
[----:B------:R-:W-:Y:S02]  /*16330*/  FSEL R87, R87, -INF , !P0 ;  /* 0xff80000057577808 */ /* 0x000fe40004000000 */
[----:B------:R-:W-:-:S02]  /*16340*/  FSEL R159, R96, -INF , !P5 ;  /* 0xff800000609f7808 */ /* 0x000fc40006800000 */
[----:B------:R-:W-:Y:S02]  /*16350*/  FSEL R158, R94, -INF , !P1 ;  /* 0xff8000005e9e7808 */ /* 0x000fe40004800000 */
[----:B------:R-:W-:Y:S02]  /*16360*/  ISETP.GT.AND P0, PT, R42, R203, PT ;  /* 0x000000cb2a00720c */ /* 0x000fe40003f04270 */
[----:B------:R-:W-:Y:S02]  /*16370*/  ISETP.GE.AND P5, PT, R57, R224, PT ;  /* 0x000000e03900720c */ /* 0x000fe40003fa6270 */
[----:B------:R-:W-:Y:S02]  /*16380*/  ISETP.GE.AND P1, PT, R53, R225, PT ;  /* 0x000000e13500720c */ /* 0x000fe40003f26270 */
[----:B------:R-:W-:Y:S02]  /*16390*/  FSEL R153, R93, -INF , !P3 ;  /* 0xff8000005d997808 */ /* 0x000fe40005800000 */
[----:B------:R-:W-:-:S02]  /*163a0*/  FSEL R90, R90, -INF , !P4 ;  /* 0xff8000005a5a7808 */ /* 0x000fc40006000000 */
[----:B------:R-:W-:Y:S02]  /*163b0*/  ISETP.GT.AND P3, PT, R32, R51, PT ;  /* 0x000000332000720c */ /* 0x000fe40003f64270 */
[----:B------:R-:W-:Y:S02]  /*163c0*/  FSEL R155, R92, -INF , !P5 ;  /* 0xff8000005c9b7808 */ /* 0x000fe40006800000 */
        /* <DEDUP_REMOVED lines=8> */
[C---:B------:R-:W-:Y:S02]  /*16450*/  ISETP.GE.AND P5, PT, R49.reuse, R224, PT ;  /* 0x000000e03100720c */ /* 0x040fe40003fa6270 */
[----:B------:R-:W-:-:S02]  /*16460*/  ISETP.GE.AND P3, PT, R49, R225, PT ;  /* 0x000000e13100720c */ /* 0x000fc40003f66270 */
[C---:B------:R-:W-:Y:S02]  /*16470*/  ISETP.GE.AND P4, PT, R3.reuse, R224, PT ;  /* 0x000000e00300720c */ /* 0x040fe40003f86270 */
[----:B------:R-:W-:Y:S02]  /*16480*/  ISETP.GE.AND P1, PT, R3, R225, PT ;  /* 0x000000e10300720c */ /* 0x000fe40003f26270 */
[----:B------:R-:W-:Y:S02]  /*16490*/  FSEL R144, R84, -INF , !P5 ;  /* 0xff80000054907808 */ /* 0x000fe40006800000 */
[----:B------:R-:W-:Y:S02]  /*164a0*/  VIMNMX R228, PT, PT, RZ, R228, !PT ;  /* 0x000000e4ffe47248 */ /* 0x000fe40007fe0100 */
[----:B------:R-:W-:Y:S02]  /*164b0*/  VIMNMX R227, PT, PT, RZ, R32, !PT ;  /* 0x00000020ffe37248 */ /* 0x000fe40007fe0100 */
[----:B------:R-:W-:-:S02]  /*164c0*/  FSEL R150, R86, -INF , !P3 ;  /* 0xff80000056967808 */ /* 0x000fc40005800000 */
        /* <DEDUP_REMOVED lines=16> */
.L_x_2584:
[----:B------:R-:W2:Y:S01]  /*165d0*/  LD.E R25, desc[UR6][R132.64+0x170] ;  /* 0x0001700684197980 */ /* 0x000ea2000c101900 */
[----:B------:R-:W-:Y:S02]  /*165e0*/  IADD3 R22, PT, PT, R61, -0x100, RZ ;  /* 0xffffff003d167810 */ /* 0x000fe40007ffe0ff */
[----:B------:R-:W-:Y:S02]  /*165f0*/  IABS R15, R2 ;  /* 0x00000002000f7213 */ /* 0x000fe40000000000 */
[-C--:B--2---:R-:W-:Y:S02]  /*16600*/  IABS R18, R25.reuse ;  /* 0x0000001900127213 */ /* 0x084fe40000000000 */
[-C--:B------:R-:W-:Y:S02]  /*16610*/  IABS R14, R25.reuse ;  /* 0x00000019000e7213 */ /* 0x080fe40000000000 */
[----:B------:R-:W1:Y:S01]  /*16620*/  I2F.RP R19, R18 ;  /* 0x0000001200137306 */ /* 0x000e620000209400 */
[----:B------:R-:W-:-:S02]  /*16630*/  LOP3.LUT R2, R2, R25, RZ, 0x3c, !PT ;  /* 0x0000001902027212 */ /* 0x000fc400078e3cff */
[----:B------:R-:W-:Y:S02]  /*16640*/  IMAD.MOV R14, RZ, RZ, -R14 ;  /* 0x000000ffff0e7224 */ /* 0x000fe400078e0a0e */
[----:B------:R-:W-:Y:S02]  /*16650*/  ISETP.GE.AND P3, PT, R2, RZ, PT ;  /* 0x000000ff0200720c */ /* 0x000fe40003f66270 */
[----:B------:R-:W-:Y:S01]  /*16660*/  LOP3.LUT R2, RZ, R25, RZ, 0x33, !PT ;  /* 0x00000019ff027212 */ /* 0x000fe200078e33ff */
        /* <DEDUP_REMOVED lines=8> */
[----:B------:R-:W-:-:S06]  /*166f0*/  IMAD.HI.U32 R26, R31, R26, R30 ;  /* 0x0000001a1f1a7227 */ /* 0x000fcc00078e001e */
        /* <DEDUP_REMOVED lines=13> */
[----:B------:R-:W-:-:S07]  /*167d0*/  ISETP.NE.AND P1, PT, R25, RZ, PT ;  /* 0x000000ff1900720c */ /* 0x000fce0003f25270 */
[----:B------:R-:W-:Y:S02]  /*167e0*/  @P4 VIADD R19, R19, 0x1 ;  /* 0x0000000113134836 */ /* 0x000fe40000000000 */
[----:B------:R-:W-:Y:S02]  /*167f0*/  @P5 IADD3 R23, PT, PT, R23, 0x1, RZ ;  /* 0x0000000117175810 */ /* 0x000fe40007ffe0ff */
[----:B------:R-:W-:Y:S02]  /*16800*/  @!P0 IMAD.MOV R19, RZ, RZ, -R19 ;  /* 0x000000ffff138224 */ /* 0x000fe400078e0a13 */
[----:B------:R-:W-:-:S03]  /*16810*/  @!P3 IADD3 R23, PT, PT, -R23, RZ, RZ ;  /* 0x000000ff1717b210 */ /* 0x000fc60007ffe1ff */
[C---:B------:R-:W-:Y:S02]  /*16820*/  SEL R14, R2.reuse, R19, !P1 ;  /* 0x00000013020e7207 */ /* 0x040fe40004800000 */
[----:B------:R-:W-:Y:S01]  /*16830*/  SEL R15, R2, R23, !P1 ;  /* 0x00000017020f7207 */ /* 0x000fe20004800000 */
[----:B------:R-:W2:Y:S02]  /*16840*/  LD.E.64 R18, desc[UR6][R132.64+0x38] ;  /* 0x0000380684127980 */ /* 0x000ea4000c101b00 */
[--C-:B------:R-:W-:Y:S02]  /*16850*/  IMAD.WIDE R32, R14, 0x4, R220.reuse ;  /* 0x000000040e207825 */ /* 0x100fe400078e02dc */
[----:B------:R-:W3:Y:S02]  /*16860*/  LD.E.64 R22, desc[UR6][R132.64+0x20] ;  /* 0x0000200684167980 */ /* 0x000ee4000c101b00 */
[C---:B------:R-:W-:Y:S02]  /*16870*/  IMAD.WIDE R30, R15.reuse, 0x4, R220 ;  /* 0x000000040f1e7825 */ /* 0x040fe400078e02dc */
        /* <DEDUP_REMOVED lines=17> */
.L_x_2585:
[----:B------:R-:W-:Y:S05]  /*16990*/  BSYNC.RECONVERGENT B0 ;  /* 0x0000000000007941 */ /* 0x000fea0003800200 */
.L_x_2583:
        /* <DEDUP_REMOVED lines=107> */
.L_x_2582:
[----:B------:R-:W-:Y:S05]  /*17050*/  BSYNC.RECONVERGENT B1 ;  /* 0x0000000000017941 */ /* 0x000fea0003800200 */
.L_x_2581:
[----:B------:R-:W2:Y:S01]  /*17060*/  LD.E R147, desc[UR6][R132.64+0xdc] ;  /* 0x0000dc0684937980 */ /* 0x000ea2000c101900 */
[----:B-1----:R-:W-:Y:S01]  /*17070*/  FMNMX3.FTZ R19, R28, R20, R24, !PT ;  /* 0x000000141c137276 */ /* 0x002fe20007810018 */
        /* <DEDUP_REMOVED lines=50> */
[----:B------:R-:W-:Y:S01]  /*173a0*/  LDSM.16.MT88.4 R32, [R148+0xc800] ;  /* 0x00c800009420783b */ /* 0x000fe20000004200 */
[----:B-1----:R-:W-:-:S02]  /*173b0*/  FMNMX.FTZ R3, R14, R3, !PT ;  /* 0x000000030e037209 */ /* 0x002fc40007810000 */
        /* <DEDUP_REMOVED lines=34> */
[--C-:B------:R-:W-:Y:S01]  /*175e0*/  FFMA.FTZ R51, R45, R147, -R146.reuse ;  /* 0x000000932d337223 */ /* 0x100fe20000010892 */
        /* <DEDUP_REMOVED lines=13> */
[--C-:B------:R-:W-:Y:S01]  /*176c0*/  FFMA.FTZ R187, R163, R147, -R146.reuse ;  /* 0x00000093a3bb7223 */ /* 0x100fe20000010892 */
[----:B------:R-:W-:Y:S01]  /*176d0*/  MUFU.EX2 R57, R57 ;  /* 0x0000003900397308 */ /* 0x000fe20000000800 */
[----:B------:R-:W-:Y:S01]  /*176e0*/  LDSM.16.MT88.4 R36, [R41+0x11000] ;  /* 0x011000002924783b */ /* 0x000fe20000004200 */
        /* <DEDUP_REMOVED lines=13> */
[----:B------:R-:W-:Y:S01]  /*177c0*/  FFMA.FTZ R233, R142, R147, -R145 ;  /* 0x000000938ee97223 */ /* 0x000fe20000010891 */
[----:B------:R-:W2:Y:S01]  /*177d0*/  MUFU.EX2 R58, R58 ;  /* 0x0000003a003a7308 */ /* 0x000ea20000000800 */
[----:B------:R-:W-:Y:S01]  /*177e0*/  HMMA.16816.F32 R104, R68, R100, RZ ;  /* 0x000000644468723c */ /* 0x000fe200000018ff */
[----:B------:R-:W-:Y:S01]  /*177f0*/  FADD.FTZ R139, R139, R138 ;  /* 0x0000008a8b8b7221 */ /* 0x000fe20000010000 */
[----:B------:R-:W-:Y:S01]  /*17800*/  FADD.FTZ R141, R141, R140 ;  /* 0x0000008c8d8d7221 */ /* 0x000fe20000010000 */
[----:B------:R-:W-:Y:S01]  /*17810*/  MUFU.EX2 R55, R55 ;  /* 0x0000003700377308 */ /* 0x000fe20000000800 */
[----:B------:R-:W-:-:S03]  /*17820*/  ISETP.GT.AND P0, PT, R42, R203, PT ;  /* 0x000000cb2a00720c */ /* 0x000fc60003f04270 */
[----:B------:R-:W4:Y:S01]  /*17830*/  MUFU.EX2 R54, R54 ;  /* 0x0000003600367308 */ /* 0x000f220000000800 */
        /* <DEDUP_REMOVED lines=15> */
[C---:B------:R-:W-:Y:S03]  /*17930*/  HMMA.16816.F32 R96, R68.reuse, R92, RZ ;  /* 0x0000005c4460723c */ /* 0x040fe600000018ff */
[----:B------:R1:W-:Y:S04]  /*17940*/  MUFU.EX2 R167, R186 ;  /* 0x000000ba00a77308 */ /* 0x0003e80000000800 */
[----:B------:R2:W-:Y:S01]  /*17950*/  MUFU.EX2 R166, R177 ;  /* 0x000000b100a67308 */ /* 0x0005e20000000800 */
[C---:B-----5:R-:W-:Y:S03]  /*17960*/  HMMA.16816.F32 R80, R68.reuse, R76, RZ ;  /* 0x0000004c4450723c */ /* 0x060fe600000018ff */
        /* <DEDUP_REMOVED lines=19> */
[----:B------:R-:W-:-:S02]  /*17aa0*/  F2FP.F16.F32.PACK_AB R4, R58, R59 ;  /* 0x0000003b3a04723e */ /* 0x000fc400000000ff */
[----:B------:R-:W-:-:S05]  /*17ab0*/  F2FP.F16.F32.PACK_AB R5, R56, R57 ;  /* 0x000000393805723e */ /* 0x000fca00000000ff */
[----:B------:R-:W-:Y:S01]  /*17ac0*/  HMMA.16816.F32 R68, R68, R6, RZ ;  /* 0x000000064444723c */ /* 0x000fe200000018ff */
[----:B----4-:R-:W-:Y:S02]  /*17ad0*/  F2FP.F16.F32.PACK_AB R6, R54, R55 ;  /* 0x000000373606723e */ /* 0x010fe400000000ff */
[----:B---3--:R-:W-:-:S07]  /*17ae0*/  F2FP.F16.F32.PACK_AB R7, R52, R53 ;  /* 0x000000353407723e */ /* 0x008fce00000000ff */
        /* <DEDUP_REMOVED lines=120> */
[C---:B-----5:R-:W-:Y:S02]  /*18270*/  HMMA.16816.F32 R128, R4.reuse, R20, R128 ;  /* 0x000000140480723c */ /* 0x060fe40000001880 */
[----:B------:R4:W-:Y:S04]  /*18280*/  MUFU.EX2 R36, R171 ;  /* 0x000000ab00247308 */ /* 0x0009e80000000800 */
[----:B------:R-:W5:Y:S02]  /*18290*/  MUFU.EX2 R37, R37 ;  /* 0x0000002500257308 */ /* 0x000f640000000800 */
[C---:B------:R-:W-:Y:S01]  /*182a0*/  HMMA.16816.F32 R124, R4.reuse, R22, R124 ;  /* 0x00000016047c723c */ /* 0x040fe2000000187c */
[----:B------:R-:W1:Y:S01]  /*182b0*/  LDSM.16.MT88.4 R20, [R47+0xe800] ;  /* 0x00e800002f14783b */ /* 0x000e620000004200 */
[----:B------:R-:W-:Y:S06]  /*182c0*/  MUFU.EX2 R155, R155 ;  /* 0x0000009b009b7308 */ /* 0x000fec0000000800 */
[----:B------:R-:W-:Y:S01]  /*182d0*/  HMMA.16816.F32 R76, R4, R38, R76 ;  /* 0x00000026044c723c */ /* 0x000fe2000000184c */
[----:B------:R-:W5:Y:S01]  /*182e0*/  MUFU.EX2 R38, R172 ;  /* 0x000000ac00267308 */ /* 0x000f620000000800 */
[-C--:B------:R-:W-:Y:S01]  /*182f0*/  FFMA.FTZ R39, R162, R147.reuse, -R145 ;  /* 0x00000093a2277223 */ /* 0x080fe20000010891 */
[-CC-:B------:R-:W-:Y:S01]  /*18300*/  FFMA.FTZ R162, R157, R147.reuse, -R146.reuse ;  /* 0x000000939da27223 */ /* 0x180fe20000010892 */
[-CC-:B----4-:R-:W-:Y:S01]  /*18310*/  FFMA.FTZ R171, R159, R147.reuse, -R146.reuse ;  /* 0x000000939fab7223 */ /* 0x190fe20000010892 */
[----:B------:R-:W-:-:S02]  /*18320*/  FFMA.FTZ R159, R153, R147, -R146 ;  /* 0x00000093999f7223 */ /* 0x000fc40000010892 */
[----:B------:R-:W-:Y:S01]  /*18330*/  MUFU.EX2 R153, R169 ;  /* 0x000000a900997308 */ /* 0x000fe20000000800 */
[C---:B------:R-:W-:Y:S03]  /*18340*/  HMMA.16816.F32 R120, R4.reuse, R28, R120 ;  /* 0x0000001c0478723c */ /* 0x040fe60000001878 */
[----:B------:R-:W-:Y:S04]  /*18350*/  MUFU.EX2 R39, R39 ;  /* 0x0000002700277308 */ /* 0x000fe80000000800 */
[----:B------:R-:W-:Y:S01]  /*18360*/  MUFU.EX2 R157, R171 ;  /* 0x000000ab009d7308 */ /* 0x000fe20000000800 */
[C---:B------:R-:W-:Y:S01]  /*18370*/  HMMA.16816.F32 R116, R4.reuse, R30, R116 ;  /* 0x0000001e0474723c */ /* 0x040fe20000001874 */
[----:B------:R-:W4:Y:S02]  /*18380*/  LDSM.16.MT88.4 R28, [R148+0x12800] ;  /* 0x01280000941c783b */ /* 0x000f240000004200 */
[----:B------:R-:W4:Y:S04]  /*18390*/  MUFU.EX2 R162, R162 ;  /* 0x000000a200a27308 */ /* 0x000f280000000800 */
[----:B------:R-:W4:Y:S01]  /*183a0*/  MUFU.EX2 R156, R159 ;  /* 0x0000009f009c7308 */ /* 0x000f220000000800 */
[C---:B------:R-:W-:Y:S08]  /*183b0*/  HMMA.16816.F32 R88, R4.reuse, R24, R88 ;  /* 0x000000180458723c */ /* 0x040ff00000001858 */
[C---:B------:R-:W-:Y:S01]  /*183c0*/  HMMA.16816.F32 R84, R4.reuse, R26, R84 ;  /* 0x0000001a0454723c */ /* 0x040fe20000001854 */
[----:B------:R-:W-:Y:S07]  /*183d0*/  LDSM.16.MT88.4 R24, [R137+0xe800] ;  /* 0x00e800008918783b */ /* 0x000fee0000004200 */
[C---:B------:R-:W-:Y:S01]  /*183e0*/  HMMA.16816.F32 R108, R4.reuse, R18, R108 ;  /* 0x00000012046c723c */ /* 0x040fe2000000186c */
[----:B------:R-:W-:Y:S07]  /*183f0*/  LDSM.16.MT88.4 R16, [R137+0x12800] ;  /* 0x012800008910783b */ /* 0x000fee0000004200 */
[C---:B--2---:R-:W-:Y:S08]  /*18400*/  HMMA.16816.F32 R72, R4.reuse, R12, R72 ;  /* 0x0000000c0448723c */ /* 0x044ff00000001848 */
[----:B------:R-:W-:Y:S01]  /*18410*/  HMMA.16816.F32 R68, R4, R14, R68 ;  /* 0x0000000e0444723c */ /* 0x000fe20000001844 */
[----:B---3--:R-:W-:Y:S01]  /*18420*/  F2FP.F16.F32.PACK_AB R4, R178, R173 ;  /* 0x000000adb204723e */ /* 0x008fe200000000ff */
[----:B------:R-:W-:Y:S01]  /*18430*/  LDSM.16.MT88.4 R12, [R47+0x12800] ;  /* 0x012800002f0c783b */ /* 0x000fe20000004200 */
[----:B------:R-:W-:-:S02]  /*18440*/  F2FP.F16.F32.PACK_AB R5, R185, R182 ;  /* 0x000000b6b905723e */ /* 0x000fc400000000ff */
[----:B-----5:R-:W-:Y:S02]  /*18450*/  F2FP.F16.F32.PACK_AB R6, R37, R36 ;  /* 0x000000242506723e */ /* 0x020fe400000000ff */
[----:B------:R-:W-:-:S07]  /*18460*/  F2FP.F16.F32.PACK_AB R7, R38, R175 ;  /* 0x000000af2607723e */ /* 0x000fce00000000ff */
        /* <DEDUP_REMOVED lines=8> */
[----:B------:R-:W-:Y:S07]  /*184f0*/  LDSM.16.MT88.4 R32, [R148+0xf000] ;  /* 0x00f000009420783b */ /* 0x000fee0000004200 */
[C---:B----4-:R-:W-:Y:S08]  /*18500*/  HMMA.16816.F32 R88, R4.reuse, R28, R88 ;  /* 0x0000001c0458723c */ /* 0x050ff00000001858 */
[C---:B-1----:R-:W-:Y:S08]  /*18510*/  HMMA.16816.F32 R72, R4.reuse, R8, R72 ;  /* 0x000000080448723c */ /* 0x042ff00000001848 */
[C---:B------:R-:W-:Y:S01]  /*18520*/  HMMA.16816.F32 R68, R4.reuse, R10, R68 ;  /* 0x0000000a0444723c */ /* 0x040fe20000001844 */
[----:B------:R-:W1:Y:S07]  /*18530*/  LDSM.16.MT88.4 R8, [R47+0x13000] ;  /* 0x013000002f08783b */ /* 0x000e6e0000004200 */
[C---:B------:R-:W-:Y:S01]  /*18540*/  HMMA.16816.F32 R84, R4.reuse, R30, R84 ;  /* 0x0000001e0454723c */ /* 0x040fe20000001854 */
[----:B------:R-:W-:Y:S07]  /*18550*/  LDSM.16.MT88.4 R28, [R148+0x13000] ;  /* 0x01300000941c783b */ /* 0x000fee0000004200 */
[C---:B------:R-:W-:Y:S08]  /*18560*/  HMMA.16816.F32 R128, R4.reuse, R24, R128 ;  /* 0x000000180480723c */ /* 0x040ff00000001880 */
[C---:B------:R-:W-:Y:S01]  /*18570*/  HMMA.16816.F32 R124, R4.reuse, R26, R124 ;  /* 0x0000001a047c723c */ /* 0x040fe2000000187c */
[----:B------:R-:W-:Y:S07]  /*18580*/  LDSM.16.MT88.4 R24, [R137+0xf000] ;  /* 0x00f000008918783b */ /* 0x000fee0000004200 */
[C---:B------:R-:W-:Y:S08]  /*18590*/  HMMA.16816.F32 R96, R4.reuse, R16, R96 ;  /* 0x000000100460723c */ /* 0x040ff00000001860 */
[C---:B------:R-:W-:Y:S01]  /*185a0*/  HMMA.16816.F32 R92, R4.reuse, R18, R92 ;  /* 0x00000012045c723c */ /* 0x040fe2000000185c */
[----:B------:R-:W3:Y:S07]  /*185b0*/  LDSM.16.MT88.4 R16, [R41+0xf000] ;  /* 0x00f000002910783b */ /* 0x000eee0000004200 */
[C---:B------:R-:W-:Y:S08]  /*185c0*/  HMMA.16816.F32 R80, R4.reuse, R12, R80 ;  /* 0x0000000c0450723c */ /* 0x040ff00000001850 */
[----:B------:R-:W-:Y:S01]  /*185d0*/  HMMA.16816.F32 R76, R4, R14, R76 ;  /* 0x0000000e044c723c */ /* 0x000fe2000000184c */
[----:B------:R-:W4:Y:S01]  /*185e0*/  LDSM.16.MT88.4 R12, [R137+0x13000] ;  /* 0x01300000890c783b */ /* 0x000f220000004200 */
[----:B------:R-:W-:-:S02]  /*185f0*/  F2FP.F16.F32.PACK_AB R4, R162, R157 ;  /* 0x0000009da204723e */ /* 0x000fc400000000ff */
[----:B------:R-:W-:Y:S02]  /*18600*/  F2FP.F16.F32.PACK_AB R5, R160, R39 ;  /* 0x00000027a005723e */ /* 0x000fe400000000ff */
        /* <DEDUP_REMOVED lines=13> */
[----:B------:R-:W4:Y:S07]  /*186e0*/  LDSM.16.MT88.4 R12, [R148+0x13800] ;  /* 0x01380000940c783b */ /* 0x000f2e0000004200 */
[----:B------:R-:W-:Y:S01]  /*186f0*/  HMMA.16816.F32 R88, R4, R28, R88 ;  /* 0x0000001c0458723c */ /* 0x000fe20000001858 */
[-CC-:B------:R-:W-:Y:S01]  /*18700*/  FFMA.FTZ R28, R149, R147.reuse, -R146.reuse ;  /* 0x00000093951c7223 */ /* 0x180fe20000010892 */
[----:B------:R-:W-:-:S05]  /*18710*/  FFMA.FTZ R29, R144, R147, -R146 ;  /* 0x00000093901d7223 */ /* 0x000fca0000010892 */
[----:B------:R-:W-:Y:S01]  /*18720*/  MUFU.EX2 R28, R28 ;  /* 0x0000001c001c7308 */ /* 0x000fe20000000800 */
[C---:B------:R-:W-:Y:S01]  /*18730*/  HMMA.16816.F32 R84, R4.reuse, R30, R84 ;  /* 0x0000001e0454723c */ /* 0x040fe20000001854 */
[-C--:B------:R-:W-:Y:S02]  /*18740*/  FFMA.FTZ R30, R143, R147.reuse, -R146 ;  /* 0x000000938f1e7223 */ /* 0x080fe40000010892 */
[----:B------:R-:W-:Y:S04]  /*18750*/  MUFU.EX2 R29, R29 ;  /* 0x0000001d001d7308 */ /* 0x000fe80000000800 */
[----:B------:R-:W-:Y:S01]  /*18760*/  MUFU.EX2 R30, R30 ;  /* 0x0000001e001e7308 */ /* 0x000fe20000000800 */
[----:B------:R-:W-:Y:S01]  /*18770*/  HMMA.16816.F32 R128, R4, R24, R128 ;  /* 0x000000180480723c */ /* 0x000fe20000001880 */
        /* <DEDUP_REMOVED lines=8> */
[----:B--2---:R-:W-:Y:S01]  /*18800*/  HMMA.16816.F32 R72, R4, R20, R72 ;  /* 0x000000140448723c */ /* 0x004fe20000001848 */
[----:B------:R-:W-:-:S02]  /*18810*/  FADD.FTZ R20, R66, R139 ;  /* 0x0000008b42147221 */ /* 0x000fc40000010000 */
[----:B------:R-:W2:Y:S02]  /*18820*/  MUFU.EX2 R27, R27 ;  /* 0x0000001b001b7308 */ /* 0x000ea40000000800 */
[----:B------:R-:W-:-:S03]  /*18830*/  FADD.FTZ R20, R65, R20 ;  /* 0x0000001441147221 */ /* 0x000fc60000010000 */
[----:B------:R-:W-:Y:S01]  /*18840*/  HMMA.16816.F32 R68, R4, R22, R68 ;  /* 0x000000160444723c */ /* 0x000fe20000001844 */
        /* <DEDUP_REMOVED lines=9> */
[----:B------:R-:W-:Y:S01]  /*188e0*/  HMMA.16816.F32 R116, R4, R34, R116 ;  /* 0x000000220474723c */ /* 0x000fe20000001874 */
[----:B--2---:R-:W-:Y:S01]  /*188f0*/  F2FP.F16.F32.PACK_AB R4, R28, R27 ;  /* 0x0000001b1c04723e */ /* 0x004fe200000000ff */
        /* <DEDUP_REMOVED lines=20> */
[----:B---3--:R-:W-:Y:S02]  /*18a40*/  HMMA.16816.F32 R120, R4, R16, R120 ;  /* 0x000000100478723c */ /* 0x008fe40000001878 */
[----:B------:R-:W-:Y:S01]  /*18a50*/  FADD.FTZ R168, R168, R165 ;  /* 0x000000a5a8a87221 */ /* 0x000fe20000010000 */
[----:B------:R-:W-:-:S03]  /*18a60*/  FADD.FTZ R170, R170, R163 ;  /* 0x000000a3aaaa7221 */ /* 0x000fc60000010000 */
[----:B------:R-:W-:Y:S01]  /*18a70*/  FADD.FTZ R21, R167, R168 ;  /* 0x000000a8a7157221 */ /* 0x000fe20000010000 */
[----:B------:R-:W-:Y:S01]  /*18a80*/  FADD.FTZ R177, R177, R170 ;  /* 0x000000aab1b17221 */ /* 0x000fe20000010000 */
[----:B------:R-:W-:Y:S01]  /*18a90*/  HMMA.16816.F32 R116, R4, R18, R116 ;  /* 0x000000120474723c */ /* 0x000fe20000001874 */
[----:B------:R-:W2:Y:S01]  /*18aa0*/  LDSM.16.MT88.4 R16, [R137+0x13800] ;  /* 0x013800008910783b */ /* 0x000ea20000004200 */
[----:B------:R-:W-:-:S04]  /*18ab0*/  FADD.FTZ R21, R166, R21 ;  /* 0x00000015a6157221 */ /* 0x000fc80000010000 */
[----:B------:R-:W-:Y:S01]  /*18ac0*/  FADD.FTZ R180, R180, R21 ;  /* 0x00000015b4b47221 */ /* 0x000fe20000010000 */
[----:B------:R-:W-:Y:S01]  /*18ad0*/  FADD.FTZ R21, R174, R177 ;  /* 0x000000b1ae157221 */ /* 0x000fe20000010000 */
[----:B----4-:R-:W-:Y:S02]  /*18ae0*/  HMMA.16816.F32 R88, R4, R12, R88 ;  /* 0x0000000c0458723c */ /* 0x010fe40000001858 */
[----:B------:R-:W-:Y:S01]  /*18af0*/  FADD.FTZ R179, R179, R180 ;  /* 0x000000b4b3b37221 */ /* 0x000fe20000010000 */
[----:B------:R-:W-:-:S04]  /*18b00*/  FADD.FTZ R176, R176, R21 ;  /* 0x00000015b0b07221 */ /* 0x000fc80000010000 */
[----:B------:R-:W-:Y:S01]  /*18b10*/  FADD.FTZ R181, R181, R176 ;  /* 0x000000b0b5b57221 */ /* 0x000fe20000010000 */
[----:B------:R-:W-:Y:S01]  /*18b20*/  HMMA.16816.F32 R84, R4, R14, R84 ;  /* 0x0000000e0454723c */ /* 0x000fe20000001854 */
[----:B------:R-:W3:Y:S02]  /*18b30*/  LDSM.16.MT88.4 R12, [R47+0xf800] ;  /* 0x00f800002f0c783b */ /* 0x000ee40000004200 */
[----:B------:R-:W-:-:S05]  /*18b40*/  FADD.FTZ R182, R182, R181 ;  /* 0x000000b5b6b67221 */ /* 0x000fca0000010000 */
        /* <DEDUP_REMOVED lines=40> */
[----:B------:R-:W-:-:S04]  /*18dd0*/  DEPBAR.LE SB0, 0x0 ;  /* 0x000080000000791a */ /* 0x000fc80000000000 */
[----:B------:R-:W-:Y:S01]  /*18de0*/  ISETP.NE.AND.EX P3, PT, R223, RZ, PT, P3 ;  /* 0x000000ffdf00720c */ /* 0x000fe20003f65330 */
[----:B------:R-:W-:Y:S05]  /*18df0*/  WARPSYNC.ALL ;  /* 0x0000000000007948 */ /* 0x000fea0003800000 */
[----:B------:R-:W-:Y:S01]  /*18e00*/  BSSY.RECONVERGENT B0, `(.L_x_2588) ;  /* 0x0000049000007945 */ /* 0x000fe20003800200 */
[----:B------:R-:W-:Y:S06]  /*18e10*/  BAR.SYNC.DEFER_BLOCKING 0x0 ;  /* 0x0000000000007b1d */ /* 0x000fec0000010000 */
[----:B------:R-:W-:Y:S05]  /*18e20*/  @!P3 BRA `(.L_x_2589) ;  /* 0x0000000000f8b947 */ /* 0x000fea0003800000 */
[----:B------:R-:W2:Y:S01]  /*18e30*/  LD.E R7, desc[UR6][R132.64+0x170] ;  /* 0x0001700684077980 */ /* 0x000ea2000c101900 */
[C---:B------:R-:W-:Y:S01]  /*18e40*/  VIADD R6, R61.reuse, 0xffffff00 ;  /* 0xffffff003d067836 */ /* 0x040fe20000000000 */
[----:B------:R-:W-:-:S04]  /*18e50*/  IADD3 R4, PT, PT, R61, -0x80, RZ ;  /* 0xffffff803d047810 */ /* 0x000fc80007ffe0ff */
[----:B------:R-:W-:Y:S02]  /*18e60*/  IABS R10, R4 ;  /* 0x00000004000a7213 */ /* 0x000fe40000000000 */
        /* <DEDUP_REMOVED lines=58> */
.L_x_2589:
        /* <DEDUP_REMOVED lines=8> */
.L_x_2590:
[----:B------:R-:W-:Y:S05]  /*19290*/  BSYNC.RECONVERGENT B0 ;  /* 0x0000000000007941 */ /* 0x000fea0003800200 */
.L_x_2588:
[C---:B------:R-:W-:Y:S01]  /*192a0*/  IMAD.SHL.U32 R7, R206.reuse, 0x20, RZ ;  /* 0x00000020ce077824 */ /* 0x040fe200078e00ff */
[----:B------:R-:W-:Y:S01]  /*192b0*/  SHF.L.U64.HI R4, R206, 0x5, R207 ;  /* 0x00000005ce047819 */ /* 0x000fe200000102cf */
[----:B------:R-:W-:Y:S01]  /*192c0*/  IMAD.SHL.U32 R199, R196, 0x20, RZ ;  /* 0x00000020c4c77824 */ /* 0x000fe200078e00ff */
[-C--:B------:R-:W-:Y:S01]  /*192d0*/  ISETP.GE.AND P1, PT, R198, R217.reuse, PT ;  /* 0x000000d9c600720c */ /* 0x080fe20003f26270 */
[----:B------:R-:W-:Y:S01]  /*192e0*/  IMAD.MOV.U32 R66, RZ, RZ, 0x20 ;  /* 0x00000020ff427424 */ /* 0x000fe200078e00ff */
[----:B------:R-:W-:Y:S01]  /*192f0*/  IADD3 R8, P4, PT, R7, R210, RZ ;  /* 0x000000d207087210 */ /* 0x000fe20007f9e0ff */
[----:B------:R-:W-:Y:S01]  /*19300*/  VIADD R187, R60, UR8 ;  /* 0x000000083cbb7c36 */ /* 0x000fe20008000000 */
[----:B------:R-:W-:Y:S01]  /*19310*/  ISETP.GE.AND P0, PT, R226, R217, PT ;  /* 0x000000d9e200720c */ /* 0x000fe20003f06270 */
[----:B------:R-:W-:Y:S01]  /*19320*/  BSSY.RECONVERGENT B1, `(.L_x_2591) ;  /* 0x00001fa000017945 */ /* 0x000fe20003800200 */
[----:B------:R-:W-:Y:S01]  /*19330*/  SHF.R.U32.HI R197, RZ, 0x1, R196 ;  /* 0x00000001ffc57819 */ /* 0x000fe200000116c4 */
[----:B------:R-:W-:Y:S01]  /*19340*/  IMAD.X R9, R4, 0x1, R211, P4 ;  /* 0x0000000104097824 */ /* 0x000fe200020e06d3 */
[----:B------:R-:W-:Y:S01]  /*19350*/  IADD3 R10, P4, PT, R8, R7, RZ ;  /* 0x00000007080a7210 */ /* 0x000fe20007f9e0ff */
[----:B------:R-:W-:Y:S01]  /*19360*/  IMAD.IADD R61, R187, 0x1, R64 ;  /* 0x00000001bb3d7824 */ /* 0x000fe200078e0240 */
[----:B------:R-:W-:-:S02]  /*19370*/  LOP3.LUT R5, R197, 0x8, RZ, 0xc0, !PT ;  /* 0x00000008c5057812 */ /* 0x000fc400078ec0ff */
[----:B------:R-:W-:Y:S01]  /*19380*/  LOP3.LUT R199, R199, 0x7c00, RZ, 0xc0, !PT ;  /* 0x00007c00c7c77812 */ /* 0x000fe200078ec0ff */
[----:B------:R-:W-:Y:S01]  /*19390*/  IMAD.X R11, R9, 0x1, R4, P4 ;  /* 0x00000001090b7824 */ /* 0x000fe200020e0604 */
[-C--:B------:R-:W-:Y:S01]  /*193a0*/  IADD3 R12, P4, PT, R10, R7.reuse, RZ ;  /* 0x000000070a0c7210 */ /* 0x080fe20007f9e0ff */
[----:B------:R-:W-:Y:S01]  /*193b0*/  @!PT LDS RZ, [RZ] ;  /* 0x00000000fffff984 */ /* 0x000fe20000000800 */
[----:B------:R-:W-:Y:S01]  /*193c0*/  @!PT LDS RZ, [RZ] ;  /* 0x00000000fffff984 */ /* 0x000fe20000000800 */
[----:B------:R-:W-:Y:S01]  /*193d0*/  @!PT LDS RZ, [RZ] ;  /* 0x00000000fffff984 */ /* 0x000fe20000000800 */
[----:B------:R-:W-:Y:S01]  /*193e0*/  @!P1 LDGSTS.E.BYPASS.LTC128B.128 [R63+0xc000], desc[UR6][R210.64] ;  /* 0x0c000000d23f9fae */ /* 0x000fe2000b981a06 */
[--C-:B------:R-:W-:Y:S02]  /*193f0*/  LOP3.LUT R5, R5, 0x1c0, R40.reuse, 0xf8, !PT ;  /* 0x000001c005057812 */ /* 0x100fe400078ef828 */
[----:B------:R-:W-:Y:S01]  /*19400*/  LOP3.LUT R40, R199, 0x200, R40, 0xf8, !PT ;  /* 0x00000200c7287812 */ /* 0x000fe200078ef828 */
[----:B------:R-:W-:Y:S01]  /*19410*/  @P1 STS.128 [R63+0xc000], RZ ;  /* 0x00c000ff3f001388 */ /* 0x000fe20000000c00 */
[----:B------:R-:W-:Y:S01]  /*19420*/  IMAD.X R13, R11, 0x1, R4, P4 ;  /* 0x000000010b0d7824 */ /* 0x000fe200020e0604 */
[----:B------:R-:W-:Y:S02]  /*19430*/  IADD3 R14, P4, PT, R12, R7, RZ ;  /* 0x000000070c0e7210 */ /* 0x000fe40007f9e0ff */
[----:B------:R-:W-:Y:S01]  /*19440*/  @!PT LDS RZ, [RZ] ;  /* 0x00000000fffff984 */ /* 0x000fe20000000800 */
[----:B------:R-:W-:Y:S01]  /*19450*/  @!PT LDS RZ, [RZ] ;  /* 0x00000000fffff984 */ /* 0x000fe20000000800 */
[----:B------:R-:W-:Y:S01]  /*19460*/  @!PT LDS RZ, [RZ] ;  /* 0x00000000fffff984 */ /* 0x000fe20000000800 */
[----:B------:R-:W-:Y:S01]  /*19470*/  @!P0 LDGSTS.E.BYPASS.LTC128B.128 [R63+0x10000], desc[UR6][R210.64+0x80] ;  /* 0x10000080d23f8fae */ /* 0x000fe2000b981a06 */
[----:B------:R-:W-:-:S02]  /*19480*/  LOP3.LUT R5, R40, R5, R198, 0xf6, !PT ;  /* 0x0000000528057212 */ /* 0x000fc400078ef6c6 */
[----:B------:R-:W-:Y:S01]  /*19490*/  IMAD.X R15, R13, 0x1, R4, P4 ;  /* 0x000000010d0f7824 */ /* 0x000fe200020e0604 */
[----:B------:R-:W-:Y:S01]  /*194a0*/  @P0 STS.128 [R63+0x10000], RZ ;  /* 0x010000ff3f000388 */ /* 0x000fe20000000c00 */
[----:B------:R-:W-:Y:S02]  /*194b0*/  LEA R185, R5, UR8, 0x1 ;  /* 0x0000000805b97c11 */ /* 0x000fe4000f8e08ff */
[----:B------:R-:W-:Y:S01]  /*194c0*/  SEL R66, R66, 0xffffffe0, !P6 ;  /* 0xffffffe042427807 */ /* 0x000fe20007000000 */
[----:B------:R-:W-:Y:S01]  /*194d0*/  @!PT LDS RZ, [RZ] ;  /* 0x00000000fffff984 */ /* 0x000fe20000000800 */
[----:B------:R-:W-:Y:S01]  /*194e0*/  @!PT LDS RZ, [RZ] ;  /* 0x00000000fffff984 */ /* 0x000fe20000000800 */
[----:B------:R-:W-:Y:S01]  /*194f0*/  @!PT LDS RZ, [RZ] ;  /* 0x00000000fffff984 */ /* 0x000fe20000000800 */
[----:B------:R-:W-:Y:S02]  /*19500*/  @!P1 LDGSTS.E.BYPASS.LTC128B.128 [R63+0xc800], desc[UR6][R8.64] ;  /* 0x0c800000083f9fae */ /* 0x000fe4000b981a06 */
[C---:B------:R-:W-:Y:S02]  /*19510*/  IMAD.IADD R236, R185.reuse, 0x1, R64 ;  /* 0x00000001b9ec7824 */ /* 0x040fe400078e0240 */
[----:B------:R-:W-:Y:S01]  /*19520*/  @P1 STS.128 [R63+0xc800], RZ ;  /* 0x00c800ff3f001388 */ /* 0x000fe20000000c00 */
[----:B------:R-:W-:-:S02]  /*19530*/  IMAD.IADD R48, R185, 0x1, R66 ;  /* 0x00000001b9307824 */ /* 0x000fc400078e0242 */
[----:B------:R-:W-:Y:S01]  /*19540*/  IMAD.IADD R200, R66, 0x1, R236 ;  /* 0x0000000142c87824 */ /* 0x000fe200078e02ec */
        /* <DEDUP_REMOVED lines=19> */
[----:B-1----:R-:W-:-:S03]  /*19680*/  IADD3 R8, P4, PT, R14, R7, RZ ;  /* 0x000000070e087210 */ /* 0x002fc60007f9e0ff */
[----:B------:R-:W-:Y:S01]  /*19690*/  @P1 STS.128 [R63+0xd800], RZ ;  /* 0x00d800ff3f001388 */ /* 0x000fe20000000c00 */
[----:B------:R-:W-:-:S03]  /*196a0*/  IADD3 R6, P5, PT, R8, R7, RZ ;  /* 0x0000000708067210 */ /* 0x000fc60007fbe0ff */
[----:B------:R-:W-:Y:S01]  /*196b0*/  @!PT LDS RZ, [RZ] ;  /* 0x00000000fffff984 */ /* 0x000fe20000000800 */
[----:B------:R-:W-:Y:S01]  /*196c0*/  @!PT LDS RZ, [RZ] ;  /* 0x00000000fffff984 */ /* 0x000fe20000000800 */
[----:B------:R-:W-:Y:S01]  /*196d0*/  @!PT LDS RZ, [RZ] ;  /* 0x00000000fffff984 */ /* 0x000fe20000000800 */
[----:B------:R-:W-:Y:S01]  /*196e0*/  @!P0 LDGSTS.E.BYPASS.LTC128B.128 [R63+0x11800], desc[UR6][R12.64+0x80] ;  /* 0x118000800c3f8fae */ /* 0x000fe2000b981a06 */
[--C-:B------:R-:W-:Y:S01]  /*196f0*/  IMAD.X R9, R15, 0x1, R4.reuse, P4 ;  /* 0x000000010f097824 */ /* 0x100fe200020e0604 */
[----:B------:R-:W-:Y:S02]  /*19700*/  IADD3 R16, P4, PT, R6, R7, RZ ;  /* 0x0000000706107210 */ /* 0x000fe40007f9e0ff */
[----:B------:R-:W-:Y:S01]  /*19710*/  @P0 STS.128 [R63+0x11800], RZ ;  /* 0x011800ff3f000388 */ /* 0x000fe20000000c00 */
[----:B------:R-:W-:-:S03]  /*19720*/  IMAD.X R7, R9, 0x1, R4, P5 ;  /* 0x0000000109077824 */ /* 0x000fc600028e0604 */
[----:B------:R-:W-:Y:S01]  /*19730*/  @!PT LDS RZ, [RZ] ;  /* 0x00000000fffff984 */ /* 0x000fe20000000800 */
[----:B------:R-:W-:Y:S01]  /*19740*/  @!PT LDS RZ, [RZ] ;  /* 0x00000000fffff984 */ /* 0x000fe20000000800 */
[----:B------:R-:W-:Y:S01]  /*19750*/  @!PT LDS RZ, [RZ] ;  /* 0x00000000fffff984 */ /* 0x000fe20000000800 */
[----:B------:R-:W-:Y:S01]  /*19760*/  @!P1 LDGSTS.E.BYPASS.LTC128B.128 [R63+0xe000], desc[UR6][R14.64] ;  /* 0x0e0000000e3f9fae */ /* 0x000fe2000b981a06 */
[----:B------:R-:W-:Y:S01]  /*19770*/  IMAD.X R17, R7, 0x1, R4, P4 ;  /* 0x0000000107117824 */ /* 0x000fe200020e0604 */
[----:B--2---:R-:W-:Y:S01]  /*19780*/  @!P0 MOV R10, R14 ;  /* 0x0000000e000a8202 */ /* 0x004fe20000000f00 */
[----:B------:R-:W-:Y:S01]  /*19790*/  @!P0 IMAD.MOV.U32 R11, RZ, RZ, R15 ;  /* 0x000000ffff0b8224 */ /* 0x000fe200078e000f */
        /* <DEDUP_REMOVED lines=19> */
[----:B------:R2:W-:Y:S04]  /*198d0*/  @!P1 LDGSTS.E.BYPASS.LTC128B.128 [R63+0xf000], desc[UR6][R6.64] ;  /* 0x0f000000063f9fae */ /* 0x0005e8000b981a06 */
[----:B------:R-:W-:Y:S01]  /*198e0*/  @P1 STS.128 [R63+0xf000], RZ ;  /* 0x00f000ff3f001388 */ /* 0x000fe20000000c00 */
[----:B-1----:R-:W-:Y:S01]  /*198f0*/  @!P0 MOV R8, R6 ;  /* 0x0000000600088202 */ /* 0x002fe20000000f00 */
[----:B------:R-:W-:-:S05]  /*19900*/  @!P0 IMAD.MOV.U32 R9, RZ, RZ, R7 ;  /* 0x000000ffff098224 */ /* 0x000fca00078e0007 */
        /* <DEDUP_REMOVED lines=14> */
[----:B------:R1:W-:Y:S04]  /*199f0*/  @P0 STS.128 [R63+0x13800], RZ ;  /* 0x013800ff3f000388 */ /* 0x0003e80000000c00 */
[----:B------:R-:W-:Y:S04]  /*19a00*/  LDSM.16.M88.4 R136, [R185] ;  /* 0x00000000b988783b */ /* 0x000fe80000000200 */
[----:B--2---:R-:W2:Y:S04]  /*19a10*/  LDSM.16.M88.4 R4, [R60+UR8+0x5000] ;  /* 0x005000083c04783b */ /* 0x004ea80008000200 */
[----:B------:R-:W-:Y:S04]  /*19a20*/  LDSM.16.M88.4 R48, [R48] ;  /* 0x000000003030783b */ /* 0x000fe80000000200 */
[----:B------:R-:W3:Y:S04]  /*19a30*/  LDSM.16.M88.4 R20, [R60+UR8+0x4000] ;  /* 0x004000083c14783b */ /* 0x000ee80008000200 */
[----:B------:R-:W-:Y:S01]  /*19a40*/  LDSM.16.M88.4 R12, [R60+UR8+0x4800] ;  /* 0x004800083c0c783b */ /* 0x000fe20008000200 */
[----:B-1----:R-:W-:-:S03]  /*19a50*/  IADD3 R63, PT, PT, R187, R66, RZ ;  /* 0x00000042bb3f7210 */ /* 0x002fc60007ffe0ff */
[----:B------:R-:W-:Y:S04]  /*19a60*/  LDSM.16.M88.4 R168, [R60+UR8+0x5800] ;  /* 0x005800083ca8783b */ /* 0x000fe80008000200 */
[----:B------:R-:W1:Y:S04]  /*19a70*/  LDSM.16.M88.4 R28, [R63+0x5000] ;  /* 0x005000003f1c783b */ /* 0x000e680000000200 */
[----:B------:R-:W4:Y:S04]  /*19a80*/  LDSM.16.M88.4 R160, [R60+UR8+0x6000] ;  /* 0x006000083ca0783b */ /* 0x000f280008000200 */
[----:B------:R-:W5:Y:S04]  /*19a90*/  LDSM.16.M88.4 R152, [R60+UR8+0x6800] ;  /* 0x006800083c98783b */ /* 0x000f680008000200 */
[----:B------:R-:W5:Y:S04]  /*19aa0*/  LDSM.16.M88.4 R144, [R60+UR8+0x7000] ;  /* 0x007000083c90783b */ /* 0x000f680008000200 */
[----:B------:R-:W5:Y:S01]  /*19ab0*/  LDSM.16.M88.4 R56, [R60+UR8+0x7800] ;  /* 0x007800083c38783b */ /* 0x000f620008000200 */
[C---:B--2---:R-:W-:Y:S03]  /*19ac0*/  HMMA.16816.F32 R8, R136.reuse, R4, RZ ;  /* 0x000000048808723c */ /* 0x044fe600000018ff */
[----:B------:R-:W2:Y:S04]  /*19ad0*/  LDSM.16.M88.4 R44, [R63+0x4000] ;  /* 0x004000003f2c783b */ /* 0x000ea80000000200 */
[----:B------:R-:W2:Y:S01]  /*19ae0*/  LDSM.16.M88.4 R40, [R63+0x4800] ;  /* 0x004800003f28783b */ /* 0x000ea20000000200 */
[C---:B------:R-:W-:Y:S03]  /*19af0*/  HMMA.16816.F32 R4, R136.reuse, R6, RZ ;  /* 0x000000068804723c */ /* 0x040fe600000018ff */
[----:B------:R-:W2:Y:S04]  /*19b00*/  LDSM.16.M88.4 R32, [R63+0x5800] ;  /* 0x005800003f20783b */ /* 0x000ea80000000200 */
[----:B------:R-:W2:Y:S01]  /*19b10*/  LDSM.16.M88.4 R36, [R63+0x6000] ;  /* 0x006000003f24783b */ /* 0x000ea20000000200 */
[----:B---3--:R-:W-:Y:S03]  /*19b20*/  HMMA.16816.F32 R24, R136, R20, RZ ;  /* 0x000000148818723c */ /* 0x008fe600000018ff */
[----:B------:R-:W-:Y:S04]  /*19b30*/  LDSM.16.M88.4 R52, [R63+0x6800] ;  /* 0x006800003f34783b */ /* 0x000fe80000000200 */
[----:B------:R-:W-:Y:S01]  /*19b40*/  LDSM.16.M88.4 R180, [R185+0x2000] ;  /* 0x00200000b9b4783b */ /* 0x000fe20000000200 */
[C---:B-1----:R-:W-:Y:S03]  /*19b50*/  HMMA.16816.F32 R8, R48.reuse, R28, R8 ;  /* 0x0000001c3008723c */ /* 0x042fe60000001808 */
[----:B------:R-:W-:Y:S04]  /*19b60*/  LDSM.16.M88.4 R188, [R60+UR8+0xb000] ;  /* 0x00b000083cbc783b */ /* 0x000fe80008000200 */
[----:B------:R-:W0:Y:S01]  /*19b70*/  LDGDEPBAR ;  /* 0x00000000000079af */ /* 0x000e220000000000 */
[----:B------:R-:W-:Y:S03]  /*19b80*/  HMMA.16816.F32 R4, R48, R30, R4 ;  /* 0x0000001e3004723c */ /* 0x000fe60000001804 */
[----:B------:R-:W1:Y:S05]  /*19b90*/  LDSM.16.M88.4 R28, [R63+0x7000] ;  /* 0x007000003f1c783b */ /* 0x000e6a0000000200 */
[C---:B------:R-:W-:Y:S08]  /*19ba0*/  HMMA.16816.F32 R16, R136.reuse, R12, RZ ;  /* 0x0000000c8810723c */ /* 0x040ff000000018ff */
[C---:B------:R-:W-:Y:S08]  /*19bb0*/  HMMA.16816.F32 R172, R136.reuse, R168, RZ ;  /* 0x000000a888ac723c */ /* 0x040ff000000018ff */
[C---:B------:R-:W-:Y:S08]  /*19bc0*/  HMMA.16816.F32 R20, R136.reuse, R22, RZ ;  /* 0x000000168814723c */ /* 0x040ff000000018ff */
[C---:B------:R-:W-:Y:S08]  /*19bd0*/  HMMA.16816.F32 R12, R136.reuse, R14, RZ ;  /* 0x0000000e880c723c */ /* 0x040ff000000018ff */
[C---:B------:R-:W-:Y:S08]  /*19be0*/  HMMA.16816.F32 R168, R136.reuse, R170, RZ ;  /* 0x000000aa88a8723c */ /* 0x040ff000000018ff */
[C---:B----4-:R-:W-:Y:S08]  /*19bf0*/  HMMA.16816.F32 R164, R136.reuse, R160, RZ ;  /* 0x000000a088a4723c */ /* 0x050ff000000018ff */
[C---:B-----5:R-:W-:Y:S08]  /*19c00*/  HMMA.16816.F32 R156, R136.reuse, R152, RZ ;  /* 0x00000098889c723c */ /* 0x060ff000000018ff */
[C---:B------:R-:W-:Y:S08]  /*19c10*/  HMMA.16816.F32 R148, R136.reuse, R144, RZ ;  /* 0x000000908894723c */ /* 0x040ff000000018ff */
[C---:B------:R-:W-:Y:S08]  /*19c20*/  HMMA.16816.F32 R160, R136.reuse, R162, RZ ;  /* 0x000000a288a0723c */ /* 0x040ff000000018ff */
[C---:B------:R-:W-:Y:S08]  /*19c30*/  HMMA.16816.F32 R152, R136.reuse, R154, RZ ;  /* 0x0000009a8898723c */ /* 0x040ff000000018ff */
[C---:B------:R-:W-:Y:S08]  /*19c40*/  HMMA.16816.F32 R144, R136.reuse, R146, RZ ;  /* 0x000000928890723c */ /* 0x040ff000000018ff */
[C---:B------:R-:W-:Y:S08]  /*19c50*/  HMMA.16816.F32 R140, R136.reuse, R56, RZ ;  /* 0x00000038888c723c */ /* 0x040ff000000018ff */
[----:B------:R-:W-:Y:S01]  /*19c60*/  HMMA.16816.F32 R136, R136, R58, RZ ;  /* 0x0000003a8888723c */ /* 0x000fe200000018ff */
[----:B------:R3:W4:Y:S07]  /*19c70*/  LDSM.16.M88.4 R56, [R63+0x7800] ;  /* 0x007800003f38783b */ /* 0x00072e0000000200 */
[C---:B--2---:R-:W-:Y:S08]  /*19c80*/  HMMA.16816.F32 R24, R48.reuse, R44, R24 ;  /* 0x0000002c3018723c */ /* 0x044ff00000001818 */
[C---:B------:R-:W-:Y:S01]  /*19c90*/  HMMA.16816.F32 R20, R48.reuse, R46, R20 ;  /* 0x0000002e3014723c */ /* 0x040fe20000001814 */
[----:B------:R-:W-:Y:S07]  /*19ca0*/  LDSM.16.M88.4 R44, [R61+0x4000] ;  /* 0x004000003d2c783b */ /* 0x000fee0000000200 */
[----:B------:R-:W-:Y:S01]  /*19cb0*/  HMMA.16816.F32 R16, R48, R40, R16 ;  /* 0x000000283010723c */ /* 0x000fe20000001810 */
[----:B---3--:R-:W-:-:S05]  /*19cc0*/  IMAD.IADD R63, R66, 0x1, R61 ;  /* 0x00000001423f7824 */ /* 0x008fca00078e023d */
[----:B------:R-:W-:Y:S02]  /*19cd0*/  LDSM.16.M88.4 R176, [R63+0x4000] ;  /* 0x004000003fb0783b */ /* 0x000fe40000000200 */
[C---:B------:R-:W-:Y:S02]  /*19ce0*/  HMMA.16816.F32 R12, R48.reuse, R42, R12 ;  /* 0x0000002a300c723c */ /* 0x040fe4000000180c */
[----:B------:R-:W-:Y:S04]  /*19cf0*/  LDSM.16.M88.4 R40, [R61+0x4800] ;  /* 0x004800003d28783b */ /* 0x000fe80000000200 */
[----:B------:R-:W-:Y:S02]  /*19d00*/  LDSM.16.M88.4 R64, [R63+0x4800] ;  /* 0x004800003f40783b */ /* 0x000fe40000000200 */
[C---:B------:R-:W-:Y:S08]  /*19d10*/  HMMA.16816.F32 R172, R48.reuse, R32, R172 ;  /* 0x0000002030ac723c */ /* 0x040ff000000018ac */
[C---:B------:R-:W-:Y:S01]  /*19d20*/  HMMA.16816.F32 R168, R48.reuse, R34, R168 ;  /* 0x0000002230a8723c */ /* 0x040fe200000018a8 */
[----:B------:R-:W2:Y:S04]  /*19d30*/  LDSM.16.M88.4 R32, [R236] ;  /* 0x00000000ec20783b */ /* 0x000ea80000000200 */
[----:B------:R-:W-:Y:S03]  /*19d40*/  LDSM.16.M88.4 R236, [R236+0x2000] ;  /* 0x00200000ecec783b */ /* 0x000fe60000000200 */
[C---:B------:R-:W-:Y:S08]  /*19d50*/  HMMA.16816.F32 R164, R48.reuse, R36, R164 ;  /* 0x0000002430a4723c */ /* 0x040ff000000018a4 */
[C---:B------:R-:W-:Y:S01]  /*19d60*/  HMMA.16816.F32 R160, R48.reuse, R38, R160 ;  /* 0x0000002630a0723c */ /* 0x040fe200000018a0 */
[----:B------:R-:W3:Y:S07]  /*19d70*/  LDSM.16.M88.4 R36, [R61+0x5000] ;  /* 0x005000003d24783b */ /* 0x000eee0000000200 */
[C---:B-1----:R-:W-:Y:S08]  /*19d80*/  HMMA.16816.F32 R148, R48.reuse, R28, R148 ;  /* 0x0000001c3094723c */ /* 0x042ff00000001894 */
[C---:B------:R-:W-:Y:S01]  /*19d90*/  HMMA.16816.F32 R144, R48.reuse, R30, R144 ;  /* 0x0000001e3090723c */ /* 0x040fe20000001890 */
[----:B------:R-:W1:Y:S07]  /*19da0*/  LDSM.16.M88.4 R28, [R61+0x6000] ;  /* 0x006000003d1c783b */ /* 0x000e6e0000000200 */
[C---:B------:R-:W-:Y:S08]  /*19db0*/  HMMA.16816.F32 R156, R48.reuse, R52, R156 ;  /* 0x00000034309c723c */ /* 0x040ff0000000189c */
[C---:B------:R-:W-:Y:S01]  /*19dc0*/  HMMA.16816.F32 R152, R48.reuse, R54, R152 ;  /* 0x000000363098723c */ /* 0x040fe20000001898 */
[----:B------:R-:W5:Y:S07]  /*19dd0*/  LDSM.16.M88.4 R52, [R61+0x5800] ;  /* 0x005800003d34783b */ /* 0x000f6e0000000200 */
[C---:B----4-:R-:W-:Y:S08]  /*19de0*/  HMMA.16816.F32 R140, R48.reuse, R56, R140 ;  /* 0x00000038308c723c */ /* 0x050ff0000000188c */
[----:B------:R-:W-:Y:S01]  /*19df0*/  HMMA.16816.F32 R136, R48, R58, R136 ;  /* 0x0000003a3088723c */ /* 0x000fe20000001888 */
[----:B------:R-:W4:Y:S04]  /*19e00*/  LDSM.16.M88.4 R48, [R61+0x6800] ;  /* 0x006800003d30783b */ /* 0x000f280000000200 */
[----:B------:R-:W-:Y:S03]  /*19e10*/  LDSM.16.M88.4 R56, [R63+0x5800] ;  /* 0x005800003f38783b */ /* 0x000fe60000000200 */
[C---:B--2---:R-:W-:Y:S08]  /*19e20*/  HMMA.16816.F32 R24, R32.reuse, R44, R24 ;  /* 0x0000002c2018723c */ /* 0x044ff00000001818 */
[C---:B------:R-:W-:Y:S01]  /*19e30*/  HMMA.16816.F32 R20, R32.reuse, R46, R20 ;  /* 0x0000002e2014723c */ /* 0x040fe20000001814 */
[----:B------:R-:W2:Y:S07]  /*19e40*/  LDSM.16.M88.4 R44, [R61+0x7000] ;  /* 0x007000003d2c783b */ /* 0x000eae0000000200 */
[C---:B------:R-:W-:Y:S08]  /*19e50*/  HMMA.16816.F32 R16, R32.reuse, R40, R16 ;  /* 0x000000282010723c */ /* 0x040ff00000001810 */
[C---:B------:R-:W-:Y:S01]  /*19e60*/  HMMA.16816.F32 R12, R32.reuse, R42, R12 ;  /* 0x0000002a200c723c */ /* 0x040fe2000000180c */
[----:B------:R-:W2:Y:S07]  /*19e70*/  LDSM.16.M88.4 R40, [R61+0x7800] ;  /* 0x007800003d28783b */ /* 0x000eae0000000200 */
[C---:B---3--:R-:W-:Y:S08]  /*19e80*/  HMMA.16816.F32 R8, R32.reuse, R36, R8 ;  /* 0x000000242008723c */ /* 0x048ff00000001808 */
[C---:B------:R-:W-:Y:S01]  /*19e90*/  HMMA.16816.F32 R4, R32.reuse, R38, R4 ;  /* 0x000000262004723c */ /* 0x040fe20000001804 */
[----:B------:R-:W-:Y:S07]  /*19ea0*/  LDSM.16.M88.4 R36, [R200] ;  /* 0x00000000c824783b */ /* 0x000fee0000000200 */
[C---:B-1----:R-:W-:Y:S08]  /*19eb0*/  HMMA.16816.F32 R164, R32.reuse, R28, R164 ;  /* 0x0000001c20a4723c */ /* 0x042ff000000018a4 */
[C---:B------:R-:W-:Y:S01]  /*19ec0*/  HMMA.16816.F32 R160, R32.reuse, R30, R160 ;  /* 0x0000001e20a0723c */ /* 0x040fe200000018a0 */
[----:B------:R-:W1:Y:S07]  /*19ed0*/  LDSM.16.M88.4 R28, [R63+0x5000] ;  /* 0x005000003f1c783b */ /* 0x000e6e0000000200 */
[C---:B-----5:R-:W-:Y:S08]  /*19ee0*/  HMMA.16816.F32 R172, R32.reuse, R52, R172 ;  /* 0x0000003420ac723c */ /* 0x060ff000000018ac */
[C---:B------:R-:W-:Y:S01]  /*19ef0*/  HMMA.16816.F32 R168, R32.reuse, R54, R168 ;  /* 0x0000003620a8723c */ /* 0x040fe200000018a8 */
[----:B------:R-:W3:Y:S07]  /*19f00*/  LDSM.16.M88.4 R52, [R63+0x6000] ;  /* 0x006000003f34783b */ /* 0x000eee0000000200 */
[C---:B----4-:R-:W-:Y:S08]  /*19f10*/  HMMA.16816.F32 R156, R32.reuse, R48, R156 ;  /* 0x00000030209c723c */ /* 0x050ff0000000189c */
[C---:B------:R-:W-:Y:S01]  /*19f20*/  HMMA.16816.F32 R152, R32.reuse, R50, R152 ;  /* 0x000000322098723c */ /* 0x040fe20000001898 */
[----:B------:R-:W4:Y:S07]  /*19f30*/  LDSM.16.M88.4 R48, [R63+0x6800] ;  /* 0x006800003f30783b */ /* 0x000f2e0000000200 */
[C---:B--2---:R-:W-:Y:S08]  /*19f40*/  HMMA.16816.F32 R148, R32.reuse, R44, R148 ;  /* 0x0000002c2094723c */ /* 0x044ff00000001894 */
[C---:B------:R-:W-:Y:S01]  /*19f50*/  HMMA.16816.F32 R144, R32.reuse, R46, R144 ;  /* 0x0000002e2090723c */ /* 0x040fe20000001890 */
[----:B------:R-:W-:Y:S07]  /*19f60*/  LDSM.16.M88.4 R44, [R63+0x7000] ;  /* 0x007000003f2c783b */ /* 0x000fee0000000200 */
[C---:B------:R-:W-:Y:S08]  /*19f70*/  HMMA.16816.F32 R140, R32.reuse, R40, R140 ;  /* 0x00000028208c723c */ /* 0x040ff0000000188c */
[----:B------:R-:W-:Y:S01]  /*19f80*/  HMMA.16816.F32 R136, R32, R42, R136 ;  /* 0x0000002a2088723c */ /* 0x000fe20000001888 */
[----:B------:R-:W2:Y:S04]  /*19f90*/  LDSM.16.M88.4 R32, [R60+UR8+0x8000] ;  /* 0x008000083c20783b */ /* 0x000ea80008000200 */
[----:B------:R-:W5:Y:S03]  /*19fa0*/  LDSM.16.M88.4 R40, [R63+0x7800] ;  /* 0x007800003f28783b */ /* 0x000f660000000200 */
[C---:B-1----:R-:W-:Y:S08]  /*19fb0*/  HMMA.16816.F32 R8, R36.reuse, R28, R8 ;  /* 0x0000001c2408723c */ /* 0x042ff00000001808 */
[C---:B------:R-:W-:Y:S01]  /*19fc0*/  HMMA.16816.F32 R4, R36.reuse, R30, R4 ;  /* 0x0000001e2404723c */ /* 0x040fe20000001804 */
[----:B------:R-:W1:Y:S07]  /*19fd0*/  LDSM.16.M88.4 R28, [R60+UR8+0x8800] ;  /* 0x008800083c1c783b */ /* 0x000e6e0008000200 */
[C---:B------:R-:W-:Y:S08]  /*19fe0*/  HMMA.16816.F32 R24, R36.reuse, R176, R24 ;  /* 0x000000b02418723c */ /* 0x040ff00000001818 */
[C---:B------:R-:W-:Y:S08]  /*19ff0*/  HMMA.16816.F32 R20, R36.reuse, R178, R20 ;  /* 0x000000b22414723c */ /* 0x040ff00000001814 */
[C---:B------:R-:W-:Y:S08]  /*1a000*/  HMMA.16816.F32 R16, R36.reuse, R64, R16 ;  /* 0x000000402410723c */ /* 0x040ff00000001810 */
[C---:B------:R-:W-:Y:S08]  /*1a010*/  HMMA.16816.F32 R12, R36.reuse, R66, R12 ;  /* 0x00000042240c723c */ /* 0x040ff0000000180c */
[C---:B---3--:R-:W-:Y:S08]  /*1a020*/  HMMA.16816.F32 R164, R36.reuse, R52, R164 ;  /* 0x0000003424a4723c */ /* 0x048ff000000018a4 */
[C---:B------:R-:W-:Y:S01]  /*1a030*/  HMMA.16816.F32 R160, R36.reuse, R54, R160 ;  /* 0x0000003624a0723c */ /* 0x040fe200000018a0 */
[----:B------:R-:W3:Y:S07]  /*1a040*/  LDSM.16.M88.4 R52, [R60+UR8+0x9000] ;  /* 0x009000083c34783b */ /* 0x000eee0008000200 */
[C---:B----4-:R-:W-:Y:S08]  /*1a050*/  HMMA.16816.F32 R156, R36.reuse, R48, R156 ;  /* 0x00000030249c723c */ /* 0x050ff0000000189c */
[----:B------:R-:W-:Y:S01]  /*1a060*/  HMMA.16816.F32 R152, R36, R50, R152 ;  /* 0x000000322498723c */ /* 0x000fe20000001898 */
[----:B------:R-:W4:Y:S07]  /*1a070*/  LDSM.16.M88.4 R48, [R60+UR8+0x9800] ;  /* 0x009800083c30783b */ /* 0x000f2e0008000200 */
[----:B--2---:R-:W-:Y:S01]  /*1a080*/  HMMA.16816.F32 R24, R180, R32, R24 ;  /* 0x00000020b418723c */ /* 0x004fe20000001818 */
[----:B------:R-:W-:-:S04]  /*1a090*/  MOV R32, 0x20 ;  /* 0x0000002000207802 */ /* 0x000fc80000000f00 */
[----:B------:R-:W-:-:S03]  /*1a0a0*/  SEL R32, R32, 0xffffffe0, !P6 ;  /* 0xffffffe020207807 */ /* 0x000fc60007000000 */
[C---:B-----5:R-:W-:Y:S02]  /*1a0b0*/  HMMA.16816.F32 R140, R36.reuse, R40, R140 ;  /* 0x00000028248c723c */ /* 0x060fe4000000188c */
[--C-:B------:R-:W-:Y:S02]  /*1a0c0*/  IMAD.IADD R40, R185, 0x1, R32.reuse ;  /* 0x00000001b9287824 */ /* 0x100fe400078e0220 */
[----:B------:R-:W-:Y:S02]  /*1a0d0*/  IMAD.IADD R192, R187, 0x1, R32 ;  /* 0x00000001bbc07824 */ /* 0x000fe400078e0220 */
[----:B------:R-:W-:Y:S02]  /*1a0e0*/  LDSM.16.M88.4 R184, [R60+UR8+0xb800] ;  /* 0x00b800083cb8783b */ /* 0x000fe40008000200 */
[C---:B------:R-:W-:Y:S02]  /*1a0f0*/  HMMA.16816.F32 R172, R36.reuse, R56, R172 ;  /* 0x0000003824ac723c */ /* 0x040fe400000018ac */
[----:B------:R-:W-:Y:S04]  /*1a100*/  LDSM.16.M88.4 R176, [R192+0x8000] ;  /* 0x00800000c0b0783b */ /* 0x000fe80000000200 */
[----:B------:R-:W-:Y:S02]  /*1a110*/  LDSM.16.M88.4 R64, [R192+0x8800] ;  /* 0x00880000c040783b */ /* 0x000fe40000000200 */
[C---:B------:R-:W-:Y:S02]  /*1a120*/  HMMA.16816.F32 R168, R36.reuse, R58, R168 ;  /* 0x0000003a24a8723c */ /* 0x040fe400000018a8 */
[----:B------:R-:W-:Y:S06]  /*1a130*/  LDSM.16.M88.4 R56, [R192+0xa000] ;  /* 0x00a00000c038783b */ /* 0x000fec0000000200 */
[C---:B------:R-:W-:Y:S08]  /*1a140*/  HMMA.16816.F32 R148, R36.reuse, R44, R148 ;  /* 0x0000002c2494723c */ /* 0x040ff00000001894 */
[C---:B------:R-:W-:Y:S01]  /*1a150*/  HMMA.16816.F32 R144, R36.reuse, R46, R144 ;  /* 0x0000002e2490723c */ /* 0x040fe20000001890 */
[----:B------:R-:W2:Y:S07]  /*1a160*/  LDSM.16.M88.4 R44, [R60+UR8+0xa000] ;  /* 0x00a000083c2c783b */ /* 0x000eae0008000200 */
[----:B------:R-:W-:Y:S01]  /*1a170*/  HMMA.16816.F32 R136, R36, R42, R136 ;  /* 0x0000002a2488723c */ /* 0x000fe20000001888 */
[----:B------:R5:W2:Y:S04]  /*1a180*/  LDSM.16.M88.4 R36, [R60+UR8+0xa800] ;  /* 0x00a800083c24783b */ /* 0x000aa80008000200 */
[----:B------:R-:W-:Y:S03]  /*1a190*/  LDSM.16.M88.4 R40, [R40+0x2000] ;  /* 0x002000002828783b */ /* 0x000fe60000000200 */
[C---:B------:R-:W-:Y:S01]  /*1a1a0*/  HMMA.16816.F32 R20, R180.reuse, R34, R20 ;  /* 0x00000022b414723c */ /* 0x040fe20000001814 */
[----:B------:R-:W2:Y:S07]  /*1a1b0*/  LDSM.16.M88.4 R32, [R192+0x9000] ;  /* 0x00900000c020783b */ /* 0x000eae0000000200 */
[C---:B-1----:R-:W-:Y:S08]  /*1a1c0*/  HMMA.16816.F32 R16, R180.reuse, R28, R16 ;  /* 0x0000001cb410723c */ /* 0x042ff00000001810 */
[----:B------:R-:W-:Y:S01]  /*1a1d0*/  HMMA.16816.F32 R12, R180, R30, R12 ;  /* 0x0000001eb40c723c */ /* 0x000fe2000000180c */
[----:B------:R-:W1:Y:S01]  /*1a1e0*/  LDSM.16.M88.4 R28, [R192+0x9800] ;  /* 0x00980000c01c783b */ /* 0x000e620000000200 */
[----:B-----5:R-:W-:-:S05]  /*1a1f0*/  VIADD R60, R62, 0xfffffffe ;  /* 0xfffffffe3e3c7836 */ /* 0x020fca0000000000 */
[----:B------:R-:W-:Y:S01]  /*1a200*/  ISETP.GT.AND P4, PT, R60, R203, PT ;  /* 0x000000cb3c00720c */ /* 0x000fe20003f84270 */
[C---:B---3--:R-:W-:Y:S08]  /*1a210*/  HMMA.16816.F32 R8, R180.reuse, R52, R8 ;  /* 0x00000034b408723c */ /* 0x048ff00000001808 */
[C---:B------:R-:W-:Y:S01]  /*1a220*/  HMMA.16816.F32 R4, R180.reuse, R54, R4 ;  /* 0x00000036b404723c */ /* 0x040fe20000001804 */
[----:B------:R-:W3:Y:S07]  /*1a230*/  LDSM.16.M88.4 R52, [R192+0xa800] ;  /* 0x00a80000c034783b */ /* 0x000eee0000000200 */
[C---:B----4-:R-:W-:Y:S08]  /*1a240*/  HMMA.16816.F32 R172, R180.reuse, R48, R172 ;  /* 0x00000030b4ac723c */ /* 0x050ff000000018ac */
[C---:B------:R-:W-:Y:S01]  /*1a250*/  HMMA.16816.F32 R168, R180.reuse, R50, R168 ;  /* 0x00000032b4a8723c */ /* 0x040fe200000018a8 */
[----:B------:R-:W4:Y:S07]  /*1a260*/  LDSM.16.M88.4 R48, [R192+0xb000] ;  /* 0x00b00000c030783b */ /* 0x000f2e0000000200 */
[C---:B--2---:R-:W-:Y:S08]  /*1a270*/  HMMA.16816.F32 R164, R180.reuse, R44, R164 ;  /* 0x0000002cb4a4723c */ /* 0x044ff000000018a4 */
[C---:B------:R-:W-:Y:S01]  /*1a280*/  HMMA.16816.F32 R160, R180.reuse, R46, R160 ;  /* 0x0000002eb4a0723c */ /* 0x040fe200000018a0 */
[----:B------:R-:W2:Y:S04]  /*1a290*/  LDSM.16.M88.4 R44, [R192+0xb800] ;  /* 0x00b80000c02c783b */ /* 0x000ea80000000200 */
[----:B------:R-:W-:Y:S03]  /*1a2a0*/  LDSM.16.M88.4 R192, [R61+0x9800] ;  /* 0x009800003dc0783b */ /* 0x000fe60000000200 */
[C---:B------:R-:W-:Y:S08]  /*1a2b0*/  HMMA.16816.F32 R156, R180.reuse, R36, R156 ;  /* 0x00000024b49c723c */ /* 0x040ff0000000189c */
[----:B------:R-:W-:Y:S01]  /*1a2c0*/  HMMA.16816.F32 R152, R180, R38, R152 ;  /* 0x00000026b498723c */ /* 0x000fe20000001898 */
[----:B------:R-:W5:Y:S07]  /*1a2d0*/  LDSM.16.M88.4 R36, [R61+0x8000] ;  /* 0x008000003d24783b */ /* 0x000f6e0000000200 */
[C---:B------:R-:W-:Y:S08]  /*1a2e0*/  HMMA.16816.F32 R8, R40.reuse, R32, R8 ;  /* 0x000000202808723c */ /* 0x040ff00000001808 */
[C---:B------:R-:W-:Y:S01]  /*1a2f0*/  HMMA.16816.F32 R4, R40.reuse, R34, R4 ;  /* 0x000000222804723c */ /* 0x040fe20000001804 */
[----:B------:R-:W5:Y:S07]  /*1a300*/  LDSM.16.M88.4 R32, [R61+0x8800] ;  /* 0x008800003d20783b */ /* 0x000f6e0000000200 */
[C---:B-1----:R-:W-:Y:S08]  /*1a310*/  HMMA.16816.F32 R172, R40.reuse, R28, R172 ;  /* 0x0000001c28ac723c */ /* 0x042ff000000018ac */
[----:B------:R-:W-:Y:S01]  /*1a320*/  HMMA.16816.F32 R168, R40, R30, R168 ;  /* 0x0000001e28a8723c */ /* 0x000fe200000018a8 */
[----:B------:R-:W1:Y:S07]  /*1a330*/  LDSM.16.M88.4 R28, [R61+0x9000] ;  /* 0x009000003d1c783b */ /* 0x000e6e0000000200 */
[C---:B------:R-:W-:Y:S08]  /*1a340*/  HMMA.16816.F32 R148, R180.reuse, R188, R148 ;  /* 0x000000bcb494723c */ /* 0x040ff00000001894 */
[C---:B------:R-:W-:Y:S01]  /*1a350*/  HMMA.16816.F32 R144, R180.reuse, R190, R144 ;  /* 0x000000beb490723c */ /* 0x040fe20000001890 */
[----:B------:R-:W1:Y:S07]  /*1a360*/  LDSM.16.M88.4 R188, [R61+0xa000] ;  /* 0x00a000003dbc783b */ /* 0x000e6e0000000200 */
[C---:B------:R-:W-:Y:S08]  /*1a370*/  HMMA.16816.F32 R140, R180.reuse, R184, R140 ;  /* 0x000000b8b48c723c */ /* 0x040ff0000000188c */
[----:B------:R-:W-:Y:S01]  /*1a380*/  HMMA.16816.F32 R136, R180, R186, R136 ;  /* 0x000000bab488723c */ /* 0x000fe20000001888 */
[----:B------:R-:W1:Y:S04]  /*1a390*/  LDSM.16.M88.4 R184, [R61+0xa800] ;  /* 0x00a800003db8783b */ /* 0x000e680000000200 */
[----:B------:R-:W1:Y:S03]  /*1a3a0*/  LDSM.16.M88.4 R180, [R61+0xb000] ;  /* 0x00b000003db4783b */ /* 0x000e660000000200 */
[C---:B------:R-:W-:Y:S08]  /*1a3b0*/  HMMA.16816.F32 R24, R40.reuse, R176, R24 ;  /* 0x000000b02818723c */ /* 0x040ff00000001818 */
[C---:B------:R-:W-:Y:S01]  /*1a3c0*/  HMMA.16816.F32 R20, R40.reuse, R178, R20 ;  /* 0x000000b22814723c */ /* 0x040fe20000001814 */
[----:B------:R-:W1:Y:S07]  /*1a3d0*/  LDSM.16.M88.4 R176, [R61+0xb800] ;  /* 0x00b800003db0783b */ /* 0x000e6e0000000200 */
[C---:B------:R-:W-:Y:S08]  /*1a3e0*/  HMMA.16816.F32 R16, R40.reuse, R64, R16 ;  /* 0x000000402810723c */ /* 0x040ff00000001810 */
[C---:B------:R-:W-:Y:S01]  /*1a3f0*/  HMMA.16816.F32 R12, R40.reuse, R66, R12 ;  /* 0x00000042280c723c */ /* 0x040fe2000000180c */
[----:B------:R-:W-:Y:S07]  /*1a400*/  LDSM.16.M88.4 R64, [R200+0x2000] ;  /* 0x00200000c840783b */ /* 0x000fee0000000200 */
[C---:B------:R-:W-:Y:S08]  /*1a410*/  HMMA.16816.F32 R164, R40.reuse, R56, R164 ;  /* 0x0000003828a4723c */ /* 0x040ff000000018a4 */
[C---:B------:R-:W-:Y:S01]  /*1a420*/  HMMA.16816.F32 R160, R40.reuse, R58, R160 ;  /* 0x0000003a28a0723c */ /* 0x040fe200000018a0 */
[----:B------:R-:W1:Y:S07]  /*1a430*/  LDSM.16.M88.4 R56, [R63+0x8000] ;  /* 0x008000003f38783b */ /* 0x000e6e0000000200 */
[C---:B---3--:R-:W-:Y:S08]  /*1a440*/  HMMA.16816.F32 R156, R40.reuse, R52, R156 ;  /* 0x00000034289c723c */ /* 0x048ff0000000189c */
[C---:B------:R-:W-:Y:S01]  /*1a450*/  HMMA.16816.F32 R152, R40.reuse, R54, R152 ;  /* 0x000000362898723c */ /* 0x040fe20000001898 */
[----:B------:R-:W3:Y:S07]  /*1a460*/  LDSM.16.M88.4 R52, [R63+0x8800] ;  /* 0x008800003f34783b */ /* 0x000eee0000000200 */
[C---:B----4-:R-:W-:Y:S08]  /*1a470*/  HMMA.16816.F32 R148, R40.reuse, R48, R148 ;  /* 0x000000302894723c */ /* 0x050ff00000001894 */
[C---:B------:R-:W-:Y:S01]  /*1a480*/  HMMA.16816.F32 R144, R40.reuse, R50, R144 ;  /* 0x000000322890723c */ /* 0x040fe20000001890 */
[----:B------:R-:W4:Y:S07]  /*1a490*/  LDSM.16.M88.4 R48, [R63+0x9000] ;  /* 0x009000003f30783b */ /* 0x000f2e0000000200 */
[C---:B--2---:R-:W-:Y:S08]  /*1a4a0*/  HMMA.16816.F32 R140, R40.reuse, R44, R140 ;  /* 0x0000002c288c723c */ /* 0x044ff0000000188c */
[----:B------:R-:W-:Y:S01]  /*1a4b0*/  HMMA.16816.F32 R136, R40, R46, R136 ;  /* 0x0000002e2888723c */ /* 0x000fe20000001888 */
[----:B------:R-:W2:Y:S04]  /*1a4c0*/  LDSM.16.M88.4 R44, [R63+0x9800] ;  /* 0x009800003f2c783b */ /* 0x000ea80000000200 */
[----:B------:R-:W2:Y:S03]  /*1a4d0*/  LDSM.16.M88.4 R40, [R63+0xa000] ;  /* 0x00a000003f28783b */ /* 0x000ea60000000200 */
[C---:B-----5:R-:W-:Y:S08]  /*1a4e0*/  HMMA.16816.F32 R24, R236.reuse, R36, R24 ;  /* 0x00000024ec18723c */ /* 0x060ff00000001818 */
[C---:B------:R-:W-:Y:S01]  /*1a4f0*/  HMMA.16816.F32 R20, R236.reuse, R38, R20 ;  /* 0x00000026ec14723c */ /* 0x040fe20000001814 */
[----:B------:R-:W5:Y:S07]  /*1a500*/  LDSM.16.M88.4 R36, [R63+0xa800] ;  /* 0x00a800003f24783b */ /* 0x000f6e0000000200 */
[C---:B------:R-:W-:Y:S08]  /*1a510*/  HMMA.16816.F32 R16, R236.reuse, R32, R16 ;  /* 0x00000020ec10723c */ /* 0x040ff00000001810 */
[C---:B------:R-:W-:Y:S01]  /*1a520*/  HMMA.16816.F32 R12, R236.reuse, R34, R12 ;  /* 0x00000022ec0c723c */ /* 0x040fe2000000180c */
[----:B------:R-:W5:Y:S07]  /*1a530*/  LDSM.16.M88.4 R32, [R63+0xb000] ;  /* 0x00b000003f20783b */ /* 0x000f6e0000000200 */
[C---:B-1----:R-:W-:Y:S08]  /*1a540*/  HMMA.16816.F32 R8, R236.reuse, R28, R8 ;  /* 0x0000001cec08723c */ /* 0x042ff00000001808 */
[----:B------:R-:W-:Y:S01]  /*1a550*/  HMMA.16816.F32 R4, R236, R30, R4 ;  /* 0x0000001eec04723c */ /* 0x000fe20000001804 */
[----:B------:R-:W1:Y:S01]  /*1a560*/  LDSM.16.M88.4 R28, [R63+0xb800] ;  /* 0x00b800003f1c783b */ /* 0x000e620000000200 */
[----:B------:R-:W-:-:S06]  /*1a570*/  DEPBAR.LE SB0, 0x0 ;  /* 0x000080000000791a */ /* 0x000fcc0000000000 */
        /* <DEDUP_REMOVED lines=14> */
[C---:B----4-:R-:W-:Y:S08]  /*1a660*/  HMMA.16816.F32 R8, R64.reuse, R48, R8 ;  /* 0x000000304008723c */ /* 0x050ff00000001808 */
[C---:B------:R-:W-:Y:S08]  /*1a670*/  HMMA.16816.F32 R4, R64.reuse, R50, R4 ;  /* 0x000000324004723c */ /* 0x040ff00000001804 */
[C---:B--2---:R-:W-:Y:S08]  /*1a680*/  HMMA.16816.F32 R172, R64.reuse, R44, R172 ;  /* 0x0000002c40ac723c */ /* 0x044ff000000018ac */
[C---:B------:R-:W-:Y:S08]  /*1a690*/  HMMA.16816.F32 R168, R64.reuse, R46, R168 ;  /* 0x0000002e40a8723c */ /* 0x040ff000000018a8 */
[C---:B------:R-:W-:Y:S08]  /*1a6a0*/  HMMA.16816.F32 R164, R64.reuse, R40, R164 ;  /* 0x0000002840a4723c */ /* 0x040ff000000018a4 */
[C---:B------:R-:W-:Y:S08]  /*1a6b0*/  HMMA.16816.F32 R160, R64.reuse, R42, R160 ;  /* 0x0000002a40a0723c */ /* 0x040ff000000018a0 */
[C---:B-----5:R-:W-:Y:S08]  /*1a6c0*/  HMMA.16816.F32 R156, R64.reuse, R36, R156 ;  /* 0x00000024409c723c */ /* 0x060ff0000000189c */
[C---:B------:R-:W-:Y:S08]  /*1a6d0*/  HMMA.16816.F32 R152, R64.reuse, R38, R152 ;  /* 0x000000264098723c */ /* 0x040ff00000001898 */
[C---:B------:R-:W-:Y:S08]  /*1a6e0*/  HMMA.16816.F32 R148, R64.reuse, R32, R148 ;  /* 0x000000204094723c */ /* 0x040ff00000001894 */
[C---:B------:R-:W-:Y:S08]  /*1a6f0*/  HMMA.16816.F32 R144, R64.reuse, R34, R144 ;  /* 0x000000224090723c */ /* 0x040ff00000001890 */
[C---:B-1----:R-:W-:Y:S08]  /*1a700*/  HMMA.16816.F32 R140, R64.reuse, R28, R140 ;  /* 0x0000001c408c723c */ /* 0x042ff0000000188c */
[----:B------:R-:W-:Y:S01]  /*1a710*/  HMMA.16816.F32 R136, R64, R30, R136 ;  /* 0x0000001e4088723c */ /* 0x000fe20000001888 */
[----:B------:R-:W-:Y:S06]  /*1a720*/  BAR.SYNC.DEFER_BLOCKING 0x0 ;  /* 0x0000000000007b1d */ /* 0x000fec0000010000 */
[----:B------:R-:W-:-:S13]  /*1a730*/  @!P4 BRA `(.L_x_2592) ;  /* 0x0000000800e0c947 */ /* 0x000fda0003800000 */
[----:B------:R-:W-:Y:S04]  /*1a740*/  BSSY.RECONVERGENT B0, `(.L_x_2593) ;  /* 0x0000049000007945 */ /* 0x000fe80003800200 */
[----:B------:R-:W-:Y:S05]  /*1a750*/  @!P3 BRA `(.L_x_2594) ;  /* 0x0000000000fcb947 */ /* 0x000fea0003800000 */
[----:B------:R-:W2:Y:S01]  /*1a760*/  LD.E R37, desc[UR6][R132.64+0x170] ;  /* 0x0001700684257980 */ /* 0x000ea2000c101900 */
[----:B------:R-:W-:Y:S01]  /*1a770*/  SHF.L.U32 R34, R60, 0x7, RZ ;  /* 0x000000073c227819 */ /* 0x000fe200000006ff */
[----:B------:R-:W-:-:S03]  /*1a780*/  IMAD.SHL.U32 R32, R62, 0x80, RZ ;  /* 0x000000803e207824 */ /* 0x000fc600078e00ff */
[----:B------:R-:W-:Y:S02]  /*1a790*/  IABS R30, R34 ;  /* 0x00000022001e7213 */ /* 0x000fe40000000000 */
[----:B------:R-:W-:Y:S02]  /*1a7a0*/  IADD3 R32, PT, PT, R32, -0x180, RZ ;  /* 0xfffffe8020207810 */ /* 0x000fe40007ffe0ff */
[-C--:B--2---:R-:W-:Y:S02]  /*1a7b0*/  IABS R31, R37.reuse ;  /* 0x00000025001f7213 */ /* 0x084fe40000000000 */
[-C--:B------:R-:W-:Y:S02]  /*1a7c0*/  IABS R29, R37.reuse ;  /* 0x00000025001d7213 */ /* 0x080fe40000000000 */
[----:B------:R-:W1:Y:S01]  /*1a7d0*/  I2F.RP R33, R31 ;  /* 0x0000001f00217306 */ /* 0x000e620000209400 */
[----:B------:R-:W-:Y:S02]  /*1a7e0*/  LOP3.LUT R34, R34, R37, RZ, 0x3c, !PT ;  /* 0x0000002522227212 */ /* 0x000fe400078e3cff */
        /* <DEDUP_REMOVED lines=54> */
.L_x_2594:
        /* <DEDUP_REMOVED lines=8> */
.L_x_2595:
[----:B------:R-:W-:Y:S05]  /*1abd0*/  BSYNC.RECONVERGENT B0 ;  /* 0x0000000000007941 */ /* 0x000fea0003800200 */
.L_x_2593:
[----:B------:R-:W-:Y:S01]  /*1abe0*/  LOP3.LUT R29, R219, 0x1c0, RZ, 0xc0, !PT ;  /* 0x000001c0db1d7812 */ /* 0x000fe200078ec0ff */
[C---:B------:R-:W-:Y:S01]  /*1abf0*/  IMAD.SHL.U32 R28, R204.reuse, 0x20, RZ ;  /* 0x00000020cc1c7824 */ /* 0x040fe200078e00ff */
[C---:B------:R-:W-:Y:S01]  /*1ac00*/  LEA R34, P3, R204.reuse, R208, 0x5 ;  /* 0x000000d0cc227211 */ /* 0x040fe200078628ff */
[----:B------:R-:W-:Y:S01]  /*1ac10*/  @!P1 IMAD.MOV.U32 R36, RZ, RZ, R208 ;  /* 0x000000ffff249224 */ /* 0x000fe200078e00d0 */
[----:B------:R-:W-:Y:S01]  /*1ac20*/  LOP3.LUT R29, R29, 0x38, R196, 0xf8, !PT ;  /* 0x000000381d1d7812 */ /* 0x000fe200078ef8c4 */
[----:B------:R-:W-:Y:S01]  /*1ac30*/  @!P1 IMAD.MOV.U32 R37, RZ, RZ, R209 ;  /* 0x000000ffff259224 */ /* 0x000fe200078e00d1 */
[C-C-:B------:R-:W-:Y:S02]  /*1ac40*/  LEA.HI.X R35, R204.reuse, R209, R205.reuse, 0x5, P3 ;  /* 0x000000d1cc237211 */ /* 0x140fe400018f2ccd */
[----:B------:R-:W-:Y:S02]  /*1ac50*/  LOP3.LUT R30, R29, R198, RZ, 0x3c, !PT ;  /* 0x000000c61d1e7212 */ /* 0x000fe400078e3cff */
[----:B------:R-:W-:-:S02]  /*1ac60*/  SHF.L.U64.HI R29, R204, 0x5, R205 ;  /* 0x00000005cc1d7819 */ /* 0x000fc400000102cd */
[----:B------:R-:W-:Y:S02]  /*1ac70*/  LOP3.LUT R30, R30, 0x1e00, R219, 0xf8, !PT ;  /* 0x00001e001e1e7812 */ /* 0x000fe400078ef8db */
[----:B------:R-:W-:Y:S02]  /*1ac80*/  IADD3 R32, P3, PT, R28, R34, RZ ;  /* 0x000000221c207210 */ /* 0x000fe40007f7e0ff */
[----:B------:R-:W-:-:S03]  /*1ac90*/  LEA R30, R30, UR8, 0x1 ;  /* 0x000000081e1e7c11 */ /* 0x000fc6000f8e08ff */
[----:B------:R-:W-:Y:S01]  /*1aca0*/  IMAD.X R33, R29, 0x1, R35, P3 ;  /* 0x000000011d217824 */ /* 0x000fe200018e0623 */
[-C--:B------:R-:W-:Y:S01]  /*1acb0*/  IADD3 R38, P3, PT, R32, R28.reuse, RZ ;  /* 0x0000001c20267210 */ /* 0x080fe20007f7e0ff */
[----:B------:R-:W-:Y:S01]  /*1acc0*/  @!PT LDS RZ, [RZ] ;  /* 0x00000000fffff984 */ /* 0x000fe20000000800 */
[----:B------:R-:W-:Y:S01]  /*1acd0*/  @!PT LDS RZ, [RZ] ;  /* 0x00000000fffff984 */ /* 0x000fe20000000800 */
[----:B------:R-:W-:Y:S01]  /*1ace0*/  @!PT LDS RZ, [RZ] ;  /* 0x00000000fffff984 */ /* 0x000fe20000000800 */
[----:B------:R1:W-:Y:S04]  /*1acf0*/  @!P1 LDGSTS.E.BYPASS.LTC128B.128 [R30+0x4000], desc[UR6][R36.64] ;  /* 0x04000000241e9fae */ /* 0x0003e8000b981a06 */
        /* <DEDUP_REMOVED lines=17> */
[----:B------:R3:W-:Y:S01]  /*1ae10*/  @!P0 LDGSTS.E.BYPASS.LTC128B.128 [R30+0x8800], desc[UR6][R34.64+0x80] ;  /* 0x08800080221e8fae */ /* 0x0007e2000b981a06 */
[----:B-1----:R-:W-:-:S03]  /*1ae20*/  IADD3 R36, P3, PT, R40, R28, RZ ;  /* 0x0000001c28247210 */ /* 0x002fc60007f7e0ff */
[----:B------:R2:W-:Y:S04]  /*1ae30*/  @P0 STS.128 [R30+0x8800], RZ ;  /* 0x008800ff1e000388 */ /* 0x0005e80000000c00 */
[----:B------:R-:W-:Y:S01]  /*1ae40*/  @!PT LDS RZ, [RZ] ;  /* 0x00000000fffff984 */ /* 0x000fe20000000800 */
[----:B------:R-:W-:Y:S01]  /*1ae50*/  @!PT LDS RZ, [RZ] ;  /* 0x00000000fffff984 */ /* 0x000fe20000000800 */
[----:B------:R-:W-:Y:S01]  /*1ae60*/  @!PT LDS RZ, [RZ] ;  /* 0x00000000fffff984 */ /* 0x000fe20000000800 */
[----:B------:R-:W-:Y:S01]  /*1ae70*/  @!P1 LDGSTS.E.BYPASS.LTC128B.128 [R30+0x5000], desc[UR6][R32.64] ;  /* 0x05000000201e9fae */ /* 0x000fe2000b981a06 */
[----:B------:R-:W-:-:S03]  /*1ae80*/  IMAD.X R37, R41, 0x1, R29, P3 ;  /* 0x0000000129257824 */ /* 0x000fc600018e061d */
        /* <DEDUP_REMOVED lines=10> */
[----:B---3--:R-:W-:-:S03]  /*1af30*/  IADD3 R34, P4, PT, R36, R28, RZ ;  /* 0x0000001c24227210 */ /* 0x008fc60007f9e0ff */
[----:B------:R2:W-:Y:S01]  /*1af40*/  @P1 STS.128 [R30+0x5800], RZ ;  /* 0x005800ff1e001388 */ /* 0x0005e20000000c00 */
[----:B------:R-:W-:Y:S01]  /*1af50*/  IADD3 R28, P3, PT, R34, R28, RZ ;  /* 0x0000001c221c7210 */ /* 0x000fe20007f7e0ff */
[----:B------:R-:W-:-:S05]  /*1af60*/  IMAD.X R35, R37, 0x1, R29, P4 ;  /* 0x0000000125237824 */ /* 0x000fca00020e061d */
[----:B------:R-:W-:Y:S01]  /*1af70*/  IADD3.X R29, PT, PT, R35, R29, RZ, P3, !PT ;  /* 0x0000001d231d7210 */ /* 0x000fe20001ffe4ff */
        /* <DEDUP_REMOVED lines=21> */
[----:B-1----:R-:W-:-:S03]  /*1b0d0*/  @!P0 IMAD.MOV.U32 R32, RZ, RZ, R36 ;  /* 0x000000ffff208224 */ /* 0x002fc600078e0024 */
        /* <DEDUP_REMOVED lines=30> */
.L_x_2592:
[----:B------:R-:W-:Y:S05]  /*1b2c0*/  BSYNC.RECONVERGENT B1 ;  /* 0x0000000000017941 */ /* 0x000fea0003800200 */
.L_x_2591:
[----:B------:R-:W3:Y:S01]  /*1b2d0*/  LD.E R61, desc[UR6][R132.64+0xdc] ;  /* 0x0000dc06843d7980 */ /* 0x000ee2000c101900 */
[----:B--2---:R-:W-:-:S04]  /*1b2e0*/  IMAD R28, R62, 0x80, R135 ;  /* 0x000000803e1c7824 */ /* 0x004fc800078e0287 */
[C---:B------:R-:W-:Y:S02]  /*1b2f0*/  VIADD R29, R28.reuse, 0xffffff00 ;  /* 0xffffff001c1d7836 */ /* 0x040fe40000000000 */
[----:B------:R-:W-:-:S03]  /*1b300*/  VIADD R30, R28, 0xffffff01 ;  /* 0xffffff011c1e7836 */ /* 0x000fc60000000000 */
[CC--:B------:R-:W-:Y:S02]  /*1b310*/  ISETP.GE.AND P0, PT, R29.reuse, R228.reuse, PT ;  /* 0x000000e41d00720c */ /* 0x0c0fe40003f06270 */
[C---:B------:R-:W-:Y:S02]  /*1b320*/  ISETP.GE.AND P1, PT, R29.reuse, R227, PT ;  /* 0x000000e31d00720c */ /* 0x040fe40003f26270 */
[----:B------:R-:W-:Y:S02]  /*1b330*/  ISETP.GE.AND P3, PT, R30, R228, PT ;  /* 0x000000e41e00720c */ /* 0x000fe40003f66270 */
[----:B------:R-:W-:Y:S02]  /*1b340*/  FSEL R31, R24, -INF , P0 ;  /* 0xff800000181f7808 */ /* 0x000fe40000000000 */
[----:B------:R-:W-:Y:S02]  /*1b350*/  FSEL R24, R26, -INF , P1 ;  /* 0xff8000001a187808 */ /* 0x000fe40000800000 */
[----:B------:R-:W-:-:S02]  /*1b360*/  ISETP.GE.AND P5, PT, R29, R224, PT ;  /* 0x000000e01d00720c */ /* 0x000fc40003fa6270 */
[----:B------:R-:W-:Y:S02]  /*1b370*/  ISETP.GE.AND P4, PT, R29, R225, PT ;  /* 0x000000e11d00720c */ /* 0x000fe40003f86270 */
[----:B------:R-:W-:Y:S02]  /*1b380*/  ISETP.GE.AND P1, PT, R30, R227, PT ;  /* 0x000000e31e00720c */ /* 0x000fe40003f26270 */
[----:B------:R-:W-:Y:S01]  /*1b390*/  FSEL R29, R25, -INF , P3 ;  /* 0xff800000191d7808 */ /* 0x000fe20001800000 */
[----:B------:R-:W-:Y:S01]  /*1b3a0*/  VIADD R25, R28, 0xffffff08 ;  /* 0xffffff081c197836 */ /* 0x000fe20000000000 */
[C---:B------:R-:W-:Y:S02]  /*1b3b0*/  ISETP.GE.AND P0, PT, R30.reuse, R224, PT ;  /* 0x000000e01e00720c */ /* 0x040fe40003f06270 */
[----:B------:R-:W-:Y:S01]  /*1b3c0*/  ISETP.GE.AND P3, PT, R30, R225, PT ;  /* 0x000000e11e00720c */ /* 0x000fe20003f66270 */
[----:B------:R-:W-:Y:S01]  /*1b3d0*/  VIADD R30, R28, 0xffffff09 ;  /* 0xffffff091c1e7836 */ /* 0x000fe20000000000 */
[----:B------:R-:W-:-:S02]  /*1b3e0*/  FSEL R27, R27, -INF , P1 ;  /* 0xff8000001b1b7808 */ /* 0x000fc40000800000 */
[----:B------:R-:W-:Y:S02]  /*1b3f0*/  FSEL R31, R31, -INF , !P5 ;  /* 0xff8000001f1f7808 */ /* 0x000fe40006800000 */
[----:B------:R-:W-:Y:S02]  /*1b400*/  FSEL R24, R24, -INF , !P4 ;  /* 0xff80000018187808 */ /* 0x000fe40006000000 */
[----:B------:R-:W-:Y:S02]  /*1b410*/  FSEL R29, R29, -INF , !P0 ;  /* 0xff8000001d1d7808 */ /* 0x000fe40004000000 */
[C---:B------:R-:W-:Y:S02]  /*1b420*/  ISETP.GE.AND P1, PT, R25.reuse, R228, PT ;  /* 0x000000e41900720c */ /* 0x040fe40003f26270 */
[C---:B------:R-:W-:Y:S02]  /*1b430*/  ISETP.GE.AND P5, PT, R25.reuse, R224, PT ;  /* 0x000000e01900720c */ /* 0x040fe40003fa6270 */
[----:B------:R-:W-:-:S02]  /*1b440*/  ISETP.GE.AND P0, PT, R25, R227, PT ;  /* 0x000000e31900720c */ /* 0x000fc40003f06270 */
[----:B------:R-:W-:Y:S02]  /*1b450*/  ISETP.GE.AND P4, PT, R25, R225, PT ;  /* 0x000000e11900720c */ /* 0x000fe40003f86270 */
[----:B------:R-:W-:Y:S02]  /*1b460*/  FSEL R25, R27, -INF , !P3 ;  /* 0xff8000001b197808 */ /* 0x000fe40005800000 */
[----:B------:R-:W-:Y:S02]  /*1b470*/  ISETP.GE.AND P3, PT, R30, R228, PT ;  /* 0x000000e41e00720c */ /* 0x000fe40003f66270 */
[----:B------:R-:W-:Y:S02]  /*1b480*/  FSEL R26, R22, -INF , P0 ;  /* 0xff800000161a7808 */ /* 0x000fe40000000000 */
[----:B------:R-:W-:Y:S01]  /*1b490*/  FSEL R33, R20, -INF , P1 ;  /* 0xff80000014217808 */ /* 0x000fe20000800000 */
[----:B------:R-:W-:Y:S01]  /*1b4a0*/  VIADD R20, R28, 0xffffff11 ;  /* 0xffffff111c147836 */ /* 0x000fe20000000000 */
[----:B------:R-:W-:-:S02]  /*1b4b0*/  ISETP.GE.AND P0, PT, R30, R227, PT ;  /* 0x000000e31e00720c */ /* 0x000fc40003f06270 */
[----:B------:R-:W-:Y:S01]  /*1b4c0*/  FSEL R27, R21, -INF , P3 ;  /* 0xff800000151b7808 */ /* 0x000fe20001800000 */
[----:B------:R-:W-:Y:S01]  /*1b4d0*/  VIADD R21, R28, 0xffffff10 ;  /* 0xffffff101c157836 */ /* 0x000fe20000000000 */
[C---:B------:R-:W-:Y:S02]  /*1b4e0*/  ISETP.GE.AND P1, PT, R30.reuse, R224, PT ;  /* 0x000000e01e00720c */ /* 0x040fe40003f26270 */
[----:B------:R-:W-:Y:S02]  /*1b4f0*/  ISETP.GE.AND P3, PT, R30, R225, PT ;  /* 0x000000e11e00720c */ /* 0x000fe40003f66270 */
[----:B------:R-:W-:Y:S02]  /*1b500*/  FSEL R22, R23, -INF , P0 ;  /* 0xff80000017167808 */ /* 0x000fe40000000000 */
[----:B------:R-:W-:Y:S02]  /*1b510*/  FSEL R27, R27, -INF , !P1 ;  /* 0xff8000001b1b7808 */ /* 0x000fe40004800000 */
[----:B------:R-:W-:-:S02]  /*1b520*/  FSEL R33, R33, -INF , !P5 ;  /* 0xff80000021217808 */ /* 0x000fc40006800000 */
[----:B------:R-:W-:Y:S02]  /*1b530*/  FSEL R23, R26, -INF , !P4 ;  /* 0xff8000001a177808 */ /* 0x000fe40006000000 */
[C---:B------:R-:W-:Y:S02]  /*1b540*/  ISETP.GE.AND P1, PT, R21.reuse, R227, PT ;  /* 0x000000e31500720c */ /* 0x040fe40003f26270 */
[C---:B------:R-:W-:Y:S02]  /*1b550*/  ISETP.GE.AND P0, PT, R21.reuse, R228, PT ;  /* 0x000000e41500720c */ /* 0x040fe40003f06270 */
[C---:B------:R-:W-:Y:S02]  /*1b560*/  ISETP.GE.AND P5, PT, R21.reuse, R224, PT ;  /* 0x000000e01500720c */ /* 0x040fe40003fa6270 */
[----:B------:R-:W-:Y:S02]  /*1b570*/  ISETP.GE.AND P4, PT, R21, R225, PT ;  /* 0x000000e11500720c */ /* 0x000fe40003f86270 */
[----:B------:R-:W-:-:S02]  /*1b580*/  FSEL R21, R22, -INF , !P3 ;  /* 0xff80000016157808 */ /* 0x000fc40005800000 */
[----:B------:R-:W-:Y:S02]  /*1b590*/  ISETP.GE.AND P3, PT, R20, R228, PT ;  /* 0x000000e41400720c */ /* 0x000fe40003f66270 */
[----:B------:R-:W-:Y:S02]  /*1b5a0*/  FSEL R18, R18, -INF , P1 ;  /* 0xff80000012127808 */ /* 0x000fe40000800000 */
[----:B------:R-:W-:Y:S02]  /*1b5b0*/  ISETP.GE.AND P1, PT, R20, R227, PT ;  /* 0x000000e31400720c */ /* 0x000fe40003f26270 */
[----:B------:R-:W-:Y:S01]  /*1b5c0*/  FSEL R234, R16, -INF , P0 ;  /* 0xff80000010ea7808 */ /* 0x000fe20000000000 */
[C---:B------:R-:W-:Y:S01]  /*1b5d0*/  VIADD R16, R28.reuse, 0xffffff19 ;  /* 0xffffff191c107836 */ /* 0x040fe20000000000 */
[----:B------:R-:W-:Y:S01]  /*1b5e0*/  FSEL R230, R17, -INF , P3 ;  /* 0xff80000011e67808 */ /* 0x000fe20001800000 */
[----:B------:R-:W-:Y:S01]  /*1b5f0*/  VIADD R17, R28, 0xffffff18 ;  /* 0xffffff181c117836 */ /* 0x000fe20000000000 */
[----:B------:R-:W-:-:S02]  /*1b600*/  ISETP.GE.AND P0, PT, R20, R224, PT ;  /* 0x000000e01400720c */ /* 0x000fc40003f06270 */
[----:B------:R-:W-:Y:S02]  /*1b610*/  ISETP.GE.AND P3, PT, R20, R225, PT ;  /* 0x000000e11400720c */ /* 0x000fe40003f66270 */
[----:B------:R-:W-:Y:S02]  /*1b620*/  FSEL R19, R19, -INF , P1 ;  /* 0xff80000013137808 */ /* 0x000fe40000800000 */
[----:B------:R-:W-:Y:S02]  /*1b630*/  FSEL R230, R230, -INF , !P0 ;  /* 0xff800000e6e67808 */ /* 0x000fe40004000000 */
[----:B------:R-:W-:Y:S02]  /*1b640*/  ISETP.GE.AND P0, PT, R17, R227, PT ;  /* 0x000000e31100720c */ /* 0x000fe40003f06270 */
[----:B------:R-:W-:Y:S02]  /*1b650*/  FSEL R194, R19, -INF , !P3 ;  /* 0xff80000013c27808 */ /* 0x000fe40005800000 */
[----:B------:R-:W-:-:S02]  /*1b660*/  ISETP.GE.AND P1, PT, R17, R228, PT ;  /* 0x000000e41100720c */ /* 0x000fc40003f26270 */
[----:B------:R-:W-:Y:S02]  /*1b670*/  ISETP.GE.AND P3, PT, R16, R228, PT ;  /* 0x000000e41000720c */ /* 0x000fe40003f66270 */
[----:B------:R-:W-:Y:S02]  /*1b680*/  FSEL R14, R14, -INF , P0 ;  /* 0xff8000000e0e7808 */ /* 0x000fe40000000000 */
[----:B------:R-:W-:Y:S01]  /*1b690*/  FSEL R232, R12, -INF , P1 ;  /* 0xff8000000ce87808 */ /* 0x000fe20000800000 */
[----:B------:R-:W-:Y:S01]  /*1b6a0*/  VIADD R12, R28, 0xffffff21 ;  /* 0xffffff211c0c7836 */ /* 0x000fe20000000000 */
[----:B------:R-:W-:Y:S02]  /*1b6b0*/  ISETP.GE.AND P0, PT, R16, R227, PT ;  /* 0x000000e31000720c */ /* 0x000fe40003f06270 */
        /* <DEDUP_REMOVED lines=11> */
[----:B------:R-:W-:Y:S02]  /*1b770*/  ISETP.GE.AND P1, PT, R12, R227, PT ;  /* 0x000000e30c00720c */ /* 0x000fe40003f26270 */
[----:B------:R-:W-:Y:S02]  /*1b780*/  FSEL R186, R8, -INF , P0 ;  /* 0xff80000008ba7808 */ /* 0x000fe40000000000 */
[----:B------:R-:W-:Y:S01]  /*1b790*/  FSEL R184, R9, -INF , P3 ;  /* 0xff80000009b87808 */ /* 0x000fe20001800000 */
[----:B------:R-:W-:Y:S01]  /*1b7a0*/  VIADD R9, R28, 0xffffff28 ;  /* 0xffffff281c097836 */ /* 0x000fe20000000000 */
[----:B------:R-:W-:Y:S01]  /*1b7b0*/  ISETP.GE.AND P0, PT, R12, R224, PT ;  /* 0x000000e00c00720c */ /* 0x000fe20003f06270 */
        /* <DEDUP_REMOVED lines=55> */
[CC--:B------:R-:W-:Y:S02]  /*1bb30*/  ISETP.GE.AND P5, PT, R5.reuse, R224.reuse, PT ;  /* 0x000000e00500720c */ /* 0x0c0fe40003fa6270 */
        /* <DEDUP_REMOVED lines=19> */
[-C--:B------:R-:W-:Y:S01]  /*1bc70*/  ISETP.GE.AND P4, PT, R5, R225.reuse, PT ;  /* 0x000000e10500720c */ /* 0x080fe20003f86270 */
        /* <DEDUP_REMOVED lines=34> */
[CC--:B------:R-:W-:Y:S02]  /*1bea0*/  ISETP.GE.AND P5, PT, R5.reuse, R224.reuse, PT ;  /* 0x000000e00500720c */ /* 0x0c0fe40003fa6270 */
        /* <DEDUP_REMOVED lines=27> */
[-C--:B------:R-:W-:Y:S02]  /*1c060*/  ISETP.GE.AND P1, PT, R5, R227.reuse, PT ;  /* 0x000000e30500720c */ /* 0x080fe40003f26270 */
        /* <DEDUP_REMOVED lines=21> */
[----:B------:R-:W-:Y:S02]  /*1c1c0*/  FMNMX3.FTZ R6, R134, R31, R29, !PT ;  /* 0x0000001f86067276 */ /* 0x000fe4000781001d */
[----:B------:R-:W-:Y:S02]  /*1c1d0*/  FSEL R171, R148, -INF , !P5 ;  /* 0xff80000094ab7808 */ /* 0x000fe40006800000 */
[----:B------:R-:W-:Y:S02]  /*1c1e0*/  FSEL R163, R150, -INF , !P4 ;  /* 0xff80000096a37808 */ /* 0x000fe40006000000 */
[----:B------:R-:W-:-:S02]  /*1c1f0*/  ISETP.GE.AND P5, PT, R5, R224, PT ;  /* 0x000000e00500720c */ /* 0x000fc40003fa6270 */
[----:B------:R-:W-:Y:S01]  /*1c200*/  ISETP.GE.AND P4, PT, R5, R225, PT ;  /* 0x000000e10500720c */ /* 0x000fe20003f86270 */
[----:B------:R-:W-:Y:S01]  /*1c210*/  VIADD R5, R28, 0xffffff70 ;  /* 0xffffff701c057836 */ /* 0x000fe20000000000 */
[----:B------:R-:W-:Y:S02]  /*1c220*/  FSEL R144, R144, -INF , P1 ;  /* 0xff80000090907808 */ /* 0x000fe40000800000 */
[----:B------:R-:W-:Y:S02]  /*1c230*/  FSEL R146, R146, -INF , P0 ;  /* 0xff80000092927808 */ /* 0x000fe40000000000 */
[C---:B------:R-:W-:Y:S02]  /*1c240*/  ISETP.GE.AND P1, PT, R4.reuse, R224, PT ;  /* 0x000000e00400720c */ /* 0x040fe40003f26270 */
[----:B------:R-:W-:Y:S02]  /*1c250*/  ISETP.GE.AND P0, PT, R4, R227, PT ;  /* 0x000000e30400720c */ /* 0x000fe40003f06270 */
[----:B------:R-:W-:-:S02]  /*1c260*/  FSEL R145, R145, -INF , P3 ;  /* 0xff80000091917808 */ /* 0x000fc40001800000 */
[----:B------:R-:W-:Y:S02]  /*1c270*/  FMNMX3.FTZ R7, R6, R33, R27, !PT ;  /* 0x0000002106077276 */ /* 0x000fe4000781001b */
[----:B------:R-:W-:Y:S02]  /*1c280*/  FMNMX3.FTZ R6, R3, R24, R25, !PT ;  /* 0x0000001803067276 */ /* 0x000fe40007810019 */
[----:B------:R-:W-:Y:S02]  /*1c290*/  FSEL R147, R147, -INF , P0 ;  /* 0xff80000093937808 */ /* 0x000fe40000000000 */
[----:B------:R-:W-:Y:S02]  /*1c2a0*/  FSEL R167, R144, -INF , !P5 ;  /* 0xff80000090a77808 */ /* 0x000fe40006800000 */
[----:B------:R-:W-:Y:S02]  /*1c2b0*/  FSEL R159, R146, -INF , !P4 ;  /* 0xff800000929f7808 */ /* 0x000fe40006000000 */
[----:B------:R-:W-:-:S02]  /*1c2c0*/  FSEL R165, R145, -INF , !P1 ;  /* 0xff80000091a57808 */ /* 0x000fc40004800000 */
[C---:B------:R-:W-:Y:S02]  /*1c2d0*/  ISETP.GE.AND P0, PT, R5.reuse, R228, PT ;  /* 0x000000e40500720c */ /* 0x040fe40003f06270 */
[C---:B------:R-:W-:Y:S02]  /*1c2e0*/  ISETP.GE.AND P5, PT, R5.reuse, R224, PT ;  /* 0x000000e00500720c */ /* 0x040fe40003fa6270 */
[C---:B------:R-:W-:Y:S02]  /*1c2f0*/  ISETP.GE.AND P1, PT, R5.reuse, R227, PT ;  /* 0x000000e30500720c */ /* 0x040fe40003f26270 */
[----:B------:R-:W-:Y:S02]  /*1c300*/  ISETP.GE.AND P4, PT, R5, R225, PT ;  /* 0x000000e10500720c */ /* 0x000fe40003f86270 */
[----:B------:R-:W-:Y:S02]  /*1c310*/  FMNMX3.FTZ R5, R6, R23, R21, !PT ;  /* 0x0000001706057276 */ /* 0x000fe40007810015 */
[----:B------:R-:W-:Y:S01]  /*1c320*/  ISETP.GE.AND P3, PT, R4, R225, PT ;  /* 0x000000e10400720c */ /* 0x000fe20003f66270 */
[----:B------:R-:W-:Y:S01]  /*1c330*/  VIADD R4, R28, 0xffffff71 ;  /* 0xffffff711c047836 */ /* 0x000fe20000000000 */
[----:B------:R-:W-:-:S02]  /*1c340*/  FMNMX3.FTZ R7, R7, R234, R230, !PT ;  /* 0x000000ea07077276 */ /* 0x000fc400078100e6 */
[----:B------:R-:W-:Y:S02]  /*1c350*/  FMNMX3.FTZ R5, R5, R200, R194, !PT ;  /* 0x000000c805057276 */ /* 0x000fe400078100c2 */
[----:B------:R-:W-:Y:S02]  /*1c360*/  FSEL R157, R147, -INF , !P3 ;  /* 0xff800000939d7808 */ /* 0x000fe40005800000 */
[----:B------:R-:W-:Y:S02]  /*1c370*/  ISETP.GE.AND P3, PT, R4, R228, PT ;  /* 0x000000e40400720c */ /* 0x000fe40003f66270 */
[----:B------:R-:W-:Y:S02]  /*1c380*/  FMNMX3.FTZ R7, R7, R232, R202, !PT ;  /* 0x000000e807077276 */ /* 0x000fe400078100ca */
[----:B------:R-:W-:Y:S02]  /*1c390*/  FMNMX3.FTZ R5, R5, R192, R190, !PT ;  /* 0x000000c005057276 */ /* 0x000fe400078100be */
[----:B------:R-:W-:-:S02]  /*1c3a0*/  FSEL R140, R140, -INF , P0 ;  /* 0xff8000008c8c7808 */ /* 0x000fc40000000000 */
[----:B------:R-:W-:Y:S02]  /*1c3b0*/  FSEL R142, R142, -INF , P1 ;  /* 0xff8000008e8e7808 */ /* 0x000fe40000800000 */
[----:B------:R-:W-:Y:S02]  /*1c3c0*/  FSEL R149, R141, -INF , P3 ;  /* 0xff8000008d957808 */ /* 0x000fe40001800000 */
[C---:B------:R-:W-:Y:S02]  /*1c3d0*/  ISETP.GE.AND P0, PT, R4.reuse, R224, PT ;  /* 0x000000e00400720c */ /* 0x040fe40003f06270 */
[C---:B------:R-:W-:Y:S02]  /*1c3e0*/  ISETP.GE.AND P1, PT, R4.reuse, R227, PT ;  /* 0x000000e30400720c */ /* 0x040fe40003f26270 */
[----:B------:R-:W-:Y:S02]  /*1c3f0*/  FMNMX3.FTZ R7, R7, R186, R184, !PT ;  /* 0x000000ba07077276 */ /* 0x000fe400078100b8 */
        /* <DEDUP_REMOVED lines=8> */
[----:B------:R-:W-:-:S02]  /*1c480*/  FMNMX3.FTZ R5, R8, R251, R249, !PT ;  /* 0x000000fb08057276 */ /* 0x000fc400078100f9 */
[----:B------:R-:W-:Y:S02]  /*1c490*/  FSEL R151, R140, -INF , !P5 ;  /* 0xff8000008c977808 */ /* 0x000fe40006800000 */
[----:B------:R-:W-:Y:S02]  /*1c4a0*/  FSEL R149, R149, -INF , !P0 ;  /* 0xff80000095957808 */ /* 0x000fe40004000000 */
[----:B------:R-:W-:Y:S02]  /*1c4b0*/  FSEL R136, R136, -INF , P1 ;  /* 0xff80000088887808 */ /* 0x000fe40000800000 */
[C---:B------:R-:W-:Y:S02]  /*1c4c0*/  ISETP.GE.AND P0, PT, R4.reuse, R224, PT ;  /* 0x000000e00400720c */ /* 0x040fe40003f06270 */
[C---:B------:R-:W-:Y:S02]  /*1c4d0*/  ISETP.GE.AND P5, PT, R4.reuse, R227, PT ;  /* 0x000000e30400720c */ /* 0x040fe40003fa6270 */
[----:B------:R-:W-:-:S02]  /*1c4e0*/  ISETP.GE.AND P1, PT, R4, R225, PT ;  /* 0x000000e10400720c */ /* 0x000fc40003f26270 */
[----:B------:R-:W-:Y:S02]  /*1c4f0*/  FMNMX3.FTZ R6, R6, R201, R195, !PT ;  /* 0x000000c906067276 */ /* 0x000fe400078100c3 */
[----:B------:R-:W-:Y:S02]  /*1c500*/  FMNMX3.FTZ R4, R5, R170, R168, !PT ;  /* 0x000000aa05047276 */ /* 0x000fe400078100a8 */
[----:B------:R-:W-:Y:S02]  /*1c510*/  FMNMX3.FTZ R6, R6, R245, R243, !PT ;  /* 0x000000f506067276 */ /* 0x000fe400078100f3 */
[----:B------:R-:W-:Y:S02]  /*1c520*/  FMNMX3.FTZ R4, R4, R239, R237, !PT ;  /* 0x000000ef04047276 */ /* 0x000fe400078100ed */
[----:B------:R-:W-:Y:S02]  /*1c530*/  FMNMX3.FTZ R6, R6, R247, R241, !PT ;  /* 0x000000f706067276 */ /* 0x000fe400078100f1 */
[----:B------:R-:W-:Y:S01]  /*1c540*/  FMNMX3.FTZ R4, R4, R231, R229, !PT ;  /* 0x000000e704047276 */ /* 0x000fe200078100e5 */
        /* <DEDUP_REMOVED lines=8> */
[----:B------:R-:W-:Y:S02]  /*1c5d0*/  ISETP.GE.AND P5, PT, R28, R224, PT ;  /* 0x000000e01c00720c */ /* 0x000fe40003fa6270 */
[----:B------:R-:W-:Y:S02]  /*1c5e0*/  FSEL R137, R137, -INF , P0 ;  /* 0xff80000089897808 */ /* 0x000fe40000000000 */
[----:B------:R-:W-:Y:S02]  /*1c5f0*/  FMNMX3.FTZ R6, R6, R171, R169, !PT ;  /* 0x000000ab06067276 */ /* 0x000fe400078100a9 */
[----:B------:R-:W-:Y:S02]  /*1c600*/  ISETP.GE.AND P0, PT, R28, R227, PT ;  /* 0x000000e31c00720c */ /* 0x000fe40003f06270 */
[----:B------:R-:W-:Y:S02]  /*1c610*/  FMNMX3.FTZ R4, R4, R163, R161, !PT ;  /* 0x000000a304047276 */ /* 0x000fe400078100a1 */
[----:B------:R-:W-:-:S02]  /*1c620*/  FSEL R145, R137, -INF , !P5 ;  /* 0xff80000089917808 */ /* 0x000fc40006800000 */
[----:B------:R-:W-:Y:S02]  /*1c630*/  FMNMX3.FTZ R6, R6, R167, R165, !PT ;  /* 0x000000a706067276 */ /* 0x000fe400078100a5 */
        /* <DEDUP_REMOVED lines=10> */
[----:B------:R-:W-:-:S03]  /*1c6e0*/  FMNMX3.FTZ R4, R4, R139, R137, !PT ;  /* 0x0000008b04047276 */ /* 0x000fc60007810089 */
[----:B------:R-:W1:Y:S04]  /*1c6f0*/  SHFL.BFLY PT, R7, R6, 0x2, 0x1f ;  /* 0x0c401f0006077f89 */ /* 0x000e6800000e0000 */
[----:B------:R-:W2:Y:S01]  /*1c700*/  SHFL.BFLY PT, R5, R4, 0x2, 0x1f ;  /* 0x0c401f0004057f89 */ /* 0x000ea200000e0000 */
[----:B------:R-:W4:Y:S01]  /*1c710*/  S2UR UR4, SR_CgaCtaId ;  /* 0x00000000000479c3 */ /* 0x000f220000008800 */
[----:B------:R-:W-:Y:S01]  /*1c720*/  UMOV UR8, 0x400 ;  /* 0x0000040000087882 */ /* 0x000fe20000000000 */
[----:B-1----:R-:W-:Y:S02]  /*1c730*/  FMNMX.FTZ R7, R6, R7, !PT ;  /* 0x0000000706077209 */ /* 0x002fe40007810000 */
[----:B--2---:R-:W-:-:S03]  /*1c740*/  FMNMX.FTZ R5, R4, R5, !PT ;  /* 0x0000000504057209 */ /* 0x004fc60007810000 */
[----:B------:R-:W1:Y:S04]  /*1c750*/  SHFL.BFLY PT, R138, R7, 0x1, 0x1f ;  /* 0x0c201f00078a7f89 */ /* 0x000e6800000e0000 */
[----:B------:R-:W2:Y:S01]  /*1c760*/  SHFL.BFLY PT, R136, R5, 0x1, 0x1f ;  /* 0x0c201f0005887f89 */ /* 0x000ea200000e0000 */
[----:B----4-:R-:W-:-:S06]  /*1c770*/  ULEA UR8, UR4, UR8, 0x18 ;  /* 0x0000000804087291 */ /* 0x010fcc000f8ec0ff */
[----:B------:R-:W-:Y:S02]  /*1c780*/  LEA R2, R2, UR8, 0x1 ;  /* 0x0000000802027c11 */ /* 0x000fe4000f8e08ff */
[----:B------:R-:W-:-:S03]  /*1c790*/  SEL R155, R0, 0xffffffe0, !P6 ;  /* 0xffffffe0009b7807 */ /* 0x000fc60007000000 */
[C---:B------:R-:W-:Y:S01]  /*1c7a0*/  VIADD R16, R2.reuse, 0xc000 ;  /* 0x0000c00002107836 */ /* 0x040fe20000000000 */
[----:B------:R-:W-:Y:S01]  /*1c7b0*/  LDSM.16.MT88.4 R12, [R2+0xc000] ;  /* 0x00c00000020c783b */ /* 0x000fe20000004200 */
[----:B------:R-:W-:Y:S02]  /*1c7c0*/  VIADD R156, R2, 0xc040 ;  /* 0x0000c040029c7836 */ /* 0x000fe40000000000 */
[----:B------:R-:W-:Y:S01]  /*1c7d0*/  @P2 VIADD R156, R16, 0xffffffc0 ;  /* 0xffffffc0109c2836 */ /* 0x000fe20000000000 */
[----:B------:R-:W-:Y:S01]  /*1c7e0*/  LDSM.16.MT88.4 R44, [R2+0x10000] ;  /* 0x01000000022c783b */ /* 0x000fe20000004200 */
[----:B------:R-:W-:Y:S01]  /*1c7f0*/  IMAD.IADD R0, R155, 0x1, R2 ;  /* 0x000000019b007824 */ /* 0x000fe200078e0202 */
[----:B-1----:R-:W-:Y:S01]  /*1c800*/  FMNMX.FTZ R138, R7, R138, !PT ;  /* 0x0000008a078a7209 */ /* 0x002fe20007810000 */
[----:B------:R-:W-:Y:S01]  /*1c810*/  IMAD.IADD R155, R155, 0x1, R156 ;  /* 0x000000019b9b7824 */ /* 0x000fe200078e029c */
[----:B------:R-:W-:Y:S01]  /*1c820*/  LDSM.16.MT88.4 R64, [R156+0x4000] ;  /* 0x004000009c40783b */ /* 0x000fe20000004200 */
[----:B--2---:R-:W-:-:S02]  /*1c830*/  FMNMX.FTZ R136, R5, R136, !PT ;  /* 0x0000008805887209 */ /* 0x004fc40007810000 */
[----:B------:R-:W-:Y:S01]  /*1c840*/  FSETP.NEU.FTZ.AND P1, PT, R138, -INF , PT ;  /* 0xff8000008a00780b */ /* 0x000fe20003f3d000 */
[----:B------:R-:W1:Y:S01]  /*1c850*/  LDSM.16.MT88.4 R36, [R155] ;  /* 0x000000009b24783b */ /* 0x000e620000004200 */
[----:B------:R-:W-:Y:S01]  /*1c860*/  FSETP.NEU.FTZ.AND P0, PT, R136, -INF , PT ;  /* 0xff8000008800780b */ /* 0x000fe20003f1d000 */
[C---:B---3--:R-:W-:Y:S01]  /*1c870*/  FMUL.FTZ R144, R61.reuse, R138 ;  /* 0x0000008a3d907220 */ /* 0x048fe20000410000 */
[----:B------:R-:W-:Y:S01]  /*1c880*/  FMUL.FTZ R140, R61, R136 ;  /* 0x000000883d8c7220 */ /* 0x000fe20000410000 */
[----:B------:R-:W-:Y:S01]  /*1c890*/  FSEL R5, R138, RZ, P1 ;  /* 0x000000ff8a057208 */ /* 0x000fe20000800000 */
[----:B------:R-:W-:Y:S01]  /*1c8a0*/  LDSM.16.MT88.4 R52, [R0+0x10000] ;  /* 0x010000000034783b */ /* 0x000fe20000004200 */
[----:B------:R-:W-:Y:S02]  /*1c8b0*/  FSEL R4, R136, RZ, P0 ;  /* 0x000000ff88047208 */ /* 0x000fe40000000000 */
[----:B------:R-:W-:Y:S01]  /*1c8c0*/  FSEL R144, R144, RZ, P1 ;  /* 0x000000ff90907208 */ /* 0x000fe20000800000 */
[----:B------:R-:W-:Y:S01]  /*1c8d0*/  FADD.FTZ R8, R134, -R5 ;  /* 0x8000000586087221 */ /* 0x000fe20000010000 */
[----:B------:R-:W-:Y:S01]  /*1c8e0*/  FSEL R140, R140, RZ, P0 ;  /* 0x000000ff8c8c7208 */ /* 0x000fe20000000000 */
[----:B------:R-:W-:-:S02]  /*1c8f0*/  FADD.FTZ R4, R3, -R4 ;  /* 0x8000000403047221 */ /* 0x000fc40000010000 */
[-CC-:B------:R-:W-:Y:S01]  /*1c900*/  FFMA.FTZ R142, R31, R61.reuse, -R144.reuse ;  /* 0x0000003d1f8e7223 */ /* 0x180fe20000010890 */
[-CC-:B------:R-:W-:Y:S01]  /*1c910*/  FFMA.FTZ R63, R29, R61.reuse, -R144.reuse ;  /* 0x0000003d1d3f7223 */ /* 0x180fe20000010890 */
[C---:B------:R-:W-:Y:S01]  /*1c920*/  FMUL.FTZ R154, R61.reuse, R8 ;  /* 0x000000083d9a7220 */ /* 0x040fe20000410000 */
[----:B------:R-:W-:Y:S01]  /*1c930*/  FMUL.FTZ R152, R61, R4 ;  /* 0x000000043d987220 */ /* 0x000fe20000410000 */
[-CC-:B------:R-:W-:Y:S01]  /*1c940*/  FFMA.FTZ R153, R33, R61.reuse, -R144.reuse ;  /* 0x0000003d21997223 */ /* 0x180fe20000010890 */
[-C--:B------:R-:W-:Y:S01]  /*1c950*/  FFMA.FTZ R150, R27, R61.reuse, -R144 ;  /* 0x0000003d1b967223 */ /* 0x080fe20000010890 */
[-CC-:B------:R-:W-:Y:S01]  /*1c960*/  FFMA.FTZ R148, R24, R61.reuse, -R140.reuse ;  /* 0x0000003d18947223 */ /* 0x180fe2000001088c */
[-CC-:B------:R-:W-:Y:S01]  /*1c970*/  FFMA.FTZ R146, R25, R61.reuse, -R140.reuse ;  /* 0x0000003d19927223 */ /* 0x180fe2000001088c */
[----:B------:R-:W2:Y:S01]  /*1c980*/  LDSM.16.MT88.4 R28, [R156] ;  /* 0x000000009c1c783b */ /* 0x000ea20000004200 */
[-CC-:B------:R-:W-:Y:S01]  /*1c990*/  FFMA.FTZ R6, R23, R61.reuse, -R140.reuse ;  /* 0x0000003d17067223 */ /* 0x180fe2000001088c */
[----:B------:R-:W-:Y:S01]  /*1c9a0*/  FFMA.FTZ R9, R21, R61, -R140 ;  /* 0x0000003d15097223 */ /* 0x000fe2000001088c */
[----:B------:R-:W3:Y:S01]  /*1c9b0*/  MUFU.EX2 R154, R154 ;  /* 0x0000009a009a7308 */ /* 0x000ee20000000800 */
[----:B------:R-:W4:Y:S03]  /*1c9c0*/  LDSM.16.MT88.4 R20, [R0+0xc000] ;  /* 0x00c000000014783b */ /* 0x000f260000004200 */
[----:B------:R-:W5:Y:S04]  /*1c9d0*/  MUFU.EX2 R152, R152 ;  /* 0x0000009800987308 */ /* 0x000f680000000800 */
[----:B------:R-:W-:Y:S04]  /*1c9e0*/  MUFU.EX2 R142, R142 ;  /* 0x0000008e008e7308 */ /* 0x000fe80000000800 */
[----:B------:R-:W1:Y:S04]  /*1c9f0*/  MUFU.EX2 R63, R63 ;  /* 0x0000003f003f7308 */ /* 0x000e680000000800 */
[----:B------:R-:W-:Y:S04]  /*1ca00*/  MUFU.EX2 R153, R153 ;  /* 0x0000009900997308 */ /* 0x000fe80000000800 */
[----:B------:R-:W-:Y:S04]  /*1ca10*/  MUFU.EX2 R150, R150 ;  /* 0x0000009600967308 */ /* 0x000fe80000000800 */
[----:B------:R-:W-:Y:S04]  /*1ca20*/  MUFU.EX2 R148, R148 ;  /* 0x0000009400947308 */ /* 0x000fe80000000800 */
[----:B------:R-:W2:Y:S04]  /*1ca30*/  MUFU.EX2 R146, R146 ;  /* 0x0000009200927308 */ /* 0x000ea80000000800 */
[----:B------:R4:W-:Y:S04]  /*1ca40*/  MUFU.EX2 R134, R6 ;  /* 0x0000000600867308 */ /* 0x0009e80000000800 */
[----:B------:R-:W4:Y:S01]  /*1ca50*/  MUFU.EX2 R3, R9 ;  /* 0x0000000900037308 */ /* 0x000f220000000800 */
[-C--:B---3--:R-:W-:Y:S01]  /*1ca60*/  FMUL.FTZ R48, R88, R154.reuse ;  /* 0x0000009a58307220 */ /* 0x088fe20000410000 */
[----:B------:R-:W-:Y:S01]  /*1ca70*/  FMUL.FTZ R49, R89, R154 ;  /* 0x0000009a59317220 */ /* 0x000fe20000410000 */
[-C--:B-----5:R-:W-:Y:S01]  /*1ca80*/  FMUL.FTZ R50, R90, R152.reuse ;  /* 0x000000985a327220 */ /* 0x0a0fe20000410000 */
[----:B------:R-:W-:Y:S01]  /*1ca90*/  FMUL.FTZ R51, R91, R152 ;  /* 0x000000985b337220 */ /* 0x000fe20000410000 */
[----:B-1----:R-:W-:Y:S01]  /*1caa0*/  F2FP.F16.F32.PACK_AB R4, R63, R142 ;  /* 0x0000008e3f04723e */ /* 0x002fe200000000ff */
[----:B------:R-:W-:Y:S01]  /*1cab0*/  FMUL.FTZ R32, R104, R154 ;  /* 0x0000009a68207220 */ /* 0x000fe20000410000 */
[----:B--2---:R-:W-:Y:S01]  /*1cac0*/  F2FP.F16.F32.PACK_AB R5, R146, R148 ;  /* 0x000000949205723e */ /* 0x004fe200000000ff */
[----:B------:R-:W-:Y:S01]  /*1cad0*/  FMUL.FTZ R33, R105, R154 ;  /* 0x0000009a69217220 */ /* 0x000fe20000410000 */
[-C--:B------:R-:W-:Y:S01]  /*1cae0*/  FMUL.FTZ R34, R106, R152.reuse ;  /* 0x000000986a227220 */ /* 0x080fe20000410000 */
[----:B----4-:R-:W-:Y:S01]  /*1caf0*/  F2FP.F16.F32.PACK_AB R6, R150, R153 ;  /* 0x000000999606723e */ /* 0x010fe200000000ff */
[----:B------:R-:W-:Y:S01]  /*1cb00*/  FMUL.FTZ R35, R107, R152 ;  /* 0x000000986b237220 */ /* 0x000fe20000410000 */
[----:B------:R-:W1:Y:S01]  /*1cb10*/  LDSM.16.MT88.4 R88, [R155+0x4000] ;  /* 0x004000009b58783b */ /* 0x000e620000004200 */
[----:B------:R-:W-:Y:S01]  /*1cb20*/  FMUL.FTZ R100, R100, R154 ;  /* 0x0000009a64647220 */ /* 0x000fe20000410000 */
[----:B------:R-:W-:Y:S01]  /*1cb30*/  F2FP.F16.F32.PACK_AB R7, R3, R134 ;  /* 0x000000860307723e */ /* 0x000fe200000000ff */
[----:B------:R-:W-:Y:S01]  /*1cb40*/  FMUL.FTZ R101, R101, R154 ;  /* 0x0000009a65657220 */ /* 0x000fe20000410000 */
[-C--:B------:R-:W-:Y:S01]  /*1cb50*/  FMUL.FTZ R102, R102, R152.reuse ;  /* 0x0000009866667220 */ /* 0x080fe20000410000 */
[----:B------:R-:W-:-:S04]  /*1cb60*/  FMUL.FTZ R103, R103, R152 ;  /* 0x0000009867677220 */ /* 0x000fc80000410000 */
[----:B------:R-:W-:Y:S01]  /*1cb70*/  HMMA.16816.F32 R32, R4, R36, R32 ;  /* 0x000000240420723c */ /* 0x000fe20000001820 */
[-C--:B------:R-:W-:Y:S01]  /*1cb80*/  FMUL.FTZ R24, R112, R154.reuse ;  /* 0x0000009a70187220 */ /* 0x080fe20000410000 */
[----:B------:R-:W-:Y:S01]  /*1cb90*/  FMUL.FTZ R25, R113, R154 ;  /* 0x0000009a71197220 */ /* 0x000fe20000410000 */
[----:B------:R-:W-:-:S05]  /*1cba0*/  FMUL.FTZ R26, R114, R152 ;  /* 0x00000098721a7220 */ /* 0x000fca0000410000 */
[C---:B------:R-:W-:Y:S01]  /*1cbb0*/  HMMA.16816.F32 R36, R4.reuse, R38, R100 ;  /* 0x000000260424723c */ /* 0x040fe20000001864 */
[----:B------:R-:W2:Y:S01]  /*1cbc0*/  LDSM.16.MT88.4 R100, [R2+0xc800] ;  /* 0x00c800000264783b */ /* 0x000ea20000004200 */
        /* <DEDUP_REMOVED lines=14> */
[-CC-:B------:R-:W-:Y:S01]  /*1ccb0*/  FFMA.FTZ R115, R234, R61.reuse, -R144.reuse ;  /* 0x0000003dea737223 */ /* 0x180fe20000010890 */
[C---:B------:R-:W-:Y:S01]  /*1ccc0*/  HMMA.16816.F32 R28, R4.reuse, R30, R108 ;  /* 0x0000001e041c723c */ /* 0x040fe2000000186c */
[-CC-:B------:R-:W-:Y:S01]  /*1ccd0*/  FFMA.FTZ R110, R230, R61.reuse, -R144.reuse ;  /* 0x0000003de66e7223 */ /* 0x180fe20000010890 */
[-CC-:B------:R-:W-:Y:S01]  /*1cce0*/  FFMA.FTZ R111, R232, R61.reuse, -R144.reuse ;  /* 0x0000003de86f7223 */ /* 0x180fe20000010890 */
[-C--:B------:R-:W-:Y:S01]  /*1ccf0*/  FFMA.FTZ R108, R202, R61.reuse, -R144 ;  /* 0x0000003dca6c7223 */ /* 0x080fe20000010890 */
[-CC-:B------:R-:W-:Y:S01]  /*1cd00*/  FFMA.FTZ R114, R200, R61.reuse, -R140.reuse ;  /* 0x0000003dc8727223 */ /* 0x180fe2000001088c */
[-CC-:B------:R-:W-:Y:S01]  /*1cd10*/  FFMA.FTZ R113, R194, R61.reuse, -R140.reuse ;  /* 0x0000003dc2717223 */ /* 0x180fe2000001088c */
[-CC-:B------:R-:W-:Y:S01]  /*1cd20*/  FFMA.FTZ R112, R192, R61.reuse, -R140.reuse ;  /* 0x0000003dc0707223 */ /* 0x180fe2000001088c */
[-C--:B------:R-:W-:Y:S01]  /*1cd30*/  FFMA.FTZ R109, R190, R61.reuse, -R140 ;  /* 0x0000003dbe6d7223 */ /* 0x080fe2000001088c */
[C---:B------:R-:W-:Y:S01]  /*1cd40*/  HMMA.16816.F32 R8, R4.reuse, R12, R8 ;  /* 0x0000000c0408723c */ /* 0x040fe20000001808 */
[----:B------:R-:W-:Y:S04]  /*1cd50*/  MUFU.EX2 R115, R115 ;  /* 0x0000007300737308 */ /* 0x000fe80000000800 */
[----:B------:R-:W3:Y:S03]  /*1cd60*/  MUFU.EX2 R110, R110 ;  /* 0x0000006e006e7308 */ /* 0x000ee60000000800 */
[C---:B------:R-:W-:Y:S01]  /*1cd70*/  HMMA.16816.F32 R12, R4.reuse, R14, R124 ;  /* 0x0000000e040c723c */ /* 0x040fe2000000187c */
[----:B------:R-:W-:Y:S04]  /*1cd80*/  MUFU.EX2 R111, R111 ;  /* 0x0000006f006f7308 */ /* 0x000fe80000000800 */
[----:B------:R-:W-:Y:S04]  /*1cd90*/  MUFU.EX2 R108, R108 ;  /* 0x0000006c006c7308 */ /* 0x000fe80000000800 */
[----:B------:R-:W-:Y:S04]  /*1cda0*/  MUFU.EX2 R114, R114 ;  /* 0x0000007200727308 */ /* 0x000fe80000000800 */
[----:B------:R-:W4:Y:S04]  /*1cdb0*/  MUFU.EX2 R113, R113 ;  /* 0x0000007100717308 */ /* 0x000f280000000800 */
[----:B------:R-:W-:Y:S01]  /*1cdc0*/  MUFU.EX2 R112, R112 ;  /* 0x0000007000707308 */ /* 0x000fe20000000800 */
[-C--:B------:R-:W-:Y:S01]  /*1cdd0*/  FMUL.FTZ R16, R120, R154.reuse ;  /* 0x0000009a78107220 */ /* 0x080fe20000410000 */
[----:B------:R-:W-:Y:S01]  /*1cde0*/  FMUL.FTZ R17, R121, R154 ;  /* 0x0000009a79117220 */ /* 0x000fe20000410000 */
[-C--:B------:R-:W-:Y:S01]  /*1cdf0*/  FMUL.FTZ R18, R122, R152.reuse ;  /* 0x000000987a127220 */ /* 0x080fe20000410000 */
[----:B------:R-:W5:Y:S01]  /*1ce00*/  MUFU.EX2 R109, R109 ;  /* 0x0000006d006d7308 */ /* 0x000f620000000800 */
[----:B------:R-:W-:Y:S01]  /*1ce10*/  FMUL.FTZ R19, R123, R152 ;  /* 0x000000987b137220 */ /* 0x000fe20000410000 */
        /* <DEDUP_REMOVED lines=33> */
[----:B------:R-:W2:Y:S04]  /*1d030*/  LDSM.16.MT88.4 R68, [R156+0x4800] ;  /* 0x004800009c44783b */ /* 0x000ea80000004200 */
[----:B------:R-:W2:Y:S03]  /*1d040*/  LDSM.16.MT88.4 R96, [R0+0xc800] ;  /* 0x00c800000060783b */ /* 0x000ea60000004200 */
[C---:B------:R-:W-:Y:S01]  /*1d050*/  HMMA.16816.F32 R40, R4.reuse, R44, R40 ;  /* 0x0000002c0428723c */ /* 0x040fe20000001828 */
[----:B------:R-:W-:Y:S07]  /*1d060*/  LDSM.16.MT88.4 R80, [R155+0x800] ;  /* 0x000800009b50783b */ /* 0x000fee0000004200 */
[C---:B------:R-:W-:Y:S01]  /*1d070*/  HMMA.16816.F32 R48, R4.reuse, R52, R48 ;  /* 0x000000340430723c */ /* 0x040fe20000001830 */
[-CC-:B------:R-:W-:Y:S01]  /*1d080*/  FFMA.FTZ R158, R184, R61.reuse, -R144.reuse ;  /* 0x0000003db89e7223 */ /* 0x180fe20000010890 */
        /* <DEDUP_REMOVED lines=8> */
[-C--:B------:R-:W-:Y:S01]  /*1d110*/  FFMA.FTZ R251, R251, R61.reuse, -R140 ;  /* 0x0000003dfbfb7223 */ /* 0x080fe2000001088c */
[-CC-:B------:R-:W-:Y:S01]  /*1d120*/  FFMA.FTZ R172, R172, R61.reuse, -R144.reuse ;  /* 0x0000003dacac7223 */ /* 0x180fe20000010890 */
[-CC-:B------:R-:W-:Y:S01]  /*1d130*/  FFMA.FTZ R245, R245, R61.reuse, -R144.reuse ;  /* 0x0000003df5f57223 */ /* 0x180fe20000010890 */
[-C--:B------:R-:W-:Y:S01]  /*1d140*/  FFMA.FTZ R247, R247, R61.reuse, -R144 ;  /* 0x0000003df7f77223 */ /* 0x080fe20000010890 */
[-C--:B------:R-:W-:Y:S01]  /*1d150*/  FFMA.FTZ R237, R237, R61.reuse, -R140 ;  /* 0x0000003deded7223 */ /* 0x080fe2000001088c */
[-C--:B------:R-:W-:Y:S01]  /*1d160*/  FFMA.FTZ R191, R191, R61.reuse, -R144 ;  /* 0x0000003dbfbf7223 */ /* 0x080fe20000010890 */
[C---:B------:R-:W-:Y:S01]  /*1d170*/  HMMA.16816.F32 R20, R4.reuse, R22, R116 ;  /* 0x000000160414723c */ /* 0x040fe20000001874 */
[-CC-:B------:R-:W-:Y:S01]  /*1d180*/  FFMA.FTZ R185, R185, R61.reuse, -R140.reuse ;  /* 0x0000003db9b97223 */ /* 0x180fe2000001088c */
[-C--:B------:R-:W-:Y:S01]  /*1d190*/  FFMA.FTZ R181, R181, R61.reuse, -R140 ;  /* 0x0000003db5b57223 */ /* 0x080fe2000001088c */
[-C--:B------:R-:W-:Y:S01]  /*1d1a0*/  FFMA.FTZ R190, R167, R61.reuse, -R144 ;  /* 0x0000003da7be7223 */ /* 0x080fe20000010890 */
[-CC-:B------:R-:W-:Y:S01]  /*1d1b0*/  FFMA.FTZ R194, R163, R61.reuse, -R140.reuse ;  /* 0x0000003da3c27223 */ /* 0x180fe2000001088c */
[-C--:B------:R-:W-:Y:S01]  /*1d1c0*/  FFMA.FTZ R192, R157, R61.reuse, -R140 ;  /* 0x0000003d9dc07223 */ /* 0x080fe2000001088c */
[-CC-:B------:R-:W-:Y:S01]  /*1d1d0*/  FFMA.FTZ R171, R171, R61.reuse, -R144.reuse ;  /* 0x0000003dabab7223 */ /* 0x180fe20000010890 */
[-C--:B------:R-:W-:Y:S01]  /*1d1e0*/  FFMA.FTZ R165, R165, R61.reuse, -R144 ;  /* 0x0000003da5a57223 */ /* 0x080fe20000010890 */
[----:B------:R-:W-:Y:S01]  /*1d1f0*/  HMMA.16816.F32 R44, R4, R46, R92 ;  /* 0x0000002e042c723c */ /* 0x000fe2000000185c */
[----:B------:R-:W2:Y:S01]  /*1d200*/  LDSM.16.MT88.4 R92, [R156+0x800] ;  /* 0x000800009c5c783b */ /* 0x000ea20000004200 */
[----:B------:R-:W-:-:S03]  /*1d210*/  FFMA.FTZ R161, R161, R61, -R140 ;  /* 0x0000003da1a17223 */ /* 0x000fc6000001088c */
[----:B------:R-:W-:Y:S03]  /*1d220*/  LDSM.16.MT88.4 R124, [R2+0xf800] ;  /* 0x00f80000027c783b */ /* 0x000fe60000004200 */
[C---:B------:R-:W-:Y:S01]  /*1d230*/  HMMA.16816.F32 R52, R4.reuse, R54, R84 ;  /* 0x000000360434723c */ /* 0x040fe20000001854 */
[----:B------:R-:W-:Y:S07]  /*1d240*/  LDSM.16.MT88.4 R84, [R0+0x10800] ;  /* 0x010800000054783b */ /* 0x000fee0000004200 */
[C---:B------:R-:W-:Y:S01]  /*1d250*/  HMMA.16816.F32 R64, R4.reuse, R66, R76 ;  /* 0x000000420440723c */ /* 0x040fe2000000184c */
[----:B------:R-:W2:Y:S07]  /*1d260*/  LDSM.16.MT88.4 R76, [R2+0x10800] ;  /* 0x01080000024c783b */ /* 0x000eae0000004200 */
[----:B-1----:R-:W-:Y:S01]  /*1d270*/  HMMA.16816.F32 R72, R4, R88, R72 ;  /* 0x000000580448723c */ /* 0x002fe20000001848 */
[----:B---3--:R-:W-:-:S02]  /*1d280*/  F2FP.F16.F32.PACK_AB R88, R110, R115 ;  /* 0x000000736e58723e */ /* 0x008fc400000000ff */
[----:B----4-:R-:W-:-:S05]  /*1d290*/  F2FP.F16.F32.PACK_AB R89, R113, R114 ;  /* 0x000000727159723e */ /* 0x010fca00000000ff */
[----:B------:R-:W-:Y:S01]  /*1d2a0*/  HMMA.16816.F32 R4, R4, R90, R104 ;  /* 0x0000005a0404723c */ /* 0x000fe20000001868 */
[----:B------:R-:W-:Y:S01]  /*1d2b0*/  F2FP.F16.F32.PACK_AB R90, R108, R111 ;  /* 0x0000006f6c5a723e */ /* 0x000fe200000000ff */
[-C--:B------:R-:W-:Y:S01]  /*1d2c0*/  FFMA.FTZ R117, R186, R61.reuse, -R144 ;  /* 0x0000003dba757223 */ /* 0x080fe20000010890 */
[----:B-----5:R-:W-:Y:S01]  /*1d2d0*/  F2FP.F16.F32.PACK_AB R91, R109, R112 ;  /* 0x000000706d5b723e */ /* 0x020fe200000000ff */
[----:B------:R-:W-:Y:S01]  /*1d2e0*/  FFMA.FTZ R116, R180, R61, -R140 ;  /* 0x0000003db4747223 */ /* 0x000fe2000001088c */
[----:B------:R-:W-:Y:S01]  /*1d2f0*/  MUFU.EX2 R158, R158 ;  /* 0x0000009e009e7308 */ /* 0x000fe20000000800 */
[----:B------:R-:W-:Y:S04]  /*1d300*/  LDSM.16.MT88.4 R104, [R2+0xd000] ;  /* 0x00d000000268783b */ /* 0x000fe80000004200 */
        /* <DEDUP_REMOVED lines=9> */
[----:B------:R-:W4:Y:S06]  /*1d3a0*/  MUFU.EX2 R117, R117 ;  /* 0x0000007500757308 */ /* 0x000f2c0000000800 */
[C---:B------:R-:W-:Y:S01]  /*1d3b0*/  HMMA.16816.F32 R24, R88.reuse, R92, R24 ;  /* 0x0000005c5818723c */ /* 0x040fe20000001818 */
[----:B------:R-:W-:Y:S07]  /*1d3c0*/  MUFU.EX2 R173, R173 ;  /* 0x000000ad00ad7308 */ /* 0x000fee0000000800 */
[C---:B------:R-:W-:Y:S01]  /*1d3d0*/  HMMA.16816.F32 R28, R88.reuse, R94, R28 ;  /* 0x0000005e581c723c */ /* 0x040fe2000000181c */
[----:B------:R-:W5:Y:S01]  /*1d3e0*/  MUFU.EX2 R160, R160 ;  /* 0x000000a000a07308 */ /* 0x000f620000000800 */
[----:B------:R-:W-:Y:S06]  /*1d3f0*/  LDSM.16.MT88.4 R92, [R156+0x1000] ;  /* 0x001000009c5c783b */ /* 0x000fec0000004200 */
[C---:B------:R-:W-:Y:S01]  /*1d400*/  HMMA.16816.F32 R32, R88.reuse, R80, R32 ;  /* 0x000000505820723c */ /* 0x040fe20000001820 */
[----:B------:R-:W-:Y:S07]  /*1d410*/  MUFU.EX2 R116, R116 ;  /* 0x0000007400747308 */ /* 0x000fee0000000800 */
[C---:B------:R-:W-:Y:S01]  /*1d420*/  HMMA.16816.F32 R36, R88.reuse, R82, R36 ;  /* 0x000000525824723c */ /* 0x040fe20000001824 */
[----:B------:R-:W2:Y:S01]  /*1d430*/  MUFU.EX2 R177, R178 ;  /* 0x000000b200b17308 */ /* 0x000ea20000000800 */
[----:B------:R-:W-:Y:S06]  /*1d440*/  LDSM.16.MT88.4 R80, [R0+0x11000] ;  /* 0x011000000050783b */ /* 0x000fec0000004200 */
[C---:B------:R-:W-:Y:S01]  /*1d450*/  HMMA.16816.F32 R40, R88.reuse, R76, R40 ;  /* 0x0000004c5828723c */ /* 0x040fe20000001828 */
[----:B------:R-:W-:Y:S07]  /*1d460*/  MUFU.EX2 R175, R175 ;  /* 0x000000af00af7308 */ /* 0x000fee0000000800 */
[C---:B------:R-:W-:Y:S01]  /*1d470*/  HMMA.16816.F32 R44, R88.reuse, R78, R44 ;  /* 0x0000004e582c723c */ /* 0x040fe2000000182c */
[----:B------:R-:W3:Y:S01]  /*1d480*/  LDSM.16.MT88.4 R76, [R155+0x1000] ;  /* 0x001000009b4c783b */ /* 0x000ee20000004200 */
[----:B------:R-:W2:Y:S06]  /*1d490*/  MUFU.EX2 R162, R162 ;  /* 0x000000a200a27308 */ /* 0x000eac0000000800 */
[C---:B------:R-:W-:Y:S08]  /*1d4a0*/  HMMA.16816.F32 R48, R88.reuse, R84, R48 ;  /* 0x000000545830723c */ /* 0x040ff00000001830 */
[C---:B------:R-:W-:Y:S08]  /*1d4b0*/  HMMA.16816.F32 R52, R88.reuse, R86, R52 ;  /* 0x000000565834723c */ /* 0x040ff00000001834 */
[C---:B-1----:R-:W-:Y:S08]  /*1d4c0*/  HMMA.16816.F32 R72, R88.reuse, R100, R72 ;  /* 0x000000645848723c */ /* 0x042ff00000001848 */
[----:B------:R-:W-:Y:S01]  /*1d4d0*/  HMMA.16816.F32 R4, R88, R102, R4 ;  /* 0x000000665804723c */ /* 0x000fe20000001804 */
[----:B------:R-:W1:Y:S01]  /*1d4e0*/  LDSM.16.MT88.4 R88, [R156+0x5000] ;  /* 0x005000009c58783b */ /* 0x000e620000004200 */
[----:B----4-:R-:W-:-:S02]  /*1d4f0*/  F2FP.F16.F32.PACK_AB R84, R158, R117 ;  /* 0x000000759e54723e */ /* 0x010fc400000000ff */
[----:B-----5:R-:W-:Y:S01]  /*1d500*/  F2FP.F16.F32.PACK_AB R86, R160, R173 ;  /* 0x000000ada056723e */ /* 0x020fe200000000ff */
[--C-:B------:R-:W-:Y:S01]  /*1d510*/  FFMA.FTZ R119, R249, R61, -R140.reuse ;  /* 0x0000003df9777223 */ /* 0x100fe2000001088c */
[----:B--2---:R-:W-:Y:S02]  /*1d520*/  F2FP.F16.F32.PACK_AB R85, R177, R116 ;  /* 0x00000074b155723e */ /* 0x004fe400000000ff */
[----:B------:R-:W-:Y:S01]  /*1d530*/  F2FP.F16.F32.PACK_AB R87, R162, R175 ;  /* 0x000000afa257723e */ /* 0x000fe200000000ff */
[-CC-:B------:R-:W-:Y:S01]  /*1d540*/  FFMA.FTZ R118, R170, R61.reuse, -R140.reuse ;  /* 0x0000003daa767223 */ /* 0x180fe2000001088c */
[----:B------:R-:W-:Y:S01]  /*1d550*/  MUFU.EX2 R166, R166 ;  /* 0x000000a600a67308 */ /* 0x000fe20000000800 */
[----:B------:R-:W-:Y:S04]  /*1d560*/  LDSM.16.MT88.4 R100, [R2+0xd800] ;  /* 0x00d800000264783b */ /* 0x000fe80000004200 */
[C---:B------:R-:W-:Y:S08]  /*1d570*/  HMMA.16816.F32 R40, R84.reuse, R68, R40 ;  /* 0x000000445428723c */ /* 0x040ff00000001828 */
[C---:B------:R-:W-:Y:S01]  /*1d580*/  HMMA.16816.F32 R44, R84.reuse, R70, R44 ;  /* 0x00000046542c723c */ /* 0x040fe2000000182c */
[----:B------:R-:W2:Y:S07]  /*1d590*/  LDSM.16.MT88.4 R68, [R155+0x5000] ;  /* 0x005000009b44783b */ /* 0x000eae0000004200 */
[C---:B---3--:R-:W-:Y:S08]  /*1d5a0*/  HMMA.16816.F32 R16, R84.reuse, R96, R16 ;  /* 0x000000605410723c */ /* 0x048ff00000001810 */
[----:B------:R-:W-:Y:S01]  /*1d5b0*/  HMMA.16816.F32 R20, R84, R98, R20 ;  /* 0x000000625414723c */ /* 0x000fe20000001814 */
[----:B------:R-:W3:Y:S01]  /*1d5c0*/  LDSM.16.MT88.4 R96, [R0+0xd800] ;  /* 0x00d800000060783b */ /* 0x000ee20000004200 */
[----:B------:R-:W-:-:S06]  /*1d5d0*/  FFMA.FTZ R249, R168, R61, -R140 ;  /* 0x0000003da8f97223 */ /* 0x000fcc000001088c */
[C---:B------:R-:W-:Y:S08]  /*1d5e0*/  HMMA.16816.F32 R32, R84.reuse, R76, R32 ;  /* 0x0000004c5420723c */ /* 0x040ff00000001820 */
[C---:B------:R-:W-:Y:S01]  /*1d5f0*/  HMMA.16816.F32 R36, R84.reuse, R78, R36 ;  /* 0x0000004e5424723c */ /* 0x040fe20000001824 */
[----:B------:R-:W4:Y:S07]  /*1d600*/  LDSM.16.MT88.4 R76, [R2+0x11800] ;  /* 0x01180000024c783b */ /* 0x000f2e0000004200 */
[C---:B-1----:R-:W-:Y:S08]  /*1d610*/  HMMA.16816.F32 R56, R84.reuse, R88, R56 ;  /* 0x000000585438723c */ /* 0x042ff00000001838 */
[C---:B------:R-:W-:Y:S01]  /*1d620*/  HMMA.16816.F32 R64, R84.reuse, R90, R64 ;  /* 0x0000005a5440723c */ /* 0x040fe20000001840 */
[----:B------:R-:W1:Y:S01]  /*1d630*/  LDSM.16.MT88.4 R88, [R0+0x11800] ;  /* 0x011800000058783b */ /* 0x000e620000004200 */
[----:B------:R-:W-:Y:S06]  /*1d640*/  MUFU.EX2 R164, R164 ;  /* 0x000000a400a47308 */ /* 0x000fec0000000800 */
[C---:B------:R-:W-:Y:S01]  /*1d650*/  HMMA.16816.F32 R8, R84.reuse, R104, R8 ;  /* 0x000000685408723c */ /* 0x040fe20000001808 */
[----:B------:R-:W-:Y:S01]  /*1d660*/  FFMA.FTZ R104, R201, R61, -R144 ;  /* 0x0000003dc9687223 */ /* 0x000fe20000010890 */
[----:B------:R-:W-:Y:S04]  /*1d670*/  MUFU.EX2 R251, R251 ;  /* 0x000000fb00fb7308 */ /* 0x000fe80000000800 */
[----:B------:R-:W5:Y:S02]  /*1d680*/  MUFU.EX2 R201, R172 ;  /* 0x000000ac00c97308 */ /* 0x000f640000000800 */
[C---:B------:R-:W-:Y:S02]  /*1d690*/  HMMA.16816.F32 R48, R84.reuse, R80, R48 ;  /* 0x000000505430723c */ /* 0x040fe40000001830 */
[----:B------:R2:W-:Y:S04]  /*1d6a0*/  MUFU.EX2 R195, R104 ;  /* 0x0000006800c37308 */ /* 0x0005e80000000800 */
[----:B------:R-:W3:Y:S02]  /*1d6b0*/  MUFU.EX2 R170, R119 ;  /* 0x0000007700aa7308 */ /* 0x000ee40000000800 */
[C---:B------:R-:W-:Y:S01]  /*1d6c0*/  HMMA.16816.F32 R52, R84.reuse, R82, R52 ;  /* 0x000000525434723c */ /* 0x040fe20000001834 */
[----:B------:R-:W1:Y:S01]  /*1d6d0*/  LDSM.16.MT88.4 R80, [R155+0x1800] ;  /* 0x001800009b50783b */ /* 0x000e620000004200 */
[----:B------:R-:W-:Y:S04]  /*1d6e0*/  MUFU.EX2 R168, R118 ;  /* 0x0000007600a87308 */ /* 0x000fe80000000800 */
[----:B------:R-:W4:Y:S02]  /*1d6f0*/  MUFU.EX2 R249, R249 ;  /* 0x000000f900f97308 */ /* 0x000f240000000800 */
[C---:B------:R-:W-:Y:S01]  /*1d700*/  HMMA.16816.F32 R12, R84.reuse, R106, R12 ;  /* 0x0000006a540c723c */ /* 0x040fe2000000180c */
[----:B--2---:R-:W2:Y:S07]  /*1d710*/  LDSM.16.MT88.4 R104, [R156+0x5800] ;  /* 0x005800009c68783b */ /* 0x004eae0000004200 */
[----:B------:R-:W-:Y:S01]  /*1d720*/  HMMA.16816.F32 R72, R84, R68, R72 ;  /* 0x000000445448723c */ /* 0x000fe20000001848 */
[----:B-----5:R-:W-:-:S02]  /*1d730*/  F2FP.F16.F32.PACK_AB R68, R201, R166 ;  /* 0x000000a6c944723e */ /* 0x020fc400000000ff */
[----:B---3--:R-:W-:-:S05]  /*1d740*/  F2FP.F16.F32.PACK_AB R69, R170, R251 ;  /* 0x000000fbaa45723e */ /* 0x008fca00000000ff */
[----:B------:R-:W-:Y:S01]  /*1d750*/  HMMA.16816.F32 R4, R84, R70, R4 ;  /* 0x000000465404723c */ /* 0x000fe20000001804 */
[----:B------:R-:W-:Y:S02]  /*1d760*/  F2FP.F16.F32.PACK_AB R70, R164, R195 ;  /* 0x000000c3a446723e */ /* 0x000fe400000000ff */
[----:B----4-:R-:W-:-:S05]  /*1d770*/  F2FP.F16.F32.PACK_AB R71, R249, R168 ;  /* 0x000000a8f947723e */ /* 0x010fca00000000ff */
[C---:B------:R-:W-:Y:S08]  /*1d780*/  HMMA.16816.F32 R24, R84.reuse, R92, R24 ;  /* 0x0000005c5418723c */ /* 0x040ff00000001818 */
[----:B------:R-:W-:Y:S01]  /*1d790*/  HMMA.16816.F32 R28, R84, R94, R28 ;  /* 0x0000005e541c723c */ /* 0x000fe2000000181c */
[----:B------:R-:W3:Y:S01]  /*1d7a0*/  LDSM.16.MT88.4 R92, [R156+0x1800] ;  /* 0x001800009c5c783b */ /* 0x000ee20000004200 */
[----:B------:R-:W-:-:S06]  /*1d7b0*/  FFMA.FTZ R172, R243, R61, -R144 ;  /* 0x0000003df3ac7223 */ /* 0x000fcc0000010890 */
[C---:B------:R-:W-:Y:S08]  /*1d7c0*/  HMMA.16816.F32 R16, R68.reuse, R96, R16 ;  /* 0x000000604410723c */ /* 0x040ff00000001810 */
[C---:B------:R-:W-:Y:S01]  /*1d7d0*/  HMMA.16816.F32 R20, R68.reuse, R98, R20 ;  /* 0x000000624414723c */ /* 0x040fe20000001814 */
[----:B------:R-:W4:Y:S07]  /*1d7e0*/  LDSM.16.MT88.4 R96, [R155+0x5800] ;  /* 0x005800009b60783b */ /* 0x000f2e0000004200 */
[C---:B------:R-:W-:Y:S08]  /*1d7f0*/  HMMA.16816.F32 R40, R68.reuse, R76, R40 ;  /* 0x0000004c4428723c */ /* 0x040ff00000001828 */
[C---:B------:R-:W-:Y:S01]  /*1d800*/  HMMA.16816.F32 R44, R68.reuse, R78, R44 ;  /* 0x0000004e442c723c */ /* 0x040fe2000000182c */
[----:B------:R-:W-:Y:S07]  /*1d810*/  LDSM.16.MT88.4 R76, [R2+0x12000] ;  /* 0x01200000024c783b */ /* 0x000fee0000004200 */
[C---:B-1----:R-:W-:Y:S08]  /*1d820*/  HMMA.16816.F32 R48, R68.reuse, R88, R48 ;  /* 0x000000584430723c */ /* 0x042ff00000001830 */
[----:B------:R-:W-:Y:S01]  /*1d830*/  HMMA.16816.F32 R52, R68, R90, R52 ;  /* 0x0000005a4434723c */ /* 0x000fe20000001834 */
[----:B------:R-:W1:Y:S01]  /*1d840*/  LDSM.16.MT88.4 R88, [R2+0xe000] ;  /* 0x00e000000258783b */ /* 0x000e620000004200 */
[-C--:B------:R-:W-:Y:S01]  /*1d850*/  FFMA.FTZ R174, R241, R61.reuse, -R144 ;  /* 0x0000003df1ae7223 */ /* 0x080fe20000010890 */
[-CC-:B------:R-:W-:Y:S01]  /*1d860*/  FFMA.FTZ R178, R239, R61.reuse, -R140.reuse ;  /* 0x0000003defb27223 */ /* 0x180fe2000001088c */
[----:B------:R-:W-:-:S04]  /*1d870*/  FFMA.FTZ R176, R229, R61, -R140 ;  /* 0x0000003de5b07223 */ /* 0x000fc8000001088c */
[C---:B------:R-:W-:Y:S08]  /*1d880*/  HMMA.16816.F32 R32, R68.reuse, R80, R32 ;  /* 0x000000504420723c */ /* 0x040ff00000001820 */
[C---:B------:R-:W-:Y:S01]  /*1d890*/  HMMA.16816.F32 R36, R68.reuse, R82, R36 ;  /* 0x000000524424723c */ /* 0x040fe20000001824 */
[----:B------:R-:W5:Y:S01]  /*1d8a0*/  LDSM.16.MT88.4 R80, [R155+0x2000] ;  /* 0x002000009b50783b */ /* 0x000f620000004200 */
[----:B------:R-:W-:Y:S03]  /*1d8b0*/  MUFU.EX2 R243, R245 ;  /* 0x000000f500f37308 */ /* 0x000fe60000000800 */
[----:B------:R-:W-:Y:S03]  /*1d8c0*/  LDSM.16.MT88.4 R84, [R0+0x12000] ;  /* 0x012000000054783b */ /* 0x000fe60000004200 */
[C---:B--2---:R-:W-:Y:S01]  /*1d8d0*/  HMMA.16816.F32 R56, R68.reuse, R104, R56 ;  /* 0x000000684438723c */ /* 0x044fe20000001838 */
[----:B------:R-:W-:Y:S01]  /*1d8e0*/  FFMA.FTZ R104, R231, R61, -R140 ;  /* 0x0000003de7687223 */ /* 0x000fe2000001088c */
[----:B------:R-:W2:Y:S04]  /*1d8f0*/  MUFU.EX2 R172, R172 ;  /* 0x000000ac00ac7308 */ /* 0x000ea80000000800 */
[----:B------:R-:W-:Y:S02]  /*1d900*/  MUFU.EX2 R241, R247 ;  /* 0x000000f700f17308 */ /* 0x000fe40000000800 */
[C---:B------:R-:W-:Y:S02]  /*1d910*/  HMMA.16816.F32 R8, R68.reuse, R100, R8 ;  /* 0x000000644408723c */ /* 0x040fe40000001808 */
[----:B------:R-:W1:Y:S04]  /*1d920*/  MUFU.EX2 R174, R174 ;  /* 0x000000ae00ae7308 */ /* 0x000e680000000800 */
[----:B------:R-:W-:Y:S02]  /*1d930*/  MUFU.EX2 R178, R178 ;  /* 0x000000b200b27308 */ /* 0x000fe40000000800 */
[C---:B------:R-:W-:Y:S01]  /*1d940*/  HMMA.16816.F32 R12, R68.reuse, R102, R12 ;  /* 0x00000066440c723c */ /* 0x040fe2000000180c */
[----:B------:R-:W5:Y:S01]  /*1d950*/  LDSM.16.MT88.4 R100, [R0+0xe000] ;  /* 0x00e000000064783b */ /* 0x000f620000004200 */
[----:B------:R-:W1:Y:S04]  /*1d960*/  MUFU.EX2 R231, R237 ;  /* 0x000000ed00e77308 */ /* 0x000e680000000800 */
[----:B------:R-:W-:Y:S04]  /*1d970*/  MUFU.EX2 R229, R104 ;  /* 0x0000006800e57308 */ /* 0x000fe80000000800 */
[----:B------:R-:W1:Y:S01]  /*1d980*/  MUFU.EX2 R176, R176 ;  /* 0x000000b000b07308 */ /* 0x000e620000000800 */
[C---:B---3--:R-:W-:Y:S08]  /*1d990*/  HMMA.16816.F32 R24, R68.reuse, R92, R24 ;  /* 0x0000005c4418723c */ /* 0x048ff00000001818 */
[C---:B------:R-:W-:Y:S01]  /*1d9a0*/  HMMA.16816.F32 R28, R68.reuse, R94, R28 ;  /* 0x0000005e441c723c */ /* 0x040fe2000000181c */
[----:B------:R-:W3:Y:S07]  /*1d9b0*/  LDSM.16.MT88.4 R92, [R156+0x2000] ;  /* 0x002000009c5c783b */ /* 0x000eee0000004200 */
[C---:B------:R-:W-:Y:S08]  /*1d9c0*/  HMMA.16816.F32 R64, R68.reuse, R106, R64 ;  /* 0x0000006a4440723c */ /* 0x040ff00000001840 */
[C---:B----4-:R-:W-:Y:S08]  /*1d9d0*/  HMMA.16816.F32 R72, R68.reuse, R96, R72 ;  /* 0x000000604448723c */ /* 0x050ff00000001848 */
[----:B------:R-:W-:Y:S01]  /*1d9e0*/  HMMA.16816.F32 R4, R68, R98, R4 ;  /* 0x000000624404723c */ /* 0x000fe20000001804 */
[----:B--2---:R-:W-:Y:S01]  /*1d9f0*/  F2FP.F16.F32.PACK_AB R68, R172, R243 ;  /* 0x000000f3ac44723e */ /* 0x004fe200000000ff */
[--C-:B------:R-:W-:Y:S01]  /*1da00*/  FFMA.FTZ R180, R193, R61, -R144.reuse ;  /* 0x0000003dc1b47223 */ /* 0x100fe20000010890 */
[----:B-1----:R-:W-:Y:S01]  /*1da10*/  F2FP.F16.F32.PACK_AB R70, R174, R241 ;  /* 0x000000f1ae46723e */ /* 0x002fe200000000ff */
[-C--:B------:R-:W-:Y:S01]  /*1da20*/  FFMA.FTZ R182, R187, R61.reuse, -R144 ;  /* 0x0000003dbbb67223 */ /* 0x080fe20000010890 */
[----:B------:R-:W-:Y:S01]  /*1da30*/  F2FP.F16.F32.PACK_AB R69, R231, R178 ;  /* 0x000000b2e745723e */ /* 0x000fe200000000ff */
[--C-:B------:R-:W-:Y:S01]  /*1da40*/  FFMA.FTZ R184, R183, R61, -R140.reuse ;  /* 0x0000003db7b87223 */ /* 0x100fe2000001088c */
[----:B------:R-:W-:Y:S01]  /*1da50*/  F2FP.F16.F32.PACK_AB R71, R176, R229 ;  /* 0x000000e5b047723e */ /* 0x000fe200000000ff */
        /* <DEDUP_REMOVED lines=11> */
[----:B------:R-:W4:Y:S01]  /*1db10*/  LDSM.16.MT88.4 R80, [R2+0x12800] ;  /* 0x012800000250783b */ /* 0x000f220000004200 */
[----:B------:R-:W-:Y:S06]  /*1db20*/  MUFU.EX2 R180, R180 ;  /* 0x000000b400b47308 */ /* 0x000fec0000000800 */
[C---:B------:R-:W-:Y:S01]  /*1db30*/  HMMA.16816.F32 R16, R68.reuse, R100, R16 ;  /* 0x000000644410723c */ /* 0x040fe20000001810 */
[----:B------:R-:W5:Y:S04]  /*1db40*/  MUFU.EX2 R189, R191 ;  /* 0x000000bf00bd7308 */ /* 0x000f680000000800 */
[----:B------:R1:W-:Y:S03]  /*1db50*/  MUFU.EX2 R187, R104 ;  /* 0x0000006800bb7308 */ /* 0x0003e60000000800 */
[C---:B------:R-:W-:Y:S01]  /*1db60*/  HMMA.16816.F32 R20, R68.reuse, R102, R20 ;  /* 0x000000664414723c */ /* 0x040fe20000001814 */
[----:B------:R-:W4:Y:S01]  /*1db70*/  LDSM.16.MT88.4 R100, [R2+0xe800] ;  /* 0x00e800000264783b */ /* 0x000f220000004200 */
[----:B------:R-:W-:Y:S04]  /*1db80*/  MUFU.EX2 R182, R182 ;  /* 0x000000b600b67308 */ /* 0x000fe80000000800 */
[----:B------:R-:W-:Y:S04]  /*1db90*/  MUFU.EX2 R183, R185 ;  /* 0x000000b900b77308 */ /* 0x000fe80000000800 */
[----:B------:R-:W5:Y:S04]  /*1dba0*/  MUFU.EX2 R184, R184 ;  /* 0x000000b800b87308 */ /* 0x000f680000000800 */
[----:B------:R-:W-:Y:S04]  /*1dbb0*/  MUFU.EX2 R179, R181 ;  /* 0x000000b500b37308 */ /* 0x000fe80000000800 */
[----:B------:R-:W4:Y:S01]  /*1dbc0*/  MUFU.EX2 R186, R186 ;  /* 0x000000ba00ba7308 */ /* 0x000f220000000800 */
[C---:B---3--:R-:W-:Y:S01]  /*1dbd0*/  HMMA.16816.F32 R24, R68.reuse, R92, R24 ;  /* 0x0000005c4418723c */ /* 0x048fe20000001818 */
[----:B-1----:R-:W-:Y:S07]  /*1dbe0*/  LDSM.16.MT88.4 R104, [R0+0x12800] ;  /* 0x012800000068783b */ /* 0x002fee0000004200 */
[C---:B------:R-:W-:Y:S01]  /*1dbf0*/  HMMA.16816.F32 R28, R68.reuse, R94, R28 ;  /* 0x0000005e441c723c */ /* 0x040fe2000000181c */
[----:B------:R-:W-:Y:S07]  /*1dc00*/  LDSM.16.MT88.4 R92, [R156+0x2800] ;  /* 0x002800009c5c783b */ /* 0x000fee0000004200 */
[C---:B------:R-:W-:Y:S08]  /*1dc10*/  HMMA.16816.F32 R48, R68.reuse, R84, R48 ;  /* 0x000000544430723c */ /* 0x040ff00000001830 */
[C---:B------:R-:W-:Y:S01]  /*1dc20*/  HMMA.16816.F32 R52, R68.reuse, R86, R52 ;  /* 0x000000564434723c */ /* 0x040fe20000001834 */
[----:B------:R-:W1:Y:S07]  /*1dc30*/  LDSM.16.MT88.4 R84, [R155+0x2800] ;  /* 0x002800009b54783b */ /* 0x000e6e0000004200 */
[C---:B------:R-:W-:Y:S08]  /*1dc40*/  HMMA.16816.F32 R56, R68.reuse, R88, R56 ;  /* 0x000000584438723c */ /* 0x040ff00000001838 */
[C---:B------:R-:W-:Y:S01]  /*1dc50*/  HMMA.16816.F32 R64, R68.reuse, R90, R64 ;  /* 0x0000005a4440723c */ /* 0x040fe20000001840 */
[----:B------:R-:W-:Y:S07]  /*1dc60*/  LDSM.16.MT88.4 R88, [R155+0x3000] ;  /* 0x003000009b58783b */ /* 0x000fee0000004200 */
[----:B--2---:R-:W-:Y:S01]  /*1dc70*/  HMMA.16816.F32 R72, R68, R76, R72 ;  /* 0x0000004c4448723c */ /* 0x004fe20000001848 */
[----:B-----5:R-:W-:-:S02]  /*1dc80*/  F2FP.F16.F32.PACK_AB R76, R189, R180 ;  /* 0x000000b4bd4c723e */ /* 0x020fc400000000ff */
[----:B------:R-:W-:-:S05]  /*1dc90*/  F2FP.F16.F32.PACK_AB R77, R184, R183 ;  /* 0x000000b7b84d723e */ /* 0x000fca00000000ff */
[----:B------:R-:W-:Y:S01]  /*1dca0*/  HMMA.16816.F32 R4, R68, R78, R4 ;  /* 0x0000004e4404723c */ /* 0x000fe20000001804 */
[----:B------:R-:W2:Y:S01]  /*1dcb0*/  LDSM.16.MT88.4 R68, [R156+0x6800] ;  /* 0x006800009c44783b */ /* 0x000ea20000004200 */
[----:B------:R-:W-:Y:S02]  /*1dcc0*/  F2FP.F16.F32.PACK_AB R78, R182, R187 ;  /* 0x000000bbb64e723e */ /* 0x000fe400000000ff */
[----:B----4-:R-:W-:-:S07]  /*1dcd0*/  F2FP.F16.F32.PACK_AB R79, R186, R179 ;  /* 0x000000b3ba4f723e */ /* 0x010fce00000000ff */
[C---:B------:R-:W-:Y:S08]  /*1dce0*/  HMMA.16816.F32 R40, R76.reuse, R80, R40 ;  /* 0x000000504c28723c */ /* 0x040ff00000001828 */
[----:B------:R-:W-:Y:S01]  /*1dcf0*/  HMMA.16816.F32 R44, R76, R82, R44 ;  /* 0x000000524c2c723c */ /* 0x000fe2000000182c */
[----:B------:R-:W3:Y:S01]  /*1dd00*/  LDSM.16.MT88.4 R80, [R155+0x6800] ;  /* 0x006800009b50783b */ /* 0x000ee20000004200 */
[----:B------:R-:W-:-:S06]  /*1dd10*/  FFMA.FTZ R188, R169, R61, -R144 ;  /* 0x0000003da9bc7223 */ /* 0x000fcc0000010890 */
[----:B------:R-:W-:Y:S01]  /*1dd20*/  HMMA.16816.F32 R8, R76, R100, R8 ;  /* 0x000000644c08723c */ /* 0x000fe20000001808 */
[----:B------:R-:W-:-:S07]  /*1dd30*/  FFMA.FTZ R118, R159, R61, -R140 ;  /* 0x0000003d9f767223 */ /* 0x000fce000001088c */
[C---:B------:R-:W-:Y:S01]  /*1dd40*/  HMMA.16816.F32 R12, R76.reuse, R102, R12 ;  /* 0x000000664c0c723c */ /* 0x040fe2000000180c */
[----:B------:R-:W4:Y:S01]  /*1dd50*/  LDSM.16.MT88.4 R100, [R2+0xf000] ;  /* 0x00f000000264783b */ /* 0x000f220000004200 */
[----:B------:R-:W-:Y:S04]  /*1dd60*/  MUFU.EX2 R169, R171 ;  /* 0x000000ab00a97308 */ /* 0x000fe80000000800 */
[----:B------:R-:W5:Y:S02]  /*1dd70*/  MUFU.EX2 R188, R188 ;  /* 0x000000bc00bc7308 */ /* 0x000f640000000800 */
[C---:B-1----:R-:W-:Y:S02]  /*1dd80*/  HMMA.16816.F32 R32, R76.reuse, R84, R32 ;  /* 0x000000544c20723c */ /* 0x042fe40000001820 */
[----:B------:R-:W-:Y:S04]  /*1dd90*/  MUFU.EX2 R190, R190 ;  /* 0x000000be00be7308 */ /* 0x000fe80000000800 */
[----:B------:R-:W1:Y:S02]  /*1dda0*/  MUFU.EX2 R163, R165 ;  /* 0x000000a500a37308 */ /* 0x000e640000000800 */
[C---:B--2---:R-:W-:Y:S02]  /*1ddb0*/  HMMA.16816.F32 R56, R76.reuse, R68, R56 ;  /* 0x000000444c38723c */ /* 0x044fe40000001838 */
[----:B------:R-:W-:Y:S04]  /*1ddc0*/  MUFU.EX2 R194, R194 ;  /* 0x000000c200c27308 */ /* 0x000fe80000000800 */
[----:B------:R-:W2:Y:S02]  /*1ddd0*/  MUFU.EX2 R159, R161 ;  /* 0x000000a1009f7308 */ /* 0x000ea40000000800 */
[C---:B------:R-:W-:Y:S01]  /*1dde0*/  HMMA.16816.F32 R64, R76.reuse, R70, R64 ;  /* 0x000000464c40723c */ /* 0x040fe20000001840 */
[----:B------:R-:W4:Y:S01]  /*1ddf0*/  LDSM.16.MT88.4 R68, [R156+0x7000] ;  /* 0x007000009c44783b */ /* 0x000f220000004200 */
[----:B------:R-:W-:Y:S04]  /*1de00*/  MUFU.EX2 R157, R118 ;  /* 0x00000076009d7308 */ /* 0x000fe80000000800 */
[----:B------:R-:W2:Y:S02]  /*1de10*/  MUFU.EX2 R192, R192 ;  /* 0x000000c000c07308 */ /* 0x000ea40000000800 */
[C---:B------:R-:W-:Y:S01]  /*1de20*/  HMMA.16816.F32 R36, R76.reuse, R86, R36 ;  /* 0x000000564c24723c */ /* 0x040fe20000001824 */
[----:B------:R-:W4:Y:S07]  /*1de30*/  LDSM.16.MT88.4 R84, [R2+0x13000] ;  /* 0x013000000254783b */ /* 0x000f2e0000004200 */
[----:B------:R-:W-:Y:S01]  /*1de40*/  HMMA.16816.F32 R16, R76, R96, R16 ;  /* 0x000000604c10723c */ /* 0x000fe20000001810 */
[----:B------:R-:W-:-:S07]  /*1de50*/  FFMA.FTZ R142, R235, R154, R142 ;  /* 0x0000009aeb8e7223 */ /* 0x000fce000001008e */
[----:B------:R-:W-:Y:S01]  /*1de60*/  HMMA.16816.F32 R20, R76, R98, R20 ;  /* 0x000000624c14723c */ /* 0x000fe20000001814 */
[----:B------:R-:W-:-:S07]  /*1de70*/  FFMA.FTZ R233, R233, R152, R148 ;  /* 0x00000098e9e97223 */ /* 0x000fce0000010094 */
[C---:B------:R-:W-:Y:S08]  /*1de80*/  HMMA.16816.F32 R24, R76.reuse, R92, R24 ;  /* 0x0000005c4c18723c */ /* 0x040ff00000001818 */
[C---:B------:R-:W-:Y:S08]  /*1de90*/  HMMA.16816.F32 R28, R76.reuse, R94, R28 ;  /* 0x0000005e4c1c723c */ /* 0x040ff0000000181c */
[C---:B------:R-:W-:Y:S08]  /*1dea0*/  HMMA.16816.F32 R48, R76.reuse, R104, R48 ;  /* 0x000000684c30723c */ /* 0x040ff00000001830 */
[C---:B------:R-:W-:Y:S08]  /*1deb0*/  HMMA.16816.F32 R52, R76.reuse, R106, R52 ;  /* 0x0000006a4c34723c */ /* 0x040ff00000001834 */
[C---:B---3--:R-:W-:Y:S08]  /*1dec0*/  HMMA.16816.F32 R72, R76.reuse, R80, R72 ;  /* 0x000000504c48723c */ /* 0x048ff00000001848 */
[----:B------:R-:W-:Y:S01]  /*1ded0*/  HMMA.16816.F32 R4, R76, R82, R4 ;  /* 0x000000524c04723c */ /* 0x000fe20000001804 */
[----:B-----5:R-:W-:Y:S01]  /*1dee0*/  F2FP.F16.F32.PACK_AB R76, R188, R169 ;  /* 0x000000a9bc4c723e */ /* 0x020fe200000000ff */
[-CC-:B------:R-:W-:Y:S01]  /*1def0*/  FFMA.FTZ R202, R143, R61.reuse, -R140.reuse ;  /* 0x0000003d8fca7223 */ /* 0x180fe2000001088c */
[----:B-1----:R-:W-:Y:S01]  /*1df00*/  F2FP.F16.F32.PACK_AB R78, R163, R190 ;  /* 0x000000bea34e723e */ /* 0x002fe200000000ff */
[-C--:B------:R-:W-:Y:S01]  /*1df10*/  FFMA.FTZ R141, R141, R61.reuse, -R140 ;  /* 0x0000003d8d8d7223 */ /* 0x080fe2000001088c */
[----:B--2---:R-:W-:Y:S01]  /*1df20*/  F2FP.F16.F32.PACK_AB R77, R159, R194 ;  /* 0x000000c29f4d723e */ /* 0x004fe200000000ff */
[----:B------:R-:W-:Y:S01]  /*1df30*/  FFMA.FTZ R200, R149, R61, -R144 ;  /* 0x0000003d95c87223 */ /* 0x000fe20000010890 */
[----:B------:R-:W-:Y:S01]  /*1df40*/  F2FP.F16.F32.PACK_AB R79, R192, R157 ;  /* 0x0000009dc04f723e */ /* 0x000fe200000000ff */
[----:B------:R-:W-:Y:S01]  /*1df50*/  FADD.FTZ R142, R63, R142 ;  /* 0x0000008e3f8e7221 */ /* 0x000fe20000010000 */
[----:B------:R-:W-:Y:S01]  /*1df60*/  FADD.FTZ R233, R146, R233 ;  /* 0x000000e992e97221 */ /* 0x000fe20000010000 */
[-CC-:B------:R-:W-:Y:S01]  /*1df70*/  FFMA.FTZ R151, R151, R61.reuse, -R144.reuse ;  /* 0x0000003d97977223 */ /* 0x180fe20000010890 */
[-CC-:B------:R-:W-:Y:S01]  /*1df80*/  FFMA.FTZ R147, R147, R61.reuse, -R144.reuse ;  /* 0x0000003d93937223 */ /* 0x180fe20000010890 */
[-C--:B------:R-:W-:Y:S01]  /*1df90*/  FFMA.FTZ R145, R145, R61.reuse, -R144 ;  /* 0x0000003d91917223 */ /* 0x080fe20000010890 */
[----:B------:R-:W1:Y:S01]  /*1dfa0*/  LDSM.16.MT88.4 R96, [R0+0xf000] ;  /* 0x00f000000060783b */ /* 0x000e620000004200 */
[C---:B------:R-:W-:Y:S01]  /*1dfb0*/  HMMA.16816.F32 R32, R76.reuse, R88, R32 ;  /* 0x000000584c20723c */ /* 0x040fe20000001820 */
[-CC-:B------:R-:W-:Y:S01]  /*1dfc0*/  FFMA.FTZ R88, R139, R61.reuse, -R140.reuse ;  /* 0x0000003d8b587223 */ /* 0x180fe2000001088c */
[----:B------:R-:W-:Y:S01]  /*1dfd0*/  FFMA.FTZ R140, R137, R61, -R140 ;  /* 0x0000003d898c7223 */ /* 0x000fe2000001088c */
[----:B------:R-:W-:Y:S01]  /*1dfe0*/  FADD.FTZ R153, R153, R142 ;  /* 0x0000008e99997221 */ /* 0x000fe20000010000 */
[----:B------:R-:W-:Y:S01]  /*1dff0*/  FADD.FTZ R134, R134, R233 ;  /* 0x000000e986867221 */ /* 0x000fe20000010000 */
[----:B------:R-:W-:Y:S01]  /*1e000*/  MUFU.EX2 R149, R151 ;  /* 0x0000009700957308 */ /* 0x000fe20000000800 */
[----:B------:R-:W-:Y:S02]  /*1e010*/  LDSM.16.MT88.4 R104, [R0+0x13000] ;  /* 0x013000000068783b */ /* 0x000fe40000004200 */
[C---:B----4-:R-:W-:Y:S01]  /*1e020*/  HMMA.16816.F32 R8, R76.reuse, R100, R8 ;  /* 0x000000644c08723c */ /* 0x050fe20000001808 */
[----:B------:R-:W2:Y:S01]  /*1e030*/  MUFU.EX2 R200, R200 ;  /* 0x000000c800c87308 */ /* 0x000ea20000000800 */
[----:B------:R-:W-:Y:S01]  /*1e040*/  FADD.FTZ R150, R150, R153 ;  /* 0x0000009996967221 */ /* 0x000fe20000010000 */
[----:B------:R-:W3:Y:S02]  /*1e050*/  LDSM.16.MT88.4 R92, [R156+0x3000] ;  /* 0x003000009c5c783b */ /* 0x000ee40000004200 */
[----:B------:R-:W-:Y:S01]  /*1e060*/  MUFU.EX2 R144, R147 ;  /* 0x0000009300907308 */ /* 0x000fe20000000800 */
[----:B------:R-:W-:Y:S01]  /*1e070*/  FADD.FTZ R3, R3, R134 ;  /* 0x0000008603037221 */ /* 0x000fe20000010000 */
[----:B------:R-:W4:Y:S02]  /*1e080*/  LDSM.16.MT88.4 R80, [R155+0x7000] ;  /* 0x007000009b50783b */ /* 0x000f240000004200 */
[----:B------:R-:W-:Y:S04]  /*1e090*/  MUFU.EX2 R143, R145 ;  /* 0x00000091008f7308 */ /* 0x000fe80000000800 */
[----:B------:R-:W-:Y:S04]  /*1e0a0*/  MUFU.EX2 R202, R202 ;  /* 0x000000ca00ca7308 */ /* 0x000fe80000000800 */
[----:B------:R-:W5:Y:S04]  /*1e0b0*/  MUFU.EX2 R139, R141 ;  /* 0x0000008d008b7308 */ /* 0x000f680000000800 */
[----:B------:R-:W-:Y:S04]  /*1e0c0*/  MUFU.EX2 R61, R88 ;  /* 0x00000058003d7308 */ /* 0x000fe80000000800 */
[----:B------:R-:W1:Y:S01]  /*1e0d0*/  MUFU.EX2 R140, R140 ;  /* 0x0000008c008c7308 */ /* 0x000e620000000800 */
[----:B------:R-:W-:Y:S01]  /*1e0e0*/  FADD.FTZ R115, R115, R150 ;  /* 0x0000009673737221 */ /* 0x000fe20000010000 */
[----:B------:R-:W-:Y:S01]  /*1e0f0*/  FADD.FTZ R114, R114, R3 ;  /* 0x0000000372727221 */ /* 0x000fe20000010000 */
[----:B------:R-:W-:Y:S02]  /*1e100*/  HMMA.16816.F32 R56, R76, R68, R56 ;  /* 0x000000444c38723c */ /* 0x000fe40000001838 */
[----:B------:R-:W-:Y:S01]  /*1e110*/  FADD.FTZ R110, R110, R115 ;  /* 0x000000736e6e7221 */ /* 0x000fe20000010000 */
[----:B------:R-:W-:Y:S01]  /*1e120*/  FADD.FTZ R113, R113, R114 ;  /* 0x0000007271717221 */ /* 0x000fe20000010000 */
[----:B--2---:R-:W-:-:S02]  /*1e130*/  F2FP.F16.F32.PACK_AB R68, R200, R149 ;  /* 0x00000095c844723e */ /* 0x004fc400000000ff */
[----:B-----5:R-:W-:Y:S02]  /*1e140*/  F2FP.F16.F32.PACK_AB R69, R139, R202 ;  /* 0x000000ca8b45723e */ /* 0x020fe400000000ff */
[C---:B------:R-:W-:Y:S01]  /*1e150*/  HMMA.16816.F32 R64, R76.reuse, R70, R64 ;  /* 0x000000464c40723c */ /* 0x040fe20000001840 */
[----:B------:R-:W-:Y:S01]  /*1e160*/  F2FP.F16.F32.PACK_AB R70, R143, R144 ;  /* 0x000000908f46723e */ /* 0x000fe200000000ff */
[----:B------:R-:W-:Y:S01]  /*1e170*/  FADD.FTZ R111, R111, R110 ;  /* 0x0000006e6f6f7221 */ /* 0x000fe20000010000 */
[----:B-1----:R-:W-:Y:S01]  /*1e180*/  F2FP.F16.F32.PACK_AB R71, R140, R61 ;  /* 0x0000003d8c47723e */ /* 0x002fe200000000ff */
[----:B------:R-:W-:Y:S02]  /*1e190*/  FADD.FTZ R112, R112, R113 ;  /* 0x0000007170707221 */ /* 0x000fe40000010000 */
[----:B------:R-:W-:Y:S02]  /*1e1a0*/  FADD.FTZ R108, R108, R111 ;  /* 0x0000006f6c6c7221 */ /* 0x000fe40000010000 */
[----:B------:R-:W-:Y:S01]  /*1e1b0*/  FADD.FTZ R109, R109, R112 ;  /* 0x000000706d6d7221 */ /* 0x000fe20000010000 */
[----:B------:R-:W-:Y:S01]  /*1e1c0*/  HMMA.16816.F32 R40, R76, R84, R40 ;  /* 0x000000544c28723c */ /* 0x000fe20000001828 */
[----:B------:R-:W-:-:S07]  /*1e1d0*/  FADD.FTZ R3, R117, R108 ;  /* 0x0000006c75037221 */ /* 0x000fce0000010000 */
[----:B------:R-:W-:Y:S01]  /*1e1e0*/  HMMA.16816.F32 R44, R76, R86, R44 ;  /* 0x000000564c2c723c */ /* 0x000fe2000000182c */
[----:B------:R-:W-:Y:S01]  /*1e1f0*/  LDSM.16.MT88.4 R84, [R0+0xf800] ;  /* 0x00f800000054783b */ /* 0x000fe20000004200 */
[----:B------:R-:W-:-:S06]  /*1e200*/  FADD.FTZ R158, R158, R3 ;  /* 0x000000039e9e7221 */ /* 0x000fcc0000010000 */
[----:B------:R-:W-:Y:S01]  /*1e210*/  HMMA.16816.F32 R128, R68, R124, R8 ;  /* 0x0000007c4480723c */ /* 0x000fe20000001808 */
[----:B------:R1:W-:Y:S01]  /*1e220*/  LDSM.16.MT88.4 R8, [R0+0x13800] ;  /* 0x013800000008783b */ /* 0x0003e20000004200 */
[----:B------:R-:W-:-:S04]  /*1e230*/  FADD.FTZ R173, R173, R158 ;  /* 0x0000009eadad7221 */ /* 0x000fc80000010000 */
[----:B------:R-:W-:Y:S01]  /*1e240*/  FADD.FTZ R173, R160, R173 ;  /* 0x000000ada0ad7221 */ /* 0x000fe20000010000 */
[----:B-1----:R-:W-:-:S04]  /*1e250*/  FADD.FTZ R0, R116, R109 ;  /* 0x0000006d74007221 */ /* 0x002fc80000010000 */
        /* <DEDUP_REMOVED lines=9> */
[----:B------:R-:W-:Y:S01]  /*1e2f0*/  HMMA.16816.F32 R12, R76, R102, R12 ;  /* 0x000000664c0c723c */ /* 0x000fe2000000180c */
[----:B------:R-:W-:Y:S01]  /*1e300*/  FADD.FTZ R164, R164, R195 ;  /* 0x000000c3a4a47221 */ /* 0x000fe20000010000 */
[----:B------:R-:W-:Y:S01]  /*1e310*/  LDSM.16.MT88.4 R100, [R155+0x3800] ;  /* 0x003800009b64783b */ /* 0x000fe20000004200 */
[----:B------:R-:W-:Y:S02]  /*1e320*/  FADD.FTZ R249, R249, R168 ;  /* 0x000000a8f9f97221 */ /* 0x000fe40000010000 */
[----:B------:R-:W-:Y:S01]  /*1e330*/  FADD.FTZ R243, R243, R164 ;  /* 0x000000a4f3f37221 */ /* 0x000fe20000010000 */
[----:B------:R-:W-:Y:S01]  /*1e340*/  LDSM.16.MT88.4 R152, [R155+0x7800] ;  /* 0x007800009b98783b */ /* 0x000fe20000004200 */
[----:B------:R-:W-:Y:S02]  /*1e350*/  FADD.FTZ R178, R178, R249 ;  /* 0x000000f9b2b27221 */ /* 0x000fe40000010000 */
[----:B------:R-:W-:-:S02]  /*1e360*/  FADD.FTZ R172, R172, R243 ;  /* 0x000000f3acac7221 */ /* 0x000fc40000010000 */
[----:B------:R-:W-:Y:S02]  /*1e370*/  FADD.FTZ R178, R231, R178 ;  /* 0x000000b2e7b27221 */ /* 0x000fe40000010000 */
[----:B------:R-:W-:Y:S02]  /*1e380*/  FADD.FTZ R241, R241, R172 ;  /* 0x000000acf1f17221 */ /* 0x000fe40000010000 */
[----:B------:R-:W-:Y:S02]  /*1e390*/  FADD.FTZ R229, R229, R178 ;  /* 0x000000b2e5e57221 */ /* 0x000fe40000010000 */
[----:B------:R-:W-:Y:S02]  /*1e3a0*/  FADD.FTZ R241, R174, R241 ;  /* 0x000000f1aef17221 */ /* 0x000fe40000010000 */
[----:B------:R-:W-:Y:S01]  /*1e3b0*/  FADD.FTZ R176, R176, R229 ;  /* 0x000000e5b0b07221 */ /* 0x000fe20000010000 */
[----:B------:R-:W-:Y:S01]  /*1e3c0*/  HMMA.16816.F32 R16, R76, R96, R16 ;  /* 0x000000604c10723c */ /* 0x000fe20000001810 */
[----:B------:R-:W-:-:S02]  /*1e3d0*/  FADD.FTZ R180, R180, R241 ;  /* 0x000000f1b4b47221 */ /* 0x000fc40000010000 */
[----:B------:R-:W-:-:S05]  /*1e3e0*/  FADD.FTZ R183, R183, R176 ;  /* 0x000000b0b7b77221 */ /* 0x000fca0000010000 */
[----:B------:R-:W-:Y:S01]  /*1e3f0*/  HMMA.16816.F32 R20, R76, R98, R20 ;  /* 0x000000624c14723c */ /* 0x000fe20000001814 */
[----:B------:R-:W-:Y:S01]  /*1e400*/  FADD.FTZ R180, R189, R180 ;  /* 0x000000b4bdb47221 */ /* 0x000fe20000010000 */
[----:B------:R-:W-:-:S06]  /*1e410*/  FADD.FTZ R184, R184, R183 ;  /* 0x000000b7b8b87221 */ /* 0x000fcc0000010000 */
[C---:B---3--:R-:W-:Y:S08]  /*1e420*/  HMMA.16816.F32 R24, R76.reuse, R92, R24 ;  /* 0x0000005c4c18723c */ /* 0x048ff00000001818 */
[C---:B------:R-:W-:Y:S01]  /*1e430*/  HMMA.16816.F32 R28, R76.reuse, R94, R28 ;  /* 0x0000005e4c1c723c */ /* 0x040fe2000000181c */
[----:B------:R-:W1:Y:S07]  /*1e440*/  LDSM.16.MT88.4 R92, [R2+0x13800] ;  /* 0x01380000025c783b */ /* 0x000e6e0000004200 */
[C---:B------:R-:W-:Y:S08]  /*1e450*/  HMMA.16816.F32 R36, R76.reuse, R90, R36 ;  /* 0x0000005a4c24723c */ /* 0x040ff00000001824 */
[C---:B------:R-:W-:Y:S08]  /*1e460*/  HMMA.16816.F32 R48, R76.reuse, R104, R48 ;  /* 0x000000684c30723c */ /* 0x040ff00000001830 */
[C---:B------:R-:W-:Y:S08]  /*1e470*/  HMMA.16816.F32 R52, R76.reuse, R106, R52 ;  /* 0x0000006a4c34723c */ /* 0x040ff00000001834 */
[C---:B----4-:R-:W-:Y:S08]  /*1e480*/  HMMA.16816.F32 R72, R76.reuse, R80, R72 ;  /* 0x000000504c48723c */ /* 0x050ff00000001848 */
[----:B------:R-:W-:Y:S01]  /*1e490*/  HMMA.16816.F32 R4, R76, R82, R4 ;  /* 0x000000524c04723c */ /* 0x000fe20000001804 */
[----:B------:R-:W2:Y:S07]  /*1e4a0*/  LDSM.16.MT88.4 R76, [R156+0x7800] ;  /* 0x007800009c4c783b */ /* 0x000eae0000004200 */
        /* <DEDUP_REMOVED lines=19> */
[----:B-1----:R-:W-:Y:S02]  /*1e5e0*/  HMMA.16816.F32 R96, R68, R92, R40 ;  /* 0x0000005c4460723c */ /* 0x002fe40000001828 */
[----:B------:R-:W-:Y:S01]  /*1e5f0*/  FADD.FTZ R144, R144, R149 ;  /* 0x0000009590907221 */ /* 0x000fe20000010000 */
[----:B------:R-:W-:Y:S01]  /*1e600*/  FADD.FTZ R61, R61, R202 ;  /* 0x000000ca3d3d7221 */ /* 0x000fe20000010000 */
[----:B------:R-:W-:-:S04]  /*1e610*/  IMAD.MOV.U32 R3, RZ, RZ, R136 ;  /* 0x000000ffff037224 */ /* 0x000fc800078e0088 */
[----:B------:R-:W-:Y:S01]  /*1e620*/  HMMA.16816.F32 R120, R68, R84, R16 ;  /* 0x000000544478723c */ /* 0x000fe20000001810 */
[----:B------:R-:W-:Y:S02]  /*1e630*/  IMAD.MOV.U32 R134, RZ, RZ, R138 ;  /* 0x000000ffff867224 */ /* 0x000fe400078e008a */
[----:B------:R-:W-:Y:S01]  /*1e640*/  FADD.FTZ R235, R143, R144 ;  /* 0x000000908feb7221 */ /* 0x000fe20000010000 */
[----:B------:R-:W-:-:S04]  /*1e650*/  @P0 IMAD.MOV.U32 R3, RZ, RZ, R136 ;  /* 0x000000ffff030224 */ /* 0x000fc800078e0088 */
[----:B------:R-:W-:Y:S01]  /*1e660*/  HMMA.16816.F32 R116, R68, R86, R20 ;  /* 0x000000564474723c */ /* 0x000fe20000001814 */
[----:B------:R-:W-:Y:S02]  /*1e670*/  @P0 IMAD.MOV.U32 R134, RZ, RZ, R138 ;  /* 0x000000ffff860224 */ /* 0x000fe400078e008a */
[----:B------:R-:W-:Y:S01]  /*1e680*/  FADD.FTZ R233, R140, R61 ;  /* 0x0000003d8ce97221 */ /* 0x000fe20000010000 */
[----:B------:R-:W-:-:S04]  /*1e690*/  IMAD.MOV.U32 R42, RZ, RZ, R60 ;  /* 0x000000ffff2a7224 */ /* 0x000fc800078e003c */
[----:B--2---:R-:W-:Y:S01]  /*1e6a0*/  HMMA.16816.F32 R80, R68, R76, R56 ;  /* 0x0000004c4450723c */ /* 0x004fe20000001838 */
[----:B------:R-:W-:-:S07]  /*1e6b0*/  @P0 VIADD R62, R62, 0xfffffffd ;  /* 0xfffffffd3e3e0836 */ /* 0x000fce0000000000 */
        /* <DEDUP_REMOVED lines=12> */
.L_x_2587:
[----:B------:R-:W-:-:S07]  /*1e780*/  IADD3 R62, PT, PT, R42, -0x1, RZ ;  /* 0xffffffff2a3e7810 */ /* 0x000fce0007ffe0ff */
.L_x_2596:
[----:B------:R-:W-:Y:S05]  /*1e790*/  BSYNC B2 ;  /* 0x0000000000027941 */ /* 0x000fea0003800000 */
.L_x_2586:
[----:B------:R-:W-:-:S13]  /*1e7a0*/  ISETP.GE.AND P0, PT, R62, R203, PT ;  /* 0x000000cb3e00720c */ /* 0x000fda0003f06270 */
[----:B------:R-:W-:Y:S05]  /*1e7b0*/  @!P0 BRA `(.L_x_2597) ;  /* 0x0000005c00448947 */ /* 0x000fea0003800000 */
[----:B------:R-:W-:Y:S01]  /*1e7c0*/  IMAD.SHL.U32 R4, R62, 0x80, RZ ;  /* 0x000000803e047824 */ /* 0x000fe200078e00ff */
[----:B------:R-:W-:Y:S01]  /*1e7d0*/  ISETP.NE.U32.AND P3, PT, R222, RZ, PT ;  /* 0x000000ffde00720c */ /* 0x000fe20003f65070 */
[----:B------:R-:W-:Y:S01]  /*1e7e0*/  IMAD.MOV.U32 R2, RZ, RZ, R3 ;  /* 0x000000ffff027224 */ /* 0x000fe200078e0003 */
[----:B------:R-:W-:Y:S01]  /*1e7f0*/  MOV R0, R134 ;  /* 0x0000008600007202 */ /* 0x000fe20000000f00 */
[----:B------:R-:W-:Y:S01]  /*1e800*/  VIADD R230, R62, 0x1 ;  /* 0x000000013ee67836 */ /* 0x000fe20000000000 */
[----:B------:R-:W-:Y:S02]  /*1e810*/  ISETP.NE.AND.EX P3, PT, R223, RZ, PT, P3 ;  /* 0x000000ffdf00720c */ /* 0x000fe40003f65330 */
[C---:B------:R-:W-:Y:S02]  /*1e820*/  LOP3.LUT R231, R4.reuse, 0x40, R135, 0xfe, !PT ;  /* 0x0000004004e77812 */ /* 0x040fe400078efe87 */
[----:B------:R-:W-:-:S09]  /*1e830*/  IADD3 R229, PT, PT, R4, 0x80, RZ ;  /* 0x0000008004e57810 */ /* 0x000fd20007ffe0ff */
.L_x_2604:
[----:B------:R-:W1:Y:S01]  /*1e840*/  S2R R196, SR_TID.X ;  /* 0x0000000000c47919 */ /* 0x000e620000002100 */
[----:B------:R-:W2:Y:S01]  /*1e850*/  LDC.64 R4, c[0x0][0x358] ;  /* 0x0000d600ff047b82 */ /* 0x000ea20000000a00 */
[----:B------:R-:W-:Y:S04]  /*1e860*/  DEPBAR.LE SB0, 0x0 ;  /* 0x000080000000791a */ /* 0x000fe80000000000 */
[----:B------:R-:W-:Y:S05]  /*1e870*/  WARPSYNC.ALL ;  /* 0x0000000000007948 */ /* 0x000fea0003800000 */
[----:B------:R-:W-:Y:S01]  /*1e880*/  BAR.SYNC.DEFER_BLOCKING 0x0 ;  /* 0x0000000000007b1d */ /* 0x000fe20000010000 */
[----:B------:R-:W-:Y:S02]  /*1e890*/  @!P3 IMAD.MOV.U32 R3, RZ, RZ, RZ ;  /* 0x000000ffff03b224 */ /* 0x000fe400078e00ff */
[----:B------:R-:W-:Y:S03]  /*1e8a0*/  IMAD.MOV.U32 R6, RZ, RZ, R210 ;  /* 0x000000ffff067224 */ /* 0x000fe600078e00d2 */
[----:B------:R-:W-:Y:S02]  /*1e8b0*/  @!P3 IADD3 R3, P0, PT, RZ, -R3, RZ ;  /* 0x80000003ff03b210 */ /* 0x000fe40007f1e0ff */
[----:B--2---:R-:W-:Y:S02]  /*1e8c0*/  @!P3 R2UR UR4, R4 ;  /* 0x000000000404b2ca */ /* 0x004fe400000e0000 */
[----:B------:R-:W-:Y:S01]  /*1e8d0*/  @!P3 R2UR UR5, R5 ;  /* 0x000000000505b2ca */ /* 0x000fe200000e0000 */
[C---:B-1----:R-:W-:Y:S02]  /*1e8e0*/  IMAD.SHL.U32 R219, R196.reuse, 0x8, RZ ;  /* 0x00000008c4db7824 */ /* 0x042fe400078e00ff */
[----:B------:R-:W-:Y:S01]  /*1e8f0*/  IMAD.SHL.U32 R202, R196, 0x40, RZ ;  /* 0x00000040c4ca7824 */ /* 0x000fe200078e00ff */
[----:B------:R-:W-:Y:S02]  /*1e900*/  BSSY.RECONVERGENT B0, `(.L_x_2598) ;  /* 0x0000050000007945 */ /* 0x000fe40003800200 */
[----:B------:R-:W-:Y:S07]  /*1e910*/  LOP3.LUT R198, R219, 0x38, RZ, 0xc0, !PT ;  /* 0x00000038dbc67812 */ /* 0x000fee00078ec0ff */
[----:B------:R-:W2:Y:S02]  /*1e920*/  @!P3 LD.E R8, desc[UR4][R132.64+0x40] ;  /* 0x000040048408b980 */ /* 0x000ea4000c101900 */
[----:B--2---:R-:W-:Y:S04]  /*1e930*/  @!P3 IMAD.SHL.U32 R8, R8, 0x80, RZ ;  /* 0x000000800808b824 */ /* 0x004fe800078e00ff */
[----:B------:R-:W-:Y:S05]  /*1e940*/  @!P3 IMAD.X R8, RZ, RZ, ~R8, P0 ;  /* 0x000000ffff08b224 */ /* 0x000fea00000e0e08 */
[----:B------:R-:W-:Y:S04]  /*1e950*/  @!P3 SHF.R.S64 R3, R3, 0x1f, R8 ;  /* 0x0000001f0303b819 */ /* 0x000fe80000001008 */
[----:B------:R-:W-:Y:S01]  /*1e960*/  @!P3 IADD3 R210, P0, PT, R210, R3, RZ ;  /* 0x00000003d2d2b210 */ /* 0x000fe20007f1e0ff */
[----:B------:R-:W-:Y:S03]  /*1e970*/  IMAD.MOV.U32 R3, RZ, RZ, R211 ;  /* 0x000000ffff037224 */ /* 0x000fe600078e00d3 */
[----:B------:R-:W-:Y:S01]  /*1e980*/  @!P3 LEA.HI.X.SX32 R211, R8, R211, 0x1, P0 ;  /* 0x000000d308d3b211 */ /* 0x000fe200000f0eff */
[----:B------:R-:W-:Y:S08]  /*1e990*/  @!P3 BRA `(.L_x_2599) ;  /* 0x000000040018b947 */ /* 0x000ff00003800000 */
[C---:B------:R-:W-:Y:S02]  /*1e9a0*/  R2UR UR4, R4.reuse ;  /* 0x00000000040472ca */ /* 0x040fe400000e0000 */
[C---:B------:R-:W-:Y:S02]  /*1e9b0*/  R2UR UR5, R5.reuse ;  /* 0x00000000050572ca */ /* 0x040fe400000e0000 */
[C---:B------:R-:W-:Y:S02]  /*1e9c0*/  R2UR UR14, R4.reuse ;  /* 0x00000000040e72ca */ /* 0x040fe400000e0000 */
[C---:B------:R-:W-:Y:S02]  /*1e9d0*/  R2UR UR15, R5.reuse ;  /* 0x00000000050f72ca */ /* 0x040fe400000e0000 */
[C---:B------:R-:W-:Y:S02]  /*1e9e0*/  R2UR UR12, R4.reuse ;  /* 0x00000000040c72ca */ /* 0x040fe400000e0000 */
[C---:B------:R-:W-:Y:S02]  /*1e9f0*/  R2UR UR13, R5.reuse ;  /* 0x00000000050d72ca */ /* 0x040fe400000e0000 */
[----:B------:R-:W-:Y:S02]  /*1ea00*/  R2UR UR10, R4 ;  /* 0x00000000040a72ca */ /* 0x000fe400000e0000 */
[----:B------:R-:W-:Y:S01]  /*1ea10*/  R2UR UR11, R5 ;  /* 0x00000000050b72ca */ /* 0x000fe200000e0000 */
[----:B------:R-:W2:Y:S04]  /*1ea20*/  LD.E R14, desc[UR4][R132.64+0x170] ;  /* 0x00017004840e7980 */ /* 0x000ea8000c101900 */
[----:B------:R-:W3:Y:S08]  /*1ea30*/  LD.E.64 R16, desc[UR4][R132.64+0x40] ;  /* 0x0000400484107980 */ /* 0x000ef0000c101b00 */
[----:B------:R-:W4:Y:S01]  /*1ea40*/  LD.E.64 R18, desc[UR10][R132.64+0x28] ;  /* 0x0000280a84127980 */ /* 0x000f22000c101b00 */
[-C--:B--2---:R-:W-:Y:S02]  /*1ea50*/  IABS R11, R14.reuse ;  /* 0x0000000e000b7213 */ /* 0x084fe40000000000 */
[-C--:B------:R-:W-:Y:S02]  /*1ea60*/  IABS R9, R14.reuse ;  /* 0x0000000e00097213 */ /* 0x080fe40000000000 */
[----:B------:R-:W1:Y:S03]  /*1ea70*/  I2F.RP R10, R11 ;  /* 0x0000000b000a7306 */ /* 0x000e660000209400 */
[----:B------:R-:W-:Y:S07]  /*1ea80*/  IMAD.MOV R9, RZ, RZ, -R9 ;  /* 0x000000ffff097224 */ /* 0x000fee00078e0a09 */
[----:B-1----:R-:W1:Y:S02]  /*1ea90*/  MUFU.RCP R7, R10 ;  /* 0x0000000a00077308 */ /* 0x002e640000001000 */
[----:B-1----:R-:W-:Y:S01]  /*1eaa0*/  VIADD R12, R7, 0xffffffe ;  /* 0x0ffffffe070c7836 */ /* 0x002fe20000000000 */
[----:B------:R-:W-:Y:S01]  /*1eab0*/  IABS R10, R229 ;  /* 0x000000e5000a7213 */ /* 0x000fe20000000000 */
[----:B------:R-:W-:Y:S06]  /*1eac0*/  VIADD R7, R229, 0xffffff80 ;  /* 0xffffff80e5077836 */ /* 0x000fec0000000000 */
[----:B------:R-:W1:Y:S02]  /*1ead0*/  F2I.FTZ.U32.TRUNC.NTZ R13, R12 ;  /* 0x0000000c000d7305 */ /* 0x000e64000021f000 */
[--C-:B-1----:R-:W-:Y:S02]  /*1eae0*/  IMAD.MOV R8, RZ, RZ, -R13.reuse ;  /* 0x000000ffff087224 */ /* 0x102fe400078e0a0d */
[----:B------:R-:W-:Y:S02]  /*1eaf0*/  IMAD.MOV.U32 R12, RZ, RZ, RZ ;  /* 0x000000ffff0c7224 */ /* 0x000fe400078e00ff */
[----:B------:R-:W-:Y:S01]  /*1eb00*/  IMAD R15, R8, R11, RZ ;  /* 0x0000000b080f7224 */ /* 0x000fe200078e02ff */
[----:B------:R-:W-:Y:S02]  /*1eb10*/  IABS R8, R7 ;  /* 0x0000000700087213 */ /* 0x000fe40000000000 */
[-C--:B------:R-:W-:Y:S01]  /*1eb20*/  LOP3.LUT R7, R7, R14.reuse, RZ, 0x3c, !PT ;  /* 0x0000000e07077212 */ /* 0x080fe200078e3cff */
[----:B------:R-:W-:Y:S03]  /*1eb30*/  IMAD.HI.U32 R13, R13, R15, R12 ;  /* 0x0000000f0d0d7227 */ /* 0x000fe600078e000c */
        /* <DEDUP_REMOVED lines=9> */
[----:B------:R-:W-:Y:S02]  /*1ebd0*/  @!P2 IMAD.IADD R10, R10, 0x1, -R11 ;  /* 0x000000010a0aa824 */ /* 0x000fe400078e0a0b */
[----:B------:R-:W-:Y:S01]  /*1ebe0*/  @!P1 VIADD R12, R12, 0x1 ;  /* 0x000000010c0c9836 */ /* 0x000fe20000000000 */
        /* <DEDUP_REMOVED lines=8> */
[----:B------:R-:W-:Y:S02]  /*1ec70*/  @!P0 IMAD.MOV R12, RZ, RZ, -R12 ;  /* 0x000000ffff0c8224 */ /* 0x000fe400078e0a0c */
[----:B------:R-:W-:Y:S03]  /*1ec80*/  @!P1 IMAD.MOV R13, RZ, RZ, -R13 ;  /* 0x000000ffff0d9224 */ /* 0x000fe600078e0a0d */
[C---:B------:R-:W-:Y:S02]  /*1ec90*/  SEL R9, R7.reuse, R12, !P2 ;  /* 0x0000000c07097207 */ /* 0x040fe40005000000 */
[----:B------:R-:W-:Y:S02]  /*1eca0*/  SEL R13, R7, R13, !P2 ;  /* 0x0000000d070d7207 */ /* 0x000fe40005000000 */
[-C--:B------:R-:W-:Y:S02]  /*1ecb0*/  LEA R22, P1, R9, R220.reuse, 0x2 ;  /* 0x000000dc09167211 */ /* 0x080fe400078210ff */
[----:B------:R-:W-:Y:S02]  /*1ecc0*/  LEA R20, P0, R13, R220, 0x2 ;  /* 0x000000dc0d147211 */ /* 0x000fe400078010ff */
[-C--:B------:R-:W-:Y:S01]  /*1ecd0*/  LEA.HI.X.SX32 R23, R9, R221.reuse, 0x2, P1 ;  /* 0x000000dd09177211 */ /* 0x080fe200008f16ff */
[C---:B------:R-:W-:Y:S01]  /*1ece0*/  IMAD.IADD R9, R13.reuse, 0x1, -R9 ;  /* 0x000000010d097824 */ /* 0x040fe200078e0a09 */
[----:B------:R-:W-:Y:S03]  /*1ecf0*/  LEA.HI.X.SX32 R21, R13, R221, 0x2, P0 ;  /* 0x000000dd0d157211 */ /* 0x000fe600000f16ff */
[----:B------:R-:W-:Y:S01]  /*1ed00*/  IMAD R14, R14, R9, -0x80 ;  /* 0xffffff800e0e7424 */ /* 0x000fe200078e0209 */
[----:B------:R-:W2:Y:S03]  /*1ed10*/  LD.E R8, desc[UR14][R22.64] ;  /* 0x0000000e16087980 */ /* 0x000ea6000c101900 */
[-C--:B---3--:R-:W-:Y:S01]  /*1ed20*/  IMAD R9, R17, R14.reuse, RZ ;  /* 0x0000000e11097224 */ /* 0x088fe200078e02ff */
[----:B------:R-:W2:Y:S01]  /*1ed30*/  LD.E R7, desc[UR12][R20.64] ;  /* 0x0000000c14077980 */ /* 0x000ea2000c101900 */
[----:B------:R-:W-:Y:S01]  /*1ed40*/  SHF.R.S32.HI R10, RZ, 0x1f, R14 ;  /* 0x0000001fff0a7819 */ /* 0x000fe2000001140e */
[C---:B------:R-:W-:Y:S04]  /*1ed50*/  IMAD.WIDE.U32 R14, R16.reuse, R14, RZ ;  /* 0x0000000e100e7225 */ /* 0x040fe800078e00ff */
[----:B------:R-:W-:Y:S04]  /*1ed60*/  IMAD R9, R16, R10, R9 ;  /* 0x0000000a10097224 */ /* 0x000fe800078e0209 */
[----:B------:R-:W-:Y:S02]  /*1ed70*/  IMAD.IADD R15, R15, 0x1, R9 ;  /* 0x000000010f0f7824 */ /* 0x000fe400078e0209 */
[----:B--2---:R-:W-:Y:S04]  /*1ed80*/  IMAD.IADD R7, R8, 0x1, -R7 ;  /* 0x0000000108077824 */ /* 0x004fe800078e0a07 */
[----:B----4-:R-:W-:Y:S01]  /*1ed90*/  IMAD R9, R19, R7, RZ ;  /* 0x0000000713097224 */ /* 0x010fe200078e02ff */
[----:B------:R-:W-:Y:S01]  /*1eda0*/  SHF.R.S32.HI R8, RZ, 0x1f, R7 ;  /* 0x0000001fff087819 */ /* 0x000fe20000011407 */
[----:B------:R-:W-:Y:S04]  /*1edb0*/  IMAD.WIDE.U32 R14, R7, R18, R14 ;  /* 0x00000012070e7225 */ /* 0x000fe800078e000e */
[----:B------:R-:W-:Y:S01]  /*1edc0*/  IMAD R9, R18, R8, R9 ;  /* 0x0000000812097224 */ /* 0x000fe200078e0209 */
[C---:B------:R-:W-:Y:S03]  /*1edd0*/  LEA R210, P0, R14.reuse, R6, 0x1 ;  /* 0x000000060ed27211 */ /* 0x040fe600078008ff */
[----:B------:R-:W-:Y:S05]  /*1ede0*/  IMAD.IADD R9, R15, 0x1, R9 ;  /* 0x000000010f097824 */ /* 0x000fea00078e0209 */
[----:B------:R-:W-:Y:S02]  /*1edf0*/  LEA.HI.X R211, R14, R3, R9, 0x1, P0 ;  /* 0x000000030ed37211 */ /* 0x000fe400000f0c09 */
.L_x_2599:
[----:B------:R-:W-:Y:S05]  /*1ee00*/  BSYNC.RECONVERGENT B0 ;  /* 0x0000000000007941 */ /* 0x000fea0003800200 */
.L_x_2598:
[----:B------:R-:W1:Y:S01]  /*1ee10*/  S2UR UR9, SR_CgaCtaId ;  /* 0x00000000000979c3 */ /* 0x000e620000008800 */
[CC--:B------:R-:W-:Y:S01]  /*1ee20*/  ISETP.GE.AND P4, PT, R198.reuse, R217.reuse, PT ;  /* 0x000000d9c600720c */ /* 0x0c0fe20003f86270 */
[----:B------:R-:W-:Y:S01]  /*1ee30*/  UMOV UR10, 0x400 ;  /* 0x00000400000a7882 */ /* 0x000fe20000000000 */
[----:B------:R-:W-:Y:S01]  /*1ee40*/  LOP3.LUT R226, R198, 0x40, RZ, 0xfc, !PT ;  /* 0x00000040c6e27812 */ /* 0x000fe200078efcff */
[C---:B------:R-:W-:Y:S01]  /*1ee50*/  IMAD.SHL.U32 R199, R196.reuse, 0x20, RZ ;  /* 0x00000020c4c77824 */ /* 0x040fe200078e00ff */
[----:B------:R-:W-:Y:S01]  /*1ee60*/  LOP3.LUT R7, R196, 0x38, RZ, 0xc0, !PT ;  /* 0x00000038c4077812 */ /* 0x000fe200078ec0ff */
[----:B------:R-:W-:Y:S01]  /*1ee70*/  IMAD.MOV.U32 R160, RZ, RZ, 0x40 ;  /* 0x00000040ffa07424 */ /* 0x000fe200078e00ff */
[----:B------:R-:W-:Y:S01]  /*1ee80*/  ISETP.GE.AND P1, PT, R226, R217, PT ;  /* 0x000000d9e200720c */ /* 0x000fe20003f26270 */
[----:B------:R-:W-:Y:S01]  /*1ee90*/  IMAD.MOV.U32 R200, RZ, RZ, 0x20 ;  /* 0x00000020ffc87424 */ /* 0x000fe200078e00ff */
[C---:B------:R-:W-:Y:S01]  /*1eea0*/  LOP3.LUT R6, R219.reuse, 0x1c0, RZ, 0xc0, !PT ;  /* 0x000001c0db067812 */ /* 0x040fe200078ec0ff */
[----:B------:R-:W-:Y:S01]  /*1eeb0*/  VIADD R230, R230, 0xffffffff ;  /* 0xffffffffe6e67836 */ /* 0x000fe20000000000 */
[----:B------:R-:W-:Y:S01]  /*1eec0*/  LOP3.LUT R237, R219, 0x1e00, RZ, 0xc0, !PT ;  /* 0x00001e00dbed7812 */ /* 0x000fe200078ec0ff */
[----:B------:R-:W2:Y:S01]  /*1eed0*/  LDCU.64 UR4, c[0x0][0x358] ;  /* 0x00006b00ff0477ac */ /* 0x000ea20008000a00 */
[----:B------:R-:W-:Y:S01]  /*1eee0*/  LOP3.LUT R6, R198, R6, R7, 0x1e, !PT ;  /* 0x00000006c6067212 */ /* 0x000fe200078e1e07 */
[----:B------:R-:W-:Y:S01]  /*1eef0*/  BSSY.RECONVERGENT B1, `(.L_x_2600) ;  /* 0x000021a000017945 */ /* 0x000fe20003800200 */
[----:B------:R-:W-:Y:S02]  /*1ef00*/  @!P4 R2UR UR28, R4 ;  /* 0x00000000041cc2ca */ /* 0x000fe400000e0000 */
[----:B------:R-:W-:Y:S02]  /*1ef10*/  @!P4 R2UR UR29, R5 ;  /* 0x00000000051dc2ca */ /* 0x000fe400000e0000 */
[----:B------:R-:W-:Y:S02]  /*1ef20*/  LOP3.LUT R3, R202, 0x1c0, RZ, 0xc0, !PT ;  /* 0x000001c0ca037812 */ /* 0x000fe400078ec0ff */
[----:B------:R-:W-:Y:S02]  /*1ef30*/  LOP3.LUT R237, R6, R237, RZ, 0xfc, !PT ;  /* 0x000000ed06ed7212 */ /* 0x000fe400078efcff */
[----:B------:R-:W-:Y:S01]  /*1ef40*/  LOP3.LUT R3, R3, 0x8, R196, 0xf8, !PT ;  /* 0x0000000803037812 */ /* 0x000fe200078ef8c4 */
[----:B-1----:R-:W-:Y:S01]  /*1ef50*/  ULEA UR8, UR9, UR10, 0x18 ;  /* 0x0000000a09087291 */ /* 0x002fe2000f8ec0ff */
[----:B------:R-:W-:Y:S02]  /*1ef60*/  @!P1 R2UR UR26, R4 ;  /* 0x00000000041a92ca */ /* 0x000fe400000e0000 */
[----:B------:R-:W-:Y:S02]  /*1ef70*/  @!P1 R2UR UR27, R5 ;  /* 0x00000000051b92ca */ /* 0x000fe400000e0000 */
[----:B------:R-:W-:Y:S02]  /*1ef80*/  LOP3.LUT R184, R202, 0x400, RZ, 0xc0, !PT ;  /* 0x00000400cab87812 */ /* 0x000fe400078ec0ff */
[----:B------:R-:W-:Y:S02]  /*1ef90*/  LEA R237, R237, UR8, 0x1 ;  /* 0x00000008eded7c11 */ /* 0x000fe4000f8e08ff */
[----:B------:R-:W-:Y:S02]  /*1efa0*/  LOP3.LUT R3, R3, R198, RZ, 0x3c, !PT ;  /* 0x000000c603037212 */ /* 0x000fe400078e3cff */
[----:B------:R-:W-:Y:S01]  /*1efb0*/  @!P4 R2UR UR24, R4 ;  /* 0x000000000418c2ca */ /* 0x000fe200000e0000 */
[----:B------:R-:W-:Y:S01]  /*1efc0*/  @!PT LDS RZ, [RZ] ;  /* 0x00000000fffff984 */ /* 0x000fe20000000800 */
[----:B------:R-:W-:Y:S01]  /*1efd0*/  @!PT LDS RZ, [RZ] ;  /* 0x00000000fffff984 */ /* 0x000fe20000000800 */
[----:B------:R-:W-:Y:S01]  /*1efe0*/  @!PT LDS RZ, [RZ] ;  /* 0x00000000fffff984 */ /* 0x000fe20000000800 */
[----:B------:R-:W-:Y:S01]  /*1eff0*/  @!P4 LDGSTS.E.BYPASS.LTC128B.128 [R237+0xc000], desc[UR28][R210.64] ;  /* 0x0c000000d2edcfae */ /* 0x000fe2000b981a1c */
[----:B------:R-:W-:Y:S01]  /*1f000*/  @!P4 R2UR UR25, R5 ;  /* 0x000000000519c2ca */ /* 0x000fe200000e0000 */
[----:B------:R-:W-:Y:S01]  /*1f010*/  IMAD R184, R3, 0x2, R184 ;  /* 0x0000000203b87824 */ /* 0x000fe200078e02b8 */
[C---:B------:R-:W-:Y:S01]  /*1f020*/  SHF.L.U64.HI R6, R206.reuse, 0x5, R207 ;  /* 0x00000005ce067819 */ /* 0x040fe200000102cf */
[----:B------:R-:W-:Y:S01]  /*1f030*/  IMAD.SHL.U32 R3, R206, 0x20, RZ ;  /* 0x00000020ce037824 */ /* 0x000fe200078e00ff */
[----:B------:R-:W-:Y:S01]  /*1f040*/  @P4 STS.128 [R237+0xc000], RZ ;  /* 0x00c000ffed004388 */ /* 0x000fe20000000c00 */
[----:B------:R-:W-:Y:S01]  /*1f050*/  @!P1 R2UR UR22, R4 ;  /* 0x00000000041692ca */ /* 0x000fe200000e0000 */
[----:B------:R-:W-:Y:S01]  /*1f060*/  VIADD R183, R184, UR8 ;  /* 0x00000008b8b77c36 */ /* 0x000fe20008000000 */
[----:B------:R-:W-:Y:S02]  /*1f070*/  @!P1 R2UR UR23, R5 ;  /* 0x00000000051792ca */ /* 0x000fe400000e0000 */
[----:B------:R-:W-:Y:S01]  /*1f080*/  @!PT LDS RZ, [RZ] ;  /* 0x00000000fffff984 */ /* 0x000fe20000000800 */
[----:B------:R-:W-:Y:S01]  /*1f090*/  @!PT LDS RZ, [RZ] ;  /* 0x00000000fffff984 */ /* 0x000fe20000000800 */
[----:B------:R-:W-:Y:S01]  /*1f0a0*/  @!PT LDS RZ, [RZ] ;  /* 0x00000000fffff984 */ /* 0x000fe20000000800 */
[----:B------:R-:W-:Y:S01]  /*1f0b0*/  @!P1 LDGSTS.E.BYPASS.LTC128B.128 [R237+0x10000], desc[UR26][R210.64+0x80] ;  /* 0x10000080d2ed9fae */ /* 0x000fe2000b981a1a */
[----:B------:R-:W-:Y:S02]  /*1f0c0*/  IADD3 R12, P0, PT, R3, R210, RZ ;  /* 0x000000d2030c7210 */ /* 0x000fe40007f1e0ff */
[----:B------:R-:W-:Y:S02]  /*1f0d0*/  @!P4 R2UR UR20, R4 ;  /* 0x000000000414c2ca */ /* 0x000fe400000e0000 */
[----:B------:R-:W-:Y:S01]  /*1f0e0*/  @P1 STS.128 [R237+0x10000], RZ ;  /* 0x010000ffed001388 */ /* 0x000fe20000000c00 */
[C---:B------:R-:W-:Y:S01]  /*1f0f0*/  @!P4 R2UR UR21, R5.reuse ;  /* 0x000000000515c2ca */ /* 0x040fe200000e0000 */
[----:B------:R-:W-:Y:S01]  /*1f100*/  IMAD.X R13, R6, 0x1, R211, P0 ;  /* 0x00000001060d7824 */ /* 0x000fe200000e06d3 */
[-C--:B------:R-:W-:Y:S02]  /*1f110*/  IADD3 R10, P0, PT, R12, R3.reuse, RZ ;  /* 0x000000030c0a7210 */ /* 0x080fe40007f1e0ff */
[C---:B------:R-:W-:Y:S02]  /*1f120*/  @!P1 R2UR UR18, R4.reuse ;  /* 0x00000000041292ca */ /* 0x040fe400000e0000 */
[----:B------:R-:W-:Y:S01]  /*1f130*/  @!PT LDS RZ, [RZ] ;  /* 0x00000000fffff984 */ /* 0x000fe20000000800 */
[----:B------:R-:W-:Y:S01]  /*1f140*/  @!PT LDS RZ, [RZ] ;  /* 0x00000000fffff984 */ /* 0x000fe20000000800 */
[----:B------:R-:W-:Y:S01]  /*1f150*/  @!PT LDS RZ, [RZ] ;  /* 0x00000000fffff984 */ /* 0x000fe20000000800 */
[----:B------:R-:W-:Y:S01]  /*1f160*/  @!P4 LDGSTS.E.BYPASS.LTC128B.128 [R237+0xc800], desc[UR24][R12.64] ;  /* 0x0c8000000cedcfae */ /* 0x000fe2000b981a18 */
[----:B------:R-:W-:Y:S01]  /*1f170*/  @!P1 R2UR UR19, R5 ;  /* 0x00000000051392ca */ /* 0x000fe200000e0000 */
[--C-:B------:R-:W-:Y:S01]  /*1f180*/  IMAD.X R11, R13, 0x1, R6.reuse, P0 ;  /* 0x000000010d0b7824 */ /* 0x100fe200000e0606 */
[----:B------:R-:W-:Y:S02]  /*1f190*/  @!P4 R2UR UR16, R4 ;  /* 0x000000000410c2ca */ /* 0x000fe400000e0000 */
[----:B------:R-:W-:Y:S01]  /*1f1a0*/  @P4 STS.128 [R237+0xc800], RZ ;  /* 0x00c800ffed004388 */ /* 0x000fe20000000c00 */
[C---:B------:R-:W-:Y:S02]  /*1f1b0*/  @!P4 R2UR UR17, R5.reuse ;  /* 0x000000000511c2ca */ /* 0x040fe400000e0000 */
[-C--:B------:R-:W-:Y:S02]  /*1f1c0*/  IADD3 R8, P0, PT, R10, R3.reuse, RZ ;  /* 0x000000030a087210 */ /* 0x080fe40007f1e0ff */
[----:B------:R-:W-:Y:S01]  /*1f1d0*/  @!PT LDS RZ, [RZ] ;  /* 0x00000000fffff984 */ /* 0x000fe20000000800 */
[----:B------:R-:W-:Y:S01]  /*1f1e0*/  @!PT LDS RZ, [RZ] ;  /* 0x00000000fffff984 */ /* 0x000fe20000000800 */
[----:B------:R-:W-:Y:S01]  /*1f1f0*/  @!PT LDS RZ, [RZ] ;  /* 0x00000000fffff984 */ /* 0x000fe20000000800 */
[----:B------:R-:W-:Y:S01]  /*1f200*/  @!P1 LDGSTS.E.BYPASS.LTC128B.128 [R237+0x10800], desc[UR22][R12.64+0x80] ;  /* 0x108000800ced9fae */ /* 0x000fe2000b981a16 */
[C---:B------:R-:W-:Y:S02]  /*1f210*/  @!P1 R2UR UR14, R4.reuse ;  /* 0x00000000040e92ca */ /* 0x040fe400000e0000 */
[----:B------:R-:W-:Y:S02]  /*1f220*/  @!P1 R2UR UR15, R5 ;  /* 0x00000000050f92ca */ /* 0x000fe400000e0000 */
[----:B------:R-:W-:Y:S01]  /*1f230*/  @P1 STS.128 [R237+0x10800], RZ ;  /* 0x010800ffed001388 */ /* 0x000fe20000000c00 */
[--C-:B------:R-:W-:Y:S01]  /*1f240*/  IMAD.X R9, R11, 0x1, R6.reuse, P0 ;  /* 0x000000010b097824 */ /* 0x100fe200000e0606 */
[C---:B------:R-:W-:Y:S03]  /*1f250*/  @!P4 R2UR UR12, R4.reuse ;  /* 0x00000000040cc2ca */ /* 0x040fe600000e0000 */
[----:B------:R-:W-:Y:S01]  /*1f260*/  @!PT LDS RZ, [RZ] ;  /* 0x00000000fffff984 */ /* 0x000fe20000000800 */
[----:B------:R-:W-:Y:S01]  /*1f270*/  @!PT LDS RZ, [RZ] ;  /* 0x00000000fffff984 */ /* 0x000fe20000000800 */
[----:B------:R-:W-:Y:S01]  /*1f280*/  @!PT LDS RZ, [RZ] ;  /* 0x00000000fffff984 */ /* 0x000fe20000000800 */
[----:B------:R-:W-:Y:S01]  /*1f290*/  @!P4 LDGSTS.E.BYPASS.LTC128B.128 [R237+0xd000], desc[UR20][R10.64] ;  /* 0x0d0000000aedcfae */ /* 0x000fe2000b981a14 */
[C---:B------:R-:W-:Y:S02]  /*1f2a0*/  @!P4 R2UR UR13, R5.reuse ;  /* 0x00000000050dc2ca */ /* 0x040fe400000e0000 */
[C---:B------:R-:W-:Y:S02]  /*1f2b0*/  @!P1 R2UR UR40, R4.reuse ;  /* 0x00000000042892ca */ /* 0x040fe400000e0000 */
[----:B------:R-:W-:Y:S01]  /*1f2c0*/  @P4 STS.128 [R237+0xd000], RZ ;  /* 0x00d000ffed004388 */ /* 0x000fe20000000c00 */
[C---:B------:R-:W-:Y:S02]  /*1f2d0*/  @!P4 R2UR UR38, R4.reuse ;  /* 0x000000000426c2ca */ /* 0x040fe400000e0000 */
[C---:B------:R-:W-:Y:S02]  /*1f2e0*/  @!P1 R2UR UR36, R4.reuse ;  /* 0x00000000042492ca */ /* 0x040fe400000e0000 */
[----:B------:R-:W-:Y:S01]  /*1f2f0*/  @!PT LDS RZ, [RZ] ;  /* 0x00000000fffff984 */ /* 0x000fe20000000800 */
[----:B------:R-:W-:Y:S01]  /*1f300*/  @!PT LDS RZ, [RZ] ;  /* 0x00000000fffff984 */ /* 0x000fe20000000800 */
[----:B------:R-:W-:Y:S01]  /*1f310*/  @!PT LDS RZ, [RZ] ;  /* 0x00000000fffff984 */ /* 0x000fe20000000800 */
[----:B------:R1:W-:Y:S01]  /*1f320*/  @!P1 LDGSTS.E.BYPASS.LTC128B.128 [R237+0x11000], desc[UR18][R10.64+0x80] ;  /* 0x110000800aed9fae */ /* 0x0003e2000b981a12 */
[C---:B------:R-:W-:Y:S02]  /*1f330*/  @!P4 R2UR UR34, R4.reuse ;  /* 0x000000000422c2ca */ /* 0x040fe400000e0000 */
[C---:B------:R-:W-:Y:S02]  /*1f340*/  @!P1 R2UR UR32, R4.reuse ;  /* 0x00000000042092ca */ /* 0x040fe400000e0000 */
[----:B------:R-:W-:Y:S01]  /*1f350*/  @P1 STS.128 [R237+0x11000], RZ ;  /* 0x011000ffed001388 */ /* 0x000fe20000000c00 */
[C---:B------:R-:W-:Y:S02]  /*1f360*/  @!P4 R2UR UR30, R4.reuse ;  /* 0x00000000041ec2ca */ /* 0x040fe400000e0000 */
[----:B------:R-:W-:Y:S02]  /*1f370*/  @!P1 R2UR UR10, R4 ;  /* 0x00000000040a92ca */ /* 0x000fe400000e0000 */
[----:B------:R-:W-:Y:S01]  /*1f380*/  @!PT LDS RZ, [RZ] ;  /* 0x00000000fffff984 */ /* 0x000fe20000000800 */
[----:B------:R-:W-:Y:S01]  /*1f390*/  @!PT LDS RZ, [RZ] ;  /* 0x00000000fffff984 */ /* 0x000fe20000000800 */
[----:B------:R-:W-:Y:S01]  /*1f3a0*/  @!PT LDS RZ, [RZ] ;  /* 0x00000000fffff984 */ /* 0x000fe20000000800 */
[----:B------:R-:W-:Y:S01]  /*1f3b0*/  @!P4 LDGSTS.E.BYPASS.LTC128B.128 [R237+0xd800], desc[UR16][R8.64] ;  /* 0x0d80000008edcfae */ /* 0x000fe2000b981a10 */
[-C--:B------:R-:W-:Y:S02]  /*1f3c0*/  IADD3 R4, P0, PT, R8, R3.reuse, RZ ;  /* 0x0000000308047210 */ /* 0x080fe40007f1e0ff */
        /* <DEDUP_REMOVED lines=12> */
[----:B------:R-:W-:Y:S01]  /*1f490*/  @!P1 R2UR UR11, R5 ;  /* 0x00000000050b92ca */ /* 0x000fe200000e0000 */
[----:B------:R-:W-:Y:S01]  /*1f4a0*/  IMAD.X R5, R9, 0x1, R6, P0 ;  /* 0x0000000109057824 */ /* 0x000fe200000e0606 */
[----:B------:R-:W-:Y:S02]  /*1f4b0*/  SHF.R.U32.HI R197, RZ, 0x1, R196 ;  /* 0x00000001ffc57819 */ /* 0x000fe400000116c4 */
[-C--:B-1----:R-:W-:Y:S02]  /*1f4c0*/  IADD3 R10, P0, PT, R4, R3.reuse, RZ ;  /* 0x00000003040a7210 */ /* 0x082fe40007f1e0ff */
[----:B------:R-:W-:Y:S01]  /*1f4d0*/  @!PT LDS RZ, [RZ] ;  /* 0x00000000fffff984 */ /* 0x000fe20000000800 */
[----:B------:R-:W-:Y:S01]  /*1f4e0*/  @!PT LDS RZ, [RZ] ;  /* 0x00000000fffff984 */ /* 0x000fe20000000800 */
[----:B------:R-:W-:Y:S01]  /*1f4f0*/  @!PT LDS RZ, [RZ] ;  /* 0x00000000fffff984 */ /* 0x000fe20000000800 */
[----:B------:R-:W-:Y:S01]  /*1f500*/  @!P4 LDGSTS.E.BYPASS.LTC128B.128 [R237+0xe000], desc[UR12][R4.64] ;  /* 0x0e00000004edcfae */ /* 0x000fe2000b981a0c */
[----:B------:R-:W-:Y:S02]  /*1f510*/  LOP3.LUT R201, R197, 0x8, RZ, 0xc0, !PT ;  /* 0x00000008c5c97812 */ /* 0x000fe400078ec0ff */
[----:B------:R-:W-:Y:S02]  /*1f520*/  IMAD.X R11, R5, 0x1, R6, P0 ;  /* 0x00000001050b7824 */ /* 0x000fe400000e0606 */
[----:B------:R-:W-:Y:S01]  /*1f530*/  @P4 STS.128 [R237+0xe000], RZ ;  /* 0x00e000ffed004388 */ /* 0x000fe20000000c00 */
[----:B------:R-:W-:Y:S02]  /*1f540*/  LOP3.LUT R199, R199, 0x7c00, RZ, 0xc0, !PT ;  /* 0x00007c00c7c77812 */ /* 0x000fe400078ec0ff */
[----:B------:R-:W-:Y:S02]  /*1f550*/  LOP3.LUT R201, R201, 0x1c0, R202, 0xf8, !PT ;  /* 0x000001c0c9c97812 */ /* 0x000fe400078ef8ca */
[----:B------:R-:W-:Y:S01]  /*1f560*/  @!PT LDS RZ, [RZ] ;  /* 0x00000000fffff984 */ /* 0x000fe20000000800 */
[----:B------:R-:W-:Y:S01]  /*1f570*/  @!PT LDS RZ, [RZ] ;  /* 0x00000000fffff984 */ /* 0x000fe20000000800 */
[----:B------:R-:W-:Y:S01]  /*1f580*/  @!PT LDS RZ, [RZ] ;  /* 0x00000000fffff984 */ /* 0x000fe20000000800 */
[----:B------:R1:W-:Y:S01]  /*1f590*/  @!P1 LDGSTS.E.BYPASS.LTC128B.128 [R237+0x12000], desc[UR40][R4.64+0x80] ;  /* 0x1200008004ed9fae */ /* 0x0003e2000b981a28 */
[----:B------:R-:W-:Y:S02]  /*1f5a0*/  LOP3.LUT P2, RZ, R196, 0x4, RZ, 0xc0, !PT ;  /* 0x00000004c4ff7812 */ /* 0x000fe4000784c0ff */
[----:B------:R-:W-:Y:S02]  /*1f5b0*/  LOP3.LUT R201, R201, R198, RZ, 0x3c, !PT ;  /* 0x000000c6c9c97212 */ /* 0x000fe400078e3cff */
[----:B------:R-:W-:Y:S01]  /*1f5c0*/  @P1 STS.128 [R237+0x12000], RZ ;  /* 0x012000ffed001388 */ /* 0x000fe20000000c00 */
[----:B------:R-:W-:Y:S02]  /*1f5d0*/  SEL R160, R160, 0xffffffc0, !P2 ;  /* 0xffffffc0a0a07807 */ /* 0x000fe40005000000 */
[-C--:B---3--:R-:W-:Y:S02]  /*1f5e0*/  IADD3 R8, P0, PT, R10, R3.reuse, RZ ;  /* 0x000000030a087210 */ /* 0x088fe40007f1e0ff */
[----:B------:R-:W-:Y:S01]  /*1f5f0*/  @!PT LDS RZ, [RZ] ;  /* 0x00000000fffff984 */ /* 0x000fe20000000800 */
[----:B------:R-:W-:Y:S01]  /*1f600*/  @!PT LDS RZ, [RZ] ;  /* 0x00000000fffff984 */ /* 0x000fe20000000800 */
[----:B------:R-:W-:Y:S01]  /*1f610*/  @!PT LDS RZ, [RZ] ;  /* 0x00000000fffff984 */ /* 0x000fe20000000800 */
[----:B------:R-:W-:Y:S05]  /*1f620*/  @!P4 LDGSTS.E.BYPASS.LTC128B.128 [R237+0xe800], desc[UR38][R10.64] ;  /* 0x0e8000000aedcfae */ /* 0x000fea000b981a26 */
[----:B------:R-:W-:Y:S01]  /*1f630*/  @P4 STS.128 [R237+0xe800], RZ ;  /* 0x00e800ffed004388 */ /* 0x000fe20000000c00 */
[----:B------:R-:W-:Y:S01]  /*1f640*/  IMAD.X R9, R11, 0x1, R6, P0 ;  /* 0x000000010b097824 */ /* 0x000fe200000e0606 */
[----:B------:R-:W-:Y:S01]  /*1f650*/  IADD3 R12, P0, PT, R8, R3, RZ ;  /* 0x00000003080c7210 */ /* 0x000fe20007f1e0ff */
[----:B------:R-:W-:Y:S02]  /*1f660*/  IMAD.IADD R3, R183, 0x1, R160 ;  /* 0x00000001b7037824 */ /* 0x000fe400078e02a0 */
[----:B------:R-:W-:Y:S01]  /*1f670*/  @!PT LDS RZ, [RZ] ;  /* 0x00000000fffff984 */ /* 0x000fe20000000800 */
[----:B------:R-:W-:Y:S01]  /*1f680*/  @!PT LDS RZ, [RZ] ;  /* 0x00000000fffff984 */ /* 0x000fe20000000800 */
[----:B------:R-:W-:Y:S01]  /*1f690*/  @!PT LDS RZ, [RZ] ;  /* 0x00000000fffff984 */ /* 0x000fe20000000800 */
[----:B------:R-:W-:Y:S02]  /*1f6a0*/  @!P1 LDGSTS.E.BYPASS.LTC128B.128 [R237+0x12800], desc[UR36][R10.64+0x80] ;  /* 0x128000800aed9fae */ /* 0x000fe4000b981a24 */
[----:B------:R-:W-:Y:S03]  /*1f6b0*/  IMAD.X R13, R9, 0x1, R6, P0 ;  /* 0x00000001090d7824 */ /* 0x000fe600000e0606 */
[----:B------:R-:W-:Y:S01]  /*1f6c0*/  @P1 STS.128 [R237+0x12800], RZ ;  /* 0x012800ffed001388 */ /* 0x000fe20000000c00 */
[----:B------:R-:W-:Y:S04]  /*1f6d0*/  LOP3.LUT P0, RZ, R196, 0x2, RZ, 0xc0, !PT ;  /* 0x00000002c4ff7812 */ /* 0x000fe8000780c0ff */
[----:B------:R-:W-:Y:S01]  /*1f6e0*/  @!PT LDS RZ, [RZ] ;  /* 0x00000000fffff984 */ /* 0x000fe20000000800 */
[----:B------:R-:W-:Y:S01]  /*1f6f0*/  @!PT LDS RZ, [RZ] ;  /* 0x00000000fffff984 */ /* 0x000fe20000000800 */
[----:B------:R-:W-:Y:S01]  /*1f700*/  @!PT LDS RZ, [RZ] ;  /* 0x00000000fffff984 */ /* 0x000fe20000000800 */
[----:B------:R-:W-:Y:S01]  /*1f710*/  @!P4 LDGSTS.E.BYPASS.LTC128B.128 [R237+0xf000], desc[UR34][R8.64] ;  /* 0x0f00000008edcfae */ /* 0x000fe2000b981a22 */
[----:B------:R-:W-:Y:S02]  /*1f720*/  SEL R200, R200, 0xffffffe0, !P0 ;  /* 0xffffffe0c8c87807 */ /* 0x000fe40004000000 */
[----:B-1----:R-:W-:Y:S02]  /*1f730*/  LOP3.LUT R4, R199, 0x200, R202, 0xf8, !PT ;  /* 0x00000200c7047812 */ /* 0x002fe400078ef8ca */
[----:B------:R-:W-:Y:S01]  /*1f740*/  @P4 STS.128 [R237+0xf000], RZ ;  /* 0x00f000ffed004388 */ /* 0x000fe20000000c00 */
[----:B------:R-:W-:Y:S01]  /*1f750*/  ISETP.GT.AND P0, PT, R230, R203, PT ;  /* 0x000000cbe600720c */ /* 0x000fe20003f04270 */
[C-C-:B------:R-:W-:Y:S01]  /*1f760*/  IMAD.IADD R134, R183.reuse, 0x1, R200.reuse ;  /* 0x00000001b7867824 */ /* 0x140fe200078e02c8 */
[----:B------:R-:W-:Y:S02]  /*1f770*/  LOP3.LUT R181, R4, R201, RZ, 0xfc, !PT ;  /* 0x000000c904b57212 */ /* 0x000fe400078efcff */
[----:B------:R-:W-:Y:S01]  /*1f780*/  @!PT LDS RZ, [RZ] ;  /* 0x00000000fffff984 */ /* 0x000fe20000000800 */
[----:B------:R-:W-:Y:S01]  /*1f790*/  @!PT LDS RZ, [RZ] ;  /* 0x00000000fffff984 */ /* 0x000fe20000000800 */
[----:B------:R-:W-:Y:S01]  /*1f7a0*/  @!PT LDS RZ, [RZ] ;  /* 0x00000000fffff984 */ /* 0x000fe20000000800 */
[----:B------:R1:W-:Y:S01]  /*1f7b0*/  @!P1 LDGSTS.E.BYPASS.LTC128B.128 [R237+0x13000], desc[UR32][R8.64+0x80] ;  /* 0x1300008008ed9fae */ /* 0x0003e2000b981a20 */
[--C-:B------:R-:W-:Y:S01]  /*1f7c0*/  IMAD.IADD R192, R183, 0x1, R200.reuse ;  /* 0x00000001b7c07824 */ /* 0x100fe200078e02c8 */
[----:B------:R-:W-:Y:S03]  /*1f7d0*/  LEA R181, R181, UR8, 0x1 ;  /* 0x00000008b5b57c11 */ /* 0x000fe6000f8e08ff */
[----:B------:R-:W-:Y:S05]  /*1f7e0*/  @P1 STS.128 [R237+0x13000], RZ ;  /* 0x013000ffed001388 */ /* 0x000fea0000000c00 */
[----:B------:R-:W-:Y:S01]  /*1f7f0*/  @!PT LDS RZ, [RZ] ;  /* 0x00000000fffff984 */ /* 0x000fe20000000800 */
[----:B------:R-:W-:Y:S01]  /*1f800*/  @!PT LDS RZ, [RZ] ;  /* 0x00000000fffff984 */ /* 0x000fe20000000800 */
[----:B------:R-:W-:Y:S01]  /*1f810*/  @!PT LDS RZ, [RZ] ;  /* 0x00000000fffff984 */ /* 0x000fe20000000800 */
[----:B------:R-:W-:Y:S01]  /*1f820*/  @!P4 LDGSTS.E.BYPASS.LTC128B.128 [R237+0xf800], desc[UR30][R12.64] ;  /* 0x0f8000000cedcfae */ /* 0x000fe2000b981a1e */
[C---:B------:R-:W-:Y:S02]  /*1f830*/  IMAD.IADD R140, R181.reuse, 0x1, R200 ;  /* 0x00000001b58c7824 */ /* 0x040fe400078e02c8 */
[C---:B------:R-:W-:Y:S02]  /*1f840*/  IMAD.IADD R185, R181.reuse, 0x1, R160 ;  /* 0x00000001b5b97824 */ /* 0x040fe400078e02a0 */
[----:B------:R-:W-:Y:S02]  /*1f850*/  @P4 STS.128 [R237+0xf800], RZ ;  /* 0x00f800ffed004388 */ /* 0x000fe40000000c00 */
[C---:B------:R-:W-:Y:S03]  /*1f860*/  IMAD.IADD R135, R200.reuse, 0x1, R185 ;  /* 0x00000001c8877824 */ /* 0x040fe600078e02b9 */
[----:B------:R-:W-:Y:S01]  /*1f870*/  @!PT LDS RZ, [RZ] ;  /* 0x00000000fffff984 */ /* 0x000fe20000000800 */
[----:B------:R-:W-:Y:S01]  /*1f880*/  @!PT LDS RZ, [RZ] ;  /* 0x00000000fffff984 */ /* 0x000fe20000000800 */
[----:B------:R-:W-:Y:S01]  /*1f890*/  @!PT LDS RZ, [RZ] ;  /* 0x00000000fffff984 */ /* 0x000fe20000000800 */
[----:B------:R3:W-:Y:S05]  /*1f8a0*/  @!P1 LDGSTS.E.BYPASS.LTC128B.128 [R237+0x13800], desc[UR10][R12.64+0x80] ;  /* 0x138000800ced9fae */ /* 0x0007ea000b981a0a */
[----:B------:R-:W-:Y:S05]  /*1f8b0*/  @P1 STS.128 [R237+0x13800], RZ ;  /* 0x013800ffed001388 */ /* 0x000fea0000000c00 */
[----:B------:R-:W-:Y:S05]  /*1f8c0*/  LDSM.16.M88.4 R64, [R181] ;  /* 0x00000000b540783b */ /* 0x000fea0000000200 */
[----:B-1----:R-:W1:Y:S05]  /*1f8d0*/  LDSM.16.M88.4 R8, [R184+UR8+0x4000] ;  /* 0x00400008b808783b */ /* 0x002e6a0008000200 */
[----:B------:R-:W3:Y:S05]  /*1f8e0*/  LDSM.16.M88.4 R16, [R184+UR8+0x4800] ;  /* 0x00480008b810783b */ /* 0x000eea0008000200 */
[----:B------:R-:W4:Y:S05]  /*1f8f0*/  LDSM.16.M88.4 R24, [R184+UR8+0x5000] ;  /* 0x00500008b818783b */ /* 0x000f2a0008000200 */
[----:B------:R-:W0:Y:S05]  /*1f900*/  LDGDEPBAR ;  /* 0x00000000000079af */ /* 0x000e2a0000000000 */
[----:B------:R-:W5:Y:S05]  /*1f910*/  LDSM.16.M88.4 R32, [R184+UR8+0x5800] ;  /* 0x00580008b820783b */ /* 0x000f6a0008000200 */
[----:B------:R-:W2:Y:S05]  /*1f920*/  LDSM.16.M88.4 R40, [R184+UR8+0x6000] ;  /* 0x00600008b828783b */ /* 0x000eaa0008000200 */
[----:B------:R-:W2:Y:S05]  /*1f930*/  LDSM.16.M88.4 R48, [R184+UR8+0x6800] ;  /* 0x00680008b830783b */ /* 0x000eaa0008000200 */
[----:B------:R-:W2:Y:S05]  /*1f940*/  LDSM.16.M88.4 R56, [R184+UR8+0x7000] ;  /* 0x00700008b838783b */ /* 0x000eaa0008000200 */
[----:B------:R-:W2:Y:S01]  /*1f950*/  LDSM.16.M88.4 R136, [R184+UR8+0x7800] ;  /* 0x00780008b888783b */ /* 0x000ea20008000200 */
[C---:B-1----:R-:W-:Y:S04]  /*1f960*/  HMMA.16816.F32 R4, R64.reuse, R8, RZ ;  /* 0x000000084004723c */ /* 0x042fe800000018ff */
[----:B------:R-:W-:Y:S04]  /*1f970*/  LDSM.16.M88.4 R140, [R140] ;  /* 0x000000008c8c783b */ /* 0x000fe80000000200 */
[C---:B------:R-:W-:Y:S01]  /*1f980*/  HMMA.16816.F32 R8, R64.reuse, R10, RZ ;  /* 0x0000000a4008723c */ /* 0x040fe200000018ff */
[----:B------:R-:W1:Y:S05]  /*1f990*/  LDSM.16.M88.4 R144, [R134+0x4000] ;  /* 0x004000008690783b */ /* 0x000e6a0000000200 */
[----:B------:R-:W1:Y:S02]  /*1f9a0*/  LDSM.16.M88.4 R148, [R134+0x4800] ;  /* 0x004800008694783b */ /* 0x000e640000000200 */
[C---:B---3--:R-:W-:Y:S03]  /*1f9b0*/  HMMA.16816.F32 R12, R64.reuse, R16, RZ ;  /* 0x00000010400c723c */ /* 0x048fe600000018ff */
[----:B------:R-:W-:Y:S05]  /*1f9c0*/  LDSM.16.M88.4 R152, [R134+0x5800] ;  /* 0x005800008698783b */ /* 0x000fea0000000200 */
[C---:B------:R-:W-:Y:S01]  /*1f9d0*/  HMMA.16816.F32 R16, R64.reuse, R18, RZ ;  /* 0x000000124010723c */ /* 0x040fe200000018ff */
[----:B------:R-:W-:Y:S05]  /*1f9e0*/  LDSM.16.M88.4 R156, [R134+0x6800] ;  /* 0x00680000869c783b */ /* 0x000fea0000000200 */
[----:B------:R-:W-:Y:S02]  /*1f9f0*/  LDSM.16.M88.4 R160, [R134+0x7000] ;  /* 0x0070000086a0783b */ /* 0x000fe40000000200 */
[C---:B----4-:R-:W-:Y:S03]  /*1fa00*/  HMMA.16816.F32 R20, R64.reuse, R24, RZ ;  /* 0x000000184014723c */ /* 0x050fe600000018ff */
[----:B------:R-:W-:Y:S05]  /*1fa10*/  LDSM.16.M88.4 R164, [R134+0x7800] ;  /* 0x0078000086a4783b */ /* 0x000fea0000000200 */
[C---:B------:R-:W-:Y:S01]  /*1fa20*/  HMMA.16816.F32 R24, R64.reuse, R26, RZ ;  /* 0x0000001a4018723c */ /* 0x040fe200000018ff */
[----:B------:R-:W-:Y:S05]  /*1fa30*/  LDSM.16.M88.4 R168, [R185] ;  /* 0x00000000b9a8783b */ /* 0x000fea0000000200 */
[----:B------:R-:W-:Y:S02]  /*1fa40*/  LDSM.16.M88.4 R172, [R3+0x4000] ;  /* 0x0040000003ac783b */ /* 0x000fe40000000200 */
[C---:B-----5:R-:W-:Y:S03]  /*1fa50*/  HMMA.16816.F32 R28, R64.reuse, R32, RZ ;  /* 0x00000020401c723c */ /* 0x060fe600000018ff */
[----:B------:R-:W-:Y:S05]  /*1fa60*/  LDSM.16.M88.4 R176, [R3+0x4800] ;  /* 0x0048000003b0783b */ /* 0x000fea0000000200 */
[C---:B------:R-:W-:Y:S01]  /*1fa70*/  HMMA.16816.F32 R32, R64.reuse, R34, RZ ;  /* 0x000000224020723c */ /* 0x040fe200000018ff */
[----:B------:R-:W-:Y:S07]  /*1fa80*/  LDSM.16.M88.4 R188, [R3+0x8000] ;  /* 0x0080000003bc783b */ /* 0x000fee0000000200 */
        /* <DEDUP_REMOVED lines=11> */
[----:B------:R1:W3:Y:S07]  /*1fb40*/  LDSM.16.M88.4 R144, [R134+0x6000] ;  /* 0x006000008690783b */ /* 0x0002ee0000000200 */
[C---:B------:R-:W-:Y:S08]  /*1fb50*/  HMMA.16816.F32 R12, R140.reuse, R148, R12 ;  /* 0x000000948c0c723c */ /* 0x040ff0000000180c */
[C---:B------:R-:W-:Y:S01]  /*1fb60*/  HMMA.16816.F32 R16, R140.reuse, R150, R16 ;  /* 0x000000968c10723c */ /* 0x040fe20000001810 */
[----:B------:R-:W4:Y:S02]  /*1fb70*/  LDSM.16.M88.4 R148, [R3+0x5000] ;  /* 0x005000000394783b */ /* 0x000f240000000200 */
[----:B-1----:R-:W-:Y:S05]  /*1fb80*/  IMAD.IADD R134, R200, 0x1, R3 ;  /* 0x00000001c8867824 */ /* 0x002fea00078e0203 */
[C---:B--2---:R-:W-:Y:S08]  /*1fb90*/  HMMA.16816.F32 R20, R140.reuse, R136, R20 ;  /* 0x000000888c14723c */ /* 0x044ff00000001814 */
[C---:B------:R-:W-:Y:S01]  /*1fba0*/  HMMA.16816.F32 R24, R140.reuse, R138, R24 ;  /* 0x0000008a8c18723c */ /* 0x040fe20000001818 */
[----:B------:R-:W1:Y:S07]  /*1fbb0*/  LDSM.16.M88.4 R136, [R3+0x5800] ;  /* 0x005800000388783b */ /* 0x000e6e0000000200 */
[C---:B------:R-:W-:Y:S08]  /*1fbc0*/  HMMA.16816.F32 R28, R140.reuse, R152, R28 ;  /* 0x000000988c1c723c */ /* 0x040ff0000000181c */
[C---:B------:R-:W-:Y:S01]  /*1fbd0*/  HMMA.16816.F32 R32, R140.reuse, R154, R32 ;  /* 0x0000009a8c20723c */ /* 0x040fe20000001820 */
[----:B------:R-:W-:Y:S07]  /*1fbe0*/  LDSM.16.M88.4 R152, [R135] ;  /* 0x000000008798783b */ /* 0x000fee0000000200 */
        /* <DEDUP_REMOVED lines=11> */
[----:B------:R-:W3:Y:S05]  /*1fca0*/  LDSM.16.M88.4 R140, [R3+0x6800] ;  /* 0x00680000038c783b */ /* 0x000eea0000000200 */
[----:B------:R-:W-:Y:S02]  /*1fcb0*/  LDSM.16.M88.4 R164, [R134+0x6000] ;  /* 0x0060000086a4783b */ /* 0x000fe40000000200 */
[C---:B------:R-:W-:Y:S08]  /*1fcc0*/  HMMA.16816.F32 R4, R168.reuse, R172, R4 ;  /* 0x000000aca804723c */ /* 0x040ff00000001804 */
[C---:B------:R-:W-:Y:S01]  /*1fcd0*/  HMMA.16816.F32 R8, R168.reuse, R174, R8 ;  /* 0x000000aea808723c */ /* 0x040fe20000001808 */
[----:B------:R-:W-:Y:S07]  /*1fce0*/  LDSM.16.M88.4 R172, [R184+UR8+0x8800] ;  /* 0x00880008b8ac783b */ /* 0x000fee0008000200 */
[C---:B------:R-:W-:Y:S08]  /*1fcf0*/  HMMA.16816.F32 R12, R168.reuse, R176, R12 ;  /* 0x000000b0a80c723c */ /* 0x040ff0000000180c */
[C---:B------:R-:W-:Y:S01]  /*1fd00*/  HMMA.16816.F32 R16, R168.reuse, R178, R16 ;  /* 0x000000b2a810723c */ /* 0x040fe20000001810 */
[----:B------:R-:W-:Y:S07]  /*1fd10*/  LDSM.16.M88.4 R176, [R192+0x9000] ;  /* 0x00900000c0b0783b */ /* 0x000fee0000000200 */
[C---:B----4-:R-:W-:Y:S08]  /*1fd20*/  HMMA.16816.F32 R20, R168.reuse, R148, R20 ;  /* 0x00000094a814723c */ /* 0x050ff00000001814 */
        /* <DEDUP_REMOVED lines=12> */
[C---:B------:R-:W-:Y:S01]  /*1fdf0*/  HMMA.16816.F32 R56, R168.reuse, R150, R56 ;  /* 0x00000096a838723c */ /* 0x040fe20000001838 */
[----:B------:R-:W4:Y:S07]  /*1fe00*/  LDSM.16.M88.4 R148, [R134+0x6800] ;  /* 0x006800008694783b */ /* 0x000f2e0000000200 */
[C---:B-1----:R-:W-:Y:S08]  /*1fe10*/  HMMA.16816.F32 R60, R168.reuse, R136, R60 ;  /* 0x00000088a83c723c */ /* 0x042ff0000000183c */
[----:B------:R-:W-:Y:S01]  /*1fe20*/  HMMA.16816.F32 R64, R168, R138, R64 ;  /* 0x0000008aa840723c */ /* 0x000fe20000001840 */
[----:B------:R-:W1:Y:S05]  /*1fe30*/  LDSM.16.M88.4 R136, [R134+0x7000] ;  /* 0x007000008688783b */ /* 0x000e6a0000000200 */
[----:B------:R-:W-:Y:S02]  /*1fe40*/  LDSM.16.M88.4 R168, [R184+UR8+0x8000] ;  /* 0x00800008b8a8783b */ /* 0x000fe40008000200 */
        /* <DEDUP_REMOVED lines=8> */
[----:B------:R-:W-:Y:S07]  /*1fed0*/  LDSM.16.M88.4 R144, [R184+UR8+0x9800] ;  /* 0x00980008b890783b */ /* 0x000fee0008000200 */
[C---:B---3--:R-:W-:Y:S08]  /*1fee0*/  HMMA.16816.F32 R28, R152.reuse, R140, R28 ;  /* 0x0000008c981c723c */ /* 0x048ff0000000181c */
[C---:B------:R-:W-:Y:S01]  /*1fef0*/  HMMA.16816.F32 R32, R152.reuse, R142, R32 ;  /* 0x0000008e9820723c */ /* 0x040fe20000001820 */
[----:B------:R-:W2:Y:S07]  /*1ff00*/  LDSM.16.M88.4 R140, [R184+UR8+0x9000] ;  /* 0x00900008b88c783b */ /* 0x000eae0008000200 */
[C---:B------:R-:W-:Y:S08]  /*1ff10*/  HMMA.16816.F32 R36, R152.reuse, R164, R36 ;  /* 0x000000a49824723c */ /* 0x040ff00000001824 */
[C---:B------:R-:W-:Y:S01]  /*1ff20*/  HMMA.16816.F32 R40, R152.reuse, R166, R40 ;  /* 0x000000a69828723c */ /* 0x040fe20000001828 */
[----:B------:R-:W3:Y:S07]  /*1ff30*/  LDSM.16.M88.4 R164, [R184+UR8+0xa000] ;  /* 0x00a00008b8a4783b */ /* 0x000eee0008000200 */
[C---:B----4-:R-:W-:Y:S08]  /*1ff40*/  HMMA.16816.F32 R44, R152.reuse, R148, R44 ;  /* 0x00000094982c723c */ /* 0x050ff0000000182c */
[C---:B------:R-:W-:Y:S01]  /*1ff50*/  HMMA.16816.F32 R48, R152.reuse, R150, R48 ;  /* 0x000000969830723c */ /* 0x040fe20000001830 */
[----:B------:R-:W4:Y:S07]  /*1ff60*/  LDSM.16.M88.4 R148, [R184+UR8+0xa800] ;  /* 0x00a80008b894783b */ /* 0x000f2e0008000200 */
[C---:B-1----:R-:W-:Y:S08]  /*1ff70*/  HMMA.16816.F32 R52, R152.reuse, R136, R52 ;  /* 0x000000889834723c */ /* 0x042ff00000001834 */
[C---:B------:R-:W-:Y:S01]  /*1ff80*/  HMMA.16816.F32 R56, R152.reuse, R138, R56 ;  /* 0x0000008a9838723c */ /* 0x040fe20000001838 */
[----:B------:R-:W1:Y:S07]  /*1ff90*/  LDSM.16.M88.4 R136, [R184+UR8+0xb000] ;  /* 0x00b00008b888783b */ /* 0x000e6e0008000200 */
[C---:B-----5:R-:W-:Y:S03]  /*1ffa0*/  HMMA.16816.F32 R60, R152.reuse, R156, R60 ;  /* 0x0000009c983c723c */ /* 0x060fe6000000183c */
[----:B------:R-:W-:Y:S02]  /*1ffb0*/  IMAD.IADD R156, R181, 0x1, R200 ;  /* 0x00000001b59c7824 */ /* 0x000fe400078e02c8 */
[----:B------:R-:W-:Y:S03]  /*1ffc0*/  LDSM.16.M88.4 R180, [R192+0x9800] ;  /* 0x00980000c0b4783b */ /* 0x000fe60000000200 */
[----:B------:R-:W-:Y:S02]  /*1ffd0*/  HMMA.16816.F32 R64, R152, R158, R64 ;  /* 0x0000009e9840723c */ /* 0x000fe40000001840 */
[----:B------:R-:W5:Y:S05]  /*1ffe0*/  LDSM.16.M88.4 R152, [R184+UR8+0xb800] ;  /* 0x00b80008b898783b */ /* 0x000f6a0008000200 */
[----:B------:R-:W-:Y:S01]  /*1fff0*/  LDSM.16.M88.4 R156, [R156+0x2000] ;  /* 0x002000009c9c783b */ /* 0x000fe20000000200 */
[C---:B------:R-:W-:Y:S04]  /*20000*/  HMMA.16816.F32 R4, R160.reuse, R168, R4 ;  /* 0x000000a8a004723c */ /* 0x040fe80000001804 */
[----:B------:R-:W-:Y:S04]  /*20010*/  LDSM.16.M88.4 R184, [R185+0x2000] ;  /* 0x00200000b9b8783b */ /* 0x000fe80000000200 */
        /* <DEDUP_REMOVED lines=16> */
[----:B------:R-:W4:Y:S05]  /*20120*/  LDSM.16.M88.4 R148, [R192+0xb800] ;  /* 0x00b80000c094783b */ /* 0x000f2a0000000200 */
[----:B------:R-:W-:Y:S02]  /*20130*/  LDSM.16.M88.4 R192, [R134+0xb000] ;  /* 0x00b0000086c0783b */ /* 0x000fe40000000200 */
[C---:B-1----:R-:W-:Y:S08]  /*20140*/  HMMA.16816.F32 R52, R160.reuse, R136, R52 ;  /* 0x00000088a034723c */ /* 0x042ff00000001834 */
[C---:B------:R-:W-:Y:S01]  /*20150*/  HMMA.16816.F32 R56, R160.reuse, R138, R56 ;  /* 0x0000008aa038723c */ /* 0x040fe20000001838 */
[----:B------:R-:W1:Y:S07]  /*20160*/  LDSM.16.M88.4 R136, [R3+0x8800] ;  /* 0x008800000388783b */ /* 0x000e6e0000000200 */
[C---:B-----5:R-:W-:Y:S08]  /*20170*/  HMMA.16816.F32 R60, R160.reuse, R152, R60 ;  /* 0x00000098a03c723c */ /* 0x060ff0000000183c */
[----:B------:R-:W-:Y:S01]  /*20180*/  HMMA.16816.F32 R64, R160, R154, R64 ;  /* 0x0000009aa040723c */ /* 0x000fe20000001840 */
[----:B------:R-:W5:Y:S05]  /*20190*/  LDSM.16.M88.4 R152, [R3+0x9000] ;  /* 0x009000000398783b */ /* 0x000f6a0000000200 */
[----:B------:R-:W-:Y:S02]  /*201a0*/  LDSM.16.M88.4 R160, [R3+0xb800] ;  /* 0x00b8000003a0783b */ /* 0x000fe40000000200 */
        /* <DEDUP_REMOVED lines=20> */
[----:B------:R-:W-:Y:S07]  /*202f0*/  LDSM.16.M88.4 R164, [R135+0x2000] ;  /* 0x0020000087a4783b */ /* 0x000fee0000000200 */
[C---:B----4-:R-:W-:Y:S08]  /*20300*/  HMMA.16816.F32 R60, R156.reuse, R148, R60 ;  /* 0x000000949c3c723c */ /* 0x050ff0000000183c */
[----:B------:R-:W-:Y:S01]  /*20310*/  HMMA.16816.F32 R64, R156, R150, R64 ;  /* 0x000000969c40723c */ /* 0x000fe20000001840 */
[----:B------:R-:W3:Y:S05]  /*20320*/  LDSM.16.M88.4 R148, [R3+0xa800] ;  /* 0x00a800000394783b */ /* 0x000eea0000000200 */
[----:B------:R-:W4:Y:S02]  /*20330*/  LDSM.16.M88.4 R156, [R3+0xb000] ;  /* 0x00b00000039c783b */ /* 0x000f240000000200 */
[C---:B------:R-:W-:Y:S08]  /*20340*/  HMMA.16816.F32 R4, R184.reuse, R188, R4 ;  /* 0x000000bcb804723c */ /* 0x040ff00000001804 */
[C---:B------:R-:W-:Y:S01]  /*20350*/  HMMA.16816.F32 R8, R184.reuse, R190, R8 ;  /* 0x000000beb808723c */ /* 0x040fe20000001808 */
[----:B------:R-:W-:Y:S07]  /*20360*/  LDSM.16.M88.4 R188, [R134+0xa800] ;  /* 0x00a8000086bc783b */ /* 0x000fee0000000200 */
[C---:B-1----:R-:W-:Y:S08]  /*20370*/  HMMA.16816.F32 R12, R184.reuse, R136, R12 ;  /* 0x00000088b80c723c */ /* 0x042ff0000000180c */
[C---:B------:R-:W-:Y:S01]  /*20380*/  HMMA.16816.F32 R16, R184.reuse, R138, R16 ;  /* 0x0000008ab810723c */ /* 0x040fe20000001810 */
[----:B------:R-:W1:Y:S07]  /*20390*/  LDSM.16.M88.4 R136, [R134+0x8800] ;  /* 0x008800008688783b */ /* 0x000e6e0000000200 */
[C---:B-----5:R-:W-:Y:S08]  /*203a0*/  HMMA.16816.F32 R20, R184.reuse, R152, R20 ;  /* 0x00000098b814723c */ /* 0x060ff00000001814 */
[C---:B------:R-:W-:Y:S01]  /*203b0*/  HMMA.16816.F32 R24, R184.reuse, R154, R24 ;  /* 0x0000009ab818723c */ /* 0x040fe20000001818 */
[----:B------:R-:W5:Y:S01]  /*203c0*/  LDSM.16.M88.4 R152, [R134+0xb800] ;  /* 0x00b800008698783b */ /* 0x000f620000000200 */
[----:B------:R-:W-:Y:S04]  /*203d0*/  DEPBAR.LE SB0, 0x0 ;  /* 0x000080000000791a */ /* 0x000fe80000000000 */
[----:B------:R-:W-:Y:S02]  /*203e0*/  BAR.SYNC.DEFER_BLOCKING 0x0 ;  /* 0x0000000000007b1d */ /* 0x000fe40000010000 */
[C---:B--2---:R-:W-:Y:S08]  /*203f0*/  HMMA.16816.F32 R28, R184.reuse, R140, R28 ;  /* 0x0000008cb81c723c */ /* 0x044ff0000000181c */
[C---:B------:R-:W-:Y:S08]  /*20400*/  HMMA.16816.F32 R32, R184.reuse, R142, R32 ;  /* 0x0000008eb820723c */ /* 0x040ff00000001820 */
[C---:B------:R-:W-:Y:S08]  /*20410*/  HMMA.16816.F32 R36, R184.reuse, R144, R36 ;  /* 0x00000090b824723c */ /* 0x040ff00000001824 */
[C---:B------:R-:W-:Y:S08]  /*20420*/  HMMA.16816.F32 R40, R184.reuse, R146, R40 ;  /* 0x00000092b828723c */ /* 0x040ff00000001828 */
[C---:B---3--:R-:W-:Y:S08]  /*20430*/  HMMA.16816.F32 R44, R184.reuse, R148, R44 ;  /* 0x00000094b82c723c */ /* 0x048ff0000000182c */
[C---:B------:R-:W-:Y:S08]  /*20440*/  HMMA.16816.F32 R48, R184.reuse, R150, R48 ;  /* 0x00000096b830723c */ /* 0x040ff00000001830 */
[C---:B----4-:R-:W-:Y:S08]  /*20450*/  HMMA.16816.F32 R52, R184.reuse, R156, R52 ;  /* 0x0000009cb834723c */ /* 0x050ff00000001834 */
[C---:B------:R-:W-:Y:S08]  /*20460*/  HMMA.16816.F32 R56, R184.reuse, R158, R56 ;  /* 0x0000009eb838723c */ /* 0x040ff00000001838 */
[C---:B------:R-:W-:Y:S08]  /*20470*/  HMMA.16816.F32 R60, R184.reuse, R160, R60 ;  /* 0x000000a0b83c723c */ /* 0x040ff0000000183c */
[----:B------:R-:W-:Y:S08]  /*20480*/  HMMA.16816.F32 R64, R184, R162, R64 ;  /* 0x000000a2b840723c */ /* 0x000ff00000001840 */
[C---:B------:R-:W-:Y:S08]  /*20490*/  HMMA.16816.F32 R4, R164.reuse, R168, R4 ;  /* 0x000000a8a404723c */ /* 0x040ff00000001804 */
[C---:B------:R-:W-:Y:S08]  /*204a0*/  HMMA.16816.F32 R8, R164.reuse, R170, R8 ;  /* 0x000000aaa408723c */ /* 0x040ff00000001808 */
[C---:B-1----:R-:W-:Y:S08]  /*204b0*/  HMMA.16816.F32 R12, R164.reuse, R136, R12 ;  /* 0x00000088a40c723c */ /* 0x042ff0000000180c */
        /* <DEDUP_REMOVED lines=11> */
[C---:B-----5:R-:W-:Y:S08]  /*20570*/  HMMA.16816.F32 R60, R164.reuse, R152, R60 ;  /* 0x00000098a43c723c */ /* 0x060ff0000000183c */
        /* <DEDUP_REMOVED lines=80> */
.L_x_2603:
[----:B------:R-:W-:Y:S05]  /*20a80*/  BSYNC.RECONVERGENT B0 ;  /* 0x0000000000007941 */ /* 0x000fea0003800200 */
.L_x_2602:
        /* <DEDUP_REMOVED lines=96> */
.L_x_2601:
[----:B------:R-:W-:Y:S05]  /*21090*/  BSYNC.RECONVERGENT B1 ;  /* 0x0000000000017941 */ /* 0x000fea0003800200 */
.L_x_2600:
[----:B-1----:R-:W2:Y:S01]  /*210a0*/  LD.E R135, desc[UR4][R132.64+0xdc] ;  /* 0x0000dc0484877980 */ /* 0x002ea2000c101900 */
[----:B------:R-:W-:Y:S01]  /*210b0*/  VIADD R148, R231, 0xffffffc1 ;  /* 0xffffffc1e7947836 */ /* 0x000fe20000000000 */
[----:B------:R-:W-:Y:S01]  /*210c0*/  LOP3.LUT R201, R201, 0x200, R202, 0xf8, !PT ;  /* 0x00000200c9c97812 */ /* 0x000fe200078ef8ca */
[C---:B------:R-:W-:Y:S02]  /*210d0*/  VIADD R134, R231.reuse, 0xffffffc9 ;  /* 0xffffffc9e7867836 */ /* 0x040fe40000000000 */
[C---:B------:R-:W-:Y:S01]  /*210e0*/  VIADD R145, R231.reuse, 0xffffffc0 ;  /* 0xffffffc0e7917836 */ /* 0x040fe20000000000 */
[CC--:B------:R-:W-:Y:S01]  /*210f0*/  ISETP.GE.AND P4, PT, R148.reuse, R228.reuse, PT ;  /* 0x000000e49400720c */ /* 0x0c0fe20003f86270 */
[C---:B------:R-:W-:Y:S01]  /*21100*/  VIADD R136, R231.reuse, 0xffffffc8 ;  /* 0xffffffc8e7887836 */ /* 0x040fe20000000000 */
[-C--:B------:R-:W-:Y:S01]  /*21110*/  ISETP.GE.AND P0, PT, R148, R227.reuse, PT ;  /* 0x000000e39400720c */ /* 0x080fe20003f06270 */
[----:B------:R-:W-:Y:S01]  /*21120*/  VIADD R144, R231, 0xffffffd0 ;  /* 0xffffffd0e7907836 */ /* 0x000fe20000000000 */
[----:B------:R-:W-:Y:S01]  /*21130*/  FSEL R147, R5, -INF , P4 ;  /* 0xff80000005937808 */ /* 0x000fe20002000000 */
[C---:B------:R-:W-:Y:S01]  /*21140*/  VIADD R141, R231.reuse, 0xffffffe1 ;  /* 0xffffffe1e78d7836 */ /* 0x040fe20000000000 */
[CC--:B------:R-:W-:Y:S01]  /*21150*/  ISETP.GE.AND P4, PT, R134.reuse, R228.reuse, PT ;  /* 0x000000e48600720c */ /* 0x0c0fe20003f86270 */
[----:B------:R-:W-:Y:S01]  /*21160*/  VIADD R3, R231, 0xffffffe9 ;  /* 0xffffffe9e7037836 */ /* 0x000fe20000000000 */
[-C--:B------:R-:W-:Y:S01]  /*21170*/  ISETP.GE.AND P1, PT, R145, R227.reuse, PT ;  /* 0x000000e39100720c */ /* 0x080fe20003f26270 */
[----:B------:R-:W-:Y:S01]  /*21180*/  VIADD R143, R231, 0xffffffe0 ;  /* 0xffffffe0e78f7836 */ /* 0x000fe20000000000 */
[----:B------:R-:W-:Y:S01]  /*21190*/  FSEL R5, R7, -INF , P0 ;  /* 0xff80000007057808 */ /* 0x000fe20000000000 */
[C---:B------:R-:W-:Y:S01]  /*211a0*/  VIADD R140, R231.reuse, 0xfffffff1 ;  /* 0xfffffff1e78c7836 */ /* 0x040fe20000000000 */
[-C--:B------:R-:W-:Y:S01]  /*211b0*/  ISETP.GE.AND P0, PT, R134, R227.reuse, PT ;  /* 0x000000e38600720c */ /* 0x080fe20003f06270 */
[C---:B------:R-:W-:Y:S01]  /*211c0*/  VIADD R142, R231.reuse, 0xfffffff0 ;  /* 0xfffffff0e78e7836 */ /* 0x040fe20000000000 */
[----:B------:R-:W-:Y:S01]  /*211d0*/  FSEL R139, R6, -INF , P1 ;  /* 0xff800000068b7808 */ /* 0x000fe20000800000 */
[----:B------:R-:W-:Y:S01]  /*211e0*/  VIADD R6, R231, 0xfffffff9 ;  /* 0xfffffff9e7067836 */ /* 0x000fe20000000000 */
[----:B------:R-:W-:Y:S01]  /*211f0*/  FSEL R7, R9, -INF , P4 ;  /* 0xff80000009077808 */ /* 0x000fe20002000000 */
[----:B------:R-:W-:Y:S01]  /*21200*/  VIADD R146, R231, 0x1 ;  /* 0x00000001e7927836 */ /* 0x000fe20000000000 */
[-C--:B------:R-:W-:Y:S01]  /*21210*/  ISETP.GE.AND P1, PT, R136, R227.reuse, PT ;  /* 0x000000e38800720c */ /* 0x080fe20003f26270 */
[----:B------:R-:W-:Y:S01]  /*21220*/  VIADD R229, R229, 0xffffff80 ;  /* 0xffffff80e5e57836 */ /* 0x000fe20000000000 */
[-C--:B------:R-:W-:Y:S02]  /*21230*/  ISETP.GE.AND P5, PT, R145, R228.reuse, PT ;  /* 0x000000e49100720c */ /* 0x080fe40003fa6270 */
[----:B------:R-:W-:Y:S01]  /*21240*/  FSEL R9, R11, -INF , P0 ;  /* 0xff8000000b097808 */ /* 0x000fe20000000000 */
[C---:B------:R-:W-:Y:S01]  /*21250*/  VIADD R11, R231.reuse, 0xffffffd1 ;  /* 0xffffffd1e70b7836 */ /* 0x040fe20000000000 */
[----:B------:R-:W-:Y:S01]  /*21260*/  FSEL R138, R10, -INF , P1 ;  /* 0xff8000000a8a7808 */ /* 0x000fe20000800000 */
[C---:B------:R-:W-:Y:S01]  /*21270*/  VIADD R10, R231.reuse, 0xffffffd8 ;  /* 0xffffffd8e70a7836 */ /* 0x040fe20000000000 */
[----:B------:R-:W-:Y:S01]  /*21280*/  FSEL R149, R4, -INF , P5 ;  /* 0xff80000004957808 */ /* 0x000fe20002800000 */
[----:B------:R-:W-:Y:S01]  /*21290*/  VIADD R4, R231, 0xffffffd9 ;  /* 0xffffffd9e7047836 */ /* 0x000fe20000000000 */
[-C--:B------:R-:W-:Y:S02]  /*212a0*/  ISETP.GE.AND P5, PT, R136, R228.reuse, PT ;  /* 0x000000e48800720c */ /* 0x080fe40003fa6270 */
[-C--:B------:R-:W-:Y:S02]  /*212b0*/  ISETP.GE.AND P1, PT, R144, R227.reuse, PT ;  /* 0x000000e39000720c */ /* 0x080fe40003f26270 */
[CC--:B------:R-:W-:Y:S02]  /*212c0*/  ISETP.GE.AND P0, PT, R11.reuse, R227.reuse, PT ;  /* 0x000000e30b00720c */ /* 0x0c0fe40003f06270 */
[-C--:B------:R-:W-:Y:S02]  /*212d0*/  ISETP.GE.AND P4, PT, R11, R228.reuse, PT ;  /* 0x000000e40b00720c */ /* 0x080fe40003f86270 */
[----:B------:R-:W-:Y:S01]  /*212e0*/  FSEL R150, R8, -INF , P5 ;  /* 0xff80000008967808 */ /* 0x000fe20002800000 */
[----:B------:R-:W-:Y:S01]  /*212f0*/  VIADD R8, R231, 0xffffffe8 ;  /* 0xffffffe8e7087836 */ /* 0x000fe20000000000 */
[----:B------:R-:W-:Y:S02]  /*21300*/  FSEL R137, R14, -INF , P1 ;  /* 0xff8000000e897808 */ /* 0x000fe40000800000 */
[----:B------:R-:W-:Y:S02]  /*21310*/  FSEL R14, R15, -INF , P0 ;  /* 0xff8000000f0e7808 */ /* 0x000fe40000000000 */
[-C--:B------:R-:W-:Y:S02]  /*21320*/  ISETP.GE.AND P5, PT, R144, R228.reuse, PT ;  /* 0x000000e49000720c */ /* 0x080fe40003fa6270 */
[----:B------:R-:W-:Y:S02]  /*21330*/  FSEL R151, R13, -INF , P4 ;  /* 0xff8000000d977808 */ /* 0x000fe40002000000 */
[CC--:B------:R-:W-:Y:S02]  /*21340*/  ISETP.GE.AND P0, PT, R4.reuse, R227.reuse, PT ;  /* 0x000000e30400720c */ /* 0x0c0fe40003f06270 */
[-C--:B------:R-:W-:Y:S02]  /*21350*/  ISETP.GE.AND P4, PT, R4, R228.reuse, PT ;  /* 0x000000e40400720c */ /* 0x080fe40003f86270 */
[----:B------:R-:W-:Y:S02]  /*21360*/  FSEL R152, R12, -INF , P5 ;  /* 0xff8000000c987808 */ /* 0x000fe40002800000 */
[----:B------:R-:W-:Y:S02]  /*21370*/  FSEL R12, R19, -INF , P0 ;  /* 0xff800000130c7808 */ /* 0x000fe40000000000 */
[----:B------:R-:W-:Y:S02]  /*21380*/  FSEL R190, R17, -INF , P4 ;  /* 0xff80000011be7808 */ /* 0x000fe40002000000 */
[CC--:B------:R-:W-:Y:S02]  /*21390*/  ISETP.GE.AND P4, PT, R141.reuse, R228.reuse, PT ;  /* 0x000000e48d00720c */ /* 0x0c0fe40003f86270 */
[-C--:B------:R-:W-:Y:S02]  /*213a0*/  ISETP.GE.AND P0, PT, R141, R227.reuse, PT ;  /* 0x000000e38d00720c */ /* 0x080fe40003f06270 */
[-C--:B------:R-:W-:Y:S02]  /*213b0*/  ISETP.GE.AND P5, PT, R10, R228.reuse, PT ;  /* 0x000000e40a00720c */ /* 0x080fe40003fa6270 */
[----:B------:R-:W-:Y:S02]  /*213c0*/  FSEL R23, R23, -INF , P0 ;  /* 0xff80000017177808 */ /* 0x000fe40000000000 */
[----:B------:R-:W-:Y:S01]  /*213d0*/  FSEL R186, R21, -INF , P4 ;  /* 0xff80000015ba7808 */ /* 0x000fe20002000000 */
[----:B------:R-:W-:Y:S01]  /*213e0*/  VIADD R21, R231, 0x9 ;  /* 0x00000009e7157836 */ /* 0x000fe20000000000 */
[CC--:B------:R-:W-:Y:S02]  /*213f0*/  ISETP.GE.AND P4, PT, R3.reuse, R228.reuse, PT ;  /* 0x000000e40300720c */ /* 0x0c0fe40003f86270 */
[-C--:B------:R-:W-:Y:S02]  /*21400*/  ISETP.GE.AND P0, PT, R3, R227.reuse, PT ;  /* 0x000000e30300720c */ /* 0x080fe40003f06270 */
[----:B------:R-:W-:Y:S01]  /*21410*/  FSEL R192, R16, -INF , P5 ;  /* 0xff80000010c07808 */ /* 0x000fe20002800000 */
[----:B------:R-:W-:Y:S01]  /*21420*/  VIADD R16, R231, 0x29 ;  /* 0x00000029e7107836 */ /* 0x000fe20000000000 */
[----:B------:R-:W-:Y:S02]  /*21430*/  FSEL R27, R27, -INF , P0 ;  /* 0xff8000001b1b7808 */ /* 0x000fe40000000000 */
[-C--:B------:R-:W-:Y:S02]  /*21440*/  ISETP.GE.AND P5, PT, R143, R228.reuse, PT ;  /* 0x000000e48f00720c */ /* 0x080fe40003fa6270 */
[----:B------:R-:W-:Y:S01]  /*21450*/  FSEL R184, R25, -INF , P4 ;  /* 0xff80000019b87808 */ /* 0x000fe20002000000 */
[C---:B------:R-:W-:Y:S01]  /*21460*/  VIADD R25, R231.reuse, 0x38 ;  /* 0x00000038e7197836 */ /* 0x040fe20000000000 */
[CC--:B------:R-:W-:Y:S02]  /*21470*/  ISETP.GE.AND P0, PT, R140.reuse, R227.reuse, PT ;  /* 0x000000e38c00720c */ /* 0x0c0fe40003f06270 */
[-C--:B------:R-:W-:Y:S02]  /*21480*/  ISETP.GE.AND P4, PT, R140, R228.reuse, PT ;  /* 0x000000e48c00720c */ /* 0x080fe40003f86270 */
[----:B------:R-:W-:Y:S01]  /*21490*/  FSEL R188, R20, -INF , P5 ;  /* 0xff80000014bc7808 */ /* 0x000fe20002800000 */
[----:B------:R-:W-:Y:S01]  /*214a0*/  VIADD R20, R231, 0x19 ;  /* 0x00000019e7147836 */ /* 0x000fe20000000000 */
[----:B------:R-:W-:Y:S02]  /*214b0*/  FSEL R31, R31, -INF , P0 ;  /* 0xff8000001f1f7808 */ /* 0x000fe40000000000 */
[----:B------:R-:W-:Y:S01]  /*214c0*/  FSEL R243, R29, -INF , P4 ;  /* 0xff8000001df37808 */ /* 0x000fe20002000000 */
[C---:B------:R-:W-:Y:S01]  /*214d0*/  VIADD R29, R231.reuse, 0x28 ;  /* 0x00000028e71d7836 */ /* 0x040fe20000000000 */
[-C--:B------:R-:W-:Y:S02]  /*214e0*/  ISETP.GE.AND P5, PT, R8, R228.reuse, PT ;  /* 0x000000e40800720c */ /* 0x080fe40003fa6270 */
[CC--:B------:R-:W-:Y:S02]  /*214f0*/  ISETP.GE.AND P4, PT, R6.reuse, R228.reuse, PT ;  /* 0x000000e40600720c */ /* 0x0c0fe40003f86270 */
[-C--:B------:R-:W-:Y:S02]  /*21500*/  ISETP.GE.AND P0, PT, R6, R227.reuse, PT ;  /* 0x000000e30600720c */ /* 0x080fe40003f06270 */
[-C--:B------:R-:W-:Y:S02]  /*21510*/  ISETP.GE.AND P1, PT, R10, R227.reuse, PT ;  /* 0x000000e30a00720c */ /* 0x080fe40003f26270 */
[----:B------:R-:W-:Y:S01]  /*21520*/  FSEL R187, R24, -INF , P5 ;  /* 0xff80000018bb7808 */ /* 0x000fe20002800000 */
[----:B------:R-:W-:Y:S01]  /*21530*/  VIADD R24, R231, 0xfffffff8 ;  /* 0xfffffff8e7187836 */ /* 0x000fe20000000000 */
[----:B------:R-:W-:Y:S02]  /*21540*/  FSEL R35, R35, -INF , P0 ;  /* 0xff80000023237808 */ /* 0x000fe40000000000 */
[-C--:B------:R-:W-:Y:S02]  /*21550*/  ISETP.GE.AND P5, PT, R142, R228.reuse, PT ;  /* 0x000000e48e00720c */ /* 0x080fe40003fa6270 */
[----:B------:R-:W-:Y:S01]  /*21560*/  FSEL R172, R33, -INF , P4 ;  /* 0xff80000021ac7808 */ /* 0x000fe20002000000 */
[C---:B------:R-:W-:Y:S01]  /*21570*/  VIADD R33, R231.reuse, 0x8 ;  /* 0x00000008e7217836 */ /* 0x040fe20000000000 */
[----:B------:R-:W-:Y:S02]  /*21580*/  FSEL R18, R18, -INF , P1 ;  /* 0xff80000012127808 */ /* 0x000fe40000800000 */
[-C--:B------:R-:W-:Y:S02]  /*21590*/  ISETP.GE.AND P0, PT, R231, R227.reuse, PT ;  /* 0x000000e3e700720c */ /* 0x080fe40003f06270 */
[-C--:B------:R-:W-:Y:S02]  /*215a0*/  ISETP.GE.AND P1, PT, R143, R227.reuse, PT ;  /* 0x000000e38f00720c */ /* 0x080fe40003f26270 */
[----:B------:R-:W-:Y:S01]  /*215b0*/  FSEL R180, R28, -INF , P5 ;  /* 0xff8000001cb47808 */ /* 0x000fe20002800000 */
[C---:B------:R-:W-:Y:S01]  /*215c0*/  VIADD R28, R231.reuse, 0x10 ;  /* 0x00000010e71c7836 */ /* 0x040fe20000000000 */
[----:B------:R-:W-:Y:S01]  /*215d0*/  FSEL R245, R38, -INF , P0 ;  /* 0xff80000026f57808 */ /* 0x000fe20000000000 */
[----:B------:R-:W-:Y:S01]  /*215e0*/  VIADD R38, R231, 0x30 ;  /* 0x00000030e7267836 */ /* 0x000fe20000000000 */
[-C--:B------:R-:W-:Y:S02]  /*215f0*/  ISETP.GE.AND P5, PT, R24, R228.reuse, PT ;  /* 0x000000e41800720c */ /* 0x080fe40003fa6270 */
[----:B------:R-:W-:Y:S02]  /*21600*/  FSEL R22, R22, -INF , P1 ;  /* 0xff80000016167808 */ /* 0x000fe40000800000 */
[----:B------:R-:W-:Y:S02]  /*21610*/  ISETP.GE.AND P0, PT, R33, R228, PT ;  /* 0x000000e42100720c */ /* 0x000fe40003f06270 */
[----:B------:R-:W-:Y:S02]  /*21620*/  ISETP.GE.AND P1, PT, R8, R227, PT ;  /* 0x000000e30800720c */ /* 0x000fe40003f26270 */
[----:B------:R-:W-:Y:S01]  /*21630*/  FSEL R168, R32, -INF , P5 ;  /* 0xff80000020a87808 */ /* 0x000fe20002800000 */
[----:B------:R-:W-:Y:S01]  /*21640*/  VIADD R32, R231, 0x18 ;  /* 0x00000018e7207836 */ /* 0x000fe20000000000 */
[C---:B------:R-:W-:Y:S02]  /*21650*/  ISETP.GE.AND P6, PT, R145.reuse, R224, PT ;  /* 0x000000e09100720c */ /* 0x040fe40003fc6270 */
[----:B------:R-:W-:Y:S01]  /*21660*/  ISETP.GE.AND P5, PT, R145, R225, PT ;  /* 0x000000e19100720c */ /* 0x000fe20003fa6270 */
[C---:B------:R-:W-:Y:S01]  /*21670*/  VIADD R145, R231.reuse, 0x11 ;  /* 0x00000011e7917836 */ /* 0x040fe20000000000 */
[----:B------:R-:W-:Y:S01]  /*21680*/  FSEL R174, R40, -INF , P0 ;  /* 0xff80000028ae7808 */ /* 0x000fe20000000000 */
[----:B------:R-:W-:Y:S01]  /*21690*/  VIADD R40, R231, 0x21 ;  /* 0x00000021e7287836 */ /* 0x000fe20000000000 */
[----:B------:R-:W-:Y:S02]  /*216a0*/  FSEL R26, R26, -INF , P1 ;  /* 0xff8000001a1a7808 */ /* 0x000fe40000800000 */
[-C--:B------:R-:W-:Y:S02]  /*216b0*/  ISETP.GE.AND P0, PT, R21, R227.reuse, PT ;  /* 0x000000e31500720c */ /* 0x080fe40003f06270 */
[-C--:B------:R-:W-:Y:S02]  /*216c0*/  ISETP.GE.AND P1, PT, R142, R227.reuse, PT ;  /* 0x000000e38e00720c */ /* 0x080fe40003f26270 */
[----:B------:R-:W-:Y:S02]  /*216d0*/  FSEL R43, R43, -INF , P0 ;  /* 0xff8000002b2b7808 */ /* 0x000fe40000000000 */
[----:B------:R-:W-:Y:S02]  /*216e0*/  FSEL R30, R30, -INF , P1 ;  /* 0xff8000001e1e7808 */ /* 0x000fe40000800000 */
[-C--:B------:R-:W-:Y:S02]  /*216f0*/  ISETP.GE.AND P0, PT, R145, R228.reuse, PT ;  /* 0x000000e49100720c */ /* 0x080fe40003f06270 */
[-C--:B------:R-:W-:Y:S02]  /*21700*/  ISETP.GE.AND P1, PT, R24, R227.reuse, PT ;  /* 0x000000e31800720c */ /* 0x080fe40003f26270 */
[----:B------:R-:W-:Y:S02]  /*21710*/  FSEL R193, R45, -INF , P0 ;  /* 0xff8000002dc17808 */ /* 0x000fe40000000000 */
[----:B------:R-:W-:Y:S02]  /*21720*/  FSEL R34, R34, -INF , P1 ;  /* 0xff80000022227808 */ /* 0x000fe40000800000 */
[-C--:B------:R-:W-:Y:S02]  /*21730*/  ISETP.GE.AND P0, PT, R32, R228.reuse, PT ;  /* 0x000000e42000720c */ /* 0x080fe40003f06270 */
[CC--:B------:R-:W-:Y:S02]  /*21740*/  ISETP.GE.AND P1, PT, R231.reuse, R228.reuse, PT ;  /* 0x000000e4e700720c */ /* 0x0c0fe40003f26270 */
[----:B------:R-:W-:Y:S02]  /*21750*/  FSEL R48, R48, -INF , P0 ;  /* 0xff80000030307808 */ /* 0x000fe40000000000 */
[-C--:B------:R-:W-:Y:S02]  /*21760*/  ISETP.GE.AND P0, PT, R20, R227.reuse, PT ;  /* 0x000000e31400720c */ /* 0x080fe40003f06270 */
[----:B------:R-:W-:Y:S01]  /*21770*/  FSEL R178, R36, -INF , P1 ;  /* 0xff80000024b27808 */ /* 0x000fe20000800000 */
[----:B------:R-:W-:Y:S01]  /*21780*/  VIADD R36, R231, 0x39 ;  /* 0x00000039e7247836 */ /* 0x000fe20000000000 */
[CC--:B------:R-:W-:Y:S02]  /*21790*/  ISETP.GE.AND P1, PT, R146.reuse, R227.reuse, PT ;  /* 0x000000e39200720c */ /* 0x0c0fe40003f26270 */
[-C--:B------:R-:W-:Y:S02]  /*217a0*/  ISETP.GE.AND P4, PT, R146, R228.reuse, PT ;  /* 0x000000e49200720c */ /* 0x080fe40003f86270 */
[----:B------:R-:W-:Y:S02]  /*217b0*/  FSEL R51, R51, -INF , P0 ;  /* 0xff80000033337808 */ /* 0x000fe40000000000 */
[----:B------:R-:W-:Y:S02]  /*217c0*/  FSEL R39, R39, -INF , P1 ;  /* 0xff80000027277808 */ /* 0x000fe40000800000 */
[-C--:B------:R-:W-:Y:S02]  /*217d0*/  ISETP.GE.AND P0, PT, R40, R228.reuse, PT ;  /* 0x000000e42800720c */ /* 0x080fe40003f06270 */
[----:B------:R-:W-:Y:S01]  /*217e0*/  FSEL R176, R37, -INF , P4 ;  /* 0xff80000025b07808 */ /* 0x000fe20002000000 */
[----:B------:R-:W-:Y:S01]  /*217f0*/  VIADD R37, R231, 0x31 ;  /* 0x00000031e7257836 */ /* 0x000fe20000000000 */
[-C--:B------:R-:W-:Y:S02]  /*21800*/  ISETP.GE.AND P1, PT, R33, R227.reuse, PT ;  /* 0x000000e32100720c */ /* 0x080fe40003f26270 */
[-C--:B------:R-:W-:Y:S02]  /*21810*/  ISETP.GE.AND P4, PT, R21, R228.reuse, PT ;  /* 0x000000e41500720c */ /* 0x080fe40003f86270 */
[----:B------:R-:W-:Y:S02]  /*21820*/  FSEL R53, R53, -INF , P0 ;  /* 0xff80000035357808 */ /* 0x000fe40000000000 */
[-C--:B------:R-:W-:Y:S02]  /*21830*/  ISETP.GE.AND P0, PT, R29, R228.reuse, PT ;  /* 0x000000e41d00720c */ /* 0x080fe40003f06270 */
[----:B------:R-:W-:Y:S02]  /*21840*/  FSEL R42, R42, -INF , P1 ;  /* 0xff8000002a2a7808 */ /* 0x000fe40000800000 */
[CC--:B------:R-:W-:Y:S02]  /*21850*/  ISETP.GE.AND P1, PT, R28.reuse, R228.reuse, PT ;  /* 0x000000e41c00720c */ /* 0x0c0fe40003f26270 */
[----:B------:R-:W-:Y:S01]  /*21860*/  FSEL R249, R41, -INF , P4 ;  /* 0xff80000029f97808 */ /* 0x000fe20002000000 */
[----:B------:R-:W-:Y:S01]  /*21870*/  VIADD R41, R231, 0x20 ;  /* 0x00000020e7297836 */ /* 0x000fe20000000000 */
[-C--:B------:R-:W-:Y:S02]  /*21880*/  ISETP.GE.AND P4, PT, R28, R227.reuse, PT ;  /* 0x000000e31c00720c */ /* 0x080fe40003f86270 */
[----:B------:R-:W-:Y:S02]  /*21890*/  FSEL R56, R56, -INF , P0 ;  /* 0xff80000038387808 */ /* 0x000fe40000000000 */
[----:B------:R-:W-:Y:S02]  /*218a0*/  FSEL R195, R44, -INF , P1 ;  /* 0xff8000002cc37808 */ /* 0x000fe40000800000 */
[-C--:B------:R-:W-:Y:S02]  /*218b0*/  ISETP.GE.AND P0, PT, R16, R227.reuse, PT ;  /* 0x000000e31000720c */ /* 0x080fe40003f06270 */
        /* <DEDUP_REMOVED lines=24> */
[----:B------:R-:W-:Y:S02]  /*21a40*/  ISETP.GE.AND P1, PT, R29, R227, PT ;  /* 0x000000e31d00720c */ /* 0x000fe40003f26270 */
[----:B------:R-:W-:Y:S02]  /*21a50*/  FSEL R62, R62, -INF , P4 ;  /* 0xff8000003e3e7808 */ /* 0x000fe40002000000 */
[----:B------:R-:W-:Y:S02]  /*21a60*/  ISETP.GE.AND P4, PT, R25, R228, PT ;  /* 0x000000e41900720c */ /* 0x000fe40003f86270 */
[----:B------:R-:W-:Y:S02]  /*21a70*/  FSEL R245, R245, -INF , !P0 ;  /* 0xff800000f5f57808 */ /* 0x000fe40004000000 */
[----:B------:R-:W-:Y:S02]  /*21a80*/  FSEL R58, R58, -INF , P1 ;  /* 0xff8000003a3a7808 */ /* 0x000fe40000800000 */
[----:B------:R-:W-:Y:S02]  /*21a90*/  ISETP.GE.AND P0, PT, R136, R224, PT ;  /* 0x000000e08800720c */ /* 0x000fe40003f06270 */
[----:B------:R-:W-:Y:S02]  /*21aa0*/  ISETP.GE.AND P1, PT, R37, R228, PT ;  /* 0x000000e42500720c */ /* 0x000fe40003f26270 */
[----:B------:R-:W-:Y:S02]  /*21ab0*/  FSEL R155, R64, -INF , P4 ;  /* 0xff800000409b7808 */ /* 0x000fe40002000000 */
[CC--:B------:R-:W-:Y:S01]  /*21ac0*/  ISETP.GE.AND P4, PT, R231.reuse, R224.reuse, PT ;  /* 0x000000e0e700720c */ /* 0x0c0fe20003f86270 */
[----:B------:R-:W-:Y:S01]  /*21ad0*/  VIADD R231, R231, 0xffffff80 ;  /* 0xffffff80e7e77836 */ /* 0x000fe20000000000 */
[----:B------:R-:W-:Y:S02]  /*21ae0*/  FSEL R15, R150, -INF , !P0 ;  /* 0xff800000960f7808 */ /* 0x000fe40004000000 */
[----:B------:R-:W-:Y:S02]  /*21af0*/  FSEL R61, R61, -INF , P1 ;  /* 0xff8000003d3d7808 */ /* 0x000fe40000800000 */
[----:B------:R-:W-:Y:S02]  /*21b00*/  ISETP.GE.AND P0, PT, R11, R224, PT ;  /* 0x000000e00b00720c */ /* 0x000fe40003f06270 */
[----:B------:R-:W-:Y:S02]  /*21b10*/  ISETP.GE.AND P1, PT, R36, R228, PT ;  /* 0x000000e42400720c */ /* 0x000fe40003f26270 */
[----:B------:R-:W-:Y:S02]  /*21b20*/  FSEL R178, R178, -INF , !P4 ;  /* 0xff800000b2b27808 */ /* 0x000fe40006000000 */
[----:B------:R-:W-:Y:S02]  /*21b30*/  FSEL R19, R149, -INF , !P6 ;  /* 0xff80000095137808 */ /* 0x000fe40007000000 */
[-C--:B------:R-:W-:Y:S02]  /*21b40*/  ISETP.GE.AND P6, PT, R134, R224.reuse, PT ;  /* 0x000000e08600720c */ /* 0x080fe40003fc6270 */
[----:B------:R-:W-:Y:S02]  /*21b50*/  ISETP.GE.AND P4, PT, R148, R225, PT ;  /* 0x000000e19400720c */ /* 0x000fe40003f86270 */
[----:B------:R-:W-:Y:S02]  /*21b60*/  FSEL R57, R151, -INF , !P0 ;  /* 0xff80000097397808 */ /* 0x000fe40004000000 */
[----:B------:R-:W-:Y:S02]  /*21b70*/  FSEL R156, R65, -INF , P1 ;  /* 0xff800000419c7808 */ /* 0x000fe40000800000 */
[-C--:B------:R-:W-:Y:S02]  /*21b80*/  ISETP.GE.AND P0, PT, R10, R224.reuse, PT ;  /* 0x000000e00a00720c */ /* 0x080fe40003f06270 */
[----:B------:R-:W-:Y:S02]  /*21b90*/  FSEL R13, R7, -INF , !P6 ;  /* 0xff800000070d7808 */ /* 0x000fe40007000000 */
[----:B------:R-:W-:Y:S02]  /*21ba0*/  ISETP.GE.AND P1, PT, R25, R227, PT ;  /* 0x000000e31900720c */ /* 0x000fe40003f26270 */
[----:B------:R-:W-:Y:S02]  /*21bb0*/  FSEL R5, R5, -INF , !P4 ;  /* 0xff80000005057808 */ /* 0x000fe40006000000 */
[-C--:B------:R-:W-:Y:S02]  /*21bc0*/  ISETP.GE.AND P6, PT, R136, R225.reuse, PT ;  /* 0x000000e18800720c */ /* 0x080fe40003fc6270 */
[-C--:B------:R-:W-:Y:S02]  /*21bd0*/  ISETP.GE.AND P4, PT, R144, R225.reuse, PT ;  /* 0x000000e19000720c */ /* 0x080fe40003f86270 */
[----:B------:R-:W-:Y:S02]  /*21be0*/  FSEL R192, R192, -INF , !P0 ;  /* 0xff800000c0c07808 */ /* 0x000fe40004000000 */
[----:B------:R-:W-:Y:S02]  /*21bf0*/  FSEL R45, R66, -INF , P1 ;  /* 0xff800000422d7808 */ /* 0x000fe40000800000 */
[-C--:B------:R-:W-:Y:S02]  /*21c00*/  ISETP.GE.AND P0, PT, R11, R225.reuse, PT ;  /* 0x000000e10b00720c */ /* 0x080fe40003f06270 */
[----:B------:R-:W-:Y:S02]  /*21c10*/  FSEL R11, R138, -INF , !P6 ;  /* 0xff8000008a0b7808 */ /* 0x000fe40007000000 */
[----:B------:R-:W-:Y:S02]  /*21c20*/  FSEL R66, R137, -INF , !P4 ;  /* 0xff80000089427808 */ /* 0x000fe40006000000 */
[-C--:B------:R-:W-:Y:S02]  /*21c30*/  ISETP.GE.AND P6, PT, R141, R224.reuse, PT ;  /* 0x000000e08d00720c */ /* 0x080fe40003fc6270 */
[-C--:B------:R-:W-:Y:S02]  /*21c40*/  ISETP.GE.AND P4, PT, R3, R224.reuse, PT ;  /* 0x000000e00300720c */ /* 0x080fe40003f86270 */
[----:B------:R-:W-:Y:S02]  /*21c50*/  FSEL R7, R139, -INF , !P5 ;  /* 0xff8000008b077808 */ /* 0x000fe40006800000 */
[-C--:B------:R-:W-:Y:S02]  /*21c60*/  ISETP.GE.AND P5, PT, R4, R224.reuse, PT ;  /* 0x000000e00400720c */ /* 0x080fe40003fa6270 */
[----:B------:R-:W-:Y:S02]  /*21c70*/  FSEL R186, R186, -INF , !P6 ;  /* 0xff800000baba7808 */ /* 0x000fe40007000000 */
[----:B------:R-:W-:Y:S02]  /*21c80*/  FSEL R184, R184, -INF , !P4 ;  /* 0xff800000b8b87808 */ /* 0x000fe40006000000 */
[-C--:B------:R-:W-:Y:S02]  /*21c90*/  ISETP.GE.AND P1, PT, R148, R224.reuse, PT ;  /* 0x000000e09400720c */ /* 0x080fe40003f26270 */
[-C--:B------:R-:W-:Y:S02]  /*21ca0*/  ISETP.GE.AND P6, PT, R8, R224.reuse, PT ;  /* 0x000000e00800720c */ /* 0x080fe40003fc6270 */
[-C--:B------:R-:W-:Y:S02]  /*21cb0*/  ISETP.GE.AND P4, PT, R142, R224.reuse, PT ;  /* 0x000000e08e00720c */ /* 0x080fe40003f86270 */
[----:B------:R-:W-:Y:S02]  /*21cc0*/  FSEL R190, R190, -INF , !P5 ;  /* 0xff800000bebe7808 */ /* 0x000fe40006800000 */
[-C--:B------:R-:W-:Y:S02]  /*21cd0*/  ISETP.GE.AND P5, PT, R143, R224.reuse, PT ;  /* 0x000000e08f00720c */ /* 0x080fe40003fa6270 */
[----:B------:R-:W-:Y:S02]  /*21ce0*/  FSEL R17, R147, -INF , !P1 ;  /* 0xff80000093117808 */ /* 0x000fe40004800000 */
[----:B------:R-:W-:Y:S02]  /*21cf0*/  FSEL R187, R187, -INF , !P6 ;  /* 0xff800000bbbb7808 */ /* 0x000fe40007000000 */
[----:B------:R-:W-:Y:S02]  /*21d00*/  FSEL R180, R180, -INF , !P4 ;  /* 0xff800000b4b47808 */ /* 0x000fe40006000000 */
[-C--:B------:R-:W-:Y:S02]  /*21d10*/  ISETP.GE.AND P6, PT, R141, R225.reuse, PT ;  /* 0x000000e18d00720c */ /* 0x080fe40003fc6270 */
[-C--:B------:R-:W-:Y:S02]  /*21d20*/  ISETP.GE.AND P4, PT, R3, R225.reuse, PT ;  /* 0x000000e10300720c */ /* 0x080fe40003f86270 */
[----:B------:R-:W-:Y:S02]  /*21d30*/  FSEL R188, R188, -INF , !P5 ;  /* 0xff800000bcbc7808 */ /* 0x000fe40006800000 */
[----:B------:R-:W-:Y:S02]  /*21d40*/  ISETP.GE.AND P5, PT, R4, R225, PT ;  /* 0x000000e10400720c */ /* 0x000fe40003fa6270 */
[-C--:B------:R-:W-:Y:S02]  /*21d50*/  ISETP.GE.AND P1, PT, R144, R224.reuse, PT ;  /* 0x000000e09000720c */ /* 0x080fe40003f26270 */
[----:B------:R-:W-:Y:S02]  /*21d60*/  FMNMX3.FTZ R4, R0, R19, R17, !PT ;  /* 0x0000001300047276 */ /* 0x000fe40007810011 */
[----:B------:R-:W-:Y:S02]  /*21d70*/  FSEL R189, R23, -INF , !P6 ;  /* 0xff80000017bd7808 */ /* 0x000fe40007000000 */
[----:B------:R-:W-:Y:S02]  /*21d80*/  FSEL R162, R27, -INF , !P4 ;  /* 0xff8000001ba27808 */ /* 0x000fe40006000000 */
[-C--:B------:R-:W-:Y:S02]  /*21d90*/  ISETP.GE.AND P6, PT, R142, R225.reuse, PT ;  /* 0x000000e18e00720c */ /* 0x080fe40003fc6270 */
[----:B------:R-:W-:Y:S02]  /*21da0*/  ISETP.GE.AND P4, PT, R6, R225, PT ;  /* 0x000000e10600720c */ /* 0x000fe40003f86270 */
[----:B------:R-:W-:Y:S02]  /*21db0*/  FMNMX3.FTZ R4, R4, R15, R13, !PT ;  /* 0x0000000f04047276 */ /* 0x000fe4000781000d */
[----:B------:R-:W-:Y:S02]  /*21dc0*/  FSEL R59, R152, -INF , !P1 ;  /* 0xff800000983b7808 */ /* 0x000fe40004800000 */
[-C--:B------:R-:W-:Y:S02]  /*21dd0*/  ISETP.GE.AND P1, PT, R134, R225.reuse, PT ;  /* 0x000000e18600720c */ /* 0x080fe40003f26270 */
[----:B------:R-:W-:Y:S02]  /*21de0*/  FSEL R166, R30, -INF , !P6 ;  /* 0xff8000001ea67808 */ /* 0x000fe40007000000 */
[----:B------:R-:W-:Y:S02]  /*21df0*/  FSEL R247, R35, -INF , !P4 ;  /* 0xff80000023f77808 */ /* 0x000fe40006000000 */
[C---:B------:R-:W-:Y:S02]  /*21e00*/  ISETP.GE.AND P6, PT, R21.reuse, R224, PT ;  /* 0x000000e01500720c */ /* 0x040fe40003fc6270 */
[----:B------:R-:W-:Y:S02]  /*21e10*/  ISETP.GE.AND P4, PT, R21, R225, PT ;  /* 0x000000e11500720c */ /* 0x000fe40003f86270 */
[----:B------:R-:W-:Y:S02]  /*21e20*/  FMNMX3.FTZ R21, R4, R59, R57, !PT ;  /* 0x0000003b04157276 */ /* 0x000fe40007810039 */
[----:B------:R-:W-:Y:S02]  /*21e30*/  FSEL R9, R9, -INF , !P1 ;  /* 0xff80000009097808 */ /* 0x000fe40004800000 */
[----:B------:R-:W-:Y:S02]  /*21e40*/  FMNMX3.FTZ R4, R2, R7, R5, !PT ;  /* 0x0000000702047276 */ /* 0x000fe40007810005 */
[----:B------:R-:W-:Y:S02]  /*21e50*/  ISETP.GE.AND P1, PT, R10, R225, PT ;  /* 0x000000e10a00720c */ /* 0x000fe40003f26270 */
[----:B------:R-:W-:Y:S02]  /*21e60*/  FSEL R64, R14, -INF , !P0 ;  /* 0xff8000000e407808 */ /* 0x000fe40004000000 */
[----:B------:R-:W-:Y:S02]  /*21e70*/  FMNMX3.FTZ R3, R4, R11, R9, !PT ;  /* 0x0000000b04037276 */ /* 0x000fe40007810009 */
[----:B------:R-:W-:Y:S02]  /*21e80*/  FSEL R67, R18, -INF , !P1 ;  /* 0xff80000012437808 */ /* 0x000fe40004800000 */
[----:B------:R-:W-:Y:S02]  /*21e90*/  FMNMX3.FTZ R21, R21, R192, R190, !PT ;  /* 0x000000c015157276 */ /* 0x000fe400078100be */
[-C--:B------:R-:W-:Y:S02]  /*21ea0*/  ISETP.GE.AND P0, PT, R143, R225.reuse, PT ;  /* 0x000000e18f00720c */ /* 0x080fe40003f06270 */
[----:B------:R-:W-:Y:S02]  /*21eb0*/  ISETP.GE.AND P1, PT, R140, R224, PT ;  /* 0x000000e08c00720c */ /* 0x000fe40003f26270 */
[----:B------:R-:W-:Y:S02]  /*21ec0*/  FSEL R65, R12, -INF , !P5 ;  /* 0xff8000000c417808 */ /* 0x000fe40006800000 */
[----:B------:R-:W-:Y:S02]  /*21ed0*/  FMNMX3.FTZ R4, R3, R66, R64, !PT ;  /* 0x0000004203047276 */ /* 0x000fe40007810040 */
[----:B------:R-:W-:Y:S02]  /*21ee0*/  FMNMX3.FTZ R21, R21, R188, R186, !PT ;  /* 0x000000bc15157276 */ /* 0x000fe400078100ba */
[----:B------:R-:W-:Y:S02]  /*21ef0*/  FSEL R182, R22, -INF , !P0 ;  /* 0xff80000016b67808 */ /* 0x000fe40004000000 */
[----:B------:R-:W-:Y:S02]  /*21f00*/  FSEL R243, R243, -INF , !P1 ;  /* 0xff800000f3f37808 */ /* 0x000fe40004800000 */
[-C--:B------:R-:W-:Y:S02]  /*21f10*/  ISETP.GE.AND P1, PT, R24, R224.reuse, PT ;  /* 0x000000e01800720c */ /* 0x080fe40003f26270 */
[-C--:B------:R-:W-:Y:S02]  /*21f20*/  ISETP.GE.AND P0, PT, R6, R224.reuse, PT ;  /* 0x000000e00600720c */ /* 0x080fe40003f06270 */
[----:B------:R-:W-:Y:S02]  /*21f30*/  ISETP.GE.AND P5, PT, R8, R225, PT ;  /* 0x000000e10800720c */ /* 0x000fe40003fa6270 */
        /* <DEDUP_REMOVED lines=9> */
[-C--:B------:R-:W-:Y:S02]  /*21fd0*/  ISETP.GE.AND P5, PT, R24, R225.reuse, PT ;  /* 0x000000e11800720c */ /* 0x080fe40003fa6270 */
[----:B------:R-:W-:Y:S02]  /*21fe0*/  FSEL R170, R31, -INF , !P1 ;  /* 0xff8000001faa7808 */ /* 0x000fe40004800000 */
[----:B------:R-:W-:Y:S02]  /*21ff0*/  FSEL R176, R176, -INF , !P0 ;  /* 0xff800000b0b07808 */ /* 0x000fe40004000000 */
[----:B------:R-:W-:Y:S02]  /*22000*/  FMNMX3.FTZ R3, R3, R164, R162, !PT ;  /* 0x000000a403037276 */ /* 0x000fe400078100a2 */
[----:B------:R-:W-:Y:S02]  /*22010*/  ISETP.GE.AND P0, PT, R33, R224, PT ;  /* 0x000000e02100720c */ /* 0x000fe40003f06270 */
[----:B------:R-:W-:Y:S02]  /*22020*/  FSEL R249, R249, -INF , !P6 ;  /* 0xff800000f9f97808 */ /* 0x000fe40007000000 */
[----:B------:R-:W-:Y:S02]  /*22030*/  FMNMX3.FTZ R21, R21, R168, R172, !PT ;  /* 0x000000a815157276 */ /* 0x000fe400078100ac */
[-C--:B------:R-:W-:Y:S02]  /*22040*/  ISETP.GE.AND P6, PT, R28, R224.reuse, PT ;  /* 0x000000e01c00720c */ /* 0x080fe40003fc6270 */
[----:B------:R-:W-:Y:S02]  /*22050*/  FSEL R251, R34, -INF , !P5 ;  /* 0xff80000022fb7808 */ /* 0x000fe40006800000 */
[-C--:B------:R-:W-:Y:S02]  /*22060*/  ISETP.GE.AND P1, PT, R146, R225.reuse, PT ;  /* 0x000000e19200720c */ /* 0x080fe40003f26270 */
[----:B------:R-:W-:Y:S02]  /*22070*/  ISETP.GE.AND P5, PT, R145, R224, PT ;  /* 0x000000e09100720c */ /* 0x000fe40003fa6270 */
[----:B------:R-:W-:Y:S02]  /*22080*/  FMNMX3.FTZ R4, R3, R166, R170, !PT ;  /* 0x000000a603047276 */ /* 0x000fe400078100aa */
[----:B------:R-:W-:Y:S02]  /*22090*/  FMNMX3.FTZ R21, R21, R178, R176, !PT ;  /* 0x000000b215157276 */ /* 0x000fe400078100b0 */
[----:B------:R-:W-:Y:S02]  /*220a0*/  FSEL R174, R174, -INF , !P0 ;  /* 0xff800000aeae7808 */ /* 0x000fe40004000000 */
[----:B------:R-:W-:Y:S02]  /*220b0*/  ISETP.GE.AND P0, PT, R33, R225, PT ;  /* 0x000000e12100720c */ /* 0x000fe40003f06270 */
[----:B------:R-:W-:Y:S02]  /*220c0*/  FSEL R195, R195, -INF , !P6 ;  /* 0xff800000c3c37808 */ /* 0x000fe40007000000 */
[-C--:B------:R-:W-:Y:S02]  /*220d0*/  ISETP.GE.AND P6, PT, R32, R224.reuse, PT ;  /* 0x000000e02000720c */ /* 0x080fe40003fc6270 */
[----:B------:R-:W-:Y:S02]  /*220e0*/  FSEL R241, R39, -INF , !P1 ;  /* 0xff80000027f17808 */ /* 0x000fe40004800000 */
[----:B------:R-:W-:Y:S02]  /*220f0*/  FSEL R193, R193, -INF , !P5 ;  /* 0xff800000c1c17808 */ /* 0x000fe40006800000 */
[----:B------:R-:W-:Y:S02]  /*22100*/  FMNMX3.FTZ R4, R4, R251, R247, !PT ;  /* 0x000000fb04047276 */ /* 0x000fe400078100f7 */
[----:B------:R-:W-:Y:S02]  /*22110*/  ISETP.GE.AND P5, PT, R20, R224, PT ;  /* 0x000000e01400720c */ /* 0x000fe40003fa6270 */
[----:B------:R-:W-:Y:S02]  /*22120*/  FMNMX3.FTZ R6, R21, R174, R249, !PT ;  /* 0x000000ae15067276 */ /* 0x000fe400078100f9 */
[-C--:B------:R-:W-:Y:S02]  /*22130*/  ISETP.GE.AND P1, PT, R28, R225.reuse, PT ;  /* 0x000000e11c00720c */ /* 0x080fe40003f26270 */
[----:B------:R-:W-:Y:S02]  /*22140*/  FSEL R239, R42, -INF , !P0 ;  /* 0xff8000002aef7808 */ /* 0x000fe40004000000 */
[----:B------:R-:W-:Y:S02]  /*22150*/  FSEL R191, R48, -INF , !P6 ;  /* 0xff80000030bf7808 */ /* 0x000fe40007000000 */
[-C--:B------:R-:W-:Y:S02]  /*22160*/  ISETP.GE.AND P0, PT, R41, R224.reuse, PT ;  /* 0x000000e02900720c */ /* 0x080fe40003f06270 */
[----:B------:R-:W-:Y:S02]  /*22170*/  ISETP.GE.AND P6, PT, R145, R225, PT ;  /* 0x000000e19100720c */ /* 0x000fe40003fc6270 */
[----:B------:R-:W-:Y:S02]  /*22180*/  FSEL R237, R43, -INF , !P4 ;  /* 0xff8000002bed7808 */ /* 0x000fe40006000000 */
[----:B------:R-:W-:Y:S02]  /*22190*/  FMNMX3.FTZ R4, R4, R245, R241, !PT ;  /* 0x000000f504047276 */ /* 0x000fe400078100f1 */
[----:B------:R-:W-:Y:S02]  /*221a0*/  FSEL R185, R49, -INF , !P5 ;  /* 0xff80000031b97808 */ /* 0x000fe40006800000 */
[-C--:B------:R-:W-:Y:S02]  /*221b0*/  ISETP.GE.AND P4, PT, R40, R224.reuse, PT ;  /* 0x000000e02800720c */ /* 0x080fe40003f86270 */
[----:B------:R-:W-:Y:S02]  /*221c0*/  FMNMX3.FTZ R6, R6, R195, R193, !PT ;  /* 0x000000c306067276 */ /* 0x000fe400078100c1 */
[----:B------:R-:W-:Y:S02]  /*221d0*/  FSEL R183, R46, -INF , !P1 ;  /* 0xff8000002eb77808 */ /* 0x000fe40004800000 */
[-C--:B------:R-:W-:Y:S02]  /*221e0*/  ISETP.GE.AND P5, PT, R32, R225.reuse, PT ;  /* 0x000000e12000720c */ /* 0x080fe40003fa6270 */
        /* <DEDUP_REMOVED lines=8> */
[-C--:B------:R-:W-:Y:S02]  /*22270*/  ISETP.GE.AND P4, PT, R41, R225.reuse, PT ;  /* 0x000000e12900720c */ /* 0x080fe40003f86270 */
[----:B------:R-:W-:Y:S02]  /*22280*/  FSEL R179, R50, -INF , !P5 ;  /* 0xff80000032b37808 */ /* 0x000fe40006800000 */
[-C--:B------:R-:W-:Y:S02]  /*22290*/  ISETP.GE.AND P5, PT, R38, R224.reuse, PT ;  /* 0x000000e02600720c */ /* 0x080fe40003fa6270 */
        /* <DEDUP_REMOVED lines=9> */
[-C--:B------:R-:W-:Y:S02]  /*22330*/  ISETP.GE.AND P4, PT, R36, R224.reuse, PT ;  /* 0x000000e02400720c */ /* 0x080fe40003f86270 */
[-C--:B------:R-:W-:Y:S02]  /*22340*/  ISETP.GE.AND P6, PT, R29, R225.reuse, PT ;  /* 0x000000e11d00720c */ /* 0x080fe40003fc6270 */
[----:B------:R-:W-:Y:S02]  /*22350*/  FSEL R165, R55, -INF , !P1 ;  /* 0xff80000037a57808 */ /* 0x000fe40004800000 */
[----:B------:R-:W-:Y:S02]  /*22360*/  ISETP.GE.AND P5, PT, R16, R225, PT ;  /* 0x000000e11000720c */ /* 0x000fe40003fa6270 */
[----:B------:R-:W-:Y:S02]  /*22370*/  FMNMX3.FTZ R4, R4, R179, R177, !PT ;  /* 0x000000b304047276 */ /* 0x000fe400078100b1 */
[----:B------:R-:W-:Y:S02]  /*22380*/  FSEL R157, R61, -INF , !P0 ;  /* 0xff8000003d9d7808 */ /* 0x000fe40004000000 */
[----:B------:R-:W-:Y:S02]  /*22390*/  ISETP.GE.AND P1, PT, R25, R224, PT ;  /* 0x000000e01900720c */ /* 0x000fe40003f26270 */
[----:B------:R-:W-:Y:S02]  /*223a0*/  FMNMX3.FTZ R6, R6, R171, R169, !PT ;  /* 0x000000ab06067276 */ /* 0x000fe400078100a9 */
[----:B------:R-:W-:Y:S02]  /*223b0*/  FSEL R156, R156, -INF , !P4 ;  /* 0xff8000009c9c7808 */ /* 0x000fe40006000000 */
[-C--:B------:R-:W-:Y:S02]  /*223c0*/  ISETP.GE.AND P0, PT, R38, R225.reuse, PT ;  /* 0x000000e12600720c */ /* 0x080fe40003f06270 */
[----:B------:R-:W-:Y:S02]  /*223d0*/  ISETP.GE.AND P4, PT, R37, R225, PT ;  /* 0x000000e12500720c */ /* 0x000fe40003f86270 */
[----:B------:R-:W-:Y:S02]  /*223e0*/  FSEL R163, R58, -INF , !P6 ;  /* 0xff8000003aa37808 */ /* 0x000fe40007000000 */
[----:B------:R-:W-:Y:S02]  /*223f0*/  FSEL R161, R161, -INF , !P5 ;  /* 0xff800000a1a17808 */ /* 0x000fe40006800000 */
[----:B------:R-:W-:Y:S02]  /*22400*/  FMNMX3.FTZ R4, R4, R167, R165, !PT ;  /* 0x000000a704047276 */ /* 0x000fe400078100a5 */
[----:B------:R-:W-:Y:S02]  /*22410*/  FSEL R155, R155, -INF , !P1 ;  /* 0xff8000009b9b7808 */ /* 0x000fe40004800000 */
[----:B------:R-:W-:Y:S02]  /*22420*/  FMNMX3.FTZ R6, R6, R159, R157, !PT ;  /* 0x0000009f06067276 */ /* 0x000fe4000781009d */
[-C--:B------:R-:W-:Y:S02]  /*22430*/  ISETP.GE.AND P1, PT, R36, R225.reuse, PT ;  /* 0x000000e12400720c */ /* 0x080fe40003f26270 */
[----:B------:R-:W-:Y:S02]  /*22440*/  FSEL R154, R62, -INF , !P0 ;  /* 0xff8000003e9a7808 */ /* 0x000fe40004000000 */
[----:B------:R-:W-:Y:S02]  /*22450*/  FSEL R152, R63, -INF , !P4 ;  /* 0xff8000003f987808 */ /* 0x000fe40006000000 */
[----:B------:R-:W-:Y:S02]  /*22460*/  ISETP.GE.AND P6, PT, R25, R225, PT ;  /* 0x000000e11900720c */ /* 0x000fe40003fc6270 */
[----:B------:R-:W-:Y:S02]  /*22470*/  FMNMX3.FTZ R3, R4, R163, R161, !PT ;  /* 0x000000a304037276 */ /* 0x000fe400078100a1 */
[----:B------:R-:W-:Y:S02]  /*22480*/  FMNMX3.FTZ R8, R6, R155, R156, !PT ;  /* 0x0000009b06087276 */ /* 0x000fe4000781009c */
[----:B------:R-:W-:Y:S02]  /*22490*/  FSEL R136, R44, -INF , !P1 ;  /* 0xff8000002c887808 */ /* 0x000fe40004800000 */
[----:B------:R-:W-:Y:S01]  /*224a0*/  FSEL R137, R45, -INF , !P6 ;  /* 0xff8000002d897808 */ /* 0x000fe20007000000 */
[----:B------:R-:W1:Y:S01]  /*224b0*/  SHFL.BFLY PT, R23, R8, 0x2, 0x1f ;  /* 0x0c401f0008177f89 */ /* 0x000e6200000e0000 */
[----:B------:R-:W-:Y:S02]  /*224c0*/  FMNMX3.FTZ R3, R3, R154, R152, !PT ;  /* 0x0000009a03037276 */ /* 0x000fe40007810098 */
[----:B------:R-:W-:Y:S02]  /*224d0*/  LEA R139, R201, UR8, 0x1 ;  /* 0x00000008c98b7c11 */ /* 0x000fe4000f8e08ff */
[----:B------:R-:W-:Y:S03]  /*224e0*/  FMNMX3.FTZ R6, R3, R137, R136, !PT ;  /* 0x0000008903067276 */ /* 0x000fe60007810088 */
[----:B------:R-:W-:Y:S01]  /*224f0*/  IMAD.IADD R138, R200, 0x1, R139 ;  /* 0x00000001c88a7824 */ /* 0x000fe200078e028b */
[----:B------:R-:W-:Y:S01]  /*22500*/  LDSM.16.MT88.4 R44, [R139+0x10000] ;  /* 0x010000008b2c783b */ /* 0x000fe20000004200 */
[C---:B------:R-:W-:Y:S07]  /*22510*/  VIADD R145, R139.reuse, 0xc040 ;  /* 0x0000c0408b917836 */ /* 0x040fee0000000000 */
[----:B------:R-:W3:Y:S08]  /*22520*/  SHFL.BFLY PT, R3, R6, 0x2, 0x1f ;  /* 0x0c401f0006037f89 */ /* 0x000ef000000e0000 */
[----:B------:R-:W-:Y:S01]  /*22530*/  LDSM.16.MT88.4 R52, [R138+0x10000] ;  /* 0x010000008a34783b */ /* 0x000fe20000004200 */
[----:B-1----:R-:W-:Y:S01]  /*22540*/  FMNMX.FTZ R21, R8, R23, !PT ;  /* 0x0000001708157209 */ /* 0x002fe20007810000 */
[----:B------:R-:W-:Y:S06]  /*22550*/  VIADD R8, R139, 0xc000 ;  /* 0x0000c0008b087836 */ /* 0x000fec0000000000 */
[----:B------:R-:W1:Y:S01]  /*22560*/  SHFL.BFLY PT, R134, R21, 0x1, 0x1f ;  /* 0x0c201f0015867f89 */ /* 0x000e6200000e0000 */
[----:B------:R-:W-:Y:S04]  /*22570*/  @P2 VIADD R145, R8, 0xffffffc0 ;  /* 0xffffffc008912836 */ /* 0x000fe80000000000 */
[----:B------:R-:W-:Y:S03]  /*22580*/  IMAD.IADD R200, R200, 0x1, R145 ;  /* 0x00000001c8c87824 */ /* 0x000fe600078e0291 */
[----:B------:R-:W-:Y:S01]  /*22590*/  LDSM.16.MT88.4 R28, [R145] ;  /* 0x00000000911c783b */ /* 0x000fe20000004200 */
[----:B---3--:R-:W-:Y:S07]  /*225a0*/  FMNMX.FTZ R4, R6, R3, !PT ;  /* 0x0000000306047209 */ /* 0x008fee0007810000 */
[----:B------:R-:W-:Y:S08]  /*225b0*/  LDSM.16.MT88.4 R36, [R200] ;  /* 0x00000000c824783b */ /* 0x000ff00000004200 */
[----:B------:R-:W3:Y:S01]  /*225c0*/  SHFL.BFLY PT, R3, R4, 0x1, 0x1f ;  /* 0x0c201f0004037f89 */ /* 0x000ee200000e0000 */
[----:B-1----:R-:W-:Y:S07]  /*225d0*/  FMNMX.FTZ R134, R21, R134, !PT ;  /* 0x0000008615867209 */ /* 0x002fee0007810000 */
[----:B------:R-:W-:Y:S01]  /*225e0*/  LDSM.16.MT88.4 R20, [R138+0xc000] ;  /* 0x00c000008a14783b */ /* 0x000fe20000004200 */
[----:B------:R-:W-:Y:S01]  /*225f0*/  FSETP.NEU.FTZ.AND P1, PT, R134, -INF , PT ;  /* 0xff8000008600780b */ /* 0x000fe20003f3d000 */
[----:B--2---:R-:W-:Y:S05]  /*22600*/  FMUL.FTZ R160, R135, R134 ;  /* 0x0000008687a07220 */ /* 0x004fea0000410000 */
[----:B------:R-:W-:Y:S01]  /*22610*/  FSEL R160, R160, RZ, P1 ;  /* 0x000000ffa0a07208 */ /* 0x000fe20000800000 */
[----:B------:R-:W-:Y:S04]  /*22620*/  LDSM.16.MT88.4 R60, [R145+0x4000] ;  /* 0x00400000913c783b */ /* 0x000fe80000004200 */
[-CC-:B------:R-:W-:Y:S01]  /*22630*/  FFMA.FTZ R147, R15, R135.reuse, -R160.reuse ;  /* 0x000000870f937223 */ /* 0x180fe200000108a0 */
[-CC-:B------:R-:W-:Y:S01]  /*22640*/  FFMA.FTZ R144, R13, R135.reuse, -R160.reuse ;  /* 0x000000870d907223 */ /* 0x180fe200000108a0 */
[-CC-:B------:R-:W-:Y:S01]  /*22650*/  FFMA.FTZ R149, R19, R135.reuse, -R160.reuse ;  /* 0x0000008713957223 */ /* 0x180fe200000108a0 */
[-CC-:B------:R-:W-:Y:S01]  /*22660*/  FFMA.FTZ R148, R17, R135.reuse, -R160.reuse ;  /* 0x0000008711947223 */ /* 0x180fe200000108a0 */
[----:B------:R-:W1:Y:S01]  /*22670*/  LDSM.16.MT88.4 R12, [R139+0xc000] ;  /* 0x00c000008b0c783b */ /* 0x000e620000004200 */
[--C-:B------:R-:W-:Y:S01]  /*22680*/  FFMA.FTZ R186, R186, R135, -R160.reuse ;  /* 0x00000087baba7223 */ /* 0x100fe200000108a0 */
[----:B------:R-:W-:Y:S01]  /*22690*/  MUFU.EX2 R147, R147 ;  /* 0x0000009300937308 */ /* 0x000fe20000000800 */
[----:B---3--:R-:W-:Y:S01]  /*226a0*/  FMNMX.FTZ R3, R4, R3, !PT ;  /* 0x0000000304037209 */ /* 0x008fe20007810000 */
[-CC-:B------:R-:W-:Y:S01]  /*226b0*/  FFMA.FTZ R201, R168, R135.reuse, -R160.reuse ;  /* 0x00000087a8c97223 */ /* 0x180fe200000108a0 */
[--C-:B------:R-:W-:Y:S07]  /*226c0*/  FFMA.FTZ R180, R180, R135, -R160.reuse ;  /* 0x00000087b4b47223 */ /* 0x100fee00000108a0 */
[----:B------:R-:W-:Y:S01]  /*226d0*/  MUFU.EX2 R149, R149 ;  /* 0x0000009500957308 */ /* 0x000fe20000000800 */
[----:B------:R-:W-:Y:S01]  /*226e0*/  FSETP.NEU.FTZ.AND P0, PT, R3, -INF , PT ;  /* 0xff8000000300780b */ /* 0x000fe20003f1d000 */
[----:B------:R-:W-:Y:S01]  /*226f0*/  FMUL.FTZ R158, R135, R3 ;  /* 0x00000003879e7220 */ /* 0x000fe20000410000 */
[-CC-:B------:R-:W-:Y:S07]  /*22700*/  FFMA.FTZ R174, R174, R135.reuse, -R160.reuse ;  /* 0x00000087aeae7223 */ /* 0x180fee00000108a0 */
[----:B------:R-:W2:Y:S01]  /*22710*/  MUFU.EX2 R148, R148 ;  /* 0x0000009400947308 */ /* 0x000ea20000000800 */
[-CC-:B------:R-:W-:Y:S01]  /*22720*/  FFMA.FTZ R249, R249, R135.reuse, -R160.reuse ;  /* 0x00000087f9f97223 */ /* 0x180fe200000108a0 */
[-CC-:B------:R-:W-:Y:S01]  /*22730*/  FFMA.FTZ R193, R193, R135.reuse, -R160.reuse ;  /* 0x00000087c1c17223 */ /* 0x180fe200000108a0 */
[----:B------:R-:W-:Y:S07]  /*22740*/  FSEL R158, R158, RZ, P0 ;  /* 0x000000ff9e9e7208 */ /* 0x000fee0000000000 */
[----:B------:R-:W3:Y:S01]  /*22750*/  MUFU.EX2 R144, R144 ;  /* 0x0000009000907308 */ /* 0x000ee20000000800 */
[-CC-:B------:R-:W-:Y:S01]  /*22760*/  FFMA.FTZ R194, R169, R135.reuse, -R160.reuse ;  /* 0x00000087a9c27223 */ /* 0x180fe200000108a0 */
[-CC-:B------:R-:W-:Y:S01]  /*22770*/  FFMA.FTZ R175, R175, R135.reuse, -R160.reuse ;  /* 0x00000087afaf7223 */ /* 0x180fe200000108a0 */
[-C--:B------:R-:W-:Y:S01]  /*22780*/  FFMA.FTZ R171, R171, R135.reuse, -R160 ;  /* 0x00000087abab7223 */ /* 0x080fe200000108a0 */
[-CC-:B------:R-:W-:Y:S01]  /*22790*/  FFMA.FTZ R151, R7, R135.reuse, -R158.reuse ;  /* 0x0000008707977223 */ /* 0x180fe2000001089e */
[-CC-:B------:R-:W-:Y:S01]  /*227a0*/  FFMA.FTZ R150, R5, R135.reuse, -R158.reuse ;  /* 0x0000008705967223 */ /* 0x180fe2000001089e */
[----:B------:R-:W-:Y:S01]  /*227b0*/  FSEL R7, R134, RZ, P1 ;  /* 0x000000ff86077208 */ /* 0x000fe20000800000 */
[-CC-:B------:R-:W-:Y:S01]  /*227c0*/  FFMA.FTZ R146, R11, R135.reuse, -R158.reuse ;  /* 0x000000870b927223 */ /* 0x180fe2000001089e */
[----:B------:R-:W-:Y:S01]  /*227d0*/  FSEL R5, R3, RZ, P0 ;  /* 0x000000ff03057208 */ /* 0x000fe20000000000 */
[----:B------:R-:W-:Y:S01]  /*227e0*/  FFMA.FTZ R153, R9, R135, -R158 ;  /* 0x0000008709997223 */ /* 0x000fe2000001089e */
[----:B------:R-:W-:Y:S01]  /*227f0*/  MUFU.EX2 R151, R151 ;  /* 0x0000009700977308 */ /* 0x000fe20000000800 */
[----:B------:R-:W-:Y:S01]  /*22800*/  FADD.FTZ R0, -R7, R0 ;  /* 0x0000000007007221 */ /* 0x000fe20000010100 */
[----:B--2---:R-:W-:Y:S01]  /*22810*/  F2FP.F16.F32.PACK_AB R140, R148, R149 ;  /* 0x00000095948c723e */ /* 0x004fe200000000ff */
[----:B------:R-:W-:Y:S07]  /*22820*/  FADD.FTZ R2, -R5, R2 ;  /* 0x0000000205027221 */ /* 0x000fee0000010100 */
[----:B------:R-:W2:Y:S01]  /*22830*/  MUFU.EX2 R150, R150 ;  /* 0x0000009600967308 */ /* 0x000ea20000000800 */
[C---:B------:R-:W-:Y:S01]  /*22840*/  FMUL.FTZ R6, R135.reuse, R0 ;  /* 0x0000000087067220 */ /* 0x040fe20000410000 */
[----:B---3--:R-:W-:Y:S01]  /*22850*/  F2FP.F16.F32.PACK_AB R142, R144, R147 ;  /* 0x00000093908e723e */ /* 0x008fe200000000ff */
[----:B------:R-:W-:Y:S07]  /*22860*/  FMUL.FTZ R7, R135, R2 ;  /* 0x0000000287077220 */ /* 0x000fee0000410000 */
[----:B------:R-:W-:Y:S01]  /*22870*/  MUFU.EX2 R146, R146 ;  /* 0x0000009200927308 */ /* 0x000fe20000000800 */
[-CC-:B------:R-:W-:Y:S01]  /*22880*/  FFMA.FTZ R162, R162, R135.reuse, -R158.reuse ;  /* 0x00000087a2a27223 */ /* 0x180fe2000001089e */
[-CC-:B------:R-:W-:Y:S01]  /*22890*/  FFMA.FTZ R182, R182, R135.reuse, -R158.reuse ;  /* 0x00000087b6b67223 */ /* 0x180fe2000001089e */
[-CC-:B------:R-:W-:Y:S07]  /*228a0*/  FFMA.FTZ R237, R237, R135.reuse, -R158.reuse ;  /* 0x00000087eded7223 */ /* 0x180fee000001089e */
[----:B------:R-:W3:Y:S01]  /*228b0*/  MUFU.EX2 R2, R6 ;  /* 0x0000000600027308 */ /* 0x000ee20000000800 */
[-CC-:B------:R-:W-:Y:S01]  /*228c0*/  FFMA.FTZ R241, R241, R135.reuse, -R158.reuse ;  /* 0x00000087f1f17223 */ /* 0x180fe2000001089e */
[-CC-:B------:R-:W-:Y:S01]  /*228d0*/  FFMA.FTZ R183, R183, R135.reuse, -R158.reuse ;  /* 0x00000087b7b77223 */ /* 0x180fe2000001089e */
[-CC-:B------:R-:W-:Y:S07]  /*228e0*/  FFMA.FTZ R179, R179, R135.reuse, -R158.reuse ;  /* 0x00000087b3b37223 */ /* 0x180fee000001089e */
[----:B------:R-:W4:Y:S01]  /*228f0*/  MUFU.EX2 R0, R7 ;  /* 0x0000000700007308 */ /* 0x000f220000000800 */
[--C-:B------:R-:W-:Y:S01]  /*22900*/  FFMA.FTZ R232, R165, R135, -R158.reuse ;  /* 0x00000087a5e87223 */ /* 0x100fe2000001089e */
[----:B--2---:R-:W-:Y:S01]  /*22910*/  F2FP.F16.F32.PACK_AB R141, R150, R151 ;  /* 0x00000097968d723e */ /* 0x004fe200000000ff */
[-CC-:B------:R-:W-:Y:S07]  /*22920*/  FFMA.FTZ R202, R163, R135.reuse, -R158.reuse ;  /* 0x00000087a3ca7223 */ /* 0x180fee000001089e */
[----:B------:R-:W2:Y:S01]  /*22930*/  MUFU.EX2 R153, R153 ;  /* 0x0000009900997308 */ /* 0x000ea20000000800 */
[-CC-:B------:R-:W-:Y:S01]  /*22940*/  FFMA.FTZ R161, R161, R135.reuse, -R158.reuse ;  /* 0x00000087a1a17223 */ /* 0x180fe2000001089e */
[-C--:B------:R-:W-:Y:S01]  /*22950*/  FFMA.FTZ R167, R167, R135.reuse, -R158 ;  /* 0x00000087a7a77223 */ /* 0x080fe2000001089e */
[-CC-:B------:R-:W-:Y:S01]  /*22960*/  FFMA.FTZ R159, R159, R135.reuse, -R160.reuse ;  /* 0x000000879f9f7223 */ /* 0x180fe200000108a0 */
[-CC-:B------:R-:W-:Y:S01]  /*22970*/  FFMA.FTZ R234, R157, R135.reuse, -R160.reuse ;  /* 0x000000879dea7223 */ /* 0x180fe200000108a0 */
[----:B------:R-:W-:Y:S01]  /*22980*/  FFMA.FTZ R155, R155, R135, -R160 ;  /* 0x000000879b9b7223 */ /* 0x000fe200000108a0 */
[C---:B---3--:R-:W-:Y:S01]  /*22990*/  FMUL.FTZ R4, R2.reuse, R128 ;  /* 0x0000008002047220 */ /* 0x048fe20000410000 */
[C---:B------:R-:W-:Y:S01]  /*229a0*/  FMUL.FTZ R5, R2.reuse, R129 ;  /* 0x0000008102057220 */ /* 0x040fe20000410000 */
[C---:B------:R-:W-:Y:S01]  /*229b0*/  FMUL.FTZ R8, R2.reuse, R124 ;  /* 0x0000007c02087220 */ /* 0x040fe20000410000 */
[----:B------:R-:W-:Y:S01]  /*229c0*/  FMUL.FTZ R9, R2, R125 ;  /* 0x0000007d02097220 */ /* 0x000fe20000410000 */
[C---:B----4-:R-:W-:Y:S01]  /*229d0*/  FMUL.FTZ R6, R0.reuse, R130 ;  /* 0x0000008200067220 */ /* 0x050fe20000410000 */
[C---:B------:R-:W-:Y:S01]  /*229e0*/  FMUL.FTZ R7, R0.reuse, R131 ;  /* 0x0000008300077220 */ /* 0x040fe20000410000 */
        /* <DEDUP_REMOVED lines=8> */
[----:B------:R-:W-:Y:S01]  /*22a70*/  FMUL.FTZ R25, R2, R109 ;  /* 0x0000006d02197220 */ /* 0x000fe20000410000 */
[C---:B-1----:R-:W-:Y:S01]  /*22a80*/  HMMA.16816.F32 R4, R140.reuse, R12, R4 ;  /* 0x0000000c8c04723c */ /* 0x042fe20000001804 */
[----:B------:R-:W-:Y:S01]  /*22a90*/  MUFU.EX2 R162, R162 ;  /* 0x000000a200a27308 */ /* 0x000fe20000000800 */
[----:B------:R-:W-:Y:S03]  /*22aa0*/  LDSM.16.MT88.4 R116, [R138+0xf800] ;  /* 0x00f800008a74783b */ /* 0x000fe60000004200 */
[C---:B------:R-:W-:Y:S01]  /*22ab0*/  FMUL.FTZ R26, R0.reuse, R110 ;  /* 0x0000006e001a7220 */ /* 0x040fe20000410000 */
[----:B------:R-:W-:Y:S01]  /*22ac0*/  FMUL.FTZ R27, R0, R111 ;  /* 0x0000006f001b7220 */ /* 0x000fe20000410000 */
[C---:B------:R-:W-:Y:S01]  /*22ad0*/  FMUL.FTZ R32, R2.reuse, R100 ;  /* 0x0000006402207220 */ /* 0x040fe20000410000 */
[C---:B------:R-:W-:Y:S03]  /*22ae0*/  HMMA.16816.F32 R8, R140.reuse, R14, R8 ;  /* 0x0000000e8c08723c */ /* 0x040fe60000001808 */
[----:B------:R-:W-:Y:S01]  /*22af0*/  MUFU.EX2 R201, R201 ;  /* 0x000000c900c97308 */ /* 0x000fe20000000800 */
[C---:B------:R-:W-:Y:S01]  /*22b00*/  FMUL.FTZ R12, R2.reuse, R120 ;  /* 0x00000078020c7220 */ /* 0x040fe20000410000 */
[----:B------:R-:W-:Y:S01]  /*22b10*/  FMUL.FTZ R13, R2, R121 ;  /* 0x00000079020d7220 */ /* 0x000fe20000410000 */
[C---:B------:R-:W-:Y:S01]  /*22b20*/  FMUL.FTZ R14, R0.reuse, R122 ;  /* 0x0000007a000e7220 */ /* 0x040fe20000410000 */
[----:B------:R-:W-:Y:S01]  /*22b30*/  FMUL.FTZ R15, R0, R123 ;  /* 0x0000007b000f7220 */ /* 0x000fe20000410000 */
[----:B------:R-:W-:Y:S01]  /*22b40*/  FMUL.FTZ R33, R2, R101 ;  /* 0x0000006502217220 */ /* 0x000fe20000410000 */
[C---:B------:R-:W-:Y:S01]  /*22b50*/  FMUL.FTZ R34, R0.reuse, R102 ;  /* 0x0000006600227220 */ /* 0x040fe20000410000 */
[----:B------:R-:W-:Y:S01]  /*22b60*/  FMUL.FTZ R35, R0, R103 ;  /* 0x0000006700237220 */ /* 0x000fe20000410000 */
[C---:B------:R-:W-:Y:S01]  /*22b70*/  FMUL.FTZ R40, R2.reuse, R92 ;  /* 0x0000005c02287220 */ /* 0x040fe20000410000 */
[----:B------:R-:W-:Y:S01]  /*22b80*/  LDSM.16.MT88.4 R100, [R145+0x5000] ;  /* 0x005000009164783b */ /* 0x000fe20000004200 */
[----:B------:R-:W-:Y:S01]  /*22b90*/  FMUL.FTZ R41, R2, R93 ;  /* 0x0000005d02297220 */ /* 0x000fe20000410000 */
[C---:B------:R-:W-:Y:S01]  /*22ba0*/  HMMA.16816.F32 R12, R140.reuse, R20, R12 ;  /* 0x000000148c0c723c */ /* 0x040fe2000000180c */
[----:B------:R-:W-:Y:S02]  /*22bb0*/  MUFU.EX2 R174, R174 ;  /* 0x000000ae00ae7308 */ /* 0x000fe40000000800 */
[C---:B------:R-:W-:Y:S01]  /*22bc0*/  FMUL.FTZ R42, R0.reuse, R94 ;  /* 0x0000005e002a7220 */ /* 0x040fe20000410000 */
[----:B------:R-:W-:Y:S01]  /*22bd0*/  FMUL.FTZ R43, R0, R95 ;  /* 0x0000005f002b7220 */ /* 0x000fe20000410000 */
[C---:B------:R-:W-:Y:S01]  /*22be0*/  FMUL.FTZ R48, R2.reuse, R84 ;  /* 0x0000005402307220 */ /* 0x040fe20000410000 */
[----:B------:R-:W-:Y:S01]  /*22bf0*/  LDSM.16.MT88.4 R92, [R139+0x10800] ;  /* 0x010800008b5c783b */ /* 0x000fe20000004200 */
[C---:B------:R-:W-:Y:S01]  /*22c00*/  FMUL.FTZ R49, R2.reuse, R85 ;  /* 0x0000005502317220 */ /* 0x040fe20000410000 */
[C---:B------:R-:W-:Y:S03]  /*22c10*/  HMMA.16816.F32 R16, R140.reuse, R22, R16 ;  /* 0x000000168c10723c */ /* 0x040fe60000001810 */
[----:B------:R-:W-:Y:S01]  /*22c20*/  MUFU.EX2 R237, R237 ;  /* 0x000000ed00ed7308 */ /* 0x000fe20000000800 */
[C---:B------:R-:W-:Y:S01]  /*22c30*/  FMUL.FTZ R20, R2.reuse, R112 ;  /* 0x0000007002147220 */ /* 0x040fe20000410000 */
[----:B------:R-:W-:Y:S01]  /*22c40*/  FMUL.FTZ R21, R2, R113 ;  /* 0x0000007102157220 */ /* 0x000fe20000410000 */
[C---:B------:R-:W-:Y:S01]  /*22c50*/  FMUL.FTZ R22, R0.reuse, R114 ;  /* 0x0000007200167220 */ /* 0x040fe20000410000 */
[C---:B------:R-:W-:Y:S01]  /*22c60*/  FMUL.FTZ R23, R0.reuse, R115 ;  /* 0x0000007300177220 */ /* 0x040fe20000410000 */
[C---:B------:R-:W-:Y:S01]  /*22c70*/  FMUL.FTZ R50, R0.reuse, R86 ;  /* 0x0000005600327220 */ /* 0x040fe20000410000 */
[----:B------:R-:W-:Y:S01]  /*22c80*/  FMUL.FTZ R51, R0, R87 ;  /* 0x0000005700337220 */ /* 0x000fe20000410000 */
[----:B------:R-:W-:Y:S01]  /*22c90*/  FMUL.FTZ R56, R2, R76 ;  /* 0x0000004c02387220 */ /* 0x000fe20000410000 */
[----:B------:R-:W1:Y:S01]  /*22ca0*/  LDSM.16.MT88.4 R84, [R200+0x4000] ;  /* 0x00400000c854783b */ /* 0x000e620000004200 */
[----:B------:R-:W-:Y:S01]  /*22cb0*/  FMUL.FTZ R58, R0, R78 ;  /* 0x0000004e003a7220 */ /* 0x000fe20000410000 */
[----:B------:R-:W-:Y:S01]  /*22cc0*/  FMUL.FTZ R24, R2, R108 ;  /* 0x0000006c02187220 */ /* 0x000fe20000410000 */
[C---:B------:R-:W-:Y:S01]  /*22cd0*/  HMMA.16816.F32 R20, R140.reuse, R28, R20 ;  /* 0x0000001c8c14723c */ /* 0x040fe20000001814 */
[----:B------:R-:W-:Y:S02]  /*22ce0*/  MUFU.EX2 R169, R171 ;  /* 0x000000ab00a97308 */ /* 0x000fe40000000800 */
[-CC-:B------:R-:W-:Y:S01]  /*22cf0*/  FFMA.FTZ R108, R189, R135.reuse, -R158.reuse ;  /* 0x00000087bd6c7223 */ /* 0x180fe2000001089e */
[-CC-:B------:R-:W-:Y:S01]  /*22d00*/  FFMA.FTZ R113, R66, R135.reuse, -R158.reuse ;  /* 0x0000008742717223 */ /* 0x180fe2000001089e */
[-CC-:B------:R-:W-:Y:S01]  /*22d10*/  FFMA.FTZ R114, R64, R135.reuse, -R158.reuse ;  /* 0x0000008740727223 */ /* 0x180fe2000001089e */
[-CC-:B------:R-:W-:Y:S01]  /*22d20*/  FFMA.FTZ R112, R67, R135.reuse, -R158.reuse ;  /* 0x0000008743707223 */ /* 0x180fe2000001089e */
[----:B------:R-:W-:Y:S01]  /*22d30*/  FFMA.FTZ R115, R65, R135, -R158 ;  /* 0x0000008741737223 */ /* 0x000fe2000001089e */
[C---:B------:R-:W-:Y:S03]  /*22d40*/  HMMA.16816.F32 R24, R140.reuse, R30, R24 ;  /* 0x0000001e8c18723c */ /* 0x040fe60000001818 */
[----:B------:R2:W-:Y:S01]  /*22d50*/  MUFU.EX2 R189, R182 ;  /* 0x000000b600bd7308 */ /* 0x0005e20000000800 */
        /* <DEDUP_REMOVED lines=15> */
[C---:B------:R-:W-:Y:S01]  /*22e50*/  FMUL.FTZ R64, R2.reuse, R68 ;  /* 0x0000004402407220 */ /* 0x040fe20000410000 */
[----:B------:R-:W-:Y:S01]  /*22e60*/  FMUL.FTZ R65, R2, R69 ;  /* 0x0000004502417220 */ /* 0x000fe20000410000 */
[C---:B------:R-:W-:Y:S03]  /*22e70*/  HMMA.16816.F32 R32, R140.reuse, R38, R32 ;  /* 0x000000268c20723c */ /* 0x040fe60000001820 */
[----:B------:R-:W4:Y:S01]  /*22e80*/  MUFU.EX2 R106, R106 ;  /* 0x0000006a006a7308 */ /* 0x000f220000000800 */
[C---:B------:R-:W-:Y:S01]  /*22e90*/  FMUL.FTZ R38, R0.reuse, R98 ;  /* 0x0000006200267220 */ /* 0x040fe20000410000 */
[C---:B------:R-:W-:Y:S01]  /*22ea0*/  FMUL.FTZ R39, R0.reuse, R99 ;  /* 0x0000006300277220 */ /* 0x040fe20000410000 */
[C---:B------:R-:W-:Y:S01]  /*22eb0*/  FMUL.FTZ R66, R0.reuse, R70 ;  /* 0x0000004600427220 */ /* 0x040fe20000410000 */
[----:B------:R-:W-:Y:S01]  /*22ec0*/  LDSM.16.MT88.4 R96, [R138+0x10800] ;  /* 0x010800008a60783b */ /* 0x000fe20000004200 */
[----:B------:R-:W-:Y:S01]  /*22ed0*/  FMUL.FTZ R67, R0, R71 ;  /* 0x0000004700437220 */ /* 0x000fe20000410000 */
[-CC-:B--2---:R-:W-:Y:S01]  /*22ee0*/  FFMA.FTZ R182, R245, R135.reuse, -R158.reuse ;  /* 0x00000087f5b67223 */ /* 0x184fe2000001089e */
[-C--:B------:R-:W-:Y:S01]  /*22ef0*/  FFMA.FTZ R190, R177, R135.reuse, -R158 ;  /* 0x00000087b1be7223 */ /* 0x080fe2000001089e */
[----:B------:R-:W-:Y:S01]  /*22f00*/  FFMA.FTZ R192, R173, R135, -R160 ;  /* 0x00000087adc07223 */ /* 0x000fe200000108a0 */
[C---:B------:R-:W-:Y:S01]  /*22f10*/  HMMA.16816.F32 R36, R140.reuse, R44, R36 ;  /* 0x0000002c8c24723c */ /* 0x040fe20000001824 */
[----:B------:R-:W-:Y:S02]  /*22f20*/  MUFU.EX2 R104, R104 ;  /* 0x0000006800687308 */ /* 0x000fe40000000800 */
[C---:B------:R-:W-:Y:S01]  /*22f30*/  FMUL.FTZ R44, R2.reuse, R88 ;  /* 0x00000058022c7220 */ /* 0x040fe20000410000 */
[----:B------:R-:W-:Y:S01]  /*22f40*/  FMUL.FTZ R45, R2, R89 ;  /* 0x00000059022d7220 */ /* 0x000fe20000410000 */
[----:B----4-:R-:W-:Y:S06]  /*22f50*/  F2FP.F16.F32.PACK_AB R68, R106, R105 ;  /* 0x000000696a44723e */ /* 0x010fec00000000ff */
[----:B------:R-:W-:Y:S01]  /*22f60*/  MUFU.EX2 R182, R182 ;  /* 0x000000b600b67308 */ /* 0x000fe20000000800 */
[----:B------:R-:W-:Y:S01]  /*22f70*/  FFMA.FTZ R154, R154, R135, -R158 ;  /* 0x000000879a9a7223 */ /* 0x000fe2000001089e */
[C---:B------:R-:W-:Y:S08]  /*22f80*/  HMMA.16816.F32 R40, R140.reuse, R46, R40 ;  /* 0x0000002e8c28723c */ /* 0x040ff00000001828 */
[----:B------:R-:W2:Y:S01]  /*22f90*/  MUFU.EX2 R107, R107 ;  /* 0x0000006b006b7308 */ /* 0x000ea20000000800 */
[C---:B------:R-:W-:Y:S01]  /*22fa0*/  FMUL.FTZ R46, R0.reuse, R90 ;  /* 0x0000005a002e7220 */ /* 0x040fe20000410000 */
[C---:B------:R-:W-:Y:S01]  /*22fb0*/  FMUL.FTZ R47, R0.reuse, R91 ;  /* 0x0000005b002f7220 */ /* 0x040fe20000410000 */
[----:B------:R-:W-:Y:S01]  /*22fc0*/  FFMA.FTZ R151, R0, R233, R151 ;  /* 0x000000e900977223 */ /* 0x000fe20000010097 */
[----:B------:R-:W-:Y:S06]  /*22fd0*/  LDSM.16.MT88.4 R88, [R200+0x800] ;  /* 0x00080000c858783b */ /* 0x000fec0000004200 */
[----:B------:R-:W-:Y:S01]  /*22fe0*/  MUFU.EX2 R113, R113 ;  /* 0x0000007100717308 */ /* 0x000fe20000000800 */
[----:B------:R-:W-:Y:S01]  /*22ff0*/  FFMA.FTZ R149, R2, R235, R149 ;  /* 0x000000eb02957223 */ /* 0x000fe20000010095 */
[----:B------:R-:W-:Y:S01]  /*23000*/  FADD.FTZ R151, R150, R151 ;  /* 0x0000009796977221 */ /* 0x000fe20000010000 */
[----:B------:R-:W-:Y:S01]  /*23010*/  ISETP.GT.AND P0, PT, R230, R203, PT ;  /* 0x000000cbe600720c */ /* 0x000fe20003f04270 */
[C---:B------:R-:W-:Y:S06]  /*23020*/  HMMA.16816.F32 R44, R140.reuse, R52, R44 ;  /* 0x000000348c2c723c */ /* 0x040fec000000182c */
[----:B------:R-:W4:Y:S01]  /*23030*/  MUFU.EX2 R114, R114 ;  /* 0x0000007200727308 */ /* 0x000f220000000800 */
[C---:B------:R-:W-:Y:S01]  /*23040*/  FMUL.FTZ R52, R2.reuse, R80 ;  /* 0x0000005002347220 */ /* 0x040fe20000410000 */
[----:B------:R-:W-:Y:S01]  /*23050*/  FMUL.FTZ R53, R2, R81 ;  /* 0x0000005102357220 */ /* 0x000fe20000410000 */
[----:B--2---:R-:W-:Y:S07]  /*23060*/  F2FP.F16.F32.PACK_AB R70, R107, R104 ;  /* 0x000000686b46723e */ /* 0x004fee00000000ff */
[----:B------:R-:W-:Y:S01]  /*23070*/  MUFU.EX2 R112, R112 ;  /* 0x0000007000707308 */ /* 0x000fe20000000800 */
[----:B------:R-:W-:Y:S01]  /*23080*/  FADD.FTZ R148, R148, R149 ;  /* 0x0000009594947221 */ /* 0x000fe20000010000 */
[C---:B------:R-:W-:Y:S08]  /*23090*/  HMMA.16816.F32 R48, R140.reuse, R54, R48 ;  /* 0x000000368c30723c */ /* 0x040ff00000001830 */
[----:B------:R-:W2:Y:S01]  /*230a0*/  MUFU.EX2 R115, R115 ;  /* 0x0000007300737308 */ /* 0x000ea20000000800 */
[C---:B------:R-:W-:Y:S01]  /*230b0*/  FMUL.FTZ R54, R0.reuse, R82 ;  /* 0x0000005200367220 */ /* 0x040fe20000410000 */
[----:B------:R-:W-:Y:S01]  /*230c0*/  FMUL.FTZ R55, R0, R83 ;  /* 0x0000005300377220 */ /* 0x000fe20000410000 */
[----:B------:R-:W-:Y:S01]  /*230d0*/  FADD.FTZ R147, R147, R148 ;  /* 0x0000009493937221 */ /* 0x000fe20000010000 */
[----:B------:R-:W5:Y:S01]  /*230e0*/  LDSM.16.MT88.4 R80, [R138+0xc800] ;  /* 0x00c800008a50783b */ /* 0x000f620000004200 */
[----:B----4-:R-:W-:Y:S05]  /*230f0*/  F2FP.F16.F32.PACK_AB R69, R114, R113 ;  /* 0x000000717245723e */ /* 0x010fea00000000ff */
[----:B------:R-:W-:Y:S01]  /*23100*/  MUFU.EX2 R245, R249 ;  /* 0x000000f900f57308 */ /* 0x000fe20000000800 */
[----:B------:R-:W-:Y:S01]  /*23110*/  FADD.FTZ R144, R144, R147 ;  /* 0x0000009390907221 */ /* 0x000fe20000010000 */
[C---:B------:R-:W-:Y:S08]  /*23120*/  HMMA.16816.F32 R52, R140.reuse, R60, R52 ;  /* 0x0000003c8c34723c */ /* 0x040ff00000001834 */
[----:B------:R-:W-:Y:S01]  /*23130*/  MUFU.EX2 R177, R179 ;  /* 0x000000b300b17308 */ /* 0x000fe20000000800 */
[C---:B------:R-:W-:Y:S01]  /*23140*/  FMUL.FTZ R60, R2.reuse, R72 ;  /* 0x00000048023c7220 */ /* 0x040fe20000410000 */
[----:B------:R-:W-:Y:S01]  /*23150*/  FMUL.FTZ R61, R2, R73 ;  /* 0x00000049023d7220 */ /* 0x000fe20000410000 */
[----:B--2---:R-:W-:Y:S07]  /*23160*/  F2FP.F16.F32.PACK_AB R71, R115, R112 ;  /* 0x000000707347723e */ /* 0x004fee00000000ff */
[----:B------:R-:W-:Y:S01]  /*23170*/  MUFU.EX2 R190, R190 ;  /* 0x000000be00be7308 */ /* 0x000fe20000000800 */
[----:B------:R-:W-:Y:S01]  /*23180*/  IMAD.MOV.U32 R2, RZ, RZ, R3 ;  /* 0x000000ffff027224 */ /* 0x000fe200078e0003 */
[C---:B------:R-:W-:Y:S08]  /*23190*/  HMMA.16816.F32 R56, R140.reuse, R62, R56 ;  /* 0x0000003e8c38723c */ /* 0x040ff00000001838 */
[----:B------:R-:W-:Y:S01]  /*231a0*/  MUFU.EX2 R173, R175 ;  /* 0x000000af00ad7308 */ /* 0x000fe20000000800 */
[C---:B------:R-:W-:Y:S01]  /*231b0*/  FMUL.FTZ R62, R0.reuse, R74 ;  /* 0x0000004a003e7220 */ /* 0x040fe20000410000 */
[----:B------:R-:W-:Y:S01]  /*231c0*/  FMUL.FTZ R63, R0, R75 ;  /* 0x0000004b003f7220 */ /* 0x000fe20000410000 */
[----:B------:R-:W-:Y:S01]  /*231d0*/  FADD.FTZ R0, R146, R151 ;  /* 0x0000009792007221 */ /* 0x000fe20000010000 */
[----:B------:R-:W2:Y:S06]  /*231e0*/  LDSM.16.MT88.4 R72, [R145+0x800] ;  /* 0x000800009148783b */ /* 0x000eac0000004200 */
[----:B------:R-:W-:Y:S01]  /*231f0*/  MUFU.EX2 R192, R192 ;  /* 0x000000c000c07308 */ /* 0x000fe20000000800 */
[----:B------:R-:W-:Y:S01]  /*23200*/  FADD.FTZ R0, R153, R0 ;  /* 0x0000000099007221 */ /* 0x000fe20000010000 */
[C---:B-1----:R-:W-:Y:S08]  /*23210*/  HMMA.16816.F32 R60, R140.reuse, R84, R60 ;  /* 0x000000548c3c723c */ /* 0x042ff0000000183c */
[----:B------:R-:W-:Y:S10]  /*23220*/  MUFU.EX2 R194, R194 ;  /* 0x000000c200c27308 */ /* 0x000ff40000000800 */
        /* <DEDUP_REMOVED lines=17> */
[C---:B-----5:R-:W-:Y:S01]  /*23340*/  HMMA.16816.F32 R12, R68.reuse, R80, R12 ;  /* 0x00000050440c723c */ /* 0x060fe2000000180c */
[----:B---3--:R-:W-:Y:S08]  /*23350*/  LDSM.16.MT88.4 R108, [R145+0x3800] ;  /* 0x00380000916c783b */ /* 0x008ff00000004200 */
[----:B------:R-:W3:Y:S10]  /*23360*/  MUFU.EX2 R140, R140 ;  /* 0x0000008c008c7308 */ /* 0x000ef40000000800 */
[----:B------:R-:W5:Y:S01]  /*23370*/  MUFU.EX2 R143, R143 ;  /* 0x0000008f008f7308 */ /* 0x000f620000000800 */
[C---:B------:R-:W-:Y:S01]  /*23380*/  HMMA.16816.F32 R16, R68.reuse, R82, R16 ;  /* 0x000000524410723c */ /* 0x040fe20000001810 */
[----:B------:R-:W-:Y:S08]  /*23390*/  LDSM.16.MT88.4 R80, [R138+0xd000] ;  /* 0x00d000008a50783b */ /* 0x000ff00000004200 */
[----:B------:R-:W-:Y:S01]  /*233a0*/  MUFU.EX2 R184, R184 ;  /* 0x000000b800b87308 */ /* 0x000fe20000000800 */
[--C-:B----4-:R-:W-:Y:S09]  /*233b0*/  FFMA.FTZ R186, R185, R135, -R160.reuse ;  /* 0x00000087b9ba7223 */ /* 0x110ff200000108a0 */
[----:B------:R-:W-:Y:S01]  /*233c0*/  MUFU.EX2 R181, R183 ;  /* 0x000000b700b57308 */ /* 0x000fe20000000800 */
[C---:B--2---:R-:W-:Y:S09]  /*233d0*/  HMMA.16816.F32 R20, R68.reuse, R72, R20 ;  /* 0x000000484414723c */ /* 0x044ff20000001814 */
[----:B------:R-:W-:Y:S10]  /*233e0*/  MUFU.EX2 R186, R186 ;  /* 0x000000ba00ba7308 */ /* 0x000ff40000000800 */
[----:B------:R-:W-:Y:S01]  /*233f0*/  MUFU.EX2 R188, R188 ;  /* 0x000000bc00bc7308 */ /* 0x000fe20000000800 */
[C---:B------:R-:W-:Y:S01]  /*23400*/  HMMA.16816.F32 R24, R68.reuse, R74, R24 ;  /* 0x0000004a4418723c */ /* 0x040fe20000001818 */
[----:B------:R-:W2:Y:S08]  /*23410*/  LDSM.16.MT88.4 R72, [R200+0x4800] ;  /* 0x00480000c848783b */ /* 0x000eb00000004200 */
[----:B------:R-:W-:Y:S10]  /*23420*/  MUFU.EX2 R202, R202 ;  /* 0x000000ca00ca7308 */ /* 0x000ff40000000800 */
[----:B------:R-:W-:Y:S01]  /*23430*/  MUFU.EX2 R161, R161 ;  /* 0x000000a100a17308 */ /* 0x000fe20000000800 */
[C---:B------:R-:W-:Y:S09]  /*23440*/  HMMA.16816.F32 R28, R68.reuse, R88, R28 ;  /* 0x00000058441c723c */ /* 0x040ff2000000181c */
[----:B------:R-:W-:Y:S10]  /*23450*/  MUFU.EX2 R157, R159 ;  /* 0x0000009f009d7308 */ /* 0x000ff40000000800 */
[----:B------:R-:W-:Y:S01]  /*23460*/  MUFU.EX2 R234, R234 ;  /* 0x000000ea00ea7308 */ /* 0x000fe20000000800 */
[C---:B------:R-:W-:Y:S01]  /*23470*/  HMMA.16816.F32 R32, R68.reuse, R90, R32 ;  /* 0x0000005a4420723c */ /* 0x040fe20000001820 */
[----:B------:R-:W4:Y:S08]  /*23480*/  LDSM.16.MT88.4 R88, [R145+0x1000] ;  /* 0x001000009158783b */ /* 0x000f300000004200 */
[----:B------:R-:W-:Y:S01]  /*23490*/  MUFU.EX2 R155, R155 ;  /* 0x0000009b009b7308 */ /* 0x000fe20000000800 */
[C---:B------:R-:W-:Y:S08]  /*234a0*/  HMMA.16816.F32 R36, R68.reuse, R92, R36 ;  /* 0x0000005c4424723c */ /* 0x040ff00000001824 */
[C---:B------:R-:W-:Y:S01]  /*234b0*/  HMMA.16816.F32 R40, R68.reuse, R94, R40 ;  /* 0x0000005e4428723c */ /* 0x040fe20000001828 */
[----:B------:R-:W4:Y:S07]  /*234c0*/  LDSM.16.MT88.4 R92, [R200+0x1000] ;  /* 0x00100000c85c783b */ /* 0x000f2e0000004200 */
        /* <DEDUP_REMOVED lines=9> */
[----:B------:R-:W-:Y:S02]  /*23560*/  F2FP.F16.F32.PACK_AB R68, R187, R142 ;  /* 0x0000008ebb44723e */ /* 0x000fe400000000ff */
[----:B---3--:R-:W-:Y:S02]  /*23570*/  F2FP.F16.F32.PACK_AB R70, R140, R141 ;  /* 0x0000008d8c46723e */ /* 0x008fe400000000ff */
[----:B------:R-:W-:Y:S02]  /*23580*/  F2FP.F16.F32.PACK_AB R69, R164, R189 ;  /* 0x000000bda445723e */ /* 0x000fe400000000ff */
[----:B-----5:R-:W-:Y:S07]  /*23590*/  F2FP.F16.F32.PACK_AB R71, R162, R143 ;  /* 0x0000008fa247723e */ /* 0x020fee00000000ff */
[C---:B------:R-:W-:Y:S08]  /*235a0*/  HMMA.16816.F32 R4, R68.reuse, R76, R4 ;  /* 0x0000004c4404723c */ /* 0x040ff00000001804 */
[C---:B------:R-:W-:Y:S01]  /*235b0*/  HMMA.16816.F32 R8, R68.reuse, R78, R8 ;  /* 0x0000004e4408723c */ /* 0x040fe20000001808 */
[----:B------:R-:W3:Y:S07]  /*235c0*/  LDSM.16.MT88.4 R76, [R139+0xd800] ;  /* 0x00d800008b4c783b */ /* 0x000eee0000004200 */
[C---:B------:R-:W-:Y:S08]  /*235d0*/  HMMA.16816.F32 R12, R68.reuse, R80, R12 ;  /* 0x00000050440c723c */ /* 0x040ff0000000180c */
[C---:B------:R-:W-:Y:S01]  /*235e0*/  HMMA.16816.F32 R16, R68.reuse, R82, R16 ;  /* 0x000000524410723c */ /* 0x040fe20000001810 */
[----:B------:R-:W5:Y:S07]  /*235f0*/  LDSM.16.MT88.4 R80, [R138+0xd800] ;  /* 0x00d800008a50783b */ /* 0x000f6e0000004200 */
[C---:B----4-:R-:W-:Y:S08]  /*23600*/  HMMA.16816.F32 R20, R68.reuse, R88, R20 ;  /* 0x000000584414723c */ /* 0x050ff00000001814 */
        /* <DEDUP_REMOVED lines=9> */
[----:B----4-:R-:W-:Y:S07]  /*236a0*/  LDSM.16.MT88.4 R92, [R139+0x11800] ;  /* 0x011800008b5c783b */ /* 0x010fee0000004200 */
[C---:B------:R-:W-:Y:S01]  /*236b0*/  HMMA.16816.F32 R40, R68.reuse, R98, R40 ;  /* 0x000000624428723c */ /* 0x040fe20000001828 */
[----:B------:R-:W-:Y:S07]  /*236c0*/  LDSM.16.MT88.4 R96, [R138+0x11800] ;  /* 0x011800008a60783b */ /* 0x000fee0000004200 */
[C---:B-1----:R-:W-:Y:S03]  /*236d0*/  HMMA.16816.F32 R44, R68.reuse, R84, R44 ;  /* 0x00000054442c723c */ /* 0x042fe6000000182c */
[-C--:B------:R-:W-:Y:S02]  /*236e0*/  FFMA.FTZ R84, R243, R135.reuse, -R160 ;  /* 0x00000087f3547223 */ /* 0x080fe400000108a0 */
[----:B------:R1:W-:Y:S03]  /*236f0*/  MUFU.EX2 R243, R180 ;  /* 0x000000b400f37308 */ /* 0x0003e60000000800 */
[C---:B------:R-:W-:Y:S07]  /*23700*/  HMMA.16816.F32 R48, R68.reuse, R86, R48 ;  /* 0x000000564430723c */ /* 0x040fee0000001830 */
[----:B------:R4:W3:Y:S01]  /*23710*/  MUFU.EX2 R168, R84 ;  /* 0x0000005400a87308 */ /* 0x0008e20000000800 */
[C---:B------:R-:W-:Y:S03]  /*23720*/  HMMA.16816.F32 R52, R68.reuse, R100, R52 ;  /* 0x000000644434723c */ /* 0x040fe60000001834 */
[-CC-:B------:R-:W-:Y:S01]  /*23730*/  FFMA.FTZ R101, R170, R135.reuse, -R158.reuse ;  /* 0x00000087aa657223 */ /* 0x180fe2000001089e */
[-CC-:B------:R-:W-:Y:S01]  /*23740*/  FFMA.FTZ R170, R247, R135.reuse, -R158.reuse ;  /* 0x00000087f7aa7223 */ /* 0x180fe2000001089e */
[-CC-:B------:R-:W-:Y:S01]  /*23750*/  FFMA.FTZ R100, R251, R135.reuse, -R158.reuse ;  /* 0x00000087fb647223 */ /* 0x180fe2000001089e */
[----:B-1----:R-:W-:Y:S01]  /*23760*/  FFMA.FTZ R180, R239, R135, -R158 ;  /* 0x00000087efb47223 */ /* 0x002fe2000001089e */
[----:B----4-:R-:W1:Y:S01]  /*23770*/  LDSM.16.MT88.4 R84, [R145+0x1800] ;  /* 0x001800009154783b */ /* 0x010e620000004200 */
[C---:B------:R-:W-:Y:S01]  /*23780*/  HMMA.16816.F32 R56, R68.reuse, R102, R56 ;  /* 0x000000664438723c */ /* 0x040fe20000001838 */
[----:B------:R-:W4:Y:S10]  /*23790*/  MUFU.EX2 R251, R101 ;  /* 0x0000006500fb7308 */ /* 0x000f340000000800 */
[----:B------:R-:W-:Y:S01]  /*237a0*/  MUFU.EX2 R247, R100 ;  /* 0x0000006400f77308 */ /* 0x000fe20000000800 */
[C---:B--2---:R-:W-:Y:S09]  /*237b0*/  HMMA.16816.F32 R60, R68.reuse, R72, R60 ;  /* 0x00000048443c723c */ /* 0x044ff2000000183c */
[----:B------:R-:W2:Y:S10]  /*237c0*/  MUFU.EX2 R170, R170 ;  /* 0x000000aa00aa7308 */ /* 0x000eb40000000800 */
[----:B------:R-:W-:Y:S01]  /*237d0*/  MUFU.EX2 R239, R241 ;  /* 0x000000f100ef7308 */ /* 0x000fe20000000800 */
[----:B------:R-:W-:Y:S01]  /*237e0*/  HMMA.16816.F32 R64, R68, R74, R64 ;  /* 0x0000004a4440723c */ /* 0x000fe20000001840 */
[----:B------:R-:W1:Y:S08]  /*237f0*/  LDSM.16.MT88.4 R72, [R145+0x5800] ;  /* 0x005800009148783b */ /* 0x000e700000004200 */
[----:B------:R-:W-:Y:S01]  /*23800*/  MUFU.EX2 R180, R180 ;  /* 0x000000b400b47308 */ /* 0x000fe20000000800 */
[----:B---3--:R-:W-:Y:S02]  /*23810*/  F2FP.F16.F32.PACK_AB R68, R168, R243 ;  /* 0x000000f3a844723e */ /* 0x008fe400000000ff */
[----:B------:R-:W-:Y:S02]  /*23820*/  F2FP.F16.F32.PACK_AB R70, R166, R201 ;  /* 0x000000c9a646723e */ /* 0x000fe400000000ff */
[----:B----4-:R-:W-:Y:S02]  /*23830*/  F2FP.F16.F32.PACK_AB R69, R251, R172 ;  /* 0x000000acfb45723e */ /* 0x010fe400000000ff */
[----:B--2---:R-:W-:Y:S01]  /*23840*/  F2FP.F16.F32.PACK_AB R71, R170, R247 ;  /* 0x000000f7aa47723e */ /* 0x004fe200000000ff */
[----:B------:R-:W-:Y:S06]  /*23850*/  LDSM.16.MT88.4 R100, [R138+0x12000] ;  /* 0x012000008a64783b */ /* 0x000fec0000004200 */
[C---:B------:R-:W-:Y:S08]  /*23860*/  HMMA.16816.F32 R4, R68.reuse, R76, R4 ;  /* 0x0000004c4404723c */ /* 0x040ff00000001804 */
[C---:B------:R-:W-:Y:S01]  /*23870*/  HMMA.16816.F32 R8, R68.reuse, R78, R8 ;  /* 0x0000004e4408723c */ /* 0x040fe20000001808 */
[----:B------:R-:W2:Y:S07]  /*23880*/  LDSM.16.MT88.4 R76, [R200+0x5800] ;  /* 0x00580000c84c783b */ /* 0x000eae0000004200 */
        /* <DEDUP_REMOVED lines=196> */
.L_x_2597:
[----:B------:R-:W1:Y:S01]  /*244d0*/  LDC.64 R10, c[0x0][0x358] ;  /* 0x0000d600ff0a7b82 */ /* 0x000e620000000a00 */
[----:B------:R-:W-:Y:S01]  /*244e0*/  IMAD.MOV.U32 R4, RZ, RZ, 0x20 ;  /* 0x00000020ff047424 */ /* 0x000fe200078e00ff */
[----:B-1----:R-:W-:Y:S02]  /*244f0*/  R2UR UR4, R10 ;  /* 0x000000000a0472ca */ /* 0x002fe400000e0000 */
[----:B------:R-:W-:-:S13]  /*24500*/  R2UR UR5, R11 ;  /* 0x000000000b0572ca */ /* 0x000fda00000e0000 */
        /* <DEDUP_REMOVED lines=10> */
.L_x_2620:
        /* <DEDUP_REMOVED lines=109> */
[----:B------:R-:W-:Y:S01]  /*24c80*/  FMUL.FTZ R74, R8, R74 ;  /* 0x0000004a084a7220 */ /* 0x000fe20000410000 */
[----:B------:R-:W-:Y:S01]  /*24c90*/  F2FP.F16.F32.PACK_AB R98, R99, R98 ;  /* 0x000000626362723e */ /* 0x000fe200000000ff */
[----:B------:R-:W-:Y:S01]  /*24ca0*/  STS [R19], R116 ;  /* 0x0000007413007388 */ /* 0x000fe20000000800 */
[----:B------:R-:W-:Y:S01]  /*24cb0*/  R2UR UR4, R10 ;  /* 0x000000000a0472ca */ /* 0x000fe200000e0000 */
[C---:B------:R-:W-:Y:S01]  /*24cc0*/  FMUL.FTZ R75, R8.reuse, R75 ;  /* 0x0000004b084b7220 */ /* 0x040fe20000410000 */
[----:B------:R-:W-:Y:S01]  /*24cd0*/  R2UR UR5, R11 ;  /* 0x000000000b0572ca */ /* 0x000fe200000e0000 */
[----:B------:R-:W-:Y:S01]  /*24ce0*/  STS [R19+0x400], R118 ;  /* 0x0004007613007388 */ /* 0x000fe20000000800 */
[----:B------:R-:W-:Y:S01]  /*24cf0*/  F2FP.F16.F32.PACK_AB R92, R93, R92 ;  /* 0x0000005c5d5c723e */ /* 0x000fe200000000ff */
[C---:B------:R-:W-:Y:S01]  /*24d00*/  FMUL.FTZ R70, R8.reuse, R70 ;  /* 0x0000004608467220 */ /* 0x040fe20000410000 */
[----:B------:R-:W-:Y:S01]  /*24d10*/  F2FP.F16.F32.PACK_AB R94, R95, R94 ;  /* 0x0000005e5f5e723e */ /* 0x000fe200000000ff */
[----:B------:R-:W-:Y:S01]  /*24d20*/  STS [R17], R112 ;  /* 0x0000007011007388 */ /* 0x000fe20000000800 */
[----:B------:R-:W-:Y:S01]  /*24d30*/  FMUL.FTZ R71, R8, R71 ;  /* 0x0000004708477220 */ /* 0x000fe20000410000 */
[----:B------:R-:W-:-:S02]  /*24d40*/  F2FP.F16.F32.PACK_AB R88, R89, R88 ;  /* 0x000000585958723e */ /* 0x000fc400000000ff */
[----:B------:R-:W-:Y:S01]  /*24d50*/  STS [R17+0x400], R114 ;  /* 0x0004007211007388 */ /* 0x000fe20000000800 */
[----:B------:R-:W-:Y:S02]  /*24d60*/  F2FP.F16.F32.PACK_AB R90, R91, R90 ;  /* 0x0000005a5b5a723e */ /* 0x000fe400000000ff */
        /* <DEDUP_REMOVED lines=14> */
[----:B------:R-:W-:-:S03]  /*24e50*/  F2FP.F16.F32.PACK_AB R70, R71, R70 ;  /* 0x000000464746723e */ /* 0x000fc600000000ff */
        /* <DEDUP_REMOVED lines=18> */
[----:B------:R-:W-:-:S02]  /*24f80*/  R2UR UR12, R10 ;  /* 0x000000000a0c72ca */ /* 0x000fc400000e0000 */
[----:B------:R-:W-:-:S13]  /*24f90*/  R2UR UR13, R11 ;  /* 0x000000000b0d72ca */ /* 0x000fda00000e0000 */
[----:B------:R-:W2:Y:S01]  /*24fa0*/  LD.E.64 R44, desc[UR12][R132.64+0x88] ;  /* 0x0000880c842c7980 */ /* 0x000ea2000c101b00 */
[----:B----4-:R-:W-:-:S13]  /*24fb0*/  ISETP.NE.AND P2, PT, R0, RZ, PT ;  /* 0x000000ff0000720c */ /* 0x010fda0003f45270 */
[C---:B------:R-:W-:Y:S02]  /*24fc0*/  @!P2 R2UR UR10, R10.reuse ;  /* 0x000000000a0aa2ca */ /* 0x040fe400000e0000 */
[C---:B------:R-:W-:Y:S02]  /*24fd0*/  @!P2 R2UR UR11, R11.reuse ;  /* 0x000000000b0ba2ca */ /* 0x040fe400000e0000 */
[----:B------:R-:W-:Y:S02]  /*24fe0*/  @!P2 R2UR UR4, R10 ;  /* 0x000000000a04a2ca */ /* 0x000fe400000e0000 */
[----:B------:R-:W-:-:S09]  /*24ff0*/  @!P2 R2UR UR5, R11 ;  /* 0x000000000b05a2ca */ /* 0x000fd200000e0000 */
[----:B------:R-:W4:Y:S04]  /*25000*/  @!P2 LD.E R0, desc[UR10][R132.64+0x60] ;  /* 0x0000600a8400a980 */ /* 0x000f28000c101900 */
[----:B------:R-:W3:Y:S01]  /*25010*/  @!P2 LD.E R2, desc[UR4][R132.64+0xb4] ;  /* 0x0000b4048402a980 */ /* 0x000ee2000c101900 */
[----:B------:R-:W-:Y:S02]  /*25020*/  ISETP.NE.AND P0, PT, R218, -0x1, PT ;  /* 0xffffffffda00780c */ /* 0x000fe40003f05270 */
[C---:B------:R-:W-:Y:S02]  /*25030*/  R2UR UR4, R10.reuse ;  /* 0x000000000a0472ca */ /* 0x040fe400000e0000 */
[----:B------:R-:W-:Y:S01]  /*25040*/  R2UR UR5, R11 ;  /* 0x000000000b0572ca */ /* 0x000fe200000e0000 */
[----:B------:R-:W1:Y:S08]  /*25050*/  @P5 MUFU.LG2 R7, R7 ;  /* 0x0000000700075308 */ /* 0x000e700000000c00 */
[----:B------:R-:W-:-:S02]  /*25060*/  @!P0 R2UR UR10, R10 ;  /* 0x000000000a0a82ca */ /* 0x000fc400000e0000 */
[----:B------:R-:W-:Y:S01]  /*25070*/  @!P0 R2UR UR11, R11 ;  /* 0x000000000b0b82ca */ /* 0x000fe200000e0000 */
[----:B------:R1:W1:Y:S01]  /*25080*/  @P1 MUFU.LG2 R4, R9 ;  /* 0x0000000900041308 */ /* 0x0002620000000c00 */
[----:B------:R1:W5:Y:S01]  /*25090*/  LD.E.64 R48, desc[UR4][R132.64+0x90] ;  /* 0x0000900484307980 */ /* 0x000362000c101b00 */
[----:B------:R-:W-:Y:S01]  /*250a0*/  BSSY.RECONVERGENT B0, `(.L_x_2606) ;  /* 0x0000010000007945 */ /* 0x000fe20003800200 */
[----:B--2---:R-:W-:-:S09]  /*250b0*/  @P0 IMAD.WIDE.U32 R46, R44, R218, RZ ;  /* 0x000000da2c2e0225 */ /* 0x004fd200078e00ff */
[----:B------:R2:W5:Y:S01]  /*250c0*/  @!P0 LD.E.64 R52, desc[UR10][R132.64+0x80] ;  /* 0x0000800a84348980 */ /* 0x000562000c101b00 */
[----:B----4-:R-:W-:Y:S02]  /*250d0*/  @!P2 IMAD R5, R0, R214, R213 ;  /* 0x000000d60005a224 */ /* 0x010fe400078e02d5 */
[----:B------:R-:W-:Y:S02]  /*250e0*/  @P0 IMAD R0, R45, R218, RZ ;  /* 0x000000da2d000224 */ /* 0x000fe400078e02ff */
[----:B---3--:R-:W-:Y:S01]  /*250f0*/  @!P2 IMAD R2, R5, R2, RZ ;  /* 0x000000020502a224 */ /* 0x008fe200078e02ff */
[----:B-12---:R-:W-:Y:S06]  /*25100*/  @!P2 BRA `(.L_x_2607) ;  /* 0x000000000024a947 */ /* 0x006fec0003800000 */
[C---:B------:R-:W-:Y:S02]  /*25110*/  @!P0 R2UR UR4, R10.reuse ;  /* 0x000000000a0482ca */ /* 0x040fe400000e0000 */
[C---:B------:R-:W-:Y:S02]  /*25120*/  @!P0 R2UR UR5, R11.reuse ;  /* 0x000000000b0582ca */ /* 0x040fe400000e0000 */
[----:B------:R-:W-:Y:S02]  /*25130*/  R2UR UR10, R10 ;  /* 0x000000000a0a72ca */ /* 0x000fe400000e0000 */
[----:B------:R-:W-:-:S09]  /*25140*/  R2UR UR11, R11 ;  /* 0x000000000b0b72ca */ /* 0x000fd200000e0000 */
[----:B------:R-:W2:Y:S04]  /*25150*/  @!P0 LD.E R5, desc[UR4][R132.64+0xb4] ;  /* 0x0000b40484058980 */ /* 0x000ea8000c101900 */
[----:B------:R-:W3:Y:S01]  /*25160*/  LD.E R2, desc[UR10][R132.64+0xd4] ;  /* 0x0000d40a84027980 */ /* 0x000ee2000c101900 */
[----:B--2---:R-:W-:Y:S02]  /*25170*/  @!P0 IMAD R218, R5, R214, RZ ;  /* 0x000000d605da8224 */ /* 0x004fe400078e02ff */
[----:B---3--:R-:W-:-:S04]  /*25180*/  IMAD R5, R2, R213, RZ ;  /* 0x000000d502057224 */ /* 0x008fc800078e02ff */
[----:B------:R-:W-:Y:S02]  /*25190*/  IMAD.IADD R2, R5, 0x1, R218 ;  /* 0x0000000105027824 */ /* 0x000fe400078e02da */
.L_x_2607:
[----:B------:R-:W-:Y:S05]  /*251a0*/  BSYNC.RECONVERGENT B0 ;  /* 0x0000000000007941 */ /* 0x000fea0003800200 */
.L_x_2606:
[----:B------:R-:W-:Y:S01]  /*251b0*/  R2UR UR10, R10 ;  /* 0x000000000a0a72ca */ /* 0x000fe200000e0000 */
[----:B------:R-:W-:Y:S01]  /*251c0*/  @P1 FMUL.FTZ R4, R4, 0.69314718246459960938 ;  /* 0x3f31721804041820 */ /* 0x000fe20000410000 */
[----:B------:R-:W-:Y:S01]  /*251d0*/  R2UR UR11, R11 ;  /* 0x000000000b0b72ca */ /* 0x000fe200000e0000 */
[----:B------:R-:W-:Y:S01]  /*251e0*/  IMAD.MOV.U32 R9, RZ, RZ, 0x7f800000 ;  /* 0x7f800000ff097424 */ /* 0x000fe200078e00ff */
[----:B------:R-:W-:Y:S01]  /*251f0*/  R2UR UR4, R10 ;  /* 0x000000000a0472ca */ /* 0x000fe200000e0000 */
[----:B------:R-:W-:Y:S01]  /*25200*/  @P5 FMUL.FTZ R7, R7, 0.69314718246459960938 ;  /* 0x3f31721807075820 */ /* 0x000fe20000410000 */
[----:B------:R-:W-:Y:S01]  /*25210*/  R2UR UR5, R11 ;  /* 0x000000000b0572ca */ /* 0x000fe200000e0000 */
[C---:B-----5:R-:W-:Y:S01]  /*25220*/  @P1 FFMA.FTZ R9, R6.reuse, R3, R4 ;  /* 0x0000000306091223 */ /* 0x060fe20000010004 */
[----:B------:R-:W-:Y:S01]  /*25230*/  LOP3.LUT R5, R219, 0x1c0, RZ, 0xc0, !PT ;  /* 0x000001c0db057812 */ /* 0x000fe200078ec0ff */
[----:B------:R-:W-:Y:S02]  /*25240*/  IMAD.MOV.U32 R40, RZ, RZ, 0x7f800000 ;  /* 0x7f800000ff287424 */ /* 0x000fe400078e00ff */
[----:B------:R-:W-:Y:S01]  /*25250*/  @P5 FFMA.FTZ R40, R6, R134, R7 ;  /* 0x0000008606285223 */ /* 0x000fe20000010007 */
[----:B------:R-:W-:Y:S01]  /*25260*/  LOP3.LUT P1, RZ, R196, 0x3, RZ, 0xc0, !PT ;  /* 0x00000003c4ff7812 */ /* 0x000fe2000782c0ff */
[----:B------:R-:W-:Y:S01]  /*25270*/  IMAD.SHL.U32 R215, R215, 0x40, RZ ;  /* 0x00000040d7d77824 */ /* 0x000fe200078e00ff */
[----:B------:R-:W-:Y:S01]  /*25280*/  LOP3.LUT R5, R5, 0x38, R196, 0xf8, !PT ;  /* 0x0000003805057812 */ /* 0x000fe200078ef8c4 */
[----:B------:R1:W5:Y:S01]  /*25290*/  LD.E.64 R50, desc[UR10][R132.64+0x70] ;  /* 0x0000700a84327980 */ /* 0x000362000c101b00 */
[----:B------:R-:W-:-:S02]  /*252a0*/  LOP3.LUT R197, R197, 0x30, RZ, 0xc0, !PT ;  /* 0x00000030c5c57812 */ /* 0x000fc400078ec0ff */
[----:B------:R-:W-:Y:S01]  /*252b0*/  LOP3.LUT R12, R5, R198, RZ, 0x3c, !PT ;  /* 0x000000c6050c7212 */ /* 0x000fe200078e3cff */
[----:B------:R1:W5:Y:S01]  /*252c0*/  LD.E.64 R54, desc[UR4][R132.64+0xa0] ;  /* 0x0000a00484367980 */ /* 0x000362000c101b00 */
[----:B------:R-:W-:Y:S05]  /*252d0*/  WARPSYNC.ALL ;  /* 0x0000000000007948 */ /* 0x000fea0003800000 */
[----:B------:R-:W-:Y:S02]  /*252e0*/  LOP3.LUT R12, R12, 0x1e00, R219, 0xf8, !PT ;  /* 0x00001e000c0c7812 */ /* 0x000fe400078ef8db */
[----:B------:R-:W-:Y:S02]  /*252f0*/  SHF.R.U32.HI R8, RZ, 0x2, R196 ;  /* 0x00000002ff087819 */ /* 0x000fe400000116c4 */
[----:B------:R-:W-:Y:S01]  /*25300*/  LEA R3, R12, UR8, 0x1 ;  /* 0x000000080c037c11 */ /* 0x000fe2000f8e08ff */
[----:B------:R-:W-:Y:S01]  /*25310*/  BAR.SYNC.DEFER_BLOCKING 0x0 ;  /* 0x0000000000007b1d */ /* 0x000fe20000010000 */
[----:B------:R-:W-:-:S05]  /*25320*/  LOP3.LUT R8, R197, 0x7, R8, 0xf8, !PT ;  /* 0x00000007c5087812 */ /* 0x000fca00078ef808 */
        /* <DEDUP_REMOVED lines=10> */
[----:B-1----:R-:W-:Y:S02]  /*253d0*/  IMAD.IADD R3, R216, 0x1, -R215 ;  /* 0x00000001d8037824 */ /* 0x002fe400078e0ad7 */
[----:B------:R-:W-:-:S03]  /*253e0*/  VIADD R42, R8, 0x8 ;  /* 0x00000008082a7836 */ /* 0x000fc60000000000 */
[-C--:B------:R-:W-:Y:S02]  /*253f0*/  ISETP.GE.AND P3, PT, R8, R3.reuse, PT ;  /* 0x000000030800720c */ /* 0x080fe40003f66270 */
[----:B------:R-:W-:Y:S01]  /*25400*/  ISETP.GE.AND P2, PT, R42, R3, PT ;  /* 0x000000032a00720c */ /* 0x000fe20003f46270 */
[----:B------:R-:W-:-:S05]  /*25410*/  IMAD.IADD R3, R215, 0x1, R2 ;  /* 0x00000001d7037824 */ /* 0x000fca00078e0202 */
[----:B------:R-:W-:-:S04]  /*25420*/  IADD3 R8, P1, PT, R8, R3, RZ ;  /* 0x0000000308087210 */ /* 0x000fc80007f3e0ff */
[----:B------:R-:W-:Y:S02]  /*25430*/  LEA.HI.X.SX32 R3, R3, RZ, 0x1, P1 ;  /* 0x000000ff03037211 */ /* 0x000fe400008f0eff */
[C---:B------:R-:W-:Y:S02]  /*25440*/  @!P3 R2UR UR10, R10.reuse ;  /* 0x000000000a0ab2ca */ /* 0x040fe400000e0000 */
[C---:B------:R-:W-:Y:S02]  /*25450*/  @!P3 R2UR UR11, R11.reuse ;  /* 0x000000000b0bb2ca */ /* 0x040fe400000e0000 */
[----:B------:R-:W-:Y:S02]  /*25460*/  @!P2 R2UR UR4, R10 ;  /* 0x000000000a04a2ca */ /* 0x000fe400000e0000 */
[----:B------:R-:W-:Y:S02]  /*25470*/  @!P2 R2UR UR5, R11 ;  /* 0x000000000b05a2ca */ /* 0x000fe400000e0000 */
[----:B-----5:R-:W-:-:S04]  /*25480*/  LEA R2, P1, R8, R54, 0x2 ;  /* 0x0000003608027211 */ /* 0x020fc800078210ff */
[----:B------:R-:W-:-:S05]  /*25490*/  LEA.HI.X R3, R8, R55, R3, 0x2, P1 ;  /* 0x0000003708037211 */ /* 0x000fca00008f1403 */
[----:B------:R1:W-:Y:S04]  /*254a0*/  @!P3 ST.E desc[UR10][R2.64], R40 ;  /* 0x000000280200b985 */ /* 0x0003e8000c10190a */
[----:B------:R1:W-:Y:S02]  /*254b0*/  @!P2 ST.E desc[UR4][R2.64+0x20], R9 ;  /* 0x000020090200a985 */ /* 0x0003e4000c101904 */
.L_x_2609:
[----:B------:R-:W-:Y:S05]  /*254c0*/  BSYNC.RECONVERGENT B0 ;  /* 0x0000000000007941 */ /* 0x000fea0003800200 */
.L_x_2608:
[----:B-1----:R-:W-:Y:S01]  /*254d0*/  SHF.R.U32.HI R3, RZ, 0x3, R196 ;  /* 0x00000003ff037819 */ /* 0x002fe200000116c4 */
[----:B------:R-:W-:Y:S01]  /*254e0*/  IMAD.IADD R216, R216, 0x1, -R215 ;  /* 0x00000001d8d87824 */ /* 0x000fe200078e0ad7 */
[----:B------:R-:W-:Y:S01]  /*254f0*/  R2UR UR4, R10 ;  /* 0x000000000a0472ca */ /* 0x000fe200000e0000 */
[-C--:B------:R-:W-:Y:S01]  /*25500*/  @!P0 IMAD R2, R53, R214.reuse, RZ ;  /* 0x000000d635028224 */ /* 0x080fe200078e02ff */
[----:B------:R-:W-:Y:S01]  /*25510*/  R2UR UR5, R11 ;  /* 0x000000000b0572ca */ /* 0x000fe200000e0000 */
[C---:B------:R-:W-:Y:S01]  /*25520*/  VIADD R40, R3.reuse, 0x10 ;  /* 0x0000001003287836 */ /* 0x040fe20000000000 */
[C---:B------:R-:W-:Y:S01]  /*25530*/  IADD3 R9, PT, PT, R3.reuse, 0x20, RZ ;  /* 0x0000002003097810 */ /* 0x040fe20007ffe0ff */
[C---:B------:R-:W-:Y:S01]  /*25540*/  VIADD R8, R3.reuse, 0x30 ;  /* 0x0000003003087836 */ /* 0x040fe20000000000 */
[----:B------:R-:W-:Y:S01]  /*25550*/  MOV R199, RZ ;  /* 0x000000ff00c77202 */ /* 0x000fe20000000f00 */
[----:B------:R-:W-:Y:S01]  /*25560*/  @!P0 IMAD.WIDE.U32 R52, R52, R214, RZ ;  /* 0x000000d634348225 */ /* 0x000fe200078e00ff */
[----:B------:R-:W-:-:S02]  /*25570*/  ISETP.GE.AND P5, PT, R3, R216, PT ;  /* 0x000000d80300720c */ /* 0x000fc40003fa6270 */
[----:B------:R-:W-:Y:S01]  /*25580*/  ISETP.GE.AND P3, PT, R40, R216, PT ;  /* 0x000000d82800720c */ /* 0x000fe20003f66270 */
[----:B------:R-:W-:Y:S01]  /*25590*/  IMAD.WIDE.U32 R40, R215, R44, R198 ;  /* 0x0000002cd7287225 */ /* 0x000fe200078e00c6 */
[-C--:B------:R-:W-:Y:S02]  /*255a0*/  ISETP.GE.AND P2, PT, R9, R216.reuse, PT ;  /* 0x000000d80900720c */ /* 0x080fe40003f46270 */
[----:B------:R-:W-:Y:S01]  /*255b0*/  ISETP.GE.AND P1, PT, R8, R216, PT ;  /* 0x000000d80800720c */ /* 0x000fe20003f26270 */
[----:B------:R-:W-:Y:S01]  /*255c0*/  @!P0 IMAD.MOV.U32 R8, RZ, RZ, R52 ;  /* 0x000000ffff088224 */ /* 0x000fe200078e0034 */
[----:B------:R1:W5:Y:S01]  /*255d0*/  LD.E R133, desc[UR4][R132.64+0xc0] ;  /* 0x0000c00484857980 */ /* 0x000362000c101900 */
[----:B------:R-:W-:Y:S01]  /*255e0*/  IMAD R9, R49, R213, RZ ;  /* 0x000000d531097224 */ /* 0x000fe200078e02ff */
[----:B------:R-:W-:Y:S01]  /*255f0*/  @!P0 IADD3 R2, PT, PT, R53, R2, RZ ;  /* 0x0000000235028210 */ /* 0x000fe20007ffe0ff */
[----:B------:R-:W-:Y:S01]  /*25600*/  IMAD R215, R45, R215, RZ ;  /* 0x000000d72dd77224 */ /* 0x000fe200078e02ff */
[----:B------:R-:W-:Y:S01]  /*25610*/  @P0 IADD3 R2, PT, PT, R47, R0, RZ ;  /* 0x000000002f020210 */ /* 0x000fe20007ffe0ff */
[----:B------:R-:W-:Y:S01]  /*25620*/  IMAD.WIDE.U32 R48, R48, R213, RZ ;  /* 0x000000d530307225 */ /* 0x000fe200078e00ff */
[----:B------:R-:W-:Y:S03]  /*25630*/  BSSY.RECONVERGENT B0, `(.L_x_2610) ;  /* 0x0000014000007945 */ /* 0x000fe60003800200 */
[----:B------:R-:W-:Y:S01]  /*25640*/  @P0 IMAD.MOV.U32 R8, RZ, RZ, R46 ;  /* 0x000000ffff080224 */ /* 0x000fe200078e002e */
[----:B------:R-:W-:Y:S01]  /*25650*/  IADD3 R9, PT, PT, R49, R9, RZ ;  /* 0x0000000931097210 */ /* 0x000fe20007ffe0ff */
[----:B------:R-:W-:-:S03]  /*25660*/  IMAD.IADD R215, R41, 0x1, R215 ;  /* 0x0000000129d77824 */ /* 0x000fc600078e02d7 */
[----:B------:R-:W-:-:S04]  /*25670*/  IADD3 R40, P4, P0, R48, R40, R8 ;  /* 0x0000002830287210 */ /* 0x000fc8000789e008 */
[----:B------:R-:W-:Y:S01]  /*25680*/  IADD3.X R41, PT, PT, R9, R215, R2, P4, P0 ;  /* 0x000000d709297210 */ /* 0x000fe200027e0402 */
[----:B------:R-:W-:Y:S08]  /*25690*/  @P5 BRA `(.L_x_2611) ;  /* 0x0000000000345947 */ /* 0x000ff00003800000 */
[----:B-----5:R-:W-:Y:S01]  /*256a0*/  ISETP.GE.AND P5, PT, R198, R133, PT ;  /* 0x00000085c600720c */ /* 0x020fe20003fa6270 */
[----:B------:R-:W-:Y:S01]  /*256b0*/  IMAD R0, R45, R3, RZ ;  /* 0x000000032d007224 */ /* 0x000fe200078e02ff */
[----:B------:R-:W-:Y:S01]  /*256c0*/  ISETP.GE.AND P4, PT, R226, R133, PT ;  /* 0x00000085e200720c */ /* 0x000fe20003f86270 */
[----:B------:R-:W-:-:S04]  /*256d0*/  IMAD.WIDE.U32 R8, R3, R44, R40 ;  /* 0x0000002c03087225 */ /* 0x000fc800078e0028 */
[----:B------:R-:W-:Y:S01]  /*256e0*/  IMAD.IADD R9, R9, 0x1, R0 ;  /* 0x0000000109097824 */ /* 0x000fe200078e0200 */
[----:B------:R-:W-:-:S04]  /*256f0*/  LEA R42, P0, R8, R50, 0x1 ;  /* 0x00000032082a7211 */ /* 0x000fc800078008ff */
[----:B------:R-:W-:Y:S02]  /*25700*/  LEA.HI.X R43, R8, R51, R9, 0x1, P0 ;  /* 0x00000033082b7211 */ /* 0x000fe400000f0c09 */
[C---:B------:R-:W-:Y:S02]  /*25710*/  @!P5 R2UR UR8, R10.reuse ;  /* 0x000000000a08d2ca */ /* 0x040fe400000e0000 */
[C---:B------:R-:W-:Y:S02]  /*25720*/  @!P5 R2UR UR9, R11.reuse ;  /* 0x000000000b09d2ca */ /* 0x040fe400000e0000 */
[----:B------:R-:W-:Y:S02]  /*25730*/  @!P4 R2UR UR4, R10 ;  /* 0x000000000a04c2ca */ /* 0x000fe400000e0000 */
[----:B------:R-:W-:-:S09]  /*25740*/  @!P4 R2UR UR5, R11 ;  /* 0x000000000b05c2ca */ /* 0x000fd200000e0000 */
[----:B--2---:R2:W-:Y:S04]  /*25750*/  @!P5 ST.E.128 desc[UR8][R42.64], R36 ;  /* 0x000000242a00d985 */ /* 0x0045e8000c101d08 */
[----:B------:R2:W-:Y:S02]  /*25760*/  @!P4 ST.E.128 desc[UR4][R42.64+0x80], R20 ;  /* 0x000080142a00c985 */ /* 0x0005e4000c101d04 */
.L_x_2611:
[----:B------:R-:W-:Y:S05]  /*25770*/  BSYNC.RECONVERGENT B0 ;  /* 0x0000000000007941 */ /* 0x000fea0003800200 */
.L_x_2610:
[----:B------:R-:W-:Y:S04]  /*25780*/  BSSY.RECONVERGENT B0, `(.L_x_2612) ;  /* 0x0000014000007945 */ /* 0x000fe80003800200 */
[----:B------:R-:W-:Y:S05]  /*25790*/  @P3 BRA `(.L_x_2613) ;  /* 0x0000000000483947 */ /* 0x000fea0003800000 */
[----:B--2---:R-:W-:Y:S01]  /*257a0*/  IADD3 R21, P3, PT, R3, 0x10, RZ ;  /* 0x0000001003157810 */ /* 0x004fe20007f7e0ff */
[----:B------:R-:W-:Y:S01]  /*257b0*/  IMAD.MOV.U32 R22, RZ, RZ, R40 ;  /* 0x000000ffff167224 */ /* 0x000fe200078e0028 */
[-C--:B-----5:R-:W-:Y:S01]  /*257c0*/  ISETP.GE.AND P4, PT, R198, R133.reuse, PT ;  /* 0x00000085c600720c */ /* 0x0a0fe20003f86270 */
[----:B------:R-:W-:Y:S01]  /*257d0*/  IMAD.MOV.U32 R23, RZ, RZ, R41 ;  /* 0x000000ffff177224 */ /* 0x000fe200078e0029 */
[----:B------:R-:W-:Y:S01]  /*257e0*/  ISETP.GE.AND P0, PT, R226, R133, PT ;  /* 0x00000085e200720c */ /* 0x000fe20003f06270 */
[----:B------:R-:W-:Y:S02]  /*257f0*/  IMAD.X R9, RZ, RZ, RZ, P3 ;  /* 0x000000ffff097224 */ /* 0x000fe400018e06ff */
[----:B------:R-:W-:-:S04]  /*25800*/  IMAD.WIDE.U32 R22, R44, R21, R22 ;  /* 0x000000152c167225 */ /* 0x000fc800078e0016 */
[----:B------:R-:W-:Y:S01]  /*25810*/  IMAD R9, R9, R44, RZ ;  /* 0x0000002c09097224 */ /* 0x000fe200078e02ff */
[----:B------:R-:W-:-:S03]  /*25820*/  LEA R8, P3, R22, R50, 0x1 ;  /* 0x0000003216087211 */ /* 0x000fc600078608ff */
[----:B------:R-:W-:Y:S01]  /*25830*/  IMAD R9, R45, R21, R9 ;  /* 0x000000152d097224 */ /* 0x000fe200078e0209 */
[C---:B------:R-:W-:Y:S02]  /*25840*/  @!P4 R2UR UR8, R10.reuse ;  /* 0x000000000a08c2ca */ /* 0x040fe400000e0000 */
[----:B------:R-:W-:Y:S01]  /*25850*/  @!P4 R2UR UR9, R11 ;  /* 0x000000000b09c2ca */ /* 0x000fe200000e0000 */
[----:B------:R-:W-:Y:S01]  /*25860*/  IMAD.IADD R9, R23, 0x1, R9 ;  /* 0x0000000117097824 */ /* 0x000fe200078e0209 */
[----:B------:R-:W-:Y:S02]  /*25870*/  @!P0 R2UR UR4, R10 ;  /* 0x000000000a0482ca */ /* 0x000fe400000e0000 */
[----:B------:R-:W-:Y:S02]  /*25880*/  @!P0 R2UR UR5, R11 ;  /* 0x000000000b0582ca */ /* 0x000fe400000e0000 */
[----:B------:R-:W-:-:S07]  /*25890*/  LEA.HI.X R9, R22, R51, R9, 0x1, P3 ;  /* 0x0000003316097211 */ /* 0x000fce00018f0c09 */
[----:B---3--:R2:W-:Y:S04]  /*258a0*/  @!P4 ST.E.128 desc[UR8][R8.64], R32 ;  /* 0x000000200800c985 */ /* 0x0085e8000c101d08 */
[----:B------:R2:W-:Y:S02]  /*258b0*/  @!P0 ST.E.128 desc[UR4][R8.64+0x80], R16 ;  /* 0x0000801008008985 */ /* 0x0005e4000c101d04 */
.L_x_2613:
[----:B------:R-:W-:Y:S05]  /*258c0*/  BSYNC.RECONVERGENT B0 ;  /* 0x0000000000007941 */ /* 0x000fea0003800200 */
.L_x_2612:
        /* <DEDUP_REMOVED lines=18> */
[----:B----4-:R2:W-:Y:S04]  /*259f0*/  @!P3 ST.E.128 desc[UR8][R8.64], R28 ;  /* 0x0000001c0800b985 */ /* 0x0105e8000c101d08 */
[----:B------:R2:W-:Y:S02]  /*25a00*/  @!P0 ST.E.128 desc[UR4][R8.64+0x80], R12 ;  /* 0x0000800c08008985 */ /* 0x0005e4000c101d04 */
.L_x_2615:
[----:B------:R-:W-:Y:S05]  /*25a10*/  BSYNC.RECONVERGENT B0 ;  /* 0x0000000000007941 */ /* 0x000fea0003800200 */
.L_x_2614:
[----:B------:R-:W-:-:S04]  /*25a20*/  MOV R213, 0x0 ;  /* 0x0000000000d57802 */ /* 0x000fc80000000f00 */
[----:B-12345:R-:W-:Y:S05]  /*25a30*/  @P1 RET.REL.NODEC R212 `(_ZN5flash24flash_fwd_splitkv_kernelI23Flash_fwd_kernel_traitsILi128ELi64ELi128ELi4ELb0ELb0EN7cutlass6half_tE19Flash_kernel_traitsILi128ELi64ELi128ELi4ES3_EELb0ELb1ELb0ELb0ELb0ELb0ELb0ELb1EEEvNS_16Flash_fwd_paramsE) ;  /* 0xfffffda4d4701950 */ /* 0x03efea0003c3ffff */
[----:B------:R-:W-:Y:S01]  /*25a40*/  IADD3 R3, P0, PT, R3, 0x30, RZ ;  /* 0x0000003003037810 */ /* 0x000fe20007f1e0ff */
[----:B------:R-:W-:Y:S01]  /*25a50*/  IMAD.MOV.U32 R12, RZ, RZ, R40 ;  /* 0x000000ffff0c7224 */ /* 0x000fe200078e0028 */
[----:B------:R-:W-:Y:S02]  /*25a60*/  ISETP.GE.AND P1, PT, R198, R133, PT ;  /* 0x00000085c600720c */ /* 0x000fe40003f26270 */
[----:B------:R-:W-:Y:S01]  /*25a70*/  MOV R13, R41 ;  /* 0x00000029000d7202 */ /* 0x000fe20000000f00 */
[----:B------:R-:W-:Y:S01]  /*25a80*/  IMAD.X R9, RZ, RZ, RZ, P0 ;  /* 0x000000ffff097224 */ /* 0x000fe200000e06ff */
[----:B------:R-:W-:Y:S02]  /*25a90*/  ISETP.GE.AND P0, PT, R226, R133, PT ;  /* 0x00000085e200720c */ /* 0x000fe40003f06270 */
[----:B------:R-:W-:Y:S01]  /*25aa0*/  MOV R213, 0x0 ;  /* 0x0000000000d57802 */ /* 0x000fe20000000f00 */
[----:B------:R-:W-:Y:S02]  /*25ab0*/  IMAD R9, R9, R44, RZ ;  /* 0x0000002c09097224 */ /* 0x000fe400078e02ff */
[----:B------:R-:W-:-:S04]  /*25ac0*/  IMAD.WIDE.U32 R12, R44, R3, R12 ;  /* 0x000000032c0c7225 */ /* 0x000fc800078e000c */
[----:B------:R-:W-:Y:S01]  /*25ad0*/  IMAD R9, R45, R3, R9 ;  /* 0x000000032d097224 */ /* 0x000fe200078e0209 */
[----:B------:R-:W-:Y:S02]  /*25ae0*/  @!P1 R2UR UR4, R10 ;  /* 0x000000000a0492ca */ /* 0x000fe400000e0000 */
[----:B------:R-:W-:Y:S01]  /*25af0*/  @!P1 R2UR UR5, R11 ;  /* 0x000000000b0592ca */ /* 0x000fe200000e0000 */
[----:B------:R-:W-:Y:S01]  /*25b00*/  IMAD.IADD R9, R13, 0x1, R9 ;  /* 0x000000010d097824 */ /* 0x000fe200078e0209 */
[----:B------:R-:W-:-:S04]  /*25b10*/  LEA R2, P2, R12, R50, 0x1 ;  /* 0x000000320c027211 */ /* 0x000fc800078408ff */
[----:B------:R-:W-:-:S07]  /*25b20*/  LEA.HI.X R3, R12, R51, R9, 0x1, P2 ;  /* 0x000000330c037211 */ /* 0x000fce00010f0c09 */
[----:B------:R1:W-:Y:S02]  /*25b30*/  @!P1 ST.E.128 desc[UR4][R2.64], R24 ;  /* 0x0000001802009985 */ /* 0x0003e4000c101d04 */
[----:B-1----:R-:W-:Y:S05]  /*25b40*/  @P0 RET.REL.NODEC R212 `(_ZN5flash24flash_fwd_splitkv_kernelI23Flash_fwd_kernel_traitsILi128ELi64ELi128ELi4ELb0ELb0EN7cutlass6half_tE19Flash_kernel_traitsILi128ELi64ELi128ELi4ES3_EELb0ELb1ELb0ELb0ELb0ELb0ELb0ELb1EEEvNS_16Flash_fwd_paramsE) ;  /* 0xfffffda4d42c0950 */ /* 0x002fea0003c3ffff */
[----:B------:R-:W-:Y:S01]  /*25b50*/  R2UR UR4, R10 ;  /* 0x000000000a0472ca */ /* 0x000fe200000e0000 */
[----:B------:R-:W-:Y:S01]  /*25b60*/  IMAD.MOV.U32 R213, RZ, RZ, 0x0 ;  /* 0x00000000ffd57424 */ /* 0x000fe200078e00ff */
[----:B------:R-:W-:-:S13]  /*25b70*/  R2UR UR5, R11 ;  /* 0x000000000b0572ca */ /* 0x000fda00000e0000 */
[----:B------:R1:W-:Y:S02]  /*25b80*/  ST.E.128 desc[UR4][R2.64+0x80], R4 ;  /* 0x0000800402007985 */ /* 0x0003e4000c101d04 */
[----:B-1----:R-:W-:Y:S05]  /*25b90*/  RET.REL.NODEC R212 `(_ZN5flash24flash_fwd_splitkv_kernelI23Flash_fwd_kernel_traitsILi128ELi64ELi128ELi4ELb0ELb0EN7cutlass6half_tE19Flash_kernel_traitsILi128ELi64ELi128ELi4ES3_EELb0ELb1ELb0ELb0ELb0ELb0ELb0ELb1EEEvNS_16Flash_fwd_paramsE) ;  /* 0xfffffda4d4187950 */ /* 0x002fea0003c3ffff */
.L_x_2605:
[----:B------:R-:W-:Y:S01]  /*25ba0*/  MOV R5, 0x2 ;  /* 0x0000000200057802 */ /* 0x000fe20000000f00 */
[----:B------:R-:W-:Y:S01]  /*25bb0*/  IMAD.MOV.U32 R0, RZ, RZ, 0x1f ;  /* 0x0000001fff007424 */ /* 0x000fe200078e00ff */
[----:B------:R-:W-:-:S07]  /*25bc0*/  MOV R2, 0xffffffff ;  /* 0xffffffff00027802 */ /* 0x000fce0000000f00 */
[----:B-1---5:R-:W-:Y:S05]  /*25bd0*/  WARPSYNC.COLLECTIVE R2, `(.L_x_2616) ;  /* 0x0000000002087348 */ /* 0x022fea0003c00000 */
[----:B------:R2:W3:Y:S02]  /*25be0*/  SHFL.BFLY P0, R12, R235, R5, R0 ;  /* 0x0c000005eb0c7389 */ /* 0x0004e40000000000 */
[----:B-123-5:R-:W-:Y:S05]  /*25bf0*/  ENDCOLLECTIVE ;  /* 0x000000000000791b */ /* 0x02efea0003800000 */
.L_x_2616:
[----:B------:R-:W-:Y:S02]  /*25c00*/  IMAD.MOV.U32 R8, RZ, RZ, R12 ;  /* 0x000000ffff087224 */ /* 0x000fe400078e000c */
[----:B------:R-:W-:Y:S02]  /*25c10*/  IMAD.MOV.U32 R5, RZ, RZ, 0x1 ;  /* 0x00000001ff057424 */ /* 0x000fe400078e00ff */
[----:B------:R-:W-:-:S05]  /*25c20*/  FADD.FTZ R8, R8, R235 ;  /* 0x000000eb08087221 */ /* 0x000fca0000010000 */
[----:B------:R-:W-:-:S07]  /*25c30*/  MOV R235, R8 ;  /* 0x0000000800eb7202 */ /* 0x000fce0000000f00 */
[----:B------:R-:W-:Y:S05]  /*25c40*/  WARPSYNC.COLLECTIVE R2, `(.L_x_2617) ;  /* 0x0000000002087348 */ /* 0x000fea0003c00000 */
[----:B------:R1:W2:Y:S02]  /*25c50*/  SHFL.BFLY P0, R12, R235, R5, R0 ;  /* 0x0c000005eb0c7389 */ /* 0x0002a40000000000 */
[----:B-12---:R-:W-:Y:S05]  /*25c60*/  ENDCOLLECTIVE ;  /* 0x000000000000791b */ /* 0x006fea0003800000 */
.L_x_2617:
[----:B------:R-:W-:Y:S01]  /*25c70*/  MOV R235, R233 ;  /* 0x000000e900eb7202 */ /* 0x000fe20000000f00 */
[----:B------:R-:W-:Y:S01]  /*25c80*/  IMAD.MOV.U32 R5, RZ, RZ, 0x2 ;  /* 0x00000002ff057424 */ /* 0x000fe200078e00ff */
[----:B------:R-:W-:-:S07]  /*25c90*/  MOV R7, R12 ;  /* 0x0000000c00077202 */ /* 0x000fce0000000f00 */
[----:B------:R-:W-:Y:S05]  /*25ca0*/  WARPSYNC.COLLECTIVE R2, `(.L_x_2618) ;  /* 0x0000000002087348 */ /* 0x000fea0003c00000 */
[----:B------:R1:W2:Y:S02]  /*25cb0*/  SHFL.BFLY P0, R12, R235, R5, R0 ;  /* 0x0c000005eb0c7389 */ /* 0x0002a40000000000 */
[----:B-12---:R-:W-:Y:S05]  /*25cc0*/  ENDCOLLECTIVE ;  /* 0x000000000000791b */ /* 0x006fea0003800000 */
.L_x_2618:
[----:B------:R-:W-:Y:S01]  /*25cd0*/  FADD.FTZ R7, R8, R7 ;  /* 0x0000000708077221 */ /* 0x000fe20000010000 */
[----:B------:R-:W-:Y:S01]  /*25ce0*/  FADD.FTZ R9, R12, R233 ;  /* 0x000000e90c097221 */ /* 0x000fe20000010000 */
[----:B------:R-:W-:-:S04]  /*25cf0*/  MOV R5, 0x1 ;  /* 0x0000000100057802 */ /* 0x000fc80000000f00 */
[----:B------:R-:W-:-:S07]  /*25d00*/  MOV R235, R9 ;  /* 0x0000000900eb7202 */ /* 0x000fce0000000f00 */
[----:B------:R-:W-:Y:S05]  /*25d10*/  WARPSYNC.COLLECTIVE R2, `(.L_x_2619) ;  /* 0x0000000002087348 */ /* 0x000fea0003c00000 */
[----:B------:R1:W2:Y:S02]  /*25d20*/  SHFL.BFLY P0, R12, R235, R5, R0 ;  /* 0x0c000005eb0c7389 */ /* 0x0002a40000000000 */
[----:B-12---:R-:W-:Y:S05]  /*25d30*/  ENDCOLLECTIVE ;  /* 0x000000000000791b */ /* 0x006fea0003800000 */
.L_x_2619:
[----:B------:R-:W-:Y:S05]  /*25d40*/  BRA `(.L_x_2620) ;  /* 0xffffffe800187947 */ /* 0x000fea000383ffff */
.L_x_2621:
        /* <DEDUP_REMOVED lines=11> */
.L_x_14908:


//--------------------- .text._ZN5flash24flash_fwd_splitkv_kernelI23Flash_fwd_kernel_traitsILi128ELi64ELi128ELi4ELb0ELb0EN7cutlass6half_tE19Flash_kernel_traitsILi128ELi64ELi128ELi4ES3_EELb0ELb1ELb0ELb0ELb0ELb1ELb0ELb1EEEvNS_16Flash_fwd_paramsE --------------------------
	.section	.text._ZN5flash24flash_fwd_splitkv_kernelI23Flash_fwd_kernel_traitsILi128ELi64ELi128ELi4ELb0ELb0EN7cutlass6half_tE19Flash_kernel_traitsILi128ELi64ELi128ELi4ES3_EELb0ELb1ELb0ELb0ELb0ELb1ELb0ELb1EEEvNS_16Flash_fwd_paramsE,"ax",@progbits
	.align	128
        .global         _ZN5flash24flash_fwd_splitkv_kernelI23Flash_fwd_kernel_traitsILi128ELi64ELi128ELi4ELb0ELb0EN7cutlass6half_tE19Flash_kernel_traitsILi128ELi64ELi128ELi4ES3_EELb0ELb1ELb0ELb0ELb0ELb1ELb0ELb1EEEvNS_16Flash_fwd_paramsE
        .type           _ZN5flash24flash_fwd_splitkv_kernelI23Flash_fwd_kernel_traitsILi128ELi64ELi128ELi4ELb0ELb0EN7cutlass6half_tE19Flash_kernel_traitsILi128ELi64ELi128ELi4ES3_EELb0ELb1ELb0ELb0ELb0ELb1ELb0ELb1EEEvNS_16Flash_fwd_paramsE,@function
        .size           _ZN5flash24flash_fwd_splitkv_kernelI23Flash_fwd_kernel_traitsILi128ELi64ELi128ELi4ELb0ELb0EN7cutlass6half_tE19Flash_kernel_traitsILi128ELi64ELi128ELi4ES3_EELb0ELb1ELb0ELb0ELb0ELb1ELb0ELb1EEEvNS_16Flash_fwd_paramsE,(.L_x_14909 - _ZN5flash24flash_fwd_splitkv_kernelI23Flash_fwd_kernel_traitsILi128ELi64ELi128ELi4ELb0ELb0EN7cutlass6half_tE19Flash_kernel_traitsILi128ELi64ELi128ELi4ES3_EELb0ELb1ELb0ELb0ELb0ELb1ELb0ELb1EEEvNS_16Flash_fwd_paramsE)
        .other          _ZN5flash24flash_fwd_splitkv_kernelI23Flash_fwd_kernel_traitsILi128ELi64ELi128ELi4ELb0ELb0EN7cutlass6half_tE19Flash_kernel_traitsILi128ELi64ELi128ELi4ES3_EELb0ELb1ELb0ELb0ELb0ELb1ELb0ELb1EEEvNS_16Flash_fwd_paramsE,@"STO_CUDA_ENTRY STV_DEFAULT"
_ZN5flash24flash_fwd_splitkv_kernelI23Flash_fwd_kernel_traitsILi128ELi64ELi128ELi4ELb0ELb0EN7cutlass6half_tE19Flash_kernel_traitsILi128ELi64ELi128ELi4ES3_EELb0ELb1ELb0ELb0ELb0ELb1ELb0ELb1EEEvNS_16Flash_fwd_paramsE:
.text._ZN5flash24flash_fwd_splitkv_kernelI23Flash_fwd_kernel_traitsILi128ELi64ELi128ELi4ELb0ELb0EN7cutlass6half_tE19Flash_kernel_traitsILi128ELi64ELi128ELi4ES3_EELb0ELb1ELb0ELb0ELb0ELb1ELb0ELb1EEEvNS_16Flash_fwd_paramsE:
[----:B------:R-:W-:Y:S01]  /*0000*/  LDC R1, c[0x0][0x37c] ;  /* 0x0000df00ff017b82 */ /* 0x000fe20000000800 */
[----:B------:R-:W1:Y:S07]  /*0010*/  S2R R227, SR_CTAID.X ;  /* 0x0000000000e37919 */ /* 0x000e6e0000002500 */
[----:B------:R-:W2:Y:S01]  /*0020*/  LDC.64 R132, c[0x0][0x348] ;  /* 0x0000d200ff847b82 */ /* 0x000ea20000000a00 */
[----:B------:R-:W-:Y:S01]  /*0030*/  BSSY.RECONVERGENT B4, `(.L_x_2622) ;  /* 0x0000005000047945 */ /* 0x000fe20003800200 */
[----:B------:R-:W-:Y:S01]  /*0040*/  MOV R224, 0x80 ;  /* 0x0000008000e07802 */ /* 0x000fe20000000f00 */
[----:B------:R-:W3:Y:S01]  /*0050*/  S2R R226, SR_CTAID.Y ;  /* 0x0000000000e27919 */ /* 0x000ee20000002600 */
[----:B------:R-:W4:Y:S05]  /*0060*/  S2R R225, SR_CTAID.Z ;  /* 0x0000000000e17919 */ /* 0x000f2a0000002700 */
[----:B-1234-:R-:W-:Y:S05]  /*0070*/  CALL.REL.NOINC `($_ZN5flash24flash_fwd_splitkv_kernelI23Flash_fwd_kernel_traitsILi128ELi64ELi128ELi4ELb0ELb0EN7cutlass6half_tE19Flash_kernel_traitsILi128ELi64ELi128ELi4ES3_EELb0ELb1ELb0ELb0ELb0ELb1ELb0ELb1EEEvNS_16Flash_fwd_paramsE$_ZN5flash30compute_attn_1rowblock_splitkvI23Flash_fwd_kernel_traitsILi128ELi64ELi128ELi4ELb0ELb0EN7cutlass6half_tE19Flash_kernel_traitsILi128ELi64ELi128ELi4ES3_EELb0ELb1ELb0ELb0ELb0ELb1ELb0ELb1ENS_16Flash_fwd_paramsEEEvRKT8_iiiii) ;  /* 0x0000000000087944 */ /* 0x01efea0003c00000 */
[----:B------:R-:W-:Y:S05]  /*0080*/  BSYNC.RECONVERGENT B4 ;  /* 0x0000000000047941 */ /* 0x000fea0003800200 */
.L_x_2622:
[----:B------:R-:W-:Y:S05]  /*0090*/  EXIT ;  /* 0x000000000000794d */ /* 0x000fea0003800000 */
        .type           $_ZN5flash24flash_fwd_splitkv_kernelI23Flash_fwd_kernel_traitsILi128ELi64ELi128ELi4ELb0ELb0EN7cutlass6half_tE19Flash_kernel_traitsILi128ELi64ELi128ELi4ES3_EELb0ELb1ELb0ELb0ELb0ELb1ELb0ELb1EEEvNS_16Flash_fwd_paramsE$_ZN5flash30compute_attn_1rowblock_splitkvI23Flash_fwd_kernel_traitsILi128ELi64ELi128ELi4ELb0ELb0EN7cutlass6half_tE19Flash_kernel_traitsILi128ELi64ELi128ELi4ES3_EELb0ELb1ELb0ELb0ELb0ELb1ELb0ELb1ENS_16Flash_fwd_paramsEEEvRKT8_iiiii,@function
        .size           $_ZN5flash24flash_fwd_splitkv_kernelI23Flash_fwd_kernel_traitsILi128ELi64ELi128ELi4ELb0ELb0EN7cutlass6half_tE19Flash_kernel_traitsILi128ELi64ELi128ELi4ES3_EELb0ELb1ELb0ELb0ELb0ELb1ELb0ELb1EEEvNS_16Flash_fwd_paramsE$_ZN5flash30compute_attn_1rowblock_splitkvI23Flash_fwd_kernel_traitsILi128ELi64ELi128ELi4ELb0ELb0EN7cutlass6half_tE19Flash_kernel_traitsILi128ELi64ELi128ELi4ES3_EELb0ELb1ELb0ELb0ELb0ELb1ELb0ELb1ENS_16Flash_fwd_paramsEEEvRKT8_iiiii,(.L_x_14909 - $_ZN5flash24flash_fwd_splitkv_kernelI23Flash_fwd_kernel_traitsILi128ELi64ELi128ELi4ELb0ELb0EN7cutlass6half_tE19Flash_kernel_traitsILi128ELi64ELi128ELi4ES3_EELb0ELb1ELb0ELb0ELb0ELb1ELb0ELb1EEEvNS_16Flash_fwd_paramsE$_ZN5flash30compute_attn_1rowblock_splitkvI23Flash_fwd_kernel_traitsILi128ELi64ELi128ELi4ELb0ELb0EN7cutlass6half_tE19Flash_kernel_traitsILi128ELi64ELi128ELi4ES3_EELb0ELb1ELb0ELb0ELb0ELb1ELb0ELb1ENS_16Flash_fwd_paramsEEEvRKT8_iiiii)
$_ZN5flash24flash_fwd_splitkv_kernelI23Flash_fwd_kernel_traitsILi128ELi64ELi128ELi4ELb0ELb0EN7cutlass6half_tE19Flash_kernel_traitsILi128ELi64ELi128ELi4ES3_EELb0ELb1ELb0ELb0ELb0ELb1ELb0ELb1EEEvNS_16Flash_fwd_paramsE$_ZN5flash30compute_attn_1rowblock_splitkvI23Flash_fwd_kernel_traitsILi128ELi64ELi128ELi4ELb0ELb0EN7cutlass6half_tE19Flash_kernel_traitsILi128ELi64ELi128ELi4ES3_EELb0ELb1ELb0ELb0ELb0ELb1ELb0ELb1ENS_16Flash_fwd_paramsEEEvRKT8_iiiii:
        /* <DEDUP_REMOVED lines=38> */
.L_x_2624:
[----:B------:R-:W-:Y:S05]  /*0300*/  BSYNC.RECONVERGENT B0 ;  /* 0x0000000000007941 */ /* 0x000fea0003800200 */
.L_x_2623:
[----:B------:R-:W-:Y:S04]  /*0310*/  BSSY.RECONVERGENT B0, `(.L_x_2625) ;  /* 0x0000007000007945 */ /* 0x000fe80003800200 */
[----:B------:R-:W-:Y:S05]  /*0320*/  @!P3 BRA `(.L_x_2626) ;  /* 0x000000000014b947 */ /* 0x000fea0003800000 */
[----:B-----5:R-:W3:Y:S02]  /*0330*/  LD.E.U8 R2, desc[UR6][R132.64+0x1b2] ;  /* 0x0001b20684027980 */ /* 0x020ee4000c101100 */
[----:B---3--:R-:W-:-:S13]  /*0340*/  ISETP.NE.AND P1, PT, R2, RZ, PT ;  /* 0x000000ff0200720c */ /* 0x008fda0003f25270 */
[----:B------:R-:W3:Y:S02]  /*0350*/  @P1 LD.E R9, desc[UR6][R10.64+0x4] ;  /* 0x000004060a091980 */ /* 0x000ee4000c101900 */
[----:B---3--:R-:W-:-:S06]  /*0360*/  @P1 IADD3 R2, PT, PT, R9, -R14, RZ ;  /* 0x8000000e09021210 */ /* 0x008fcc0007ffe0ff */
[----:B------:R3:W5:Y:S02]  /*0370*/  @!P1 LD.E R2, desc[UR6][R10.64] ;  /* 0x000000060a029980 */ /* 0x000764000c101900 */
.L_x_2626:
[----:B------:R-:W-:Y:S05]  /*0380*/  BSYNC.RECONVERGENT B0 ;  /* 0x0000000000007941 */ /* 0x000fea0003800200 */
.L_x_2625:
        /* <DEDUP_REMOVED lines=9> */
.L_x_2628:
[----:B------:R-:W4:Y:S01]  /*0420*/  LD.E.64 R4, desc[UR6][R132.64+0x108] ;  /* 0x0001080684047980 */ /* 0x000f22000c101b00 */
[----:B------:R-:W-:Y:S01]  /*0430*/  BSSY.RECONVERGENT B0, `(.L_x_2630) ;  /* 0x0000006000007945 */ /* 0x000fe20003800200 */
[----:B------:R-:W-:Y:S01]  /*0440*/  IMAD.MOV.U32 R2, RZ, RZ, RZ ;  /* 0x000000ffff027224 */ /* 0x000fe200078e00ff */
[----:B----4-:R-:W-:-:S04]  /*0450*/  ISETP.NE.U32.AND P0, PT, R4, RZ, PT ;  /* 0x000000ff0400720c */ /* 0x010fc80003f05070 */
[----:B------:R-:W-:-:S13]  /*0460*/  ISETP.NE.AND.EX P0, PT, R5, RZ, PT, P0 ;  /* 0x000000ff0500720c */ /* 0x000fda0003f05300 */
[----:B------:R-:W-:Y:S05]  /*0470*/  @!P0 BRA `(.L_x_2631) ;  /* 0x0000000000048947 */ /* 0x000fea0003800000 */
[----:B------:R4:W5:Y:S02]  /*0480*/  LD.E R2, desc[UR6][R132.64+0xbc] ;  /* 0x0000bc0684027980 */ /* 0x000964000c101900 */
.L_x_2631:
[----:B------:R-:W-:Y:S05]  /*0490*/  BSYNC.RECONVERGENT B0 ;  /* 0x0000000000007941 */ /* 0x000fea0003800200 */
.L_x_2630:
[----:B-----5:R-:W-:Y:S02]  /*04a0*/  IADD3 R65, PT, PT, R73, R2, RZ ;  /* 0x0000000249417210 */ /* 0x020fe40007ffe0ff */
.L_x_2629:
[----:B------:R-:W-:Y:S05]  /*04b0*/  BSYNC.RECONVERGENT B1 ;  /* 0x0000000000017941 */ /* 0x000fea0003800200 */
.L_x_2627:
[----:B------:R-:W-:Y:S01]  /*04c0*/  IMAD.SHL.U32 R77, R227, 0x40, RZ ;  /* 0x00000040e34d7824 */ /* 0x000fe200078e00ff */
[----:B------:R-:W-:Y:S01]  /*04d0*/  MOV R4, R224 ;  /* 0x000000e000047202 */ /* 0x000fe20000000f00 */
[----:B------:R-:W-:-:S03]  /*04e0*/  IMAD.MOV.U32 R5, RZ, RZ, 0x0 ;  /* 0x00000000ff057424 */ /* 0x000fc600078e00ff */
[----:B------:R-:W-:-:S13]  /*04f0*/  ISETP.GT.AND P0, PT, R228, R77, PT ;  /* 0x0000004de400720c */ /* 0x000fda0003f04270 */
[----:B-1234-:R-:W-:Y:S05]  /*0500*/  @!P0 RET.REL.NODEC R4 `(_ZN5flash24flash_fwd_splitkv_kernelI23Flash_fwd_kernel_traitsILi128ELi64ELi128ELi4ELb0ELb0EN7cutlass6half_tE19Flash_kernel_traitsILi128ELi64ELi128ELi4ES3_EELb0ELb1ELb0ELb0ELb0ELb1ELb0ELb1EEEvNS_16Flash_fwd_paramsE) ;  /* 0xfffffff804bc8950 */ /* 0x01efea0003c3ffff */
        /* <DEDUP_REMOVED lines=75> */
.L_x_2634:
[----:B------:R-:W-:Y:S05]  /*09c0*/  BSYNC.RECONVERGENT B0 ;  /* 0x0000000000007941 */ /* 0x000fea0003800200 */
.L_x_2633:
        /* <DEDUP_REMOVED lines=17> */
.L_x_2636:
[----:B------:R-:W-:Y:S05]  /*0ae0*/  BSYNC.RECONVERGENT B0 ;  /* 0x0000000000007941 */ /* 0x000fea0003800200 */
.L_x_2635:
        /* <DEDUP_REMOVED lines=20> */
.L_x_2638:
[----:B------:R-:W-:Y:S05]  /*0c30*/  BSYNC.RECONVERGENT B0 ;  /* 0x0000000000007941 */ /* 0x000fea0003800200 */
.L_x_2637:
        /* <DEDUP_REMOVED lines=24> */
.L_x_2640:
[----:B------:R-:W-:Y:S05]  /*0dc0*/  BSYNC.RECONVERGENT B0 ;  /* 0x0000000000007941 */ /* 0x000fea0003800200 */
.L_x_2639:
[----:B------:R-:W-:Y:S01]  /*0dd0*/  MOV R225, 0x0 ;  /* 0x0000000000e17802 */ /* 0x000fe20000000f00 */
[----:B------:R-:W-:Y:S04]  /*0de0*/  @!P5 ST.E desc[UR6][R16.64], R4 ;  /* 0x000000041000d985 */ /* 0x000fe8000c101906 */
[----:B------:R-:W-:Y:S04]  /*0df0*/  @!P4 ST.E desc[UR6][R16.64+0x40], R2 ;  /* 0x000040021000c985 */ /* 0x000fe8000c101906 */
[----:B------:R1:W-:Y:S02]  /*0e00*/  @!P3 ST.E desc[UR6][R16.64+0x80], R0 ;  /* 0x000080001000b985 */ /* 0x0003e4000c101906 */
[----:B-1----:R-:W-:Y:S05]  /*0e10*/  @P6 RET.REL.NODEC R224 `(_ZN5flash24flash_fwd_splitkv_kernelI23Flash_fwd_kernel_traitsILi128ELi64ELi128ELi4ELb0ELb0EN7cutlass6half_tE19Flash_kernel_traitsILi128ELi64ELi128ELi4ES3_EELb0ELb1ELb0ELb0ELb0ELb1ELb0ELb1EEEvNS_16Flash_fwd_paramsE) ;  /* 0xfffffff0e0786950 */ /* 0x002fea0003c3ffff */
[----:B------:R-:W-:Y:S02]  /*0e20*/  MOV R3, 0x7f800000 ;  /* 0x7f80000000037802 */ /* 0x000fe40000000f00 */
[----:B------:R-:W-:-:S03]  /*0e30*/  MOV R225, 0x0 ;  /* 0x0000000000e17802 */ /* 0x000fc60000000f00 */
[----:B------:R1:W-:Y:S02]  /*0e40*/  ST.E desc[UR6][R16.64+0xc0], R3 ;  /* 0x0000c00310007985 */ /* 0x0003e4000c101906 */
[----:B-1----:R-:W-:Y:S05]  /*0e50*/  RET.REL.NODEC R224 `(_ZN5flash24flash_fwd_splitkv_kernelI23Flash_fwd_kernel_traitsILi128ELi64ELi128ELi4ELb0ELb0EN7cutlass6half_tE19Flash_kernel_traitsILi128ELi64ELi128ELi4ES3_EELb0ELb1ELb0ELb0ELb0ELb1ELb0ELb1EEEvNS_16Flash_fwd_paramsE) ;  /* 0xfffffff0e0687950 */ /* 0x002fea0003c3ffff */
.L_x_2632:
        /* <DEDUP_REMOVED lines=103> */
.L_x_2642:
        /* <DEDUP_REMOVED lines=81> */
.L_x_2643:
[----:B------:R-:W-:Y:S05]  /*19e0*/  BSYNC.RECONVERGENT B0 ;  /* 0x0000000000007941 */ /* 0x000fea0003800200 */
.L_x_2641:
        /* <DEDUP_REMOVED lines=207> */
.L_x_2745:
        /* <DEDUP_REMOVED lines=19> */
.L_x_2646:
[----:B------:R-:W-:Y:S05]  /*2810*/  BSYNC.RECONVERGENT B0 ;  /* 0x0000000000007941 */ /* 0x000fea0003800200 */
.L_x_2645:
        /* <DEDUP_REMOVED lines=12> */
.L_x_2648:
[----:B------:R-:W-:Y:S05]  /*28e0*/  BSYNC.RECONVERGENT B0 ;  /* 0x0000000000007941 */ /* 0x000fea0003800200 */
.L_x_2647:
        /* <DEDUP_REMOVED lines=12> */
.L_x_2650:
[----:B------:R-:W-:Y:S05]  /*29b0*/  BSYNC.RECONVERGENT B0 ;  /* 0x0000000000007941 */ /* 0x000fea0003800200 */
.L_x_2649:
        /* <DEDUP_REMOVED lines=8> */
[----:B--23--:R-:W-:Y:S02]  /*2a40*/  IMAD R2, R123, 0x60, RZ ;  /* 0x000000607b027824 */ /* 0x00cfe400078e02ff */
[----:B------:R-:W-:Y:S03]  /*2a50*/  IMAD.WIDE.U32 R18, R218, 0x60, R86 ;  /* 0x00000060da127825 */ /* 0x000fe600078e0056 */
[----:B------:R-:W-:Y:S01]  /*2a60*/  IADD3 R25, PT, PT, R25, R2, RZ ;  /* 0x0000000219197210 */ /* 0x000fe20007ffe0ff */
[----:B------:R-:W-:Y:S04]  /*2a70*/  IMAD R2, R219, 0x60, RZ ;  /* 0x00000060db027824 */ /* 0x000fe800078e02ff */
[----:B-1----:R-:W2:Y:S01]  /*2a80*/  @!P2 LD.E.128 R20, desc[UR6][R24.64] ;  /* 0x000000061814a980 */ /* 0x002ea2000c101d00 */
[----:B------:R-:W-:Y:S05]  /*2a90*/  IADD3 R19, PT, PT, R19, R2, RZ ;  /* 0x0000000213137210 */ /* 0x000fea0007ffe0ff */
[----:B--2---:R4:W-:Y:S04]  /*2aa0*/  @!P2 ST.E.128 desc[UR6][R18.64], R20 ;  /* 0x000000141200a985 */ /* 0x0049e8000c101d06 */
[----:B------:R-:W2:Y:S04]  /*2ab0*/  @!P1 LD.E.128 R4, desc[UR6][R24.64+0x80] ;  /* 0x0000800618049980 */ /* 0x000ea8000c101d00 */
[----:B--2---:R4:W-:Y:S02]  /*2ac0*/  @!P1 ST.E.128 desc[UR6][R18.64+0x80], R4 ;  /* 0x0000800412009985 */ /* 0x0049e4000c101d06 */
.L_x_2652:
[----:B------:R-:W-:Y:S05]  /*2ad0*/  BSYNC.RECONVERGENT B0 ;  /* 0x0000000000007941 */ /* 0x000fea0003800200 */
.L_x_2651:
[----:B------:R-:W-:Y:S04]  /*2ae0*/  BSSY.RECONVERGENT B0, `(.L_x_2653) ;  /* 0x000000c000007945 */ /* 0x000fe80003800200 */
[----:B------:R-:W-:Y:S05]  /*2af0*/  @P5 BRA `(.L_x_2654) ;  /* 0x0000000000285947 */ /* 0x000fea0003800000 */
[----:B------:R-:W-:Y:S02]  /*2b00*/  ISETP.GE.AND P2, PT, R14, R229, PT ;  /* 0x000000e50e00720c */ /* 0x000fe40003f46270 */
[C---:B----4-:R-:W-:Y:S04]  /*2b10*/  LEA R18, P1, R122.reuse, R78, 0x7 ;  /* 0x0000004e7a127211 */ /* 0x050fe800078238ff */
[----:B------:R-:W-:Y:S02]  /*2b20*/  LEA.HI.X R19, R122, R79, R123, 0x7, P1 ;  /* 0x0000004f7a137211 */ /* 0x000fe400008f3c7b */
[C---:B--23--:R-:W-:Y:S04]  /*2b30*/  LEA R2, P1, R218.reuse, R86, 0x7 ;  /* 0x00000056da027211 */ /* 0x04cfe800078238ff */
[----:B------:R-:W-:Y:S01]  /*2b40*/  LEA.HI.X R3, R218, R87, R219, 0x7, P1 ;  /* 0x00000057da037211 */ /* 0x000fe200008f3cdb */
[----:B-1----:R-:W2:Y:S01]  /*2b50*/  @!P2 LD.E.128 R20, desc[UR6][R18.64] ;  /* 0x000000061214a980 */ /* 0x002ea2000c101d00 */
[----:B------:R-:W-:Y:S03]  /*2b60*/  ISETP.GE.AND P1, PT, R9, R229, PT ;  /* 0x000000e50900720c */ /* 0x000fe60003f26270 */
[----:B--2---:R1:W-:Y:S10]  /*2b70*/  @!P2 ST.E.128 desc[UR6][R2.64], R20 ;  /* 0x000000140200a985 */ /* 0x0043f4000c101d06 */
[----:B------:R-:W2:Y:S04]  /*2b80*/  @!P1 LD.E.128 R4, desc[UR6][R18.64+0x80] ;  /* 0x0000800612049980 */ /* 0x000ea8000c101d00 */
[----:B--2---:R1:W-:Y:S02]  /*2b90*/  @!P1 ST.E.128 desc[UR6][R2.64+0x80], R4 ;  /* 0x0000800402009985 */ /* 0x0043e4000c101d06 */
.L_x_2654:
[----:B------:R-:W-:Y:S05]  /*2ba0*/  BSYNC.RECONVERGENT B0 ;  /* 0x0000000000007941 */ /* 0x000fea0003800200 */
.L_x_2653:
[C---:B------:R-:W-:Y:S01]  /*2bb0*/  ISETP.GE.AND P4, PT, R110.reuse, R97, PT ;  /* 0x000000616e00720c */ /* 0x040fe20003f86270 */
[----:B------:R-:W-:Y:S03]  /*2bc0*/  BSSY.RECONVERGENT B0, `(.L_x_2655) ;  /* 0x0000011000007945 */ /* 0x000fe60003800200 */
[----:B------:R-:W-:Y:S11]  /*2bd0*/  ISETP.GE.AND P4, PT, R110, R99, !P4 ;  /* 0x000000636e00720c */ /* 0x000ff60006786270 */
[----:B------:R-:W-:Y:S02]  /*2be0*/  @!UPT UIADD3 URZ, UPT, UPT, URZ, URZ, URZ ;  /* 0x000000fffffff290 */ /* 0x000fe4000fffe0ff */
[----:B------:R-:W-:Y:S05]  /*2bf0*/  @!P4 BRA `(.L_x_2656) ;  /* 0x000000000034c947 */ /* 0x000fea0003800000 */
[-C--:B------:R-:W-:Y:S01]  /*2c00*/  ISETP.GE.AND P1, PT, R14, R229.reuse, PT ;  /* 0x000000e50e00720c */ /* 0x080fe20003f26270 */
[----:B------:R-:W-:Y:S04]  /*2c10*/  IMAD.WIDE.U32 R24, R122, 0xa0, R78 ;  /* 0x000000a07a187825 */ /* 0x000fe800078e004e */
[----:B-123--:R-:W-:Y:S02]  /*2c20*/  IMAD R2, R123, 0xa0, RZ ;  /* 0x000000a07b027824 */ /* 0x00efe400078e02ff */
[----:B----4-:R-:W-:Y:S03]  /*2c30*/  IMAD.WIDE.U32 R18, R218, 0xa0, R86 ;  /* 0x000000a0da127825 */ /* 0x010fe600078e0056 */
        /* <DEDUP_REMOVED lines=9> */
.L_x_2656:
[----:B------:R-:W-:Y:S05]  /*2cd0*/  BSYNC.RECONVERGENT B0 ;  /* 0x0000000000007941 */ /* 0x000fea0003800200 */
.L_x_2655:
        /* <DEDUP_REMOVED lines=18> */
.L_x_2658:
[----:B------:R-:W-:Y:S05]  /*2e00*/  BSYNC.RECONVERGENT B0 ;  /* 0x0000000000007941 */ /* 0x000fea0003800200 */
.L_x_2657:
        /* <DEDUP_REMOVED lines=18> */
.L_x_2660:
[----:B------:R-:W-:Y:S05]  /*2f30*/  BSYNC.RECONVERGENT B0 ;  /* 0x0000000000007941 */ /* 0x000fea0003800200 */
.L_x_2659:
[----:B-123--:R-:W2:Y:S01]  /*2f40*/  LD.E R2, desc[UR6][R132.64+0x130] ;  /* 0x0001300684027980 */ /* 0x00eea2000c101900 */
[----:B------:R-:W-:Y:S01]  /*2f50*/  UMOV UR4, URZ ;  /* 0x000000ff00047c82 */ /* 0x000fe20008000000 */
[----:B------:R-:W-:Y:S01]  /*2f60*/  BSSY.RECONVERGENT B2, `(.L_x_2661) ;  /* 0x0000a4f000027945 */ /* 0x000fe20003800200 */
[----:B------:R-:W-:Y:S01]  /*2f70*/  IADD3 R3, P1, PT, RZ, -UR4, RZ ;  /* 0x80000004ff037c10 */ /* 0x000fe2000ff3e0ff */
[----:B------:R-:W-:Y:S01]  /*2f80*/  IMAD.MOV.U32 R116, RZ, RZ, R98 ;  /* 0x000000ffff747224 */ /* 0x000fe200078e0062 */
[----:B------:R-:W3:Y:S01]  /*2f90*/  LD.E R13, desc[UR6][R132.64+0xd0] ;  /* 0x0000d006840d7980 */ /* 0x000ee2000c101900 */
[----:B------:R-:W-:Y:S02]  /*2fa0*/  VIADD R96, R96, 0xffffffff ;  /* 0xffffffff60607836 */ /* 0x000fe40000000000 */
        /* <DEDUP_REMOVED lines=19> */
.L_x_2664:
[----:B------:R-:W-:Y:S05]  /*30e0*/  BSYNC.RECONVERGENT B0 ;  /* 0x0000000000007941 */ /* 0x000fea0003800200 */
.L_x_2663:
[----:B------:R-:W-:Y:S01]  /*30f0*/  ISETP.NE.AND P0, PT, R53, RZ, PT ;  /* 0x000000ff3500720c */ /* 0x000fe20003f05270 */
[----:B------:R-:W-:Y:S11]  /*3100*/  BSSY.RECONVERGENT B0, `(.L_x_2665) ;  /* 0x000000f000007945 */ /* 0x000ff60003800200 */
[----:B------:R-:W-:Y:S01]  /*3110*/  @!UPT UIADD3 URZ, UPT, UPT, URZ, URZ, URZ ;  /* 0x000000fffffff290 */ /* 0x000fe2000fffe0ff */
[----:B------:R-:W-:Y:S05]  /*3120*/  @!P0 BRA `(.L_x_2666) ;  /* 0x0000000000308947 */ /* 0x000fea0003800000 */
        /* <DEDUP_REMOVED lines=12> */
.L_x_2666:
[----:B------:R-:W-:Y:S05]  /*31f0*/  BSYNC.RECONVERGENT B0 ;  /* 0x0000000000007941 */ /* 0x000fea0003800200 */
.L_x_2665:
[----:B------:R-:W-:Y:S01]  /*3200*/  ISETP.NE.AND P0, PT, R0, RZ, PT ;  /* 0x000000ff0000720c */ /* 0x000fe20003f05270 */
[----:B------:R-:W-:Y:S11]  /*3210*/  BSSY.RECONVERGENT B0, `(.L_x_2667) ;  /* 0x000000d000007945 */ /* 0x000ff60003800200 */
[----:B------:R-:W-:Y:S01]  /*3220*/  @!UPT UIADD3 URZ, UPT, UPT, URZ, URZ, URZ ;  /* 0x000000fffffff290 */ /* 0x000fe2000fffe0ff */
[----:B------:R-:W-:Y:S05]  /*3230*/  @P0 BRA `(.L_x_2668) ;  /* 0x0000000000280947 */ /* 0x000fea0003800000 */
[----:B------:R-:W-:Y:S02]  /*3240*/  ISETP.GE.AND P1, PT, R14, R229, PT ;  /* 0x000000e50e00720c */ /* 0x000fe40003f26270 */
[C---:B----4-:R-:W-:Y:S04]  /*3250*/  LEA R18, P0, R124.reuse, R10, 0x6 ;  /* 0x0000000a7c127211 */ /* 0x050fe800078030ff */
        /* <DEDUP_REMOVED lines=8> */
.L_x_2668:
[----:B------:R-:W-:Y:S05]  /*32e0*/  BSYNC.RECONVERGENT B0 ;  /* 0x0000000000007941 */ /* 0x000fea0003800200 */
.L_x_2667:
[----:B------:R-:W-:Y:S04]  /*32f0*/  BSSY.RECONVERGENT B0, `(.L_x_2669) ;  /* 0x000000e000007945 */ /* 0x000fe80003800200 */
[----:B------:R-:W-:Y:S05]  /*3300*/  @P6 BRA `(.L_x_2670) ;  /* 0x0000000000306947 */ /* 0x000fea0003800000 */
        /* <DEDUP_REMOVED lines=12> */
.L_x_2670:
[----:B------:R-:W-:Y:S05]  /*33d0*/  BSYNC.RECONVERGENT B0 ;  /* 0x0000000000007941 */ /* 0x000fea0003800200 */
.L_x_2669:
        /* <DEDUP_REMOVED lines=12> */
.L_x_2672:
[----:B------:R-:W-:Y:S05]  /*34a0*/  BSYNC.RECONVERGENT B0 ;  /* 0x0000000000007941 */ /* 0x000fea0003800200 */
.L_x_2671:
        /* <DEDUP_REMOVED lines=14> */
.L_x_2674:
[----:B------:R-:W-:Y:S05]  /*3590*/  BSYNC.RECONVERGENT B0 ;  /* 0x0000000000007941 */ /* 0x000fea0003800200 */
.L_x_2673:
        /* <DEDUP_REMOVED lines=14> */
.L_x_2676:
[----:B------:R-:W-:Y:S05]  /*3680*/  BSYNC.RECONVERGENT B0 ;  /* 0x0000000000007941 */ /* 0x000fea0003800200 */
.L_x_2675:
        /* <DEDUP_REMOVED lines=16> */
.L_x_2662:
        /* <DEDUP_REMOVED lines=64> */
.L_x_2682:
[----:B------:R-:W-:Y:S05]  /*3b90*/  BSYNC.RECONVERGENT B0 ;  /* 0x0000000000007941 */ /* 0x000fea0003800200 */
.L_x_2681:
        /* <DEDUP_REMOVED lines=53> */
.L_x_2680:
[----:B------:R-:W-:Y:S05]  /*3ef0*/  BSYNC.RECONVERGENT B1 ;  /* 0x0000000000017941 */ /* 0x000fea0003800200 */
.L_x_2679:
        /* <DEDUP_REMOVED lines=67> */
.L_x_2686:
[----:B------:R-:W-:Y:S05]  /*4330*/  BSYNC.RECONVERGENT B0 ;  /* 0x0000000000007941 */ /* 0x000fea0003800200 */
.L_x_2685:
        /* <DEDUP_REMOVED lines=53> */
.L_x_2684:
[----:B------:R-:W-:Y:S05]  /*4690*/  BSYNC.RECONVERGENT B1 ;  /* 0x0000000000017941 */ /* 0x000fea0003800200 */
.L_x_2683:
[----:B------:R-:W-:Y:S01]  /*46a0*/  ISETP.NE.AND P0, PT, R111, RZ, PT ;  /* 0x000000ff6f00720c */ /* 0x000fe20003f05270 */
[----:B------:R-:W-:Y:S11]  /*46b0*/  BSSY.RECONVERGENT B1, `(.L_x_2687) ;  /* 0x0000075000017945 */ /* 0x000ff60003800200 */
[----:B------:R-:W-:Y:S01]  /*46c0*/  @!UPT UIADD3 URZ, UPT, UPT, URZ, URZ, URZ ;  /* 0x000000fffffff290 */ /* 0x000fe2000fffe0ff */
[----:B------:R-:W-:Y:S05]  /*46d0*/  @!P0 BRA `(.L_x_2688) ;  /* 0x0000000400c88947 */ /* 0x000fea0003800000 */
        /* <DEDUP_REMOVED lines=62> */
.L_x_2690:
[----:B------:R-:W-:Y:S05]  /*4ac0*/  BSYNC.RECONVERGENT B0 ;  /* 0x0000000000007941 */ /* 0x000fea0003800200 */
.L_x_2689:
        /* <DEDUP_REMOVED lines=51> */
.L_x_2688:
[----:B------:R-:W-:Y:S05]  /*4e00*/  BSYNC.RECONVERGENT B1 ;  /* 0x0000000000017941 */ /* 0x000fea0003800200 */
.L_x_2687:
        /* <DEDUP_REMOVED lines=66> */
.L_x_2694:
[----:B------:R-:W-:Y:S05]  /*5230*/  BSYNC.RECONVERGENT B0 ;  /* 0x0000000000007941 */ /* 0x000fea0003800200 */
.L_x_2693:
        /* <DEDUP_REMOVED lines=51> */
.L_x_2692:
[----:B------:R-:W-:Y:S05]  /*5570*/  BSYNC.RECONVERGENT B1 ;  /* 0x0000000000017941 */ /* 0x000fea0003800200 */
.L_x_2691:
[----:B------:R-:W-:Y:S04]  /*5580*/  BSSY.RECONVERGENT B1, `(.L_x_2695) ;  /* 0x0000072000017945 */ /* 0x000fe80003800200 */
[----:B------:R-:W-:Y:S05]  /*5590*/  @P5 BRA `(.L_x_2696) ;  /* 0x0000000400c05947 */ /* 0x000fea0003800000 */
        /* <DEDUP_REMOVED lines=60> */
.L_x_2698:
[----:B------:R-:W-:Y:S05]  /*5960*/  BSYNC.RECONVERGENT B0 ;  /* 0x0000000000007941 */ /* 0x000fea0003800200 */
.L_x_2697:
        /* <DEDUP_REMOVED lines=51> */
.L_x_2696:
[----:B------:R-:W-:Y:S05]  /*5ca0*/  BSYNC.RECONVERGENT B1 ;  /* 0x0000000000017941 */ /* 0x000fea0003800200 */
.L_x_2695:
        /* <DEDUP_REMOVED lines=66> */
.L_x_2702:
[----:B------:R-:W-:Y:S05]  /*60d0*/  BSYNC.RECONVERGENT B0 ;  /* 0x0000000000007941 */ /* 0x000fea0003800200 */
.L_x_2701:
        /* <DEDUP_REMOVED lines=51> */
.L_x_2700:
[----:B------:R-:W-:Y:S05]  /*6410*/  BSYNC.RECONVERGENT B1 ;  /* 0x0000000000017941 */ /* 0x000fea0003800200 */
.L_x_2699:
        /* <DEDUP_REMOVED lines=64> */
.L_x_2706:
[----:B------:R-:W-:Y:S05]  /*6820*/  BSYNC.RECONVERGENT B0 ;  /* 0x0000000000007941 */ /* 0x000fea0003800200 */
.L_x_2705:
        /* <DEDUP_REMOVED lines=51> */
.L_x_2704:
[----:B------:R-:W-:Y:S05]  /*6b60*/  BSYNC.RECONVERGENT B1 ;  /* 0x0000000000017941 */ /* 0x000fea0003800200 */
.L_x_2703:
        /* <DEDUP_REMOVED lines=64> */
.L_x_2710:
[----:B------:R-:W-:Y:S05]  /*6f70*/  BSYNC.RECONVERGENT B0 ;  /* 0x0000000000007941 */ /* 0x000fea0003800200 */
.L_x_2709:
        /* <DEDUP_REMOVED lines=51> */
.L_x_2708:
[----:B------:R-:W-:Y:S05]  /*72b0*/  BSYNC.RECONVERGENT B1 ;  /* 0x0000000000017941 */ /* 0x000fea0003800200 */
.L_x_2707:
[----:B------:R-:W3:Y:S02]  /*72c0*/  LD.E R3, desc[UR6][R132.64+0xd0] ;  /* 0x0000d00684037980 */ /* 0x000ee4000c101900 */
[----:B---3--:R-:W-:Y:S05]  /*72d0*/  IMAD.U32 R3, R3, -0x40, RZ ;  /* 0xffffffc003037824 */ /* 0x008fea00078e00ff */
[C---:B------:R-:W-:Y:S02]  /*72e0*/  LEA R16, P1, R3.reuse, R16, 0x1 ;  /* 0x0000001003107211 */ /* 0x040fe400078208ff */
[C---:B------:R-:W-:Y:S02]  /*72f0*/  LEA R54, P0, R3.reuse, R54, 0x1 ;  /* 0x0000003603367211 */ /* 0x040fe400078008ff */
[C---:B------:R-:W-:Y:S02]  /*7300*/  LEA.HI.X.SX32 R17, R3.reuse, R17, 0x1, P1 ;  /* 0x0000001103117211 */ /* 0x040fe400008f0eff */
[----:B------:R-:W-:Y:S01]  /*7310*/  LEA.HI.X.SX32 R55, R3, R55, 0x1, P0 ;  /* 0x0000003703377211 */ /* 0x000fe200000f0eff */
[----:B------:R-:W-:Y:S05]  /*7320*/  BRA `(.L_x_2677) ;  /* 0x0000006000487947 */ /* 0x000fea0003800000 */
.L_x_2678:
        /* <DEDUP_REMOVED lines=99> */
.L_x_2714:
[----:B------:R-:W-:Y:S05]  /*7960*/  BSYNC.RECONVERGENT B0 ;  /* 0x0000000000007941 */ /* 0x000fea0003800200 */
.L_x_2713:
        /* <DEDUP_REMOVED lines=92> */
.L_x_2712:
[----:B------:R-:W-:Y:S05]  /*7f30*/  BSYNC.RECONVERGENT B1 ;  /* 0x0000000000017941 */ /* 0x000fea0003800200 */
.L_x_2711:
        /* <DEDUP_REMOVED lines=101> */
.L_x_2718:
[----:B------:R-:W-:Y:S05]  /*8590*/  BSYNC.RECONVERGENT B0 ;  /* 0x0000000000007941 */ /* 0x000fea0003800200 */
.L_x_2717:
        /* <DEDUP_REMOVED lines=92> */
.L_x_2716:
[----:B------:R-:W-:Y:S05]  /*8b60*/  BSYNC.RECONVERGENT B1 ;  /* 0x0000000000017941 */ /* 0x000fea0003800200 */
.L_x_2715:
[----:B------:R-:W-:Y:S01]  /*8b70*/  ISETP.NE.AND P0, PT, R111, RZ, PT ;  /* 0x000000ff6f00720c */ /* 0x000fe20003f05270 */
[----:B------:R-:W-:Y:S11]  /*8b80*/  BSSY.RECONVERGENT B1, `(.L_x_2719) ;  /* 0x00000c0000017945 */ /* 0x000ff60003800200 */
[----:B------:R-:W-:Y:S01]  /*8b90*/  @!UPT UIADD3 URZ, UPT, UPT, URZ, URZ, URZ ;  /* 0x000000fffffff290 */ /* 0x000fe2000fffe0ff */
[----:B------:R-:W-:Y:S05]  /*8ba0*/  @!P0 BRA `(.L_x_2720) ;  /* 0x0000000800f48947 */ /* 0x000fea0003800000 */
        /* <DEDUP_REMOVED lines=96> */
.L_x_2722:
[----:B------:R-:W-:Y:S05]  /*91b0*/  BSYNC.RECONVERGENT B0 ;  /* 0x0000000000007941 */ /* 0x000fea0003800200 */
.L_x_2721:
        /* <DEDUP_REMOVED lines=92> */
.L_x_2720:
[----:B------:R-:W-:Y:S05]  /*9780*/  BSYNC.RECONVERGENT B1 ;  /* 0x0000000000017941 */ /* 0x000fea0003800200 */
.L_x_2719:
        /* <DEDUP_REMOVED lines=100> */
.L_x_2726:
[----:B------:R-:W-:Y:S05]  /*9dd0*/  BSYNC.RECONVERGENT B0 ;  /* 0x0000000000007941 */ /* 0x000fea0003800200 */
.L_x_2725:
        /* <DEDUP_REMOVED lines=92> */
.L_x_2724:
[----:B------:R-:W-:Y:S05]  /*a3a0*/  BSYNC.RECONVERGENT B1 ;  /* 0x0000000000017941 */ /* 0x000fea0003800200 */
.L_x_2723:
[----:B------:R-:W-:Y:S04]  /*a3b0*/  BSSY.RECONVERGENT B1, `(.L_x_2727) ;  /* 0x00000bf000017945 */ /* 0x000fe80003800200 */
[----:B------:R-:W-:Y:S05]  /*a3c0*/  @P5 BRA `(.L_x_2728) ;  /* 0x0000000800f45947 */ /* 0x000fea0003800000 */
        /* <DEDUP_REMOVED lines=96> */
.L_x_2730:
[----:B------:R-:W-:Y:S05]  /*a9d0*/  BSYNC.RECONVERGENT B0 ;  /* 0x0000000000007941 */ /* 0x000fea0003800200 */
.L_x_2729:
        /* <DEDUP_REMOVED lines=92> */
.L_x_2728:
[----:B------:R-:W-:Y:S05]  /*afa0*/  BSYNC.RECONVERGENT B1 ;  /* 0x0000000000017941 */ /* 0x000fea0003800200 */
.L_x_2727:
        /* <DEDUP_REMOVED lines=100> */
.L_x_2734:
[----:B------:R-:W-:Y:S05]  /*b5f0*/  BSYNC.RECONVERGENT B0 ;  /* 0x0000000000007941 */ /* 0x000fea0003800200 */
.L_x_2733:
        /* <DEDUP_REMOVED lines=92> */
.L_x_2732:
[----:B------:R-:W-:Y:S05]  /*bbc0*/  BSYNC.RECONVERGENT B1 ;  /* 0x0000000000017941 */ /* 0x000fea0003800200 */
.L_x_2731:
        /* <DEDUP_REMOVED lines=101> */
.L_x_2738:
[----:B------:R-:W-:Y:S05]  /*c220*/  BSYNC.RECONVERGENT B0 ;  /* 0x0000000000007941 */ /* 0x000fea0003800200 */
.L_x_2737:
        /* <DEDUP_REMOVED lines=90> */
.L_x_2736:
[----:B------:R-:W-:Y:S05]  /*c7d0*/  BSYNC.RECONVERGENT B1 ;  /* 0x0000000000017941 */ /* 0x000fea0003800200 */
.L_x_2735:
        /* <DEDUP_REMOVED lines=101> */
.L_x_2742:
[----:B------:R-:W-:Y:S05]  /*ce30*/  BSYNC.RECONVERGENT B0 ;  /* 0x0000000000007941 */ /* 0x000fea0003800200 */
.L_x_2741:
        /* <DEDUP_REMOVED lines=90> */
.L_x_2740:
[----:B------:R-:W-:Y:S05]  /*d3e0*/  BSYNC.RECONVERGENT B1 ;  /* 0x0000000000017941 */ /* 0x000fea0003800200 */
.L_x_2739:
[----:B------:R-:W3:Y:S02]  /*d3f0*/  LD.E R3, desc[UR6][R132.64+0xd0] ;  /* 0x0000d00684037980 */ /* 0x000ee4000c101900 */
[----:B---3--:R-:W-:Y:S05]  /*d400*/  IMAD.U32 R3, R3, -0x40, RZ ;  /* 0xffffffc003037824 */ /* 0x008fea00078e00ff */
[C---:B------:R-:W-:Y:S02]  /*d410*/  LEA R82, P1, R3.reuse, R82, 0x1 ;  /* 0x0000005203527211 */ /* 0x040fe400078208ff */
[C---:B------:R-:W-:Y:S02]  /*d420*/  LEA R80, P0, R3.reuse, R80, 0x1 ;  /* 0x0000005003507211 */ /* 0x040fe400078008ff */
[C---:B------:R-:W-:Y:S02]  /*d430*/  LEA.HI.X.SX32 R83, R3.reuse, R83, 0x1, P1 ;  /* 0x0000005303537211 */ /* 0x040fe400008f0eff */
[----:B------:R-:W-:Y:S09]  /*d440*/  LEA.HI.X.SX32 R81, R3, R81, 0x1, P0 ;  /* 0x0000005103517211 */ /* 0x000ff200000f0eff */
.L_x_2677:
[----:B------:R-:W-:Y:S05]  /*d450*/  BSYNC.RECONVERGENT B2 ;  /* 0x0000000000027941 */ /* 0x000fea0003800200 */
.L_x_2661:
        /* <DEDUP_REMOVED lines=101> */
.L_x_2744:
[----:B------:R-:W-:Y:S05]  /*dab0*/  BSYNC.RECONVERGENT B0 ;  /* 0x0000000000007941 */ /* 0x000fea0003800200 */
.L_x_2743:
[----:B------:R-:W-:Y:S11]  /*dac0*/  ISETP.GT.AND P0, PT, R96, R71, PT ;  /* 0x000000476000720c */ /* 0x000ff60003f04270 */
[----:B------:R-:W-:Y:S02]  /*dad0*/  @!UPT UIADD3 URZ, UPT, UPT, URZ, URZ, URZ ;  /* 0x000000fffffff290 */ /* 0x000fe4000fffe0ff */
[----:B------:R-:W-:Y:S05]  /*dae0*/  @P0 BRA `(.L_x_2745) ;  /* 0xffffff4800fc0947 */ /* 0x000fea000383ffff */
.L_x_2644:
        /* <DEDUP_REMOVED lines=34> */
.L_x_2749:
[----:B------:R-:W-:Y:S05]  /*dd10*/  BSYNC.RECONVERGENT B0 ;  /* 0x0000000000007941 */ /* 0x000fea0003800200 */
.L_x_2748:
        /* <DEDUP_REMOVED lines=14> */
.L_x_2751:
[----:B------:R-:W-:Y:S05]  /*de00*/  BSYNC.RECONVERGENT B0 ;  /* 0x0000000000007941 */ /* 0x000fea0003800200 */
.L_x_2750:
        /* <DEDUP_REMOVED lines=16> */
.L_x_2753:
[----:B------:R-:W-:Y:S05]  /*df10*/  BSYNC.RECONVERGENT B0 ;  /* 0x0000000000007941 */ /* 0x000fea0003800200 */
.L_x_2752:
        /* <DEDUP_REMOVED lines=16> */
.L_x_2747:
        /* <DEDUP_REMOVED lines=86> */
.L_x_2761:
[----:B------:R-:W-:Y:S05]  /*e580*/  BSYNC.RECONVERGENT B0 ;  /* 0x0000000000007941 */ /* 0x000fea0003800200 */
.L_x_2760:
[----:B-----5:R-:W-:Y:S01]  /*e590*/  IMAD.MOV.U32 R6, RZ, RZ, R18 ;  /* 0x000000ffff067224 */ /* 0x020fe200078e0012 */
[----:B------:R-:W-:Y:S01]  /*e5a0*/  MOV R4, R16 ;  /* 0x0000001000047202 */ /* 0x000fe20000000f00 */
[----:B------:R-:W-:Y:S01]  /*e5b0*/  IMAD.MOV.U32 R7, RZ, RZ, R19 ;  /* 0x000000ffff077224 */ /* 0x000fe200078e0013 */
[----:B------:R-:W-:Y:S02]  /*e5c0*/  MOV R5, R17 ;  /* 0x0000001100057202 */ /* 0x000fe40000000f00 */
.L_x_2759:
[----:B------:R-:W-:Y:S05]  /*e5d0*/  BSYNC.RECONVERGENT B1 ;  /* 0x0000000000017941 */ /* 0x000fea0003800200 */
.L_x_2758:
        /* <DEDUP_REMOVED lines=50> */
.L_x_2763:
[----:B------:R-:W-:Y:S05]  /*e900*/  BSYNC.RECONVERGENT B0 ;  /* 0x0000000000007941 */ /* 0x000fea0003800200 */
.L_x_2762:
[----:B-----5:R3:W-:Y:S02]  /*e910*/  STS.128 [R63+0x2000], R16 ;  /* 0x002000103f007388 */ /* 0x0207e40000000c00 */
.L_x_2757:
[----:B------:R-:W-:Y:S05]  /*e920*/  BSYNC.RECONVERGENT B2 ;  /* 0x0000000000027941 */ /* 0x000fea0003800200 */
.L_x_2756:
        /* <DEDUP_REMOVED lines=62> */
.L_x_2769:
[----:B------:R-:W-:Y:S05]  /*ed10*/  BSYNC.RECONVERGENT B0 ;  /* 0x0000000000007941 */ /* 0x000fea0003800200 */
.L_x_2768:
[----:B-----5:R1:W-:Y:S02]  /*ed20*/  STS.128 [R63+0x800], R16 ;  /* 0x000800103f007388 */ /* 0x0203e40000000c00 */
.L_x_2767:
[----:B------:R-:W-:Y:S05]  /*ed30*/  BSYNC.RECONVERGENT B1 ;  /* 0x0000000000017941 */ /* 0x000fea0003800200 */
.L_x_2766:
        /* <DEDUP_REMOVED lines=55> */
.L_x_2771:
[----:B------:R-:W-:Y:S05]  /*f0b0*/  BSYNC.RECONVERGENT B0 ;  /* 0x0000000000007941 */ /* 0x000fea0003800200 */
.L_x_2770:
[----:B-----5:R3:W-:Y:S02]  /*f0c0*/  STS.128 [R63+0x2800], R16 ;  /* 0x002800103f007388 */ /* 0x0207e40000000c00 */
.L_x_2765:
[----:B------:R-:W-:Y:S05]  /*f0d0*/  BSYNC.RECONVERGENT B2 ;  /* 0x0000000000027941 */ /* 0x000fea0003800200 */
.L_x_2764:
        /* <DEDUP_REMOVED lines=62> */
.L_x_2777:
[----:B------:R-:W-:Y:S05]  /*f4c0*/  BSYNC.RECONVERGENT B0 ;  /* 0x0000000000007941 */ /* 0x000fea0003800200 */
.L_x_2776:
[----:B-----5:R3:W-:Y:S02]  /*f4d0*/  STS.128 [R63+0x1000], R16 ;  /* 0x001000103f007388 */ /* 0x0207e40000000c00 */
.L_x_2775:
[----:B------:R-:W-:Y:S05]  /*f4e0*/  BSYNC.RECONVERGENT B1 ;  /* 0x0000000000017941 */ /* 0x000fea0003800200 */
.L_x_2774:
        /* <DEDUP_REMOVED lines=55> */
.L_x_2779:
[----:B------:R-:W-:Y:S05]  /*f860*/  BSYNC.RECONVERGENT B0 ;  /* 0x0000000000007941 */ /* 0x000fea0003800200 */
.L_x_2778:
[----:B-----5:R3:W-:Y:S02]  /*f870*/  STS.128 [R63+0x3000], R16 ;  /* 0x003000103f007388 */ /* 0x0207e40000000c00 */
.L_x_2773:
[----:B------:R-:W-:Y:S05]  /*f880*/  BSYNC.RECONVERGENT B2 ;  /* 0x0000000000027941 */ /* 0x000fea0003800200 */
.L_x_2772:
        /* <DEDUP_REMOVED lines=64> */
.L_x_2783:
[----:B------:R-:W-:Y:S05]  /*fc90*/  BSYNC.RECONVERGENT B0 ;  /* 0x0000000000007941 */ /* 0x000fea0003800200 */
.L_x_2782:
[----:B-----5:R1:W-:Y:S02]  /*fca0*/  STS.128 [R63+0x1800], R16 ;  /* 0x001800103f007388 */ /* 0x0203e40000000c00 */
.L_x_2781:
[----:B------:R-:W-:Y:S05]  /*fcb0*/  BSYNC.RECONVERGENT B1 ;  /* 0x0000000000017941 */ /* 0x000fea0003800200 */
.L_x_2780:
        /* <DEDUP_REMOVED lines=53> */
.L_x_2785:
[----:B------:R-:W-:Y:S05]  /*10010*/  BSYNC.RECONVERGENT B0 ;  /* 0x0000000000007941 */ /* 0x000fea0003800200 */
.L_x_2784:
[----:B-----5:R3:W-:Y:S01]  /*10020*/  STS.128 [R63+0x3800], R16 ;  /* 0x003800103f007388 */ /* 0x0207e20000000c00 */
[----:B------:R-:W-:Y:S05]  /*10030*/  BRA `(.L_x_2754) ;  /* 0x0000002c00807947 */ /* 0x000fea0003800000 */
.L_x_2755:
        /* <DEDUP_REMOVED lines=95> */
.L_x_2791:
[----:B------:R-:W-:Y:S05]  /*10630*/  BSYNC.RECONVERGENT B0 ;  /* 0x0000000000007941 */ /* 0x000fea0003800200 */
.L_x_2790:
[----:B--2--5:R-:W-:Y:S01]  /*10640*/  IMAD.MOV.U32 R6, RZ, RZ, R34 ;  /* 0x000000ffff067224 */ /* 0x024fe200078e0022 */
[----:B------:R-:W-:Y:S01]  /*10650*/  MOV R4, R32 ;  /* 0x0000002000047202 */ /* 0x000fe20000000f00 */
[----:B------:R-:W-:Y:S01]  /*10660*/  IMAD.MOV.U32 R7, RZ, RZ, R35 ;  /* 0x000000ffff077224 */ /* 0x000fe200078e0023 */
[----:B------:R-:W-:Y:S02]  /*10670*/  MOV R5, R33 ;  /* 0x0000002100057202 */ /* 0x000fe40000000f00 */
.L_x_2789:
[----:B------:R-:W-:Y:S05]  /*10680*/  BSYNC.RECONVERGENT B1 ;  /* 0x0000000000017941 */ /* 0x000fea0003800200 */
.L_x_2788:
        /* <DEDUP_REMOVED lines=86> */
.L_x_2793:
[----:B------:R-:W-:Y:S05]  /*10bf0*/  BSYNC.RECONVERGENT B0 ;  /* 0x0000000000007941 */ /* 0x000fea0003800200 */
.L_x_2792:
[----:B-----5:R3:W-:Y:S02]  /*10c00*/  STS.128 [R63+0x2000], R32 ;  /* 0x002000203f007388 */ /* 0x0207e40000000c00 */
.L_x_2787:
[----:B------:R-:W-:Y:S05]  /*10c10*/  BSYNC.RECONVERGENT B2 ;  /* 0x0000000000027941 */ /* 0x000fea0003800200 */
.L_x_2786:
        /* <DEDUP_REMOVED lines=91> */
.L_x_2799:
[----:B------:R-:W-:Y:S05]  /*111d0*/  BSYNC.RECONVERGENT B0 ;  /* 0x0000000000007941 */ /* 0x000fea0003800200 */
.L_x_2798:
[----:B-----5:R1:W-:Y:S02]  /*111e0*/  STS.128 [R63+0x800], R32 ;  /* 0x000800203f007388 */ /* 0x0203e40000000c00 */
.L_x_2797:
[----:B------:R-:W-:Y:S05]  /*111f0*/  BSYNC.RECONVERGENT B1 ;  /* 0x0000000000017941 */ /* 0x000fea0003800200 */
.L_x_2796:
        /* <DEDUP_REMOVED lines=84> */
.L_x_2801:
[----:B------:R-:W-:Y:S05]  /*11740*/  BSYNC.RECONVERGENT B0 ;  /* 0x0000000000007941 */ /* 0x000fea0003800200 */
.L_x_2800:
[----:B-----5:R3:W-:Y:S02]  /*11750*/  STS.128 [R63+0x2800], R32 ;  /* 0x002800203f007388 */ /* 0x0207e40000000c00 */
.L_x_2795:
[----:B------:R-:W-:Y:S05]  /*11760*/  BSYNC.RECONVERGENT B2 ;  /* 0x0000000000027941 */ /* 0x000fea0003800200 */
.L_x_2794:
        /* <DEDUP_REMOVED lines=93> */
.L_x_2807:
[----:B------:R-:W-:Y:S05]  /*11d40*/  BSYNC.RECONVERGENT B0 ;  /* 0x0000000000007941 */ /* 0x000fea0003800200 */
.L_x_2806:
[----:B-----5:R3:W-:Y:S02]  /*11d50*/  STS.128 [R63+0x1000], R32 ;  /* 0x001000203f007388 */ /* 0x0207e40000000c00 */
.L_x_2805:
[----:B------:R-:W-:Y:S05]  /*11d60*/  BSYNC.RECONVERGENT B1 ;  /* 0x0000000000017941 */ /* 0x000fea0003800200 */
.L_x_2804:
        /* <DEDUP_REMOVED lines=84> */
.L_x_2809:
[----:B------:R-:W-:Y:S05]  /*122b0*/  BSYNC.RECONVERGENT B0 ;  /* 0x0000000000007941 */ /* 0x000fea0003800200 */
.L_x_2808:
[----:B-----5:R3:W-:Y:S02]  /*122c0*/  STS.128 [R63+0x3000], R32 ;  /* 0x003000203f007388 */ /* 0x0207e40000000c00 */
.L_x_2803:
[----:B------:R-:W-:Y:S05]  /*122d0*/  BSYNC.RECONVERGENT B2 ;  /* 0x0000000000027941 */ /* 0x000fea0003800200 */
.L_x_2802:
        /* <DEDUP_REMOVED lines=93> */
.L_x_2813:
[----:B------:R-:W-:Y:S05]  /*128b0*/  BSYNC.RECONVERGENT B0 ;  /* 0x0000000000007941 */ /* 0x000fea0003800200 */
.L_x_2812:
[----:B-----5:R1:W-:Y:S02]  /*128c0*/  STS.128 [R63+0x1800], R32 ;  /* 0x001800203f007388 */ /* 0x0203e40000000c00 */
.L_x_2811:
[----:B------:R-:W-:Y:S05]  /*128d0*/  BSYNC.RECONVERGENT B1 ;  /* 0x0000000000017941 */ /* 0x000fea0003800200 */
.L_x_2810:
        /* <DEDUP_REMOVED lines=84> */
.L_x_2815:
[----:B------:R-:W-:Y:S05]  /*12e20*/  BSYNC.RECONVERGENT B0 ;  /* 0x0000000000007941 */ /* 0x000fea0003800200 */
.L_x_2814:
[----:B-----5:R1:W-:Y:S02]  /*12e30*/  STS.128 [R63+0x3800], R32 ;  /* 0x003800203f007388 */ /* 0x0203e40000000c00 */
.L_x_2754:
[----:B------:R-:W-:Y:S05]  /*12e40*/  BSYNC.RECONVERGENT B3 ;  /* 0x0000000000037941 */ /* 0x000fea0003800200 */
.L_x_2746:
[----:B-123--:R-:W-:Y:S01]  /*12e50*/  IMAD.IADD R5, R65, 0x1, -R68 ;  /* 0x0000000141057824 */ /* 0x00efe200078e0a44 */
[----:B------:R-:W-:Y:S01]  /*12e60*/  BSSY.RECONVERGENT B0, `(.L_x_2816) ;  /* 0x0000017000007945 */ /* 0x000fe20003800200 */
[C---:B------:R-:W-:Y:S02]  /*12e70*/  VIADD R4, R120.reuse, 0x40 ;  /* 0x0000004078047836 */ /* 0x040fe40000000000 */
[C---:B----45:R-:W-:Y:S01]  /*12e80*/  VIADD R2, R120.reuse, 0x50 ;  /* 0x0000005078027836 */ /* 0x070fe20000000000 */
        /* <DEDUP_REMOVED lines=20> */
.L_x_2817:
[----:B------:R-:W-:Y:S05]  /*12fd0*/  BSYNC.RECONVERGENT B0 ;  /* 0x0000000000007941 */ /* 0x000fea0003800200 */
.L_x_2816:
[----:B-1----:R-:W-:Y:S01]  /*12fe0*/  LEA R6, P1, R66, R220, 0x1 ;  /* 0x000000dc42067211 */ /* 0x002fe200078208ff */
        /* <DEDUP_REMOVED lines=17> */
.L_x_2819:
[----:B------:R-:W-:Y:S05]  /*13100*/  BSYNC.RECONVERGENT B0 ;  /* 0x0000000000007941 */ /* 0x000fea0003800200 */
.L_x_2818:
        /* <DEDUP_REMOVED lines=16> */
.L_x_2821:
[----:B------:R-:W-:Y:S05]  /*13210*/  BSYNC.RECONVERGENT B0 ;  /* 0x0000000000007941 */ /* 0x000fea0003800200 */
.L_x_2820:
        /* <DEDUP_REMOVED lines=18> */
.L_x_2823:
[----:B------:R-:W-:Y:S05]  /*13340*/  BSYNC.RECONVERGENT B0 ;  /* 0x0000000000007941 */ /* 0x000fea0003800200 */
.L_x_2822:
        /* <DEDUP_REMOVED lines=20> */
.L_x_2825:
[----:B------:R-:W-:Y:S05]  /*13490*/  BSYNC.RECONVERGENT B0 ;  /* 0x0000000000007941 */ /* 0x000fea0003800200 */
.L_x_2824:
[----:B------:R-:W-:Y:S04]  /*134a0*/  BSSY.RECONVERGENT B0, `(.L_x_2826) ;  /* 0x0000010000007945 */ /* 0x000fe80003800200 */
[----:B------:R-:W-:Y:S05]  /*134b0*/  @P2 BRA `(.L_x_2827) ;  /* 0x0000000000382947 */ /* 0x000fea0003800000 */
[-C--:B------:R-:W-:Y:S02]  /*134c0*/  ISETP.GE.AND P3, PT, R14, R229.reuse, PT ;  /* 0x000000e50e00720c */ /* 0x080fe40003f66270 */
[----:B------:R-:W-:Y:S02]  /*134d0*/  ISETP.GE.AND P2, PT, R9, R229, PT ;  /* 0x000000e50900720c */ /* 0x000fe40003f46270 */
[----:B--234-:R-:W-:-:S04]  /*134e0*/  LEA R10, P4, R216, R6, 0x7 ;  /* 0x00000006d80a7211 */ /* 0x01cfc800078838ff */
        /* <DEDUP_REMOVED lines=11> */
.L_x_2827:
[----:B------:R-:W-:Y:S05]  /*135a0*/  BSYNC.RECONVERGENT B0 ;  /* 0x0000000000007941 */ /* 0x000fea0003800200 */
.L_x_2826:
[----:B------:R-:W-:Y:S04]  /*135b0*/  BSSY.RECONVERGENT B0, `(.L_x_2828) ;  /* 0x0000013000007945 */ /* 0x000fe80003800200 */
[----:B------:R-:W-:Y:S05]  /*135c0*/  @P0 BRA `(.L_x_2829) ;  /* 0x0000000000440947 */ /* 0x000fea0003800000 */
[----:B--234-:R-:W-:Y:S01]  /*135d0*/  MOV R10, R6 ;  /* 0x00000006000a7202 */ /* 0x01cfe20000000f00 */
        /* <DEDUP_REMOVED lines=16> */
.L_x_2829:
[----:B------:R-:W-:Y:S05]  /*136e0*/  BSYNC.RECONVERGENT B0 ;  /* 0x0000000000007941 */ /* 0x000fea0003800200 */
.L_x_2828:
        /* <DEDUP_REMOVED lines=17> */
.L_x_2831:
[----:B------:R-:W-:Y:S05]  /*13800*/  BSYNC.RECONVERGENT B0 ;  /* 0x0000000000007941 */ /* 0x000fea0003800200 */
.L_x_2830:
[----:B------:R-:W0:Y:S01]  /*13810*/  LDGDEPBAR ;  /* 0x00000000000079af */ /* 0x000e220000000000 */
[----:B------:R-:W-:Y:S03]  /*13820*/  BSSY.RECONVERGENT B0, `(.L_x_2832) ;  /* 0x0000017000007945 */ /* 0x000fe60003800200 */
[----:B------:R1:W5:Y:S04]  /*13830*/  LD.E R42, desc[UR6][R132.64+0x184] ;  /* 0x00018406842a7980 */ /* 0x000368000c101900 */
[----:B------:R1:W5:Y:S01]  /*13840*/  LD.E R3, desc[UR6][R132.64+0x188] ;  /* 0x0001880684037980 */ /* 0x000362000c101900 */
        /* <DEDUP_REMOVED lines=18> */
.L_x_2833:
[----:B------:R1:W-:Y:S04]  /*13970*/  STS.128 [R63+0xc000], RZ ;  /* 0x00c000ff3f007388 */ /* 0x0003e80000000c00 */
[----:B------:R1:W-:Y:S02]  /*13980*/  STS.128 [R63+0x10000], RZ ;  /* 0x010000ff3f007388 */ /* 0x0003e40000000c00 */
.L_x_2834:
[----:B------:R-:W-:Y:S05]  /*13990*/  BSYNC.RECONVERGENT B0 ;  /* 0x0000000000007941 */ /* 0x000fea0003800200 */
.L_x_2832:
[-C--:B------:R-:W-:Y:S01]  /*139a0*/  ISETP.GE.AND P2, PT, R28, R5.reuse, PT ;  /* 0x000000051c00720c */ /* 0x080fe20003f46270 */
[----:B------:R-:W2:Y:S01]  /*139b0*/  S2R R208, SR_TID.X ;  /* 0x0000000000d07919 */ /* 0x000ea20000002100 */
[----:B-1----:R-:W-:Y:S01]  /*139c0*/  LEA R6, P1, R64, R222, 0x1 ;  /* 0x000000de40067211 */ /* 0x002fe200078208ff */
[----:B------:R-:W-:Y:S01]  /*139d0*/  BSSY.RECONVERGENT B0, `(.L_x_2835) ;  /* 0x0000016000007945 */ /* 0x000fe20003800200 */
[-C--:B------:R-:W-:Y:S02]  /*139e0*/  ISETP.GE.AND P3, PT, R30, R5.reuse, PT ;  /* 0x000000051e00720c */ /* 0x080fe40003f66270 */
        /* <DEDUP_REMOVED lines=20> */
.L_x_2836:
[----:B------:R-:W-:Y:S05]  /*13b30*/  BSYNC.RECONVERGENT B0 ;  /* 0x0000000000007941 */ /* 0x000fea0003800200 */
.L_x_2835:
[----:B------:R1:W-:Y:S01]  /*13b40*/  @P3 STS.128 [R63+0xd000], RZ ;  /* 0x00d000ff3f003388 */ /* 0x0003e20000000c00 */
[----:B------:R-:W-:Y:S03]  /*13b50*/  BSSY.RECONVERGENT B0, `(.L_x_2837) ;  /* 0x0000011000007945 */ /* 0x000fe60003800200 */
[----:B------:R1:W-:Y:S01]  /*13b60*/  @P3 STS.128 [R63+0x11000], RZ ;  /* 0x011000ff3f003388 */ /* 0x0003e20000000c00 */
        /* <DEDUP_REMOVED lines=15> */
.L_x_2838:
[----:B------:R-:W-:Y:S05]  /*13c60*/  BSYNC.RECONVERGENT B0 ;  /* 0x0000000000007941 */ /* 0x000fea0003800200 */
.L_x_2837:
        /* <DEDUP_REMOVED lines=19> */
.L_x_2840:
[----:B------:R-:W-:Y:S05]  /*13da0*/  BSYNC.RECONVERGENT B0 ;  /* 0x0000000000007941 */ /* 0x000fea0003800200 */
.L_x_2839:
        /* <DEDUP_REMOVED lines=21> */
.L_x_2842:
[----:B------:R-:W-:Y:S05]  /*13f00*/  BSYNC.RECONVERGENT B0 ;  /* 0x0000000000007941 */ /* 0x000fea0003800200 */
.L_x_2841:
        /* <DEDUP_REMOVED lines=18> */
.L_x_2844:
[----:B------:R-:W-:Y:S05]  /*14030*/  BSYNC.RECONVERGENT B0 ;  /* 0x0000000000007941 */ /* 0x000fea0003800200 */
.L_x_2843:
        /* <DEDUP_REMOVED lines=21> */
.L_x_2846:
[----:B------:R-:W-:Y:S05]  /*14190*/  BSYNC.RECONVERGENT B0 ;  /* 0x0000000000007941 */ /* 0x000fea0003800200 */
.L_x_2845:
        /* <DEDUP_REMOVED lines=19> */
.L_x_2848:
[----:B------:R-:W-:Y:S05]  /*142d0*/  BSYNC.RECONVERGENT B0 ;  /* 0x0000000000007941 */ /* 0x000fea0003800200 */
.L_x_2847:
[----:B------:R-:W3:Y:S01]  /*142e0*/  S2UR UR8, SR_CgaCtaId ;  /* 0x00000000000879c3 */ /* 0x000ee20000008800 */
[----:B--2---:R-:W-:Y:S01]  /*142f0*/  SHF.R.U32.HI R209, RZ, 0x1, R208 ;  /* 0x00000001ffd17819 */ /* 0x004fe200000116d0 */
[C---:B------:R-:W-:Y:S01]  /*14300*/  IMAD.SHL.U32 R40, R208.reuse, 0x40, RZ ;  /* 0x00000040d0287824 */ /* 0x040fe200078e00ff */
[C---:B-1----:R-:W-:Y:S01]  /*14310*/  LOP3.LUT R5, R208.reuse, 0x8, RZ, 0xc0, !PT ;  /* 0x00000008d0057812 */ /* 0x042fe200078ec0ff */
[C---:B------:R-:W-:Y:S01]  /*14320*/  IMAD.SHL.U32 R211, R208.reuse, 0x20, RZ ;  /* 0x00000020d0d37824 */ /* 0x040fe200078e00ff */
[----:B------:R-:W-:Y:S01]  /*14330*/  LOP3.LUT R43, R209, 0x8, RZ, 0xc0, !PT ;  /* 0x00000008d12b7812 */ /* 0x000fe200078ec0ff */
[----:B------:R-:W-:Y:S01]  /*14340*/  IMAD.SHL.U32 R231, R208, 0x8, RZ ;  /* 0x00000008d0e77824 */ /* 0x000fe200078e00ff */
[--C-:B------:R-:W-:Y:S01]  /*14350*/  LOP3.LUT R5, R5, 0x1c0, R40.reuse, 0xf8, !PT ;  /* 0x000001c005057812 */ /* 0x100fe200078ef828 */
[----:B------:R-:W-:Y:S01]  /*14360*/  UMOV UR4, 0x400 ;  /* 0x0000040000047882 */ /* 0x000fe20000000000 */
[----:B------:R-:W-:Y:S01]  /*14370*/  LOP3.LUT R211, R211, 0x7c00, RZ, 0xc0, !PT ;  /* 0x00007c00d3d37812 */ /* 0x000fe200078ec0ff */
[----:B------:R-:W-:Y:S01]  /*14380*/  IMAD.MOV.U32 R184, RZ, RZ, 0x20 ;  /* 0x00000020ffb87424 */ /* 0x000fe200078e00ff */
[----:B------:R-:W-:Y:S01]  /*14390*/  LOP3.LUT R210, R231, 0x38, RZ, 0xc0, !PT ;  /* 0x00000038e7d27812 */ /* 0x000fe200078ec0ff */
[----:B------:R-:W-:Y:S01]  /*143a0*/  IMAD.MOV.U32 R172, RZ, RZ, 0x40 ;  /* 0x00000040ffac7424 */ /* 0x000fe200078e00ff */
[--C-:B------:R-:W-:Y:S01]  /*143b0*/  LOP3.LUT R43, R43, 0x1c0, R40.reuse, 0xf8, !PT ;  /* 0x000001c02b2b7812 */ /* 0x100fe200078ef828 */
[----:B------:R-:W2:Y:S01]  /*143c0*/  LD.E R0, desc[UR6][R132.64+0x18c] ;  /* 0x00018c0684007980 */ /* 0x000ea2000c101900 */
[----:B------:R-:W-:-:S02]  /*143d0*/  LOP3.LUT R136, R211, 0x200, R40, 0xf8, !PT ;  /* 0x00000200d3887812 */ /* 0x000fc400078ef828 */
[-C--:B------:R-:W-:Y:S01]  /*143e0*/  LOP3.LUT R43, R43, R210.reuse, RZ, 0x3c, !PT ;  /* 0x000000d22b2b7212 */ /* 0x080fe200078e3cff */
[----:B------:R-:W0:Y:S01]  /*143f0*/  LDGDEPBAR ;  /* 0x00000000000079af */ /* 0x000e220000000000 */
[----:B------:R-:W-:Y:S02]  /*14400*/  LOP3.LUT R2, R40, 0x400, RZ, 0xc0, !PT ;  /* 0x0000040028027812 */ /* 0x000fe400078ec0ff */
[----:B------:R-:W-:Y:S02]  /*14410*/  LOP3.LUT R5, R5, R210, RZ, 0x3c, !PT ;  /* 0x000000d205057212 */ /* 0x000fe400078e3cff */
[----:B------:R-:W-:Y:S01]  /*14420*/  LOP3.LUT R136, R136, R43, RZ, 0xfc, !PT ;  /* 0x0000002b88887212 */ /* 0x000fe200078efcff */
[----:B---3--:R-:W-:Y:S01]  /*14430*/  ULEA UR8, UR8, UR4, 0x18 ;  /* 0x0000000408087291 */ /* 0x008fe2000f8ec0ff */
[----:B------:R-:W-:Y:S01]  /*14440*/  LOP3.LUT P6, RZ, R208, 0x2, RZ, 0xc0, !PT ;  /* 0x00000002d0ff7812 */ /* 0x000fe200078cc0ff */
[----:B------:R-:W-:-:S03]  /*14450*/  IMAD R2, R5, 0x2, R2 ;  /* 0x0000000205027824 */ /* 0x000fc600078e0202 */
[----:B------:R-:W-:Y:S01]  /*14460*/  SEL R41, R184, 0xffffffe0, !P6 ;  /* 0xffffffe0b8297807 */ /* 0x000fe20007000000 */
[----:B------:R-:W-:Y:S01]  /*14470*/  VIADD R60, R2, UR8 ;  /* 0x00000008023c7c36 */ /* 0x000fe20008000000 */
[----:B------:R-:W-:Y:S02]  /*14480*/  LEA R136, R136, UR8, 0x1 ;  /* 0x0000000888887c11 */ /* 0x000fe4000f8e08ff */
[----:B------:R-:W-:Y:S01]  /*14490*/  LDSM.16.M88.4 R12, [R2+UR8+0x4000] ;  /* 0x00400008020c783b */ /* 0x000fe20008000200 */
[--C-:B------:R-:W-:Y:S02]  /*144a0*/  IMAD.IADD R66, R60, 0x1, R41.reuse ;  /* 0x000000013c427824 */ /* 0x100fe400078e0229 */
[----:B------:R-:W-:Y:S01]  /*144b0*/  IMAD.IADD R135, R136, 0x1, R41 ;  /* 0x0000000188877824 */ /* 0x000fe200078e0229 */
[----:B------:R-:W1:Y:S04]  /*144c0*/  LDSM.16.M88.4 R48, [R136] ;  /* 0x000000008830783b */ /* 0x000e680000000200 */
[----:B------:R-:W3:Y:S04]  /*144d0*/  LDSM.16.M88.4 R96, [R2+UR8+0x5000] ;  /* 0x005000080260783b */ /* 0x000ee80008000200 */
[----:B------:R-:W4:Y:S04]  /*144e0*/  LDSM.16.M88.4 R4, [R2+UR8+0x4800] ;  /* 0x004800080204783b */ /* 0x000f280008000200 */
[----:B------:R-:W4:Y:S04]  /*144f0*/  LDSM.16.M88.4 R88, [R2+UR8+0x5800] ;  /* 0x005800080258783b */ /* 0x000f280008000200 */
[----:B------:R-:W4:Y:S04]  /*14500*/  LDSM.16.M88.4 R80, [R2+UR8+0x6000] ;  /* 0x006000080250783b */ /* 0x000f280008000200 */
[----:B------:R-:W4:Y:S04]  /*14510*/  LDSM.16.M88.4 R72, [R2+UR8+0x6800] ;  /* 0x006800080248783b */ /* 0x000f280008000200 */
[----:B------:R-:W4:Y:S04]  /*14520*/  LDSM.16.M88.4 R56, [R2+UR8+0x7000] ;  /* 0x007000080238783b */ /* 0x000f280008000200 */
[----:B------:R-:W4:Y:S04]  /*14530*/  LDSM.16.M88.4 R120, [R2+UR8+0x7800] ;  /* 0x007800080278783b */ /* 0x000f280008000200 */
[----:B------:R-:W-:Y:S04]  /*14540*/  LDSM.16.M88.4 R28, [R135] ;  /* 0x00000000871c783b */ /* 0x000fe80000000200 */
[----:B------:R-:W4:Y:S01]  /*14550*/  LDSM.16.M88.4 R116, [R66+0x4000] ;  /* 0x004000004274783b */ /* 0x000f220000000200 */
[----:B------:R-:W-:-:S03]  /*14560*/  LOP3.LUT P2, RZ, R208, 0x4, RZ, 0xc0, !PT ;  /* 0x00000004d0ff7812 */ /* 0x000fc6000784c0ff */
[----:B------:R-:W4:Y:S01]  /*14570*/  LDSM.16.M88.4 R20, [R66+0x5000] ;  /* 0x005000004214783b */ /* 0x000f220000000200 */
[----:B------:R-:W-:Y:S01]  /*14580*/  SEL R172, R172, 0xffffffc0, !P2 ;  /* 0xffffffc0acac7807 */ /* 0x000fe20005000000 */
[C---:B-1----:R-:W-:Y:S02]  /*14590*/  HMMA.16816.F32 R16, R48.reuse, R12, RZ ;  /* 0x0000000c3010723c */ /* 0x042fe400000018ff */
[----:B------:R-:W1:Y:S02]  /*145a0*/  LDSM.16.M88.4 R108, [R66+0x5800] ;  /* 0x00580000426c783b */ /* 0x000e640000000200 */
[--C-:B------:R-:W-:Y:S02]  /*145b0*/  IMAD.IADD R64, R136, 0x1, R172.reuse ;  /* 0x0000000188407824 */ /* 0x100fe400078e02ac */
[----:B------:R-:W-:Y:S01]  /*145c0*/  IMAD.IADD R60, R60, 0x1, R172 ;  /* 0x000000013c3c7824 */ /* 0x000fe200078e02ac */
[----:B------:R-:W1:Y:S01]  /*145d0*/  LDSM.16.M88.4 R44, [R66+0x6800] ;  /* 0x00680000422c783b */ /* 0x000e620000000200 */
[C---:B------:R-:W-:Y:S03]  /*145e0*/  HMMA.16816.F32 R12, R48.reuse, R14, RZ ;  /* 0x0000000e300c723c */ /* 0x040fe600000018ff */
[----:B------:R-:W-:Y:S04]  /*145f0*/  LDSM.16.M88.4 R128, [R64] ;  /* 0x000000004080783b */ /* 0x000fe80000000200 */
[----:B------:R-:W1:Y:S01]  /*14600*/  LDSM.16.M88.4 R24, [R60+0x4000] ;  /* 0x004000003c18783b */ /* 0x000e620000000200 */
[C---:B---3--:R-:W-:Y:S03]  /*14610*/  HMMA.16816.F32 R100, R48.reuse, R96, RZ ;  /* 0x000000603064723c */ /* 0x048fe600000018ff */
[----:B------:R-:W3:Y:S04]  /*14620*/  LDSM.16.M88.4 R112, [R66+0x4800] ;  /* 0x004800004270783b */ /* 0x000ee80000000200 */
[----:B------:R-:W3:Y:S01]  /*14630*/  LDSM.16.M88.4 R104, [R66+0x6000] ;  /* 0x006000004268783b */ /* 0x000ee20000000200 */
[C---:B------:R-:W-:Y:S03]  /*14640*/  HMMA.16816.F32 R96, R48.reuse, R98, RZ ;  /* 0x000000623060723c */ /* 0x040fe600000018ff */
[----:B------:R-:W3:Y:S04]  /*14650*/  LDSM.16.M88.4 R36, [R66+0x7000] ;  /* 0x007000004224783b */ /* 0x000ee80000000200 */
[----:B------:R-:W3:Y:S01]  /*14660*/  LDSM.16.M88.4 R32, [R66+0x7800] ;  /* 0x007800004220783b */ /* 0x000ee20000000200 */
[C---:B----4-:R-:W-:Y:S08]  /*14670*/  HMMA.16816.F32 R8, R48.reuse, R4, RZ ;  /* 0x000000043008723c */ /* 0x050ff000000018ff */
[C---:B------:R-:W-:Y:S08]  /*14680*/  HMMA.16816.F32 R92, R48.reuse, R88, RZ ;  /* 0x00000058305c723c */ /* 0x040ff000000018ff */
[C---:B------:R-:W-:Y:S08]  /*14690*/  HMMA.16816.F32 R84, R48.reuse, R80, RZ ;  /* 0x000000503054723c */ /* 0x040ff000000018ff */
[C---:B------:R-:W-:Y:S08]  /*146a0*/  HMMA.16816.F32 R76, R48.reuse, R72, RZ ;  /* 0x00000048304c723c */ /* 0x040ff000000018ff */
[C---:B------:R-:W-:Y:S08]  /*146b0*/  HMMA.16816.F32 R68, R48.reuse, R56, RZ ;  /* 0x000000383044723c */ /* 0x040ff000000018ff */
[----:B------:R-:W-:Y:S08]  /*146c0*/  HMMA.16816.F32 R52, R48, R120, RZ ;  /* 0x000000783034723c */ /* 0x000ff000000018ff */
[----:B------:R-:W-:Y:S01]  /*146d0*/  HMMA.16816.F32 R16, R28, R116, R16 ;  /* 0x000000741c10723c */ /* 0x000fe20000001810 */
[C---:B------:R-:W-:Y:S01]  /*146e0*/  IMAD.IADD R134, R41.reuse, 0x1, R64 ;  /* 0x0000000129867824 */ /* 0x040fe200078e0240 */
[----:B------:R-:W-:Y:S06]  /*146f0*/  LDSM.16.M88.4 R124, [R60+0x5000] ;  /* 0x005000003c7c783b */ /* 0x000fec0000000200 */
[C---:B------:R-:W-:Y:S08]  /*14700*/  HMMA.16816.F32 R4, R48.reuse, R6, RZ ;  /* 0x000000063004723c */ /* 0x040ff000000018ff */
[C---:B------:R-:W-:Y:S08]  /*14710*/  HMMA.16816.F32 R88, R48.reuse, R90, RZ ;  /* 0x0000005a3058723c */ /* 0x040ff000000018ff */
[C---:B------:R-:W-:Y:S08]  /*14720*/  HMMA.16816.F32 R80, R48.reuse, R82, RZ ;  /* 0x000000523050723c */ /* 0x040ff000000018ff */
[C---:B------:R-:W-:Y:S08]  /*14730*/  HMMA.16816.F32 R72, R48.reuse, R74, RZ ;  /* 0x0000004a3048723c */ /* 0x040ff000000018ff */
[C---:B------:R-:W-:Y:S08]  /*14740*/  HMMA.16816.F32 R56, R48.reuse, R58, RZ ;  /* 0x0000003a3038723c */ /* 0x040ff000000018ff */
[----:B------:R-:W-:Y:S01]  /*14750*/  HMMA.16816.F32 R48, R48, R122, RZ ;  /* 0x0000007a3030723c */ /* 0x000fe200000018ff */
[----:B------:R-:W4:Y:S07]  /*14760*/  LDSM.16.M88.4 R120, [R60+0x5800] ;  /* 0x005800003c78783b */ /* 0x000f2e0000000200 */
[C---:B------:R-:W-:Y:S01]  /*14770*/  HMMA.16816.F32 R12, R28.reuse, R118, R12 ;  /* 0x000000761c0c723c */ /* 0x040fe2000000180c */
[----:B------:R-:W-:Y:S01]  /*14780*/  IMAD.IADD R67, R41, 0x1, R60 ;  /* 0x0000000129437824 */ /* 0x000fe200078e023c */
[----:B------:R-:W-:Y:S06]  /*14790*/  LDSM.16.M88.4 R116, [R60+0x6000] ;  /* 0x006000003c74783b */ /* 0x000fec0000000200 */
[C---:B------:R-:W-:Y:S08]  /*147a0*/  HMMA.16816.F32 R100, R28.reuse, R20, R100 ;  /* 0x000000141c64723c */ /* 0x040ff00000001864 */
[C---:B------:R-:W-:Y:S01]  /*147b0*/  HMMA.16816.F32 R96, R28.reuse, R22, R96 ;  /* 0x000000161c60723c */ /* 0x040fe20000001860 */
[----:B------:R-:W4:Y:S07]  /*147c0*/  LDSM.16.M88.4 R20, [R60+0x4800] ;  /* 0x004800003c14783b */ /* 0x000f2e0000000200 */
[C---:B-1----:R-:W-:Y:S08]  /*147d0*/  HMMA.16816.F32 R92, R28.reuse, R108, R92 ;  /* 0x0000006c1c5c723c */ /* 0x042ff0000000185c */
[C---:B------:R-:W-:Y:S01]  /*147e0*/  HMMA.16816.F32 R88, R28.reuse, R110, R88 ;  /* 0x0000006e1c58723c */ /* 0x040fe20000001858 */
[----:B------:R-:W1:Y:S07]  /*147f0*/  LDSM.16.M88.4 R108, [R60+0x7000] ;  /* 0x007000003c6c783b */ /* 0x000e6e0000000200 */
[C---:B------:R-:W-:Y:S08]  /*14800*/  HMMA.16816.F32 R76, R28.reuse, R44, R76 ;  /* 0x0000002c1c4c723c */ /* 0x040ff0000000184c */
[----:B------:R-:W-:Y:S01]  /*14810*/  HMMA.16816.F32 R72, R28, R46, R72 ;  /* 0x0000002e1c48723c */ /* 0x000fe20000001848 */
[----:B------:R-:W-:Y:S07]  /*14820*/  LDSM.16.M88.4 R44, [R134] ;  /* 0x00000000862c783b */ /* 0x000fee0000000200 */
[C---:B------:R-:W-:Y:S08]  /*14830*/  HMMA.16816.F32 R16, R128.reuse, R24, R16 ;  /* 0x000000188010723c */ /* 0x040ff00000001810 */
[----:B------:R-:W-:Y:S01]  /*14840*/  HMMA.16816.F32 R12, R128, R26, R12 ;  /* 0x0000001a800c723c */ /* 0x000fe2000000180c */
[----:B------:R-:W2:Y:S07]  /*14850*/  LDSM.16.M88.4 R24, [R67+0x5800] ;  /* 0x005800004318783b */ /* 0x000eae0000000200 */
        /* <DEDUP_REMOVED lines=9> */
[C---:B------:R-:W-:Y:S08]  /*148f0*/  HMMA.16816.F32 R52, R28.reuse, R32, R52 ;  /* 0x000000201c34723c */ /* 0x040ff00000001834 */
[----:B------:R-:W-:Y:S01]  /*14900*/  HMMA.16816.F32 R48, R28, R34, R48 ;  /* 0x000000221c30723c */ /* 0x000fe20000001830 */
[----:B------:R-:W3:Y:S04]  /*14910*/  LDSM.16.M88.4 R28, [R67+0x5000] ;  /* 0x00500000431c783b */ /* 0x000ee80000000200 */
[----:B------:R-:W3:Y:S03]  /*14920*/  LDSM.16.M88.4 R32, [R67+0x4800] ;  /* 0x004800004320783b */ /* 0x000ee60000000200 */
[C---:B----4-:R-:W-:Y:S08]  /*14930*/  HMMA.16816.F32 R92, R128.reuse, R120, R92 ;  /* 0x00000078805c723c */ /* 0x050ff0000000185c */
[C---:B------:R-:W-:Y:S01]  /*14940*/  HMMA.16816.F32 R88, R128.reuse, R122, R88 ;  /* 0x0000007a8058723c */ /* 0x040fe20000001858 */
[----:B------:R-:W-:Y:S07]  /*14950*/  LDSM.16.M88.4 R120, [R2+UR8+0xb800] ;  /* 0x00b800080278783b */ /* 0x000fee0008000200 */
        /* <DEDUP_REMOVED lines=13> */
[C---:B------:R-:W-:Y:S08]  /*14a30*/  HMMA.16816.F32 R80, R128.reuse, R118, R80 ;  /* 0x000000768050723c */ /* 0x040ff00000001850 */
[C---:B---3--:R-:W-:Y:S08]  /*14a40*/  HMMA.16816.F32 R76, R128.reuse, R112, R76 ;  /* 0x00000070804c723c */ /* 0x048ff0000000184c */
[C---:B------:R-:W-:Y:S01]  /*14a50*/  HMMA.16816.F32 R72, R128.reuse, R114, R72 ;  /* 0x000000728048723c */ /* 0x040fe20000001848 */
[----:B------:R-:W3:Y:S07]  /*14a60*/  LDSM.16.M88.4 R112, [R67+0x7000] ;  /* 0x007000004370783b */ /* 0x000eee0000000200 */
[C---:B------:R-:W-:Y:S08]  /*14a70*/  HMMA.16816.F32 R52, R128.reuse, R104, R52 ;  /* 0x000000688034723c */ /* 0x040ff00000001834 */
[----:B------:R-:W-:Y:S01]  /*14a80*/  HMMA.16816.F32 R48, R128, R106, R48 ;  /* 0x0000006a8030723c */ /* 0x000fe20000001830 */
[----:B------:R-:W-:Y:S04]  /*14a90*/  LDSM.16.M88.4 R104, [R2+UR8+0xa000] ;  /* 0x00a000080268783b */ /* 0x000fe80008000200 */
[----:B------:R-:W-:Y:S03]  /*14aa0*/  LDSM.16.M88.4 R128, [R66+0x9000] ;  /* 0x009000004280783b */ /* 0x000fe60000000200 */
[C---:B------:R-:W-:Y:S08]  /*14ab0*/  HMMA.16816.F32 R16, R44.reuse, R36, R16 ;  /* 0x000000242c10723c */ /* 0x040ff00000001810 */
[C---:B------:R-:W-:Y:S01]  /*14ac0*/  HMMA.16816.F32 R12, R44.reuse, R38, R12 ;  /* 0x000000262c0c723c */ /* 0x040fe2000000180c */
[----:B------:R-:W-:Y:S07]  /*14ad0*/  LDSM.16.M88.4 R36, [R2+UR8+0x8800] ;  /* 0x008800080224783b */ /* 0x000fee0008000200 */
[C---:B------:R-:W-:Y:S08]  /*14ae0*/  HMMA.16816.F32 R100, R44.reuse, R28, R100 ;  /* 0x0000001c2c64723c */ /* 0x040ff00000001864 */
[C---:B------:R-:W-:Y:S01]  /*14af0*/  HMMA.16816.F32 R96, R44.reuse, R30, R96 ;  /* 0x0000001e2c60723c */ /* 0x040fe20000001860 */
[----:B------:R-:W3:Y:S07]  /*14b00*/  LDSM.16.M88.4 R28, [R136+0x2000] ;  /* 0x00200000881c783b */ /* 0x000eee0000000200 */
[C---:B------:R-:W-:Y:S08]  /*14b10*/  HMMA.16816.F32 R8, R44.reuse, R32, R8 ;  /* 0x000000202c08723c */ /* 0x040ff00000001808 */
[C---:B------:R-:W-:Y:S01]  /*14b20*/  HMMA.16816.F32 R4, R44.reuse, R34, R4 ;  /* 0x000000222c04723c */ /* 0x040fe20000001804 */
[----:B------:R-:W-:Y:S07]  /*14b30*/  LDSM.16.M88.4 R32, [R2+UR8+0x9000] ;  /* 0x009000080220783b */ /* 0x000fee0008000200 */
[C---:B----4-:R-:W-:Y:S08]  /*14b40*/  HMMA.16816.F32 R84, R44.reuse, R20, R84 ;  /* 0x000000142c54723c */ /* 0x050ff00000001854 */
[C---:B------:R-:W-:Y:S01]  /*14b50*/  HMMA.16816.F32 R80, R44.reuse, R22, R80 ;  /* 0x000000162c50723c */ /* 0x040fe20000001850 */
[----:B------:R-:W4:Y:S07]  /*14b60*/  LDSM.16.M88.4 R20, [R2+UR8+0x8000] ;  /* 0x008000080214783b */ /* 0x000f2e0008000200 */
[C---:B-1----:R-:W-:Y:S08]  /*14b70*/  HMMA.16816.F32 R76, R44.reuse, R108, R76 ;  /* 0x0000006c2c4c723c */ /* 0x042ff0000000184c */
[C---:B------:R-:W-:Y:S01]  /*14b80*/  HMMA.16816.F32 R72, R44.reuse, R110, R72 ;  /* 0x0000006e2c48723c */ /* 0x040fe20000001848 */
[----:B------:R-:W1:Y:S07]  /*14b90*/  LDSM.16.M88.4 R108, [R2+UR8+0x9800] ;  /* 0x00980008026c783b */ /* 0x000e6e0008000200 */
[C---:B--2---:R-:W-:Y:S08]  /*14ba0*/  HMMA.16816.F32 R52, R44.reuse, R24, R52 ;  /* 0x000000182c34723c */ /* 0x044ff00000001834 */
[C---:B------:R-:W-:Y:S01]  /*14bb0*/  HMMA.16816.F32 R116, R44.reuse, R26, R48 ;  /* 0x0000001a2c74723c */ /* 0x040fe20000001830 */
[----:B------:R-:W-:Y:S04]  /*14bc0*/  LDSM.16.M88.4 R48, [R135+0x2000] ;  /* 0x002000008730783b */ /* 0x000fe80000000200 */
[----:B------:R-:W2:Y:S03]  /*14bd0*/  LDSM.16.M88.4 R24, [R66+0x8800] ;  /* 0x008800004218783b */ /* 0x000ea60000000200 */
[C---:B---3--:R-:W-:Y:S08]  /*14be0*/  HMMA.16816.F32 R68, R44.reuse, R112, R68 ;  /* 0x000000702c44723c */ /* 0x048ff00000001844 */
[----:B------:R-:W-:Y:S01]  /*14bf0*/  HMMA.16816.F32 R56, R44, R114, R56 ;  /* 0x000000722c38723c */ /* 0x000fe20000001838 */
[----:B------:R-:W3:Y:S04]  /*14c00*/  LDSM.16.M88.4 R112, [R2+UR8+0xa800] ;  /* 0x00a800080270783b */ /* 0x000ee80008000200 */
[----:B------:R-:W3:Y:S03]  /*14c10*/  LDSM.16.M88.4 R44, [R66+0x8000] ;  /* 0x00800000422c783b */ /* 0x000ee60000000200 */
[C---:B------:R-:W-:Y:S08]  /*14c20*/  HMMA.16816.F32 R8, R28.reuse, R36, R8 ;  /* 0x000000241c08723c */ /* 0x040ff00000001808 */
[C---:B------:R-:W-:Y:S01]  /*14c30*/  HMMA.16816.F32 R4, R28.reuse, R38, R4 ;  /* 0x000000261c04723c */ /* 0x040fe20000001804 */
[----:B------:R-:W3:Y:S07]  /*14c40*/  LDSM.16.M88.4 R36, [R66+0x9800] ;  /* 0x009800004224783b */ /* 0x000eee0000000200 */
[C---:B----4-:R-:W-:Y:S08]  /*14c50*/  HMMA.16816.F32 R16, R28.reuse, R20, R16 ;  /* 0x000000141c10723c */ /* 0x050ff00000001810 */
[C---:B------:R-:W-:Y:S01]  /*14c60*/  HMMA.16816.F32 R12, R28.reuse, R22, R12 ;  /* 0x000000161c0c723c */ /* 0x040fe2000000180c */
[----:B------:R-:W-:Y:S07]  /*14c70*/  LDSM.16.M88.4 R20, [R66+0xa800] ;  /* 0x00a800004214783b */ /* 0x000fee0000000200 */
[C---:B------:R-:W-:Y:S08]  /*14c80*/  HMMA.16816.F32 R100, R28.reuse, R32, R100 ;  /* 0x000000201c64723c */ /* 0x040ff00000001864 */
[C---:B------:R-:W-:Y:S01]  /*14c90*/  HMMA.16816.F32 R96, R28.reuse, R34, R96 ;  /* 0x000000221c60723c */ /* 0x040fe20000001860 */
[----:B------:R-:W4:Y:S07]  /*14ca0*/  LDSM.16.M88.4 R32, [R66+0xa000] ;  /* 0x00a000004220783b */ /* 0x000f2e0000000200 */
[C---:B-1----:R-:W-:Y:S08]  /*14cb0*/  HMMA.16816.F32 R92, R28.reuse, R108, R92 ;  /* 0x0000006c1c5c723c */ /* 0x042ff0000000185c */
[----:B------:R-:W-:Y:S01]  /*14cc0*/  HMMA.16816.F32 R88, R28, R110, R88 ;  /* 0x0000006e1c58723c */ /* 0x000fe20000001858 */
[----:B------:R-:W-:Y:S07]  /*14cd0*/  LDSM.16.M88.4 R108, [R64+0x2000] ;  /* 0x00200000406c783b */ /* 0x000fee0000000200 */
[C---:B--2---:R-:W-:Y:S08]  /*14ce0*/  HMMA.16816.F32 R8, R48.reuse, R24, R8 ;  /* 0x000000183008723c */ /* 0x044ff00000001808 */
[----:B------:R-:W-:Y:S01]  /*14cf0*/  HMMA.16816.F32 R4, R48, R26, R4 ;  /* 0x0000001a3004723c */ /* 0x000fe20000001804 */
[----:B------:R-:W1:Y:S07]  /*14d00*/  LDSM.16.M88.4 R24, [R60+0x9000] ;  /* 0x009000003c18783b */ /* 0x000e6e0000000200 */
[C---:B------:R-:W-:Y:S08]  /*14d10*/  HMMA.16816.F32 R84, R28.reuse, R104, R84 ;  /* 0x000000681c54723c */ /* 0x040ff00000001854 */
[C---:B------:R-:W-:Y:S01]  /*14d20*/  HMMA.16816.F32 R80, R28.reuse, R106, R80 ;  /* 0x0000006a1c50723c */ /* 0x040fe20000001850 */
[----:B------:R-:W-:Y:S07]  /*14d30*/  LDSM.16.M88.4 R104, [R66+0xb000] ;  /* 0x00b000004268783b */ /* 0x000fee0000000200 */
[C---:B---3--:R-:W-:Y:S08]  /*14d40*/  HMMA.16816.F32 R76, R28.reuse, R112, R76 ;  /* 0x000000701c4c723c */ /* 0x048ff0000000184c */
[----:B------:R-:W-:Y:S01]  /*14d50*/  HMMA.16816.F32 R72, R28, R114, R72 ;  /* 0x000000721c48723c */ /* 0x000fe20000001848 */
[----:B------:R-:W-:Y:S07]  /*14d60*/  LDSM.16.M88.4 R112, [R66+0xb800] ;  /* 0x00b800004270783b */ /* 0x000fee0000000200 */
[C---:B------:R-:W-:Y:S08]  /*14d70*/  HMMA.16816.F32 R16, R48.reuse, R44, R16 ;  /* 0x0000002c3010723c */ /* 0x040ff00000001810 */
[----:B------:R-:W-:Y:S01]  /*14d80*/  HMMA.16816.F32 R12, R48, R46, R12 ;  /* 0x0000002e300c723c */ /* 0x000fe2000000180c */
[----:B------:R-:W2:Y:S07]  /*14d90*/  LDSM.16.M88.4 R44, [R60+0x8000] ;  /* 0x008000003c2c783b */ /* 0x000eae0000000200 */
[C---:B------:R-:W-:Y:S08]  /*14da0*/  HMMA.16816.F32 R68, R28.reuse, R124, R68 ;  /* 0x0000007c1c44723c */ /* 0x040ff00000001844 */
[C---:B------:R-:W-:Y:S08]  /*14db0*/  HMMA.16816.F32 R56, R28.reuse, R126, R56 ;  /* 0x0000007e1c38723c */ /* 0x040ff00000001838 */
[C---:B------:R-:W-:Y:S08]  /*14dc0*/  HMMA.16816.F32 R52, R28.reuse, R120, R52 ;  /* 0x000000781c34723c */ /* 0x040ff00000001834 */
[----:B------:R-:W-:Y:S01]  /*14dd0*/  HMMA.16816.F32 R116, R28, R122, R116 ;  /* 0x0000007a1c74723c */ /* 0x000fe20000001874 */
[----:B------:R-:W3:Y:S04]  /*14de0*/  LDSM.16.M88.4 R28, [R60+0x8800] ;  /* 0x008800003c1c783b */ /* 0x000ee80000000200 */
[----:B------:R-:W-:Y:S03]  /*14df0*/  LDSM.16.M88.4 R120, [R60+0x9800] ;  /* 0x009800003c78783b */ /* 0x000fe60000000200 */
[C---:B------:R-:W-:Y:S08]  /*14e00*/  HMMA.16816.F32 R100, R48.reuse, R128, R100 ;  /* 0x000000803064723c */ /* 0x040ff00000001864 */
[C---:B------:R-:W-:Y:S08]  /*14e10*/  HMMA.16816.F32 R96, R48.reuse, R130, R96 ;  /* 0x000000823060723c */ /* 0x040ff00000001860 */
[C---:B------:R-:W-:Y:S08]  /*14e20*/  HMMA.16816.F32 R92, R48.reuse, R36, R92 ;  /* 0x00000024305c723c */ /* 0x040ff0000000185c */
[C---:B------:R-:W-:Y:S01]  /*14e30*/  HMMA.16816.F32 R88, R48.reuse, R38, R88 ;  /* 0x000000263058723c */ /* 0x040fe20000001858 */
[----:B------:R-:W3:Y:S07]  /*14e40*/  LDSM.16.M88.4 R36, [R60+0xa000] ;  /* 0x00a000003c24783b */ /* 0x000eee0000000200 */
[C---:B----4-:R-:W-:Y:S08]  /*14e50*/  HMMA.16816.F32 R84, R48.reuse, R32, R84 ;  /* 0x000000203054723c */ /* 0x050ff00000001854 */
[C---:B------:R-:W-:Y:S01]  /*14e60*/  HMMA.16816.F32 R80, R48.reuse, R34, R80 ;  /* 0x000000223050723c */ /* 0x040fe20000001850 */
[----:B------:R-:W-:Y:S07]  /*14e70*/  LDSM.16.M88.4 R32, [R67+0x8000] ;  /* 0x008000004320783b */ /* 0x000fee0000000200 */
        /* <DEDUP_REMOVED lines=8> */
[----:B------:R-:W-:Y:S07]  /*14f00*/  LDSM.16.M88.4 R44, [R67+0x9000] ;  /* 0x00900000432c783b */ /* 0x000fee0000000200 */
[C---:B---3--:R-:W-:Y:S08]  /*14f10*/  HMMA.16816.F32 R8, R108.reuse, R28, R8 ;  /* 0x0000001c6c08723c */ /* 0x048ff00000001808 */
[----:B------:R-:W-:Y:S01]  /*14f20*/  HMMA.16816.F32 R4, R108, R30, R4 ;  /* 0x0000001e6c04723c */ /* 0x000fe20000001804 */
[----:B------:R-:W2:Y:S07]  /*14f30*/  LDSM.16.M88.4 R28, [R67+0x8800] ;  /* 0x00880000431c783b */ /* 0x000eae0000000200 */
[C---:B------:R-:W-:Y:S08]  /*14f40*/  HMMA.16816.F32 R68, R48.reuse, R104, R68 ;  /* 0x000000683044723c */ /* 0x040ff00000001844 */
[----:B------:R-:W-:Y:S01]  /*14f50*/  HMMA.16816.F32 R56, R48, R106, R56 ;  /* 0x0000006a3038723c */ /* 0x000fe20000001838 */
[----:B------:R-:W-:Y:S07]  /*14f60*/  LDSM.16.M88.4 R104, [R60+0xa800] ;  /* 0x00a800003c68783b */ /* 0x000fee0000000200 */
[C---:B------:R-:W-:Y:S08]  /*14f70*/  HMMA.16816.F32 R84, R108.reuse, R36, R84 ;  /* 0x000000246c54723c */ /* 0x040ff00000001854 */
        /* <DEDUP_REMOVED lines=8> */
[C---:B------:R-:W-:Y:S08]  /*15000*/  HMMA.16816.F32 R52, R48.reuse, R112, R52 ;  /* 0x000000703034723c */ /* 0x040ff00000001834 */
[----:B------:R-:W-:Y:S08]  /*15010*/  HMMA.16816.F32 R116, R48, R114, R116 ;  /* 0x000000723074723c */ /* 0x000ff00000001874 */
[C---:B------:R-:W-:Y:S08]  /*15020*/  HMMA.16816.F32 R92, R108.reuse, R120, R92 ;  /* 0x000000786c5c723c */ /* 0x040ff0000000185c */
[----:B------:R-:W-:Y:S08]  /*15030*/  HMMA.16816.F32 R88, R108, R122, R88 ;  /* 0x0000007a6c58723c */ /* 0x000ff00000001858 */
[C---:B--2---:R-:W-:Y:S08]  /*15040*/  HMMA.16816.F32 R8, R20.reuse, R28, R8 ;  /* 0x0000001c1408723c */ /* 0x044ff00000001808 */
[----:B------:R-:W-:Y:S01]  /*15050*/  HMMA.16816.F32 R4, R20, R30, R4 ;  /* 0x0000001e1404723c */ /* 0x000fe20000001804 */
[----:B------:R-:W2:Y:S07]  /*15060*/  LDSM.16.M88.4 R28, [R67+0xa800] ;  /* 0x00a80000431c783b */ /* 0x000eae0000000200 */
[C---:B---3--:R-:W-:Y:S08]  /*15070*/  HMMA.16816.F32 R52, R108.reuse, R36, R52 ;  /* 0x000000246c34723c */ /* 0x048ff00000001834 */
[----:B------:R-:W-:Y:S01]  /*15080*/  HMMA.16816.F32 R116, R108, R38, R116 ;  /* 0x000000266c74723c */ /* 0x000fe20000001874 */
[----:B------:R-:W3:Y:S07]  /*15090*/  LDSM.16.M88.4 R36, [R67+0xb000] ;  /* 0x00b000004324783b */ /* 0x000eee0000000200 */
[C---:B----4-:R-:W-:Y:S08]  /*150a0*/  HMMA.16816.F32 R92, R20.reuse, R32, R92 ;  /* 0x00000020145c723c */ /* 0x050ff0000000185c */
[----:B------:R-:W-:Y:S01]  /*150b0*/  HMMA.16816.F32 R88, R20, R34, R88 ;  /* 0x000000221458723c */ /* 0x000fe20000001858 */
[----:B------:R-:W4:Y:S07]  /*150c0*/  LDSM.16.M88.4 R32, [R67+0xb800] ;  /* 0x00b800004320783b */ /* 0x000f2e0000000200 */
[----:B------:R-:W-:Y:S08]  /*150d0*/  HMMA.16816.F32 R72, R108, R106, R72 ;  /* 0x0000006a6c48723c */ /* 0x000ff00000001848 */
[----:B-1----:R-:W-:Y:S01]  /*150e0*/  HMMA.16816.F32 R84, R20, R24, R84 ;  /* 0x000000181454723c */ /* 0x002fe20000001854 */
[----:B------:R-:W-:-:S07]  /*150f0*/  LOP3.LUT R24, R209, 0x1f0, RZ, 0xc0, !PT ;  /* 0x000001f0d1187812 */ /* 0x000fce00078ec0ff */
[----:B------:R-:W-:Y:S01]  /*15100*/  HMMA.16816.F32 R80, R20, R26, R80 ;  /* 0x0000001a1450723c */ /* 0x000fe20000001850 */
[----:B------:R-:W-:-:S07]  /*15110*/  SHF.R.U32.HI R27, RZ, 0x2, R208 ;  /* 0x00000002ff1b7819 */ /* 0x000fce00000116d0 */
[----:B------:R-:W-:Y:S01]  /*15120*/  HMMA.16816.F32 R100, R20, R44, R100 ;  /* 0x0000002c1464723c */ /* 0x000fe20000001864 */
[----:B------:R-:W-:Y:S02]  /*15130*/  LOP3.LUT R24, R24, 0x7, R27, 0xf8, !PT ;  /* 0x0000000718187812 */ /* 0x000fe400078ef81b */
[----:B-----5:R-:W-:-:S05]  /*15140*/  IADD3 R3, PT, PT, R3, R65, -R228 ;  /* 0x0000004103037210 */ /* 0x020fca0007ffe8e4 */
[----:B------:R-:W-:Y:S01]  /*15150*/  HMMA.16816.F32 R76, R108, R104, R76 ;  /* 0x000000686c4c723c */ /* 0x000fe2000000184c */
[----:B------:R-:W-:Y:S01]  /*15160*/  IADD3 R27, PT, PT, R65, -R228, -R42 ;  /* 0x800000e4411b7210 */ /* 0x000fe20007ffe82a */
[----:B------:R-:W-:Y:S02]  /*15170*/  IMAD R24, R227, 0x40, R24 ;  /* 0x00000040e3187824 */ /* 0x000fe400078e0218 */
[-C--:B------:R-:W-:Y:S01]  /*15180*/  FMUL.FTZ R16, R16, R0.reuse ;  /* 0x0000000010107220 */ /* 0x080fe20000410000 */
[-C--:B------:R-:W-:Y:S01]  /*15190*/  FMUL.FTZ R17, R17, R0.reuse ;  /* 0x0000000011117220 */ /* 0x080fe20000410000 */
[-C--:B------:R-:W-:Y:S01]  /*151a0*/  FMUL.FTZ R13, R13, R0.reuse ;  /* 0x000000000d0d7220 */ /* 0x080fe20000410000 */
[----:B------:R-:W-:Y:S02]  /*151b0*/  IMAD.IADD R240, R24, 0x1, R27 ;  /* 0x0000000118f07824 */ /* 0x000fe400078e021b */
[----:B------:R-:W-:Y:S01]  /*151c0*/  FMUL.FTZ R12, R12, R0 ;  /* 0x000000000c0c7220 */ /* 0x000fe20000410000 */
[----:B------:R-:W-:Y:S01]  /*151d0*/  IMAD.IADD R24, R24, 0x1, R3 ;  /* 0x0000000118187824 */ /* 0x000fe200078e0203 */
[----:B------:R-:W-:Y:S01]  /*151e0*/  HMMA.16816.F32 R96, R20, R46, R96 ;  /* 0x0000002e1460723c */ /* 0x000fe20000001860 */
[----:B------:R-:W-:-:S02]  /*151f0*/  VIADD R136, R62, 0xffffffff ;  /* 0xffffffff3e887836 */ /* 0x000fc40000000000 */
[----:B------:R-:W-:Y:S02]  /*15200*/  IMAD.SHL.U32 R135, R208, 0x2, RZ ;  /* 0x00000002d0877824 */ /* 0x000fe400078e00ff */
[-C--:B------:R-:W-:Y:S01]  /*15210*/  FMUL.FTZ R8, R8, R0.reuse ;  /* 0x0000000008087220 */ /* 0x080fe20000410000 */
[C-C-:B------:R-:W-:Y:S01]  /*15220*/  VIADDMNMX R236, R24.reuse, 0x1, R65.reuse, PT ;  /* 0x0000000118ec7846 */ /* 0x140fe20003800141 */
[----:B------:R-:W1:Y:S01]  /*15230*/  MUFU.TANH R16, R16 ;  /* 0x0000001000107308 */ /* 0x000e620000002400 */
[----:B------:R-:W-:Y:S01]  /*15240*/  VIADDMNMX R237, R24, 0x9, R65, PT ;  /* 0x0000000918ed7846 */ /* 0x000fe20003800141 */
[----:B--2---:R-:W-:Y:S01]  /*15250*/  HMMA.16816.F32 R72, R20, R30, R72 ;  /* 0x0000001e1448723c */ /* 0x004fe20000001848 */
[-C--:B------:R-:W-:Y:S01]  /*15260*/  FMUL.FTZ R44, R100, R0.reuse ;  /* 0x00000000642c7220 */ /* 0x080fe20000410000 */
[----:B------:R-:W-:Y:S02]  /*15270*/  IMAD.SHL.U32 R24, R136, 0x80, RZ ;  /* 0x0000008088187824 */ /* 0x000fe400078e00ff */
[----:B------:R-:W-:Y:S01]  /*15280*/  FMUL.FTZ R5, R5, R0 ;  /* 0x0000000005057220 */ /* 0x000fe20000410000 */
[----:B------:R-:W-:-:S03]  /*15290*/  LOP3.LUT R135, R135, 0x6, RZ, 0xc0, !PT ;  /* 0x0000000687877812 */ /* 0x000fc600078ec0ff */
[----:B---3--:R-:W-:Y:S01]  /*152a0*/  HMMA.16816.F32 R68, R20, R36, R68 ;  /* 0x000000241444723c */ /* 0x008fe20000001844 */
[----:B------:R-:W2:Y:S01]  /*152b0*/  MUFU.TANH R17, R17 ;  /* 0x0000001100117308 */ /* 0x000ea20000002400 */
[-C--:B------:R-:W-:Y:S01]  /*152c0*/  FMUL.FTZ R45, R101, R0.reuse ;  /* 0x00000000652d7220 */ /* 0x080fe20000410000 */
[----:B------:R-:W-:Y:S01]  /*152d0*/  FMUL.FTZ R30, R93, R0 ;  /* 0x000000005d1e7220 */ /* 0x000fe20000410000 */
[----:B------:R-:W-:-:S04]  /*152e0*/  LOP3.LUT R123, R24, R135, RZ, 0xfc, !PT ;  /* 0x00000087187b7212 */ /* 0x000fc800078efcff */
[C---:B------:R-:W-:Y:S01]  /*152f0*/  HMMA.16816.F32 R56, R20.reuse, R38, R56 ;  /* 0x000000261438723c */ /* 0x040fe20000001838 */
[----:B------:R-:W3:Y:S01]  /*15300*/  MUFU.TANH R13, R13 ;  /* 0x0000000d000d7308 */ /* 0x000ee20000002400 */
[-C--:B------:R-:W-:Y:S01]  /*15310*/  FMUL.FTZ R36, R88, R0.reuse ;  /* 0x0000000058247220 */ /* 0x080fe20000410000 */
[-C--:B------:R-:W-:Y:S01]  /*15320*/  FMUL.FTZ R4, R4, R0.reuse ;  /* 0x0000000004047220 */ /* 0x080fe20000410000 */
[-C--:B------:R-:W-:Y:S01]  /*15330*/  FMUL.FTZ R9, R9, R0.reuse ;  /* 0x0000000009097220 */ /* 0x080fe20000410000 */
[-C--:B------:R-:W-:Y:S01]  /*15340*/  FMUL.FTZ R89, R89, R0.reuse ;  /* 0x0000000059597220 */ /* 0x080fe20000410000 */
[-C--:B------:R-:W-:Y:S01]  /*15350*/  FMUL.FTZ R18, R18, R0.reuse ;  /* 0x0000000012127220 */ /* 0x080fe20000410000 */
[----:B------:R-:W-:Y:S01]  /*15360*/  FMUL.FTZ R10, R10, R0 ;  /* 0x000000000a0a7220 */ /* 0x000fe20000410000 */
[----:B----4-:R-:W-:Y:S01]  /*15370*/  HMMA.16816.F32 R52, R20, R32, R52 ;  /* 0x000000201434723c */ /* 0x010fe20000001834 */
[----:B------:R-:W4:Y:S01]  /*15380*/  MUFU.TANH R12, R12 ;  /* 0x0000000c000c7308 */ /* 0x000f220000002400 */
[----:B------:R-:W-:-:S02]  /*15390*/  VIADD R115, R123, 0x9 ;  /* 0x000000097b737836 */ /* 0x000fc40000000000 */
[-C--:B------:R-:W-:Y:S01]  /*153a0*/  FMUL.FTZ R11, R11, R0.reuse ;  /* 0x000000000b0b7220 */ /* 0x080fe20000410000 */
[-C--:B------:R-:W-:Y:S01]  /*153b0*/  FMUL.FTZ R7, R7, R0.reuse ;  /* 0x0000000007077220 */ /* 0x080fe20000410000 */
[-C--:B------:R-:W-:Y:S01]  /*153c0*/  FMUL.FTZ R94, R94, R0.reuse ;  /* 0x000000005e5e7220 */ /* 0x080fe20000410000 */
[-C--:B------:R-:W-:Y:S01]  /*153d0*/  FMUL.FTZ R95, R95, R0.reuse ;  /* 0x000000005f5f7220 */ /* 0x080fe20000410000 */
[-C--:B------:R-:W-:Y:S01]  /*153e0*/  FMUL.FTZ R90, R90, R0.reuse ;  /* 0x000000005a5a7220 */ /* 0x080fe20000410000 */
[----:B------:R-:W-:Y:S01]  /*153f0*/  HMMA.16816.F32 R76, R20, R28, R76 ;  /* 0x0000001c144c723c */ /* 0x000fe2000000184c */
[----:B------:R-:W4:Y:S01]  /*15400*/  MUFU.TANH R8, R8 ;  /* 0x0000000800087308 */ /* 0x000f220000002400 */
[----:B------:R-:W-:Y:S01]  /*15410*/  FMUL.FTZ R28, R92, R0 ;  /* 0x000000005c1c7220 */ /* 0x000fe20000410000 */
[----:B------:R-:W-:Y:S01]  /*15420*/  VIADD R121, R123, 0x8 ;  /* 0x000000087b797836 */ /* 0x000fe20000000000 */
[----:B------:R-:W-:-:S05]  /*15430*/  DEPBAR.LE SB0, 0x0 ;  /* 0x000080000000791a */ /* 0x000fca0000000000 */
[----:B------:R-:W4:Y:S01]  /*15440*/  MUFU.TANH R44, R44 ;  /* 0x0000002c002c7308 */ /* 0x000f220000002400 */
[----:B------:R-:W-:Y:S01]  /*15450*/  HMMA.16816.F32 R116, R20, R34, R116 ;  /* 0x000000221474723c */ /* 0x000fe20000001874 */
[----:B------:R-:W-:Y:S01]  /*15460*/  FMUL.FTZ R34, R19, R0 ;  /* 0x0000000013227220 */ /* 0x000fe20000410000 */
[----:B------:R-:W-:-:S05]  /*15470*/  VIADD R19, R123, 0x1 ;  /* 0x000000017b137836 */ /* 0x000fca0000000000 */
[----:B------:R-:W4:Y:S01]  /*15480*/  MUFU.TANH R5, R5 ;  /* 0x0000000500057308 */ /* 0x000f220000002400 */
[-C--:B------:R-:W-:Y:S01]  /*15490*/  FMUL.FTZ R80, R80, R0.reuse ;  /* 0x0000000050507220 */ /* 0x080fe20000410000 */
[-C--:B------:R-:W-:Y:S01]  /*154a0*/  FMUL.FTZ R85, R85, R0.reuse ;  /* 0x0000000055557220 */ /* 0x080fe20000410000 */
[----:B------:R-:W-:Y:S02]  /*154b0*/  VIADD R113, R123, 0x10 ;  /* 0x000000107b717836 */ /* 0x000fe40000000000 */
[----:B------:R-:W-:-:S03]  /*154c0*/  FMUL.FTZ R181, R81, R0 ;  /* 0x0000000051b57220 */ /* 0x000fc60000410000 */
[----:B------:R-:W4:Y:S01]  /*154d0*/  MUFU.TANH R45, R45 ;  /* 0x0000002d002d7308 */ /* 0x000f220000002400 */
[----:B------:R-:W-:Y:S01]  /*154e0*/  FMUL.FTZ R26, R97, R0 ;  /* 0x00000000611a7220 */ /* 0x000fe20000410000 */
[C---:B------:R-:W-:Y:S01]  /*154f0*/  ISETP.GT.AND P5, PT, R240.reuse, R123, PT ;  /* 0x0000007bf000720c */ /* 0x040fe20003fa4270 */
[----:B------:R-:W-:Y:S01]  /*15500*/  VIADD R49, R123, 0x20 ;  /* 0x000000207b317836 */ /* 0x000fe20000000000 */
[----:B------:R-:W-:-:S04]  /*15510*/  ISETP.GT.AND P4, PT, R240, R19, PT ;  /* 0x00000013f000720c */ /* 0x000fc80003f84270 */
[----:B------:R-:W4:Y:S01]  /*15520*/  MUFU.TANH R30, R30 ;  /* 0x0000001e001e7308 */ /* 0x000f220000002400 */
[C---:B------:R-:W-:Y:S01]  /*15530*/  ISETP.GT.AND P0, PT, R240.reuse, R115, PT ;  /* 0x00000073f000720c */ /* 0x040fe20003f04270 */
[----:B------:R-:W-:Y:S01]  /*15540*/  VIADD R109, R123, 0x19 ;  /* 0x000000197b6d7836 */ /* 0x000fe20000000000 */
[----:B------:R-:W-:-:S05]  /*15550*/  ISETP.GT.AND P1, PT, R240, R121, PT ;  /* 0x00000079f000720c */ /* 0x000fca0003f24270 */
[----:B------:R-:W4:Y:S01]  /*15560*/  MUFU.TANH R28, R28 ;  /* 0x0000001c001c7308 */ /* 0x000f220000002400 */
[-C--:B------:R-:W-:Y:S01]  /*15570*/  FMUL.FTZ R73, R73, R0.reuse ;  /* 0x0000000049497220 */ /* 0x080fe20000410000 */
[-C--:B------:R-:W-:Y:S01]  /*15580*/  FMUL.FTZ R25, R96, R0.reuse ;  /* 0x0000000060197220 */ /* 0x080fe20000410000 */
[----:B------:R-:W-:Y:S02]  /*15590*/  VIADD R107, R123, 0x21 ;  /* 0x000000217b6b7836 */ /* 0x000fe40000000000 */
[----:B------:R-:W-:-:S03]  /*155a0*/  FMUL.FTZ R72, R72, R0 ;  /* 0x0000000048487220 */ /* 0x000fc60000410000 */
[----:B------:R-:W4:Y:S01]  /*155b0*/  MUFU.TANH R36, R36 ;  /* 0x0000002400247308 */ /* 0x000f220000002400 */
[----:B------:R-:W-:Y:S02]  /*155c0*/  ISETP.GT.AND P3, PT, R240, R113, PT ;  /* 0x00000071f000720c */ /* 0x000fe40003f64270 */
[----:B-1----:R-:W-:-:S05]  /*155d0*/  FSEL R42, R16, -INF , !P5 ;  /* 0xff800000102a7808 */ /* 0x002fca0006800000 */
[----:B------:R-:W1:Y:S01]  /*155e0*/  MUFU.TANH R4, R4 ;  /* 0x0000000400047308 */ /* 0x000e620000002400 */
[----:B--2---:R-:W-:Y:S01]  /*155f0*/  FSEL R16, R17, -INF , !P4 ;  /* 0xff80000011107808 */ /* 0x004fe20006000000 */
[----:B------:R-:W-:Y:S01]  /*15600*/  VIADD R101, R123, 0x31 ;  /* 0x000000317b657836 */ /* 0x000fe20000000000 */
[----:B---3--:R-:W-:Y:S01]  /*15610*/  FSEL R38, R13, -INF , !P0 ;  /* 0xff8000000d267808 */ /* 0x008fe20004000000 */
[----:B------:R-:W-:-:S04]  /*15620*/  FMUL.FTZ R68, R68, R0 ;  /* 0x0000000044447220 */ /* 0x000fc80000410000 */
[----:B------:R-:W2:Y:S01]  /*15630*/  MUFU.TANH R179, R80 ;  /* 0x0000005000b37308 */ /* 0x000ea20000002400 */
[----:B----4-:R-:W-:Y:S01]  /*15640*/  FSEL R17, R12, -INF , !P1 ;  /* 0xff8000000c117808 */ /* 0x010fe20004800000 */
[----:B------:R-:W-:Y:S01]  /*15650*/  FMUL.FTZ R84, R84, R0 ;  /* 0x0000000054547220 */ /* 0x000fe20000410000 */
[----:B------:R-:W-:Y:S01]  /*15660*/  ISETP.GT.AND P0, PT, R240, R49, PT ;  /* 0x00000031f000720c */ /* 0x000fe20003f04270 */
[----:B------:R-:W-:-:S04]  /*15670*/  VIADD R105, R123, 0x30 ;  /* 0x000000307b697836 */ /* 0x000fc80000000000 */
[----:B------:R3:W4:Y:S01]  /*15680*/  MUFU.TANH R183, R85 ;  /* 0x0000005500b77308 */ /* 0x0007220000002400 */
[----:B------:R-:W-:Y:S01]  /*15690*/  ISETP.GT.AND P1, PT, R240, R109, PT ;  /* 0x0000006df000720c */ /* 0x000fe20003f24270 */
[-C--:B------:R-:W-:Y:S01]  /*156a0*/  FMUL.FTZ R20, R14, R0.reuse ;  /* 0x000000000e147220 */ /* 0x080fe20000410000 */
[----:B------:R-:W-:Y:S01]  /*156b0*/  FSEL R12, R8, -INF , !P3 ;  /* 0xff800000080c7808 */ /* 0x000fe20005800000 */
[----:B------:R-:W-:-:S04]  /*156c0*/  FMUL.FTZ R52, R52, R0 ;  /* 0x0000000034347220 */ /* 0x000fc80000410000 */
[----:B------:R-:W4:Y:S01]  /*156d0*/  MUFU.TANH R9, R9 ;  /* 0x0000000900097308 */ /* 0x000f220000002400 */
[-C--:B------:R-:W-:Y:S01]  /*156e0*/  FMUL.FTZ R14, R15, R0.reuse ;  /* 0x000000000f0e7220 */ /* 0x080fe20000410000 */
[----:B------:R-:W-:Y:S01]  /*156f0*/  VIADD R97, R123, 0x38 ;  /* 0x000000387b617836 */ /* 0x000fe20000000000 */
[----:B------:R-:W-:Y:S01]  /*15700*/  ISETP.GT.AND P3, PT, R240, R107, PT ;  /* 0x0000006bf000720c */ /* 0x000fe20003f64270 */
[----:B------:R-:W-:-:S04]  /*15710*/  FMUL.FTZ R57, R57, R0 ;  /* 0x0000000039397220 */ /* 0x000fc80000410000 */
[----:B------:R-:W4:Y:S01]  /*15720*/  MUFU.TANH R181, R181 ;  /* 0x000000b500b57308 */ /* 0x000f220000002400 */
[C---:B------:R-:W-:Y:S01]  /*15730*/  VIADD R15, R123.reuse, 0x18 ;  /* 0x000000187b0f7836 */ /* 0x040fe20000000000 */
[----:B------:R-:W-:Y:S01]  /*15740*/  FSEL R44, R44, -INF , !P0 ;  /* 0xff8000002c2c7808 */ /* 0x000fe20004000000 */
[----:B------:R-:W-:-:S05]  /*15750*/  VIADD R81, R123, 0x48 ;  /* 0x000000487b517836 */ /* 0x000fca0000000000 */
[----:B------:R-:W4:Y:S01]  /*15760*/  MUFU.TANH R26, R26 ;  /* 0x0000001a001a7308 */ /* 0x000f220000002400 */
[----:B------:R-:W-:Y:S01]  /*15770*/  FSEL R13, R5, -INF , !P1 ;  /* 0xff800000050d7808 */ /* 0x000fe20004800000 */
[----:B------:R-:W-:Y:S01]  /*15780*/  FMUL.FTZ R53, R53, R0 ;  /* 0x0000000035357220 */ /* 0x000fe20000410000 */
[----:B------:R-:W-:-:S05]  /*15790*/  ISETP.GT.AND P0, PT, R240, R101, PT ;  /* 0x00000065f000720c */ /* 0x000fca0003f04270 */
[----:B------:R-:W4:Y:S01]  /*157a0*/  MUFU.TANH R167, R73 ;  /* 0x0000004900a77308 */ /* 0x000f220000002400 */
[----:B---3--:R-:W-:Y:S02]  /*157b0*/  VIADD R85, R123, 0x41 ;  /* 0x000000417b557836 */ /* 0x008fe40000000000 */
[----:B------:R-:W-:Y:S01]  /*157c0*/  FMUL.FTZ R77, R77, R0 ;  /* 0x000000004d4d7220 */ /* 0x000fe20000410000 */
[----:B------:R-:W-:-:S04]  /*157d0*/  ISETP.GT.AND P1, PT, R240, R105, PT ;  /* 0x00000069f000720c */ /* 0x000fc80003f24270 */
[----:B------:R-:W3:Y:S01]  /*157e0*/  MUFU.TANH R169, R72 ;  /* 0x0000004800a97308 */ /* 0x000ee20000002400 */
[----:B------:R-:W-:Y:S01]  /*157f0*/  FSEL R45, R45, -INF , !P3 ;  /* 0xff8000002d2d7808 */ /* 0x000fe20005800000 */
[----:B------:R-:W-:Y:S01]  /*15800*/  FMUL.FTZ R116, R116, R0 ;  /* 0x0000000074747220 */ /* 0x000fe20000410000 */
[----:B------:R-:W-:Y:S01]  /*15810*/  VIADD R111, R123, 0x11 ;  /* 0x000000117b6f7836 */ /* 0x000fe20000000000 */
[----:B------:R-:W-:-:S04]  /*15820*/  ISETP.GT.AND P3, PT, R240, R97, PT ;  /* 0x00000061f000720c */ /* 0x000fc80003f64270 */
[----:B------:R-:W3:Y:S01]  /*15830*/  MUFU.TANH R25, R25 ;  /* 0x0000001900197308 */ /* 0x000ee20000002400 */
[C---:B------:R-:W-:Y:S01]  /*15840*/  VIADD R67, R123.reuse, 0x49 ;  /* 0x000000497b437836 */ /* 0x040fe20000000000 */
[----:B------:R-:W-:Y:S01]  /*15850*/  ISETP.GT.AND P4, PT, R240, R15, PT ;  /* 0x0000000ff000720c */ /* 0x000fe20003f84270 */
[----:B------:R-:W-:-:S05]  /*15860*/  VIADD R37, R123, 0x29 ;  /* 0x000000297b257836 */ /* 0x000fca0000000000 */
[----:B------:R-:W3:Y:S01]  /*15870*/  MUFU.TANH R157, R68 ;  /* 0x00000044009d7308 */ /* 0x000ee20000002400 */
[----:B------:R-:W-:Y:S01]  /*15880*/  FSEL R30, R30, -INF , !P0 ;  /* 0xff8000001e1e7808 */ /* 0x000fe20004000000 */
[----:B------:R-:W-:Y:S01]  /*15890*/  FMUL.FTZ R76, R76, R0 ;  /* 0x000000004c4c7220 */ /* 0x000fe20000410000 */
[----:B------:R-:W-:-:S05]  /*158a0*/  VIADD R35, R123, 0x59 ;  /* 0x000000597b237836 */ /* 0x000fca0000000000 */
[----:B------:R-:W3:Y:S01]  /*158b0*/  MUFU.TANH R177, R84 ;  /* 0x0000005400b17308 */ /* 0x000ee20000002400 */
[----:B------:R-:W-:Y:S01]  /*158c0*/  FSEL R28, R28, -INF , !P1 ;  /* 0xff8000001c1c7808 */ /* 0x000fe20004800000 */
[----:B------:R-:W-:Y:S01]  /*158d0*/  FMUL.FTZ R117, R117, R0 ;  /* 0x0000000075757220 */ /* 0x000fe20000410000 */
[----:B------:R-:W-:-:S05]  /*158e0*/  ISETP.GT.AND P0, PT, R240, R81, PT ;  /* 0x00000051f000720c */ /* 0x000fca0003f04270 */
[----:B------:R-:W3:Y:S01]  /*158f0*/  MUFU.TANH R149, R52 ;  /* 0x0000003400957308 */ /* 0x000ee20000002400 */
[----:B------:R-:W-:Y:S02]  /*15900*/  VIADD R47, R123, 0x58 ;  /* 0x000000587b2f7836 */ /* 0x000fe40000000000 */
[----:B------:R-:W-:Y:S01]  /*15910*/  FMUL.FTZ R56, R56, R0 ;  /* 0x0000000038387220 */ /* 0x000fe20000410000 */
[----:B------:R-:W-:-:S04]  /*15920*/  ISETP.GT.AND P1, PT, R240, R85, PT ;  /* 0x00000055f000720c */ /* 0x000fc80003f24270 */
[----:B------:R-:W3:Y:S01]  /*15930*/  MUFU.TANH R151, R57 ;  /* 0x0000003900977308 */ /* 0x000ee20000002400 */
[----:B------:R-:W-:Y:S01]  /*15940*/  FSEL R175, R36, -INF , !P3 ;  /* 0xff80000024af7808 */ /* 0x000fe20005800000 */
[C---:B------:R-:W-:Y:S01]  /*15950*/  VIADD R39, R123.reuse, 0x28 ;  /* 0x000000287b277836 */ /* 0x040fe20000000000 */
[----:B------:R-:W-:Y:S01]  /*15960*/  ISETP.GT.AND P5, PT, R240, R111, PT ;  /* 0x0000006ff000720c */ /* 0x000fe20003fa4270 */
[----:B------:R-:W-:-:S04]  /*15970*/  VIADD R33, R123, 0x60 ;  /* 0x000000607b217836 */ /* 0x000fc80000000000 */
[----:B------:R4:W3:Y:S01]  /*15980*/  MUFU.TANH R165, R89 ;  /* 0x0000005900a57308 */ /* 0x0008e20000002400 */
[----:B-1----:R-:W-:Y:S02]  /*15990*/  FSEL R8, R4, -INF , !P4 ;  /* 0xff80000004087808 */ /* 0x002fe40006000000 */
[----:B------:R-:W-:-:S05]  /*159a0*/  ISETP.GT.AND P3, PT, R240, R67, PT ;  /* 0x00000043f000720c */ /* 0x000fca0003f64270 */
[----:B------:R-:W1:Y:S01]  /*159b0*/  MUFU.TANH R147, R53 ;  /* 0x0000003500937308 */ /* 0x000e620000002400 */
[----:B------:R-:W-:Y:S01]  /*159c0*/  ISETP.GT.AND P4, PT, R240, R37, PT ;  /* 0x00000025f000720c */ /* 0x000fe20003f84270 */
[----:B------:R-:W-:Y:S01]  /*159d0*/  VIADD R23, R123, 0x70 ;  /* 0x000000707b177836 */ /* 0x000fe20000000000 */
[----:B--2---:R-:W-:-:S05]  /*159e0*/  FSEL R179, R179, -INF , !P0 ;  /* 0xff800000b3b37808 */ /* 0x004fca0004000000 */
[----:B------:R-:W2:Y:S01]  /*159f0*/  MUFU.TANH R171, R77 ;  /* 0x0000004d00ab7308 */ /* 0x000ea20000002400 */
[----:B------:R-:W-:Y:S01]  /*15a00*/  FMUL.FTZ R69, R69, R0 ;  /* 0x0000000045457220 */ /* 0x000fe20000410000 */
[----:B----4-:R-:W-:Y:S01]  /*15a10*/  VIADD R89, R123, 0x40 ;  /* 0x000000407b597836 */ /* 0x010fe20000000000 */
[----:B------:R-:W-:-:S05]  /*15a20*/  FSEL R183, R183, -INF , !P1 ;  /* 0xff800000b7b77808 */ /* 0x000fca0004800000 */
[----:B------:R-:W4:Y:S01]  /*15a30*/  MUFU.TANH R142, R116 ;  /* 0x00000074008e7308 */ /* 0x000f220000002400 */
[C---:B------:R-:W-:Y:S01]  /*15a40*/  ISETP.GT.AND P0, PT, R240.reuse, R35, PT ;  /* 0x00000023f000720c */ /* 0x040fe20003f04270 */
[----:B------:R-:W-:Y:S01]  /*15a50*/  VIADD R27, R123, 0x69 ;  /* 0x000000697b1b7836 */ /* 0x000fe20000000000 */
[----:B------:R-:W-:-:S05]  /*15a60*/  ISETP.GT.AND P1, PT, R240, R47, PT ;  /* 0x0000002ff000720c */ /* 0x000fca0003f24270 */
[----:B------:R-:W4:Y:S01]  /*15a70*/  MUFU.TANH R18, R18 ;  /* 0x0000001200127308 */ /* 0x000f220000002400 */
[----:B------:R-:W-:Y:S01]  /*15a80*/  FSEL R9, R9, -INF , !P5 ;  /* 0xff80000009097808 */ /* 0x000fe20006800000 */
[----:B------:R-:W-:Y:S01]  /*15a90*/  VIADD R93, R123, 0x39 ;  /* 0x000000397b5d7836 */ /* 0x000fe20000000000 */
[----:B------:R-:W-:Y:S01]  /*15aa0*/  FSEL R181, R181, -INF , !P3 ;  /* 0xff800000b5b57808 */ /* 0x000fe20005800000 */
[----:B------:R-:W-:-:S04]  /*15ab0*/  VIADD R21, R123, 0x71 ;  /* 0x000000717b157836 */ /* 0x000fc80000000000 */
[----:B------:R-:W4:Y:S01]  /*15ac0*/  MUFU.TANH R173, R76 ;  /* 0x0000004c00ad7308 */ /* 0x000f220000002400 */
[----:B------:R-:W-:Y:S01]  /*15ad0*/  ISETP.GT.AND P5, PT, R240, R39, PT ;  /* 0x00000027f000720c */ /* 0x000fe20003fa4270 */
[----:B------:R-:W-:Y:S01]  /*15ae0*/  VIADD R51, R123, 0x51 ;  /* 0x000000517b337836 */ /* 0x000fe20000000000 */
[----:B------:R-:W-:-:S05]  /*15af0*/  FSEL R26, R26, -INF , !P4 ;  /* 0xff8000001a1a7808 */ /* 0x000fca0006000000 */
[----:B------:R-:W4:Y:S01]  /*15b00*/  MUFU.TANH R141, R117 ;  /* 0x00000075008d7308 */ /* 0x000f220000002400 */
[C---:B------:R-:W-:Y:S01]  /*15b10*/  ISETP.GT.AND P3, PT, R240.reuse, R33, PT ;  /* 0x00000021f000720c */ /* 0x040fe20003f64270 */
[----:B------:R-:W-:Y:S01]  /*15b20*/  VIADD R3, R123, 0x78 ;  /* 0x000000787b037836 */ /* 0x000fe20000000000 */
[----:B------:R-:W-:-:S05]  /*15b30*/  ISETP.GT.AND P4, PT, R240, R89, PT ;  /* 0x00000059f000720c */ /* 0x000fca0003f84270 */
[----:B------:R-:W4:Y:S01]  /*15b40*/  MUFU.TANH R153, R56 ;  /* 0x0000003800997308 */ /* 0x000f220000002400 */
[----:B------:R-:W-:Y:S01]  /*15b50*/  FSEL R167, R167, -INF , !P0 ;  /* 0xff800000a7a77808 */ /* 0x000fe20004000000 */
[C---:B------:R-:W-:Y:S01]  /*15b60*/  VIADD R22, R240.reuse, 0x8 ;  /* 0x00000008f0167836 */ /* 0x040fe20000000000 */
[----:B---3--:R-:W-:Y:S02]  /*15b70*/  FSEL R169, R169, -INF , !P1 ;  /* 0xff800000a9a97808 */ /* 0x008fe40004800000 */
[----:B------:R-:W-:-:S03]  /*15b80*/  ISETP.GT.AND P0, PT, R240, R23, PT ;  /* 0x00000017f000720c */ /* 0x000fc60003f04270 */
[----:B------:R-:W3:Y:S01]  /*15b90*/  MUFU.TANH R34, R34 ;  /* 0x0000002200227308 */ /* 0x000ee20000002400 */
[----:B------:R-:W-:Y:S01]  /*15ba0*/  ISETP.GT.AND P1, PT, R240, R27, PT ;  /* 0x0000001bf000720c */ /* 0x000fe20003f24270 */
[----:B------:R-:W-:Y:S01]  /*15bb0*/  VIADD R65, R123, 0x50 ;  /* 0x000000507b417836 */ /* 0x000fe20000000000 */
[----:B------:R-:W-:Y:S01]  /*15bc0*/  FSEL R32, R25, -INF , !P5 ;  /* 0xff80000019207808 */ /* 0x000fe20006800000 */
[----:B------:R-:W-:Y:S01]  /*15bd0*/  VIADD R25, R123, 0x79 ;  /* 0x000000797b197836 */ /* 0x000fe20000000000 */
[----:B------:R-:W-:-:S03]  /*15be0*/  FSEL R157, R157, -INF , !P3 ;  /* 0xff8000009d9d7808 */ /* 0x000fc60005800000 */
[----:B------:R-:W3:Y:S01]  /*15bf0*/  MUFU.TANH R155, R69 ;  /* 0x00000045009b7308 */ /* 0x000ee20000002400 */
[C---:B------:R-:W-:Y:S01]  /*15c00*/  ISETP.GT.AND P5, PT, R240.reuse, R93, PT ;  /* 0x0000005df000720c */ /* 0x040fe20003fa4270 */
[----:B------:R-:W-:Y:S01]  /*15c10*/  VIADD R29, R123, 0x68 ;  /* 0x000000687b1d7836 */ /* 0x000fe20000000000 */
[----:B------:R-:W-:Y:S02]  /*15c20*/  FSEL R177, R177, -INF , !P4 ;  /* 0xff800000b1b17808 */ /* 0x000fe40006000000 */
[----:B------:R-:W-:-:S03]  /*15c30*/  ISETP.GT.AND P3, PT, R240, R21, PT ;  /* 0x00000015f000720c */ /* 0x000fc60003f64270 */
[----:B------:R3:W3:Y:S01]  /*15c40*/  MUFU.TANH R5, R20 ;  /* 0x0000001400057308 */ /* 0x0006e20000002400 */
[C---:B------:R-:W-:Y:S02]  /*15c50*/  ISETP.GT.AND P4, PT, R240.reuse, R51, PT ;  /* 0x00000033f000720c */ /* 0x040fe40003f84270 */
[----:B------:R-:W-:Y:S02]  /*15c60*/  FSEL R149, R149, -INF , !P0 ;  /* 0xff80000095957808 */ /* 0x000fe40004000000 */
[----:B------:R-:W-:Y:S02]  /*15c70*/  FSEL R151, R151, -INF , !P1 ;  /* 0xff80000097977808 */ /* 0x000fe40004800000 */
[----:B------:R-:W-:Y:S01]  /*15c80*/  ISETP.GT.AND P0, PT, R240, R3, PT ;  /* 0x00000003f000720c */ /* 0x000fe20003f04270 */
[----:B------:R-:W3:Y:S01]  /*15c90*/  MUFU.TANH R14, R14 ;  /* 0x0000000e000e7308 */ /* 0x000ee20000002400 */
[----:B------:R-:W-:Y:S01]  /*15ca0*/  ISETP.GT.AND P1, PT, R22, R123, PT ;  /* 0x0000007b1600720c */ /* 0x000fe20003f24270 */
[----:B------:R-:W-:Y:S01]  /*15cb0*/  VIADD R31, R123, 0x61 ;  /* 0x000000617b1f7836 */ /* 0x000fe20000000000 */
[----:B------:R-:W-:-:S02]  /*15cc0*/  FSEL R165, R165, -INF , !P5 ;  /* 0xff800000a5a57808 */ /* 0x000fc40006800000 */
[----:B-1----:R-:W-:Y:S02]  /*15cd0*/  FSEL R147, R147, -INF , !P3 ;  /* 0xff80000093937808 */ /* 0x002fe40005800000 */
[C---:B------:R-:W-:Y:S02]  /*15ce0*/  ISETP.GT.AND P5, PT, R240.reuse, R65, PT ;  /* 0x00000041f000720c */ /* 0x040fe40003fa4270 */
[----:B--2---:R-:W-:Y:S02]  /*15cf0*/  FSEL R171, R171, -INF , !P4 ;  /* 0xff800000abab7808 */ /* 0x004fe40006000000 */
[----:B------:R-:W-:Y:S01]  /*15d00*/  ISETP.GT.AND P3, PT, R240, R25, PT ;  /* 0x00000019f000720c */ /* 0x000fe20003f64270 */
[----:B------:R-:W-:Y:S01]  /*15d10*/  FMUL.FTZ R36, R6, R0 ;  /* 0x0000000006247220 */ /* 0x000fe20000410000 */
[----:B------:R-:W-:Y:S02]  /*15d20*/  ISETP.GT.AND P4, PT, R240, R29, PT ;  /* 0x0000001df000720c */ /* 0x000fe40003f84270 */
[----:B----4-:R-:W-:Y:S01]  /*15d30*/  FSEL R142, R142, -INF , !P0 ;  /* 0xff8000008e8e7808 */ /* 0x010fe20004000000 */
[----:B------:R-:W1:Y:S01]  /*15d40*/  MUFU.TANH R10, R10 ;  /* 0x0000000a000a7308 */ /* 0x000e620000002400 */
[----:B------:R-:W-:-:S02]  /*15d50*/  ISETP.GE.AND P0, PT, R19, R236, PT ;  /* 0x000000ec1300720c */ /* 0x000fc40003f06270 */
[----:B------:R-:W-:Y:S02]  /*15d60*/  FSEL R18, R18, -INF , !P1 ;  /* 0xff80000012127808 */ /* 0x000fe40004800000 */
[----:B------:R-:W-:Y:S02]  /*15d70*/  ISETP.GT.AND P1, PT, R22, R19, PT ;  /* 0x000000131600720c */ /* 0x000fe40003f24270 */
[----:B------:R-:W-:Y:S02]  /*15d80*/  FSEL R173, R173, -INF , !P5 ;  /* 0xff800000adad7808 */ /* 0x000fe40006800000 */
[----:B------:R-:W-:Y:S02]  /*15d90*/  FSEL R141, R141, -INF , !P3 ;  /* 0xff8000008d8d7808 */ /* 0x000fe40005800000 */
[----:B------:R-:W-:Y:S02]  /*15da0*/  ISETP.GT.AND P5, PT, R240, R31, PT ;  /* 0x0000001ff000720c */ /* 0x000fe40003fa4270 */
[----:B------:R-:W-:-:S02]  /*15db0*/  FSEL R153, R153, -INF , !P4 ;  /* 0xff80000099997808 */ /* 0x000fc40006000000 */
[-C--:B------:R-:W-:Y:S02]  /*15dc0*/  ISETP.GE.AND P3, PT, R19, R237.reuse, PT ;  /* 0x000000ed1300720c */ /* 0x080fe40003f66270 */
[----:B------:R-:W-:Y:S02]  /*15dd0*/  ISETP.GE.AND P4, PT, R123, R237, PT ;  /* 0x000000ed7b00720c */ /* 0x000fe40003f86270 */
[----:B------:R-:W-:Y:S01]  /*15de0*/  FSEL R19, R16, -INF , !P0 ;  /* 0xff80000010137808 */ /* 0x000fe20004000000 */
[----:B------:R-:W-:Y:S01]  /*15df0*/  MUFU.TANH R36, R36 ;  /* 0x0000002400247308 */ /* 0x000fe20000002400 */
[----:B------:R-:W-:Y:S02]  /*15e00*/  ISETP.GT.AND P0, PT, R22, R121, PT ;  /* 0x000000791600720c */ /* 0x000fe40003f04270 */
[----:B---3--:R-:W-:Y:S02]  /*15e10*/  FSEL R20, R34, -INF , !P1 ;  /* 0xff80000022147808 */ /* 0x008fe40004800000 */
[----:B------:R-:W-:-:S03]  /*15e20*/  FSEL R155, R155, -INF , !P5 ;  /* 0xff8000009b9b7808 */ /* 0x000fc60006800000 */
[----:B------:R2:W3:Y:S01]  /*15e30*/  MUFU.TANH R34, R11 ;  /* 0x0000000b00227308 */ /* 0x0004e20000002400 */
[-C--:B------:R-:W-:Y:S02]  /*15e40*/  ISETP.GE.AND P5, PT, R123, R236.reuse, PT ;  /* 0x000000ec7b00720c */ /* 0x080fe40003fa6270 */
[----:B------:R-:W-:Y:S02]  /*15e50*/  FSEL R18, R18, -INF , !P4 ;  /* 0xff80000012127808 */ /* 0x000fe40006000000 */
[----:B------:R-:W-:Y:S02]  /*15e60*/  ISETP.GE.AND P4, PT, R121, R237, PT ;  /* 0x000000ed7900720c */ /* 0x000fe40003f86270 */
[----:B------:R-:W-:Y:S02]  /*15e70*/  FSEL R5, R5, -INF , !P0 ;  /* 0xff80000005057808 */ /* 0x000fe40004000000 */
[----:B------:R-:W-:Y:S02]  /*15e80*/  ISETP.GE.AND P1, PT, R115, R236, PT ;  /* 0x000000ec7300720c */ /* 0x000fe40003f26270 */
[----:B------:R-:W-:-:S02]  /*15e90*/  ISETP.GT.AND P0, PT, R22, R115, PT ;  /* 0x000000731600720c */ /* 0x000fc40003f04270 */
[----:B------:R-:W-:Y:S02]  /*15ea0*/  FSEL R4, R42, -INF , !P5 ;  /* 0xff8000002a047808 */ /* 0x000fe40006800000 */
[----:B------:R-:W-:Y:S02]  /*15eb0*/  ISETP.GE.AND P5, PT, R121, R236, PT ;  /* 0x000000ec7900720c */ /* 0x000fe40003fa6270 */
[----:B------:R-:W-:Y:S01]  /*15ec0*/  FSEL R16, R5, -INF , !P4 ;  /* 0xff80000005107808 */ /* 0x000fe20006000000 */
[----:B------:R-:W4:Y:S01]  /*15ed0*/  MUFU.TANH R7, R7 ;  /* 0x0000000700077308 */ /* 0x000f220000002400 */
[----:B------:R-:W-:Y:S02]  /*15ee0*/  FSEL R5, R38, -INF , !P1 ;  /* 0xff80000026057808 */ /* 0x000fe40004800000 */
[----:B------:R-:W-:Y:S02]  /*15ef0*/  FSEL R6, R14, -INF , !P0 ;  /* 0xff8000000e067808 */ /* 0x000fe40004000000 */
[----:B------:R-:W-:-:S02]  /*15f00*/  ISETP.GT.AND P1, PT, R22, R113, PT ;  /* 0x000000711600720c */ /* 0x000fc40003f24270 */
[-C--:B------:R-:W-:Y:S02]  /*15f10*/  ISETP.GE.AND P0, PT, R111, R236.reuse, PT ;  /* 0x000000ec6f00720c */ /* 0x080fe40003f06270 */
[----:B------:R-:W-:Y:S02]  /*15f20*/  FSEL R17, R17, -INF , !P5 ;  /* 0xff80000011117808 */ /* 0x000fe40006800000 */
[C---:B------:R-:W-:Y:S01]  /*15f30*/  ISETP.GE.AND P5, PT, R113.reuse, R236, PT ;  /* 0x000000ec7100720c */ /* 0x040fe20003fa6270 */
[----:B------:R-:W-:Y:S01]  /*15f40*/  FMUL.FTZ R38, R102, R0 ;  /* 0x0000000066267220 */ /* 0x000fe20000410000 */
[----:B------:R-:W-:Y:S02]  /*15f50*/  ISETP.GE.AND P4, PT, R113, R237, PT ;  /* 0x000000ed7100720c */ /* 0x000fe40003f86270 */
[----:B-1----:R-:W-:Y:S02]  /*15f60*/  FSEL R10, R10, -INF , !P1 ;  /* 0xff8000000a0a7808 */ /* 0x002fe40004800000 */
[----:B------:R-:W-:-:S02]  /*15f70*/  FSEL R9, R9, -INF , !P0 ;  /* 0xff80000009097808 */ /* 0x000fc40004000000 */
[C---:B------:R-:W-:Y:S02]  /*15f80*/  ISETP.GT.AND P1, PT, R22.reuse, R111, PT ;  /* 0x0000006f1600720c */ /* 0x040fe40003f24270 */
[----:B------:R-:W-:Y:S02]  /*15f90*/  ISETP.GT.AND P0, PT, R22, R15, PT ;  /* 0x0000000f1600720c */ /* 0x000fe40003f04270 */
[----:B--2---:R-:W-:Y:S02]  /*15fa0*/  FSEL R11, R12, -INF , !P5 ;  /* 0xff8000000c0b7808 */ /* 0x004fe40006800000 */
[C---:B------:R-:W-:Y:S02]  /*15fb0*/  ISETP.GE.AND P5, PT, R15.reuse, R236, PT ;  /* 0x000000ec0f00720c */ /* 0x040fe40003fa6270 */
[----:B------:R-:W-:Y:S02]  /*15fc0*/  FSEL R10, R10, -INF , !P4 ;  /* 0xff8000000a0a7808 */ /* 0x000fe40006000000 */
[----:B------:R-:W-:-:S02]  /*15fd0*/  ISETP.GE.AND P4, PT, R15, R237, PT ;  /* 0x000000ed0f00720c */ /* 0x000fc40003f86270 */
[----:B---3--:R-:W-:Y:S01]  /*15fe0*/  FSEL R14, R34, -INF , !P1 ;  /* 0xff800000220e7808 */ /* 0x008fe20004800000 */
[-C--:B------:R-:W-:Y:S01]  /*15ff0*/  FMUL.FTZ R34, R103, R0.reuse ;  /* 0x0000000067227220 */ /* 0x080fe20000410000 */
[----:B------:R-:W-:Y:S01]  /*16000*/  FSEL R36, R36, -INF , !P0 ;  /* 0xff80000024247808 */ /* 0x000fe20004000000 */
[----:B------:R-:W1:Y:S01]  /*16010*/  MUFU.TANH R38, R38 ;  /* 0x0000002600267308 */ /* 0x000e620000002400 */
[----:B------:R-:W-:Y:S02]  /*16020*/  FSEL R15, R8, -INF , !P5 ;  /* 0xff800000080f7808 */ /* 0x000fe40006800000 */
[----:B------:R-:W-:Y:S01]  /*16030*/  FSEL R8, R36, -INF , !P4 ;  /* 0xff80000024087808 */ /* 0x000fe20006000000 */
[----:B------:R-:W-:Y:S01]  /*16040*/  FMUL.FTZ R36, R98, R0 ;  /* 0x0000000062247220 */ /* 0x000fe20000410000 */
[----:B------:R-:W-:-:S03]  /*16050*/  ISETP.GT.AND P0, PT, R22, R109, PT ;  /* 0x0000006d1600720c */ /* 0x000fc60003f04270 */
[----:B------:R-:W2:Y:S01]  /*16060*/  MUFU.TANH R34, R34 ;  /* 0x0000002200227308 */ /* 0x000ea20000002400 */
[----:B------:R-:W-:Y:S02]  /*16070*/  FSEL R20, R20, -INF , !P3 ;  /* 0xff80000014147808 */ /* 0x000fe40005800000 */
[----:B----4-:R-:W-:Y:S01]  /*16080*/  FSEL R12, R7, -INF , !P0 ;  /* 0xff800000070c7808 */ /* 0x010fe20004000000 */
[----:B------:R-:W-:Y:S01]  /*16090*/  FMUL.FTZ R7, R99, R0 ;  /* 0x0000000063077220 */ /* 0x000fe20000410000 */
[-C--:B------:R-:W-:Y:S02]  /*160a0*/  ISETP.GE.AND P3, PT, R115, R237.reuse, PT ;  /* 0x000000ed7300720c */ /* 0x080fe40003f66270 */
[----:B------:R-:W-:Y:S01]  /*160b0*/  ISETP.GE.AND P1, PT, R109, R236, PT ;  /* 0x000000ec6d00720c */ /* 0x000fe20003f26270 */
[----:B------:R-:W3:Y:S01]  /*160c0*/  MUFU.TANH R36, R36 ;  /* 0x0000002400247308 */ /* 0x000ee20000002400 */
[----:B------:R-:W-:Y:S02]  /*160d0*/  FSEL R6, R6, -INF , !P3 ;  /* 0xff80000006067808 */ /* 0x000fe40005800000 */
[----:B------:R-:W-:-:S02]  /*160e0*/  ISETP.GE.AND P3, PT, R111, R237, PT ;  /* 0x000000ed6f00720c */ /* 0x000fc40003f66270 */
[----:B------:R-:W-:Y:S02]  /*160f0*/  FSEL R13, R13, -INF , !P1 ;  /* 0xff8000000d0d7808 */ /* 0x000fe40004800000 */
[----:B------:R-:W-:Y:S01]  /*16100*/  ISETP.GT.AND P1, PT, R22, R49, PT ;  /* 0x000000311600720c */ /* 0x000fe20003f24270 */
[----:B------:R-:W4:Y:S01]  /*16110*/  MUFU.TANH R7, R7 ;  /* 0x0000000700077308 */ /* 0x000f220000002400 */
[----:B------:R-:W-:Y:S02]  /*16120*/  FSEL R14, R14, -INF , !P3 ;  /* 0xff8000000e0e7808 */ /* 0x000fe40005800000 */
[----:B------:R-:W-:Y:S02]  /*16130*/  ISETP.GE.AND P3, PT, R109, R237, PT ;  /* 0x000000ed6d00720c */ /* 0x000fe40003f66270 */
[-C--:B------:R-:W-:Y:S02]  /*16140*/  ISETP.GE.AND P5, PT, R49, R236.reuse, PT ;  /* 0x000000ec3100720c */ /* 0x080fe40003fa6270 */
[----:B------:R-:W-:-:S02]  /*16150*/  ISETP.GE.AND P0, PT, R107, R236, PT ;  /* 0x000000ec6b00720c */ /* 0x000fc40003f06270 */
[----:B-1----:R-:W-:Y:S02]  /*16160*/  FSEL R38, R38, -INF , !P1 ;  /* 0xff80000026267808 */ /* 0x002fe40004800000 */
[----:B------:R-:W-:Y:S02]  /*16170*/  ISETP.GT.AND P1, PT, R22, R107, PT ;  /* 0x0000006b1600720c */ /* 0x000fe40003f24270 */
[----:B------:R-:W-:Y:S02]  /*16180*/  ISETP.GE.AND P4, PT, R49, R237, PT ;  /* 0x000000ed3100720c */ /* 0x000fe40003f86270 */
[----:B------:R-:W-:Y:S02]  /*16190*/  FSEL R12, R12, -INF , !P3 ;  /* 0xff8000000c0c7808 */ /* 0x000fe40005800000 */
[----:B------:R-:W-:Y:S02]  /*161a0*/  FSEL R49, R44, -INF , !P5 ;  /* 0xff8000002c317808 */ /* 0x000fe40006800000 */
[----:B------:R-:W-:-:S02]  /*161b0*/  FSEL R45, R45, -INF , !P0 ;  /* 0xff8000002d2d7808 */ /* 0x000fc40004000000 */
[----:B------:R-:W-:Y:S02]  /*161c0*/  ISETP.GE.AND P3, PT, R107, R237, PT ;  /* 0x000000ed6b00720c */ /* 0x000fe40003f66270 */
[----:B------:R-:W-:Y:S02]  /*161d0*/  ISETP.GT.AND P0, PT, R22, R39, PT ;  /* 0x000000271600720c */ /* 0x000fe40003f04270 */
[----:B--2---:R-:W-:Y:S02]  /*161e0*/  FSEL R44, R34, -INF , !P1 ;  /* 0xff800000222c7808 */ /* 0x004fe40004800000 */
[-C--:B------:R-:W-:Y:S01]  /*161f0*/  ISETP.GE.AND P5, PT, R39, R236.reuse, PT ;  /* 0x000000ec2700720c */ /* 0x080fe20003fa6270 */
[----:B------:R-:W1:Y:S01]  /*16200*/  MUFU.TANH R34, R94 ;  /* 0x0000005e00227308 */ /* 0x000e620000002400 */
[----:B------:R-:W-:Y:S02]  /*16210*/  ISETP.GE.AND P1, PT, R37, R236, PT ;  /* 0x000000ec2500720c */ /* 0x000fe40003f26270 */
[----:B------:R-:W-:-:S02]  /*16220*/  FSEL R38, R38, -INF , !P4 ;  /* 0xff80000026267808 */ /* 0x000fc40006000000 */
[-C--:B------:R-:W-:Y:S02]  /*16230*/  ISETP.GE.AND P4, PT, R39, R237.reuse, PT ;  /* 0x000000ed2700720c */ /* 0x080fe40003f86270 */
[----:B------:R-:W-:Y:S02]  /*16240*/  FSEL R44, R44, -INF , !P3 ;  /* 0xff8000002c2c7808 */ /* 0x000fe40005800000 */
[----:B---3--:R-:W-:Y:S02]  /*16250*/  FSEL R36, R36, -INF , !P0 ;  /* 0xff80000024247808 */ /* 0x008fe40004000000 */
[----:B------:R-:W-:Y:S02]  /*16260*/  ISETP.GE.AND P3, PT, R37, R237, PT ;  /* 0x000000ed2500720c */ /* 0x000fe40003f66270 */
[----:B------:R-:W-:Y:S02]  /*16270*/  FSEL R39, R32, -INF , !P5 ;  /* 0xff80000020277808 */ /* 0x000fe40006800000 */
[----:B------:R-:W-:Y:S01]  /*16280*/  ISETP.GT.AND P0, PT, R22, R37, PT ;  /* 0x000000251600720c */ /* 0x000fe20003f04270 */
[----:B------:R-:W2:Y:S01]  /*16290*/  MUFU.TANH R32, R95 ;  /* 0x0000005f00207308 */ /* 0x000ea20000002400 */
[----:B------:R-:W-:-:S02]  /*162a0*/  ISETP.GE.AND P5, PT, R105, R236, PT ;  /* 0x000000ec6900720c */ /* 0x000fc40003fa6270 */
[----:B------:R-:W-:Y:S02]  /*162b0*/  FSEL R37, R26, -INF , !P1 ;  /* 0xff8000001a257808 */ /* 0x000fe40004800000 */
[----:B------:R-:W-:-:S03]  /*162c0*/  FSEL R42, R36, -INF , !P4 ;  /* 0xff800000242a7808 */ /* 0x000fc60006000000 */
[----:B------:R-:W3:Y:S01]  /*162d0*/  MUFU.TANH R26, R90 ;  /* 0x0000005a001a7308 */ /* 0x000ee20000002400 */
[----:B----4-:R-:W-:Y:S01]  /*162e0*/  FSEL R36, R7, -INF , !P0 ;  /* 0xff80000007247808 */ /* 0x010fe20004000000 */
[-C--:B------:R-:W-:Y:S01]  /*162f0*/  FMUL.FTZ R7, R91, R0.reuse ;  /* 0x000000005b077220 */ /* 0x080fe20000410000 */
[----:B------:R-:W-:Y:S01]  /*16300*/  FSEL R161, R28, -INF , !P5 ;  /* 0xff8000001ca17808 */ /* 0x000fe20006800000 */
[----:B------:R-:W-:Y:S01]  /*16310*/  FMUL.FTZ R28, R86, R0 ;  /* 0x00000000561c7220 */ /* 0x000fe20000410000 */
[----:B------:R-:W-:Y:S02]  /*16320*/  ISETP.GT.AND P1, PT, R22, R105, PT ;  /* 0x000000691600720c */ /* 0x000fe40003f24270 */
[----:B------:R-:W-:Y:S01]  /*16330*/  ISETP.GE.AND P0, PT, R101, R236, PT ;  /* 0x000000ec6500720c */ /* 0x000fe20003f06270 */
[----:B------:R-:W4:Y:S01]  /*16340*/  MUFU.TANH R7, R7 ;  /* 0x0000000700077308 */ /* 0x000f220000002400 */
[----:B-1----:R-:W-:Y:S02]  /*16350*/  FSEL R34, R34, -INF , !P1 ;  /* 0xff80000022227808 */ /* 0x002fe40004800000 */
[----:B------:R-:W-:-:S05]  /*16360*/  FSEL R163, R30, -INF , !P0 ;  /* 0xff8000001ea37808 */ /* 0x000fca0004000000 */
[----:B------:R-:W1:Y:S01]  /*16370*/  MUFU.TANH R28, R28 ;  /* 0x0000001c001c7308 */ /* 0x000e620000002400 */
[C---:B------:R-:W-:Y:S01]  /*16380*/  ISETP.GT.AND P1, PT, R22.reuse, R101, PT ;  /* 0x000000651600720c */ /* 0x040fe20003f24270 */
[----:B------:R-:W-:Y:S01]  /*16390*/  FMUL.FTZ R87, R87, R0 ;  /* 0x0000000057577220 */ /* 0x000fe20000410000 */
[----:B------:R-:W-:Y:S02]  /*163a0*/  ISETP.GT.AND P0, PT, R22, R97, PT ;  /* 0x000000611600720c */ /* 0x000fe40003f04270 */
[-C--:B------:R-:W-:Y:S02]  /*163b0*/  ISETP.GE.AND P4, PT, R105, R237.reuse, PT ;  /* 0x000000ed6900720c */ /* 0x080fe40003f86270 */
[----:B--2---:R-:W-:Y:S02]  /*163c0*/  FSEL R32, R32, -INF , !P1 ;  /* 0xff80000020207808 */ /* 0x004fe40004800000 */
[----:B---3--:R-:W-:Y:S02]  /*163d0*/  FSEL R162, R26, -INF , !P0 ;  /* 0xff8000001aa27808 */ /* 0x008fe40004000000 */
[----:B------:R-:W-:Y:S01]  /*163e0*/  ISETP.GE.AND P1, PT, R93, R236, PT ;  /* 0x000000ec5d00720c */ /* 0x000fe20003f26270 */
[----:B------:R-:W2:Y:S01]  /*163f0*/  MUFU.TANH R26, R87 ;  /* 0x00000057001a7308 */ /* 0x000ea20000002400 */
[----:B------:R-:W-:Y:S01]  /*16400*/  FSEL R166, R34, -INF , !P4 ;  /* 0xff80000022a67808 */ /* 0x000fe20006000000 */
[----:B------:R-:W-:Y:S01]  /*16410*/  FMUL.FTZ R30, R82, R0 ;  /* 0x00000000521e7220 */ /* 0x000fe20000410000 */
[----:B------:R-:W-:-:S02]  /*16420*/  ISETP.GE.AND P4, PT, R97, R237, PT ;  /* 0x000000ed6100720c */ /* 0x000fc40003f86270 */
[C---:B------:R-:W-:Y:S02]  /*16430*/  ISETP.GT.AND P0, PT, R22.reuse, R93, PT ;  /* 0x0000005d1600720c */ /* 0x040fe40003f04270 */
[----:B------:R-:W-:Y:S02]  /*16440*/  FSEL R165, R165, -INF , !P1 ;  /* 0xff800000a5a57808 */ /* 0x000fe40004800000 */
[----:B------:R-:W-:Y:S02]  /*16450*/  ISETP.GT.AND P1, PT, R22, R89, PT ;  /* 0x000000591600720c */ /* 0x000fe40003f24270 */
[----:B------:R-:W-:Y:S02]  /*16460*/  FSEL R162, R162, -INF , !P4 ;  /* 0xff800000a2a27808 */ /* 0x000fe40006000000 */
[----:B----4-:R-:W-:Y:S01]  /*16470*/  FSEL R164, R7, -INF , !P0 ;  /* 0xff80000007a47808 */ /* 0x010fe20004000000 */
[----:B------:R-:W-:Y:S01]  /*16480*/  FMUL.FTZ R7, R83, R0 ;  /* 0x0000000053077220 */ /* 0x000fe20000410000 */
[----:B------:R-:W-:Y:S01]  /*16490*/  ISETP.GE.AND P4, PT, R89, R237, PT ;  /* 0x000000ed5900720c */ /* 0x000fe20003f86270 */
[----:B------:R-:W3:Y:S01]  /*164a0*/  MUFU.TANH R30, R30 ;  /* 0x0000001e001e7308 */ /* 0x000ee20000002400 */
[----:B-1----:R-:W-:-:S02]  /*164b0*/  FSEL R28, R28, -INF , !P1 ;  /* 0xff8000001c1c7808 */ /* 0x002fc40004800000 */
[----:B------:R-:W-:Y:S02]  /*164c0*/  ISETP.GT.AND P1, PT, R22, R85, PT ;  /* 0x000000551600720c */ /* 0x000fe40003f24270 */
[----:B------:R-:W-:Y:S01]  /*164d0*/  FSEL R188, R28, -INF , !P4 ;  /* 0xff8000001cbc7808 */ /* 0x000fe20006000000 */
[-C--:B------:R-:W-:Y:S02]  /*164e0*/  FMUL.FTZ R28, R78, R0.reuse ;  /* 0x000000004e1c7220 */ /* 0x080fe40000410000 */
[----:B------:R-:W1:Y:S01]  /*164f0*/  MUFU.TANH R7, R7 ;  /* 0x0000000700077308 */ /* 0x000e620000002400 */
[----:B--2---:R-:W-:Y:S01]  /*16500*/  FSEL R182, R26, -INF , !P1 ;  /* 0xff8000001ab67808 */ /* 0x004fe20004800000 */
[----:B------:R-:W-:Y:S01]  /*16510*/  FMUL.FTZ R26, R79, R0 ;  /* 0x000000004f1a7220 */ /* 0x000fe20000410000 */
[-C--:B------:R-:W-:Y:S02]  /*16520*/  ISETP.GE.AND P5, PT, R97, R236.reuse, PT ;  /* 0x000000ec6100720c */ /* 0x080fe40003fa6270 */
[----:B------:R-:W-:-:S03]  /*16530*/  ISETP.GE.AND P0, PT, R85, R236, PT ;  /* 0x000000ec5500720c */ /* 0x000fc60003f06270 */
[----:B------:R-:W2:Y:S01]  /*16540*/  MUFU.TANH R28, R28 ;  /* 0x0000001c001c7308 */ /* 0x000ea20000002400 */
[----:B------:R-:W-:Y:S02]  /*16550*/  FSEL R175, R175, -INF , !P5 ;  /* 0xff800000afaf7808 */ /* 0x000fe40006800000 */
[----:B------:R-:W-:Y:S02]  /*16560*/  FSEL R183, R183, -INF , !P0 ;  /* 0xff800000b7b77808 */ /* 0x000fe40004000000 */
[----:B------:R-:W-:Y:S02]  /*16570*/  ISETP.GE.AND P5, PT, R89, R236, PT ;  /* 0x000000ec5900720c */ /* 0x000fe40003fa6270 */
[----:B------:R-:W-:Y:S01]  /*16580*/  ISETP.GT.AND P0, PT, R22, R81, PT ;  /* 0x000000511600720c */ /* 0x000fe20003f04270 */
[----:B------:R-:W4:Y:S01]  /*16590*/  MUFU.TANH R26, R26 ;  /* 0x0000001a001a7308 */ /* 0x000f220000002400 */
[----:B------:R-:W-:Y:S02]  /*165a0*/  FSEL R177, R177, -INF , !P5 ;  /* 0xff800000b1b17808 */ /* 0x000fe40006800000 */
[----:B---3--:R-:W-:Y:S01]  /*165b0*/  FSEL R30, R30, -INF , !P0 ;  /* 0xff8000001e1e7808 */ /* 0x008fe20004000000 */
[----:B------:R-:W-:Y:S01]  /*165c0*/  FMUL.FTZ R74, R74, R0 ;  /* 0x000000004a4a7220 */ /* 0x000fe20000410000 */
[----:B------:R-:W-:-:S02]  /*165d0*/  ISETP.GE.AND P5, PT, R81, R236, PT ;  /* 0x000000ec5100720c */ /* 0x000fc40003fa6270 */
[----:B------:R-:W-:Y:S02]  /*165e0*/  ISETP.GE.AND P1, PT, R67, R236, PT ;  /* 0x000000ec4300720c */ /* 0x000fe40003f26270 */
[----:B------:R-:W-:Y:S02]  /*165f0*/  ISETP.GT.AND P0, PT, R22, R67, PT ;  /* 0x000000431600720c */ /* 0x000fe40003f04270 */
[----:B------:R-:W-:Y:S02]  /*16600*/  FSEL R36, R36, -INF , !P3 ;  /* 0xff80000024247808 */ /* 0x000fe40005800000 */
[----:B------:R-:W-:Y:S02]  /*16610*/  FSEL R179, R179, -INF , !P5 ;  /* 0xff800000b3b37808 */ /* 0x000fe40006800000 */
[----:B------:R-:W-:Y:S02]  /*16620*/  FSEL R181, R181, -INF , !P1 ;  /* 0xff800000b5b57808 */ /* 0x000fe40004800000 */
[----:B-1----:R-:W-:Y:S01]  /*16630*/  FSEL R186, R7, -INF , !P0 ;  /* 0xff80000007ba7808 */ /* 0x002fe20004000000 */
[----:B------:R-:W-:Y:S01]  /*16640*/  FMUL.FTZ R75, R75, R0 ;  /* 0x000000004b4b7220 */ /* 0x000fe20000410000 */
[----:B------:R-:W-:Y:S01]  /*16650*/  ISETP.GE.AND P3, PT, R101, R237, PT ;  /* 0x000000ed6500720c */ /* 0x000fe20003f66270 */
[----:B------:R-:W1:Y:S01]  /*16660*/  MUFU.TANH R7, R74 ;  /* 0x0000004a00077308 */ /* 0x000e620000002400 */
[----:B------:R-:W-:-:S02]  /*16670*/  ISETP.GE.AND P5, PT, R65, R236, PT ;  /* 0x000000ec4100720c */ /* 0x000fc40003fa6270 */
[----:B------:R-:W-:Y:S02]  /*16680*/  ISETP.GT.AND P1, PT, R22, R65, PT ;  /* 0x000000411600720c */ /* 0x000fe40003f24270 */
[----:B------:R-:W-:Y:S02]  /*16690*/  FSEL R168, R32, -INF , !P3 ;  /* 0xff80000020a87808 */ /* 0x000fe40005800000 */
[----:B--2---:R-:W-:Y:S02]  /*166a0*/  FSEL R180, R28, -INF , !P1 ;  /* 0xff8000001cb47808 */ /* 0x004fe40004800000 */
[----:B------:R-:W-:Y:S01]  /*166b0*/  FSEL R173, R173, -INF , !P5 ;  /* 0xff800000adad7808 */ /* 0x000fe20006800000 */
[----:B------:R-:W2:Y:S01]  /*166c0*/  MUFU.TANH R28, R75 ;  /* 0x0000004b001c7308 */ /* 0x000ea20000002400 */
[----:B------:R-:W-:Y:S01]  /*166d0*/  ISETP.GE.AND P3, PT, R93, R237, PT ;  /* 0x000000ed5d00720c */ /* 0x000fe20003f66270 */
[----:B------:R-:W-:Y:S01]  /*166e0*/  FMUL.FTZ R70, R70, R0 ;  /* 0x0000000046467220 */ /* 0x000fe20000410000 */
[----:B------:R-:W-:-:S02]  /*166f0*/  ISETP.GT.AND P5, PT, R22, R51, PT ;  /* 0x000000331600720c */ /* 0x000fc40003fa4270 */
[----:B------:R-:W-:Y:S02]  /*16700*/  FSEL R164, R164, -INF , !P3 ;  /* 0xff800000a4a47808 */ /* 0x000fe40005800000 */
[----:B------:R-:W-:Y:S02]  /*16710*/  ISETP.GE.AND P0, PT, R51, R236, PT ;  /* 0x000000ec3300720c */ /* 0x000fe40003f06270 */
[----:B----4-:R-:W-:Y:S02]  /*16720*/  FSEL R178, R26, -INF , !P5 ;  /* 0xff8000001ab27808 */ /* 0x010fe40006800000 */
[-C--:B------:R-:W-:Y:S01]  /*16730*/  ISETP.GE.AND P3, PT, R85, R237.reuse, PT ;  /* 0x000000ed5500720c */ /* 0x080fe20003f66270 */
[----:B------:R-:W3:Y:S01]  /*16740*/  MUFU.TANH R26, R70 ;  /* 0x00000046001a7308 */ /* 0x000ee20000002400 */
[----:B------:R-:W-:Y:S02]  /*16750*/  FSEL R171, R171, -INF , !P0 ;  /* 0xff800000abab7808 */ /* 0x000fe40004000000 */
[----:B------:R-:W-:-:S02]  /*16760*/  ISETP.GE.AND P4, PT, R81, R237, PT ;  /* 0x000000ed5100720c */ /* 0x000fc40003f86270 */
[----:B------:R-:W-:Y:S02]  /*16770*/  FSEL R182, R182, -INF , !P3 ;  /* 0xff800000b6b67808 */ /* 0x000fe40005800000 */
[----:B------:R-:W-:Y:S02]  /*16780*/  ISETP.GT.AND P0, PT, R22, R47, PT ;  /* 0x0000002f1600720c */ /* 0x000fe40003f04270 */
[-C--:B------:R-:W-:Y:S02]  /*16790*/  ISETP.GE.AND P3, PT, R67, R237.reuse, PT ;  /* 0x000000ed4300720c */ /* 0x080fe40003f66270 */
[----:B------:R-:W-:Y:S02]  /*167a0*/  FSEL R174, R30, -INF , !P4 ;  /* 0xff8000001eae7808 */ /* 0x000fe40006000000 */
[----:B-1----:R-:W-:Y:S02]  /*167b0*/  FSEL R176, R7, -INF , !P0 ;  /* 0xff80000007b07808 */ /* 0x002fe40004000000 */
[----:B------:R-:W-:-:S02]  /*167c0*/  ISETP.GE.AND P4, PT, R65, R237, PT ;  /* 0x000000ed4100720c */ /* 0x000fc40003f86270 */
[----:B------:R-:W-:Y:S02]  /*167d0*/  FSEL R186, R186, -INF , !P3 ;  /* 0xff800000baba7808 */ /* 0x000fe40005800000 */
[----:B------:R-:W-:Y:S01]  /*167e0*/  ISETP.GT.AND P0, PT, R22, R35, PT ;  /* 0x000000231600720c */ /* 0x000fe20003f04270 */
[----:B------:R-:W-:Y:S01]  /*167f0*/  FMUL.FTZ R71, R71, R0 ;  /* 0x0000000047477220 */ /* 0x000fe20000410000 */
[-C--:B------:R-:W-:Y:S02]  /*16800*/  ISETP.GE.AND P3, PT, R51, R237.reuse, PT ;  /* 0x000000ed3300720c */ /* 0x080fe40003f66270 */
[----:B------:R-:W-:Y:S02]  /*16810*/  FSEL R180, R180, -INF , !P4 ;  /* 0xff800000b4b47808 */ /* 0x000fe40006000000 */
[----:B--2---:R-:W-:Y:S01]  /*16820*/  FSEL R28, R28, -INF , !P0 ;  /* 0xff8000001c1c7808 */ /* 0x004fe20004000000 */
[----:B------:R-:W1:Y:S01]  /*16830*/  MUFU.TANH R7, R71 ;  /* 0x0000004700077308 */ /* 0x000e620000002400 */
[----:B------:R-:W-:-:S02]  /*16840*/  ISETP.GE.AND P4, PT, R47, R237, PT ;  /* 0x000000ed2f00720c */ /* 0x000fc40003f86270 */
[----:B------:R-:W-:Y:S02]  /*16850*/  FSEL R178, R178, -INF , !P3 ;  /* 0xff800000b2b27808 */ /* 0x000fe40005800000 */
[----:B------:R-:W-:Y:S01]  /*16860*/  ISETP.GT.AND P0, PT, R22, R33, PT ;  /* 0x000000211600720c */ /* 0x000fe20003f04270 */
[-C--:B------:R-:W-:Y:S01]  /*16870*/  FMUL.FTZ R58, R58, R0.reuse ;  /* 0x000000003a3a7220 */ /* 0x080fe20000410000 */
[----:B------:R-:W-:Y:S02]  /*16880*/  ISETP.GE.AND P3, PT, R35, R237, PT ;  /* 0x000000ed2300720c */ /* 0x000fe40003f66270 */
[----:B------:R-:W-:Y:S02]  /*16890*/  FSEL R176, R176, -INF , !P4 ;  /* 0xff800000b0b07808 */ /* 0x000fe40006000000 */
[----:B---3--:R-:W-:Y:S01]  /*168a0*/  FSEL R26, R26, -INF , !P0 ;  /* 0xff8000001a1a7808 */ /* 0x008fe20004000000 */
[----:B------:R-:W-:Y:S01]  /*168b0*/  FMUL.FTZ R59, R59, R0 ;  /* 0x000000003b3b7220 */ /* 0x000fe20000410000 */
[----:B------:R-:W-:-:S02]  /*168c0*/  ISETP.GE.AND P1, PT, R47, R236, PT ;  /* 0x000000ec2f00720c */ /* 0x000fc40003f26270 */
[----:B------:R-:W-:Y:S02]  /*168d0*/  ISETP.GE.AND P4, PT, R33, R237, PT ;  /* 0x000000ed2100720c */ /* 0x000fe40003f86270 */
[----:B------:R-:W-:Y:S02]  /*168e0*/  FSEL R170, R28, -INF , !P3 ;  /* 0xff8000001caa7808 */ /* 0x000fe40005800000 */
[----:B------:R-:W2:Y:S01]  /*168f0*/  MUFU.TANH R28, R58 ;  /* 0x0000003a001c7308 */ /* 0x000ea20000002400 */
[----:B------:R-:W-:Y:S02]  /*16900*/  FSEL R169, R169, -INF , !P1 ;  /* 0xff800000a9a97808 */ /* 0x000fe40004800000 */
[----:B------:R-:W-:Y:S02]  /*16910*/  FSEL R160, R26, -INF , !P4 ;  /* 0xff8000001aa07808 */ /* 0x000fe40006000000 */
[----:B------:R-:W-:-:S03]  /*16920*/  ISETP.GE.AND P1, PT, R33, R236, PT ;  /* 0x000000ec2100720c */ /* 0x000fc60003f26270 */
[----:B------:R-:W3:Y:S01]  /*16930*/  MUFU.TANH R26, R59 ;  /* 0x0000003b001a7308 */ /* 0x000ee20000002400 */
[-C--:B------:R-:W-:Y:S02]  /*16940*/  ISETP.GE.AND P5, PT, R35, R236.reuse, PT ;  /* 0x000000ec2300720c */ /* 0x080fe40003fa6270 */
[----:B------:R-:W-:Y:S02]  /*16950*/  FSEL R157, R157, -INF , !P1 ;  /* 0xff8000009d9d7808 */ /* 0x000fe40004800000 */
[----:B------:R-:W-:Y:S02]  /*16960*/  ISETP.GT.AND P1, PT, R22, R31, PT ;  /* 0x0000001f1600720c */ /* 0x000fe40003f24270 */
[----:B------:R-:W-:Y:S02]  /*16970*/  FSEL R167, R167, -INF , !P5 ;  /* 0xff800000a7a77808 */ /* 0x000fe40006800000 */
[C---:B------:R-:W-:Y:S02]  /*16980*/  ISETP.GE.AND P5, PT, R31.reuse, R236, PT ;  /* 0x000000ec1f00720c */ /* 0x040fe40003fa6270 */
[----:B------:R-:W-:-:S02]  /*16990*/  ISETP.GE.AND P3, PT, R31, R237, PT ;  /* 0x000000ed1f00720c */ /* 0x000fc40003f66270 */
[----:B------:R-:W-:Y:S02]  /*169a0*/  ISETP.GE.AND P0, PT, R29, R236, PT ;  /* 0x000000ec1d00720c */ /* 0x000fe40003f06270 */
[----:B-1----:R-:W-:Y:S02]  /*169b0*/  FSEL R7, R7, -INF , !P1 ;  /* 0xff80000007077808 */ /* 0x002fe40004800000 */
[----:B------:R-:W-:Y:S01]  /*169c0*/  ISETP.GT.AND P1, PT, R22, R29, PT ;  /* 0x0000001d1600720c */ /* 0x000fe20003f24270 */
[----:B------:R-:W-:Y:S01]  /*169d0*/  FMUL.FTZ R54, R54, R0 ;  /* 0x0000000036367220 */ /* 0x000fe20000410000 */
[----:B------:R-:W-:Y:S02]  /*169e0*/  FSEL R155, R155, -INF , !P5 ;  /* 0xff8000009b9b7808 */ /* 0x000fe40006800000 */
[----:B------:R-:W-:Y:S02]  /*169f0*/  FSEL R158, R7, -INF , !P3 ;  /* 0xff800000079e7808 */ /* 0x000fe40005800000 */
[----:B------:R-:W-:-:S02]  /*16a00*/  FSEL R153, R153, -INF , !P0 ;  /* 0xff80000099997808 */ /* 0x000fc40004000000 */
[-C--:B------:R-:W-:Y:S02]  /*16a10*/  ISETP.GE.AND P4, PT, R29, R237.reuse, PT ;  /* 0x000000ed1d00720c */ /* 0x080fe40003f86270 */
[C---:B------:R-:W-:Y:S02]  /*16a20*/  ISETP.GE.AND P5, PT, R27.reuse, R236, PT ;  /* 0x000000ec1b00720c */ /* 0x040fe40003fa6270 */
[----:B------:R-:W-:Y:S02]  /*16a30*/  ISETP.GE.AND P3, PT, R27, R237, PT ;  /* 0x000000ed1b00720c */ /* 0x000fe40003f66270 */
[----:B------:R-:W-:Y:S01]  /*16a40*/  ISETP.GT.AND P0, PT, R22, R27, PT ;  /* 0x0000001b1600720c */ /* 0x000fe20003f04270 */
[----:B------:R-:W-:Y:S01]  /*16a50*/  FMUL.FTZ R27, R55, R0 ;  /* 0x00000000371b7220 */ /* 0x000fe20000410000 */
[----:B--2---:R-:W-:Y:S01]  /*16a60*/  FSEL R28, R28, -INF , !P1 ;  /* 0xff8000001c1c7808 */ /* 0x004fe20004800000 */
[----:B------:R-:W1:Y:S01]  /*16a70*/  MUFU.TANH R7, R54 ;  /* 0x0000003600077308 */ /* 0x000e620000002400 */
[----:B---3--:R-:W-:-:S02]  /*16a80*/  FSEL R26, R26, -INF , !P0 ;  /* 0xff8000001a1a7808 */ /* 0x008fc40004000000 */
[----:B------:R-:W-:Y:S02]  /*16a90*/  FSEL R156, R28, -INF , !P4 ;  /* 0xff8000001c9c7808 */ /* 0x000fe40006000000 */
[C---:B------:R-:W-:Y:S02]  /*16aa0*/  ISETP.GE.AND P1, PT, R23.reuse, R236, PT ;  /* 0x000000ec1700720c */ /* 0x040fe40003f26270 */
[----:B------:R-:W-:Y:S02]  /*16ab0*/  ISETP.GE.AND P4, PT, R23, R237, PT ;  /* 0x000000ed1700720c */ /* 0x000fe40003f86270 */
[----:B------:R-:W-:Y:S01]  /*16ac0*/  ISETP.GT.AND P0, PT, R22, R23, PT ;  /* 0x000000171600720c */ /* 0x000fe20003f04270 */
[-C--:B------:R-:W-:Y:S01]  /*16ad0*/  FMUL.FTZ R23, R118, R0.reuse ;  /* 0x0000000076177220 */ /* 0x080fe20000410000 */
[----:B------:R-:W2:Y:S01]  /*16ae0*/  MUFU.TANH R27, R27 ;  /* 0x0000001b001b7308 */ /* 0x000ea20000002400 */
[----:B------:R-:W-:-:S07]  /*16af0*/  FMUL.FTZ R0, R119, R0 ;  /* 0x0000000077007220 */ /* 0x000fce0000410000 */
[----:B------:R-:W3:Y:S01]  /*16b00*/  MUFU.TANH R23, R23 ;  /* 0x0000001700177308 */ /* 0x000ee20000002400 */
[----:B-1----:R-:W-:Y:S02]  /*16b10*/  FSEL R7, R7, -INF , !P0 ;  /* 0xff80000007077808 */ /* 0x002fe40004000000 */
[----:B------:R-:W-:-:S05]  /*16b20*/  ISETP.GT.AND P0, PT, R22, R21, PT ;  /* 0x000000151600720c */ /* 0x000fca0003f04270 */
[----:B------:R-:W1:Y:S01]  /*16b30*/  MUFU.TANH R0, R0 ;  /* 0x0000000000007308 */ /* 0x000e620000002400 */
[----:B--2---:R-:W-:Y:S02]  /*16b40*/  FSEL R27, R27, -INF , !P0 ;  /* 0xff8000001b1b7808 */ /* 0x004fe40004000000 */
[----:B------:R-:W-:Y:S02]  /*16b50*/  ISETP.GT.AND P0, PT, R22, R3, PT ;  /* 0x000000031600720c */ /* 0x000fe40003f04270 */
[----:B------:R-:W-:Y:S02]  /*16b60*/  FSEL R149, R149, -INF , !P1 ;  /* 0xff80000095957808 */ /* 0x000fe40004800000 */
[----:B---3--:R-:W-:Y:S02]  /*16b70*/  FSEL R23, R23, -INF , !P0 ;  /* 0xff80000017177808 */ /* 0x008fe40004000000 */
[----:B------:R-:W-:Y:S02]  /*16b80*/  ISETP.GT.AND P0, PT, R136, R215, PT ;  /* 0x000000d78800720c */ /* 0x000fe40003f04270 */
[----:B------:R-:W-:-:S02]  /*16b90*/  ISETP.GE.AND P1, PT, R3, R236, PT ;  /* 0x000000ec0300720c */ /* 0x000fc40003f26270 */
[----:B------:R-:W-:Y:S02]  /*16ba0*/  FSEL R151, R151, -INF , !P5 ;  /* 0xff80000097977808 */ /* 0x000fe40006800000 */
[----:B------:R-:W-:Y:S02]  /*16bb0*/  FSEL R154, R26, -INF , !P3 ;  /* 0xff8000001a9a7808 */ /* 0x000fe40005800000 */
[C---:B------:R-:W-:Y:S02]  /*16bc0*/  ISETP.GE.AND P5, PT, R21.reuse, R236, PT ;  /* 0x000000ec1500720c */ /* 0x040fe40003fa6270 */
[----:B------:R-:W-:Y:S02]  /*16bd0*/  ISETP.GE.AND P3, PT, R21, R237, PT ;  /* 0x000000ed1500720c */ /* 0x000fe40003f66270 */
[----:B------:R-:W-:Y:S02]  /*16be0*/  FSEL R142, R142, -INF , !P1 ;  /* 0xff8000008e8e7808 */ /* 0x000fe40004800000 */
[----:B------:R-:W-:-:S02]  /*16bf0*/  ISETP.GT.AND P1, PT, R22, R25, PT ;  /* 0x000000191600720c */ /* 0x000fc40003f24270 */
[----:B------:R-:W-:Y:S02]  /*16c00*/  FSEL R152, R7, -INF , !P4 ;  /* 0xff80000007987808 */ /* 0x000fe40006000000 */
[----:B------:R-:W-:Y:S02]  /*16c10*/  FSEL R147, R147, -INF , !P5 ;  /* 0xff80000093937808 */ /* 0x000fe40006800000 */
[----:B------:R-:W-:Y:S01]  /*16c20*/  FSEL R150, R27, -INF , !P3 ;  /* 0xff8000001b967808 */ /* 0x000fe20005800000 */
[----:B------:R-:W-:Y:S01]  /*16c30*/  BSSY.RECONVERGENT B1, `(.L_x_2849) ;  /* 0x00000c2000017945 */ /* 0x000fe20003800200 */
[----:B------:R-:W-:Y:S01]  /*16c40*/  BAR.SYNC.DEFER_BLOCKING 0x0 ;  /* 0x0000000000007b1d */ /* 0x000fe20000010000 */
[-C--:B------:R-:W-:Y:S02]  /*16c50*/  ISETP.GE.AND P4, PT, R3, R237.reuse, PT ;  /* 0x000000ed0300720c */ /* 0x080fe40003f86270 */
[C---:B------:R-:W-:Y:S02]  /*16c60*/  ISETP.GE.AND P5, PT, R25.reuse, R236, PT ;  /* 0x000000ec1900720c */ /* 0x040fe40003fa6270 */
[----:B------:R-:W-:-:S02]  /*16c70*/  ISETP.GE.AND P3, PT, R25, R237, PT ;  /* 0x000000ed1900720c */ /* 0x000fc40003f66270 */
[----:B-1----:R-:W-:Y:S02]  /*16c80*/  FSEL R0, R0, -INF , !P1 ;  /* 0xff80000000007808 */ /* 0x002fe40004800000 */
[----:B------:R-:W-:Y:S02]  /*16c90*/  LOP3.LUT R238, R210, 0x40, RZ, 0xfc, !PT ;  /* 0x00000040d2ee7812 */ /* 0x000fe400078efcff */
[----:B------:R-:W-:Y:S02]  /*16ca0*/  VIMNMX R240, PT, PT, RZ, R240, !PT ;  /* 0x000000f0fff07248 */ /* 0x000fe40007fe0100 */
[----:B------:R-:W-:Y:S02]  /*16cb0*/  VIMNMX R239, PT, PT, RZ, R22, !PT ;  /* 0x00000016ffef7248 */ /* 0x000fe40007fe0100 */
[----:B------:R-:W-:Y:S02]  /*16cc0*/  FSEL R148, R23, -INF , !P4 ;  /* 0xff80000017947808 */ /* 0x000fe40006000000 */
[----:B------:R-:W-:-:S02]  /*16cd0*/  FSEL R141, R141, -INF , !P5 ;  /* 0xff8000008d8d7808 */ /* 0x000fc40006800000 */
        /* <DEDUP_REMOVED lines=15> */
.L_x_2852:
        /* <DEDUP_REMOVED lines=32> */
[----:B------:R-:W-:-:S02]  /*16fd0*/  ISETP.NE.AND P1, PT, R26, RZ, PT ;  /* 0x000000ff1a00720c */ /* 0x000fc40003f25270 */
[----:B------:R-:W-:-:S05]  /*16fe0*/  LOP3.LUT R0, RZ, R26, RZ, 0x33, !PT ;  /* 0x0000001aff007212 */ /* 0x000fca00078e33ff */
[----:B------:R-:W-:Y:S02]  /*16ff0*/  @P4 VIADD R21, R21, 0x1 ;  /* 0x0000000115154836 */ /* 0x000fe40000000000 */
[----:B------:R-:W-:Y:S02]  /*17000*/  @P5 IADD3 R25, PT, PT, R25, 0x1, RZ ;  /* 0x0000000119195810 */ /* 0x000fe40007ffe0ff */
        /* <DEDUP_REMOVED lines=24> */
.L_x_2853:
[----:B------:R-:W-:Y:S05]  /*17190*/  BSYNC.RECONVERGENT B0 ;  /* 0x0000000000007941 */ /* 0x000fea0003800200 */
.L_x_2851:
        /* <DEDUP_REMOVED lines=107> */
.L_x_2850:
[----:B------:R-:W-:Y:S05]  /*17850*/  BSYNC.RECONVERGENT B1 ;  /* 0x0000000000017941 */ /* 0x000fea0003800200 */
.L_x_2849:
[----:B------:R-:W2:Y:S01]  /*17860*/  LD.E R145, desc[UR6][R132.64+0xdc] ;  /* 0x0000dc0684917980 */ /* 0x000ea2000c101900 */
[----:B------:R-:W-:Y:S01]  /*17870*/  FMNMX3.FTZ R21, R18, R20, R16, !PT ;  /* 0x0000001412157276 */ /* 0x000fe20007810010 */
[----:B------:R-:W-:Y:S01]  /*17880*/  BSSY B2, `(.L_x_2854) ;  /* 0x00007f1000027945 */ /* 0x000fe20003800000 */
        /* <DEDUP_REMOVED lines=111> */
[--C-:B------:R-:W-:Y:S01]  /*17f80*/  FFMA.FTZ R186, R186, R145, -R143.reuse ;  /* 0x00000091baba7223 */ /* 0x100fe2000001088f */
[----:B----4-:R-:W-:Y:S01]  /*17f90*/  F2FP.F16.F32.PACK_AB R70, R64, R65 ;  /* 0x000000414046723e */ /* 0x010fe200000000ff */
[-CC-:B------:R-:W-:Y:S01]  /*17fa0*/  FFMA.FTZ R183, R183, R145.reuse, -R144.reuse ;  /* 0x00000091b7b77223 */ /* 0x180fe20000010890 */
[----:B------:R-:W-:Y:S01]  /*17fb0*/  MUFU.EX2 R58, R58 ;  /* 0x0000003a003a7308 */ /* 0x000fe20000000800 */
[-C--:B------:R-:W-:Y:S01]  /*17fc0*/  FFMA.FTZ R169, R169, R145.reuse, -R144 ;  /* 0x00000091a9a97223 */ /* 0x080fe20000010890 */
[-CC-:B------:R-:W-:Y:S01]  /*17fd0*/  FFMA.FTZ R170, R170, R145.reuse, -R143.reuse ;  /* 0x00000091aaaa7223 */ /* 0x180fe2000001088f */
[-CC-:B------:R-:W-:Y:S01]  /*17fe0*/  FFMA.FTZ R158, R158, R145.reuse, -R143.reuse ;  /* 0x000000919e9e7223 */ /* 0x180fe2000001088f */
[----:B------:R-:W2:Y:S01]  /*17ff0*/  MUFU.EX2 R57, R57 ;  /* 0x0000003900397308 */ /* 0x000ea20000000800 */
[C---:B------:R-:W-:Y:S01]  /*18000*/  HMMA.16816.F32 R104, R68.reuse, R100, RZ ;  /* 0x000000644468723c */ /* 0x040fe200000018ff */
[-CC-:B------:R-:W-:Y:S01]  /*18010*/  FFMA.FTZ R156, R156, R145.reuse, -R143.reuse ;  /* 0x000000919c9c7223 */ /* 0x180fe2000001088f */
[----:B------:R-:W-:Y:S01]  /*18020*/  FFMA.FTZ R245, R140, R145, -R143 ;  /* 0x000000918cf57223 */ /* 0x000fe2000001088f */
[----:B------:R-:W-:Y:S01]  /*18030*/  MUFU.EX2 R54, R54 ;  /* 0x0000003600367308 */ /* 0x000fe20000000800 */
[----:B------:R-:W-:Y:S01]  /*18040*/  FADD.FTZ R137, R137, R66 ;  /* 0x0000004289897221 */ /* 0x000fe20000010000 */
[----:B------:R-:W-:Y:S01]  /*18050*/  FADD.FTZ R138, R139, R138 ;  /* 0x0000008a8b8a7221 */ /* 0x000fe20000010000 */
[----:B------:R-:W-:Y:S01]  /*18060*/  ISETP.GT.AND P0, PT, R136, R215, PT ;  /* 0x000000d78800720c */ /* 0x000fe20003f04270 */
[----:B------:R-:W4:Y:S01]  /*18070*/  MUFU.EX2 R53, R53 ;  /* 0x0000003500357308 */ /* 0x000f220000000800 */
[----:B------:R-:W-:Y:S01]  /*18080*/  HMMA.16816.F32 R100, R68, R102, RZ ;  /* 0x000000664464723c */ /* 0x000fe200000018ff */
[----:B------:R-:W-:-:S02]  /*18090*/  FADD.FTZ R60, R60, R137 ;  /* 0x000000893c3c7221 */ /* 0x000fc40000010000 */
[----:B------:R-:W3:Y:S02]  /*180a0*/  MUFU.EX2 R51, R51 ;  /* 0x0000003300337308 */ /* 0x000ee40000000800 */
[----:B------:R-:W-:Y:S02]  /*180b0*/  FADD.FTZ R59, R59, R60 ;  /* 0x0000003c3b3b7221 */ /* 0x000fe40000010000 */
        /* <DEDUP_REMOVED lines=14> */
[----:B------:R-:W-:Y:S04]  /*181a0*/  MUFU.EX2 R163, R187 ;  /* 0x000000bb00a37308 */ /* 0x000fe80000000800 */
[----:B------:R-:W3:Y:S01]  /*181b0*/  MUFU.EX2 R166, R166 ;  /* 0x000000a600a67308 */ /* 0x000ee20000000800 */
[C---:B-----5:R-:W-:Y:S03]  /*181c0*/  HMMA.16816.F32 R80, R68.reuse, R76, RZ ;  /* 0x0000004c4450723c */ /* 0x060fe600000018ff */
        /* <DEDUP_REMOVED lines=12> */
[----:B-1----:R-:W-:Y:S01]  /*18290*/  HMMA.16816.F32 R72, R68, R4, RZ ;  /* 0x000000044448723c */ /* 0x002fe200000018ff */
[----:B--2---:R-:W-:-:S02]  /*182a0*/  F2FP.F16.F32.PACK_AB R4, R57, R58 ;  /* 0x0000003a3904723e */ /* 0x004fc400000000ff */
[----:B------:R-:W-:Y:S01]  /*182b0*/  F2FP.F16.F32.PACK_AB R5, R55, R56 ;  /* 0x000000383705723e */ /* 0x000fe200000000ff */
[----:B------:R-:W-:-:S04]  /*182c0*/  FADD.FTZ R56, R56, R59 ;  /* 0x0000003b38387221 */ /* 0x000fc80000010000 */
[----:B------:R-:W-:Y:S01]  /*182d0*/  HMMA.16816.F32 R68, R68, R6, RZ ;  /* 0x000000064444723c */ /* 0x000fe200000018ff */
[----:B----4-:R-:W-:Y:S01]  /*182e0*/  F2FP.F16.F32.PACK_AB R6, R53, R54 ;  /* 0x000000363506723e */ /* 0x010fe200000000ff */
[----:B------:R-:W-:Y:S01]  /*182f0*/  FADD.FTZ R55, R55, R56 ;  /* 0x0000003837377221 */ /* 0x000fe20000010000 */
[----:B---3--:R-:W-:-:S03]  /*18300*/  F2FP.F16.F32.PACK_AB R7, R51, R52 ;  /* 0x000000343307723e */ /* 0x008fc600000000ff */
[----:B------:R-:W-:-:S04]  /*18310*/  FADD.FTZ R52, R52, R55 ;  /* 0x0000003734347221 */ /* 0x000fc80000010000 */
        /* <DEDUP_REMOVED lines=30> */
[-CC-:B------:R-:W-:Y:S02]  /*18500*/  FFMA.FTZ R12, R162, R145.reuse, -R143.reuse ;  /* 0x00000091a20c7223 */ /* 0x180fe4000001088f */
[----:B------:R2:W5:Y:S04]  /*18510*/  MUFU.EX2 R162, R168 ;  /* 0x000000a800a27308 */ /* 0x0005680000000800 */
[----:B------:R1:W-:Y:S01]  /*18520*/  MUFU.EX2 R161, R12 ;  /* 0x0000000c00a17308 */ /* 0x0003e20000000800 */
[C---:B---3--:R-:W-:Y:S08]  /*18530*/  HMMA.16816.F32 R120, R4.reuse, R32, R120 ;  /* 0x000000200478723c */ /* 0x048ff00000001878 */
[----:B------:R-:W-:Y:S01]  /*18540*/  HMMA.16816.F32 R116, R4, R34, R116 ;  /* 0x000000220474723c */ /* 0x000fe20000001874 */
[----:B------:R-:W3:Y:S01]  /*18550*/  LDSM.16.MT88.4 R32, [R146+0xd800] ;  /* 0x00d800009220783b */ /* 0x000ee20000004200 */
[----:B--2---:R-:W-:-:S02]  /*18560*/  FFMA.FTZ R168, R164, R145, -R143 ;  /* 0x00000091a4a87223 */ /* 0x004fc4000001088f */
[----:B------:R2:W3:Y:S04]  /*18570*/  MUFU.EX2 R164, R175 ;  /* 0x000000af00a47308 */ /* 0x0004e80000000800 */
[C---:B------:R-:W-:Y:S01]  /*18580*/  HMMA.16816.F32 R92, R4.reuse, R14, R92 ;  /* 0x0000000e045c723c */ /* 0x040fe2000000185c */
[----:B-1----:R-:W1:Y:S01]  /*18590*/  LDSM.16.MT88.4 R12, [R67+0x11800] ;  /* 0x01180000430c783b */ /* 0x002e620000004200 */
[----:B------:R-:W3:Y:S06]  /*185a0*/  MUFU.EX2 R168, R168 ;  /* 0x000000a800a87308 */ /* 0x000eec0000000800 */
[----:B------:R-:W-:Y:S01]  /*185b0*/  HMMA.16816.F32 R80, R4, R8, R80 ;  /* 0x000000080450723c */ /* 0x000fe20000001850 */
[-C--:B--2---:R-:W-:Y:S01]  /*185c0*/  FFMA.FTZ R175, R188, R145.reuse, -R143 ;  /* 0x00000091bcaf7223 */ /* 0x084fe2000001088f */
[----:B------:R-:W-:-:S02]  /*185d0*/  FFMA.FTZ R188, R179, R145, -R144 ;  /* 0x00000091b3bc7223 */ /* 0x000fc40000010890 */
[----:B------:R2:W-:Y:S04]  /*185e0*/  MUFU.EX2 R179, R183 ;  /* 0x000000b700b37308 */ /* 0x0005e80000000800 */
[C---:B------:R-:W-:Y:S01]  /*185f0*/  HMMA.16816.F32 R76, R4.reuse, R10, R76 ;  /* 0x0000000a044c723c */ /* 0x040fe2000000184c */
[----:B------:R-:W1:Y:S01]  /*18600*/  LDSM.16.MT88.4 R8, [R46+0x11800] ;  /* 0x011800002e08783b */ /* 0x000e620000004200 */
[----:B------:R-:W-:Y:S04]  /*18610*/  MUFU.EX2 R175, R175 ;  /* 0x000000af00af7308 */ /* 0x000fe80000000800 */
[----:B------:R-:W-:Y:S02]  /*18620*/  MUFU.EX2 R188, R188 ;  /* 0x000000bc00bc7308 */ /* 0x000fe40000000800 */
[----:B----4-:R-:W-:Y:S01]  /*18630*/  HMMA.16816.F32 R104, R4, R16, R104 ;  /* 0x000000100468723c */ /* 0x010fe20000001868 */
[----:B--2---:R-:W-:-:S07]  /*18640*/  FFMA.FTZ R183, R178, R145, -R143 ;  /* 0x00000091b2b77223 */ /* 0x004fce000001088f */
[C---:B------:R-:W-:Y:S01]  /*18650*/  HMMA.16816.F32 R100, R4.reuse, R18, R100 ;  /* 0x000000120464723c */ /* 0x040fe20000001864 */
[----:B------:R-:W2:Y:S01]  /*18660*/  LDSM.16.MT88.4 R16, [R41+0xd800] ;  /* 0x00d800002910783b */ /* 0x000ea20000004200 */
[----:B------:R-:W-:Y:S06]  /*18670*/  MUFU.EX2 R183, R183 ;  /* 0x000000b700b77308 */ /* 0x000fec0000000800 */
        /* <DEDUP_REMOVED lines=14> */
[----:B---3--:R-:W-:Y:S02]  /*18760*/  F2FP.F16.F32.PACK_AB R6, R164, R165 ;  /* 0x000000a5a406723e */ /* 0x008fe400000000ff */
[----:B------:R-:W-:-:S07]  /*18770*/  F2FP.F16.F32.PACK_AB R7, R168, R161 ;  /* 0x000000a1a807723e */ /* 0x000fce00000000ff */
[C---:B------:R-:W-:Y:S08]  /*18780*/  HMMA.16816.F32 R120, R4.reuse, R32, R120 ;  /* 0x000000200478723c */ /* 0x040ff00000001878 */
[C---:B------:R-:W-:Y:S01]  /*18790*/  HMMA.16816.F32 R116, R4.reuse, R34, R116 ;  /* 0x000000220474723c */ /* 0x040fe20000001874 */
[----:B------:R-:W3:Y:S07]  /*187a0*/  LDSM.16.MT88.4 R32, [R41+0x11800] ;  /* 0x011800002920783b */ /* 0x000eee0000004200 */
[----:B-1----:R-:W-:Y:S01]  /*187b0*/  HMMA.16816.F32 R96, R4, R12, R96 ;  /* 0x0000000c0460723c */ /* 0x002fe20000001860 */
[-CC-:B------:R-:W-:Y:S01]  /*187c0*/  FFMA.FTZ R13, R182, R145.reuse, -R143.reuse ;  /* 0x00000091b60d7223 */ /* 0x180fe2000001088f */
[-C--:B------:R-:W-:Y:S01]  /*187d0*/  FFMA.FTZ R12, R174, R145.reuse, -R143 ;  /* 0x00000091ae0c7223 */ /* 0x080fe2000001088f */
[----:B------:R-:W-:-:S02]  /*187e0*/  FFMA.FTZ R182, R177, R145, -R144 ;  /* 0x00000091b1b67223 */ /* 0x000fc40000010890 */
[----:B------:R-:W-:Y:S03]  /*187f0*/  MUFU.EX2 R174, R13 ;  /* 0x0000000d00ae7308 */ /* 0x000fe60000000800 */
[C---:B------:R-:W-:Y:S01]  /*18800*/  HMMA.16816.F32 R92, R4.reuse, R14, R92 ;  /* 0x0000000e045c723c */ /* 0x040fe2000000185c */
[----:B------:R1:W-:Y:S04]  /*18810*/  MUFU.EX2 R177, R12 ;  /* 0x0000000c00b17308 */ /* 0x0003e80000000800 */
[----:B------:R-:W5:Y:S03]  /*18820*/  MUFU.EX2 R182, R182 ;  /* 0x000000b600b67308 */ /* 0x000f660000000800 */
[C---:B------:R-:W-:Y:S01]  /*18830*/  HMMA.16816.F32 R80, R4.reuse, R8, R80 ;  /* 0x000000080450723c */ /* 0x040fe20000001850 */
[----:B-1----:R-:W1:Y:S07]  /*18840*/  LDSM.16.MT88.4 R12, [R41+0xe000] ;  /* 0x00e00000290c783b */ /* 0x002e6e0000004200 */
[C---:B------:R-:W-:Y:S01]  /*18850*/  HMMA.16816.F32 R76, R4.reuse, R10, R76 ;  /* 0x0000000a044c723c */ /* 0x040fe2000000184c */
[----:B------:R-:W1:Y:S07]  /*18860*/  LDSM.16.MT88.4 R8, [R67+0x12000] ;  /* 0x012000004308783b */ /* 0x000e6e0000004200 */
[C---:B--2---:R-:W-:Y:S08]  /*18870*/  HMMA.16816.F32 R104, R4.reuse, R16, R104 ;  /* 0x000000100468723c */ /* 0x044ff00000001868 */
[C---:B------:R-:W-:Y:S01]  /*18880*/  HMMA.16816.F32 R100, R4.reuse, R18, R100 ;  /* 0x000000120464723c */ /* 0x040fe20000001864 */
[----:B------:R-:W2:Y:S07]  /*18890*/  LDSM.16.MT88.4 R16, [R46+0xe000] ;  /* 0x00e000002e10783b */ /* 0x000eae0000004200 */
        /* <DEDUP_REMOVED lines=19> */
[----:B------:R-:W-:Y:S01]  /*189d0*/  HMMA.16816.F32 R96, R4, R8, R96 ;  /* 0x000000080460723c */ /* 0x000fe20000001860 */
[-C--:B------:R-:W-:Y:S01]  /*189e0*/  FFMA.FTZ R8, R180, R145.reuse, -R143 ;  /* 0x00000091b4087223 */ /* 0x080fe2000001088f */
[----:B------:R-:W-:-:S03]  /*189f0*/  FFMA.FTZ R180, R173, R145, -R144 ;  /* 0x00000091adb47223 */ /* 0x000fc60000010890 */
[----:B------:R3:W-:Y:S03]  /*18a00*/  MUFU.EX2 R178, R8 ;  /* 0x0000000800b27308 */ /* 0x0007e60000000800 */
[C---:B------:R-:W-:Y:S08]  /*18a10*/  HMMA.16816.F32 R92, R4.reuse, R10, R92 ;  /* 0x0000000a045c723c */ /* 0x040ff0000000185c */
[C---:B--2---:R-:W-:Y:S01]  /*18a20*/  HMMA.16816.F32 R112, R4.reuse, R16, R112 ;  /* 0x000000100470723c */ /* 0x044fe20000001870 */
[-CC-:B------:R-:W-:Y:S01]  /*18a30*/  FFMA.FTZ R16, R176, R145.reuse, -R143.reuse ;  /* 0x00000091b0107223 */ /* 0x180fe2000001088f */
[-CC-:B------:R-:W-:Y:S01]  /*18a40*/  FFMA.FTZ R176, R171, R145.reuse, -R144.reuse ;  /* 0x00000091abb07223 */ /* 0x180fe20000010890 */
[----:B---3--:R-:W2:Y:S01]  /*18a50*/  LDSM.16.MT88.4 R8, [R41+0xe800] ;  /* 0x00e800002908783b */ /* 0x008ea20000004200 */
[----:B------:R-:W-:Y:S04]  /*18a60*/  MUFU.EX2 R171, R180 ;  /* 0x000000b400ab7308 */ /* 0x000fe80000000800 */
[----:B------:R-:W-:Y:S01]  /*18a70*/  HMMA.16816.F32 R80, R4, R36, R80 ;  /* 0x000000240450723c */ /* 0x000fe20000001850 */
[-CC-:B------:R-:W-:Y:S01]  /*18a80*/  FFMA.FTZ R37, R167, R145.reuse, -R144.reuse ;  /* 0x00000091a7257223 */ /* 0x180fe20000010890 */
[----:B------:R-:W-:Y:S01]  /*18a90*/  MUFU.EX2 R173, R16 ;  /* 0x0000001000ad7308 */ /* 0x000fe20000000800 */
[-C--:B------:R-:W-:Y:S01]  /*18aa0*/  FFMA.FTZ R167, R153, R145.reuse, -R144 ;  /* 0x0000009199a77223 */ /* 0x080fe20000010890 */
[----:B------:R-:W-:-:S02]  /*18ab0*/  FFMA.FTZ R153, R154, R145, -R143 ;  /* 0x000000919a997223 */ /* 0x000fc4000001088f */
[----:B------:R-:W3:Y:S02]  /*18ac0*/  MUFU.EX2 R176, R176 ;  /* 0x000000b000b07308 */ /* 0x000ee40000000800 */
[C---:B----4-:R-:W-:Y:S02]  /*18ad0*/  HMMA.16816.F32 R128, R4.reuse, R20, R128 ;  /* 0x000000140480723c */ /* 0x050fe40000001880 */
[----:B------:R4:W-:Y:S04]  /*18ae0*/  MUFU.EX2 R36, R169 ;  /* 0x000000a900247308 */ /* 0x0009e80000000800 */
[----:B------:R-:W5:Y:S02]  /*18af0*/  MUFU.EX2 R37, R37 ;  /* 0x0000002500257308 */ /* 0x000f640000000800 */
[C---:B------:R-:W-:Y:S01]  /*18b00*/  HMMA.16816.F32 R124, R4.reuse, R22, R124 ;  /* 0x00000016047c723c */ /* 0x040fe2000000187c */
[----:B------:R-:W2:Y:S01]  /*18b10*/  LDSM.16.MT88.4 R20, [R46+0xe800] ;  /* 0x00e800002e14783b */ /* 0x000ea20000004200 */
        /* <DEDUP_REMOVED lines=12> */
[----:B------:R-:W-:Y:S02]  /*18be0*/  LDSM.16.MT88.4 R28, [R146+0x12800] ;  /* 0x01280000921c783b */ /* 0x000fe40000004200 */
[----:B------:R-:W4:Y:S04]  /*18bf0*/  MUFU.EX2 R160, R160 ;  /* 0x000000a000a07308 */ /* 0x000f280000000800 */
[----:B------:R-:W4:Y:S01]  /*18c00*/  MUFU.EX2 R154, R157 ;  /* 0x0000009d009a7308 */ /* 0x000f220000000800 */
[C---:B------:R-:W-:Y:S08]  /*18c10*/  HMMA.16816.F32 R88, R4.reuse, R24, R88 ;  /* 0x000000180458723c */ /* 0x040ff00000001858 */
[C---:B------:R-:W-:Y:S01]  /*18c20*/  HMMA.16816.F32 R84, R4.reuse, R26, R84 ;  /* 0x0000001a0454723c */ /* 0x040fe20000001854 */
[----:B------:R-:W-:Y:S07]  /*18c30*/  LDSM.16.MT88.4 R24, [R67+0xe800] ;  /* 0x00e800004318783b */ /* 0x000fee0000004200 */
        /* <DEDUP_REMOVED lines=12> */
[C---:B------:R-:W-:Y:S08]  /*18d00*/  HMMA.16816.F32 R112, R4.reuse, R20, R112 ;  /* 0x000000140470723c */ /* 0x040ff00000001870 */
[C---:B------:R-:W-:Y:S01]  /*18d10*/  HMMA.16816.F32 R108, R4.reuse, R22, R108 ;  /* 0x00000016046c723c */ /* 0x040fe2000000186c */
[----:B------:R-:W3:Y:S07]  /*18d20*/  LDSM.16.MT88.4 R20, [R46+0xf000] ;  /* 0x00f000002e14783b */ /* 0x000eee0000004200 */
        /* <DEDUP_REMOVED lines=51> */
[----:B---3--:R-:W-:Y:S01]  /*19060*/  HMMA.16816.F32 R72, R4, R20, R72 ;  /* 0x000000140448723c */ /* 0x008fe20000001848 */
[----:B------:R-:W-:Y:S01]  /*19070*/  FADD.FTZ R21, R65, R138 ;  /* 0x0000008a41157221 */ /* 0x000fe20000010000 */
[----:B------:R-:W-:Y:S01]  /*19080*/  FADD.FTZ R20, R48, R51 ;  /* 0x0000003330147221 */ /* 0x000fe20000010000 */
[----:B------:R-:W3:Y:S02]  /*19090*/  MUFU.EX2 R27, R27 ;  /* 0x0000001b001b7308 */ /* 0x000ee40000000800 */
[----:B------:R-:W-:Y:S01]  /*190a0*/  FADD.FTZ R21, R64, R21 ;  /* 0x0000001540157221 */ /* 0x000fe20000010000 */
[----:B------:R-:W-:-:S02]  /*190b0*/  FADD.FTZ R20, R47, R20 ;  /* 0x000000142f147221 */ /* 0x000fc40000010000 */
        /* <DEDUP_REMOVED lines=11> */
[----:B---3--:R-:W-:Y:S01]  /*19170*/  F2FP.F16.F32.PACK_AB R4, R28, R27 ;  /* 0x0000001b1c04723e */ /* 0x008fe200000000ff */
        /* <DEDUP_REMOVED lines=12> */
[----:B------:R-:W-:-:S03]  /*19240*/  FADD.FTZ R163, R163, R44 ;  /* 0x0000002ca3a37221 */ /* 0x000fc60000010000 */
[----:B------:R-:W-:Y:S01]  /*19250*/  HMMA.16816.F32 R124, R4, R10, R124 ;  /* 0x0000000a047c723c */ /* 0x000fe2000000187c */
[----:B------:R-:W1:Y:S01]  /*19260*/  LDSM.16.MT88.4 R8, [R46+0x13800] ;  /* 0x013800002e08783b */ /* 0x000e620000004200 */
[----:B------:R-:W-:-:S04]  /*19270*/  FADD.FTZ R166, R166, R163 ;  /* 0x000000a3a6a67221 */ /* 0x000fc80000010000 */
[----:B------:R-:W-:Y:S02]  /*19280*/  FADD.FTZ R21, R165, R166 ;  /* 0x000000a6a5157221 */ /* 0x000fe40000010000 */
[----:B------:R-:W-:Y:S02]  /*19290*/  HMMA.16816.F32 R120, R4, R16, R120 ;  /* 0x000000100478723c */ /* 0x000fe40000001878 */
[----:B------:R-:W-:-:S04]  /*192a0*/  FADD.FTZ R21, R164, R21 ;  /* 0x00000015a4157221 */ /* 0x000fc80000010000 */
[----:B------:R-:W-:Y:S02]  /*192b0*/  FADD.FTZ R182, R182, R21 ;  /* 0x00000015b6b67221 */ /* 0x000fe40000010000 */
[----:B------:R-:W-:Y:S01]  /*192c0*/  HMMA.16816.F32 R116, R4, R18, R116 ;  /* 0x000000120474723c */ /* 0x000fe20000001874 */
[----:B------:R-:W3:Y:S01]  /*192d0*/  LDSM.16.MT88.4 R16, [R67+0x13800] ;  /* 0x013800004310783b */ /* 0x000ee20000004200 */
[----:B------:R-:W-:-:S06]  /*192e0*/  FADD.FTZ R179, R179, R182 ;  /* 0x000000b6b3b37221 */ /* 0x000fcc0000010000 */
[C---:B--2---:R-:W-:Y:S08]  /*192f0*/  HMMA.16816.F32 R88, R4.reuse, R12, R88 ;  /* 0x0000000c0458723c */ /* 0x044ff00000001858 */
[C---:B------:R-:W-:Y:S01]  /*19300*/  HMMA.16816.F32 R84, R4.reuse, R14, R84 ;  /* 0x0000000e0454723c */ /* 0x040fe20000001854 */
[----:B------:R-:W2:Y:S07]  /*19310*/  LDSM.16.MT88.4 R12, [R46+0xf800] ;  /* 0x00f800002e0c783b */ /* 0x000eae0000004200 */
        /* <DEDUP_REMOVED lines=111> */
.L_x_2857:
        /* <DEDUP_REMOVED lines=8> */
.L_x_2858:
[----:B------:R-:W-:Y:S05]  /*19a90*/  BSYNC.RECONVERGENT B0 ;  /* 0x0000000000007941 */ /* 0x000fea0003800200 */
.L_x_2856:
[----:B------:R-:W-:Y:S02]  /*19aa0*/  SHF.L.U32 R7, R218, 0x5, RZ ;  /* 0x00000005da077819 */ /* 0x000fe400000006ff */
[-C--:B------:R-:W-:Y:S02]  /*19ab0*/  ISETP.GE.AND P1, PT, R210, R229.reuse, PT ;  /* 0x000000e5d200720c */ /* 0x080fe40003f26270 */
[----:B------:R-:W-:Y:S02]  /*19ac0*/  ISETP.GE.AND P0, PT, R238, R229, PT ;  /* 0x000000e5ee00720c */ /* 0x000fe40003f06270 */
[----:B------:R-:W-:Y:S02]  /*19ad0*/  SHF.L.U64.HI R4, R218, 0x5, R219 ;  /* 0x00000005da047819 */ /* 0x000fe400000102db */
[----:B------:R-:W-:Y:S02]  /*19ae0*/  IADD3 R8, P4, PT, R7, R222, RZ ;  /* 0x000000de07087210 */ /* 0x000fe40007f9e0ff */
[----:B------:R-:W-:-:S02]  /*19af0*/  SHF.R.U32.HI R209, RZ, 0x1, R208 ;  /* 0x00000001ffd17819 */ /* 0x000fc400000116d0 */
[----:B------:R-:W-:Y:S02]  /*19b00*/  IADD3.X R9, PT, PT, R4, R223, RZ, P4, !PT ;  /* 0x000000df04097210 */ /* 0x000fe400027fe4ff */
[-C--:B------:R-:W-:Y:S01]  /*19b10*/  IADD3 R10, P4, PT, R8, R7.reuse, RZ ;  /* 0x00000007080a7210 */ /* 0x080fe20007f9e0ff */
[----:B------:R-:W-:Y:S01]  /*19b20*/  @!PT LDS RZ, [RZ] ;  /* 0x00000000fffff984 */ /* 0x000fe20000000800 */
[----:B------:R-:W-:Y:S01]  /*19b30*/  @!PT LDS RZ, [RZ] ;  /* 0x00000000fffff984 */ /* 0x000fe20000000800 */
[----:B------:R-:W-:Y:S01]  /*19b40*/  @!PT LDS RZ, [RZ] ;  /* 0x00000000fffff984 */ /* 0x000fe20000000800 */
[----:B------:R-:W-:Y:S01]  /*19b50*/  @!P1 LDGSTS.E.BYPASS.LTC128B.128 [R63+0xc000], desc[UR6][R222.64] ;  /* 0x0c000000de3f9fae */ /* 0x000fe2000b981a06 */
[----:B------:R-:W-:Y:S02]  /*19b60*/  SHF.L.U32 R211, R208, 0x5, RZ ;  /* 0x00000005d0d37819 */ /* 0x000fe400000006ff */
[-C--:B------:R-:W-:Y:S01]  /*19b70*/  IADD3.X R11, PT, PT, R9, R4.reuse, RZ, P4, !PT ;  /* 0x00000004090b7210 */ /* 0x080fe200027fe4ff */
[----:B------:R-:W-:Y:S01]  /*19b80*/  @P1 STS.128 [R63+0xc000], RZ ;  /* 0x00c000ff3f001388 */ /* 0x000fe20000000c00 */
[----:B------:R-:W-:Y:S02]  /*19b90*/  IADD3 R12, P4, PT, R10, R7, RZ ;  /* 0x000000070a0c7210 */ /* 0x000fe40007f9e0ff */
[----:B------:R-:W-:Y:S01]  /*19ba0*/  LOP3.LUT R5, R209, 0x8, RZ, 0xc0, !PT ;  /* 0x00000008d1057812 */ /* 0x000fe200078ec0ff */
[----:B------:R-:W-:Y:S01]  /*19bb0*/  @!PT LDS RZ, [RZ] ;  /* 0x00000000fffff984 */ /* 0x000fe20000000800 */
[----:B------:R-:W-:Y:S01]  /*19bc0*/  @!PT LDS RZ, [RZ] ;  /* 0x00000000fffff984 */ /* 0x000fe20000000800 */
[----:B------:R-:W-:Y:S01]  /*19bd0*/  @!PT LDS RZ, [RZ] ;  /* 0x00000000fffff984 */ /* 0x000fe20000000800 */
[----:B------:R-:W-:Y:S01]  /*19be0*/  @!P0 LDGSTS.E.BYPASS.LTC128B.128 [R63+0x10000], desc[UR6][R222.64+0x80] ;  /* 0x10000080de3f8fae */ /* 0x000fe2000b981a06 */
[----:B------:R-:W-:-:S02]  /*19bf0*/  IADD3.X R13, PT, PT, R11, R4, RZ, P4, !PT ;  /* 0x000000040b0d7210 */ /* 0x000fc400027fe4ff */
[----:B------:R-:W-:Y:S01]  /*19c00*/  IADD3 R14, P4, PT, R12, R7, RZ ;  /* 0x000000070c0e7210 */ /* 0x000fe20007f9e0ff */
[----:B------:R-:W-:Y:S01]  /*19c10*/  @P0 STS.128 [R63+0x10000], RZ ;  /* 0x010000ff3f000388 */ /* 0x000fe20000000c00 */
[----:B------:R-:W-:Y:S02]  /*19c20*/  LOP3.LUT R211, R211, 0x7c00, RZ, 0xc0, !PT ;  /* 0x00007c00d3d37812 */ /* 0x000fe400078ec0ff */
[----:B------:R-:W-:Y:S01]  /*19c30*/  IADD3.X R15, PT, PT, R13, R4, RZ, P4, !PT ;  /* 0x000000040d0f7210 */ /* 0x000fe200027fe4ff */
[----:B------:R-:W-:Y:S01]  /*19c40*/  @!PT LDS RZ, [RZ] ;  /* 0x00000000fffff984 */ /* 0x000fe20000000800 */
[----:B------:R-:W-:Y:S01]  /*19c50*/  @!PT LDS RZ, [RZ] ;  /* 0x00000000fffff984 */ /* 0x000fe20000000800 */
[----:B------:R-:W-:Y:S01]  /*19c60*/  @!PT LDS RZ, [RZ] ;  /* 0x00000000fffff984 */ /* 0x000fe20000000800 */
[----:B------:R-:W-:Y:S01]  /*19c70*/  @!P1 LDGSTS.E.BYPASS.LTC128B.128 [R63+0xc800], desc[UR6][R8.64] ;  /* 0x0c800000083f9fae */ /* 0x000fe2000b981a06 */
[--C-:B------:R-:W-:Y:S02]  /*19c80*/  LOP3.LUT R5, R5, 0x1c0, R40.reuse, 0xf8, !PT ;  /* 0x000001c005057812 */ /* 0x100fe400078ef828 */
[----:B------:R-:W-:Y:S01]  /*19c90*/  LOP3.LUT R40, R211, 0x200, R40, 0xf8, !PT ;  /* 0x00000200d3287812 */ /* 0x000fe200078ef828 */
[----:B------:R-:W-:Y:S01]  /*19ca0*/  @P1 STS.128 [R63+0xc800], RZ ;  /* 0x00c800ff3f001388 */ /* 0x000fe20000000c00 */
[----:B------:R-:W-:-:S02]  /*19cb0*/  MOV R190, 0x20 ;  /* 0x0000002000be7802 */ /* 0x000fc40000000f00 */
[----:B------:R-:W-:Y:S01]  /*19cc0*/  LOP3.LUT R5, R40, R5, R210, 0xf6, !PT ;  /* 0x0000000528057212 */ /* 0x000fe200078ef6d2 */
[----:B------:R-:W-:Y:S01]  /*19cd0*/  @!PT LDS RZ, [RZ] ;  /* 0x00000000fffff984 */ /* 0x000fe20000000800 */
[----:B------:R-:W-:Y:S01]  /*19ce0*/  @!PT LDS RZ, [RZ] ;  /* 0x00000000fffff984 */ /* 0x000fe20000000800 */
[----:B------:R-:W-:Y:S01]  /*19cf0*/  @!PT LDS RZ, [RZ] ;  /* 0x00000000fffff984 */ /* 0x000fe20000000800 */
[----:B------:R1:W-:Y:S01]  /*19d00*/  @!P0 LDGSTS.E.BYPASS.LTC128B.128 [R63+0x10800], desc[UR6][R8.64+0x80] ;  /* 0x10800080083f8fae */ /* 0x0003e2000b981a06 */
[----:B------:R-:W-:Y:S02]  /*19d10*/  SEL R190, R190, 0xffffffe0, !P6 ;  /* 0xffffffe0bebe7807 */ /* 0x000fe40007000000 */
[----:B------:R-:W-:Y:S01]  /*19d20*/  LEA R185, R5, UR8, 0x1 ;  /* 0x0000000805b97c11 */ /* 0x000fe2000f8e08ff */
[----:B------:R-:W-:Y:S01]  /*19d30*/  @P0 STS.128 [R63+0x10800], RZ ;  /* 0x010800ff3f000388 */ /* 0x000fe20000000c00 */
[----:B------:R-:W-:Y:S02]  /*19d40*/  IADD3 R187, PT, PT, R2, UR8, RZ ;  /* 0x0000000802bb7c10 */ /* 0x000fe4000fffe0ff */
[----:B------:R-:W-:Y:S01]  /*19d50*/  IADD3 R36, PT, PT, R185, R190, RZ ;  /* 0x000000beb9247210 */ /* 0x000fe20007ffe0ff */
        /* <DEDUP_REMOVED lines=21> */
[-C--:B------:R-:W-:Y:S02]  /*19eb0*/  IADD3.X R9, PT, PT, R15, R4.reuse, RZ, P4, !PT ;  /* 0x000000040f097210 */ /* 0x080fe400027fe4ff */
[----:B------:R-:W-:Y:S01]  /*19ec0*/  IADD3 R16, P4, PT, R6, R7, RZ ;  /* 0x0000000706107210 */ /* 0x000fe20007f9e0ff */
[----:B------:R-:W-:Y:S01]  /*19ed0*/  @P0 STS.128 [R63+0x11800], RZ ;  /* 0x011800ff3f000388 */ /* 0x000fe20000000c00 */
[----:B------:R-:W-:-:S03]  /*19ee0*/  IADD3.X R7, PT, PT, R9, R4, RZ, P5, !PT ;  /* 0x0000000409077210 */ /* 0x000fc60002ffe4ff */
[----:B------:R-:W-:Y:S01]  /*19ef0*/  @!PT LDS RZ, [RZ] ;  /* 0x00000000fffff984 */ /* 0x000fe20000000800 */
[----:B------:R-:W-:Y:S01]  /*19f00*/  @!PT LDS RZ, [RZ] ;  /* 0x00000000fffff984 */ /* 0x000fe20000000800 */
[----:B------:R-:W-:Y:S01]  /*19f10*/  @!PT LDS RZ, [RZ] ;  /* 0x00000000fffff984 */ /* 0x000fe20000000800 */
[----:B------:R-:W-:Y:S01]  /*19f20*/  @!P1 LDGSTS.E.BYPASS.LTC128B.128 [R63+0xe000], desc[UR6][R14.64] ;  /* 0x0e0000000e3f9fae */ /* 0x000fe2000b981a06 */
[----:B------:R-:W-:Y:S02]  /*19f30*/  IADD3.X R17, PT, PT, R7, R4, RZ, P4, !PT ;  /* 0x0000000407117210 */ /* 0x000fe400027fe4ff */
[----:B--2---:R-:W-:Y:S01]  /*19f40*/  @!P0 MOV R10, R14 ;  /* 0x0000000e000a8202 */ /* 0x004fe20000000f00 */
[----:B------:R-:W-:Y:S01]  /*19f50*/  @P1 STS.128 [R63+0xe000], RZ ;  /* 0x00e000ff3f001388 */ /* 0x000fe20000000c00 */
[----:B------:R-:W-:-:S05]  /*19f60*/  @!P0 MOV R11, R15 ;  /* 0x0000000f000b8202 */ /* 0x000fca0000000f00 */
        /* <DEDUP_REMOVED lines=20> */
[----:B-1----:R-:W-:-:S02]  /*1a0b0*/  @!P0 MOV R8, R6 ;  /* 0x0000000600088202 */ /* 0x002fc40000000f00 */
        /* <DEDUP_REMOVED lines=17> */
[----:B------:R-:W3:Y:S04]  /*1a1d0*/  LDSM.16.M88.4 R20, [R2+UR8+0x4000] ;  /* 0x004000080214783b */ /* 0x000ee80008000200 */
[----:B------:R-:W4:Y:S04]  /*1a1e0*/  LDSM.16.M88.4 R12, [R2+UR8+0x4800] ;  /* 0x00480008020c783b */ /* 0x000f280008000200 */
[----:B--2---:R-:W2:Y:S04]  /*1a1f0*/  LDSM.16.M88.4 R4, [R2+UR8+0x5000] ;  /* 0x005000080204783b */ /* 0x004ea80008000200 */
[----:B------:R-:W5:Y:S04]  /*1a200*/  LDSM.16.M88.4 R148, [R2+UR8+0x5800] ;  /* 0x005800080294783b */ /* 0x000f680008000200 */
[----:B------:R-:W5:Y:S04]  /*1a210*/  LDSM.16.M88.4 R140, [R2+UR8+0x6000] ;  /* 0x00600008028c783b */ /* 0x000f680008000200 */
[----:B------:R-:W5:Y:S04]  /*1a220*/  LDSM.16.M88.4 R64, [R2+UR8+0x6800] ;  /* 0x006800080240783b */ /* 0x000f680008000200 */
[----:B------:R-:W5:Y:S04]  /*1a230*/  LDSM.16.M88.4 R52, [R2+UR8+0x7000] ;  /* 0x007000080234783b */ /* 0x000f680008000200 */
[----:B------:R-:W5:Y:S04]  /*1a240*/  LDSM.16.M88.4 R28, [R2+UR8+0x7800] ;  /* 0x00780008021c783b */ /* 0x000f680008000200 */
[----:B------:R-:W5:Y:S01]  /*1a250*/  LD.E R60, desc[UR6][R132.64+0x18c] ;  /* 0x00018c06843c7980 */ /* 0x000f62000c101900 */
[----:B-1----:R-:W-:-:S03]  /*1a260*/  IADD3 R63, PT, PT, R187, R190, RZ ;  /* 0x000000bebb3f7210 */ /* 0x002fc60007ffe0ff */
[----:B------:R-:W-:Y:S04]  /*1a270*/  LDSM.16.M88.4 R36, [R36] ;  /* 0x000000002424783b */ /* 0x000fe80000000200 */
[----:B------:R-:W1:Y:S01]  /*1a280*/  LDSM.16.M88.4 R40, [R63+0x4000] ;  /* 0x004000003f28783b */ /* 0x000e620000000200 */
[C---:B---3--:R-:W-:Y:S03]  /*1a290*/  HMMA.16816.F32 R24, R44.reuse, R20, RZ ;  /* 0x000000142c18723c */ /* 0x048fe600000018ff */
[----:B------:R-:W3:Y:S01]  /*1a2a0*/  LDSM.16.M88.4 R32, [R63+0x4800] ;  /* 0x004800003f20783b */ /* 0x000ee20000000200 */
[-C--:B------:R-:W-:Y:S02]  /*1a2b0*/  IADD3 R186, PT, PT, R185, R172.reuse, RZ ;  /* 0x000000acb9ba7210 */ /* 0x080fe40007ffe0ff */
[----:B------:R-:W-:Y:S01]  /*1a2c0*/  IADD3 R61, PT, PT, R187, R172, RZ ;  /* 0x000000acbb3d7210 */ /* 0x000fe20007ffe0ff */
[----:B------:R-:W-:Y:S01]  /*1a2d0*/  LDSM.16.M88.4 R168, [R63+0x5000] ;  /* 0x005000003fa8783b */ /* 0x000fe20000000200 */
[C---:B----4-:R-:W-:Y:S03]  /*1a2e0*/  HMMA.16816.F32 R16, R44.reuse, R12, RZ ;  /* 0x0000000c2c10723c */ /* 0x050fe600000018ff */
[----:B------:R-:W-:Y:S04]  /*1a2f0*/  LDSM.16.M88.4 R176, [R186] ;  /* 0x00000000bab0783b */ /* 0x000fe80000000200 */
[----:B------:R-:W-:Y:S01]  /*1a300*/  LDSM.16.M88.4 R164, [R63+0x5800] ;  /* 0x005800003fa4783b */ /* 0x000fe20000000200 */
[C---:B--2---:R-:W-:Y:S03]  /*1a310*/  HMMA.16816.F32 R8, R44.reuse, R4, RZ ;  /* 0x000000042c08723c */ /* 0x044fe600000018ff */
[----:B------:R-:W-:Y:S04]  /*1a320*/  LDSM.16.M88.4 R160, [R63+0x6000] ;  /* 0x006000003fa0783b */ /* 0x000fe80000000200 */
[----:B------:R-:W-:Y:S01]  /*1a330*/  LDSM.16.M88.4 R156, [R63+0x7000] ;  /* 0x007000003f9c783b */ /* 0x000fe20000000200 */
[C---:B-----5:R-:W-:Y:S03]  /*1a340*/  HMMA.16816.F32 R152, R44.reuse, R148, RZ ;  /* 0x000000942c98723c */ /* 0x060fe600000018ff */
[----:B------:R-:W0:Y:S05]  /*1a350*/  LDGDEPBAR ;  /* 0x00000000000079af */ /* 0x000e2a0000000000 */
[C---:B------:R-:W-:Y:S08]  /*1a360*/  HMMA.16816.F32 R144, R44.reuse, R140, RZ ;  /* 0x0000008c2c90723c */ /* 0x040ff000000018ff */
[C---:B------:R-:W-:Y:S08]  /*1a370*/  HMMA.16816.F32 R136, R44.reuse, R64, RZ ;  /* 0x000000402c88723c */ /* 0x040ff000000018ff */
[C---:B------:R-:W-:Y:S08]  /*1a380*/  HMMA.16816.F32 R56, R44.reuse, R52, RZ ;  /* 0x000000342c38723c */ /* 0x040ff000000018ff */
[C---:B------:R-:W-:Y:S08]  /*1a390*/  HMMA.16816.F32 R20, R44.reuse, R22, RZ ;  /* 0x000000162c14723c */ /* 0x040ff000000018ff */
[----:B------:R-:W-:Y:S08]  /*1a3a0*/  HMMA.16816.F32 R48, R44, R28, RZ ;  /* 0x0000001c2c30723c */ /* 0x000ff000000018ff */
[----:B-1----:R-:W-:Y:S01]  /*1a3b0*/  HMMA.16816.F32 R24, R36, R40, R24 ;  /* 0x000000282418723c */ /* 0x002fe20000001818 */
[C---:B------:R-:W-:Y:S01]  /*1a3c0*/  IADD3 R188, PT, PT, R190.reuse, R186, RZ ;  /* 0x000000babebc7210 */ /* 0x040fe20007ffe0ff */
[----:B------:R-:W-:Y:S04]  /*1a3d0*/  LDSM.16.M88.4 R180, [R61+0x5000] ;  /* 0x005000003db4783b */ /* 0x000fe80000000200 */
[----:B------:R-:W-:Y:S02]  /*1a3e0*/  LDSM.16.M88.4 R172, [R61+0x5800] ;  /* 0x005800003dac783b */ /* 0x000fe40000000200 */
        /* <DEDUP_REMOVED lines=9> */
[----:B------:R2:W4:Y:S07]  /*1a480*/  LDSM.16.M88.4 R40, [R63+0x7800] ;  /* 0x007800003f28783b */ /* 0x00052e0000000200 */
[C---:B---3--:R-:W-:Y:S08]  /*1a490*/  HMMA.16816.F32 R16, R36.reuse, R32, R16 ;  /* 0x000000202410723c */ /* 0x048ff00000001810 */
[C---:B------:R-:W-:Y:S01]  /*1a4a0*/  HMMA.16816.F32 R12, R36.reuse, R34, R12 ;  /* 0x00000022240c723c */ /* 0x040fe2000000180c */
[----:B------:R-:W3:Y:S07]  /*1a4b0*/  LDSM.16.M88.4 R32, [R61+0x4000] ;  /* 0x004000003d20783b */ /* 0x000eee0000000200 */
[C---:B-1----:R-:W-:Y:S08]  /*1a4c0*/  HMMA.16816.F32 R136, R36.reuse, R28, R136 ;  /* 0x0000001c2488723c */ /* 0x042ff00000001888 */
[----:B------:R-:W-:Y:S01]  /*1a4d0*/  HMMA.16816.F32 R64, R36, R30, R64 ;  /* 0x0000001e2440723c */ /* 0x000fe20000001840 */
[----:B------:R-:W1:Y:S01]  /*1a4e0*/  LDSM.16.M88.4 R28, [R61+0x4800] ;  /* 0x004800003d1c783b */ /* 0x000e620000000200 */
[----:B--2---:R-:W-:-:S06]  /*1a4f0*/  IADD3 R63, PT, PT, R190, R61, RZ ;  /* 0x0000003dbe3f7210 */ /* 0x004fcc0007ffe0ff */
[C---:B----4-:R-:W-:Y:S08]  /*1a500*/  HMMA.16816.F32 R48, R36.reuse, R40, R48 ;  /* 0x000000282430723c */ /* 0x050ff00000001830 */
        /* <DEDUP_REMOVED lines=40> */
[----:B------:R-:W1:Y:S07]  /*1a790*/  LDSM.16.M88.4 R28, [R2+UR8+0x8000] ;  /* 0x00800008021c783b */ /* 0x000e6e0008000200 */
[C---:B------:R-:W-:Y:S08]  /*1a7a0*/  HMMA.16816.F32 R152, R176.reuse, R172, R152 ;  /* 0x000000acb098723c */ /* 0x040ff00000001898 */
[C---:B------:R-:W-:Y:S08]  /*1a7b0*/  HMMA.16816.F32 R148, R176.reuse, R174, R148 ;  /* 0x000000aeb094723c */ /* 0x040ff00000001894 */
[----:B------:R-:W-:Y:S08]  /*1a7c0*/  HMMA.16816.F32 R144, R176, R168, R144 ;  /* 0x000000a8b090723c */ /* 0x000ff00000001890 */
[C---:B--2---:R-:W-:Y:S08]  /*1a7d0*/  HMMA.16816.F32 R136, R40.reuse, R32, R136 ;  /* 0x000000202888723c */ /* 0x044ff00000001888 */
[C---:B------:R-:W-:Y:S01]  /*1a7e0*/  HMMA.16816.F32 R64, R40.reuse, R34, R64 ;  /* 0x000000222840723c */ /* 0x040fe20000001840 */
[----:B------:R-:W2:Y:S07]  /*1a7f0*/  LDSM.16.M88.4 R32, [R2+UR8+0x8800] ;  /* 0x008800080220783b */ /* 0x000eae0008000200 */
[C---:B---3--:R-:W-:Y:S08]  /*1a800*/  HMMA.16816.F32 R56, R40.reuse, R36, R56 ;  /* 0x000000242838723c */ /* 0x048ff00000001838 */
[C---:B------:R-:W-:Y:S01]  /*1a810*/  HMMA.16816.F32 R52, R40.reuse, R38, R52 ;  /* 0x000000262834723c */ /* 0x040fe20000001834 */
[----:B------:R-:W3:Y:S07]  /*1a820*/  LDSM.16.M88.4 R36, [R2+UR8+0x9000] ;  /* 0x009000080224783b */ /* 0x000eee0008000200 */
        /* <DEDUP_REMOVED lines=35> */
[----:B------:R-:W5:Y:S07]  /*1aa60*/  LDSM.16.M88.4 R24, [R2+UR8+0x9800] ;  /* 0x009800080218783b */ /* 0x000f6e0008000200 */
[C---:B--2---:R-:W-:Y:S08]  /*1aa70*/  HMMA.16816.F32 R144, R156.reuse, R8, R144 ;  /* 0x000000089c90723c */ /* 0x044ff00000001890 */
[----:B------:R-:W-:Y:S01]  /*1aa80*/  HMMA.16816.F32 R12, R156, R10, R12 ;  /* 0x0000000a9c0c723c */ /* 0x000fe2000000180c */
[----:B------:R-:W-:Y:S07]  /*1aa90*/  LDSM.16.M88.4 R8, [R2+UR8+0xa000] ;  /* 0x00a000080208783b */ /* 0x000fee0008000200 */
        /* <DEDUP_REMOVED lines=35> */
[----:B------:R-:W4:Y:S04]  /*1acd0*/  LDSM.16.M88.4 R24, [R2+UR8+0xa800] ;  /* 0x00a800080218783b */ /* 0x000f280008000200 */
[----:B------:R-:W-:Y:S03]  /*1ace0*/  HMMA.16816.F32 R40, R164, R32, R40 ;  /* 0x00000020a428723c */ /* 0x000fe60000001828 */
[----:B------:R-:W1:Y:S05]  /*1acf0*/  MUFU.TANH R32, R13 ;  /* 0x0000000d00207308 */ /* 0x000e6a0000002400 */
[----:B-----5:R-:W-:Y:S03]  /*1ad00*/  HMMA.16816.F32 R152, R156, R20, R152 ;  /* 0x000000149c98723c */ /* 0x020fe60000001898 */
[----:B------:R-:W1:Y:S05]  /*1ad10*/  MUFU.TANH R33, R14 ;  /* 0x0000000e00217308 */ /* 0x000e6a0000002400 */
[----:B------:R-:W-:Y:S01]  /*1ad20*/  HMMA.16816.F32 R148, R168, R18, R148 ;  /* 0x00000012a894723c */ /* 0x000fe20000001894 */
[----:B------:R-:W5:Y:S02]  /*1ad30*/  LDSM.16.M88.4 R16, [R2+UR8+0xb000] ;  /* 0x00b000080210783b */ /* 0x000f640008000200 */
        /* <DEDUP_REMOVED lines=26> */
[----:B------:R-:W2:Y:S07]  /*1aee0*/  LDSM.16.M88.4 R12, [R2+UR8+0xb800] ;  /* 0x00b80008020c783b */ /* 0x000eae0008000200 */
        /* <DEDUP_REMOVED lines=43> */
[----:B------:R1:W2:Y:S01]  /*1b1a0*/  MUFU.TANH R140, R136 ;  /* 0x00000088008c7308 */ /* 0x0002a20000002400 */
        /* <DEDUP_REMOVED lines=17> */
[----:B-1----:R-:W-:Y:S01]  /*1b2c0*/  IADD3 R136, PT, PT, R62, -0x2, RZ ;  /* 0xfffffffe3e887810 */ /* 0x002fe20007ffe0ff */
        /* <DEDUP_REMOVED lines=65> */
[----:B------:R1:W1:Y:S08]  /*1b6e0*/  MUFU.TANH R51, R44 ;  /* 0x0000002c00337308 */ /* 0x0002700000002400 */
[----:B------:R-:W1:Y:S08]  /*1b6f0*/  MUFU.TANH R45, R45 ;  /* 0x0000002d002d7308 */ /* 0x000e700000002400 */
        /* <DEDUP_REMOVED lines=8> */
[----:B-1----:R-:W-:Y:S01]  /*1b780*/  SHF.L.U32 R50, R136, 0x7, RZ ;  /* 0x0000000788327819 */ /* 0x002fe200000006ff */
[----:B------:R-:W-:Y:S02]  /*1b790*/  IMAD.SHL.U32 R46, R62, 0x80, RZ ;  /* 0x000000803e2e7824 */ /* 0x000fe400078e00ff */
[----:B------:R-:W3:Y:S01]  /*1b7a0*/  LD.E.64 R60, desc[UR6][R132.64+0x20] ;  /* 0x00002006843c7980 */ /* 0x000ee2000c101b00 */
[----:B------:R-:W-:Y:S02]  /*1b7b0*/  IABS R22, R50 ;  /* 0x0000003200167213 */ /* 0x000fe40000000000 */
[----:B------:R-:W-:Y:S02]  /*1b7c0*/  IADD3 R46, PT, PT, R46, -0x180, RZ ;  /* 0xfffffe802e2e7810 */ /* 0x000fe40007ffe0ff */
[-C--:B--2---:R-:W-:Y:S02]  /*1b7d0*/  IABS R44, R57.reuse ;  /* 0x00000039002c7213 */ /* 0x084fe40000000000 */
[----:B------:R-:W-:-:S02]  /*1b7e0*/  IABS R7, R57 ;  /* 0x0000003900077213 */ /* 0x000fc40000000000 */
[----:B------:R-:W1:Y:S01]  /*1b7f0*/  I2F.RP R6, R44 ;  /* 0x0000002c00067306 */ /* 0x000e620000209400 */
[----:B------:R-:W-:Y:S02]  /*1b800*/  LOP3.LUT R50, R50, R57, RZ, 0x3c, !PT ;  /* 0x0000003932327212 */ /* 0x000fe400078e3cff */
[----:B------:R-:W-:-:S05]  /*1b810*/  IMAD.MOV R7, RZ, RZ, -R7 ;  /* 0x000000ffff077224 */ /* 0x000fca00078e0a07 */
[----:B-1----:R-:W1:Y:S02]  /*1b820*/  MUFU.RCP R58, R6 ;  /* 0x00000006003a7308 */ /* 0x002e640000001000 */
[----:B-1----:R-:W-:Y:S01]  /*1b830*/  VIADD R58, R58, 0xffffffe ;  /* 0x0ffffffe3a3a7836 */ /* 0x002fe20000000000 */
[----:B------:R-:W-:Y:S02]  /*1b840*/  IABS R6, R46 ;  /* 0x0000002e00067213 */ /* 0x000fe40000000000 */
[----:B------:R-:W-:-:S03]  /*1b850*/  LOP3.LUT R46, R46, R57, RZ, 0x3c, !PT ;  /* 0x000000392e2e7212 */ /* 0x000fc600078e3cff */
[----:B------:R-:W1:Y:S02]  /*1b860*/  F2I.FTZ.U32.TRUNC.NTZ R59, R58 ;  /* 0x0000003a003b7305 */ /* 0x000e64000021f000 */
[----:B-1----:R-:W-:Y:S02]  /*1b870*/  IMAD.MOV R55, RZ, RZ, -R59 ;  /* 0x000000ffff377224 */ /* 0x002fe400078e0a3b */
[----:B------:R-:W-:Y:S02]  /*1b880*/  IMAD.MOV.U32 R58, RZ, RZ, RZ ;  /* 0x000000ffff3a7224 */ /* 0x000fe400078e00ff */
[----:B------:R-:W-:-:S04]  /*1b890*/  IMAD R55, R55, R44, RZ ;  /* 0x0000002c37377224 */ /* 0x000fc800078e02ff */
        /* <DEDUP_REMOVED lines=12> */
[-C--:B------:R-:W-:Y:S01]  /*1b960*/  @!P4 IADD3 R7, PT, PT, R7, -R44.reuse, RZ ;  /* 0x8000002c0707c210 */ /* 0x080fe20007ffe0ff */
[----:B------:R-:W2:Y:S01]  /*1b970*/  LD.E.64 R58, desc[UR6][R132.64+0x38] ;  /* 0x00003806843a7980 */ /* 0x000ea2000c101b00 */
[----:B------:R-:W-:Y:S02]  /*1b980*/  ISETP.GE.AND P4, PT, R50, RZ, PT ;  /* 0x000000ff3200720c */ /* 0x000fe40003f86270 */
[----:B------:R-:W-:-:S07]  /*1b990*/  ISETP.GE.U32.AND P5, PT, R7, R44, PT ;  /* 0x0000002c0700720c */ /* 0x000fce0003fa6070 */
[----:B------:R-:W-:Y:S02]  /*1b9a0*/  @P3 IADD3 R48, PT, PT, R48, 0x1, RZ ;  /* 0x0000000130303810 */ /* 0x000fe40007ffe0ff */
[----:B------:R-:W-:Y:S02]  /*1b9b0*/  ISETP.GE.AND P3, PT, R46, RZ, PT ;  /* 0x000000ff2e00720c */ /* 0x000fe40003f66270 */
[----:B------:R-:W-:Y:S02]  /*1b9c0*/  @!P4 IADD3 R48, PT, PT, -R48, RZ, RZ ;  /* 0x000000ff3030c210 */ /* 0x000fe40007ffe1ff */
[----:B------:R-:W-:Y:S02]  /*1b9d0*/  @P5 IADD3 R55, PT, PT, R55, 0x1, RZ ;  /* 0x0000000137375810 */ /* 0x000fe40007ffe0ff */
[----:B------:R-:W-:-:S07]  /*1b9e0*/  ISETP.NE.AND P5, PT, R57, RZ, PT ;  /* 0x000000ff3900720c */ /* 0x000fce0003fa5270 */
[----:B------:R-:W-:-:S05]  /*1b9f0*/  @!P3 IMAD.MOV R55, RZ, RZ, -R55 ;  /* 0x000000ffff37b224 */ /* 0x000fca00078e0a37 */
        /* <DEDUP_REMOVED lines=22> */
.L_x_2862:
        /* <DEDUP_REMOVED lines=8> */
.L_x_2863:
[----:B------:R-:W-:Y:S05]  /*1bbe0*/  BSYNC.RECONVERGENT B0 ;  /* 0x0000000000007941 */ /* 0x000fea0003800200 */
.L_x_2861:
        /* <DEDUP_REMOVED lines=36> */
[----:B--2---:R-:W-:-:S03]  /*1be30*/  IADD3 R58, P3, PT, R64, R6, RZ ;  /* 0x00000006403a7210 */ /* 0x004fc60007f7e0ff */
        /* <DEDUP_REMOVED lines=16> */
[----:B----4-:R-:W-:-:S03]  /*1bf40*/  IADD3 R56, P4, PT, R58, R6, RZ ;  /* 0x000000063a387210 */ /* 0x010fc60007f9e0ff */
[----:B------:R3:W-:Y:S01]  /*1bf50*/  @P1 STS.128 [R22+0x5800], RZ ;  /* 0x005800ff16001388 */ /* 0x0007e20000000c00 */
[----:B------:R-:W-:Y:S01]  /*1bf60*/  IADD3 R6, P3, PT, R56, R6, RZ ;  /* 0x0000000638067210 */ /* 0x000fe20007f7e0ff */
[----:B------:R-:W-:-:S05]  /*1bf70*/  IMAD.X R57, R59, 0x1, R7, P4 ;  /* 0x000000013b397824 */ /* 0x000fca00020e0607 */
[----:B------:R-:W-:Y:S01]  /*1bf80*/  IADD3.X R7, PT, PT, R57, R7, RZ, P3, !PT ;  /* 0x0000000739077210 */ /* 0x000fe20001ffe4ff */
        /* <DEDUP_REMOVED lines=52> */
.L_x_2860:
[----:B------:R-:W-:Y:S05]  /*1c2d0*/  BSYNC.RECONVERGENT B1 ;  /* 0x0000000000017941 */ /* 0x000fea0003800200 */
.L_x_2859:
[----:B---3--:R-:W-:-:S04]  /*1c2e0*/  IMAD R54, R62, 0x80, R135 ;  /* 0x000000803e367824 */ /* 0x008fc800078e0287 */
[C---:B------:R-:W-:Y:S02]  /*1c2f0*/  VIADD R6, R54.reuse, 0xffffff00 ;  /* 0xffffff0036067836 */ /* 0x040fe40000000000 */
[C---:B------:R-:W-:Y:S02]  /*1c300*/  VIADD R7, R54.reuse, 0xffffff01 ;  /* 0xffffff0136077836 */ /* 0x040fe40000000000 */
[----:B------:R-:W-:Y:S01]  /*1c310*/  VIADD R22, R54, 0xffffff09 ;  /* 0xffffff0936167836 */ /* 0x000fe20000000000 */
[----:B------:R-:W-:Y:S01]  /*1c320*/  ISETP.GE.AND P0, PT, R6, R240, PT ;  /* 0x000000f00600720c */ /* 0x000fe20003f06270 */
[----:B------:R-:W-:Y:S01]  /*1c330*/  VIADD R55, R54, 0xffffff10 ;  /* 0xffffff1036377836 */ /* 0x000fe20000000000 */
[----:B------:R-:W-:Y:S01]  /*1c340*/  ISETP.GE.AND P4, PT, R6, R236, PT ;  /* 0x000000ec0600720c */ /* 0x000fe20003f86270 */
[----:B------:R-:W-:Y:S01]  /*1c350*/  VIADD R56, R54, 0xffffff11 ;  /* 0xffffff1136387836 */ /* 0x000fe20000000000 */
[----:B------:R-:W-:Y:S02]  /*1c360*/  ISETP.GE.AND P1, PT, R6, R239, PT ;  /* 0x000000ef0600720c */ /* 0x000fe40003f26270 */
[----:B-1----:R-:W-:-:S02]  /*1c370*/  FSEL R46, R176, -INF , P0 ;  /* 0xff800000b02e7808 */ /* 0x002fc40000000000 */
[----:B------:R-:W-:Y:S01]  /*1c380*/  ISETP.GE.AND P5, PT, R6, R237, PT ;  /* 0x000000ed0600720c */ /* 0x000fe20003fa6270 */
[----:B------:R-:W-:Y:S01]  /*1c390*/  VIADD R6, R54, 0xffffff08 ;  /* 0xffffff0836067836 */ /* 0x000fe20000000000 */
[C---:B------:R-:W-:Y:S02]  /*1c3a0*/  ISETP.GE.AND P0, PT, R7.reuse, R240, PT ;  /* 0x000000f00700720c */ /* 0x040fe40003f06270 */
[----:B------:R-:W-:Y:S02]  /*1c3b0*/  FSEL R44, R178, -INF , P1 ;  /* 0xff800000b22c7808 */ /* 0x000fe40000800000 */
[----:B------:R-:W-:Y:S02]  /*1c3c0*/  FSEL R46, R46, -INF , !P4 ;  /* 0xff8000002e2e7808 */ /* 0x000fe40006000000 */
[C---:B------:R-:W-:Y:S02]  /*1c3d0*/  ISETP.GE.AND P3, PT, R7.reuse, R236, PT ;  /* 0x000000ec0700720c */ /* 0x040fe40003f66270 */
[----:B------:R-:W-:-:S02]  /*1c3e0*/  ISETP.GE.AND P4, PT, R7, R239, PT ;  /* 0x000000ef0700720c */ /* 0x000fc40003f86270 */
[----:B------:R-:W-:Y:S02]  /*1c3f0*/  ISETP.GE.AND P1, PT, R7, R237, PT ;  /* 0x000000ed0700720c */ /* 0x000fe40003f26270 */
[----:B------:R-:W-:Y:S02]  /*1c400*/  FSEL R7, R177, -INF , P0 ;  /* 0xff800000b1077808 */ /* 0x000fe40000000000 */
[-C--:B------:R-:W-:Y:S02]  /*1c410*/  ISETP.GE.AND P0, PT, R6, R240.reuse, PT ;  /* 0x000000f00600720c */ /* 0x080fe40003f06270 */
[----:B------:R-:W-:Y:S02]  /*1c420*/  FSEL R44, R44, -INF , !P5 ;  /* 0xff8000002c2c7808 */ /* 0x000fe40006800000 */
[----:B------:R-:W-:Y:S02]  /*1c430*/  FSEL R50, R181, -INF , P0 ;  /* 0xff800000b5327808 */ /* 0x000fe40000000000 */
[----:B------:R-:W-:-:S02]  /*1c440*/  ISETP.GE.AND P0, PT, R22, R240, PT ;  /* 0x000000f01600720c */ /* 0x000fc40003f06270 */
[----:B------:R-:W-:Y:S02]  /*1c450*/  ISETP.GE.AND P5, PT, R6, R236, PT ;  /* 0x000000ec0600720c */ /* 0x000fe40003fa6270 */
[----:B------:R-:W-:Y:S02]  /*1c460*/  FSEL R7, R7, -INF , !P3 ;  /* 0xff80000007077808 */ /* 0x000fe40005800000 */
[----:B------:R-:W-:Y:S02]  /*1c470*/  FSEL R48, R182, -INF , P0 ;  /* 0xff800000b6307808 */ /* 0x000fe40000000000 */
[----:B------:R-:W-:Y:S02]  /*1c480*/  ISETP.GE.AND P3, PT, R6, R239, PT ;  /* 0x000000ef0600720c */ /* 0x000fe40003f66270 */
[----:B------:R-:W-:Y:S02]  /*1c490*/  FSEL R50, R50, -INF , !P5 ;  /* 0xff80000032327808 */ /* 0x000fe40006800000 */
[----:B------:R-:W-:-:S02]  /*1c4a0*/  ISETP.GE.AND P0, PT, R55, R240, PT ;  /* 0x000000f03700720c */ /* 0x000fc40003f06270 */
[C---:B------:R-:W-:Y:S02]  /*1c4b0*/  ISETP.GE.AND P5, PT, R22.reuse, R239, PT ;  /* 0x000000ef1600720c */ /* 0x040fe40003fa6270 */
[----:B------:R-:W-:Y:S02]  /*1c4c0*/  FSEL R183, R183, -INF , P3 ;  /* 0xff800000b7b77808 */ /* 0x000fe40001800000 */
[----:B------:R-:W-:Y:S02]  /*1c4d0*/  FSEL R37, R37, -INF , P0 ;  /* 0xff80000025257808 */ /* 0x000fe40000000000 */
[----:B------:R-:W-:Y:S02]  /*1c4e0*/  ISETP.GE.AND P3, PT, R22, R237, PT ;  /* 0x000000ed1600720c */ /* 0x000fe40003f66270 */
[----:B------:R-:W-:Y:S02]  /*1c4f0*/  FSEL R36, R36, -INF , P5 ;  /* 0xff80000024247808 */ /* 0x000fe40002800000 */
[----:B------:R-:W-:-:S02]  /*1c500*/  ISETP.GE.AND P0, PT, R56, R240, PT ;  /* 0x000000f03800720c */ /* 0x000fc40003f06270 */
[----:B------:R-:W-:Y:S02]  /*1c510*/  FSEL R179, R179, -INF , P4 ;  /* 0xff800000b3b37808 */ /* 0x000fe40002000000 */
[----:B------:R-:W-:Y:S02]  /*1c520*/  ISETP.GE.AND P4, PT, R6, R237, PT ;  /* 0x000000ed0600720c */ /* 0x000fe40003f86270 */
[----:B------:R-:W-:Y:S02]  /*1c530*/  FSEL R36, R36, -INF , !P3 ;  /* 0xff80000024247808 */ /* 0x000fe40005800000 */
[----:B------:R-:W-:Y:S02]  /*1c540*/  FSEL R144, R144, -INF , P0 ;  /* 0xff80000090907808 */ /* 0x000fe40000000000 */
[----:B------:R-:W-:Y:S02]  /*1c550*/  ISETP.GE.AND P3, PT, R56, R236, PT ;  /* 0x000000ec3800720c */ /* 0x000fe40003f66270 */
[----:B------:R-:W-:-:S02]  /*1c560*/  FSEL R6, R179, -INF , !P1 ;  /* 0xff800000b3067808 */ /* 0x000fc40004800000 */
[-C--:B------:R-:W-:Y:S02]  /*1c570*/  ISETP.GE.AND P1, PT, R22, R236.reuse, PT ;  /* 0x000000ec1600720c */ /* 0x080fe40003f26270 */
[----:B------:R-:W-:Y:S02]  /*1c580*/  FSEL R22, R183, -INF , !P4 ;  /* 0xff800000b7167808 */ /* 0x000fe40006000000 */
[----:B------:R-:W-:Y:S02]  /*1c590*/  FSEL R183, R144, -INF , !P3 ;  /* 0xff80000090b77808 */ /* 0x000fe40005800000 */
[----:B------:R-:W2:Y:S01]  /*1c5a0*/  LD.E R144, desc[UR6][R132.64+0xdc] ;  /* 0x0000dc0684907980 */ /* 0x000ea2000c101900 */
[----:B------:R-:W-:Y:S02]  /*1c5b0*/  FSEL R48, R48, -INF , !P1 ;  /* 0xff80000030307808 */ /* 0x000fe40004800000 */
[C---:B------:R-:W-:Y:S02]  /*1c5c0*/  ISETP.GE.AND P1, PT, R55.reuse, R239, PT ;  /* 0x000000ef3700720c */ /* 0x040fe40003f26270 */
[----:B------:R-:W-:-:S02]  /*1c5d0*/  ISETP.GE.AND P4, PT, R55, R236, PT ;  /* 0x000000ec3700720c */ /* 0x000fc40003f86270 */
[----:B------:R-:W-:Y:S01]  /*1c5e0*/  ISETP.GE.AND P5, PT, R55, R237, PT ;  /* 0x000000ed3700720c */ /* 0x000fe20003fa6270 */
[----:B------:R-:W-:Y:S01]  /*1c5f0*/  VIADD R55, R54, 0xffffff18 ;  /* 0xffffff1836377836 */ /* 0x000fe20000000000 */
[----:B------:R-:W-:Y:S02]  /*1c600*/  FSEL R145, R145, -INF , P1 ;  /* 0xff80000091917808 */ /* 0x000fe40000800000 */
[----:B------:R-:W-:Y:S02]  /*1c610*/  ISETP.GE.AND P1, PT, R56, R239, PT ;  /* 0x000000ef3800720c */ /* 0x000fe40003f26270 */
[----:B------:R-:W-:Y:S02]  /*1c620*/  ISETP.GE.AND P0, PT, R55, R240, PT ;  /* 0x000000f03700720c */ /* 0x000fe40003f06270 */
[----:B------:R-:W-:Y:S01]  /*1c630*/  FSEL R177, R38, -INF , P1 ;  /* 0xff80000026b17808 */ /* 0x000fe20000800000 */
[C---:B------:R-:W-:Y:S01]  /*1c640*/  VIADD R38, R54.reuse, 0xffffff19 ;  /* 0xffffff1936267836 */ /* 0x040fe20000000000 */
[----:B------:R-:W-:Y:S01]  /*1c650*/  FSEL R187, R37, -INF , !P4 ;  /* 0xff80000025bb7808 */ /* 0x000fe20006000000 */
[----:B------:R-:W-:Y:S01]  /*1c660*/  VIADD R37, R54, 0xffffff20 ;  /* 0xffffff2036257836 */ /* 0x000fe20000000000 */
[----:B------:R-:W-:-:S02]  /*1c670*/  ISETP.GE.AND P4, PT, R56, R237, PT ;  /* 0x000000ed3800720c */ /* 0x000fc40003f86270 */
[----:B------:R-:W-:Y:S02]  /*1c680*/  FSEL R39, R39, -INF , P0 ;  /* 0xff80000027277808 */ /* 0x000fe40000000000 */
[C---:B------:R-:W-:Y:S02]  /*1c690*/  ISETP.GE.AND P0, PT, R38.reuse, R240, PT ;  /* 0x000000f02600720c */ /* 0x040fe40003f06270 */
[----:B------:R-:W-:Y:S02]  /*1c6a0*/  FSEL R177, R177, -INF , !P4 ;  /* 0xff800000b1b17808 */ /* 0x000fe40006000000 */
[----:B------:R-:W-:Y:S02]  /*1c6b0*/  ISETP.GE.AND P3, PT, R55, R239, PT ;  /* 0x000000ef3700720c */ /* 0x000fe40003f66270 */
[----:B------:R-:W-:Y:S02]  /*1c6c0*/  ISETP.GE.AND P4, PT, R38, R236, PT ;  /* 0x000000ec2600720c */ /* 0x000fe40003f86270 */
[----:B------:R-:W-:-:S02]  /*1c6d0*/  FSEL R32, R32, -INF , P0 ;  /* 0xff80000020207808 */ /* 0x000fc40000000000 */
[----:B------:R-:W-:Y:S02]  /*1c6e0*/  FSEL R179, R145, -INF , !P5 ;  /* 0xff80000091b37808 */ /* 0x000fe40006800000 */
[----:B------:R-:W-:Y:S02]  /*1c6f0*/  ISETP.GE.AND P5, PT, R55, R236, PT ;  /* 0x000000ec3700720c */ /* 0x000fe40003fa6270 */
[----:B------:R-:W-:Y:S02]  /*1c700*/  FSEL R33, R33, -INF , P3 ;  /* 0xff80000021217808 */ /* 0x000fe40001800000 */
[----:B------:R-:W-:Y:S01]  /*1c710*/  FSEL R181, R32, -INF , !P4 ;  /* 0xff80000020b57808 */ /* 0x000fe20006000000 */
[----:B------:R-:W-:Y:S01]  /*1c720*/  VIADD R32, R54, 0xffffff21 ;  /* 0xffffff2136207836 */ /* 0x000fe20000000000 */
[----:B------:R-:W-:Y:S02]  /*1c730*/  ISETP.GE.AND P1, PT, R55, R237, PT ;  /* 0x000000ed3700720c */ /* 0x000fe40003f26270 */
[----:B------:R-:W-:-:S02]  /*1c740*/  ISETP.GE.AND P3, PT, R38, R239, PT ;  /* 0x000000ef2600720c */ /* 0x000fc40003f66270 */
[----:B------:R-:W-:Y:S02]  /*1c750*/  ISETP.GE.AND P0, PT, R37, R240, PT ;  /* 0x000000f02500720c */ /* 0x000fe40003f06270 */
[----:B------:R-:W-:Y:S02]  /*1c760*/  FSEL R185, R39, -INF , !P5 ;  /* 0xff80000027b97808 */ /* 0x000fe40006800000 */
[----:B------:R-:W-:Y:S02]  /*1c770*/  ISETP.GE.AND P5, PT, R38, R237, PT ;  /* 0x000000ed2600720c */ /* 0x000fe40003fa6270 */
[----:B------:R-:W-:Y:S01]  /*1c780*/  FSEL R173, R33, -INF , !P1 ;  /* 0xff80000021ad7808 */ /* 0x000fe20004800000 */
[----:B------:R-:W-:Y:S01]  /*1c790*/  VIADD R33, R54, 0xffffff28 ;  /* 0xffffff2836217836 */ /* 0x000fe20000000000 */
[----:B------:R-:W-:Y:S02]  /*1c7a0*/  FSEL R146, R146, -INF , P3 ;  /* 0xff80000092927808 */ /* 0x000fe40001800000 */
[----:B------:R-:W-:-:S02]  /*1c7b0*/  FSEL R40, R40, -INF , P0 ;  /* 0xff80000028287808 */ /* 0x000fc40000000000 */
[C---:B------:R-:W-:Y:S02]  /*1c7c0*/  ISETP.GE.AND P1, PT, R37.reuse, R236, PT ;  /* 0x000000ec2500720c */ /* 0x040fe40003f26270 */
[C---:B------:R-:W-:Y:S02]  /*1c7d0*/  ISETP.GE.AND P4, PT, R37.reuse, R239, PT ;  /* 0x000000ef2500720c */ /* 0x040fe40003f86270 */
[----:B------:R-:W-:Y:S02]  /*1c7e0*/  ISETP.GE.AND P0, PT, R32, R240, PT ;  /* 0x000000f02000720c */ /* 0x000fe40003f06270 */
[----:B------:R-:W-:Y:S02]  /*1c7f0*/  FSEL R175, R146, -INF , !P5 ;  /* 0xff80000092af7808 */ /* 0x000fe40006800000 */
[----:B------:R-:W-:Y:S02]  /*1c800*/  ISETP.GE.AND P3, PT, R37, R237, PT ;  /* 0x000000ed2500720c */ /* 0x000fe40003f66270 */
[----:B------:R-:W-:-:S02]  /*1c810*/  ISETP.GE.AND P5, PT, R32, R236, PT ;  /* 0x000000ec2000720c */ /* 0x000fc40003fa6270 */
[----:B------:R-:W-:Y:S02]  /*1c820*/  FSEL R171, R40, -INF , !P1 ;  /* 0xff80000028ab7808 */ /* 0x000fe40004800000 */
[----:B------:R-:W-:Y:S02]  /*1c830*/  FSEL R35, R35, -INF , P4 ;  /* 0xff80000023237808 */ /* 0x000fe40002000000 */
[----:B------:R-:W-:Y:S02]  /*1c840*/  FSEL R34, R34, -INF , P0 ;  /* 0xff80000022227808 */ /* 0x000fe40000000000 */
[C---:B------:R-:W-:Y:S02]  /*1c850*/  ISETP.GE.AND P1, PT, R32.reuse, R239, PT ;  /* 0x000000ef2000720c */ /* 0x040fe40003f26270 */
[----:B------:R-:W-:Y:S02]  /*1c860*/  ISETP.GE.AND P0, PT, R33, R240, PT ;  /* 0x000000f02100720c */ /* 0x000fe40003f06270 */
[----:B------:R-:W-:Y:S01]  /*1c870*/  ISETP.GE.AND P4, PT, R32, R237, PT ;  /* 0x000000ed2000720c */ /* 0x000fe20003f86270 */
[----:B------:R-:W-:Y:S01]  /*1c880*/  VIADD R32, R54, 0xffffff29 ;  /* 0xffffff2936207836 */ /* 0x000fe20000000000 */
[----:B------:R-:W-:-:S02]  /*1c890*/  FSEL R155, R35, -INF , !P3 ;  /* 0xff800000239b7808 */ /* 0x000fc40005800000 */
[----:B------:R-:W-:Y:S02]  /*1c8a0*/  FSEL R169, R34, -INF , !P5 ;  /* 0xff80000022a97808 */ /* 0x000fe40006800000 */
[----:B------:R-:W-:Y:S02]  /*1c8b0*/  ISETP.GE.AND P3, PT, R33, R236, PT ;  /* 0x000000ec2100720c */ /* 0x000fe40003f66270 */
[----:B------:R-:W-:Y:S02]  /*1c8c0*/  FSEL R41, R41, -INF , P1 ;  /* 0xff80000029297808 */ /* 0x000fe40000800000 */
[----:B------:R-:W-:Y:S02]  /*1c8d0*/  ISETP.GE.AND P5, PT, R33, R239, PT ;  /* 0x000000ef2100720c */ /* 0x000fe40003fa6270 */
[----:B------:R-:W-:Y:S02]  /*1c8e0*/  FSEL R42, R42, -INF , P0 ;  /* 0xff8000002a2a7808 */ /* 0x000fe40000000000 */
[----:B------:R-:W-:-:S02]  /*1c8f0*/  FSEL R157, R41, -INF , !P4 ;  /* 0xff800000299d7808 */ /* 0x000fc40006000000 */
[----:B------:R-:W-:Y:S02]  /*1c900*/  FSEL R153, R42, -INF , !P3 ;  /* 0xff8000002a997808 */ /* 0x000fe40005800000 */
[----:B------:R-:W-:Y:S02]  /*1c910*/  FSEL R182, R29, -INF , P5 ;  /* 0xff8000001db67808 */ /* 0x000fe40002800000 */
[C---:B------:R-:W-:Y:S02]  /*1c920*/  ISETP.GE.AND P0, PT, R32.reuse, R240, PT ;  /* 0x000000f02000720c */ /* 0x040fe40003f06270 */
[C---:B------:R-:W-:Y:S02]  /*1c930*/  ISETP.GE.AND P4, PT, R32.reuse, R236, PT ;  /* 0x000000ec2000720c */ /* 0x040fe40003f86270 */
[C---:B------:R-:W-:Y:S02]  /*1c940*/  ISETP.GE.AND P3, PT, R32.reuse, R239, PT ;  /* 0x000000ef2000720c */ /* 0x040fe40003f66270 */
[-C--:B------:R-:W-:Y:S01]  /*1c950*/  ISETP.GE.AND P5, PT, R32, R237.reuse, PT ;  /* 0x000000ed2000720c */ /* 0x080fe20003fa6270 */
[----:B------:R-:W-:Y:S01]  /*1c960*/  VIADD R32, R54, 0xffffff30 ;  /* 0xffffff3036207836 */ /* 0x000fe20000000000 */
[----:B------:R-:W-:-:S02]  /*1c970*/  ISETP.GE.AND P1, PT, R33, R237, PT ;  /* 0x000000ed2100720c */ /* 0x000fc40003f26270 */
[----:B------:R-:W-:Y:S02]  /*1c980*/  FSEL R28, R28, -INF , P0 ;  /* 0xff8000001c1c7808 */ /* 0x000fe40000000000 */
[----:B------:R-:W-:Y:S01]  /*1c990*/  ISETP.GE.AND P0, PT, R32, R240, PT ;  /* 0x000000f02000720c */ /* 0x000fe20003f06270 */
[----:B------:R-:W-:Y:S01]  /*1c9a0*/  VIADD R29, R54, 0xffffff31 ;  /* 0xffffff31361d7836 */ /* 0x000fe20000000000 */
[----:B------:R-:W-:Y:S02]  /*1c9b0*/  FSEL R182, R182, -INF , !P1 ;  /* 0xff800000b6b67808 */ /* 0x000fe40004800000 */
[----:B------:R-:W-:Y:S02]  /*1c9c0*/  FSEL R178, R28, -INF , !P4 ;  /* 0xff8000001cb27808 */ /* 0x000fe40006000000 */
[----:B------:R-:W-:Y:S02]  /*1c9d0*/  ISETP.GE.AND P1, PT, R32, R236, PT ;  /* 0x000000ec2000720c */ /* 0x000fe40003f26270 */
[----:B------:R-:W-:-:S02]  /*1c9e0*/  FSEL R43, R43, -INF , P3 ;  /* 0xff8000002b2b7808 */ /* 0x000fc40001800000 */
[----:B------:R-:W-:Y:S02]  /*1c9f0*/  ISETP.GE.AND P4, PT, R32, R239, PT ;  /* 0x000000ef2000720c */ /* 0x000fe40003f86270 */
[----:B------:R-:W-:Y:S02]  /*1ca00*/  FSEL R147, R147, -INF , P0 ;  /* 0xff80000093937808 */ /* 0x000fe40000000000 */
[----:B------:R-:W-:Y:S02]  /*1ca10*/  FSEL R180, R43, -INF , !P5 ;  /* 0xff8000002bb47808 */ /* 0x000fe40006800000 */
[----:B------:R-:W-:Y:S02]  /*1ca20*/  FSEL R167, R147, -INF , !P1 ;  /* 0xff80000093a77808 */ /* 0x000fe40004800000 */
[----:B------:R-:W-:Y:S02]  /*1ca30*/  FSEL R31, R31, -INF , P4 ;  /* 0xff8000001f1f7808 */ /* 0x000fe40002000000 */
[----:B------:R-:W-:-:S02]  /*1ca40*/  ISETP.GE.AND P0, PT, R29, R240, PT ;  /* 0x000000f01d00720c */ /* 0x000fc40003f06270 */
[C---:B------:R-:W-:Y:S02]  /*1ca50*/  ISETP.GE.AND P5, PT, R29.reuse, R236, PT ;  /* 0x000000ec1d00720c */ /* 0x040fe40003fa6270 */
[C---:B------:R-:W-:Y:S02]  /*1ca60*/  ISETP.GE.AND P1, PT, R29.reuse, R239, PT ;  /* 0x000000ef1d00720c */ /* 0x040fe40003f26270 */
[-C--:B------:R-:W-:Y:S01]  /*1ca70*/  ISETP.GE.AND P4, PT, R29, R237.reuse, PT ;  /* 0x000000ed1d00720c */ /* 0x080fe20003f86270 */
[----:B------:R-:W-:Y:S01]  /*1ca80*/  VIADD R29, R54, 0xffffff38 ;  /* 0xffffff38361d7836 */ /* 0x000fe20000000000 */
[----:B------:R-:W-:Y:S01]  /*1ca90*/  ISETP.GE.AND P3, PT, R32, R237, PT ;  /* 0x000000ed2000720c */ /* 0x000fe20003f66270 */
[----:B------:R-:W-:Y:S01]  /*1caa0*/  VIADD R28, R54, 0xffffff39 ;  /* 0xffffff39361c7836 */ /* 0x000fe20000000000 */
[----:B------:R-:W-:Y:S02]  /*1cab0*/  FSEL R30, R30, -INF , P0 ;  /* 0xff8000001e1e7808 */ /* 0x000fe40000000000 */
[----:B------:R-:W-:-:S02]  /*1cac0*/  ISETP.GE.AND P0, PT, R29, R240, PT ;  /* 0x000000f01d00720c */ /* 0x000fc40003f06270 */
[----:B------:R-:W-:Y:S02]  /*1cad0*/  FSEL R159, R31, -INF , !P3 ;  /* 0xff8000001f9f7808 */ /* 0x000fe40005800000 */
[----:B------:R-:W-:Y:S02]  /*1cae0*/  FSEL R152, R152, -INF , P1 ;  /* 0xff80000098987808 */ /* 0x000fe40000800000 */
[----:B------:R-:W-:Y:S02]  /*1caf0*/  FSEL R161, R30, -INF , !P5 ;  /* 0xff8000001ea17808 */ /* 0x000fe40006800000 */
        /* <DEDUP_REMOVED lines=24> */
[----:B------:R-:W-:-:S02]  /*1cc80*/  FSEL R172, R172, -INF , P4 ;  /* 0xff800000acac7808 */ /* 0x000fc40002000000 */
[----:B------:R-:W-:Y:S02]  /*1cc90*/  FSEL R2, R2, -INF , P0 ;  /* 0xff80000002027808 */ /* 0x000fe40000000000 */
[----:B------:R-:W-:Y:S02]  /*1cca0*/  ISETP.GE.AND P0, PT, R29, R240, PT ;  /* 0x000000f01d00720c */ /* 0x000fe40003f06270 */
[----:B------:R-:W-:Y:S02]  /*1ccb0*/  FSEL R204, R151, -INF , !P5 ;  /* 0xff80000097cc7808 */ /* 0x000fe40006800000 */
[----:B------:R-:W-:Y:S02]  /*1ccc0*/  FSEL R252, R154, -INF , !P1 ;  /* 0xff8000009afc7808 */ /* 0x000fe40004800000 */
[C---:B------:R-:W-:Y:S02]  /*1ccd0*/  ISETP.GE.AND P5, PT, R28.reuse, R236, PT ;  /* 0x000000ec1c00720c */ /* 0x040fe40003fa6270 */
[----:B------:R-:W-:-:S02]  /*1cce0*/  ISETP.GE.AND P1, PT, R28, R239, PT ;  /* 0x000000ef1c00720c */ /* 0x000fc40003f26270 */
[----:B------:R-:W-:Y:S01]  /*1ccf0*/  ISETP.GE.AND P4, PT, R28, R237, PT ;  /* 0x000000ed1c00720c */ /* 0x000fe20003f86270 */
[----:B------:R-:W-:Y:S01]  /*1cd00*/  VIADD R28, R54, 0xffffff49 ;  /* 0xffffff49361c7836 */ /* 0x000fe20000000000 */
[----:B------:R-:W-:Y:S02]  /*1cd10*/  FSEL R244, R172, -INF , !P3 ;  /* 0xff800000acf47808 */ /* 0x000fe40005800000 */
[----:B------:R-:W-:Y:S02]  /*1cd20*/  ISETP.GE.AND P3, PT, R29, R236, PT ;  /* 0x000000ec1d00720c */ /* 0x000fe40003f66270 */
[----:B------:R-:W-:Y:S02]  /*1cd30*/  FSEL R12, R12, -INF , P0 ;  /* 0xff8000000c0c7808 */ /* 0x000fe40000000000 */
[----:B------:R-:W-:Y:S02]  /*1cd40*/  ISETP.GE.AND P0, PT, R28, R240, PT ;  /* 0x000000f01c00720c */ /* 0x000fe40003f06270 */
[----:B------:R-:W-:Y:S01]  /*1cd50*/  FSEL R248, R12, -INF , !P3 ;  /* 0xff8000000cf87808 */ /* 0x000fe20005800000 */
[----:B------:R-:W-:Y:S01]  /*1cd60*/  VIADD R12, R54, 0xffffff50 ;  /* 0xffffff50360c7836 */ /* 0x000fe20000000000 */
[----:B------:R-:W-:-:S02]  /*1cd70*/  FSEL R174, R174, -INF , P1 ;  /* 0xff800000aeae7808 */ /* 0x000fc40000800000 */
[----:B------:R-:W-:Y:S01]  /*1cd80*/  FSEL R250, R2, -INF , !P5 ;  /* 0xff80000002fa7808 */ /* 0x000fe20006800000 */
[----:B------:R-:W-:Y:S01]  /*1cd90*/  VIADD R2, R54, 0xffffff51 ;  /* 0xffffff5136027836 */ /* 0x000fe20000000000 */
[-C--:B------:R-:W-:Y:S02]  /*1cda0*/  ISETP.GE.AND P5, PT, R29, R239.reuse, PT ;  /* 0x000000ef1d00720c */ /* 0x080fe40003fa6270 */
[----:B------:R-:W-:Y:S02]  /*1cdb0*/  FSEL R13, R13, -INF , P0 ;  /* 0xff8000000d0d7808 */ /* 0x000fe40000000000 */
[----:B------:R-:W-:Y:S02]  /*1cdc0*/  ISETP.GE.AND P3, PT, R28, R239, PT ;  /* 0x000000ef1c00720c */ /* 0x000fe40003f66270 */
[----:B------:R-:W-:Y:S02]  /*1cdd0*/  ISETP.GE.AND P0, PT, R12, R240, PT ;  /* 0x000000f00c00720c */ /* 0x000fe40003f06270 */
[----:B------:R-:W-:-:S02]  /*1cde0*/  FSEL R242, R174, -INF , !P4 ;  /* 0xff800000aef27808 */ /* 0x000fc40006000000 */
[-C--:B------:R-:W-:Y:S02]  /*1cdf0*/  ISETP.GE.AND P1, PT, R29, R237.reuse, PT ;  /* 0x000000ed1d00720c */ /* 0x080fe40003f26270 */
[----:B------:R-:W-:Y:S02]  /*1ce00*/  ISETP.GE.AND P4, PT, R28, R236, PT ;  /* 0x000000ec1c00720c */ /* 0x000fe40003f86270 */
[----:B------:R-:W-:Y:S02]  /*1ce10*/  FSEL R24, R24, -INF , P5 ;  /* 0xff80000018187808 */ /* 0x000fe40002800000 */
[----:B------:R-:W-:Y:S02]  /*1ce20*/  ISETP.GE.AND P5, PT, R28, R237, PT ;  /* 0x000000ed1c00720c */ /* 0x000fe40003fa6270 */
[----:B------:R-:W-:Y:S02]  /*1ce30*/  FSEL R25, R25, -INF , P3 ;  /* 0xff80000019197808 */ /* 0x000fe40001800000 */
[----:B------:R-:W-:-:S02]  /*1ce40*/  FSEL R140, R140, -INF , P0 ;  /* 0xff8000008c8c7808 */ /* 0x000fc40000000000 */
[----:B------:R-:W-:Y:S02]  /*1ce50*/  ISETP.GE.AND P0, PT, R2, R240, PT ;  /* 0x000000f00200720c */ /* 0x000fe40003f06270 */
[----:B------:R-:W-:Y:S02]  /*1ce60*/  FSEL R214, R24, -INF , !P1 ;  /* 0xff80000018d67808 */ /* 0x000fe40004800000 */
[----:B------:R-:W-:Y:S02]  /*1ce70*/  FSEL R246, R13, -INF , !P4 ;  /* 0xff8000000df67808 */ /* 0x000fe40006000000 */
[C---:B------:R-:W-:Y:S02]  /*1ce80*/  ISETP.GE.AND P1, PT, R12.reuse, R236, PT ;  /* 0x000000ec0c00720c */ /* 0x040fe40003f26270 */
[C---:B------:R-:W-:Y:S02]  /*1ce90*/  ISETP.GE.AND P4, PT, R12.reuse, R239, PT ;  /* 0x000000ef0c00720c */ /* 0x040fe40003f86270 */
[----:B------:R-:W-:Y:S01]  /*1cea0*/  ISETP.GE.AND P3, PT, R12, R237, PT ;  /* 0x000000ed0c00720c */ /* 0x000fe20003f66270 */
[----:B------:R-:W-:Y:S01]  /*1ceb0*/  VIADD R12, R54, 0xffffff58 ;  /* 0xffffff58360c7836 */ /* 0x000fe20000000000 */
[----:B------:R-:W-:-:S02]  /*1cec0*/  FSEL R212, R25, -INF , !P5 ;  /* 0xff80000019d47808 */ /* 0x000fc40006800000 */
[----:B------:R-:W-:Y:S02]  /*1ced0*/  ISETP.GE.AND P5, PT, R2, R236, PT ;  /* 0x000000ec0200720c */ /* 0x000fe40003fa6270 */
[----:B------:R-:W-:Y:S02]  /*1cee0*/  FSEL R26, R26, -INF , P0 ;  /* 0xff8000001a1a7808 */ /* 0x000fe40000000000 */
[----:B------:R-:W-:Y:S02]  /*1cef0*/  FSEL R200, R140, -INF , !P1 ;  /* 0xff8000008cc87808 */ /* 0x000fe40004800000 */
[----:B------:R-:W-:Y:S02]  /*1cf00*/  FSEL R27, R27, -INF , P4 ;  /* 0xff8000001b1b7808 */ /* 0x000fe40002000000 */
[C---:B------:R-:W-:Y:S02]  /*1cf10*/  ISETP.GE.AND P1, PT, R2.reuse, R239, PT ;  /* 0x000000ef0200720c */ /* 0x040fe40003f26270 */
[----:B------:R-:W-:Y:S01]  /*1cf20*/  ISETP.GE.AND P4, PT, R2, R237, PT ;  /* 0x000000ed0200720c */ /* 0x000fe20003f86270 */
[----:B------:R-:W-:Y:S01]  /*1cf30*/  VIADD R2, R54, 0xffffff59 ;  /* 0xffffff5936027836 */ /* 0x000fe20000000000 */
[----:B------:R-:W-:-:S02]  /*1cf40*/  FSEL R198, R26, -INF , !P5 ;  /* 0xff8000001ac67808 */ /* 0x000fc40006800000 */
[C---:B------:R-:W-:Y:S02]  /*1cf50*/  ISETP.GE.AND P0, PT, R12.reuse, R240, PT ;  /* 0x000000f00c00720c */ /* 0x040fe40003f06270 */
[C---:B------:R-:W-:Y:S02]  /*1cf60*/  ISETP.GE.AND P5, PT, R12.reuse, R239, PT ;  /* 0x000000ef0c00720c */ /* 0x040fe40003fa6270 */
[----:B------:R-:W-:Y:S02]  /*1cf70*/  FSEL R192, R27, -INF , !P3 ;  /* 0xff8000001bc07808 */ /* 0x000fe40005800000 */
[----:B------:R-:W-:Y:S02]  /*1cf80*/  ISETP.GE.AND P3, PT, R12, R236, PT ;  /* 0x000000ec0c00720c */ /* 0x000fe40003f66270 */
[----:B------:R-:W-:Y:S02]  /*1cf90*/  FSEL R20, R20, -INF , P1 ;  /* 0xff80000014147808 */ /* 0x000fe40000800000 */
[----:B------:R-:W-:-:S02]  /*1cfa0*/  FSEL R21, R21, -INF , P0 ;  /* 0xff80000015157808 */ /* 0x000fc40000000000 */
[----:B------:R-:W-:Y:S01]  /*1cfb0*/  FSEL R188, R9, -INF , P5 ;  /* 0xff80000009bc7808 */ /* 0x000fe20002800000 */
[----:B------:R-:W-:Y:S01]  /*1cfc0*/  VIADD R9, R54, 0xffffff60 ;  /* 0xffffff6036097836 */ /* 0x000fe20000000000 */
[----:B------:R-:W-:Y:S02]  /*1cfd0*/  ISETP.GE.AND P0, PT, R2, R240, PT ;  /* 0x000000f00200720c */ /* 0x000fe40003f06270 */
[----:B------:R-:W-:Y:S02]  /*1cfe0*/  FSEL R190, R20, -INF , !P4 ;  /* 0xff80000014be7808 */ /* 0x000fe40006000000 */
[----:B------:R-:W-:Y:S02]  /*1cff0*/  FSEL R196, R21, -INF , !P3 ;  /* 0xff80000015c47808 */ /* 0x000fe40005800000 */
[C---:B------:R-:W-:Y:S02]  /*1d000*/  ISETP.GE.AND P4, PT, R2.reuse, R236, PT ;  /* 0x000000ec0200720c */ /* 0x040fe40003f86270 */
[----:B------:R-:W-:-:S02]  /*1d010*/  ISETP.GE.AND P3, PT, R2, R239, PT ;  /* 0x000000ef0200720c */ /* 0x000fc40003f66270 */
[-C--:B------:R-:W-:Y:S01]  /*1d020*/  ISETP.GE.AND P5, PT, R2, R237.reuse, PT ;  /* 0x000000ed0200720c */ /* 0x080fe20003fa6270 */
[----:B------:R-:W-:Y:S01]  /*1d030*/  VIADD R2, R54, 0xffffff61 ;  /* 0xffffff6136027836 */ /* 0x000fe20000000000 */
[----:B------:R-:W-:Y:S02]  /*1d040*/  FSEL R8, R8, -INF , P0 ;  /* 0xff80000008087808 */ /* 0x000fe40000000000 */
[----:B------:R-:W-:Y:S02]  /*1d050*/  ISETP.GE.AND P0, PT, R9, R240, PT ;  /* 0x000000f00900720c */ /* 0x000fe40003f06270 */
[----:B------:R-:W-:Y:S02]  /*1d060*/  ISETP.GE.AND P1, PT, R12, R237, PT ;  /* 0x000000ed0c00720c */ /* 0x000fe40003f26270 */
[----:B------:R-:W-:Y:S01]  /*1d070*/  FSEL R194, R8, -INF , !P4 ;  /* 0xff80000008c27808 */ /* 0x000fe20006000000 */
[----:B------:R-:W-:Y:S01]  /*1d080*/  VIADD R8, R54, 0xffffff68 ;  /* 0xffffff6836087836 */ /* 0x000fe20000000000 */
[----:B------:R-:W-:-:S02]  /*1d090*/  FSEL R10, R10, -INF , P0 ;  /* 0xff8000000a0a7808 */ /* 0x000fc40000000000 */
[C---:B------:R-:W-:Y:S02]  /*1d0a0*/  ISETP.GE.AND P4, PT, R9.reuse, R239, PT ;  /* 0x000000ef0900720c */ /* 0x040fe40003f86270 */
[----:B------:R-:W-:Y:S02]  /*1d0b0*/  ISETP.GE.AND P0, PT, R2, R240, PT ;  /* 0x000000f00200720c */ /* 0x000fe40003f06270 */
[----:B------:R-:W-:Y:S02]  /*1d0c0*/  FSEL R188, R188, -INF , !P1 ;  /* 0xff800000bcbc7808 */ /* 0x000fe40004800000 */
[C---:B------:R-:W-:Y:S02]  /*1d0d0*/  ISETP.GE.AND P1, PT, R9.reuse, R236, PT ;  /* 0x000000ec0900720c */ /* 0x040fe40003f26270 */
[----:B------:R-:W-:Y:S02]  /*1d0e0*/  FSEL R14, R14, -INF , P3 ;  /* 0xff8000000e0e7808 */ /* 0x000fe40001800000 */
[----:B------:R-:W-:-:S02]  /*1d0f0*/  ISETP.GE.AND P3, PT, R9, R237, PT ;  /* 0x000000ed0900720c */ /* 0x000fc40003f66270 */
[----:B------:R-:W-:Y:S02]  /*1d100*/  FSEL R16, R16, -INF , P4 ;  /* 0xff80000010107808 */ /* 0x000fe40002000000 */
[----:B------:R-:W-:Y:S02]  /*1d110*/  FSEL R11, R11, -INF , P0 ;  /* 0xff8000000b0b7808 */ /* 0x000fe40000000000 */
[----:B------:R-:W-:Y:S02]  /*1d120*/  ISETP.GE.AND P0, PT, R8, R240, PT ;  /* 0x000000f00800720c */ /* 0x000fe40003f06270 */
[----:B------:R-:W-:Y:S02]  /*1d130*/  FSEL R186, R14, -INF , !P5 ;  /* 0xff8000000eba7808 */ /* 0x000fe40006800000 */
[----:B------:R-:W-:Y:S02]  /*1d140*/  FSEL R176, R10, -INF , !P1 ;  /* 0xff8000000ab07808 */ /* 0x000fe40004800000 */
[----:B------:R-:W-:-:S02]  /*1d150*/  ISETP.GE.AND P5, PT, R2, R236, PT ;  /* 0x000000ec0200720c */ /* 0x000fc40003fa6270 */
[C---:B------:R-:W-:Y:S02]  /*1d160*/  ISETP.GE.AND P1, PT, R2.reuse, R239, PT ;  /* 0x000000ef0200720c */ /* 0x040fe40003f26270 */
[----:B------:R-:W-:Y:S01]  /*1d170*/  ISETP.GE.AND P4, PT, R2, R237, PT ;  /* 0x000000ed0200720c */ /* 0x000fe20003f86270 */
[----:B------:R-:W-:Y:S01]  /*1d180*/  VIADD R2, R54, 0xffffff69 ;  /* 0xffffff6936027836 */ /* 0x000fe20000000000 */
[----:B------:R-:W-:Y:S02]  /*1d190*/  FSEL R168, R16, -INF , !P3 ;  /* 0xff80000010a87808 */ /* 0x000fe40005800000 */
[----:B------:R-:W-:Y:S02]  /*1d1a0*/  ISETP.GE.AND P3, PT, R8, R236, PT ;  /* 0x000000ec0800720c */ /* 0x000fe40003f66270 */
[----:B------:R-:W-:Y:S02]  /*1d1b0*/  FSEL R4, R4, -INF , P0 ;  /* 0xff80000004047808 */ /* 0x000fe40000000000 */
[----:B------:R-:W-:-:S02]  /*1d1c0*/  FSEL R15, R15, -INF , P1 ;  /* 0xff8000000f0f7808 */ /* 0x000fc40000800000 */
[----:B------:R-:W-:Y:S02]  /*1d1d0*/  ISETP.GE.AND P1, PT, R8, R239, PT ;  /* 0x000000ef0800720c */ /* 0x000fe40003f26270 */
[----:B------:R-:W-:Y:S02]  /*1d1e0*/  ISETP.GE.AND P0, PT, R2, R240, PT ;  /* 0x000000f00200720c */ /* 0x000fe40003f06270 */
[----:B------:R-:W-:Y:S01]  /*1d1f0*/  FSEL R172, R4, -INF , !P3 ;  /* 0xff80000004ac7808 */ /* 0x000fe20005800000 */
[----:B------:R-:W-:Y:S01]  /*1d200*/  VIADD R4, R54, 0xffffff70 ;  /* 0xffffff7036047836 */ /* 0x000fe20000000000 */
[----:B------:R-:W-:Y:S02]  /*1d210*/  FSEL R174, R11, -INF , !P5 ;  /* 0xff8000000bae7808 */ /* 0x000fe40006800000 */
[----:B------:R-:W-:Y:S02]  /*1d220*/  FSEL R166, R15, -INF , !P4 ;  /* 0xff8000000fa67808 */ /* 0x000fe40006000000 */
[----:B------:R-:W-:-:S02]  /*1d230*/  ISETP.GE.AND P5, PT, R8, R237, PT ;  /* 0x000000ed0800720c */ /* 0x000fc40003fa6270 */
[C---:B------:R-:W-:Y:S02]  /*1d240*/  ISETP.GE.AND P4, PT, R2.reuse, R236, PT ;  /* 0x000000ec0200720c */ /* 0x040fe40003f86270 */
[----:B------:R-:W-:Y:S02]  /*1d250*/  ISETP.GE.AND P3, PT, R2, R239, PT ;  /* 0x000000ef0200720c */ /* 0x000fe40003f66270 */
[----:B------:R-:W-:Y:S02]  /*1d260*/  FSEL R19, R19, -INF , P1 ;  /* 0xff80000013137808 */ /* 0x000fe40000800000 */
[----:B------:R-:W-:Y:S02]  /*1d270*/  FSEL R17, R17, -INF , P0 ;  /* 0xff80000011117808 */ /* 0x000fe40000000000 */
[----:B------:R-:W-:Y:S02]  /*1d280*/  ISETP.GE.AND P0, PT, R4, R240, PT ;  /* 0x000000f00400720c */ /* 0x000fe40003f06270 */
[----:B------:R-:W-:-:S02]  /*1d290*/  FMNMX3.FTZ R9, R134, R46, R7, !PT ;  /* 0x0000002e86097276 */ /* 0x000fc40007810007 */
[----:B------:R-:W-:Y:S02]  /*1d2a0*/  FSEL R164, R19, -INF , !P5 ;  /* 0xff80000013a47808 */ /* 0x000fe40006800000 */
[----:B------:R-:W-:Y:S02]  /*1d2b0*/  FSEL R18, R18, -INF , P3 ;  /* 0xff80000012127808 */ /* 0x000fe40001800000 */
[----:B------:R-:W-:Y:S02]  /*1d2c0*/  FSEL R170, R17, -INF , !P4 ;  /* 0xff80000011aa7808 */ /* 0x000fe40006000000 */
[C---:B------:R-:W-:Y:S02]  /*1d2d0*/  ISETP.GE.AND P5, PT, R4.reuse, R236, PT ;  /* 0x000000ec0400720c */ /* 0x040fe40003fa6270 */
[C---:B------:R-:W-:Y:S02]  /*1d2e0*/  ISETP.GE.AND P3, PT, R4.reuse, R239, PT ;  /* 0x000000ef0400720c */ /* 0x040fe40003f66270 */
[----:B------:R-:W-:-:S02]  /*1d2f0*/  ISETP.GE.AND P4, PT, R4, R237, PT ;  /* 0x000000ed0400720c */ /* 0x000fc40003f86270 */
[----:B------:R-:W-:Y:S02]  /*1d300*/  FMNMX3.FTZ R4, R9, R50, R48, !PT ;  /* 0x0000003209047276 */ /* 0x000fe40007810030 */
[----:B------:R-:W-:Y:S02]  /*1d310*/  FSEL R160, R5, -INF , P0 ;  /* 0xff80000005a07808 */ /* 0x000fe40000000000 */
        /* <DEDUP_REMOVED lines=11> */
[----:B------:R-:W-:Y:S01]  /*1d3d0*/  ISETP.GE.AND P1, PT, R2, R237, PT ;  /* 0x000000ed0200720c */ /* 0x000fe20003f26270 */
[----:B------:R-:W-:Y:S01]  /*1d3e0*/  VIADD R2, R54, 0xffffff71 ;  /* 0xffffff7136027836 */ /* 0x000fe20000000000 */
[----:B------:R-:W-:Y:S02]  /*1d3f0*/  FMNMX3.FTZ R5, R5, R202, R165, !PT ;  /* 0x000000ca05057276 */ /* 0x000fe400078100a5 */
[----:B------:R-:W-:Y:S02]  /*1d400*/  FMNMX3.FTZ R4, R4, R159, R206, !PT ;  /* 0x0000009f04047276 */ /* 0x000fe400078100ce */
[----:B------:R-:W-:Y:S02]  /*1d410*/  FSEL R162, R18, -INF , !P1 ;  /* 0xff80000012a27808 */ /* 0x000fe40004800000 */
[----:B------:R-:W-:-:S02]  /*1d420*/  FSEL R160, R160, -INF , !P5 ;  /* 0xff800000a0a07808 */ /* 0x000fc40006800000 */
[----:B------:R-:W-:Y:S02]  /*1d430*/  FSEL R52, R52, -INF , P3 ;  /* 0xff80000034347808 */ /* 0x000fe40001800000 */
[----:B------:R-:W-:Y:S02]  /*1d440*/  FMNMX3.FTZ R5, R5, R252, R250, !PT ;  /* 0x000000fc05057276 */ /* 0x000fe400078100fa */
[C---:B------:R-:W-:Y:S02]  /*1d450*/  ISETP.GE.AND P1, PT, R2.reuse, R240, PT ;  /* 0x000000f00200720c */ /* 0x040fe40003f26270 */
        /* <DEDUP_REMOVED lines=13> */
[C---:B------:R-:W-:Y:S02]  /*1d530*/  ISETP.GE.AND P0, PT, R2.reuse, R236, PT ;  /* 0x000000ec0200720c */ /* 0x040fe40003f06270 */
[----:B------:R-:W-:Y:S02]  /*1d540*/  FSEL R51, R51, -INF , P1 ;  /* 0xff80000033337808 */ /* 0x000fe40000800000 */
[----:B------:R-:W-:Y:S02]  /*1d550*/  FMNMX3.FTZ R11, R5, R196, R194, !PT ;  /* 0x000000c4050b7276 */ /* 0x000fe400078100c2 */
[----:B------:R-:W-:Y:S02]  /*1d560*/  FMNMX3.FTZ R5, R9, R192, R190, !PT ;  /* 0x000000c009057276 */ /* 0x000fe400078100be */
[----:B------:R-:W-:Y:S02]  /*1d570*/  FSEL R49, R49, -INF , P5 ;  /* 0xff80000031317808 */ /* 0x000fe40002800000 */
[----:B------:R-:W-:-:S02]  /*1d580*/  ISETP.GE.AND P5, PT, R2, R239, PT ;  /* 0x000000ef0200720c */ /* 0x000fc40003fa6270 */
[----:B------:R-:W-:Y:S02]  /*1d590*/  FSEL R156, R51, -INF , !P0 ;  /* 0xff800000339c7808 */ /* 0x000fe40004000000 */
[C---:B------:R-:W-:Y:S02]  /*1d5a0*/  ISETP.GE.AND P0, PT, R54.reuse, R240, PT ;  /* 0x000000f03600720c */ /* 0x040fe40003f06270 */
[----:B------:R-:W-:Y:S02]  /*1d5b0*/  FMNMX3.FTZ R5, R5, R188, R186, !PT ;  /* 0x000000bc05057276 */ /* 0x000fe400078100ba */
[----:B------:R-:W-:Y:S02]  /*1d5c0*/  FSEL R53, R53, -INF , P5 ;  /* 0xff80000035357808 */ /* 0x000fe40002800000 */
[----:B------:R-:W-:Y:S02]  /*1d5d0*/  ISETP.GE.AND P5, PT, R54, R236, PT ;  /* 0x000000ec3600720c */ /* 0x000fe40003fa6270 */
[----:B------:R-:W-:-:S02]  /*1d5e0*/  FSEL R45, R45, -INF , P0 ;  /* 0xff8000002d2d7808 */ /* 0x000fc40000000000 */
[----:B------:R-:W-:Y:S02]  /*1d5f0*/  ISETP.GE.AND P0, PT, R54, R239, PT ;  /* 0x000000ef3600720c */ /* 0x000fe40003f06270 */
[----:B------:R-:W-:Y:S02]  /*1d600*/  FMNMX3.FTZ R5, R5, R168, R166, !PT ;  /* 0x000000a805057276 */ /* 0x000fe400078100a6 */
[----:B------:R-:W-:Y:S02]  /*1d610*/  FSEL R154, R45, -INF , !P5 ;  /* 0xff8000002d9a7808 */ /* 0x000fe40006800000 */
[-C--:B------:R-:W-:Y:S02]  /*1d620*/  ISETP.GE.AND P1, PT, R2, R237.reuse, PT ;  /* 0x000000ed0200720c */ /* 0x080fe40003f26270 */
[----:B------:R-:W-:Y:S02]  /*1d630*/  ISETP.GE.AND P5, PT, R54, R237, PT ;  /* 0x000000ed3600720c */ /* 0x000fe40003fa6270 */
[----:B------:R-:W-:-:S02]  /*1d640*/  FSEL R47, R47, -INF , P0 ;  /* 0xff8000002f2f7808 */ /* 0x000fc40000000000 */
[----:B------:R-:W-:Y:S02]  /*1d650*/  FSEL R152, R52, -INF , !P4 ;  /* 0xff80000034987808 */ /* 0x000fe40006000000 */
[----:B------:R-:W-:Y:S02]  /*1d660*/  FSEL R150, R49, -INF , !P3 ;  /* 0xff80000031967808 */ /* 0x000fe40005800000 */
[----:B------:R-:W-:Y:S02]  /*1d670*/  FMNMX3.FTZ R5, R5, R164, R162, !PT ;  /* 0x000000a405057276 */ /* 0x000fe400078100a2 */
[----:B------:R-:W-:Y:S02]  /*1d680*/  FSEL R148, R53, -INF , !P1 ;  /* 0xff80000035947808 */ /* 0x000fe40004800000 */
[----:B------:R-:W-:Y:S02]  /*1d690*/  FSEL R146, R47, -INF , !P5 ;  /* 0xff8000002f927808 */ /* 0x000fe40006800000 */
[----:B------:R-:W-:-:S02]  /*1d6a0*/  FMNMX3.FTZ R5, R5, R152, R150, !PT ;  /* 0x0000009805057276 */ /* 0x000fc40007810096 */
        /* <DEDUP_REMOVED lines=14> */
[----:B-1----:R-:W-:-:S05]  /*1d790*/  FMNMX.FTZ R2, R5, R2, !PT ;  /* 0x0000000205027209 */ /* 0x002fca0007810000 */
[----:B------:R-:W-:Y:S02]  /*1d7a0*/  LEA R0, R0, UR8, 0x1 ;  /* 0x0000000800007c11 */ /* 0x000fe4000f8e08ff */
[----:B------:R-:W-:Y:S01]  /*1d7b0*/  FSETP.NEU.FTZ.AND P0, PT, R2, -INF , PT ;  /* 0xff8000000200780b */ /* 0x000fe20003f1d000 */
[----:B--2---:R-:W-:Y:S02]  /*1d7c0*/  FMUL.FTZ R63, R144, R2 ;  /* 0x00000002903f7220 */ /* 0x004fe40000410000 */
[----:B------:R-:W-:Y:S01]  /*1d7d0*/  VIADD R16, R0, 0xc000 ;  /* 0x0000c00000107836 */ /* 0x000fe20000000000 */
[----:B------:R-:W-:Y:S02]  /*1d7e0*/  FSEL R4, R2, RZ, P0 ;  /* 0x000000ff02047208 */ /* 0x000fe40000000000 */
[----:B---3--:R-:W-:Y:S01]  /*1d7f0*/  FMNMX.FTZ R60, R9, R60, !PT ;  /* 0x0000003c093c7209 */ /* 0x008fe20007810000 */
[----:B------:R-:W-:Y:S01]  /*1d800*/  VIADD R151, R0, 0xc040 ;  /* 0x0000c04000977836 */ /* 0x000fe20000000000 */
[----:B------:R-:W-:Y:S01]  /*1d810*/  SEL R149, R184, 0xffffffe0, !P6 ;  /* 0xffffffe0b8957807 */ /* 0x000fe20007000000 */
[----:B------:R-:W-:Y:S01]  /*1d820*/  FADD.FTZ R3, R3, -R4 ;  /* 0x8000000403037221 */ /* 0x000fe20000010000 */
[----:B------:R-:W-:Y:S01]  /*1d830*/  FSETP.NEU.FTZ.AND P1, PT, R60, -INF , PT ;  /* 0xff8000003c00780b */ /* 0x000fe20003f3d000 */
[----:B------:R-:W-:Y:S01]  /*1d840*/  @P2 VIADD R151, R16, 0xffffffc0 ;  /* 0xffffffc010972836 */ /* 0x000fe20000000000 */
[----:B------:R-:W-:Y:S01]  /*1d850*/  FSEL R63, R63, RZ, P0 ;  /* 0x000000ff3f3f7208 */ /* 0x000fe20000000000 */
[----:B------:R-:W-:Y:S01]  /*1d860*/  FMUL.FTZ R145, R144, R3 ;  /* 0x0000000390917220 */ /* 0x000fe20000410000 */
[----:B------:R-:W-:Y:S01]  /*1d870*/  FSEL R5, R60, RZ, P1 ;  /* 0x000000ff3c057208 */ /* 0x000fe20000800000 */
[----:B------:R-:W-:-:S02]  /*1d880*/  IMAD.IADD R3, R149, 0x1, R0 ;  /* 0x0000000195037824 */ /* 0x000fc400078e0200 */
[----:B------:R-:W-:Y:S01]  /*1d890*/  FMUL.FTZ R141, R144, R60 ;  /* 0x0000003c908d7220 */ /* 0x000fe20000410000 */
[----:B------:R-:W-:Y:S01]  /*1d8a0*/  IMAD.IADD R149, R149, 0x1, R151 ;  /* 0x0000000195957824 */ /* 0x000fe200078e0297 */
[----:B------:R-:W-:Y:S01]  /*1d8b0*/  LDSM.16.MT88.4 R28, [R151] ;  /* 0x00000000971c783b */ /* 0x000fe20000004200 */
[----:B------:R-:W-:Y:S01]  /*1d8c0*/  FADD.FTZ R5, R134, -R5 ;  /* 0x8000000586057221 */ /* 0x000fe20000010000 */
[-CC-:B------:R-:W-:Y:S02]  /*1d8d0*/  FFMA.FTZ R134, R36, R144.reuse, -R63.reuse ;  /* 0x0000009024867223 */ /* 0x180fe4000001083f */
[----:B------:R-:W1:Y:S01]  /*1d8e0*/  LDSM.16.MT88.4 R36, [R149] ;  /* 0x000000009524783b */ /* 0x000e620000004200 */
[----:B------:R-:W-:Y:S01]  /*1d8f0*/  FSEL R141, R141, RZ, P1 ;  /* 0x000000ff8d8d7208 */ /* 0x000fe20000800000 */
[----:B------:R-:W-:Y:S01]  /*1d900*/  FMUL.FTZ R147, R144, R5 ;  /* 0x0000000590937220 */ /* 0x000fe20000410000 */
[-CC-:B------:R-:W-:Y:S01]  /*1d910*/  FFMA.FTZ R138, R44, R144.reuse, -R63.reuse ;  /* 0x000000902c8a7223 */ /* 0x180fe2000001083f */
[-CC-:B------:R-:W-:Y:S01]  /*1d920*/  FFMA.FTZ R61, R6, R144.reuse, -R63.reuse ;  /* 0x00000090063d7223 */ /* 0x180fe2000001083f */
[-C--:B------:R-:W-:Y:S01]  /*1d930*/  FFMA.FTZ R143, R22, R144.reuse, -R63 ;  /* 0x00000090168f7223 */ /* 0x080fe2000001083f */
[-CC-:B------:R-:W-:Y:S01]  /*1d940*/  FFMA.FTZ R142, R46, R144.reuse, -R141.reuse ;  /* 0x000000902e8e7223 */ /* 0x180fe2000001088d */
[-CC-:B------:R-:W-:Y:S01]  /*1d950*/  FFMA.FTZ R139, R7, R144.reuse, -R141.reuse ;  /* 0x00000090078b7223 */ /* 0x180fe2000001088d */
[-CC-:B------:R-:W-:Y:S01]  /*1d960*/  FFMA.FTZ R140, R50, R144.reuse, -R141.reuse ;  /* 0x00000090328c7223 */ /* 0x180fe2000001088d */
[----:B------:R-:W-:Y:S01]  /*1d970*/  FFMA.FTZ R137, R48, R144, -R141 ;  /* 0x0000009030897223 */ /* 0x000fe2000001088d */
[----:B------:R-:W2:Y:S01]  /*1d980*/  MUFU.EX2 R147, R147 ;  /* 0x0000009300937308 */ /* 0x000ea20000000800 */
[----:B------:R-:W3:Y:S03]  /*1d990*/  LDSM.16.MT88.4 R12, [R0+0xc000] ;  /* 0x00c00000000c783b */ /* 0x000ee60000004200 */
[----:B------:R-:W4:Y:S01]  /*1d9a0*/  MUFU.EX2 R145, R145 ;  /* 0x0000009100917308 */ /* 0x000f220000000800 */
[----:B------:R-:W5:Y:S03]  /*1d9b0*/  LDSM.16.MT88.4 R20, [R3+0xc000] ;  /* 0x00c000000314783b */ /* 0x000f660000004200 */
[----:B------:R-:W-:Y:S01]  /*1d9c0*/  MUFU.EX2 R142, R142 ;  /* 0x0000008e008e7308 */ /* 0x000fe20000000800 */
[----:B------:R-:W5:Y:S03]  /*1d9d0*/  LDSM.16.MT88.4 R44, [R0+0x10000] ;  /* 0x01000000002c783b */ /* 0x000f660000004200 */
[----:B------:R-:W4:Y:S01]  /*1d9e0*/  MUFU.EX2 R139, R139 ;  /* 0x0000008b008b7308 */ /* 0x000f220000000800 */
[----:B------:R-:W5:Y:S03]  /*1d9f0*/  LDSM.16.MT88.4 R52, [R3+0x10000] ;  /* 0x010000000334783b */ /* 0x000f660000004200 */
[----:B------:R-:W-:Y:S01]  /*1da00*/  MUFU.EX2 R140, R140 ;  /* 0x0000008c008c7308 */ /* 0x000fe20000000800 */
[----:B------:R-:W5:Y:S03]  /*1da10*/  LDSM.16.MT88.4 R64, [R151+0x4000] ;  /* 0x004000009740783b */ /* 0x000f660000004200 */
[----:B------:R-:W1:Y:S04]  /*1da20*/  MUFU.EX2 R137, R137 ;  /* 0x0000008900897308 */ /* 0x000e680000000800 */
[----:B------:R-:W-:Y:S04]  /*1da30*/  MUFU.EX2 R138, R138 ;  /* 0x0000008a008a7308 */ /* 0x000fe80000000800 */
[----:B------:R-:W3:Y:S04]  /*1da40*/  MUFU.EX2 R61, R61 ;  /* 0x0000003d003d7308 */ /* 0x000ee80000000800 */
[----:B------:R-:W-:Y:S04]  /*1da50*/  MUFU.EX2 R143, R143 ;  /* 0x0000008f008f7308 */ /* 0x000fe80000000800 */
[----:B------:R-:W3:Y:S01]  /*1da60*/  MUFU.EX2 R134, R134 ;  /* 0x0000008600867308 */ /* 0x000ee20000000800 */
[-C--:B--2---:R-:W-:Y:S01]  /*1da70*/  FMUL.FTZ R48, R88, R147.reuse ;  /* 0x0000009358307220 */ /* 0x084fe20000410000 */
[----:B------:R-:W-:Y:S01]  /*1da80*/  FMUL.FTZ R49, R89, R147 ;  /* 0x0000009359317220 */ /* 0x000fe20000410000 */
[-C--:B----4-:R-:W-:Y:S01]  /*1da90*/  FMUL.FTZ R50, R90, R145.reuse ;  /* 0x000000915a327220 */ /* 0x090fe20000410000 */
[----:B------:R-:W-:Y:S01]  /*1daa0*/  FMUL.FTZ R51, R91, R145 ;  /* 0x000000915b337220 */ /* 0x000fe20000410000 */
[----:B------:R-:W-:Y:S01]  /*1dab0*/  F2FP.F16.F32.PACK_AB R4, R139, R142 ;  /* 0x0000008e8b04723e */ /* 0x000fe200000000ff */
[-C--:B------:R-:W-:Y:S01]  /*1dac0*/  FMUL.FTZ R32, R104, R147.reuse ;  /* 0x0000009368207220 */ /* 0x080fe20000410000 */
[----:B-1----:R-:W-:Y:S01]  /*1dad0*/  F2FP.F16.F32.PACK_AB R6, R137, R140 ;  /* 0x0000008c8906723e */ /* 0x002fe200000000ff */
[----:B------:R-:W-:Y:S01]  /*1dae0*/  FMUL.FTZ R33, R105, R147 ;  /* 0x0000009369217220 */ /* 0x000fe20000410000 */
[----:B---3--:R-:W-:Y:S01]  /*1daf0*/  F2FP.F16.F32.PACK_AB R5, R61, R138 ;  /* 0x0000008a3d05723e */ /* 0x008fe200000000ff */
[-C--:B------:R-:W-:Y:S01]  /*1db00*/  FMUL.FTZ R34, R106, R145.reuse ;  /* 0x000000916a227220 */ /* 0x080fe20000410000 */
        /* <DEDUP_REMOVED lines=40> */
[C---:B------:R-:W-:Y:S01]  /*1dd90*/  HMMA.16816.F32 R8, R4.reuse, R12, R8 ;  /* 0x0000000c0408723c */ /* 0x040fe20000001808 */
[----:B------:R-:W-:Y:S01]  /*1dda0*/  MUFU.EX2 R115, R115 ;  /* 0x0000007300737308 */ /* 0x000fe20000000800 */
[----:B------:R-:W3:Y:S03]  /*1ddb0*/  LDSM.16.MT88.4 R68, [R151+0x4800] ;  /* 0x004800009744783b */ /* 0x000ee60000004200 */
[----:B------:R-:W4:Y:S03]  /*1ddc0*/  MUFU.EX2 R110, R110 ;  /* 0x0000006e006e7308 */ /* 0x000f260000000800 */
[C---:B------:R-:W-:Y:S01]  /*1ddd0*/  HMMA.16816.F32 R12, R4.reuse, R14, R124 ;  /* 0x0000000e040c723c */ /* 0x040fe2000000187c */
[----:B------:R-:W-:Y:S04]  /*1dde0*/  MUFU.EX2 R111, R111 ;  /* 0x0000006f006f7308 */ /* 0x000fe80000000800 */
[----:B------:R-:W-:Y:S04]  /*1ddf0*/  MUFU.EX2 R108, R108 ;  /* 0x0000006c006c7308 */ /* 0x000fe80000000800 */
[----:B------:R-:W-:Y:S04]  /*1de00*/  MUFU.EX2 R114, R114 ;  /* 0x0000007200727308 */ /* 0x000fe80000000800 */
[----:B------:R-:W2:Y:S04]  /*1de10*/  MUFU.EX2 R113, R113 ;  /* 0x0000007100717308 */ /* 0x000ea80000000800 */
[----:B------:R-:W-:Y:S01]  /*1de20*/  MUFU.EX2 R112, R112 ;  /* 0x0000007000707308 */ /* 0x000fe20000000800 */
[-C--:B------:R-:W-:Y:S01]  /*1de30*/  FMUL.FTZ R16, R120, R147.reuse ;  /* 0x0000009378107220 */ /* 0x080fe20000410000 */
[----:B------:R-:W-:Y:S01]  /*1de40*/  FMUL.FTZ R17, R121, R147 ;  /* 0x0000009379117220 */ /* 0x000fe20000410000 */
[-C--:B------:R-:W-:Y:S01]  /*1de50*/  FMUL.FTZ R18, R122, R145.reuse ;  /* 0x000000917a127220 */ /* 0x080fe20000410000 */
[----:B------:R-:W3:Y:S01]  /*1de60*/  MUFU.EX2 R109, R109 ;  /* 0x0000006d006d7308 */ /* 0x000ee20000000800 */
        /* <DEDUP_REMOVED lines=29> */
[C---:B-----5:R-:W-:Y:S01]  /*1e040*/  HMMA.16816.F32 R16, R4.reuse, R20, R16 ;  /* 0x000000140410723c */ /* 0x060fe20000001810 */
[----:B------:R-:W5:Y:S04]  /*1e050*/  LDSM.16.MT88.4 R96, [R3+0xc800] ;  /* 0x00c800000360783b */ /* 0x000f680000004200 */
[----:B------:R-:W-:Y:S03]  /*1e060*/  LDSM.16.MT88.4 R80, [R149+0x800] ;  /* 0x000800009550783b */ /* 0x000fe60000004200 */
[C---:B------:R-:W-:Y:S08]  /*1e070*/  HMMA.16816.F32 R40, R4.reuse, R44, R40 ;  /* 0x0000002c0428723c */ /* 0x040ff00000001828 */
[C---:B------:R-:W-:Y:S01]  /*1e080*/  HMMA.16816.F32 R48, R4.reuse, R52, R48 ;  /* 0x000000340430723c */ /* 0x040fe20000001830 */
[-CC-:B------:R-:W-:Y:S01]  /*1e090*/  FFMA.FTZ R169, R169, R144.reuse, -R141.reuse ;  /* 0x00000090a9a97223 */ /* 0x180fe2000001088d */
[-C--:B------:R-:W-:Y:S01]  /*1e0a0*/  FFMA.FTZ R184, R202, R144.reuse, -R141 ;  /* 0x00000090cab87223 */ /* 0x080fe2000001088d */
[-CC-:B------:R-:W-:Y:S01]  /*1e0b0*/  FFMA.FTZ R163, R163, R144.reuse, -R63.reuse ;  /* 0x00000090a3a37223 */ /* 0x180fe2000001083f */
[-C--:B------:R-:W-:Y:S01]  /*1e0c0*/  FFMA.FTZ R204, R204, R144.reuse, -R63 ;  /* 0x00000090cccc7223 */ /* 0x080fe2000001083f */
[-C--:B------:R-:W-:Y:S01]  /*1e0d0*/  FFMA.FTZ R167, R167, R144.reuse, -R141 ;  /* 0x00000090a7a77223 */ /* 0x080fe2000001088d */
[-C--:B------:R-:W-:Y:S01]  /*1e0e0*/  FFMA.FTZ R173, R244, R144.reuse, -R63 ;  /* 0x00000090f4ad7223 */ /* 0x080fe2000001083f */
[-CC-:B------:R-:W-:Y:S01]  /*1e0f0*/  FFMA.FTZ R252, R252, R144.reuse, -R141.reuse ;  /* 0x00000090fcfc7223 */ /* 0x180fe2000001088d */
[C---:B------:R-:W-:Y:S01]  /*1e100*/  HMMA.16816.F32 R56, R4.reuse, R64, R56 ;  /* 0x000000400438723c */ /* 0x040fe20000001838 */
[-C--:B------:R-:W-:Y:S01]  /*1e110*/  FFMA.FTZ R248, R248, R144.reuse, -R141 ;  /* 0x00000090f8f87223 */ /* 0x080fe2000001088d */
[-C--:B------:R-:W-:Y:S01]  /*1e120*/  FFMA.FTZ R242, R242, R144.reuse, -R63 ;  /* 0x00000090f2f27223 */ /* 0x080fe2000001083f */
[-CC-:B------:R-:W-:Y:S01]  /*1e130*/  FFMA.FTZ R175, R200, R144.reuse, -R141.reuse ;  /* 0x00000090c8af7223 */ /* 0x180fe2000001088d */
[-C--:B------:R-:W-:Y:S01]  /*1e140*/  FFMA.FTZ R177, R194, R144.reuse, -R141 ;  /* 0x00000090c2b17223 */ /* 0x080fe2000001088d */
[-CC-:B------:R-:W-:Y:S01]  /*1e150*/  FFMA.FTZ R179, R192, R144.reuse, -R63.reuse ;  /* 0x00000090c0b37223 */ /* 0x180fe2000001083f */
[-CC-:B------:R-:W-:Y:S01]  /*1e160*/  FFMA.FTZ R181, R188, R144.reuse, -R63.reuse ;  /* 0x00000090bcb57223 */ /* 0x180fe2000001083f */
[-C--:B------:R-:W-:Y:S01]  /*1e170*/  FFMA.FTZ R186, R186, R144.reuse, -R63 ;  /* 0x00000090baba7223 */ /* 0x080fe2000001083f */
[C---:B------:R-:W-:Y:S01]  /*1e180*/  HMMA.16816.F32 R20, R4.reuse, R22, R116 ;  /* 0x000000160414723c */ /* 0x040fe20000001874 */
[-C--:B------:R-:W-:Y:S01]  /*1e190*/  FFMA.FTZ R198, R198, R144.reuse, -R141 ;  /* 0x00000090c6c67223 */ /* 0x080fe2000001088d */
[-C--:B------:R-:W-:Y:S01]  /*1e1a0*/  FFMA.FTZ R190, R190, R144.reuse, -R63 ;  /* 0x00000090bebe7223 */ /* 0x080fe2000001083f */
[-CC-:B------:R-:W-:Y:S01]  /*1e1b0*/  FFMA.FTZ R183, R174, R144.reuse, -R141.reuse ;  /* 0x00000090aeb77223 */ /* 0x180fe2000001088d */
[-C--:B------:R-:W-:Y:S01]  /*1e1c0*/  FFMA.FTZ R185, R172, R144.reuse, -R141 ;  /* 0x00000090acb97223 */ /* 0x080fe2000001088d */
[-CC-:B------:R-:W-:Y:S01]  /*1e1d0*/  FFMA.FTZ R189, R168, R144.reuse, -R63.reuse ;  /* 0x00000090a8bd7223 */ /* 0x180fe2000001083f */
[-C--:B------:R-:W-:Y:S01]  /*1e1e0*/  FFMA.FTZ R187, R162, R144.reuse, -R63 ;  /* 0x00000090a2bb7223 */ /* 0x080fe2000001083f */
[-CC-:B------:R-:W-:Y:S01]  /*1e1f0*/  FFMA.FTZ R176, R176, R144.reuse, -R141.reuse ;  /* 0x00000090b0b07223 */ /* 0x180fe2000001088d */
[----:B------:R-:W-:Y:S01]  /*1e200*/  HMMA.16816.F32 R44, R4, R46, R92 ;  /* 0x0000002e042c723c */ /* 0x000fe2000000185c */
[----:B------:R-:W-:Y:S01]  /*1e210*/  LDSM.16.MT88.4 R92, [R151+0x800] ;  /* 0x00080000975c783b */ /* 0x000fe20000004200 */
[-C--:B------:R-:W-:Y:S01]  /*1e220*/  FFMA.FTZ R170, R170, R144.reuse, -R141 ;  /* 0x00000090aaaa7223 */ /* 0x080fe2000001088d */
[----:B------:R-:W-:-:S02]  /*1e230*/  FFMA.FTZ R166, R166, R144, -R63 ;  /* 0x00000090a6a67223 */ /* 0x000fc4000001083f */
[----:B------:R-:W-:Y:S03]  /*1e240*/  LDSM.16.MT88.4 R124, [R0+0xf800] ;  /* 0x00f80000007c783b */ /* 0x000fe60000004200 */
[C---:B------:R-:W-:Y:S01]  /*1e250*/  HMMA.16816.F32 R52, R4.reuse, R54, R84 ;  /* 0x000000360434723c */ /* 0x040fe20000001854 */
[----:B------:R-:W5:Y:S07]  /*1e260*/  LDSM.16.MT88.4 R84, [R3+0x10800] ;  /* 0x010800000354783b */ /* 0x000f6e0000004200 */
[C---:B------:R-:W-:Y:S01]  /*1e270*/  HMMA.16816.F32 R64, R4.reuse, R66, R76 ;  /* 0x000000420440723c */ /* 0x040fe2000000184c */
[----:B------:R-:W5:Y:S07]  /*1e280*/  LDSM.16.MT88.4 R76, [R0+0x10800] ;  /* 0x01080000004c783b */ /* 0x000f6e0000004200 */
[----:B-1----:R-:W-:Y:S01]  /*1e290*/  HMMA.16816.F32 R72, R4, R88, R72 ;  /* 0x000000580448723c */ /* 0x002fe20000001848 */
[----:B----4-:R-:W-:-:S02]  /*1e2a0*/  F2FP.F16.F32.PACK_AB R88, R110, R115 ;  /* 0x000000736e58723e */ /* 0x010fc400000000ff */
[----:B--2---:R-:W-:-:S05]  /*1e2b0*/  F2FP.F16.F32.PACK_AB R89, R113, R114 ;  /* 0x000000727159723e */ /* 0x004fca00000000ff */
[----:B------:R-:W-:Y:S01]  /*1e2c0*/  HMMA.16816.F32 R4, R4, R90, R104 ;  /* 0x0000005a0404723c */ /* 0x000fe20000001868 */
[----:B------:R-:W-:Y:S01]  /*1e2d0*/  F2FP.F16.F32.PACK_AB R90, R108, R111 ;  /* 0x0000006f6c5a723e */ /* 0x000fe200000000ff */
[----:B------:R-:W-:Y:S01]  /*1e2e0*/  FFMA.FTZ R117, R155, R144, -R63 ;  /* 0x000000909b757223 */ /* 0x000fe2000001083f */
[----:B---3--:R-:W-:Y:S01]  /*1e2f0*/  F2FP.F16.F32.PACK_AB R91, R109, R112 ;  /* 0x000000706d5b723e */ /* 0x008fe200000000ff */
[-C--:B------:R-:W-:Y:S01]  /*1e300*/  FFMA.FTZ R116, R171, R144.reuse, -R141 ;  /* 0x00000090ab747223 */ /* 0x080fe2000001088d */
[-C--:B------:R-:W-:Y:S01]  /*1e310*/  FFMA.FTZ R118, R182, R144.reuse, -R63 ;  /* 0x00000090b6767223 */ /* 0x080fe2000001083f */
[----:B------:R-:W-:Y:S04]  /*1e320*/  LDSM.16.MT88.4 R104, [R0+0xd000] ;  /* 0x00d000000068783b */ /* 0x000fe80000004200 */
[C---:B------:R-:W-:Y:S08]  /*1e330*/  HMMA.16816.F32 R8, R88.reuse, R100, R8 ;  /* 0x000000645808723c */ /* 0x040ff00000001808 */
[C---:B------:R-:W-:Y:S01]  /*1e340*/  HMMA.16816.F32 R12, R88.reuse, R102, R12 ;  /* 0x00000066580c723c */ /* 0x040fe2000000180c */
[----:B------:R-:W1:Y:S07]  /*1e350*/  LDSM.16.MT88.4 R100, [R149+0x4800] ;  /* 0x004800009564783b */ /* 0x000e6e0000004200 */
[----:B------:R-:W-:Y:S01]  /*1e360*/  HMMA.16816.F32 R56, R88, R68, R56 ;  /* 0x000000445838723c */ /* 0x000fe20000001838 */
[----:B------:R-:W-:-:S04]  /*1e370*/  FFMA.FTZ R68, R178, R144, -R141 ;  /* 0x00000090b2447223 */ /* 0x000fc8000001088d */
[----:B------:R2:W-:Y:S03]  /*1e380*/  MUFU.EX2 R155, R68 ;  /* 0x00000044009b7308 */ /* 0x0005e60000000800 */
[C---:B------:R-:W-:Y:S01]  /*1e390*/  HMMA.16816.F32 R64, R88.reuse, R70, R64 ;  /* 0x000000465840723c */ /* 0x040fe20000001840 */
[----:B--2---:R-:W2:Y:S07]  /*1e3a0*/  LDSM.16.MT88.4 R68, [R0+0x11000] ;  /* 0x011000000044783b */ /* 0x004eae0000004200 */
[C---:B-----5:R-:W-:Y:S08]  /*1e3b0*/  HMMA.16816.F32 R16, R88.reuse, R96, R16 ;  /* 0x000000605810723c */ /* 0x060ff00000001810 */
[C---:B------:R-:W-:Y:S01]  /*1e3c0*/  HMMA.16816.F32 R20, R88.reuse, R98, R20 ;  /* 0x000000625814723c */ /* 0x040fe20000001814 */
[----:B------:R-:W3:Y:S07]  /*1e3d0*/  LDSM.16.MT88.4 R96, [R3+0xd000] ;  /* 0x00d000000360783b */ /* 0x000eee0000004200 */
[C---:B------:R-:W-:Y:S01]  /*1e3e0*/  HMMA.16816.F32 R48, R88.reuse, R84, R48 ;  /* 0x000000545830723c */ /* 0x040fe20000001830 */
[-CC-:B------:R-:W-:Y:S01]  /*1e3f0*/  FFMA.FTZ R85, R157, R144.reuse, -R63.reuse ;  /* 0x000000909d557223 */ /* 0x180fe2000001083f */
[-C--:B------:R-:W-:Y:S01]  /*1e400*/  FFMA.FTZ R157, R180, R144.reuse, -R63 ;  /* 0x00000090b49d7223 */ /* 0x080fe2000001083f */
[----:B------:R-:W-:Y:S05]  /*1e410*/  MUFU.EX2 R116, R116 ;  /* 0x0000007400747308 */ /* 0x000fea0000000800 */
[C---:B------:R-:W-:Y:S01]  /*1e420*/  HMMA.16816.F32 R32, R88.reuse, R80, R32 ;  /* 0x000000505820723c */ /* 0x040fe20000001820 */
[----:B------:R-:W-:Y:S01]  /*1e430*/  FFMA.FTZ R80, R153, R144, -R141 ;  /* 0x0000009099507223 */ /* 0x000fe2000001088d */
[----:B------:R-:W-:Y:S06]  /*1e440*/  MUFU.EX2 R117, R117 ;  /* 0x0000007500757308 */ /* 0x000fec0000000800 */
[C---:B------:R-:W-:Y:S01]  /*1e450*/  HMMA.16816.F32 R24, R88.reuse, R92, R24 ;  /* 0x0000005c5818723c */ /* 0x040fe20000001818 */
[----:B------:R-:W4:Y:S07]  /*1e460*/  MUFU.EX2 R153, R169 ;  /* 0x000000a900997308 */ /* 0x000f2e0000000800 */
[C---:B------:R-:W-:Y:S01]  /*1e470*/  HMMA.16816.F32 R28, R88.reuse, R94, R28 ;  /* 0x0000005e581c723c */ /* 0x040fe2000000181c */
[----:B------:R5:W2:Y:S01]  /*1e480*/  MUFU.EX2 R178, R80 ;  /* 0x0000005000b27308 */ /* 0x000aa20000000800 */
[----:B------:R-:W-:Y:S06]  /*1e490*/  LDSM.16.MT88.4 R92, [R151+0x1000] ;  /* 0x00100000975c783b */ /* 0x000fec0000004200 */
[C---:B------:R-:W-:Y:S01]  /*1e4a0*/  HMMA.16816.F32 R36, R88.reuse, R82, R36 ;  /* 0x000000525824723c */ /* 0x040fe20000001824 */
[----:B------:R-:W3:Y:S07]  /*1e4b0*/  MUFU.EX2 R182, R85 ;  /* 0x0000005500b67308 */ /* 0x000eee0000000800 */
[C---:B------:R-:W-:Y:S01]  /*1e4c0*/  HMMA.16816.F32 R40, R88.reuse, R76, R40 ;  /* 0x0000004c5828723c */ /* 0x040fe20000001828 */
[----:B------:R3:W-:Y:S01]  /*1e4d0*/  MUFU.EX2 R180, R118 ;  /* 0x0000007600b47308 */ /* 0x0007e20000000800 */
[----:B-----5:R-:W-:Y:S06]  /*1e4e0*/  LDSM.16.MT88.4 R80, [R3+0x11000] ;  /* 0x011000000350783b */ /* 0x020fec0000004200 */
[C---:B------:R-:W-:Y:S01]  /*1e4f0*/  HMMA.16816.F32 R44, R88.reuse, R78, R44 ;  /* 0x0000004e582c723c */ /* 0x040fe2000000182c */
[----:B------:R-:W5:Y:S01]  /*1e500*/  LDSM.16.MT88.4 R76, [R149+0x1000] ;  /* 0x00100000954c783b */ /* 0x000f620000004200 */
[----:B------:R-:W3:Y:S06]  /*1e510*/  MUFU.EX2 R157, R157 ;  /* 0x0000009d009d7308 */ /* 0x000eec0000000800 */
[C---:B------:R-:W-:Y:S08]  /*1e520*/  HMMA.16816.F32 R52, R88.reuse, R86, R52 ;  /* 0x000000565834723c */ /* 0x040ff00000001834 */
[C---:B-1----:R-:W-:Y:S08]  /*1e530*/  HMMA.16816.F32 R72, R88.reuse, R100, R72 ;  /* 0x000000645848723c */ /* 0x042ff00000001848 */
[----:B------:R-:W-:Y:S01]  /*1e540*/  HMMA.16816.F32 R4, R88, R102, R4 ;  /* 0x000000665804723c */ /* 0x000fe20000001804 */
[----:B------:R-:W1:Y:S01]  /*1e550*/  LDSM.16.MT88.4 R88, [R151+0x5000] ;  /* 0x005000009758783b */ /* 0x000e620000004200 */
[----:B----4-:R-:W-:-:S02]  /*1e560*/  F2FP.F16.F32.PACK_AB R84, R153, R116 ;  /* 0x000000749954723e */ /* 0x010fc400000000ff */
[----:B--2---:R-:W-:Y:S02]  /*1e570*/  F2FP.F16.F32.PACK_AB R86, R155, R178 ;  /* 0x000000b29b56723e */ /* 0x004fe400000000ff */
[----:B---3--:R-:W-:Y:S01]  /*1e580*/  F2FP.F16.F32.PACK_AB R85, R182, R117 ;  /* 0x00000075b655723e */ /* 0x008fe200000000ff */
[----:B------:R-:W-:Y:S01]  /*1e590*/  FFMA.FTZ R118, R159, R144, -R63 ;  /* 0x000000909f767223 */ /* 0x000fe2000001083f */
[----:B------:R-:W-:Y:S01]  /*1e5a0*/  F2FP.F16.F32.PACK_AB R87, R157, R180 ;  /* 0x000000b49d57723e */ /* 0x000fe200000000ff */
[----:B------:R-:W-:Y:S01]  /*1e5b0*/  MUFU.EX2 R184, R184 ;  /* 0x000000b800b87308 */ /* 0x000fe20000000800 */
[----:B------:R-:W-:Y:S05]  /*1e5c0*/  LDSM.16.MT88.4 R100, [R0+0xd800] ;  /* 0x00d800000064783b */ /* 0x000fea0000004200 */
        /* <DEDUP_REMOVED lines=9> */
[C---:B-1----:R-:W-:Y:S08]  /*1e660*/  HMMA.16816.F32 R56, R84.reuse, R88, R56 ;  /* 0x000000585438723c */ /* 0x042ff00000001838 */
[C---:B------:R-:W-:Y:S01]  /*1e670*/  HMMA.16816.F32 R64, R84.reuse, R90, R64 ;  /* 0x0000005a5440723c */ /* 0x040fe20000001840 */
[----:B------:R-:W1:Y:S07]  /*1e680*/  LDSM.16.MT88.4 R88, [R3+0x11800] ;  /* 0x011800000358783b */ /* 0x000e6e0000004200 */
[C---:B------:R-:W-:Y:S01]  /*1e690*/  HMMA.16816.F32 R8, R84.reuse, R104, R8 ;  /* 0x000000685408723c */ /* 0x040fe20000001808 */
[-C--:B------:R-:W-:Y:S01]  /*1e6a0*/  FFMA.FTZ R104, R165, R144.reuse, -R141 ;  /* 0x00000090a5687223 */ /* 0x080fe2000001088d */
[-C--:B------:R-:W-:Y:S01]  /*1e6b0*/  FFMA.FTZ R165, R206, R144.reuse, -R63 ;  /* 0x00000090cea57223 */ /* 0x080fe2000001083f */
[----:B------:R-:W-:Y:S01]  /*1e6c0*/  FFMA.FTZ R105, R161, R144, -R141 ;  /* 0x00000090a1697223 */ /* 0x000fe2000001088d */
[----:B------:R-:W-:Y:S04]  /*1e6d0*/  MUFU.EX2 R206, R118 ;  /* 0x0000007600ce7308 */ /* 0x000fe80000000800 */
[C---:B------:R-:W-:Y:S01]  /*1e6e0*/  HMMA.16816.F32 R48, R84.reuse, R80, R48 ;  /* 0x000000505430723c */ /* 0x040fe20000001830 */
[----:B------:R-:W-:Y:S04]  /*1e6f0*/  MUFU.EX2 R161, R167 ;  /* 0x000000a700a17308 */ /* 0x000fe80000000800 */
[----:B------:R-:W5:Y:S03]  /*1e700*/  MUFU.EX2 R202, R105 ;  /* 0x0000006900ca7308 */ /* 0x000f660000000800 */
[C---:B------:R-:W-:Y:S01]  /*1e710*/  HMMA.16816.F32 R52, R84.reuse, R82, R52 ;  /* 0x000000525434723c */ /* 0x040fe20000001834 */
[----:B------:R-:W1:Y:S01]  /*1e720*/  LDSM.16.MT88.4 R80, [R149+0x1800] ;  /* 0x001800009550783b */ /* 0x000e620000004200 */
[----:B------:R2:W-:Y:S04]  /*1e730*/  MUFU.EX2 R159, R104 ;  /* 0x00000068009f7308 */ /* 0x0005e80000000800 */
[----:B------:R-:W3:Y:S04]  /*1e740*/  MUFU.EX2 R165, R165 ;  /* 0x000000a500a57308 */ /* 0x000ee80000000800 */
[----:B------:R-:W-:Y:S01]  /*1e750*/  MUFU.EX2 R163, R163 ;  /* 0x000000a300a37308 */ /* 0x000fe20000000800 */
[C---:B------:R-:W-:Y:S03]  /*1e760*/  HMMA.16816.F32 R12, R84.reuse, R106, R12 ;  /* 0x0000006a540c723c */ /* 0x040fe6000000180c */
[----:B------:R-:W4:Y:S01]  /*1e770*/  MUFU.EX2 R204, R204 ;  /* 0x000000cc00cc7308 */ /* 0x000f220000000800 */
[----:B--2---:R-:W2:Y:S04]  /*1e780*/  LDSM.16.MT88.4 R104, [R151+0x5800] ;  /* 0x005800009768783b */ /* 0x004ea80000004200 */
        /* <DEDUP_REMOVED lines=20> */
[----:B------:R-:W-:-:S05]  /*1e8d0*/  FFMA.FTZ R171, R212, R144, -R63 ;  /* 0x00000090d4ab7223 */ /* 0x000fca000001083f */
[C---:B------:R-:W-:Y:S08]  /*1e8e0*/  HMMA.16816.F32 R32, R68.reuse, R80, R32 ;  /* 0x000000504420723c */ /* 0x040ff00000001820 */
[C---:B------:R-:W-:Y:S01]  /*1e8f0*/  HMMA.16816.F32 R36, R68.reuse, R82, R36 ;  /* 0x000000524424723c */ /* 0x040fe20000001824 */
[----:B------:R-:W5:Y:S01]  /*1e900*/  LDSM.16.MT88.4 R80, [R149+0x2000] ;  /* 0x002000009550783b */ /* 0x000f620000004200 */
[----:B------:R-:W-:Y:S03]  /*1e910*/  MUFU.EX2 R250, R252 ;  /* 0x000000fc00fa7308 */ /* 0x000fe60000000800 */
[----:B------:R-:W5:Y:S03]  /*1e920*/  LDSM.16.MT88.4 R84, [R3+0x12000] ;  /* 0x012000000354783b */ /* 0x000f660000004200 */
        /* <DEDUP_REMOVED lines=10> */
[----:B------:R1:W-:Y:S04]  /*1e9d0*/  MUFU.EX2 R212, R104 ;  /* 0x0000006800d47308 */ /* 0x0003e80000000800 */
        /* <DEDUP_REMOVED lines=8> */
[----:B-1----:R-:W-:Y:S01]  /*1ea60*/  FFMA.FTZ R104, R196, R144, -R141 ;  /* 0x00000090c4687223 */ /* 0x002fe2000001088d */
[----:B------:R-:W-:-:S02]  /*1ea70*/  F2FP.F16.F32.PACK_AB R70, R169, R246 ;  /* 0x000000f6a946723e */ /* 0x000fc400000000ff */
[----:B------:R-:W-:Y:S02]  /*1ea80*/  F2FP.F16.F32.PACK_AB R69, R214, R173 ;  /* 0x000000add645723e */ /* 0x000fe400000000ff */
[----:B------:R-:W-:Y:S01]  /*1ea90*/  F2FP.F16.F32.PACK_AB R71, R171, R212 ;  /* 0x000000d4ab47723e */ /* 0x000fe200000000ff */
[----:B------:R-:W-:Y:S01]  /*1eaa0*/  MUFU.EX2 R175, R175 ;  /* 0x000000af00af7308 */ /* 0x000fe20000000800 */
[----:B------:R-:W-:Y:S05]  /*1eab0*/  LDSM.16.MT88.4 R96, [R3+0xe800] ;  /* 0x00e800000360783b */ /* 0x000fea0000004200 */
        /* <DEDUP_REMOVED lines=8> */
[----:B------:R-:W4:Y:S07]  /*1eb40*/  LDSM.16.MT88.4 R80, [R0+0x12800] ;  /* 0x012800000050783b */ /* 0x000f2e0000004200 */
[C---:B------:R-:W-:Y:S08]  /*1eb50*/  HMMA.16816.F32 R48, R68.reuse, R84, R48 ;  /* 0x000000544430723c */ /* 0x040ff00000001830 */
[C---:B------:R-:W-:Y:S01]  /*1eb60*/  HMMA.16816.F32 R52, R68.reuse, R86, R52 ;  /* 0x000000564434723c */ /* 0x040fe20000001834 */
[----:B------:R-:W5:Y:S01]  /*1eb70*/  LDSM.16.MT88.4 R84, [R149+0x2800] ;  /* 0x002800009554783b */ /* 0x000f620000004200 */
[----:B------:R-:W2:Y:S04]  /*1eb80*/  MUFU.EX2 R196, R198 ;  /* 0x000000c600c47308 */ /* 0x000ea80000000800 */
[----:B------:R3:W-:Y:S02]  /*1eb90*/  MUFU.EX2 R194, R104 ;  /* 0x0000006800c27308 */ /* 0x0007e40000000800 */
[C---:B------:R-:W-:Y:S02]  /*1eba0*/  HMMA.16816.F32 R16, R68.reuse, R100, R16 ;  /* 0x000000644410723c */ /* 0x040fe40000001810 */
[----:B------:R-:W-:Y:S04]  /*1ebb0*/  MUFU.EX2 R177, R177 ;  /* 0x000000b100b17308 */ /* 0x000fe80000000800 */
[----:B------:R-:W-:Y:S02]  /*1ebc0*/  MUFU.EX2 R179, R179 ;  /* 0x000000b300b37308 */ /* 0x000fe40000000800 */
[C---:B------:R-:W-:Y:S01]  /*1ebd0*/  HMMA.16816.F32 R20, R68.reuse, R102, R20 ;  /* 0x000000664414723c */ /* 0x040fe20000001814 */
[----:B------:R-:W5:Y:S01]  /*1ebe0*/  LDSM.16.MT88.4 R100, [R0+0xe800] ;  /* 0x00e800000064783b */ /* 0x000f620000004200 */
[----:B------:R-:W4:Y:S03]  /*1ebf0*/  MUFU.EX2 R188, R190 ;  /* 0x000000be00bc7308 */ /* 0x000f260000000800 */
[----:B---3--:R-:W-:Y:S01]  /*1ec00*/  LDSM.16.MT88.4 R104, [R3+0x12800] ;  /* 0x012800000368783b */ /* 0x008fe20000004200 */
[----:B------:R-:W-:Y:S04]  /*1ec10*/  MUFU.EX2 R181, R181 ;  /* 0x000000b500b57308 */ /* 0x000fe80000000800 */
[----:B------:R-:W3:Y:S01]  /*1ec20*/  MUFU.EX2 R186, R186 ;  /* 0x000000ba00ba7308 */ /* 0x000ee20000000800 */
[C---:B------:R-:W-:Y:S08]  /*1ec30*/  HMMA.16816.F32 R24, R68.reuse, R92, R24 ;  /* 0x0000005c4418723c */ /* 0x040ff00000001818 */
[C---:B------:R-:W-:Y:S01]  /*1ec40*/  HMMA.16816.F32 R28, R68.reuse, R94, R28 ;  /* 0x0000005e441c723c */ /* 0x040fe2000000181c */
[----:B------:R-:W-:Y:S07]  /*1ec50*/  LDSM.16.MT88.4 R92, [R151+0x2800] ;  /* 0x00280000975c783b */ /* 0x000fee0000004200 */
[C---:B-1----:R-:W-:Y:S08]  /*1ec60*/  HMMA.16816.F32 R56, R68.reuse, R88, R56 ;  /* 0x000000584438723c */ /* 0x042ff00000001838 */
[----:B------:R-:W-:Y:S01]  /*1ec70*/  HMMA.16816.F32 R64, R68, R90, R64 ;  /* 0x0000005a4440723c */ /* 0x000fe20000001840 */
[-C--:B------:R-:W-:Y:S01]  /*1ec80*/  FFMA.FTZ R118, R164, R144.reuse, -R63 ;  /* 0x00000090a4767223 */ /* 0x080fe2000001083f */
[----:B------:R-:W-:Y:S01]  /*1ec90*/  MUFU.EX2 R174, R176 ;  /* 0x000000b000ae7308 */ /* 0x000fe20000000800 */
[----:B------:R-:W-:Y:S01]  /*1eca0*/  FFMA.FTZ R142, R247, R147, R142 ;  /* 0x00000093f78e7223 */ /* 0x000fe2000001008e */
[----:B------:R-:W-:Y:S01]  /*1ecb0*/  FFMA.FTZ R138, R245, R145, R138 ;  /* 0x00000091f58a7223 */ /* 0x000fe2000001008a */
[----:B------:R-:W-:-:S03]  /*1ecc0*/  FFMA.FTZ R160, R160, R144, -R141 ;  /* 0x00000090a0a07223 */ /* 0x000fc6000001088d */
[----:B--2---:R-:W-:Y:S01]  /*1ecd0*/  HMMA.16816.F32 R72, R68, R76, R72 ;  /* 0x0000004c4448723c */ /* 0x004fe20000001848 */
[----:B------:R-:W-:Y:S01]  /*1ece0*/  F2FP.F16.F32.PACK_AB R76, R196, R175 ;  /* 0x000000afc44c723e */ /* 0x000fe200000000ff */
[----:B------:R-:W1:Y:S01]  /*1ecf0*/  MUFU.EX2 R183, R183 ;  /* 0x000000b700b77308 */ /* 0x000e620000000800 */
[----:B----4-:R-:W-:Y:S01]  /*1ed00*/  F2FP.F16.F32.PACK_AB R77, R188, R179 ;  /* 0x000000b3bc4d723e */ /* 0x010fe200000000ff */
[-CC-:B------:R-:W-:Y:S01]  /*1ed10*/  FFMA.FTZ R191, R158, R144.reuse, -R141.reuse ;  /* 0x000000909ebf7223 */ /* 0x180fe2000001088d */
[----:B------:R-:W-:-:S03]  /*1ed20*/  FFMA.FTZ R156, R156, R144, -R141 ;  /* 0x000000909c9c7223 */ /* 0x000fc6000001088d */
[----:B------:R-:W-:Y:S01]  /*1ed30*/  HMMA.16816.F32 R4, R68, R78, R4 ;  /* 0x0000004e4404723c */ /* 0x000fe20000001804 */
[----:B------:R-:W2:Y:S01]  /*1ed40*/  LDSM.16.MT88.4 R68, [R151+0x6800] ;  /* 0x006800009744783b */ /* 0x000ea20000004200 */
[----:B------:R-:W-:Y:S02]  /*1ed50*/  F2FP.F16.F32.PACK_AB R78, R177, R194 ;  /* 0x000000c2b14e723e */ /* 0x000fe400000000ff */
[----:B---3--:R-:W-:Y:S01]  /*1ed60*/  F2FP.F16.F32.PACK_AB R79, R186, R181 ;  /* 0x000000b5ba4f723e */ /* 0x008fe200000000ff */
[----:B------:R-:W-:Y:S01]  /*1ed70*/  MUFU.EX2 R185, R185 ;  /* 0x000000b900b97308 */ /* 0x000fe20000000800 */
[-CC-:B------:R-:W-:Y:S01]  /*1ed80*/  FFMA.FTZ R193, R152, R144.reuse, -R63.reuse ;  /* 0x0000009098c17223 */ /* 0x180fe2000001083f */
[----:B------:R-:W-:Y:S01]  /*1ed90*/  FFMA.FTZ R148, R148, R144, -R63 ;  /* 0x0000009094947223 */ /* 0x000fe2000001083f */
[----:B------:R-:W-:Y:S03]  /*1eda0*/  LDSM.16.MT88.4 R88, [R149+0x3000] ;  /* 0x003000009558783b */ /* 0x000fe60000004200 */
        /* <DEDUP_REMOVED lines=8> */
[----:B------:R-:W5:Y:S01]  /*1ee30*/  LDSM.16.MT88.4 R100, [R0+0xf000] ;  /* 0x00f000000064783b */ /* 0x000f620000004200 */
[----:B------:R-:W1:Y:S04]  /*1ee40*/  MUFU.EX2 R168, R170 ;  /* 0x000000aa00a87308 */ /* 0x000e680000000800 */
[----:B------:R-:W-:Y:S02]  /*1ee50*/  MUFU.EX2 R189, R189 ;  /* 0x000000bd00bd7308 */ /* 0x000fe40000000800 */
[C---:B--2---:R-:W-:Y:S02]  /*1ee60*/  HMMA.16816.F32 R56, R76.reuse, R68, R56 ;  /* 0x000000444c38723c */ /* 0x044fe40000001838 */
[----:B------:R-:W2:Y:S04]  /*1ee70*/  MUFU.EX2 R164, R166 ;  /* 0x000000a600a47308 */ /* 0x000ea80000000800 */
[----:B------:R-:W-:Y:S02]  /*1ee80*/  MUFU.EX2 R162, R118 ;  /* 0x0000007600a27308 */ /* 0x000fe40000000800 */
[C---:B------:R-:W-:Y:S01]  /*1ee90*/  HMMA.16816.F32 R64, R76.reuse, R70, R64 ;  /* 0x000000464c40723c */ /* 0x040fe20000001840 */
[----:B------:R-:W5:Y:S01]  /*1eea0*/  LDSM.16.MT88.4 R68, [R151+0x7000] ;  /* 0x007000009744783b */ /* 0x000f620000004200 */
[----:B------:R-:W4:Y:S06]  /*1eeb0*/  MUFU.EX2 R187, R187 ;  /* 0x000000bb00bb7308 */ /* 0x000f2c0000000800 */
[C---:B------:R-:W-:Y:S08]  /*1eec0*/  HMMA.16816.F32 R24, R76.reuse, R92, R24 ;  /* 0x0000005c4c18723c */ /* 0x040ff00000001818 */
[C---:B------:R-:W-:Y:S01]  /*1eed0*/  HMMA.16816.F32 R28, R76.reuse, R94, R28 ;  /* 0x0000005e4c1c723c */ /* 0x040fe2000000181c */
[----:B------:R-:W5:Y:S07]  /*1eee0*/  LDSM.16.MT88.4 R92, [R151+0x3000] ;  /* 0x00300000975c783b */ /* 0x000f6e0000004200 */
[C---:B------:R-:W-:Y:S08]  /*1eef0*/  HMMA.16816.F32 R16, R76.reuse, R96, R16 ;  /* 0x000000604c10723c */ /* 0x040ff00000001810 */
[C---:B------:R-:W-:Y:S08]  /*1ef00*/  HMMA.16816.F32 R20, R76.reuse, R98, R20 ;  /* 0x000000624c14723c */ /* 0x040ff00000001814 */
[C---:B------:R-:W-:Y:S08]  /*1ef10*/  HMMA.16816.F32 R48, R76.reuse, R104, R48 ;  /* 0x000000684c30723c */ /* 0x040ff00000001830 */
[C---:B------:R-:W-:Y:S01]  /*1ef20*/  HMMA.16816.F32 R52, R76.reuse, R106, R52 ;  /* 0x0000006a4c34723c */ /* 0x040fe20000001834 */
[----:B------:R-:W-:Y:S01]  /*1ef30*/  FADD.FTZ R139, R139, R142 ;  /* 0x0000008e8b8b7221 */ /* 0x000fe20000010000 */
[----:B------:R-:W-:Y:S01]  /*1ef40*/  FADD.FTZ R138, R61, R138 ;  /* 0x0000008a3d8a7221 */ /* 0x000fe20000010000 */
[----:B------:R-:W-:Y:S01]  /*1ef50*/  MUFU.EX2 R158, R160 ;  /* 0x000000a0009e7308 */ /* 0x000fe20000000800 */
[----:B------:R-:W5:Y:S04]  /*1ef60*/  LDSM.16.MT88.4 R96, [R3+0xf000] ;  /* 0x00f000000360783b */ /* 0x000f680000004200 */
[C---:B---3--:R-:W-:Y:S08]  /*1ef70*/  HMMA.16816.F32 R72, R76.reuse, R80, R72 ;  /* 0x000000504c48723c */ /* 0x048ff00000001848 */
[----:B------:R-:W-:Y:S01]  /*1ef80*/  HMMA.16816.F32 R4, R76, R82, R4 ;  /* 0x000000524c04723c */ /* 0x000fe20000001804 */
[----:B-1----:R-:W-:Y:S01]  /*1ef90*/  F2FP.F16.F32.PACK_AB R76, R183, R174 ;  /* 0x000000aeb74c723e */ /* 0x002fe200000000ff */
[----:B------:R-:W-:Y:S01]  /*1efa0*/  FADD.FTZ R140, R140, R139 ;  /* 0x0000008b8c8c7221 */ /* 0x000fe20000010000 */
[----:B------:R-:W-:Y:S01]  /*1efb0*/  F2FP.F16.F32.PACK_AB R78, R168, R185 ;  /* 0x000000b9a84e723e */ /* 0x000fe200000000ff */
[----:B------:R-:W-:Y:S01]  /*1efc0*/  FADD.FTZ R143, R143, R138 ;  /* 0x0000008a8f8f7221 */ /* 0x000fe20000010000 */
[----:B--2---:R-:W-:Y:S01]  /*1efd0*/  F2FP.F16.F32.PACK_AB R77, R164, R189 ;  /* 0x000000bda44d723e */ /* 0x004fe200000000ff */
[----:B------:R-:W1:Y:S01]  /*1efe0*/  MUFU.EX2 R191, R191 ;  /* 0x000000bf00bf7308 */ /* 0x000e620000000800 */
[----:B----4-:R-:W-:Y:S01]  /*1eff0*/  F2FP.F16.F32.PACK_AB R79, R187, R162 ;  /* 0x000000a2bb4f723e */ /* 0x010fe200000000ff */
[----:B------:R-:W2:Y:S02]  /*1f000*/  LDSM.16.MT88.4 R104, [R3+0x13000] ;  /* 0x013000000368783b */ /* 0x000ea40000004200 */
[----:B------:R-:W-:Y:S02]  /*1f010*/  MUFU.EX2 R193, R193 ;  /* 0x000000c100c17308 */ /* 0x000fe40000000800 */
[----:B------:R-:W3:Y:S02]  /*1f020*/  LDSM.16.MT88.4 R80, [R149+0x7000] ;  /* 0x007000009550783b */ /* 0x000ee40000004200 */
[----:B------:R-:W-:Y:S01]  /*1f030*/  HMMA.16816.F32 R40, R76, R84, R40 ;  /* 0x000000544c28723c */ /* 0x000fe20000001828 */
[-C--:B------:R-:W-:Y:S01]  /*1f040*/  FFMA.FTZ R84, R154, R144.reuse, -R141 ;  /* 0x000000909a547223 */ /* 0x080fe2000001088d */
[-CC-:B------:R-:W-:Y:S01]  /*1f050*/  FFMA.FTZ R154, R150, R144.reuse, -R63.reuse ;  /* 0x00000090969a7223 */ /* 0x180fe2000001083f */
[----:B------:R-:W-:Y:S01]  /*1f060*/  FFMA.FTZ R144, R146, R144, -R63 ;  /* 0x0000009092907223 */ /* 0x000fe2000001083f */
[----:B------:R-:W-:Y:S01]  /*1f070*/  MUFU.EX2 R141, R156 ;  /* 0x0000009c008d7308 */ /* 0x000fe20000000800 */
[----:B------:R-:W-:-:S03]  /*1f080*/  FADD.FTZ R140, R137, R140 ;  /* 0x0000008c898c7221 */ /* 0x000fc60000010000 */
[----:B------:R-:W-:Y:S01]  /*1f090*/  MUFU.EX2 R152, R84 ;  /* 0x0000005400987308 */ /* 0x000fe20000000800 */
[----:B-----5:R-:W-:Y:S03]  /*1f0a0*/  HMMA.16816.F32 R8, R76, R100, R8 ;  /* 0x000000644c08723c */ /* 0x020fe60000001808 */
[----:B------:R-:W4:Y:S01]  /*1f0b0*/  MUFU.EX2 R154, R154 ;  /* 0x0000009a009a7308 */ /* 0x000f220000000800 */
[----:B------:R-:W-:-:S03]  /*1f0c0*/  FADD.FTZ R143, R134, R143 ;  /* 0x0000008f868f7221 */ /* 0x000fc60000010000 */
[----:B------:R-:W-:Y:S04]  /*1f0d0*/  MUFU.EX2 R63, R148 ;  /* 0x00000094003f7308 */ /* 0x000fe80000000800 */
[----:B------:R-:W5:Y:S01]  /*1f0e0*/  MUFU.EX2 R144, R144 ;  /* 0x0000009000907308 */ /* 0x000f620000000800 */
[----:B------:R-:W-:Y:S01]  /*1f0f0*/  FADD.FTZ R115, R115, R140 ;  /* 0x0000008c73737221 */ /* 0x000fe20000010000 */
[----:B------:R-:W-:Y:S01]  /*1f100*/  FADD.FTZ R114, R114, R143 ;  /* 0x0000008f72727221 */ /* 0x000fe20000010000 */
[----:B------:R-:W-:Y:S02]  /*1f110*/  HMMA.16816.F32 R56, R76, R68, R56 ;  /* 0x000000444c38723c */ /* 0x000fe40000001838 */
[----:B------:R-:W-:Y:S01]  /*1f120*/  FADD.FTZ R110, R110, R115 ;  /* 0x000000736e6e7221 */ /* 0x000fe20000010000 */
[----:B------:R-:W-:Y:S01]  /*1f130*/  FADD.FTZ R113, R113, R114 ;  /* 0x0000007271717221 */ /* 0x000fe20000010000 */
[----:B-1----:R-:W-:-:S02]  /*1f140*/  F2FP.F16.F32.PACK_AB R68, R191, R158 ;  /* 0x0000009ebf44723e */ /* 0x002fc400000000ff */
[----:B----4-:R-:W-:Y:S02]  /*1f150*/  F2FP.F16.F32.PACK_AB R69, R154, R193 ;  /* 0x000000c19a45723e */ /* 0x010fe400000000ff */
[C---:B------:R-:W-:Y:S01]  /*1f160*/  HMMA.16816.F32 R64, R76.reuse, R70, R64 ;  /* 0x000000464c40723c */ /* 0x040fe20000001840 */
[----:B------:R-:W-:Y:S01]  /*1f170*/  F2FP.F16.F32.PACK_AB R70, R152, R141 ;  /* 0x0000008d9846723e */ /* 0x000fe200000000ff */
[----:B------:R-:W-:Y:S01]  /*1f180*/  FADD.FTZ R111, R111, R110 ;  /* 0x0000006e6f6f7221 */ /* 0x000fe20000010000 */
[----:B-----5:R-:W-:Y:S01]  /*1f190*/  F2FP.F16.F32.PACK_AB R71, R144, R63 ;  /* 0x0000003f9047723e */ /* 0x020fe200000000ff */
[----:B------:R-:W-:Y:S02]  /*1f1a0*/  FADD.FTZ R112, R112, R113 ;  /* 0x0000007170707221 */ /* 0x000fe40000010000 */
[----:B------:R-:W-:Y:S02]  /*1f1b0*/  FADD.FTZ R111, R108, R111 ;  /* 0x0000006f6c6f7221 */ /* 0x000fe40000010000 */
[----:B------:R-:W-:Y:S01]  /*1f1c0*/  FADD.FTZ R112, R109, R112 ;  /* 0x000000706d707221 */ /* 0x000fe20000010000 */
[C---:B------:R-:W-:Y:S08]  /*1f1d0*/  HMMA.16816.F32 R24, R76.reuse, R92, R24 ;  /* 0x0000005c4c18723c */ /* 0x040ff00000001818 */
[C---:B------:R-:W-:Y:S01]  /*1f1e0*/  HMMA.16816.F32 R28, R76.reuse, R94, R28 ;  /* 0x0000005e4c1c723c */ /* 0x040fe2000000181c */
[----:B------:R1:W4:Y:S07]  /*1f1f0*/  LDSM.16.MT88.4 R92, [R0+0x13800] ;  /* 0x01380000005c783b */ /* 0x00032e0000004200 */
[----:B------:R-:W-:Y:S01]  /*1f200*/  HMMA.16816.F32 R44, R76, R86, R44 ;  /* 0x000000564c2c723c */ /* 0x000fe2000000182c */
[----:B------:R-:W5:Y:S07]  /*1f210*/  LDSM.16.MT88.4 R84, [R3+0xf800] ;  /* 0x00f800000354783b */ /* 0x000f6e0000004200 */
[----:B------:R-:W-:Y:S01]  /*1f220*/  HMMA.16816.F32 R128, R68, R124, R8 ;  /* 0x0000007c4480723c */ /* 0x000fe20000001808 */
[----:B------:R2:W-:Y:S01]  /*1f230*/  LDSM.16.MT88.4 R8, [R3+0x13800] ;  /* 0x013800000308783b */ /* 0x0005e20000004200 */
[----:B-1----:R-:W-:-:S04]  /*1f240*/  FADD.FTZ R0, R116, R111 ;  /* 0x0000006f74007221 */ /* 0x002fc80000010000 */
[----:B------:R-:W-:-:S04]  /*1f250*/  FADD.FTZ R153, R153, R0 ;  /* 0x0000000099997221 */ /* 0x000fc80000010000 */
[----:B------:R-:W-:Y:S01]  /*1f260*/  FADD.FTZ R178, R178, R153 ;  /* 0x00000099b2b27221 */ /* 0x000fe20000010000 */
[----:B--2---:R-:W-:-:S04]  /*1f270*/  FADD.FTZ R3, R117, R112 ;  /* 0x0000007075037221 */ /* 0x004fc80000010000 */
        /* <DEDUP_REMOVED lines=9> */
[----:B------:R-:W-:Y:S01]  /*1f310*/  HMMA.16816.F32 R12, R76, R102, R12 ;  /* 0x000000664c0c723c */ /* 0x000fe2000000180c */
[----:B------:R-:W-:Y:S01]  /*1f320*/  LDSM.16.MT88.4 R100, [R149+0x3800] ;  /* 0x003800009564783b */ /* 0x000fe20000004200 */
        /* <DEDUP_REMOVED lines=12> */
[----:B------:R-:W-:-:S03]  /*1f3f0*/  FADD.FTZ R175, R175, R246 ;  /* 0x000000f6afaf7221 */ /* 0x000fc60000010000 */
[----:B------:R-:W-:Y:S02]  /*1f400*/  FADD.FTZ R179, R179, R212 ;  /* 0x000000d4b3b37221 */ /* 0x000fe40000010000 */
[----:B------:R-:W-:Y:S01]  /*1f410*/  HMMA.16816.F32 R20, R76, R98, R20 ;  /* 0x000000624c14723c */ /* 0x000fe20000001814 */
[----:B------:R-:W-:Y:S01]  /*1f420*/  FADD.FTZ R175, R196, R175 ;  /* 0x000000afc4af7221 */ /* 0x000fe20000010000 */
[----:B------:R-:W-:-:S06]  /*1f430*/  FADD.FTZ R188, R188, R179 ;  /* 0x000000b3bcbc7221 */ /* 0x000fcc0000010000 */
[C---:B------:R-:W-:Y:S08]  /*1f440*/  HMMA.16816.F32 R32, R76.reuse, R88, R32 ;  /* 0x000000584c20723c */ /* 0x040ff00000001820 */
[C---:B------:R-:W-:Y:S08]  /*1f450*/  HMMA.16816.F32 R36, R76.reuse, R90, R36 ;  /* 0x0000005a4c24723c */ /* 0x040ff00000001824 */
[C---:B------:R-:W-:Y:S08]  /*1f460*/  HMMA.16816.F32 R48, R76.reuse, R104, R48 ;  /* 0x000000684c30723c */ /* 0x040ff00000001830 */
[C---:B------:R-:W-:Y:S08]  /*1f470*/  HMMA.16816.F32 R52, R76.reuse, R106, R52 ;  /* 0x0000006a4c34723c */ /* 0x040ff00000001834 */
[C---:B---3--:R-:W-:Y:S08]  /*1f480*/  HMMA.16816.F32 R72, R76.reuse, R80, R72 ;  /* 0x000000504c48723c */ /* 0x048ff00000001848 */
[----:B------:R-:W-:Y:S01]  /*1f490*/  HMMA.16816.F32 R4, R76, R82, R4 ;  /* 0x000000524c04723c */ /* 0x000fe20000001804 */
[----:B------:R-:W1:Y:S07]  /*1f4a0*/  LDSM.16.MT88.4 R76, [R151+0x7800] ;  /* 0x00780000974c783b */ /* 0x000e6e0000004200 */
[----:B------:R-:W-:Y:S01]  /*1f4b0*/  HMMA.16816.F32 R124, R68, R126, R12 ;  /* 0x0000007e447c723c */ /* 0x000fe2000000180c */
[----:B------:R-:W2:Y:S04]  /*1f4c0*/  LDSM.16.MT88.4 R12, [R151+0x3800] ;  /* 0x00380000970c783b */ /* 0x000ea80000004200 */
        /* <DEDUP_REMOVED lines=18> */
[----:B----4-:R-:W-:Y:S02]  /*1f5f0*/  HMMA.16816.F32 R96, R68, R92, R40 ;  /* 0x0000005c4460723c */ /* 0x010fe40000001828 */
[----:B------:R-:W-:Y:S01]  /*1f600*/  FADD.FTZ R141, R141, R158 ;  /* 0x0000009e8d8d7221 */ /* 0x000fe20000010000 */
[----:B------:R-:W-:Y:S01]  /*1f610*/  FADD.FTZ R63, R63, R154 ;  /* 0x0000009a3f3f7221 */ /* 0x000fe20000010000 */
[----:B------:R-:W-:-:S04]  /*1f620*/  IMAD.MOV.U32 R3, RZ, RZ, R2 ;  /* 0x000000ffff037224 */ /* 0x000fc800078e0002 */
[----:B-----5:R-:W-:Y:S01]  /*1f630*/  HMMA.16816.F32 R120, R68, R84, R16 ;  /* 0x000000544478723c */ /* 0x020fe20000001810 */
[----:B------:R-:W-:Y:S02]  /*1f640*/  IMAD.MOV.U32 R134, RZ, RZ, R60 ;  /* 0x000000ffff867224 */ /* 0x000fe400078e003c */
[----:B------:R-:W-:Y:S01]  /*1f650*/  FADD.FTZ R247, R152, R141 ;  /* 0x0000008d98f77221 */ /* 0x000fe20000010000 */
[----:B------:R-:W-:-:S04]  /*1f660*/  @P0 IMAD.MOV.U32 R3, RZ, RZ, R2 ;  /* 0x000000ffff030224 */ /* 0x000fc800078e0002 */
[----:B------:R-:W-:Y:S01]  /*1f670*/  HMMA.16816.F32 R116, R68, R86, R20 ;  /* 0x000000564474723c */ /* 0x000fe20000001814 */
[----:B------:R-:W-:Y:S02]  /*1f680*/  @P0 IMAD.MOV.U32 R134, RZ, RZ, R60 ;  /* 0x000000ffff860224 */ /* 0x000fe400078e003c */
[----:B------:R-:W-:Y:S01]  /*1f690*/  FADD.FTZ R245, R144, R63 ;  /* 0x0000003f90f57221 */ /* 0x000fe20000010000 */
[----:B------:R-:W-:-:S04]  /*1f6a0*/  @P0 VIADD R62, R62, 0xfffffffd ;  /* 0xfffffffd3e3e0836 */ /* 0x000fc80000000000 */
[C---:B-1----:R-:W-:Y:S08]  /*1f6b0*/  HMMA.16816.F32 R80, R68.reuse, R76, R56 ;  /* 0x0000004c4450723c */ /* 0x042ff00000001838 */
[C---:B------:R-:W-:Y:S08]  /*1f6c0*/  HMMA.16816.F32 R104, R68.reuse, R100, R32 ;  /* 0x000000644468723c */ /* 0x040ff00000001820 */
[C---:B------:R-:W-:Y:S08]  /*1f6d0*/  HMMA.16816.F32 R92, R68.reuse, R94, R44 ;  /* 0x0000005e445c723c */ /* 0x040ff0000000182c */
[C---:B------:R-:W-:Y:S08]  /*1f6e0*/  HMMA.16816.F32 R88, R68.reuse, R8, R48 ;  /* 0x000000084458723c */ /* 0x040ff00000001830 */
[C---:B------:R-:W-:Y:S08]  /*1f6f0*/  HMMA.16816.F32 R84, R68.reuse, R10, R52 ;  /* 0x0000000a4454723c */ /* 0x040ff00000001834 */
[C---:B--2---:R-:W-:Y:S08]  /*1f700*/  HMMA.16816.F32 R112, R68.reuse, R12, R24 ;  /* 0x0000000c4470723c */ /* 0x044ff00000001818 */
[C---:B------:R-:W-:Y:S08]  /*1f710*/  HMMA.16816.F32 R108, R68.reuse, R14, R28 ;  /* 0x0000000e446c723c */ /* 0x040ff0000000181c */
[C---:B------:R-:W-:Y:S08]  /*1f720*/  HMMA.16816.F32 R76, R68.reuse, R78, R64 ;  /* 0x0000004e444c723c */ /* 0x040ff00000001840 */
[C---:B------:R-:W-:Y:S08]  /*1f730*/  HMMA.16816.F32 R100, R68.reuse, R102, R36 ;  /* 0x000000664464723c */ /* 0x040ff00000001824 */
[C---:B---3--:R-:W-:Y:S08]  /*1f740*/  HMMA.16816.F32 R72, R68.reuse, R148, R72 ;  /* 0x000000944448723c */ /* 0x048ff00000001848 */
[----:B------:R-:W-:Y:S01]  /*1f750*/  HMMA.16816.F32 R68, R68, R150, R4 ;  /* 0x000000964444723c */ /* 0x000fe20000001804 */
[----:B------:R-:W-:-:S04]  /*1f760*/  NOP ;  /* 0x0000000000007918 */ /* 0x000fc80000000000 */
[----:B------:R-:W-:-:S15]  /*1f770*/  @P0 BRA `(.L_x_2864) ;  /* 0x0000000000040947 */ /* 0x000fde0003800000 */
.L_x_2855:
[----:B------:R-:W-:-:S07]  /*1f780*/  IADD3 R62, PT, PT, R136, -0x1, RZ ;  /* 0xffffffff883e7810 */ /* 0x000fce0007ffe0ff */
.L_x_2864:
[----:B------:R-:W-:Y:S05]  /*1f790*/  BSYNC B2 ;  /* 0x0000000000027941 */ /* 0x000fea0003800000 */
.L_x_2854:
        /* <DEDUP_REMOVED lines=10> */
.L_x_2872:
        /* <DEDUP_REMOVED lines=92> */
.L_x_2867:
[----:B------:R-:W-:Y:S05]  /*1fe00*/  BSYNC.RECONVERGENT B0 ;  /* 0x0000000000007941 */ /* 0x000fea0003800200 */
.L_x_2866:
[----:B------:R-:W1:Y:S01]  /*1fe10*/  S2UR UR9, SR_CgaCtaId ;  /* 0x00000000000979c3 */ /* 0x000e620000008800 */
[CC--:B------:R-:W-:Y:S01]  /*1fe20*/  ISETP.GE.AND P4, PT, R210.reuse, R229.reuse, PT ;  /* 0x000000e5d200720c */ /* 0x0c0fe20003f86270 */
[----:B------:R-:W-:Y:S01]  /*1fe30*/  UMOV UR10, 0x400 ;  /* 0x00000400000a7882 */ /* 0x000fe20000000000 */
[----:B------:R-:W-:Y:S01]  /*1fe40*/  LOP3.LUT R238, R210, 0x40, RZ, 0xfc, !PT ;  /* 0x00000040d2ee7812 */ /* 0x000fe200078efcff */
[C---:B------:R-:W-:Y:S01]  /*1fe50*/  IMAD.SHL.U32 R211, R208.reuse, 0x20, RZ ;  /* 0x00000020d0d37824 */ /* 0x040fe200078e00ff */
[----:B------:R-:W-:Y:S01]  /*1fe60*/  LOP3.LUT R7, R208, 0x38, RZ, 0xc0, !PT ;  /* 0x00000038d0077812 */ /* 0x000fe200078ec0ff */
[----:B------:R-:W2:Y:S01]  /*1fe70*/  LDCU.64 UR4, c[0x0][0x358] ;  /* 0x00006b00ff0477ac */ /* 0x000ea20008000a00 */
[----:B------:R-:W-:Y:S01]  /*1fe80*/  ISETP.GE.AND P1, PT, R238, R229, PT ;  /* 0x000000e5ee00720c */ /* 0x000fe20003f26270 */
[----:B------:R-:W-:Y:S01]  /*1fe90*/  VIADD R242, R242, 0xffffffff ;  /* 0xfffffffff2f27836 */ /* 0x000fe20000000000 */
[C---:B------:R-:W-:Y:S01]  /*1fea0*/  LOP3.LUT R6, R231.reuse, 0x1c0, RZ, 0xc0, !PT ;  /* 0x000001c0e7067812 */ /* 0x040fe200078ec0ff */
[----:B------:R-:W-:Y:S01]  /*1feb0*/  BSSY.RECONVERGENT B1, `(.L_x_2868) ;  /* 0x000029e000017945 */ /* 0x000fe20003800200 */
[----:B------:R-:W-:Y:S02]  /*1fec0*/  LOP3.LUT R249, R231, 0x1e00, RZ, 0xc0, !PT ;  /* 0x00001e00e7f97812 */ /* 0x000fe400078ec0ff */
[----:B------:R-:W-:Y:S02]  /*1fed0*/  LOP3.LUT R6, R210, R6, R7, 0x1e, !PT ;  /* 0x00000006d2067212 */ /* 0x000fe400078e1e07 */
        /* <DEDUP_REMOVED lines=19> */
[----:B------:R-:W-:Y:S02]  /*20010*/  IMAD.SHL.U32 R3, R218, 0x20, RZ ;  /* 0x00000020da037824 */ /* 0x000fe400078e00ff */
[----:B------:R-:W-:Y:S01]  /*20020*/  @P4 STS.128 [R249+0xc000], RZ ;  /* 0x00c000fff9004388 */ /* 0x000fe20000000c00 */
[----:B------:R-:W-:Y:S01]  /*20030*/  @!P1 R2UR UR22, R4 ;  /* 0x00000000041692ca */ /* 0x000fe200000e0000 */
[----:B------:R-:W-:Y:S01]  /*20040*/  VIADD R183, R134, UR8 ;  /* 0x0000000886b77c36 */ /* 0x000fe20008000000 */
[----:B------:R-:W-:Y:S03]  /*20050*/  @!P1 R2UR UR23, R5 ;  /* 0x00000000051792ca */ /* 0x000fe600000e0000 */
[----:B------:R-:W-:Y:S01]  /*20060*/  @!PT LDS RZ, [RZ] ;  /* 0x00000000fffff984 */ /* 0x000fe20000000800 */
[----:B------:R-:W-:Y:S01]  /*20070*/  @!PT LDS RZ, [RZ] ;  /* 0x00000000fffff984 */ /* 0x000fe20000000800 */
[----:B------:R-:W-:Y:S01]  /*20080*/  @!PT LDS RZ, [RZ] ;  /* 0x00000000fffff984 */ /* 0x000fe20000000800 */
[----:B------:R-:W-:Y:S01]  /*20090*/  @!P1 LDGSTS.E.BYPASS.LTC128B.128 [R249+0x10000], desc[UR26][R222.64+0x80] ;  /* 0x10000080def99fae */ /* 0x000fe2000b981a1a */
[----:B------:R-:W-:Y:S02]  /*200a0*/  IADD3 R12, P0, PT, R3, R222, RZ ;  /* 0x000000de030c7210 */ /* 0x000fe40007f1e0ff */
[----:B------:R-:W-:Y:S03]  /*200b0*/  @!P4 R2UR UR20, R4 ;  /* 0x000000000414c2ca */ /* 0x000fe600000e0000 */
[----:B------:R-:W-:Y:S01]  /*200c0*/  @P1 STS.128 [R249+0x10000], RZ ;  /* 0x010000fff9001388 */ /* 0x000fe20000000c00 */
[----:B------:R-:W-:Y:S02]  /*200d0*/  IADD3.X R13, PT, PT, R6, R223, RZ, P0, !PT ;  /* 0x000000df060d7210 */ /* 0x000fe400007fe4ff */
[C---:B------:R-:W-:Y:S02]  /*200e0*/  @!P4 R2UR UR21, R5.reuse ;  /* 0x000000000515c2ca */ /* 0x040fe400000e0000 */
[-C--:B------:R-:W-:Y:S01]  /*200f0*/  IADD3 R10, P0, PT, R12, R3.reuse, RZ ;  /* 0x000000030c0a7210 */ /* 0x080fe20007f1e0ff */
[----:B------:R-:W-:Y:S01]  /*20100*/  @!PT LDS RZ, [RZ] ;  /* 0x00000000fffff984 */ /* 0x000fe20000000800 */
[----:B------:R-:W-:Y:S01]  /*20110*/  @!PT LDS RZ, [RZ] ;  /* 0x00000000fffff984 */ /* 0x000fe20000000800 */
[----:B------:R-:W-:Y:S01]  /*20120*/  @!PT LDS RZ, [RZ] ;  /* 0x00000000fffff984 */ /* 0x000fe20000000800 */
[----:B------:R-:W-:Y:S01]  /*20130*/  @!P4 LDGSTS.E.BYPASS.LTC128B.128 [R249+0xc800], desc[UR24][R12.64] ;  /* 0x0c8000000cf9cfae */ /* 0x000fe2000b981a18 */
[C---:B------:R-:W-:Y:S02]  /*20140*/  @!P1 R2UR UR18, R4.reuse ;  /* 0x00000000041292ca */ /* 0x040fe400000e0000 */
[----:B------:R-:W-:Y:S03]  /*20150*/  @!P1 R2UR UR19, R5 ;  /* 0x00000000051392ca */ /* 0x000fe600000e0000 */
[----:B------:R-:W-:Y:S01]  /*20160*/  @P4 STS.128 [R249+0xc800], RZ ;  /* 0x00c800fff9004388 */ /* 0x000fe20000000c00 */
[--C-:B------:R-:W-:Y:S01]  /*20170*/  IMAD.X R11, R13, 0x1, R6.reuse, P0 ;  /* 0x000000010d0b7824 */ /* 0x100fe200000e0606 */
[----:B------:R-:W-:Y:S04]  /*20180*/  @!P4 R2UR UR16, R4 ;  /* 0x000000000410c2ca */ /* 0x000fe800000e0000 */
[----:B------:R-:W-:Y:S01]  /*20190*/  @!PT LDS RZ, [RZ] ;  /* 0x00000000fffff984 */ /* 0x000fe20000000800 */
[----:B------:R-:W-:Y:S01]  /*201a0*/  @!PT LDS RZ, [RZ] ;  /* 0x00000000fffff984 */ /* 0x000fe20000000800 */
[----:B------:R-:W-:Y:S01]  /*201b0*/  @!PT LDS RZ, [RZ] ;  /* 0x00000000fffff984 */ /* 0x000fe20000000800 */
[----:B------:R-:W-:Y:S01]  /*201c0*/  @!P1 LDGSTS.E.BYPASS.LTC128B.128 [R249+0x10800], desc[UR22][R12.64+0x80] ;  /* 0x108000800cf99fae */ /* 0x000fe2000b981a16 */
[C---:B------:R-:W-:Y:S02]  /*201d0*/  @!P4 R2UR UR17, R5.reuse ;  /* 0x000000000511c2ca */ /* 0x040fe400000e0000 */
[-C--:B------:R-:W-:Y:S03]  /*201e0*/  IADD3 R8, P0, PT, R10, R3.reuse, RZ ;  /* 0x000000030a087210 */ /* 0x080fe60007f1e0ff */
[----:B------:R-:W-:Y:S01]  /*201f0*/  @P1 STS.128 [R249+0x10800], RZ ;  /* 0x010800fff9001388 */ /* 0x000fe20000000c00 */
[C---:B------:R-:W-:Y:S02]  /*20200*/  @!P1 R2UR UR14, R4.reuse ;  /* 0x00000000040e92ca */ /* 0x040fe400000e0000 */
[----:B------:R-:W-:Y:S03]  /*20210*/  @!P1 R2UR UR15, R5 ;  /* 0x00000000050f92ca */ /* 0x000fe600000e0000 */
[----:B------:R-:W-:Y:S01]  /*20220*/  @!PT LDS RZ, [RZ] ;  /* 0x00000000fffff984 */ /* 0x000fe20000000800 */
[----:B------:R-:W-:Y:S01]  /*20230*/  @!PT LDS RZ, [RZ] ;  /* 0x00000000fffff984 */ /* 0x000fe20000000800 */
[----:B------:R-:W-:Y:S01]  /*20240*/  @!PT LDS RZ, [RZ] ;  /* 0x00000000fffff984 */ /* 0x000fe20000000800 */
[----:B------:R-:W-:Y:S01]  /*20250*/  @!P4 LDGSTS.E.BYPASS.LTC128B.128 [R249+0xd000], desc[UR20][R10.64] ;  /* 0x0d0000000af9cfae */ /* 0x000fe2000b981a14 */
[-C--:B------:R-:W-:Y:S02]  /*20260*/  IADD3.X R9, PT, PT, R11, R6.reuse, RZ, P0, !PT ;  /* 0x000000060b097210 */ /* 0x080fe400007fe4ff */
[C---:B------:R-:W-:Y:S03]  /*20270*/  @!P4 R2UR UR12, R4.reuse ;  /* 0x00000000040cc2ca */ /* 0x040fe600000e0000 */
[----:B------:R-:W-:Y:S01]  /*20280*/  @P4 STS.128 [R249+0xd000], RZ ;  /* 0x00d000fff9004388 */ /* 0x000fe20000000c00 */
[C---:B------:R-:W-:Y:S02]  /*20290*/  @!P4 R2UR UR13, R5.reuse ;  /* 0x00000000050dc2ca */ /* 0x040fe400000e0000 */
[C---:B------:R-:W-:Y:S03]  /*202a0*/  @!P1 R2UR UR40, R4.reuse ;  /* 0x00000000042892ca */ /* 0x040fe600000e0000 */
[----:B------:R-:W-:Y:S01]  /*202b0*/  @!PT LDS RZ, [RZ] ;  /* 0x00000000fffff984 */ /* 0x000fe20000000800 */
[----:B------:R-:W-:Y:S01]  /*202c0*/  @!PT LDS RZ, [RZ] ;  /* 0x00000000fffff984 */ /* 0x000fe20000000800 */
[----:B------:R-:W-:Y:S01]  /*202d0*/  @!PT LDS RZ, [RZ] ;  /* 0x00000000fffff984 */ /* 0x000fe20000000800 */
[----:B------:R1:W-:Y:S01]  /*202e0*/  @!P1 LDGSTS.E.BYPASS.LTC128B.128 [R249+0x11000], desc[UR18][R10.64+0x80] ;  /* 0x110000800af99fae */ /* 0x0003e2000b981a12 */
[C---:B------:R-:W-:Y:S02]  /*202f0*/  @!P4 R2UR UR38, R4.reuse ;  /* 0x000000000426c2ca */ /* 0x040fe400000e0000 */
[C---:B------:R-:W-:Y:S03]  /*20300*/  @!P1 R2UR UR36, R4.reuse ;  /* 0x00000000042492ca */ /* 0x040fe600000e0000 */
[----:B------:R-:W-:Y:S01]  /*20310*/  @P1 STS.128 [R249+0x11000], RZ ;  /* 0x011000fff9001388 */ /* 0x000fe20000000c00 */
[C---:B------:R-:W-:Y:S02]  /*20320*/  @!P4 R2UR UR34, R4.reuse ;  /* 0x000000000422c2ca */ /* 0x040fe400000e0000 */
[C---:B------:R-:W-:Y:S03]  /*20330*/  @!P1 R2UR UR32, R4.reuse ;  /* 0x00000000042092ca */ /* 0x040fe600000e0000 */
[----:B------:R-:W-:Y:S01]  /*20340*/  @!PT LDS RZ, [RZ] ;  /* 0x00000000fffff984 */ /* 0x000fe20000000800 */
[----:B------:R-:W-:Y:S01]  /*20350*/  @!PT LDS RZ, [RZ] ;  /* 0x00000000fffff984 */ /* 0x000fe20000000800 */
[----:B------:R-:W-:Y:S01]  /*20360*/  @!PT LDS RZ, [RZ] ;  /* 0x00000000fffff984 */ /* 0x000fe20000000800 */
[----:B------:R-:W-:Y:S01]  /*20370*/  @!P4 LDGSTS.E.BYPASS.LTC128B.128 [R249+0xd800], desc[UR16][R8.64] ;  /* 0x0d80000008f9cfae */ /* 0x000fe2000b981a10 */
[C---:B------:R-:W-:Y:S02]  /*20380*/  @!P4 R2UR UR30, R4.reuse ;  /* 0x00000000041ec2ca */ /* 0x040fe400000e0000 */
[----:B------:R-:W-:Y:S03]  /*20390*/  @!P1 R2UR UR10, R4 ;  /* 0x00000000040a92ca */ /* 0x000fe600000e0000 */
[----:B------:R-:W-:Y:S01]  /*203a0*/  @P4 STS.128 [R249+0xd800], RZ ;  /* 0x00d800fff9004388 */ /* 0x000fe20000000c00 */
[-C--:B------:R-:W-:Y:S02]  /*203b0*/  IADD3 R4, P0, PT, R8, R3.reuse, RZ ;  /* 0x0000000308047210 */ /* 0x080fe40007f1e0ff */
        /* <DEDUP_REMOVED lines=9> */
[C---:B------:R-:W-:Y:S02]  /*20450*/  @!P1 R2UR UR33, R5.reuse ;  /* 0x00000000052192ca */ /* 0x040fe400000e0000 */
[C---:B------:R-:W-:Y:S02]  /*20460*/  @!P4 R2UR UR31, R5.reuse ;  /* 0x00000000051fc2ca */ /* 0x040fe400000e0000 */
[----:B------:R-:W-:Y:S01]  /*20470*/  @!P1 R2UR UR11, R5 ;  /* 0x00000000050b92ca */ /* 0x000fe200000e0000 */
[----:B------:R-:W-:Y:S01]  /*20480*/  IMAD.X R5, R9, 0x1, R6, P0 ;  /* 0x0000000109057824 */ /* 0x000fe200000e0606 */
[-C--:B-1----:R-:W-:Y:S02]  /*20490*/  IADD3 R10, P0, PT, R4, R3.reuse, RZ ;  /* 0x00000003040a7210 */ /* 0x082fe40007f1e0ff */
[----:B------:R-:W-:Y:S02]  /*204a0*/  SHF.R.U32.HI R209, RZ, 0x1, R208 ;  /* 0x00000001ffd17819 */ /* 0x000fe400000116d0 */
[----:B------:R-:W-:Y:S01]  /*204b0*/  @!PT LDS RZ, [RZ] ;  /* 0x00000000fffff984 */ /* 0x000fe20000000800 */
[----:B------:R-:W-:Y:S01]  /*204c0*/  @!PT LDS RZ, [RZ] ;  /* 0x00000000fffff984 */ /* 0x000fe20000000800 */
[----:B------:R-:W-:Y:S01]  /*204d0*/  @!PT LDS RZ, [RZ] ;  /* 0x00000000fffff984 */ /* 0x000fe20000000800 */
[----:B------:R-:W-:Y:S01]  /*204e0*/  @!P4 LDGSTS.E.BYPASS.LTC128B.128 [R249+0xe000], desc[UR12][R4.64] ;  /* 0x0e00000004f9cfae */ /* 0x000fe2000b981a0c */
[----:B------:R-:W-:Y:S02]  /*204f0*/  IADD3.X R11, PT, PT, R5, R6, RZ, P0, !PT ;  /* 0x00000006050b7210 */ /* 0x000fe400007fe4ff */
[----:B------:R-:W-:Y:S03]  /*20500*/  LOP3.LUT R213, R209, 0x8, RZ, 0xc0, !PT ;  /* 0x00000008d1d57812 */ /* 0x000fe600078ec0ff */
[----:B------:R-:W-:Y:S01]  /*20510*/  @P4 STS.128 [R249+0xe000], RZ ;  /* 0x00e000fff9004388 */ /* 0x000fe20000000c00 */
[----:B------:R-:W-:Y:S02]  /*20520*/  LOP3.LUT R211, R211, 0x7c00, RZ, 0xc0, !PT ;  /* 0x00007c00d3d37812 */ /* 0x000fe400078ec0ff */
[----:B------:R-:W-:Y:S03]  /*20530*/  LOP3.LUT R213, R213, 0x1c0, R214, 0xf8, !PT ;  /* 0x000001c0d5d57812 */ /* 0x000fe600078ef8d6 */
[----:B------:R-:W-:Y:S01]  /*20540*/  @!PT LDS RZ, [RZ] ;  /* 0x00000000fffff984 */ /* 0x000fe20000000800 */
[----:B------:R-:W-:Y:S01]  /*20550*/  @!PT LDS RZ, [RZ] ;  /* 0x00000000fffff984 */ /* 0x000fe20000000800 */
[----:B------:R-:W-:Y:S01]  /*20560*/  @!PT LDS RZ, [RZ] ;  /* 0x00000000fffff984 */ /* 0x000fe20000000800 */
[----:B------:R1:W-:Y:S01]  /*20570*/  @!P1 LDGSTS.E.BYPASS.LTC128B.128 [R249+0x12000], desc[UR40][R4.64+0x80] ;  /* 0x1200008004f99fae */ /* 0x0003e2000b981a28 */
[----:B------:R-:W-:Y:S02]  /*20580*/  MOV R212, 0x20 ;  /* 0x0000002000d47802 */ /* 0x000fe40000000f00 */
[-C--:B---3--:R-:W-:Y:S03]  /*20590*/  IADD3 R8, P0, PT, R10, R3.reuse, RZ ;  /* 0x000000030a087210 */ /* 0x088fe60007f1e0ff */
[----:B------:R-:W-:Y:S01]  /*205a0*/  @P1 STS.128 [R249+0x12000], RZ ;  /* 0x012000fff9001388 */ /* 0x000fe20000000c00 */
[----:B------:R-:W-:Y:S02]  /*205b0*/  LOP3.LUT R213, R213, R210, RZ, 0x3c, !PT ;  /* 0x000000d2d5d57212 */ /* 0x000fe400078e3cff */
[----:B------:R-:W-:Y:S03]  /*205c0*/  IADD3.X R9, PT, PT, R11, R6, RZ, P0, !PT ;  /* 0x000000060b097210 */ /* 0x000fe600007fe4ff */
[----:B------:R-:W-:Y:S01]  /*205d0*/  @!PT LDS RZ, [RZ] ;  /* 0x00000000fffff984 */ /* 0x000fe20000000800 */
[----:B------:R-:W-:Y:S01]  /*205e0*/  @!PT LDS RZ, [RZ] ;  /* 0x00000000fffff984 */ /* 0x000fe20000000800 */
[----:B------:R-:W-:Y:S01]  /*205f0*/  @!PT LDS RZ, [RZ] ;  /* 0x00000000fffff984 */ /* 0x000fe20000000800 */
[----:B------:R-:W-:Y:S01]  /*20600*/  @!P4 LDGSTS.E.BYPASS.LTC128B.128 [R249+0xe800], desc[UR38][R10.64] ;  /* 0x0e8000000af9cfae */ /* 0x000fe2000b981a26 */
[----:B------:R-:W-:Y:S02]  /*20610*/  IADD3 R12, P0, PT, R8, R3, RZ ;  /* 0x00000003080c7210 */ /* 0x000fe40007f1e0ff */
[----:B------:R-:W-:Y:S03]  /*20620*/  MOV R135, 0x40 ;  /* 0x0000004000877802 */ /* 0x000fe60000000f00 */
[----:B------:R-:W-:Y:S01]  /*20630*/  @P4 STS.128 [R249+0xe800], RZ ;  /* 0x00e800fff9004388 */ /* 0x000fe20000000c00 */
[C---:B------:R-:W-:Y:S01]  /*20640*/  LOP3.LUT P2, RZ, R208.reuse, 0x4, RZ, 0xc0, !PT ;  /* 0x00000004d0ff7812 */ /* 0x040fe2000784c0ff */
[----:B------:R-:W-:Y:S01]  /*20650*/  IMAD.X R13, R9, 0x1, R6, P0 ;  /* 0x00000001090d7824 */ /* 0x000fe200000e0606 */
        /* <DEDUP_REMOVED lines=8> */
[CC--:B------:R-:W-:Y:S03]  /*206e0*/  IADD3 R202, PT, PT, R183.reuse, R212.reuse, RZ ;  /* 0x000000d4b7ca7210 */ /* 0x0c0fe60007ffe0ff */
[----:B------:R-:W-:Y:S01]  /*206f0*/  @!PT LDS RZ, [RZ] ;  /* 0x00000000fffff984 */ /* 0x000fe20000000800 */
[----:B------:R-:W-:Y:S01]  /*20700*/  @!PT LDS RZ, [RZ] ;  /* 0x00000000fffff984 */ /* 0x000fe20000000800 */
[----:B------:R-:W-:Y:S01]  /*20710*/  @!PT LDS RZ, [RZ] ;  /* 0x00000000fffff984 */ /* 0x000fe20000000800 */
[----:B------:R-:W-:Y:S01]  /*20720*/  @!P4 LDGSTS.E.BYPASS.LTC128B.128 [R249+0xf000], desc[UR34][R8.64] ;  /* 0x0f00000008f9cfae */ /* 0x000fe2000b981a22 */
[----:B------:R-:W-:Y:S01]  /*20730*/  IMAD.IADD R3, R183, 0x1, R212 ;  /* 0x00000001b7037824 */ /* 0x000fe200078e02d4 */
[----:B-1----:R-:W-:Y:S04]  /*20740*/  LOP3.LUT R4, R211, 0x200, R214, 0xf8, !PT ;  /* 0x00000200d3047812 */ /* 0x002fe800078ef8d6 */
[----:B------:R-:W-:Y:S01]  /*20750*/  @P4 STS.128 [R249+0xf000], RZ ;  /* 0x00f000fff9004388 */ /* 0x000fe20000000c00 */
[----:B------:R-:W-:Y:S05]  /*20760*/  LOP3.LUT R181, R4, R213, RZ, 0xfc, !PT ;  /* 0x000000d504b57212 */ /* 0x000fea00078efcff */
[----:B------:R-:W-:Y:S01]  /*20770*/  @!PT LDS RZ, [RZ] ;  /* 0x00000000fffff984 */ /* 0x000fe20000000800 */
[----:B------:R-:W-:Y:S01]  /*20780*/  @!PT LDS RZ, [RZ] ;  /* 0x00000000fffff984 */ /* 0x000fe20000000800 */
[----:B------:R-:W-:Y:S01]  /*20790*/  @!PT LDS RZ, [RZ] ;  /* 0x00000000fffff984 */ /* 0x000fe20000000800 */
[----:B------:R1:W-:Y:S01]  /*207a0*/  @!P1 LDGSTS.E.BYPASS.LTC128B.128 [R249+0x13000], desc[UR32][R8.64+0x80] ;  /* 0x1300008008f99fae */ /* 0x0003e2000b981a20 */
[----:B------:R-:W-:Y:S05]  /*207b0*/  LEA R181, R181, UR8, 0x1 ;  /* 0x00000008b5b57c11 */ /* 0x000fea000f8e08ff */
        /* <DEDUP_REMOVED lines=13> */
[----:B-1----:R-:W1:Y:S06]  /*20890*/  LDSM.16.M88.4 R8, [R134+UR8+0x4000] ;  /* 0x004000088608783b */ /* 0x002e6c0008000200 */
[----:B------:R-:W3:Y:S06]  /*208a0*/  LDSM.16.M88.4 R16, [R134+UR8+0x4800] ;  /* 0x004800088610783b */ /* 0x000eec0008000200 */
[----:B------:R-:W4:Y:S06]  /*208b0*/  LDSM.16.M88.4 R24, [R134+UR8+0x5000] ;  /* 0x005000088618783b */ /* 0x000f2c0008000200 */
[----:B------:R-:W0:Y:S06]  /*208c0*/  LDGDEPBAR ;  /* 0x00000000000079af */ /* 0x000e2c0000000000 */
[----:B------:R-:W5:Y:S06]  /*208d0*/  LDSM.16.M88.4 R32, [R134+UR8+0x5800] ;  /* 0x005800088620783b */ /* 0x000f6c0008000200 */
[----:B------:R-:W2:Y:S06]  /*208e0*/  LDSM.16.M88.4 R40, [R134+UR8+0x6000] ;  /* 0x006000088628783b */ /* 0x000eac0008000200 */
[----:B------:R-:W2:Y:S01]  /*208f0*/  LDSM.16.M88.4 R48, [R134+UR8+0x6800] ;  /* 0x006800088630783b */ /* 0x000ea20008000200 */
[C---:B-1----:R-:W-:Y:S05]  /*20900*/  HMMA.16816.F32 R4, R64.reuse, R8, RZ ;  /* 0x000000084004723c */ /* 0x042fea00000018ff */
[----:B------:R-:W1:Y:S06]  /*20910*/  LDSM.16.M88.4 R56, [R134+UR8+0x7000] ;  /* 0x007000088638783b */ /* 0x000e6c0008000200 */
[----:B------:R-:W1:Y:S01]  /*20920*/  LDSM.16.M88.4 R136, [R134+UR8+0x7800] ;  /* 0x007800088688783b */ /* 0x000e620008000200 */
[C---:B------:R-:W-:Y:S05]  /*20930*/  HMMA.16816.F32 R8, R64.reuse, R10, RZ ;  /* 0x0000000a4008723c */ /* 0x040fea00000018ff */
[----:B------:R-:W-:Y:S03]  /*20940*/  LDSM.16.M88.4 R140, [R140] ;  /* 0x000000008c8c783b */ /* 0x000fe60000000200 */
[C---:B---3--:R-:W-:Y:S03]  /*20950*/  HMMA.16816.F32 R12, R64.reuse, R16, RZ ;  /* 0x00000010400c723c */ /* 0x048fe600000018ff */
[----:B------:R-:W3:Y:S05]  /*20960*/  LDSM.16.M88.4 R144, [R3+0x4000] ;  /* 0x004000000390783b */ /* 0x000eea0000000200 */
[C---:B------:R-:W-:Y:S01]  /*20970*/  HMMA.16816.F32 R16, R64.reuse, R18, RZ ;  /* 0x000000124010723c */ /* 0x040fe200000018ff */
[----:B------:R-:W3:Y:S06]  /*20980*/  LDSM.16.M88.4 R148, [R3+0x4800] ;  /* 0x004800000394783b */ /* 0x000eec0000000200 */
[----:B------:R-:W3:Y:S01]  /*20990*/  LDSM.16.M88.4 R152, [R3+0x5000] ;  /* 0x005000000398783b */ /* 0x000ee20000000200 */
[C---:B----4-:R-:W-:Y:S05]  /*209a0*/  HMMA.16816.F32 R20, R64.reuse, R24, RZ ;  /* 0x000000184014723c */ /* 0x050fea00000018ff */
[----:B------:R-:W-:Y:S03]  /*209b0*/  LDSM.16.M88.4 R156, [R3+0x6800] ;  /* 0x00680000039c783b */ /* 0x000fe60000000200 */
[C---:B------:R-:W-:Y:S03]  /*209c0*/  HMMA.16816.F32 R24, R64.reuse, R26, RZ ;  /* 0x0000001a4018723c */ /* 0x040fe600000018ff */
[----:B------:R-:W-:Y:S05]  /*209d0*/  LDSM.16.M88.4 R160, [R3+0x7000] ;  /* 0x0070000003a0783b */ /* 0x000fea0000000200 */
[C---:B-----5:R-:W-:Y:S01]  /*209e0*/  HMMA.16816.F32 R28, R64.reuse, R32, RZ ;  /* 0x00000020401c723c */ /* 0x060fe200000018ff */
[----:B--2---:R-:W2:Y:S07]  /*209f0*/  LD.E R244, desc[UR4][R132.64+0x18c] ;  /* 0x00018c0484f47980 */ /* 0x004eae000c101900 */
[C---:B------:R-:W-:Y:S08]  /*20a00*/  HMMA.16816.F32 R32, R64.reuse, R34, RZ ;  /* 0x000000224020723c */ /* 0x040ff000000018ff */
[C---:B------:R-:W-:Y:S08]  /*20a10*/  HMMA.16816.F32 R36, R64.reuse, R40, RZ ;  /* 0x000000284024723c */ /* 0x040ff000000018ff */
[C---:B------:R-:W-:Y:S08]  /*20a20*/  HMMA.16816.F32 R40, R64.reuse, R42, RZ ;  /* 0x0000002a4028723c */ /* 0x040ff000000018ff */
[C---:B------:R-:W-:Y:S08]  /*20a30*/  HMMA.16816.F32 R44, R64.reuse, R48, RZ ;  /* 0x00000030402c723c */ /* 0x040ff000000018ff */
[C---:B------:R-:W-:Y:S08]  /*20a40*/  HMMA.16816.F32 R48, R64.reuse, R50, RZ ;  /* 0x000000324030723c */ /* 0x040ff000000018ff */
[C---:B-1----:R-:W-:Y:S08]  /*20a50*/  HMMA.16816.F32 R52, R64.reuse, R56, RZ ;  /* 0x000000384034723c */ /* 0x042ff000000018ff */
[C---:B------:R-:W-:Y:S08]  /*20a60*/  HMMA.16816.F32 R56, R64.reuse, R58, RZ ;  /* 0x0000003a4038723c */ /* 0x040ff000000018ff */
[C---:B------:R-:W-:Y:S08]  /*20a70*/  HMMA.16816.F32 R60, R64.reuse, R136, RZ ;  /* 0x00000088403c723c */ /* 0x040ff000000018ff */
[----:B------:R-:W-:Y:S01]  /*20a80*/  HMMA.16816.F32 R64, R64, R138, RZ ;  /* 0x0000008a4040723c */ /* 0x000fe200000018ff */
[----:B------:R-:W1:Y:S07]  /*20a90*/  LDSM.16.M88.4 R136, [R3+0x5800] ;  /* 0x005800000388783b */ /* 0x000e6e0000000200 */
[C---:B---3--:R-:W-:Y:S08]  /*20aa0*/  HMMA.16816.F32 R4, R140.reuse, R144, R4 ;  /* 0x000000908c04723c */ /* 0x048ff00000001804 */
[C---:B------:R-:W-:Y:S01]  /*20ab0*/  HMMA.16816.F32 R8, R140.reuse, R146, R8 ;  /* 0x000000928c08723c */ /* 0x040fe20000001808 */
[----:B------:R-:W3:Y:S07]  /*20ac0*/  LDSM.16.M88.4 R144, [R3+0x6000] ;  /* 0x006000000390783b */ /* 0x000eee0000000200 */
[C---:B------:R-:W-:Y:S03]  /*20ad0*/  HMMA.16816.F32 R12, R140.reuse, R148, R12 ;  /* 0x000000948c0c723c */ /* 0x040fe6000000180c */
[----:B------:R-:W-:Y:S04]  /*20ae0*/  SEL R148, R135, 0xffffffc0, !P2 ;  /* 0xffffffc087947807 */ /* 0x000fe80005000000 */
[----:B------:R-:W-:Y:S01]  /*20af0*/  IADD3 R135, PT, PT, R183, R148, RZ ;  /* 0x00000094b7877210 */ /* 0x000fe20007ffe0ff */
[C---:B------:R-:W-:Y:S03]  /*20b00*/  HMMA.16816.F32 R16, R140.reuse, R150, R16 ;  /* 0x000000968c10723c */ /* 0x040fe60000001810 */
[C---:B------:R-:W-:Y:S01]  /*20b10*/  IMAD.IADD R201, R181.reuse, 0x1, R148 ;  /* 0x00000001b5c97824 */ /* 0x040fe200078e0294 */
[----:B------:R-:W-:Y:S03]  /*20b20*/  LDSM.16.M88.4 R168, [R135+0x4000] ;  /* 0x0040000087a8783b */ /* 0x000fe60000000200 */
[C---:B------:R-:W-:Y:S01]  /*20b30*/  IMAD.IADD R200, R212.reuse, 0x1, R201 ;  /* 0x00000001d4c87824 */ /* 0x040fe200078e02c9 */
[C---:B------:R-:W-:Y:S02]  /*20b40*/  HMMA.16816.F32 R20, R140.reuse, R152, R20 ;  /* 0x000000988c14723c */ /* 0x040fe40000001814 */
[----:B------:R4:W5:Y:S06]  /*20b50*/  LDSM.16.M88.4 R148, [R3+0x7800] ;  /* 0x007800000394783b */ /* 0x00096c0000000200 */
[C---:B------:R-:W-:Y:S01]  /*20b60*/  HMMA.16816.F32 R24, R140.reuse, R154, R24 ;  /* 0x0000009a8c18723c */ /* 0x040fe20000001818 */
[----:B------:R-:W5:Y:S06]  /*20b70*/  LDSM.16.M88.4 R164, [R201] ;  /* 0x00000000c9a4783b */ /* 0x000f6c0000000200 */
[----:B------:R-:W5:Y:S01]  /*20b80*/  LDSM.16.M88.4 R172, [R135+0x4800] ;  /* 0x0048000087ac783b */ /* 0x000f620000000200 */
[C---:B-1----:R-:W-:Y:S05]  /*20b90*/  HMMA.16816.F32 R28, R140.reuse, R136, R28 ;  /* 0x000000888c1c723c */ /* 0x042fea000000181c */
[----:B------:R-:W1:Y:S03]  /*20ba0*/  LDSM.16.M88.4 R176, [R135+0x5000] ;  /* 0x0050000087b0783b */ /* 0x000e660000000200 */
[C---:B------:R-:W-:Y:S03]  /*20bb0*/  HMMA.16816.F32 R32, R140.reuse, R138, R32 ;  /* 0x0000008a8c20723c */ /* 0x040fe60000001820 */
[----:B------:R-:W1:Y:S01]  /*20bc0*/  LDSM.16.M88.4 R152, [R135+0x5800] ;  /* 0x005800008798783b */ /* 0x000e620000000200 */
[----:B----4-:R-:W-:Y:S04]  /*20bd0*/  IADD3 R3, PT, PT, R212, R135, RZ ;  /* 0x00000087d4037210 */ /* 0x010fe80007ffe0ff */
[C---:B---3--:R-:W-:Y:S01]  /*20be0*/  HMMA.16816.F32 R36, R140.reuse, R144, R36 ;  /* 0x000000908c24723c */ /* 0x048fe20000001824 */
[----:B------:R-:W3:Y:S06]  /*20bf0*/  LDSM.16.M88.4 R136, [R135+0x6000] ;  /* 0x006000008788783b */ /* 0x000eec0000000200 */
[----:B------:R-:W-:Y:S01]  /*20c00*/  LDSM.16.M88.4 R184, [R135+0x9800] ;  /* 0x0098000087b8783b */ /* 0x000fe20000000200 */
[C---:B------:R-:W-:Y:S05]  /*20c10*/  HMMA.16816.F32 R40, R140.reuse, R146, R40 ;  /* 0x000000928c28723c */ /* 0x040fea0000001828 */
[----:B------:R-:W4:Y:S03]  /*20c20*/  LDSM.16.M88.4 R144, [R135+0x6800] ;  /* 0x006800008790783b */ /* 0x000f260000000200 */
[C---:B------:R-:W-:Y:S03]  /*20c30*/  HMMA.16816.F32 R44, R140.reuse, R156, R44 ;  /* 0x0000009c8c2c723c */ /* 0x040fe6000000182c */
[----:B------:R-:W-:Y:S05]  /*20c40*/  LDSM.16.M88.4 R188, [R135+0xa000] ;  /* 0x00a0000087bc783b */ /* 0x000fea0000000200 */
[C---:B------:R-:W-:Y:S01]  /*20c50*/  HMMA.16816.F32 R48, R140.reuse, R158, R48 ;  /* 0x0000009e8c30723c */ /* 0x040fe20000001830 */
[----:B------:R-:W-:Y:S06]  /*20c60*/  LDSM.16.M88.4 R156, [R3+0x4800] ;  /* 0x00480000039c783b */ /* 0x000fec0000000200 */
[----:B------:R-:W-:Y:S01]  /*20c70*/  LDSM.16.M88.4 R192, [R135+0xa800] ;  /* 0x00a8000087c0783b */ /* 0x000fe20000000200 */
[C---:B------:R-:W-:Y:S05]  /*20c80*/  HMMA.16816.F32 R52, R140.reuse, R160, R52 ;  /* 0x000000a08c34723c */ /* 0x040fea0000001834 */
[----:B------:R-:W-:Y:S03]  /*20c90*/  LDSM.16.M88.4 R196, [R135+0xb000] ;  /* 0x00b0000087c4783b */ /* 0x000fe60000000200 */
[C---:B------:R-:W-:Y:S03]  /*20ca0*/  HMMA.16816.F32 R56, R140.reuse, R162, R56 ;  /* 0x000000a28c38723c */ /* 0x040fe60000001838 */
[----:B------:R-:W-:Y:S05]  /*20cb0*/  LDSM.16.M88.4 R160, [R3+0x5000] ;  /* 0x0050000003a0783b */ /* 0x000fea0000000200 */
[C---:B-----5:R-:W-:Y:S01]  /*20cc0*/  HMMA.16816.F32 R60, R140.reuse, R148, R60 ;  /* 0x000000948c3c723c */ /* 0x060fe2000000183c */
[----:B------:R-:W-:Y:S07]  /*20cd0*/  LDSM.16.M88.4 R204, [R3+0x8000] ;  /* 0x0080000003cc783b */ /* 0x000fee0000000200 */
[----:B------:R-:W-:Y:S01]  /*20ce0*/  HMMA.16816.F32 R64, R140, R150, R64 ;  /* 0x000000968c40723c */ /* 0x000fe20000001840 */
[----:B------:R-:W5:Y:S06]  /*20cf0*/  LDSM.16.M88.4 R140, [R135+0x7000] ;  /* 0x00700000878c783b */ /* 0x000f6c0000000200 */
[----:B------:R-:W5:Y:S01]  /*20d00*/  LDSM.16.M88.4 R148, [R135+0x7800] ;  /* 0x007800008794783b */ /* 0x000f620000000200 */
        /* <DEDUP_REMOVED lines=8> */
[----:B------:R-:W-:Y:S07]  /*20d90*/  LDSM.16.M88.4 R176, [R134+UR8+0xb800] ;  /* 0x00b8000886b0783b */ /* 0x000fee0008000200 */
[C---:B------:R-:W-:Y:S08]  /*20da0*/  HMMA.16816.F32 R28, R164.reuse, R152, R28 ;  /* 0x00000098a41c723c */ /* 0x040ff0000000181c */
[C---:B------:R-:W-:Y:S01]  /*20db0*/  HMMA.16816.F32 R32, R164.reuse, R154, R32 ;  /* 0x0000009aa420723c */ /* 0x040fe20000001820 */
[----:B------:R-:W-:Y:S07]  /*20dc0*/  LDSM.16.M88.4 R152, [R3+0x4000] ;  /* 0x004000000398783b */ /* 0x000fee0000000200 */
[C---:B---3--:R-:W-:Y:S08]  /*20dd0*/  HMMA.16816.F32 R36, R164.reuse, R136, R36 ;  /* 0x00000088a424723c */ /* 0x048ff00000001824 */
[C---:B------:R-:W-:Y:S01]  /*20de0*/  HMMA.16816.F32 R40, R164.reuse, R138, R40 ;  /* 0x0000008aa428723c */ /* 0x040fe20000001828 */
[----:B------:R-:W1:Y:S07]  /*20df0*/  LDSM.16.M88.4 R136, [R200] ;  /* 0x00000000c888783b */ /* 0x000e6e0000000200 */
[C---:B----4-:R-:W-:Y:S08]  /*20e00*/  HMMA.16816.F32 R44, R164.reuse, R144, R44 ;  /* 0x00000090a42c723c */ /* 0x050ff0000000182c */
[C---:B------:R-:W-:Y:S01]  /*20e10*/  HMMA.16816.F32 R48, R164.reuse, R146, R48 ;  /* 0x00000092a430723c */ /* 0x040fe20000001830 */
[----:B------:R-:W3:Y:S07]  /*20e20*/  LDSM.16.M88.4 R144, [R3+0x6800] ;  /* 0x006800000390783b */ /* 0x000eee0000000200 */
[C---:B-----5:R-:W-:Y:S08]  /*20e30*/  HMMA.16816.F32 R52, R164.reuse, R140, R52 ;  /* 0x0000008ca434723c */ /* 0x060ff00000001834 */
[C---:B------:R-:W-:Y:S01]  /*20e40*/  HMMA.16816.F32 R56, R164.reuse, R142, R56 ;  /* 0x0000008ea438723c */ /* 0x040fe20000001838 */
[----:B------:R-:W4:Y:S07]  /*20e50*/  LDSM.16.M88.4 R140, [R3+0x7000] ;  /* 0x00700000038c783b */ /* 0x000f2e0000000200 */
[C---:B------:R-:W-:Y:S08]  /*20e60*/  HMMA.16816.F32 R60, R164.reuse, R148, R60 ;  /* 0x00000094a43c723c */ /* 0x040ff0000000183c */
[----:B------:R-:W-:Y:S01]  /*20e70*/  HMMA.16816.F32 R64, R164, R150, R64 ;  /* 0x00000096a440723c */ /* 0x000fe20000001840 */
[----:B------:R-:W5:Y:S06]  /*20e80*/  LDSM.16.M88.4 R148, [R3+0x7800] ;  /* 0x007800000394783b */ /* 0x000f6c0000000200 */
[----:B------:R-:W-:Y:S01]  /*20e90*/  LDSM.16.M88.4 R164, [R134+UR8+0xa000] ;  /* 0x00a0000886a4783b */ /* 0x000fe20008000200 */
[C---:B-1----:R-:W-:Y:S08]  /*20ea0*/  HMMA.16816.F32 R4, R136.reuse, R152, R4 ;  /* 0x000000988804723c */ /* 0x042ff00000001804 */
[C---:B------:R-:W-:Y:S01]  /*20eb0*/  HMMA.16816.F32 R8, R136.reuse, R154, R8 ;  /* 0x0000009a8808723c */ /* 0x040fe20000001808 */
[----:B------:R1:W-:Y:S07]  /*20ec0*/  LDSM.16.M88.4 R152, [R181+0x2000] ;  /* 0x00200000b598783b */ /* 0x0003ee0000000200 */
[C---:B------:R-:W-:Y:S08]  /*20ed0*/  HMMA.16816.F32 R12, R136.reuse, R156, R12 ;  /* 0x0000009c880c723c */ /* 0x040ff0000000180c */
[C---:B------:R-:W-:Y:S01]  /*20ee0*/  HMMA.16816.F32 R16, R136.reuse, R158, R16 ;  /* 0x0000009e8810723c */ /* 0x040fe20000001810 */
[----:B------:R-:W2:Y:S07]  /*20ef0*/  LDSM.16.M88.4 R156, [R134+UR8+0x8000] ;  /* 0x00800008869c783b */ /* 0x000eae0008000200 */
[C---:B------:R-:W-:Y:S03]  /*20f00*/  HMMA.16816.F32 R20, R136.reuse, R160, R20 ;  /* 0x000000a08814723c */ /* 0x040fe60000001814 */
[----:B-1----:R-:W-:Y:S05]  /*20f10*/  IMAD.IADD R181, R181, 0x1, R212 ;  /* 0x00000001b5b57824 */ /* 0x002fea00078e02d4 */
[C---:B------:R-:W-:Y:S01]  /*20f20*/  HMMA.16816.F32 R24, R136.reuse, R162, R24 ;  /* 0x000000a28818723c */ /* 0x040fe20000001818 */
[----:B------:R-:W1:Y:S07]  /*20f30*/  LDSM.16.M88.4 R160, [R134+UR8+0x8800] ;  /* 0x0088000886a0783b */ /* 0x000e6e0008000200 */
[C---:B------:R-:W-:Y:S08]  /*20f40*/  HMMA.16816.F32 R28, R136.reuse, R168, R28 ;  /* 0x000000a8881c723c */ /* 0x040ff0000000181c */
[C---:B------:R-:W-:Y:S01]  /*20f50*/  HMMA.16816.F32 R32, R136.reuse, R170, R32 ;  /* 0x000000aa8820723c */ /* 0x040fe20000001820 */
[----:B------:R-:W-:Y:S07]  /*20f60*/  LDSM.16.M88.4 R168, [R134+UR8+0xa800] ;  /* 0x00a8000886a8783b */ /* 0x000fee0008000200 */
[C---:B------:R-:W-:Y:S08]  /*20f70*/  HMMA.16816.F32 R36, R136.reuse, R172, R36 ;  /* 0x000000ac8824723c */ /* 0x040ff00000001824 */
[C---:B------:R-:W-:Y:S01]  /*20f80*/  HMMA.16816.F32 R40, R136.reuse, R174, R40 ;  /* 0x000000ae8828723c */ /* 0x040fe20000001828 */
[----:B------:R-:W-:Y:S07]  /*20f90*/  LDSM.16.M88.4 R172, [R134+UR8+0xb000] ;  /* 0x00b0000886ac783b */ /* 0x000fee0008000200 */
[C---:B---3--:R-:W-:Y:S08]  /*20fa0*/  HMMA.16816.F32 R44, R136.reuse, R144, R44 ;  /* 0x00000090882c723c */ /* 0x048ff0000000182c */
[C---:B------:R-:W-:Y:S01]  /*20fb0*/  HMMA.16816.F32 R48, R136.reuse, R146, R48 ;  /* 0x000000928830723c */ /* 0x040fe20000001830 */
[----:B------:R-:W3:Y:S07]  /*20fc0*/  LDSM.16.M88.4 R144, [R134+UR8+0x9000] ;  /* 0x009000088690783b */ /* 0x000eee0008000200 */
[C---:B----4-:R-:W-:Y:S08]  /*20fd0*/  HMMA.16816.F32 R52, R136.reuse, R140, R52 ;  /* 0x0000008c8834723c */ /* 0x050ff00000001834 */
[C---:B------:R-:W-:Y:S01]  /*20fe0*/  HMMA.16816.F32 R56, R136.reuse, R142, R56 ;  /* 0x0000008e8838723c */ /* 0x040fe20000001838 */
[----:B------:R-:W4:Y:S07]  /*20ff0*/  LDSM.16.M88.4 R140, [R134+UR8+0x9800] ;  /* 0x00980008868c783b */ /* 0x000f2e0008000200 */
[C---:B-----5:R-:W-:Y:S08]  /*21000*/  HMMA.16816.F32 R60, R136.reuse, R148, R60 ;  /* 0x00000094883c723c */ /* 0x060ff0000000183c */
[----:B------:R-:W-:Y:S01]  /*21010*/  HMMA.16816.F32 R64, R136, R150, R64 ;  /* 0x000000968840723c */ /* 0x000fe20000001840 */
[----:B------:R-:W-:Y:S06]  /*21020*/  LDSM.16.M88.4 R136, [R181+0x2000] ;  /* 0x00200000b588783b */ /* 0x000fec0000000200 */
[----:B------:R-:W5:Y:S01]  /*21030*/  LDSM.16.M88.4 R148, [R202+0x8000] ;  /* 0x00800000ca94783b */ /* 0x000f620000000200 */
[C---:B--2---:R-:W-:Y:S05]  /*21040*/  HMMA.16816.F32 R4, R152.reuse, R156, R4 ;  /* 0x0000009c9804723c */ /* 0x044fea0000001804 */
[----:B------:R-:W-:Y:S03]  /*21050*/  LDSM.16.M88.4 R180, [R135+0x9000] ;  /* 0x0090000087b4783b */ /* 0x000fe60000000200 */
[C---:B------:R-:W-:Y:S03]  /*21060*/  HMMA.16816.F32 R8, R152.reuse, R158, R8 ;  /* 0x0000009e9808723c */ /* 0x040fe60000001808 */
[----:B------:R-:W2:Y:S05]  /*21070*/  LDSM.16.M88.4 R156, [R202+0x8800] ;  /* 0x00880000ca9c783b */ /* 0x000eaa0000000200 */
[C---:B-1----:R-:W-:Y:S08]  /*21080*/  HMMA.16816.F32 R12, R152.reuse, R160, R12 ;  /* 0x000000a0980c723c */ /* 0x042ff0000000180c */
[C---:B------:R-:W-:Y:S01]  /*21090*/  HMMA.16816.F32 R16, R152.reuse, R162, R16 ;  /* 0x000000a29810723c */ /* 0x040fe20000001810 */
[----:B------:R-:W-:Y:S07]  /*210a0*/  LDSM.16.M88.4 R160, [R202+0xa800] ;  /* 0x00a80000caa0783b */ /* 0x000fee0000000200 */
[C---:B---3--:R-:W-:Y:S08]  /*210b0*/  HMMA.16816.F32 R20, R152.reuse, R144, R20 ;  /* 0x000000909814723c */ /* 0x048ff00000001814 */
        /* <DEDUP_REMOVED lines=17> */
[----:B------:R-:W4:Y:S01]  /*211d0*/  LDSM.16.M88.4 R176, [R135+0x8000] ;  /* 0x0080000087b0783b */ /* 0x000f220000000200 */
[C---:B-----5:R-:W-:Y:S05]  /*211e0*/  HMMA.16816.F32 R4, R136.reuse, R148, R4 ;  /* 0x000000948804723c */ /* 0x060fea0000001804 */
[----:B------:R-:W-:Y:S03]  /*211f0*/  LDSM.16.M88.4 R200, [R200+0x2000] ;  /* 0x00200000c8c8783b */ /* 0x000fe60000000200 */
[C---:B------:R-:W-:Y:S03]  /*21200*/  HMMA.16816.F32 R8, R136.reuse, R150, R8 ;  /* 0x000000968808723c */ /* 0x040fe60000001808 */
[----:B------:R-:W5:Y:S05]  /*21210*/  LDSM.16.M88.4 R148, [R135+0x8800] ;  /* 0x008800008794783b */ /* 0x000f6a0000000200 */
        /* <DEDUP_REMOVED lines=57> */
[----:B------:R3:W2:Y:S01]  /*215b0*/  MUFU.TANH R16, R138 ;  /* 0x0000008a00107308 */ /* 0x0006a20000002400 */
[C---:B-1----:R-:W-:Y:S09]  /*215c0*/  HMMA.16816.F32 R20, R200.reuse, R4, R20 ;  /* 0x00000004c814723c */ /* 0x042ff20000001814 */
[----:B------:R-:W1:Y:S01]  /*215d0*/  MUFU.TANH R136, R144 ;  /* 0x0000009000887308 */ /* 0x000e620000002400 */
        /* <DEDUP_REMOVED lines=10> */
[-C--:B---3--:R-:W-:Y:S01]  /*21680*/  FMUL.FTZ R138, R24, R244.reuse ;  /* 0x000000f4188a7220 */ /* 0x088fe20000410000 */
        /* <DEDUP_REMOVED lines=17> */
[----:B------:R-:W2:Y:S02]  /*217a0*/  LDSM.16.M88.4 R4, [R3+0xb000] ;  /* 0x00b000000304783b */ /* 0x000ea40000000200 */
[-C--:B---3--:R-:W-:Y:S01]  /*217b0*/  FMUL.FTZ R138, R32, R244.reuse ;  /* 0x000000f4208a7220 */ /* 0x088fe20000410000 */
[-C--:B------:R-:W-:Y:S01]  /*217c0*/  FMUL.FTZ R33, R33, R244.reuse ;  /* 0x000000f421217220 */ /* 0x080fe20000410000 */
[-C--:B------:R-:W-:Y:S03]  /*217d0*/  FMUL.FTZ R34, R34, R244.reuse ;  /* 0x000000f422227220 */ /* 0x080fe60000410000 */
[----:B------:R-:W3:Y:S01]  /*217e0*/  MUFU.TANH R17, R17 ;  /* 0x0000001100117308 */ /* 0x000ee20000002400 */
        /* <DEDUP_REMOVED lines=9> */
[----:B------:R-:W1:Y:S01]  /*21880*/  MUFU.TANH R18, R18 ;  /* 0x0000001200127308 */ /* 0x000e620000002400 */
[-C--:B------:R-:W-:Y:S01]  /*21890*/  FMUL.FTZ R42, R43, R244.reuse ;  /* 0x000000f42b2a7220 */ /* 0x080fe20000410000 */
[C---:B-----5:R-:W-:Y:S08]  /*218a0*/  HMMA.16816.F32 R44, R200.reuse, R8, R44 ;  /* 0x00000008c82c723c */ /* 0x060ff0000000182c */
[----:B------:R-:W1:Y:S01]  /*218b0*/  MUFU.TANH R19, R19 ;  /* 0x0000001300137308 */ /* 0x000e620000002400 */
[C---:B------:R-:W-:Y:S01]  /*218c0*/  HMMA.16816.F32 R48, R200.reuse, R10, R48 ;  /* 0x0000000ac830723c */ /* 0x040fe20000001830 */
[----:B------:R-:W5:Y:S01]  /*218d0*/  LDSM.16.M88.4 R8, [R3+0xb800] ;  /* 0x00b800000308783b */ /* 0x000f620000000200 */
[----:B------:R-:W-:Y:S07]  /*218e0*/  DEPBAR.LE SB0, 0x0 ;  /* 0x000080000000791a */ /* 0x000fee0000000000 */
[----:B------:R-:W1:Y:S01]  /*218f0*/  MUFU.TANH R20, R20 ;  /* 0x0000001400147308 */ /* 0x000e620000002400 */
[----:B------:R-:W-:Y:S01]  /*21900*/  BAR.SYNC.DEFER_BLOCKING 0x0 ;  /* 0x0000000000007b1d */ /* 0x000fe20000010000 */
[C---:B--2---:R-:W-:Y:S05]  /*21910*/  HMMA.16816.F32 R52, R200.reuse, R4, R52 ;  /* 0x00000004c834723c */ /* 0x044fea0000001834 */
[-C--:B------:R-:W-:Y:S03]  /*21920*/  FMUL.FTZ R43, R44, R244.reuse ;  /* 0x000000f42c2b7220 */ /* 0x080fe60000410000 */
[----:B------:R-:W2:Y:S01]  /*21930*/  MUFU.TANH R21, R21 ;  /* 0x0000001500157308 */ /* 0x000ea20000002400 */
[-C--:B------:R-:W-:Y:S01]  /*21940*/  FMUL.FTZ R44, R45, R244.reuse ;  /* 0x000000f42d2c7220 */ /* 0x080fe20000410000 */
[C---:B------:R-:W-:Y:S03]  /*21950*/  HMMA.16816.F32 R56, R200.reuse, R6, R56 ;  /* 0x00000006c838723c */ /* 0x040fe60000001838 */
[-C--:B------:R-:W-:Y:S01]  /*21960*/  FMUL.FTZ R5, R49, R244.reuse ;  /* 0x000000f431057220 */ /* 0x080fe20000410000 */
[-C--:B------:R-:W-:Y:S01]  /*21970*/  FMUL.FTZ R45, R46, R244.reuse ;  /* 0x000000f42e2d7220 */ /* 0x080fe20000410000 */
[-C--:B------:R-:W-:Y:S03]  /*21980*/  FMUL.FTZ R4, R48, R244.reuse ;  /* 0x000000f430047220 */ /* 0x080fe60000410000 */
[----:B------:R-:W2:Y:S01]  /*21990*/  MUFU.TANH R22, R22 ;  /* 0x0000001600167308 */ /* 0x000ea20000002400 */
[-C--:B------:R-:W-:Y:S01]  /*219a0*/  FMUL.FTZ R46, R47, R244.reuse ;  /* 0x000000f42f2e7220 */ /* 0x080fe20000410000 */
[-C--:B------:R-:W-:Y:S01]  /*219b0*/  FMUL.FTZ R48, R51, R244.reuse ;  /* 0x000000f433307220 */ /* 0x080fe20000410000 */
[-C--:B------:R-:W-:Y:S01]  /*219c0*/  FMUL.FTZ R47, R50, R244.reuse ;  /* 0x000000f4322f7220 */ /* 0x080fe20000410000 */
[-C--:B------:R-:W-:Y:S01]  /*219d0*/  FMUL.FTZ R49, R52, R244.reuse ;  /* 0x000000f434317220 */ /* 0x080fe20000410000 */
[-C--:B------:R-:W-:Y:S01]  /*219e0*/  FMUL.FTZ R52, R53, R244.reuse ;  /* 0x000000f435347220 */ /* 0x080fe20000410000 */
[-C--:B------:R-:W-:Y:S04]  /*219f0*/  FMUL.FTZ R51, R54, R244.reuse ;  /* 0x000000f436337220 */ /* 0x080fe80000410000 */
[----:B------:R-:W2:Y:S01]  /*21a00*/  MUFU.TANH R23, R23 ;  /* 0x0000001700177308 */ /* 0x000ea20000002400 */
[-C--:B------:R-:W-:Y:S01]  /*21a10*/  FMUL.FTZ R53, R55, R244.reuse ;  /* 0x000000f437357220 */ /* 0x080fe20000410000 */
[-C--:B------:R-:W-:Y:S01]  /*21a20*/  FMUL.FTZ R139, R57, R244.reuse ;  /* 0x000000f4398b7220 */ /* 0x080fe20000410000 */
[-C--:B-1----:R-:W-:Y:S01]  /*21a30*/  FMUL.FTZ R138, R56, R244.reuse ;  /* 0x000000f4388a7220 */ /* 0x082fe20000410000 */
[-C--:B------:R-:W-:Y:S06]  /*21a40*/  FMUL.FTZ R57, R58, R244.reuse ;  /* 0x000000f43a397220 */ /* 0x080fec0000410000 */
[----:B------:R-:W1:Y:S01]  /*21a50*/  MUFU.TANH R25, R25 ;  /* 0x0000001900197308 */ /* 0x000e620000002400 */
[-C--:B------:R-:W-:Y:S01]  /*21a60*/  FMUL.FTZ R59, R59, R244.reuse ;  /* 0x000000f43b3b7220 */ /* 0x080fe20000410000 */
[C---:B-----5:R-:W-:Y:S08]  /*21a70*/  HMMA.16816.F32 R60, R200.reuse, R8, R60 ;  /* 0x00000008c83c723c */ /* 0x060ff0000000183c */
[----:B------:R-:W1:Y:S01]  /*21a80*/  MUFU.TANH R26, R26 ;  /* 0x0000001a001a7308 */ /* 0x000e620000002400 */
[----:B------:R-:W-:Y:S09]  /*21a90*/  HMMA.16816.F32 R64, R200, R10, R64 ;  /* 0x0000000ac840723c */ /* 0x000ff20000001840 */
[----:B------:R-:W1:Y:S01]  /*21aa0*/  MUFU.TANH R27, R27 ;  /* 0x0000001b001b7308 */ /* 0x000e620000002400 */
[-C--:B------:R-:W-:Y:S01]  /*21ab0*/  FMUL.FTZ R144, R60, R244.reuse ;  /* 0x000000f43c907220 */ /* 0x080fe20000410000 */
[-C--:B------:R-:W-:Y:S08]  /*21ac0*/  FMUL.FTZ R61, R61, R244.reuse ;  /* 0x000000f43d3d7220 */ /* 0x080ff00000410000 */
        /* <DEDUP_REMOVED lines=81> */
[C---:B------:R-:W-:Y:S02]  /*21fe0*/  IMAD R8, R11.reuse, R9, R8 ;  /* 0x000000090b087224 */ /* 0x040fe400078e0208 */
        /* <DEDUP_REMOVED lines=10> */
[----:B------:R-:W-:Y:S07]  /*22090*/  ISETP.GE.U32.AND P6, PT, R3, R10, PT ;  /* 0x0000000a0300720c */ /* 0x000fee0003fc6070 */
        /* <DEDUP_REMOVED lines=30> */
.L_x_2871:
[----:B------:R-:W-:Y:S05]  /*22280*/  BSYNC.RECONVERGENT B0 ;  /* 0x0000000000007941 */ /* 0x000fea0003800200 */
.L_x_2870:
        /* <DEDUP_REMOVED lines=96> */
.L_x_2869:
[----:B------:R-:W-:Y:S05]  /*22890*/  BSYNC.RECONVERGENT B1 ;  /* 0x0000000000017941 */ /* 0x000fea0003800200 */
.L_x_2868:
[CC--:B------:R-:W-:Y:S01]  /*228a0*/  ISETP.GE.AND P0, PT, R243.reuse, R240.reuse, PT ;  /* 0x000000f0f300720c */ /* 0x0c0fe20003f06270 */
[----:B------:R-:W-:Y:S01]  /*228b0*/  VIADD R153, R243, 0xffffffc1 ;  /* 0xffffffc1f3997836 */ /* 0x000fe20000000000 */
[----:B------:R-:W-:Y:S01]  /*228c0*/  LOP3.LUT R213, R213, 0x200, R214, 0xf8, !PT ;  /* 0x00000200d5d57812 */ /* 0x000fe200078ef8d6 */
[C---:B------:R-:W-:Y:S01]  /*228d0*/  VIADD R3, R243.reuse, 0xffffffc0 ;  /* 0xffffffc0f3037836 */ /* 0x040fe20000000000 */
[----:B-1----:R-:W-:Y:S01]  /*228e0*/  FSEL R178, R178, -INF , P0 ;  /* 0xff800000b2b27808 */ /* 0x002fe20000000000 */
[C---:B------:R-:W-:Y:S01]  /*228f0*/  VIADD R151, R243.reuse, 0xffffffc8 ;  /* 0xffffffc8f3977836 */ /* 0x040fe20000000000 */
[CC--:B------:R-:W-:Y:S01]  /*22900*/  ISETP.GE.AND P0, PT, R243.reuse, R239.reuse, PT ;  /* 0x000000eff300720c */ /* 0x0c0fe20003f06270 */
[----:B------:R-:W-:Y:S01]  /*22910*/  VIADD R150, R243, 0xffffffc9 ;  /* 0xffffffc9f3967836 */ /* 0x000fe20000000000 */
[-C--:B------:R-:W-:Y:S01]  /*22920*/  ISETP.GE.AND P1, PT, R3, R240.reuse, PT ;  /* 0x000000f00300720c */ /* 0x080fe20003f26270 */
[C---:B------:R-:W-:Y:S01]  /*22930*/  VIADD R147, R243.reuse, 0xffffffd0 ;  /* 0xffffffd0f3937836 */ /* 0x040fe20000000000 */
[----:B------:R-:W-:Y:S01]  /*22940*/  FSEL R207, R38, -INF , P0 ;  /* 0xff80000026cf7808 */ /* 0x000fe20000000000 */
[----:B------:R-:W-:Y:S01]  /*22950*/  VIADD R146, R243, 0xffffffd1 ;  /* 0xffffffd1f3927836 */ /* 0x000fe20000000000 */
[-C--:B------:R-:W-:Y:S01]  /*22960*/  ISETP.GE.AND P0, PT, R153, R240.reuse, PT ;  /* 0x000000f09900720c */ /* 0x080fe20003f06270 */
[C---:B------:R-:W-:Y:S01]  /*22970*/  VIADD R64, R243.reuse, 0xffffffd9 ;  /* 0xffffffd9f3407836 */ /* 0x040fe20000000000 */
[----:B------:R-:W-:Y:S01]  /*22980*/  FSEL R164, R134, -INF , P1 ;  /* 0xff80000086a47808 */ /* 0x000fe20000800000 */
[----:B------:R-:W-:Y:S01]  /*22990*/  VIADD R67, R243, 0xffffffe0 ;  /* 0xffffffe0f3437836 */ /* 0x000fe20000000000 */
[----:B------:R-:W-:Y:S01]  /*229a0*/  FSEL R162, R135, -INF , P0 ;  /* 0xff80000087a27808 */ /* 0x000fe20000000000 */
[----:B------:R-:W-:Y:S01]  /*229b0*/  VIADD R65, R243, 0xffffffe1 ;  /* 0xffffffe1f3417836 */ /* 0x000fe20000000000 */
[----:B------:R-:W3:Y:S01]  /*229c0*/  LD.E R135, desc[UR4][R132.64+0xdc] ;  /* 0x0000dc0484877980 */ /* 0x000ee2000c101900 */
[-C--:B------:R-:W-:Y:S01]  /*229d0*/  ISETP.GE.AND P1, PT, R151, R240.reuse, PT ;  /* 0x000000f09700720c */ /* 0x080fe20003f26270 */
[C---:B------:R-:W-:Y:S01]  /*229e0*/  VIADD R145, R243.reuse, 0xffffffe8 ;  /* 0xffffffe8f3917836 */ /* 0x040fe20000000000 */
[-C--:B------:R-:W-:Y:S01]  /*229f0*/  ISETP.GE.AND P0, PT, R150, R240.reuse, PT ;  /* 0x000000f09600720c */ /* 0x080fe20003f06270 */
[C---:B------:R-:W-:Y:S01]  /*22a00*/  VIADD R66, R243.reuse, 0xffffffd8 ;  /* 0xffffffd8f3427836 */ /* 0x040fe20000000000 */
[----:B------:R-:W-:Y:S01]  /*22a10*/  FSEL R160, R136, -INF , P1 ;  /* 0xff80000088a07808 */ /* 0x000fe20000800000 */
[----:B------:R-:W-:Y:S01]  /*22a20*/  VIADD R58, R243, 0xfffffff9 ;  /* 0xfffffff9f33a7836 */ /* 0x000fe20000000000 */
[-C--:B------:R-:W-:Y:S01]  /*22a30*/  ISETP.GE.AND P1, PT, R147, R240.reuse, PT ;  /* 0x000000f09300720c */ /* 0x080fe20003f26270 */
[C---:B--2---:R-:W-:Y:S01]  /*22a40*/  VIADD R61, R243.reuse, 0xfffffff1 ;  /* 0xfffffff1f33d7836 */ /* 0x044fe20000000000 */
[----:B------:R-:W-:Y:S01]  /*22a50*/  FSEL R159, R142, -INF , P0 ;  /* 0xff8000008e9f7808 */ /* 0x000fe20000000000 */
[C---:B------:R-:W-:Y:S01]  /*22a60*/  VIADD R56, R243.reuse, 0x1 ;  /* 0x00000001f3387836 */ /* 0x040fe20000000000 */
[-C--:B------:R-:W-:Y:S01]  /*22a70*/  ISETP.GE.AND P0, PT, R146, R240.reuse, PT ;  /* 0x000000f09200720c */ /* 0x080fe20003f06270 */
[C---:B------:R-:W-:Y:S01]  /*22a80*/  VIADD R63, R243.reuse, 0xffffffe9 ;  /* 0xffffffe9f33f7836 */ /* 0x040fe20000000000 */
[----:B------:R-:W-:Y:S01]  /*22a90*/  FSEL R158, R12, -INF , P1 ;  /* 0xff8000000c9e7808 */ /* 0x000fe20000800000 */
[----:B------:R-:W-:Y:S01]  /*22aa0*/  VIADD R60, R243, 0xfffffff8 ;  /* 0xfffffff8f33c7836 */ /* 0x000fe20000000000 */
[-C--:B------:R-:W-:Y:S01]  /*22ab0*/  ISETP.GE.AND P4, PT, R3, R239.reuse, PT ;  /* 0x000000ef0300720c */ /* 0x080fe20003f86270 */
[----:B------:R-:W-:Y:S01]  /*22ac0*/  VIADD R55, R243, 0x8 ;  /* 0x00000008f3377836 */ /* 0x000fe20000000000 */
[-C--:B------:R-:W-:Y:S01]  /*22ad0*/  ISETP.GE.AND P1, PT, R153, R239.reuse, PT ;  /* 0x000000ef9900720c */ /* 0x080fe20003f26270 */
[----:B------:R-:W-:Y:S01]  /*22ae0*/  VIADD R62, R243, 0xfffffff0 ;  /* 0xfffffff0f33e7836 */ /* 0x000fe20000000000 */
[----:B------:R-:W-:Y:S01]  /*22af0*/  FSEL R142, R13, -INF , P0 ;  /* 0xff8000000d8e7808 */ /* 0x000fe20000000000 */
[C---:B------:R-:W-:Y:S01]  /*22b00*/  VIADD R11, R243.reuse, 0x11 ;  /* 0x00000011f30b7836 */ /* 0x040fe20000000000 */
[----:B------:R-:W-:Y:S01]  /*22b10*/  FSEL R13, R140, -INF , P4 ;  /* 0xff8000008c0d7808 */ /* 0x000fe20002000000 */
[C---:B------:R-:W-:Y:S01]  /*22b20*/  VIADD R7, R243.reuse, 0x21 ;  /* 0x00000021f3077836 */ /* 0x040fe20000000000 */
[-C--:B------:R-:W-:Y:S01]  /*22b30*/  ISETP.GE.AND P4, PT, R64, R240.reuse, PT ;  /* 0x000000f04000720c */ /* 0x080fe20003f86270 */
[----:B------:R-:W-:Y:S01]  /*22b40*/  VIADD R54, R243, 0x9 ;  /* 0x00000009f3367836 */ /* 0x000fe20000000000 */
[----:B------:R-:W-:Y:S01]  /*22b50*/  FSEL R141, R141, -INF , P1 ;  /* 0xff8000008d8d7808 */ /* 0x000fe20000800000 */
[----:B------:R-:W-:Y:S01]  /*22b60*/  VIADD R9, R243, 0x19 ;  /* 0x00000019f3097836 */ /* 0x000fe20000000000 */
        /* <DEDUP_REMOVED lines=12> */
[-C--:B------:R-:W-:Y:S02]  /*22c30*/  ISETP.GE.AND P4, PT, R146, R239.reuse, PT ;  /* 0x000000ef9200720c */ /* 0x080fe40003f86270 */
[----:B------:R-:W-:Y:S02]  /*22c40*/  FSEL R186, R21, -INF , P1 ;  /* 0xff80000015ba7808 */ /* 0x000fe40000800000 */
[-C--:B------:R-:W-:Y:S02]  /*22c50*/  ISETP.GE.AND P1, PT, R145, R240.reuse, PT ;  /* 0x000000f09100720c */ /* 0x080fe40003f26270 */
        /* <DEDUP_REMOVED lines=8> */
[----:B------:R-:W-:Y:S01]  /*22ce0*/  FSEL R192, R16, -INF , P0 ;  /* 0xff80000010c07808 */ /* 0x000fe20000000000 */
[----:B------:R-:W-:Y:S01]  /*22cf0*/  VIADD R16, R243, 0x39 ;  /* 0x00000039f3107836 */ /* 0x000fe20000000000 */
[-C--:B------:R-:W-:Y:S02]  /*22d00*/  ISETP.GE.AND P0, PT, R150, R239.reuse, PT ;  /* 0x000000ef9600720c */ /* 0x080fe40003f06270 */
[----:B------:R-:W-:Y:S02]  /*22d10*/  FSEL R22, R22, -INF , P1 ;  /* 0xff80000016167808 */ /* 0x000fe40000800000 */
[-C--:B------:R-:W-:Y:S02]  /*22d20*/  ISETP.GE.AND P1, PT, R58, R240.reuse, PT ;  /* 0x000000f03a00720c */ /* 0x080fe40003f26270 */
[----:B------:R-:W-:Y:S02]  /*22d30*/  FSEL R17, R143, -INF , P0 ;  /* 0xff8000008f117808 */ /* 0x000fe40000000000 */
[-C--:B------:R-:W-:Y:S02]  /*22d40*/  ISETP.GE.AND P0, PT, R147, R239.reuse, PT ;  /* 0x000000ef9300720c */ /* 0x080fe40003f06270 */
[-C--:B------:R-:W-:Y:S02]  /*22d50*/  ISETP.GE.AND P4, PT, R61, R240.reuse, PT ;  /* 0x000000f03d00720c */ /* 0x080fe40003f86270 */
[----:B------:R-:W-:Y:S02]  /*22d60*/  FSEL R33, R33, -INF , P1 ;  /* 0xff80000021217808 */ /* 0x000fe40000800000 */
[----:B------:R-:W-:Y:S01]  /*22d70*/  FSEL R134, R14, -INF , P0 ;  /* 0xff8000000e867808 */ /* 0x000fe20000000000 */
[----:B------:R-:W-:Y:S01]  /*22d80*/  VIADD R14, R243, 0x30 ;  /* 0x00000030f30e7836 */ /* 0x000fe20000000000 */
[-C--:B------:R-:W-:Y:S02]  /*22d90*/  ISETP.GE.AND P1, PT, R56, R240.reuse, PT ;  /* 0x000000f03800720c */ /* 0x080fe40003f26270 */
        /* <DEDUP_REMOVED lines=38> */
[-C--:B------:R-:W-:Y:S02]  /*23000*/  ISETP.GE.AND P4, PT, R8, R240.reuse, PT ;  /* 0x000000f00800720c */ /* 0x080fe40003f86270 */
[----:B------:R-:W-:Y:S02]  /*23010*/  FSEL R138, R138, -INF , P1 ;  /* 0xff8000008a8a7808 */ /* 0x000fe40000800000 */
[----:B------:R-:W-:Y:S02]  /*23020*/  FSEL R43, R43, -INF , P0 ;  /* 0xff8000002b2b7808 */ /* 0x000fe40000000000 */
[C---:B------:R-:W-:Y:S02]  /*23030*/  ISETP.GE.AND P1, PT, R10.reuse, R239, PT ;  /* 0x000000ef0a00720c */ /* 0x040fe40003f26270 */
[----:B------:R-:W-:Y:S02]  /*23040*/  ISETP.GE.AND P0, PT, R10, R240, PT ;  /* 0x000000f00a00720c */ /* 0x000fe40003f06270 */
[----:B------:R-:W-:Y:S02]  /*23050*/  ISETP.GE.AND P5, PT, R3, R237, PT ;  /* 0x000000ed0300720c */ /* 0x000fe40003fa6270 */
[----:B------:R-:W-:Y:S02]  /*23060*/  FSEL R49, R49, -INF , P4 ;  /* 0xff80000031317808 */ /* 0x000fe40002000000 */
[----:B------:R-:W-:Y:S01]  /*23070*/  ISETP.GE.AND P6, PT, R3, R236, PT ;  /* 0x000000ec0300720c */ /* 0x000fe20003fc6270 */
[----:B------:R-:W-:Y:S01]  /*23080*/  VIADD R3, R243, 0x29 ;  /* 0x00000029f3037836 */ /* 0x000fe20000000000 */
[----:B------:R-:W-:Y:S02]  /*23090*/  FSEL R47, R47, -INF , P1 ;  /* 0xff8000002f2f7808 */ /* 0x000fe40000800000 */
[-C--:B------:R-:W-:Y:S02]  /*230a0*/  ISETP.GE.AND P4, PT, R11, R239.reuse, PT ;  /* 0x000000ef0b00720c */ /* 0x080fe40003f86270 */
[-C--:B------:R-:W-:Y:S02]  /*230b0*/  ISETP.GE.AND P1, PT, R14, R240.reuse, PT ;  /* 0x000000f00e00720c */ /* 0x080fe40003f26270 */
[----:B------:R-:W-:Y:S01]  /*230c0*/  FSEL R191, R4, -INF , P0 ;  /* 0xff80000004bf7808 */ /* 0x000fe20000000000 */
[----:B------:R-:W-:Y:S01]  /*230d0*/  VIADD R4, R243, 0x38 ;  /* 0x00000038f3047836 */ /* 0x000fe20000000000 */
        /* <DEDUP_REMOVED lines=14> */
[----:B------:R-:W-:Y:S02]  /*231c0*/  FSEL R53, R53, -INF , P1 ;  /* 0xff80000035357808 */ /* 0x000fe40000800000 */
[C---:B------:R-:W-:Y:S01]  /*231d0*/  ISETP.GE.AND P4, PT, R243.reuse, R237, PT ;  /* 0x000000edf300720c */ /* 0x040fe20003f86270 */
[----:B------:R-:W-:Y:S01]  /*231e0*/  VIADD R243, R243, 0xffffff80 ;  /* 0xffffff80f3f37836 */ /* 0x000fe20000000000 */
[----:B------:R-:W-:Y:S02]  /*231f0*/  FSEL R178, R178, -INF , !P0 ;  /* 0xff800000b2b27808 */ /* 0x000fe40004000000 */
[-C--:B------:R-:W-:Y:S02]  /*23200*/  ISETP.GE.AND P1, PT, R4, R240.reuse, PT ;  /* 0x000000f00400720c */ /* 0x080fe40003f26270 */
[-C--:B------:R-:W-:Y:S02]  /*23210*/  ISETP.GE.AND P0, PT, R8, R239.reuse, PT ;  /* 0x000000ef0800720c */ /* 0x080fe40003f06270 */
[----:B------:R-:W-:Y:S02]  /*23220*/  FSEL R207, R207, -INF , !P4 ;  /* 0xff800000cfcf7808 */ /* 0x000fe40006000000 */
        /* <DEDUP_REMOVED lines=16> */
[----:B------:R-:W-:Y:S02]  /*23330*/  ISETP.GE.AND P0, PT, R16, R239, PT ;  /* 0x000000ef1000720c */ /* 0x000fe40003f06270 */
[----:B------:R-:W-:Y:S02]  /*23340*/  FSEL R25, R164, -INF , !P6 ;  /* 0xff800000a4197808 */ /* 0x000fe40007000000 */
[----:B------:R-:W-:Y:S02]  /*23350*/  FSEL R23, R162, -INF , !P4 ;  /* 0xff800000a2177808 */ /* 0x000fe40006000000 */
[-C--:B------:R-:W-:Y:S02]  /*23360*/  ISETP.GE.AND P6, PT, R150, R236.reuse, PT ;  /* 0x000000ec9600720c */ /* 0x080fe40003fc6270 */
[----:B------:R-:W-:Y:S02]  /*23370*/  FSEL R21, R160, -INF , !P1 ;  /* 0xff800000a0157808 */ /* 0x000fe40004800000 */
[-C--:B------:R-:W-:Y:S02]  /*23380*/  ISETP.GE.AND P4, PT, R147, R236.reuse, PT ;  /* 0x000000ec9300720c */ /* 0x080fe40003f86270 */
[----:B------:R-:W-:Y:S02]  /*23390*/  FSEL R136, R154, -INF , P0 ;  /* 0xff8000009a887808 */ /* 0x000fe40000000000 */
[-C--:B------:R-:W-:Y:S02]  /*233a0*/  ISETP.GE.AND P1, PT, R146, R236.reuse, PT ;  /* 0x000000ec9200720c */ /* 0x080fe40003f26270 */
[-C--:B------:R-:W-:Y:S02]  /*233b0*/  ISETP.GE.AND P0, PT, R153, R237.reuse, PT ;  /* 0x000000ed9900720c */ /* 0x080fe40003f06270 */
[----:B------:R-:W-:Y:S02]  /*233c0*/  FSEL R15, R159, -INF , !P6 ;  /* 0xff8000009f0f7808 */ /* 0x000fe40007000000 */
[----:B------:R-:W-:Y:S02]  /*233d0*/  FSEL R13, R13, -INF , !P5 ;  /* 0xff8000000d0d7808 */ /* 0x000fe40006800000 */
[-C--:B------:R-:W-:Y:S02]  /*233e0*/  ISETP.GE.AND P6, PT, R151, R237.reuse, PT ;  /* 0x000000ed9700720c */ /* 0x080fe40003fc6270 */
[----:B------:R-:W-:Y:S02]  /*233f0*/  FSEL R59, R158, -INF , !P4 ;  /* 0xff8000009e3b7808 */ /* 0x000fe40006000000 */
[-C--:B------:R-:W-:Y:S02]  /*23400*/  ISETP.GE.AND P5, PT, R64, R236.reuse, PT ;  /* 0x000000ec4000720c */ /* 0x080fe40003fa6270 */
[----:B------:R-:W-:Y:S02]  /*23410*/  FSEL R57, R142, -INF , !P1 ;  /* 0xff8000008e397808 */ /* 0x000fe40004800000 */
[-C--:B------:R-:W-:Y:S02]  /*23420*/  ISETP.GE.AND P4, PT, R150, R237.reuse, PT ;  /* 0x000000ed9600720c */ /* 0x080fe40003f86270 */
[----:B------:R-:W-:Y:S02]  /*23430*/  FSEL R5, R141, -INF , !P0 ;  /* 0xff8000008d057808 */ /* 0x000fe40004000000 */
[-C--:B------:R-:W-:Y:S02]  /*23440*/  ISETP.GE.AND P1, PT, R66, R236.reuse, PT ;  /* 0x000000ec4200720c */ /* 0x080fe40003f26270 */
[-C--:B------:R-:W-:Y:S02]  /*23450*/  ISETP.GE.AND P0, PT, R147, R237.reuse, PT ;  /* 0x000000ed9300720c */ /* 0x080fe40003f06270 */
[----:B------:R-:W-:Y:S02]  /*23460*/  FSEL R19, R140, -INF , !P6 ;  /* 0xff8000008c137808 */ /* 0x000fe40007000000 */
[----:B------:R-:W-:Y:S02]  /*23470*/  FSEL R190, R190, -INF , !P5 ;  /* 0xff800000bebe7808 */ /* 0x000fe40006800000 */
[-C--:B------:R-:W-:Y:S02]  /*23480*/  ISETP.GE.AND P5, PT, R67, R236.reuse, PT ;  /* 0x000000ec4300720c */ /* 0x080fe40003fa6270 */
[----:B------:R-:W-:Y:S02]  /*23490*/  FSEL R17, R17, -INF , !P4 ;  /* 0xff80000011117808 */ /* 0x000fe40006000000 */
[-C--:B------:R-:W-:Y:S02]  /*234a0*/  ISETP.GE.AND P6, PT, R65, R236.reuse, PT ;  /* 0x000000ec4100720c */ /* 0x080fe40003fc6270 */
[-C--:B------:R-:W-:Y:S02]  /*234b0*/  ISETP.GE.AND P4, PT, R66, R237.reuse, PT ;  /* 0x000000ed4200720c */ /* 0x080fe40003f86270 */
[----:B------:R-:W-:Y:S02]  /*234c0*/  FSEL R192, R192, -INF , !P1 ;  /* 0xff800000c0c07808 */ /* 0x000fe40004800000 */
[-C--:B------:R-:W-:Y:S02]  /*234d0*/  ISETP.GE.AND P1, PT, R146, R237.reuse, PT ;  /* 0x000000ed9200720c */ /* 0x080fe40003f26270 */
[----:B------:R-:W-:Y:S02]  /*234e0*/  FSEL R66, R134, -INF , !P0 ;  /* 0xff80000086427808 */ /* 0x000fe40004000000 */
        /* <DEDUP_REMOVED lines=25> */
[-C--:B------:R-:W-:Y:S02]  /*23680*/  ISETP.GE.AND P0, PT, R58, R237.reuse, PT ;  /* 0x000000ed3a00720c */ /* 0x080fe40003f06270 */
[-C--:B------:R-:W-:Y:S02]  /*23690*/  ISETP.GE.AND P4, PT, R61, R236.reuse, PT ;  /* 0x000000ec3d00720c */ /* 0x080fe40003f86270 */
[----:B------:R-:W-:Y:S02]  /*236a0*/  FSEL R176, R36, -INF , !P1 ;  /* 0xff80000024b07808 */ /* 0x000fe40004800000 */
[----:B------:R-:W-:Y:S02]  /*236b0*/  FSEL R166, R30, -INF , !P6 ;  /* 0xff8000001ea67808 */ /* 0x000fe40007000000 */
[----:B------:R-:W-:Y:S02]  /*236c0*/  FSEL R251, R34, -INF , !P5 ;  /* 0xff80000022fb7808 */ /* 0x000fe40006800000 */
[-C--:B------:R-:W-:Y:S02]  /*236d0*/  ISETP.GE.AND P1, PT, R55, R236.reuse, PT ;  /* 0x000000ec3700720c */ /* 0x080fe40003f26270 */
[CC--:B------:R-:W-:Y:S02]  /*236e0*/  ISETP.GE.AND P6, PT, R54.reuse, R236.reuse, PT ;  /* 0x000000ec3600720c */ /* 0x0c0fe40003fc6270 */
        /* <DEDUP_REMOVED lines=17> */
[----:B------:R-:W-:Y:S02]  /*23800*/  FSEL R199, R41, -INF , !P1 ;  /* 0xff80000029c77808 */ /* 0x000fe40004800000 */
[----:B------:R-:W-:Y:S02]  /*23810*/  FSEL R173, R52, -INF , !P0 ;  /* 0xff80000034ad7808 */ /* 0x000fe40004000000 */
[CC--:B------:R-:W-:Y:S02]  /*23820*/  ISETP.GE.AND P6, PT, R10.reuse, R236.reuse, PT ;  /* 0x000000ec0a00720c */ /* 0x0c0fe40003fc6270 */
[----:B------:R-:W-:Y:S02]  /*23830*/  ISETP.GE.AND P5, PT, R10, R237, PT ;  /* 0x000000ed0a00720c */ /* 0x000fe40003fa6270 */
[----:B------:R-:W-:Y:S02]  /*23840*/  ISETP.GE.AND P1, PT, R8, R236, PT ;  /* 0x000000ec0800720c */ /* 0x000fe40003f26270 */
[----:B------:R-:W-:Y:S02]  /*23850*/  FSEL R172, R31, -INF , !P4 ;  /* 0xff8000001fac7808 */ /* 0x000fe40006000000 */
[----:B------:R-:W-:Y:S02]  /*23860*/  FMNMX3.FTZ R10, R0, R25, R23, !PT ;  /* 0x00000019000a7276 */ /* 0x000fe40007810017 */
[----:B------:R-:W-:Y:S02]  /*23870*/  ISETP.GE.AND P0, PT, R8, R237, PT ;  /* 0x000000ed0800720c */ /* 0x000fe40003f06270 */
[----:B------:R-:W-:Y:S02]  /*23880*/  FMNMX3.FTZ R8, R2, R13, R5, !PT ;  /* 0x0000000d02087276 */ /* 0x000fe40007810005 */
[----:B------:R-:W-:Y:S02]  /*23890*/  ISETP.GE.AND P4, PT, R56, R237, PT ;  /* 0x000000ed3800720c */ /* 0x000fe40003f86270 */
[----:B------:R-:W-:Y:S02]  /*238a0*/  FSEL R175, R49, -INF , !P1 ;  /* 0xff80000031af7808 */ /* 0x000fe40004800000 */
[----:B------:R-:W-:Y:S02]  /*238b0*/  FMNMX3.FTZ R10, R10, R21, R15, !PT ;  /* 0x000000150a0a7276 */ /* 0x000fe4000781000f */
[----:B------:R-:W-:Y:S02]  /*238c0*/  ISETP.GE.AND P1, PT, R9, R237, PT ;  /* 0x000000ed0900720c */ /* 0x000fe40003f26270 */
[----:B------:R-:W-:Y:S02]  /*238d0*/  FSEL R203, R37, -INF , !P4 ;  /* 0xff80000025cb7808 */ /* 0x000fe40006000000 */
[----:B------:R-:W-:Y:S02]  /*238e0*/  FMNMX3.FTZ R9, R8, R19, R17, !PT ;  /* 0x0000001308097276 */ /* 0x000fe40007810011 */
[-C--:B------:R-:W-:Y:S02]  /*238f0*/  ISETP.GE.AND P4, PT, R50, R237.reuse, PT ;  /* 0x000000ed3200720c */ /* 0x080fe40003f86270 */
        /* <DEDUP_REMOVED lines=27> */
[-C--:B------:R-:W-:Y:S02]  /*23ab0*/  ISETP.GE.AND P5, PT, R14, R236.reuse, PT ;  /* 0x000000ec0e00720c */ /* 0x080fe40003fa6270 */
[----:B------:R-:W-:Y:S02]  /*23ac0*/  FMNMX3.FTZ R6, R6, R195, R193, !PT ;  /* 0x000000c306067276 */ /* 0x000fe400078100c1 */
[----:B------:R-:W-:Y:S02]  /*23ad0*/  FSEL R177, R48, -INF , !P1 ;  /* 0xff80000030b17808 */ /* 0x000fe40004800000 */
[----:B------:R-:W-:Y:S02]  /*23ae0*/  FMNMX3.FTZ R8, R8, R183, R181, !PT ;  /* 0x000000b708087276 */ /* 0x000fe400078100b5 */
[----:B------:R-:W-:Y:S02]  /*23af0*/  FSEL R167, R51, -INF , !P0 ;  /* 0xff80000033a77808 */ /* 0x000fe40004000000 */
[-C--:B------:R-:W-:Y:S02]  /*23b00*/  ISETP.GE.AND P1, PT, R12, R236.reuse, PT ;  /* 0x000000ec0c00720c */ /* 0x080fe40003f26270 */
[----:B------:R-:W-:Y:S02]  /*23b10*/  FSEL R159, R144, -INF , !P5 ;  /* 0xff800000909f7808 */ /* 0x000fe40006800000 */
[-C--:B------:R-:W-:Y:S02]  /*23b20*/  ISETP.GE.AND P0, PT, R16, R236.reuse, PT ;  /* 0x000000ec1000720c */ /* 0x080fe40003f06270 */
[----:B------:R-:W-:Y:S02]  /*23b30*/  FMNMX3.FTZ R6, R6, R191, R185, !PT ;  /* 0x000000bf06067276 */ /* 0x000fe400078100b9 */
[----:B------:R-:W-:Y:S02]  /*23b40*/  FSEL R165, R53, -INF , !P4 ;  /* 0xff80000035a57808 */ /* 0x000fe40006000000 */
[----:B------:R-:W-:Y:S02]  /*23b50*/  FMNMX3.FTZ R8, R8, R179, R177, !PT ;  /* 0x000000b308087276 */ /* 0x000fe400078100b1 */
[----:B------:R-:W-:Y:S02]  /*23b60*/  ISETP.GE.AND P5, PT, R3, R237, PT ;  /* 0x000000ed0300720c */ /* 0x000fe40003fa6270 */
[----:B------:R-:W-:Y:S02]  /*23b70*/  FSEL R163, R163, -INF , !P6 ;  /* 0xff800000a3a37808 */ /* 0x000fe40007000000 */
[----:B------:R-:W-:Y:S02]  /*23b80*/  FSEL R157, R157, -INF , !P1 ;  /* 0xff8000009d9d7808 */ /* 0x000fe40004800000 */
[----:B------:R-:W-:Y:S02]  /*23b90*/  FSEL R156, R156, -INF , !P0 ;  /* 0xff8000009c9c7808 */ /* 0x000fe40004000000 */
[----:B------:R-:W-:Y:S02]  /*23ba0*/  ISETP.GE.AND P4, PT, R4, R236, PT ;  /* 0x000000ec0400720c */ /* 0x000fe40003f86270 */
[----:B------:R-:W-:Y:S02]  /*23bb0*/  FMNMX3.FTZ R6, R6, R175, R173, !PT ;  /* 0x000000af06067276 */ /* 0x000fe400078100ad */
[-C--:B------:R-:W-:Y:S02]  /*23bc0*/  ISETP.GE.AND P6, PT, R4, R237.reuse, PT ;  /* 0x000000ed0400720c */ /* 0x080fe40003fc6270 */
[-C--:B------:R-:W-:Y:S02]  /*23bd0*/  ISETP.GE.AND P1, PT, R14, R237.reuse, PT ;  /* 0x000000ed0e00720c */ /* 0x080fe40003f26270 */
[----:B------:R-:W-:Y:S02]  /*23be0*/  ISETP.GE.AND P0, PT, R12, R237, PT ;  /* 0x000000ed0c00720c */ /* 0x000fe40003f06270 */
[----:B------:R-:W-:Y:S02]  /*23bf0*/  FSEL R161, R161, -INF , !P5 ;  /* 0xff800000a1a17808 */ /* 0x000fe40006800000 */
[----:B------:R-:W-:Y:S02]  /*23c00*/  FMNMX3.FTZ R4, R8, R167, R165, !PT ;  /* 0x000000a708047276 */ /* 0x000fe400078100a5 */
[----:B------:R-:W-:Y:S02]  /*23c10*/  FSEL R155, R155, -INF , !P4 ;  /* 0xff8000009b9b7808 */ /* 0x000fe40006000000 */
[----:B------:R-:W-:Y:S02]  /*23c20*/  FMNMX3.FTZ R6, R6, R171, R169, !PT ;  /* 0x000000ab06067276 */ /* 0x000fe400078100a9 */
[----:B------:R-:W-:Y:S02]  /*23c30*/  ISETP.GE.AND P4, PT, R16, R237, PT ;  /* 0x000000ed1000720c */ /* 0x000fe40003f86270 */
[----:B------:R-:W-:Y:S02]  /*23c40*/  FSEL R154, R148, -INF , !P1 ;  /* 0xff800000949a7808 */ /* 0x000fe40004800000 */
[----:B------:R-:W-:Y:S02]  /*23c50*/  FSEL R152, R149, -INF , !P0 ;  /* 0xff80000095987808 */ /* 0x000fe40004000000 */
[----:B------:R-:W-:Y:S02]  /*23c60*/  FMNMX3.FTZ R3, R4, R163, R161, !PT ;  /* 0x000000a304037276 */ /* 0x000fe400078100a1 */
[----:B------:R-:W-:Y:S02]  /*23c70*/  FMNMX3.FTZ R6, R6, R159, R157, !PT ;  /* 0x0000009f06067276 */ /* 0x000fe4000781009d */
[----:B------:R-:W-:Y:S02]  /*23c80*/  FSEL R137, R137, -INF , !P6 ;  /* 0xff80000089897808 */ /* 0x000fe40007000000 */
[----:B------:R-:W-:Y:S02]  /*23c90*/  FSEL R136, R136, -INF , !P4 ;  /* 0xff80000088887808 */ /* 0x000fe40006000000 */
[----:B------:R-:W-:Y:S02]  /*23ca0*/  FMNMX3.FTZ R3, R3, R154, R152, !PT ;  /* 0x0000009a03037276 */ /* 0x000fe40007810098 */
[----:B------:R-:W-:Y:S02]  /*23cb0*/  FMNMX3.FTZ R7, R6, R155, R156, !PT ;  /* 0x0000009b06077276 */ /* 0x000fe4000781009c */
[----:B------:R-:W-:Y:S02]  /*23cc0*/  FMNMX3.FTZ R6, R3, R137, R136, !PT ;  /* 0x0000008903067276 */ /* 0x000fe40007810088 */
[----:B------:R-:W-:Y:S01]  /*23cd0*/  LEA R139, R213, UR8, 0x1 ;  /* 0x00000008d58b7c11 */ /* 0x000fe2000f8e08ff */
[----:B------:R-:W1:Y:S08]  /*23ce0*/  SHFL.BFLY PT, R8, R7, 0x2, 0x1f ;  /* 0x0c401f0007087f89 */ /* 0x000e7000000e0000 */
[----:B------:R-:W2:Y:S01]  /*23cf0*/  SHFL.BFLY PT, R3, R6, 0x2, 0x1f ;  /* 0x0c401f0006037f89 */ /* 0x000ea200000e0000 */
[----:B------:R-:W-:Y:S02]  /*23d00*/  IMAD.IADD R138, R212, 0x1, R139 ;  /* 0x00000001d48a7824 */ /* 0x000fe400078e028b */
[----:B------:R-:W-:Y:S05]  /*23d10*/  VIADD R145, R139, 0xc040 ;  /* 0x0000c0408b917836 */ /* 0x000fea0000000000 */
[----:B------:R-:W-:Y:S08]  /*23d20*/  LDSM.16.MT88.4 R44, [R139+0x10000] ;  /* 0x010000008b2c783b */ /* 0x000ff00000004200 */
[----:B------:R-:W-:Y:S01]  /*23d30*/  LDSM.16.MT88.4 R52, [R138+0x10000] ;  /* 0x010000008a34783b */ /* 0x000fe20000004200 */
[----:B-1----:R-:W-:Y:S01]  /*23d40*/  FMNMX.FTZ R9, R7, R8, !PT ;  /* 0x0000000807097209 */ /* 0x002fe20007810000 */
[----:B------:R-:W-:Y:S01]  /*23d50*/  VIADD R8, R139, 0xc000 ;  /* 0x0000c0008b087836 */ /* 0x000fe20000000000 */
[----:B--2---:R-:W-:Y:S05]  /*23d60*/  FMNMX.FTZ R4, R6, R3, !PT ;  /* 0x0000000306047209 */ /* 0x004fea0007810000 */
[----:B------:R-:W1:Y:S01]  /*23d70*/  SHFL.BFLY PT, R134, R9, 0x1, 0x1f ;  /* 0x0c201f0009867f89 */ /* 0x000e6200000e0000 */
[----:B------:R-:W-:Y:S07]  /*23d80*/  @P2 VIADD R145, R8, 0xffffffc0 ;  /* 0xffffffc008912836 */ /* 0x000fee0000000000 */
[----:B------:R-:W2:Y:S01]  /*23d90*/  SHFL.BFLY PT, R3, R4, 0x1, 0x1f ;  /* 0x0c201f0004037f89 */ /* 0x000ea200000e0000 */
[----:B------:R-:W-:Y:S07]  /*23da0*/  IMAD.IADD R212, R212, 0x1, R145 ;  /* 0x00000001d4d47824 */ /* 0x000fee00078e0291 */
[----:B------:R-:W-:Y:S08]  /*23db0*/  LDSM.16.MT88.4 R28, [R145] ;  /* 0x00000000911c783b */ /* 0x000ff00000004200 */
[----:B------:R-:W-:Y:S01]  /*23dc0*/  LDSM.16.MT88.4 R36, [R212] ;  /* 0x00000000d424783b */ /* 0x000fe20000004200 */
[----:B-1----:R-:W-:Y:S07]  /*23dd0*/  FMNMX.FTZ R134, R9, R134, !PT ;  /* 0x0000008609867209 */ /* 0x002fee0007810000 */
[----:B------:R-:W-:Y:S01]  /*23de0*/  LDSM.16.MT88.4 R60, [R145+0x4000] ;  /* 0x00400000913c783b */ /* 0x000fe20000004200 */
[----:B--2---:R-:W-:Y:S01]  /*23df0*/  FMNMX.FTZ R3, R4, R3, !PT ;  /* 0x0000000304037209 */ /* 0x004fe20007810000 */
[----:B---3--:R-:W-:Y:S01]  /*23e00*/  FMUL.FTZ R160, R135, R134 ;  /* 0x0000008687a07220 */ /* 0x008fe20000410000 */
[----:B------:R-:W-:Y:S02]  /*23e10*/  FSETP.NEU.FTZ.AND P1, PT, R134, -INF , PT ;  /* 0xff8000008600780b */ /* 0x000fe40003f3d000 */
[----:B------:R-:W-:Y:S01]  /*23e20*/  FSETP.NEU.FTZ.AND P0, PT, R3, -INF , PT ;  /* 0xff8000000300780b */ /* 0x000fe20003f1d000 */
[----:B------:R-:W-:Y:S01]  /*23e30*/  FMUL.FTZ R158, R135, R3 ;  /* 0x00000003879e7220 */ /* 0x000fe20000410000 */
[----:B------:R-:W-:Y:S02]  /*23e40*/  FSEL R160, R160, RZ, P1 ;  /* 0x000000ffa0a07208 */ /* 0x000fe40000800000 */
[----:B------:R-:W-:Y:S02]  /*23e50*/  FSEL R7, R134, RZ, P1 ;  /* 0x000000ff86077208 */ /* 0x000fe40000800000 */
[----:B------:R-:W-:Y:S01]  /*23e60*/  FSEL R158, R158, RZ, P0 ;  /* 0x000000ff9e9e7208 */ /* 0x000fe20000000000 */
[-CC-:B------:R-:W-:Y:S01]  /*23e70*/  FFMA.FTZ R144, R15, R135.reuse, -R160.reuse ;  /* 0x000000870f907223 */ /* 0x180fe200000108a0 */
[-C--:B------:R-:W-:Y:S01]  /*23e80*/  FFMA.FTZ R148, R23, R135.reuse, -R160 ;  /* 0x0000008717947223 */ /* 0x080fe200000108a0 */
[----:B------:R-:W-:Y:S01]  /*23e90*/  FADD.FTZ R0, -R7, R0 ;  /* 0x0000000007007221 */ /* 0x000fe20000010100 */
[-C--:B------:R-:W-:Y:S01]  /*23ea0*/  FFMA.FTZ R147, R21, R135.reuse, -R160 ;  /* 0x0000008715937223 */ /* 0x080fe200000108a0 */
[-CC-:B------:R-:W-:Y:S01]  /*23eb0*/  FFMA.FTZ R151, R13, R135.reuse, -R158.reuse ;  /* 0x000000870d977223 */ /* 0x180fe2000001089e */
[-C--:B------:R-:W-:Y:S01]  /*23ec0*/  FFMA.FTZ R150, R5, R135.reuse, -R158 ;  /* 0x0000008705967223 */ /* 0x080fe2000001089e */
[----:B------:R-:W1:Y:S01]  /*23ed0*/  LDSM.16.MT88.4 R12, [R139+0xc000] ;  /* 0x00c000008b0c783b */ /* 0x000e620000004200 */
[----:B------:R-:W-:Y:S01]  /*23ee0*/  FSEL R5, R3, RZ, P0 ;  /* 0x000000ff03057208 */ /* 0x000fe20000000000 */
[-C--:B------:R-:W-:Y:S01]  /*23ef0*/  FFMA.FTZ R149, R25, R135.reuse, -R160 ;  /* 0x0000008719957223 */ /* 0x080fe200000108a0 */
[-CC-:B------:R-:W-:Y:S01]  /*23f00*/  FFMA.FTZ R146, R19, R135.reuse, -R158.reuse ;  /* 0x0000008713927223 */ /* 0x180fe2000001089e */
[-C--:B------:R-:W-:Y:S01]  /*23f10*/  FFMA.FTZ R153, R17, R135.reuse, -R158 ;  /* 0x0000008711997223 */ /* 0x080fe2000001089e */
[----:B------:R-:W-:Y:S01]  /*23f20*/  FMUL.FTZ R6, R135, R0 ;  /* 0x0000000087067220 */ /* 0x000fe20000410000 */
[----:B------:R-:W-:Y:S01]  /*23f30*/  FADD.FTZ R2, -R5, R2 ;  /* 0x0000000205027221 */ /* 0x000fe20000010100 */
[----:B------:R-:W-:Y:S01]  /*23f40*/  MUFU.EX2 R148, R148 ;  /* 0x0000009400947308 */ /* 0x000fe20000000800 */
[----:B------:R-:W2:Y:S01]  /*23f50*/  LDSM.16.MT88.4 R20, [R138+0xc000] ;  /* 0x00c000008a14783b */ /* 0x000ea20000004200 */
[-C--:B------:R-:W-:Y:S01]  /*23f60*/  FFMA.FTZ R162, R162, R135.reuse, -R158 ;  /* 0x00000087a2a27223 */ /* 0x080fe2000001089e */
[----:B------:R-:W-:Y:S07]  /*23f70*/  FMUL.FTZ R7, R135, R2 ;  /* 0x0000000287077220 */ /* 0x000fee0000410000 */
[----:B------:R-:W3:Y:S01]  /*23f80*/  MUFU.EX2 R149, R149 ;  /* 0x0000009500957308 */ /* 0x000ee20000000800 */
[-C--:B------:R-:W-:Y:S01]  /*23f90*/  FFMA.FTZ R186, R186, R135.reuse, -R160 ;  /* 0x00000087baba7223 */ /* 0x080fe200000108a0 */
[-CC-:B------:R-:W-:Y:S01]  /*23fa0*/  FFMA.FTZ R182, R182, R135.reuse, -R158.reuse ;  /* 0x00000087b6b67223 */ /* 0x180fe2000001089e */
[-CC-:B------:R-:W-:Y:S07]  /*23fb0*/  FFMA.FTZ R213, R251, R135.reuse, -R158.reuse ;  /* 0x00000087fbd57223 */ /* 0x180fee000001089e */
[----:B------:R-:W4:Y:S01]  /*23fc0*/  MUFU.EX2 R2, R6 ;  /* 0x0000000600027308 */ /* 0x000f220000000800 */
[-C--:B------:R-:W-:Y:S01]  /*23fd0*/  FFMA.FTZ R170, R170, R135.reuse, -R158 ;  /* 0x00000087aaaa7223 */ /* 0x080fe2000001089e */
[-CC-:B------:R-:W-:Y:S01]  /*23fe0*/  FFMA.FTZ R180, R180, R135.reuse, -R160.reuse ;  /* 0x00000087b4b47223 */ /* 0x180fe200000108a0 */
[-C--:B------:R-:W-:Y:S07]  /*23ff0*/  FFMA.FTZ R174, R174, R135.reuse, -R160 ;  /* 0x00000087aeae7223 */ /* 0x080fee00000108a0 */
[----:B------:R-:W5:Y:S01]  /*24000*/  MUFU.EX2 R0, R7 ;  /* 0x0000000700007308 */ /* 0x000f620000000800 */
[-C--:B------:R-:W-:Y:S01]  /*24010*/  FFMA.FTZ R197, R197, R135.reuse, -R158 ;  /* 0x00000087c5c57223 */ /* 0x080fe2000001089e */
[-C--:B------:R-:W-:Y:S01]  /*24020*/  FFMA.FTZ R249, R249, R135.reuse, -R160 ;  /* 0x00000087f9f97223 */ /* 0x080fe200000108a0 */
[-C--:B------:R-:W-:Y:S07]  /*24030*/  FFMA.FTZ R203, R203, R135.reuse, -R158 ;  /* 0x00000087cbcb7223 */ /* 0x080fee000001089e */
[----:B------:R-:W-:Y:S01]  /*24040*/  MUFU.EX2 R147, R147 ;  /* 0x0000009300937308 */ /* 0x000fe20000000800 */
[----:B------:R-:W-:Y:S01]  /*24050*/  FFMA.FTZ R193, R193, R135, -R160 ;  /* 0x00000087c1c17223 */ /* 0x000fe200000108a0 */
[----:B---3--:R-:W-:Y:S01]  /*24060*/  F2FP.F16.F32.PACK_AB R140, R148, R149 ;  /* 0x00000095948c723e */ /* 0x008fe200000000ff */
[-CC-:B------:R-:W-:Y:S07]  /*24070*/  FFMA.FTZ R183, R183, R135.reuse, -R158.reuse ;  /* 0x00000087b7b77223 */ /* 0x180fee000001089e */
[----:B------:R-:W3:Y:S01]  /*24080*/  MUFU.EX2 R144, R144 ;  /* 0x0000009000907308 */ /* 0x000ee20000000800 */
[--C-:B------:R-:W-:Y:S01]  /*24090*/  FFMA.FTZ R179, R179, R135, -R158.reuse ;  /* 0x00000087b3b37223 */ /* 0x100fe2000001089e */
[C---:B----4-:R-:W-:Y:S01]  /*240a0*/  FMUL.FTZ R4, R2.reuse, R128 ;  /* 0x0000008002047220 */ /* 0x050fe20000410000 */
[C---:B------:R-:W-:Y:S07]  /*240b0*/  FMUL.FTZ R5, R2.reuse, R129 ;  /* 0x0000008102057220 */ /* 0x040fee0000410000 */
[----:B------:R-:W-:Y:S01]  /*240c0*/  MUFU.EX2 R151, R151 ;  /* 0x0000009700977308 */ /* 0x000fe20000000800 */
[----:B------:R-:W-:Y:S01]  /*240d0*/  FMUL.FTZ R8, R2, R124 ;  /* 0x0000007c02087220 */ /* 0x000fe20000410000 */
[C---:B-----5:R-:W-:Y:S01]  /*240e0*/  FMUL.FTZ R6, R0.reuse, R130 ;  /* 0x0000008200067220 */ /* 0x060fe20000410000 */
[----:B------:R-:W-:Y:S07]  /*240f0*/  FMUL.FTZ R7, R0, R131 ;  /* 0x0000008300077220 */ /* 0x000fee0000410000 */
[----:B------:R-:W4:Y:S01]  /*24100*/  MUFU.EX2 R150, R150 ;  /* 0x0000009600967308 */ /* 0x000f220000000800 */
[----:B------:R-:W-:Y:S01]  /*24110*/  FMUL.FTZ R9, R2, R125 ;  /* 0x0000007d02097220 */ /* 0x000fe20000410000 */
[C---:B------:R-:W-:Y:S01]  /*24120*/  FMUL.FTZ R10, R0.reuse, R126 ;  /* 0x0000007e000a7220 */ /* 0x040fe20000410000 */
[----:B------:R-:W-:Y:S07]  /*24130*/  FMUL.FTZ R11, R0, R127 ;  /* 0x0000007f000b7220 */ /* 0x000fee0000410000 */
[----:B------:R-:W-:Y:S01]  /*24140*/  MUFU.EX2 R146, R146 ;  /* 0x0000009200927308 */ /* 0x000fe20000000800 */
[----:B------:R-:W-:Y:S01]  /*24150*/  LDSM.16.MT88.4 R124, [R139+0xf800] ;  /* 0x00f800008b7c783b */ /* 0x000fe20000004200 */
[----:B---3--:R-:W-:Y:S01]  /*24160*/  F2FP.F16.F32.PACK_AB R142, R144, R147 ;  /* 0x00000093908e723e */ /* 0x008fe200000000ff */
[C---:B------:R-:W-:Y:S07]  /*24170*/  FMUL.FTZ R16, R2.reuse, R116 ;  /* 0x0000007402107220 */ /* 0x040fee0000410000 */
[----:B------:R-:W3:Y:S01]  /*24180*/  MUFU.EX2 R153, R153 ;  /* 0x0000009900997308 */ /* 0x000ee20000000800 */
[----:B------:R-:W-:Y:S01]  /*24190*/  FMUL.FTZ R17, R2, R117 ;  /* 0x0000007502117220 */ /* 0x000fe20000410000 */
[C---:B------:R-:W-:Y:S01]  /*241a0*/  FMUL.FTZ R18, R0.reuse, R118 ;  /* 0x0000007600127220 */ /* 0x040fe20000410000 */
[----:B------:R-:W-:Y:S01]  /*241b0*/  FMUL.FTZ R19, R0, R119 ;  /* 0x0000007700137220 */ /* 0x000fe20000410000 */
[----:B------:R-:W-:Y:S01]  /*241c0*/  FMUL.FTZ R25, R2, R109 ;  /* 0x0000006d02197220 */ /* 0x000fe20000410000 */
[----:B------:R-:W-:Y:S01]  /*241d0*/  LDSM.16.MT88.4 R116, [R138+0xf800] ;  /* 0x00f800008a74783b */ /* 0x000fe20000004200 */
[----:B----4-:R-:W-:Y:S01]  /*241e0*/  F2FP.F16.F32.PACK_AB R141, R150, R151 ;  /* 0x00000097968d723e */ /* 0x010fe200000000ff */
[C---:B------:R-:W-:Y:S01]  /*241f0*/  FMUL.FTZ R26, R0.reuse, R110 ;  /* 0x0000006e001a7220 */ /* 0x040fe20000410000 */
[----:B------:R-:W-:Y:S01]  /*24200*/  FMUL.FTZ R27, R0, R111 ;  /* 0x0000006f001b7220 */ /* 0x000fe20000410000 */
[C---:B------:R-:W-:Y:S01]  /*24210*/  FMUL.FTZ R32, R2.reuse, R100 ;  /* 0x0000006402207220 */ /* 0x040fe20000410000 */
[----:B------:R-:W-:Y:S01]  /*24220*/  FMUL.FTZ R33, R2, R101 ;  /* 0x0000006502217220 */ /* 0x000fe20000410000 */
[C---:B------:R-:W-:Y:S01]  /*24230*/  FMUL.FTZ R34, R0.reuse, R102 ;  /* 0x0000006600227220 */ /* 0x040fe20000410000 */
[----:B------:R-:W-:Y:S01]  /*24240*/  FMUL.FTZ R35, R0, R103 ;  /* 0x0000006700237220 */ /* 0x000fe20000410000 */
[C---:B------:R-:W-:Y:S01]  /*24250*/  FMUL.FTZ R40, R2.reuse, R92 ;  /* 0x0000005c02287220 */ /* 0x040fe20000410000 */
[----:B---3--:R-:W-:Y:S01]  /*24260*/  F2FP.F16.F32.PACK_AB R143, R153, R146 ;  /* 0x00000092998f723e */ /* 0x008fe200000000ff */
[----:B------:R-:W-:Y:S01]  /*24270*/  LDSM.16.MT88.4 R100, [R145+0x5000] ;  /* 0x005000009164783b */ /* 0x000fe20000004200 */
[----:B------:R-:W-:Y:S01]  /*24280*/  FMUL.FTZ R41, R2, R93 ;  /* 0x0000005d02297220 */ /* 0x000fe20000410000 */
[C---:B------:R-:W-:Y:S01]  /*24290*/  FMUL.FTZ R42, R0.reuse, R94 ;  /* 0x0000005e002a7220 */ /* 0x040fe20000410000 */
[----:B------:R-:W-:Y:S01]  /*242a0*/  FMUL.FTZ R43, R0, R95 ;  /* 0x0000005f002b7220 */ /* 0x000fe20000410000 */
[C---:B------:R-:W-:Y:S01]  /*242b0*/  FMUL.FTZ R48, R2.reuse, R84 ;  /* 0x0000005402307220 */ /* 0x040fe20000410000 */
        /* <DEDUP_REMOVED lines=9> */
[----:B------:R-:W1:Y:S01]  /*24350*/  LDSM.16.MT88.4 R84, [R212+0x4000] ;  /* 0x00400000d454783b */ /* 0x000e620000004200 */
[C---:B------:R-:W-:Y:S01]  /*24360*/  FMUL.FTZ R12, R2.reuse, R120 ;  /* 0x00000078020c7220 */ /* 0x040fe20000410000 */
[----:B------:R-:W-:Y:S01]  /*24370*/  FMUL.FTZ R13, R2, R121 ;  /* 0x00000079020d7220 */ /* 0x000fe20000410000 */
[C---:B------:R-:W-:Y:S01]  /*24380*/  FMUL.FTZ R14, R0.reuse, R122 ;  /* 0x0000007a000e7220 */ /* 0x040fe20000410000 */
[C---:B------:R-:W-:Y:S01]  /*24390*/  FMUL.FTZ R15, R0.reuse, R123 ;  /* 0x0000007b000f7220 */ /* 0x040fe20000410000 */
[----:B------:R-:W-:Y:S01]  /*243a0*/  FMUL.FTZ R58, R0, R78 ;  /* 0x0000004e003a7220 */ /* 0x000fe20000410000 */
[C---:B------:R-:W-:Y:S01]  /*243b0*/  FMUL.FTZ R24, R2.reuse, R108 ;  /* 0x0000006c02187220 */ /* 0x040fe20000410000 */
[-C--:B------:R-:W-:Y:S01]  /*243c0*/  FFMA.FTZ R108, R189, R135.reuse, -R158 ;  /* 0x00000087bd6c7223 */ /* 0x080fe2000001089e */
[-C--:B------:R-:W-:Y:S01]  /*243d0*/  FFMA.FTZ R194, R169, R135.reuse, -R160 ;  /* 0x00000087a9c27223 */ /* 0x080fe200000108a0 */
[-CC-:B------:R-:W-:Y:S01]  /*243e0*/  FFMA.FTZ R198, R165, R135.reuse, -R158.reuse ;  /* 0x00000087a5c67223 */ /* 0x180fe2000001089e */
[-CC-:B------:R-:W-:Y:S01]  /*243f0*/  FFMA.FTZ R196, R163, R135.reuse, -R158.reuse ;  /* 0x00000087a3c47223 */ /* 0x180fe2000001089e */
[C---:B--2---:R-:W-:Y:S01]  /*24400*/  HMMA.16816.F32 R12, R140.reuse, R20, R12 ;  /* 0x000000148c0c723c */ /* 0x044fe2000000180c */
[----:B------:R2:W-:Y:S02]  /*24410*/  MUFU.EX2 R189, R182 ;  /* 0x000000b600bd7308 */ /* 0x0005e40000000800 */
[-C--:B------:R-:W-:Y:S01]  /*24420*/  FFMA.FTZ R161, R161, R135.reuse, -R158 ;  /* 0x00000087a1a17223 */ /* 0x080fe2000001089e */
[-CC-:B------:R-:W-:Y:S01]  /*24430*/  FFMA.FTZ R175, R175, R135.reuse, -R160.reuse ;  /* 0x00000087afaf7223 */ /* 0x180fe200000108a0 */
[-C--:B------:R-:W-:Y:S01]  /*24440*/  FFMA.FTZ R171, R171, R135.reuse, -R160 ;  /* 0x00000087abab7223 */ /* 0x080fe200000108a0 */
[-C--:B------:R-:W-:Y:S01]  /*24450*/  FFMA.FTZ R167, R167, R135.reuse, -R158 ;  /* 0x00000087a7a77223 */ /* 0x080fe2000001089e */
        /* <DEDUP_REMOVED lines=43> */
[-C--:B------:R-:W-:Y:S01]  /*24710*/  FFMA.FTZ R192, R173, R135.reuse, -R160 ;  /* 0x00000087adc07223 */ /* 0x080fe200000108a0 */
[----:B------:R-:W-:Y:S01]  /*24720*/  LDSM.16.MT88.4 R96, [R138+0x10800] ;  /* 0x010800008a60783b */ /* 0x000fe20000004200 */
[----:B------:R-:W-:Y:S05]  /*24730*/  FFMA.FTZ R154, R154, R135, -R158 ;  /* 0x000000879a9a7223 */ /* 0x000fea000001089e */
[----:B------:R-:W2:Y:S01]  /*24740*/  MUFU.EX2 R106, R106 ;  /* 0x0000006a006a7308 */ /* 0x000ea20000000800 */
        /* <DEDUP_REMOVED lines=24> */
[----:B------:R-:W-:Y:S01]  /*248d0*/  FADD.FTZ R144, R144, R147 ;  /* 0x0000009390907221 */ /* 0x000fe20000010000 */
[C---:B------:R-:W-:Y:S08]  /*248e0*/  HMMA.16816.F32 R48, R140.reuse, R54, R48 ;  /* 0x000000368c30723c */ /* 0x040ff00000001830 */
        /* <DEDUP_REMOVED lines=95> */
[C---:B-1----:R-:W-:Y:S01]  /*24ee0*/  HMMA.16816.F32 R44, R68.reuse, R84, R44 ;  /* 0x00000054442c723c */ /* 0x042fe2000000182c */
[----:B-----5:R-:W-:Y:S02]  /*24ef0*/  LDSM.16.MT88.4 R92, [R139+0x11800] ;  /* 0x011800008b5c783b */ /* 0x020fe40000004200 */
[-C--:B------:R-:W-:Y:S02]  /*24f00*/  FFMA.FTZ R84, R205, R135.reuse, -R160 ;  /* 0x00000087cd547223 */ /* 0x080fe400000108a0 */
[----:B------:R1:W-:Y:S03]  /*24f10*/  MUFU.EX2 R205, R180 ;  /* 0x000000b400cd7308 */ /* 0x0003e60000000800 */
[C---:B------:R-:W-:Y:S07]  /*24f20*/  HMMA.16816.F32 R48, R68.reuse, R86, R48 ;  /* 0x000000564430723c */ /* 0x040fee0000001830 */
[----:B------:R5:W2:Y:S01]  /*24f30*/  MUFU.EX2 R168, R84 ;  /* 0x0000005400a87308 */ /* 0x000aa20000000800 */
[C---:B------:R-:W-:Y:S03]  /*24f40*/  HMMA.16816.F32 R52, R68.reuse, R100, R52 ;  /* 0x000000644434723c */ /* 0x040fe60000001834 */
[-CC-:B------:R-:W-:Y:S01]  /*24f50*/  FFMA.FTZ R100, R172, R135.reuse, -R158.reuse ;  /* 0x00000087ac647223 */ /* 0x180fe2000001089e */
[----:B-1----:R-:W-:Y:S05]  /*24f60*/  FFMA.FTZ R180, R199, R135, -R158 ;  /* 0x00000087c7b47223 */ /* 0x002fea000001089e */
[----:B------:R1:W-:Y:S01]  /*24f70*/  MUFU.EX2 R172, R96 ;  /* 0x0000006000ac7308 */ /* 0x0003e20000000800 */
[C---:B------:R-:W-:Y:S09]  /*24f80*/  HMMA.16816.F32 R56, R68.reuse, R102, R56 ;  /* 0x000000664438723c */ /* 0x040ff20000001838 */
[----:B------:R-:W3:Y:S01]  /*24f90*/  MUFU.EX2 R251, R100 ;  /* 0x0000006400fb7308 */ /* 0x000ee20000000800 */
[----:B-----5:R-:W5:Y:S09]  /*24fa0*/  LDSM.16.MT88.4 R84, [R145+0x1800] ;  /* 0x001800009154783b */ /* 0x020f720000004200 */
[----:B------:R-:W-:Y:S01]  /*24fb0*/  MUFU.EX2 R199, R203 ;  /* 0x000000cb00c77308 */ /* 0x000fe20000000800 */
[C---:B----4-:R-:W-:Y:S09]  /*24fc0*/  HMMA.16816.F32 R60, R68.reuse, R72, R60 ;  /* 0x00000048443c723c */ /* 0x050ff2000000183c */
[----:B------:R-:W-:Y:S01]  /*24fd0*/  MUFU.EX2 R180, R180 ;  /* 0x000000b400b47308 */ /* 0x000fe20000000800 */
[----:B-1----:R-:W1:Y:S01]  /*24fe0*/  LDSM.16.MT88.4 R96, [R138+0x11800] ;  /* 0x011800008a60783b */ /* 0x002e620000004200 */
[----:B------:R-:W-:Y:S03]  /*24ff0*/  HMMA.16816.F32 R64, R68, R74, R64 ;  /* 0x0000004a4440723c */ /* 0x000fe60000001840 */
[----:B--2---:R-:W-:Y:S04]  /*25000*/  F2FP.F16.F32.PACK_AB R68, R168, R205 ;  /* 0x000000cda844723e */ /* 0x004fe800000000ff */
[----:B------:R-:W2:Y:S01]  /*25010*/  LDSM.16.MT88.4 R72, [R145+0x5800] ;  /* 0x005800009148783b */ /* 0x000ea20000004200 */
[----:B------:R-:W-:Y:S02]  /*25020*/  F2FP.F16.F32.PACK_AB R70, R166, R201 ;  /* 0x000000c9a646723e */ /* 0x000fe400000000ff */
[----:B---3--:R-:W-:Y:S02]  /*25030*/  F2FP.F16.F32.PACK_AB R69, R251, R172 ;  /* 0x000000acfb45723e */ /* 0x008fe400000000ff */
[----:B------:R-:W-:Y:S03]  /*25040*/  F2FP.F16.F32.PACK_AB R71, R170, R213 ;  /* 0x000000d5aa47723e */ /* 0x000fe600000000ff */
[----:B------:R-:W-:Y:S04]  /*25050*/  LDSM.16.MT88.4 R100, [R138+0x12000] ;  /* 0x012000008a64783b */ /* 0x000fe80000004200 */
[C---:B------:R-:W-:Y:S08]  /*25060*/  HMMA.16816.F32 R4, R68.reuse, R76, R4 ;  /* 0x0000004c4404723c */ /* 0x040ff00000001804 */
        /* <DEDUP_REMOVED lines=14> */
[C---:B-1----:R-:W-:Y:S03]  /*25150*/  HMMA.16816.F32 R44, R68.reuse, R96, R44 ;  /* 0x00000060442c723c */ /* 0x042fe6000000182c */
[-CC-:B------:R-:W-:Y:S01]  /*25160*/  FFMA.FTZ R96, R178, R135.reuse, -R160.reuse ;  /* 0x00000087b2607223 */ /* 0x180fe200000108a0 */
[-CC-:B------:R-:W-:Y:S03]  /*25170*/  FFMA.FTZ R178, R176, R135.reuse, -R160.reuse ;  /* 0x00000087b0b27223 */ /* 0x180fe600000108a0 */
[----:B------:R1:W-:Y:S01]  /*25180*/  MUFU.EX2 R176, R96 ;  /* 0x0000006000b07308 */ /* 0x0003e20000000800 */
[C---:B------:R-:W-:Y:S09]  /*25190*/  HMMA.16816.F32 R48, R68.reuse, R98, R48 ;  /* 0x000000624430723c */ /* 0x040ff20000001830 */
[----:B------:R-:W4:Y:S01]  /*251a0*/  MUFU.EX2 R178, R178 ;  /* 0x000000b200b27308 */ /* 0x000f220000000800 */
[C---:B--2---:R-:W-:Y:S01]  /*251b0*/  HMMA.16816.F32 R52, R68.reuse, R72, R52 ;  /* 0x000000484434723c */ /* 0x044fe20000001834 */
[----:B-1----:R-:W1:Y:S07]  /*251c0*/  LDSM.16.MT88.4 R96, [R139+0x12000] ;  /* 0x012000008b60783b */ /* 0x002e6e0000004200 */
[C---:B------:R-:W-:Y:S01]  /*251d0*/  HMMA.16816.F32 R56, R68.reuse, R74, R56 ;  /* 0x0000004a4438723c */ /* 0x040fe20000001838 */
[----:B------:R-:W2:Y:S07]  /*251e0*/  LDSM.16.MT88.4 R72, [R145+0x6000] ;  /* 0x006000009148783b */ /* 0x000eae0000004200 */
[C---:B---3--:R-:W-:Y:S08]  /*251f0*/  HMMA.16816.F32 R60, R68.reuse, R76, R60 ;  /* 0x0000004c443c723c */ /* 0x048ff0000000183c */
[----:B------:R-:W-:Y:S01]  /*25200*/  HMMA.16816.F32 R64, R68, R78, R64 ;  /* 0x0000004e4440723c */ /* 0x000fe20000001840 */
[----:B------:R-:W3:Y:S02]  /*25210*/  LDSM.16.MT88.4 R76, [R212+0x6000] ;  /* 0x00600000d44c783b */ /* 0x000ee40000004200 */
        /* <DEDUP_REMOVED lines=171> */
.L_x_2865:
        /* <DEDUP_REMOVED lines=14> */
.L_x_2888:
        /* <DEDUP_REMOVED lines=191> */
.L_x_2875:
[----:B------:R-:W-:Y:S05]  /*269a0*/  BSYNC.RECONVERGENT B0 ;  /* 0x0000000000007941 */ /* 0x000fea0003800200 */
.L_x_2874:
        /* <DEDUP_REMOVED lines=49> */
.L_x_2877:
[----:B------:R-:W-:Y:S05]  /*26cc0*/  BSYNC.RECONVERGENT B0 ;  /* 0x0000000000007941 */ /* 0x000fea0003800200 */
.L_x_2876:
        /* <DEDUP_REMOVED lines=42> */
.L_x_2879:
[----:B------:R-:W-:Y:S05]  /*26f70*/  BSYNC.RECONVERGENT B0 ;  /* 0x0000000000007941 */ /* 0x000fea0003800200 */
.L_x_2878:
        /* <DEDUP_REMOVED lines=20> */
.L_x_2881:
[----:B------:R-:W-:Y:S05]  /*270c0*/  BSYNC.RECONVERGENT B0 ;  /* 0x0000000000007941 */ /* 0x000fea0003800200 */
.L_x_2880:
        /* <DEDUP_REMOVED lines=20> */
.L_x_2883:
[----:B------:R-:W-:Y:S05]  /*27210*/  BSYNC.RECONVERGENT B0 ;  /* 0x0000000000007941 */ /* 0x000fea0003800200 */
.L_x_2882:
[----:B------:R-:W-:-:S04]  /*27220*/  MOV R225, 0x0 ;  /* 0x0000000000e17802 */ /* 0x000fc80000000f00 */
[----:B-12345:R-:W-:Y:S05]  /*27230*/  @P1 RET.REL.NODEC R224 `(_ZN5flash24flash_fwd_splitkv_kernelI23Flash_fwd_kernel_traitsILi128ELi64ELi128ELi4ELb0ELb0EN7cutlass6half_tE19Flash_kernel_traitsILi128ELi64ELi128ELi4ES3_EELb0ELb1ELb0ELb0ELb0ELb1ELb0ELb1EEEvNS_16Flash_fwd_paramsE) ;  /* 0xfffffd8ce0701950 */ /* 0x03efea0003c3ffff */
        /* <DEDUP_REMOVED lines=16> */
[----:B-1----:R-:W-:Y:S05]  /*27340*/  @P0 RET.REL.NODEC R224 `(_ZN5flash24flash_fwd_splitkv_kernelI23Flash_fwd_kernel_traitsILi128ELi64ELi128ELi4ELb0ELb0EN7cutlass6half_tE19Flash_kernel_traitsILi128ELi64ELi128ELi4ES3_EELb0ELb1ELb0ELb0ELb0ELb1ELb0ELb1EEEvNS_16Flash_fwd_paramsE) ;  /* 0xfffffd8ce02c0950 */ /* 0x002fea0003c3ffff */
[----:B------:R-:W-:Y:S01]  /*27350*/  R2UR UR4, R10 ;  /* 0x000000000a0472ca */ /* 0x000fe200000e0000 */
[----:B------:R-:W-:Y:S01]  /*27360*/  IMAD.MOV.U32 R225, RZ, RZ, 0x0 ;  /* 0x00000000ffe17424 */ /* 0x000fe200078e00ff */
[----:B------:R-:W-:-:S13]  /*27370*/  R2UR UR5, R11 ;  /* 0x000000000b0572ca */ /* 0x000fda00000e0000 */
[----:B------:R1:W-:Y:S02]  /*27380*/  ST.E.128 desc[UR4][R2.64+0x80], R4 ;  /* 0x0000800402007985 */ /* 0x0003e4000c101d04 */
[----:B-1----:R-:W-:Y:S05]  /*27390*/  RET.REL.NODEC R224 `(_ZN5flash24flash_fwd_splitkv_kernelI23Flash_fwd_kernel_traitsILi128ELi64ELi128ELi4ELb0ELb0EN7cutlass6half_tE19Flash_kernel_traitsILi128ELi64ELi128ELi4ES3_EELb0ELb1ELb0ELb0ELb0ELb1ELb0ELb1EEEvNS_16Flash_fwd_paramsE) ;  /* 0xfffffd8ce0187950 */ /* 0x002fea0003c3ffff */
.L_x_2873:
[----:B------:R-:W-:Y:S01]  /*273a0*/  MOV R5, 0x2 ;  /* 0x0000000200057802 */ /* 0x000fe20000000f00 */
[----:B------:R-:W-:Y:S01]  /*273b0*/  IMAD.MOV.U32 R0, RZ, RZ, 0x1f ;  /* 0x0000001fff007424 */ /* 0x000fe200078e00ff */
[----:B------:R-:W-:-:S07]  /*273c0*/  MOV R2, 0xffffffff ;  /* 0xffffffff00027802 */ /* 0x000fce0000000f00 */
[----:B-1---5:R-:W-:Y:S05]  /*273d0*/  WARPSYNC.COLLECTIVE R2, `(.L_x_2884) ;  /* 0x0000000002087348 */ /* 0x022fea0003c00000 */
[----:B------:R2:W3:Y:S02]  /*273e0*/  SHFL.BFLY P0, R12, R247, R5, R0 ;  /* 0x0c000005f70c7389 */ /* 0x0004e40000000000 */
[----:B-123-5:R-:W-:Y:S05]  /*273f0*/  ENDCOLLECTIVE ;  /* 0x000000000000791b */ /* 0x02efea0003800000 */
.L_x_2884:
[----:B------:R-:W-:Y:S02]  /*27400*/  IMAD.MOV.U32 R8, RZ, RZ, R12 ;  /* 0x000000ffff087224 */ /* 0x000fe400078e000c */
[----:B------:R-:W-:Y:S02]  /*27410*/  IMAD.MOV.U32 R5, RZ, RZ, 0x1 ;  /* 0x00000001ff057424 */ /* 0x000fe400078e00ff */
[----:B------:R-:W-:-:S05]  /*27420*/  FADD.FTZ R8, R8, R247 ;  /* 0x000000f708087221 */ /* 0x000fca0000010000 */
[----:B------:R-:W-:-:S07]  /*27430*/  MOV R247, R8 ;  /* 0x0000000800f77202 */ /* 0x000fce0000000f00 */
[----:B------:R-:W-:Y:S05]  /*27440*/  WARPSYNC.COLLECTIVE R2, `(.L_x_2885) ;  /* 0x0000000002087348 */ /* 0x000fea0003c00000 */
[----:B------:R1:W2:Y:S02]  /*27450*/  SHFL.BFLY P0, R12, R247, R5, R0 ;  /* 0x0c000005f70c7389 */ /* 0x0002a40000000000 */
[----:B-12---:R-:W-:Y:S05]  /*27460*/  ENDCOLLECTIVE ;  /* 0x000000000000791b */ /* 0x006fea0003800000 */
.L_x_2885:
[----:B------:R-:W-:Y:S01]  /*27470*/  MOV R247, R245 ;  /* 0x000000f500f77202 */ /* 0x000fe20000000f00 */
[----:B------:R-:W-:Y:S01]  /*27480*/  IMAD.MOV.U32 R5, RZ, RZ, 0x2 ;  /* 0x00000002ff057424 */ /* 0x000fe200078e00ff */
[----:B------:R-:W-:-:S07]  /*27490*/  MOV R7, R12 ;  /* 0x0000000c00077202 */ /* 0x000fce0000000f00 */
[----:B------:R-:W-:Y:S05]  /*274a0*/  WARPSYNC.COLLECTIVE R2, `(.L_x_2886) ;  /* 0x0000000002087348 */ /* 0x000fea0003c00000 */
[----:B------:R1:W2:Y:S02]  /*274b0*/  SHFL.BFLY P0, R12, R247, R5, R0 ;  /* 0x0c000005f70c7389 */ /* 0x0002a40000000000 */
[----:B-12---:R-:W-:Y:S05]  /*274c0*/  ENDCOLLECTIVE ;  /* 0x000000000000791b */ /* 0x006fea0003800000 */
.L_x_2886:
[----:B------:R-:W-:Y:S01]  /*274d0*/  FADD.FTZ R7, R8, R7 ;  /* 0x0000000708077221 */ /* 0x000fe20000010000 */
[----:B------:R-:W-:Y:S01]  /*274e0*/  FADD.FTZ R9, R12, R245 ;  /* 0x000000f50c097221 */ /* 0x000fe20000010000 */
[----:B------:R-:W-:-:S04]  /*274f0*/  MOV R5, 0x1 ;  /* 0x0000000100057802 */ /* 0x000fc80000000f00 */
[----:B------:R-:W-:-:S07]  /*27500*/  MOV R247, R9 ;  /* 0x0000000900f77202 */ /* 0x000fce0000000f00 */
[----:B------:R-:W-:Y:S05]  /*27510*/  WARPSYNC.COLLECTIVE R2, `(.L_x_2887) ;  /* 0x0000000002087348 */ /* 0x000fea0003c00000 */
[----:B------:R1:W2:Y:S02]  /*27520*/  SHFL.BFLY P0, R12, R247, R5, R0 ;  /* 0x0c000005f70c7389 */ /* 0x0002a40000000000 */
[----:B-12---:R-:W-:Y:S05]  /*27530*/  ENDCOLLECTIVE ;  /* 0x000000000000791b */ /* 0x006fea0003800000 */
.L_x_2887:
[----:B------:R-:W-:Y:S05]  /*27540*/  BRA `(.L_x_2888) ;  /* 0xffffffe800187947 */ /* 0x000fea000383ffff */
.L_x_2889:
        /* <DEDUP_REMOVED lines=11> */
.L_x_14909:


//--------------------- .text._ZN5flash24flash_fwd_splitkv_kernelI23Flash_fwd_kernel_traitsILi128ELi64ELi128ELi4ELb0ELb0EN7cutlass6half_tE19Flash_kernel_traitsILi128ELi64ELi128ELi4ES3_EELb0ELb1ELb0ELb0ELb0ELb0ELb1ELb0EEEvNS_16Flash_fwd_paramsE --------------------------
	.section	.text._ZN5flash24flash_fwd_splitkv_kernelI23Flash_fwd_kernel_traitsILi128ELi64ELi128ELi4ELb0ELb0EN7cutlass6half_tE19Flash_kernel_traitsILi128ELi64ELi128ELi4ES3_EELb0ELb1ELb0ELb0ELb0ELb0ELb1ELb0EEEvNS_16Flash_fwd_paramsE,"ax",@progbits
	.align	128
        .global         _ZN5flash24flash_fwd_splitkv_kernelI23Flash_fwd_kernel_traitsILi128ELi64ELi128ELi4ELb0ELb0EN7cutlass6half_tE19Flash_kernel_traitsILi128ELi64ELi128ELi4ES3_EELb0ELb1ELb0ELb0ELb0ELb0ELb1ELb0EEEvNS_16Flash_fwd_paramsE
        .type           _ZN5flash24flash_fwd_splitkv_kernelI23Flash_fwd_kernel_traitsILi128ELi64ELi128ELi4ELb0ELb0EN7cutlass6half_tE19Flash_kernel_traitsILi128ELi64ELi128ELi4ES3_EELb0ELb1ELb0ELb0ELb0ELb0ELb1ELb0EEEvNS_16Flash_fwd_paramsE,@function
        .size           _ZN5flash24flash_fwd_splitkv_kernelI23Flash_fwd_kernel_traitsILi128ELi64ELi128ELi4ELb0ELb0EN7cutlass6half_tE19Flash_kernel_traitsILi128ELi64ELi128ELi4ES3_EELb0ELb1ELb0ELb0ELb0ELb0ELb1ELb0EEEvNS_16Flash_fwd_paramsE,(.L_x_14910 - _ZN5flash24flash_fwd_splitkv_kernelI23Flash_fwd_kernel_traitsILi128ELi64ELi128ELi4ELb0ELb0EN7cutlass6half_tE19Flash_kernel_traitsILi128ELi64ELi128ELi4ES3_EELb0ELb1ELb0ELb0ELb0ELb0ELb1ELb0EEEvNS_16Flash_fwd_paramsE)
        .other          _ZN5flash24flash_fwd_splitkv_kernelI23Flash_fwd_kernel_traitsILi128ELi64ELi128ELi4ELb0ELb0EN7cutlass6half_tE19Flash_kernel_traitsILi128ELi64ELi128ELi4ES3_EELb0ELb1ELb0ELb0ELb0ELb0ELb1ELb0EEEvNS_16Flash_fwd_paramsE,@"STO_CUDA_ENTRY STV_DEFAULT"
_ZN5flash24flash_fwd_splitkv_kernelI23Flash_fwd_kernel_traitsILi128ELi64ELi128ELi4ELb0ELb0EN7cutlass6half_tE19Flash_kernel_traitsILi128ELi64ELi128ELi4ES3_EELb0ELb1ELb0ELb0ELb0ELb0ELb1ELb0EEEvNS_16Flash_fwd_paramsE:
.text._ZN5flash24flash_fwd_splitkv_kernelI23Flash_fwd_kernel_traitsILi128ELi64ELi128ELi4ELb0ELb0EN7cutlass6half_tE19Flash_kernel_traitsILi128ELi64ELi128ELi4ES3_EELb0ELb1ELb0ELb0ELb0ELb0ELb1ELb0EEEvNS_16Flash_fwd_paramsE:
        /* <DEDUP_REMOVED lines=29> */
[----:B-1----:R-:W-:Y:S05]  /*01d0*/  CALL.REL.NOINC `($_ZN5flash24flash_fwd_splitkv_kernelI23Flash_fwd_kernel_traitsILi128ELi64ELi128ELi4ELb0ELb0EN7cutlass6half_tE19Flash_kernel_traitsILi128ELi64ELi128ELi4ES3_EELb0ELb1ELb0ELb0ELb0ELb0ELb1ELb0EEEvNS_16Flash_fwd_paramsE$_ZN5flash30compute_attn_1rowblock_splitkvI23Flash_fwd_kernel_traitsILi128ELi64ELi128ELi4ELb0ELb0EN7cutlass6half_tE19Flash_kernel_traitsILi128ELi64ELi128ELi4ES3_EELb0ELb1ELb0ELb0ELb0ELb0ELb1ELb0ENS_16Flash_fwd_paramsEEEvRKT8_iiiii) ;  /* 0x0000000000087944 */ /* 0x002fea0003c00000 */
[----:B------:R-:W-:Y:S05]  /*01e0*/  BSYNC.RECONVERGENT B3 ;  /* 0x0000000000037941 */ /* 0x000fea0003800200 */
.L_x_2890:
[----:B------:R-:W-:Y:S05]  /*01f0*/  EXIT ;  /* 0x000000000000794d */ /* 0x000fea0003800000 */
        .type           $_ZN5flash24flash_fwd_splitkv_kernelI23Flash_fwd_kernel_traitsILi128ELi64ELi128ELi4ELb0ELb0EN7cutlass6half_tE19Flash_kernel_traitsILi128ELi64ELi128ELi4ES3_EELb0ELb1ELb0ELb0ELb0ELb0ELb1ELb0EEEvNS_16Flash_fwd_paramsE$_ZN5flash30compute_attn_1rowblock_splitkvI23Flash_fwd_kernel_traitsILi128ELi64ELi128ELi4ELb0ELb0EN7cutlass6half_tE19Flash_kernel_traitsILi128ELi64ELi128ELi4ES3_EELb0ELb1ELb0ELb0ELb0ELb0ELb1ELb0ENS_16Flash_fwd_paramsEEEvRKT8_iiiii,@function
        .size           $_ZN5flash24flash_fwd_splitkv_kernelI23Flash_fwd_kernel_traitsILi128ELi64ELi128ELi4ELb0ELb0EN7cutlass6half_tE19Flash_kernel_traitsILi128ELi64ELi128ELi4ES3_EELb0ELb1ELb0ELb0ELb0ELb0ELb1ELb0EEEvNS_16Flash_fwd_paramsE$_ZN5flash30compute_attn_1rowblock_splitkvI23Flash_fwd_kernel_traitsILi128ELi64ELi128ELi4ELb0ELb0EN7cutlass6half_tE19Flash_kernel_traitsILi128ELi64ELi128ELi4ES3_EELb0ELb1ELb0ELb0ELb0ELb0ELb1ELb0ENS_16Flash_fwd_paramsEEEvRKT8_iiiii,(.L_x_14910 - $_ZN5flash24flash_fwd_splitkv_kernelI23Flash_fwd_kernel_traitsILi128ELi64ELi128ELi4ELb0ELb0EN7cutlass6half_tE19Flash_kernel_traitsILi128ELi64ELi128ELi4ES3_EELb0ELb1ELb0ELb0ELb0ELb0ELb1ELb0EEEvNS_16Flash_fwd_paramsE$_ZN5flash30compute_attn_1rowblock_splitkvI23Flash_fwd_kernel_traitsILi128ELi64ELi128ELi4ELb0ELb0EN7cutlass6half_tE19Flash_kernel_traitsILi128ELi64ELi128ELi4ES3_EELb0ELb1ELb0ELb0ELb0ELb0ELb1ELb0ENS_16Flash_fwd_paramsEEEvRKT8_iiiii)
$_ZN5flash24flash_fwd_splitkv_kernelI23Flash_fwd_kernel_traitsILi128ELi64ELi128ELi4ELb0ELb0EN7cutlass6half_tE19Flash_kernel_traitsILi128ELi64ELi128ELi4ES3_EELb0ELb1ELb0ELb0ELb0ELb0ELb1ELb0EEEvNS_16Flash_fwd_paramsE$_ZN5flash30compute_attn_1rowblock_splitkvI23Flash_fwd_kernel_traitsILi128ELi64ELi128ELi4ELb0ELb0EN7cutlass6half_tE19Flash_kernel_traitsILi128ELi64ELi128ELi4ES3_EELb0ELb1ELb0ELb0ELb0ELb0ELb1ELb0ENS_16Flash_fwd_paramsEEEvRKT8_iiiii:
        /* <DEDUP_REMOVED lines=38> */
.L_x_2892:
[----:B------:R-:W-:Y:S05]  /*0460*/  BSYNC.RECONVERGENT B0 ;  /* 0x0000000000007941 */ /* 0x000fea0003800200 */
.L_x_2891:
[----:B------:R-:W-:Y:S04]  /*0470*/  BSSY.RECONVERGENT B0, `(.L_x_2893) ;  /* 0x0000007000007945 */ /* 0x000fe80003800200 */
[----:B------:R-:W-:Y:S05]  /*0480*/  @!P3 BRA `(.L_x_2894) ;  /* 0x000000000014b947 */ /* 0x000fea0003800000 */
[----:B------:R-:W3:Y:S02]  /*0490*/  LD.E.U8 R5, desc[UR4][R2.64+0x1b2] ;  /* 0x0001b20402057980 */ /* 0x000ee4000c101100 */
[----:B---3--:R-:W-:-:S13]  /*04a0*/  ISETP.NE.AND P1, PT, R5, RZ, PT ;  /* 0x000000ff0500720c */ /* 0x008fda0003f25270 */
[----:B------:R-:W3:Y:S02]  /*04b0*/  @P1 LD.E R8, desc[UR4][R16.64+0x4] ;  /* 0x0000040410081980 */ /* 0x000ee4000c101900 */
[----:B---3-5:R-:W-:-:S06]  /*04c0*/  @P1 IADD3 R47, PT, PT, R8, -R15, RZ ;  /* 0x8000000f082f1210 */ /* 0x028fcc0007ffe0ff */
[----:B------:R3:W5:Y:S02]  /*04d0*/  @!P1 LD.E R47, desc[UR4][R16.64] ;  /* 0x00000004102f9980 */ /* 0x000764000c101900 */
.L_x_2894:
[----:B------:R-:W-:Y:S05]  /*04e0*/  BSYNC.RECONVERGENT B0 ;  /* 0x0000000000007941 */ /* 0x000fea0003800200 */
.L_x_2893:
[----:B------:R-:W-:Y:S01]  /*04f0*/  BSSY.RECONVERGENT B1, `(.L_x_2895) ;  /* 0x0000011000017945 */ /* 0x000fe20003800200 */
[----:B-----5:R-:W-:-:S03]  /*0500*/  @P4 IADD3 R46, PT, PT, R6, -R9, RZ ;  /* 0x80000009062e4210 */ /* 0x020fc60007ffe0ff */
[----:B------:R-:W-:Y:S05]  /*0510*/  @!P0 BRA `(.L_x_2896) ;  /* 0x0000000000148947 */ /* 0x000fea0003800000 */
[----:B------:R-:W-:-:S05]  /*0520*/  IADD3 R6, P0, PT, R12, R4, RZ ;  /* 0x000000040c067210 */ /* 0x000fca0007f1e0ff */
[----:B------:R-:W-:-:S05]  /*0530*/  IMAD.X R7, R13, 0x1, R0, P0 ;  /* 0x000000010d077824 */ /* 0x000fca00000e0600 */
[----:B------:R-:W4:Y:S02]  /*0540*/  LD.E R47, desc[UR4][R6.64] ;  /* 0x00000004062f7980 */ /* 0x000f24000c101900 */
[----:B----4-:R-:W-:Y:S01]  /*0550*/  IADD3 R47, PT, PT, R47, -R14, RZ ;  /* 0x8000000e2f2f7210 */ /* 0x010fe20007ffe0ff */
[----:B------:R-:W-:Y:S05]  /*0560*/  BRA `(.L_x_2897) ;  /* 0x0000000000247947 */ /* 0x000fea0003800000 */
.L_x_2896:
[----:B------:R-:W4:Y:S01]  /*0570*/  LD.E.64 R6, desc[UR4][R2.64+0x108] ;  /* 0x0001080402067980 */ /* 0x000f22000c101b00 */
[----:B------:R-:W-:Y:S01]  /*0580*/  BSSY.RECONVERGENT B0, `(.L_x_2898) ;  /* 0x0000006000007945 */ /* 0x000fe20003800200 */
[----:B------:R-:W-:Y:S01]  /*0590*/  IMAD.MOV.U32 R5, RZ, RZ, RZ ;  /* 0x000000ffff057224 */ /* 0x000fe200078e00ff */
[----:B----4-:R-:W-:-:S04]  /*05a0*/  ISETP.NE.U32.AND P0, PT, R6, RZ, PT ;  /* 0x000000ff0600720c */ /* 0x010fc80003f05070 */
[----:B------:R-:W-:-:S13]  /*05b0*/  ISETP.NE.AND.EX P0, PT, R7, RZ, PT, P0 ;  /* 0x000000ff0700720c */ /* 0x000fda0003f05300 */
[----:B------:R-:W-:Y:S05]  /*05c0*/  @!P0 BRA `(.L_x_2899) ;  /* 0x0000000000048947 */ /* 0x000fea0003800000 */
[----:B------:R4:W5:Y:S02]  /*05d0*/  LD.E R5, desc[UR4][R2.64+0xbc] ;  /* 0x0000bc0402057980 */ /* 0x000964000c101900 */
.L_x_2899:
[----:B------:R-:W-:Y:S05]  /*05e0*/  BSYNC.RECONVERGENT B0 ;  /* 0x0000000000007941 */ /* 0x000fea0003800200 */
.L_x_2898:
[----:B-----5:R-:W-:Y:S02]  /*05f0*/  IADD3 R47, PT, PT, R5, R47, -R14 ;  /* 0x0000002f052f7210 */ /* 0x020fe40007ffe80e */
.L_x_2897:
[----:B------:R-:W-:Y:S05]  /*0600*/  BSYNC.RECONVERGENT B1 ;  /* 0x0000000000017941 */ /* 0x000fea0003800200 */
.L_x_2895:
[----:B------:R-:W-:Y:S01]  /*0610*/  IMAD.SHL.U32 R5, R219, 0x40, RZ ;  /* 0x00000040db057824 */ /* 0x000fe200078e00ff */
[----:B------:R-:W-:Y:S01]  /*0620*/  MOV R6, R218 ;  /* 0x000000da00067202 */ /* 0x000fe20000000f00 */
[----:B------:R-:W-:-:S03]  /*0630*/  IMAD.MOV.U32 R7, RZ, RZ, 0x0 ;  /* 0x00000000ff077424 */ /* 0x000fc600078e00ff */
[----:B------:R-:W-:-:S13]  /*0640*/  ISETP.GT.AND P0, PT, R46, R5, PT ;  /* 0x000000052e00720c */ /* 0x000fda0003f04270 */
[----:B-1234-:R-:W-:Y:S05]  /*0650*/  @!P0 RET.REL.NODEC R6 `(_ZN5flash24flash_fwd_splitkv_kernelI23Flash_fwd_kernel_traitsILi128ELi64ELi128ELi4ELb0ELb0EN7cutlass6half_tE19Flash_kernel_traitsILi128ELi64ELi128ELi4ES3_EELb0ELb1ELb0ELb0ELb0ELb0ELb1ELb0EEEvNS_16Flash_fwd_paramsE) ;  /* 0xfffffff806688950 */ /* 0x01efea0003c3ffff */
[----:B------:R-:W2:Y:S04]  /*0660*/  LD.E R6, desc[UR4][R2.64+0xb8] ;  /* 0x0000b80402067980 */ /* 0x000ea8000c101900 */
[----:B------:R-:W3:Y:S04]  /*0670*/  LD.E R11, desc[UR4][R2.64+0x188] ;  /* 0x00018804020b7980 */ /* 0x000ee8000c101900 */
[----:B------:R-:W4:Y:S01]  /*0680*/  LD.E R13, desc[UR4][R2.64+0x184] ;  /* 0x00018404020d7980 */ /* 0x000f22000c101900 */
        /* <DEDUP_REMOVED lines=8> */
[----:B------:R-:W-:Y:S01]  /*0710*/  IMAD.HI.U32 R12, R19, R12, R18 ;  /* 0x0000000c130c7227 */ /* 0x000fe200078e0012 */
[----:B------:R-:W1:Y:S03]  /*0720*/  S2R R197, SR_TID.X ;  /* 0x0000000000c57919 */ /* 0x000e660000002100 */
[----:B--2---:R-:W-:-:S05]  /*0730*/  VIADD R6, R6, 0x7f ;  /* 0x0000007f06067836 */ /* 0x004fca0000000000 */
[----:B------:R-:W-:-:S04]  /*0740*/  SHF.R.S32.HI R17, RZ, 0x1f, R6 ;  /* 0x0000001fff117819 */ /* 0x000fc80000011406 */
[----:B------:R-:W-:-:S04]  /*0750*/  LEA.HI R17, R17, R6, RZ, 0x7 ;  /* 0x0000000611117211 */ /* 0x000fc800078f38ff */
[----:B------:R-:W-:-:S05]  /*0760*/  LEA.HI.SX32 R17, R17, R10, 0x19 ;  /* 0x0000000a11117211 */ /* 0x000fca00078fcaff */
[----:B------:R-:W-:Y:S01]  /*0770*/  VIADD R17, R17, 0xffffffff ;  /* 0xffffffff11117836 */ /* 0x000fe20000000000 */
[----:B------:R-:W-:-:S04]  /*0780*/  IABS R6, R10 ;  /* 0x0000000a00067213 */ /* 0x000fc80000000000 */
[----:B------:R-:W-:Y:S01]  /*0790*/  IABS R7, R17 ;  /* 0x0000001100077213 */ /* 0x000fe20000000000 */
[----:B------:R-:W-:-:S04]  /*07a0*/  IMAD.MOV R6, RZ, RZ, -R6 ;  /* 0x000000ffff067224 */ /* 0x000fc800078e0a06 */
[----:B------:R-:W-:-:S04]  /*07b0*/  IMAD.HI.U32 R12, R12, R7, RZ ;  /* 0x000000070c0c7227 */ /* 0x000fc800078e00ff */
[----:B------:R-:W-:-:S05]  /*07c0*/  IMAD R7, R12, R6, R7 ;  /* 0x000000060c077224 */ /* 0x000fca00078e0207 */
[----:B------:R-:W-:-:S13]  /*07d0*/  ISETP.GT.U32.AND P1, PT, R8, R7, PT ;  /* 0x000000070800720c */ /* 0x000fda0003f24070 */
[----:B------:R-:W-:-:S05]  /*07e0*/  @!P1 IMAD.IADD R7, R7, 0x1, -R8 ;  /* 0x0000000107079824 */ /* 0x000fca00078e0a08 */
[----:B------:R-:W-:Y:S01]  /*07f0*/  ISETP.GE.U32.AND P2, PT, R7, R8, PT ;  /* 0x000000080700720c */ /* 0x000fe20003f46070 */
[----:B------:R-:W-:Y:S01]  /*0800*/  @!P1 VIADD R12, R12, 0x1 ;  /* 0x000000010c0c9836 */ /* 0x000fe20000000000 */
[----:B------:R-:W-:Y:S01]  /*0810*/  LOP3.LUT R17, R17, R10, RZ, 0x3c, !PT ;  /* 0x0000000a11117212 */ /* 0x000fe200078e3cff */
[----:B------:R-:W-:Y:S01]  /*0820*/  IMAD R8, R219, 0x40, -R46 ;  /* 0x00000040db087824 */ /* 0x000fe200078e0a2e */
[----:B------:R-:W-:Y:S02]  /*0830*/  ISETP.NE.AND P1, PT, R10, RZ, PT ;  /* 0x000000ff0a00720c */ /* 0x000fe40003f25270 */
[----:B------:R-:W-:-:S07]  /*0840*/  ISETP.GE.AND P0, PT, R17, RZ, PT ;  /* 0x000000ff1100720c */ /* 0x000fce0003f06270 */
[----:B------:R-:W-:-:S04]  /*0850*/  @P2 VIADD R12, R12, 0x1 ;  /* 0x000000010c0c2836 */ /* 0x000fc80000000000 */
[----:B------:R-:W-:Y:S02]  /*0860*/  IMAD.MOV.U32 R6, RZ, RZ, R12 ;  /* 0x000000ffff067224 */ /* 0x000fe400078e000c */
[----:B------:R-:W-:Y:S02]  /*0870*/  VIADD R12, R47, 0x7f ;  /* 0x0000007f2f0c7836 */ /* 0x000fe40000000000 */
[----:B----4-:R-:W-:-:S03]  /*0880*/  IMAD.IADD R16, R13, 0x1, R46 ;  /* 0x000000010d107824 */ /* 0x010fc600078e022e */
[----:B---3--:R-:W-:Y:S01]  /*0890*/  IADD3 R8, PT, PT, R11, R8, R12 ;  /* 0x000000080b087210 */ /* 0x008fe20007ffe00c */
[----:B------:R-:W-:Y:S01]  /*08a0*/  @!P0 IMAD.MOV R6, RZ, RZ, -R6 ;  /* 0x000000ffff068224 */ /* 0x000fe200078e0a06 */
[----:B------:R-:W-:Y:S02]  /*08b0*/  SHF.R.S32.HI R11, RZ, 0x1f, R12 ;  /* 0x0000001fff0b7819 */ /* 0x000fe4000001140c */
[----:B------:R-:W-:Y:S01]  /*08c0*/  IADD3 R13, PT, PT, -R16, R5, R47 ;  /* 0x00000005100d7210 */ /* 0x000fe20007ffe12f */
[----:B------:R-:W-:Y:S01]  /*08d0*/  VIADD R8, R8, 0x40 ;  /* 0x0000004008087836 */ /* 0x000fe20000000000 */
[----:B------:R-:W-:Y:S02]  /*08e0*/  @!P1 LOP3.LUT R6, RZ, R10, RZ, 0x33, !PT ;  /* 0x0000000aff069212 */ /* 0x000fe400078e33ff */
[----:B------:R-:W-:Y:S02]  /*08f0*/  LEA.HI R11, R11, R12, RZ, 0x7 ;  /* 0x0000000c0b0b7211 */ /* 0x000fe400078f38ff */
[----:B------:R-:W-:-:S02]  /*0900*/  SHF.R.S32.HI R10, RZ, 0x1f, R13 ;  /* 0x0000001fff0a7819 */ /* 0x000fc4000001140d */
[----:B------:R-:W-:Y:S01]  /*0910*/  SHF.R.S32.HI R7, RZ, 0x1f, R8 ;  /* 0x0000001fff077819 */ /* 0x000fe20000011408 */
[----:B------:R-:W-:Y:S01]  /*0920*/  IMAD R213, R6, UR8, RZ ;  /* 0x0000000806d57c24 */ /* 0x000fe2000f8e02ff */
[----:B------:R-:W-:Y:S02]  /*0930*/  SHF.R.S32.HI R11, RZ, 0x7, R11 ;  /* 0x00000007ff0b7819 */ /* 0x000fe4000001140b */
[----:B------:R-:W-:Y:S02]  /*0940*/  LEA.HI R10, R10, R13, RZ, 0x7 ;  /* 0x0000000d0a0a7211 */ /* 0x000fe400078f38ff */
[----:B------:R-:W-:Y:S02]  /*0950*/  LEA.HI R7, R7, R8, RZ, 0x7 ;  /* 0x0000000807077211 */ /* 0x000fe400078f38ff */
[----:B------:R-:W-:Y:S02]  /*0960*/  VIADDMNMX R11, R213, R6, R11, PT ;  /* 0x00000006d50b7246 */ /* 0x000fe4000380010b */
[----:B------:R-:W-:-:S02]  /*0970*/  SHF.R.S32.HI R10, RZ, 0x7, R10 ;  /* 0x00000007ff0a7819 */ /* 0x000fc4000001140a */
[----:B------:R-:W-:Y:S02]  /*0980*/  SHF.R.S32.HI R132, RZ, 0x7, R7 ;  /* 0x00000007ff847819 */ /* 0x000fe40000011407 */
[----:B------:R-:W-:Y:S02]  /*0990*/  VIMNMX R213, PT, PT, R213, R10, !PT ;  /* 0x0000000ad5d57248 */ /* 0x000fe40007fe0100 */
[----:B------:R-:W-:-:S04]  /*09a0*/  VIMNMX R132, PT, PT, R11, R132, PT ;  /* 0x000000840b847248 */ /* 0x000fc80003fe0100 */
[----:B------:R-:W-:-:S13]  /*09b0*/  ISETP.GE.AND P0, PT, R213, R132, PT ;  /* 0x00000084d500720c */ /* 0x000fda0003f06270 */
[----:B-1----:R-:W-:Y:S05]  /*09c0*/  @!P0 BRA `(.L_x_2900) ;  /* 0x0000000800648947 */ /* 0x002fea0003800000 */
[----:B------:R-:W2:Y:S04]  /*09d0*/  LD.E.64 R6, desc[UR4][R2.64+0xb0] ;  /* 0x0000b00402067980 */ /* 0x000ea8000c101b00 */
[----:B------:R-:W3:Y:S04]  /*09e0*/  LD.E R8, desc[UR4][R2.64+0x60] ;  /* 0x0000600402087980 */ /* 0x000ee8000c101900 */
[----:B------:R-:W4:Y:S01]  /*09f0*/  LD.E R4, desc[UR4][R2.64+0xcc] ;  /* 0x0000cc0402047980 */ /* 0x000f22000c101900 */
[----:B------:R-:W-:Y:S01]  /*0a00*/  IMAD.SHL.U32 R11, R197, 0x4, RZ ;  /* 0x00000004c50b7824 */ /* 0x000fe200078e00ff */
[----:B------:R-:W-:Y:S01]  /*0a10*/  SHF.R.U32.HI R9, RZ, 0x4, R197 ;  /* 0x00000004ff097819 */ /* 0x000fe200000116c5 */
[----:B------:R-:W-:Y:S01]  /*0a20*/  IMAD.IADD R46, R46, 0x1, -R5 ;  /* 0x000000012e2e7824 */ /* 0x000fe200078e0a05 */
[----:B------:R-:W5:Y:S02]  /*0a30*/  LD.E.64 R12, desc[UR4][R2.64+0xa8] ;  /* 0x0000a804020c7980 */ /* 0x000f64000c101b00 */
[----:B------:R-:W-:Y:S01]  /*0a40*/  LOP3.LUT R11, R11, 0x3c, RZ, 0xc0, !PT ;  /* 0x0000003c0b0b7812 */ /* 0x000fe200078ec0ff */
[C---:B------:R-:W-:Y:S01]  /*0a50*/  VIADD R17, R9.reuse, 0x8 ;  /* 0x0000000809117836 */ /* 0x040fe20000000000 */
[----:B------:R-:W-:Y:S01]  /*0a60*/  ISETP.GE.AND P3, PT, R9, R46, PT ;  /* 0x0000002e0900720c */ /* 0x000fe20003f66270 */
[----:B------:R-:W5:Y:S01]  /*0a70*/  LD.E R0, desc[UR4][R2.64+0xc0] ;  /* 0x0000c00402007980 */ /* 0x000f62000c101900 */
[----:B------:R-:W-:-:S03]  /*0a80*/  ISETP.NE.AND P6, PT, R11, RZ, PT ;  /* 0x000000ff0b00720c */ /* 0x000fc60003fc5270 */
[----:B------:R1:W5:Y:S01]  /*0a90*/  LD.E.64 R14, desc[UR4][R2.64+0x78] ;  /* 0x00007804020e7980 */ /* 0x000362000c101b00 */
[CC--:B------:R-:W-:Y:S01]  /*0aa0*/  ISETP.GE.AND P2, PT, R17.reuse, R46.reuse, PT ;  /* 0x0000002e1100720c */ /* 0x0c0fe20003f46270 */
[----:B------:R-:W-:Y:S01]  /*0ab0*/  BSSY.RECONVERGENT B0, `(.L_x_2901) ;  /* 0x0000015000007945 */ /* 0x000fe20003800200 */
[----:B------:R-:W-:Y:S01]  /*0ac0*/  ISETP.GE.OR P4, PT, R17, R46, P6 ;  /* 0x0000002e1100720c */ /* 0x000fe20003786670 */
[----:B------:R-:W-:Y:S01]  /*0ad0*/  VIADD R27, R9, 0x18 ;  /* 0x00000018091b7836 */ /* 0x000fe20000000000 */
[----:B------:R-:W-:Y:S01]  /*0ae0*/  LOP3.LUT R29, R11, 0x40, RZ, 0xfc, !PT ;  /* 0x000000400b1d7812 */ /* 0x000fe200078efcff */
[----:B-1----:R-:W-:Y:S02]  /*0af0*/  IMAD.SHL.U32 R2, R197, 0x8, RZ ;  /* 0x00000008c5027824 */ /* 0x002fe400078e00ff */
[----:B------:R-:W-:-:S03]  /*0b00*/  VIADD R3, R9, 0x10 ;  /* 0x0000001009037836 */ /* 0x000fc60000000000 */
[----:B------:R-:W-:Y:S02]  /*0b10*/  LOP3.LUT R17, R11, 0x1f80, R2, 0xf8, !PT ;  /* 0x00001f800b117812 */ /* 0x000fe400078ef802 */
[----:B------:R-:W-:Y:S01]  /*0b20*/  ISETP.GE.AND P0, PT, R3, R46, PT ;  /* 0x0000002e0300720c */ /* 0x000fe20003f06270 */
[----:B--2---:R-:W-:-:S04]  /*0b30*/  IMAD R6, R6, UR8, R225 ;  /* 0x0000000806067c24 */ /* 0x004fc8000f8e02e1 */
[----:B---3--:R-:W-:-:S04]  /*0b40*/  IMAD R6, R6, R8, R223 ;  /* 0x0000000806067224 */ /* 0x008fc800078e02df */
[----:B------:R-:W-:-:S04]  /*0b50*/  IMAD R7, R7, R6, R5 ;  /* 0x0000000607077224 */ /* 0x000fc800078e0205 */
[----:B----4-:R-:W-:-:S05]  /*0b60*/  IMAD R4, R7, R4, RZ ;  /* 0x0000000407047224 */ /* 0x010fca00078e02ff */
        /* <DEDUP_REMOVED lines=9> */
.L_x_2902:
[----:B------:R-:W-:Y:S05]  /*0c00*/  BSYNC.RECONVERGENT B0 ;  /* 0x0000000000007941 */ /* 0x000fea0003800200 */
.L_x_2901:
        /* <DEDUP_REMOVED lines=12> */
.L_x_2904:
[----:B------:R-:W-:Y:S05]  /*0cd0*/  BSYNC.RECONVERGENT B0 ;  /* 0x0000000000007941 */ /* 0x000fea0003800200 */
.L_x_2903:
        /* <DEDUP_REMOVED lines=12> */
.L_x_2906:
[----:B------:R-:W-:Y:S05]  /*0da0*/  BSYNC.RECONVERGENT B0 ;  /* 0x0000000000007941 */ /* 0x000fea0003800200 */
.L_x_2905:
        /* <DEDUP_REMOVED lines=12> */
.L_x_2908:
[----:B------:R-:W-:Y:S05]  /*0e70*/  BSYNC.RECONVERGENT B0 ;  /* 0x0000000000007941 */ /* 0x000fea0003800200 */
.L_x_2907:
        /* <DEDUP_REMOVED lines=11> */
.L_x_2910:
[----:B------:R-:W-:Y:S05]  /*0f30*/  BSYNC.RECONVERGENT B0 ;  /* 0x0000000000007941 */ /* 0x000fea0003800200 */
.L_x_2909:
        /* <DEDUP_REMOVED lines=11> */
.L_x_2912:
[----:B------:R-:W-:Y:S05]  /*0ff0*/  BSYNC.RECONVERGENT B0 ;  /* 0x0000000000007941 */ /* 0x000fea0003800200 */
.L_x_2911:
        /* <DEDUP_REMOVED lines=12> */
.L_x_2914:
[----:B------:R-:W-:Y:S05]  /*10c0*/  BSYNC.RECONVERGENT B0 ;  /* 0x0000000000007941 */ /* 0x000fea0003800200 */
.L_x_2913:
        /* <DEDUP_REMOVED lines=15> */
.L_x_2916:
[----:B------:R-:W-:Y:S05]  /*11c0*/  BSYNC.RECONVERGENT B0 ;  /* 0x0000000000007941 */ /* 0x000fea0003800200 */
.L_x_2915:
        /* <DEDUP_REMOVED lines=20> */
[----:B-1----:R-:W-:Y:S05]  /*1310*/  @P6 RET.REL.NODEC R218 `(_ZN5flash24flash_fwd_splitkv_kernelI23Flash_fwd_kernel_traitsILi128ELi64ELi128ELi4ELb0ELb0EN7cutlass6half_tE19Flash_kernel_traitsILi128ELi64ELi128ELi4ES3_EELb0ELb1ELb0ELb0ELb0ELb0ELb1ELb0EEEvNS_16Flash_fwd_paramsE) ;  /* 0xffffffecda386950 */ /* 0x002fea0003c3ffff */
[----:B------:R-:W-:Y:S02]  /*1320*/  MOV R5, 0xff800000 ;  /* 0xff80000000057802 */ /* 0x000fe40000000f00 */
[----:B------:R-:W-:-:S03]  /*1330*/  MOV R219, 0x0 ;  /* 0x0000000000db7802 */ /* 0x000fc60000000f00 */
[----:B------:R1:W-:Y:S02]  /*1340*/  ST.E desc[UR4][R2.64+0xe0], R5 ;  /* 0x0000e00502007985 */ /* 0x0003e4000c101904 */
[----:B-1----:R-:W-:Y:S05]  /*1350*/  RET.REL.NODEC R218 `(_ZN5flash24flash_fwd_splitkv_kernelI23Flash_fwd_kernel_traitsILi128ELi64ELi128ELi4ELb0ELb0EN7cutlass6half_tE19Flash_kernel_traitsILi128ELi64ELi128ELi4ES3_EELb0ELb1ELb0ELb0ELb0ELb0ELb1ELb0EEEvNS_16Flash_fwd_paramsE) ;  /* 0xffffffecda287950 */ /* 0x002fea0003c3ffff */
.L_x_2900:
        /* <DEDUP_REMOVED lines=13> */
[----:B------:R-:W2:Y:S04]  /*1430*/  LD.E.64 R14, desc[UR4][R2.64+0x168] ;  /* 0x00016804020e7980 */ /* 0x000ea8000c101b00 */
[----:B------:R-:W3:Y:S01]  /*1440*/  LD.E R10, desc[UR4][R2.64+0x68] ;  /* 0x00006804020a7980 */ /* 0x000ee2000c101900 */
[----:B------:R-:W-:-:S03]  /*1450*/  LEA R42, R132, 0xffffff80, 0x7 ;  /* 0xffffff80842a7811 */ /* 0x000fc600078e38ff */
[----:B------:R-:W4:Y:S01]  /*1460*/  LD.E.64 R22, desc[UR4][R2.64+0x20] ;  /* 0x0000200402167980 */ /* 0x000f22000c101b00 */
[----:B------:R-:W-:-:S03]  /*1470*/  IABS R4, R42 ;  /* 0x0000002a00047213 */ /* 0x000fc60000000000 */
[----:B------:R-:W4:Y:S04]  /*1480*/  LD.E.64 R204, desc[UR4][R2.64+0x38] ;  /* 0x0000380402cc7980 */ /* 0x000f28000c101b00 */
[----:B------:R-:W4:Y:S04]  /*1490*/  LD.E.64 R18, desc[UR4][R2.64+0x50] ;  /* 0x0000500402127980 */ /* 0x000f28000c101b00 */
[----:B------:R-:W5:Y:S04]  /*14a0*/  LD.E.64 R20, desc[UR4][R2.64+0x58] ;  /* 0x0000580402147980 */ /* 0x000f68000c101b00 */
[----:B------:R-:W5:Y:S01]  /*14b0*/  LD.E.64 R206, desc[UR4][R2.64+0x40] ;  /* 0x0000400402ce7980 */ /* 0x000f62000c101b00 */
[----:B-1----:R-:W-:-:S04]  /*14c0*/  IABS R6, R13 ;  /* 0x0000000d00067213 */ /* 0x002fc80000000000 */
[----:B------:R-:W1:Y:S08]  /*14d0*/  I2F.RP R8, R6 ;  /* 0x0000000600087306 */ /* 0x000e700000209400 */
[----:B-1----:R-:W1:Y:S02]  /*14e0*/  MUFU.RCP R16, R8 ;  /* 0x0000000800107308 */ /* 0x002e640000001000 */
[----:B-1----:R-:W-:-:S06]  /*14f0*/  VIADD R16, R16, 0xffffffe ;  /* 0x0ffffffe10107836 */ /* 0x002fcc0000000000 */
[----:B------:R-:W1:Y:S01]  /*1500*/  F2I.FTZ.U32.TRUNC.NTZ R17, R16 ;  /* 0x0000001000117305 */ /* 0x000e62000021f000 */
[----:B------:R-:W-:Y:S01]  /*1510*/  IABS R0, R13 ;  /* 0x0000000d00007213 */ /* 0x000fe20000000000 */
[----:B-1----:R-:W-:Y:S01]  /*1520*/  IMAD.MOV R7, RZ, RZ, -R17 ;  /* 0x000000ffff077224 */ /* 0x002fe200078e0a11 */
[----:B------:R-:W-:-:S03]  /*1530*/  MOV R16, RZ ;  /* 0x000000ff00107202 */ /* 0x000fc60000000f00 */
[----:B------:R-:W-:-:S04]  /*1540*/  IMAD R7, R7, R6, RZ ;  /* 0x0000000607077224 */ /* 0x000fc800078e02ff */
        /* <DEDUP_REMOVED lines=19> */
[----:B------:R-:W-:-:S05]  /*1680*/  @!P3 LOP3.LUT R11, RZ, R13, RZ, 0x33, !PT ;  /* 0x0000000dff0bb212 */ /* 0x000fca00078e33ff */
[----:B------:R-:W-:-:S05]  /*1690*/  IMAD.WIDE R14, R11, 0x4, R226 ;  /* 0x000000040b0e7825 */ /* 0x000fca00078e02e2 */
[----:B------:R1:W2:Y:S01]  /*16a0*/  LD.E R0, desc[UR4][R14.64] ;  /* 0x000000040e007980 */ /* 0x0002a2000c101900 */
[----:B---3--:R-:W-:-:S04]  /*16b0*/  IABS R8, R10 ;  /* 0x0000000a00087213 */ /* 0x008fc80000000000 */
[----:B-----5:R-:W3:Y:S08]  /*16c0*/  I2F.RP R12, R8 ;  /* 0x00000008000c7306 */ /* 0x020ef00000209400 */
[----:B---3--:R-:W3:Y:S02]  /*16d0*/  MUFU.RCP R6, R12 ;  /* 0x0000000c00067308 */ /* 0x008ee40000001000 */
[----:B---3--:R-:W-:-:S06]  /*16e0*/  VIADD R6, R6, 0xffffffe ;  /* 0x0ffffffe06067836 */ /* 0x008fcc0000000000 */
[----:B------:R-:W3:Y:S01]  /*16f0*/  F2I.FTZ.U32.TRUNC.NTZ R25, R6 ;  /* 0x0000000600197305 */ /* 0x000ee2000021f000 */
[----:B------:R-:W-:Y:S01]  /*1700*/  IMAD.MOV.U32 R24, RZ, RZ, RZ ;  /* 0x000000ffff187224 */ /* 0x000fe200078e00ff */
[----:B------:R-:W-:Y:S02]  /*1710*/  IABS R7, R10 ;  /* 0x0000000a00077213 */ /* 0x000fe40000000000 */
[----:B---3--:R-:W-:-:S05]  /*1720*/  IADD3 R4, PT, PT, RZ, -R25, RZ ;  /* 0x80000019ff047210 */ /* 0x008fca0007ffe0ff */
[----:B-1----:R-:W-:Y:S01]  /*1730*/  IMAD R15, R4, R8, RZ ;  /* 0x00000008040f7224 */ /* 0x002fe200078e02ff */
[----:B------:R-:W-:-:S03]  /*1740*/  IABS R4, R223 ;  /* 0x000000df00047213 */ /* 0x000fc60000000000 */
[----:B------:R-:W-:Y:S01]  /*1750*/  IMAD.HI.U32 R15, R25, R15, R24 ;  /* 0x0000000f190f7227 */ /* 0x000fe200078e0018 */
[----:B------:R-:W-:-:S05]  /*1760*/  IADD3 R7, PT, PT, RZ, -R7, RZ ;  /* 0x80000007ff077210 */ /* 0x000fca0007ffe0ff */
[----:B------:R-:W-:-:S04]  /*1770*/  IMAD.HI.U32 R6, R15, R4, RZ ;  /* 0x000000040f067227 */ /* 0x000fc800078e00ff */
[----:B------:R-:W-:-:S05]  /*1780*/  IMAD R7, R6, R7, R4 ;  /* 0x0000000706077224 */ /* 0x000fca00078e0204 */
[----:B------:R-:W-:Y:S02]  /*1790*/  ISETP.GT.U32.AND P2, PT, R8, R7, PT ;  /* 0x000000070800720c */ /* 0x000fe40003f44070 */
[----:B------:R-:W-:-:S11]  /*17a0*/  IADD3 R4, PT, PT, -R11, RZ, RZ ;  /* 0x000000ff0b047210 */ /* 0x000fd60007ffe1ff */
[----:B------:R-:W-:-:S05]  /*17b0*/  @!P2 IMAD.IADD R7, R7, 0x1, -R8 ;  /* 0x000000010707a824 */ /* 0x000fca00078e0a08 */
[----:B------:R-:W-:Y:S02]  /*17c0*/  ISETP.GE.U32.AND P3, PT, R7, R8, PT ;  /* 0x000000080700720c */ /* 0x000fe40003f66070 */
[----:B------:R-:W-:Y:S01]  /*17d0*/  LOP3.LUT R11, R223, R10, RZ, 0x3c, !PT ;  /* 0x0000000adf0b7212 */ /* 0x000fe200078e3cff */
[----:B------:R-:W-:Y:S01]  /*17e0*/  @!P2 VIADD R6, R6, 0x1 ;  /* 0x000000010606a836 */ /* 0x000fe20000000000 */
[----:B------:R-:W-:Y:S02]  /*17f0*/  ISETP.NE.AND P2, PT, R10, RZ, PT ;  /* 0x000000ff0a00720c */ /* 0x000fe40003f45270 */
[----:B------:R-:W-:Y:S01]  /*1800*/  ISETP.GE.AND P1, PT, R11, RZ, PT ;  /* 0x000000ff0b00720c */ /* 0x000fe20003f26270 */
[----:B------:R-:W-:-:S06]  /*1810*/  IMAD R4, R13, R4, R42 ;  /* 0x000000040d047224 */ /* 0x000fcc00078e022a */
[----:B------:R-:W-:Y:S02]  /*1820*/  @P3 IADD3 R6, PT, PT, R6, 0x1, RZ ;  /* 0x0000000106063810 */ /* 0x000fe40007ffe0ff */
[----:B------:R-:W-:Y:S02]  /*1830*/  SHF.R.S32.HI R13, RZ, 0x1f, R4 ;  /* 0x0000001fff0d7819 */ /* 0x000fe40000011404 */
[----:B------:R-:W-:Y:S01]  /*1840*/  MOV R11, R6 ;  /* 0x00000006000b7202 */ /* 0x000fe20000000f00 */
[----:B----4-:R-:W-:-:S04]  /*1850*/  IMAD R6, R205, R4, RZ ;  /* 0x00000004cd067224 */ /* 0x010fc800078e02ff */
[----:B------:R-:W-:Y:S01]  /*1860*/  @!P1 IMAD.MOV R11, RZ, RZ, -R11 ;  /* 0x000000ffff0b9224 */ /* 0x000fe200078e0a0b */
[----:B------:R-:W-:Y:S01]  /*1870*/  @!P2 LOP3.LUT R11, RZ, R10, RZ, 0x33, !PT ;  /* 0x0000000aff0ba212 */ /* 0x000fe200078e33ff */
[----:B------:R-:W-:-:S03]  /*1880*/  IMAD R6, R204, R13, R6 ;  /* 0x0000000dcc067224 */ /* 0x000fc600078e0206 */
[----:B------:R-:W-:Y:S01]  /*1890*/  SHF.R.S32.HI R12, RZ, 0x1f, R11 ;  /* 0x0000001fff0c7819 */ /* 0x000fe2000001140b */
[----:B------:R-:W-:-:S04]  /*18a0*/  IMAD R15, R19, R11, RZ ;  /* 0x0000000b130f7224 */ /* 0x000fc800078e02ff */
[----:B------:R-:W-:Y:S01]  /*18b0*/  IMAD R12, R18, R12, R15 ;  /* 0x0000000c120c7224 */ /* 0x000fe200078e020f */
[----:B--2---:R-:W-:Y:S01]  /*18c0*/  SHF.R.S32.HI R7, RZ, 0x1f, R0 ;  /* 0x0000001fff077819 */ /* 0x004fe20000011400 */
[----:B------:R-:W-:-:S04]  /*18d0*/  IMAD R8, R23, R0, RZ ;  /* 0x0000000017087224 */ /* 0x000fc800078e02ff */
[C---:B------:R-:W-:Y:S02]  /*18e0*/  IMAD R8, R22.reuse, R7, R8 ;  /* 0x0000000716087224 */ /* 0x040fe400078e0208 */
[----:B------:R-:W-:-:S04]  /*18f0*/  IMAD.WIDE.U32 R22, R22, R0, RZ ;  /* 0x0000000016167225 */ /* 0x000fc800078e00ff */
[----:B------:R-:W-:Y:S02]  /*1900*/  IMAD.IADD R23, R23, 0x1, R8 ;  /* 0x0000000117177824 */ /* 0x000fe400078e0208 */
[----:B------:R-:W-:-:S05]  /*1910*/  IMAD.WIDE.U32 R22, R4, R204, R22 ;  /* 0x000000cc04167225 */ /* 0x000fca00078e0016 */
[----:B------:R-:W-:Y:S01]  /*1920*/  IADD3 R23, PT, PT, R23, R6, RZ ;  /* 0x0000000617177210 */ /* 0x000fe20007ffe0ff */
[-C--:B------:R-:W-:Y:S02]  /*1930*/  IMAD R6, R17, R0.reuse, RZ ;  /* 0x0000000011067224 */ /* 0x080fe400078e02ff */
[----:B------:R-:W-:-:S04]  /*1940*/  IMAD.WIDE.U32 R14, R16, R0, RZ ;  /* 0x00000000100e7225 */ /* 0x000fc800078e00ff */
[----:B------:R-:W-:Y:S02]  /*1950*/  IMAD R6, R16, R7, R6 ;  /* 0x0000000710067224 */ /* 0x000fe400078e0206 */
[----:B------:R-:W-:Y:S01]  /*1960*/  IMAD.WIDE.U32 R34, R11, R18, R22 ;  /* 0x000000120b227225 */ /* 0x000fe200078e0016 */
[----:B------:R-:W-:Y:S02]  /*1970*/  MOV R8, R14 ;  /* 0x0000000e00087202 */ /* 0x000fe40000000f00 */
[----:B------:R-:W-:Y:S01]  /*1980*/  IADD3 R6, PT, PT, R15, R6, RZ ;  /* 0x000000060f067210 */ /* 0x000fe20007ffe0ff */
[----:B------:R-:W-:Y:S01]  /*1990*/  IMAD.IADD R12, R35, 0x1, R12 ;  /* 0x00000001230c7824 */ /* 0x000fe200078e020c */
[----:B------:R-:W-:Y:S05]  /*19a0*/  BRA `(.L_x_2919) ;  /* 0x0000000400407947 */ /* 0x000fea0003800000 */
.L_x_2918:
[----:B------:R-:W2:Y:S01]  /*19b0*/  LD.E R10, desc[UR4][R2.64+0x68] ;  /* 0x00006804020a7980 */ /* 0x000ea2000c101900 */
[----:B------:R-:W-:-:S03]  /*19c0*/  ISETP.NE.AND P3, PT, R15, -0x1, PT ;  /* 0xffffffff0f00780c */ /* 0x000fc60003f65270 */
[----:B------:R-:W3:Y:S04]  /*19d0*/  LD.E.64 R204, desc[UR4][R2.64+0x38] ;  /* 0x0000380402cc7980 */ /* 0x000ee8000c101b00 */
[----:B------:R-:W4:Y:S04]  /*19e0*/  LD.E.64 R206, desc[UR4][R2.64+0x40] ;  /* 0x0000400402ce7980 */ /* 0x000f28000c101b00 */
[----:B------:R-:W4:Y:S04]  /*19f0*/  LD.E.64 R16, desc[UR4][R2.64+0x50] ;  /* 0x0000500402107980 */ /* 0x000f28000c101b00 */
[----:B------:R-:W4:Y:S04]  /*1a00*/  @!P3 LD.E.64 R22, desc[UR4][R2.64+0x20] ;  /* 0x000020040216b980 */ /* 0x000f28000c101b00 */
[----:B------:R-:W4:Y:S04]  /*1a10*/  @!P3 LD.E.64 R18, desc[UR4][R2.64+0x28] ;  /* 0x000028040212b980 */ /* 0x000f28000c101b00 */
[----:B------:R2:W5:Y:S01]  /*1a20*/  LD.E.64 R20, desc[UR4][R2.64+0x58] ;  /* 0x0000580402147980 */ /* 0x000562000c101b00 */
        /* <DEDUP_REMOVED lines=46> */
[----:B------:R-:W-:Y:S01]  /*1d10*/  @!P3 IMAD R0, R7, R206, R0 ;  /* 0x000000ce0700b224 */ /* 0x000fe200078e0200 */
[----:B------:R-:W-:Y:S01]  /*1d20*/  @!P1 IADD3 R8, PT, PT, -R8, RZ, RZ ;  /* 0x000000ff08089210 */ /* 0x000fe20007ffe1ff */
[----:B------:R-:W-:-:S02]  /*1d30*/  IMAD R4, R13, R204, R4 ;  /* 0x000000cc0d047224 */ /* 0x000fc400078e0204 */
[----:B------:R-:W-:Y:S01]  /*1d40*/  IMAD.WIDE.U32 R22, R204, R42, R22 ;  /* 0x0000002acc167225 */ /* 0x000fe200078e0016 */
[----:B------:R-:W-:-:S03]  /*1d50*/  @!P4 LOP3.LUT R8, RZ, R10, RZ, 0x33, !PT ;  /* 0x0000000aff08c212 */ /* 0x000fc600078e33ff */
[----:B------:R-:W-:Y:S01]  /*1d60*/  @!P3 IMAD.WIDE.U32 R6, R206, R14, RZ ;  /* 0x0000000ece06b225 */ /* 0x000fe200078e00ff */
[----:B------:R-:W-:Y:S02]  /*1d70*/  IADD3 R23, PT, PT, R23, R4, RZ ;  /* 0x0000000417177210 */ /* 0x000fe40007ffe0ff */
[----:B------:R-:W-:Y:S02]  /*1d80*/  SHF.R.S32.HI R4, RZ, 0x1f, R8 ;  /* 0x0000001fff047819 */ /* 0x000fe40000011408 */
[----:B------:R-:W-:Y:S01]  /*1d90*/  @!P3 IADD3 R25, PT, PT, R7, R0, RZ ;  /* 0x000000000719b210 */ /* 0x000fe20007ffe0ff */
[----:B------:R-:W-:Y:S01]  /*1da0*/  @!P3 IMAD R0, R19, R12, RZ ;  /* 0x0000000c1300b224 */ /* 0x000fe200078e02ff */
[----:B------:R-:W-:Y:S01]  /*1db0*/  @!P3 SHF.R.S32.HI R7, RZ, 0x1f, R12 ;  /* 0x0000001fff07b819 */ /* 0x000fe2000001140c */
[----:B------:R-:W-:Y:S01]  /*1dc0*/  IMAD R11, R17, R8, RZ ;  /* 0x00000008110b7224 */ /* 0x000fe200078e02ff */
[----:B------:R-:W-:Y:S01]  /*1dd0*/  @!P3 MOV R24, R6 ;  /* 0x000000060018b202 */ /* 0x000fe20000000f00 */
[----:B------:R-:W-:-:S02]  /*1de0*/  @P3 IMAD.IADD R14, R14, 0x1, R15 ;  /* 0x000000010e0e3824 */ /* 0x000fc400078e020f */
[----:B------:R-:W-:Y:S02]  /*1df0*/  @!P3 IMAD R0, R18, R7, R0 ;  /* 0x000000071200b224 */ /* 0x000fe400078e0200 */
[----:B------:R-:W-:Y:S02]  /*1e00*/  IMAD R11, R16, R4, R11 ;  /* 0x00000004100b7224 */ /* 0x000fe400078e020b */
[----:B------:R-:W-:-:S04]  /*1e10*/  @!P3 IMAD.WIDE.U32 R18, R18, R12, R24 ;  /* 0x0000000c1212b225 */ /* 0x000fc800078e0018 */
[----:B------:R-:W-:Y:S02]  /*1e20*/  @P3 IMAD R4, R207, R14, RZ ;  /* 0x0000000ecf043224 */ /* 0x000fe400078e02ff */
[----:B------:R-:W-:-:S04]  /*1e30*/  IMAD.WIDE.U32 R34, R16, R8, R22 ;  /* 0x0000000810227225 */ /* 0x000fc800078e0016 */
[----:B------:R-:W-:Y:S01]  /*1e40*/  @P3 IMAD.WIDE.U32 R14, R206, R14, RZ ;  /* 0x0000000ece0e3225 */ /* 0x000fe200078e00ff */
[----:B------:R-:W-:-:S03]  /*1e50*/  @!P3 MOV R8, R18 ;  /* 0x000000120008b202 */ /* 0x000fc60000000f00 */
[----:B------:R-:W-:Y:S01]  /*1e60*/  @!P3 IMAD.IADD R6, R19, 0x1, R0 ;  /* 0x000000011306b824 */ /* 0x000fe200078e0200 */
[----:B------:R-:W-:Y:S01]  /*1e70*/  IADD3 R12, PT, PT, R35, R11, RZ ;  /* 0x0000000b230c7210 */ /* 0x000fe20007ffe0ff */
[----:B------:R-:W-:Y:S01]  /*1e80*/  @P3 IMAD.IADD R6, R15, 0x1, R4 ;  /* 0x000000010f063824 */ /* 0x000fe200078e0204 */
[----:B------:R-:W-:Y:S02]  /*1e90*/  @P3 MOV R8, R14 ;  /* 0x0000000e00083202 */ /* 0x000fe40000000f00 */
[----:B------:R-:W-:Y:S02]  /*1ea0*/  MOV R4, R42 ;  /* 0x0000002a00047202 */ /* 0x000fe40000000f00 */
.L_x_2919:
[----:B------:R-:W-:Y:S05]  /*1eb0*/  BSYNC.RECONVERGENT B0 ;  /* 0x0000000000007941 */ /* 0x000fea0003800200 */
.L_x_2917:
        /* <DEDUP_REMOVED lines=9> */
[----:B--2---:R-:W-:-:S04]  /*1f50*/  @P2 IMAD.WIDE.U32 R14, R26, R9, RZ ;  /* 0x000000091a0e2225 */ /* 0x004fc800078e00ff */
[----:B------:R-:W-:Y:S02]  /*1f60*/  @P2 IMAD R0, R27, R9, RZ ;  /* 0x000000091b002224 */ /* 0x000fe400078e02ff */
[-C--:B----4-:R-:W-:Y:S02]  /*1f70*/  @!P2 IMAD R7, R23, R225.reuse, RZ ;  /* 0x000000e11707a224 */ /* 0x090fe400078e02ff */
[----:B------:R-:W-:-:S04]  /*1f80*/  @!P2 IMAD.WIDE.U32 R22, R22, R225, RZ ;  /* 0x000000e11616a225 */ /* 0x000fc800078e00ff */
[----:B------:R-:W-:Y:S02]  /*1f90*/  @P2 IMAD.MOV.U32 R22, RZ, RZ, R14 ;  /* 0x000000ffff162224 */ /* 0x000fe400078e000e */
[----:B------:R-:W-:Y:S01]  /*1fa0*/  @!P2 IMAD.IADD R7, R23, 0x1, R7 ;  /* 0x000000011707a824 */ /* 0x000fe200078e0207 */
[----:B------:R-:W-:Y:S02]  /*1fb0*/  @P2 IADD3 R7, PT, PT, R15, R0, RZ ;  /* 0x000000000f072210 */ /* 0x000fe40007ffe0ff */
[----:B------:R-:W-:Y:S01]  /*1fc0*/  IADD3 R22, P1, PT, R45, R22, RZ ;  /* 0x000000162d167210 */ /* 0x000fe20007f3e0ff */
[----:B---3--:R-:W-:Y:S01]  /*1fd0*/  IMAD R25, R17, R223, RZ ;  /* 0x000000df11197224 */ /* 0x008fe200078e02ff */
[----:B------:R-:W-:-:S03]  /*1fe0*/  SHF.R.S32.HI R0, RZ, 0x1f, R223 ;  /* 0x0000001fff007819 */ /* 0x000fc600000114df */
[----:B------:R-:W-:Y:S02]  /*1ff0*/  IMAD.X R23, RZ, RZ, R7, P1 ;  /* 0x000000ffff177224 */ /* 0x000fe400008e0607 */
[----:B------:R-:W-:Y:S02]  /*2000*/  IMAD R25, R16, R0, R25 ;  /* 0x0000000010197224 */ /* 0x000fe400078e0219 */
[----:B------:R-:W-:Y:S02]  /*2010*/  IMAD.WIDE.U32 R22, R223, R16, R22 ;  /* 0x00000010df167225 */ /* 0x000fe400078e0016 */
[----:B------:R1:W5:Y:S01]  /*2020*/  LD.E.64 R16, desc[UR4][R2.64+0x10] ;  /* 0x0000100402107980 */ /* 0x000362000c101b00 */
[----:B------:R-:W2:Y:S01]  /*2030*/  S2UR UR6, SR_CgaCtaId ;  /* 0x00000000000679c3 */ /* 0x000ea20000008800 */
[----:B------:R-:W-:Y:S02]  /*2040*/  IADD3 R208, PT, PT, -R5, R46, RZ ;  /* 0x0000002e05d07210 */ /* 0x000fe40007ffe1ff */
[----:B------:R-:W-:Y:S01]  /*2050*/  SHF.R.U32.HI R18, RZ, 0x3, R197 ;  /* 0x00000003ff127819 */ /* 0x000fe200000116c5 */
[----:B------:R-:W-:Y:S01]  /*2060*/  UMOV UR7, 0x400 ;  /* 0x0000040000077882 */ /* 0x000fe20000000000 */
[----:B------:R-:W-:-:S02]  /*2070*/  LOP3.LUT R14, R196, 0x1c0, RZ, 0xc0, !PT ;  /* 0x000001c0c40e7812 */ /* 0x000fc400078ec0ff */
[----:B------:R-:W-:Y:S02]  /*2080*/  ISETP.GE.AND P1, PT, R18, R208, PT ;  /* 0x000000d01200720c */ /* 0x000fe40003f26270 */
[----:B------:R-:W-:Y:S02]  /*2090*/  LOP3.LUT R203, R196, 0x1e00, RZ, 0xc0, !PT ;  /* 0x00001e00c4cb7812 */ /* 0x000fe400078ec0ff */
[----:B------:R-:W-:Y:S01]  /*20a0*/  LOP3.LUT R14, R14, 0x38, R197, 0xf8, !PT ;  /* 0x000000380e0e7812 */ /* 0x000fe200078ef8c5 */
[C---:B------:R-:W-:Y:S01]  /*20b0*/  VIADD R11, R18.reuse, 0x10 ;  /* 0x00000010120b7836 */ /* 0x040fe20000000000 */
[----:B------:R-:W-:Y:S01]  /*20c0*/  MOV R19, RZ ;  /* 0x000000ff00137202 */ /* 0x000fe20000000f00 */
[----:B------:R-:W-:Y:S01]  /*20d0*/  VIADD R9, R18, 0x20 ;  /* 0x0000002012097836 */ /* 0x000fe20000000000 */
[----:B------:R-:W-:Y:S01]  /*20e0*/  LOP3.LUT R203, R203, R14, R45, 0xf6, !PT ;  /* 0x0000000ecbcb7212 */ /* 0x000fe200078ef62d */
[----:B------:R-:W-:Y:S01]  /*20f0*/  BSSY.RECONVERGENT B0, `(.L_x_2920) ;  /* 0x000001f000007945 */ /* 0x000fe20003800200 */
[----:B--2---:R-:W-:Y:S01]  /*2100*/  ULEA UR6, UR6, UR7, 0x18 ;  /* 0x0000000706067291 */ /* 0x004fe2000f8ec0ff */
[----:B------:R-:W-:Y:S01]  /*2110*/  IADD3 R34, P2, PT, R45, R34, RZ ;  /* 0x000000222d227210 */ /* 0x000fe20007f5e0ff */
[----:B------:R-:W-:-:S04]  /*2120*/  IMAD.WIDE.U32 R30, R219, 0x40, R18 ;  /* 0x00000040db1e7825 */ /* 0x000fc800078e0012 */
[----:B------:R-:W-:Y:S01]  /*2130*/  IMAD.U32 R200, RZ, RZ, UR6 ;  /* 0x00000006ffc87e24 */ /* 0x000fe2000f8e00ff */
[-C--:B------:R-:W-:Y:S02]  /*2140*/  ISETP.GE.AND P3, PT, R11, R208.reuse, PT ;  /* 0x000000d00b00720c */ /* 0x080fe40003f66270 */
[----:B------:R-:W-:Y:S01]  /*2150*/  ISETP.GE.AND P4, PT, R9, R208, PT ;  /* 0x000000d00900720c */ /* 0x000fe20003f86270 */
[----:B------:R-:W-:Y:S01]  /*2160*/  IMAD R203, R203, 0x2, R200 ;  /* 0x00000002cbcb7824 */ /* 0x000fe200078e02c8 */
[----:B------:R-:W-:Y:S02]  /*2170*/  IADD3 R7, PT, PT, R18, 0x30, RZ ;  /* 0x0000003012077810 */ /* 0x000fe40007ffe0ff */
[----:B------:R-:W-:Y:S02]  /*2180*/  LOP3.LUT R43, R45, 0x40, RZ, 0xfc, !PT ;  /* 0x000000402d2b7812 */ /* 0x000fe400078efcff */
[----:B------:R-:W-:Y:S01]  /*2190*/  IADD3 R25, PT, PT, R23, R25, RZ ;  /* 0x0000001917197210 */ /* 0x000fe20007ffe0ff */
[----:B-1----:R-:W-:Y:S06]  /*21a0*/  @P1 BRA `(.L_x_2921) ;  /* 0x00000000004c1947 */ /* 0x002fec0003800000 */
        /* <DEDUP_REMOVED lines=19> */
.L_x_2921:
[----:B------:R-:W-:Y:S05]  /*22e0*/  BSYNC.RECONVERGENT B0 ;  /* 0x0000000000007941 */ /* 0x000fea0003800200 */
.L_x_2920:
[----:B------:R-:W-:Y:S01]  /*22f0*/  IMAD R0, R132, -0x80, R47 ;  /* 0xffffff8084007824 */ /* 0x000fe200078e022f */
[----:B------:R-:W-:Y:S01]  /*2300*/  BSSY.RECONVERGENT B0, `(.L_x_2922) ;  /* 0x000001a000007945 */ /* 0x000fe20003800200 */
[----:B------:R-:W-:-:S03]  /*2310*/  ISETP.GE.AND P1, PT, R7, R208, PT ;  /* 0x000000d00700720c */ /* 0x000fc60003f26270 */
        /* <DEDUP_REMOVED lines=24> */
.L_x_2923:
[----:B------:R-:W-:Y:S05]  /*24a0*/  BSYNC.RECONVERGENT B0 ;  /* 0x0000000000007941 */ /* 0x000fea0003800200 */
.L_x_2922:
[----:B------:R-:W-:Y:S01]  /*24b0*/  IADD3.X R35, PT, PT, RZ, R12, RZ, P2, !PT ;  /* 0x0000000cff237210 */ /* 0x000fe200017fe4ff */
[----:B------:R-:W-:Y:S01]  /*24c0*/  BSSY.RECONVERGENT B0, `(.L_x_2924) ;  /* 0x000001c000007945 */ /* 0x000fe20003800200 */
[C---:B------:R-:W-:Y:S01]  /*24d0*/  ISETP.GE.AND P6, PT, R18.reuse, R0, PT ;  /* 0x000000001200720c */ /* 0x040fe20003fc6270 */
[----:B------:R-:W-:Y:S01]  /*24e0*/  IMAD R12, R205, R18, RZ ;  /* 0x00000012cd0c7224 */ /* 0x000fe200078e02ff */
[----:B------:R-:W-:Y:S01]  /*24f0*/  ISETP.GE.AND P3, PT, R11, R0, PT ;  /* 0x000000000b00720c */ /* 0x000fe20003f66270 */
[----:B------:R-:W-:Y:S01]  /*2500*/  IMAD.WIDE.U32 R34, R18, R204, R34 ;  /* 0x000000cc12227225 */ /* 0x000fe200078e0022 */
[----:B------:R-:W-:Y:S11]  /*2510*/  @P4 BRA `(.L_x_2925) ;  /* 0x0000000000584947 */ /* 0x000ff60003800000 */
[----:B--2---:R-:W-:Y:S01]  /*2520*/  IADD3 R15, P2, PT, R30, 0x20, RZ ;  /* 0x000000201e0f7810 */ /* 0x004fe20007f5e0ff */
        /* <DEDUP_REMOVED lines=21> */
.L_x_2925:
[----:B------:R-:W-:Y:S05]  /*2680*/  BSYNC.RECONVERGENT B0 ;  /* 0x0000000000007941 */ /* 0x000fea0003800200 */
.L_x_2924:
        /* <DEDUP_REMOVED lines=9> */
[----:B--23--:R-:W-:Y:S02]  /*2720*/  IADD3 R15, P1, PT, R30, 0x30, RZ ;  /* 0x000000301e0f7810 */ /* 0x00cfe40007f3e0ff */
        /* <DEDUP_REMOVED lines=20> */
.L_x_2927:
[----:B------:R-:W-:Y:S05]  /*2870*/  BSYNC.RECONVERGENT B0 ;  /* 0x0000000000007941 */ /* 0x000fea0003800200 */
.L_x_2926:
[----:B------:R-:W-:Y:S04]  /*2880*/  BSSY.RECONVERGENT B0, `(.L_x_2928) ;  /* 0x0000010000007945 */ /* 0x000fe80003800200 */
[----:B------:R-:W-:Y:S05]  /*2890*/  @P6 BRA `(.L_x_2929) ;  /* 0x0000000000386947 */ /* 0x000fea0003800000 */
[-C--:B------:R-:W-:Y:S02]  /*28a0*/  ISETP.GE.AND P4, PT, R45, R224.reuse, PT ;  /* 0x000000e02d00720c */ /* 0x080fe40003f86270 */
[----:B------:R-:W-:-:S11]  /*28b0*/  ISETP.GE.AND P1, PT, R43, R224, PT ;  /* 0x000000e02b00720c */ /* 0x000fd60003f26270 */
[----:B--23--:R-:W-:Y:S02]  /*28c0*/  @!P4 IMAD.MOV.U32 R14, RZ, RZ, R214 ;  /* 0x000000ffff0ec224 */ /* 0x00cfe400078e00d6 */
        /* <DEDUP_REMOVED lines=11> */
.L_x_2929:
[----:B------:R-:W-:Y:S05]  /*2980*/  BSYNC.RECONVERGENT B0 ;  /* 0x0000000000007941 */ /* 0x000fea0003800200 */
.L_x_2928:
[----:B--23--:R-:W-:Y:S01]  /*2990*/  SHF.L.U64.HI R14, R204, 0x4, R205 ;  /* 0x00000004cc0e7819 */ /* 0x00cfe200000102cd */
        /* <DEDUP_REMOVED lines=20> */
.L_x_2931:
[----:B------:R-:W-:Y:S05]  /*2ae0*/  BSYNC.RECONVERGENT B0 ;  /* 0x0000000000007941 */ /* 0x000fea0003800200 */
.L_x_2930:
[----:B------:R-:W-:Y:S04]  /*2af0*/  BSSY.RECONVERGENT B0, `(.L_x_2932) ;  /* 0x0000010000007945 */ /* 0x000fe80003800200 */
        /* <DEDUP_REMOVED lines=15> */
.L_x_2933:
[----:B------:R-:W-:Y:S05]  /*2bf0*/  BSYNC.RECONVERGENT B0 ;  /* 0x0000000000007941 */ /* 0x000fea0003800200 */
.L_x_2932:
[----:B------:R-:W-:Y:S01]  /*2c00*/  BSSY.RECONVERGENT B0, `(.L_x_2934) ;  /* 0x0000013000007945 */ /* 0x000fe20003800200 */
[----:B------:R-:W-:Y:S01]  /*2c10*/  ISETP.GE.AND P5, PT, R25, R0, PT ;  /* 0x000000001900720c */ /* 0x000fe20003fa6270 */
[C---:B------:R-:W-:Y:S01]  /*2c20*/  VIADD R23, R18.reuse, 0x60 ;  /* 0x0000006012177836 */ /* 0x040fe20000000000 */
[----:B--23--:R-:W-:Y:S01]  /*2c30*/  IADD3 R15, PT, PT, R18, 0x70, RZ ;  /* 0x00000070120f7810 */ /* 0x00cfe20007ffe0ff */
        /* <DEDUP_REMOVED lines=15> */
.L_x_2935:
[----:B------:R-:W-:Y:S05]  /*2d30*/  BSYNC.RECONVERGENT B0 ;  /* 0x0000000000007941 */ /* 0x000fea0003800200 */
.L_x_2934:
[----:B------:R-:W-:Y:S01]  /*2d40*/  BSSY.RECONVERGENT B0, `(.L_x_2936) ;  /* 0x0000015000007945 */ /* 0x000fe20003800200 */
[-C--:B------:R-:W-:Y:S02]  /*2d50*/  ISETP.GE.AND P4, PT, R23, R0.reuse, PT ;  /* 0x000000001700720c */ /* 0x080fe40003f86270 */
[----:B------:R-:W-:Y:S01]  /*2d60*/  ISETP.GE.AND P3, PT, R15, R0, PT ;  /* 0x000000000f00720c */ /* 0x000fe20003f66270 */
[----:B------:R-:W-:-:S12]  /*2d70*/  @P1 BRA `(.L_x_2937) ;  /* 0x0000000000441947 */ /* 0x000fd80003800000 */
[----:B--2---:R-:W-:Y:S01]  /*2d80*/  MOV R28, R26 ;  /* 0x0000001a001c7202 */ /* 0x004fe20000000f00 */
        /* <DEDUP_REMOVED lines=16> */
.L_x_2937:
[----:B------:R-:W-:Y:S05]  /*2e90*/  BSYNC.RECONVERGENT B0 ;  /* 0x0000000000007941 */ /* 0x000fea0003800200 */
.L_x_2936:
        /* <DEDUP_REMOVED lines=16> */
.L_x_2939:
[----:B------:R-:W-:Y:S05]  /*2fa0*/  BSYNC.RECONVERGENT B0 ;  /* 0x0000000000007941 */ /* 0x000fea0003800200 */
.L_x_2938:
        /* <DEDUP_REMOVED lines=19> */
.L_x_2941:
[----:B------:R-:W-:Y:S05]  /*30e0*/  BSYNC.RECONVERGENT B0 ;  /* 0x0000000000007941 */ /* 0x000fea0003800200 */
.L_x_2940:
        /* <DEDUP_REMOVED lines=17> */
.L_x_2943:
[----:B------:R-:W-:Y:S05]  /*3200*/  BSYNC.RECONVERGENT B0 ;  /* 0x0000000000007941 */ /* 0x000fea0003800200 */
.L_x_2942:
[----:B------:R-:W-:Y:S01]  /*3210*/  IABS R19, R10 ;  /* 0x0000000a00137213 */ /* 0x000fe20000000000 */
[----:B------:R1:W5:Y:S03]  /*3220*/  LD.E R44, desc[UR4][R2.64+0x184] ;  /* 0x00018404022c7980 */ /* 0x000366000c101900 */
[----:B------:R-:W2:Y:S01]  /*3230*/  I2F.RP R22, R19 ;  /* 0x0000001300167306 */ /* 0x000ea20000209400 */
[----:B------:R-:W-:Y:S01]  /*3240*/  IABS R14, R223 ;  /* 0x000000df000e7213 */ /* 0x000fe20000000000 */
[----:B------:R-:W-:Y:S01]  /*3250*/  IMAD R13, R13, R206, RZ ;  /* 0x000000ce0d0d7224 */ /* 0x000fe200078e02ff */
[----:B------:R-:W0:Y:S04]  /*3260*/  LDGDEPBAR ;  /* 0x00000000000079af */ /* 0x000e280000000000 */
[----:B------:R1:W5:Y:S01]  /*3270*/  LD.E R61, desc[UR4][R2.64+0x188] ;  /* 0x00018804023d7980 */ /* 0x000362000c101900 */
[----:B------:R-:W-:Y:S01]  /*3280*/  IMAD R217, R207, R18, RZ ;  /* 0x00000012cfd97224 */ /* 0x000fe200078e02ff */
[----:B--234-:R1:W2:Y:S01]  /*3290*/  MUFU.RCP R28, R22 ;  /* 0x00000016001c7308 */ /* 0x01c2a20000001000 */
[----:B------:R-:W-:-:S05]  /*32a0*/  DEPBAR.LE SB0, 0x0 ;  /* 0x000080000000791a */ /* 0x000fca0000000000 */
[----:B------:R-:W-:Y:S05]  /*32b0*/  WARPSYNC.ALL ;  /* 0x0000000000007948 */ /* 0x000fea0003800000 */
[----:B--2---:R-:W-:Y:S01]  /*32c0*/  VIADD R28, R28, 0xffffffe ;  /* 0x0ffffffe1c1c7836 */ /* 0x004fe20000000000 */
[----:B------:R-:W-:Y:S03]  /*32d0*/  BSSY.RECONVERGENT B0, `(.L_x_2944) ;  /* 0x0000039000007945 */ /* 0x000fe60003800200 */
[----:B------:R-:W2:Y:S02]  /*32e0*/  F2I.FTZ.U32.TRUNC.NTZ R29, R28 ;  /* 0x0000001c001d7305 */ /* 0x000ea4000021f000 */
[----:B--2---:R-:W-:Y:S01]  /*32f0*/  IMAD.MOV R12, RZ, RZ, -R29 ;  /* 0x000000ffff0c7224 */ /* 0x004fe200078e0a1d */
[----:B------:R-:W-:-:S03]  /*3300*/  MOV R28, RZ ;  /* 0x000000ff001c7202 */ /* 0x000fc60000000f00 */
[----:B-1----:R-:W-:Y:S01]  /*3310*/  IMAD R27, R12, R19, RZ ;  /* 0x000000130c1b7224 */ /* 0x002fe200078e02ff */
        /* <DEDUP_REMOVED lines=50> */
.L_x_2945:
[----:B------:R2:W-:Y:S04]  /*3640*/  STS.128 [R203+0xc000], RZ ;  /* 0x00c000ffcb007388 */ /* 0x0005e80000000c00 */
[----:B------:R2:W-:Y:S02]  /*3650*/  STS.128 [R203+0x10000], RZ ;  /* 0x010000ffcb007388 */ /* 0x0005e40000000c00 */
.L_x_2946:
[----:B------:R-:W-:Y:S05]  /*3660*/  BSYNC.RECONVERGENT B0 ;  /* 0x0000000000007941 */ /* 0x000fea0003800200 */
.L_x_2944:
[----:B------:R-:W-:Y:S01]  /*3670*/  ISETP.GE.AND P3, PT, R11, R0, PT ;  /* 0x000000000b00720c */ /* 0x000fe20003f66270 */
[----:B------:R-:W-:Y:S01]  /*3680*/  IMAD.SHL.U32 R202, R197, 0x40, RZ ;  /* 0x00000040c5ca7824 */ /* 0x000fe200078e00ff */
[----:B------:R-:W-:Y:S01]  /*3690*/  LEA R6, P2, R13, R216, 0x1 ;  /* 0x000000d80d067211 */ /* 0x000fe200078408ff */
[----:B------:R-:W-:Y:S01]  /*36a0*/  BSSY.RECONVERGENT B0, `(.L_x_2947) ;  /* 0x0000019000007945 */ /* 0x000fe20003800200 */
[----:B------:R-:W-:Y:S01]  /*36b0*/  SHF.R.U32.HI R198, RZ, 0x1, R197 ;  /* 0x00000001ffc67819 */ /* 0x000fe200000116c5 */
[----:B------:R-:W-:Y:S01]  /*36c0*/  IMAD.SHL.U32 R199, R197, 0x20, RZ ;  /* 0x00000020c5c77824 */ /* 0x000fe200078e00ff */
[-C--:B------:R-:W-:Y:S02]  /*36d0*/  ISETP.GE.AND P1, PT, R7, R0.reuse, PT ;  /* 0x000000000700720c */ /* 0x080fe40003f26270 */
[----:B------:R-:W-:Y:S02]  /*36e0*/  ISETP.GE.AND P6, PT, R5, R0, PT ;  /* 0x000000000500720c */ /* 0x000fe40003fc6270 */
[----:B------:R-:W-:-:S02]  /*36f0*/  LEA.HI.X R7, R13, R217, R4, 0x1, P2 ;  /* 0x000000d90d077211 */ /* 0x000fc400010f0c04 */
        /* <DEDUP_REMOVED lines=19> */
.L_x_2948:
[----:B------:R-:W-:Y:S05]  /*3830*/  BSYNC.RECONVERGENT B0 ;  /* 0x0000000000007941 */ /* 0x000fea0003800200 */
.L_x_2947:
        /* <DEDUP_REMOVED lines=18> */
.L_x_2950:
[----:B------:R-:W-:Y:S05]  /*3960*/  BSYNC.RECONVERGENT B0 ;  /* 0x0000000000007941 */ /* 0x000fea0003800200 */
.L_x_2949:
        /* <DEDUP_REMOVED lines=8> */
[----:B------:R-:W-:-:S02]  /*39f0*/  LOP3.LUT R5, R199, 0x200, R202, 0xf8, !PT ;  /* 0x00000200c7057812 */ /* 0x000fc400078ef8ca */
[-C--:B------:R-:W-:Y:S02]  /*3a00*/  LOP3.LUT R4, R4, R45.reuse, RZ, 0x3c, !PT ;  /* 0x0000002d04047212 */ /* 0x080fe400078e3cff */
[----:B------:R-:W-:Y:S01]  /*3a10*/  LOP3.LUT R40, R40, R45, RZ, 0x3c, !PT ;  /* 0x0000002d28287212 */ /* 0x000fe200078e3cff */
        /* <DEDUP_REMOVED lines=15> */
.L_x_2952:
[----:B------:R-:W-:Y:S05]  /*3b10*/  BSYNC.RECONVERGENT B0 ;  /* 0x0000000000007941 */ /* 0x000fea0003800200 */
.L_x_2951:
        /* <DEDUP_REMOVED lines=26> */
.L_x_2954:
[----:B------:R-:W-:Y:S05]  /*3cc0*/  BSYNC.RECONVERGENT B0 ;  /* 0x0000000000007941 */ /* 0x000fea0003800200 */
.L_x_2953:
        /* <DEDUP_REMOVED lines=18> */
.L_x_2956:
[----:B------:R-:W-:Y:S05]  /*3df0*/  BSYNC.RECONVERGENT B0 ;  /* 0x0000000000007941 */ /* 0x000fea0003800200 */
.L_x_2955:
        /* <DEDUP_REMOVED lines=21> */
.L_x_2958:
[----:B------:R-:W-:Y:S05]  /*3f50*/  BSYNC.RECONVERGENT B0 ;  /* 0x0000000000007941 */ /* 0x000fea0003800200 */
.L_x_2957:
[----:B------:R1:W-:Y:S01]  /*3f60*/  @P1 STS.128 [R203+0xf800], RZ ;  /* 0x00f800ffcb001388 */ /* 0x0003e20000000c00 */
[----:B------:R-:W-:Y:S03]  /*3f70*/  BSSY.RECONVERGENT B0, `(.L_x_2959) ;  /* 0x0000012000007945 */ /* 0x000fe60003800200 */
[----:B------:R1:W-:Y:S01]  /*3f80*/  @P1 STS.128 [R203+0x13800], RZ ;  /* 0x013800ffcb001388 */ /* 0x0003e20000000c00 */
[----:B------:R-:W-:Y:S05]  /*3f90*/  @P1 BRA `(.L_x_2960) ;  /* 0x00000000003c1947 */ /* 0x000fea0003800000 */
[-C--:B------:R-:W-:Y:S01]  /*3fa0*/  ISETP.GE.AND P2, PT, R45, R224.reuse, PT ;  /* 0x000000e02d00720c */ /* 0x080fe20003f46270 */
[----:B------:R-:W-:Y:S01]  /*3fb0*/  IMAD R0, R207, 0xc0, RZ ;  /* 0x000000c0cf007824 */ /* 0x000fe200078e02ff */
        /* <DEDUP_REMOVED lines=13> */
.L_x_2960:
[----:B------:R-:W-:Y:S05]  /*4090*/  BSYNC.RECONVERGENT B0 ;  /* 0x0000000000007941 */ /* 0x000fea0003800200 */
.L_x_2959:
[----:B------:R-:W-:Y:S01]  /*40a0*/  LDSM.16.M88.4 R76, [R117] ;  /* 0x00000000754c783b */ /* 0x000fe20000000200 */
[----:B------:R-:W-:Y:S01]  /*40b0*/  IMAD.MOV.U32 R201, RZ, RZ, 0x20 ;  /* 0x00000020ffc97424 */ /* 0x000fe200078e00ff */
[C---:B------:R-:W-:Y:S01]  /*40c0*/  LOP3.LUT P6, RZ, R197.reuse, 0x2, RZ, 0xc0, !PT ;  /* 0x00000002c5ff7812 */ /* 0x040fe200078cc0ff */
[----:B------:R-:W-:Y:S01]  /*40d0*/  IMAD.MOV.U32 R60, RZ, RZ, 0x40 ;  /* 0x00000040ff3c7424 */ /* 0x000fe200078e00ff */
[----:B------:R-:W2:Y:S01]  /*40e0*/  LDSM.16.M88.4 R20, [R137+0x4000] ;  /* 0x004000008914783b */ /* 0x000ea20000000200 */
[----:B------:R-:W-:Y:S01]  /*40f0*/  LOP3.LUT P2, RZ, R197, 0x4, RZ, 0xc0, !PT ;  /* 0x00000004c5ff7812 */ /* 0x000fe2000784c0ff */
[----:B------:R-:W-:Y:S01]  /*4100*/  BSSY.RECONVERGENT B1, `(.L_x_2961) ;  /* 0x0000197000017945 */ /* 0x000fe20003800200 */
[----:B------:R-:W-:Y:S01]  /*4110*/  SEL R0, R201, 0xffffffe0, !P6 ;  /* 0xffffffe0c9007807 */ /* 0x000fe20007000000 */
[----:B------:R-:W3:Y:S01]  /*4120*/  LDSM.16.M88.4 R12, [R137+0x4800] ;  /* 0x00480000890c783b */ /* 0x000ee20000000200 */
[----:B------:R-:W-:Y:S02]  /*4130*/  SEL R60, R60, 0xffffffc0, !P2 ;  /* 0xffffffc03c3c7807 */ /* 0x000fe40005000000 */
[----:B-----5:R-:W-:Y:S01]  /*4140*/  IADD3 R61, PT, PT, R61, R47, -R46 ;  /* 0x0000002f3d3d7210 */ /* 0x020fe20007ffe82e */
[----:B-1--4-:R-:W1:Y:S01]  /*4150*/  LDSM.16.M88.4 R4, [R137+0x5000] ;  /* 0x005000008904783b */ /* 0x012e620000000200 */
[----:B------:R-:W-:-:S02]  /*4160*/  IMAD.IADD R135, R117, 0x1, R0 ;  /* 0x0000000175877824 */ /* 0x000fc400078e0200 */
[----:B------:R-:W-:Y:S01]  /*4170*/  IMAD.IADD R134, R137, 0x1, R0 ;  /* 0x0000000189867824 */ /* 0x000fe200078e0200 */
[----:B------:R-:W4:Y:S01]  /*4180*/  LDSM.16.M88.4 R108, [R137+0x5800] ;  /* 0x00580000896c783b */ /* 0x000f220000000200 */
[--C-:B------:R-:W-:Y:S02]  /*4190*/  IMAD.IADD R141, R117, 0x1, R60.reuse ;  /* 0x00000001758d7824 */ /* 0x100fe400078e023c */
[----:B------:R-:W-:Y:S01]  /*41a0*/  IMAD.IADD R63, R137, 0x1, R60 ;  /* 0x00000001893f7824 */ /* 0x000fe200078e023c */
[----:B------:R-:W4:Y:S01]  /*41b0*/  LDSM.16.M88.4 R100, [R137+0x6000] ;  /* 0x006000008964783b */ /* 0x000f220000000200 */
[C---:B------:R-:W-:Y:S02]  /*41c0*/  IMAD.IADD R133, R0.reuse, 0x1, R141 ;  /* 0x0000000100857824 */ /* 0x040fe400078e028d */
[----:B------:R-:W-:Y:S01]  /*41d0*/  IMAD.IADD R62, R0, 0x1, R63 ;  /* 0x00000001003e7824 */ /* 0x000fe200078e023f */
[----:B------:R-:W4:Y:S04]  /*41e0*/  LDSM.16.M88.4 R92, [R137+0x6800] ;  /* 0x00680000895c783b */ /* 0x000f280000000200 */
[----:B------:R-:W4:Y:S04]  /*41f0*/  LDSM.16.M88.4 R84, [R137+0x7000] ;  /* 0x007000008954783b */ /* 0x000f280000000200 */
[----:B------:R-:W4:Y:S04]  /*4200*/  LDSM.16.M88.4 R28, [R137+0x7800] ;  /* 0x00780000891c783b */ /* 0x000f280000000200 */
[----:B------:R-:W-:Y:S04]  /*4210*/  LDSM.16.M88.4 R52, [R135] ;  /* 0x000000008734783b */ /* 0x000fe80000000200 */
[----:B------:R-:W4:Y:S01]  /*4220*/  LDSM.16.M88.4 R36, [R134+0x4000] ;  /* 0x004000008624783b */ /* 0x000f220000000200 */
[C---:B--2---:R-:W-:Y:S03]  /*4230*/  HMMA.16816.F32 R24, R76.reuse, R20, RZ ;  /* 0x000000144c18723c */ /* 0x044fe600000018ff */
[----:B------:R-:W2:Y:S04]  /*4240*/  LDSM.16.M88.4 R32, [R134+0x5000] ;  /* 0x005000008620783b */ /* 0x000ea80000000200 */
[----:B------:R-:W2:Y:S01]  /*4250*/  LDSM.16.M88.4 R48, [R134+0x4800] ;  /* 0x004800008630783b */ /* 0x000ea20000000200 */
[C---:B---3--:R-:W-:Y:S03]  /*4260*/  HMMA.16816.F32 R16, R76.reuse, R12, RZ ;  /* 0x0000000c4c10723c */ /* 0x048fe600000018ff */
[----:B------:R-:W-:Y:S04]  /*4270*/  LDSM.16.M88.4 R56, [R141] ;  /* 0x000000008d38783b */ /* 0x000fe80000000200 */
[----:B------:R-:W-:Y:S01]  /*4280*/  LDSM.16.M88.4 R72, [R134+0x6800] ;  /* 0x006800008648783b */ /* 0x000fe20000000200 */
[C---:B-1----:R-:W-:Y:S03]  /*4290*/  HMMA.16816.F32 R8, R76.reuse, R4, RZ ;  /* 0x000000044c08723c */ /* 0x042fe600000018ff */
[----:B------:R-:W-:Y:S04]  /*42a0*/  LDSM.16.M88.4 R68, [R134+0x7000] ;  /* 0x007000008644783b */ /* 0x000fe80000000200 */
[----:B------:R-:W-:Y:S01]  /*42b0*/  LDSM.16.M88.4 R64, [R134+0x7800] ;  /* 0x007800008640783b */ /* 0x000fe20000000200 */
[C---:B----4-:R-:W-:Y:S03]  /*42c0*/  HMMA.16816.F32 R112, R76.reuse, R108, RZ ;  /* 0x0000006c4c70723c */ /* 0x050fe600000018ff */
[----:B------:R-:W-:Y:S04]  /*42d0*/  LDSM.16.M88.4 R120, [R117+0x2000] ;  /* 0x002000007578783b */ /* 0x000fe80000000200 */
[----:B------:R-:W-:Y:S01]  /*42e0*/  LDSM.16.M88.4 R116, [R134+0x8000] ;  /* 0x008000008674783b */ /* 0x000fe20000000200 */
[C---:B------:R-:W-:Y:S03]  /*42f0*/  HMMA.16816.F32 R104, R76.reuse, R100, RZ ;  /* 0x000000644c68723c */ /* 0x040fe600000018ff */
        /* <DEDUP_REMOVED lines=18> */
[----:B------:R-:W3:Y:S07]  /*4420*/  LDSM.16.M88.4 R36, [R134+0x6000] ;  /* 0x006000008624783b */ /* 0x000eee0000000200 */
[C---:B--2---:R-:W-:Y:S08]  /*4430*/  HMMA.16816.F32 R8, R52.reuse, R32, R8 ;  /* 0x000000203408723c */ /* 0x044ff00000001808 */
[C---:B------:R-:W-:Y:S01]  /*4440*/  HMMA.16816.F32 R4, R52.reuse, R34, R4 ;  /* 0x000000223404723c */ /* 0x040fe20000001804 */
[----:B------:R-:W2:Y:S07]  /*4450*/  LDSM.16.M88.4 R32, [R63+0x4000] ;  /* 0x004000003f20783b */ /* 0x000eae0000000200 */
[C---:B------:R-:W-:Y:S08]  /*4460*/  HMMA.16816.F32 R16, R52.reuse, R48, R16 ;  /* 0x000000303410723c */ /* 0x040ff00000001810 */
[C---:B-1----:R-:W-:Y:S08]  /*4470*/  HMMA.16816.F32 R112, R52.reuse, R28, R112 ;  /* 0x0000001c3470723c */ /* 0x042ff00000001870 */
[C---:B------:R-:W-:Y:S01]  /*4480*/  HMMA.16816.F32 R108, R52.reuse, R30, R108 ;  /* 0x0000001e346c723c */ /* 0x040fe2000000186c */
[----:B------:R-:W1:Y:S07]  /*4490*/  LDSM.16.M88.4 R28, [R63+0x4800] ;  /* 0x004800003f1c783b */ /* 0x000e6e0000000200 */
[C---:B------:R-:W-:Y:S01]  /*44a0*/  HMMA.16816.F32 R12, R52.reuse, R50, R12 ;  /* 0x00000032340c723c */ /* 0x040fe2000000180c */
[----:B------:R-:W4:Y:S07]  /*44b0*/  LDSM.16.M88.4 R48, [R63+0x5800] ;  /* 0x005800003f30783b */ /* 0x000f2e0000000200 */
[C---:B---3--:R-:W-:Y:S08]  /*44c0*/  HMMA.16816.F32 R104, R52.reuse, R36, R104 ;  /* 0x000000243468723c */ /* 0x048ff00000001868 */
[----:B------:R-:W-:Y:S01]  /*44d0*/  HMMA.16816.F32 R100, R52, R38, R100 ;  /* 0x000000263464723c */ /* 0x000fe20000001864 */
[----:B------:R-:W-:Y:S07]  /*44e0*/  LDSM.16.M88.4 R36, [R63+0x5000] ;  /* 0x005000003f24783b */ /* 0x000fee0000000200 */
[C---:B--2---:R-:W-:Y:S08]  /*44f0*/  HMMA.16816.F32 R24, R56.reuse, R32, R24 ;  /* 0x000000203818723c */ /* 0x044ff00000001818 */
[C---:B------:R-:W-:Y:S01]  /*4500*/  HMMA.16816.F32 R20, R56.reuse, R34, R20 ;  /* 0x000000223814723c */ /* 0x040fe20000001814 */
[----:B------:R-:W-:Y:S07]  /*4510*/  LDSM.16.M88.4 R32, [R63+0x6000] ;  /* 0x006000003f20783b */ /* 0x000fee0000000200 */
[C---:B-1----:R-:W-:Y:S08]  /*4520*/  HMMA.16816.F32 R16, R56.reuse, R28, R16 ;  /* 0x0000001c3810723c */ /* 0x042ff00000001810 */
[----:B------:R-:W-:Y:S01]  /*4530*/  HMMA.16816.F32 R12, R56, R30, R12 ;  /* 0x0000001e380c723c */ /* 0x000fe2000000180c */
        /* <DEDUP_REMOVED lines=9> */
[----:B------:R-:W-:Y:S04]  /*45d0*/  LDSM.16.M88.4 R52, [R133] ;  /* 0x000000008534783b */ /* 0x000fe80000000200 */
[----:B------:R-:W-:Y:S03]  /*45e0*/  LDSM.16.M88.4 R64, [R63+0x7800] ;  /* 0x007800003f40783b */ /* 0x000fe60000000200 */
[C---:B----4-:R-:W-:Y:S08]  /*45f0*/  HMMA.16816.F32 R112, R56.reuse, R48, R112 ;  /* 0x000000303870723c */ /* 0x050ff00000001870 */
        /* <DEDUP_REMOVED lines=17> */
[C---:B---3--:R-:W-:Y:S08]  /*4710*/  HMMA.16816.F32 R88, R56.reuse, R36, R88 ;  /* 0x000000243858723c */ /* 0x048ff00000001858 */
[----:B------:R-:W-:Y:S01]  /*4720*/  HMMA.16816.F32 R84, R56, R38, R84 ;  /* 0x000000263854723c */ /* 0x000fe20000001854 */
[----:B------:R-:W3:Y:S07]  /*4730*/  LDSM.16.M88.4 R36, [R62+0x5800] ;  /* 0x005800003e24783b */ /* 0x000eee0000000200 */
[C---:B----4-:R-:W-:Y:S08]  /*4740*/  HMMA.16816.F32 R16, R52.reuse, R32, R16 ;  /* 0x000000203410723c */ /* 0x050ff00000001810 */
[C---:B------:R-:W-:Y:S01]  /*4750*/  HMMA.16816.F32 R12, R52.reuse, R34, R12 ;  /* 0x00000022340c723c */ /* 0x040fe2000000180c */
        /* <DEDUP_REMOVED lines=8> */
[----:B------:R-:W-:Y:S01]  /*47e0*/  HMMA.16816.F32 R76, R56, R66, R76 ;  /* 0x00000042384c723c */ /* 0x000fe2000000184c */
[----:B------:R-:W1:Y:S04]  /*47f0*/  LDSM.16.M88.4 R56, [R62+0x7800] ;  /* 0x007800003e38783b */ /* 0x000e680000000200 */
[----:B------:R-:W-:Y:S03]  /*4800*/  LDSM.16.M88.4 R64, [R134+0xa800] ;  /* 0x00a800008640783b */ /* 0x000fe60000000200 */
[C---:B---3--:R-:W-:Y:S08]  /*4810*/  HMMA.16816.F32 R112, R52.reuse, R36, R112 ;  /* 0x000000243470723c */ /* 0x048ff00000001870 */
[C---:B------:R-:W-:Y:S01]  /*4820*/  HMMA.16816.F32 R108, R52.reuse, R38, R108 ;  /* 0x00000026346c723c */ /* 0x040fe2000000186c */
[----:B------:R-:W3:Y:S07]  /*4830*/  LDSM.16.M88.4 R36, [R137+0x8000] ;  /* 0x008000008924783b */ /* 0x000eee0000000200 */
[C---:B----4-:R-:W-:Y:S08]  /*4840*/  HMMA.16816.F32 R96, R52.reuse, R32, R96 ;  /* 0x000000203460723c */ /* 0x050ff00000001860 */
        /* <DEDUP_REMOVED lines=14> */
[----:B------:R-:W3:Y:S04]  /*4930*/  LDSM.16.M88.4 R36, [R137+0xa800] ;  /* 0x00a800008924783b */ /* 0x000ee80000000200 */
[----:B------:R-:W-:Y:S03]  /*4940*/  LDSM.16.M88.4 R136, [R63+0x9800] ;  /* 0x009800003f88783b */ /* 0x000fe60000000200 */
[C---:B----4-:R-:W-:Y:S08]  /*4950*/  HMMA.16816.F32 R8, R120.reuse, R32, R8 ;  /* 0x000000207808723c */ /* 0x050ff00000001808 */
[----:B------:R-:W-:Y:S01]  /*4960*/  HMMA.16816.F32 R4, R120, R34, R4 ;  /* 0x000000227804723c */ /* 0x000fe20000001804 */
[----:B------:R-:W4:Y:S07]  /*4970*/  LDSM.16.M88.4 R32, [R134+0x8800] ;  /* 0x008800008620783b */ /* 0x000f2e0000000200 */
[C---:B--2---:R-:W-:Y:S08]  /*4980*/  HMMA.16816.F32 R24, R48.reuse, R116, R24 ;  /* 0x000000743018723c */ /* 0x044ff00000001818 */
[C---:B-1----:R-:W-:Y:S08]  /*4990*/  HMMA.16816.F32 R8, R48.reuse, R28, R8 ;  /* 0x0000001c3008723c */ /* 0x042ff00000001808 */
[----:B------:R-:W-:Y:S01]  /*49a0*/  HMMA.16816.F32 R4, R48, R30, R4 ;  /* 0x0000001e3004723c */ /* 0x000fe20000001804 */
[----:B------:R-:W1:Y:S07]  /*49b0*/  LDSM.16.M88.4 R28, [R63+0x9000] ;  /* 0x009000003f1c783b */ /* 0x000e6e0000000200 */
[C---:B------:R-:W-:Y:S08]  /*49c0*/  HMMA.16816.F32 R104, R120.reuse, R52, R104 ;  /* 0x000000347868723c */ /* 0x040ff00000001868 */
[C---:B------:R-:W-:Y:S01]  /*49d0*/  HMMA.16816.F32 R100, R120.reuse, R54, R100 ;  /* 0x000000367864723c */ /* 0x040fe20000001864 */
[----:B------:R-:W2:Y:S07]  /*49e0*/  LDSM.16.M88.4 R52, [R134+0xb800] ;  /* 0x00b800008634783b */ /* 0x000eae0000000200 */
[C---:B---3--:R-:W-:Y:S08]  /*49f0*/  HMMA.16816.F32 R96, R120.reuse, R36, R96 ;  /* 0x000000247860723c */ /* 0x048ff00000001860 */
[----:B------:R-:W-:Y:S01]  /*4a00*/  HMMA.16816.F32 R92, R120, R38, R92 ;  /* 0x00000026785c723c */ /* 0x000fe2000000185c */
[----:B------:R-:W3:Y:S07]  /*4a10*/  LDSM.16.M88.4 R36, [R63+0x8000] ;  /* 0x008000003f24783b */ /* 0x000eee0000000200 */
[C---:B----4-:R-:W-:Y:S08]  /*4a20*/  HMMA.16816.F32 R16, R48.reuse, R32, R16 ;  /* 0x000000203010723c */ /* 0x050ff00000001810 */
[C---:B------:R-:W-:Y:S01]  /*4a30*/  HMMA.16816.F32 R12, R48.reuse, R34, R12 ;  /* 0x00000022300c723c */ /* 0x040fe2000000180c */
[----:B------:R-:W4:Y:S07]  /*4a40*/  LDSM.16.M88.4 R32, [R63+0x8800] ;  /* 0x008800003f20783b */ /* 0x000f2e0000000200 */
[----:B------:R-:W-:Y:S01]  /*4a50*/  HMMA.16816.F32 R20, R48, R118, R20 ;  /* 0x000000763014723c */ /* 0x000fe20000001814 */
[----:B------:R-:W4:Y:S07]  /*4a60*/  LDSM.16.M88.4 R116, [R63+0xb800] ;  /* 0x00b800003f74783b */ /* 0x000f2e0000000200 */
[C---:B------:R-:W-:Y:S08]  /*4a70*/  HMMA.16816.F32 R80, R120.reuse, R124, R80 ;  /* 0x0000007c7850723c */ /* 0x040ff00000001850 */
[C---:B------:R-:W-:Y:S01]  /*4a80*/  HMMA.16816.F32 R76, R120.reuse, R126, R76 ;  /* 0x0000007e784c723c */ /* 0x040fe2000000184c */
[----:B------:R-:W-:Y:S07]  /*4a90*/  LDSM.16.M88.4 R124, [R63+0xa800] ;  /* 0x00a800003f7c783b */ /* 0x000fee0000000200 */
[C---:B------:R-:W-:Y:S08]  /*4aa0*/  HMMA.16816.F32 R88, R120.reuse, R128, R88 ;  /* 0x000000807858723c */ /* 0x040ff00000001858 */
[----:B------:R-:W-:Y:S01]  /*4ab0*/  HMMA.16816.F32 R84, R120, R130, R84 ;  /* 0x000000827854723c */ /* 0x000fe20000001854 */
[----:B------:R-:W4:Y:S04]  /*4ac0*/  LDSM.16.M88.4 R128, [R63+0xa000] ;  /* 0x00a000003f80783b */ /* 0x000f280000000200 */
[----:B------:R-:W4:Y:S03]  /*4ad0*/  LDSM.16.M88.4 R120, [R63+0xb000] ;  /* 0x00b000003f78783b */ /* 0x000f260000000200 */
[C---:B------:R-:W-:Y:S08]  /*4ae0*/  HMMA.16816.F32 R112, R48.reuse, R72, R112 ;  /* 0x000000483070723c */ /* 0x040ff00000001870 */
[----:B------:R-:W-:Y:S01]  /*4af0*/  HMMA.16816.F32 R108, R48, R74, R108 ;  /* 0x0000004a306c723c */ /* 0x000fe2000000186c */
[----:B------:R-:W-:Y:S07]  /*4b00*/  LDSM.16.M88.4 R72, [R133+0x2000] ;  /* 0x002000008548783b */ /* 0x000fee0000000200 */
[C---:B-1----:R-:W-:Y:S08]  /*4b10*/  HMMA.16816.F32 R8, R140.reuse, R28, R8 ;  /* 0x0000001c8c08723c */ /* 0x042ff00000001808 */
[----:B------:R-:W-:Y:S01]  /*4b20*/  HMMA.16816.F32 R4, R140, R30, R4 ;  /* 0x0000001e8c04723c */ /* 0x000fe20000001804 */
[----:B------:R-:W1:Y:S07]  /*4b30*/  LDSM.16.M88.4 R28, [R62+0xb800] ;  /* 0x00b800003e1c783b */ /* 0x000e6e0000000200 */
        /* <DEDUP_REMOVED lines=8> */
[----:B------:R-:W2:Y:S07]  /*4bc0*/  LDSM.16.M88.4 R64, [R62+0x8800] ;  /* 0x008800003e40783b */ /* 0x000eae0000000200 */
[C---:B------:R-:W-:Y:S08]  /*4bd0*/  HMMA.16816.F32 R88, R48.reuse, R56, R88 ;  /* 0x000000383058723c */ /* 0x040ff00000001858 */
[----:B------:R-:W-:Y:S01]  /*4be0*/  HMMA.16816.F32 R84, R48, R58, R84 ;  /* 0x0000003a3054723c */ /* 0x000fe20000001854 */
[----:B------:R-:W2:Y:S04]  /*4bf0*/  LDSM.16.M88.4 R56, [R62+0x9000] ;  /* 0x009000003e38783b */ /* 0x000ea80000000200 */
[----:B------:R-:W2:Y:S03]  /*4c00*/  LDSM.16.M88.4 R48, [R62+0xa000] ;  /* 0x00a000003e30783b */ /* 0x000ea60000000200 */
[C---:B---3--:R-:W-:Y:S08]  /*4c10*/  HMMA.16816.F32 R24, R140.reuse, R36, R24 ;  /* 0x000000248c18723c */ /* 0x048ff00000001818 */
[C---:B------:R-:W-:Y:S01]  /*4c20*/  HMMA.16816.F32 R20, R140.reuse, R38, R20 ;  /* 0x000000268c14723c */ /* 0x040fe20000001814 */
[----:B------:R-:W3:Y:S07]  /*4c30*/  LDSM.16.M88.4 R36, [R62+0xa800] ;  /* 0x00a800003e24783b */ /* 0x000eee0000000200 */
[C---:B----4-:R-:W-:Y:S08]  /*4c40*/  HMMA.16816.F32 R16, R140.reuse, R32, R16 ;  /* 0x000000208c10723c */ /* 0x050ff00000001810 */
[----:B------:R-:W-:Y:S01]  /*4c50*/  HMMA.16816.F32 R12, R140, R34, R12 ;  /* 0x000000228c0c723c */ /* 0x000fe2000000180c */
[----:B------:R-:W4:Y:S01]  /*4c60*/  LDSM.16.M88.4 R32, [R62+0xb000] ;  /* 0x00b000003e20783b */ /* 0x000f220000000200 */
[----:B------:R-:W-:-:S06]  /*4c70*/  DEPBAR.LE SB0, 0x0 ;  /* 0x000080000000791a */ /* 0x000fcc0000000000 */
[C---:B------:R-:W-:Y:S08]  /*4c80*/  HMMA.16816.F32 R80, R140.reuse, R116, R80 ;  /* 0x000000748c50723c */ /* 0x040ff00000001850 */
[C---:B------:R-:W-:Y:S08]  /*4c90*/  HMMA.16816.F32 R76, R140.reuse, R118, R76 ;  /* 0x000000768c4c723c */ /* 0x040ff0000000184c */
[----:B------:R-:W-:Y:S01]  /*4ca0*/  HMMA.16816.F32 R112, R140, R136, R112 ;  /* 0x000000888c70723c */ /* 0x000fe20000001870 */
[----:B------:R-:W-:-:S05]  /*4cb0*/  VIADD R136, R132, 0xffffffff ;  /* 0xffffffff84887836 */ /* 0x000fca0000000000 */
[----:B------:R-:W-:Y:S02]  /*4cc0*/  ISETP.GT.AND P1, PT, R136, R213, PT ;  /* 0x000000d58800720c */ /* 0x000fe40003f24270 */
[C---:B------:R-:W-:Y:S08]  /*4cd0*/  HMMA.16816.F32 R108, R140.reuse, R138, R108 ;  /* 0x0000008a8c6c723c */ /* 0x040ff0000000186c */
[C---:B------:R-:W-:Y:S08]  /*4ce0*/  HMMA.16816.F32 R104, R140.reuse, R128, R104 ;  /* 0x000000808c68723c */ /* 0x040ff00000001868 */
[C---:B------:R-:W-:Y:S08]  /*4cf0*/  HMMA.16816.F32 R100, R140.reuse, R130, R100 ;  /* 0x000000828c64723c */ /* 0x040ff00000001864 */
[C---:B------:R-:W-:Y:S08]  /*4d00*/  HMMA.16816.F32 R96, R140.reuse, R124, R96 ;  /* 0x0000007c8c60723c */ /* 0x040ff00000001860 */
[C---:B------:R-:W-:Y:S08]  /*4d10*/  HMMA.16816.F32 R92, R140.reuse, R126, R92 ;  /* 0x0000007e8c5c723c */ /* 0x040ff0000000185c */
[C---:B------:R-:W-:Y:S08]  /*4d20*/  HMMA.16816.F32 R88, R140.reuse, R120, R88 ;  /* 0x000000788c58723c */ /* 0x040ff00000001858 */
[----:B------:R-:W-:Y:S08]  /*4d30*/  HMMA.16816.F32 R84, R140, R122, R84 ;  /* 0x0000007a8c54723c */ /* 0x000ff00000001854 */
[----:B-1----:R-:W-:Y:S01]  /*4d40*/  HMMA.16816.F32 R80, R72, R28, R80 ;  /* 0x0000001c4850723c */ /* 0x002fe20000001850 */
[----:B------:R-:W-:-:S02]  /*4d50*/  SHF.R.U32.HI R28, RZ, 0x2, R197 ;  /* 0x00000002ff1c7819 */ /* 0x000fc400000116c5 */
[----:B------:R-:W-:-:S04]  /*4d60*/  LOP3.LUT R29, R198, 0x1f0, RZ, 0xc0, !PT ;  /* 0x000001f0c61d7812 */ /* 0x000fc800078ec0ff */
[----:B------:R-:W-:Y:S01]  /*4d70*/  LOP3.LUT R28, R29, 0x7, R28, 0xf8, !PT ;  /* 0x000000071d1c7812 */ /* 0x000fe200078ef81c */
[----:B------:R-:W-:Y:S01]  /*4d80*/  HMMA.16816.F32 R76, R72, R30, R76 ;  /* 0x0000001e484c723c */ /* 0x000fe2000000184c */
[----:B------:R-:W-:-:S03]  /*4d90*/  IADD3 R29, PT, PT, R47, -R46, -R44 ;  /* 0x8000002e2f1d7210 */ /* 0x000fc60007ffe82c */
[----:B------:R-:W-:-:S04]  /*4da0*/  IMAD R28, R219, 0x40, R28 ;  /* 0x00000040db1c7824 */ /* 0x000fc800078e021c */
[C---:B------:R-:W-:Y:S01]  /*4db0*/  IMAD.IADD R210, R28.reuse, 0x1, R29 ;  /* 0x000000011cd27824 */ /* 0x040fe200078e021d */
[----:B--2---:R-:W-:Y:S01]  /*4dc0*/  HMMA.16816.F32 R24, R72, R68, R24 ;  /* 0x000000444818723c */ /* 0x004fe20000001818 */
[----:B------:R-:W-:-:S03]  /*4dd0*/  IMAD.IADD R30, R28, 0x1, R61 ;  /* 0x000000011c1e7824 */ /* 0x000fc600078e023d */
[----:B------:R-:W-:Y:S02]  /*4de0*/  VIMNMX R212, PT, PT, RZ, R210, !PT ;  /* 0x000000d2ffd47248 */ /* 0x000fe40007fe0100 */
[C-C-:B------:R-:W-:Y:S02]  /*4df0*/  VIADDMNMX R211, R30.reuse, 0x1, R47.reuse, PT ;  /* 0x000000011ed37846 */ /* 0x140fe4000380012f */
[----:B------:R-:W-:Y:S01]  /*4e00*/  HMMA.16816.F32 R20, R72, R70, R20 ;  /* 0x000000464814723c */ /* 0x000fe20000001814 */
[----:B------:R-:W-:Y:S02]  /*4e10*/  VIADDMNMX R209, R30, 0x9, R47, PT ;  /* 0x000000091ed17846 */ /* 0x000fe4000380012f */
[----:B------:R-:W-:-:S05]  /*4e20*/  VIADDMNMX R210, R210, 0x8, RZ, !PT ;  /* 0x00000008d2d27846 */ /* 0x000fca00078001ff */
        /* <DEDUP_REMOVED lines=10> */
[C---:B----4-:R-:W-:Y:S08]  /*4ed0*/  HMMA.16816.F32 R88, R72.reuse, R32, R88 ;  /* 0x000000204858723c */ /* 0x050ff00000001858 */
[----:B------:R-:W-:Y:S01]  /*4ee0*/  HMMA.16816.F32 R84, R72, R34, R84 ;  /* 0x000000224854723c */ /* 0x000fe20000001854 */
[----:B------:R-:W-:Y:S01]  /*4ef0*/  LOP3.LUT R35, R202, 0x200, RZ, 0xc0, !PT ;  /* 0x00000200ca237812 */ /* 0x000fe200078ec0ff */
[----:B------:R-:W-:Y:S06]  /*4f00*/  BAR.SYNC.DEFER_BLOCKING 0x0 ;  /* 0x0000000000007b1d */ /* 0x000fec0000010000 */
[----:B------:R-:W-:-:S12]  /*4f10*/  @!P1 BRA `(.L_x_2962) ;  /* 0x0000000800d49947 */ /* 0x000fd80003800000 */
        /* <DEDUP_REMOVED lines=13> */
.L_x_2964:
[----:B------:R-:W2:Y:S01]  /*4ff0*/  LD.E R36, desc[UR4][R2.64+0x170] ;  /* 0x0001700402247980 */ /* 0x000ea2000c101900 */
[----:B------:R-:W-:Y:S02]  /*5000*/  LEA R33, R132, 0xffffff00, 0x7 ;  /* 0xffffff0084217811 */ /* 0x000fe400078e38ff */
        /* <DEDUP_REMOVED lines=15> */
[----:B------:R-:W2:Y:S04]  /*5100*/  LD.E.64 R38, desc[UR4][R2.64+0x20] ;  /* 0x0000200402267980 */ /* 0x000ea8000c101b00 */
        /* <DEDUP_REMOVED lines=12> */
[----:B------:R-:W-:Y:S02]  /*51d0*/  ISETP.GE.U32.AND P5, PT, R30, R31, PT ;  /* 0x0000001f1e00720c */ /* 0x000fe40003fa6070 */
[----:B------:R-:W-:-:S02]  /*51e0*/  ISETP.GE.AND P3, PT, R42, RZ, PT ;  /* 0x000000ff2a00720c */ /* 0x000fc40003f66270 */
[----:B------:R-:W-:-:S07]  /*51f0*/  LOP3.LUT R31, RZ, R36, RZ, 0x33, !PT ;  /* 0x00000024ff1f7212 */ /* 0x000fce00078e33ff */
[----:B------:R-:W-:Y:S02]  /*5200*/  @P4 IADD3 R32, PT, PT, R32, 0x1, RZ ;  /* 0x0000000120204810 */ /* 0x000fe40007ffe0ff */
[----:B------:R-:W-:Y:S01]  /*5210*/  @P5 VIADD R34, R34, 0x1 ;  /* 0x0000000122225836 */ /* 0x000fe20000000000 */
[----:B------:R-:W-:Y:S02]  /*5220*/  ISETP.NE.AND P4, PT, R36, RZ, PT ;  /* 0x000000ff2400720c */ /* 0x000fe40003f85270 */
        /* <DEDUP_REMOVED lines=24> */
.L_x_2965:
[----:B------:R-:W-:Y:S05]  /*53b0*/  BSYNC.RECONVERGENT B0 ;  /* 0x0000000000007941 */ /* 0x000fea0003800200 */
.L_x_2963:
[C---:B------:R-:W-:Y:S01]  /*53c0*/  IMAD.SHL.U32 R29, R204.reuse, 0x20, RZ ;  /* 0x00000020cc1d7824 */ /* 0x040fe200078e00ff */
[----:B------:R-:W-:Y:S02]  /*53d0*/  ISETP.GE.AND P3, PT, R45, R224, PT ;  /* 0x000000e02d00720c */ /* 0x000fe40003f66270 */
        /* <DEDUP_REMOVED lines=105> */
.L_x_2962:
[----:B------:R-:W-:Y:S05]  /*5a70*/  BSYNC.RECONVERGENT B1 ;  /* 0x0000000000017941 */ /* 0x000fea0003800200 */
.L_x_2961:
[----:B------:R-:W-:Y:S01]  /*5a80*/  IMAD.SHL.U32 R135, R197, 0x2, RZ ;  /* 0x00000002c5877824 */ /* 0x000fe200078e00ff */
[----:B------:R-:W2:Y:S04]  /*5a90*/  LD.E R141, desc[UR4][R2.64+0xdc] ;  /* 0x0000dc04028d7980 */ /* 0x000ea8000c101900 */
[----:B------:R-:W-:-:S05]  /*5aa0*/  LOP3.LUT R135, R135, 0x6, RZ, 0xc0, !PT ;  /* 0x0000000687877812 */ /* 0x000fca00078ec0ff */
[----:B------:R-:W-:-:S04]  /*5ab0*/  IMAD R68, R136, 0x80, R135 ;  /* 0x0000008088447824 */ /* 0x000fc800078e0287 */
[C---:B------:R-:W-:Y:S01]  /*5ac0*/  VIADD R67, R68.reuse, 0x1 ;  /* 0x0000000144437836 */ /* 0x040fe20000000000 */
[C---:B------:R-:W-:Y:S01]  /*5ad0*/  ISETP.GE.AND P1, PT, R68.reuse, R212, PT ;  /* 0x000000d44400720c */ /* 0x040fe20003f26270 */
[----:B------:R-:W-:-:S03]  /*5ae0*/  VIADD R66, R68, 0x8 ;  /* 0x0000000844427836 */ /* 0x000fc60000000000 */
[CC--:B------:R-:W-:Y:S01]  /*5af0*/  ISETP.GE.AND P4, PT, R67.reuse, R212.reuse, PT ;  /* 0x000000d44300720c */ /* 0x0c0fe20003f86270 */
[----:B------:R-:W-:Y:S01]  /*5b00*/  VIADD R65, R68, 0x9 ;  /* 0x0000000944417836 */ /* 0x000fe20000000000 */
[----:B------:R-:W-:Y:S02]  /*5b10*/  FSEL R24, R24, -INF , P1 ;  /* 0xff80000018187808 */ /* 0x000fe40000800000 */
[----:B------:R-:W-:Y:S02]  /*5b20*/  ISETP.GE.AND P1, PT, R67, R211, PT ;  /* 0x000000d34300720c */ /* 0x000fe40003f26270 */
[----:B------:R-:W-:Y:S02]  /*5b30*/  FSEL R25, R25, -INF , P4 ;  /* 0xff80000019197808 */ /* 0x000fe40002000000 */
[----:B------:R-:W-:Y:S02]  /*5b40*/  ISETP.GE.AND P4, PT, R66, R212, PT ;  /* 0x000000d44200720c */ /* 0x000fe40003f86270 */
[----:B-1----:R-:W-:-:S02]  /*5b50*/  FSEL R31, R25, -INF , !P1 ;  /* 0xff800000191f7808 */ /* 0x002fc40004800000 */
[CC--:B------:R-:W-:Y:S01]  /*5b60*/  ISETP.GE.AND P1, PT, R65.reuse, R212.reuse, PT ;  /* 0x000000d44100720c */ /* 0x0c0fe20003f26270 */
[----:B------:R-:W-:Y:S01]  /*5b70*/  VIADD R63, R68, 0x10 ;  /* 0x00000010443f7836 */ /* 0x000fe20000000000 */
[----:B------:R-:W-:Y:S01]  /*5b80*/  FSEL R33, R20, -INF , P4 ;  /* 0xff80000014217808 */ /* 0x000fe20002000000 */
[----:B------:R-:W-:Y:S01]  /*5b90*/  VIADD R62, R68, 0x11 ;  /* 0x00000011443e7836 */ /* 0x000fe20000000000 */
[----:B------:R-:W-:Y:S02]  /*5ba0*/  ISETP.GE.AND P4, PT, R65, R211, PT ;  /* 0x000000d34100720c */ /* 0x000fe40003f86270 */
[----:B------:R-:W-:Y:S02]  /*5bb0*/  FSEL R21, R21, -INF , P1 ;  /* 0xff80000015157808 */ /* 0x000fe40000800000 */
[----:B------:R-:W-:Y:S02]  /*5bc0*/  ISETP.GE.AND P1, PT, R63, R212, PT ;  /* 0x000000d43f00720c */ /* 0x000fe40003f26270 */
[----:B------:R-:W-:-:S02]  /*5bd0*/  FSEL R29, R21, -INF , !P4 ;  /* 0xff800000151d7808 */ /* 0x000fc40006000000 */
[-C--:B------:R-:W-:Y:S01]  /*5be0*/  ISETP.GE.AND P4, PT, R62, R212.reuse, PT ;  /* 0x000000d43e00720c */ /* 0x080fe20003f86270 */
[----:B------:R-:W-:Y:S01]  /*5bf0*/  VIADD R59, R68, 0x18 ;  /* 0x00000018443b7836 */ /* 0x000fe20000000000 */
[----:B------:R-:W-:Y:S01]  /*5c00*/  FSEL R25, R16, -INF , P1 ;  /* 0xff80000010197808 */ /* 0x000fe20000800000 */
[----:B------:R-:W-:Y:S01]  /*5c10*/  VIADD R53, R68, 0x19 ;  /* 0x0000001944357836 */ /* 0x000fe20000000000 */
[----:B------:R-:W-:Y:S02]  /*5c20*/  ISETP.GE.AND P1, PT, R62, R211, PT ;  /* 0x000000d33e00720c */ /* 0x000fe40003f26270 */
[----:B------:R-:W-:Y:S02]  /*5c30*/  FSEL R17, R17, -INF , P4 ;  /* 0xff80000011117808 */ /* 0x000fe40002000000 */
[----:B------:R-:W-:Y:S02]  /*5c40*/  ISETP.GE.AND P4, PT, R59, R212, PT ;  /* 0x000000d43b00720c */ /* 0x000fe40003f86270 */
[----:B------:R-:W-:-:S02]  /*5c50*/  FSEL R21, R17, -INF , !P1 ;  /* 0xff80000011157808 */ /* 0x000fc40004800000 */
        /* <DEDUP_REMOVED lines=20> */
[-C--:B------:R-:W-:Y:S02]  /*5da0*/  ISETP.GE.AND P4, PT, R38, R211.reuse, PT ;  /* 0x000000d32600720c */ /* 0x080fe40003f86270 */
[----:B------:R-:W-:Y:S02]  /*5db0*/  FSEL R5, R5, -INF , P1 ;  /* 0xff80000005057808 */ /* 0x000fe40000800000 */
[----:B------:R-:W-:Y:S02]  /*5dc0*/  ISETP.GE.AND P5, PT, R68, R211, PT ;  /* 0x000000d34400720c */ /* 0x000fe40003fa6270 */
[----:B------:R-:W-:-:S02]  /*5dd0*/  ISETP.GE.AND P1, PT, R44, R212, PT ;  /* 0x000000d42c00720c */ /* 0x000fc40003f26270 */
[----:B------:R-:W-:Y:S02]  /*5de0*/  FSEL R37, R5, -INF , !P4 ;  /* 0xff80000005257808 */ /* 0x000fe40006000000 */
[----:B------:R-:W-:Y:S02]  /*5df0*/  ISETP.GE.AND P4, PT, R36, R212, PT ;  /* 0x000000d42400720c */ /* 0x000fe40003f86270 */
[----:B------:R-:W-:Y:S01]  /*5e00*/  FSEL R24, R24, -INF , !P5 ;  /* 0xff80000018187808 */ /* 0x000fe20006800000 */
[----:B------:R-:W-:Y:S01]  /*5e10*/  VIADD R42, R68, 0x38 ;  /* 0x00000038442a7836 */ /* 0x000fe20000000000 */
[-C--:B------:R-:W-:Y:S01]  /*5e20*/  ISETP.GE.AND P5, PT, R66, R211.reuse, PT ;  /* 0x000000d34200720c */ /* 0x080fe20003fa6270 */
[----:B------:R-:W-:Y:S01]  /*5e30*/  VIADD R34, R68, 0x39 ;  /* 0x0000003944227836 */ /* 0x000fe20000000000 */
[----:B------:R-:W-:Y:S02]  /*5e40*/  FSEL R112, R112, -INF , P1 ;  /* 0xff80000070707808 */ /* 0x000fe40000800000 */
[----:B------:R-:W-:-:S02]  /*5e50*/  ISETP.GE.AND P1, PT, R36, R211, PT ;  /* 0x000000d32400720c */ /* 0x000fc40003f26270 */
[----:B------:R-:W-:Y:S02]  /*5e60*/  FSEL R113, R113, -INF , P4 ;  /* 0xff80000071717808 */ /* 0x000fe40002000000 */
[----:B------:R-:W-:Y:S02]  /*5e70*/  FSEL R33, R33, -INF , !P5 ;  /* 0xff80000021217808 */ /* 0x000fe40006800000 */
[-C--:B------:R-:W-:Y:S02]  /*5e80*/  ISETP.GE.AND P5, PT, R63, R211.reuse, PT ;  /* 0x000000d33f00720c */ /* 0x080fe40003fa6270 */
[-C--:B------:R-:W-:Y:S02]  /*5e90*/  ISETP.GE.AND P4, PT, R42, R212.reuse, PT ;  /* 0x000000d42a00720c */ /* 0x080fe40003f86270 */
[----:B------:R-:W-:Y:S02]  /*5ea0*/  FSEL R179, R113, -INF , !P1 ;  /* 0xff80000071b37808 */ /* 0x000fe40004800000 */
[----:B------:R-:W-:Y:S01]  /*5eb0*/  ISETP.GE.AND P1, PT, R34, R212, PT ;  /* 0x000000d42200720c */ /* 0x000fe20003f26270 */
[C---:B------:R-:W-:Y:S01]  /*5ec0*/  VIADD R32, R68.reuse, 0x40 ;  /* 0x0000004044207836 */ /* 0x040fe20000000000 */
[----:B------:R-:W-:Y:S01]  /*5ed0*/  FSEL R25, R25, -INF , !P5 ;  /* 0xff80000019197808 */ /* 0x000fe20006800000 */
[----:B------:R-:W-:Y:S01]  /*5ee0*/  VIADD R30, R68, 0x41 ;  /* 0x00000041441e7836 */ /* 0x000fe20000000000 */
[----:B------:R-:W-:-:S02]  /*5ef0*/  ISETP.GE.AND P5, PT, R59, R211, PT ;  /* 0x000000d33b00720c */ /* 0x000fc40003fa6270 */
[----:B------:R-:W-:Y:S02]  /*5f00*/  FSEL R108, R108, -INF , P4 ;  /* 0xff8000006c6c7808 */ /* 0x000fe40002000000 */
[-C--:B------:R-:W-:Y:S02]  /*5f10*/  ISETP.GE.AND P4, PT, R34, R211.reuse, PT ;  /* 0x000000d32200720c */ /* 0x080fe40003f86270 */
[----:B------:R-:W-:Y:S02]  /*5f20*/  FSEL R109, R109, -INF , P1 ;  /* 0xff8000006d6d7808 */ /* 0x000fe40000800000 */
[----:B------:R-:W-:Y:S02]  /*5f30*/  FSEL R17, R17, -INF , !P5 ;  /* 0xff80000011117808 */ /* 0x000fe40006800000 */
[----:B------:R-:W-:Y:S02]  /*5f40*/  ISETP.GE.AND P5, PT, R56, R211, PT ;  /* 0x000000d33800720c */ /* 0x000fe40003fa6270 */
[----:B------:R-:W-:-:S02]  /*5f50*/  ISETP.GE.AND P1, PT, R32, R212, PT ;  /* 0x000000d42000720c */ /* 0x000fc40003f26270 */
[----:B------:R-:W-:Y:S02]  /*5f60*/  FSEL R175, R109, -INF , !P4 ;  /* 0xff8000006daf7808 */ /* 0x000fe40006000000 */
[----:B------:R-:W-:Y:S01]  /*5f70*/  ISETP.GE.AND P4, PT, R30, R212, PT ;  /* 0x000000d41e00720c */ /* 0x000fe20003f86270 */
[C---:B------:R-:W-:Y:S01]  /*5f80*/  VIADD R28, R68.reuse, 0x48 ;  /* 0x00000048441c7836 */ /* 0x040fe20000000000 */
[----:B------:R-:W-:Y:S01]  /*5f90*/  FSEL R47, R47, -INF , !P5 ;  /* 0xff8000002f2f7808 */ /* 0x000fe20006800000 */
[----:B------:R-:W-:Y:S01]  /*5fa0*/  VIADD R20, R68, 0x49 ;  /* 0x0000004944147836 */ /* 0x000fe20000000000 */
[----:B------:R-:W-:Y:S02]  /*5fb0*/  FSEL R104, R104, -INF , P1 ;  /* 0xff80000068687808 */ /* 0x000fe40000800000 */
[-C--:B------:R-:W-:Y:S02]  /*5fc0*/  ISETP.GE.AND P5, PT, R46, R211.reuse, PT ;  /* 0x000000d32e00720c */ /* 0x080fe40003fa6270 */
[----:B------:R-:W-:-:S02]  /*5fd0*/  ISETP.GE.AND P1, PT, R30, R211, PT ;  /* 0x000000d31e00720c */ /* 0x000fc40003f26270 */
[----:B------:R-:W-:Y:S02]  /*5fe0*/  FSEL R105, R105, -INF , P4 ;  /* 0xff80000069697808 */ /* 0x000fe40002000000 */
[----:B------:R-:W-:Y:S02]  /*5ff0*/  FSEL R49, R4, -INF , !P5 ;  /* 0xff80000004317808 */ /* 0x000fe40006800000 */
[-C--:B------:R-:W-:Y:S02]  /*6000*/  ISETP.GE.AND P4, PT, R28, R212.reuse, PT ;  /* 0x000000d41c00720c */ /* 0x080fe40003f86270 */
[----:B------:R-:W-:Y:S02]  /*6010*/  FSEL R193, R105, -INF , !P1 ;  /* 0xff80000069c17808 */ /* 0x000fe40004800000 */
[----:B------:R-:W-:Y:S02]  /*6020*/  ISETP.GE.AND P5, PT, R44, R211, PT ;  /* 0x000000d32c00720c */ /* 0x000fe40003fa6270 */
[----:B------:R-:W-:Y:S01]  /*6030*/  ISETP.GE.AND P1, PT, R20, R212, PT ;  /* 0x000000d41400720c */ /* 0x000fe20003f26270 */
[----:B------:R-:W-:Y:S01]  /*6040*/  VIADD R16, R68, 0x50 ;  /* 0x0000005044107836 */ /* 0x000fe20000000000 */
[----:B------:R-:W-:Y:S01]  /*6050*/  FSEL R100, R100, -INF , P4 ;  /* 0xff80000064647808 */ /* 0x000fe20002000000 */
[----:B------:R-:W-:Y:S01]  /*6060*/  VIADD R12, R68, 0x51 ;  /* 0x00000051440c7836 */ /* 0x000fe20000000000 */
[----:B------:R-:W-:-:S02]  /*6070*/  FSEL R181, R112, -INF , !P5 ;  /* 0xff80000070b57808 */ /* 0x000fc40006800000 */
[-C--:B------:R-:W-:Y:S02]  /*6080*/  ISETP.GE.AND P4, PT, R20, R211.reuse, PT ;  /* 0x000000d31400720c */ /* 0x080fe40003f86270 */
[----:B------:R-:W-:Y:S02]  /*6090*/  FSEL R101, R101, -INF , P1 ;  /* 0xff80000065657808 */ /* 0x000fe40000800000 */
[----:B------:R-:W-:Y:S02]  /*60a0*/  ISETP.GE.AND P5, PT, R42, R211, PT ;  /* 0x000000d32a00720c */ /* 0x000fe40003fa6270 */
[----:B------:R-:W-:Y:S02]  /*60b0*/  ISETP.GE.AND P1, PT, R16, R212, PT ;  /* 0x000000d41000720c */ /* 0x000fe40003f26270 */
[----:B------:R-:W-:Y:S02]  /*60c0*/  FSEL R195, R101, -INF , !P4 ;  /* 0xff80000065c37808 */ /* 0x000fe40006000000 */
[----:B------:R-:W-:-:S02]  /*60d0*/  FSEL R177, R108, -INF , !P5 ;  /* 0xff8000006cb17808 */ /* 0x000fc40006800000 */
[----:B------:R-:W-:Y:S02]  /*60e0*/  ISETP.GE.AND P4, PT, R12, R212, PT ;  /* 0x000000d40c00720c */ /* 0x000fe40003f86270 */
[-C--:B------:R-:W-:Y:S01]  /*60f0*/  ISETP.GE.AND P5, PT, R32, R211.reuse, PT ;  /* 0x000000d32000720c */ /* 0x080fe20003fa6270 */
[----:B------:R-:W-:Y:S01]  /*6100*/  VIADD R8, R68, 0x58 ;  /* 0x0000005844087836 */ /* 0x000fe20000000000 */
[----:B------:R-:W-:Y:S01]  /*6110*/  FSEL R96, R96, -INF , P1 ;  /* 0xff80000060607808 */ /* 0x000fe20000800000 */
[----:B------:R-:W-:Y:S01]  /*6120*/  VIADD R50, R68, 0x59 ;  /* 0x0000005944327836 */ /* 0x000fe20000000000 */
[----:B------:R-:W-:Y:S02]  /*6130*/  ISETP.GE.AND P1, PT, R12, R211, PT ;  /* 0x000000d30c00720c */ /* 0x000fe40003f26270 */
[----:B------:R-:W-:Y:S02]  /*6140*/  FSEL R97, R97, -INF , P4 ;  /* 0xff80000061617808 */ /* 0x000fe40002000000 */
[----:B------:R-:W-:-:S02]  /*6150*/  FSEL R231, R104, -INF , !P5 ;  /* 0xff80000068e77808 */ /* 0x000fc40006800000 */
[-C--:B------:R-:W-:Y:S02]  /*6160*/  ISETP.GE.AND P5, PT, R28, R211.reuse, PT ;  /* 0x000000d31c00720c */ /* 0x080fe40003fa6270 */
[-C--:B------:R-:W-:Y:S02]  /*6170*/  ISETP.GE.AND P4, PT, R8, R212.reuse, PT ;  /* 0x000000d40800720c */ /* 0x080fe40003f86270 */
[----:B------:R-:W-:Y:S02]  /*6180*/  FSEL R233, R97, -INF , !P1 ;  /* 0xff80000061e97808 */ /* 0x000fe40004800000 */
[----:B------:R-:W-:Y:S02]  /*6190*/  ISETP.GE.AND P1, PT, R50, R212, PT ;  /* 0x000000d43200720c */ /* 0x000fe40003f26270 */
[----:B------:R-:W-:Y:S01]  /*61a0*/  FSEL R237, R100, -INF , !P5 ;  /* 0xff80000064ed7808 */ /* 0x000fe20006800000 */
[----:B------:R-:W-:Y:S01]  /*61b0*/  VIADD R48, R68, 0x60 ;  /* 0x0000006044307836 */ /* 0x000fe20000000000 */
[----:B------:R-:W-:Y:S01]  /*61c0*/  ISETP.GE.AND P5, PT, R16, R211, PT ;  /* 0x000000d31000720c */ /* 0x000fe20003fa6270 */
[----:B------:R-:W-:Y:S01]  /*61d0*/  VIADD R52, R68, 0x61 ;  /* 0x0000006144347836 */ /* 0x000fe20000000000 */
[----:B------:R-:W-:-:S02]  /*61e0*/  FSEL R92, R92, -INF , P4 ;  /* 0xff8000005c5c7808 */ /* 0x000fc40002000000 */
[-C--:B------:R-:W-:Y:S02]  /*61f0*/  ISETP.GE.AND P4, PT, R50, R211.reuse, PT ;  /* 0x000000d33200720c */ /* 0x080fe40003f86270 */
[----:B------:R-:W-:Y:S02]  /*6200*/  FSEL R93, R93, -INF , P1 ;  /* 0xff8000005d5d7808 */ /* 0x000fe40000800000 */
[----:B------:R-:W-:Y:S02]  /*6210*/  FSEL R235, R96, -INF , !P5 ;  /* 0xff80000060eb7808 */ /* 0x000fe40006800000 */
[----:B------:R-:W-:Y:S02]  /*6220*/  ISETP.GE.AND P5, PT, R8, R211, PT ;  /* 0x000000d30800720c */ /* 0x000fe40003fa6270 */
[----:B------:R-:W-:Y:S02]  /*6230*/  ISETP.GE.AND P1, PT, R48, R212, PT ;  /* 0x000000d43000720c */ /* 0x000fe40003f26270 */
[----:B------:R-:W-:-:S02]  /*6240*/  FSEL R191, R93, -INF , !P4 ;  /* 0xff8000005dbf7808 */ /* 0x000fc40006000000 */
[----:B------:R-:W-:Y:S01]  /*6250*/  ISETP.GE.AND P4, PT, R52, R212, PT ;  /* 0x000000d43400720c */ /* 0x000fe20003f86270 */
[----:B------:R-:W-:Y:S01]  /*6260*/  VIADD R54, R68, 0x68 ;  /* 0x0000006844367836 */ /* 0x000fe20000000000 */
[----:B------:R-:W-:Y:S01]  /*6270*/  FSEL R221, R92, -INF , !P5 ;  /* 0xff8000005cdd7808 */ /* 0x000fe20006800000 */
[----:B------:R-:W-:Y:S01]  /*6280*/  VIADD R55, R68, 0x69 ;  /* 0x0000006944377836 */ /* 0x000fe20000000000 */
[-C--:B------:R-:W-:Y:S02]  /*6290*/  ISETP.GE.AND P5, PT, R48, R211.reuse, PT ;  /* 0x000000d33000720c */ /* 0x080fe40003fa6270 */
[----:B------:R-:W-:Y:S02]  /*62a0*/  FSEL R88, R88, -INF , P1 ;  /* 0xff80000058587808 */ /* 0x000fe40000800000 */
[----:B------:R-:W-:Y:S02]  /*62b0*/  ISETP.GE.AND P1, PT, R52, R211, PT ;  /* 0x000000d33400720c */ /* 0x000fe40003f26270 */
[----:B------:R-:W-:-:S02]  /*62c0*/  FSEL R89, R89, -INF , P4 ;  /* 0xff80000059597808 */ /* 0x000fc40002000000 */
[----:B------:R-:W-:Y:S02]  /*62d0*/  FSEL R173, R88, -INF , !P5 ;  /* 0xff80000058ad7808 */ /* 0x000fe40006800000 */
[-C--:B------:R-:W-:Y:S02]  /*62e0*/  ISETP.GE.AND P5, PT, R54, R212.reuse, PT ;  /* 0x000000d43600720c */ /* 0x080fe40003fa6270 */
[----:B------:R-:W-:Y:S02]  /*62f0*/  FSEL R171, R89, -INF , !P1 ;  /* 0xff80000059ab7808 */ /* 0x000fe40004800000 */
[C---:B------:R-:W-:Y:S01]  /*6300*/  ISETP.GE.AND P1, PT, R55.reuse, R212, PT ;  /* 0x000000d43700720c */ /* 0x040fe20003f26270 */
[----:B------:R-:W-:Y:S01]  /*6310*/  VIADD R61, R68, 0x78 ;  /* 0x00000078443d7836 */ /* 0x000fe20000000000 */
[----:B------:R-:W-:Y:S01]  /*6320*/  FSEL R84, R84, -INF , P5 ;  /* 0xff80000054547808 */ /* 0x000fe20002800000 */
[----:B------:R-:W-:Y:S01]  /*6330*/  VIADD R57, R68, 0x70 ;  /* 0x0000007044397836 */ /* 0x000fe20000000000 */
[----:B------:R-:W-:-:S02]  /*6340*/  ISETP.GE.AND P5, PT, R55, R211, PT ;  /* 0x000000d33700720c */ /* 0x000fc40003fa6270 */
[----:B------:R-:W-:Y:S02]  /*6350*/  FSEL R85, R85, -INF , P1 ;  /* 0xff80000055557808 */ /* 0x000fe40000800000 */
[----:B------:R-:W-:Y:S02]  /*6360*/  ISETP.GE.AND P4, PT, R54, R211, PT ;  /* 0x000000d33600720c */ /* 0x000fe40003f86270 */
[----:B------:R-:W-:Y:S01]  /*6370*/  FSEL R167, R85, -INF , !P5 ;  /* 0xff80000055a77808 */ /* 0x000fe20006800000 */
[----:B------:R-:W-:Y:S01]  /*6380*/  VIADD R58, R68, 0x71 ;  /* 0x00000071443a7836 */ /* 0x000fe20000000000 */
[----:B------:R-:W-:Y:S02]  /*6390*/  FSEL R169, R84, -INF , !P4 ;  /* 0xff80000054a97808 */ /* 0x000fe40006000000 */
[-C--:B------:R-:W-:Y:S01]  /*63a0*/  ISETP.GE.AND P5, PT, R61, R212.reuse, PT ;  /* 0x000000d43d00720c */ /* 0x080fe20003fa6270 */
[----:B------:R-:W-:Y:S01]  /*63b0*/  VIADD R64, R68, 0x79 ;  /* 0x0000007944407836 */ /* 0x000fe20000000000 */
[----:B------:R-:W-:-:S02]  /*63c0*/  ISETP.GE.AND P4, PT, R57, R212, PT ;  /* 0x000000d43900720c */ /* 0x000fc40003f86270 */
[----:B------:R-:W-:Y:S02]  /*63d0*/  FSEL R76, R76, -INF , P5 ;  /* 0xff8000004c4c7808 */ /* 0x000fe40002800000 */
[----:B------:R-:W-:Y:S02]  /*63e0*/  FSEL R80, R80, -INF , P4 ;  /* 0xff80000050507808 */ /* 0x000fe40002000000 */
[----:B------:R-:W-:Y:S02]  /*63f0*/  ISETP.GE.AND P5, PT, R57, R211, PT ;  /* 0x000000d33900720c */ /* 0x000fe40003fa6270 */
[----:B------:R-:W-:Y:S02]  /*6400*/  ISETP.GE.AND P3, PT, R68, R210, PT ;  /* 0x000000d24400720c */ /* 0x000fe40003f66270 */
[-C--:B------:R-:W-:Y:S02]  /*6410*/  ISETP.GE.AND P1, PT, R58, R212.reuse, PT ;  /* 0x000000d43a00720c */ /* 0x080fe40003f26270 */
[----:B------:R-:W-:-:S02]  /*6420*/  ISETP.GE.AND P4, PT, R64, R212, PT ;  /* 0x000000d44000720c */ /* 0x000fc40003f86270 */
[----:B------:R-:W-:Y:S02]  /*6430*/  FSEL R157, R80, -INF , !P5 ;  /* 0xff800000509d7808 */ /* 0x000fe40006800000 */
[----:B------:R-:W-:Y:S02]  /*6440*/  FSEL R81, R81, -INF , P1 ;  /* 0xff80000051517808 */ /* 0x000fe40000800000 */
[----:B------:R-:W-:Y:S02]  /*6450*/  FSEL R4, R26, -INF , P3 ;  /* 0xff8000001a047808 */ /* 0x000fe40001800000 */
[----:B------:R-:W-:Y:S02]  /*6460*/  ISETP.GE.AND P5, PT, R61, R211, PT ;  /* 0x000000d33d00720c */ /* 0x000fe40003fa6270 */
[----:B------:R-:W-:Y:S02]  /*6470*/  ISETP.GE.AND P1, PT, R68, R209, PT ;  /* 0x000000d14400720c */ /* 0x000fe40003f26270 */
[----:B------:R-:W-:-:S02]  /*6480*/  FSEL R77, R77, -INF , P4 ;  /* 0xff8000004d4d7808 */ /* 0x000fc40002000000 */
[-C--:B------:R-:W-:Y:S02]  /*6490*/  ISETP.GE.AND P3, PT, R67, R210.reuse, PT ;  /* 0x000000d24300720c */ /* 0x080fe40003f66270 */
[----:B------:R-:W-:Y:S02]  /*64a0*/  ISETP.GE.AND P4, PT, R58, R211, PT ;  /* 0x000000d33a00720c */ /* 0x000fe40003f86270 */
[----:B------:R-:W-:Y:S02]  /*64b0*/  FSEL R153, R76, -INF , !P5 ;  /* 0xff8000004c997808 */ /* 0x000fe40006800000 */
[----:B------:R-:W-:Y:S02]  /*64c0*/  FSEL R4, R4, -INF , !P1 ;  /* 0xff80000004047808 */ /* 0x000fe40004800000 */
[----:B------:R-:W-:Y:S02]  /*64d0*/  FSEL R27, R27, -INF , P3 ;  /* 0xff8000001b1b7808 */ /* 0x000fe40001800000 */
[----:B------:R-:W-:-:S02]  /*64e0*/  ISETP.GE.AND P5, PT, R66, R210, PT ;  /* 0x000000d24200720c */ /* 0x000fc40003fa6270 */
[----:B------:R-:W-:Y:S02]  /*64f0*/  FSEL R155, R81, -INF , !P4 ;  /* 0xff800000519b7808 */ /* 0x000fe40006000000 */
[----:B------:R-:W-:Y:S02]  /*6500*/  ISETP.GE.AND P1, PT, R64, R211, PT ;  /* 0x000000d34000720c */ /* 0x000fe40003f26270 */
[----:B------:R-:W-:Y:S02]  /*6510*/  ISETP.GE.AND P3, PT, R65, R210, PT ;  /* 0x000000d24100720c */ /* 0x000fe40003f66270 */
[----:B------:R-:W-:Y:S02]  /*6520*/  ISETP.GE.AND P4, PT, R67, R209, PT ;  /* 0x000000d14300720c */ /* 0x000fe40003f86270 */
[----:B------:R-:W-:Y:S02]  /*6530*/  FSEL R5, R22, -INF , P5 ;  /* 0xff80000016057808 */ /* 0x000fe40002800000 */
[----:B------:R-:W-:-:S02]  /*6540*/  FSEL R151, R77, -INF , !P1 ;  /* 0xff8000004d977808 */ /* 0x000fc40004800000 */
[-C--:B------:R-:W-:Y:S02]  /*6550*/  ISETP.GE.AND P5, PT, R65, R209.reuse, PT ;  /* 0x000000d14100720c */ /* 0x080fe40003fa6270 */
[----:B------:R-:W-:Y:S02]  /*6560*/  FSEL R23, R23, -INF , P3 ;  /* 0xff80000017177808 */ /* 0x000fe40001800000 */
[----:B------:R-:W-:Y:S02]  /*6570*/  ISETP.GE.AND P1, PT, R66, R209, PT ;  /* 0x000000d14200720c */ /* 0x000fe40003f26270 */
[----:B------:R-:W-:Y:S02]  /*6580*/  FSEL R27, R27, -INF , !P4 ;  /* 0xff8000001b1b7808 */ /* 0x000fe40006000000 */
[-C--:B------:R-:W-:Y:S02]  /*6590*/  ISETP.GE.AND P4, PT, R63, R210.reuse, PT ;  /* 0x000000d23f00720c */ /* 0x080fe40003f86270 */
[----:B------:R-:W-:-:S02]  /*65a0*/  ISETP.GE.AND P3, PT, R62, R210, PT ;  /* 0x000000d23e00720c */ /* 0x000fc40003f66270 */
[----:B------:R-:W-:Y:S02]  /*65b0*/  FSEL R23, R23, -INF , !P5 ;  /* 0xff80000017177808 */ /* 0x000fe40006800000 */
[----:B------:R-:W-:Y:S02]  /*65c0*/  FSEL R5, R5, -INF , !P1 ;  /* 0xff80000005057808 */ /* 0x000fe40004800000 */
[----:B------:R-:W-:Y:S02]  /*65d0*/  ISETP.GE.AND P5, PT, R59, R210, PT ;  /* 0x000000d23b00720c */ /* 0x000fe40003fa6270 */
[-C--:B------:R-:W-:Y:S02]  /*65e0*/  ISETP.GE.AND P1, PT, R63, R209.reuse, PT ;  /* 0x000000d13f00720c */ /* 0x080fe40003f26270 */
[----:B------:R-:W-:Y:S02]  /*65f0*/  FSEL R9, R18, -INF , P4 ;  /* 0xff80000012097808 */ /* 0x000fe40002000000 */
[----:B------:R-:W-:-:S02]  /*6600*/  ISETP.GE.AND P4, PT, R62, R209, PT ;  /* 0x000000d13e00720c */ /* 0x000fc40003f86270 */
[----:B------:R-:W-:Y:S02]  /*6610*/  FSEL R19, R19, -INF , P3 ;  /* 0xff80000013137808 */ /* 0x000fe40001800000 */
[----:B------:R-:W-:Y:S02]  /*6620*/  ISETP.GE.AND P3, PT, R53, R210, PT ;  /* 0x000000d23500720c */ /* 0x000fe40003f66270 */
[----:B------:R-:W-:Y:S02]  /*6630*/  FSEL R14, R14, -INF , P5 ;  /* 0xff8000000e0e7808 */ /* 0x000fe40002800000 */
[----:B------:R-:W-:Y:S02]  /*6640*/  FSEL R9, R9, -INF , !P1 ;  /* 0xff80000009097808 */ /* 0x000fe40004800000 */
[-C--:B------:R-:W-:Y:S02]  /*6650*/  ISETP.GE.AND P5, PT, R53, R209.reuse, PT ;  /* 0x000000d13500720c */ /* 0x080fe40003fa6270 */
[----:B------:R-:W-:-:S02]  /*6660*/  ISETP.GE.AND P1, PT, R59, R209, PT ;  /* 0x000000d13b00720c */ /* 0x000fc40003f26270 */
[----:B------:R-:W-:Y:S02]  /*6670*/  FSEL R53, R19, -INF , !P4 ;  /* 0xff80000013357808 */ /* 0x000fe40006000000 */
[-C--:B------:R-:W-:Y:S02]  /*6680*/  ISETP.GE.AND P4, PT, R56, R210.reuse, PT ;  /* 0x000000d23800720c */ /* 0x080fe40003f86270 */
[----:B------:R-:W-:Y:S02]  /*6690*/  FSEL R18, R15, -INF , P3 ;  /* 0xff8000000f127808 */ /* 0x000fe40001800000 */
[----:B------:R-:W-:Y:S02]  /*66a0*/  ISETP.GE.AND P3, PT, R51, R210, PT ;  /* 0x000000d23300720c */ /* 0x000fe40003f66270 */
[----:B------:R-:W-:Y:S02]  /*66b0*/  FSEL R15, R14, -INF , !P1 ;  /* 0xff8000000e0f7808 */ /* 0x000fe40004800000 */
[----:B------:R-:W-:-:S02]  /*66c0*/  ISETP.GE.AND P1, PT, R56, R209, PT ;  /* 0x000000d13800720c */ /* 0x000fc40003f26270 */
[----:B------:R-:W-:Y:S02]  /*66d0*/  FSEL R10, R10, -INF , P4 ;  /* 0xff8000000a0a7808 */ /* 0x000fe40002000000 */
[----:B------:R-:W-:Y:S02]  /*66e0*/  ISETP.GE.AND P4, PT, R51, R209, PT ;  /* 0x000000d13300720c */ /* 0x000fe40003f86270 */
[----:B------:R-:W-:Y:S02]  /*66f0*/  FSEL R11, R11, -INF , P3 ;  /* 0xff8000000b0b7808 */ /* 0x000fe40001800000 */
[----:B------:R-:W-:Y:S02]  /*6700*/  FSEL R19, R18, -INF , !P5 ;  /* 0xff80000012137808 */ /* 0x000fe40006800000 */
[----:B------:R-:W-:Y:S02]  /*6710*/  ISETP.GE.AND P5, PT, R46, R210, PT ;  /* 0x000000d22e00720c */ /* 0x000fe40003fa6270 */
[----:B------:R-:W-:-:S02]  /*6720*/  FSEL R51, R10, -INF , !P1 ;  /* 0xff8000000a337808 */ /* 0x000fc40004800000 */
[-C--:B------:R-:W-:Y:S02]  /*6730*/  ISETP.GE.AND P3, PT, R38, R210.reuse, PT ;  /* 0x000000d22600720c */ /* 0x080fe40003f66270 */
[-C--:B------:R-:W-:Y:S02]  /*6740*/  ISETP.GE.AND P1, PT, R46, R209.reuse, PT ;  /* 0x000000d12e00720c */ /* 0x080fe40003f26270 */
[----:B------:R-:W-:Y:S02]  /*6750*/  FSEL R46, R11, -INF , !P4 ;  /* 0xff8000000b2e7808 */ /* 0x000fe40006000000 */
[----:B------:R-:W-:Y:S02]  /*6760*/  ISETP.GE.AND P4, PT, R44, R210, PT ;  /* 0x000000d22c00720c */ /* 0x000fe40003f86270 */
        /* <DEDUP_REMOVED lines=9> */
[----:B------:R-:W-:Y:S02]  /*6800*/  FSEL R115, R115, -INF , P3 ;  /* 0xff80000073737808 */ /* 0x000fe40001800000 */
[-C--:B------:R-:W-:Y:S02]  /*6810*/  ISETP.GE.AND P5, PT, R42, R210.reuse, PT ;  /* 0x000000d22a00720c */ /* 0x080fe40003fa6270 */
[----:B------:R-:W-:Y:S02]  /*6820*/  ISETP.GE.AND P3, PT, R34, R210, PT ;  /* 0x000000d22200720c */ /* 0x000fe40003f66270 */
[----:B------:R-:W-:Y:S02]  /*6830*/  FSEL R146, R114, -INF , !P1 ;  /* 0xff80000072927808 */ /* 0x000fe40004800000 */
[----:B------:R-:W-:-:S02]  /*6840*/  ISETP.GE.AND P1, PT, R42, R209, PT ;  /* 0x000000d12a00720c */ /* 0x000fc40003f26270 */
[----:B------:R-:W-:Y:S02]  /*6850*/  FSEL R110, R110, -INF , P5 ;  /* 0xff8000006e6e7808 */ /* 0x000fe40002800000 */
[----:B------:R-:W-:Y:S02]  /*6860*/  FSEL R251, R115, -INF , !P4 ;  /* 0xff80000073fb7808 */ /* 0x000fe40006000000 */
[----:B------:R-:W-:Y:S02]  /*6870*/  ISETP.GE.AND P5, PT, R34, R209, PT ;  /* 0x000000d12200720c */ /* 0x000fe40003fa6270 */
[----:B------:R-:W-:Y:S02]  /*6880*/  FSEL R111, R111, -INF , P3 ;  /* 0xff8000006f6f7808 */ /* 0x000fe40001800000 */
[-C--:B------:R-:W-:Y:S02]  /*6890*/  ISETP.GE.AND P4, PT, R32, R210.reuse, PT ;  /* 0x000000d22000720c */ /* 0x080fe40003f86270 */
[----:B------:R-:W-:-:S02]  /*68a0*/  ISETP.GE.AND P3, PT, R30, R210, PT ;  /* 0x000000d21e00720c */ /* 0x000fc40003f66270 */
[----:B------:R-:W-:Y:S02]  /*68b0*/  FSEL R247, R110, -INF , !P1 ;  /* 0xff8000006ef77808 */ /* 0x000fe40004800000 */
[-C--:B------:R-:W-:Y:S02]  /*68c0*/  ISETP.GE.AND P1, PT, R32, R209.reuse, PT ;  /* 0x000000d12000720c */ /* 0x080fe40003f26270 */
[----:B------:R-:W-:Y:S02]  /*68d0*/  FSEL R106, R106, -INF , P4 ;  /* 0xff8000006a6a7808 */ /* 0x000fe40002000000 */
[----:B------:R-:W-:Y:S02]  /*68e0*/  FSEL R249, R111, -INF , !P5 ;  /* 0xff8000006ff97808 */ /* 0x000fe40006800000 */
[----:B------:R-:W-:Y:S02]  /*68f0*/  ISETP.GE.AND P4, PT, R30, R209, PT ;  /* 0x000000d11e00720c */ /* 0x000fe40003f86270 */
[----:B------:R-:W-:-:S02]  /*6900*/  FSEL R107, R107, -INF , P3 ;  /* 0xff8000006b6b7808 */ /* 0x000fc40001800000 */
[----:B------:R-:W-:Y:S02]  /*6910*/  ISETP.GE.AND P5, PT, R28, R210, PT ;  /* 0x000000d21c00720c */ /* 0x000fe40003fa6270 */
[----:B------:R-:W-:Y:S02]  /*6920*/  FSEL R243, R106, -INF , !P1 ;  /* 0xff8000006af37808 */ /* 0x000fe40004800000 */
[----:B------:R-:W-:Y:S02]  /*6930*/  FMNMX3.FTZ R6, R24, R31, R33, !PT ;  /* 0x0000001f18067276 */ /* 0x000fe40007810021 */
[----:B------:R-:W-:Y:S02]  /*6940*/  ISETP.GE.AND P1, PT, R28, R209, PT ;  /* 0x000000d11c00720c */ /* 0x000fe40003f26270 */
[----:B------:R-:W-:Y:S02]  /*6950*/  FSEL R102, R102, -INF , P5 ;  /* 0xff80000066667808 */ /* 0x000fe40002800000 */
[----:B------:R-:W-:-:S02]  /*6960*/  FSEL R245, R107, -INF , !P4 ;  /* 0xff8000006bf57808 */ /* 0x000fc40006000000 */
[-C--:B------:R-:W-:Y:S02]  /*6970*/  ISETP.GE.AND P3, PT, R20, R210.reuse, PT ;  /* 0x000000d21400720c */ /* 0x080fe40003f66270 */
[----:B------:R-:W-:Y:S02]  /*6980*/  ISETP.GE.AND P4, PT, R16, R210, PT ;  /* 0x000000d21000720c */ /* 0x000fe40003f86270 */
[----:B------:R-:W-:Y:S02]  /*6990*/  FMNMX3.FTZ R6, R6, R29, R25, !PT ;  /* 0x0000001d06067276 */ /* 0x000fe40007810019 */
[----:B------:R-:W-:Y:S02]  /*69a0*/  FSEL R241, R102, -INF , !P1 ;  /* 0xff80000066f17808 */ /* 0x000fe40004800000 */
[----:B------:R-:W-:Y:S02]  /*69b0*/  ISETP.GE.AND P5, PT, R20, R209, PT ;  /* 0x000000d11400720c */ /* 0x000fe40003fa6270 */
[----:B------:R-:W-:-:S02]  /*69c0*/  FSEL R103, R103, -INF , P3 ;  /* 0xff80000067677808 */ /* 0x000fc40001800000 */
[----:B------:R-:W-:Y:S02]  /*69d0*/  ISETP.GE.AND P1, PT, R16, R209, PT ;  /* 0x000000d11000720c */ /* 0x000fe40003f26270 */
[----:B------:R-:W-:Y:S02]  /*69e0*/  FSEL R98, R98, -INF , P4 ;  /* 0xff80000062627808 */ /* 0x000fe40002000000 */
[----:B------:R-:W-:Y:S02]  /*69f0*/  FMNMX3.FTZ R6, R6, R21, R17, !PT ;  /* 0x0000001506067276 */ /* 0x000fe40007810011 */
[----:B------:R-:W-:Y:S02]  /*6a00*/  FSEL R239, R103, -INF , !P5 ;  /* 0xff80000067ef7808 */ /* 0x000fe40006800000 */
[----:B------:R-:W-:Y:S02]  /*6a10*/  FSEL R189, R98, -INF , !P1 ;  /* 0xff80000062bd7808 */ /* 0x000fe40004800000 */
[----:B------:R-:W-:-:S02]  /*6a20*/  ISETP.GE.AND P5, PT, R8, R210, PT ;  /* 0x000000d20800720c */ /* 0x000fc40003fa6270 */
[----:B------:R-:W-:Y:S02]  /*6a30*/  ISETP.GE.AND P1, PT, R8, R209, PT ;  /* 0x000000d10800720c */ /* 0x000fe40003f26270 */
[----:B------:R-:W-:Y:S02]  /*6a40*/  FMNMX3.FTZ R8, R6, R13, R47, !PT ;  /* 0x0000000d06087276 */ /* 0x000fe4000781002f */
[----:B------:R-:W-:-:S04]  /*6a50*/  FMNMX3.FTZ R6, R4, R27, R5, !PT ;  /* 0x0000001b04067276 */ /* 0x000fc80007810005 */
[----:B------:R-:W-:-:S04]  /*6a60*/  FMNMX3.FTZ R6, R6, R23, R9, !PT ;  /* 0x0000001706067276 */ /* 0x000fc80007810009 */
[----:B------:R-:W-:Y:S02]  /*6a70*/  FMNMX3.FTZ R6, R6, R53, R15, !PT ;  /* 0x0000003506067276 */ /* 0x000fe4000781000f */
[----:B------:R-:W-:Y:S02]  /*6a80*/  FMNMX3.FTZ R8, R8, R39, R49, !PT ;  /* 0x0000002708087276 */ /* 0x000fe40007810031 */
[----:B------:R-:W-:Y:S02]  /*6a90*/  FMNMX3.FTZ R7, R6, R19, R51, !PT ;  /* 0x0000001306077276 */ /* 0x000fe40007810033 */
[----:B------:R-:W-:Y:S02]  /*6aa0*/  FMNMX3.FTZ R8, R8, R37, R181, !PT ;  /* 0x0000002508087276 */ /* 0x000fe400078100b5 */
[----:B------:R-:W-:Y:S02]  /*6ab0*/  FMNMX3.FTZ R7, R7, R46, R38, !PT ;  /* 0x0000002e07077276 */ /* 0x000fe40007810026 */
[----:B------:R-:W-:-:S02]  /*6ac0*/  ISETP.GE.AND P3, PT, R12, R210, PT ;  /* 0x000000d20c00720c */ /* 0x000fc40003f66270 */
[----:B------:R-:W-:Y:S02]  /*6ad0*/  FMNMX3.FTZ R8, R8, R179, R177, !PT ;  /* 0x000000b308087276 */ /* 0x000fe400078100b1 */
[----:B------:R-:W-:Y:S02]  /*6ae0*/  FMNMX3.FTZ R6, R7, R36, R146, !PT ;  /* 0x0000002407067276 */ /* 0x000fe40007810092 */
[----:B------:R-:W-:Y:S02]  /*6af0*/  FSEL R99, R99, -INF , P3 ;  /* 0xff80000063637808 */ /* 0x000fe40001800000 */
[----:B------:R-:W-:Y:S02]  /*6b00*/  FMNMX3.FTZ R8, R8, R175, R231, !PT ;  /* 0x000000af08087276 */ /* 0x000fe400078100e7 */
[----:B------:R-:W-:Y:S02]  /*6b10*/  ISETP.GE.AND P3, PT, R50, R210, PT ;  /* 0x000000d23200720c */ /* 0x000fe40003f66270 */
[----:B------:R-:W-:-:S02]  /*6b20*/  FMNMX3.FTZ R6, R6, R251, R247, !PT ;  /* 0x000000fb06067276 */ /* 0x000fc400078100f7 */
[----:B------:R-:W-:Y:S02]  /*6b30*/  FMNMX3.FTZ R8, R8, R193, R237, !PT ;  /* 0x000000c108087276 */ /* 0x000fe400078100ed */
[----:B------:R-:W-:Y:S02]  /*6b40*/  ISETP.GE.AND P4, PT, R12, R209, PT ;  /* 0x000000d10c00720c */ /* 0x000fe40003f86270 */
[----:B------:R-:W-:Y:S02]  /*6b50*/  FSEL R94, R94, -INF , P5 ;  /* 0xff8000005e5e7808 */ /* 0x000fe40002800000 */
[----:B------:R-:W-:Y:S02]  /*6b60*/  FSEL R95, R95, -INF , P3 ;  /* 0xff8000005f5f7808 */ /* 0x000fe40001800000 */
[----:B------:R-:W-:Y:S02]  /*6b70*/  FMNMX3.FTZ R6, R6, R249, R243, !PT ;  /* 0x000000f906067276 */ /* 0x000fe400078100f3 */
[----:B------:R-:W-:-:S02]  /*6b80*/  ISETP.GE.AND P3, PT, R48, R210, PT ;  /* 0x000000d23000720c */ /* 0x000fc40003f66270 */
[----:B------:R-:W-:Y:S02]  /*6b90*/  FMNMX3.FTZ R8, R8, R195, R235, !PT ;  /* 0x000000c308087276 */ /* 0x000fe400078100eb */
[----:B------:R-:W-:Y:S02]  /*6ba0*/  FSEL R187, R99, -INF , !P4 ;  /* 0xff80000063bb7808 */ /* 0x000fe40006000000 */
[----:B------:R-:W-:Y:S02]  /*6bb0*/  FSEL R185, R94, -INF , !P1 ;  /* 0xff8000005eb97808 */ /* 0x000fe40004800000 */
[----:B------:R-:W-:Y:S02]  /*6bc0*/  FMNMX3.FTZ R6, R6, R245, R241, !PT ;  /* 0x000000f506067276 */ /* 0x000fe400078100f1 */
[-C--:B------:R-:W-:Y:S02]  /*6bd0*/  ISETP.GE.AND P5, PT, R50, R209.reuse, PT ;  /* 0x000000d13200720c */ /* 0x080fe40003fa6270 */
[----:B------:R-:W-:-:S02]  /*6be0*/  ISETP.GE.AND P4, PT, R48, R209, PT ;  /* 0x000000d13000720c */ /* 0x000fc40003f86270 */
[-C--:B------:R-:W-:Y:S02]  /*6bf0*/  ISETP.GE.AND P1, PT, R52, R210.reuse, PT ;  /* 0x000000d23400720c */ /* 0x080fe40003f26270 */
[----:B------:R-:W-:Y:S02]  /*6c00*/  FSEL R90, R90, -INF , P3 ;  /* 0xff8000005a5a7808 */ /* 0x000fe40001800000 */
[----:B------:R-:W-:Y:S02]  /*6c10*/  ISETP.GE.AND P3, PT, R54, R210, PT ;  /* 0x000000d23600720c */ /* 0x000fe40003f66270 */
[----:B------:R-:W-:Y:S02]  /*6c20*/  FMNMX3.FTZ R8, R8, R233, R221, !PT ;  /* 0x000000e908087276 */ /* 0x000fe400078100dd */
[----:B------:R-:W-:Y:S02]  /*6c30*/  FMNMX3.FTZ R6, R6, R239, R189, !PT ;  /* 0x000000ef06067276 */ /* 0x000fe400078100bd */
[----:B------:R-:W-:-:S02]  /*6c40*/  FSEL R183, R95, -INF , !P5 ;  /* 0xff8000005fb77808 */ /* 0x000fc40006800000 */
[----:B------:R-:W-:Y:S02]  /*6c50*/  FSEL R165, R90, -INF , !P4 ;  /* 0xff8000005aa57808 */ /* 0x000fe40006000000 */
[----:B------:R-:W-:Y:S02]  /*6c60*/  FSEL R91, R91, -INF , P1 ;  /* 0xff8000005b5b7808 */ /* 0x000fe40000800000 */
[-C--:B------:R-:W-:Y:S02]  /*6c70*/  ISETP.GE.AND P5, PT, R52, R209.reuse, PT ;  /* 0x000000d13400720c */ /* 0x080fe40003fa6270 */
[----:B------:R-:W-:Y:S02]  /*6c80*/  ISETP.GE.AND P4, PT, R54, R209, PT ;  /* 0x000000d13600720c */ /* 0x000fe40003f86270 */
[----:B------:R-:W-:Y:S02]  /*6c90*/  ISETP.GE.AND P1, PT, R55, R210, PT ;  /* 0x000000d23700720c */ /* 0x000fe40003f26270 */
[----:B------:R-:W-:-:S02]  /*6ca0*/  FSEL R86, R86, -INF , P3 ;  /* 0xff80000056567808 */ /* 0x000fc40001800000 */
[----:B------:R-:W-:Y:S02]  /*6cb0*/  ISETP.GE.AND P3, PT, R57, R210, PT ;  /* 0x000000d23900720c */ /* 0x000fe40003f66270 */
[----:B------:R-:W-:Y:S02]  /*6cc0*/  FMNMX3.FTZ R8, R8, R191, R173, !PT ;  /* 0x000000bf08087276 */ /* 0x000fe400078100ad */
[----:B------:R-:W-:Y:S02]  /*6cd0*/  FMNMX3.FTZ R6, R6, R187, R185, !PT ;  /* 0x000000bb06067276 */ /* 0x000fe400078100b9 */
[----:B------:R-:W-:Y:S02]  /*6ce0*/  FSEL R163, R91, -INF , !P5 ;  /* 0xff8000005ba37808 */ /* 0x000fe40006800000 */
[----:B------:R-:W-:Y:S02]  /*6cf0*/  FSEL R161, R86, -INF , !P4 ;  /* 0xff80000056a17808 */ /* 0x000fe40006000000 */
[----:B------:R-:W-:-:S02]  /*6d00*/  FSEL R87, R87, -INF , P1 ;  /* 0xff80000057577808 */ /* 0x000fc40000800000 */
[-C--:B------:R-:W-:Y:S02]  /*6d10*/  ISETP.GE.AND P5, PT, R55, R209.reuse, PT ;  /* 0x000000d13700720c */ /* 0x080fe40003fa6270 */
[----:B------:R-:W-:Y:S02]  /*6d20*/  ISETP.GE.AND P4, PT, R57, R209, PT ;  /* 0x000000d13900720c */ /* 0x000fe40003f86270 */
[-C--:B------:R-:W-:Y:S02]  /*6d30*/  ISETP.GE.AND P1, PT, R58, R210.reuse, PT ;  /* 0x000000d23a00720c */ /* 0x080fe40003f26270 */
[----:B------:R-:W-:Y:S02]  /*6d40*/  FSEL R82, R82, -INF , P3 ;  /* 0xff80000052527808 */ /* 0x000fe40001800000 */
[----:B------:R-:W-:Y:S02]  /*6d50*/  FMNMX3.FTZ R8, R8, R171, R169, !PT ;  /* 0x000000ab08087276 */ /* 0x000fe400078100a9 */
[----:B------:R-:W-:-:S02]  /*6d60*/  ISETP.GE.AND P3, PT, R61, R210, PT ;  /* 0x000000d23d00720c */ /* 0x000fc40003f66270 */
[----:B------:R-:W-:Y:S02]  /*6d70*/  FMNMX3.FTZ R6, R6, R183, R165, !PT ;  /* 0x000000b706067276 */ /* 0x000fe400078100a5 */
[----:B------:R-:W-:Y:S02]  /*6d80*/  FSEL R159, R87, -INF , !P5 ;  /* 0xff800000579f7808 */ /* 0x000fe40006800000 */
[----:B------:R-:W-:Y:S02]  /*6d90*/  FSEL R149, R82, -INF , !P4 ;  /* 0xff80000052957808 */ /* 0x000fe40006000000 */
[----:B------:R-:W-:Y:S02]  /*6da0*/  FMNMX3.FTZ R8, R8, R167, R157, !PT ;  /* 0x000000a708087276 */ /* 0x000fe4000781009d */
[----:B------:R-:W-:Y:S02]  /*6db0*/  FSEL R83, R83, -INF , P1 ;  /* 0xff80000053537808 */ /* 0x000fe40000800000 */
[----:B------:R-:W-:-:S02]  /*6dc0*/  ISETP.GE.AND P5, PT, R58, R209, PT ;  /* 0x000000d13a00720c */ /* 0x000fc40003fa6270 */
[----:B------:R-:W-:Y:S02]  /*6dd0*/  ISETP.GE.AND P4, PT, R61, R209, PT ;  /* 0x000000d13d00720c */ /* 0x000fe40003f86270 */
[----:B------:R-:W-:Y:S02]  /*6de0*/  ISETP.GE.AND P1, PT, R64, R210, PT ;  /* 0x000000d24000720c */ /* 0x000fe40003f26270 */
[----:B------:R-:W-:Y:S02]  /*6df0*/  FSEL R78, R78, -INF , P3 ;  /* 0xff8000004e4e7808 */ /* 0x000fe40001800000 */
[----:B------:R-:W-:Y:S02]  /*6e00*/  FMNMX3.FTZ R6, R6, R163, R161, !PT ;  /* 0x000000a306067276 */ /* 0x000fe400078100a1 */
[----:B------:R-:W-:Y:S02]  /*6e10*/  FMNMX3.FTZ R8, R8, R155, R153, !PT ;  /* 0x0000009b08087276 */ /* 0x000fe40007810099 */
[----:B------:R-:W-:-:S02]  /*6e20*/  ISETP.GE.AND P3, PT, R64, R209, PT ;  /* 0x000000d14000720c */ /* 0x000fc40003f66270 */
[----:B------:R-:W-:Y:S02]  /*6e30*/  FSEL R79, R79, -INF , P1 ;  /* 0xff8000004f4f7808 */ /* 0x000fe40000800000 */
[----:B------:R-:W-:Y:S02]  /*6e40*/  FSEL R147, R83, -INF , !P5 ;  /* 0xff80000053937808 */ /* 0x000fe40006800000 */
[----:B------:R-:W-:Y:S02]  /*6e50*/  FSEL R145, R78, -INF , !P4 ;  /* 0xff8000004e917808 */ /* 0x000fe40006000000 */
[----:B------:R-:W-:Y:S02]  /*6e60*/  FMNMX3.FTZ R6, R6, R159, R149, !PT ;  /* 0x0000009f06067276 */ /* 0x000fe40007810095 */
[----:B------:R-:W-:Y:S02]  /*6e70*/  FMNMX.FTZ R8, R151, R8, !PT ;  /* 0x0000000897087209 */ /* 0x000fe40007810000 */
[----:B------:R-:W-:-:S02]  /*6e80*/  FSEL R143, R79, -INF , !P3 ;  /* 0xff8000004f8f7808 */ /* 0x000fc40005800000 */
[----:B------:R-:W-:Y:S01]  /*6e90*/  FMNMX3.FTZ R6, R6, R147, R145, !PT ;  /* 0x0000009306067276 */ /* 0x000fe20007810091 */
[----:B------:R-:W1:Y:S03]  /*6ea0*/  SHFL.BFLY PT, R7, R8, 0x2, 0x1f ;  /* 0x0c401f0008077f89 */ /* 0x000e6600000e0000 */
[----:B------:R-:W-:-:S05]  /*6eb0*/  FMNMX.FTZ R11, R143, R6, !PT ;  /* 0x000000068f0b7209 */ /* 0x000fca0007810000 */
[----:B------:R-:W3:Y:S01]  /*6ec0*/  SHFL.BFLY PT, R6, R11, 0x2, 0x1f ;  /* 0x0c401f000b067f89 */ /* 0x000ee200000e0000 */
[----:B-1----:R-:W-:-:S05]  /*6ed0*/  FMNMX.FTZ R7, R8, R7, !PT ;  /* 0x0000000708077209 */ /* 0x002fca0007810000 */
[----:B------:R-:W1:Y:S01]  /*6ee0*/  SHFL.BFLY PT, R134, R7, 0x1, 0x1f ;  /* 0x0c201f0007867f89 */ /* 0x000e6200000e0000 */
[----:B---3--:R-:W-:-:S05]  /*6ef0*/  FMNMX.FTZ R6, R11, R6, !PT ;  /* 0x000000060b067209 */ /* 0x008fca0007810000 */
[----:B------:R-:W3:Y:S01]  /*6f00*/  SHFL.BFLY PT, R133, R6, 0x1, 0x1f ;  /* 0x0c201f0006857f89 */ /* 0x000ee200000e0000 */
[----:B------:R-:W-:-:S04]  /*6f10*/  IMAD.IADD R35, R35, 0x1, R40 ;  /* 0x0000000123237824 */ /* 0x000fc800078e0228 */
[----:B------:R-:W-:-:S04]  /*6f20*/  IMAD R67, R35, 0x2, R200 ;  /* 0x0000000223437824 */ /* 0x000fc800078e02c8 */
[--C-:B------:R-:W-:Y:S01]  /*6f30*/  IMAD.IADD R44, R60, 0x1, R67.reuse ;  /* 0x000000013c2c7824 */ /* 0x100fe200078e0243 */
[----:B------:R-:W-:Y:S01]  /*6f40*/  LDSM.16.MT88.4 R124, [R67+0xc000] ;  /* 0x00c00000437c783b */ /* 0x000fe20000004200 */
[C---:B------:R-:W-:Y:S01]  /*6f50*/  IMAD.IADD R140, R0.reuse, 0x1, R67 ;  /* 0x00000001008c7824 */ /* 0x040fe200078e0243 */
[----:B-1----:R-:W-:Y:S01]  /*6f60*/  FMNMX.FTZ R134, R7, R134, !PT ;  /* 0x0000008607867209 */ /* 0x002fe20007810000 */
[----:B------:R-:W-:-:S03]  /*6f70*/  IMAD.IADD R0, R0, 0x1, R44 ;  /* 0x0000000100007824 */ /* 0x000fc600078e022c */
[----:B------:R-:W-:Y:S01]  /*6f80*/  LDSM.16.MT88.4 R116, [R140+0xc000] ;  /* 0x00c000008c74783b */ /* 0x000fe20000004200 */
[----:B------:R-:W-:Y:S01]  /*6f90*/  FSETP.NEU.FTZ.AND P1, PT, R134, -INF , PT ;  /* 0xff8000008600780b */ /* 0x000fe20003f3d000 */
[----:B--2---:R-:W-:Y:S02]  /*6fa0*/  FMUL.FTZ R142, R141, R134 ;  /* 0x000000868d8e7220 */ /* 0x004fe40000410000 */
[----:B------:R-:W1:Y:S01]  /*6fb0*/  LDSM.16.MT88.4 R100, [R0+0xc000] ;  /* 0x00c000000064783b */ /* 0x000e620000004200 */
[----:B---3--:R-:W-:Y:S02]  /*6fc0*/  FMNMX.FTZ R133, R6, R133, !PT ;  /* 0x0000008506857209 */ /* 0x008fe40007810000 */
[----:B------:R-:W-:Y:S01]  /*6fd0*/  FSEL R142, R142, RZ, P1 ;  /* 0x000000ff8e8e7208 */ /* 0x000fe20000800000 */
[----:B------:R-:W2:Y:S01]  /*6fe0*/  LDSM.16.MT88.4 R84, [R140+0x10000] ;  /* 0x010000008c54783b */ /* 0x000ea20000004200 */
[----:B------:R-:W-:Y:S01]  /*6ff0*/  FSETP.NEU.FTZ.AND P1, PT, R133, -INF , PT ;  /* 0xff8000008500780b */ /* 0x000fe20003f3d000 */
[----:B------:R-:W-:-:S02]  /*7000*/  FMUL.FTZ R138, R141, R133 ;  /* 0x000000858d8a7220 */ /* 0x000fc40000410000 */
[----:B------:R-:W3:Y:S03]  /*7010*/  LDSM.16.MT88.4 R108, [R44+0xc000] ;  /* 0x00c000002c6c783b */ /* 0x000ee60000004200 */
[----:B------:R-:W-:Y:S01]  /*7020*/  FSEL R138, R138, RZ, P1 ;  /* 0x000000ff8a8a7208 */ /* 0x000fe20000800000 */
[----:B------:R-:W4:Y:S01]  /*7030*/  LDSM.16.MT88.4 R92, [R67+0x10000] ;  /* 0x01000000435c783b */ /* 0x000f220000004200 */
[-CC-:B------:R-:W-:Y:S01]  /*7040*/  FFMA.FTZ R139, R24, R141.reuse, -R142.reuse ;  /* 0x0000008d188b7223 */ /* 0x180fe2000001088e */
[-C--:B------:R-:W-:Y:S02]  /*7050*/  FFMA.FTZ R66, R31, R141.reuse, -R142 ;  /* 0x0000008d1f427223 */ /* 0x080fe4000001088e */
[-CC-:B------:R-:W-:Y:S01]  /*7060*/  FFMA.FTZ R137, R4, R141.reuse, -R138.reuse ;  /* 0x0000008d04897223 */ /* 0x180fe2000001088a */
[-C--:B------:R-:W-:Y:S01]  /*7070*/  FFMA.FTZ R63, R5, R141.reuse, -R138 ;  /* 0x0000008d053f7223 */ /* 0x080fe2000001088a */
[----:B------:R-:W5:Y:S01]  /*7080*/  LDSM.16.MT88.4 R76, [R44+0x10000] ;  /* 0x010000002c4c783b */ /* 0x000f620000004200 */
[-CC-:B------:R-:W-:Y:S01]  /*7090*/  FFMA.FTZ R65, R33, R141.reuse, -R142.reuse ;  /* 0x0000008d21417223 */ /* 0x180fe2000001088e */
[-C--:B------:R-:W-:Y:S01]  /*70a0*/  FFMA.FTZ R62, R29, R141.reuse, -R142 ;  /* 0x0000008d1d3e7223 */ /* 0x080fe2000001088e */
[-CC-:B------:R-:W-:Y:S01]  /*70b0*/  FFMA.FTZ R64, R27, R141.reuse, -R138.reuse ;  /* 0x0000008d1b407223 */ /* 0x180fe2000001088a */
[----:B------:R-:W5:Y:S01]  /*70c0*/  LDSM.16.MT88.4 R4, [R0+0x10000] ;  /* 0x010000000004783b */ /* 0x000f620000004200 */
[-CC-:B------:R-:W-:Y:S01]  /*70d0*/  FFMA.FTZ R58, R23, R141.reuse, -R138.reuse ;  /* 0x0000008d173a7223 */ /* 0x180fe2000001088a */
[----:B------:R-:W-:Y:S01]  /*70e0*/  MUFU.EX2 R139, R139 ;  /* 0x0000008b008b7308 */ /* 0x000fe20000000800 */
[-C--:B------:R-:W-:Y:S01]  /*70f0*/  FFMA.FTZ R59, R9, R141.reuse, -R138 ;  /* 0x0000008d093b7223 */ /* 0x080fe2000001088a */
[-CC-:B------:R-:W-:Y:S01]  /*7100*/  FFMA.FTZ R61, R25, R141.reuse, -R142.reuse ;  /* 0x0000008d193d7223 */ /* 0x180fe2000001088e */
[----:B------:R-:W5:Y:S01]  /*7110*/  LDSM.16.MT88.4 R8, [R0+0xc800] ;  /* 0x00c800000008783b */ /* 0x000f620000004200 */
[----:B------:R-:W1:Y:S01]  /*7120*/  MUFU.EX2 R66, R66 ;  /* 0x0000004200427308 */ /* 0x000e620000000800 */
[-CC-:B------:R-:W-:Y:S01]  /*7130*/  FFMA.FTZ R56, R21, R141.reuse, -R142.reuse ;  /* 0x0000008d15387223 */ /* 0x180fe2000001088e */
[-CC-:B------:R-:W-:Y:S01]  /*7140*/  FFMA.FTZ R57, R17, R141.reuse, -R142.reuse ;  /* 0x0000008d11397223 */ /* 0x180fe2000001088e */
[-C--:B------:R-:W-:Y:S01]  /*7150*/  FFMA.FTZ R52, R13, R141.reuse, -R142 ;  /* 0x0000008d0d347223 */ /* 0x080fe2000001088e */
[----:B------:R-:W-:Y:S01]  /*7160*/  MUFU.EX2 R65, R65 ;  /* 0x0000004100417308 */ /* 0x000fe20000000800 */
[-CC-:B------:R-:W-:Y:S01]  /*7170*/  FFMA.FTZ R54, R53, R141.reuse, -R138.reuse ;  /* 0x0000008d35367223 */ /* 0x180fe2000001088a */
[-CC-:B------:R-:W-:Y:S01]  /*7180*/  FFMA.FTZ R55, R15, R141.reuse, -R138.reuse ;  /* 0x0000008d0f377223 */ /* 0x180fe2000001088a */
[----:B------:R-:W-:Y:S01]  /*7190*/  FFMA.FTZ R50, R19, R141, -R138 ;  /* 0x0000008d13327223 */ /* 0x000fe2000001088a */
[----:B------:R-:W2:Y:S01]  /*71a0*/  MUFU.EX2 R62, R62 ;  /* 0x0000003e003e7308 */ /* 0x000ea20000000800 */
[----:B------:R-:W5:Y:S03]  /*71b0*/  LDSM.16.MT88.4 R12, [R44+0x10800] ;  /* 0x010800002c0c783b */ /* 0x000f660000004200 */
[----:B------:R-:W-:Y:S01]  /*71c0*/  MUFU.EX2 R137, R137 ;  /* 0x0000008900897308 */ /* 0x000fe20000000800 */
[----:B------:R-:W5:Y:S03]  /*71d0*/  LDSM.16.MT88.4 R32, [R140+0xc800] ;  /* 0x00c800008c20783b */ /* 0x000f660000004200 */
[----:B------:R-:W3:Y:S01]  /*71e0*/  MUFU.EX2 R64, R64 ;  /* 0x0000004000407308 */ /* 0x000ee20000000800 */
[----:B------:R-:W-:Y:S03]  /*71f0*/  LDSM.16.MT88.4 R28, [R140+0x10800] ;  /* 0x010800008c1c783b */ /* 0x000fe60000004200 */
[----:B------:R-:W-:Y:S04]  /*7200*/  MUFU.EX2 R63, R63 ;  /* 0x0000003f003f7308 */ /* 0x000fe80000000800 */
[----:B------:R-:W4:Y:S01]  /*7210*/  MUFU.EX2 R58, R58 ;  /* 0x0000003a003a7308 */ /* 0x000f220000000800 */
[----:B-1----:R-:W-:Y:S01]  /*7220*/  F2FP.F16.F32.PACK_AB R68, R66, R139 ;  /* 0x0000008b4244723e */ /* 0x002fe200000000ff */
[----:B------:R-:W-:Y:S01]  /*7230*/  LDSM.16.MT88.4 R16, [R67+0x10800] ;  /* 0x010800004310783b */ /* 0x000fe20000004200 */
[----:B--2---:R-:W-:-:S02]  /*7240*/  F2FP.F16.F32.PACK_AB R70, R62, R65 ;  /* 0x000000413e46723e */ /* 0x004fc400000000ff */
[----:B---3--:R-:W-:Y:S01]  /*7250*/  F2FP.F16.F32.PACK_AB R69, R64, R137 ;  /* 0x000000894045723e */ /* 0x008fe200000000ff */
[----:B------:R-:W-:Y:S01]  /*7260*/  MUFU.EX2 R61, R61 ;  /* 0x0000003d003d7308 */ /* 0x000fe20000000800 */
[----:B------:R-:W-:Y:S03]  /*7270*/  LDSM.16.MT88.4 R24, [R67+0xc800] ;  /* 0x00c800004318783b */ /* 0x000fe60000004200 */
[----:B------:R-:W-:Y:S01]  /*7280*/  MUFU.EX2 R59, R59 ;  /* 0x0000003b003b7308 */ /* 0x000fe20000000800 */
[----:B------:R-:W-:Y:S01]  /*7290*/  LDSM.16.MT88.4 R20, [R44+0xc800] ;  /* 0x00c800002c14783b */ /* 0x000fe20000004200 */
[----:B----4-:R-:W-:Y:S02]  /*72a0*/  F2FP.F16.F32.PACK_AB R71, R58, R63 ;  /* 0x0000003f3a47723e */ /* 0x010fe400000000ff */
[----:B------:R-:W1:Y:S04]  /*72b0*/  MUFU.EX2 R56, R56 ;  /* 0x0000003800387308 */ /* 0x000e680000000800 */
[----:B------:R-:W-:Y:S01]  /*72c0*/  MUFU.EX2 R57, R57 ;  /* 0x0000003900397308 */ /* 0x000fe20000000800 */
[C---:B------:R-:W-:Y:S03]  /*72d0*/  HMMA.16816.F32 R104, R68.reuse, R100, RZ ;  /* 0x000000644468723c */ /* 0x040fe600000018ff */
[----:B------:R-:W-:Y:S04]  /*72e0*/  MUFU.EX2 R52, R52 ;  /* 0x0000003400347308 */ /* 0x000fe80000000800 */
[----:B------:R-:W2:Y:S01]  /*72f0*/  MUFU.EX2 R54, R54 ;  /* 0x0000003600367308 */ /* 0x000ea20000000800 */
[C---:B------:R-:W-:Y:S03]  /*7300*/  HMMA.16816.F32 R100, R68.reuse, R102, RZ ;  /* 0x000000664464723c */ /* 0x040fe600000018ff */
[----:B------:R-:W-:Y:S04]  /*7310*/  MUFU.EX2 R55, R55 ;  /* 0x0000003700377308 */ /* 0x000fe80000000800 */
[----:B------:R-:W3:Y:S01]  /*7320*/  MUFU.EX2 R50, R50 ;  /* 0x0000003200327308 */ /* 0x000ee20000000800 */
[C---:B------:R-:W-:Y:S08]  /*7330*/  HMMA.16816.F32 R120, R68.reuse, R116, RZ ;  /* 0x000000744478723c */ /* 0x040ff000000018ff */
[C---:B------:R-:W-:Y:S08]  /*7340*/  HMMA.16816.F32 R88, R68.reuse, R84, RZ ;  /* 0x000000544458723c */ /* 0x040ff000000018ff */
        /* <DEDUP_REMOVED lines=11> */
[----:B-1----:R-:W-:-:S02]  /*7400*/  F2FP.F16.F32.PACK_AB R4, R56, R61 ;  /* 0x0000003d3804723e */ /* 0x002fc400000000ff */
[----:B--2---:R-:W-:-:S05]  /*7410*/  F2FP.F16.F32.PACK_AB R5, R54, R59 ;  /* 0x0000003b3605723e */ /* 0x004fca00000000ff */
[----:B------:R-:W-:Y:S01]  /*7420*/  HMMA.16816.F32 R68, R68, R6, RZ ;  /* 0x000000064444723c */ /* 0x000fe200000018ff */
[----:B------:R-:W-:Y:S02]  /*7430*/  F2FP.F16.F32.PACK_AB R6, R52, R57 ;  /* 0x000000393406723e */ /* 0x000fe400000000ff */
        /* <DEDUP_REMOVED lines=18> */
[----:B------:R-:W-:Y:S01]  /*7560*/  MUFU.EX2 R53, R53 ;  /* 0x0000003500357308 */ /* 0x000fe20000000800 */
[C---:B-1----:R-:W-:Y:S01]  /*7570*/  HMMA.16816.F32 R72, R4.reuse, R8, R72 ;  /* 0x000000080448723c */ /* 0x042fe20000001848 */
[----:B------:R-:W-:Y:S02]  /*7580*/  LDSM.16.MT88.4 R36, [R0+0x11000] ;  /* 0x011000000024783b */ /* 0x000fe40000004200 */
[----:B------:R-:W1:Y:S04]  /*7590*/  MUFU.EX2 R48, R48 ;  /* 0x0000003000307308 */ /* 0x000e680000000800 */
[----:B------:R-:W-:Y:S01]  /*75a0*/  MUFU.EX2 R49, R49 ;  /* 0x0000003100317308 */ /* 0x000fe20000000800 */
[C---:B------:R-:W-:Y:S01]  /*75b0*/  HMMA.16816.F32 R68, R4.reuse, R10, R68 ;  /* 0x0000000a0444723c */ /* 0x040fe20000001844 */
[----:B------:R-:W4:Y:S02]  /*75c0*/  LDSM.16.MT88.4 R8, [R44+0x11000] ;  /* 0x011000002c08783b */ /* 0x000f240000004200 */
[----:B------:R-:W5:Y:S04]  /*75d0*/  MUFU.EX2 R42, R42 ;  /* 0x0000002a002a7308 */ /* 0x000f680000000800 */
[----:B------:R-:W-:Y:S01]  /*75e0*/  MUFU.EX2 R51, R51 ;  /* 0x0000003300337308 */ /* 0x000fe20000000800 */
[C---:B------:R-:W-:Y:S03]  /*75f0*/  HMMA.16816.F32 R96, R4.reuse, R16, R96 ;  /* 0x000000100460723c */ /* 0x040fe60000001860 */
[----:B------:R-:W2:Y:S04]  /*7600*/  MUFU.EX2 R46, R46 ;  /* 0x0000002e002e7308 */ /* 0x000ea80000000800 */
[----:B------:R-:W-:Y:S04]  /*7610*/  MUFU.EX2 R47, R47 ;  /* 0x0000002f002f7308 */ /* 0x000fe80000000800 */
[----:B------:R-:W3:Y:S01]  /*7620*/  MUFU.EX2 R40, R40 ;  /* 0x0000002800287308 */ /* 0x000ee20000000800 */
        /* <DEDUP_REMOVED lines=10> */
[----:B-1----:R-:W-:Y:S01]  /*76d0*/  F2FP.F16.F32.PACK_AB R4, R48, R53 ;  /* 0x000000353004723e */ /* 0x002fe200000000ff */
[----:B------:R-:W1:Y:S01]  /*76e0*/  LDSM.16.MT88.4 R20, [R44+0xd000] ;  /* 0x00d000002c14783b */ /* 0x000e620000004200 */
[----:B-----5:R-:W-:-:S02]  /*76f0*/  F2FP.F16.F32.PACK_AB R6, R42, R49 ;  /* 0x000000312a06723e */ /* 0x020fc400000000ff */
[----:B--2---:R-:W-:Y:S02]  /*7700*/  F2FP.F16.F32.PACK_AB R5, R46, R51 ;  /* 0x000000332e05723e */ /* 0x004fe400000000ff */
[----:B---3--:R-:W-:Y:S01]  /*7710*/  F2FP.F16.F32.PACK_AB R7, R40, R47 ;  /* 0x0000002f2807723e */ /* 0x008fe200000000ff */
[----:B------:R-:W-:-:S06]  /*7720*/  FFMA.FTZ R152, R175, R141, -R142 ;  /* 0x0000008daf987223 */ /* 0x000fcc000001088e */
[----:B------:R-:W-:Y:S01]  /*7730*/  HMMA.16816.F32 R96, R4, R12, R96 ;  /* 0x0000000c0460723c */ /* 0x000fe20000001860 */
[-CC-:B------:R-:W-:Y:S01]  /*7740*/  FFMA.FTZ R13, R179, R141.reuse, -R142.reuse ;  /* 0x0000008db30d7223 */ /* 0x180fe2000001088e */
[----:B------:R-:W-:-:S03]  /*7750*/  FFMA.FTZ R12, R177, R141, -R142 ;  /* 0x0000008db10c7223 */ /* 0x000fc6000001088e */
[----:B------:R-:W-:Y:S03]  /*7760*/  MUFU.EX2 R177, R13 ;  /* 0x0000000d00b17308 */ /* 0x000fe60000000800 */
[C---:B------:R-:W-:Y:S01]  /*7770*/  HMMA.16816.F32 R120, R4.reuse, R32, R120 ;  /* 0x000000200478723c */ /* 0x040fe20000001878 */
[----:B------:R2:W-:Y:S07]  /*7780*/  MUFU.EX2 R175, R12 ;  /* 0x0000000c00af7308 */ /* 0x0005ee0000000800 */
[C---:B------:R-:W-:Y:S01]  /*7790*/  HMMA.16816.F32 R116, R4.reuse, R34, R116 ;  /* 0x000000220474723c */ /* 0x040fe20000001874 */
[----:B------:R-:W3:Y:S07]  /*77a0*/  LDSM.16.MT88.4 R32, [R140+0xd800] ;  /* 0x00d800008c20783b */ /* 0x000eee0000004200 */
[----:B------:R-:W-:Y:S01]  /*77b0*/  HMMA.16816.F32 R92, R4, R14, R92 ;  /* 0x0000000e045c723c */ /* 0x000fe2000000185c */
[----:B--2---:R-:W2:Y:S01]  /*77c0*/  LDSM.16.MT88.4 R12, [R67+0x11800] ;  /* 0x01180000430c783b */ /* 0x004ea20000004200 */
[-C--:B------:R-:W-:Y:S01]  /*77d0*/  FFMA.FTZ R144, R181, R141.reuse, -R142 ;  /* 0x0000008db5907223 */ /* 0x080fe2000001088e */
[-CC-:B------:R-:W-:Y:S01]  /*77e0*/  FFMA.FTZ R179, R146, R141.reuse, -R138.reuse ;  /* 0x0000008d92b37223 */ /* 0x180fe2000001088a */
[-CC-:B------:R-:W-:Y:S01]  /*77f0*/  FFMA.FTZ R150, R251, R141.reuse, -R138.reuse ;  /* 0x0000008dfb967223 */ /* 0x180fe2000001088a */
[-CC-:B------:R-:W-:Y:S01]  /*7800*/  FFMA.FTZ R148, R247, R141.reuse, -R138.reuse ;  /* 0x0000008df7947223 */ /* 0x180fe2000001088a */
[----:B------:R-:W-:-:S02]  /*7810*/  FFMA.FTZ R181, R249, R141, -R138 ;  /* 0x0000008df9b57223 */ /* 0x000fc4000001088a */
[C---:B----4-:R-:W-:Y:S01]  /*7820*/  HMMA.16816.F32 R80, R4.reuse, R8, R80 ;  /* 0x000000080450723c */ /* 0x050fe20000001850 */
[----:B------:R-:W4:Y:S07]  /*7830*/  MUFU.EX2 R144, R144 ;  /* 0x0000009000907308 */ /* 0x000f2e0000000800 */
        /* <DEDUP_REMOVED lines=22> */
[--C-:B------:R-:W-:Y:S01]  /*79a0*/  FFMA.FTZ R154, R195, R141, -R142.reuse ;  /* 0x0000008dc39a7223 */ /* 0x100fe2000001088e */
[----:B---3--:R-:W-:Y:S01]  /*79b0*/  F2FP.F16.F32.PACK_AB R6, R146, R175 ;  /* 0x000000af9206723e */ /* 0x008fe200000000ff */
[--C-:B------:R-:W-:Y:S01]  /*79c0*/  FFMA.FTZ R231, R231, R141, -R142.reuse ;  /* 0x0000008de7e77223 */ /* 0x100fe2000001088e */
[----:B--2---:R-:W-:Y:S01]  /*79d0*/  F2FP.F16.F32.PACK_AB R5, R150, R179 ;  /* 0x000000b39605723e */ /* 0x004fe200000000ff */
[-C--:B------:R-:W-:Y:S01]  /*79e0*/  FFMA.FTZ R152, R193, R141.reuse, -R142 ;  /* 0x0000008dc1987223 */ /* 0x080fe2000001088e */
[----:B------:R-:W-:Y:S01]  /*79f0*/  F2FP.F16.F32.PACK_AB R7, R181, R148 ;  /* 0x00000094b507723e */ /* 0x000fe200000000ff */
[-CC-:B------:R-:W-:Y:S01]  /*7a00*/  FFMA.FTZ R156, R243, R141.reuse, -R138.reuse ;  /* 0x0000008df39c7223 */ /* 0x180fe2000001088a */
[-C--:B------:R-:W-:Y:S01]  /*7a10*/  FFMA.FTZ R158, R239, R141.reuse, -R138 ;  /* 0x0000008def9e7223 */ /* 0x080fe2000001088a */
[----:B------:R-:W-:Y:S04]  /*7a20*/  LDSM.16.MT88.4 R36, [R44+0x12000] ;  /* 0x012000002c24783b */ /* 0x000fe80000004200 */
[C---:B------:R-:W-:Y:S08]  /*7a30*/  HMMA.16816.F32 R120, R4.reuse, R32, R120 ;  /* 0x000000200478723c */ /* 0x040ff00000001878 */
[C---:B------:R-:W-:Y:S01]  /*7a40*/  HMMA.16816.F32 R116, R4.reuse, R34, R116 ;  /* 0x000000220474723c */ /* 0x040fe20000001874 */
[----:B------:R-:W2:Y:S07]  /*7a50*/  LDSM.16.MT88.4 R32, [R0+0x11800] ;  /* 0x011800000020783b */ /* 0x000eae0000004200 */
[----:B------:R-:W-:Y:S01]  /*7a60*/  HMMA.16816.F32 R96, R4, R12, R96 ;  /* 0x0000000c0460723c */ /* 0x000fe20000001860 */
[----:B------:R-:W-:-:S04]  /*7a70*/  FFMA.FTZ R12, R237, R141, -R142 ;  /* 0x0000008ded0c7223 */ /* 0x000fc8000001088e */
[----:B------:R3:W-:Y:S03]  /*7a80*/  MUFU.EX2 R195, R12 ;  /* 0x0000000c00c37308 */ /* 0x0007e60000000800 */
[C---:B------:R-:W-:Y:S01]  /*7a90*/  HMMA.16816.F32 R92, R4.reuse, R14, R92 ;  /* 0x0000000e045c723c */ /* 0x040fe2000000185c */
[----:B---3--:R-:W3:Y:S07]  /*7aa0*/  LDSM.16.MT88.4 R12, [R0+0xe000] ;  /* 0x00e00000000c783b */ /* 0x008eee0000004200 */
[----:B-----5:R-:W-:Y:S01]  /*7ab0*/  HMMA.16816.F32 R80, R4, R8, R80 ;  /* 0x000000080450723c */ /* 0x020fe20000001850 */
[----:B------:R4:W-:Y:S01]  /*7ac0*/  MUFU.EX2 R193, R231 ;  /* 0x000000e700c17308 */ /* 0x0009e20000000800 */
[----:B------:R-:W-:-:S06]  /*7ad0*/  FFMA.FTZ R237, R245, R141, -R138 ;  /* 0x0000008df5ed7223 */ /* 0x000fcc000001088a */
[C---:B------:R-:W-:Y:S01]  /*7ae0*/  HMMA.16816.F32 R76, R4.reuse, R10, R76 ;  /* 0x0000000a044c723c */ /* 0x040fe2000000184c */
[----:B------:R-:W5:Y:S01]  /*7af0*/  LDSM.16.MT88.4 R8, [R67+0x12000] ;  /* 0x012000004308783b */ /* 0x000f620000004200 */
[----:B----4-:R-:W-:Y:S01]  /*7b00*/  FFMA.FTZ R231, R241, R141, -R138 ;  /* 0x0000008df1e77223 */ /* 0x010fe2000001088a */
[----:B------:R-:W4:Y:S05]  /*7b10*/  MUFU.EX2 R152, R152 ;  /* 0x0000009800987308 */ /* 0x000f2a0000000800 */
[C---:B------:R-:W-:Y:S01]  /*7b20*/  HMMA.16816.F32 R104, R4.reuse, R16, R104 ;  /* 0x000000100468723c */ /* 0x040fe20000001868 */
[----:B------:R-:W3:Y:S04]  /*7b30*/  MUFU.EX2 R154, R154 ;  /* 0x0000009a009a7308 */ /* 0x000ee80000000800 */
[----:B------:R-:W-:Y:S03]  /*7b40*/  MUFU.EX2 R156, R156 ;  /* 0x0000009c009c7308 */ /* 0x000fe60000000800 */
[C---:B------:R-:W-:Y:S01]  /*7b50*/  HMMA.16816.F32 R100, R4.reuse, R18, R100 ;  /* 0x000000120464723c */ /* 0x040fe20000001864 */
[----:B------:R-:W-:Y:S01]  /*7b60*/  LDSM.16.MT88.4 R16, [R44+0xe000] ;  /* 0x00e000002c10783b */ /* 0x000fe20000004200 */
[----:B------:R-:W3:Y:S04]  /*7b70*/  MUFU.EX2 R237, R237 ;  /* 0x000000ed00ed7308 */ /* 0x000ee80000000800 */
[----:B------:R-:W-:Y:S04]  /*7b80*/  MUFU.EX2 R231, R231 ;  /* 0x000000e700e77308 */ /* 0x000fe80000000800 */
[----:B------:R-:W5:Y:S01]  /*7b90*/  MUFU.EX2 R158, R158 ;  /* 0x0000009e009e7308 */ /* 0x000f620000000800 */
        /* <DEDUP_REMOVED lines=11> */
[----:B----4-:R-:W-:Y:S01]  /*7c50*/  F2FP.F16.F32.PACK_AB R4, R152, R193 ;  /* 0x000000c19804723e */ /* 0x010fe200000000ff */
[--C-:B------:R-:W-:Y:S01]  /*7c60*/  FFMA.FTZ R160, R235, R141, -R142.reuse ;  /* 0x0000008deba07223 */ /* 0x100fe2000001088e */
[----:B---3--:R-:W-:Y:S01]  /*7c70*/  F2FP.F16.F32.PACK_AB R6, R154, R195 ;  /* 0x000000c39a06723e */ /* 0x008fe200000000ff */
[-C--:B------:R-:W-:Y:S01]  /*7c80*/  FFMA.FTZ R162, R221, R141.reuse, -R142 ;  /* 0x0000008ddda27223 */ /* 0x080fe2000001088e */
[----:B------:R-:W-:Y:S01]  /*7c90*/  F2FP.F16.F32.PACK_AB R5, R237, R156 ;  /* 0x0000009ced05723e */ /* 0x000fe200000000ff */
[----:B------:R-:W-:Y:S01]  /*7ca0*/  FFMA.FTZ R164, R189, R141, -R138 ;  /* 0x0000008dbda47223 */ /* 0x000fe2000001088a */
[----:B-----5:R-:W-:Y:S01]  /*7cb0*/  F2FP.F16.F32.PACK_AB R7, R158, R231 ;  /* 0x000000e79e07723e */ /* 0x020fe200000000ff */
[-CC-:B------:R-:W-:Y:S01]  /*7cc0*/  FFMA.FTZ R233, R233, R141.reuse, -R142.reuse ;  /* 0x0000008de9e97223 */ /* 0x180fe2000001088e */
[-C--:B------:R-:W-:Y:S01]  /*7cd0*/  FFMA.FTZ R191, R191, R141.reuse, -R142 ;  /* 0x0000008dbfbf7223 */ /* 0x080fe2000001088e */
[-CC-:B------:R-:W-:Y:S01]  /*7ce0*/  FFMA.FTZ R187, R187, R141.reuse, -R138.reuse ;  /* 0x0000008dbbbb7223 */ /* 0x180fe2000001088a */
[-CC-:B------:R-:W-:Y:S01]  /*7cf0*/  FFMA.FTZ R183, R183, R141.reuse, -R138.reuse ;  /* 0x0000008db7b77223 */ /* 0x180fe2000001088a */
[----:B------:R-:W-:Y:S02]  /*7d00*/  LDSM.16.MT88.4 R32, [R140+0xe800] ;  /* 0x00e800008c20783b */ /* 0x000fe40000004200 */
[C---:B------:R-:W-:Y:S08]  /*7d10*/  HMMA.16816.F32 R104, R4.reuse, R12, R104 ;  /* 0x0000000c0468723c */ /* 0x040ff00000001868 */
[C---:B------:R-:W-:Y:S01]  /*7d20*/  HMMA.16816.F32 R100, R4.reuse, R14, R100 ;  /* 0x0000000e0464723c */ /* 0x040fe20000001864 */
[----:B------:R-:W2:Y:S07]  /*7d30*/  LDSM.16.MT88.4 R12, [R0+0x12000] ;  /* 0x01200000000c783b */ /* 0x000eae0000004200 */
[C---:B------:R-:W-:Y:S08]  /*7d40*/  HMMA.16816.F32 R96, R4.reuse, R8, R96 ;  /* 0x000000080460723c */ /* 0x040ff00000001860 */
[C---:B------:R-:W-:Y:S01]  /*7d50*/  HMMA.16816.F32 R92, R4.reuse, R10, R92 ;  /* 0x0000000a045c723c */ /* 0x040fe2000000185c */
[----:B------:R-:W3:Y:S07]  /*7d60*/  LDSM.16.MT88.4 R8, [R0+0xe800] ;  /* 0x00e800000008783b */ /* 0x000eee0000004200 */
[C---:B------:R-:W-:Y:S01]  /*7d70*/  HMMA.16816.F32 R80, R4.reuse, R36, R80 ;  /* 0x000000240450723c */ /* 0x040fe20000001850 */
[----:B------:R-:W-:Y:S01]  /*7d80*/  FFMA.FTZ R36, R185, R141, -R138 ;  /* 0x0000008db9247223 */ /* 0x000fe2000001088a */
[----:B------:R-:W-:Y:S04]  /*7d90*/  MUFU.EX2 R160, R160 ;  /* 0x000000a000a07308 */ /* 0x000fe80000000800 */
[----:B------:R-:W4:Y:S02]  /*7da0*/  MUFU.EX2 R221, R233 ;  /* 0x000000e900dd7308 */ /* 0x000f240000000800 */
[C---:B------:R-:W-:Y:S02]  /*7db0*/  HMMA.16816.F32 R76, R4.reuse, R38, R76 ;  /* 0x00000026044c723c */ /* 0x040fe4000000184c */
[----:B------:R-:W-:Y:S04]  /*7dc0*/  MUFU.EX2 R162, R162 ;  /* 0x000000a200a27308 */ /* 0x000fe80000000800 */
[----:B------:R-:W5:Y:S04]  /*7dd0*/  MUFU.EX2 R189, R191 ;  /* 0x000000bf00bd7308 */ /* 0x000f680000000800 */
[----:B------:R-:W-:Y:S04]  /*7de0*/  MUFU.EX2 R164, R164 ;  /* 0x000000a400a47308 */ /* 0x000fe80000000800 */
[----:B------:R-:W3:Y:S04]  /*7df0*/  MUFU.EX2 R37, R187 ;  /* 0x000000bb00257308 */ /* 0x000ee80000000800 */
[----:B------:R-:W-:Y:S04]  /*7e00*/  MUFU.EX2 R36, R36 ;  /* 0x0000002400247308 */ /* 0x000fe80000000800 */
[----:B------:R-:W3:Y:S01]  /*7e10*/  MUFU.EX2 R39, R183 ;  /* 0x000000b700277308 */ /* 0x000ee20000000800 */
        /* <DEDUP_REMOVED lines=11> */
[----:B------:R-:W1:Y:S07]  /*7ed0*/  LDSM.16.MT88.4 R16, [R67+0x12800] ;  /* 0x012800004310783b */ /* 0x000e6e0000004200 */
[C---:B--2---:R-:W-:Y:S08]  /*7ee0*/  HMMA.16816.F32 R72, R4.reuse, R12, R72 ;  /* 0x0000000c0448723c */ /* 0x044ff00000001848 */
[----:B------:R-:W-:Y:S01]  /*7ef0*/  HMMA.16816.F32 R68, R4, R14, R68 ;  /* 0x0000000e0444723c */ /* 0x000fe20000001844 */
[----:B----4-:R-:W-:Y:S01]  /*7f00*/  F2FP.F16.F32.PACK_AB R4, R221, R160 ;  /* 0x000000a0dd04723e */ /* 0x010fe200000000ff */
[----:B------:R-:W-:Y:S01]  /*7f10*/  LDSM.16.MT88.4 R12, [R44+0x12800] ;  /* 0x012800002c0c783b */ /* 0x000fe20000004200 */
[----:B-----5:R-:W-:-:S02]  /*7f20*/  F2FP.F16.F32.PACK_AB R6, R189, R162 ;  /* 0x000000a2bd06723e */ /* 0x020fc400000000ff */
[----:B---3--:R-:W-:Y:S02]  /*7f30*/  F2FP.F16.F32.PACK_AB R5, R37, R164 ;  /* 0x000000a42505723e */ /* 0x008fe400000000ff */
[----:B------:R-:W-:-:S07]  /*7f40*/  F2FP.F16.F32.PACK_AB R7, R39, R36 ;  /* 0x000000242707723e */ /* 0x000fce00000000ff */
[C---:B------:R-:W-:Y:S08]  /*7f50*/  HMMA.16816.F32 R104, R4.reuse, R8, R104 ;  /* 0x000000080468723c */ /* 0x040ff00000001868 */
[C---:B------:R-:W-:Y:S01]  /*7f60*/  HMMA.16816.F32 R100, R4.reuse, R10, R100 ;  /* 0x0000000a0464723c */ /* 0x040fe20000001864 */
[----:B------:R-:W2:Y:S07]  /*7f70*/  LDSM.16.MT88.4 R8, [R0+0x12800] ;  /* 0x012800000008783b */ /* 0x000eae0000004200 */
[C---:B-1----:R-:W-:Y:S08]  /*7f80*/  HMMA.16816.F32 R112, R4.reuse, R20, R112 ;  /* 0x000000140470723c */ /* 0x042ff00000001870 */
[C---:B------:R-:W-:Y:S01]  /*7f90*/  HMMA.16816.F32 R108, R4.reuse, R22, R108 ;  /* 0x00000016046c723c */ /* 0x040fe2000000186c */
[----:B------:R-:W1:Y:S01]  /*7fa0*/  LDSM.16.MT88.4 R20, [R44+0xf000] ;  /* 0x00f000002c14783b */ /* 0x000e620000004200 */
[-CC-:B------:R-:W-:Y:S01]  /*7fb0*/  FFMA.FTZ R168, R171, R141.reuse, -R142.reuse ;  /* 0x0000008daba87223 */ /* 0x180fe2000001088e */
[-CC-:B------:R-:W-:Y:S01]  /*7fc0*/  FFMA.FTZ R166, R169, R141.reuse, -R142.reuse ;  /* 0x0000008da9a67223 */ /* 0x180fe2000001088e */
[-C--:B------:R-:W-:Y:S01]  /*7fd0*/  FFMA.FTZ R38, R173, R141.reuse, -R142 ;  /* 0x0000008dad267223 */ /* 0x080fe2000001088e */
[-C--:B------:R-:W-:Y:S01]  /*7fe0*/  FFMA.FTZ R170, R159, R141.reuse, -R138 ;  /* 0x0000008d9faa7223 */ /* 0x080fe2000001088a */
[----:B------:R3:W-:Y:S01]  /*7ff0*/  MUFU.EX2 R169, R168 ;  /* 0x000000a800a97308 */ /* 0x0007e20000000800 */
[-C--:B------:R-:W-:Y:S01]  /*8000*/  FFMA.FTZ R171, R167, R141.reuse, -R142 ;  /* 0x0000008da7ab7223 */ /* 0x080fe2000001088e */
[-CC-:B------:R-:W-:Y:S01]  /*8010*/  FFMA.FTZ R167, R165, R141.reuse, -R138.reuse ;  /* 0x0000008da5a77223 */ /* 0x180fe2000001088a */
[-CC-:B------:R-:W-:Y:S01]  /*8020*/  FFMA.FTZ R161, R161, R141.reuse, -R138.reuse ;  /* 0x0000008da1a17223 */ /* 0x180fe2000001088a */
[C---:B------:R-:W-:Y:S01]  /*8030*/  HMMA.16816.F32 R96, R4.reuse, R16, R96 ;  /* 0x000000100460723c */ /* 0x040fe20000001860 */
[----:B------:R-:W4:Y:S07]  /*8040*/  MUFU.EX2 R38, R38 ;  /* 0x0000002600267308 */ /* 0x000f2e0000000800 */
[----:B--2---:R-:W-:Y:S01]  /*8050*/  HMMA.16816.F32 R72, R4, R8, R72 ;  /* 0x000000080448723c */ /* 0x004fe20000001848 */
[----:B---3--:R-:W-:-:S07]  /*8060*/  FFMA.FTZ R168, R163, R141, -R138 ;  /* 0x0000008da3a87223 */ /* 0x008fce000001088a */
[C---:B------:R-:W-:Y:S01]  /*8070*/  HMMA.16816.F32 R68, R4.reuse, R10, R68 ;  /* 0x0000000a0444723c */ /* 0x040fe20000001844 */
[----:B------:R-:W2:Y:S01]  /*8080*/  LDSM.16.MT88.4 R8, [R44+0x13000] ;  /* 0x013000002c08783b */ /* 0x000ea20000004200 */
[----:B------:R-:W-:Y:S06]  /*8090*/  MUFU.EX2 R166, R166 ;  /* 0x000000a600a67308 */ /* 0x000fec0000000800 */
[C---:B------:R-:W-:Y:S01]  /*80a0*/  HMMA.16816.F32 R92, R4.reuse, R18, R92 ;  /* 0x00000012045c723c */ /* 0x040fe2000000185c */
[----:B------:R-:W3:Y:S01]  /*80b0*/  LDSM.16.MT88.4 R16, [R0+0xf000] ;  /* 0x00f000000010783b */ /* 0x000ee20000004200 */
[----:B------:R-:W5:Y:S06]  /*80c0*/  MUFU.EX2 R165, R171 ;  /* 0x000000ab00a57308 */ /* 0x000f6c0000000800 */
[C---:B------:R-:W-:Y:S01]  /*80d0*/  HMMA.16816.F32 R80, R4.reuse, R12, R80 ;  /* 0x0000000c0450723c */ /* 0x040fe20000001850 */
[----:B------:R-:W-:Y:S04]  /*80e0*/  MUFU.EX2 R163, R167 ;  /* 0x000000a700a37308 */ /* 0x000fe80000000800 */
[----:B------:R-:W1:Y:S03]  /*80f0*/  MUFU.EX2 R168, R168 ;  /* 0x000000a800a87308 */ /* 0x000e660000000800 */
[C---:B------:R-:W-:Y:S01]  /*8100*/  HMMA.16816.F32 R76, R4.reuse, R14, R76 ;  /* 0x0000000e044c723c */ /* 0x040fe2000000184c */
[----:B------:R-:W3:Y:S01]  /*8110*/  LDSM.16.MT88.4 R12, [R67+0x13000] ;  /* 0x01300000430c783b */ /* 0x000ee20000004200 */
[----:B------:R-:W-:Y:S04]  /*8120*/  MUFU.EX2 R159, R161 ;  /* 0x000000a1009f7308 */ /* 0x000fe80000000800 */
[----:B------:R-:W2:Y:S02]  /*8130*/  MUFU.EX2 R170, R170 ;  /* 0x000000aa00aa7308 */ /* 0x000ea40000000800 */
[C---:B------:R-:W-:Y:S08]  /*8140*/  HMMA.16816.F32 R88, R4.reuse, R28, R88 ;  /* 0x0000001c0458723c */ /* 0x040ff00000001858 */
[C---:B------:R-:W-:Y:S01]  /*8150*/  HMMA.16816.F32 R84, R4.reuse, R30, R84 ;  /* 0x0000001e0454723c */ /* 0x040fe20000001854 */
[----:B------:R-:W3:Y:S07]  /*8160*/  LDSM.16.MT88.4 R28, [R140+0x13000] ;  /* 0x013000008c1c783b */ /* 0x000eee0000004200 */
[C---:B------:R-:W-:Y:S08]  /*8170*/  HMMA.16816.F32 R128, R4.reuse, R24, R128 ;  /* 0x000000180480723c */ /* 0x040ff00000001880 */
[C---:B------:R-:W-:Y:S01]  /*8180*/  HMMA.16816.F32 R124, R4.reuse, R26, R124 ;  /* 0x0000001a047c723c */ /* 0x040fe2000000187c */
[----:B------:R-:W3:Y:S07]  /*8190*/  LDSM.16.MT88.4 R24, [R67+0xf000] ;  /* 0x00f000004318783b */ /* 0x000eee0000004200 */
[C---:B------:R-:W-:Y:S08]  /*81a0*/  HMMA.16816.F32 R120, R4.reuse, R32, R120 ;  /* 0x000000200478723c */ /* 0x040ff00000001878 */
[----:B------:R-:W-:Y:S01]  /*81b0*/  HMMA.16816.F32 R116, R4, R34, R116 ;  /* 0x000000220474723c */ /* 0x000fe20000001874 */
[----:B----4-:R-:W-:Y:S01]  /*81c0*/  F2FP.F16.F32.PACK_AB R4, R169, R38 ;  /* 0x00000026a904723e */ /* 0x010fe200000000ff */
[----:B------:R-:W4:Y:S01]  /*81d0*/  LDSM.16.MT88.4 R32, [R140+0xf000] ;  /* 0x00f000008c20783b */ /* 0x000f220000004200 */
[----:B-----5:R-:W-:-:S02]  /*81e0*/  F2FP.F16.F32.PACK_AB R6, R165, R166 ;  /* 0x000000a6a506723e */ /* 0x020fc400000000ff */
[----:B-1----:R-:W-:Y:S02]  /*81f0*/  F2FP.F16.F32.PACK_AB R5, R168, R163 ;  /* 0x000000a3a805723e */ /* 0x002fe400000000ff */
[----:B--2---:R-:W-:-:S07]  /*8200*/  F2FP.F16.F32.PACK_AB R7, R170, R159 ;  /* 0x0000009faa07723e */ /* 0x004fce00000000ff */
[C---:B------:R-:W-:Y:S08]  /*8210*/  HMMA.16816.F32 R112, R4.reuse, R20, R112 ;  /* 0x000000140470723c */ /* 0x040ff00000001870 */
[C---:B------:R-:W-:Y:S01]  /*8220*/  HMMA.16816.F32 R108, R4.reuse, R22, R108 ;  /* 0x00000016046c723c */ /* 0x040fe2000000186c */
[----:B------:R-:W1:Y:S07]  /*8230*/  LDSM.16.MT88.4 R20, [R0+0x13000] ;  /* 0x013000000014783b */ /* 0x000e6e0000004200 */
[C---:B------:R-:W-:Y:S08]  /*8240*/  HMMA.16816.F32 R80, R4.reuse, R8, R80 ;  /* 0x000000080450723c */ /* 0x040ff00000001850 */
[----:B------:R-:W-:Y:S01]  /*8250*/  HMMA.16816.F32 R76, R4, R10, R76 ;  /* 0x0000000a044c723c */ /* 0x000fe2000000184c */
[----:B------:R-:W2:Y:S01]  /*8260*/  LDSM.16.MT88.4 R8, [R67+0xf800] ;  /* 0x00f800004308783b */ /* 0x000ea20000004200 */
[----:B------:R-:W-:Y:S01]  /*8270*/  FFMA.FTZ R233, R151, R141, -R142 ;  /* 0x0000008d97e97223 */ /* 0x000fe2000001088e */
[----:B------:R-:W-:-:S05]  /*8280*/  FADD.FTZ R66, R139, R66 ;  /* 0x000000428b427221 */ /* 0x000fca0000010000 */
[----:B---3--:R-:W-:Y:S01]  /*8290*/  HMMA.16816.F32 R104, R4, R16, R104 ;  /* 0x000000100468723c */ /* 0x008fe20000001868 */
[----:B------:R-:W-:-:S07]  /*82a0*/  FADD.FTZ R64, R137, R64 ;  /* 0x0000004089407221 */ /* 0x000fce0000010000 */
[C---:B------:R-:W-:Y:S01]  /*82b0*/  HMMA.16816.F32 R100, R4.reuse, R18, R100 ;  /* 0x000000120464723c */ /* 0x040fe20000001864 */
[----:B------:R-:W3:Y:S07]  /*82c0*/  LDSM.16.MT88.4 R16, [R140+0xf800] ;  /* 0x00f800008c10783b */ /* 0x000eee0000004200 */
[C---:B------:R-:W-:Y:S08]  /*82d0*/  HMMA.16816.F32 R96, R4.reuse, R12, R96 ;  /* 0x0000000c0460723c */ /* 0x040ff00000001860 */
[----:B------:R-:W-:Y:S01]  /*82e0*/  HMMA.16816.F32 R92, R4, R14, R92 ;  /* 0x0000000e045c723c */ /* 0x000fe2000000185c */
[----:B------:R-:W5:Y:S01]  /*82f0*/  LDSM.16.MT88.4 R12, [R140+0x13800] ;  /* 0x013800008c0c783b */ /* 0x000f620000004200 */
[----:B------:R-:W-:-:S06]  /*8300*/  FADD.FTZ R65, R65, R66 ;  /* 0x0000004241417221 */ /* 0x000fcc0000010000 */
[----:B------:R-:W-:Y:S01]  /*8310*/  HMMA.16816.F32 R88, R4, R28, R88 ;  /* 0x0000001c0458723c */ /* 0x000fe20000001858 */
[-CC-:B------:R-:W-:Y:S01]  /*8320*/  FFMA.FTZ R28, R147, R141.reuse, -R138.reuse ;  /* 0x0000008d931c7223 */ /* 0x180fe2000001088a */
[----:B------:R-:W-:-:S06]  /*8330*/  FFMA.FTZ R29, R145, R141, -R138 ;  /* 0x0000008d911d7223 */ /* 0x000fcc000001088a */
[----:B------:R-:W-:Y:S01]  /*8340*/  HMMA.16816.F32 R84, R4, R30, R84 ;  /* 0x0000001e0454723c */ /* 0x000fe20000001854 */
[----:B------:R-:W-:Y:S01]  /*8350*/  FFMA.FTZ R30, R143, R141, -R138 ;  /* 0x0000008d8f1e7223 */ /* 0x000fe2000001088a */
[----:B------:R-:W-:-:S06]  /*8360*/  FADD.FTZ R63, R63, R64 ;  /* 0x000000403f3f7221 */ /* 0x000fcc0000010000 */
[----:B------:R-:W-:Y:S01]  /*8370*/  HMMA.16816.F32 R128, R4, R24, R128 ;  /* 0x000000180480723c */ /* 0x000fe20000001880 */
[-CC-:B------:R-:W-:Y:S01]  /*8380*/  FFMA.FTZ R24, R157, R141.reuse, -R142.reuse ;  /* 0x0000008d9d187223 */ /* 0x180fe2000001088e */
[----:B------:R-:W-:-:S06]  /*8390*/  FFMA.FTZ R25, R155, R141, -R142 ;  /* 0x0000008d9b197223 */ /* 0x000fcc000001088e */
[----:B------:R-:W-:Y:S01]  /*83a0*/  HMMA.16816.F32 R124, R4, R26, R124 ;  /* 0x0000001a047c723c */ /* 0x000fe2000000187c */
[-C--:B------:R-:W-:Y:S01]  /*83b0*/  FFMA.FTZ R26, R153, R141.reuse, -R142 ;  /* 0x0000008d991a7223 */ /* 0x080fe2000001088e */
[----:B------:R-:W-:Y:S01]  /*83c0*/  FFMA.FTZ R27, R149, R141, -R138 ;  /* 0x0000008d951b7223 */ /* 0x000fe2000001088a */
[----:B------:R-:W-:Y:S01]  /*83d0*/  MUFU.EX2 R24, R24 ;  /* 0x0000001800187308 */ /* 0x000fe20000000800 */
[----:B------:R-:W-:-:S03]  /*83e0*/  FADD.FTZ R62, R62, R65 ;  /* 0x000000413e3e7221 */ /* 0x000fc60000010000 */
[----:B------:R-:W2:Y:S01]  /*83f0*/  MUFU.EX2 R25, R25 ;  /* 0x0000001900197308 */ /* 0x000ea20000000800 */
[----:B------:R-:W-:-:S03]  /*8400*/  FADD.FTZ R58, R58, R63 ;  /* 0x0000003f3a3a7221 */ /* 0x000fc60000010000 */
[----:B------:R-:W-:Y:S04]  /*8410*/  MUFU.EX2 R26, R26 ;  /* 0x0000001a001a7308 */ /* 0x000fe80000000800 */
[----:B------:R-:W3:Y:S04]  /*8420*/  MUFU.EX2 R233, R233 ;  /* 0x000000e900e97308 */ /* 0x000ee80000000800 */
[----:B------:R-:W-:Y:S04]  /*8430*/  MUFU.EX2 R27, R27 ;  /* 0x0000001b001b7308 */ /* 0x000fe80000000800 */
[----:B------:R-:W5:Y:S04]  /*8440*/  MUFU.EX2 R28, R28 ;  /* 0x0000001c001c7308 */ /* 0x000f680000000800 */
[----:B------:R-:W-:Y:S04]  /*8450*/  MUFU.EX2 R29, R29 ;  /* 0x0000001d001d7308 */ /* 0x000fe80000000800 */
[----:B------:R-:W5:Y:S01]  /*8460*/  MUFU.EX2 R30, R30 ;  /* 0x0000001e001e7308 */ /* 0x000f620000000800 */
[----:B------:R-:W-:Y:S01]  /*8470*/  FADD.FTZ R61, R61, R62 ;  /* 0x0000003e3d3d7221 */ /* 0x000fe20000010000 */
[----:B------:R-:W-:Y:S01]  /*8480*/  FADD.FTZ R59, R59, R58 ;  /* 0x0000003a3b3b7221 */ /* 0x000fe20000010000 */
[----:B----4-:R-:W-:Y:S02]  /*8490*/  HMMA.16816.F32 R120, R4, R32, R120 ;  /* 0x000000200478723c */ /* 0x010fe40000001878 */
[----:B------:R-:W-:Y:S01]  /*84a0*/  FADD.FTZ R56, R56, R61 ;  /* 0x0000003d38387221 */ /* 0x000fe20000010000 */
[----:B------:R-:W-:-:S05]  /*84b0*/  FADD.FTZ R54, R54, R59 ;  /* 0x0000003b36367221 */ /* 0x000fca0000010000 */
[----:B------:R-:W-:Y:S01]  /*84c0*/  HMMA.16816.F32 R116, R4, R34, R116 ;  /* 0x000000220474723c */ /* 0x000fe20000001874 */
[----:B------:R-:W-:Y:S01]  /*84d0*/  FADD.FTZ R57, R57, R56 ;  /* 0x0000003839397221 */ /* 0x000fe20000010000 */
[----:B------:R-:W-:-:S06]  /*84e0*/  FADD.FTZ R55, R55, R54 ;  /* 0x0000003637377221 */ /* 0x000fcc0000010000 */
[----:B-1----:R-:W-:Y:S01]  /*84f0*/  HMMA.16816.F32 R72, R4, R20, R72 ;  /* 0x000000140448723c */ /* 0x002fe20000001848 */
[----:B------:R-:W-:Y:S01]  /*8500*/  FADD.FTZ R52, R52, R57 ;  /* 0x0000003934347221 */ /* 0x000fe20000010000 */
[----:B------:R-:W-:-:S06]  /*8510*/  FADD.FTZ R50, R50, R55 ;  /* 0x0000003732327221 */ /* 0x000fcc0000010000 */
[----:B------:R-:W-:Y:S01]  /*8520*/  HMMA.16816.F32 R68, R4, R22, R68 ;  /* 0x000000160444723c */ /* 0x000fe20000001844 */
[----:B--2---:R-:W-:Y:S02]  /*8530*/  F2FP.F16.F32.PACK_AB R4, R25, R24 ;  /* 0x000000181904723e */ /* 0x004fe400000000ff */
[----:B---3--:R-:W-:Y:S02]  /*8540*/  F2FP.F16.F32.PACK_AB R6, R233, R26 ;  /* 0x0000001ae906723e */ /* 0x008fe400000000ff */
[----:B-----5:R-:W-:Y:S02]  /*8550*/  F2FP.F16.F32.PACK_AB R5, R28, R27 ;  /* 0x0000001b1c05723e */ /* 0x020fe400000000ff */
[----:B------:R-:W-:Y:S01]  /*8560*/  F2FP.F16.F32.PACK_AB R7, R30, R29 ;  /* 0x0000001d1e07723e */ /* 0x000fe200000000ff */
[----:B------:R-:W-:Y:S01]  /*8570*/  FADD.FTZ R53, R53, R52 ;  /* 0x0000003435357221 */ /* 0x000fe20000010000 */
[----:B------:R-:W-:-:S05]  /*8580*/  FADD.FTZ R51, R51, R50 ;  /* 0x0000003233337221 */ /* 0x000fca0000010000 */
[----:B------:R-:W-:Y:S01]  /*8590*/  HMMA.16816.F32 R128, R4, R8, R128 ;  /* 0x000000080480723c */ /* 0x000fe20000001880 */
[----:B------:R-:W-:Y:S01]  /*85a0*/  FADD.FTZ R48, R48, R53 ;  /* 0x0000003530307221 */ /* 0x000fe20000010000 */
[----:B------:R-:W-:-:S06]  /*85b0*/  FADD.FTZ R46, R46, R51 ;  /* 0x000000332e2e7221 */ /* 0x000fcc0000010000 */
[----:B------:R-:W-:Y:S01]  /*85c0*/  HMMA.16816.F32 R124, R4, R10, R124 ;  /* 0x0000000a047c723c */ /* 0x000fe2000000187c */
[----:B------:R-:W1:Y:S01]  /*85d0*/  LDSM.16.MT88.4 R8, [R44+0x13800] ;  /* 0x013800002c08783b */ /* 0x000e620000004200 */
[----:B------:R-:W-:Y:S01]  /*85e0*/  FADD.FTZ R21, R49, R48 ;  /* 0x0000003031157221 */ /* 0x000fe20000010000 */
[----:B------:R-:W-:-:S05]  /*85f0*/  FADD.FTZ R47, R47, R46 ;  /* 0x0000002e2f2f7221 */ /* 0x000fca0000010000 */
[----:B------:R-:W-:Y:S01]  /*8600*/  HMMA.16816.F32 R120, R4, R16, R120 ;  /* 0x000000100478723c */ /* 0x000fe20000001878 */
[----:B------:R-:W-:Y:S01]  /*8610*/  FADD.FTZ R21, R42, R21 ;  /* 0x000000152a157221 */ /* 0x000fe20000010000 */
[----:B------:R-:W-:-:S06]  /*8620*/  FADD.FTZ R40, R40, R47 ;  /* 0x0000002f28287221 */ /* 0x000fcc0000010000 */
[C---:B------:R-:W-:Y:S01]  /*8630*/  HMMA.16816.F32 R116, R4.reuse, R18, R116 ;  /* 0x000000120474723c */ /* 0x040fe20000001874 */
[----:B------:R-:W2:Y:S07]  /*8640*/  LDSM.16.MT88.4 R16, [R67+0x13800] ;  /* 0x013800004310783b */ /* 0x000eae0000004200 */
[C---:B------:R-:W-:Y:S08]  /*8650*/  HMMA.16816.F32 R88, R4.reuse, R12, R88 ;  /* 0x0000000c0458723c */ /* 0x040ff00000001858 */
        /* <DEDUP_REMOVED lines=16> */
[----:B------:R-:W-:-:S03]  /*8760*/  FADD.FTZ R21, R231, R20 ;  /* 0x00000014e7157221 */ /* 0x000fc60000010000 */
[----:B------:R-:W-:Y:S01]  /*8770*/  FADD.FTZ R9, R154, R9 ;  /* 0x000000099a097221 */ /* 0x000fe20000010000 */
[----:B------:R-:W-:Y:S01]  /*8780*/  FADD.FTZ R21, R158, R21 ;  /* 0x000000159e157221 */ /* 0x000fe20000010000 */
[----:B--2---:R-:W-:Y:S02]  /*8790*/  HMMA.16816.F32 R96, R4, R16, R96 ;  /* 0x000000100460723c */ /* 0x004fe40000001860 */
[----:B------:R-:W-:Y:S01]  /*87a0*/  FADD.FTZ R160, R160, R9 ;  /* 0x00000009a0a07221 */ /* 0x000fe20000010000 */
[----:B------:R-:W-:-:S05]  /*87b0*/  FADD.FTZ R164, R164, R21 ;  /* 0x00000015a4a47221 */ /* 0x000fca0000010000 */
[----:B------:R-:W-:Y:S01]  /*87c0*/  HMMA.16816.F32 R92, R4, R18, R92 ;  /* 0x00000012045c723c */ /* 0x000fe2000000185c */
[----:B------:R-:W1:Y:S01]  /*87d0*/  LDSM.16.MT88.4 R16, [R0+0xf800] ;  /* 0x00f800000010783b */ /* 0x000e620000004200 */
[----:B------:R-:W-:Y:S01]  /*87e0*/  FADD.FTZ R221, R221, R160 ;  /* 0x000000a0dddd7221 */ /* 0x000fe20000010000 */
[----:B------:R-:W-:-:S05]  /*87f0*/  FADD.FTZ R37, R37, R164 ;  /* 0x000000a425257221 */ /* 0x000fca0000010000 */
[C---:B---3--:R-:W-:Y:S08]  /*8800*/  HMMA.16816.F32 R112, R4.reuse, R12, R112 ;  /* 0x0000000c0470723c */ /* 0x048ff00000001870 */
[----:B------:R-:W-:Y:S01]  /*8810*/  HMMA.16816.F32 R108, R4, R14, R108 ;  /* 0x0000000e046c723c */ /* 0x000fe2000000186c */
[----:B------:R2:W3:Y:S01]  /*8820*/  LDSM.16.MT88.4 R12, [R0+0x13800] ;  /* 0x01380000000c783b */ /* 0x0004e20000004200 */
[----:B------:R-:W-:-:S04]  /*8830*/  FADD.FTZ R162, R162, R221 ;  /* 0x000000dda2a27221 */ /* 0x000fc80000010000 */
        /* <DEDUP_REMOVED lines=17> */
[----:B------:R-:W-:Y:S01]  /*8950*/  HMMA.16816.F32 R76, R4, R10, R76 ;  /* 0x0000000a044c723c */ /* 0x000fe2000000184c */
[----:B------:R-:W-:Y:S01]  /*8960*/  BSSY B2, `(.L_x_2966) ;  /* 0x00005a5000027945 */ /* 0x000fe20003800000 */
[----:B------:R-:W-:Y:S01]  /*8970*/  FADD.FTZ R29, R29, R28 ;  /* 0x0000001c1d1d7221 */ /* 0x000fe20000010000 */
[----:B------:R-:W-:-:S05]  /*8980*/  FADD.FTZ R233, R233, R26 ;  /* 0x0000001ae9e97221 */ /* 0x000fca0000010000 */
[----:B-1----:R-:W-:Y:S01]  /*8990*/  HMMA.16816.F32 R104, R4, R16, R104 ;  /* 0x000000100468723c */ /* 0x002fe20000001868 */
[----:B------:R-:W-:-:S07]  /*89a0*/  FADD.FTZ R231, R30, R29 ;  /* 0x0000001d1ee77221 */ /* 0x000fce0000010000 */
[C---:B------:R-:W-:Y:S08]  /*89b0*/  HMMA.16816.F32 R100, R4.reuse, R18, R100 ;  /* 0x000000120464723c */ /* 0x040ff00000001864 */
[C---:B---3--:R-:W-:Y:S08]  /*89c0*/  HMMA.16816.F32 R72, R4.reuse, R12, R72 ;  /* 0x0000000c0448723c */ /* 0x048ff00000001848 */
        /* <DEDUP_REMOVED lines=9> */
[----:B------:R-:W-:-:S04]  /*8a60*/  VIADD R0, R132, 0xfffffffe ;  /* 0xfffffffe84007836 */ /* 0x000fc80000000000 */
[----:B------:R-:W-:-:S04]  /*8a70*/  IMAD.SHL.U32 R0, R0, 0x80, RZ ;  /* 0x0000008000007824 */ /* 0x000fc800078e00ff */
[----:B------:R-:W-:Y:S01]  /*8a80*/  VIADD R10, R0, 0x80 ;  /* 0x00000080000a7836 */ /* 0x000fe20000000000 */
[-C--:B--2---:R-:W-:Y:S02]  /*8a90*/  IABS R7, R11.reuse ;  /* 0x0000000b00077213 */ /* 0x084fe40000000000 */
[----:B------:R-:W-:Y:S02]  /*8aa0*/  IABS R5, R11 ;  /* 0x0000000b00057213 */ /* 0x000fe40000000000 */
[----:B------:R-:W1:Y:S03]  /*8ab0*/  I2F.RP R6, R7 ;  /* 0x0000000700067306 */ /* 0x000e660000209400 */
[----:B------:R-:W-:-:S05]  /*8ac0*/  IMAD.MOV R5, RZ, RZ, -R5 ;  /* 0x000000ffff057224 */ /* 0x000fca00078e0a05 */
[----:B-1----:R-:W1:Y:S02]  /*8ad0*/  MUFU.RCP R12, R6 ;  /* 0x00000006000c7308 */ /* 0x002e640000001000 */
[----:B-1----:R-:W-:Y:S01]  /*8ae0*/  VIADD R12, R12, 0xffffffe ;  /* 0x0ffffffe0c0c7836 */ /* 0x002fe20000000000 */
[----:B------:R-:W-:Y:S02]  /*8af0*/  IABS R6, R10 ;  /* 0x0000000a00067213 */ /* 0x000fe40000000000 */
[----:B------:R-:W-:-:S03]  /*8b00*/  LOP3.LUT R10, R10, R11, RZ, 0x3c, !PT ;  /* 0x0000000b0a0a7212 */ /* 0x000fc600078e3cff */
[----:B------:R-:W1:Y:S02]  /*8b10*/  F2I.FTZ.U32.TRUNC.NTZ R13, R12 ;  /* 0x0000000c000d7305 */ /* 0x000e64000021f000 */
[----:B-1----:R-:W-:Y:S02]  /*8b20*/  IADD3 R4, PT, PT, RZ, -R13, RZ ;  /* 0x8000000dff047210 */ /* 0x002fe40007ffe0ff */
        /* <DEDUP_REMOVED lines=49> */
.L_x_2969:
        /* <DEDUP_REMOVED lines=8> */
.L_x_2970:
[----:B------:R-:W-:Y:S05]  /*8ec0*/  BSYNC.RECONVERGENT B0 ;  /* 0x0000000000007941 */ /* 0x000fea0003800200 */
.L_x_2968:
[----:B------:R-:W-:Y:S01]  /*8ed0*/  SHF.R.U32.HI R198, RZ, 0x1, R197 ;  /* 0x00000001ffc67819 */ /* 0x000fe200000116c5 */
[----:B------:R-:W-:Y:S01]  /*8ee0*/  IMAD.SHL.U32 R199, R197, 0x20, RZ ;  /* 0x00000020c5c77824 */ /* 0x000fe200078e00ff */
[-C--:B------:R-:W-:Y:S01]  /*8ef0*/  ISETP.GE.AND P3, PT, R45, R224.reuse, PT ;  /* 0x000000e02d00720c */ /* 0x080fe20003f66270 */
[----:B------:R-:W-:Y:S01]  /*8f00*/  IMAD.IADD R189, R200, 0x1, R41 ;  /* 0x00000001c8bd7824 */ /* 0x000fe200078e0229 */
[----:B------:R-:W-:Y:S01]  /*8f10*/  LOP3.LUT R5, R198, 0x8, RZ, 0xc0, !PT ;  /* 0x00000008c6057812 */ /* 0x000fe200078ec0ff */
[----:B------:R-:W-:Y:S01]  /*8f20*/  IMAD.MOV.U32 R220, RZ, RZ, 0x20 ;  /* 0x00000020ffdc7424 */ /* 0x000fe200078e00ff */
[----:B------:R-:W-:Y:S01]  /*8f30*/  ISETP.GE.AND P1, PT, R43, R224, PT ;  /* 0x000000e02b00720c */ /* 0x000fe20003f26270 */
[----:B------:R-:W-:Y:S01]  /*8f40*/  BSSY.RECONVERGENT B1, `(.L_x_2971) ;  /* 0x00001f9000017945 */ /* 0x000fe20003800200 */
[----:B------:R-:W-:Y:S01]  /*8f50*/  LOP3.LUT R0, R5, 0x1c0, R202, 0xf8, !PT ;  /* 0x000001c005007812 */ /* 0x000fe200078ef8ca */
[C---:B------:R-:W-:Y:S01]  /*8f60*/  IMAD.SHL.U32 R5, R206.reuse, 0x20, RZ ;  /* 0x00000020ce057824 */ /* 0x040fe200078e00ff */
[----:B------:R-:W-:-:S02]  /*8f70*/  SHF.L.U64.HI R4, R206, 0x5, R207 ;  /* 0x00000005ce047819 */ /* 0x000fc400000102cf */
[----:B------:R-:W-:Y:S02]  /*8f80*/  LOP3.LUT R199, R199, 0x7c00, RZ, 0xc0, !PT ;  /* 0x00007c00c7c77812 */ /* 0x000fe400078ec0ff */
[----:B------:R-:W-:Y:S01]  /*8f90*/  IADD3 R6, P4, PT, R5, R216, RZ ;  /* 0x000000d805067210 */ /* 0x000fe20007f9e0ff */
[----:B------:R-:W-:Y:S01]  /*8fa0*/  @!PT LDS RZ, [RZ] ;  /* 0x00000000fffff984 */ /* 0x000fe20000000800 */
[----:B------:R-:W-:Y:S01]  /*8fb0*/  @!PT LDS RZ, [RZ] ;  /* 0x00000000fffff984 */ /* 0x000fe20000000800 */
[----:B------:R-:W-:Y:S01]  /*8fc0*/  @!PT LDS RZ, [RZ] ;  /* 0x00000000fffff984 */ /* 0x000fe20000000800 */
[----:B------:R-:W-:Y:S01]  /*8fd0*/  @!P3 LDGSTS.E.BYPASS.LTC128B.128 [R203+0xc000], desc[UR4][R216.64] ;  /* 0x0c000000d8cbbfae */ /* 0x000fe2000b981a04 */
[----:B------:R-:W-:Y:S02]  /*8fe0*/  LOP3.LUT R0, R0, R45, RZ, 0x3c, !PT ;  /* 0x0000002d00007212 */ /* 0x000fe400078e3cff */
[----:B------:R-:W-:Y:S01]  /*8ff0*/  LOP3.LUT R181, R199, 0x200, R202, 0xf8, !PT ;  /* 0x00000200c7b57812 */ /* 0x000fe200078ef8ca */
[----:B------:R-:W-:Y:S01]  /*9000*/  IMAD.X R7, R4, 0x1, R217, P4 ;  /* 0x0000000104077824 */ /* 0x000fe200020e06d9 */
[-C--:B------:R-:W-:Y:S01]  /*9010*/  IADD3 R8, P4, PT, R6, R5.reuse, RZ ;  /* 0x0000000506087210 */ /* 0x080fe20007f9e0ff */
[----:B------:R-:W-:Y:S01]  /*9020*/  @P3 STS.128 [R203+0xc000], RZ ;  /* 0x00c000ffcb003388 */ /* 0x000fe20000000c00 */
[----:B------:R-:W-:Y:S01]  /*9030*/  @!P1 IMAD.MOV.U32 R12, RZ, RZ, R6 ;  /* 0x000000ffff0c9224 */ /* 0x000fe200078e0006 */
[----:B------:R-:W-:Y:S01]  /*9040*/  LOP3.LUT R181, R181, R0, RZ, 0xfc, !PT ;  /* 0x00000000b5b57212 */ /* 0x000fe200078efcff */
[----:B------:R-:W-:Y:S01]  /*9050*/  @!P1 IMAD.MOV.U32 R13, RZ, RZ, R7 ;  /* 0x000000ffff0d9224 */ /* 0x000fe200078e0007 */
[----:B------:R-:W-:Y:S01]  /*9060*/  IADD3.X R9, PT, PT, R7, R4, RZ, P4, !PT ;  /* 0x0000000407097210 */ /* 0x000fe200027fe4ff */
[----:B------:R-:W-:Y:S01]  /*9070*/  @!PT LDS RZ, [RZ] ;  /* 0x00000000fffff984 */ /* 0x000fe20000000800 */
[----:B------:R-:W-:Y:S01]  /*9080*/  @!PT LDS RZ, [RZ] ;  /* 0x00000000fffff984 */ /* 0x000fe20000000800 */
[----:B------:R-:W-:Y:S01]  /*9090*/  @!PT LDS RZ, [RZ] ;  /* 0x00000000fffff984 */ /* 0x000fe20000000800 */
[----:B------:R-:W-:Y:S01]  /*90a0*/  @!P1 LDGSTS.E.BYPASS.LTC128B.128 [R203+0x10000], desc[UR4][R216.64+0x80] ;  /* 0x10000080d8cb9fae */ /* 0x000fe2000b981a04 */
[----:B------:R-:W-:Y:S01]  /*90b0*/  IADD3 R10, P4, PT, R8, R5, RZ ;  /* 0x00000005080a7210 */ /* 0x000fe20007f9e0ff */
[----:B------:R-:W-:Y:S01]  /*90c0*/  IMAD R181, R181, 0x2, R200 ;  /* 0x00000002b5b57824 */ /* 0x000fe200078e02c8 */
[----:B------:R-:W-:Y:S01]  /*90d0*/  SEL R220, R220, 0xffffffe0, !P6 ;  /* 0xffffffe0dcdc7807 */ /* 0x000fe20007000000 */
[----:B------:R-:W-:Y:S01]  /*90e0*/  @P1 STS.128 [R203+0x10000], RZ ;  /* 0x010000ffcb001388 */ /* 0x000fe20000000c00 */
[----:B------:R-:W-:-:S02]  /*90f0*/  IMAD.IADD R200, R189, 0x1, R60 ;  /* 0x00000001bdc87824 */ /* 0x000fc400078e023c */
[----:B------:R-:W-:Y:S01]  /*9100*/  IMAD.X R11, R9, 0x1, R4, P4 ;  /* 0x00000001090b7824 */ /* 0x000fe200020e0604 */
[----:B------:R-:W-:Y:S01]  /*9110*/  @!PT LDS RZ, [RZ] ;  /* 0x00000000fffff984 */ /* 0x000fe20000000800 */
[----:B------:R-:W-:Y:S01]  /*9120*/  @!PT LDS RZ, [RZ] ;  /* 0x00000000fffff984 */ /* 0x000fe20000000800 */
[----:B------:R-:W-:Y:S01]  /*9130*/  @!PT LDS RZ, [RZ] ;  /* 0x00000000fffff984 */ /* 0x000fe20000000800 */
[----:B------:R1:W-:Y:S01]  /*9140*/  @!P3 LDGSTS.E.BYPASS.LTC128B.128 [R203+0xc800], desc[UR4][R6.64] ;  /* 0x0c80000006cbbfae */ /* 0x0003e2000b981a04 */
[C-C-:B------:R-:W-:Y:S01]  /*9150*/  IMAD.IADD R48, R181.reuse, 0x1, R220.reuse ;  /* 0x00000001b5307824 */ /* 0x140fe200078e02dc */
[----:B------:R-:W-:Y:S01]  /*9160*/  IADD3 R192, PT, PT, R181, R60, RZ ;  /* 0x0000003cb5c07210 */ /* 0x000fe20007ffe0ff */
[----:B------:R-:W-:Y:S01]  /*9170*/  IMAD.IADD R61, R189, 0x1, R220 ;  /* 0x00000001bd3d7824 */ /* 0x000fe200078e02dc */
[----:B------:R-:W-:Y:S03]  /*9180*/  @P3 STS.128 [R203+0xc800], RZ ;  /* 0x00c800ffcb003388 */ /* 0x000fe60000000c00 */
[C---:B------:R-:W-:Y:S01]  /*9190*/  IMAD.IADD R221, R220.reuse, 0x1, R192 ;  /* 0x00000001dcdd7824 */ /* 0x040fe200078e02c0 */
[----:B------:R-:W-:Y:S01]  /*91a0*/  @!PT LDS RZ, [RZ] ;  /* 0x00000000fffff984 */ /* 0x000fe20000000800 */
[----:B------:R-:W-:Y:S01]  /*91b0*/  @!PT LDS RZ, [RZ] ;  /* 0x00000000fffff984 */ /* 0x000fe20000000800 */
[----:B------:R-:W-:Y:S01]  /*91c0*/  @!PT LDS RZ, [RZ] ;  /* 0x00000000fffff984 */ /* 0x000fe20000000800 */
[----:B------:R2:W-:Y:S01]  /*91d0*/  @!P1 LDGSTS.E.BYPASS.LTC128B.128 [R203+0x10800], desc[UR4][R12.64+0x80] ;  /* 0x108000800ccb9fae */ /* 0x0005e2000b981a04 */
[----:B------:R-:W-:-:S03]  /*91e0*/  IMAD.IADD R220, R220, 0x1, R200 ;  /* 0x00000001dcdc7824 */ /* 0x000fc600078e02c8 */
[----:B------:R-:W-:Y:S04]  /*91f0*/  @P1 STS.128 [R203+0x10800], RZ ;  /* 0x010800ffcb001388 */ /* 0x000fe80000000c00 */
        /* <DEDUP_REMOVED lines=285> */
[----:B------:R-:W-:-:S05]  /*a3d0*/  SHF.L.U32 R29, R136, 0x7, RZ ;  /* 0x00000007881d7819 */ /* 0x000fca00000006ff */
        /* <DEDUP_REMOVED lines=30> */
[----:B------:R-:W1:Y:S05]  /*a5c0*/  LDC.64 R40, c[0x0][0x348] ;  /* 0x0000d200ff287b82 */ /* 0x000e6a0000000a00 */
[----:B------:R-:W-:-:S02]  /*a5d0*/  @P0 IADD3 R38, PT, PT, R38, 0x1, RZ ;  /* 0x0000000126260810 */ /* 0x000fc40007ffe0ff */
[----:B------:R-:W-:Y:S02]  /*a5e0*/  ISETP.GE.AND P0, PT, R37, RZ, PT ;  /* 0x000000ff2500720c */ /* 0x000fe40003f06270 */
[----:B------:R-:W-:Y:S02]  /*a5f0*/  @!P4 IADD3 R38, PT, PT, -R38, RZ, RZ ;  /* 0x000000ff2626c210 */ /* 0x000fe40007ffe1ff */
[----:B------:R-:W-:Y:S02]  /*a600*/  @P5 IADD3 R39, PT, PT, R39, 0x1, RZ ;  /* 0x0000000127275810 */ /* 0x000fe40007ffe0ff */
[----:B------:R-:W-:-:S04]  /*a610*/  ISETP.NE.AND P5, PT, R42, RZ, PT ;  /* 0x000000ff2a00720c */ /* 0x000fc80003fa5270 */
[----:B------:R-:W-:-:S03]  /*a620*/  SEL R31, R28, R38, !P5 ;  /* 0x000000261c1f7207 */ /* 0x000fc60006800000 */
[----:B------:R-:W-:Y:S01]  /*a630*/  @!P0 IMAD.MOV R39, RZ, RZ, -R39 ;  /* 0x000000ffff278224 */ /* 0x000fe200078e0a27 */
[----:B-1----:R-:W2:Y:S04]  /*a640*/  LD.E.64 R36, desc[UR4][R40.64+0x38] ;  /* 0x0000380428247980 */ /* 0x002ea8000c101b00 */
        /* <DEDUP_REMOVED lines=22> */
.L_x_2974:
        /* <DEDUP_REMOVED lines=8> */
.L_x_2975:
[----:B------:R-:W-:Y:S05]  /*a830*/  BSYNC.RECONVERGENT B0 ;  /* 0x0000000000007941 */ /* 0x000fea0003800200 */
.L_x_2973:
[C---:B------:R-:W-:Y:S01]  /*a840*/  LEA R30, P0, R204.reuse, R214, 0x5 ;  /* 0x000000d6cc1e7211 */ /* 0x040fe200078028ff */
[C---:B------:R-:W-:Y:S01]  /*a850*/  IMAD.SHL.U32 R28, R204.reuse, 0x20, RZ ;  /* 0x00000020cc1c7824 */ /* 0x040fe200078e00ff */
[C-C-:B------:R-:W-:Y:S01]  /*a860*/  SHF.L.U64.HI R29, R204.reuse, 0x5, R205.reuse ;  /* 0x00000005cc1d7819 */ /* 0x140fe200000102cd */
[----:B------:R-:W-:Y:S01]  /*a870*/  @!PT LDS RZ, [RZ] ;  /* 0x00000000fffff984 */ /* 0x000fe20000000800 */
[----:B------:R-:W-:Y:S01]  /*a880*/  @!PT LDS RZ, [RZ] ;  /* 0x00000000fffff984 */ /* 0x000fe20000000800 */
[----:B------:R-:W-:Y:S01]  /*a890*/  @!PT LDS RZ, [RZ] ;  /* 0x00000000fffff984 */ /* 0x000fe20000000800 */
[----:B------:R-:W-:Y:S01]  /*a8a0*/  @!P3 LDGSTS.E.BYPASS.LTC128B.128 [R203+0x4000], desc[UR4][R214.64] ;  /* 0x04000000d6cbbfae */ /* 0x000fe2000b981a04 */
[----:B------:R-:W-:Y:S02]  /*a8b0*/  LEA.HI.X R31, R204, R215, R205, 0x5, P0 ;  /* 0x000000d7cc1f7211 */ /* 0x000fe400000f2ccd */
[----:B------:R-:W-:Y:S01]  /*a8c0*/  IADD3 R44, P0, PT, R28, R30, RZ ;  /* 0x0000001e1c2c7210 */ /* 0x000fe20007f1e0ff */
[----:B------:R1:W-:Y:S04]  /*a8d0*/  @P3 STS.128 [R203+0x4000], RZ ;  /* 0x004000ffcb003388 */ /* 0x0003e80000000c00 */
[----:B------:R-:W-:Y:S01]  /*a8e0*/  IMAD.X R45, R29, 0x1, R31, P0 ;  /* 0x000000011d2d7824 */ /* 0x000fe200000e061f */
[-C--:B------:R-:W-:Y:S01]  /*a8f0*/  IADD3 R42, P0, PT, R44, R28.reuse, RZ ;  /* 0x0000001c2c2a7210 */ /* 0x080fe20007f1e0ff */
[----:B------:R-:W-:Y:S01]  /*a900*/  @!PT LDS RZ, [RZ] ;  /* 0x00000000fffff984 */ /* 0x000fe20000000800 */
[----:B------:R-:W-:Y:S01]  /*a910*/  @!PT LDS RZ, [RZ] ;  /* 0x00000000fffff984 */ /* 0x000fe20000000800 */
[----:B------:R-:W-:Y:S01]  /*a920*/  @!PT LDS RZ, [RZ] ;  /* 0x00000000fffff984 */ /* 0x000fe20000000800 */
[----:B------:R-:W-:Y:S04]  /*a930*/  @!P1 LDGSTS.E.BYPASS.LTC128B.128 [R203+0x8000], desc[UR4][R214.64+0x80] ;  /* 0x08000080d6cb9fae */ /* 0x000fe8000b981a04 */
[----:B------:R1:W-:Y:S01]  /*a940*/  @P1 STS.128 [R203+0x8000], RZ ;  /* 0x008000ffcb001388 */ /* 0x0003e20000000c00 */
[----:B------:R-:W-:Y:S01]  /*a950*/  IMAD.X R43, R45, 0x1, R29, P0 ;  /* 0x000000012d2b7824 */ /* 0x000fe200000e061d */
[----:B------:R-:W-:-:S02]  /*a960*/  IADD3 R40, P0, PT, R42, R28, RZ ;  /* 0x0000001c2a287210 */ /* 0x000fc40007f1e0ff */
        /* <DEDUP_REMOVED lines=10> */
[----:B------:R2:W-:Y:S01]  /*aa10*/  @!P1 LDGSTS.E.BYPASS.LTC128B.128 [R203+0x8800], desc[UR4][R30.64+0x80] ;  /* 0x088000801ecb9fae */ /* 0x0005e2000b981a04 */
[-C--:B------:R-:W-:Y:S01]  /*aa20*/  IADD3 R36, P4, PT, R38, R28.reuse, RZ ;  /* 0x0000001c26247210 */ /* 0x080fe20007f9e0ff */
[--C-:B------:R-:W-:Y:S02]  /*aa30*/  IMAD.X R39, R41, 0x1, R29.reuse, P0 ;  /* 0x0000000129277824 */ /* 0x100fe400000e061d */
[----:B------:R1:W-:Y:S01]  /*aa40*/  @P1 STS.128 [R203+0x8800], RZ ;  /* 0x008800ffcb001388 */ /* 0x0003e20000000c00 */
[----:B------:R-:W-:Y:S01]  /*aa50*/  IADD3 R28, P0, PT, R36, R28, RZ ;  /* 0x0000001c241c7210 */ /* 0x000fe20007f1e0ff */
[--C-:B------:R-:W-:Y:S02]  /*aa60*/  IMAD.X R37, R39, 0x1, R29.reuse, P4 ;  /* 0x0000000127257824 */ /* 0x100fe400020e061d */
[----:B------:R-:W-:Y:S01]  /*aa70*/  @!PT LDS RZ, [RZ] ;  /* 0x00000000fffff984 */ /* 0x000fe20000000800 */
[----:B------:R-:W-:Y:S01]  /*aa80*/  @!PT LDS RZ, [RZ] ;  /* 0x00000000fffff984 */ /* 0x000fe20000000800 */
[----:B------:R-:W-:Y:S01]  /*aa90*/  @!PT LDS RZ, [RZ] ;  /* 0x00000000fffff984 */ /* 0x000fe20000000800 */
[----:B------:R-:W-:Y:S02]  /*aaa0*/  @!P3 LDGSTS.E.BYPASS.LTC128B.128 [R203+0x5000], desc[UR4][R44.64] ;  /* 0x050000002ccbbfae */ /* 0x000fe4000b981a04 */
[----:B------:R-:W-:-:S02]  /*aab0*/  IMAD.X R29, R37, 0x1, R29, P0 ;  /* 0x00000001251d7824 */ /* 0x000fc400000e061d */
        /* <DEDUP_REMOVED lines=65> */
.L_x_2972:
[----:B------:R-:W-:Y:S05]  /*aed0*/  BSYNC.RECONVERGENT B1 ;  /* 0x0000000000017941 */ /* 0x000fea0003800200 */
.L_x_2971:
[----:B------:R-:W2:Y:S01]  /*aee0*/  LD.E R137, desc[UR4][R2.64+0xdc] ;  /* 0x0000dc0402897980 */ /* 0x000ea2000c101900 */
[----:B-1----:R-:W-:-:S04]  /*aef0*/  IMAD R28, R132, 0x80, R135 ;  /* 0x00000080841c7824 */ /* 0x002fc800078e0287 */
[C---:B------:R-:W-:Y:S02]  /*af00*/  VIADD R29, R28.reuse, 0xffffff00 ;  /* 0xffffff001c1d7836 */ /* 0x040fe40000000000 */
[----:B------:R-:W-:-:S03]  /*af10*/  VIADD R30, R28, 0xffffff01 ;  /* 0xffffff011c1e7836 */ /* 0x000fc60000000000 */
[C---:B------:R-:W-:Y:S02]  /*af20*/  ISETP.GE.AND P1, PT, R29.reuse, R212, PT ;  /* 0x000000d41d00720c */ /* 0x040fe40003f26270 */
        /* <DEDUP_REMOVED lines=43> */
[----:B------:R-:W-:Y:S01]  /*b1e0*/  VIADD R17, R28, 0xffffff18 ;  /* 0xffffff181c117836 */ /* 0x000fe20000000000 */
[----:B------:R-:W-:Y:S01]  /*b1f0*/  FSEL R232, R16, -INF , P1 ;  /* 0xff80000010e87808 */ /* 0x000fe20000800000 */
[----:B------:R-:W-:Y:S01]  /*b200*/  VIADD R16, R28, 0xffffff19 ;  /* 0xffffff191c107836 */ /* 0x000fe20000000000 */
[----:B------:R-:W-:-:S02]  /*b210*/  ISETP.GE.AND P1, PT, R20, R211, PT ;  /* 0x000000d31400720c */ /* 0x000fc40003f26270 */
[----:B------:R-:W-:Y:S02]  /*b220*/  ISETP.GE.AND P3, PT, R20, R209, PT ;  /* 0x000000d11400720c */ /* 0x000fe40003f66270 */
[----:B------:R-:W-:Y:S02]  /*b230*/  FSEL R19, R19, -INF , P0 ;  /* 0xff80000013137808 */ /* 0x000fe40000000000 */
[----:B------:R-:W-:Y:S02]  /*b240*/  ISETP.GE.AND P0, PT, R17, R212, PT ;  /* 0x000000d41100720c */ /* 0x000fe40003f06270 */
[----:B------:R-:W-:Y:S02]  /*b250*/  FSEL R222, R222, -INF , !P1 ;  /* 0xff800000dede7808 */ /* 0x000fe40004800000 */
        /* <DEDUP_REMOVED lines=185> */
[----:B------:R-:W-:Y:S02]  /*bdf0*/  FMNMX3.FTZ R6, R134, R31, R29, !PT ;  /* 0x0000001f86067276 */ /* 0x000fe4000781001d */
        /* <DEDUP_REMOVED lines=19> */
[----:B------:R-:W-:-:S02]  /*bf30*/  FMNMX3.FTZ R7, R6, R23, R21, !PT ;  /* 0x0000001706077276 */ /* 0x000fc40007810015 */
[----:B------:R-:W-:Y:S01]  /*bf40*/  ISETP.GE.AND P3, PT, R4, R209, PT ;  /* 0x000000d10400720c */ /* 0x000fe20003f66270 */
[----:B------:R-:W-:Y:S01]  /*bf50*/  VIADD R4, R28, 0xffffff71 ;  /* 0xffffff711c047836 */ /* 0x000fe20000000000 */
[----:B------:R-:W-:Y:S02]  /*bf60*/  FMNMX3.FTZ R5, R5, R230, R220, !PT ;  /* 0x000000e605057276 */ /* 0x000fe400078100dc */
[----:B------:R-:W-:Y:S02]  /*bf70*/  FMNMX3.FTZ R7, R7, R194, R192, !PT ;  /* 0x000000c207077276 */ /* 0x000fe400078100c0 */
[----:B------:R-:W-:Y:S02]  /*bf80*/  FSEL R161, R143, -INF , !P3 ;  /* 0xff8000008fa17808 */ /* 0x000fe40005800000 */
[----:B------:R-:W-:Y:S02]  /*bf90*/  ISETP.GE.AND P3, PT, R4, R212, PT ;  /* 0x000000d40400720c */ /* 0x000fe40003f66270 */
[----:B------:R-:W-:-:S02]  /*bfa0*/  FMNMX3.FTZ R5, R5, R184, R182, !PT ;  /* 0x000000b805057276 */ /* 0x000fc400078100b6 */
[----:B------:R-:W-:Y:S02]  /*bfb0*/  FMNMX3.FTZ R7, R7, R190, R188, !PT ;  /* 0x000000be07077276 */ /* 0x000fe400078100bc */
[----:B------:R-:W-:Y:S02]  /*bfc0*/  FSEL R32, R32, -INF , P0 ;  /* 0xff80000020207808 */ /* 0x000fe40000000000 */
[----:B------:R-:W-:Y:S02]  /*bfd0*/  FSEL R34, R34, -INF , P1 ;  /* 0xff80000022227808 */ /* 0x000fe40000800000 */
[----:B------:R-:W-:Y:S02]  /*bfe0*/  FSEL R33, R33, -INF , P3 ;  /* 0xff80000021217808 */ /* 0x000fe40001800000 */
[----:B------:R-:W-:Y:S02]  /*bff0*/  FMNMX3.FTZ R5, R5, R186, R180, !PT ;  /* 0x000000ba05057276 */ /* 0x000fe400078100b4 */
[----:B------:R-:W-:-:S02]  /*c000*/  ISETP.GE.AND P0, PT, R4, R211, PT ;  /* 0x000000d30400720c */ /* 0x000fc40003f06270 */
[C---:B------:R-:W-:Y:S02]  /*c010*/  ISETP.GE.AND P1, PT, R4.reuse, R210, PT ;  /* 0x000000d20400720c */ /* 0x040fe40003f26270 */
[----:B------:R-:W-:Y:S01]  /*c020*/  ISETP.GE.AND P3, PT, R4, R209, PT ;  /* 0x000000d10400720c */ /* 0x000fe20003f66270 */
[----:B------:R-:W-:Y:S01]  /*c030*/  VIADD R4, R28, 0xffffff78 ;  /* 0xffffff781c047836 */ /* 0x000fe20000000000 */
[----:B------:R-:W-:Y:S02]  /*c040*/  FMNMX3.FTZ R6, R7, R178, R176, !PT ;  /* 0x000000b207067276 */ /* 0x000fe400078100b0 */
[----:B------:R-:W-:Y:S02]  /*c050*/  FMNMX3.FTZ R5, R5, R174, R172, !PT ;  /* 0x000000ae05057276 */ /* 0x000fe400078100ac */
[----:B------:R-:W-:Y:S02]  /*c060*/  FMNMX3.FTZ R6, R6, R179, R177, !PT ;  /* 0x000000b306067276 */ /* 0x000fe400078100b1 */
[----:B------:R-:W-:-:S02]  /*c070*/  FSEL R35, R35, -INF , P1 ;  /* 0xff80000023237808 */ /* 0x000fc40000800000 */
[----:B------:R-:W-:Y:S02]  /*c080*/  ISETP.GE.AND P1, PT, R4, R212, PT ;  /* 0x000000d40400720c */ /* 0x000fe40003f26270 */
[----:B------:R-:W-:Y:S02]  /*c090*/  FMNMX3.FTZ R8, R5, R245, R164, !PT ;  /* 0x000000f505087276 */ /* 0x000fe400078100a4 */
[----:B------:R-:W-:Y:S02]  /*c0a0*/  FMNMX3.FTZ R5, R6, R251, R249, !PT ;  /* 0x000000fb06057276 */ /* 0x000fe400078100f9 */
[----:B------:R-:W-:Y:S02]  /*c0b0*/  FSEL R149, R32, -INF , !P5 ;  /* 0xff80000020957808 */ /* 0x000fe40006800000 */
[----:B------:R-:W-:Y:S02]  /*c0c0*/  FSEL R147, R33, -INF , !P0 ;  /* 0xff80000021937808 */ /* 0x000fe40004000000 */
[----:B------:R-:W-:-:S02]  /*c0d0*/  FSEL R64, R64, -INF , P1 ;  /* 0xff80000040407808 */ /* 0x000fc40000800000 */
[C---:B------:R-:W-:Y:S02]  /*c0e0*/  ISETP.GE.AND P0, PT, R4.reuse, R211, PT ;  /* 0x000000d30400720c */ /* 0x040fe40003f06270 */
[C---:B------:R-:W-:Y:S02]  /*c0f0*/  ISETP.GE.AND P5, PT, R4.reuse, R210, PT ;  /* 0x000000d20400720c */ /* 0x040fe40003fa6270 */
[----:B------:R-:W-:Y:S02]  /*c100*/  ISETP.GE.AND P1, PT, R4, R209, PT ;  /* 0x000000d10400720c */ /* 0x000fe40003f26270 */
[----:B------:R-:W-:Y:S02]  /*c110*/  FMNMX3.FTZ R4, R5, R170, R168, !PT ;  /* 0x000000aa05047276 */ /* 0x000fe400078100a8 */
[----:B------:R-:W-:Y:S02]  /*c120*/  FMNMX3.FTZ R8, R8, R243, R241, !PT ;  /* 0x000000f308087276 */ /* 0x000fe400078100f1 */
[----:B------:R-:W-:-:S02]  /*c130*/  FMNMX3.FTZ R4, R4, R237, R235, !PT ;  /* 0x000000ed04047276 */ /* 0x000fc400078100eb */
[----:B------:R-:W-:Y:S02]  /*c140*/  FMNMX3.FTZ R6, R8, R247, R239, !PT ;  /* 0x000000f708067276 */ /* 0x000fe400078100ef */
[----:B------:R-:W-:Y:S01]  /*c150*/  FMNMX3.FTZ R4, R4, R221, R203, !PT ;  /* 0x000000dd04047276 */ /* 0x000fe200078100cb */
[----:B------:R-:W-:Y:S01]  /*c160*/  VIADD R28, R28, 0xffffff79 ;  /* 0xffffff791c1c7836 */ /* 0x000fe20000000000 */
[----:B------:R-:W-:Y:S02]  /*c170*/  FMNMX3.FTZ R6, R6, R195, R193, !PT ;  /* 0x000000c306067276 */ /* 0x000fe400078100c1 */
[----:B------:R-:W-:Y:S02]  /*c180*/  FMNMX3.FTZ R4, R4, R187, R185, !PT ;  /* 0x000000bb04047276 */ /* 0x000fe400078100b9 */
[----:B------:R-:W-:Y:S02]  /*c190*/  FSEL R145, R64, -INF , !P0 ;  /* 0xff80000040917808 */ /* 0x000fe40004000000 */
[----:B------:R-:W-:-:S02]  /*c1a0*/  ISETP.GE.AND P0, PT, R28, R212, PT ;  /* 0x000000d41c00720c */ /* 0x000fc40003f06270 */
[----:B------:R-:W-:Y:S02]  /*c1b0*/  FMNMX3.FTZ R6, R6, R191, R189, !PT ;  /* 0x000000bf06067276 */ /* 0x000fe400078100bd */
[----:B------:R-:W-:Y:S02]  /*c1c0*/  FMNMX3.FTZ R4, R4, R183, R181, !PT ;  /* 0x000000b704047276 */ /* 0x000fe400078100b5 */
[----:B------:R-:W-:Y:S02]  /*c1d0*/  FSEL R66, R66, -INF , P5 ;  /* 0xff80000042427808 */ /* 0x000fe40002800000 */
[----:B------:R-:W-:Y:S02]  /*c1e0*/  ISETP.GE.AND P5, PT, R28, R211, PT ;  /* 0x000000d31c00720c */ /* 0x000fe40003fa6270 */
[----:B------:R-:W-:Y:S02]  /*c1f0*/  FSEL R65, R65, -INF , P0 ;  /* 0xff80000041417808 */ /* 0x000fe40000000000 */
[----:B------:R-:W-:-:S02]  /*c200*/  FMNMX3.FTZ R6, R6, R175, R173, !PT ;  /* 0x000000af06067276 */ /* 0x000fc400078100ad */
[----:B------:R-:W-:Y:S02]  /*c210*/  ISETP.GE.AND P0, PT, R28, R210, PT ;  /* 0x000000d21c00720c */ /* 0x000fe40003f06270 */
[----:B------:R-:W-:Y:S02]  /*c220*/  FMNMX3.FTZ R4, R4, R167, R165, !PT ;  /* 0x000000a704047276 */ /* 0x000fe400078100a5 */
[----:B------:R-:W-:Y:S02]  /*c230*/  FSEL R143, R65, -INF , !P5 ;  /* 0xff800000418f7808 */ /* 0x000fe40006800000 */
        /* <DEDUP_REMOVED lines=11> */
[----:B------:R-:W-:-:S03]  /*c2f0*/  FMNMX3.FTZ R4, R4, R139, R144, !PT ;  /* 0x0000008b04047276 */ /* 0x000fc60007810090 */
[----:B------:R-:W1:Y:S04]  /*c300*/  SHFL.BFLY PT, R7, R6, 0x2, 0x1f ;  /* 0x0c401f0006077f89 */ /* 0x000e6800000e0000 */
[----:B------:R-:W3:Y:S01]  /*c310*/  SHFL.BFLY PT, R5, R4, 0x2, 0x1f ;  /* 0x0c401f0004057f89 */ /* 0x000ee200000e0000 */
[----:B------:R-:W4:Y:S01]  /*c320*/  S2UR UR7, SR_CgaCtaId ;  /* 0x00000000000779c3 */ /* 0x000f220000008800 */
[----:B------:R-:W-:Y:S01]  /*c330*/  UMOV UR6, 0x400 ;  /* 0x0000040000067882 */ /* 0x000fe20000000000 */
[----:B-1----:R-:W-:Y:S02]  /*c340*/  FMNMX.FTZ R7, R6, R7, !PT ;  /* 0x0000000706077209 */ /* 0x002fe40007810000 */
[----:B---3--:R-:W-:-:S03]  /*c350*/  FMNMX.FTZ R5, R4, R5, !PT ;  /* 0x0000000504057209 */ /* 0x008fc60007810000 */
[----:B------:R-:W1:Y:S04]  /*c360*/  SHFL.BFLY PT, R140, R7, 0x1, 0x1f ;  /* 0x0c201f00078c7f89 */ /* 0x000e6800000e0000 */
[----:B------:R-:W3:Y:S01]  /*c370*/  SHFL.BFLY PT, R138, R5, 0x1, 0x1f ;  /* 0x0c201f00058a7f89 */ /* 0x000ee200000e0000 */
[----:B----4-:R-:W-:Y:S01]  /*c380*/  ULEA UR6, UR7, UR6, 0x18 ;  /* 0x0000000607067291 */ /* 0x010fe2000f8ec0ff */
[----:B------:R-:W-:Y:S02]  /*c390*/  LOP3.LUT R155, R0, 0x200, R202, 0xf8, !PT ;  /* 0x00000200009b7812 */ /* 0x000fe400078ef8ca */
[----:B------:R-:W-:-:S03]  /*c3a0*/  SEL R159, R201, 0xffffffe0, !P6 ;  /* 0xffffffe0c99f7807 */ /* 0x000fc60007000000 */
[----:B------:R-:W-:-:S04]  /*c3b0*/  IMAD.U32 R200, RZ, RZ, UR6 ;  /* 0x00000006ffc87e24 */ /* 0x000fc8000f8e00ff */
[----:B------:R-:W-:-:S04]  /*c3c0*/  IMAD R155, R155, 0x2, R200 ;  /* 0x000000029b9b7824 */ /* 0x000fc800078e02c8 */
[----:B------:R-:W-:Y:S01]  /*c3d0*/  IMAD.IADD R156, R159, 0x1, R155 ;  /* 0x000000019f9c7824 */ /* 0x000fe200078e029b */
[----:B------:R-:W-:Y:S01]  /*c3e0*/  LDSM.16.MT88.4 R12, [R155+0xc000] ;  /* 0x00c000009b0c783b */ /* 0x000fe20000004200 */
[----:B-1----:R-:W-:-:S03]  /*c3f0*/  FMNMX.FTZ R140, R7, R140, !PT ;  /* 0x0000008c078c7209 */ /* 0x002fc60007810000 */
[----:B------:R-:W1:Y:S01]  /*c400*/  LDSM.16.MT88.4 R52, [R156+0x10000] ;  /* 0x010000009c34783b */ /* 0x000e620000004200 */
[----:B---3--:R-:W-:-:S03]  /*c410*/  FMNMX.FTZ R138, R5, R138, !PT ;  /* 0x0000008a058a7209 */ /* 0x008fc60007810000 */
[----:B------:R-:W-:Y:S01]  /*c420*/  LDSM.16.MT88.4 R44, [R155+0x10000] ;  /* 0x010000009b2c783b */ /* 0x000fe20000004200 */
[----:B------:R-:W-:Y:S02]  /*c430*/  FSETP.NEU.FTZ.AND P1, PT, R140, -INF , PT ;  /* 0xff8000008c00780b */ /* 0x000fe40003f3d000 */
[----:B------:R-:W-:Y:S01]  /*c440*/  FSETP.NEU.FTZ.AND P0, PT, R138, -INF , PT ;  /* 0xff8000008a00780b */ /* 0x000fe20003f1d000 */
[C---:B--2---:R-:W-:Y:S01]  /*c450*/  FMUL.FTZ R142, R137.reuse, R140 ;  /* 0x0000008c898e7220 */ /* 0x044fe20000410000 */
[----:B------:R-:W-:Y:S01]  /*c460*/  FMUL.FTZ R150, R137, R138 ;  /* 0x0000008a89967220 */ /* 0x000fe20000410000 */
[----:B------:R-:W-:Y:S01]  /*c470*/  FSEL R5, R140, RZ, P1 ;  /* 0x000000ff8c057208 */ /* 0x000fe20000800000 */
[----:B------:R-:W-:Y:S01]  /*c480*/  LDSM.16.MT88.4 R64, [R155+0x10800] ;  /* 0x010800009b40783b */ /* 0x000fe20000004200 */
[----:B------:R-:W-:Y:S02]  /*c490*/  FSEL R4, R138, RZ, P0 ;  /* 0x000000ff8a047208 */ /* 0x000fe40000000000 */
[----:B------:R-:W-:Y:S01]  /*c4a0*/  FSEL R142, R142, RZ, P1 ;  /* 0x000000ff8e8e7208 */ /* 0x000fe20000800000 */
[----:B------:R-:W-:Y:S01]  /*c4b0*/  FADD.FTZ R8, R134, -R5 ;  /* 0x8000000586087221 */ /* 0x000fe20000010000 */
[----:B------:R-:W-:Y:S01]  /*c4c0*/  FSEL R150, R150, RZ, P0 ;  /* 0x000000ff96967208 */ /* 0x000fe20000000000 */
[----:B------:R-:W-:Y:S01]  /*c4d0*/  FADD.FTZ R4, R133, -R4 ;  /* 0x8000000485047221 */ /* 0x000fe20000010000 */
[----:B------:R-:W-:-:S02]  /*c4e0*/  VIADD R16, R155, 0xc000 ;  /* 0x0000c0009b107836 */ /* 0x000fc40000000000 */
[-CC-:B------:R-:W-:Y:S01]  /*c4f0*/  FFMA.FTZ R154, R31, R137.reuse, -R142.reuse ;  /* 0x000000891f9a7223 */ /* 0x180fe2000001088e */
[-CC-:B------:R-:W-:Y:S01]  /*c500*/  FFMA.FTZ R153, R29, R137.reuse, -R142.reuse ;  /* 0x000000891d997223 */ /* 0x180fe2000001088e */
[-CC-:B------:R-:W-:Y:S01]  /*c510*/  FFMA.FTZ R152, R37, R137.reuse, -R142.reuse ;  /* 0x0000008925987223 */ /* 0x180fe2000001088e */
[-C--:B------:R-:W-:Y:S01]  /*c520*/  FFMA.FTZ R151, R27, R137.reuse, -R142 ;  /* 0x000000891b977223 */ /* 0x080fe2000001088e */
[-CC-:B------:R-:W-:Y:S01]  /*c530*/  FFMA.FTZ R148, R24, R137.reuse, -R150.reuse ;  /* 0x0000008918947223 */ /* 0x180fe20000010896 */
[-CC-:B------:R-:W-:Y:S01]  /*c540*/  FFMA.FTZ R0, R25, R137.reuse, -R150.reuse ;  /* 0x0000008919007223 */ /* 0x180fe20000010896 */
[C---:B------:R-:W-:Y:S01]  /*c550*/  FMUL.FTZ R158, R137.reuse, R8 ;  /* 0x00000008899e7220 */ /* 0x040fe20000410000 */
[----:B------:R-:W-:Y:S01]  /*c560*/  FMUL.FTZ R157, R137, R4 ;  /* 0x00000004899d7220 */ /* 0x000fe20000410000 */
[-CC-:B------:R-:W-:Y:S01]  /*c570*/  FFMA.FTZ R6, R23, R137.reuse, -R150.reuse ;  /* 0x0000008917067223 */ /* 0x180fe20000010896 */
[----:B------:R-:W-:Y:S01]  /*c580*/  FFMA.FTZ R9, R21, R137, -R150 ;  /* 0x0000008915097223 */ /* 0x000fe20000010896 */
[----:B------:R-:W-:Y:S01]  /*c590*/  VIADD R160, R155, 0xc040 ;  /* 0x0000c0409ba07836 */ /* 0x000fe20000000000 */
[----:B------:R-:W-:Y:S01]  /*c5a0*/  MUFU.EX2 R154, R154 ;  /* 0x0000009a009a7308 */ /* 0x000fe20000000800 */
[----:B------:R-:W-:Y:S01]  /*c5b0*/  @P2 VIADD R160, R16, 0xffffffc0 ;  /* 0xffffffc010a02836 */ /* 0x000fe20000000000 */
[----:B------:R-:W-:Y:S02]  /*c5c0*/  LDSM.16.MT88.4 R20, [R156+0xc000] ;  /* 0x00c000009c14783b */ /* 0x000fe40000004200 */
[----:B------:R-:W2:Y:S02]  /*c5d0*/  MUFU.EX2 R153, R153 ;  /* 0x0000009900997308 */ /* 0x000ea40000000800 */
[----:B------:R-:W3:Y:S02]  /*c5e0*/  LDSM.16.MT88.4 R28, [R160] ;  /* 0x00000000a01c783b */ /* 0x000ee40000004200 */
[----:B------:R-:W-:Y:S04]  /*c5f0*/  MUFU.EX2 R152, R152 ;  /* 0x0000009800987308 */ /* 0x000fe80000000800 */
        /* <DEDUP_REMOVED lines=26> */
[C---:B------:R-:W-:Y:S01]  /*c7a0*/  HMMA.16816.F32 R48, R4.reuse, R52, R48 ;  /* 0x000000340430723c */ /* 0x040fe20000001830 */
[----:B------:R-:W-:Y:S01]  /*c7b0*/  LDSM.16.MT88.4 R96, [R155+0xc800] ;  /* 0x00c800009b60783b */ /* 0x000fe20000004200 */
[-C--:B------:R-:W-:Y:S01]  /*c7c0*/  FMUL.FTZ R24, R112, R158.reuse ;  /* 0x0000009e70187220 */ /* 0x080fe20000410000 */
[-C--:B------:R-:W-:Y:S01]  /*c7d0*/  FMUL.FTZ R25, R113, R158.reuse ;  /* 0x0000009e71197220 */ /* 0x080fe20000410000 */
[-C--:B------:R-:W-:Y:S01]  /*c7e0*/  FMUL.FTZ R26, R114, R157.reuse ;  /* 0x0000009d721a7220 */ /* 0x080fe20000410000 */
[-C--:B------:R-:W-:Y:S01]  /*c7f0*/  FMUL.FTZ R27, R115, R157.reuse ;  /* 0x0000009d731b7220 */ /* 0x080fe20000410000 */
[-C--:B------:R-:W-:Y:S01]  /*c800*/  FMUL.FTZ R108, R108, R158.reuse ;  /* 0x0000009e6c6c7220 */ /* 0x080fe20000410000 */
[-C--:B------:R-:W-:Y:S01]  /*c810*/  FMUL.FTZ R109, R109, R158.reuse ;  /* 0x0000009e6d6d7220 */ /* 0x080fe20000410000 */
[C---:B------:R-:W-:Y:S01]  /*c820*/  HMMA.16816.F32 R52, R4.reuse, R54, R84 ;  /* 0x000000360434723c */ /* 0x040fe20000001854 */
[----:B------:R-:W1:Y:S01]  /*c830*/  LDSM.16.MT88.4 R84, [R159+0x4000] ;  /* 0x004000009f54783b */ /* 0x000e620000004200 */
[-C--:B------:R-:W-:Y:S01]  /*c840*/  FMUL.FTZ R110, R110, R157.reuse ;  /* 0x0000009d6e6e7220 */ /* 0x080fe20000410000 */
[-C--:B------:R-:W-:Y:S01]  /*c850*/  FMUL.FTZ R111, R111, R157.reuse ;  /* 0x0000009d6f6f7220 */ /* 0x080fe20000410000 */
[-C--:B------:R-:W-:Y:S01]  /*c860*/  FMUL.FTZ R8, R128, R158.reuse ;  /* 0x0000009e80087220 */ /* 0x080fe20000410000 */
[-C--:B------:R-:W-:Y:S01]  /*c870*/  FMUL.FTZ R9, R129, R158.reuse ;  /* 0x0000009e81097220 */ /* 0x080fe20000410000 */
[-C--:B------:R-:W-:Y:S01]  /*c880*/  FMUL.FTZ R10, R130, R157.reuse ;  /* 0x0000009d820a7220 */ /* 0x080fe20000410000 */
[-C--:B------:R-:W-:Y:S01]  /*c890*/  FMUL.FTZ R11, R131, R157.reuse ;  /* 0x0000009d830b7220 */ /* 0x080fe20000410000 */
[C---:B------:R-:W-:Y:S01]  /*c8a0*/  HMMA.16816.F32 R24, R4.reuse, R28, R24 ;  /* 0x0000001c0418723c */ /* 0x040fe20000001818 */
        /* <DEDUP_REMOVED lines=18> */
[-C--:B------:R-:W-:Y:S01]  /*c9d0*/  FMUL.FTZ R101, R101, R158.reuse ;  /* 0x0000009e65657220 */ /* 0x080fe20000410000 */
[-C--:B------:R-:W-:Y:S01]  /*c9e0*/  FMUL.FTZ R102, R102, R157.reuse ;  /* 0x0000009d66667220 */ /* 0x080fe20000410000 */
[-C--:B------:R-:W-:Y:S01]  /*c9f0*/  FMUL.FTZ R103, R103, R157.reuse ;  /* 0x0000009d67677220 */ /* 0x080fe20000410000 */
[C---:B------:R-:W-:Y:S01]  /*ca00*/  HMMA.16816.F32 R8, R4.reuse, R12, R8 ;  /* 0x0000000c0408723c */ /* 0x040fe20000001808 */
[----:B------:R-:W-:Y:S01]  /*ca10*/  MUFU.EX2 R111, R111 ;  /* 0x0000006f006f7308 */ /* 0x000fe20000000800 */
[-C--:B------:R-:W-:Y:S01]  /*ca20*/  FMUL.FTZ R16, R120, R158.reuse ;  /* 0x0000009e78107220 */ /* 0x080fe20000410000 */
[-C--:B------:R-:W-:Y:S01]  /*ca30*/  FMUL.FTZ R17, R121, R158.reuse ;  /* 0x0000009e79117220 */ /* 0x080fe20000410000 */
[-C--:B------:R-:W-:Y:S01]  /*ca40*/  FMUL.FTZ R18, R122, R157.reuse ;  /* 0x0000009d7a127220 */ /* 0x080fe20000410000 */
[----:B------:R-:W3:Y:S01]  /*ca50*/  MUFU.EX2 R106, R106 ;  /* 0x0000006a006a7308 */ /* 0x000ee20000000800 */
[-C--:B------:R-:W-:Y:S01]  /*ca60*/  FMUL.FTZ R19, R123, R157.reuse ;  /* 0x0000009d7b137220 */ /* 0x080fe20000410000 */
[-C--:B------:R-:W-:Y:S01]  /*ca70*/  FMUL.FTZ R56, R80, R158.reuse ;  /* 0x0000009e50387220 */ /* 0x080fe20000410000 */
[C---:B------:R-:W-:Y:S01]  /*ca80*/  HMMA.16816.F32 R12, R4.reuse, R14, R124 ;  /* 0x0000000e040c723c */ /* 0x040fe2000000187c */
[----:B------:R-:W-:Y:S01]  /*ca90*/  MUFU.EX2 R107, R107 ;  /* 0x0000006b006b7308 */ /* 0x000fe20000000800 */
[-C--:B------:R-:W-:Y:S01]  /*caa0*/  FMUL.FTZ R57, R81, R158.reuse ;  /* 0x0000009e51397220 */ /* 0x080fe20000410000 */
[-C--:B------:R-:W-:Y:S01]  /*cab0*/  FMUL.FTZ R58, R82, R157.reuse ;  /* 0x0000009d523a7220 */ /* 0x080fe20000410000 */
[-C--:B------:R-:W-:Y:S01]  /*cac0*/  FMUL.FTZ R59, R83, R157.reuse ;  /* 0x0000009d533b7220 */ /* 0x080fe20000410000 */
        /* <DEDUP_REMOVED lines=8> */
[----:B------:R-:W4:Y:S01]  /*cb50*/  MUFU.EX2 R109, R109 ;  /* 0x0000006d006d7308 */ /* 0x000f220000000800 */
[-C--:B------:R-:W-:Y:S01]  /*cb60*/  FMUL.FTZ R94, R94, R157.reuse ;  /* 0x0000009d5e5e7220 */ /* 0x080fe20000410000 */
[-C--:B------:R-:W-:Y:S01]  /*cb70*/  FMUL.FTZ R95, R95, R157.reuse ;  /* 0x0000009d5f5f7220 */ /* 0x080fe20000410000 */
[-C--:B------:R-:W-:Y:S01]  /*cb80*/  FMUL.FTZ R76, R76, R158.reuse ;  /* 0x0000009e4c4c7220 */ /* 0x080fe20000410000 */
[----:B------:R-:W-:Y:S01]  /*cb90*/  MUFU.EX2 R108, R108 ;  /* 0x0000006c006c7308 */ /* 0x000fe20000000800 */
[-C--:B------:R-:W-:Y:S01]  /*cba0*/  FMUL.FTZ R77, R77, R158.reuse ;  /* 0x0000009e4d4d7220 */ /* 0x080fe20000410000 */
[-C--:B------:R-:W-:Y:S01]  /*cbb0*/  FMUL.FTZ R78, R78, R157.reuse ;  /* 0x0000009d4e4e7220 */ /* 0x080fe20000410000 */
[-C--:B------:R-:W-:Y:S01]  /*cbc0*/  FMUL.FTZ R79, R79, R157.reuse ;  /* 0x0000009d4f4f7220 */ /* 0x080fe20000410000 */
[----:B------:R-:W5:Y:S01]  /*cbd0*/  MUFU.EX2 R105, R105 ;  /* 0x0000006900697308 */ /* 0x000f620000000800 */
[C---:B--2---:R-:W-:Y:S01]  /*cbe0*/  HMMA.16816.F32 R32, R4.reuse, R36, R32 ;  /* 0x000000240420723c */ /* 0x044fe20000001820 */
[-C--:B------:R-:W-:Y:S01]  /*cbf0*/  FMUL.FTZ R72, R72, R158.reuse ;  /* 0x0000009e48487220 */ /* 0x080fe20000410000 */
[-C--:B------:R-:W-:Y:S01]  /*cc00*/  FMUL.FTZ R73, R73, R158.reuse ;  /* 0x0000009e49497220 */ /* 0x080fe20000410000 */
[-C--:B------:R-:W-:Y:S01]  /*cc10*/  FMUL.FTZ R74, R74, R157.reuse ;  /* 0x0000009d4a4a7220 */ /* 0x080fe20000410000 */
[-C--:B------:R-:W-:Y:S01]  /*cc20*/  FMUL.FTZ R75, R75, R157.reuse ;  /* 0x0000009d4b4b7220 */ /* 0x080fe20000410000 */
[----:B------:R-:W-:Y:S03]  /*cc30*/  LDSM.16.MT88.4 R88, [R160+0x800] ;  /* 0x00080000a058783b */ /* 0x000fe60000004200 */
[C---:B------:R-:W-:Y:S01]  /*cc40*/  HMMA.16816.F32 R36, R4.reuse, R38, R100 ;  /* 0x000000260424723c */ /* 0x040fe20000001864 */
[-C--:B------:R-:W-:Y:S01]  /*cc50*/  FMUL.FTZ R100, R68, R158.reuse ;  /* 0x0000009e44647220 */ /* 0x080fe20000410000 */
[-C--:B------:R-:W-:Y:S01]  /*cc60*/  FMUL.FTZ R101, R69, R158.reuse ;  /* 0x0000009e45657220 */ /* 0x080fe20000410000 */
[-C--:B------:R-:W-:Y:S01]  /*cc70*/  FMUL.FTZ R102, R70, R157.reuse ;  /* 0x0000009d46667220 */ /* 0x080fe20000410000 */
[----:B------:R-:W-:Y:S01]  /*cc80*/  FMUL.FTZ R103, R71, R157 ;  /* 0x0000009d47677220 */ /* 0x000fe20000410000 */
[----:B------:R-:W-:Y:S03]  /*cc90*/  LDSM.16.MT88.4 R80, [R156+0x10800] ;  /* 0x010800009c50783b */ /* 0x000fe60000004200 */
[C---:B------:R-:W-:Y:S01]  /*cca0*/  HMMA.16816.F32 R16, R4.reuse, R20, R16 ;  /* 0x000000140410723c */ /* 0x040fe20000001810 */
[----:B------:R-:W-:Y:S07]  /*ccb0*/  LDSM.16.MT88.4 R68, [R160+0x4800] ;  /* 0x00480000a044783b */ /* 0x000fee0000004200 */
[C---:B------:R-:W-:Y:S01]  /*ccc0*/  HMMA.16816.F32 R40, R4.reuse, R44, R40 ;  /* 0x0000002c0428723c */ /* 0x040fe20000001828 */
[-CC-:B------:R-:W-:Y:S01]  /*ccd0*/  FFMA.FTZ R115, R184, R137.reuse, -R142.reuse ;  /* 0x00000089b8737223 */ /* 0x180fe2000001088e */
[-CC-:B------:R-:W-:Y:S01]  /*cce0*/  FFMA.FTZ R112, R182, R137.reuse, -R142.reuse ;  /* 0x00000089b6707223 */ /* 0x180fe2000001088e */
[-CC-:B------:R-:W-:Y:S01]  /*ccf0*/  FFMA.FTZ R114, R186, R137.reuse, -R142.reuse ;  /* 0x00000089ba727223 */ /* 0x180fe2000001088e */
[-C--:B------:R-:W-:Y:S01]  /*cd00*/  FFMA.FTZ R113, R180, R137.reuse, -R142 ;  /* 0x00000089b4717223 */ /* 0x080fe2000001088e */
[-CC-:B------:R-:W-:Y:S01]  /*cd10*/  FFMA.FTZ R162, R177, R137.reuse, -R150.reuse ;  /* 0x00000089b1a27223 */ /* 0x180fe20000010896 */
[-C--:B------:R-:W-:Y:S01]  /*cd20*/  FFMA.FTZ R176, R176, R137.reuse, -R150 ;  /* 0x00000089b0b07223 */ /* 0x080fe20000010896 */
[-CC-:B------:R-:W-:Y:S01]  /*cd30*/  FFMA.FTZ R166, R174, R137.reuse, -R142.reuse ;  /* 0x00000089aea67223 */ /* 0x180fe2000001088e */
[C---:B------:R-:W-:Y:S01]  /*cd40*/  HMMA.16816.F32 R56, R4.reuse, R60, R56 ;  /* 0x0000003c0438723c */ /* 0x040fe20000001838 */
[-CC-:B------:R-:W-:Y:S01]  /*cd50*/  FFMA.FTZ R201, R245, R137.reuse, -R142.reuse ;  /* 0x00000089f5c97223 */ /* 0x180fe2000001088e */
[-C--:B------:R-:W-:Y:S01]  /*cd60*/  FFMA.FTZ R164, R164, R137.reuse, -R142 ;  /* 0x00000089a4a47223 */ /* 0x080fe2000001088e */
[-C--:B------:R-:W-:Y:S01]  /*cd70*/  FFMA.FTZ R251, R251, R137.reuse, -R150 ;  /* 0x00000089fbfb7223 */ /* 0x080fe20000010896 */
[-CC-:B------:R-:W-:Y:S01]  /*cd80*/  FFMA.FTZ R172, R172, R137.reuse, -R142.reuse ;  /* 0x00000089acac7223 */ /* 0x180fe2000001088e */
[-CC-:B------:R-:W-:Y:S01]  /*cd90*/  FFMA.FTZ R243, R243, R137.reuse, -R142.reuse ;  /* 0x00000089f3f37223 */ /* 0x180fe2000001088e */
[-C--:B------:R-:W-:Y:S01]  /*cda0*/  FFMA.FTZ R247, R247, R137.reuse, -R142 ;  /* 0x00000089f7f77223 */ /* 0x080fe2000001088e */
[-C--:B------:R-:W-:Y:S01]  /*cdb0*/  FFMA.FTZ R235, R235, R137.reuse, -R150 ;  /* 0x00000089ebeb7223 */ /* 0x080fe20000010896 */
[C---:B------:R-:W-:Y:S01]  /*cdc0*/  HMMA.16816.F32 R20, R4.reuse, R22, R116 ;  /* 0x000000160414723c */ /* 0x040fe20000001874 */
[-C--:B------:R-:W-:Y:S01]  /*cdd0*/  FFMA.FTZ R193, R193, R137.reuse, -R142 ;  /* 0x00000089c1c17223 */ /* 0x080fe2000001088e */
[-C--:B------:R-:W-:Y:S01]  /*cde0*/  FFMA.FTZ R185, R185, R137.reuse, -R150 ;  /* 0x00000089b9b97223 */ /* 0x080fe20000010896 */
[----:B------:R-:W-:Y:S01]  /*cdf0*/  FFMA.FTZ R154, R233, R158, R154 ;  /* 0x0000009ee99a7223 */ /* 0x000fe2000001009a */
[-CC-:B------:R-:W-:Y:S01]  /*ce00*/  FFMA.FTZ R188, R173, R137.reuse, -R142.reuse ;  /* 0x00000089adbc7223 */ /* 0x180fe2000001088e */
[-C--:B------:R-:W-:Y:S01]  /*ce10*/  FFMA.FTZ R190, R171, R137.reuse, -R142 ;  /* 0x00000089abbe7223 */ /* 0x080fe2000001088e */
[-CC-:B------:R-:W-:Y:S01]  /*ce20*/  FFMA.FTZ R194, R167, R137.reuse, -R150.reuse ;  /* 0x00000089a7c27223 */ /* 0x180fe20000010896 */
[-C--:B------:R-:W-:Y:S01]  /*ce30*/  FFMA.FTZ R192, R161, R137.reuse, -R150 ;  /* 0x00000089a1c07223 */ /* 0x080fe20000010896 */
[C---:B------:R-:W-:Y:S01]  /*ce40*/  HMMA.16816.F32 R44, R4.reuse, R46, R92 ;  /* 0x0000002e042c723c */ /* 0x040fe2000000185c */
[----:B------:R-:W2:Y:S01]  /*ce50*/  LDSM.16.MT88.4 R92, [R156+0xc800] ;  /* 0x00c800009c5c783b */ /* 0x000ea20000004200 */
[-CC-:B------:R-:W-:Y:S01]  /*ce60*/  FFMA.FTZ R175, R175, R137.reuse, -R142.reuse ;  /* 0x00000089afaf7223 */ /* 0x180fe2000001088e */
[-C--:B------:R-:W-:Y:S01]  /*ce70*/  FFMA.FTZ R169, R169, R137.reuse, -R142 ;  /* 0x00000089a9a97223 */ /* 0x080fe2000001088e */
[----:B------:R-:W-:Y:S01]  /*ce80*/  FFMA.FTZ R165, R165, R137, -R150 ;  /* 0x00000089a5a57223 */ /* 0x000fe20000010896 */
[----:B------:R-:W-:Y:S03]  /*ce90*/  LDSM.16.MT88.4 R124, [R155+0xf800] ;  /* 0x00f800009b7c783b */ /* 0x000fe60000004200 */
[C---:B------:R-:W-:Y:S01]  /*cea0*/  HMMA.16816.F32 R60, R4.reuse, R62, R76 ;  /* 0x0000003e043c723c */ /* 0x040fe2000000184c */
[----:B------:R-:W2:Y:S07]  /*ceb0*/  LDSM.16.MT88.4 R76, [R159+0x800] ;  /* 0x000800009f4c783b */ /* 0x000eae0000004200 */
[----:B-1----:R-:W-:Y:S01]  /*cec0*/  HMMA.16816.F32 R72, R4, R84, R72 ;  /* 0x000000540448723c */ /* 0x002fe20000001848 */
[----:B---3--:R-:W-:-:S02]  /*ced0*/  F2FP.F16.F32.PACK_AB R84, R106, R111 ;  /* 0x0000006f6a54723e */ /* 0x008fc400000000ff */
[----:B----4-:R-:W-:-:S05]  /*cee0*/  F2FP.F16.F32.PACK_AB R85, R109, R110 ;  /* 0x0000006e6d55723e */ /* 0x010fca00000000ff */
[----:B------:R-:W-:Y:S01]  /*cef0*/  HMMA.16816.F32 R4, R4, R86, R100 ;  /* 0x000000560404723c */ /* 0x000fe20000001864 */
[----:B------:R-:W-:Y:S01]  /*cf00*/  F2FP.F16.F32.PACK_AB R86, R104, R107 ;  /* 0x0000006b6856723e */ /* 0x000fe200000000ff */
[-CC-:B------:R-:W-:Y:S01]  /*cf10*/  FFMA.FTZ R116, R178, R137.reuse, -R150.reuse ;  /* 0x00000089b2747223 */ /* 0x180fe20000010896 */
[----:B-----5:R-:W-:Y:S01]  /*cf20*/  F2FP.F16.F32.PACK_AB R87, R105, R108 ;  /* 0x0000006c6957723e */ /* 0x020fe200000000ff */
        /* <DEDUP_REMOVED lines=21> */
[----:B------:R-:W3:Y:S01]  /*d080*/  MUFU.EX2 R179, R176 ;  /* 0x000000b000b37308 */ /* 0x000ee20000000800 */
[----:B------:R-:W-:Y:S06]  /*d090*/  LDSM.16.MT88.4 R76, [R156+0x11000] ;  /* 0x011000009c4c783b */ /* 0x000fec0000004200 */
[C---:B------:R-:W-:Y:S01]  /*d0a0*/  HMMA.16816.F32 R48, R84.reuse, R80, R48 ;  /* 0x000000505430723c */ /* 0x040fe20000001830 */
[----:B------:R-:W-:Y:S07]  /*d0b0*/  MUFU.EX2 R177, R117 ;  /* 0x0000007500b17308 */ /* 0x000fee0000000800 */
[C---:B------:R-:W-:Y:S01]  /*d0c0*/  HMMA.16816.F32 R52, R84.reuse, R82, R52 ;  /* 0x000000525434723c */ /* 0x040fe20000001834 */
[----:B------:R-:W2:Y:S07]  /*d0d0*/  MUFU.EX2 R162, R162 ;  /* 0x000000a200a27308 */ /* 0x000eae0000000800 */
[C---:B------:R-:W-:Y:S08]  /*d0e0*/  HMMA.16816.F32 R56, R84.reuse, R68, R56 ;  /* 0x000000445438723c */ /* 0x040ff00000001838 */
[C---:B------:R-:W-:Y:S08]  /*d0f0*/  HMMA.16816.F32 R60, R84.reuse, R70, R60 ;  /* 0x00000046543c723c */ /* 0x040ff0000000183c */
[C---:B-1----:R-:W-:Y:S08]  /*d100*/  HMMA.16816.F32 R72, R84.reuse, R96, R72 ;  /* 0x000000605448723c */ /* 0x042ff00000001848 */
[----:B------:R-:W-:Y:S01]  /*d110*/  HMMA.16816.F32 R4, R84, R98, R4 ;  /* 0x000000625404723c */ /* 0x000fe20000001804 */
[----:B------:R-:W1:Y:S01]  /*d120*/  LDSM.16.MT88.4 R84, [R160+0x5000] ;  /* 0x00500000a054783b */ /* 0x000e620000004200 */
[----:B----4-:R-:W-:-:S02]  /*d130*/  F2FP.F16.F32.PACK_AB R80, R112, R115 ;  /* 0x000000737050723e */ /* 0x010fc400000000ff */
[----:B-----5:R-:W-:Y:S01]  /*d140*/  F2FP.F16.F32.PACK_AB R82, R113, R114 ;  /* 0x000000727152723e */ /* 0x020fe200000000ff */
[----:B------:R-:W4:Y:S01]  /*d150*/  LDSM.16.MT88.4 R68, [R159+0x1000] ;  /* 0x001000009f44783b */ /* 0x000f220000004200 */
[----:B---3--:R-:W-:Y:S02]  /*d160*/  F2FP.F16.F32.PACK_AB R81, R179, R116 ;  /* 0x00000074b351723e */ /* 0x008fe400000000ff */
[----:B--2---:R-:W-:Y:S01]  /*d170*/  F2FP.F16.F32.PACK_AB R83, R162, R177 ;  /* 0x000000b1a253723e */ /* 0x004fe200000000ff */
[-CC-:B------:R-:W-:Y:S01]  /*d180*/  FFMA.FTZ R118, R249, R137.reuse, -R150.reuse ;  /* 0x00000089f9767223 */ /* 0x180fe20000010896 */
[-CC-:B------:R-:W-:Y:S01]  /*d190*/  FFMA.FTZ R117, R170, R137.reuse, -R150.reuse ;  /* 0x00000089aa757223 */ /* 0x180fe20000010896 */
[----:B------:R-:W-:Y:S01]  /*d1a0*/  MUFU.EX2 R166, R166 ;  /* 0x000000a600a67308 */ /* 0x000fe20000000800 */
[----:B------:R-:W-:Y:S03]  /*d1b0*/  LDSM.16.MT88.4 R96, [R155+0xd800] ;  /* 0x00d800009b60783b */ /* 0x000fe60000004200 */
[C---:B------:R-:W-:Y:S08]  /*d1c0*/  HMMA.16816.F32 R40, R80.reuse, R64, R40 ;  /* 0x000000405028723c */ /* 0x040ff00000001828 */
[C---:B------:R-:W-:Y:S01]  /*d1d0*/  HMMA.16816.F32 R44, R80.reuse, R66, R44 ;  /* 0x00000042502c723c */ /* 0x040fe2000000182c */
[----:B------:R-:W2:Y:S07]  /*d1e0*/  LDSM.16.MT88.4 R64, [R159+0x5000] ;  /* 0x005000009f40783b */ /* 0x000eae0000004200 */
[C---:B------:R-:W-:Y:S08]  /*d1f0*/  HMMA.16816.F32 R16, R80.reuse, R92, R16 ;  /* 0x0000005c5010723c */ /* 0x040ff00000001810 */
[----:B------:R-:W-:Y:S01]  /*d200*/  HMMA.16816.F32 R20, R80, R94, R20 ;  /* 0x0000005e5014723c */ /* 0x000fe20000001814 */
[----:B------:R-:W3:Y:S01]  /*d210*/  LDSM.16.MT88.4 R92, [R156+0xd800] ;  /* 0x00d800009c5c783b */ /* 0x000ee20000004200 */
[----:B------:R-:W-:-:S06]  /*d220*/  FFMA.FTZ R249, R168, R137, -R150 ;  /* 0x00000089a8f97223 */ /* 0x000fcc0000010896 */
[C---:B-1----:R-:W-:Y:S08]  /*d230*/  HMMA.16816.F32 R56, R80.reuse, R84, R56 ;  /* 0x000000545038723c */ /* 0x042ff00000001838 */
[C---:B------:R-:W-:Y:S01]  /*d240*/  HMMA.16816.F32 R60, R80.reuse, R86, R60 ;  /* 0x00000056503c723c */ /* 0x040fe2000000183c */
[----:B------:R-:W1:Y:S01]  /*d250*/  LDSM.16.MT88.4 R84, [R156+0x11800] ;  /* 0x011800009c54783b */ /* 0x000e620000004200 */
[----:B------:R-:W5:Y:S04]  /*d260*/  MUFU.EX2 R245, R172 ;  /* 0x000000ac00f57308 */ /* 0x000f680000000800 */
[----:B------:R-:W-:Y:S04]  /*d270*/  MUFU.EX2 R201, R201 ;  /* 0x000000c900c97308 */ /* 0x000fe80000000800 */
[----:B------:R-:W-:Y:S01]  /*d280*/  MUFU.EX2 R164, R164 ;  /* 0x000000a400a47308 */ /* 0x000fe20000000800 */
[C---:B------:R-:W-:Y:S03]  /*d290*/  HMMA.16816.F32 R8, R80.reuse, R100, R8 ;  /* 0x000000645008723c */ /* 0x040fe60000001808 */
[----:B------:R-:W-:Y:S04]  /*d2a0*/  MUFU.EX2 R251, R251 ;  /* 0x000000fb00fb7308 */ /* 0x000fe80000000800 */
[----:B------:R-:W3:Y:S01]  /*d2b0*/  MUFU.EX2 R170, R118 ;  /* 0x0000007600aa7308 */ /* 0x000ee20000000800 */
[C---:B------:R-:W-:Y:S01]  /*d2c0*/  HMMA.16816.F32 R12, R80.reuse, R102, R12 ;  /* 0x00000066500c723c */ /* 0x040fe2000000180c */
[----:B------:R-:W1:Y:S02]  /*d2d0*/  LDSM.16.MT88.4 R100, [R160+0x5800] ;  /* 0x00580000a064783b */ /* 0x000e640000004200 */
[----:B------:R-:W-:Y:S04]  /*d2e0*/  MUFU.EX2 R168, R117 ;  /* 0x0000007500a87308 */ /* 0x000fe80000000800 */
[----:B------:R-:W3:Y:S01]  /*d2f0*/  MUFU.EX2 R249, R249 ;  /* 0x000000f900f97308 */ /* 0x000ee20000000800 */
[C---:B----4-:R-:W-:Y:S08]  /*d300*/  HMMA.16816.F32 R32, R80.reuse, R68, R32 ;  /* 0x000000445020723c */ /* 0x050ff00000001820 */
[C---:B------:R-:W-:Y:S01]  /*d310*/  HMMA.16816.F32 R36, R80.reuse, R70, R36 ;  /* 0x000000465024723c */ /* 0x040fe20000001824 */
[----:B------:R-:W4:Y:S07]  /*d320*/  LDSM.16.MT88.4 R68, [R155+0x11800] ;  /* 0x011800009b44783b */ /* 0x000f2e0000004200 */
[C---:B------:R-:W-:Y:S08]  /*d330*/  HMMA.16816.F32 R48, R80.reuse, R76, R48 ;  /* 0x0000004c5030723c */ /* 0x040ff00000001830 */
[C---:B------:R-:W-:Y:S01]  /*d340*/  HMMA.16816.F32 R52, R80.reuse, R78, R52 ;  /* 0x0000004e5034723c */ /* 0x040fe20000001834 */
[----:B------:R-:W4:Y:S07]  /*d350*/  LDSM.16.MT88.4 R76, [R159+0x1800] ;  /* 0x001800009f4c783b */ /* 0x000f2e0000004200 */
[----:B--2---:R-:W-:Y:S01]  /*d360*/  HMMA.16816.F32 R72, R80, R64, R72 ;  /* 0x000000405048723c */ /* 0x004fe20000001848 */
[----:B-----5:R-:W-:-:S02]  /*d370*/  F2FP.F16.F32.PACK_AB R64, R245, R166 ;  /* 0x000000a6f540723e */ /* 0x020fc400000000ff */
[----:B---3--:R-:W-:-:S05]  /*d380*/  F2FP.F16.F32.PACK_AB R65, R170, R251 ;  /* 0x000000fbaa41723e */ /* 0x008fca00000000ff */
[----:B------:R-:W-:Y:S01]  /*d390*/  HMMA.16816.F32 R4, R80, R66, R4 ;  /* 0x000000425004723c */ /* 0x000fe20000001804 */
[----:B------:R-:W-:Y:S02]  /*d3a0*/  F2FP.F16.F32.PACK_AB R66, R164, R201 ;  /* 0x000000c9a442723e */ /* 0x000fe400000000ff */
[----:B------:R-:W-:-:S05]  /*d3b0*/  F2FP.F16.F32.PACK_AB R67, R249, R168 ;  /* 0x000000a8f943723e */ /* 0x000fca00000000ff */
[C---:B------:R-:W-:Y:S08]  /*d3c0*/  HMMA.16816.F32 R24, R80.reuse, R88, R24 ;  /* 0x000000585018723c */ /* 0x040ff00000001818 */
[----:B------:R-:W-:Y:S01]  /*d3d0*/  HMMA.16816.F32 R28, R80, R90, R28 ;  /* 0x0000005a501c723c */ /* 0x000fe2000000181c */
[----:B------:R-:W2:Y:S01]  /*d3e0*/  LDSM.16.MT88.4 R88, [R160+0x1800] ;  /* 0x00180000a058783b */ /* 0x000ea20000004200 */
[----:B------:R-:W-:-:S06]  /*d3f0*/  FFMA.FTZ R172, R241, R137, -R142 ;  /* 0x00000089f1ac7223 */ /* 0x000fcc000001088e */
[C---:B------:R-:W-:Y:S08]  /*d400*/  HMMA.16816.F32 R16, R64.reuse, R92, R16 ;  /* 0x0000005c4010723c */ /* 0x040ff00000001810 */
[C---:B------:R-:W-:Y:S01]  /*d410*/  HMMA.16816.F32 R20, R64.reuse, R94, R20 ;  /* 0x0000005e4014723c */ /* 0x040fe20000001814 */
[----:B------:R-:W3:Y:S07]  /*d420*/  LDSM.16.MT88.4 R92, [R159+0x5800] ;  /* 0x005800009f5c783b */ /* 0x000eee0000004200 */
[C---:B-1----:R-:W-:Y:S08]  /*d430*/  HMMA.16816.F32 R48, R64.reuse, R84, R48 ;  /* 0x000000544030723c */ /* 0x042ff00000001830 */
[----:B------:R-:W-:Y:S01]  /*d440*/  HMMA.16816.F32 R52, R64, R86, R52 ;  /* 0x000000564034723c */ /* 0x000fe20000001834 */
[----:B------:R-:W1:Y:S01]  /*d450*/  LDSM.16.MT88.4 R84, [R155+0xe000] ;  /* 0x00e000009b54783b */ /* 0x000e620000004200 */
[-C--:B------:R-:W-:Y:S01]  /*d460*/  FFMA.FTZ R174, R239, R137.reuse, -R142 ;  /* 0x00000089efae7223 */ /* 0x080fe2000001088e */
[-CC-:B------:R-:W-:Y:S01]  /*d470*/  FFMA.FTZ R178, R237, R137.reuse, -R150.reuse ;  /* 0x00000089edb27223 */ /* 0x180fe20000010896 */
[----:B------:R-:W-:-:S04]  /*d480*/  FFMA.FTZ R176, R203, R137, -R150 ;  /* 0x00000089cbb07223 */ /* 0x000fc80000010896 */
[C---:B------:R-:W-:Y:S01]  /*d490*/  HMMA.16816.F32 R56, R64.reuse, R100, R56 ;  /* 0x000000644038723c */ /* 0x040fe20000001838 */
[----:B------:R-:W-:Y:S01]  /*d4a0*/  FFMA.FTZ R100, R221, R137, -R150 ;  /* 0x00000089dd647223 */ /* 0x000fe20000010896 */
[----:B------:R-:W-:Y:S01]  /*d4b0*/  MUFU.EX2 R241, R243 ;  /* 0x000000f300f17308 */ /* 0x000fe20000000800 */
[----:B------:R-:W-:Y:S03]  /*d4c0*/  LDSM.16.MT88.4 R80, [R156+0x12000] ;  /* 0x012000009c50783b */ /* 0x000fe60000004200 */
[----:B------:R-:W5:Y:S02]  /*d4d0*/  MUFU.EX2 R172, R172 ;  /* 0x000000ac00ac7308 */ /* 0x000f640000000800 */
[C---:B----4-:R-:W-:Y:S02]  /*d4e0*/  HMMA.16816.F32 R40, R64.reuse, R68, R40 ;  /* 0x000000444028723c */ /* 0x050fe40000001828 */
[----:B------:R-:W-:Y:S04]  /*d4f0*/  MUFU.EX2 R239, R247 ;  /* 0x000000f700ef7308 */ /* 0x000fe80000000800 */
[----:B------:R-:W4:Y:S02]  /*d500*/  MUFU.EX2 R174, R174 ;  /* 0x000000ae00ae7308 */ /* 0x000f240000000800 */
[C---:B------:R-:W-:Y:S01]  /*d510*/  HMMA.16816.F32 R44, R64.reuse, R70, R44 ;  /* 0x00000046402c723c */ /* 0x040fe2000000182c */
[----:B------:R-:W1:Y:S01]  /*d520*/  LDSM.16.MT88.4 R68, [R155+0x12000] ;  /* 0x012000009b44783b */ /* 0x000e620000004200 */
[----:B------:R-:W-:Y:S04]  /*d530*/  MUFU.EX2 R178, R178 ;  /* 0x000000b200b27308 */ /* 0x000fe80000000800 */
[----:B------:R-:W4:Y:S02]  /*d540*/  MUFU.EX2 R221, R235 ;  /* 0x000000eb00dd7308 */ /* 0x000f240000000800 */
[C---:B------:R-:W-:Y:S02]  /*d550*/  HMMA.16816.F32 R8, R64.reuse, R96, R8 ;  /* 0x000000604008723c */ /* 0x040fe40000001808 */
[----:B------:R-:W-:Y:S04]  /*d560*/  MUFU.EX2 R203, R100 ;  /* 0x0000006400cb7308 */ /* 0x000fe80000000800 */
[----:B------:R-:W4:Y:S02]  /*d570*/  MUFU.EX2 R176, R176 ;  /* 0x000000b000b07308 */ /* 0x000f240000000800 */
[C---:B------:R-:W-:Y:S01]  /*d580*/  HMMA.16816.F32 R12, R64.reuse, R98, R12 ;  /* 0x00000062400c723c */ /* 0x040fe2000000180c */
[----:B------:R-:W-:Y:S07]  /*d590*/  LDSM.16.MT88.4 R96, [R156+0xe000] ;  /* 0x00e000009c60783b */ /* 0x000fee0000004200 */
[C---:B------:R-:W-:Y:S08]  /*d5a0*/  HMMA.16816.F32 R32, R64.reuse, R76, R32 ;  /* 0x0000004c4020723c */ /* 0x040ff00000001820 */
[C---:B------:R-:W-:Y:S01]  /*d5b0*/  HMMA.16816.F32 R36, R64.reuse, R78, R36 ;  /* 0x0000004e4024723c */ /* 0x040fe20000001824 */
[----:B------:R-:W1:Y:S07]  /*d5c0*/  LDSM.16.MT88.4 R76, [R159+0x2000] ;  /* 0x002000009f4c783b */ /* 0x000e6e0000004200 */
[C---:B--2---:R-:W-:Y:S08]  /*d5d0*/  HMMA.16816.F32 R24, R64.reuse, R88, R24 ;  /* 0x000000584018723c */ /* 0x044ff00000001818 */
[C---:B------:R-:W-:Y:S01]  /*d5e0*/  HMMA.16816.F32 R28, R64.reuse, R90, R28 ;  /* 0x0000005a401c723c */ /* 0x040fe2000000181c */
[----:B------:R-:W-:Y:S07]  /*d5f0*/  LDSM.16.MT88.4 R88, [R160+0x2000] ;  /* 0x00200000a058783b */ /* 0x000fee0000004200 */
[C---:B------:R-:W-:Y:S08]  /*d600*/  HMMA.16816.F32 R60, R64.reuse, R102, R60 ;  /* 0x00000066403c723c */ /* 0x040ff0000000183c */
[C---:B---3--:R-:W-:Y:S08]  /*d610*/  HMMA.16816.F32 R72, R64.reuse, R92, R72 ;  /* 0x0000005c4048723c */ /* 0x048ff00000001848 */
[----:B------:R-:W-:Y:S01]  /*d620*/  HMMA.16816.F32 R4, R64, R94, R4 ;  /* 0x0000005e4004723c */ /* 0x000fe20000001804 */
[----:B-----5:R-:W-:Y:S01]  /*d630*/  F2FP.F16.F32.PACK_AB R64, R172, R241 ;  /* 0x000000f1ac40723e */ /* 0x020fe200000000ff */
[--C-:B------:R-:W-:Y:S01]  /*d640*/  FFMA.FTZ R180, R195, R137, -R142.reuse ;  /* 0x00000089c3b47223 */ /* 0x100fe2000001088e */
[----:B----4-:R-:W-:Y:S01]  /*d650*/  F2FP.F16.F32.PACK_AB R66, R174, R239 ;  /* 0x000000efae42723e */ /* 0x010fe200000000ff */
[-C--:B------:R-:W-:Y:S01]  /*d660*/  FFMA.FTZ R182, R189, R137.reuse, -R142 ;  /* 0x00000089bdb67223 */ /* 0x080fe2000001088e */
[----:B------:R-:W-:Y:S01]  /*d670*/  F2FP.F16.F32.PACK_AB R65, R221, R178 ;  /* 0x000000b2dd41723e */ /* 0x000fe200000000ff */
[--C-:B------:R-:W-:Y:S01]  /*d680*/  FFMA.FTZ R184, R187, R137, -R150.reuse ;  /* 0x00000089bbb87223 */ /* 0x100fe20000010896 */
[----:B------:R-:W-:Y:S01]  /*d690*/  F2FP.F16.F32.PACK_AB R67, R176, R203 ;  /* 0x000000cbb043723e */ /* 0x000fe200000000ff */
[-C--:B------:R-:W-:Y:S01]  /*d6a0*/  FFMA.FTZ R186, R181, R137.reuse, -R150 ;  /* 0x00000089b5ba7223 */ /* 0x080fe20000010896 */
[-C--:B------:R-:W-:Y:S01]  /*d6b0*/  FFMA.FTZ R100, R191, R137.reuse, -R142 ;  /* 0x00000089bf647223 */ /* 0x080fe2000001088e */
[----:B------:R-:W-:Y:S04]  /*d6c0*/  LDSM.16.MT88.4 R92, [R156+0xe800] ;  /* 0x00e800009c5c783b */ /* 0x000fe80000004200 */
        /* <DEDUP_REMOVED lines=9> */
[----:B------:R-:W-:Y:S06]  /*d760*/  MUFU.EX2 R180, R180 ;  /* 0x000000b400b47308 */ /* 0x000fec0000000800 */
[C---:B-1----:R-:W-:Y:S01]  /*d770*/  HMMA.16816.F32 R56, R64.reuse, R84, R56 ;  /* 0x000000544038723c */ /* 0x042fe20000001838 */
[----:B------:R-:W-:Y:S01]  /*d780*/  FFMA.FTZ R84, R183, R137, -R150 ;  /* 0x00000089b7547223 */ /* 0x000fe20000010896 */
[----:B------:R-:W1:Y:S04]  /*d790*/  MUFU.EX2 R191, R193 ;  /* 0x000000c100bf7308 */ /* 0x000e680000000800 */
[----:B------:R4:W-:Y:S04]  /*d7a0*/  MUFU.EX2 R189, R100 ;  /* 0x0000006400bd7308 */ /* 0x0009e80000000800 */
[----:B------:R-:W-:Y:S01]  /*d7b0*/  MUFU.EX2 R182, R182 ;  /* 0x000000b600b67308 */ /* 0x000fe20000000800 */
[C---:B------:R-:W-:Y:S03]  /*d7c0*/  HMMA.16816.F32 R48, R64.reuse, R80, R48 ;  /* 0x000000504030723c */ /* 0x040fe60000001830 */
[----:B------:R-:W-:Y:S04]  /*d7d0*/  MUFU.EX2 R184, R184 ;  /* 0x000000b800b87308 */ /* 0x000fe80000000800 */
[----:B------:R-:W5:Y:S01]  /*d7e0*/  MUFU.EX2 R183, R185 ;  /* 0x000000b900b77308 */ /* 0x000f620000000800 */
[C---:B------:R-:W-:Y:S01]  /*d7f0*/  HMMA.16816.F32 R52, R64.reuse, R82, R52 ;  /* 0x000000524034723c */ /* 0x040fe20000001834 */
[----:B------:R-:W3:Y:S02]  /*d800*/  LDSM.16.MT88.4 R80, [R159+0x2800] ;  /* 0x002800009f50783b */ /* 0x000ee40000004200 */
[----:B------:R-:W-:Y:S02]  /*d810*/  MUFU.EX2 R181, R84 ;  /* 0x0000005400b57308 */ /* 0x000fe40000000800 */
[----:B----4-:R-:W-:Y:S02]  /*d820*/  LDSM.16.MT88.4 R100, [R156+0x12800] ;  /* 0x012800009c64783b */ /* 0x010fe40000004200 */
[----:B------:R-:W4:Y:S01]  /*d830*/  MUFU.EX2 R186, R186 ;  /* 0x000000ba00ba7308 */ /* 0x000f220000000800 */
[C---:B------:R-:W-:Y:S08]  /*d840*/  HMMA.16816.F32 R16, R64.reuse, R96, R16 ;  /* 0x000000604010723c */ /* 0x040ff00000001810 */
[C---:B------:R-:W-:Y:S01]  /*d850*/  HMMA.16816.F32 R20, R64.reuse, R98, R20 ;  /* 0x000000624014723c */ /* 0x040fe20000001814 */
[----:B------:R-:W3:Y:S07]  /*d860*/  LDSM.16.MT88.4 R96, [R155+0xe800] ;  /* 0x00e800009b60783b */ /* 0x000eee0000004200 */
[----:B--2---:R-:W-:Y:S01]  /*d870*/  HMMA.16816.F32 R72, R64, R68, R72 ;  /* 0x000000444048723c */ /* 0x004fe20000001848 */
[----:B-1----:R-:W-:-:S02]  /*d880*/  F2FP.F16.F32.PACK_AB R68, R191, R180 ;  /* 0x000000b4bf44723e */ /* 0x002fc400000000ff */
[----:B-----5:R-:W-:-:S05]  /*d890*/  F2FP.F16.F32.PACK_AB R69, R183, R184 ;  /* 0x000000b8b745723e */ /* 0x020fca00000000ff */
[----:B------:R-:W-:Y:S01]  /*d8a0*/  HMMA.16816.F32 R4, R64, R70, R4 ;  /* 0x000000464004723c */ /* 0x000fe20000001804 */
[----:B------:R-:W-:Y:S02]  /*d8b0*/  F2FP.F16.F32.PACK_AB R70, R182, R189 ;  /* 0x000000bdb646723e */ /* 0x000fe400000000ff */
[----:B----4-:R-:W-:-:S05]  /*d8c0*/  F2FP.F16.F32.PACK_AB R71, R186, R181 ;  /* 0x000000b5ba47723e */ /* 0x010fca00000000ff */
[C---:B------:R-:W-:Y:S08]  /*d8d0*/  HMMA.16816.F32 R24, R64.reuse, R88, R24 ;  /* 0x000000584018723c */ /* 0x040ff00000001818 */
[C---:B------:R-:W-:Y:S01]  /*d8e0*/  HMMA.16816.F32 R28, R64.reuse, R90, R28 ;  /* 0x0000005a401c723c */ /* 0x040fe2000000181c */
[----:B------:R-:W1:Y:S07]  /*d8f0*/  LDSM.16.MT88.4 R88, [R160+0x2800] ;  /* 0x00280000a058783b */ /* 0x000e6e0000004200 */
[----:B------:R-:W-:Y:S01]  /*d900*/  HMMA.16816.F32 R60, R64, R86, R60 ;  /* 0x00000056403c723c */ /* 0x000fe2000000183c */
[----:B------:R-:W2:Y:S01]  /*d910*/  LDSM.16.MT88.4 R64, [R160+0x6800] ;  /* 0x00680000a040783b */ /* 0x000ea20000004200 */
[----:B------:R-:W-:Y:S01]  /*d920*/  FFMA.FTZ R157, R231, R157, R148 ;  /* 0x0000009de79d7223 */ /* 0x000fe20000010094 */
[----:B------:R-:W-:Y:S01]  /*d930*/  FADD.FTZ R153, R153, R154 ;  /* 0x0000009a99997221 */ /* 0x000fe20000010000 */
[----:B------:R-:W-:Y:S01]  /*d940*/  FFMA.FTZ R117, R163, R137, -R150 ;  /* 0x00000089a3757223 */ /* 0x000fe20000010896 */
        /* <DEDUP_REMOVED lines=14> */
[----:B------:R-:W-:-:S03]  /*da30*/  FADD.FTZ R106, R106, R111 ;  /* 0x0000006f6a6a7221 */ /* 0x000fc60000010000 */
[----:B------:R-:W-:Y:S02]  /*da40*/  FADD.FTZ R109, R109, R110 ;  /* 0x0000006e6d6d7221 */ /* 0x000fe40000010000 */
[----:B------:R-:W-:Y:S01]  /*da50*/  HMMA.16816.F32 R8, R68, R96, R8 ;  /* 0x000000604408723c */ /* 0x000fe20000001808 */
[----:B------:R-:W-:Y:S01]  /*da60*/  FADD.FTZ R107, R107, R106 ;  /* 0x0000006a6b6b7221 */ /* 0x000fe20000010000 */
[----:B------:R-:W-:-:S06]  /*da70*/  FADD.FTZ R108, R108, R109 ;  /* 0x0000006d6c6c7221 */ /* 0x000fcc0000010000 */
[C---:B------:R-:W-:Y:S01]  /*da80*/  HMMA.16816.F32 R12, R68.reuse, R98, R12 ;  /* 0x00000062440c723c */ /* 0x040fe2000000180c */
[----:B------:R-:W5:Y:S01]  /*da90*/  LDSM.16.MT88.4 R96, [R155+0xf000] ;  /* 0x00f000009b60783b */ /* 0x000f620000004200 */
[----:B------:R-:W-:Y:S01]  /*daa0*/  FADD.FTZ R104, R104, R107 ;  /* 0x0000006b68687221 */ /* 0x000fe20000010000 */
[----:B------:R-:W-:Y:S01]  /*dab0*/  FADD.FTZ R105, R105, R108 ;  /* 0x0000006c69697221 */ /* 0x000fe20000010000 */
[----:B------:R-:W-:Y:S02]  /*dac0*/  MUFU.EX2 R173, R175 ;  /* 0x000000af00ad7308 */ /* 0x000fe40000000800 */
[----:B------:R-:W-:Y:S02]  /*dad0*/  FADD.FTZ R115, R115, R104 ;  /* 0x0000006873737221 */ /* 0x000fe40000010000 */
[----:B------:R-:W-:Y:S01]  /*dae0*/  HMMA.16816.F32 R16, R68, R92, R16 ;  /* 0x0000005c4410723c */ /* 0x000fe20000001810 */
[----:B------:R-:W4:Y:S01]  /*daf0*/  MUFU.EX2 R188, R188 ;  /* 0x000000bc00bc7308 */ /* 0x000f220000000800 */
[----:B------:R-:W-:-:S03]  /*db00*/  FADD.FTZ R0, R116, R105 ;  /* 0x0000006974007221 */ /* 0x000fc60000010000 */
[----:B------:R-:W-:Y:S03]  /*db10*/  MUFU.EX2 R190, R190 ;  /* 0x000000be00be7308 */ /* 0x000fe60000000800 */
[C---:B------:R-:W-:Y:S01]  /*db20*/  HMMA.16816.F32 R20, R68.reuse, R94, R20 ;  /* 0x0000005e4414723c */ /* 0x040fe20000001814 */
[----:B------:R-:W5:Y:S01]  /*db30*/  LDSM.16.MT88.4 R92, [R156+0xf000] ;  /* 0x00f000009c5c783b */ /* 0x000f620000004200 */
[----:B------:R-:W4:Y:S04]  /*db40*/  MUFU.EX2 R167, R169 ;  /* 0x000000a900a77308 */ /* 0x000f280000000800 */
[----:B------:R-:W-:Y:S02]  /*db50*/  MUFU.EX2 R194, R194 ;  /* 0x000000c200c27308 */ /* 0x000fe40000000800 */
[C---:B-1----:R-:W-:Y:S02]  /*db60*/  HMMA.16816.F32 R24, R68.reuse, R88, R24 ;  /* 0x000000584418723c */ /* 0x042fe40000001818 */
[----:B------:R-:W1:Y:S04]  /*db70*/  MUFU.EX2 R163, R165 ;  /* 0x000000a500a37308 */ /* 0x000e680000000800 */
[----:B------:R-:W-:Y:S02]  /*db80*/  MUFU.EX2 R161, R117 ;  /* 0x0000007500a17308 */ /* 0x000fe40000000800 */
[C---:B------:R-:W-:Y:S01]  /*db90*/  HMMA.16816.F32 R28, R68.reuse, R90, R28 ;  /* 0x0000005a441c723c */ /* 0x040fe2000000181c */
[----:B------:R-:W5:Y:S01]  /*dba0*/  LDSM.16.MT88.4 R88, [R160+0x3000] ;  /* 0x00300000a058783b */ /* 0x000f620000004200 */
[----:B------:R-:W1:Y:S06]  /*dbb0*/  MUFU.EX2 R192, R192 ;  /* 0x000000c000c07308 */ /* 0x000e6c0000000800 */
[----:B------:R-:W-:Y:S01]  /*dbc0*/  HMMA.16816.F32 R48, R68, R100, R48 ;  /* 0x000000644430723c */ /* 0x000fe20000001830 */
[----:B------:R-:W-:Y:S01]  /*dbd0*/  FADD.FTZ R115, R112, R115 ;  /* 0x0000007370737221 */ /* 0x000fe20000010000 */
[----:B------:R-:W-:-:S06]  /*dbe0*/  FADD.FTZ R0, R179, R0 ;  /* 0x00000000b3007221 */ /* 0x000fcc0000010000 */
        /* <DEDUP_REMOVED lines=14> */
[----:B-1----:R-:W-:Y:S02]  /*dcd0*/  F2FP.F16.F32.PACK_AB R69, R163, R194 ;  /* 0x000000c2a345723e */ /* 0x002fe400000000ff */
[----:B------:R-:W-:Y:S01]  /*dce0*/  F2FP.F16.F32.PACK_AB R71, R192, R161 ;  /* 0x000000a1c047723e */ /* 0x000fe200000000ff */
[----:B------:R-:W-:Y:S01]  /*dcf0*/  FADD.FTZ R166, R166, R113 ;  /* 0x00000071a6a67221 */ /* 0x000fe20000010000 */
[----:B------:R-:W-:Y:S01]  /*dd00*/  FADD.FTZ R251, R251, R162 ;  /* 0x000000a2fbfb7221 */ /* 0x000fe20000010000 */
[-C--:B------:R-:W-:Y:S01]  /*dd10*/  FFMA.FTZ R202, R147, R137.reuse, -R142 ;  /* 0x0000008993ca7223 */ /* 0x080fe2000001088e */
[-C--:B------:R-:W-:Y:S01]  /*dd20*/  FFMA.FTZ R144, R144, R137.reuse, -R150 ;  /* 0x0000008990907223 */ /* 0x080fe20000010896 */
[----:B------:R-:W-:Y:S01]  /*dd30*/  FADD.FTZ R166, R245, R166 ;  /* 0x000000a6f5a67221 */ /* 0x000fe20000010000 */
[----:B------:R-:W-:Y:S01]  /*dd40*/  FADD.FTZ R251, R170, R251 ;  /* 0x000000fbaafb7221 */ /* 0x000fe20000010000 */
[----:B------:R-:W-:Y:S01]  /*dd50*/  HMMA.16816.F32 R40, R68, R80, R40 ;  /* 0x000000504428723c */ /* 0x000fe20000001828 */
[-CC-:B------:R-:W-:Y:S01]  /*dd60*/  FFMA.FTZ R149, R149, R137.reuse, -R142.reuse ;  /* 0x0000008995957223 */ /* 0x180fe2000001088e */
[-CC-:B------:R-:W-:Y:S01]  /*dd70*/  FFMA.FTZ R145, R145, R137.reuse, -R142.reuse ;  /* 0x0000008991917223 */ /* 0x180fe2000001088e */
[-C--:B------:R-:W-:Y:S01]  /*dd80*/  FFMA.FTZ R143, R143, R137.reuse, -R142 ;  /* 0x000000898f8f7223 */ /* 0x080fe2000001088e */
[-CC-:B------:R-:W-:Y:S01]  /*dd90*/  FFMA.FTZ R80, R141, R137.reuse, -R150.reuse ;  /* 0x000000898d507223 */ /* 0x180fe20000010896 */
[----:B------:R-:W-:-:S03]  /*dda0*/  FFMA.FTZ R81, R146, R137, -R150 ;  /* 0x0000008992517223 */ /* 0x000fc60000010896 */
[C---:B------:R-:W-:Y:S01]  /*ddb0*/  HMMA.16816.F32 R44, R68.reuse, R82, R44 ;  /* 0x00000052442c723c */ /* 0x040fe2000000182c */
[----:B------:R-:W-:Y:S01]  /*ddc0*/  FFMA.FTZ R82, R139, R137, -R150 ;  /* 0x000000898b527223 */ /* 0x000fe20000010896 */
[----:B------:R-:W-:Y:S01]  /*ddd0*/  FADD.FTZ R201, R201, R166 ;  /* 0x000000a6c9c97221 */ /* 0x000fe20000010000 */
[----:B------:R-:W-:Y:S01]  /*dde0*/  FADD.FTZ R168, R168, R251 ;  /* 0x000000fba8a87221 */ /* 0x000fe20000010000 */
[----:B------:R-:W-:Y:S02]  /*ddf0*/  MUFU.EX2 R147, R149 ;  /* 0x0000009500937308 */ /* 0x000fe40000000800 */
[----:B------:R-:W-:Y:S02]  /*de00*/  FADD.FTZ R164, R164, R201 ;  /* 0x000000c9a4a47221 */ /* 0x000fe40000010000 */
[----:B------:R-:W1:Y:S01]  /*de10*/  MUFU.EX2 R202, R202 ;  /* 0x000000ca00ca7308 */ /* 0x000e620000000800 */
[----:B-----5:R-:W-:Y:S01]  /*de20*/  HMMA.16816.F32 R8, R68, R96, R8 ;  /* 0x000000604408723c */ /* 0x020fe20000001808 */
        /* <DEDUP_REMOVED lines=25> */
[C---:B------:R-:W-:Y:S01]  /*dfc0*/  HMMA.16816.F32 R52, R68.reuse, R102, R52 ;  /* 0x000000664434723c */ /* 0x040fe20000001834 */
[----:B------:R-:W-:Y:S07]  /*dfd0*/  LDSM.16.MT88.4 R100, [R159+0x3800] ;  /* 0x003800009f64783b */ /* 0x000fee0000004200 */
[C---:B--2---:R-:W-:Y:S08]  /*dfe0*/  HMMA.16816.F32 R56, R68.reuse, R64, R56 ;  /* 0x000000404438723c */ /* 0x044ff00000001838 */
[C---:B------:R-:W-:Y:S01]  /*dff0*/  HMMA.16816.F32 R60, R68.reuse, R66, R60 ;  /* 0x00000042443c723c */ /* 0x040fe2000000183c */
[----:B------:R-:W-:Y:S07]  /*e000*/  LDSM.16.MT88.4 R64, [R156+0xf800] ;  /* 0x00f800009c40783b */ /* 0x000fee0000004200 */
[C---:B---3--:R-:W-:Y:S01]  /*e010*/  HMMA.16816.F32 R72, R68.reuse, R76, R72 ;  /* 0x0000004c4448723c */ /* 0x048fe20000001848 */
[----:B------:R-:W-:Y:S07]  /*e020*/  LDSM.16.MT88.4 R156, [R159+0x7800] ;  /* 0x007800009f9c783b */ /* 0x000fee0000004200 */
        /* <DEDUP_REMOVED lines=32> */
[----:B------:R-:W-:-:S04]  /*e230*/  IMAD.MOV.U32 R133, RZ, RZ, R138 ;  /* 0x000000ffff857224 */ /* 0x000fc800078e008a */
        /* <DEDUP_REMOVED lines=19> */
[----:B------:R-:W-:Y:S01]  /*e370*/  HMMA.16816.F32 R68, R68, R158, R4 ;  /* 0x0000009e4444723c */ /* 0x000fe20000001804 */
[----:B------:R-:W-:-:S04]  /*e380*/  NOP ;  /* 0x0000000000007918 */ /* 0x000fc80000000000 */
[----:B------:R-:W-:-:S15]  /*e390*/  @P0 BRA `(.L_x_2976) ;  /* 0x0000000000040947 */ /* 0x000fde0003800000 */
.L_x_2967:
[----:B------:R-:W-:-:S07]  /*e3a0*/  IADD3 R220, PT, PT, R136, -0x1, RZ ;  /* 0xffffffff88dc7810 */ /* 0x000fce0007ffe0ff */
.L_x_2976:
[----:B------:R-:W-:Y:S05]  /*e3b0*/  BSYNC B2 ;  /* 0x0000000000027941 */ /* 0x000fea0003800000 */
.L_x_2966:
        /* <DEDUP_REMOVED lines=10> */
.L_x_2984:
        /* <DEDUP_REMOVED lines=78> */
.L_x_2979:
[----:B------:R-:W-:Y:S05]  /*e940*/  BSYNC.RECONVERGENT B0 ;  /* 0x0000000000007941 */ /* 0x000fea0003800200 */
.L_x_2978:
[----:B------:R-:W1:Y:S01]  /*e950*/  S2UR UR6, SR_CgaCtaId ;  /* 0x00000000000679c3 */ /* 0x000e620000008800 */
[C---:B------:R-:W-:Y:S01]  /*e960*/  IMAD.SHL.U32 R196, R197.reuse, 0x8, RZ ;  /* 0x00000008c5c47824 */ /* 0x040fe200078e00ff */
[C---:B------:R-:W-:Y:S01]  /*e970*/  LOP3.LUT R40, R197.reuse, 0x38, RZ, 0xc0, !PT ;  /* 0x00000038c5287812 */ /* 0x040fe200078ec0ff */
[----:B------:R-:W-:Y:S01]  /*e980*/  UMOV UR7, 0x400 ;  /* 0x0000040000077882 */ /* 0x000fe20000000000 */
[----:B------:R-:W-:Y:S01]  /*e990*/  IMAD.SHL.U32 R203, R197, 0x40, RZ ;  /* 0x00000040c5cb7824 */ /* 0x000fe200078e00ff */
[----:B------:R-:W-:Y:S01]  /*e9a0*/  SHF.R.U32.HI R198, RZ, 0x1, R197 ;  /* 0x00000001ffc67819 */ /* 0x000fe200000116c5 */
[----:B------:R-:W-:Y:S01]  /*e9b0*/  IMAD.MOV.U32 R201, RZ, RZ, 0x20 ;  /* 0x00000020ffc97424 */ /* 0x000fe200078e00ff */
[----:B------:R-:W-:Y:S01]  /*e9c0*/  LOP3.LUT R133, R196, 0x38, RZ, 0xc0, !PT ;  /* 0x00000038c4857812 */ /* 0x000fe200078ec0ff */
[----:B------:R-:W-:Y:S01]  /*e9d0*/  VIADD R220, R220, 0xffffffff ;  /* 0xffffffffdcdc7836 */ /* 0x000fe20000000000 */
[C---:B------:R-:W-:Y:S01]  /*e9e0*/  LOP3.LUT R41, R196.reuse, 0x1c0, RZ, 0xc0, !PT ;  /* 0x000001c0c4297812 */ /* 0x040fe200078ec0ff */
[----:B------:R-:W-:Y:S01]  /*e9f0*/  BSSY.RECONVERGENT B1, `(.L_x_2980) ;  /* 0x0000201000017945 */ /* 0x000fe20003800200 */
        /* <DEDUP_REMOVED lines=84> */
[--C-:B------:R-:W-:Y:S02]  /*ef40*/  IMAD.X R47, R49, 0x1, R40.reuse, P0 ;  /* 0x00000001312f7824 */ /* 0x100fe400000e0628 */
[----:B------:R-:W-:Y:S01]  /*ef50*/  IMAD.MOV.U32 R135, RZ, RZ, 0x40 ;  /* 0x00000040ff877424 */ /* 0x000fe200078e00ff */
[----:B------:R-:W-:Y:S04]  /*ef60*/  @P1 STS.128 [R235+0x12000], RZ ;  /* 0x012000ffeb001388 */ /* 0x000fe80000000c00 */
[----:B------:R-:W-:Y:S01]  /*ef70*/  @!PT LDS RZ, [RZ] ;  /* 0x00000000fffff984 */ /* 0x000fe20000000800 */
[----:B------:R-:W-:Y:S01]  /*ef80*/  @!PT LDS RZ, [RZ] ;  /* 0x00000000fffff984 */ /* 0x000fe20000000800 */
[----:B------:R-:W-:Y:S01]  /*ef90*/  @!PT LDS RZ, [RZ] ;  /* 0x00000000fffff984 */ /* 0x000fe20000000800 */
[----:B------:R-:W-:Y:S01]  /*efa0*/  @!P4 LDGSTS.E.BYPASS.LTC128B.128 [R235+0xe800], desc[UR4][R46.64] ;  /* 0x0e8000002eebcfae */ /* 0x000fe2000b981a04 */
[----:B------:R-:W-:Y:S02]  /*efb0*/  SEL R135, R135, 0xffffffc0, !P2 ;  /* 0xffffffc087877807 */ /* 0x000fe40005000000 */
[-C--:B-1----:R-:W-:Y:S01]  /*efc0*/  IADD3 R44, P0, PT, R46, R41.reuse, RZ ;  /* 0x000000292e2c7210 */ /* 0x082fe20007f1e0ff */
[----:B------:R-:W-:Y:S02]  /*efd0*/  @P4 STS.128 [R235+0xe800], RZ ;  /* 0x00e800ffeb004388 */ /* 0x000fe40000000c00 */
[--C-:B------:R-:W-:Y:S02]  /*efe0*/  IMAD.IADD R184, R180, 0x1, R135.reuse ;  /* 0x00000001b4b87824 */ /* 0x100fe400078e0287 */
[----:B------:R-:W-:Y:S01]  /*eff0*/  @!PT LDS RZ, [RZ] ;  /* 0x00000000fffff984 */ /* 0x000fe20000000800 */
[----:B------:R-:W-:Y:S01]  /*f000*/  @!PT LDS RZ, [RZ] ;  /* 0x00000000fffff984 */ /* 0x000fe20000000800 */
[----:B------:R-:W-:Y:S01]  /*f010*/  @!PT LDS RZ, [RZ] ;  /* 0x00000000fffff984 */ /* 0x000fe20000000800 */
[----:B------:R-:W-:Y:S01]  /*f020*/  @!P1 LDGSTS.E.BYPASS.LTC128B.128 [R235+0x12800], desc[UR4][R46.64+0x80] ;  /* 0x128000802eeb9fae */ /* 0x000fe2000b981a04 */
[--C-:B------:R-:W-:Y:S01]  /*f030*/  IMAD.X R45, R47, 0x1, R40.reuse, P0 ;  /* 0x000000012f2d7824 */ /* 0x100fe200000e0628 */
[----:B------:R-:W-:Y:S01]  /*f040*/  IADD3 R42, P0, PT, R44, R41, RZ ;  /* 0x000000292c2a7210 */ /* 0x000fe20007f1e0ff */
[----:B------:R-:W-:Y:S01]  /*f050*/  IMAD.IADD R134, R186, 0x1, R135 ;  /* 0x00000001ba867824 */ /* 0x000fe200078e0287 */
        /* <DEDUP_REMOVED lines=14> */
[--C-:B------:R-:W-:Y:S02]  /*f140*/  IMAD.IADD R172, R180, 0x1, R201.reuse ;  /* 0x00000001b4ac7824 */ /* 0x100fe400078e02c9 */
[----:B------:R-:W-:Y:S01]  /*f150*/  @P1 STS.128 [R235+0x13000], RZ ;  /* 0x013000ffeb001388 */ /* 0x000fe20000000c00 */
[C-C-:B------:R-:W-:Y:S02]  /*f160*/  IMAD.IADD R133, R186.reuse, 0x1, R201.reuse ;  /* 0x00000001ba857824 */ /* 0x140fe400078e02c9 */
[C---:B------:R-:W-:Y:S01]  /*f170*/  IMAD.IADD R135, R201.reuse, 0x1, R184 ;  /* 0x00000001c9877824 */ /* 0x040fe200078e02b8 */
[----:B------:R-:W-:Y:S01]  /*f180*/  @!PT LDS RZ, [RZ] ;  /* 0x00000000fffff984 */ /* 0x000fe20000000800 */
[----:B------:R-:W-:Y:S01]  /*f190*/  @!PT LDS RZ, [RZ] ;  /* 0x00000000fffff984 */ /* 0x000fe20000000800 */
[----:B------:R-:W-:Y:S01]  /*f1a0*/  @!PT LDS RZ, [RZ] ;  /* 0x00000000fffff984 */ /* 0x000fe20000000800 */
[----:B------:R-:W-:Y:S01]  /*f1b0*/  @!P4 LDGSTS.E.BYPASS.LTC128B.128 [R235+0xf800], desc[UR4][R42.64] ;  /* 0x0f8000002aebcfae */ /* 0x000fe2000b981a04 */
[--C-:B------:R-:W-:Y:S03]  /*f1c0*/  IMAD.IADD R192, R186, 0x1, R201.reuse ;  /* 0x00000001bac07824 */ /* 0x100fe600078e02c9 */
        /* <DEDUP_REMOVED lines=19> */
[----:B------:R-:W-:Y:S01]  /*f300*/  LDSM.16.M88.4 R188, [R134+0x8000] ;  /* 0x0080000086bc783b */ /* 0x000fe20000000200 */
        /* <DEDUP_REMOVED lines=22> */
[----:B------:R1:W3:Y:S04]  /*f470*/  LDSM.16.M88.4 R136, [R133+0x5000] ;  /* 0x005000008588783b */ /* 0x0002e80000000200 */
[----:B------:R-:W4:Y:S03]  /*f480*/  LDSM.16.M88.4 R168, [R134+0x4000] ;  /* 0x0040000086a8783b */ /* 0x000f260000000200 */
[C---:B--2---:R-:W-:Y:S08]  /*f490*/  HMMA.16816.F32 R4, R172.reuse, R176, R4 ;  /* 0x000000b0ac04723c */ /* 0x044ff00000001804 */
[C---:B------:R-:W-:Y:S01]  /*f4a0*/  HMMA.16816.F32 R8, R172.reuse, R178, R8 ;  /* 0x000000b2ac08723c */ /* 0x040fe20000001808 */
[----:B------:R-:W2:Y:S07]  /*f4b0*/  LDSM.16.M88.4 R176, [R134+0x4800] ;  /* 0x0048000086b0783b */ /* 0x000eae0000000200 */
[C---:B------:R-:W-:Y:S03]  /*f4c0*/  HMMA.16816.F32 R12, R172.reuse, R140, R12 ;  /* 0x0000008cac0c723c */ /* 0x040fe6000000180c */
[----:B-1----:R-:W-:Y:S05]  /*f4d0*/  IMAD.IADD R133, R201, 0x1, R134 ;  /* 0x00000001c9857824 */ /* 0x002fea00078e0286 */
        /* <DEDUP_REMOVED lines=24> */
[C---:B--2---:R-:W-:Y:S08]  /*f660*/  HMMA.16816.F32 R12, R164.reuse, R176, R12 ;  /* 0x000000b0a40c723c */ /* 0x044ff0000000180c */
[C---:B------:R-:W-:Y:S01]  /*f670*/  HMMA.16816.F32 R16, R164.reuse, R178, R16 ;  /* 0x000000b2a410723c */ /* 0x040fe20000001810 */
[----:B------:R-:W-:Y:S07]  /*f680*/  LDSM.16.M88.4 R176, [R192+0x9000] ;  /* 0x00900000c0b0783b */ /* 0x000fee0000000200 */
[C---:B-1----:R-:W-:Y:S08]  /*f690*/  HMMA.16816.F32 R20, R164.reuse, R140, R20 ;  /* 0x0000008ca414723c */ /* 0x042ff00000001814 */
[C---:B------:R-:W-:Y:S01]  /*f6a0*/  HMMA.16816.F32 R24, R164.reuse, R142, R24 ;  /* 0x0000008ea418723c */ /* 0x040fe20000001818 */
[----:B------:R-:W1:Y:S07]  /*f6b0*/  LDSM.16.M88.4 R140, [R134+0x7000] ;  /* 0x00700000868c783b */ /* 0x000e6e0000000200 */
[C---:B---3--:R-:W-:Y:S08]  /*f6c0*/  HMMA.16816.F32 R28, R164.reuse, R136, R28 ;  /* 0x00000088a41c723c */ /* 0x048ff0000000181c */
        /* <DEDUP_REMOVED lines=210> */
.L_x_2983:
[----:B------:R-:W-:Y:S05]  /*103f0*/  BSYNC.RECONVERGENT B0 ;  /* 0x0000000000007941 */ /* 0x000fea0003800200 */
.L_x_2982:
        /* <DEDUP_REMOVED lines=96> */
.L_x_2981:
[----:B------:R-:W-:Y:S05]  /*10a00*/  BSYNC.RECONVERGENT B1 ;  /* 0x0000000000017941 */ /* 0x000fea0003800200 */
.L_x_2980:
[----:B-1----:R-:W2:Y:S01]  /*10a10*/  LD.E R135, desc[UR4][R2.64+0xdc] ;  /* 0x0000dc0402877980 */ /* 0x002ea2000c101900 */
        /* <DEDUP_REMOVED lines=28> */
[C---:B------:R-:W-:Y:S01]  /*10be0*/  ISETP.GE.AND P5, PT, R134.reuse, R212, PT ;  /* 0x000000d48600720c */ /* 0x040fe20003fa6270 */
        /* <DEDUP_REMOVED lines=172> */
[----:B------:R-:W-:Y:S02]  /*116b0*/  ISETP.GE.AND P6, PT, R141, R209, PT ;  /* 0x000000d18d00720c */ /* 0x000fe40003fc6270 */
[----:B------:R-:W-:Y:S02]  /*116c0*/  FMNMX3.FTZ R4, R4, R15, R13, !PT ;  /* 0x0000000f04047276 */ /* 0x000fe4000781000d */
[----:B------:R-:W-:Y:S02]  /*116d0*/  FSEL R59, R153, -INF , !P1 ;  /* 0xff800000993b7808 */ /* 0x000fe40004800000 */
[----:B------:R-:W-:Y:S02]  /*116e0*/  ISETP.GE.AND P1, PT, R133, R209, PT ;  /* 0x000000d18500720c */ /* 0x000fe40003f26270 */
[----:B------:R-:W-:Y:S02]  /*116f0*/  FSEL R188, R188, -INF , !P5 ;  /* 0xff800000bcbc7808 */ /* 0x000fe40006800000 */
[----:B------:R-:W-:Y:S02]  /*11700*/  ISETP.GE.AND P5, PT, R144, R211, PT ;  /* 0x000000d39000720c */ /* 0x000fe40003fa6270 */
[----:B------:R-:W-:Y:S02]  /*11710*/  FSEL R189, R23, -INF , !P6 ;  /* 0xff80000017bd7808 */ /* 0x000fe40007000000 */
[----:B------:R-:W-:Y:S02]  /*11720*/  FMNMX3.FTZ R23, R4, R59, R57, !PT ;  /* 0x0000003b04177276 */ /* 0x000fe40007810039 */
[----:B------:R-:W-:Y:S02]  /*11730*/  FSEL R9, R9, -INF , !P1 ;  /* 0xff80000009097808 */ /* 0x000fe40004800000 */
[----:B------:R-:W-:Y:S02]  /*11740*/  FMNMX3.FTZ R4, R132, R7, R17, !PT ;  /* 0x0000000784047276 */ /* 0x000fe40007810011 */
[-C--:B------:R-:W-:Y:S02]  /*11750*/  ISETP.GE.AND P1, PT, R10, R209.reuse, PT ;  /* 0x000000d10a00720c */ /* 0x080fe40003f26270 */
[----:B------:R-:W-:Y:S02]  /*11760*/  FSEL R186, R186, -INF , !P5 ;  /* 0xff800000baba7808 */ /* 0x000fe40006800000 */
[----:B------:R-:W-:Y:S02]  /*11770*/  FSEL R64, R14, -INF , !P0 ;  /* 0xff8000000e407808 */ /* 0x000fe40004000000 */
[-C--:B------:R-:W-:Y:S02]  /*11780*/  ISETP.GE.AND P5, PT, R5, R209.reuse, PT ;  /* 0x000000d10500720c */ /* 0x080fe40003fa6270 */
[----:B------:R-:W-:Y:S02]  /*11790*/  FMNMX3.FTZ R23, R23, R190, R188, !PT ;  /* 0x000000be17177276 */ /* 0x000fe400078100bc */
[----:B------:R-:W-:Y:S01]  /*117a0*/  ISETP.GE.AND P0, PT, R144, R209, PT ;  /* 0x000000d19000720c */ /* 0x000fe20003f06270 */
[----:B------:R-:W-:Y:S01]  /*117b0*/  VIADD R144, R138, 0xc040 ;  /* 0x0000c0408a907836 */ /* 0x000fe20000000000 */
[----:B------:R-:W-:Y:S02]  /*117c0*/  FMNMX3.FTZ R5, R4, R11, R9, !PT ;  /* 0x0000000b04057276 */ /* 0x000fe40007810009 */
[----:B------:R-:W-:Y:S02]  /*117d0*/  FSEL R67, R18, -INF , !P1 ;  /* 0xff80000012437808 */ /* 0x000fe40004800000 */
[-C--:B------:R-:W-:Y:S02]  /*117e0*/  ISETP.GE.AND P1, PT, R140, R211.reuse, PT ;  /* 0x000000d38c00720c */ /* 0x080fe40003f26270 */
[----:B------:R-:W-:Y:S02]  /*117f0*/  FMNMX3.FTZ R23, R23, R186, R184, !PT ;  /* 0x000000ba17177276 */ /* 0x000fe400078100b8 */
[----:B------:R-:W-:Y:S02]  /*11800*/  FSEL R65, R12, -INF , !P5 ;  /* 0xff8000000c417808 */ /* 0x000fe40006800000 */
[----:B------:R-:W-:Y:S02]  /*11810*/  FSEL R180, R22, -INF , !P0 ;  /* 0xff80000016b47808 */ /* 0x000fe40004000000 */
[----:B------:R-:W-:Y:S02]  /*11820*/  FMNMX3.FTZ R4, R5, R66, R64, !PT ;  /* 0x0000004205047276 */ /* 0x000fe40007810040 */
[----:B------:R-:W-:Y:S02]  /*11830*/  ISETP.GE.AND P0, PT, R6, R211, PT ;  /* 0x000000d30600720c */ /* 0x000fe40003f06270 */
[----:B------:R-:W-:Y:S02]  /*11840*/  FSEL R241, R241, -INF , !P1 ;  /* 0xff800000f1f17808 */ /* 0x000fe40004800000 */
[----:B------:R-:W-:Y:S02]  /*11850*/  ISETP.GE.AND P6, PT, R143, R209, PT ;  /* 0x000000d18f00720c */ /* 0x000fe40003fc6270 */
[----:B------:R-:W-:Y:S02]  /*11860*/  ISETP.GE.AND P1, PT, R25, R211, PT ;  /* 0x000000d31900720c */ /* 0x000fe40003f26270 */
[----:B------:R-:W-:Y:S02]  /*11870*/  FMNMX3.FTZ R23, R23, R187, R182, !PT ;  /* 0x000000bb17177276 */ /* 0x000fe400078100b6 */
[----:B------:R-:W-:Y:S02]  /*11880*/  ISETP.GE.AND P5, PT, R8, R209, PT ;  /* 0x000000d10800720c */ /* 0x000fe40003fa6270 */
[----:B------:R-:W-:Y:S02]  /*11890*/  FMNMX3.FTZ R4, R4, R67, R65, !PT ;  /* 0x0000004304047276 */ /* 0x000fe40007810041 */
[----:B------:R-:W-:Y:S02]  /*118a0*/  FSEL R172, R172, -INF , !P0 ;  /* 0xff800000acac7808 */ /* 0x000fe40004000000 */
[----:B------:R-:W-:Y:S02]  /*118b0*/  FSEL R166, R30, -INF , !P6 ;  /* 0xff8000001ea67808 */ /* 0x000fe40007000000 */
[-C--:B------:R-:W-:Y:S02]  /*118c0*/  ISETP.GE.AND P0, PT, R147, R211.reuse, PT ;  /* 0x000000d39300720c */ /* 0x080fe40003f06270 */
[----:B------:R-:W-:Y:S02]  /*118d0*/  FSEL R168, R168, -INF , !P1 ;  /* 0xff800000a8a87808 */ /* 0x000fe40004800000 */
[----:B------:R-:W-:Y:S02]  /*118e0*/  ISETP.GE.AND P6, PT, R24, R211, PT ;  /* 0x000000d31800720c */ /* 0x000fe40003fc6270 */
[----:B------:R-:W-:Y:S02]  /*118f0*/  FMNMX3.FTZ R23, R23, R178, R241, !PT ;  /* 0x000000b217177276 */ /* 0x000fe400078100f1 */
[-C--:B------:R-:W-:Y:S02]  /*11900*/  ISETP.GE.AND P1, PT, R140, R209.reuse, PT ;  /* 0x000000d18c00720c */ /* 0x080fe40003f26270 */
[----:B------:R-:W-:Y:S02]  /*11910*/  FSEL R164, R26, -INF , !P5 ;  /* 0xff8000001aa47808 */ /* 0x000fe40006800000 */
[----:B------:R-:W-:Y:S02]  /*11920*/  FSEL R162, R27, -INF , !P4 ;  /* 0xff8000001ba27808 */ /* 0x000fe40006000000 */
[----:B------:R-:W-:Y:S02]  /*11930*/  FMNMX3.FTZ R5, R4, R180, R189, !PT ;  /* 0x000000b404057276 */ /* 0x000fe400078100bd */
[----:B------:R-:W-:Y:S02]  /*11940*/  ISETP.GE.AND P5, PT, R25, R209, PT ;  /* 0x000000d11900720c */ /* 0x000fe40003fa6270 */
[----:B------:R-:W-:Y:S02]  /*11950*/  FSEL R174, R174, -INF , !P0 ;  /* 0xff800000aeae7808 */ /* 0x000fe40004000000 */
[----:B------:R-:W-:Y:S02]  /*11960*/  FSEL R247, R247, -INF , !P6 ;  /* 0xff800000f7f77808 */ /* 0x000fe40007000000 */
[----:B------:R-:W-:Y:S02]  /*11970*/  FMNMX3.FTZ R23, R23, R168, R172, !PT ;  /* 0x000000a817177276 */ /* 0x000fe400078100ac */
[-C--:B------:R-:W-:Y:S02]  /*11980*/  ISETP.GE.AND P0, PT, R142, R211.reuse, PT ;  /* 0x000000d38e00720c */ /* 0x080fe40003f06270 */
[----:B------:R-:W-:Y:S02]  /*11990*/  FSEL R170, R31, -INF , !P1 ;  /* 0xff8000001faa7808 */ /* 0x000fe40004800000 */
[----:B------:R-:W-:Y:S02]  /*119a0*/  ISETP.GE.AND P6, PT, R29, R211, PT ;  /* 0x000000d31d00720c */ /* 0x000fe40003fc6270 */
[----:B------:R-:W-:Y:S02]  /*119b0*/  ISETP.GE.AND P4, PT, R6, R209, PT ;  /* 0x000000d10600720c */ /* 0x000fe40003f86270 */
[----:B------:R-:W-:Y:S02]  /*119c0*/  FMNMX3.FTZ R5, R5, R164, R162, !PT ;  /* 0x000000a405057276 */ /* 0x000fe400078100a2 */
[----:B------:R-:W-:Y:S02]  /*119d0*/  FSEL R249, R34, -INF , !P5 ;  /* 0xff80000022f97808 */ /* 0x000fe40006800000 */
[----:B------:R-:W-:Y:S02]  /*119e0*/  ISETP.GE.AND P5, PT, R146, R211, PT ;  /* 0x000000d39200720c */ /* 0x000fe40003fa6270 */
[-C--:B------:R-:W-:Y:S02]  /*119f0*/  ISETP.GE.AND P1, PT, R147, R209.reuse, PT ;  /* 0x000000d19300720c */ /* 0x080fe40003f26270 */
[----:B------:R-:W-:Y:S02]  /*11a00*/  FSEL R251, R251, -INF , !P0 ;  /* 0xff800000fbfb7808 */ /* 0x000fe40004000000 */
[----:B------:R-:W-:Y:S02]  /*11a10*/  FMNMX3.FTZ R4, R23, R176, R174, !PT ;  /* 0x000000b017047276 */ /* 0x000fe400078100ae */
[----:B------:R-:W-:Y:S02]  /*11a20*/  FSEL R245, R35, -INF , !P4 ;  /* 0xff80000023f57808 */ /* 0x000fe40006000000 */
[----:B------:R-:W-:Y:S02]  /*11a30*/  FMNMX3.FTZ R6, R5, R166, R170, !PT ;  /* 0x000000a605067276 */ /* 0x000fe400078100aa */
[----:B------:R-:W-:Y:S02]  /*11a40*/  ISETP.GE.AND P0, PT, R142, R209, PT ;  /* 0x000000d18e00720c */ /* 0x000fe40003f06270 */
[----:B------:R-:W-:Y:S02]  /*11a50*/  FSEL R195, R195, -INF , !P6 ;  /* 0xff800000c3c37808 */ /* 0x000fe40007000000 */
[----:B------:R-:W-:Y:S02]  /*11a60*/  ISETP.GE.AND P6, PT, R33, R211, PT ;  /* 0x000000d32100720c */ /* 0x000fe40003fc6270 */
[----:B------:R-:W-:Y:S02]  /*11a70*/  FSEL R193, R193, -INF , !P5 ;  /* 0xff800000c1c17808 */ /* 0x000fe40006800000 */
[----:B------:R-:W-:Y:S02]  /*11a80*/  ISETP.GE.AND P4, PT, R24, R209, PT ;  /* 0x000000d11800720c */ /* 0x000fe40003f86270 */
[----:B------:R-:W-:Y:S02]  /*11a90*/  ISETP.GE.AND P5, PT, R20, R211, PT ;  /* 0x000000d31400720c */ /* 0x000fe40003fa6270 */
[----:B------:R-:W-:Y:S02]  /*11aa0*/  FSEL R239, R39, -INF , !P1 ;  /* 0xff80000027ef7808 */ /* 0x000fe40004800000 */
[----:B------:R-:W-:Y:S02]  /*11ab0*/  FMNMX3.FTZ R4, R4, R251, R247, !PT ;  /* 0x000000fb04047276 */ /* 0x000fe400078100f7 */
[----:B------:R-:W-:Y:S02]  /*11ac0*/  ISETP.GE.AND P1, PT, R29, R209, PT ;  /* 0x000000d11d00720c */ /* 0x000fe40003f26270 */
[----:B------:R-:W-:Y:S02]  /*11ad0*/  FSEL R237, R42, -INF , !P0 ;  /* 0xff8000002aed7808 */ /* 0x000fe40004000000 */
[----:B------:R-:W-:Y:S02]  /*11ae0*/  FMNMX3.FTZ R6, R6, R249, R245, !PT ;  /* 0x000000f906067276 */ /* 0x000fe400078100f5 */
[----:B------:R-:W-:Y:S02]  /*11af0*/  FSEL R191, R48, -INF , !P6 ;  /* 0xff80000030bf7808 */ /* 0x000fe40007000000 */
[----:B------:R-:W-:Y:S02]  /*11b00*/  ISETP.GE.AND P0, PT, R41, R211, PT ;  /* 0x000000d32900720c */ /* 0x000fe40003f06270 */
[----:B------:R-:W-:Y:S02]  /*11b10*/  ISETP.GE.AND P6, PT, R146, R209, PT ;  /* 0x000000d19200720c */ /* 0x000fe40003fc6270 */
[----:B------:R-:W-:Y:S02]  /*11b20*/  FSEL R235, R43, -INF , !P4 ;  /* 0xff8000002beb7808 */ /* 0x000fe40006000000 */
[----:B------:R-:W-:Y:S02]  /*11b30*/  FSEL R185, R49, -INF , !P5 ;  /* 0xff80000031b97808 */ /* 0x000fe40006800000 */
[----:B------:R-:W-:Y:S02]  /*11b40*/  ISETP.GE.AND P4, PT, R40, R211, PT ;  /* 0x000000d32800720c */ /* 0x000fe40003f86270 */
[----:B------:R-:W-:Y:S02]  /*11b50*/  FMNMX3.FTZ R4, R4, R195, R193, !PT ;  /* 0x000000c304047276 */ /* 0x000fe400078100c1 */
[----:B------:R-:W-:Y:S02]  /*11b60*/  FSEL R183, R46, -INF , !P1 ;  /* 0xff8000002eb77808 */ /* 0x000fe40004800000 */
[----:B------:R-:W-:Y:S02]  /*11b70*/  FMNMX3.FTZ R6, R6, R243, R239, !PT ;  /* 0x000000f306067276 */ /* 0x000fe400078100ef */
[----:B------:R-:W-:Y:S02]  /*11b80*/  FSEL R175, R52, -INF , !P0 ;  /* 0xff80000034af7808 */ /* 0x000fe40004000000 */
[----:B------:R-:W-:Y:S02]  /*11b90*/  ISETP.GE.AND P1, PT, R32, R211, PT ;  /* 0x000000d32000720c */ /* 0x000fe40003f26270 */
[-C--:B------:R-:W-:Y:S02]  /*11ba0*/  ISETP.GE.AND P0, PT, R20, R209.reuse, PT ;  /* 0x000000d11400720c */ /* 0x080fe40003f06270 */
[----:B------:R-:W-:Y:S02]  /*11bb0*/  FSEL R181, R47, -INF , !P6 ;  /* 0xff8000002fb57808 */ /* 0x000fe40007000000 */
[----:B------:R-:W-:Y:S02]  /*11bc0*/  ISETP.GE.AND P5, PT, R33, R209, PT ;  /* 0x000000d12100720c */ /* 0x000fe40003fa6270 */
[----:B------:R-:W-:Y:S02]  /*11bd0*/  FSEL R173, R53, -INF , !P4 ;  /* 0xff80000035ad7808 */ /* 0x000fe40006000000 */
[----:B------:R-:W-:Y:S02]  /*11be0*/  ISETP.GE.AND P6, PT, R16, R211, PT ;  /* 0x000000d31000720c */ /* 0x000fe40003fc6270 */
[----:B------:R-:W-:Y:S02]  /*11bf0*/  FMNMX3.FTZ R4, R4, R191, R185, !PT ;  /* 0x000000bf04047276 */ /* 0x000fe400078100b9 */
[----:B------:R-:W-:Y:S02]  /*11c00*/  FMNMX3.FTZ R6, R6, R237, R235, !PT ;  /* 0x000000ed06067276 */ /* 0x000fe400078100eb */
[----:B------:R-:W-:Y:S02]  /*11c10*/  FSEL R171, R56, -INF , !P1 ;  /* 0xff80000038ab7808 */ /* 0x000fe40004800000 */
[-C--:B------:R-:W-:Y:S02]  /*11c20*/  ISETP.GE.AND P4, PT, R41, R209.reuse, PT ;  /* 0x000000d12900720c */ /* 0x080fe40003f86270 */
[----:B------:R-:W-:Y:S02]  /*11c30*/  ISETP.GE.AND P1, PT, R40, R209, PT ;  /* 0x000000d12800720c */ /* 0x000fe40003f26270 */
[----:B------:R-:W-:Y:S02]  /*11c40*/  FSEL R179, R50, -INF , !P5 ;  /* 0xff80000032b37808 */ /* 0x000fe40006800000 */
[----:B------:R-:W-:Y:S02]  /*11c50*/  FSEL R177, R51, -INF , !P0 ;  /* 0xff80000033b17808 */ /* 0x000fe40004000000 */
[-C--:B------:R-:W-:Y:S02]  /*11c60*/  ISETP.GE.AND P5, PT, R38, R211.reuse, PT ;  /* 0x000000d32600720c */ /* 0x080fe40003fa6270 */
[----:B------:R-:W-:Y:S02]  /*11c70*/  ISETP.GE.AND P0, PT, R37, R211, PT ;  /* 0x000000d32500720c */ /* 0x000fe40003f06270 */
[----:B------:R-:W-:Y:S02]  /*11c80*/  FSEL R169, R169, -INF , !P6 ;  /* 0xff800000a9a97808 */ /* 0x000fe40007000000 */
[----:B------:R-:W-:Y:S02]  /*11c90*/  FMNMX3.FTZ R4, R4, R175, R173, !PT ;  /* 0x000000af04047276 */ /* 0x000fe400078100ad */
[----:B------:R-:W-:Y:S02]  /*11ca0*/  FMNMX3.FTZ R6, R6, R183, R181, !PT ;  /* 0x000000b706067276 */ /* 0x000fe400078100b5 */
[----:B------:R-:W-:Y:S02]  /*11cb0*/  FSEL R167, R54, -INF , !P4 ;  /* 0xff80000036a77808 */ /* 0x000fe40006000000 */
[----:B------:R-:W-:Y:S02]  /*11cc0*/  FSEL R165, R55, -INF , !P1 ;  /* 0xff80000037a57808 */ /* 0x000fe40004800000 */
[----:B------:R-:W-:Y:S01]  /*11cd0*/  FSEL R159, R60, -INF , !P5 ;  /* 0xff8000003c9f7808 */ /* 0x000fe20006800000 */
[----:B------:R-:W-:Y:S01]  /*11ce0*/  LDSM.16.MT88.4 R52, [R139+0x10000] ;  /* 0x010000008b34783b */ /* 0x000fe20000004200 */
[----:B------:R-:W-:Y:S02]  /*11cf0*/  FSEL R157, R61, -INF , !P0 ;  /* 0xff8000003d9d7808 */ /* 0x000fe40004000000 */
[-C--:B------:R-:W-:Y:S02]  /*11d00*/  ISETP.GE.AND P4, PT, R36, R211.reuse, PT ;  /* 0x000000d32400720c */ /* 0x080fe40003f86270 */
[----:B------:R-:W-:Y:S02]  /*11d10*/  ISETP.GE.AND P1, PT, R28, R211, PT ;  /* 0x000000d31c00720c */ /* 0x000fe40003f26270 */
[----:B------:R-:W-:Y:S02]  /*11d20*/  FMNMX3.FTZ R4, R4, R171, R169, !PT ;  /* 0x000000ab04047276 */ /* 0x000fe400078100a9 */
[-C--:B------:R-:W-:Y:S02]  /*11d30*/  ISETP.GE.AND P6, PT, R32, R209.reuse, PT ;  /* 0x000000d12000720c */ /* 0x080fe40003fc6270 */
[----:B------:R-:W-:Y:S02]  /*11d40*/  ISETP.GE.AND P5, PT, R16, R209, PT ;  /* 0x000000d11000720c */ /* 0x000fe40003fa6270 */
[----:B------:R-:W-:Y:S02]  /*11d50*/  FMNMX3.FTZ R6, R6, R179, R177, !PT ;  /* 0x000000b306067276 */ /* 0x000fe400078100b1 */
[----:B------:R-:W-:Y:S02]  /*11d60*/  FSEL R156, R156, -INF , !P4 ;  /* 0xff8000009c9c7808 */ /* 0x000fe40006000000 */
        /* <DEDUP_REMOVED lines=16> */
[----:B------:R-:W-:Y:S01]  /*11e70*/  FMNMX3.FTZ R5, R5, R154, R152, !PT ;  /* 0x0000009a05057276 */ /* 0x000fe20007810098 */
[----:B------:R-:W-:Y:S03]  /*11e80*/  LDSM.16.MT88.4 R44, [R138+0x10000] ;  /* 0x010000008a2c783b */ /* 0x000fe60000004200 */
[----:B------:R-:W-:Y:S05]  /*11e90*/  FMNMX3.FTZ R6, R5, R137, R136, !PT ;  /* 0x0000008905067276 */ /* 0x000fea0007810088 */
[----:B------:R-:W3:Y:S01]  /*11ea0*/  SHFL.BFLY PT, R5, R6, 0x2, 0x1f ;  /* 0x0c401f0006057f89 */ /* 0x000ee200000e0000 */
[----:B-1----:R-:W-:Y:S01]  /*11eb0*/  FMNMX.FTZ R23, R8, R25, !PT ;  /* 0x0000001908177209 */ /* 0x002fe20007810000 */
[----:B------:R-:W-:Y:S06]  /*11ec0*/  VIADD R8, R138, 0xc000 ;  /* 0x0000c0008a087836 */ /* 0x000fec0000000000 */
[----:B------:R-:W1:Y:S01]  /*11ed0*/  SHFL.BFLY PT, R134, R23, 0x1, 0x1f ;  /* 0x0c201f0017867f89 */ /* 0x000e6200000e0000 */
[----:B------:R-:W-:Y:S04]  /*11ee0*/  @P2 VIADD R144, R8, 0xffffffc0 ;  /* 0xffffffc008902836 */ /* 0x000fe80000000000 */
[----:B------:R-:W-:Y:S03]  /*11ef0*/  IMAD.IADD R201, R201, 0x1, R144 ;  /* 0x00000001c9c97824 */ /* 0x000fe600078e0290 */
[----:B------:R-:W-:Y:S08]  /*11f00*/  LDSM.16.MT88.4 R28, [R144] ;  /* 0x00000000901c783b */ /* 0x000ff00000004200 */
[----:B------:R-:W-:Y:S01]  /*11f10*/  LDSM.16.MT88.4 R36, [R201] ;  /* 0x00000000c924783b */ /* 0x000fe20000004200 */
[----:B---3--:R-:W-:Y:S07]  /*11f20*/  FMNMX.FTZ R4, R6, R5, !PT ;  /* 0x0000000506047209 */ /* 0x008fee0007810000 */
[----:B------:R-:W3:Y:S01]  /*11f30*/  SHFL.BFLY PT, R133, R4, 0x1, 0x1f ;  /* 0x0c201f0004857f89 */ /* 0x000ee200000e0000 */
[----:B-1----:R-:W-:Y:S07]  /*11f40*/  FMNMX.FTZ R134, R23, R134, !PT ;  /* 0x0000008617867209 */ /* 0x002fee0007810000 */
[----:B------:R-:W-:Y:S01]  /*11f50*/  LDSM.16.MT88.4 R60, [R144+0x4000] ;  /* 0x00400000903c783b */ /* 0x000fe20000004200 */
[----:B------:R-:W-:Y:S01]  /*11f60*/  FSETP.NEU.FTZ.AND P1, PT, R134, -INF , PT ;  /* 0xff8000008600780b */ /* 0x000fe20003f3d000 */
[----:B--2---:R-:W-:Y:S05]  /*11f70*/  FMUL.FTZ R160, R135, R134 ;  /* 0x0000008687a07220 */ /* 0x004fea0000410000 */
[----:B------:R-:W-:Y:S05]  /*11f80*/  FSEL R160, R160, RZ, P1 ;  /* 0x000000ffa0a07208 */ /* 0x000fea0000800000 */
[-CC-:B------:R-:W-:Y:S01]  /*11f90*/  FFMA.FTZ R146, R15, R135.reuse, -R160.reuse ;  /* 0x000000870f927223 */ /* 0x180fe200000108a0 */
[-CC-:B------:R-:W-:Y:S01]  /*11fa0*/  FFMA.FTZ R145, R13, R135.reuse, -R160.reuse ;  /* 0x000000870d917223 */ /* 0x180fe200000108a0 */
[-CC-:B------:R-:W-:Y:S01]  /*11fb0*/  FFMA.FTZ R147, R21, R135.reuse, -R160.reuse ;  /* 0x0000008715937223 */ /* 0x180fe200000108a0 */
[----:B------:R-:W1:Y:S01]  /*11fc0*/  LDSM.16.MT88.4 R12, [R138+0xc000] ;  /* 0x00c000008a0c783b */ /* 0x000e620000004200 */
[-CC-:B------:R-:W-:Y:S01]  /*11fd0*/  FFMA.FTZ R150, R19, R135.reuse, -R160.reuse ;  /* 0x0000008713967223 */ /* 0x180fe200000108a0 */
        /* <DEDUP_REMOVED lines=8> */
[----:B------:R-:W2:Y:S07]  /*12060*/  LDSM.16.MT88.4 R20, [R139+0xc000] ;  /* 0x00c000008b14783b */ /* 0x000eae0000004200 */
[----:B------:R-:W3:Y:S01]  /*12070*/  MUFU.EX2 R150, R150 ;  /* 0x0000009600967308 */ /* 0x000ee20000000800 */
[----:B------:R-:W-:Y:S01]  /*12080*/  FSEL R5, R133, RZ, P0 ;  /* 0x000000ff85057208 */ /* 0x000fe20000000000 */
[-CC-:B------:R-:W-:Y:S01]  /*12090*/  FFMA.FTZ R176, R176, R135.reuse, -R160.reuse ;  /* 0x00000087b0b07223 */ /* 0x180fe200000108a0 */
[----:B------:R-:W-:Y:S07]  /*120a0*/  FSEL R158, R158, RZ, P0 ;  /* 0x000000ff9e9e7208 */ /* 0x000fee0000000000 */
[----:B------:R-:W4:Y:S01]  /*120b0*/  MUFU.EX2 R145, R145 ;  /* 0x0000009100917308 */ /* 0x000f220000000800 */
[-C--:B------:R-:W-:Y:S01]  /*120c0*/  FFMA.FTZ R247, R247, R135.reuse, -R160 ;  /* 0x00000087f7f77223 */ /* 0x080fe200000108a0 */
[----:B------:R-:W-:Y:S01]  /*120d0*/  FADD.FTZ R4, -R5, R132 ;  /* 0x0000008405047221 */ /* 0x000fe20000010100 */
[-C--:B------:R-:W-:Y:S01]  /*120e0*/  FFMA.FTZ R193, R193, R135.reuse, -R160 ;  /* 0x00000087c1c17223 */ /* 0x080fe200000108a0 */
[-CC-:B------:R-:W-:Y:S01]  /*120f0*/  FFMA.FTZ R151, R7, R135.reuse, -R158.reuse ;  /* 0x0000008707977223 */ /* 0x180fe2000001089e */
[----:B------:R-:W-:Y:S01]  /*12100*/  FSEL R7, R134, RZ, P1 ;  /* 0x000000ff86077208 */ /* 0x000fe20000800000 */
[-CC-:B------:R-:W-:Y:S01]  /*12110*/  FFMA.FTZ R149, R17, R135.reuse, -R158.reuse ;  /* 0x0000008711957223 */ /* 0x180fe2000001089e */
[-CC-:B------:R-:W-:Y:S01]  /*12120*/  FFMA.FTZ R148, R11, R135.reuse, -R158.reuse ;  /* 0x000000870b947223 */ /* 0x180fe2000001089e */
[-CC-:B------:R-:W-:Y:S01]  /*12130*/  FFMA.FTZ R153, R9, R135.reuse, -R158.reuse ;  /* 0x0000008709997223 */ /* 0x180fe2000001089e */
[----:B------:R-:W-:Y:S01]  /*12140*/  FFMA.FTZ R162, R162, R135, -R158 ;  /* 0x00000087a2a27223 */ /* 0x000fe2000001089e */
[----:B------:R-:W-:Y:S01]  /*12150*/  FADD.FTZ R0, -R7, R0 ;  /* 0x0000000007007221 */ /* 0x000fe20000010100 */
[C---:B------:R-:W-:Y:S01]  /*12160*/  FMUL.FTZ R7, R135.reuse, R4 ;  /* 0x0000000487077220 */ /* 0x040fe20000410000 */
[----:B------:R-:W-:Y:S01]  /*12170*/  MUFU.EX2 R151, R151 ;  /* 0x0000009700977308 */ /* 0x000fe20000000800 */
[----:B---3--:R-:W-:Y:S01]  /*12180*/  F2FP.F16.F32.PACK_AB R140, R150, R147 ;  /* 0x00000093968c723e */ /* 0x008fe200000000ff */
[----:B------:R-:W-:Y:S01]  /*12190*/  FMUL.FTZ R6, R135, R0 ;  /* 0x0000000087067220 */ /* 0x000fe20000410000 */
[----:B----4-:R-:W-:Y:S07]  /*121a0*/  F2FP.F16.F32.PACK_AB R142, R145, R146 ;  /* 0x00000092918e723e */ /* 0x010fee00000000ff */
[----:B------:R-:W-:Y:S01]  /*121b0*/  MUFU.EX2 R153, R153 ;  /* 0x0000009900997308 */ /* 0x000fe20000000800 */
[-CC-:B------:R-:W-:Y:S01]  /*121c0*/  FFMA.FTZ R180, R180, R135.reuse, -R158.reuse ;  /* 0x00000087b4b47223 */ /* 0x180fe2000001089e */
[-CC-:B------:R-:W-:Y:S01]  /*121d0*/  FFMA.FTZ R235, R235, R135.reuse, -R158.reuse ;  /* 0x00000087ebeb7223 */ /* 0x180fe2000001089e */
[-C--:B------:R-:W-:Y:S07]  /*121e0*/  FFMA.FTZ R239, R239, R135.reuse, -R158 ;  /* 0x00000087efef7223 */ /* 0x080fee000001089e */
[----:B------:R-:W3:Y:S01]  /*121f0*/  MUFU.EX2 R132, R6 ;  /* 0x0000000600847308 */ /* 0x000ee20000000800 */
[-C--:B------:R-:W-:Y:S01]  /*12200*/  FFMA.FTZ R185, R185, R135.reuse, -R160 ;  /* 0x00000087b9b97223 */ /* 0x080fe200000108a0 */
[-C--:B------:R-:W-:Y:S01]  /*12210*/  FFMA.FTZ R179, R179, R135.reuse, -R158 ;  /* 0x00000087b3b37223 */ /* 0x080fe2000001089e */
[-C--:B------:R-:W-:Y:S07]  /*12220*/  FFMA.FTZ R192, R169, R135.reuse, -R160 ;  /* 0x00000087a9c07223 */ /* 0x080fee00000108a0 */
[----:B------:R-:W4:Y:S01]  /*12230*/  MUFU.EX2 R0, R7 ;  /* 0x0000000700007308 */ /* 0x000f220000000800 */
[-CC-:B------:R-:W-:Y:S01]  /*12240*/  FFMA.FTZ R202, R165, R135.reuse, -R158.reuse ;  /* 0x00000087a5ca7223 */ /* 0x180fe2000001089e */
[-CC-:B------:R-:W-:Y:S01]  /*12250*/  FFMA.FTZ R194, R163, R135.reuse, -R158.reuse ;  /* 0x00000087a3c27223 */ /* 0x180fe2000001089e */
[-C--:B------:R-:W-:Y:S07]  /*12260*/  FFMA.FTZ R161, R161, R135.reuse, -R158 ;  /* 0x00000087a1a17223 */ /* 0x080fee000001089e */
[----:B------:R-:W5:Y:S01]  /*12270*/  MUFU.EX2 R149, R149 ;  /* 0x0000009500957308 */ /* 0x000f620000000800 */
[-CC-:B------:R-:W-:Y:S01]  /*12280*/  FFMA.FTZ R175, R175, R135.reuse, -R160.reuse ;  /* 0x00000087afaf7223 */ /* 0x180fe200000108a0 */
[-C--:B------:R-:W-:Y:S01]  /*12290*/  FFMA.FTZ R171, R171, R135.reuse, -R160 ;  /* 0x00000087abab7223 */ /* 0x080fe200000108a0 */
[-C--:B------:R-:W-:Y:S07]  /*122a0*/  FFMA.FTZ R167, R167, R135.reuse, -R158 ;  /* 0x00000087a7a77223 */ /* 0x080fee000001089e */
[----:B------:R-:W1:Y:S01]  /*122b0*/  MUFU.EX2 R148, R148 ;  /* 0x0000009400947308 */ /* 0x000e620000000800 */
        /* <DEDUP_REMOVED lines=9> */
[----:B-----5:R-:W-:Y:S01]  /*12350*/  F2FP.F16.F32.PACK_AB R141, R149, R151 ;  /* 0x00000097958d723e */ /* 0x020fe200000000ff */
[----:B------:R-:W-:Y:S01]  /*12360*/  LDSM.16.MT88.4 R124, [R138+0xf800] ;  /* 0x00f800008a7c783b */ /* 0x000fe20000004200 */
[C---:B------:R-:W-:Y:S01]  /*12370*/  FMUL.FTZ R16, R132.reuse, R116 ;  /* 0x0000007484107220 */ /* 0x040fe20000410000 */
[----:B------:R-:W-:Y:S01]  /*12380*/  FMUL.FTZ R17, R132, R117 ;  /* 0x0000007584117220 */ /* 0x000fe20000410000 */
[----:B-1----:R-:W-:Y:S01]  /*12390*/  F2FP.F16.F32.PACK_AB R143, R153, R148 ;  /* 0x00000094998f723e */ /* 0x002fe200000000ff */
[C---:B------:R-:W-:Y:S01]  /*123a0*/  FMUL.FTZ R18, R0.reuse, R118 ;  /* 0x0000007600127220 */ /* 0x040fe20000410000 */
[----:B------:R-:W-:Y:S01]  /*123b0*/  FMUL.FTZ R19, R0, R119 ;  /* 0x0000007700137220 */ /* 0x000fe20000410000 */
[----:B------:R-:W-:Y:S01]  /*123c0*/  FMUL.FTZ R25, R132, R109 ;  /* 0x0000006d84197220 */ /* 0x000fe20000410000 */
[C---:B------:R-:W-:Y:S01]  /*123d0*/  FMUL.FTZ R26, R0.reuse, R110 ;  /* 0x0000006e001a7220 */ /* 0x040fe20000410000 */
[----:B------:R-:W-:Y:S01]  /*123e0*/  LDSM.16.MT88.4 R116, [R139+0xf800] ;  /* 0x00f800008b74783b */ /* 0x000fe20000004200 */
[----:B------:R-:W-:Y:S01]  /*123f0*/  FMUL.FTZ R27, R0, R111 ;  /* 0x0000006f001b7220 */ /* 0x000fe20000410000 */
[C---:B------:R-:W-:Y:S01]  /*12400*/  HMMA.16816.F32 R4, R140.reuse, R12, R4 ;  /* 0x0000000c8c04723c */ /* 0x040fe20000001804 */
[----:B------:R-:W-:Y:S04]  /*12410*/  MUFU.EX2 R176, R176 ;  /* 0x000000b000b07308 */ /* 0x000fe80000000800 */
[C---:B------:R-:W-:Y:S01]  /*12420*/  FMUL.FTZ R32, R132.reuse, R100 ;  /* 0x0000006484207220 */ /* 0x040fe20000410000 */
[----:B------:R-:W-:Y:S01]  /*12430*/  FMUL.FTZ R33, R132, R101 ;  /* 0x0000006584217220 */ /* 0x000fe20000410000 */
[----:B------:R-:W-:Y:S01]  /*12440*/  FMUL.FTZ R34, R0, R102 ;  /* 0x0000006600227220 */ /* 0x000fe20000410000 */
[C---:B------:R-:W-:Y:S03]  /*12450*/  HMMA.16816.F32 R8, R140.reuse, R14, R8 ;  /* 0x0000000e8c08723c */ /* 0x040fe60000001808 */
[----:B------:R-:W-:Y:S01]  /*12460*/  MUFU.EX2 R162, R162 ;  /* 0x000000a200a27308 */ /* 0x000fe20000000800 */
[C---:B------:R-:W-:Y:S01]  /*12470*/  FMUL.FTZ R12, R132.reuse, R120 ;  /* 0x00000078840c7220 */ /* 0x040fe20000410000 */
[----:B------:R-:W-:Y:S01]  /*12480*/  FMUL.FTZ R13, R132, R121 ;  /* 0x00000079840d7220 */ /* 0x000fe20000410000 */
[C---:B------:R-:W-:Y:S01]  /*12490*/  FMUL.FTZ R14, R0.reuse, R122 ;  /* 0x0000007a000e7220 */ /* 0x040fe20000410000 */
[C---:B------:R-:W-:Y:S01]  /*124a0*/  FMUL.FTZ R15, R0.reuse, R123 ;  /* 0x0000007b000f7220 */ /* 0x040fe20000410000 */
[----:B------:R-:W-:Y:S01]  /*124b0*/  FMUL.FTZ R35, R0, R103 ;  /* 0x0000006700237220 */ /* 0x000fe20000410000 */
[C---:B------:R-:W-:Y:S01]  /*124c0*/  FMUL.FTZ R40, R132.reuse, R92 ;  /* 0x0000005c84287220 */ /* 0x040fe20000410000 */
[----:B------:R-:W-:Y:S01]  /*124d0*/  LDSM.16.MT88.4 R100, [R144+0x5000] ;  /* 0x005000009064783b */ /* 0x000fe20000004200 */
[----:B------:R-:W-:Y:S01]  /*124e0*/  FMUL.FTZ R41, R132, R93 ;  /* 0x0000005d84297220 */ /* 0x000fe20000410000 */
[C---:B------:R-:W-:Y:S01]  /*124f0*/  FMUL.FTZ R42, R0.reuse, R94 ;  /* 0x0000005e002a7220 */ /* 0x040fe20000410000 */
[----:B------:R-:W-:Y:S01]  /*12500*/  FMUL.FTZ R43, R0, R95 ;  /* 0x0000005f002b7220 */ /* 0x000fe20000410000 */
[C---:B--2---:R-:W-:Y:S01]  /*12510*/  HMMA.16816.F32 R12, R140.reuse, R20, R12 ;  /* 0x000000148c0c723c */ /* 0x044fe2000000180c */
[----:B------:R-:W-:Y:S02]  /*12520*/  MUFU.EX2 R203, R203 ;  /* 0x000000cb00cb7308 */ /* 0x000fe40000000800 */
[C---:B------:R-:W-:Y:S01]  /*12530*/  FMUL.FTZ R48, R132.reuse, R84 ;  /* 0x0000005484307220 */ /* 0x040fe20000410000 */
[----:B------:R-:W-:Y:S01]  /*12540*/  LDSM.16.MT88.4 R92, [R138+0x10800] ;  /* 0x010800008a5c783b */ /* 0x000fe20000004200 */
[----:B------:R-:W-:Y:S01]  /*12550*/  FMUL.FTZ R49, R132, R85 ;  /* 0x0000005584317220 */ /* 0x000fe20000410000 */
[C---:B------:R-:W-:Y:S01]  /*12560*/  FMUL.FTZ R50, R0.reuse, R86 ;  /* 0x0000005600327220 */ /* 0x040fe20000410000 */
[----:B------:R-:W-:Y:S01]  /*12570*/  FMUL.FTZ R51, R0, R87 ;  /* 0x0000005700337220 */ /* 0x000fe20000410000 */
[C---:B------:R-:W-:Y:S03]  /*12580*/  HMMA.16816.F32 R16, R140.reuse, R22, R16 ;  /* 0x000000168c10723c */ /* 0x040fe60000001810 */
[----:B------:R-:W-:Y:S01]  /*12590*/  MUFU.EX2 R235, R235 ;  /* 0x000000eb00eb7308 */ /* 0x000fe20000000800 */
[C---:B------:R-:W-:Y:S01]  /*125a0*/  FMUL.FTZ R20, R132.reuse, R112 ;  /* 0x0000007084147220 */ /* 0x040fe20000410000 */
[----:B------:R-:W-:Y:S01]  /*125b0*/  FMUL.FTZ R21, R132, R113 ;  /* 0x0000007184157220 */ /* 0x000fe20000410000 */
[C---:B------:R-:W-:Y:S01]  /*125c0*/  FMUL.FTZ R22, R0.reuse, R114 ;  /* 0x0000007200167220 */ /* 0x040fe20000410000 */
[----:B------:R-:W-:Y:S01]  /*125d0*/  FMUL.FTZ R23, R0, R115 ;  /* 0x0000007300177220 */ /* 0x000fe20000410000 */
[----:B------:R-:W1:Y:S01]  /*125e0*/  LDSM.16.MT88.4 R84, [R201+0x4000] ;  /* 0x00400000c954783b */ /* 0x000e620000004200 */
[----:B------:R-:W-:Y:S01]  /*125f0*/  FMUL.FTZ R56, R132, R76 ;  /* 0x0000004c84387220 */ /* 0x000fe20000410000 */
[----:B------:R-:W-:Y:S01]  /*12600*/  FMUL.FTZ R58, R0, R78 ;  /* 0x0000004e003a7220 */ /* 0x000fe20000410000 */
[-CC-:B------:R-:W-:Y:S01]  /*12610*/  FFMA.FTZ R113, R66, R135.reuse, -R158.reuse ;  /* 0x0000008742717223 */ /* 0x180fe2000001089e */
[-CC-:B------:R-:W-:Y:S01]  /*12620*/  FFMA.FTZ R114, R64, R135.reuse, -R158.reuse ;  /* 0x0000008740727223 */ /* 0x180fe2000001089e */
[-CC-:B------:R-:W-:Y:S01]  /*12630*/  FFMA.FTZ R112, R67, R135.reuse, -R158.reuse ;  /* 0x0000008743707223 */ /* 0x180fe2000001089e */
[C---:B------:R-:W-:Y:S01]  /*12640*/  HMMA.16816.F32 R20, R140.reuse, R28, R20 ;  /* 0x0000001c8c14723c */ /* 0x040fe20000001814 */
[----:B------:R-:W-:Y:S02]  /*12650*/  MUFU.EX2 R169, R171 ;  /* 0x000000ab00a97308 */ /* 0x000fe40000000800 */
[C---:B------:R-:W-:Y:S01]  /*12660*/  FMUL.FTZ R24, R132.reuse, R108 ;  /* 0x0000006c84187220 */ /* 0x040fe20000410000 */
[----:B------:R-:W-:Y:S07]  /*12670*/  FFMA.FTZ R115, R65, R135, -R158 ;  /* 0x0000008741737223 */ /* 0x000fee000001089e */
[----:B------:R-:W-:Y:S01]  /*12680*/  MUFU.EX2 R113, R113 ;  /* 0x0000007100717308 */ /* 0x000fe20000000800 */
[C---:B------:R-:W-:Y:S01]  /*12690*/  FMUL.FTZ R64, R132.reuse, R68 ;  /* 0x0000004484407220 */ /* 0x040fe20000410000 */
[----:B------:R-:W-:Y:S01]  /*126a0*/  FMUL.FTZ R65, R132, R69 ;  /* 0x0000004584417220 */ /* 0x000fe20000410000 */
[C---:B------:R-:W-:Y:S01]  /*126b0*/  FMUL.FTZ R66, R0.reuse, R70 ;  /* 0x0000004600427220 */ /* 0x040fe20000410000 */
[----:B------:R-:W-:Y:S01]  /*126c0*/  FMUL.FTZ R67, R0, R71 ;  /* 0x0000004700437220 */ /* 0x000fe20000410000 */
[C---:B------:R-:W-:Y:S05]  /*126d0*/  HMMA.16816.F32 R24, R140.reuse, R30, R24 ;  /* 0x0000001e8c18723c */ /* 0x040fea0000001818 */
        /* <DEDUP_REMOVED lines=17> */
[--C-:B------:R-:W-:Y:S01]  /*127f0*/  FFMA.FTZ R108, R189, R135, -R158.reuse ;  /* 0x00000087bd6c7223 */ /* 0x100fe2000001089e */
[C---:B------:R-:W-:Y:S03]  /*12800*/  HMMA.16816.F32 R32, R140.reuse, R38, R32 ;  /* 0x000000268c20723c */ /* 0x040fe60000001820 */
[----:B------:R-:W2:Y:S01]  /*12810*/  MUFU.EX2 R106, R106 ;  /* 0x0000006a006a7308 */ /* 0x000ea20000000800 */
[C---:B------:R-:W-:Y:S01]  /*12820*/  FMUL.FTZ R38, R0.reuse, R98 ;  /* 0x0000006200267220 */ /* 0x040fe20000410000 */
[----:B------:R-:W-:Y:S01]  /*12830*/  FMUL.FTZ R39, R0, R99 ;  /* 0x0000006300277220 */ /* 0x000fe20000410000 */
[-C--:B------:R-:W-:Y:S01]  /*12840*/  FFMA.FTZ R188, R177, R135.reuse, -R158 ;  /* 0x00000087b1bc7223 */ /* 0x080fe2000001089e */
[----:B------:R-:W-:Y:S01]  /*12850*/  LDSM.16.MT88.4 R96, [R139+0x10800] ;  /* 0x010800008b60783b */ /* 0x000fe20000004200 */
[-CC-:B------:R-:W-:Y:S01]  /*12860*/  FFMA.FTZ R190, R173, R135.reuse, -R160.reuse ;  /* 0x00000087adbe7223 */ /* 0x180fe200000108a0 */
[-CC-:B------:R-:W-:Y:S01]  /*12870*/  FFMA.FTZ R230, R157, R135.reuse, -R160.reuse ;  /* 0x000000879de67223 */ /* 0x180fe200000108a0 */
[-C--:B------:R-:W-:Y:S01]  /*12880*/  FFMA.FTZ R155, R155, R135.reuse, -R160 ;  /* 0x000000879b9b7223 */ /* 0x080fe200000108a0 */
[--C-:B------:R-:W-:Y:S01]  /*12890*/  FFMA.FTZ R154, R154, R135, -R158.reuse ;  /* 0x000000879a9a7223 */ /* 0x100fe2000001089e */
[C---:B------:R-:W-:Y:S01]  /*128a0*/  HMMA.16816.F32 R36, R140.reuse, R44, R36 ;  /* 0x0000002c8c24723c */ /* 0x040fe20000001824 */
[----:B------:R-:W-:Y:S02]  /*128b0*/  MUFU.EX2 R104, R104 ;  /* 0x0000006800687308 */ /* 0x000fe40000000800 */
[C---:B------:R-:W-:Y:S01]  /*128c0*/  FMUL.FTZ R44, R132.reuse, R88 ;  /* 0x00000058842c7220 */ /* 0x040fe20000410000 */
[----:B------:R-:W-:Y:S01]  /*128d0*/  FMUL.FTZ R45, R132, R89 ;  /* 0x00000059842d7220 */ /* 0x000fe20000410000 */
[----:B--2---:R-:W-:Y:S06]  /*128e0*/  F2FP.F16.F32.PACK_AB R68, R106, R105 ;  /* 0x000000696a44723e */ /* 0x004fec00000000ff */
[----:B------:R-:W2:Y:S01]  /*128f0*/  MUFU.EX2 R107, R107 ;  /* 0x0000006b006b7308 */ /* 0x000ea20000000800 */
[C---:B------:R-:W-:Y:S01]  /*12900*/  FFMA.FTZ R151, R0.reuse, R231, R151 ;  /* 0x000000e700977223 */ /* 0x040fe20000010097 */
[C---:B------:R-:W-:Y:S08]  /*12910*/  HMMA.16816.F32 R40, R140.reuse, R46, R40 ;  /* 0x0000002e8c28723c */ /* 0x040ff00000001828 */
[----:B------:R-:W-:Y:S01]  /*12920*/  MUFU.EX2 R112, R112 ;  /* 0x0000007000707308 */ /* 0x000fe20000000800 */
[C---:B------:R-:W-:Y:S01]  /*12930*/  FMUL.FTZ R46, R0.reuse, R90 ;  /* 0x0000005a002e7220 */ /* 0x040fe20000410000 */
[----:B------:R-:W-:Y:S01]  /*12940*/  FMUL.FTZ R47, R0, R91 ;  /* 0x0000005b002f7220 */ /* 0x000fe20000410000 */
[----:B------:R-:W-:Y:S01]  /*12950*/  FADD.FTZ R151, R149, R151 ;  /* 0x0000009795977221 */ /* 0x000fe20000010000 */
[----:B------:R-:W-:Y:S06]  /*12960*/  LDSM.16.MT88.4 R88, [R201+0x800] ;  /* 0x00080000c958783b */ /* 0x000fec0000004200 */
[----:B------:R-:W4:Y:S01]  /*12970*/  MUFU.EX2 R115, R115 ;  /* 0x0000007300737308 */ /* 0x000f220000000800 */
[----:B------:R-:W-:Y:S01]  /*12980*/  FFMA.FTZ R147, R132, R233, R147 ;  /* 0x000000e984937223 */ /* 0x000fe20000010093 */
[----:B------:R-:W-:Y:S01]  /*12990*/  ISETP.GT.AND P0, PT, R220, R213, PT ;  /* 0x000000d5dc00720c */ /* 0x000fe20003f04270 */
[C---:B------:R-:W-:Y:S07]  /*129a0*/  HMMA.16816.F32 R44, R140.reuse, R52, R44 ;  /* 0x000000348c2c723c */ /* 0x040fee000000182c */
[----:B------:R5:W-:Y:S01]  /*129b0*/  MUFU.EX2 R189, R180 ;  /* 0x000000b400bd7308 */ /* 0x000be20000000800 */
[C---:B------:R-:W-:Y:S01]  /*129c0*/  FMUL.FTZ R52, R132.reuse, R80 ;  /* 0x0000005084347220 */ /* 0x040fe20000410000 */
[----:B------:R-:W-:Y:S01]  /*129d0*/  FMUL.FTZ R53, R132, R81 ;  /* 0x0000005184357220 */ /* 0x000fe20000410000 */
[----:B--2---:R-:W-:Y:S07]  /*129e0*/  F2FP.F16.F32.PACK_AB R70, R107, R104 ;  /* 0x000000686b46723e */ /* 0x004fee00000000ff */
[----:B------:R-:W-:Y:S01]  /*129f0*/  MUFU.EX2 R177, R179 ;  /* 0x000000b300b17308 */ /* 0x000fe20000000800 */
[----:B------:R-:W-:Y:S01]  /*12a00*/  FADD.FTZ R147, R150, R147 ;  /* 0x0000009396937221 */ /* 0x000fe20000010000 */
[C---:B------:R-:W-:Y:S08]  /*12a10*/  HMMA.16816.F32 R48, R140.reuse, R54, R48 ;  /* 0x000000368c30723c */ /* 0x040ff00000001830 */
[----:B------:R-:W-:Y:S01]  /*12a20*/  MUFU.EX2 R188, R188 ;  /* 0x000000bc00bc7308 */ /* 0x000fe20000000800 */
[C---:B------:R-:W-:Y:S01]  /*12a30*/  FMUL.FTZ R54, R0.reuse, R82 ;  /* 0x0000005200367220 */ /* 0x040fe20000410000 */
[----:B------:R-:W-:Y:S01]  /*12a40*/  FMUL.FTZ R55, R0, R83 ;  /* 0x0000005300377220 */ /* 0x000fe20000410000 */
[----:B----4-:R-:W-:Y:S01]  /*12a50*/  F2FP.F16.F32.PACK_AB R71, R115, R112 ;  /* 0x000000707347723e */ /* 0x010fe200000000ff */
[----:B------:R-:W2:Y:S01]  /*12a60*/  LDSM.16.MT88.4 R80, [R139+0xc800] ;  /* 0x00c800008b50783b */ /* 0x000ea20000004200 */
[----:B-----5:R-:W-:Y:S05]  /*12a70*/  FFMA.FTZ R180, R243, R135, -R158 ;  /* 0x00000087f3b47223 */ /* 0x020fea000001089e */
        /* <DEDUP_REMOVED lines=29> */
[-CC-:B------:R-:W-:Y:S09]  /*12c50*/  FFMA.FTZ R186, R181, R135.reuse, -R158.reuse ;  /* 0x00000087b5ba7223 */ /* 0x180ff2000001089e */
[----:B------:R-:W-:Y:S01]  /*12c60*/  MUFU.EX2 R142, R142 ;  /* 0x0000008e008e7308 */ /* 0x000fe20000000800 */
[C---:B------:R-:W-:Y:S01]  /*12c70*/  HMMA.16816.F32 R8, R68.reuse, R78, R8 ;  /* 0x0000004e4408723c */ /* 0x040fe20000001808 */
[----:B------:R-:W-:Y:S08]  /*12c80*/  LDSM.16.MT88.4 R76, [R138+0xd000] ;  /* 0x00d000008a4c783b */ /* 0x000ff00000004200 */
[----:B------:R5:W1:Y:S10]  /*12c90*/  MUFU.EX2 R187, R184 ;  /* 0x000000b800bb7308 */ /* 0x000a740000000800 */
[----:B------:R-:W-:Y:S01]  /*12ca0*/  MUFU.EX2 R141, R141 ;  /* 0x0000008d008d7308 */ /* 0x000fe20000000800 */
[-C--:B---3--:R-:W-:Y:S01]  /*12cb0*/  FFMA.FTZ R108, R183, R135.reuse, -R158 ;  /* 0x00000087b76c7223 */ /* 0x088fe2000001089e */
[C---:B--2---:R-:W-:Y:S08]  /*12cc0*/  HMMA.16816.F32 R12, R68.reuse, R80, R12 ;  /* 0x00000050440c723c */ /* 0x044ff0000000180c */
[----:B------:R-:W2:Y:S10]  /*12cd0*/  MUFU.EX2 R140, R140 ;  /* 0x0000008c008c7308 */ /* 0x000eb40000000800 */
[----:B------:R3:W-:Y:S01]  /*12ce0*/  MUFU.EX2 R181, R108 ;  /* 0x0000006c00b57308 */ /* 0x0007e20000000800 */
[C---:B------:R-:W-:Y:S01]  /*12cf0*/  HMMA.16816.F32 R16, R68.reuse, R82, R16 ;  /* 0x000000524410723c */ /* 0x040fe20000001810 */
[----:B------:R-:W-:Y:S08]  /*12d00*/  LDSM.16.MT88.4 R80, [R139+0xd000] ;  /* 0x00d000008b50783b */ /* 0x000ff00000004200 */
[----:B------:R-:W2:Y:S01]  /*12d10*/  MUFU.EX2 R143, R143 ;  /* 0x0000008f008f7308 */ /* 0x000ea20000000800 */
[--C-:B-----5:R-:W-:Y:S09]  /*12d20*/  FFMA.FTZ R184, R191, R135, -R160.reuse ;  /* 0x00000087bfb87223 */ /* 0x120ff200000108a0 */
[----:B------:R-:W-:Y:S01]  /*12d30*/  MUFU.EX2 R182, R182 ;  /* 0x000000b600b67308 */ /* 0x000fe20000000800 */
[C---:B----4-:R-:W-:Y:S09]  /*12d40*/  HMMA.16816.F32 R20, R68.reuse, R72, R20 ;  /* 0x000000484414723c */ /* 0x050ff20000001814 */
[----:B------:R-:W-:Y:S01]  /*12d50*/  MUFU.EX2 R191, R193 ;  /* 0x000000c100bf7308 */ /* 0x000fe20000000800 */
[----:B---3--:R-:W-:Y:S09]  /*12d60*/  LDSM.16.MT88.4 R108, [R144+0x3800] ;  /* 0x00380000906c783b */ /* 0x008ff20000004200 */
[----:B------:R-:W-:Y:S01]  /*12d70*/  MUFU.EX2 R184, R184 ;  /* 0x000000b800b87308 */ /* 0x000fe20000000800 */
[C---:B------:R-:W-:Y:S09]  /*12d80*/  HMMA.16816.F32 R24, R68.reuse, R74, R24 ;  /* 0x0000004a4418723c */ /* 0x040ff20000001818 */
[----:B------:R-:W-:Y:S01]  /*12d90*/  MUFU.EX2 R183, R185 ;  /* 0x000000b900b77308 */ /* 0x000fe20000000800 */
[----:B------:R-:W3:Y:S09]  /*12da0*/  LDSM.16.MT88.4 R72, [R201+0x4800] ;  /* 0x00480000c948783b */ /* 0x000ef20000004200 */
        /* <DEDUP_REMOVED lines=20> */
[----:B--2---:R-:W-:Y:S02]  /*12ef0*/  F2FP.F16.F32.PACK_AB R70, R140, R141 ;  /* 0x0000008d8c46723e */ /* 0x004fe400000000ff */
[----:B------:R-:W-:Y:S02]  /*12f00*/  F2FP.F16.F32.PACK_AB R69, R164, R189 ;  /* 0x000000bda445723e */ /* 0x000fe400000000ff */
[----:B------:R-:W-:Y:S07]  /*12f10*/  F2FP.F16.F32.PACK_AB R71, R162, R143 ;  /* 0x0000008fa247723e */ /* 0x000fee00000000ff */
[C---:B------:R-:W-:Y:S08]  /*12f20*/  HMMA.16816.F32 R4, R68.reuse, R76, R4 ;  /* 0x0000004c4404723c */ /* 0x040ff00000001804 */
[C---:B------:R-:W-:Y:S01]  /*12f30*/  HMMA.16816.F32 R8, R68.reuse, R78, R8 ;  /* 0x0000004e4408723c */ /* 0x040fe20000001808 */
[----:B------:R-:W2:Y:S07]  /*12f40*/  LDSM.16.MT88.4 R76, [R138+0xd800] ;  /* 0x00d800008a4c783b */ /* 0x000eae0000004200 */
[C---:B------:R-:W-:Y:S08]  /*12f50*/  HMMA.16816.F32 R12, R68.reuse, R80, R12 ;  /* 0x00000050440c723c */ /* 0x040ff0000000180c */
[C---:B------:R-:W-:Y:S01]  /*12f60*/  HMMA.16816.F32 R16, R68.reuse, R82, R16 ;  /* 0x000000524410723c */ /* 0x040fe20000001810 */
[----:B------:R-:W2:Y:S07]  /*12f70*/  LDSM.16.MT88.4 R80, [R139+0xd800] ;  /* 0x00d800008b50783b */ /* 0x000eae0000004200 */
[C---:B----4-:R-:W-:Y:S08]  /*12f80*/  HMMA.16816.F32 R20, R68.reuse, R88, R20 ;  /* 0x000000584414723c */ /* 0x050ff00000001814 */
[C---:B------:R-:W-:Y:S01]  /*12f90*/  HMMA.16816.F32 R24, R68.reuse, R90, R24 ;  /* 0x0000005a4418723c */ /* 0x040fe20000001818 */
[----:B------:R-:W-:Y:S07]  /*12fa0*/  LDSM.16.MT88.4 R88, [R201+0x1800] ;  /* 0x00180000c958783b */ /* 0x000fee0000004200 */
[C---:B-----5:R-:W-:Y:S03]  /*12fb0*/  HMMA.16816.F32 R28, R68.reuse, R92, R28 ;  /* 0x0000005c441c723c */ /* 0x060fe6000000181c */
        /* <DEDUP_REMOVED lines=13> */
[----:B------:R4:W5:Y:S01]  /*13090*/  MUFU.EX2 R168, R84 ;  /* 0x0000005400a87308 */ /* 0x0009620000000800 */
        /* <DEDUP_REMOVED lines=8> */
[----:B------:R2:W-:Y:S01]  /*13120*/  MUFU.EX2 R245, R100 ;  /* 0x0000006400f57308 */ /* 0x0005e20000000800 */
[C---:B---3--:R-:W-:Y:S09]  /*13130*/  HMMA.16816.F32 R60, R68.reuse, R72, R60 ;  /* 0x00000048443c723c */ /* 0x048ff2000000183c */
[----:B------:R-:W3:Y:S10]  /*13140*/  MUFU.EX2 R170, R170 ;  /* 0x000000aa00aa7308 */ /* 0x000ef40000000800 */
[----:B------:R-:W-:Y:S01]  /*13150*/  MUFU.EX2 R237, R239 ;  /* 0x000000ef00ed7308 */ /* 0x000fe20000000800 */
[----:B------:R-:W-:Y:S01]  /*13160*/  HMMA.16816.F32 R64, R68, R74, R64 ;  /* 0x0000004a4440723c */ /* 0x000fe20000001840 */
[----:B------:R-:W1:Y:S08]  /*13170*/  LDSM.16.MT88.4 R72, [R144+0x5800] ;  /* 0x005800009048783b */ /* 0x000e700000004200 */
[----:B------:R-:W-:Y:S01]  /*13180*/  MUFU.EX2 R178, R178 ;  /* 0x000000b200b27308 */ /* 0x000fe20000000800 */
[----:B-----5:R-:W-:Y:S01]  /*13190*/  F2FP.F16.F32.PACK_AB R68, R168, R241 ;  /* 0x000000f1a844723e */ /* 0x020fe200000000ff */
[--C-:B--2---:R-:W-:Y:S01]  /*131a0*/  FFMA.FTZ R100, R174, R135, -R160.reuse ;  /* 0x00000087ae647223 */ /* 0x104fe200000108a0 */
[----:B------:R-:W-:Y:S01]  /*131b0*/  F2FP.F16.F32.PACK_AB R70, R166, R203 ;  /* 0x000000cba646723e */ /* 0x000fe200000000ff */
[--C-:B------:R-:W-:Y:S01]  /*131c0*/  FFMA.FTZ R174, R251, R135, -R160.reuse ;  /* 0x00000087fbae7223 */ /* 0x100fe200000108a0 */
[----:B----4-:R-:W-:Y:S05]  /*131d0*/  F2FP.F16.F32.PACK_AB R69, R249, R172 ;  /* 0x000000acf945723e */ /* 0x010fea00000000ff */
[----:B------:R2:W4:Y:S01]  /*131e0*/  MUFU.EX2 R251, R100 ;  /* 0x0000006400fb7308 */ /* 0x0005220000000800 */
[----:B---3--:R-:W-:Y:S01]  /*131f0*/  F2FP.F16.F32.PACK_AB R71, R170, R245 ;  /* 0x000000f5aa47723e */ /* 0x008fe200000000ff */
[----:B------:R-:W-:Y:S08]  /*13200*/  FFMA.FTZ R160, R156, R135, -R160 ;  /* 0x000000879ca07223 */ /* 0x000ff000000108a0 */
[----:B------:R-:W3:Y:S01]  /*13210*/  MUFU.EX2 R174, R174 ;  /* 0x000000ae00ae7308 */ /* 0x000ee20000000800 */
[C---:B------:R-:W-:Y:S09]  /*13220*/  HMMA.16816.F32 R4, R68.reuse, R76, R4 ;  /* 0x0000004c4404723c */ /* 0x040ff20000001804 */
[----:B------:R-:W5:Y:S01]  /*13230*/  MUFU.EX2 R160, R160 ;  /* 0x000000a000a07308 */ /* 0x000f620000000800 */
[----:B--2---:R-:W-:Y:S01]  /*13240*/  LDSM.16.MT88.4 R100, [R139+0x12000] ;  /* 0x012000008b64783b */ /* 0x004fe20000004200 */
[C---:B------:R-:W-:Y:S07]  /*13250*/  HMMA.16816.F32 R8, R68.reuse, R78, R8 ;  /* 0x0000004e4408723c */ /* 0x040fee0000001808 */
[----:B------:R-:W2:Y:S01]  /*13260*/  LDSM.16.MT88.4 R76, [R201+0x5800] ;  /* 0x00580000c94c783b */ /* 0x000ea20000004200 */
[C---:B------:R-:W-:Y:S08]  /*13270*/  HMMA.16816.F32 R12, R68.reuse, R80, R12 ;  /* 0x00000050440c723c */ /* 0x040ff0000000180c */
[C---:B------:R-:W-:Y:S01]  /*13280*/  HMMA.16816.F32 R16, R68.reuse, R82, R16 ;  /* 0x000000524410723c */ /* 0x040fe20000001810 */
[----:B------:R-:W5:Y:S07]  /*13290*/  LDSM.16.MT88.4 R80, [R138+0xe000] ;  /* 0x00e000008a50783b */ /* 0x000f6e0000004200 */
        /* <DEDUP_REMOVED lines=15> */
[C---:B--2---:R-:W-:Y:S08]  /*13390*/  HMMA.16816.F32 R60, R68.reuse, R76, R60 ;  /* 0x0000004c443c723c */ /* 0x044ff0000000183c */
[----:B------:R-:W-:Y:S01]  /*133a0*/  HMMA.16816.F32 R64, R68, R78, R64 ;  /* 0x0000004e4440723c */ /* 0x000fe20000001840 */
[----:B------:R-:W2:Y:S02]  /*133b0*/  LDSM.16.MT88.4 R76, [R201+0x6000] ;  /* 0x00600000c94c783b */ /* 0x000ea40000004200 */
[----:B----4-:R-:W-:Y:S02]  /*133c0*/  F2FP.F16.F32.PACK_AB R68, R251, R176 ;  /* 0x000000b0fb44723e */ /* 0x010fe400000000ff */
[----:B---3--:R-:W-:Y:S02]  /*133d0*/  F2FP.F16.F32.PACK_AB R70, R243, R174 ;  /* 0x000000aef346723e */ /* 0x008fe400000000ff */
[----:B------:R-:W-:Y:S02]  /*133e0*/  F2FP.F16.F32.PACK_AB R69, R237, R180 ;  /* 0x000000b4ed45723e */ /* 0x000fe400000000ff */
[----:B------:R-:W-:Y:S07]  /*133f0*/  F2FP.F16.F32.PACK_AB R71, R235, R178 ;  /* 0x000000b2eb47723e */ /* 0x000fee00000000ff */
        /* <DEDUP_REMOVED lines=18> */
[C---:B------:R-:W-:Y:S08]  /*13520*/  HMMA.16816.F32 R52, R68.reuse, R72, R52 ;  /* 0x000000484434723c */ /* 0x040ff00000001834 */
[C---:B------:R-:W-:Y:S01]  /*13530*/  HMMA.16816.F32 R56, R68.reuse, R74, R56 ;  /* 0x0000004a4438723c */ /* 0x040fe20000001838 */
[----:B------:R-:W5:Y:S07]  /*13540*/  LDSM.16.MT88.4 R72, [R139+0x12800] ;  /* 0x012800008b48783b */ /* 0x000f6e0000004200 */
[C---:B--2---:R-:W-:Y:S08]  /*13550*/  HMMA.16816.F32 R60, R68.reuse, R76, R60 ;  /* 0x0000004c443c723c */ /* 0x044ff0000000183c */
[----:B------:R-:W-:Y:S01]  /*13560*/  HMMA.16816.F32 R64, R68, R78, R64 ;  /* 0x0000004e4440723c */ /* 0x000fe20000001840 */
[----:B------:R-:W2:Y:S02]  /*13570*/  LDSM.16.MT88.4 R76, [R201+0x6800] ;  /* 0x00680000c94c783b */ /* 0x000ea40000004200 */
[----:B------:R-:W-:Y:S02]  /*13580*/  F2FP.F16.F32.PACK_AB R68, R191, R182 ;  /* 0x000000b6bf44723e */ /* 0x000fe400000000ff */
[----:B------:R-:W-:Y:S02]  /*13590*/  F2FP.F16.F32.PACK_AB R70, R183, R184 ;  /* 0x000000b8b746723e */ /* 0x000fe400000000ff */
[----:B------:R-:W-:Y:S02]  /*135a0*/  F2FP.F16.F32.PACK_AB R69, R186, R181 ;  /* 0x000000b5ba45723e */ /* 0x000fe400000000ff */
[----:B------:R-:W-:Y:S07]  /*135b0*/  F2FP.F16.F32.PACK_AB R71, R188, R177 ;  /* 0x000000b1bc47723e */ /* 0x000fee00000000ff */
[C---:B---3--:R-:W-:Y:S08]  /*135c0*/  HMMA.16816.F32 R4, R68.reuse, R80, R4 ;  /* 0x000000504404723c */ /* 0x048ff00000001804 */
[C---:B------:R-:W-:Y:S01]  /*135d0*/  HMMA.16816.F32 R8, R68.reuse, R82, R8 ;  /* 0x000000524408723c */ /* 0x040fe20000001808 */
[----:B------:R-:W-:Y:S07]  /*135e0*/  LDSM.16.MT88.4 R80, [R139+0xf000] ;  /* 0x00f000008b50783b */ /* 0x000fee0000004200 */
[C---:B-1----:R-:W-:Y:S08]  /*135f0*/  HMMA.16816.F32 R12, R68.reuse, R84, R12 ;  /* 0x00000054440c723c */ /* 0x042ff0000000180c */
        /* <DEDUP_REMOVED lines=17> */
[C---:B--2---:R-:W-:Y:S08]  /*13710*/  HMMA.16816.F32 R60, R68.reuse, R76, R60 ;  /* 0x0000004c443c723c */ /* 0x044ff0000000183c */
        /* <DEDUP_REMOVED lines=75> */
[----:B------:R-:W-:Y:S01]  /*13bd0*/  FADD.FTZ R251, R251, R176 ;  /* 0x000000b0fbfb7221 */ /* 0x000fe20000010000 */
[----:B------:R-:W2:Y:S02]  /*13be0*/  LDSM.16.MT88.4 R4, [R201+0x7800] ;  /* 0x00780000c904783b */ /* 0x000ea40000004200 */
        /* <DEDUP_REMOVED lines=37> */
.L_x_2977:
[----:B------:R1:W5:Y:S01]  /*13e40*/  LD.E R5, desc[UR4][R2.64+0xd8] ;  /* 0x0000d80402057980 */ /* 0x000362000c101900 */
[----:B------:R-:W-:Y:S01]  /*13e50*/  UMOV UR6, 0xffffffff ;  /* 0xffffffff00067882 */ /* 0x000fe20000000000 */
[----:B------:R-:W-:Y:S02]  /*13e60*/  MOV R4, 0x20 ;  /* 0x0000002000047802 */ /* 0x000fe40000000f00 */
[----:B------:R-:W-:Y:S01]  /*13e70*/  MOV R0, 0x40 ;  /* 0x0000004000007802 */ /* 0x000fe20000000f00 */
        /* <DEDUP_REMOVED lines=8> */
.L_x_3006:
        /* <DEDUP_REMOVED lines=51> */
[C---:B------:R-:W-:Y:S01]  /*14230*/  FMUL.FTZ R131, R9.reuse, R131 ;  /* 0x0000008309837220 */ /* 0x040fe20000410000 */
        /* <DEDUP_REMOVED lines=67> */
[----:B------:R1:W-:Y:S04]  /*14670*/  STS.64 [R15+0x4000], R72 ;  /* 0x004000480f007388 */ /* 0x0003e80000000a00 */
[----:B------:R-:W-:Y:S04]  /*14680*/  STS.64 [R15+0x4800], R74 ;  /* 0x0048004a0f007388 */ /* 0x000fe80000000a00 */
[----:B------:R1:W-:Y:S04]  /*14690*/  STS.64 [R4+0x4000], R68 ;  /* 0x0040004404007388 */ /* 0x0003e80000000a00 */
[----:B------:R1:W-:Y:S04]  /*146a0*/  STS.64 [R4+0x4800], R70 ;  /* 0x0048004604007388 */ /* 0x0003e80000000a00 */
[----:B------:R-:W4:Y:S04]  /*146b0*/  LD.E.64 R16, desc[UR4][R2.64+0xb0] ;  /* 0x0000b00402107980 */ /* 0x000f28000c101b00 */
[----:B------:R-:W4:Y:S01]  /*146c0*/  LD.E R14, desc[UR4][R2.64+0x60] ;  /* 0x00006004020e7980 */ /* 0x000f22000c101900 */
[----:B------:R-:W1:Y:S03]  /*146d0*/  @P1 MUFU.LG2 R7, R7 ;  /* 0x0000000700071308 */ /* 0x000e660000000c00 */
[----:B--2---:R2:W5:Y:S01]  /*146e0*/  LD.E R0, desc[UR4][R2.64+0xcc] ;  /* 0x0000cc0402007980 */ /* 0x004562000c101900 */
[----:B---3--:R-:W-:-:S02]  /*146f0*/  SHF.L.U32 R80, R197, 0x2, RZ ;  /* 0x00000002c5507819 */ /* 0x008fc400000006ff */
[----:B------:R-:W-:Y:S01]  /*14700*/  LOP3.LUT R8, R8, 0x10, RZ, 0xc0, !PT ;  /* 0x0000001008087812 */ /* 0x000fe200078ec0ff */
[----:B----4-:R2:W5:Y:S01]  /*14710*/  LD.E.64 R78, desc[UR4][R2.64+0x78] ;  /* 0x00007804024e7980 */ /* 0x010562000c101b00 */
[----:B------:R-:W3:Y:S01]  /*14720*/  @P0 MUFU.LG2 R6, R6 ;  /* 0x0000000600060308 */ /* 0x000ee20000000c00 */
[----:B------:R-:W-:Y:S02]  /*14730*/  LOP3.LUT R9, R80, 0x1f8, RZ, 0xc0, !PT ;  /* 0x000001f850097812 */ /* 0x000fe400078ec0ff */
[----:B------:R2:W5:Y:S01]  /*14740*/  LD.E.64 R76, desc[UR4][R2.64+0xa8] ;  /* 0x0000a804024c7980 */ /* 0x000562000c101b00 */
[----:B-1----:R-:W-:Y:S02]  /*14750*/  SHF.L.U32 R72, R219, 0x6, RZ ;  /* 0x00000006db487819 */ /* 0x002fe400000006ff */
[----:B------:R-:W-:Y:S02]  /*14760*/  LOP3.LUT R9, R9, 0x38, R198, 0x78, !PT ;  /* 0x0000003809097812 */ /* 0x000fe400078e78c6 */
[----:B------:R-:W-:-:S02]  /*14770*/  MOV R68, 0xff800000 ;  /* 0xff80000000447802 */ /* 0x000fc40000000f00 */
[----:B------:R-:W-:Y:S01]  /*14780*/  LEA R9, R9, R8, 0x2 ;  /* 0x0000000809097211 */ /* 0x000fe200078e10ff */
[----:B------:R-:W-:Y:S01]  /*14790*/  @P1 FMUL.FTZ R4, R7, 0.69314718246459960938 ;  /* 0x3f31721807041820 */ /* 0x000fe20000410000 */
[----:B------:R-:W-:Y:S02]  /*147a0*/  MOV R70, 0xff800000 ;  /* 0xff80000000467802 */ /* 0x000fe40000000f00 */
[----:B------:R-:W-:Y:S01]  /*147b0*/  IADD3 R200, PT, PT, R200, R9, RZ ;  /* 0x00000009c8c87210 */ /* 0x000fe20007ffe0ff */
[----:B------:R-:W-:Y:S01]  /*147c0*/  BAR.SYNC.DEFER_BLOCKING 0x0 ;  /* 0x0000000000007b1d */ /* 0x000fe20000010000 */
[----:B-----5:R-:W-:Y:S01]  /*147d0*/  @P1 FFMA.FTZ R70, R5, R134, R4 ;  /* 0x0000008605461223 */ /* 0x020fe20000010004 */
[----:B------:R-:W-:Y:S01]  /*147e0*/  LOP3.LUT R198, R198, 0x30, RZ, 0xc0, !PT ;  /* 0x00000030c6c67812 */ /* 0x000fe200078ec0ff */
[----:B---3--:R-:W-:Y:S01]  /*147f0*/  @P0 FMUL.FTZ R6, R6, 0.69314718246459960938 ;  /* 0x3f31721806060820 */ /* 0x008fe20000410000 */
[----:B------:R-:W-:-:S03]  /*14800*/  SHF.R.U32.HI R69, RZ, 0x2, R197 ;  /* 0x00000002ff457819 */ /* 0x000fc600000116c5 */
[----:B------:R-:W-:Y:S01]  /*14810*/  @P0 FFMA.FTZ R68, R5, R133, R6 ;  /* 0x0000008505440223 */ /* 0x000fe20000010006 */
[----:B------:R-:W-:Y:S01]  /*14820*/  LOP3.LUT P0, RZ, R197, 0x3, RZ, 0xc0, !PT ;  /* 0x00000003c5ff7812 */ /* 0x000fe2000780c0ff */
[----:B------:R-:W-:Y:S01]  /*14830*/  BSSY.RECONVERGENT B0, `(.L_x_2986) ;  /* 0x000001f000007945 */ /* 0x000fe20003800200 */
[----:B------:R-:W-:Y:S01]  /*14840*/  LOP3.LUT R69, R198, 0x7, R69, 0xf8, !PT ;  /* 0x00000007c6457812 */ /* 0x000fe200078ef845 */
[----:B------:R2:W1:Y:S04]  /*14850*/  LDS.128 R64, [R200] ;  /* 0x00000000c8407984 */ /* 0x0004680000000c00 */
[----:B------:R2:W3:Y:S04]  /*14860*/  LDS.128 R60, [R200+0x800] ;  /* 0x00080000c83c7984 */ /* 0x0004e80000000c00 */
        /* <DEDUP_REMOVED lines=13> */
[----:B------:R-:W-:-:S04]  /*14940*/  IMAD R14, R16, R14, R223 ;  /* 0x0000000e100e7224 */ /* 0x000fc800078e02df */
[----:B------:R-:W-:Y:S02]  /*14950*/  IMAD R72, R17, R14, R72 ;  /* 0x0000000e11487224 */ /* 0x000fe400078e0248 */
[----:B------:R2:W1:Y:S04]  /*14960*/  LDS.128 R16, [R200+0x6000] ;  /* 0x00600000c8107984 */ /* 0x0004680000000c00 */
[----:B------:R2:W1:Y:S01]  /*14970*/  LDS.128 R12, [R200+0x6800] ;  /* 0x00680000c80c7984 */ /* 0x0004620000000c00 */
[----:B---34-:R-:W-:Y:S05]  /*14980*/  @P0 BRA `(.L_x_2987) ;  /* 0x0000000000240947 */ /* 0x018fea0003800000 */
        /* <DEDUP_REMOVED lines=9> */
.L_x_2987:
[----:B------:R-:W-:Y:S05]  /*14a20*/  BSYNC.RECONVERGENT B0 ;  /* 0x0000000000007941 */ /* 0x000fea0003800200 */
.L_x_2986:
[----:B------:R-:W-:Y:S01]  /*14a30*/  SHF.R.U32.HI R197, RZ, 0x4, R197 ;  /* 0x00000004ffc57819 */ /* 0x000fe200000116c5 */
[----:B--2---:R2:W5:Y:S01]  /*14a40*/  LD.E R2, desc[UR4][R2.64+0xc0] ;  /* 0x0000c00402027980 */ /* 0x004562000c101900 */
        /* <DEDUP_REMOVED lines=12> */
[----:B---3--:R-:W-:Y:S02]  /*14b10*/  P2R R68, PR, RZ, 0x4 ;  /* 0x00000004ff447803 */ /* 0x008fe40000000000 */
[----:B------:R-:W-:-:S02]  /*14b20*/  IADD3 R73, P2, PT, R71, R0, RZ ;  /* 0x0000000047497210 */ /* 0x000fc40007f5e0ff */
[----:B------:R-:W-:Y:S01]  /*14b30*/  ISETP.GE.AND P6, PT, R69, R208, PT ;  /* 0x000000d04500720c */ /* 0x000fe20003fc6270 */
[C---:B------:R-:W-:Y:S01]  /*14b40*/  VIADD R69, R197.reuse, 0x30 ;  /* 0x00000030c5457836 */ /* 0x040fe20000000000 */
[----:B------:R-:W-:Y:S01]  /*14b50*/  LEA.HI.X.SX32 R0, R0, RZ, 0x1, P2 ;  /* 0x000000ff00007211 */ /* 0x000fe200010f0eff */
[----:B--2---:R-:W-:-:S05]  /*14b60*/  VIADD R3, R197, 0x28 ;  /* 0x00000028c5037836 */ /* 0x004fca0000000000 */
[----:B------:R-:W-:Y:S02]  /*14b70*/  ISETP.GE.AND P5, PT, R3, R208, PT ;  /* 0x000000d00300720c */ /* 0x000fe40003fa6270 */
[----:B------:R-:W-:-:S04]  /*14b80*/  LOP3.LUT R3, R80, 0x3c, RZ, 0xc0, !PT ;  /* 0x0000003c50037812 */ /* 0x000fc800078ec0ff */
[----:B------:R-:W-:Y:S01]  /*14b90*/  LOP3.LUT R71, R3, 0x40, RZ, 0xfc, !PT ;  /* 0x0000004003477812 */ /* 0x000fe200078efcff */
[----:B------:R-:W-:Y:S06]  /*14ba0*/  @P3 BRA `(.L_x_2989) ;  /* 0x0000000000183947 */ /* 0x000fec0003800000 */
[----:B------:R-:W-:Y:S02]  /*14bb0*/  LEA R74, P2, R73, R78, 0x2 ;  /* 0x0000004e494a7211 */ /* 0x000fe400078410ff */
[-C--:B-----5:R-:W-:Y:S02]  /*14bc0*/  ISETP.GE.AND P3, PT, R3, R2.reuse, PT ;  /* 0x000000020300720c */ /* 0x0a0fe40003f66270 */
[----:B------:R-:W-:Y:S02]  /*14bd0*/  LEA.HI.X R75, R73, R79, R0, 0x2, P2 ;  /* 0x0000004f494b7211 */ /* 0x000fe400010f1400 */
[----:B------:R-:W-:-:S09]  /*14be0*/  ISETP.GE.AND P2, PT, R71, R2, PT ;  /* 0x000000024700720c */ /* 0x000fd20003f46270 */
[----:B-1----:R2:W-:Y:S04]  /*14bf0*/  @!P3 ST.E.128 desc[UR4][R74.64], R64 ;  /* 0x000000404a00b985 */ /* 0x0025e8000c101d04 */
[----:B------:R2:W-:Y:S02]  /*14c00*/  @!P2 ST.E.128 desc[UR4][R74.64+0x100], R32 ;  /* 0x000100204a00a985 */ /* 0x0005e4000c101d04 */
.L_x_2989:
[----:B------:R-:W-:Y:S05]  /*14c10*/  BSYNC.RECONVERGENT B0 ;  /* 0x0000000000007941 */ /* 0x000fea0003800200 */
.L_x_2988:
        /* <DEDUP_REMOVED lines=9> */
[----:B------:R3:W-:Y:S01]  /*14cb0*/  @!P3 ST.E.128 desc[UR4][R34.64+0x1000], R60 ;  /* 0x0010003c2200b985 */ /* 0x0007e2000c101d04 */
[----:B------:R-:W-:-:S05]  /*14cc0*/  @!P2 LEA.HI.X R33, R73, R79, R0, 0x2, P1 ;  /* 0x0000004f4921a211 */ /* 0x000fca00008f1400 */
[----:B------:R3:W-:Y:S04]  /*14cd0*/  @!P2 ST.E.128 desc[UR4][R32.64+0x1100], R28 ;  /* 0x0011001c2000a985 */ /* 0x0007e8000c101d04 */
.L_x_2991:
[----:B------:R-:W-:Y:S05]  /*14ce0*/  BSYNC.RECONVERGENT B0 ;  /* 0x0000000000007941 */ /* 0x000fea0003800200 */
.L_x_2990:
[----:B------:R-:W-:Y:S01]  /*14cf0*/  BSSY.RECONVERGENT B0, `(.L_x_2992) ;  /* 0x000000b000007945 */ /* 0x000fe20003800200 */
[----:B------:R-:W-:-:S03]  /*14d00*/  ISETP.GE.AND P3, PT, R197, R208, PT ;  /* 0x000000d0c500720c */ /* 0x000fc60003f66270 */
[----:B------:R-:W-:Y:S10]  /*14d10*/  @P0 BRA `(.L_x_2993) ;  /* 0x0000000000200947 */ /* 0x000ff40003800000 */
        /* <DEDUP_REMOVED lines=8> */
.L_x_2993:
[----:B------:R-:W-:Y:S05]  /*14da0*/  BSYNC.RECONVERGENT B0 ;  /* 0x0000000000007941 */ /* 0x000fea0003800200 */
.L_x_2992:
[----:B------:R-:W-:Y:S01]  /*14db0*/  ISETP.NE.AND P0, PT, R68, RZ, PT ;  /* 0x000000ff4400720c */ /* 0x000fe20003f05270 */
[----:B------:R-:W-:-:S12]  /*14dc0*/  BSSY.RECONVERGENT B0, `(.L_x_2994) ;  /* 0x000000a000007945 */ /* 0x000fd80003800200 */
[----:B------:R-:W-:Y:S05]  /*14dd0*/  @P0 BRA `(.L_x_2995) ;  /* 0x0000000000200947 */ /* 0x000fea0003800000 */
        /* <DEDUP_REMOVED lines=8> */
.L_x_2995:
[----:B------:R-:W-:Y:S05]  /*14e60*/  BSYNC.RECONVERGENT B0 ;  /* 0x0000000000007941 */ /* 0x000fea0003800200 */
.L_x_2994:
        /* <DEDUP_REMOVED lines=10> */
.L_x_2997:
[----:B------:R-:W-:Y:S05]  /*14f10*/  BSYNC.RECONVERGENT B0 ;  /* 0x0000000000007941 */ /* 0x000fea0003800200 */
.L_x_2996:
        /* <DEDUP_REMOVED lines=10> */
.L_x_2999:
[----:B------:R-:W-:Y:S05]  /*14fc0*/  BSYNC.RECONVERGENT B0 ;  /* 0x0000000000007941 */ /* 0x000fea0003800200 */
.L_x_2998:
        /* <DEDUP_REMOVED lines=10> */
.L_x_3001:
[----:B------:R-:W-:Y:S05]  /*15070*/  BSYNC.RECONVERGENT B0 ;  /* 0x0000000000007941 */ /* 0x000fea0003800200 */
.L_x_3000:
[----:B------:R-:W-:-:S04]  /*15080*/  MOV R219, 0x0 ;  /* 0x0000000000db7802 */ /* 0x000fc80000000f00 */
[----:B-12345:R-:W-:Y:S05]  /*15090*/  @P3 RET.REL.NODEC R218 `(_ZN5flash24flash_fwd_splitkv_kernelI23Flash_fwd_kernel_traitsILi128ELi64ELi128ELi4ELb0ELb0EN7cutlass6half_tE19Flash_kernel_traitsILi128ELi64ELi128ELi4ES3_EELb0ELb1ELb0ELb0ELb0ELb0ELb1ELb0EEEvNS_16Flash_fwd_paramsE) ;  /* 0xfffffeacdad83950 */ /* 0x03efea0003c3ffff */
[-C--:B------:R-:W-:Y:S01]  /*150a0*/  ISETP.GE.AND P2, PT, R3, R2.reuse, PT ;  /* 0x000000020300720c */ /* 0x080fe20003f46270 */
[----:B------:R-:W-:Y:S01]  /*150b0*/  IMAD.MOV.U32 R219, RZ, RZ, 0x0 ;  /* 0x00000000ffdb7424 */ /* 0x000fe200078e00ff */
[----:B------:R-:W-:-:S11]  /*150c0*/  ISETP.GE.AND P0, PT, R71, R2, PT ;  /* 0x000000024700720c */ /* 0x000fd60003f06270 */
[----:B------:R-:W-:-:S04]  /*150d0*/  @!P2 LEA R8, P1, R73, R78, 0x2 ;  /* 0x0000004e4908a211 */ /* 0x000fc800078210ff */
[----:B------:R-:W-:-:S05]  /*150e0*/  @!P2 LEA.HI.X R9, R73, R79, R0, 0x2, P1 ;  /* 0x0000004f4909a211 */ /* 0x000fca00008f1400 */
[----:B------:R1:W-:Y:S02]  /*150f0*/  @!P2 ST.E.128 desc[UR4][R8.64+0x7000], R36 ;  /* 0x007000240800a985 */ /* 0x0003e4000c101d04 */
[----:B-1----:R-:W-:Y:S05]  /*15100*/  @P0 RET.REL.NODEC R218 `(_ZN5flash24flash_fwd_splitkv_kernelI23Flash_fwd_kernel_traitsILi128ELi64ELi128ELi4ELb0ELb0EN7cutlass6half_tE19Flash_kernel_traitsILi128ELi64ELi128ELi4ES3_EELb0ELb1ELb0ELb0ELb0ELb0ELb1ELb0EEEvNS_16Flash_fwd_paramsE) ;  /* 0xfffffeacdabc0950 */ /* 0x002fea0003c3ffff */
[----:B------:R-:W-:Y:S01]  /*15110*/  LEA R2, P0, R73, R78, 0x2 ;  /* 0x0000004e49027211 */ /* 0x000fe200078010ff */
[----:B------:R-:W-:-:S03]  /*15120*/  IMAD.MOV.U32 R219, RZ, RZ, 0x0 ;  /* 0x00000000ffdb7424 */ /* 0x000fc600078e00ff */
[----:B------:R-:W-:-:S05]  /*15130*/  LEA.HI.X R3, R73, R79, R0, 0x2, P0 ;  /* 0x0000004f49037211 */ /* 0x000fca00000f1400 */
[----:B------:R1:W-:Y:S02]  /*15140*/  ST.E.128 desc[UR4][R2.64+0x7100], R4 ;  /* 0x0071000402007985 */ /* 0x0003e4000c101d04 */
[----:B-1----:R-:W-:Y:S05]  /*15150*/  RET.REL.NODEC R218 `(_ZN5flash24flash_fwd_splitkv_kernelI23Flash_fwd_kernel_traitsILi128ELi64ELi128ELi4ELb0ELb0EN7cutlass6half_tE19Flash_kernel_traitsILi128ELi64ELi128ELi4ES3_EELb0ELb1ELb0ELb0ELb0ELb0ELb1ELb0EEEvNS_16Flash_fwd_paramsE) ;  /* 0xfffffeacdaa87950 */ /* 0x002fea0003c3ffff */
.L_x_2985:
[----:B------:R-:W-:Y:S01]  /*15160*/  MOV R9, 0x2 ;  /* 0x0000000200097802 */ /* 0x000fe20000000f00 */
[----:B------:R-:W-:Y:S01]  /*15170*/  IMAD.MOV.U32 R6, RZ, RZ, 0x1f ;  /* 0x0000001fff067424 */ /* 0x000fe200078e00ff */
[----:B------:R-:W-:-:S07]  /*15180*/  MOV R8, 0xffffffff ;  /* 0xffffffff00087802 */ /* 0x000fce0000000f00 */
[----:B-1---5:R-:W-:Y:S05]  /*15190*/  WARPSYNC.COLLECTIVE R8, `(.L_x_3002) ;  /* 0x0000000008087348 */ /* 0x022fea0003c00000 */
[----:B------:R2:W3:Y:S02]  /*151a0*/  SHFL.BFLY P0, R12, R233, R9, R6 ;  /* 0x0c000009e90c7389 */ /* 0x0004e40000000006 */
[----:B-123-5:R-:W-:Y:S05]  /*151b0*/  ENDCOLLECTIVE ;  /* 0x000000000000791b */ /* 0x02efea0003800000 */
.L_x_3002:
[----:B------:R-:W-:Y:S02]  /*151c0*/  IMAD.MOV.U32 R10, RZ, RZ, R12 ;  /* 0x000000ffff0a7224 */ /* 0x000fe400078e000c */
[----:B------:R-:W-:Y:S02]  /*151d0*/  IMAD.MOV.U32 R9, RZ, RZ, 0x1 ;  /* 0x00000001ff097424 */ /* 0x000fe400078e00ff */
[----:B------:R-:W-:-:S05]  /*151e0*/  FADD.FTZ R10, R10, R233 ;  /* 0x000000e90a0a7221 */ /* 0x000fca0000010000 */
[----:B------:R-:W-:-:S07]  /*151f0*/  MOV R233, R10 ;  /* 0x0000000a00e97202 */ /* 0x000fce0000000f00 */
[----:B------:R-:W-:Y:S05]  /*15200*/  WARPSYNC.COLLECTIVE R8, `(.L_x_3003) ;  /* 0x0000000008087348 */ /* 0x000fea0003c00000 */
[----:B------:R1:W2:Y:S02]  /*15210*/  SHFL.BFLY P0, R12, R233, R9, R6 ;  /* 0x0c000009e90c7389 */ /* 0x0002a40000000006 */
[----:B-12---:R-:W-:Y:S05]  /*15220*/  ENDCOLLECTIVE ;  /* 0x000000000000791b */ /* 0x006fea0003800000 */
.L_x_3003:
[----:B------:R-:W-:Y:S01]  /*15230*/  MOV R233, R231 ;  /* 0x000000e700e97202 */ /* 0x000fe20000000f00 */
[----:B------:R-:W-:Y:S01]  /*15240*/  IMAD.MOV.U32 R9, RZ, RZ, 0x2 ;  /* 0x00000002ff097424 */ /* 0x000fe200078e00ff */
[----:B------:R-:W-:-:S07]  /*15250*/  MOV R7, R12 ;  /* 0x0000000c00077202 */ /* 0x000fce0000000f00 */
[----:B------:R-:W-:Y:S05]  /*15260*/  WARPSYNC.COLLECTIVE R8, `(.L_x_3004) ;  /* 0x0000000008087348 */ /* 0x000fea0003c00000 */
[----:B------:R1:W2:Y:S02]  /*15270*/  SHFL.BFLY P0, R12, R233, R9, R6 ;  /* 0x0c000009e90c7389 */ /* 0x0002a40000000006 */
[----:B-12---:R-:W-:Y:S05]  /*15280*/  ENDCOLLECTIVE ;  /* 0x000000000000791b */ /* 0x006fea0003800000 */
.L_x_3004:
[----:B------:R-:W-:Y:S01]  /*15290*/  FADD.FTZ R7, R10, R7 ;  /* 0x000000070a077221 */ /* 0x000fe20000010000 */
[----:B------:R-:W-:Y:S01]  /*152a0*/  FADD.FTZ R11, R12, R231 ;  /* 0x000000e70c0b7221 */ /* 0x000fe20000010000 */
[----:B------:R-:W-:-:S04]  /*152b0*/  MOV R9, 0x1 ;  /* 0x0000000100097802 */ /* 0x000fc80000000f00 */
[----:B------:R-:W-:-:S07]  /*152c0*/  MOV R233, R11 ;  /* 0x0000000b00e97202 */ /* 0x000fce0000000f00 */
[----:B------:R-:W-:Y:S05]  /*152d0*/  WARPSYNC.COLLECTIVE R8, `(.L_x_3005) ;  /* 0x0000000008087348 */ /* 0x000fea0003c00000 */
[----:B------:R1:W2:Y:S02]  /*152e0*/  SHFL.BFLY P0, R12, R233, R9, R6 ;  /* 0x0c000009e90c7389 */ /* 0x0002a40000000006 */
[----:B-12---:R-:W-:Y:S05]  /*152f0*/  ENDCOLLECTIVE ;  /* 0x000000000000791b */ /* 0x006fea0003800000 */
.L_x_3005:
[----:B------:R-:W-:Y:S05]  /*15300*/  BRA `(.L_x_3006) ;  /* 0xffffffe800fc7947 */ /* 0x000fea000383ffff */
.L_x_3007:
        /* <DEDUP_REMOVED lines=15> */
.L_x_14910:


//--------------------- .text._ZN5flash24flash_fwd_splitkv_kernelI23Flash_fwd_kernel_traitsILi128ELi64ELi128ELi4ELb0ELb0EN7cutlass6half_tE19Flash_kernel_traitsILi128ELi64ELi128ELi4ES3_EELb0ELb1ELb0ELb0ELb0ELb1ELb1ELb0EEEvNS_16Flash_fwd_paramsE --------------------------
	.section	.text._ZN5flash24flash_fwd_splitkv_kernelI23Flash_fwd_kernel_traitsILi128ELi64ELi128ELi4ELb0ELb0EN7cutlass6half_tE19Flash_kernel_traitsILi128ELi64ELi128ELi4ES3_EELb0ELb1ELb0ELb0ELb0ELb1ELb1ELb0EEEvNS_16Flash_fwd_paramsE,"ax",@progbits
	.align	128
        .global         _ZN5flash24flash_fwd_splitkv_kernelI23Flash_fwd_kernel_traitsILi128ELi64ELi128ELi4ELb0ELb0EN7cutlass6half_tE19Flash_kernel_traitsILi128ELi64ELi128ELi4ES3_EELb0ELb1ELb0ELb0ELb0ELb1ELb1ELb0EEEvNS_16Flash_fwd_paramsE
        .type           _ZN5flash24flash_fwd_splitkv_kernelI23Flash_fwd_kernel_traitsILi128ELi64ELi128ELi4ELb0ELb0EN7cutlass6half_tE19Flash_kernel_traitsILi128ELi64ELi128ELi4ES3_EELb0ELb1ELb0ELb0ELb0ELb1ELb1ELb0EEEvNS_16Flash_fwd_paramsE,@function
        .size           _ZN5flash24flash_fwd_splitkv_kernelI23Flash_fwd_kernel_traitsILi128ELi64ELi128ELi4ELb0ELb0EN7cutlass6half_tE19Flash_kernel_traitsILi128ELi64ELi128ELi4ES3_EELb0ELb1ELb0ELb0ELb0ELb1ELb1ELb0EEEvNS_16Flash_fwd_paramsE,(.L_x_14911 - _ZN5flash24flash_fwd_splitkv_kernelI23Flash_fwd_kernel_traitsILi128ELi64ELi128ELi4ELb0ELb0EN7cutlass6half_tE19Flash_kernel_traitsILi128ELi64ELi128ELi4ES3_EELb0ELb1ELb0ELb0ELb0ELb1ELb1ELb0EEEvNS_16Flash_fwd_paramsE)
        .other          _ZN5flash24flash_fwd_splitkv_kernelI23Flash_fwd_kernel_traitsILi128ELi64ELi128ELi4ELb0ELb0EN7cutlass6half_tE19Flash_kernel_traitsILi128ELi64ELi128ELi4ES3_EELb0ELb1ELb0ELb0ELb0ELb1ELb1ELb0EEEvNS_16Flash_fwd_paramsE,@"STO_CUDA_ENTRY STV_DEFAULT"
_ZN5flash24flash_fwd_splitkv_kernelI23Flash_fwd_kernel_traitsILi128ELi64ELi128ELi4ELb0ELb0EN7cutlass6half_tE19Flash_kernel_traitsILi128ELi64ELi128ELi4ES3_EELb0ELb1ELb0ELb0ELb0ELb1ELb1ELb0EEEvNS_16Flash_fwd_paramsE:
.text._ZN5flash24flash_fwd_splitkv_kernelI23Flash_fwd_kernel_traitsILi128ELi64ELi128ELi4ELb0ELb0EN7cutlass6half_tE19Flash_kernel_traitsILi128ELi64ELi128ELi4ES3_EELb0ELb1ELb0ELb0ELb0ELb1ELb1ELb0EEEvNS_16Flash_fwd_paramsE:
        /* <DEDUP_REMOVED lines=29> */
[----:B-1----:R-:W-:Y:S05]  /*01d0*/  CALL.REL.NOINC `($_ZN5flash24flash_fwd_splitkv_kernelI23Flash_fwd_kernel_traitsILi128ELi64ELi128ELi4ELb0ELb0EN7cutlass6half_tE19Flash_kernel_traitsILi128ELi64ELi128ELi4ES3_EELb0ELb1ELb0ELb0ELb0ELb1ELb1ELb0EEEvNS_16Flash_fwd_paramsE$_ZN5flash30compute_attn_1rowblock_splitkvI23Flash_fwd_kernel_traitsILi128ELi64ELi128ELi4ELb0ELb0EN7cutlass6half_tE19Flash_kernel_traitsILi128ELi64ELi128ELi4ES3_EELb0ELb1ELb0ELb0ELb0ELb1ELb1ELb0ENS_16Flash_fwd_paramsEEEvRKT8_iiiii) ;  /* 0x0000000000087944 */ /* 0x002fea0003c00000 */
[----:B------:R-:W-:Y:S05]  /*01e0*/  BSYNC.RECONVERGENT B3 ;  /* 0x0000000000037941 */ /* 0x000fea0003800200 */
.L_x_3008:
[----:B------:R-:W-:Y:S05]  /*01f0*/  EXIT ;  /* 0x000000000000794d */ /* 0x000fea0003800000 */
        .type           $_ZN5flash24flash_fwd_splitkv_kernelI23Flash_fwd_kernel_traitsILi128ELi64ELi128ELi4ELb0ELb0EN7cutlass6half_tE19Flash_kernel_traitsILi128ELi64ELi128ELi4ES3_EELb0ELb1ELb0ELb0ELb0ELb1ELb1ELb0EEEvNS_16Flash_fwd_paramsE$_ZN5flash30compute_attn_1rowblock_splitkvI23Flash_fwd_kernel_traitsILi128ELi64ELi128ELi4ELb0ELb0EN7cutlass6half_tE19Flash_kernel_traitsILi128ELi64ELi128ELi4ES3_EELb0ELb1ELb0ELb0ELb0ELb1ELb1ELb0ENS_16Flash_fwd_paramsEEEvRKT8_iiiii,@function
        .size           $_ZN5flash24flash_fwd_splitkv_kernelI23Flash_fwd_kernel_traitsILi128ELi64ELi128ELi4ELb0ELb0EN7cutlass6half_tE19Flash_kernel_traitsILi128ELi64ELi128ELi4ES3_EELb0ELb1ELb0ELb0ELb0ELb1ELb1ELb0EEEvNS_16Flash_fwd_paramsE$_ZN5flash30compute_attn_1rowblock_splitkvI23Flash_fwd_kernel_traitsILi128ELi64ELi128ELi4ELb0ELb0EN7cutlass6half_tE19Flash_kernel_traitsILi128ELi64ELi128ELi4ES3_EELb0ELb1ELb0ELb0ELb0ELb1ELb1ELb0ENS_16Flash_fwd_paramsEEEvRKT8_iiiii,(.L_x_14911 - $_ZN5flash24flash_fwd_splitkv_kernelI23Flash_fwd_kernel_traitsILi128ELi64ELi128ELi4ELb0ELb0EN7cutlass6half_tE19Flash_kernel_traitsILi128ELi64ELi128ELi4ES3_EELb0ELb1ELb0ELb0ELb0ELb1ELb1ELb0EEEvNS_16Flash_fwd_paramsE$_ZN5flash30compute_attn_1rowblock_splitkvI23Flash_fwd_kernel_traitsILi128ELi64ELi128ELi4ELb0ELb0EN7cutlass6half_tE19Flash_kernel_traitsILi128ELi64ELi128ELi4ES3_EELb0ELb1ELb0ELb0ELb0ELb1ELb1ELb0ENS_16Flash_fwd_paramsEEEvRKT8_iiiii)
$_ZN5flash24flash_fwd_splitkv_kernelI23Flash_fwd_kernel_traitsILi128ELi64ELi128ELi4ELb0ELb0EN7cutlass6half_tE19Flash_kernel_traitsILi128ELi64ELi128ELi4ES3_EELb0ELb1ELb0ELb0ELb0ELb1ELb1ELb0EEEvNS_16Flash_fwd_paramsE$_ZN5flash30compute_attn_1rowblock_splitkvI23Flash_fwd_kernel_traitsILi128ELi64ELi128ELi4ELb0ELb0EN7cutlass6half_tE19Flash_kernel_traitsILi128ELi64ELi128ELi4ES3_EELb0ELb1ELb0ELb0ELb0ELb1ELb1ELb0ENS_16Flash_fwd_paramsEEEvRKT8_iiiii:
        /* <DEDUP_REMOVED lines=23> */
[----:B------:R-:W-:-:S05]  /*0370*/  @P1 IADD3 R20, P0, PT, R14, R6, RZ ;  /* 0x000000060e141210 */ /* 0x000fca0007f1e0ff */
[----:B------:R-:W-:Y:S02]  /*0380*/  @P1 IMAD.X R21, R15, 0x1, R4, P0 ;  /* 0x000000010f151824 */ /* 0x000fe400000e0604 */
[----:B------:R-:W-:Y:S01]  /*0390*/  IMAD.MOV.U32 R15, RZ, RZ, RZ ;  /* 0x000000ffff0f7224 */ /* 0x000fe200078e00ff */
[----:B------:R-:W-:Y:S01]  /*03a0*/  ISETP.NE.U32.AND P0, PT, R12, RZ, PT ;  /* 0x000000ff0c00720c */ /* 0x000fe20003f05070 */
[----:B------:R-:W-:Y:S04]  /*03b0*/  BSSY.RECONVERGENT B0, `(.L_x_3009) ;  /* 0x000000b000007945 */ /* 0x000fe80003800200 */
        /* <DEDUP_REMOVED lines=10> */
.L_x_3010:
[----:B------:R-:W-:Y:S05]  /*0460*/  BSYNC.RECONVERGENT B0 ;  /* 0x0000000000007941 */ /* 0x000fea0003800200 */
.L_x_3009:
[----:B------:R-:W-:Y:S04]  /*0470*/  BSSY.RECONVERGENT B0, `(.L_x_3011) ;  /* 0x0000007000007945 */ /* 0x000fe80003800200 */
[----:B------:R-:W-:Y:S05]  /*0480*/  @!P3 BRA `(.L_x_3012) ;  /* 0x000000000014b947 */ /* 0x000fea0003800000 */
[----:B-----5:R-:W3:Y:S02]  /*0490*/  LD.E.U8 R0, desc[UR4][R2.64+0x1b2] ;  /* 0x0001b20402007980 */ /* 0x020ee4000c101100 */
[----:B---3--:R-:W-:-:S13]  /*04a0*/  ISETP.NE.AND P1, PT, R0, RZ, PT ;  /* 0x000000ff0000720c */ /* 0x008fda0003f25270 */
[----:B------:R-:W3:Y:S02]  /*04b0*/  @P1 LD.E R5, desc[UR4][R18.64+0x4] ;  /* 0x0000040412051980 */ /* 0x000ee4000c101900 */
[----:B---3--:R-:W-:-:S06]  /*04c0*/  @P1 IADD3 R0, PT, PT, R5, -R16, RZ ;  /* 0x8000001005001210 */ /* 0x008fcc0007ffe0ff */
[----:B------:R3:W5:Y:S02]  /*04d0*/  @!P1 LD.E R0, desc[UR4][R18.64] ;  /* 0x0000000412009980 */ /* 0x000764000c101900 */
.L_x_3012:
[----:B------:R-:W-:Y:S05]  /*04e0*/  BSYNC.RECONVERGENT B0 ;  /* 0x0000000000007941 */ /* 0x000fea0003800200 */
.L_x_3011:
        /* <DEDUP_REMOVED lines=8> */
.L_x_3014:
[----:B------:R-:W4:Y:S01]  /*0570*/  LD.E.64 R12, desc[UR4][R2.64+0x108] ;  /* 0x00010804020c7980 */ /* 0x000f22000c101b00 */
[----:B------:R-:W-:Y:S01]  /*0580*/  BSSY.RECONVERGENT B0, `(.L_x_3016) ;  /* 0x0000006000007945 */ /* 0x000fe20003800200 */
[----:B------:R-:W-:Y:S01]  /*0590*/  IMAD.MOV.U32 R121, RZ, RZ, RZ ;  /* 0x000000ffff797224 */ /* 0x000fe200078e00ff */
[----:B----4-:R-:W-:-:S04]  /*05a0*/  ISETP.NE.U32.AND P0, PT, R12, RZ, PT ;  /* 0x000000ff0c00720c */ /* 0x010fc80003f05070 */
[----:B------:R-:W-:-:S13]  /*05b0*/  ISETP.NE.AND.EX P0, PT, R13, RZ, PT, P0 ;  /* 0x000000ff0d00720c */ /* 0x000fda0003f05300 */
[----:B------:R-:W-:Y:S05]  /*05c0*/  @!P0 BRA `(.L_x_3017) ;  /* 0x0000000000048947 */ /* 0x000fea0003800000 */
[----:B------:R4:W5:Y:S02]  /*05d0*/  LD.E R121, desc[UR4][R2.64+0xbc] ;  /* 0x0000bc0402797980 */ /* 0x000964000c101900 */
.L_x_3017:
[----:B------:R-:W-:Y:S05]  /*05e0*/  BSYNC.RECONVERGENT B0 ;  /* 0x0000000000007941 */ /* 0x000fea0003800200 */
.L_x_3016:
[----:B-----5:R-:W-:Y:S02]  /*05f0*/  IADD3 R121, PT, PT, R121, R0, -R15 ;  /* 0x0000000079797210 */ /* 0x020fe40007ffe80f */
.L_x_3015:
[----:B------:R-:W-:Y:S05]  /*0600*/  BSYNC.RECONVERGENT B1 ;  /* 0x0000000000017941 */ /* 0x000fea0003800200 */
.L_x_3013:
[----:B------:R-:W-:Y:S01]  /*0610*/  IMAD.SHL.U32 R5, R231, 0x40, RZ ;  /* 0x00000040e7057824 */ /* 0x000fe200078e00ff */
[----:B------:R-:W-:Y:S01]  /*0620*/  MOV R12, R230 ;  /* 0x000000e6000c7202 */ /* 0x000fe20000000f00 */
[----:B------:R-:W-:-:S03]  /*0630*/  IMAD.MOV.U32 R13, RZ, RZ, 0x0 ;  /* 0x00000000ff0d7424 */ /* 0x000fc600078e00ff */
[----:B------:R-:W-:-:S13]  /*0640*/  ISETP.GT.AND P0, PT, R46, R5, PT ;  /* 0x000000052e00720c */ /* 0x000fda0003f04270 */
[----:B-1234-:R-:W-:Y:S05]  /*0650*/  @!P0 RET.REL.NODEC R12 `(_ZN5flash24flash_fwd_splitkv_kernelI23Flash_fwd_kernel_traitsILi128ELi64ELi128ELi4ELb0ELb0EN7cutlass6half_tE19Flash_kernel_traitsILi128ELi64ELi128ELi4ES3_EELb0ELb1ELb0ELb0ELb0ELb1ELb1ELb0EEEvNS_16Flash_fwd_paramsE) ;  /* 0xfffffff80c688950 */ /* 0x01efea0003c3ffff */
        /* <DEDUP_REMOVED lines=90> */
.L_x_3020:
[----:B------:R-:W-:Y:S05]  /*0c00*/  BSYNC.RECONVERGENT B0 ;  /* 0x0000000000007941 */ /* 0x000fea0003800200 */
.L_x_3019:
        /* <DEDUP_REMOVED lines=12> */
.L_x_3022:
[----:B------:R-:W-:Y:S05]  /*0cd0*/  BSYNC.RECONVERGENT B0 ;  /* 0x0000000000007941 */ /* 0x000fea0003800200 */
.L_x_3021:
        /* <DEDUP_REMOVED lines=12> */
.L_x_3024:
[----:B------:R-:W-:Y:S05]  /*0da0*/  BSYNC.RECONVERGENT B0 ;  /* 0x0000000000007941 */ /* 0x000fea0003800200 */
.L_x_3023:
        /* <DEDUP_REMOVED lines=12> */
.L_x_3026:
[----:B------:R-:W-:Y:S05]  /*0e70*/  BSYNC.RECONVERGENT B0 ;  /* 0x0000000000007941 */ /* 0x000fea0003800200 */
.L_x_3025:
        /* <DEDUP_REMOVED lines=11> */
.L_x_3028:
[----:B------:R-:W-:Y:S05]  /*0f30*/  BSYNC.RECONVERGENT B0 ;  /* 0x0000000000007941 */ /* 0x000fea0003800200 */
.L_x_3027:
        /* <DEDUP_REMOVED lines=11> */
.L_x_3030:
[----:B------:R-:W-:Y:S05]  /*0ff0*/  BSYNC.RECONVERGENT B0 ;  /* 0x0000000000007941 */ /* 0x000fea0003800200 */
.L_x_3029:
        /* <DEDUP_REMOVED lines=12> */
.L_x_3032:
[----:B------:R-:W-:Y:S05]  /*10c0*/  BSYNC.RECONVERGENT B0 ;  /* 0x0000000000007941 */ /* 0x000fea0003800200 */
.L_x_3031:
        /* <DEDUP_REMOVED lines=15> */
.L_x_3034:
[----:B------:R-:W-:Y:S05]  /*11c0*/  BSYNC.RECONVERGENT B0 ;  /* 0x0000000000007941 */ /* 0x000fea0003800200 */
.L_x_3033:
        /* <DEDUP_REMOVED lines=20> */
[----:B-1----:R-:W-:Y:S05]  /*1310*/  @P6 RET.REL.NODEC R230 `(_ZN5flash24flash_fwd_splitkv_kernelI23Flash_fwd_kernel_traitsILi128ELi64ELi128ELi4ELb0ELb0EN7cutlass6half_tE19Flash_kernel_traitsILi128ELi64ELi128ELi4ES3_EELb0ELb1ELb0ELb0ELb0ELb1ELb1ELb0EEEvNS_16Flash_fwd_paramsE) ;  /* 0xffffffece6386950 */ /* 0x002fea0003c3ffff */
[----:B------:R-:W-:Y:S02]  /*1320*/  MOV R5, 0xff800000 ;  /* 0xff80000000057802 */ /* 0x000fe40000000f00 */
[----:B------:R-:W-:-:S03]  /*1330*/  MOV R231, 0x0 ;  /* 0x0000000000e77802 */ /* 0x000fc60000000f00 */
[----:B------:R1:W-:Y:S02]  /*1340*/  ST.E desc[UR4][R2.64+0xe0], R5 ;  /* 0x0000e00502007985 */ /* 0x0003e4000c101904 */
[----:B-1----:R-:W-:Y:S05]  /*1350*/  RET.REL.NODEC R230 `(_ZN5flash24flash_fwd_splitkv_kernelI23Flash_fwd_kernel_traitsILi128ELi64ELi128ELi4ELb0ELb0EN7cutlass6half_tE19Flash_kernel_traitsILi128ELi64ELi128ELi4ES3_EELb0ELb1ELb0ELb0ELb0ELb1ELb1ELb0EEEvNS_16Flash_fwd_paramsE) ;  /* 0xffffffece6287950 */ /* 0x002fea0003c3ffff */
.L_x_3018:
        /* <DEDUP_REMOVED lines=13> */
[----:B-----5:R-:W3:Y:S04]  /*1430*/  LD.E.64 R14, desc[UR4][R2.64+0x168] ;  /* 0x00016804020e7980 */ /* 0x020ee8000c101b00 */
        /* <DEDUP_REMOVED lines=64> */
[----:B--2---:R-:W-:Y:S01]  /*1840*/  SHF.R.S32.HI R11, RZ, 0x1f, R4 ;  /* 0x0000001fff0b7819 */ /* 0x004fe20000011404 */
[-C--:B------:R-:W-:Y:S02]  /*1850*/  IMAD R8, R19, R4.reuse, RZ ;  /* 0x0000000413087224 */ /* 0x080fe400078e02ff */
[----:B------:R-:W-:Y:S01]  /*1860*/  IMAD.WIDE.U32 R20, R18, R4, RZ ;  /* 0x0000000412147225 */ /* 0x000fe200078e00ff */
[----:B------:R-:W-:-:S03]  /*1870*/  MOV R19, R7 ;  /* 0x0000000700137202 */ /* 0x000fc60000000f00 */
[----:B------:R-:W-:Y:S02]  /*1880*/  IMAD R8, R18, R11, R8 ;  /* 0x0000000b12087224 */ /* 0x000fe400078e0208 */
[----:B------:R-:W-:Y:S02]  /*1890*/  IMAD R7, R217, R6, RZ ;  /* 0x00000006d9077224 */ /* 0x000fe400078e02ff */
[----:B------:R-:W-:Y:S02]  /*18a0*/  IMAD.IADD R21, R21, 0x1, R8 ;  /* 0x0000000115157824 */ /* 0x000fe400078e0208 */
[----:B------:R-:W-:Y:S01]  /*18b0*/  @!P1 IMAD.MOV R19, RZ, RZ, -R19 ;  /* 0x000000ffff139224 */ /* 0x000fe200078e0a13 */
[----:B------:R-:W-:Y:S01]  /*18c0*/  @!P2 LOP3.LUT R19, RZ, R12, RZ, 0x33, !PT ;  /* 0x0000000cff13a212 */ /* 0x000fe200078e33ff */
[----:B------:R-:W-:Y:S02]  /*18d0*/  IMAD R7, R216, R13, R7 ;  /* 0x0000000dd8077224 */ /* 0x000fe400078e0207 */
[----:B------:R-:W-:Y:S01]  /*18e0*/  IMAD.WIDE.U32 R20, R6, R216, R20 ;  /* 0x000000d806147225 */ /* 0x000fe200078e0014 */
[----:B------:R-:W-:-:S04]  /*18f0*/  SHF.R.S32.HI R8, RZ, 0x1f, R19 ;  /* 0x0000001fff087819 */ /* 0x000fc80000011413 */
[----:B------:R-:W-:Y:S01]  /*1900*/  IADD3 R21, PT, PT, R21, R7, RZ ;  /* 0x0000000715157210 */ /* 0x000fe20007ffe0ff */
[----:B------:R-:W-:-:S04]  /*1910*/  IMAD R7, R17, R19, RZ ;  /* 0x0000001311077224 */ /* 0x000fc800078e02ff */
[----:B------:R-:W-:Y:S02]  /*1920*/  IMAD R8, R16, R8, R7 ;  /* 0x0000000810087224 */ /* 0x000fe400078e0207 */
[----:B---3--:R-:W-:Y:S02]  /*1930*/  IMAD R7, R15, R4, RZ ;  /* 0x000000040f077224 */ /* 0x008fe400078e02ff */
[----:B------:R-:W-:-:S04]  /*1940*/  IMAD.WIDE.U32 R36, R19, R16, R20 ;  /* 0x0000001013247225 */ /* 0x000fc800078e0014 */
[----:B------:R-:W-:-:S04]  /*1950*/  IMAD.WIDE.U32 R16, R14, R4, RZ ;  /* 0x000000040e107225 */ /* 0x000fc800078e00ff */
[----:B------:R-:W-:Y:S01]  /*1960*/  IMAD R7, R14, R11, R7 ;  /* 0x0000000b0e077224 */ /* 0x000fe200078e0207 */
[----:B------:R-:W-:Y:S01]  /*1970*/  MOV R10, R16 ;  /* 0x00000010000a7202 */ /* 0x000fe20000000f00 */
[----:B------:R-:W-:-:S03]  /*1980*/  IMAD.IADD R14, R37, 0x1, R8 ;  /* 0x00000001250e7824 */ /* 0x000fc600078e0208 */
[----:B------:R-:W-:Y:S01]  /*1990*/  IADD3 R8, PT, PT, R17, R7, RZ ;  /* 0x0000000711087210 */ /* 0x000fe20007ffe0ff */
[----:B------:R-:W-:Y:S05]  /*19a0*/  BRA `(.L_x_3037) ;  /* 0x0000000400387947 */ /* 0x000fea0003800000 */
.L_x_3036:
[----:B------:R-:W1:Y:S01]  /*19b0*/  LD.E R12, desc[UR4][R2.64+0x68] ;  /* 0x00006804020c7980 */ /* 0x000e62000c101900 */
[----:B------:R-:W-:-:S03]  /*19c0*/  ISETP.NE.AND P3, PT, R16, -0x1, PT ;  /* 0xffffffff1000780c */ /* 0x000fc60003f65270 */
[----:B------:R-:W2:Y:S04]  /*19d0*/  LD.E.64 R216, desc[UR4][R2.64+0x38] ;  /* 0x0000380402d87980 */ /* 0x000ea8000c101b00 */
[----:B------:R-:W3:Y:S04]  /*19e0*/  LD.E.64 R218, desc[UR4][R2.64+0x40] ;  /* 0x0000400402da7980 */ /* 0x000ee8000c101b00 */
[----:B------:R-:W4:Y:S04]  /*19f0*/  LD.E.64 R18, desc[UR4][R2.64+0x50] ;  /* 0x0000500402127980 */ /* 0x000f28000c101b00 */
[----:B------:R-:W3:Y:S04]  /*1a00*/  @!P3 LD.E.64 R24, desc[UR4][R2.64+0x20] ;  /* 0x000020040218b980 */ /* 0x000ee8000c101b00 */
[----:B------:R-:W4:Y:S04]  /*1a10*/  @!P3 LD.E.64 R20, desc[UR4][R2.64+0x28] ;  /* 0x000028040214b980 */ /* 0x000f28000c101b00 */
[----:B------:R1:W5:Y:S01]  /*1a20*/  LD.E.64 R22, desc[UR4][R2.64+0x58] ;  /* 0x0000580402167980 */ /* 0x000362000c101b00 */
[----:B------:R-:W-:Y:S01]  /*1a30*/  IMAD.MOV.U32 R26, RZ, RZ, RZ ;  /* 0x000000ffff1a7224 */ /* 0x000fe200078e00ff */
[----:B------:R-:W-:-:S02]  /*1a40*/  IABS R10, R235 ;  /* 0x000000eb000a7213 */ /* 0x000fc40000000000 */
[----:B------:R-:W-:Y:S02]  /*1a50*/  LEA R42, R0, 0xffffff80, 0x7 ;  /* 0xffffff80002a7811 */ /* 0x000fe400078e38ff */
[----:B------:R-:W-:Y:S02]  /*1a60*/  CS2R R238, SRZ ;  /* 0x0000000000ee7805 */ /* 0x000fe4000001ff00 */
[----:B-1----:R-:W-:-:S04]  /*1a70*/  IABS R6, R12 ;  /* 0x0000000c00067213 */ /* 0x002fc80000000000 */
[----:B------:R-:W1:Y:S08]  /*1a80*/  I2F.RP R13, R6 ;  /* 0x00000006000d7306 */ /* 0x000e700000209400 */
[----:B-1----:R-:W1:Y:S02]  /*1a90*/  MUFU.RCP R8, R13 ;  /* 0x0000000d00087308 */ /* 0x002e640000001000 */
[----:B-1----:R-:W-:-:S06]  /*1aa0*/  IADD3 R8, PT, PT, R8, 0xffffffe, RZ ;  /* 0x0ffffffe08087810 */ /* 0x002fcc0007ffe0ff */
        /* <DEDUP_REMOVED lines=13> */
[----:B------:R-:W-:Y:S02]  /*1b80*/  @!P2 IMAD.IADD R7, R7, 0x1, -R6 ;  /* 0x000000010707a824 */ /* 0x000fe400078e0a06 */
        /* <DEDUP_REMOVED lines=9> */
[----:B------:R-:W-:-:S02]  /*1c20*/  ISETP.NE.AND P4, PT, R12, RZ, PT ;  /* 0x000000ff0c00720c */ /* 0x000fc40003f85270 */
[----:B------:R-:W-:Y:S01]  /*1c30*/  @!P2 IADD3 R8, PT, PT, R8, 0x1, RZ ;  /* 0x000000010808a810 */ /* 0x000fe20007ffe0ff */
[----:B------:R-:W-:Y:S01]  /*1c40*/  @P3 IMAD.WIDE.U32 R24, R216, R10, RZ ;  /* 0x0000000ad8183225 */ /* 0x000fe200078e00ff */
[----:B------:R-:W-:-:S03]  /*1c50*/  @!P3 IADD3 R11, PT, PT, R27, R11, RZ ;  /* 0x0000000b1b0bb210 */ /* 0x000fc60007ffe0ff */
[C---:B------:R-:W-:Y:S01]  /*1c60*/  @P3 IMAD R4, R217.reuse, R10, RZ ;  /* 0x0000000ad9043224 */ /* 0x040fe200078e02ff */
[----:B------:R-:W-:Y:S01]  /*1c70*/  @!P3 MOV R10, R26 ;  /* 0x0000001a000ab202 */ /* 0x000fe20000000f00 */
[----:B------:R-:W-:Y:S01]  /*1c80*/  IMAD R6, R217, R42, RZ ;  /* 0x0000002ad9067224 */ /* 0x000fe200078e02ff */
[----:B------:R-:W-:Y:S01]  /*1c90*/  @P3 MOV R10, R24 ;  /* 0x00000018000a3202 */ /* 0x000fe20000000f00 */
[----:B------:R-:W-:Y:S01]  /*1ca0*/  @P3 IMAD.IADD R11, R25, 0x1, R4 ;  /* 0x00000001190b3824 */ /* 0x000fe200078e0204 */
[----:B------:R-:W-:Y:S01]  /*1cb0*/  SHF.R.S32.HI R13, RZ, 0x1f, R42 ;  /* 0x0000001fff0d7819 */ /* 0x000fe2000001142a */
[----:B------:R-:W-:Y:S01]  /*1cc0*/  @!P3 IMAD R4, R219, R15, RZ ;  /* 0x0000000fdb04b224 */ /* 0x000fe200078e02ff */
[----:B------:R-:W-:Y:S01]  /*1cd0*/  @!P3 SHF.R.S32.HI R7, RZ, 0x1f, R15 ;  /* 0x0000001fff07b819 */ /* 0x000fe2000001140f */
[----:B------:R-:W-:Y:S02]  /*1ce0*/  @P5 VIADD R8, R8, 0x1 ;  /* 0x0000000108085836 */ /* 0x000fe40000000000 */
[----:B------:R-:W-:-:S02]  /*1cf0*/  IMAD R6, R13, R216, R6 ;  /* 0x000000d80d067224 */ /* 0x000fc400078e0206 */
[----:B------:R-:W-:Y:S01]  /*1d00*/  IMAD.WIDE.U32 R10, R216, R42, R10 ;  /* 0x0000002ad80a7225 */ /* 0x000fe200078e000a */
[----:B------:R-:W-:-:S03]  /*1d10*/  @!P1 IADD3 R8, PT, PT, -R8, RZ, RZ ;  /* 0x000000ff08089210 */ /* 0x000fc60007ffe1ff */
[----:B------:R-:W-:Y:S02]  /*1d20*/  @!P3 IMAD R4, R7, R218, R4 ;  /* 0x000000da0704b224 */ /* 0x000fe400078e0204 */
[----:B------:R-:W-:Y:S01]  /*1d30*/  @!P3 IMAD.WIDE.U32 R24, R218, R15, RZ ;  /* 0x0000000fda18b225 */ /* 0x000fe200078e00ff */
[----:B------:R-:W-:Y:S02]  /*1d40*/  @!P4 LOP3.LUT R8, RZ, R12, RZ, 0x33, !PT ;  /* 0x0000000cff08c212 */ /* 0x000fe400078e33ff */
[----:B------:R-:W-:Y:S01]  /*1d50*/  IADD3 R17, PT, PT, R11, R6, RZ ;  /* 0x000000060b117210 */ /* 0x000fe20007ffe0ff */
[----:B------:R-:W-:Y:S01]  /*1d60*/  @P3 IMAD.IADD R15, R15, 0x1, R16 ;  /* 0x000000010f0f3824 */ /* 0x000fe200078e0210 */
[----:B------:R-:W-:Y:S01]  /*1d70*/  @!P3 IADD3 R25, PT, PT, R25, R4, RZ ;  /* 0x000000041919b210 */ /* 0x000fe20007ffe0ff */
[----:B----4-:R-:W-:Y:S01]  /*1d80*/  @!P3 IMAD R4, R21, R14, RZ ;  /* 0x0000000e1504b224 */ /* 0x010fe200078e02ff */
[----:B------:R-:W-:Y:S01]  /*1d90*/  @!P3 SHF.R.S32.HI R7, RZ, 0x1f, R14 ;  /* 0x0000001fff07b819 */ /* 0x000fe2000001140e */
[----:B------:R-:W-:Y:S01]  /*1da0*/  IMAD R11, R19, R8, RZ ;  /* 0x00000008130b7224 */ /* 0x000fe200078e02ff */
[----:B------:R-:W-:-:S02]  /*1db0*/  MOV R16, R10 ;  /* 0x0000000a00107202 */ /* 0x000fc40000000f00 */
[----:B------:R-:W-:Y:S01]  /*1dc0*/  SHF.R.S32.HI R6, RZ, 0x1f, R8 ;  /* 0x0000001fff067819 */ /* 0x000fe20000011408 */
[C---:B------:R-:W-:Y:S02]  /*1dd0*/  @!P3 IMAD R4, R20.reuse, R7, R4 ;  /* 0x000000071404b224 */ /* 0x040fe400078e0204 */
        /* <DEDUP_REMOVED lines=10> */
[----:B------:R-:W-:Y:S02]  /*1e80*/  MOV R6, R42 ;  /* 0x0000002a00067202 */ /* 0x000fe40000000f00 */
.L_x_3037:
[----:B------:R-:W-:Y:S05]  /*1e90*/  BSYNC.RECONVERGENT B0 ;  /* 0x0000000000007941 */ /* 0x000fea0003800200 */
.L_x_3035:
        /* <DEDUP_REMOVED lines=66> */
.L_x_3039:
[----:B------:R-:W-:Y:S05]  /*22c0*/  BSYNC.RECONVERGENT B0 ;  /* 0x0000000000007941 */ /* 0x000fea0003800200 */
.L_x_3038:
        /* <DEDUP_REMOVED lines=27> */
.L_x_3041:
[----:B------:R-:W-:Y:S05]  /*2480*/  BSYNC.RECONVERGENT B0 ;  /* 0x0000000000007941 */ /* 0x000fea0003800200 */
.L_x_3040:
        /* <DEDUP_REMOVED lines=29> */
.L_x_3043:
[----:B------:R-:W-:Y:S05]  /*2660*/  BSYNC.RECONVERGENT B0 ;  /* 0x0000000000007941 */ /* 0x000fea0003800200 */
.L_x_3042:
        /* <DEDUP_REMOVED lines=9> */
[----:B-1----:R-:W-:Y:S02]  /*2700*/  IADD3 R16, P1, PT, R32, 0x30, RZ ;  /* 0x0000003020107810 */ /* 0x002fe40007f3e0ff */
[----:B------:R-:W-:Y:S02]  /*2710*/  MOV R25, R27 ;  /* 0x0000001b00197202 */ /* 0x000fe40000000f00 */
[----:B------:R-:W-:Y:S01]  /*2720*/  ISETP.GE.AND P4, PT, R45, R236, PT ;  /* 0x000000ec2d00720c */ /* 0x000fe20003f86270 */
[----:B------:R-:W-:Y:S02]  /*2730*/  IMAD.X R15, RZ, RZ, R33, P1 ;  /* 0x000000ffff0f7224 */ /* 0x000fe400008e0621 */
[----:B------:R-:W-:-:S04]  /*2740*/  IMAD.WIDE.U32 R24, R28, R16, R24 ;  /* 0x000000101c187225 */ /* 0x000fc800078e0018 */
[----:B------:R-:W-:-:S04]  /*2750*/  IMAD R15, R15, R28, RZ ;  /* 0x0000001c0f0f7224 */ /* 0x000fc800078e02ff */
[----:B------:R-:W-:Y:S01]  /*2760*/  IMAD R15, R29, R16, R15 ;  /* 0x000000101d0f7224 */ /* 0x000fe200078e020f */
[----:B------:R-:W-:-:S03]  /*2770*/  LEA R16, P1, R24, R30, 0x1 ;  /* 0x0000001e18107211 */ /* 0x000fc600078208ff */
        /* <DEDUP_REMOVED lines=13> */
.L_x_3045:
[----:B------:R-:W-:Y:S05]  /*2850*/  BSYNC.RECONVERGENT B0 ;  /* 0x0000000000007941 */ /* 0x000fea0003800200 */
.L_x_3044:
[----:B------:R-:W-:Y:S04]  /*2860*/  BSSY.RECONVERGENT B0, `(.L_x_3046) ;  /* 0x0000010000007945 */ /* 0x000fe80003800200 */
        /* <DEDUP_REMOVED lines=15> */
.L_x_3047:
[----:B------:R-:W-:Y:S05]  /*2960*/  BSYNC.RECONVERGENT B0 ;  /* 0x0000000000007941 */ /* 0x000fea0003800200 */
.L_x_3046:
        /* <DEDUP_REMOVED lines=21> */
.L_x_3049:
[----:B------:R-:W-:Y:S05]  /*2ac0*/  BSYNC.RECONVERGENT B0 ;  /* 0x0000000000007941 */ /* 0x000fea0003800200 */
.L_x_3048:
        /* <DEDUP_REMOVED lines=16> */
.L_x_3051:
[----:B------:R-:W-:Y:S05]  /*2bd0*/  BSYNC.RECONVERGENT B0 ;  /* 0x0000000000007941 */ /* 0x000fea0003800200 */
.L_x_3050:
[----:B------:R-:W-:Y:S01]  /*2be0*/  BSSY.RECONVERGENT B0, `(.L_x_3052) ;  /* 0x0000013000007945 */ /* 0x000fe20003800200 */
[----:B------:R-:W-:Y:S01]  /*2bf0*/  ISETP.GE.AND P5, PT, R25, R4, PT ;  /* 0x000000041900720c */ /* 0x000fe20003fa6270 */
[C---:B-1-34-:R-:W-:Y:S01]  /*2c00*/  VIADD R17, R20.reuse, 0x60 ;  /* 0x0000006014117836 */ /* 0x05afe20000000000 */
        /* <DEDUP_REMOVED lines=16> */
.L_x_3053:
[----:B------:R-:W-:Y:S05]  /*2d10*/  BSYNC.RECONVERGENT B0 ;  /* 0x0000000000007941 */ /* 0x000fea0003800200 */
.L_x_3052:
        /* <DEDUP_REMOVED lines=21> */
.L_x_3055:
[----:B------:R-:W-:Y:S05]  /*2e70*/  BSYNC.RECONVERGENT B0 ;  /* 0x0000000000007941 */ /* 0x000fea0003800200 */
.L_x_3054:
        /* <DEDUP_REMOVED lines=16> */
.L_x_3057:
[----:B------:R-:W-:Y:S05]  /*2f80*/  BSYNC.RECONVERGENT B0 ;  /* 0x0000000000007941 */ /* 0x000fea0003800200 */
.L_x_3056:
        /* <DEDUP_REMOVED lines=19> */
.L_x_3059:
[----:B------:R-:W-:Y:S05]  /*30c0*/  BSYNC.RECONVERGENT B0 ;  /* 0x0000000000007941 */ /* 0x000fea0003800200 */
.L_x_3058:
        /* <DEDUP_REMOVED lines=17> */
.L_x_3061:
[----:B------:R-:W-:Y:S05]  /*31e0*/  BSYNC.RECONVERGENT B0 ;  /* 0x0000000000007941 */ /* 0x000fea0003800200 */
.L_x_3060:
[----:B------:R-:W-:Y:S01]  /*31f0*/  IABS R21, R12 ;  /* 0x0000000c00157213 */ /* 0x000fe20000000000 */
[----:B------:R2:W5:Y:S03]  /*3200*/  LD.E R44, desc[UR4][R2.64+0x184] ;  /* 0x00018404022c7980 */ /* 0x000566000c101900 */
[----:B------:R-:W1:Y:S01]  /*3210*/  I2F.RP R24, R21 ;  /* 0x0000001500187306 */ /* 0x000e620000209400 */
[----:B------:R-:W-:Y:S01]  /*3220*/  IABS R16, R235 ;  /* 0x000000eb00107213 */ /* 0x000fe20000000000 */
[----:B------:R-:W-:Y:S01]  /*3230*/  IMAD R13, R13, R218, RZ ;  /* 0x000000da0d0d7224 */ /* 0x000fe200078e02ff */
[----:B------:R-:W0:Y:S04]  /*3240*/  LDGDEPBAR ;  /* 0x00000000000079af */ /* 0x000e280000000000 */
[----:B------:R2:W5:Y:S01]  /*3250*/  LD.E R125, desc[UR4][R2.64+0x188] ;  /* 0x00018804027d7980 */ /* 0x000562000c101900 */
[----:B------:R-:W-:Y:S01]  /*3260*/  IMAD R229, R219, R20, RZ ;  /* 0x00000014dbe57224 */ /* 0x000fe200078e02ff */
[----:B-1-34-:R2:W1:Y:S01]  /*3270*/  MUFU.RCP R28, R24 ;  /* 0x00000018001c7308 */ /* 0x01a4620000001000 */
[----:B------:R-:W-:-:S05]  /*3280*/  DEPBAR.LE SB0, 0x0 ;  /* 0x000080000000791a */ /* 0x000fca0000000000 */
[----:B------:R-:W-:Y:S05]  /*3290*/  WARPSYNC.ALL ;  /* 0x0000000000007948 */ /* 0x000fea0003800000 */
[----:B-1----:R-:W-:Y:S01]  /*32a0*/  VIADD R28, R28, 0xffffffe ;  /* 0x0ffffffe1c1c7836 */ /* 0x002fe20000000000 */
[----:B------:R-:W-:Y:S03]  /*32b0*/  BSSY.RECONVERGENT B0, `(.L_x_3062) ;  /* 0x0000039000007945 */ /* 0x000fe60003800200 */
        /* <DEDUP_REMOVED lines=54> */
.L_x_3063:
[----:B------:R3:W-:Y:S04]  /*3620*/  STS.128 [R183+0xc000], RZ ;  /* 0x00c000ffb7007388 */ /* 0x0007e80000000c00 */
[----:B------:R3:W-:Y:S02]  /*3630*/  STS.128 [R183+0x10000], RZ ;  /* 0x010000ffb7007388 */ /* 0x0007e40000000c00 */
.L_x_3064:
[----:B------:R-:W-:Y:S05]  /*3640*/  BSYNC.RECONVERGENT B0 ;  /* 0x0000000000007941 */ /* 0x000fea0003800200 */
.L_x_3062:
        /* <DEDUP_REMOVED lines=28> */
.L_x_3066:
[----:B------:R-:W-:Y:S05]  /*3810*/  BSYNC.RECONVERGENT B0 ;  /* 0x0000000000007941 */ /* 0x000fea0003800200 */
.L_x_3065:
        /* <DEDUP_REMOVED lines=18> */
.L_x_3068:
[----:B------:R-:W-:Y:S05]  /*3940*/  BSYNC.RECONVERGENT B0 ;  /* 0x0000000000007941 */ /* 0x000fea0003800200 */
.L_x_3067:
        /* <DEDUP_REMOVED lines=26> */
.L_x_3070:
[----:B------:R-:W-:Y:S05]  /*3af0*/  BSYNC.RECONVERGENT B0 ;  /* 0x0000000000007941 */ /* 0x000fea0003800200 */
.L_x_3069:
        /* <DEDUP_REMOVED lines=26> */
.L_x_3072:
[----:B------:R-:W-:Y:S05]  /*3ca0*/  BSYNC.RECONVERGENT B0 ;  /* 0x0000000000007941 */ /* 0x000fea0003800200 */
.L_x_3071:
        /* <DEDUP_REMOVED lines=18> */
.L_x_3074:
[----:B------:R-:W-:Y:S05]  /*3dd0*/  BSYNC.RECONVERGENT B0 ;  /* 0x0000000000007941 */ /* 0x000fea0003800200 */
.L_x_3073:
        /* <DEDUP_REMOVED lines=21> */
.L_x_3076:
[----:B------:R-:W-:Y:S05]  /*3f30*/  BSYNC.RECONVERGENT B0 ;  /* 0x0000000000007941 */ /* 0x000fea0003800200 */
.L_x_3075:
        /* <DEDUP_REMOVED lines=19> */
.L_x_3078:
[----:B------:R-:W-:Y:S05]  /*4070*/  BSYNC.RECONVERGENT B0 ;  /* 0x0000000000007941 */ /* 0x000fea0003800200 */
.L_x_3077:
[----:B------:R-:W-:Y:S01]  /*4080*/  LDSM.16.M88.4 R76, [R130] ;  /* 0x00000000824c783b */ /* 0x000fe20000000200 */
[----:B------:R-:W-:Y:S02]  /*4090*/  LOP3.LUT P6, RZ, R209, 0x2, RZ, 0xc0, !PT ;  /* 0x00000002d1ff7812 */ /* 0x000fe400078cc0ff */
[----:B------:R-:W-:Y:S01]  /*40a0*/  MOV R180, 0x20 ;  /* 0x0000002000b47802 */ /* 0x000fe20000000f00 */
[----:B--2---:R-:W2:Y:S03]  /*40b0*/  LDSM.16.M88.4 R36, [R124+0x4000] ;  /* 0x004000007c24783b */ /* 0x004ea60000000200 */
[----:B------:R-:W-:Y:S01]  /*40c0*/  SEL R47, R180, 0xffffffe0, !P6 ;  /* 0xffffffe0b42f7807 */ /* 0x000fe20007000000 */
[----:B------:R-:W3:Y:S03]  /*40d0*/  LDSM.16.M88.4 R28, [R124+0x4800] ;  /* 0x004800007c1c783b */ /* 0x000ee60000000200 */
[-C--:B------:R-:W-:Y:S01]  /*40e0*/  IADD3 R126, PT, PT, R130, R47.reuse, RZ ;  /* 0x0000002f827e7210 */ /* 0x080fe20007ffe0ff */
[----:B------:R-:W4:Y:S01]  /*40f0*/  LDSM.16.M88.4 R20, [R124+0x5000] ;  /* 0x005000007c14783b */ /* 0x000f220000000200 */
[----:B------:R-:W-:-:S03]  /*4100*/  IADD3 R122, PT, PT, R124, R47, RZ ;  /* 0x0000002f7c7a7210 */ /* 0x000fc60007ffe0ff */
[----:B------:R-:W4:Y:S04]  /*4110*/  LDSM.16.M88.4 R12, [R124+0x5800] ;  /* 0x005800007c0c783b */ /* 0x000f280000000200 */
[----:B-1----:R-:W1:Y:S04]  /*4120*/  LDSM.16.M88.4 R4, [R124+0x6000] ;  /* 0x006000007c04783b */ /* 0x002e680000000200 */
[----:B------:R-:W1:Y:S04]  /*4130*/  LDSM.16.M88.4 R92, [R124+0x6800] ;  /* 0x006800007c5c783b */ /* 0x000e680000000200 */
[----:B------:R-:W1:Y:S04]  /*4140*/  LDSM.16.M88.4 R84, [R124+0x7000] ;  /* 0x007000007c54783b */ /* 0x000e680000000200 */
[----:B------:R-:W1:Y:S04]  /*4150*/  LDSM.16.M88.4 R52, [R124+0x7800] ;  /* 0x007800007c34783b */ /* 0x000e680000000200 */
[----:B------:R-:W-:Y:S04]  /*4160*/  LDSM.16.M88.4 R112, [R126] ;  /* 0x000000007e70783b */ /* 0x000fe80000000200 */
[----:B------:R-:W1:Y:S04]  /*4170*/  LDSM.16.M88.4 R64, [R122+0x4000] ;  /* 0x004000007a40783b */ /* 0x000e680000000200 */
[----:B------:R-:W4:Y:S01]  /*4180*/  LD.E R123, desc[UR4][R2.64+0x18c] ;  /* 0x00018c04027b7980 */ /* 0x000f22000c101900 */
[----:B--2---:R-:W-:Y:S03]  /*4190*/  HMMA.16816.F32 R48, R76, R36, RZ ;  /* 0x000000244c30723c */ /* 0x004fe600000018ff */
[----:B------:R-:W2:Y:S01]  /*41a0*/  LDSM.16.M88.4 R60, [R122+0x4800] ;  /* 0x004800007a3c783b */ /* 0x000ea20000000200 */
[----:B------:R-:W-:-:S02]  /*41b0*/  LOP3.LUT P2, RZ, R209, 0x4, RZ, 0xc0, !PT ;  /* 0x00000004d1ff7812 */ /* 0x000fc4000784c0ff */
[----:B------:R-:W-:Y:S01]  /*41c0*/  MOV R169, 0x40 ;  /* 0x0000004000a97802 */ /* 0x000fe20000000f00 */
[----:B------:R-:W2:Y:S01]  /*41d0*/  LDSM.16.M88.4 R56, [R122+0x5000] ;  /* 0x005000007a38783b */ /* 0x000ea20000000200 */
[C---:B------:R-:W-:Y:S02]  /*41e0*/  HMMA.16816.F32 R36, R76.reuse, R38, RZ ;  /* 0x000000264c24723c */ /* 0x040fe400000018ff */
[----:B------:R-:W-:Y:S01]  /*41f0*/  SEL R169, R169, 0xffffffc0, !P2 ;  /* 0xffffffc0a9a97807 */ /* 0x000fe20005000000 */
[----:B------:R-:W-:Y:S03]  /*4200*/  LDSM.16.M88.4 R100, [R122+0x7800] ;  /* 0x007800007a64783b */ /* 0x000fe60000000200 */
[-C--:B------:R-:W-:Y:S01]  /*4210*/  IADD3 R128, PT, PT, R130, R169.reuse, RZ ;  /* 0x000000a982807210 */ /* 0x080fe20007ffe0ff */
[----:B------:R-:W-:Y:S01]  /*4220*/  LDSM.16.M88.4 R116, [R122+0x6000] ;  /* 0x006000007a74783b */ /* 0x000fe20000000200 */
[----:B------:R-:W-:Y:S01]  /*4230*/  IADD3 R120, PT, PT, R124, R169, RZ ;  /* 0x000000a97c787210 */ /* 0x000fe20007ffe0ff */
[C---:B---3--:R-:W-:Y:S02]  /*4240*/  HMMA.16816.F32 R32, R76.reuse, R28, RZ ;  /* 0x0000001c4c20723c */ /* 0x048fe400000018ff */
[----:B------:R-:W-:Y:S04]  /*4250*/  LDSM.16.M88.4 R72, [R128] ;  /* 0x000000008048783b */ /* 0x000fe80000000200 */
[----:B------:R-:W-:Y:S02]  /*4260*/  LDSM.16.M88.4 R68, [R120+0x4000] ;  /* 0x004000007844783b */ /* 0x000fe40000000200 */
[C---:B----4-:R-:W-:Y:S02]  /*4270*/  HMMA.16816.F32 R24, R76.reuse, R20, RZ ;  /* 0x000000144c18723c */ /* 0x050fe400000018ff */
[----:B------:R-:W-:Y:S04]  /*4280*/  LDSM.16.M88.4 R108, [R122+0x6800] ;  /* 0x006800007a6c783b */ /* 0x000fe80000000200 */
[----:B------:R-:W-:Y:S02]  /*4290*/  LDSM.16.M88.4 R104, [R122+0x7000] ;  /* 0x007000007a68783b */ /* 0x000fe40000000200 */
[C---:B------:R-:W-:Y:S02]  /*42a0*/  HMMA.16816.F32 R16, R76.reuse, R12, RZ ;  /* 0x0000000c4c10723c */ /* 0x040fe400000018ff */
[----:B------:R-:W0:Y:S06]  /*42b0*/  LDGDEPBAR ;  /* 0x00000000000079af */ /* 0x000e2c0000000000 */
        /* <DEDUP_REMOVED lines=26> */
[----:B------:R-:W-:Y:S07]  /*4460*/  LDSM.16.M88.4 R100, [R120+0x7800] ;  /* 0x007800007864783b */ /* 0x000fee0000000200 */
[C---:B------:R-:W-:Y:S08]  /*4470*/  HMMA.16816.F32 R48, R72.reuse, R68, R48 ;  /* 0x000000444830723c */ /* 0x040ff00000001830 */
[C---:B------:R-:W-:Y:S01]  /*4480*/  HMMA.16816.F32 R36, R72.reuse, R70, R36 ;  /* 0x000000464824723c */ /* 0x040fe20000001824 */
[----:B------:R-:W1:Y:S07]  /*4490*/  LDSM.16.M88.4 R68, [R120+0x6800] ;  /* 0x006800007844783b */ /* 0x000e6e0000000200 */
[C---:B---3--:R-:W-:Y:S08]  /*44a0*/  HMMA.16816.F32 R32, R72.reuse, R64, R32 ;  /* 0x000000404820723c */ /* 0x048ff00000001820 */
[----:B------:R-:W-:Y:S01]  /*44b0*/  HMMA.16816.F32 R28, R72, R66, R28 ;  /* 0x00000042481c723c */ /* 0x000fe2000000181c */
[----:B------:R-:W3:Y:S07]  /*44c0*/  LDSM.16.M88.4 R64, [R120+0x7000] ;  /* 0x007000007840783b */ /* 0x000eee0000000200 */
[C---:B------:R-:W-:Y:S08]  /*44d0*/  HMMA.16816.F32 R8, R112.reuse, R116, R8 ;  /* 0x000000747008723c */ /* 0x040ff00000001808 */
[C---:B------:R-:W-:Y:S08]  /*44e0*/  HMMA.16816.F32 R4, R112.reuse, R118, R4 ;  /* 0x000000767004723c */ /* 0x040ff00000001804 */
[C---:B------:R-:W-:Y:S08]  /*44f0*/  HMMA.16816.F32 R96, R112.reuse, R108, R96 ;  /* 0x0000006c7060723c */ /* 0x040ff00000001860 */
[C---:B------:R-:W-:Y:S08]  /*4500*/  HMMA.16816.F32 R92, R112.reuse, R110, R92 ;  /* 0x0000006e705c723c */ /* 0x040ff0000000185c */
[C---:B------:R-:W-:Y:S08]  /*4510*/  HMMA.16816.F32 R88, R112.reuse, R104, R88 ;  /* 0x000000687058723c */ /* 0x040ff00000001858 */
[----:B------:R-:W-:Y:S01]  /*4520*/  HMMA.16816.F32 R84, R112, R106, R84 ;  /* 0x0000006a7054723c */ /* 0x000fe20000001854 */
[C---:B------:R-:W-:Y:S01]  /*4530*/  IADD3 R117, PT, PT, R47.reuse, R128, RZ ;  /* 0x000000802f757210 */ /* 0x040fe20007ffe0ff */
[----:B------:R-:W-:Y:S01]  /*4540*/  LDSM.16.M88.4 R104, [R130+0x2000] ;  /* 0x002000008268783b */ /* 0x000fe20000000200 */
[----:B------:R-:W-:-:S05]  /*4550*/  IADD3 R116, PT, PT, R47, R120, RZ ;  /* 0x000000782f747210 */ /* 0x000fca0007ffe0ff */
[C---:B--2---:R-:W-:Y:S08]  /*4560*/  HMMA.16816.F32 R24, R72.reuse, R60, R24 ;  /* 0x0000003c4818723c */ /* 0x044ff00000001818 */
[C---:B------:R-:W-:Y:S01]  /*4570*/  HMMA.16816.F32 R20, R72.reuse, R62, R20 ;  /* 0x0000003e4814723c */ /* 0x040fe20000001814 */
[----:B------:R-:W-:Y:S07]  /*4580*/  LDSM.16.M88.4 R60, [R117] ;  /* 0x00000000753c783b */ /* 0x000fee0000000200 */
        /* <DEDUP_REMOVED lines=8> */
[----:B------:R-:W4:Y:S07]  /*4610*/  LDSM.16.M88.4 R68, [R116+0x5000] ;  /* 0x005000007444783b */ /* 0x000f2e0000000200 */
[C---:B---3--:R-:W-:Y:S08]  /*4620*/  HMMA.16816.F32 R88, R72.reuse, R64, R88 ;  /* 0x000000404858723c */ /* 0x048ff00000001858 */
[C---:B------:R-:W-:Y:S01]  /*4630*/  HMMA.16816.F32 R84, R72.reuse, R66, R84 ;  /* 0x000000424854723c */ /* 0x040fe20000001854 */
[----:B------:R-:W-:Y:S07]  /*4640*/  LDSM.16.M88.4 R64, [R116+0x5800] ;  /* 0x005800007440783b */ /* 0x000fee0000000200 */
[C---:B------:R-:W-:Y:S08]  /*4650*/  HMMA.16816.F32 R80, R72.reuse, R100, R80 ;  /* 0x000000644850723c */ /* 0x040ff00000001850 */
[----:B------:R-:W-:Y:S01]  /*4660*/  HMMA.16816.F32 R76, R72, R102, R76 ;  /* 0x00000066484c723c */ /* 0x000fe2000000184c */
[----:B------:R-:W3:Y:S04]  /*4670*/  LDSM.16.M88.4 R72, [R116+0x6000] ;  /* 0x006000007448783b */ /* 0x000ee80000000200 */
[----:B------:R-:W3:Y:S03]  /*4680*/  LDSM.16.M88.4 R100, [R124+0x8000] ;  /* 0x008000007c64783b */ /* 0x000ee60000000200 */
[C---:B--2---:R-:W-:Y:S08]  /*4690*/  HMMA.16816.F32 R48, R60.reuse, R56, R48 ;  /* 0x000000383c30723c */ /* 0x044ff00000001830 */
[C---:B------:R-:W-:Y:S01]  /*46a0*/  HMMA.16816.F32 R36, R60.reuse, R58, R36 ;  /* 0x0000003a3c24723c */ /* 0x040fe20000001824 */
[----:B------:R-:W2:Y:S07]  /*46b0*/  LDSM.16.M88.4 R56, [R116+0x6800] ;  /* 0x006800007438783b */ /* 0x000eae0000000200 */
[C---:B-1----:R-:W-:Y:S08]  /*46c0*/  HMMA.16816.F32 R32, R60.reuse, R52, R32 ;  /* 0x000000343c20723c */ /* 0x042ff00000001820 */
[C---:B------:R-:W-:Y:S01]  /*46d0*/  HMMA.16816.F32 R28, R60.reuse, R54, R28 ;  /* 0x000000363c1c723c */ /* 0x040fe2000000181c */
[----:B------:R-:W1:Y:S07]  /*46e0*/  LDSM.16.M88.4 R52, [R116+0x7000] ;  /* 0x007000007434783b */ /* 0x000e6e0000000200 */
[C---:B----4-:R-:W-:Y:S08]  /*46f0*/  HMMA.16816.F32 R24, R60.reuse, R68, R24 ;  /* 0x000000443c18723c */ /* 0x050ff00000001818 */
[C---:B------:R-:W-:Y:S01]  /*4700*/  HMMA.16816.F32 R20, R60.reuse, R70, R20 ;  /* 0x000000463c14723c */ /* 0x040fe20000001814 */
[----:B------:R-:W-:Y:S07]  /*4710*/  LDSM.16.M88.4 R68, [R126+0x2000] ;  /* 0x002000007e44783b */ /* 0x000fee0000000200 */
[C---:B---3--:R-:W-:Y:S01]  /*4720*/  HMMA.16816.F32 R108, R60.reuse, R72, R8 ;  /* 0x000000483c6c723c */ /* 0x048fe20000001808 */
[----:B------:R-:W3:Y:S07]  /*4730*/  LDSM.16.M88.4 R8, [R122+0x8000] ;  /* 0x008000007a08783b */ /* 0x000eee0000000200 */
[C---:B------:R-:W-:Y:S08]  /*4740*/  HMMA.16816.F32 R16, R60.reuse, R64, R16 ;  /* 0x000000403c10723c */ /* 0x040ff00000001810 */
[C---:B------:R-:W-:Y:S01]  /*4750*/  HMMA.16816.F32 R12, R60.reuse, R66, R12 ;  /* 0x000000423c0c723c */ /* 0x040fe2000000180c */
[----:B------:R-:W4:Y:S07]  /*4760*/  LDSM.16.M88.4 R64, [R116+0x7800] ;  /* 0x007800007440783b */ /* 0x000f2e0000000200 */
[----:B------:R-:W-:Y:S01]  /*4770*/  HMMA.16816.F32 R4, R60, R74, R4 ;  /* 0x0000004a3c04723c */ /* 0x000fe20000001804 */
[----:B------:R-:W-:Y:S07]  /*4780*/  LDSM.16.M88.4 R72, [R128+0x2000] ;  /* 0x002000008048783b */ /* 0x000fee0000000200 */
[C---:B------:R-:W-:Y:S01]  /*4790*/  HMMA.16816.F32 R112, R104.reuse, R100, R48 ;  /* 0x000000646870723c */ /* 0x040fe20000001830 */
[----:B------:R-:W4:Y:S07]  /*47a0*/  LDSM.16.M88.4 R48, [R120+0x8000] ;  /* 0x008000007830783b */ /* 0x000f2e0000000200 */
        /* <DEDUP_REMOVED lines=10> */
[----:B------:R-:W-:Y:S07]  /*4850*/  LDSM.16.M88.4 R8, [R120+0x8800] ;  /* 0x008800007808783b */ /* 0x000fee0000000200 */
[C---:B----4-:R-:W-:Y:S08]  /*4860*/  HMMA.16816.F32 R80, R60.reuse, R64, R80 ;  /* 0x000000403c50723c */ /* 0x050ff00000001850 */
[----:B------:R-:W-:Y:S01]  /*4870*/  HMMA.16816.F32 R76, R60, R66, R76 ;  /* 0x000000423c4c723c */ /* 0x000fe2000000184c */
[----:B------:R-:W-:Y:S04]  /*4880*/  LDSM.16.M88.4 R64, [R117+0x2000] ;  /* 0x002000007540783b */ /* 0x000fe80000000200 */
[----:B------:R-:W3:Y:S03]  /*4890*/  LDSM.16.M88.4 R60, [R116+0x8000] ;  /* 0x00800000743c783b */ /* 0x000ee60000000200 */
[C---:B------:R-:W-:Y:S08]  /*48a0*/  HMMA.16816.F32 R112, R72.reuse, R48, R112 ;  /* 0x000000304870723c */ /* 0x040ff00000001870 */
[----:B------:R-:W-:Y:S01]  /*48b0*/  HMMA.16816.F32 R36, R72, R50, R36 ;  /* 0x000000324824723c */ /* 0x000fe20000001824 */
[----:B------:R-:W4:Y:S07]  /*48c0*/  LDSM.16.M88.4 R48, [R124+0x9800] ;  /* 0x009800007c30783b */ /* 0x000f2e0000000200 */
[C---:B--2---:R-:W-:Y:S08]  /*48d0*/  HMMA.16816.F32 R32, R104.reuse, R56, R32 ;  /* 0x000000386820723c */ /* 0x044ff00000001820 */
[C---:B------:R-:W-:Y:S08]  /*48e0*/  HMMA.16816.F32 R28, R104.reuse, R58, R28 ;  /* 0x0000003a681c723c */ /* 0x040ff0000000181c */
[C---:B-1----:R-:W-:Y:S08]  /*48f0*/  HMMA.16816.F32 R24, R104.reuse, R52, R24 ;  /* 0x000000346818723c */ /* 0x042ff00000001818 */
[----:B------:R-:W-:Y:S01]  /*4900*/  HMMA.16816.F32 R20, R104, R54, R20 ;  /* 0x000000366814723c */ /* 0x000fe20000001814 */
[----:B------:R-:W1:Y:S07]  /*4910*/  LDSM.16.M88.4 R52, [R122+0x9000] ;  /* 0x009000007a34783b */ /* 0x000e6e0000000200 */
[C---:B------:R-:W-:Y:S01]  /*4920*/  HMMA.16816.F32 R56, R68.reuse, R100, R32 ;  /* 0x000000644438723c */ /* 0x040fe20000001820 */
[----:B------:R-:W2:Y:S07]  /*4930*/  LDSM.16.M88.4 R32, [R116+0x8800] ;  /* 0x008800007420783b */ /* 0x000eae0000000200 */
[----:B------:R-:W-:Y:S08]  /*4940*/  HMMA.16816.F32 R28, R68, R102, R28 ;  /* 0x00000066441c723c */ /* 0x000ff0000000181c */
[C---:B---3--:R-:W-:Y:S08]  /*4950*/  HMMA.16816.F32 R112, R64.reuse, R60, R112 ;  /* 0x0000003c4070723c */ /* 0x048ff00000001870 */
[----:B------:R-:W-:Y:S08]  /*4960*/  HMMA.16816.F32 R36, R64, R62, R36 ;  /* 0x0000003e4024723c */ /* 0x000ff00000001824 */
[----:B----4-:R-:W-:Y:S01]  /*4970*/  HMMA.16816.F32 R60, R104, R48, R16 ;  /* 0x00000030683c723c */ /* 0x010fe20000001810 */
[----:B------:R-:W3:Y:S07]  /*4980*/  LDSM.16.M88.4 R16, [R120+0x9000] ;  /* 0x009000007810783b */ /* 0x000eee0000000200 */
[C---:B------:R-:W-:Y:S08]  /*4990*/  HMMA.16816.F32 R56, R72.reuse, R8, R56 ;  /* 0x000000084838723c */ /* 0x040ff00000001838 */
[----:B------:R-:W-:Y:S01]  /*49a0*/  HMMA.16816.F32 R28, R72, R10, R28 ;  /* 0x0000000a481c723c */ /* 0x000fe2000000181c */
[----:B------:R-:W4:Y:S07]  /*49b0*/  LDSM.16.M88.4 R8, [R124+0xa000] ;  /* 0x00a000007c08783b */ /* 0x000f2e0000000200 */
[C---:B-1----:R-:W-:Y:S01]  /*49c0*/  HMMA.16816.F32 R100, R68.reuse, R52, R24 ;  /* 0x000000344464723c */ /* 0x042fe20000001818 */
[----:B------:R-:W1:Y:S07]  /*49d0*/  LDSM.16.M88.4 R24, [R116+0x9000] ;  /* 0x009000007418783b */ /* 0x000e6e0000000200 */
[----:B------:R-:W-:Y:S08]  /*49e0*/  HMMA.16816.F32 R20, R68, R54, R20 ;  /* 0x000000364414723c */ /* 0x000ff00000001814 */
[C---:B--2---:R-:W-:Y:S08]  /*49f0*/  HMMA.16816.F32 R56, R64.reuse, R32, R56 ;  /* 0x000000204038723c */ /* 0x044ff00000001838 */
[----:B------:R-:W-:Y:S01]  /*4a00*/  HMMA.16816.F32 R28, R64, R34, R28 ;  /* 0x00000022401c723c */ /* 0x000fe2000000181c */
[----:B------:R-:W2:Y:S07]  /*4a10*/  LDSM.16.M88.4 R32, [R122+0x9800] ;  /* 0x009800007a20783b */ /* 0x000eae0000000200 */
[C---:B---3--:R-:W-:Y:S08]  /*4a20*/  HMMA.16816.F32 R100, R72.reuse, R16, R100 ;  /* 0x000000104864723c */ /* 0x048ff00000001864 */
[----:B------:R-:W-:Y:S01]  /*4a30*/  HMMA.16816.F32 R20, R72, R18, R20 ;  /* 0x000000124814723c */ /* 0x000fe20000001814 */
[----:B------:R-:W3:Y:S01]  /*4a40*/  LDSM.16.M88.4 R16, [R124+0xa800] ;  /* 0x00a800007c10783b */ /* 0x000ee20000000200 */
        /* <DEDUP_REMOVED lines=9> */
[C---:B------:R-:W-:Y:S01]  /*4ae0*/  HMMA.16816.F32 R12, R104.reuse, R50, R12 ;  /* 0x00000032680c723c */ /* 0x040fe2000000180c */
[----:B------:R-:W-:Y:S06]  /*4af0*/  LDSM.16.M88.4 R48, [R116+0x9800] ;  /* 0x009800007430783b */ /* 0x000fec0000000200 */
[----:B------:R-:W1:Y:S01]  /*4b00*/  MUFU.TANH R115, R36 ;  /* 0x0000002400737308 */ /* 0x000e620000002400 */
[C---:B----4-:R-:W-:Y:S07]  /*4b10*/  HMMA.16816.F32 R108, R104.reuse, R8, R108 ;  /* 0x00000008686c723c */ /* 0x050fee000000186c */
[----:B------:R-:W4:Y:S01]  /*4b20*/  MUFU.TANH R114, R38 ;  /* 0x0000002600727308 */ /* 0x000f220000002400 */
[----:B------:R-:W-:Y:S01]  /*4b30*/  HMMA.16816.F32 R4, R104, R10, R4 ;  /* 0x0000000a6804723c */ /* 0x000fe20000001804 */
[----:B------:R-:W-:Y:S06]  /*4b40*/  LDSM.16.M88.4 R8, [R122+0xa000] ;  /* 0x00a000007a08783b */ /* 0x000fec0000000200 */
[----:B------:R2:W1:Y:S02]  /*4b50*/  MUFU.TANH R52, R39 ;  /* 0x0000002700347308 */ /* 0x0004640000002400 */
[----:B--2---:R-:W2:Y:S01]  /*4b60*/  LDSM.16.M88.4 R36, [R120+0x9800] ;  /* 0x009800007824783b */ /* 0x004ea20000000200 */
        /* <DEDUP_REMOVED lines=9> */
[----:B------:R-:W-:Y:S03]  /*4c00*/  LDSM.16.M88.4 R32, [R116+0xa000] ;  /* 0x00a000007420783b */ /* 0x000fe60000000200 */
[C---:B---3--:R-:W-:Y:S08]  /*4c10*/  HMMA.16816.F32 R96, R104.reuse, R16, R96 ;  /* 0x000000106860723c */ /* 0x048ff00000001860 */
[----:B------:R-:W-:Y:S01]  /*4c20*/  HMMA.16816.F32 R92, R104, R18, R92 ;  /* 0x00000012685c723c */ /* 0x000fe2000000185c */
[----:B------:R-:W3:Y:S01]  /*4c30*/  LDSM.16.M88.4 R16, [R122+0xa800] ;  /* 0x00a800007a10783b */ /* 0x000ee20000000200 */
[-C--:B------:R-:W-:Y:S01]  /*4c40*/  FMUL.FTZ R53, R58, R123.reuse ;  /* 0x0000007b3a357220 */ /* 0x080fe20000410000 */
[-C--:B------:R-:W-:Y:S01]  /*4c50*/  FMUL.FTZ R54, R59, R123.reuse ;  /* 0x0000007b3b367220 */ /* 0x080fe20000410000 */
[----:B------:R-:W1:Y:S04]  /*4c60*/  MUFU.TANH R58, R28 ;  /* 0x0000001c003a7308 */ /* 0x000e680000002400 */
[----:B--2---:R-:W-:Y:S04]  /*4c70*/  HMMA.16816.F32 R12, R72, R38, R12 ;  /* 0x00000026480c723c */ /* 0x004fe8000000180c */
[----:B------:R-:W2:Y:S04]  /*4c80*/  MUFU.TANH R126, R29 ;  /* 0x0000001d007e7308 */ /* 0x000ea80000002400 */
[----:B------:R-:W-:Y:S04]  /*4c90*/  HMMA.16816.F32 R4, R68, R10, R4 ;  /* 0x0000000a4404723c */ /* 0x000fe80000001804 */
[----:B------:R-:W1:Y:S04]  /*4ca0*/  MUFU.TANH R55, R30 ;  /* 0x0000001e00377308 */ /* 0x000e680000002400 */
[----:B------:R-:W-:Y:S04]  /*4cb0*/  HMMA.16816.F32 R60, R72, R36, R60 ;  /* 0x00000024483c723c */ /* 0x000fe8000000183c */
[----:B------:R4:W1:Y:S04]  /*4cc0*/  MUFU.TANH R59, R31 ;  /* 0x0000001f003b7308 */ /* 0x0008680000002400 */
[----:B------:R-:W-:Y:S01]  /*4cd0*/  HMMA.16816.F32 R108, R68, R8, R108 ;  /* 0x00000008446c723c */ /* 0x000fe2000000186c */
[----:B------:R-:W2:Y:S04]  /*4ce0*/  LDSM.16.M88.4 R8, [R120+0xa800] ;  /* 0x00a800007808783b */ /* 0x000ea80000000200 */
[----:B----4-:R-:W4:Y:S01]  /*4cf0*/  LDSM.16.M88.4 R28, [R124+0xb000] ;  /* 0x00b000007c1c783b */ /* 0x010f220000000200 */
[-C--:B------:R-:W-:Y:S01]  /*4d00*/  FMUL.FTZ R20, R20, R123.reuse ;  /* 0x0000007b14147220 */ /* 0x080fe20000410000 */
[-C--:B------:R-:W-:Y:S01]  /*4d10*/  FMUL.FTZ R21, R21, R123.reuse ;  /* 0x0000007b15157220 */ /* 0x080fe20000410000 */
[-C--:B------:R-:W-:Y:S01]  /*4d20*/  FMUL.FTZ R22, R22, R123.reuse ;  /* 0x0000007b16167220 */ /* 0x080fe20000410000 */
[-C--:B------:R-:W-:Y:S01]  /*4d30*/  FMUL.FTZ R23, R23, R123.reuse ;  /* 0x0000007b17177220 */ /* 0x080fe20000410000 */
[----:B------:R-:W-:Y:S01]  /*4d40*/  HMMA.16816.F32 R12, R64, R50, R12 ;  /* 0x00000032400c723c */ /* 0x000fe2000000180c */
[-C--:B------:R-:W-:Y:S01]  /*4d50*/  FMUL.FTZ R36, R102, R123.reuse ;  /* 0x0000007b66247220 */ /* 0x080fe20000410000 */
[----:B------:R-:W2:Y:S06]  /*4d60*/  MUFU.TANH R38, R22 ;  /* 0x0000001600267308 */ /* 0x000eac0000002400 */
[----:B-1----:R-:W-:Y:S02]  /*4d70*/  HMMA.16816.F32 R4, R72, R26, R4 ;  /* 0x0000001a4804723c */ /* 0x002fe40000001804 */
[----:B------:R-:W1:Y:S06]  /*4d80*/  MUFU.TANH R102, R20 ;  /* 0x0000001400667308 */ /* 0x000e6c0000002400 */
[----:B------:R-:W-:Y:S02]  /*4d90*/  HMMA.16816.F32 R60, R64, R48, R60 ;  /* 0x00000030403c723c */ /* 0x000fe4000000183c */
[----:B------:R-:W1:Y:S06]  /*4da0*/  MUFU.TANH R48, R21 ;  /* 0x0000001500307308 */ /* 0x000e6c0000002400 */
[----:B------:R-:W-:Y:S01]  /*4db0*/  HMMA.16816.F32 R108, R72, R24, R108 ;  /* 0x00000018486c723c */ /* 0x000fe2000000186c */
[----:B------:R-:W-:Y:S01]  /*4dc0*/  LDSM.16.M88.4 R24, [R116+0xa800] ;  /* 0x00a800007418783b */ /* 0x000fe20000000200 */
[----:B------:R2:W1:Y:S06]  /*4dd0*/  MUFU.TANH R39, R23 ;  /* 0x0000001700277308 */ /* 0x00046c0000002400 */
[----:B---3--:R-:W-:Y:S01]  /*4de0*/  HMMA.16816.F32 R96, R68, R16, R96 ;  /* 0x000000104460723c */ /* 0x008fe20000001860 */
[----:B--2---:R-:W2:Y:S01]  /*4df0*/  LDSM.16.M88.4 R20, [R124+0xb800] ;  /* 0x00b800007c14783b */ /* 0x004ea20000000200 */
[-C--:B------:R-:W-:Y:S01]  /*4e00*/  FMUL.FTZ R12, R12, R123.reuse ;  /* 0x0000007b0c0c7220 */ /* 0x080fe20000410000 */
[-C--:B------:R-:W-:Y:S01]  /*4e10*/  FMUL.FTZ R13, R13, R123.reuse ;  /* 0x0000007b0d0d7220 */ /* 0x080fe20000410000 */
[----:B------:R-:W-:-:S04]  /*4e20*/  FMUL.FTZ R37, R103, R123 ;  /* 0x0000007b67257220 */ /* 0x000fc80000410000 */
[C---:B------:R-:W-:Y:S01]  /*4e30*/  HMMA.16816.F32 R4, R64.reuse, R34, R4 ;  /* 0x000000224004723c */ /* 0x040fe20000001804 */
[-C--:B------:R-:W-:Y:S01]  /*4e40*/  FMUL.FTZ R49, R60, R123.reuse ;  /* 0x0000007b3c317220 */ /* 0x080fe20000410000 */
[-C--:B------:R-:W-:Y:S01]  /*4e50*/  FMUL.FTZ R103, R61, R123.reuse ;  /* 0x0000007b3d677220 */ /* 0x080fe20000410000 */
[-C--:B------:R-:W-:Y:S01]  /*4e60*/  FMUL.FTZ R60, R62, R123.reuse ;  /* 0x0000007b3e3c7220 */ /* 0x080fe20000410000 */
[-C--:B------:R-:W-:Y:S01]  /*4e70*/  FMUL.FTZ R61, R63, R123.reuse ;  /* 0x0000007b3f3d7220 */ /* 0x080fe20000410000 */
[----:B------:R-:W3:Y:S03]  /*4e80*/  MUFU.TANH R62, R12 ;  /* 0x0000000c003e7308 */ /* 0x000ee60000002400 */
[----:B------:R-:W-:Y:S01]  /*4e90*/  HMMA.16816.F32 R108, R64, R32, R108 ;  /* 0x00000020406c723c */ /* 0x000fe2000000186c */
[-C--:B------:R-:W-:Y:S01]  /*4ea0*/  FMUL.FTZ R32, R14, R123.reuse ;  /* 0x0000007b0e207220 */ /* 0x080fe20000410000 */
[----:B------:R-:W-:-:S03]  /*4eb0*/  FMUL.FTZ R33, R15, R123 ;  /* 0x0000007b0f217220 */ /* 0x000fc60000410000 */
[----:B------:R1:W1:Y:S03]  /*4ec0*/  MUFU.TANH R63, R13 ;  /* 0x0000000d003f7308 */ /* 0x0002660000002400 */
[----:B------:R-:W-:Y:S08]  /*4ed0*/  HMMA.16816.F32 R96, R72, R8, R96 ;  /* 0x000000084860723c */ /* 0x000ff00000001860 */
[C---:B----4-:R-:W-:Y:S01]  /*4ee0*/  HMMA.16816.F32 R88, R104.reuse, R28, R88 ;  /* 0x0000001c6858723c */ /* 0x050fe20000001858 */
[----:B-1----:R-:W1:Y:S07]  /*4ef0*/  LDSM.16.M88.4 R12, [R122+0xb000] ;  /* 0x00b000007a0c783b */ /* 0x002e6e0000000200 */
[----:B------:R-:W-:Y:S01]  /*4f00*/  HMMA.16816.F32 R84, R104, R30, R84 ;  /* 0x0000001e6854723c */ /* 0x000fe20000001854 */
[----:B------:R-:W4:Y:S01]  /*4f10*/  LDSM.16.M88.4 R28, [R122+0xb800] ;  /* 0x00b800007a1c783b */ /* 0x000f220000000200 */
[-C--:B------:R-:W-:Y:S01]  /*4f20*/  FMUL.FTZ R4, R4, R123.reuse ;  /* 0x0000007b04047220 */ /* 0x080fe20000410000 */
[-C--:B------:R-:W-:Y:S01]  /*4f30*/  FMUL.FTZ R5, R5, R123.reuse ;  /* 0x0000007b05057220 */ /* 0x080fe20000410000 */
[----:B------:R-:W-:-:S04]  /*4f40*/  FMUL.FTZ R34, R110, R123 ;  /* 0x0000007b6e227220 */ /* 0x000fc80000410000 */
[----:B--2---:R-:W-:Y:S01]  /*4f50*/  HMMA.16816.F32 R80, R104, R20, R80 ;  /* 0x000000146850723c */ /* 0x004fe20000001850 */
[----:B------:R-:W2:Y:S01]  /*4f60*/  MUFU.TANH R110, R4 ;  /* 0x00000004006e7308 */ /* 0x000ea20000002400 */
[-C--:B------:R-:W-:Y:S01]  /*4f70*/  FMUL.FTZ R20, R6, R123.reuse ;  /* 0x0000007b06147220 */ /* 0x080fe20000410000 */
[----:B------:R-:W-:-:S05]  /*4f80*/  FMUL.FTZ R21, R7, R123 ;  /* 0x0000007b07157220 */ /* 0x000fca0000410000 */
[----:B------:R-:W-:Y:S01]  /*4f90*/  HMMA.16816.F32 R96, R64, R24, R96 ;  /* 0x000000184060723c */ /* 0x000fe20000001860 */
[----:B------:R3:W1:Y:S07]  /*4fa0*/  MUFU.TANH R24, R5 ;  /* 0x0000000500187308 */ /* 0x00066e0000002400 */
[----:B------:R-:W-:Y:S01]  /*4fb0*/  HMMA.16816.F32 R92, R68, R18, R92 ;  /* 0x00000012445c723c */ /* 0x000fe2000000185c */
[----:B------:R-:W2:Y:S07]  /*4fc0*/  LDSM.16.M88.4 R16, [R120+0xb000] ;  /* 0x00b000007810783b */ /* 0x000eae0000000200 */
[----:B------:R-:W-:Y:S01]  /*4fd0*/  HMMA.16816.F32 R76, R104, R22, R76 ;  /* 0x00000016684c723c */ /* 0x000fe2000000184c */
[----:B---3--:R-:W3:Y:S07]  /*4fe0*/  LDSM.16.M88.4 R4, [R120+0xb800] ;  /* 0x00b800007804783b */ /* 0x008eee0000000200 */
[----:B-1----:R-:W-:Y:S08]  /*4ff0*/  HMMA.16816.F32 R88, R68, R12, R88 ;  /* 0x0000000c4458723c */ /* 0x002ff00000001858 */
[----:B------:R-:W-:Y:S01]  /*5000*/  HMMA.16816.F32 R92, R72, R10, R92 ;  /* 0x0000000a485c723c */ /* 0x000fe2000000185c */
[----:B------:R-:W1:Y:S07]  /*5010*/  LDSM.16.M88.4 R8, [R116+0xb000] ;  /* 0x00b000007408783b */ /* 0x000e6e0000000200 */
[C---:B------:R-:W-:Y:S01]  /*5020*/  HMMA.16816.F32 R84, R68.reuse, R14, R84 ;  /* 0x0000000e4454723c */ /* 0x040fe20000001854 */
[----:B------:R-:W1:Y:S07]  /*5030*/  LDSM.16.M88.4 R12, [R116+0xb800] ;  /* 0x00b80000740c783b */ /* 0x000e6e0000000200 */
[C---:B----4-:R-:W-:Y:S01]  /*5040*/  HMMA.16816.F32 R80, R68.reuse, R28, R80 ;  /* 0x0000001c4450723c */ /* 0x050fe20000001850 */
[----:B------:R-:W-:Y:S01]  /*5050*/  IADD3 R132, PT, PT, R0, -0x1, RZ ;  /* 0xffffffff00847810 */ /* 0x000fe20007ffe0ff */
        /* <DEDUP_REMOVED lines=10> */
[----:B-----5:R-:W-:Y:S01]  /*5100*/  IADD3 R125, PT, PT, R125, R121, -R46 ;  /* 0x000000797d7d7210 */ /* 0x020fe20007ffe82e */
[----:B------:R-:W-:-:S04]  /*5110*/  DEPBAR.LE SB0, 0x0 ;  /* 0x000080000000791a */ /* 0x000fc80000000000 */
[C---:B--2---:R-:W-:Y:S08]  /*5120*/  HMMA.16816.F32 R88, R72.reuse, R16, R88 ;  /* 0x000000104858723c */ /* 0x044ff00000001858 */
[C---:B------:R-:W-:Y:S08]  /*5130*/  HMMA.16816.F32 R84, R72.reuse, R18, R84 ;  /* 0x000000124854723c */ /* 0x040ff00000001854 */
[C---:B---3--:R-:W-:Y:S08]  /*5140*/  HMMA.16816.F32 R80, R72.reuse, R4, R80 ;  /* 0x000000044850723c */ /* 0x048ff00000001850 */
[----:B------:R-:W-:Y:S08]  /*5150*/  HMMA.16816.F32 R76, R72, R6, R76 ;  /* 0x00000006484c723c */ /* 0x000ff0000000184c */
[C---:B------:R-:W-:Y:S08]  /*5160*/  HMMA.16816.F32 R92, R64.reuse, R26, R92 ;  /* 0x0000001a405c723c */ /* 0x040ff0000000185c */
[C---:B-1----:R-:W-:Y:S08]  /*5170*/  HMMA.16816.F32 R88, R64.reuse, R8, R88 ;  /* 0x000000084058723c */ /* 0x042ff00000001858 */
[C---:B------:R-:W-:Y:S08]  /*5180*/  HMMA.16816.F32 R84, R64.reuse, R10, R84 ;  /* 0x0000000a4054723c */ /* 0x040ff00000001854 */
[C---:B------:R-:W-:Y:S08]  /*5190*/  HMMA.16816.F32 R80, R64.reuse, R12, R80 ;  /* 0x0000000c4050723c */ /* 0x040ff00000001850 */
[----:B------:R-:W-:Y:S01]  /*51a0*/  HMMA.16816.F32 R76, R64, R14, R76 ;  /* 0x0000000e404c723c */ /* 0x000fe2000000184c */
        /* <DEDUP_REMOVED lines=21> */
[----:B------:R-:W-:Y:S01]  /*5300*/  SHF.R.U32.HI R9, RZ, 0x2, R209 ;  /* 0x00000002ff097819 */ /* 0x000fe200000116d1 */
[-C--:B------:R-:W-:Y:S01]  /*5310*/  FMUL.FTZ R76, R76, R123.reuse ;  /* 0x0000007b4c4c7220 */ /* 0x080fe20000410000 */
[----:B------:R-:W-:Y:S01]  /*5320*/  LOP3.LUT R30, R210, 0x1f0, RZ, 0xc0, !PT ;  /* 0x000001f0d21e7812 */ /* 0x000fe200078ec0ff */
[----:B------:R-:W-:Y:S01]  /*5330*/  FMUL.FTZ R77, R77, R123 ;  /* 0x0000007b4d4d7220 */ /* 0x000fe20000410000 */
[----:B------:R-:W-:Y:S01]  /*5340*/  ISETP.GT.AND P1, PT, R132, R225, PT ;  /* 0x000000e18400720c */ /* 0x000fe20003f24270 */
[----:B------:R-:W1:Y:S01]  /*5350*/  MUFU.TANH R118, R118 ;  /* 0x0000007600767308 */ /* 0x000e620000002400 */
[----:B------:R-:W-:-:S02]  /*5360*/  LOP3.LUT R30, R30, 0x7, R9, 0xf8, !PT ;  /* 0x000000071e1e7812 */ /* 0x000fc400078ef809 */
[----:B------:R-:W-:Y:S02]  /*5370*/  IADD3 R9, PT, PT, R121, -R46, -R44 ;  /* 0x8000002e79097210 */ /* 0x000fe40007ffe82c */
[----:B------:R-:W-:-:S03]  /*5380*/  LEA R30, R231, R30, 0x6 ;  /* 0x0000001ee71e7211 */ /* 0x000fc600078e30ff */
[----:B------:R-:W2:Y:S01]  /*5390*/  MUFU.TANH R112, R112 ;  /* 0x0000007000707308 */ /* 0x000ea20000002400 */
[----:B------:R-:W-:-:S07]  /*53a0*/  IADD3 R222, PT, PT, R30, R9, RZ ;  /* 0x000000091ede7210 */ /* 0x000fce0007ffe0ff */
        /* <DEDUP_REMOVED lines=43> */
[----:B------:R-:W1:Y:S08]  /*5660*/  MUFU.TANH R28, R28 ;  /* 0x0000001c001c7308 */ /* 0x000e700000002400 */
[----:B------:R-:W1:Y:S01]  /*5670*/  MUFU.TANH R64, R64 ;  /* 0x0000004000407308 */ /* 0x000e620000002400 */
[----:B------:R-:W-:Y:S01]  /*5680*/  IADD3 R44, PT, PT, R30, R125, RZ ;  /* 0x0000007d1e2c7210 */ /* 0x000fe20007ffe0ff */
[----:B------:R-:W-:Y:S01]  /*5690*/  BSSY.RECONVERGENT B1, `(.L_x_3079) ;  /* 0x00000bd000017945 */ /* 0x000fe20003800200 */
[----:B------:R-:W-:-:S02]  /*56a0*/  VIMNMX R224, PT, PT, RZ, R222, !PT ;  /* 0x000000deffe07248 */ /* 0x000fc40007fe0100 */
[C-C-:B------:R-:W-:Y:S02]  /*56b0*/  VIADDMNMX R223, R44.reuse, 0x1, R121.reuse, PT ;  /* 0x000000012cdf7846 */ /* 0x140fe40003800179 */
[----:B------:R-:W-:Y:S02]  /*56c0*/  VIADDMNMX R221, R44, 0x9, R121, PT ;  /* 0x000000092cdd7846 */ /* 0x000fe40003800179 */
[----:B------:R-:W-:Y:S02]  /*56d0*/  LOP3.LUT R69, R182, 0x200, RZ, 0xc0, !PT ;  /* 0x00000200b6457812 */ /* 0x000fe400078ec0ff */
[----:B------:R-:W-:Y:S01]  /*56e0*/  VIADDMNMX R222, R222, 0x8, RZ, !PT ;  /* 0x00000008dede7846 */ /* 0x000fe200078001ff */
[----:B------:R-:W-:Y:S06]  /*56f0*/  BAR.SYNC.DEFER_BLOCKING 0x0 ;  /* 0x0000000000007b1d */ /* 0x000fec0000010000 */
[----:B--234-:R-:W-:Y:S05]  /*5700*/  @!P1 BRA `(.L_x_3080) ;  /* 0x0000000800d49947 */ /* 0x01cfea0003800000 */
        /* <DEDUP_REMOVED lines=13> */
.L_x_3082:
[----:B------:R-:W2:Y:S01]  /*57e0*/  LD.E R46, desc[UR4][R2.64+0x170] ;  /* 0x00017004022e7980 */ /* 0x000ea2000c101900 */
[----:B------:R-:W-:Y:S02]  /*57f0*/  LEA R29, R0, 0xffffff00, 0x7 ;  /* 0xffffff00001d7811 */ /* 0x000fe400078e38ff */
[----:B------:R-:W-:Y:S01]  /*5800*/  IABS R19, R42 ;  /* 0x0000002a00137213 */ /* 0x000fe20000000000 */
[----:B------:R-:W3:Y:S01]  /*5810*/  LD.E.64 R66, desc[UR4][R2.64+0x20] ;  /* 0x0000200402427980 */ /* 0x000ee2000c101b00 */
[----:B------:R-:W-:Y:S02]  /*5820*/  IABS R9, R29 ;  /* 0x0000001d00097213 */ /* 0x000fe40000000000 */
[-C--:B--2---:R-:W-:Y:S02]  /*5830*/  IABS R23, R46.reuse ;  /* 0x0000002e00177213 */ /* 0x084fe40000000000 */
[-C--:B------:R-:W-:Y:S02]  /*5840*/  IABS R30, R46.reuse ;  /* 0x0000002e001e7213 */ /* 0x080fe40000000000 */
[----:B------:R-:W2:Y:S01]  /*5850*/  I2F.RP R25, R23 ;  /* 0x0000001700197306 */ /* 0x000ea20000209400 */
[----:B------:R-:W-:-:S02]  /*5860*/  LOP3.LUT R29, R29, R46, RZ, 0x3c, !PT ;  /* 0x0000002e1d1d7212 */ /* 0x000fc400078e3cff */
[----:B------:R-:W-:Y:S01]  /*5870*/  IMAD.MOV R30, RZ, RZ, -R30 ;  /* 0x000000ffff1e7224 */ /* 0x000fe200078e0a1e */
[----:B------:R-:W-:-:S04]  /*5880*/  LOP3.LUT R42, R42, R46, RZ, 0x3c, !PT ;  /* 0x0000002e2a2a7212 */ /* 0x000fc800078e3cff */
[----:B--2---:R-:W2:Y:S02]  /*5890*/  MUFU.RCP R50, R25 ;  /* 0x0000001900327308 */ /* 0x004ea40000001000 */
[----:B--2---:R-:W-:-:S06]  /*58a0*/  VIADD R50, R50, 0xffffffe ;  /* 0x0ffffffe32327836 */ /* 0x004fcc0000000000 */
[----:B------:R-:W2:Y:S02]  /*58b0*/  F2I.FTZ.U32.TRUNC.NTZ R51, R50 ;  /* 0x0000003200337305 */ /* 0x000ea4000021f000 */
[----:B--2---:R-:W-:Y:S01]  /*58c0*/  IMAD.MOV R44, RZ, RZ, -R51 ;  /* 0x000000ffff2c7224 */ /* 0x004fe200078e0a33 */
[----:B------:R-:W-:-:S03]  /*58d0*/  MOV R50, RZ ;  /* 0x000000ff00327202 */ /* 0x000fc60000000f00 */
        /* <DEDUP_REMOVED lines=44> */
.L_x_3083:
[----:B------:R-:W-:Y:S05]  /*5ba0*/  BSYNC.RECONVERGENT B0 ;  /* 0x0000000000007941 */ /* 0x000fea0003800200 */
.L_x_3081:
[C---:B------:R-:W-:Y:S01]  /*5bb0*/  IMAD.SHL.U32 R9, R216.reuse, 0x20, RZ ;  /* 0x00000020d8097824 */ /* 0x040fe200078e00ff */
[----:B------:R-:W-:Y:S02]  /*5bc0*/  ISETP.GE.AND P3, PT, R45, R236, PT ;  /* 0x000000ec2d00720c */ /* 0x000fe40003f66270 */
[----:B------:R-:W-:Y:S02]  /*5bd0*/  SHF.L.U64.HI R30, R216, 0x5, R217 ;  /* 0x00000005d81e7819 */ /* 0x000fe400000102d9 */
[----:B------:R-:W-:Y:S02]  /*5be0*/  IADD3 R50, P4, PT, R9, R226, RZ ;  /* 0x000000e209327210 */ /* 0x000fe40007f9e0ff */
[----:B------:R-:W-:-:S03]  /*5bf0*/  ISETP.GE.AND P1, PT, R43, R236, PT ;  /* 0x000000ec2b00720c */ /* 0x000fc60003f26270 */
[----:B------:R-:W-:Y:S01]  /*5c00*/  IMAD.X R51, R30, 0x1, R227, P4 ;  /* 0x000000011e337824 */ /* 0x000fe200020e06e3 */
[----:B-1----:R-:W-:-:S03]  /*5c10*/  IADD3 R76, P4, PT, R50, R9, RZ ;  /* 0x00000009324c7210 */ /* 0x002fc60007f9e0ff */
        /* <DEDUP_REMOVED lines=100> */
.L_x_3080:
[----:B------:R-:W-:Y:S05]  /*6260*/  BSYNC.RECONVERGENT B1 ;  /* 0x0000000000017941 */ /* 0x000fea0003800200 */
.L_x_3079:
[----:B------:R-:W-:Y:S01]  /*6270*/  IMAD.SHL.U32 R135, R209, 0x2, RZ ;  /* 0x00000002d1877824 */ /* 0x000fe200078e00ff */
[----:B------:R-:W3:Y:S04]  /*6280*/  LD.E R139, desc[UR4][R2.64+0xdc] ;  /* 0x0000dc04028b7980 */ /* 0x000ee8000c101900 */
[----:B------:R-:W-:-:S05]  /*6290*/  LOP3.LUT R135, R135, 0x6, RZ, 0xc0, !PT ;  /* 0x0000000687877812 */ /* 0x000fca00078ec0ff */
[----:B------:R-:W-:-:S05]  /*62a0*/  IMAD R93, R132, 0x80, R135 ;  /* 0x00000080845d7824 */ /* 0x000fca00078e0287 */
[CC--:B------:R-:W-:Y:S01]  /*62b0*/  ISETP.GE.AND P3, PT, R93.reuse, R224.reuse, PT ;  /* 0x000000e05d00720c */ /* 0x0c0fe20003f66270 */
[C---:B------:R-:W-:Y:S01]  /*62c0*/  VIADD R92, R93.reuse, 0x1 ;  /* 0x000000015d5c7836 */ /* 0x040fe20000000000 */
[CC--:B------:R-:W-:Y:S01]  /*62d0*/  ISETP.GE.AND P4, PT, R93.reuse, R223.reuse, PT ;  /* 0x000000df5d00720c */ /* 0x0c0fe20003f86270 */
[----:B------:R-:W-:Y:S01]  /*62e0*/  VIADD R91, R93, 0x8 ;  /* 0x000000085d5b7836 */ /* 0x000fe20000000000 */
[----:B--2---:R-:W-:Y:S02]  /*62f0*/  FSEL R67, R117, -INF , P3 ;  /* 0xff80000075437808 */ /* 0x004fe40001800000 */
[-C--:B------:R-:W-:Y:S02]  /*6300*/  ISETP.GE.AND P3, PT, R92, R224.reuse, PT ;  /* 0x000000e05c00720c */ /* 0x080fe40003f66270 */
[----:B------:R-:W-:Y:S02]  /*6310*/  FSEL R67, R67, -INF , !P4 ;  /* 0xff80000043437808 */ /* 0x000fe40006000000 */
[----:B------:R-:W-:Y:S01]  /*6320*/  ISETP.GE.AND P4, PT, R91, R224, PT ;  /* 0x000000e05b00720c */ /* 0x000fe20003f86270 */
[C---:B------:R-:W-:Y:S01]  /*6330*/  VIADD R89, R93.reuse, 0x9 ;  /* 0x000000095d597836 */ /* 0x040fe20000000000 */
[----:B-1----:R-:W-:Y:S01]  /*6340*/  FSEL R30, R118, -INF , P3 ;  /* 0xff800000761e7808 */ /* 0x002fe20001800000 */
[----:B------:R-:W-:Y:S01]  /*6350*/  VIADD R88, R93, 0x10 ;  /* 0x000000105d587836 */ /* 0x000fe20000000000 */
[----:B------:R-:W-:-:S02]  /*6360*/  ISETP.GE.AND P3, PT, R91, R223, PT ;  /* 0x000000df5b00720c */ /* 0x000fc40003f66270 */
[----:B------:R-:W-:Y:S02]  /*6370*/  FSEL R65, R115, -INF , P4 ;  /* 0xff80000073417808 */ /* 0x000fe40002000000 */
        /* <DEDUP_REMOVED lines=18> */
[----:B------:R-:W-:Y:S01]  /*64a0*/  ISETP.GE.AND P3, PT, R80, R224, PT ;  /* 0x000000e05000720c */ /* 0x000fe20003f66270 */
[C---:B------:R-:W-:Y:S01]  /*64b0*/  VIADD R44, R93.reuse, 0x21 ;  /* 0x000000215d2c7836 */ /* 0x040fe20000000000 */
[----:B------:R-:W-:Y:S01]  /*64c0*/  FSEL R9, R126, -INF , P4 ;  /* 0xff8000007e097808 */ /* 0x000fe20002000000 */
[----:B------:R-:W-:Y:S01]  /*64d0*/  VIADD R79, R93, 0x28 ;  /* 0x000000285d4f7836 */ /* 0x000fe20000000000 */
[----:B------:R-:W-:-:S02]  /*64e0*/  ISETP.GE.AND P4, PT, R80, R223, PT ;  /* 0x000000df5000720c */ /* 0x000fc40003f86270 */
[----:B------:R-:W-:Y:S02]  /*64f0*/  FSEL R51, R100, -INF , P3 ;  /* 0xff80000064337808 */ /* 0x000fe40001800000 */
[-C--:B------:R-:W-:Y:S02]  /*6500*/  ISETP.GE.AND P3, PT, R44, R224.reuse, PT ;  /* 0x000000e02c00720c */ /* 0x080fe40003f66270 */
[----:B------:R-:W-:Y:S02]  /*6510*/  FSEL R51, R51, -INF , !P4 ;  /* 0xff80000033337808 */ /* 0x000fe40006000000 */
[----:B------:R-:W-:Y:S01]  /*6520*/  ISETP.GE.AND P4, PT, R79, R224, PT ;  /* 0x000000e04f00720c */ /* 0x000fe20003f86270 */
        /* <DEDUP_REMOVED lines=26> */
[C---:B------:R-:W-:Y:S01]  /*66d0*/  ISETP.GE.AND P3, PT, R70.reuse, R224, PT ;  /* 0x000000e04600720c */ /* 0x040fe20003f66270 */
[----:B------:R-:W-:Y:S01]  /*66e0*/  VIADD R66, R93, 0x41 ;  /* 0x000000415d427836 */ /* 0x000fe20000000000 */
[----:B------:R-:W-:Y:S01]  /*66f0*/  FSEL R29, R29, -INF , !P5 ;  /* 0xff8000001d1d7808 */ /* 0x000fe20006800000 */
[----:B------:R-:W-:Y:S01]  /*6700*/  VIADD R46, R93, 0x48 ;  /* 0x000000485d2e7836 */ /* 0x000fe20000000000 */
[----:B------:R-:W-:Y:S02]  /*6710*/  FSEL R63, R63, -INF , P4 ;  /* 0xff8000003f3f7808 */ /* 0x000fe40002000000 */
[-C--:B------:R-:W-:Y:S02]  /*6720*/  ISETP.GE.AND P5, PT, R87, R223.reuse, PT ;  /* 0x000000df5700720c */ /* 0x080fe40003fa6270 */
[----:B------:R-:W-:Y:S02]  /*6730*/  ISETP.GE.AND P4, PT, R70, R223, PT ;  /* 0x000000df4600720c */ /* 0x000fe40003f86270 */
[----:B------:R-:W-:-:S02]  /*6740*/  FSEL R108, R108, -INF , P3 ;  /* 0xff8000006c6c7808 */ /* 0x000fc40001800000 */
        /* <DEDUP_REMOVED lines=17> */
[C---:B------:R-:W-:Y:S01]  /*6860*/  VIADD R58, R93.reuse, 0x51 ;  /* 0x000000515d3a7836 */ /* 0x040fe20000000000 */
        /* <DEDUP_REMOVED lines=29> */
[----:B------:R-:W-:Y:S02]  /*6a40*/  ISETP.GE.AND P5, PT, R58, R223, PT ;  /* 0x000000df3a00720c */ /* 0x000fe40003fa6270 */
[-C--:B------:R-:W-:Y:S02]  /*6a50*/  ISETP.GE.AND P3, PT, R62, R224.reuse, PT ;  /* 0x000000e03e00720c */ /* 0x080fe40003f66270 */
[----:B------:R-:W-:Y:S02]  /*6a60*/  FSEL R173, R11, -INF , !P4 ;  /* 0xff8000000bad7808 */ /* 0x000fe40006000000 */
[----:B------:R-:W-:Y:S01]  /*6a70*/  ISETP.GE.AND P4, PT, R63, R224, PT ;  /* 0x000000e03f00720c */ /* 0x000fe20003f86270 */
[----:B------:R-:W-:Y:S01]  /*6a80*/  VIADD R24, R93, 0x69 ;  /* 0x000000695d187836 */ /* 0x000fe20000000000 */
[----:B------:R-:W-:Y:S01]  /*6a90*/  FSEL R203, R27, -INF , !P5 ;  /* 0xff8000001bcb7808 */ /* 0x000fe20006800000 */
[----:B------:R-:W-:Y:S01]  /*6aa0*/  VIADD R83, R93, 0x70 ;  /* 0x000000705d537836 */ /* 0x000fe20000000000 */
[----:B------:R-:W-:-:S02]  /*6ab0*/  FSEL R171, R22, -INF , P3 ;  /* 0xff80000016ab7808 */ /* 0x000fc40001800000 */
[-C--:B------:R-:W-:Y:S02]  /*6ac0*/  ISETP.GE.AND P5, PT, R48, R223.reuse, PT ;  /* 0x000000df3000720c */ /* 0x080fe40003fa6270 */
[----:B------:R-:W-:Y:S02]  /*6ad0*/  ISETP.GE.AND P3, PT, R63, R223, PT ;  /* 0x000000df3f00720c */ /* 0x000fe40003f66270 */
[----:B------:R-:W-:Y:S02]  /*6ae0*/  FSEL R13, R13, -INF , P4 ;  /* 0xff8000000d0d7808 */ /* 0x000fe40002000000 */
[----:B------:R-:W-:Y:S02]  /*6af0*/  FSEL R193, R18, -INF , !P5 ;  /* 0xff80000012c17808 */ /* 0x000fe40006800000 */
[----:B------:R-:W-:Y:S02]  /*6b00*/  ISETP.GE.AND P4, PT, R24, R224, PT ;  /* 0x000000e01800720c */ /* 0x000fe40003f86270 */
[----:B------:R-:W-:-:S02]  /*6b10*/  FSEL R167, R13, -INF , !P3 ;  /* 0xff8000000da77808 */ /* 0x000fc40005800000 */
[-C--:B------:R-:W-:Y:S02]  /*6b20*/  ISETP.GE.AND P5, PT, R62, R223.reuse, PT ;  /* 0x000000df3e00720c */ /* 0x080fe40003fa6270 */
[----:B------:R-:W-:Y:S01]  /*6b30*/  ISETP.GE.AND P3, PT, R83, R224, PT ;  /* 0x000000e05300720c */ /* 0x000fe20003f66270 */
[----:B------:R-:W-:Y:S01]  /*6b40*/  VIADD R90, R93, 0x79 ;  /* 0x000000795d5a7836 */ /* 0x000fe20000000000 */
[----:B------:R-:W-:Y:S01]  /*6b50*/  FSEL R31, R31, -INF , P4 ;  /* 0xff8000001f1f7808 */ /* 0x000fe20002000000 */
[----:B------:R-:W-:Y:S01]  /*6b60*/  VIADD R86, R93, 0x71 ;  /* 0x000000715d567836 */ /* 0x000fe20000000000 */
[----:B------:R-:W-:Y:S01]  /*6b70*/  FSEL R171, R171, -INF , !P5 ;  /* 0xff800000abab7808 */ /* 0x000fe20006800000 */
[----:B------:R-:W-:Y:S01]  /*6b80*/  VIADD R22, R93, 0x78 ;  /* 0x000000785d167836 */ /* 0x000fe20000000000 */
[----:B------:R-:W-:Y:S02]  /*6b90*/  ISETP.GE.AND P4, PT, R83, R223, PT ;  /* 0x000000df5300720c */ /* 0x000fe40003f86270 */
[----:B------:R-:W-:-:S02]  /*6ba0*/  FSEL R68, R68, -INF , P3 ;  /* 0xff80000044447808 */ /* 0x000fc40001800000 */
[----:B------:R-:W-:Y:S02]  /*6bb0*/  ISETP.GE.AND P5, PT, R24, R223, PT ;  /* 0x000000df1800720c */ /* 0x000fe40003fa6270 */
[----:B------:R-:W-:Y:S02]  /*6bc0*/  FSEL R155, R68, -INF , !P4 ;  /* 0xff800000449b7808 */ /* 0x000fe40006000000 */
[----:B------:R-:W-:Y:S02]  /*6bd0*/  FSEL R165, R31, -INF , !P5 ;  /* 0xff8000001fa57808 */ /* 0x000fe40006800000 */
[-C--:B------:R-:W-:Y:S02]  /*6be0*/  ISETP.GE.AND P4, PT, R90, R224.reuse, PT ;  /* 0x000000e05a00720c */ /* 0x080fe40003f86270 */
[-C--:B------:R-:W-:Y:S02]  /*6bf0*/  ISETP.GE.AND P3, PT, R86, R224.reuse, PT ;  /* 0x000000e05600720c */ /* 0x080fe40003f66270 */
[----:B------:R-:W-:-:S02]  /*6c00*/  ISETP.GE.AND P5, PT, R22, R224, PT ;  /* 0x000000e01600720c */ /* 0x000fc40003fa6270 */
[----:B------:R-:W-:Y:S02]  /*6c10*/  ISETP.GE.AND P1, PT, R93, R222, PT ;  /* 0x000000de5d00720c */ /* 0x000fe40003f26270 */
[----:B------:R-:W-:Y:S02]  /*6c20*/  FSEL R85, R85, -INF , P4 ;  /* 0xff80000055557808 */ /* 0x000fe40002000000 */
[----:B------:R-:W-:Y:S02]  /*6c30*/  FSEL R15, R15, -INF , P3 ;  /* 0xff8000000f0f7808 */ /* 0x000fe40001800000 */
[----:B------:R-:W-:Y:S02]  /*6c40*/  FSEL R82, R82, -INF , P5 ;  /* 0xff80000052527808 */ /* 0x000fe40002800000 */
[----:B------:R-:W-:Y:S02]  /*6c50*/  ISETP.GE.AND P4, PT, R22, R223, PT ;  /* 0x000000df1600720c */ /* 0x000fe40003f86270 */
[----:B------:R-:W-:-:S02]  /*6c60*/  ISETP.GE.AND P3, PT, R93, R221, PT ;  /* 0x000000dd5d00720c */ /* 0x000fc40003f66270 */
[-C--:B------:R-:W-:Y:S02]  /*6c70*/  ISETP.GE.AND P5, PT, R86, R223.reuse, PT ;  /* 0x000000df5600720c */ /* 0x080fe40003fa6270 */
[----:B------:R-:W-:Y:S02]  /*6c80*/  FSEL R18, R112, -INF , P1 ;  /* 0xff80000070127808 */ /* 0x000fe40000800000 */
[----:B------:R-:W-:Y:S02]  /*6c90*/  ISETP.GE.AND P1, PT, R92, R222, PT ;  /* 0x000000de5c00720c */ /* 0x000fe40003f26270 */
[----:B------:R-:W-:Y:S02]  /*6ca0*/  FSEL R151, R82, -INF , !P4 ;  /* 0xff80000052977808 */ /* 0x000fe40006000000 */
[----:B------:R-:W-:Y:S02]  /*6cb0*/  FSEL R153, R15, -INF , !P5 ;  /* 0xff8000000f997808 */ /* 0x000fe40006800000 */
[----:B------:R-:W-:-:S02]  /*6cc0*/  ISETP.GE.AND P4, PT, R90, R223, PT ;  /* 0x000000df5a00720c */ /* 0x000fc40003f86270 */
[----:B------:R-:W-:Y:S02]  /*6cd0*/  FSEL R18, R18, -INF , !P3 ;  /* 0xff80000012127808 */ /* 0x000fe40005800000 */
[----:B------:R-:W-:Y:S02]  /*6ce0*/  ISETP.GE.AND P5, PT, R92, R221, PT ;  /* 0x000000dd5c00720c */ /* 0x000fe40003fa6270 */
[-C--:B------:R-:W-:Y:S02]  /*6cf0*/  ISETP.GE.AND P3, PT, R91, R222.reuse, PT ;  /* 0x000000de5b00720c */ /* 0x080fe40003f66270 */
[----:B------:R-:W-:Y:S02]  /*6d00*/  FSEL R57, R113, -INF , P1 ;  /* 0xff80000071397808 */ /* 0x000fe40000800000 */
[----:B------:R-:W-:Y:S02]  /*6d10*/  ISETP.GE.AND P1, PT, R89, R222, PT ;  /* 0x000000de5900720c */ /* 0x000fe40003f26270 */
[----:B------:R-:W-:-:S02]  /*6d20*/  FSEL R149, R85, -INF , !P4 ;  /* 0xff80000055957808 */ /* 0x000fc40006000000 */
[-C--:B------:R-:W-:Y:S02]  /*6d30*/  ISETP.GE.AND P4, PT, R91, R221.reuse, PT ;  /* 0x000000dd5b00720c */ /* 0x080fe40003f86270 */
[----:B------:R-:W-:Y:S02]  /*6d40*/  FSEL R31, R114, -INF , P3 ;  /* 0xff800000721f7808 */ /* 0x000fe40001800000 */
[----:B------:R-:W-:Y:S02]  /*6d50*/  FSEL R57, R57, -INF , !P5 ;  /* 0xff80000039397808 */ /* 0x000fe40006800000 */
[----:B------:R-:W-:Y:S02]  /*6d60*/  ISETP.GE.AND P5, PT, R89, R221, PT ;  /* 0x000000dd5900720c */ /* 0x000fe40003fa6270 */
[----:B------:R-:W-:Y:S02]  /*6d70*/  ISETP.GE.AND P3, PT, R88, R222, PT ;  /* 0x000000de5800720c */ /* 0x000fe40003f66270 */
[----:B------:R-:W-:-:S02]  /*6d80*/  FSEL R27, R52, -INF , P1 ;  /* 0xff800000341b7808 */ /* 0x000fc40000800000 */
[----:B------:R-:W-:Y:S02]  /*6d90*/  ISETP.GE.AND P1, PT, R87, R222, PT ;  /* 0x000000de5700720c */ /* 0x000fe40003f26270 */
[----:B------:R-:W-:Y:S02]  /*6da0*/  FSEL R31, R31, -INF , !P4 ;  /* 0xff8000001f1f7808 */ /* 0x000fe40006000000 */
[-C--:B------:R-:W-:Y:S02]  /*6db0*/  ISETP.GE.AND P4, PT, R88, R221.reuse, PT ;  /* 0x000000dd5800720c */ /* 0x080fe40003f86270 */
[----:B------:R-:W-:Y:S02]  /*6dc0*/  FSEL R11, R53, -INF , P3 ;  /* 0xff800000350b7808 */ /* 0x000fe40001800000 */
[----:B------:R-:W-:Y:S02]  /*6dd0*/  FSEL R27, R27, -INF , !P5 ;  /* 0xff8000001b1b7808 */ /* 0x000fe40006800000 */
[----:B------:R-:W-:-:S02]  /*6de0*/  ISETP.GE.AND P5, PT, R87, R221, PT ;  /* 0x000000dd5700720c */ /* 0x000fc40003fa6270 */
[-C--:B------:R-:W-:Y:S02]  /*6df0*/  ISETP.GE.AND P3, PT, R84, R222.reuse, PT ;  /* 0x000000de5400720c */ /* 0x080fe40003f66270 */
[----:B------:R-:W-:Y:S02]  /*6e00*/  FSEL R17, R54, -INF , P1 ;  /* 0xff80000036117808 */ /* 0x000fe40000800000 */
[----:B------:R-:W-:Y:S02]  /*6e10*/  ISETP.GE.AND P1, PT, R81, R222, PT ;  /* 0x000000de5100720c */ /* 0x000fe40003f26270 */
[----:B------:R-:W-:Y:S02]  /*6e20*/  FSEL R11, R11, -INF , !P4 ;  /* 0xff8000000b0b7808 */ /* 0x000fe40006000000 */
[----:B------:R-:W-:Y:S02]  /*6e30*/  ISETP.GE.AND P4, PT, R84, R221, PT ;  /* 0x000000dd5400720c */ /* 0x000fe40003f86270 */
[----:B------:R-:W-:-:S02]  /*6e40*/  FSEL R15, R55, -INF , P3 ;  /* 0xff800000370f7808 */ /* 0x000fc40001800000 */
        /* <DEDUP_REMOVED lines=10> */
[----:B------:R-:W-:Y:S02]  /*6ef0*/  FSEL R37, R37, -INF , P1 ;  /* 0xff80000025257808 */ /* 0x000fe40000800000 */
[----:B------:R-:W-:-:S02]  /*6f00*/  ISETP.GE.AND P3, PT, R79, R222, PT ;  /* 0x000000de4f00720c */ /* 0x000fc40003f66270 */
[----:B------:R-:W-:Y:S02]  /*6f10*/  ISETP.GE.AND P1, PT, R77, R222, PT ;  /* 0x000000de4d00720c */ /* 0x000fe40003f26270 */
[----:B------:R-:W-:Y:S02]  /*6f20*/  FSEL R44, R36, -INF , !P4 ;  /* 0xff800000242c7808 */ /* 0x000fe40006000000 */
[----:B------:R-:W-:Y:S02]  /*6f30*/  FSEL R36, R37, -INF , !P5 ;  /* 0xff80000025247808 */ /* 0x000fe40006800000 */
[-C--:B------:R-:W-:Y:S02]  /*6f40*/  ISETP.GE.AND P4, PT, R79, R221.reuse, PT ;  /* 0x000000dd4f00720c */ /* 0x080fe40003f86270 */
[----:B------:R-:W-:Y:S02]  /*6f50*/  FSEL R38, R38, -INF , P3 ;  /* 0xff80000026267808 */ /* 0x000fe40001800000 */
[----:B------:R-:W-:-:S02]  /*6f60*/  ISETP.GE.AND P5, PT, R77, R221, PT ;  /* 0x000000dd4d00720c */ /* 0x000fc40003fa6270 */
[----:B------:R-:W-:Y:S02]  /*6f70*/  FSEL R37, R39, -INF , P1 ;  /* 0xff80000027257808 */ /* 0x000fe40000800000 */
[-C--:B------:R-:W-:Y:S02]  /*6f80*/  ISETP.GE.AND P3, PT, R76, R222.reuse, PT ;  /* 0x000000de4c00720c */ /* 0x080fe40003f66270 */
[----:B------:R-:W-:Y:S02]  /*6f90*/  ISETP.GE.AND P1, PT, R74, R222, PT ;  /* 0x000000de4a00720c */ /* 0x000fe40003f26270 */
[----:B------:R-:W-:Y:S02]  /*6fa0*/  FSEL R39, R38, -INF , !P4 ;  /* 0xff80000026277808 */ /* 0x000fe40006000000 */
[----:B------:R-:W-:Y:S02]  /*6fb0*/  FSEL R37, R37, -INF , !P5 ;  /* 0xff80000025257808 */ /* 0x000fe40006800000 */
[----:B------:R-:W-:-:S02]  /*6fc0*/  ISETP.GE.AND P4, PT, R76, R221, PT ;  /* 0x000000dd4c00720c */ /* 0x000fc40003f86270 */
[----:B------:R-:W-:Y:S02]  /*6fd0*/  FSEL R60, R60, -INF , P3 ;  /* 0xff8000003c3c7808 */ /* 0x000fe40001800000 */
[----:B------:R-:W-:Y:S02]  /*6fe0*/  ISETP.GE.AND P5, PT, R74, R221, PT ;  /* 0x000000dd4a00720c */ /* 0x000fe40003fa6270 */
[----:B------:R-:W-:Y:S02]  /*6ff0*/  FSEL R61, R61, -INF , P1 ;  /* 0xff8000003d3d7808 */ /* 0x000fe40000800000 */
[-C--:B------:R-:W-:Y:S02]  /*7000*/  ISETP.GE.AND P3, PT, R73, R222.reuse, PT ;  /* 0x000000de4900720c */ /* 0x080fe40003f66270 */
[----:B------:R-:W-:Y:S02]  /*7010*/  ISETP.GE.AND P1, PT, R72, R222, PT ;  /* 0x000000de4800720c */ /* 0x000fe40003f26270 */
[----:B------:R-:W-:-:S02]  /*7020*/  FSEL R247, R60, -INF , !P4 ;  /* 0xff8000003cf77808 */ /* 0x000fc40006000000 */
[----:B------:R-:W-:Y:S02]  /*7030*/  FSEL R179, R61, -INF , !P5 ;  /* 0xff8000003db37808 */ /* 0x000fe40006800000 */
[-C--:B------:R-:W-:Y:S02]  /*7040*/  ISETP.GE.AND P4, PT, R73, R221.reuse, PT ;  /* 0x000000dd4900720c */ /* 0x080fe40003f86270 */
[----:B------:R-:W-:Y:S02]  /*7050*/  FSEL R32, R32, -INF , P3 ;  /* 0xff80000020207808 */ /* 0x000fe40001800000 */
        /* <DEDUP_REMOVED lines=27> */
[----:B------:R-:W-:Y:S02]  /*7210*/  FSEL R191, R16, -INF , !P4 ;  /* 0xff80000010bf7808 */ /* 0x000fe40006000000 */
[----:B------:R-:W-:Y:S02]  /*7220*/  FSEL R189, R26, -INF , !P5 ;  /* 0xff8000001abd7808 */ /* 0x000fe40006800000 */
[----:B------:R-:W-:Y:S02]  /*7230*/  FMNMX3.FTZ R16, R67, R30, R65, !PT ;  /* 0x0000001e43107276 */ /* 0x000fe40007810041 */
[----:B------:R-:W-:Y:S02]  /*7240*/  ISETP.GE.AND P5, PT, R48, R221, PT ;  /* 0x000000dd3000720c */ /* 0x000fe40003fa6270 */
[----:B------:R-:W-:Y:S02]  /*7250*/  FSEL R4, R4, -INF , P1 ;  /* 0xff80000004047808 */ /* 0x000fe40000800000 */
[----:B------:R-:W-:-:S02]  /*7260*/  FMNMX3.FTZ R16, R16, R29, R23, !PT ;  /* 0x0000001d10107276 */ /* 0x000fc40007810017 */
[----:B------:R-:W-:Y:S02]  /*7270*/  FSEL R185, R4, -INF , !P5 ;  /* 0xff80000004b97808 */ /* 0x000fe40006800000 */
[----:B------:R-:W-:Y:S02]  /*7280*/  FMNMX3.FTZ R4, R18, R57, R31, !PT ;  /* 0x0000003912047276 */ /* 0x000fe4000781001f */
[C---:B------:R-:W-:Y:S02]  /*7290*/  ISETP.GE.AND P3, PT, R75.reuse, R222, PT ;  /* 0x000000de4b00720c */ /* 0x040fe40003f66270 */
[----:B------:R-:W-:Y:S02]  /*72a0*/  FMNMX3.FTZ R16, R16, R25, R19, !PT ;  /* 0x0000001910107276 */ /* 0x000fe40007810013 */
[----:B------:R-:W-:Y:S02]  /*72b0*/  FMNMX3.FTZ R4, R4, R27, R11, !PT ;  /* 0x0000001b04047276 */ /* 0x000fe4000781000b */
[----:B------:R-:W-:-:S02]  /*72c0*/  ISETP.GE.AND P4, PT, R75, R221, PT ;  /* 0x000000dd4b00720c */ /* 0x000fc40003f86270 */
[----:B------:R-:W-:Y:S02]  /*72d0*/  FSEL R8, R8, -INF , P3 ;  /* 0xff80000008087808 */ /* 0x000fe40001800000 */
[----:B------:R-:W-:Y:S02]  /*72e0*/  FMNMX3.FTZ R21, R16, R9, R51, !PT ;  /* 0x0000000910157276 */ /* 0x000fe40007810033 */
[----:B------:R-:W-:Y:S02]  /*72f0*/  FMNMX3.FTZ R4, R4, R17, R15, !PT ;  /* 0x0000001104047276 */ /* 0x000fe4000781000f */
[----:B------:R-:W-:Y:S02]  /*7300*/  FSEL R187, R8, -INF , !P4 ;  /* 0xff80000008bb7808 */ /* 0x000fe40006000000 */
        /* <DEDUP_REMOVED lines=10> */
[----:B------:R-:W-:Y:S02]  /*73b0*/  ISETP.GE.AND P3, PT, R78, R222, PT ;  /* 0x000000de4e00720c */ /* 0x000fe40003f66270 */
[----:B------:R-:W-:Y:S02]  /*73c0*/  FMNMX3.FTZ R8, R8, R197, R205, !PT ;  /* 0x000000c508087276 */ /* 0x000fe400078100cd */
[----:B------:R-:W-:Y:S02]  /*73d0*/  FMNMX3.FTZ R4, R4, R213, R207, !PT ;  /* 0x000000d504047276 */ /* 0x000fe400078100cf */
[----:B------:R-:W-:-:S02]  /*73e0*/  ISETP.GE.AND P4, PT, R78, R221, PT ;  /* 0x000000dd4e00720c */ /* 0x000fc40003f86270 */
[-C--:B------:R-:W-:Y:S02]  /*73f0*/  ISETP.GE.AND P1, PT, R62, R222.reuse, PT ;  /* 0x000000de3e00720c */ /* 0x080fe40003f26270 */
[----:B------:R-:W-:Y:S02]  /*7400*/  FSEL R10, R10, -INF , P3 ;  /* 0xff8000000a0a7808 */ /* 0x000fe40001800000 */
[----:B------:R-:W-:Y:S02]  /*7410*/  ISETP.GE.AND P3, PT, R63, R222, PT ;  /* 0x000000de3f00720c */ /* 0x000fe40003f66270 */
[----:B------:R-:W-:Y:S02]  /*7420*/  FMNMX3.FTZ R8, R8, R203, R199, !PT ;  /* 0x000000cb08087276 */ /* 0x000fe400078100c7 */
[----:B------:R-:W-:Y:S02]  /*7430*/  FMNMX3.FTZ R4, R4, R201, R191, !PT ;  /* 0x000000c904047276 */ /* 0x000fe400078100bf */
[----:B------:R-:W-:-:S02]  /*7440*/  ISETP.GE.AND P5, PT, R62, R221, PT ;  /* 0x000000dd3e00720c */ /* 0x000fc40003fa6270 */
[----:B------:R-:W-:Y:S02]  /*7450*/  FSEL R163, R10, -INF , !P4 ;  /* 0xff8000000aa37808 */ /* 0x000fe40006000000 */
[----:B------:R-:W-:Y:S02]  /*7460*/  FSEL R5, R5, -INF , P1 ;  /* 0xff80000005057808 */ /* 0x000fe40000800000 */
[----:B------:R-:W-:Y:S02]  /*7470*/  ISETP.GE.AND P4, PT, R63, R221, PT ;  /* 0x000000dd3f00720c */ /* 0x000fe40003f86270 */
[-C--:B------:R-:W-:Y:S02]  /*7480*/  ISETP.GE.AND P1, PT, R24, R222.reuse, PT ;  /* 0x000000de1800720c */ /* 0x080fe40003f26270 */
[----:B------:R-:W-:Y:S02]  /*7490*/  FSEL R7, R7, -INF , P3 ;  /* 0xff80000007077808 */ /* 0x000fe40001800000 */
[----:B------:R-:W-:-:S02]  /*74a0*/  ISETP.GE.AND P3, PT, R83, R222, PT ;  /* 0x000000de5300720c */ /* 0x000fc40003f66270 */
[----:B------:R-:W-:Y:S02]  /*74b0*/  FMNMX3.FTZ R8, R8, R193, R173, !PT ;  /* 0x000000c108087276 */ /* 0x000fe400078100ad */
[----:B------:R-:W-:Y:S02]  /*74c0*/  FMNMX3.FTZ R4, R4, R189, R187, !PT ;  /* 0x000000bd04047276 */ /* 0x000fe400078100bb */
[----:B------:R-:W-:Y:S02]  /*74d0*/  FSEL R161, R5, -INF , !P5 ;  /* 0xff80000005a17808 */ /* 0x000fe40006800000 */
[----:B------:R-:W-:Y:S02]  /*74e0*/  ISETP.GE.AND P5, PT, R24, R221, PT ;  /* 0x000000dd1800720c */ /* 0x000fe40003fa6270 */
[----:B------:R-:W-:Y:S02]  /*74f0*/  FSEL R159, R7, -INF , !P4 ;  /* 0xff800000079f7808 */ /* 0x000fe40006000000 */
[----:B------:R-:W-:-:S02]  /*7500*/  FSEL R6, R6, -INF , P1 ;  /* 0xff80000006067808 */ /* 0x000fc40000800000 */
[----:B------:R-:W-:Y:S02]  /*7510*/  ISETP.GE.AND P4, PT, R83, R221, PT ;  /* 0x000000dd5300720c */ /* 0x000fe40003f86270 */
[-C--:B------:R-:W-:Y:S02]  /*7520*/  ISETP.GE.AND P1, PT, R86, R222.reuse, PT ;  /* 0x000000de5600720c */ /* 0x080fe40003f26270 */
[----:B------:R-:W-:Y:S02]  /*7530*/  FSEL R14, R14, -INF , P3 ;  /* 0xff8000000e0e7808 */ /* 0x000fe40001800000 */
[----:B------:R-:W-:Y:S02]  /*7540*/  FMNMX3.FTZ R8, R8, R171, R167, !PT ;  /* 0x000000ab08087276 */ /* 0x000fe400078100a7 */
[----:B------:R-:W-:Y:S02]  /*7550*/  ISETP.GE.AND P3, PT, R22, R222, PT ;  /* 0x000000de1600720c */ /* 0x000fe40003f66270 */
[----:B------:R-:W-:-:S02]  /*7560*/  FMNMX3.FTZ R4, R4, R185, R163, !PT ;  /* 0x000000b904047276 */ /* 0x000fc400078100a3 */
[----:B------:R-:W-:Y:S02]  /*7570*/  FSEL R157, R6, -INF , !P5 ;  /* 0xff800000069d7808 */ /* 0x000fe40006800000 */
[----:B------:R-:W-:Y:S02]  /*7580*/  FSEL R147, R14, -INF , !P4 ;  /* 0xff8000000e937808 */ /* 0x000fe40006000000 */
[----:B------:R-:W-:Y:S02]  /*7590*/  FMNMX3.FTZ R6, R8, R165, R155, !PT ;  /* 0x000000a508067276 */ /* 0x000fe4000781009b */
[----:B------:R-:W-:Y:S02]  /*75a0*/  FSEL R12, R12, -INF , P1 ;  /* 0xff8000000c0c7808 */ /* 0x000fe40000800000 */
[-C--:B------:R-:W-:Y:S02]  /*75b0*/  ISETP.GE.AND P5, PT, R86, R221.reuse, PT ;  /* 0x000000dd5600720c */ /* 0x080fe40003fa6270 */
[----:B------:R-:W-:-:S02]  /*75c0*/  ISETP.GE.AND P4, PT, R22, R221, PT ;  /* 0x000000dd1600720c */ /* 0x000fc40003f86270 */
[----:B------:R-:W-:Y:S02]  /*75d0*/  ISETP.GE.AND P1, PT, R90, R222, PT ;  /* 0x000000de5a00720c */ /* 0x000fe40003f26270 */
[----:B------:R-:W-:Y:S02]  /*75e0*/  FSEL R28, R28, -INF , P3 ;  /* 0xff8000001c1c7808 */ /* 0x000fe40001800000 */
[----:B------:R-:W-:Y:S02]  /*75f0*/  FMNMX3.FTZ R4, R4, R161, R159, !PT ;  /* 0x000000a104047276 */ /* 0x000fe4000781009f */
[----:B------:R-:W-:Y:S02]  /*7600*/  FMNMX3.FTZ R6, R6, R153, R151, !PT ;  /* 0x0000009906067276 */ /* 0x000fe40007810097 */
[----:B------:R-:W-:Y:S02]  /*7610*/  ISETP.GE.AND P3, PT, R90, R221, PT ;  /* 0x000000dd5a00720c */ /* 0x000fe40003f66270 */
[----:B------:R-:W-:-:S02]  /*7620*/  FSEL R64, R64, -INF , P1 ;  /* 0xff80000040407808 */ /* 0x000fc40000800000 */
[----:B------:R-:W-:Y:S02]  /*7630*/  FSEL R145, R12, -INF , !P5 ;  /* 0xff8000000c917808 */ /* 0x000fe40006800000 */
[----:B------:R-:W-:Y:S02]  /*7640*/  FSEL R143, R28, -INF , !P4 ;  /* 0xff8000001c8f7808 */ /* 0x000fe40006000000 */
[----:B------:R-:W-:Y:S02]  /*7650*/  FMNMX3.FTZ R4, R4, R157, R147, !PT ;  /* 0x0000009d04047276 */ /* 0x000fe40007810093 */
[----:B------:R-:W-:Y:S02]  /*7660*/  FMNMX.FTZ R6, R149, R6, !PT ;  /* 0x0000000695067209 */ /* 0x000fe40007810000 */
[----:B------:R-:W-:Y:S02]  /*7670*/  FSEL R141, R64, -INF , !P3 ;  /* 0xff800000408d7808 */ /* 0x000fe40005800000 */
[----:B------:R-:W-:Y:S01]  /*7680*/  FMNMX3.FTZ R4, R4, R145, R143, !PT ;  /* 0x0000009104047276 */ /* 0x000fe2000781008f */
[----:B------:R-:W1:Y:S03]  /*7690*/  SHFL.BFLY PT, R5, R6, 0x2, 0x1f ;  /* 0x0c401f0006057f89 */ /* 0x000e6600000e0000 */
[----:B------:R-:W-:-:S05]  /*76a0*/  FMNMX.FTZ R7, R141, R4, !PT ;  /* 0x000000048d077209 */ /* 0x000fca0007810000 */
[----:B------:R-:W2:Y:S01]  /*76b0*/  SHFL.BFLY PT, R4, R7, 0x2, 0x1f ;  /* 0x0c401f0007047f89 */ /* 0x000ea200000e0000 */
[----:B-1----:R-:W-:-:S05]  /*76c0*/  FMNMX.FTZ R5, R6, R5, !PT ;  /* 0x0000000506057209 */ /* 0x002fca0007810000 */
[----:B------:R-:W1:Y:S01]  /*76d0*/  SHFL.BFLY PT, R134, R5, 0x1, 0x1f ;  /* 0x0c201f0005867f89 */ /* 0x000e6200000e0000 */
[----:B--2---:R-:W-:-:S05]  /*76e0*/  FMNMX.FTZ R4, R7, R4, !PT ;  /* 0x0000000407047209 */ /* 0x004fca0007810000 */
[----:B------:R-:W2:Y:S01]  /*76f0*/  SHFL.BFLY PT, R133, R4, 0x1, 0x1f ;  /* 0x0c201f0004857f89 */ /* 0x000ea200000e0000 */
[----:B------:R-:W-:-:S04]  /*7700*/  IMAD.IADD R69, R69, 0x1, R40 ;  /* 0x0000000145457824 */ /* 0x000fc800078e0228 */
[----:B------:R-:W-:-:S04]  /*7710*/  IMAD R64, R69, 0x2, R212 ;  /* 0x0000000245407824 */ /* 0x000fc800078e02d4 */
[----:B------:R-:W-:Y:S01]  /*7720*/  IMAD.IADD R46, R169, 0x1, R64 ;  /* 0x00000001a92e7824 */ /* 0x000fe200078e0240 */
[----:B------:R-:W-:Y:S03]  /*7730*/  LDSM.16.MT88.4 R124, [R64+0xc000] ;  /* 0x00c00000407c783b */ /* 0x000fe60000004200 */
[----:B------:R-:W-:Y:S01]  /*7740*/  IMAD.IADD R40, R47, 0x1, R46 ;  /* 0x000000012f287824 */ /* 0x000fe200078e022e */
[----:B------:R-:W-:Y:S01]  /*7750*/  LDSM.16.MT88.4 R108, [R46+0xc000] ;  /* 0x00c000002e6c783b */ /* 0x000fe20000004200 */
[----:B-1----:R-:W-:-:S03]  /*7760*/  FMNMX.FTZ R134, R5, R134, !PT ;  /* 0x0000008605867209 */ /* 0x002fc60007810000 */
[----:B------:R-:W1:Y:S01]  /*7770*/  LDSM.16.MT88.4 R100, [R40+0xc000] ;  /* 0x00c000002864783b */ /* 0x000e620000004200 */
[----:B------:R-:W-:Y:S01]  /*7780*/  FSETP.NEU.FTZ.AND P1, PT, R134, -INF , PT ;  /* 0xff8000008600780b */ /* 0x000fe20003f3d000 */
[----:B---3--:R-:W-:Y:S01]  /*7790*/  FMUL.FTZ R142, R139, R134 ;  /* 0x000000868b8e7220 */ /* 0x008fe20000410000 */
[----:B--2---:R-:W-:Y:S01]  /*77a0*/  FMNMX.FTZ R133, R4, R133, !PT ;  /* 0x0000008504857209 */ /* 0x004fe20007810000 */
[----:B------:R-:W-:-:S03]  /*77b0*/  IMAD.IADD R140, R47, 0x1, R64 ;  /* 0x000000012f8c7824 */ /* 0x000fc600078e0240 */
[----:B------:R-:W-:Y:S01]  /*77c0*/  FSEL R142, R142, RZ, P1 ;  /* 0x000000ff8e8e7208 */ /* 0x000fe20000800000 */
[----:B------:R-:W-:Y:S01]  /*77d0*/  LDSM.16.MT88.4 R92, [R64+0x10000] ;  /* 0x01000000405c783b */ /* 0x000fe20000004200 */
[----:B------:R-:W-:Y:S01]  /*77e0*/  FSETP.NEU.FTZ.AND P1, PT, R133, -INF , PT ;  /* 0xff8000008500780b */ /* 0x000fe20003f3d000 */
[----:B------:R-:W-:Y:S02]  /*77f0*/  FMUL.FTZ R138, R139, R133 ;  /* 0x000000858b8a7220 */ /* 0x000fe40000410000 */
[----:B------:R-:W2:Y:S03]  /*7800*/  LDSM.16.MT88.4 R116, [R140+0xc000] ;  /* 0x00c000008c74783b */ /* 0x000ea60000004200 */
[----:B------:R-:W-:Y:S01]  /*7810*/  FSEL R138, R138, RZ, P1 ;  /* 0x000000ff8a8a7208 */ /* 0x000fe20000800000 */
[----:B------:R-:W3:Y:S01]  /*7820*/  LDSM.16.MT88.4 R84, [R140+0x10000] ;  /* 0x010000008c54783b */ /* 0x000ee20000004200 */
[-CC-:B------:R-:W-:Y:S01]  /*7830*/  FFMA.FTZ R137, R67, R139.reuse, -R142.reuse ;  /* 0x0000008b43897223 */ /* 0x180fe2000001088e */
[----:B------:R-:W-:-:S02]  /*7840*/  FFMA.FTZ R136, R30, R139, -R142 ;  /* 0x0000008b1e887223 */ /* 0x000fc4000001088e */
[----:B------:R-:W4:Y:S01]  /*7850*/  LDSM.16.MT88.4 R76, [R46+0x10000] ;  /* 0x010000002e4c783b */ /* 0x000f220000004200 */
[-CC-:B------:R-:W-:Y:S01]  /*7860*/  FFMA.FTZ R65, R65, R139.reuse, -R142.reuse ;  /* 0x0000008b41417223 */ /* 0x180fe2000001088e */
[-C--:B------:R-:W-:Y:S01]  /*7870*/  FFMA.FTZ R62, R29, R139.reuse, -R142 ;  /* 0x0000008b1d3e7223 */ /* 0x080fe2000001088e */
[-CC-:B------:R-:W-:Y:S01]  /*7880*/  FFMA.FTZ R67, R18, R139.reuse, -R138.reuse ;  /* 0x0000008b12437223 */ /* 0x180fe2000001088a */
[----:B------:R-:W5:Y:S01]  /*7890*/  LDSM.16.MT88.4 R4, [R40+0x10000] ;  /* 0x010000002804783b */ /* 0x000f620000004200 */
[-CC-:B------:R-:W-:Y:S01]  /*78a0*/  FFMA.FTZ R66, R57, R139.reuse, -R138.reuse ;  /* 0x0000008b39427223 */ /* 0x180fe2000001088a */
[-CC-:B------:R-:W-:Y:S01]  /*78b0*/  FFMA.FTZ R63, R31, R139.reuse, -R138.reuse ;  /* 0x0000008b1f3f7223 */ /* 0x180fe2000001088a */
[-C--:B------:R-:W-:Y:S01]  /*78c0*/  FFMA.FTZ R60, R27, R139.reuse, -R138 ;  /* 0x0000008b1b3c7223 */ /* 0x080fe2000001088a */
[----:B------:R-:W-:Y:S01]  /*78d0*/  MUFU.EX2 R137, R137 ;  /* 0x0000008900897308 */ /* 0x000fe20000000800 */
[-C--:B------:R-:W-:Y:S01]  /*78e0*/  FFMA.FTZ R54, R9, R139.reuse, -R142 ;  /* 0x0000008b09367223 */ /* 0x080fe2000001088e */
[-C--:B------:R-:W-:Y:S01]  /*78f0*/  FFMA.FTZ R59, R11, R139.reuse, -R138 ;  /* 0x0000008b0b3b7223 */ /* 0x080fe2000001088a */
[----:B------:R-:W-:Y:S01]  /*7900*/  LDSM.16.MT88.4 R32, [R140+0xc800] ;  /* 0x00c800008c20783b */ /* 0x000fe20000004200 */
[----:B------:R-:W1:Y:S03]  /*7910*/  MUFU.EX2 R136, R136 ;  /* 0x0000008800887308 */ /* 0x000e660000000800 */
[----:B------:R-:W5:Y:S01]  /*7920*/  LDSM.16.MT88.4 R8, [R40+0xc800] ;  /* 0x00c800002808783b */ /* 0x000f620000004200 */
[----:B------:R-:W-:Y:S04]  /*7930*/  MUFU.EX2 R65, R65 ;  /* 0x0000004100417308 */ /* 0x000fe80000000800 */
[----:B------:R-:W2:Y:S04]  /*7940*/  MUFU.EX2 R62, R62 ;  /* 0x0000003e003e7308 */ /* 0x000ea80000000800 */
[----:B------:R-:W-:Y:S01]  /*7950*/  MUFU.EX2 R67, R67 ;  /* 0x0000004300437308 */ /* 0x000fe20000000800 */
[-CC-:B------:R-:W-:Y:S01]  /*7960*/  FFMA.FTZ R61, R23, R139.reuse, -R142.reuse ;  /* 0x0000008b173d7223 */ /* 0x180fe2000001088e */
[-CC-:B------:R-:W-:Y:S01]  /*7970*/  FFMA.FTZ R58, R25, R139.reuse, -R142.reuse ;  /* 0x0000008b193a7223 */ /* 0x180fe2000001088e */
[-C--:B------:R-:W-:Y:S01]  /*7980*/  FFMA.FTZ R57, R19, R139.reuse, -R142 ;  /* 0x0000008b13397223 */ /* 0x080fe2000001088e */
[----:B------:R-:W3:Y:S01]  /*7990*/  MUFU.EX2 R66, R66 ;  /* 0x0000004200427308 */ /* 0x000ee20000000800 */
[-CC-:B------:R-:W-:Y:S01]  /*79a0*/  FFMA.FTZ R56, R17, R139.reuse, -R138.reuse ;  /* 0x0000008b11387223 */ /* 0x180fe2000001088a */
[-CC-:B------:R-:W-:Y:S01]  /*79b0*/  FFMA.FTZ R55, R15, R139.reuse, -R138.reuse ;  /* 0x0000008b0f377223 */ /* 0x180fe2000001088a */
[----:B------:R-:W-:Y:S01]  /*79c0*/  FFMA.FTZ R52, R13, R139, -R138 ;  /* 0x0000008b0d347223 */ /* 0x000fe2000001088a */
[----:B------:R-:W-:Y:S01]  /*79d0*/  MUFU.EX2 R63, R63 ;  /* 0x0000003f003f7308 */ /* 0x000fe20000000800 */
[----:B------:R-:W-:Y:S03]  /*79e0*/  LDSM.16.MT88.4 R28, [R140+0x10800] ;  /* 0x010800008c1c783b */ /* 0x000fe60000004200 */
[----:B------:R-:W4:Y:S01]  /*79f0*/  MUFU.EX2 R60, R60 ;  /* 0x0000003c003c7308 */ /* 0x000f220000000800 */
[----:B-1----:R-:W-:Y:S01]  /*7a00*/  F2FP.F16.F32.PACK_AB R68, R136, R137 ;  /* 0x000000898844723e */ /* 0x002fe200000000ff */
[----:B------:R-:W1:Y:S01]  /*7a10*/  LDSM.16.MT88.4 R12, [R46+0x10800] ;  /* 0x010800002e0c783b */ /* 0x000e620000004200 */
[----:B--2---:R-:W-:-:S02]  /*7a20*/  F2FP.F16.F32.PACK_AB R70, R62, R65 ;  /* 0x000000413e46723e */ /* 0x004fc400000000ff */
[----:B---3--:R-:W-:Y:S01]  /*7a30*/  F2FP.F16.F32.PACK_AB R69, R66, R67 ;  /* 0x000000434245723e */ /* 0x008fe200000000ff */
[----:B------:R-:W-:Y:S01]  /*7a40*/  MUFU.EX2 R61, R61 ;  /* 0x0000003d003d7308 */ /* 0x000fe20000000800 */
[----:B------:R-:W-:Y:S03]  /*7a50*/  LDSM.16.MT88.4 R16, [R64+0x10800] ;  /* 0x010800004010783b */ /* 0x000fe60000004200 */
[----:B------:R-:W-:Y:S01]  /*7a60*/  MUFU.EX2 R54, R54 ;  /* 0x0000003600367308 */ /* 0x000fe20000000800 */
[----:B------:R-:W-:Y:S01]  /*7a70*/  LDSM.16.MT88.4 R24, [R64+0xc800] ;  /* 0x00c800004018783b */ /* 0x000fe20000004200 */
[----:B----4-:R-:W-:Y:S02]  /*7a80*/  F2FP.F16.F32.PACK_AB R71, R60, R63 ;  /* 0x0000003f3c47723e */ /* 0x010fe400000000ff */
[----:B------:R-:W2:Y:S01]  /*7a90*/  MUFU.EX2 R58, R58 ;  /* 0x0000003a003a7308 */ /* 0x000ea20000000800 */
[----:B------:R-:W-:Y:S03]  /*7aa0*/  LDSM.16.MT88.4 R20, [R46+0xc800] ;  /* 0x00c800002e14783b */ /* 0x000fe60000004200 */
[----:B------:R-:W-:Y:S01]  /*7ab0*/  MUFU.EX2 R57, R57 ;  /* 0x0000003900397308 */ /* 0x000fe20000000800 */
[C---:B------:R-:W-:Y:S03]  /*7ac0*/  HMMA.16816.F32 R104, R68.reuse, R100, RZ ;  /* 0x000000644468723c */ /* 0x040fe600000018ff */
[----:B------:R-:W-:Y:S04]  /*7ad0*/  MUFU.EX2 R59, R59 ;  /* 0x0000003b003b7308 */ /* 0x000fe80000000800 */
[----:B------:R-:W3:Y:S01]  /*7ae0*/  MUFU.EX2 R56, R56 ;  /* 0x0000003800387308 */ /* 0x000ee20000000800 */
[C---:B------:R-:W-:Y:S03]  /*7af0*/  HMMA.16816.F32 R100, R68.reuse, R102, RZ ;  /* 0x000000664464723c */ /* 0x040fe600000018ff */
[----:B------:R-:W-:Y:S04]  /*7b00*/  MUFU.EX2 R55, R55 ;  /* 0x0000003700377308 */ /* 0x000fe80000000800 */
[----:B------:R-:W4:Y:S01]  /*7b10*/  MUFU.EX2 R52, R52 ;  /* 0x0000003400347308 */ /* 0x000f220000000800 */
        /* <DEDUP_REMOVED lines=12> */
[----:B-----5:R-:W-:Y:S01]  /*7be0*/  HMMA.16816.F32 R72, R68, R4, RZ ;  /* 0x000000044448723c */ /* 0x020fe200000018ff */
[----:B--2---:R-:W-:-:S02]  /*7bf0*/  F2FP.F16.F32.PACK_AB R4, R58, R61 ;  /* 0x0000003d3a04723e */ /* 0x004fc400000000ff */
[----:B---3--:R-:W-:-:S05]  /*7c00*/  F2FP.F16.F32.PACK_AB R5, R56, R59 ;  /* 0x0000003b3805723e */ /* 0x008fca00000000ff */
[----:B------:R-:W-:Y:S01]  /*7c10*/  HMMA.16816.F32 R68, R68, R6, RZ ;  /* 0x000000064444723c */ /* 0x000fe200000018ff */
[----:B------:R-:W-:Y:S02]  /*7c20*/  F2FP.F16.F32.PACK_AB R6, R54, R57 ;  /* 0x000000393606723e */ /* 0x000fe400000000ff */
[----:B----4-:R-:W-:-:S07]  /*7c30*/  F2FP.F16.F32.PACK_AB R7, R52, R55 ;  /* 0x000000373407723e */ /* 0x010fce00000000ff */
[C---:B------:R-:W-:Y:S08]  /*7c40*/  HMMA.16816.F32 R104, R4.reuse, R8, R104 ;  /* 0x000000080468723c */ /* 0x040ff00000001868 */
[----:B------:R-:W-:Y:S01]  /*7c50*/  HMMA.16816.F32 R100, R4, R10, R100 ;  /* 0x0000000a0464723c */ /* 0x000fe20000001864 */
[----:B------:R-:W2:Y:S01]  /*7c60*/  LDSM.16.MT88.4 R8, [R40+0x10800] ;  /* 0x010800002808783b */ /* 0x000ea20000004200 */
[-C--:B------:R-:W-:Y:S01]  /*7c70*/  FFMA.FTZ R53, R51, R139.reuse, -R142 ;  /* 0x0000008b33357223 */ /* 0x080fe2000001088e */
[----:B------:R-:W-:-:S05]  /*7c80*/  FFMA.FTZ R51, R44, R139, -R138 ;  /* 0x0000008b2c337223 */ /* 0x000fca000001088a */
[----:B-1----:R-:W-:Y:S01]  /*7c90*/  HMMA.16816.F32 R80, R4, R12, R80 ;  /* 0x0000000c0450723c */ /* 0x002fe20000001850 */
[----:B------:R-:W-:-:S04]  /*7ca0*/  FFMA.FTZ R12, R49, R139, -R142 ;  /* 0x0000008b310c7223 */ /* 0x000fc8000001088e */
[----:B------:R1:W-:Y:S03]  /*7cb0*/  MUFU.EX2 R44, R12 ;  /* 0x0000000c002c7308 */ /* 0x0003e60000000800 */
[C---:B------:R-:W-:Y:S08]  /*7cc0*/  HMMA.16816.F32 R120, R4.reuse, R32, R120 ;  /* 0x000000200478723c */ /* 0x040ff00000001878 */
[C---:B------:R-:W-:Y:S01]  /*7cd0*/  HMMA.16816.F32 R116, R4.reuse, R34, R116 ;  /* 0x000000220474723c */ /* 0x040fe20000001874 */
[----:B------:R-:W3:Y:S07]  /*7ce0*/  LDSM.16.MT88.4 R32, [R140+0xd000] ;  /* 0x00d000008c20783b */ /* 0x000eee0000004200 */
[C---:B------:R-:W-:Y:S01]  /*7cf0*/  HMMA.16816.F32 R76, R4.reuse, R14, R76 ;  /* 0x0000000e044c723c */ /* 0x040fe2000000184c */
[----:B-1----:R-:W1:Y:S01]  /*7d00*/  LDSM.16.MT88.4 R12, [R64+0x11000] ;  /* 0x01100000400c783b */ /* 0x002e620000004200 */
[-CC-:B------:R-:W-:Y:S01]  /*7d10*/  FFMA.FTZ R42, R42, R139.reuse, -R142.reuse ;  /* 0x0000008b2a2a7223 */ /* 0x180fe2000001088e */
[-C--:B------:R-:W-:Y:S01]  /*7d20*/  FFMA.FTZ R50, R50, R139.reuse, -R142 ;  /* 0x0000008b32327223 */ /* 0x080fe2000001088e */
[-CC-:B------:R-:W-:Y:S01]  /*7d30*/  FFMA.FTZ R48, R36, R139.reuse, -R138.reuse ;  /* 0x0000008b24307223 */ /* 0x180fe2000001088a */
[-CC-:B------:R-:W-:Y:S01]  /*7d40*/  FFMA.FTZ R47, R39, R139.reuse, -R138.reuse ;  /* 0x0000008b272f7223 */ /* 0x180fe2000001088a */
[----:B------:R4:W-:Y:S02]  /*7d50*/  MUFU.EX2 R49, R42 ;  /* 0x0000002a00317308 */ /* 0x0009e40000000800 */
[C---:B--2---:R-:W-:Y:S02]  /*7d60*/  HMMA.16816.F32 R72, R4.reuse, R8, R72 ;  /* 0x000000080448723c */ /* 0x044fe40000001848 */
[----:B------:R-:W-:Y:S06]  /*7d70*/  MUFU.EX2 R53, R53 ;  /* 0x0000003500357308 */ /* 0x000fec0000000800 */
[C---:B------:R-:W-:Y:S01]  /*7d80*/  HMMA.16816.F32 R68, R4.reuse, R10, R68 ;  /* 0x0000000a0444723c */ /* 0x040fe20000001844 */
[----:B------:R-:W2:Y:S01]  /*7d90*/  LDSM.16.MT88.4 R8, [R46+0x11000] ;  /* 0x011000002e08783b */ /* 0x000ea20000004200 */
[----:B----4-:R-:W-:Y:S01]  /*7da0*/  FFMA.FTZ R42, R37, R139, -R138 ;  /* 0x0000008b252a7223 */ /* 0x010fe2000001088a */
[----:B------:R-:W4:Y:S02]  /*7db0*/  MUFU.EX2 R50, R50 ;  /* 0x0000003200327308 */ /* 0x000f240000000800 */
[----:B------:R-:W-:Y:S02]  /*7dc0*/  LDSM.16.MT88.4 R36, [R40+0x11000] ;  /* 0x011000002824783b */ /* 0x000fe40000004200 */
[----:B------:R-:W-:Y:S01]  /*7dd0*/  MUFU.EX2 R51, R51 ;  /* 0x0000003300337308 */ /* 0x000fe20000000800 */
[C---:B------:R-:W-:Y:S03]  /*7de0*/  HMMA.16816.F32 R96, R4.reuse, R16, R96 ;  /* 0x000000100460723c */ /* 0x040fe60000001860 */
[----:B------:R-:W5:Y:S04]  /*7df0*/  MUFU.EX2 R48, R48 ;  /* 0x0000003000307308 */ /* 0x000f680000000800 */
[----:B------:R-:W-:Y:S04]  /*7e00*/  MUFU.EX2 R47, R47 ;  /* 0x0000002f002f7308 */ /* 0x000fe80000000800 */
[----:B------:R-:W3:Y:S01]  /*7e10*/  MUFU.EX2 R42, R42 ;  /* 0x0000002a002a7308 */ /* 0x000ee20000000800 */
        /* <DEDUP_REMOVED lines=10> */
[----:B------:R-:W2:Y:S01]  /*7ec0*/  LDSM.16.MT88.4 R20, [R46+0xd000] ;  /* 0x00d000002e14783b */ /* 0x000ea20000004200 */
[----:B----4-:R-:W-:-:S02]  /*7ed0*/  F2FP.F16.F32.PACK_AB R4, R50, R53 ;  /* 0x000000353204723e */ /* 0x010fc400000000ff */
[----:B------:R-:W-:Y:S02]  /*7ee0*/  F2FP.F16.F32.PACK_AB R6, R44, R49 ;  /* 0x000000312c06723e */ /* 0x000fe400000000ff */
[----:B-----5:R-:W-:Y:S02]  /*7ef0*/  F2FP.F16.F32.PACK_AB R5, R48, R51 ;  /* 0x000000333005723e */ /* 0x020fe400000000ff */
[----:B---3--:R-:W-:-:S07]  /*7f00*/  F2FP.F16.F32.PACK_AB R7, R42, R47 ;  /* 0x0000002f2a07723e */ /* 0x008fce00000000ff */
[----:B------:R-:W-:Y:S01]  /*7f10*/  HMMA.16816.F32 R120, R4, R32, R120 ;  /* 0x000000200478723c */ /* 0x000fe20000001878 */
[----:B------:R-:W-:-:S07]  /*7f20*/  FFMA.FTZ R146, R175, R139, -R142 ;  /* 0x0000008baf927223 */ /* 0x000fce000001088e */
[C---:B------:R-:W-:Y:S01]  /*7f30*/  HMMA.16816.F32 R116, R4.reuse, R34, R116 ;  /* 0x000000220474723c */ /* 0x040fe20000001874 */
[----:B------:R-:W3:Y:S07]  /*7f40*/  LDSM.16.MT88.4 R32, [R140+0xd800] ;  /* 0x00d800008c20783b */ /* 0x000eee0000004200 */
[----:B-1----:R-:W-:Y:S01]  /*7f50*/  HMMA.16816.F32 R96, R4, R12, R96 ;  /* 0x0000000c0460723c */ /* 0x002fe20000001860 */
[----:B------:R-:W-:-:S04]  /*7f60*/  FFMA.FTZ R12, R177, R139, -R142 ;  /* 0x0000008bb10c7223 */ /* 0x000fc8000001088e */
[----:B------:R1:W-:Y:S03]  /*7f70*/  MUFU.EX2 R175, R12 ;  /* 0x0000000c00af7308 */ /* 0x0003e60000000800 */
[C---:B------:R-:W-:Y:S01]  /*7f80*/  HMMA.16816.F32 R92, R4.reuse, R14, R92 ;  /* 0x0000000e045c723c */ /* 0x040fe2000000185c */
[-C--:B------:R-:W-:Y:S01]  /*7f90*/  FFMA.FTZ R144, R251, R139.reuse, -R142 ;  /* 0x0000008bfb907223 */ /* 0x080fe2000001088e */
[-CC-:B------:R-:W-:Y:S01]  /*7fa0*/  FFMA.FTZ R150, R179, R139.reuse, -R138.reuse ;  /* 0x0000008bb3967223 */ /* 0x180fe2000001088a */
[-CC-:B------:R-:W-:Y:S01]  /*7fb0*/  FFMA.FTZ R148, R245, R139.reuse, -R138.reuse ;  /* 0x0000008bf5947223 */ /* 0x180fe2000001088a */
[-C--:B------:R-:W-:Y:S01]  /*7fc0*/  FFMA.FTZ R181, R181, R139.reuse, -R138 ;  /* 0x0000008bb5b57223 */ /* 0x080fe2000001088a */
[----:B-1----:R-:W1:Y:S01]  /*7fd0*/  LDSM.16.MT88.4 R12, [R64+0x11800] ;  /* 0x01180000400c783b */ /* 0x002e620000004200 */
[-C--:B------:R-:W-:Y:S01]  /*7fe0*/  FFMA.FTZ R249, R249, R139.reuse, -R142 ;  /* 0x0000008bf9f97223 */ /* 0x080fe2000001088e */
[----:B------:R-:W-:Y:S01]  /*7ff0*/  FFMA.FTZ R247, R247, R139, -R138 ;  /* 0x0000008bf7f77223 */ /* 0x000fe2000001088a */
[C---:B--2---:R-:W-:Y:S01]  /*8000*/  HMMA.16816.F32 R80, R4.reuse, R8, R80 ;  /* 0x000000080450723c */ /* 0x044fe20000001850 */
[----:B------:R-:W-:Y:S07]  /*8010*/  MUFU.EX2 R144, R144 ;  /* 0x0000009000907308 */ /* 0x000fee0000000800 */
[C---:B------:R-:W-:Y:S01]  /*8020*/  HMMA.16816.F32 R76, R4.reuse, R10, R76 ;  /* 0x0000000a044c723c */ /* 0x040fe2000000184c */
[----:B------:R-:W2:Y:S01]  /*8030*/  LDSM.16.MT88.4 R8, [R46+0x11800] ;  /* 0x011800002e08783b */ /* 0x000ea20000004200 */
[----:B------:R-:W4:Y:S04]  /*8040*/  MUFU.EX2 R177, R249 ;  /* 0x000000f900b17308 */ /* 0x000f280000000800 */
[----:B------:R-:W5:Y:S04]  /*8050*/  MUFU.EX2 R146, R146 ;  /* 0x0000009200927308 */ /* 0x000f680000000800 */
[----:B------:R-:W-:Y:S04]  /*8060*/  MUFU.EX2 R179, R247 ;  /* 0x000000f700b37308 */ /* 0x000fe80000000800 */
[----:B------:R-:W3:Y:S04]  /*8070*/  MUFU.EX2 R150, R150 ;  /* 0x0000009600967308 */ /* 0x000ee80000000800 */
[----:B------:R-:W-:Y:S04]  /*8080*/  MUFU.EX2 R148, R148 ;  /* 0x0000009400947308 */ /* 0x000fe80000000800 */
[----:B------:R-:W1:Y:S01]  /*8090*/  MUFU.EX2 R181, R181 ;  /* 0x000000b500b57308 */ /* 0x000e620000000800 */
        /* <DEDUP_REMOVED lines=14> */
[----:B----4-:R-:W-:-:S02]  /*8180*/  F2FP.F16.F32.PACK_AB R4, R177, R144 ;  /* 0x00000090b104723e */ /* 0x010fc400000000ff */
[----:B-----5:R-:W-:Y:S02]  /*8190*/  F2FP.F16.F32.PACK_AB R6, R146, R175 ;  /* 0x000000af9206723e */ /* 0x020fe400000000ff */
[----:B---3--:R-:W-:Y:S02]  /*81a0*/  F2FP.F16.F32.PACK_AB R5, R150, R179 ;  /* 0x000000b39605723e */ /* 0x008fe400000000ff */
[----:B-1----:R-:W-:-:S07]  /*81b0*/  F2FP.F16.F32.PACK_AB R7, R181, R148 ;  /* 0x00000094b507723e */ /* 0x002fce00000000ff */
[C---:B------:R-:W-:Y:S08]  /*81c0*/  HMMA.16816.F32 R120, R4.reuse, R32, R120 ;  /* 0x000000200478723c */ /* 0x040ff00000001878 */
[C---:B------:R-:W-:Y:S01]  /*81d0*/  HMMA.16816.F32 R116, R4.reuse, R34, R116 ;  /* 0x000000220474723c */ /* 0x040fe20000001874 */
[----:B------:R-:W1:Y:S07]  /*81e0*/  LDSM.16.MT88.4 R32, [R40+0x11800] ;  /* 0x011800002820783b */ /* 0x000e6e0000004200 */
[C---:B------:R-:W-:Y:S08]  /*81f0*/  HMMA.16816.F32 R96, R4.reuse, R12, R96 ;  /* 0x0000000c0460723c */ /* 0x040ff00000001860 */
[----:B------:R-:W-:Y:S01]  /*8200*/  HMMA.16816.F32 R92, R4, R14, R92 ;  /* 0x0000000e045c723c */ /* 0x000fe2000000185c */
[----:B------:R-:W3:Y:S01]  /*8210*/  LDSM.16.MT88.4 R12, [R40+0xe000] ;  /* 0x00e00000280c783b */ /* 0x000ee20000004200 */
[----:B------:R-:W-:-:S06]  /*8220*/  FFMA.FTZ R152, R195, R139, -R142 ;  /* 0x0000008bc3987223 */ /* 0x000fcc000001088e */
[----:B--2---:R-:W-:Y:S01]  /*8230*/  HMMA.16816.F32 R80, R4, R8, R80 ;  /* 0x000000080450723c */ /* 0x004fe20000001850 */
[-C--:B------:R-:W-:Y:S01]  /*8240*/  FFMA.FTZ R154, R197, R139.reuse, -R142 ;  /* 0x0000008bc59a7223 */ /* 0x080fe2000001088e */
[----:B------:R-:W-:-:S06]  /*8250*/  FFMA.FTZ R156, R215, R139, -R138 ;  /* 0x0000008bd79c7223 */ /* 0x000fcc000001088a */
[C---:B------:R-:W-:Y:S01]  /*8260*/  HMMA.16816.F32 R76, R4.reuse, R10, R76 ;  /* 0x0000000a044c723c */ /* 0x040fe2000000184c */
[----:B------:R-:W2:Y:S01]  /*8270*/  LDSM.16.MT88.4 R8, [R64+0x12000] ;  /* 0x012000004008783b */ /* 0x000ea20000004200 */
[-C--:B------:R-:W-:Y:S01]  /*8280*/  FFMA.FTZ R158, R201, R139.reuse, -R138 ;  /* 0x0000008bc99e7223 */ /* 0x080fe2000001088a */
[-CC-:B------:R-:W-:Y:S01]  /*8290*/  FFMA.FTZ R243, R243, R139.reuse, -R142.reuse ;  /* 0x0000008bf3f37223 */ /* 0x180fe2000001088e */
[-C--:B------:R-:W-:Y:S01]  /*82a0*/  FFMA.FTZ R233, R233, R139.reuse, -R142 ;  /* 0x0000008be9e97223 */ /* 0x080fe2000001088e */
[-CC-:B------:R-:W-:Y:S01]  /*82b0*/  FFMA.FTZ R213, R213, R139.reuse, -R138.reuse ;  /* 0x0000008bd5d57223 */ /* 0x180fe2000001088a */
[----:B------:R-:W-:Y:S01]  /*82c0*/  FFMA.FTZ R36, R207, R139, -R138 ;  /* 0x0000008bcf247223 */ /* 0x000fe2000001088a */
[----:B------:R-:W-:Y:S01]  /*82d0*/  MUFU.EX2 R195, R243 ;  /* 0x000000f300c37308 */ /* 0x000fe20000000800 */
[C---:B------:R-:W-:Y:S03]  /*82e0*/  HMMA.16816.F32 R104, R4.reuse, R16, R104 ;  /* 0x000000100468723c */ /* 0x040fe60000001868 */
[----:B------:R-:W4:Y:S04]  /*82f0*/  MUFU.EX2 R152, R152 ;  /* 0x0000009800987308 */ /* 0x000f280000000800 */
[----:B------:R-:W-:Y:S01]  /*8300*/  MUFU.EX2 R197, R233 ;  /* 0x000000e900c57308 */ /* 0x000fe20000000800 */
[C---:B------:R-:W-:Y:S01]  /*8310*/  HMMA.16816.F32 R100, R4.reuse, R18, R100 ;  /* 0x000000120464723c */ /* 0x040fe20000001864 */
[----:B------:R-:W-:Y:S02]  /*8320*/  LDSM.16.MT88.4 R16, [R46+0xe000] ;  /* 0x00e000002e10783b */ /* 0x000fe40000004200 */
[----:B------:R-:W5:Y:S04]  /*8330*/  MUFU.EX2 R154, R154 ;  /* 0x0000009a009a7308 */ /* 0x000f680000000800 */
[----:B------:R-:W-:Y:S04]  /*8340*/  MUFU.EX2 R156, R156 ;  /* 0x0000009c009c7308 */ /* 0x000fe80000000800 */
[----:B------:R-:W3:Y:S04]  /*8350*/  MUFU.EX2 R207, R213 ;  /* 0x000000d500cf7308 */ /* 0x000ee80000000800 */
[----:B------:R1:W-:Y:S04]  /*8360*/  MUFU.EX2 R201, R36 ;  /* 0x0000002400c97308 */ /* 0x0003e80000000800 */
[----:B------:R-:W2:Y:S01]  /*8370*/  MUFU.EX2 R158, R158 ;  /* 0x0000009e009e7308 */ /* 0x000ea20000000800 */
[----:B-1----:R-:W1:Y:S01]  /*8380*/  LDSM.16.MT88.4 R36, [R46+0x12000] ;  /* 0x012000002e24783b */ /* 0x002e620000004200 */
        /* <DEDUP_REMOVED lines=10> */
[----:B------:R-:W-:Y:S01]  /*8430*/  HMMA.16816.F32 R68, R4, R34, R68 ;  /* 0x000000220444723c */ /* 0x000fe20000001844 */
[----:B----4-:R-:W-:Y:S01]  /*8440*/  F2FP.F16.F32.PACK_AB R4, R152, R195 ;  /* 0x000000c39804723e */ /* 0x010fe200000000ff */
[--C-:B------:R-:W-:Y:S01]  /*8450*/  FFMA.FTZ R160, R205, R139, -R142.reuse ;  /* 0x0000008bcda07223 */ /* 0x100fe2000001088e */
[----:B-----5:R-:W-:Y:S01]  /*8460*/  F2FP.F16.F32.PACK_AB R6, R154, R197 ;  /* 0x000000c59a06723e */ /* 0x020fe200000000ff */
[-C--:B------:R-:W-:Y:S01]  /*8470*/  FFMA.FTZ R162, R199, R139.reuse, -R142 ;  /* 0x0000008bc7a27223 */ /* 0x080fe2000001088e */
[----:B---3--:R-:W-:Y:S01]  /*8480*/  F2FP.F16.F32.PACK_AB R5, R207, R156 ;  /* 0x0000009ccf05723e */ /* 0x008fe200000000ff */
[----:B------:R-:W-:Y:S01]  /*8490*/  FFMA.FTZ R164, R191, R139, -R138 ;  /* 0x0000008bbfa47223 */ /* 0x000fe2000001088a */
[----:B--2---:R-:W-:Y:S01]  /*84a0*/  F2FP.F16.F32.PACK_AB R7, R158, R201 ;  /* 0x000000c99e07723e */ /* 0x004fe200000000ff */
        /* <DEDUP_REMOVED lines=11> */
[C---:B-1----:R-:W-:Y:S01]  /*8560*/  HMMA.16816.F32 R80, R4.reuse, R36, R80 ;  /* 0x000000240450723c */ /* 0x042fe20000001850 */
[----:B------:R-:W-:Y:S01]  /*8570*/  FFMA.FTZ R36, R187, R139, -R138 ;  /* 0x0000008bbb247223 */ /* 0x000fe2000001088a */
[----:B------:R-:W-:Y:S04]  /*8580*/  MUFU.EX2 R160, R160 ;  /* 0x000000a000a07308 */ /* 0x000fe80000000800 */
[----:B------:R-:W1:Y:S02]  /*8590*/  MUFU.EX2 R199, R203 ;  /* 0x000000cb00c77308 */ /* 0x000e640000000800 */
[C---:B------:R-:W-:Y:S02]  /*85a0*/  HMMA.16816.F32 R76, R4.reuse, R38, R76 ;  /* 0x00000026044c723c */ /* 0x040fe4000000184c */
[----:B------:R-:W-:Y:S04]  /*85b0*/  MUFU.EX2 R162, R162 ;  /* 0x000000a200a27308 */ /* 0x000fe80000000800 */
[----:B------:R-:W4:Y:S04]  /*85c0*/  MUFU.EX2 R191, R193 ;  /* 0x000000c100bf7308 */ /* 0x000f280000000800 */
[----:B------:R-:W-:Y:S04]  /*85d0*/  MUFU.EX2 R164, R164 ;  /* 0x000000a400a47308 */ /* 0x000fe80000000800 */
[----:B------:R-:W5:Y:S04]  /*85e0*/  MUFU.EX2 R37, R189 ;  /* 0x000000bd00257308 */ /* 0x000f680000000800 */
        /* <DEDUP_REMOVED lines=14> */
[C---:B--2---:R-:W-:Y:S08]  /*86d0*/  HMMA.16816.F32 R72, R4.reuse, R12, R72 ;  /* 0x0000000c0448723c */ /* 0x044ff00000001848 */
[----:B------:R-:W-:Y:S01]  /*86e0*/  HMMA.16816.F32 R68, R4, R14, R68 ;  /* 0x0000000e0444723c */ /* 0x000fe20000001844 */
[----:B-1----:R-:W-:Y:S01]  /*86f0*/  F2FP.F16.F32.PACK_AB R4, R199, R160 ;  /* 0x000000a0c704723e */ /* 0x002fe200000000ff */
[----:B------:R-:W-:Y:S01]  /*8700*/  LDSM.16.MT88.4 R12, [R46+0x12800] ;  /* 0x012800002e0c783b */ /* 0x000fe20000004200 */
[----:B----4-:R-:W-:-:S02]  /*8710*/  F2FP.F16.F32.PACK_AB R6, R191, R162 ;  /* 0x000000a2bf06723e */ /* 0x010fc400000000ff */
[----:B-----5:R-:W-:Y:S02]  /*8720*/  F2FP.F16.F32.PACK_AB R5, R37, R164 ;  /* 0x000000a42505723e */ /* 0x020fe400000000ff */
[----:B---3--:R-:W-:-:S07]  /*8730*/  F2FP.F16.F32.PACK_AB R7, R39, R36 ;  /* 0x000000242707723e */ /* 0x008fce00000000ff */
[C---:B------:R-:W-:Y:S08]  /*8740*/  HMMA.16816.F32 R104, R4.reuse, R8, R104 ;  /* 0x000000080468723c */ /* 0x040ff00000001868 */
[C---:B------:R-:W-:Y:S01]  /*8750*/  HMMA.16816.F32 R100, R4.reuse, R10, R100 ;  /* 0x0000000a0464723c */ /* 0x040fe20000001864 */
[----:B------:R-:W1:Y:S07]  /*8760*/  LDSM.16.MT88.4 R8, [R40+0x12800] ;  /* 0x012800002808783b */ /* 0x000e6e0000004200 */
[C---:B------:R-:W-:Y:S08]  /*8770*/  HMMA.16816.F32 R112, R4.reuse, R20, R112 ;  /* 0x000000140470723c */ /* 0x040ff00000001870 */
[C---:B------:R-:W-:Y:S01]  /*8780*/  HMMA.16816.F32 R108, R4.reuse, R22, R108 ;  /* 0x00000016046c723c */ /* 0x040fe2000000186c */
[----:B------:R-:W2:Y:S01]  /*8790*/  LDSM.16.MT88.4 R20, [R46+0xf000] ;  /* 0x00f000002e14783b */ /* 0x000ea20000004200 */
        /* <DEDUP_REMOVED lines=9> */
[----:B------:R-:W-:Y:S07]  /*8830*/  MUFU.EX2 R38, R38 ;  /* 0x0000002600267308 */ /* 0x000fee0000000800 */
[----:B-1----:R-:W-:Y:S01]  /*8840*/  HMMA.16816.F32 R72, R4, R8, R72 ;  /* 0x000000080448723c */ /* 0x002fe20000001848 */
[----:B---3--:R-:W-:-:S07]  /*8850*/  FFMA.FTZ R170, R157, R139, -R138 ;  /* 0x0000008b9daa7223 */ /* 0x008fce000001088a */
[C---:B------:R-:W-:Y:S01]  /*8860*/  HMMA.16816.F32 R68, R4.reuse, R10, R68 ;  /* 0x0000000a0444723c */ /* 0x040fe20000001844 */
[----:B------:R-:W1:Y:S01]  /*8870*/  LDSM.16.MT88.4 R8, [R46+0x13000] ;  /* 0x013000002e08783b */ /* 0x000e620000004200 */
[----:B------:R-:W3:Y:S06]  /*8880*/  MUFU.EX2 R167, R171 ;  /* 0x000000ab00a77308 */ /* 0x000eec0000000800 */
[C---:B------:R-:W-:Y:S01]  /*8890*/  HMMA.16816.F32 R92, R4.reuse, R18, R92 ;  /* 0x00000012045c723c */ /* 0x040fe2000000185c */
[----:B------:R-:W4:Y:S01]  /*88a0*/  LDSM.16.MT88.4 R16, [R40+0xf000] ;  /* 0x00f000002810783b */ /* 0x000f220000004200 */
[----:B------:R-:W5:Y:S06]  /*88b0*/  MUFU.EX2 R166, R166 ;  /* 0x000000a600a67308 */ /* 0x000f6c0000000800 */
[C---:B------:R-:W-:Y:S01]  /*88c0*/  HMMA.16816.F32 R80, R4.reuse, R12, R80 ;  /* 0x0000000c0450723c */ /* 0x040fe20000001850 */
[----:B------:R-:W-:Y:S04]  /*88d0*/  MUFU.EX2 R161, R163 ;  /* 0x000000a300a17308 */ /* 0x000fe80000000800 */
[----:B------:R-:W2:Y:S03]  /*88e0*/  MUFU.EX2 R168, R168 ;  /* 0x000000a800a87308 */ /* 0x000ea60000000800 */
[C---:B------:R-:W-:Y:S01]  /*88f0*/  HMMA.16816.F32 R76, R4.reuse, R14, R76 ;  /* 0x0000000e044c723c */ /* 0x040fe2000000184c */
[----:B------:R-:W4:Y:S01]  /*8900*/  LDSM.16.MT88.4 R12, [R64+0x13000] ;  /* 0x01300000400c783b */ /* 0x000f220000004200 */
[----:B------:R-:W-:Y:S04]  /*8910*/  MUFU.EX2 R157, R159 ;  /* 0x0000009f009d7308 */ /* 0x000fe80000000800 */
[----:B------:R-:W1:Y:S02]  /*8920*/  MUFU.EX2 R170, R170 ;  /* 0x000000aa00aa7308 */ /* 0x000e640000000800 */
        /* <DEDUP_REMOVED lines=8> */
[----:B---3--:R-:W-:Y:S01]  /*89b0*/  F2FP.F16.F32.PACK_AB R4, R167, R38 ;  /* 0x00000026a704723e */ /* 0x008fe200000000ff */
[----:B------:R-:W3:Y:S01]  /*89c0*/  LDSM.16.MT88.4 R32, [R140+0xf000] ;  /* 0x00f000008c20783b */ /* 0x000ee20000004200 */
[----:B-----5:R-:W-:-:S02]  /*89d0*/  F2FP.F16.F32.PACK_AB R6, R166, R165 ;  /* 0x000000a5a606723e */ /* 0x020fc400000000ff */
[----:B--2---:R-:W-:Y:S02]  /*89e0*/  F2FP.F16.F32.PACK_AB R5, R168, R161 ;  /* 0x000000a1a805723e */ /* 0x004fe400000000ff */
[----:B-1----:R-:W-:-:S07]  /*89f0*/  F2FP.F16.F32.PACK_AB R7, R170, R157 ;  /* 0x0000009daa07723e */ /* 0x002fce00000000ff */
        /* <DEDUP_REMOVED lines=8> */
[----:B----4-:R-:W-:Y:S01]  /*8a80*/  HMMA.16816.F32 R104, R4, R16, R104 ;  /* 0x000000100468723c */ /* 0x010fe20000001868 */
[----:B------:R-:W-:-:S07]  /*8a90*/  FADD.FTZ R66, R67, R66 ;  /* 0x0000004243427221 */ /* 0x000fce0000010000 */
[C---:B------:R-:W-:Y:S01]  /*8aa0*/  HMMA.16816.F32 R100, R4.reuse, R18, R100 ;  /* 0x000000120464723c */ /* 0x040fe20000001864 */
[----:B------:R-:W4:Y:S07]  /*8ab0*/  LDSM.16.MT88.4 R16, [R140+0xf800] ;  /* 0x00f800008c10783b */ /* 0x000f2e0000004200 */
        /* <DEDUP_REMOVED lines=21> */
[----:B------:R-:W4:Y:S04]  /*8c10*/  MUFU.EX2 R245, R245 ;  /* 0x000000f500f57308 */ /* 0x000f280000000800 */
[----:B------:R-:W-:Y:S04]  /*8c20*/  MUFU.EX2 R27, R27 ;  /* 0x0000001b001b7308 */ /* 0x000fe80000000800 */
[----:B------:R-:W5:Y:S04]  /*8c30*/  MUFU.EX2 R28, R28 ;  /* 0x0000001c001c7308 */ /* 0x000f680000000800 */
[----:B------:R-:W-:Y:S04]  /*8c40*/  MUFU.EX2 R29, R29 ;  /* 0x0000001d001d7308 */ /* 0x000fe80000000800 */
[----:B------:R-:W5:Y:S01]  /*8c50*/  MUFU.EX2 R30, R30 ;  /* 0x0000001e001e7308 */ /* 0x000f620000000800 */
[----:B------:R-:W-:Y:S01]  /*8c60*/  FADD.FTZ R61, R61, R62 ;  /* 0x0000003e3d3d7221 */ /* 0x000fe20000010000 */
[----:B------:R-:W-:Y:S01]  /*8c70*/  FADD.FTZ R59, R59, R60 ;  /* 0x0000003c3b3b7221 */ /* 0x000fe20000010000 */
[----:B---3--:R-:W-:Y:S02]  /*8c80*/  HMMA.16816.F32 R120, R4, R32, R120 ;  /* 0x000000200478723c */ /* 0x008fe40000001878 */
        /* <DEDUP_REMOVED lines=10> */
[----:B----4-:R-:W-:Y:S02]  /*8d30*/  F2FP.F16.F32.PACK_AB R6, R245, R26 ;  /* 0x0000001af506723e */ /* 0x010fe400000000ff */
        /* <DEDUP_REMOVED lines=68> */
[----:B------:R-:W-:Y:S01]  /*9180*/  FADD.FTZ R245, R245, R26 ;  /* 0x0000001af5f57221 */ /* 0x000fe20000010000 */
[----:B------:R-:W-:-:S06]  /*9190*/  FADD.FTZ R243, R30, R29 ;  /* 0x0000001d1ef37221 */ /* 0x000fcc0000010000 */
        /* <DEDUP_REMOVED lines=43> */
[----:B------:R-:W-:Y:S01]  /*9450*/  LOP3.LUT R4, RZ, R11, RZ, 0x33, !PT ;  /* 0x0000000bff047212 */ /* 0x000fe200078e33ff */
[----:B------:R-:W2:Y:S04]  /*9460*/  LD.E.64 R12, desc[UR4][R2.64+0x28] ;  /* 0x00002804020c7980 */ /* 0x000ea8000c101b00 */
        /* <DEDUP_REMOVED lines=28> */
.L_x_3087:
        /* <DEDUP_REMOVED lines=8> */
.L_x_3088:
[----:B------:R-:W-:Y:S05]  /*96b0*/  BSYNC.RECONVERGENT B0 ;  /* 0x0000000000007941 */ /* 0x000fea0003800200 */
.L_x_3086:
[----:B------:R-:W-:Y:S02]  /*96c0*/  SHF.R.U32.HI R210, RZ, 0x1, R209 ;  /* 0x00000001ffd27819 */ /* 0x000fe400000116d1 */
[----:B------:R-:W-:Y:S02]  /*96d0*/  SHF.L.U32 R211, R209, 0x5, RZ ;  /* 0x00000005d1d37819 */ /* 0x000fe400000006ff */
[----:B------:R-:W-:Y:S02]  /*96e0*/  LOP3.LUT R5, R210, 0x8, RZ, 0xc0, !PT ;  /* 0x00000008d2057812 */ /* 0x000fe400078ec0ff */
[-C--:B------:R-:W-:Y:S02]  /*96f0*/  ISETP.GE.AND P3, PT, R45, R236.reuse, PT ;  /* 0x000000ec2d00720c */ /* 0x080fe40003f66270 */
[----:B------:R-:W-:Y:S02]  /*9700*/  ISETP.GE.AND P1, PT, R43, R236, PT ;  /* 0x000000ec2b00720c */ /* 0x000fe40003f26270 */
[----:B------:R-:W-:-:S02]  /*9710*/  LOP3.LUT R4, R5, 0x1c0, R182, 0xf8, !PT ;  /* 0x000001c005047812 */ /* 0x000fc400078ef8b6 */
[----:B------:R-:W-:Y:S02]  /*9720*/  SHF.L.U32 R5, R218, 0x5, RZ ;  /* 0x00000005da057819 */ /* 0x000fe400000006ff */
[----:B------:R-:W-:Y:S02]  /*9730*/  LOP3.LUT R211, R211, 0x7c00, RZ, 0xc0, !PT ;  /* 0x00007c00d3d37812 */ /* 0x000fe400078ec0ff */
[----:B------:R-:W-:Y:S02]  /*9740*/  LOP3.LUT R181, R4, R45, RZ, 0x3c, !PT ;  /* 0x0000002d04b57212 */ /* 0x000fe400078e3cff */
[----:B------:R-:W-:Y:S01]  /*9750*/  SHF.L.U64.HI R4, R218, 0x5, R219 ;  /* 0x00000005da047819 */ /* 0x000fe200000102db */
        /* <DEDUP_REMOVED lines=8> */
[----:B------:R-:W-:Y:S01]  /*97e0*/  LOP3.LUT R7, R6, R181, RZ, 0xfc, !PT ;  /* 0x000000b506077212 */ /* 0x000fe200078efcff */
        /* <DEDUP_REMOVED lines=329> */
[----:B------:R-:W-:Y:S01]  /*ac80*/  IADD3 R132, PT, PT, R0, -0x2, RZ ;  /* 0xfffffffe00847810 */ /* 0x000fe20007ffe0ff */
        /* <DEDUP_REMOVED lines=116> */
[----:B------:R-:W-:Y:S01]  /*b3d0*/  SHF.L.U32 R22, R132, 0x7, RZ ;  /* 0x0000000784167819 */ /* 0x000fe200000006ff */
[----:B------:R-:W3:Y:S03]  /*b3e0*/  LDC.64 R62, c[0x0][0x348] ;  /* 0x0000d200ff3e7b82 */ /* 0x000ee60000000a00 */
[----:B-1----:R-:W-:Y:S01]  /*b3f0*/  IABS R44, R22 ;  /* 0x00000016002c7213 */ /* 0x002fe20000000000 */
[----:B------:R-:W-:Y:S01]  /*b400*/  VIADD R48, R22, 0xffffff80 ;  /* 0xffffff8016307836 */ /* 0x000fe20000000000 */
[----:B---3--:R-:W3:Y:S01]  /*b410*/  LD.E.64 R60, desc[UR4][R62.64+0x20] ;  /* 0x000020043e3c7980 */ /* 0x008ee2000c101b00 */
[-C--:B--2---:R-:W-:Y:S02]  /*b420*/  IABS R46, R57.reuse ;  /* 0x00000039002e7213 */ /* 0x084fe40000000000 */
[----:B------:R-:W-:-:S02]  /*b430*/  IABS R23, R57 ;  /* 0x0000003900177213 */ /* 0x000fc40000000000 */
[----:B------:R-:W1:Y:S01]  /*b440*/  I2F.RP R6, R46 ;  /* 0x0000002e00067306 */ /* 0x000e620000209400 */
[----:B------:R-:W-:Y:S02]  /*b450*/  LOP3.LUT R22, R22, R57, RZ, 0x3c, !PT ;  /* 0x0000003916167212 */ /* 0x000fe400078e3cff */
[----:B------:R-:W-:-:S05]  /*b460*/  IADD3 R23, PT, PT, RZ, -R23, RZ ;  /* 0x80000017ff177210 */ /* 0x000fca0007ffe0ff */
        /* <DEDUP_REMOVED lines=52> */
.L_x_3092:
        /* <DEDUP_REMOVED lines=8> */
.L_x_3093:
[----:B------:R-:W-:Y:S05]  /*b830*/  BSYNC.RECONVERGENT B0 ;  /* 0x0000000000007941 */ /* 0x000fea0003800200 */
.L_x_3091:
        /* <DEDUP_REMOVED lines=8> */
[----:B-1----:R-:W-:Y:S01]  /*b8c0*/  IADD3 R64, P0, PT, R6, R54, RZ ;  /* 0x0000003606407210 */ /* 0x002fe20007f1e0ff */
        /* <DEDUP_REMOVED lines=21> */
[----:B------:R-:W-:Y:S01]  /*ba20*/  IADD3 R56, P4, PT, R58, R6, RZ ;  /* 0x000000063a387210 */ /* 0x000fe20007f9e0ff */
[--C-:B------:R-:W-:Y:S02]  /*ba30*/  IMAD.X R59, R61, 0x1, R22.reuse, P0 ;  /* 0x000000013d3b7824 */ /* 0x100fe400000e0616 */
[----:B------:R2:W-:Y:S02]  /*ba40*/  @P1 STS.128 [R183+0x8800], RZ ;  /* 0x008800ffb7001388 */ /* 0x0005e40000000c00 */
[----:B------:R-:W-:Y:S02]  /*ba50*/  IMAD.X R57, R59, 0x1, R22, P4 ;  /* 0x000000013b397824 */ /* 0x000fe400020e0616 */
[----:B------:R-:W-:Y:S01]  /*ba60*/  @!PT LDS RZ, [RZ] ;  /* 0x00000000fffff984 */ /* 0x000fe20000000800 */
[----:B------:R-:W-:Y:S01]  /*ba70*/  @!PT LDS RZ, [RZ] ;  /* 0x00000000fffff984 */ /* 0x000fe20000000800 */
[----:B------:R-:W-:Y:S01]  /*ba80*/  @!PT LDS RZ, [RZ] ;  /* 0x00000000fffff984 */ /* 0x000fe20000000800 */
[----:B------:R3:W-:Y:S02]  /*ba90*/  @!P3 LDGSTS.E.BYPASS.LTC128B.128 [R183+0x5000], desc[UR4][R64.64] ;  /* 0x0500000040b7bfae */ /* 0x0007e4000b981a04 */
[----:B------:R-:W-:-:S02]  /*baa0*/  @!P1 IMAD.MOV.U32 R23, RZ, RZ, R57 ;  /* 0x000000ffff179224 */ /* 0x000fc400078e0039 */
        /* <DEDUP_REMOVED lines=66> */
.L_x_3090:
[----:B------:R-:W-:Y:S05]  /*bed0*/  BSYNC.RECONVERGENT B1 ;  /* 0x0000000000017941 */ /* 0x000fea0003800200 */
.L_x_3089:
[----:B--2---:R-:W-:Y:S01]  /*bee0*/  IMAD R54, R0, 0x80, R135 ;  /* 0x0000008000367824 */ /* 0x004fe200078e0287 */
[----:B-1----:R-:W2:Y:S03]  /*bef0*/  LD.E R146, desc[UR4][R2.64+0xdc] ;  /* 0x0000dc0402927980 */ /* 0x002ea6000c101900 */
        /* <DEDUP_REMOVED lines=9> */
[----:B------:R-:W-:Y:S02]  /*bf90*/  FSEL R48, R172, -INF , P0 ;  /* 0xff800000ac307808 */ /* 0x000fe40000000000 */
        /* <DEDUP_REMOVED lines=281> */
[----:B------:R-:W-:Y:S02]  /*d130*/  FMNMX3.FTZ R5, R5, R190, R188, !PT ;  /* 0x000000be05057276 */ /* 0x000fe400078100bc */
[----:B------:R-:W-:Y:S02]  /*d140*/  FSEL R49, R49, -INF , P5 ;  /* 0xff80000031317808 */ /* 0x000fe40002800000 */
[----:B------:R-:W-:Y:S02]  /*d150*/  ISETP.GE.AND P5, PT, R4, R222, PT ;  /* 0x000000de0400720c */ /* 0x000fe40003fa6270 */
[----:B------:R-:W-:Y:S02]  /*d160*/  FSEL R158, R51, -INF , !P0 ;  /* 0xff800000339e7808 */ /* 0x000fe40004000000 */
[----:B------:R-:W-:-:S02]  /*d170*/  FMNMX3.FTZ R7, R7, R244, R242, !PT ;  /* 0x000000f407077276 */ /* 0x000fc400078100f2 */
[C---:B------:R-:W-:Y:S02]  /*d180*/  ISETP.GE.AND P0, PT, R54.reuse, R224, PT ;  /* 0x000000e03600720c */ /* 0x040fe40003f06270 */
[----:B------:R-:W-:Y:S02]  /*d190*/  FMNMX3.FTZ R5, R5, R186, R184, !PT ;  /* 0x000000ba05057276 */ /* 0x000fe400078100b8 */
[----:B------:R-:W-:Y:S02]  /*d1a0*/  FSEL R53, R53, -INF , P5 ;  /* 0xff80000035357808 */ /* 0x000fe40002800000 */
[----:B------:R-:W-:Y:S02]  /*d1b0*/  FMNMX3.FTZ R7, R7, R198, R196, !PT ;  /* 0x000000c607077276 */ /* 0x000fe400078100c4 */
[----:B------:R-:W-:Y:S02]  /*d1c0*/  ISETP.GE.AND P5, PT, R54, R223, PT ;  /* 0x000000df3600720c */ /* 0x000fe40003fa6270 */
[----:B------:R-:W-:-:S02]  /*d1d0*/  FSEL R45, R45, -INF , P0 ;  /* 0xff8000002d2d7808 */ /* 0x000fc40000000000 */
[----:B------:R-:W-:Y:S02]  /*d1e0*/  ISETP.GE.AND P0, PT, R54, R222, PT ;  /* 0x000000de3600720c */ /* 0x000fe40003f06270 */
[----:B------:R-:W-:Y:S02]  /*d1f0*/  FMNMX3.FTZ R5, R5, R170, R168, !PT ;  /* 0x000000aa05057276 */ /* 0x000fe400078100a8 */
[----:B------:R-:W-:Y:S02]  /*d200*/  FMNMX3.FTZ R7, R7, R194, R192, !PT ;  /* 0x000000c207077276 */ /* 0x000fe400078100c0 */
[----:B------:R-:W-:Y:S02]  /*d210*/  FSEL R156, R45, -INF , !P5 ;  /* 0xff8000002d9c7808 */ /* 0x000fe40006800000 */
[-C--:B------:R-:W-:Y:S02]  /*d220*/  ISETP.GE.AND P1, PT, R4, R221.reuse, PT ;  /* 0x000000dd0400720c */ /* 0x080fe40003f26270 */
[----:B------:R-:W-:-:S02]  /*d230*/  ISETP.GE.AND P5, PT, R54, R221, PT ;  /* 0x000000dd3600720c */ /* 0x000fc40003fa6270 */
[----:B------:R-:W-:Y:S02]  /*d240*/  FSEL R47, R47, -INF , P0 ;  /* 0xff8000002f2f7808 */ /* 0x000fe40000000000 */
[----:B------:R-:W-:Y:S02]  /*d250*/  FSEL R154, R52, -INF , !P4 ;  /* 0xff800000349a7808 */ /* 0x000fe40006000000 */
[----:B------:R-:W-:Y:S02]  /*d260*/  FSEL R152, R49, -INF , !P3 ;  /* 0xff80000031987808 */ /* 0x000fe40005800000 */
[----:B------:R-:W-:Y:S02]  /*d270*/  FMNMX3.FTZ R5, R5, R166, R164, !PT ;  /* 0x000000a605057276 */ /* 0x000fe400078100a4 */
[----:B------:R-:W-:Y:S02]  /*d280*/  FMNMX3.FTZ R7, R7, R178, R176, !PT ;  /* 0x000000b207077276 */ /* 0x000fe400078100b0 */
[----:B------:R-:W-:-:S02]  /*d290*/  FSEL R150, R53, -INF , !P1 ;  /* 0xff80000035967808 */ /* 0x000fc40004800000 */
[----:B------:R-:W-:Y:S02]  /*d2a0*/  FSEL R148, R47, -INF , !P5 ;  /* 0xff8000002f947808 */ /* 0x000fe40006800000 */
[----:B------:R-:W-:Y:S02]  /*d2b0*/  FMNMX3.FTZ R5, R5, R154, R152, !PT ;  /* 0x0000009a05057276 */ /* 0x000fe40007810098 */
[----:B------:R-:W-:Y:S02]  /*d2c0*/  FMNMX3.FTZ R7, R7, R174, R172, !PT ;  /* 0x000000ae07077276 */ /* 0x000fe400078100ac */
[----:B------:R-:W-:Y:S02]  /*d2d0*/  FMNMX3.FTZ R8, R5, R150, R148, !PT ;  /* 0x0000009605087276 */ /* 0x000fe40007810094 */
[----:B------:R-:W-:-:S03]  /*d2e0*/  FMNMX3.FTZ R7, R7, R162, R160, !PT ;  /* 0x000000a207077276 */ /* 0x000fc600078100a0 */
[----:B------:R-:W1:Y:S01]  /*d2f0*/  SHFL.BFLY PT, R5, R8, 0x2, 0x1f ;  /* 0x0c401f0008057f89 */ /* 0x000e6200000e0000 */
        /* <DEDUP_REMOVED lines=9> */
[----:B------:R-:W-:Y:S02]  /*d390*/  LOP3.LUT R147, R181, 0x200, R182, 0xf8, !PT ;  /* 0x00000200b5937812 */ /* 0x000fe400078ef8b6 */
[----:B------:R-:W-:-:S03]  /*d3a0*/  SEL R180, R180, 0xffffffe0, !P6 ;  /* 0xffffffe0b4b47807 */ /* 0x000fc60007000000 */
[----:B------:R-:W-:Y:S01]  /*d3b0*/  IMAD.U32 R212, RZ, RZ, UR6 ;  /* 0x00000006ffd47e24 */ /* 0x000fe2000f8e00ff */
[----:B-1----:R-:W-:-:S04]  /*d3c0*/  FMNMX.FTZ R136, R5, R136, !PT ;  /* 0x0000008805887209 */ /* 0x002fc80007810000 */
[----:B------:R-:W-:Y:S02]  /*d3d0*/  FSETP.NEU.FTZ.AND P0, PT, R136, -INF , PT ;  /* 0xff8000008800780b */ /* 0x000fe40003f1d000 */
[----:B---3--:R-:W-:Y:S02]  /*d3e0*/  FMNMX.FTZ R137, R4, R137, !PT ;  /* 0x0000008904897209 */ /* 0x008fe40007810000 */
[----:B------:R-:W-:Y:S01]  /*d3f0*/  FSEL R4, R136, RZ, P0 ;  /* 0x000000ff88047208 */ /* 0x000fe20000000000 */
[----:B------:R-:W-:-:S04]  /*d400*/  IMAD R147, R147, 0x2, R212 ;  /* 0x0000000293937824 */ /* 0x000fc800078e02d4 */
[----:B------:R-:W-:Y:S01]  /*d410*/  FADD.FTZ R7, R133, -R4 ;  /* 0x8000000485077221 */ /* 0x000fe20000010000 */
[----:B------:R-:W-:Y:S01]  /*d420*/  IMAD.IADD R133, R180, 0x1, R147 ;  /* 0x00000001b4857824 */ /* 0x000fe200078e0293 */
[----:B------:R-:W-:Y:S01]  /*d430*/  FSETP.NEU.FTZ.AND P1, PT, R137, -INF , PT ;  /* 0xff8000008900780b */ /* 0x000fe20003f3d000 */
[C---:B--2---:R-:W-:Y:S01]  /*d440*/  FMUL.FTZ R145, R146.reuse, R137 ;  /* 0x0000008992917220 */ /* 0x044fe20000410000 */
[----:B------:R-:W-:Y:S01]  /*d450*/  FMUL.FTZ R139, R146, R136 ;  /* 0x00000088928b7220 */ /* 0x000fe20000410000 */
[----:B------:R-:W-:Y:S01]  /*d460*/  VIADD R16, R147, 0xc000 ;  /* 0x0000c00093107836 */ /* 0x000fe20000000000 */
[----:B------:R-:W1:Y:S01]  /*d470*/  LDSM.16.MT88.4 R52, [R133+0x10000] ;  /* 0x010000008534783b */ /* 0x000e620000004200 */
[----:B------:R-:W-:Y:S02]  /*d480*/  FSEL R5, R137, RZ, P1 ;  /* 0x000000ff89057208 */ /* 0x000fe40000800000 */
[----:B------:R-:W-:Y:S01]  /*d490*/  FSEL R145, R145, RZ, P1 ;  /* 0x000000ff91917208 */ /* 0x000fe20000800000 */
[----:B------:R-:W-:Y:S01]  /*d4a0*/  VIADD R157, R147, 0xc040 ;  /* 0x0000c040939d7836 */ /* 0x000fe20000000000 */
        /* <DEDUP_REMOVED lines=19> */
[----:B------:R-:W4:Y:S01]  /*d5e0*/  MUFU.EX2 R141, R141 ;  /* 0x0000008d008d7308 */ /* 0x000f220000000800 */
[----:B------:R-:W-:Y:S03]  /*d5f0*/  LDSM.16.MT88.4 R44, [R147+0x10000] ;  /* 0x01000000932c783b */ /* 0x000fe60000004200 */
        /* <DEDUP_REMOVED lines=79> */
[C---:B--2---:R-:W-:Y:S01]  /*daf0*/  HMMA.16816.F32 R32, R4.reuse, R36, R32 ;  /* 0x000000240420723c */ /* 0x044fe20000001820 */
[----:B------:R-:W-:Y:S01]  /*db00*/  MUFU.EX2 R110, R110 ;  /* 0x0000006e006e7308 */ /* 0x000fe20000000800 */
[-C--:B------:R-:W-:Y:S01]  /*db10*/  FMUL.FTZ R118, R118, R151.reuse ;  /* 0x0000009776767220 */ /* 0x080fe20000410000 */
[----:B------:R-:W-:Y:S01]  /*db20*/  FMUL.FTZ R119, R119, R151 ;  /* 0x0000009777777220 */ /* 0x000fe20000410000 */
[-C--:B------:R-:W-:Y:S01]  /*db30*/  FMUL.FTZ R92, R92, R153.reuse ;  /* 0x000000995c5c7220 */ /* 0x080fe20000410000 */
[----:B------:R-:W2:Y:S01]  /*db40*/  MUFU.EX2 R109, R109 ;  /* 0x0000006d006d7308 */ /* 0x000ea20000000800 */
[----:B------:R-:W-:Y:S01]  /*db50*/  FMUL.FTZ R93, R93, R153 ;  /* 0x000000995d5d7220 */ /* 0x000fe20000410000 */
[-C--:B------:R-:W-:Y:S01]  /*db60*/  FMUL.FTZ R94, R94, R151.reuse ;  /* 0x000000975e5e7220 */ /* 0x080fe20000410000 */
[----:B------:R-:W-:Y:S01]  /*db70*/  FMUL.FTZ R95, R95, R151 ;  /* 0x000000975f5f7220 */ /* 0x000fe20000410000 */
[----:B------:R-:W-:Y:S01]  /*db80*/  MUFU.EX2 R108, R108 ;  /* 0x0000006c006c7308 */ /* 0x000fe20000000800 */
[-C--:B------:R-:W-:Y:S01]  /*db90*/  FMUL.FTZ R76, R76, R153.reuse ;  /* 0x000000994c4c7220 */ /* 0x080fe20000410000 */
[----:B------:R-:W-:Y:S01]  /*dba0*/  FMUL.FTZ R77, R77, R153 ;  /* 0x000000994d4d7220 */ /* 0x000fe20000410000 */
[-C--:B------:R-:W-:Y:S01]  /*dbb0*/  FMUL.FTZ R78, R78, R151.reuse ;  /* 0x000000974e4e7220 */ /* 0x080fe20000410000 */
[----:B------:R-:W4:Y:S01]  /*dbc0*/  MUFU.EX2 R105, R105 ;  /* 0x0000006900697308 */ /* 0x000f220000000800 */
[C---:B------:R-:W-:Y:S01]  /*dbd0*/  HMMA.16816.F32 R36, R4.reuse, R38, R100 ;  /* 0x000000260424723c */ /* 0x040fe20000001864 */
[----:B------:R-:W-:Y:S01]  /*dbe0*/  FMUL.FTZ R79, R79, R151 ;  /* 0x000000974f4f7220 */ /* 0x000fe20000410000 */
[-C--:B------:R-:W-:Y:S01]  /*dbf0*/  FMUL.FTZ R72, R72, R153.reuse ;  /* 0x0000009948487220 */ /* 0x080fe20000410000 */
[----:B------:R-:W-:Y:S01]  /*dc00*/  FMUL.FTZ R73, R73, R153 ;  /* 0x0000009949497220 */ /* 0x000fe20000410000 */
[-C--:B------:R-:W-:Y:S01]  /*dc10*/  FMUL.FTZ R74, R74, R151.reuse ;  /* 0x000000974a4a7220 */ /* 0x080fe20000410000 */
[----:B------:R-:W-:Y:S01]  /*dc20*/  FMUL.FTZ R75, R75, R151 ;  /* 0x000000974b4b7220 */ /* 0x000fe20000410000 */
[----:B------:R-:W5:Y:S01]  /*dc30*/  LDSM.16.MT88.4 R64, [R147+0x10800] ;  /* 0x010800009340783b */ /* 0x000f620000004200 */
[-C--:B------:R-:W-:Y:S01]  /*dc40*/  FMUL.FTZ R100, R68, R153.reuse ;  /* 0x0000009944647220 */ /* 0x080fe20000410000 */
[----:B------:R-:W-:Y:S01]  /*dc50*/  FMUL.FTZ R101, R69, R153 ;  /* 0x0000009945657220 */ /* 0x000fe20000410000 */
[-C--:B------:R-:W-:Y:S01]  /*dc60*/  FMUL.FTZ R102, R70, R151.reuse ;  /* 0x0000009746667220 */ /* 0x080fe20000410000 */
[----:B------:R-:W-:Y:S01]  /*dc70*/  FMUL.FTZ R103, R71, R151 ;  /* 0x0000009747677220 */ /* 0x000fe20000410000 */
[C---:B------:R-:W-:Y:S01]  /*dc80*/  HMMA.16816.F32 R16, R4.reuse, R20, R16 ;  /* 0x000000140410723c */ /* 0x040fe20000001810 */
[----:B------:R-:W-:Y:S04]  /*dc90*/  LDSM.16.MT88.4 R88, [R157+0x800] ;  /* 0x000800009d58783b */ /* 0x000fe80000004200 */
[----:B------:R-:W-:Y:S03]  /*dca0*/  LDSM.16.MT88.4 R80, [R133+0x10800] ;  /* 0x010800008550783b */ /* 0x000fe60000004200 */
[C---:B------:R-:W-:Y:S01]  /*dcb0*/  HMMA.16816.F32 R40, R4.reuse, R44, R40 ;  /* 0x0000002c0428723c */ /* 0x040fe20000001828 */
[----:B------:R-:W-:Y:S01]  /*dcc0*/  LDSM.16.MT88.4 R68, [R157+0x4800] ;  /* 0x004800009d44783b */ /* 0x000fe20000004200 */
[-CC-:B------:R-:W-:Y:S01]  /*dcd0*/  FFMA.FTZ R115, R179, R146.reuse, -R145.reuse ;  /* 0x00000092b3737223 */ /* 0x180fe20000010891 */
[-CC-:B------:R-:W-:Y:S01]  /*dce0*/  FFMA.FTZ R112, R177, R146.reuse, -R145.reuse ;  /* 0x00000092b1707223 */ /* 0x180fe20000010891 */
[-CC-:B------:R-:W-:Y:S01]  /*dcf0*/  FFMA.FTZ R114, R175, R146.reuse, -R145.reuse ;  /* 0x00000092af727223 */ /* 0x180fe20000010891 */
[-C--:B------:R-:W-:Y:S01]  /*dd00*/  FFMA.FTZ R113, R173, R146.reuse, -R145 ;  /* 0x00000092ad717223 */ /* 0x080fe20000010891 */
[-CC-:B------:R-:W-:Y:S01]  /*dd10*/  FFMA.FTZ R180, R161, R146.reuse, -R139.reuse ;  /* 0x00000092a1b47223 */ /* 0x180fe2000001088b */
[-CC-:B------:R-:W-:Y:S01]  /*dd20*/  FFMA.FTZ R159, R159, R146.reuse, -R139.reuse ;  /* 0x000000929f9f7223 */ /* 0x180fe2000001088b */
[C---:B------:R-:W-:Y:S01]  /*dd30*/  HMMA.16816.F32 R56, R4.reuse, R60, R56 ;  /* 0x0000003c0438723c */ /* 0x040fe20000001838 */
[-C--:B------:R-:W-:Y:S01]  /*dd40*/  FFMA.FTZ R169, R169, R146.reuse, -R139 ;  /* 0x00000092a9a97223 */ /* 0x080fe2000001088b */
[-CC-:B------:R-:W-:Y:S01]  /*dd50*/  FFMA.FTZ R167, R167, R146.reuse, -R145.reuse ;  /* 0x00000092a7a77223 */ /* 0x180fe20000010891 */
[-CC-:B------:R-:W-:Y:S01]  /*dd60*/  FFMA.FTZ R182, R200, R146.reuse, -R145.reuse ;  /* 0x00000092c8b67223 */ /* 0x180fe20000010891 */
[-C--:B------:R-:W-:Y:S01]  /*dd70*/  FFMA.FTZ R163, R163, R146.reuse, -R145 ;  /* 0x00000092a3a37223 */ /* 0x080fe20000010891 */
[-CC-:B------:R-:W-:Y:S01]  /*dd80*/  FFMA.FTZ R202, R202, R146.reuse, -R139.reuse ;  /* 0x00000092caca7223 */ /* 0x180fe2000001088b */
[-C--:B------:R-:W-:Y:S01]  /*dd90*/  FFMA.FTZ R252, R252, R146.reuse, -R139 ;  /* 0x00000092fcfc7223 */ /* 0x080fe2000001088b */
[-CC-:B------:R-:W-:Y:S01]  /*dda0*/  FFMA.FTZ R248, R248, R146.reuse, -R145.reuse ;  /* 0x00000092f8f87223 */ /* 0x180fe20000010891 */
[C---:B------:R-:W-:Y:S01]  /*ddb0*/  HMMA.16816.F32 R20, R4.reuse, R22, R116 ;  /* 0x000000160414723c */ /* 0x040fe20000001874 */
[-C--:B------:R-:W-:Y:S01]  /*ddc0*/  FFMA.FTZ R244, R244, R146.reuse, -R145 ;  /* 0x00000092f4f47223 */ /* 0x080fe20000010891 */
[-C--:B------:R-:W-:Y:S01]  /*ddd0*/  FFMA.FTZ R232, R232, R146.reuse, -R139 ;  /* 0x00000092e8e87223 */ /* 0x080fe2000001088b */
[-C--:B------:R-:W-:Y:S01]  /*dde0*/  FFMA.FTZ R181, R192, R146.reuse, -R145 ;  /* 0x00000092c0b57223 */ /* 0x080fe20000010891 */
[-CC-:B------:R-:W-:Y:S01]  /*ddf0*/  FFMA.FTZ R183, R190, R146.reuse, -R139.reuse ;  /* 0x00000092beb77223 */ /* 0x180fe2000001088b */
[-C--:B------:R-:W-:Y:S01]  /*de00*/  FFMA.FTZ R185, R184, R146.reuse, -R139 ;  /* 0x00000092b8b97223 */ /* 0x080fe2000001088b */
[-C--:B------:R-:W-:Y:S01]  /*de10*/  FFMA.FTZ R196, R196, R146.reuse, -R145 ;  /* 0x00000092c4c47223 */ /* 0x080fe20000010891 */
[-C--:B------:R-:W-:Y:S01]  /*de20*/  FFMA.FTZ R188, R188, R146.reuse, -R139 ;  /* 0x00000092bcbc7223 */ /* 0x080fe2000001088b */
[C---:B------:R-:W-:Y:S01]  /*de30*/  HMMA.16816.F32 R44, R4.reuse, R46, R92 ;  /* 0x0000002e042c723c */ /* 0x040fe2000000185c */
[----:B------:R-:W5:Y:S01]  /*de40*/  LDSM.16.MT88.4 R92, [R133+0xc800] ;  /* 0x00c80000855c783b */ /* 0x000f620000004200 */
[-CC-:B------:R-:W-:Y:S01]  /*de50*/  FFMA.FTZ R187, R176, R146.reuse, -R145.reuse ;  /* 0x00000092b0bb7223 */ /* 0x180fe20000010891 */
[-C--:B------:R-:W-:Y:S01]  /*de60*/  FFMA.FTZ R189, R174, R146.reuse, -R145 ;  /* 0x00000092aebd7223 */ /* 0x080fe20000010891 */
[-CC-:B------:R-:W-:Y:S01]  /*de70*/  FFMA.FTZ R193, R170, R146.reuse, -R139.reuse ;  /* 0x00000092aac17223 */ /* 0x180fe2000001088b */
[-C--:B------:R-:W-:Y:S01]  /*de80*/  FFMA.FTZ R191, R164, R146.reuse, -R139 ;  /* 0x00000092a4bf7223 */ /* 0x080fe2000001088b */
[-CC-:B------:R-:W-:Y:S01]  /*de90*/  FFMA.FTZ R178, R178, R146.reuse, -R145.reuse ;  /* 0x00000092b2b27223 */ /* 0x180fe20000010891 */
[-C--:B------:R-:W-:Y:S01]  /*dea0*/  FFMA.FTZ R172, R172, R146.reuse, -R145 ;  /* 0x00000092acac7223 */ /* 0x080fe20000010891 */
[----:B------:R-:W-:Y:S01]  /*deb0*/  HMMA.16816.F32 R60, R4, R62, R76 ;  /* 0x0000003e043c723c */ /* 0x000fe2000000184c */
[----:B------:R-:W5:Y:S01]  /*dec0*/  LDSM.16.MT88.4 R76, [R155+0x800] ;  /* 0x000800009b4c783b */ /* 0x000f620000004200 */
[----:B------:R-:W-:-:S03]  /*ded0*/  FFMA.FTZ R168, R168, R146, -R139 ;  /* 0x00000092a8a87223 */ /* 0x000fc6000001088b */
[----:B------:R-:W-:Y:S03]  /*dee0*/  LDSM.16.MT88.4 R124, [R147+0xf800] ;  /* 0x00f80000937c783b */ /* 0x000fe60000004200 */
[----:B-1----:R-:W-:Y:S01]  /*def0*/  HMMA.16816.F32 R72, R4, R84, R72 ;  /* 0x000000540448723c */ /* 0x002fe20000001848 */
[----:B---3--:R-:W-:Y:S02]  /*df00*/  F2FP.F16.F32.PACK_AB R84, R106, R111 ;  /* 0x0000006f6a54723e */ /* 0x008fe400000000ff */
[----:B--2---:R-:W-:-:S05]  /*df10*/  F2FP.F16.F32.PACK_AB R85, R109, R110 ;  /* 0x0000006e6d55723e */ /* 0x004fca00000000ff */
[----:B------:R-:W-:Y:S01]  /*df20*/  HMMA.16816.F32 R4, R4, R86, R100 ;  /* 0x000000560404723c */ /* 0x000fe20000001864 */
[----:B------:R-:W-:Y:S01]  /*df30*/  F2FP.F16.F32.PACK_AB R86, R104, R107 ;  /* 0x0000006b6856723e */ /* 0x000fe200000000ff */
[----:B------:R-:W-:Y:S01]  /*df40*/  FFMA.FTZ R116, R171, R146, -R139 ;  /* 0x00000092ab747223 */ /* 0x000fe2000001088b */
[----:B----4-:R-:W-:Y:S01]  /*df50*/  F2FP.F16.F32.PACK_AB R87, R105, R108 ;  /* 0x0000006c6957723e */ /* 0x010fe200000000ff */
[----:B------:R-:W-:Y:S01]  /*df60*/  MUFU.EX2 R115, R115 ;  /* 0x0000007300737308 */ /* 0x000fe20000000800 */
[----:B------:R-:W-:Y:S05]  /*df70*/  LDSM.16.MT88.4 R100, [R147+0xd000] ;  /* 0x00d000009364783b */ /* 0x000fea0000004200 */
[C---:B------:R-:W-:Y:S08]  /*df80*/  HMMA.16816.F32 R8, R84.reuse, R96, R8 ;  /* 0x000000605408723c */ /* 0x040ff00000001808 */
[C---:B------:R-:W-:Y:S01]  /*df90*/  HMMA.16816.F32 R12, R84.reuse, R98, R12 ;  /* 0x00000062540c723c */ /* 0x040fe2000000180c */
[----:B------:R-:W1:Y:S07]  /*dfa0*/  LDSM.16.MT88.4 R96, [R155+0x4800] ;  /* 0x004800009b60783b */ /* 0x000e6e0000004200 */
[C---:B-----5:R-:W-:Y:S08]  /*dfb0*/  HMMA.16816.F32 R40, R84.reuse, R64, R40 ;  /* 0x000000405428723c */ /* 0x060ff00000001828 */
        /* <DEDUP_REMOVED lines=19> */
[----:B------:R-:W3:Y:S07]  /*e0f0*/  MUFU.EX2 R159, R159 ;  /* 0x0000009f009f7308 */ /* 0x000eee0000000800 */
        /* <DEDUP_REMOVED lines=8> */
[----:B--2---:R-:W-:Y:S02]  /*e180*/  F2FP.F16.F32.PACK_AB R81, R161, R116 ;  /* 0x00000074a151723e */ /* 0x004fe400000000ff */
[----:B---3--:R-:W-:Y:S01]  /*e190*/  F2FP.F16.F32.PACK_AB R83, R159, R180 ;  /* 0x000000b49f53723e */ /* 0x008fe200000000ff */
[-C--:B------:R-:W-:Y:S01]  /*e1a0*/  FFMA.FTZ R169, R204, R146.reuse, -R139 ;  /* 0x00000092cca97223 */ /* 0x080fe2000001088b */
[----:B------:R-:W-:Y:S01]  /*e1b0*/  MUFU.EX2 R182, R182 ;  /* 0x000000b600b67308 */ /* 0x000fe20000000800 */
[----:B------:R-:W-:Y:S04]  /*e1c0*/  LDSM.16.MT88.4 R96, [R147+0xd800] ;  /* 0x00d800009360783b */ /* 0x000fe80000004200 */
[C---:B------:R-:W-:Y:S08]  /*e1d0*/  HMMA.16816.F32 R40, R80.reuse, R64, R40 ;  /* 0x000000405028723c */ /* 0x040ff00000001828 */
[C---:B------:R-:W-:Y:S01]  /*e1e0*/  HMMA.16816.F32 R44, R80.reuse, R66, R44 ;  /* 0x00000042502c723c */ /* 0x040fe2000000182c */
[----:B------:R-:W2:Y:S07]  /*e1f0*/  LDSM.16.MT88.4 R64, [R155+0x5000] ;  /* 0x005000009b40783b */ /* 0x000eae0000004200 */
[C---:B------:R-:W-:Y:S08]  /*e200*/  HMMA.16816.F32 R16, R80.reuse, R92, R16 ;  /* 0x0000005c5010723c */ /* 0x040ff00000001810 */
[C---:B------:R-:W-:Y:S01]  /*e210*/  HMMA.16816.F32 R20, R80.reuse, R94, R20 ;  /* 0x0000005e5014723c */ /* 0x040fe20000001814 */
[----:B------:R-:W3:Y:S07]  /*e220*/  LDSM.16.MT88.4 R92, [R133+0xd800] ;  /* 0x00d80000855c783b */ /* 0x000eee0000004200 */
[C---:B-1----:R-:W-:Y:S08]  /*e230*/  HMMA.16816.F32 R56, R80.reuse, R84, R56 ;  /* 0x000000545038723c */ /* 0x042ff00000001838 */
[C---:B------:R-:W-:Y:S01]  /*e240*/  HMMA.16816.F32 R60, R80.reuse, R86, R60 ;  /* 0x00000056503c723c */ /* 0x040fe2000000183c */
[----:B------:R-:W1:Y:S07]  /*e250*/  LDSM.16.MT88.4 R84, [R133+0x11800] ;  /* 0x011800008554783b */ /* 0x000e6e0000004200 */
[----:B------:R-:W-:Y:S01]  /*e260*/  HMMA.16816.F32 R8, R80, R100, R8 ;  /* 0x000000645008723c */ /* 0x000fe20000001808 */
[----:B------:R-:W-:-:S02]  /*e270*/  FFMA.FTZ R100, R165, R146, -R145 ;  /* 0x00000092a5647223 */ /* 0x000fc40000010891 */
[----:B------:R5:W-:Y:S04]  /*e280*/  MUFU.EX2 R165, R167 ;  /* 0x000000a700a57308 */ /* 0x000be80000000800 */
[----:B------:R4:W3:Y:S01]  /*e290*/  MUFU.EX2 R200, R100 ;  /* 0x0000006400c87308 */ /* 0x0008e20000000800 */
[----:B------:R-:W-:Y:S03]  /*e2a0*/  HMMA.16816.F32 R12, R80, R102, R12 ;  /* 0x00000066500c723c */ /* 0x000fe6000000180c */
[----:B------:R-:W-:Y:S01]  /*e2b0*/  MUFU.EX2 R163, R163 ;  /* 0x000000a300a37308 */ /* 0x000fe20000000800 */
[----:B-----5:R-:W-:-:S03]  /*e2c0*/  FFMA.FTZ R167, R250, R146, -R139 ;  /* 0x00000092faa77223 */ /* 0x020fc6000001088b */
[----:B------:R-:W-:Y:S04]  /*e2d0*/  MUFU.EX2 R204, R252 ;  /* 0x000000fc00cc7308 */ /* 0x000fe80000000800 */
[----:B------:R-:W-:Y:S01]  /*e2e0*/  MUFU.EX2 R202, R202 ;  /* 0x000000ca00ca7308 */ /* 0x000fe20000000800 */
[----:B----4-:R-:W4:Y:S03]  /*e2f0*/  LDSM.16.MT88.4 R100, [R157+0x5800] ;  /* 0x005800009d64783b */ /* 0x010f260000004200 */
[----:B------:R-:W5:Y:S04]  /*e300*/  MUFU.EX2 R169, R169 ;  /* 0x000000a900a97308 */ /* 0x000f680000000800 */
[----:B------:R-:W1:Y:S01]  /*e310*/  MUFU.EX2 R167, R167 ;  /* 0x000000a700a77308 */ /* 0x000e620000000800 */
[C---:B------:R-:W-:Y:S08]  /*e320*/  HMMA.16816.F32 R32, R80.reuse, R68, R32 ;  /* 0x000000445020723c */ /* 0x040ff00000001820 */
[C---:B------:R-:W-:Y:S01]  /*e330*/  HMMA.16816.F32 R36, R80.reuse, R70, R36 ;  /* 0x000000465024723c */ /* 0x040fe20000001824 */
[----:B------:R-:W4:Y:S07]  /*e340*/  LDSM.16.MT88.4 R68, [R147+0x11800] ;  /* 0x011800009344783b */ /* 0x000f2e0000004200 */
[C---:B------:R-:W-:Y:S08]  /*e350*/  HMMA.16816.F32 R48, R80.reuse, R76, R48 ;  /* 0x0000004c5030723c */ /* 0x040ff00000001830 */
[C---:B------:R-:W-:Y:S01]  /*e360*/  HMMA.16816.F32 R52, R80.reuse, R78, R52 ;  /* 0x0000004e5034723c */ /* 0x040fe20000001834 */
[----:B------:R-:W4:Y:S07]  /*e370*/  LDSM.16.MT88.4 R76, [R155+0x1800] ;  /* 0x001800009b4c783b */ /* 0x000f2e0000004200 */
[----:B--2---:R-:W-:Y:S01]  /*e380*/  HMMA.16816.F32 R72, R80, R64, R72 ;  /* 0x000000405048723c */ /* 0x004fe20000001848 */
[----:B---3--:R-:W-:-:S02]  /*e390*/  F2FP.F16.F32.PACK_AB R64, R200, R165 ;  /* 0x000000a5c840723e */ /* 0x008fc400000000ff */
[----:B-----5:R-:W-:-:S05]  /*e3a0*/  F2FP.F16.F32.PACK_AB R65, R169, R204 ;  /* 0x000000cca941723e */ /* 0x020fca00000000ff */
[----:B------:R-:W-:Y:S01]  /*e3b0*/  HMMA.16816.F32 R4, R80, R66, R4 ;  /* 0x000000425004723c */ /* 0x000fe20000001804 */
[----:B------:R-:W-:Y:S02]  /*e3c0*/  F2FP.F16.F32.PACK_AB R66, R163, R182 ;  /* 0x000000b6a342723e */ /* 0x000fe400000000ff */
[----:B-1----:R-:W-:-:S05]  /*e3d0*/  F2FP.F16.F32.PACK_AB R67, R202, R167 ;  /* 0x000000a7ca43723e */ /* 0x002fca00000000ff */
[C---:B------:R-:W-:Y:S08]  /*e3e0*/  HMMA.16816.F32 R24, R80.reuse, R88, R24 ;  /* 0x000000585018723c */ /* 0x040ff00000001818 */
[----:B------:R-:W-:Y:S01]  /*e3f0*/  HMMA.16816.F32 R28, R80, R90, R28 ;  /* 0x0000005a501c723c */ /* 0x000fe2000000181c */
[----:B------:R-:W1:Y:S01]  /*e400*/  LDSM.16.MT88.4 R88, [R157+0x1800] ;  /* 0x001800009d58783b */ /* 0x000e620000004200 */
[----:B------:R-:W-:-:S06]  /*e410*/  FFMA.FTZ R171, R246, R146, -R145 ;  /* 0x00000092f6ab7223 */ /* 0x000fcc0000010891 */
[C---:B------:R-:W-:Y:S08]  /*e420*/  HMMA.16816.F32 R16, R64.reuse, R92, R16 ;  /* 0x0000005c4010723c */ /* 0x040ff00000001810 */
[C---:B------:R-:W-:Y:S01]  /*e430*/  HMMA.16816.F32 R20, R64.reuse, R94, R20 ;  /* 0x0000005e4014723c */ /* 0x040fe20000001814 */
[----:B------:R-:W2:Y:S07]  /*e440*/  LDSM.16.MT88.4 R92, [R155+0x5800] ;  /* 0x005800009b5c783b */ /* 0x000eae0000004200 */
[C---:B------:R-:W-:Y:S08]  /*e450*/  HMMA.16816.F32 R48, R64.reuse, R84, R48 ;  /* 0x000000544030723c */ /* 0x040ff00000001830 */
[----:B------:R-:W-:Y:S01]  /*e460*/  HMMA.16816.F32 R52, R64, R86, R52 ;  /* 0x000000564034723c */ /* 0x000fe20000001834 */
[----:B------:R-:W3:Y:S01]  /*e470*/  LDSM.16.MT88.4 R84, [R147+0xe000] ;  /* 0x00e000009354783b */ /* 0x000ee20000004200 */
[-C--:B------:R-:W-:Y:S01]  /*e480*/  FFMA.FTZ R173, R242, R146.reuse, -R145 ;  /* 0x00000092f2ad7223 */ /* 0x080fe20000010891 */
[-CC-:B------:R-:W-:Y:S01]  /*e490*/  FFMA.FTZ R177, R234, R146.reuse, -R139.reuse ;  /* 0x00000092eab17223 */ /* 0x180fe2000001088b */
[----:B------:R-:W-:-:S04]  /*e4a0*/  FFMA.FTZ R175, R206, R146, -R139 ;  /* 0x00000092ceaf7223 */ /* 0x000fc8000001088b */
[C---:B----4-:R-:W-:Y:S01]  /*e4b0*/  HMMA.16816.F32 R56, R64.reuse, R100, R56 ;  /* 0x000000644038723c */ /* 0x050fe20000001838 */
[----:B------:R-:W-:Y:S01]  /*e4c0*/  FFMA.FTZ R100, R214, R146, -R139 ;  /* 0x00000092d6647223 */ /* 0x000fe2000001088b */
[----:B------:R-:W-:Y:S01]  /*e4d0*/  MUFU.EX2 R246, R248 ;  /* 0x000000f800f67308 */ /* 0x000fe20000000800 */
[----:B------:R-:W-:Y:S03]  /*e4e0*/  LDSM.16.MT88.4 R80, [R133+0x12000] ;  /* 0x012000008550783b */ /* 0x000fe60000004200 */
[----:B------:R-:W4:Y:S02]  /*e4f0*/  MUFU.EX2 R171, R171 ;  /* 0x000000ab00ab7308 */ /* 0x000f240000000800 */
[C---:B------:R-:W-:Y:S02]  /*e500*/  HMMA.16816.F32 R40, R64.reuse, R68, R40 ;  /* 0x000000444028723c */ /* 0x040fe40000001828 */
[----:B------:R-:W-:Y:S04]  /*e510*/  MUFU.EX2 R242, R244 ;  /* 0x000000f400f27308 */ /* 0x000fe80000000800 */
[----:B------:R-:W5:Y:S02]  /*e520*/  MUFU.EX2 R173, R173 ;  /* 0x000000ad00ad7308 */ /* 0x000f640000000800 */
[C---:B------:R-:W-:Y:S01]  /*e530*/  HMMA.16816.F32 R44, R64.reuse, R70, R44 ;  /* 0x00000046402c723c */ /* 0x040fe2000000182c */
[----:B------:R-:W3:Y:S01]  /*e540*/  LDSM.16.MT88.4 R68, [R147+0x12000] ;  /* 0x012000009344783b */ /* 0x000ee20000004200 */
[----:B------:R-:W-:Y:S04]  /*e550*/  MUFU.EX2 R177, R177 ;  /* 0x000000b100b17308 */ /* 0x000fe80000000800 */
[----:B------:R-:W5:Y:S02]  /*e560*/  MUFU.EX2 R214, R232 ;  /* 0x000000e800d67308 */ /* 0x000f640000000800 */
[C---:B------:R-:W-:Y:S02]  /*e570*/  HMMA.16816.F32 R8, R64.reuse, R96, R8 ;  /* 0x000000604008723c */ /* 0x040fe40000001808 */
[----:B------:R5:W-:Y:S04]  /*e580*/  MUFU.EX2 R206, R100 ;  /* 0x0000006400ce7308 */ /* 0x000be80000000800 */
[----:B------:R-:W5:Y:S02]  /*e590*/  MUFU.EX2 R175, R175 ;  /* 0x000000af00af7308 */ /* 0x000f640000000800 */
[C---:B------:R-:W-:Y:S01]  /*e5a0*/  HMMA.16816.F32 R12, R64.reuse, R98, R12 ;  /* 0x00000062400c723c */ /* 0x040fe2000000180c */
[----:B------:R-:W-:Y:S07]  /*e5b0*/  LDSM.16.MT88.4 R96, [R133+0xe000] ;  /* 0x00e000008560783b */ /* 0x000fee0000004200 */
[C---:B------:R-:W-:Y:S08]  /*e5c0*/  HMMA.16816.F32 R32, R64.reuse, R76, R32 ;  /* 0x0000004c4020723c */ /* 0x040ff00000001820 */
[C---:B------:R-:W-:Y:S01]  /*e5d0*/  HMMA.16816.F32 R36, R64.reuse, R78, R36 ;  /* 0x0000004e4024723c */ /* 0x040fe20000001824 */
[----:B------:R-:W3:Y:S07]  /*e5e0*/  LDSM.16.MT88.4 R76, [R155+0x2000] ;  /* 0x002000009b4c783b */ /* 0x000eee0000004200 */
[C---:B-1----:R-:W-:Y:S08]  /*e5f0*/  HMMA.16816.F32 R24, R64.reuse, R88, R24 ;  /* 0x000000584018723c */ /* 0x042ff00000001818 */
[C---:B------:R-:W-:Y:S01]  /*e600*/  HMMA.16816.F32 R28, R64.reuse, R90, R28 ;  /* 0x0000005a401c723c */ /* 0x040fe2000000181c */
[----:B------:R-:W-:Y:S07]  /*e610*/  LDSM.16.MT88.4 R88, [R157+0x2000] ;  /* 0x002000009d58783b */ /* 0x000fee0000004200 */
[C---:B------:R-:W-:Y:S08]  /*e620*/  HMMA.16816.F32 R60, R64.reuse, R102, R60 ;  /* 0x00000066403c723c */ /* 0x040ff0000000183c */
[C---:B--2---:R-:W-:Y:S08]  /*e630*/  HMMA.16816.F32 R72, R64.reuse, R92, R72 ;  /* 0x0000005c4048723c */ /* 0x044ff00000001848 */
[----:B------:R-:W-:Y:S01]  /*e640*/  HMMA.16816.F32 R4, R64, R94, R4 ;  /* 0x0000005e4004723c */ /* 0x000fe20000001804 */
[----:B----4-:R-:W-:Y:S01]  /*e650*/  F2FP.F16.F32.PACK_AB R64, R171, R246 ;  /* 0x000000f6ab40723e */ /* 0x010fe200000000ff */
[--C-:B------:R-:W-:Y:S01]  /*e660*/  FFMA.FTZ R179, R198, R146, -R145.reuse ;  /* 0x00000092c6b37223 */ /* 0x100fe20000010891 */
[----:B-----5:R-:W-:Y:S01]  /*e670*/  F2FP.F16.F32.PACK_AB R66, R173, R242 ;  /* 0x000000f2ad42723e */ /* 0x020fe200000000ff */
[----:B------:R-:W-:Y:S01]  /*e680*/  FFMA.FTZ R100, R194, R146, -R145 ;  /* 0x00000092c2647223 */ /* 0x000fe20000010891 */
[----:B------:R-:W-:-:S02]  /*e690*/  F2FP.F16.F32.PACK_AB R65, R214, R177 ;  /* 0x000000b1d641723e */ /* 0x000fc400000000ff */
[----:B------:R-:W-:Y:S01]  /*e6a0*/  F2FP.F16.F32.PACK_AB R67, R175, R206 ;  /* 0x000000ceaf43723e */ /* 0x000fe200000000ff */
[----:B------:R-:W-:Y:S01]  /*e6b0*/  MUFU.EX2 R181, R181 ;  /* 0x000000b500b57308 */ /* 0x000fe20000000800 */
[----:B------:R-:W-:Y:S05]  /*e6c0*/  LDSM.16.MT88.4 R92, [R133+0xe800] ;  /* 0x00e80000855c783b */ /* 0x000fea0000004200 */
[C---:B---3--:R-:W-:Y:S08]  /*e6d0*/  HMMA.16816.F32 R8, R64.reuse, R84, R8 ;  /* 0x000000544008723c */ /* 0x048ff00000001808 */
        /* <DEDUP_REMOVED lines=12> */
[----:B------:R4:W-:Y:S02]  /*e7a0*/  MUFU.EX2 R192, R100 ;  /* 0x0000006400c07308 */ /* 0x0009e40000000800 */
[C---:B------:R-:W-:Y:S02]  /*e7b0*/  HMMA.16816.F32 R48, R64.reuse, R80, R48 ;  /* 0x000000504030723c */ /* 0x040fe40000001830 */
[----:B------:R-:W-:Y:S04]  /*e7c0*/  MUFU.EX2 R183, R183 ;  /* 0x000000b700b77308 */ /* 0x000fe80000000800 */
[----:B------:R-:W5:Y:S02]  /*e7d0*/  MUFU.EX2 R186, R188 ;  /* 0x000000bc00ba7308 */ /* 0x000f640000000800 */
[C---:B------:R-:W-:Y:S01]  /*e7e0*/  HMMA.16816.F32 R52, R64.reuse, R82, R52 ;  /* 0x000000524034723c */ /* 0x040fe20000001834 */
[----:B------:R-:W3:Y:S01]  /*e7f0*/  LDSM.16.MT88.4 R80, [R155+0x2800] ;  /* 0x002800009b50783b */ /* 0x000ee20000004200 */
[----:B------:R-:W-:Y:S03]  /*e800*/  MUFU.EX2 R184, R84 ;  /* 0x0000005400b87308 */ /* 0x000fe60000000800 */
[----:B----4-:R-:W-:Y:S01]  /*e810*/  LDSM.16.MT88.4 R100, [R133+0x12800] ;  /* 0x012800008564783b */ /* 0x010fe20000004200 */
[----:B------:R-:W4:Y:S02]  /*e820*/  MUFU.EX2 R185, R185 ;  /* 0x000000b900b97308 */ /* 0x000f240000000800 */
        /* <DEDUP_REMOVED lines=21> */
[C---:B------:R-:W-:Y:S08]  /*e980*/  HMMA.16816.F32 R8, R68.reuse, R96, R8 ;  /* 0x000000604408723c */ /* 0x040ff00000001808 */
        /* <DEDUP_REMOVED lines=34> */
[-CC-:B------:R-:W-:Y:S01]  /*ebb0*/  FFMA.FTZ R158, R158, R146.reuse, -R145.reuse ;  /* 0x000000929e9e7223 */ /* 0x180fe20000010891 */
[-C--:B------:R-:W-:Y:S01]  /*ebc0*/  FFMA.FTZ R156, R156, R146.reuse, -R145 ;  /* 0x000000929c9c7223 */ /* 0x080fe20000010891 */
[C---:B------:R-:W-:Y:S01]  /*ebd0*/  HMMA.16816.F32 R40, R68.reuse, R80, R40 ;  /* 0x000000504428723c */ /* 0x040fe20000001828 */
        /* <DEDUP_REMOVED lines=53> */
[----:B------:R4:W5:Y:S04]  /*ef30*/  LDSM.16.MT88.4 R64, [R133+0xf800] ;  /* 0x00f800008540783b */ /* 0x0009680000004200 */
[----:B------:R-:W-:Y:S01]  /*ef40*/  LDSM.16.MT88.4 R152, [R155+0x7800] ;  /* 0x007800009b98783b */ /* 0x000fe20000004200 */
[----:B------:R-:W-:Y:S01]  /*ef50*/  HMMA.16816.F32 R124, R68, R126, R12 ;  /* 0x0000007e447c723c */ /* 0x000fe2000000180c */
[----:B------:R-:W-:-:S02]  /*ef60*/  FADD.FTZ R12, R116, R105 ;  /* 0x00000069740c7221 */ /* 0x000fc40000010000 */
[----:B------:R-:W5:Y:S02]  /*ef70*/  LDSM.16.MT88.4 R8, [R157+0x3800] ;  /* 0x003800009d08783b */ /* 0x000f640000004200 */
        /* <DEDUP_REMOVED lines=66> */
.L_x_3085:
[----:B------:R-:W-:-:S07]  /*f3a0*/  IADD3 R232, PT, PT, R132, -0x1, RZ ;  /* 0xffffffff84e87810 */ /* 0x000fce0007ffe0ff */
.L_x_3094:
[----:B------:R-:W-:Y:S05]  /*f3b0*/  BSYNC B2 ;  /* 0x0000000000027941 */ /* 0x000fea0003800000 */
.L_x_3084:
        /* <DEDUP_REMOVED lines=10> */
.L_x_3102:
        /* <DEDUP_REMOVED lines=78> */
.L_x_3097:
[----:B------:R-:W-:Y:S05]  /*f940*/  BSYNC.RECONVERGENT B0 ;  /* 0x0000000000007941 */ /* 0x000fea0003800200 */
.L_x_3096:
[----:B------:R-:W1:Y:S01]  /*f950*/  S2UR UR6, SR_CgaCtaId ;  /* 0x00000000000679c3 */ /* 0x000e620000008800 */
[C---:B------:R-:W-:Y:S01]  /*f960*/  SHF.L.U32 R208, R209.reuse, 0x3, RZ ;  /* 0x00000003d1d07819 */ /* 0x040fe200000006ff */
[----:B------:R-:W-:Y:S01]  /*f970*/  UMOV UR7, 0x400 ;  /* 0x0000040000077882 */ /* 0x000fe20000000000 */
[----:B------:R-:W-:Y:S01]  /*f980*/  LOP3.LUT R12, R209, 0x38, RZ, 0xc0, !PT ;  /* 0x00000038d10c7812 */ /* 0x000fe200078ec0ff */
[----:B------:R-:W-:Y:S01]  /*f990*/  BSSY.RECONVERGENT B1, `(.L_x_3098) ;  /* 0x0000287000017945 */ /* 0x000fe20003800200 */
[C---:B------:R-:W-:Y:S02]  /*f9a0*/  LOP3.LUT R133, R208.reuse, 0x38, RZ, 0xc0, !PT ;  /* 0x00000038d0857812 */ /* 0x040fe400078ec0ff */
[C---:B------:R-:W-:Y:S02]  /*f9b0*/  LOP3.LUT R13, R208.reuse, 0x1c0, RZ, 0xc0, !PT ;  /* 0x000001c0d00d7812 */ /* 0x040fe400078ec0ff */
[CC--:B------:R-:W-:Y:S02]  /*f9c0*/  ISETP.GE.AND P4, PT, R133.reuse, R236.reuse, PT ;  /* 0x000000ec8500720c */ /* 0x0c0fe40003f86270 */
[C---:B------:R-:W-:Y:S02]  /*f9d0*/  LOP3.LUT R12, R133.reuse, R13, R12, 0x1e, !PT ;  /* 0x0000000d850c7212 */ /* 0x040fe400078e1e0c */
[----:B------:R-:W-:Y:S02]  /*f9e0*/  LOP3.LUT R247, R208, 0x1e00, RZ, 0xc0, !PT ;  /* 0x00001e00d0f77812 */ /* 0x000fe400078ec0ff */
[----:B------:R-:W-:Y:S02]  /*f9f0*/  LOP3.LUT R13, R133, 0x40, RZ, 0xfc, !PT ;  /* 0x00000040850d7812 */ /* 0x000fe400078efcff */
[----:B------:R-:W-:Y:S02]  /*fa00*/  LOP3.LUT R247, R12, R247, RZ, 0xfc, !PT ;  /* 0x000000f70cf77212 */ /* 0x000fe400078efcff */
[----:B------:R-:W-:Y:S02]  /*fa10*/  ISETP.GE.AND P1, PT, R13, R236, PT ;  /* 0x000000ec0d00720c */ /* 0x000fe40003f26270 */
[C---:B------:R-:W-:Y:S02]  /*fa20*/  SHF.L.U32 R13, R218.reuse, 0x5, RZ ;  /* 0x00000005da0d7819 */ /* 0x040fe400000006ff */
[----:B------:R-:W-:Y:S01]  /*fa30*/  SHF.L.U64.HI R12, R218, 0x5, R219 ;  /* 0x00000005da0c7819 */ /* 0x000fe200000102db */
[----:B-1----:R-:W-:Y:S01]  /*fa40*/  ULEA UR6, UR6, UR7, 0x18 ;  /* 0x0000000706067291 */ /* 0x002fe2000f8ec0ff */
[----:B------:R-:W-:Y:S02]  /*fa50*/  IADD3 R14, P0, PT, R13, R228, RZ ;  /* 0x000000e40d0e7210 */ /* 0x000fe40007f1e0ff */
[----:B------:R-:W-:Y:S02]  /*fa60*/  SHF.L.U32 R215, R209, 0x6, RZ ;  /* 0x00000006d1d77819 */ /* 0x000fe400000006ff */
        /* <DEDUP_REMOVED lines=9> */
[----:B------:R-:W-:Y:S01]  /*fb00*/  @!P4 LDGSTS.E.BYPASS.LTC128B.128 [R247+0xc000], desc[UR4][R228.64] ;  /* 0x0c000000e4f7cfae */ /* 0x000fe2000b981a04 */
[--C-:B------:R-:W-:Y:S02]  /*fb10*/  SHF.R.U32.HI R210, RZ, 0x1, R209.reuse ;  /* 0x00000001ffd27819 */ /* 0x100fe400000116d1 */
[-C--:B------:R-:W-:Y:S03]  /*fb20*/  IADD3.X R17, PT, PT, R19, R12.reuse, RZ, P0, !PT ;  /* 0x0000000c13117210 */ /* 0x080fe600007fe4ff */
        /* <DEDUP_REMOVED lines=8> */
[----:B------:R-:W-:Y:S03]  /*fbb0*/  LOP3.LUT R214, R210, 0x8, RZ, 0xc0, !PT ;  /* 0x00000008d2d67812 */ /* 0x000fe600078ec0ff */
[----:B------:R-:W-:Y:S01]  /*fbc0*/  @P1 STS.128 [R247+0x10000], RZ ;  /* 0x010000fff7001388 */ /* 0x000fe20000000c00 */
[----:B------:R-:W-:Y:S02]  /*fbd0*/  LOP3.LUT R134, R134, 0x8, R209, 0xf8, !PT ;  /* 0x0000000886867812 */ /* 0x000fe400078ef8d1 */
[--C-:B------:R-:W-:Y:S03]  /*fbe0*/  LOP3.LUT R214, R214, 0x1c0, R215.reuse, 0xf8, !PT ;  /* 0x000001c0d6d67812 */ /* 0x100fe600078ef8d7 */
[----:B------:R-:W-:Y:S01]  /*fbf0*/  @!PT LDS RZ, [RZ] ;  /* 0x00000000fffff984 */ /* 0x000fe20000000800 */
[----:B------:R-:W-:Y:S01]  /*fc00*/  @!PT LDS RZ, [RZ] ;  /* 0x00000000fffff984 */ /* 0x000fe20000000800 */
[----:B------:R-:W-:Y:S01]  /*fc10*/  @!PT LDS RZ, [RZ] ;  /* 0x00000000fffff984 */ /* 0x000fe20000000800 */
[----:B------:R-:W-:Y:S01]  /*fc20*/  @!P4 LDGSTS.E.BYPASS.LTC128B.128 [R247+0xc800], desc[UR4][R14.64] ;  /* 0x0c8000000ef7cfae */ /* 0x000fe2000b981a04 */
[-C--:B------:R-:W-:Y:S02]  /*fc30*/  LOP3.LUT R134, R134, R133.reuse, RZ, 0x3c, !PT ;  /* 0x0000008586867212 */ /* 0x080fe400078e3cff */
[----:B------:R-:W-:Y:S03]  /*fc40*/  LOP3.LUT R214, R214, R133, RZ, 0x3c, !PT ;  /* 0x00000085d6d67212 */ /* 0x000fe600078e3cff */
[----:B------:R-:W-:Y:S01]  /*fc50*/  @P4 STS.128 [R247+0xc800], RZ ;  /* 0x00c800fff7004388 */ /* 0x000fe20000000c00 */
[----:B------:R-:W-:Y:S02]  /*fc60*/  LOP3.LUT R133, R215, 0x400, RZ, 0xc0, !PT ;  /* 0x00000400d7857812 */ /* 0x000fe400078ec0ff */
[----:B------:R-:W-:Y:S03]  /*fc70*/  MOV R213, 0x20 ;  /* 0x0000002000d57802 */ /* 0x000fe60000000f00 */
[----:B------:R-:W-:Y:S01]  /*fc80*/  @!PT LDS RZ, [RZ] ;  /* 0x00000000fffff984 */ /* 0x000fe20000000800 */
[----:B------:R-:W-:Y:S01]  /*fc90*/  @!PT LDS RZ, [RZ] ;  /* 0x00000000fffff984 */ /* 0x000fe20000000800 */
[----:B------:R-:W-:Y:S01]  /*fca0*/  @!PT LDS RZ, [RZ] ;  /* 0x00000000fffff984 */ /* 0x000fe20000000800 */
[----:B------:R1:W-:Y:S01]  /*fcb0*/  @!P1 LDGSTS.E.BYPASS.LTC128B.128 [R247+0x10800], desc[UR4][R14.64+0x80] ;  /* 0x108000800ef79fae */ /* 0x0003e2000b981a04 */
[----:B------:R-:W-:Y:S02]  /*fcc0*/  LEA R133, R134, R133, 0x1 ;  /* 0x0000008586857211 */ /* 0x000fe400078e08ff */
[----:B------:R-:W-:Y:S03]  /*fcd0*/  MOV R134, 0x40 ;  /* 0x0000004000867802 */ /* 0x000fe60000000f00 */
[----:B------:R-:W-:Y:S01]  /*fce0*/  @P1 STS.128 [R247+0x10800], RZ ;  /* 0x010800fff7001388 */ /* 0x000fe20000000c00 */
[----:B------:R-:W-:Y:S02]  /*fcf0*/  IADD3 R186, PT, PT, R212, R133, RZ ;  /* 0x00000085d4ba7210 */ /* 0x000fe40007ffe0ff */
[C---:B------:R-:W-:Y:S03]  /*fd00*/  LOP3.LUT P2, RZ, R209.reuse, 0x4, RZ, 0xc0, !PT ;  /* 0x00000004d1ff7812 */ /* 0x040fe6000784c0ff */
[----:B------:R-:W-:Y:S01]  /*fd10*/  @!PT LDS RZ, [RZ] ;  /* 0x00000000fffff984 */ /* 0x000fe20000000800 */
[----:B------:R-:W-:Y:S01]  /*fd20*/  @!PT LDS RZ, [RZ] ;  /* 0x00000000fffff984 */ /* 0x000fe20000000800 */
[----:B------:R-:W-:Y:S01]  /*fd30*/  @!PT LDS RZ, [RZ] ;  /* 0x00000000fffff984 */ /* 0x000fe20000000800 */
[----:B------:R-:W-:Y:S01]  /*fd40*/  @!P4 LDGSTS.E.BYPASS.LTC128B.128 [R247+0xd000], desc[UR4][R18.64] ;  /* 0x0d00000012f7cfae */ /* 0x000fe2000b981a04 */
[----:B------:R-:W-:Y:S05]  /*fd50*/  IADD3 R232, PT, PT, R232, -0x1, RZ ;  /* 0xffffffffe8e87810 */ /* 0x000fea0007ffe0ff */
        /* <DEDUP_REMOVED lines=31> */
[----:B------:R-:W-:Y:S01]  /*ff50*/  @!P1 LDGSTS.E.BYPASS.LTC128B.128 [R247+0x12000], desc[UR4][R20.64+0x80] ;  /* 0x1200008014f79fae */ /* 0x000fe2000b981a04 */
[----:B------:R-:W-:Y:S05]  /*ff60*/  SEL R135, R134, 0xffffffc0, !P2 ;  /* 0xffffffc086877807 */ /* 0x000fea0005000000 */
[----:B------:R-:W-:Y:S01]  /*ff70*/  @P1 STS.128 [R247+0x12000], RZ ;  /* 0x012000fff7001388 */ /* 0x000fe20000000c00 */
[-C--:B------:R-:W-:Y:S02]  /*ff80*/  IADD3 R200, PT, PT, R184, R135.reuse, RZ ;  /* 0x00000087b8c87210 */ /* 0x080fe40007ffe0ff */
[----:B------:R-:W-:Y:S03]  /*ff90*/  IADD3 R134, PT, PT, R186, R135, RZ ;  /* 0x00000087ba867210 */ /* 0x000fe60007ffe0ff */
        /* <DEDUP_REMOVED lines=22> */
[-C--:B------:R-:W-:Y:S03]  /*10100*/  IADD3 R172, PT, PT, R184, R213.reuse, RZ ;  /* 0x000000d5b8ac7210 */ /* 0x080fe60007ffe0ff */
[----:B------:R-:W-:Y:S01]  /*10110*/  @!PT LDS RZ, [RZ] ;  /* 0x00000000fffff984 */ /* 0x000fe20000000800 */
[----:B------:R-:W-:Y:S01]  /*10120*/  @!PT LDS RZ, [RZ] ;  /* 0x00000000fffff984 */ /* 0x000fe20000000800 */
[----:B------:R-:W-:Y:S01]  /*10130*/  @!PT LDS RZ, [RZ] ;  /* 0x00000000fffff984 */ /* 0x000fe20000000800 */
[----:B------:R-:W-:Y:S01]  /*10140*/  @!P1 LDGSTS.E.BYPASS.LTC128B.128 [R247+0x13000], desc[UR4][R16.64+0x80] ;  /* 0x1300008010f79fae */ /* 0x000fe2000b981a04 */
[CC--:B------:R-:W-:Y:S02]  /*10150*/  IADD3 R133, PT, PT, R186.reuse, R213.reuse, RZ ;  /* 0x000000d5ba857210 */ /* 0x0c0fe40007ffe0ff */
[C---:B------:R-:W-:Y:S03]  /*10160*/  IADD3 R201, PT, PT, R213.reuse, R200, RZ ;  /* 0x000000c8d5c97210 */ /* 0x040fe60007ffe0ff */
[----:B------:R-:W-:Y:S01]  /*10170*/  @P1 STS.128 [R247+0x13000], RZ ;  /* 0x013000fff7001388 */ /* 0x000fe20000000c00 */
[-C--:B------:R-:W-:Y:S05]  /*10180*/  IADD3 R135, PT, PT, R186, R213.reuse, RZ ;  /* 0x000000d5ba877210 */ /* 0x080fea0007ffe0ff */
        /* <DEDUP_REMOVED lines=33> */
[----:B------:R-:W3:Y:S06]  /*103a0*/  LD.E R242, desc[UR4][R2.64+0x18c] ;  /* 0x00018c0402f27980 */ /* 0x000eec000c101900 */
[----:B------:R-:W-:Y:S01]  /*103b0*/  LDSM.16.M88.4 R188, [R134+0xa000] ;  /* 0x00a0000086bc783b */ /* 0x000fe20000000200 */
[C---:B------:R-:W-:Y:S05]  /*103c0*/  HMMA.16816.F32 R32, R136.reuse, R154, RZ ;  /* 0x0000009a8820723c */ /* 0x040fea00000018ff */
[----:B------:R-:W-:Y:S03]  /*103d0*/  LDSM.16.M88.4 R152, [R133+0x7000] ;  /* 0x007000008598783b */ /* 0x000fe60000000200 */
[C---:B-----5:R-:W-:Y:S03]  /*103e0*/  HMMA.16816.F32 R36, R136.reuse, R156, RZ ;  /* 0x0000009c8824723c */ /* 0x060fe600000018ff */
[----:B------:R-:W-:Y:S06]  /*103f0*/  LDSM.16.M88.4 R192, [R134+0xa800] ;  /* 0x00a8000086c0783b */ /* 0x000fec0000000200 */
[----:B------:R-:W-:Y:S01]  /*10400*/  LDSM.16.M88.4 R196, [R134+0xb000] ;  /* 0x00b0000086c4783b */ /* 0x000fe20000000200 */
[C---:B------:R-:W-:Y:S05]  /*10410*/  HMMA.16816.F32 R40, R136.reuse, R158, RZ ;  /* 0x0000009e8828723c */ /* 0x040fea00000018ff */
[----:B------:R-:W-:Y:S03]  /*10420*/  LDSM.16.M88.4 R156, [R133+0x7800] ;  /* 0x00780000859c783b */ /* 0x000fe60000000200 */
[C---:B------:R-:W-:Y:S08]  /*10430*/  HMMA.16816.F32 R44, R136.reuse, R160, RZ ;  /* 0x000000a0882c723c */ /* 0x040ff000000018ff */
[C---:B------:R-:W-:Y:S01]  /*10440*/  HMMA.16816.F32 R48, R136.reuse, R162, RZ ;  /* 0x000000a28830723c */ /* 0x040fe200000018ff */
[----:B------:R-:W-:Y:S07]  /*10450*/  LDSM.16.M88.4 R160, [R200] ;  /* 0x00000000c8a0783b */ /* 0x000fee0000000200 */
[C---:B--2---:R-:W-:Y:S08]  /*10460*/  HMMA.16816.F32 R52, R136.reuse, R164, RZ ;  /* 0x000000a48834723c */ /* 0x044ff000000018ff */
[C---:B------:R-:W-:Y:S01]  /*10470*/  HMMA.16816.F32 R56, R136.reuse, R166, RZ ;  /* 0x000000a68838723c */ /* 0x040fe200000018ff */
[----:B------:R-:W-:Y:S07]  /*10480*/  LDSM.16.M88.4 R164, [R134+0x4000] ;  /* 0x0040000086a4783b */ /* 0x000fee0000000200 */
[C---:B------:R-:W-:Y:S08]  /*10490*/  HMMA.16816.F32 R60, R136.reuse, R168, RZ ;  /* 0x000000a8883c723c */ /* 0x040ff000000018ff */
[----:B------:R-:W-:Y:S01]  /*104a0*/  HMMA.16816.F32 R64, R136, R170, RZ ;  /* 0x000000aa8840723c */ /* 0x000fe200000018ff */
[----:B------:R2:W4:Y:S06]  /*104b0*/  LDSM.16.M88.4 R136, [R133+0x5800] ;  /* 0x005800008588783b */ /* 0x00052c0000000200 */
[----:B------:R-:W5:Y:S01]  /*104c0*/  LDSM.16.M88.4 R168, [R134+0x4800] ;  /* 0x0048000086a8783b */ /* 0x000f620000000200 */
[C---:B-1----:R-:W-:Y:S08]  /*104d0*/  HMMA.16816.F32 R4, R172.reuse, R176, R4 ;  /* 0x000000b0ac04723c */ /* 0x042ff00000001804 */
[C---:B------:R-:W-:Y:S01]  /*104e0*/  HMMA.16816.F32 R8, R172.reuse, R178, R8 ;  /* 0x000000b2ac08723c */ /* 0x040fe20000001808 */
[----:B------:R-:W1:Y:S07]  /*104f0*/  LDSM.16.M88.4 R176, [R134+0x5000] ;  /* 0x0050000086b0783b */ /* 0x000e6e0000000200 */
[C---:B------:R-:W-:Y:S03]  /*10500*/  HMMA.16816.F32 R12, R172.reuse, R180, R12 ;  /* 0x000000b4ac0c723c */ /* 0x040fe6000000180c */
[----:B--2---:R-:W-:Y:S05]  /*10510*/  IADD3 R133, PT, PT, R213, R134, RZ ;  /* 0x00000086d5857210 */ /* 0x004fea0007ffe0ff */
[C---:B------:R-:W-:Y:S01]  /*10520*/  HMMA.16816.F32 R16, R172.reuse, R182, R16 ;  /* 0x000000b6ac10723c */ /* 0x040fe20000001810 */
[----:B------:R-:W-:Y:S06]  /*10530*/  LDSM.16.M88.4 R180, [R134+0x9000] ;  /* 0x0090000086b4783b */ /* 0x000fec0000000200 */
[----:B------:R-:W-:Y:S01]  /*10540*/  LDSM.16.M88.4 R204, [R133+0x8000] ;  /* 0x0080000085cc783b */ /* 0x000fe20000000200 */
[C---:B------:R-:W-:Y:S08]  /*10550*/  HMMA.16816.F32 R20, R172.reuse, R140, R20 ;  /* 0x0000008cac14723c */ /* 0x040ff00000001814 */
[C---:B------:R-:W-:Y:S01]  /*10560*/  HMMA.16816.F32 R24, R172.reuse, R142, R24 ;  /* 0x0000008eac18723c */ /* 0x040fe20000001818 */
[----:B------:R-:W2:Y:S07]  /*10570*/  LDSM.16.M88.4 R140, [R134+0x5800] ;  /* 0x00580000868c783b */ /* 0x000eae0000000200 */
[C---:B----4-:R-:W-:Y:S08]  /*10580*/  HMMA.16816.F32 R28, R172.reuse, R136, R28 ;  /* 0x00000088ac1c723c */ /* 0x050ff0000000181c */
        /* <DEDUP_REMOVED lines=30> */
[C---:B------:R-:W-:Y:S08]  /*10770*/  HMMA.16816.F32 R44, R160.reuse, R144, R44 ;  /* 0x00000090a02c723c */ /* 0x040ff0000000182c */
        /* <DEDUP_REMOVED lines=14> */
[----:B------:R-:W3:Y:S07]  /*10860*/  LDSM.16.M88.4 R156, [R186+0x8000] ;  /* 0x00800000ba9c783b */ /* 0x000eee0000000200 */
        /* <DEDUP_REMOVED lines=16> */
[C---:B-1----:R-:W-:Y:S08]  /*10970*/  HMMA.16816.F32 R60, R136.reuse, R140, R60 ;  /* 0x0000008c883c723c */ /* 0x042ff0000000183c */
[----:B------:R-:W-:Y:S01]  /*10980*/  HMMA.16816.F32 R64, R136, R142, R64 ;  /* 0x0000008e8840723c */ /* 0x000fe20000001840 */
[----:B------:R-:W-:Y:S06]  /*10990*/  LDSM.16.M88.4 R136, [R184+0x2000] ;  /* 0x00200000b888783b */ /* 0x000fec0000000200 */
[----:B------:R-:W1:Y:S01]  /*109a0*/  LDSM.16.M88.4 R140, [R135+0x8000] ;  /* 0x00800000878c783b */ /* 0x000e620000000200 */
[C---:B---3--:R-:W-:Y:S05]  /*109b0*/  HMMA.16816.F32 R4, R152.reuse, R156, R4 ;  /* 0x0000009c9804723c */ /* 0x048fea0000001804 */
[----:B------:R-:W-:Y:S03]  /*109c0*/  LDSM.16.M88.4 R184, [R134+0x9800] ;  /* 0x0098000086b8783b */ /* 0x000fe60000000200 */
[C---:B------:R-:W-:Y:S03]  /*109d0*/  HMMA.16816.F32 R8, R152.reuse, R158, R8 ;  /* 0x0000009e9808723c */ /* 0x040fe60000001808 */
[----:B------:R-:W3:Y:S05]  /*109e0*/  LDSM.16.M88.4 R156, [R135+0x8800] ;  /* 0x00880000879c783b */ /* 0x000eea0000000200 */
        /* <DEDUP_REMOVED lines=8> */
[----:B------:R-:W4:Y:S07]  /*10a70*/  LDSM.16.M88.4 R148, [R135+0x9800] ;  /* 0x009800008794783b */ /* 0x000f2e0000000200 */
        /* <DEDUP_REMOVED lines=17> */
[C---:B---3--:R-:W-:Y:S08]  /*10b90*/  HMMA.16816.F32 R12, R136.reuse, R156, R12 ;  /* 0x0000009c880c723c */ /* 0x048ff0000000180c */
[C---:B------:R-:W-:Y:S01]  /*10ba0*/  HMMA.16816.F32 R16, R136.reuse, R158, R16 ;  /* 0x0000009e8810723c */ /* 0x040fe20000001810 */
[----:B------:R-:W3:Y:S07]  /*10bb0*/  LDSM.16.M88.4 R156, [R134+0xb800] ;  /* 0x00b80000869c783b */ /* 0x000eee0000000200 */
[C---:B--2---:R-:W-:Y:S08]  /*10bc0*/  HMMA.16816.F32 R20, R136.reuse, R144, R20 ;  /* 0x000000908814723c */ /* 0x044ff00000001814 */
[C---:B------:R-:W-:Y:S08]  /*10bd0*/  HMMA.16816.F32 R24, R136.reuse, R146, R24 ;  /* 0x000000928818723c */ /* 0x040ff00000001818 */
        /* <DEDUP_REMOVED lines=82> */
[----:B------:R-:W2:Y:S10]  /*11100*/  MUFU.TANH R32, R206 ;  /* 0x000000ce00207308 */ /* 0x000eb40000002400 */
        /* <DEDUP_REMOVED lines=47> */
[-C--:B------:R-:W-:Y:S07]  /*11400*/  FMUL.FTZ R59, R62, R242.reuse ;  /* 0x000000f23e3b7220 */ /* 0x080fee0000410000 */
[----:B------:R-:W1:Y:S01]  /*11410*/  MUFU.TANH R25, R25 ;  /* 0x0000001900197308 */ /* 0x000e620000002400 */
[-C--:B------:R-:W-:Y:S01]  /*11420*/  FMUL.FTZ R61, R61, R242.reuse ;  /* 0x000000f23d3d7220 */ /* 0x080fe20000410000 */
[-C--:B------:R-:W-:Y:S01]  /*11430*/  FMUL.FTZ R63, R63, R242.reuse ;  /* 0x000000f23f3f7220 */ /* 0x080fe20000410000 */
[-C--:B------:R-:W-:Y:S01]  /*11440*/  FMUL.FTZ R203, R64, R242.reuse ;  /* 0x000000f240cb7220 */ /* 0x080fe20000410000 */
[-C--:B------:R-:W-:Y:S06]  /*11450*/  FMUL.FTZ R65, R65, R242.reuse ;  /* 0x000000f241417220 */ /* 0x080fec0000410000 */
[----:B------:R-:W1:Y:S01]  /*11460*/  MUFU.TANH R26, R26 ;  /* 0x0000001a001a7308 */ /* 0x000e620000002400 */
[-C--:B------:R-:W-:Y:S01]  /*11470*/  FMUL.FTZ R66, R66, R242.reuse ;  /* 0x000000f242427220 */ /* 0x080fe20000410000 */
[-C--:B-----5:R-:W-:Y:S01]  /*11480*/  FMUL.FTZ R52, R58, R242.reuse ;  /* 0x000000f23a347220 */ /* 0x0a0fe20000410000 */
[----:B------:R-:W-:Y:S07]  /*11490*/  FMUL.FTZ R67, R67, R242 ;  /* 0x000000f243437220 */ /* 0x000fee0000410000 */
        /* <DEDUP_REMOVED lines=117> */
.L_x_3101:
[----:B------:R-:W-:Y:S05]  /*11bf0*/  BSYNC.RECONVERGENT B0 ;  /* 0x0000000000007941 */ /* 0x000fea0003800200 */
.L_x_3100:
        /* <DEDUP_REMOVED lines=45> */
[-C--:B---3--:R-:W-:Y:S03]  /*11ed0*/  IADD3 R8, P5, PT, R10, R5.reuse, RZ ;  /* 0x000000050a087210 */ /* 0x088fe60007fbe0ff */
        /* <DEDUP_REMOVED lines=50> */
.L_x_3099:
[----:B------:R-:W-:Y:S05]  /*12200*/  BSYNC.RECONVERGENT B1 ;  /* 0x0000000000017941 */ /* 0x000fea0003800200 */
.L_x_3098:
[C---:B------:R-:W-:Y:S01]  /*12210*/  VIADD R4, R234.reuse, 0xffffffc0 ;  /* 0xffffffc0ea047836 */ /* 0x040fe20000000000 */
[----:B------:R-:W3:Y:S01]  /*12220*/  LD.E R135, desc[UR4][R2.64+0xdc] ;  /* 0x0000dc0402877980 */ /* 0x000ee2000c101900 */
[C---:B------:R-:W-:Y:S01]  /*12230*/  VIADD R134, R234.reuse, 0xffffffc8 ;  /* 0xffffffc8ea867836 */ /* 0x040fe20000000000 */
[CC--:B------:R-:W-:Y:S01]  /*12240*/  ISETP.GE.AND P0, PT, R234.reuse, R224.reuse, PT ;  /* 0x000000e0ea00720c */ /* 0x0c0fe20003f06270 */
[----:B-1----:R-:W-:Y:S01]  /*12250*/  VIADD R67, R234, 0xffffffd0 ;  /* 0xffffffd0ea437836 */ /* 0x002fe20000000000 */
[-C--:B------:R-:W-:Y:S01]  /*12260*/  ISETP.GE.AND P1, PT, R4, R224.reuse, PT ;  /* 0x000000e00400720c */ /* 0x080fe20003f26270 */
[----:B------:R-:W-:Y:S01]  /*12270*/  VIADD R137, R234, 0xffffffc1 ;  /* 0xffffffc1ea897836 */ /* 0x000fe20000000000 */
[----:B------:R-:W-:Y:S01]  /*12280*/  FSEL R176, R244, -INF , P0 ;  /* 0xff800000f4b07808 */ /* 0x000fe20000000000 */
[C---:B------:R-:W-:Y:S01]  /*12290*/  VIADD R133, R234.reuse, 0xffffffc9 ;  /* 0xffffffc9ea857836 */ /* 0x040fe20000000000 */
[----:B------:R-:W-:Y:S01]  /*122a0*/  FSEL R141, R185, -INF , P1 ;  /* 0xff800000b98d7808 */ /* 0x000fe20000800000 */
[----:B------:R-:W-:Y:S01]  /*122b0*/  VIADD R66, R234, 0xffffffd1 ;  /* 0xffffffd1ea427836 */ /* 0x000fe20000000000 */
        /* <DEDUP_REMOVED lines=9> */
[C---:B------:R-:W-:Y:S01]  /*12350*/  VIADD R63, R234.reuse, 0xffffffe0 ;  /* 0xffffffe0ea3f7836 */ /* 0x040fe20000000000 */
[C---:B------:R-:W-:Y:S01]  /*12360*/  ISETP.GE.AND P0, PT, R137.reuse, R224, PT ;  /* 0x000000e08900720c */ /* 0x040fe20003f06270 */
[----:B------:R-:W-:Y:S01]  /*12370*/  VIADD R60, R234, 0xffffffe9 ;  /* 0xffffffe9ea3c7836 */ /* 0x000fe20000000000 */
[----:B------:R-:W-:Y:S01]  /*12380*/  FSEL R194, R194, -INF , P1 ;  /* 0xff800000c2c27808 */ /* 0x000fe20000800000 */
[C---:B--2---:R-:W-:Y:S01]  /*12390*/  VIADD R15, R234.reuse, 0xfffffff9 ;  /* 0xfffffff9ea0f7836 */ /* 0x044fe20000000000 */
[----:B------:R-:W-:Y:S01]  /*123a0*/  ISETP.GE.AND P1, PT, R137, R222, PT ;  /* 0x000000de8900720c */ /* 0x000fe20003f26270 */
[----:B------:R-:W-:Y:S01]  /*123b0*/  VIADD R58, R234, 0xfffffff0 ;  /* 0xfffffff0ea3a7836 */ /* 0x000fe20000000000 */
[----:B------:R-:W-:Y:S01]  /*123c0*/  FSEL R140, R188, -INF , P0 ;  /* 0xff800000bc8c7808 */ /* 0x000fe20000000000 */
[C---:B------:R-:W-:Y:S01]  /*123d0*/  VIADD R54, R234.reuse, 0xfffffff1 ;  /* 0xfffffff1ea367836 */ /* 0x040fe20000000000 */
[----:B------:R-:W-:Y:S01]  /*123e0*/  ISETP.GE.AND P0, PT, R133, R224, PT ;  /* 0x000000e08500720c */ /* 0x000fe20003f06270 */
[C---:B------:R-:W-:Y:S01]  /*123f0*/  VIADD R14, R234.reuse, 0x1 ;  /* 0x00000001ea0e7836 */ /* 0x040fe20000000000 */
[----:B------:R-:W-:Y:S01]  /*12400*/  FSEL R38, R189, -INF , P1 ;  /* 0xff800000bd267808 */ /* 0x000fe20000800000 */
[----:B------:R-:W-:Y:S01]  /*12410*/  VIADD R51, R234, 0xfffffff8 ;  /* 0xfffffff8ea337836 */ /* 0x000fe20000000000 */
[----:B------:R-:W-:Y:S01]  /*12420*/  ISETP.GE.AND P1, PT, R134, R222, PT ;  /* 0x000000de8600720c */ /* 0x000fe20003f26270 */
[----:B------:R-:W-:Y:S01]  /*12430*/  VIADD R13, R234, 0x8 ;  /* 0x00000008ea0d7836 */ /* 0x000fe20000000000 */
[----:B------:R-:W-:Y:S01]  /*12440*/  FSEL R192, R192, -INF , P0 ;  /* 0xff800000c0c07808 */ /* 0x000fe20000000000 */
[----:B------:R-:W-:Y:S01]  /*12450*/  VIADD R12, R234, 0x9 ;  /* 0x00000009ea0c7836 */ /* 0x000fe20000000000 */
[----:B------:R-:W-:Y:S01]  /*12460*/  ISETP.GE.AND P0, PT, R66, R224, PT ;  /* 0x000000e04200720c */ /* 0x000fe20003f06270 */
[----:B------:R-:W-:Y:S01]  /*12470*/  VIADD R11, R234, 0x10 ;  /* 0x00000010ea0b7836 */ /* 0x000fe20000000000 */
[----:B------:R-:W-:Y:S01]  /*12480*/  ISETP.GE.AND P4, PT, R4, R222, PT ;  /* 0x000000de0400720c */ /* 0x000fe20003f86270 */
[C---:B------:R-:W-:Y:S01]  /*12490*/  VIADD R10, R234.reuse, 0x11 ;  /* 0x00000011ea0a7836 */ /* 0x040fe20000000000 */
[----:B------:R-:W-:Y:S01]  /*124a0*/  FSEL R191, R191, -INF , P1 ;  /* 0xff800000bfbf7808 */ /* 0x000fe20000800000 */
[----:B------:R-:W-:Y:S01]  /*124b0*/  VIADD R6, R234, 0x21 ;  /* 0x00000021ea067836 */ /* 0x000fe20000000000 */
[-C--:B------:R-:W-:Y:S01]  /*124c0*/  ISETP.GE.AND P1, PT, R62, R224.reuse, PT ;  /* 0x000000e03e00720c */ /* 0x080fe20003f26270 */
[C---:B------:R-:W-:Y:S01]  /*124d0*/  VIADD R9, R234.reuse, 0x18 ;  /* 0x00000018ea097836 */ /* 0x040fe20000000000 */
[----:B------:R-:W-:Y:S01]  /*124e0*/  FSEL R195, R195, -INF , P0 ;  /* 0xff800000c3c37808 */ /* 0x000fe20000000000 */
[C---:B------:R-:W-:Y:S01]  /*124f0*/  VIADD R8, R234.reuse, 0x19 ;  /* 0x00000019ea087836 */ /* 0x040fe20000000000 */
[----:B------:R-:W-:Y:S01]  /*12500*/  FSEL R187, R187, -INF , P4 ;  /* 0xff800000bbbb7808 */ /* 0x000fe20002000000 */
[C---:B------:R-:W-:Y:S01]  /*12510*/  VIADD R5, R234.reuse, 0x28 ;  /* 0x00000028ea057836 */ /* 0x040fe20000000000 */
[-C--:B------:R-:W-:Y:S01]  /*12520*/  ISETP.GE.AND P0, PT, R65, R224.reuse, PT ;  /* 0x000000e04100720c */ /* 0x080fe20003f06270 */
[----:B------:R-:W-:Y:S01]  /*12530*/  VIADD R7, R234, 0x20 ;  /* 0x00000020ea077836 */ /* 0x000fe20000000000 */
[-C--:B------:R-:W-:Y:S01]  /*12540*/  ISETP.GE.AND P4, PT, R64, R224.reuse, PT ;  /* 0x000000e04000720c */ /* 0x080fe20003f86270 */
[----:B------:R-:W-:Y:S01]  /*12550*/  VIADD R233, R233, 0xffffff80 ;  /* 0xffffff80e9e97836 */ /* 0x000fe20000000000 */
        /* <DEDUP_REMOVED lines=10> */
[----:B------:R-:W-:Y:S01]  /*12600*/  FSEL R186, R20, -INF , P4 ;  /* 0xff80000014ba7808 */ /* 0x000fe20002000000 */
[----:B------:R-:W-:Y:S01]  /*12610*/  VIADD R20, R234, 0x30 ;  /* 0x00000030ea147836 */ /* 0x000fe20000000000 */
[-C--:B------:R-:W-:Y:S02]  /*12620*/  ISETP.GE.AND P4, PT, R66, R222.reuse, PT ;  /* 0x000000de4200720c */ /* 0x080fe40003f86270 */
[----:B------:R-:W-:Y:S02]  /*12630*/  FSEL R205, R205, -INF , P1 ;  /* 0xff800000cdcd7808 */ /* 0x000fe40000800000 */
[----:B------:R-:W-:Y:S02]  /*12640*/  ISETP.GE.AND P1, PT, R63, R222, PT ;  /* 0x000000de3f00720c */ /* 0x000fe40003f26270 */
[----:B------:R-:W-:Y:S02]  /*12650*/  FSEL R196, R196, -INF , P0 ;  /* 0xff800000c4c47808 */ /* 0x000fe40000000000 */
[----:B------:R-:W-:Y:S02]  /*12660*/  ISETP.GE.AND P0, PT, R60, R224, PT ;  /* 0x000000e03c00720c */ /* 0x000fe40003f06270 */
[----:B------:R-:W-:Y:S02]  /*12670*/  FSEL R197, R197, -INF , P4 ;  /* 0xff800000c5c57808 */ /* 0x000fe40002000000 */
[----:B------:R-:W-:Y:S02]  /*12680*/  ISETP.GE.AND P4, PT, R65, R222, PT ;  /* 0x000000de4100720c */ /* 0x000fe40003f86270 */
        /* <DEDUP_REMOVED lines=14> */
[----:B------:R-:W-:Y:S02]  /*12770*/  ISETP.GE.AND P1, PT, R13, R224, PT ;  /* 0x000000e00d00720c */ /* 0x000fe40003f26270 */
        /* <DEDUP_REMOVED lines=30> */
[----:B------:R-:W-:Y:S01]  /*12960*/  FSEL R24, R16, -INF , P0 ;  /* 0xff80000010187808 */ /* 0x000fe20000000000 */
[----:B------:R-:W-:Y:S01]  /*12970*/  VIADD R16, R234, 0x38 ;  /* 0x00000038ea107836 */ /* 0x000fe20000000000 */
[----:B------:R-:W-:Y:S02]  /*12980*/  FSEL R185, R17, -INF , P4 ;  /* 0xff80000011b97808 */ /* 0x000fe40002000000 */
[----:B------:R-:W-:Y:S02]  /*12990*/  ISETP.GE.AND P0, PT, R12, R222, PT ;  /* 0x000000de0c00720c */ /* 0x000fe40003f06270 */
[----:B------:R-:W-:Y:S02]  /*129a0*/  ISETP.GE.AND P4, PT, R7, R224, PT ;  /* 0x000000e00700720c */ /* 0x000fe40003f86270 */
[----:B------:R-:W-:Y:S02]  /*129b0*/  FSEL R53, R53, -INF , P1 ;  /* 0xff80000035357808 */ /* 0x000fe40000800000 */
[-C--:B------:R-:W-:Y:S02]  /*129c0*/  ISETP.GE.AND P1, PT, R9, R222.reuse, PT ;  /* 0x000000de0900720c */ /* 0x080fe40003f26270 */
[C---:B------:R-:W-:Y:S02]  /*129d0*/  ISETP.GE.AND P6, PT, R4.reuse, R223, PT ;  /* 0x000000df0400720c */ /* 0x040fe40003fc6270 */
[----:B------:R-:W-:Y:S01]  /*129e0*/  ISETP.GE.AND P5, PT, R4, R221, PT ;  /* 0x000000dd0400720c */ /* 0x000fe20003fa6270 */
[----:B------:R-:W-:Y:S01]  /*129f0*/  VIADD R4, R234, 0x29 ;  /* 0x00000029ea047836 */ /* 0x000fe20000000000 */
[----:B------:R-:W-:Y:S02]  /*12a00*/  FSEL R42, R42, -INF , P0 ;  /* 0xff8000002a2a7808 */ /* 0x000fe40000000000 */
[----:B------:R-:W-:Y:S01]  /*12a10*/  FSEL R175, R18, -INF , P4 ;  /* 0xff80000012af7808 */ /* 0x000fe20002000000 */
[----:B------:R-:W-:Y:S01]  /*12a20*/  VIADD R18, R234, 0x31 ;  /* 0x00000031ea127836 */ /* 0x000fe20000000000 */
[-C--:B------:R-:W-:Y:S02]  /*12a30*/  ISETP.GE.AND P0, PT, R11, R222.reuse, PT ;  /* 0x000000de0b00720c */ /* 0x080fe40003f06270 */
[----:B------:R-:W-:Y:S02]  /*12a40*/  ISETP.GE.AND P4, PT, R10, R222, PT ;  /* 0x000000de0a00720c */ /* 0x000fe40003f86270 */
        /* <DEDUP_REMOVED lines=9> */
[----:B------:R-:W-:Y:S02]  /*12ae0*/  FSEL R176, R176, -INF , !P0 ;  /* 0xff800000b0b07808 */ /* 0x000fe40004000000 */
[-C--:B------:R-:W-:Y:S02]  /*12af0*/  ISETP.GE.AND P0, PT, R7, R222.reuse, PT ;  /* 0x000000de0700720c */ /* 0x080fe40003f06270 */
[-C--:B------:R-:W-:Y:S02]  /*12b00*/  ISETP.GE.AND P4, PT, R8, R222.reuse, PT ;  /* 0x000000de0800720c */ /* 0x080fe40003f86270 */
[----:B------:R-:W-:Y:S02]  /*12b10*/  FSEL R157, R207, -INF , P1 ;  /* 0xff800000cf9d7808 */ /* 0x000fe40000800000 */
[----:B------:R-:W-:Y:S02]  /*12b20*/  ISETP.GE.AND P1, PT, R6, R222, PT ;  /* 0x000000de0600720c */ /* 0x000fe40003f26270 */
[----:B------:R-:W-:Y:S02]  /*12b30*/  FSEL R48, R48, -INF , P4 ;  /* 0xff80000030307808 */ /* 0x000fe40002000000 */
[----:B------:R-:W-:Y:S02]  /*12b40*/  FSEL R167, R19, -INF , P0 ;  /* 0xff80000013a77808 */ /* 0x000fe40000000000 */
[-C--:B------:R-:W-:Y:S02]  /*12b50*/  ISETP.GE.AND P0, PT, R22, R224.reuse, PT ;  /* 0x000000e01600720c */ /* 0x080fe40003f06270 */
[C---:B------:R-:W-:Y:S01]  /*12b60*/  ISETP.GE.AND P4, PT, R234.reuse, R221, PT ;  /* 0x000000ddea00720c */ /* 0x040fe20003f86270 */
[----:B------:R-:W-:Y:S01]  /*12b70*/  VIADD R234, R234, 0xffffff80 ;  /* 0xffffff80eaea7836 */ /* 0x000fe20000000000 */
[----:B------:R-:W-:Y:S02]  /*12b80*/  FSEL R50, R50, -INF , P1 ;  /* 0xff80000032327808 */ /* 0x000fe40000800000 */
[----:B------:R-:W-:Y:S02]  /*12b90*/  ISETP.GE.AND P1, PT, R16, R224, PT ;  /* 0x000000e01000720c */ /* 0x000fe40003f26270 */
[----:B------:R-:W-:Y:S02]  /*12ba0*/  FSEL R207, R136, -INF , !P4 ;  /* 0xff80000088cf7808 */ /* 0x000fe40006000000 */
        /* <DEDUP_REMOVED lines=13> */
[C---:B------:R-:W-:Y:S02]  /*12c80*/  ISETP.GE.AND P4, PT, R137.reuse, R223, PT ;  /* 0x000000df8900720c */ /* 0x040fe40003f86270 */
[----:B------:R-:W-:Y:S02]  /*12c90*/  ISETP.GE.AND P0, PT, R137, R221, PT ;  /* 0x000000dd8900720c */ /* 0x000fe40003f06270 */
[----:B------:R-:W-:Y:S02]  /*12ca0*/  FSEL R137, R201, -INF , P1 ;  /* 0xff800000c9897808 */ /* 0x000fe40000800000 */
[----:B------:R-:W-:Y:S02]  /*12cb0*/  FSEL R31, R141, -INF , !P6 ;  /* 0xff8000008d1f7808 */ /* 0x000fe40007000000 */
[-C--:B------:R-:W-:Y:S02]  /*12cc0*/  ISETP.GE.AND P1, PT, R134, R223.reuse, PT ;  /* 0x000000df8600720c */ /* 0x080fe40003f26270 */
[-C--:B------:R-:W-:Y:S02]  /*12cd0*/  ISETP.GE.AND P6, PT, R133, R223.reuse, PT ;  /* 0x000000df8500720c */ /* 0x080fe40003fc6270 */
[----:B------:R-:W-:Y:S02]  /*12ce0*/  FSEL R27, R139, -INF , !P1 ;  /* 0xff8000008b1b7808 */ /* 0x000fe40004800000 */
[----:B------:R-:W-:Y:S02]  /*12cf0*/  FSEL R25, R192, -INF , !P6 ;  /* 0xff800000c0197808 */ /* 0x000fe40007000000 */
[----:B------:R-:W-:Y:S02]  /*12d00*/  ISETP.GE.AND P1, PT, R66, R223, PT ;  /* 0x000000df4200720c */ /* 0x000fe40003f26270 */
[----:B------:R-:W-:Y:S02]  /*12d10*/  ISETP.GE.AND P6, PT, R134, R221, PT ;  /* 0x000000dd8600720c */ /* 0x000fe40003fc6270 */
[----:B------:R-:W-:Y:S02]  /*12d20*/  FSEL R23, R187, -INF , !P5 ;  /* 0xff800000bb177808 */ /* 0x000fe40006800000 */
[-C--:B------:R-:W-:Y:S02]  /*12d30*/  ISETP.GE.AND P5, PT, R64, R223.reuse, PT ;  /* 0x000000df4000720c */ /* 0x080fe40003fa6270 */
[----:B------:R-:W-:Y:S02]  /*12d40*/  FSEL R57, R195, -INF , !P1 ;  /* 0xff800000c3397808 */ /* 0x000fe40004800000 */
[----:B------:R-:W-:Y:S02]  /*12d50*/  FSEL R19, R191, -INF , !P6 ;  /* 0xff800000bf137808 */ /* 0x000fe40007000000 */
[-C--:B------:R-:W-:Y:S02]  /*12d60*/  ISETP.GE.AND P1, PT, R65, R223.reuse, PT ;  /* 0x000000df4100720c */ /* 0x080fe40003f26270 */
[-C--:B------:R-:W-:Y:S02]  /*12d70*/  ISETP.GE.AND P6, PT, R62, R223.reuse, PT ;  /* 0x000000df3e00720c */ /* 0x080fe40003fc6270 */
[----:B------:R-:W-:Y:S02]  /*12d80*/  FSEL R188, R188, -INF , !P5 ;  /* 0xff800000bcbc7808 */ /* 0x000fe40006800000 */
[----:B------:R-:W-:Y:S02]  /*12d90*/  ISETP.GE.AND P5, PT, R63, R223, PT ;  /* 0x000000df3f00720c */ /* 0x000fe40003fa6270 */
[----:B------:R-:W-:Y:S02]  /*12da0*/  FSEL R190, R190, -INF , !P1 ;  /* 0xff800000bebe7808 */ /* 0x000fe40004800000 */
[----:B------:R-:W-:Y:S02]  /*12db0*/  ISETP.GE.AND P1, PT, R66, R221, PT ;  /* 0x000000dd4200720c */ /* 0x000fe40003f26270 */
[----:B------:R-:W-:Y:S02]  /*12dc0*/  FSEL R184, R184, -INF , !P6 ;  /* 0xff800000b8b87808 */ /* 0x000fe40007000000 */
[----:B------:R-:W-:Y:S02]  /*12dd0*/  ISETP.GE.AND P6, PT, R61, R223, PT ;  /* 0x000000df3d00720c */ /* 0x000fe40003fc6270 */
[----:B------:R-:W-:Y:S02]  /*12de0*/  FSEL R29, R140, -INF , !P4 ;  /* 0xff8000008c1d7808 */ /* 0x000fe40006000000 */
[----:B------:R-:W-:Y:S02]  /*12df0*/  FSEL R186, R186, -INF , !P5 ;  /* 0xff800000baba7808 */ /* 0x000fe40006800000 */
[----:B------:R-:W-:Y:S02]  /*12e00*/  ISETP.GE.AND P5, PT, R64, R221, PT ;  /* 0x000000dd4000720c */ /* 0x000fe40003fa6270 */
[----:B------:R-:W-:Y:S02]  /*12e10*/  ISETP.GE.AND P4, PT, R67, R223, PT ;  /* 0x000000df4300720c */ /* 0x000fe40003f86270 */
[----:B------:R-:W-:Y:S02]  /*12e20*/  FSEL R64, R197, -INF , !P1 ;  /* 0xff800000c5407808 */ /* 0x000fe40004800000 */
[-C--:B------:R-:W-:Y:S02]  /*12e30*/  ISETP.GE.AND P1, PT, R63, R221.reuse, PT ;  /* 0x000000dd3f00720c */ /* 0x080fe40003f26270 */
[----:B------:R-:W-:Y:S02]  /*12e40*/  FSEL R187, R138, -INF , !P6 ;  /* 0xff8000008abb7808 */ /* 0x000fe40007000000 */
[-C--:B------:R-:W-:Y:S02]  /*12e50*/  ISETP.GE.AND P6, PT, R62, R221.reuse, PT ;  /* 0x000000dd3e00720c */ /* 0x080fe40003fc6270 */
[----:B------:R-:W-:Y:S02]  /*12e60*/  FSEL R59, R194, -INF , !P4 ;  /* 0xff800000c23b7808 */ /* 0x000fe40006000000 */
        /* <DEDUP_REMOVED lines=8> */
[----:B------:R-:W-:Y:S02]  /*12ef0*/  ISETP.GE.AND P4, PT, R65, R221, PT ;  /* 0x000000dd4100720c */ /* 0x000fe40003f86270 */
[----:B------:R-:W-:Y:S02]  /*12f00*/  FSEL R66, R196, -INF , !P0 ;  /* 0xff800000c4427808 */ /* 0x000fe40004000000 */
        /* <DEDUP_REMOVED lines=34> */
[----:B------:R-:W-:Y:S02]  /*13130*/  ISETP.GE.AND P6, PT, R10, R221, PT ;  /* 0x000000dd0a00720c */ /* 0x000fe40003fc6270 */
[----:B------:R-:W-:Y:S02]  /*13140*/  FMNMX3.FTZ R10, R0, R31, R29, !PT ;  /* 0x0000001f000a7276 */ /* 0x000fe4000781001d */
[----:B------:R-:W-:Y:S02]  /*13150*/  FSEL R172, R172, -INF , !P4 ;  /* 0xff800000acac7808 */ /* 0x000fe40006000000 */
[-C--:B------:R-:W-:Y:S02]  /*13160*/  ISETP.GE.AND P4, PT, R14, R221.reuse, PT ;  /* 0x000000dd0e00720c */ /* 0x080fe40003f86270 */
[----:B------:R-:W-:Y:S02]  /*13170*/  FSEL R193, R44, -INF , !P5 ;  /* 0xff8000002cc17808 */ /* 0x000fe40006800000 */
[----:B------:R-:W-:Y:S02]  /*13180*/  FSEL R170, R35, -INF , !P0 ;  /* 0xff80000023aa7808 */ /* 0x000fe40004000000 */
[----:B------:R-:W-:Y:S02]  /*13190*/  ISETP.GE.AND P0, PT, R12, R221, PT ;  /* 0x000000dd0c00720c */ /* 0x000fe40003f06270 */
[C---:B------:R-:W-:Y:S02]  /*131a0*/  ISETP.GE.AND P5, PT, R8.reuse, R223, PT ;  /* 0x000000df0800720c */ /* 0x040fe40003fa6270 */
[----:B------:R-:W-:Y:S02]  /*131b0*/  FSEL R175, R175, -INF , !P1 ;  /* 0xff800000afaf7808 */ /* 0x000fe40004800000 */
[----:B------:R-:W-:Y:S02]  /*131c0*/  ISETP.GE.AND P1, PT, R8, R221, PT ;  /* 0x000000dd0800720c */ /* 0x000fe40003f26270 */
[----:B------:R-:W-:Y:S02]  /*131d0*/  FMNMX3.FTZ R8, R10, R27, R25, !PT ;  /* 0x0000001b0a087276 */ /* 0x000fe40007810019 */
[----:B------:R-:W-:Y:S02]  /*131e0*/  FSEL R203, R37, -INF , !P4 ;  /* 0xff80000025cb7808 */ /* 0x000fe40006000000 */
[-C--:B------:R-:W-:Y:S02]  /*131f0*/  ISETP.GE.AND P4, PT, R11, R221.reuse, PT ;  /* 0x000000dd0b00720c */ /* 0x080fe40003f86270 */
[----:B------:R-:W-:Y:S02]  /*13200*/  FSEL R197, R42, -INF , !P0 ;  /* 0xff8000002ac57808 */ /* 0x000fe40004000000 */
[----:B------:R-:W-:Y:S02]  /*13210*/  FSEL R185, R185, -INF , !P5 ;  /* 0xff800000b9b97808 */ /* 0x000fe40006800000 */
[----:B------:R-:W-:Y:S02]  /*13220*/  ISETP.GE.AND P5, PT, R9, R221, PT ;  /* 0x000000dd0900720c */ /* 0x000fe40003fa6270 */
[----:B------:R-:W-:Y:S02]  /*13230*/  ISETP.GE.AND P0, PT, R6, R223, PT ;  /* 0x000000df0600720c */ /* 0x000fe40003f06270 */
[----:B------:R-:W-:Y:S02]  /*13240*/  FMNMX3.FTZ R9, R8, R59, R57, !PT ;  /* 0x0000003b08097276 */ /* 0x000fe40007810039 */
[----:B------:R-:W-:Y:S02]  /*13250*/  FMNMX3.FTZ R8, R132, R23, R21, !PT ;  /* 0x0000001784087276 */ /* 0x000fe40007810015 */
[----:B------:R-:W-:Y:S02]  /*13260*/  FSEL R183, R45, -INF , !P4 ;  /* 0xff8000002db77808 */ /* 0x000fe40006000000 */
[----:B------:R-:W-:Y:S02]  /*13270*/  FSEL R173, R49, -INF , !P0 ;  /* 0xff80000031ad7808 */ /* 0x000fe40004000000 */
[----:B------:R-:W-:Y:S02]  /*13280*/  ISETP.GE.AND P4, PT, R5, R223, PT ;  /* 0x000000df0500720c */ /* 0x000fe40003f86270 */
[----:B------:R-:W-:Y:S02]  /*13290*/  ISETP.GE.AND P0, PT, R7, R221, PT ;  /* 0x000000dd0700720c */ /* 0x000fe40003f06270 */
[----:B------:R-:W-:Y:S02]  /*132a0*/  FMNMX3.FTZ R7, R8, R19, R17, !PT ;  /* 0x0000001308077276 */ /* 0x000fe40007810011 */
[----:B------:R-:W-:Y:S02]  /*132b0*/  FSEL R171, R53, -INF , !P4 ;  /* 0xff80000035ab7808 */ /* 0x000fe40006000000 */
        /* <DEDUP_REMOVED lines=12> */
[----:B------:R-:W-:Y:S02]  /*13380*/  FSEL R179, R47, -INF , !P5 ;  /* 0xff8000002fb37808 */ /* 0x000fe40006800000 */
[----:B------:R-:W-:Y:S02]  /*13390*/  ISETP.GE.AND P5, PT, R20, R223, PT ;  /* 0x000000df1400720c */ /* 0x000fe40003fa6270 */
[----:B------:R-:W-:Y:S02]  /*133a0*/  FMNMX3.FTZ R9, R9, R178, R205, !PT ;  /* 0x000000b209097276 */ /* 0x000fe400078100cd */
[----:B------:R-:W-:Y:S02]  /*133b0*/  FMNMX3.FTZ R5, R5, R166, R172, !PT ;  /* 0x000000a605057276 */ /* 0x000fe400078100ac */
[----:B------:R-:W-:Y:S02]  /*133c0*/  FSEL R159, R159, -INF , !P5 ;  /* 0xff8000009f9f7808 */ /* 0x000fe40006800000 */
[----:B------:R-:W-:Y:S02]  /*133d0*/  FMNMX3.FTZ R9, R9, R168, R201, !PT ;  /* 0x000000a809097276 */ /* 0x000fe400078100c9 */
        /* <DEDUP_REMOVED lines=9> */
[----:B------:R-:W-:Y:S02]  /*13470*/  FSEL R167, R167, -INF , !P0 ;  /* 0xff800000a7a77808 */ /* 0x000fe40004000000 */
[-C--:B------:R-:W-:Y:S02]  /*13480*/  ISETP.GE.AND P0, PT, R22, R223.reuse, PT ;  /* 0x000000df1600720c */ /* 0x080fe40003f06270 */
[----:B------:R-:W-:Y:S02]  /*13490*/  ISETP.GE.AND P1, PT, R18, R223, PT ;  /* 0x000000df1200720c */ /* 0x000fe40003f26270 */
[----:B------:R-:W-:Y:S02]  /*134a0*/  FMNMX3.FTZ R6, R6, R191, R185, !PT ;  /* 0x000000bf06067276 */ /* 0x000fe400078100b9 */
[----:B------:R-:W-:Y:S02]  /*134b0*/  FSEL R165, R50, -INF , !P4 ;  /* 0xff80000032a57808 */ /* 0x000fe40006000000 */
[----:B------:R-:W-:Y:S02]  /*134c0*/  FMNMX3.FTZ R4, R4, R179, R177, !PT ;  /* 0x000000b304047276 */ /* 0x000fe400078100b1 */
[----:B------:R-:W-:Y:S02]  /*134d0*/  FSEL R157, R157, -INF , !P1 ;  /* 0xff8000009d9d7808 */ /* 0x000fe40004800000 */
[----:B------:R-:W-:Y:S02]  /*134e0*/  ISETP.GE.AND P4, PT, R16, R223, PT ;  /* 0x000000df1000720c */ /* 0x000fe40003f86270 */
[----:B------:R-:W-:Y:S02]  /*134f0*/  FSEL R156, R156, -INF , !P0 ;  /* 0xff8000009c9c7808 */ /* 0x000fe40004000000 */
[----:B------:R-:W-:Y:S02]  /*13500*/  FMNMX3.FTZ R6, R6, R175, R173, !PT ;  /* 0x000000af06067276 */ /* 0x000fe400078100ad */
[-C--:B------:R-:W-:Y:S02]  /*13510*/  ISETP.GE.AND P1, PT, R20, R221.reuse, PT ;  /* 0x000000dd1400720c */ /* 0x080fe40003f26270 */
[----:B------:R-:W-:Y:S02]  /*13520*/  FSEL R163, R52, -INF , !P6 ;  /* 0xff80000034a37808 */ /* 0x000fe40007000000 */
[----:B------:R-:W-:Y:S02]  /*13530*/  FSEL R161, R55, -INF , !P5 ;  /* 0xff80000037a17808 */ /* 0x000fe40006800000 */
[----:B------:R-:W-:Y:S02]  /*13540*/  ISETP.GE.AND P0, PT, R18, R221, PT ;  /* 0x000000dd1200720c */ /* 0x000fe40003f06270 */
        /* <DEDUP_REMOVED lines=14> */
[----:B------:R-:W-:Y:S01]  /*13630*/  LOP3.LUT R215, R214, 0x200, R215, 0xf8, !PT ;  /* 0x00000200d6d77812 */ /* 0x000fe200078ef8d7 */
[----:B------:R-:W1:Y:S08]  /*13640*/  SHFL.BFLY PT, R8, R7, 0x2, 0x1f ;  /* 0x0c401f0007087f89 */ /* 0x000e7000000e0000 */
[----:B------:R-:W2:Y:S01]  /*13650*/  SHFL.BFLY PT, R5, R6, 0x2, 0x1f ;  /* 0x0c401f0006057f89 */ /* 0x000ea200000e0000 */
[----:B------:R-:W-:Y:S04]  /*13660*/  IMAD R138, R215, 0x2, R212 ;  /* 0x00000002d78a7824 */ /* 0x000fe800078e02d4 */
[----:B------:R-:W-:Y:S03]  /*13670*/  IMAD.IADD R139, R213, 0x1, R138 ;  /* 0x00000001d58b7824 */ /* 0x000fe600078e028a */
[----:B------:R-:W-:Y:S01]  /*13680*/  LDSM.16.MT88.4 R12, [R138+0xc000] ;  /* 0x00c000008a0c783b */ /* 0x000fe20000004200 */
[C---:B------:R-:W-:Y:S07]  /*13690*/  VIADD R144, R138.reuse, 0xc040 ;  /* 0x0000c0408a907836 */ /* 0x040fee0000000000 */
[----:B------:R-:W-:Y:S08]  /*136a0*/  LDSM.16.MT88.4 R44, [R138+0x10000] ;  /* 0x010000008a2c783b */ /* 0x000ff00000004200 */
[----:B------:R-:W-:Y:S01]  /*136b0*/  LDSM.16.MT88.4 R52, [R139+0x10000] ;  /* 0x010000008b34783b */ /* 0x000fe20000004200 */
[----:B-1----:R-:W-:Y:S01]  /*136c0*/  FMNMX.FTZ R9, R7, R8, !PT ;  /* 0x0000000807097209 */ /* 0x002fe20007810000 */
[----:B------:R-:W-:Y:S01]  /*136d0*/  VIADD R8, R138, 0xc000 ;  /* 0x0000c0008a087836 */ /* 0x000fe20000000000 */
[----:B--2---:R-:W-:Y:S03]  /*136e0*/  FMNMX.FTZ R4, R6, R5, !PT ;  /* 0x0000000506047209 */ /* 0x004fe60007810000 */
[----:B------:R-:W-:Y:S02]  /*136f0*/  @P2 VIADD R144, R8, 0xffffffc0 ;  /* 0xffffffc008902836 */ /* 0x000fe40000000000 */
[----:B------:R-:W1:Y:S02]  /*13700*/  SHFL.BFLY PT, R134, R9, 0x1, 0x1f ;  /* 0x0c201f0009867f89 */ /* 0x000e6400000e0000 */
[----:B------:R-:W-:Y:S06]  /*13710*/  IMAD.IADD R213, R213, 0x1, R144 ;  /* 0x00000001d5d57824 */ /* 0x000fec00078e0290 */
[----:B------:R-:W2:Y:S08]  /*13720*/  SHFL.BFLY PT, R133, R4, 0x1, 0x1f ;  /* 0x0c201f0004857f89 */ /* 0x000eb000000e0000 */
[----:B------:R-:W-:Y:S08]  /*13730*/  LDSM.16.MT88.4 R36, [R213] ;  /* 0x00000000d524783b */ /* 0x000ff00000004200 */
[----:B------:R-:W-:Y:S01]  /*13740*/  LDSM.16.MT88.4 R60, [R144+0x4000] ;  /* 0x00400000903c783b */ /* 0x000fe20000004200 */
[----:B-1----:R-:W-:Y:S02]  /*13750*/  FMNMX.FTZ R134, R9, R134, !PT ;  /* 0x0000008609867209 */ /* 0x002fe40007810000 */
[----:B--2---:R-:W-:Y:S03]  /*13760*/  FMNMX.FTZ R133, R4, R133, !PT ;  /* 0x0000008504857209 */ /* 0x004fe60007810000 */
[----:B---3--:R-:W-:Y:S01]  /*13770*/  FMUL.FTZ R160, R135, R134 ;  /* 0x0000008687a07220 */ /* 0x008fe20000410000 */
        /* <DEDUP_REMOVED lines=12> */
[-CC-:B------:R-:W-:Y:S01]  /*13840*/  FFMA.FTZ R151, R23, R135.reuse, -R158.reuse ;  /* 0x0000008717977223 */ /* 0x180fe2000001089e */
[-C--:B------:R-:W-:Y:S01]  /*13850*/  FFMA.FTZ R149, R21, R135.reuse, -R158 ;  /* 0x0000008715957223 */ /* 0x080fe2000001089e */
[-CC-:B------:R-:W-:Y:S01]  /*13860*/  FFMA.FTZ R146, R27, R135.reuse, -R160.reuse ;  /* 0x000000871b927223 */ /* 0x180fe200000108a0 */
[-C--:B------:R-:W-:Y:S01]  /*13870*/  FFMA.FTZ R145, R25, R135.reuse, -R160 ;  /* 0x0000008719917223 */ /* 0x080fe200000108a0 */
        /* <DEDUP_REMOVED lines=20> */
[-CC-:B------:R-:W-:Y:S07]  /*139c0*/  FFMA.FTZ R193, R193, R135.reuse, -R160.reuse ;  /* 0x00000087c1c17223 */ /* 0x180fee00000108a0 */
[----:B------:R-:W5:Y:S01]  /*139d0*/  MUFU.EX2 R150, R150 ;  /* 0x0000009600967308 */ /* 0x000f620000000800 */
[-C--:B------:R-:W-:Y:S01]  /*139e0*/  FFMA.FTZ R185, R185, R135.reuse, -R160 ;  /* 0x00000087b9b97223 */ /* 0x080fe200000108a0 */
        /* <DEDUP_REMOVED lines=54> */
[-CC-:B------:R-:W-:Y:S01]  /*13d50*/  FFMA.FTZ R194, R163, R135.reuse, -R158.reuse ;  /* 0x00000087a3c27223 */ /* 0x180fe2000001089e */
[-C--:B------:R-:W-:Y:S01]  /*13d60*/  FFMA.FTZ R161, R161, R135.reuse, -R158 ;  /* 0x00000087a1a17223 */ /* 0x080fe2000001089e */
[-CC-:B------:R-:W-:Y:S01]  /*13d70*/  FFMA.FTZ R175, R175, R135.reuse, -R160.reuse ;  /* 0x00000087afaf7223 */ /* 0x180fe200000108a0 */
[-C--:B------:R-:W-:Y:S01]  /*13d80*/  FFMA.FTZ R171, R171, R135.reuse, -R160 ;  /* 0x00000087abab7223 */ /* 0x080fe200000108a0 */
[C---:B-1----:R-:W-:Y:S01]  /*13d90*/  HMMA.16816.F32 R12, R140.reuse, R20, R12 ;  /* 0x000000148c0c723c */ /* 0x042fe2000000180c */
[----:B------:R-:W-:Y:S02]  /*13da0*/  MUFU.EX2 R162, R162 ;  /* 0x000000a200a27308 */ /* 0x000fe40000000800 */
[-C--:B------:R-:W-:Y:S01]  /*13db0*/  FFMA.FTZ R167, R167, R135.reuse, -R158 ;  /* 0x00000087a7a77223 */ /* 0x080fe2000001089e */
[-CC-:B------:R-:W-:Y:S01]  /*13dc0*/  FFMA.FTZ R159, R159, R135.reuse, -R160.reuse ;  /* 0x000000879f9f7223 */ /* 0x180fe200000108a0 */
[-CC-:B------:R-:W-:Y:S01]  /*13dd0*/  FFMA.FTZ R198, R157, R135.reuse, -R160.reuse ;  /* 0x000000879dc67223 */ /* 0x180fe200000108a0 */
[-C--:B------:R-:W-:Y:S01]  /*13de0*/  FFMA.FTZ R155, R155, R135.reuse, -R160 ;  /* 0x000000879b9b7223 */ /* 0x080fe200000108a0 */
[--C-:B------:R-:W-:Y:S01]  /*13df0*/  FFMA.FTZ R154, R154, R135, -R158.reuse ;  /* 0x000000879a9a7223 */ /* 0x100fe2000001089e */
        /* <DEDUP_REMOVED lines=11> */
[C---:B------:R-:W-:Y:S01]  /*13eb0*/  FMUL.FTZ R65, R132.reuse, R69 ;  /* 0x0000004584417220 */ /* 0x040fe20000410000 */
[C---:B--2---:R-:W-:Y:S01]  /*13ec0*/  HMMA.16816.F32 R20, R140.reuse, R28, R20 ;  /* 0x0000001c8c14723c */ /* 0x044fe20000001814 */
[----:B------:R-:W-:Y:S02]  /*13ed0*/  MUFU.EX2 R113, R113 ;  /* 0x0000007100717308 */ /* 0x000fe40000000800 */
[----:B------:R-:W-:Y:S01]  /*13ee0*/  FMUL.FTZ R24, R132, R108 ;  /* 0x0000006c84187220 */ /* 0x000fe20000410000 */
[C---:B------:R-:W-:Y:S01]  /*13ef0*/  FMUL.FTZ R66, R0.reuse, R70 ;  /* 0x0000004600427220 */ /* 0x040fe20000410000 */
[----:B------:R-:W-:Y:S01]  /*13f00*/  FMUL.FTZ R67, R0, R71 ;  /* 0x0000004700437220 */ /* 0x000fe20000410000 */
[-C--:B------:R-:W-:Y:S01]  /*13f10*/  FFMA.FTZ R108, R189, R135.reuse, -R158 ;  /* 0x00000087bd6c7223 */ /* 0x080fe2000001089e */
[----:B------:R-:W-:Y:S01]  /*13f20*/  FMUL.FTZ R28, R132, R104 ;  /* 0x00000068841c7220 */ /* 0x000fe20000410000 */
[-CC-:B------:R-:W-:Y:S01]  /*13f30*/  FFMA.FTZ R104, R190, R135.reuse, -R160.reuse ;  /* 0x00000087be687223 */ /* 0x180fe200000108a0 */
[--C-:B------:R-:W-:Y:S01]  /*13f40*/  FFMA.FTZ R190, R173, R135, -R160.reuse ;  /* 0x00000087adbe7223 */ /* 0x100fe200000108a0 */
[C---:B------:R-:W-:Y:S01]  /*13f50*/  HMMA.16816.F32 R24, R140.reuse, R30, R24 ;  /* 0x0000001e8c18723c */ /* 0x040fe20000001818 */
[----:B------:R-:W1:Y:S02]  /*13f60*/  MUFU.EX2 R114, R114 ;  /* 0x0000007200727308 */ /* 0x000e640000000800 */
[----:B------:R-:W-:Y:S01]  /*13f70*/  FMUL.FTZ R29, R132, R105 ;  /* 0x00000069841d7220 */ /* 0x000fe20000410000 */
[C---:B------:R-:W-:Y:S01]  /*13f80*/  FMUL.FTZ R30, R0.reuse, R106 ;  /* 0x0000006a001e7220 */ /* 0x040fe20000410000 */
[C---:B------:R-:W-:Y:S01]  /*13f90*/  FMUL.FTZ R31, R0.reuse, R107 ;  /* 0x0000006b001f7220 */ /* 0x040fe20000410000 */
[--C-:B------:R-:W-:Y:S01]  /*13fa0*/  FFMA.FTZ R105, R59, R135, -R160.reuse ;  /* 0x000000873b697223 */ /* 0x100fe200000108a0 */
[----:B------:R-:W-:Y:S01]  /*13fb0*/  FMUL.FTZ R59, R0, R79 ;  /* 0x0000004f003b7220 */ /* 0x000fe20000410000 */
[--C-:B------:R-:W-:Y:S01]  /*13fc0*/  FFMA.FTZ R106, R57, R135, -R160.reuse ;  /* 0x00000087396a7223 */ /* 0x100fe200000108a0 */
[----:B------:R-:W-:Y:S01]  /*13fd0*/  FMUL.FTZ R57, R132, R77 ;  /* 0x0000004d84397220 */ /* 0x000fe20000410000 */
[----:B------:R-:W-:Y:S01]  /*13fe0*/  FFMA.FTZ R107, R188, R135, -R160 ;  /* 0x00000087bc6b7223 */ /* 0x000fe200000108a0 */
[----:B------:R-:W2:Y:S01]  /*13ff0*/  LDSM.16.MT88.4 R76, [R138+0xc800] ;  /* 0x00c800008a4c783b */ /* 0x000ea20000004200 */
[C---:B------:R-:W-:Y:S01]  /*14000*/  HMMA.16816.F32 R28, R140.reuse, R36, R28 ;  /* 0x000000248c1c723c */ /* 0x040fe2000000181c */
[----:B------:R-:W-:Y:S02]  /*14010*/  MUFU.EX2 R105, R105 ;  /* 0x0000006900697308 */ /* 0x000fe40000000800 */
[C---:B------:R-:W-:Y:S01]  /*14020*/  FMUL.FTZ R36, R132.reuse, R96 ;  /* 0x0000006084247220 */ /* 0x040fe20000410000 */
[----:B------:R-:W-:Y:S01]  /*14030*/  FMUL.FTZ R37, R132, R97 ;  /* 0x0000006184257220 */ /* 0x000fe20000410000 */
[----:B-1----:R-:W-:Y:S01]  /*14040*/  F2FP.F16.F32.PACK_AB R69, R114, R113 ;  /* 0x000000717245723e */ /* 0x002fe200000000ff */
[--C-:B------:R-:W-:Y:S05]  /*14050*/  FFMA.FTZ R188, R177, R135, -R158.reuse ;  /* 0x00000087b1bc7223 */ /* 0x100fea000001089e */
[----:B------:R-:W1:Y:S01]  /*14060*/  MUFU.EX2 R106, R106 ;  /* 0x0000006a006a7308 */ /* 0x000e620000000800 */
[C---:B------:R-:W-:Y:S03]  /*14070*/  HMMA.16816.F32 R32, R140.reuse, R38, R32 ;  /* 0x000000268c20723c */ /* 0x040fe60000001820 */
[C---:B------:R-:W-:Y:S01]  /*14080*/  FMUL.FTZ R38, R0.reuse, R98 ;  /* 0x0000006200267220 */ /* 0x040fe20000410000 */
[C---:B------:R-:W-:Y:S05]  /*14090*/  FMUL.FTZ R39, R0.reuse, R99 ;  /* 0x0000006300277220 */ /* 0x040fea0000410000 */
[----:B------:R-:W-:Y:S01]  /*140a0*/  MUFU.EX2 R104, R104 ;  /* 0x0000006800687308 */ /* 0x000fe20000000800 */
[----:B------:R-:W-:Y:S01]  /*140b0*/  LDSM.16.MT88.4 R96, [R139+0x10800] ;  /* 0x010800008b60783b */ /* 0x000fe20000004200 */
[----:B------:R-:W-:Y:S01]  /*140c0*/  FFMA.FTZ R151, R0, R243, R151 ;  /* 0x000000f300977223 */ /* 0x000fe20000010097 */
[C---:B------:R-:W-:Y:S07]  /*140d0*/  FFMA.FTZ R147, R132.reuse, R245, R147 ;  /* 0x000000f584937223 */ /* 0x040fee0000010093 */
[----:B------:R-:W4:Y:S01]  /*140e0*/  MUFU.EX2 R107, R107 ;  /* 0x0000006b006b7308 */ /* 0x000f220000000800 */
[C---:B------:R-:W-:Y:S09]  /*140f0*/  HMMA.16816.F32 R36, R140.reuse, R44, R36 ;  /* 0x0000002c8c24723c */ /* 0x040ff20000001824 */
[----:B------:R-:W-:Y:S01]  /*14100*/  MUFU.EX2 R112, R112 ;  /* 0x0000007000707308 */ /* 0x000fe20000000800 */
[C---:B------:R-:W-:Y:S01]  /*14110*/  FMUL.FTZ R44, R132.reuse, R88 ;  /* 0x00000058842c7220 */ /* 0x040fe20000410000 */
[----:B------:R-:W-:Y:S01]  /*14120*/  FMUL.FTZ R45, R132, R89 ;  /* 0x00000059842d7220 */ /* 0x000fe20000410000 */
[----:B-1----:R-:W-:Y:S07]  /*14130*/  F2FP.F16.F32.PACK_AB R68, R106, R105 ;  /* 0x000000696a44723e */ /* 0x002fee00000000ff */
[----:B------:R-:W1:Y:S01]  /*14140*/  MUFU.EX2 R115, R115 ;  /* 0x0000007300737308 */ /* 0x000e620000000800 */
[----:B------:R-:W-:Y:S01]  /*14150*/  FADD.FTZ R151, R149, R151 ;  /* 0x0000009795977221 */ /* 0x000fe20000010000 */
[C---:B------:R-:W-:Y:S08]  /*14160*/  HMMA.16816.F32 R40, R140.reuse, R46, R40 ;  /* 0x0000002e8c28723c */ /* 0x040ff00000001828 */
[----:B------:R5:W-:Y:S01]  /*14170*/  MUFU.EX2 R189, R180 ;  /* 0x000000b400bd7308 */ /* 0x000be20000000800 */
[C---:B------:R-:W-:Y:S01]  /*14180*/  FMUL.FTZ R46, R0.reuse, R90 ;  /* 0x0000005a002e7220 */ /* 0x040fe20000410000 */
[----:B------:R-:W-:Y:S01]  /*14190*/  FMUL.FTZ R47, R0, R91 ;  /* 0x0000005b002f7220 */ /* 0x000fe20000410000 */
[----:B----4-:R-:W-:Y:S01]  /*141a0*/  F2FP.F16.F32.PACK_AB R70, R107, R104 ;  /* 0x000000686b46723e */ /* 0x010fe200000000ff */
[----:B------:R-:W-:Y:S06]  /*141b0*/  LDSM.16.MT88.4 R88, [R213+0x800] ;  /* 0x00080000d558783b */ /* 0x000fec0000004200 */
[----:B------:R-:W-:Y:S01]  /*141c0*/  MUFU.EX2 R197, R197 ;  /* 0x000000c500c57308 */ /* 0x000fe20000000800 */
[----:B------:R-:W-:Y:S01]  /*141d0*/  FADD.FTZ R147, R150, R147 ;  /* 0x0000009396937221 */ /* 0x000fe20000010000 */
[C---:B------:R-:W-:Y:S08]  /*141e0*/  HMMA.16816.F32 R44, R140.reuse, R52, R44 ;  /* 0x000000348c2c723c */ /* 0x040ff0000000182c */
[----:B------:R-:W-:Y:S01]  /*141f0*/  MUFU.EX2 R177, R179 ;  /* 0x000000b300b17308 */ /* 0x000fe20000000800 */
[C---:B------:R-:W-:Y:S01]  /*14200*/  FMUL.FTZ R52, R132.reuse, R80 ;  /* 0x0000005084347220 */ /* 0x040fe20000410000 */
[----:B------:R-:W-:Y:S01]  /*14210*/  FMUL.FTZ R53, R132, R81 ;  /* 0x0000005184357220 */ /* 0x000fe20000410000 */
[----:B-1----:R-:W-:Y:S01]  /*14220*/  F2FP.F16.F32.PACK_AB R71, R115, R112 ;  /* 0x000000707347723e */ /* 0x002fe200000000ff */
[----:B-----5:R-:W-:Y:S06]  /*14230*/  FFMA.FTZ R180, R207, R135, -R158 ;  /* 0x00000087cfb47223 */ /* 0x020fec000001089e */
[----:B------:R-:W-:Y:S01]  /*14240*/  MUFU.EX2 R188, R188 ;  /* 0x000000bc00bc7308 */ /* 0x000fe20000000800 */
[C---:B------:R-:W-:Y:S03]  /*14250*/  HMMA.16816.F32 R48, R140.reuse, R54, R48 ;  /* 0x000000368c30723c */ /* 0x040fe60000001830 */
[C---:B------:R-:W-:Y:S01]  /*14260*/  FMUL.FTZ R54, R0.reuse, R82 ;  /* 0x0000005200367220 */ /* 0x040fe20000410000 */
[----:B------:R-:W-:Y:S05]  /*14270*/  FMUL.FTZ R55, R0, R83 ;  /* 0x0000005300377220 */ /* 0x000fea0000410000 */
[----:B------:R-:W-:Y:S01]  /*14280*/  MUFU.EX2 R180, R180 ;  /* 0x000000b400b47308 */ /* 0x000fe20000000800 */
[----:B------:R-:W1:Y:S09]  /*14290*/  LDSM.16.MT88.4 R80, [R139+0xc800] ;  /* 0x00c800008b50783b */ /* 0x000e720000004200 */
[----:B------:R-:W-:Y:S01]  /*142a0*/  MUFU.EX2 R207, R247 ;  /* 0x000000f700cf7308 */ /* 0x000fe20000000800 */
[C---:B------:R-:W-:Y:S09]  /*142b0*/  HMMA.16816.F32 R52, R140.reuse, R60, R52 ;  /* 0x0000003c8c34723c */ /* 0x040ff20000001834 */
[----:B------:R-:W-:Y:S01]  /*142c0*/  MUFU.EX2 R173, R175 ;  /* 0x000000af00ad7308 */ /* 0x000fe20000000800 */
[C---:B------:R-:W-:Y:S01]  /*142d0*/  FMUL.FTZ R60, R132.reuse, R72 ;  /* 0x00000048843c7220 */ /* 0x040fe20000410000 */
[----:B------:R-:W-:Y:S01]  /*142e0*/  FMUL.FTZ R61, R132, R73 ;  /* 0x00000049843d7220 */ /* 0x000fe20000410000 */
[----:B------:R-:W-:Y:S07]  /*142f0*/  IMAD.MOV.U32 R132, RZ, RZ, R133 ;  /* 0x000000ffff847224 */ /* 0x000fee00078e0085 */
[----:B------:R-:W-:Y:S01]  /*14300*/  MUFU.EX2 R190, R190 ;  /* 0x000000be00be7308 */ /* 0x000fe20000000800 */
[C---:B------:R-:W-:Y:S09]  /*14310*/  HMMA.16816.F32 R56, R140.reuse, R62, R56 ;  /* 0x0000003e8c38723c */ /* 0x040ff20000001838 */
[----:B------:R-:W-:Y:S01]  /*14320*/  MUFU.EX2 R169, R171 ;  /* 0x000000ab00a97308 */ /* 0x000fe20000000800 */
[C---:B------:R-:W-:Y:S01]  /*14330*/  FMUL.FTZ R62, R0.reuse, R74 ;  /* 0x0000004a003e7220 */ /* 0x040fe20000410000 */
[----:B------:R-:W-:Y:S01]  /*14340*/  FMUL.FTZ R63, R0, R75 ;  /* 0x0000004b003f7220 */ /* 0x000fe20000410000 */
[----:B------:R-:W-:Y:S01]  /*14350*/  FADD.FTZ R0, R146, R147 ;  /* 0x0000009392007221 */ /* 0x000fe20000010000 */
[----:B------:R-:W4:Y:S06]  /*14360*/  LDSM.16.MT88.4 R72, [R144+0x800] ;  /* 0x000800009048783b */ /* 0x000f2c0000004200 */
[----:B------:R-:W-:Y:S01]  /*14370*/  MUFU.EX2 R192, R192 ;  /* 0x000000c000c07308 */ /* 0x000fe20000000800 */
[----:B------:R-:W-:Y:S01]  /*14380*/  FADD.FTZ R0, R145, R0 ;  /* 0x0000000091007221 */ /* 0x000fe20000010000 */
[C---:B---3--:R-:W-:Y:S08]  /*14390*/  HMMA.16816.F32 R60, R140.reuse, R84, R60 ;  /* 0x000000548c3c723c */ /* 0x048ff0000000183c */
[----:B------:R-:W-:Y:S10]  /*143a0*/  MUFU.EX2 R165, R167 ;  /* 0x000000a700a57308 */ /* 0x000ff40000000800 */
        /* <DEDUP_REMOVED lines=11> */
[-CC-:B------:R-:W-:Y:S09]  /*14460*/  FFMA.FTZ R186, R181, R135.reuse, -R158.reuse ;  /* 0x00000087b5ba7223 */ /* 0x180ff2000001089e */
[----:B------:R-:W-:Y:S01]  /*14470*/  MUFU.EX2 R142, R142 ;  /* 0x0000008e008e7308 */ /* 0x000fe20000000800 */
[C---:B------:R-:W-:Y:S01]  /*14480*/  HMMA.16816.F32 R8, R68.reuse, R78, R8 ;  /* 0x0000004e4408723c */ /* 0x040fe20000001808 */
[----:B------:R-:W-:Y:S08]  /*14490*/  LDSM.16.MT88.4 R76, [R138+0xd000] ;  /* 0x00d000008a4c783b */ /* 0x000ff00000004200 */
[----:B------:R5:W3:Y:S10]  /*144a0*/  MUFU.EX2 R187, R184 ;  /* 0x000000b800bb7308 */ /* 0x000af40000000800 */
[----:B------:R-:W-:Y:S01]  /*144b0*/  MUFU.EX2 R141, R141 ;  /* 0x0000008d008d7308 */ /* 0x000fe20000000800 */
[-C--:B--2---:R-:W-:Y:S01]  /*144c0*/  FFMA.FTZ R108, R183, R135.reuse, -R158 ;  /* 0x00000087b76c7223 */ /* 0x084fe2000001089e */
[C---:B-1----:R-:W-:Y:S08]  /*144d0*/  HMMA.16816.F32 R12, R68.reuse, R80, R12 ;  /* 0x00000050440c723c */ /* 0x042ff0000000180c */
[----:B------:R-:W1:Y:S10]  /*144e0*/  MUFU.EX2 R140, R140 ;  /* 0x0000008c008c7308 */ /* 0x000e740000000800 */
[----:B------:R2:W-:Y:S01]  /*144f0*/  MUFU.EX2 R181, R108 ;  /* 0x0000006c00b57308 */ /* 0x0005e20000000800 */
[C---:B------:R-:W-:Y:S01]  /*14500*/  HMMA.16816.F32 R16, R68.reuse, R82, R16 ;  /* 0x000000524410723c */ /* 0x040fe20000001810 */
[----:B------:R-:W-:Y:S08]  /*14510*/  LDSM.16.MT88.4 R80, [R139+0xd000] ;  /* 0x00d000008b50783b */ /* 0x000ff00000004200 */
[----:B------:R-:W1:Y:S01]  /*14520*/  MUFU.EX2 R143, R143 ;  /* 0x0000008f008f7308 */ /* 0x000e620000000800 */
[--C-:B-----5:R-:W-:Y:S09]  /*14530*/  FFMA.FTZ R184, R191, R135, -R160.reuse ;  /* 0x00000087bfb87223 */ /* 0x120ff200000108a0 */
[----:B------:R-:W-:Y:S01]  /*14540*/  MUFU.EX2 R182, R182 ;  /* 0x000000b600b67308 */ /* 0x000fe20000000800 */
[C---:B----4-:R-:W-:Y:S09]  /*14550*/  HMMA.16816.F32 R20, R68.reuse, R72, R20 ;  /* 0x000000484414723c */ /* 0x050ff20000001814 */
[----:B------:R-:W-:Y:S01]  /*14560*/  MUFU.EX2 R191, R193 ;  /* 0x000000c100bf7308 */ /* 0x000fe20000000800 */
[----:B--2---:R-:W-:Y:S09]  /*14570*/  LDSM.16.MT88.4 R108, [R144+0x3800] ;  /* 0x00380000906c783b */ /* 0x004ff20000004200 */
[----:B------:R-:W-:Y:S01]  /*14580*/  MUFU.EX2 R184, R184 ;  /* 0x000000b800b87308 */ /* 0x000fe20000000800 */
[C---:B------:R-:W-:Y:S09]  /*14590*/  HMMA.16816.F32 R24, R68.reuse, R74, R24 ;  /* 0x0000004a4418723c */ /* 0x040ff20000001818 */
[----:B------:R-:W-:Y:S01]  /*145a0*/  MUFU.EX2 R183, R185 ;  /* 0x000000b900b77308 */ /* 0x000fe20000000800 */
[----:B------:R-:W2:Y:S09]  /*145b0*/  LDSM.16.MT88.4 R72, [R213+0x4800] ;  /* 0x00480000d548783b */ /* 0x000eb20000004200 */
[----:B------:R-:W-:Y:S01]  /*145c0*/  MUFU.EX2 R186, R186 ;  /* 0x000000ba00ba7308 */ /* 0x000fe20000000800 */
[C---:B------:R-:W-:Y:S09]  /*145d0*/  HMMA.16816.F32 R28, R68.reuse, R88, R28 ;  /* 0x00000058441c723c */ /* 0x040ff2000000181c */
[----:B------:R-:W-:Y:S10]  /*145e0*/  MUFU.EX2 R161, R161 ;  /* 0x000000a100a17308 */ /* 0x000ff40000000800 */
[----:B------:R-:W-:Y:S01]  /*145f0*/  MUFU.EX2 R157, R159 ;  /* 0x0000009f009d7308 */ /* 0x000fe20000000800 */
[C---:B------:R-:W-:Y:S01]  /*14600*/  HMMA.16816.F32 R32, R68.reuse, R90, R32 ;  /* 0x0000005a4420723c */ /* 0x040fe20000001820 */
[----:B------:R-:W4:Y:S08]  /*14610*/  LDSM.16.MT88.4 R88, [R144+0x1000] ;  /* 0x001000009058783b */ /* 0x000f300000004200 */
[----:B------:R-:W-:Y:S10]  /*14620*/  MUFU.EX2 R198, R198 ;  /* 0x000000c600c67308 */ /* 0x000ff40000000800 */
[----:B------:R-:W-:Y:S01]  /*14630*/  MUFU.EX2 R155, R155 ;  /* 0x0000009b009b7308 */ /* 0x000fe20000000800 */
        /* <DEDUP_REMOVED lines=12> */
[----:B------:R-:W-:Y:S02]  /*14700*/  F2FP.F16.F32.PACK_AB R68, R187, R142 ;  /* 0x0000008ebb44723e */ /* 0x000fe400000000ff */
[----:B-1----:R-:W-:Y:S02]  /*14710*/  F2FP.F16.F32.PACK_AB R70, R140, R141 ;  /* 0x0000008d8c46723e */ /* 0x002fe400000000ff */
        /* <DEDUP_REMOVED lines=8> */
[C---:B----4-:R-:W-:Y:S08]  /*147a0*/  HMMA.16816.F32 R20, R68.reuse, R88, R20 ;  /* 0x000000584414723c */ /* 0x050ff00000001814 */
[C---:B------:R-:W-:Y:S01]  /*147b0*/  HMMA.16816.F32 R24, R68.reuse, R90, R24 ;  /* 0x0000005a4418723c */ /* 0x040fe20000001818 */
[----:B------:R-:W-:Y:S07]  /*147c0*/  LDSM.16.MT88.4 R88, [R213+0x1800] ;  /* 0x00180000d558783b */ /* 0x000fee0000004200 */
[C---:B-----5:R-:W-:Y:S03]  /*147d0*/  HMMA.16816.F32 R28, R68.reuse, R92, R28 ;  /* 0x0000005c441c723c */ /* 0x060fe6000000181c */
        /* <DEDUP_REMOVED lines=9> */
[----:B----4-:R-:W-:Y:S02]  /*14870*/  LDSM.16.MT88.4 R92, [R138+0x11800] ;  /* 0x011800008a5c783b */ /* 0x010fe40000004200 */
[-C--:B------:R-:W-:Y:S02]  /*14880*/  FFMA.FTZ R84, R205, R135.reuse, -R160 ;  /* 0x00000087cd547223 */ /* 0x080fe400000108a0 */
[----:B------:R3:W-:Y:S03]  /*14890*/  MUFU.EX2 R205, R178 ;  /* 0x000000b200cd7308 */ /* 0x0007e60000000800 */
[C---:B------:R-:W-:Y:S07]  /*148a0*/  HMMA.16816.F32 R48, R68.reuse, R86, R48 ;  /* 0x000000564430723c */ /* 0x040fee0000001830 */
[----:B------:R4:W5:Y:S01]  /*148b0*/  MUFU.EX2 R168, R84 ;  /* 0x0000005400a87308 */ /* 0x0009620000000800 */
[C---:B------:R-:W-:Y:S03]  /*148c0*/  HMMA.16816.F32 R52, R68.reuse, R100, R52 ;  /* 0x000000644434723c */ /* 0x040fe60000001834 */
[-CC-:B------:R-:W-:Y:S01]  /*148d0*/  FFMA.FTZ R100, R172, R135.reuse, -R158.reuse ;  /* 0x00000087ac647223 */ /* 0x180fe2000001089e */
[-C--:B---3--:R-:W-:Y:S05]  /*148e0*/  FFMA.FTZ R178, R199, R135.reuse, -R158 ;  /* 0x00000087c7b27223 */ /* 0x088fea000001089e */
[----:B------:R3:W-:Y:S01]  /*148f0*/  MUFU.EX2 R172, R96 ;  /* 0x0000006000ac7308 */ /* 0x0007e20000000800 */
[C---:B------:R-:W-:Y:S09]  /*14900*/  HMMA.16816.F32 R56, R68.reuse, R102, R56 ;  /* 0x000000664438723c */ /* 0x040ff20000001838 */
[----:B------:R1:W5:Y:S01]  /*14910*/  MUFU.EX2 R249, R100 ;  /* 0x0000006400f97308 */ /* 0x0003620000000800 */
[----:B----4-:R-:W4:Y:S09]  /*14920*/  LDSM.16.MT88.4 R84, [R144+0x1800] ;  /* 0x001800009054783b */ /* 0x010f320000004200 */
[----:B------:R-:W-:Y:S01]  /*14930*/  MUFU.EX2 R199, R203 ;  /* 0x000000cb00c77308 */ /* 0x000fe20000000800 */
[C---:B--2---:R-:W-:Y:S09]  /*14940*/  HMMA.16816.F32 R60, R68.reuse, R72, R60 ;  /* 0x00000048443c723c */ /* 0x044ff2000000183c */
[----:B------:R-:W-:Y:S01]  /*14950*/  MUFU.EX2 R178, R178 ;  /* 0x000000b200b27308 */ /* 0x000fe20000000800 */
[----:B---3--:R-:W2:Y:S01]  /*14960*/  LDSM.16.MT88.4 R96, [R139+0x11800] ;  /* 0x011800008b60783b */ /* 0x008ea20000004200 */
[--C-:B-1----:R-:W-:Y:S01]  /*14970*/  FFMA.FTZ R100, R174, R135, -R160.reuse ;  /* 0x00000087ae647223 */ /* 0x102fe200000108a0 */
[----:B------:R-:W-:Y:S03]  /*14980*/  HMMA.16816.F32 R64, R68, R74, R64 ;  /* 0x0000004a4440723c */ /* 0x000fe60000001840 */
[----:B-----5:R-:W-:Y:S03]  /*14990*/  F2FP.F16.F32.PACK_AB R68, R168, R205 ;  /* 0x000000cda844723e */ /* 0x020fe600000000ff */
[----:B------:R-:W1:Y:S01]  /*149a0*/  LDSM.16.MT88.4 R72, [R144+0x5800] ;  /* 0x005800009048783b */ /* 0x000e620000004200 */
[----:B------:R-:W-:Y:S01]  /*149b0*/  F2FP.F16.F32.PACK_AB R70, R166, R201 ;  /* 0x000000c9a646723e */ /* 0x000fe200000000ff */
[--C-:B------:R-:W-:Y:S01]  /*149c0*/  FFMA.FTZ R174, R251, R135, -R160.reuse ;  /* 0x00000087fbae7223 */ /* 0x100fe200000108a0 */
[----:B------:R-:W-:Y:S01]  /*149d0*/  F2FP.F16.F32.PACK_AB R69, R249, R172 ;  /* 0x000000acf945723e */ /* 0x000fe200000000ff */
[----:B------:R3:W5:Y:S01]  /*149e0*/  MUFU.EX2 R251, R100 ;  /* 0x0000006400fb7308 */ /* 0x0007620000000800 */
[----:B------:R-:W-:Y:S01]  /*149f0*/  F2FP.F16.F32.PACK_AB R71, R170, R215 ;  /* 0x000000d7aa47723e */ /* 0x000fe200000000ff */
[----:B------:R-:W-:Y:S08]  /*14a00*/  FFMA.FTZ R160, R156, R135, -R160 ;  /* 0x000000879ca07223 */ /* 0x000ff000000108a0 */
[----:B------:R-:W5:Y:S01]  /*14a10*/  MUFU.EX2 R174, R174 ;  /* 0x000000ae00ae7308 */ /* 0x000f620000000800 */
[C---:B------:R-:W-:Y:S09]  /*14a20*/  HMMA.16816.F32 R4, R68.reuse, R76, R4 ;  /* 0x0000004c4404723c */ /* 0x040ff20000001804 */
[----:B------:R-:W5:Y:S01]  /*14a30*/  MUFU.EX2 R160, R160 ;  /* 0x000000a000a07308 */ /* 0x000f620000000800 */
[----:B---3--:R-:W-:Y:S01]  /*14a40*/  LDSM.16.MT88.4 R100, [R139+0x12000] ;  /* 0x012000008b64783b */ /* 0x008fe20000004200 */
[C---:B------:R-:W-:Y:S07]  /*14a50*/  HMMA.16816.F32 R8, R68.reuse, R78, R8 ;  /* 0x0000004e4408723c */ /* 0x040fee0000001808 */
[----:B------:R-:W3:Y:S01]  /*14a60*/  LDSM.16.MT88.4 R76, [R213+0x5800] ;  /* 0x00580000d54c783b */ /* 0x000ee20000004200 */
[C---:B------:R-:W-:Y:S08]  /*14a70*/  HMMA.16816.F32 R12, R68.reuse, R80, R12 ;  /* 0x00000050440c723c */ /* 0x040ff0000000180c */
        /* <DEDUP_REMOVED lines=12> */
[C---:B------:R-:W-:Y:S01]  /*14b40*/  HMMA.16816.F32 R48, R68.reuse, R98, R48 ;  /* 0x000000624430723c */ /* 0x040fe20000001830 */
[----:B------:R-:W2:Y:S07]  /*14b50*/  LDSM.16.MT88.4 R96, [R138+0x12000] ;  /* 0x012000008a60783b */ /* 0x000eae0000004200 */
[C---:B-1----:R-:W-:Y:S08]  /*14b60*/  HMMA.16816.F32 R52, R68.reuse, R72, R52 ;  /* 0x000000484434723c */ /* 0x042ff00000001834 */
[C---:B------:R-:W-:Y:S01]  /*14b70*/  HMMA.16816.F32 R56, R68.reuse, R74, R56 ;  /* 0x0000004a4438723c */ /* 0x040fe20000001838 */
[----:B------:R-:W1:Y:S07]  /*14b80*/  LDSM.16.MT88.4 R72, [R144+0x6000] ;  /* 0x006000009048783b */ /* 0x000e6e0000004200 */
[C---:B---3--:R-:W-:Y:S08]  /*14b90*/  HMMA.16816.F32 R60, R68.reuse, R76, R60 ;  /* 0x0000004c443c723c */ /* 0x048ff0000000183c */
[----:B------:R-:W-:Y:S01]  /*14ba0*/  HMMA.16816.F32 R64, R68, R78, R64 ;  /* 0x0000004e4440723c */ /* 0x000fe20000001840 */
[----:B------:R-:W3:Y:S02]  /*14bb0*/  LDSM.16.MT88.4 R76, [R213+0x6000] ;  /* 0x00600000d54c783b */ /* 0x000ee40000004200 */
[----:B-----5:R-:W-:Y:S02]  /*14bc0*/  F2FP.F16.F32.PACK_AB R68, R251, R176 ;  /* 0x000000b0fb44723e */ /* 0x020fe400000000ff */
[----:B------:R-:W-:Y:S02]  /*14bd0*/  F2FP.F16.F32.PACK_AB R70, R207, R174 ;  /* 0x000000aecf46723e */ /* 0x000fe400000000ff */
[----:B------:R-:W-:Y:S02]  /*14be0*/  F2FP.F16.F32.PACK_AB R69, R199, R180 ;  /* 0x000000b4c745723e */ /* 0x000fe400000000ff */
[----:B------:R-:W-:Y:S07]  /*14bf0*/  F2FP.F16.F32.PACK_AB R71, R197, R178 ;  /* 0x000000b2c547723e */ /* 0x000fee00000000ff */
        /* <DEDUP_REMOVED lines=28> */
[C---:B-----5:R-:W-:Y:S08]  /*14dc0*/  HMMA.16816.F32 R4, R68.reuse, R80, R4 ;  /* 0x000000504404723c */ /* 0x060ff00000001804 */
[C---:B------:R-:W-:Y:S01]  /*14dd0*/  HMMA.16816.F32 R8, R68.reuse, R82, R8 ;  /* 0x000000524408723c */ /* 0x040fe20000001808 */
[----:B------:R-:W-:Y:S07]  /*14de0*/  LDSM.16.MT88.4 R80, [R139+0xf000] ;  /* 0x00f000008b50783b */ /* 0x000fee0000004200 */
[C---:B----4-:R-:W-:Y:S08]  /*14df0*/  HMMA.16816.F32 R12, R68.reuse, R84, R12 ;  /* 0x00000054440c723c */ /* 0x050ff0000000180c */
        /* <DEDUP_REMOVED lines=132> */
.L_x_3095:
        /* <DEDUP_REMOVED lines=12> */
.L_x_3124:
        /* <DEDUP_REMOVED lines=178> */
.L_x_3105:
[----:B------:R-:W-:Y:S05]  /*16220*/  BSYNC.RECONVERGENT B0 ;  /* 0x0000000000007941 */ /* 0x000fea0003800200 */
.L_x_3104:
        /* <DEDUP_REMOVED lines=30> */
.L_x_3107:
[----:B------:R-:W-:Y:S05]  /*16410*/  BSYNC.RECONVERGENT B0 ;  /* 0x0000000000007941 */ /* 0x000fea0003800200 */
.L_x_3106:
        /* <DEDUP_REMOVED lines=12> */
.L_x_3109:
[----:B------:R-:W-:Y:S05]  /*164e0*/  BSYNC.RECONVERGENT B0 ;  /* 0x0000000000007941 */ /* 0x000fea0003800200 */
.L_x_3108:
        /* <DEDUP_REMOVED lines=11> */
.L_x_3111:
[----:B------:R-:W-:Y:S05]  /*165a0*/  BSYNC.RECONVERGENT B0 ;  /* 0x0000000000007941 */ /* 0x000fea0003800200 */
.L_x_3110:
        /* <DEDUP_REMOVED lines=11> */
.L_x_3113:
[----:B------:R-:W-:Y:S05]  /*16660*/  BSYNC.RECONVERGENT B0 ;  /* 0x0000000000007941 */ /* 0x000fea0003800200 */
.L_x_3112:
        /* <DEDUP_REMOVED lines=10> */
.L_x_3115:
[----:B------:R-:W-:Y:S05]  /*16710*/  BSYNC.RECONVERGENT B0 ;  /* 0x0000000000007941 */ /* 0x000fea0003800200 */
.L_x_3114:
        /* <DEDUP_REMOVED lines=10> */
.L_x_3117:
[----:B------:R-:W-:Y:S05]  /*167c0*/  BSYNC.RECONVERGENT B0 ;  /* 0x0000000000007941 */ /* 0x000fea0003800200 */
.L_x_3116:
        /* <DEDUP_REMOVED lines=10> */
.L_x_3119:
[----:B------:R-:W-:Y:S05]  /*16870*/  BSYNC.RECONVERGENT B0 ;  /* 0x0000000000007941 */ /* 0x000fea0003800200 */
.L_x_3118:
[----:B------:R-:W-:-:S04]  /*16880*/  MOV R231, 0x0 ;  /* 0x0000000000e77802 */ /* 0x000fc80000000f00 */
[----:B-12345:R-:W-:Y:S05]  /*16890*/  @P3 RET.REL.NODEC R230 `(_ZN5flash24flash_fwd_splitkv_kernelI23Flash_fwd_kernel_traitsILi128ELi64ELi128ELi4ELb0ELb0EN7cutlass6half_tE19Flash_kernel_traitsILi128ELi64ELi128ELi4ES3_EELb0ELb1ELb0ELb0ELb0ELb1ELb1ELb0EEEvNS_16Flash_fwd_paramsE) ;  /* 0xfffffe94e6d83950 */ /* 0x03efea0003c3ffff */
[-C--:B------:R-:W-:Y:S01]  /*168a0*/  ISETP.GE.AND P2, PT, R3, R2.reuse, PT ;  /* 0x000000020300720c */ /* 0x080fe20003f46270 */
[----:B------:R-:W-:Y:S01]  /*168b0*/  IMAD.MOV.U32 R231, RZ, RZ, 0x0 ;  /* 0x00000000ffe77424 */ /* 0x000fe200078e00ff */
[----:B------:R-:W-:-:S11]  /*168c0*/  ISETP.GE.AND P0, PT, R71, R2, PT ;  /* 0x000000024700720c */ /* 0x000fd60003f06270 */
[----:B------:R-:W-:-:S04]  /*168d0*/  @!P2 LEA R8, P1, R73, R78, 0x2 ;  /* 0x0000004e4908a211 */ /* 0x000fc800078210ff */
[----:B------:R-:W-:-:S05]  /*168e0*/  @!P2 LEA.HI.X R9, R73, R79, R0, 0x2, P1 ;  /* 0x0000004f4909a211 */ /* 0x000fca00008f1400 */
[----:B------:R1:W-:Y:S02]  /*168f0*/  @!P2 ST.E.128 desc[UR4][R8.64+0x7000], R36 ;  /* 0x007000240800a985 */ /* 0x0003e4000c101d04 */
[----:B-1----:R-:W-:Y:S05]  /*16900*/  @P0 RET.REL.NODEC R230 `(_ZN5flash24flash_fwd_splitkv_kernelI23Flash_fwd_kernel_traitsILi128ELi64ELi128ELi4ELb0ELb0EN7cutlass6half_tE19Flash_kernel_traitsILi128ELi64ELi128ELi4ES3_EELb0ELb1ELb0ELb0ELb0ELb1ELb1ELb0EEEvNS_16Flash_fwd_paramsE) ;  /* 0xfffffe94e6bc0950 */ /* 0x002fea0003c3ffff */
[----:B------:R-:W-:Y:S01]  /*16910*/  LEA R2, P0, R73, R78, 0x2 ;  /* 0x0000004e49027211 */ /* 0x000fe200078010ff */
[----:B------:R-:W-:-:S03]  /*16920*/  IMAD.MOV.U32 R231, RZ, RZ, 0x0 ;  /* 0x00000000ffe77424 */ /* 0x000fc600078e00ff */
[----:B------:R-:W-:-:S05]  /*16930*/  LEA.HI.X R3, R73, R79, R0, 0x2, P0 ;  /* 0x0000004f49037211 */ /* 0x000fca00000f1400 */
[----:B------:R1:W-:Y:S02]  /*16940*/  ST.E.128 desc[UR4][R2.64+0x7100], R4 ;  /* 0x0071000402007985 */ /* 0x0003e4000c101d04 */
[----:B-1----:R-:W-:Y:S05]  /*16950*/  RET.REL.NODEC R230 `(_ZN5flash24flash_fwd_splitkv_kernelI23Flash_fwd_kernel_traitsILi128ELi64ELi128ELi4ELb0ELb0EN7cutlass6half_tE19Flash_kernel_traitsILi128ELi64ELi128ELi4ES3_EELb0ELb1ELb0ELb0ELb0ELb1ELb1ELb0EEEvNS_16Flash_fwd_paramsE) ;  /* 0xfffffe94e6a87950 */ /* 0x002fea0003c3ffff */
.L_x_3103:
[----:B------:R-:W-:Y:S01]  /*16960*/  MOV R9, 0x2 ;  /* 0x0000000200097802 */ /* 0x000fe20000000f00 */
[----:B------:R-:W-:Y:S01]  /*16970*/  IMAD.MOV.U32 R6, RZ, RZ, 0x1f ;  /* 0x0000001fff067424 */ /* 0x000fe200078e00ff */
[----:B------:R-:W-:-:S07]  /*16980*/  MOV R8, 0xffffffff ;  /* 0xffffffff00087802 */ /* 0x000fce0000000f00 */
[----:B-1---5:R-:W-:Y:S05]  /*16990*/  WARPSYNC.COLLECTIVE R8, `(.L_x_3120) ;  /* 0x0000000008087348 */ /* 0x022fea0003c00000 */
[----:B------:R2:W3:Y:S02]  /*169a0*/  SHFL.BFLY P0, R12, R245, R9, R6 ;  /* 0x0c000009f50c7389 */ /* 0x0004e40000000006 */
[----:B-123-5:R-:W-:Y:S05]  /*169b0*/  ENDCOLLECTIVE ;  /* 0x000000000000791b */ /* 0x02efea0003800000 */
.L_x_3120:
[----:B------:R-:W-:Y:S02]  /*169c0*/  IMAD.MOV.U32 R10, RZ, RZ, R12 ;  /* 0x000000ffff0a7224 */ /* 0x000fe400078e000c */
[----:B------:R-:W-:Y:S02]  /*169d0*/  IMAD.MOV.U32 R9, RZ, RZ, 0x1 ;  /* 0x00000001ff097424 */ /* 0x000fe400078e00ff */
[----:B------:R-:W-:-:S05]  /*169e0*/  FADD.FTZ R10, R10, R245 ;  /* 0x000000f50a0a7221 */ /* 0x000fca0000010000 */
[----:B------:R-:W-:-:S07]  /*169f0*/  MOV R245, R10 ;  /* 0x0000000a00f57202 */ /* 0x000fce0000000f00 */
[----:B------:R-:W-:Y:S05]  /*16a00*/  WARPSYNC.COLLECTIVE R8, `(.L_x_3121) ;  /* 0x0000000008087348 */ /* 0x000fea0003c00000 */
[----:B------:R1:W2:Y:S02]  /*16a10*/  SHFL.BFLY P0, R12, R245, R9, R6 ;  /* 0x0c000009f50c7389 */ /* 0x0002a40000000006 */
[----:B-12---:R-:W-:Y:S05]  /*16a20*/  ENDCOLLECTIVE ;  /* 0x000000000000791b */ /* 0x006fea0003800000 */
.L_x_3121:
[----:B------:R-:W-:Y:S01]  /*16a30*/  MOV R245, R243 ;  /* 0x000000f300f57202 */ /* 0x000fe20000000f00 */
[----:B------:R-:W-:Y:S01]  /*16a40*/  IMAD.MOV.U32 R9, RZ, RZ, 0x2 ;  /* 0x00000002ff097424 */ /* 0x000fe200078e00ff */
[----:B------:R-:W-:-:S07]  /*16a50*/  MOV R7, R12 ;  /* 0x0000000c00077202 */ /* 0x000fce0000000f00 */
[----:B------:R-:W-:Y:S05]  /*16a60*/  WARPSYNC.COLLECTIVE R8, `(.L_x_3122) ;  /* 0x0000000008087348 */ /* 0x000fea0003c00000 */
[----:B------:R1:W2:Y:S02]  /*16a70*/  SHFL.BFLY P0, R12, R245, R9, R6 ;  /* 0x0c000009f50c7389 */ /* 0x0002a40000000006 */
[----:B-12---:R-:W-:Y:S05]  /*16a80*/  ENDCOLLECTIVE ;  /* 0x000000000000791b */ /* 0x006fea0003800000 */
.L_x_3122:
[----:B------:R-:W-:Y:S01]  /*16a90*/  FADD.FTZ R7, R10, R7 ;  /* 0x000000070a077221 */ /* 0x000fe20000010000 */
[----:B------:R-:W-:Y:S01]  /*16aa0*/  FADD.FTZ R11, R12, R243 ;  /* 0x000000f30c0b7221 */ /* 0x000fe20000010000 */
[----:B------:R-:W-:-:S04]  /*16ab0*/  MOV R9, 0x1 ;  /* 0x0000000100097802 */ /* 0x000fc80000000f00 */
[----:B------:R-:W-:-:S07]  /*16ac0*/  MOV R245, R11 ;  /* 0x0000000b00f57202 */ /* 0x000fce0000000f00 */
[----:B------:R-:W-:Y:S05]  /*16ad0*/  WARPSYNC.COLLECTIVE R8, `(.L_x_3123) ;  /* 0x0000000008087348 */ /* 0x000fea0003c00000 */
[----:B------:R1:W2:Y:S02]  /*16ae0*/  SHFL.BFLY P0, R12, R245, R9, R6 ;  /* 0x0c000009f50c7389 */ /* 0x0002a40000000006 */
[----:B-12---:R-:W-:Y:S05]  /*16af0*/  ENDCOLLECTIVE ;  /* 0x000000000000791b */ /* 0x006fea0003800000 */
.L_x_3123:
[----:B------:R-:W-:Y:S05]  /*16b00*/  BRA `(.L_x_3124) ;  /* 0xffffffe800fc7947 */ /* 0x000fea000383ffff */
.L_x_3125:
        /* <DEDUP_REMOVED lines=15> */
.L_x_14911:


//--------------------- .text._ZN5flash24flash_fwd_splitkv_kernelI23Flash_fwd_kernel_traitsILi128ELi64ELi128ELi4ELb0ELb0EN7cutlass6half_tE19Flash_kernel_traitsILi128ELi64ELi128ELi4ES3_EELb0ELb1ELb0ELb0ELb0ELb0ELb1ELb1EEEvNS_16Flash_fwd_paramsE --------------------------
	.section	.text._ZN5flash24flash_fwd_splitkv_kernelI23Flash_fwd_kernel_traitsILi128ELi64ELi128ELi4ELb0ELb0EN7cutlass6half_tE19Flash_kernel_traitsILi128ELi64ELi128ELi4ES3_EELb0ELb1ELb0ELb0ELb0ELb0ELb1ELb1EEEvNS_16Flash_fwd_paramsE,"ax",@progbits
	.align	128
        .global         _ZN5flash24flash_fwd_splitkv_kernelI23Flash_fwd_kernel_traitsILi128ELi64ELi128ELi4ELb0ELb0EN7cutlass6half_tE19Flash_kernel_traitsILi128ELi64ELi128ELi4ES3_EELb0ELb1ELb0ELb0ELb0ELb0ELb1ELb1EEEvNS_16Flash_fwd_paramsE
        .type           _ZN5flash24flash_fwd_splitkv_kernelI23Flash_fwd_kernel_traitsILi128ELi64ELi128ELi4ELb0ELb0EN7cutlass6half_tE19Flash_kernel_traitsILi128ELi64ELi128ELi4ES3_EELb0ELb1ELb0ELb0ELb0ELb0ELb1ELb1EEEvNS_16Flash_fwd_paramsE,@function
        .size           _ZN5flash24flash_fwd_splitkv_kernelI23Flash_fwd_kernel_traitsILi128ELi64ELi128ELi4ELb0ELb0EN7cutlass6half_tE19Flash_kernel_traitsILi128ELi64ELi128ELi4ES3_EELb0ELb1ELb0ELb0ELb0ELb0ELb1ELb1EEEvNS_16Flash_fwd_paramsE,(.L_x_14912 - _ZN5flash24flash_fwd_splitkv_kernelI23Flash_fwd_kernel_traitsILi128ELi64ELi128ELi4ELb0ELb0EN7cutlass6half_tE19Flash_kernel_traitsILi128ELi64ELi128ELi4ES3_EELb0ELb1ELb0ELb0ELb0ELb0ELb1ELb1EEEvNS_16Flash_fwd_paramsE)
        .other          _ZN5flash24flash_fwd_splitkv_kernelI23Flash_fwd_kernel_traitsILi128ELi64ELi128ELi4ELb0ELb0EN7cutlass6half_tE19Flash_kernel_traitsILi128ELi64ELi128ELi4ES3_EELb0ELb1ELb0ELb0ELb0ELb0ELb1ELb1EEEvNS_16Flash_fwd_paramsE,@"STO_CUDA_ENTRY STV_DEFAULT"
_ZN5flash24flash_fwd_splitkv_kernelI23Flash_fwd_kernel_traitsILi128ELi64ELi128ELi4ELb0ELb0EN7cutlass6half_tE19Flash_kernel_traitsILi128ELi64ELi128ELi4ES3_EELb0ELb1ELb0ELb0ELb0ELb0ELb1ELb1EEEvNS_16Flash_fwd_paramsE:
.text._ZN5flash24flash_fwd_splitkv_kernelI23Flash_fwd_kernel_traitsILi128ELi64ELi128ELi4ELb0ELb0EN7cutlass6half_tE19Flash_kernel_traitsILi128ELi64ELi128ELi4ES3_EELb0ELb1ELb0ELb0ELb0ELb0ELb1ELb1EEEvNS_16Flash_fwd_paramsE:
        /* <DEDUP_REMOVED lines=13> */
[----:B-1----:R-:W-:Y:S01]  /*00d0*/  IMAD.MOV R0, RZ, RZ, -R5 ;  /* 0x000000ffff007224 */ /* 0x002fe200078e0a05 */
[----:B------:R-:W-:-:S03]  /*00e0*/  MOV R4, RZ ;  /* 0x000000ff00047202 */ /* 0x000fc60000000f00 */
[----:B------:R-:W-:-:S04]  /*00f0*/  IMAD R7, R0, R3, RZ ;  /* 0x0000000300077224 */ /* 0x000fc800078e02ff */
[----:B------:R-:W-:-:S06]  /*0100*/  IMAD.HI.U32 R7, R5, R7, R4 ;  /* 0x0000000705077227 */ /* 0x000fcc00078e0004 */
[----:B---3--:R-:W-:Y:S02]  /*0110*/  IMAD.HI.U32 R219, R7, UR4, RZ ;  /* 0x0000000407db7c27 */ /* 0x008fe4000f8e00ff */
[----:B------:R-:W1:Y:S02]  /*0120*/  LDC R7, c[0x0][0x374] ;  /* 0x0000dd00ff077b82 */ /* 0x000e640000000800 */
        /* <DEDUP_REMOVED lines=10> */
[----:B------:R-:W-:Y:S05]  /*01d0*/  CALL.REL.NOINC `($_ZN5flash24flash_fwd_splitkv_kernelI23Flash_fwd_kernel_traitsILi128ELi64ELi128ELi4ELb0ELb0EN7cutlass6half_tE19Flash_kernel_traitsILi128ELi64ELi128ELi4ES3_EELb0ELb1ELb0ELb0ELb0ELb0ELb1ELb1EEEvNS_16Flash_fwd_paramsE$_ZN5flash30compute_attn_1rowblock_splitkvI23Flash_fwd_kernel_traitsILi128ELi64ELi128ELi4ELb0ELb0EN7cutlass6half_tE19Flash_kernel_traitsILi128ELi64ELi128ELi4ES3_EELb0ELb1ELb0ELb0ELb0ELb0ELb1ELb1ENS_16Flash_fwd_paramsEEEvRKT8_iiiii) ;  /* 0x0000000000087944 */ /* 0x000fea0003c00000 */
[----:B------:R-:W-:Y:S05]  /*01e0*/  BSYNC.RECONVERGENT B4 ;  /* 0x0000000000047941 */ /* 0x000fea0003800200 */
.L_x_3126:
[----:B------:R-:W-:Y:S05]  /*01f0*/  EXIT ;  /* 0x000000000000794d */ /* 0x000fea0003800000 */
        .type           $_ZN5flash24flash_fwd_splitkv_kernelI23Flash_fwd_kernel_traitsILi128ELi64ELi128ELi4ELb0ELb0EN7cutlass6half_tE19Flash_kernel_traitsILi128ELi64ELi128ELi4ES3_EELb0ELb1ELb0ELb0ELb0ELb0ELb1ELb1EEEvNS_16Flash_fwd_paramsE$_ZN5flash30compute_attn_1rowblock_splitkvI23Flash_fwd_kernel_traitsILi128ELi64ELi128ELi4ELb0ELb0EN7cutlass6half_tE19Flash_kernel_traitsILi128ELi64ELi128ELi4ES3_EELb0ELb1ELb0ELb0ELb0ELb0ELb1ELb1ENS_16Flash_fwd_paramsEEEvRKT8_iiiii,@function
        .size           $_ZN5flash24flash_fwd_splitkv_kernelI23Flash_fwd_kernel_traitsILi128ELi64ELi128ELi4ELb0ELb0EN7cutlass6half_tE19Flash_kernel_traitsILi128ELi64ELi128ELi4ES3_EELb0ELb1ELb0ELb0ELb0ELb0ELb1ELb1EEEvNS_16Flash_fwd_paramsE$_ZN5flash30compute_attn_1rowblock_splitkvI23Flash_fwd_kernel_traitsILi128ELi64ELi128ELi4ELb0ELb0EN7cutlass6half_tE19Flash_kernel_traitsILi128ELi64ELi128ELi4ES3_EELb0ELb1ELb0ELb0ELb0ELb0ELb1ELb1ENS_16Flash_fwd_paramsEEEvRKT8_iiiii,(.L_x_14912 - $_ZN5flash24flash_fwd_splitkv_kernelI23Flash_fwd_kernel_traitsILi128ELi64ELi128ELi4ELb0ELb0EN7cutlass6half_tE19Flash_kernel_traitsILi128ELi64ELi128ELi4ES3_EELb0ELb1ELb0ELb0ELb0ELb0ELb1ELb1EEEvNS_16Flash_fwd_paramsE$_ZN5flash30compute_attn_1rowblock_splitkvI23Flash_fwd_kernel_traitsILi128ELi64ELi128ELi4ELb0ELb0EN7cutlass6half_tE19Flash_kernel_traitsILi128ELi64ELi128ELi4ES3_EELb0ELb1ELb0ELb0ELb0ELb0ELb1ELb1ENS_16Flash_fwd_paramsEEEvRKT8_iiiii)
$_ZN5flash24flash_fwd_splitkv_kernelI23Flash_fwd_kernel_traitsILi128ELi64ELi128ELi4ELb0ELb0EN7cutlass6half_tE19Flash_kernel_traitsILi128ELi64ELi128ELi4ES3_EELb0ELb1ELb0ELb0ELb0ELb0ELb1ELb1EEEvNS_16Flash_fwd_paramsE$_ZN5flash30compute_attn_1rowblock_splitkvI23Flash_fwd_kernel_traitsILi128ELi64ELi128ELi4ELb0ELb0EN7cutlass6half_tE19Flash_kernel_traitsILi128ELi64ELi128ELi4ES3_EELb0ELb1ELb0ELb0ELb0ELb0ELb1ELb1ENS_16Flash_fwd_paramsEEEvRKT8_iiiii:
        /* <DEDUP_REMOVED lines=38> */
.L_x_3128:
[----:B------:R-:W-:Y:S05]  /*0460*/  BSYNC.RECONVERGENT B0 ;  /* 0x0000000000007941 */ /* 0x000fea0003800200 */
.L_x_3127:
[----:B------:R-:W-:Y:S04]  /*0470*/  BSSY.RECONVERGENT B0, `(.L_x_3129) ;  /* 0x0000007000007945 */ /* 0x000fe80003800200 */
[----:B------:R-:W-:Y:S05]  /*0480*/  @!P3 BRA `(.L_x_3130) ;  /* 0x000000000014b947 */ /* 0x000fea0003800000 */
[----:B------:R-:W3:Y:S02]  /*0490*/  LD.E.U8 R2, desc[UR4][R132.64+0x1b2] ;  /* 0x0001b20484027980 */ /* 0x000ee4000c101100 */
[----:B---3--:R-:W-:-:S13]  /*04a0*/  ISETP.NE.AND P1, PT, R2, RZ, PT ;  /* 0x000000ff0200720c */ /* 0x008fda0003f25270 */
[----:B------:R-:W3:Y:S02]  /*04b0*/  @P1 LD.E R2, desc[UR4][R10.64+0x4] ;  /* 0x000004040a021980 */ /* 0x000ee4000c101900 */
[----:B---3-5:R-:W-:-:S06]  /*04c0*/  @P1 IADD3 R73, PT, PT, R2, -R13, RZ ;  /* 0x8000000d02491210 */ /* 0x028fcc0007ffe0ff */
[----:B------:R3:W5:Y:S02]  /*04d0*/  @!P1 LD.E R73, desc[UR4][R10.64] ;  /* 0x000000040a499980 */ /* 0x000764000c101900 */
.L_x_3130:
[----:B------:R-:W-:Y:S05]  /*04e0*/  BSYNC.RECONVERGENT B0 ;  /* 0x0000000000007941 */ /* 0x000fea0003800200 */
.L_x_3129:
[----:B------:R-:W-:Y:S01]  /*04f0*/  BSSY.RECONVERGENT B1, `(.L_x_3131) ;  /* 0x0000012000017945 */ /* 0x000fe20003800200 */
[----:B-----5:R-:W-:Y:S02]  /*0500*/  @P5 IADD3 R216, PT, PT, R5, -R0, RZ ;  /* 0x8000000005d85210 */ /* 0x020fe40007ffe0ff */
[----:B------:R-:W-:Y:S01]  /*0510*/  IADD3 R73, PT, PT, R73, -R12, RZ ;  /* 0x8000000c49497210 */ /* 0x000fe20007ffe0ff */
[----:B------:R-:W-:Y:S05]  /*0520*/  @!P0 BRA `(.L_x_3132) ;  /* 0x0000000000148947 */ /* 0x000fea0003800000 */
[----:B------:R-:W-:-:S05]  /*0530*/  IADD3 R8, P0, PT, R8, R4, RZ ;  /* 0x0000000408087210 */ /* 0x000fca0007f1e0ff */
[----:B------:R-:W-:-:S05]  /*0540*/  IMAD.X R9, R9, 0x1, R3, P0 ;  /* 0x0000000109097824 */ /* 0x000fca00000e0603 */
[----:B------:R-:W4:Y:S02]  /*0550*/  LD.E R65, desc[UR4][R8.64] ;  /* 0x0000000408417980 */ /* 0x000f24000c101900 */
[----:B----4-:R-:W-:Y:S01]  /*0560*/  IADD3 R65, PT, PT, R65, -R12, RZ ;  /* 0x8000000c41417210 */ /* 0x010fe20007ffe0ff */
[----:B------:R-:W-:Y:S05]  /*0570*/  BRA `(.L_x_3133) ;  /* 0x0000000000247947 */ /* 0x000fea0003800000 */
.L_x_3132:
[----:B------:R-:W4:Y:S01]  /*0580*/  LD.E.64 R8, desc[UR4][R132.64+0x108] ;  /* 0x0001080484087980 */ /* 0x000f22000c101b00 */
[----:B------:R-:W-:Y:S01]  /*0590*/  BSSY.RECONVERGENT B0, `(.L_x_3134) ;  /* 0x0000006000007945 */ /* 0x000fe20003800200 */
[----:B------:R-:W-:Y:S01]  /*05a0*/  IMAD.MOV.U32 R2, RZ, RZ, RZ ;  /* 0x000000ffff027224 */ /* 0x000fe200078e00ff */
[----:B----4-:R-:W-:-:S04]  /*05b0*/  ISETP.NE.U32.AND P0, PT, R8, RZ, PT ;  /* 0x000000ff0800720c */ /* 0x010fc80003f05070 */
[----:B------:R-:W-:-:S13]  /*05c0*/  ISETP.NE.AND.EX P0, PT, R9, RZ, PT, P0 ;  /* 0x000000ff0900720c */ /* 0x000fda0003f05300 */
[----:B------:R-:W-:Y:S05]  /*05d0*/  @!P0 BRA `(.L_x_3135) ;  /* 0x0000000000048947 */ /* 0x000fea0003800000 */
[----:B------:R4:W5:Y:S02]  /*05e0*/  LD.E R2, desc[UR4][R132.64+0xbc] ;  /* 0x0000bc0484027980 */ /* 0x000964000c101900 */
.L_x_3135:
[----:B------:R-:W-:Y:S05]  /*05f0*/  BSYNC.RECONVERGENT B0 ;  /* 0x0000000000007941 */ /* 0x000fea0003800200 */
.L_x_3134:
[----:B-----5:R-:W-:Y:S02]  /*0600*/  IADD3 R65, PT, PT, R73, R2, RZ ;  /* 0x0000000249417210 */ /* 0x020fe40007ffe0ff */
.L_x_3133:
[----:B------:R-:W-:Y:S05]  /*0610*/  BSYNC.RECONVERGENT B1 ;  /* 0x0000000000017941 */ /* 0x000fea0003800200 */
.L_x_3131:
[----:B------:R-:W-:Y:S01]  /*0620*/  IMAD.SHL.U32 R75, R215, 0x40, RZ ;  /* 0x00000040d74b7824 */ /* 0x000fe200078e00ff */
[----:B------:R-:W-:Y:S01]  /*0630*/  MOV R8, R214 ;  /* 0x000000d600087202 */ /* 0x000fe20000000f00 */
[----:B------:R-:W-:-:S03]  /*0640*/  IMAD.MOV.U32 R9, RZ, RZ, 0x0 ;  /* 0x00000000ff097424 */ /* 0x000fc600078e00ff */
[----:B------:R-:W-:-:S13]  /*0650*/  ISETP.GT.AND P0, PT, R216, R75, PT ;  /* 0x0000004bd800720c */ /* 0x000fda0003f04270 */
[----:B-1234-:R-:W-:Y:S05]  /*0660*/  @!P0 RET.REL.NODEC R8 `(_ZN5flash24flash_fwd_splitkv_kernelI23Flash_fwd_kernel_traitsILi128ELi64ELi128ELi4ELb0ELb0EN7cutlass6half_tE19Flash_kernel_traitsILi128ELi64ELi128ELi4ES3_EELb0ELb1ELb0ELb0ELb0ELb0ELb1ELb1EEEvNS_16Flash_fwd_paramsE) ;  /* 0xfffffff808648950 */ /* 0x01efea0003c3ffff */
[----:B------:R-:W2:Y:S04]  /*0670*/  LD.E R5, desc[UR4][R132.64+0xb8] ;  /* 0x0000b80484057980 */ /* 0x000ea8000c101900 */
[----:B------:R-:W3:Y:S04]  /*0680*/  LD.E R8, desc[UR4][R132.64+0x188] ;  /* 0x0001880484087980 */ /* 0x000ee8000c101900 */
[----:B------:R-:W4:Y:S01]  /*0690*/  LD.E R9, desc[UR4][R132.64+0x184] ;  /* 0x0001840484097980 */ /* 0x000f22000c101900 */
[----:B------:R-:W-:-:S04]  /*06a0*/  IABS R6, R7 ;  /* 0x0000000700067213 */ /* 0x000fc80000000000 */
[----:B------:R-:W1:Y:S08]  /*06b0*/  I2F.RP R2, R6 ;  /* 0x0000000600027306 */ /* 0x000e700000209400 */
[----:B-1----:R-:W1:Y:S02]  /*06c0*/  MUFU.RCP R16, R2 ;  /* 0x0000000200107308 */ /* 0x002e640000001000 */
[----:B-1----:R-:W-:-:S06]  /*06d0*/  VIADD R16, R16, 0xffffffe ;  /* 0x0ffffffe10107836 */ /* 0x002fcc0000000000 */
[----:B------:R1:W5:Y:S01]  /*06e0*/  F2I.FTZ.U32.TRUNC.NTZ R17, R16 ;  /* 0x0000001000117305 */ /* 0x000362000021f000 */
[----:B------:R-:W-:Y:S01]  /*06f0*/  IABS R2, R7 ;  /* 0x0000000700027213 */ /* 0x000fe20000000000 */
[----:B-1----:R-:W-:-:S04]  /*0700*/  IMAD.MOV.U32 R16, RZ, RZ, RZ ;  /* 0x000000ffff107224 */ /* 0x002fc800078e00ff */
[----:B------:R-:W-:Y:S02]  /*0710*/  IMAD.MOV R2, RZ, RZ, -R2 ;  /* 0x000000ffff027224 */ /* 0x000fe400078e0a02 */
[----:B------:R-:W-:Y:S02]  /*0720*/  VIADD R11, R65, 0x7f ;  /* 0x0000007f410b7836 */ /* 0x000fe40000000000 */
[----:B--2---:R-:W-:-:S05]  /*0730*/  VIADD R5, R5, 0x7f ;  /* 0x0000007f05057836 */ /* 0x004fca0000000000 */
[----:B------:R-:W-:-:S04]  /*0740*/  SHF.R.S32.HI R14, RZ, 0x1f, R5 ;  /* 0x0000001fff0e7819 */ /* 0x000fc80000011405 */
[----:B------:R-:W-:Y:S01]  /*0750*/  LEA.HI R14, R14, R5, RZ, 0x7 ;  /* 0x000000050e0e7211 */ /* 0x000fe200078f38ff */
[----:B-----5:R-:W-:-:S03]  /*0760*/  IMAD.MOV R5, RZ, RZ, -R17 ;  /* 0x000000ffff057224 */ /* 0x020fc600078e0a11 */
[----:B------:R-:W-:Y:S01]  /*0770*/  LEA.HI.SX32 R14, R14, R7, 0x19 ;  /* 0x000000070e0e7211 */ /* 0x000fe200078fcaff */
[----:B------:R-:W-:-:S04]  /*0780*/  IMAD R10, R5, R6, RZ ;  /* 0x00000006050a7224 */ /* 0x000fc800078e02ff */
[----:B------:R-:W-:Y:S02]  /*0790*/  VIADD R14, R14, 0xffffffff ;  /* 0xffffffff0e0e7836 */ /* 0x000fe40000000000 */
[----:B------:R-:W-:-:S03]  /*07a0*/  IMAD.HI.U32 R10, R17, R10, R16 ;  /* 0x0000000a110a7227 */ /* 0x000fc600078e0010 */
[----:B------:R-:W-:-:S05]  /*07b0*/  IABS R5, R14 ;  /* 0x0000000e00057213 */ /* 0x000fca0000000000 */
[----:B------:R-:W-:-:S04]  /*07c0*/  IMAD.HI.U32 R10, R10, R5, RZ ;  /* 0x000000050a0a7227 */ /* 0x000fc800078e00ff */
[----:B------:R-:W-:-:S05]  /*07d0*/  IMAD R5, R10, R2, R5 ;  /* 0x000000020a057224 */ /* 0x000fca00078e0205 */
[----:B------:R-:W-:Y:S02]  /*07e0*/  ISETP.GT.U32.AND P1, PT, R6, R5, PT ;  /* 0x000000050600720c */ /* 0x000fe40003f24070 */
[----:B------:R-:W-:-:S11]  /*07f0*/  LOP3.LUT R14, R14, R7, RZ, 0x3c, !PT ;  /* 0x000000070e0e7212 */ /* 0x000fd600078e3cff */
[----:B------:R-:W-:-:S05]  /*0800*/  @!P1 IMAD.IADD R5, R5, 0x1, -R6 ;  /* 0x0000000105059824 */ /* 0x000fca00078e0a06 */
[----:B------:R-:W-:Y:S01]  /*0810*/  ISETP.GE.U32.AND P2, PT, R5, R6, PT ;  /* 0x000000060500720c */ /* 0x000fe20003f46070 */
[----:B------:R-:W-:Y:S01]  /*0820*/  @!P1 VIADD R10, R10, 0x1 ;  /* 0x000000010a0a9836 */ /* 0x000fe20000000000 */
[----:B------:R-:W-:Y:S02]  /*0830*/  ISETP.GE.AND P0, PT, R14, RZ, PT ;  /* 0x000000ff0e00720c */ /* 0x000fe40003f06270 */
[----:B------:R-:W-:Y:S01]  /*0840*/  ISETP.NE.AND P1, PT, R7, RZ, PT ;  /* 0x000000ff0700720c */ /* 0x000fe20003f25270 */
[----:B------:R-:W-:-:S08]  /*0850*/  IMAD R2, R215, 0x40, -R216 ;  /* 0x00000040d7027824 */ /* 0x000fd000078e0ad8 */
[----:B------:R-:W-:Y:S01]  /*0860*/  @P2 VIADD R10, R10, 0x1 ;  /* 0x000000010a0a2836 */ /* 0x000fe20000000000 */
[----:B---3--:R-:W-:-:S03]  /*0870*/  IADD3 R2, PT, PT, R8, R2, R11 ;  /* 0x0000000208027210 */ /* 0x008fc60007ffe00b */
[----:B------:R-:W-:Y:S02]  /*0880*/  IMAD.MOV.U32 R5, RZ, RZ, R10 ;  /* 0x000000ffff057224 */ /* 0x000fe400078e000a */
[----:B----4-:R-:W-:Y:S02]  /*0890*/  IMAD.IADD R10, R9, 0x1, R216 ;  /* 0x00000001090a7824 */ /* 0x010fe400078e02d8 */
[----:B------:R-:W-:Y:S01]  /*08a0*/  @!P0 IMAD.MOV R5, RZ, RZ, -R5 ;  /* 0x000000ffff058224 */ /* 0x000fe200078e0a05 */
[----:B------:R-:W-:Y:S01]  /*08b0*/  @!P1 LOP3.LUT R5, RZ, R7, RZ, 0x33, !PT ;  /* 0x00000007ff059212 */ /* 0x000fe200078e33ff */
[----:B------:R-:W-:Y:S01]  /*08c0*/  VIADD R7, R2, 0x40 ;  /* 0x0000004002077836 */ /* 0x000fe20000000000 */
[----:B------:R-:W-:Y:S02]  /*08d0*/  SHF.R.S32.HI R8, RZ, 0x1f, R11 ;  /* 0x0000001fff087819 */ /* 0x000fe4000001140b */
[----:B------:R-:W-:Y:S02]  /*08e0*/  IADD3 R10, PT, PT, -R10, R75, R65 ;  /* 0x0000004b0a0a7210 */ /* 0x000fe40007ffe141 */
[----:B------:R-:W-:-:S02]  /*08f0*/  LEA.HI R8, R8, R11, RZ, 0x7 ;  /* 0x0000000b08087211 */ /* 0x000fc400078f38ff */
[----:B------:R-:W-:Y:S02]  /*0900*/  SHF.R.S32.HI R9, RZ, 0x1f, R10 ;  /* 0x0000001fff097819 */ /* 0x000fe4000001140a */
[----:B------:R-:W-:Y:S01]  /*0910*/  SHF.R.S32.HI R6, RZ, 0x1f, R7 ;  /* 0x0000001fff067819 */ /* 0x000fe20000011407 */
[----:B------:R-:W-:Y:S01]  /*0920*/  IMAD R205, R5, UR8, RZ ;  /* 0x0000000805cd7c24 */ /* 0x000fe2000f8e02ff */
[----:B------:R-:W-:Y:S02]  /*0930*/  SHF.R.S32.HI R8, RZ, 0x7, R8 ;  /* 0x00000007ff087819 */ /* 0x000fe40000011408 */
[----:B------:R-:W-:Y:S02]  /*0940*/  LEA.HI R9, R9, R10, RZ, 0x7 ;  /* 0x0000000a09097211 */ /* 0x000fe400078f38ff */
[----:B------:R-:W-:Y:S02]  /*0950*/  LEA.HI R6, R6, R7, RZ, 0x7 ;  /* 0x0000000706067211 */ /* 0x000fe400078f38ff */
[----:B------:R-:W-:-:S02]  /*0960*/  VIADDMNMX R8, R205, R5, R8, PT ;  /* 0x00000005cd087246 */ /* 0x000fc40003800108 */
[----:B------:R-:W-:Y:S02]  /*0970*/  SHF.R.S32.HI R10, RZ, 0x7, R9 ;  /* 0x00000007ff0a7819 */ /* 0x000fe40000011409 */
[----:B------:R-:W-:Y:S01]  /*0980*/  SHF.R.S32.HI R5, RZ, 0x7, R6 ;  /* 0x00000007ff057819 */ /* 0x000fe20000011406 */
[----:B------:R-:W1:Y:S01]  /*0990*/  S2R R2, SR_TID.X ;  /* 0x0000000000027919 */ /* 0x000e620000002100 */
[----:B------:R-:W-:Y:S02]  /*09a0*/  VIMNMX R205, PT, PT, R205, R10, !PT ;  /* 0x0000000acdcd7248 */ /* 0x000fe40007fe0100 */
[----:B------:R-:W-:-:S04]  /*09b0*/  VIMNMX R62, PT, PT, R8, R5, PT ;  /* 0x00000005083e7248 */ /* 0x000fc80003fe0100 */
[----:B------:R-:W-:-:S13]  /*09c0*/  ISETP.GE.AND P0, PT, R205, R62, PT ;  /* 0x0000003ecd00720c */ /* 0x000fda0003f06270 */
[----:B------:R-:W-:Y:S05]  /*09d0*/  @!P0 BRA `(.L_x_3136) ;  /* 0x0000000800648947 */ /* 0x000fea0003800000 */
[----:B------:R-:W2:Y:S04]  /*09e0*/  LD.E.64 R4, desc[UR4][R132.64+0xb0] ;  /* 0x0000b00484047980 */ /* 0x000ea8000c101b00 */
[----:B------:R-:W3:Y:S04]  /*09f0*/  LD.E R7, desc[UR4][R132.64+0x60] ;  /* 0x0000600484077980 */ /* 0x000ee8000c101900 */
[----:B------:R-:W4:Y:S04]  /*0a00*/  LD.E R3, desc[UR4][R132.64+0xcc] ;  /* 0x0000cc0484037980 */ /* 0x000f28000c101900 */
[----:B------:R2:W5:Y:S04]  /*0a10*/  LD.E.64 R10, desc[UR4][R132.64+0xa8] ;  /* 0x0000a804840a7980 */ /* 0x000568000c101b00 */
[----:B------:R2:W5:Y:S04]  /*0a20*/  LD.E R0, desc[UR4][R132.64+0xc0] ;  /* 0x0000c00484007980 */ /* 0x000568000c101900 */
[----:B------:R2:W5:Y:S01]  /*0a30*/  LD.E.64 R12, desc[UR4][R132.64+0x78] ;  /* 0x00007804840c7980 */ /* 0x000562000c101b00 */
[----:B------:R-:W-:Y:S01]  /*0a40*/  IMAD.IADD R15, R216, 0x1, -R75 ;  /* 0x00000001d80f7824 */ /* 0x000fe200078e0a4b */
[----:B-1----:R-:W-:Y:S01]  /*0a50*/  SHF.R.U32.HI R6, RZ, 0x4, R2 ;  /* 0x00000004ff067819 */ /* 0x002fe20000011602 */
[----:B------:R-:W-:Y:S01]  /*0a60*/  IMAD.SHL.U32 R9, R2, 0x4, RZ ;  /* 0x0000000402097824 */ /* 0x000fe200078e00ff */
[----:B------:R-:W-:Y:S02]  /*0a70*/  BSSY.RECONVERGENT B0, `(.L_x_3137) ;  /* 0x000001a000007945 */ /* 0x000fe40003800200 */
[C---:B------:R-:W-:Y:S01]  /*0a80*/  ISETP.GE.AND P3, PT, R6.reuse, R15, PT ;  /* 0x0000000f0600720c */ /* 0x040fe20003f66270 */
[C---:B------:R-:W-:Y:S01]  /*0a90*/  VIADD R8, R6.reuse, 0x8 ;  /* 0x0000000806087836 */ /* 0x040fe20000000000 */
[----:B------:R-:W-:Y:S01]  /*0aa0*/  LOP3.LUT R9, R9, 0x3c, RZ, 0xc0, !PT ;  /* 0x0000003c09097812 */ /* 0x000fe200078ec0ff */
[----:B------:R-:W-:-:S03]  /*0ab0*/  VIADD R16, R6, 0x18 ;  /* 0x0000001806107836 */ /* 0x000fc60000000000 */
[C---:B------:R-:W-:Y:S02]  /*0ac0*/  ISETP.NE.AND P6, PT, R9.reuse, RZ, PT ;  /* 0x000000ff0900720c */ /* 0x040fe40003fc5270 */
[CC--:B------:R-:W-:Y:S02]  /*0ad0*/  ISETP.GE.AND P2, PT, R8.reuse, R15.reuse, PT ;  /* 0x0000000f0800720c */ /* 0x0c0fe40003f46270 */
[----:B------:R-:W-:Y:S02]  /*0ae0*/  ISETP.GE.OR P4, PT, R8, R15, P6 ;  /* 0x0000000f0800720c */ /* 0x000fe40003786670 */
[----:B------:R-:W-:Y:S01]  /*0af0*/  LOP3.LUT R19, R9, 0x40, RZ, 0xfc, !PT ;  /* 0x0000004009137812 */ /* 0x000fe200078efcff */
[----:B--2---:R-:W-:-:S04]  /*0b00*/  IMAD R4, R4, UR8, R219 ;  /* 0x0000000804047c24 */ /* 0x004fc8000f8e02db */
[----:B---3--:R-:W-:-:S04]  /*0b10*/  IMAD R4, R4, R7, R218 ;  /* 0x0000000704047224 */ /* 0x008fc800078e02da */
[----:B------:R-:W-:Y:S02]  /*0b20*/  IMAD R5, R5, R4, R75 ;  /* 0x0000000405057224 */ /* 0x000fe400078e024b */
[----:B------:R-:W-:Y:S02]  /*0b30*/  IMAD.SHL.U32 R4, R2, 0x8, RZ ;  /* 0x0000000802047824 */ /* 0x000fe400078e00ff */
[----:B----4-:R-:W-:Y:S02]  /*0b40*/  IMAD R3, R5, R3, RZ ;  /* 0x0000000305037224 */ /* 0x010fe400078e02ff */
[----:B------:R-:W-:Y:S01]  /*0b50*/  VIADD R2, R6, 0x10 ;  /* 0x0000001006027836 */ /* 0x000fe20000000000 */
[----:B------:R-:W-:-:S04]  /*0b60*/  LOP3.LUT R4, R9, 0x1f80, R4, 0xf8, !PT ;  /* 0x00001f8009047812 */ /* 0x000fc800078ef804 */
[C---:B------:R-:W-:Y:S02]  /*0b70*/  IADD3 R7, P1, PT, R3.reuse, R4, RZ ;  /* 0x0000000403077210 */ /* 0x040fe40007f3e0ff */
[----:B------:R-:W-:Y:S02]  /*0b80*/  ISETP.GE.AND P0, PT, R2, R15, PT ;  /* 0x0000000f0200720c */ /* 0x000fe40003f06270 */
[----:B------:R-:W-:Y:S01]  /*0b90*/  LEA.HI.X.SX32 R3, R3, RZ, 0x1, P1 ;  /* 0x000000ff03037211 */ /* 0x000fe200008f0eff */
[----:B------:R-:W-:Y:S10]  /*0ba0*/  @P3 BRA `(.L_x_3138) ;  /* 0x0000000000183947 */ /* 0x000ff40003800000 */
[-C--:B-----5:R-:W-:Y:S02]  /*0bb0*/  ISETP.GE.AND P5, PT, R9, R0.reuse, PT ;  /* 0x000000000900720c */ /* 0x0a0fe40003fa6270 */
[----:B------:R-:W-:Y:S02]  /*0bc0*/  ISETP.GE.AND P3, PT, R19, R0, PT ;  /* 0x000000001300720c */ /* 0x000fe40003f66270 */
[----:B------:R-:W-:-:S04]  /*0bd0*/  LEA R20, P1, R7, R12, 0x2 ;  /* 0x0000000c07147211 */ /* 0x000fc800078210ff */
[----:B------:R-:W-:-:S05]  /*0be0*/  LEA.HI.X R21, R7, R13, R3, 0x2, P1 ;  /* 0x0000000d07157211 */ /* 0x000fca00008f1403 */
[----:B------:R1:W-:Y:S04]  /*0bf0*/  @!P5 ST.E.128 desc[UR4][R20.64], RZ ;  /* 0x000000ff1400d985 */ /* 0x0003e8000c101d04 */
[----:B------:R1:W-:Y:S02]  /*0c00*/  @!P3 ST.E.128 desc[UR4][R20.64+0x100], RZ ;  /* 0x000100ff1400b985 */ /* 0x0003e4000c101d04 */
.L_x_3138:
[----:B------:R-:W-:Y:S05]  /*0c10*/  BSYNC.RECONVERGENT B0 ;  /* 0x0000000000007941 */ /* 0x000fea0003800200 */
.L_x_3137:
        /* <DEDUP_REMOVED lines=12> */
.L_x_3140:
[----:B------:R-:W-:Y:S05]  /*0ce0*/  BSYNC.RECONVERGENT B0 ;  /* 0x0000000000007941 */ /* 0x000fea0003800200 */
.L_x_3139:
        /* <DEDUP_REMOVED lines=12> */
.L_x_3142:
[----:B------:R-:W-:Y:S05]  /*0db0*/  BSYNC.RECONVERGENT B0 ;  /* 0x0000000000007941 */ /* 0x000fea0003800200 */
.L_x_3141:
[----:B------:R-:W-:Y:S01]  /*0dc0*/  BSSY.RECONVERGENT B0, `(.L_x_3143) ;  /* 0x000000c000007945 */ /* 0x000fe20003800200 */
[----:B------:R-:W-:Y:S02]  /*0dd0*/  ISETP.GE.AND P0, PT, R8, R15, PT ;  /* 0x0000000f0800720c */ /* 0x000fe40003f06270 */
[----:B------:R-:W-:Y:S01]  /*0de0*/  IADD3 R4, PT, PT, R6, 0x30, RZ ;  /* 0x0000003006047810 */ /* 0x000fe20007ffe0ff */
[----:B------:R-:W-:Y:S05]  /*0df0*/  @P1 BRA `(.L_x_3144) ;  /* 0x0000000000201947 */ /* 0x000fea0003800000 */
        /* <DEDUP_REMOVED lines=8> */
.L_x_3144:
[----:B------:R-:W-:Y:S05]  /*0e80*/  BSYNC.RECONVERGENT B0 ;  /* 0x0000000000007941 */ /* 0x000fea0003800200 */
.L_x_3143:
[----:B------:R-:W-:Y:S01]  /*0e90*/  BSSY.RECONVERGENT B0, `(.L_x_3145) ;  /* 0x000000b000007945 */ /* 0x000fe20003800200 */
[----:B------:R-:W-:-:S03]  /*0ea0*/  ISETP.GE.AND P1, PT, R4, R15, PT ;  /* 0x0000000f0400720c */ /* 0x000fc60003f26270 */
[----:B------:R-:W-:Y:S10]  /*0eb0*/  @P2 BRA `(.L_x_3146) ;  /* 0x0000000000202947 */ /* 0x000ff40003800000 */
[-C--:B-----5:R-:W-:Y:S02]  /*0ec0*/  ISETP.GE.AND P5, PT, R9, R0.reuse, PT ;  /* 0x000000000900720c */ /* 0x0a0fe40003fa6270 */
[----:B------:R-:W-:-:S11]  /*0ed0*/  ISETP.GE.AND P3, PT, R19, R0, PT ;  /* 0x000000001300720c */ /* 0x000fd60003f66270 */
[----:B--234-:R-:W-:-:S04]  /*0ee0*/  @!P5 LEA R22, P2, R7, R12, 0x2 ;  /* 0x0000000c0716d211 */ /* 0x01cfc800078410ff */
[C---:B------:R-:W-:Y:S02]  /*0ef0*/  @!P5 LEA.HI.X R23, R7.reuse, R13, R3, 0x2, P2 ;  /* 0x0000000d0717d211 */ /* 0x040fe400010f1403 */
[----:B-1----:R-:W-:-:S03]  /*0f00*/  @!P3 LEA R20, P2, R7, R12, 0x2 ;  /* 0x0000000c0714b211 */ /* 0x002fc600078410ff */
[----:B------:R1:W-:Y:S01]  /*0f10*/  @!P5 ST.E.128 desc[UR4][R22.64+0x4000], RZ ;  /* 0x004000ff1600d985 */ /* 0x0003e2000c101d04 */
[----:B------:R-:W-:-:S05]  /*0f20*/  @!P3 LEA.HI.X R21, R7, R13, R3, 0x2, P2 ;  /* 0x0000000d0715b211 */ /* 0x000fca00010f1403 */
[----:B------:R1:W-:Y:S04]  /*0f30*/  @!P3 ST.E.128 desc[UR4][R20.64+0x4100], RZ ;  /* 0x004100ff1400b985 */ /* 0x0003e8000c101d04 */
.L_x_3146:
[----:B------:R-:W-:Y:S05]  /*0f40*/  BSYNC.RECONVERGENT B0 ;  /* 0x0000000000007941 */ /* 0x000fea0003800200 */
.L_x_3145:
        /* <DEDUP_REMOVED lines=11> */
.L_x_3148:
[----:B------:R-:W-:Y:S05]  /*1000*/  BSYNC.RECONVERGENT B0 ;  /* 0x0000000000007941 */ /* 0x000fea0003800200 */
.L_x_3147:
        /* <DEDUP_REMOVED lines=12> */
.L_x_3150:
[----:B------:R-:W-:Y:S05]  /*10d0*/  BSYNC.RECONVERGENT B0 ;  /* 0x0000000000007941 */ /* 0x000fea0003800200 */
.L_x_3149:
        /* <DEDUP_REMOVED lines=15> */
.L_x_3152:
[----:B------:R-:W-:Y:S05]  /*11d0*/  BSYNC.RECONVERGENT B0 ;  /* 0x0000000000007941 */ /* 0x000fea0003800200 */
.L_x_3151:
        /* <DEDUP_REMOVED lines=20> */
[----:B--234-:R-:W-:Y:S05]  /*1320*/  @P6 RET.REL.NODEC R214 `(_ZN5flash24flash_fwd_splitkv_kernelI23Flash_fwd_kernel_traitsILi128ELi64ELi128ELi4ELb0ELb0EN7cutlass6half_tE19Flash_kernel_traitsILi128ELi64ELi128ELi4ES3_EELb0ELb1ELb0ELb0ELb0ELb0ELb1ELb1EEEvNS_16Flash_fwd_paramsE) ;  /* 0xffffffecd6346950 */ /* 0x01cfea0003c3ffff */
[----:B------:R-:W-:Y:S02]  /*1330*/  MOV R3, 0xff800000 ;  /* 0xff80000000037802 */ /* 0x000fe40000000f00 */
[----:B------:R-:W-:-:S03]  /*1340*/  MOV R215, 0x0 ;  /* 0x0000000000d77802 */ /* 0x000fc60000000f00 */
[----:B------:R1:W-:Y:S02]  /*1350*/  ST.E desc[UR4][R10.64+0xe0], R3 ;  /* 0x0000e0030a007985 */ /* 0x0003e4000c101904 */
[----:B-1----:R-:W-:Y:S05]  /*1360*/  RET.REL.NODEC R214 `(_ZN5flash24flash_fwd_splitkv_kernelI23Flash_fwd_kernel_traitsILi128ELi64ELi128ELi4ELb0ELb0EN7cutlass6half_tE19Flash_kernel_traitsILi128ELi64ELi128ELi4ES3_EELb0ELb1ELb0ELb0ELb0ELb0ELb1ELb1EEEvNS_16Flash_fwd_paramsE) ;  /* 0xffffffecd6247950 */ /* 0x002fea0003c3ffff */
.L_x_3136:
        /* <DEDUP_REMOVED lines=12> */
[----:B-----5:R-:W3:Y:S04]  /*1430*/  LD.E R11, desc[UR4][R132.64+0x170] ;  /* 0x00017004840b7980 */ /* 0x020ee8000c101900 */
[----:B------:R-:W4:Y:S04]  /*1440*/  LD.E.64 R12, desc[UR4][R132.64+0x168] ;  /* 0x00016804840c7980 */ /* 0x000f28000c101b00 */
[----:B--2---:R-:W2:Y:S01]  /*1450*/  LD.E R5, desc[UR4][R132.64+0x68] ;  /* 0x0000680484057980 */ /* 0x004ea2000c101900 */
[----:B------:R-:W-:-:S03]  /*1460*/  LEA R6, R62, 0xffffff80, 0x7 ;  /* 0xffffff803e067811 */ /* 0x000fc600078e38ff */
[----:B------:R-:W2:Y:S04]  /*1470*/  LD.E.64 R206, desc[UR4][R132.64+0x38] ;  /* 0x0000380484ce7980 */ /* 0x000ea8000c101b00 */
[----:B------:R-:W2:Y:S04]  /*1480*/  LD.E.64 R16, desc[UR4][R132.64+0x28] ;  /* 0x0000280484107980 */ /* 0x000ea8000c101b00 */
[----:B------:R-:W2:Y:S04]  /*1490*/  LD.E.64 R18, desc[UR4][R132.64+0x50] ;  /* 0x0000500484127980 */ /* 0x000ea8000c101b00 */
[----:B------:R-:W5:Y:S04]  /*14a0*/  LD.E.64 R26, desc[UR4][R132.64+0x58] ;  /* 0x00005804841a7980 */ /* 0x000f68000c101b00 */
[----:B------:R-:W5:Y:S01]  /*14b0*/  LD.E.64 R208, desc[UR4][R132.64+0x40] ;  /* 0x0000400484d07980 */ /* 0x000f62000c101b00 */
[----:B---3--:R-:W-:-:S04]  /*14c0*/  IABS R7, R11 ;  /* 0x0000000b00077213 */ /* 0x008fc80000000000 */
[----:B------:R-:W3:Y:S08]  /*14d0*/  I2F.RP R8, R7 ;  /* 0x0000000700087306 */ /* 0x000ef00000209400 */
[----:B---3--:R-:W3:Y:S02]  /*14e0*/  MUFU.RCP R14, R8 ;  /* 0x00000008000e7308 */ /* 0x008ee40000001000 */
[----:B---3--:R-:W-:-:S06]  /*14f0*/  VIADD R14, R14, 0xffffffe ;  /* 0x0ffffffe0e0e7836 */ /* 0x008fcc0000000000 */
[----:B------:R-:W3:Y:S01]  /*1500*/  F2I.FTZ.U32.TRUNC.NTZ R15, R14 ;  /* 0x0000000e000f7305 */ /* 0x000ee2000021f000 */
[----:B------:R-:W-:Y:S01]  /*1510*/  IABS R3, R11 ;  /* 0x0000000b00037213 */ /* 0x000fe20000000000 */
[----:B---3--:R-:W-:Y:S01]  /*1520*/  IMAD.MOV R4, RZ, RZ, -R15 ;  /* 0x000000ffff047224 */ /* 0x008fe200078e0a0f */
[----:B------:R-:W-:-:S03]  /*1530*/  MOV R14, RZ ;  /* 0x000000ff000e7202 */ /* 0x000fc60000000f00 */
[----:B------:R-:W-:Y:S01]  /*1540*/  IMAD R9, R4, R7, RZ ;  /* 0x0000000704097224 */ /* 0x000fe200078e02ff */
[----:B------:R-:W-:-:S03]  /*1550*/  IABS R4, R6 ;  /* 0x0000000600047213 */ /* 0x000fc60000000000 */
[----:B------:R-:W-:Y:S02]  /*1560*/  IMAD.HI.U32 R9, R15, R9, R14 ;  /* 0x000000090f097227 */ /* 0x000fe400078e000e */
[----:B------:R-:W3:Y:S02]  /*1570*/  LD.E.64 R14, desc[UR4][R132.64+0x20] ;  /* 0x00002004840e7980 */ /* 0x000ee4000c101b00 */
        /* <DEDUP_REMOVED lines=10> */
[-C--:B----4-:R-:W-:Y:S02]  /*1620*/  IMAD R3, R13, R219.reuse, RZ ;  /* 0x000000db0d037224 */ /* 0x090fe400078e02ff */
[----:B------:R-:W-:-:S04]  /*1630*/  IMAD.WIDE.U32 R12, R12, R219, RZ ;  /* 0x000000db0c0c7225 */ /* 0x000fc800078e00ff */
[----:B------:R-:W-:Y:S02]  /*1640*/  IMAD.IADD R3, R13, 0x1, R3 ;  /* 0x000000010d037824 */ /* 0x000fe400078e0203 */
[----:B------:R-:W-:Y:S02]  /*1650*/  @P0 IADD3 R10, PT, PT, R10, 0x1, RZ ;  /* 0x000000010a0a0810 */ /* 0x000fe40007ffe0ff */
[----:B------:R-:W-:Y:S02]  /*1660*/  LEA R220, P0, R12, R222, 0x2 ;  /* 0x000000de0cdc7211 */ /* 0x000fe400078010ff */
[----:B------:R-:W-:Y:S02]  /*1670*/  @!P1 IADD3 R10, PT, PT, -R10, RZ, RZ ;  /* 0x000000ff0a0a9210 */ /* 0x000fe40007ffe1ff */
[----:B------:R-:W-:Y:S02]  /*1680*/  LEA.HI.X R221, R12, R223, R3, 0x2, P0 ;  /* 0x000000df0cdd7211 */ /* 0x000fe400000f1403 */
[----:B------:R-:W-:-:S05]  /*1690*/  @!P2 LOP3.LUT R10, RZ, R11, RZ, 0x33, !PT ;  /* 0x0000000bff0aa212 */ /* 0x000fca00078e33ff */
[----:B------:R-:W-:-:S05]  /*16a0*/  IMAD.WIDE R22, R10, 0x4, R220 ;  /* 0x000000040a167825 */ /* 0x000fca00078e02dc */
[----:B------:R4:W3:Y:S01]  /*16b0*/  LD.E R3, desc[UR4][R22.64] ;  /* 0x0000000416037980 */ /* 0x0008e2000c101900 */
[----:B--2---:R-:W-:-:S04]  /*16c0*/  IABS R9, R5 ;  /* 0x0000000500097213 */ /* 0x004fc80000000000 */
[----:B------:R-:W2:Y:S08]  /*16d0*/  I2F.RP R20, R9 ;  /* 0x0000000900147306 */ /* 0x000eb00000209400 */
[----:B--2---:R-:W2:Y:S02]  /*16e0*/  MUFU.RCP R12, R20 ;  /* 0x00000014000c7308 */ /* 0x004ea40000001000 */
[----:B--2---:R-:W-:-:S06]  /*16f0*/  VIADD R12, R12, 0xffffffe ;  /* 0x0ffffffe0c0c7836 */ /* 0x004fcc0000000000 */
[----:B----4-:R-:W2:Y:S01]  /*1700*/  F2I.FTZ.U32.TRUNC.NTZ R23, R12 ;  /* 0x0000000c00177305 */ /* 0x010ea2000021f000 */
[----:B------:R-:W-:Y:S01]  /*1710*/  IMAD.MOV.U32 R22, RZ, RZ, RZ ;  /* 0x000000ffff167224 */ /* 0x000fe200078e00ff */
[----:B------:R-:W-:Y:S02]  /*1720*/  IABS R8, R218 ;  /* 0x000000da00087213 */ /* 0x000fe40000000000 */
[----:B------:R-:W-:Y:S02]  /*1730*/  IABS R7, R5 ;  /* 0x0000000500077213 */ /* 0x000fe40000000000 */
[----:B--2---:R-:W-:-:S05]  /*1740*/  IADD3 R4, PT, PT, RZ, -R23, RZ ;  /* 0x80000017ff047210 */ /* 0x004fca0007ffe0ff */
[----:B------:R-:W-:-:S04]  /*1750*/  IMAD R13, R4, R9, RZ ;  /* 0x00000009040d7224 */ /* 0x000fc800078e02ff */
[----:B------:R-:W-:Y:S01]  /*1760*/  IMAD.HI.U32 R13, R23, R13, R22 ;  /* 0x0000000d170d7227 */ /* 0x000fe200078e0016 */
[----:B------:R-:W-:-:S05]  /*1770*/  IADD3 R7, PT, PT, RZ, -R7, RZ ;  /* 0x80000007ff077210 */ /* 0x000fca0007ffe0ff */
[----:B------:R-:W-:-:S04]  /*1780*/  IMAD.HI.U32 R4, R13, R8, RZ ;  /* 0x000000080d047227 */ /* 0x000fc800078e00ff */
[----:B------:R-:W-:-:S05]  /*1790*/  IMAD R8, R4, R7, R8 ;  /* 0x0000000704087224 */ /* 0x000fca00078e0208 */
[----:B------:R-:W-:-:S13]  /*17a0*/  ISETP.GT.U32.AND P1, PT, R9, R8, PT ;  /* 0x000000080900720c */ /* 0x000fda0003f24070 */
[----:B------:R-:W-:-:S05]  /*17b0*/  @!P1 IMAD.IADD R8, R8, 0x1, -R9 ;  /* 0x0000000108089824 */ /* 0x000fca00078e0a09 */
[----:B------:R-:W-:Y:S01]  /*17c0*/  ISETP.GE.U32.AND P2, PT, R8, R9, PT ;  /* 0x000000090800720c */ /* 0x000fe20003f46070 */
[----:B------:R-:W-:Y:S01]  /*17d0*/  @!P1 VIADD R4, R4, 0x1 ;  /* 0x0000000104049836 */ /* 0x000fe20000000000 */
[----:B------:R-:W-:Y:S02]  /*17e0*/  IADD3 R10, PT, PT, -R10, RZ, RZ ;  /* 0x000000ff0a0a7210 */ /* 0x000fe40007ffe1ff */
[----:B------:R-:W-:Y:S02]  /*17f0*/  LOP3.LUT R9, R218, R5, RZ, 0x3c, !PT ;  /* 0x00000005da097212 */ /* 0x000fe400078e3cff */
[----:B------:R-:W-:Y:S01]  /*1800*/  ISETP.NE.AND P1, PT, R5, RZ, PT ;  /* 0x000000ff0500720c */ /* 0x000fe20003f25270 */
[----:B------:R-:W-:Y:S01]  /*1810*/  IMAD R6, R11, R10, R6 ;  /* 0x0000000a0b067224 */ /* 0x000fe200078e0206 */
[----:B------:R-:W-:-:S05]  /*1820*/  ISETP.GE.AND P0, PT, R9, RZ, PT ;  /* 0x000000ff0900720c */ /* 0x000fca0003f06270 */
[----:B------:R-:W-:-:S04]  /*1830*/  @P2 IADD3 R4, PT, PT, R4, 0x1, RZ ;  /* 0x0000000104042810 */ /* 0x000fc80007ffe0ff */
[----:B------:R-:W-:Y:S01]  /*1840*/  MOV R9, R4 ;  /* 0x0000000400097202 */ /* 0x000fe20000000f00 */
[----:B------:R-:W-:-:S04]  /*1850*/  IMAD R4, R207, R6, RZ ;  /* 0x00000006cf047224 */ /* 0x000fc800078e02ff */
[----:B------:R-:W-:Y:S01]  /*1860*/  @!P0 IMAD.MOV R9, RZ, RZ, -R9 ;  /* 0x000000ffff098224 */ /* 0x000fe200078e0a09 */
[----:B------:R-:W-:-:S05]  /*1870*/  @!P1 LOP3.LUT R9, RZ, R5, RZ, 0x33, !PT ;  /* 0x00000005ff099212 */ /* 0x000fca00078e33ff */
[----:B------:R-:W-:Y:S01]  /*1880*/  IMAD R11, R19, R9, RZ ;  /* 0x00000009130b7224 */ /* 0x000fe200078e02ff */
[----:B---3--:R-:W-:Y:S01]  /*1890*/  SHF.R.S32.HI R7, RZ, 0x1f, R3 ;  /* 0x0000001fff077819 */ /* 0x008fe20000011403 */
[-C--:B------:R-:W-:Y:S02]  /*18a0*/  IMAD R8, R15, R3.reuse, RZ ;  /* 0x000000030f087224 */ /* 0x080fe400078e02ff */
[----:B------:R-:W-:Y:S01]  /*18b0*/  IMAD.WIDE.U32 R12, R14, R3, RZ ;  /* 0x000000030e0c7225 */ /* 0x000fe200078e00ff */
[----:B------:R-:W-:-:S03]  /*18c0*/  SHF.R.S32.HI R15, RZ, 0x1f, R6 ;  /* 0x0000001fff0f7819 */ /* 0x000fc60000011406 */
[----:B------:R-:W-:-:S04]  /*18d0*/  IMAD R8, R14, R7, R8 ;  /* 0x000000070e087224 */ /* 0x000fc800078e0208 */
[----:B------:R-:W-:Y:S02]  /*18e0*/  IMAD.IADD R13, R13, 0x1, R8 ;  /* 0x000000010d0d7824 */ /* 0x000fe400078e0208 */
[----:B------:R-:W-:Y:S02]  /*18f0*/  IMAD R4, R206, R15, R4 ;  /* 0x0000000fce047224 */ /* 0x000fe400078e0204 */
[----:B------:R-:W-:Y:S01]  /*1900*/  IMAD.WIDE.U32 R12, R6, R206, R12 ;  /* 0x000000ce060c7225 */ /* 0x000fe200078e000c */
[----:B------:R-:W-:-:S04]  /*1910*/  SHF.R.S32.HI R8, RZ, 0x1f, R9 ;  /* 0x0000001fff087819 */ /* 0x000fc80000011409 */
[----:B------:R-:W-:Y:S01]  /*1920*/  IADD3 R13, PT, PT, R13, R4, RZ ;  /* 0x000000040d0d7210 */ /* 0x000fe20007ffe0ff */
[-C--:B------:R-:W-:Y:S02]  /*1930*/  IMAD R4, R17, R3.reuse, RZ ;  /* 0x0000000311047224 */ /* 0x080fe400078e02ff */
[----:B------:R-:W-:-:S04]  /*1940*/  IMAD.WIDE.U32 R20, R16, R3, RZ ;  /* 0x0000000310147225 */ /* 0x000fc800078e00ff */
[----:B------:R-:W-:-:S04]  /*1950*/  IMAD.WIDE.U32 R12, R9, R18, R12 ;  /* 0x00000012090c7225 */ /* 0x000fc800078e000c */
[----:B------:R-:W-:Y:S02]  /*1960*/  IMAD R7, R16, R7, R4 ;  /* 0x0000000710077224 */ /* 0x000fe400078e0204 */
[----:B------:R-:W-:Y:S01]  /*1970*/  IMAD R8, R18, R8, R11 ;  /* 0x0000000812087224 */ /* 0x000fe200078e020b */
[----:B------:R-:W-:Y:S02]  /*1980*/  MOV R4, R12 ;  /* 0x0000000c00047202 */ /* 0x000fe40000000f00 */
[----:B------:R-:W-:Y:S01]  /*1990*/  IADD3 R12, PT, PT, R21, R7, RZ ;  /* 0x00000007150c7210 */ /* 0x000fe20007ffe0ff */
[----:B------:R-:W-:Y:S01]  /*19a0*/  IMAD.IADD R3, R13, 0x1, R8 ;  /* 0x000000010d037824 */ /* 0x000fe200078e0208 */
[----:B------:R-:W-:Y:S05]  /*19b0*/  BRA `(.L_x_3155) ;  /* 0x0000000400387947 */ /* 0x000fea0003800000 */
.L_x_3154:
[----:B--2---:R-:W2:Y:S01]  /*19c0*/  LD.E R5, desc[UR4][R132.64+0x68] ;  /* 0x0000680484057980 */ /* 0x004ea2000c101900 */
[----:B------:R-:W-:-:S03]  /*19d0*/  ISETP.NE.AND P2, PT, R13, -0x1, PT ;  /* 0xffffffff0d00780c */ /* 0x000fc60003f45270 */
[----:B------:R-:W3:Y:S04]  /*19e0*/  LD.E.64 R206, desc[UR4][R132.64+0x38] ;  /* 0x0000380484ce7980 */ /* 0x000ee8000c101b00 */
[----:B------:R-:W4:Y:S04]  /*19f0*/  LD.E.64 R208, desc[UR4][R132.64+0x40] ;  /* 0x0000400484d07980 */ /* 0x000f28000c101b00 */
[----:B------:R-:W4:Y:S04]  /*1a00*/  LD.E.64 R16, desc[UR4][R132.64+0x50] ;  /* 0x0000500484107980 */ /* 0x000f28000c101b00 */
[----:B------:R-:W4:Y:S04]  /*1a10*/  @!P2 LD.E.64 R14, desc[UR4][R132.64+0x20] ;  /* 0x00002004840ea980 */ /* 0x000f28000c101b00 */
[----:B------:R-:W4:Y:S04]  /*1a20*/  @!P2 LD.E.64 R18, desc[UR4][R132.64+0x28] ;  /* 0x000028048412a980 */ /* 0x000f28000c101b00 */
[----:B------:R1:W5:Y:S01]  /*1a30*/  LD.E.64 R26, desc[UR4][R132.64+0x58] ;  /* 0x00005804841a7980 */ /* 0x000362000c101b00 */
[----:B------:R-:W-:Y:S01]  /*1a40*/  IMAD.MOV.U32 R20, RZ, RZ, RZ ;  /* 0x000000ffff147224 */ /* 0x000fe200078e00ff */
[----:B------:R-:W-:-:S02]  /*1a50*/  IABS R8, R218 ;  /* 0x000000da00087213 */ /* 0x000fc40000000000 */
[----:B------:R-:W-:Y:S02]  /*1a60*/  CS2R R220, SRZ ;  /* 0x0000000000dc7805 */ /* 0x000fe4000001ff00 */
[----:B--2---:R-:W-:-:S04]  /*1a70*/  IABS R4, R5 ;  /* 0x0000000500047213 */ /* 0x004fc80000000000 */
[----:B------:R-:W2:Y:S08]  /*1a80*/  I2F.RP R9, R4 ;  /* 0x0000000400097306 */ /* 0x000eb00000209400 */
[----:B--2---:R-:W2:Y:S02]  /*1a90*/  MUFU.RCP R6, R9 ;  /* 0x0000000900067308 */ /* 0x004ea40000001000 */
[----:B--2---:R-:W-:-:S06]  /*1aa0*/  IADD3 R6, PT, PT, R6, 0xffffffe, RZ ;  /* 0x0ffffffe06067810 */ /* 0x004fcc0007ffe0ff */
[----:B------:R-:W2:Y:S01]  /*1ab0*/  F2I.FTZ.U32.TRUNC.NTZ R21, R6 ;  /* 0x0000000600157305 */ /* 0x000ea2000021f000 */
[----:B------:R-:W-:Y:S02]  /*1ac0*/  IABS R7, R5 ;  /* 0x0000000500077213 */ /* 0x000fe40000000000 */
[----:B--2---:R-:W-:-:S05]  /*1ad0*/  IADD3 R3, PT, PT, RZ, -R21, RZ ;  /* 0x80000015ff037210 */ /* 0x004fca0007ffe0ff */
[----:B------:R-:W-:-:S04]  /*1ae0*/  IMAD R3, R3, R4, RZ ;  /* 0x0000000403037224 */ /* 0x000fc800078e02ff */
[----:B------:R-:W-:Y:S01]  /*1af0*/  IMAD.HI.U32 R3, R21, R3, R20 ;  /* 0x0000000315037227 */ /* 0x000fe200078e0014 */
[----:B------:R-:W-:-:S05]  /*1b00*/  IADD3 R7, PT, PT, RZ, -R7, RZ ;  /* 0x80000007ff077210 */ /* 0x000fca0007ffe0ff */
[----:B------:R-:W-:-:S04]  /*1b10*/  IMAD.HI.U32 R10, R3, R8, RZ ;  /* 0x00000008030a7227 */ /* 0x000fc800078e00ff */
[----:B------:R-:W-:-:S05]  /*1b20*/  IMAD R7, R10, R7, R8 ;  /* 0x000000070a077224 */ /* 0x000fca00078e0208 */
[----:B------:R-:W-:Y:S01]  /*1b30*/  ISETP.GT.U32.AND P1, PT, R4, R7, PT ;  /* 0x000000070400720c */ /* 0x000fe20003f24070 */
[-C--:B---3--:R-:W-:Y:S01]  /*1b40*/  @!P2 IMAD R3, R207, R12.reuse, RZ ;  /* 0x0000000ccf03a224 */ /* 0x088fe200078e02ff */
[----:B------:R-:W-:Y:S01]  /*1b50*/  @!P2 SHF.R.S32.HI R6, RZ, 0x1f, R12 ;  /* 0x0000001fff06a819 */ /* 0x000fe2000001140c */
[----:B------:R-:W-:Y:S01]  /*1b60*/  @!P2 IMAD.WIDE.U32 R20, R206, R12, RZ ;  /* 0x0000000cce14a225 */ /* 0x000fe200078e00ff */
[----:B-----5:R-:W-:-:S03]  /*1b70*/  @!P2 SHF.R.S32.HI R8, RZ, 0x1f, R11 ;  /* 0x0000001fff08a819 */ /* 0x020fc6000001140b */
[----:B------:R-:W-:Y:S01]  /*1b80*/  @!P2 IMAD R3, R6, R206, R3 ;  /* 0x000000ce0603a224 */ /* 0x000fe200078e0203 */
[----:B------:R-:W-:Y:S01]  /*1b90*/  @P2 IADD3 R6, PT, PT, R12, R13, RZ ;  /* 0x0000000d0c062210 */ /* 0x000fe20007ffe0ff */
[----:B----4-:R-:W-:-:S04]  /*1ba0*/  @!P2 IMAD R9, R15, R11, RZ ;  /* 0x0000000b0f09a224 */ /* 0x010fc800078e02ff */
[----:B------:R-:W-:Y:S02]  /*1bb0*/  @!P1 IMAD.IADD R7, R7, 0x1, -R4 ;  /* 0x0000000107079824 */ /* 0x000fe400078e0a04 */
[----:B------:R-:W-:-:S03]  /*1bc0*/  @!P2 IMAD.IADD R21, R21, 0x1, R3 ;  /* 0x000000011515a824 */ /* 0x000fc600078e0203 */
[----:B------:R-:W-:Y:S02]  /*1bd0*/  ISETP.GE.U32.AND P5, PT, R7, R4, PT ;  /* 0x000000040700720c */ /* 0x000fe40003fa6070 */
[----:B------:R-:W-:Y:S01]  /*1be0*/  LOP3.LUT R4, R218, R5, RZ, 0x3c, !PT ;  /* 0x00000005da047212 */ /* 0x000fe200078e3cff */
[C---:B------:R-:W-:Y:S02]  /*1bf0*/  @!P2 IMAD R9, R14.reuse, R8, R9 ;  /* 0x000000080e09a224 */ /* 0x040fe400078e0209 */
[----:B------:R-:W-:Y:S01]  /*1c00*/  @!P2 IMAD.WIDE.U32 R20, R14, R11, R20 ;  /* 0x0000000b0e14a225 */ /* 0x000fe200078e0014 */
[----:B------:R-:W-:-:S03]  /*1c10*/  ISETP.GE.AND P0, PT, R4, RZ, PT ;  /* 0x000000ff0400720c */ /* 0x000fc60003f06270 */
[----:B------:R-:W-:Y:S01]  /*1c20*/  @P2 IMAD.WIDE.U32 R14, R206, R6, RZ ;  /* 0x00000006ce0e2225 */ /* 0x000fe200078e00ff */
[----:B------:R-:W-:-:S03]  /*1c30*/  ISETP.NE.AND P3, PT, R5, RZ, PT ;  /* 0x000000ff0500720c */ /* 0x000fc60003f65270 */
[----:B------:R-:W-:Y:S01]  /*1c40*/  @P2 IMAD R3, R207, R6, RZ ;  /* 0x00000006cf032224 */ /* 0x000fe200078e02ff */
[----:B------:R-:W-:Y:S02]  /*1c50*/  @!P2 IADD3 R9, PT, PT, R21, R9, RZ ;  /* 0x000000091509a210 */ /* 0x000fe40007ffe0ff */
[----:B------:R-:W-:Y:S01]  /*1c60*/  @!P2 MOV R8, R20 ;  /* 0x000000140008a202 */ /* 0x000fe20000000f00 */
[----:B------:R-:W-:Y:S01]  /*1c70*/  @P2 IMAD.IADD R9, R15, 0x1, R3 ;  /* 0x000000010f092824 */ /* 0x000fe200078e0203 */
[----:B------:R-:W-:Y:S02]  /*1c80*/  @!P1 IADD3 R10, PT, PT, R10, 0x1, RZ ;  /* 0x000000010a0a9810 */ /* 0x000fe40007ffe0ff */
[----:B------:R-:W-:Y:S02]  /*1c90*/  LEA R6, R62, 0xffffff80, 0x7 ;  /* 0xffffff803e067811 */ /* 0x000fe400078e38ff */
[----:B------:R-:W-:Y:S01]  /*1ca0*/  @P2 MOV R8, R14 ;  /* 0x0000000e00082202 */ /* 0x000fe20000000f00 */
[----:B------:R-:W-:Y:S01]  /*1cb0*/  @!P2 IMAD R4, R209, R12, RZ ;  /* 0x0000000cd104a224 */ /* 0x000fe200078e02ff */
[----:B------:R-:W-:Y:S01]  /*1cc0*/  @!P2 SHF.R.S32.HI R3, RZ, 0x1f, R12 ;  /* 0x0000001fff03a819 */ /* 0x000fe2000001140c */
[----:B------:R-:W-:Y:S01]  /*1cd0*/  @P5 VIADD R10, R10, 0x1 ;  /* 0x000000010a0a5836 */ /* 0x000fe20000000000 */
[----:B------:R-:W-:Y:S01]  /*1ce0*/  SHF.R.S32.HI R15, RZ, 0x1f, R6 ;  /* 0x0000001fff0f7819 */ /* 0x000fe20000011406 */
[----:B------:R-:W-:-:S02]  /*1cf0*/  IMAD R7, R207, R6, RZ ;  /* 0x00000006cf077224 */ /* 0x000fc400078e02ff */
[----:B------:R-:W-:Y:S01]  /*1d00*/  IMAD.WIDE.U32 R20, R206, R6, R8 ;  /* 0x00000006ce147225 */ /* 0x000fe200078e0008 */
[----:B------:R-:W-:-:S03]  /*1d10*/  @!P0 IADD3 R10, PT, PT, -R10, RZ, RZ ;  /* 0x000000ff0a0a8210 */ /* 0x000fc60007ffe1ff */
[----:B------:R-:W-:Y:S02]  /*1d20*/  @!P2 IMAD R3, R3, R208, R4 ;  /* 0x000000d00303a224 */ /* 0x000fe400078e0204 */
[----:B------:R-:W-:Y:S01]  /*1d30*/  @!P2 IMAD.WIDE.U32 R8, R208, R12, RZ ;  /* 0x0000000cd008a225 */ /* 0x000fe200078e00ff */
[----:B------:R-:W-:-:S03]  /*1d40*/  @!P3 LOP3.LUT R10, RZ, R5, RZ, 0x33, !PT ;  /* 0x00000005ff0ab212 */ /* 0x000fc600078e33ff */
[----:B------:R-:W-:Y:S01]  /*1d50*/  IMAD R7, R15, R206, R7 ;  /* 0x000000ce0f077224 */ /* 0x000fe200078e0207 */
[----:B------:R-:W-:Y:S01]  /*1d60*/  @!P2 IADD3 R23, PT, PT, R9, R3, RZ ;  /* 0x000000030917a210 */ /* 0x000fe20007ffe0ff */
[----:B------:R-:W-:Y:S01]  /*1d70*/  @!P2 IMAD R4, R19, R11, RZ ;  /* 0x0000000b1304a224 */ /* 0x000fe200078e02ff */
[----:B------:R-:W-:Y:S02]  /*1d80*/  @!P2 SHF.R.S32.HI R3, RZ, 0x1f, R11 ;  /* 0x0000001fff03a819 */ /* 0x000fe4000001140b */
[----:B------:R-:W-:Y:S02]  /*1d90*/  @!P2 MOV R22, R8 ;  /* 0x000000080016a202 */ /* 0x000fe40000000f00 */
        /* <DEDUP_REMOVED lines=8> */
[-C--:B------:R-:W-:Y:S02]  /*1e20*/  @P2 IMAD R7, R209, R12.reuse, RZ ;  /* 0x0000000cd1072224 */ /* 0x080fe400078e02ff */
[----:B------:R-:W-:Y:S01]  /*1e30*/  @P2 IMAD.WIDE.U32 R16, R208, R12, RZ ;  /* 0x0000000cd0102225 */ /* 0x000fe200078e00ff */
[----:B------:R-:W-:Y:S02]  /*1e40*/  @!P2 MOV R20, R18 ;  /* 0x000000120014a202 */ /* 0x000fe40000000f00 */
[----:B------:R-:W-:Y:S01]  /*1e50*/  MOV R4, R10 ;  /* 0x0000000a00047202 */ /* 0x000fe20000000f00 */
[----:B------:R-:W-:Y:S01]  /*1e60*/  @!P2 IMAD.IADD R12, R19, 0x1, R3 ;  /* 0x00000001130ca824 */ /* 0x000fe200078e0203 */
[----:B------:R-:W-:Y:S01]  /*1e70*/  @P2 IADD3 R12, PT, PT, R17, R7, RZ ;  /* 0x00000007110c2210 */ /* 0x000fe20007ffe0ff */
[----:B------:R-:W-:Y:S01]  /*1e80*/  IMAD.IADD R3, R11, 0x1, R8 ;  /* 0x000000010b037824 */ /* 0x000fe200078e0208 */
[----:B-1----:R-:W-:-:S02]  /*1e90*/  @P2 MOV R20, R16 ;  /* 0x0000001000142202 */ /* 0x002fc40000000f00 */
.L_x_3155:
[----:B------:R-:W-:Y:S05]  /*1ea0*/  BSYNC.RECONVERGENT B0 ;  /* 0x0000000000007941 */ /* 0x000fea0003800200 */
.L_x_3153:
        /* <DEDUP_REMOVED lines=27> */
[C---:B------:R-:W-:Y:S02]  /*2060*/  LOP3.LUT R23, R63.reuse, 0x1c0, RZ, 0xc0, !PT ;  /* 0x000001c03f177812 */ /* 0x040fe400078ec0ff */
[----:B------:R-:W-:-:S05]  /*2070*/  LOP3.LUT R14, R63, 0x38, RZ, 0xc0, !PT ;  /* 0x000000383f0e7812 */ /* 0x000fca00078ec0ff */
[-C--:B------:R-:W-:Y:S02]  /*2080*/  @!P2 IADD3 R21, PT, PT, R21, -R10.reuse, RZ ;  /* 0x8000000a1515a210 */ /* 0x080fe40007ffe0ff */
[----:B------:R-:W-:Y:S02]  /*2090*/  LOP3.LUT R22, R23, 0x38, R2, 0xf8, !PT ;  /* 0x0000003817167812 */ /* 0x000fe400078ef802 */
[----:B------:R-:W-:Y:S02]  /*20a0*/  ISETP.GE.U32.AND P3, PT, R21, R10, PT ;  /* 0x0000000a1500720c */ /* 0x000fe40003f66070 */
[----:B------:R-:W-:Y:S02]  /*20b0*/  IADD3 R30, P1, PT, R14, R20, RZ ;  /* 0x000000140e1e7210 */ /* 0x000fe40007f3e0ff */
[----:B------:R-:W-:Y:S01]  /*20c0*/  LOP3.LUT R10, R218, R5, RZ, 0x3c, !PT ;  /* 0x00000005da0a7212 */ /* 0x000fe200078e3cff */
[-C--:B-----5:R-:W-:Y:S01]  /*20d0*/  IMAD R20, R15, R208.reuse, RZ ;  /* 0x000000d00f147224 */ /* 0x0a0fe200078e02ff */
[--C-:B------:R-:W-:Y:S01]  /*20e0*/  LOP3.LUT R22, R22, 0x38, R63.reuse, 0x78, !PT ;  /* 0x0000003816167812 */ /* 0x100fe200078e783f */
[----:B------:R-:W-:Y:S01]  /*20f0*/  IMAD.X R31, RZ, RZ, R12, P1 ;  /* 0x000000ffff1f7224 */ /* 0x000fe200008e060c */
[----:B------:R-:W-:Y:S01]  /*2100*/  ISETP.GE.AND P1, PT, R10, RZ, PT ;  /* 0x000000ff0a00720c */ /* 0x000fe20003f26270 */
[----:B------:R-:W-:Y:S01]  /*2110*/  @!P2 VIADD R7, R7, 0x1 ;  /* 0x000000010707a836 */ /* 0x000fe20000000000 */
[----:B------:R-:W-:Y:S01]  /*2120*/  LOP3.LUT R63, R22, 0x1e00, R63, 0xf8, !PT ;  /* 0x00001e00163f7812 */ /* 0x000fe200078ef83f */
[C---:B------:R-:W-:Y:S01]  /*2130*/  IMAD R20, R6.reuse, R209, R20 ;  /* 0x000000d106147224 */ /* 0x040fe200078e0214 */
[----:B------:R-:W-:Y:S01]  /*2140*/  ISETP.NE.AND P2, PT, R5, RZ, PT ;  /* 0x000000ff0500720c */ /* 0x000fe20003f45270 */
[----:B------:R-:W-:Y:S01]  /*2150*/  IMAD.WIDE.U32 R22, R6, R208, R30 ;  /* 0x000000d006167225 */ /* 0x000fe200078e001e */
[----:B------:R-:W-:-:S03]  /*2160*/  @P3 IADD3 R7, PT, PT, R7, 0x1, RZ ;  /* 0x0000000107073810 */ /* 0x000fc60007ffe0ff */
[----:B------:R-:W-:Y:S02]  /*2170*/  IMAD.IADD R23, R23, 0x1, R20 ;  /* 0x0000000117177824 */ /* 0x000fe400078e0214 */
[----:B------:R-:W-:-:S04]  /*2180*/  IMAD.MOV.U32 R6, RZ, RZ, R7 ;  /* 0x000000ffff067224 */ /* 0x000fc800078e0007 */
[----:B------:R-:W-:Y:S02]  /*2190*/  @!P1 IMAD.MOV R6, RZ, RZ, -R6 ;  /* 0x000000ffff069224 */ /* 0x000fe400078e0a06 */
[----:B------:R-:W-:Y:S02]  /*21a0*/  @!P2 LOP3.LUT R6, RZ, R5, RZ, 0x33, !PT ;  /* 0x00000005ff06a212 */ /* 0x000fe400078e33ff */
[----:B------:R-:W-:-:S03]  /*21b0*/  SHF.R.S32.HI R5, RZ, 0x1f, R218 ;  /* 0x0000001fff057819 */ /* 0x000fc600000114da */
[----:B------:R-:W-:Y:S01]  /*21c0*/  IMAD.WIDE.U32 R22, R6, R26, R22 ;  /* 0x0000001a06167225 */ /* 0x000fe200078e0016 */
[----:B------:R-:W1:Y:S01]  /*21d0*/  S2UR UR6, SR_CgaCtaId ;  /* 0x00000000000679c3 */ /* 0x000e620000008800 */
[----:B------:R-:W-:Y:S02]  /*21e0*/  SHF.R.U32.HI R122, RZ, 0x3, R2 ;  /* 0x00000003ff7a7819 */ /* 0x000fe40000011602 */
[----:B------:R-:W-:-:S03]  /*21f0*/  IMAD.MOV.U32 R123, RZ, RZ, RZ ;  /* 0x000000ffff7b7224 */ /* 0x000fc600078e00ff */
[-C--:B------:R-:W-:Y:S01]  /*2200*/  IMAD R213, R209, R122.reuse, RZ ;  /* 0x0000007ad1d57224 */ /* 0x080fe200078e02ff */
[----:B------:R-:W-:Y:S01]  /*2210*/  UMOV UR7, 0x400 ;  /* 0x0000040000077882 */ /* 0x000fe20000000000 */
[----:B------:R-:W-:Y:S02]  /*2220*/  IMAD R211, R207, R122, RZ ;  /* 0x0000007acfd37224 */ /* 0x000fe400078e02ff */
[----:B------:R-:W-:Y:S02]  /*2230*/  IMAD.SHL.U32 R70, R2, 0x4, RZ ;  /* 0x0000000402467824 */ /* 0x000fe400078e00ff */
[----:B------:R-:W-:Y:S01]  /*2240*/  IMAD.SHL.U32 R61, R62, 0x80, RZ ;  /* 0x000000803e3d7824 */ /* 0x000fe200078e00ff */
[----:B------:R-:W-:Y:S01]  /*2250*/  SHF.L.U64.HI R69, R206, 0x4, R207 ;  /* 0x00000004ce457819 */ /* 0x000fe200000102cf */
[----:B------:R-:W-:Y:S01]  /*2260*/  IMAD.SHL.U32 R64, R208, 0x10, RZ ;  /* 0x00000010d0407824 */ /* 0x000fe200078e00ff */
[----:B------:R-:W-:Y:S01]  /*2270*/  SHF.L.U32 R66, R206, 0x4, RZ ;  /* 0x00000004ce427819 */ /* 0x000fe200000006ff */
[----:B-1----:R-:W-:Y:S01]  /*2280*/  ULEA UR6, UR6, UR7, 0x18 ;  /* 0x0000000706067291 */ /* 0x002fe2000f8ec0ff */
[----:B------:R-:W-:-:S02]  /*2290*/  SHF.L.U64.HI R67, R208, 0x4, R209 ;  /* 0x00000004d0437819 */ /* 0x000fc400000102d1 */
[----:B------:R-:W-:-:S03]  /*22a0*/  LOP3.LUT R70, R70, 0x1c, RZ, 0xc0, !PT ;  /* 0x0000001c46467812 */ /* 0x000fc600078ec0ff */
[----:B------:R-:W-:Y:S02]  /*22b0*/  LEA R63, R63, UR6, 0x1 ;  /* 0x000000063f3f7c11 */ /* 0x000fe4000f8e08ff */
[----:B------:R-:W-:Y:S01]  /*22c0*/  IADD3 R68, PT, PT, R61, -0x80, RZ ;  /* 0xffffff803d447810 */ /* 0x000fe20007ffe0ff */
[----:B--2---:R-:W-:-:S04]  /*22d0*/  @P0 IMAD.WIDE.U32 R20, R128, R0, RZ ;  /* 0x0000000080140225 */ /* 0x004fc800078e00ff */
[----:B------:R-:W-:Y:S02]  /*22e0*/  @P0 IMAD R12, R129, R0, RZ ;  /* 0x00000000810c0224 */ /* 0x000fe400078e02ff */
[-C--:B---3--:R-:W-:Y:S02]  /*22f0*/  @!P0 IMAD R10, R29, R219.reuse, RZ ;  /* 0x000000db1d0a8224 */ /* 0x088fe400078e02ff */
[----:B------:R-:W-:-:S03]  /*2300*/  @!P0 IMAD.WIDE.U32 R28, R28, R219, RZ ;  /* 0x000000db1c1c8225 */ /* 0x000fc600078e00ff */
[----:B------:R-:W-:Y:S02]  /*2310*/  @!P0 MOV R0, R28 ;  /* 0x0000001c00008202 */ /* 0x000fe40000000f00 */
[----:B------:R-:W-:Y:S01]  /*2320*/  @P0 MOV R0, R20 ;  /* 0x0000001400000202 */ /* 0x000fe20000000f00 */
[----:B------:R-:W-:Y:S02]  /*2330*/  @!P0 IMAD.IADD R10, R29, 0x1, R10 ;  /* 0x000000011d0a8824 */ /* 0x000fe400078e020a */
[----:B------:R-:W-:Y:S01]  /*2340*/  @P0 IMAD.IADD R10, R21, 0x1, R12 ;  /* 0x00000001150a0824 */ /* 0x000fe200078e020c */
[----:B------:R-:W-:Y:S01]  /*2350*/  IADD3 R28, P1, PT, R14, R0, RZ ;  /* 0x000000000e1c7210 */ /* 0x000fe20007f3e0ff */
[----:B------:R-:W-:Y:S01]  /*2360*/  IMAD R21, R27, R6, RZ ;  /* 0x000000061b157224 */ /* 0x000fe200078e02ff */
[----:B------:R-:W-:Y:S01]  /*2370*/  SHF.R.S32.HI R0, RZ, 0x1f, R6 ;  /* 0x0000001fff007819 */ /* 0x000fe20000011406 */
[----:B------:R-:W-:Y:S02]  /*2380*/  IMAD R7, R25, R218, RZ ;  /* 0x000000da19077224 */ /* 0x000fe400078e02ff */
[----:B------:R-:W-:-:S02]  /*2390*/  IMAD.X R29, RZ, RZ, R10, P1 ;  /* 0x000000ffff1d7224 */ /* 0x000fc400008e060a */
[----:B------:R-:W-:Y:S02]  /*23a0*/  IMAD R26, R0, R26, R21 ;  /* 0x0000001a001a7224 */ /* 0x000fe400078e0215 */
[----:B------:R-:W-:Y:S02]  /*23b0*/  IMAD R5, R24, R5, R7 ;  /* 0x0000000518057224 */ /* 0x000fe400078e0207 */
[----:B------:R-:W-:Y:S01]  /*23c0*/  IMAD.WIDE.U32 R28, R218, R24, R28 ;  /* 0x00000018da1c7225 */ /* 0x000fe200078e001c */
[----:B------:R-:W-:Y:S02]  /*23d0*/  IADD3 R24, P0, PT, R14, R4, RZ ;  /* 0x000000040e187210 */ /* 0x000fe40007f1e0ff */
[----:B------:R-:W-:Y:S02]  /*23e0*/  SHF.R.S32.HI R4, RZ, 0x1f, R73 ;  /* 0x0000001fff047819 */ /* 0x000fe40000011449 */
[----:B------:R-:W-:Y:S02]  /*23f0*/  IADD3 R23, PT, PT, R23, R26, RZ ;  /* 0x0000001a17177210 */ /* 0x000fe40007ffe0ff */
[----:B------:R-:W-:Y:S01]  /*2400*/  LEA.HI R4, R4, R73, RZ, 0x7 ;  /* 0x0000004904047211 */ /* 0x000fe200078f38ff */
[----:B------:R-:W-:-:S03]  /*2410*/  IMAD.WIDE.U32 R22, R122, R208, R22 ;  /* 0x000000d07a167225 */ /* 0x000fc600078e0016 */
[----:B------:R-:W-:Y:S02]  /*2420*/  SHF.R.S32.HI R4, RZ, 0x7, R4 ;  /* 0x00000007ff047819 */ /* 0x000fe40000011404 */
[----:B------:R-:W-:Y:S02]  /*2430*/  IADD3.X R25, PT, PT, RZ, R3, RZ, P0, !PT ;  /* 0x00000003ff197210 */ /* 0x000fe400007fe4ff */
[----:B------:R-:W-:Y:S02]  /*2440*/  IADD3 R213, PT, PT, R23, R213, RZ ;  /* 0x000000d517d57210 */ /* 0x000fe40007ffe0ff */
[C---:B----4-:R-:W-:Y:S01]  /*2450*/  LEA R212, P0, R22.reuse, R16, 0x1 ;  /* 0x0000001016d47211 */ /* 0x050fe200078008ff */
[----:B------:R-:W-:Y:S01]  /*2460*/  IMAD.WIDE.U32 R20, R215, 0x40, R122 ;  /* 0x00000040d7147825 */ /* 0x000fe200078e007a */
[----:B------:R-:W-:Y:S02]  /*2470*/  VIMNMX R71, PT, PT, R205, R4, !PT ;  /* 0x00000004cd477248 */ /* 0x000fe40007fe0100 */
[----:B------:R-:W-:Y:S01]  /*2480*/  LEA.HI.X R213, R22, R17, R213, 0x1, P0 ;  /* 0x0000001116d57211 */ /* 0x000fe200000f0cd5 */
[----:B------:R-:W-:Y:S01]  /*2490*/  IMAD R3, R21, R128, RZ ;  /* 0x0000008015037224 */ /* 0x000fe200078e02ff */
[----:B------:R-:W-:Y:S01]  /*24a0*/  ISETP.GT.AND P0, PT, R62, R71, PT ;  /* 0x000000473e00720c */ /* 0x000fe20003f04270 */
[----:B------:R-:W-:-:S02]  /*24b0*/  IMAD.IADD R29, R29, 0x1, R5 ;  /* 0x000000011d1d7824 */ /* 0x000fc400078e0205 */
[----:B------:R-:W-:Y:S02]  /*24c0*/  IMAD R3, R20, R129, R3 ;  /* 0x0000008114037224 */ /* 0x000fe400078e0203 */
[----:B------:R-:W-:-:S04]  /*24d0*/  IMAD.WIDE.U32 R24, R122, R206, R24 ;  /* 0x000000ce7a187225 */ /* 0x000fc800078e0018 */
[----:B------:R-:W-:Y:S01]  /*24e0*/  IMAD.WIDE.U32 R20, R20, R128, R28 ;  /* 0x0000008014147225 */ /* 0x000fe200078e001c */
[----:B------:R-:W-:-:S03]  /*24f0*/  LEA R210, P1, R24, R18, 0x1 ;  /* 0x0000001218d27211 */ /* 0x000fc600078208ff */
[----:B------:R-:W-:Y:S01]  /*2500*/  IMAD.IADD R211, R25, 0x1, R211 ;  /* 0x0000000119d37824 */ /* 0x000fe200078e02d3 */
[----:B------:R-:W-:Y:S01]  /*2510*/  LEA R120, P2, R20, R8, 0x1 ;  /* 0x0000000814787211 */ /* 0x000fe200078408ff */
[----:B------:R-:W-:Y:S01]  /*2520*/  IMAD.IADD R3, R21, 0x1, R3 ;  /* 0x0000000115037824 */ /* 0x000fe200078e0203 */
[----:B------:R-:W-:Y:S02]  /*2530*/  LEA.HI R11, R11, R11, RZ, 0x1 ;  /* 0x0000000b0b0b7211 */ /* 0x000fe400078f08ff */
[----:B------:R-:W-:Y:S02]  /*2540*/  LEA.HI.X R211, R24, R19, R211, 0x1, P1 ;  /* 0x0000001318d37211 */ /* 0x000fe400008f0cd3 */
[----:B------:R-:W-:Y:S02]  /*2550*/  LEA.HI.X R121, R20, R9, R3, 0x1, P2 ;  /* 0x0000000914797211 */ /* 0x000fe400010f0c03 */
[----:B------:R-:W-:Y:S01]  /*2560*/  LOP3.LUT R12, R14, 0x40, RZ, 0xfc, !PT ;  /* 0x000000400e0c7812 */ /* 0x000fe200078efcff */
[----:B------:R-:W-:Y:S06]  /*2570*/  @!P0 BRA `(.L_x_3156) ;  /* 0x000000b800d08947 */ /* 0x000fec0003800000 */
[----:B------:R-:W2:Y:S04]  /*2580*/  LD.E.64 R28, desc[UR4][R132.64+0x120] ;  /* 0x00012004841c7980 */ /* 0x000ea8000c101b00 */
[----:B------:R-:W3:Y:S04]  /*2590*/  LD.E.64 R8, desc[UR4][R132.64+0x118] ;  /* 0x0001180484087980 */ /* 0x000ee8000c101b00 */
[----:B------:R-:W4:Y:S04]  /*25a0*/  LD.E.64 R124, desc[UR4][R132.64+0x130] ;  /* 0x00013004847c7980 */ /* 0x000f28000c101b00 */
[----:B------:R-:W5:Y:S04]  /*25b0*/  LD.E.64 R126, desc[UR4][R132.64+0x128] ;  /* 0x00012804847e7980 */ /* 0x000f68000c101b00 */
        /* <DEDUP_REMOVED lines=9> */
[C---:B------:R-:W-:Y:S01]  /*2650*/  VIADD R110, R122.reuse, 0x40 ;  /* 0x000000407a6e7836 */ /* 0x040fe20000000000 */
[C---:B------:R-:W-:Y:S01]  /*2660*/  IADD3 R116, PT, PT, R122.reuse, 0x10, RZ ;  /* 0x000000107a747810 */ /* 0x040fe20007ffe0ff */
[C---:B------:R-:W-:Y:S01]  /*2670*/  VIADD R106, R122.reuse, 0x60 ;  /* 0x000000607a6a7836 */ /* 0x040fe20000000000 */
[C---:B------:R-:W-:Y:S01]  /*2680*/  SHF.L.U32 R103, R11.reuse, 0x4, RZ ;  /* 0x000000040b677819 */ /* 0x040fe200000006ff */
[C---:B------:R-:W-:Y:S01]  /*2690*/  IMAD R102, R11.reuse, 0x30, RZ ;  /* 0x000000300b667824 */ /* 0x040fe200078e02ff */
[C---:B------:R-:W-:Y:S01]  /*26a0*/  SHF.L.U32 R97, R11.reuse, 0x6, RZ ;  /* 0x000000060b617819 */ /* 0x040fe200000006ff */
[C---:B------:R-:W-:Y:S01]  /*26b0*/  IMAD R101, R11.reuse, 0x50, RZ ;  /* 0x000000500b657824 */ /* 0x040fe200078e02ff */
[C---:B------:R-:W-:Y:S01]  /*26c0*/  IADD3 R112, PT, PT, R122.reuse, 0x30, RZ ;  /* 0x000000307a707810 */ /* 0x040fe20007ffe0ff */
[C---:B------:R-:W-:Y:S01]  /*26d0*/  IMAD R100, R11.reuse, 0x60, RZ ;  /* 0x000000600b647824 */ /* 0x040fe200078e02ff */
[C---:B------:R-:W-:Y:S01]  /*26e0*/  IADD3 R108, PT, PT, R122.reuse, 0x50, RZ ;  /* 0x000000507a6c7810 */ /* 0x040fe20007ffe0ff */
[C---:B------:R-:W-:Y:S01]  /*26f0*/  IMAD R99, R11.reuse, 0x70, RZ ;  /* 0x000000700b637824 */ /* 0x040fe200078e02ff */
[----:B------:R-:W-:Y:S01]  /*2700*/  IADD3 R104, PT, PT, R122, 0x70, RZ ;  /* 0x000000707a687810 */ /* 0x000fe20007ffe0ff */
[----:B------:R-:W-:Y:S01]  /*2710*/  IMAD.SHL.U32 R98, R11, 0x20, RZ ;  /* 0x000000200b627824 */ /* 0x000fe200078e00ff */
        /* <DEDUP_REMOVED lines=18> */
[----:B---3--:R-:W-:Y:S01]  /*2840*/  IMAD.WIDE.U32 R24, R219, R8, R14 ;  /* 0x00000008db187225 */ /* 0x008fe200078e000e */
[----:B------:R-:W-:-:S03]  /*2850*/  SHF.R.S32.HI R8, RZ, 0x1f, R68 ;  /* 0x0000001fff087819 */ /* 0x000fc60000011444 */
[----:B------:R-:W-:Y:S01]  /*2860*/  IMAD R7, R9, R219, RZ ;  /* 0x000000db09077224 */ /* 0x000fe200078e02ff */
[C---:B-----5:R-:W-:Y:S01]  /*2870*/  SHF.L.U64.HI R72, R126.reuse, 0x4, R127 ;  /* 0x000000047e487819 */ /* 0x060fe2000001027f */
[----:B----4-:R-:W-:Y:S01]  /*2880*/  IMAD R9, R125, R68, RZ ;  /* 0x000000447d097224 */ /* 0x010fe200078e02ff */
[----:B------:R-:W-:Y:S01]  /*2890*/  SHF.L.U32 R87, R126, 0x4, RZ ;  /* 0x000000047e577819 */ /* 0x000fe200000006ff */
[----:B------:R-:W-:Y:S01]  /*28a0*/  IMAD.WIDE.U32 R28, R68, R124, R28 ;  /* 0x0000007c441c7225 */ /* 0x000fe200078e001c */
[----:B------:R-:W-:-:S03]  /*28b0*/  IADD3 R25, PT, PT, R25, R7, RZ ;  /* 0x0000000719197210 */ /* 0x000fc60007ffe0ff */
[----:B------:R-:W-:Y:S02]  /*28c0*/  IMAD R7, R127, R68, RZ ;  /* 0x000000447f077224 */ /* 0x000fe400078e02ff */
[-C--:B------:R-:W-:Y:S02]  /*28d0*/  IMAD R9, R124, R8.reuse, R9 ;  /* 0x000000087c097224 */ /* 0x080fe400078e0209 */
[----:B------:R-:W-:Y:S02]  /*28e0*/  IMAD R7, R126, R8, R7 ;  /* 0x000000087e077224 */ /* 0x000fe400078e0207 */
[----:B------:R-:W-:-:S04]  /*28f0*/  IMAD.WIDE.U32 R26, R68, R126, R24 ;  /* 0x0000007e441a7225 */ /* 0x000fc800078e0018 */
[----:B------:R-:W-:Y:S01]  /*2900*/  IMAD.IADD R29, R29, 0x1, R9 ;  /* 0x000000011d1d7824 */ /* 0x000fe200078e0209 */
[----:B------:R-:W-:Y:S01]  /*2910*/  IADD3 R27, PT, PT, R27, R7, RZ ;  /* 0x000000071b1b7210 */ /* 0x000fe20007ffe0ff */
[-C--:B------:R-:W-:Y:S02]  /*2920*/  IMAD R17, R17, R6.reuse, RZ ;  /* 0x0000000611117224 */ /* 0x080fe400078e02ff */
[----:B------:R-:W-:Y:S02]  /*2930*/  IMAD R9, R23, R6, RZ ;  /* 0x0000000617097224 */ /* 0x000fe400078e02ff */
[-C--:B------:R-:W-:Y:S02]  /*2940*/  IMAD R7, R16, R0.reuse, R17 ;  /* 0x0000000010077224 */ /* 0x080fe400078e0211 */
[----:B------:R-:W-:Y:S01]  /*2950*/  IMAD R0, R22, R0, R9 ;  /* 0x0000000016007224 */ /* 0x000fe200078e0209 */
[----:B------:R-:W-:Y:S01]  /*2960*/  SHF.R.S32.HI R9, RZ, 0x1f, R73 ;  /* 0x0000001fff097819 */ /* 0x000fe20000011449 */
[----:B------:R-:W-:-:S04]  /*2970*/  IMAD.WIDE.U32 R24, R6, R16, R28 ;  /* 0x0000001006187225 */ /* 0x000fc800078e001c */
[----:B------:R-:W-:Y:S01]  /*2980*/  IMAD.WIDE.U32 R22, R6, R22, R26 ;  /* 0x0000001606167225 */ /* 0x000fe200078e001a */
[----:B------:R-:W-:-:S03]  /*2990*/  IADD3 R25, PT, PT, R25, R7, RZ ;  /* 0x0000000719197210 */ /* 0x000fc60007ffe0ff */
[----:B------:R-:W-:Y:S01]  /*29a0*/  IMAD.IADD R6, R68, 0x1, R13 ;  /* 0x0000000144067824 */ /* 0x000fe200078e020d */
[----:B------:R-:W-:Y:S01]  /*29b0*/  IADD3 R13, P0, PT, -R73, R122, RZ ;  /* 0x0000007a490d7210 */ /* 0x000fe20007f1e1ff */
[----:B------:R-:W-:Y:S02]  /*29c0*/  IMAD.IADD R23, R23, 0x1, R0 ;  /* 0x0000000117177824 */ /* 0x000fe400078e0200 */
[----:B------:R-:W-:Y:S01]  /*29d0*/  IMAD R17, R6, R11, RZ ;  /* 0x0000000b06117224 */ /* 0x000fe200078e02ff */
[----:B------:R-:W-:Y:S01]  /*29e0*/  IADD3.X R9, PT, PT, RZ, ~R9, RZ, P0, !PT ;  /* 0x80000009ff097210 */ /* 0x000fe200007fe4ff */
[----:B------:R-:W-:Y:S02]  /*29f0*/  IMAD R6, R122, R11, R70 ;  /* 0x0000000b7a067224 */ /* 0x000fe400078e0246 */
[----:B------:R-:W-:Y:S01]  /*2a00*/  IMAD.WIDE.U32 R24, R124, R13, R24 ;  /* 0x0000000d7c187225 */ /* 0x000fe200078e0018 */
[----:B------:R-:W-:Y:S02]  /*2a10*/  SHF.R.S32.HI R81, RZ, 0x1f, R17 ;  /* 0x0000001fff517819 */ /* 0x000fe40000011411 */
[----:B------:R-:W-:Y:S01]  /*2a20*/  IADD3 R16, P0, PT, R17, R6, RZ ;  /* 0x0000000611107210 */ /* 0x000fe20007f1e0ff */
[----:B------:R-:W-:Y:S01]  /*2a30*/  IMAD.IADD R0, R70, 0x1, R6 ;  /* 0x0000000146007824 */ /* 0x000fe200078e0206 */
[----:B------:R-:W-:Y:S01]  /*2a40*/  LEA R76, P1, R24, R20, 0x1 ;  /* 0x00000014184c7211 */ /* 0x000fe200078208ff */
[C---:B------:R-:W-:Y:S01]  /*2a50*/  IMAD R77, R9.reuse, R124, RZ ;  /* 0x0000007c094d7224 */ /* 0x040fe200078e02ff */
[----:B------:R-:W-:Y:S01]  /*2a60*/  LEA.HI.X.SX32 R7, R6, R81, 0x1, P0 ;  /* 0x0000005106077211 */ /* 0x000fe200000f0eff */
[----:B------:R-:W-:Y:S01]  /*2a70*/  IMAD R9, R9, R126, RZ ;  /* 0x0000007e09097224 */ /* 0x000fe200078e02ff */
[----:B------:R-:W-:Y:S01]  /*2a80*/  IADD3 R80, P0, PT, R17, R0, RZ ;  /* 0x0000000011507210 */ /* 0x000fe20007f1e0ff */
[----:B------:R-:W-:-:S02]  /*2a90*/  IMAD R77, R125, R13, R77 ;  /* 0x0000000d7d4d7224 */ /* 0x000fc400078e024d */
[----:B------:R-:W-:Y:S01]  /*2aa0*/  IMAD R9, R127, R13, R9 ;  /* 0x0000000d7f097224 */ /* 0x000fe200078e0209 */
[----:B------:R-:W-:Y:S01]  /*2ab0*/  LEA.HI.X.SX32 R81, R0, R81, 0x1, P0 ;  /* 0x0000005100517211 */ /* 0x000fe200000f0eff */
[----:B------:R-:W-:Y:S01]  /*2ac0*/  IMAD.WIDE.U32 R22, R126, R13, R22 ;  /* 0x0000000d7e167225 */ /* 0x000fe200078e0016 */
[----:B------:R-:W-:Y:S02]  /*2ad0*/  SHF.L.U64.HI R0, R16, 0x1, R7 ;  /* 0x0000000110007819 */ /* 0x000fe40000010207 */
[----:B------:R-:W-:Y:S01]  /*2ae0*/  SHF.L.U64.HI R81, R80, 0x1, R81 ;  /* 0x0000000150517819 */ /* 0x000fe20000010251 */
[----:B------:R-:W-:Y:S01]  /*2af0*/  IMAD.IADD R77, R25, 0x1, R77 ;  /* 0x00000001194d7824 */ /* 0x000fe200078e024d */
[----:B------:R-:W-:Y:S01]  /*2b00*/  SHF.L.U32 R16, R16, 0x1, RZ ;  /* 0x0000000110107819 */ /* 0x000fe200000006ff */
[----:B------:R-:W-:Y:S01]  /*2b10*/  IMAD.SHL.U32 R80, R80, 0x2, RZ ;  /* 0x0000000250507824 */ /* 0x000fe200078e00ff */
[----:B------:R-:W-:Y:S02]  /*2b20*/  IADD3 R9, PT, PT, R23, R9, RZ ;  /* 0x0000000917097210 */ /* 0x000fe40007ffe0ff */
[----:B------:R-:W-:-:S02]  /*2b30*/  LEA R10, P0, R22, R18, 0x1 ;  /* 0x00000012160a7211 */ /* 0x000fc400078008ff */
[----:B------:R-:W-:Y:S02]  /*2b40*/  LEA.HI.X R77, R24, R21, R77, 0x1, P1 ;  /* 0x00000015184d7211 */ /* 0x000fe400008f0c4d */
[----:B------:R-:W-:Y:S02]  /*2b50*/  IADD3 R78, P3, PT, R4, R80, RZ ;  /* 0x00000050044e7210 */ /* 0x000fe40007f7e0ff */
[----:B------:R-:W-:Y:S02]  /*2b60*/  LEA.HI.X R9, R22, R19, R9, 0x1, P0 ;  /* 0x0000001316097211 */ /* 0x000fe400000f0c09 */
[----:B------:R-:W-:Y:S01]  /*2b70*/  IADD3 R54, P1, PT, R4, R16, RZ ;  /* 0x0000001004367210 */ /* 0x000fe20007f3e0ff */
[----:B------:R-:W-:Y:S01]  /*2b80*/  IMAD.X R79, R5, 0x1, R81, P3 ;  /* 0x00000001054f7824 */ /* 0x000fe200018e0651 */
[C---:B------:R-:W-:Y:S02]  /*2b90*/  IADD3 R80, P2, PT, R2.reuse, R80, RZ ;  /* 0x0000005002507210 */ /* 0x040fe40007f5e0ff */
[----:B------:R-:W-:-:S02]  /*2ba0*/  IADD3 R16, P0, PT, R2, R16, RZ ;  /* 0x0000001002107210 */ /* 0x000fc40007f1e0ff */
[-C--:B------:R-:W-:Y:S01]  /*2bb0*/  IADD3.X R55, PT, PT, R5, R0.reuse, RZ, P1, !PT ;  /* 0x0000000005377210 */ /* 0x080fe20000ffe4ff */
[C---:B------:R-:W-:Y:S01]  /*2bc0*/  IMAD.X R81, R3.reuse, 0x1, R81, P2 ;  /* 0x0000000103517824 */ /* 0x040fe200010e0651 */
[----:B------:R-:W-:-:S09]  /*2bd0*/  IADD3.X R17, PT, PT, R3, R0, RZ, P0, !PT ;  /* 0x0000000003117210 */ /* 0x000fd200007fe4ff */
.L_x_3257:
        /* <DEDUP_REMOVED lines=8> */
[----:B------:R-:W-:Y:S02]  /*2c60*/  ISETP.GE.AND P4, PT, R114, R95, !P1 ;  /* 0x0000005f7200720c */ /* 0x000fe40004f86270 */
        /* <DEDUP_REMOVED lines=10> */
.L_x_3158:
[----:B------:R-:W-:Y:S05]  /*2d10*/  BSYNC.RECONVERGENT B0 ;  /* 0x0000000000007941 */ /* 0x000fea0003800200 */
.L_x_3157:
        /* <DEDUP_REMOVED lines=12> */
.L_x_3160:
[----:B------:R-:W-:Y:S05]  /*2de0*/  BSYNC.RECONVERGENT B0 ;  /* 0x0000000000007941 */ /* 0x000fea0003800200 */
.L_x_3159:
[----:B------:R-:W-:Y:S04]  /*2df0*/  BSSY.RECONVERGENT B0, `(.L_x_3161) ;  /* 0x000000c000007945 */ /* 0x000fe80003800200 */
[----:B------:R-:W-:Y:S05]  /*2e00*/  @!P4 BRA `(.L_x_3162) ;  /* 0x000000000028c947 */ /* 0x000fea0003800000 */
        /* <DEDUP_REMOVED lines=10> */
.L_x_3162:
[----:B------:R-:W-:Y:S05]  /*2eb0*/  BSYNC.RECONVERGENT B0 ;  /* 0x0000000000007941 */ /* 0x000fea0003800200 */
.L_x_3161:
        /* <DEDUP_REMOVED lines=17> */
.L_x_3164:
[----:B------:R-:W-:Y:S05]  /*2fd0*/  BSYNC.RECONVERGENT B0 ;  /* 0x0000000000007941 */ /* 0x000fea0003800200 */
.L_x_3163:
        /* <DEDUP_REMOVED lines=12> */
.L_x_3166:
[----:B------:R-:W-:Y:S05]  /*30a0*/  BSYNC.RECONVERGENT B0 ;  /* 0x0000000000007941 */ /* 0x000fea0003800200 */
.L_x_3165:
        /* <DEDUP_REMOVED lines=18> */
.L_x_3168:
[----:B------:R-:W-:Y:S05]  /*31d0*/  BSYNC.RECONVERGENT B0 ;  /* 0x0000000000007941 */ /* 0x000fea0003800200 */
.L_x_3167:
        /* <DEDUP_REMOVED lines=18> */
.L_x_3170:
[----:B------:R-:W-:Y:S05]  /*3300*/  BSYNC.RECONVERGENT B0 ;  /* 0x0000000000007941 */ /* 0x000fea0003800200 */
.L_x_3169:
        /* <DEDUP_REMOVED lines=18> */
.L_x_3172:
[----:B------:R-:W-:Y:S05]  /*3430*/  BSYNC.RECONVERGENT B0 ;  /* 0x0000000000007941 */ /* 0x000fea0003800200 */
.L_x_3171:
        /* <DEDUP_REMOVED lines=28> */
.L_x_3176:
[----:B------:R-:W-:Y:S05]  /*3600*/  BSYNC.RECONVERGENT B0 ;  /* 0x0000000000007941 */ /* 0x000fea0003800200 */
.L_x_3175:
        /* <DEDUP_REMOVED lines=16> */
.L_x_3178:
[----:B------:R-:W-:Y:S05]  /*3710*/  BSYNC.RECONVERGENT B0 ;  /* 0x0000000000007941 */ /* 0x000fea0003800200 */
.L_x_3177:
[----:B------:R-:W-:Y:S01]  /*3720*/  ISETP.NE.AND P0, PT, R109, RZ, PT ;  /* 0x000000ff6d00720c */ /* 0x000fe20003f05270 */
[----:B------:R-:W-:Y:S11]  /*3730*/  BSSY.RECONVERGENT B0, `(.L_x_3179) ;  /* 0x000000d000007945 */ /* 0x000ff60003800200 */
[----:B------:R-:W-:Y:S01]  /*3740*/  @!UPT UIADD3 URZ, UPT, UPT, URZ, URZ, URZ ;  /* 0x000000fffffff290 */ /* 0x000fe2000fffe0ff */
[----:B------:R-:W-:Y:S05]  /*3750*/  @!P0 BRA `(.L_x_3180) ;  /* 0x0000000000288947 */ /* 0x000fea0003800000 */
        /* <DEDUP_REMOVED lines=10> */
.L_x_3180:
[----:B------:R-:W-:Y:S05]  /*3800*/  BSYNC.RECONVERGENT B0 ;  /* 0x0000000000007941 */ /* 0x000fea0003800200 */
.L_x_3179:
[----:B------:R-:W-:Y:S04]  /*3810*/  BSSY.RECONVERGENT B0, `(.L_x_3181) ;  /* 0x000000f000007945 */ /* 0x000fe80003800200 */
[----:B------:R-:W-:Y:S05]  /*3820*/  @P6 BRA `(.L_x_3182) ;  /* 0x0000000000346947 */ /* 0x000fea0003800000 */
        /* <DEDUP_REMOVED lines=13> */
.L_x_3182:
[----:B------:R-:W-:Y:S05]  /*3900*/  BSYNC.RECONVERGENT B0 ;  /* 0x0000000000007941 */ /* 0x000fea0003800200 */
.L_x_3181:
        /* <DEDUP_REMOVED lines=12> */
.L_x_3184:
[----:B------:R-:W-:Y:S05]  /*39d0*/  BSYNC.RECONVERGENT B0 ;  /* 0x0000000000007941 */ /* 0x000fea0003800200 */
.L_x_3183:
        /* <DEDUP_REMOVED lines=15> */
.L_x_3186:
[----:B------:R-:W-:Y:S05]  /*3ad0*/  BSYNC.RECONVERGENT B0 ;  /* 0x0000000000007941 */ /* 0x000fea0003800200 */
.L_x_3185:
        /* <DEDUP_REMOVED lines=15> */
.L_x_3188:
[----:B------:R-:W-:Y:S05]  /*3bd0*/  BSYNC.RECONVERGENT B0 ;  /* 0x0000000000007941 */ /* 0x000fea0003800200 */
.L_x_3187:
        /* <DEDUP_REMOVED lines=17> */
.L_x_3174:
        /* <DEDUP_REMOVED lines=63> */
.L_x_3194:
[----:B------:R-:W-:Y:S05]  /*40e0*/  BSYNC.RECONVERGENT B0 ;  /* 0x0000000000007941 */ /* 0x000fea0003800200 */
.L_x_3193:
        /* <DEDUP_REMOVED lines=53> */
.L_x_3192:
[----:B------:R-:W-:Y:S05]  /*4440*/  BSYNC.RECONVERGENT B1 ;  /* 0x0000000000017941 */ /* 0x000fea0003800200 */
.L_x_3191:
        /* <DEDUP_REMOVED lines=67> */
.L_x_3198:
[----:B------:R-:W-:Y:S05]  /*4880*/  BSYNC.RECONVERGENT B0 ;  /* 0x0000000000007941 */ /* 0x000fea0003800200 */
.L_x_3197:
        /* <DEDUP_REMOVED lines=53> */
.L_x_3196:
[----:B------:R-:W-:Y:S05]  /*4be0*/  BSYNC.RECONVERGENT B1 ;  /* 0x0000000000017941 */ /* 0x000fea0003800200 */
.L_x_3195:
[----:B------:R-:W-:Y:S01]  /*4bf0*/  ISETP.NE.AND P0, PT, R109, RZ, PT ;  /* 0x000000ff6d00720c */ /* 0x000fe20003f05270 */
[----:B------:R-:W-:Y:S11]  /*4c00*/  BSSY.RECONVERGENT B1, `(.L_x_3199) ;  /* 0x0000075000017945 */ /* 0x000ff60003800200 */
[----:B------:R-:W-:Y:S01]  /*4c10*/  @!UPT UIADD3 URZ, UPT, UPT, URZ, URZ, URZ ;  /* 0x000000fffffff290 */ /* 0x000fe2000fffe0ff */
[----:B------:R-:W-:Y:S05]  /*4c20*/  @!P0 BRA `(.L_x_3200) ;  /* 0x0000000400c88947 */ /* 0x000fea0003800000 */
[C---:B------:R-:W-:Y:S01]  /*4c30*/  LEA R26, P0, R11.reuse, R6, 0x5 ;  /* 0x000000060b1a7211 */ /* 0x040fe200078028ff */
[----:B------:R-:W-:Y:S01]  /*4c40*/  BSSY.RECONVERGENT B0, `(.L_x_3201) ;  /* 0x000003d000007945 */ /* 0x000fe20003800200 */
[C---:B------:R-:W-:Y:S02]  /*4c50*/  LEA R40, P1, R11.reuse, R38, 0x5 ;  /* 0x000000260b287211 */ /* 0x040fe400078228ff */
[C---:B------:R-:W-:Y:S02]  /*4c60*/  LEA.HI.X.SX32 R27, R11.reuse, R7, 0x5, P0 ;  /* 0x000000070b1b7211 */ /* 0x040fe400000f2eff */
[C---:B------:R-:W-:Y:S02]  /*4c70*/  LEA R52, P0, R126.reuse, R10, 0x6 ;  /* 0x0000000a7e347211 */ /* 0x040fe400078030ff */
        /* <DEDUP_REMOVED lines=57> */
.L_x_3202:
[----:B------:R-:W-:Y:S05]  /*5010*/  BSYNC.RECONVERGENT B0 ;  /* 0x0000000000007941 */ /* 0x000fea0003800200 */
.L_x_3201:
        /* <DEDUP_REMOVED lines=51> */
.L_x_3200:
[----:B------:R-:W-:Y:S05]  /*5350*/  BSYNC.RECONVERGENT B1 ;  /* 0x0000000000017941 */ /* 0x000fea0003800200 */
.L_x_3199:
[----:B------:R-:W-:Y:S04]  /*5360*/  BSSY.RECONVERGENT B1, `(.L_x_3203) ;  /* 0x0000077000017945 */ /* 0x000fe80003800200 */
[----:B------:R-:W-:Y:S05]  /*5370*/  @P6 BRA `(.L_x_3204) ;  /* 0x0000000400d46947 */ /* 0x000fea0003800000 */
[----:B------:R-:W-:Y:S01]  /*5380*/  IMAD.MOV.U32 R8, RZ, RZ, R10 ;  /* 0x000000ffff087224 */ /* 0x000fe200078e000a */
[-C--:B-----5:R-:W-:Y:S01]  /*5390*/  ISETP.GE.AND P6, PT, R14, R43.reuse, PT ;  /* 0x0000002b0e00720c */ /* 0x0a0fe20003fc6270 */
[----:B------:R-:W-:Y:S01]  /*53a0*/  IMAD R5, R127, 0x60, RZ ;  /* 0x000000607f057824 */ /* 0x000fe200078e02ff */
[C---:B------:R-:W-:Y:S01]  /*53b0*/  LEA R26, P0, R11.reuse, R6, 0x6 ;  /* 0x000000060b1a7211 */ /* 0x040fe200078030ff */
[----:B------:R-:W-:Y:S01]  /*53c0*/  IMAD.WIDE.U32 R52, R126, 0x60, R8 ;  /* 0x000000607e347825 */ /* 0x000fe200078e0008 */
[----:B------:R-:W-:Y:S01]  /*53d0*/  ISETP.GE.AND P1, PT, R12, R43, PT ;  /* 0x0000002b0c00720c */ /* 0x000fe20003f26270 */
[----:B------:R-:W-:Y:S01]  /*53e0*/  BSSY.RECONVERGENT B0, `(.L_x_3205) ;  /* 0x000003b000007945 */ /* 0x000fe20003800200 */
[----:B------:R-:W-:Y:S01]  /*53f0*/  LEA.HI.X.SX32 R27, R11, R7, 0x6, P0 ;  /* 0x000000070b1b7211 */ /* 0x000fe200000f36ff */
[----:B------:R-:W-:Y:S01]  /*5400*/  IMAD R3, R207, 0x60, RZ ;  /* 0x00000060cf037824 */ /* 0x000fe200078e02ff */
[----:B------:R-:W-:Y:S01]  /*5410*/  LEA R40, P0, R11, R38, 0x6 ;  /* 0x000000260b287211 */ /* 0x000fe200078030ff */
[----:B--2---:R-:W-:Y:S01]  /*5420*/  IMAD.WIDE.U32 R44, R206, 0x60, R82 ;  /* 0x00000060ce2c7825 */ /* 0x004fe200078e0052 */
[----:B------:R-:W-:Y:S02]  /*5430*/  IADD3 R53, PT, PT, R53, R5, RZ ;  /* 0x0000000535357210 */ /* 0x000fe40007ffe0ff */
        /* <DEDUP_REMOVED lines=53> */
.L_x_3206:
[----:B------:R-:W-:Y:S05]  /*5790*/  BSYNC.RECONVERGENT B0 ;  /* 0x0000000000007941 */ /* 0x000fea0003800200 */
.L_x_3205:
        /* <DEDUP_REMOVED lines=51> */
.L_x_3204:
[----:B------:R-:W-:Y:S05]  /*5ad0*/  BSYNC.RECONVERGENT B1 ;  /* 0x0000000000017941 */ /* 0x000fea0003800200 */
.L_x_3203:
[----:B------:R-:W-:Y:S04]  /*5ae0*/  BSSY.RECONVERGENT B1, `(.L_x_3207) ;  /* 0x0000072000017945 */ /* 0x000fe80003800200 */
[----:B------:R-:W-:Y:S05]  /*5af0*/  @!P5 BRA `(.L_x_3208) ;  /* 0x0000000400c0d947 */ /* 0x000fea0003800000 */
[-C--:B-----5:R-:W-:Y:S01]  /*5b00*/  ISETP.GE.AND P6, PT, R14, R43.reuse, PT ;  /* 0x0000002b0e00720c */ /* 0x0a0fe20003fc6270 */
[----:B------:R-:W-:Y:S01]  /*5b10*/  BSSY.RECONVERGENT B0, `(.L_x_3209) ;  /* 0x000003b000007945 */ /* 0x000fe20003800200 */
[----:B------:R-:W-:Y:S01]  /*5b20*/  LEA R52, P5, R126, R10, 0x7 ;  /* 0x0000000a7e347211 */ /* 0x000fe200078a38ff */
[C---:B------:R-:W-:Y:S01]  /*5b30*/  IMAD.WIDE R26, R11.reuse, 0x60, R6 ;  /* 0x000000600b1a7825 */ /* 0x040fe200078e0206 */
        /* <DEDUP_REMOVED lines=56> */
.L_x_3210:
[----:B------:R-:W-:Y:S05]  /*5ec0*/  BSYNC.RECONVERGENT B0 ;  /* 0x0000000000007941 */ /* 0x000fea0003800200 */
.L_x_3209:
        /* <DEDUP_REMOVED lines=51> */
.L_x_3208:
[----:B------:R-:W-:Y:S05]  /*6200*/  BSYNC.RECONVERGENT B1 ;  /* 0x0000000000017941 */ /* 0x000fea0003800200 */
.L_x_3207:
[----:B------:R-:W-:Y:S04]  /*6210*/  BSSY.RECONVERGENT B1, `(.L_x_3211) ;  /* 0x0000077000017945 */ /* 0x000fe80003800200 */
[----:B------:R-:W-:Y:S05]  /*6220*/  @!P4 BRA `(.L_x_3212) ;  /* 0x0000000400d4c947 */ /* 0x000fea0003800000 */
[----:B------:R-:W-:Y:S01]  /*6230*/  IMAD.MOV.U32 R8, RZ, RZ, R10 ;  /* 0x000000ffff087224 */ /* 0x000fe200078e000a */
[-C--:B-----5:R-:W-:Y:S01]  /*6240*/  ISETP.GE.AND P5, PT, R14, R43.reuse, PT ;  /* 0x0000002b0e00720c */ /* 0x0a0fe20003fa6270 */
[----:B------:R-:W-:Y:S01]  /*6250*/  IMAD R5, R127, 0xa0, RZ ;  /* 0x000000a07f057824 */ /* 0x000fe200078e02ff */
[C---:B------:R-:W-:Y:S01]  /*6260*/  LEA R26, P4, R11.reuse, R6, 0x7 ;  /* 0x000000060b1a7211 */ /* 0x040fe200078838ff */
        /* <DEDUP_REMOVED lines=61> */
.L_x_3214:
[----:B------:R-:W-:Y:S05]  /*6640*/  BSYNC.RECONVERGENT B0 ;  /* 0x0000000000007941 */ /* 0x000fea0003800200 */
.L_x_3213:
        /* <DEDUP_REMOVED lines=51> */
.L_x_3212:
[----:B------:R-:W-:Y:S05]  /*6980*/  BSYNC.RECONVERGENT B1 ;  /* 0x0000000000017941 */ /* 0x000fea0003800200 */
.L_x_3211:
[----:B------:R-:W-:Y:S04]  /*6990*/  BSSY.RECONVERGENT B1, `(.L_x_3215) ;  /* 0x0000075000017945 */ /* 0x000fe80003800200 */
[----:B------:R-:W-:Y:S05]  /*69a0*/  @!P3 BRA `(.L_x_3216) ;  /* 0x0000000400ccb947 */ /* 0x000fea0003800000 */
[----:B------:R-:W-:Y:S01]  /*69b0*/  IMAD R5, R127, 0xc0, RZ ;  /* 0x000000c07f057824 */ /* 0x000fe200078e02ff */
[-C--:B-----5:R-:W-:Y:S01]  /*69c0*/  ISETP.GE.AND P0, PT, R14, R43.reuse, PT ;  /* 0x0000002b0e00720c */ /* 0x0a0fe20003f06270 */
[----:B------:R-:W-:Y:S01]  /*69d0*/  IMAD R3, R207, 0xc0, RZ ;  /* 0x000000c0cf037824 */ /* 0x000fe200078e02ff */
[----:B------:R-:W-:Y:S01]  /*69e0*/  MOV R8, R10 ;  /* 0x0000000a00087202 */ /* 0x000fe20000000f00 */
[----:B--2---:R-:W-:Y:S01]  /*69f0*/  IMAD.WIDE.U32 R44, R206, 0xc0, R82 ;  /* 0x000000c0ce2c7825 */ /* 0x004fe200078e0052 */
[----:B------:R-:W-:Y:S01]  /*6a00*/  BSSY.RECONVERGENT B0, `(.L_x_3217) ;  /* 0x000003a000007945 */ /* 0x000fe20003800200 */
[----:B------:R-:W-:Y:S02]  /*6a10*/  ISETP.GE.AND P1, PT, R12, R43, PT ;  /* 0x0000002b0c00720c */ /* 0x000fe40003f26270 */
[----:B------:R-:W-:Y:S01]  /*6a20*/  IMAD.WIDE.U32 R52, R126, 0xc0, R8 ;  /* 0x000000c07e347825 */ /* 0x000fe200078e0008 */
[----:B------:R-:W-:Y:S03]  /*6a30*/  IADD3 R45, PT, PT, R45, R3, RZ ;  /* 0x000000032d2d7210 */ /* 0x000fe60007ffe0ff */
[----:B------:R-:W-:Y:S01]  /*6a40*/  IMAD.WIDE R26, R11, 0xa0, R6 ;  /* 0x000000a00b1a7825 */ /* 0x000fe200078e0206 */
        /* <DEDUP_REMOVED lines=53> */
.L_x_3218:
[----:B------:R-:W-:Y:S05]  /*6da0*/  BSYNC.RECONVERGENT B0 ;  /* 0x0000000000007941 */ /* 0x000fea0003800200 */
.L_x_3217:
        /* <DEDUP_REMOVED lines=51> */
.L_x_3216:
[----:B------:R-:W-:Y:S05]  /*70e0*/  BSYNC.RECONVERGENT B1 ;  /* 0x0000000000017941 */ /* 0x000fea0003800200 */
.L_x_3215:
[----:B------:R-:W-:Y:S04]  /*70f0*/  BSSY.RECONVERGENT B1, `(.L_x_3219) ;  /* 0x0000075000017945 */ /* 0x000fe80003800200 */
[----:B------:R-:W-:Y:S05]  /*7100*/  @!P2 BRA `(.L_x_3220) ;  /* 0x0000000400cca947 */ /* 0x000fea0003800000 */
[----:B------:R-:W-:Y:S01]  /*7110*/  IMAD R5, R127, 0xe0, RZ ;  /* 0x000000e07f057824 */ /* 0x000fe200078e02ff */
[-C--:B-----5:R-:W-:Y:S01]  /*7120*/  ISETP.GE.AND P0, PT, R14, R43.reuse, PT ;  /* 0x0000002b0e00720c */ /* 0x0a0fe20003f06270 */
[----:B------:R-:W-:Y:S01]  /*7130*/  IMAD R3, R207, 0xe0, RZ ;  /* 0x000000e0cf037824 */ /* 0x000fe200078e02ff */
[----:B------:R-:W-:Y:S01]  /*7140*/  MOV R8, R10 ;  /* 0x0000000a00087202 */ /* 0x000fe20000000f00 */
[----:B--2-4-:R-:W-:Y:S01]  /*7150*/  IMAD.WIDE.U32 R36, R206, 0xe0, R82 ;  /* 0x000000e0ce247825 */ /* 0x014fe200078e0052 */
        /* <DEDUP_REMOVED lines=58> */
.L_x_3222:
[----:B------:R-:W-:Y:S05]  /*7500*/  BSYNC.RECONVERGENT B0 ;  /* 0x0000000000007941 */ /* 0x000fea0003800200 */
.L_x_3221:
        /* <DEDUP_REMOVED lines=51> */
.L_x_3220:
[----:B------:R-:W-:Y:S05]  /*7840*/  BSYNC.RECONVERGENT B1 ;  /* 0x0000000000017941 */ /* 0x000fea0003800200 */
.L_x_3219:
[----:B------:R-:W3:Y:S02]  /*7850*/  LD.E R3, desc[UR4][R132.64+0xd0] ;  /* 0x0000d00484037980 */ /* 0x000ee4000c101900 */
[----:B---3--:R-:W-:Y:S05]  /*7860*/  IMAD.U32 R3, R3, -0x40, RZ ;  /* 0xffffffc003037824 */ /* 0x008fea00078e00ff */
[C---:B------:R-:W-:Y:S02]  /*7870*/  LEA R16, P1, R3.reuse, R16, 0x1 ;  /* 0x0000001003107211 */ /* 0x040fe400078208ff */
[C---:B------:R-:W-:Y:S02]  /*7880*/  LEA R54, P0, R3.reuse, R54, 0x1 ;  /* 0x0000003603367211 */ /* 0x040fe400078008ff */
[C---:B------:R-:W-:Y:S02]  /*7890*/  LEA.HI.X.SX32 R17, R3.reuse, R17, 0x1, P1 ;  /* 0x0000001103117211 */ /* 0x040fe400008f0eff */
[----:B------:R-:W-:Y:S01]  /*78a0*/  LEA.HI.X.SX32 R55, R3, R55, 0x1, P0 ;  /* 0x0000003703377211 */ /* 0x000fe200000f0eff */
[----:B------:R-:W-:Y:S05]  /*78b0*/  BRA `(.L_x_3189) ;  /* 0x0000006000587947 */ /* 0x000fea0003800000 */
.L_x_3190:
        /* <DEDUP_REMOVED lines=99> */
.L_x_3226:
[----:B------:R-:W-:Y:S05]  /*7ef0*/  BSYNC.RECONVERGENT B0 ;  /* 0x0000000000007941 */ /* 0x000fea0003800200 */
.L_x_3225:
        /* <DEDUP_REMOVED lines=92> */
.L_x_3224:
[----:B------:R-:W-:Y:S05]  /*84c0*/  BSYNC.RECONVERGENT B1 ;  /* 0x0000000000017941 */ /* 0x000fea0003800200 */
.L_x_3223:
        /* <DEDUP_REMOVED lines=72> */
[----:B------:R-:W-:Y:S02]  /*8950*/  @!P0 HADD2.F32 R26, -RZ, R26.H1_H1 ;  /* 0x3000001aff1a8230 */ /* 0x000fe40000004100 */
[----:B------:R-:W-:Y:S01]  /*8960*/  @P1 FADD.FTZ R29, -R29, -RZ ;  /* 0x800000ff1d1d1221 */ /* 0x000fe20000010100 */
[----:B------:R-:W-:Y:S02]  /*8970*/  @!P0 HADD2.F32 R25, -RZ, R27.H0_H0 ;  /* 0x2000001bff198230 */ /* 0x000fe40000004100 */
[----:B------:R-:W-:Y:S01]  /*8980*/  @!P0 FMUL.FTZ R5, R33, R30 ;  /* 0x0000001e21058220 */ /* 0x000fe20000410000 */
[--C-:B------:R-:W-:Y:S02]  /*8990*/  @!P0 HADD2.F32 R44, -RZ, R53.reuse.H0_H0 ;  /* 0x20000035ff2c8230 */ /* 0x100fe40000004100 */
[----:B------:R-:W-:Y:S01]  /*89a0*/  @P1 FADD.FTZ R28, -R28, -RZ ;  /* 0x800000ff1c1c1221 */ /* 0x000fe20000010100 */
[----:B------:R-:W-:Y:S02]  /*89b0*/  @!P0 HADD2.F32 R43, -RZ, R53.H1_H1 ;  /* 0x30000035ff2b8230 */ /* 0x000fe40000004100 */
[----:B------:R-:W-:Y:S01]  /*89c0*/  @P1 FADD.FTZ R20, -R20, -RZ ;  /* 0x800000ff14141221 */ /* 0x000fe20000010100 */
        /* <DEDUP_REMOVED lines=21> */
.L_x_3230:
[----:B------:R-:W-:Y:S05]  /*8b20*/  BSYNC.RECONVERGENT B0 ;  /* 0x0000000000007941 */ /* 0x000fea0003800200 */
.L_x_3229:
        /* <DEDUP_REMOVED lines=92> */
.L_x_3228:
[----:B------:R-:W-:Y:S05]  /*90f0*/  BSYNC.RECONVERGENT B1 ;  /* 0x0000000000017941 */ /* 0x000fea0003800200 */
.L_x_3227:
        /* <DEDUP_REMOVED lines=100> */
.L_x_3234:
[----:B------:R-:W-:Y:S05]  /*9740*/  BSYNC.RECONVERGENT B0 ;  /* 0x0000000000007941 */ /* 0x000fea0003800200 */
.L_x_3233:
        /* <DEDUP_REMOVED lines=92> */
.L_x_3232:
[----:B------:R-:W-:Y:S05]  /*9d10*/  BSYNC.RECONVERGENT B1 ;  /* 0x0000000000017941 */ /* 0x000fea0003800200 */
.L_x_3231:
[----:B------:R-:W-:Y:S04]  /*9d20*/  BSSY.RECONVERGENT B1, `(.L_x_3235) ;  /* 0x00000c2000017945 */ /* 0x000fe80003800200 */
[----:B------:R-:W-:Y:S05]  /*9d30*/  @P6 BRA `(.L_x_3236) ;  /* 0x0000000c00006947 */ /* 0x000fea0003800000 */
        /* <DEDUP_REMOVED lines=99> */
.L_x_3238:
[----:B------:R-:W-:Y:S05]  /*a370*/  BSYNC.RECONVERGENT B0 ;  /* 0x0000000000007941 */ /* 0x000fea0003800200 */
.L_x_3237:
        /* <DEDUP_REMOVED lines=92> */
.L_x_3236:
[----:B------:R-:W-:Y:S05]  /*a940*/  BSYNC.RECONVERGENT B1 ;  /* 0x0000000000017941 */ /* 0x000fea0003800200 */
.L_x_3235:
        /* <DEDUP_REMOVED lines=98> */
.L_x_3242:
[----:B------:R-:W-:Y:S05]  /*af70*/  BSYNC.RECONVERGENT B0 ;  /* 0x0000000000007941 */ /* 0x000fea0003800200 */
.L_x_3241:
        /* <DEDUP_REMOVED lines=92> */
.L_x_3240:
[----:B------:R-:W-:Y:S05]  /*b540*/  BSYNC.RECONVERGENT B1 ;  /* 0x0000000000017941 */ /* 0x000fea0003800200 */
.L_x_3239:
        /* <DEDUP_REMOVED lines=101> */
.L_x_3246:
[----:B------:R-:W-:Y:S05]  /*bba0*/  BSYNC.RECONVERGENT B0 ;  /* 0x0000000000007941 */ /* 0x000fea0003800200 */
.L_x_3245:
        /* <DEDUP_REMOVED lines=92> */
.L_x_3244:
[----:B------:R-:W-:Y:S05]  /*c170*/  BSYNC.RECONVERGENT B1 ;  /* 0x0000000000017941 */ /* 0x000fea0003800200 */
.L_x_3243:
[----:B------:R-:W-:Y:S04]  /*c180*/  BSSY.RECONVERGENT B1, `(.L_x_3247) ;  /* 0x00000c1000017945 */ /* 0x000fe80003800200 */
[----:B------:R-:W-:Y:S05]  /*c190*/  @!P3 BRA `(.L_x_3248) ;  /* 0x0000000800fcb947 */ /* 0x000fea0003800000 */
[----:B------:R-:W-:Y:S01]  /*c1a0*/  IMAD R5, R127, 0xc0, RZ ;  /* 0x000000c07f057824 */ /* 0x000fe200078e02ff */
[-C--:B-----5:R-:W-:Y:S01]  /*c1b0*/  ISETP.GE.AND P0, PT, R14, R107.reuse, PT ;  /* 0x0000006b0e00720c */ /* 0x0a0fe20003f06270 */
[----:B------:R-:W-:Y:S01]  /*c1c0*/  IMAD R3, R207, 0xc0, RZ ;  /* 0x000000c0cf037824 */ /* 0x000fe200078e02ff */
[----:B------:R-:W-:Y:S01]  /*c1d0*/  MOV R8, R10 ;  /* 0x0000000a00087202 */ /* 0x000fe20000000f00 */
[----:B------:R-:W-:Y:S01]  /*c1e0*/  IMAD.WIDE.U32 R48, R206, 0xc0, R82 ;  /* 0x000000c0ce307825 */ /* 0x000fe200078e0052 */
        /* <DEDUP_REMOVED lines=95> */
.L_x_3250:
[----:B------:R-:W-:Y:S05]  /*c7e0*/  BSYNC.RECONVERGENT B0 ;  /* 0x0000000000007941 */ /* 0x000fea0003800200 */
.L_x_3249:
        /* <DEDUP_REMOVED lines=90> */
.L_x_3248:
[----:B------:R-:W-:Y:S05]  /*cd90*/  BSYNC.RECONVERGENT B1 ;  /* 0x0000000000017941 */ /* 0x000fea0003800200 */
.L_x_3247:
        /* <DEDUP_REMOVED lines=102> */
.L_x_3254:
[----:B------:R-:W-:Y:S05]  /*d400*/  BSYNC.RECONVERGENT B0 ;  /* 0x0000000000007941 */ /* 0x000fea0003800200 */
.L_x_3253:
        /* <DEDUP_REMOVED lines=90> */
.L_x_3252:
[----:B------:R-:W-:Y:S05]  /*d9b0*/  BSYNC.RECONVERGENT B1 ;  /* 0x0000000000017941 */ /* 0x000fea0003800200 */
.L_x_3251:
[----:B------:R-:W3:Y:S02]  /*d9c0*/  LD.E R3, desc[UR4][R132.64+0xd0] ;  /* 0x0000d00484037980 */ /* 0x000ee4000c101900 */
[----:B---3--:R-:W-:Y:S05]  /*d9d0*/  IMAD.U32 R3, R3, -0x40, RZ ;  /* 0xffffffc003037824 */ /* 0x008fea00078e00ff */
[C---:B------:R-:W-:Y:S02]  /*d9e0*/  LEA R80, P1, R3.reuse, R80, 0x1 ;  /* 0x0000005003507211 */ /* 0x040fe400078208ff */
[C---:B------:R-:W-:Y:S02]  /*d9f0*/  LEA R78, P0, R3.reuse, R78, 0x1 ;  /* 0x0000004e034e7211 */ /* 0x040fe400078008ff */
[C---:B------:R-:W-:Y:S02]  /*da00*/  LEA.HI.X.SX32 R81, R3.reuse, R81, 0x1, P1 ;  /* 0x0000005103517211 */ /* 0x040fe400008f0eff */
[----:B------:R-:W-:Y:S09]  /*da10*/  LEA.HI.X.SX32 R79, R3, R79, 0x1, P0 ;  /* 0x0000004f034f7211 */ /* 0x000ff200000f0eff */
.L_x_3189:
[----:B------:R-:W-:Y:S05]  /*da20*/  BSYNC.RECONVERGENT B2 ;  /* 0x0000000000027941 */ /* 0x000fea0003800200 */
.L_x_3173:
        /* <DEDUP_REMOVED lines=101> */
.L_x_3256:
[----:B------:R-:W-:Y:S05]  /*e080*/  BSYNC.RECONVERGENT B0 ;  /* 0x0000000000007941 */ /* 0x000fea0003800200 */
.L_x_3255:
[----:B------:R-:W-:Y:S11]  /*e090*/  ISETP.GT.AND P0, PT, R94, R71, PT ;  /* 0x000000475e00720c */ /* 0x000ff60003f04270 */
[----:B------:R-:W-:Y:S02]  /*e0a0*/  @!UPT UIADD3 URZ, UPT, UPT, URZ, URZ, URZ ;  /* 0x000000fffffff290 */ /* 0x000fe4000fffe0ff */
[----:B------:R-:W-:Y:S05]  /*e0b0*/  @P0 BRA `(.L_x_3257) ;  /* 0xffffff4800c80947 */ /* 0x000fea000383ffff */
.L_x_3156:
        /* <DEDUP_REMOVED lines=34> */
.L_x_3261:
[----:B------:R-:W-:Y:S05]  /*e2e0*/  BSYNC.RECONVERGENT B0 ;  /* 0x0000000000007941 */ /* 0x000fea0003800200 */
.L_x_3260:
        /* <DEDUP_REMOVED lines=14> */
.L_x_3263:
[----:B------:R-:W-:Y:S05]  /*e3d0*/  BSYNC.RECONVERGENT B0 ;  /* 0x0000000000007941 */ /* 0x000fea0003800200 */
.L_x_3262:
        /* <DEDUP_REMOVED lines=16> */
.L_x_3265:
[----:B------:R-:W-:Y:S05]  /*e4e0*/  BSYNC.RECONVERGENT B0 ;  /* 0x0000000000007941 */ /* 0x000fea0003800200 */
.L_x_3264:
        /* <DEDUP_REMOVED lines=16> */
.L_x_3259:
        /* <DEDUP_REMOVED lines=64> */
[----:B------:R-:W-:Y:S01]  /*e9f0*/  FFMA.FTZ R30, R28, R9, R30 ;  /* 0x000000091c1e7223 */ /* 0x000fe2000001001e */
[----:B------:R-:W-:Y:S02]  /*ea00*/  HADD2.F32 R9, -RZ, R8.H1_H1 ;  /* 0x30000008ff097230 */ /* 0x000fe40000004100 */
[----:B------:R-:W-:Y:S01]  /*ea10*/  FFMA.FTZ R0, R32, R0, R27 ;  /* 0x0000000020007223 */ /* 0x000fe2000001001b */
[----:B------:R-:W-:Y:S02]  /*ea20*/  HADD2.F32 R5, -RZ, R5.H0_H0 ;  /* 0x20000005ff057230 */ /* 0x000fe40000004100 */
[----:B------:R-:W-:Y:S01]  /*ea30*/  FFMA.FTZ R29, R28, R20, -R29 ;  /* 0x000000141c1d7223 */ /* 0x000fe2000001081d */
        /* <DEDUP_REMOVED lines=17> */
.L_x_3273:
[----:B------:R-:W-:Y:S05]  /*eb50*/  BSYNC.RECONVERGENT B0 ;  /* 0x0000000000007941 */ /* 0x000fea0003800200 */
.L_x_3272:
[----:B-----5:R-:W-:Y:S01]  /*eb60*/  IMAD.MOV.U32 R6, RZ, RZ, R10 ;  /* 0x000000ffff067224 */ /* 0x020fe200078e000a */
[----:B------:R-:W-:Y:S01]  /*eb70*/  MOV R4, R8 ;  /* 0x0000000800047202 */ /* 0x000fe20000000f00 */
[----:B------:R-:W-:Y:S01]  /*eb80*/  IMAD.MOV.U32 R7, RZ, RZ, R11 ;  /* 0x000000ffff077224 */ /* 0x000fe200078e000b */
[----:B------:R-:W-:Y:S02]  /*eb90*/  MOV R5, R9 ;  /* 0x0000000900057202 */ /* 0x000fe40000000f00 */
.L_x_3271:
[----:B------:R-:W-:Y:S05]  /*eba0*/  BSYNC.RECONVERGENT B1 ;  /* 0x0000000000017941 */ /* 0x000fea0003800200 */
.L_x_3270:
        /* <DEDUP_REMOVED lines=19> */
[----:B------:R-:W-:Y:S01]  /*ece0*/  FMUL.FTZ R24, R29, R20 ;  /* 0x000000141d187220 */ /* 0x000fe20000410000 */
[----:B------:R-:W-:Y:S02]  /*ecf0*/  HADD2.F32 R9, -RZ, R4.H1_H1 ;  /* 0x30000004ff097230 */ /* 0x000fe40000004100 */
[----:B------:R-:W-:Y:S02]  /*ed00*/  HADD2.F32 R10, -RZ, R7.H1_H1 ;  /* 0x30000007ff0a7230 */ /* 0x000fe40000004100 */
[----:B------:R-:W-:Y:S01]  /*ed10*/  FMUL.FTZ R11, R27, R0 ;  /* 0x000000001b0b7220 */ /* 0x000fe20000410000 */
        /* <DEDUP_REMOVED lines=9> */
[----:B------:R-:W-:Y:S01]  /*edb0*/  FFMA.FTZ R0, R30, R0, R27 ;  /* 0x000000001e007223 */ /* 0x000fe2000001001b */
[----:B------:R-:W-:Y:S02]  /*edc0*/  HADD2.F32 R7, -RZ, R7.H0_H0 ;  /* 0x20000007ff077230 */ /* 0x000fe40000004100 */
[----:B------:R-:W-:Y:S01]  /*edd0*/  FMUL.FTZ R29, R9, R6 ;  /* 0x00000006091d7220 */ /* 0x000fe20000410000 */
[----:B------:R-:W-:-:S02]  /*ede0*/  HADD2.F32 R27, -RZ, R8.H0_H0 ;  /* 0x20000008ff1b7230 */ /* 0x000fc40000004100 */
[----:B------:R-:W-:Y:S01]  /*edf0*/  FMUL.FTZ R8, R9, R4 ;  /* 0x0000000409087220 */ /* 0x000fe20000410000 */
[----:B------:R-:W-:Y:S02]  /*ee00*/  HADD2.F32 R26, -RZ, R26.H0_H0 ;  /* 0x2000001aff1a7230 */ /* 0x000fe40000004100 */
[C---:B------:R-:W-:Y:S01]  /*ee10*/  FMUL.FTZ R9, R10.reuse, R5 ;  /* 0x000000050a097220 */ /* 0x040fe20000410000 */
[-C--:B------:R-:W-:Y:S01]  /*ee20*/  FMUL.FTZ R10, R10, R7.reuse ;  /* 0x000000070a0a7220 */ /* 0x080fe20000410000 */
[----:B------:R-:W-:Y:S01]  /*ee30*/  FFMA.FTZ R25, R28, R20, -R25 ;  /* 0x000000141c197223 */ /* 0x000fe20000010819 */
[C---:B------:R-:W-:Y:S01]  /*ee40*/  FFMA.FTZ R8, R27.reuse, R6, -R8 ;  /* 0x000000061b087223 */ /* 0x040fe20000010808 */
[C---:B------:R-:W-:Y:S01]  /*ee50*/  FFMA.FTZ R9, R26.reuse, R7, -R9 ;  /* 0x000000071a097223 */ /* 0x040fe20000010809 */
[----:B------:R-:W-:Y:S01]  /*ee60*/  FFMA.FTZ R10, R26, R5, R10 ;  /* 0x000000051a0a7223 */ /* 0x000fe2000001000a */
[----:B------:R-:W-:Y:S01]  /*ee70*/  FFMA.FTZ R29, R27, R4, R29 ;  /* 0x000000041b1d7223 */ /* 0x000fe2000001001d */
[----:B------:R-:W-:-:S02]  /*ee80*/  F2FP.F16.F32.PACK_AB R24, R24, R25 ;  /* 0x000000191818723e */ /* 0x000fc400000000ff */
[----:B------:R-:W-:Y:S02]  /*ee90*/  F2FP.F16.F32.PACK_AB R11, R0, R11 ;  /* 0x0000000b000b723e */ /* 0x000fe400000000ff */
[----:B------:R-:W-:Y:S02]  /*eea0*/  F2FP.F16.F32.PACK_AB R10, R10, R9 ;  /* 0x000000090a0a723e */ /* 0x000fe400000000ff */
[----:B------:R-:W-:Y:S02]  /*eeb0*/  F2FP.F16.F32.PACK_AB R8, R29, R8 ;  /* 0x000000081d08723e */ /* 0x000fe400000000ff */
[----:B------:R-:W-:Y:S02]  /*eec0*/  MOV R9, R24 ;  /* 0x0000001800097202 */ /* 0x000fe40000000f00 */
.L_x_3275:
[----:B------:R-:W-:Y:S05]  /*eed0*/  BSYNC.RECONVERGENT B0 ;  /* 0x0000000000007941 */ /* 0x000fea0003800200 */
.L_x_3274:
[----:B-----5:R3:W-:Y:S02]  /*eee0*/  STS.128 [R63+0x2000], R8 ;  /* 0x002000083f007388 */ /* 0x0207e40000000c00 */
.L_x_3269:
[----:B------:R-:W-:Y:S05]  /*eef0*/  BSYNC.RECONVERGENT B2 ;  /* 0x0000000000027941 */ /* 0x000fea0003800200 */
.L_x_3268:
        /* <DEDUP_REMOVED lines=39> */
[C---:B------:R-:W-:Y:S01]  /*f170*/  FFMA.FTZ R11, R32.reuse, R10, -R11 ;  /* 0x0000000a200b7223 */ /* 0x040fe2000001080b */
[----:B------:R-:W-:Y:S02]  /*f180*/  HADD2.F32 R9, -RZ, R8.H1_H1 ;  /* 0x30000008ff097230 */ /* 0x000fe40000004100 */
[----:B------:R-:W-:Y:S02]  /*f190*/  HADD2.F32 R4, -RZ, R4.H0_H0 ;  /* 0x20000004ff047230 */ /* 0x000fe40000004100 */
[----:B------:R-:W-:Y:S02]  /*f1a0*/  HADD2.F32 R5, -RZ, R5.H0_H0 ;  /* 0x20000005ff057230 */ /* 0x000fe40000004100 */
[----:B------:R-:W-:Y:S02]  /*f1b0*/  HADD2.F32 R10, -RZ, R24.H1_H1 ;  /* 0x30000018ff0a7230 */ /* 0x000fe40000004100 */
[----:B------:R-:W-:Y:S01]  /*f1c0*/  FFMA.FTZ R0, R32, R0, R25 ;  /* 0x0000000020007223 */ /* 0x000fe20000010019 */
[----:B------:R-:W-:-:S02]  /*f1d0*/  HADD2.F32 R7, -RZ, R7.H0_H0 ;  /* 0x20000007ff077230 */ /* 0x000fc40000004100 */
[C---:B------:R-:W-:Y:S01]  /*f1e0*/  FMUL.FTZ R29, R9.reuse, R6 ;  /* 0x00000006091d7220 */ /* 0x040fe20000410000 */
[----:B------:R-:W-:Y:S02]  /*f1f0*/  HADD2.F32 R25, -RZ, R8.H0_H0 ;  /* 0x20000008ff197230 */ /* 0x000fe40000004100 */
        /* <DEDUP_REMOVED lines=14> */
.L_x_3281:
[----:B------:R-:W-:Y:S05]  /*f2e0*/  BSYNC.RECONVERGENT B0 ;  /* 0x0000000000007941 */ /* 0x000fea0003800200 */
.L_x_3280:
[----:B-----5:R1:W-:Y:S02]  /*f2f0*/  STS.128 [R63+0x800], R8 ;  /* 0x000800083f007388 */ /* 0x0203e40000000c00 */
.L_x_3279:
[----:B------:R-:W-:Y:S05]  /*f300*/  BSYNC.RECONVERGENT B1 ;  /* 0x0000000000017941 */ /* 0x000fea0003800200 */
.L_x_3278:
        /* <DEDUP_REMOVED lines=55> */
.L_x_3283:
[----:B------:R-:W-:Y:S05]  /*f680*/  BSYNC.RECONVERGENT B0 ;  /* 0x0000000000007941 */ /* 0x000fea0003800200 */
.L_x_3282:
[----:B-----5:R3:W-:Y:S02]  /*f690*/  STS.128 [R63+0x2800], R8 ;  /* 0x002800083f007388 */ /* 0x0207e40000000c00 */
.L_x_3277:
[----:B------:R-:W-:Y:S05]  /*f6a0*/  BSYNC.RECONVERGENT B2 ;  /* 0x0000000000027941 */ /* 0x000fea0003800200 */
.L_x_3276:
        /* <DEDUP_REMOVED lines=25> */
[--C-:B-----5:R-:W-:Y:S02]  /*f840*/  HADD2.F32 R26, -RZ, R9.reuse.H0_H0 ;  /* 0x20000009ff1a7230 */ /* 0x120fe40000004100 */
[----:B------:R-:W-:Y:S02]  /*f850*/  HADD2.F32 R32, -RZ, R9.H1_H1 ;  /* 0x30000009ff207230 */ /* 0x000fe40000004100 */
[--C-:B------:R-:W-:Y:S01]  /*f860*/  HADD2.F32 R27, -RZ, R11.reuse.H1_H1 ;  /* 0x3000000bff1b7230 */ /* 0x100fe20000004100 */
[----:B------:R-:W-:Y:S01]  /*f870*/  MOV R24, R10 ;  /* 0x0000000a00187202 */ /* 0x000fe20000000f00 */
[----:B------:R-:W-:-:S02]  /*f880*/  HADD2.F32 R34, -RZ, R11.H0_H0 ;  /* 0x2000000bff227230 */ /* 0x000fc40000004100 */
[----:B--2---:R-:W-:Y:S02]  /*f890*/  HADD2.F32 R20, -RZ, R6.H1_H1 ;  /* 0x30000006ff147230 */ /* 0x004fe40000004100 */
[----:B---3--:R-:W-:Y:S02]  /*f8a0*/  HADD2.F32 R9, -RZ, R4.H1_H1 ;  /* 0x30000004ff097230 */ /* 0x008fe40000004100 */
        /* <DEDUP_REMOVED lines=31> */
.L_x_3289:
[----:B------:R-:W-:Y:S05]  /*faa0*/  BSYNC.RECONVERGENT B0 ;  /* 0x0000000000007941 */ /* 0x000fea0003800200 */
.L_x_3288:
[----:B-----5:R3:W-:Y:S02]  /*fab0*/  STS.128 [R63+0x1000], R8 ;  /* 0x001000083f007388 */ /* 0x0207e40000000c00 */
.L_x_3287:
[----:B------:R-:W-:Y:S05]  /*fac0*/  BSYNC.RECONVERGENT B1 ;  /* 0x0000000000017941 */ /* 0x000fea0003800200 */
.L_x_3286:
        /* <DEDUP_REMOVED lines=55> */
.L_x_3291:
[----:B------:R-:W-:Y:S05]  /*fe40*/  BSYNC.RECONVERGENT B0 ;  /* 0x0000000000007941 */ /* 0x000fea0003800200 */
.L_x_3290:
[----:B-----5:R3:W-:Y:S02]  /*fe50*/  STS.128 [R63+0x3000], R8 ;  /* 0x003000083f007388 */ /* 0x0207e40000000c00 */
.L_x_3285:
[----:B------:R-:W-:Y:S05]  /*fe60*/  BSYNC.RECONVERGENT B2 ;  /* 0x0000000000027941 */ /* 0x000fea0003800200 */
.L_x_3284:
        /* <DEDUP_REMOVED lines=64> */
.L_x_3295:
[----:B------:R-:W-:Y:S05]  /*10270*/  BSYNC.RECONVERGENT B0 ;  /* 0x0000000000007941 */ /* 0x000fea0003800200 */
.L_x_3294:
[----:B-----5:R1:W-:Y:S02]  /*10280*/  STS.128 [R63+0x1800], R8 ;  /* 0x001800083f007388 */ /* 0x0203e40000000c00 */
.L_x_3293:
[----:B------:R-:W-:Y:S05]  /*10290*/  BSYNC.RECONVERGENT B1 ;  /* 0x0000000000017941 */ /* 0x000fea0003800200 */
.L_x_3292:
[----:B------:R-:W-:-:S13]  /*102a0*/  ISETP.GE.AND P0, PT, R12, R17, PT ;  /* 0x000000110c00720c */ /* 0x000fda0003f06270 */
[----:B------:R1:W-:Y:S01]  /*102b0*/  @P0 STS.128 [R63+0x3800], RZ ;  /* 0x003800ff3f000388 */ /* 0x0003e20000000c00 */
[----:B------:R-:W-:Y:S05]  /*102c0*/  @P0 BRA `(.L_x_3266) ;  /* 0x0000003000600947 */ /* 0x000fea0003800000 */
[----:B-1----:R1:W5:Y:S01]  /*102d0*/  LD.E.128 R8, desc[UR4][R34.64+0x80] ;  /* 0x0000800422087980 */ /* 0x002362000c101d00 */
        /* <DEDUP_REMOVED lines=14> */
[----:B------:R-:W-:-:S04]  /*103c0*/  HADD2.F32 R13, -RZ, R8.H1_H1 ;  /* 0x30000008ff0d7230 */ /* 0x000fc80000004100 */
[--C-:B------:R-:W-:Y:S02]  /*103d0*/  HADD2.F32 R9, -RZ, R7.reuse.H0_H0 ;  /* 0x20000007ff097230 */ /* 0x100fe40000004100 */
[----:B------:R-:W-:Y:S02]  /*103e0*/  HADD2.F32 R7, -RZ, R7.H1_H1 ;  /* 0x30000007ff077230 */ /* 0x000fe40000004100 */
[----:B------:R-:W-:Y:S02]  /*103f0*/  HADD2.F32 R17, -RZ, R8.H0_H0 ;  /* 0x20000008ff117230 */ /* 0x000fe40000004100 */
[--C-:B--2---:R-:W-:Y:S02]  /*10400*/  HADD2.F32 R6, -RZ, R4.reuse.H1_H1 ;  /* 0x30000004ff067230 */ /* 0x104fe40000004100 */
[----:B------:R-:W-:Y:S02]  /*10410*/  HADD2.F32 R4, -RZ, R4.H0_H0 ;  /* 0x20000004ff047230 */ /* 0x000fe40000004100 */
[----:B---3--:R-:W-:-:S02]  /*10420*/  HADD2.F32 R0, -RZ, R2.H1_H1 ;  /* 0x30000002ff007230 */ /* 0x008fc40000004100 */
[----:B------:R-:W-:-:S03]  /*10430*/  HADD2.F32 R2, -RZ, R2.H0_H0 ;  /* 0x20000002ff027230 */ /* 0x000fc60000004100 */
[C---:B------:R-:W-:Y:S01]  /*10440*/  FMUL.FTZ R8, R7.reuse, R0 ;  /* 0x0000000007087220 */ /* 0x040fe20000410000 */
[----:B------:R-:W-:Y:S01]  /*10450*/  FMUL.FTZ R7, R7, R6 ;  /* 0x0000000607077220 */ /* 0x000fe20000410000 */
[C---:B------:R-:W-:Y:S01]  /*10460*/  FMUL.FTZ R16, R13.reuse, R2 ;  /* 0x000000020d107220 */ /* 0x040fe20000410000 */
[----:B------:R-:W-:Y:S01]  /*10470*/  FMUL.FTZ R13, R13, R4 ;  /* 0x000000040d0d7220 */ /* 0x000fe20000410000 */
[C---:B------:R-:W-:Y:S01]  /*10480*/  FFMA.FTZ R8, R9.reuse, R6, -R8 ;  /* 0x0000000609087223 */ /* 0x040fe20000010808 */
[----:B------:R-:W-:Y:S01]  /*10490*/  FFMA.FTZ R7, R9, R0, R7 ;  /* 0x0000000009077223 */ /* 0x000fe20000010007 */
[C---:B------:R-:W-:Y:S01]  /*104a0*/  FFMA.FTZ R16, R17.reuse, R4, -R16 ;  /* 0x0000000411107223 */ /* 0x040fe20000010810 */
[----:B------:R-:W-:Y:S01]  /*104b0*/  FFMA.FTZ R13, R17, R2, R13 ;  /* 0x00000002110d7223 */ /* 0x000fe2000001000d */
[----:B------:R-:W-:Y:S02]  /*104c0*/  HADD2.F32 R0, -RZ, R5.H0_H0 ;  /* 0x20000005ff007230 */ /* 0x000fe40000004100 */
[----:B------:R-:W-:-:S02]  /*104d0*/  HADD2.F32 R9, -RZ, R10.H1_H1 ;  /* 0x3000000aff097230 */ /* 0x000fc40000004100 */
[--C-:B------:R-:W-:Y:S02]  /*104e0*/  HADD2.F32 R2, -RZ, R3.reuse.H0_H0 ;  /* 0x20000003ff027230 */ /* 0x100fe40000004100 */
[----:B------:R-:W-:Y:S02]  /*104f0*/  HADD2.F32 R3, -RZ, R3.H1_H1 ;  /* 0x30000003ff037230 */ /* 0x000fe40000004100 */
[----:B------:R-:W-:Y:S02]  /*10500*/  HADD2.F32 R4, -RZ, R11.H1_H1 ;  /* 0x3000000bff047230 */ /* 0x000fe40000004100 */
[----:B------:R-:W-:Y:S02]  /*10510*/  HADD2.F32 R5, -RZ, R5.H1_H1 ;  /* 0x30000005ff057230 */ /* 0x000fe40000004100 */
[C---:B------:R-:W-:Y:S01]  /*10520*/  FMUL.FTZ R17, R9.reuse, R0 ;  /* 0x0000000009117220 */ /* 0x040fe20000410000 */
[----:B------:R-:W-:Y:S02]  /*10530*/  HADD2.F32 R6, -RZ, R11.H0_H0 ;  /* 0x2000000bff067230 */ /* 0x000fe40000004100 */
[----:B------:R-:W-:Y:S01]  /*10540*/  FMUL.FTZ R11, R9, R2 ;  /* 0x00000002090b7220 */ /* 0x000fe20000410000 */
[----:B------:R-:W-:-:S02]  /*10550*/  HADD2.F32 R10, -RZ, R10.H0_H0 ;  /* 0x2000000aff0a7230 */ /* 0x000fc40000004100 */
[C---:B------:R-:W-:Y:S01]  /*10560*/  FMUL.FTZ R9, R4.reuse, R3 ;  /* 0x0000000304097220 */ /* 0x040fe20000410000 */
[-C--:B------:R-:W-:Y:S02]  /*10570*/  FMUL.FTZ R4, R4, R5.reuse ;  /* 0x0000000504047220 */ /* 0x080fe40000410000 */
[C---:B------:R-:W-:Y:S01]  /*10580*/  FFMA.FTZ R11, R10.reuse, R0, -R11 ;  /* 0x000000000a0b7223 */ /* 0x040fe2000001080b */
[----:B------:R-:W-:Y:S01]  /*10590*/  FFMA.FTZ R2, R10, R2, R17 ;  /* 0x000000020a027223 */ /* 0x000fe20000010011 */
[C---:B------:R-:W-:Y:S01]  /*105a0*/  FFMA.FTZ R9, R6.reuse, R5, -R9 ;  /* 0x0000000506097223 */ /* 0x040fe20000010809 */
[----:B------:R-:W-:Y:S01]  /*105b0*/  FFMA.FTZ R4, R6, R3, R4 ;  /* 0x0000000306047223 */ /* 0x000fe20000010004 */
[----:B------:R-:W-:Y:S02]  /*105c0*/  F2FP.F16.F32.PACK_AB R13, R13, R16 ;  /* 0x000000100d0d723e */ /* 0x000fe400000000ff */
[----:B------:R-:W-:Y:S02]  /*105d0*/  F2FP.F16.F32.PACK_AB R0, R7, R8 ;  /* 0x000000080700723e */ /* 0x000fe400000000ff */
[----:B------:R-:W-:-:S02]  /*105e0*/  F2FP.F16.F32.PACK_AB R10, R2, R11 ;  /* 0x0000000b020a723e */ /* 0x000fc400000000ff */
[----:B------:R-:W-:Y:S02]  /*105f0*/  F2FP.F16.F32.PACK_AB R11, R4, R9 ;  /* 0x00000009040b723e */ /* 0x000fe400000000ff */
[----:B------:R-:W-:Y:S02]  /*10600*/  MOV R8, R13 ;  /* 0x0000000d00087202 */ /* 0x000fe40000000f00 */
[----:B------:R-:W-:Y:S02]  /*10610*/  MOV R9, R0 ;  /* 0x0000000000097202 */ /* 0x000fe40000000f00 */
.L_x_3297:
[----:B------:R-:W-:Y:S05]  /*10620*/  BSYNC.RECONVERGENT B0 ;  /* 0x0000000000007941 */ /* 0x000fea0003800200 */
.L_x_3296:
[----:B-----5:R1:W-:Y:S01]  /*10630*/  STS.128 [R63+0x3800], R8 ;  /* 0x003800083f007388 */ /* 0x0203e20000000c00 */
[----:B------:R-:W-:Y:S05]  /*10640*/  BRA `(.L_x_3266) ;  /* 0x0000002c00807947 */ /* 0x000fea0003800000 */
.L_x_3267:
        /* <DEDUP_REMOVED lines=95> */
.L_x_3303:
[----:B------:R-:W-:Y:S05]  /*10c40*/  BSYNC.RECONVERGENT B0 ;  /* 0x0000000000007941 */ /* 0x000fea0003800200 */
.L_x_3302:
[----:B--2--5:R-:W-:Y:S01]  /*10c50*/  IMAD.MOV.U32 R6, RZ, RZ, R34 ;  /* 0x000000ffff067224 */ /* 0x024fe200078e0022 */
[----:B------:R-:W-:Y:S01]  /*10c60*/  MOV R4, R32 ;  /* 0x0000002000047202 */ /* 0x000fe20000000f00 */
[----:B------:R-:W-:Y:S01]  /*10c70*/  IMAD.MOV.U32 R7, RZ, RZ, R35 ;  /* 0x000000ffff077224 */ /* 0x000fe200078e0023 */
[----:B------:R-:W-:Y:S02]  /*10c80*/  MOV R5, R33 ;  /* 0x0000002100057202 */ /* 0x000fe40000000f00 */
.L_x_3301:
[----:B------:R-:W-:Y:S05]  /*10c90*/  BSYNC.RECONVERGENT B1 ;  /* 0x0000000000017941 */ /* 0x000fea0003800200 */
.L_x_3300:
        /* <DEDUP_REMOVED lines=86> */
.L_x_3305:
[----:B------:R-:W-:Y:S05]  /*11200*/  BSYNC.RECONVERGENT B0 ;  /* 0x0000000000007941 */ /* 0x000fea0003800200 */
.L_x_3304:
[----:B-----5:R3:W-:Y:S02]  /*11210*/  STS.128 [R63+0x2000], R32 ;  /* 0x002000203f007388 */ /* 0x0207e40000000c00 */
.L_x_3299:
[----:B------:R-:W-:Y:S05]  /*11220*/  BSYNC.RECONVERGENT B2 ;  /* 0x0000000000027941 */ /* 0x000fea0003800200 */
.L_x_3298:
        /* <DEDUP_REMOVED lines=91> */
.L_x_3311:
[----:B------:R-:W-:Y:S05]  /*117e0*/  BSYNC.RECONVERGENT B0 ;  /* 0x0000000000007941 */ /* 0x000fea0003800200 */
.L_x_3310:
[----:B-----5:R1:W-:Y:S02]  /*117f0*/  STS.128 [R63+0x800], R32 ;  /* 0x000800203f007388 */ /* 0x0203e40000000c00 */
.L_x_3309:
[----:B------:R-:W-:Y:S05]  /*11800*/  BSYNC.RECONVERGENT B1 ;  /* 0x0000000000017941 */ /* 0x000fea0003800200 */
.L_x_3308:
        /* <DEDUP_REMOVED lines=84> */
.L_x_3313:
[----:B------:R-:W-:Y:S05]  /*11d50*/  BSYNC.RECONVERGENT B0 ;  /* 0x0000000000007941 */ /* 0x000fea0003800200 */
.L_x_3312:
[----:B-----5:R3:W-:Y:S02]  /*11d60*/  STS.128 [R63+0x2800], R32 ;  /* 0x002800203f007388 */ /* 0x0207e40000000c00 */
.L_x_3307:
[----:B------:R-:W-:Y:S05]  /*11d70*/  BSYNC.RECONVERGENT B2 ;  /* 0x0000000000027941 */ /* 0x000fea0003800200 */
.L_x_3306:
        /* <DEDUP_REMOVED lines=93> */
.L_x_3319:
[----:B------:R-:W-:Y:S05]  /*12350*/  BSYNC.RECONVERGENT B0 ;  /* 0x0000000000007941 */ /* 0x000fea0003800200 */
.L_x_3318:
[----:B-----5:R3:W-:Y:S02]  /*12360*/  STS.128 [R63+0x1000], R32 ;  /* 0x001000203f007388 */ /* 0x0207e40000000c00 */
.L_x_3317:
[----:B------:R-:W-:Y:S05]  /*12370*/  BSYNC.RECONVERGENT B1 ;  /* 0x0000000000017941 */ /* 0x000fea0003800200 */
.L_x_3316:
        /* <DEDUP_REMOVED lines=84> */
.L_x_3321:
[----:B------:R-:W-:Y:S05]  /*128c0*/  BSYNC.RECONVERGENT B0 ;  /* 0x0000000000007941 */ /* 0x000fea0003800200 */
.L_x_3320:
[----:B-----5:R3:W-:Y:S02]  /*128d0*/  STS.128 [R63+0x3000], R32 ;  /* 0x003000203f007388 */ /* 0x0207e40000000c00 */
.L_x_3315:
[----:B------:R-:W-:Y:S05]  /*128e0*/  BSYNC.RECONVERGENT B2 ;  /* 0x0000000000027941 */ /* 0x000fea0003800200 */
.L_x_3314:
        /* <DEDUP_REMOVED lines=93> */
.L_x_3325:
[----:B------:R-:W-:Y:S05]  /*12ec0*/  BSYNC.RECONVERGENT B0 ;  /* 0x0000000000007941 */ /* 0x000fea0003800200 */
.L_x_3324:
[----:B-----5:R1:W-:Y:S02]  /*12ed0*/  STS.128 [R63+0x1800], R32 ;  /* 0x001800203f007388 */ /* 0x0203e40000000c00 */
.L_x_3323:
[----:B------:R-:W-:Y:S05]  /*12ee0*/  BSYNC.RECONVERGENT B1 ;  /* 0x0000000000017941 */ /* 0x000fea0003800200 */
.L_x_3322:
        /* <DEDUP_REMOVED lines=26> */
[----:B------:R-:W-:Y:S02]  /*13090*/  HADD2.F32 R3, -RZ, R18.H0_H0 ;  /* 0x20000012ff037230 */ /* 0x000fe40000004100 */
[----:B------:R-:W-:Y:S02]  /*130a0*/  HADD2.F32 R0, -RZ, R16.H0_H0 ;  /* 0x20000010ff007230 */ /* 0x000fe40000004100 */
        /* <DEDUP_REMOVED lines=16> */
[----:B------:R-:W-:Y:S02]  /*131b0*/  HADD2.F32 R16, -RZ, R16.H1_H1 ;  /* 0x30000010ff107230 */ /* 0x000fe40000004100 */
[----:B------:R-:W-:Y:S01]  /*131c0*/  @P0 FADD.FTZ R7, -R7, -RZ ;  /* 0x800000ff07070221 */ /* 0x000fe20000010100 */
[----:B------:R-:W-:-:S02]  /*131d0*/  HADD2.F32 R2, -RZ, R17.H0_H0 ;  /* 0x20000011ff027230 */ /* 0x000fc40000004100 */
[----:B------:R-:W-:Y:S01]  /*131e0*/  FMUL.FTZ R3, R3, R4 ;  /* 0x0000000403037220 */ /* 0x000fe20000410000 */
[----:B------:R-:W-:Y:S02]  /*131f0*/  HADD2.F32 R17, -RZ, R17.H1_H1 ;  /* 0x30000011ff117230 */ /* 0x000fe40000004100 */
[----:B------:R-:W-:Y:S01]  /*13200*/  @P0 FADD.FTZ R22, -R22, -RZ ;  /* 0x800000ff16160221 */ /* 0x000fe20000010100 */
[----:B----4-:R-:W-:Y:S02]  /*13210*/  HADD2.F32 R4, -RZ, R8.H0_H0 ;  /* 0x20000008ff047230 */ /* 0x010fe40000004100 */
[----:B------:R-:W-:Y:S01]  /*13220*/  FMUL.FTZ R18, R18, R5 ;  /* 0x0000000512127220 */ /* 0x000fe20000410000 */
[----:B------:R-:W-:Y:S01]  /*13230*/  FMUL.FTZ R13, R13, R6 ;  /* 0x000000060d0d7220 */ /* 0x000fe20000410000 */
[----:B------:R-:W-:Y:S01]  /*13240*/  FMUL.FTZ R20, R20, R7 ;  /* 0x0000000714147220 */ /* 0x000fe20000410000 */
[----:B-----5:R-:W-:Y:S02]  /*13250*/  HADD2.F32 R19, -RZ, R32.H1_H1 ;  /* 0x30000020ff137230 */ /* 0x020fe40000004100 */
[----:B------:R-:W-:Y:S01]  /*13260*/  FMUL.FTZ R16, R16, R23 ;  /* 0x0000001710107220 */ /* 0x000fe20000410000 */
[----:B------:R-:W-:-:S02]  /*13270*/  HADD2.F32 R8, -RZ, R8.H1_H1 ;  /* 0x30000008ff087230 */ /* 0x000fc40000004100 */
[----:B------:R-:W-:Y:S01]  /*13280*/  FMUL.FTZ R2, R2, R21 ;  /* 0x0000001502027220 */ /* 0x000fe20000410000 */
[----:B------:R-:W-:Y:S02]  /*13290*/  HADD2.F32 R5, -RZ, R32.H0_H0 ;  /* 0x20000020ff057230 */ /* 0x000fe40000004100 */
[----:B------:R-:W-:Y:S01]  /*132a0*/  FMUL.FTZ R17, R17, R22 ;  /* 0x0000001611117220 */ /* 0x000fe20000410000 */
[----:B------:R-:W-:Y:S02]  /*132b0*/  HADD2.F32 R7, -RZ, R33.H0_H0 ;  /* 0x20000021ff077230 */ /* 0x000fe40000004100 */
[----:B------:R-:W-:Y:S01]  /*132c0*/  FFMA.FTZ R19, R19, R8, R16 ;  /* 0x0000000813137223 */ /* 0x000fe20000010010 */
[--C-:B------:R-:W-:Y:S02]  /*132d0*/  HADD2.F32 R6, -RZ, R9.reuse.H0_H0 ;  /* 0x20000009ff067230 */ /* 0x100fe40000004100 */
[----:B------:R-:W-:Y:S01]  /*132e0*/  FFMA.FTZ R0, R5, R4, R0 ;  /* 0x0000000405007223 */ /* 0x000fe20000010000 */
[----:B------:R-:W-:-:S02]  /*132f0*/  HADD2.F32 R24, -RZ, R9.H1_H1 ;  /* 0x30000009ff187230 */ /* 0x000fc40000004100 */
[--C-:B------:R-:W-:Y:S02]  /*13300*/  HADD2.F32 R22, -RZ, R10.reuse.H0_H0 ;  /* 0x2000000aff167230 */ /* 0x100fe40000004100 */
[----:B------:R-:W-:Y:S01]  /*13310*/  FFMA.FTZ R2, R7, R6, R2 ;  /* 0x0000000607027223 */ /* 0x000fe20000010002 */
[----:B------:R-:W-:Y:S01]  /*13320*/  HADD2.F32 R9, -RZ, R10.H1_H1 ;  /* 0x3000000aff097230 */ /* 0x000fe20000004100 */
[----:B------:R-:W-:Y:S01]  /*13330*/  F2FP.F16.F32.PACK_AB R32, R19, R0 ;  /* 0x000000001320723e */ /* 0x000fe200000000ff */
[----:B------:R-:W-:Y:S02]  /*13340*/  HADD2.F32 R10, -RZ, R11.H0_H0 ;  /* 0x2000000bff0a7230 */ /* 0x000fe40000004100 */
[----:B------:R-:W-:Y:S02]  /*13350*/  HADD2.F32 R8, -RZ, R35.H0_H0 ;  /* 0x20000023ff087230 */ /* 0x000fe40000004100 */
[----:B------:R-:W-:Y:S02]  /*13360*/  HADD2.F32 R11, -RZ, R11.H1_H1 ;  /* 0x3000000bff0b7230 */ /* 0x000fe40000004100 */
[----:B------:R-:W-:-:S02]  /*13370*/  HADD2.F32 R6, -RZ, R33.H1_H1 ;  /* 0x30000021ff067230 */ /* 0x000fc40000004100 */
[----:B------:R-:W-:Y:S01]  /*13380*/  FFMA.FTZ R8, R8, R10, R13 ;  /* 0x0000000a08087223 */ /* 0x000fe2000001000d */
[--C-:B------:R-:W-:Y:S02]  /*13390*/  HADD2.F32 R4, -RZ, R34.reuse.H0_H0 ;  /* 0x20000022ff047230 */ /* 0x100fe40000004100 */
[----:B------:R-:W-:Y:S02]  /*133a0*/  HADD2.F32 R5, -RZ, R34.H1_H1 ;  /* 0x30000022ff057230 */ /* 0x000fe40000004100 */
[----:B------:R-:W-:Y:S01]  /*133b0*/  FFMA.FTZ R17, R6, R24, R17 ;  /* 0x0000001806117223 */ /* 0x000fe20000010011 */
[----:B------:R-:W-:Y:S02]  /*133c0*/  HADD2.F32 R35, -RZ, R35.H1_H1 ;  /* 0x30000023ff237230 */ /* 0x000fe40000004100 */
[----:B------:R-:W-:Y:S01]  /*133d0*/  FFMA.FTZ R3, R4, R22, R3 ;  /* 0x0000001604037223 */ /* 0x000fe20000010003 */
[----:B------:R-:W-:Y:S01]  /*133e0*/  FFMA.FTZ R18, R5, R9, R18 ;  /* 0x0000000905127223 */ /* 0x000fe20000010012 */
[----:B------:R-:W-:Y:S01]  /*133f0*/  F2FP.F16.F32.PACK_AB R33, R17, R2 ;  /* 0x000000021121723e */ /* 0x000fe200000000ff */
[----:B------:R-:W-:-:S03]  /*13400*/  FFMA.FTZ R11, R35, R11, R20 ;  /* 0x0000000b230b7223 */ /* 0x000fc60000010014 */
[----:B------:R-:W-:Y:S02]  /*13410*/  F2FP.F16.F32.PACK_AB R34, R18, R3 ;  /* 0x000000031222723e */ /* 0x000fe400000000ff */
[----:B------:R-:W-:Y:S02]  /*13420*/  F2FP.F16.F32.PACK_AB R35, R11, R8 ;  /* 0x000000080b23723e */ /* 0x000fe400000000ff */
.L_x_3327:
[----:B------:R-:W-:Y:S05]  /*13430*/  BSYNC.RECONVERGENT B0 ;  /* 0x0000000000007941 */ /* 0x000fea0003800200 */
.L_x_3326:
[----:B-----5:R1:W-:Y:S02]  /*13440*/  STS.128 [R63+0x3800], R32 ;  /* 0x003800203f007388 */ /* 0x0203e40000000c00 */
.L_x_3266:
[----:B------:R-:W-:Y:S05]  /*13450*/  BSYNC.RECONVERGENT B3 ;  /* 0x0000000000037941 */ /* 0x000fea0003800200 */
.L_x_3258:
[----:B-123--:R-:W-:Y:S01]  /*13460*/  IMAD.IADD R5, R65, 0x1, -R68 ;  /* 0x0000000141057824 */ /* 0x00efe200078e0a44 */
[----:B------:R-:W-:Y:S01]  /*13470*/  BSSY.RECONVERGENT B0, `(.L_x_3328) ;  /* 0x0000017000007945 */ /* 0x000fe20003800200 */
[C---:B------:R-:W-:Y:S02]  /*13480*/  VIADD R4, R122.reuse, 0x40 ;  /* 0x000000407a047836 */ /* 0x040fe40000000000 */
[C---:B-----5:R-:W-:Y:S01]  /*13490*/  VIADD R3, R122.reuse, 0x50 ;  /* 0x000000507a037836 */ /* 0x060fe20000000000 */
        /* <DEDUP_REMOVED lines=20> */
.L_x_3329:
[----:B------:R-:W-:Y:S05]  /*135e0*/  BSYNC.RECONVERGENT B0 ;  /* 0x0000000000007941 */ /* 0x000fea0003800200 */
.L_x_3328:
        /* <DEDUP_REMOVED lines=18> */
.L_x_3331:
[----:B------:R-:W-:Y:S05]  /*13710*/  BSYNC.RECONVERGENT B0 ;  /* 0x0000000000007941 */ /* 0x000fea0003800200 */
.L_x_3330:
        /* <DEDUP_REMOVED lines=16> */
.L_x_3333:
[----:B------:R-:W-:Y:S05]  /*13820*/  BSYNC.RECONVERGENT B0 ;  /* 0x0000000000007941 */ /* 0x000fea0003800200 */
.L_x_3332:
        /* <DEDUP_REMOVED lines=18> */
.L_x_3335:
[----:B------:R-:W-:Y:S05]  /*13950*/  BSYNC.RECONVERGENT B0 ;  /* 0x0000000000007941 */ /* 0x000fea0003800200 */
.L_x_3334:
        /* <DEDUP_REMOVED lines=20> */
.L_x_3337:
[----:B------:R-:W-:Y:S05]  /*13aa0*/  BSYNC.RECONVERGENT B0 ;  /* 0x0000000000007941 */ /* 0x000fea0003800200 */
.L_x_3336:
        /* <DEDUP_REMOVED lines=16> */
.L_x_3339:
[----:B------:R-:W-:Y:S05]  /*13bb0*/  BSYNC.RECONVERGENT B0 ;  /* 0x0000000000007941 */ /* 0x000fea0003800200 */
.L_x_3338:
        /* <DEDUP_REMOVED lines=19> */
.L_x_3341:
[----:B------:R-:W-:Y:S05]  /*13cf0*/  BSYNC.RECONVERGENT B0 ;  /* 0x0000000000007941 */ /* 0x000fea0003800200 */
.L_x_3340:
        /* <DEDUP_REMOVED lines=17> */
.L_x_3343:
[----:B------:R-:W-:Y:S05]  /*13e10*/  BSYNC.RECONVERGENT B0 ;  /* 0x0000000000007941 */ /* 0x000fea0003800200 */
.L_x_3342:
        /* <DEDUP_REMOVED lines=22> */
.L_x_3345:
[----:B------:R1:W-:Y:S04]  /*13f80*/  STS.128 [R63+0xc000], RZ ;  /* 0x00c000ff3f007388 */ /* 0x0003e80000000c00 */
[----:B------:R1:W-:Y:S02]  /*13f90*/  STS.128 [R63+0x10000], RZ ;  /* 0x010000ff3f007388 */ /* 0x0003e40000000c00 */
.L_x_3346:
[----:B------:R-:W-:Y:S05]  /*13fa0*/  BSYNC.RECONVERGENT B0 ;  /* 0x0000000000007941 */ /* 0x000fea0003800200 */
.L_x_3344:
        /* <DEDUP_REMOVED lines=25> */
.L_x_3348:
[----:B------:R-:W-:Y:S05]  /*14140*/  BSYNC.RECONVERGENT B0 ;  /* 0x0000000000007941 */ /* 0x000fea0003800200 */
.L_x_3347:
[----:B------:R1:W-:Y:S01]  /*14150*/  @P3 STS.128 [R63+0xd000], RZ ;  /* 0x00d000ff3f003388 */ /* 0x0003e20000000c00 */
[----:B------:R-:W-:Y:S03]  /*14160*/  BSSY.RECONVERGENT B0, `(.L_x_3349) ;  /* 0x0000011000007945 */ /* 0x000fe60003800200 */
[----:B------:R1:W-:Y:S01]  /*14170*/  @P3 STS.128 [R63+0x11000], RZ ;  /* 0x011000ff3f003388 */ /* 0x0003e20000000c00 */
        /* <DEDUP_REMOVED lines=15> */
.L_x_3350:
[----:B------:R-:W-:Y:S05]  /*14270*/  BSYNC.RECONVERGENT B0 ;  /* 0x0000000000007941 */ /* 0x000fea0003800200 */
.L_x_3349:
        /* <DEDUP_REMOVED lines=19> */
.L_x_3352:
[----:B------:R-:W-:Y:S05]  /*143b0*/  BSYNC.RECONVERGENT B0 ;  /* 0x0000000000007941 */ /* 0x000fea0003800200 */
.L_x_3351:
        /* <DEDUP_REMOVED lines=21> */
.L_x_3354:
[----:B------:R-:W-:Y:S05]  /*14510*/  BSYNC.RECONVERGENT B0 ;  /* 0x0000000000007941 */ /* 0x000fea0003800200 */
.L_x_3353:
        /* <DEDUP_REMOVED lines=18> */
.L_x_3356:
[----:B------:R-:W-:Y:S05]  /*14640*/  BSYNC.RECONVERGENT B0 ;  /* 0x0000000000007941 */ /* 0x000fea0003800200 */
.L_x_3355:
        /* <DEDUP_REMOVED lines=21> */
.L_x_3358:
[----:B------:R-:W-:Y:S05]  /*147a0*/  BSYNC.RECONVERGENT B0 ;  /* 0x0000000000007941 */ /* 0x000fea0003800200 */
.L_x_3357:
        /* <DEDUP_REMOVED lines=19> */
.L_x_3360:
[----:B------:R-:W-:Y:S05]  /*148e0*/  BSYNC.RECONVERGENT B0 ;  /* 0x0000000000007941 */ /* 0x000fea0003800200 */
.L_x_3359:
        /* <DEDUP_REMOVED lines=21> */
[----:B---3--:R-:W-:Y:S01]  /*14a40*/  ULEA UR6, UR6, UR7, 0x18 ;  /* 0x0000000706067291 */ /* 0x008fe2000f8ec0ff */
[C---:B------:R-:W-:Y:S01]  /*14a50*/  LOP3.LUT P6, RZ, R196.reuse, 0x2, RZ, 0xc0, !PT ;  /* 0x00000002c4ff7812 */ /* 0x040fe200078cc0ff */
[----:B------:R-:W-:Y:S01]  /*14a60*/  IMAD R60, R5, 0x2, R60 ;  /* 0x00000002053c7824 */ /* 0x000fe200078e023c */
[----:B------:R-:W-:Y:S02]  /*14a70*/  LOP3.LUT P2, RZ, R196, 0x4, RZ, 0xc0, !PT ;  /* 0x00000004c4ff7812 */ /* 0x000fe4000784c0ff */
[----:B------:R-:W-:Y:S01]  /*14a80*/  SEL R66, R198, 0xffffffe0, !P6 ;  /* 0xffffffe0c6427807 */ /* 0x000fe20007000000 */
[----:B------:R-:W-:Y:S01]  /*14a90*/  VIADD R129, R60, UR6 ;  /* 0x000000063c817c36 */ /* 0x000fe20008000000 */
[----:B------:R-:W-:-:S02]  /*14aa0*/  LEA R117, R117, UR6, 0x1 ;  /* 0x0000000675757c11 */ /* 0x000fc4000f8e08ff */
[----:B------:R-:W-:Y:S01]  /*14ab0*/  LDSM.16.M88.4 R36, [R60+UR6+0x4000] ;  /* 0x004000063c24783b */ /* 0x000fe20008000200 */
[--C-:B------:R-:W-:Y:S01]  /*14ac0*/  IMAD.IADD R130, R129, 0x1, R66.reuse ;  /* 0x0000000181827824 */ /* 0x100fe200078e0242 */
[----:B------:R-:W-:Y:S01]  /*14ad0*/  SEL R64, R64, 0xffffffc0, !P2 ;  /* 0xffffffc040407807 */ /* 0x000fe20005000000 */
[C---:B------:R-:W-:Y:S01]  /*14ae0*/  IMAD.IADD R124, R117.reuse, 0x1, R66 ;  /* 0x00000001757c7824 */ /* 0x040fe200078e0242 */
[----:B------:R-:W1:Y:S03]  /*14af0*/  LDSM.16.M88.4 R88, [R117] ;  /* 0x000000007558783b */ /* 0x000e660000000200 */
[--C-:B------:R-:W-:Y:S01]  /*14b00*/  IMAD.IADD R125, R117, 0x1, R64.reuse ;  /* 0x00000001757d7824 */ /* 0x100fe200078e0240 */
[----:B------:R-:W2:Y:S01]  /*14b10*/  LDSM.16.M88.4 R28, [R60+UR6+0x4800] ;  /* 0x004800063c1c783b */ /* 0x000ea20008000200 */
[----:B------:R-:W-:Y:S02]  /*14b20*/  IMAD.IADD R129, R129, 0x1, R64 ;  /* 0x0000000181817824 */ /* 0x000fe400078e0240 */
[C---:B------:R-:W-:Y:S01]  /*14b30*/  IMAD.IADD R131, R66.reuse, 0x1, R125 ;  /* 0x0000000142837824 */ /* 0x040fe200078e027d */
[----:B------:R-:W3:Y:S01]  /*14b40*/  LDSM.16.M88.4 R20, [R60+UR6+0x5000] ;  /* 0x005000063c14783b */ /* 0x000ee20008000200 */
[----:B------:R-:W-:-:S03]  /*14b50*/  IMAD.IADD R67, R66, 0x1, R129 ;  /* 0x0000000142437824 */ /* 0x000fc600078e0281 */
[----:B------:R-:W4:Y:S04]  /*14b60*/  LDSM.16.M88.4 R12, [R60+UR6+0x5800] ;  /* 0x005800063c0c783b */ /* 0x000f280008000200 */
[----:B------:R-:W4:Y:S04]  /*14b70*/  LDSM.16.M88.4 R4, [R60+UR6+0x6000] ;  /* 0x006000063c04783b */ /* 0x000f280008000200 */
[----:B------:R-:W4:Y:S04]  /*14b80*/  LDSM.16.M88.4 R104, [R60+UR6+0x6800] ;  /* 0x006800063c68783b */ /* 0x000f280008000200 */
[----:B------:R-:W4:Y:S04]  /*14b90*/  LDSM.16.M88.4 R96, [R60+UR6+0x7000] ;  /* 0x007000063c60783b */ /* 0x000f280008000200 */
[----:B------:R-:W4:Y:S04]  /*14ba0*/  LDSM.16.M88.4 R44, [R60+UR6+0x7800] ;  /* 0x007800063c2c783b */ /* 0x000f280008000200 */
[----:B------:R-:W-:Y:S04]  /*14bb0*/  LDSM.16.M88.4 R76, [R124] ;  /* 0x000000007c4c783b */ /* 0x000fe80000000200 */
[----:B------:R-:W4:Y:S01]  /*14bc0*/  LDSM.16.M88.4 R48, [R130+0x4000] ;  /* 0x004000008230783b */ /* 0x000f220000000200 */
[C---:B-1----:R-:W-:Y:S03]  /*14bd0*/  HMMA.16816.F32 R40, R88.reuse, R36, RZ ;  /* 0x000000245828723c */ /* 0x042fe600000018ff */
[----:B------:R-:W1:Y:S04]  /*14be0*/  LDSM.16.M88.4 R52, [R130+0x5000] ;  /* 0x005000008234783b */ /* 0x000e680000000200 */
[----:B------:R-:W1:Y:S01]  /*14bf0*/  LDSM.16.M88.4 R56, [R130+0x4800] ;  /* 0x004800008238783b */ /* 0x000e620000000200 */
[C---:B--2---:R-:W-:Y:S03]  /*14c00*/  HMMA.16816.F32 R32, R88.reuse, R28, RZ ;  /* 0x0000001c5820723c */ /* 0x044fe600000018ff */
[----:B------:R-:W-:Y:S04]  /*14c10*/  LDSM.16.M88.4 R68, [R125] ;  /* 0x000000007d44783b */ /* 0x000fe80000000200 */
[----:B------:R-:W-:Y:S01]  /*14c20*/  LDSM.16.M88.4 R112, [R130+0x6800] ;  /* 0x006800008270783b */ /* 0x000fe20000000200 */
[C---:B---3--:R-:W-:Y:S03]  /*14c30*/  HMMA.16816.F32 R24, R88.reuse, R20, RZ ;  /* 0x000000145818723c */ /* 0x048fe600000018ff */
[----:B------:R-:W-:Y:S04]  /*14c40*/  LDSM.16.M88.4 R84, [R130+0x7000] ;  /* 0x007000008254783b */ /* 0x000fe80000000200 */
[----:B------:R-:W-:Y:S01]  /*14c50*/  LDSM.16.M88.4 R80, [R130+0x7800] ;  /* 0x007800008250783b */ /* 0x000fe20000000200 */
[C---:B----4-:R-:W-:Y:S03]  /*14c60*/  HMMA.16816.F32 R16, R88.reuse, R12, RZ ;  /* 0x0000000c5810723c */ /* 0x050fe600000018ff */
        /* <DEDUP_REMOVED lines=20> */
[----:B------:R-:W1:Y:S07]  /*14db0*/  LDSM.16.M88.4 R52, [R129+0x4800] ;  /* 0x004800008134783b */ /* 0x000e6e0000000200 */
[C---:B------:R-:W-:Y:S08]  /*14dc0*/  HMMA.16816.F32 R32, R76.reuse, R56, R32 ;  /* 0x000000384c20723c */ /* 0x040ff00000001820 */
[C---:B--2---:R-:W-:Y:S08]  /*14dd0*/  HMMA.16816.F32 R16, R76.reuse, R44, R16 ;  /* 0x0000002c4c10723c */ /* 0x044ff00000001810 */
[C---:B------:R-:W-:Y:S01]  /*14de0*/  HMMA.16816.F32 R12, R76.reuse, R46, R12 ;  /* 0x0000002e4c0c723c */ /* 0x040fe2000000180c */
[----:B------:R-:W2:Y:S07]  /*14df0*/  LDSM.16.M88.4 R44, [R129+0x5000] ;  /* 0x00500000812c783b */ /* 0x000eae0000000200 */
        /* <DEDUP_REMOVED lines=19> */
[----:B------:R-:W4:Y:S04]  /*14f30*/  LDSM.16.M88.4 R76, [R129+0x7800] ;  /* 0x00780000814c783b */ /* 0x000f280000000200 */
[----:B------:R-:W-:Y:S03]  /*14f40*/  LDSM.16.M88.4 R80, [R130+0xb000] ;  /* 0x00b000008250783b */ /* 0x000fe60000000200 */
[C---:B------:R-:W-:Y:S08]  /*14f50*/  HMMA.16816.F32 R40, R68.reuse, R72, R40 ;  /* 0x000000484428723c */ /* 0x040ff00000001828 */
[C---:B------:R-:W-:Y:S01]  /*14f60*/  HMMA.16816.F32 R36, R68.reuse, R74, R36 ;  /* 0x0000004a4424723c */ /* 0x040fe20000001824 */
[----:B------:R-:W-:Y:S07]  /*14f70*/  LDSM.16.M88.4 R72, [R67+0x4000] ;  /* 0x004000004348783b */ /* 0x000fee0000000200 */
[C---:B---3--:R-:W-:Y:S08]  /*14f80*/  HMMA.16816.F32 R16, R68.reuse, R48, R16 ;  /* 0x000000304410723c */ /* 0x048ff00000001810 */
[C---:B------:R-:W-:Y:S01]  /*14f90*/  HMMA.16816.F32 R12, R68.reuse, R50, R12 ;  /* 0x00000032440c723c */ /* 0x040fe2000000180c */
[----:B------:R-:W3:Y:S07]  /*14fa0*/  LDSM.16.M88.4 R48, [R131] ;  /* 0x000000008330783b */ /* 0x000eee0000000200 */
        /* <DEDUP_REMOVED lines=13> */
[C---:B---3--:R-:W-:Y:S08]  /*15080*/  HMMA.16816.F32 R40, R48.reuse, R72, R40 ;  /* 0x000000483028723c */ /* 0x048ff00000001828 */
[C---:B------:R-:W-:Y:S01]  /*15090*/  HMMA.16816.F32 R36, R48.reuse, R74, R36 ;  /* 0x0000004a3024723c */ /* 0x040fe20000001824 */
[----:B------:R-:W-:Y:S07]  /*150a0*/  LDSM.16.M88.4 R72, [R67+0x7000] ;  /* 0x007000004348783b */ /* 0x000fee0000000200 */
[C---:B------:R-:W-:Y:S08]  /*150b0*/  HMMA.16816.F32 R32, R48.reuse, R56, R32 ;  /* 0x000000383020723c */ /* 0x040ff00000001820 */
[C---:B------:R-:W-:Y:S01]  /*150c0*/  HMMA.16816.F32 R28, R48.reuse, R58, R28 ;  /* 0x0000003a301c723c */ /* 0x040fe2000000181c */
[----:B------:R-:W3:Y:S07]  /*150d0*/  LDSM.16.M88.4 R56, [R67+0x6800] ;  /* 0x006800004338783b */ /* 0x000eee0000000200 */
[C---:B-1----:R-:W-:Y:S08]  /*150e0*/  HMMA.16816.F32 R24, R48.reuse, R52, R24 ;  /* 0x000000343018723c */ /* 0x042ff00000001818 */
[C---:B------:R-:W-:Y:S01]  /*150f0*/  HMMA.16816.F32 R20, R48.reuse, R54, R20 ;  /* 0x000000363014723c */ /* 0x040fe20000001814 */
[----:B------:R-:W-:Y:S04]  /*15100*/  LDSM.16.M88.4 R52, [R117+0x2000] ;  /* 0x002000007534783b */ /* 0x000fe80000000200 */
[----:B------:R-:W-:Y:S03]  /*15110*/  LDSM.16.M88.4 R116, [R130+0x8800] ;  /* 0x008800008274783b */ /* 0x000fe60000000200 */
[C---:B--2---:R-:W-:Y:S08]  /*15120*/  HMMA.16816.F32 R16, R48.reuse, R44, R16 ;  /* 0x0000002c3010723c */ /* 0x044ff00000001810 */
[C---:B------:R-:W-:Y:S01]  /*15130*/  HMMA.16816.F32 R12, R48.reuse, R46, R12 ;  /* 0x0000002e300c723c */ /* 0x040fe2000000180c */
[----:B------:R-:W1:Y:S07]  /*15140*/  LDSM.16.M88.4 R44, [R60+UR6+0x8000] ;  /* 0x008000063c2c783b */ /* 0x000e6e0008000200 */
[C---:B----4-:R-:W-:Y:S08]  /*15150*/  HMMA.16816.F32 R8, R48.reuse, R68, R8 ;  /* 0x000000443008723c */ /* 0x050ff00000001808 */
[C---:B------:R-:W-:Y:S01]  /*15160*/  HMMA.16816.F32 R4, R48.reuse, R70, R4 ;  /* 0x000000463004723c */ /* 0x040fe20000001804 */
[----:B------:R-:W2:Y:S07]  /*15170*/  LDSM.16.M88.4 R68, [R60+UR6+0x8800] ;  /* 0x008800063c44783b */ /* 0x000eae0008000200 */
[C---:B---3--:R-:W-:Y:S08]  /*15180*/  HMMA.16816.F32 R108, R48.reuse, R56, R108 ;  /* 0x00000038306c723c */ /* 0x048ff0000000186c */
[C---:B------:R-:W-:Y:S01]  /*15190*/  HMMA.16816.F32 R104, R48.reuse, R58, R104 ;  /* 0x0000003a3068723c */ /* 0x040fe20000001868 */
[----:B------:R-:W3:Y:S07]  /*151a0*/  LDSM.16.M88.4 R56, [R60+UR6+0x9000] ;  /* 0x009000063c38783b */ /* 0x000eee0008000200 */
[C---:B------:R-:W-:Y:S08]  /*151b0*/  HMMA.16816.F32 R100, R48.reuse, R72, R100 ;  /* 0x000000483064723c */ /* 0x040ff00000001864 */
[C---:B------:R-:W-:Y:S01]  /*151c0*/  HMMA.16816.F32 R96, R48.reuse, R74, R96 ;  /* 0x0000004a3060723c */ /* 0x040fe20000001860 */
[----:B------:R-:W4:Y:S07]  /*151d0*/  LDSM.16.M88.4 R72, [R60+UR6+0x9800] ;  /* 0x009800063c48783b */ /* 0x000f2e0008000200 */
[C---:B------:R-:W-:Y:S08]  /*151e0*/  HMMA.16816.F32 R92, R48.reuse, R76, R92 ;  /* 0x0000004c305c723c */ /* 0x040ff0000000185c */
[----:B------:R-:W-:Y:S01]  /*151f0*/  HMMA.16816.F32 R88, R48, R78, R88 ;  /* 0x0000004e3058723c */ /* 0x000fe20000001858 */
[----:B------:R-:W4:Y:S04]  /*15200*/  LDSM.16.M88.4 R48, [R60+UR6+0xa000] ;  /* 0x00a000063c30783b */ /* 0x000f280008000200 */
[----:B------:R-:W-:Y:S03]  /*15210*/  LDSM.16.M88.4 R76, [R130+0xb800] ;  /* 0x00b80000824c783b */ /* 0x000fe60000000200 */
[C---:B-1----:R-:W-:Y:S08]  /*15220*/  HMMA.16816.F32 R40, R52.reuse, R44, R40 ;  /* 0x0000002c3428723c */ /* 0x042ff00000001828 */
[C---:B------:R-:W-:Y:S01]  /*15230*/  HMMA.16816.F32 R36, R52.reuse, R46, R36 ;  /* 0x0000002e3424723c */ /* 0x040fe20000001824 */
[----:B------:R-:W1:Y:S07]  /*15240*/  LDSM.16.M88.4 R44, [R60+UR6+0xa800] ;  /* 0x00a800063c2c783b */ /* 0x000e6e0008000200 */
[C---:B--2---:R-:W-:Y:S08]  /*15250*/  HMMA.16816.F32 R32, R52.reuse, R68, R32 ;  /* 0x000000443420723c */ /* 0x044ff00000001820 */
[C---:B------:R-:W-:Y:S01]  /*15260*/  HMMA.16816.F32 R28, R52.reuse, R70, R28 ;  /* 0x00000046341c723c */ /* 0x040fe2000000181c */
[----:B------:R-:W2:Y:S07]  /*15270*/  LDSM.16.M88.4 R68, [R60+UR6+0xb000] ;  /* 0x00b000063c44783b */ /* 0x000eae0008000200 */
[C---:B---3--:R-:W-:Y:S08]  /*15280*/  HMMA.16816.F32 R24, R52.reuse, R56, R24 ;  /* 0x000000383418723c */ /* 0x048ff00000001818 */
[C---:B------:R-:W-:Y:S01]  /*15290*/  HMMA.16816.F32 R20, R52.reuse, R58, R20 ;  /* 0x0000003a3414723c */ /* 0x040fe20000001814 */
[----:B------:R-:W3:Y:S07]  /*152a0*/  LDSM.16.M88.4 R56, [R60+UR6+0xb800] ;  /* 0x00b800063c38783b */ /* 0x000eee0008000200 */
[C---:B----4-:R-:W-:Y:S08]  /*152b0*/  HMMA.16816.F32 R16, R52.reuse, R72, R16 ;  /* 0x000000483410723c */ /* 0x050ff00000001810 */
[C---:B------:R-:W-:Y:S01]  /*152c0*/  HMMA.16816.F32 R12, R52.reuse, R74, R12 ;  /* 0x0000004a340c723c */ /* 0x040fe2000000180c */
[----:B------:R-:W-:Y:S04]  /*152d0*/  LDSM.16.M88.4 R72, [R124+0x2000] ;  /* 0x002000007c48783b */ /* 0x000fe80000000200 */
[----:B------:R-:W-:Y:S03]  /*152e0*/  LDSM.16.M88.4 R124, [R125+0x2000] ;  /* 0x002000007d7c783b */ /* 0x000fe60000000200 */
        /* <DEDUP_REMOVED lines=11> */
[----:B------:R-:W3:Y:S04]  /*153a0*/  LDSM.16.M88.4 R56, [R129+0x8800] ;  /* 0x008800008138783b */ /* 0x000ee80000000200 */
[----:B------:R-:W3:Y:S03]  /*153b0*/  LDSM.16.M88.4 R52, [R129+0x9000] ;  /* 0x009000008134783b */ /* 0x000ee60000000200 */
[C---:B----4-:R-:W-:Y:S08]  /*153c0*/  HMMA.16816.F32 R16, R72.reuse, R48, R16 ;  /* 0x000000304810723c */ /* 0x050ff00000001810 */
[C---:B------:R-:W-:Y:S01]  /*153d0*/  HMMA.16816.F32 R12, R72.reuse, R50, R12 ;  /* 0x00000032480c723c */ /* 0x040fe2000000180c */
[----:B------:R-:W4:Y:S07]  /*153e0*/  LDSM.16.M88.4 R48, [R129+0x9800] ;  /* 0x009800008130783b */ /* 0x000f2e0000000200 */
[C---:B-1----:R-:W-:Y:S08]  /*153f0*/  HMMA.16816.F32 R8, R72.reuse, R44, R8 ;  /* 0x0000002c4808723c */ /* 0x042ff00000001808 */
[C---:B------:R-:W-:Y:S01]  /*15400*/  HMMA.16816.F32 R4, R72.reuse, R46, R4 ;  /* 0x0000002e4804723c */ /* 0x040fe20000001804 */
[----:B------:R-:W1:Y:S07]  /*15410*/  LDSM.16.M88.4 R44, [R129+0xa000] ;  /* 0x00a00000812c783b */ /* 0x000e6e0000000200 */
        /* <DEDUP_REMOVED lines=9> */
[C---:B------:R-:W-:Y:S08]  /*154b0*/  HMMA.16816.F32 R40, R72.reuse, R120, R40 ;  /* 0x000000784828723c */ /* 0x040ff00000001828 */
[C---:B------:R-:W-:Y:S01]  /*154c0*/  HMMA.16816.F32 R36, R72.reuse, R122, R36 ;  /* 0x0000007a4824723c */ /* 0x040fe20000001824 */
        /* <DEDUP_REMOVED lines=16> */
[----:B------:R-:W3:Y:S07]  /*155d0*/  LDSM.16.M88.4 R52, [R67+0xa800] ;  /* 0x00a800004334783b */ /* 0x000eee0000000200 */
[C---:B----4-:R-:W-:Y:S08]  /*155e0*/  HMMA.16816.F32 R16, R124.reuse, R48, R16 ;  /* 0x000000307c10723c */ /* 0x050ff00000001810 */
[C---:B------:R-:W-:Y:S01]  /*155f0*/  HMMA.16816.F32 R12, R124.reuse, R50, R12 ;  /* 0x000000327c0c723c */ /* 0x040fe2000000180c */
[----:B------:R-:W4:Y:S07]  /*15600*/  LDSM.16.M88.4 R48, [R67+0xb000] ;  /* 0x00b000004330783b */ /* 0x000f2e0000000200 */
[C---:B-1----:R-:W-:Y:S08]  /*15610*/  HMMA.16816.F32 R8, R124.reuse, R44, R8 ;  /* 0x0000002c7c08723c */ /* 0x042ff00000001808 */
[----:B------:R-:W-:Y:S01]  /*15620*/  HMMA.16816.F32 R4, R124, R46, R4 ;  /* 0x0000002e7c04723c */ /* 0x000fe20000001804 */
[----:B------:R-:W1:Y:S01]  /*15630*/  LDSM.16.M88.4 R44, [R67+0xb800] ;  /* 0x00b80000432c783b */ /* 0x000e620000000200 */
[----:B------:R-:W-:-:S06]  /*15640*/  DEPBAR.LE SB0, 0x0 ;  /* 0x000080000000791a */ /* 0x000fcc0000000000 */
[C---:B------:R-:W-:Y:S08]  /*15650*/  HMMA.16816.F32 R92, R124.reuse, R112, R92 ;  /* 0x000000707c5c723c */ /* 0x040ff0000000185c */
[----:B------:R-:W-:Y:S08]  /*15660*/  HMMA.16816.F32 R112, R124, R114, R88 ;  /* 0x000000727c70723c */ /* 0x000ff00000001858 */
[----:B------:R-:W-:Y:S01]  /*15670*/  HMMA.16816.F32 R88, R84, R80, R40 ;  /* 0x000000505458723c */ /* 0x000fe20000001828 */
[----:B------:R-:W-:-:S02]  /*15680*/  SHF.R.U32.HI R40, RZ, 0x2, R196 ;  /* 0x00000002ff287819 */ /* 0x000fc400000116c4 */
[----:B------:R-:W-:Y:S02]  /*15690*/  LOP3.LUT R41, R199, 0x1f0, RZ, 0xc0, !PT ;  /* 0x000001f0c7297812 */ /* 0x000fe400078ec0ff */
[----:B-----5:R-:W-:Y:S02]  /*156a0*/  IADD3 R43, PT, PT, R65, -R216, -R128 ;  /* 0x800000d8412b7210 */ /* 0x020fe40007ffe880 */
[----:B------:R-:W-:Y:S01]  /*156b0*/  LOP3.LUT R40, R41, 0x7, R40, 0xf8, !PT ;  /* 0x0000000729287812 */ /* 0x000fe200078ef828 */
[----:B------:R-:W-:Y:S01]  /*156c0*/  HMMA.16816.F32 R108, R124, R120, R108 ;  /* 0x000000787c6c723c */ /* 0x000fe2000000186c */
[----:B------:R-:W-:Y:S01]  /*156d0*/  IADD3 R41, PT, PT, R2, R65, -R216 ;  /* 0x0000004102297210 */ /* 0x000fe20007ffe8d8 */
[----:B------:R-:W-:Y:S02]  /*156e0*/  VIADD R2, R62, 0xffffffff ;  /* 0xffffffff3e027836 */ /* 0x000fe40000000000 */
[----:B------:R-:W-:-:S03]  /*156f0*/  IMAD R226, R215, 0x40, R40 ;  /* 0x00000040d7e27824 */ /* 0x000fc600078e0228 */
[----:B------:R-:W-:Y:S01]  /*15700*/  ISETP.GT.AND P0, PT, R2, R205, PT ;  /* 0x000000cd0200720c */ /* 0x000fe20003f04270 */
[----:B------:R-:W-:Y:S01]  /*15710*/  HMMA.16816.F32 R104, R124, R122, R104 ;  /* 0x0000007a7c68723c */ /* 0x000fe20000001868 */
[C---:B------:R-:W-:Y:S02]  /*15720*/  IMAD.IADD R40, R226.reuse, 0x1, R41 ;  /* 0x00000001e2287824 */ /* 0x040fe400078e0229 */
[----:B------:R-:W-:-:S03]  /*15730*/  IMAD.IADD R226, R226, 0x1, R43 ;  /* 0x00000001e2e27824 */ /* 0x000fc600078e022b */
[C-C-:B------:R-:W-:Y:S02]  /*15740*/  VIADDMNMX R224, R40.reuse, 0x1, R65.reuse, PT ;  /* 0x0000000128e07846 */ /* 0x140fe40003800141 */
[C---:B------:R-:W-:Y:S01]  /*15750*/  HMMA.16816.F32 R100, R124.reuse, R116, R100 ;  /* 0x000000747c64723c */ /* 0x040fe20000001864 */
[----:B------:R-:W-:Y:S02]  /*15760*/  VIADDMNMX R225, R40, 0x9, R65, PT ;  /* 0x0000000928e17846 */ /* 0x000fe40003800141 */
[----:B------:R-:W-:Y:S02]  /*15770*/  VIMNMX R227, PT, PT, RZ, R226, !PT ;  /* 0x000000e2ffe37248 */ /* 0x000fe40007fe0100 */
[----:B------:R-:W-:Y:S02]  /*15780*/  LOP3.LUT R40, R0, 0x40, RZ, 0xfc, !PT ;  /* 0x0000004000287812 */ /* 0x000fe400078efcff */
[----:B------:R-:W-:Y:S01]  /*15790*/  VIADDMNMX R226, R226, 0x8, RZ, !PT ;  /* 0x00000008e2e27846 */ /* 0x000fe200078001ff */
[----:B------:R-:W-:Y:S08]  /*157a0*/  HMMA.16816.F32 R96, R124, R118, R96 ;  /* 0x000000767c60723c */ /* 0x000ff00000001860 */
[C---:B------:R-:W-:Y:S08]  /*157b0*/  HMMA.16816.F32 R36, R84.reuse, R82, R36 ;  /* 0x000000525424723c */ /* 0x040ff00000001824 */
[C---:B------:R-:W-:Y:S08]  /*157c0*/  HMMA.16816.F32 R32, R84.reuse, R76, R32 ;  /* 0x0000004c5420723c */ /* 0x040ff00000001820 */
[C---:B------:R-:W-:Y:S08]  /*157d0*/  HMMA.16816.F32 R28, R84.reuse, R78, R28 ;  /* 0x0000004e541c723c */ /* 0x040ff0000000181c */
[C---:B------:R-:W-:Y:S08]  /*157e0*/  HMMA.16816.F32 R24, R84.reuse, R72, R24 ;  /* 0x000000485418723c */ /* 0x040ff00000001818 */
[C---:B------:R-:W-:Y:S08]  /*157f0*/  HMMA.16816.F32 R20, R84.reuse, R74, R20 ;  /* 0x0000004a5414723c */ /* 0x040ff00000001814 */
[----:B--2---:R-:W-:Y:S01]  /*15800*/  HMMA.16816.F32 R16, R84, R68, R16 ;  /* 0x000000445410723c */ /* 0x004fe20000001810 */
[----:B------:R-:W-:-:S07]  /*15810*/  LOP3.LUT R68, R201, 0x200, RZ, 0xc0, !PT ;  /* 0x00000200c9447812 */ /* 0x000fce00078ec0ff */
[C---:B------:R-:W-:Y:S08]  /*15820*/  HMMA.16816.F32 R12, R84.reuse, R70, R12 ;  /* 0x00000046540c723c */ /* 0x040ff0000000180c */
[C---:B---3--:R-:W-:Y:S08]  /*15830*/  HMMA.16816.F32 R8, R84.reuse, R56, R8 ;  /* 0x000000385408723c */ /* 0x048ff00000001808 */
[C---:B------:R-:W-:Y:S08]  /*15840*/  HMMA.16816.F32 R4, R84.reuse, R58, R4 ;  /* 0x0000003a5404723c */ /* 0x040ff00000001804 */
[C---:B------:R-:W-:Y:S08]  /*15850*/  HMMA.16816.F32 R108, R84.reuse, R52, R108 ;  /* 0x00000034546c723c */ /* 0x040ff0000000186c */
[C---:B------:R-:W-:Y:S08]  /*15860*/  HMMA.16816.F32 R104, R84.reuse, R54, R104 ;  /* 0x000000365468723c */ /* 0x040ff00000001868 */
[C---:B----4-:R-:W-:Y:S08]  /*15870*/  HMMA.16816.F32 R100, R84.reuse, R48, R100 ;  /* 0x000000305464723c */ /* 0x050ff00000001864 */
[C---:B------:R-:W-:Y:S08]  /*15880*/  HMMA.16816.F32 R96, R84.reuse, R50, R96 ;  /* 0x000000325460723c */ /* 0x040ff00000001860 */
[C---:B-1----:R-:W-:Y:S08]  /*15890*/  HMMA.16816.F32 R92, R84.reuse, R44, R92 ;  /* 0x0000002c545c723c */ /* 0x042ff0000000185c */
[----:B------:R-:W-:Y:S01]  /*158a0*/  HMMA.16816.F32 R112, R84, R46, R112 ;  /* 0x0000002e5470723c */ /* 0x000fe20000001870 */
[----:B------:R-:W-:Y:S06]  /*158b0*/  BAR.SYNC.DEFER_BLOCKING 0x0 ;  /* 0x0000000000007b1d */ /* 0x000fec0000010000 */
[----:B------:R-:W-:-:S13]  /*158c0*/  @!P0 BRA `(.L_x_3362) ;  /* 0x0000000800d88947 */ /* 0x000fda0003800000 */
        /* <DEDUP_REMOVED lines=13> */
.L_x_3364:
[----:B------:R-:W2:Y:S01]  /*159a0*/  LD.E R49, desc[UR4][R132.64+0x170] ;  /* 0x0001700484317980 */ /* 0x000ea2000c101900 */
[----:B------:R-:W-:Y:S01]  /*159b0*/  VIADD R46, R61, 0xffffff00 ;  /* 0xffffff003d2e7836 */ /* 0x000fe20000000000 */
[----:B------:R-:W-:-:S04]  /*159c0*/  SHF.L.U32 R48, R2, 0x7, RZ ;  /* 0x0000000702307819 */ /* 0x000fc800000006ff */
[----:B------:R-:W-:Y:S02]  /*159d0*/  IABS R43, R48 ;  /* 0x00000030002b7213 */ /* 0x000fe40000000000 */
[-C--:B--2---:R-:W-:Y:S02]  /*159e0*/  IABS R44, R49.reuse ;  /* 0x00000031002c7213 */ /* 0x084fe40000000000 */
[-C--:B------:R-:W-:Y:S02]  /*159f0*/  IABS R42, R49.reuse ;  /* 0x00000031002a7213 */ /* 0x080fe40000000000 */
[----:B------:R-:W1:Y:S01]  /*15a00*/  I2F.RP R45, R44 ;  /* 0x0000002c002d7306 */ /* 0x000e620000209400 */
[----:B------:R-:W-:Y:S02]  /*15a10*/  LOP3.LUT R48, R48, R49, RZ, 0x3c, !PT ;  /* 0x0000003130307212 */ /* 0x000fe400078e3cff */
[----:B------:R-:W-:Y:S02]  /*15a20*/  IADD3 R42, PT, PT, RZ, -R42, RZ ;  /* 0x8000002aff2a7210 */ /* 0x000fe40007ffe0ff */
        /* <DEDUP_REMOVED lines=52> */
.L_x_3365:
[----:B------:R-:W-:Y:S05]  /*15d70*/  BSYNC.RECONVERGENT B0 ;  /* 0x0000000000007941 */ /* 0x000fea0003800200 */
.L_x_3363:
        /* <DEDUP_REMOVED lines=35> */
[----:B------:R1:W-:Y:S02]  /*15fb0*/  @P0 STS.128 [R63+0x8800], RZ ;  /* 0x008800ff3f000388 */ /* 0x0003e40000000c00 */
[----:B------:R-:W-:-:S02]  /*15fc0*/  @!P0 IMAD.MOV.U32 R43, RZ, RZ, R47 ;  /* 0x000000ffff2b8224 */ /* 0x000fc400078e002f */
        /* <DEDUP_REMOVED lines=70> */
.L_x_3362:
[----:B------:R-:W-:Y:S05]  /*16430*/  BSYNC.RECONVERGENT B1 ;  /* 0x0000000000017941 */ /* 0x000fea0003800200 */
.L_x_3361:
[----:B------:R-:W-:Y:S01]  /*16440*/  IMAD.SHL.U32 R135, R196, 0x2, RZ ;  /* 0x00000002c4877824 */ /* 0x000fe200078e00ff */
[----:B------:R-:W2:Y:S04]  /*16450*/  LD.E R142, desc[UR4][R132.64+0xdc] ;  /* 0x0000dc04848e7980 */ /* 0x000ea8000c101900 */
[----:B------:R-:W-:-:S05]  /*16460*/  LOP3.LUT R135, R135, 0x6, RZ, 0xc0, !PT ;  /* 0x0000000687877812 */ /* 0x000fca00078ec0ff */
[----:B------:R-:W-:-:S04]  /*16470*/  IMAD R79, R2, 0x80, R135 ;  /* 0x00000080024f7824 */ /* 0x000fc800078e0287 */
[C---:B------:R-:W-:Y:S01]  /*16480*/  VIADD R80, R79.reuse, 0x1 ;  /* 0x000000014f507836 */ /* 0x040fe20000000000 */
[C---:B------:R-:W-:Y:S01]  /*16490*/  ISETP.GE.AND P3, PT, R79.reuse, R227, PT ;  /* 0x000000e34f00720c */ /* 0x040fe20003f66270 */
[----:B------:R-:W-:-:S03]  /*164a0*/  VIADD R78, R79, 0x8 ;  /* 0x000000084f4e7836 */ /* 0x000fc60000000000 */
[-C--:B------:R-:W-:Y:S01]  /*164b0*/  ISETP.GE.AND P0, PT, R80, R227.reuse, PT ;  /* 0x000000e35000720c */ /* 0x080fe20003f06270 */
[----:B------:R-:W-:Y:S01]  /*164c0*/  VIADD R77, R79, 0x9 ;  /* 0x000000094f4d7836 */ /* 0x000fe20000000000 */
[----:B------:R-:W-:Y:S02]  /*164d0*/  FSEL R41, R88, -INF , P3 ;  /* 0xff80000058297808 */ /* 0x000fe40001800000 */
[----:B------:R-:W-:Y:S02]  /*164e0*/  ISETP.GE.AND P3, PT, R80, R224, PT ;  /* 0x000000e05000720c */ /* 0x000fe40003f66270 */
[----:B-1----:R-:W-:Y:S02]  /*164f0*/  FSEL R54, R89, -INF , P0 ;  /* 0xff80000059367808 */ /* 0x002fe40000000000 */
[----:B------:R-:W-:Y:S02]  /*16500*/  ISETP.GE.AND P0, PT, R78, R227, PT ;  /* 0x000000e34e00720c */ /* 0x000fe40003f06270 */
[----:B------:R-:W-:-:S02]  /*16510*/  FSEL R54, R54, -INF , !P3 ;  /* 0xff80000036367808 */ /* 0x000fc40005800000 */
[-C--:B------:R-:W-:Y:S01]  /*16520*/  ISETP.GE.AND P3, PT, R77, R227.reuse, PT ;  /* 0x000000e34d00720c */ /* 0x080fe20003f66270 */
[C---:B------:R-:W-:Y:S01]  /*16530*/  VIADD R75, R79.reuse, 0x10 ;  /* 0x000000104f4b7836 */ /* 0x040fe20000000000 */
[----:B------:R-:W-:Y:S01]  /*16540*/  FSEL R36, R36, -INF , P0 ;  /* 0xff80000024247808 */ /* 0x000fe20000000000 */
[----:B------:R-:W-:Y:S01]  /*16550*/  VIADD R73, R79, 0x11 ;  /* 0x000000114f497836 */ /* 0x000fe20000000000 */
[----:B------:R-:W-:Y:S02]  /*16560*/  ISETP.GE.AND P0, PT, R77, R224, PT ;  /* 0x000000e04d00720c */ /* 0x000fe40003f06270 */
[----:B------:R-:W-:Y:S02]  /*16570*/  FSEL R37, R37, -INF , P3 ;  /* 0xff80000025257808 */ /* 0x000fe40001800000 */
        /* <DEDUP_REMOVED lines=22> */
[-C--:B------:R-:W-:Y:S02]  /*166e0*/  ISETP.GE.AND P3, PT, R67, R224.reuse, PT ;  /* 0x000000e04300720c */ /* 0x080fe40003f66270 */
[----:B------:R-:W-:Y:S02]  /*166f0*/  FSEL R25, R25, -INF , P0 ;  /* 0xff80000019197808 */ /* 0x000fe40000000000 */
[----:B------:R-:W-:Y:S02]  /*16700*/  ISETP.GE.AND P4, PT, R79, R224, PT ;  /* 0x000000e04f00720c */ /* 0x000fe40003f86270 */
[----:B------:R-:W-:-:S02]  /*16710*/  ISETP.GE.AND P0, PT, R65, R227, PT ;  /* 0x000000e34100720c */ /* 0x000fc40003f06270 */
[----:B------:R-:W-:Y:S02]  /*16720*/  FSEL R42, R25, -INF , !P3 ;  /* 0xff800000192a7808 */ /* 0x000fe40005800000 */
[----:B------:R-:W-:Y:S01]  /*16730*/  ISETP.GE.AND P3, PT, R59, R227, PT ;  /* 0x000000e33b00720c */ /* 0x000fe20003f66270 */
[----:B------:R-:W-:Y:S01]  /*16740*/  VIADD R57, R79, 0x30 ;  /* 0x000000304f397836 */ /* 0x000fe20000000000 */
[----:B------:R-:W-:Y:S01]  /*16750*/  FSEL R41, R41, -INF , !P4 ;  /* 0xff80000029297808 */ /* 0x000fe20006000000 */
[----:B------:R-:W-:Y:S01]  /*16760*/  VIADD R55, R79, 0x31 ;  /* 0x000000314f377836 */ /* 0x000fe20000000000 */
[-C--:B------:R-:W-:Y:S02]  /*16770*/  ISETP.GE.AND P4, PT, R78, R224.reuse, PT ;  /* 0x000000e04e00720c */ /* 0x080fe40003f86270 */
[----:B------:R-:W-:Y:S02]  /*16780*/  FSEL R20, R20, -INF , P0 ;  /* 0xff80000014147808 */ /* 0x000fe40000000000 */
[----:B------:R-:W-:-:S02]  /*16790*/  ISETP.GE.AND P0, PT, R59, R224, PT ;  /* 0x000000e03b00720c */ /* 0x000fc40003f06270 */
[----:B------:R-:W-:Y:S02]  /*167a0*/  FSEL R21, R21, -INF , P3 ;  /* 0xff80000015157808 */ /* 0x000fe40001800000 */
[----:B------:R-:W-:Y:S02]  /*167b0*/  FSEL R58, R36, -INF , !P4 ;  /* 0xff800000243a7808 */ /* 0x000fe40006000000 */
        /* <DEDUP_REMOVED lines=26> */
[----:B------:R-:W-:Y:S02]  /*16960*/  ISETP.GE.AND P4, PT, R75, R224, PT ;  /* 0x000000e04b00720c */ /* 0x000fe40003f86270 */
[----:B------:R-:W-:Y:S01]  /*16970*/  ISETP.GE.AND P3, PT, R51, R227, PT ;  /* 0x000000e33300720c */ /* 0x000fe20003f66270 */
[C---:B------:R-:W-:Y:S01]  /*16980*/  VIADD R33, R79.reuse, 0x50 ;  /* 0x000000504f217836 */ /* 0x040fe20000000000 */
        /* <DEDUP_REMOVED lines=33> */
[C---:B------:R-:W-:Y:S01]  /*16ba0*/  VIADD R9, R79.reuse, 0x68 ;  /* 0x000000684f097836 */ /* 0x040fe20000000000 */
        /* <DEDUP_REMOVED lines=12> */
[----:B------:R-:W-:-:S02]  /*16c70*/  FSEL R234, R4, -INF , !P4 ;  /* 0xff80000004ea7808 */ /* 0x000fc40006000000 */
[----:B------:R-:W-:Y:S02]  /*16c80*/  FSEL R96, R96, -INF , P0 ;  /* 0xff80000060607808 */ /* 0x000fe40000000000 */
[-C--:B------:R-:W-:Y:S02]  /*16c90*/  ISETP.GE.AND P4, PT, R33, R224.reuse, PT ;  /* 0x000000e02100720c */ /* 0x080fe40003f86270 */
[----:B------:R-:W-:Y:S02]  /*16ca0*/  ISETP.GE.AND P0, PT, R70, R224, PT ;  /* 0x000000e04600720c */ /* 0x000fe40003f06270 */
[----:B------:R-:W-:Y:S01]  /*16cb0*/  FSEL R97, R97, -INF , P3 ;  /* 0xff80000061617808 */ /* 0x000fe20001800000 */
[----:B------:R-:W-:Y:S01]  /*16cc0*/  VIADD R76, R79, 0x78 ;  /* 0x000000784f4c7836 */ /* 0x000fe20000000000 */
[----:B------:R-:W-:Y:S02]  /*16cd0*/  FSEL R232, R108, -INF , !P4 ;  /* 0xff8000006ce87808 */ /* 0x000fe40006000000 */
[----:B------:R-:W-:-:S02]  /*16ce0*/  FSEL R168, R97, -INF , !P0 ;  /* 0xff80000061a87808 */ /* 0x000fc40004000000 */
[-C--:B------:R-:W-:Y:S02]  /*16cf0*/  ISETP.GE.AND P4, PT, R25, R224.reuse, PT ;  /* 0x000000e01900720c */ /* 0x080fe40003f86270 */
[-C--:B------:R-:W-:Y:S02]  /*16d00*/  ISETP.GE.AND P0, PT, R74, R227.reuse, PT ;  /* 0x000000e34a00720c */ /* 0x080fe40003f06270 */
[----:B------:R-:W-:Y:S02]  /*16d10*/  FSEL R204, R104, -INF , !P4 ;  /* 0xff80000068cc7808 */ /* 0x000fe40006000000 */
[----:B------:R-:W-:Y:S02]  /*16d20*/  FSEL R93, R93, -INF , P0 ;  /* 0xff8000005d5d7808 */ /* 0x000fe40000000000 */
[----:B------:R-:W-:Y:S02]  /*16d30*/  ISETP.GE.AND P4, PT, R17, R224, PT ;  /* 0x000000e01100720c */ /* 0x000fe40003f86270 */
[----:B------:R-:W-:Y:S01]  /*16d40*/  ISETP.GE.AND P0, PT, R76, R227, PT ;  /* 0x000000e34c00720c */ /* 0x000fe20003f06270 */
[----:B------:R-:W-:Y:S01]  /*16d50*/  VIADD R72, R79, 0x70 ;  /* 0x000000704f487836 */ /* 0x000fe20000000000 */
[----:B------:R-:W-:-:S02]  /*16d60*/  FSEL R174, R100, -INF , !P4 ;  /* 0xff80000064ae7808 */ /* 0x000fc40006000000 */
[----:B------:R-:W-:Y:S02]  /*16d70*/  FSEL R112, R112, -INF , P0 ;  /* 0xff80000070707808 */ /* 0x000fe40000000000 */
[----:B------:R-:W-:Y:S02]  /*16d80*/  ISETP.GE.AND P1, PT, R79, R226, PT ;  /* 0x000000e24f00720c */ /* 0x000fe40003f26270 */
[----:B------:R-:W-:Y:S02]  /*16d90*/  ISETP.GE.AND P4, PT, R9, R224, PT ;  /* 0x000000e00900720c */ /* 0x000fe40003f86270 */
[----:B------:R-:W-:Y:S02]  /*16da0*/  ISETP.GE.AND P0, PT, R80, R226, PT ;  /* 0x000000e25000720c */ /* 0x000fe40003f06270 */
[----:B------:R-:W-:Y:S02]  /*16db0*/  FSEL R170, R96, -INF , !P4 ;  /* 0xff80000060aa7808 */ /* 0x000fe40006000000 */
[----:B------:R-:W-:-:S02]  /*16dc0*/  FSEL R5, R90, -INF , P1 ;  /* 0xff8000005a057808 */ /* 0x000fc40000800000 */
[----:B------:R-:W-:Y:S02]  /*16dd0*/  FSEL R24, R91, -INF , P0 ;  /* 0xff8000005b187808 */ /* 0x000fe40000000000 */
[----:B------:R-:W-:Y:S02]  /*16de0*/  ISETP.GE.AND P4, PT, R72, R227, PT ;  /* 0x000000e34800720c */ /* 0x000fe40003f86270 */
[-C--:B------:R-:W-:Y:S02]  /*16df0*/  ISETP.GE.AND P1, PT, R78, R226.reuse, PT ;  /* 0x000000e24e00720c */ /* 0x080fe40003f26270 */
[----:B------:R-:W-:Y:S02]  /*16e00*/  ISETP.GE.AND P0, PT, R77, R226, PT ;  /* 0x000000e24d00720c */ /* 0x000fe40003f06270 */
[C---:B------:R-:W-:Y:S01]  /*16e10*/  ISETP.GE.AND P5, PT, R79.reuse, R225, PT ;  /* 0x000000e14f00720c */ /* 0x040fe20003fa6270 */
[----:B------:R-:W-:Y:S01]  /*16e20*/  VIADD R79, R79, 0x79 ;  /* 0x000000794f4f7836 */ /* 0x000fe20000000000 */
[----:B------:R-:W-:-:S02]  /*16e30*/  ISETP.GE.AND P3, PT, R72, R224, PT ;  /* 0x000000e04800720c */ /* 0x000fc40003f66270 */
[----:B------:R-:W-:Y:S02]  /*16e40*/  FSEL R92, R92, -INF , P4 ;  /* 0xff8000005c5c7808 */ /* 0x000fe40002000000 */
[----:B------:R-:W-:Y:S02]  /*16e50*/  FSEL R20, R38, -INF , P1 ;  /* 0xff80000026147808 */ /* 0x000fe40000800000 */
[----:B------:R-:W-:Y:S02]  /*16e60*/  FSEL R4, R39, -INF , P0 ;  /* 0xff80000027047808 */ /* 0x000fe40000000000 */
[-C--:B------:R-:W-:Y:S02]  /*16e70*/  ISETP.GE.AND P1, PT, R75, R226.reuse, PT ;  /* 0x000000e24b00720c */ /* 0x080fe40003f26270 */
[----:B------:R-:W-:Y:S02]  /*16e80*/  ISETP.GE.AND P0, PT, R73, R226, PT ;  /* 0x000000e24900720c */ /* 0x000fe40003f06270 */
[----:B------:R-:W-:-:S02]  /*16e90*/  FSEL R158, R92, -INF , !P3 ;  /* 0xff8000005c9e7808 */ /* 0x000fc40005800000 */
[----:B------:R-:W-:Y:S02]  /*16ea0*/  ISETP.GE.AND P3, PT, R79, R227, PT ;  /* 0x000000e34f00720c */ /* 0x000fe40003f66270 */
[----:B------:R-:W-:Y:S02]  /*16eb0*/  FSEL R8, R34, -INF , P1 ;  /* 0xff80000022087808 */ /* 0x000fe40000800000 */
[----:B------:R-:W-:Y:S02]  /*16ec0*/  FSEL R35, R35, -INF , P0 ;  /* 0xff80000023237808 */ /* 0x000fe40000000000 */
[-C--:B------:R-:W-:Y:S02]  /*16ed0*/  ISETP.GE.AND P1, PT, R71, R226.reuse, PT ;  /* 0x000000e24700720c */ /* 0x080fe40003f26270 */
[----:B------:R-:W-:Y:S02]  /*16ee0*/  ISETP.GE.AND P0, PT, R56, R226, PT ;  /* 0x000000e23800720c */ /* 0x000fe40003f06270 */
[----:B------:R-:W-:-:S02]  /*16ef0*/  FSEL R113, R113, -INF , P3 ;  /* 0xff80000071717808 */ /* 0x000fc40001800000 */
[----:B------:R-:W-:Y:S02]  /*16f00*/  ISETP.GE.AND P3, PT, R80, R225, PT ;  /* 0x000000e15000720c */ /* 0x000fe40003f66270 */
        /* <DEDUP_REMOVED lines=20> */
[----:B------:R-:W-:Y:S02]  /*17050*/  FSEL R5, R5, -INF , !P5 ;  /* 0xff80000005057808 */ /* 0x000fe40006800000 */
[-C--:B------:R-:W-:Y:S02]  /*17060*/  ISETP.GE.AND P1, PT, R53, R226.reuse, PT ;  /* 0x000000e23500720c */ /* 0x080fe40003f26270 */
[----:B------:R-:W-:-:S02]  /*17070*/  ISETP.GE.AND P0, PT, R49, R226, PT ;  /* 0x000000e23100720c */ /* 0x000fc40003f06270 */
[-C--:B------:R-:W-:Y:S02]  /*17080*/  ISETP.GE.AND P5, PT, R78, R225.reuse, PT ;  /* 0x000000e14e00720c */ /* 0x080fe40003fa6270 */
[----:B------:R-:W-:Y:S02]  /*17090*/  FSEL R252, R22, -INF , !P3 ;  /* 0xff80000016fc7808 */ /* 0x000fe40005800000 */
[----:B------:R-:W-:Y:S02]  /*170a0*/  ISETP.GE.AND P3, PT, R55, R225, PT ;  /* 0x000000e13700720c */ /* 0x000fe40003f66270 */
[----:B------:R-:W-:Y:S02]  /*170b0*/  FSEL R14, R14, -INF , P1 ;  /* 0xff8000000e0e7808 */ /* 0x000fe40000800000 */
[----:B------:R-:W-:Y:S02]  /*170c0*/  FSEL R15, R15, -INF , P0 ;  /* 0xff8000000f0f7808 */ /* 0x000fe40000000000 */
[----:B------:R-:W-:-:S02]  /*170d0*/  FSEL R20, R20, -INF , !P5 ;  /* 0xff80000014147808 */ /* 0x000fc40006800000 */
[-C--:B------:R-:W-:Y:S02]  /*170e0*/  ISETP.GE.AND P1, PT, R45, R226.reuse, PT ;  /* 0x000000e22d00720c */ /* 0x080fe40003f26270 */
[----:B------:R-:W-:Y:S02]  /*170f0*/  ISETP.GE.AND P0, PT, R43, R226, PT ;  /* 0x000000e22b00720c */ /* 0x000fe40003f06270 */
[-C--:B------:R-:W-:Y:S02]  /*17100*/  ISETP.GE.AND P5, PT, R73, R225.reuse, PT ;  /* 0x000000e14900720c */ /* 0x080fe40003fa6270 */
[----:B------:R-:W-:Y:S02]  /*17110*/  FSEL R248, R19, -INF , !P3 ;  /* 0xff80000013f87808 */ /* 0x000fe40005800000 */
[----:B------:R-:W-:Y:S02]  /*17120*/  ISETP.GE.AND P3, PT, R45, R225, PT ;  /* 0x000000e12d00720c */ /* 0x000fe40003f66270 */
[----:B------:R-:W-:-:S02]  /*17130*/  FSEL R10, R10, -INF , P1 ;  /* 0xff8000000a0a7808 */ /* 0x000fc40000800000 */
[----:B------:R-:W-:Y:S02]  /*17140*/  FSEL R11, R11, -INF , P0 ;  /* 0xff8000000b0b7808 */ /* 0x000fe40000000000 */
[----:B------:R-:W-:Y:S02]  /*17150*/  FSEL R56, R35, -INF , !P5 ;  /* 0xff80000023387808 */ /* 0x000fe40006800000 */
[----:B------:R-:W-:Y:S02]  /*17160*/  ISETP.GE.AND P0, PT, R51, R226, PT ;  /* 0x000000e23300720c */ /* 0x000fe40003f06270 */
[-C--:B------:R-:W-:Y:S02]  /*17170*/  ISETP.GE.AND P5, PT, R69, R225.reuse, PT ;  /* 0x000000e14500720c */ /* 0x080fe40003fa6270 */
[----:B------:R-:W-:Y:S02]  /*17180*/  FSEL R242, R10, -INF , !P3 ;  /* 0xff8000000af27808 */ /* 0x000fe40005800000 */
[----:B------:R-:W-:-:S02]  /*17190*/  ISETP.GE.AND P3, PT, R51, R225, PT ;  /* 0x000000e13300720c */ /* 0x000fc40003f66270 */
[----:B------:R-:W-:Y:S02]  /*171a0*/  FSEL R7, R7, -INF , P0 ;  /* 0xff80000007077808 */ /* 0x000fe40000000000 */
[----:B------:R-:W-:Y:S02]  /*171b0*/  ISETP.GE.AND P4, PT, R74, R224, PT ;  /* 0x000000e04a00720c */ /* 0x000fe40003f86270 */
[----:B------:R-:W-:Y:S02]  /*171c0*/  FSEL R39, R26, -INF , !P5 ;  /* 0xff8000001a277808 */ /* 0x000fe40006800000 */
[----:B------:R-:W-:Y:S02]  /*171d0*/  ISETP.GE.AND P5, PT, R59, R225, PT ;  /* 0x000000e13b00720c */ /* 0x000fe40003fa6270 */
[----:B------:R-:W-:Y:S02]  /*171e0*/  FSEL R236, R7, -INF , !P3 ;  /* 0xff80000007ec7808 */ /* 0x000fe40005800000 */
[----:B------:R-:W-:-:S02]  /*171f0*/  FSEL R156, R93, -INF , !P4 ;  /* 0xff8000005d9c7808 */ /* 0x000fc40006000000 */
[----:B------:R-:W-:Y:S02]  /*17200*/  FMNMX3.FTZ R7, R41, R54, R58, !PT ;  /* 0x0000003629077276 */ /* 0x000fe4000781003a */
[----:B------:R-:W-:Y:S02]  /*17210*/  ISETP.GE.AND P4, PT, R76, R224, PT ;  /* 0x000000e04c00720c */ /* 0x000fe40003f86270 */
[----:B------:R-:W-:Y:S02]  /*17220*/  FSEL R38, R23, -INF , !P5 ;  /* 0xff80000017267808 */ /* 0x000fe40006800000 */
[----:B------:R-:W-:Y:S02]  /*17230*/  ISETP.GE.AND P5, PT, R53, R225, PT ;  /* 0x000000e13500720c */ /* 0x000fe40003fa6270 */
[----:B------:R-:W-:Y:S02]  /*17240*/  FMNMX3.FTZ R7, R7, R46, R52, !PT ;  /* 0x0000002e07077276 */ /* 0x000fe40007810034 */
[----:B------:R-:W-:-:S02]  /*17250*/  FSEL R154, R112, -INF , !P4 ;  /* 0xff800000709a7808 */ /* 0x000fc40006000000 */
[----:B------:R-:W-:Y:S02]  /*17260*/  ISETP.GE.AND P4, PT, R79, R224, PT ;  /* 0x000000e04f00720c */ /* 0x000fe40003f86270 */
[----:B------:R-:W-:Y:S02]  /*17270*/  FSEL R246, R14, -INF , !P5 ;  /* 0xff8000000ef67808 */ /* 0x000fe40006800000 */
[-C--:B------:R-:W-:Y:S02]  /*17280*/  ISETP.GE.AND P5, PT, R43, R225.reuse, PT ;  /* 0x000000e12b00720c */ /* 0x080fe40003fa6270 */
[----:B------:R-:W-:Y:S02]  /*17290*/  FMNMX3.FTZ R7, R7, R32, R28, !PT ;  /* 0x0000002007077276 */ /* 0x000fe4000781001c */
[----:B------:R-:W-:Y:S02]  /*172a0*/  FSEL R152, R113, -INF , !P4 ;  /* 0xff80000071987808 */ /* 0x000fe40006000000 */
[----:B------:R-:W-:-:S02]  /*172b0*/  ISETP.GE.AND P4, PT, R77, R225, PT ;  /* 0x000000e14d00720c */ /* 0x000fc40003f86270 */
[----:B------:R-:W-:Y:S02]  /*172c0*/  FSEL R240, R11, -INF , !P5 ;  /* 0xff8000000bf07808 */ /* 0x000fe40006800000 */
[----:B------:R-:W-:Y:S02]  /*172d0*/  FMNMX3.FTZ R11, R7, R50, R44, !PT ;  /* 0x00000032070b7276 */ /* 0x000fe4000781002c */
[----:B------:R-:W-:Y:S02]  /*172e0*/  FSEL R4, R4, -INF , !P4 ;  /* 0xff80000004047808 */ /* 0x000fe40006000000 */
[----:B------:R-:W-:Y:S02]  /*172f0*/  ISETP.GE.AND P4, PT, R71, R225, PT ;  /* 0x000000e14700720c */ /* 0x000fe40003f86270 */
[----:B------:R-:W-:Y:S02]  /*17300*/  FMNMX3.FTZ R11, R11, R42, R48, !PT ;  /* 0x0000002a0b0b7276 */ /* 0x000fe40007810030 */
[----:B------:R-:W-:-:S02]  /*17310*/  FSEL R16, R16, -INF , !P4 ;  /* 0xff80000010107808 */ /* 0x000fc40006000000 */
[----:B------:R-:W-:Y:S02]  /*17320*/  FMNMX3.FTZ R11, R11, R36, R182, !PT ;  /* 0x000000240b0b7276 */ /* 0x000fe400078100b6 */
[----:B------:R-:W-:Y:S02]  /*17330*/  ISETP.GE.AND P4, PT, R67, R225, PT ;  /* 0x000000e14300720c */ /* 0x000fe40003f86270 */
[----:B------:R-:W-:Y:S02]  /*17340*/  FMNMX3.FTZ R7, R5, R24, R20, !PT ;  /* 0x0000001805077276 */ /* 0x000fe40007810014 */
[----:B------:R-:W-:Y:S02]  /*17350*/  FMNMX3.FTZ R11, R11, R180, R178, !PT ;  /* 0x000000b40b0b7276 */ /* 0x000fe400078100b2 */
[----:B------:R-:W-:Y:S02]  /*17360*/  FSEL R37, R27, -INF , !P4 ;  /* 0xff8000001b257808 */ /* 0x000fe40006000000 */
[----:B------:R-:W-:-:S02]  /*17370*/  FMNMX3.FTZ R7, R7, R4, R8, !PT ;  /* 0x0000000407077276 */ /* 0x000fc40007810008 */
[-C--:B------:R-:W-:Y:S02]  /*17380*/  ISETP.GE.AND P4, PT, R57, R225.reuse, PT ;  /* 0x000000e13900720c */ /* 0x080fe40003f86270 */
[----:B------:R-:W-:Y:S02]  /*17390*/  FMNMX3.FTZ R11, R11, R176, R228, !PT ;  /* 0x000000b00b0b7276 */ /* 0x000fe400078100e4 */
[----:B------:R-:W-:Y:S02]  /*173a0*/  FMNMX3.FTZ R7, R7, R56, R16, !PT ;  /* 0x0000003807077276 */ /* 0x000fe40007810010 */
[----:B------:R-:W-:Y:S02]  /*173b0*/  FSEL R250, R18, -INF , !P4 ;  /* 0xff80000012fa7808 */ /* 0x000fe40006000000 */
[----:B------:R-:W-:Y:S02]  /*173c0*/  ISETP.GE.AND P4, PT, R49, R225, PT ;  /* 0x000000e13100720c */ /* 0x000fe40003f86270 */
[----:B------:R-:W-:-:S02]  /*173d0*/  ISETP.GE.AND P1, PT, R47, R226, PT ;  /* 0x000000e22f00720c */ /* 0x000fc40003f26270 */
[----:B------:R-:W-:Y:S02]  /*173e0*/  FMNMX3.FTZ R11, R11, R194, R234, !PT ;  /* 0x000000c20b0b7276 */ /* 0x000fe400078100ea */
[----:B------:R-:W-:Y:S02]  /*173f0*/  FMNMX3.FTZ R7, R7, R12, R39, !PT ;  /* 0x0000000c07077276 */ /* 0x000fe40007810027 */
[----:B------:R-:W-:Y:S02]  /*17400*/  FSEL R244, R15, -INF , !P4 ;  /* 0xff8000000ff47808 */ /* 0x000fe40006000000 */
[----:B------:R-:W-:Y:S02]  /*17410*/  ISETP.GE.AND P4, PT, R47, R225, PT ;  /* 0x000000e12f00720c */ /* 0x000fe40003f86270 */
[----:B------:R-:W-:Y:S02]  /*17420*/  FSEL R6, R6, -INF , P1 ;  /* 0xff80000006067808 */ /* 0x000fe40000800000 */
[----:B------:R-:W-:-:S02]  /*17430*/  FMNMX3.FTZ R11, R11, R202, R232, !PT ;  /* 0x000000ca0b0b7276 */ /* 0x000fc400078100e8 */
[-C--:B------:R-:W-:Y:S02]  /*17440*/  ISETP.GE.AND P1, PT, R33, R226.reuse, PT ;  /* 0x000000e22100720c */ /* 0x080fe40003f26270 */
[----:B------:R-:W-:Y:S02]  /*17450*/  ISETP.GE.AND P0, PT, R29, R226, PT ;  /* 0x000000e21d00720c */ /* 0x000fe40003f06270 */
[----:B------:R-:W-:Y:S02]  /*17460*/  FMNMX3.FTZ R7, R7, R37, R252, !PT ;  /* 0x0000002507077276 */ /* 0x000fe400078100fc */
[----:B------:R-:W-:Y:S02]  /*17470*/  FSEL R238, R6, -INF , !P4 ;  /* 0xff80000006ee7808 */ /* 0x000fe40006000000 */
[----:B------:R-:W-:Y:S02]  /*17480*/  FMNMX3.FTZ R11, R11, R230, R204, !PT ;  /* 0x000000e60b0b7276 */ /* 0x000fe400078100cc */
[----:B------:R-:W-:-:S02]  /*17490*/  ISETP.GE.AND P5, PT, R33, R225, PT ;  /* 0x000000e12100720c */ /* 0x000fc40003fa6270 */
[----:B------:R-:W-:Y:S02]  /*174a0*/  ISETP.GE.AND P4, PT, R29, R225, PT ;  /* 0x000000e11d00720c */ /* 0x000fe40003f86270 */
[----:B------:R-:W-:Y:S02]  /*174b0*/  FSEL R110, R110, -INF , P1 ;  /* 0xff8000006e6e7808 */ /* 0x000fe40000800000 */
[----:B------:R-:W-:Y:S02]  /*174c0*/  FSEL R111, R111, -INF , P0 ;  /* 0xff8000006f6f7808 */ /* 0x000fe40000000000 */
[----:B------:R-:W-:Y:S02]  /*174d0*/  FMNMX3.FTZ R7, R7, R38, R250, !PT ;  /* 0x0000002607077276 */ /* 0x000fe400078100fa */
[----:B------:R-:W-:Y:S02]  /*174e0*/  ISETP.GE.AND P0, PT, R21, R226, PT ;  /* 0x000000e21500720c */ /* 0x000fe40003f06270 */
[----:B------:R-:W-:-:S02]  /*174f0*/  FMNMX3.FTZ R11, R11, R192, R174, !PT ;  /* 0x000000c00b0b7276 */ /* 0x000fc400078100ae */
[----:B------:R-:W-:Y:S02]  /*17500*/  FSEL R190, R110, -INF , !P5 ;  /* 0xff8000006ebe7808 */ /* 0x000fe40006800000 */
[----:B------:R-:W-:Y:S02]  /*17510*/  FSEL R188, R111, -INF , !P4 ;  /* 0xff8000006fbc7808 */ /* 0x000fe40006000000 */
[----:B------:R-:W-:Y:S02]  /*17520*/  FMNMX3.FTZ R7, R7, R248, R246, !PT ;  /* 0x000000f807077276 */ /* 0x000fe400078100f6 */
[----:B------:R-:W-:Y:S02]  /*17530*/  ISETP.GE.AND P5, PT, R21, R225, PT ;  /* 0x000000e11500720c */ /* 0x000fe40003fa6270 */
[----:B------:R-:W-:Y:S02]  /*17540*/  ISETP.GE.AND P4, PT, R17, R226, PT ;  /* 0x000000e21100720c */ /* 0x000fe40003f86270 */
[----:B------:R-:W-:-:S02]  /*17550*/  FSEL R107, R107, -INF , P0 ;  /* 0xff8000006b6b7808 */ /* 0x000fc40000000000 */
[----:B------:R-:W-:Y:S02]  /*17560*/  ISETP.GE.AND P1, PT, R25, R226, PT ;  /* 0x000000e21900720c */ /* 0x000fe40003f26270 */
[----:B------:R-:W-:Y:S02]  /*17570*/  FMNMX3.FTZ R11, R11, R172, R170, !PT ;  /* 0x000000ac0b0b7276 */ /* 0x000fe400078100aa */
[----:B------:R-:W-:Y:S02]  /*17580*/  FMNMX3.FTZ R7, R7, R244, R242, !PT ;  /* 0x000000f407077276 */ /* 0x000fe400078100f2 */
[----:B------:R-:W-:Y:S02]  /*17590*/  FSEL R184, R107, -INF , !P5 ;  /* 0xff8000006bb87808 */ /* 0x000fe40006800000 */
[----:B------:R-:W-:Y:S02]  /*175a0*/  FSEL R102, R102, -INF , P4 ;  /* 0xff80000066667808 */ /* 0x000fe40002000000 */
[----:B------:R-:W-:-:S02]  /*175b0*/  ISETP.GE.AND P3, PT, R25, R225, PT ;  /* 0x000000e11900720c */ /* 0x000fc40003f66270 */
[----:B------:R-:W-:Y:S02]  /*175c0*/  FSEL R106, R106, -INF , P1 ;  /* 0xff8000006a6a7808 */ /* 0x000fe40000800000 */
[-C--:B------:R-:W-:Y:S02]  /*175d0*/  ISETP.GE.AND P0, PT, R13, R226.reuse, PT ;  /* 0x000000e20d00720c */ /* 0x080fe40003f06270 */
[C---:B------:R-:W-:Y:S02]  /*175e0*/  ISETP.GE.AND P5, PT, R9.reuse, R226, PT ;  /* 0x000000e20900720c */ /* 0x040fe40003fa6270 */
[----:B------:R-:W-:Y:S02]  /*175f0*/  ISETP.GE.AND P4, PT, R9, R225, PT ;  /* 0x000000e10900720c */ /* 0x000fe40003f86270 */
[----:B------:R-:W-:Y:S02]  /*17600*/  FMNMX3.FTZ R9, R11, R168, R158, !PT ;  /* 0x000000a80b097276 */ /* 0x000fe4000781009e */
[----:B------:R-:W-:-:S02]  /*17610*/  FMNMX3.FTZ R7, R7, R240, R238, !PT ;  /* 0x000000f007077276 */ /* 0x000fc400078100ee */
[-C--:B------:R-:W-:Y:S02]  /*17620*/  ISETP.GE.AND P1, PT, R17, R225.reuse, PT ;  /* 0x000000e11100720c */ /* 0x080fe40003f26270 */
[----:B------:R-:W-:Y:S02]  /*17630*/  FSEL R186, R106, -INF , !P3 ;  /* 0xff8000006aba7808 */ /* 0x000fe40005800000 */
[----:B------:R-:W-:Y:S02]  /*17640*/  FSEL R103, R103, -INF , P0 ;  /* 0xff80000067677808 */ /* 0x000fe40000000000 */
[----:B------:R-:W-:Y:S02]  /*17650*/  ISETP.GE.AND P3, PT, R13, R225, PT ;  /* 0x000000e10d00720c */ /* 0x000fe40003f66270 */
[----:B------:R-:W-:Y:S02]  /*17660*/  ISETP.GE.AND P0, PT, R70, R226, PT ;  /* 0x000000e24600720c */ /* 0x000fe40003f06270 */
[----:B------:R-:W-:-:S02]  /*17670*/  FMNMX3.FTZ R9, R9, R156, R154, !PT ;  /* 0x0000009c09097276 */ /* 0x000fc4000781009a */
[----:B------:R-:W-:Y:S02]  /*17680*/  FMNMX3.FTZ R7, R7, R236, R190, !PT ;  /* 0x000000ec07077276 */ /* 0x000fe400078100be */
[----:B------:R-:W-:Y:S02]  /*17690*/  FSEL R166, R102, -INF , !P1 ;  /* 0xff80000066a67808 */ /* 0x000fe40004800000 */
[----:B------:R-:W-:Y:S02]  /*176a0*/  ISETP.GE.AND P1, PT, R70, R225, PT ;  /* 0x000000e14600720c */ /* 0x000fe40003f26270 */
[----:B------:R-:W-:Y:S02]  /*176b0*/  FSEL R164, R103, -INF , !P3 ;  /* 0xff80000067a47808 */ /* 0x000fe40005800000 */
[----:B------:R-:W-:Y:S02]  /*176c0*/  FSEL R99, R99, -INF , P0 ;  /* 0xff80000063637808 */ /* 0x000fe40000000000 */
[----:B------:R-:W-:-:S02]  /*176d0*/  FMNMX.FTZ R14, R152, R9, !PT ;  /* 0x00000009980e7209 */ /* 0x000fc40007810000 */
[----:B------:R-:W-:Y:S02]  /*176e0*/  ISETP.GE.AND P3, PT, R72, R226, PT ;  /* 0x000000e24800720c */ /* 0x000fe40003f66270 */
[----:B------:R-:W-:Y:S02]  /*176f0*/  FSEL R98, R98, -INF , P5 ;  /* 0xff80000062627808 */ /* 0x000fe40002800000 */
[----:B------:R-:W-:Y:S01]  /*17700*/  FMNMX3.FTZ R7, R7, R188, R186, !PT ;  /* 0x000000bc07077276 */ /* 0x000fe200078100ba */
[----:B------:R-:W1:Y:S01]  /*17710*/  SHFL.BFLY PT, R9, R14, 0x2, 0x1f ;  /* 0x0c401f000e097f89 */ /* 0x000e6200000e0000 */
[----:B------:R-:W-:Y:S02]  /*17720*/  ISETP.GE.AND P0, PT, R74, R226, PT ;  /* 0x000000e24a00720c */ /* 0x000fe40003f06270 */
[----:B------:R-:W-:Y:S02]  /*17730*/  FSEL R160, R99, -INF , !P1 ;  /* 0xff80000063a07808 */ /* 0x000fe40004800000 */
[----:B------:R-:W-:-:S02]  /*17740*/  ISETP.GE.AND P5, PT, R72, R225, PT ;  /* 0x000000e14800720c */ /* 0x000fc40003fa6270 */
[----:B------:R-:W-:Y:S02]  /*17750*/  FSEL R162, R98, -INF , !P4 ;  /* 0xff80000062a27808 */ /* 0x000fe40006000000 */
[----:B------:R-:W-:Y:S02]  /*17760*/  ISETP.GE.AND P1, PT, R76, R226, PT ;  /* 0x000000e24c00720c */ /* 0x000fe40003f26270 */
[----:B------:R-:W-:Y:S02]  /*17770*/  FSEL R94, R94, -INF , P3 ;  /* 0xff8000005e5e7808 */ /* 0x000fe40001800000 */
[----:B------:R-:W-:Y:S02]  /*17780*/  FMNMX3.FTZ R7, R7, R184, R166, !PT ;  /* 0x000000b807077276 */ /* 0x000fe400078100a6 */
[----:B------:R-:W-:Y:S02]  /*17790*/  FSEL R95, R95, -INF , P0 ;  /* 0xff8000005f5f7808 */ /* 0x000fe40000000000 */
[----:B------:R-:W-:-:S02]  /*177a0*/  ISETP.GE.AND P4, PT, R74, R225, PT ;  /* 0x000000e14a00720c */ /* 0x000fc40003f86270 */
[-C--:B------:R-:W-:Y:S02]  /*177b0*/  ISETP.GE.AND P3, PT, R76, R225.reuse, PT ;  /* 0x000000e14c00720c */ /* 0x080fe40003f66270 */
[----:B------:R-:W-:Y:S02]  /*177c0*/  ISETP.GE.AND P0, PT, R79, R226, PT ;  /* 0x000000e24f00720c */ /* 0x000fe40003f06270 */
[----:B------:R-:W-:Y:S02]  /*177d0*/  FSEL R114, R114, -INF , P1 ;  /* 0xff80000072727808 */ /* 0x000fe40000800000 */
[----:B------:R-:W-:Y:S02]  /*177e0*/  FSEL R150, R94, -INF , !P5 ;  /* 0xff8000005e967808 */ /* 0x000fe40006800000 */
[----:B------:R-:W-:Y:S02]  /*177f0*/  FMNMX3.FTZ R7, R7, R164, R162, !PT ;  /* 0x000000a407077276 */ /* 0x000fe400078100a2 */
[----:B------:R-:W-:-:S02]  /*17800*/  ISETP.GE.AND P1, PT, R79, R225, PT ;  /* 0x000000e14f00720c */ /* 0x000fc40003f26270 */
[----:B------:R-:W-:Y:S02]  /*17810*/  FSEL R115, R115, -INF , P0 ;  /* 0xff80000073737808 */ /* 0x000fe40000000000 */
[----:B------:R-:W-:Y:S02]  /*17820*/  FSEL R148, R95, -INF , !P4 ;  /* 0xff8000005f947808 */ /* 0x000fe40006000000 */
[----:B------:R-:W-:Y:S02]  /*17830*/  FSEL R146, R114, -INF , !P3 ;  /* 0xff80000072927808 */ /* 0x000fe40005800000 */
[----:B------:R-:W-:Y:S02]  /*17840*/  FMNMX3.FTZ R7, R7, R160, R150, !PT ;  /* 0x000000a007077276 */ /* 0x000fe40007810096 */
[----:B------:R-:W-:Y:S02]  /*17850*/  FSEL R144, R115, -INF , !P1 ;  /* 0xff80000073907808 */ /* 0x000fe40004800000 */
[----:B------:R-:W-:-:S04]  /*17860*/  FMNMX3.FTZ R7, R7, R148, R146, !PT ;  /* 0x0000009407077276 */ /* 0x000fc80007810092 */
[----:B------:R-:W-:Y:S02]  /*17870*/  FMNMX.FTZ R10, R144, R7, !PT ;  /* 0x00000007900a7209 */ /* 0x000fe40007810000 */
[----:B-1----:R-:W-:-:S03]  /*17880*/  FMNMX.FTZ R9, R14, R9, !PT ;  /* 0x000000090e097209 */ /* 0x002fc60007810000 */
[----:B------:R-:W1:Y:S04]  /*17890*/  SHFL.BFLY PT, R7, R10, 0x2, 0x1f ;  /* 0x0c401f000a077f89 */ /* 0x000e6800000e0000 */
[----:B------:R-:W3:Y:S01]  /*178a0*/  SHFL.BFLY PT, R134, R9, 0x1, 0x1f ;  /* 0x0c201f0009867f89 */ /* 0x000ee200000e0000 */
[----:B------:R-:W-:Y:S01]  /*178b0*/  IMAD.IADD R67, R68, 0x1, R3 ;  /* 0x0000000144437824 */ /* 0x000fe200078e0203 */
[----:B-1----:R-:W-:-:S05]  /*178c0*/  FMNMX.FTZ R7, R10, R7, !PT ;  /* 0x000000070a077209 */ /* 0x002fca0007810000 */
[----:B------:R-:W1:Y:S01]  /*178d0*/  SHFL.BFLY PT, R6, R7, 0x1, 0x1f ;  /* 0x0c201f0007067f89 */ /* 0x000e6200000e0000 */
[----:B---3--:R-:W-:-:S04]  /*178e0*/  FMNMX.FTZ R134, R9, R134, !PT ;  /* 0x0000008609867209 */ /* 0x008fc80007810000 */
[----:B------:R-:W-:Y:S01]  /*178f0*/  FSETP.NEU.FTZ.AND P0, PT, R134, -INF , PT ;  /* 0xff8000008600780b */ /* 0x000fe20003f1d000 */
[----:B--2---:R-:W-:Y:S01]  /*17900*/  FMUL.FTZ R145, R142, R134 ;  /* 0x000000868e917220 */ /* 0x004fe20000410000 */
[----:B------:R-:W-:-:S04]  /*17910*/  LEA R67, R67, UR6, 0x1 ;  /* 0x0000000643437c11 */ /* 0x000fc8000f8e08ff */
[----:B------:R-:W-:Y:S01]  /*17920*/  FSEL R145, R145, RZ, P0 ;  /* 0x000000ff91917208 */ /* 0x000fe20000000000 */
[----:B------:R-:W-:Y:S04]  /*17930*/  LDSM.16.MT88.4 R124, [R67+0xc000] ;  /* 0x00c00000437c783b */ /* 0x000fe80000004200 */
[-C--:B------:R-:W-:Y:S01]  /*17940*/  FFMA.FTZ R65, R46, R142.reuse, -R145 ;  /* 0x0000008e2e417223 */ /* 0x080fe20000010891 */
[----:B------:R-:W-:Y:S02]  /*17950*/  IMAD.IADD R46, R64, 0x1, R67 ;  /* 0x00000001402e7824 */ /* 0x000fe400078e0243 */
[----:B------:R-:W-:Y:S01]  /*17960*/  FFMA.FTZ R140, R41, R142, -R145 ;  /* 0x0000008e298c7223 */ /* 0x000fe20000010891 */
[----:B------:R-:W-:Y:S01]  /*17970*/  LDSM.16.MT88.4 R92, [R67+0x10000] ;  /* 0x01000000435c783b */ /* 0x000fe20000004200 */
[C---:B------:R-:W-:Y:S01]  /*17980*/  IMAD.IADD R41, R66.reuse, 0x1, R46 ;  /* 0x0000000142297824 */ /* 0x040fe200078e022e */
[----:B-1----:R-:W-:Y:S01]  /*17990*/  FMNMX.FTZ R3, R7, R6, !PT ;  /* 0x0000000607037209 */ /* 0x002fe20007810000 */
[----:B------:R-:W-:-:S03]  /*179a0*/  IMAD.IADD R143, R66, 0x1, R67 ;  /* 0x00000001428f7824 */ /* 0x000fc600078e0243 */
[----:B------:R-:W1:Y:S01]  /*179b0*/  LDSM.16.MT88.4 R100, [R41+0xc000] ;  /* 0x00c000002964783b */ /* 0x000e620000004200 */
[----:B------:R-:W-:Y:S01]  /*179c0*/  FSETP.NEU.FTZ.AND P0, PT, R3, -INF , PT ;  /* 0xff8000000300780b */ /* 0x000fe20003f1d000 */
[----:B------:R-:W-:Y:S02]  /*179d0*/  FMUL.FTZ R141, R142, R3 ;  /* 0x000000038e8d7220 */ /* 0x000fe40000410000 */
[----:B------:R-:W2:Y:S03]  /*179e0*/  LDSM.16.MT88.4 R116, [R143+0xc000] ;  /* 0x00c000008f74783b */ /* 0x000ea60000004200 */
[----:B------:R-:W-:Y:S01]  /*179f0*/  FSEL R141, R141, RZ, P0 ;  /* 0x000000ff8d8d7208 */ /* 0x000fe20000000000 */
[----:B------:R-:W3:Y:S01]  /*17a00*/  LDSM.16.MT88.4 R84, [R143+0x10000] ;  /* 0x010000008f54783b */ /* 0x000ee20000004200 */
[-CC-:B------:R-:W-:Y:S01]  /*17a10*/  FFMA.FTZ R139, R54, R142.reuse, -R145.reuse ;  /* 0x0000008e368b7223 */ /* 0x180fe20000010891 */
[----:B------:R-:W-:-:S02]  /*17a20*/  FFMA.FTZ R136, R58, R142, -R145 ;  /* 0x0000008e3a887223 */ /* 0x000fc40000010891 */
[-CC-:B------:R-:W-:Y:S01]  /*17a30*/  FFMA.FTZ R138, R5, R142.reuse, -R141.reuse ;  /* 0x0000008e058a7223 */ /* 0x180fe2000001088d */
[----:B------:R-:W4:Y:S01]  /*17a40*/  LDSM.16.MT88.4 R108, [R46+0xc000] ;  /* 0x00c000002e6c783b */ /* 0x000f220000004200 */
[-CC-:B------:R-:W-:Y:S01]  /*17a50*/  FFMA.FTZ R59, R4, R142.reuse, -R141.reuse ;  /* 0x0000008e043b7223 */ /* 0x180fe2000001088d */
[-CC-:B------:R-:W-:Y:S02]  /*17a60*/  FFMA.FTZ R137, R24, R142.reuse, -R141.reuse ;  /* 0x0000008e18897223 */ /* 0x180fe4000001088d */
[----:B------:R-:W5:Y:S01]  /*17a70*/  LDSM.16.MT88.4 R76, [R46+0x10000] ;  /* 0x010000002e4c783b */ /* 0x000f620000004200 */
[----:B------:R-:W-:-:S03]  /*17a80*/  FFMA.FTZ R66, R20, R142, -R141 ;  /* 0x0000008e14427223 */ /* 0x000fc6000001088d */
[----:B------:R-:W5:Y:S01]  /*17a90*/  LDSM.16.MT88.4 R4, [R41+0x10000] ;  /* 0x010000002904783b */ /* 0x000f620000004200 */
[----:B------:R-:W-:Y:S01]  /*17aa0*/  MUFU.EX2 R140, R140 ;  /* 0x0000008c008c7308 */ /* 0x000fe20000000800 */
[-C--:B------:R-:W-:Y:S02]  /*17ab0*/  FFMA.FTZ R43, R8, R142.reuse, -R141 ;  /* 0x0000008e082b7223 */ /* 0x080fe4000001088d */
[----:B------:R-:W5:Y:S01]  /*17ac0*/  LDSM.16.MT88.4 R8, [R41+0xc800] ;  /* 0x00c800002908783b */ /* 0x000f620000004200 */
[----:B------:R-:W1:Y:S04]  /*17ad0*/  MUFU.EX2 R139, R139 ;  /* 0x0000008b008b7308 */ /* 0x000e680000000800 */
[----:B------:R-:W-:Y:S01]  /*17ae0*/  MUFU.EX2 R65, R65 ;  /* 0x0000004100417308 */ /* 0x000fe20000000800 */
[-CC-:B------:R-:W-:Y:S01]  /*17af0*/  FFMA.FTZ R58, R52, R142.reuse, -R145.reuse ;  /* 0x0000008e343a7223 */ /* 0x180fe20000010891 */
[-CC-:B------:R-:W-:Y:S01]  /*17b00*/  FFMA.FTZ R57, R32, R142.reuse, -R145.reuse ;  /* 0x0000008e20397223 */ /* 0x180fe20000010891 */
[-CC-:B------:R-:W-:Y:S01]  /*17b10*/  FFMA.FTZ R54, R28, R142.reuse, -R145.reuse ;  /* 0x0000008e1c367223 */ /* 0x180fe20000010891 */
[----:B------:R-:W2:Y:S01]  /*17b20*/  MUFU.EX2 R136, R136 ;  /* 0x0000008800887308 */ /* 0x000ea20000000800 */
[-C--:B------:R-:W-:Y:S01]  /*17b30*/  FFMA.FTZ R53, R50, R142.reuse, -R145 ;  /* 0x0000008e32357223 */ /* 0x080fe20000010891 */
[-CC-:B------:R-:W-:Y:S01]  /*17b40*/  FFMA.FTZ R55, R56, R142.reuse, -R141.reuse ;  /* 0x0000008e38377223 */ /* 0x180fe2000001088d */
[--C-:B------:R-:W-:Y:S01]  /*17b50*/  FFMA.FTZ R51, R12, R142, -R141.reuse ;  /* 0x0000008e0c337223 */ /* 0x100fe2000001088d */
[----:B------:R-:W-:Y:S01]  /*17b60*/  MUFU.EX2 R138, R138 ;  /* 0x0000008a008a7308 */ /* 0x000fe20000000800 */
[----:B------:R-:W-:Y:S03]  /*17b70*/  LDSM.16.MT88.4 R24, [R67+0xc800] ;  /* 0x00c800004318783b */ /* 0x000fe60000004200 */
[----:B------:R-:W3:Y:S01]  /*17b80*/  MUFU.EX2 R137, R137 ;  /* 0x0000008900897308 */ /* 0x000ee20000000800 */
[----:B------:R-:W-:Y:S03]  /*17b90*/  LDSM.16.MT88.4 R20, [R46+0xc800] ;  /* 0x00c800002e14783b */ /* 0x000fe60000004200 */
[----:B------:R-:W-:Y:S04]  /*17ba0*/  MUFU.EX2 R66, R66 ;  /* 0x0000004200427308 */ /* 0x000fe80000000800 */
[----:B------:R-:W4:Y:S01]  /*17bb0*/  MUFU.EX2 R59, R59 ;  /* 0x0000003b003b7308 */ /* 0x000f220000000800 */
[----:B-1----:R-:W-:Y:S01]  /*17bc0*/  F2FP.F16.F32.PACK_AB R68, R139, R140 ;  /* 0x0000008c8b44723e */ /* 0x002fe200000000ff */
[----:B------:R-:W-:Y:S01]  /*17bd0*/  FFMA.FTZ R52, R16, R142, -R141 ;  /* 0x0000008e10347223 */ /* 0x000fe2000001088d */
[----:B--2---:R-:W-:Y:S01]  /*17be0*/  F2FP.F16.F32.PACK_AB R70, R65, R136 ;  /* 0x000000884146723e */ /* 0x004fe200000000ff */
[----:B------:R-:W-:Y:S01]  /*17bf0*/  MUFU.EX2 R58, R58 ;  /* 0x0000003a003a7308 */ /* 0x000fe20000000800 */
[----:B------:R-:W1:Y:S01]  /*17c00*/  LDSM.16.MT88.4 R12, [R46+0x10800] ;  /* 0x010800002e0c783b */ /* 0x000e620000004200 */
[----:B---3--:R-:W-:-:S02]  /*17c10*/  F2FP.F16.F32.PACK_AB R69, R137, R138 ;  /* 0x0000008a8945723e */ /* 0x008fc400000000ff */
[----:B------:R-:W2:Y:S01]  /*17c20*/  MUFU.EX2 R57, R57 ;  /* 0x0000003900397308 */ /* 0x000ea20000000800 */
[----:B------:R-:W3:Y:S04]  /*17c30*/  LDSM.16.MT88.4 R32, [R143+0xc800] ;  /* 0x00c800008f20783b */ /* 0x000ee80000004200 */
[----:B------:R-:W-:Y:S01]  /*17c40*/  LDSM.16.MT88.4 R28, [R143+0x10800] ;  /* 0x010800008f1c783b */ /* 0x000fe20000004200 */
[----:B----4-:R-:W-:Y:S01]  /*17c50*/  F2FP.F16.F32.PACK_AB R71, R59, R66 ;  /* 0x000000423b47723e */ /* 0x010fe200000000ff */
[----:B------:R-:W-:Y:S02]  /*17c60*/  MUFU.EX2 R54, R54 ;  /* 0x0000003600367308 */ /* 0x000fe40000000800 */
[----:B------:R-:W-:Y:S02]  /*17c70*/  LDSM.16.MT88.4 R16, [R67+0x10800] ;  /* 0x010800004310783b */ /* 0x000fe40000004200 */
[----:B------:R-:W-:Y:S02]  /*17c80*/  MUFU.EX2 R53, R53 ;  /* 0x0000003500357308 */ /* 0x000fe40000000800 */
[C---:B------:R-:W-:Y:S02]  /*17c90*/  HMMA.16816.F32 R104, R68.reuse, R100, RZ ;  /* 0x000000644468723c */ /* 0x040fe400000018ff */
[----:B------:R-:W-:Y:S04]  /*17ca0*/  MUFU.EX2 R56, R43 ;  /* 0x0000002b00387308 */ /* 0x000fe80000000800 */
[----:B------:R-:W4:Y:S02]  /*17cb0*/  MUFU.EX2 R55, R55 ;  /* 0x0000003700377308 */ /* 0x000f240000000800 */
[C---:B------:R-:W-:Y:S02]  /*17cc0*/  HMMA.16816.F32 R100, R68.reuse, R102, RZ ;  /* 0x000000664464723c */ /* 0x040fe400000018ff */
[----:B------:R-:W-:Y:S04]  /*17cd0*/  MUFU.EX2 R52, R52 ;  /* 0x0000003400347308 */ /* 0x000fe80000000800 */
[----:B------:R-:W1:Y:S02]  /*17ce0*/  MUFU.EX2 R51, R51 ;  /* 0x0000003300337308 */ /* 0x000e640000000800 */
        /* <DEDUP_REMOVED lines=13> */
[----:B--2---:R-:W-:-:S02]  /*17dc0*/  F2FP.F16.F32.PACK_AB R4, R57, R58 ;  /* 0x0000003a3904723e */ /* 0x004fc400000000ff */
[----:B----4-:R-:W-:-:S05]  /*17dd0*/  F2FP.F16.F32.PACK_AB R5, R55, R56 ;  /* 0x000000383705723e */ /* 0x010fca00000000ff */
[----:B------:R-:W-:Y:S01]  /*17de0*/  HMMA.16816.F32 R68, R68, R6, RZ ;  /* 0x000000064444723c */ /* 0x000fe200000018ff */
[----:B------:R-:W-:Y:S02]  /*17df0*/  F2FP.F16.F32.PACK_AB R6, R53, R54 ;  /* 0x000000363506723e */ /* 0x000fe400000000ff */
[----:B-1----:R-:W-:-:S07]  /*17e00*/  F2FP.F16.F32.PACK_AB R7, R51, R52 ;  /* 0x000000343307723e */ /* 0x002fce00000000ff */
[C---:B------:R-:W-:Y:S08]  /*17e10*/  HMMA.16816.F32 R104, R4.reuse, R8, R104 ;  /* 0x000000080468723c */ /* 0x040ff00000001868 */
[C---:B------:R-:W-:Y:S01]  /*17e20*/  HMMA.16816.F32 R100, R4.reuse, R10, R100 ;  /* 0x0000000a0464723c */ /* 0x040fe20000001864 */
[----:B------:R-:W1:Y:S07]  /*17e30*/  LDSM.16.MT88.4 R8, [R41+0x10800] ;  /* 0x010800002908783b */ /* 0x000e6e0000004200 */
[C---:B------:R-:W-:Y:S08]  /*17e40*/  HMMA.16816.F32 R80, R4.reuse, R12, R80 ;  /* 0x0000000c0450723c */ /* 0x040ff00000001850 */
[C---:B------:R-:W-:Y:S01]  /*17e50*/  HMMA.16816.F32 R76, R4.reuse, R14, R76 ;  /* 0x0000000e044c723c */ /* 0x040fe2000000184c */
[----:B------:R-:W2:Y:S07]  /*17e60*/  LDSM.16.MT88.4 R12, [R67+0x11000] ;  /* 0x01100000430c783b */ /* 0x000eae0000004200 */
[C---:B---3--:R-:W-:Y:S08]  /*17e70*/  HMMA.16816.F32 R120, R4.reuse, R32, R120 ;  /* 0x000000200478723c */ /* 0x048ff00000001878 */
        /* <DEDUP_REMOVED lines=131> */
[----:B------:R-:W-:Y:S03]  /*186b0*/  LDSM.16.MT88.4 R32, [R143+0xe800] ;  /* 0x00e800008f20783b */ /* 0x000fe60000004200 */
[C---:B------:R-:W-:Y:S08]  /*186c0*/  HMMA.16816.F32 R104, R4.reuse, R12, R104 ;  /* 0x0000000c0468723c */ /* 0x040ff00000001868 */
[C---:B------:R-:W-:Y:S01]  /*186d0*/  HMMA.16816.F32 R100, R4.reuse, R14, R100 ;  /* 0x0000000e0464723c */ /* 0x040fe20000001864 */
[----:B------:R-:W2:Y:S07]  /*186e0*/  LDSM.16.MT88.4 R12, [R41+0x12000] ;  /* 0x01200000290c783b */ /* 0x000eae0000004200 */
[C---:B------:R-:W-:Y:S08]  /*186f0*/  HMMA.16816.F32 R96, R4.reuse, R8, R96 ;  /* 0x000000080460723c */ /* 0x040ff00000001860 */
[C---:B------:R-:W-:Y:S01]  /*18700*/  HMMA.16816.F32 R92, R4.reuse, R10, R92 ;  /* 0x0000000a045c723c */ /* 0x040fe2000000185c */
[----:B------:R-:W3:Y:S07]  /*18710*/  LDSM.16.MT88.4 R8, [R41+0xe800] ;  /* 0x00e800002908783b */ /* 0x000eee0000004200 */
[C---:B------:R-:W-:Y:S01]  /*18720*/  HMMA.16816.F32 R80, R4.reuse, R36, R80 ;  /* 0x000000240450723c */ /* 0x040fe20000001850 */
[-CC-:B------:R-:W-:Y:S01]  /*18730*/  FFMA.FTZ R36, R186, R142.reuse, -R141.reuse ;  /* 0x0000008eba247223 */ /* 0x180fe2000001088d */
[----:B------:R-:W-:Y:S01]  /*18740*/  FFMA.FTZ R37, R184, R142, -R141 ;  /* 0x0000008eb8257223 */ /* 0x000fe2000001088d */
[----:B------:R-:W-:Y:S04]  /*18750*/  MUFU.EX2 R163, R163 ;  /* 0x000000a300a37308 */ /* 0x000fe80000000800 */
[----:B------:R-:W4:Y:S04]  /*18760*/  MUFU.EX2 R204, R230 ;  /* 0x000000e600cc7308 */ /* 0x000f280000000800 */
        /* <DEDUP_REMOVED lines=18> */
[C---:B------:R-:W-:Y:S08]  /*18890*/  HMMA.16816.F32 R76, R4.reuse, R38, R76 ;  /* 0x00000026044c723c */ /* 0x040ff0000000184c */
        /* <DEDUP_REMOVED lines=16> */
[-CC-:B------:R-:W-:Y:S01]  /*189a0*/  FFMA.FTZ R171, R164, R142.reuse, -R141.reuse ;  /* 0x0000008ea4ab7223 */ /* 0x180fe2000001088d */
[-C--:B------:R-:W-:Y:S01]  /*189b0*/  FFMA.FTZ R173, R160, R142.reuse, -R141 ;  /* 0x0000008ea0ad7223 */ /* 0x080fe2000001088d */
[-C--:B------:R-:W-:Y:S01]  /*189c0*/  FFMA.FTZ R170, R168, R142.reuse, -R145 ;  /* 0x0000008ea8aa7223 */ /* 0x080fe20000010891 */
[-CC-:B------:R-:W-:Y:S01]  /*189d0*/  FFMA.FTZ R168, R166, R142.reuse, -R141.reuse ;  /* 0x0000008ea6a87223 */ /* 0x180fe2000001088d */
[----:B------:R-:W-:Y:S01]  /*189e0*/  FFMA.FTZ R162, R162, R142, -R141 ;  /* 0x0000008ea2a27223 */ /* 0x000fe2000001088d */
[C---:B------:R-:W-:Y:S01]  /*189f0*/  HMMA.16816.F32 R96, R4.reuse, R16, R96 ;  /* 0x000000100460723c */ /* 0x040fe20000001860 */
[----:B------:R-:W-:Y:S07]  /*18a00*/  MUFU.EX2 R38, R38 ;  /* 0x0000002600267308 */ /* 0x000fee0000000800 */
[C---:B--2---:R-:W-:Y:S08]  /*18a10*/  HMMA.16816.F32 R72, R4.reuse, R8, R72 ;  /* 0x000000080448723c */ /* 0x044ff00000001848 */
[C---:B------:R-:W-:Y:S01]  /*18a20*/  HMMA.16816.F32 R68, R4.reuse, R10, R68 ;  /* 0x0000000a0444723c */ /* 0x040fe20000001844 */
[----:B------:R-:W2:Y:S01]  /*18a30*/  LDSM.16.MT88.4 R8, [R46+0x13000] ;  /* 0x013000002e08783b */ /* 0x000ea20000004200 */
[----:B------:R-:W3:Y:S04]  /*18a40*/  MUFU.EX2 R169, R169 ;  /* 0x000000a900a97308 */ /* 0x000ee80000000800 */
[----:B------:R-:W-:Y:S02]  /*18a50*/  MUFU.EX2 R39, R39 ;  /* 0x0000002700277308 */ /* 0x000fe40000000800 */
[C---:B------:R-:W-:Y:S01]  /*18a60*/  HMMA.16816.F32 R92, R4.reuse, R18, R92 ;  /* 0x00000012045c723c */ /* 0x040fe2000000185c */
[----:B------:R-:W4:Y:S01]  /*18a70*/  LDSM.16.MT88.4 R16, [R41+0xf000] ;  /* 0x00f000002910783b */ /* 0x000f220000004200 */
[----:B------:R-:W5:Y:S04]  /*18a80*/  MUFU.EX2 R166, R170 ;  /* 0x000000aa00a67308 */ /* 0x000f680000000800 */
[----:B------:R-:W-:Y:S02]  /*18a90*/  MUFU.EX2 R164, R168 ;  /* 0x000000a800a47308 */ /* 0x000fe40000000800 */
[C---:B------:R-:W-:Y:S02]  /*18aa0*/  HMMA.16816.F32 R80, R4.reuse, R12, R80 ;  /* 0x0000000c0450723c */ /* 0x040fe40000001850 */
[----:B------:R-:W1:Y:S04]  /*18ab0*/  MUFU.EX2 R171, R171 ;  /* 0x000000ab00ab7308 */ /* 0x000e680000000800 */
[----:B------:R-:W-:Y:S02]  /*18ac0*/  MUFU.EX2 R160, R162 ;  /* 0x000000a200a07308 */ /* 0x000fe40000000800 */
[C---:B------:R-:W-:Y:S01]  /*18ad0*/  HMMA.16816.F32 R76, R4.reuse, R14, R76 ;  /* 0x0000000e044c723c */ /* 0x040fe2000000184c */
[----:B------:R-:W4:Y:S01]  /*18ae0*/  LDSM.16.MT88.4 R12, [R67+0x13000] ;  /* 0x01300000430c783b */ /* 0x000f220000004200 */
[----:B------:R-:W2:Y:S06]  /*18af0*/  MUFU.EX2 R173, R173 ;  /* 0x000000ad00ad7308 */ /* 0x000eac0000000800 */
        /* <DEDUP_REMOVED lines=33> */
[----:B------:R-:W-:-:S07]  /*18d10*/  FFMA.FTZ R30, R144, R142, -R141 ;  /* 0x0000008e901e7223 */ /* 0x000fce000001088d */
        /* <DEDUP_REMOVED lines=19> */
[----:B---3--:R-:W-:Y:S01]  /*18e50*/  HMMA.16816.F32 R120, R4, R32, R120 ;  /* 0x000000200478723c */ /* 0x008fe20000001878 */
[----:B------:R-:W-:Y:S02]  /*18e60*/  FADD.FTZ R57, R57, R58 ;  /* 0x0000003a39397221 */ /* 0x000fe40000010000 */
[----:B------:R-:W-:-:S05]  /*18e70*/  FADD.FTZ R55, R55, R56 ;  /* 0x0000003837377221 */ /* 0x000fca0000010000 */
[----:B------:R-:W-:Y:S01]  /*18e80*/  HMMA.16816.F32 R116, R4, R34, R116 ;  /* 0x000000220474723c */ /* 0x000fe20000001874 */
[----:B------:R-:W-:Y:S01]  /*18e90*/  FADD.FTZ R54, R54, R57 ;  /* 0x0000003936367221 */ /* 0x000fe20000010000 */
[----:B------:R-:W-:-:S06]  /*18ea0*/  FADD.FTZ R52, R52, R55 ;  /* 0x0000003734347221 */ /* 0x000fcc0000010000 */
[----:B-1----:R-:W-:Y:S01]  /*18eb0*/  HMMA.16816.F32 R72, R4, R20, R72 ;  /* 0x000000140448723c */ /* 0x002fe20000001848 */
[----:B------:R-:W-:-:S07]  /*18ec0*/  FADD.FTZ R53, R53, R54 ;  /* 0x0000003635357221 */ /* 0x000fce0000010000 */
        /* <DEDUP_REMOVED lines=13> */
[----:B------:R-:W-:-:S03]  /*18fa0*/  FADD.FTZ R45, R45, R20 ;  /* 0x000000142d2d7221 */ /* 0x000fc60000010000 */
[----:B------:R-:W-:Y:S02]  /*18fb0*/  FADD.FTZ R21, R43, R22 ;  /* 0x000000162b157221 */ /* 0x000fe40000010000 */
        /* <DEDUP_REMOVED lines=32> */
[----:B---3--:R-:W-:Y:S01]  /*191c0*/  HMMA.16816.F32 R112, R4, R12, R112 ;  /* 0x0000000c0470723c */ /* 0x008fe20000001870 */
[----:B------:R-:W-:-:S07]  /*191d0*/  FADD.FTZ R165, R165, R204 ;  /* 0x000000cca5a57221 */ /* 0x000fce0000010000 */
        /* <DEDUP_REMOVED lines=99> */
.L_x_3369:
        /* <DEDUP_REMOVED lines=8> */
.L_x_3370:
[----:B------:R-:W-:Y:S05]  /*19890*/  BSYNC.RECONVERGENT B0 ;  /* 0x0000000000007941 */ /* 0x000fea0003800200 */
.L_x_3368:
[----:B------:R-:W-:Y:S01]  /*198a0*/  IMAD.SHL.U32 R5, R208, 0x20, RZ ;  /* 0x00000020d0057824 */ /* 0x000fe200078e00ff */
[-C--:B------:R-:W-:Y:S01]  /*198b0*/  ISETP.GE.AND P1, PT, R0, R217.reuse, PT ;  /* 0x000000d90000720c */ /* 0x080fe20003f26270 */
[----:B------:R-:W-:Y:S01]  /*198c0*/  IMAD.SHL.U32 R200, R196, 0x20, RZ ;  /* 0x00000020c4c87824 */ /* 0x000fe200078e00ff */
[----:B------:R-:W-:Y:S01]  /*198d0*/  SHF.L.U64.HI R4, R208, 0x5, R209 ;  /* 0x00000005d0047819 */ /* 0x000fe200000102d1 */
[----:B------:R-:W-:Y:S01]  /*198e0*/  VIADD R187, R60, UR6 ;  /* 0x000000063cbb7c36 */ /* 0x000fe20008000000 */
[----:B------:R-:W-:Y:S01]  /*198f0*/  IADD3 R6, P4, PT, R5, R212, RZ ;  /* 0x000000d405067210 */ /* 0x000fe20007f9e0ff */
[----:B------:R-:W-:Y:S01]  /*19900*/  BSSY.RECONVERGENT B1, `(.L_x_3371) ;  /* 0x00001fb000017945 */ /* 0x000fe20003800200 */
[----:B------:R-:W-:Y:S01]  /*19910*/  ISETP.GE.AND P0, PT, R40, R217, PT ;  /* 0x000000d92800720c */ /* 0x000fe20003f06270 */
[----:B------:R-:W-:Y:S01]  /*19920*/  IMAD.IADD R61, R187, 0x1, R64 ;  /* 0x00000001bb3d7824 */ /* 0x000fe200078e0240 */
[----:B------:R-:W-:Y:S01]  /*19930*/  SHF.R.U32.HI R199, RZ, 0x1, R196 ;  /* 0x00000001ffc77819 */ /* 0x000fe200000116c4 */
[----:B------:R-:W-:Y:S01]  /*19940*/  IMAD.X R7, R4, 0x1, R213, P4 ;  /* 0x0000000104077824 */ /* 0x000fe200020e06d5 */
[----:B------:R-:W-:-:S02]  /*19950*/  IADD3 R12, P4, PT, R6, R5, RZ ;  /* 0x00000005060c7210 */ /* 0x000fc40007f9e0ff */
[----:B------:R-:W-:Y:S01]  /*19960*/  LOP3.LUT R2, R199, 0x8, RZ, 0xc0, !PT ;  /* 0x00000008c7027812 */ /* 0x000fe200078ec0ff */
        /* <DEDUP_REMOVED lines=8> */
[----:B------:R-:W-:Y:S02]  /*199f0*/  LOP3.LUT R185, R200, 0x200, R201, 0xf8, !PT ;  /* 0x00000200c8b97812 */ /* 0x000fe400078ef8c9 */
[----:B------:R-:W-:Y:S01]  /*19a00*/  MOV R66, 0x20 ;  /* 0x0000002000427802 */ /* 0x000fe20000000f00 */
[----:B------:R-:W-:Y:S01]  /*19a10*/  @!PT LDS RZ, [RZ] ;  /* 0x00000000fffff984 */ /* 0x000fe20000000800 */
[----:B------:R-:W-:Y:S01]  /*19a20*/  @!PT LDS RZ, [RZ] ;  /* 0x00000000fffff984 */ /* 0x000fe20000000800 */
[----:B------:R-:W-:Y:S01]  /*19a30*/  @!PT LDS RZ, [RZ] ;  /* 0x00000000fffff984 */ /* 0x000fe20000000800 */
[----:B------:R-:W-:Y:S01]  /*19a40*/  @!P0 LDGSTS.E.BYPASS.LTC128B.128 [R63+0x10000], desc[UR4][R212.64+0x80] ;  /* 0x10000080d43f8fae */ /* 0x000fe2000b981a04 */
[----:B------:R-:W-:Y:S01]  /*19a50*/  IMAD.X R11, R13, 0x1, R4, P4 ;  /* 0x000000010d0b7824 */ /* 0x000fe200020e0604 */
[----:B------:R-:W-:-:S02]  /*19a60*/  IADD3 R8, P4, PT, R10, R5, RZ ;  /* 0x000000050a087210 */ /* 0x000fc40007f9e0ff */
[----:B------:R-:W-:Y:S01]  /*19a70*/  @P0 STS.128 [R63+0x10000], RZ ;  /* 0x010000ff3f000388 */ /* 0x000fe20000000c00 */
[----:B------:R-:W-:Y:S02]  /*19a80*/  SEL R66, R66, 0xffffffe0, !P6 ;  /* 0xffffffe042427807 */ /* 0x000fe40007000000 */
[----:B------:R-:W-:Y:S01]  /*19a90*/  IMAD.X R9, R11, 0x1, R4, P4 ;  /* 0x000000010b097824 */ /* 0x000fe200020e0604 */
        /* <DEDUP_REMOVED lines=23> */
[----:B------:R3:W-:Y:S01]  /*19c10*/  @!P1 LDGSTS.E.BYPASS.LTC128B.128 [R63+0xd800], desc[UR4][R10.64] ;  /* 0x0d8000000a3f9fae */ /* 0x0007e2000b981a04 */
[----:B-1----:R-:W-:-:S03]  /*19c20*/  LOP3.LUT R7, R2, 0x1c0, R201, 0xf8, !PT ;  /* 0x000001c002077812 */ /* 0x002fc600078ef8c9 */
[----:B------:R-:W-:Y:S01]  /*19c30*/  @P1 STS.128 [R63+0xd800], RZ ;  /* 0x00d800ff3f001388 */ /* 0x000fe20000000c00 */
[----:B------:R-:W-:Y:S02]  /*19c40*/  IADD3 R6, P4, PT, R8, R5, RZ ;  /* 0x0000000508067210 */ /* 0x000fe40007f9e0ff */
[----:B------:R-:W-:-:S03]  /*19c50*/  LOP3.LUT R2, R7, R0, RZ, 0x3c, !PT ;  /* 0x0000000007027212 */ /* 0x000fc600078e3cff */
[----:B------:R-:W-:Y:S01]  /*19c60*/  IMAD.X R7, R9, 0x1, R4, P4 ;  /* 0x0000000109077824 */ /* 0x000fe200020e0604 */
[----:B------:R-:W-:-:S04]  /*19c70*/  LOP3.LUT R185, R185, R2, RZ, 0xfc, !PT ;  /* 0x00000002b9b97212 */ /* 0x000fc800078efcff */
[----:B------:R-:W-:Y:S01]  /*19c80*/  LEA R185, R185, UR6, 0x1 ;  /* 0x00000006b9b97c11 */ /* 0x000fe2000f8e08ff */
[----:B--2---:R-:W-:Y:S02]  /*19c90*/  @!P0 IMAD.MOV.U32 R12, RZ, RZ, R10 ;  /* 0x000000ffff0c8224 */ /* 0x004fe400078e000a */
[----:B------:R-:W-:Y:S02]  /*19ca0*/  @!P0 IMAD.MOV.U32 R13, RZ, RZ, R11 ;  /* 0x000000ffff0d8224 */ /* 0x000fe400078e000b */
[C---:B------:R-:W-:Y:S02]  /*19cb0*/  IMAD.IADD R48, R185.reuse, 0x1, R66 ;  /* 0x00000001b9307824 */ /* 0x040fe400078e0242 */
[----:B------:R-:W-:Y:S01]  /*19cc0*/  IMAD.IADD R236, R185, 0x1, R64 ;  /* 0x00000001b9ec7824 */ /* 0x000fe200078e0240 */
[----:B------:R-:W-:Y:S01]  /*19cd0*/  @!PT LDS RZ, [RZ] ;  /* 0x00000000fffff984 */ /* 0x000fe20000000800 */
[----:B------:R-:W-:Y:S01]  /*19ce0*/  @!PT LDS RZ, [RZ] ;  /* 0x00000000fffff984 */ /* 0x000fe20000000800 */
[----:B------:R-:W-:Y:S01]  /*19cf0*/  @!PT LDS RZ, [RZ] ;  /* 0x00000000fffff984 */ /* 0x000fe20000000800 */
[----:B------:R-:W-:Y:S01]  /*19d00*/  @!P0 LDGSTS.E.BYPASS.LTC128B.128 [R63+0x11800], desc[UR4][R12.64+0x80] ;  /* 0x118000800c3f8fae */ /* 0x000fe2000b981a04 */
[-C--:B---3--:R-:W-:Y:S02]  /*19d10*/  IADD3 R10, P5, PT, R6, R5.reuse, RZ ;  /* 0x00000005060a7210 */ /* 0x088fe40007fbe0ff */
[----:B------:R-:W-:Y:S01]  /*19d20*/  IMAD.IADD R202, R66, 0x1, R236 ;  /* 0x0000000142ca7824 */ /* 0x000fe200078e02ec */
[----:B------:R-:W-:Y:S01]  /*19d30*/  @P0 STS.128 [R63+0x11800], RZ ;  /* 0x011800ff3f000388 */ /* 0x000fe20000000c00 */
[----:B------:R-:W-:Y:S01]  /*19d40*/  IADD3 R16, P4, PT, R10, R5, RZ ;  /* 0x000000050a107210 */ /* 0x000fe20007f9e0ff */
[----:B------:R-:W-:-:S02]  /*19d50*/  IMAD.X R11, R7, 0x1, R4, P5 ;  /* 0x00000001070b7824 */ /* 0x000fc400028e0604 */
[----:B------:R-:W-:Y:S01]  /*19d60*/  @!PT LDS RZ, [RZ] ;  /* 0x00000000fffff984 */ /* 0x000fe20000000800 */
[----:B------:R-:W-:Y:S01]  /*19d70*/  @!PT LDS RZ, [RZ] ;  /* 0x00000000fffff984 */ /* 0x000fe20000000800 */
[----:B------:R-:W-:Y:S01]  /*19d80*/  @!PT LDS RZ, [RZ] ;  /* 0x00000000fffff984 */ /* 0x000fe20000000800 */
[----:B------:R-:W-:Y:S02]  /*19d90*/  @!P1 LDGSTS.E.BYPASS.LTC128B.128 [R63+0xe000], desc[UR4][R8.64] ;  /* 0x0e000000083f9fae */ /* 0x000fe4000b981a04 */
[----:B------:R-:W-:Y:S02]  /*19da0*/  IMAD.X R17, R11, 0x1, R4, P4 ;  /* 0x000000010b117824 */ /* 0x000fe400020e0604 */
        /* <DEDUP_REMOVED lines=37> */
[----:B-1----:R-:W1:Y:S04]  /*1a000*/  LDSM.16.M88.4 R4, [R60+UR6+0x5000] ;  /* 0x005000063c04783b */ /* 0x002e680008000200 */
[----:B------:R-:W-:Y:S04]  /*1a010*/  LDSM.16.M88.4 R48, [R48] ;  /* 0x000000003030783b */ /* 0x000fe80000000200 */
[----:B------:R-:W3:Y:S04]  /*1a020*/  LDSM.16.M88.4 R20, [R60+UR6+0x4000] ;  /* 0x004000063c14783b */ /* 0x000ee80008000200 */
[----:B------:R-:W-:Y:S01]  /*1a030*/  LDSM.16.M88.4 R12, [R60+UR6+0x4800] ;  /* 0x004800063c0c783b */ /* 0x000fe20008000200 */
[----:B--2---:R-:W-:-:S03]  /*1a040*/  IMAD.IADD R63, R187, 0x1, R66 ;  /* 0x00000001bb3f7824 */ /* 0x004fc600078e0242 */
[----:B------:R-:W-:Y:S04]  /*1a050*/  LDSM.16.M88.4 R168, [R60+UR6+0x5800] ;  /* 0x005800063ca8783b */ /* 0x000fe80008000200 */
[----:B------:R-:W2:Y:S04]  /*1a060*/  LDSM.16.M88.4 R28, [R63+0x5000] ;  /* 0x005000003f1c783b */ /* 0x000ea80000000200 */
[----:B------:R-:W4:Y:S04]  /*1a070*/  LDSM.16.M88.4 R160, [R60+UR6+0x6000] ;  /* 0x006000063ca0783b */ /* 0x000f280008000200 */
[----:B------:R-:W5:Y:S04]  /*1a080*/  LDSM.16.M88.4 R152, [R60+UR6+0x6800] ;  /* 0x006800063c98783b */ /* 0x000f680008000200 */
[----:B------:R-:W5:Y:S04]  /*1a090*/  LDSM.16.M88.4 R144, [R60+UR6+0x7000] ;  /* 0x007000063c90783b */ /* 0x000f680008000200 */
[----:B------:R-:W5:Y:S01]  /*1a0a0*/  LDSM.16.M88.4 R56, [R60+UR6+0x7800] ;  /* 0x007800063c38783b */ /* 0x000f620008000200 */
[C---:B-1----:R-:W-:Y:S03]  /*1a0b0*/  HMMA.16816.F32 R8, R136.reuse, R4, RZ ;  /* 0x000000048808723c */ /* 0x042fe600000018ff */
[----:B------:R-:W1:Y:S04]  /*1a0c0*/  LDSM.16.M88.4 R44, [R63+0x4000] ;  /* 0x004000003f2c783b */ /* 0x000e680000000200 */
[----:B------:R-:W1:Y:S01]  /*1a0d0*/  LDSM.16.M88.4 R40, [R63+0x4800] ;  /* 0x004800003f28783b */ /* 0x000e620000000200 */
[C---:B------:R-:W-:Y:S03]  /*1a0e0*/  HMMA.16816.F32 R4, R136.reuse, R6, RZ ;  /* 0x000000068804723c */ /* 0x040fe600000018ff */
[----:B------:R-:W1:Y:S04]  /*1a0f0*/  LDSM.16.M88.4 R32, [R63+0x5800] ;  /* 0x005800003f20783b */ /* 0x000e680000000200 */
[----:B------:R-:W1:Y:S01]  /*1a100*/  LDSM.16.M88.4 R36, [R63+0x6000] ;  /* 0x006000003f24783b */ /* 0x000e620000000200 */
[----:B---3--:R-:W-:Y:S03]  /*1a110*/  HMMA.16816.F32 R24, R136, R20, RZ ;  /* 0x000000148818723c */ /* 0x008fe600000018ff */
[----:B------:R-:W-:Y:S04]  /*1a120*/  LDSM.16.M88.4 R52, [R63+0x6800] ;  /* 0x006800003f34783b */ /* 0x000fe80000000200 */
[----:B------:R-:W-:Y:S01]  /*1a130*/  LDSM.16.M88.4 R180, [R185+0x2000] ;  /* 0x00200000b9b4783b */ /* 0x000fe20000000200 */
[C---:B--2---:R-:W-:Y:S03]  /*1a140*/  HMMA.16816.F32 R8, R48.reuse, R28, R8 ;  /* 0x0000001c3008723c */ /* 0x044fe60000001808 */
[----:B------:R-:W-:Y:S04]  /*1a150*/  LDSM.16.M88.4 R188, [R60+UR6+0xb000] ;  /* 0x00b000063cbc783b */ /* 0x000fe80008000200 */
[----:B------:R-:W0:Y:S01]  /*1a160*/  LDGDEPBAR ;  /* 0x00000000000079af */ /* 0x000e220000000000 */
[----:B------:R-:W-:Y:S03]  /*1a170*/  HMMA.16816.F32 R4, R48, R30, R4 ;  /* 0x0000001e3004723c */ /* 0x000fe60000001804 */
[----:B------:R-:W2:Y:S05]  /*1a180*/  LDSM.16.M88.4 R28, [R63+0x7000] ;  /* 0x007000003f1c783b */ /* 0x000eaa0000000200 */
        /* <DEDUP_REMOVED lines=14> */
[C---:B-1----:R-:W-:Y:S08]  /*1a270*/  HMMA.16816.F32 R24, R48.reuse, R44, R24 ;  /* 0x0000002c3018723c */ /* 0x042ff00000001818 */
[C---:B------:R-:W-:Y:S01]  /*1a280*/  HMMA.16816.F32 R20, R48.reuse, R46, R20 ;  /* 0x0000002e3014723c */ /* 0x040fe20000001814 */
[----:B------:R-:W-:Y:S07]  /*1a290*/  LDSM.16.M88.4 R44, [R61+0x4000] ;  /* 0x004000003d2c783b */ /* 0x000fee0000000200 */
[----:B------:R-:W-:Y:S01]  /*1a2a0*/  HMMA.16816.F32 R16, R48, R40, R16 ;  /* 0x000000283010723c */ /* 0x000fe20000001810 */
[----:B---3--:R-:W-:-:S05]  /*1a2b0*/  IADD3 R63, PT, PT, R66, R61, RZ ;  /* 0x0000003d423f7210 */ /* 0x008fca0007ffe0ff */
[----:B------:R-:W-:Y:S02]  /*1a2c0*/  LDSM.16.M88.4 R176, [R63+0x4000] ;  /* 0x004000003fb0783b */ /* 0x000fe40000000200 */
[C---:B------:R-:W-:Y:S02]  /*1a2d0*/  HMMA.16816.F32 R12, R48.reuse, R42, R12 ;  /* 0x0000002a300c723c */ /* 0x040fe4000000180c */
[----:B------:R-:W-:Y:S04]  /*1a2e0*/  LDSM.16.M88.4 R40, [R61+0x4800] ;  /* 0x004800003d28783b */ /* 0x000fe80000000200 */
[----:B------:R-:W-:Y:S02]  /*1a2f0*/  LDSM.16.M88.4 R64, [R63+0x4800] ;  /* 0x004800003f40783b */ /* 0x000fe40000000200 */
[C---:B------:R-:W-:Y:S08]  /*1a300*/  HMMA.16816.F32 R172, R48.reuse, R32, R172 ;  /* 0x0000002030ac723c */ /* 0x040ff000000018ac */
[C---:B------:R-:W-:Y:S01]  /*1a310*/  HMMA.16816.F32 R168, R48.reuse, R34, R168 ;  /* 0x0000002230a8723c */ /* 0x040fe200000018a8 */
[----:B------:R-:W1:Y:S04]  /*1a320*/  LDSM.16.M88.4 R32, [R236] ;  /* 0x00000000ec20783b */ /* 0x000e680000000200 */
[----:B------:R-:W-:Y:S03]  /*1a330*/  LDSM.16.M88.4 R236, [R236+0x2000] ;  /* 0x00200000ecec783b */ /* 0x000fe60000000200 */
        /* <DEDUP_REMOVED lines=8> */
[----:B------:R-:W5:Y:S07]  /*1a3c0*/  LDSM.16.M88.4 R52, [R61+0x5800] ;  /* 0x005800003d34783b */ /* 0x000f6e0000000200 */
[C---:B----4-:R-:W-:Y:S08]  /*1a3d0*/  HMMA.16816.F32 R140, R48.reuse, R56, R140 ;  /* 0x00000038308c723c */ /* 0x050ff0000000188c */
[----:B------:R-:W-:Y:S01]  /*1a3e0*/  HMMA.16816.F32 R136, R48, R58, R136 ;  /* 0x0000003a3088723c */ /* 0x000fe20000001888 */
[----:B------:R-:W4:Y:S04]  /*1a3f0*/  LDSM.16.M88.4 R48, [R61+0x6800] ;  /* 0x006800003d30783b */ /* 0x000f280000000200 */
[----:B------:R-:W-:Y:S03]  /*1a400*/  LDSM.16.M88.4 R56, [R63+0x5800] ;  /* 0x005800003f38783b */ /* 0x000fe60000000200 */
[C---:B-1----:R-:W-:Y:S08]  /*1a410*/  HMMA.16816.F32 R24, R32.reuse, R44, R24 ;  /* 0x0000002c2018723c */ /* 0x042ff00000001818 */
[C---:B------:R-:W-:Y:S01]  /*1a420*/  HMMA.16816.F32 R20, R32.reuse, R46, R20 ;  /* 0x0000002e2014723c */ /* 0x040fe20000001814 */
[----:B------:R-:W1:Y:S07]  /*1a430*/  LDSM.16.M88.4 R44, [R61+0x7000] ;  /* 0x007000003d2c783b */ /* 0x000e6e0000000200 */
[C---:B------:R-:W-:Y:S08]  /*1a440*/  HMMA.16816.F32 R16, R32.reuse, R40, R16 ;  /* 0x000000282010723c */ /* 0x040ff00000001810 */
[C---:B------:R-:W-:Y:S01]  /*1a450*/  HMMA.16816.F32 R12, R32.reuse, R42, R12 ;  /* 0x0000002a200c723c */ /* 0x040fe2000000180c */
[----:B------:R-:W1:Y:S07]  /*1a460*/  LDSM.16.M88.4 R40, [R61+0x7800] ;  /* 0x007800003d28783b */ /* 0x000e6e0000000200 */
[C---:B---3--:R-:W-:Y:S08]  /*1a470*/  HMMA.16816.F32 R8, R32.reuse, R36, R8 ;  /* 0x000000242008723c */ /* 0x048ff00000001808 */
[C---:B------:R-:W-:Y:S01]  /*1a480*/  HMMA.16816.F32 R4, R32.reuse, R38, R4 ;  /* 0x000000262004723c */ /* 0x040fe20000001804 */
[----:B------:R-:W-:Y:S07]  /*1a490*/  LDSM.16.M88.4 R36, [R202] ;  /* 0x00000000ca24783b */ /* 0x000fee0000000200 */
[C---:B--2---:R-:W-:Y:S08]  /*1a4a0*/  HMMA.16816.F32 R164, R32.reuse, R28, R164 ;  /* 0x0000001c20a4723c */ /* 0x044ff000000018a4 */
[C---:B------:R-:W-:Y:S01]  /*1a4b0*/  HMMA.16816.F32 R160, R32.reuse, R30, R160 ;  /* 0x0000001e20a0723c */ /* 0x040fe200000018a0 */
[----:B------:R-:W2:Y:S07]  /*1a4c0*/  LDSM.16.M88.4 R28, [R63+0x5000] ;  /* 0x005000003f1c783b */ /* 0x000eae0000000200 */
[C---:B-----5:R-:W-:Y:S08]  /*1a4d0*/  HMMA.16816.F32 R172, R32.reuse, R52, R172 ;  /* 0x0000003420ac723c */ /* 0x060ff000000018ac */
[C---:B------:R-:W-:Y:S01]  /*1a4e0*/  HMMA.16816.F32 R168, R32.reuse, R54, R168 ;  /* 0x0000003620a8723c */ /* 0x040fe200000018a8 */
[----:B------:R-:W3:Y:S07]  /*1a4f0*/  LDSM.16.M88.4 R52, [R63+0x6000] ;  /* 0x006000003f34783b */ /* 0x000eee0000000200 */
[C---:B----4-:R-:W-:Y:S08]  /*1a500*/  HMMA.16816.F32 R156, R32.reuse, R48, R156 ;  /* 0x00000030209c723c */ /* 0x050ff0000000189c */
[C---:B------:R-:W-:Y:S01]  /*1a510*/  HMMA.16816.F32 R152, R32.reuse, R50, R152 ;  /* 0x000000322098723c */ /* 0x040fe20000001898 */
[----:B------:R-:W4:Y:S07]  /*1a520*/  LDSM.16.M88.4 R48, [R63+0x6800] ;  /* 0x006800003f30783b */ /* 0x000f2e0000000200 */
[C---:B-1----:R-:W-:Y:S08]  /*1a530*/  HMMA.16816.F32 R148, R32.reuse, R44, R148 ;  /* 0x0000002c2094723c */ /* 0x042ff00000001894 */
[C---:B------:R-:W-:Y:S01]  /*1a540*/  HMMA.16816.F32 R144, R32.reuse, R46, R144 ;  /* 0x0000002e2090723c */ /* 0x040fe20000001890 */
[----:B------:R-:W-:Y:S07]  /*1a550*/  LDSM.16.M88.4 R44, [R63+0x7000] ;  /* 0x007000003f2c783b */ /* 0x000fee0000000200 */
[C---:B------:R-:W-:Y:S08]  /*1a560*/  HMMA.16816.F32 R140, R32.reuse, R40, R140 ;  /* 0x00000028208c723c */ /* 0x040ff0000000188c */
[----:B------:R-:W-:Y:S01]  /*1a570*/  HMMA.16816.F32 R136, R32, R42, R136 ;  /* 0x0000002a2088723c */ /* 0x000fe20000001888 */
[----:B------:R-:W1:Y:S04]  /*1a580*/  LDSM.16.M88.4 R32, [R60+UR6+0x8000] ;  /* 0x008000063c20783b */ /* 0x000e680008000200 */
[----:B------:R-:W5:Y:S03]  /*1a590*/  LDSM.16.M88.4 R40, [R63+0x7800] ;  /* 0x007800003f28783b */ /* 0x000f660000000200 */
[C---:B--2---:R-:W-:Y:S08]  /*1a5a0*/  HMMA.16816.F32 R8, R36.reuse, R28, R8 ;  /* 0x0000001c2408723c */ /* 0x044ff00000001808 */
[C---:B------:R-:W-:Y:S01]  /*1a5b0*/  HMMA.16816.F32 R4, R36.reuse, R30, R4 ;  /* 0x0000001e2404723c */ /* 0x040fe20000001804 */
[----:B------:R-:W2:Y:S07]  /*1a5c0*/  LDSM.16.M88.4 R28, [R60+UR6+0x8800] ;  /* 0x008800063c1c783b */ /* 0x000eae0008000200 */
        /* <DEDUP_REMOVED lines=10> */
[----:B-1----:R-:W-:Y:S01]  /*1a670*/  HMMA.16816.F32 R24, R180, R32, R24 ;  /* 0x00000020b418723c */ /* 0x002fe20000001818 */
[----:B------:R-:W-:-:S05]  /*1a680*/  IMAD.MOV.U32 R32, RZ, RZ, 0x20 ;  /* 0x00000020ff207424 */ /* 0x000fca00078e00ff */
[----:B------:R-:W-:Y:S02]  /*1a690*/  SEL R32, R32, 0xffffffe0, !P6 ;  /* 0xffffffe020207807 */ /* 0x000fe40007000000 */
[C---:B-----5:R-:W-:Y:S03]  /*1a6a0*/  HMMA.16816.F32 R140, R36.reuse, R40, R140 ;  /* 0x00000028248c723c */ /* 0x060fe6000000188c */
[--C-:B------:R-:W-:Y:S02]  /*1a6b0*/  IMAD.IADD R40, R185, 0x1, R32.reuse ;  /* 0x00000001b9287824 */ /* 0x100fe400078e0220 */
[----:B------:R-:W-:Y:S02]  /*1a6c0*/  IMAD.IADD R192, R187, 0x1, R32 ;  /* 0x00000001bbc07824 */ /* 0x000fe400078e0220 */
[----:B------:R-:W-:Y:S01]  /*1a6d0*/  LDSM.16.M88.4 R184, [R60+UR6+0xb800] ;  /* 0x00b800063cb8783b */ /* 0x000fe20008000200 */
[C---:B------:R-:W-:Y:S03]  /*1a6e0*/  HMMA.16816.F32 R172, R36.reuse, R56, R172 ;  /* 0x0000003824ac723c */ /* 0x040fe600000018ac */
[----:B------:R-:W-:Y:S04]  /*1a6f0*/  LDSM.16.M88.4 R176, [R192+0x8000] ;  /* 0x00800000c0b0783b */ /* 0x000fe80000000200 */
[----:B------:R-:W-:Y:S01]  /*1a700*/  LDSM.16.M88.4 R64, [R192+0x8800] ;  /* 0x00880000c040783b */ /* 0x000fe20000000200 */
[C---:B------:R-:W-:Y:S03]  /*1a710*/  HMMA.16816.F32 R168, R36.reuse, R58, R168 ;  /* 0x0000003a24a8723c */ /* 0x040fe600000018a8 */
[----:B------:R-:W-:Y:S05]  /*1a720*/  LDSM.16.M88.4 R56, [R192+0xa000] ;  /* 0x00a00000c038783b */ /* 0x000fea0000000200 */
[C---:B------:R-:W-:Y:S08]  /*1a730*/  HMMA.16816.F32 R148, R36.reuse, R44, R148 ;  /* 0x0000002c2494723c */ /* 0x040ff00000001894 */
[C---:B------:R-:W-:Y:S01]  /*1a740*/  HMMA.16816.F32 R144, R36.reuse, R46, R144 ;  /* 0x0000002e2490723c */ /* 0x040fe20000001890 */
[----:B------:R-:W1:Y:S07]  /*1a750*/  LDSM.16.M88.4 R44, [R60+UR6+0xa000] ;  /* 0x00a000063c2c783b */ /* 0x000e6e0008000200 */
[----:B------:R-:W-:Y:S01]  /*1a760*/  HMMA.16816.F32 R136, R36, R42, R136 ;  /* 0x0000002a2488723c */ /* 0x000fe20000001888 */
[----:B------:R5:W1:Y:S04]  /*1a770*/  LDSM.16.M88.4 R36, [R60+UR6+0xa800] ;  /* 0x00a800063c24783b */ /* 0x000a680008000200 */
[----:B------:R-:W-:Y:S03]  /*1a780*/  LDSM.16.M88.4 R40, [R40+0x2000] ;  /* 0x002000002828783b */ /* 0x000fe60000000200 */
[C---:B------:R-:W-:Y:S01]  /*1a790*/  HMMA.16816.F32 R20, R180.reuse, R34, R20 ;  /* 0x00000022b414723c */ /* 0x040fe20000001814 */
[----:B------:R-:W1:Y:S07]  /*1a7a0*/  LDSM.16.M88.4 R32, [R192+0x9000] ;  /* 0x00900000c020783b */ /* 0x000e6e0000000200 */
[C---:B--2---:R-:W-:Y:S08]  /*1a7b0*/  HMMA.16816.F32 R16, R180.reuse, R28, R16 ;  /* 0x0000001cb410723c */ /* 0x044ff00000001810 */
[----:B------:R-:W-:Y:S01]  /*1a7c0*/  HMMA.16816.F32 R12, R180, R30, R12 ;  /* 0x0000001eb40c723c */ /* 0x000fe2000000180c */
[----:B------:R-:W2:Y:S01]  /*1a7d0*/  LDSM.16.M88.4 R28, [R192+0x9800] ;  /* 0x00980000c01c783b */ /* 0x000ea20000000200 */
        /* <DEDUP_REMOVED lines=8> */
[C---:B-1----:R-:W-:Y:S08]  /*1a860*/  HMMA.16816.F32 R164, R180.reuse, R44, R164 ;  /* 0x0000002cb4a4723c */ /* 0x042ff000000018a4 */
[C---:B------:R-:W-:Y:S01]  /*1a870*/  HMMA.16816.F32 R160, R180.reuse, R46, R160 ;  /* 0x0000002eb4a0723c */ /* 0x040fe200000018a0 */
[----:B------:R-:W1:Y:S04]  /*1a880*/  LDSM.16.M88.4 R44, [R192+0xb800] ;  /* 0x00b80000c02c783b */ /* 0x000e680000000200 */
[----:B------:R-:W-:Y:S03]  /*1a890*/  LDSM.16.M88.4 R192, [R61+0x9800] ;  /* 0x009800003dc0783b */ /* 0x000fe60000000200 */
[C---:B------:R-:W-:Y:S08]  /*1a8a0*/  HMMA.16816.F32 R156, R180.reuse, R36, R156 ;  /* 0x00000024b49c723c */ /* 0x040ff0000000189c */
[----:B------:R-:W-:Y:S01]  /*1a8b0*/  HMMA.16816.F32 R152, R180, R38, R152 ;  /* 0x00000026b498723c */ /* 0x000fe20000001898 */
[----:B------:R-:W5:Y:S07]  /*1a8c0*/  LDSM.16.M88.4 R36, [R61+0x8000] ;  /* 0x008000003d24783b */ /* 0x000f6e0000000200 */
[C---:B------:R-:W-:Y:S08]  /*1a8d0*/  HMMA.16816.F32 R8, R40.reuse, R32, R8 ;  /* 0x000000202808723c */ /* 0x040ff00000001808 */
[C---:B------:R-:W-:Y:S01]  /*1a8e0*/  HMMA.16816.F32 R4, R40.reuse, R34, R4 ;  /* 0x000000222804723c */ /* 0x040fe20000001804 */
[----:B------:R-:W5:Y:S07]  /*1a8f0*/  LDSM.16.M88.4 R32, [R61+0x8800] ;  /* 0x008800003d20783b */ /* 0x000f6e0000000200 */
[C---:B--2---:R-:W-:Y:S08]  /*1a900*/  HMMA.16816.F32 R172, R40.reuse, R28, R172 ;  /* 0x0000001c28ac723c */ /* 0x044ff000000018ac */
[----:B------:R-:W-:Y:S01]  /*1a910*/  HMMA.16816.F32 R168, R40, R30, R168 ;  /* 0x0000001e28a8723c */ /* 0x000fe200000018a8 */
        /* <DEDUP_REMOVED lines=25> */
[----:B------:R-:W1:Y:S04]  /*1aab0*/  LDSM.16.M88.4 R44, [R63+0x9800] ;  /* 0x009800003f2c783b */ /* 0x000e680000000200 */
[----:B------:R-:W1:Y:S03]  /*1aac0*/  LDSM.16.M88.4 R40, [R63+0xa000] ;  /* 0x00a000003f28783b */ /* 0x000e660000000200 */
[C---:B-----5:R-:W-:Y:S08]  /*1aad0*/  HMMA.16816.F32 R24, R236.reuse, R36, R24 ;  /* 0x00000024ec18723c */ /* 0x060ff00000001818 */
[C---:B------:R-:W-:Y:S01]  /*1aae0*/  HMMA.16816.F32 R20, R236.reuse, R38, R20 ;  /* 0x00000026ec14723c */ /* 0x040fe20000001814 */
[----:B------:R-:W5:Y:S07]  /*1aaf0*/  LDSM.16.M88.4 R36, [R63+0xa800] ;  /* 0x00a800003f24783b */ /* 0x000f6e0000000200 */
[C---:B------:R-:W-:Y:S08]  /*1ab00*/  HMMA.16816.F32 R16, R236.reuse, R32, R16 ;  /* 0x00000020ec10723c */ /* 0x040ff00000001810 */
[C---:B------:R-:W-:Y:S01]  /*1ab10*/  HMMA.16816.F32 R12, R236.reuse, R34, R12 ;  /* 0x00000022ec0c723c */ /* 0x040fe2000000180c */
[----:B------:R-:W5:Y:S07]  /*1ab20*/  LDSM.16.M88.4 R32, [R63+0xb000] ;  /* 0x00b000003f20783b */ /* 0x000f6e0000000200 */
[C---:B--2---:R-:W-:Y:S08]  /*1ab30*/  HMMA.16816.F32 R8, R236.reuse, R28, R8 ;  /* 0x0000001cec08723c */ /* 0x044ff00000001808 */
[----:B------:R-:W-:Y:S01]  /*1ab40*/  HMMA.16816.F32 R4, R236, R30, R4 ;  /* 0x0000001eec04723c */ /* 0x000fe20000001804 */
[----:B------:R-:W2:Y:S01]  /*1ab50*/  LDSM.16.M88.4 R28, [R63+0xb800] ;  /* 0x00b800003f1c783b */ /* 0x000ea20000000200 */
        /* <DEDUP_REMOVED lines=17> */
[C---:B-1----:R-:W-:Y:S08]  /*1ac70*/  HMMA.16816.F32 R172, R64.reuse, R44, R172 ;  /* 0x0000002c40ac723c */ /* 0x042ff000000018ac */
[C---:B------:R-:W-:Y:S08]  /*1ac80*/  HMMA.16816.F32 R168, R64.reuse, R46, R168 ;  /* 0x0000002e40a8723c */ /* 0x040ff000000018a8 */
[C---:B------:R-:W-:Y:S08]  /*1ac90*/  HMMA.16816.F32 R164, R64.reuse, R40, R164 ;  /* 0x0000002840a4723c */ /* 0x040ff000000018a4 */
[C---:B------:R-:W-:Y:S08]  /*1aca0*/  HMMA.16816.F32 R160, R64.reuse, R42, R160 ;  /* 0x0000002a40a0723c */ /* 0x040ff000000018a0 */
[C---:B-----5:R-:W-:Y:S08]  /*1acb0*/  HMMA.16816.F32 R156, R64.reuse, R36, R156 ;  /* 0x00000024409c723c */ /* 0x060ff0000000189c */
[C---:B------:R-:W-:Y:S08]  /*1acc0*/  HMMA.16816.F32 R152, R64.reuse, R38, R152 ;  /* 0x000000264098723c */ /* 0x040ff00000001898 */
[C---:B------:R-:W-:Y:S08]  /*1acd0*/  HMMA.16816.F32 R148, R64.reuse, R32, R148 ;  /* 0x000000204094723c */ /* 0x040ff00000001894 */
[C---:B------:R-:W-:Y:S08]  /*1ace0*/  HMMA.16816.F32 R144, R64.reuse, R34, R144 ;  /* 0x000000224090723c */ /* 0x040ff00000001890 */
[C---:B--2---:R-:W-:Y:S08]  /*1acf0*/  HMMA.16816.F32 R140, R64.reuse, R28, R140 ;  /* 0x0000001c408c723c */ /* 0x044ff0000000188c */
        /* <DEDUP_REMOVED lines=68> */
.L_x_3374:
        /* <DEDUP_REMOVED lines=8> */
.L_x_3375:
[----:B------:R-:W-:Y:S05]  /*1b1c0*/  BSYNC.RECONVERGENT B0 ;  /* 0x0000000000007941 */ /* 0x000fea0003800200 */
.L_x_3373:
[----:B------:R-:W-:Y:S01]  /*1b1d0*/  LOP3.LUT R29, R197, 0x1c0, RZ, 0xc0, !PT ;  /* 0x000001c0c51d7812 */ /* 0x000fe200078ec0ff */
[----:B------:R-:W-:Y:S01]  /*1b1e0*/  @!P1 IMAD.MOV.U32 R34, RZ, RZ, R210 ;  /* 0x000000ffff229224 */ /* 0x000fe200078e00d2 */
[C---:B------:R-:W-:Y:S01]  /*1b1f0*/  LEA R32, P3, R206.reuse, R210, 0x5 ;  /* 0x000000d2ce207211 */ /* 0x040fe200078628ff */
[----:B------:R-:W-:Y:S01]  /*1b200*/  @!P1 IMAD.MOV.U32 R35, RZ, RZ, R211 ;  /* 0x000000ffff239224 */ /* 0x000fe200078e00d3 */
[----:B------:R-:W-:Y:S02]  /*1b210*/  LOP3.LUT R29, R29, 0x38, R196, 0xf8, !PT ;  /* 0x000000381d1d7812 */ /* 0x000fe400078ef8c4 */
[C---:B------:R-:W-:Y:S02]  /*1b220*/  LEA.HI.X R33, R206.reuse, R211, R207, 0x5, P3 ;  /* 0x000000d3ce217211 */ /* 0x040fe400018f2ccf */
[----:B------:R-:W-:Y:S01]  /*1b230*/  LOP3.LUT R28, R29, R0, RZ, 0x3c, !PT ;  /* 0x000000001d1c7212 */ /* 0x000fe200078e3cff */
[----:B------:R-:W-:-:S03]  /*1b240*/  IMAD.SHL.U32 R0, R206, 0x20, RZ ;  /* 0x00000020ce007824 */ /* 0x000fc600078e00ff */
[----:B------:R-:W-:Y:S02]  /*1b250*/  LOP3.LUT R29, R28, 0x1e00, R197, 0xf8, !PT ;  /* 0x00001e001c1d7812 */ /* 0x000fe400078ef8c5 */
[----:B------:R-:W-:Y:S02]  /*1b260*/  SHF.L.U64.HI R28, R206, 0x5, R207 ;  /* 0x00000005ce1c7819 */ /* 0x000fe400000102cf */
        /* <DEDUP_REMOVED lines=100> */
.L_x_3372:
[----:B------:R-:W-:Y:S05]  /*1b8b0*/  BSYNC.RECONVERGENT B1 ;  /* 0x0000000000017941 */ /* 0x000fea0003800200 */
.L_x_3371:
[----:B--2---:R-:W-:-:S04]  /*1b8c0*/  IMAD R29, R62, 0x80, R135 ;  /* 0x000000803e1d7824 */ /* 0x004fc800078e0287 */
[C---:B------:R-:W-:Y:S02]  /*1b8d0*/  VIADD R28, R29.reuse, 0xffffff00 ;  /* 0xffffff001d1c7836 */ /* 0x040fe40000000000 */
[----:B------:R-:W-:-:S03]  /*1b8e0*/  VIADD R0, R29, 0xffffff01 ;  /* 0xffffff011d007836 */ /* 0x000fc60000000000 */
[C---:B------:R-:W-:Y:S02]  /*1b8f0*/  ISETP.GE.AND P0, PT, R28.reuse, R226, PT ;  /* 0x000000e21c00720c */ /* 0x040fe40003f06270 */
[-C--:B------:R-:W-:Y:S02]  /*1b900*/  ISETP.GE.AND P1, PT, R28, R227.reuse, PT ;  /* 0x000000e31c00720c */ /* 0x080fe40003f26270 */
[----:B------:R-:W-:Y:S02]  /*1b910*/  ISETP.GE.AND P3, PT, R0, R227, PT ;  /* 0x000000e30000720c */ /* 0x000fe40003f66270 */
[----:B------:R-:W-:Y:S02]  /*1b920*/  FSEL R26, R26, -INF , P0 ;  /* 0xff8000001a1a7808 */ /* 0x000fe40000000000 */
[C---:B------:R-:W-:Y:S02]  /*1b930*/  ISETP.GE.AND P5, PT, R28.reuse, R224, PT ;  /* 0x000000e01c00720c */ /* 0x040fe40003fa6270 */
[----:B------:R-:W-:-:S02]  /*1b940*/  ISETP.GE.AND P4, PT, R28, R225, PT ;  /* 0x000000e11c00720c */ /* 0x000fc40003f86270 */
[----:B------:R-:W-:Y:S02]  /*1b950*/  ISETP.GE.AND P0, PT, R0, R226, PT ;  /* 0x000000e20000720c */ /* 0x000fe40003f06270 */
[----:B------:R-:W-:Y:S01]  /*1b960*/  FSEL R28, R24, -INF , P1 ;  /* 0xff800000181c7808 */ /* 0x000fe20000800000 */
[----:B------:R-:W-:Y:S01]  /*1b970*/  VIADD R24, R29, 0xffffff08 ;  /* 0xffffff081d187836 */ /* 0x000fe20000000000 */
[C---:B------:R-:W-:Y:S02]  /*1b980*/  ISETP.GE.AND P1, PT, R0.reuse, R224, PT ;  /* 0x000000e00000720c */ /* 0x040fe40003f26270 */
[----:B------:R-:W-:Y:S02]  /*1b990*/  FSEL R30, R25, -INF , P3 ;  /* 0xff800000191e7808 */ /* 0x000fe40001800000 */
        /* <DEDUP_REMOVED lines=16> */
[C---:B------:R-:W-:Y:S02]  /*1baa0*/  ISETP.GE.AND P0, PT, R0.reuse, R224, PT ;  /* 0x000000e00000720c */ /* 0x040fe40003f06270 */
[----:B------:R-:W-:Y:S02]  /*1bab0*/  FSEL R21, R21, -INF , P3 ;  /* 0xff80000015157808 */ /* 0x000fe40001800000 */
[----:B------:R-:W-:Y:S01]  /*1bac0*/  ISETP.GE.AND P3, PT, R0, R225, PT ;  /* 0x000000e10000720c */ /* 0x000fe20003f66270 */
[----:B------:R-:W-:Y:S01]  /*1bad0*/  VIADD R0, R29, 0xffffff11 ;  /* 0xffffff111d007836 */ /* 0x000fe20000000000 */
        /* <DEDUP_REMOVED lines=14> */
[----:B------:R-:W-:Y:S02]  /*1bbc0*/  FSEL R17, R17, -INF , P3 ;  /* 0xff80000011117808 */ /* 0x000fe40001800000 */
[----:B------:R-:W-:-:S02]  /*1bbd0*/  ISETP.GE.AND P1, PT, R0, R224, PT ;  /* 0x000000e00000720c */ /* 0x000fc40003f26270 */
[----:B------:R-:W-:Y:S01]  /*1bbe0*/  ISETP.GE.AND P3, PT, R0, R225, PT ;  /* 0x000000e10000720c */ /* 0x000fe20003f66270 */
[----:B------:R-:W-:Y:S01]  /*1bbf0*/  VIADD R0, R29, 0xffffff19 ;  /* 0xffffff191d007836 */ /* 0x000fe20000000000 */
[----:B------:R-:W-:Y:S02]  /*1bc00*/  FSEL R19, R19, -INF , P0 ;  /* 0xff80000013137808 */ /* 0x000fe40000000000 */
[----:B------:R-:W-:Y:S02]  /*1bc10*/  FSEL R229, R17, -INF , !P1 ;  /* 0xff80000011e57808 */ /* 0x000fe40004800000 */
[----:B------:R-:W-:Y:S02]  /*1bc20*/  FSEL R193, R19, -INF , !P3 ;  /* 0xff80000013c17808 */ /* 0x000fe40005800000 */
[C---:B------:R-:W-:Y:S02]  /*1bc30*/  ISETP.GE.AND P0, PT, R16.reuse, R227, PT ;  /* 0x000000e31000720c */ /* 0x040fe40003f06270 */
[----:B------:R-:W-:-:S02]  /*1bc40*/  ISETP.GE.AND P1, PT, R16, R226, PT ;  /* 0x000000e21000720c */ /* 0x000fc40003f26270 */
[----:B------:R-:W-:Y:S02]  /*1bc50*/  ISETP.GE.AND P3, PT, R0, R227, PT ;  /* 0x000000e30000720c */ /* 0x000fe40003f66270 */
[----:B------:R-:W-:Y:S02]  /*1bc60*/  FSEL R235, R12, -INF , P0 ;  /* 0xff8000000ceb7808 */ /* 0x000fe40000000000 */
[----:B------:R-:W-:Y:S02]  /*1bc70*/  FSEL R14, R14, -INF , P1 ;  /* 0xff8000000e0e7808 */ /* 0x000fe40000800000 */
[----:B------:R-:W-:Y:S01]  /*1bc80*/  FSEL R203, R13, -INF , P3 ;  /* 0xff8000000dcb7808 */ /* 0x000fe20001800000 */
[----:B------:R-:W-:Y:S01]  /*1bc90*/  VIADD R13, R29, 0xffffff20 ;  /* 0xffffff201d0d7836 */ /* 0x000fe20000000000 */
[C---:B------:R-:W-:Y:S02]  /*1bca0*/  ISETP.GE.AND P0, PT, R0.reuse, R226, PT ;  /* 0x000000e20000720c */ /* 0x040fe40003f06270 */
[----:B------:R-:W-:-:S02]  /*1bcb0*/  ISETP.GE.AND P1, PT, R0, R224, PT ;  /* 0x000000e00000720c */ /* 0x000fc40003f26270 */
[----:B------:R-:W-:Y:S02]  /*1bcc0*/  ISETP.GE.AND P3, PT, R0, R225, PT ;  /* 0x000000e10000720c */ /* 0x000fe40003f66270 */
[----:B------:R-:W2:Y:S01]  /*1bcd0*/  LD.E R0, desc[UR4][R132.64+0xdc] ;  /* 0x0000dc0484007980 */ /* 0x000ea2000c101900 */
[----:B------:R-:W-:Y:S01]  /*1bce0*/  FSEL R15, R15, -INF , P0 ;  /* 0xff8000000f0f7808 */ /* 0x000fe20000000000 */
[----:B------:R-:W-:Y:S01]  /*1bcf0*/  VIADD R12, R29, 0xffffff21 ;  /* 0xffffff211d0c7836 */ /* 0x000fe20000000000 */
        /* <DEDUP_REMOVED lines=259> */
[----:B------:R-:W-:Y:S01]  /*1cd30*/  UMOV UR7, 0x400 ;  /* 0x0000040000077882 */ /* 0x000fe20000000000 */
[----:B---3--:R-:W-:-:S05]  /*1cd40*/  FMNMX.FTZ R6, R7, R6, !PT ;  /* 0x0000000607067209 */ /* 0x008fca0007810000 */
[----:B------:R-:W3:Y:S01]  /*1cd50*/  SHFL.BFLY PT, R63, R6, 0x1, 0x1f ;  /* 0x0c201f00063f7f89 */ /* 0x000ee200000e0000 */
[----:B----4-:R-:W-:Y:S01]  /*1cd60*/  ULEA UR6, UR6, UR7, 0x18 ;  /* 0x0000000706067291 */ /* 0x010fe2000f8ec0ff */
[----:B------:R-:W-:-:S05]  /*1cd70*/  LOP3.LUT R149, R2, 0x200, R201, 0xf8, !PT ;  /* 0x0000020002957812 */ /* 0x000fca00078ef8c9 */
[----:B------:R-:W-:Y:S02]  /*1cd80*/  LEA R149, R149, UR6, 0x1 ;  /* 0x0000000695957c11 */ /* 0x000fe4000f8e08ff */
[----:B-1----:R-:W-:-:S03]  /*1cd90*/  FMNMX.FTZ R61, R4, R61, !PT ;  /* 0x0000003d043d7209 */ /* 0x002fc60007810000 */
[C---:B------:R-:W-:Y:S01]  /*1cda0*/  VIADD R16, R149.reuse, 0xc000 ;  /* 0x0000c00095107836 */ /* 0x040fe20000000000 */
[----:B------:R-:W-:Y:S01]  /*1cdb0*/  SEL R155, R198, 0xffffffe0, !P6 ;  /* 0xffffffe0c69b7807 */ /* 0x000fe20007000000 */
[----:B------:R-:W-:Y:S01]  /*1cdc0*/  VIADD R156, R149, 0xc040 ;  /* 0x0000c040959c7836 */ /* 0x000fe20000000000 */
[C---:B------:R-:W-:Y:S01]  /*1cdd0*/  FSETP.NEU.FTZ.AND P0, PT, R61.reuse, -INF , PT ;  /* 0xff8000003d00780b */ /* 0x040fe20003f1d000 */
[----:B------:R-:W-:Y:S01]  /*1cde0*/  @P2 VIADD R156, R16, 0xffffffc0 ;  /* 0xffffffc0109c2836 */ /* 0x000fe20000000000 */
[----:B------:R-:W-:Y:S02]  /*1cdf0*/  LDSM.16.MT88.4 R12, [R149+0xc000] ;  /* 0x00c00000950c783b */ /* 0x000fe40000004200 */
[----:B------:R-:W-:Y:S02]  /*1ce00*/  FSEL R4, R61, RZ, P0 ;  /* 0x000000ff3d047208 */ /* 0x000fe40000000000 */
[----:B---3--:R-:W-:-:S03]  /*1ce10*/  FMNMX.FTZ R63, R6, R63, !PT ;  /* 0x0000003f063f7209 */ /* 0x008fc60007810000 */
[----:B------:R-:W-:Y:S01]  /*1ce20*/  FADD.FTZ R153, R3, -R4 ;  /* 0x8000000403997221 */ /* 0x000fe20000010000 */
[C---:B------:R-:W-:Y:S02]  /*1ce30*/  IMAD.IADD R3, R155.reuse, 0x1, R149 ;  /* 0x000000019b037824 */ /* 0x040fe400078e0295 */
[C---:B--2---:R-:W-:Y:S01]  /*1ce40*/  FMUL.FTZ R143, R0.reuse, R61 ;  /* 0x0000003d008f7220 */ /* 0x044fe20000410000 */
[----:B------:R-:W-:Y:S01]  /*1ce50*/  IMAD.IADD R155, R155, 0x1, R156 ;  /* 0x000000019b9b7824 */ /* 0x000fe200078e029c */
[C---:B------:R-:W-:Y:S01]  /*1ce60*/  FSETP.NEU.FTZ.AND P1, PT, R63.reuse, -INF , PT ;  /* 0xff8000003f00780b */ /* 0x040fe20003f3d000 */
[C---:B------:R-:W-:Y:S01]  /*1ce70*/  FMUL.FTZ R137, R0.reuse, R63 ;  /* 0x0000003f00897220 */ /* 0x040fe20000410000 */
[----:B------:R-:W-:Y:S01]  /*1ce80*/  FMUL.FTZ R153, R0, R153 ;  /* 0x0000009900997220 */ /* 0x000fe20000410000 */
[----:B------:R-:W-:Y:S01]  /*1ce90*/  LDSM.16.MT88.4 R44, [R149+0x10000] ;  /* 0x01000000952c783b */ /* 0x000fe20000004200 */
[----:B------:R-:W-:-:S03]  /*1cea0*/  FSEL R5, R63, RZ, P1 ;  /* 0x000000ff3f057208 */ /* 0x000fc60000800000 */
[----:B------:R-:W1:Y:S01]  /*1ceb0*/  LDSM.16.MT88.4 R36, [R155] ;  /* 0x000000009b24783b */ /* 0x000e620000004200 */
[----:B------:R-:W-:Y:S01]  /*1cec0*/  FSEL R137, R137, RZ, P1 ;  /* 0x000000ff89897208 */ /* 0x000fe20000800000 */
[----:B------:R-:W-:Y:S01]  /*1ced0*/  FADD.FTZ R5, R134, -R5 ;  /* 0x8000000586057221 */ /* 0x000fe20000010000 */
[----:B------:R-:W-:Y:S01]  /*1cee0*/  FSEL R143, R143, RZ, P0 ;  /* 0x000000ff8f8f7208 */ /* 0x000fe20000000000 */
[----:B------:R-:W-:Y:S02]  /*1cef0*/  LDSM.16.MT88.4 R52, [R3+0x10000] ;  /* 0x010000000334783b */ /* 0x000fe40000004200 */
[-CC-:B------:R-:W-:Y:S01]  /*1cf00*/  FFMA.FTZ R147, R30, R0.reuse, -R137.reuse ;  /* 0x000000001e937223 */ /* 0x180fe20000010889 */
[-CC-:B------:R-:W-:Y:S01]  /*1cf10*/  FFMA.FTZ R145, R28, R0.reuse, -R137.reuse ;  /* 0x000000001c917223 */ /* 0x180fe20000010889 */
[----:B------:R-:W-:Y:S01]  /*1cf20*/  FMUL.FTZ R154, R0, R5 ;  /* 0x00000005009a7220 */ /* 0x000fe20000410000 */
[-CC-:B------:R-:W-:Y:S01]  /*1cf30*/  FFMA.FTZ R136, R25, R0.reuse, -R137.reuse ;  /* 0x0000000019887223 */ /* 0x180fe20000010889 */
[-C--:B------:R-:W-:Y:S01]  /*1cf40*/  FFMA.FTZ R152, R32, R0.reuse, -R137 ;  /* 0x0000000020987223 */ /* 0x080fe20000010889 */
[-CC-:B------:R-:W-:Y:S01]  /*1cf50*/  FFMA.FTZ R150, R26, R0.reuse, -R143.reuse ;  /* 0x000000001a967223 */ /* 0x180fe2000001088f */
[-CC-:B------:R-:W-:Y:S01]  /*1cf60*/  FFMA.FTZ R2, R24, R0.reuse, -R143.reuse ;  /* 0x0000000018027223 */ /* 0x180fe2000001088f */
[-CC-:B------:R-:W-:Y:S01]  /*1cf70*/  FFMA.FTZ R151, R20, R0.reuse, -R143.reuse ;  /* 0x0000000014977223 */ /* 0x180fe2000001088f */
[----:B------:R-:W2:Y:S01]  /*1cf80*/  LDSM.16.MT88.4 R28, [R156] ;  /* 0x000000009c1c783b */ /* 0x000ea20000004200 */
[----:B------:R-:W-:Y:S01]  /*1cf90*/  FFMA.FTZ R6, R22, R0, -R143 ;  /* 0x0000000016067223 */ /* 0x000fe2000001088f */
[----:B------:R-:W3:Y:S02]  /*1cfa0*/  MUFU.EX2 R154, R154 ;  /* 0x0000009a009a7308 */ /* 0x000ee40000000800 */
[----:B------:R-:W4:Y:S02]  /*1cfb0*/  LDSM.16.MT88.4 R20, [R3+0xc000] ;  /* 0x00c000000314783b */ /* 0x000f240000004200 */
[----:B------:R-:W5:Y:S02]  /*1cfc0*/  MUFU.EX2 R153, R153 ;  /* 0x0000009900997308 */ /* 0x000f640000000800 */
[----:B------:R-:W4:Y:S02]  /*1cfd0*/  LDSM.16.MT88.4 R64, [R156+0x4000] ;  /* 0x004000009c40783b */ /* 0x000f240000004200 */
        /* <DEDUP_REMOVED lines=11> */
[-C--:B------:R-:W-:Y:S01]  /*1d090*/  FMUL.FTZ R51, R91, R153.reuse ;  /* 0x000000995b337220 */ /* 0x080fe20000410000 */
[----:B-1----:R-:W-:Y:S01]  /*1d0a0*/  F2FP.F16.F32.PACK_AB R4, R147, R136 ;  /* 0x000000889304723e */ /* 0x002fe200000000ff */
[----:B------:R-:W-:Y:S01]  /*1d0b0*/  FMUL.FTZ R32, R104, R154 ;  /* 0x0000009a68207220 */ /* 0x000fe20000410000 */
[----:B--2---:R-:W-:Y:S01]  /*1d0c0*/  F2FP.F16.F32.PACK_AB R5, R2, R150 ;  /* 0x000000960205723e */ /* 0x004fe200000000ff */
[----:B------:R-:W-:Y:S01]  /*1d0d0*/  FMUL.FTZ R33, R105, R154 ;  /* 0x0000009a69217220 */ /* 0x000fe20000410000 */
[-C--:B------:R-:W-:Y:S01]  /*1d0e0*/  FMUL.FTZ R34, R106, R153.reuse ;  /* 0x000000996a227220 */ /* 0x080fe20000410000 */
[----:B----4-:R-:W-:Y:S01]  /*1d0f0*/  F2FP.F16.F32.PACK_AB R6, R145, R152 ;  /* 0x000000989106723e */ /* 0x010fe200000000ff */
[-C--:B------:R-:W-:Y:S01]  /*1d100*/  FMUL.FTZ R35, R107, R153.reuse ;  /* 0x000000996b237220 */ /* 0x080fe20000410000 */
        /* <DEDUP_REMOVED lines=23> */
[----:B------:R-:W-:Y:S01]  /*1d280*/  FMUL.FTZ R125, R125, R154 ;  /* 0x0000009a7d7d7220 */ /* 0x000fe20000410000 */
[-C--:B------:R-:W-:Y:S01]  /*1d290*/  FMUL.FTZ R126, R126, R153.reuse ;  /* 0x000000997e7e7220 */ /* 0x080fe20000410000 */
[-C--:B------:R-:W-:Y:S01]  /*1d2a0*/  FMUL.FTZ R127, R127, R153.reuse ;  /* 0x000000997f7f7220 */ /* 0x080fe20000410000 */
        /* <DEDUP_REMOVED lines=8> */
[----:B------:R-:W-:Y:S01]  /*1d330*/  FFMA.FTZ R109, R189, R0, -R143 ;  /* 0x00000000bd6d7223 */ /* 0x000fe2000001088f */
        /* <DEDUP_REMOVED lines=10> */
[-C--:B------:R-:W-:Y:S01]  /*1d3e0*/  FMUL.FTZ R17, R121, R154.reuse ;  /* 0x0000009a79117220 */ /* 0x080fe20000410000 */
[-C--:B------:R-:W-:Y:S01]  /*1d3f0*/  FMUL.FTZ R18, R122, R153.reuse ;  /* 0x000000997a127220 */ /* 0x080fe20000410000 */
[----:B------:R-:W5:Y:S01]  /*1d400*/  MUFU.EX2 R109, R109 ;  /* 0x0000006d006d7308 */ /* 0x000f620000000800 */
        /* <DEDUP_REMOVED lines=48> */
[-CC-:B------:R-:W-:Y:S01]  /*1d710*/  FFMA.FTZ R246, R246, R0.reuse, -R143.reuse ;  /* 0x00000000f6f67223 */ /* 0x180fe2000001088f */
[-C--:B------:R-:W-:Y:S01]  /*1d720*/  FFMA.FTZ R167, R250, R0.reuse, -R143 ;  /* 0x00000000faa77223 */ /* 0x080fe2000001088f */
[-CC-:B------:R-:W-:Y:S01]  /*1d730*/  FFMA.FTZ R252, R252, R0.reuse, -R137.reuse ;  /* 0x00000000fcfc7223 */ /* 0x180fe20000010889 */
[-C--:B------:R-:W-:Y:S01]  /*1d740*/  FFMA.FTZ R171, R238, R0.reuse, -R137 ;  /* 0x00000000eeab7223 */ /* 0x080fe20000010889 */
[-C--:B------:R-:W-:Y:S01]  /*1d750*/  FFMA.FTZ R175, R228, R0.reuse, -R143 ;  /* 0x00000000e4af7223 */ /* 0x080fe2000001088f */
[-CC-:B------:R-:W-:Y:S01]  /*1d760*/  FFMA.FTZ R240, R240, R0.reuse, -R137.reuse ;  /* 0x00000000f0f07223 */ /* 0x180fe20000010889 */
[C---:B------:R-:W-:Y:S01]  /*1d770*/  HMMA.16816.F32 R20, R4.reuse, R22, R116 ;  /* 0x000000160414723c */ /* 0x040fe20000001874 */
[-C--:B------:R-:W-:Y:S01]  /*1d780*/  FFMA.FTZ R242, R242, R0.reuse, -R137 ;  /* 0x00000000f2f27223 */ /* 0x080fe20000010889 */
[-C--:B------:R-:W-:Y:S01]  /*1d790*/  FFMA.FTZ R232, R232, R0.reuse, -R143 ;  /* 0x00000000e8e87223 */ /* 0x080fe2000001088f */
[-C--:B------:R-:W-:Y:S01]  /*1d7a0*/  FFMA.FTZ R192, R192, R0.reuse, -R137 ;  /* 0x00000000c0c07223 */ /* 0x080fe20000010889 */
[-C--:B------:R-:W-:Y:S01]  /*1d7b0*/  FFMA.FTZ R184, R184, R0.reuse, -R143 ;  /* 0x00000000b8b87223 */ /* 0x080fe2000001088f */
        /* <DEDUP_REMOVED lines=20> */
[-CC-:B------:R-:W-:Y:S01]  /*1d900*/  FFMA.FTZ R117, R179, R0.reuse, -R143.reuse ;  /* 0x00000000b3757223 */ /* 0x180fe2000001088f */
[----:B------:R-:W-:Y:S01]  /*1d910*/  FFMA.FTZ R118, R178, R0, -R143 ;  /* 0x00000000b2767223 */ /* 0x000fe2000001088f */
[----:B------:R-:W-:Y:S01]  /*1d920*/  MUFU.EX2 R157, R157 ;  /* 0x0000009d009d7308 */ /* 0x000fe20000000800 */
[----:B------:R-:W-:Y:S03]  /*1d930*/  LDSM.16.MT88.4 R104, [R149+0xd000] ;  /* 0x00d000009568783b */ /* 0x000fe60000004200 */
        /* <DEDUP_REMOVED lines=23> */
[----:B------:R-:W3:Y:S01]  /*1dab0*/  MUFU.EX2 R161, R161 ;  /* 0x000000a100a17308 */ /* 0x000ee20000000800 */
[----:B------:R-:W-:Y:S06]  /*1dac0*/  LDSM.16.MT88.4 R76, [R155+0x1000] ;  /* 0x001000009b4c783b */ /* 0x000fec0000004200 */
[C---:B------:R-:W-:Y:S08]  /*1dad0*/  HMMA.16816.F32 R48, R88.reuse, R84, R48 ;  /* 0x000000545830723c */ /* 0x040ff00000001830 */
[C---:B------:R-:W-:Y:S08]  /*1dae0*/  HMMA.16816.F32 R52, R88.reuse, R86, R52 ;  /* 0x000000565834723c */ /* 0x040ff00000001834 */
[C---:B-1----:R-:W-:Y:S08]  /*1daf0*/  HMMA.16816.F32 R72, R88.reuse, R100, R72 ;  /* 0x000000645848723c */ /* 0x042ff00000001848 */
[----:B------:R-:W-:Y:S01]  /*1db00*/  HMMA.16816.F32 R4, R88, R102, R4 ;  /* 0x000000665804723c */ /* 0x000fe20000001804 */
[----:B------:R-:W1:Y:S01]  /*1db10*/  LDSM.16.MT88.4 R88, [R156+0x5000] ;  /* 0x005000009c58783b */ /* 0x000e620000004200 */
[----:B----4-:R-:W-:-:S02]  /*1db20*/  F2FP.F16.F32.PACK_AB R84, R157, R116 ;  /* 0x000000749d54723e */ /* 0x010fc400000000ff */
[----:B-----5:R-:W-:Y:S01]  /*1db30*/  F2FP.F16.F32.PACK_AB R86, R159, R174 ;  /* 0x000000ae9f56723e */ /* 0x020fe200000000ff */
[----:B------:R-:W-:Y:S01]  /*1db40*/  FFMA.FTZ R244, R248, R0, -R143 ;  /* 0x00000000f8f47223 */ /* 0x000fe2000001088f */
[----:B--2---:R-:W-:Y:S01]  /*1db50*/  F2FP.F16.F32.PACK_AB R85, R178, R117 ;  /* 0x00000075b255723e */ /* 0x004fe200000000ff */
[----:B------:R-:W-:Y:S01]  /*1db60*/  MUFU.EX2 R165, R165 ;  /* 0x000000a500a57308 */ /* 0x000fe20000000800 */
[----:B---3--:R-:W-:Y:S01]  /*1db70*/  F2FP.F16.F32.PACK_AB R87, R161, R176 ;  /* 0x000000b0a157723e */ /* 0x008fe200000000ff */
[----:B------:R-:W-:Y:S06]  /*1db80*/  LDSM.16.MT88.4 R100, [R149+0xd800] ;  /* 0x00d800009564783b */ /* 0x000fec0000004200 */
        /* <DEDUP_REMOVED lines=8> */
[----:B------:R-:W1:Y:S01]  /*1dc10*/  LDSM.16.MT88.4 R88, [R3+0x11800] ;  /* 0x011800000358783b */ /* 0x000e620000004200 */
[----:B------:R-:W-:Y:S06]  /*1dc20*/  MUFU.EX2 R163, R163 ;  /* 0x000000a300a37308 */ /* 0x000fec0000000800 */
[C---:B------:R-:W-:Y:S01]  /*1dc30*/  HMMA.16816.F32 R8, R84.reuse, R104, R8 ;  /* 0x000000685408723c */ /* 0x040fe20000001808 */
[----:B------:R-:W-:Y:S01]  /*1dc40*/  FFMA.FTZ R104, R204, R0, -R137 ;  /* 0x00000000cc687223 */ /* 0x000fe20000010889 */
[----:B------:R-:W-:Y:S04]  /*1dc50*/  MUFU.EX2 R246, R246 ;  /* 0x000000f600f67308 */ /* 0x000fe80000000800 */
[----:B------:R-:W4:Y:S02]  /*1dc60*/  MUFU.EX2 R204, R252 ;  /* 0x000000fc00cc7308 */ /* 0x000f240000000800 */
[C---:B------:R-:W-:Y:S02]  /*1dc70*/  HMMA.16816.F32 R32, R84.reuse, R76, R32 ;  /* 0x0000004c5420723c */ /* 0x040fe40000001820 */
[----:B------:R5:W-:Y:S04]  /*1dc80*/  MUFU.EX2 R202, R104 ;  /* 0x0000006800ca7308 */ /* 0x000be80000000800 */
[----:B------:R-:W3:Y:S02]  /*1dc90*/  MUFU.EX2 R169, R169 ;  /* 0x000000a900a97308 */ /* 0x000ee40000000800 */
[C---:B------:R-:W-:Y:S01]  /*1dca0*/  HMMA.16816.F32 R36, R84.reuse, R78, R36 ;  /* 0x0000004e5424723c */ /* 0x040fe20000001824 */
[----:B------:R-:W1:Y:S01]  /*1dcb0*/  LDSM.16.MT88.4 R76, [R149+0x11800] ;  /* 0x01180000954c783b */ /* 0x000e620000004200 */
[----:B------:R-:W-:Y:S04]  /*1dcc0*/  MUFU.EX2 R167, R167 ;  /* 0x000000a700a77308 */ /* 0x000fe80000000800 */
[----:B------:R-:W3:Y:S02]  /*1dcd0*/  MUFU.EX2 R244, R244 ;  /* 0x000000f400f47308 */ /* 0x000ee40000000800 */
[C---:B------:R-:W-:Y:S01]  /*1dce0*/  HMMA.16816.F32 R12, R84.reuse, R106, R12 ;  /* 0x0000006a540c723c */ /* 0x040fe2000000180c */
[----:B-----5:R-:W5:Y:S07]  /*1dcf0*/  LDSM.16.MT88.4 R104, [R156+0x5800] ;  /* 0x005800009c68783b */ /* 0x020f6e0000004200 */
[C---:B------:R-:W-:Y:S08]  /*1dd00*/  HMMA.16816.F32 R48, R84.reuse, R80, R48 ;  /* 0x000000505430723c */ /* 0x040ff00000001830 */
[C---:B------:R-:W-:Y:S01]  /*1dd10*/  HMMA.16816.F32 R52, R84.reuse, R82, R52 ;  /* 0x000000525434723c */ /* 0x040fe20000001834 */
[----:B------:R-:W5:Y:S07]  /*1dd20*/  LDSM.16.MT88.4 R80, [R155+0x1800] ;  /* 0x001800009b50783b */ /* 0x000f6e0000004200 */
[----:B--2---:R-:W-:Y:S01]  /*1dd30*/  HMMA.16816.F32 R72, R84, R68, R72 ;  /* 0x000000445448723c */ /* 0x004fe20000001848 */
[----:B----4-:R-:W-:-:S02]  /*1dd40*/  F2FP.F16.F32.PACK_AB R68, R204, R165 ;  /* 0x000000a5cc44723e */ /* 0x010fc400000000ff */
        /* <DEDUP_REMOVED lines=14> */
[----:B------:R-:W-:-:S06]  /*1de30*/  FFMA.FTZ R177, R234, R0, -R143 ;  /* 0x00000000eab17223 */ /* 0x000fcc000001088f */
[C---:B------:R-:W-:Y:S08]  /*1de40*/  HMMA.16816.F32 R40, R68.reuse, R76, R40 ;  /* 0x0000004c4428723c */ /* 0x040ff00000001828 */
[C---:B------:R-:W-:Y:S01]  /*1de50*/  HMMA.16816.F32 R44, R68.reuse, R78, R44 ;  /* 0x0000004e442c723c */ /* 0x040fe2000000182c */
[----:B------:R-:W4:Y:S01]  /*1de60*/  LDSM.16.MT88.4 R76, [R149+0x12000] ;  /* 0x01200000954c783b */ /* 0x000f220000004200 */
[----:B------:R-:W-:Y:S03]  /*1de70*/  MUFU.EX2 R238, R240 ;  /* 0x000000f000ee7308 */ /* 0x000fe60000000800 */
[----:B------:R-:W-:Y:S03]  /*1de80*/  LDSM.16.MT88.4 R84, [R3+0x12000] ;  /* 0x012000000354783b */ /* 0x000fe60000004200 */
[C---:B-----5:R-:W-:Y:S01]  /*1de90*/  HMMA.16816.F32 R56, R68.reuse, R104, R56 ;  /* 0x000000684438723c */ /* 0x060fe20000001838 */
[----:B------:R-:W-:Y:S01]  /*1dea0*/  FFMA.FTZ R104, R230, R0, -R143 ;  /* 0x00000000e6687223 */ /* 0x000fe2000001088f */
[----:B------:R-:W5:Y:S04]  /*1deb0*/  MUFU.EX2 R171, R171 ;  /* 0x000000ab00ab7308 */ /* 0x000f680000000800 */
[----:B------:R-:W-:Y:S02]  /*1dec0*/  MUFU.EX2 R236, R242 ;  /* 0x000000f200ec7308 */ /* 0x000fe40000000800 */
[C---:B------:R-:W-:Y:S02]  /*1ded0*/  HMMA.16816.F32 R8, R68.reuse, R100, R8 ;  /* 0x000000644408723c */ /* 0x040fe40000001808 */
[----:B------:R-:W1:Y:S04]  /*1dee0*/  MUFU.EX2 R173, R173 ;  /* 0x000000ad00ad7308 */ /* 0x000e680000000800 */
[----:B------:R-:W-:Y:S02]  /*1def0*/  MUFU.EX2 R177, R177 ;  /* 0x000000b100b17308 */ /* 0x000fe40000000800 */
[C---:B------:R-:W-:Y:S01]  /*1df00*/  HMMA.16816.F32 R12, R68.reuse, R102, R12 ;  /* 0x00000066440c723c */ /* 0x040fe2000000180c */
[----:B------:R-:W-:Y:S01]  /*1df10*/  LDSM.16.MT88.4 R100, [R3+0xe000] ;  /* 0x00e000000364783b */ /* 0x000fe20000004200 */
[----:B------:R-:W4:Y:S04]  /*1df20*/  MUFU.EX2 R230, R232 ;  /* 0x000000e800e67308 */ /* 0x000f280000000800 */
[----:B------:R-:W-:Y:S04]  /*1df30*/  MUFU.EX2 R228, R104 ;  /* 0x0000006800e47308 */ /* 0x000fe80000000800 */
[----:B------:R-:W4:Y:S01]  /*1df40*/  MUFU.EX2 R175, R175 ;  /* 0x000000af00af7308 */ /* 0x000f220000000800 */
[C---:B------:R-:W-:Y:S08]  /*1df50*/  HMMA.16816.F32 R32, R68.reuse, R80, R32 ;  /* 0x000000504420723c */ /* 0x040ff00000001820 */
[C---:B------:R-:W-:Y:S01]  /*1df60*/  HMMA.16816.F32 R36, R68.reuse, R82, R36 ;  /* 0x000000524424723c */ /* 0x040fe20000001824 */
[----:B------:R-:W4:Y:S07]  /*1df70*/  LDSM.16.MT88.4 R80, [R155+0x2000] ;  /* 0x002000009b50783b */ /* 0x000f2e0000004200 */
        /* <DEDUP_REMOVED lines=8> */
[----:B-1----:R-:W-:Y:S01]  /*1e000*/  F2FP.F16.F32.PACK_AB R70, R173, R236 ;  /* 0x000000ecad46723e */ /* 0x002fe200000000ff */
[-C--:B------:R-:W-:Y:S01]  /*1e010*/  FFMA.FTZ R181, R188, R0.reuse, -R137 ;  /* 0x00000000bcb57223 */ /* 0x080fe20000010889 */
[----:B----4-:R-:W-:Y:S01]  /*1e020*/  F2FP.F16.F32.PACK_AB R69, R230, R177 ;  /* 0x000000b1e645723e */ /* 0x010fe200000000ff */
[--C-:B------:R-:W-:Y:S01]  /*1e030*/  FFMA.FTZ R183, R186, R0, -R143.reuse ;  /* 0x00000000bab77223 */ /* 0x100fe2000001088f */
[----:B------:R-:W-:Y:S01]  /*1e040*/  F2FP.F16.F32.PACK_AB R71, R175, R228 ;  /* 0x000000e4af47723e */ /* 0x000fe200000000ff */
[-C--:B------:R-:W-:Y:S01]  /*1e050*/  FFMA.FTZ R185, R180, R0.reuse, -R143 ;  /* 0x00000000b4b97223 */ /* 0x080fe2000001088f */
[-C--:B------:R-:W-:Y:S01]  /*1e060*/  FFMA.FTZ R104, R190, R0.reuse, -R137 ;  /* 0x00000000be687223 */ /* 0x080fe20000010889 */
        /* <DEDUP_REMOVED lines=11> */
[C---:B------:R-:W-:Y:S01]  /*1e120*/  HMMA.16816.F32 R16, R68.reuse, R100, R16 ;  /* 0x000000644410723c */ /* 0x040fe20000001810 */
[----:B------:R-:W4:Y:S07]  /*1e130*/  MUFU.EX2 R190, R192 ;  /* 0x000000c000be7308 */ /* 0x000f2e0000000800 */
[C---:B------:R-:W-:Y:S01]  /*1e140*/  HMMA.16816.F32 R20, R68.reuse, R102, R20 ;  /* 0x000000664414723c */ /* 0x040fe20000001814 */
[----:B------:R-:W5:Y:S01]  /*1e150*/  LDSM.16.MT88.4 R100, [R149+0xe800] ;  /* 0x00e800009564783b */ /* 0x000f620000004200 */
[----:B------:R4:W-:Y:S06]  /*1e160*/  MUFU.EX2 R188, R104 ;  /* 0x0000006800bc7308 */ /* 0x0009ec0000000800 */
[C---:B-1----:R-:W-:Y:S01]  /*1e170*/  HMMA.16816.F32 R56, R68.reuse, R88, R56 ;  /* 0x000000584438723c */ /* 0x042fe20000001838 */
[----:B------:R-:W-:Y:S01]  /*1e180*/  FFMA.FTZ R88, R182, R0, -R143 ;  /* 0x00000000b6587223 */ /* 0x000fe2000001088f */
[----:B------:R-:W1:Y:S04]  /*1e190*/  MUFU.EX2 R181, R181 ;  /* 0x000000b500b57308 */ /* 0x000e680000000800 */
[----:B------:R-:W-:Y:S04]  /*1e1a0*/  MUFU.EX2 R183, R183 ;  /* 0x000000b700b77308 */ /* 0x000fe80000000800 */
[----:B------:R-:W-:Y:S01]  /*1e1b0*/  MUFU.EX2 R185, R185 ;  /* 0x000000b900b97308 */ /* 0x000fe20000000800 */
[C---:B------:R-:W-:Y:S01]  /*1e1c0*/  HMMA.16816.F32 R24, R68.reuse, R92, R24 ;  /* 0x0000005c4418723c */ /* 0x040fe20000001818 */
[----:B----4-:R-:W-:Y:S02]  /*1e1d0*/  LDSM.16.MT88.4 R104, [R3+0x12800] ;  /* 0x012800000368783b */ /* 0x010fe40000004200 */
[----:B------:R-:W4:Y:S04]  /*1e1e0*/  MUFU.EX2 R182, R184 ;  /* 0x000000b800b67308 */ /* 0x000f280000000800 */
[----:B------:R2:W3:Y:S01]  /*1e1f0*/  MUFU.EX2 R180, R88 ;  /* 0x0000005800b47308 */ /* 0x0004e20000000800 */
[C---:B------:R-:W-:Y:S01]  /*1e200*/  HMMA.16816.F32 R28, R68.reuse, R94, R28 ;  /* 0x0000005e441c723c */ /* 0x040fe2000000181c */
[----:B------:R-:W-:Y:S07]  /*1e210*/  LDSM.16.MT88.4 R92, [R156+0x2800] ;  /* 0x002800009c5c783b */ /* 0x000fee0000004200 */
[C---:B------:R-:W-:Y:S08]  /*1e220*/  HMMA.16816.F32 R48, R68.reuse, R84, R48 ;  /* 0x000000544430723c */ /* 0x040ff00000001830 */
[C---:B------:R-:W-:Y:S01]  /*1e230*/  HMMA.16816.F32 R52, R68.reuse, R86, R52 ;  /* 0x000000564434723c */ /* 0x040fe20000001834 */
[----:B------:R-:W-:Y:S07]  /*1e240*/  LDSM.16.MT88.4 R84, [R155+0x2800] ;  /* 0x002800009b54783b */ /* 0x000fee0000004200 */
[C---:B------:R-:W-:Y:S01]  /*1e250*/  HMMA.16816.F32 R64, R68.reuse, R90, R64 ;  /* 0x0000005a4440723c */ /* 0x040fe20000001840 */
[----:B--2---:R-:W-:Y:S07]  /*1e260*/  LDSM.16.MT88.4 R88, [R155+0x3000] ;  /* 0x003000009b58783b */ /* 0x004fee0000004200 */
[C---:B------:R-:W-:Y:S08]  /*1e270*/  HMMA.16816.F32 R72, R68.reuse, R76, R72 ;  /* 0x0000004c4448723c */ /* 0x040ff00000001848 */
[----:B------:R-:W-:Y:S01]  /*1e280*/  HMMA.16816.F32 R4, R68, R78, R4 ;  /* 0x0000004e4404723c */ /* 0x000fe20000001804 */
[----:B------:R-:W2:Y:S01]  /*1e290*/  LDSM.16.MT88.4 R68, [R156+0x6800] ;  /* 0x006800009c44783b */ /* 0x000ea20000004200 */
[----:B------:R-:W-:-:S02]  /*1e2a0*/  F2FP.F16.F32.PACK_AB R76, R190, R179 ;  /* 0x000000b3be4c723e */ /* 0x000fc400000000ff */
[----:B-1----:R-:W-:Y:S02]  /*1e2b0*/  F2FP.F16.F32.PACK_AB R78, R181, R188 ;  /* 0x000000bcb54e723e */ /* 0x002fe400000000ff */
[----:B----4-:R-:W-:Y:S02]  /*1e2c0*/  F2FP.F16.F32.PACK_AB R77, R182, R183 ;  /* 0x000000b7b64d723e */ /* 0x010fe400000000ff */
[----:B---3--:R-:W-:-:S07]  /*1e2d0*/  F2FP.F16.F32.PACK_AB R79, R185, R180 ;  /* 0x000000b4b94f723e */ /* 0x008fce00000000ff */
[C---:B------:R-:W-:Y:S08]  /*1e2e0*/  HMMA.16816.F32 R40, R76.reuse, R80, R40 ;  /* 0x000000504c28723c */ /* 0x040ff00000001828 */
[C---:B------:R-:W-:Y:S01]  /*1e2f0*/  HMMA.16816.F32 R44, R76.reuse, R82, R44 ;  /* 0x000000524c2c723c */ /* 0x040fe2000000182c */
[----:B------:R-:W1:Y:S07]  /*1e300*/  LDSM.16.MT88.4 R80, [R155+0x6800] ;  /* 0x006800009b50783b */ /* 0x000e6e0000004200 */
[C---:B-----5:R-:W-:Y:S08]  /*1e310*/  HMMA.16816.F32 R8, R76.reuse, R100, R8 ;  /* 0x000000644c08723c */ /* 0x060ff00000001808 */
[C---:B------:R-:W-:Y:S01]  /*1e320*/  HMMA.16816.F32 R12, R76.reuse, R102, R12 ;  /* 0x000000664c0c723c */ /* 0x040fe2000000180c */
[----:B------:R-:W3:Y:S01]  /*1e330*/  LDSM.16.MT88.4 R100, [R149+0xf000] ;  /* 0x00f000009564783b */ /* 0x000ee20000004200 */
[-C--:B------:R-:W-:Y:S01]  /*1e340*/  FFMA.FTZ R187, R170, R0.reuse, -R137 ;  /* 0x00000000aabb7223 */ /* 0x080fe20000010889 */
[----:B------:R-:W-:Y:S01]  /*1e350*/  FFMA.FTZ R118, R160, R0, -R143 ;  /* 0x00000000a0767223 */ /* 0x000fe2000001088f */
[----:B------:R-:W-:Y:S04]  /*1e360*/  MUFU.EX2 R170, R172 ;  /* 0x000000ac00aa7308 */ /* 0x000fe80000000800 */
[C---:B--2---:R-:W-:Y:S01]  /*1e370*/  HMMA.16816.F32 R56, R76.reuse, R68, R56 ;  /* 0x000000444c38723c */ /* 0x044fe20000001838 */
[----:B------:R-:W2:Y:S04]  /*1e380*/  MUFU.EX2 R187, R187 ;  /* 0x000000bb00bb7308 */ /* 0x000ea80000000800 */
[----:B------:R-:W-:Y:S03]  /*1e390*/  MUFU.EX2 R189, R189 ;  /* 0x000000bd00bd7308 */ /* 0x000fe60000000800 */
[C---:B------:R-:W-:Y:S01]  /*1e3a0*/  HMMA.16816.F32 R64, R76.reuse, R70, R64 ;  /* 0x000000464c40723c */ /* 0x040fe20000001840 */
[----:B------:R-:W4:Y:S01]  /*1e3b0*/  LDSM.16.MT88.4 R68, [R156+0x7000] ;  /* 0x007000009c44783b */ /* 0x000f220000004200 */
[----:B------:R-:W5:Y:S04]  /*1e3c0*/  MUFU.EX2 R164, R166 ;  /* 0x000000a600a47308 */ /* 0x000f680000000800 */
[----:B------:R-:W-:Y:S02]  /*1e3d0*/  MUFU.EX2 R193, R193 ;  /* 0x000000c100c17308 */ /* 0x000fe40000000800 */
[C---:B------:R-:W-:Y:S02]  /*1e3e0*/  HMMA.16816.F32 R32, R76.reuse, R84, R32 ;  /* 0x000000544c20723c */ /* 0x040fe40000001820 */
[----:B------:R-:W3:Y:S04]  /*1e3f0*/  MUFU.EX2 R160, R162 ;  /* 0x000000a200a07308 */ /* 0x000ee80000000800 */
[----:B------:R-:W-:Y:S02]  /*1e400*/  MUFU.EX2 R158, R118 ;  /* 0x00000076009e7308 */ /* 0x000fe40000000800 */
[----:B------:R-:W-:Y:S01]  /*1e410*/  HMMA.16816.F32 R36, R76, R86, R36 ;  /* 0x000000564c24723c */ /* 0x000fe20000001824 */
[----:B------:R-:W4:Y:S01]  /*1e420*/  LDSM.16.MT88.4 R84, [R149+0x13000] ;  /* 0x013000009554783b */ /* 0x000f220000004200 */
[----:B------:R-:W3:Y:S01]  /*1e430*/  MUFU.EX2 R191, R191 ;  /* 0x000000bf00bf7308 */ /* 0x000ee20000000800 */
[----:B------:R-:W-:Y:S01]  /*1e440*/  FFMA.FTZ R136, R233, R154, R136 ;  /* 0x0000009ae9887223 */ /* 0x000fe20000010088 */
[----:B------:R-:W-:-:S04]  /*1e450*/  FFMA.FTZ R153, R231, R153, R150 ;  /* 0x00000099e7997223 */ /* 0x000fc80000010096 */
[----:B------:R-:W-:Y:S01]  /*1e460*/  HMMA.16816.F32 R16, R76, R96, R16 ;  /* 0x000000604c10723c */ /* 0x000fe20000001810 */
[----:B------:R-:W-:-:S07]  /*1e470*/  FFMA.FTZ R195, R146, R0, -R137 ;  /* 0x0000000092c37223 */ /* 0x000fce0000010889 */
[----:B------:R-:W-:Y:S01]  /*1e480*/  HMMA.16816.F32 R20, R76, R98, R20 ;  /* 0x000000624c14723c */ /* 0x000fe20000001814 */
[----:B------:R-:W-:-:S07]  /*1e490*/  FFMA.FTZ R139, R139, R0, -R143 ;  /* 0x000000008b8b7223 */ /* 0x000fce000001088f */
[C---:B------:R-:W-:Y:S08]  /*1e4a0*/  HMMA.16816.F32 R24, R76.reuse, R92, R24 ;  /* 0x0000005c4c18723c */ /* 0x040ff00000001818 */
[C---:B------:R-:W-:Y:S08]  /*1e4b0*/  HMMA.16816.F32 R28, R76.reuse, R94, R28 ;  /* 0x0000005e4c1c723c */ /* 0x040ff0000000181c */
[C---:B------:R-:W-:Y:S08]  /*1e4c0*/  HMMA.16816.F32 R48, R76.reuse, R104, R48 ;  /* 0x000000684c30723c */ /* 0x040ff00000001830 */
[C---:B------:R-:W-:Y:S08]  /*1e4d0*/  HMMA.16816.F32 R52, R76.reuse, R106, R52 ;  /* 0x0000006a4c34723c */ /* 0x040ff00000001834 */
[C---:B-1----:R-:W-:Y:S08]  /*1e4e0*/  HMMA.16816.F32 R72, R76.reuse, R80, R72 ;  /* 0x000000504c48723c */ /* 0x042ff00000001848 */
[----:B------:R-:W-:Y:S01]  /*1e4f0*/  HMMA.16816.F32 R4, R76, R82, R4 ;  /* 0x000000524c04723c */ /* 0x000fe20000001804 */
[----:B--2---:R-:W-:Y:S01]  /*1e500*/  F2FP.F16.F32.PACK_AB R76, R187, R170 ;  /* 0x000000aabb4c723e */ /* 0x004fe200000000ff */
[----:B------:R-:W-:Y:S01]  /*1e510*/  FADD.FTZ R147, R147, R136 ;  /* 0x0000008893937221 */ /* 0x000fe20000010000 */
[----:B-----5:R-:W-:Y:S01]  /*1e520*/  F2FP.F16.F32.PACK_AB R78, R164, R189 ;  /* 0x000000bda44e723e */ /* 0x020fe200000000ff */
[----:B------:R-:W-:Y:S01]  /*1e530*/  FADD.FTZ R153, R2, R153 ;  /* 0x0000009902997221 */ /* 0x000fe20000010000 */
[----:B---3--:R-:W-:Y:S01]  /*1e540*/  F2FP.F16.F32.PACK_AB R77, R160, R193 ;  /* 0x000000c1a04d723e */ /* 0x008fe200000000ff */
[--C-:B------:R-:W-:Y:S01]  /*1e550*/  FFMA.FTZ R148, R148, R0, -R137.reuse ;  /* 0x0000000094947223 */ /* 0x100fe20000010889 */
[----:B------:R-:W-:Y:S01]  /*1e560*/  F2FP.F16.F32.PACK_AB R79, R191, R158 ;  /* 0x0000009ebf4f723e */ /* 0x000fe200000000ff */
[-CC-:B------:R-:W-:Y:S01]  /*1e570*/  FFMA.FTZ R144, R144, R0.reuse, -R137.reuse ;  /* 0x0000000090907223 */ /* 0x180fe20000010889 */
[-C--:B------:R-:W-:Y:S01]  /*1e580*/  FFMA.FTZ R142, R142, R0.reuse, -R137 ;  /* 0x000000008e8e7223 */ /* 0x080fe20000010889 */
[----:B------:R-:W-:Y:S01]  /*1e590*/  FADD.FTZ R152, R152, R147 ;  /* 0x0000009398987221 */ /* 0x000fe20000010000 */
[----:B------:R-:W-:Y:S01]  /*1e5a0*/  MUFU.EX2 R195, R195 ;  /* 0x000000c300c37308 */ /* 0x000fe20000000800 */
[----:B------:R-:W1:Y:S02]  /*1e5b0*/  LDSM.16.MT88.4 R96, [R3+0xf000] ;  /* 0x00f000000360783b */ /* 0x000e640000004200 */
[C---:B------:R-:W-:Y:S01]  /*1e5c0*/  HMMA.16816.F32 R32, R76.reuse, R88, R32 ;  /* 0x000000584c20723c */ /* 0x040fe20000001820 */
[-CC-:B------:R-:W-:Y:S01]  /*1e5d0*/  FFMA.FTZ R88, R140, R0.reuse, -R143.reuse ;  /* 0x000000008c587223 */ /* 0x180fe2000001088f */
[-C--:B------:R-:W-:Y:S01]  /*1e5e0*/  FFMA.FTZ R89, R141, R0.reuse, -R143 ;  /* 0x000000008d597223 */ /* 0x080fe2000001088f */
[----:B------:R-:W-:Y:S01]  /*1e5f0*/  FADD.FTZ R134, R134, R153 ;  /* 0x0000009986867221 */ /* 0x000fe20000010000 */
[----:B------:R-:W-:Y:S01]  /*1e600*/  MUFU.EX2 R139, R139 ;  /* 0x0000008b008b7308 */ /* 0x000fe20000000800 */
[----:B------:R-:W-:Y:S03]  /*1e610*/  LDSM.16.MT88.4 R104, [R3+0x13000] ;  /* 0x013000000368783b */ /* 0x000fe60000004200 */
[C---:B------:R-:W-:Y:S01]  /*1e620*/  HMMA.16816.F32 R36, R76.reuse, R90, R36 ;  /* 0x0000005a4c24723c */ /* 0x040fe20000001824 */
[----:B------:R-:W-:Y:S01]  /*1e630*/  FFMA.FTZ R90, R138, R0, -R143 ;  /* 0x000000008a5a7223 */ /* 0x000fe2000001088f */
[----:B------:R-:W2:Y:S01]  /*1e640*/  MUFU.EX2 R146, R148 ;  /* 0x0000009400927308 */ /* 0x000ea20000000800 */
[----:B------:R-:W-:Y:S01]  /*1e650*/  FADD.FTZ R152, R145, R152 ;  /* 0x0000009891987221 */ /* 0x000fe20000010000 */
[----:B------:R-:W3:Y:S02]  /*1e660*/  LDSM.16.MT88.4 R92, [R156+0x3000] ;  /* 0x003000009c5c783b */ /* 0x000ee40000004200 */
[----:B------:R-:W-:Y:S02]  /*1e670*/  MUFU.EX2 R137, R144 ;  /* 0x0000009000897308 */ /* 0x000fe40000000800 */
[----:B------:R-:W-:Y:S01]  /*1e680*/  HMMA.16816.F32 R8, R76, R100, R8 ;  /* 0x000000644c08723c */ /* 0x000fe20000001808 */
[----:B------:R-:W5:Y:S01]  /*1e690*/  LDSM.16.MT88.4 R80, [R155+0x7000] ;  /* 0x007000009b50783b */ /* 0x000f620000004200 */
[----:B------:R-:W-:Y:S01]  /*1e6a0*/  MUFU.EX2 R140, R142 ;  /* 0x0000008e008c7308 */ /* 0x000fe20000000800 */
[----:B------:R-:W-:-:S03]  /*1e6b0*/  FADD.FTZ R151, R151, R134 ;  /* 0x0000008697977221 */ /* 0x000fc60000010000 */
[----:B------:R-:W-:Y:S04]  /*1e6c0*/  MUFU.EX2 R141, R88 ;  /* 0x00000058008d7308 */ /* 0x000fe80000000800 */
[----:B------:R-:W1:Y:S04]  /*1e6d0*/  MUFU.EX2 R138, R89 ;  /* 0x00000059008a7308 */ /* 0x000e680000000800 */
[----:B------:R-:W1:Y:S01]  /*1e6e0*/  MUFU.EX2 R0, R90 ;  /* 0x0000005a00007308 */ /* 0x000e620000000800 */
[----:B------:R-:W-:Y:S01]  /*1e6f0*/  FADD.FTZ R115, R115, R152 ;  /* 0x0000009873737221 */ /* 0x000fe20000010000 */
[----:B------:R-:W-:Y:S01]  /*1e700*/  FADD.FTZ R114, R114, R151 ;  /* 0x0000009772727221 */ /* 0x000fe20000010000 */
[----:B----4-:R-:W-:Y:S02]  /*1e710*/  HMMA.16816.F32 R56, R76, R68, R56 ;  /* 0x000000444c38723c */ /* 0x010fe40000001838 */
[----:B------:R-:W-:Y:S01]  /*1e720*/  FADD.FTZ R110, R110, R115 ;  /* 0x000000736e6e7221 */ /* 0x000fe20000010000 */
[----:B------:R-:W-:Y:S01]  /*1e730*/  FADD.FTZ R113, R113, R114 ;  /* 0x0000007271717221 */ /* 0x000fe20000010000 */
[----:B--2---:R-:W-:-:S02]  /*1e740*/  F2FP.F16.F32.PACK_AB R68, R195, R146 ;  /* 0x00000092c344723e */ /* 0x004fc400000000ff */
[----:B------:R-:W-:Y:S01]  /*1e750*/  FADD.FTZ R111, R111, R110 ;  /* 0x0000006e6f6f7221 */ /* 0x000fe20000010000 */
[----:B-1----:R-:W-:Y:S01]  /*1e760*/  F2FP.F16.F32.PACK_AB R69, R138, R141 ;  /* 0x0000008d8a45723e */ /* 0x002fe200000000ff */
[C---:B------:R-:W-:Y:S01]  /*1e770*/  HMMA.16816.F32 R64, R76.reuse, R70, R64 ;  /* 0x000000464c40723c */ /* 0x040fe20000001840 */
[----:B------:R-:W-:Y:S01]  /*1e780*/  F2FP.F16.F32.PACK_AB R70, R140, R137 ;  /* 0x000000898c46723e */ /* 0x000fe200000000ff */
[----:B------:R-:W-:Y:S01]  /*1e790*/  FADD.FTZ R112, R112, R113 ;  /* 0x0000007170707221 */ /* 0x000fe20000010000 */
[----:B------:R-:W-:Y:S01]  /*1e7a0*/  F2FP.F16.F32.PACK_AB R71, R139, R0 ;  /* 0x000000008b47723e */ /* 0x000fe200000000ff */
[----:B------:R-:W-:Y:S02]  /*1e7b0*/  FADD.FTZ R111, R108, R111 ;  /* 0x0000006f6c6f7221 */ /* 0x000fe40000010000 */
[----:B------:R-:W-:Y:S02]  /*1e7c0*/  FADD.FTZ R112, R109, R112 ;  /* 0x000000706d707221 */ /* 0x000fe40000010000 */
        /* <DEDUP_REMOVED lines=43> */
[C---:B-----5:R-:W-:Y:S08]  /*1ea80*/  HMMA.16816.F32 R72, R76.reuse, R80, R72 ;  /* 0x000000504c48723c */ /* 0x060ff00000001848 */
        /* <DEDUP_REMOVED lines=47> */
.L_x_3367:
[----:B------:R-:W-:-:S07]  /*1ed80*/  IADD3 R62, PT, PT, R2, -0x1, RZ ;  /* 0xffffffff023e7810 */ /* 0x000fce0007ffe0ff */
.L_x_3376:
[----:B------:R-:W-:Y:S05]  /*1ed90*/  BSYNC B2 ;  /* 0x0000000000027941 */ /* 0x000fea0003800000 */
.L_x_3366:
        /* <DEDUP_REMOVED lines=10> */
.L_x_3384:
[----:B------:R-:W1:Y:S01]  /*1ee40*/  S2R R196, SR_TID.X ;  /* 0x0000000000c47919 */ /* 0x000e620000002100 */
[----:B------:R-:W-:Y:S04]  /*1ee50*/  DEPBAR.LE SB0, 0x0 ;  /* 0x000080000000791a */ /* 0x000fe80000000000 */
[----:B------:R-:W-:Y:S05]  /*1ee60*/  WARPSYNC.ALL ;  /* 0x0000000000007948 */ /* 0x000fea0003800000 */
[----:B------:R-:W-:Y:S01]  /*1ee70*/  BAR.SYNC.DEFER_BLOCKING 0x0 ;  /* 0x0000000000007b1d */ /* 0x000fe20000010000 */
        /* <DEDUP_REMOVED lines=8> */
[----:B------:R-:W-:Y:S02]  /*1ef00*/  @!P3 IADD3 R212, P0, PT, R212, R3, RZ ;  /* 0x00000003d4d4b210 */ /* 0x000fe40007f1e0ff */
[-C--:B------:R-:W-:Y:S02]  /*1ef10*/  MOV R3, R213.reuse ;  /* 0x000000d500037202 */ /* 0x080fe40000000f00 */
[----:B------:R-:W-:Y:S01]  /*1ef20*/  @!P3 LEA.HI.X.SX32 R213, R6, R213, 0x1, P0 ;  /* 0x000000d506d5b211 */ /* 0x000fe200000f0eff */
[----:B-1----:R-:W-:Y:S08]  /*1ef30*/  @!P3 BRA `(.L_x_3379) ;  /* 0x0000000000f8b947 */ /* 0x002ff00003800000 */
[----:B------:R-:W2:Y:S01]  /*1ef40*/  LD.E R6, desc[UR4][R132.64+0x170] ;  /* 0x0001700484067980 */ /* 0x000ea2000c101900 */
[----:B------:R-:W-:Y:S02]  /*1ef50*/  IABS R9, R229 ;  /* 0x000000e500097213 */ /* 0x000fe40000000000 */
[-C--:B--2---:R-:W-:Y:S02]  /*1ef60*/  IABS R10, R6.reuse ;  /* 0x00000006000a7213 */ /* 0x084fe40000000000 */
[----:B------:R-:W-:Y:S02]  /*1ef70*/  IABS R8, R6 ;  /* 0x0000000600087213 */ /* 0x000fe40000000000 */
        /* <DEDUP_REMOVED lines=23> */
[----:B------:R-:W-:Y:S01]  /*1f0f0*/  ISETP.GE.U32.AND P5, PT, R7, R10, PT ;  /* 0x0000000a0700720c */ /* 0x000fe20003fa6070 */
        /* <DEDUP_REMOVED lines=10> */
[----:B------:R-:W-:Y:S01]  /*1f1a0*/  SEL R5, R5, R12, !P1 ;  /* 0x0000000c05057207 */ /* 0x000fe20004800000 */
[----:B------:R-:W2:Y:S01]  /*1f1b0*/  LD.E.64 R10, desc[UR4][R132.64+0x40] ;  /* 0x00004004840a7980 */ /* 0x000ea2000c101b00 */
[-C--:B------:R-:W-:Y:S02]  /*1f1c0*/  LEA R18, P1, R7, R220.reuse, 0x2 ;  /* 0x000000dc07127211 */ /* 0x080fe400078210ff */
[----:B------:R-:W-:Y:S02]  /*1f1d0*/  LEA R16, P0, R5, R220, 0x2 ;  /* 0x000000dc05107211 */ /* 0x000fe400078010ff */
[-C--:B------:R-:W-:Y:S01]  /*1f1e0*/  LEA.HI.X.SX32 R19, R7, R221.reuse, 0x2, P1 ;  /* 0x000000dd07137211 */ /* 0x080fe200008f16ff */
[C---:B------:R-:W-:Y:S01]  /*1f1f0*/  IMAD.IADD R7, R5.reuse, 0x1, -R7 ;  /* 0x0000000105077824 */ /* 0x040fe200078e0a07 */
[----:B------:R-:W-:Y:S01]  /*1f200*/  LEA.HI.X.SX32 R17, R5, R221, 0x2, P0 ;  /* 0x000000dd05117211 */ /* 0x000fe200000f16ff */
[----:B------:R-:W3:Y:S02]  /*1f210*/  LD.E.64 R12, desc[UR4][R132.64+0x28] ;  /* 0x00002804840c7980 */ /* 0x000ee4000c101b00 */
[----:B------:R-:W-:Y:S04]  /*1f220*/  IMAD R7, R6, R7, -0x80 ;  /* 0xffffff8006077424 */ /* 0x000fe800078e0207 */
[----:B------:R-:W4:Y:S01]  /*1f230*/  LD.E R9, desc[UR4][R18.64] ;  /* 0x0000000412097980 */ /* 0x000f22000c101900 */
[----:B------:R-:W-:Y:S03]  /*1f240*/  SHF.R.S32.HI R6, RZ, 0x1f, R7 ;  /* 0x0000001fff067819 */ /* 0x000fe60000011407 */
        /* <DEDUP_REMOVED lines=13> */
.L_x_3379:
[----:B------:R-:W-:Y:S05]  /*1f320*/  BSYNC.RECONVERGENT B0 ;  /* 0x0000000000007941 */ /* 0x000fea0003800200 */
.L_x_3378:
[----:B------:R-:W1:Y:S01]  /*1f330*/  S2UR UR7, SR_CgaCtaId ;  /* 0x00000000000779c3 */ /* 0x000e620000008800 */
[C---:B------:R-:W-:Y:S01]  /*1f340*/  IMAD.SHL.U32 R197, R196.reuse, 0x8, RZ ;  /* 0x00000008c4c57824 */ /* 0x040fe200078e00ff */
[----:B------:R-:W-:Y:S01]  /*1f350*/  LOP3.LUT R6, R196, 0x38, RZ, 0xc0, !PT ;  /* 0x00000038c4067812 */ /* 0x000fe200078ec0ff */
[----:B------:R-:W-:Y:S01]  /*1f360*/  UMOV UR9, 0x400 ;  /* 0x0000040000097882 */ /* 0x000fe20000000000 */
[----:B------:R-:W-:Y:S01]  /*1f370*/  IMAD.SHL.U32 R7, R208, 0x20, RZ ;  /* 0x00000020d0077824 */ /* 0x000fe200078e00ff */
[----:B------:R-:W-:Y:S01]  /*1f380*/  SHF.R.U32.HI R199, RZ, 0x1, R196 ;  /* 0x00000001ffc77819 */ /* 0x000fe200000116c4 */
[C---:B------:R-:W-:Y:S01]  /*1f390*/  IMAD.SHL.U32 R203, R196.reuse, 0x40, RZ ;  /* 0x00000040c4cb7824 */ /* 0x040fe200078e00ff */
[C---:B------:R-:W-:Y:S01]  /*1f3a0*/  LOP3.LUT R3, R197.reuse, 0x38, RZ, 0xc0, !PT ;  /* 0x00000038c5037812 */ /* 0x040fe200078ec0ff */
[----:B------:R-:W-:Y:S01]  /*1f3b0*/  IMAD.SHL.U32 R200, R196, 0x20, RZ ;  /* 0x00000020c4c87824 */ /* 0x000fe200078e00ff */
[----:B------:R-:W-:Y:S01]  /*1f3c0*/  LOP3.LUT R4, R197, 0x1c0, RZ, 0xc0, !PT ;  /* 0x000001c0c5047812 */ /* 0x000fe200078ec0ff */
[----:B------:R-:W-:Y:S01]  /*1f3d0*/  IMAD.MOV.U32 R161, RZ, RZ, 0x40 ;  /* 0x00000040ffa17424 */ /* 0x000fe200078e00ff */
[----:B------:R-:W-:Y:S01]  /*1f3e0*/  ISETP.GE.AND P1, PT, R3, R217, PT ;  /* 0x000000d90300720c */ /* 0x000fe20003f26270 */
[----:B------:R-:W-:Y:S01]  /*1f3f0*/  VIADD R228, R228, 0xffffffff ;  /* 0xffffffffe4e47836 */ /* 0x000fe20000000000 */
[----:B------:R-:W-:Y:S01]  /*1f400*/  LOP3.LUT R235, R197, 0x1e00, RZ, 0xc0, !PT ;  /* 0x00001e00c5eb7812 */ /* 0x000fe200078ec0ff */
[----:B------:R-:W-:Y:S01]  /*1f410*/  BSSY.RECONVERGENT B1, `(.L_x_3380) ;  /* 0x00001fd000017945 */ /* 0x000fe20003800200 */
        /* <DEDUP_REMOVED lines=21> */
[----:B------:R-:W-:Y:S02]  /*1f570*/  LOP3.LUT R4, R4, R3, RZ, 0x3c, !PT ;  /* 0x0000000304047212 */ /* 0x000fe400078e3cff */
[----:B------:R-:W-:Y:S01]  /*1f580*/  LOP3.LUT R200, R200, 0x7c00, RZ, 0xc0, !PT ;  /* 0x00007c00c8c87812 */ /* 0x000fe200078ec0ff */
[----:B------:R-:W-:Y:S01]  /*1f590*/  @!PT LDS RZ, [RZ] ;  /* 0x00000000fffff984 */ /* 0x000fe20000000800 */
[----:B------:R-:W-:Y:S01]  /*1f5a0*/  @!PT LDS RZ, [RZ] ;  /* 0x00000000fffff984 */ /* 0x000fe20000000800 */
[----:B------:R-:W-:Y:S01]  /*1f5b0*/  @!PT LDS RZ, [RZ] ;  /* 0x00000000fffff984 */ /* 0x000fe20000000800 */
[----:B------:R-:W-:Y:S01]  /*1f5c0*/  @!P0 LDGSTS.E.BYPASS.LTC128B.128 [R235+0x10000], desc[UR4][R212.64+0x80] ;  /* 0x10000080d4eb8fae */ /* 0x000fe2000b981a04 */
[--C-:B------:R-:W-:Y:S01]  /*1f5d0*/  IMAD.X R13, R15, 0x1, R6.reuse, P2 ;  /* 0x000000010f0d7824 */ /* 0x100fe200010e0606 */
[----:B------:R-:W-:Y:S01]  /*1f5e0*/  LOP3.LUT R202, R202, 0x1c0, R203, 0xf8, !PT ;  /* 0x000001c0caca7812 */ /* 0x000fe200078ef8cb */
[----:B------:R-:W-:Y:S01]  /*1f5f0*/  IMAD R185, R4, 0x2, R185 ;  /* 0x0000000204b97824 */ /* 0x000fe200078e02b9 */
[----:B------:R-:W-:Y:S01]  /*1f600*/  @P0 STS.128 [R235+0x10000], RZ ;  /* 0x010000ffeb000388 */ /* 0x000fe20000000c00 */
[----:B------:R-:W-:Y:S02]  /*1f610*/  IADD3 R4, P2, PT, R12, R7, RZ ;  /* 0x000000070c047210 */ /* 0x000fe40007f5e0ff */
[----:B------:R-:W-:Y:S01]  /*1f620*/  LOP3.LUT R202, R202, R3, RZ, 0x3c, !PT ;  /* 0x00000003caca7212 */ /* 0x000fe200078e3cff */
[----:B------:R-:W-:Y:S01]  /*1f630*/  @!PT LDS RZ, [RZ] ;  /* 0x00000000fffff984 */ /* 0x000fe20000000800 */
[----:B------:R-:W-:Y:S01]  /*1f640*/  @!PT LDS RZ, [RZ] ;  /* 0x00000000fffff984 */ /* 0x000fe20000000800 */
[----:B------:R-:W-:Y:S01]  /*1f650*/  @!PT LDS RZ, [RZ] ;  /* 0x00000000fffff984 */ /* 0x000fe20000000800 */
[----:B------:R-:W-:Y:S01]  /*1f660*/  @!P1 LDGSTS.E.BYPASS.LTC128B.128 [R235+0xc800], desc[UR4][R8.64] ;  /* 0x0c80000008eb9fae */ /* 0x000fe2000b981a04 */
[----:B------:R-:W-:Y:S02]  /*1f670*/  VIADD R182, R185, UR6 ;  /* 0x00000006b9b67c36 */ /* 0x000fe40008000000 */
[--C-:B------:R-:W-:Y:S01]  /*1f680*/  IMAD.X R5, R13, 0x1, R6.reuse, P2 ;  /* 0x000000010d057824 */ /* 0x100fe200010e0606 */
[----:B------:R-:W-:Y:S01]  /*1f690*/  @P1 STS.128 [R235+0xc800], RZ ;  /* 0x00c800ffeb001388 */ /* 0x000fe20000000c00 */
[-C--:B------:R-:W-:Y:S03]  /*1f6a0*/  IADD3 R10, P2, PT, R4, R7.reuse, RZ ;  /* 0x00000007040a7210 */ /* 0x080fe60007f5e0ff */
[----:B------:R-:W-:Y:S01]  /*1f6b0*/  @!PT LDS RZ, [RZ] ;  /* 0x00000000fffff984 */ /* 0x000fe20000000800 */
[----:B------:R-:W-:Y:S01]  /*1f6c0*/  @!PT LDS RZ, [RZ] ;  /* 0x00000000fffff984 */ /* 0x000fe20000000800 */
[----:B------:R-:W-:Y:S01]  /*1f6d0*/  @!PT LDS RZ, [RZ] ;  /* 0x00000000fffff984 */ /* 0x000fe20000000800 */
[----:B------:R1:W-:Y:S02]  /*1f6e0*/  @!P0 LDGSTS.E.BYPASS.LTC128B.128 [R235+0x10800], desc[UR4][R8.64+0x80] ;  /* 0x1080008008eb8fae */ /* 0x0003e4000b981a04 */
[--C-:B------:R-:W-:Y:S02]  /*1f6f0*/  IMAD.X R11, R5, 0x1, R6.reuse, P2 ;  /* 0x00000001050b7824 */ /* 0x100fe400010e0606 */
        /* <DEDUP_REMOVED lines=48> */
[----:B------:R-:W-:Y:S01]  /*1fa00*/  @P1 STS.128 [R235+0xf000], RZ ;  /* 0x00f000ffeb001388 */ /* 0x000fe20000000c00 */
[----:B------:R-:W-:Y:S03]  /*1fa10*/  LOP3.LUT R5, R200, 0x200, R203, 0xf8, !PT ;  /* 0x00000200c8057812 */ /* 0x000fe600078ef8cb */
[----:B------:R-:W-:Y:S01]  /*1fa20*/  @!PT LDS RZ, [RZ] ;  /* 0x00000000fffff984 */ /* 0x000fe20000000800 */
[----:B------:R-:W-:Y:S01]  /*1fa30*/  @!PT LDS RZ, [RZ] ;  /* 0x00000000fffff984 */ /* 0x000fe20000000800 */
[----:B------:R-:W-:Y:S01]  /*1fa40*/  @!PT LDS RZ, [RZ] ;  /* 0x00000000fffff984 */ /* 0x000fe20000000800 */
[----:B------:R1:W-:Y:S01]  /*1fa50*/  @!P0 LDGSTS.E.BYPASS.LTC128B.128 [R235+0x13000], desc[UR4][R8.64+0x80] ;  /* 0x1300008008eb8fae */ /* 0x0003e2000b981a04 */
[----:B------:R-:W-:Y:S01]  /*1fa60*/  LOP3.LUT R180, R5, R202, RZ, 0xfc, !PT ;  /* 0x000000ca05b47212 */ /* 0x000fe200078efcff */
[----:B------:R-:W-:Y:S01]  /*1fa70*/  IMAD.X R5, R9, 0x1, R6, P2 ;  /* 0x0000000109057824 */ /* 0x000fe200010e0606 */
[----:B------:R-:W-:Y:S01]  /*1fa80*/  LOP3.LUT P2, RZ, R196, 0x4, RZ, 0xc0, !PT ;  /* 0x00000004c4ff7812 */ /* 0x000fe2000784c0ff */
[----:B------:R-:W-:Y:S01]  /*1fa90*/  @P0 STS.128 [R235+0x13000], RZ ;  /* 0x013000ffeb000388 */ /* 0x000fe20000000c00 */
[----:B------:R-:W-:Y:S02]  /*1faa0*/  LEA R180, R180, UR6, 0x1 ;  /* 0x00000006b4b47c11 */ /* 0x000fe4000f8e08ff */
[----:B------:R-:W-:Y:S01]  /*1fab0*/  SEL R161, R161, 0xffffffc0, !P2 ;  /* 0xffffffc0a1a17807 */ /* 0x000fe20005000000 */
[----:B------:R-:W-:Y:S01]  /*1fac0*/  @!PT LDS RZ, [RZ] ;  /* 0x00000000fffff984 */ /* 0x000fe20000000800 */
[----:B------:R-:W-:Y:S01]  /*1fad0*/  @!PT LDS RZ, [RZ] ;  /* 0x00000000fffff984 */ /* 0x000fe20000000800 */
[----:B------:R-:W-:Y:S01]  /*1fae0*/  @!PT LDS RZ, [RZ] ;  /* 0x00000000fffff984 */ /* 0x000fe20000000800 */
[----:B------:R-:W-:Y:S04]  /*1faf0*/  @!P1 LDGSTS.E.BYPASS.LTC128B.128 [R235+0xf800], desc[UR4][R4.64] ;  /* 0x0f80000004eb9fae */ /* 0x000fe8000b981a04 */
[----:B------:R-:W-:Y:S01]  /*1fb00*/  @P1 STS.128 [R235+0xf800], RZ ;  /* 0x00f800ffeb001388 */ /* 0x000fe20000000c00 */
[--C-:B------:R-:W-:Y:S02]  /*1fb10*/  IMAD.IADD R184, R180, 0x1, R161.reuse ;  /* 0x00000001b4b87824 */ /* 0x100fe400078e02a1 */
[----:B------:R-:W-:Y:S01]  /*1fb20*/  IMAD.IADD R134, R182, 0x1, R161 ;  /* 0x00000001b6867824 */ /* 0x000fe200078e02a1 */
[----:B------:R-:W-:Y:S01]  /*1fb30*/  @!PT LDS RZ, [RZ] ;  /* 0x00000000fffff984 */ /* 0x000fe20000000800 */
[----:B------:R-:W-:Y:S01]  /*1fb40*/  @!PT LDS RZ, [RZ] ;  /* 0x00000000fffff984 */ /* 0x000fe20000000800 */
[----:B------:R-:W-:Y:S01]  /*1fb50*/  @!PT LDS RZ, [RZ] ;  /* 0x00000000fffff984 */ /* 0x000fe20000000800 */
[----:B------:R2:W-:Y:S04]  /*1fb60*/  @!P0 LDGSTS.E.BYPASS.LTC128B.128 [R235+0x13800], desc[UR4][R4.64+0x80] ;  /* 0x1380008004eb8fae */ /* 0x0005e8000b981a04 */
[----:B------:R-:W-:Y:S01]  /*1fb70*/  @P0 STS.128 [R235+0x13800], RZ ;  /* 0x013800ffeb000388 */ /* 0x000fe20000000c00 */
[----:B------:R-:W-:Y:S03]  /*1fb80*/  LOP3.LUT P0, RZ, R196, 0x2, RZ, 0xc0, !PT ;  /* 0x00000002c4ff7812 */ /* 0x000fe6000780c0ff */
[----:B------:R-:W-:Y:S01]  /*1fb90*/  LDSM.16.M88.4 R64, [R180] ;  /* 0x00000000b440783b */ /* 0x000fe20000000200 */
[----:B------:R-:W-:Y:S02]  /*1fba0*/  SEL R201, R198, 0xffffffe0, !P0 ;  /* 0xffffffe0c6c97807 */ /* 0x000fe40004000000 */
[----:B------:R-:W-:Y:S01]  /*1fbb0*/  ISETP.GT.AND P0, PT, R228, R205, PT ;  /* 0x000000cde400720c */ /* 0x000fe20003f04270 */
[----:B-1----:R-:W2:Y:S02]  /*1fbc0*/  LDSM.16.M88.4 R8, [R185+UR6+0x4000] ;  /* 0x00400006b908783b */ /* 0x002ea40008000200 */
[--C-:B------:R-:W-:Y:S02]  /*1fbd0*/  IMAD.IADD R140, R180, 0x1, R201.reuse ;  /* 0x00000001b48c7824 */ /* 0x100fe400078e02c9 */
[----:B------:R-:W1:Y:S01]  /*1fbe0*/  LDSM.16.M88.4 R16, [R185+UR6+0x4800] ;  /* 0x00480006b910783b */ /* 0x000e620008000200 */
[C-C-:B------:R-:W-:Y:S02]  /*1fbf0*/  IMAD.IADD R135, R182.reuse, 0x1, R201.reuse ;  /* 0x00000001b6877824 */ /* 0x140fe400078e02c9 */
[C---:B------:R-:W-:Y:S01]  /*1fc00*/  IMAD.IADD R204, R201.reuse, 0x1, R184 ;  /* 0x00000001c9cc7824 */ /* 0x040fe200078e02b8 */
[----:B------:R-:W3:Y:S01]  /*1fc10*/  LDSM.16.M88.4 R24, [R185+UR6+0x5000] ;  /* 0x00500006b918783b */ /* 0x000ee20008000200 */
[--C-:B------:R-:W-:Y:S03]  /*1fc20*/  IMAD.IADD R192, R182, 0x1, R201.reuse ;  /* 0x00000001b6c07824 */ /* 0x100fe600078e02c9 */
        /* <DEDUP_REMOVED lines=11> */
[----:B------:R-:W-:Y:S04]  /*1fce0*/  LDSM.16.M88.4 R152, [R135+0x5800] ;  /* 0x005800008798783b */ /* 0x000fe80000000200 */
[----:B------:R-:W-:Y:S01]  /*1fcf0*/  LDSM.16.M88.4 R156, [R135+0x6800] ;  /* 0x00680000879c783b */ /* 0x000fe20000000200 */
[C---:B-1----:R-:W-:Y:S03]  /*1fd00*/  HMMA.16816.F32 R12, R64.reuse, R16, RZ ;  /* 0x00000010400c723c */ /* 0x042fe600000018ff */
[----:B------:R-:W-:Y:S04]  /*1fd10*/  LDSM.16.M88.4 R160, [R135+0x7000] ;  /* 0x0070000087a0783b */ /* 0x000fe80000000200 */
[----:B------:R-:W-:Y:S01]  /*1fd20*/  LDSM.16.M88.4 R164, [R135+0x7800] ;  /* 0x0078000087a4783b */ /* 0x000fe20000000200 */
[C---:B------:R-:W-:Y:S03]  /*1fd30*/  HMMA.16816.F32 R16, R64.reuse, R18, RZ ;  /* 0x000000124010723c */ /* 0x040fe600000018ff */
[----:B------:R-:W-:Y:S04]  /*1fd40*/  LDSM.16.M88.4 R168, [R184] ;  /* 0x00000000b8a8783b */ /* 0x000fe80000000200 */
[----:B------:R-:W-:Y:S01]  /*1fd50*/  LDSM.16.M88.4 R172, [R134+0x4000] ;  /* 0x0040000086ac783b */ /* 0x000fe20000000200 */
[C---:B---3--:R-:W-:Y:S03]  /*1fd60*/  HMMA.16816.F32 R20, R64.reuse, R24, RZ ;  /* 0x000000184014723c */ /* 0x048fe600000018ff */
[----:B------:R-:W-:Y:S04]  /*1fd70*/  LDSM.16.M88.4 R176, [R134+0x4800] ;  /* 0x0048000086b0783b */ /* 0x000fe80000000200 */
[----:B------:R-:W-:Y:S01]  /*1fd80*/  LDSM.16.M88.4 R188, [R134+0x8000] ;  /* 0x0080000086bc783b */ /* 0x000fe20000000200 */
[C---:B------:R-:W-:Y:S08]  /*1fd90*/  HMMA.16816.F32 R24, R64.reuse, R26, RZ ;  /* 0x0000001a4018723c */ /* 0x040ff000000018ff */
        /* <DEDUP_REMOVED lines=13> */
[----:B------:R2:W3:Y:S07]  /*1fe70*/  LDSM.16.M88.4 R144, [R135+0x6000] ;  /* 0x006000008790783b */ /* 0x0004ee0000000200 */
[C---:B------:R-:W-:Y:S08]  /*1fe80*/  HMMA.16816.F32 R12, R140.reuse, R148, R12 ;  /* 0x000000948c0c723c */ /* 0x040ff0000000180c */
[C---:B------:R-:W-:Y:S01]  /*1fe90*/  HMMA.16816.F32 R16, R140.reuse, R150, R16 ;  /* 0x000000968c10723c */ /* 0x040fe20000001810 */
[----:B------:R-:W4:Y:S02]  /*1fea0*/  LDSM.16.M88.4 R148, [R134+0x5000] ;  /* 0x005000008694783b */ /* 0x000f240000000200 */
[----:B--2---:R-:W-:Y:S05]  /*1feb0*/  IMAD.IADD R135, R201, 0x1, R134 ;  /* 0x00000001c9877824 */ /* 0x004fea00078e0286 */
[C---:B-1----:R-:W-:Y:S08]  /*1fec0*/  HMMA.16816.F32 R20, R140.reuse, R136, R20 ;  /* 0x000000888c14723c */ /* 0x042ff00000001814 */
        /* <DEDUP_REMOVED lines=42> */
[----:B------:R-:W-:Y:S03]  /*20170*/  LDSM.16.M88.4 R168, [R185+UR6+0x8000] ;  /* 0x00800006b9a8783b */ /* 0x000fe60008000200 */
        /* <DEDUP_REMOVED lines=24> */
[----:B------:R-:W-:Y:S01]  /*20300*/  HMMA.16816.F32 R64, R152, R158, R64 ;  /* 0x0000009e9840723c */ /* 0x000fe20000001840 */
[----:B------:R-:W5:Y:S04]  /*20310*/  LDSM.16.M88.4 R152, [R185+UR6+0xb800] ;  /* 0x00b80006b998783b */ /* 0x000f680008000200 */
        /* <DEDUP_REMOVED lines=19> */
[----:B------:R-:W4:Y:S04]  /*20450*/  LDSM.16.M88.4 R148, [R192+0xb800] ;  /* 0x00b80000c094783b */ /* 0x000f280000000200 */
[----:B------:R-:W-:Y:S03]  /*20460*/  LDSM.16.M88.4 R192, [R135+0xb000] ;  /* 0x00b0000087c0783b */ /* 0x000fe60000000200 */
[C---:B-1----:R-:W-:Y:S08]  /*20470*/  HMMA.16816.F32 R52, R160.reuse, R136, R52 ;  /* 0x00000088a034723c */ /* 0x042ff00000001834 */
[C---:B------:R-:W-:Y:S01]  /*20480*/  HMMA.16816.F32 R56, R160.reuse, R138, R56 ;  /* 0x0000008aa038723c */ /* 0x040fe20000001838 */
[----:B------:R-:W1:Y:S07]  /*20490*/  LDSM.16.M88.4 R136, [R134+0x8800] ;  /* 0x008800008688783b */ /* 0x000e6e0000000200 */
        /* <DEDUP_REMOVED lines=27> */
[----:B------:R-:W3:Y:S04]  /*20650*/  LDSM.16.M88.4 R148, [R134+0xa800] ;  /* 0x00a800008694783b */ /* 0x000ee80000000200 */
[----:B------:R-:W4:Y:S03]  /*20660*/  LDSM.16.M88.4 R156, [R134+0xb000] ;  /* 0x00b00000869c783b */ /* 0x000f260000000200 */
        /* <DEDUP_REMOVED lines=41> */
[----:B------:R-:W-:Y:S02]  /*20900*/  LOP3.LUT R134, R3, 0x40, RZ, 0xfc, !PT ;  /* 0x0000004003867812 */ /* 0x000fe400078efcff */
[----:B------:R-:W-:Y:S02]  /*20910*/  ISETP.NE.AND.EX P3, PT, R223, RZ, PT, P3 ;  /* 0x000000ffdf00720c */ /* 0x000fe40003f65330 */
[----:B------:R-:W-:Y:S11]  /*20920*/  ISETP.GE.AND P1, PT, R3, R217, PT ;  /* 0x000000d90300720c */ /* 0x000ff60003f26270 */
[----:B------:R-:W2:Y:S01]  /*20930*/  @!P3 LD.E R136, desc[UR4][R132.64+0x38] ;  /* 0x000038048488b980 */ /* 0x000ea2000c101900 */
[----:B------:R-:W-:Y:S05]  /*20940*/  @!P3 IMAD.MOV.U32 R135, RZ, RZ, RZ ;  /* 0x000000ffff87b224 */ /* 0x000fea00078e00ff */
[----:B------:R-:W-:Y:S01]  /*20950*/  @!P3 IADD3 R135, P0, PT, RZ, -R135, RZ ;  /* 0x80000087ff87b210 */ /* 0x000fe20007f1e0ff */
[----:B--2---:R-:W-:Y:S04]  /*20960*/  @!P3 IMAD.SHL.U32 R136, R136, 0x80, RZ ;  /* 0x000000808888b824 */ /* 0x004fe800078e00ff */
[----:B------:R-:W-:Y:S01]  /*20970*/  @!P3 IMAD.X R136, RZ, RZ, ~R136, P0 ;  /* 0x000000ffff88b224 */ /* 0x000fe200000e0e88 */
[----:B------:R-:W-:Y:S01]  /*20980*/  ISETP.GE.AND P0, PT, R134, R217, PT ;  /* 0x000000d98600720c */ /* 0x000fe20003f06270 */
[----:B------:R-:W-:Y:S03]  /*20990*/  IMAD.SHL.U32 R134, R206, 0x20, RZ ;  /* 0x00000020ce867824 */ /* 0x000fe600078e00ff */
        /* <DEDUP_REMOVED lines=67> */
.L_x_3383:
[----:B------:R-:W-:Y:S05]  /*20dd0*/  BSYNC.RECONVERGENT B0 ;  /* 0x0000000000007941 */ /* 0x000fea0003800200 */
.L_x_3382:
        /* <DEDUP_REMOVED lines=96> */
.L_x_3381:
[----:B------:R-:W-:Y:S05]  /*213e0*/  BSYNC.RECONVERGENT B1 ;  /* 0x0000000000017941 */ /* 0x000fea0003800200 */
.L_x_3380:
[----:B-1----:R-:W2:Y:S01]  /*213f0*/  LD.E R135, desc[UR4][R132.64+0xdc] ;  /* 0x0000dc0484877980 */ /* 0x002ea2000c101900 */
[----:B------:R-:W-:Y:S01]  /*21400*/  VIADD R148, R230, 0xffffffc1 ;  /* 0xffffffc1e6947836 */ /* 0x000fe20000000000 */
[----:B------:R-:W-:Y:S01]  /*21410*/  LOP3.LUT R202, R202, 0x200, R203, 0xf8, !PT ;  /* 0x00000200caca7812 */ /* 0x000fe200078ef8cb */
[C---:B------:R-:W-:Y:S02]  /*21420*/  VIADD R134, R230.reuse, 0xffffffc9 ;  /* 0xffffffc9e6867836 */ /* 0x040fe40000000000 */
[----:B------:R-:W-:Y:S01]  /*21430*/  VIADD R145, R230, 0xffffffc0 ;  /* 0xffffffc0e6917836 */ /* 0x000fe20000000000 */
[-C--:B------:R-:W-:Y:S01]  /*21440*/  ISETP.GE.AND P4, PT, R148, R227.reuse, PT ;  /* 0x000000e39400720c */ /* 0x080fe20003f86270 */
[----:B------:R-:W-:Y:S01]  /*21450*/  VIADD R136, R230, 0xffffffc8 ;  /* 0xffffffc8e6887836 */ /* 0x000fe20000000000 */
[-C--:B------:R-:W-:Y:S01]  /*21460*/  ISETP.GE.AND P0, PT, R148, R226.reuse, PT ;  /* 0x000000e29400720c */ /* 0x080fe20003f06270 */
[C---:B------:R-:W-:Y:S01]  /*21470*/  VIADD R144, R230.reuse, 0xffffffd0 ;  /* 0xffffffd0e6907836 */ /* 0x040fe20000000000 */
[----:B------:R-:W-:Y:S01]  /*21480*/  FSEL R147, R5, -INF , P4 ;  /* 0xff80000005937808 */ /* 0x000fe20002000000 */
[----:B------:R-:W-:Y:S01]  /*21490*/  VIADD R141, R230, 0xffffffe1 ;  /* 0xffffffe1e68d7836 */ /* 0x000fe20000000000 */
[-C--:B------:R-:W-:Y:S01]  /*214a0*/  ISETP.GE.AND P4, PT, R134, R227.reuse, PT ;  /* 0x000000e38600720c */ /* 0x080fe20003f86270 */
[C---:B------:R-:W-:Y:S01]  /*214b0*/  VIADD R3, R230.reuse, 0xffffffe9 ;  /* 0xffffffe9e6037836 */ /* 0x040fe20000000000 */
[-C--:B------:R-:W-:Y:S01]  /*214c0*/  ISETP.GE.AND P1, PT, R145, R226.reuse, PT ;  /* 0x000000e29100720c */ /* 0x080fe20003f26270 */
[C---:B------:R-:W-:Y:S01]  /*214d0*/  VIADD R143, R230.reuse, 0xffffffe0 ;  /* 0xffffffe0e68f7836 */ /* 0x040fe20000000000 */
[----:B------:R-:W-:Y:S01]  /*214e0*/  FSEL R5, R7, -INF , P0 ;  /* 0xff80000007057808 */ /* 0x000fe20000000000 */
[----:B------:R-:W-:Y:S01]  /*214f0*/  VIADD R140, R230, 0xfffffff1 ;  /* 0xfffffff1e68c7836 */ /* 0x000fe20000000000 */
[-C--:B------:R-:W-:Y:S01]  /*21500*/  ISETP.GE.AND P0, PT, R134, R226.reuse, PT ;  /* 0x000000e28600720c */ /* 0x080fe20003f06270 */
[----:B------:R-:W-:Y:S01]  /*21510*/  VIADD R142, R230, 0xfffffff0 ;  /* 0xfffffff0e68e7836 */ /* 0x000fe20000000000 */
[----:B------:R-:W-:Y:S01]  /*21520*/  FSEL R139, R6, -INF , P1 ;  /* 0xff800000068b7808 */ /* 0x000fe20000800000 */
[C---:B------:R-:W-:Y:S01]  /*21530*/  VIADD R6, R230.reuse, 0xfffffff9 ;  /* 0xfffffff9e6067836 */ /* 0x040fe20000000000 */
[----:B------:R-:W-:Y:S01]  /*21540*/  FSEL R7, R9, -INF , P4 ;  /* 0xff80000009077808 */ /* 0x000fe20002000000 */
[----:B------:R-:W-:Y:S01]  /*21550*/  VIADD R146, R230, 0x1 ;  /* 0x00000001e6927836 */ /* 0x000fe20000000000 */
[-C--:B------:R-:W-:Y:S01]  /*21560*/  ISETP.GE.AND P1, PT, R136, R226.reuse, PT ;  /* 0x000000e28800720c */ /* 0x080fe20003f26270 */
[----:B------:R-:W-:Y:S01]  /*21570*/  VIADD R229, R229, 0xffffff80 ;  /* 0xffffff80e5e57836 */ /* 0x000fe20000000000 */
[-C--:B------:R-:W-:Y:S02]  /*21580*/  ISETP.GE.AND P5, PT, R145, R227.reuse, PT ;  /* 0x000000e39100720c */ /* 0x080fe40003fa6270 */
[----:B------:R-:W-:Y:S01]  /*21590*/  FSEL R9, R11, -INF , P0 ;  /* 0xff8000000b097808 */ /* 0x000fe20000000000 */
[----:B------:R-:W-:Y:S01]  /*215a0*/  VIADD R11, R230, 0xffffffd1 ;  /* 0xffffffd1e60b7836 */ /* 0x000fe20000000000 */
[----:B------:R-:W-:Y:S01]  /*215b0*/  FSEL R138, R10, -INF , P1 ;  /* 0xff8000000a8a7808 */ /* 0x000fe20000800000 */
[----:B------:R-:W-:Y:S01]  /*215c0*/  VIADD R10, R230, 0xffffffd8 ;  /* 0xffffffd8e60a7836 */ /* 0x000fe20000000000 */
        /* <DEDUP_REMOVED lines=10> */
[----:B------:R-:W-:Y:S02]  /*21670*/  FSEL R151, R13, -INF , P4 ;  /* 0xff8000000d977808 */ /* 0x000fe40002000000 */
[-C--:B------:R-:W-:Y:S02]  /*21680*/  ISETP.GE.AND P5, PT, R144, R227.reuse, PT ;  /* 0x000000e39000720c */ /* 0x080fe40003fa6270 */
        /* <DEDUP_REMOVED lines=14> */
[C---:B------:R-:W-:Y:S01]  /*21770*/  VIADD R16, R230.reuse, 0x29 ;  /* 0x00000029e6107836 */ /* 0x040fe20000000000 */
[----:B------:R-:W-:Y:S02]  /*21780*/  FSEL R27, R27, -INF , P0 ;  /* 0xff8000001b1b7808 */ /* 0x000fe40000000000 */
[-C--:B------:R-:W-:Y:S02]  /*21790*/  ISETP.GE.AND P5, PT, R143, R227.reuse, PT ;  /* 0x000000e38f00720c */ /* 0x080fe40003fa6270 */
[----:B------:R-:W-:Y:S01]  /*217a0*/  FSEL R182, R25, -INF , P4 ;  /* 0xff80000019b67808 */ /* 0x000fe20002000000 */
[----:B------:R-:W-:Y:S01]  /*217b0*/  VIADD R25, R230, 0x38 ;  /* 0x00000038e6197836 */ /* 0x000fe20000000000 */
[CC--:B------:R-:W-:Y:S02]  /*217c0*/  ISETP.GE.AND P0, PT, R140.reuse, R226.reuse, PT ;  /* 0x000000e28c00720c */ /* 0x0c0fe40003f06270 */
[-C--:B------:R-:W-:Y:S02]  /*217d0*/  ISETP.GE.AND P4, PT, R140, R227.reuse, PT ;  /* 0x000000e38c00720c */ /* 0x080fe40003f86270 */
[----:B------:R-:W-:Y:S01]  /*217e0*/  FSEL R186, R20, -INF , P5 ;  /* 0xff80000014ba7808 */ /* 0x000fe20002800000 */
[C---:B------:R-:W-:Y:S01]  /*217f0*/  VIADD R20, R230.reuse, 0x19 ;  /* 0x00000019e6147836 */ /* 0x040fe20000000000 */
[----:B------:R-:W-:Y:S02]  /*21800*/  FSEL R31, R31, -INF , P0 ;  /* 0xff8000001f1f7808 */ /* 0x000fe40000000000 */
[----:B------:R-:W-:Y:S01]  /*21810*/  FSEL R241, R29, -INF , P4 ;  /* 0xff8000001df17808 */ /* 0x000fe20002000000 */
[----:B------:R-:W-:Y:S01]  /*21820*/  VIADD R29, R230, 0x28 ;  /* 0x00000028e61d7836 */ /* 0x000fe20000000000 */
        /* <DEDUP_REMOVED lines=9> */
[----:B------:R-:W-:Y:S01]  /*218c0*/  VIADD R33, R230, 0x8 ;  /* 0x00000008e6217836 */ /* 0x000fe20000000000 */
[----:B------:R-:W-:Y:S02]  /*218d0*/  FSEL R18, R18, -INF , P1 ;  /* 0xff80000012127808 */ /* 0x000fe40000800000 */
[-C--:B------:R-:W-:Y:S02]  /*218e0*/  ISETP.GE.AND P0, PT, R230, R226.reuse, PT ;  /* 0x000000e2e600720c */ /* 0x080fe40003f06270 */
[-C--:B------:R-:W-:Y:S02]  /*218f0*/  ISETP.GE.AND P1, PT, R143, R226.reuse, PT ;  /* 0x000000e28f00720c */ /* 0x080fe40003f26270 */
[----:B------:R-:W-:Y:S01]  /*21900*/  FSEL R178, R28, -INF , P5 ;  /* 0xff8000001cb27808 */ /* 0x000fe20002800000 */
[----:B------:R-:W-:Y:S01]  /*21910*/  VIADD R28, R230, 0x10 ;  /* 0x00000010e61c7836 */ /* 0x000fe20000000000 */
[----:B------:R-:W-:Y:S01]  /*21920*/  FSEL R243, R38, -INF , P0 ;  /* 0xff80000026f37808 */ /* 0x000fe20000000000 */
[----:B------:R-:W-:Y:S01]  /*21930*/  VIADD R38, R230, 0x30 ;  /* 0x00000030e6267836 */ /* 0x000fe20000000000 */
[-C--:B------:R-:W-:Y:S02]  /*21940*/  ISETP.GE.AND P5, PT, R24, R227.reuse, PT ;  /* 0x000000e31800720c */ /* 0x080fe40003fa6270 */
[----:B------:R-:W-:Y:S02]  /*21950*/  FSEL R22, R22, -INF , P1 ;  /* 0xff80000016167808 */ /* 0x000fe40000800000 */
[----:B------:R-:W-:Y:S02]  /*21960*/  ISETP.GE.AND P0, PT, R33, R227, PT ;  /* 0x000000e32100720c */ /* 0x000fe40003f06270 */
[----:B------:R-:W-:Y:S02]  /*21970*/  ISETP.GE.AND P1, PT, R8, R226, PT ;  /* 0x000000e20800720c */ /* 0x000fe40003f26270 */
[----:B------:R-:W-:Y:S01]  /*21980*/  FSEL R168, R32, -INF , P5 ;  /* 0xff80000020a87808 */ /* 0x000fe20002800000 */
[C---:B------:R-:W-:Y:S01]  /*21990*/  VIADD R32, R230.reuse, 0x18 ;  /* 0x00000018e6207836 */ /* 0x040fe20000000000 */
[C---:B------:R-:W-:Y:S02]  /*219a0*/  ISETP.GE.AND P6, PT, R145.reuse, R224, PT ;  /* 0x000000e09100720c */ /* 0x040fe40003fc6270 */
[----:B------:R-:W-:Y:S01]  /*219b0*/  ISETP.GE.AND P5, PT, R145, R225, PT ;  /* 0x000000e19100720c */ /* 0x000fe20003fa6270 */
[----:B------:R-:W-:Y:S01]  /*219c0*/  VIADD R145, R230, 0x11 ;  /* 0x00000011e6917836 */ /* 0x000fe20000000000 */
        /* <DEDUP_REMOVED lines=62> */
[-C--:B------:R-:W-:Y:S02]  /*21db0*/  ISETP.GE.AND P4, PT, R25, R227.reuse, PT ;  /* 0x000000e31900720c */ /* 0x080fe40003f86270 */
[----:B------:R-:W-:Y:S02]  /*21dc0*/  FSEL R243, R243, -INF , !P0 ;  /* 0xff800000f3f37808 */ /* 0x000fe40004000000 */
[----:B------:R-:W-:Y:S02]  /*21dd0*/  FSEL R58, R58, -INF , P1 ;  /* 0xff8000003a3a7808 */ /* 0x000fe40000800000 */
[-C--:B------:R-:W-:Y:S02]  /*21de0*/  ISETP.GE.AND P0, PT, R136, R224.reuse, PT ;  /* 0x000000e08800720c */ /* 0x080fe40003f06270 */
[-C--:B------:R-:W-:Y:S02]  /*21df0*/  ISETP.GE.AND P1, PT, R37, R227.reuse, PT ;  /* 0x000000e32500720c */ /* 0x080fe40003f26270 */
[----:B------:R-:W-:Y:S02]  /*21e00*/  FSEL R155, R64, -INF , P4 ;  /* 0xff800000409b7808 */ /* 0x000fe40002000000 */
[CC--:B------:R-:W-:Y:S01]  /*21e10*/  ISETP.GE.AND P4, PT, R230.reuse, R224.reuse, PT ;  /* 0x000000e0e600720c */ /* 0x0c0fe20003f86270 */
[----:B------:R-:W-:Y:S01]  /*21e20*/  VIADD R230, R230, 0xffffff80 ;  /* 0xffffff80e6e67836 */ /* 0x000fe20000000000 */
[----:B------:R-:W-:Y:S02]  /*21e30*/  FSEL R15, R150, -INF , !P0 ;  /* 0xff800000960f7808 */ /* 0x000fe40004000000 */
[----:B------:R-:W-:Y:S02]  /*21e40*/  FSEL R61, R61, -INF , P1 ;  /* 0xff8000003d3d7808 */ /* 0x000fe40000800000 */
[-C--:B------:R-:W-:Y:S02]  /*21e50*/  ISETP.GE.AND P0, PT, R11, R224.reuse, PT ;  /* 0x000000e00b00720c */ /* 0x080fe40003f06270 */
[----:B------:R-:W-:Y:S02]  /*21e60*/  ISETP.GE.AND P1, PT, R36, R227, PT ;  /* 0x000000e32400720c */ /* 0x000fe40003f26270 */
[----:B------:R-:W-:Y:S02]  /*21e70*/  FSEL R19, R149, -INF , !P6 ;  /* 0xff80000095137808 */ /* 0x000fe40007000000 */
[----:B------:R-:W-:Y:S02]  /*21e80*/  FSEL R176, R176, -INF , !P4 ;  /* 0xff800000b0b07808 */ /* 0x000fe40006000000 */
[-C--:B------:R-:W-:Y:S02]  /*21e90*/  ISETP.GE.AND P6, PT, R134, R224.reuse, PT ;  /* 0x000000e08600720c */ /* 0x080fe40003fc6270 */
[-C--:B------:R-:W-:Y:S02]  /*21ea0*/  ISETP.GE.AND P4, PT, R148, R225.reuse, PT ;  /* 0x000000e19400720c */ /* 0x080fe40003f86270 */
[----:B------:R-:W-:Y:S02]  /*21eb0*/  FSEL R57, R151, -INF , !P0 ;  /* 0xff80000097397808 */ /* 0x000fe40004000000 */
[----:B------:R-:W-:Y:S02]  /*21ec0*/  FSEL R156, R65, -INF , P1 ;  /* 0xff800000419c7808 */ /* 0x000fe40000800000 */
[----:B------:R-:W-:Y:S02]  /*21ed0*/  ISETP.GE.AND P0, PT, R10, R224, PT ;  /* 0x000000e00a00720c */ /* 0x000fe40003f06270 */
        /* <DEDUP_REMOVED lines=28> */
[----:B------:R-:W-:Y:S02]  /*220a0*/  FMNMX3.FTZ R4, R0, R19, R17, !PT ;  /* 0x0000001300047276 */ /* 0x000fe40007810011 */
[-C--:B------:R-:W-:Y:S02]  /*220b0*/  ISETP.GE.AND P1, PT, R144, R224.reuse, PT ;  /* 0x000000e09000720c */ /* 0x080fe40003f26270 */
        /* <DEDUP_REMOVED lines=14> */
[-C--:B------:R-:W-:Y:S02]  /*221a0*/  ISETP.GE.AND P1, PT, R10, R225.reuse, PT ;  /* 0x000000e10a00720c */ /* 0x080fe40003f26270 */
[----:B------:R-:W-:Y:S02]  /*221b0*/  FSEL R64, R14, -INF , !P0 ;  /* 0xff8000000e407808 */ /* 0x000fe40004000000 */
[----:B------:R-:W-:Y:S02]  /*221c0*/  FMNMX3.FTZ R21, R21, R190, R188, !PT ;  /* 0x000000be15157276 */ /* 0x000fe400078100bc */
[----:B------:R-:W-:Y:S02]  /*221d0*/  ISETP.GE.AND P0, PT, R143, R225, PT ;  /* 0x000000e18f00720c */ /* 0x000fe40003f06270 */
[----:B------:R-:W-:Y:S02]  /*221e0*/  FMNMX3.FTZ R3, R4, R11, R9, !PT ;  /* 0x0000000b04037276 */ /* 0x000fe40007810009 */
[----:B------:R-:W-:Y:S02]  /*221f0*/  FSEL R67, R18, -INF , !P1 ;  /* 0xff80000012437808 */ /* 0x000fe40004800000 */
[----:B------:R-:W-:Y:S02]  /*22200*/  ISETP.GE.AND P1, PT, R140, R224, PT ;  /* 0x000000e08c00720c */ /* 0x000fe40003f26270 */
[----:B------:R-:W-:Y:S02]  /*22210*/  FMNMX3.FTZ R21, R21, R186, R184, !PT ;  /* 0x000000ba15157276 */ /* 0x000fe400078100b8 */
[----:B------:R-:W-:Y:S02]  /*22220*/  FSEL R65, R12, -INF , !P5 ;  /* 0xff8000000c417808 */ /* 0x000fe40006800000 */
[----:B------:R-:W-:Y:S02]  /*22230*/  FSEL R180, R22, -INF , !P0 ;  /* 0xff80000016b47808 */ /* 0x000fe40004000000 */
[----:B------:R-:W-:Y:S02]  /*22240*/  FMNMX3.FTZ R4, R3, R66, R64, !PT ;  /* 0x0000004203047276 */ /* 0x000fe40007810040 */
[-C--:B------:R-:W-:Y:S02]  /*22250*/  ISETP.GE.AND P0, PT, R6, R224.reuse, PT ;  /* 0x000000e00600720c */ /* 0x080fe40003f06270 */
[----:B------:R-:W-:Y:S02]  /*22260*/  FSEL R241, R241, -INF , !P1 ;  /* 0xff800000f1f17808 */ /* 0x000fe40004800000 */
[-C--:B------:R-:W-:Y:S02]  /*22270*/  ISETP.GE.AND P1, PT, R24, R224.reuse, PT ;  /* 0x000000e01800720c */ /* 0x080fe40003f26270 */
[----:B------:R-:W-:Y:S02]  /*22280*/  FMNMX3.FTZ R21, R21, R187, R182, !PT ;  /* 0x000000bb15157276 */ /* 0x000fe400078100b6 */
[----:B------:R-:W-:Y:S02]  /*22290*/  ISETP.GE.AND P5, PT, R8, R225, PT ;  /* 0x000000e10800720c */ /* 0x000fe40003fa6270 */
[----:B------:R-:W-:Y:S02]  /*222a0*/  FMNMX3.FTZ R4, R4, R67, R65, !PT ;  /* 0x0000004304047276 */ /* 0x000fe40007810041 */
[----:B------:R-:W-:Y:S02]  /*222b0*/  FSEL R172, R172, -INF , !P0 ;  /* 0xff800000acac7808 */ /* 0x000fe40004000000 */
[----:B------:R-:W-:Y:S02]  /*222c0*/  ISETP.GE.AND P0, PT, R146, R224, PT ;  /* 0x000000e09200720c */ /* 0x000fe40003f06270 */
[----:B------:R-:W-:Y:S02]  /*222d0*/  FSEL R168, R168, -INF , !P1 ;  /* 0xff800000a8a87808 */ /* 0x000fe40004800000 */
[----:B------:R-:W-:Y:S02]  /*222e0*/  FMNMX3.FTZ R21, R21, R178, R241, !PT ;  /* 0x000000b215157276 */ /* 0x000fe400078100f1 */
[-C--:B------:R-:W-:Y:S02]  /*222f0*/  ISETP.GE.AND P1, PT, R140, R225.reuse, PT ;  /* 0x000000e18c00720c */ /* 0x080fe40003f26270 */
        /* <DEDUP_REMOVED lines=12> */
[-C--:B------:R-:W-:Y:S02]  /*223c0*/  ISETP.GE.AND P1, PT, R146, R225.reuse, PT ;  /* 0x000000e19200720c */ /* 0x080fe40003f26270 */
[----:B------:R-:W-:Y:S02]  /*223d0*/  FSEL R251, R251, -INF , !P0 ;  /* 0xff800000fbfb7808 */ /* 0x000fe40004000000 */
[----:B------:R-:W-:Y:S02]  /*223e0*/  FMNMX3.FTZ R4, R21, R176, R174, !PT ;  /* 0x000000b015047276 */ /* 0x000fe400078100ae */
[----:B------:R-:W-:Y:S02]  /*223f0*/  ISETP.GE.AND P0, PT, R33, R225, PT ;  /* 0x000000e12100720c */ /* 0x000fe40003f06270 */
[----:B------:R-:W-:Y:S02]  /*22400*/  FMNMX3.FTZ R6, R3, R166, R170, !PT ;  /* 0x000000a603067276 */ /* 0x000fe400078100aa */
[----:B------:R-:W-:Y:S02]  /*22410*/  FSEL R195, R195, -INF , !P6 ;  /* 0xff800000c3c37808 */ /* 0x000fe40007000000 */
[-C--:B------:R-:W-:Y:S02]  /*22420*/  ISETP.GE.AND P6, PT, R32, R224.reuse, PT ;  /* 0x000000e02000720c */ /* 0x080fe40003fc6270 */
[----:B------:R-:W-:Y:S02]  /*22430*/  FSEL R193, R193, -INF , !P5 ;  /* 0xff800000c1c17808 */ /* 0x000fe40006800000 */
[-C--:B------:R-:W-:Y:S02]  /*22440*/  ISETP.GE.AND P5, PT, R20, R224.reuse, PT ;  /* 0x000000e01400720c */ /* 0x080fe40003fa6270 */
[----:B------:R-:W-:Y:S02]  /*22450*/  FSEL R239, R39, -INF , !P1 ;  /* 0xff80000027ef7808 */ /* 0x000fe40004800000 */
[----:B------:R-:W-:Y:S02]  /*22460*/  FMNMX3.FTZ R4, R4, R251, R247, !PT ;  /* 0x000000fb04047276 */ /* 0x000fe400078100f7 */
[----:B------:R-:W-:Y:S02]  /*22470*/  ISETP.GE.AND P1, PT, R28, R225, PT ;  /* 0x000000e11c00720c */ /* 0x000fe40003f26270 */
[----:B------:R-:W-:Y:S02]  /*22480*/  FSEL R237, R42, -INF , !P0 ;  /* 0xff8000002aed7808 */ /* 0x000fe40004000000 */
[----:B------:R-:W-:Y:S02]  /*22490*/  FMNMX3.FTZ R6, R6, R249, R245, !PT ;  /* 0x000000f906067276 */ /* 0x000fe400078100f5 */
[----:B------:R-:W-:Y:S02]  /*224a0*/  FSEL R191, R48, -INF , !P6 ;  /* 0xff80000030bf7808 */ /* 0x000fe40007000000 */
[-C--:B------:R-:W-:Y:S02]  /*224b0*/  ISETP.GE.AND P0, PT, R41, R224.reuse, PT ;  /* 0x000000e02900720c */ /* 0x080fe40003f06270 */
[----:B------:R-:W-:Y:S02]  /*224c0*/  ISETP.GE.AND P6, PT, R145, R225, PT ;  /* 0x000000e19100720c */ /* 0x000fe40003fc6270 */
[----:B------:R-:W-:Y:S02]  /*224d0*/  FSEL R235, R43, -INF , !P4 ;  /* 0xff8000002beb7808 */ /* 0x000fe40006000000 */
[----:B------:R-:W-:Y:S02]  /*224e0*/  FSEL R185, R49, -INF , !P5 ;  /* 0xff80000031b97808 */ /* 0x000fe40006800000 */
[-C--:B------:R-:W-:Y:S02]  /*224f0*/  ISETP.GE.AND P4, PT, R40, R224.reuse, PT ;  /* 0x000000e02800720c */ /* 0x080fe40003f86270 */
[----:B------:R-:W-:Y:S02]  /*22500*/  FMNMX3.FTZ R4, R4, R195, R193, !PT ;  /* 0x000000c304047276 */ /* 0x000fe400078100c1 */
[----:B------:R-:W-:Y:S02]  /*22510*/  FSEL R183, R46, -INF , !P1 ;  /* 0xff8000002eb77808 */ /* 0x000fe40004800000 */
[----:B------:R-:W-:Y:S02]  /*22520*/  FMNMX3.FTZ R6, R6, R243, R239, !PT ;  /* 0x000000f306067276 */ /* 0x000fe400078100ef */
[----:B------:R-:W-:Y:S02]  /*22530*/  FSEL R175, R52, -INF , !P0 ;  /* 0xff80000034af7808 */ /* 0x000fe40004000000 */
[-C--:B------:R-:W-:Y:S02]  /*22540*/  ISETP.GE.AND P1, PT, R29, R224.reuse, PT ;  /* 0x000000e01d00720c */ /* 0x080fe40003f26270 */
[-C--:B------:R-:W-:Y:S02]  /*22550*/  ISETP.GE.AND P0, PT, R20, R225.reuse, PT ;  /* 0x000000e11400720c */ /* 0x080fe40003f06270 */
[----:B------:R-:W-:Y:S02]  /*22560*/  FSEL R181, R47, -INF , !P6 ;  /* 0xff8000002fb57808 */ /* 0x000fe40007000000 */
[----:B------:R-:W-:Y:S02]  /*22570*/  ISETP.GE.AND P5, PT, R32, R225, PT ;  /* 0x000000e12000720c */ /* 0x000fe40003fa6270 */
[----:B------:R-:W-:Y:S02]  /*22580*/  FSEL R173, R53, -INF , !P4 ;  /* 0xff80000035ad7808 */ /* 0x000fe40006000000 */
[-C--:B------:R-:W-:Y:S02]  /*22590*/  ISETP.GE.AND P6, PT, R16, R224.reuse, PT ;  /* 0x000000e01000720c */ /* 0x080fe40003fc6270 */
        /* <DEDUP_REMOVED lines=8> */
[-C--:B------:R-:W-:Y:S02]  /*22620*/  ISETP.GE.AND P0, PT, R37, R224.reuse, PT ;  /* 0x000000e02500720c */ /* 0x080fe40003f06270 */
[----:B------:R-:W-:Y:S02]  /*22630*/  FSEL R169, R169, -INF , !P6 ;  /* 0xff800000a9a97808 */ /* 0x000fe40007000000 */
[----:B------:R-:W-:Y:S02]  /*22640*/  FMNMX3.FTZ R4, R4, R175, R173, !PT ;  /* 0x000000af04047276 */ /* 0x000fe400078100ad */
[----:B------:R-:W-:Y:S02]  /*22650*/  FMNMX3.FTZ R6, R6, R183, R181, !PT ;  /* 0x000000b706067276 */ /* 0x000fe400078100b5 */
[----:B------:R-:W-:Y:S02]  /*22660*/  FSEL R167, R54, -INF , !P4 ;  /* 0xff80000036a77808 */ /* 0x000fe40006000000 */
[----:B------:R-:W-:Y:S02]  /*22670*/  FSEL R165, R55, -INF , !P1 ;  /* 0xff80000037a57808 */ /* 0x000fe40004800000 */
[----:B------:R-:W-:Y:S02]  /*22680*/  FSEL R159, R60, -INF , !P5 ;  /* 0xff8000003c9f7808 */ /* 0x000fe40006800000 */
        /* <DEDUP_REMOVED lines=17> */
[----:B------:R-:W-:Y:S01]  /*227a0*/  FSEL R154, R62, -INF , !P0 ;  /* 0xff8000003e9a7808 */ /* 0x000fe20004000000 */
[----:B------:R-:W1:Y:S01]  /*227b0*/  SHFL.BFLY PT, R23, R8, 0x2, 0x1f ;  /* 0x0c401f0008177f89 */ /* 0x000e6200000e0000 */
[----:B------:R-:W-:Y:S02]  /*227c0*/  FSEL R152, R63, -INF , !P4 ;  /* 0xff8000003f987808 */ /* 0x000fe40006000000 */
[----:B------:R-:W-:Y:S02]  /*227d0*/  ISETP.GE.AND P6, PT, R25, R225, PT ;  /* 0x000000e11900720c */ /* 0x000fe40003fc6270 */
[----:B------:R-:W-:Y:S02]  /*227e0*/  FMNMX3.FTZ R3, R4, R163, R161, !PT ;  /* 0x000000a304037276 */ /* 0x000fe400078100a1 */
[----:B------:R-:W-:Y:S02]  /*227f0*/  FSEL R136, R44, -INF , !P1 ;  /* 0xff8000002c887808 */ /* 0x000fe40004800000 */
[----:B------:R-:W-:Y:S02]  /*22800*/  FSEL R137, R45, -INF , !P6 ;  /* 0xff8000002d897808 */ /* 0x000fe40007000000 */
[----:B------:R-:W-:Y:S02]  /*22810*/  FMNMX3.FTZ R3, R3, R154, R152, !PT ;  /* 0x0000009a03037276 */ /* 0x000fe40007810098 */
[----:B------:R-:W-:Y:S02]  /*22820*/  LEA R138, R202, UR6, 0x1 ;  /* 0x00000006ca8a7c11 */ /* 0x000fe4000f8e08ff */
[----:B------:R-:W-:Y:S03]  /*22830*/  FMNMX3.FTZ R6, R3, R137, R136, !PT ;  /* 0x0000008903067276 */ /* 0x000fe60007810088 */
[C---:B------:R-:W-:Y:S01]  /*22840*/  IMAD.IADD R139, R201.reuse, 0x1, R138 ;  /* 0x00000001c98b7824 */ /* 0x040fe200078e028a */
[----:B------:R-:W-:Y:S01]  /*22850*/  LDSM.16.MT88.4 R44, [R138+0x10000] ;  /* 0x010000008a2c783b */ /* 0x000fe20000004200 */
[----:B------:R-:W-:Y:S07]  /*22860*/  VIADD R144, R138, 0xc040 ;  /* 0x0000c0408a907836 */ /* 0x000fee0000000000 */
[----:B------:R-:W3:Y:S08]  /*22870*/  SHFL.BFLY PT, R3, R6, 0x2, 0x1f ;  /* 0x0c401f0006037f89 */ /* 0x000ef000000e0000 */
[----:B------:R-:W-:Y:S01]  /*22880*/  LDSM.16.MT88.4 R52, [R139+0x10000] ;  /* 0x010000008b34783b */ /* 0x000fe20000004200 */
[----:B-1----:R-:W-:Y:S01]  /*22890*/  FMNMX.FTZ R21, R8, R23, !PT ;  /* 0x0000001708157209 */ /* 0x002fe20007810000 */
[----:B------:R-:W-:Y:S04]  /*228a0*/  VIADD R8, R138, 0xc000 ;  /* 0x0000c0008a087836 */ /* 0x000fe80000000000 */
[----:B------:R-:W-:Y:S02]  /*228b0*/  @P2 VIADD R144, R8, 0xffffffc0 ;  /* 0xffffffc008902836 */ /* 0x000fe40000000000 */
[----:B------:R-:W1:Y:S02]  /*228c0*/  SHFL.BFLY PT, R134, R21, 0x1, 0x1f ;  /* 0x0c201f0015867f89 */ /* 0x000e6400000e0000 */
[----:B------:R-:W-:Y:S06]  /*228d0*/  IMAD.IADD R201, R201, 0x1, R144 ;  /* 0x00000001c9c97824 */ /* 0x000fec00078e0290 */
[----:B------:R-:W-:Y:S01]  /*228e0*/  LDSM.16.MT88.4 R28, [R144] ;  /* 0x00000000901c783b */ /* 0x000fe20000004200 */
[----:B---3--:R-:W-:Y:S07]  /*228f0*/  FMNMX.FTZ R4, R6, R3, !PT ;  /* 0x0000000306047209 */ /* 0x008fee0007810000 */
[----:B------:R-:W-:Y:S08]  /*22900*/  LDSM.16.MT88.4 R36, [R201] ;  /* 0x00000000c924783b */ /* 0x000ff00000004200 */
[----:B------:R-:W3:Y:S01]  /*22910*/  SHFL.BFLY PT, R3, R4, 0x1, 0x1f ;  /* 0x0c201f0004037f89 */ /* 0x000ee200000e0000 */
[----:B-1----:R-:W-:Y:S07]  /*22920*/  FMNMX.FTZ R134, R21, R134, !PT ;  /* 0x0000008615867209 */ /* 0x002fee0007810000 */
[----:B------:R-:W-:Y:S01]  /*22930*/  LDSM.16.MT88.4 R60, [R144+0x4000] ;  /* 0x00400000903c783b */ /* 0x000fe20000004200 */
[----:B------:R-:W-:Y:S01]  /*22940*/  FSETP.NEU.FTZ.AND P1, PT, R134, -INF , PT ;  /* 0xff8000008600780b */ /* 0x000fe20003f3d000 */
[----:B--2---:R-:W-:Y:S06]  /*22950*/  FMUL.FTZ R160, R135, R134 ;  /* 0x0000008687a07220 */ /* 0x004fec0000410000 */
[----:B------:R-:W-:Y:S01]  /*22960*/  LDSM.16.MT88.4 R20, [R139+0xc000] ;  /* 0x00c000008b14783b */ /* 0x000fe20000004200 */
[----:B------:R-:W-:Y:S05]  /*22970*/  FSEL R160, R160, RZ, P1 ;  /* 0x000000ffa0a07208 */ /* 0x000fea0000800000 */
[-CC-:B------:R-:W-:Y:S01]  /*22980*/  FFMA.FTZ R146, R15, R135.reuse, -R160.reuse ;  /* 0x000000870f927223 */ /* 0x180fe200000108a0 */
[-CC-:B------:R-:W-:Y:S01]  /*22990*/  FFMA.FTZ R145, R13, R135.reuse, -R160.reuse ;  /* 0x000000870d917223 */ /* 0x180fe200000108a0 */
[-CC-:B------:R-:W-:Y:S01]  /*229a0*/  FFMA.FTZ R147, R19, R135.reuse, -R160.reuse ;  /* 0x0000008713937223 */ /* 0x180fe200000108a0 */
[----:B------:R-:W1:Y:S01]  /*229b0*/  LDSM.16.MT88.4 R12, [R138+0xc000] ;  /* 0x00c000008a0c783b */ /* 0x000e620000004200 */
[-CC-:B------:R-:W-:Y:S01]  /*229c0*/  FFMA.FTZ R150, R17, R135.reuse, -R160.reuse ;  /* 0x0000008711967223 */ /* 0x180fe200000108a0 */
[--C-:B------:R-:W-:Y:S01]  /*229d0*/  FFMA.FTZ R184, R184, R135, -R160.reuse ;  /* 0x00000087b8b87223 */ /* 0x100fe200000108a0 */
[----:B---3--:R-:W-:Y:S01]  /*229e0*/  FMNMX.FTZ R3, R4, R3, !PT ;  /* 0x0000000304037209 */ /* 0x008fe20007810000 */
[----:B------:R-:W-:Y:S01]  /*229f0*/  MUFU.EX2 R146, R146 ;  /* 0x0000009200927308 */ /* 0x000fe20000000800 */
[-CC-:B------:R-:W-:Y:S01]  /*22a00*/  FFMA.FTZ R203, R168, R135.reuse, -R160.reuse ;  /* 0x00000087a8cb7223 */ /* 0x180fe200000108a0 */
[--C-:B------:R-:W-:Y:S01]  /*22a10*/  FFMA.FTZ R178, R178, R135, -R160.reuse ;  /* 0x00000087b2b27223 */ /* 0x100fe200000108a0 */
[----:B------:R-:W-:Y:S01]  /*22a20*/  FSETP.NEU.FTZ.AND P0, PT, R3, -INF , PT ;  /* 0xff8000000300780b */ /* 0x000fe20003f1d000 */
[----:B------:R-:W-:Y:S06]  /*22a30*/  FMUL.FTZ R158, R135, R3 ;  /* 0x00000003879e7220 */ /* 0x000fec0000410000 */
[----:B------:R-:W-:Y:S01]  /*22a40*/  MUFU.EX2 R147, R147 ;  /* 0x0000009300937308 */ /* 0x000fe20000000800 */
[-CC-:B------:R-:W-:Y:S01]  /*22a50*/  FFMA.FTZ R176, R176, R135.reuse, -R160.reuse ;  /* 0x00000087b0b07223 */ /* 0x180fe200000108a0 */
[-CC-:B------:R-:W-:Y:S01]  /*22a60*/  FFMA.FTZ R247, R247, R135.reuse, -R160.reuse ;  /* 0x00000087f7f77223 */ /* 0x180fe200000108a0 */
[-CC-:B------:R-:W-:Y:S01]  /*22a70*/  FFMA.FTZ R193, R193, R135.reuse, -R160.reuse ;  /* 0x00000087c1c17223 */ /* 0x180fe200000108a0 */
[----:B------:R-:W-:Y:S06]  /*22a80*/  FSEL R158, R158, RZ, P0 ;  /* 0x000000ff9e9e7208 */ /* 0x000fec0000000000 */
[----:B------:R-:W2:Y:S01]  /*22a90*/  MUFU.EX2 R150, R150 ;  /* 0x0000009600967308 */ /* 0x000ea20000000800 */
        /* <DEDUP_REMOVED lines=8> */
[-C--:B------:R-:W-:Y:S01]  /*22b20*/  FFMA.FTZ R153, R9, R135.reuse, -R158 ;  /* 0x0000008709997223 */ /* 0x080fe2000001089e */
[----:B------:R-:W3:Y:S01]  /*22b30*/  MUFU.EX2 R145, R145 ;  /* 0x0000009100917308 */ /* 0x000ee20000000800 */
[----:B------:R-:W-:Y:S01]  /*22b40*/  FADD.FTZ R0, -R7, R0 ;  /* 0x0000000007007221 */ /* 0x000fe20000010100 */
[----:B------:R-:W-:Y:S01]  /*22b50*/  FFMA.FTZ R162, R162, R135, -R158 ;  /* 0x00000087a2a27223 */ /* 0x000fe2000001089e */
[----:B------:R-:W-:Y:S07]  /*22b60*/  FADD.FTZ R2, -R5, R2 ;  /* 0x0000000205027221 */ /* 0x000fee0000010100 */
[----:B------:R-:W-:Y:S01]  /*22b70*/  MUFU.EX2 R151, R151 ;  /* 0x0000009700977308 */ /* 0x000fe20000000800 */
[C---:B------:R-:W-:Y:S01]  /*22b80*/  FMUL.FTZ R6, R135.reuse, R0 ;  /* 0x0000000087067220 */ /* 0x040fe20000410000 */
[----:B--2---:R-:W-:Y:S01]  /*22b90*/  F2FP.F16.F32.PACK_AB R140, R150, R147 ;  /* 0x00000093968c723e */ /* 0x004fe200000000ff */
[----:B------:R-:W-:Y:S07]  /*22ba0*/  FMUL.FTZ R7, R135, R2 ;  /* 0x0000000287077220 */ /* 0x000fee0000410000 */
[----:B------:R-:W2:Y:S01]  /*22bb0*/  MUFU.EX2 R149, R149 ;  /* 0x0000009500957308 */ /* 0x000ea20000000800 */
[-CC-:B------:R-:W-:Y:S01]  /*22bc0*/  FFMA.FTZ R180, R180, R135.reuse, -R158.reuse ;  /* 0x00000087b4b47223 */ /* 0x180fe2000001089e */
[-CC-:B------:R-:W-:Y:S01]  /*22bd0*/  FFMA.FTZ R235, R235, R135.reuse, -R158.reuse ;  /* 0x00000087ebeb7223 */ /* 0x180fe2000001089e */
[-CC-:B------:R-:W-:Y:S07]  /*22be0*/  FFMA.FTZ R239, R239, R135.reuse, -R158.reuse ;  /* 0x00000087efef7223 */ /* 0x180fee000001089e */
[----:B------:R-:W4:Y:S01]  /*22bf0*/  MUFU.EX2 R2, R6 ;  /* 0x0000000600027308 */ /* 0x000f220000000800 */
[-CC-:B------:R-:W-:Y:S01]  /*22c00*/  FFMA.FTZ R179, R179, R135.reuse, -R158.reuse ;  /* 0x00000087b3b37223 */ /* 0x180fe2000001089e */
[----:B---3--:R-:W-:Y:S01]  /*22c10*/  F2FP.F16.F32.PACK_AB R142, R145, R146 ;  /* 0x00000092918e723e */ /* 0x008fe200000000ff */
[-CC-:B------:R-:W-:Y:S07]  /*22c20*/  FFMA.FTZ R202, R165, R135.reuse, -R158.reuse ;  /* 0x00000087a5ca7223 */ /* 0x180fee000001089e */
[----:B------:R-:W3:Y:S01]  /*22c30*/  MUFU.EX2 R0, R7 ;  /* 0x0000000700007308 */ /* 0x000ee20000000800 */
[-CC-:B------:R-:W-:Y:S01]  /*22c40*/  FFMA.FTZ R194, R163, R135.reuse, -R158.reuse ;  /* 0x00000087a3c27223 */ /* 0x180fe2000001089e */
[-C--:B------:R-:W-:Y:S01]  /*22c50*/  FFMA.FTZ R161, R161, R135.reuse, -R158 ;  /* 0x00000087a1a17223 */ /* 0x080fe2000001089e */
[-C--:B------:R-:W-:Y:S07]  /*22c60*/  FFMA.FTZ R171, R171, R135.reuse, -R160 ;  /* 0x00000087abab7223 */ /* 0x080fee00000108a0 */
[----:B------:R-:W-:Y:S01]  /*22c70*/  MUFU.EX2 R148, R148 ;  /* 0x0000009400947308 */ /* 0x000fe20000000800 */
[----:B------:R-:W-:Y:S01]  /*22c80*/  FFMA.FTZ R167, R167, R135, -R158 ;  /* 0x00000087a7a77223 */ /* 0x000fe2000001089e */
[----:B--2---:R-:W-:Y:S01]  /*22c90*/  F2FP.F16.F32.PACK_AB R141, R149, R151 ;  /* 0x00000097958d723e */ /* 0x004fe200000000ff */
[-CC-:B------:R-:W-:Y:S07]  /*22ca0*/  FFMA.FTZ R159, R159, R135.reuse, -R160.reuse ;  /* 0x000000879f9f7223 */ /* 0x180fee00000108a0 */
[----:B------:R-:W2:Y:S01]  /*22cb0*/  MUFU.EX2 R153, R153 ;  /* 0x0000009900997308 */ /* 0x000ea20000000800 */
[----:B------:R-:W-:Y:S01]  /*22cc0*/  FFMA.FTZ R204, R157, R135, -R160 ;  /* 0x000000879dcc7223 */ /* 0x000fe200000108a0 */
[C---:B----4-:R-:W-:Y:S01]  /*22cd0*/  FMUL.FTZ R4, R2.reuse, R128 ;  /* 0x0000008002047220 */ /* 0x050fe20000410000 */
[C---:B------:R-:W-:Y:S01]  /*22ce0*/  FMUL.FTZ R5, R2.reuse, R129 ;  /* 0x0000008102057220 */ /* 0x040fe20000410000 */
[C---:B------:R-:W-:Y:S01]  /*22cf0*/  FMUL.FTZ R8, R2.reuse, R124 ;  /* 0x0000007c02087220 */ /* 0x040fe20000410000 */
[----:B------:R-:W-:Y:S01]  /*22d00*/  FMUL.FTZ R9, R2, R125 ;  /* 0x0000007d02097220 */ /* 0x000fe20000410000 */
[C---:B---3--:R-:W-:Y:S01]  /*22d10*/  FMUL.FTZ R6, R0.reuse, R130 ;  /* 0x0000008200067220 */ /* 0x048fe20000410000 */
[C---:B------:R-:W-:Y:S01]  /*22d20*/  FMUL.FTZ R7, R0.reuse, R131 ;  /* 0x0000008300077220 */ /* 0x040fe20000410000 */
[C---:B------:R-:W-:Y:S01]  /*22d30*/  FMUL.FTZ R10, R0.reuse, R126 ;  /* 0x0000007e000a7220 */ /* 0x040fe20000410000 */
[----:B------:R-:W-:Y:S01]  /*22d40*/  FMUL.FTZ R11, R0, R127 ;  /* 0x0000007f000b7220 */ /* 0x000fe20000410000 */
[C---:B------:R-:W-:Y:S01]  /*22d50*/  FMUL.FTZ R16, R2.reuse, R116 ;  /* 0x0000007402107220 */ /* 0x040fe20000410000 */
[----:B------:R-:W-:Y:S01]  /*22d60*/  LDSM.16.MT88.4 R124, [R138+0xf800] ;  /* 0x00f800008a7c783b */ /* 0x000fe20000004200 */
[----:B------:R-:W-:Y:S01]  /*22d70*/  FMUL.FTZ R17, R2, R117 ;  /* 0x0000007502117220 */ /* 0x000fe20000410000 */
[C---:B------:R-:W-:Y:S01]  /*22d80*/  FMUL.FTZ R18, R0.reuse, R118 ;  /* 0x0000007600127220 */ /* 0x040fe20000410000 */
[----:B--2---:R-:W-:Y:S01]  /*22d90*/  F2FP.F16.F32.PACK_AB R143, R153, R148 ;  /* 0x00000094998f723e */ /* 0x004fe200000000ff */
[----:B------:R-:W-:Y:S01]  /*22da0*/  FMUL.FTZ R19, R0, R119 ;  /* 0x0000007700137220 */ /* 0x000fe20000410000 */
[----:B------:R-:W-:Y:S01]  /*22db0*/  FMUL.FTZ R25, R2, R109 ;  /* 0x0000006d02197220 */ /* 0x000fe20000410000 */
[C---:B------:R-:W-:Y:S01]  /*22dc0*/  FMUL.FTZ R26, R0.reuse, R110 ;  /* 0x0000006e001a7220 */ /* 0x040fe20000410000 */
[----:B------:R-:W-:Y:S01]  /*22dd0*/  FMUL.FTZ R27, R0, R111 ;  /* 0x0000006f001b7220 */ /* 0x000fe20000410000 */
[----:B------:R-:W-:Y:S01]  /*22de0*/  LDSM.16.MT88.4 R116, [R139+0xf800] ;  /* 0x00f800008b74783b */ /* 0x000fe20000004200 */
[C---:B------:R-:W-:Y:S01]  /*22df0*/  FMUL.FTZ R32, R2.reuse, R100 ;  /* 0x0000006402207220 */ /* 0x040fe20000410000 */
[C---:B-1----:R-:W-:Y:S01]  /*22e00*/  HMMA.16816.F32 R4, R140.reuse, R12, R4 ;  /* 0x0000000c8c04723c */ /* 0x042fe20000001804 */
[----:B------:R-:W-:Y:S04]  /*22e10*/  MUFU.EX2 R176, R176 ;  /* 0x000000b000b07308 */ /* 0x000fe80000000800 */
[----:B------:R-:W-:Y:S01]  /*22e20*/  FMUL.FTZ R33, R2, R101 ;  /* 0x0000006502217220 */ /* 0x000fe20000410000 */
[C---:B------:R-:W-:Y:S01]  /*22e30*/  FMUL.FTZ R34, R0.reuse, R102 ;  /* 0x0000006600227220 */ /* 0x040fe20000410000 */
[----:B------:R-:W-:Y:S01]  /*22e40*/  FMUL.FTZ R35, R0, R103 ;  /* 0x0000006700237220 */ /* 0x000fe20000410000 */
[C---:B------:R-:W-:Y:S01]  /*22e50*/  HMMA.16816.F32 R8, R140.reuse, R14, R8 ;  /* 0x0000000e8c08723c */ /* 0x040fe20000001808 */
[----:B------:R-:W-:Y:S02]  /*22e60*/  LDSM.16.MT88.4 R100, [R144+0x5000] ;  /* 0x005000009064783b */ /* 0x000fe40000004200 */
[----:B------:R-:W-:Y:S01]  /*22e70*/  MUFU.EX2 R162, R162 ;  /* 0x000000a200a27308 */ /* 0x000fe20000000800 */
        /* <DEDUP_REMOVED lines=8> */
[C---:B------:R-:W-:Y:S01]  /*22f00*/  FMUL.FTZ R48, R2.reuse, R84 ;  /* 0x0000005402307220 */ /* 0x040fe20000410000 */
[----:B------:R-:W-:Y:S01]  /*22f10*/  LDSM.16.MT88.4 R92, [R138+0x10800] ;  /* 0x010800008a5c783b */ /* 0x000fe20000004200 */
[C---:B------:R-:W-:Y:S01]  /*22f20*/  HMMA.16816.F32 R12, R140.reuse, R20, R12 ;  /* 0x000000148c0c723c */ /* 0x040fe2000000180c */
[----:B------:R-:W-:Y:S02]  /*22f30*/  MUFU.EX2 R203, R203 ;  /* 0x000000cb00cb7308 */ /* 0x000fe40000000800 */
[----:B------:R-:W-:Y:S01]  /*22f40*/  FMUL.FTZ R49, R2, R85 ;  /* 0x0000005502317220 */ /* 0x000fe20000410000 */
[C---:B------:R-:W-:Y:S01]  /*22f50*/  FMUL.FTZ R50, R0.reuse, R86 ;  /* 0x0000005600327220 */ /* 0x040fe20000410000 */
[----:B------:R-:W-:Y:S01]  /*22f60*/  FMUL.FTZ R51, R0, R87 ;  /* 0x0000005700337220 */ /* 0x000fe20000410000 */
[C---:B------:R-:W-:Y:S01]  /*22f70*/  FMUL.FTZ R56, R2.reuse, R76 ;  /* 0x0000004c02387220 */ /* 0x040fe20000410000 */
[----:B------:R-:W1:Y:S01]  /*22f80*/  LDSM.16.MT88.4 R84, [R201+0x4000] ;  /* 0x00400000c954783b */ /* 0x000e620000004200 */
[C---:B------:R-:W-:Y:S03]  /*22f90*/  HMMA.16816.F32 R16, R140.reuse, R22, R16 ;  /* 0x000000168c10723c */ /* 0x040fe60000001810 */
[----:B------:R-:W-:Y:S01]  /*22fa0*/  MUFU.EX2 R235, R235 ;  /* 0x000000eb00eb7308 */ /* 0x000fe20000000800 */
[C---:B------:R-:W-:Y:S01]  /*22fb0*/  FMUL.FTZ R20, R2.reuse, R112 ;  /* 0x0000007002147220 */ /* 0x040fe20000410000 */
[----:B------:R-:W-:Y:S01]  /*22fc0*/  FMUL.FTZ R21, R2, R113 ;  /* 0x0000007102157220 */ /* 0x000fe20000410000 */
[C---:B------:R-:W-:Y:S01]  /*22fd0*/  FMUL.FTZ R22, R0.reuse, R114 ;  /* 0x0000007200167220 */ /* 0x040fe20000410000 */
[C---:B------:R-:W-:Y:S01]  /*22fe0*/  FMUL.FTZ R23, R0.reuse, R115 ;  /* 0x0000007300177220 */ /* 0x040fe20000410000 */
[----:B------:R-:W-:Y:S01]  /*22ff0*/  FMUL.FTZ R58, R0, R78 ;  /* 0x0000004e003a7220 */ /* 0x000fe20000410000 */
[-CC-:B------:R-:W-:Y:S01]  /*23000*/  FFMA.FTZ R113, R66, R135.reuse, -R158.reuse ;  /* 0x0000008742717223 */ /* 0x180fe2000001089e */
[-CC-:B------:R-:W-:Y:S01]  /*23010*/  FFMA.FTZ R114, R64, R135.reuse, -R158.reuse ;  /* 0x0000008740727223 */ /* 0x180fe2000001089e */
[-CC-:B------:R-:W-:Y:S01]  /*23020*/  FFMA.FTZ R112, R67, R135.reuse, -R158.reuse ;  /* 0x0000008743707223 */ /* 0x180fe2000001089e */
[--C-:B------:R-:W-:Y:S01]  /*23030*/  FFMA.FTZ R115, R65, R135, -R158.reuse ;  /* 0x0000008741737223 */ /* 0x100fe2000001089e */
[C---:B------:R-:W-:Y:S01]  /*23040*/  FMUL.FTZ R64, R2.reuse, R68 ;  /* 0x0000004402407220 */ /* 0x040fe20000410000 */
[C---:B------:R-:W-:Y:S01]  /*23050*/  HMMA.16816.F32 R20, R140.reuse, R28, R20 ;  /* 0x0000001c8c14723c */ /* 0x040fe20000001814 */
[----:B------:R-:W-:Y:S02]  /*23060*/  MUFU.EX2 R113, R113 ;  /* 0x0000007100717308 */ /* 0x000fe40000000800 */
[C---:B------:R-:W-:Y:S01]  /*23070*/  FMUL.FTZ R24, R2.reuse, R108 ;  /* 0x0000006c02187220 */ /* 0x040fe20000410000 */
[----:B------:R-:W-:Y:S01]  /*23080*/  FMUL.FTZ R65, R2, R69 ;  /* 0x0000004502417220 */ /* 0x000fe20000410000 */
[C---:B------:R-:W-:Y:S01]  /*23090*/  FMUL.FTZ R66, R0.reuse, R70 ;  /* 0x0000004600427220 */ /* 0x040fe20000410000 */
[----:B------:R-:W-:Y:S01]  /*230a0*/  FMUL.FTZ R67, R0, R71 ;  /* 0x0000004700437220 */ /* 0x000fe20000410000 */
[-C--:B------:R-:W-:Y:S01]  /*230b0*/  FFMA.FTZ R108, R189, R135.reuse, -R158 ;  /* 0x00000087bd6c7223 */ /* 0x080fe2000001089e */
[-C--:B------:R-:W-:Y:S01]  /*230c0*/  FFMA.FTZ R155, R155, R135.reuse, -R160 ;  /* 0x000000879b9b7223 */ /* 0x080fe200000108a0 */
[----:B------:R-:W-:Y:S01]  /*230d0*/  FFMA.FTZ R154, R154, R135, -R158 ;  /* 0x000000879a9a7223 */ /* 0x000fe2000001089e */
[C---:B------:R-:W-:Y:S01]  /*230e0*/  HMMA.16816.F32 R24, R140.reuse, R30, R24 ;  /* 0x0000001e8c18723c */ /* 0x040fe20000001818 */
[----:B------:R-:W2:Y:S02]  /*230f0*/  MUFU.EX2 R114, R114 ;  /* 0x0000007200727308 */ /* 0x000ea40000000800 */
        /* <DEDUP_REMOVED lines=18> */
[----:B------:R-:W2:Y:S01]  /*23220*/  MUFU.EX2 R106, R106 ;  /* 0x0000006a006a7308 */ /* 0x000ea20000000800 */
[C---:B------:R-:W-:Y:S01]  /*23230*/  FMUL.FTZ R38, R0.reuse, R98 ;  /* 0x0000006200267220 */ /* 0x040fe20000410000 */
[C---:B------:R-:W-:Y:S01]  /*23240*/  FMUL.FTZ R39, R0.reuse, R99 ;  /* 0x0000006300277220 */ /* 0x040fe20000410000 */
[----:B------:R-:W-:Y:S01]  /*23250*/  FFMA.FTZ R190, R173, R135, -R160 ;  /* 0x00000087adbe7223 */ /* 0x000fe200000108a0 */
[----:B------:R-:W-:Y:S06]  /*23260*/  LDSM.16.MT88.4 R96, [R139+0x10800] ;  /* 0x010800008b60783b */ /* 0x000fec0000004200 */
[----:B------:R-:W-:Y:S01]  /*23270*/  MUFU.EX2 R104, R104 ;  /* 0x0000006800687308 */ /* 0x000fe20000000800 */
[----:B------:R-:W-:Y:S01]  /*23280*/  FFMA.FTZ R151, R0, R231, R151 ;  /* 0x000000e700977223 */ /* 0x000fe20000010097 */
[----:B------:R-:W-:Y:S01]  /*23290*/  FFMA.FTZ R147, R2, R233, R147 ;  /* 0x000000e902937223 */ /* 0x000fe20000010093 */
        /* <DEDUP_REMOVED lines=13> */
[----:B------:R-:W-:Y:S01]  /*23370*/  LDSM.16.MT88.4 R88, [R201+0x800] ;  /* 0x00080000c958783b */ /* 0x000fe20000004200 */
[----:B----4-:R-:W-:Y:S05]  /*23380*/  F2FP.F16.F32.PACK_AB R70, R107, R104 ;  /* 0x000000686b46723e */ /* 0x010fea00000000ff */
[----:B------:R4:W-:Y:S01]  /*23390*/  MUFU.EX2 R189, R180 ;  /* 0x000000b400bd7308 */ /* 0x0009e20000000800 */
[C---:B------:R-:W-:Y:S09]  /*233a0*/  HMMA.16816.F32 R44, R140.reuse, R52, R44 ;  /* 0x000000348c2c723c */ /* 0x040ff2000000182c */
[----:B------:R-:W-:Y:S01]  /*233b0*/  MUFU.EX2 R177, R179 ;  /* 0x000000b300b17308 */ /* 0x000fe20000000800 */
[C---:B------:R-:W-:Y:S01]  /*233c0*/  FMUL.FTZ R52, R2.reuse, R80 ;  /* 0x0000005002347220 */ /* 0x040fe20000410000 */
[----:B------:R-:W-:Y:S01]  /*233d0*/  FMUL.FTZ R53, R2, R81 ;  /* 0x0000005102357220 */ /* 0x000fe20000410000 */
[----:B--2---:R-:W-:Y:S07]  /*233e0*/  F2FP.F16.F32.PACK_AB R71, R115, R112 ;  /* 0x000000707347723e */ /* 0x004fee00000000ff */
[----:B------:R-:W-:Y:S01]  /*233f0*/  MUFU.EX2 R188, R188 ;  /* 0x000000bc00bc7308 */ /* 0x000fe20000000800 */
[C---:B------:R-:W-:Y:S09]  /*23400*/  HMMA.16816.F32 R48, R140.reuse, R54, R48 ;  /* 0x000000368c30723c */ /* 0x040ff20000001830 */
[----:B------:R-:W-:Y:S01]  /*23410*/  MUFU.EX2 R173, R175 ;  /* 0x000000af00ad7308 */ /* 0x000fe20000000800 */
[C---:B------:R-:W-:Y:S01]  /*23420*/  FMUL.FTZ R54, R0.reuse, R82 ;  /* 0x0000005200367220 */ /* 0x040fe20000410000 */
[----:B------:R-:W-:Y:S01]  /*23430*/  FMUL.FTZ R55, R0, R83 ;  /* 0x0000005300377220 */ /* 0x000fe20000410000 */
[----:B----4-:R-:W-:Y:S01]  /*23440*/  FFMA.FTZ R180, R243, R135, -R158 ;  /* 0x00000087f3b47223 */ /* 0x010fe2000001089e */
[----:B------:R-:W2:Y:S06]  /*23450*/  LDSM.16.MT88.4 R80, [R139+0xc800] ;  /* 0x00c800008b50783b */ /* 0x000eac0000004200 */
[----:B------:R-:W-:Y:S01]  /*23460*/  MUFU.EX2 R243, R247 ;  /* 0x000000f700f37308 */ /* 0x000fe20000000800 */
[C---:B------:R-:W-:Y:S09]  /*23470*/  HMMA.16816.F32 R52, R140.reuse, R60, R52 ;  /* 0x0000003c8c34723c */ /* 0x040ff20000001834 */
[----:B------:R-:W-:Y:S01]  /*23480*/  MUFU.EX2 R180, R180 ;  /* 0x000000b400b47308 */ /* 0x000fe20000000800 */
[C---:B------:R-:W-:Y:S01]  /*23490*/  FMUL.FTZ R60, R2.reuse, R72 ;  /* 0x00000048023c7220 */ /* 0x040fe20000410000 */
[----:B------:R-:W-:Y:S08]  /*234a0*/  FMUL.FTZ R61, R2, R73 ;  /* 0x00000049023d7220 */ /* 0x000ff00000410000 */
[----:B------:R-:W-:Y:S01]  /*234b0*/  MUFU.EX2 R190, R190 ;  /* 0x000000be00be7308 */ /* 0x000fe20000000800 */
[----:B------:R-:W-:Y:S01]  /*234c0*/  FADD.FTZ R2, R148, R151 ;  /* 0x0000009794027221 */ /* 0x000fe20000010000 */
[C---:B------:R-:W-:Y:S08]  /*234d0*/  HMMA.16816.F32 R56, R140.reuse, R62, R56 ;  /* 0x0000003e8c38723c */ /* 0x040ff00000001838 */
[----:B------:R-:W-:Y:S01]  /*234e0*/  MUFU.EX2 R169, R171 ;  /* 0x000000ab00a97308 */ /* 0x000fe20000000800 */
[C---:B------:R-:W-:Y:S01]  /*234f0*/  FMUL.FTZ R62, R0.reuse, R74 ;  /* 0x0000004a003e7220 */ /* 0x040fe20000410000 */
[----:B------:R-:W-:Y:S08]  /*23500*/  FMUL.FTZ R63, R0, R75 ;  /* 0x0000004b003f7220 */ /* 0x000ff00000410000 */
[----:B------:R-:W-:Y:S01]  /*23510*/  MUFU.EX2 R192, R192 ;  /* 0x000000c000c07308 */ /* 0x000fe20000000800 */
[----:B------:R-:W4:Y:S01]  /*23520*/  LDSM.16.MT88.4 R72, [R144+0x800] ;  /* 0x000800009048783b */ /* 0x000f220000004200 */
[----:B------:R-:W-:Y:S01]  /*23530*/  FADD.FTZ R0, R146, R147 ;  /* 0x0000009392007221 */ /* 0x000fe20000010000 */
[----:B------:R-:W-:Y:S07]  /*23540*/  FADD.FTZ R2, R153, R2 ;  /* 0x0000000299027221 */ /* 0x000fee0000010000 */
        /* <DEDUP_REMOVED lines=227> */
[----:B------:R-:W-:Y:S01]  /*24380*/  FADD.FTZ R5, R105, R0 ;  /* 0x0000000069057221 */ /* 0x000fe20000010000 */
[----:B------:R-:W-:Y:S02]  /*24390*/  IMAD.MOV.U32 R2, RZ, RZ, R3 ;  /* 0x000000ffff027224 */ /* 0x000fe400078e0003 */
        /* <DEDUP_REMOVED lines=72> */
.L_x_3377:
        /* <DEDUP_REMOVED lines=11> */
.L_x_3406:
[----:B---34-:R-:W-:Y:S01]  /*248d0*/  FADD.FTZ R9, R9, R12 ;  /* 0x0000000c09097221 */ /* 0x018fe20000010000 */
[----:B------:R-:W-:Y:S01]  /*248e0*/  FSETP.NE.FTZ.AND P1, PT, R14, RZ, PT ;  /* 0x000000ff0e00720b */ /* 0x000fe20003f35000 */
[----:B------:R-:W2:Y:S01]  /*248f0*/  MUFU.RCP R10, R14 ;  /* 0x0000000e000a7308 */ /* 0x000ea20000001000 */
[C---:B------:R-:W-:Y:S01]  /*24900*/  SHF.L.U32 R5, R196.reuse, 0x4, RZ ;  /* 0x00000004c4057819 */ /* 0x040fe200000006ff */
[----:B------:R-:W-:Y:S05]  /*24910*/  WARPSYNC.ALL ;  /* 0x0000000000007948 */ /* 0x000fea0003800000 */
[----:B------:R-:W-:Y:S01]  /*24920*/  FSETP.NE.FTZ.AND P0, PT, R9, RZ, PT ;  /* 0x000000ff0900720b */ /* 0x000fe20003f15000 */
[----:B------:R-:W3:Y:S01]  /*24930*/  MUFU.RCP R8, R9 ;  /* 0x0000000900087308 */ /* 0x000ee20000001000 */
[----:B------:R-:W-:-:S02]  /*24940*/  SHF.L.U32 R13, R196, 0x1, RZ ;  /* 0x00000001c40d7819 */ /* 0x000fc400000006ff */
[----:B------:R-:W-:Y:S02]  /*24950*/  LOP3.LUT R6, R5, 0x1c0, RZ, 0xc0, !PT ;  /* 0x000001c005067812 */ /* 0x000fe400078ec0ff */
[--C-:B------:R-:W-:Y:S02]  /*24960*/  LOP3.LUT R7, R200, 0x6, R13.reuse, 0xf8, !PT ;  /* 0x00000006c8077812 */ /* 0x100fe400078ef80d */
[----:B------:R-:W-:Y:S01]  /*24970*/  LOP3.LUT R6, R6, 0x38, R13, 0xf8, !PT ;  /* 0x0000003806067812 */ /* 0x000fe200078ef80d */
[----:B------:R-:W4:Y:S01]  /*24980*/  @P1 MUFU.LG2 R11, R14 ;  /* 0x0000000e000b1308 */ /* 0x000f220000000c00 */
[----:B------:R-:W-:Y:S02]  /*24990*/  MOV R0, 0xff800000 ;  /* 0xff80000000007802 */ /* 0x000fe40000000f00 */
[----:B--2---:R-:W-:Y:S02]  /*249a0*/  FSEL R10, R10, 1, P1 ;  /* 0x3f8000000a0a7808 */ /* 0x004fe40000800000 */
[----:B------:R-:W-:-:S03]  /*249b0*/  LOP3.LUT R6, R7, R6, RZ, 0xfc, !PT ;  /* 0x0000000607067212 */ /* 0x000fc600078efcff */
        /* <DEDUP_REMOVED lines=10> */
[----:B----4-:R-:W-:Y:S01]  /*24a60*/  @P1 FMUL.FTZ R11, R11, 0.69314718246459960938 ;  /* 0x3f3172180b0b1820 */ /* 0x010fe20000410000 */
[C---:B------:R-:W-:Y:S01]  /*24a70*/  FMUL.FTZ R112, R10.reuse, R112 ;  /* 0x000000700a707220 */ /* 0x040fe20000410000 */
[C---:B------:R-:W-:Y:S01]  /*24a80*/  FMUL.FTZ R113, R10.reuse, R113 ;  /* 0x000000710a717220 */ /* 0x040fe20000410000 */
[----:B------:R-:W-:Y:S01]  /*24a90*/  FMUL.FTZ R108, R10, R108 ;  /* 0x0000006c0a6c7220 */ /* 0x000fe20000410000 */
[----:B-----5:R-:W-:Y:S01]  /*24aa0*/  @P1 FFMA.FTZ R0, R4, R134, R11 ;  /* 0x0000008604001223 */ /* 0x020fe2000001000b */
[----:B------:R-:W-:Y:S01]  /*24ab0*/  MOV R134, 0xff800000 ;  /* 0xff80000000867802 */ /* 0x000fe20000000f00 */
[C---:B------:R-:W-:Y:S01]  /*24ac0*/  FMUL.FTZ R109, R10.reuse, R109 ;  /* 0x0000006d0a6d7220 */ /* 0x040fe20000410000 */
[C---:B------:R-:W-:Y:S01]  /*24ad0*/  FMUL.FTZ R104, R10.reuse, R104 ;  /* 0x000000680a687220 */ /* 0x040fe20000410000 */
[----:B--2---:R-:W-:Y:S01]  /*24ae0*/  @P0 FMUL.FTZ R9, R9, 0.69314718246459960938 ;  /* 0x3f31721809090820 */ /* 0x004fe20000410000 */
        /* <DEDUP_REMOVED lines=96> */
[----:B------:R1:W-:Y:S04]  /*250f0*/  STS.64 [R198+0x4800], R70 ;  /* 0x00480046c6007388 */ /* 0x0003e80000000a00 */
[----:B--2---:R-:W2:Y:S04]  /*25100*/  LD.E.64 R8, desc[UR4][R132.64+0xb0] ;  /* 0x0000b00484087980 */ /* 0x004ea8000c101b00 */
[----:B------:R-:W2:Y:S04]  /*25110*/  LD.E R13, desc[UR4][R132.64+0x60] ;  /* 0x00006004840d7980 */ /* 0x000ea8000c101900 */
[----:B------:R2:W5:Y:S01]  /*25120*/  LD.E R3, desc[UR4][R132.64+0xcc] ;  /* 0x0000cc0484037980 */ /* 0x000562000c101900 */
[----:B------:R-:W-:Y:S01]  /*25130*/  IMAD.SHL.U32 R2, R196, 0x4, RZ ;  /* 0x00000004c4027824 */ /* 0x000fe200078e00ff */
[----:B------:R-:W-:-:S02]  /*25140*/  LOP3.LUT R5, R5, 0x10, RZ, 0xc0, !PT ;  /* 0x0000001005057812 */ /* 0x000fc400078ec0ff */
[----:B---3--:R3:W5:Y:S01]  /*25150*/  LD.E.64 R76, desc[UR4][R132.64+0x78] ;  /* 0x00007804844c7980 */ /* 0x008762000c101b00 */
[----:B------:R-:W-:Y:S02]  /*25160*/  SHF.L.U32 R215, R215, 0x6, RZ ;  /* 0x00000006d7d77819 */ /* 0x000fe400000006ff */
[----:B------:R-:W-:Y:S01]  /*25170*/  LOP3.LUT R6, R2, 0x1f8, RZ, 0xc0, !PT ;  /* 0x000001f802067812 */ /* 0x000fe200078ec0ff */
[----:B----4-:R3:W5:Y:S01]  /*25180*/  LD.E.64 R74, desc[UR4][R132.64+0xa8] ;  /* 0x0000a804844a7980 */ /* 0x010762000c101b00 */
[----:B------:R-:W-:Y:S02]  /*25190*/  LOP3.LUT R4, R199, 0x30, RZ, 0xc0, !PT ;  /* 0x00000030c7047812 */ /* 0x000fe400078ec0ff */
[----:B------:R-:W-:Y:S02]  /*251a0*/  LOP3.LUT R6, R6, 0x38, R199, 0x78, !PT ;  /* 0x0000003806067812 */ /* 0x000fe400078e78c7 */
[----:B------:R-:W-:Y:S01]  /*251b0*/  SHF.R.U32.HI R73, RZ, 0x2, R196 ;  /* 0x00000002ff497819 */ /* 0x000fe200000116c4 */
[----:B------:R-:W-:Y:S01]  /*251c0*/  BAR.SYNC.DEFER_BLOCKING 0x0 ;  /* 0x0000000000007b1d */ /* 0x000fe20000010000 */
[----:B------:R-:W-:Y:S01]  /*251d0*/  LOP3.LUT P0, RZ, R196, 0x3, RZ, 0xc0, !PT ;  /* 0x00000003c4ff7812 */ /* 0x000fe2000780c0ff */
[----:B-1----:R-:W-:Y:S01]  /*251e0*/  IMAD R68, R6, 0x4, R5 ;  /* 0x0000000406447824 */ /* 0x002fe200078e0205 */
[----:B------:R-:W-:-:S04]  /*251f0*/  LOP3.LUT R73, R4, 0x7, R73, 0xf8, !PT ;  /* 0x0000000704497812 */ /* 0x000fc800078ef849 */
[----:B------:R3:W1:Y:S04]  /*25200*/  LDS.128 R64, [R68+UR6] ;  /* 0x0000000644407984 */ /* 0x0006680008000c00 */
        /* <DEDUP_REMOVED lines=15> */
[----:B------:R-:W-:Y:S02]  /*25300*/  IMAD R8, R8, R13, R218 ;  /* 0x0000000d08087224 */ /* 0x000fe400078e02da */
[----:B------:R3:W2:Y:S02]  /*25310*/  LDS.128 R12, [R68+UR6+0x6800] ;  /* 0x00680006440c7984 */ /* 0x0006a40008000c00 */
[----:B------:R-:W-:Y:S02]  /*25320*/  IMAD R70, R9, R8, R215 ;  /* 0x0000000809467224 */ /* 0x000fe400078e02d7 */
[----:B------:R3:W1:Y:S01]  /*25330*/  LDS.128 R8, [R68+UR6+0x7000] ;  /* 0x0070000644087984 */ /* 0x0006620008000c00 */
[----:B----4-:R-:W-:Y:S05]  /*25340*/  @P0 BRA `(.L_x_3387) ;  /* 0x0000000000280947 */ /* 0x010fea0003800000 */
[----:B---3--:R-:W-:Y:S01]  /*25350*/  IMAD.IADD R68, R216, 0x1, -R215 ;  /* 0x00000001d8447824 */ /* 0x008fe200078e0ad7 */
        /* <DEDUP_REMOVED lines=9> */
.L_x_3387:
[----:B------:R-:W-:Y:S05]  /*253f0*/  BSYNC.RECONVERGENT B0 ;  /* 0x0000000000007941 */ /* 0x000fea0003800200 */
.L_x_3386:
[----:B---3--:R3:W5:Y:S01]  /*25400*/  LD.E R132, desc[UR4][R132.64+0xc0] ;  /* 0x0000c00484847980 */ /* 0x008762000c101900 */
[----:B------:R-:W-:Y:S01]  /*25410*/  SHF.R.U32.HI R196, RZ, 0x4, R196 ;  /* 0x00000004ffc47819 */ /* 0x000fe200000116c4 */
[----:B------:R-:W-:Y:S01]  /*25420*/  IMAD.IADD R215, R216, 0x1, -R215 ;  /* 0x00000001d8d77824 */ /* 0x000fe200078e0ad7 */
[----:B------:R-:W-:Y:S01]  /*25430*/  LOP3.LUT R197, R197, 0x1f80, RZ, 0xc0, !PT ;  /* 0x00001f80c5c57812 */ /* 0x000fe200078ec0ff */
[----:B-----5:R-:W-:Y:S01]  /*25440*/  IMAD R3, R70, R3, RZ ;  /* 0x0000000346037224 */ /* 0x020fe200078e02ff */
[----:B------:R-:W-:Y:S01]  /*25450*/  BSSY.RECONVERGENT B0, `(.L_x_3388) ;  /* 0x000001a000007945 */ /* 0x000fe20003800200 */
[C---:B----4-:R-:W-:Y:S01]  /*25460*/  VIADD R0, R196.reuse, 0x8 ;  /* 0x00000008c4007836 */ /* 0x050fe20000000000 */
        /* <DEDUP_REMOVED lines=22> */
[----:B-1----:R3:W-:Y:S04]  /*255d0*/  @!P3 ST.E.128 desc[UR4][R74.64], R64 ;  /* 0x000000404a00b985 */ /* 0x0027e8000c101d04 */
[----:B------:R3:W-:Y:S02]  /*255e0*/  @!P2 ST.E.128 desc[UR4][R74.64+0x100], R32 ;  /* 0x000100204a00a985 */ /* 0x0007e4000c101d04 */
.L_x_3389:
[----:B------:R-:W-:Y:S05]  /*255f0*/  BSYNC.RECONVERGENT B0 ;  /* 0x0000000000007941 */ /* 0x000fea0003800200 */
.L_x_3388:
[----:B------:R-:W-:Y:S01]  /*25600*/  BSSY.RECONVERGENT B0, `(.L_x_3390) ;  /* 0x000000c000007945 */ /* 0x000fe20003800200 */
[----:B------:R-:W-:Y:S02]  /*25610*/  ISETP.GE.AND P4, PT, R0, R215, PT ;  /* 0x000000d70000720c */ /* 0x000fe40003f86270 */
[----:B------:R-:W-:Y:S01]  /*25620*/  IADD3 R196, PT, PT, R196, 0x38, RZ ;  /* 0x00000038c4c47810 */ /* 0x000fe20007ffe0ff */
[----:B------:R-:W-:Y:S05]  /*25630*/  @P1 BRA `(.L_x_3391) ;  /* 0x0000000000201947 */ /* 0x000fea0003800000 */
        /* <DEDUP_REMOVED lines=8> */
.L_x_3391:
[----:B------:R-:W-:Y:S05]  /*256c0*/  BSYNC.RECONVERGENT B0 ;  /* 0x0000000000007941 */ /* 0x000fea0003800200 */
.L_x_3390:
[----:B------:R-:W-:Y:S01]  /*256d0*/  BSSY.RECONVERGENT B0, `(.L_x_3392) ;  /* 0x000000b000007945 */ /* 0x000fe20003800200 */
[----:B------:R-:W-:-:S03]  /*256e0*/  ISETP.GE.AND P3, PT, R196, R215, PT ;  /* 0x000000d7c400720c */ /* 0x000fc60003f66270 */
[----:B------:R-:W-:Y:S10]  /*256f0*/  @P0 BRA `(.L_x_3393) ;  /* 0x0000000000200947 */ /* 0x000ff40003800000 */
        /* <DEDUP_REMOVED lines=8> */
.L_x_3393:
[----:B------:R-:W-:Y:S05]  /*25780*/  BSYNC.RECONVERGENT B0 ;  /* 0x0000000000007941 */ /* 0x000fea0003800200 */
.L_x_3392:
[----:B------:R-:W-:Y:S01]  /*25790*/  ISETP.NE.AND P0, PT, R68, RZ, PT ;  /* 0x000000ff4400720c */ /* 0x000fe20003f05270 */
[----:B------:R-:W-:-:S12]  /*257a0*/  BSSY.RECONVERGENT B0, `(.L_x_3394) ;  /* 0x000000a000007945 */ /* 0x000fd80003800200 */
        /* <DEDUP_REMOVED lines=9> */
.L_x_3395:
[----:B------:R-:W-:Y:S05]  /*25840*/  BSYNC.RECONVERGENT B0 ;  /* 0x0000000000007941 */ /* 0x000fea0003800200 */
.L_x_3394:
        /* <DEDUP_REMOVED lines=10> */
.L_x_3397:
[----:B------:R-:W-:Y:S05]  /*258f0*/  BSYNC.RECONVERGENT B0 ;  /* 0x0000000000007941 */ /* 0x000fea0003800200 */
.L_x_3396:
        /* <DEDUP_REMOVED lines=9> */
[----:B--2---:R1:W-:Y:S02]  /*25990*/  @!P1 ST.E.128 desc[UR4][R16.64+0x5100], R12 ;  /* 0x0051000c10009985 */ /* 0x0043e4000c101d04 */
.L_x_3399:
[----:B------:R-:W-:Y:S05]  /*259a0*/  BSYNC.RECONVERGENT B0 ;  /* 0x0000000000007941 */ /* 0x000fea0003800200 */
.L_x_3398:
[----:B------:R-:W-:Y:S04]  /*259b0*/  BSSY.RECONVERGENT B0, `(.L_x_3400) ;  /* 0x000000a000007945 */ /* 0x000fe80003800200 */
[----:B------:R-:W-:Y:S05]  /*259c0*/  @P4 BRA `(.L_x_3401) ;  /* 0x0000000000204947 */ /* 0x000fea0003800000 */
[-C--:B------:R-:W-:Y:S02]  /*259d0*/  ISETP.GE.AND P4, PT, R69, R132.reuse, PT ;  /* 0x000000844500720c */ /* 0x080fe40003f86270 */
[----:B------:R-:W-:-:S11]  /*259e0*/  ISETP.GE.AND P1, PT, R71, R132, PT ;  /* 0x000000844700720c */ /* 0x000fd60003f26270 */
[CC--:B-12---:R-:W-:Y:S02]  /*259f0*/  @!P4 LEA R14, P2, R73.reuse, R76.reuse, 0x2 ;  /* 0x0000004c490ec211 */ /* 0x0c6fe400078410ff */
[C---:B------:R-:W-:Y:S02]  /*25a00*/  @!P1 LEA R12, P0, R73.reuse, R76, 0x2 ;  /* 0x0000004c490c9211 */ /* 0x040fe400078010ff */
[CCC-:B------:R-:W-:Y:S02]  /*25a10*/  @!P4 LEA.HI.X R15, R73.reuse, R77.reuse, R3.reuse, 0x2, P2 ;  /* 0x0000004d490fc211 */ /* 0x1c0fe400010f1403 */
[----:B------:R-:W-:-:S03]  /*25a20*/  @!P1 LEA.HI.X R13, R73, R77, R3, 0x2, P0 ;  /* 0x0000004d490d9211 */ /* 0x000fc600000f1403 */
[----:B------:R1:W-:Y:S04]  /*25a30*/  @!P4 ST.E.128 desc[UR4][R14.64+0x6000], R40 ;  /* 0x006000280e00c985 */ /* 0x0003e8000c101d04 */
[----:B------:R1:W-:Y:S02]  /*25a40*/  @!P1 ST.E.128 desc[UR4][R12.64+0x6100], R8 ;  /* 0x006100080c009985 */ /* 0x0003e4000c101d04 */
.L_x_3401:
[----:B------:R-:W-:Y:S05]  /*25a50*/  BSYNC.RECONVERGENT B0 ;  /* 0x0000000000007941 */ /* 0x000fea0003800200 */
.L_x_3400:
[----:B------:R-:W-:-:S04]  /*25a60*/  MOV R215, 0x0 ;  /* 0x0000000000d77802 */ /* 0x000fc80000000f00 */
[----:B-1234-:R-:W-:Y:S05]  /*25a70*/  @P3 RET.REL.NODEC R214 `(_ZN5flash24flash_fwd_splitkv_kernelI23Flash_fwd_kernel_traitsILi128ELi64ELi128ELi4ELb0ELb0EN7cutlass6half_tE19Flash_kernel_traitsILi128ELi64ELi128ELi4ES3_EELb0ELb1ELb0ELb0ELb0ELb0ELb1ELb1EEEvNS_16Flash_fwd_paramsE) ;  /* 0xfffffda4d6603950 */ /* 0x01efea0003c3ffff */
[-C--:B------:R-:W-:Y:S01]  /*25a80*/  ISETP.GE.AND P2, PT, R69, R132.reuse, PT ;  /* 0x000000844500720c */ /* 0x080fe20003f46270 */
[----:B------:R-:W-:Y:S01]  /*25a90*/  IMAD.MOV.U32 R215, RZ, RZ, 0x0 ;  /* 0x00000000ffd77424 */ /* 0x000fe200078e00ff */
[----:B------:R-:W-:-:S11]  /*25aa0*/  ISETP.GE.AND P0, PT, R71, R132, PT ;  /* 0x000000844700720c */ /* 0x000fd60003f06270 */
[----:B------:R-:W-:-:S04]  /*25ab0*/  @!P2 LEA R8, P1, R73, R76, 0x2 ;  /* 0x0000004c4908a211 */ /* 0x000fc800078210ff */
[----:B------:R-:W-:-:S05]  /*25ac0*/  @!P2 LEA.HI.X R9, R73, R77, R3, 0x2, P1 ;  /* 0x0000004d4909a211 */ /* 0x000fca00008f1403 */
[----:B------:R1:W-:Y:S02]  /*25ad0*/  @!P2 ST.E.128 desc[UR4][R8.64+0x7000], R36 ;  /* 0x007000240800a985 */ /* 0x0003e4000c101d04 */
[----:B-1----:R-:W-:Y:S05]  /*25ae0*/  @P0 RET.REL.NODEC R214 `(_ZN5flash24flash_fwd_splitkv_kernelI23Flash_fwd_kernel_traitsILi128ELi64ELi128ELi4ELb0ELb0EN7cutlass6half_tE19Flash_kernel_traitsILi128ELi64ELi128ELi4ES3_EELb0ELb1ELb0ELb0ELb0ELb0ELb1ELb1EEEvNS_16Flash_fwd_paramsE) ;  /* 0xfffffda4d6440950 */ /* 0x002fea0003c3ffff */
[----:B------:R-:W-:Y:S01]  /*25af0*/  LEA R2, P0, R73, R76, 0x2 ;  /* 0x0000004c49027211 */ /* 0x000fe200078010ff */
[----:B------:R-:W-:-:S03]  /*25b00*/  IMAD.MOV.U32 R215, RZ, RZ, 0x0 ;  /* 0x00000000ffd77424 */ /* 0x000fc600078e00ff */
[----:B------:R-:W-:-:S05]  /*25b10*/  LEA.HI.X R3, R73, R77, R3, 0x2, P0 ;  /* 0x0000004d49037211 */ /* 0x000fca00000f1403 */
[----:B------:R1:W-:Y:S02]  /*25b20*/  ST.E.128 desc[UR4][R2.64+0x7100], R4 ;  /* 0x0071000402007985 */ /* 0x0003e4000c101d04 */
[----:B-1----:R-:W-:Y:S05]  /*25b30*/  RET.REL.NODEC R214 `(_ZN5flash24flash_fwd_splitkv_kernelI23Flash_fwd_kernel_traitsILi128ELi64ELi128ELi4ELb0ELb0EN7cutlass6half_tE19Flash_kernel_traitsILi128ELi64ELi128ELi4ES3_EELb0ELb1ELb0ELb0ELb0ELb0ELb1ELb1EEEvNS_16Flash_fwd_paramsE) ;  /* 0xfffffda4d6307950 */ /* 0x002fea0003c3ffff */
.L_x_3385:
[----:B------:R-:W-:Y:S01]  /*25b40*/  MOV R5, 0x2 ;  /* 0x0000000200057802 */ /* 0x000fe20000000f00 */
[----:B------:R-:W-:Y:S01]  /*25b50*/  IMAD.MOV.U32 R6, RZ, RZ, -0x1 ;  /* 0xffffffffff067424 */ /* 0x000fe200078e00ff */
[----:B------:R-:W-:-:S07]  /*25b60*/  MOV R0, 0x1f ;  /* 0x0000001f00007802 */ /* 0x000fce0000000f00 */
[----:B-1---5:R-:W-:Y:S05]  /*25b70*/  WARPSYNC.COLLECTIVE R6, `(.L_x_3402) ;  /* 0x0000000006087348 */ /* 0x022fea0003c00000 */
[----:B------:R2:W3:Y:S02]  /*25b80*/  SHFL.BFLY P0, R10, R233, R5, R0 ;  /* 0x0c000005e90a7389 */ /* 0x0004e40000000000 */
[----:B-123-5:R-:W-:Y:S05]  /*25b90*/  ENDCOLLECTIVE ;  /* 0x000000000000791b */ /* 0x02efea0003800000 */
.L_x_3402:
[----:B------:R-:W-:Y:S02]  /*25ba0*/  MOV R8, R10 ;  /* 0x0000000a00087202 */ /* 0x000fe40000000f00 */
[----:B------:R-:W-:-:S03]  /*25bb0*/  MOV R5, 0x1 ;  /* 0x0000000100057802 */ /* 0x000fc60000000f00 */
[----:B------:R-:W-:-:S04]  /*25bc0*/  FADD.FTZ R8, R8, R233 ;  /* 0x000000e908087221 */ /* 0x000fc80000010000 */
[----:B------:R-:W-:-:S07]  /*25bd0*/  IMAD.MOV.U32 R233, RZ, RZ, R8 ;  /* 0x000000ffffe97224 */ /* 0x000fce00078e0008 */
[----:B------:R-:W-:Y:S05]  /*25be0*/  WARPSYNC.COLLECTIVE R6, `(.L_x_3403) ;  /* 0x0000000006087348 */ /* 0x000fea0003c00000 */
[----:B------:R1:W2:Y:S02]  /*25bf0*/  SHFL.BFLY P0, R10, R233, R5, R0 ;  /* 0x0c000005e90a7389 */ /* 0x0002a40000000000 */
[----:B-12---:R-:W-:Y:S05]  /*25c00*/  ENDCOLLECTIVE ;  /* 0x000000000000791b */ /* 0x006fea0003800000 */
.L_x_3403:
[----:B------:R-:W-:Y:S01]  /*25c10*/  MOV R233, R231 ;  /* 0x000000e700e97202 */ /* 0x000fe20000000f00 */
[----:B------:R-:W-:Y:S01]  /*25c20*/  IMAD.MOV.U32 R7, RZ, RZ, R10 ;  /* 0x000000ffff077224 */ /* 0x000fe200078e000a */
[----:B------:R-:W-:-:S03]  /*25c30*/  MOV R5, 0x2 ;  /* 0x0000000200057802 */ /* 0x000fc60000000f00 */
[----:B------:R-:W-:-:S07]  /*25c40*/  FADD.FTZ R14, R8, R7 ;  /* 0x00000007080e7221 */ /* 0x000fce0000010000 */
[----:B------:R-:W-:Y:S05]  /*25c50*/  WARPSYNC.COLLECTIVE R6, `(.L_x_3404) ;  /* 0x0000000006087348 */ /* 0x000fea0003c00000 */
[----:B------:R1:W2:Y:S02]  /*25c60*/  SHFL.BFLY P0, R10, R233, R5, R0 ;  /* 0x0c000005e90a7389 */ /* 0x0002a40000000000 */
[----:B-12---:R-:W-:Y:S05]  /*25c70*/  ENDCOLLECTIVE ;  /* 0x000000000000791b */ /* 0x006fea0003800000 */
.L_x_3404:
[----:B------:R-:W-:Y:S01]  /*25c80*/  FADD.FTZ R9, R10, R231 ;  /* 0x000000e70a097221 */ /* 0x000fe20000010000 */
[----:B------:R-:W-:-:S03]  /*25c90*/  MOV R5, 0x1 ;  /* 0x0000000100057802 */ /* 0x000fc60000000f00 */
[----:B------:R-:W-:-:S07]  /*25ca0*/  IMAD.MOV.U32 R233, RZ, RZ, R9 ;  /* 0x000000ffffe97224 */ /* 0x000fce00078e0009 */
[----:B------:R-:W-:Y:S05]  /*25cb0*/  WARPSYNC.COLLECTIVE R6, `(.L_x_3405) ;  /* 0x0000000006087348 */ /* 0x000fea0003c00000 */
[----:B------:R1:W2:Y:S02]  /*25cc0*/  SHFL.BFLY P0, R10, R233, R5, R0 ;  /* 0x0c000005e90a7389 */ /* 0x0002a40000000000 */
[----:B-12---:R-:W-:Y:S05]  /*25cd0*/  ENDCOLLECTIVE ;  /* 0x000000000000791b */ /* 0x006fea0003800000 */
.L_x_3405:
[----:B------:R-:W-:Y:S01]  /*25ce0*/  MOV R12, R10 ;  /* 0x0000000a000c7202 */ /* 0x000fe20000000f00 */
[----:B------:R-:W-:Y:S06]  /*25cf0*/  BRA `(.L_x_3406) ;  /* 0xffffffe800f47947 */ /* 0x000fec000383ffff */
.L_x_3407:
        /* <DEDUP_REMOVED lines=16> */
.L_x_14912:


//--------------------- .text._ZN5flash24flash_fwd_splitkv_kernelI23Flash_fwd_kernel_traitsILi128ELi64ELi128ELi4ELb0ELb0EN7cutlass6half_tE19Flash_kernel_traitsILi128ELi64ELi128ELi4ES3_EELb0ELb1ELb0ELb0ELb0ELb1ELb1ELb1EEEvNS_16Flash_fwd_paramsE --------------------------
	.section	.text._ZN5flash24flash_fwd_splitkv_kernelI23Flash_fwd_kernel_traitsILi128ELi64ELi128ELi4ELb0ELb0EN7cutlass6half_tE19Flash_kernel_traitsILi128ELi64ELi128ELi4ES3_EELb0ELb1ELb0ELb0ELb0ELb1ELb1ELb1EEEvNS_16Flash_fwd_paramsE,"ax",@progbits
	.align	128
        .global         _ZN5flash24flash_fwd_splitkv_kernelI23Flash_fwd_kernel_traitsILi128ELi64ELi128ELi4ELb0ELb0EN7cutlass6half_tE19Flash_kernel_traitsILi128ELi64ELi128ELi4ES3_EELb0ELb1ELb0ELb0ELb0ELb1ELb1ELb1EEEvNS_16Flash_fwd_paramsE
        .type           _ZN5flash24flash_fwd_splitkv_kernelI23Flash_fwd_kernel_traitsILi128ELi64ELi128ELi4ELb0ELb0EN7cutlass6half_tE19Flash_kernel_traitsILi128ELi64ELi128ELi4ES3_EELb0ELb1ELb0ELb0ELb0ELb1ELb1ELb1EEEvNS_16Flash_fwd_paramsE,@function
        .size           _ZN5flash24flash_fwd_splitkv_kernelI23Flash_fwd_kernel_traitsILi128ELi64ELi128ELi4ELb0ELb0EN7cutlass6half_tE19Flash_kernel_traitsILi128ELi64ELi128ELi4ES3_EELb0ELb1ELb0ELb0ELb0ELb1ELb1ELb1EEEvNS_16Flash_fwd_paramsE,(.L_x_14913 - _ZN5flash24flash_fwd_splitkv_kernelI23Flash_fwd_kernel_traitsILi128ELi64ELi128ELi4ELb0ELb0EN7cutlass6half_tE19Flash_kernel_traitsILi128ELi64ELi128ELi4ES3_EELb0ELb1ELb0ELb0ELb0ELb1ELb1ELb1EEEvNS_16Flash_fwd_paramsE)
        .other          _ZN5flash24flash_fwd_splitkv_kernelI23Flash_fwd_kernel_traitsILi128ELi64ELi128ELi4ELb0ELb0EN7cutlass6half_tE19Flash_kernel_traitsILi128ELi64ELi128ELi4ES3_EELb0ELb1ELb0ELb0ELb0ELb1ELb1ELb1EEEvNS_16Flash_fwd_paramsE,@"STO_CUDA_ENTRY STV_DEFAULT"
_ZN5flash24flash_fwd_splitkv_kernelI23Flash_fwd_kernel_traitsILi128ELi64ELi128ELi4ELb0ELb0EN7cutlass6half_tE19Flash_kernel_traitsILi128ELi64ELi128ELi4ES3_EELb0ELb1ELb0ELb0ELb0ELb1ELb1ELb1EEEvNS_16Flash_fwd_paramsE:
.text._ZN5flash24flash_fwd_splitkv_kernelI23Flash_fwd_kernel_traitsILi128ELi64ELi128ELi4ELb0ELb0EN7cutlass6half_tE19Flash_kernel_traitsILi128ELi64ELi128ELi4ES3_EELb0ELb1ELb0ELb0ELb0ELb1ELb1ELb1EEEvNS_16Flash_fwd_paramsE:
        /* <DEDUP_REMOVED lines=29> */
[----:B------:R-:W-:Y:S05]  /*01d0*/  CALL.REL.NOINC `($_ZN5flash24flash_fwd_splitkv_kernelI23Flash_fwd_kernel_traitsILi128ELi64ELi128ELi4ELb0ELb0EN7cutlass6half_tE19Flash_kernel_traitsILi128ELi64ELi128ELi4ES3_EELb0ELb1ELb0ELb0ELb0ELb1ELb1ELb1EEEvNS_16Flash_fwd_paramsE$_ZN5flash30compute_attn_1rowblock_splitkvI23Flash_fwd_kernel_traitsILi128ELi64ELi128ELi4ELb0ELb0EN7cutlass6half_tE19Flash_kernel_traitsILi128ELi64ELi128ELi4ES3_EELb0ELb1ELb0ELb0ELb0ELb1ELb1ELb1ENS_16Flash_fwd_paramsEEEvRKT8_iiiii) ;  /* 0x0000000000087944 */ /* 0x000fea0003c00000 */
[----:B------:R-:W-:Y:S05]  /*01e0*/  BSYNC.RECONVERGENT B4 ;  /* 0x0000000000047941 */ /* 0x000fea0003800200 */
.L_x_3408:
[----:B------:R-:W-:Y:S05]  /*01f0*/  EXIT ;  /* 0x000000000000794d */ /* 0x000fea0003800000 */
        .type           $_ZN5flash24flash_fwd_splitkv_kernelI23Flash_fwd_kernel_traitsILi128ELi64ELi128ELi4ELb0ELb0EN7cutlass6half_tE19Flash_kernel_traitsILi128ELi64ELi128ELi4ES3_EELb0ELb1ELb0ELb0ELb0ELb1ELb1ELb1EEEvNS_16Flash_fwd_paramsE$_ZN5flash30compute_attn_1rowblock_splitkvI23Flash_fwd_kernel_traitsILi128ELi64ELi128ELi4ELb0ELb0EN7cutlass6half_tE19Flash_kernel_traitsILi128ELi64ELi128ELi4ES3_EELb0ELb1ELb0ELb0ELb0ELb1ELb1ELb1ENS_16Flash_fwd_paramsEEEvRKT8_iiiii,@function
        .size           $_ZN5flash24flash_fwd_splitkv_kernelI23Flash_fwd_kernel_traitsILi128ELi64ELi128ELi4ELb0ELb0EN7cutlass6half_tE19Flash_kernel_traitsILi128ELi64ELi128ELi4ES3_EELb0ELb1ELb0ELb0ELb0ELb1ELb1ELb1EEEvNS_16Flash_fwd_paramsE$_ZN5flash30compute_attn_1rowblock_splitkvI23Flash_fwd_kernel_traitsILi128ELi64ELi128ELi4ELb0ELb0EN7cutlass6half_tE19Flash_kernel_traitsILi128ELi64ELi128ELi4ES3_EELb0ELb1ELb0ELb0ELb0ELb1ELb1ELb1ENS_16Flash_fwd_paramsEEEvRKT8_iiiii,(.L_x_14913 - $_ZN5flash24flash_fwd_splitkv_kernelI23Flash_fwd_kernel_traitsILi128ELi64ELi128ELi4ELb0ELb0EN7cutlass6half_tE19Flash_kernel_traitsILi128ELi64ELi128ELi4ES3_EELb0ELb1ELb0ELb0ELb0ELb1ELb1ELb1EEEvNS_16Flash_fwd_paramsE$_ZN5flash30compute_attn_1rowblock_splitkvI23Flash_fwd_kernel_traitsILi128ELi64ELi128ELi4ELb0ELb0EN7cutlass6half_tE19Flash_kernel_traitsILi128ELi64ELi128ELi4ES3_EELb0ELb1ELb0ELb0ELb0ELb1ELb1ELb1ENS_16Flash_fwd_paramsEEEvRKT8_iiiii)
$_ZN5flash24flash_fwd_splitkv_kernelI23Flash_fwd_kernel_traitsILi128ELi64ELi128ELi4ELb0ELb0EN7cutlass6half_tE19Flash_kernel_traitsILi128ELi64ELi128ELi4ES3_EELb0ELb1ELb0ELb0ELb0ELb1ELb1ELb1EEEvNS_16Flash_fwd_paramsE$_ZN5flash30compute_attn_1rowblock_splitkvI23Flash_fwd_kernel_traitsILi128ELi64ELi128ELi4ELb0ELb0EN7cutlass6half_tE19Flash_kernel_traitsILi128ELi64ELi128ELi4ES3_EELb0ELb1ELb0ELb0ELb0ELb1ELb1ELb1ENS_16Flash_fwd_paramsEEEvRKT8_iiiii:
        /* <DEDUP_REMOVED lines=38> */
.L_x_3410:
[----:B------:R-:W-:Y:S05]  /*0460*/  BSYNC.RECONVERGENT B0 ;  /* 0x0000000000007941 */ /* 0x000fea0003800200 */
.L_x_3409:
[----:B------:R-:W-:Y:S04]  /*0470*/  BSSY.RECONVERGENT B0, `(.L_x_3411) ;  /* 0x0000007000007945 */ /* 0x000fe80003800200 */
[----:B------:R-:W-:Y:S05]  /*0480*/  @!P3 BRA `(.L_x_3412) ;  /* 0x000000000014b947 */ /* 0x000fea0003800000 */
[----:B------:R-:W3:Y:S02]  /*0490*/  LD.E.U8 R2, desc[UR4][R132.64+0x1b2] ;  /* 0x0001b20484027980 */ /* 0x000ee4000c101100 */
[----:B---3--:R-:W-:-:S13]  /*04a0*/  ISETP.NE.AND P1, PT, R2, RZ, PT ;  /* 0x000000ff0200720c */ /* 0x008fda0003f25270 */
[----:B------:R-:W3:Y:S02]  /*04b0*/  @P1 LD.E R2, desc[UR4][R10.64+0x4] ;  /* 0x000004040a021980 */ /* 0x000ee4000c101900 */
[----:B---3-5:R-:W-:-:S06]  /*04c0*/  @P1 IADD3 R73, PT, PT, R2, -R13, RZ ;  /* 0x8000000d02491210 */ /* 0x028fcc0007ffe0ff */
[----:B------:R3:W5:Y:S02]  /*04d0*/  @!P1 LD.E R73, desc[UR4][R10.64] ;  /* 0x000000040a499980 */ /* 0x000764000c101900 */
.L_x_3412:
[----:B------:R-:W-:Y:S05]  /*04e0*/  BSYNC.RECONVERGENT B0 ;  /* 0x0000000000007941 */ /* 0x000fea0003800200 */
.L_x_3411:
        /* <DEDUP_REMOVED lines=9> */
.L_x_3414:
[----:B------:R-:W4:Y:S01]  /*0580*/  LD.E.64 R8, desc[UR4][R132.64+0x108] ;  /* 0x0001080484087980 */ /* 0x000f22000c101b00 */
[----:B------:R-:W-:Y:S01]  /*0590*/  BSSY.RECONVERGENT B0, `(.L_x_3416) ;  /* 0x0000006000007945 */ /* 0x000fe20003800200 */
[----:B------:R-:W-:Y:S01]  /*05a0*/  IMAD.MOV.U32 R2, RZ, RZ, RZ ;  /* 0x000000ffff027224 */ /* 0x000fe200078e00ff */
[----:B----4-:R-:W-:-:S04]  /*05b0*/  ISETP.NE.U32.AND P0, PT, R8, RZ, PT ;  /* 0x000000ff0800720c */ /* 0x010fc80003f05070 */
[----:B------:R-:W-:-:S13]  /*05c0*/  ISETP.NE.AND.EX P0, PT, R9, RZ, PT, P0 ;  /* 0x000000ff0900720c */ /* 0x000fda0003f05300 */
[----:B------:R-:W-:Y:S05]  /*05d0*/  @!P0 BRA `(.L_x_3417) ;  /* 0x0000000000048947 */ /* 0x000fea0003800000 */
[----:B------:R4:W5:Y:S02]  /*05e0*/  LD.E R2, desc[UR4][R132.64+0xbc] ;  /* 0x0000bc0484027980 */ /* 0x000964000c101900 */
.L_x_3417:
[----:B------:R-:W-:Y:S05]  /*05f0*/  BSYNC.RECONVERGENT B0 ;  /* 0x0000000000007941 */ /* 0x000fea0003800200 */
.L_x_3416:
[----:B-----5:R-:W-:Y:S02]  /*0600*/  IADD3 R65, PT, PT, R73, R2, RZ ;  /* 0x0000000249417210 */ /* 0x020fe40007ffe0ff */
.L_x_3415:
[----:B------:R-:W-:Y:S05]  /*0610*/  BSYNC.RECONVERGENT B1 ;  /* 0x0000000000017941 */ /* 0x000fea0003800200 */
.L_x_3413:
[----:B------:R-:W-:Y:S01]  /*0620*/  IMAD.SHL.U32 R75, R227, 0x40, RZ ;  /* 0x00000040e34b7824 */ /* 0x000fe200078e00ff */
[----:B------:R-:W-:Y:S01]  /*0630*/  MOV R8, R226 ;  /* 0x000000e200087202 */ /* 0x000fe20000000f00 */
[----:B------:R-:W-:-:S03]  /*0640*/  IMAD.MOV.U32 R9, RZ, RZ, 0x0 ;  /* 0x00000000ff097424 */ /* 0x000fc600078e00ff */
[----:B------:R-:W-:-:S13]  /*0650*/  ISETP.GT.AND P0, PT, R228, R75, PT ;  /* 0x0000004be400720c */ /* 0x000fda0003f04270 */
[----:B-1234-:R-:W-:Y:S05]  /*0660*/  @!P0 RET.REL.NODEC R8 `(_ZN5flash24flash_fwd_splitkv_kernelI23Flash_fwd_kernel_traitsILi128ELi64ELi128ELi4ELb0ELb0EN7cutlass6half_tE19Flash_kernel_traitsILi128ELi64ELi128ELi4ES3_EELb0ELb1ELb0ELb0ELb0ELb1ELb1ELb1EEEvNS_16Flash_fwd_paramsE) ;  /* 0xfffffff808648950 */ /* 0x01efea0003c3ffff */
        /* <DEDUP_REMOVED lines=90> */
.L_x_3420:
[----:B------:R-:W-:Y:S05]  /*0c10*/  BSYNC.RECONVERGENT B0 ;  /* 0x0000000000007941 */ /* 0x000fea0003800200 */
.L_x_3419:
        /* <DEDUP_REMOVED lines=12> */
.L_x_3422:
[----:B------:R-:W-:Y:S05]  /*0ce0*/  BSYNC.RECONVERGENT B0 ;  /* 0x0000000000007941 */ /* 0x000fea0003800200 */
.L_x_3421:
        /* <DEDUP_REMOVED lines=12> */
.L_x_3424:
[----:B------:R-:W-:Y:S05]  /*0db0*/  BSYNC.RECONVERGENT B0 ;  /* 0x0000000000007941 */ /* 0x000fea0003800200 */
.L_x_3423:
        /* <DEDUP_REMOVED lines=12> */
.L_x_3426:
[----:B------:R-:W-:Y:S05]  /*0e80*/  BSYNC.RECONVERGENT B0 ;  /* 0x0000000000007941 */ /* 0x000fea0003800200 */
.L_x_3425:
        /* <DEDUP_REMOVED lines=11> */
.L_x_3428:
[----:B------:R-:W-:Y:S05]  /*0f40*/  BSYNC.RECONVERGENT B0 ;  /* 0x0000000000007941 */ /* 0x000fea0003800200 */
.L_x_3427:
        /* <DEDUP_REMOVED lines=11> */
.L_x_3430:
[----:B------:R-:W-:Y:S05]  /*1000*/  BSYNC.RECONVERGENT B0 ;  /* 0x0000000000007941 */ /* 0x000fea0003800200 */
.L_x_3429:
        /* <DEDUP_REMOVED lines=12> */
.L_x_3432:
[----:B------:R-:W-:Y:S05]  /*10d0*/  BSYNC.RECONVERGENT B0 ;  /* 0x0000000000007941 */ /* 0x000fea0003800200 */
.L_x_3431:
        /* <DEDUP_REMOVED lines=15> */
.L_x_3434:
[----:B------:R-:W-:Y:S05]  /*11d0*/  BSYNC.RECONVERGENT B0 ;  /* 0x0000000000007941 */ /* 0x000fea0003800200 */
.L_x_3433:
        /* <DEDUP_REMOVED lines=20> */
[----:B--234-:R-:W-:Y:S05]  /*1320*/  @P6 RET.REL.NODEC R226 `(_ZN5flash24flash_fwd_splitkv_kernelI23Flash_fwd_kernel_traitsILi128ELi64ELi128ELi4ELb0ELb0EN7cutlass6half_tE19Flash_kernel_traitsILi128ELi64ELi128ELi4ES3_EELb0ELb1ELb0ELb0ELb0ELb1ELb1ELb1EEEvNS_16Flash_fwd_paramsE) ;  /* 0xffffffece2346950 */ /* 0x01cfea0003c3ffff */
[----:B------:R-:W-:Y:S02]  /*1330*/  MOV R3, 0xff800000 ;  /* 0xff80000000037802 */ /* 0x000fe40000000f00 */
[----:B------:R-:W-:-:S03]  /*1340*/  MOV R227, 0x0 ;  /* 0x0000000000e37802 */ /* 0x000fc60000000f00 */
[----:B------:R1:W-:Y:S02]  /*1350*/  ST.E desc[UR4][R10.64+0xe0], R3 ;  /* 0x0000e0030a007985 */ /* 0x0003e4000c101904 */
[----:B-1----:R-:W-:Y:S05]  /*1360*/  RET.REL.NODEC R226 `(_ZN5flash24flash_fwd_splitkv_kernelI23Flash_fwd_kernel_traitsILi128ELi64ELi128ELi4ELb0ELb0EN7cutlass6half_tE19Flash_kernel_traitsILi128ELi64ELi128ELi4ES3_EELb0ELb1ELb0ELb0ELb0ELb1ELb1ELb1EEEvNS_16Flash_fwd_paramsE) ;  /* 0xffffffece2247950 */ /* 0x002fea0003c3ffff */
.L_x_3418:
        /* <DEDUP_REMOVED lines=101> */
.L_x_3436:
        /* <DEDUP_REMOVED lines=78> */
.L_x_3437:
[----:B------:R-:W-:Y:S05]  /*1ea0*/  BSYNC.RECONVERGENT B0 ;  /* 0x0000000000007941 */ /* 0x000fea0003800200 */
.L_x_3435:
        /* <DEDUP_REMOVED lines=211> */
.L_x_3539:
        /* <DEDUP_REMOVED lines=19> */
.L_x_3440:
[----:B------:R-:W-:Y:S05]  /*2d10*/  BSYNC.RECONVERGENT B0 ;  /* 0x0000000000007941 */ /* 0x000fea0003800200 */
.L_x_3439:
        /* <DEDUP_REMOVED lines=12> */
.L_x_3442:
[----:B------:R-:W-:Y:S05]  /*2de0*/  BSYNC.RECONVERGENT B0 ;  /* 0x0000000000007941 */ /* 0x000fea0003800200 */
.L_x_3441:
        /* <DEDUP_REMOVED lines=12> */
.L_x_3444:
[----:B------:R-:W-:Y:S05]  /*2eb0*/  BSYNC.RECONVERGENT B0 ;  /* 0x0000000000007941 */ /* 0x000fea0003800200 */
.L_x_3443:
[----:B------:R-:W-:Y:S01]  /*2ec0*/  ISETP.LT.OR P6, PT, R112, R95, P6 ;  /* 0x0000005f7000720c */ /* 0x000fe200037c1670 */
[----:B------:R-:W-:Y:S01]  /*2ed0*/  BSSY.RECONVERGENT B0, `(.L_x_3445) ;  /* 0x0000010000007945 */ /* 0x000fe20003800200 */
[C---:B------:R-:W-:Y:S04]  /*2ee0*/  ISETP.GE.AND P5, PT, R110.reuse, R93, PT ;  /* 0x0000005d6e00720c */ /* 0x040fe80003fa6270 */
[----:B------:R-:W-:Y:S07]  /*2ef0*/  ISETP.GE.AND P5, PT, R110, R95, !P5 ;  /* 0x0000005f6e00720c */ /* 0x000fee0006fa6270 */
        /* <DEDUP_REMOVED lines=13> */
.L_x_3446:
[----:B------:R-:W-:Y:S05]  /*2fd0*/  BSYNC.RECONVERGENT B0 ;  /* 0x0000000000007941 */ /* 0x000fea0003800200 */
.L_x_3445:
[----:B------:R-:W-:Y:S04]  /*2fe0*/  BSSY.RECONVERGENT B0, `(.L_x_3447) ;  /* 0x000000c000007945 */ /* 0x000fe80003800200 */
[----:B------:R-:W-:Y:S05]  /*2ff0*/  @!P5 BRA `(.L_x_3448) ;  /* 0x000000000028d947 */ /* 0x000fea0003800000 */
        /* <DEDUP_REMOVED lines=10> */
.L_x_3448:
[----:B------:R-:W-:Y:S05]  /*30a0*/  BSYNC.RECONVERGENT B0 ;  /* 0x0000000000007941 */ /* 0x000fea0003800200 */
.L_x_3447:
        /* <DEDUP_REMOVED lines=18> */
.L_x_3450:
[----:B------:R-:W-:Y:S05]  /*31d0*/  BSYNC.RECONVERGENT B0 ;  /* 0x0000000000007941 */ /* 0x000fea0003800200 */
.L_x_3449:
        /* <DEDUP_REMOVED lines=18> */
.L_x_3452:
[----:B------:R-:W-:Y:S05]  /*3300*/  BSYNC.RECONVERGENT B0 ;  /* 0x0000000000007941 */ /* 0x000fea0003800200 */
.L_x_3451:
        /* <DEDUP_REMOVED lines=18> */
.L_x_3454:
[----:B------:R-:W-:Y:S05]  /*3430*/  BSYNC.RECONVERGENT B0 ;  /* 0x0000000000007941 */ /* 0x000fea0003800200 */
.L_x_3453:
        /* <DEDUP_REMOVED lines=20> */
[--C-:B------:R-:W-:Y:S05]  /*3580*/  @!P0 IMAD.MOV.U32 R8, RZ, RZ, R10.reuse ;  /* 0x000000ffff088224 */ /* 0x100fea00078e000a */
[----:B----4-:R-:W2:Y:S04]  /*3590*/  @!P0 LD.E.128 R20, desc[UR4][R8.64] ;  /* 0x0000000408148980 */ /* 0x010ea8000c101d00 */
[----:B--2---:R1:W-:Y:S01]  /*35a0*/  @!P0 ST.E.128 desc[UR4][R82.64], R20 ;  /* 0x0000001452008985 */ /* 0x0043e2000c101d04 */
[----:B------:R-:W-:Y:S11]  /*35b0*/  ISETP.GE.AND P0, PT, R12, R229, PT ;  /* 0x000000e50c00720c */ /* 0x000ff60003f06270 */
[----:B------:R-:W-:Y:S02]  /*35c0*/  @!UPT UIADD3 URZ, UPT, UPT, URZ, URZ, URZ ;  /* 0x000000fffffff290 */ /* 0x000fe4000fffe0ff */
[----:B------:R-:W-:Y:S05]  /*35d0*/  @!P0 IMAD.MOV.U32 R8, RZ, RZ, R10 ;  /* 0x000000ffff088224 */ /* 0x000fea00078e000a */
[----:B------:R-:W2:Y:S04]  /*35e0*/  @!P0 LD.E.128 R4, desc[UR4][R8.64+0x80] ;  /* 0x0000800408048980 */ /* 0x000ea8000c101d00 */
[----:B--2---:R1:W-:Y:S02]  /*35f0*/  @!P0 ST.E.128 desc[UR4][R82.64+0x80], R4 ;  /* 0x0000800452008985 */ /* 0x0043e4000c101d04 */
.L_x_3458:
[----:B------:R-:W-:Y:S05]  /*3600*/  BSYNC.RECONVERGENT B0 ;  /* 0x0000000000007941 */ /* 0x000fea0003800200 */
.L_x_3457:
        /* <DEDUP_REMOVED lines=16> */
.L_x_3460:
[----:B------:R-:W-:Y:S05]  /*3710*/  BSYNC.RECONVERGENT B0 ;  /* 0x0000000000007941 */ /* 0x000fea0003800200 */
.L_x_3459:
        /* <DEDUP_REMOVED lines=14> */
.L_x_3462:
[----:B------:R-:W-:Y:S05]  /*3800*/  BSYNC.RECONVERGENT B0 ;  /* 0x0000000000007941 */ /* 0x000fea0003800200 */
.L_x_3461:
[----:B------:R-:W-:Y:S04]  /*3810*/  BSSY.RECONVERGENT B0, `(.L_x_3463) ;  /* 0x000000f000007945 */ /* 0x000fe80003800200 */
[----:B------:R-:W-:Y:S05]  /*3820*/  @P6 BRA `(.L_x_3464) ;  /* 0x0000000000346947 */ /* 0x000fea0003800000 */
[----:B------:R-:W-:Y:S01]  /*3830*/  MOV R8, R10 ;  /* 0x0000000a00087202 */ /* 0x000fe20000000f00 */
[----:B------:R-:W-:Y:S01]  /*3840*/  IMAD R0, R127, 0x60, RZ ;  /* 0x000000607f007824 */ /* 0x000fe200078e02ff */
[-C--:B------:R-:W-:Y:S01]  /*3850*/  ISETP.GE.AND P1, PT, R14, R229.reuse, PT ;  /* 0x000000e50e00720c */ /* 0x080fe20003f26270 */
[----:B--23--:R-:W-:Y:S01]  /*3860*/  IMAD.WIDE.U32 R2, R218, 0x60, R82 ;  /* 0x00000060da027825 */ /* 0x00cfe200078e0052 */
[----:B------:R-:W-:Y:S03]  /*3870*/  ISETP.GE.AND P0, PT, R12, R229, PT ;  /* 0x000000e50c00720c */ /* 0x000fe60003f06270 */
[----:B----4-:R-:W-:Y:S05]  /*3880*/  IMAD.WIDE.U32 R18, R126, 0x60, R8 ;  /* 0x000000607e127825 */ /* 0x010fea00078e0008 */
[----:B------:R-:W-:Y:S01]  /*3890*/  IADD3 R19, PT, PT, R19, R0, RZ ;  /* 0x0000000013137210 */ /* 0x000fe20007ffe0ff */
[----:B------:R-:W-:Y:S04]  /*38a0*/  IMAD R0, R219, 0x60, RZ ;  /* 0x00000060db007824 */ /* 0x000fe800078e02ff */
[----:B-1----:R-:W2:Y:S01]  /*38b0*/  @!P1 LD.E.128 R20, desc[UR4][R18.64] ;  /* 0x0000000412149980 */ /* 0x002ea2000c101d00 */
[----:B------:R-:W-:Y:S05]  /*38c0*/  IADD3 R3, PT, PT, R3, R0, RZ ;  /* 0x0000000003037210 */ /* 0x000fea0007ffe0ff */
[----:B--2---:R1:W-:Y:S04]  /*38d0*/  @!P1 ST.E.128 desc[UR4][R2.64], R20 ;  /* 0x0000001402009985 */ /* 0x0043e8000c101d04 */
[----:B------:R-:W2:Y:S04]  /*38e0*/  @!P0 LD.E.128 R4, desc[UR4][R18.64+0x80] ;  /* 0x0000800412048980 */ /* 0x000ea8000c101d00 */
[----:B--2---:R1:W-:Y:S02]  /*38f0*/  @!P0 ST.E.128 desc[UR4][R2.64+0x80], R4 ;  /* 0x0000800402008985 */ /* 0x0043e4000c101d04 */
.L_x_3464:
[----:B------:R-:W-:Y:S05]  /*3900*/  BSYNC.RECONVERGENT B0 ;  /* 0x0000000000007941 */ /* 0x000fea0003800200 */
.L_x_3463:
[----:B------:R-:W-:Y:S04]  /*3910*/  BSSY.RECONVERGENT B0, `(.L_x_3465) ;  /* 0x000000c000007945 */ /* 0x000fe80003800200 */
[----:B------:R-:W-:Y:S05]  /*3920*/  @!P5 BRA `(.L_x_3466) ;  /* 0x000000000028d947 */ /* 0x000fea0003800000 */
        /* <DEDUP_REMOVED lines=10> */
.L_x_3466:
[----:B------:R-:W-:Y:S05]  /*39d0*/  BSYNC.RECONVERGENT B0 ;  /* 0x0000000000007941 */ /* 0x000fea0003800200 */
.L_x_3465:
[----:B------:R-:W-:Y:S04]  /*39e0*/  BSSY.RECONVERGENT B0, `(.L_x_3467) ;  /* 0x000000f000007945 */ /* 0x000fe80003800200 */
[----:B------:R-:W-:Y:S05]  /*39f0*/  @!P4 BRA `(.L_x_3468) ;  /* 0x000000000034c947 */ /* 0x000fea0003800000 */
[----:B------:R-:W-:Y:S01]  /*3a00*/  MOV R8, R10 ;  /* 0x0000000a00087202 */ /* 0x000fe20000000f00 */
[----:B------:R-:W-:Y:S01]  /*3a10*/  IMAD R0, R127, 0xa0, RZ ;  /* 0x000000a07f007824 */ /* 0x000fe200078e02ff */
[-C--:B------:R-:W-:Y:S01]  /*3a20*/  ISETP.GE.AND P1, PT, R14, R229.reuse, PT ;  /* 0x000000e50e00720c */ /* 0x080fe20003f26270 */
[----:B-123--:R-:W-:Y:S01]  /*3a30*/  IMAD.WIDE.U32 R2, R218, 0xa0, R82 ;  /* 0x000000a0da027825 */ /* 0x00efe200078e0052 */
[----:B------:R-:W-:Y:S03]  /*3a40*/  ISETP.GE.AND P0, PT, R12, R229, PT ;  /* 0x000000e50c00720c */ /* 0x000fe60003f06270 */
[----:B----4-:R-:W-:Y:S05]  /*3a50*/  IMAD.WIDE.U32 R18, R126, 0xa0, R8 ;  /* 0x000000a07e127825 */ /* 0x010fea00078e0008 */
[----:B------:R-:W-:Y:S01]  /*3a60*/  IADD3 R19, PT, PT, R19, R0, RZ ;  /* 0x0000000013137210 */ /* 0x000fe20007ffe0ff */
[----:B------:R-:W-:Y:S04]  /*3a70*/  IMAD R0, R219, 0xa0, RZ ;  /* 0x000000a0db007824 */ /* 0x000fe800078e02ff */
[----:B------:R-:W2:Y:S01]  /*3a80*/  @!P1 LD.E.128 R20, desc[UR4][R18.64] ;  /* 0x0000000412149980 */ /* 0x000ea2000c101d00 */
[----:B------:R-:W-:Y:S05]  /*3a90*/  IADD3 R3, PT, PT, R3, R0, RZ ;  /* 0x0000000003037210 */ /* 0x000fea0007ffe0ff */
[----:B--2---:R1:W-:Y:S04]  /*3aa0*/  @!P1 ST.E.128 desc[UR4][R2.64], R20 ;  /* 0x0000001402009985 */ /* 0x0043e8000c101d04 */
[----:B------:R-:W2:Y:S04]  /*3ab0*/  @!P0 LD.E.128 R4, desc[UR4][R18.64+0x80] ;  /* 0x0000800412048980 */ /* 0x000ea8000c101d00 */
[----:B--2---:R1:W-:Y:S02]  /*3ac0*/  @!P0 ST.E.128 desc[UR4][R2.64+0x80], R4 ;  /* 0x0000800402008985 */ /* 0x0043e4000c101d04 */
.L_x_3468:
[----:B------:R-:W-:Y:S05]  /*3ad0*/  BSYNC.RECONVERGENT B0 ;  /* 0x0000000000007941 */ /* 0x000fea0003800200 */
.L_x_3467:
        /* <DEDUP_REMOVED lines=15> */
.L_x_3470:
[----:B------:R-:W-:Y:S05]  /*3bd0*/  BSYNC.RECONVERGENT B0 ;  /* 0x0000000000007941 */ /* 0x000fea0003800200 */
.L_x_3469:
[----:B------:R-:W-:Y:S05]  /*3be0*/  @!P2 BRA `(.L_x_3471) ;  /* 0x0000009c0090a947 */ /* 0x000fea0003800000 */
[----:B------:R-:W-:Y:S01]  /*3bf0*/  IMAD R0, R127, 0xe0, RZ ;  /* 0x000000e07f007824 */ /* 0x000fe200078e02ff */
[----:B------:R-:W-:Y:S01]  /*3c00*/  MOV R8, R10 ;  /* 0x0000000a00087202 */ /* 0x000fe20000000f00 */
[----:B-123--:R-:W-:Y:S01]  /*3c10*/  IMAD.WIDE.U32 R2, R218, 0xe0, R82 ;  /* 0x000000e0da027825 */ /* 0x00efe200078e0052 */
[-C--:B------:R-:W-:Y:S03]  /*3c20*/  ISETP.GE.AND P0, PT, R14, R229.reuse, PT ;  /* 0x000000e50e00720c */ /* 0x080fe60003f06270 */
[----:B----4-:R-:W-:Y:S05]  /*3c30*/  IMAD.WIDE.U32 R18, R126, 0xe0, R8 ;  /* 0x000000e07e127825 */ /* 0x010fea00078e0008 */
        /* <DEDUP_REMOVED lines=11> */
.L_x_3456:
        /* <DEDUP_REMOVED lines=16> */
[----:B----4-:R-:W2:Y:S08]  /*3df0*/  LD.E.128 R20, desc[UR4][R8.64] ;  /* 0x0000000408147980 */ /* 0x010eb0000c101d00 */
        /* <DEDUP_REMOVED lines=47> */
.L_x_3476:
[----:B------:R-:W-:Y:S05]  /*40f0*/  BSYNC.RECONVERGENT B0 ;  /* 0x0000000000007941 */ /* 0x000fea0003800200 */
.L_x_3475:
[----:B------:R-:W-:Y:S11]  /*4100*/  ISETP.GE.AND P0, PT, R12, R43, PT ;  /* 0x0000002b0c00720c */ /* 0x000ff60003f06270 */
[----:B------:R-:W-:Y:S02]  /*4110*/  @!UPT UIADD3 URZ, UPT, UPT, URZ, URZ, URZ ;  /* 0x000000fffffff290 */ /* 0x000fe4000fffe0ff */
[----:B------:R-:W-:Y:S05]  /*4120*/  @P0 BRA `(.L_x_3474) ;  /* 0x0000000000c80947 */ /* 0x000fea0003800000 */
[----:B------:R-:W-:Y:S02]  /*4130*/  ISETP.GE.AND P0, PT, R12, R13, PT ;  /* 0x0000000d0c00720c */ /* 0x000fe40003f06270 */
[----:B------:R-:W-:Y:S05]  /*4140*/  MOV R8, R10 ;  /* 0x0000000a00087202 */ /* 0x000fea0000000f00 */
[----:B--2-4-:R-:W2:Y:S08]  /*4150*/  LD.E.128 R20, desc[UR4][R8.64+0x80] ;  /* 0x0000800408147980 */ /* 0x014eb0000c101d00 */
        /* <DEDUP_REMOVED lines=47> */
.L_x_3474:
[----:B------:R-:W-:Y:S05]  /*4450*/  BSYNC.RECONVERGENT B1 ;  /* 0x0000000000017941 */ /* 0x000fea0003800200 */
.L_x_3473:
        /* <DEDUP_REMOVED lines=67> */
.L_x_3480:
[----:B------:R-:W-:Y:S05]  /*4890*/  BSYNC.RECONVERGENT B0 ;  /* 0x0000000000007941 */ /* 0x000fea0003800200 */
.L_x_3479:
        /* <DEDUP_REMOVED lines=53> */
.L_x_3478:
[----:B------:R-:W-:Y:S05]  /*4bf0*/  BSYNC.RECONVERGENT B1 ;  /* 0x0000000000017941 */ /* 0x000fea0003800200 */
.L_x_3477:
        /* <DEDUP_REMOVED lines=66> */
.L_x_3484:
[----:B------:R-:W-:Y:S05]  /*5020*/  BSYNC.RECONVERGENT B0 ;  /* 0x0000000000007941 */ /* 0x000fea0003800200 */
.L_x_3483:
        /* <DEDUP_REMOVED lines=51> */
.L_x_3482:
[----:B------:R-:W-:Y:S05]  /*5360*/  BSYNC.RECONVERGENT B1 ;  /* 0x0000000000017941 */ /* 0x000fea0003800200 */
.L_x_3481:
        /* <DEDUP_REMOVED lines=67> */
.L_x_3488:
[----:B------:R-:W-:Y:S05]  /*57a0*/  BSYNC.RECONVERGENT B0 ;  /* 0x0000000000007941 */ /* 0x000fea0003800200 */
.L_x_3487:
        /* <DEDUP_REMOVED lines=51> */
.L_x_3486:
[----:B------:R-:W-:Y:S05]  /*5ae0*/  BSYNC.RECONVERGENT B1 ;  /* 0x0000000000017941 */ /* 0x000fea0003800200 */
.L_x_3485:
        /* <DEDUP_REMOVED lines=62> */
.L_x_3492:
[----:B------:R-:W-:Y:S05]  /*5ed0*/  BSYNC.RECONVERGENT B0 ;  /* 0x0000000000007941 */ /* 0x000fea0003800200 */
.L_x_3491:
        /* <DEDUP_REMOVED lines=51> */
.L_x_3490:
[----:B------:R-:W-:Y:S05]  /*6210*/  BSYNC.RECONVERGENT B1 ;  /* 0x0000000000017941 */ /* 0x000fea0003800200 */
.L_x_3489:
        /* <DEDUP_REMOVED lines=67> */
.L_x_3496:
[----:B------:R-:W-:Y:S05]  /*6650*/  BSYNC.RECONVERGENT B0 ;  /* 0x0000000000007941 */ /* 0x000fea0003800200 */
.L_x_3495:
        /* <DEDUP_REMOVED lines=51> */
.L_x_3494:
[----:B------:R-:W-:Y:S05]  /*6990*/  BSYNC.RECONVERGENT B1 ;  /* 0x0000000000017941 */ /* 0x000fea0003800200 */
.L_x_3493:
        /* <DEDUP_REMOVED lines=65> */
.L_x_3500:
[----:B------:R-:W-:Y:S05]  /*6db0*/  BSYNC.RECONVERGENT B0 ;  /* 0x0000000000007941 */ /* 0x000fea0003800200 */
.L_x_3499:
        /* <DEDUP_REMOVED lines=51> */
.L_x_3498:
[----:B------:R-:W-:Y:S05]  /*70f0*/  BSYNC.RECONVERGENT B1 ;  /* 0x0000000000017941 */ /* 0x000fea0003800200 */
.L_x_3497:
        /* <DEDUP_REMOVED lines=65> */
.L_x_3504:
[----:B------:R-:W-:Y:S05]  /*7510*/  BSYNC.RECONVERGENT B0 ;  /* 0x0000000000007941 */ /* 0x000fea0003800200 */
.L_x_3503:
        /* <DEDUP_REMOVED lines=51> */
.L_x_3502:
[----:B------:R-:W-:Y:S05]  /*7850*/  BSYNC.RECONVERGENT B1 ;  /* 0x0000000000017941 */ /* 0x000fea0003800200 */
.L_x_3501:
[----:B------:R-:W3:Y:S02]  /*7860*/  LD.E R3, desc[UR4][R132.64+0xd0] ;  /* 0x0000d00484037980 */ /* 0x000ee4000c101900 */
[----:B---3--:R-:W-:Y:S05]  /*7870*/  IMAD.U32 R3, R3, -0x40, RZ ;  /* 0xffffffc003037824 */ /* 0x008fea00078e00ff */
[C---:B------:R-:W-:Y:S02]  /*7880*/  LEA R16, P1, R3.reuse, R16, 0x1 ;  /* 0x0000001003107211 */ /* 0x040fe400078208ff */
[C---:B------:R-:W-:Y:S02]  /*7890*/  LEA R54, P0, R3.reuse, R54, 0x1 ;  /* 0x0000003603367211 */ /* 0x040fe400078008ff */
[C---:B------:R-:W-:Y:S02]  /*78a0*/  LEA.HI.X.SX32 R17, R3.reuse, R17, 0x1, P1 ;  /* 0x0000001103117211 */ /* 0x040fe400008f0eff */
[----:B------:R-:W-:Y:S01]  /*78b0*/  LEA.HI.X.SX32 R55, R3, R55, 0x1, P0 ;  /* 0x0000003703377211 */ /* 0x000fe200000f0eff */
[----:B------:R-:W-:Y:S05]  /*78c0*/  BRA `(.L_x_3471) ;  /* 0x0000006000587947 */ /* 0x000fea0003800000 */
.L_x_3472:
        /* <DEDUP_REMOVED lines=99> */
.L_x_3508:
[----:B------:R-:W-:Y:S05]  /*7f00*/  BSYNC.RECONVERGENT B0 ;  /* 0x0000000000007941 */ /* 0x000fea0003800200 */
.L_x_3507:
        /* <DEDUP_REMOVED lines=92> */
.L_x_3506:
[----:B------:R-:W-:Y:S05]  /*84d0*/  BSYNC.RECONVERGENT B1 ;  /* 0x0000000000017941 */ /* 0x000fea0003800200 */
.L_x_3505:
        /* <DEDUP_REMOVED lines=101> */
.L_x_3512:
[----:B------:R-:W-:Y:S05]  /*8b30*/  BSYNC.RECONVERGENT B0 ;  /* 0x0000000000007941 */ /* 0x000fea0003800200 */
.L_x_3511:
        /* <DEDUP_REMOVED lines=92> */
.L_x_3510:
[----:B------:R-:W-:Y:S05]  /*9100*/  BSYNC.RECONVERGENT B1 ;  /* 0x0000000000017941 */ /* 0x000fea0003800200 */
.L_x_3509:
        /* <DEDUP_REMOVED lines=100> */
.L_x_3516:
[----:B------:R-:W-:Y:S05]  /*9750*/  BSYNC.RECONVERGENT B0 ;  /* 0x0000000000007941 */ /* 0x000fea0003800200 */
.L_x_3515:
        /* <DEDUP_REMOVED lines=92> */
.L_x_3514:
[----:B------:R-:W-:Y:S05]  /*9d20*/  BSYNC.RECONVERGENT B1 ;  /* 0x0000000000017941 */ /* 0x000fea0003800200 */
.L_x_3513:
        /* <DEDUP_REMOVED lines=101> */
.L_x_3520:
[----:B------:R-:W-:Y:S05]  /*a380*/  BSYNC.RECONVERGENT B0 ;  /* 0x0000000000007941 */ /* 0x000fea0003800200 */
.L_x_3519:
        /* <DEDUP_REMOVED lines=92> */
.L_x_3518:
[----:B------:R-:W-:Y:S05]  /*a950*/  BSYNC.RECONVERGENT B1 ;  /* 0x0000000000017941 */ /* 0x000fea0003800200 */
.L_x_3517:
        /* <DEDUP_REMOVED lines=98> */
.L_x_3524:
[----:B------:R-:W-:Y:S05]  /*af80*/  BSYNC.RECONVERGENT B0 ;  /* 0x0000000000007941 */ /* 0x000fea0003800200 */
.L_x_3523:
        /* <DEDUP_REMOVED lines=92> */
.L_x_3522:
[----:B------:R-:W-:Y:S05]  /*b550*/  BSYNC.RECONVERGENT B1 ;  /* 0x0000000000017941 */ /* 0x000fea0003800200 */
.L_x_3521:
        /* <DEDUP_REMOVED lines=101> */
.L_x_3528:
[----:B------:R-:W-:Y:S05]  /*bbb0*/  BSYNC.RECONVERGENT B0 ;  /* 0x0000000000007941 */ /* 0x000fea0003800200 */
.L_x_3527:
        /* <DEDUP_REMOVED lines=92> */
.L_x_3526:
[----:B------:R-:W-:Y:S05]  /*c180*/  BSYNC.RECONVERGENT B1 ;  /* 0x0000000000017941 */ /* 0x000fea0003800200 */
.L_x_3525:
        /* <DEDUP_REMOVED lines=102> */
.L_x_3532:
[----:B------:R-:W-:Y:S05]  /*c7f0*/  BSYNC.RECONVERGENT B0 ;  /* 0x0000000000007941 */ /* 0x000fea0003800200 */
.L_x_3531:
        /* <DEDUP_REMOVED lines=90> */
.L_x_3530:
[----:B------:R-:W-:Y:S05]  /*cda0*/  BSYNC.RECONVERGENT B1 ;  /* 0x0000000000017941 */ /* 0x000fea0003800200 */
.L_x_3529:
        /* <DEDUP_REMOVED lines=102> */
.L_x_3536:
[----:B------:R-:W-:Y:S05]  /*d410*/  BSYNC.RECONVERGENT B0 ;  /* 0x0000000000007941 */ /* 0x000fea0003800200 */
.L_x_3535:
        /* <DEDUP_REMOVED lines=90> */
.L_x_3534:
[----:B------:R-:W-:Y:S05]  /*d9c0*/  BSYNC.RECONVERGENT B1 ;  /* 0x0000000000017941 */ /* 0x000fea0003800200 */
.L_x_3533:
[----:B------:R-:W3:Y:S02]  /*d9d0*/  LD.E R3, desc[UR4][R132.64+0xd0] ;  /* 0x0000d00484037980 */ /* 0x000ee4000c101900 */
[----:B---3--:R-:W-:Y:S05]  /*d9e0*/  IMAD.U32 R3, R3, -0x40, RZ ;  /* 0xffffffc003037824 */ /* 0x008fea00078e00ff */
[C---:B------:R-:W-:Y:S02]  /*d9f0*/  LEA R80, P1, R3.reuse, R80, 0x1 ;  /* 0x0000005003507211 */ /* 0x040fe400078208ff */
[C---:B------:R-:W-:Y:S02]  /*da00*/  LEA R78, P0, R3.reuse, R78, 0x1 ;  /* 0x0000004e034e7211 */ /* 0x040fe400078008ff */
[C---:B------:R-:W-:Y:S02]  /*da10*/  LEA.HI.X.SX32 R81, R3.reuse, R81, 0x1, P1 ;  /* 0x0000005103517211 */ /* 0x040fe400008f0eff */
[----:B------:R-:W-:Y:S09]  /*da20*/  LEA.HI.X.SX32 R79, R3, R79, 0x1, P0 ;  /* 0x0000004f034f7211 */ /* 0x000ff200000f0eff */
.L_x_3471:
[----:B------:R-:W-:Y:S05]  /*da30*/  BSYNC.RECONVERGENT B2 ;  /* 0x0000000000027941 */ /* 0x000fea0003800200 */
.L_x_3455:
        /* <DEDUP_REMOVED lines=101> */
.L_x_3538:
[----:B------:R-:W-:Y:S05]  /*e090*/  BSYNC.RECONVERGENT B0 ;  /* 0x0000000000007941 */ /* 0x000fea0003800200 */
.L_x_3537:
[----:B------:R-:W-:Y:S11]  /*e0a0*/  ISETP.GT.AND P0, PT, R94, R71, PT ;  /* 0x000000475e00720c */ /* 0x000ff60003f04270 */
[----:B------:R-:W-:Y:S02]  /*e0b0*/  @!UPT UIADD3 URZ, UPT, UPT, URZ, URZ, URZ ;  /* 0x000000fffffff290 */ /* 0x000fe4000fffe0ff */
[----:B------:R-:W-:Y:S05]  /*e0c0*/  @P0 BRA `(.L_x_3539) ;  /* 0xffffff4800c40947 */ /* 0x000fea000383ffff */
.L_x_3438:
        /* <DEDUP_REMOVED lines=34> */
.L_x_3543:
[----:B------:R-:W-:Y:S05]  /*e2f0*/  BSYNC.RECONVERGENT B0 ;  /* 0x0000000000007941 */ /* 0x000fea0003800200 */
.L_x_3542:
        /* <DEDUP_REMOVED lines=14> */
.L_x_3545:
[----:B------:R-:W-:Y:S05]  /*e3e0*/  BSYNC.RECONVERGENT B0 ;  /* 0x0000000000007941 */ /* 0x000fea0003800200 */
.L_x_3544:
        /* <DEDUP_REMOVED lines=16> */
.L_x_3547:
[----:B------:R-:W-:Y:S05]  /*e4f0*/  BSYNC.RECONVERGENT B0 ;  /* 0x0000000000007941 */ /* 0x000fea0003800200 */
.L_x_3546:
        /* <DEDUP_REMOVED lines=16> */
.L_x_3541:
        /* <DEDUP_REMOVED lines=86> */
.L_x_3555:
[----:B------:R-:W-:Y:S05]  /*eb60*/  BSYNC.RECONVERGENT B0 ;  /* 0x0000000000007941 */ /* 0x000fea0003800200 */
.L_x_3554:
[----:B-----5:R-:W-:Y:S01]  /*eb70*/  IMAD.MOV.U32 R6, RZ, RZ, R10 ;  /* 0x000000ffff067224 */ /* 0x020fe200078e000a */
[----:B------:R-:W-:Y:S01]  /*eb80*/  MOV R4, R8 ;  /* 0x0000000800047202 */ /* 0x000fe20000000f00 */
[----:B------:R-:W-:Y:S01]  /*eb90*/  IMAD.MOV.U32 R7, RZ, RZ, R11 ;  /* 0x000000ffff077224 */ /* 0x000fe200078e000b */
[----:B------:R-:W-:Y:S02]  /*eba0*/  MOV R5, R9 ;  /* 0x0000000900057202 */ /* 0x000fe40000000f00 */
.L_x_3553:
[----:B------:R-:W-:Y:S05]  /*ebb0*/  BSYNC.RECONVERGENT B1 ;  /* 0x0000000000017941 */ /* 0x000fea0003800200 */
.L_x_3552:
        /* <DEDUP_REMOVED lines=50> */
.L_x_3557:
[----:B------:R-:W-:Y:S05]  /*eee0*/  BSYNC.RECONVERGENT B0 ;  /* 0x0000000000007941 */ /* 0x000fea0003800200 */
.L_x_3556:
[----:B-----5:R3:W-:Y:S02]  /*eef0*/  STS.128 [R63+0x2000], R8 ;  /* 0x002000083f007388 */ /* 0x0207e40000000c00 */
.L_x_3551:
[----:B------:R-:W-:Y:S05]  /*ef00*/  BSYNC.RECONVERGENT B2 ;  /* 0x0000000000027941 */ /* 0x000fea0003800200 */
.L_x_3550:
        /* <DEDUP_REMOVED lines=62> */
.L_x_3563:
[----:B------:R-:W-:Y:S05]  /*f2f0*/  BSYNC.RECONVERGENT B0 ;  /* 0x0000000000007941 */ /* 0x000fea0003800200 */
.L_x_3562:
[----:B-----5:R1:W-:Y:S02]  /*f300*/  STS.128 [R63+0x800], R8 ;  /* 0x000800083f007388 */ /* 0x0203e40000000c00 */
.L_x_3561:
[----:B------:R-:W-:Y:S05]  /*f310*/  BSYNC.RECONVERGENT B1 ;  /* 0x0000000000017941 */ /* 0x000fea0003800200 */
.L_x_3560:
        /* <DEDUP_REMOVED lines=55> */
.L_x_3565:
[----:B------:R-:W-:Y:S05]  /*f690*/  BSYNC.RECONVERGENT B0 ;  /* 0x0000000000007941 */ /* 0x000fea0003800200 */
.L_x_3564:
[----:B-----5:R3:W-:Y:S02]  /*f6a0*/  STS.128 [R63+0x2800], R8 ;  /* 0x002800083f007388 */ /* 0x0207e40000000c00 */
.L_x_3559:
[----:B------:R-:W-:Y:S05]  /*f6b0*/  BSYNC.RECONVERGENT B2 ;  /* 0x0000000000027941 */ /* 0x000fea0003800200 */
.L_x_3558:
        /* <DEDUP_REMOVED lines=63> */
.L_x_3571:
[----:B------:R-:W-:Y:S05]  /*fab0*/  BSYNC.RECONVERGENT B0 ;  /* 0x0000000000007941 */ /* 0x000fea0003800200 */
.L_x_3570:
[----:B-----5:R3:W-:Y:S02]  /*fac0*/  STS.128 [R63+0x1000], R8 ;  /* 0x001000083f007388 */ /* 0x0207e40000000c00 */
.L_x_3569:
[----:B------:R-:W-:Y:S05]  /*fad0*/  BSYNC.RECONVERGENT B1 ;  /* 0x0000000000017941 */ /* 0x000fea0003800200 */
.L_x_3568:
        /* <DEDUP_REMOVED lines=55> */
.L_x_3573:
[----:B------:R-:W-:Y:S05]  /*fe50*/  BSYNC.RECONVERGENT B0 ;  /* 0x0000000000007941 */ /* 0x000fea0003800200 */
.L_x_3572:
[----:B-----5:R3:W-:Y:S02]  /*fe60*/  STS.128 [R63+0x3000], R8 ;  /* 0x003000083f007388 */ /* 0x0207e40000000c00 */
.L_x_3567:
[----:B------:R-:W-:Y:S05]  /*fe70*/  BSYNC.RECONVERGENT B2 ;  /* 0x0000000000027941 */ /* 0x000fea0003800200 */
.L_x_3566:
        /* <DEDUP_REMOVED lines=64> */
.L_x_3577:
[----:B------:R-:W-:Y:S05]  /*10280*/  BSYNC.RECONVERGENT B0 ;  /* 0x0000000000007941 */ /* 0x000fea0003800200 */
.L_x_3576:
[----:B-----5:R1:W-:Y:S02]  /*10290*/  STS.128 [R63+0x1800], R8 ;  /* 0x001800083f007388 */ /* 0x0203e40000000c00 */
.L_x_3575:
[----:B------:R-:W-:Y:S05]  /*102a0*/  BSYNC.RECONVERGENT B1 ;  /* 0x0000000000017941 */ /* 0x000fea0003800200 */
.L_x_3574:
        /* <DEDUP_REMOVED lines=56> */
.L_x_3579:
[----:B------:R-:W-:Y:S05]  /*10630*/  BSYNC.RECONVERGENT B0 ;  /* 0x0000000000007941 */ /* 0x000fea0003800200 */
.L_x_3578:
[----:B-----5:R1:W-:Y:S01]  /*10640*/  STS.128 [R63+0x3800], R8 ;  /* 0x003800083f007388 */ /* 0x0203e20000000c00 */
[----:B------:R-:W-:Y:S05]  /*10650*/  BRA `(.L_x_3548) ;  /* 0x0000002c00807947 */ /* 0x000fea0003800000 */
.L_x_3549:
        /* <DEDUP_REMOVED lines=95> */
.L_x_3585:
[----:B------:R-:W-:Y:S05]  /*10c50*/  BSYNC.RECONVERGENT B0 ;  /* 0x0000000000007941 */ /* 0x000fea0003800200 */
.L_x_3584:
[----:B--2--5:R-:W-:Y:S01]  /*10c60*/  IMAD.MOV.U32 R6, RZ, RZ, R34 ;  /* 0x000000ffff067224 */ /* 0x024fe200078e0022 */
[----:B------:R-:W-:Y:S01]  /*10c70*/  MOV R4, R32 ;  /* 0x0000002000047202 */ /* 0x000fe20000000f00 */
[----:B------:R-:W-:Y:S01]  /*10c80*/  IMAD.MOV.U32 R7, RZ, RZ, R35 ;  /* 0x000000ffff077224 */ /* 0x000fe200078e0023 */
[----:B------:R-:W-:Y:S02]  /*10c90*/  MOV R5, R33 ;  /* 0x0000002100057202 */ /* 0x000fe40000000f00 */
.L_x_3583:
[----:B------:R-:W-:Y:S05]  /*10ca0*/  BSYNC.RECONVERGENT B1 ;  /* 0x0000000000017941 */ /* 0x000fea0003800200 */
.L_x_3582:
        /* <DEDUP_REMOVED lines=86> */
.L_x_3587:
[----:B------:R-:W-:Y:S05]  /*11210*/  BSYNC.RECONVERGENT B0 ;  /* 0x0000000000007941 */ /* 0x000fea0003800200 */
.L_x_3586:
[----:B-----5:R3:W-:Y:S02]  /*11220*/  STS.128 [R63+0x2000], R32 ;  /* 0x002000203f007388 */ /* 0x0207e40000000c00 */
.L_x_3581:
[----:B------:R-:W-:Y:S05]  /*11230*/  BSYNC.RECONVERGENT B2 ;  /* 0x0000000000027941 */ /* 0x000fea0003800200 */
.L_x_3580:
        /* <DEDUP_REMOVED lines=91> */
.L_x_3593:
[----:B------:R-:W-:Y:S05]  /*117f0*/  BSYNC.RECONVERGENT B0 ;  /* 0x0000000000007941 */ /* 0x000fea0003800200 */
.L_x_3592:
[----:B-----5:R1:W-:Y:S02]  /*11800*/  STS.128 [R63+0x800], R32 ;  /* 0x000800203f007388 */ /* 0x0203e40000000c00 */
.L_x_3591:
[----:B------:R-:W-:Y:S05]  /*11810*/  BSYNC.RECONVERGENT B1 ;  /* 0x0000000000017941 */ /* 0x000fea0003800200 */
.L_x_3590:
        /* <DEDUP_REMOVED lines=84> */
.L_x_3595:
[----:B------:R-:W-:Y:S05]  /*11d60*/  BSYNC.RECONVERGENT B0 ;  /* 0x0000000000007941 */ /* 0x000fea0003800200 */
.L_x_3594:
[----:B-----5:R3:W-:Y:S02]  /*11d70*/  STS.128 [R63+0x2800], R32 ;  /* 0x002800203f007388 */ /* 0x0207e40000000c00 */
.L_x_3589:
[----:B------:R-:W-:Y:S05]  /*11d80*/  BSYNC.RECONVERGENT B2 ;  /* 0x0000000000027941 */ /* 0x000fea0003800200 */
.L_x_3588:
        /* <DEDUP_REMOVED lines=93> */
.L_x_3601:
[----:B------:R-:W-:Y:S05]  /*12360*/  BSYNC.RECONVERGENT B0 ;  /* 0x0000000000007941 */ /* 0x000fea0003800200 */
.L_x_3600:
[----:B-----5:R3:W-:Y:S02]  /*12370*/  STS.128 [R63+0x1000], R32 ;  /* 0x001000203f007388 */ /* 0x0207e40000000c00 */
.L_x_3599:
[----:B------:R-:W-:Y:S05]  /*12380*/  BSYNC.RECONVERGENT B1 ;  /* 0x0000000000017941 */ /* 0x000fea0003800200 */
.L_x_3598:
        /* <DEDUP_REMOVED lines=84> */
.L_x_3603:
[----:B------:R-:W-:Y:S05]  /*128d0*/  BSYNC.RECONVERGENT B0 ;  /* 0x0000000000007941 */ /* 0x000fea0003800200 */
.L_x_3602:
[----:B-----5:R3:W-:Y:S02]  /*128e0*/  STS.128 [R63+0x3000], R32 ;  /* 0x003000203f007388 */ /* 0x0207e40000000c00 */
.L_x_3597:
[----:B------:R-:W-:Y:S05]  /*128f0*/  BSYNC.RECONVERGENT B2 ;  /* 0x0000000000027941 */ /* 0x000fea0003800200 */
.L_x_3596:
        /* <DEDUP_REMOVED lines=93> */
.L_x_3607:
[----:B------:R-:W-:Y:S05]  /*12ed0*/  BSYNC.RECONVERGENT B0 ;  /* 0x0000000000007941 */ /* 0x000fea0003800200 */
.L_x_3606:
[----:B-----5:R1:W-:Y:S02]  /*12ee0*/  STS.128 [R63+0x1800], R32 ;  /* 0x001800203f007388 */ /* 0x0203e40000000c00 */
.L_x_3605:
[----:B------:R-:W-:Y:S05]  /*12ef0*/  BSYNC.RECONVERGENT B1 ;  /* 0x0000000000017941 */ /* 0x000fea0003800200 */
.L_x_3604:
        /* <DEDUP_REMOVED lines=84> */
.L_x_3609:
[----:B------:R-:W-:Y:S05]  /*13440*/  BSYNC.RECONVERGENT B0 ;  /* 0x0000000000007941 */ /* 0x000fea0003800200 */
.L_x_3608:
[----:B-----5:R1:W-:Y:S02]  /*13450*/  STS.128 [R63+0x3800], R32 ;  /* 0x003800203f007388 */ /* 0x0203e40000000c00 */
.L_x_3548:
[----:B------:R-:W-:Y:S05]  /*13460*/  BSYNC.RECONVERGENT B3 ;  /* 0x0000000000037941 */ /* 0x000fea0003800200 */
.L_x_3540:
        /* <DEDUP_REMOVED lines=24> */
.L_x_3611:
[----:B------:R-:W-:Y:S05]  /*135f0*/  BSYNC.RECONVERGENT B0 ;  /* 0x0000000000007941 */ /* 0x000fea0003800200 */
.L_x_3610:
        /* <DEDUP_REMOVED lines=18> */
.L_x_3613:
[----:B------:R-:W-:Y:S05]  /*13720*/  BSYNC.RECONVERGENT B0 ;  /* 0x0000000000007941 */ /* 0x000fea0003800200 */
.L_x_3612:
        /* <DEDUP_REMOVED lines=16> */
.L_x_3615:
[----:B------:R-:W-:Y:S05]  /*13830*/  BSYNC.RECONVERGENT B0 ;  /* 0x0000000000007941 */ /* 0x000fea0003800200 */
.L_x_3614:
        /* <DEDUP_REMOVED lines=18> */
.L_x_3617:
[----:B------:R-:W-:Y:S05]  /*13960*/  BSYNC.RECONVERGENT B0 ;  /* 0x0000000000007941 */ /* 0x000fea0003800200 */
.L_x_3616:
        /* <DEDUP_REMOVED lines=20> */
.L_x_3619:
[----:B------:R-:W-:Y:S05]  /*13ab0*/  BSYNC.RECONVERGENT B0 ;  /* 0x0000000000007941 */ /* 0x000fea0003800200 */
.L_x_3618:
        /* <DEDUP_REMOVED lines=16> */
.L_x_3621:
[----:B------:R-:W-:Y:S05]  /*13bc0*/  BSYNC.RECONVERGENT B0 ;  /* 0x0000000000007941 */ /* 0x000fea0003800200 */
.L_x_3620:
        /* <DEDUP_REMOVED lines=19> */
.L_x_3623:
[----:B------:R-:W-:Y:S05]  /*13d00*/  BSYNC.RECONVERGENT B0 ;  /* 0x0000000000007941 */ /* 0x000fea0003800200 */
.L_x_3622:
        /* <DEDUP_REMOVED lines=17> */
.L_x_3625:
[----:B------:R-:W-:Y:S05]  /*13e20*/  BSYNC.RECONVERGENT B0 ;  /* 0x0000000000007941 */ /* 0x000fea0003800200 */
.L_x_3624:
        /* <DEDUP_REMOVED lines=22> */
.L_x_3627:
[----:B------:R1:W-:Y:S04]  /*13f90*/  STS.128 [R63+0xc000], RZ ;  /* 0x00c000ff3f007388 */ /* 0x0003e80000000c00 */
[----:B------:R1:W-:Y:S02]  /*13fa0*/  STS.128 [R63+0x10000], RZ ;  /* 0x010000ff3f007388 */ /* 0x0003e40000000c00 */
.L_x_3628:
[----:B------:R-:W-:Y:S05]  /*13fb0*/  BSYNC.RECONVERGENT B0 ;  /* 0x0000000000007941 */ /* 0x000fea0003800200 */
.L_x_3626:
        /* <DEDUP_REMOVED lines=25> */
.L_x_3630:
[----:B------:R-:W-:Y:S05]  /*14150*/  BSYNC.RECONVERGENT B0 ;  /* 0x0000000000007941 */ /* 0x000fea0003800200 */
.L_x_3629:
        /* <DEDUP_REMOVED lines=18> */
.L_x_3632:
[----:B------:R-:W-:Y:S05]  /*14280*/  BSYNC.RECONVERGENT B0 ;  /* 0x0000000000007941 */ /* 0x000fea0003800200 */
.L_x_3631:
        /* <DEDUP_REMOVED lines=19> */
.L_x_3634:
[----:B------:R-:W-:Y:S05]  /*143c0*/  BSYNC.RECONVERGENT B0 ;  /* 0x0000000000007941 */ /* 0x000fea0003800200 */
.L_x_3633:
        /* <DEDUP_REMOVED lines=21> */
.L_x_3636:
[----:B------:R-:W-:Y:S05]  /*14520*/  BSYNC.RECONVERGENT B0 ;  /* 0x0000000000007941 */ /* 0x000fea0003800200 */
.L_x_3635:
        /* <DEDUP_REMOVED lines=18> */
.L_x_3638:
[----:B------:R-:W-:Y:S05]  /*14650*/  BSYNC.RECONVERGENT B0 ;  /* 0x0000000000007941 */ /* 0x000fea0003800200 */
.L_x_3637:
        /* <DEDUP_REMOVED lines=21> */
.L_x_3640:
[----:B------:R-:W-:Y:S05]  /*147b0*/  BSYNC.RECONVERGENT B0 ;  /* 0x0000000000007941 */ /* 0x000fea0003800200 */
.L_x_3639:
        /* <DEDUP_REMOVED lines=19> */
.L_x_3642:
[----:B------:R-:W-:Y:S05]  /*148f0*/  BSYNC.RECONVERGENT B0 ;  /* 0x0000000000007941 */ /* 0x000fea0003800200 */
.L_x_3641:
[----:B------:R-:W2:Y:S01]  /*14900*/  S2UR UR6, SR_CgaCtaId ;  /* 0x00000000000679c3 */ /* 0x000ea20000008800 */
[----:B-1----:R-:W-:Y:S01]  /*14910*/  SHF.R.U32.HI R211, RZ, 0x1, R208 ;  /* 0x00000001ffd37819 */ /* 0x002fe200000116d0 */
[----:B------:R-:W-:Y:S01]  /*14920*/  UMOV UR7, 0x400 ;  /* 0x0000040000077882 */ /* 0x000fe20000000000 */
[C---:B------:R-:W-:Y:S01]  /*14930*/  SHF.L.U32 R185, R208.reuse, 0x6, RZ ;  /* 0x00000006d0b97819 */ /* 0x040fe200000006ff */
[----:B------:R-:W4:Y:S01]  /*14940*/  LD.E R117, desc[UR4][R132.64+0x18c] ;  /* 0x00018c0484757980 */ /* 0x000f22000c101900 */
[C---:B------:R-:W-:Y:S02]  /*14950*/  SHF.L.U32 R212, R208.reuse, 0x5, RZ ;  /* 0x00000005d0d47819 */ /* 0x040fe400000006ff */
[C---:B------:R-:W-:Y:S01]  /*14960*/  SHF.L.U32 R209, R208.reuse, 0x3, RZ ;  /* 0x00000003d0d17819 */ /* 0x040fe200000006ff */
[----:B------:R-:W0:Y:S01]  /*14970*/  LDGDEPBAR ;  /* 0x00000000000079af */ /* 0x000e220000000000 */
[----:B------:R-:W-:Y:S02]  /*14980*/  LOP3.LUT R4, R211, 0x8, RZ, 0xc0, !PT ;  /* 0x00000008d3047812 */ /* 0x000fe400078ec0ff */
[----:B------:R-:W-:-:S02]  /*14990*/  LOP3.LUT R2, R208, 0x8, RZ, 0xc0, !PT ;  /* 0x00000008d0027812 */ /* 0x000fc400078ec0ff */
[----:B------:R-:W-:Y:S02]  /*149a0*/  LOP3.LUT R212, R212, 0x7c00, RZ, 0xc0, !PT ;  /* 0x00007c00d4d47812 */ /* 0x000fe400078ec0ff */
[----:B------:R-:W-:Y:S02]  /*149b0*/  LOP3.LUT R0, R209, 0x38, RZ, 0xc0, !PT ;  /* 0x00000038d1007812 */ /* 0x000fe400078ec0ff */
[--C-:B------:R-:W-:Y:S02]  /*149c0*/  LOP3.LUT R3, R4, 0x1c0, R185.reuse, 0xf8, !PT ;  /* 0x000001c004037812 */ /* 0x100fe400078ef8b9 */
[--C-:B------:R-:W-:Y:S02]  /*149d0*/  LOP3.LUT R5, R2, 0x1c0, R185.reuse, 0xf8, !PT ;  /* 0x000001c002057812 */ /* 0x100fe400078ef8b9 */
[----:B------:R-:W-:Y:S02]  /*149e0*/  LOP3.LUT R4, R212, 0x200, R185, 0xf8, !PT ;  /* 0x00000200d4047812 */ /* 0x000fe400078ef8b9 */
[----:B------:R-:W-:Y:S01]  /*149f0*/  LOP3.LUT R3, R3, R0, RZ, 0x3c, !PT ;  /* 0x0000000003037212 */ /* 0x000fe200078e3cff */
[----:B--2---:R-:W-:Y:S01]  /*14a00*/  ULEA UR6, UR6, UR7, 0x18 ;  /* 0x0000000706067291 */ /* 0x004fe2000f8ec0ff */
[----:B------:R-:W-:-:S02]  /*14a10*/  LOP3.LUT R2, R185, 0x400, RZ, 0xc0, !PT ;  /* 0x00000400b9027812 */ /* 0x000fc400078ec0ff */
[----:B------:R-:W-:Y:S02]  /*14a20*/  LOP3.LUT R5, R5, R0, RZ, 0x3c, !PT ;  /* 0x0000000005057212 */ /* 0x000fe400078e3cff */
[----:B------:R-:W-:Y:S02]  /*14a30*/  LOP3.LUT R121, R4, R3, RZ, 0xfc, !PT ;  /* 0x0000000304797212 */ /* 0x000fe400078efcff */
[----:B------:R-:W-:Y:S02]  /*14a40*/  LEA R2, R5, R2, 0x1 ;  /* 0x0000000205027211 */ /* 0x000fe400078e08ff */
[----:B------:R-:W-:Y:S02]  /*14a50*/  LEA R121, R121, UR6, 0x1 ;  /* 0x0000000679797c11 */ /* 0x000fe4000f8e08ff */
[----:B------:R-:W-:Y:S01]  /*14a60*/  MOV R210, 0x20 ;  /* 0x0000002000d27802 */ /* 0x000fe20000000f00 */
[----:B------:R-:W-:Y:S01]  /*14a70*/  LDSM.16.M88.4 R24, [R2+UR6+0x4000] ;  /* 0x004000060218783b */ /* 0x000fe20008000200 */
[----:B------:R-:W-:-:S02]  /*14a80*/  LOP3.LUT P6, RZ, R208, 0x2, RZ, 0xc0, !PT ;  /* 0x00000002d0ff7812 */ /* 0x000fc400078cc0ff */
[----:B------:R-:W-:Y:S01]  /*14a90*/  IADD3 R67, PT, PT, R2, UR6, RZ ;  /* 0x0000000602437c10 */ /* 0x000fe2000fffe0ff */
[----:B------:R-:W1:Y:S01]  /*14aa0*/  LDSM.16.M88.4 R32, [R121] ;  /* 0x000000007920783b */ /* 0x000e620000000200 */
[----:B------:R-:W-:-:S03]  /*14ab0*/  SEL R64, R210, 0xffffffe0, !P6 ;  /* 0xffffffe0d2407807 */ /* 0x000fc60007000000 */
[----:B------:R-:W2:Y:S01]  /*14ac0*/  LDSM.16.M88.4 R88, [R2+UR6+0x4800] ;  /* 0x004800060258783b */ /* 0x000ea20008000200 */
[-C--:B------:R-:W-:Y:S02]  /*14ad0*/  IADD3 R119, PT, PT, R121, R64.reuse, RZ ;  /* 0x0000004079777210 */ /* 0x080fe40007ffe0ff */
[----:B------:R-:W-:Y:S01]  /*14ae0*/  IADD3 R116, PT, PT, R67, R64, RZ ;  /* 0x0000004043747210 */ /* 0x000fe20007ffe0ff */
[----:B------:R-:W2:Y:S04]  /*14af0*/  LDSM.16.M88.4 R80, [R2+UR6+0x5000] ;  /* 0x005000060250783b */ /* 0x000ea80008000200 */
[----:B------:R-:W2:Y:S04]  /*14b00*/  LDSM.16.M88.4 R72, [R2+UR6+0x5800] ;  /* 0x005800060248783b */ /* 0x000ea80008000200 */
[----:B------:R-:W2:Y:S04]  /*14b10*/  LDSM.16.M88.4 R56, [R2+UR6+0x6000] ;  /* 0x006000060238783b */ /* 0x000ea80008000200 */
[----:B------:R-:W2:Y:S04]  /*14b20*/  LDSM.16.M88.4 R48, [R2+UR6+0x6800] ;  /* 0x006800060230783b */ /* 0x000ea80008000200 */
[----:B------:R-:W2:Y:S04]  /*14b30*/  LDSM.16.M88.4 R40, [R2+UR6+0x7000] ;  /* 0x007000060228783b */ /* 0x000ea80008000200 */
[----:B------:R-:W2:Y:S04]  /*14b40*/  LDSM.16.M88.4 R16, [R2+UR6+0x7800] ;  /* 0x007800060210783b */ /* 0x000ea80008000200 */
[----:B------:R-:W-:Y:S04]  /*14b50*/  LDSM.16.M88.4 R96, [R119] ;  /* 0x000000007760783b */ /* 0x000fe80000000200 */
[----:B------:R-:W2:Y:S01]  /*14b60*/  LDSM.16.M88.4 R4, [R116+0x4000] ;  /* 0x004000007404783b */ /* 0x000ea20000000200 */
[C---:B-1----:R-:W-:Y:S03]  /*14b70*/  HMMA.16816.F32 R12, R32.reuse, R24, RZ ;  /* 0x00000018200c723c */ /* 0x042fe600000018ff */
[----:B---3--:R-:W1:Y:S04]  /*14b80*/  LDSM.16.M88.4 R8, [R116+0x5000] ;  /* 0x005000007408783b */ /* 0x008e680000000200 */
[----:B------:R-:W-:Y:S01]  /*14b90*/  LDSM.16.M88.4 R20, [R116+0x4800] ;  /* 0x004800007414783b */ /* 0x000fe20000000200 */
[C---:B--2---:R-:W-:Y:S03]  /*14ba0*/  HMMA.16816.F32 R92, R32.reuse, R88, RZ ;  /* 0x00000058205c723c */ /* 0x044fe600000018ff */
[----:B------:R-:W-:Y:S04]  /*14bb0*/  LDSM.16.M88.4 R108, [R116+0x6800] ;  /* 0x00680000746c783b */ /* 0x000fe80000000200 */
[----:B------:R-:W-:Y:S01]  /*14bc0*/  LDSM.16.M88.4 R104, [R116+0x7000] ;  /* 0x007000007468783b */ /* 0x000fe20000000200 */
[----:B------:R-:W-:Y:S03]  /*14bd0*/  HMMA.16816.F32 R84, R32, R80, RZ ;  /* 0x000000502054723c */ /* 0x000fe600000018ff */
[----:B------:R-:W-:Y:S01]  /*14be0*/  LDSM.16.M88.4 R100, [R116+0x7800] ;  /* 0x007800007464783b */ /* 0x000fe20000000200 */
[----:B------:R-:W-:-:S02]  /*14bf0*/  MOV R172, 0x40 ;  /* 0x0000004000ac7802 */ /* 0x000fc40000000f00 */
[----:B------:R-:W-:Y:S01]  /*14c00*/  LOP3.LUT P2, RZ, R208, 0x4, RZ, 0xc0, !PT ;  /* 0x00000004d0ff7812 */ /* 0x000fe2000784c0ff */
        /* <DEDUP_REMOVED lines=16> */
[----:B------:R-:W-:Y:S01]  /*14d10*/  HMMA.16816.F32 R24, R96, R6, R24 ;  /* 0x000000066018723c */ /* 0x000fe20000001818 */
[----:B------:R-:W3:Y:S01]  /*14d20*/  LDSM.16.M88.4 R4, [R116+0x6000] ;  /* 0x006000007404783b */ /* 0x000ee20000000200 */
[----:B------:R-:W-:-:S04]  /*14d30*/  SEL R172, R172, 0xffffffc0, !P2 ;  /* 0xffffffc0acac7807 */ /* 0x000fc80005000000 */
[-C--:B------:R-:W-:Y:S02]  /*14d40*/  IADD3 R123, PT, PT, R121, R172.reuse, RZ ;  /* 0x000000ac797b7210 */ /* 0x080fe40007ffe0ff */
[----:B------:R-:W-:Y:S01]  /*14d50*/  IADD3 R67, PT, PT, R67, R172, RZ ;  /* 0x000000ac43437210 */ /* 0x000fe20007ffe0ff */
[C---:B-1----:R-:W-:Y:S04]  /*14d60*/  HMMA.16816.F32 R84, R96.reuse, R8, R84 ;  /* 0x000000086054723c */ /* 0x042fe80000001854 */
[----:B------:R-:W-:Y:S04]  /*14d70*/  LDSM.16.M88.4 R28, [R67+0x4000] ;  /* 0x00400000431c783b */ /* 0x000fe80000000200 */
[C---:B------:R-:W-:Y:S01]  /*14d80*/  HMMA.16816.F32 R80, R96.reuse, R10, R80 ;  /* 0x0000000a6050723c */ /* 0x040fe20000001850 */
[----:B------:R-:W-:Y:S07]  /*14d90*/  LDSM.16.M88.4 R8, [R123] ;  /* 0x000000007b08783b */ /* 0x000fee0000000200 */
[C---:B--2---:R-:W-:Y:S08]  /*14da0*/  HMMA.16816.F32 R76, R96.reuse, R16, R76 ;  /* 0x00000010604c723c */ /* 0x044ff0000000184c */
[C---:B------:R-:W-:Y:S01]  /*14db0*/  HMMA.16816.F32 R72, R96.reuse, R18, R72 ;  /* 0x000000126048723c */ /* 0x040fe20000001848 */
[----:B------:R-:W1:Y:S07]  /*14dc0*/  LDSM.16.M88.4 R16, [R67+0x4800] ;  /* 0x004800004310783b */ /* 0x000e6e0000000200 */
[C---:B------:R-:W-:Y:S08]  /*14dd0*/  HMMA.16816.F32 R92, R96.reuse, R20, R92 ;  /* 0x00000014605c723c */ /* 0x040ff0000000185c */
[C---:B------:R-:W-:Y:S01]  /*14de0*/  HMMA.16816.F32 R88, R96.reuse, R22, R88 ;  /* 0x000000166058723c */ /* 0x040fe20000001858 */
[----:B------:R-:W-:Y:S07]  /*14df0*/  LDSM.16.M88.4 R20, [R67+0x5000] ;  /* 0x005000004314783b */ /* 0x000fee0000000200 */
[C---:B---3--:R-:W-:Y:S08]  /*14e00*/  HMMA.16816.F32 R68, R96.reuse, R4, R68 ;  /* 0x000000046044723c */ /* 0x048ff00000001844 */
[C---:B------:R-:W-:Y:S01]  /*14e10*/  HMMA.16816.F32 R56, R96.reuse, R6, R56 ;  /* 0x000000066038723c */ /* 0x040fe20000001838 */
[----:B------:R-:W2:Y:S07]  /*14e20*/  LDSM.16.M88.4 R4, [R67+0x5800] ;  /* 0x005800004304783b */ /* 0x000eae0000000200 */
[C---:B------:R-:W-:Y:S08]  /*14e30*/  HMMA.16816.F32 R52, R96.reuse, R108, R52 ;  /* 0x0000006c6034723c */ /* 0x040ff00000001834 */
[C---:B------:R-:W-:Y:S08]  /*14e40*/  HMMA.16816.F32 R48, R96.reuse, R110, R48 ;  /* 0x0000006e6030723c */ /* 0x040ff00000001830 */
[C---:B------:R-:W-:Y:S08]  /*14e50*/  HMMA.16816.F32 R44, R96.reuse, R104, R44 ;  /* 0x00000068602c723c */ /* 0x040ff0000000182c */
[C---:B------:R-:W-:Y:S08]  /*14e60*/  HMMA.16816.F32 R40, R96.reuse, R106, R40 ;  /* 0x0000006a6028723c */ /* 0x040ff00000001828 */
[C---:B------:R-:W-:Y:S08]  /*14e70*/  HMMA.16816.F32 R36, R96.reuse, R100, R36 ;  /* 0x000000646024723c */ /* 0x040ff00000001824 */
[----:B------:R-:W-:Y:S01]  /*14e80*/  HMMA.16816.F32 R32, R96, R102, R32 ;  /* 0x000000666020723c */ /* 0x000fe20000001820 */
[----:B------:R-:W3:Y:S01]  /*14e90*/  LDSM.16.M88.4 R96, [R67+0x6000] ;  /* 0x006000004360783b */ /* 0x000ee20000000200 */
[----:B------:R-:W-:-:S02]  /*14ea0*/  IADD3 R120, PT, PT, R64, R123, RZ ;  /* 0x0000007b40787210 */ /* 0x000fc40007ffe0ff */
[----:B------:R-:W-:Y:S01]  /*14eb0*/  IADD3 R118, PT, PT, R64, R67, RZ ;  /* 0x0000004340767210 */ /* 0x000fe20007ffe0ff */
[----:B------:R-:W-:Y:S03]  /*14ec0*/  LDSM.16.M88.4 R100, [R67+0x7800] ;  /* 0x007800004364783b */ /* 0x000fe60000000200 */
[C---:B-1----:R-:W-:Y:S01]  /*14ed0*/  HMMA.16816.F32 R92, R8.reuse, R16, R92 ;  /* 0x00000010085c723c */ /* 0x042fe2000000185c */
[----:B------:R-:W-:Y:S04]  /*14ee0*/  LDSM.16.M88.4 R108, [R121+0x2000] ;  /* 0x00200000796c783b */ /* 0x000fe80000000200 */
[----:B------:R-:W-:Y:S03]  /*14ef0*/  LDSM.16.M88.4 R104, [R2+UR6+0x8800] ;  /* 0x008800060268783b */ /* 0x000fe60008000200 */
[C---:B------:R-:W-:Y:S01]  /*14f00*/  HMMA.16816.F32 R88, R8.reuse, R18, R88 ;  /* 0x000000120858723c */ /* 0x040fe20000001858 */
[----:B------:R-:W1:Y:S07]  /*14f10*/  LDSM.16.M88.4 R16, [R67+0x6800] ;  /* 0x006800004310783b */ /* 0x000e6e0000000200 */
[C---:B------:R-:W-:Y:S08]  /*14f20*/  HMMA.16816.F32 R12, R8.reuse, R28, R12 ;  /* 0x0000001c080c723c */ /* 0x040ff0000000180c */
[C---:B------:R-:W-:Y:S01]  /*14f30*/  HMMA.16816.F32 R24, R8.reuse, R30, R24 ;  /* 0x0000001e0818723c */ /* 0x040fe20000001818 */
[----:B------:R-:W4:Y:S07]  /*14f40*/  LDSM.16.M88.4 R28, [R67+0x7000] ;  /* 0x00700000431c783b */ /* 0x000f2e0000000200 */
[C---:B--2---:R-:W-:Y:S08]  /*14f50*/  HMMA.16816.F32 R76, R8.reuse, R4, R76 ;  /* 0x00000004084c723c */ /* 0x044ff0000000184c */
[C---:B------:R-:W-:Y:S01]  /*14f60*/  HMMA.16816.F32 R72, R8.reuse, R6, R72 ;  /* 0x000000060848723c */ /* 0x040fe20000001848 */
[----:B------:R-:W-:Y:S07]  /*14f70*/  LDSM.16.M88.4 R4, [R120] ;  /* 0x000000007804783b */ /* 0x000fee0000000200 */
[C---:B---3--:R-:W-:Y:S08]  /*14f80*/  HMMA.16816.F32 R68, R8.reuse, R96, R68 ;  /* 0x000000600844723c */ /* 0x048ff00000001844 */
[C---:B------:R-:W-:Y:S01]  /*14f90*/  HMMA.16816.F32 R56, R8.reuse, R98, R56 ;  /* 0x000000620838723c */ /* 0x040fe20000001838 */
[----:B------:R-:W2:Y:S07]  /*14fa0*/  LDSM.16.M88.4 R96, [R118+0x4800] ;  /* 0x004800007660783b */ /* 0x000eae0000000200 */
[C---:B------:R-:W-:Y:S08]  /*14fb0*/  HMMA.16816.F32 R84, R8.reuse, R20, R84 ;  /* 0x000000140854723c */ /* 0x040ff00000001854 */
[C---:B------:R-:W-:Y:S01]  /*14fc0*/  HMMA.16816.F32 R80, R8.reuse, R22, R80 ;  /* 0x000000160850723c */ /* 0x040fe20000001850 */
[----:B------:R-:W3:Y:S07]  /*14fd0*/  LDSM.16.M88.4 R20, [R118+0x4000] ;  /* 0x004000007614783b */ /* 0x000eee0000000200 */
[C---:B-1----:R-:W-:Y:S08]  /*14fe0*/  HMMA.16816.F32 R52, R8.reuse, R16, R52 ;  /* 0x000000100834723c */ /* 0x042ff00000001834 */
[C---:B------:R-:W-:Y:S01]  /*14ff0*/  HMMA.16816.F32 R48, R8.reuse, R18, R48 ;  /* 0x000000120830723c */ /* 0x040fe20000001830 */
[----:B------:R-:W1:Y:S07]  /*15000*/  LDSM.16.M88.4 R16, [R118+0x5000] ;  /* 0x005000007610783b */ /* 0x000e6e0000000200 */
[C---:B----4-:R-:W-:Y:S08]  /*15010*/  HMMA.16816.F32 R44, R8.reuse, R28, R44 ;  /* 0x0000001c082c723c */ /* 0x050ff0000000182c */
[C---:B------:R-:W-:Y:S01]  /*15020*/  HMMA.16816.F32 R40, R8.reuse, R30, R40 ;  /* 0x0000001e0828723c */ /* 0x040fe20000001828 */
[----:B------:R-:W-:Y:S07]  /*15030*/  LDSM.16.M88.4 R28, [R118+0x5800] ;  /* 0x00580000761c783b */ /* 0x000fee0000000200 */
[C---:B------:R-:W-:Y:S08]  /*15040*/  HMMA.16816.F32 R36, R8.reuse, R100, R36 ;  /* 0x000000640824723c */ /* 0x040ff00000001824 */
[----:B------:R-:W-:Y:S01]  /*15050*/  HMMA.16816.F32 R32, R8, R102, R32 ;  /* 0x000000660820723c */ /* 0x000fe20000001820 */
[----:B------:R-:W4:Y:S04]  /*15060*/  LDSM.16.M88.4 R8, [R118+0x6000] ;  /* 0x006000007608783b */ /* 0x000f280000000200 */
[----:B------:R-:W-:Y:S03]  /*15070*/  LDSM.16.M88.4 R100, [R2+UR6+0x9000] ;  /* 0x009000060264783b */ /* 0x000fe60008000200 */
[C---:B--2---:R-:W-:Y:S08]  /*15080*/  HMMA.16816.F32 R92, R4.reuse, R96, R92 ;  /* 0x00000060045c723c */ /* 0x044ff0000000185c */
[C---:B------:R-:W-:Y:S01]  /*15090*/  HMMA.16816.F32 R88, R4.reuse, R98, R88 ;  /* 0x000000620458723c */ /* 0x040fe20000001858 */
[----:B------:R-:W2:Y:S07]  /*150a0*/  LDSM.16.M88.4 R96, [R2+UR6+0x8000] ;  /* 0x008000060260783b */ /* 0x000eae0008000200 */
[C---:B---3--:R-:W-:Y:S08]  /*150b0*/  HMMA.16816.F32 R12, R4.reuse, R20, R12 ;  /* 0x00000014040c723c */ /* 0x048ff0000000180c */
[C---:B------:R-:W-:Y:S01]  /*150c0*/  HMMA.16816.F32 R24, R4.reuse, R22, R24 ;  /* 0x000000160418723c */ /* 0x040fe20000001818 */
[----:B------:R-:W3:Y:S07]  /*150d0*/  LDSM.16.M88.4 R20, [R118+0x6800] ;  /* 0x006800007614783b */ /* 0x000eee0000000200 */
        /* <DEDUP_REMOVED lines=8> */
[----:B------:R-:W4:Y:S07]  /*15160*/  LDSM.16.M88.4 R28, [R119+0x2000] ;  /* 0x00200000771c783b */ /* 0x000f2e0000000200 */
[C---:B--2---:R-:W-:Y:S08]  /*15170*/  HMMA.16816.F32 R12, R108.reuse, R96, R12 ;  /* 0x000000606c0c723c */ /* 0x044ff0000000180c */
[----:B------:R-:W-:Y:S01]  /*15180*/  HMMA.16816.F32 R24, R108, R98, R24 ;  /* 0x000000626c18723c */ /* 0x000fe20000001818 */
[----:B------:R-:W2:Y:S07]  /*15190*/  LDSM.16.M88.4 R96, [R2+UR6+0x9800] ;  /* 0x009800060260783b */ /* 0x000eae0008000200 */
[C---:B---3--:R-:W-:Y:S08]  /*151a0*/  HMMA.16816.F32 R52, R4.reuse, R20, R52 ;  /* 0x000000140434723c */ /* 0x048ff00000001834 */
[C---:B------:R-:W-:Y:S01]  /*151b0*/  HMMA.16816.F32 R48, R4.reuse, R22, R48 ;  /* 0x000000160430723c */ /* 0x040fe20000001830 */
[----:B------:R-:W-:Y:S07]  /*151c0*/  LDSM.16.M88.4 R20, [R123+0x2000] ;  /* 0x002000007b14783b */ /* 0x000fee0000000200 */
[C---:B-1----:R-:W-:Y:S08]  /*151d0*/  HMMA.16816.F32 R44, R4.reuse, R16, R44 ;  /* 0x00000010042c723c */ /* 0x042ff0000000182c */
[----:B------:R-:W-:Y:S01]  /*151e0*/  HMMA.16816.F32 R40, R4, R18, R40 ;  /* 0x000000120428723c */ /* 0x000fe20000001828 */
[----:B------:R-:W1:Y:S07]  /*151f0*/  LDSM.16.M88.4 R16, [R67+0x8000] ;  /* 0x008000004310783b */ /* 0x000e6e0000000200 */
[C---:B------:R-:W-:Y:S08]  /*15200*/  HMMA.16816.F32 R92, R108.reuse, R104, R92 ;  /* 0x000000686c5c723c */ /* 0x040ff0000000185c */
[----:B------:R-:W-:Y:S01]  /*15210*/  HMMA.16816.F32 R88, R108, R106, R88 ;  /* 0x0000006a6c58723c */ /* 0x000fe20000001858 */
[----:B------:R-:W3:Y:S07]  /*15220*/  LDSM.16.M88.4 R104, [R116+0x8800] ;  /* 0x008800007468783b */ /* 0x000eee0000000200 */
[C---:B----4-:R-:W-:Y:S08]  /*15230*/  HMMA.16816.F32 R36, R4.reuse, R8, R36 ;  /* 0x000000080424723c */ /* 0x050ff00000001824 */
[----:B------:R-:W-:Y:S01]  /*15240*/  HMMA.16816.F32 R32, R4, R10, R32 ;  /* 0x0000000a0420723c */ /* 0x000fe20000001820 */
[----:B------:R-:W-:Y:S04]  /*15250*/  LDSM.16.M88.4 R8, [R120+0x2000] ;  /* 0x002000007808783b */ /* 0x000fe80000000200 */
[----:B------:R-:W4:Y:S03]  /*15260*/  LDSM.16.M88.4 R4, [R118+0x8000] ;  /* 0x008000007604783b */ /* 0x000f260000000200 */
[----:B------:R-:W-:Y:S08]  /*15270*/  HMMA.16816.F32 R12, R28, R112, R12 ;  /* 0x000000701c0c723c */ /* 0x000ff0000000180c */
[C---:B------:R-:W-:Y:S08]  /*15280*/  HMMA.16816.F32 R84, R108.reuse, R100, R84 ;  /* 0x000000646c54723c */ /* 0x040ff00000001854 */
[----:B------:R-:W-:Y:S08]  /*15290*/  HMMA.16816.F32 R80, R108, R102, R80 ;  /* 0x000000666c50723c */ /* 0x000ff00000001850 */
[----:B------:R-:W-:Y:S08]  /*152a0*/  HMMA.16816.F32 R24, R28, R114, R24 ;  /* 0x000000721c18723c */ /* 0x000ff00000001818 */
[----:B--2---:R-:W-:Y:S01]  /*152b0*/  HMMA.16816.F32 R100, R108, R96, R76 ;  /* 0x000000606c64723c */ /* 0x004fe2000000184c */
[----:B------:R-:W2:Y:S07]  /*152c0*/  LDSM.16.M88.4 R76, [R67+0x8800] ;  /* 0x00880000434c783b */ /* 0x000eae0000000200 */
[C---:B-1----:R-:W-:Y:S08]  /*152d0*/  HMMA.16816.F32 R12, R20.reuse, R16, R12 ;  /* 0x00000010140c723c */ /* 0x042ff0000000180c */
[----:B------:R-:W-:Y:S01]  /*152e0*/  HMMA.16816.F32 R24, R20, R18, R24 ;  /* 0x000000121418723c */ /* 0x000fe20000001818 */
[----:B------:R-:W1:Y:S07]  /*152f0*/  LDSM.16.M88.4 R16, [R2+UR6+0xa000] ;  /* 0x00a000060210783b */ /* 0x000e6e0008000200 */
[C---:B---3--:R-:W-:Y:S01]  /*15300*/  HMMA.16816.F32 R112, R28.reuse, R104, R92 ;  /* 0x000000681c70723c */ /* 0x048fe2000000185c */
[----:B------:R-:W-:Y:S07]  /*15310*/  LDSM.16.M88.4 R92, [R118+0x8800] ;  /* 0x00880000765c783b */ /* 0x000fee0000000200 */
[----:B------:R-:W-:Y:S08]  /*15320*/  HMMA.16816.F32 R88, R28, R106, R88 ;  /* 0x0000006a1c58723c */ /* 0x000ff00000001858 */
[C---:B----4-:R-:W-:Y:S08]  /*15330*/  HMMA.16816.F32 R12, R8.reuse, R4, R12 ;  /* 0x00000004080c723c */ /* 0x050ff0000000180c */
[----:B------:R-:W-:Y:S01]  /*15340*/  HMMA.16816.F32 R24, R8, R6, R24 ;  /* 0x000000060818723c */ /* 0x000fe20000001818 */
[----:B------:R-:W3:Y:S07]  /*15350*/  LDSM.16.M88.4 R4, [R116+0x9000] ;  /* 0x009000007404783b */ /* 0x000eee0000000200 */
[C---:B--2---:R-:W-:Y:S08]  /*15360*/  HMMA.16816.F32 R112, R20.reuse, R76, R112 ;  /* 0x0000004c1470723c */ /* 0x044ff00000001870 */
[----:B------:R-:W-:Y:S01]  /*15370*/  HMMA.16816.F32 R88, R20, R78, R88 ;  /* 0x0000004e1458723c */ /* 0x000fe20000001858 */
[----:B------:R-:W2:Y:S01]  /*15380*/  LDSM.16.M88.4 R76, [R2+UR6+0xa800] ;  /* 0x00a80006024c783b */ /* 0x000ea20008000200 */
[-C--:B------:R-:W-:Y:S01]  /*15390*/  FMUL.FTZ R12, R12, R117.reuse ;  /* 0x000000750c0c7220 */ /* 0x080fe20000410000 */
[-C--:B------:R-:W-:Y:S01]  /*153a0*/  FMUL.FTZ R119, R13, R117.reuse ;  /* 0x000000750d777220 */ /* 0x080fe20000410000 */
[-C--:B------:R-:W-:Y:S01]  /*153b0*/  FMUL.FTZ R104, R14, R117.reuse ;  /* 0x000000750e687220 */ /* 0x080fe20000410000 */
[-C--:B------:R-:W-:Y:S01]  /*153c0*/  FMUL.FTZ R106, R15, R117.reuse ;  /* 0x000000750f6a7220 */ /* 0x080fe20000410000 */
[----:B------:R4:W2:Y:S02]  /*153d0*/  MUFU.TANH R105, R12 ;  /* 0x0000000c00697308 */ /* 0x0008a40000002400 */
[C---:B-1----:R-:W-:Y:S08]  /*153e0*/  HMMA.16816.F32 R68, R108.reuse, R16, R68 ;  /* 0x000000106c44723c */ /* 0x042ff00000001844 */
[C---:B------:R-:W-:Y:S01]  /*153f0*/  HMMA.16816.F32 R56, R108.reuse, R18, R56 ;  /* 0x000000126c38723c */ /* 0x040fe20000001838 */
[----:B------:R-:W-:Y:S04]  /*15400*/  LDSM.16.M88.4 R16, [R116+0x9800] ;  /* 0x009800007410783b */ /* 0x000fe80000000200 */
[----:B----4-:R-:W1:Y:S03]  /*15410*/  LDSM.16.M88.4 R12, [R67+0x9000] ;  /* 0x00900000430c783b */ /* 0x010e660000000200 */
[----:B------:R-:W-:Y:S08]  /*15420*/  HMMA.16816.F32 R72, R108, R98, R72 ;  /* 0x000000626c48723c */ /* 0x000ff00000001848 */
[C---:B---3--:R-:W-:Y:S01]  /*15430*/  HMMA.16816.F32 R96, R28.reuse, R4, R84 ;  /* 0x000000041c60723c */ /* 0x048fe20000001854 */
[----:B------:R-:W3:Y:S07]  /*15440*/  LDSM.16.M88.4 R84, [R118+0x9000] ;  /* 0x009000007654783b */ /* 0x000eee0000000200 */
[----:B------:R-:W-:Y:S01]  /*15450*/  HMMA.16816.F32 R80, R28, R6, R80 ;  /* 0x000000061c50723c */ /* 0x000fe20000001850 */
[----:B------:R-:W4:Y:S07]  /*15460*/  LDSM.16.M88.4 R4, [R67+0x9800] ;  /* 0x009800004304783b */ /* 0x000f2e0000000200 */
[C---:B--2---:R-:W-:Y:S08]  /*15470*/  HMMA.16816.F32 R52, R108.reuse, R76, R52 ;  /* 0x0000004c6c34723c */ /* 0x044ff00000001834 */
[----:B------:R-:W-:Y:S01]  /*15480*/  HMMA.16816.F32 R48, R108, R78, R48 ;  /* 0x0000004e6c30723c */ /* 0x000fe20000001830 */
[----:B------:R-:W2:Y:S07]  /*15490*/  LDSM.16.M88.4 R76, [R116+0xa000] ;  /* 0x00a00000744c783b */ /* 0x000eae0000000200 */
[C---:B-1----:R-:W-:Y:S08]  /*154a0*/  HMMA.16816.F32 R96, R20.reuse, R12, R96 ;  /* 0x0000000c1460723c */ /* 0x042ff00000001860 */
[----:B------:R-:W-:Y:S01]  /*154b0*/  HMMA.16816.F32 R80, R20, R14, R80 ;  /* 0x0000000e1450723c */ /* 0x000fe20000001850 */
[----:B------:R-:W1:Y:S07]  /*154c0*/  LDSM.16.M88.4 R12, [R2+UR6+0xb000] ;  /* 0x00b00006020c783b */ /* 0x000e6e0008000200 */
[C---:B------:R-:W-:Y:S08]  /*154d0*/  HMMA.16816.F32 R100, R28.reuse, R16, R100 ;  /* 0x000000101c64723c */ /* 0x040ff00000001864 */
[----:B------:R-:W-:Y:S01]  /*154e0*/  HMMA.16816.F32 R72, R28, R18, R72 ;  /* 0x000000121c48723c */ /* 0x000fe20000001848 */
[----:B------:R-:W1:Y:S07]  /*154f0*/  LDSM.16.M88.4 R16, [R67+0xa000] ;  /* 0x00a000004310783b */ /* 0x000e6e0000000200 */
[C---:B---3--:R-:W-:Y:S08]  /*15500*/  HMMA.16816.F32 R96, R8.reuse, R84, R96 ;  /* 0x000000540860723c */ /* 0x048ff00000001860 */
[----:B------:R-:W-:Y:S08]  /*15510*/  HMMA.16816.F32 R80, R8, R86, R80 ;  /* 0x000000560850723c */ /* 0x000ff00000001850 */
[C---:B----4-:R-:W-:Y:S08]  /*15520*/  HMMA.16816.F32 R100, R20.reuse, R4, R100 ;  /* 0x000000041464723c */ /* 0x050ff00000001864 */
[----:B------:R-:W-:Y:S01]  /*15530*/  HMMA.16816.F32 R72, R20, R6, R72 ;  /* 0x000000061448723c */ /* 0x000fe20000001848 */
[----:B------:R-:W3:Y:S07]  /*15540*/  LDSM.16.M88.4 R4, [R116+0xa800] ;  /* 0x00a800007404783b */ /* 0x000eee0000000200 */
[C---:B--2---:R-:W-:Y:S01]  /*15550*/  HMMA.16816.F32 R84, R28.reuse, R76, R68 ;  /* 0x0000004c1c54723c */ /* 0x044fe20000001844 */
[----:B------:R-:W2:Y:S07]  /*15560*/  LDSM.16.M88.4 R68, [R118+0xa000] ;  /* 0x00a000007644783b */ /* 0x000eae0000000200 */
[----:B------:R-:W-:Y:S01]  /*15570*/  HMMA.16816.F32 R56, R28, R78, R56 ;  /* 0x0000004e1c38723c */ /* 0x000fe20000001838 */
[-C--:B------:R-:W-:Y:S01]  /*15580*/  FMUL.FTZ R24, R24, R117.reuse ;  /* 0x0000007518187220 */ /* 0x080fe20000410000 */
[-C--:B------:R-:W-:Y:S01]  /*15590*/  FMUL.FTZ R25, R25, R117.reuse ;  /* 0x0000007519197220 */ /* 0x080fe20000410000 */
[-C--:B------:R-:W-:Y:S01]  /*155a0*/  FMUL.FTZ R26, R26, R117.reuse ;  /* 0x000000751a1a7220 */ /* 0x080fe20000410000 */
[-C--:B------:R-:W-:Y:S01]  /*155b0*/  FMUL.FTZ R27, R27, R117.reuse ;  /* 0x000000751b1b7220 */ /* 0x080fe20000410000 */
[----:B------:R-:W4:Y:S01]  /*155c0*/  MUFU.TANH R107, R24 ;  /* 0x00000018006b7308 */ /* 0x000f220000002400 */
[----:B------:R-:W-:Y:S02]  /*155d0*/  LDSM.16.M88.4 R76, [R116+0xb000] ;  /* 0x00b00000744c783b */ /* 0x000fe40000000200 */
[----:B------:R-:W-:Y:S05]  /*155e0*/  HMMA.16816.F32 R112, R8, R92, R112 ;  /* 0x0000005c0870723c */ /* 0x000fea0000001870 */
[----:B------:R-:W2:Y:S03]  /*155f0*/  MUFU.TANH R120, R25 ;  /* 0x0000001900787308 */ /* 0x000ea60000002400 */
[C---:B-1----:R-:W-:Y:S05]  /*15600*/  HMMA.16816.F32 R44, R108.reuse, R12, R44 ;  /* 0x0000000c6c2c723c */ /* 0x042fea000000182c */
[----:B------:R-:W1:Y:S03]  /*15610*/  MUFU.TANH R92, R26 ;  /* 0x0000001a005c7308 */ /* 0x000e660000002400 */
[----:B------:R-:W-:Y:S01]  /*15620*/  HMMA.16816.F32 R40, R108, R14, R40 ;  /* 0x0000000e6c28723c */ /* 0x000fe20000001828 */
[----:B------:R-:W-:Y:S04]  /*15630*/  LDSM.16.M88.4 R12, [R2+UR6+0xb800] ;  /* 0x00b80006020c783b */ /* 0x000fe80008000200 */
[----:B------:R4:W1:Y:S03]  /*15640*/  MUFU.TANH R93, R27 ;  /* 0x0000001b005d7308 */ /* 0x0008660000002400 */
[C---:B------:R-:W-:Y:S08]  /*15650*/  HMMA.16816.F32 R84, R20.reuse, R16, R84 ;  /* 0x000000101454723c */ /* 0x040ff00000001854 */
[----:B------:R-:W-:Y:S01]  /*15660*/  HMMA.16816.F32 R56, R20, R18, R56 ;  /* 0x000000121438723c */ /* 0x000fe20000001838 */
[----:B------:R-:W-:Y:S04]  /*15670*/  LDSM.16.M88.4 R16, [R118+0xa800] ;  /* 0x00a800007610783b */ /* 0x000fe80000000200 */
[----:B----4-:R-:W4:Y:S03]  /*15680*/  LDSM.16.M88.4 R24, [R118+0x9800] ;  /* 0x009800007618783b */ /* 0x010f260000000200 */
[C---:B---3--:R-:W-:Y:S08]  /*15690*/  HMMA.16816.F32 R52, R28.reuse, R4, R52 ;  /* 0x000000041c34723c */ /* 0x048ff00000001834 */
[----:B------:R-:W-:Y:S01]  /*156a0*/  HMMA.16816.F32 R48, R28, R6, R48 ;  /* 0x000000061c30723c */ /* 0x000fe20000001830 */
[----:B------:R-:W3:Y:S07]  /*156b0*/  LDSM.16.M88.4 R4, [R67+0xb000] ;  /* 0x00b000004304783b */ /* 0x000eee0000000200 */
[C---:B--2---:R-:W-:Y:S08]  /*156c0*/  HMMA.16816.F32 R84, R8.reuse, R68, R84 ;  /* 0x000000440854723c */ /* 0x044ff00000001854 */
[C---:B------:R-:W-:Y:S01]  /*156d0*/  HMMA.16816.F32 R56, R8.reuse, R70, R56 ;  /* 0x000000460838723c */ /* 0x040fe20000001838 */
[----:B------:R-:W2:Y:S07]  /*156e0*/  LDSM.16.M88.4 R68, [R116+0xb800] ;  /* 0x00b800007444783b */ /* 0x000eae0000000200 */
[C---:B------:R-:W-:Y:S08]  /*156f0*/  HMMA.16816.F32 R88, R8.reuse, R94, R88 ;  /* 0x0000005e0858723c */ /* 0x040ff00000001858 */
[C---:B----4-:R-:W-:Y:S08]  /*15700*/  HMMA.16816.F32 R72, R8.reuse, R26, R72 ;  /* 0x0000001a0848723c */ /* 0x050ff00000001848 */
[----:B------:R-:W-:Y:S01]  /*15710*/  HMMA.16816.F32 R100, R8, R24, R100 ;  /* 0x000000180864723c */ /* 0x000fe20000001864 */
[----:B------:R-:W4:Y:S07]  /*15720*/  LDSM.16.M88.4 R24, [R67+0xa800] ;  /* 0x00a800004318783b */ /* 0x000f2e0000000200 */
[----:B------:R-:W-:Y:S08]  /*15730*/  HMMA.16816.F32 R36, R108, R12, R36 ;  /* 0x0000000c6c24723c */ /* 0x000ff00000001824 */
[----:B------:R-:W-:Y:S08]  /*15740*/  HMMA.16816.F32 R44, R28, R76, R44 ;  /* 0x0000004c1c2c723c */ /* 0x000ff0000000182c */
[----:B------:R-:W-:Y:S01]  /*15750*/  HMMA.16816.F32 R32, R108, R14, R32 ;  /* 0x0000000e6c20723c */ /* 0x000fe20000001820 */
[----:B------:R-:W1:Y:S07]  /*15760*/  LDSM.16.M88.4 R12, [R67+0xb800] ;  /* 0x00b80000430c783b */ /* 0x000e6e0000000200 */
        /* <DEDUP_REMOVED lines=21> */
[C---:B---3--:R-:W-:Y:S07]  /*158c0*/  HMMA.16816.F32 R44, R20.reuse, R4, R44 ;  /* 0x00000004142c723c */ /* 0x048fee000000182c */
[----:B------:R-:W3:Y:S01]  /*158d0*/  MUFU.TANH R122, R73 ;  /* 0x00000049007a7308 */ /* 0x000ee20000002400 */
[----:B------:R-:W-:Y:S01]  /*158e0*/  HMMA.16816.F32 R40, R20, R6, R40 ;  /* 0x000000061428723c */ /* 0x000fe20000001828 */
[----:B------:R-:W-:Y:S06]  /*158f0*/  LDSM.16.M88.4 R4, [R118+0xb800] ;  /* 0x00b800007604783b */ /* 0x000fec0000000200 */
[----:B------:R-:W1:Y:S01]  /*15900*/  MUFU.TANH R102, R74 ;  /* 0x0000004a00667308 */ /* 0x000e620000002400 */
[C---:B--2---:R-:W-:Y:S07]  /*15910*/  HMMA.16816.F32 R36, R28.reuse, R68, R36 ;  /* 0x000000441c24723c */ /* 0x044fee0000001824 */
[----:B------:R2:W1:Y:S01]  /*15920*/  MUFU.TANH R103, R75 ;  /* 0x0000004b00677308 */ /* 0x0004620000002400 */
[----:B------:R-:W-:Y:S01]  /*15930*/  HMMA.16816.F32 R32, R28, R70, R32 ;  /* 0x000000461c20723c */ /* 0x000fe20000001820 */
[----:B--2---:R-:W2:Y:S07]  /*15940*/  LDSM.16.M88.4 R72, [R118+0xb000] ;  /* 0x00b000007648783b */ /* 0x004eae0000000200 */
[C---:B----4-:R-:W-:Y:S08]  /*15950*/  HMMA.16816.F32 R52, R20.reuse, R24, R52 ;  /* 0x000000181434723c */ /* 0x050ff00000001834 */
[C---:B------:R-:W-:Y:S01]  /*15960*/  HMMA.16816.F32 R48, R20.reuse, R26, R48 ;  /* 0x0000001a1430723c */ /* 0x040fe20000001830 */
[----:B------:R-:W-:Y:S01]  /*15970*/  SHF.R.U32.HI R238, RZ, 0x2, R208 ;  /* 0x00000002ffee7819 */ /* 0x000fe200000116d0 */
[-C--:B------:R-:W-:Y:S01]  /*15980*/  FMUL.FTZ R112, R112, R117.reuse ;  /* 0x0000007570707220 */ /* 0x080fe20000410000 */
[-C--:B------:R-:W-:Y:S01]  /*15990*/  FMUL.FTZ R113, R113, R117.reuse ;  /* 0x0000007571717220 */ /* 0x080fe20000410000 */
[-C--:B------:R-:W-:Y:S01]  /*159a0*/  FMUL.FTZ R97, R97, R117.reuse ;  /* 0x0000007561617220 */ /* 0x080fe20000410000 */
[-C--:B------:R-:W-:Y:S01]  /*159b0*/  FMUL.FTZ R100, R100, R117.reuse ;  /* 0x0000007564647220 */ /* 0x080fe20000410000 */
[-C--:B------:R-:W-:Y:S01]  /*159c0*/  FMUL.FTZ R101, R101, R117.reuse ;  /* 0x0000007565657220 */ /* 0x080fe20000410000 */
[-C--:B------:R-:W-:Y:S01]  /*159d0*/  FMUL.FTZ R84, R84, R117.reuse ;  /* 0x0000007554547220 */ /* 0x080fe20000410000 */
[----:B-1----:R-:W-:Y:S01]  /*159e0*/  HMMA.16816.F32 R36, R20, R12, R36 ;  /* 0x0000000c1424723c */ /* 0x002fe20000001824 */
[-C--:B------:R-:W-:Y:S01]  /*159f0*/  FMUL.FTZ R85, R85, R117.reuse ;  /* 0x0000007555557220 */ /* 0x080fe20000410000 */
[-C--:B------:R-:W-:Y:S01]  /*15a00*/  FMUL.FTZ R56, R56, R117.reuse ;  /* 0x0000007538387220 */ /* 0x080fe20000410000 */
[----:B------:R-:W-:Y:S01]  /*15a10*/  FMUL.FTZ R57, R57, R117 ;  /* 0x0000007539397220 */ /* 0x000fe20000410000 */
[----:B------:R-:W1:Y:S01]  /*15a20*/  MUFU.TANH R119, R119 ;  /* 0x0000007700777308 */ /* 0x000e620000002400 */
[----:B------:R-:W-:-:S04]  /*15a30*/  DEPBAR.LE SB0, 0x0 ;  /* 0x000080000000791a */ /* 0x000fc80000000000 */
[----:B------:R-:W-:Y:S08]  /*15a40*/  HMMA.16816.F32 R32, R20, R14, R32 ;  /* 0x0000000e1420723c */ /* 0x000ff00000001820 */
[C---:B------:R-:W-:Y:S08]  /*15a50*/  HMMA.16816.F32 R52, R8.reuse, R16, R52 ;  /* 0x000000100834723c */ /* 0x040ff00000001834 */
[C---:B------:R-:W-:Y:S08]  /*15a60*/  HMMA.16816.F32 R48, R8.reuse, R18, R48 ;  /* 0x000000120830723c */ /* 0x040ff00000001830 */
[C---:B--2---:R-:W-:Y:S08]  /*15a70*/  HMMA.16816.F32 R44, R8.reuse, R72, R44 ;  /* 0x00000048082c723c */ /* 0x044ff0000000182c */
[C---:B------:R-:W-:Y:S08]  /*15a80*/  HMMA.16816.F32 R40, R8.reuse, R74, R40 ;  /* 0x0000004a0828723c */ /* 0x040ff00000001828 */
[C---:B------:R-:W-:Y:S08]  /*15a90*/  HMMA.16816.F32 R36, R8.reuse, R4, R36 ;  /* 0x000000040824723c */ /* 0x040ff00000001824 */
[----:B------:R-:W-:Y:S01]  /*15aa0*/  HMMA.16816.F32 R32, R8, R6, R32 ;  /* 0x000000060820723c */ /* 0x000fe20000001820 */
[----:B------:R-:W-:Y:S01]  /*15ab0*/  LOP3.LUT R7, R211, 0x1f0, RZ, 0xc0, !PT ;  /* 0x000001f0d3077812 */ /* 0x000fe200078ec0ff */
[-C--:B------:R-:W-:Y:S01]  /*15ac0*/  FMUL.FTZ R19, R53, R117.reuse ;  /* 0x0000007535137220 */ /* 0x080fe20000410000 */
[----:B------:R-:W-:-:S02]  /*15ad0*/  FMUL.FTZ R53, R48, R117 ;  /* 0x0000007530357220 */ /* 0x000fc40000410000 */
[----:B------:R-:W-:Y:S02]  /*15ae0*/  LOP3.LUT R238, R7, 0x7, R238, 0xf8, !PT ;  /* 0x0000000707ee7812 */ /* 0x000fe400078ef8ee */
[----:B-----5:R-:W-:Y:S01]  /*15af0*/  IADD3 R7, PT, PT, R60, R65, -R228 ;  /* 0x000000413c077210 */ /* 0x020fe20007ffe8e4 */
        /* <DEDUP_REMOVED lines=28> */
[----:B------:R-:W2:Y:S01]  /*15cc0*/  MUFU.TANH R104, R104 ;  /* 0x0000006800687308 */ /* 0x000ea20000002400 */
[----:B------:R-:W-:-:S02]  /*15cd0*/  LEA R238, R227, R238, 0x6 ;  /* 0x000000eee3ee7211 */ /* 0x000fc400078e30ff */
[----:B------:R-:W-:-:S05]  /*15ce0*/  IADD3 R9, PT, PT, R65, -R228, -R66 ;  /* 0x800000e441097210 */ /* 0x000fca0007ffe842 */
[----:B------:R-:W4:Y:S01]  /*15cf0*/  MUFU.TANH R106, R106 ;  /* 0x0000006a006a7308 */ /* 0x000f220000002400 */
[----:B------:R-:W-:-:S07]  /*15d00*/  IADD3 R10, PT, PT, R238, R7, RZ ;  /* 0x00000007ee0a7210 */ /* 0x000fce0007ffe0ff */
[----:B------:R-:W1:Y:S01]  /*15d10*/  MUFU.TANH R112, R112 ;  /* 0x0000007000707308 */ /* 0x000e620000002400 */
[----:B------:R-:W-:-:S07]  /*15d20*/  IADD3 R238, PT, PT, R238, R9, RZ ;  /* 0x00000009eeee7210 */ /* 0x000fce0007ffe0ff */
        /* <DEDUP_REMOVED lines=46> */
[----:B------:R-:W1:Y:S08]  /*16010*/  MUFU.TANH R8, R8 ;  /* 0x0000000800087308 */ /* 0x000e700000002400 */
[----:B------:R-:W1:Y:S08]  /*16020*/  MUFU.TANH R32, R32 ;  /* 0x0000002000207308 */ /* 0x000e700000002400 */
[----:B------:R1:W1:Y:S08]  /*16030*/  MUFU.TANH R72, R33 ;  /* 0x0000002100487308 */ /* 0x0002700000002400 */
[----:B------:R-:W1:Y:S08]  /*16040*/  MUFU.TANH R20, R20 ;  /* 0x0000001400147308 */ /* 0x000e700000002400 */
[----:B------:R-:W1:Y:S01]  /*16050*/  MUFU.TANH R30, R30 ;  /* 0x0000001e001e7308 */ /* 0x000e620000002400 */
[----:B------:R-:W-:Y:S01]  /*16060*/  BSSY.RECONVERGENT B1, `(.L_x_3643) ;  /* 0x00000bf000017945 */ /* 0x000fe20003800200 */
[----:B------:R-:W-:-:S02]  /*16070*/  VIMNMX R239, PT, PT, RZ, R238, !PT ;  /* 0x000000eeffef7248 */ /* 0x000fc40007fe0100 */
[C-C-:B------:R-:W-:Y:S02]  /*16080*/  VIADDMNMX R236, R10.reuse, 0x1, R65.reuse, PT ;  /* 0x000000010aec7846 */ /* 0x140fe40003800141 */
[----:B------:R-:W-:Y:S02]  /*16090*/  VIADDMNMX R237, R10, 0x9, R65, PT ;  /* 0x000000090aed7846 */ /* 0x000fe40003800141 */
[----:B------:R-:W-:Y:S02]  /*160a0*/  LOP3.LUT R22, R185, 0x200, RZ, 0xc0, !PT ;  /* 0x00000200b9167812 */ /* 0x000fe400078ec0ff */
        /* <DEDUP_REMOVED lines=17> */
.L_x_3646:
[----:B------:R-:W2:Y:S01]  /*161c0*/  LD.E R35, desc[UR4][R132.64+0x170] ;  /* 0x0001700484237980 */ /* 0x000ea2000c101900 */
[----:B------:R-:W-:Y:S01]  /*161d0*/  VIADD R27, R61, 0xffffff00 ;  /* 0xffffff003d1b7836 */ /* 0x000fe20000000000 */
[----:B------:R-:W-:-:S04]  /*161e0*/  SHF.L.U32 R34, R60, 0x7, RZ ;  /* 0x000000073c227819 */ /* 0x000fc800000006ff */
[----:B------:R-:W-:Y:S02]  /*161f0*/  IABS R7, R27 ;  /* 0x0000001b00077213 */ /* 0x000fe40000000000 */
[----:B------:R-:W-:Y:S02]  /*16200*/  IABS R9, R34 ;  /* 0x0000002200097213 */ /* 0x000fe40000000000 */
[-C--:B--2---:R-:W-:Y:S02]  /*16210*/  IABS R21, R35.reuse ;  /* 0x0000002300157213 */ /* 0x084fe40000000000 */
[-C--:B------:R-:W-:Y:S02]  /*16220*/  IABS R10, R35.reuse ;  /* 0x00000023000a7213 */ /* 0x080fe40000000000 */
[----:B------:R-:W2:Y:S01]  /*16230*/  I2F.RP R23, R21 ;  /* 0x0000001500177306 */ /* 0x000ea20000209400 */
[----:B------:R-:W-:Y:S02]  /*16240*/  LOP3.LUT R27, R27, R35, RZ, 0x3c, !PT ;  /* 0x000000231b1b7212 */ /* 0x000fe400078e3cff */
[----:B------:R-:W-:-:S02]  /*16250*/  IADD3 R10, PT, PT, RZ, -R10, RZ ;  /* 0x8000000aff0a7210 */ /* 0x000fc40007ffe0ff */
[----:B------:R-:W-:-:S04]  /*16260*/  LOP3.LUT R34, R34, R35, RZ, 0x3c, !PT ;  /* 0x0000002322227212 */ /* 0x000fc800078e3cff */
[----:B------:R-:W-:Y:S01]  /*16270*/  ISETP.GE.AND P3, PT, R34, RZ, PT ;  /* 0x000000ff2200720c */ /* 0x000fe20003f66270 */
[----:B--2---:R-:W2:Y:S02]  /*16280*/  MUFU.RCP R38, R23 ;  /* 0x0000001700267308 */ /* 0x004ea40000001000 */
[----:B--2---:R-:W-:-:S06]  /*16290*/  VIADD R38, R38, 0xffffffe ;  /* 0x0ffffffe26267836 */ /* 0x004fcc0000000000 */
        /* <DEDUP_REMOVED lines=17> */
[----:B------:R-:W-:Y:S01]  /*163b0*/  ISETP.GE.U32.AND P5, PT, R10, R21, PT ;  /* 0x000000150a00720c */ /* 0x000fe20003fa6070 */
[----:B------:R-:W3:Y:S01]  /*163c0*/  LD.E.64 R36, desc[UR4][R132.64+0x38] ;  /* 0x0000380484247980 */ /* 0x000ee2000c101b00 */
        /* <DEDUP_REMOVED lines=18> */
[----:B------:R-:W-:-:S04]  /*164f0*/  IMAD R9, R36, R34, R9 ;  /* 0x0000002224097224 */ /* 0x000fc800078e0209 */
[----:B------:R-:W-:Y:S01]  /*16500*/  IMAD.IADD R43, R43, 0x1, R9 ;  /* 0x000000012b2b7824 */ /* 0x000fe200078e0209 */
[----:B----4-:R-:W-:-:S04]  /*16510*/  IADD3 R7, PT, PT, R10, -R7, RZ ;  /* 0x800000070a077210 */ /* 0x010fc80007ffe0ff */
[----:B------:R-:W-:Y:S01]  /*16520*/  SHF.R.S32.HI R10, RZ, 0x1f, R7 ;  /* 0x0000001fff0a7819 */ /* 0x000fe20000011407 */
[----:B--2---:R-:W-:Y:S02]  /*16530*/  IMAD R9, R39, R7, RZ ;  /* 0x0000000727097224 */ /* 0x004fe400078e02ff */
[----:B------:R-:W-:-:S04]  /*16540*/  IMAD.WIDE.U32 R34, R7, R38, R42 ;  /* 0x0000002607227225 */ /* 0x000fc800078e002a */
[----:B------:R-:W-:Y:S01]  /*16550*/  IMAD R9, R38, R10, R9 ;  /* 0x0000000a26097224 */ /* 0x000fe200078e0209 */
[----:B------:R-:W-:-:S04]  /*16560*/  LEA R222, P0, R34, R222, 0x1 ;  /* 0x000000de22de7211 */ /* 0x000fc800078008ff */
[----:B------:R-:W-:-:S04]  /*16570*/  IADD3 R9, PT, PT, R35, R9, RZ ;  /* 0x0000000923097210 */ /* 0x000fc80007ffe0ff */
[----:B------:R-:W-:Y:S02]  /*16580*/  LEA.HI.X R223, R34, R223, R9, 0x1, P0 ;  /* 0x000000df22df7211 */ /* 0x000fe400000f0c09 */
.L_x_3647:
[----:B------:R-:W-:Y:S05]  /*16590*/  BSYNC.RECONVERGENT B0 ;  /* 0x0000000000007941 */ /* 0x000fea0003800200 */
.L_x_3645:
        /* <DEDUP_REMOVED lines=28> */
[----:B-1----:R-:W-:Y:S01]  /*16760*/  IADD3 R36, P4, PT, R38, R7, RZ ;  /* 0x0000000726247210 */ /* 0x002fe20007f9e0ff */
        /* <DEDUP_REMOVED lines=78> */
.L_x_3644:
[----:B------:R-:W-:Y:S05]  /*16c50*/  BSYNC.RECONVERGENT B1 ;  /* 0x0000000000017941 */ /* 0x000fea0003800200 */
.L_x_3643:
[----:B------:R-:W-:Y:S01]  /*16c60*/  IMAD.SHL.U32 R135, R208, 0x2, RZ ;  /* 0x00000002d0877824 */ /* 0x000fe200078e00ff */
[----:B------:R-:W3:Y:S04]  /*16c70*/  LD.E R141, desc[UR4][R132.64+0xdc] ;  /* 0x0000dc04848d7980 */ /* 0x000ee8000c101900 */
        /* <DEDUP_REMOVED lines=9> */
[----:B-1----:R-:W-:Y:S02]  /*16d10*/  FSEL R33, R119, -INF , P0 ;  /* 0xff80000077217808 */ /* 0x002fe40000000000 */
[----:B------:R-:W-:Y:S02]  /*16d20*/  ISETP.GE.AND P0, PT, R76, R239, PT ;  /* 0x000000ef4c00720c */ /* 0x000fe40003f06270 */
[----:B------:R-:W-:-:S02]  /*16d30*/  FSEL R33, R33, -INF , !P3 ;  /* 0xff80000021217808 */ /* 0x000fc40005800000 */
[-C--:B------:R-:W-:Y:S01]  /*16d40*/  ISETP.GE.AND P3, PT, R75, R239.reuse, PT ;  /* 0x000000ef4b00720c */ /* 0x080fe20003f66270 */
[----:B------:R-:W-:Y:S01]  /*16d50*/  VIADD R74, R77, 0x10 ;  /* 0x000000104d4a7836 */ /* 0x000fe20000000000 */
[----:B--2---:R-:W-:Y:S01]  /*16d60*/  FSEL R35, R107, -INF , P0 ;  /* 0xff8000006b237808 */ /* 0x004fe20000000000 */
        /* <DEDUP_REMOVED lines=48> */
[C---:B------:R-:W-:Y:S01]  /*17070*/  VIADD R34, R77.reuse, 0x41 ;  /* 0x000000414d227836 */ /* 0x040fe20000000000 */
[-C--:B------:R-:W-:Y:S02]  /*17080*/  ISETP.GE.AND P0, PT, R44, R236.reuse, PT ;  /* 0x000000ec2c00720c */ /* 0x080fe40003f06270 */
[----:B------:R-:W-:Y:S02]  /*17090*/  FSEL R122, R122, -INF , P3 ;  /* 0xff8000007a7a7808 */ /* 0x000fe40001800000 */
        /* <DEDUP_REMOVED lines=69> */
[----:B------:R-:W-:Y:S01]  /*174f0*/  FSEL R205, R205, -INF , !P4 ;  /* 0xff800000cdcd7808 */ /* 0x000fe20006000000 */
[----:B------:R-:W-:Y:S01]  /*17500*/  VIADD R57, R77, 0x78 ;  /* 0x000000784d397836 */ /* 0x000fe20000000000 */
[----:B------:R-:W-:-:S02]  /*17510*/  FSEL R167, R31, -INF , !P0 ;  /* 0xff8000001fa77808 */ /* 0x000fc40004000000 */
[-C--:B------:R-:W-:Y:S02]  /*17520*/  ISETP.GE.AND P4, PT, R59, R236.reuse, PT ;  /* 0x000000ec3b00720c */ /* 0x080fe40003f86270 */
[-C--:B------:R-:W-:Y:S02]  /*17530*/  ISETP.GE.AND P0, PT, R54, R239.reuse, PT ;  /* 0x000000ef3600720c */ /* 0x080fe40003f06270 */
[----:B------:R-:W-:Y:S02]  /*17540*/  FSEL R199, R199, -INF , !P4 ;  /* 0xff800000c7c77808 */ /* 0x000fe40006000000 */
[----:B------:R-:W-:Y:S02]  /*17550*/  ISETP.GE.AND P3, PT, R53, R239, PT ;  /* 0x000000ef3500720c */ /* 0x000fe40003f66270 */
[----:B------:R-:W-:Y:S02]  /*17560*/  FSEL R51, R51, -INF , P0 ;  /* 0xff80000033337808 */ /* 0x000fe40000000000 */
[----:B------:R-:W-:-:S02]  /*17570*/  ISETP.GE.AND P4, PT, R66, R236, PT ;  /* 0x000000ec4200720c */ /* 0x000fc40003f86270 */
[----:B------:R-:W-:Y:S02]  /*17580*/  ISETP.GE.AND P0, PT, R57, R239, PT ;  /* 0x000000ef3900720c */ /* 0x000fe40003f06270 */
[----:B------:R-:W-:Y:S02]  /*17590*/  FSEL R11, R11, -INF , P3 ;  /* 0xff8000000b0b7808 */ /* 0x000fe40001800000 */
[----:B------:R-:W-:Y:S02]  /*175a0*/  FSEL R173, R13, -INF , !P4 ;  /* 0xff8000000dad7808 */ /* 0x000fe40006000000 */
[----:B------:R-:W-:Y:S02]  /*175b0*/  ISETP.GE.AND P3, PT, R54, R236, PT ;  /* 0x000000ec3600720c */ /* 0x000fe40003f66270 */
[----:B------:R-:W-:Y:S02]  /*175c0*/  FSEL R32, R32, -INF , P0 ;  /* 0xff80000020207808 */ /* 0x000fe40000000000 */
[----:B------:R-:W-:-:S02]  /*175d0*/  ISETP.GE.AND P1, PT, R77, R238, PT ;  /* 0x000000ee4d00720c */ /* 0x000fc40003f26270 */
[----:B------:R-:W-:Y:S02]  /*175e0*/  ISETP.GE.AND P4, PT, R56, R236, PT ;  /* 0x000000ec3800720c */ /* 0x000fe40003f86270 */
[----:B------:R-:W-:Y:S02]  /*175f0*/  ISETP.GE.AND P0, PT, R78, R238, PT ;  /* 0x000000ee4e00720c */ /* 0x000fe40003f06270 */
[----:B------:R-:W-:Y:S02]  /*17600*/  FSEL R155, R51, -INF , !P3 ;  /* 0xff800000339b7808 */ /* 0x000fe40005800000 */
[C---:B------:R-:W-:Y:S01]  /*17610*/  ISETP.GE.AND P5, PT, R77.reuse, R237, PT ;  /* 0x000000ed4d00720c */ /* 0x040fe20003fa6270 */
[----:B------:R-:W-:Y:S01]  /*17620*/  VIADD R77, R77, 0x79 ;  /* 0x000000794d4d7836 */ /* 0x000fe20000000000 */
[----:B------:R-:W-:Y:S02]  /*17630*/  FSEL R169, R15, -INF , !P4 ;  /* 0xff8000000fa97808 */ /* 0x000fe40006000000 */
[----:B------:R-:W-:-:S02]  /*17640*/  FSEL R104, R104, -INF , P1 ;  /* 0xff80000068687808 */ /* 0x000fc40000800000 */
[----:B------:R-:W-:Y:S02]  /*17650*/  FSEL R51, R106, -INF , P0 ;  /* 0xff8000006a337808 */ /* 0x000fe40000000000 */
[----:B------:R-:W-:Y:S02]  /*17660*/  ISETP.GE.AND P4, PT, R53, R236, PT ;  /* 0x000000ec3500720c */ /* 0x000fe40003f86270 */
[-C--:B------:R-:W-:Y:S02]  /*17670*/  ISETP.GE.AND P1, PT, R76, R238.reuse, PT ;  /* 0x000000ee4c00720c */ /* 0x080fe40003f26270 */
[----:B------:R-:W-:Y:S02]  /*17680*/  ISETP.GE.AND P0, PT, R75, R238, PT ;  /* 0x000000ee4b00720c */ /* 0x000fe40003f06270 */
[----:B------:R-:W-:Y:S02]  /*17690*/  FSEL R157, R11, -INF , !P4 ;  /* 0xff8000000b9d7808 */ /* 0x000fe40006000000 */
[----:B------:R-:W-:-:S02]  /*176a0*/  ISETP.GE.AND P3, PT, R57, R236, PT ;  /* 0x000000ec3900720c */ /* 0x000fc40003f66270 */
[----:B------:R-:W-:Y:S02]  /*176b0*/  FSEL R31, R92, -INF , P1 ;  /* 0xff8000005c1f7808 */ /* 0x000fe40000800000 */
[----:B------:R-:W-:Y:S02]  /*176c0*/  FSEL R29, R93, -INF , P0 ;  /* 0xff8000005d1d7808 */ /* 0x000fe40000000000 */
[----:B------:R-:W-:Y:S02]  /*176d0*/  ISETP.GE.AND P4, PT, R77, R239, PT ;  /* 0x000000ef4d00720c */ /* 0x000fe40003f86270 */
[-C--:B------:R-:W-:Y:S02]  /*176e0*/  ISETP.GE.AND P1, PT, R74, R238.reuse, PT ;  /* 0x000000ee4a00720c */ /* 0x080fe40003f26270 */
[----:B------:R-:W-:Y:S02]  /*176f0*/  ISETP.GE.AND P0, PT, R73, R238, PT ;  /* 0x000000ee4900720c */ /* 0x000fe40003f06270 */
[----:B------:R-:W-:-:S02]  /*17700*/  FSEL R153, R32, -INF , !P3 ;  /* 0xff80000020997808 */ /* 0x000fc40005800000 */
[----:B------:R-:W-:Y:S02]  /*17710*/  FSEL R72, R72, -INF , P4 ;  /* 0xff80000048487808 */ /* 0x000fe40002000000 */
[----:B------:R-:W-:Y:S02]  /*17720*/  ISETP.GE.AND P3, PT, R77, R236, PT ;  /* 0x000000ec4d00720c */ /* 0x000fe40003f66270 */
[----:B------:R-:W-:Y:S02]  /*17730*/  FSEL R11, R94, -INF , P1 ;  /* 0xff8000005e0b7808 */ /* 0x000fe40000800000 */
[----:B------:R-:W-:Y:S02]  /*17740*/  FSEL R19, R95, -INF , P0 ;  /* 0xff8000005f137808 */ /* 0x000fe40000000000 */
[----:B------:R-:W-:Y:S02]  /*17750*/  ISETP.GE.AND P4, PT, R78, R237, PT ;  /* 0x000000ed4e00720c */ /* 0x000fe40003f86270 */
[----:B------:R-:W-:-:S02]  /*17760*/  ISETP.GE.AND P1, PT, R71, R238, PT ;  /* 0x000000ee4700720c */ /* 0x000fc40003f26270 */
[----:B------:R-:W-:Y:S02]  /*17770*/  ISETP.GE.AND P0, PT, R70, R238, PT ;  /* 0x000000ee4600720c */ /* 0x000fe40003f06270 */
[----:B------:R-:W-:Y:S02]  /*17780*/  FSEL R32, R104, -INF , !P5 ;  /* 0xff80000068207808 */ /* 0x000fe40006800000 */
[-C--:B------:R-:W-:Y:S02]  /*17790*/  ISETP.GE.AND P5, PT, R76, R237.reuse, PT ;  /* 0x000000ed4c00720c */ /* 0x080fe40003fa6270 */
[----:B------:R-:W-:Y:S02]  /*177a0*/  FSEL R151, R72, -INF , !P3 ;  /* 0xff80000048977808 */ /* 0x000fe40005800000 */
[----:B------:R-:W-:Y:S02]  /*177b0*/  ISETP.GE.AND P3, PT, R75, R237, PT ;  /* 0x000000ed4b00720c */ /* 0x000fe40003f66270 */
[----:B------:R-:W-:-:S02]  /*177c0*/  FSEL R51, R51, -INF , !P4 ;  /* 0xff80000033337808 */ /* 0x000fc40006000000 */
[----:B------:R-:W-:Y:S02]  /*177d0*/  FSEL R15, R88, -INF , P1 ;  /* 0xff800000580f7808 */ /* 0x000fe40000800000 */
[----:B------:R-:W-:Y:S02]  /*177e0*/  FSEL R13, R89, -INF , P0 ;  /* 0xff800000590d7808 */ /* 0x000fe40000000000 */
[----:B------:R-:W-:Y:S02]  /*177f0*/  ISETP.GE.AND P4, PT, R74, R237, PT ;  /* 0x000000ed4a00720c */ /* 0x000fe40003f86270 */
[-C--:B------:R-:W-:Y:S02]  /*17800*/  ISETP.GE.AND P1, PT, R69, R238.reuse, PT ;  /* 0x000000ee4500720c */ /* 0x080fe40003f26270 */
[----:B------:R-:W-:Y:S02]  /*17810*/  ISETP.GE.AND P0, PT, R67, R238, PT ;  /* 0x000000ee4300720c */ /* 0x000fe40003f06270 */
[----:B------:R-:W-:-:S02]  /*17820*/  FSEL R31, R31, -INF , !P5 ;  /* 0xff8000001f1f7808 */ /* 0x000fc40006800000 */
[-C--:B------:R-:W-:Y:S02]  /*17830*/  ISETP.GE.AND P5, PT, R73, R237.reuse, PT ;  /* 0x000000ed4900720c */ /* 0x080fe40003fa6270 */
[----:B------:R-:W-:Y:S02]  /*17840*/  FSEL R29, R29, -INF , !P3 ;  /* 0xff8000001d1d7808 */ /* 0x000fe40005800000 */
[----:B------:R-:W-:Y:S02]  /*17850*/  ISETP.GE.AND P3, PT, R71, R237, PT ;  /* 0x000000ed4700720c */ /* 0x000fe40003f66270 */
[----:B------:R-:W-:Y:S02]  /*17860*/  FSEL R11, R11, -INF , !P4 ;  /* 0xff8000000b0b7808 */ /* 0x000fe40006000000 */
[----:B------:R-:W-:Y:S02]  /*17870*/  FSEL R90, R90, -INF , P1 ;  /* 0xff8000005a5a7808 */ /* 0x000fe40000800000 */
[----:B------:R-:W-:-:S02]  /*17880*/  FSEL R96, R96, -INF , P0 ;  /* 0xff80000060607808 */ /* 0x000fc40000000000 */
[-C--:B------:R-:W-:Y:S02]  /*17890*/  ISETP.GE.AND P4, PT, R70, R237.reuse, PT ;  /* 0x000000ed4600720c */ /* 0x080fe40003f86270 */
[-C--:B------:R-:W-:Y:S02]  /*178a0*/  ISETP.GE.AND P1, PT, R36, R238.reuse, PT ;  /* 0x000000ee2400720c */ /* 0x080fe40003f26270 */
[----:B------:R-:W-:Y:S02]  /*178b0*/  ISETP.GE.AND P0, PT, R47, R238, PT ;  /* 0x000000ee2f00720c */ /* 0x000fe40003f06270 */
[----:B------:R-:W-:Y:S02]  /*178c0*/  FSEL R19, R19, -INF , !P5 ;  /* 0xff80000013137808 */ /* 0x000fe40006800000 */
[----:B------:R-:W-:Y:S02]  /*178d0*/  ISETP.GE.AND P5, PT, R69, R237, PT ;  /* 0x000000ed4500720c */ /* 0x000fe40003fa6270 */
[----:B------:R-:W-:-:S02]  /*178e0*/  FSEL R15, R15, -INF , !P3 ;  /* 0xff8000000f0f7808 */ /* 0x000fc40005800000 */
[-C--:B------:R-:W-:Y:S02]  /*178f0*/  ISETP.GE.AND P3, PT, R67, R237.reuse, PT ;  /* 0x000000ed4300720c */ /* 0x080fe40003f66270 */
[----:B------:R-:W-:Y:S02]  /*17900*/  FSEL R13, R13, -INF , !P4 ;  /* 0xff8000000d0d7808 */ /* 0x000fe40006000000 */
        /* <DEDUP_REMOVED lines=9> */
[----:B------:R-:W-:-:S02]  /*179a0*/  FSEL R82, R82, -INF , P1 ;  /* 0xff80000052527808 */ /* 0x000fc40000800000 */
[----:B------:R-:W-:Y:S02]  /*179b0*/  FSEL R83, R83, -INF , P0 ;  /* 0xff80000053537808 */ /* 0x000fe40000000000 */
[-C--:B------:R-:W-:Y:S02]  /*179c0*/  ISETP.GE.AND P0, PT, R44, R238.reuse, PT ;  /* 0x000000ee2c00720c */ /* 0x080fe40003f06270 */
[----:B------:R-:W-:Y:S02]  /*179d0*/  ISETP.GE.AND P1, PT, R50, R238, PT ;  /* 0x000000ee3200720c */ /* 0x000fe40003f26270 */
[----:B------:R-:W-:Y:S02]  /*179e0*/  FSEL R247, R82, -INF , !P3 ;  /* 0xff80000052f77808 */ /* 0x000fe40005800000 */
[----:B------:R-:W-:Y:S02]  /*179f0*/  ISETP.GE.AND P3, PT, R44, R237, PT ;  /* 0x000000ed2c00720c */ /* 0x000fe40003f66270 */
[----:B------:R-:W-:-:S02]  /*17a00*/  FSEL R103, R103, -INF , P0 ;  /* 0xff80000067677808 */ /* 0x000fc40000000000 */
[----:B------:R-:W-:Y:S02]  /*17a10*/  FSEL R102, R102, -INF , P1 ;  /* 0xff80000066667808 */ /* 0x000fe40000800000 */
[-C--:B------:R-:W-:Y:S02]  /*17a20*/  ISETP.GE.AND P1, PT, R41, R238.reuse, PT ;  /* 0x000000ee2900720c */ /* 0x080fe40003f26270 */
[----:B------:R-:W-:Y:S02]  /*17a30*/  FSEL R181, R103, -INF , !P3 ;  /* 0xff80000067b57808 */ /* 0x000fe40005800000 */
[----:B------:R-:W-:Y:S02]  /*17a40*/  ISETP.GE.AND P3, PT, R42, R238, PT ;  /* 0x000000ee2a00720c */ /* 0x000fe40003f66270 */
[----:B------:R-:W-:Y:S02]  /*17a50*/  FSEL R39, R80, -INF , !P4 ;  /* 0xff80000050277808 */ /* 0x000fe40006000000 */
[----:B------:R-:W-:-:S02]  /*17a60*/  FSEL R24, R24, -INF , P1 ;  /* 0xff80000018187808 */ /* 0x000fc40000800000 */
[-C--:B------:R-:W-:Y:S02]  /*17a70*/  ISETP.GE.AND P4, PT, R37, R237.reuse, PT ;  /* 0x000000ed2500720c */ /* 0x080fe40003f86270 */
[-C--:B------:R-:W-:Y:S02]  /*17a80*/  ISETP.GE.AND P1, PT, R42, R237.reuse, PT ;  /* 0x000000ed2a00720c */ /* 0x080fe40003f26270 */
[----:B------:R-:W-:Y:S02]  /*17a90*/  FSEL R16, R16, -INF , P3 ;  /* 0xff80000010107808 */ /* 0x000fe40001800000 */
[----:B------:R-:W-:Y:S02]  /*17aa0*/  FSEL R37, R81, -INF , !P5 ;  /* 0xff80000051257808 */ /* 0x000fe40006800000 */
[----:B------:R-:W-:Y:S02]  /*17ab0*/  ISETP.GE.AND P5, PT, R50, R237, PT ;  /* 0x000000ed3200720c */ /* 0x000fe40003fa6270 */
[----:B------:R-:W-:-:S02]  /*17ac0*/  ISETP.GE.AND P0, PT, R34, R238, PT ;  /* 0x000000ee2200720c */ /* 0x000fc40003f06270 */
[----:B------:R-:W-:Y:S02]  /*17ad0*/  FSEL R207, R16, -INF , !P1 ;  /* 0xff80000010cf7808 */ /* 0x000fe40004800000 */
[----:B------:R-:W-:Y:S02]  /*17ae0*/  FMNMX3.FTZ R16, R10, R33, R35, !PT ;  /* 0x000000210a107276 */ /* 0x000fe40007810023 */
[----:B------:R-:W-:Y:S02]  /*17af0*/  FSEL R245, R102, -INF , !P5 ;  /* 0xff80000066f57808 */ /* 0x000fe40006800000 */
[----:B------:R-:W-:Y:S02]  /*17b00*/  ISETP.GE.AND P5, PT, R34, R237, PT ;  /* 0x000000ed2200720c */ /* 0x000fe40003fa6270 */
[----:B------:R-:W-:Y:S02]  /*17b10*/  FSEL R25, R25, -INF , P0 ;  /* 0xff80000019197808 */ /* 0x000fe40000000000 */
[----:B------:R-:W-:-:S02]  /*17b20*/  ISETP.GE.AND P3, PT, R55, R238, PT ;  /* 0x000000ee3700720c */ /* 0x000fc40003f66270 */
[----:B------:R-:W-:Y:S02]  /*17b30*/  FMNMX3.FTZ R16, R16, R7, R27, !PT ;  /* 0x0000000710107276 */ /* 0x000fe4000781001b */
[----:B------:R-:W-:Y:S02]  /*17b40*/  FSEL R213, R25, -INF , !P5 ;  /* 0xff80000019d57808 */ /* 0x000fe40006800000 */
[----:B------:R-:W-:Y:S02]  /*17b50*/  ISETP.GE.AND P5, PT, R55, R237, PT ;  /* 0x000000ed3700720c */ /* 0x000fe40003fa6270 */
[----:B------:R-:W-:Y:S02]  /*17b60*/  FSEL R18, R18, -INF , P3 ;  /* 0xff80000012127808 */ /* 0x000fe40001800000 */
[----:B------:R-:W-:Y:S02]  /*17b70*/  FMNMX3.FTZ R16, R16, R23, R21, !PT ;  /* 0x0000001710107276 */ /* 0x000fe40007810015 */
[----:B------:R-:W-:-:S02]  /*17b80*/  ISETP.GE.AND P0, PT, R46, R238, PT ;  /* 0x000000ee2e00720c */ /* 0x000fc40003f06270 */
[----:B------:R-:W-:Y:S02]  /*17b90*/  ISETP.GE.AND P1, PT, R58, R238, PT ;  /* 0x000000ee3a00720c */ /* 0x000fe40003f26270 */
[----:B------:R-:W-:Y:S02]  /*17ba0*/  FSEL R191, R18, -INF , !P5 ;  /* 0xff80000012bf7808 */ /* 0x000fe40006800000 */
[----:B------:R-:W-:Y:S02]  /*17bb0*/  FMNMX3.FTZ R18, R16, R9, R38, !PT ;  /* 0x0000000910127276 */ /* 0x000fe40007810026 */
[----:B------:R-:W-:Y:S02]  /*17bc0*/  FSEL R17, R17, -INF , P0 ;  /* 0xff80000011117808 */ /* 0x000fe40000000000 */
[----:B------:R-:W-:Y:S02]  /*17bd0*/  FMNMX3.FTZ R16, R32, R51, R31, !PT ;  /* 0x0000003320107276 */ /* 0x000fe4000781001f */
[----:B------:R-:W-:-:S02]  /*17be0*/  ISETP.GE.AND P0, PT, R58, R237, PT ;  /* 0x000000ed3a00720c */ /* 0x000fc40003f06270 */
[----:B------:R-:W-:Y:S02]  /*17bf0*/  FSEL R26, R26, -INF , P1 ;  /* 0xff8000001a1a7808 */ /* 0x000fe40000800000 */
[----:B------:R-:W-:Y:S02]  /*17c00*/  FMNMX3.FTZ R16, R16, R29, R11, !PT ;  /* 0x0000001d10107276 */ /* 0x000fe4000781000b */
[----:B------:R-:W-:Y:S02]  /*17c10*/  FSEL R189, R26, -INF , !P0 ;  /* 0xff8000001abd7808 */ /* 0x000fe40004000000 */
[----:B------:R-:W-:Y:S02]  /*17c20*/  FSEL R179, R83, -INF , !P4 ;  /* 0xff80000053b37808 */ /* 0x000fe40006000000 */
[----:B------:R-:W-:Y:S02]  /*17c30*/  ISETP.GE.AND P0, PT, R66, R238, PT ;  /* 0x000000ee4200720c */ /* 0x000fe40003f06270 */
[----:B------:R-:W-:-:S02]  /*17c40*/  ISETP.GE.AND P4, PT, R41, R237, PT ;  /* 0x000000ed2900720c */ /* 0x000fc40003f86270 */
[----:B------:R-:W-:Y:S02]  /*17c50*/  FMNMX3.FTZ R16, R16, R19, R15, !PT ;  /* 0x0000001310107276 */ /* 0x000fe4000781000f */
[----:B------:R-:W-:Y:S02]  /*17c60*/  FSEL R165, R12, -INF , P0 ;  /* 0xff8000000ca57808 */ /* 0x000fe40000000000 */
[----:B------:R-:W-:Y:S02]  /*17c70*/  FSEL R215, R24, -INF , !P4 ;  /* 0xff80000018d77808 */ /* 0x000fe40006000000 */
[----:B------:R-:W-:Y:S02]  /*17c80*/  FMNMX3.FTZ R12, R18, R49, R45, !PT ;  /* 0x00000031120c7276 */ /* 0x000fe4000781002d */
[----:B------:R-:W-:Y:S02]  /*17c90*/  ISETP.GE.AND P4, PT, R46, R237, PT ;  /* 0x000000ed2e00720c */ /* 0x000fe40003f86270 */
[----:B------:R-:W-:-:S02]  /*17ca0*/  FMNMX3.FTZ R16, R16, R13, R36, !PT ;  /* 0x0000000d10107276 */ /* 0x000fc40007810024 */
[----:B------:R-:W-:Y:S02]  /*17cb0*/  FMNMX3.FTZ R12, R12, R43, R251, !PT ;  /* 0x0000002b0c0c7276 */ /* 0x000fe400078100fb */
[----:B------:R-:W-:Y:S02]  /*17cc0*/  FSEL R201, R17, -INF , !P4 ;  /* 0xff80000011c97808 */ /* 0x000fe40006000000 */
[----:B------:R-:W-:Y:S02]  /*17cd0*/  FMNMX3.FTZ R16, R16, R47, R39, !PT ;  /* 0x0000002f10107276 */ /* 0x000fe40007810027 */
[----:B------:R-:W-:Y:S02]  /*17ce0*/  ISETP.GE.AND P4, PT, R59, R238, PT ;  /* 0x000000ee3b00720c */ /* 0x000fe40003f86270 */
[----:B------:R-:W-:Y:S02]  /*17cf0*/  FMNMX3.FTZ R12, R12, R249, R177, !PT ;  /* 0x000000f90c0c7276 */ /* 0x000fe400078100b1 */
[----:B------:R-:W-:-:S02]  /*17d00*/  FMNMX3.FTZ R16, R16, R37, R247, !PT ;  /* 0x0000002510107276 */ /* 0x000fc400078100f7 */
[----:B------:R-:W-:Y:S02]  /*17d10*/  ISETP.GE.AND P1, PT, R65, R238, PT ;  /* 0x000000ee4100720c */ /* 0x000fe40003f26270 */
[----:B------:R-:W-:Y:S02]  /*17d20*/  FSEL R48, R48, -INF , P4 ;  /* 0xff80000030307808 */ /* 0x000fe40002000000 */
[----:B------:R-:W-:Y:S02]  /*17d30*/  ISETP.GE.AND P4, PT, R66, R237, PT ;  /* 0x000000ed4200720c */ /* 0x000fe40003f86270 */
[----:B------:R-:W-:Y:S02]  /*17d40*/  FMNMX3.FTZ R12, R12, R175, R243, !PT ;  /* 0x000000af0c0c7276 */ /* 0x000fe400078100f3 */
[----:B------:R-:W-:Y:S02]  /*17d50*/  FMNMX3.FTZ R16, R16, R179, R245, !PT ;  /* 0x000000b310107276 */ /* 0x000fe400078100f5 */
[----:B------:R-:W-:-:S02]  /*17d60*/  FSEL R28, R28, -INF , P1 ;  /* 0xff8000001c1c7808 */ /* 0x000fc40000800000 */
[-C--:B------:R-:W-:Y:S02]  /*17d70*/  ISETP.GE.AND P1, PT, R68, R238.reuse, PT ;  /* 0x000000ee4400720c */ /* 0x080fe40003f26270 */
[----:B------:R-:W-:Y:S02]  /*17d80*/  FSEL R165, R165, -INF , !P4 ;  /* 0xff800000a5a57808 */ /* 0x000fe40006000000 */
[----:B------:R-:W-:Y:S02]  /*17d90*/  ISETP.GE.AND P4, PT, R52, R238, PT ;  /* 0x000000ee3400720c */ /* 0x000fe40003f86270 */
[----:B------:R-:W-:Y:S02]  /*17da0*/  FMNMX3.FTZ R12, R12, R195, R241, !PT ;  /* 0x000000c30c0c7276 */ /* 0x000fe400078100f1 */
[----:B------:R-:W-:Y:S02]  /*17db0*/  ISETP.GE.AND P5, PT, R65, R237, PT ;  /* 0x000000ed4100720c */ /* 0x000fe40003fa6270 */
[----:B------:R-:W-:-:S02]  /*17dc0*/  FMNMX3.FTZ R16, R16, R181, R215, !PT ;  /* 0x000000b510107276 */ /* 0x000fc400078100d7 */
[-C--:B------:R-:W-:Y:S02]  /*17dd0*/  ISETP.GE.AND P3, PT, R59, R237.reuse, PT ;  /* 0x000000ed3b00720c */ /* 0x080fe40003f66270 */
[----:B------:R-:W-:Y:S02]  /*17de0*/  FSEL R14, R14, -INF , P1 ;  /* 0xff8000000e0e7808 */ /* 0x000fe40000800000 */
[----:B------:R-:W-:Y:S02]  /*17df0*/  ISETP.GE.AND P1, PT, R52, R237, PT ;  /* 0x000000ed3400720c */ /* 0x000fe40003f26270 */
[----:B------:R-:W-:Y:S02]  /*17e00*/  FMNMX3.FTZ R12, R12, R197, R205, !PT ;  /* 0x000000c50c0c7276 */ /* 0x000fe400078100cd */
[----:B------:R-:W-:Y:S02]  /*17e10*/  FSEL R4, R4, -INF , P4 ;  /* 0xff80000004047808 */ /* 0x000fe40002000000 */
[----:B------:R-:W-:-:S02]  /*17e20*/  FSEL R183, R28, -INF , !P5 ;  /* 0xff8000001cb77808 */ /* 0x000fc40006800000 */
[----:B------:R-:W-:Y:S02]  /*17e30*/  FMNMX3.FTZ R16, R16, R213, R207, !PT ;  /* 0x000000d510107276 */ /* 0x000fe400078100cf */
[----:B------:R-:W-:Y:S02]  /*17e40*/  ISETP.GE.AND P5, PT, R56, R238, PT ;  /* 0x000000ee3800720c */ /* 0x000fe40003fa6270 */
[----:B------:R-:W-:Y:S02]  /*17e50*/  FSEL R187, R48, -INF , !P3 ;  /* 0xff80000030bb7808 */ /* 0x000fe40005800000 */
[----:B------:R-:W-:Y:S02]  /*17e60*/  ISETP.GE.AND P3, PT, R68, R237, PT ;  /* 0x000000ed4400720c */ /* 0x000fe40003f66270 */
[----:B------:R-:W-:Y:S02]  /*17e70*/  FMNMX3.FTZ R12, R12, R203, R199, !PT ;  /* 0x000000cb0c0c7276 */ /* 0x000fe400078100c7 */
[----:B------:R-:W-:-:S02]  /*17e80*/  FSEL R159, R4, -INF , !P1 ;  /* 0xff800000049f7808 */ /* 0x000fc40004800000 */
[----:B------:R-:W-:Y:S02]  /*17e90*/  FMNMX3.FTZ R4, R16, R201, R191, !PT ;  /* 0x000000c910047276 */ /* 0x000fe400078100bf */
[----:B------:R-:W-:Y:S02]  /*17ea0*/  ISETP.GE.AND P0, PT, R56, R237, PT ;  /* 0x000000ed3800720c */ /* 0x000fe40003f06270 */
[----:B------:R-:W-:Y:S02]  /*17eb0*/  FSEL R5, R5, -INF , P5 ;  /* 0xff80000005057808 */ /* 0x000fe40002800000 */
[----:B------:R-:W-:Y:S02]  /*17ec0*/  FSEL R163, R14, -INF , !P3 ;  /* 0xff8000000ea37808 */ /* 0x000fe40005800000 */
[----:B------:R-:W-:Y:S02]  /*17ed0*/  FMNMX3.FTZ R12, R12, R193, R173, !PT ;  /* 0x000000c10c0c7276 */ /* 0x000fe400078100ad */
[----:B------:R-:W-:-:S02]  /*17ee0*/  ISETP.GE.AND P3, PT, R53, R238, PT ;  /* 0x000000ee3500720c */ /* 0x000fc40003f66270 */
[----:B------:R-:W-:Y:S02]  /*17ef0*/  FMNMX3.FTZ R4, R4, R189, R187, !PT ;  /* 0x000000bd04047276 */ /* 0x000fe400078100bb */
[----:B------:R-:W-:Y:S02]  /*17f00*/  FSEL R161, R5, -INF , !P0 ;  /* 0xff80000005a17808 */ /* 0x000fe40004000000 */
[-C--:B------:R-:W-:Y:S02]  /*17f10*/  ISETP.GE.AND P0, PT, R54, R238.reuse, PT ;  /* 0x000000ee3600720c */ /* 0x080fe40003f06270 */
[----:B------:R-:W-:Y:S02]  /*17f20*/  FMNMX3.FTZ R12, R12, R171, R169, !PT ;  /* 0x000000ab0c0c7276 */ /* 0x000fe400078100a9 */
[----:B------:R-:W-:Y:S02]  /*17f30*/  ISETP.GE.AND P5, PT, R53, R237, PT ;  /* 0x000000ed3500720c */ /* 0x000fe40003fa6270 */
[----:B------:R-:W-:-:S02]  /*17f40*/  ISETP.GE.AND P1, PT, R57, R238, PT ;  /* 0x000000ee3900720c */ /* 0x000fc40003f26270 */
[----:B------:R-:W-:Y:S02]  /*17f50*/  FSEL R6, R6, -INF , P3 ;  /* 0xff80000006067808 */ /* 0x000fe40001800000 */
[----:B------:R-:W-:Y:S02]  /*17f60*/  FMNMX3.FTZ R4, R4, R183, R165, !PT ;  /* 0x000000b704047276 */ /* 0x000fe400078100a5 */
[----:B------:R-:W-:Y:S02]  /*17f70*/  FSEL R147, R8, -INF , P0 ;  /* 0xff80000008937808 */ /* 0x000fe40000000000 */
[----:B------:R-:W-:Y:S02]  /*17f80*/  FMNMX3.FTZ R8, R12, R167, R157, !PT ;  /* 0x000000a70c087276 */ /* 0x000fe4000781009d */
[-C--:B------:R-:W-:Y:S02]  /*17f90*/  ISETP.GE.AND P4, PT, R54, R237.reuse, PT ;  /* 0x000000ed3600720c */ /* 0x080fe40003f86270 */
[----:B------:R-:W-:-:S02]  /*17fa0*/  ISETP.GE.AND P3, PT, R57, R237, PT ;  /* 0x000000ed3900720c */ /* 0x000fc40003f66270 */
[C---:B------:R-:W-:Y:S02]  /*17fb0*/  ISETP.GE.AND P0, PT, R77.reuse, R238, PT ;  /* 0x000000ee4d00720c */ /* 0x040fe40003f06270 */
[----:B------:R-:W-:Y:S02]  /*17fc0*/  FSEL R20, R20, -INF , P1 ;  /* 0xff80000014147808 */ /* 0x000fe40000800000 */
[----:B------:R-:W-:Y:S02]  /*17fd0*/  FSEL R149, R6, -INF , !P5 ;  /* 0xff80000006957808 */ /* 0x000fe40006800000 */
        /* <DEDUP_REMOVED lines=17> */
[----:B------:R-:W-:-:S05]  /*180f0*/  IMAD.IADD R22, R22, 0x1, R3 ;  /* 0x0000000116167824 */ /* 0x000fca00078e0203 */
[----:B------:R-:W-:-:S05]  /*18100*/  LEA R67, R22, UR6, 0x1 ;  /* 0x0000000616437c11 */ /* 0x000fca000f8e08ff */
[----:B------:R-:W-:Y:S01]  /*18110*/  IMAD.IADD R46, R172, 0x1, R67 ;  /* 0x00000001ac2e7824 */ /* 0x000fe200078e0243 */
[----:B------:R-:W-:Y:S01]  /*18120*/  LDSM.16.MT88.4 R124, [R67+0xc000] ;  /* 0x00c00000437c783b */ /* 0x000fe20000004200 */
[----:B-1----:R-:W-:Y:S02]  /*18130*/  FMNMX.FTZ R134, R17, R134, !PT ;  /* 0x0000008611867209 */ /* 0x002fe40007810000 */
[----:B------:R-:W-:Y:S01]  /*18140*/  IMAD.IADD R41, R64, 0x1, R46 ;  /* 0x0000000140297824 */ /* 0x000fe200078e022e */
[----:B------:R-:W-:Y:S01]  /*18150*/  LDSM.16.MT88.4 R108, [R46+0xc000] ;  /* 0x00c000002e6c783b */ /* 0x000fe20000004200 */
[----:B------:R-:W-:Y:S01]  /*18160*/  FSETP.NEU.FTZ.AND P0, PT, R134, -INF , PT ;  /* 0xff8000008600780b */ /* 0x000fe20003f1d000 */
[----:B---3--:R-:W-:Y:S02]  /*18170*/  FMUL.FTZ R144, R141, R134 ;  /* 0x000000868d907220 */ /* 0x008fe40000410000 */
[----:B------:R-:W1:Y:S01]  /*18180*/  LDSM.16.MT88.4 R100, [R41+0xc000] ;  /* 0x00c000002964783b */ /* 0x000e620000004200 */
[----:B--2---:R-:W-:-:S02]  /*18190*/  FMNMX.FTZ R3, R5, R4, !PT ;  /* 0x0000000405037209 */ /* 0x004fc40007810000 */
[----:B------:R-:W-:Y:S01]  /*181a0*/  FSEL R144, R144, RZ, P0 ;  /* 0x000000ff90907208 */ /* 0x000fe20000000000 */
[----:B------:R-:W-:Y:S01]  /*181b0*/  IMAD.IADD R142, R64, 0x1, R67 ;  /* 0x00000001408e7824 */ /* 0x000fe200078e0243 */
[----:B------:R-:W-:Y:S01]  /*181c0*/  FSETP.NEU.FTZ.AND P0, PT, R3, -INF , PT ;  /* 0xff8000000300780b */ /* 0x000fe20003f1d000 */
[----:B------:R-:W-:Y:S01]  /*181d0*/  FMUL.FTZ R140, R141, R3 ;  /* 0x000000038d8c7220 */ /* 0x000fe20000410000 */
[----:B------:R-:W-:Y:S01]  /*181e0*/  LDSM.16.MT88.4 R92, [R67+0x10000] ;  /* 0x01000000435c783b */ /* 0x000fe20000004200 */
[----:B------:R-:W-:-:S03]  /*181f0*/  FFMA.FTZ R65, R7, R141, -R144 ;  /* 0x0000008d07417223 */ /* 0x000fc60000010890 */
[----:B------:R-:W-:Y:S01]  /*18200*/  FSEL R140, R140, RZ, P0 ;  /* 0x000000ff8c8c7208 */ /* 0x000fe20000000000 */
[----:B------:R-:W2:Y:S01]  /*18210*/  LDSM.16.MT88.4 R116, [R142+0xc000] ;  /* 0x00c000008e74783b */ /* 0x000ea20000004200 */
[-CC-:B------:R-:W-:Y:S01]  /*18220*/  FFMA.FTZ R139, R10, R141.reuse, -R144.reuse ;  /* 0x0000008d0a8b7223 */ /* 0x180fe20000010890 */
[-CC-:B------:R-:W-:Y:S02]  /*18230*/  FFMA.FTZ R138, R33, R141.reuse, -R144.reuse ;  /* 0x0000008d218a7223 */ /* 0x180fe40000010890 */
[----:B------:R-:W3:Y:S01]  /*18240*/  LDSM.16.MT88.4 R84, [R142+0x10000] ;  /* 0x010000008e54783b */ /* 0x000ee20000004200 */
[-C--:B------:R-:W-:Y:S01]  /*18250*/  FFMA.FTZ R66, R35, R141.reuse, -R144 ;  /* 0x0000008d23427223 */ /* 0x080fe20000010890 */
[-CC-:B------:R-:W-:Y:S02]  /*18260*/  FFMA.FTZ R137, R32, R141.reuse, -R140.reuse ;  /* 0x0000008d20897223 */ /* 0x180fe4000001088c */
[----:B------:R-:W4:Y:S01]  /*18270*/  LDSM.16.MT88.4 R76, [R46+0x10000] ;  /* 0x010000002e4c783b */ /* 0x000f220000004200 */
[-CC-:B------:R-:W-:Y:S01]  /*18280*/  FFMA.FTZ R136, R51, R141.reuse, -R140.reuse ;  /* 0x0000008d33887223 */ /* 0x180fe2000001088c */
[-CC-:B------:R-:W-:Y:S01]  /*18290*/  FFMA.FTZ R64, R31, R141.reuse, -R140.reuse ;  /* 0x0000008d1f407223 */ /* 0x180fe2000001088c */
[-C--:B------:R-:W-:Y:S01]  /*182a0*/  FFMA.FTZ R59, R29, R141.reuse, -R140 ;  /* 0x0000008d1d3b7223 */ /* 0x080fe2000001088c */
[----:B------:R-:W5:Y:S01]  /*182b0*/  LDSM.16.MT88.4 R4, [R41+0x10000] ;  /* 0x010000002904783b */ /* 0x000f620000004200 */
[----:B------:R-:W-:Y:S01]  /*182c0*/  MUFU.EX2 R139, R139 ;  /* 0x0000008b008b7308 */ /* 0x000fe20000000800 */
[-C--:B------:R-:W-:Y:S01]  /*182d0*/  FFMA.FTZ R53, R9, R141.reuse, -R144 ;  /* 0x0000008d09357223 */ /* 0x080fe20000010890 */
[----:B------:R-:W-:-:S02]  /*182e0*/  FFMA.FTZ R56, R11, R141, -R140 ;  /* 0x0000008d0b387223 */ /* 0x000fc4000001088c */
[----:B------:R-:W-:Y:S01]  /*182f0*/  MUFU.EX2 R65, R65 ;  /* 0x0000004100417308 */ /* 0x000fe20000000800 */
[----:B------:R-:W5:Y:S03]  /*18300*/  LDSM.16.MT88.4 R8, [R41+0xc800] ;  /* 0x00c800002908783b */ /* 0x000f660000004200 */
[----:B------:R-:W1:Y:S01]  /*18310*/  MUFU.EX2 R138, R138 ;  /* 0x0000008a008a7308 */ /* 0x000e620000000800 */
[-CC-:B------:R-:W-:Y:S01]  /*18320*/  FFMA.FTZ R58, R27, R141.reuse, -R144.reuse ;  /* 0x0000008d1b3a7223 */ /* 0x180fe20000010890 */
[-CC-:B------:R-:W-:Y:S01]  /*18330*/  FFMA.FTZ R57, R23, R141.reuse, -R144.reuse ;  /* 0x0000008d17397223 */ /* 0x180fe20000010890 */
[-C--:B------:R-:W-:Y:S01]  /*18340*/  FFMA.FTZ R54, R21, R141.reuse, -R144 ;  /* 0x0000008d15367223 */ /* 0x080fe20000010890 */
[----:B------:R-:W2:Y:S01]  /*18350*/  MUFU.EX2 R66, R66 ;  /* 0x0000004200427308 */ /* 0x000ea20000000800 */
[-CC-:B------:R-:W-:Y:S01]  /*18360*/  FFMA.FTZ R55, R19, R141.reuse, -R140.reuse ;  /* 0x0000008d13377223 */ /* 0x180fe2000001088c */
[-CC-:B------:R-:W-:Y:S01]  /*18370*/  FFMA.FTZ R52, R15, R141.reuse, -R140.reuse ;  /* 0x0000008d0f347223 */ /* 0x180fe2000001088c */
[----:B------:R-:W5:Y:S01]  /*18380*/  LDSM.16.MT88.4 R32, [R142+0xc800] ;  /* 0x00c800008e20783b */ /* 0x000f620000004200 */
[----:B------:R-:W-:Y:S01]  /*18390*/  MUFU.EX2 R137, R137 ;  /* 0x0000008900897308 */ /* 0x000fe20000000800 */
[----:B------:R-:W-:-:S02]  /*183a0*/  FFMA.FTZ R51, R13, R141, -R140 ;  /* 0x0000008d0d337223 */ /* 0x000fc4000001088c */
[----:B------:R-:W5:Y:S01]  /*183b0*/  LDSM.16.MT88.4 R12, [R46+0x10800] ;  /* 0x010800002e0c783b */ /* 0x000f620000004200 */
[----:B------:R-:W3:Y:S03]  /*183c0*/  MUFU.EX2 R136, R136 ;  /* 0x0000008800887308 */ /* 0x000ee60000000800 */
[----:B------:R-:W-:Y:S01]  /*183d0*/  LDSM.16.MT88.4 R28, [R142+0x10800] ;  /* 0x010800008e1c783b */ /* 0x000fe20000004200 */
        /* <DEDUP_REMOVED lines=8> */
[----:B------:R-:W1:Y:S01]  /*18460*/  MUFU.EX2 R57, R57 ;  /* 0x0000003900397308 */ /* 0x000e620000000800 */
[----:B------:R-:W-:Y:S01]  /*18470*/  LDSM.16.MT88.4 R20, [R46+0xc800] ;  /* 0x00c800002e14783b */ /* 0x000fe20000004200 */
[----:B----4-:R-:W-:Y:S02]  /*18480*/  F2FP.F16.F32.PACK_AB R71, R59, R64 ;  /* 0x000000403b47723e */ /* 0x010fe400000000ff */
[----:B------:R-:W-:Y:S04]  /*18490*/  MUFU.EX2 R54, R54 ;  /* 0x0000003600367308 */ /* 0x000fe80000000800 */
        /* <DEDUP_REMOVED lines=42> */
[C---:B-1----:R-:W-:Y:S01]  /*18740*/  HMMA.16816.F32 R72, R4.reuse, R8, R72 ;  /* 0x000000080448723c */ /* 0x042fe20000001848 */
[----:B------:R-:W-:Y:S01]  /*18750*/  MUFU.EX2 R50, R50 ;  /* 0x0000003200327308 */ /* 0x000fe20000000800 */
[----:B------:R-:W-:Y:S06]  /*18760*/  LDSM.16.MT88.4 R36, [R41+0x11000] ;  /* 0x011000002924783b */ /* 0x000fec0000004200 */
[C---:B------:R-:W-:Y:S01]  /*18770*/  HMMA.16816.F32 R68, R4.reuse, R10, R68 ;  /* 0x0000000a0444723c */ /* 0x040fe20000001844 */
[----:B------:R-:W1:Y:S01]  /*18780*/  LDSM.16.MT88.4 R8, [R46+0x11000] ;  /* 0x011000002e08783b */ /* 0x000e620000004200 */
[----:B------:R-:W4:Y:S04]  /*18790*/  MUFU.EX2 R49, R49 ;  /* 0x0000003100317308 */ /* 0x000f280000000800 */
[----:B------:R-:W-:Y:S04]  /*187a0*/  MUFU.EX2 R45, R45 ;  /* 0x0000002d002d7308 */ /* 0x000fe80000000800 */
[----:B------:R-:W5:Y:S01]  /*187b0*/  MUFU.EX2 R44, R44 ;  /* 0x0000002c002c7308 */ /* 0x000f620000000800 */
[C---:B------:R-:W-:Y:S03]  /*187c0*/  HMMA.16816.F32 R96, R4.reuse, R16, R96 ;  /* 0x000000100460723c */ /* 0x040fe60000001860 */
[----:B------:R-:W-:Y:S04]  /*187d0*/  MUFU.EX2 R48, R48 ;  /* 0x0000003000307308 */ /* 0x000fe80000000800 */
[----:B------:R-:W2:Y:S04]  /*187e0*/  MUFU.EX2 R47, R47 ;  /* 0x0000002f002f7308 */ /* 0x000ea80000000800 */
[----:B------:R-:W-:Y:S04]  /*187f0*/  MUFU.EX2 R43, R43 ;  /* 0x0000002b002b7308 */ /* 0x000fe80000000800 */
[----:B------:R-:W3:Y:S01]  /*18800*/  MUFU.EX2 R42, R42 ;  /* 0x0000002a002a7308 */ /* 0x000ee20000000800 */
        /* <DEDUP_REMOVED lines=10> */
[----:B------:R-:W1:Y:S01]  /*188b0*/  LDSM.16.MT88.4 R20, [R46+0xd000] ;  /* 0x00d000002e14783b */ /* 0x000e620000004200 */
[----:B----4-:R-:W-:-:S02]  /*188c0*/  F2FP.F16.F32.PACK_AB R4, R49, R50 ;  /* 0x000000323104723e */ /* 0x010fc400000000ff */
[----:B-----5:R-:W-:Y:S02]  /*188d0*/  F2FP.F16.F32.PACK_AB R6, R44, R45 ;  /* 0x0000002d2c06723e */ /* 0x020fe400000000ff */
[----:B--2---:R-:W-:Y:S02]  /*188e0*/  F2FP.F16.F32.PACK_AB R5, R47, R48 ;  /* 0x000000302f05723e */ /* 0x004fe400000000ff */
[----:B---3--:R-:W-:-:S07]  /*188f0*/  F2FP.F16.F32.PACK_AB R7, R42, R43 ;  /* 0x0000002b2a07723e */ /* 0x008fce00000000ff */
[----:B------:R-:W-:Y:S01]  /*18900*/  HMMA.16816.F32 R120, R4, R32, R120 ;  /* 0x000000200478723c */ /* 0x000fe20000001878 */
[----:B------:R-:W-:-:S07]  /*18910*/  FFMA.FTZ R148, R175, R141, -R144 ;  /* 0x0000008daf947223 */ /* 0x000fce0000010890 */
[C---:B------:R-:W-:Y:S01]  /*18920*/  HMMA.16816.F32 R116, R4.reuse, R34, R116 ;  /* 0x000000220474723c */ /* 0x040fe20000001874 */
[----:B------:R-:W2:Y:S07]  /*18930*/  LDSM.16.MT88.4 R32, [R142+0xd800] ;  /* 0x00d800008e20783b */ /* 0x000eae0000004200 */
[----:B------:R-:W-:Y:S01]  /*18940*/  HMMA.16816.F32 R96, R4, R12, R96 ;  /* 0x0000000c0460723c */ /* 0x000fe20000001860 */
[----:B------:R-:W-:-:S04]  /*18950*/  FFMA.FTZ R12, R177, R141, -R144 ;  /* 0x0000008db10c7223 */ /* 0x000fc80000010890 */
[----:B------:R3:W-:Y:S03]  /*18960*/  MUFU.EX2 R175, R12 ;  /* 0x0000000c00af7308 */ /* 0x0007e60000000800 */
[C---:B------:R-:W-:Y:S01]  /*18970*/  HMMA.16816.F32 R92, R4.reuse, R14, R92 ;  /* 0x0000000e045c723c */ /* 0x040fe2000000185c */
[-C--:B------:R-:W-:Y:S01]  /*18980*/  FFMA.FTZ R146, R251, R141.reuse, -R144 ;  /* 0x0000008dfb927223 */ /* 0x080fe20000010890 */
[-CC-:B------:R-:W-:Y:S01]  /*18990*/  FFMA.FTZ R152, R179, R141.reuse, -R140.reuse ;  /* 0x0000008db3987223 */ /* 0x180fe2000001088c */
[-CC-:B------:R-:W-:Y:S01]  /*189a0*/  FFMA.FTZ R150, R245, R141.reuse, -R140.reuse ;  /* 0x0000008df5967223 */ /* 0x180fe2000001088c */
[-C--:B------:R-:W-:Y:S01]  /*189b0*/  FFMA.FTZ R181, R181, R141.reuse, -R140 ;  /* 0x0000008db5b57223 */ /* 0x080fe2000001088c */
[----:B---3--:R-:W3:Y:S01]  /*189c0*/  LDSM.16.MT88.4 R12, [R67+0x11800] ;  /* 0x01180000430c783b */ /* 0x008ee20000004200 */
[-C--:B------:R-:W-:Y:S01]  /*189d0*/  FFMA.FTZ R249, R249, R141.reuse, -R144 ;  /* 0x0000008df9f97223 */ /* 0x080fe20000010890 */
[----:B------:R-:W-:Y:S01]  /*189e0*/  FFMA.FTZ R247, R247, R141, -R140 ;  /* 0x0000008df7f77223 */ /* 0x000fe2000001088c */
[C---:B-1----:R-:W-:Y:S01]  /*189f0*/  HMMA.16816.F32 R80, R4.reuse, R8, R80 ;  /* 0x000000080450723c */ /* 0x042fe20000001850 */
[----:B------:R-:W-:Y:S07]  /*18a00*/  MUFU.EX2 R146, R146 ;  /* 0x0000009200927308 */ /* 0x000fee0000000800 */
[C---:B------:R-:W-:Y:S01]  /*18a10*/  HMMA.16816.F32 R76, R4.reuse, R10, R76 ;  /* 0x0000000a044c723c */ /* 0x040fe2000000184c */
[----:B------:R-:W1:Y:S01]  /*18a20*/  LDSM.16.MT88.4 R8, [R46+0x11800] ;  /* 0x011800002e08783b */ /* 0x000e620000004200 */
[----:B------:R-:W4:Y:S04]  /*18a30*/  MUFU.EX2 R177, R249 ;  /* 0x000000f900b17308 */ /* 0x000f280000000800 */
[----:B------:R-:W5:Y:S04]  /*18a40*/  MUFU.EX2 R148, R148 ;  /* 0x0000009400947308 */ /* 0x000f680000000800 */
[----:B------:R-:W-:Y:S04]  /*18a50*/  MUFU.EX2 R179, R247 ;  /* 0x000000f700b37308 */ /* 0x000fe80000000800 */
[----:B------:R-:W2:Y:S04]  /*18a60*/  MUFU.EX2 R152, R152 ;  /* 0x0000009800987308 */ /* 0x000ea80000000800 */
[----:B------:R-:W-:Y:S04]  /*18a70*/  MUFU.EX2 R150, R150 ;  /* 0x0000009600967308 */ /* 0x000fe80000000800 */
[----:B------:R-:W3:Y:S01]  /*18a80*/  MUFU.EX2 R181, R181 ;  /* 0x000000b500b57308 */ /* 0x000ee20000000800 */
        /* <DEDUP_REMOVED lines=14> */
[----:B----4-:R-:W-:-:S02]  /*18b70*/  F2FP.F16.F32.PACK_AB R4, R177, R146 ;  /* 0x00000092b104723e */ /* 0x010fc400000000ff */
[----:B-----5:R-:W-:Y:S02]  /*18b80*/  F2FP.F16.F32.PACK_AB R6, R148, R175 ;  /* 0x000000af9406723e */ /* 0x020fe400000000ff */
[----:B--2---:R-:W-:Y:S02]  /*18b90*/  F2FP.F16.F32.PACK_AB R5, R152, R179 ;  /* 0x000000b39805723e */ /* 0x004fe400000000ff */
[----:B---3--:R-:W-:-:S07]  /*18ba0*/  F2FP.F16.F32.PACK_AB R7, R181, R150 ;  /* 0x00000096b507723e */ /* 0x008fce00000000ff */
[C---:B------:R-:W-:Y:S08]  /*18bb0*/  HMMA.16816.F32 R120, R4.reuse, R32, R120 ;  /* 0x000000200478723c */ /* 0x040ff00000001878 */
[C---:B------:R-:W-:Y:S01]  /*18bc0*/  HMMA.16816.F32 R116, R4.reuse, R34, R116 ;  /* 0x000000220474723c */ /* 0x040fe20000001874 */
[----:B------:R-:W2:Y:S07]  /*18bd0*/  LDSM.16.MT88.4 R32, [R41+0x11800] ;  /* 0x011800002920783b */ /* 0x000eae0000004200 */
[C---:B------:R-:W-:Y:S08]  /*18be0*/  HMMA.16816.F32 R96, R4.reuse, R12, R96 ;  /* 0x0000000c0460723c */ /* 0x040ff00000001860 */
[----:B------:R-:W-:Y:S01]  /*18bf0*/  HMMA.16816.F32 R92, R4, R14, R92 ;  /* 0x0000000e045c723c */ /* 0x000fe2000000185c */
[----:B------:R-:W3:Y:S01]  /*18c00*/  LDSM.16.MT88.4 R12, [R41+0xe000] ;  /* 0x00e00000290c783b */ /* 0x000ee20000004200 */
[----:B------:R-:W-:-:S06]  /*18c10*/  FFMA.FTZ R154, R195, R141, -R144 ;  /* 0x0000008dc39a7223 */ /* 0x000fcc0000010890 */
[----:B-1----:R-:W-:Y:S01]  /*18c20*/  HMMA.16816.F32 R80, R4, R8, R80 ;  /* 0x000000080450723c */ /* 0x002fe20000001850 */
[-C--:B------:R-:W-:Y:S01]  /*18c30*/  FFMA.FTZ R156, R197, R141.reuse, -R144 ;  /* 0x0000008dc59c7223 */ /* 0x080fe20000010890 */
[----:B------:R-:W-:-:S06]  /*18c40*/  FFMA.FTZ R158, R215, R141, -R140 ;  /* 0x0000008dd79e7223 */ /* 0x000fcc000001088c */
[C---:B------:R-:W-:Y:S01]  /*18c50*/  HMMA.16816.F32 R76, R4.reuse, R10, R76 ;  /* 0x0000000a044c723c */ /* 0x040fe2000000184c */
[----:B------:R-:W1:Y:S01]  /*18c60*/  LDSM.16.MT88.4 R8, [R67+0x12000] ;  /* 0x012000004308783b */ /* 0x000e620000004200 */
        /* <DEDUP_REMOVED lines=15> */
[----:B------:R-:W1:Y:S01]  /*18d60*/  MUFU.EX2 R160, R160 ;  /* 0x000000a000a07308 */ /* 0x000e620000000800 */
[----:B--2---:R-:W2:Y:S01]  /*18d70*/  LDSM.16.MT88.4 R36, [R46+0x12000] ;  /* 0x012000002e24783b */ /* 0x004ea20000004200 */
        /* <DEDUP_REMOVED lines=17> */
[----:B-1----:R-:W-:Y:S01]  /*18e90*/  F2FP.F16.F32.PACK_AB R7, R160, R201 ;  /* 0x000000c9a007723e */ /* 0x002fe200000000ff */
[-CC-:B------:R-:W-:Y:S01]  /*18ea0*/  FFMA.FTZ R203, R203, R141.reuse, -R144.reuse ;  /* 0x0000008dcbcb7223 */ /* 0x180fe20000010890 */
[-C--:B------:R-:W-:Y:S01]  /*18eb0*/  FFMA.FTZ R193, R193, R141.reuse, -R144 ;  /* 0x0000008dc1c17223 */ /* 0x080fe20000010890 */
[-CC-:B------:R-:W-:Y:S01]  /*18ec0*/  FFMA.FTZ R189, R189, R141.reuse, -R140.reuse ;  /* 0x0000008dbdbd7223 */ /* 0x180fe2000001088c */
[-CC-:B------:R-:W-:Y:S01]  /*18ed0*/  FFMA.FTZ R183, R183, R141.reuse, -R140.reuse ;  /* 0x0000008db7b77223 */ /* 0x180fe2000001088c */
[----:B------:R-:W-:Y:S02]  /*18ee0*/  LDSM.16.MT88.4 R32, [R142+0xe800] ;  /* 0x00e800008e20783b */ /* 0x000fe40000004200 */
[C---:B------:R-:W-:Y:S08]  /*18ef0*/  HMMA.16816.F32 R104, R4.reuse, R12, R104 ;  /* 0x0000000c0468723c */ /* 0x040ff00000001868 */
[C---:B------:R-:W-:Y:S01]  /*18f00*/  HMMA.16816.F32 R100, R4.reuse, R14, R100 ;  /* 0x0000000e0464723c */ /* 0x040fe20000001864 */
[----:B------:R-:W1:Y:S07]  /*18f10*/  LDSM.16.MT88.4 R12, [R41+0x12000] ;  /* 0x01200000290c783b */ /* 0x000e6e0000004200 */
[C---:B------:R-:W-:Y:S08]  /*18f20*/  HMMA.16816.F32 R96, R4.reuse, R8, R96 ;  /* 0x000000080460723c */ /* 0x040ff00000001860 */
[C---:B------:R-:W-:Y:S01]  /*18f30*/  HMMA.16816.F32 R92, R4.reuse, R10, R92 ;  /* 0x0000000a045c723c */ /* 0x040fe2000000185c */
[----:B------:R-:W3:Y:S07]  /*18f40*/  LDSM.16.MT88.4 R8, [R41+0xe800] ;  /* 0x00e800002908783b */ /* 0x000eee0000004200 */
[C---:B--2---:R-:W-:Y:S01]  /*18f50*/  HMMA.16816.F32 R80, R4.reuse, R36, R80 ;  /* 0x000000240450723c */ /* 0x044fe20000001850 */
[----:B------:R-:W-:Y:S01]  /*18f60*/  FFMA.FTZ R36, R187, R141, -R140 ;  /* 0x0000008dbb247223 */ /* 0x000fe2000001088c */
[----:B------:R-:W-:Y:S04]  /*18f70*/  MUFU.EX2 R162, R162 ;  /* 0x000000a200a27308 */ /* 0x000fe80000000800 */
[----:B------:R-:W2:Y:S02]  /*18f80*/  MUFU.EX2 R199, R203 ;  /* 0x000000cb00c77308 */ /* 0x000ea40000000800 */
        /* <DEDUP_REMOVED lines=20> */
[----:B------:R-:W-:Y:S01]  /*190d0*/  HMMA.16816.F32 R68, R4, R14, R68 ;  /* 0x0000000e0444723c */ /* 0x000fe20000001844 */
[----:B--2---:R-:W-:Y:S01]  /*190e0*/  F2FP.F16.F32.PACK_AB R4, R199, R162 ;  /* 0x000000a2c704723e */ /* 0x004fe200000000ff */
        /* <DEDUP_REMOVED lines=12> */
[-CC-:B------:R-:W-:Y:S01]  /*191b0*/  FFMA.FTZ R38, R173, R141.reuse, -R144.reuse ;  /* 0x0000008dad267223 */ /* 0x180fe20000010890 */
[-C--:B------:R-:W-:Y:S01]  /*191c0*/  FFMA.FTZ R168, R167, R141.reuse, -R144 ;  /* 0x0000008da7a87223 */ /* 0x080fe20000010890 */
[----:B------:R3:W-:Y:S01]  /*191d0*/  MUFU.EX2 R169, R170 ;  /* 0x000000aa00a97308 */ /* 0x0007e20000000800 */
[-CC-:B------:R-:W-:Y:S01]  /*191e0*/  FFMA.FTZ R174, R159, R141.reuse, -R140.reuse ;  /* 0x0000008d9fae7223 */ /* 0x180fe2000001088c */
[-CC-:B------:R-:W-:Y:S01]  /*191f0*/  FFMA.FTZ R165, R165, R141.reuse, -R140.reuse ;  /* 0x0000008da5a57223 */ /* 0x180fe2000001088c */
[-CC-:B------:R-:W-:Y:S01]  /*19200*/  FFMA.FTZ R161, R161, R141.reuse, -R140.reuse ;  /* 0x0000008da1a17223 */ /* 0x180fe2000001088c */
[C---:B------:R-:W-:Y:S01]  /*19210*/  HMMA.16816.F32 R96, R4.reuse, R16, R96 ;  /* 0x000000100460723c */ /* 0x040fe20000001860 */
[----:B------:R-:W4:Y:S07]  /*19220*/  MUFU.EX2 R38, R38 ;  /* 0x0000002600267308 */ /* 0x000f2e0000000800 */
[----:B-1----:R-:W-:Y:S01]  /*19230*/  HMMA.16816.F32 R72, R4, R8, R72 ;  /* 0x000000080448723c */ /* 0x002fe20000001848 */
[----:B---3--:R-:W-:-:S07]  /*19240*/  FFMA.FTZ R170, R163, R141, -R140 ;  /* 0x0000008da3aa7223 */ /* 0x008fce000001088c */
[C---:B------:R-:W-:Y:S01]  /*19250*/  HMMA.16816.F32 R68, R4.reuse, R10, R68 ;  /* 0x0000000a0444723c */ /* 0x040fe20000001844 */
[----:B------:R-:W1:Y:S01]  /*19260*/  LDSM.16.MT88.4 R8, [R46+0x13000] ;  /* 0x013000002e08783b */ /* 0x000e620000004200 */
[----:B------:R-:W-:Y:S06]  /*19270*/  MUFU.EX2 R167, R171 ;  /* 0x000000ab00a77308 */ /* 0x000fec0000000800 */
[C---:B------:R-:W-:Y:S01]  /*19280*/  HMMA.16816.F32 R92, R4.reuse, R18, R92 ;  /* 0x00000012045c723c */ /* 0x040fe2000000185c */
[----:B------:R-:W3:Y:S01]  /*19290*/  LDSM.16.MT88.4 R16, [R41+0xf000] ;  /* 0x00f000002910783b */ /* 0x000ee20000004200 */
[----:B------:R-:W5:Y:S06]  /*192a0*/  MUFU.EX2 R168, R168 ;  /* 0x000000a800a87308 */ /* 0x000f6c0000000800 */
[C---:B------:R-:W-:Y:S01]  /*192b0*/  HMMA.16816.F32 R80, R4.reuse, R12, R80 ;  /* 0x0000000c0450723c */ /* 0x040fe20000001850 */
[----:B------:R-:W-:Y:S04]  /*192c0*/  MUFU.EX2 R163, R165 ;  /* 0x000000a500a37308 */ /* 0x000fe80000000800 */
[----:B------:R-:W2:Y:S03]  /*192d0*/  MUFU.EX2 R170, R170 ;  /* 0x000000aa00aa7308 */ /* 0x000ea60000000800 */
[C---:B------:R-:W-:Y:S01]  /*192e0*/  HMMA.16816.F32 R76, R4.reuse, R14, R76 ;  /* 0x0000000e044c723c */ /* 0x040fe2000000184c */
[----:B------:R-:W3:Y:S01]  /*192f0*/  LDSM.16.MT88.4 R12, [R67+0x13000] ;  /* 0x01300000430c783b */ /* 0x000ee20000004200 */
[----:B------:R-:W-:Y:S04]  /*19300*/  MUFU.EX2 R159, R161 ;  /* 0x000000a1009f7308 */ /* 0x000fe80000000800 */
[----:B------:R-:W1:Y:S02]  /*19310*/  MUFU.EX2 R174, R174 ;  /* 0x000000ae00ae7308 */ /* 0x000e640000000800 */
        /* <DEDUP_REMOVED lines=209> */
.L_x_3651:
        /* <DEDUP_REMOVED lines=8> */
.L_x_3652:
[----:B------:R-:W-:Y:S05]  /*1a0b0*/  BSYNC.RECONVERGENT B0 ;  /* 0x0000000000007941 */ /* 0x000fea0003800200 */
.L_x_3650:
[-C--:B------:R-:W-:Y:S02]  /*1a0c0*/  ISETP.GE.AND P1, PT, R0, R229.reuse, PT ;  /* 0x000000e50000720c */ /* 0x080fe40003f26270 */
[----:B------:R-:W-:Y:S02]  /*1a0d0*/  SHF.L.U32 R5, R220, 0x5, RZ ;  /* 0x00000005dc057819 */ /* 0x000fe400000006ff */
[----:B------:R-:W-:Y:S02]  /*1a0e0*/  ISETP.GE.AND P0, PT, R40, R229, PT ;  /* 0x000000e52800720c */ /* 0x000fe40003f06270 */
[----:B------:R-:W-:Y:S02]  /*1a0f0*/  SHF.L.U64.HI R4, R220, 0x5, R221 ;  /* 0x00000005dc047819 */ /* 0x000fe400000102dd */
[----:B------:R-:W-:Y:S02]  /*1a100*/  IADD3 R12, P4, PT, R5, R224, RZ ;  /* 0x000000e0050c7210 */ /* 0x000fe40007f9e0ff */
[----:B------:R-:W-:-:S02]  /*1a110*/  SHF.R.U32.HI R211, RZ, 0x1, R208 ;  /* 0x00000001ffd37819 */ /* 0x000fc400000116d0 */
[----:B------:R-:W-:Y:S01]  /*1a120*/  IADD3.X R13, PT, PT, R4, R225, RZ, P4, !PT ;  /* 0x000000e1040d7210 */ /* 0x000fe200027fe4ff */
[----:B------:R-:W-:Y:S01]  /*1a130*/  @!PT LDS RZ, [RZ] ;  /* 0x00000000fffff984 */ /* 0x000fe20000000800 */
[----:B------:R-:W-:Y:S01]  /*1a140*/  @!PT LDS RZ, [RZ] ;  /* 0x00000000fffff984 */ /* 0x000fe20000000800 */
[----:B------:R-:W-:Y:S01]  /*1a150*/  @!PT LDS RZ, [RZ] ;  /* 0x00000000fffff984 */ /* 0x000fe20000000800 */
[----:B------:R-:W-:Y:S01]  /*1a160*/  @!P1 LDGSTS.E.BYPASS.LTC128B.128 [R63+0xc000], desc[UR4][R224.64] ;  /* 0x0c000000e03f9fae */ /* 0x000fe2000b981a04 */
[-C--:B------:R-:W-:Y:S02]  /*1a170*/  IADD3 R14, P4, PT, R12, R5.reuse, RZ ;  /* 0x000000050c0e7210 */ /* 0x080fe40007f9e0ff */
[----:B------:R-:W-:Y:S01]  /*1a180*/  LOP3.LUT R6, R211, 0x8, RZ, 0xc0, !PT ;  /* 0x00000008d3067812 */ /* 0x000fe200078ec0ff */
[----:B------:R-:W-:Y:S01]  /*1a190*/  @P1 STS.128 [R63+0xc000], RZ ;  /* 0x00c000ff3f001388 */ /* 0x000fe20000000c00 */
[----:B------:R-:W-:Y:S02]  /*1a1a0*/  IADD3.X R15, PT, PT, R13, R4, RZ, P4, !PT ;  /* 0x000000040d0f7210 */ /* 0x000fe400027fe4ff */
[----:B------:R-:W-:Y:S01]  /*1a1b0*/  IADD3 R10, P4, PT, R14, R5, RZ ;  /* 0x000000050e0a7210 */ /* 0x000fe20007f9e0ff */
[----:B------:R-:W-:Y:S01]  /*1a1c0*/  @!PT LDS RZ, [RZ] ;  /* 0x00000000fffff984 */ /* 0x000fe20000000800 */
[----:B------:R-:W-:Y:S01]  /*1a1d0*/  @!PT LDS RZ, [RZ] ;  /* 0x00000000fffff984 */ /* 0x000fe20000000800 */
[----:B------:R-:W-:Y:S01]  /*1a1e0*/  @!PT LDS RZ, [RZ] ;  /* 0x00000000fffff984 */ /* 0x000fe20000000800 */
[----:B------:R-:W-:Y:S01]  /*1a1f0*/  @!P0 LDGSTS.E.BYPASS.LTC128B.128 [R63+0x10000], desc[UR4][R224.64+0x80] ;  /* 0x10000080e03f8fae */ /* 0x000fe2000b981a04 */
[----:B------:R-:W-:-:S02]  /*1a200*/  LOP3.LUT R7, R6, 0x1c0, R185, 0xf8, !PT ;  /* 0x000001c006077812 */ /* 0x000fc400078ef8b9 */
[-C--:B------:R-:W-:Y:S01]  /*1a210*/  IADD3.X R11, PT, PT, R15, R4.reuse, RZ, P4, !PT ;  /* 0x000000040f0b7210 */ /* 0x080fe200027fe4ff */
[----:B------:R-:W-:Y:S01]  /*1a220*/  @P0 STS.128 [R63+0x10000], RZ ;  /* 0x010000ff3f000388 */ /* 0x000fe20000000c00 */
[-C--:B------:R-:W-:Y:S02]  /*1a230*/  IADD3 R8, P4, PT, R10, R5.reuse, RZ ;  /* 0x000000050a087210 */ /* 0x080fe40007f9e0ff */
[----:B------:R-:W-:Y:S01]  /*1a240*/  SHF.L.U32 R212, R208, 0x5, RZ ;  /* 0x00000005d0d47819 */ /* 0x000fe200000006ff */
[----:B------:R-:W-:Y:S01]  /*1a250*/  @!PT LDS RZ, [RZ] ;  /* 0x00000000fffff984 */ /* 0x000fe20000000800 */
[----:B------:R-:W-:Y:S01]  /*1a260*/  @!PT LDS RZ, [RZ] ;  /* 0x00000000fffff984 */ /* 0x000fe20000000800 */
[----:B------:R-:W-:Y:S01]  /*1a270*/  @!PT LDS RZ, [RZ] ;  /* 0x00000000fffff984 */ /* 0x000fe20000000800 */
[----:B------:R-:W-:Y:S01]  /*1a280*/  @!P1 LDGSTS.E.BYPASS.LTC128B.128 [R63+0xc800], desc[UR4][R12.64] ;  /* 0x0c8000000c3f9fae */ /* 0x000fe2000b981a04 */
[----:B------:R-:W-:Y:S02]  /*1a290*/  IADD3.X R9, PT, PT, R11, R4, RZ, P4, !PT ;  /* 0x000000040b097210 */ /* 0x000fe400027fe4ff */
[----:B------:R-:W-:Y:S01]  /*1a2a0*/  IADD3 R6, P4, PT, R8, R5, RZ ;  /* 0x0000000508067210 */ /* 0x000fe20007f9e0ff */
[----:B------:R-:W-:Y:S01]  /*1a2b0*/  @P1 STS.128 [R63+0xc800], RZ ;  /* 0x00c800ff3f001388 */ /* 0x000fe20000000c00 */
[----:B------:R-:W-:-:S02]  /*1a2c0*/  LOP3.LUT R184, R7, R0, RZ, 0x3c, !PT ;  /* 0x0000000007b87212 */ /* 0x000fc400078e3cff */
[----:B------:R-:W-:Y:S01]  /*1a2d0*/  LOP3.LUT R212, R212, 0x7c00, RZ, 0xc0, !PT ;  /* 0x00007c00d4d47812 */ /* 0x000fe200078ec0ff */
[----:B------:R-:W-:Y:S01]  /*1a2e0*/  @!PT LDS RZ, [RZ] ;  /* 0x00000000fffff984 */ /* 0x000fe20000000800 */
[----:B------:R-:W-:Y:S01]  /*1a2f0*/  @!PT LDS RZ, [RZ] ;  /* 0x00000000fffff984 */ /* 0x000fe20000000800 */
[----:B------:R-:W-:Y:S01]  /*1a300*/  @!PT LDS RZ, [RZ] ;  /* 0x00000000fffff984 */ /* 0x000fe20000000800 */
[----:B------:R1:W-:Y:S01]  /*1a310*/  @!P0 LDGSTS.E.BYPASS.LTC128B.128 [R63+0x10800], desc[UR4][R12.64+0x80] ;  /* 0x108000800c3f8fae */ /* 0x0003e2000b981a04 */
[----:B------:R-:W-:Y:S02]  /*1a320*/  IADD3.X R7, PT, PT, R9, R4, RZ, P4, !PT ;  /* 0x0000000409077210 */ /* 0x000fe400027fe4ff */
[----:B------:R-:W-:Y:S01]  /*1a330*/  LOP3.LUT R187, R212, 0x200, R185, 0xf8, !PT ;  /* 0x00000200d4bb7812 */ /* 0x000fe200078ef8b9 */
[----:B------:R-:W-:Y:S01]  /*1a340*/  @P0 STS.128 [R63+0x10800], RZ ;  /* 0x010800ff3f000388 */ /* 0x000fe20000000c00 */
[----:B------:R-:W-:Y:S02]  /*1a350*/  MOV R190, 0x20 ;  /* 0x0000002000be7802 */ /* 0x000fe40000000f00 */
[----:B------:R-:W-:Y:S01]  /*1a360*/  LOP3.LUT R187, R187, R184, RZ, 0xfc, !PT ;  /* 0x000000b8bbbb7212 */ /* 0x000fe200078efcff */
[----:B------:R-:W-:Y:S01]  /*1a370*/  @!PT LDS RZ, [RZ] ;  /* 0x00000000fffff984 */ /* 0x000fe20000000800 */
[----:B------:R-:W-:Y:S01]  /*1a380*/  @!PT LDS RZ, [RZ] ;  /* 0x00000000fffff984 */ /* 0x000fe20000000800 */
[----:B------:R-:W-:Y:S01]  /*1a390*/  @!PT LDS RZ, [RZ] ;  /* 0x00000000fffff984 */ /* 0x000fe20000000800 */
[----:B------:R-:W-:Y:S01]  /*1a3a0*/  @!P1 LDGSTS.E.BYPASS.LTC128B.128 [R63+0xd000], desc[UR4][R14.64] ;  /* 0x0d0000000e3f9fae */ /* 0x000fe2000b981a04 */
[----:B------:R-:W-:-:S02]  /*1a3b0*/  SEL R190, R190, 0xffffffe0, !P6 ;  /* 0xffffffe0bebe7807 */ /* 0x000fc40007000000 */
        /* <DEDUP_REMOVED lines=12> */
[----:B------:R2:W-:Y:S01]  /*1a480*/  @!P1 LDGSTS.E.BYPASS.LTC128B.128 [R63+0xd800], desc[UR4][R10.64] ;  /* 0x0d8000000a3f9fae */ /* 0x0005e2000b981a04 */
[----:B-1----:R-:W-:-:S03]  /*1a490*/  @!P0 MOV R12, R10 ;  /* 0x0000000a000c8202 */ /* 0x002fc60000000f00 */
[----:B------:R-:W-:Y:S01]  /*1a4a0*/  @P1 STS.128 [R63+0xd800], RZ ;  /* 0x00d800ff3f001388 */ /* 0x000fe20000000c00 */
[----:B------:R-:W-:-:S05]  /*1a4b0*/  @!P0 MOV R13, R11 ;  /* 0x0000000b000d8202 */ /* 0x000fca0000000f00 */
        /* <DEDUP_REMOVED lines=50> */
[----:B------:R-:W4:Y:S04]  /*1a7e0*/  LDSM.16.M88.4 R20, [R2+UR6+0x4000] ;  /* 0x004000060214783b */ /* 0x000f280008000200 */
[----:B-1----:R-:W1:Y:S04]  /*1a7f0*/  LDSM.16.M88.4 R12, [R2+UR6+0x4800] ;  /* 0x00480006020c783b */ /* 0x002e680008000200 */
[----:B--2---:R-:W2:Y:S04]  /*1a800*/  LDSM.16.M88.4 R4, [R2+UR6+0x5000] ;  /* 0x005000060204783b */ /* 0x004ea80008000200 */
[----:B------:R-:W5:Y:S04]  /*1a810*/  LDSM.16.M88.4 R148, [R2+UR6+0x5800] ;  /* 0x005800060294783b */ /* 0x000f680008000200 */
[----:B------:R-:W5:Y:S04]  /*1a820*/  LDSM.16.M88.4 R140, [R2+UR6+0x6000] ;  /* 0x00600006028c783b */ /* 0x000f680008000200 */
[----:B------:R-:W5:Y:S04]  /*1a830*/  LDSM.16.M88.4 R64, [R2+UR6+0x6800] ;  /* 0x006800060240783b */ /* 0x000f680008000200 */
[----:B------:R-:W5:Y:S04]  /*1a840*/  LDSM.16.M88.4 R52, [R2+UR6+0x7000] ;  /* 0x007000060234783b */ /* 0x000f680008000200 */
[----:B------:R-:W5:Y:S04]  /*1a850*/  LDSM.16.M88.4 R28, [R2+UR6+0x7800] ;  /* 0x00780006021c783b */ /* 0x000f680008000200 */
[----:B------:R-:W5:Y:S01]  /*1a860*/  LD.E R60, desc[UR4][R132.64+0x18c] ;  /* 0x00018c04843c7980 */ /* 0x000f62000c101900 */
[----:B---3--:R-:W-:-:S03]  /*1a870*/  IADD3 R63, PT, PT, R189, R190, RZ ;  /* 0x000000bebd3f7210 */ /* 0x008fc60007ffe0ff */
[----:B------:R-:W-:Y:S04]  /*1a880*/  LDSM.16.M88.4 R36, [R36] ;  /* 0x000000002424783b */ /* 0x000fe80000000200 */
[----:B------:R-:W3:Y:S01]  /*1a890*/  LDSM.16.M88.4 R40, [R63+0x4000] ;  /* 0x004000003f28783b */ /* 0x000ee20000000200 */
[C---:B----4-:R-:W-:Y:S03]  /*1a8a0*/  HMMA.16816.F32 R24, R44.reuse, R20, RZ ;  /* 0x000000142c18723c */ /* 0x050fe600000018ff */
[----:B------:R-:W4:Y:S01]  /*1a8b0*/  LDSM.16.M88.4 R32, [R63+0x4800] ;  /* 0x004800003f20783b */ /* 0x000f220000000200 */
[-C--:B------:R-:W-:Y:S02]  /*1a8c0*/  IADD3 R186, PT, PT, R187, R172.reuse, RZ ;  /* 0x000000acbbba7210 */ /* 0x080fe40007ffe0ff */
[----:B------:R-:W-:Y:S01]  /*1a8d0*/  IADD3 R61, PT, PT, R189, R172, RZ ;  /* 0x000000acbd3d7210 */ /* 0x000fe20007ffe0ff */
[----:B------:R-:W-:Y:S01]  /*1a8e0*/  LDSM.16.M88.4 R168, [R63+0x5000] ;  /* 0x005000003fa8783b */ /* 0x000fe20000000200 */
[C---:B-1----:R-:W-:Y:S03]  /*1a8f0*/  HMMA.16816.F32 R16, R44.reuse, R12, RZ ;  /* 0x0000000c2c10723c */ /* 0x042fe600000018ff */
        /* <DEDUP_REMOVED lines=12> */
[----:B---3--:R-:W-:Y:S01]  /*1a9c0*/  HMMA.16816.F32 R24, R36, R40, R24 ;  /* 0x000000282418723c */ /* 0x008fe20000001818 */
        /* <DEDUP_REMOVED lines=12> */
[----:B------:R2:W3:Y:S07]  /*1aa90*/  LDSM.16.M88.4 R40, [R63+0x7800] ;  /* 0x007800003f28783b */ /* 0x0004ee0000000200 */
[C---:B----4-:R-:W-:Y:S08]  /*1aaa0*/  HMMA.16816.F32 R16, R36.reuse, R32, R16 ;  /* 0x000000202410723c */ /* 0x050ff00000001810 */
[C---:B------:R-:W-:Y:S01]  /*1aab0*/  HMMA.16816.F32 R12, R36.reuse, R34, R12 ;  /* 0x00000022240c723c */ /* 0x040fe2000000180c */
[----:B------:R-:W4:Y:S07]  /*1aac0*/  LDSM.16.M88.4 R32, [R61+0x4000] ;  /* 0x004000003d20783b */ /* 0x000f2e0000000200 */
[C---:B-1----:R-:W-:Y:S08]  /*1aad0*/  HMMA.16816.F32 R136, R36.reuse, R28, R136 ;  /* 0x0000001c2488723c */ /* 0x042ff00000001888 */
[----:B------:R-:W-:Y:S01]  /*1aae0*/  HMMA.16816.F32 R64, R36, R30, R64 ;  /* 0x0000001e2440723c */ /* 0x000fe20000001840 */
[----:B------:R-:W1:Y:S01]  /*1aaf0*/  LDSM.16.M88.4 R28, [R61+0x4800] ;  /* 0x004800003d1c783b */ /* 0x000e620000000200 */
[----:B--2---:R-:W-:-:S06]  /*1ab00*/  IADD3 R63, PT, PT, R190, R61, RZ ;  /* 0x0000003dbe3f7210 */ /* 0x004fcc0007ffe0ff */
[C---:B---3--:R-:W-:Y:S08]  /*1ab10*/  HMMA.16816.F32 R48, R36.reuse, R40, R48 ;  /* 0x000000282430723c */ /* 0x048ff00000001830 */
[----:B------:R-:W-:Y:S01]  /*1ab20*/  HMMA.16816.F32 R44, R36, R42, R44 ;  /* 0x0000002a242c723c */ /* 0x000fe2000000182c */
[----:B------:R-:W-:Y:S07]  /*1ab30*/  LDSM.16.M88.4 R40, [R188] ;  /* 0x00000000bc28783b */ /* 0x000fee0000000200 */
[C---:B----4-:R-:W-:Y:S08]  /*1ab40*/  HMMA.16816.F32 R24, R176.reuse, R32, R24 ;  /* 0x00000020b018723c */ /* 0x050ff00000001818 */
        /* <DEDUP_REMOVED lines=231> */
[----:B------:R-:W-:Y:S01]  /*1b9c0*/  IADD3 R60, PT, PT, R62, -0x2, RZ ;  /* 0xfffffffe3e3c7810 */ /* 0x000fe20007ffe0ff */
[----:B------:R-:W1:Y:S03]  /*1b9d0*/  MUFU.TANH R176, R176 ;  /* 0x000000b000b07308 */ /* 0x000e660000002400 */
[----:B------:R-:W-:-:S05]  /*1b9e0*/  ISETP.GT.AND P4, PT, R60, R217, PT ;  /* 0x000000d93c00720c */ /* 0x000fca0003f84270 */
        /* <DEDUP_REMOVED lines=59> */
[----:B-1----:R-:W-:Y:S02]  /*1bda0*/  IMAD.SHL.U32 R46, R62, 0x80, RZ ;  /* 0x000000803e2e7824 */ /* 0x002fe400078e00ff */
[----:B------:R-:W3:Y:S03]  /*1bdb0*/  LD.E.64 R64, desc[UR4][R132.64+0x20] ;  /* 0x0000200484407980 */ /* 0x000ee6000c101b00 */
[----:B------:R-:W-:Y:S02]  /*1bdc0*/  IADD3 R46, PT, PT, R46, -0x180, RZ ;  /* 0xfffffe802e2e7810 */ /* 0x000fe40007ffe0ff */
[-C--:B--2---:R-:W-:Y:S02]  /*1bdd0*/  IABS R44, R55.reuse ;  /* 0x00000037002c7213 */ /* 0x084fe40000000000 */
[----:B------:R-:W-:-:S02]  /*1bde0*/  IABS R22, R55 ;  /* 0x0000003700167213 */ /* 0x000fc40000000000 */
[----:B------:R-:W1:Y:S03]  /*1bdf0*/  I2F.RP R6, R44 ;  /* 0x0000002c00067306 */ /* 0x000e660000209400 */
[----:B------:R-:W-:-:S05]  /*1be00*/  IMAD.MOV R22, RZ, RZ, -R22 ;  /* 0x000000ffff167224 */ /* 0x000fca00078e0a16 */
        /* <DEDUP_REMOVED lines=54> */
.L_x_3656:
        /* <DEDUP_REMOVED lines=8> */
.L_x_3657:
[----:B------:R-:W-:Y:S05]  /*1c1f0*/  BSYNC.RECONVERGENT B0 ;  /* 0x0000000000007941 */ /* 0x000fea0003800200 */
.L_x_3655:
[----:B------:R-:W-:Y:S01]  /*1c200*/  LOP3.LUT R23, R209, 0x1c0, RZ, 0xc0, !PT ;  /* 0x000001c0d1177812 */ /* 0x000fe200078ec0ff */
[----:B------:R-:W-:Y:S01]  /*1c210*/  @!P1 IMAD.MOV.U32 R58, RZ, RZ, R222 ;  /* 0x000000ffff3a9224 */ /* 0x000fe200078e00de */
[C---:B------:R-:W-:Y:S01]  /*1c220*/  LEA R56, P3, R218.reuse, R222, 0x5 ;  /* 0x000000deda387211 */ /* 0x040fe200078628ff */
[----:B------:R-:W-:Y:S01]  /*1c230*/  @!P1 IMAD.MOV.U32 R59, RZ, RZ, R223 ;  /* 0x000000ffff3b9224 */ /* 0x000fe200078e00df */
[----:B------:R-:W-:Y:S02]  /*1c240*/  LOP3.LUT R23, R23, 0x38, R208, 0xf8, !PT ;  /* 0x0000003817177812 */ /* 0x000fe400078ef8d0 */
[C-C-:B------:R-:W-:Y:S02]  /*1c250*/  LEA.HI.X R57, R218.reuse, R223, R219.reuse, 0x5, P3 ;  /* 0x000000dfda397211 */ /* 0x140fe400018f2cdb */
[----:B------:R-:W-:Y:S01]  /*1c260*/  LOP3.LUT R22, R23, R0, RZ, 0x3c, !PT ;  /* 0x0000000017167212 */ /* 0x000fe200078e3cff */
[C---:B------:R-:W-:Y:S01]  /*1c270*/  IMAD.SHL.U32 R0, R218.reuse, 0x20, RZ ;  /* 0x00000020da007824 */ /* 0x040fe200078e00ff */
        /* <DEDUP_REMOVED lines=102> */
.L_x_3654:
[----:B------:R-:W-:Y:S05]  /*1c8e0*/  BSYNC.RECONVERGENT B1 ;  /* 0x0000000000017941 */ /* 0x000fea0003800200 */
.L_x_3653:
[----:B------:R-:W-:Y:S01]  /*1c8f0*/  IMAD R0, R62, 0x80, R135 ;  /* 0x000000803e007824 */ /* 0x000fe200078e0287 */
[----:B------:R-:W2:Y:S03]  /*1c900*/  LD.E R142, desc[UR4][R132.64+0xdc] ;  /* 0x0000dc04848e7980 */ /* 0x000ea6000c101900 */
[C---:B------:R-:W-:Y:S02]  /*1c910*/  VIADD R6, R0.reuse, 0xffffff00 ;  /* 0xffffff0000067836 */ /* 0x040fe40000000000 */
[C---:B---3--:R-:W-:Y:S02]  /*1c920*/  VIADD R22, R0.reuse, 0xffffff01 ;  /* 0xffffff0100167836 */ /* 0x048fe40000000000 */
        /* <DEDUP_REMOVED lines=31> */
[CC--:B------:R-:W-:Y:S02]  /*1cb20*/  ISETP.GE.AND P1, PT, R22.reuse, R236.reuse, PT ;  /* 0x000000ec1600720c */ /* 0x0c0fe40003f26270 */
        /* <DEDUP_REMOVED lines=21> */
[C---:B------:R-:W-:Y:S02]  /*1cc80*/  ISETP.GE.AND P3, PT, R54.reuse, R238, PT ;  /* 0x000000ee3600720c */ /* 0x040fe40003f66270 */
        /* <DEDUP_REMOVED lines=21> */
[C---:B------:R-:W-:Y:S02]  /*1cde0*/  ISETP.GE.AND P5, PT, R37.reuse, R236, PT ;  /* 0x000000ec2500720c */ /* 0x040fe40003fa6270 */
        /* <DEDUP_REMOVED lines=40> */
[-C--:B------:R-:W-:Y:S02]  /*1d070*/  ISETP.GE.AND P4, PT, R32, R237.reuse, PT ;  /* 0x000000ed2000720c */ /* 0x080fe40003f86270 */
        /* <DEDUP_REMOVED lines=25> */
[C---:B------:R-:W-:Y:S02]  /*1d210*/  ISETP.GE.AND P5, PT, R28.reuse, R236, PT ;  /* 0x000000ec1c00720c */ /* 0x040fe40003fa6270 */
[----:B------:R-:W-:Y:S02]  /*1d220*/  FSEL R161, R149, -INF , !P1 ;  /* 0xff80000095a17808 */ /* 0x000fe40004800000 */
[----:B------:R-:W-:Y:S02]  /*1d230*/  FSEL R151, R151, -INF , P4 ;  /* 0xff80000097977808 */ /* 0x000fe40002000000 */
[----:B------:R-:W-:Y:S02]  /*1d240*/  FSEL R153, R153, -INF , P0 ;  /* 0xff80000099997808 */ /* 0x000fe40000000000 */
[----:B------:R-:W-:Y:S02]  /*1d250*/  ISETP.GE.AND P1, PT, R28, R238, PT ;  /* 0x000000ee1c00720c */ /* 0x000fe40003f26270 */
[----:B------:R-:W-:-:S02]  /*1d260*/  ISETP.GE.AND P0, PT, R29, R239, PT ;  /* 0x000000ef1d00720c */ /* 0x000fc40003f06270 */
[----:B------:R-:W-:Y:S01]  /*1d270*/  ISETP.GE.AND P4, PT, R28, R237, PT ;  /* 0x000000ed1c00720c */ /* 0x000fe20003f86270 */
[----:B------:R-:W-:Y:S01]  /*1d280*/  VIADD R28, R0, 0xffffff48 ;  /* 0xffffff48001c7836 */ /* 0x000fe20000000000 */
[----:B------:R-:W-:Y:S02]  /*1d290*/  FSEL R202, R151, -INF , !P3 ;  /* 0xff80000097ca7808 */ /* 0x000fe40005800000 */
[----:B------:R-:W-:Y:S02]  /*1d2a0*/  FSEL R248, R153, -INF , !P5 ;  /* 0xff80000099f87808 */ /* 0x000fe40006800000 */
[C---:B------:R-:W-:Y:S02]  /*1d2b0*/  ISETP.GE.AND P3, PT, R29.reuse, R236, PT ;  /* 0x000000ec1d00720c */ /* 0x040fe40003f66270 */
[----:B------:R-:W-:Y:S02]  /*1d2c0*/  FSEL R154, R154, -INF , P1 ;  /* 0xff8000009a9a7808 */ /* 0x000fe40000800000 */
[----:B------:R-:W-:-:S02]  /*1d2d0*/  ISETP.GE.AND P5, PT, R29, R238, PT ;  /* 0x000000ee1d00720c */ /* 0x000fc40003fa6270 */
[----:B------:R-:W-:Y:S02]  /*1d2e0*/  FSEL R2, R2, -INF , P0 ;  /* 0xff80000002027808 */ /* 0x000fe40000000000 */
[----:B------:R-:W-:Y:S02]  /*1d2f0*/  FSEL R240, R154, -INF , !P4 ;  /* 0xff8000009af07808 */ /* 0x000fe40006000000 */
[----:B------:R-:W-:Y:S02]  /*1d300*/  FSEL R246, R2, -INF , !P3 ;  /* 0xff80000002f67808 */ /* 0x000fe40005800000 */
[----:B------:R-:W-:Y:S02]  /*1d310*/  FSEL R172, R172, -INF , P5 ;  /* 0xff800000acac7808 */ /* 0x000fe40002800000 */
[C---:B------:R-:W-:Y:S02]  /*1d320*/  ISETP.GE.AND P0, PT, R28.reuse, R239, PT ;  /* 0x000000ef1c00720c */ /* 0x040fe40003f06270 */
[----:B------:R-:W-:-:S02]  /*1d330*/  ISETP.GE.AND P4, PT, R28, R236, PT ;  /* 0x000000ec1c00720c */ /* 0x000fc40003f86270 */
[C---:B------:R-:W-:Y:S02]  /*1d340*/  ISETP.GE.AND P3, PT, R28.reuse, R238, PT ;  /* 0x000000ee1c00720c */ /* 0x040fe40003f66270 */
[-C--:B------:R-:W-:Y:S01]  /*1d350*/  ISETP.GE.AND P5, PT, R28, R237.reuse, PT ;  /* 0x000000ed1c00720c */ /* 0x080fe20003fa6270 */
[----:B------:R-:W-:Y:S01]  /*1d360*/  VIADD R28, R0, 0xffffff49 ;  /* 0xffffff49001c7836 */ /* 0x000fe20000000000 */
[----:B------:R-:W-:Y:S01]  /*1d370*/  FSEL R12, R12, -INF , P0 ;  /* 0xff8000000c0c7808 */ /* 0x000fe20000000000 */
[----:B------:R-:W-:Y:S01]  /*1d380*/  VIADD R2, R0, 0xffffff50 ;  /* 0xffffff5000027836 */ /* 0x000fe20000000000 */
[----:B------:R-:W-:Y:S02]  /*1d390*/  ISETP.GE.AND P1, PT, R29, R237, PT ;  /* 0x000000ed1d00720c */ /* 0x000fe40003f26270 */
[----:B------:R-:W-:Y:S02]  /*1d3a0*/  ISETP.GE.AND P0, PT, R28, R239, PT ;  /* 0x000000ef1c00720c */ /* 0x000fe40003f06270 */
[----:B------:R-:W-:-:S02]  /*1d3b0*/  FSEL R24, R24, -INF , P3 ;  /* 0xff80000018187808 */ /* 0x000fc40001800000 */
[----:B------:R-:W-:Y:S02]  /*1d3c0*/  FSEL R13, R13, -INF , P0 ;  /* 0xff8000000d0d7808 */ /* 0x000fe40000000000 */
[----:B------:R-:W-:Y:S02]  /*1d3d0*/  ISETP.GE.AND P0, PT, R2, R239, PT ;  /* 0x000000ef0200720c */ /* 0x000fe40003f06270 */
[----:B------:R-:W-:Y:S02]  /*1d3e0*/  FSEL R216, R172, -INF , !P1 ;  /* 0xff800000acd87808 */ /* 0x000fe40004800000 */
[----:B------:R-:W-:Y:S02]  /*1d3f0*/  ISETP.GE.AND P1, PT, R28, R236, PT ;  /* 0x000000ec1c00720c */ /* 0x000fe40003f26270 */
[----:B------:R-:W-:Y:S01]  /*1d400*/  FSEL R244, R12, -INF , !P4 ;  /* 0xff8000000cf47808 */ /* 0x000fe20006000000 */
[----:B------:R-:W-:Y:S01]  /*1d410*/  VIADD R12, R0, 0xffffff51 ;  /* 0xffffff51000c7836 */ /* 0x000fe20000000000 */
[----:B------:R-:W-:-:S02]  /*1d420*/  ISETP.GE.AND P4, PT, R28, R238, PT ;  /* 0x000000ee1c00720c */ /* 0x000fc40003f86270 */
[----:B------:R-:W-:Y:S02]  /*1d430*/  FSEL R214, R24, -INF , !P5 ;  /* 0xff80000018d67808 */ /* 0x000fe40006800000 */
[----:B------:R-:W-:Y:S02]  /*1d440*/  ISETP.GE.AND P5, PT, R2, R236, PT ;  /* 0x000000ec0200720c */ /* 0x000fe40003fa6270 */
[----:B------:R-:W-:Y:S02]  /*1d450*/  FSEL R136, R136, -INF , P0 ;  /* 0xff80000088887808 */ /* 0x000fe40000000000 */
[----:B------:R-:W-:Y:S02]  /*1d460*/  FSEL R242, R13, -INF , !P1 ;  /* 0xff8000000df27808 */ /* 0x000fe40004800000 */
[----:B------:R-:W-:Y:S02]  /*1d470*/  ISETP.GE.AND P3, PT, R28, R237, PT ;  /* 0x000000ed1c00720c */ /* 0x000fe40003f66270 */
[----:B------:R-:W-:-:S02]  /*1d480*/  ISETP.GE.AND P1, PT, R2, R238, PT ;  /* 0x000000ee0200720c */ /* 0x000fc40003f26270 */
[----:B------:R-:W-:Y:S02]  /*1d490*/  FSEL R25, R25, -INF , P4 ;  /* 0xff80000019197808 */ /* 0x000fe40002000000 */
[----:B------:R-:W-:Y:S01]  /*1d4a0*/  ISETP.GE.AND P4, PT, R2, R237, PT ;  /* 0x000000ed0200720c */ /* 0x000fe20003f86270 */
[----:B------:R-:W-:Y:S01]  /*1d4b0*/  VIADD R2, R0, 0xffffff58 ;  /* 0xffffff5800027836 */ /* 0x000fe20000000000 */
[----:B------:R-:W-:Y:S02]  /*1d4c0*/  FSEL R198, R136, -INF , !P5 ;  /* 0xff80000088c67808 */ /* 0x000fe40006800000 */
[C---:B------:R-:W-:Y:S02]  /*1d4d0*/  ISETP.GE.AND P0, PT, R12.reuse, R239, PT ;  /* 0x000000ef0c00720c */ /* 0x040fe40003f06270 */
[----:B------:R-:W-:Y:S02]  /*1d4e0*/  ISETP.GE.AND P5, PT, R12, R238, PT ;  /* 0x000000ee0c00720c */ /* 0x000fe40003fa6270 */
[----:B------:R-:W-:-:S02]  /*1d4f0*/  FSEL R206, R25, -INF , !P3 ;  /* 0xff80000019ce7808 */ /* 0x000fc40005800000 */
[----:B------:R-:W-:Y:S02]  /*1d500*/  FSEL R27, R27, -INF , P1 ;  /* 0xff8000001b1b7808 */ /* 0x000fe40000800000 */
[C---:B------:R-:W-:Y:S02]  /*1d510*/  ISETP.GE.AND P3, PT, R12.reuse, R236, PT ;  /* 0x000000ec0c00720c */ /* 0x040fe40003f66270 */
[----:B------:R-:W-:Y:S01]  /*1d520*/  ISETP.GE.AND P1, PT, R12, R237, PT ;  /* 0x000000ed0c00720c */ /* 0x000fe20003f26270 */
[----:B------:R-:W-:Y:S01]  /*1d530*/  VIADD R12, R0, 0xffffff59 ;  /* 0xffffff59000c7836 */ /* 0x000fe20000000000 */
[----:B------:R-:W-:Y:S02]  /*1d540*/  FSEL R26, R26, -INF , P0 ;  /* 0xff8000001a1a7808 */ /* 0x000fe40000000000 */
[----:B------:R-:W-:Y:S02]  /*1d550*/  FSEL R20, R20, -INF , P5 ;  /* 0xff80000014147808 */ /* 0x000fe40002800000 */
[----:B------:R-:W-:-:S02]  /*1d560*/  ISETP.GE.AND P0, PT, R2, R239, PT ;  /* 0x000000ef0200720c */ /* 0x000fc40003f06270 */
[----:B------:R-:W-:Y:S02]  /*1d570*/  FSEL R190, R27, -INF , !P4 ;  /* 0xff8000001bbe7808 */ /* 0x000fe40006000000 */
[----:B------:R-:W-:Y:S02]  /*1d580*/  FSEL R188, R20, -INF , !P1 ;  /* 0xff80000014bc7808 */ /* 0x000fe40004800000 */
[----:B------:R-:W-:Y:S02]  /*1d590*/  ISETP.GE.AND P4, PT, R2, R236, PT ;  /* 0x000000ec0200720c */ /* 0x000fe40003f86270 */
[----:B------:R-:W-:Y:S02]  /*1d5a0*/  FSEL R21, R21, -INF , P0 ;  /* 0xff80000015157808 */ /* 0x000fe40000000000 */
[----:B------:R-:W-:Y:S02]  /*1d5b0*/  ISETP.GE.AND P1, PT, R12, R239, PT ;  /* 0x000000ef0c00720c */ /* 0x000fe40003f26270 */
[----:B------:R-:W-:-:S02]  /*1d5c0*/  FSEL R196, R26, -INF , !P3 ;  /* 0xff8000001ac47808 */ /* 0x000fc40005800000 */
[----:B------:R-:W-:Y:S02]  /*1d5d0*/  ISETP.GE.AND P3, PT, R2, R238, PT ;  /* 0x000000ee0200720c */ /* 0x000fe40003f66270 */
[----:B------:R-:W-:Y:S02]  /*1d5e0*/  ISETP.GE.AND P0, PT, R12, R236, PT ;  /* 0x000000ec0c00720c */ /* 0x000fe40003f06270 */
[----:B------:R-:W-:Y:S02]  /*1d5f0*/  FSEL R194, R21, -INF , !P4 ;  /* 0xff80000015c27808 */ /* 0x000fe40006000000 */
[----:B------:R-:W-:Y:S02]  /*1d600*/  FSEL R8, R8, -INF , P1 ;  /* 0xff80000008087808 */ /* 0x000fe40000800000 */
[----:B------:R-:W-:Y:S02]  /*1d610*/  ISETP.GE.AND P4, PT, R12, R238, PT ;  /* 0x000000ee0c00720c */ /* 0x000fe40003f86270 */
[----:B------:R-:W-:Y:S01]  /*1d620*/  ISETP.GE.AND P5, PT, R2, R237, PT ;  /* 0x000000ed0200720c */ /* 0x000fe20003fa6270 */
[----:B------:R-:W-:Y:S01]  /*1d630*/  VIADD R2, R0, 0xffffff60 ;  /* 0xffffff6000027836 */ /* 0x000fe20000000000 */
[----:B------:R-:W-:-:S02]  /*1d640*/  FSEL R9, R9, -INF , P3 ;  /* 0xff80000009097808 */ /* 0x000fc40001800000 */
[----:B------:R-:W-:Y:S01]  /*1d650*/  FSEL R192, R8, -INF , !P0 ;  /* 0xff80000008c07808 */ /* 0x000fe20004000000 */
[----:B------:R-:W-:Y:S01]  /*1d660*/  VIADD R8, R0, 0xffffff61 ;  /* 0xffffff6100087836 */ /* 0x000fe20000000000 */
[----:B------:R-:W-:Y:S02]  /*1d670*/  ISETP.GE.AND P3, PT, R12, R237, PT ;  /* 0x000000ed0c00720c */ /* 0x000fe40003f66270 */
[----:B------:R-:W-:Y:S02]  /*1d680*/  FSEL R14, R14, -INF , P4 ;  /* 0xff8000000e0e7808 */ /* 0x000fe40002000000 */
[C---:B------:R-:W-:Y:S02]  /*1d690*/  ISETP.GE.AND P1, PT, R2.reuse, R239, PT ;  /* 0x000000ef0200720c */ /* 0x040fe40003f26270 */
[----:B------:R-:W-:Y:S02]  /*1d6a0*/  ISETP.GE.AND P0, PT, R2, R238, PT ;  /* 0x000000ee0200720c */ /* 0x000fe40003f06270 */
[----:B------:R-:W-:-:S02]  /*1d6b0*/  FSEL R182, R14, -INF , !P3 ;  /* 0xff8000000eb67808 */ /* 0x000fc40005800000 */
[----:B------:R-:W-:Y:S02]  /*1d6c0*/  ISETP.GE.AND P3, PT, R8, R239, PT ;  /* 0x000000ef0800720c */ /* 0x000fe40003f66270 */
[----:B------:R-:W-:Y:S02]  /*1d6d0*/  FSEL R186, R9, -INF , !P5 ;  /* 0xff80000009ba7808 */ /* 0x000fe40006800000 */
[C---:B------:R-:W-:Y:S02]  /*1d6e0*/  ISETP.GE.AND P5, PT, R2.reuse, R236, PT ;  /* 0x000000ec0200720c */ /* 0x040fe40003fa6270 */
[----:B------:R-:W-:Y:S01]  /*1d6f0*/  ISETP.GE.AND P4, PT, R2, R237, PT ;  /* 0x000000ed0200720c */ /* 0x000fe20003f86270 */
[----:B------:R-:W-:Y:S01]  /*1d700*/  VIADD R2, R0, 0xffffff68 ;  /* 0xffffff6800027836 */ /* 0x000fe20000000000 */
[----:B------:R-:W-:Y:S02]  /*1d710*/  FSEL R10, R10, -INF , P1 ;  /* 0xff8000000a0a7808 */ /* 0x000fe40000800000 */
[----:B------:R-:W-:-:S02]  /*1d720*/  FSEL R16, R16, -INF , P0 ;  /* 0xff80000010107808 */ /* 0x000fc40000000000 */
[C---:B------:R-:W-:Y:S02]  /*1d730*/  ISETP.GE.AND P1, PT, R8.reuse, R236, PT ;  /* 0x000000ec0800720c */ /* 0x040fe40003f26270 */
[----:B------:R-:W-:Y:S02]  /*1d740*/  ISETP.GE.AND P0, PT, R8, R238, PT ;  /* 0x000000ee0800720c */ /* 0x000fe40003f06270 */
[----:B------:R-:W-:Y:S02]  /*1d750*/  FSEL R15, R15, -INF , P3 ;  /* 0xff8000000f0f7808 */ /* 0x000fe40001800000 */
[----:B------:R-:W-:Y:S02]  /*1d760*/  FSEL R166, R16, -INF , !P4 ;  /* 0xff80000010a67808 */ /* 0x000fe40006000000 */
[----:B------:R-:W-:Y:S02]  /*1d770*/  FSEL R172, R15, -INF , !P1 ;  /* 0xff8000000fac7808 */ /* 0x000fe40004800000 */
[----:B------:R-:W-:-:S02]  /*1d780*/  FSEL R11, R11, -INF , P0 ;  /* 0xff8000000b0b7808 */ /* 0x000fc40000000000 */
[----:B------:R-:W-:Y:S02]  /*1d790*/  FSEL R174, R10, -INF , !P5 ;  /* 0xff8000000aae7808 */ /* 0x000fe40006800000 */
[C---:B------:R-:W-:Y:S02]  /*1d7a0*/  ISETP.GE.AND P4, PT, R2.reuse, R239, PT ;  /* 0x000000ef0200720c */ /* 0x040fe40003f86270 */
[C---:B------:R-:W-:Y:S02]  /*1d7b0*/  ISETP.GE.AND P3, PT, R2.reuse, R236, PT ;  /* 0x000000ec0200720c */ /* 0x040fe40003f66270 */
[C---:B------:R-:W-:Y:S02]  /*1d7c0*/  ISETP.GE.AND P1, PT, R2.reuse, R238, PT ;  /* 0x000000ee0200720c */ /* 0x040fe40003f26270 */
[-C--:B------:R-:W-:Y:S01]  /*1d7d0*/  ISETP.GE.AND P0, PT, R2, R237.reuse, PT ;  /* 0x000000ed0200720c */ /* 0x080fe20003f06270 */
[----:B------:R-:W-:Y:S01]  /*1d7e0*/  VIADD R2, R0, 0xffffff69 ;  /* 0xffffff6900027836 */ /* 0x000fe20000000000 */
[----:B------:R-:W-:-:S04]  /*1d7f0*/  ISETP.GE.AND P5, PT, R8, R237, PT ;  /* 0x000000ed0800720c */ /* 0x000fc80003fa6270 */
[----:B------:R-:W-:Y:S02]  /*1d800*/  FSEL R164, R11, -INF , !P5 ;  /* 0xff8000000ba47808 */ /* 0x000fe40006800000 */
[----:B------:R-:W-:Y:S02]  /*1d810*/  ISETP.GE.AND P5, PT, R2, R239, PT ;  /* 0x000000ef0200720c */ /* 0x000fe40003fa6270 */
[----:B------:R-:W-:Y:S02]  /*1d820*/  FSEL R4, R4, -INF , P4 ;  /* 0xff80000004047808 */ /* 0x000fe40002000000 */
[----:B------:R-:W-:Y:S02]  /*1d830*/  FSEL R168, R5, -INF , P5 ;  /* 0xff80000005a87808 */ /* 0x000fe40002800000 */
[----:B------:R-:W-:Y:S01]  /*1d840*/  FMNMX3.FTZ R5, R134, R46, R23, !PT ;  /* 0x0000002e86057276 */ /* 0x000fe20007810017 */
[----:B------:R-:W-:Y:S01]  /*1d850*/  VIADD R8, R0, 0xffffff70 ;  /* 0xffffff7000087836 */ /* 0x000fe20000000000 */
[----:B------:R-:W-:-:S02]  /*1d860*/  FSEL R170, R4, -INF , !P3 ;  /* 0xff80000004aa7808 */ /* 0x000fc40005800000 */
[C---:B------:R-:W-:Y:S02]  /*1d870*/  ISETP.GE.AND P4, PT, R2.reuse, R236, PT ;  /* 0x000000ec0200720c */ /* 0x040fe40003f86270 */
[----:B------:R-:W-:Y:S02]  /*1d880*/  FSEL R19, R19, -INF , P1 ;  /* 0xff80000013137808 */ /* 0x000fe40000800000 */
[----:B------:R-:W-:Y:S02]  /*1d890*/  ISETP.GE.AND P3, PT, R2, R238, PT ;  /* 0x000000ee0200720c */ /* 0x000fe40003f66270 */
[----:B------:R-:W-:Y:S02]  /*1d8a0*/  FMNMX3.FTZ R4, R5, R52, R48, !PT ;  /* 0x0000003405047276 */ /* 0x000fe40007810030 */
[----:B------:R-:W-:Y:S02]  /*1d8b0*/  FMNMX3.FTZ R5, R3, R44, R6, !PT ;  /* 0x0000002c03057276 */ /* 0x000fe40007810006 */
[----:B------:R-:W-:-:S02]  /*1d8c0*/  FSEL R162, R19, -INF , !P0 ;  /* 0xff80000013a27808 */ /* 0x000fc40004000000 */
[----:B------:R-:W-:Y:S02]  /*1d8d0*/  FSEL R18, R18, -INF , P3 ;  /* 0xff80000012127808 */ /* 0x000fe40001800000 */
[----:B------:R-:W-:Y:S02]  /*1d8e0*/  FSEL R168, R168, -INF , !P4 ;  /* 0xff800000a8a87808 */ /* 0x000fe40006000000 */
[C---:B------:R-:W-:Y:S02]  /*1d8f0*/  ISETP.GE.AND P0, PT, R8.reuse, R239, PT ;  /* 0x000000ef0800720c */ /* 0x040fe40003f06270 */
        /* <DEDUP_REMOVED lines=15> */
[----:B------:R-:W-:-:S02]  /*1d9f0*/  FSEL R17, R17, -INF , P0 ;  /* 0xff80000011117808 */ /* 0x000fc40000000000 */
[----:B------:R-:W-:Y:S02]  /*1da00*/  ISETP.GE.AND P1, PT, R2, R239, PT ;  /* 0x000000ef0200720c */ /* 0x000fe40003f26270 */
[----:B------:R-:W-:Y:S02]  /*1da10*/  FMNMX3.FTZ R5, R5, R252, R204, !PT ;  /* 0x000000fc05057276 */ /* 0x000fe400078100cc */
[----:B------:R-:W-:Y:S02]  /*1da20*/  FMNMX3.FTZ R4, R4, R165, R163, !PT ;  /* 0x000000a504047276 */ /* 0x000fe400078100a3 */
[----:B------:R-:W-:Y:S02]  /*1da30*/  FSEL R158, R17, -INF , !P5 ;  /* 0xff800000119e7808 */ /* 0x000fe40006800000 */
[----:B------:R-:W-:Y:S02]  /*1da40*/  FSEL R50, R50, -INF , P3 ;  /* 0xff80000032327808 */ /* 0x000fe40001800000 */
[----:B------:R-:W-:-:S02]  /*1da50*/  ISETP.GE.AND P0, PT, R2, R236, PT ;  /* 0x000000ec0200720c */ /* 0x000fc40003f06270 */
[C---:B------:R-:W-:Y:S02]  /*1da60*/  ISETP.GE.AND P5, PT, R2.reuse, R238, PT ;  /* 0x000000ee0200720c */ /* 0x040fe40003fa6270 */
[----:B------:R-:W-:Y:S01]  /*1da70*/  ISETP.GE.AND P3, PT, R2, R237, PT ;  /* 0x000000ed0200720c */ /* 0x000fe20003f66270 */
[----:B------:R-:W-:Y:S01]  /*1da80*/  VIADD R2, R0, 0xffffff78 ;  /* 0xffffff7800027836 */ /* 0x000fe20000000000 */
[----:B------:R-:W-:Y:S02]  /*1da90*/  FSEL R156, R7, -INF , P1 ;  /* 0xff800000079c7808 */ /* 0x000fe40000800000 */
[----:B------:R-:W-:Y:S02]  /*1daa0*/  FMNMX3.FTZ R5, R5, R250, R202, !PT ;  /* 0x000000fa05057276 */ /* 0x000fe400078100ca */
[----:B------:R-:W-:Y:S02]  /*1dab0*/  FMNMX3.FTZ R7, R4, R200, R161, !PT ;  /* 0x000000c804077276 */ /* 0x000fe400078100a1 */
[----:B------:R-:W-:-:S02]  /*1dac0*/  FMNMX3.FTZ R5, R5, R240, R216, !PT ;  /* 0x000000f005057276 */ /* 0x000fc400078100d8 */
[----:B------:R-:W-:Y:S02]  /*1dad0*/  FMNMX3.FTZ R7, R7, R248, R246, !PT ;  /* 0x000000f807077276 */ /* 0x000fe400078100f6 */
[----:B------:R-:W-:Y:S02]  /*1dae0*/  ISETP.GE.AND P1, PT, R2, R239, PT ;  /* 0x000000ef0200720c */ /* 0x000fe40003f26270 */
[----:B------:R-:W-:Y:S01]  /*1daf0*/  FMNMX3.FTZ R5, R5, R214, R206, !PT ;  /* 0x000000d605057276 */ /* 0x000fe200078100ce */
[----:B------:R-:W-:Y:S01]  /*1db00*/  VIADD R0, R0, 0xffffff79 ;  /* 0xffffff7900007836 */ /* 0x000fe20000000000 */
[----:B------:R-:W-:Y:S02]  /*1db10*/  FSEL R156, R156, -INF , !P0 ;  /* 0xff8000009c9c7808 */ /* 0x000fe40004000000 */
[----:B------:R-:W-:Y:S02]  /*1db20*/  FMNMX3.FTZ R7, R7, R244, R242, !PT ;  /* 0x000000f407077276 */ /* 0x000fe400078100f2 */
[----:B------:R-:W-:-:S02]  /*1db30*/  ISETP.GE.AND P0, PT, R2, R236, PT ;  /* 0x000000ec0200720c */ /* 0x000fc40003f06270 */
[----:B------:R-:W-:Y:S02]  /*1db40*/  FSEL R51, R51, -INF , P1 ;  /* 0xff80000033337808 */ /* 0x000fe40000800000 */
[----:B------:R-:W-:Y:S02]  /*1db50*/  FMNMX3.FTZ R5, R5, R190, R188, !PT ;  /* 0x000000be05057276 */ /* 0x000fe400078100bc */
[----:B------:R-:W-:Y:S02]  /*1db60*/  FSEL R49, R49, -INF , P5 ;  /* 0xff80000031317808 */ /* 0x000fe40002800000 */
[----:B------:R-:W-:Y:S02]  /*1db70*/  FMNMX3.FTZ R7, R7, R198, R196, !PT ;  /* 0x000000c607077276 */ /* 0x000fe400078100c4 */
[----:B------:R-:W-:Y:S02]  /*1db80*/  ISETP.GE.AND P5, PT, R2, R238, PT ;  /* 0x000000ee0200720c */ /* 0x000fe40003fa6270 */
[----:B------:R-:W-:-:S02]  /*1db90*/  FSEL R154, R51, -INF , !P0 ;  /* 0xff800000339a7808 */ /* 0x000fc40004000000 */
[C---:B------:R-:W-:Y:S02]  /*1dba0*/  ISETP.GE.AND P0, PT, R0.reuse, R239, PT ;  /* 0x000000ef0000720c */ /* 0x040fe40003f06270 */
[----:B------:R-:W-:Y:S02]  /*1dbb0*/  FMNMX3.FTZ R5, R5, R186, R182, !PT ;  /* 0x000000ba05057276 */ /* 0x000fe400078100b6 */
[----:B------:R-:W-:Y:S02]  /*1dbc0*/  FMNMX3.FTZ R7, R7, R194, R192, !PT ;  /* 0x000000c207077276 */ /* 0x000fe400078100c0 */
[----:B------:R-:W-:Y:S02]  /*1dbd0*/  FSEL R53, R53, -INF , P5 ;  /* 0xff80000035357808 */ /* 0x000fe40002800000 */
        /* <DEDUP_REMOVED lines=19> */
[----:B------:R-:W1:Y:S04]  /*1dd10*/  SHFL.BFLY PT, R5, R4, 0x2, 0x1f ;  /* 0x0c401f0004057f89 */ /* 0x000e6800000e0000 */
[----:B------:R-:W3:Y:S01]  /*1dd20*/  SHFL.BFLY PT, R7, R8, 0x2, 0x1f ;  /* 0x0c401f0008077f89 */ /* 0x000ee200000e0000 */
[----:B------:R-:W4:Y:S01]  /*1dd30*/  S2UR UR6, SR_CgaCtaId ;  /* 0x00000000000679c3 */ /* 0x000f220000008800 */
[----:B-1----:R-:W-:Y:S02]  /*1dd40*/  FMNMX.FTZ R5, R4, R5, !PT ;  /* 0x0000000504057209 */ /* 0x002fe40007810000 */
[----:B---3--:R-:W-:-:S03]  /*1dd50*/  FMNMX.FTZ R7, R8, R7, !PT ;  /* 0x0000000708077209 */ /* 0x008fc60007810000 */
[----:B------:R-:W1:Y:S04]  /*1dd60*/  SHFL.BFLY PT, R0, R5, 0x1, 0x1f ;  /* 0x0c201f0005007f89 */ /* 0x000e6800000e0000 */
[----:B------:R-:W3:Y:S01]  /*1dd70*/  SHFL.BFLY PT, R2, R7, 0x1, 0x1f ;  /* 0x0c201f0007027f89 */ /* 0x000ee200000e0000 */
[----:B------:R-:W-:Y:S02]  /*1dd80*/  UMOV UR7, 0x400 ;  /* 0x0000040000077882 */ /* 0x000fe40000000000 */
[----:B----4-:R-:W-:Y:S01]  /*1dd90*/  ULEA UR6, UR6, UR7, 0x18 ;  /* 0x0000000706067291 */ /* 0x010fe2000f8ec0ff */
[----:B------:R-:W-:-:S05]  /*1dda0*/  LOP3.LUT R143, R184, 0x200, R185, 0xf8, !PT ;  /* 0x00000200b88f7812 */ /* 0x000fca00078ef8b9 */
[----:B------:R-:W-:Y:S02]  /*1ddb0*/  LEA R143, R143, UR6, 0x1 ;  /* 0x000000068f8f7c11 */ /* 0x000fe4000f8e08ff */
[----:B------:R-:W-:-:S03]  /*1ddc0*/  SEL R24, R210, 0xffffffe0, !P6 ;  /* 0xffffffe0d2187807 */ /* 0x000fc60007000000 */
[----:B------:R-:W-:Y:S01]  /*1ddd0*/  VIADD R16, R143, 0xc000 ;  /* 0x0000c0008f107836 */ /* 0x000fe20000000000 */
[----:B------:R-:W-:Y:S01]  /*1dde0*/  LDSM.16.MT88.4 R12, [R143+0xc000] ;  /* 0x00c000008f0c783b */ /* 0x000fe20000004200 */
[----:B-1----:R-:W-:Y:S02]  /*1ddf0*/  FMNMX.FTZ R0, R5, R0, !PT ;  /* 0x0000000005007209 */ /* 0x002fe40007810000 */
[----:B---3--:R-:W-:-:S03]  /*1de00*/  FMNMX.FTZ R2, R7, R2, !PT ;  /* 0x0000000207027209 */ /* 0x008fc60007810000 */
[----:B--2---:R-:W-:Y:S01]  /*1de10*/  FMUL.FTZ R63, R142, R0 ;  /* 0x000000008e3f7220 */ /* 0x004fe20000410000 */
[----:B------:R-:W-:Y:S01]  /*1de20*/  FSETP.NEU.FTZ.AND P0, PT, R0, -INF , PT ;  /* 0xff8000000000780b */ /* 0x000fe20003f1d000 */
[----:B------:R-:W-:Y:S01]  /*1de30*/  VIADD R153, R143, 0xc040 ;  /* 0x0000c0408f997836 */ /* 0x000fe20000000000 */
[----:B------:R-:W-:Y:S01]  /*1de40*/  FSETP.NEU.FTZ.AND P1, PT, R2, -INF , PT ;  /* 0xff8000000200780b */ /* 0x000fe20003f3d000 */
[----:B------:R-:W-:Y:S01]  /*1de50*/  @P2 VIADD R153, R16, 0xffffffc0 ;  /* 0xffffffc010992836 */ /* 0x000fe20000000000 */
[----:B------:R-:W-:Y:S02]  /*1de60*/  FSEL R63, R63, RZ, P0 ;  /* 0x000000ff3f3f7208 */ /* 0x000fe40000000000 */
[----:B------:R-:W-:Y:S01]  /*1de70*/  FSEL R5, R2, RZ, P1 ;  /* 0x000000ff02057208 */ /* 0x000fe20000800000 */
[----:B------:R-:W-:Y:S02]  /*1de80*/  IMAD.IADD R151, R24, 0x1, R153 ;  /* 0x0000000118977824 */ /* 0x000fe400078e0299 */
[----:B------:R-:W-:Y:S01]  /*1de90*/  FMUL.FTZ R141, R142, R2 ;  /* 0x000000028e8d7220 */ /* 0x000fe20000410000 */
[----:B------:R-:W-:Y:S01]  /*1dea0*/  FSEL R4, R0, RZ, P0 ;  /* 0x000000ff00047208 */ /* 0x000fe20000000000 */
[----:B------:R-:W-:Y:S01]  /*1deb0*/  LDSM.16.MT88.4 R28, [R153] ;  /* 0x00000000991c783b */ /* 0x000fe20000004200 */
[----:B------:R-:W-:Y:S01]  /*1dec0*/  FADD.FTZ R5, R134, -R5 ;  /* 0x8000000586057221 */ /* 0x000fe20000010000 */
[----:B------:R-:W-:-:S02]  /*1ded0*/  FFMA.FTZ R134, R36, R142, -R63 ;  /* 0x0000008e24867223 */ /* 0x000fc4000001083f */
[----:B------:R-:W1:Y:S01]  /*1dee0*/  LDSM.16.MT88.4 R36, [R151] ;  /* 0x000000009724783b */ /* 0x000e620000004200 */
[----:B------:R-:W-:Y:S01]  /*1def0*/  FSEL R141, R141, RZ, P1 ;  /* 0x000000ff8d8d7208 */ /* 0x000fe20000800000 */
[----:B------:R-:W-:Y:S01]  /*1df00*/  FADD.FTZ R147, R3, -R4 ;  /* 0x8000000403937221 */ /* 0x000fe20000010000 */
[----:B------:R-:W-:Y:S01]  /*1df10*/  FMUL.FTZ R149, R142, R5 ;  /* 0x000000058e957220 */ /* 0x000fe20000410000 */
[-CC-:B------:R-:W-:Y:S01]  /*1df20*/  FFMA.FTZ R136, R44, R142.reuse, -R63.reuse ;  /* 0x0000008e2c887223 */ /* 0x180fe2000001083f */
[-C--:B------:R-:W-:Y:S01]  /*1df30*/  FFMA.FTZ R61, R6, R142.reuse, -R63 ;  /* 0x0000008e063d7223 */ /* 0x080fe2000001083f */
[----:B------:R-:W-:Y:S01]  /*1df40*/  FMUL.FTZ R147, R142, R147 ;  /* 0x000000938e937220 */ /* 0x000fe20000410000 */
[-CC-:B------:R-:W-:Y:S01]  /*1df50*/  FFMA.FTZ R140, R46, R142.reuse, -R141.reuse ;  /* 0x0000008e2e8c7223 */ /* 0x180fe2000001088d */
[-CC-:B------:R-:W-:Y:S01]  /*1df60*/  FFMA.FTZ R139, R23, R142.reuse, -R141.reuse ;  /* 0x0000008e178b7223 */ /* 0x180fe2000001088d */
[-CC-:B------:R-:W-:Y:S01]  /*1df70*/  FFMA.FTZ R138, R52, R142.reuse, -R141.reuse ;  /* 0x0000008e348a7223 */ /* 0x180fe2000001088d */
[-C--:B------:R-:W-:Y:S01]  /*1df80*/  FFMA.FTZ R137, R48, R142.reuse, -R141 ;  /* 0x0000008e30897223 */ /* 0x080fe2000001088d */
[----:B------:R-:W-:Y:S01]  /*1df90*/  FFMA.FTZ R145, R22, R142, -R63 ;  /* 0x0000008e16917223 */ /* 0x000fe2000001083f */
[----:B------:R-:W2:Y:S01]  /*1dfa0*/  MUFU.EX2 R149, R149 ;  /* 0x0000009500957308 */ /* 0x000ea20000000800 */
[----:B------:R-:W-:Y:S03]  /*1dfb0*/  LDSM.16.MT88.4 R64, [R153+0x4000] ;  /* 0x004000009940783b */ /* 0x000fe60000004200 */
[----:B------:R-:W3:Y:S04]  /*1dfc0*/  MUFU.EX2 R147, R147 ;  /* 0x0000009300937308 */ /* 0x000ee80000000800 */
[----:B------:R-:W-:Y:S01]  /*1dfd0*/  MUFU.EX2 R134, R134 ;  /* 0x0000008600867308 */ /* 0x000fe20000000800 */
[----:B------:R-:W-:Y:S01]  /*1dfe0*/  IMAD.IADD R3, R24, 0x1, R143 ;  /* 0x0000000118037824 */ /* 0x000fe200078e028f */
[----:B------:R-:W-:Y:S02]  /*1dff0*/  LDSM.16.MT88.4 R44, [R143+0x10000] ;  /* 0x010000008f2c783b */ /* 0x000fe40000004200 */
[----:B------:R-:W-:Y:S02]  /*1e000*/  MUFU.EX2 R140, R140 ;  /* 0x0000008c008c7308 */ /* 0x000fe40000000800 */
[----:B------:R-:W4:Y:S02]  /*1e010*/  LDSM.16.MT88.4 R20, [R3+0xc000] ;  /* 0x00c000000314783b */ /* 0x000f240000004200 */
[----:B------:R-:W5:Y:S04]  /*1e020*/  MUFU.EX2 R139, R139 ;  /* 0x0000008b008b7308 */ /* 0x000f680000000800 */
[----:B------:R-:W-:Y:S01]  /*1e030*/  MUFU.EX2 R138, R138 ;  /* 0x0000008a008a7308 */ /* 0x000fe20000000800 */
[----:B------:R-:W4:Y:S03]  /*1e040*/  LDSM.16.MT88.4 R52, [R3+0x10000] ;  /* 0x010000000334783b */ /* 0x000f260000004200 */
[----:B------:R-:W1:Y:S04]  /*1e050*/  MUFU.EX2 R137, R137 ;  /* 0x0000008900897308 */ /* 0x000e680000000800 */
[----:B------:R-:W-:Y:S04]  /*1e060*/  MUFU.EX2 R136, R136 ;  /* 0x0000008800887308 */ /* 0x000fe80000000800 */
[----:B------:R-:W1:Y:S04]  /*1e070*/  MUFU.EX2 R61, R61 ;  /* 0x0000003d003d7308 */ /* 0x000e680000000800 */
[----:B------:R-:W1:Y:S01]  /*1e080*/  MUFU.EX2 R145, R145 ;  /* 0x0000009100917308 */ /* 0x000e620000000800 */
[-C--:B--2---:R-:W-:Y:S01]  /*1e090*/  FMUL.FTZ R48, R88, R149.reuse ;  /* 0x0000009558307220 */ /* 0x084fe20000410000 */
[----:B------:R-:W-:Y:S01]  /*1e0a0*/  FMUL.FTZ R49, R89, R149 ;  /* 0x0000009559317220 */ /* 0x000fe20000410000 */
[-C--:B---3--:R-:W-:Y:S01]  /*1e0b0*/  FMUL.FTZ R50, R90, R147.reuse ;  /* 0x000000935a327220 */ /* 0x088fe20000410000 */
[----:B------:R-:W-:Y:S01]  /*1e0c0*/  FMUL.FTZ R51, R91, R147 ;  /* 0x000000935b337220 */ /* 0x000fe20000410000 */
[----:B-----5:R-:W-:Y:S01]  /*1e0d0*/  F2FP.F16.F32.PACK_AB R4, R139, R140 ;  /* 0x0000008c8b04723e */ /* 0x020fe200000000ff */
[-C--:B------:R-:W-:Y:S01]  /*1e0e0*/  FMUL.FTZ R32, R104, R149.reuse ;  /* 0x0000009568207220 */ /* 0x080fe20000410000 */
[----:B-1----:R-:W-:Y:S01]  /*1e0f0*/  F2FP.F16.F32.PACK_AB R6, R137, R138 ;  /* 0x0000008a8906723e */ /* 0x002fe200000000ff */
[----:B------:R-:W-:Y:S01]  /*1e100*/  FMUL.FTZ R33, R105, R149 ;  /* 0x0000009569217220 */ /* 0x000fe20000410000 */
[-C--:B------:R-:W-:Y:S01]  /*1e110*/  FMUL.FTZ R34, R106, R147.reuse ;  /* 0x000000936a227220 */ /* 0x080fe20000410000 */
[----:B------:R-:W-:Y:S01]  /*1e120*/  F2FP.F16.F32.PACK_AB R5, R61, R136 ;  /* 0x000000883d05723e */ /* 0x000fe200000000ff */
        /* <DEDUP_REMOVED lines=43> */
[----:B------:R-:W5:Y:S03]  /*1e3e0*/  MUFU.EX2 R110, R110 ;  /* 0x0000006e006e7308 */ /* 0x000f660000000800 */
        /* <DEDUP_REMOVED lines=39> */
[C---:B----4-:R-:W-:Y:S01]  /*1e660*/  HMMA.16816.F32 R16, R4.reuse, R20, R16 ;  /* 0x000000140410723c */ /* 0x050fe20000001810 */
[----:B------:R-:W4:Y:S04]  /*1e670*/  LDSM.16.MT88.4 R96, [R3+0xc800] ;  /* 0x00c800000360783b */ /* 0x000f280000004200 */
[----:B------:R-:W-:Y:S03]  /*1e680*/  LDSM.16.MT88.4 R80, [R151+0x800] ;  /* 0x000800009750783b */ /* 0x000fe60000004200 */
[C---:B------:R-:W-:Y:S08]  /*1e690*/  HMMA.16816.F32 R40, R4.reuse, R44, R40 ;  /* 0x0000002c0428723c */ /* 0x040ff00000001828 */
[C---:B------:R-:W-:Y:S01]  /*1e6a0*/  HMMA.16816.F32 R48, R4.reuse, R52, R48 ;  /* 0x000000340430723c */ /* 0x040fe20000001830 */
[-CC-:B------:R-:W-:Y:S01]  /*1e6b0*/  FFMA.FTZ R167, R167, R142.reuse, -R141.reuse ;  /* 0x0000008ea7a77223 */ /* 0x180fe2000001088d */
[-CC-:B------:R-:W-:Y:S01]  /*1e6c0*/  FFMA.FTZ R165, R165, R142.reuse, -R141.reuse ;  /* 0x0000008ea5a57223 */ /* 0x180fe2000001088d */
[-CC-:B------:R-:W-:Y:S01]  /*1e6d0*/  FFMA.FTZ R184, R200, R142.reuse, -R141.reuse ;  /* 0x0000008ec8b87223 */ /* 0x180fe2000001088d */
[-C--:B------:R-:W-:Y:S01]  /*1e6e0*/  FFMA.FTZ R161, R161, R142.reuse, -R141 ;  /* 0x0000008ea1a17223 */ /* 0x080fe2000001088d */
[-CC-:B------:R-:W-:Y:S01]  /*1e6f0*/  FFMA.FTZ R202, R202, R142.reuse, -R63.reuse ;  /* 0x0000008ecaca7223 */ /* 0x180fe2000001083f */
[-C--:B------:R-:W-:Y:S01]  /*1e700*/  FFMA.FTZ R252, R252, R142.reuse, -R63 ;  /* 0x0000008efcfc7223 */ /* 0x080fe2000001083f */
[-C--:B------:R-:W-:Y:S01]  /*1e710*/  FFMA.FTZ R171, R242, R142.reuse, -R141 ;  /* 0x0000008ef2ab7223 */ /* 0x080fe2000001088d */
[C---:B------:R-:W-:Y:S01]  /*1e720*/  HMMA.16816.F32 R56, R4.reuse, R64, R56 ;  /* 0x000000400438723c */ /* 0x040fe20000001838 */
[-CC-:B------:R-:W-:Y:S01]  /*1e730*/  FFMA.FTZ R175, R240, R142.reuse, -R63.reuse ;  /* 0x0000008ef0af7223 */ /* 0x180fe2000001083f */
[-C--:B------:R-:W-:Y:S01]  /*1e740*/  FFMA.FTZ R173, R206, R142.reuse, -R63 ;  /* 0x0000008ecead7223 */ /* 0x080fe2000001083f */
[-CC-:B------:R-:W-:Y:S01]  /*1e750*/  FFMA.FTZ R248, R248, R142.reuse, -R141.reuse ;  /* 0x0000008ef8f87223 */ /* 0x180fe2000001088d */
[-C--:B------:R-:W-:Y:S01]  /*1e760*/  FFMA.FTZ R244, R244, R142.reuse, -R141 ;  /* 0x0000008ef4f47223 */ /* 0x080fe2000001088d */
        /* <DEDUP_REMOVED lines=9> */
[-C--:B------:R-:W-:Y:S01]  /*1e800*/  FFMA.FTZ R187, R170, R142.reuse, -R141 ;  /* 0x0000008eaabb7223 */ /* 0x080fe2000001088d */
[-CC-:B------:R-:W-:Y:S01]  /*1e810*/  FFMA.FTZ R191, R166, R142.reuse, -R63.reuse ;  /* 0x0000008ea6bf7223 */ /* 0x180fe2000001083f */
[C---:B------:R-:W-:Y:S01]  /*1e820*/  HMMA.16816.F32 R44, R4.reuse, R46, R92 ;  /* 0x0000002e042c723c */ /* 0x040fe2000000185c */
[----:B------:R-:W-:Y:S01]  /*1e830*/  LDSM.16.MT88.4 R92, [R153+0x800] ;  /* 0x00080000995c783b */ /* 0x000fe20000004200 */
[-C--:B------:R-:W-:Y:S01]  /*1e840*/  FFMA.FTZ R189, R160, R142.reuse, -R63 ;  /* 0x0000008ea0bd7223 */ /* 0x080fe2000001083f */
[-CC-:B------:R-:W-:Y:S01]  /*1e850*/  FFMA.FTZ R174, R174, R142.reuse, -R141.reuse ;  /* 0x0000008eaeae7223 */ /* 0x180fe2000001088d */
[-C--:B------:R-:W-:Y:S01]  /*1e860*/  FFMA.FTZ R168, R168, R142.reuse, -R141 ;  /* 0x0000008ea8a87223 */ /* 0x080fe2000001088d */
[----:B------:R-:W-:Y:S01]  /*1e870*/  FFMA.FTZ R164, R164, R142, -R63 ;  /* 0x0000008ea4a47223 */ /* 0x000fe2000001083f */
[----:B------:R-:W-:Y:S02]  /*1e880*/  LDSM.16.MT88.4 R124, [R143+0xf800] ;  /* 0x00f800008f7c783b */ /* 0x000fe40000004200 */
[C---:B------:R-:W-:Y:S02]  /*1e890*/  HMMA.16816.F32 R52, R4.reuse, R54, R84 ;  /* 0x000000360434723c */ /* 0x040fe40000001854 */
[----:B------:R-:W4:Y:S06]  /*1e8a0*/  LDSM.16.MT88.4 R84, [R3+0x10800] ;  /* 0x010800000354783b */ /* 0x000f2c0000004200 */
[C---:B------:R-:W-:Y:S01]  /*1e8b0*/  HMMA.16816.F32 R64, R4.reuse, R66, R76 ;  /* 0x000000420440723c */ /* 0x040fe2000000184c */
[----:B------:R-:W4:Y:S07]  /*1e8c0*/  LDSM.16.MT88.4 R76, [R143+0x10800] ;  /* 0x010800008f4c783b */ /* 0x000f2e0000004200 */
[----:B-1----:R-:W-:Y:S01]  /*1e8d0*/  HMMA.16816.F32 R72, R4, R88, R72 ;  /* 0x000000580448723c */ /* 0x002fe20000001848 */
[----:B-----5:R-:W-:-:S02]  /*1e8e0*/  F2FP.F16.F32.PACK_AB R88, R110, R115 ;  /* 0x000000736e58723e */ /* 0x020fc400000000ff */
        /* <DEDUP_REMOVED lines=16> */
[C---:B----4-:R-:W-:Y:S08]  /*1e9f0*/  HMMA.16816.F32 R16, R88.reuse, R96, R16 ;  /* 0x000000605810723c */ /* 0x050ff00000001810 */
        /* <DEDUP_REMOVED lines=12> */
[----:B------:R-:W5:Y:S01]  /*1eac0*/  MUFU.EX2 R176, R80 ;  /* 0x0000005000b07308 */ /* 0x000f620000000800 */
[----:B------:R-:W-:Y:S06]  /*1ead0*/  LDSM.16.MT88.4 R92, [R153+0x1000] ;  /* 0x00100000995c783b */ /* 0x000fec0000004200 */
[C---:B------:R-:W-:Y:S01]  /*1eae0*/  HMMA.16816.F32 R36, R88.reuse, R82, R36 ;  /* 0x000000525824723c */ /* 0x040fe20000001824 */
[----:B------:R-:W2:Y:S07]  /*1eaf0*/  MUFU.EX2 R180, R85 ;  /* 0x0000005500b47308 */ /* 0x000eae0000000800 */
[C---:B------:R-:W-:Y:S01]  /*1eb00*/  HMMA.16816.F32 R40, R88.reuse, R76, R40 ;  /* 0x0000004c5828723c */ /* 0x040fe20000001828 */
[----:B------:R-:W-:Y:S07]  /*1eb10*/  MUFU.EX2 R178, R118 ;  /* 0x0000007600b27308 */ /* 0x000fee0000000800 */
[C---:B------:R-:W-:Y:S01]  /*1eb20*/  HMMA.16816.F32 R44, R88.reuse, R78, R44 ;  /* 0x0000004e582c723c */ /* 0x040fe2000000182c */
[----:B------:R-:W3:Y:S07]  /*1eb30*/  MUFU.EX2 R159, R159 ;  /* 0x0000009f009f7308 */ /* 0x000eee0000000800 */
        /* <DEDUP_REMOVED lines=9> */
[----:B------:R-:W2:Y:S01]  /*1ebd0*/  LDSM.16.MT88.4 R80, [R3+0x11000] ;  /* 0x011000000350783b */ /* 0x000ea20000004200 */
[-C--:B------:R-:W-:Y:S01]  /*1ebe0*/  FFMA.FTZ R167, R204, R142.reuse, -R63 ;  /* 0x0000008ecca77223 */ /* 0x080fe2000001083f */
[----:B------:R-:W-:Y:S02]  /*1ebf0*/  MUFU.EX2 R184, R184 ;  /* 0x000000b800b87308 */ /* 0x000fe40000000800 */
[----:B------:R-:W-:Y:S02]  /*1ec00*/  LDSM.16.MT88.4 R100, [R143+0xd800] ;  /* 0x00d800008f64783b */ /* 0x000fe40000004200 */
[C---:B------:R-:W-:Y:S08]  /*1ec10*/  HMMA.16816.F32 R40, R84.reuse, R68, R40 ;  /* 0x000000445428723c */ /* 0x040ff00000001828 */
[C---:B------:R-:W-:Y:S01]  /*1ec20*/  HMMA.16816.F32 R44, R84.reuse, R70, R44 ;  /* 0x00000046542c723c */ /* 0x040fe2000000182c */
[----:B------:R-:W3:Y:S07]  /*1ec30*/  LDSM.16.MT88.4 R68, [R151+0x5000] ;  /* 0x005000009744783b */ /* 0x000eee0000004200 */
[C---:B------:R-:W-:Y:S08]  /*1ec40*/  HMMA.16816.F32 R16, R84.reuse, R96, R16 ;  /* 0x000000605410723c */ /* 0x040ff00000001810 */
[C---:B------:R-:W-:Y:S01]  /*1ec50*/  HMMA.16816.F32 R20, R84.reuse, R98, R20 ;  /* 0x000000625414723c */ /* 0x040fe20000001814 */
[----:B------:R-:W5:Y:S07]  /*1ec60*/  LDSM.16.MT88.4 R96, [R3+0xd800] ;  /* 0x00d800000360783b */ /* 0x000f6e0000004200 */
[C---:B-1----:R-:W-:Y:S08]  /*1ec70*/  HMMA.16816.F32 R56, R84.reuse, R88, R56 ;  /* 0x000000585438723c */ /* 0x042ff00000001838 */
[C---:B------:R-:W-:Y:S01]  /*1ec80*/  HMMA.16816.F32 R64, R84.reuse, R90, R64 ;  /* 0x0000005a5440723c */ /* 0x040fe20000001840 */
[----:B------:R-:W1:Y:S07]  /*1ec90*/  LDSM.16.MT88.4 R88, [R3+0x11800] ;  /* 0x011800000358783b */ /* 0x000e6e0000004200 */
[----:B------:R-:W-:Y:S01]  /*1eca0*/  HMMA.16816.F32 R8, R84, R104, R8 ;  /* 0x000000685408723c */ /* 0x000fe20000001808 */
[----:B------:R-:W-:-:S02]  /*1ecb0*/  FFMA.FTZ R104, R163, R142, -R141 ;  /* 0x0000008ea3687223 */ /* 0x000fc4000001088d */
[----:B------:R4:W-:Y:S04]  /*1ecc0*/  MUFU.EX2 R163, R165 ;  /* 0x000000a500a37308 */ /* 0x0009e80000000800 */
[----:B------:R2:W5:Y:S01]  /*1ecd0*/  MUFU.EX2 R200, R104 ;  /* 0x0000006800c87308 */ /* 0x0005620000000800 */
[----:B------:R-:W-:Y:S03]  /*1ece0*/  HMMA.16816.F32 R12, R84, R106, R12 ;  /* 0x0000006a540c723c */ /* 0x000fe6000000180c */
[----:B------:R-:W-:Y:S01]  /*1ecf0*/  MUFU.EX2 R161, R161 ;  /* 0x000000a100a17308 */ /* 0x000fe20000000800 */
[----:B----4-:R-:W-:-:S03]  /*1ed00*/  FFMA.FTZ R165, R250, R142, -R63 ;  /* 0x0000008efaa57223 */ /* 0x010fc6000001083f */
[----:B------:R-:W-:Y:S04]  /*1ed10*/  MUFU.EX2 R204, R252 ;  /* 0x000000fc00cc7308 */ /* 0x000fe80000000800 */
[----:B------:R-:W-:Y:S01]  /*1ed20*/  MUFU.EX2 R202, R202 ;  /* 0x000000ca00ca7308 */ /* 0x000fe20000000800 */
[----:B--2---:R-:W2:Y:S03]  /*1ed30*/  LDSM.16.MT88.4 R104, [R153+0x5800] ;  /* 0x005800009968783b */ /* 0x004ea60000004200 */
[----:B------:R-:W4:Y:S04]  /*1ed40*/  MUFU.EX2 R167, R167 ;  /* 0x000000a700a77308 */ /* 0x000f280000000800 */
[----:B------:R-:W1:Y:S01]  /*1ed50*/  MUFU.EX2 R165, R165 ;  /* 0x000000a500a57308 */ /* 0x000e620000000800 */
[C---:B------:R-:W-:Y:S08]  /*1ed60*/  HMMA.16816.F32 R32, R84.reuse, R76, R32 ;  /* 0x0000004c5420723c */ /* 0x040ff00000001820 */
[C---:B------:R-:W-:Y:S01]  /*1ed70*/  HMMA.16816.F32 R36, R84.reuse, R78, R36 ;  /* 0x0000004e5424723c */ /* 0x040fe20000001824 */
[----:B------:R-:W2:Y:S07]  /*1ed80*/  LDSM.16.MT88.4 R76, [R143+0x11800] ;  /* 0x011800008f4c783b */ /* 0x000eae0000004200 */
[C---:B------:R-:W-:Y:S08]  /*1ed90*/  HMMA.16816.F32 R48, R84.reuse, R80, R48 ;  /* 0x000000505430723c */ /* 0x040ff00000001830 */
[C---:B------:R-:W-:Y:S01]  /*1eda0*/  HMMA.16816.F32 R52, R84.reuse, R82, R52 ;  /* 0x000000525434723c */ /* 0x040fe20000001834 */
[----:B------:R-:W2:Y:S07]  /*1edb0*/  LDSM.16.MT88.4 R80, [R151+0x1800] ;  /* 0x001800009750783b */ /* 0x000eae0000004200 */
[----:B---3--:R-:W-:Y:S01]  /*1edc0*/  HMMA.16816.F32 R72, R84, R68, R72 ;  /* 0x000000445448723c */ /* 0x008fe20000001848 */
[----:B-----5:R-:W-:-:S02]  /*1edd0*/  F2FP.F16.F32.PACK_AB R68, R200, R163 ;  /* 0x000000a3c844723e */ /* 0x020fc400000000ff */
[----:B----4-:R-:W-:-:S05]  /*1ede0*/  F2FP.F16.F32.PACK_AB R69, R167, R204 ;  /* 0x000000cca745723e */ /* 0x010fca00000000ff */
        /* <DEDUP_REMOVED lines=9> */
[----:B------:R-:W3:Y:S07]  /*1ee80*/  LDSM.16.MT88.4 R96, [R151+0x5800] ;  /* 0x005800009760783b */ /* 0x000eee0000004200 */
[C---:B------:R-:W-:Y:S08]  /*1ee90*/  HMMA.16816.F32 R48, R68.reuse, R88, R48 ;  /* 0x000000584430723c */ /* 0x040ff00000001830 */
[C---:B------:R-:W-:Y:S01]  /*1eea0*/  HMMA.16816.F32 R52, R68.reuse, R90, R52 ;  /* 0x0000005a4434723c */ /* 0x040fe20000001834 */
[----:B------:R-:W4:Y:S01]  /*1eeb0*/  LDSM.16.MT88.4 R88, [R143+0xe000] ;  /* 0x00e000008f58783b */ /* 0x000f220000004200 */
[----:B------:R-:W-:Y:S03]  /*1eec0*/  MUFU.EX2 R246, R248 ;  /* 0x000000f800f67308 */ /* 0x000fe60000000800 */
[----:B------:R-:W-:Y:S03]  /*1eed0*/  LDSM.16.MT88.4 R84, [R3+0x12000] ;  /* 0x012000000354783b */ /* 0x000fe60000004200 */
[C---:B--2---:R-:W-:Y:S01]  /*1eee0*/  HMMA.16816.F32 R56, R68.reuse, R104, R56 ;  /* 0x000000684438723c */ /* 0x044fe20000001838 */
[----:B------:R-:W-:Y:S01]  /*1eef0*/  FFMA.FTZ R104, R214, R142, -R63 ;  /* 0x0000008ed6687223 */ /* 0x000fe2000001083f */
[----:B------:R-:W2:Y:S04]  /*1ef00*/  MUFU.EX2 R169, R169 ;  /* 0x000000a900a97308 */ /* 0x000ea80000000800 */
[----:B------:R-:W-:Y:S02]  /*1ef10*/  MUFU.EX2 R242, R244 ;  /* 0x000000f400f27308 */ /* 0x000fe40000000800 */
[C---:B------:R-:W-:Y:S02]  /*1ef20*/  HMMA.16816.F32 R40, R68.reuse, R76, R40 ;  /* 0x0000004c4428723c */ /* 0x040fe40000001828 */
[----:B------:R-:W5:Y:S04]  /*1ef30*/  MUFU.EX2 R171, R171 ;  /* 0x000000ab00ab7308 */ /* 0x000f680000000800 */
[----:B------:R-:W-:Y:S02]  /*1ef40*/  MUFU.EX2 R175, R175 ;  /* 0x000000af00af7308 */ /* 0x000fe40000000800 */
[C---:B------:R-:W-:Y:S01]  /*1ef50*/  HMMA.16816.F32 R44, R68.reuse, R78, R44 ;  /* 0x0000004e442c723c */ /* 0x040fe2000000182c */
[----:B------:R-:W4:Y:S01]  /*1ef60*/  LDSM.16.MT88.4 R76, [R143+0x12000] ;  /* 0x012000008f4c783b */ /* 0x000f220000004200 */
[----:B------:R-:W5:Y:S04]  /*1ef70*/  MUFU.EX2 R214, R216 ;  /* 0x000000d800d67308 */ /* 0x000f680000000800 */
[----:B------:R5:W-:Y:S02]  /*1ef80*/  MUFU.EX2 R206, R104 ;  /* 0x0000006800ce7308 */ /* 0x000be40000000800 */
[C---:B------:R-:W-:Y:S02]  /*1ef90*/  HMMA.16816.F32 R8, R68.reuse, R100, R8 ;  /* 0x000000644408723c */ /* 0x040fe40000001808 */
[----:B------:R-:W5:Y:S06]  /*1efa0*/  MUFU.EX2 R173, R173 ;  /* 0x000000ad00ad7308 */ /* 0x000f6c0000000800 */
[C---:B------:R-:W-:Y:S01]  /*1efb0*/  HMMA.16816.F32 R12, R68.reuse, R102, R12 ;  /* 0x00000066440c723c */ /* 0x040fe2000000180c */
[----:B------:R-:W-:Y:S07]  /*1efc0*/  LDSM.16.MT88.4 R100, [R3+0xe000] ;  /* 0x00e000000364783b */ /* 0x000fee0000004200 */
[C---:B------:R-:W-:Y:S08]  /*1efd0*/  HMMA.16816.F32 R32, R68.reuse, R80, R32 ;  /* 0x000000504420723c */ /* 0x040ff00000001820 */
[C---:B------:R-:W-:Y:S01]  /*1efe0*/  HMMA.16816.F32 R36, R68.reuse, R82, R36 ;  /* 0x000000524424723c */ /* 0x040fe20000001824 */
[----:B------:R-:W4:Y:S07]  /*1eff0*/  LDSM.16.MT88.4 R80, [R151+0x2000] ;  /* 0x002000009750783b */ /* 0x000f2e0000004200 */
[C---:B-1----:R-:W-:Y:S08]  /*1f000*/  HMMA.16816.F32 R24, R68.reuse, R92, R24 ;  /* 0x0000005c4418723c */ /* 0x042ff00000001818 */
[C---:B------:R-:W-:Y:S01]  /*1f010*/  HMMA.16816.F32 R28, R68.reuse, R94, R28 ;  /* 0x0000005e441c723c */ /* 0x040fe2000000181c */
[----:B------:R-:W-:Y:S07]  /*1f020*/  LDSM.16.MT88.4 R92, [R153+0x2000] ;  /* 0x00200000995c783b */ /* 0x000fee0000004200 */
[C---:B------:R-:W-:Y:S08]  /*1f030*/  HMMA.16816.F32 R64, R68.reuse, R106, R64 ;  /* 0x0000006a4440723c */ /* 0x040ff00000001840 */
[C---:B---3--:R-:W-:Y:S08]  /*1f040*/  HMMA.16816.F32 R72, R68.reuse, R96, R72 ;  /* 0x000000604448723c */ /* 0x048ff00000001848 */
[----:B------:R-:W-:Y:S01]  /*1f050*/  HMMA.16816.F32 R4, R68, R98, R4 ;  /* 0x000000624404723c */ /* 0x000fe20000001804 */
[----:B--2---:R-:W-:Y:S01]  /*1f060*/  F2FP.F16.F32.PACK_AB R68, R169, R246 ;  /* 0x000000f6a944723e */ /* 0x004fe200000000ff */
[----:B-----5:R-:W-:Y:S01]  /*1f070*/  FFMA.FTZ R104, R194, R142, -R141 ;  /* 0x0000008ec2687223 */ /* 0x020fe2000001088d */
[----:B------:R-:W-:-:S02]  /*1f080*/  F2FP.F16.F32.PACK_AB R70, R171, R242 ;  /* 0x000000f2ab46723e */ /* 0x000fc400000000ff */
[----:B------:R-:W-:Y:S02]  /*1f090*/  F2FP.F16.F32.PACK_AB R69, R214, R175 ;  /* 0x000000afd645723e */ /* 0x000fe400000000ff */
[----:B------:R-:W-:Y:S01]  /*1f0a0*/  F2FP.F16.F32.PACK_AB R71, R173, R206 ;  /* 0x000000cead47723e */ /* 0x000fe200000000ff */
[----:B------:R-:W-:Y:S01]  /*1f0b0*/  MUFU.EX2 R177, R177 ;  /* 0x000000b100b17308 */ /* 0x000fe20000000800 */
[----:B------:R-:W-:Y:S05]  /*1f0c0*/  LDSM.16.MT88.4 R96, [R3+0xe800] ;  /* 0x00e800000360783b */ /* 0x000fea0000004200 */
[C---:B----4-:R-:W-:Y:S08]  /*1f0d0*/  HMMA.16816.F32 R8, R68.reuse, R88, R8 ;  /* 0x000000584408723c */ /* 0x050ff00000001808 */
        /* <DEDUP_REMOVED lines=10> */
[----:B------:R-:W4:Y:S01]  /*1f180*/  LDSM.16.MT88.4 R84, [R151+0x2800] ;  /* 0x002800009754783b */ /* 0x000f220000004200 */
[----:B------:R-:W5:Y:S06]  /*1f190*/  MUFU.EX2 R194, R196 ;  /* 0x000000c400c27308 */ /* 0x000f6c0000000800 */
[C---:B-1----:R-:W-:Y:S01]  /*1f1a0*/  HMMA.16816.F32 R56, R68.reuse, R88, R56 ;  /* 0x000000584438723c */ /* 0x042fe20000001838 */
[----:B------:R-:W-:Y:S01]  /*1f1b0*/  FFMA.FTZ R88, R186, R142, -R63 ;  /* 0x0000008eba587223 */ /* 0x000fe2000001083f */
[----:B------:R1:W-:Y:S04]  /*1f1c0*/  MUFU.EX2 R192, R104 ;  /* 0x0000006800c07308 */ /* 0x0003e80000000800 */
[----:B------:R-:W-:Y:S04]  /*1f1d0*/  MUFU.EX2 R179, R179 ;  /* 0x000000b300b37308 */ /* 0x000fe80000000800 */
[----:B------:R-:W-:Y:S04]  /*1f1e0*/  MUFU.EX2 R181, R181 ;  /* 0x000000b500b57308 */ /* 0x000fe80000000800 */
[----:B------:R-:W3:Y:S04]  /*1f1f0*/  MUFU.EX2 R186, R188 ;  /* 0x000000bc00ba7308 */ /* 0x000ee80000000800 */
[----:B------:R-:W-:Y:S01]  /*1f200*/  MUFU.EX2 R183, R183 ;  /* 0x000000b700b77308 */ /* 0x000fe20000000800 */
[C---:B------:R-:W-:Y:S01]  /*1f210*/  HMMA.16816.F32 R16, R68.reuse, R100, R16 ;  /* 0x000000644410723c */ /* 0x040fe20000001810 */
[----:B-1----:R-:W-:Y:S02]  /*1f220*/  LDSM.16.MT88.4 R104, [R3+0x12800] ;  /* 0x012800000368783b */ /* 0x002fe40000004200 */
[----:B------:R-:W1:Y:S05]  /*1f230*/  MUFU.EX2 R182, R88 ;  /* 0x0000005800b67308 */ /* 0x000e6a0000000800 */
[C---:B------:R-:W-:Y:S01]  /*1f240*/  HMMA.16816.F32 R20, R68.reuse, R102, R20 ;  /* 0x000000664414723c */ /* 0x040fe20000001814 */
[----:B------:R-:W4:Y:S07]  /*1f250*/  LDSM.16.MT88.4 R100, [R143+0xe800] ;  /* 0x00e800008f64783b */ /* 0x000f2e0000004200 */
[----:B--2---:R-:W-:Y:S01]  /*1f260*/  HMMA.16816.F32 R72, R68, R76, R72 ;  /* 0x0000004c4448723c */ /* 0x004fe20000001848 */
[----:B-----5:R-:W-:-:S02]  /*1f270*/  F2FP.F16.F32.PACK_AB R76, R194, R177 ;  /* 0x000000b1c24c723e */ /* 0x020fc400000000ff */
[----:B---3--:R-:W-:-:S05]  /*1f280*/  F2FP.F16.F32.PACK_AB R77, R186, R181 ;  /* 0x000000b5ba4d723e */ /* 0x008fca00000000ff */
[----:B------:R-:W-:Y:S01]  /*1f290*/  HMMA.16816.F32 R4, R68, R78, R4 ;  /* 0x0000004e4404723c */ /* 0x000fe20000001804 */
[----:B------:R-:W-:Y:S02]  /*1f2a0*/  F2FP.F16.F32.PACK_AB R78, R179, R192 ;  /* 0x000000c0b34e723e */ /* 0x000fe400000000ff */
[----:B-1----:R-:W-:-:S05]  /*1f2b0*/  F2FP.F16.F32.PACK_AB R79, R183, R182 ;  /* 0x000000b6b74f723e */ /* 0x002fca00000000ff */
[C---:B------:R-:W-:Y:S08]  /*1f2c0*/  HMMA.16816.F32 R24, R68.reuse, R92, R24 ;  /* 0x0000005c4418723c */ /* 0x040ff00000001818 */
[C---:B------:R-:W-:Y:S01]  /*1f2d0*/  HMMA.16816.F32 R28, R68.reuse, R94, R28 ;  /* 0x0000005e441c723c */ /* 0x040fe2000000181c */
[----:B------:R-:W-:Y:S07]  /*1f2e0*/  LDSM.16.MT88.4 R92, [R153+0x2800] ;  /* 0x00280000995c783b */ /* 0x000fee0000004200 */
[----:B------:R-:W-:Y:S01]  /*1f2f0*/  HMMA.16816.F32 R64, R68, R90, R64 ;  /* 0x0000005a4440723c */ /* 0x000fe20000001840 */
[----:B------:R-:W1:Y:S04]  /*1f300*/  LDSM.16.MT88.4 R68, [R153+0x6800] ;  /* 0x006800009944783b */ /* 0x000e680000004200 */
[----:B------:R-:W-:Y:S03]  /*1f310*/  LDSM.16.MT88.4 R88, [R151+0x3000] ;  /* 0x003000009758783b */ /* 0x000fe60000004200 */
[C---:B------:R-:W-:Y:S08]  /*1f320*/  HMMA.16816.F32 R40, R76.reuse, R80, R40 ;  /* 0x000000504c28723c */ /* 0x040ff00000001828 */
[C---:B------:R-:W-:Y:S01]  /*1f330*/  HMMA.16816.F32 R44, R76.reuse, R82, R44 ;  /* 0x000000524c2c723c */ /* 0x040fe2000000182c */
[----:B------:R-:W2:Y:S07]  /*1f340*/  LDSM.16.MT88.4 R80, [R151+0x6800] ;  /* 0x006800009750783b */ /* 0x000eae0000004200 */
[C---:B----4-:R-:W-:Y:S08]  /*1f350*/  HMMA.16816.F32 R32, R76.reuse, R84, R32 ;  /* 0x000000544c20723c */ /* 0x050ff00000001820 */
[C---:B------:R-:W-:Y:S01]  /*1f360*/  HMMA.16816.F32 R36, R76.reuse, R86, R36 ;  /* 0x000000564c24723c */ /* 0x040fe20000001824 */
[----:B------:R-:W3:Y:S01]  /*1f370*/  LDSM.16.MT88.4 R84, [R143+0x13000] ;  /* 0x013000008f54783b */ /* 0x000ee20000004200 */
[-C--:B------:R-:W-:Y:S01]  /*1f380*/  FFMA.FTZ R118, R162, R142.reuse, -R63 ;  /* 0x0000008ea2767223 */ /* 0x080fe2000001083f */
[----:B------:R-:W-:Y:S04]  /*1f390*/  MUFU.EX2 R172, R174 ;  /* 0x000000ae00ac7308 */ /* 0x000fe80000000800 */
[----:B------:R-:W4:Y:S01]  /*1f3a0*/  MUFU.EX2 R185, R185 ;  /* 0x000000b900b97308 */ /* 0x000f220000000800 */
[C---:B------:R-:W-:Y:S03]  /*1f3b0*/  HMMA.16816.F32 R8, R76.reuse, R100, R8 ;  /* 0x000000644c08723c */ /* 0x040fe60000001808 */
[----:B------:R-:W-:Y:S04]  /*1f3c0*/  MUFU.EX2 R187, R187 ;  /* 0x000000bb00bb7308 */ /* 0x000fe80000000800 */
[----:B------:R-:W5:Y:S01]  /*1f3d0*/  MUFU.EX2 R166, R168 ;  /* 0x000000a800a67308 */ /* 0x000f620000000800 */
[C---:B------:R-:W-:Y:S01]  /*1f3e0*/  HMMA.16816.F32 R12, R76.reuse, R102, R12 ;  /* 0x000000664c0c723c */ /* 0x040fe2000000180c */
[----:B------:R-:W3:Y:S02]  /*1f3f0*/  LDSM.16.MT88.4 R100, [R143+0xf000] ;  /* 0x00f000008f64783b */ /* 0x000ee40000004200 */
[----:B------:R-:W-:Y:S04]  /*1f400*/  MUFU.EX2 R191, R191 ;  /* 0x000000bf00bf7308 */ /* 0x000fe80000000800 */
[----:B------:R-:W5:Y:S01]  /*1f410*/  MUFU.EX2 R162, R164 ;  /* 0x000000a400a27308 */ /* 0x000f620000000800 */
[C---:B------:R-:W-:Y:S03]  /*1f420*/  HMMA.16816.F32 R16, R76.reuse, R96, R16 ;  /* 0x000000604c10723c */ /* 0x040fe60000001810 */
[----:B------:R-:W-:Y:S04]  /*1f430*/  MUFU.EX2 R160, R118 ;  /* 0x0000007600a07308 */ /* 0x000fe80000000800 */
[----:B------:R-:W5:Y:S01]  /*1f440*/  MUFU.EX2 R189, R189 ;  /* 0x000000bd00bd7308 */ /* 0x000f620000000800 */
[C---:B------:R-:W-:Y:S01]  /*1f450*/  HMMA.16816.F32 R20, R76.reuse, R98, R20 ;  /* 0x000000624c14723c */ /* 0x040fe20000001814 */
[----:B------:R-:W3:Y:S07]  /*1f460*/  LDSM.16.MT88.4 R96, [R3+0xf000] ;  /* 0x00f000000360783b */ /* 0x000eee0000004200 */
[C---:B-1----:R-:W-:Y:S08]  /*1f470*/  HMMA.16816.F32 R56, R76.reuse, R68, R56 ;  /* 0x000000444c38723c */ /* 0x042ff00000001838 */
[C---:B------:R-:W-:Y:S01]  /*1f480*/  HMMA.16816.F32 R64, R76.reuse, R70, R64 ;  /* 0x000000464c40723c */ /* 0x040fe20000001840 */
[----:B------:R-:W1:Y:S07]  /*1f490*/  LDSM.16.MT88.4 R68, [R153+0x7000] ;  /* 0x007000009944783b */ /* 0x000e6e0000004200 */
[C---:B------:R-:W-:Y:S08]  /*1f4a0*/  HMMA.16816.F32 R24, R76.reuse, R92, R24 ;  /* 0x0000005c4c18723c */ /* 0x040ff00000001818 */
[----:B------:R-:W-:Y:S01]  /*1f4b0*/  HMMA.16816.F32 R28, R76, R94, R28 ;  /* 0x0000005e4c1c723c */ /* 0x000fe2000000181c */
[----:B------:R-:W-:Y:S01]  /*1f4c0*/  FFMA.FTZ R140, R245, R149, R140 ;  /* 0x00000095f58c7223 */ /* 0x000fe2000001008c */
[----:B------:R-:W-:Y:S01]  /*1f4d0*/  FFMA.FTZ R136, R243, R147, R136 ;  /* 0x00000093f3887223 */ /* 0x000fe20000010088 */
[-CC-:B------:R-:W-:Y:S01]  /*1f4e0*/  FFMA.FTZ R158, R158, R142.reuse, -R141.reuse ;  /* 0x0000008e9e9e7223 */ /* 0x180fe2000001088d */
[----:B------:R-:W-:-:S04]  /*1f4f0*/  FFMA.FTZ R193, R156, R142, -R141 ;  /* 0x0000008e9cc17223 */ /* 0x000fc8000001088d */
[C---:B------:R-:W-:Y:S08]  /*1f500*/  HMMA.16816.F32 R48, R76.reuse, R104, R48 ;  /* 0x000000684c30723c */ /* 0x040ff00000001830 */
[C---:B------:R-:W-:Y:S08]  /*1f510*/  HMMA.16816.F32 R52, R76.reuse, R106, R52 ;  /* 0x0000006a4c34723c */ /* 0x040ff00000001834 */
[C---:B--2---:R-:W-:Y:S08]  /*1f520*/  HMMA.16816.F32 R72, R76.reuse, R80, R72 ;  /* 0x000000504c48723c */ /* 0x044ff00000001848 */
[----:B------:R-:W-:Y:S01]  /*1f530*/  HMMA.16816.F32 R4, R76, R82, R4 ;  /* 0x000000524c04723c */ /* 0x000fe20000001804 */
[----:B----4-:R-:W-:Y:S01]  /*1f540*/  F2FP.F16.F32.PACK_AB R76, R185, R172 ;  /* 0x000000acb94c723e */ /* 0x010fe200000000ff */
[-CC-:B------:R-:W-:Y:S01]  /*1f550*/  FFMA.FTZ R154, R154, R142.reuse, -R141.reuse ;  /* 0x0000008e9a9a7223 */ /* 0x180fe2000001088d */
[----:B-----5:R-:W-:Y:S01]  /*1f560*/  F2FP.F16.F32.PACK_AB R78, R166, R187 ;  /* 0x000000bba64e723e */ /* 0x020fe200000000ff */
[-C--:B------:R-:W-:Y:S01]  /*1f570*/  FFMA.FTZ R152, R152, R142.reuse, -R141 ;  /* 0x0000008e98987223 */ /* 0x080fe2000001088d */
[----:B------:R-:W-:Y:S01]  /*1f580*/  F2FP.F16.F32.PACK_AB R77, R162, R191 ;  /* 0x000000bfa24d723e */ /* 0x000fe200000000ff */
[--C-:B------:R-:W-:Y:S01]  /*1f590*/  FFMA.FTZ R195, R150, R142, -R63.reuse ;  /* 0x0000008e96c37223 */ /* 0x100fe2000001083f */
[----:B------:R-:W-:Y:S01]  /*1f5a0*/  F2FP.F16.F32.PACK_AB R79, R189, R160 ;  /* 0x000000a0bd4f723e */ /* 0x000fe200000000ff */
[-CC-:B------:R-:W-:Y:S01]  /*1f5b0*/  FFMA.FTZ R148, R148, R142.reuse, -R63.reuse ;  /* 0x0000008e94947223 */ /* 0x180fe2000001083f */
[----:B------:R-:W-:Y:S01]  /*1f5c0*/  FADD.FTZ R139, R139, R140 ;  /* 0x0000008c8b8b7221 */ /* 0x000fe20000010000 */
[----:B------:R-:W-:Y:S01]  /*1f5d0*/  FADD.FTZ R136, R61, R136 ;  /* 0x000000883d887221 */ /* 0x000fe20000010000 */
[----:B------:R-:W-:Y:S01]  /*1f5e0*/  MUFU.EX2 R156, R158 ;  /* 0x0000009e009c7308 */ /* 0x000fe20000000800 */
[----:B------:R-:W-:Y:S02]  /*1f5f0*/  LDSM.16.MT88.4 R104, [R3+0x13000] ;  /* 0x013000000368783b */ /* 0x000fe40000004200 */
[C---:B---3--:R-:W-:Y:S01]  /*1f600*/  HMMA.16816.F32 R40, R76.reuse, R84, R40 ;  /* 0x000000544c28723c */ /* 0x048fe20000001828 */
[----:B------:R-:W2:Y:S01]  /*1f610*/  MUFU.EX2 R193, R193 ;  /* 0x000000c100c17308 */ /* 0x000ea20000000800 */
[----:B------:R-:W-:Y:S04]  /*1f620*/  LDSM.16.MT88.4 R92, [R153+0x3000] ;  /* 0x00300000995c783b */ /* 0x000fe80000004200 */
[----:B------:R-:W-:Y:S02]  /*1f630*/  LDSM.16.MT88.4 R80, [R151+0x7000] ;  /* 0x007000009750783b */ /* 0x000fe40000004200 */
[C---:B------:R-:W-:Y:S02]  /*1f640*/  HMMA.16816.F32 R44, R76.reuse, R86, R44 ;  /* 0x000000564c2c723c */ /* 0x040fe4000000182c */
[----:B------:R-:W3:Y:S06]  /*1f650*/  LDSM.16.MT88.4 R84, [R3+0xf800] ;  /* 0x00f800000354783b */ /* 0x000eec0000004200 */
[C---:B------:R-:W-:Y:S01]  /*1f660*/  HMMA.16816.F32 R32, R76.reuse, R88, R32 ;  /* 0x000000584c20723c */ /* 0x040fe20000001820 */
[-CC-:B------:R-:W-:Y:S01]  /*1f670*/  FFMA.FTZ R88, R146, R142.reuse, -R63.reuse ;  /* 0x0000008e92587223 */ /* 0x180fe2000001083f */
[----:B------:R-:W-:Y:S01]  /*1f680*/  FFMA.FTZ R142, R144, R142, -R63 ;  /* 0x0000008e908e7223 */ /* 0x000fe2000001083f */
[----:B------:R-:W-:Y:S01]  /*1f690*/  FADD.FTZ R138, R138, R139 ;  /* 0x0000008b8a8a7221 */ /* 0x000fe20000010000 */
[----:B------:R-:W-:Y:S01]  /*1f6a0*/  FADD.FTZ R145, R145, R136 ;  /* 0x0000008891917221 */ /* 0x000fe20000010000 */
[----:B------:R-:W-:Y:S03]  /*1f6b0*/  MUFU.EX2 R141, R154 ;  /* 0x0000009a008d7308 */ /* 0x000fe60000000800 */
[----:B------:R-:W-:Y:S01]  /*1f6c0*/  HMMA.16816.F32 R8, R76, R100, R8 ;  /* 0x000000644c08723c */ /* 0x000fe20000001808 */
[----:B------:R-:W-:Y:S01]  /*1f6d0*/  MUFU.EX2 R152, R152 ;  /* 0x0000009800987308 */ /* 0x000fe20000000800 */
[----:B------:R-:W-:-:S03]  /*1f6e0*/  FADD.FTZ R138, R137, R138 ;  /* 0x0000008a898a7221 */ /* 0x000fc60000010000 */
[----:B------:R-:W-:Y:S01]  /*1f6f0*/  MUFU.EX2 R195, R195 ;  /* 0x000000c300c37308 */ /* 0x000fe20000000800 */
[----:B------:R-:W-:-:S03]  /*1f700*/  FADD.FTZ R145, R134, R145 ;  /* 0x0000009186917221 */ /* 0x000fc60000010000 */
[----:B------:R-:W4:Y:S01]  /*1f710*/  MUFU.EX2 R146, R148 ;  /* 0x0000009400927308 */ /* 0x000f220000000800 */
[C---:B------:R-:W-:Y:S03]  /*1f720*/  HMMA.16816.F32 R16, R76.reuse, R96, R16 ;  /* 0x000000604c10723c */ /* 0x040fe60000001810 */
[----:B------:R-:W-:Y:S04]  /*1f730*/  MUFU.EX2 R63, R88 ;  /* 0x00000058003f7308 */ /* 0x000fe80000000800 */
[----:B------:R-:W5:Y:S01]  /*1f740*/  MUFU.EX2 R142, R142 ;  /* 0x0000008e008e7308 */ /* 0x000f620000000800 */
[----:B------:R-:W-:Y:S01]  /*1f750*/  FADD.FTZ R115, R115, R138 ;  /* 0x0000008a73737221 */ /* 0x000fe20000010000 */
[----:B------:R-:W-:Y:S01]  /*1f760*/  FADD.FTZ R114, R114, R145 ;  /* 0x0000009172727221 */ /* 0x000fe20000010000 */
[----:B-1----:R-:W-:Y:S02]  /*1f770*/  HMMA.16816.F32 R56, R76, R68, R56 ;  /* 0x000000444c38723c */ /* 0x002fe40000001838 */
[----:B------:R-:W-:Y:S01]  /*1f780*/  FADD.FTZ R110, R110, R115 ;  /* 0x000000736e6e7221 */ /* 0x000fe20000010000 */
[----:B------:R-:W-:Y:S01]  /*1f790*/  FADD.FTZ R113, R113, R114 ;  /* 0x0000007271717221 */ /* 0x000fe20000010000 */
[----:B--2---:R-:W-:-:S02]  /*1f7a0*/  F2FP.F16.F32.PACK_AB R68, R193, R156 ;  /* 0x0000009cc144723e */ /* 0x004fc400000000ff */
[----:B----4-:R-:W-:Y:S02]  /*1f7b0*/  F2FP.F16.F32.PACK_AB R69, R146, R195 ;  /* 0x000000c39245723e */ /* 0x010fe400000000ff */
[----:B------:R-:W-:Y:S01]  /*1f7c0*/  HMMA.16816.F32 R64, R76, R70, R64 ;  /* 0x000000464c40723c */ /* 0x000fe20000001840 */
[----:B------:R-:W-:Y:S01]  /*1f7d0*/  F2FP.F16.F32.PACK_AB R70, R152, R141 ;  /* 0x0000008d9846723e */ /* 0x000fe200000000ff */
[----:B------:R-:W-:Y:S01]  /*1f7e0*/  FADD.FTZ R111, R111, R110 ;  /* 0x0000006e6f6f7221 */ /* 0x000fe20000010000 */
[----:B-----5:R-:W-:Y:S01]  /*1f7f0*/  F2FP.F16.F32.PACK_AB R71, R142, R63 ;  /* 0x0000003f8e47723e */ /* 0x020fe200000000ff */
[----:B------:R-:W-:Y:S02]  /*1f800*/  FADD.FTZ R112, R112, R113 ;  /* 0x0000007170707221 */ /* 0x000fe40000010000 */
[----:B------:R-:W-:Y:S02]  /*1f810*/  FADD.FTZ R111, R108, R111 ;  /* 0x0000006f6c6f7221 */ /* 0x000fe40000010000 */
[----:B------:R-:W-:-:S02]  /*1f820*/  FADD.FTZ R112, R109, R112 ;  /* 0x000000706d707221 */ /* 0x000fc40000010000 */
[C---:B------:R-:W-:Y:S01]  /*1f830*/  HMMA.16816.F32 R128, R68.reuse, R124, R8 ;  /* 0x0000007c4480723c */ /* 0x040fe20000001808 */
[----:B------:R1:W-:Y:S07]  /*1f840*/  LDSM.16.MT88.4 R8, [R3+0x13800] ;  /* 0x013800000308783b */ /* 0x0003ee0000004200 */
[----:B---3--:R-:W-:Y:S01]  /*1f850*/  HMMA.16816.F32 R120, R68, R84, R16 ;  /* 0x000000544478723c */ /* 0x008fe20000001810 */
[----:B------:R-:W-:-:S04]  /*1f860*/  FADD.FTZ R16, R116, R111 ;  /* 0x0000006f74107221 */ /* 0x000fc80000010000 */
[----:B------:R-:W-:Y:S01]  /*1f870*/  FADD.FTZ R155, R155, R16 ;  /* 0x000000109b9b7221 */ /* 0x000fe20000010000 */
[----:B-1----:R-:W-:-:S04]  /*1f880*/  FADD.FTZ R3, R117, R112 ;  /* 0x0000007075037221 */ /* 0x002fc80000010000 */
        /* <DEDUP_REMOVED lines=30> */
[C---:B------:R-:W-:Y:S01]  /*1fa70*/  HMMA.16816.F32 R28, R76.reuse, R94, R28 ;  /* 0x0000005e4c1c723c */ /* 0x040fe2000000181c */
[----:B------:R-:W1:Y:S07]  /*1fa80*/  LDSM.16.MT88.4 R92, [R143+0x13800] ;  /* 0x013800008f5c783b */ /* 0x000e6e0000004200 */
[C---:B------:R-:W-:Y:S08]  /*1fa90*/  HMMA.16816.F32 R36, R76.reuse, R90, R36 ;  /* 0x0000005a4c24723c */ /* 0x040ff00000001824 */
[C---:B------:R-:W-:Y:S08]  /*1faa0*/  HMMA.16816.F32 R48, R76.reuse, R104, R48 ;  /* 0x000000684c30723c */ /* 0x040ff00000001830 */
[C---:B------:R-:W-:Y:S08]  /*1fab0*/  HMMA.16816.F32 R52, R76.reuse, R106, R52 ;  /* 0x0000006a4c34723c */ /* 0x040ff00000001834 */
[C---:B------:R-:W-:Y:S08]  /*1fac0*/  HMMA.16816.F32 R72, R76.reuse, R80, R72 ;  /* 0x000000504c48723c */ /* 0x040ff00000001848 */
        /* <DEDUP_REMOVED lines=29> */
[----:B--2---:R-:W-:Y:S01]  /*1fca0*/  HMMA.16816.F32 R80, R68, R76, R56 ;  /* 0x0000004c4450723c */ /* 0x004fe20000001838 */
[----:B------:R-:W-:Y:S02]  /*1fcb0*/  @P0 IMAD.MOV.U32 R134, RZ, RZ, R2 ;  /* 0x000000ffff860224 */ /* 0x000fe400078e0002 */
[----:B------:R-:W-:Y:S01]  /*1fcc0*/  FADD.FTZ R243, R142, R63 ;  /* 0x0000003f8ef37221 */ /* 0x000fe20000010000 */
[----:B------:R-:W-:-:S04]  /*1fcd0*/  @P0 VIADD R62, R62, 0xfffffffd ;  /* 0xfffffffd3e3e0836 */ /* 0x000fc80000000000 */
        /* <DEDUP_REMOVED lines=12> */
.L_x_3649:
[----:B------:R-:W-:-:S07]  /*1fda0*/  IADD3 R62, PT, PT, R60, -0x1, RZ ;  /* 0xffffffff3c3e7810 */ /* 0x000fce0007ffe0ff */
.L_x_3658:
[----:B------:R-:W-:Y:S05]  /*1fdb0*/  BSYNC B2 ;  /* 0x0000000000027941 */ /* 0x000fea0003800000 */
.L_x_3648:
        /* <DEDUP_REMOVED lines=10> */
.L_x_3666:
        /* <DEDUP_REMOVED lines=78> */
.L_x_3661:
[----:B------:R-:W-:Y:S05]  /*20340*/  BSYNC.RECONVERGENT B0 ;  /* 0x0000000000007941 */ /* 0x000fea0003800200 */
.L_x_3660:
[----:B------:R-:W1:Y:S01]  /*20350*/  S2UR UR7, SR_CgaCtaId ;  /* 0x00000000000779c3 */ /* 0x000e620000008800 */
[C---:B------:R-:W-:Y:S01]  /*20360*/  SHF.L.U32 R209, R208.reuse, 0x3, RZ ;  /* 0x00000003d0d17819 */ /* 0x040fe200000006ff */
[----:B------:R-:W-:Y:S01]  /*20370*/  UMOV UR9, 0x400 ;  /* 0x0000040000097882 */ /* 0x000fe20000000000 */
[----:B------:R-:W-:Y:S01]  /*20380*/  LOP3.LUT R6, R208, 0x38, RZ, 0xc0, !PT ;  /* 0x00000038d0067812 */ /* 0x000fe200078ec0ff */
[----:B------:R-:W-:Y:S01]  /*20390*/  BSSY.RECONVERGENT B1, `(.L_x_3662) ;  /* 0x0000287000017945 */ /* 0x000fe20003800200 */
[C---:B------:R-:W-:Y:S02]  /*203a0*/  LOP3.LUT R3, R209.reuse, 0x38, RZ, 0xc0, !PT ;  /* 0x00000038d1037812 */ /* 0x040fe400078ec0ff */
[----:B------:R-:W-:Y:S02]  /*203b0*/  LOP3.LUT R4, R209, 0x1c0, RZ, 0xc0, !PT ;  /* 0x000001c0d1047812 */ /* 0x000fe400078ec0ff */
[----:B------:R-:W-:Y:S02]  /*203c0*/  ISETP.GE.AND P1, PT, R3, R229, PT ;  /* 0x000000e50300720c */ /* 0x000fe40003f26270 */
[----:B------:R-:W-:Y:S02]  /*203d0*/  LOP3.LUT R247, R209, 0x1e00, RZ, 0xc0, !PT ;  /* 0x00001e00d1f77812 */ /* 0x000fe400078ec0ff */
[C---:B------:R-:W-:Y:S02]  /*203e0*/  LOP3.LUT R6, R3.reuse, R4, R6, 0x1e, !PT ;  /* 0x0000000403067212 */ /* 0x040fe400078e1e06 */
        /* <DEDUP_REMOVED lines=9> */
[----:B------:R-:W-:Y:S02]  /*20480*/  LEA R247, R247, UR6, 0x1 ;  /* 0x00000006f7f77c11 */ /* 0x000fe4000f8e08ff */
[-C--:B------:R-:W-:Y:S02]  /*20490*/  IADD3 R14, P2, PT, R8, R7.reuse, RZ ;  /* 0x00000007080e7210 */ /* 0x080fe40007f5e0ff */
[----:B------:R-:W-:Y:S01]  /*204a0*/  LOP3.LUT R5, R215, 0x1c0, RZ, 0xc0, !PT ;  /* 0x000001c0d7057812 */ /* 0x000fe200078ec0ff */
[----:B------:R-:W-:Y:S01]  /*204b0*/  @!PT LDS RZ, [RZ] ;  /* 0x00000000fffff984 */ /* 0x000fe20000000800 */
[----:B------:R-:W-:Y:S01]  /*204c0*/  @!PT LDS RZ, [RZ] ;  /* 0x00000000fffff984 */ /* 0x000fe20000000800 */
[----:B------:R-:W-:Y:S01]  /*204d0*/  @!PT LDS RZ, [RZ] ;  /* 0x00000000fffff984 */ /* 0x000fe20000000800 */
[----:B------:R-:W-:Y:S01]  /*204e0*/  @!P1 LDGSTS.E.BYPASS.LTC128B.128 [R247+0xc000], desc[UR4][R224.64] ;  /* 0x0c000000e0f79fae */ /* 0x000fe2000b981a04 */
[-C--:B------:R-:W-:Y:S02]  /*204f0*/  IADD3.X R15, PT, PT, R9, R6.reuse, RZ, P2, !PT ;  /* 0x00000006090f7210 */ /* 0x080fe400017fe4ff */
[----:B------:R-:W-:Y:S03]  /*20500*/  IADD3 R12, P2, PT, R14, R7, RZ ;  /* 0x000000070e0c7210 */ /* 0x000fe60007f5e0ff */
[----:B------:R-:W-:Y:S01]  /*20510*/  @P1 STS.128 [R247+0xc000], RZ ;  /* 0x00c000fff7001388 */ /* 0x000fe20000000c00 */
[--C-:B------:R-:W-:Y:S02]  /*20520*/  LOP3.LUT R4, R5, 0x8, R208.reuse, 0xf8, !PT ;  /* 0x0000000805047812 */ /* 0x100fe400078ef8d0 */
[-C--:B------:R-:W-:Y:S03]  /*20530*/  IADD3.X R13, PT, PT, R15, R6.reuse, RZ, P2, !PT ;  /* 0x000000060f0d7210 */ /* 0x080fe600017fe4ff */
[----:B------:R-:W-:Y:S01]  /*20540*/  @!PT LDS RZ, [RZ] ;  /* 0x00000000fffff984 */ /* 0x000fe20000000800 */
[----:B------:R-:W-:Y:S01]  /*20550*/  @!PT LDS RZ, [RZ] ;  /* 0x00000000fffff984 */ /* 0x000fe20000000800 */
[----:B------:R-:W-:Y:S01]  /*20560*/  @!PT LDS RZ, [RZ] ;  /* 0x00000000fffff984 */ /* 0x000fe20000000800 */
[----:B------:R-:W-:Y:S01]  /*20570*/  @!P0 LDGSTS.E.BYPASS.LTC128B.128 [R247+0x10000], desc[UR4][R224.64+0x80] ;  /* 0x10000080e0f78fae */ /* 0x000fe2000b981a04 */
[----:B------:R-:W-:Y:S02]  /*20580*/  LOP3.LUT R135, R215, 0x400, RZ, 0xc0, !PT ;  /* 0x00000400d7877812 */ /* 0x000fe400078ec0ff */
[----:B------:R-:W-:Y:S03]  /*20590*/  LOP3.LUT R4, R4, R3, RZ, 0x3c, !PT ;  /* 0x0000000304047212 */ /* 0x000fe600078e3cff */
[----:B------:R-:W-:Y:S01]  /*205a0*/  @P0 STS.128 [R247+0x10000], RZ ;  /* 0x010000fff7000388 */ /* 0x000fe20000000c00 */
[----:B------:R-:W-:Y:S02]  /*205b0*/  SHF.R.U32.HI R211, RZ, 0x1, R208 ;  /* 0x00000001ffd37819 */ /* 0x000fe400000116d0 */
[----:B------:R-:W-:Y:S03]  /*205c0*/  LEA R135, R4, R135, 0x1 ;  /* 0x0000008704877211 */ /* 0x000fe600078e08ff */
[----:B------:R-:W-:Y:S01]  /*205d0*/  @!PT LDS RZ, [RZ] ;  /* 0x00000000fffff984 */ /* 0x000fe20000000800 */
[----:B------:R-:W-:Y:S01]  /*205e0*/  @!PT LDS RZ, [RZ] ;  /* 0x00000000fffff984 */ /* 0x000fe20000000800 */
[----:B------:R-:W-:Y:S01]  /*205f0*/  @!PT LDS RZ, [RZ] ;  /* 0x00000000fffff984 */ /* 0x000fe20000000800 */
[----:B------:R-:W-:Y:S01]  /*20600*/  @!P1 LDGSTS.E.BYPASS.LTC128B.128 [R247+0xc800], desc[UR4][R8.64] ;  /* 0x0c80000008f79fae */ /* 0x000fe2000b981a04 */
[-C--:B------:R-:W-:Y:S02]  /*20610*/  IADD3 R4, P2, PT, R12, R7.reuse, RZ ;  /* 0x000000070c047210 */ /* 0x080fe40007f5e0ff */
[----:B------:R-:W-:Y:S03]  /*20620*/  SHF.L.U32 R212, R208, 0x5, RZ ;  /* 0x00000005d0d47819 */ /* 0x000fe600000006ff */
[----:B------:R-:W-:Y:S01]  /*20630*/  @P1 STS.128 [R247+0xc800], RZ ;  /* 0x00c800fff7001388 */ /* 0x000fe20000000c00 */
[-C--:B------:R-:W-:Y:S02]  /*20640*/  IADD3.X R5, PT, PT, R13, R6.reuse, RZ, P2, !PT ;  /* 0x000000060d057210 */ /* 0x080fe400017fe4ff */
[----:B------:R-:W-:Y:S03]  /*20650*/  IADD3 R10, P2, PT, R4, R7, RZ ;  /* 0x00000007040a7210 */ /* 0x000fe60007f5e0ff */
[----:B------:R-:W-:Y:S01]  /*20660*/  @!PT LDS RZ, [RZ] ;  /* 0x00000000fffff984 */ /* 0x000fe20000000800 */
[----:B------:R-:W-:Y:S01]  /*20670*/  @!PT LDS RZ, [RZ] ;  /* 0x00000000fffff984 */ /* 0x000fe20000000800 */
[----:B------:R-:W-:Y:S01]  /*20680*/  @!PT LDS RZ, [RZ] ;  /* 0x00000000fffff984 */ /* 0x000fe20000000800 */
[----:B------:R1:W-:Y:S01]  /*20690*/  @!P0 LDGSTS.E.BYPASS.LTC128B.128 [R247+0x10800], desc[UR4][R8.64+0x80] ;  /* 0x1080008008f78fae */ /* 0x0003e2000b981a04 */
[----:B------:R-:W-:Y:S02]  /*206a0*/  LOP3.LUT R214, R211, 0x8, RZ, 0xc0, !PT ;  /* 0x00000008d3d67812 */ /* 0x000fe400078ec0ff */
[-C--:B------:R-:W-:Y:S03]  /*206b0*/  IADD3.X R11, PT, PT, R5, R6.reuse, RZ, P2, !PT ;  /* 0x00000006050b7210 */ /* 0x080fe600017fe4ff */
[----:B------:R-:W-:Y:S01]  /*206c0*/  @P0 STS.128 [R247+0x10800], RZ ;  /* 0x010800fff7000388 */ /* 0x000fe20000000c00 */
[----:B------:R-:W-:Y:S02]  /*206d0*/  LOP3.LUT R212, R212, 0x7c00, RZ, 0xc0, !PT ;  /* 0x00007c00d4d47812 */ /* 0x000fe400078ec0ff */
        /* <DEDUP_REMOVED lines=8> */
[----:B------:R-:W-:Y:S05]  /*20760*/  IADD3 R240, PT, PT, R240, -0x1, RZ ;  /* 0xfffffffff0f07810 */ /* 0x000fea0007ffe0ff */
        /* <DEDUP_REMOVED lines=11> */
[----:B------:R-:W-:Y:S05]  /*20820*/  IADD3.X R9, PT, PT, R11, R6, RZ, P2, !PT ;  /* 0x000000060b097210 */ /* 0x000fea00017fe4ff */
        /* <DEDUP_REMOVED lines=31> */
[----:B------:R-:W-:Y:S02]  /*20a20*/  IADD3 R4, P2, PT, R8, R7, RZ ;  /* 0x0000000708047210 */ /* 0x000fe40007f5e0ff */
[----:B------:R-:W-:Y:S03]  /*20a30*/  LOP3.LUT R180, R5, R214, RZ, 0xfc, !PT ;  /* 0x000000d605b47212 */ /* 0x000fe600078efcff */
[----:B------:R-:W-:Y:S01]  /*20a40*/  @!PT LDS RZ, [RZ] ;  /* 0x00000000fffff984 */ /* 0x000fe20000000800 */
[----:B------:R-:W-:Y:S01]  /*20a50*/  @!PT LDS RZ, [RZ] ;  /* 0x00000000fffff984 */ /* 0x000fe20000000800 */
[----:B------:R-:W-:Y:S01]  /*20a60*/  @!PT LDS RZ, [RZ] ;  /* 0x00000000fffff984 */ /* 0x000fe20000000800 */
[----:B------:R1:W-:Y:S01]  /*20a70*/  @!P0 LDGSTS.E.BYPASS.LTC128B.128 [R247+0x13000], desc[UR4][R8.64+0x80] ;  /* 0x1300008008f78fae */ /* 0x0003e2000b981a04 */
[----:B------:R-:W-:Y:S02]  /*20a80*/  IADD3.X R5, PT, PT, R9, R6, RZ, P2, !PT ;  /* 0x0000000609057210 */ /* 0x000fe400017fe4ff */
[----:B------:R-:W-:Y:S03]  /*20a90*/  LEA R180, R180, UR6, 0x1 ;  /* 0x00000006b4b47c11 */ /* 0x000fe6000f8e08ff */
[----:B------:R-:W-:Y:S01]  /*20aa0*/  @P0 STS.128 [R247+0x13000], RZ ;  /* 0x013000fff7000388 */ /* 0x000fe20000000c00 */
[C---:B------:R-:W-:Y:S05]  /*20ab0*/  LOP3.LUT P2, RZ, R208.reuse, 0x4, RZ, 0xc0, !PT ;  /* 0x00000004d0ff7812 */ /* 0x040fea000784c0ff */
        /* <DEDUP_REMOVED lines=9> */
[----:B------:R-:W-:Y:S01]  /*20b50*/  @P0 STS.128 [R247+0x13800], RZ ;  /* 0x013800fff7000388 */ /* 0x000fe20000000c00 */
[----:B------:R-:W-:Y:S05]  /*20b60*/  LOP3.LUT P0, RZ, R208, 0x2, RZ, 0xc0, !PT ;  /* 0x00000002d0ff7812 */ /* 0x000fea000780c0ff */
[----:B------:R-:W-:Y:S01]  /*20b70*/  LDSM.16.M88.4 R64, [R180] ;  /* 0x00000000b440783b */ /* 0x000fe20000000200 */
[----:B------:R-:W-:Y:S02]  /*20b80*/  SEL R213, R210, 0xffffffe0, !P0 ;  /* 0xffffffe0d2d57807 */ /* 0x000fe40004000000 */
[----:B------:R-:W-:Y:S02]  /*20b90*/  ISETP.GT.AND P0, PT, R240, R217, PT ;  /* 0x000000d9f000720c */ /* 0x000fe40003f04270 */
[-C--:B------:R-:W-:Y:S01]  /*20ba0*/  IADD3 R140, PT, PT, R180, R213.reuse, RZ ;  /* 0x000000d5b48c7210 */ /* 0x080fe20007ffe0ff */
[----:B-1----:R-:W2:Y:S01]  /*20bb0*/  LDSM.16.M88.4 R8, [R135+UR6+0x4000] ;  /* 0x004000068708783b */ /* 0x002ea20008000200 */
[CC--:B------:R-:W-:Y:S02]  /*20bc0*/  IADD3 R134, PT, PT, R182.reuse, R213.reuse, RZ ;  /* 0x000000d5b6867210 */ /* 0x0c0fe40007ffe0ff */
[----:B------:R-:W-:Y:S03]  /*20bd0*/  IADD3 R202, PT, PT, R182, R213, RZ ;  /* 0x000000d5b6ca7210 */ /* 0x000fe60007ffe0ff */
        /* <DEDUP_REMOVED lines=21> */
[----:B------:R-:W3:Y:S07]  /*20d30*/  LD.E R244, desc[UR4][R132.64+0x18c] ;  /* 0x00018c0484f47980 */ /* 0x000eee000c101900 */
[C---:B------:R-:W-:Y:S08]  /*20d40*/  HMMA.16816.F32 R32, R64.reuse, R34, RZ ;  /* 0x000000224020723c */ /* 0x040ff000000018ff */
[C---:B-----5:R-:W-:Y:S08]  /*20d50*/  HMMA.16816.F32 R36, R64.reuse, R40, RZ ;  /* 0x000000284024723c */ /* 0x060ff000000018ff */
[C---:B------:R-:W-:Y:S08]  /*20d60*/  HMMA.16816.F32 R40, R64.reuse, R42, RZ ;  /* 0x0000002a4028723c */ /* 0x040ff000000018ff */
[C---:B------:R-:W-:Y:S08]  /*20d70*/  HMMA.16816.F32 R44, R64.reuse, R48, RZ ;  /* 0x00000030402c723c */ /* 0x040ff000000018ff */
[C---:B------:R-:W-:Y:S08]  /*20d80*/  HMMA.16816.F32 R48, R64.reuse, R50, RZ ;  /* 0x000000324030723c */ /* 0x040ff000000018ff */
[C---:B--2---:R-:W-:Y:S08]  /*20d90*/  HMMA.16816.F32 R52, R64.reuse, R56, RZ ;  /* 0x000000384034723c */ /* 0x044ff000000018ff */
[C---:B------:R-:W-:Y:S08]  /*20da0*/  HMMA.16816.F32 R56, R64.reuse, R58, RZ ;  /* 0x0000003a4038723c */ /* 0x040ff000000018ff */
[C---:B------:R-:W-:Y:S08]  /*20db0*/  HMMA.16816.F32 R60, R64.reuse, R136, RZ ;  /* 0x00000088403c723c */ /* 0x040ff000000018ff */
[----:B------:R-:W-:Y:S01]  /*20dc0*/  HMMA.16816.F32 R64, R64, R138, RZ ;  /* 0x0000008a4040723c */ /* 0x000fe200000018ff */
[----:B------:R-:W2:Y:S07]  /*20dd0*/  LDSM.16.M88.4 R136, [R134+0x5800] ;  /* 0x005800008688783b */ /* 0x000eae0000000200 */
[C---:B-1----:R-:W-:Y:S08]  /*20de0*/  HMMA.16816.F32 R4, R140.reuse, R144, R4 ;  /* 0x000000908c04723c */ /* 0x042ff00000001804 */
[C---:B------:R-:W-:Y:S01]  /*20df0*/  HMMA.16816.F32 R8, R140.reuse, R146, R8 ;  /* 0x000000928c08723c */ /* 0x040fe20000001808 */
[----:B------:R-:W1:Y:S07]  /*20e00*/  LDSM.16.M88.4 R144, [R134+0x6000] ;  /* 0x006000008690783b */ /* 0x000e6e0000000200 */
[C---:B------:R-:W-:Y:S01]  /*20e10*/  HMMA.16816.F32 R12, R140.reuse, R148, R12 ;  /* 0x000000948c0c723c */ /* 0x040fe2000000180c */
[----:B------:R-:W-:Y:S04]  /*20e20*/  MOV R148, 0x40 ;  /* 0x0000004000947802 */ /* 0x000fe80000000f00 */
[----:B------:R-:W-:Y:S03]  /*20e30*/  SEL R149, R148, 0xffffffc0, !P2 ;  /* 0xffffffc094957807 */ /* 0x000fe60005000000 */
[C---:B------:R-:W-:Y:S03]  /*20e40*/  HMMA.16816.F32 R16, R140.reuse, R150, R16 ;  /* 0x000000968c10723c */ /* 0x040fe60000001810 */
[-C--:B------:R-:W-:Y:S02]  /*20e50*/  IADD3 R200, PT, PT, R180, R149.reuse, RZ ;  /* 0x00000095b4c87210 */ /* 0x080fe40007ffe0ff */
[----:B------:R-:W-:Y:S02]  /*20e60*/  IADD3 R216, PT, PT, R182, R149, RZ ;  /* 0x00000095b6d87210 */ /* 0x000fe40007ffe0ff */
[----:B------:R4:W5:Y:S01]  /*20e70*/  LDSM.16.M88.4 R148, [R134+0x7800] ;  /* 0x007800008694783b */ /* 0x0009620000000200 */
[C---:B------:R-:W-:Y:S03]  /*20e80*/  HMMA.16816.F32 R20, R140.reuse, R152, R20 ;  /* 0x000000988c14723c */ /* 0x040fe60000001814 */
[C---:B------:R-:W-:Y:S02]  /*20e90*/  IADD3 R201, PT, PT, R213.reuse, R200, RZ ;  /* 0x000000c8d5c97210 */ /* 0x040fe40007ffe0ff */
[----:B------:R-:W-:Y:S03]  /*20ea0*/  LDSM.16.M88.4 R164, [R200] ;  /* 0x00000000c8a4783b */ /* 0x000fe60000000200 */
[C---:B------:R-:W-:Y:S03]  /*20eb0*/  HMMA.16816.F32 R24, R140.reuse, R154, R24 ;  /* 0x0000009a8c18723c */ /* 0x040fe60000001818 */
[----:B------:R-:W5:Y:S05]  /*20ec0*/  LDSM.16.M88.4 R168, [R216+0x4000] ;  /* 0x00400000d8a8783b */ /* 0x000f6a0000000200 */
[C---:B--2---:R-:W-:Y:S01]  /*20ed0*/  HMMA.16816.F32 R28, R140.reuse, R136, R28 ;  /* 0x000000888c1c723c */ /* 0x044fe2000000181c */
[----:B------:R-:W2:Y:S02]  /*20ee0*/  LDSM.16.M88.4 R172, [R216+0x4800] ;  /* 0x00480000d8ac783b */ /* 0x000ea40000000200 */
[----:B----4-:R-:W-:Y:S04]  /*20ef0*/  IADD3 R134, PT, PT, R213, R216, RZ ;  /* 0x000000d8d5867210 */ /* 0x010fe80007ffe0ff */
[----:B------:R-:W4:Y:S01]  /*20f00*/  LDSM.16.M88.4 R176, [R216+0x5000] ;  /* 0x00500000d8b0783b */ /* 0x000f220000000200 */
[C---:B------:R-:W-:Y:S05]  /*20f10*/  HMMA.16816.F32 R32, R140.reuse, R138, R32 ;  /* 0x0000008a8c20723c */ /* 0x040fea0000001820 */
[----:B------:R-:W4:Y:S03]  /*20f20*/  LDSM.16.M88.4 R152, [R216+0x5800] ;  /* 0x00580000d898783b */ /* 0x000f260000000200 */
[C---:B-1----:R-:W-:Y:S03]  /*20f30*/  HMMA.16816.F32 R36, R140.reuse, R144, R36 ;  /* 0x000000908c24723c */ /* 0x042fe60000001824 */
[----:B------:R-:W1:Y:S05]  /*20f40*/  LDSM.16.M88.4 R136, [R216+0x6000] ;  /* 0x00600000d888783b */ /* 0x000e6a0000000200 */
[C---:B------:R-:W-:Y:S01]  /*20f50*/  HMMA.16816.F32 R40, R140.reuse, R146, R40 ;  /* 0x000000928c28723c */ /* 0x040fe20000001828 */
[----:B------:R-:W1:Y:S06]  /*20f60*/  LDSM.16.M88.4 R144, [R216+0x6800] ;  /* 0x00680000d890783b */ /* 0x000e6c0000000200 */
[----:B------:R-:W-:Y:S01]  /*20f70*/  LDSM.16.M88.4 R184, [R216+0x9800] ;  /* 0x00980000d8b8783b */ /* 0x000fe20000000200 */
[C---:B------:R-:W-:Y:S05]  /*20f80*/  HMMA.16816.F32 R44, R140.reuse, R156, R44 ;  /* 0x0000009c8c2c723c */ /* 0x040fea000000182c */
[----:B------:R-:W-:Y:S03]  /*20f90*/  LDSM.16.M88.4 R188, [R216+0xa000] ;  /* 0x00a00000d8bc783b */ /* 0x000fe60000000200 */
[C---:B------:R-:W-:Y:S03]  /*20fa0*/  HMMA.16816.F32 R48, R140.reuse, R158, R48 ;  /* 0x0000009e8c30723c */ /* 0x040fe60000001830 */
[----:B------:R-:W-:Y:S05]  /*20fb0*/  LDSM.16.M88.4 R156, [R134+0x4800] ;  /* 0x00480000869c783b */ /* 0x000fea0000000200 */
[C---:B------:R-:W-:Y:S01]  /*20fc0*/  HMMA.16816.F32 R52, R140.reuse, R160, R52 ;  /* 0x000000a08c34723c */ /* 0x040fe20000001834 */
[----:B------:R-:W-:Y:S06]  /*20fd0*/  LDSM.16.M88.4 R192, [R216+0xa800] ;  /* 0x00a80000d8c0783b */ /* 0x000fec0000000200 */
[----:B------:R-:W-:Y:S01]  /*20fe0*/  LDSM.16.M88.4 R196, [R216+0xb000] ;  /* 0x00b00000d8c4783b */ /* 0x000fe20000000200 */
[C---:B------:R-:W-:Y:S05]  /*20ff0*/  HMMA.16816.F32 R56, R140.reuse, R162, R56 ;  /* 0x000000a28c38723c */ /* 0x040fea0000001838 */
[----:B------:R-:W-:Y:S03]  /*21000*/  LDSM.16.M88.4 R160, [R134+0x5000] ;  /* 0x0050000086a0783b */ /* 0x000fe60000000200 */
[C---:B-----5:R-:W-:Y:S03]  /*21010*/  HMMA.16816.F32 R60, R140.reuse, R148, R60 ;  /* 0x000000948c3c723c */ /* 0x060fe6000000183c */
[----:B------:R-:W-:Y:S05]  /*21020*/  LDSM.16.M88.4 R204, [R134+0x8000] ;  /* 0x0080000086cc783b */ /* 0x000fea0000000200 */
[----:B------:R-:W-:Y:S01]  /*21030*/  HMMA.16816.F32 R64, R140, R150, R64 ;  /* 0x000000968c40723c */ /* 0x000fe20000001840 */
[----:B------:R-:W5:Y:S06]  /*21040*/  LDSM.16.M88.4 R140, [R216+0x7000] ;  /* 0x00700000d88c783b */ /* 0x000f6c0000000200 */
[----:B------:R-:W5:Y:S01]  /*21050*/  LDSM.16.M88.4 R148, [R216+0x7800] ;  /* 0x00780000d894783b */ /* 0x000f620000000200 */
[C---:B------:R-:W-:Y:S08]  /*21060*/  HMMA.16816.F32 R4, R164.reuse, R168, R4 ;  /* 0x000000a8a404723c */ /* 0x040ff00000001804 */
[C---:B------:R-:W-:Y:S01]  /*21070*/  HMMA.16816.F32 R8, R164.reuse, R170, R8 ;  /* 0x000000aaa408723c */ /* 0x040fe20000001808 */
[----:B------:R-:W-:Y:S07]  /*21080*/  LDSM.16.M88.4 R168, [R134+0x5800] ;  /* 0x0058000086a8783b */ /* 0x000fee0000000200 */
[C---:B--2---:R-:W-:Y:S08]  /*21090*/  HMMA.16816.F32 R12, R164.reuse, R172, R12 ;  /* 0x000000aca40c723c */ /* 0x044ff0000000180c */
[C---:B------:R-:W-:Y:S01]  /*210a0*/  HMMA.16816.F32 R16, R164.reuse, R174, R16 ;  /* 0x000000aea410723c */ /* 0x040fe20000001810 */
[----:B------:R-:W-:Y:S07]  /*210b0*/  LDSM.16.M88.4 R172, [R134+0x6000] ;  /* 0x0060000086ac783b */ /* 0x000fee0000000200 */
[C---:B----4-:R-:W-:Y:S08]  /*210c0*/  HMMA.16816.F32 R20, R164.reuse, R176, R20 ;  /* 0x000000b0a414723c */ /* 0x050ff00000001814 */
[C---:B------:R-:W-:Y:S01]  /*210d0*/  HMMA.16816.F32 R24, R164.reuse, R178, R24 ;  /* 0x000000b2a418723c */ /* 0x040fe20000001818 */
[----:B------:R-:W-:Y:S07]  /*210e0*/  LDSM.16.M88.4 R176, [R135+UR6+0xb800] ;  /* 0x00b8000687b0783b */ /* 0x000fee0008000200 */
[C---:B------:R-:W-:Y:S08]  /*210f0*/  HMMA.16816.F32 R28, R164.reuse, R152, R28 ;  /* 0x00000098a41c723c */ /* 0x040ff0000000181c */
[C---:B------:R-:W-:Y:S01]  /*21100*/  HMMA.16816.F32 R32, R164.reuse, R154, R32 ;  /* 0x0000009aa420723c */ /* 0x040fe20000001820 */
[----:B------:R-:W-:Y:S07]  /*21110*/  LDSM.16.M88.4 R152, [R134+0x4000] ;  /* 0x004000008698783b */ /* 0x000fee0000000200 */
[C---:B-1----:R-:W-:Y:S08]  /*21120*/  HMMA.16816.F32 R36, R164.reuse, R136, R36 ;  /* 0x00000088a424723c */ /* 0x042ff00000001824 */
[C---:B------:R-:W-:Y:S01]  /*21130*/  HMMA.16816.F32 R40, R164.reuse, R138, R40 ;  /* 0x0000008aa428723c */ /* 0x040fe20000001828 */
[----:B------:R-:W1:Y:S07]  /*21140*/  LDSM.16.M88.4 R136, [R201] ;  /* 0x00000000c988783b */ /* 0x000e6e0000000200 */
[C---:B------:R-:W-:Y:S08]  /*21150*/  HMMA.16816.F32 R44, R164.reuse, R144, R44 ;  /* 0x00000090a42c723c */ /* 0x040ff0000000182c */
[C---:B------:R-:W-:Y:S01]  /*21160*/  HMMA.16816.F32 R48, R164.reuse, R146, R48 ;  /* 0x00000092a430723c */ /* 0x040fe20000001830 */
[----:B------:R-:W2:Y:S07]  /*21170*/  LDSM.16.M88.4 R144, [R134+0x6800] ;  /* 0x006800008690783b */ /* 0x000eae0000000200 */
        /* <DEDUP_REMOVED lines=12> */
[----:B------:R-:W3:Y:S07]  /*21240*/  LDSM.16.M88.4 R156, [R135+UR6+0x8000] ;  /* 0x00800006879c783b */ /* 0x000eee0008000200 */
[C---:B------:R-:W-:Y:S03]  /*21250*/  HMMA.16816.F32 R20, R136.reuse, R160, R20 ;  /* 0x000000a08814723c */ /* 0x040fe60000001814 */
[----:B-1----:R-:W-:Y:S05]  /*21260*/  IADD3 R180, PT, PT, R180, R213, RZ ;  /* 0x000000d5b4b47210 */ /* 0x002fea0007ffe0ff */
        /* <DEDUP_REMOVED lines=11> */
[C---:B----4-:R-:W-:Y:S08]  /*21320*/  HMMA.16816.F32 R52, R136.reuse, R140, R52 ;  /* 0x0000008c8834723c */ /* 0x050ff00000001834 */
[C---:B------:R-:W-:Y:S01]  /*21330*/  HMMA.16816.F32 R56, R136.reuse, R142, R56 ;  /* 0x0000008e8838723c */ /* 0x040fe20000001838 */
[----:B------:R-:W4:Y:S07]  /*21340*/  LDSM.16.M88.4 R140, [R135+UR6+0x9800] ;  /* 0x00980006878c783b */ /* 0x000f2e0008000200 */
[C---:B-----5:R-:W-:Y:S08]  /*21350*/  HMMA.16816.F32 R60, R136.reuse, R148, R60 ;  /* 0x00000094883c723c */ /* 0x060ff0000000183c */
[----:B------:R-:W-:Y:S01]  /*21360*/  HMMA.16816.F32 R64, R136, R150, R64 ;  /* 0x000000968840723c */ /* 0x000fe20000001840 */
[----:B------:R-:W-:Y:S06]  /*21370*/  LDSM.16.M88.4 R136, [R180+0x2000] ;  /* 0x00200000b488783b */ /* 0x000fec0000000200 */
[----:B------:R-:W5:Y:S01]  /*21380*/  LDSM.16.M88.4 R148, [R202+0x8000] ;  /* 0x00800000ca94783b */ /* 0x000f620000000200 */
[C---:B---3--:R-:W-:Y:S05]  /*21390*/  HMMA.16816.F32 R4, R152.reuse, R156, R4 ;  /* 0x0000009c9804723c */ /* 0x048fea0000001804 */
[----:B------:R-:W-:Y:S03]  /*213a0*/  LDSM.16.M88.4 R180, [R216+0x9000] ;  /* 0x00900000d8b4783b */ /* 0x000fe60000000200 */
[C---:B------:R-:W-:Y:S03]  /*213b0*/  HMMA.16816.F32 R8, R152.reuse, R158, R8 ;  /* 0x0000009e9808723c */ /* 0x040fe60000001808 */
[----:B------:R-:W3:Y:S05]  /*213c0*/  LDSM.16.M88.4 R156, [R202+0x8800] ;  /* 0x00880000ca9c783b */ /* 0x000eea0000000200 */
[C---:B-1----:R-:W-:Y:S08]  /*213d0*/  HMMA.16816.F32 R12, R152.reuse, R160, R12 ;  /* 0x000000a0980c723c */ /* 0x042ff0000000180c */
[C---:B------:R-:W-:Y:S01]  /*213e0*/  HMMA.16816.F32 R16, R152.reuse, R162, R16 ;  /* 0x000000a29810723c */ /* 0x040fe20000001810 */
[----:B------:R-:W-:Y:S07]  /*213f0*/  LDSM.16.M88.4 R160, [R202+0xa800] ;  /* 0x00a80000caa0783b */ /* 0x000fee0000000200 */
[C---:B--2---:R-:W-:Y:S08]  /*21400*/  HMMA.16816.F32 R20, R152.reuse, R144, R20 ;  /* 0x000000909814723c */ /* 0x044ff00000001814 */
        /* <DEDUP_REMOVED lines=16> */
[----:B------:R-:W2:Y:S06]  /*21510*/  LDSM.16.M88.4 R152, [R202+0xa000] ;  /* 0x00a00000ca98783b */ /* 0x000eac0000000200 */
[----:B------:R-:W4:Y:S01]  /*21520*/  LDSM.16.M88.4 R176, [R216+0x8000] ;  /* 0x00800000d8b0783b */ /* 0x000f220000000200 */
[C---:B-----5:R-:W-:Y:S05]  /*21530*/  HMMA.16816.F32 R4, R136.reuse, R148, R4 ;  /* 0x000000948804723c */ /* 0x060fea0000001804 */
[----:B------:R-:W-:Y:S03]  /*21540*/  LDSM.16.M88.4 R200, [R201+0x2000] ;  /* 0x00200000c9c8783b */ /* 0x000fe60000000200 */
[C---:B------:R-:W-:Y:S03]  /*21550*/  HMMA.16816.F32 R8, R136.reuse, R150, R8 ;  /* 0x000000968808723c */ /* 0x040fe60000001808 */
[----:B------:R-:W5:Y:S05]  /*21560*/  LDSM.16.M88.4 R148, [R216+0x8800] ;  /* 0x00880000d894783b */ /* 0x000f6a0000000200 */
[C---:B---3--:R-:W-:Y:S08]  /*21570*/  HMMA.16816.F32 R12, R136.reuse, R156, R12 ;  /* 0x0000009c880c723c */ /* 0x048ff0000000180c */
[C---:B------:R-:W-:Y:S01]  /*21580*/  HMMA.16816.F32 R16, R136.reuse, R158, R16 ;  /* 0x0000009e8810723c */ /* 0x040fe20000001810 */
[----:B------:R-:W3:Y:S07]  /*21590*/  LDSM.16.M88.4 R156, [R216+0xb800] ;  /* 0x00b80000d89c783b */ /* 0x000eee0000000200 */
        /* <DEDUP_REMOVED lines=104> */
[----:B------:R5:W4:Y:S01]  /*21c20*/  LDSM.16.M88.4 R8, [R134+0xb800] ;  /* 0x00b800008608783b */ /* 0x000b220000000200 */
        /* <DEDUP_REMOVED lines=20> */
[-C--:B-1----:R-:W-:Y:S01]  /*21d70*/  FMUL.FTZ R138, R57, R244.reuse ;  /* 0x000000f4398a7220 */ /* 0x082fe20000410000 */
[-C--:B-----5:R-:W-:Y:S01]  /*21d80*/  FMUL.FTZ R134, R56, R244.reuse ;  /* 0x000000f438867220 */ /* 0x0a0fe20000410000 */
[-C--:B------:R-:W-:Y:S06]  /*21d90*/  FMUL.FTZ R57, R58, R244.reuse ;  /* 0x000000f43a397220 */ /* 0x080fec0000410000 */
[----:B------:R-:W1:Y:S01]  /*21da0*/  MUFU.TANH R25, R25 ;  /* 0x0000001900197308 */ /* 0x000e620000002400 */
[-C--:B------:R-:W-:Y:S01]  /*21db0*/  FMUL.FTZ R59, R59, R244.reuse ;  /* 0x000000f43b3b7220 */ /* 0x080fe20000410000 */
[C---:B----4-:R-:W-:Y:S08]  /*21dc0*/  HMMA.16816.F32 R60, R200.reuse, R8, R60 ;  /* 0x00000008c83c723c */ /* 0x050ff0000000183c */
[----:B------:R-:W4:Y:S01]  /*21dd0*/  MUFU.TANH R26, R26 ;  /* 0x0000001a001a7308 */ /* 0x000f220000002400 */
        /* <DEDUP_REMOVED lines=129> */
.L_x_3665:
[----:B------:R-:W-:Y:S05]  /*225f0*/  BSYNC.RECONVERGENT B0 ;  /* 0x0000000000007941 */ /* 0x000fea0003800200 */
.L_x_3664:
        /* <DEDUP_REMOVED lines=96> */
.L_x_3663:
[----:B------:R-:W-:Y:S05]  /*22c00*/  BSYNC.RECONVERGENT B1 ;  /* 0x0000000000017941 */ /* 0x000fea0003800200 */
.L_x_3662:
[C---:B------:R-:W-:Y:S01]  /*22c10*/  VIADD R3, R242.reuse, 0xffffffc0 ;  /* 0xffffffc0f2037836 */ /* 0x040fe20000000000 */
[CC--:B------:R-:W-:Y:S01]  /*22c20*/  ISETP.GE.AND P0, PT, R242.reuse, R239.reuse, PT ;  /* 0x000000eff200720c */ /* 0x0c0fe20003f06270 */
[----:B------:R-:W-:Y:S01]  /*22c30*/  VIADD R154, R242, 0xffffffc1 ;  /* 0xffffffc1f29a7836 */ /* 0x000fe20000000000 */
[----:B------:R-:W-:Y:S01]  /*22c40*/  LOP3.LUT R214, R214, 0x200, R215, 0xf8, !PT ;  /* 0x00000200d6d67812 */ /* 0x000fe200078ef8d7 */
[C---:B------:R-:W-:Y:S01]  /*22c50*/  VIADD R151, R242.reuse, 0xffffffc8 ;  /* 0xffffffc8f2977836 */ /* 0x040fe20000000000 */
[-C--:B------:R-:W-:Y:S01]  /*22c60*/  ISETP.GE.AND P1, PT, R3, R239.reuse, PT ;  /* 0x000000ef0300720c */ /* 0x080fe20003f26270 */
[----:B------:R-:W-:Y:S01]  /*22c70*/  VIADD R150, R242, 0xffffffc9 ;  /* 0xffffffc9f2967836 */ /* 0x000fe20000000000 */
[----:B-1----:R-:W-:Y:S01]  /*22c80*/  FSEL R176, R176, -INF , P0 ;  /* 0xff800000b0b07808 */ /* 0x002fe20000000000 */
[C---:B------:R-:W-:Y:S01]  /*22c90*/  VIADD R147, R242.reuse, 0xffffffd0 ;  /* 0xffffffd0f2937836 */ /* 0x040fe20000000000 */
[----:B------:R-:W-:Y:S01]  /*22ca0*/  FSEL R164, R135, -INF , P1 ;  /* 0xff80000087a47808 */ /* 0x000fe20000800000 */
[C---:B------:R-:W-:Y:S01]  /*22cb0*/  VIADD R146, R242.reuse, 0xffffffd1 ;  /* 0xffffffd1f2927836 */ /* 0x040fe20000000000 */
[----:B------:R-:W3:Y:S01]  /*22cc0*/  LD.E R135, desc[UR4][R132.64+0xdc] ;  /* 0x0000dc0484877980 */ /* 0x000ee2000c101900 */
[CC--:B------:R-:W-:Y:S01]  /*22cd0*/  ISETP.GE.AND P0, PT, R242.reuse, R238.reuse, PT ;  /* 0x000000eef200720c */ /* 0x0c0fe20003f06270 */
        /* <DEDUP_REMOVED lines=12> */
[C---:B--2---:R-:W-:Y:S01]  /*22da0*/  VIADD R61, R242.reuse, 0xfffffff1 ;  /* 0xfffffff1f23d7836 */ /* 0x044fe20000000000 */
        /* <DEDUP_REMOVED lines=8> */
[-C--:B------:R-:W-:Y:S01]  /*22e30*/  ISETP.GE.AND P4, PT, R3, R238.reuse, PT ;  /* 0x000000ee0300720c */ /* 0x080fe20003f86270 */
[----:B------:R-:W-:Y:S01]  /*22e40*/  VIADD R62, R242, 0xfffffff0 ;  /* 0xfffffff0f23e7836 */ /* 0x000fe20000000000 */
        /* <DEDUP_REMOVED lines=113> */
[-C--:B------:R-:W-:Y:S02]  /*23560*/  ISETP.GE.AND P1, PT, R4, R239.reuse, PT ;  /* 0x000000ef0400720c */ /* 0x080fe40003f26270 */
[----:B------:R-:W-:Y:S02]  /*23570*/  FSEL R176, R176, -INF , !P0 ;  /* 0xff800000b0b07808 */ /* 0x000fe40004000000 */
        /* <DEDUP_REMOVED lines=16> */
[----:B------:R-:W-:Y:S02]  /*23680*/  ISETP.GE.AND P1, PT, R151, R236, PT ;  /* 0x000000ec9700720c */ /* 0x000fe40003f26270 */
[----:B------:R-:W-:Y:S02]  /*23690*/  FSEL R161, R59, -INF , P0 ;  /* 0xff8000003ba17808 */ /* 0x000fe40000000000 */
[----:B------:R-:W-:Y:S02]  /*236a0*/  ISETP.GE.AND P0, PT, R16, R238, PT ;  /* 0x000000ee1000720c */ /* 0x000fe40003f06270 */
[----:B------:R-:W-:Y:S02]  /*236b0*/  FSEL R25, R164, -INF , !P6 ;  /* 0xff800000a4197808 */ /* 0x000fe40007000000 */
[----:B------:R-:W-:Y:S02]  /*236c0*/  FSEL R23, R162, -INF , !P4 ;  /* 0xff800000a2177808 */ /* 0x000fe40006000000 */
[-C--:B------:R-:W-:Y:S02]  /*236d0*/  ISETP.GE.AND P6, PT, R150, R236.reuse, PT ;  /* 0x000000ec9600720c */ /* 0x080fe40003fc6270 */
[----:B------:R-:W-:Y:S02]  /*236e0*/  FSEL R21, R160, -INF , !P1 ;  /* 0xff800000a0157808 */ /* 0x000fe40004800000 */
[-C--:B------:R-:W-:Y:S02]  /*236f0*/  ISETP.GE.AND P4, PT, R147, R236.reuse, PT ;  /* 0x000000ec9300720c */ /* 0x080fe40003f86270 */
[-C--:B------:R-:W-:Y:S02]  /*23700*/  ISETP.GE.AND P1, PT, R146, R236.reuse, PT ;  /* 0x000000ec9200720c */ /* 0x080fe40003f26270 */
[----:B------:R-:W-:Y:S02]  /*23710*/  FSEL R136, R153, -INF , P0 ;  /* 0xff80000099887808 */ /* 0x000fe40000000000 */
        /* <DEDUP_REMOVED lines=70> */
[CC--:B------:R-:W-:Y:S02]  /*23b80*/  ISETP.GE.AND P6, PT, R10.reuse, R236.reuse, PT ;  /* 0x000000ec0a00720c */ /* 0x0c0fe40003fc6270 */
        /* <DEDUP_REMOVED lines=79> */
[C---:B------:R-:W-:Y:S05]  /*24080*/  VIADD R144, R138.reuse, 0xc040 ;  /* 0x0000c0408a907836 */ /* 0x040fea0000000000 */
        /* <DEDUP_REMOVED lines=51> */
[--C-:B------:R-:W-:Y:S01]  /*243c0*/  FFMA.FTZ R193, R193, R135, -R160.reuse ;  /* 0x00000087c1c17223 */ /* 0x100fe200000108a0 */
[----:B---3--:R-:W-:Y:S01]  /*243d0*/  F2FP.F16.F32.PACK_AB R140, R150, R147 ;  /* 0x00000093968c723e */ /* 0x008fe200000000ff */
[-C--:B------:R-:W-:Y:S07]  /*243e0*/  FFMA.FTZ R185, R185, R135.reuse, -R160 ;  /* 0x00000087b9b97223 */ /* 0x080fee00000108a0 */
[----:B------:R-:W3:Y:S01]  /*243f0*/  MUFU.EX2 R145, R145 ;  /* 0x0000009100917308 */ /* 0x000ee20000000800 */
[----:B------:R-:W-:Y:S01]  /*24400*/  FFMA.FTZ R179, R179, R135, -R158 ;  /* 0x00000087b3b37223 */ /* 0x000fe2000001089e */
        /* <DEDUP_REMOVED lines=49> */
[-C--:B------:R-:W-:Y:S01]  /*24720*/  FFMA.FTZ R192, R169, R135.reuse, -R160 ;  /* 0x00000087a9c07223 */ /* 0x080fe200000108a0 */
[-CC-:B------:R-:W-:Y:S01]  /*24730*/  FFMA.FTZ R196, R165, R135.reuse, -R158.reuse ;  /* 0x00000087a5c47223 */ /* 0x180fe2000001089e */
[-CC-:B------:R-:W-:Y:S01]  /*24740*/  FFMA.FTZ R194, R163, R135.reuse, -R158.reuse ;  /* 0x00000087a3c27223 */ /* 0x180fe2000001089e */
[-C--:B------:R-:W-:Y:S01]  /*24750*/  FFMA.FTZ R161, R161, R135.reuse, -R158 ;  /* 0x00000087a1a17223 */ /* 0x080fe2000001089e */
[-CC-:B------:R-:W-:Y:S01]  /*24760*/  FFMA.FTZ R175, R175, R135.reuse, -R160.reuse ;  /* 0x00000087afaf7223 */ /* 0x180fe200000108a0 */
[C---:B--2---:R-:W-:Y:S01]  /*24770*/  HMMA.16816.F32 R12, R140.reuse, R20, R12 ;  /* 0x000000148c0c723c */ /* 0x044fe2000000180c */
[----:B------:R-:W-:Y:S02]  /*24780*/  MUFU.EX2 R162, R162 ;  /* 0x000000a200a27308 */ /* 0x000fe40000000800 */
[-C--:B------:R-:W-:Y:S01]  /*24790*/  FFMA.FTZ R171, R171, R135.reuse, -R160 ;  /* 0x00000087abab7223 */ /* 0x080fe200000108a0 */
[-C--:B------:R-:W-:Y:S01]  /*247a0*/  FFMA.FTZ R167, R167, R135.reuse, -R158 ;  /* 0x00000087a7a77223 */ /* 0x080fe2000001089e */
[-CC-:B------:R-:W-:Y:S01]  /*247b0*/  FFMA.FTZ R159, R159, R135.reuse, -R160.reuse ;  /* 0x000000879f9f7223 */ /* 0x180fe200000108a0 */
        /* <DEDUP_REMOVED lines=14> */
[C---:B------:R-:W-:Y:S01]  /*248a0*/  HMMA.16816.F32 R20, R140.reuse, R28, R20 ;  /* 0x0000001c8c14723c */ /* 0x040fe20000001814 */
[----:B------:R-:W-:Y:S02]  /*248b0*/  MUFU.EX2 R113, R113 ;  /* 0x0000007100717308 */ /* 0x000fe40000000800 */
[----:B------:R-:W-:Y:S01]  /*248c0*/  FMUL.FTZ R24, R2, R108 ;  /* 0x0000006c02187220 */ /* 0x000fe20000410000 */
[C---:B------:R-:W-:Y:S01]  /*248d0*/  FMUL.FTZ R66, R0.reuse, R70 ;  /* 0x0000004600427220 */ /* 0x040fe20000410000 */
[----:B------:R-:W-:Y:S01]  /*248e0*/  FMUL.FTZ R67, R0, R71 ;  /* 0x0000004700437220 */ /* 0x000fe20000410000 */
[-CC-:B------:R-:W-:Y:S01]  /*248f0*/  FFMA.FTZ R108, R189, R135.reuse, -R158.reuse ;  /* 0x00000087bd6c7223 */ /* 0x180fe2000001089e */
[-C--:B------:R-:W-:Y:S01]  /*24900*/  FFMA.FTZ R154, R154, R135.reuse, -R158 ;  /* 0x000000879a9a7223 */ /* 0x080fe2000001089e */
[----:B------:R-:W-:Y:S01]  /*24910*/  FMUL.FTZ R28, R2, R104 ;  /* 0x00000068021c7220 */ /* 0x000fe20000410000 */
[--C-:B------:R-:W-:Y:S01]  /*24920*/  FFMA.FTZ R104, R190, R135, -R160.reuse ;  /* 0x00000087be687223 */ /* 0x100fe200000108a0 */
[C---:B------:R-:W-:Y:S01]  /*24930*/  HMMA.16816.F32 R24, R140.reuse, R30, R24 ;  /* 0x0000001e8c18723c */ /* 0x040fe20000001818 */
[----:B------:R-:W2:Y:S02]  /*24940*/  MUFU.EX2 R114, R114 ;  /* 0x0000007200727308 */ /* 0x000ea40000000800 */
        /* <DEDUP_REMOVED lines=8> */
[----:B------:R-:W3:Y:S01]  /*249d0*/  LDSM.16.MT88.4 R76, [R138+0xc800] ;  /* 0x00c800008a4c783b */ /* 0x000ee20000004200 */
[C---:B------:R-:W-:Y:S01]  /*249e0*/  HMMA.16816.F32 R28, R140.reuse, R36, R28 ;  /* 0x000000248c1c723c */ /* 0x040fe2000000181c */
[----:B------:R-:W-:Y:S02]  /*249f0*/  MUFU.EX2 R105, R105 ;  /* 0x0000006900697308 */ /* 0x000fe40000000800 */
[C---:B------:R-:W-:Y:S01]  /*24a00*/  FMUL.FTZ R36, R2.reuse, R96 ;  /* 0x0000006002247220 */ /* 0x040fe20000410000 */
[----:B------:R-:W-:Y:S01]  /*24a10*/  FMUL.FTZ R37, R2, R97 ;  /* 0x0000006102257220 */ /* 0x000fe20000410000 */
[----:B--2---:R-:W-:Y:S01]  /*24a20*/  F2FP.F16.F32.PACK_AB R69, R114, R113 ;  /* 0x000000717245723e */ /* 0x004fe200000000ff */
[-C--:B------:R-:W-:Y:S01]  /*24a30*/  FFMA.FTZ R188, R177, R135.reuse, -R158 ;  /* 0x00000087b1bc7223 */ /* 0x080fe2000001089e */
[----:B------:R-:W-:Y:S01]  /*24a40*/  FFMA.FTZ R190, R173, R135, -R160 ;  /* 0x00000087adbe7223 */ /* 0x000fe200000108a0 */
[C---:B------:R-:W-:Y:S03]  /*24a50*/  HMMA.16816.F32 R32, R140.reuse, R38, R32 ;  /* 0x000000268c20723c */ /* 0x040fe60000001820 */
[----:B------:R-:W2:Y:S01]  /*24a60*/  MUFU.EX2 R106, R106 ;  /* 0x0000006a006a7308 */ /* 0x000ea20000000800 */
[C---:B------:R-:W-:Y:S01]  /*24a70*/  FMUL.FTZ R38, R0.reuse, R98 ;  /* 0x0000006200267220 */ /* 0x040fe20000410000 */
[C---:B------:R-:W-:Y:S08]  /*24a80*/  FMUL.FTZ R39, R0.reuse, R99 ;  /* 0x0000006300277220 */ /* 0x040ff00000410000 */
[----:B------:R-:W-:Y:S01]  /*24a90*/  MUFU.EX2 R104, R104 ;  /* 0x0000006800687308 */ /* 0x000fe20000000800 */
[----:B------:R-:W-:Y:S01]  /*24aa0*/  LDSM.16.MT88.4 R96, [R139+0x10800] ;  /* 0x010800008b60783b */ /* 0x000fe20000004200 */
[----:B------:R-:W-:Y:S01]  /*24ab0*/  FFMA.FTZ R151, R0, R243, R151 ;  /* 0x000000f300977223 */ /* 0x000fe20000010097 */
[----:B------:R-:W-:Y:S07]  /*24ac0*/  FFMA.FTZ R147, R2, R245, R147 ;  /* 0x000000f502937223 */ /* 0x000fee0000010093 */
[----:B------:R-:W4:Y:S01]  /*24ad0*/  MUFU.EX2 R107, R107 ;  /* 0x0000006b006b7308 */ /* 0x000f220000000800 */
[----:B------:R-:W-:Y:S01]  /*24ae0*/  ISETP.GT.AND P0, PT, R240, R217, PT ;  /* 0x000000d9f000720c */ /* 0x000fe20003f04270 */
[C---:B------:R-:W-:Y:S08]  /*24af0*/  HMMA.16816.F32 R36, R140.reuse, R44, R36 ;  /* 0x0000002c8c24723c */ /* 0x040ff00000001824 */
[----:B------:R-:W-:Y:S01]  /*24b00*/  MUFU.EX2 R112, R112 ;  /* 0x0000007000707308 */ /* 0x000fe20000000800 */
[C---:B------:R-:W-:Y:S01]  /*24b10*/  FMUL.FTZ R44, R2.reuse, R88 ;  /* 0x00000058022c7220 */ /* 0x040fe20000410000 */
[----:B------:R-:W-:Y:S01]  /*24b20*/  FMUL.FTZ R45, R2, R89 ;  /* 0x00000059022d7220 */ /* 0x000fe20000410000 */
[----:B--2---:R-:W-:Y:S07]  /*24b30*/  F2FP.F16.F32.PACK_AB R68, R106, R105 ;  /* 0x000000696a44723e */ /* 0x004fee00000000ff */
[----:B------:R-:W2:Y:S01]  /*24b40*/  MUFU.EX2 R115, R115 ;  /* 0x0000007300737308 */ /* 0x000ea20000000800 */
        /* <DEDUP_REMOVED lines=13> */
[----:B--2---:R-:W-:Y:S01]  /*24c20*/  F2FP.F16.F32.PACK_AB R71, R115, R112 ;  /* 0x000000707347723e */ /* 0x004fe200000000ff */
[----:B-----5:R-:W-:Y:S06]  /*24c30*/  FFMA.FTZ R180, R207, R135, -R158 ;  /* 0x00000087cfb47223 */ /* 0x020fec000001089e */
[----:B------:R-:W-:Y:S01]  /*24c40*/  MUFU.EX2 R188, R188 ;  /* 0x000000bc00bc7308 */ /* 0x000fe20000000800 */
[C---:B------:R-:W-:Y:S03]  /*24c50*/  HMMA.16816.F32 R48, R140.reuse, R54, R48 ;  /* 0x000000368c30723c */ /* 0x040fe60000001830 */
[C---:B------:R-:W-:Y:S01]  /*24c60*/  FMUL.FTZ R54, R0.reuse, R82 ;  /* 0x0000005200367220 */ /* 0x040fe20000410000 */
[----:B------:R-:W-:Y:S05]  /*24c70*/  FMUL.FTZ R55, R0, R83 ;  /* 0x0000005300377220 */ /* 0x000fea0000410000 */
[----:B------:R-:W-:Y:S01]  /*24c80*/  MUFU.EX2 R180, R180 ;  /* 0x000000b400b47308 */ /* 0x000fe20000000800 */
[----:B------:R-:W2:Y:S09]  /*24c90*/  LDSM.16.MT88.4 R80, [R139+0xc800] ;  /* 0x00c800008b50783b */ /* 0x000eb20000004200 */
[----:B------:R-:W-:Y:S01]  /*24ca0*/  MUFU.EX2 R207, R247 ;  /* 0x000000f700cf7308 */ /* 0x000fe20000000800 */
[C---:B------:R-:W-:Y:S09]  /*24cb0*/  HMMA.16816.F32 R52, R140.reuse, R60, R52 ;  /* 0x0000003c8c34723c */ /* 0x040ff20000001834 */
[----:B------:R-:W-:Y:S01]  /*24cc0*/  MUFU.EX2 R173, R175 ;  /* 0x000000af00ad7308 */ /* 0x000fe20000000800 */
[C---:B------:R-:W-:Y:S01]  /*24cd0*/  FMUL.FTZ R60, R2.reuse, R72 ;  /* 0x00000048023c7220 */ /* 0x040fe20000410000 */
[----:B------:R-:W-:Y:S01]  /*24ce0*/  FMUL.FTZ R61, R2, R73 ;  /* 0x00000049023d7220 */ /* 0x000fe20000410000 */
[----:B------:R-:W-:Y:S07]  /*24cf0*/  FADD.FTZ R2, R148, R151 ;  /* 0x0000009794027221 */ /* 0x000fee0000010000 */
        /* <DEDUP_REMOVED lines=9> */
[----:B------:R-:W-:Y:S01]  /*24d90*/  FADD.FTZ R0, R145, R0 ;  /* 0x0000000091007221 */ /* 0x000fe20000010000 */
[C---:B-1----:R-:W-:Y:S07]  /*24da0*/  HMMA.16816.F32 R60, R140.reuse, R84, R60 ;  /* 0x000000548c3c723c */ /* 0x042fee000000183c */
        /* <DEDUP_REMOVED lines=77> */
[----:B----4-:R-:W-:Y:S02]  /*25280*/  LDSM.16.MT88.4 R92, [R138+0x11800] ;  /* 0x011800008a5c783b */ /* 0x010fe40000004200 */
[-C--:B------:R-:W-:Y:S02]  /*25290*/  FFMA.FTZ R84, R205, R135.reuse, -R160 ;  /* 0x00000087cd547223 */ /* 0x080fe400000108a0 */
[----:B------:R1:W-:Y:S03]  /*252a0*/  MUFU.EX2 R205, R178 ;  /* 0x000000b200cd7308 */ /* 0x0003e60000000800 */
[C---:B------:R-:W-:Y:S07]  /*252b0*/  HMMA.16816.F32 R48, R68.reuse, R86, R48 ;  /* 0x000000564430723c */ /* 0x040fee0000001830 */
[----:B------:R4:W5:Y:S01]  /*252c0*/  MUFU.EX2 R168, R84 ;  /* 0x0000005400a87308 */ /* 0x0009620000000800 */
[C---:B------:R-:W-:Y:S03]  /*252d0*/  HMMA.16816.F32 R52, R68.reuse, R100, R52 ;  /* 0x000000644434723c */ /* 0x040fe60000001834 */
[-CC-:B------:R-:W-:Y:S01]  /*252e0*/  FFMA.FTZ R100, R172, R135.reuse, -R158.reuse ;  /* 0x00000087ac647223 */ /* 0x180fe2000001089e */
[-C--:B-1----:R-:W-:Y:S05]  /*252f0*/  FFMA.FTZ R178, R199, R135.reuse, -R158 ;  /* 0x00000087c7b27223 */ /* 0x082fea000001089e */
[----:B------:R1:W-:Y:S01]  /*25300*/  MUFU.EX2 R172, R96 ;  /* 0x0000006000ac7308 */ /* 0x0003e20000000800 */
[C---:B------:R-:W-:Y:S09]  /*25310*/  HMMA.16816.F32 R56, R68.reuse, R102, R56 ;  /* 0x000000664438723c */ /* 0x040ff20000001838 */
[----:B------:R2:W5:Y:S01]  /*25320*/  MUFU.EX2 R249, R100 ;  /* 0x0000006400f97308 */ /* 0x0005620000000800 */
[----:B----4-:R-:W4:Y:S09]  /*25330*/  LDSM.16.MT88.4 R84, [R144+0x1800] ;  /* 0x001800009054783b */ /* 0x010f320000004200 */
[----:B------:R-:W-:Y:S01]  /*25340*/  MUFU.EX2 R199, R203 ;  /* 0x000000cb00c77308 */ /* 0x000fe20000000800 */
[C---:B---3--:R-:W-:Y:S09]  /*25350*/  HMMA.16816.F32 R60, R68.reuse, R72, R60 ;  /* 0x00000048443c723c */ /* 0x048ff2000000183c */
[----:B------:R-:W-:Y:S01]  /*25360*/  MUFU.EX2 R178, R178 ;  /* 0x000000b200b27308 */ /* 0x000fe20000000800 */
[----:B-1----:R-:W1:Y:S01]  /*25370*/  LDSM.16.MT88.4 R96, [R139+0x11800] ;  /* 0x011800008b60783b */ /* 0x002e620000004200 */
[--C-:B--2---:R-:W-:Y:S01]  /*25380*/  FFMA.FTZ R100, R174, R135, -R160.reuse ;  /* 0x00000087ae647223 */ /* 0x104fe200000108a0 */
[----:B------:R-:W-:Y:S03]  /*25390*/  HMMA.16816.F32 R64, R68, R74, R64 ;  /* 0x0000004a4440723c */ /* 0x000fe60000001840 */
[----:B-----5:R-:W-:Y:S03]  /*253a0*/  F2FP.F16.F32.PACK_AB R68, R168, R205 ;  /* 0x000000cda844723e */ /* 0x020fe600000000ff */
[----:B------:R-:W2:Y:S01]  /*253b0*/  LDSM.16.MT88.4 R72, [R144+0x5800] ;  /* 0x005800009048783b */ /* 0x000ea20000004200 */
        /* <DEDUP_REMOVED lines=28> */
[C---:B------:R-:W-:Y:S01]  /*25580*/  HMMA.16816.F32 R56, R68.reuse, R74, R56 ;  /* 0x0000004a4438723c */ /* 0x040fe20000001838 */
[----:B------:R-:W2:Y:S07]  /*25590*/  LDSM.16.MT88.4 R72, [R144+0x6000] ;  /* 0x006000009048783b */ /* 0x000eae0000004200 */
        /* <DEDUP_REMOVED lines=22> */
[C---:B------:R-:W-:Y:S08]  /*25700*/  HMMA.16816.F32 R44, R68.reuse, R100, R44 ;  /* 0x00000064442c723c */ /* 0x040ff0000000182c */
[C---:B------:R-:W-:Y:S01]  /*25710*/  HMMA.16816.F32 R48, R68.reuse, R102, R48 ;  /* 0x000000664430723c */ /* 0x040fe20000001830 */
[----:B------:R-:W-:Y:S07]  /*25720*/  LDSM.16.MT88.4 R100, [R144+0x6800] ;  /* 0x006800009064783b */ /* 0x000fee0000004200 */
[C---:B--2---:R-:W-:Y:S08]  /*25730*/  HMMA.16816.F32 R52, R68.reuse, R72, R52 ;  /* 0x000000484434723c */ /* 0x044ff00000001834 */
[C---:B------:R-:W-:Y:S01]  /*25740*/  HMMA.16816.F32 R56, R68.reuse, R74, R56 ;  /* 0x0000004a4438723c */ /* 0x040fe20000001838 */
[----:B------:R-:W2:Y:S07]  /*25750*/  LDSM.16.MT88.4 R72, [R139+0x12800] ;  /* 0x012800008b48783b */ /* 0x000eae0000004200 */
        /* <DEDUP_REMOVED lines=142> */
.L_x_3659:
        /* <DEDUP_REMOVED lines=11> */
.L_x_3688:
        /* <DEDUP_REMOVED lines=178> */
.L_x_3669:
[----:B------:R-:W-:Y:S05]  /*26c10*/  BSYNC.RECONVERGENT B0 ;  /* 0x0000000000007941 */ /* 0x000fea0003800200 */
.L_x_3668:
        /* <DEDUP_REMOVED lines=31> */
.L_x_3671:
[----:B------:R-:W-:Y:S05]  /*26e10*/  BSYNC.RECONVERGENT B0 ;  /* 0x0000000000007941 */ /* 0x000fea0003800200 */
.L_x_3670:
        /* <DEDUP_REMOVED lines=12> */
.L_x_3673:
[----:B------:R-:W-:Y:S05]  /*26ee0*/  BSYNC.RECONVERGENT B0 ;  /* 0x0000000000007941 */ /* 0x000fea0003800200 */
.L_x_3672:
        /* <DEDUP_REMOVED lines=11> */
.L_x_3675:
[----:B------:R-:W-:Y:S05]  /*26fa0*/  BSYNC.RECONVERGENT B0 ;  /* 0x0000000000007941 */ /* 0x000fea0003800200 */
.L_x_3674:
        /* <DEDUP_REMOVED lines=11> */
.L_x_3677:
[----:B------:R-:W-:Y:S05]  /*27060*/  BSYNC.RECONVERGENT B0 ;  /* 0x0000000000007941 */ /* 0x000fea0003800200 */
.L_x_3676:
        /* <DEDUP_REMOVED lines=10> */
.L_x_3679:
[----:B------:R-:W-:Y:S05]  /*27110*/  BSYNC.RECONVERGENT B0 ;  /* 0x0000000000007941 */ /* 0x000fea0003800200 */
.L_x_3678:
        /* <DEDUP_REMOVED lines=10> */
.L_x_3681:
[----:B------:R-:W-:Y:S05]  /*271c0*/  BSYNC.RECONVERGENT B0 ;  /* 0x0000000000007941 */ /* 0x000fea0003800200 */
.L_x_3680:
        /* <DEDUP_REMOVED lines=10> */
.L_x_3683:
[----:B------:R-:W-:Y:S05]  /*27270*/  BSYNC.RECONVERGENT B0 ;  /* 0x0000000000007941 */ /* 0x000fea0003800200 */
.L_x_3682:
[----:B------:R-:W-:-:S04]  /*27280*/  MOV R227, 0x0 ;  /* 0x0000000000e37802 */ /* 0x000fc80000000f00 */
[----:B-1234-:R-:W-:Y:S05]  /*27290*/  @P3 RET.REL.NODEC R226 `(_ZN5flash24flash_fwd_splitkv_kernelI23Flash_fwd_kernel_traitsILi128ELi64ELi128ELi4ELb0ELb0EN7cutlass6half_tE19Flash_kernel_traitsILi128ELi64ELi128ELi4ES3_EELb0ELb1ELb0ELb0ELb0ELb1ELb1ELb1EEEvNS_16Flash_fwd_paramsE) ;  /* 0xfffffd8ce2583950 */ /* 0x01efea0003c3ffff */
[-C--:B------:R-:W-:Y:S01]  /*272a0*/  ISETP.GE.AND P2, PT, R69, R132.reuse, PT ;  /* 0x000000844500720c */ /* 0x080fe20003f46270 */
[----:B------:R-:W-:Y:S01]  /*272b0*/  IMAD.MOV.U32 R227, RZ, RZ, 0x0 ;  /* 0x00000000ffe37424 */ /* 0x000fe200078e00ff */
[----:B------:R-:W-:-:S11]  /*272c0*/  ISETP.GE.AND P0, PT, R71, R132, PT ;  /* 0x000000844700720c */ /* 0x000fd60003f06270 */
[----:B------:R-:W-:-:S04]  /*272d0*/  @!P2 LEA R8, P1, R73, R76, 0x2 ;  /* 0x0000004c4908a211 */ /* 0x000fc800078210ff */
[----:B------:R-:W-:-:S05]  /*272e0*/  @!P2 LEA.HI.X R9, R73, R77, R3, 0x2, P1 ;  /* 0x0000004d4909a211 */ /* 0x000fca00008f1403 */
[----:B------:R1:W-:Y:S02]  /*272f0*/  @!P2 ST.E.128 desc[UR4][R8.64+0x7000], R36 ;  /* 0x007000240800a985 */ /* 0x0003e4000c101d04 */
[----:B-1----:R-:W-:Y:S05]  /*27300*/  @P0 RET.REL.NODEC R226 `(_ZN5flash24flash_fwd_splitkv_kernelI23Flash_fwd_kernel_traitsILi128ELi64ELi128ELi4ELb0ELb0EN7cutlass6half_tE19Flash_kernel_traitsILi128ELi64ELi128ELi4ES3_EELb0ELb1ELb0ELb0ELb0ELb1ELb1ELb1EEEvNS_16Flash_fwd_paramsE) ;  /* 0xfffffd8ce23c0950 */ /* 0x002fea0003c3ffff */
[----:B------:R-:W-:Y:S01]  /*27310*/  LEA R2, P0, R73, R76, 0x2 ;  /* 0x0000004c49027211 */ /* 0x000fe200078010ff */
[----:B------:R-:W-:-:S03]  /*27320*/  IMAD.MOV.U32 R227, RZ, RZ, 0x0 ;  /* 0x00000000ffe37424 */ /* 0x000fc600078e00ff */
[----:B------:R-:W-:-:S05]  /*27330*/  LEA.HI.X R3, R73, R77, R3, 0x2, P0 ;  /* 0x0000004d49037211 */ /* 0x000fca00000f1403 */
[----:B------:R1:W-:Y:S02]  /*27340*/  ST.E.128 desc[UR4][R2.64+0x7100], R4 ;  /* 0x0071000402007985 */ /* 0x0003e4000c101d04 */
[----:B-1----:R-:W-:Y:S05]  /*27350*/  RET.REL.NODEC R226 `(_ZN5flash24flash_fwd_splitkv_kernelI23Flash_fwd_kernel_traitsILi128ELi64ELi128ELi4ELb0ELb0EN7cutlass6half_tE19Flash_kernel_traitsILi128ELi64ELi128ELi4ES3_EELb0ELb1ELb0ELb0ELb0ELb1ELb1ELb1EEEvNS_16Flash_fwd_paramsE) ;  /* 0xfffffd8ce2287950 */ /* 0x002fea0003c3ffff */
.L_x_3667:
[----:B------:R-:W-:Y:S01]  /*27360*/  MOV R5, 0x2 ;  /* 0x0000000200057802 */ /* 0x000fe20000000f00 */
[----:B------:R-:W-:Y:S01]  /*27370*/  IMAD.MOV.U32 R6, RZ, RZ, -0x1 ;  /* 0xffffffffff067424 */ /* 0x000fe200078e00ff */
[----:B------:R-:W-:-:S07]  /*27380*/  MOV R0, 0x1f ;  /* 0x0000001f00007802 */ /* 0x000fce0000000f00 */
[----:B-1---5:R-:W-:Y:S05]  /*27390*/  WARPSYNC.COLLECTIVE R6, `(.L_x_3684) ;  /* 0x0000000006087348 */ /* 0x022fea0003c00000 */
[----:B------:R2:W3:Y:S02]  /*273a0*/  SHFL.BFLY P0, R10, R245, R5, R0 ;  /* 0x0c000005f50a7389 */ /* 0x0004e40000000000 */
[----:B-123-5:R-:W-:Y:S05]  /*273b0*/  ENDCOLLECTIVE ;  /* 0x000000000000791b */ /* 0x02efea0003800000 */
.L_x_3684:
[----:B------:R-:W-:Y:S02]  /*273c0*/  MOV R8, R10 ;  /* 0x0000000a00087202 */ /* 0x000fe40000000f00 */
[----:B------:R-:W-:-:S03]  /*273d0*/  MOV R5, 0x1 ;  /* 0x0000000100057802 */ /* 0x000fc60000000f00 */
[----:B------:R-:W-:-:S04]  /*273e0*/  FADD.FTZ R8, R8, R245 ;  /* 0x000000f508087221 */ /* 0x000fc80000010000 */
[----:B------:R-:W-:-:S07]  /*273f0*/  IMAD.MOV.U32 R245, RZ, RZ, R8 ;  /* 0x000000fffff57224 */ /* 0x000fce00078e0008 */
[----:B------:R-:W-:Y:S05]  /*27400*/  WARPSYNC.COLLECTIVE R6, `(.L_x_3685) ;  /* 0x0000000006087348 */ /* 0x000fea0003c00000 */
[----:B------:R1:W2:Y:S02]  /*27410*/  SHFL.BFLY P0, R10, R245, R5, R0 ;  /* 0x0c000005f50a7389 */ /* 0x0002a40000000000 */
[----:B-12---:R-:W-:Y:S05]  /*27420*/  ENDCOLLECTIVE ;  /* 0x000000000000791b */ /* 0x006fea0003800000 */
.L_x_3685:
[----:B------:R-:W-:Y:S01]  /*27430*/  MOV R245, R243 ;  /* 0x000000f300f57202 */ /* 0x000fe20000000f00 */
[----:B------:R-:W-:Y:S01]  /*27440*/  IMAD.MOV.U32 R7, RZ, RZ, R10 ;  /* 0x000000ffff077224 */ /* 0x000fe200078e000a */
[----:B------:R-:W-:-:S03]  /*27450*/  MOV R5, 0x2 ;  /* 0x0000000200057802 */ /* 0x000fc60000000f00 */
[----:B------:R-:W-:-:S07]  /*27460*/  FADD.FTZ R14, R8, R7 ;  /* 0x00000007080e7221 */ /* 0x000fce0000010000 */
[----:B------:R-:W-:Y:S05]  /*27470*/  WARPSYNC.COLLECTIVE R6, `(.L_x_3686) ;  /* 0x0000000006087348 */ /* 0x000fea0003c00000 */
[----:B------:R1:W2:Y:S02]  /*27480*/  SHFL.BFLY P0, R10, R245, R5, R0 ;  /* 0x0c000005f50a7389 */ /* 0x0002a40000000000 */
[----:B-12---:R-:W-:Y:S05]  /*27490*/  ENDCOLLECTIVE ;  /* 0x000000000000791b */ /* 0x006fea0003800000 */
.L_x_3686:
[----:B------:R-:W-:Y:S01]  /*274a0*/  FADD.FTZ R9, R10, R243 ;  /* 0x000000f30a097221 */ /* 0x000fe20000010000 */
[----:B------:R-:W-:-:S03]  /*274b0*/  MOV R5, 0x1 ;  /* 0x0000000100057802 */ /* 0x000fc60000000f00 */
[----:B------:R-:W-:-:S07]  /*274c0*/  IMAD.MOV.U32 R245, RZ, RZ, R9 ;  /* 0x000000fffff57224 */ /* 0x000fce00078e0009 */
[----:B------:R-:W-:Y:S05]  /*274d0*/  WARPSYNC.COLLECTIVE R6, `(.L_x_3687) ;  /* 0x0000000006087348 */ /* 0x000fea0003c00000 */
[----:B------:R1:W2:Y:S02]  /*274e0*/  SHFL.BFLY P0, R10, R245, R5, R0 ;  /* 0x0c000005f50a7389 */ /* 0x0002a40000000000 */
[----:B-12---:R-:W-:Y:S05]  /*274f0*/  ENDCOLLECTIVE ;  /* 0x000000000000791b */ /* 0x006fea0003800000 */
.L_x_3687:
[----:B------:R-:W-:Y:S01]  /*27500*/  MOV R12, R10 ;  /* 0x0000000a000c7202 */ /* 0x000fe20000000f00 */
[----:B------:R-:W-:Y:S06]  /*27510*/  BRA `(.L_x_3688) ;  /* 0xffffffe800f47947 */ /* 0x000fec000383ffff */
.L_x_3689:
        /* <DEDUP_REMOVED lines=14> */
.L_x_14913:


//--------------------- .text._ZN5flash24flash_fwd_splitkv_kernelI23Flash_fwd_kernel_traitsILi128ELi64ELi128ELi4ELb0ELb0EN7cutlass6half_tE19Flash_kernel_traitsILi128ELi64ELi128ELi4ES3_EELb0ELb0ELb0ELb1ELb1ELb0ELb0ELb0EEEvNS_16Flash_fwd_paramsE --------------------------
	.section	.text._ZN5flash24flash_fwd_splitkv_kernelI23Flash_fwd_kernel_traitsILi128ELi64ELi128ELi4ELb0ELb0EN7cutlass6half_tE19Flash_kernel_traitsILi128ELi64ELi128ELi4ES3_EELb0ELb0ELb0ELb1ELb1ELb0ELb0ELb0EEEvNS_16Flash_fwd_paramsE,"ax",@progbits
	.align	128
        .global         _ZN5flash24flash_fwd_splitkv_kernelI23Flash_fwd_kernel_traitsILi128ELi64ELi128ELi4ELb0ELb0EN7cutlass6half_tE19Flash_kernel_traitsILi128ELi64ELi128ELi4ES3_EELb0ELb0ELb0ELb1ELb1ELb0ELb0ELb0EEEvNS_16Flash_fwd_paramsE
        .type           _ZN5flash24flash_fwd_splitkv_kernelI23Flash_fwd_kernel_traitsILi128ELi64ELi128ELi4ELb0ELb0EN7cutlass6half_tE19Flash_kernel_traitsILi128ELi64ELi128ELi4ES3_EELb0ELb0ELb0ELb1ELb1ELb0ELb0ELb0EEEvNS_16Flash_fwd_paramsE,@function
        .size           _ZN5flash24flash_fwd_splitkv_kernelI23Flash_fwd_kernel_traitsILi128ELi64ELi128ELi4ELb0ELb0EN7cutlass6half_tE19Flash_kernel_traitsILi128ELi64ELi128ELi4ES3_EELb0ELb0ELb0ELb1ELb1ELb0ELb0ELb0EEEvNS_16Flash_fwd_paramsE,(.L_x_14914 - _ZN5flash24flash_fwd_splitkv_kernelI23Flash_fwd_kernel_traitsILi128ELi64ELi128ELi4ELb0ELb0EN7cutlass6half_tE19Flash_kernel_traitsILi128ELi64ELi128ELi4ES3_EELb0ELb0ELb0ELb1ELb1ELb0ELb0ELb0EEEvNS_16Flash_fwd_paramsE)
        .other          _ZN5flash24flash_fwd_splitkv_kernelI23Flash_fwd_kernel_traitsILi128ELi64ELi128ELi4ELb0ELb0EN7cutlass6half_tE19Flash_kernel_traitsILi128ELi64ELi128ELi4ES3_EELb0ELb0ELb0ELb1ELb1ELb0ELb0ELb0EEEvNS_16Flash_fwd_paramsE,@"STO_CUDA_ENTRY STV_DEFAULT"
_ZN5flash24flash_fwd_splitkv_kernelI23Flash_fwd_kernel_traitsILi128ELi64ELi128ELi4ELb0ELb0EN7cutlass6half_tE19Flash_kernel_traitsILi128ELi64ELi128ELi4ES3_EELb0ELb0ELb0ELb1ELb1ELb0ELb0ELb0EEEvNS_16Flash_fwd_paramsE:
.text._ZN5flash24flash_fwd_splitkv_kernelI23Flash_fwd_kernel_traitsILi128ELi64ELi128ELi4ELb0ELb0EN7cutlass6half_tE19Flash_kernel_traitsILi128ELi64ELi128ELi4ES3_EELb0ELb0ELb0ELb1ELb1ELb0ELb0ELb0EEEvNS_16Flash_fwd_paramsE:
[----:B------:R-:W-:Y:S01]  /*0000*/  LDC R1, c[0x0][0x37c] ;  /* 0x0000df00ff017b82 */ /* 0x000fe20000000800 */
[----:B------:R-:W1:Y:S07]  /*0010*/  S2R R221, SR_CTAID.X ;  /* 0x0000000000dd7919 */ /* 0x000e6e0000002500 */
[----:B------:R-:W2:Y:S01]  /*0020*/  LDC.64 R2, c[0x0][0x348] ;  /* 0x0000d200ff027b82 */ /* 0x000ea20000000a00 */
[----:B------:R-:W-:Y:S01]  /*0030*/  BSSY.RECONVERGENT B2, `(.L_x_3690) ;  /* 0x0000005000027945 */ /* 0x000fe20003800200 */
[----:B------:R-:W-:Y:S01]  /*0040*/  MOV R218, 0x80 ;  /* 0x0000008000da7802 */ /* 0x000fe20000000f00 */
[----:B------:R-:W3:Y:S01]  /*0050*/  S2R R220, SR_CTAID.Y ;  /* 0x0000000000dc7919 */ /* 0x000ee20000002600 */
[----:B------:R-:W4:Y:S05]  /*0060*/  S2R R219, SR_CTAID.Z ;  /* 0x0000000000db7919 */ /* 0x000f2a0000002700 */
[----:B-1234-:R-:W-:Y:S05]  /*0070*/  CALL.REL.NOINC `($_ZN5flash24flash_fwd_splitkv_kernelI23Flash_fwd_kernel_traitsILi128ELi64ELi128ELi4ELb0ELb0EN7cutlass6half_tE19Flash_kernel_traitsILi128ELi64ELi128ELi4ES3_EELb0ELb0ELb0ELb1ELb1ELb0ELb0ELb0EEEvNS_16Flash_fwd_paramsE$_ZN5flash30compute_attn_1rowblock_splitkvI23Flash_fwd_kernel_traitsILi128ELi64ELi128ELi4ELb0ELb0EN7cutlass6half_tE19Flash_kernel_traitsILi128ELi64ELi128ELi4ES3_EELb0ELb0ELb0ELb1ELb1ELb0ELb0ELb0ENS_16Flash_fwd_paramsEEEvRKT8_iiiii) ;  /* 0x0000000000087944 */ /* 0x01efea0003c00000 */
[----:B------:R-:W-:Y:S05]  /*0080*/  BSYNC.RECONVERGENT B2 ;  /* 0x0000000000027941 */ /* 0x000fea0003800200 */
.L_x_3690:
[----:B------:R-:W-:Y:S05]  /*0090*/  EXIT ;  /* 0x000000000000794d */ /* 0x000fea0003800000 */
        .type           $_ZN5flash24flash_fwd_splitkv_kernelI23Flash_fwd_kernel_traitsILi128ELi64ELi128ELi4ELb0ELb0EN7cutlass6half_tE19Flash_kernel_traitsILi128ELi64ELi128ELi4ES3_EELb0ELb0ELb0ELb1ELb1ELb0ELb0ELb0EEEvNS_16Flash_fwd_paramsE$_ZN5flash30compute_attn_1rowblock_splitkvI23Flash_fwd_kernel_traitsILi128ELi64ELi128ELi4ELb0ELb0EN7cutlass6half_tE19Flash_kernel_traitsILi128ELi64ELi128ELi4ES3_EELb0ELb0ELb0ELb1ELb1ELb0ELb0ELb0ENS_16Flash_fwd_paramsEEEvRKT8_iiiii,@function
        .size           $_ZN5flash24flash_fwd_splitkv_kernelI23Flash_fwd_kernel_traitsILi128ELi64ELi128ELi4ELb0ELb0EN7cutlass6half_tE19Flash_kernel_traitsILi128ELi64ELi128ELi4ES3_EELb0ELb0ELb0ELb1ELb1ELb0ELb0ELb0EEEvNS_16Flash_fwd_paramsE$_ZN5flash30compute_attn_1rowblock_splitkvI23Flash_fwd_kernel_traitsILi128ELi64ELi128ELi4ELb0ELb0EN7cutlass6half_tE19Flash_kernel_traitsILi128ELi64ELi128ELi4ES3_EELb0ELb0ELb0ELb1ELb1ELb0ELb0ELb0ENS_16Flash_fwd_paramsEEEvRKT8_iiiii,(.L_x_14914 - $_ZN5flash24flash_fwd_splitkv_kernelI23Flash_fwd_kernel_traitsILi128ELi64ELi128ELi4ELb0ELb0EN7cutlass6half_tE19Flash_kernel_traitsILi128ELi64ELi128ELi4ES3_EELb0ELb0ELb0ELb1ELb1ELb0ELb0ELb0EEEvNS_16Flash_fwd_paramsE$_ZN5flash30compute_attn_1rowblock_splitkvI23Flash_fwd_kernel_traitsILi128ELi64ELi128ELi4ELb0ELb0EN7cutlass6half_tE19Flash_kernel_traitsILi128ELi64ELi128ELi4ES3_EELb0ELb0ELb0ELb1ELb1ELb0ELb0ELb0ENS_16Flash_fwd_paramsEEEvRKT8_iiiii)
$_ZN5flash24flash_fwd_splitkv_kernelI23Flash_fwd_kernel_traitsILi128ELi64ELi128ELi4ELb0ELb0EN7cutlass6half_tE19Flash_kernel_traitsILi128ELi64ELi128ELi4ES3_EELb0ELb0ELb0ELb1ELb1ELb0ELb0ELb0EEEvNS_16Flash_fwd_paramsE$_ZN5flash30compute_attn_1rowblock_splitkvI23Flash_fwd_kernel_traitsILi128ELi64ELi128ELi4ELb0ELb0EN7cutlass6half_tE19Flash_kernel_traitsILi128ELi64ELi128ELi4ES3_EELb0ELb0ELb0ELb1ELb1ELb0ELb0ELb0ENS_16Flash_fwd_paramsEEEvRKT8_iiiii:
[----:B------:R-:W1:Y:S02]  /*00a0*/  LDCU.64 UR4, c[0x0][0x358] ;  /* 0x00006b00ff0477ac */ /* 0x000e640008000a00 */
[----:B-1----:R-:W2:Y:S04]  /*00b0*/  LD.E.64 R10, desc[UR4][R2.64+0xf0] ;  /* 0x0000f004020a7980 */ /* 0x002ea8000c101b00 */
[----:B------:R-:W3:Y:S01]  /*00c0*/  LD.E.64 R8, desc[UR4][R2.64+0xf8] ;  /* 0x0000f80402087980 */ /* 0x000ee2000c101b00 */
[----:B------:R-:W-:-:S03]  /*00d0*/  IMAD.MOV.U32 R7, RZ, RZ, RZ ;  /* 0x000000ffff077224 */ /* 0x000fc600078e00ff */
[----:B------:R1:W5:Y:S04]  /*00e0*/  LD.E R225, desc[UR4][R2.64+0xb4] ;  /* 0x0000b40402e17980 */ /* 0x000368000c101900 */
[----:B------:R1:W5:Y:S01]  /*00f0*/  LD.E R4, desc[UR4][R2.64+0xb8] ;  /* 0x0000b80402047980 */ /* 0x000362000c101900 */
[----:B--2---:R-:W-:Y:S02]  /*0100*/  ISETP.NE.U32.AND P1, PT, R10, RZ, PT ;  /* 0x000000ff0a00720c */ /* 0x004fe40003f25070 */
[----:B---3--:R-:W-:Y:S02]  /*0110*/  ISETP.NE.U32.AND P0, PT, R8, RZ, PT ;  /* 0x000000ff0800720c */ /* 0x008fe40003f05070 */
[----:B------:R-:W-:Y:S02]  /*0120*/  ISETP.NE.AND.EX P1, PT, R11, RZ, PT, P1 ;  /* 0x000000ff0b00720c */ /* 0x000fe40003f25310 */
[----:B------:R-:W-:-:S11]  /*0130*/  ISETP.NE.AND.EX P0, PT, R9, RZ, PT, P0 ;  /* 0x000000ff0900720c */ /* 0x000fd60003f05300 */
[----:B------:R-:W-:-:S04]  /*0140*/  @P1 IMAD.WIDE.U32 R10, R220, 0x4, R10 ;  /* 0x00000004dc0a1825 */ /* 0x000fc800078e000a */
[----:B------:R-:W-:Y:S01]  /*0150*/  @P0 IMAD.WIDE.U32 R8, R220, 0x4, R8 ;  /* 0x00000004dc080825 */ /* 0x000fe200078e0008 */
[----:B------:R-:W2:Y:S04]  /*0160*/  @P1 LD.E R7, desc[UR4][R10.64] ;  /* 0x000000040a071980 */ /* 0x000ea8000c101900 */
[----:B------:R-:W2:Y:S01]  /*0170*/  @P0 LD.E R0, desc[UR4][R8.64] ;  /* 0x0000000408000980 */ /* 0x000ea2000c101900 */
[----:B------:R-:W-:Y:S01]  /*0180*/  BSSY.RECONVERGENT B1, `(.L_x_3691) ;  /* 0x000000c000017945 */ /* 0x000fe20003800200 */
[----:B--2---:R-:W-:-:S03]  /*0190*/  @P0 IMAD.IADD R5, R0, 0x1, -R7 ;  /* 0x0000000100050824 */ /* 0x004fc600078e0a07 */
[----:B-1----:R-:W-:Y:S05]  /*01a0*/  @P0 BRA `(.L_x_3692) ;  /* 0x0000000000240947 */ /* 0x002fea0003800000 */
[----:B------:R-:W2:Y:S01]  /*01b0*/  LD.E.64 R8, desc[UR4][R2.64+0x108] ;  /* 0x0001080402087980 */ /* 0x000ea2000c101b00 */
[----:B------:R-:W-:Y:S01]  /*01c0*/  BSSY.RECONVERGENT B0, `(.L_x_3693) ;  /* 0x0000006000007945 */ /* 0x000fe20003800200 */
[----:B------:R-:W-:Y:S01]  /*01d0*/  IMAD.MOV.U32 R5, RZ, RZ, RZ ;  /* 0x000000ffff057224 */ /* 0x000fe200078e00ff */
[----:B--2---:R-:W-:-:S04]  /*01e0*/  ISETP.NE.U32.AND P0, PT, R8, RZ, PT ;  /* 0x000000ff0800720c */ /* 0x004fc80003f05070 */
[----:B------:R-:W-:-:S13]  /*01f0*/  ISETP.NE.AND.EX P0, PT, R9, RZ, PT, P0 ;  /* 0x000000ff0900720c */ /* 0x000fda0003f05300 */
[----:B------:R-:W-:Y:S05]  /*0200*/  @!P0 BRA `(.L_x_3694) ;  /* 0x0000000000048947 */ /* 0x000fea0003800000 */
[----:B------:R1:W5:Y:S02]  /*0210*/  LD.E R5, desc[UR4][R2.64+0xbc] ;  /* 0x0000bc0402057980 */ /* 0x000364000c101900 */
.L_x_3694:
[----:B------:R-:W-:Y:S05]  /*0220*/  BSYNC.RECONVERGENT B0 ;  /* 0x0000000000007941 */ /* 0x000fea0003800200 */
.L_x_3693:
[----:B-----5:R-:W-:Y:S02]  /*0230*/  IADD3 R5, PT, PT, R5, R4, -R7 ;  /* 0x0000000405057210 */ /* 0x020fe40007ffe807 */
.L_x_3692:
[----:B------:R-:W-:Y:S05]  /*0240*/  BSYNC.RECONVERGENT B1 ;  /* 0x0000000000017941 */ /* 0x000fea0003800200 */
.L_x_3691:
[----:B------:R-:W-:Y:S01]  /*0250*/  IMAD.SHL.U32 R0, R221, 0x40, RZ ;  /* 0x00000040dd007824 */ /* 0x000fe200078e00ff */
[----:B------:R-:W-:Y:S01]  /*0260*/  MOV R8, R218 ;  /* 0x000000da00087202 */ /* 0x000fe20000000f00 */
[----:B------:R-:W-:-:S03]  /*0270*/  IMAD.MOV.U32 R9, RZ, RZ, 0x0 ;  /* 0x00000000ff097424 */ /* 0x000fc600078e00ff */
[----:B-----5:R-:W-:-:S13]  /*0280*/  ISETP.GT.AND P0, PT, R225, R0, PT ;  /* 0x00000000e100720c */ /* 0x020fda0003f04270 */
[----:B-1----:R-:W-:Y:S05]  /*0290*/  @!P0 RET.REL.NODEC R8 `(_ZN5flash24flash_fwd_splitkv_kernelI23Flash_fwd_kernel_traitsILi128ELi64ELi128ELi4ELb0ELb0EN7cutlass6half_tE19Flash_kernel_traitsILi128ELi64ELi128ELi4ES3_EELb0ELb0ELb0ELb1ELb1ELb0ELb0ELb0EEEvNS_16Flash_fwd_paramsE) ;  /* 0xfffffffc08588950 */ /* 0x002fea0003c3ffff */
[----:B------:R-:W-:Y:S01]  /*02a0*/  VIADD R9, R4, 0x7f ;  /* 0x0000007f04097836 */ /* 0x000fe20000000000 */
[----:B------:R-:W1:Y:S01]  /*02b0*/  S2R R198, SR_TID.X ;  /* 0x0000000000c67919 */ /* 0x000e620000002100 */
[----:B------:R-:W-:-:S03]  /*02c0*/  VIADD R5, R5, 0x7f ;  /* 0x0000007f05057836 */ /* 0x000fc60000000000 */
[----:B------:R-:W-:Y:S02]  /*02d0*/  SHF.R.S32.HI R6, RZ, 0x1f, R9 ;  /* 0x0000001fff067819 */ /* 0x000fe40000011409 */
[----:B------:R-:W-:Y:S02]  /*02e0*/  SHF.R.S32.HI R4, RZ, 0x1f, R5 ;  /* 0x0000001fff047819 */ /* 0x000fe40000011405 */
[----:B------:R-:W-:Y:S02]  /*02f0*/  LEA.HI R6, R6, R9, RZ, 0x7 ;  /* 0x0000000906067211 */ /* 0x000fe400078f38ff */
[----:B------:R-:W-:Y:S02]  /*0300*/  LEA.HI R4, R4, R5, RZ, 0x7 ;  /* 0x0000000504047211 */ /* 0x000fe400078f38ff */
[----:B------:R-:W-:Y:S02]  /*0310*/  SHF.R.S32.HI R6, RZ, 0x7, R6 ;  /* 0x00000007ff067819 */ /* 0x000fe40000011406 */
[----:B------:R-:W-:-:S04]  /*0320*/  SHF.R.S32.HI R5, RZ, 0x7, R4 ;  /* 0x00000007ff057819 */ /* 0x000fc80000011404 */
[----:B------:R-:W-:-:S04]  /*0330*/  VIMNMX R132, PT, PT, R6, R5, PT ;  /* 0x0000000506847248 */ /* 0x000fc80003fe0100 */
[----:B------:R-:W-:-:S13]  /*0340*/  ISETP.GT.AND P0, PT, R132, RZ, PT ;  /* 0x000000ff8400720c */ /* 0x000fda0003f04270 */
[----:B-1----:R-:W-:Y:S05]  /*0350*/  @P0 BRA `(.L_x_3695) ;  /* 0x0000000400180947 */ /* 0x002fea0003800000 */
[----:B------:R-:W2:Y:S04]  /*0360*/  LD.E.64 R6, desc[UR4][R2.64+0x88] ;  /* 0x0000880402067980 */ /* 0x000ea8000c101b00 */
[----:B------:R-:W3:Y:S04]  /*0370*/  LD.E.64 R14, desc[UR4][R2.64+0x80] ;  /* 0x00008004020e7980 */ /* 0x000ee8000c101b00 */
[----:B------:R-:W4:Y:S04]  /*0380*/  LD.E.64 R12, desc[UR4][R2.64+0x90] ;  /* 0x00009004020c7980 */ /* 0x000f28000c101b00 */
[----:B------:R-:W5:Y:S04]  /*0390*/  LD.E R8, desc[UR4][R2.64+0x60] ;  /* 0x0000600402087980 */ /* 0x000f68000c101900 */
[----:B------:R-:W5:Y:S04]  /*03a0*/  LD.E.64 R4, desc[UR4][R2.64+0x70] ;  /* 0x0000700402047980 */ /* 0x000f68000c101b00 */
[----:B------:R4:W5:Y:S01]  /*03b0*/  LD.E.64 R10, desc[UR4][R2.64+0xa0] ;  /* 0x0000a004020a7980 */ /* 0x000962000c101b00 */
[----:B------:R-:W-:-:S02]  /*03c0*/  IMAD.SHL.U32 R9, R198, 0x8, RZ ;  /* 0x00000008c6097824 */ /* 0x000fc400078e00ff */
[----:B------:R-:W-:-:S03]  /*03d0*/  IMAD.MOV.U32 R17, RZ, RZ, RZ ;  /* 0x000000ffff117224 */ /* 0x000fc600078e00ff */
[----:B------:R-:W-:Y:S01]  /*03e0*/  LOP3.LUT R16, R9, 0x38, RZ, 0xc0, !PT ;  /* 0x0000003809107812 */ /* 0x000fe200078ec0ff */
[----:B--2---:R-:W-:-:S04]  /*03f0*/  IMAD R9, R7, R0, RZ ;  /* 0x0000000007097224 */ /* 0x004fc800078e02ff */
[----:B------:R-:W-:-:S04]  /*0400*/  IMAD.WIDE.U32 R16, R0, R6, R16 ;  /* 0x0000000600107225 */ /* 0x000fc800078e0010 */
[----:B------:R-:W-:Y:S02]  /*0410*/  IMAD.IADD R17, R17, 0x1, R9 ;  /* 0x0000000111117824 */ /* 0x000fe400078e0209 */
[-C--:B---3--:R-:W-:Y:S02]  /*0420*/  IMAD R9, R15, R220.reuse, RZ ;  /* 0x000000dc0f097224 */ /* 0x088fe400078e02ff */
[----:B------:R-:W-:-:S04]  /*0430*/  IMAD.WIDE.U32 R14, R14, R220, R16 ;  /* 0x000000dc0e0e7225 */ /* 0x000fc800078e0010 */
[----:B------:R-:W-:Y:S02]  /*0440*/  IMAD.IADD R15, R15, 0x1, R9 ;  /* 0x000000010f0f7824 */ /* 0x000fe400078e0209 */
[-C--:B----4-:R-:W-:Y:S02]  /*0450*/  IMAD R2, R13, R219.reuse, RZ ;  /* 0x000000db0d027224 */ /* 0x090fe400078e02ff */
[----:B------:R-:W-:-:S04]  /*0460*/  IMAD.WIDE.U32 R12, R12, R219, R14 ;  /* 0x000000db0c0c7225 */ /* 0x000fc800078e000e */
[----:B-----5:R-:W-:Y:S01]  /*0470*/  IMAD R219, R8, R220, R219 ;  /* 0x000000dc08db7224 */ /* 0x020fe200078e02db */
[----:B------:R-:W-:Y:S01]  /*0480*/  IADD3 R13, PT, PT, R13, R2, RZ ;  /* 0x000000020d0d7210 */ /* 0x000fe20007ffe0ff */
[C---:B------:R-:W-:Y:S01]  /*0490*/  IMAD.IADD R9, R225.reuse, 0x1, -R0 ;  /* 0x00000001e1097824 */ /* 0x040fe200078e0a00 */
[----:B------:R-:W-:Y:S01]  /*04a0*/  SHF.R.U32.HI R2, RZ, 0x3, R198 ;  /* 0x00000003ff027819 */ /* 0x000fe200000116c6 */
[----:B------:R-:W-:Y:S01]  /*04b0*/  IMAD R225, R225, R219, R0 ;  /* 0x000000dbe1e17224 */ /* 0x000fe200078e0200 */
[----:B------:R-:W-:Y:S01]  /*04c0*/  LOP3.LUT P4, R198, R198, 0x7, RZ, 0xc0, !PT ;  /* 0x00000007c6c67812 */ /* 0x000fe2000788c0ff */
[----:B------:R-:W-:Y:S02]  /*04d0*/  IMAD.SHL.U32 R15, R6, 0x20, RZ ;  /* 0x00000020060f7824 */ /* 0x000fe400078e00ff */
[-C--:B------:R-:W-:Y:S01]  /*04e0*/  IMAD R3, R7, R2.reuse, RZ ;  /* 0x0000000207037224 */ /* 0x080fe200078e02ff */
[----:B------:R-:W-:Y:S01]  /*04f0*/  ISETP.GE.OR P4, PT, R2, R9, P4 ;  /* 0x000000090200720c */ /* 0x000fe20002786670 */
[----:B------:R-:W-:-:S04]  /*0500*/  IMAD.WIDE.U32 R12, R6, R2, R12 ;  /* 0x00000002060c7225 */ /* 0x000fc800078e000c */
[C---:B------:R-:W-:Y:S01]  /*0510*/  VIADD R8, R2.reuse, 0x10 ;  /* 0x0000001002087836 */ /* 0x040fe20000000000 */
[----:B------:R-:W-:Y:S01]  /*0520*/  IADD3 R3, PT, PT, R13, R3, RZ ;  /* 0x000000030d037210 */ /* 0x000fe20007ffe0ff */
[----:B------:R-:W-:Y:S01]  /*0530*/  VIADD R0, R2, 0x20 ;  /* 0x0000002002007836 */ /* 0x000fe20000000000 */
[C---:B------:R-:W-:Y:S01]  /*0540*/  IADD3 R13, P0, PT, R225.reuse, R2, RZ ;  /* 0x00000002e10d7210 */ /* 0x040fe20007f1e0ff */
[----:B------:R-:W-:Y:S01]  /*0550*/  IMAD.MOV.U32 R219, RZ, RZ, 0x0 ;  /* 0x00000000ffdb7424 */ /* 0x000fe200078e00ff */
[C---:B------:R-:W-:Y:S02]  /*0560*/  LEA R4, P1, R12.reuse, R4, 0x1 ;  /* 0x000000040c047211 */ /* 0x040fe400078208ff */
[----:B------:R-:W-:Y:S02]  /*0570*/  LEA.HI.X.SX32 R225, R225, RZ, 0x1, P0 ;  /* 0x000000ffe1e17211 */ /* 0x000fe400000f0eff */
[----:B------:R-:W-:Y:S02]  /*0580*/  LEA R10, P0, R13, R10, 0x2 ;  /* 0x0000000a0d0a7211 */ /* 0x000fe400078010ff */
[----:B------:R-:W-:-:S02]  /*0590*/  LEA.HI.X R5, R12, R5, R3, 0x1, P1 ;  /* 0x000000050c057211 */ /* 0x000fc400008f0c03 */
[----:B------:R-:W-:Y:S02]  /*05a0*/  LEA.HI.X R11, R13, R11, R225, 0x2, P0 ;  /* 0x0000000b0d0b7211 */ /* 0x000fe400000f14e1 */
[C---:B------:R-:W-:Y:S01]  /*05b0*/  SHF.L.U64.HI R3, R6.reuse, 0x5, R7 ;  /* 0x0000000506037819 */ /* 0x040fe20000010207 */
[----:B------:R-:W-:Y:S01]  /*05c0*/  ST.E.128 desc[UR4][R4.64], RZ ;  /* 0x000000ff04007985 */ /* 0x000fe2000c101d04 */
[-C--:B------:R-:W-:Y:S02]  /*05d0*/  IADD3 R18, P0, PT, R15, R4.reuse, RZ ;  /* 0x000000040f127210 */ /* 0x080fe40007f1e0ff */
[----:B------:R-:W-:Y:S01]  /*05e0*/  LEA R16, P1, R6, R4, 0x6 ;  /* 0x0000000406107211 */ /* 0x000fe200078230ff */
[----:B------:R-:W-:Y:S01]  /*05f0*/  ST.E.128 desc[UR4][R4.64+0x80], RZ ;  /* 0x000080ff04007985 */ /* 0x000fe2000c101d04 */
[-C--:B------:R-:W-:Y:S01]  /*0600*/  ISETP.GE.AND P3, PT, R8, R9.reuse, PT ;  /* 0x000000090800720c */ /* 0x080fe20003f66270 */
[----:B------:R-:W-:Y:S01]  /*0610*/  IMAD.X R19, R3, 0x1, R5, P0 ;  /* 0x0000000103137824 */ /* 0x000fe200000e0605 */
[----:B------:R-:W-:-:S02]  /*0620*/  ISETP.GE.AND P2, PT, R0, R9, PT ;  /* 0x000000090000720c */ /* 0x000fc40003f46270 */
[----:B------:R-:W-:Y:S02]  /*0630*/  LEA.HI.X R17, R6, R5, R7, 0x6, P1 ;  /* 0x0000000506117211 */ /* 0x000fe400008f3407 */
[----:B------:R-:W-:Y:S01]  /*0640*/  IADD3 R14, P0, PT, R16, R15, RZ ;  /* 0x0000000f100e7210 */ /* 0x000fe20007f1e0ff */
[----:B------:R-:W-:Y:S01]  /*0650*/  ST.E.128 desc[UR4][R18.64], RZ ;  /* 0x000000ff12007985 */ /* 0x000fe2000c101d04 */
[----:B------:R-:W-:Y:S02]  /*0660*/  IADD3 R2, PT, PT, R2, 0x30, RZ ;  /* 0x0000003002027810 */ /* 0x000fe40007ffe0ff */
[C---:B------:R-:W-:Y:S01]  /*0670*/  ISETP.NE.OR P3, PT, R198.reuse, RZ, P3 ;  /* 0x000000ffc600720c */ /* 0x040fe20001f65670 */
[----:B------:R-:W-:Y:S01]  /*0680*/  IMAD.X R15, R17, 0x1, R3, P0 ;  /* 0x00000001110f7824 */ /* 0x000fe200000e0603 */
[----:B------:R-:W-:Y:S01]  /*0690*/  ISETP.NE.OR P2, PT, R198, RZ, P2 ;  /* 0x000000ffc600720c */ /* 0x000fe20001745670 */
[----:B------:R-:W-:Y:S01]  /*06a0*/  ST.E.128 desc[UR4][R18.64+0x80], RZ ;  /* 0x000080ff12007985 */ /* 0x000fe2000c101d04 */
[----:B------:R-:W-:-:S02]  /*06b0*/  ISETP.GE.AND P0, PT, R2, R9, PT ;  /* 0x000000090200720c */ /* 0x000fc40003f06270 */
[----:B------:R-:W-:Y:S01]  /*06c0*/  @!P4 MOV R13, 0x7f800000 ;  /* 0x7f800000000dc802 */ /* 0x000fe20000000f00 */
[----:B------:R-:W-:Y:S01]  /*06d0*/  ST.E.128 desc[UR4][R16.64], RZ ;  /* 0x000000ff10007985 */ /* 0x000fe2000c101d04 */
[----:B------:R-:W-:-:S03]  /*06e0*/  ISETP.NE.OR P0, PT, R198, RZ, P0 ;  /* 0x000000ffc600720c */ /* 0x000fc60000705670 */
[----:B------:R-:W-:Y:S02]  /*06f0*/  ST.E.128 desc[UR4][R16.64+0x80], RZ ;  /* 0x000080ff10007985 */ /* 0x000fe4000c101d04 */
[----:B------:R-:W-:Y:S02]  /*0700*/  @!P3 IMAD.MOV.U32 R7, RZ, RZ, 0x7f800000 ;  /* 0x7f800000ff07b424 */ /* 0x000fe400078e00ff */
[----:B------:R-:W-:Y:S01]  /*0710*/  @!P2 IMAD.MOV.U32 R3, RZ, RZ, 0x7f800000 ;  /* 0x7f800000ff03a424 */ /* 0x000fe200078e00ff */
[----:B------:R-:W-:Y:S04]  /*0720*/  ST.E.128 desc[UR4][R14.64], RZ ;  /* 0x000000ff0e007985 */ /* 0x000fe8000c101d04 */
[----:B------:R-:W-:Y:S04]  /*0730*/  ST.E.128 desc[UR4][R14.64+0x80], RZ ;  /* 0x000080ff0e007985 */ /* 0x000fe8000c101d04 */
[----:B------:R-:W-:Y:S04]  /*0740*/  @!P4 ST.E desc[UR4][R10.64], R13 ;  /* 0x0000000d0a00c985 */ /* 0x000fe8000c101904 */
[----:B------:R-:W-:Y:S04]  /*0750*/  @!P3 ST.E desc[UR4][R10.64+0x40], R7 ;  /* 0x000040070a00b985 */ /* 0x000fe8000c101904 */
[----:B------:R1:W-:Y:S02]  /*0760*/  @!P2 ST.E desc[UR4][R10.64+0x80], R3 ;  /* 0x000080030a00a985 */ /* 0x0003e4000c101904 */
[----:B-1----:R-:W-:Y:S05]  /*0770*/  @P0 RET.REL.NODEC R218 `(_ZN5flash24flash_fwd_splitkv_kernelI23Flash_fwd_kernel_traitsILi128ELi64ELi128ELi4ELb0ELb0EN7cutlass6half_tE19Flash_kernel_traitsILi128ELi64ELi128ELi4ES3_EELb0ELb0ELb0ELb1ELb1ELb0ELb0ELb0EEEvNS_16Flash_fwd_paramsE) ;  /* 0xfffffff8da200950 */ /* 0x002fea0003c3ffff */
[----:B------:R-:W-:Y:S02]  /*0780*/  MOV R3, 0x7f800000 ;  /* 0x7f80000000037802 */ /* 0x000fe40000000f00 */
[----:B------:R-:W-:-:S03]  /*0790*/  MOV R219, 0x0 ;  /* 0x0000000000db7802 */ /* 0x000fc60000000f00 */
[----:B------:R1:W-:Y:S02]  /*07a0*/  ST.E desc[UR4][R10.64+0xc0], R3 ;  /* 0x0000c0030a007985 */ /* 0x0003e4000c101904 */
[----:B-1----:R-:W-:Y:S05]  /*07b0*/  RET.REL.NODEC R218 `(_ZN5flash24flash_fwd_splitkv_kernelI23Flash_fwd_kernel_traitsILi128ELi64ELi128ELi4ELb0ELb0EN7cutlass6half_tE19Flash_kernel_traitsILi128ELi64ELi128ELi4ES3_EELb0ELb0ELb0ELb1ELb1ELb0ELb0ELb0EEEvNS_16Flash_fwd_paramsE) ;  /* 0xfffffff8da107950 */ /* 0x002fea0003c3ffff */
.L_x_3695:
[----:B------:R-:W2:Y:S04]  /*07c0*/  LD.E.64 R4, desc[UR4][R2.64+0x158] ;  /* 0x0001580402047980 */ /* 0x000ea8000c101b00 */
[----:B------:R-:W3:Y:S01]  /*07d0*/  LD.E.64 R230, desc[UR4][R2.64+0x160] ;  /* 0x0001600402e67980 */ /* 0x000ee2000c101b00 */
[----:B------:R-:W-:Y:S01]  /*07e0*/  IMAD.MOV.U32 R6, RZ, RZ, R220 ;  /* 0x000000ffff067224 */ /* 0x000fe200078e00dc */
[----:B------:R-:W-:Y:S01]  /*07f0*/  BSSY.RECONVERGENT B0, `(.L_x_3696) ;  /* 0x00000a5000007945 */ /* 0x000fe20003800200 */
[----:B--2---:R-:W-:-:S04]  /*0800*/  ISETP.NE.U32.AND P0, PT, R4, RZ, PT ;  /* 0x000000ff0400720c */ /* 0x004fc80003f05070 */
[----:B------:R-:W-:-:S13]  /*0810*/  ISETP.NE.AND.EX P0, PT, R5, RZ, PT, P0 ;  /* 0x000000ff0500720c */ /* 0x000fda0003f05300 */
[----:B------:R-:W-:-:S05]  /*0820*/  @P0 IMAD.WIDE.U32 R4, R220, 0x4, R4 ;  /* 0x00000004dc040825 */ /* 0x000fca00078e0004 */
[----:B------:R1:W5:Y:S01]  /*0830*/  @P0 LD.E R6, desc[UR4][R4.64] ;  /* 0x0000000404060980 */ /* 0x000362000c101900 */
[----:B---3--:R-:W-:-:S04]  /*0840*/  ISETP.NE.U32.AND P0, PT, R230, RZ, PT ;  /* 0x000000ffe600720c */ /* 0x008fc80003f05070 */
[----:B------:R-:W-:-:S13]  /*0850*/  ISETP.NE.AND.EX P0, PT, R231, RZ, PT, P0 ;  /* 0x000000ffe700720c */ /* 0x000fda0003f05300 */
        /* <DEDUP_REMOVED lines=14> */
[----:B-----5:R-:W1:Y:S08]  /*0940*/  I2F.RP R6, R5 ;  /* 0x0000000500067306 */ /* 0x020e700000209400 */
        /* <DEDUP_REMOVED lines=21> */
[----:B------:R-:W-:Y:S02]  /*0aa0*/  @P0 IADD3 R7, PT, PT, R7, 0x1, RZ ;  /* 0x0000000107070810 */ /* 0x000fe40007ffe0ff */
[----:B------:R-:W-:Y:S02]  /*0ab0*/  IADD3 R227, PT, PT, R5, R0, RZ ;  /* 0x0000000005e37210 */ /* 0x000fe40007ffe0ff */
[----:B------:R-:W-:Y:S01]  /*0ac0*/  LEA R226, P0, R4, R230, 0x2 ;  /* 0x000000e604e27211 */ /* 0x000fe200078010ff */
[----:B------:R-:W-:-:S03]  /*0ad0*/  IMAD.MOV.U32 R8, RZ, RZ, R7 ;  /* 0x000000ffff087224 */ /* 0x000fc600078e0007 */
[----:B------:R-:W-:Y:S01]  /*0ae0*/  LEA.HI.X R227, R4, R231, R227, 0x2, P0 ;  /* 0x000000e704e37211 */ /* 0x000fe200000f14e3 */
[----:B------:R-:W-:Y:S01]  /*0af0*/  @!P1 IMAD.MOV R8, RZ, RZ, -R8 ;  /* 0x000000ffff089224 */ /* 0x000fe200078e0a08 */
        /* <DEDUP_REMOVED lines=27> */
[----:B------:R-:W-:Y:S01]  /*0cb0*/  IMAD.MOV.U32 R11, RZ, RZ, R4 ;  /* 0x000000ffff0b7224 */ /* 0x000fe200078e0004 */
[----:B------:R-:W-:Y:S01]  /*0cc0*/  SHF.R.S32.HI R7, RZ, 0x1f, R9 ;  /* 0x0000001fff077819 */ /* 0x000fe20000011409 */
[----:B------:R-:W-:-:S03]  /*0cd0*/  IMAD R4, R81, R9, RZ ;  /* 0x0000000951047224 */ /* 0x000fc600078e02ff */
[----:B------:R-:W-:Y:S02]  /*0ce0*/  @!P0 IADD3 R11, PT, PT, -R11, RZ, RZ ;  /* 0x000000ff0b0b8210 */ /* 0x000fe40007ffe1ff */
[----:B------:R-:W-:Y:S01]  /*0cf0*/  @!P1 LOP3.LUT R11, RZ, R14, RZ, 0x33, !PT ;  /* 0x0000000eff0b9212 */ /* 0x000fe200078e33ff */
[----:B------:R-:W-:-:S04]  /*0d00*/  IMAD R4, R80, R7, R4 ;  /* 0x0000000750047224 */ /* 0x000fc800078e0204 */
        /* <DEDUP_REMOVED lines=12> */
[----:B------:R-:W-:-:S04]  /*0dd0*/  IMAD.WIDE.U32 R10, R12, R0, RZ ;  /* 0x000000000c0a7225 */ /* 0x000fc800078e00ff */
[----:B------:R-:W-:Y:S01]  /*0de0*/  IMAD R4, R12, R5, R4 ;  /* 0x000000050c047224 */ /* 0x000fe200078e0204 */
[----:B------:R-:W-:Y:S01]  /*0df0*/  MOV R12, R10 ;  /* 0x0000000a000c7202 */ /* 0x000fe20000000f00 */
[----:B------:R-:W-:Y:S01]  /*0e00*/  IMAD.MOV.U32 R8, RZ, RZ, R16 ;  /* 0x000000ffff087224 */ /* 0x000fe200078e0010 */
[----:B------:R-:W-:Y:S02]  /*0e10*/  IADD3 R6, PT, PT, R17, R6, RZ ;  /* 0x0000000611067210 */ /* 0x000fe40007ffe0ff */
[----:B------:R-:W-:Y:S01]  /*0e20*/  IADD3 R10, PT, PT, R11, R4, RZ ;  /* 0x000000040b0a7210 */ /* 0x000fe20007ffe0ff */
[----:B------:R-:W-:Y:S05]  /*0e30*/  BRA `(.L_x_3698) ;  /* 0x0000000400007947 */ /* 0x000fea0003800000 */
.L_x_3697:
[----:B------:R-:W2:Y:S04]  /*0e40*/  LD.E R14, desc[UR4][R2.64+0x68] ;  /* 0x00006804020e7980 */ /* 0x000ea8000c101900 */
[----:B------:R-:W3:Y:S01]  /*0e50*/  LD.E.64 R80, desc[UR4][R2.64+0x38] ;  /* 0x0000380402507980 */ /* 0x000ee2000c101b00 */
[----:B------:R-:W-:-:S03]  /*0e60*/  MOV R86, R2 ;  /* 0x0000000200567202 */ /* 0x000fc60000000f00 */
[----:B------:R-:W4:Y:S01]  /*0e70*/  LD.E.64 R10, desc[UR4][R2.64+0x20] ;  /* 0x00002004020a7980 */ /* 0x000f22000c101b00 */
[----:B------:R-:W-:-:S05]  /*0e80*/  MOV R87, R3 ;  /* 0x0000000300577202 */ /* 0x000fca0000000f00 */
[----:B------:R-:W3:Y:S04]  /*0e90*/  LD.E.64 R88, desc[UR4][R86.64+0x40] ;  /* 0x0000400456587980 */ /* 0x000ee8000c101b00 */
[----:B------:R-:W3:Y:S04]  /*0ea0*/  LD.E.64 R16, desc[UR4][R86.64+0x50] ;  /* 0x0000500456107980 */ /* 0x000ee8000c101b00 */
[----:B------:R-:W3:Y:S04]  /*0eb0*/  LD.E.64 R12, desc[UR4][R86.64+0x28] ;  /* 0x00002804560c7980 */ /* 0x000ee8000c101b00 */
[----:B------:R2:W5:Y:S01]  /*0ec0*/  LD.E.64 R28, desc[UR4][R86.64+0x58] ;  /* 0x00005804561c7980 */ /* 0x000562000c101b00 */
[----:B------:R-:W-:Y:S01]  /*0ed0*/  IMAD.MOV.U32 R18, RZ, RZ, RZ ;  /* 0x000000ffff127224 */ /* 0x000fe200078e00ff */
[----:B-1----:R-:W-:-:S02]  /*0ee0*/  IABS R5, R219 ;  /* 0x000000db00057213 */ /* 0x002fc40000000000 */
[----:B------:R-:W-:Y:S02]  /*0ef0*/  CS2R R226, SRZ ;  /* 0x0000000000e27805 */ /* 0x000fe4000001ff00 */
[----:B------:R-:W-:Y:S02]  /*0f00*/  LEA R223, R132, 0xffffff80, 0x7 ;  /* 0xffffff8084df7811 */ /* 0x000fe400078e38ff */
[-C--:B--2---:R-:W-:Y:S02]  /*0f10*/  IABS R0, R14.reuse ;  /* 0x0000000e00007213 */ /* 0x084fe40000000000 */
[----:B------:R-:W-:Y:S02]  /*0f20*/  IABS R9, R14 ;  /* 0x0000000e00097213 */ /* 0x000fe40000000000 */
[----:B------:R-:W1:Y:S02]  /*0f30*/  I2F.RP R15, R0 ;  /* 0x00000000000f7306 */ /* 0x000e640000209400 */
[----:B------:R-:W-:Y:S01]  /*0f40*/  IADD3 R9, PT, PT, RZ, -R9, RZ ;  /* 0x80000009ff097210 */ /* 0x000fe20007ffe0ff */
[----:B----45:R-:W-:-:S05]  /*0f50*/  IMAD R11, R11, R6, RZ ;  /* 0x000000060b0b7224 */ /* 0x030fca00078e02ff */
[----:B-1----:R-:W1:Y:S02]  /*0f60*/  MUFU.RCP R8, R15 ;  /* 0x0000000f00087308 */ /* 0x002e640000001000 */
[----:B-1----:R-:W-:-:S06]  /*0f70*/  VIADD R8, R8, 0xffffffe ;  /* 0x0ffffffe08087836 */ /* 0x002fcc0000000000 */
[----:B------:R-:W1:Y:S02]  /*0f80*/  F2I.FTZ.U32.TRUNC.NTZ R19, R8 ;  /* 0x0000000800137305 */ /* 0x000e64000021f000 */
[----:B-1----:R-:W-:Y:S01]  /*0f90*/  IADD3 R4, PT, PT, RZ, -R19, RZ ;  /* 0x80000013ff047210 */ /* 0x002fe20007ffe0ff */
[----:B---3--:R-:W-:-:S04]  /*0fa0*/  IMAD R8, R81, R7, RZ ;  /* 0x0000000751087224 */ /* 0x008fc800078e02ff */
[----:B------:R-:W-:-:S04]  /*0fb0*/  IMAD R4, R4, R0, RZ ;  /* 0x0000000004047224 */ /* 0x000fc800078e02ff */
[----:B------:R-:W-:-:S04]  /*0fc0*/  IMAD.HI.U32 R4, R19, R4, R18 ;  /* 0x0000000413047227 */ /* 0x000fc800078e0012 */
[----:B------:R-:W-:-:S04]  /*0fd0*/  IMAD.WIDE.U32 R18, R80, R7, RZ ;  /* 0x0000000750127225 */ /* 0x000fc800078e00ff */
[----:B------:R-:W-:-:S04]  /*0fe0*/  IMAD.HI.U32 R4, R4, R5, RZ ;  /* 0x0000000504047227 */ /* 0x000fc800078e00ff */
[----:B------:R-:W-:Y:S01]  /*0ff0*/  IMAD R9, R4, R9, R5 ;  /* 0x0000000904097224 */ /* 0x000fe200078e0205 */
[----:B------:R-:W-:-:S04]  /*1000*/  SHF.R.S32.HI R5, RZ, 0x1f, R7 ;  /* 0x0000001fff057819 */ /* 0x000fc80000011407 */
[----:B------:R-:W-:Y:S01]  /*1010*/  ISETP.GT.U32.AND P1, PT, R0, R9, PT ;  /* 0x000000090000720c */ /* 0x000fe20003f24070 */
[----:B------:R-:W-:-:S04]  /*1020*/  IMAD R8, R80, R5, R8 ;  /* 0x0000000550087224 */ /* 0x000fc800078e0208 */
[----:B------:R-:W-:-:S08]  /*1030*/  IMAD.IADD R19, R19, 0x1, R8 ;  /* 0x0000000113137824 */ /* 0x000fd000078e0208 */
[-C--:B------:R-:W-:Y:S02]  /*1040*/  @!P1 IADD3 R9, PT, PT, R9, -R0.reuse, RZ ;  /* 0x8000000009099210 */ /* 0x080fe40007ffe0ff */
[----:B------:R-:W-:Y:S02]  /*1050*/  @!P1 IADD3 R4, PT, PT, R4, 0x1, RZ ;  /* 0x0000000104049810 */ /* 0x000fe40007ffe0ff */
[----:B------:R-:W-:Y:S02]  /*1060*/  ISETP.GE.U32.AND P2, PT, R9, R0, PT ;  /* 0x000000000900720c */ /* 0x000fe40003f46070 */
[----:B------:R-:W-:Y:S02]  /*1070*/  LOP3.LUT R9, R219, R14, RZ, 0x3c, !PT ;  /* 0x0000000edb097212 */ /* 0x000fe400078e3cff */
[----:B------:R-:W-:Y:S02]  /*1080*/  SHF.R.S32.HI R0, RZ, 0x1f, R6 ;  /* 0x0000001fff007819 */ /* 0x000fe40000011406 */
[----:B------:R-:W-:-:S02]  /*1090*/  ISETP.GE.AND P0, PT, R9, RZ, PT ;  /* 0x000000ff0900720c */ /* 0x000fc40003f06270 */
[----:B------:R-:W-:Y:S01]  /*10a0*/  ISETP.NE.AND P1, PT, R14, RZ, PT ;  /* 0x000000ff0e00720c */ /* 0x000fe20003f25270 */
[C---:B------:R-:W-:Y:S02]  /*10b0*/  IMAD R8, R10.reuse, R0, R11 ;  /* 0x000000000a087224 */ /* 0x040fe400078e020b */
[----:B------:R-:W-:-:S04]  /*10c0*/  IMAD.WIDE.U32 R10, R10, R6, R18 ;  /* 0x000000060a0a7225 */ /* 0x000fc800078e0012 */
[----:B------:R-:W-:Y:S01]  /*10d0*/  @P2 VIADD R4, R4, 0x1 ;  /* 0x0000000104042836 */ /* 0x000fe20000000000 */
[----:B------:R-:W-:Y:S01]  /*10e0*/  IADD3 R11, PT, PT, R11, R8, RZ ;  /* 0x000000080b0b7210 */ /* 0x000fe20007ffe0ff */
[----:B------:R-:W-:-:S03]  /*10f0*/  IMAD.WIDE.U32 R18, R88, R7, RZ ;  /* 0x0000000758127225 */ /* 0x000fc600078e00ff */
[----:B------:R-:W-:Y:S01]  /*1100*/  MOV R9, R4 ;  /* 0x0000000400097202 */ /* 0x000fe20000000f00 */
[----:B------:R-:W-:Y:S02]  /*1110*/  IMAD R4, R89, R7, RZ ;  /* 0x0000000759047224 */ /* 0x000fe400078e02ff */
[----:B------:R-:W-:Y:S01]  /*1120*/  IMAD R8, R81, R223, RZ ;  /* 0x000000df51087224 */ /* 0x000fe200078e02ff */
[----:B------:R-:W-:Y:S01]  /*1130*/  @!P0 IADD3 R9, PT, PT, -R9, RZ, RZ ;  /* 0x000000ff09098210 */ /* 0x000fe20007ffe1ff */
[----:B------:R-:W-:Y:S01]  /*1140*/  IMAD R4, R88, R5, R4 ;  /* 0x0000000558047224 */ /* 0x000fe200078e0204 */
[----:B------:R-:W-:Y:S01]  /*1150*/  @!P1 LOP3.LUT R9, RZ, R14, RZ, 0x33, !PT ;  /* 0x0000000eff099212 */ /* 0x000fe200078e33ff */
[----:B------:R-:W-:-:S03]  /*1160*/  IMAD.WIDE.U32 R10, R80, R223, R10 ;  /* 0x000000df500a7225 */ /* 0x000fc600078e000a */
[----:B------:R-:W-:Y:S01]  /*1170*/  IADD3 R19, PT, PT, R19, R4, RZ ;  /* 0x0000000413137210 */ /* 0x000fe20007ffe0ff */
[----:B------:R-:W-:Y:S01]  /*1180*/  IMAD.IADD R11, R11, 0x1, R8 ;  /* 0x000000010b0b7824 */ /* 0x000fe200078e0208 */
[----:B------:R-:W-:Y:S01]  /*1190*/  SHF.R.S32.HI R4, RZ, 0x1f, R9 ;  /* 0x0000001fff047819 */ /* 0x000fe20000011409 */
[-C--:B------:R-:W-:Y:S02]  /*11a0*/  IMAD R7, R17, R9.reuse, RZ ;  /* 0x0000000911077224 */ /* 0x080fe400078e02ff */
[----:B------:R-:W-:Y:S02]  /*11b0*/  IMAD R5, R13, R6, RZ ;  /* 0x000000060d057224 */ /* 0x000fe400078e02ff */
[----:B------:R-:W-:-:S04]  /*11c0*/  IMAD.WIDE.U32 R8, R16, R9, R10 ;  /* 0x0000000910087225 */ /* 0x000fc800078e000a */
[----:B------:R-:W-:Y:S01]  /*11d0*/  IMAD R4, R16, R4, R7 ;  /* 0x0000000410047224 */ /* 0x000fe200078e0207 */
[----:B------:R-:W-:Y:S01]  /*11e0*/  MOV R7, RZ ;  /* 0x000000ff00077202 */ /* 0x000fe20000000f00 */
[C---:B------:R-:W-:Y:S02]  /*11f0*/  IMAD R5, R12.reuse, R0, R5 ;  /* 0x000000000c057224 */ /* 0x040fe400078e0205 */
[----:B------:R-:W-:Y:S01]  /*1200*/  IMAD.WIDE.U32 R12, R12, R6, R18 ;  /* 0x000000060c0c7225 */ /* 0x000fe200078e0012 */
[----:B------:R-:W-:Y:S02]  /*1210*/  IADD3 R6, PT, PT, R9, R4, RZ ;  /* 0x0000000409067210 */ /* 0x000fe40007ffe0ff */
[----:B------:R-:W-:Y:S01]  /*1220*/  MOV R9, R223 ;  /* 0x000000df00097202 */ /* 0x000fe20000000f00 */
[----:B------:R-:W-:Y:S02]  /*1230*/  IMAD.IADD R10, R13, 0x1, R5 ;  /* 0x000000010d0a7824 */ /* 0x000fe400078e0205 */
.L_x_3698:
[----:B------:R-:W-:Y:S05]  /*1240*/  BSYNC.RECONVERGENT B0 ;  /* 0x0000000000007941 */ /* 0x000fea0003800200 */
.L_x_3696:
[----:B------:R-:W2:Y:S04]  /*1250*/  LD.E.64 R26, desc[UR4][R86.64+0x18] ;  /* 0x00001804561a7980 */ /* 0x000ea8000c101b00 */
[----:B------:R-:W3:Y:S04]  /*1260*/  LD.E.64 R22, desc[UR4][R86.64+0x8] ;  /* 0x0000080456167980 */ /* 0x000ee8000c101b00 */
[----:B------:R-:W4:Y:S04]  /*1270*/  LD.E.64 R18, desc[UR4][R86.64+0x48] ;  /* 0x0000480456127980 */ /* 0x000f28000c101b00 */
[----:B------:R-:W5:Y:S04]  /*1280*/  LD.E.64 R20, desc[UR4][R86.64+0x30] ;  /* 0x0000300456147980 */ /* 0x000f68000c101b00 */
[----:B------:R-:W4:Y:S04]  /*1290*/  LD.E.64 R16, desc[UR4][R86.64] ;  /* 0x0000000456107980 */ /* 0x000f28000c101b00 */
[----:B------:R-:W4:Y:S01]  /*12a0*/  LD.E.64 R4, desc[UR4][R86.64+0x10] ;  /* 0x0000100456047980 */ /* 0x000f22000c101b00 */
[-C--:B------:R-:W-:Y:S01]  /*12b0*/  IABS R13, R14.reuse ;  /* 0x0000000e000d7213 */ /* 0x080fe20000000000 */
[----:B------:R-:W-:Y:S01]  /*12c0*/  IMAD.MOV.U32 R30, RZ, RZ, RZ ;  /* 0x000000ffff1e7224 */ /* 0x000fe200078e00ff */
[----:B------:R-:W-:Y:S01]  /*12d0*/  IABS R15, R14 ;  /* 0x0000000e000f7213 */ /* 0x000fe20000000000 */
[----:B------:R-:W-:Y:S01]  /*12e0*/  IMAD R7, R7, R88, RZ ;  /* 0x0000005807077224 */ /* 0x000fe200078e02ff */
[----:B------:R-:W1:Y:S01]  /*12f0*/  I2F.RP R25, R13 ;  /* 0x0000000d00197306 */ /* 0x000e620000209400 */
[----:B------:R-:W-:Y:S01]  /*1300*/  IMAD.MOV.U32 R197, RZ, RZ, RZ ;  /* 0x000000ffffc57224 */ /* 0x000fe200078e00ff */
[----:B------:R-:W1:Y:S01]  /*1310*/  S2UR UR6, SR_CgaCtaId ;  /* 0x00000000000679c3 */ /* 0x000e620000008800 */
[----:B------:R-:W-:Y:S01]  /*1320*/  IMAD.MOV R15, RZ, RZ, -R15 ;  /* 0x000000ffff0f7224 */ /* 0x000fe200078e0a0f */
[----:B------:R-:W-:Y:S01]  /*1330*/  UMOV UR7, 0x400 ;  /* 0x0000040000077882 */ /* 0x000fe20000000000 */
[----:B------:R-:W-:Y:S01]  /*1340*/  IMAD R7, R9, R89, R7 ;  /* 0x0000005909077224 */ /* 0x000fe200078e0207 */
[C---:B------:R-:W-:Y:S01]  /*1350*/  SHF.L.U64.HI R211, R80.reuse, 0x5, R81 ;  /* 0x0000000550d37819 */ /* 0x040fe20000010251 */
[----:B------:R-:W-:Y:S01]  /*1360*/  IMAD.SHL.U32 R210, R80, 0x20, RZ ;  /* 0x0000002050d27824 */ /* 0x000fe200078e00ff */
[C-C-:B------:R-:W-:Y:S01]  /*1370*/  SHF.L.U64.HI R209, R88.reuse, 0x5, R89.reuse ;  /* 0x0000000558d17819 */ /* 0x140fe20000010259 */
[----:B------:R-:W-:Y:S01]  /*1380*/  IMAD.SHL.U32 R208, R88, 0x20, RZ ;  /* 0x0000002058d07824 */ /* 0x000fe200078e00ff */
[----:B------:R-:W-:Y:S01]  /*1390*/  SHF.R.U32.HI R201, RZ, 0x1, R198 ;  /* 0x00000001ffc97819 */ /* 0x000fe200000116c6 */
[----:B------:R-:W-:Y:S01]  /*13a0*/  IMAD.SHL.U32 R85, R198, 0x40, RZ ;  /* 0x00000040c6557824 */ /* 0x000fe200078e00ff */
[----:B------:R-:W-:Y:S01]  /*13b0*/  SHF.L.U64.HI R135, R88, 0x4, R89 ;  /* 0x0000000458877819 */ /* 0x000fe20000010259 */
[----:B------:R-:W-:Y:S01]  /*13c0*/  IMAD.SHL.U32 R200, R198, 0x20, RZ ;  /* 0x00000020c6c87824 */ /* 0x000fe200078e00ff */
[----:B------:R-:W-:Y:S01]  /*13d0*/  SHF.L.U64.HI R213, R80, 0x4, R81 ;  /* 0x0000000450d57819 */ /* 0x000fe20000010251 */
[----:B-1----:R-:W1:Y:S01]  /*13e0*/  MUFU.RCP R24, R25 ;  /* 0x0000001900187308 */ /* 0x002e620000001000 */
[----:B------:R-:W-:-:S02]  /*13f0*/  IMAD.MOV.U32 R84, RZ, RZ, 0x40 ;  /* 0x00000040ff547424 */ /* 0x000fc400078e00ff */
[----:B------:R-:W-:Y:S01]  /*1400*/  LOP3.LUT R200, R200, 0x7c00, RZ, 0xc0, !PT ;  /* 0x00007c00c8c87812 */ /* 0x000fe200078ec0ff */
[----:B------:R-:W-:Y:S01]  /*1410*/  IMAD.SHL.U32 R212, R80, 0x10, RZ ;  /* 0x0000001050d47824 */ /* 0x000fe200078e00ff */
[----:B------:R-:W-:-:S06]  /*1420*/  ULEA UR6, UR6, UR7, 0x18 ;  /* 0x0000000706067291 */ /* 0x000fcc000f8ec0ff */
[----:B------:R-:W-:Y:S02]  /*1430*/  IMAD.U32 R199, RZ, RZ, UR6 ;  /* 0x00000006ffc77e24 */ /* 0x000fe4000f8e00ff */
[----:B-1----:R-:W-:-:S04]  /*1440*/  VIADD R24, R24, 0xffffffe ;  /* 0x0ffffffe18187836 */ /* 0x002fc80000000000 */
[----:B------:R-:W1:Y:S02]  /*1450*/  F2I.FTZ.U32.TRUNC.NTZ R31, R24 ;  /* 0x00000018001f7305 */ /* 0x000e64000021f000 */
[----:B-1----:R-:W-:-:S04]  /*1460*/  IMAD.MOV R0, RZ, RZ, -R31 ;  /* 0x000000ffff007224 */ /* 0x002fc800078e0a1f */
[----:B------:R-:W-:Y:S01]  /*1470*/  IMAD R11, R0, R13, RZ ;  /* 0x0000000d000b7224 */ /* 0x000fe200078e02ff */
[----:B------:R-:W-:-:S03]  /*1480*/  IABS R0, R219 ;  /* 0x000000db00007213 */ /* 0x000fc60000000000 */
[----:B------:R-:W-:-:S06]  /*1490*/  IMAD.HI.U32 R11, R31, R11, R30 ;  /* 0x0000000b1f0b7227 */ /* 0x000fcc00078e001e */
[----:B------:R-:W-:-:S04]  /*14a0*/  IMAD.HI.U32 R11, R11, R0, RZ ;  /* 0x000000000b0b7227 */ /* 0x000fc800078e00ff */
[----:B------:R-:W-:Y:S02]  /*14b0*/  IMAD R24, R11, R15, R0 ;  /* 0x0000000f0b187224 */ /* 0x000fe400078e0200 */
[----:B------:R-:W-:-:S03]  /*14c0*/  IMAD.SHL.U32 R0, R198, 0x8, RZ ;  /* 0x00000008c6007824 */ /* 0x000fc600078e00ff */
[----:B------:R-:W-:Y:S02]  /*14d0*/  ISETP.GT.U32.AND P2, PT, R13, R24, PT ;  /* 0x000000180d00720c */ /* 0x000fe40003f44070 */
[----:B------:R-:W-:-:S04]  /*14e0*/  LOP3.LUT R196, R0, 0x38, RZ, 0xc0, !PT ;  /* 0x0000003800c47812 */ /* 0x000fc800078ec0ff */
[----:B------:R-:W-:-:S07]  /*14f0*/  IADD3 R12, P0, PT, R196, R12, RZ ;  /* 0x0000000cc40c7210 */ /* 0x000fce0007f1e0ff */
[----:B------:R-:W-:Y:S01]  /*1500*/  @!P2 IMAD.IADD R24, R24, 0x1, -R13 ;  /* 0x000000011818a824 */ /* 0x000fe200078e0a0d */
[----:B------:R-:W-:-:S04]  /*1510*/  @!P2 IADD3 R11, PT, PT, R11, 0x1, RZ ;  /* 0x000000010b0ba810 */ /* 0x000fc80007ffe0ff */
[----:B------:R-:W-:Y:S02]  /*1520*/  ISETP.GE.U32.AND P3, PT, R24, R13, PT ;  /* 0x0000000d1800720c */ /* 0x000fe40003f66070 */
[----:B------:R-:W-:-:S04]  /*1530*/  LOP3.LUT R13, R219, R14, RZ, 0x3c, !PT ;  /* 0x0000000edb0d7212 */ /* 0x000fc800078e3cff */
[----:B------:R-:W-:Y:S01]  /*1540*/  ISETP.GE.AND P1, PT, R13, RZ, PT ;  /* 0x000000ff0d00720c */ /* 0x000fe20003f26270 */
[----:B------:R-:W-:Y:S01]  /*1550*/  IMAD.X R13, RZ, RZ, R10, P0 ;  /* 0x000000ffff0d7224 */ /* 0x000fe200000e060a */
[----:B------:R-:W-:Y:S02]  /*1560*/  ISETP.NE.AND P0, PT, R14, RZ, PT ;  /* 0x000000ff0e00720c */ /* 0x000fe40003f05270 */
[----:B------:R-:W-:Y:S01]  /*1570*/  SHF.R.U32.HI R10, RZ, 0x3, R198 ;  /* 0x00000003ff0a7819 */ /* 0x000fe200000116c6 */
[----:B------:R-:W-:Y:S01]  /*1580*/  IMAD.WIDE.U32 R12, R9, R88, R12 ;  /* 0x00000058090c7225 */ /* 0x000fe200078e000c */
[----:B------:R-:W-:-:S03]  /*1590*/  LOP3.LUT R9, R0, 0x1c0, RZ, 0xc0, !PT ;  /* 0x000001c000097812 */ /* 0x000fc600078ec0ff */
[----:B------:R-:W-:Y:S01]  /*15a0*/  @P3 VIADD R11, R11, 0x1 ;  /* 0x000000010b0b3836 */ /* 0x000fe20000000000 */
[----:B------:R-:W-:Y:S01]  /*15b0*/  LOP3.LUT R9, R9, 0x38, R198, 0xf8, !PT ;  /* 0x0000003809097812 */ /* 0x000fe200078ef8c6 */
[----:B------:R-:W-:Y:S02]  /*15c0*/  IMAD.IADD R13, R13, 0x1, R7 ;  /* 0x000000010d0d7824 */ /* 0x000fe400078e0207 */
[----:B------:R-:W-:Y:S01]  /*15d0*/  @!P1 IMAD.MOV R11, RZ, RZ, -R11 ;  /* 0x000000ffff0b9224 */ /* 0x000fe200078e0a0b */
[----:B------:R-:W-:Y:S02]  /*15e0*/  LOP3.LUT R9, R9, R196, RZ, 0x3c, !PT ;  /* 0x000000c409097212 */ /* 0x000fe400078e3cff */
[----:B------:R-:W-:Y:S02]  /*15f0*/  @!P0 LOP3.LUT R11, RZ, R14, RZ, 0x33, !PT ;  /* 0x0000000eff0b8212 */ /* 0x000fe400078e33ff */
[----:B------:R-:W-:Y:S02]  /*1600*/  IADD3 R14, P0, PT, R196, R8, RZ ;  /* 0x00000008c40e7210 */ /* 0x000fe40007f1e0ff */
[----:B------:R-:W-:Y:S01]  /*1610*/  SHF.R.S32.HI R8, RZ, 0x1f, R11 ;  /* 0x0000001fff087819 */ /* 0x000fe2000001140b */
[----:B------:R-:W-:Y:S01]  /*1620*/  IMAD R7, R29, R11, RZ ;  /* 0x0000000b1d077224 */ /* 0x000fe200078e02ff */
[----:B------:R-:W-:Y:S01]  /*1630*/  LOP3.LUT R0, R9, 0x1e00, R0, 0xf8, !PT ;  /* 0x00001e0009007812 */ /* 0x000fe200078ef800 */
[----:B------:R-:W-:-:S02]  /*1640*/  IMAD.X R15, RZ, RZ, R6, P0 ;  /* 0x000000ffff0f7224 */ /* 0x000fc400000e0606 */
[----:B------:R-:W-:Y:S02]  /*1650*/  IMAD R7, R8, R28, R7 ;  /* 0x0000001c08077224 */ /* 0x000fe400078e0207 */
[----:B------:R-:W-:Y:S02]  /*1660*/  IMAD R8, R81, R10, RZ ;  /* 0x0000000a51087224 */ /* 0x000fe400078e02ff */
[----:B------:R-:W-:-:S04]  /*1670*/  IMAD.WIDE.U32 R14, R10, R80, R14 ;  /* 0x000000500a0e7225 */ /* 0x000fc800078e000e */
[----:B------:R-:W-:Y:S01]  /*1680*/  IMAD.WIDE.U32 R12, R11, R28, R12 ;  /* 0x0000001c0b0c7225 */ /* 0x000fe200078e000c */
[----:B------:R-:W-:-:S03]  /*1690*/  IADD3 R215, PT, PT, R15, R8, RZ ;  /* 0x000000080fd77210 */ /* 0x000fc60007ffe0ff */
[----:B------:R-:W-:Y:S02]  /*16a0*/  IMAD.MOV.U32 R11, RZ, RZ, RZ ;  /* 0x000000ffff0b7224 */ /* 0x000fe400078e00ff */
[----:B------:R-:W-:Y:S02]  /*16b0*/  IMAD.IADD R7, R13, 0x1, R7 ;  /* 0x000000010d077824 */ /* 0x000fe400078e0207 */
[----:B------:R-:W-:Y:S01]  /*16c0*/  IMAD R229, R0, 0x2, R199 ;  /* 0x0000000200e57824 */ /* 0x000fe200078e02c7 */
[----:B------:R-:W-:Y:S01]  /*16d0*/  LOP3.LUT R0, R85, 0x400, RZ, 0xc0, !PT ;  /* 0x0000040055007812 */ /* 0x000fe200078ec0ff */
[-C--:B--2---:R-:W-:Y:S02]  /*16e0*/  IMAD R6, R27, R220.reuse, RZ ;  /* 0x000000dc1b067224 */ /* 0x084fe400078e02ff */
[----:B------:R-:W-:Y:S01]  /*16f0*/  IMAD.WIDE.U32 R26, R26, R220, R196 ;  /* 0x000000dc1a1a7225 */ /* 0x000fe200078e00c4 */
[----:B---3--:R-:W-:-:S03]  /*1700*/  LEA R214, P0, R14, R22, 0x1 ;  /* 0x000000160ed67211 */ /* 0x008fc600078008ff */
[----:B------:R-:W-:Y:S01]  /*1710*/  IMAD.IADD R27, R27, 0x1, R6 ;  /* 0x000000011b1b7824 */ /* 0x000fe200078e0206 */
[----:B------:R-:W-:Y:S01]  /*1720*/  LEA.HI.X R215, R14, R23, R215, 0x1, P0 ;  /* 0x000000170ed77211 */ /* 0x000fe200000f0cd7 */
[----:B------:R-:W-:Y:S01]  /*1730*/  IMAD.WIDE.U32 R22, R221, 0x40, R10 ;  /* 0x00000040dd167825 */ /* 0x000fe200078e000a */
[----:B-----5:R-:W-:-:S03]  /*1740*/  SHF.L.U64.HI R13, R20, 0x5, R21 ;  /* 0x00000005140d7819 */ /* 0x020fc60000010215 */
[----:B----4-:R-:W-:Y:S01]  /*1750*/  IMAD R8, R19, R219, RZ ;  /* 0x000000db13087224 */ /* 0x010fe200078e02ff */
[----:B------:R-:W-:Y:S01]  /*1760*/  SHF.L.U64.HI R19, R20, 0x4, R21 ;  /* 0x0000000414137819 */ /* 0x000fe20000010215 */
[----:B------:R-:W-:-:S04]  /*1770*/  IMAD.WIDE.U32 R24, R219, R18, R26 ;  /* 0x00000012db187225 */ /* 0x000fc800078e001a */
[----:B------:R-:W-:Y:S02]  /*1780*/  IMAD.MOV.U32 R6, RZ, RZ, R12 ;  /* 0x000000ffff067224 */ /* 0x000fe400078e000c */
[C---:B------:R-:W-:Y:S02]  /*1790*/  IMAD.SHL.U32 R12, R20.reuse, 0x20, RZ ;  /* 0x00000020140c7824 */ /* 0x040fe400078e00ff */
[----:B------:R-:W-:Y:S02]  /*17a0*/  IMAD R9, R23, R20, RZ ;  /* 0x0000001417097224 */ /* 0x000fe400078e02ff */
[C---:B------:R-:W-:Y:S02]  /*17b0*/  IMAD.SHL.U32 R18, R20.reuse, 0x10, RZ ;  /* 0x0000001014127824 */ /* 0x040fe400078e00ff */
[----:B------:R-:W-:Y:S02]  /*17c0*/  IMAD.IADD R25, R25, 0x1, R8 ;  /* 0x0000000119197824 */ /* 0x000fe400078e0208 */
[----:B------:R-:W-:-:S04]  /*17d0*/  IMAD.WIDE.U32 R12, R20, R22, R12 ;  /* 0x00000016140c7225 */ /* 0x000fc800078e000c */
[----:B------:R-:W-:Y:S01]  /*17e0*/  IMAD R9, R21, R22, R9 ;  /* 0x0000001615097224 */ /* 0x000fe200078e0209 */
[--C-:B------:R-:W-:Y:S01]  /*17f0*/  IADD3 R21, P1, P0, R24, R12, R18.reuse ;  /* 0x0000000c18157210 */ /* 0x100fe2000783e012 */
[----:B------:R-:W-:Y:S01]  /*1800*/  IMAD.WIDE.U32 R26, R20, R22, R18 ;  /* 0x00000016141a7225 */ /* 0x000fe200078e0012 */
[----:B------:R-:W-:Y:S02]  /*1810*/  IADD3 R15, P2, PT, R24, R12, RZ ;  /* 0x0000000c180f7210 */ /* 0x000fe40007f5e0ff */
[----:B------:R-:W-:Y:S01]  /*1820*/  IADD3 R13, PT, PT, R9, R13, RZ ;  /* 0x0000000d090d7210 */ /* 0x000fe20007ffe0ff */
[----:B------:R-:W-:Y:S01]  /*1830*/  IMAD.WIDE.U32 R22, R20, R22, R24 ;  /* 0x0000001614167225 */ /* 0x000fe200078e0018 */
[----:B------:R-:W-:Y:S02]  /*1840*/  IADD3 R11, P3, PT, R24, R26, RZ ;  /* 0x0000001a180b7210 */ /* 0x000fe40007f7e0ff */
[----:B------:R-:W-:Y:S01]  /*1850*/  IADD3.X R19, PT, PT, R25, R13, R19, P1, P0 ;  /* 0x0000000d19137210 */ /* 0x000fe20000fe0413 */
[----:B------:R-:W-:Y:S01]  /*1860*/  IMAD.IADD R23, R23, 0x1, R9 ;  /* 0x0000000117177824 */ /* 0x000fe200078e0209 */
[----:B------:R-:W-:Y:S01]  /*1870*/  LEA R24, P4, R22, R16, 0x1 ;  /* 0x0000001016187211 */ /* 0x000fe200078808ff */
[----:B------:R-:W-:Y:S01]  /*1880*/  IMAD.X R13, R13, 0x1, R25, P2 ;  /* 0x000000010d0d7824 */ /* 0x000fe200010e0619 */
[----:B------:R-:W-:Y:S01]  /*1890*/  IADD3.X R9, PT, PT, R25, R9, R27, P3, !PT ;  /* 0x0000000919097210 */ /* 0x000fe20001ffe41b */
[----:B------:R-:W-:Y:S01]  /*18a0*/  IMAD.WIDE.U32 R216, R10, R88, R6 ;  /* 0x000000580ad87225 */ /* 0x000fe200078e0006 */
[----:B------:R-:W-:-:S02]  /*18b0*/  LEA.HI.X R25, R22, R17, R23, 0x1, P4 ;  /* 0x0000001116197211 */ /* 0x000fc400020f0c17 */
[-C--:B------:R-:W-:Y:S01]  /*18c0*/  LEA R22, P2, R11, R16.reuse, 0x1 ;  /* 0x000000100b167211 */ /* 0x080fe200078408ff */
[----:B------:R-:W-:Y:S01]  /*18d0*/  IMAD.MOV.U32 R197, RZ, RZ, 0x20 ;  /* 0x00000020ffc57424 */ /* 0x000fe200078e00ff */
[-C--:B------:R-:W-:Y:S01]  /*18e0*/  LEA R8, P1, R15, R16.reuse, 0x1 ;  /* 0x000000100f087211 */ /* 0x080fe200078208ff */
[----:B------:R-:W-:Y:S01]  /*18f0*/  @!PT LDS RZ, [RZ] ;  /* 0x00000000fffff984 */ /* 0x000fe20000000800 */
[----:B------:R-:W-:Y:S01]  /*1900*/  @!PT LDS RZ, [RZ] ;  /* 0x00000000fffff984 */ /* 0x000fe20000000800 */
[----:B------:R-:W-:Y:S01]  /*1910*/  @!PT LDS RZ, [RZ] ;  /* 0x00000000fffff984 */ /* 0x000fe20000000800 */
[----:B------:R-:W-:Y:S01]  /*1920*/  LDGSTS.E.BYPASS.LTC128B.128 [R229], desc[UR4][R24.64] ;  /* 0x0000000018e57fae */ /* 0x000fe2000b981a04 */
[----:B------:R-:W-:Y:S02]  /*1930*/  LEA R12, P0, R21, R16, 0x1 ;  /* 0x00000010150c7211 */ /* 0x000fe400078008ff */
[-C--:B------:R-:W-:Y:S01]  /*1940*/  LEA.HI.X R23, R11, R17.reuse, R9, 0x1, P2 ;  /* 0x000000110b177211 */ /* 0x080fe200010f0c09 */
[----:B------:R-:W-:Y:S01]  /*1950*/  LDGSTS.E.BYPASS.LTC128B.128 [R229+0x2000], desc[UR4][R24.64+0x80] ;  /* 0x0200008018e57fae */ /* 0x000fe2000b981a04 */
[-C--:B------:R-:W-:Y:S02]  /*1960*/  LEA.HI.X R9, R15, R17.reuse, R13, 0x1, P1 ;  /* 0x000000110f097211 */ /* 0x080fe400008f0c0d */
[----:B------:R-:W-:Y:S01]  /*1970*/  LEA.HI.X R13, R21, R17, R19, 0x1, P0 ;  /* 0x00000011150d7211 */ /* 0x000fe200000f0c13 */
[----:B------:R-:W-:Y:S01]  /*1980*/  LDGSTS.E.BYPASS.LTC128B.128 [R229+0x800], desc[UR4][R22.64] ;  /* 0x0080000016e57fae */ /* 0x000fe2000b981a04 */
[----:B------:R-:W-:-:S02]  /*1990*/  IADD3 R14, P0, PT, R210, R214, RZ ;  /* 0x000000d6d20e7210 */ /* 0x000fc40007f1e0ff */
[----:B------:R-:W-:Y:S01]  /*19a0*/  LOP3.LUT R7, R85, 0x1c0, RZ, 0xc0, !PT ;  /* 0x000001c055077812 */ /* 0x000fe200078ec0ff */
[----:B------:R-:W-:Y:S02]  /*19b0*/  LDGSTS.E.BYPASS.LTC128B.128 [R229+0x2800], desc[UR4][R22.64+0x80] ;  /* 0x0280008016e57fae */ /* 0x000fe4000b981a04 */
[----:B------:R-:W-:Y:S01]  /*19c0*/  IMAD.X R15, R211, 0x1, R215, P0 ;  /* 0x00000001d30f7824 */ /* 0x000fe200000e06d7 */
[-C--:B------:R-:W-:Y:S01]  /*19d0*/  IADD3 R16, P0, PT, R14, R210.reuse, RZ ;  /* 0x000000d20e107210 */ /* 0x080fe20007f1e0ff */
[----:B------:R-:W-:Y:S01]  /*19e0*/  LDGSTS.E.BYPASS.LTC128B.128 [R229+0x1000], desc[UR4][R8.64] ;  /* 0x0100000008e57fae */ /* 0x000fe2000b981a04 */
[----:B------:R-:W-:Y:S02]  /*19f0*/  LOP3.LUT R7, R7, 0x8, R198, 0xf8, !PT ;  /* 0x0000000807077812 */ /* 0x000fe400078ef8c6 */
[----:B------:R-:W-:Y:S01]  /*1a00*/  IADD3.X R17, PT, PT, R15, R211, RZ, P0, !PT ;  /* 0x000000d30f117210 */ /* 0x000fe200007fe4ff */
[----:B------:R1:W-:Y:S01]  /*1a10*/  LDGSTS.E.BYPASS.LTC128B.128 [R229+0x3000], desc[UR4][R8.64+0x80] ;  /* 0x0300008008e57fae */ /* 0x0003e2000b981a04 */
[----:B------:R-:W-:-:S02]  /*1a20*/  IADD3 R20, P0, PT, R16, R210, RZ ;  /* 0x000000d210147210 */ /* 0x000fc40007f1e0ff */
[----:B------:R-:W-:Y:S01]  /*1a30*/  LOP3.LUT R7, R7, R196, RZ, 0x3c, !PT ;  /* 0x000000c407077212 */ /* 0x000fe200078e3cff */
[----:B------:R-:W-:Y:S02]  /*1a40*/  LDGSTS.E.BYPASS.LTC128B.128 [R229+0x1800], desc[UR4][R12.64] ;  /* 0x018000000ce57fae */ /* 0x000fe4000b981a04 */
[----:B------:R-:W-:Y:S01]  /*1a50*/  IMAD.X R21, R17, 0x1, R211, P0 ;  /* 0x0000000111157824 */ /* 0x000fe200000e06d3 */
[----:B------:R-:W-:Y:S01]  /*1a60*/  IADD3 R18, P0, PT, R20, R210, RZ ;  /* 0x000000d214127210 */ /* 0x000fe20007f1e0ff */
[----:B------:R2:W-:Y:S01]  /*1a70*/  LDGSTS.E.BYPASS.LTC128B.128 [R229+0x3800], desc[UR4][R12.64+0x80] ;  /* 0x038000800ce57fae */ /* 0x0005e2000b981a04 */
[----:B------:R-:W-:-:S03]  /*1a80*/  IMAD R0, R7, 0x2, R0 ;  /* 0x0000000207007824 */ /* 0x000fc600078e0200 */
[----:B------:R-:W-:Y:S01]  /*1a90*/  IMAD.X R19, R21, 0x1, R211, P0 ;  /* 0x0000000115137824 */ /* 0x000fe200000e06d3 */
[----:B------:R-:W-:Y:S01]  /*1aa0*/  LDGSTS.E.BYPASS.LTC128B.128 [R229+0x4000], desc[UR4][R214.64] ;  /* 0x04000000d6e57fae */ /* 0x000fe2000b981a04 */
[----:B------:R-:W-:-:S03]  /*1ab0*/  IADD3 R79, PT, PT, R199, R0, RZ ;  /* 0x00000000c74f7210 */ /* 0x000fc60007ffe0ff */
[----:B------:R-:W-:Y:S04]  /*1ac0*/  LDGSTS.E.BYPASS.LTC128B.128 [R229+0x8000], desc[UR4][R214.64+0x80] ;  /* 0x08000080d6e57fae */ /* 0x000fe8000b981a04 */
[----:B------:R-:W-:Y:S04]  /*1ad0*/  LDGSTS.E.BYPASS.LTC128B.128 [R229+0x4800], desc[UR4][R14.64] ;  /* 0x048000000ee57fae */ /* 0x000fe8000b981a04 */
[----:B------:R-:W-:Y:S01]  /*1ae0*/  LDGSTS.E.BYPASS.LTC128B.128 [R229+0x8800], desc[UR4][R14.64+0x80] ;  /* 0x088000800ee57fae */ /* 0x000fe2000b981a04 */
[----:B-1----:R-:W-:-:S03]  /*1af0*/  IMAD R9, R89, R10, RZ ;  /* 0x0000000a59097224 */ /* 0x002fc600078e02ff */
[----:B------:R-:W-:Y:S02]  /*1b00*/  LDGSTS.E.BYPASS.LTC128B.128 [R229+0x5000], desc[UR4][R16.64] ;  /* 0x0500000010e57fae */ /* 0x000fe4000b981a04 */
[----:B------:R-:W-:Y:S02]  /*1b10*/  IADD3 R9, PT, PT, R217, R9, RZ ;  /* 0x00000009d9097210 */ /* 0x000fe40007ffe0ff */
[----:B------:R-:W-:Y:S01]  /*1b20*/  LDGSTS.E.BYPASS.LTC128B.128 [R229+0x9000], desc[UR4][R16.64+0x80] ;  /* 0x0900008010e57fae */ /* 0x000fe2000b981a04 */
[----:B--2---:R-:W-:-:S03]  /*1b30*/  IADD3 R12, P0, PT, R18, R210, RZ ;  /* 0x000000d2120c7210 */ /* 0x004fc60007f1e0ff */
[----:B------:R-:W-:Y:S02]  /*1b40*/  LDGSTS.E.BYPASS.LTC128B.128 [R229+0x5800], desc[UR4][R20.64] ;  /* 0x0580000014e57fae */ /* 0x000fe4000b981a04 */
[--C-:B------:R-:W-:Y:S01]  /*1b50*/  IMAD.X R13, R19, 0x1, R211.reuse, P0 ;  /* 0x00000001130d7824 */ /* 0x100fe200000e06d3 */
[-C--:B------:R-:W-:Y:S01]  /*1b60*/  IADD3 R24, P0, PT, R12, R210.reuse, RZ ;  /* 0x000000d20c187210 */ /* 0x080fe20007f1e0ff */
[----:B------:R-:W-:Y:S04]  /*1b70*/  LDGSTS.E.BYPASS.LTC128B.128 [R229+0x9800], desc[UR4][R20.64+0x80] ;  /* 0x0980008014e57fae */ /* 0x000fe8000b981a04 */
[--C-:B------:R-:W-:Y:S01]  /*1b80*/  IMAD.X R25, R13, 0x1, R211.reuse, P0 ;  /* 0x000000010d197824 */ /* 0x100fe200000e06d3 */
[----:B------:R-:W-:Y:S01]  /*1b90*/  IADD3 R22, P0, PT, R24, R210, RZ ;  /* 0x000000d218167210 */ /* 0x000fe20007f1e0ff */
[----:B------:R-:W-:Y:S04]  /*1ba0*/  LDGSTS.E.BYPASS.LTC128B.128 [R229+0x6000], desc[UR4][R18.64] ;  /* 0x0600000012e57fae */ /* 0x000fe8000b981a04 */
[----:B------:R-:W-:Y:S01]  /*1bb0*/  LDGSTS.E.BYPASS.LTC128B.128 [R229+0xa000], desc[UR4][R18.64+0x80] ;  /* 0x0a00008012e57fae */ /* 0x000fe2000b981a04 */
[----:B------:R-:W-:Y:S01]  /*1bc0*/  IMAD.X R23, R25, 0x1, R211, P0 ;  /* 0x0000000119177824 */ /* 0x000fe200000e06d3 */
[----:B------:R-:W-:-:S02]  /*1bd0*/  LEA R217, P0, R216, R4, 0x1 ;  /* 0x00000004d8d97211 */ /* 0x000fc400078008ff */
[----:B------:R-:W-:Y:S02]  /*1be0*/  LDGSTS.E.BYPASS.LTC128B.128 [R229+0x6800], desc[UR4][R12.64] ;  /* 0x068000000ce57fae */ /* 0x000fe4000b981a04 */
[----:B------:R-:W-:Y:S01]  /*1bf0*/  LEA.HI.X R216, R216, R5, R9, 0x1, P0 ;  /* 0x00000005d8d87211 */ /* 0x000fe200000f0c09 */
[----:B------:R-:W-:Y:S01]  /*1c00*/  IMAD.MOV.U32 R4, RZ, RZ, R217 ;  /* 0x000000ffff047224 */ /* 0x000fe200078e00d9 */
[----:B------:R1:W-:Y:S01]  /*1c10*/  LDGSTS.E.BYPASS.LTC128B.128 [R229+0xa800], desc[UR4][R12.64+0x80] ;  /* 0x0a8000800ce57fae */ /* 0x0003e2000b981a04 */
[----:B------:R-:W-:Y:S02]  /*1c20*/  IADD3 R8, P0, PT, R208, R217, RZ ;  /* 0x000000d9d0087210 */ /* 0x000fe40007f1e0ff */
[--C-:B------:R-:W-:Y:S01]  /*1c30*/  IMAD.MOV.U32 R5, RZ, RZ, R216.reuse ;  /* 0x000000ffff057224 */ /* 0x100fe200078e00d8 */
[----:B------:R2:W-:Y:S02]  /*1c40*/  LDGSTS.E.BYPASS.LTC128B.128 [R229+0x7000], desc[UR4][R24.64] ;  /* 0x0700000018e57fae */ /* 0x0005e4000b981a04 */
[----:B------:R-:W-:-:S02]  /*1c50*/  IMAD.X R9, R209, 0x1, R216, P0 ;  /* 0x00000001d1097824 */ /* 0x000fc400000e06d8 */
[----:B------:R2:W-:Y:S04]  /*1c60*/  LDGSTS.E.BYPASS.LTC128B.128 [R229+0xb000], desc[UR4][R24.64+0x80] ;  /* 0x0b00008018e57fae */ /* 0x0005e8000b981a04 */
[----:B------:R2:W-:Y:S04]  /*1c70*/  LDGSTS.E.BYPASS.LTC128B.128 [R229+0x7800], desc[UR4][R22.64] ;  /* 0x0780000016e57fae */ /* 0x0005e8000b981a04 */
[----:B------:R2:W-:Y:S04]  /*1c80*/  LDGSTS.E.BYPASS.LTC128B.128 [R229+0xb800], desc[UR4][R22.64+0x80] ;  /* 0x0b80008016e57fae */ /* 0x0005e8000b981a04 */
[----:B------:R-:W0:Y:S01]  /*1c90*/  LDGDEPBAR ;  /* 0x00000000000079af */ /* 0x000e220000000000 */
[----:B-1----:R-:W-:-:S05]  /*1ca0*/  IADD3 R12, P0, PT, R8, R208, RZ ;  /* 0x000000d0080c7210 */ /* 0x002fca0007f1e0ff */
[----:B------:R-:W-:Y:S01]  /*1cb0*/  IMAD.X R13, R9, 0x1, R209, P0 ;  /* 0x00000001090d7824 */ /* 0x000fe200000e06d1 */
[----:B------:R-:W-:-:S04]  /*1cc0*/  IADD3 R10, P0, PT, R12, R208, RZ ;  /* 0x000000d00c0a7210 */ /* 0x000fc80007f1e0ff */
[----:B------:R-:W-:Y:S02]  /*1cd0*/  IADD3.X R11, PT, PT, R13, R209, RZ, P0, !PT ;  /* 0x000000d10d0b7210 */ /* 0x000fe400007fe4ff */
[----:B------:R-:W-:Y:S01]  /*1ce0*/  IADD3 R6, P0, PT, R10, R208, RZ ;  /* 0x000000d00a067210 */ /* 0x000fe20007f1e0ff */
[----:B------:R-:W-:-:S12]  /*1cf0*/  DEPBAR.LE SB0, 0x0 ;  /* 0x000080000000791a */ /* 0x000fd80000000000 */
[----:B------:R-:W-:Y:S05]  /*1d00*/  WARPSYNC.ALL ;  /* 0x0000000000007948 */ /* 0x000fea0003800000 */
[----:B------:R-:W-:Y:S01]  /*1d10*/  BAR.SYNC.DEFER_BLOCKING 0x0 ;  /* 0x0000000000007b1d */ /* 0x000fe20000010000 */
[----:B------:R-:W-:-:S05]  /*1d20*/  IMAD.X R7, R11, 0x1, R209, P0 ;  /* 0x000000010b077824 */ /* 0x000fca00000e06d1 */
[----:B------:R-:W-:Y:S01]  /*1d30*/  BSSY.RECONVERGENT B1, `(.L_x_3699) ;  /* 0x0000164000017945 */ /* 0x000fe20003800200 */
[----:B------:R-:W-:Y:S01]  /*1d40*/  @!PT LDS RZ, [RZ] ;  /* 0x00000000fffff984 */ /* 0x000fe20000000800 */
[----:B------:R-:W-:Y:S01]  /*1d50*/  @!PT LDS RZ, [RZ] ;  /* 0x00000000fffff984 */ /* 0x000fe20000000800 */
[----:B------:R-:W-:Y:S01]  /*1d60*/  @!PT LDS RZ, [RZ] ;  /* 0x00000000fffff984 */ /* 0x000fe20000000800 */
[----:B------:R-:W-:Y:S04]  /*1d70*/  LDGSTS.E.BYPASS.LTC128B.128 [R229+0xc000], desc[UR4][R4.64] ;  /* 0x0c00000004e57fae */ /* 0x000fe8000b981a04 */
[----:B------:R1:W-:Y:S04]  /*1d80*/  LDGSTS.E.BYPASS.LTC128B.128 [R229+0x10000], desc[UR4][R4.64+0x80] ;  /* 0x1000008004e57fae */ /* 0x0003e8000b981a04 */
[----:B------:R-:W-:Y:S04]  /*1d90*/  LDGSTS.E.BYPASS.LTC128B.128 [R229+0xc800], desc[UR4][R8.64] ;  /* 0x0c80000008e57fae */ /* 0x000fe8000b981a04 */
[----:B------:R3:W-:Y:S04]  /*1da0*/  LDGSTS.E.BYPASS.LTC128B.128 [R229+0x10800], desc[UR4][R8.64+0x80] ;  /* 0x1080008008e57fae */ /* 0x0007e8000b981a04 */
[----:B------:R-:W-:Y:S04]  /*1db0*/  LDGSTS.E.BYPASS.LTC128B.128 [R229+0xd000], desc[UR4][R12.64] ;  /* 0x0d0000000ce57fae */ /* 0x000fe8000b981a04 */
[----:B------:R4:W-:Y:S04]  /*1dc0*/  LDGSTS.E.BYPASS.LTC128B.128 [R229+0x11000], desc[UR4][R12.64+0x80] ;  /* 0x110000800ce57fae */ /* 0x0009e8000b981a04 */
[----:B------:R-:W-:Y:S04]  /*1dd0*/  LDGSTS.E.BYPASS.LTC128B.128 [R229+0xd800], desc[UR4][R10.64] ;  /* 0x0d8000000ae57fae */ /* 0x000fe8000b981a04 */
[----:B------:R-:W-:Y:S01]  /*1de0*/  LDGSTS.E.BYPASS.LTC128B.128 [R229+0x11800], desc[UR4][R10.64+0x80] ;  /* 0x118000800ae57fae */ /* 0x000fe2000b981a04 */
[----:B-1----:R-:W-:-:S03]  /*1df0*/  LOP3.LUT R4, R201, 0x8, RZ, 0xc0, !PT ;  /* 0x00000008c9047812 */ /* 0x002fc600078ec0ff */
[----:B------:R-:W-:Y:S01]  /*1e00*/  LDGSTS.E.BYPASS.LTC128B.128 [R229+0xe000], desc[UR4][R6.64] ;  /* 0x0e00000006e57fae */ /* 0x000fe2000b981a04 */
[----:B------:R-:W-:-:S03]  /*1e10*/  LOP3.LUT R83, R4, 0x1c0, R85, 0xf8, !PT ;  /* 0x000001c004537812 */ /* 0x000fc600078ef855 */
[----:B------:R1:W-:Y:S01]  /*1e20*/  LDGSTS.E.BYPASS.LTC128B.128 [R229+0x12000], desc[UR4][R6.64+0x80] ;  /* 0x1200008006e57fae */ /* 0x0003e2000b981a04 */
[----:B------:R-:W-:Y:S02]  /*1e30*/  LOP3.LUT R4, R200, 0x200, R85, 0xf8, !PT ;  /* 0x00000200c8047812 */ /* 0x000fe400078ef855 */
[----:B---3--:R-:W-:Y:S02]  /*1e40*/  IADD3 R8, P0, PT, R6, R208, RZ ;  /* 0x000000d006087210 */ /* 0x008fe40007f1e0ff */
[----:B------:R-:W-:-:S03]  /*1e50*/  LOP3.LUT R83, R83, R196, RZ, 0x3c, !PT ;  /* 0x000000c453537212 */ /* 0x000fc600078e3cff */
[--C-:B------:R-:W-:Y:S01]  /*1e60*/  IMAD.X R9, R7, 0x1, R209.reuse, P0 ;  /* 0x0000000107097824 */ /* 0x100fe200000e06d1 */
[-C--:B------:R-:W-:Y:S02]  /*1e70*/  IADD3 R14, P0, PT, R8, R208.reuse, RZ ;  /* 0x000000d0080e7210 */ /* 0x080fe40007f1e0ff */
[----:B------:R-:W-:Y:S02]  /*1e80*/  LOP3.LUT R4, R4, R83, RZ, 0xfc, !PT ;  /* 0x0000005304047212 */ /* 0x000fe400078efcff */
[----:B------:R-:W-:Y:S01]  /*1e90*/  LDGSTS.E.BYPASS.LTC128B.128 [R229+0xe800], desc[UR4][R8.64] ;  /* 0x0e80000008e57fae */ /* 0x000fe2000b981a04 */
[----:B------:R-:W-:Y:S01]  /*1ea0*/  IMAD.X R15, R9, 0x1, R209, P0 ;  /* 0x00000001090f7824 */ /* 0x000fe200000e06d1 */
[----:B----4-:R-:W-:Y:S01]  /*1eb0*/  IADD3 R12, P0, PT, R14, R208, RZ ;  /* 0x000000d00e0c7210 */ /* 0x010fe20007f1e0ff */
[----:B------:R-:W-:Y:S01]  /*1ec0*/  IMAD R61, R4, 0x2, R199 ;  /* 0x00000002043d7824 */ /* 0x000fe200078e02c7 */
[----:B------:R3:W-:Y:S02]  /*1ed0*/  LDGSTS.E.BYPASS.LTC128B.128 [R229+0x12800], desc[UR4][R8.64+0x80] ;  /* 0x1280008008e57fae */ /* 0x0007e4000b981a04 */
[----:B------:R-:W-:Y:S01]  /*1ee0*/  R2P PR, R198, 0x6 ;  /* 0x00000006c6007804 */ /* 0x000fe20000000000 */
[----:B------:R-:W-:Y:S01]  /*1ef0*/  IMAD.X R13, R15, 0x1, R209, P0 ;  /* 0x000000010f0d7824 */ /* 0x000fe200000e06d1 */
[----:B------:R-:W-:Y:S01]  /*1f00*/  LDGSTS.E.BYPASS.LTC128B.128 [R229+0xf000], desc[UR4][R14.64] ;  /* 0x0f0000000ee57fae */ /* 0x000fe2000b981a04 */
[----:B------:R-:W-:-:S02]  /*1f10*/  ISETP.NE.AND P4, PT, R132, 0x1, PT ;  /* 0x000000018400780c */ /* 0x000fc40003f85270 */
[----:B------:R-:W-:Y:S01]  /*1f20*/  SEL R82, R197, 0xffffffe0, !P1 ;  /* 0xffffffe0c5527807 */ /* 0x000fe20004800000 */
[----:B------:R-:W-:Y:S01]  /*1f30*/  LDGSTS.E.BYPASS.LTC128B.128 [R229+0x13000], desc[UR4][R14.64+0x80] ;  /* 0x130000800ee57fae */ /* 0x000fe2000b981a04 */
[----:B------:R-:W-:-:S03]  /*1f40*/  SEL R84, R84, 0xffffffc0, !P2 ;  /* 0xffffffc054547807 */ /* 0x000fc60005000000 */
[----:B------:R-:W-:Y:S01]  /*1f50*/  LDGSTS.E.BYPASS.LTC128B.128 [R229+0xf800], desc[UR4][R12.64] ;  /* 0x0f8000000ce57fae */ /* 0x000fe2000b981a04 */
[----:B------:R-:W-:Y:S01]  /*1f60*/  IMAD.IADD R78, R82, 0x1, R61 ;  /* 0x00000001524e7824 */ /* 0x000fe200078e023d */
[----:B------:R-:W-:Y:S01]  /*1f70*/  IADD3 R91, PT, PT, R84, R79, RZ ;  /* 0x0000004f545b7210 */ /* 0x000fe20007ffe0ff */
[----:B------:R-:W-:Y:S01]  /*1f80*/  IMAD.IADD R76, R82, 0x1, R79 ;  /* 0x00000001524c7824 */ /* 0x000fe200078e024f */
[----:B------:R4:W-:Y:S01]  /*1f90*/  LDGSTS.E.BYPASS.LTC128B.128 [R229+0x13800], desc[UR4][R12.64+0x80] ;  /* 0x138000800ce57fae */ /* 0x0009e2000b981a04 */
[----:B------:R-:W-:Y:S02]  /*1fa0*/  IMAD.IADD R77, R84, 0x1, R61 ;  /* 0x00000001544d7824 */ /* 0x000fe400078e023d */
[C---:B------:R-:W-:Y:S01]  /*1fb0*/  IMAD.IADD R0, R82.reuse, 0x1, R91 ;  /* 0x0000000152007824 */ /* 0x040fe200078e025b */
[----:B------:R-:W-:Y:S01]  /*1fc0*/  LDSM.16.M88.4 R100, [R61] ;  /* 0x000000003d64783b */ /* 0x000fe20000000200 */
[----:B------:R-:W-:-:S03]  /*1fd0*/  IMAD.IADD R90, R82, 0x1, R77 ;  /* 0x00000001525a7824 */ /* 0x000fc600078e024d */
[----:B-1----:R-:W4:Y:S04]  /*1fe0*/  LDSM.16.M88.4 R4, [R79+0x4000] ;  /* 0x004000004f04783b */ /* 0x002f280000000200 */
[----:B---3--:R-:W1:Y:S04]  /*1ff0*/  LDSM.16.M88.4 R8, [R79+0x4800] ;  /* 0x004800004f08783b */ /* 0x008e680000000200 */
[----:B------:R-:W3:Y:S04]  /*2000*/  LDSM.16.M88.4 R144, [R79+0x5000] ;  /* 0x005000004f90783b */ /* 0x000ee80000000200 */
[----:B------:R-:W5:Y:S04]  /*2010*/  LDSM.16.M88.4 R136, [R79+0x5800] ;  /* 0x005800004f88783b */ /* 0x000f680000000200 */
[----:B------:R-:W5:Y:S04]  /*2020*/  LDSM.16.M88.4 R124, [R79+0x6000] ;  /* 0x006000004f7c783b */ /* 0x000f680000000200 */
[----:B------:R-:W5:Y:S04]  /*2030*/  LDSM.16.M88.4 R116, [R79+0x6800] ;  /* 0x006800004f74783b */ /* 0x000f680000000200 */
[----:B------:R-:W5:Y:S04]  /*2040*/  LDSM.16.M88.4 R108, [R79+0x7000] ;  /* 0x007000004f6c783b */ /* 0x000f680000000200 */
[----:B--2---:R-:W2:Y:S04]  /*2050*/  LDSM.16.M88.4 R20, [R79+0x7800] ;  /* 0x007800004f14783b */ /* 0x004ea80000000200 */
[----:B------:R-:W-:Y:S04]  /*2060*/  LDSM.16.M88.4 R40, [R78] ;  /* 0x000000004e28783b */ /* 0x000fe80000000200 */
[----:B------:R-:W2:Y:S01]  /*2070*/  LDSM.16.M88.4 R24, [R76+0x4000] ;  /* 0x004000004c18783b */ /* 0x000ea20000000200 */
[C---:B----4-:R-:W-:Y:S03]  /*2080*/  HMMA.16816.F32 R12, R100.reuse, R4, RZ ;  /* 0x00000004640c723c */ /* 0x050fe600000018ff */
[----:B------:R-:W4:Y:S04]  /*2090*/  LDSM.16.M88.4 R32, [R76+0x4800] ;  /* 0x004800004c20783b */ /* 0x000f280000000200 */
[----:B------:R-:W4:Y:S01]  /*20a0*/  LDSM.16.M88.4 R28, [R76+0x5000] ;  /* 0x005000004c1c783b */ /* 0x000f220000000200 */
[C---:B------:R-:W-:Y:S03]  /*20b0*/  HMMA.16816.F32 R4, R100.reuse, R6, RZ ;  /* 0x000000066404723c */ /* 0x040fe600000018ff */
[----:B------:R-:W-:Y:S04]  /*20c0*/  LDSM.16.M88.4 R48, [R76+0x7800] ;  /* 0x007800004c30783b */ /* 0x000fe80000000200 */
[----:B------:R-:W-:Y:S01]  /*20d0*/  LDSM.16.M88.4 R44, [R77] ;  /* 0x000000004d2c783b */ /* 0x000fe20000000200 */
[C---:B-1----:R-:W-:Y:S03]  /*20e0*/  HMMA.16816.F32 R16, R100.reuse, R8, RZ ;  /* 0x000000086410723c */ /* 0x042fe600000018ff */
[----:B------:R-:W-:Y:S04]  /*20f0*/  LDSM.16.M88.4 R36, [R91+0x4000] ;  /* 0x004000005b24783b */ /* 0x000fe80000000200 */
[----:B------:R-:W-:Y:S01]  /*2100*/  LDSM.16.M88.4 R56, [R76+0x6800] ;  /* 0x006800004c38783b */ /* 0x000fe20000000200 */
[C---:B---3--:R-:W-:Y:S03]  /*2110*/  HMMA.16816.F32 R148, R100.reuse, R144, RZ ;  /* 0x000000906494723c */ /* 0x048fe600000018ff */
[----:B------:R-:W-:Y:S04]  /*2120*/  LDSM.16.M88.4 R52, [R76+0x7000] ;  /* 0x007000004c34783b */ /* 0x000fe80000000200 */
[----:B------:R-:W-:Y:S01]  /*2130*/  LDSM.16.M88.4 R64, [R61+0x2000] ;  /* 0x002000003d40783b */ /* 0x000fe20000000200 */
[C---:B-----5:R-:W-:Y:S03]  /*2140*/  HMMA.16816.F32 R140, R100.reuse, R136, RZ ;  /* 0x00000088648c723c */ /* 0x060fe600000018ff */
        /* <DEDUP_REMOVED lines=16> */
[C---:B------:R-:W-:Y:S08]  /*2250*/  HMMA.16816.F32 R12, R40.reuse, R24, R12 ;  /* 0x00000018280c723c */ /* 0x040ff0000000180c */
[C---:B------:R-:W-:Y:S01]  /*2260*/  HMMA.16816.F32 R4, R40.reuse, R26, R4 ;  /* 0x0000001a2804723c */ /* 0x040fe20000001804 */
[----:B------:R-:W2:Y:S07]  /*2270*/  LDSM.16.M88.4 R24, [R76+0x6000] ;  /* 0x006000004c18783b */ /* 0x000eae0000000200 */
[C---:B----4-:R-:W-:Y:S08]  /*2280*/  HMMA.16816.F32 R16, R40.reuse, R32, R16 ;  /* 0x000000202810723c */ /* 0x050ff00000001810 */
[C---:B------:R-:W-:Y:S01]  /*2290*/  HMMA.16816.F32 R8, R40.reuse, R34, R8 ;  /* 0x000000222808723c */ /* 0x040fe20000001808 */
[----:B------:R-:W3:Y:S07]  /*22a0*/  LDSM.16.M88.4 R32, [R91+0x4800] ;  /* 0x004800005b20783b */ /* 0x000eee0000000200 */
[C---:B------:R-:W-:Y:S08]  /*22b0*/  HMMA.16816.F32 R148, R40.reuse, R28, R148 ;  /* 0x0000001c2894723c */ /* 0x040ff00000001894 */
        /* <DEDUP_REMOVED lines=9> */
[----:B------:R-:W-:Y:S01]  /*2350*/  HMMA.16816.F32 R100, R40, R50, R100 ;  /* 0x000000322864723c */ /* 0x000fe20000001864 */
[----:B------:R-:W-:Y:S07]  /*2360*/  LDSM.16.M88.4 R48, [R91+0x7800] ;  /* 0x007800005b30783b */ /* 0x000fee0000000200 */
[C---:B------:R-:W-:Y:S08]  /*2370*/  HMMA.16816.F32 R12, R44.reuse, R36, R12 ;  /* 0x000000242c0c723c */ /* 0x040ff0000000180c */
[C---:B------:R-:W-:Y:S01]  /*2380*/  HMMA.16816.F32 R4, R44.reuse, R38, R4 ;  /* 0x000000262c04723c */ /* 0x040fe20000001804 */
[----:B------:R-:W4:Y:S07]  /*2390*/  LDSM.16.M88.4 R36, [R91+0x6800] ;  /* 0x006800005b24783b */ /* 0x000f2e0000000200 */
[C---:B---3--:R-:W-:Y:S08]  /*23a0*/  HMMA.16816.F32 R16, R44.reuse, R32, R16 ;  /* 0x000000202c10723c */ /* 0x048ff00000001810 */
[C---:B------:R-:W-:Y:S01]  /*23b0*/  HMMA.16816.F32 R8, R44.reuse, R34, R8 ;  /* 0x000000222c08723c */ /* 0x040fe20000001808 */
[----:B------:R-:W-:Y:S07]  /*23c0*/  LDSM.16.M88.4 R32, [R90] ;  /* 0x000000005a20783b */ /* 0x000fee0000000200 */
[C---:B-1----:R-:W-:Y:S08]  /*23d0*/  HMMA.16816.F32 R148, R44.reuse, R20, R148 ;  /* 0x000000142c94723c */ /* 0x042ff00000001894 */
[C---:B------:R-:W-:Y:S01]  /*23e0*/  HMMA.16816.F32 R144, R44.reuse, R22, R144 ;  /* 0x000000162c90723c */ /* 0x040fe20000001890 */
[----:B------:R-:W1:Y:S07]  /*23f0*/  LDSM.16.M88.4 R20, [R91+0x7000] ;  /* 0x007000005b14783b */ /* 0x000e6e0000000200 */
[C---:B------:R-:W-:Y:S08]  /*2400*/  HMMA.16816.F32 R140, R44.reuse, R28, R140 ;  /* 0x0000001c2c8c723c */ /* 0x040ff0000000188c */
[C---:B------:R-:W-:Y:S01]  /*2410*/  HMMA.16816.F32 R136, R44.reuse, R30, R136 ;  /* 0x0000001e2c88723c */ /* 0x040fe20000001888 */
[----:B------:R-:W3:Y:S07]  /*2420*/  LDSM.16.M88.4 R28, [R0+0x4000] ;  /* 0x00400000001c783b */ /* 0x000eee0000000200 */
[C---:B--2---:R-:W-:Y:S08]  /*2430*/  HMMA.16816.F32 R128, R44.reuse, R24, R128 ;  /* 0x000000182c80723c */ /* 0x044ff00000001880 */
[----:B------:R-:W-:Y:S01]  /*2440*/  HMMA.16816.F32 R124, R44, R26, R124 ;  /* 0x0000001a2c7c723c */ /* 0x000fe2000000187c */
[----:B------:R-:W2:Y:S07]  /*2450*/  LDSM.16.M88.4 R24, [R0+0x4800] ;  /* 0x004800000018783b */ /* 0x000eae0000000200 */
[C---:B------:R-:W-:Y:S08]  /*2460*/  HMMA.16816.F32 R120, R40.reuse, R56, R120 ;  /* 0x000000382878723c */ /* 0x040ff00000001878 */
[C---:B------:R-:W-:Y:S01]  /*2470*/  HMMA.16816.F32 R116, R40.reuse, R58, R116 ;  /* 0x0000003a2874723c */ /* 0x040fe20000001874 */
[----:B------:R-:W-:Y:S07]  /*2480*/  LDSM.16.M88.4 R56, [R0+0x6800] ;  /* 0x006800000038783b */ /* 0x000fee0000000200 */
[C---:B------:R-:W-:Y:S08]  /*2490*/  HMMA.16816.F32 R112, R40.reuse, R52, R112 ;  /* 0x000000342870723c */ /* 0x040ff00000001870 */
[----:B------:R-:W-:Y:S01]  /*24a0*/  HMMA.16816.F32 R108, R40, R54, R108 ;  /* 0x00000036286c723c */ /* 0x000fe2000000186c */
[----:B------:R-:W5:Y:S04]  /*24b0*/  LDSM.16.M88.4 R40, [R0+0x5000] ;  /* 0x005000000028783b */ /* 0x000f680000000200 */
[----:B------:R-:W-:Y:S03]  /*24c0*/  LDSM.16.M88.4 R52, [R0+0x7000] ;  /* 0x007000000034783b */ /* 0x000fe60000000200 */
[C---:B----4-:R-:W-:Y:S08]  /*24d0*/  HMMA.16816.F32 R120, R44.reuse, R36, R120 ;  /* 0x000000242c78723c */ /* 0x050ff00000001878 */
[C---:B------:R-:W-:Y:S01]  /*24e0*/  HMMA.16816.F32 R116, R44.reuse, R38, R116 ;  /* 0x000000262c74723c */ /* 0x040fe20000001874 */
[----:B------:R-:W4:Y:S07]  /*24f0*/  LDSM.16.M88.4 R36, [R0+0x5800] ;  /* 0x005800000024783b */ /* 0x000f2e0000000200 */
[C---:B-1----:R-:W-:Y:S08]  /*2500*/  HMMA.16816.F32 R112, R44.reuse, R20, R112 ;  /* 0x000000142c70723c */ /* 0x042ff00000001870 */
[C---:B------:R-:W-:Y:S01]  /*2510*/  HMMA.16816.F32 R108, R44.reuse, R22, R108 ;  /* 0x000000162c6c723c */ /* 0x040fe2000000186c */
        /* <DEDUP_REMOVED lines=8> */
[C---:B--2---:R-:W-:Y:S08]  /*25a0*/  HMMA.16816.F32 R16, R32.reuse, R24, R16 ;  /* 0x000000182010723c */ /* 0x044ff00000001810 */
[C---:B------:R-:W-:Y:S01]  /*25b0*/  HMMA.16816.F32 R8, R32.reuse, R26, R8 ;  /* 0x0000001a2008723c */ /* 0x040fe20000001808 */
[----:B------:R-:W2:Y:S07]  /*25c0*/  LDSM.16.M88.4 R24, [R79+0x8800] ;  /* 0x008800004f18783b */ /* 0x000eae0000000200 */
[C---:B-----5:R-:W-:Y:S08]  /*25d0*/  HMMA.16816.F32 R148, R32.reuse, R40, R148 ;  /* 0x000000282094723c */ /* 0x060ff00000001894 */
[C---:B------:R-:W-:Y:S01]  /*25e0*/  HMMA.16816.F32 R144, R32.reuse, R42, R144 ;  /* 0x0000002a2090723c */ /* 0x040fe20000001890 */
[----:B------:R-:W5:Y:S07]  /*25f0*/  LDSM.16.M88.4 R40, [R79+0x9800] ;  /* 0x009800004f28783b */ /* 0x000f6e0000000200 */
        /* <DEDUP_REMOVED lines=19> */
[C---:B--2---:R-:W-:Y:S08]  /*2730*/  HMMA.16816.F32 R16, R64.reuse, R24, R16 ;  /* 0x000000184010723c */ /* 0x044ff00000001810 */
[C---:B------:R-:W-:Y:S01]  /*2740*/  HMMA.16816.F32 R8, R64.reuse, R26, R8 ;  /* 0x0000001a4008723c */ /* 0x040fe20000001808 */
[----:B------:R-:W2:Y:S07]  /*2750*/  LDSM.16.M88.4 R24, [R76+0x9800] ;  /* 0x009800004c18783b */ /* 0x000eae0000000200 */
[C---:B------:R-:W-:Y:S08]  /*2760*/  HMMA.16816.F32 R148, R64.reuse, R44, R148 ;  /* 0x0000002c4094723c */ /* 0x040ff00000001894 */
[C---:B------:R-:W-:Y:S01]  /*2770*/  HMMA.16816.F32 R144, R64.reuse, R46, R144 ;  /* 0x0000002e4090723c */ /* 0x040fe20000001890 */
[----:B------:R-:W2:Y:S07]  /*2780*/  LDSM.16.M88.4 R44, [R76+0xa800] ;  /* 0x00a800004c2c783b */ /* 0x000eae0000000200 */
[C---:B-----5:R-:W-:Y:S08]  /*2790*/  HMMA.16816.F32 R140, R64.reuse, R40, R140 ;  /* 0x00000028408c723c */ /* 0x060ff0000000188c */
[C---:B------:R-:W-:Y:S01]  /*27a0*/  HMMA.16816.F32 R136, R64.reuse, R42, R136 ;  /* 0x0000002a4088723c */ /* 0x040fe20000001888 */
[----:B------:R-:W5:Y:S07]  /*27b0*/  LDSM.16.M88.4 R40, [R76+0xb000] ;  /* 0x00b000004c28783b */ /* 0x000f6e0000000200 */
[C---:B----4-:R-:W-:Y:S08]  /*27c0*/  HMMA.16816.F32 R128, R64.reuse, R36, R128 ;  /* 0x000000244080723c */ /* 0x050ff00000001880 */
[C---:B------:R-:W-:Y:S01]  /*27d0*/  HMMA.16816.F32 R124, R64.reuse, R38, R124 ;  /* 0x00000026407c723c */ /* 0x040fe2000000187c */
[----:B------:R-:W4:Y:S04]  /*27e0*/  LDSM.16.M88.4 R36, [R76+0xb800] ;  /* 0x00b800004c24783b */ /* 0x000f280000000200 */
[----:B------:R-:W-:Y:S03]  /*27f0*/  LDSM.16.M88.4 R76, [R91+0x9800] ;  /* 0x009800005b4c783b */ /* 0x000fe60000000200 */
[C---:B-1----:R-:W-:Y:S08]  /*2800*/  HMMA.16816.F32 R120, R64.reuse, R20, R120 ;  /* 0x000000144078723c */ /* 0x042ff00000001878 */
[----:B------:R-:W-:Y:S01]  /*2810*/  HMMA.16816.F32 R116, R64, R22, R116 ;  /* 0x000000164074723c */ /* 0x000fe20000001874 */
[----:B------:R-:W1:Y:S07]  /*2820*/  LDSM.16.M88.4 R20, [R91+0x8000] ;  /* 0x008000005b14783b */ /* 0x000e6e0000000200 */
[C---:B---3--:R-:W-:Y:S08]  /*2830*/  HMMA.16816.F32 R148, R32.reuse, R28, R148 ;  /* 0x0000001c2094723c */ /* 0x048ff00000001894 */
[C---:B------:R-:W-:Y:S01]  /*2840*/  HMMA.16816.F32 R144, R32.reuse, R30, R144 ;  /* 0x0000001e2090723c */ /* 0x040fe20000001890 */
[----:B------:R-:W3:Y:S07]  /*2850*/  LDSM.16.M88.4 R28, [R91+0x8800] ;  /* 0x008800005b1c783b */ /* 0x000eee0000000200 */
        /* <DEDUP_REMOVED lines=25> */
[C---:B----4-:R-:W-:Y:S08]  /*29f0*/  HMMA.16816.F32 R104, R32.reuse, R36, R104 ;  /* 0x000000242068723c */ /* 0x050ff00000001868 */
        /* <DEDUP_REMOVED lines=9> */
[C---:B--2---:R-:W-:Y:S08]  /*2a90*/  HMMA.16816.F32 R148, R56.reuse, R24, R148 ;  /* 0x000000183894723c */ /* 0x044ff00000001894 */
[----:B------:R-:W-:Y:S01]  /*2aa0*/  HMMA.16816.F32 R144, R56, R26, R144 ;  /* 0x0000001a3890723c */ /* 0x000fe20000001890 */
[----:B------:R2:W4:Y:S01]  /*2ab0*/  LDSM.16.M88.4 R24, [R0+0xb800] ;  /* 0x00b800000018783b */ /* 0x0005220000000200 */
[----:B------:R-:W-:-:S06]  /*2ac0*/  DEPBAR.LE SB0, 0x0 ;  /* 0x000080000000791a */ /* 0x000fcc0000000000 */
[C---:B------:R-:W-:Y:S08]  /*2ad0*/  HMMA.16816.F32 R140, R56.reuse, R76, R140 ;  /* 0x0000004c388c723c */ /* 0x040ff0000000188c */
[C---:B------:R-:W-:Y:S08]  /*2ae0*/  HMMA.16816.F32 R136, R56.reuse, R78, R136 ;  /* 0x0000004e3888723c */ /* 0x040ff00000001888 */
[----:B------:R-:W-:Y:S01]  /*2af0*/  HMMA.16816.F32 R128, R56, R72, R128 ;  /* 0x000000483880723c */ /* 0x000fe20000001880 */
[----:B--2---:R-:W-:-:S07]  /*2b00*/  IMAD.SHL.U32 R0, R88, 0x10, RZ ;  /* 0x0000001058007824 */ /* 0x004fce00078e00ff */
[C---:B------:R-:W-:Y:S08]  /*2b10*/  HMMA.16816.F32 R124, R56.reuse, R74, R124 ;  /* 0x0000004a387c723c */ /* 0x040ff0000000187c */
[C---:B------:R-:W-:Y:S08]  /*2b20*/  HMMA.16816.F32 R120, R56.reuse, R68, R120 ;  /* 0x000000443878723c */ /* 0x040ff00000001878 */
[C---:B------:R-:W-:Y:S08]  /*2b30*/  HMMA.16816.F32 R116, R56.reuse, R70, R116 ;  /* 0x000000463874723c */ /* 0x040ff00000001874 */
[C---:B------:R-:W-:Y:S08]  /*2b40*/  HMMA.16816.F32 R112, R56.reuse, R64, R112 ;  /* 0x000000403870723c */ /* 0x040ff00000001870 */
[C---:B------:R-:W-:Y:S08]  /*2b50*/  HMMA.16816.F32 R108, R56.reuse, R66, R108 ;  /* 0x00000042386c723c */ /* 0x040ff0000000186c */
[C---:B------:R-:W-:Y:S08]  /*2b60*/  HMMA.16816.F32 R104, R56.reuse, R60, R104 ;  /* 0x0000003c3868723c */ /* 0x040ff00000001868 */
[----:B------:R-:W-:Y:S08]  /*2b70*/  HMMA.16816.F32 R100, R56, R62, R100 ;  /* 0x0000003e3864723c */ /* 0x000ff00000001864 */
        /* <DEDUP_REMOVED lines=31> */
.L_x_3702:
[----:B------:R-:W2:Y:S01]  /*2d70*/  LD.E R28, desc[UR4][R2.64+0x170] ;  /* 0x00017004021c7980 */ /* 0x000ea2000c101900 */
[C---:B------:R-:W-:Y:S02]  /*2d80*/  LEA R25, R132.reuse, 0xffffff00, 0x7 ;  /* 0xffffff0084197811 */ /* 0x040fe400078e38ff */
[----:B------:R-:W-:-:S04]  /*2d90*/  LEA R27, R132, 0xffffff80, 0x7 ;  /* 0xffffff80841b7811 */ /* 0x000fc800078e38ff */
[----:B------:R-:W-:Y:S02]  /*2da0*/  IABS R22, R27 ;  /* 0x0000001b00167213 */ /* 0x000fe40000000000 */
[-C--:B--2---:R-:W-:Y:S02]  /*2db0*/  IABS R23, R28.reuse ;  /* 0x0000001c00177213 */ /* 0x084fe40000000000 */
[-C--:B------:R-:W-:Y:S02]  /*2dc0*/  IABS R21, R28.reuse ;  /* 0x0000001c00157213 */ /* 0x080fe40000000000 */
[----:B------:R-:W1:Y:S01]  /*2dd0*/  I2F.RP R24, R23 ;  /* 0x0000001700187306 */ /* 0x000e620000209400 */
[----:B------:R-:W-:Y:S02]  /*2de0*/  LOP3.LUT R27, R27, R28, RZ, 0x3c, !PT ;  /* 0x0000001c1b1b7212 */ /* 0x000fe400078e3cff */
[----:B------:R-:W-:Y:S02]  /*2df0*/  IMAD.MOV R21, RZ, RZ, -R21 ;  /* 0x000000ffff157224 */ /* 0x000fe400078e0a15 */
[----:B------:R-:W-:-:S03]  /*2e00*/  ISETP.GE.AND P3, PT, R27, RZ, PT ;  /* 0x000000ff1b00720c */ /* 0x000fc60003f66270 */
        /* <DEDUP_REMOVED lines=13> */
[----:B------:R-:W-:Y:S01]  /*2ee0*/  IMAD R22, R26, R21, R22 ;  /* 0x000000151a167224 */ /* 0x000fe200078e0216 */
[----:B------:R-:W-:Y:S02]  /*2ef0*/  LOP3.LUT R21, RZ, R28, RZ, 0x33, !PT ;  /* 0x0000001cff157212 */ /* 0x000fe400078e33ff */
        /* <DEDUP_REMOVED lines=9> */
[----:B------:R-:W-:-:S09]  /*2f90*/  ISETP.NE.AND P1, PT, R28, RZ, PT ;  /* 0x000000ff1c00720c */ /* 0x000fd20003f25270 */
[----:B------:R-:W-:Y:S02]  /*2fa0*/  @P5 IADD3 R24, PT, PT, R24, 0x1, RZ ;  /* 0x0000000118185810 */ /* 0x000fe40007ffe0ff */
[----:B------:R-:W-:-:S03]  /*2fb0*/  @P6 VIADD R26, R26, 0x1 ;  /* 0x000000011a1a6836 */ /* 0x000fc60000000000 */
        /* <DEDUP_REMOVED lines=24> */
.L_x_3703:
[----:B------:R-:W-:Y:S05]  /*3140*/  BSYNC.RECONVERGENT B0 ;  /* 0x0000000000007941 */ /* 0x000fea0003800200 */
.L_x_3701:
[C---:B------:R-:W-:Y:S01]  /*3150*/  LEA R30, P0, R212.reuse, R214, 0x1 ;  /* 0x000000d6d41e7211 */ /* 0x040fe200078008ff */
[----:B------:R-:W-:Y:S01]  /*3160*/  @!PT LDS RZ, [RZ] ;  /* 0x00000000fffff984 */ /* 0x000fe20000000800 */
[----:B------:R-:W-:Y:S01]  /*3170*/  @!PT LDS RZ, [RZ] ;  /* 0x00000000fffff984 */ /* 0x000fe20000000800 */
[----:B------:R-:W-:Y:S01]  /*3180*/  @!PT LDS RZ, [RZ] ;  /* 0x00000000fffff984 */ /* 0x000fe20000000800 */
[----:B------:R1:W-:Y:S03]  /*3190*/  LDGSTS.E.BYPASS.LTC128B.128 [R229+0x4000], desc[UR4][R214.64] ;  /* 0x04000000d6e57fae */ /* 0x0003e6000b981a04 */
[----:B------:R-:W-:Y:S01]  /*31a0*/  LEA.HI.X R31, R212, R215, R213, 0x1, P0 ;  /* 0x000000d7d41f7211 */ /* 0x000fe200000f0cd5 */
[----:B------:R1:W-:Y:S01]  /*31b0*/  LDGSTS.E.BYPASS.LTC128B.128 [R229+0x8000], desc[UR4][R214.64+0x80] ;  /* 0x08000080d6e57fae */ /* 0x0003e2000b981a04 */
[----:B------:R-:W-:-:S03]  /*31c0*/  IADD3 R28, P0, PT, R30, R210, RZ ;  /* 0x000000d21e1c7210 */ /* 0x000fc60007f1e0ff */
[----:B------:R1:W-:Y:S02]  /*31d0*/  LDGSTS.E.BYPASS.LTC128B.128 [R229+0x4800], desc[UR4][R30.64] ;  /* 0x048000001ee57fae */ /* 0x0003e4000b981a04 */
[--C-:B------:R-:W-:Y:S01]  /*31e0*/  IMAD.X R29, R31, 0x1, R211.reuse, P0 ;  /* 0x000000011f1d7824 */ /* 0x100fe200000e06d3 */
[-C--:B------:R-:W-:Y:S01]  /*31f0*/  IADD3 R26, P0, PT, R28, R210.reuse, RZ ;  /* 0x000000d21c1a7210 */ /* 0x080fe20007f1e0ff */
[----:B------:R1:W-:Y:S04]  /*3200*/  LDGSTS.E.BYPASS.LTC128B.128 [R229+0x8800], desc[UR4][R30.64+0x80] ;  /* 0x088000801ee57fae */ /* 0x0003e8000b981a04 */
        /* <DEDUP_REMOVED lines=10> */
[----:B------:R-:W-:Y:S01]  /*32b0*/  IADD3 R32, P0, PT, R20, R210, RZ ;  /* 0x000000d214207210 */ /* 0x000fe20007f1e0ff */
        /* <DEDUP_REMOVED lines=11> */
.L_x_3700:
[----:B------:R-:W-:Y:S05]  /*3370*/  BSYNC.RECONVERGENT B1 ;  /* 0x0000000000017941 */ /* 0x000fea0003800200 */
.L_x_3699:
        /* <DEDUP_REMOVED lines=58> */
[----:B------:R-:W1:Y:S04]  /*3720*/  LDSM.16.MT88.4 R20, [R166+0x10000] ;  /* 0x01000000a614783b */ /* 0x000e680000004200 */
        /* <DEDUP_REMOVED lines=14> */
[----:B------:R-:W2:Y:S01]  /*3810*/  LDSM.16.MT88.4 R12, [R153+0x10000] ;  /* 0x01000000990c783b */ /* 0x000ea20000004200 */
        /* <DEDUP_REMOVED lines=47> */
[-CC-:B------:R-:W-:Y:S01]  /*3b10*/  FFMA.FTZ R183, R122, R174.reuse, -R172.reuse ;  /* 0x000000ae7ab77223 */ /* 0x180fe200000108ac */
[-CC-:B------:R-:W-:Y:S01]  /*3b20*/  FFMA.FTZ R186, R123, R174.reuse, -R172.reuse ;  /* 0x000000ae7bba7223 */ /* 0x180fe200000108ac */
[----:B------:R-:W4:Y:S01]  /*3b30*/  MUFU.EX2 R160, R160 ;  /* 0x000000a000a07308 */ /* 0x000f220000000800 */
[C---:B------:R-:W-:Y:S01]  /*3b40*/  HMMA.16816.F32 R64, R4.reuse, R60, RZ ;  /* 0x0000003c0440723c */ /* 0x040fe200000018ff */
[----:B---3--:R-:W-:Y:S01]  /*3b50*/  F2FP.F16.F32.PACK_AB R97, R158, R159 ;  /* 0x0000009f9e61723e */ /* 0x008fe200000000ff */
[-CC-:B------:R-:W-:Y:S01]  /*3b60*/  FFMA.FTZ R185, R120, R174.reuse, -R173.reuse ;  /* 0x000000ae78b97223 */ /* 0x180fe200000108ad */
[----:B------:R-:W-:Y:S01]  /*3b70*/  MUFU.EX2 R156, R156 ;  /* 0x0000009c009c7308 */ /* 0x000fe20000000800 */
[-CC-:B------:R-:W-:Y:S01]  /*3b80*/  FFMA.FTZ R188, R121, R174.reuse, -R173.reuse ;  /* 0x000000ae79bc7223 */ /* 0x180fe200000108ad */
[-CC-:B------:R-:W-:Y:S01]  /*3b90*/  FFMA.FTZ R184, R118, R174.reuse, -R172.reuse ;  /* 0x000000ae76b87223 */ /* 0x180fe200000108ac */
[-CC-:B------:R-:W-:Y:S01]  /*3ba0*/  FFMA.FTZ R187, R116, R174.reuse, -R173.reuse ;  /* 0x000000ae74bb7223 */ /* 0x180fe200000108ad */
[----:B------:R-:W3:Y:S01]  /*3bb0*/  MUFU.EX2 R155, R155 ;  /* 0x0000009b009b7308 */ /* 0x000ee20000000800 */
[C---:B------:R-:W-:Y:S01]  /*3bc0*/  HMMA.16816.F32 R56, R4.reuse, R52, RZ ;  /* 0x000000340438723c */ /* 0x040fe200000018ff */
[-CC-:B------:R-:W-:Y:S01]  /*3bd0*/  FFMA.FTZ R190, R117, R174.reuse, -R173.reuse ;  /* 0x000000ae75be7223 */ /* 0x180fe200000108ad */
[----:B------:R-:W-:Y:S01]  /*3be0*/  LDSM.16.MT88.4 R120, [R166+0x12800] ;  /* 0x01280000a678783b */ /* 0x000fe20000004200 */
[----:B------:R-:W5:Y:S01]  /*3bf0*/  MUFU.EX2 R157, R157 ;  /* 0x0000009d009d7308 */ /* 0x000f620000000800 */
[-CC-:B------:R-:W-:Y:S01]  /*3c00*/  FFMA.FTZ R189, R119, R174.reuse, -R172.reuse ;  /* 0x000000ae77bd7223 */ /* 0x180fe200000108ac */
[----:B----4-:R-:W-:Y:S01]  /*3c10*/  F2FP.F16.F32.PACK_AB R96, R160, R161 ;  /* 0x000000a1a060723e */ /* 0x010fe200000000ff */
[-CC-:B------:R-:W-:Y:S01]  /*3c20*/  FFMA.FTZ R191, R110, R174.reuse, -R172.reuse ;  /* 0x000000ae6ebf7223 */ /* 0x180fe200000108ac */
[----:B------:R-:W-:Y:S01]  /*3c30*/  MUFU.EX2 R150, R150 ;  /* 0x0000009600967308 */ /* 0x000fe20000000800 */
[C---:B------:R-:W-:Y:S01]  /*3c40*/  HMMA.16816.F32 R48, R4.reuse, R44, RZ ;  /* 0x0000002c0430723c */ /* 0x040fe200000018ff */
[-CC-:B------:R-:W-:Y:S01]  /*3c50*/  FFMA.FTZ R192, R108, R174.reuse, -R173.reuse ;  /* 0x000000ae6cc07223 */ /* 0x180fe200000108ad */
[-CC-:B------:R-:W-:Y:S01]  /*3c60*/  FFMA.FTZ R193, R109, R174.reuse, -R173.reuse ;  /* 0x000000ae6dc17223 */ /* 0x180fe200000108ad */
[----:B------:R-:W-:Y:S01]  /*3c70*/  MUFU.EX2 R151, R151 ;  /* 0x0000009700977308 */ /* 0x000fe20000000800 */
[--C-:B------:R-:W-:Y:S01]  /*3c80*/  FFMA.FTZ R194, R111, R174, -R172.reuse ;  /* 0x000000ae6fc27223 */ /* 0x100fe200000108ac */
[----:B---3--:R-:W-:Y:S01]  /*3c90*/  F2FP.F16.F32.PACK_AB R98, R155, R156 ;  /* 0x0000009c9b62723e */ /* 0x008fe200000000ff */
[--C-:B------:R-:W-:Y:S01]  /*3ca0*/  FFMA.FTZ R195, R106, R174, -R172.reuse ;  /* 0x000000ae6ac37223 */ /* 0x100fe200000108ac */
[----:B------:R-:W-:Y:S01]  /*3cb0*/  MUFU.EX2 R146, R146 ;  /* 0x0000009200927308 */ /* 0x000fe20000000800 */
[C---:B------:R-:W-:Y:S01]  /*3cc0*/  HMMA.16816.F32 R40, R4.reuse, R36, RZ ;  /* 0x000000240428723c */ /* 0x040fe200000018ff */
[----:B-----5:R-:W-:Y:S01]  /*3cd0*/  F2FP.F16.F32.PACK_AB R99, R157, R154 ;  /* 0x0000009a9d63723e */ /* 0x020fe200000000ff */
[-CC-:B------:R-:W-:Y:S01]  /*3ce0*/  FFMA.FTZ R202, R107, R174.reuse, -R172.reuse ;  /* 0x000000ae6bca7223 */ /* 0x180fe200000108ac */
[----:B------:R-:W-:Y:S01]  /*3cf0*/  MUFU.EX2 R148, R148 ;  /* 0x0000009400947308 */ /* 0x000fe20000000800 */
[-C--:B------:R-:W-:Y:S01]  /*3d00*/  FFMA.FTZ R203, R102, R174.reuse, -R172 ;  /* 0x000000ae66cb7223 */ /* 0x080fe200000108ac */
[-CC-:B------:R-:W-:Y:S01]  /*3d10*/  FFMA.FTZ R204, R104, R174.reuse, -R173.reuse ;  /* 0x000000ae68cc7223 */ /* 0x180fe200000108ad */
[-CC-:B------:R-:W-:Y:S01]  /*3d20*/  FFMA.FTZ R205, R105, R174.reuse, -R173.reuse ;  /* 0x000000ae69cd7223 */ /* 0x180fe200000108ad */
[----:B------:R-:W-:Y:S01]  /*3d30*/  MUFU.EX2 R149, R149 ;  /* 0x0000009500957308 */ /* 0x000fe20000000800 */
[C---:B------:R-:W-:Y:S01]  /*3d40*/  HMMA.16816.F32 R32, R4.reuse, R28, RZ ;  /* 0x0000001c0420723c */ /* 0x040fe200000018ff */
[-CC-:B------:R-:W-:Y:S01]  /*3d50*/  FFMA.FTZ R100, R100, R174.reuse, -R173.reuse ;  /* 0x000000ae64647223 */ /* 0x180fe200000108ad */
[-C--:B------:R-:W-:Y:S01]  /*3d60*/  FFMA.FTZ R101, R101, R174.reuse, -R173 ;  /* 0x000000ae65657223 */ /* 0x080fe200000108ad */
[----:B------:R-:W-:Y:S01]  /*3d70*/  MUFU.EX2 R144, R144 ;  /* 0x0000009000907308 */ /* 0x000fe20000000800 */
[----:B------:R-:W-:Y:S01]  /*3d80*/  FADD.FTZ R168, R168, R167 ;  /* 0x000000a7a8a87221 */ /* 0x000fe20000010000 */
[----:B------:R-:W-:Y:S01]  /*3d90*/  FADD.FTZ R170, R170, R169 ;  /* 0x000000a9aaaa7221 */ /* 0x000fe20000010000 */
[----:B------:R-:W-:Y:S01]  /*3da0*/  LDSM.16.MT88.4 R104, [R166+0x13800] ;  /* 0x01380000a668783b */ /* 0x000fe20000004200 */
[----:B------:R-:W-:Y:S01]  /*3db0*/  MUFU.EX2 R147, R147 ;  /* 0x0000009300937308 */ /* 0x000fe20000000800 */
[C---:B-1----:R-:W-:Y:S01]  /*3dc0*/  HMMA.16816.F32 R24, R4.reuse, R20, RZ ;  /* 0x000000140418723c */ /* 0x042fe200000018ff */
[----:B------:R-:W-:Y:S01]  /*3dd0*/  FADD.FTZ R163, R163, R168 ;  /* 0x000000a8a3a37221 */ /* 0x000fe20000010000 */
[----:B------:R-:W-:Y:S01]  /*3de0*/  FADD.FTZ R165, R165, R170 ;  /* 0x000000aaa5a57221 */ /* 0x000fe20000010000 */
[----:B------:R1:W-:Y:S01]  /*3df0*/  MUFU.EX2 R145, R175 ;  /* 0x000000af00917308 */ /* 0x0003e20000000800 */
[----:B------:R-:W-:Y:S01]  /*3e00*/  LDSM.16.MT88.4 R124, [R171+0xf800] ;  /* 0x00f80000ab7c783b */ /* 0x000fe20000004200 */
[----:B------:R-:W-:Y:S01]  /*3e10*/  FADD.FTZ R162, R162, R163 ;  /* 0x000000a3a2a27221 */ /* 0x000fe20000010000 */
[----:B------:R-:W-:Y:S01]  /*3e20*/  FADD.FTZ R164, R164, R165 ;  /* 0x000000a5a4a47221 */ /* 0x000fe20000010000 */
[----:B------:R-:W-:Y:S01]  /*3e30*/  MUFU.EX2 R142, R142 ;  /* 0x0000008e008e7308 */ /* 0x000fe20000000800 */
[C---:B--2---:R-:W-:Y:S03]  /*3e40*/  HMMA.16816.F32 R16, R4.reuse, R12, RZ ;  /* 0x0000000c0410723c */ /* 0x044fe600000018ff */
[----:B------:R-:W-:Y:S04]  /*3e50*/  MUFU.EX2 R143, R143 ;  /* 0x0000008f008f7308 */ /* 0x000fe80000000800 */
[----:B------:R-:W-:Y:S01]  /*3e60*/  MUFU.EX2 R138, R138 ;  /* 0x0000008a008a7308 */ /* 0x000fe20000000800 */
[----:B------:R-:W-:Y:S01]  /*3e70*/  HMMA.16816.F32 R60, R4, R62, RZ ;  /* 0x0000003e043c723c */ /* 0x000fe200000018ff */
[----:B-1----:R-:W-:-:S02]  /*3e80*/  FFMA.FTZ R175, R130, R174, -R172 ;  /* 0x000000ae82af7223 */ /* 0x002fc400000108ac */
        /* <DEDUP_REMOVED lines=23> */
[----:B------:R-:W-:Y:S01]  /*4000*/  HMMA.16816.F32 R4, R4, R70, RZ ;  /* 0x000000460404723c */ /* 0x000fe200000018ff */
[----:B------:R-:W1:Y:S02]  /*4010*/  LDSM.16.MT88.4 R68, [R153+0x10800] ;  /* 0x010800009944783b */ /* 0x000e640000004200 */
[----:B------:R-:W-:Y:S04]  /*4020*/  MUFU.EX2 R185, R185 ;  /* 0x000000b900b97308 */ /* 0x000fe80000000800 */
[----:B------:R-:W-:Y:S01]  /*4030*/  MUFU.EX2 R188, R188 ;  /* 0x000000bc00bc7308 */ /* 0x000fe20000000800 */
[C---:B------:R-:W-:Y:S03]  /*4040*/  HMMA.16816.F32 R32, R96.reuse, R76, R32 ;  /* 0x0000004c6020723c */ /* 0x040fe60000001820 */
[----:B------:R-:W-:Y:S04]  /*4050*/  MUFU.EX2 R187, R187 ;  /* 0x000000bb00bb7308 */ /* 0x000fe80000000800 */
[----:B------:R-:W-:Y:S01]  /*4060*/  MUFU.EX2 R190, R190 ;  /* 0x000000be00be7308 */ /* 0x000fe20000000800 */
[C---:B------:R-:W-:Y:S01]  /*4070*/  HMMA.16816.F32 R28, R96.reuse, R78, R28 ;  /* 0x0000004e601c723c */ /* 0x040fe2000000181c */
[----:B------:R-:W2:Y:S02]  /*4080*/  LDSM.16.MT88.4 R76, [R152+0x10800] ;  /* 0x01080000984c783b */ /* 0x000ea40000004200 */
[----:B------:R-:W-:Y:S04]  /*4090*/  MUFU.EX2 R189, R189 ;  /* 0x000000bd00bd7308 */ /* 0x000fe80000000800 */
[----:B------:R-:W-:Y:S01]  /*40a0*/  MUFU.EX2 R191, R191 ;  /* 0x000000bf00bf7308 */ /* 0x000fe20000000800 */
[C---:B------:R-:W-:Y:S03]  /*40b0*/  HMMA.16816.F32 R24, R96.reuse, R72, R24 ;  /* 0x000000486018723c */ /* 0x040fe60000001818 */
[----:B------:R-:W-:Y:S04]  /*40c0*/  MUFU.EX2 R192, R192 ;  /* 0x000000c000c07308 */ /* 0x000fe80000000800 */
[----:B------:R-:W-:Y:S01]  /*40d0*/  MUFU.EX2 R193, R193 ;  /* 0x000000c100c17308 */ /* 0x000fe20000000800 */
[C---:B------:R-:W-:Y:S01]  /*40e0*/  HMMA.16816.F32 R20, R96.reuse, R74, R20 ;  /* 0x0000004a6014723c */ /* 0x040fe20000001814 */
[----:B------:R-:W-:Y:S02]  /*40f0*/  LDSM.16.MT88.4 R72, [R171+0xd000] ;  /* 0x00d00000ab48783b */ /* 0x000fe40000004200 */
[----:B------:R-:W-:Y:S04]  /*4100*/  MUFU.EX2 R194, R194 ;  /* 0x000000c200c27308 */ /* 0x000fe80000000800 */
[----:B------:R-:W-:Y:S01]  /*4110*/  MUFU.EX2 R195, R195 ;  /* 0x000000c300c37308 */ /* 0x000fe20000000800 */
[C---:B------:R-:W-:Y:S03]  /*4120*/  HMMA.16816.F32 R64, R96.reuse, R92, R64 ;  /* 0x0000005c6040723c */ /* 0x040fe60000001840 */
[----:B------:R-:W3:Y:S04]  /*4130*/  MUFU.EX2 R202, R202 ;  /* 0x000000ca00ca7308 */ /* 0x000ee80000000800 */
[----:B------:R-:W-:Y:S01]  /*4140*/  MUFU.EX2 R203, R203 ;  /* 0x000000cb00cb7308 */ /* 0x000fe20000000800 */
[C---:B-1----:R-:W-:Y:S03]  /*4150*/  HMMA.16816.F32 R16, R96.reuse, R68, R16 ;  /* 0x000000446010723c */ /* 0x042fe60000001810 */
[----:B------:R-:W-:Y:S04]  /*4160*/  MUFU.EX2 R204, R204 ;  /* 0x000000cc00cc7308 */ /* 0x000fe80000000800 */
[----:B------:R-:W1:Y:S01]  /*4170*/  MUFU.EX2 R205, R205 ;  /* 0x000000cd00cd7308 */ /* 0x000e620000000800 */
[----:B------:R-:W-:Y:S01]  /*4180*/  HMMA.16816.F32 R12, R96, R70, R12 ;  /* 0x00000046600c723c */ /* 0x000fe2000000180c */
[----:B------:R-:W4:Y:S01]  /*4190*/  LDSM.16.MT88.4 R68, [R171+0x11000] ;  /* 0x01100000ab44783b */ /* 0x000f220000004200 */
[----:B---3--:R-:W-:-:S06]  /*41a0*/  F2FP.F16.F32.PACK_AB R117, R202, R195 ;  /* 0x000000c3ca75723e */ /* 0x008fcc00000000ff */
[----:B--2---:R-:W-:Y:S01]  /*41b0*/  HMMA.16816.F32 R8, R96, R76, R8 ;  /* 0x0000004c6008723c */ /* 0x004fe20000001808 */
[----:B------:R-:W-:Y:S02]  /*41c0*/  F2FP.F16.F32.PACK_AB R76, R149, R148 ;  /* 0x00000094954c723e */ /* 0x000fe400000000ff */
[----:B------:R-:W-:Y:S02]  /*41d0*/  F2FP.F16.F32.PACK_AB R77, R151, R150 ;  /* 0x00000096974d723e */ /* 0x000fe400000000ff */
[----:B-1----:R-:W-:-:S03]  /*41e0*/  F2FP.F16.F32.PACK_AB R116, R205, R204 ;  /* 0x000000cccd74723e */ /* 0x002fc600000000ff */
[----:B------:R-:W-:Y:S01]  /*41f0*/  HMMA.16816.F32 R4, R96, R78, R4 ;  /* 0x0000004e6004723c */ /* 0x000fe20000001804 */
[----:B------:R-:W-:Y:S02]  /*4200*/  F2FP.F16.F32.PACK_AB R78, R147, R144 ;  /* 0x00000090934e723e */ /* 0x000fe400000000ff */
[----:B------:R-:W-:-:S05]  /*4210*/  F2FP.F16.F32.PACK_AB R79, R145, R146 ;  /* 0x00000092914f723e */ /* 0x000fca00000000ff */
        /* <DEDUP_REMOVED lines=9> */
[----:B------:R-:W-:Y:S01]  /*42b0*/  HMMA.16816.F32 R36, R96, R82, R36 ;  /* 0x000000526024723c */ /* 0x000fe20000001824 */
[----:B------:R-:W2:Y:S04]  /*42c0*/  LDSM.16.MT88.4 R80, [R153+0xd000] ;  /* 0x00d000009950783b */ /* 0x000ea80000004200 */
[----:B------:R-:W3:Y:S03]  /*42d0*/  LDSM.16.MT88.4 R96, [R153+0x11000] ;  /* 0x011000009960783b */ /* 0x000ee60000004200 */
[C---:B----4-:R-:W-:Y:S08]  /*42e0*/  HMMA.16816.F32 R32, R76.reuse, R68, R32 ;  /* 0x000000444c20723c */ /* 0x050ff00000001820 */
[C---:B------:R-:W-:Y:S01]  /*42f0*/  HMMA.16816.F32 R28, R76.reuse, R70, R28 ;  /* 0x000000464c1c723c */ /* 0x040fe2000000181c */
[----:B------:R-:W4:Y:S07]  /*4300*/  LDSM.16.MT88.4 R68, [R152+0x11000] ;  /* 0x011000009844783b */ /* 0x000f2e0000004200 */
[C---:B------:R-:W-:Y:S08]  /*4310*/  HMMA.16816.F32 R64, R76.reuse, R72, R64 ;  /* 0x000000484c40723c */ /* 0x040ff00000001840 */
[C---:B------:R-:W-:Y:S01]  /*4320*/  HMMA.16816.F32 R60, R76.reuse, R74, R60 ;  /* 0x0000004a4c3c723c */ /* 0x040fe2000000183c */
[----:B------:R-:W5:Y:S07]  /*4330*/  LDSM.16.MT88.4 R72, [R171+0xd800] ;  /* 0x00d80000ab48783b */ /* 0x000f6e0000004200 */
[C---:B-1----:R-:W-:Y:S08]  /*4340*/  HMMA.16816.F32 R56, R76.reuse, R84, R56 ;  /* 0x000000544c38723c */ /* 0x042ff00000001838 */
[C---:B------:R-:W-:Y:S01]  /*4350*/  HMMA.16816.F32 R52, R76.reuse, R86, R52 ;  /* 0x000000564c34723c */ /* 0x040fe20000001834 */
[----:B------:R-:W-:Y:S07]  /*4360*/  LDSM.16.MT88.4 R84, [R153+0xd800] ;  /* 0x00d800009954783b */ /* 0x000fee0000004200 */
[C---:B--2---:R-:W-:Y:S08]  /*4370*/  HMMA.16816.F32 R48, R76.reuse, R80, R48 ;  /* 0x000000504c30723c */ /* 0x044ff00000001830 */
        /* <DEDUP_REMOVED lines=8> */
[C---:B---3--:R-:W-:Y:S08]  /*4400*/  HMMA.16816.F32 R16, R76.reuse, R96, R16 ;  /* 0x000000604c10723c */ /* 0x048ff00000001810 */
[C---:B------:R-:W-:Y:S01]  /*4410*/  HMMA.16816.F32 R12, R76.reuse, R98, R12 ;  /* 0x000000624c0c723c */ /* 0x040fe2000000180c */
[----:B------:R-:W1:Y:S07]  /*4420*/  LDSM.16.MT88.4 R96, [R166+0x11800] ;  /* 0x01180000a660783b */ /* 0x000e6e0000004200 */
[----:B----4-:R-:W-:Y:S01]  /*4430*/  HMMA.16816.F32 R8, R76, R68, R8 ;  /* 0x000000444c08723c */ /* 0x010fe20000001808 */
[----:B------:R-:W-:-:S02]  /*4440*/  F2FP.F16.F32.PACK_AB R68, R141, R140 ;  /* 0x0000008c8d44723e */ /* 0x000fc400000000ff */
[----:B------:R-:W-:-:S05]  /*4450*/  F2FP.F16.F32.PACK_AB R69, R143, R142 ;  /* 0x0000008e8f45723e */ /* 0x000fca00000000ff */
[----:B------:R-:W-:Y:S01]  /*4460*/  HMMA.16816.F32 R4, R76, R70, R4 ;  /* 0x000000464c04723c */ /* 0x000fe20000001804 */
[----:B------:R-:W2:Y:S01]  /*4470*/  LDSM.16.MT88.4 R76, [R153+0x11800] ;  /* 0x01180000994c783b */ /* 0x000ea20000004200 */
[----:B------:R-:W-:Y:S02]  /*4480*/  F2FP.F16.F32.PACK_AB R70, R137, R136 ;  /* 0x000000888946723e */ /* 0x000fe400000000ff */
[----:B------:R-:W-:-:S07]  /*4490*/  F2FP.F16.F32.PACK_AB R71, R139, R138 ;  /* 0x0000008a8b47723e */ /* 0x000fce00000000ff */
[C---:B-----5:R-:W-:Y:S08]  /*44a0*/  HMMA.16816.F32 R64, R68.reuse, R72, R64 ;  /* 0x000000484440723c */ /* 0x060ff00000001840 */
[C---:B------:R-:W-:Y:S01]  /*44b0*/  HMMA.16816.F32 R60, R68.reuse, R74, R60 ;  /* 0x0000004a443c723c */ /* 0x040fe2000000183c */
[----:B------:R-:W3:Y:S07]  /*44c0*/  LDSM.16.MT88.4 R72, [R152+0x11800] ;  /* 0x011800009848783b */ /* 0x000eee0000004200 */
        /* <DEDUP_REMOVED lines=16> */
[C---:B------:R-:W-:Y:S01]  /*45d0*/  HMMA.16816.F32 R44, R68.reuse, R86, R44 ;  /* 0x00000056442c723c */ /* 0x040fe2000000182c */
[----:B------:R-:W-:Y:S07]  /*45e0*/  LDSM.16.MT88.4 R84, [R153+0xe000] ;  /* 0x00e000009954783b */ /* 0x000fee0000004200 */
[C---:B---3--:R-:W-:Y:S08]  /*45f0*/  HMMA.16816.F32 R8, R68.reuse, R72, R8 ;  /* 0x000000484408723c */ /* 0x048ff00000001808 */
[----:B------:R-:W-:Y:S01]  /*4600*/  HMMA.16816.F32 R4, R68, R74, R4 ;  /* 0x0000004a4404723c */ /* 0x000fe20000001804 */
[----:B------:R-:W-:Y:S01]  /*4610*/  F2FP.F16.F32.PACK_AB R68, R180, R177 ;  /* 0x000000b1b444723e */ /* 0x000fe200000000ff */
[----:B------:R-:W3:Y:S01]  /*4620*/  LDSM.16.MT88.4 R72, [R153+0x12000] ;  /* 0x012000009948783b */ /* 0x000ee20000004200 */
[----:B------:R-:W-:-:S02]  /*4630*/  F2FP.F16.F32.PACK_AB R69, R178, R175 ;  /* 0x000000afb245723e */ /* 0x000fc400000000ff */
[----:B------:R-:W-:Y:S02]  /*4640*/  F2FP.F16.F32.PACK_AB R70, R182, R179 ;  /* 0x000000b3b646723e */ /* 0x000fe400000000ff */
[----:B------:R-:W-:-:S07]  /*4650*/  F2FP.F16.F32.PACK_AB R71, R181, R176 ;  /* 0x000000b0b547723e */ /* 0x000fce00000000ff */
[C---:B-1----:R-:W-:Y:S08]  /*4660*/  HMMA.16816.F32 R32, R68.reuse, R76, R32 ;  /* 0x0000004c4420723c */ /* 0x042ff00000001820 */
[C---:B------:R-:W-:Y:S01]  /*4670*/  HMMA.16816.F32 R28, R68.reuse, R78, R28 ;  /* 0x0000004e441c723c */ /* 0x040fe2000000181c */
[----:B------:R-:W1:Y:S07]  /*4680*/  LDSM.16.MT88.4 R76, [R152+0x12000] ;  /* 0x01200000984c783b */ /* 0x000e6e0000004200 */
[C---:B------:R-:W-:Y:S08]  /*4690*/  HMMA.16816.F32 R24, R68.reuse, R96, R24 ;  /* 0x000000604418723c */ /* 0x040ff00000001818 */
[C---:B------:R-:W-:Y:S01]  /*46a0*/  HMMA.16816.F32 R20, R68.reuse, R98, R20 ;  /* 0x000000624414723c */ /* 0x040fe20000001814 */
[----:B------:R-:W4:Y:S07]  /*46b0*/  LDSM.16.MT88.4 R96, [R152+0xe800] ;  /* 0x00e800009860783b */ /* 0x000f2e0000004200 */
[C---:B--2---:R-:W-:Y:S08]  /*46c0*/  HMMA.16816.F32 R40, R68.reuse, R92, R40 ;  /* 0x0000005c4428723c */ /* 0x044ff00000001828 */
[C---:B------:R-:W-:Y:S01]  /*46d0*/  HMMA.16816.F32 R36, R68.reuse, R94, R36 ;  /* 0x0000005e4424723c */ /* 0x040fe20000001824 */
[----:B------:R-:W2:Y:S07]  /*46e0*/  LDSM.16.MT88.4 R92, [R171+0x12800] ;  /* 0x01280000ab5c783b */ /* 0x000eae0000004200 */
[----:B---3--:R-:W-:Y:S01]  /*46f0*/  HMMA.16816.F32 R16, R68, R72, R16 ;  /* 0x000000484410723c */ /* 0x008fe20000001810 */
[----:B------:R-:W-:-:S02]  /*4700*/  F2FP.F16.F32.PACK_AB R72, R188, R185 ;  /* 0x000000b9bc48723e */ /* 0x000fc400000000ff */
[----:B------:R-:W-:-:S05]  /*4710*/  F2FP.F16.F32.PACK_AB R73, R186, R183 ;  /* 0x000000b7ba49723e */ /* 0x000fca00000000ff */
[----:B------:R-:W-:Y:S01]  /*4720*/  HMMA.16816.F32 R12, R68, R74, R12 ;  /* 0x0000004a440c723c */ /* 0x000fe2000000180c */
[----:B------:R-:W-:Y:S02]  /*4730*/  F2FP.F16.F32.PACK_AB R74, R190, R187 ;  /* 0x000000bbbe4a723e */ /* 0x000fe400000000ff */
[----:B------:R-:W-:-:S05]  /*4740*/  F2FP.F16.F32.PACK_AB R75, R189, R184 ;  /* 0x000000b8bd4b723e */ /* 0x000fca00000000ff */
[C---:B-1----:R-:W-:Y:S08]  /*4750*/  HMMA.16816.F32 R8, R68.reuse, R76, R8 ;  /* 0x0000004c4408723c */ /* 0x042ff00000001808 */
[----:B------:R-:W-:Y:S01]  /*4760*/  HMMA.16816.F32 R4, R68, R78, R4 ;  /* 0x0000004e4404723c */ /* 0x000fe20000001804 */
[----:B------:R-:W1:Y:S07]  /*4770*/  LDSM.16.MT88.4 R76, [R152+0x12800] ;  /* 0x01280000984c783b */ /* 0x000e6e0000004200 */
[C---:B----4-:R-:W-:Y:S08]  /*4780*/  HMMA.16816.F32 R40, R72.reuse, R96, R40 ;  /* 0x000000604828723c */ /* 0x050ff00000001828 */
[C---:B------:R-:W-:Y:S01]  /*4790*/  HMMA.16816.F32 R36, R72.reuse, R98, R36 ;  /* 0x000000624824723c */ /* 0x040fe20000001824 */
[----:B------:R-:W-:Y:S07]  /*47a0*/  LDSM.16.MT88.4 R96, [R152+0xf000] ;  /* 0x00f000009860783b */ /* 0x000fee0000004200 */
[----:B------:R-:W-:Y:S01]  /*47b0*/  HMMA.16816.F32 R24, R72, R120, R24 ;  /* 0x000000784818723c */ /* 0x000fe20000001818 */
[-CC-:B------:R-:W-:Y:S01]  /*47c0*/  FFMA.FTZ R120, R114, R174.reuse, -R172.reuse ;  /* 0x000000ae72787223 */ /* 0x180fe200000108ac */
[----:B------:R-:W-:-:S05]  /*47d0*/  FFMA.FTZ R121, R115, R174, -R172 ;  /* 0x000000ae73797223 */ /* 0x000fca00000108ac */
[----:B------:R-:W-:Y:S01]  /*47e0*/  MUFU.EX2 R120, R120 ;  /* 0x0000007800787308 */ /* 0x000fe20000000800 */
[----:B------:R-:W-:Y:S01]  /*47f0*/  HMMA.16816.F32 R20, R72, R122, R20 ;  /* 0x0000007a4814723c */ /* 0x000fe20000001814 */
[-CC-:B------:R-:W-:Y:S01]  /*4800*/  FFMA.FTZ R122, R112, R174.reuse, -R173.reuse ;  /* 0x000000ae707a7223 */ /* 0x180fe200000108ad */
[-C--:B------:R-:W-:Y:S01]  /*4810*/  FFMA.FTZ R123, R113, R174.reuse, -R173 ;  /* 0x000000ae717b7223 */ /* 0x080fe200000108ad */
[----:B------:R-:W-:Y:S01]  /*4820*/  MUFU.EX2 R121, R121 ;  /* 0x0000007900797308 */ /* 0x000fe20000000800 */
[----:B------:R-:W-:Y:S01]  /*4830*/  FFMA.FTZ R174, R103, R174, -R172 ;  /* 0x000000ae67ae7223 */ /* 0x000fe200000108ac */
[----:B------:R-:W-:Y:S02]  /*4840*/  LDSM.16.MT88.4 R112, [R153+0x13800] ;  /* 0x013800009970783b */ /* 0x000fe40000004200 */
[----:B------:R-:W-:Y:S01]  /*4850*/  MUFU.EX2 R122, R122 ;  /* 0x0000007a007a7308 */ /* 0x000fe20000000800 */
[C---:B------:R-:W-:Y:S03]  /*4860*/  HMMA.16816.F32 R64, R68.reuse, R80, R64 ;  /* 0x000000504440723c */ /* 0x040fe60000001840 */
[----:B------:R-:W-:Y:S04]  /*4870*/  MUFU.EX2 R123, R123 ;  /* 0x0000007b007b7308 */ /* 0x000fe80000000800 */
[----:B------:R-:W-:Y:S01]  /*4880*/  MUFU.EX2 R173, R100 ;  /* 0x0000006400ad7308 */ /* 0x000fe20000000800 */
[C---:B------:R-:W-:Y:S01]  /*4890*/  HMMA.16816.F32 R60, R68.reuse, R82, R60 ;  /* 0x00000052443c723c */ /* 0x040fe2000000183c */
[----:B------:R-:W3:Y:S02]  /*48a0*/  LDSM.16.MT88.4 R80, [R166+0xe800] ;  /* 0x00e80000a650783b */ /* 0x000ee40000004200 */
[----:B------:R-:W4:Y:S04]  /*48b0*/  MUFU.EX2 R172, R101 ;  /* 0x0000006500ac7308 */ /* 0x000f280000000800 */
[----:B------:R-:W5:Y:S01]  /*48c0*/  MUFU.EX2 R174, R174 ;  /* 0x000000ae00ae7308 */ /* 0x000f620000000800 */
[C---:B------:R-:W-:Y:S08]  /*48d0*/  HMMA.16816.F32 R56, R68.reuse, R88, R56 ;  /* 0x000000584438723c */ /* 0x040ff00000001838 */
[----:B------:R-:W-:Y:S01]  /*48e0*/  HMMA.16816.F32 R52, R68, R90, R52 ;  /* 0x0000005a4434723c */ /* 0x000fe20000001834 */
[----:B------:R-:W-:Y:S01]  /*48f0*/  LDSM.16.MT88.4 R88, [R153+0xe800] ;  /* 0x00e800009958783b */ /* 0x000fe20000004200 */
[----:B----4-:R-:W-:-:S02]  /*4900*/  F2FP.F16.F32.PACK_AB R118, R172, R173 ;  /* 0x000000adac76723e */ /* 0x010fc400000000ff */
[----:B-----5:R-:W-:-:S04]  /*4910*/  F2FP.F16.F32.PACK_AB R119, R174, R203 ;  /* 0x000000cbae77723e */ /* 0x020fc800000000ff */
[C---:B------:R-:W-:Y:S08]  /*4920*/  HMMA.16816.F32 R48, R68.reuse, R84, R48 ;  /* 0x000000544430723c */ /* 0x040ff00000001830 */
[----:B------:R-:W-:Y:S01]  /*4930*/  HMMA.16816.F32 R44, R68, R86, R44 ;  /* 0x00000056442c723c */ /* 0x000fe2000000182c */
[----:B------:R-:W4:Y:S04]  /*4940*/  LDSM.16.MT88.4 R68, [R153+0x12800] ;  /* 0x012800009944783b */ /* 0x000f280000004200 */
[----:B------:R-:W-:Y:S03]  /*4950*/  LDSM.16.MT88.4 R84, [R171+0xe800] ;  /* 0x00e80000ab54783b */ /* 0x000fe60000004200 */
[C---:B--2---:R-:W-:Y:S08]  /*4960*/  HMMA.16816.F32 R32, R72.reuse, R92, R32 ;  /* 0x0000005c4820723c */ /* 0x044ff00000001820 */
[C---:B------:R-:W-:Y:S01]  /*4970*/  HMMA.16816.F32 R28, R72.reuse, R94, R28 ;  /* 0x0000005e481c723c */ /* 0x040fe2000000181c */
[----:B------:R-:W2:Y:S07]  /*4980*/  LDSM.16.MT88.4 R92, [R171+0x13000] ;  /* 0x01300000ab5c783b */ /* 0x000eae0000004200 */
[----:B-1----:R-:W-:Y:S01]  /*4990*/  HMMA.16816.F32 R8, R72, R76, R8 ;  /* 0x0000004c4808723c */ /* 0x002fe20000001808 */
[----:B------:R-:W-:-:S02]  /*49a0*/  F2FP.F16.F32.PACK_AB R76, R123, R122 ;  /* 0x0000007a7b4c723e */ /* 0x000fc400000000ff */
[----:B------:R-:W-:-:S05]  /*49b0*/  F2FP.F16.F32.PACK_AB R77, R121, R120 ;  /* 0x00000078794d723e */ /* 0x000fca00000000ff */
[----:B------:R-:W-:Y:S01]  /*49c0*/  HMMA.16816.F32 R4, R72, R78, R4 ;  /* 0x0000004e4804723c */ /* 0x000fe20000001804 */
[----:B------:R-:W-:Y:S02]  /*49d0*/  F2FP.F16.F32.PACK_AB R78, R193, R192 ;  /* 0x000000c0c14e723e */ /* 0x000fe400000000ff */
[----:B------:R-:W-:-:S05]  /*49e0*/  F2FP.F16.F32.PACK_AB R79, R194, R191 ;  /* 0x000000bfc24f723e */ /* 0x000fca00000000ff */
[----:B---3--:R-:W-:Y:S08]  /*49f0*/  HMMA.16816.F32 R56, R72, R80, R56 ;  /* 0x000000504838723c */ /* 0x008ff00000001838 */
[C---:B------:R-:W-:Y:S08]  /*4a00*/  HMMA.16816.F32 R40, R76.reuse, R96, R40 ;  /* 0x000000604c28723c */ /* 0x040ff00000001828 */
[----:B------:R-:W-:Y:S01]  /*4a10*/  HMMA.16816.F32 R36, R76, R98, R36 ;  /* 0x000000624c24723c */ /* 0x000fe20000001824 */
[----:B------:R-:W1:Y:S07]  /*4a20*/  LDSM.16.MT88.4 R96, [R171+0x13800] ;  /* 0x01380000ab60783b */ /* 0x000e6e0000004200 */
[C---:B----4-:R-:W-:Y:S08]  /*4a30*/  HMMA.16816.F32 R16, R72.reuse, R68, R16 ;  /* 0x000000444810723c */ /* 0x050ff00000001810 */
[----:B------:R-:W-:Y:S01]  /*4a40*/  HMMA.16816.F32 R12, R72, R70, R12 ;  /* 0x00000046480c723c */ /* 0x000fe2000000180c */
[----:B------:R-:W3:Y:S07]  /*4a50*/  LDSM.16.MT88.4 R68, [R166+0x13000] ;  /* 0x01300000a644783b */ /* 0x000eee0000004200 */
[C---:B--2---:R-:W-:Y:S08]  /*4a60*/  HMMA.16816.F32 R32, R76.reuse, R92, R32 ;  /* 0x0000005c4c20723c */ /* 0x044ff00000001820 */
[----:B------:R-:W-:Y:S08]  /*4a70*/  HMMA.16816.F32 R28, R76, R94, R28 ;  /* 0x0000005e4c1c723c */ /* 0x000ff0000000181c */
[C---:B------:R-:W-:Y:S01]  /*4a80*/  HMMA.16816.F32 R52, R72.reuse, R82, R52 ;  /* 0x000000524834723c */ /* 0x040fe20000001834 */
[----:B------:R-:W2:Y:S07]  /*4a90*/  LDSM.16.MT88.4 R80, [R166+0xf000] ;  /* 0x00f00000a650783b */ /* 0x000eae0000004200 */
[C---:B------:R-:W-:Y:S08]  /*4aa0*/  HMMA.16816.F32 R64, R72.reuse, R84, R64 ;  /* 0x000000544840723c */ /* 0x040ff00000001840 */
[C---:B------:R-:W-:Y:S01]  /*4ab0*/  HMMA.16816.F32 R60, R72.reuse, R86, R60 ;  /* 0x00000056483c723c */ /* 0x040fe2000000183c */
[----:B------:R-:W-:Y:S07]  /*4ac0*/  LDSM.16.MT88.4 R84, [R171+0xf000] ;  /* 0x00f00000ab54783b */ /* 0x000fee0000004200 */
[C---:B------:R-:W-:Y:S08]  /*4ad0*/  HMMA.16816.F32 R48, R72.reuse, R88, R48 ;  /* 0x000000584830723c */ /* 0x040ff00000001830 */
[----:B------:R-:W-:Y:S01]  /*4ae0*/  HMMA.16816.F32 R44, R72, R90, R44 ;  /* 0x0000005a482c723c */ /* 0x000fe2000000182c */
[----:B------:R-:W4:Y:S04]  /*4af0*/  LDSM.16.MT88.4 R72, [R153+0x13000] ;  /* 0x013000009948783b */ /* 0x000f280000004200 */
[----:B------:R-:W5:Y:S03]  /*4b00*/  LDSM.16.MT88.4 R88, [R153+0xf000] ;  /* 0x00f000009958783b */ /* 0x000f660000004200 */
[C---:B-1----:R-:W-:Y:S08]  /*4b10*/  HMMA.16816.F32 R92, R116.reuse, R96, R32 ;  /* 0x00000060745c723c */ /* 0x042ff00000001820 */
        /* <DEDUP_REMOVED lines=26> */
[----:B----4-:R-:W-:Y:S08]  /*4cc0*/  HMMA.16816.F32 R16, R76, R72, R16 ;  /* 0x000000484c10723c */ /* 0x010ff00000001810 */
[C---:B------:R-:W-:Y:S08]  /*4cd0*/  HMMA.16816.F32 R100, R116.reuse, R104, R24 ;  /* 0x000000687464723c */ /* 0x040ff00000001818 */
[----:B------:R-:W-:Y:S01]  /*4ce0*/  HMMA.16816.F32 R104, R116, R106, R20 ;  /* 0x0000006a7468723c */ /* 0x000fe20000001814 */
[----:B------:R-:W-:Y:S01]  /*4cf0*/  FADD.FTZ R20, R138, R143 ;  /* 0x0000008f8a147221 */ /* 0x000fe20000010000 */
[----:B------:R-:W-:-:S03]  /*4d00*/  FADD.FTZ R22, R136, R141 ;  /* 0x0000008d88167221 */ /* 0x000fc60000010000 */
[----:B------:R-:W-:Y:S01]  /*4d10*/  FADD.FTZ R20, R139, R20 ;  /* 0x000000148b147221 */ /* 0x000fe20000010000 */
[----:B------:R-:W-:Y:S02]  /*4d20*/  FADD.FTZ R22, R137, R22 ;  /* 0x0000001689167221 */ /* 0x000fe40000010000 */
[----:B------:R-:W-:Y:S01]  /*4d30*/  HMMA.16816.F32 R12, R76, R74, R12 ;  /* 0x0000004a4c0c723c */ /* 0x000fe2000000180c */
[----:B------:R-:W-:Y:S01]  /*4d40*/  FADD.FTZ R21, R175, R20 ;  /* 0x00000014af157221 */ /* 0x000fe20000010000 */
[----:B------:R-:W-:Y:S01]  /*4d50*/  FADD.FTZ R177, R177, R22 ;  /* 0x00000016b1b17221 */ /* 0x000fe20000010000 */
[----:B------:R-:W2:Y:S02]  /*4d60*/  LDSM.16.MT88.4 R72, [R166+0xf800] ;  /* 0x00f80000a648783b */ /* 0x000ea40000004200 */
[----:B------:R-:W-:Y:S01]  /*4d70*/  FADD.FTZ R21, R178, R21 ;  /* 0x00000015b2157221 */ /* 0x000fe20000010000 */
[----:B------:R-:W-:Y:S02]  /*4d80*/  FADD.FTZ R180, R180, R177 ;  /* 0x000000b1b4b47221 */ /* 0x000fe40000010000 */
[----:B------:R-:W-:Y:S01]  /*4d90*/  HMMA.16816.F32 R108, R116, R112, R16 ;  /* 0x00000070746c723c */ /* 0x000fe20000001810 */
[----:B------:R-:W-:Y:S01]  /*4da0*/  FADD.FTZ R16, R176, R21 ;  /* 0x00000015b0107221 */ /* 0x000fe20000010000 */
[----:B------:R-:W-:-:S03]  /*4db0*/  FADD.FTZ R179, R179, R180 ;  /* 0x000000b4b3b37221 */ /* 0x000fc60000010000 */
[----:B------:R-:W-:Y:S01]  /*4dc0*/  FADD.FTZ R16, R181, R16 ;  /* 0x00000010b5107221 */ /* 0x000fe20000010000 */
[----:B------:R-:W-:Y:S02]  /*4dd0*/  FADD.FTZ R182, R182, R179 ;  /* 0x000000b3b6b67221 */ /* 0x000fe40000010000 */
[----:B-----5:R-:W-:Y:S02]  /*4de0*/  HMMA.16816.F32 R48, R76, R88, R48 ;  /* 0x000000584c30723c */ /* 0x020fe40000001830 */
[----:B------:R-:W-:-:S04]  /*4df0*/  FADD.FTZ R185, R185, R182 ;  /* 0x000000b6b9b97221 */ /* 0x000fc80000010000 */
[----:B------:R-:W-:Y:S02]  /*4e00*/  FADD.FTZ R188, R188, R185 ;  /* 0x000000b9bcbc7221 */ /* 0x000fe40000010000 */
[C---:B------:R-:W-:Y:S01]  /*4e10*/  HMMA.16816.F32 R44, R76.reuse, R90, R44 ;  /* 0x0000005a4c2c723c */ /* 0x040fe2000000182c */
[----:B------:R-:W-:Y:S07]  /*4e20*/  LDSM.16.MT88.4 R88, [R152+0xf800] ;  /* 0x00f800009858783b */ /* 0x000fee0000004200 */
[C---:B-1----:R-:W-:Y:S08]  /*4e30*/  HMMA.16816.F32 R8, R76.reuse, R80, R8 ;  /* 0x000000504c08723c */ /* 0x042ff00000001808 */
[----:B------:R-:W-:Y:S01]  /*4e40*/  HMMA.16816.F32 R4, R76, R82, R4 ;  /* 0x000000524c04723c */ /* 0x000fe20000001804 */
[----:B------:R-:W1:Y:S04]  /*4e50*/  LDSM.16.MT88.4 R80, [R153+0xf800] ;  /* 0x00f800009950783b */ /* 0x000e680000004200 */
[----:B------:R-:W3:Y:S03]  /*4e60*/  LDSM.16.MT88.4 R152, [R152+0x13800] ;  /* 0x013800009898783b */ /* 0x000ee60000004200 */
[----:B------:R-:W-:Y:S01]  /*4e70*/  HMMA.16816.F32 R112, R116, R114, R12 ;  /* 0x000000727470723c */ /* 0x000fe2000000180c */
[----:B------:R-:W-:-:S04]  /*4e80*/  FADD.FTZ R13, R183, R16 ;  /* 0x00000010b70d7221 */ /* 0x000fc80000010000 */
        /* <DEDUP_REMOVED lines=21> */
[----:B-1----:R-:W-:Y:S01]  /*4fe0*/  HMMA.16816.F32 R76, R116, R80, R48 ;  /* 0x00000050744c723c */ /* 0x002fe20000001830 */
[----:B------:R-:W-:Y:S01]  /*4ff0*/  FADD.FTZ R203, R203, R202 ;  /* 0x000000cacbcb7221 */ /* 0x000fe20000010000 */
[----:B------:R-:W-:-:S03]  /*5000*/  FADD.FTZ R173, R173, R204 ;  /* 0x000000ccadad7221 */ /* 0x000fc60000010000 */
[----:B------:R-:W-:Y:S01]  /*5010*/  FADD.FTZ R233, R174, R203 ;  /* 0x000000cbaee97221 */ /* 0x000fe20000010000 */
[----:B------:R-:W-:Y:S02]  /*5020*/  FADD.FTZ R235, R172, R173 ;  /* 0x000000adaceb7221 */ /* 0x000fe40000010000 */
[C---:B------:R-:W-:Y:S08]  /*5030*/  HMMA.16816.F32 R84, R116.reuse, R88, R40 ;  /* 0x000000587454723c */ /* 0x040ff00000001828 */
[C---:B------:R-:W-:Y:S08]  /*5040*/  HMMA.16816.F32 R124, R116.reuse, R126, R60 ;  /* 0x0000007e747c723c */ /* 0x040ff0000000183c */
[C---:B------:R-:W-:Y:S08]  /*5050*/  HMMA.16816.F32 R72, R116.reuse, R74, R52 ;  /* 0x0000004a7448723c */ /* 0x040ff00000001834 */
[C---:B------:R-:W-:Y:S08]  /*5060*/  HMMA.16816.F32 R80, R116.reuse, R82, R44 ;  /* 0x000000527450723c */ /* 0x040ff0000000182c */
[C---:B------:R-:W-:Y:S08]  /*5070*/  HMMA.16816.F32 R88, R116.reuse, R90, R36 ;  /* 0x0000005a7458723c */ /* 0x040ff00000001824 */
[C---:B---3--:R-:W-:Y:S08]  /*5080*/  HMMA.16816.F32 R120, R116.reuse, R152, R8 ;  /* 0x000000987478723c */ /* 0x048ff00000001808 */
        /* <DEDUP_REMOVED lines=11> */
.L_x_3711:
        /* <DEDUP_REMOVED lines=78> */
.L_x_3706:
[----:B------:R-:W-:Y:S05]  /*5620*/  BSYNC.RECONVERGENT B0 ;  /* 0x0000000000007941 */ /* 0x000fea0003800200 */
.L_x_3705:
[----:B------:R-:W1:Y:S01]  /*5630*/  S2UR UR6, SR_CgaCtaId ;  /* 0x00000000000679c3 */ /* 0x000e620000008800 */
[C---:B------:R-:W-:Y:S01]  /*5640*/  IMAD.SHL.U32 R41, R198.reuse, 0x8, RZ ;  /* 0x00000008c6297824 */ /* 0x040fe200078e00ff */
[----:B------:R-:W-:Y:S01]  /*5650*/  LOP3.LUT R40, R198, 0x38, RZ, 0xc0, !PT ;  /* 0x00000038c6287812 */ /* 0x000fe200078ec0ff */
[----:B------:R-:W-:Y:S01]  /*5660*/  UMOV UR7, 0x400 ;  /* 0x0000040000077882 */ /* 0x000fe20000000000 */
[----:B------:R-:W-:Y:S01]  /*5670*/  IMAD.MOV.U32 R44, RZ, RZ, R217 ;  /* 0x000000ffff2c7224 */ /* 0x000fe200078e00d9 */
[----:B------:R-:W-:Y:S01]  /*5680*/  IADD3 R42, P0, PT, R206, R217, RZ ;  /* 0x000000d9ce2a7210 */ /* 0x000fe20007f1e0ff */
[--C-:B------:R-:W-:Y:S01]  /*5690*/  IMAD.MOV.U32 R45, RZ, RZ, R216.reuse ;  /* 0x000000ffff2d7224 */ /* 0x100fe200078e00d8 */
[--C-:B------:R-:W-:Y:S01]  /*56a0*/  LOP3.LUT R43, R40, 0x1c0, R41.reuse, 0xf8, !PT ;  /* 0x000001c0282b7812 */ /* 0x100fe200078ef829 */
[----:B------:R-:W-:Y:S01]  /*56b0*/  IMAD.SHL.U32 R205, R198, 0x40, RZ ;  /* 0x00000040c6cd7824 */ /* 0x000fe200078e00ff */
[----:B------:R-:W-:Y:S01]  /*56c0*/  LOP3.LUT R196, R41, 0x38, RZ, 0xc0, !PT ;  /* 0x0000003829c47812 */ /* 0x000fe200078ec0ff */
[----:B------:R-:W-:Y:S01]  /*56d0*/  VIADD R222, R222, 0x1 ;  /* 0x00000001dede7836 */ /* 0x000fe20000000000 */
[----:B------:R-:W-:Y:S01]  /*56e0*/  LOP3.LUT R132, R198, 0x8, RZ, 0xc0, !PT ;  /* 0x00000008c6847812 */ /* 0x000fe200078ec0ff */
[----:B------:R-:W-:Y:S01]  /*56f0*/  BSSY.RECONVERGENT B1, `(.L_x_3707) ;  /* 0x000017c000017945 */ /* 0x000fe20003800200 */
[----:B------:R-:W-:Y:S01]  /*5700*/  LOP3.LUT R40, R43, R196, RZ, 0x3c, !PT ;  /* 0x000000c42b287212 */ /* 0x000fe200078e3cff */
[----:B------:R-:W-:Y:S01]  /*5710*/  IMAD.X R43, R207, 0x1, R216, P0 ;  /* 0x00000001cf2b7824 */ /* 0x000fe200000e06d8 */
[-C--:B------:R-:W-:Y:S02]  /*5720*/  IADD3 R50, P0, PT, R42, R208.reuse, RZ ;  /* 0x000000d02a327210 */ /* 0x080fe40007f1e0ff */
[----:B------:R-:W-:Y:S02]  /*5730*/  LOP3.LUT R40, R40, 0x1e00, R41, 0xf8, !PT ;  /* 0x00001e0028287812 */ /* 0x000fe400078ef829 */
[----:B------:R-:W-:Y:S01]  /*5740*/  SHF.R.U32.HI R201, RZ, 0x1, R198 ;  /* 0x00000001ffc97819 */ /* 0x000fe200000116c6 */
[----:B------:R-:W-:Y:S01]  /*5750*/  IMAD.X R51, R43, 0x1, R209, P0 ;  /* 0x000000012b337824 */ /* 0x000fe200000e06d1 */
[-C--:B------:R-:W-:Y:S02]  /*5760*/  IADD3 R48, P0, PT, R50, R208.reuse, RZ ;  /* 0x000000d032307210 */ /* 0x080fe40007f1e0ff */
[----:B------:R-:W-:Y:S01]  /*5770*/  LOP3.LUT R133, R132, 0x1c0, R205, 0xf8, !PT ;  /* 0x000001c084857812 */ /* 0x000fe200078ef8cd */
[----:B-1----:R-:W-:Y:S01]  /*5780*/  ULEA UR6, UR6, UR7, 0x18 ;  /* 0x0000000706067291 */ /* 0x002fe2000f8ec0ff */
[----:B------:R-:W-:Y:S01]  /*5790*/  LOP3.LUT R132, R201, 0x8, RZ, 0xc0, !PT ;  /* 0x00000008c9847812 */ /* 0x000fe200078ec0ff */
[--C-:B------:R-:W-:Y:S01]  /*57a0*/  IMAD.X R49, R51, 0x1, R209.reuse, P0 ;  /* 0x0000000133317824 */ /* 0x100fe200000e06d1 */
[----:B------:R-:W-:Y:S02]  /*57b0*/  IADD3 R46, P0, PT, R48, R208, RZ ;  /* 0x000000d0302e7210 */ /* 0x000fe40007f1e0ff */
[-C--:B------:R-:W-:Y:S01]  /*57c0*/  LOP3.LUT R133, R133, R196.reuse, RZ, 0x3c, !PT ;  /* 0x000000c485857212 */ /* 0x080fe200078e3cff */
[----:B------:R-:W-:Y:S01]  /*57d0*/  IMAD.U32 R199, RZ, RZ, UR6 ;  /* 0x00000006ffc77e24 */ /* 0x000fe2000f8e00ff */
[----:B------:R-:W-:Y:S01]  /*57e0*/  LOP3.LUT R186, R205, 0x400, RZ, 0xc0, !PT ;  /* 0x00000400cdba7812 */ /* 0x000fe200078ec0ff */
[----:B------:R-:W-:Y:S01]  /*57f0*/  IMAD.X R47, R49, 0x1, R209, P0 ;  /* 0x00000001312f7824 */ /* 0x000fe200000e06d1 */
[----:B------:R-:W-:Y:S01]  /*5800*/  LOP3.LUT R135, R132, 0x1c0, R205, 0xf8, !PT ;  /* 0x000001c084877812 */ /* 0x000fe200078ef8cd */
[----:B------:R-:W-:Y:S01]  /*5810*/  IMAD R229, R40, 0x2, R199 ;  /* 0x0000000228e57824 */ /* 0x000fe200078e02c7 */
[C---:B------:R-:W-:Y:S01]  /*5820*/  LOP3.LUT P2, RZ, R198.reuse, 0x4, RZ, 0xc0, !PT ;  /* 0x00000004c6ff7812 */ /* 0x040fe2000784c0ff */
[----:B------:R-:W-:Y:S01]  /*5830*/  IMAD.SHL.U32 R40, R198, 0x20, RZ ;  /* 0x00000020c6287824 */ /* 0x000fe200078e00ff */
[----:B------:R-:W-:Y:S01]  /*5840*/  LOP3.LUT R136, R135, R196, RZ, 0x3c, !PT ;  /* 0x000000c487887212 */ /* 0x000fe200078e3cff */
[----:B------:R-:W-:Y:S01]  /*5850*/  IMAD R186, R133, 0x2, R186 ;  /* 0x0000000285ba7824 */ /* 0x000fe200078e02ba */
[----:B------:R-:W-:Y:S01]  /*5860*/  @!PT LDS RZ, [RZ] ;  /* 0x00000000fffff984 */ /* 0x000fe20000000800 */
[----:B------:R-:W-:Y:S01]  /*5870*/  @!PT LDS RZ, [RZ] ;  /* 0x00000000fffff984 */ /* 0x000fe20000000800 */
[----:B------:R-:W-:Y:S01]  /*5880*/  @!PT LDS RZ, [RZ] ;  /* 0x00000000fffff984 */ /* 0x000fe20000000800 */
[----:B------:R-:W-:Y:S02]  /*5890*/  LDGSTS.E.BYPASS.LTC128B.128 [R229+0xc000], desc[UR4][R44.64] ;  /* 0x0c0000002ce57fae */ /* 0x000fe4000b981a04 */
[----:B------:R-:W-:Y:S01]  /*58a0*/  LOP3.LUT R200, R40, 0x7c00, RZ, 0xc0, !PT ;  /* 0x00007c0028c87812 */ /* 0x000fe200078ec0ff */
[----:B------:R-:W-:Y:S02]  /*58b0*/  IMAD.IADD R186, R199, 0x1, R186 ;  /* 0x00000001c7ba7824 */ /* 0x000fe400078e02ba */
[----:B------:R1:W-:Y:S01]  /*58c0*/  LDGSTS.E.BYPASS.LTC128B.128 [R229+0x10000], desc[UR4][R44.64+0x80] ;  /* 0x100000802ce57fae */ /* 0x0003e2000b981a04 */
[----:B------:R-:W-:Y:S04]  /*58d0*/  LOP3.LUT R133, R200, 0x200, R205, 0xf8, !PT ;  /* 0x00000200c8857812 */ /* 0x000fe800078ef8cd */
[----:B------:R-:W-:Y:S01]  /*58e0*/  LDGSTS.E.BYPASS.LTC128B.128 [R229+0xc800], desc[UR4][R42.64] ;  /* 0x0c8000002ae57fae */ /* 0x000fe2000b981a04 */
[----:B------:R-:W-:Y:S04]  /*58f0*/  LOP3.LUT R132, R133, R136, RZ, 0xfc, !PT ;  /* 0x0000008885847212 */ /* 0x000fe800078efcff */
[----:B------:R2:W-:Y:S01]  /*5900*/  LDGSTS.E.BYPASS.LTC128B.128 [R229+0x10800], desc[UR4][R42.64+0x80] ;  /* 0x108000802ae57fae */ /* 0x0005e2000b981a04 */
[----:B------:R-:W-:Y:S04]  /*5910*/  IMAD R188, R132, 0x2, R199 ;  /* 0x0000000284bc7824 */ /* 0x000fe800078e02c7 */
        /* <DEDUP_REMOVED lines=8> */
[-C--:B--2---:R-:W-:Y:S04]  /*59a0*/  IADD3 R42, P0, PT, R44, R208.reuse, RZ ;  /* 0x000000d02c2a7210 */ /* 0x084fe80007f1e0ff */
        /* <DEDUP_REMOVED lines=239> */
[----:B------:R-:W2:Y:S04]  /*68a0*/  LD.E R143, desc[UR4][R2.64+0x170] ;  /* 0x00017004028f7980 */ /* 0x000ea8000c101900 */
[----:B------:R-:W-:Y:S01]  /*68b0*/  IABS R133, R140 ;  /* 0x0000008c00857213 */ /* 0x000fe20000000000 */
[----:B------:R-:W3:Y:S01]  /*68c0*/  LD.E.64 R146, desc[UR4][R2.64+0x20] ;  /* 0x0000200402927980 */ /* 0x000ee2000c101b00 */
[-C--:B--2---:R-:W-:Y:S02]  /*68d0*/  IABS R138, R143.reuse ;  /* 0x0000008f008a7213 */ /* 0x084fe40000000000 */
[-C--:B------:R-:W-:Y:S02]  /*68e0*/  IABS R134, R143.reuse ;  /* 0x0000008f00867213 */ /* 0x080fe40000000000 */
[----:B------:R-:W1:Y:S01]  /*68f0*/  I2F.RP R139, R138 ;  /* 0x0000008a008b7306 */ /* 0x000e620000209400 */
[-C--:B------:R-:W-:Y:S02]  /*6900*/  LOP3.LUT R140, R140, R143.reuse, RZ, 0x3c, !PT ;  /* 0x0000008f8c8c7212 */ /* 0x080fe400078e3cff */
        /* <DEDUP_REMOVED lines=55> */
.L_x_3710:
[----:B------:R-:W-:Y:S05]  /*6c80*/  BSYNC.RECONVERGENT B0 ;  /* 0x0000000000007941 */ /* 0x000fea0003800200 */
.L_x_3709:
[----:B------:R-:W-:Y:S01]  /*6c90*/  @!PT LDS RZ, [RZ] ;  /* 0x00000000fffff984 */ /* 0x000fe20000000800 */
[----:B------:R-:W-:Y:S01]  /*6ca0*/  @!PT LDS RZ, [RZ] ;  /* 0x00000000fffff984 */ /* 0x000fe20000000800 */
[----:B------:R-:W-:Y:S01]  /*6cb0*/  @!PT LDS RZ, [RZ] ;  /* 0x00000000fffff984 */ /* 0x000fe20000000800 */
[----:B------:R1:W-:Y:S01]  /*6cc0*/  LDGSTS.E.BYPASS.LTC128B.128 [R229+0x4000], desc[UR4][R214.64] ;  /* 0x04000000d6e57fae */ /* 0x0003e2000b981a04 */
[C---:B------:R-:W-:Y:S03]  /*6cd0*/  LEA R146, P0, R212.reuse, R214, 0x1 ;  /* 0x000000d6d4927211 */ /* 0x040fe600078008ff */
[----:B------:R1:W-:Y:S01]  /*6ce0*/  LDGSTS.E.BYPASS.LTC128B.128 [R229+0x8000], desc[UR4][R214.64+0x80] ;  /* 0x08000080d6e57fae */ /* 0x0003e2000b981a04 */
[----:B------:R-:W-:Y:S02]  /*6cf0*/  LEA.HI.X R147, R212, R215, R213, 0x1, P0 ;  /* 0x000000d7d4937211 */ /* 0x000fe400000f0cd5 */
[-C--:B------:R-:W-:Y:S03]  /*6d00*/  IADD3 R144, P0, PT, R146, R210.reuse, RZ ;  /* 0x000000d292907210 */ /* 0x080fe60007f1e0ff */
[----:B------:R1:W-:Y:S02]  /*6d10*/  LDGSTS.E.BYPASS.LTC128B.128 [R229+0x4800], desc[UR4][R146.64] ;  /* 0x0480000092e57fae */ /* 0x0003e4000b981a04 */
[--C-:B------:R-:W-:Y:S01]  /*6d20*/  IMAD.X R145, R147, 0x1, R211.reuse, P0 ;  /* 0x0000000193917824 */ /* 0x100fe200000e06d3 */
[-C--:B------:R-:W-:Y:S01]  /*6d30*/  IADD3 R142, P0, PT, R144, R210.reuse, RZ ;  /* 0x000000d2908e7210 */ /* 0x080fe20007f1e0ff */
[----:B------:R1:W-:Y:S04]  /*6d40*/  LDGSTS.E.BYPASS.LTC128B.128 [R229+0x8800], desc[UR4][R146.64+0x80] ;  /* 0x0880008092e57fae */ /* 0x0003e8000b981a04 */
[----:B------:R1:W-:Y:S01]  /*6d50*/  LDGSTS.E.BYPASS.LTC128B.128 [R229+0x5000], desc[UR4][R144.64] ;  /* 0x0500000090e57fae */ /* 0x0003e2000b981a04 */
[--C-:B------:R-:W-:Y:S01]  /*6d60*/  IMAD.X R143, R145, 0x1, R211.reuse, P0 ;  /* 0x00000001918f7824 */ /* 0x100fe200000e06d3 */
[-C--:B------:R-:W-:Y:S02]  /*6d70*/  IADD3 R140, P0, PT, R142, R210.reuse, RZ ;  /* 0x000000d28e8c7210 */ /* 0x080fe40007f1e0ff */
[----:B------:R1:W-:Y:S03]  /*6d80*/  LDGSTS.E.BYPASS.LTC128B.128 [R229+0x9000], desc[UR4][R144.64+0x80] ;  /* 0x0900008090e57fae */ /* 0x0003e6000b981a04 */
[--C-:B------:R-:W-:Y:S01]  /*6d90*/  IMAD.X R141, R143, 0x1, R211.reuse, P0 ;  /* 0x000000018f8d7824 */ /* 0x100fe200000e06d3 */
[----:B------:R1:W-:Y:S01]  /*6da0*/  LDGSTS.E.BYPASS.LTC128B.128 [R229+0x5800], desc[UR4][R142.64] ;  /* 0x058000008ee57fae */ /* 0x0003e2000b981a04 */
[-C--:B------:R-:W-:Y:S03]  /*6db0*/  IADD3 R138, P0, PT, R140, R210.reuse, RZ ;  /* 0x000000d28c8a7210 */ /* 0x080fe60007f1e0ff */
[----:B------:R1:W-:Y:S02]  /*6dc0*/  LDGSTS.E.BYPASS.LTC128B.128 [R229+0x9800], desc[UR4][R142.64+0x80] ;  /* 0x098000808ee57fae */ /* 0x0003e4000b981a04 */
[--C-:B------:R-:W-:Y:S01]  /*6dd0*/  IMAD.X R139, R141, 0x1, R211.reuse, P0 ;  /* 0x000000018d8b7824 */ /* 0x100fe200000e06d3 */
[-C--:B------:R-:W-:Y:S01]  /*6de0*/  IADD3 R134, P0, PT, R138, R210.reuse, RZ ;  /* 0x000000d28a867210 */ /* 0x080fe20007f1e0ff */
[----:B------:R1:W-:Y:S04]  /*6df0*/  LDGSTS.E.BYPASS.LTC128B.128 [R229+0x6000], desc[UR4][R140.64] ;  /* 0x060000008ce57fae */ /* 0x0003e8000b981a04 */
[----:B------:R1:W-:Y:S01]  /*6e00*/  LDGSTS.E.BYPASS.LTC128B.128 [R229+0xa000], desc[UR4][R140.64+0x80] ;  /* 0x0a0000808ce57fae */ /* 0x0003e2000b981a04 */
[--C-:B------:R-:W-:Y:S01]  /*6e10*/  IMAD.X R135, R139, 0x1, R211.reuse, P0 ;  /* 0x000000018b877824 */ /* 0x100fe200000e06d3 */
[----:B------:R-:W-:Y:S02]  /*6e20*/  IADD3 R132, P0, PT, R134, R210, RZ ;  /* 0x000000d286847210 */ /* 0x000fe40007f1e0ff */
[----:B------:R1:W-:Y:S03]  /*6e30*/  LDGSTS.E.BYPASS.LTC128B.128 [R229+0x6800], desc[UR4][R138.64] ;  /* 0x068000008ae57fae */ /* 0x0003e6000b981a04 */
[----:B------:R-:W-:Y:S01]  /*6e40*/  IMAD.X R133, R135, 0x1, R211, P0 ;  /* 0x0000000187857824 */ /* 0x000fe200000e06d3 */
[----:B------:R1:W-:Y:S04]  /*6e50*/  LDGSTS.E.BYPASS.LTC128B.128 [R229+0xa800], desc[UR4][R138.64+0x80] ;  /* 0x0a8000808ae57fae */ /* 0x0003e8000b981a04 */
[----:B------:R1:W-:Y:S04]  /*6e60*/  LDGSTS.E.BYPASS.LTC128B.128 [R229+0x7000], desc[UR4][R134.64] ;  /* 0x0700000086e57fae */ /* 0x0003e8000b981a04 */
[----:B------:R1:W-:Y:S04]  /*6e70*/  LDGSTS.E.BYPASS.LTC128B.128 [R229+0xb000], desc[UR4][R134.64+0x80] ;  /* 0x0b00008086e57fae */ /* 0x0003e8000b981a04 */
[----:B------:R1:W-:Y:S04]  /*6e80*/  LDGSTS.E.BYPASS.LTC128B.128 [R229+0x7800], desc[UR4][R132.64] ;  /* 0x0780000084e57fae */ /* 0x0003e8000b981a04 */
[----:B------:R1:W-:Y:S04]  /*6e90*/  LDGSTS.E.BYPASS.LTC128B.128 [R229+0xb800], desc[UR4][R132.64+0x80] ;  /* 0x0b80008084e57fae */ /* 0x0003e8000b981a04 */
[----:B------:R-:W0:Y:S02]  /*6ea0*/  LDGDEPBAR ;  /* 0x00000000000079af */ /* 0x000e240000000000 */
.L_x_3708:
[----:B------:R-:W-:Y:S05]  /*6eb0*/  BSYNC.RECONVERGENT B1 ;  /* 0x0000000000017941 */ /* 0x000fea0003800200 */
.L_x_3707:
        /* <DEDUP_REMOVED lines=547> */
.L_x_3704:
        /* <DEDUP_REMOVED lines=10> */
.L_x_3719:
[----:B----4-:R-:W-:Y:S01]  /*9190*/  FADD.FTZ R4, R9, R10 ;  /* 0x0000000a09047221 */ /* 0x010fe20000010000 */
[----:B------:R-:W2:Y:S01]  /*91a0*/  MUFU.RCP R0, R7 ;  /* 0x0000000700007308 */ /* 0x000ea20000001000 */
[C---:B------:R-:W-:Y:S02]  /*91b0*/  SHF.L.U32 R8, R198.reuse, 0x4, RZ ;  /* 0x00000004c6087819 */ /* 0x040fe400000006ff */
[----:B------:R-:W-:Y:S02]  /*91c0*/  SHF.L.U32 R5, R198, 0x1, RZ ;  /* 0x00000001c6057819 */ /* 0x000fe400000006ff */
[----:B------:R-:W-:Y:S02]  /*91d0*/  FSETP.NE.FTZ.AND P1, PT, R7, RZ, PT ;  /* 0x000000ff0700720b */ /* 0x000fe40003f35000 */
[----:B------:R-:W-:Y:S01]  /*91e0*/  FSETP.NE.FTZ.AND P0, PT, R4, RZ, PT ;  /* 0x000000ff0400720b */ /* 0x000fe20003f15000 */
[----:B---3--:R-:W3:Y:S01]  /*91f0*/  MUFU.RCP R9, R4 ;  /* 0x0000000400097308 */ /* 0x008ee20000001000 */
        /* <DEDUP_REMOVED lines=48> */
[----:B------:R-:W-:Y:S01]  /*9500*/  SEL R0, R0, 0xfffffff0, !P2 ;  /* 0xfffffff000007807 */ /* 0x000fe20005000000 */
[C---:B------:R-:W-:Y:S01]  /*9510*/  FMUL.FTZ R74, R9.reuse, R74 ;  /* 0x0000004a094a7220 */ /* 0x040fe20000410000 */
[----:B------:R-:W-:Y:S01]  /*9520*/  FMUL.FTZ R75, R9, R75 ;  /* 0x0000004b094b7220 */ /* 0x000fe20000410000 */
[----:B------:R-:W-:Y:S01]  /*9530*/  IADD3 R13, PT, PT, R199, 0x40, RZ ;  /* 0x00000040c70d7810 */ /* 0x000fe20007ffe0ff */
[C---:B------:R-:W-:Y:S01]  /*9540*/  FMUL.FTZ R78, R9.reuse, R78 ;  /* 0x0000004e094e7220 */ /* 0x040fe20000410000 */
[C---:B------:R-:W-:Y:S01]  /*9550*/  FMUL.FTZ R79, R9.reuse, R79 ;  /* 0x0000004f094f7220 */ /* 0x040fe20000410000 */
[----:B------:R-:W-:Y:S01]  /*9560*/  IADD3 R11, PT, PT, R8, R199, RZ ;  /* 0x000000c7080b7210 */ /* 0x000fe20007ffe0ff */
[----:B------:R-:W-:Y:S01]  /*9570*/  FMUL.FTZ R82, R9, R82 ;  /* 0x0000005209527220 */ /* 0x000fe20000410000 */
[----:B------:R-:W-:Y:S01]  /*9580*/  @P4 IADD3 R13, PT, PT, R199, -0x40, RZ ;  /* 0xffffffc0c70d4810 */ /* 0x000fe20007ffe0ff */
[----:B------:R-:W-:Y:S01]  /*9590*/  FMUL.FTZ R83, R9, R83 ;  /* 0x0000005309537220 */ /* 0x000fe20000410000 */
[----:B------:R-:W-:Y:S01]  /*95a0*/  F2FP.F16.F32.PACK_AB R128, R129, R128 ;  /* 0x000000808180723e */ /* 0x000fe200000000ff */
[----:B------:R-:W-:Y:S01]  /*95b0*/  FMUL.FTZ R86, R9, R86 ;  /* 0x0000005609567220 */ /* 0x000fe20000410000 */
[----:B------:R-:W-:Y:S01]  /*95c0*/  F2FP.F16.F32.PACK_AB R130, R131, R130 ;  /* 0x000000828382723e */ /* 0x000fe200000000ff */
[----:B------:R-:W-:Y:S01]  /*95d0*/  FMUL.FTZ R87, R9, R87 ;  /* 0x0000005709577220 */ /* 0x000fe20000410000 */
[----:B------:R-:W-:Y:S01]  /*95e0*/  F2FP.F16.F32.PACK_AB R124, R125, R124 ;  /* 0x0000007c7d7c723e */ /* 0x000fe200000000ff */
[----:B------:R-:W-:Y:S01]  /*95f0*/  FMUL.FTZ R90, R9, R90 ;  /* 0x0000005a095a7220 */ /* 0x000fe20000410000 */
[----:B------:R-:W-:Y:S01]  /*9600*/  F2FP.F16.F32.PACK_AB R126, R127, R126 ;  /* 0x0000007e7f7e723e */ /* 0x000fe200000000ff */
[C---:B------:R-:W-:Y:S01]  /*9610*/  FMUL.FTZ R91, R9.reuse, R91 ;  /* 0x0000005b095b7220 */ /* 0x040fe20000410000 */
[C---:B------:R-:W-:Y:S01]  /*9620*/  IADD3 R5, PT, PT, R0.reuse, R199, RZ ;  /* 0x000000c700057210 */ /* 0x040fe20007ffe0ff */
        /* <DEDUP_REMOVED lines=9> */
[----:B------:R-:W-:Y:S01]  /*96c0*/  IADD3 R15, PT, PT, R0, R11, RZ ;  /* 0x0000000b000f7210 */ /* 0x000fe20007ffe0ff */
[----:B------:R-:W-:Y:S01]  /*96d0*/  FMUL.FTZ R103, R9, R103 ;  /* 0x0000006709677220 */ /* 0x000fe20000410000 */
[----:B------:R-:W-:Y:S01]  /*96e0*/  IADD3 R17, PT, PT, R8, R13, RZ ;  /* 0x0000000d08117210 */ /* 0x000fe20007ffe0ff */
[----:B------:R-:W-:Y:S01]  /*96f0*/  STS [R199], R128 ;  /* 0x00000080c7007388 */ /* 0x000fe20000000800 */
[----:B------:R-:W-:Y:S01]  /*9700*/  F2FP.F16.F32.PACK_AB R76, R77, R76 ;  /* 0x0000004c4d4c723e */ /* 0x000fe200000000ff */
[----:B------:R-:W-:Y:S01]  /*9710*/  FMUL.FTZ R106, R9, R106 ;  /* 0x0000006a096a7220 */ /* 0x000fe20000410000 */
[----:B------:R-:W-:Y:S01]  /*9720*/  F2FP.F16.F32.PACK_AB R78, R79, R78 ;  /* 0x0000004e4f4e723e */ /* 0x000fe200000000ff */
[----:B------:R-:W-:Y:S01]  /*9730*/  STS [R199+0x400], R130 ;  /* 0x00040082c7007388 */ /* 0x000fe20000000800 */
[----:B------:R-:W-:Y:S01]  /*9740*/  F2FP.F16.F32.PACK_AB R80, R81, R80 ;  /* 0x000000505150723e */ /* 0x000fe200000000ff */
[----:B------:R-:W-:Y:S01]  /*9750*/  FMUL.FTZ R107, R9, R107 ;  /* 0x0000006b096b7220 */ /* 0x000fe20000410000 */
[----:B------:R-:W-:Y:S01]  /*9760*/  F2FP.F16.F32.PACK_AB R82, R83, R82 ;  /* 0x000000525352723e */ /* 0x000fe200000000ff */
[----:B------:R-:W-:Y:S01]  /*9770*/  STS [R5], R124 ;  /* 0x0000007c05007388 */ /* 0x000fe20000000800 */
[C---:B------:R-:W-:Y:S01]  /*9780*/  IADD3 R19, PT, PT, R0.reuse, R13, RZ ;  /* 0x0000000d00137210 */ /* 0x040fe20007ffe0ff */
[----:B------:R-:W-:Y:S01]  /*9790*/  FMUL.FTZ R110, R9, R110 ;  /* 0x0000006e096e7220 */ /* 0x000fe20000410000 */
[----:B------:R-:W-:Y:S01]  /*97a0*/  F2FP.F16.F32.PACK_AB R84, R85, R84 ;  /* 0x000000545554723e */ /* 0x000fe200000000ff */
[----:B------:R-:W-:Y:S01]  /*97b0*/  STS [R5+0x400], R126 ;  /* 0x0004007e05007388 */ /* 0x000fe20000000800 */
[----:B------:R-:W-:Y:S01]  /*97c0*/  F2FP.F16.F32.PACK_AB R86, R87, R86 ;  /* 0x000000565756723e */ /* 0x000fe200000000ff */
[----:B------:R-:W-:Y:S01]  /*97d0*/  FMUL.FTZ R111, R9, R111 ;  /* 0x0000006f096f7220 */ /* 0x000fe20000410000 */
[----:B------:R-:W-:Y:S01]  /*97e0*/  F2FP.F16.F32.PACK_AB R88, R89, R88 ;  /* 0x000000585958723e */ /* 0x000fe200000000ff */
[----:B------:R-:W-:Y:S01]  /*97f0*/  STS [R11], R68 ;  /* 0x000000440b007388 */ /* 0x000fe20000000800 */
[----:B------:R-:W-:Y:S01]  /*9800*/  F2FP.F16.F32.PACK_AB R90, R91, R90 ;  /* 0x0000005a5b5a723e */ /* 0x000fe200000000ff */
[C---:B------:R-:W-:Y:S01]  /*9810*/  FMUL.FTZ R114, R9.reuse, R114 ;  /* 0x0000007209727220 */ /* 0x040fe20000410000 */
[----:B------:R-:W-:Y:S01]  /*9820*/  IADD3 R21, PT, PT, R0, R17, RZ ;  /* 0x0000001100157210 */ /* 0x000fe20007ffe0ff */
[----:B------:R-:W-:Y:S01]  /*9830*/  STS [R11+0x400], R70 ;  /* 0x000400460b007388 */ /* 0x000fe20000000800 */
[----:B------:R-:W-:Y:S01]  /*9840*/  FMUL.FTZ R115, R9, R115 ;  /* 0x0000007309737220 */ /* 0x000fe20000410000 */
[----:B------:R-:W-:Y:S01]  /*9850*/  F2FP.F16.F32.PACK_AB R92, R93, R92 ;  /* 0x0000005c5d5c723e */ /* 0x000fe200000000ff */
[----:B------:R-:W-:Y:S01]  /*9860*/  FMUL.FTZ R122, R9, R122 ;  /* 0x0000007a097a7220 */ /* 0x000fe20000410000 */
[----:B------:R-:W-:Y:S01]  /*9870*/  F2FP.F16.F32.PACK_AB R94, R95, R94 ;  /* 0x0000005e5f5e723e */ /* 0x000fe200000000ff */
[----:B------:R-:W-:Y:S01]  /*9880*/  STS [R15], R72 ;  /* 0x000000480f007388 */ /* 0x000fe20000000800 */
[C---:B------:R-:W-:Y:S01]  /*9890*/  FMUL.FTZ R123, R9.reuse, R123 ;  /* 0x0000007b097b7220 */ /* 0x040fe20000410000 */
[----:B------:R-:W-:Y:S01]  /*98a0*/  FMUL.FTZ R118, R9, R118 ;  /* 0x0000007609767220 */ /* 0x000fe20000410000 */
[----:B------:R-:W-:Y:S01]  /*98b0*/  F2FP.F16.F32.PACK_AB R96, R97, R96 ;  /* 0x000000606160723e */ /* 0x000fe200000000ff */
        /* <DEDUP_REMOVED lines=39> */
[----:B------:R-:W3:Y:S04]  /*9b30*/  LD.E.U8 R0, desc[UR4][R2.64+0x1c8] ;  /* 0x0001c80402007980 */ /* 0x000ee8000c101100 */
[----:B--2---:R-:W2:Y:S04]  /*9b40*/  LD.E.64 R10, desc[UR4][R2.64+0x80] ;  /* 0x00008004020a7980 */ /* 0x004ea8000c101b00 */
[----:B------:R-:W4:Y:S04]  /*9b50*/  LD.E.64 R50, desc[UR4][R2.64+0x90] ;  /* 0x0000900402327980 */ /* 0x000f28000c101b00 */
[----:B------:R-:W4:Y:S04]  /*9b60*/  LD.E.64 R46, desc[UR4][R2.64+0x88] ;  /* 0x00008804022e7980 */ /* 0x000f28000c101b00 */
[----:B------:R-:W4:Y:S01]  /*9b70*/  LD.E.64 R44, desc[UR4][R2.64+0x70] ;  /* 0x00007004022c7980 */ /* 0x000f22000c101b00 */
[----:B------:R-:W-:Y:S05]  /*9b80*/  WARPSYNC.ALL ;  /* 0x0000000000007948 */ /* 0x000fea0003800000 */
[----:B------:R-:W5:Y:S01]  /*9b90*/  LD.E.64 R48, desc[UR4][R2.64+0xa0] ;  /* 0x0000a00402307980 */ /* 0x000f62000c101b00 */
[----:B------:R-:W-:-:S02]  /*9ba0*/  SHF.L.U32 R42, R221, 0x6, RZ ;  /* 0x00000006dd2a7819 */ /* 0x000fc400000006ff */
[----:B------:R-:W-:Y:S02]  /*9bb0*/  MOV R197, RZ ;  /* 0x000000ff00c57202 */ /* 0x000fe40000000f00 */
[----:B---3--:R-:W-:-:S13]  /*9bc0*/  ISETP.NE.AND P2, PT, R0, RZ, PT ;  /* 0x000000ff0000720c */ /* 0x008fda0003f45270 */
[----:B------:R-:W3:Y:S04]  /*9bd0*/  @!P2 LD.E R41, desc[UR4][R2.64+0x60] ;  /* 0x000060040229a980 */ /* 0x000ee8000c101900 */
[----:B------:R-:W3:Y:S04]  /*9be0*/  @P2 LD.E R0, desc[UR4][R2.64+0xd4] ;  /* 0x0000d40402002980 */ /* 0x000ee8000c101900 */
[----:B------:R-:W3:Y:S04]  /*9bf0*/  @!P2 LD.E R40, desc[UR4][R2.64+0xb4] ;  /* 0x0000b4040228a980 */ /* 0x000ee8000c101900 */
[----:B------:R1:W3:Y:S01]  /*9c00*/  @P2 LD.E R5, desc[UR4][R2.64+0xb4] ;  /* 0x0000b40402052980 */ /* 0x0002e2000c101900 */
[----:B------:R-:W-:Y:S01]  /*9c10*/  BAR.SYNC.DEFER_BLOCKING 0x0 ;  /* 0x0000000000007b1d */ /* 0x000fe20000010000 */
[----:B--2---:R-:W-:-:S04]  /*9c20*/  IMAD.WIDE.U32 R14, R10, R220, RZ ;  /* 0x000000dc0a0e7225 */ /* 0x004fc800078e00ff */
[-C--:B----4-:R-:W-:Y:S02]  /*9c30*/  IMAD R9, R51, R219.reuse, RZ ;  /* 0x000000db33097224 */ /* 0x090fe400078e02ff */
[----:B------:R-:W-:Y:S02]  /*9c40*/  IMAD R8, R11, R220, RZ ;  /* 0x000000dc0b087224 */ /* 0x000fe400078e02ff */
[----:B------:R-:W-:-:S04]  /*9c50*/  IMAD.WIDE.U32 R50, R50, R219, RZ ;  /* 0x000000db32327225 */ /* 0x000fc800078e00ff */
[----:B------:R-:W-:-:S04]  /*9c60*/  IMAD.WIDE.U32 R12, R42, R46, R196 ;  /* 0x0000002e2a0c7225 */ /* 0x000fc800078e00c4 */
[----:B------:R-:W-:Y:S01]  /*9c70*/  IMAD R10, R47, R42, RZ ;  /* 0x0000002a2f0a7224 */ /* 0x000fe200078e02ff */
[----:B------:R-:W-:Y:S02]  /*9c80*/  IADD3 R8, PT, PT, R15, R8, RZ ;  /* 0x000000080f087210 */ /* 0x000fe40007ffe0ff */
[----:B------:R-:W-:Y:S02]  /*9c90*/  IADD3 R9, PT, PT, R51, R9, RZ ;  /* 0x0000000933097210 */ /* 0x000fe40007ffe0ff */
[----:B------:R-:W-:Y:S02]  /*9ca0*/  SHF.R.U32.HI R11, RZ, 0x2, R198 ;  /* 0x00000002ff0b7819 */ /* 0x000fe400000116c6 */
[----:B------:R-:W-:Y:S01]  /*9cb0*/  IADD3 R10, PT, PT, R13, R10, RZ ;  /* 0x0000000a0d0a7210 */ /* 0x000fe20007ffe0ff */
[----:B------:R2:W4:Y:S01]  /*9cc0*/  LDS.128 R32, [R229+0x800] ;  /* 0x00080000e5207984 */ /* 0x0005220000000c00 */
[----:B------:R-:W-:Y:S02]  /*9cd0*/  IADD3 R50, P4, P3, R50, R12, R14 ;  /* 0x0000000c32327210 */ /* 0x000fe40007b9e00e */
[----:B-1----:R-:W-:Y:S01]  /*9ce0*/  LOP3.LUT R2, R201, 0x30, RZ, 0xc0, !PT ;  /* 0x00000030c9027812 */ /* 0x002fe200078ec0ff */
[----:B------:R2:W1:Y:S01]  /*9cf0*/  LDS.128 R12, [R229] ;  /* 0x00000000e50c7984 */ /* 0x0004620000000c00 */
[----:B------:R-:W-:-:S02]  /*9d00*/  IADD3.X R51, PT, PT, R9, R10, R8, P4, P3 ;  /* 0x0000000a09337210 */ /* 0x000fc400027e6408 */
[----:B------:R-:W-:Y:S01]  /*9d10*/  LOP3.LUT R2, R2, 0x7, R11, 0xf8, !PT ;  /* 0x0000000702027812 */ /* 0x000fe200078ef80b */
[----:B------:R2:W1:Y:S04]  /*9d20*/  LDS.128 R20, [R229+0x2800] ;  /* 0x00280000e5147984 */ /* 0x0004680000000c00 */
[----:B------:R2:W1:Y:S04]  /*9d30*/  LDS.128 R8, [R229+0x2000] ;  /* 0x00200000e5087984 */ /* 0x0004680000000c00 */
[----:B------:R2:W1:Y:S04]  /*9d40*/  LDS.128 R28, [R229+0x1000] ;  /* 0x00100000e51c7984 */ /* 0x0004680000000c00 */
[----:B------:R2:W1:Y:S04]  /*9d50*/  LDS.128 R16, [R229+0x3000] ;  /* 0x00300000e5107984 */ /* 0x0004680000000c00 */
[----:B------:R2:W1:Y:S04]  /*9d60*/  LDS.128 R24, [R229+0x1800] ;  /* 0x00180000e5187984 */ /* 0x0004680000000c00 */
[----:B------:R2:W1:Y:S01]  /*9d70*/  LDS.128 R36, [R229+0x3800] ;  /* 0x00380000e5247984 */ /* 0x0004620000000c00 */
[----:B------:R-:W4:Y:S01]  /*9d80*/  @P1 MUFU.LG2 R3, R7 ;  /* 0x0000000700031308 */ /* 0x000f220000000c00 */
[----:B------:R-:W-:-:S02]  /*9d90*/  LOP3.LUT P3, RZ, R198, 0x3, RZ, 0xc0, !PT ;  /* 0x00000003c6ff7812 */ /* 0x000fc4000786c0ff */
[----:B------:R-:W-:-:S05]  /*9da0*/  SHF.R.U32.HI R198, RZ, 0x3, R198 ;  /* 0x00000003ffc67819 */ /* 0x000fca00000116c6 */
[----:B------:R-:W2:Y:S01]  /*9db0*/  @P0 MUFU.LG2 R4, R4 ;  /* 0x0000000400040308 */ /* 0x000ea20000000c00 */
[----:B------:R-:W-:-:S04]  /*9dc0*/  IMAD.WIDE.U32 R50, R198, R46, R50 ;  /* 0x0000002ec6327225 */ /* 0x000fc800078e0032 */
[----:B------:R-:W-:Y:S02]  /*9dd0*/  IMAD R198, R47, R198, RZ ;  /* 0x000000c62fc67224 */ /* 0x000fe400078e02ff */
[----:B----4-:R-:W-:Y:S01]  /*9de0*/  @P1 FMUL.FTZ R3, R3, 0.69314718246459960938 ;  /* 0x3f31721803031820 */ /* 0x010fe20000410000 */
[----:B------:R-:W-:Y:S02]  /*9df0*/  MOV R7, 0x7f800000 ;  /* 0x7f80000000077802 */ /* 0x000fe40000000f00 */
[----:B------:R-:W-:Y:S01]  /*9e00*/  IADD3 R198, PT, PT, R51, R198, RZ ;  /* 0x000000c633c67210 */ /* 0x000fe20007ffe0ff */
[----:B-----5:R-:W-:Y:S01]  /*9e10*/  @P1 FFMA.FTZ R7, R6, R134, R3 ;  /* 0x0000008606071223 */ /* 0x020fe20000010003 */
[----:B------:R-:W-:Y:S01]  /*9e20*/  LEA R44, P1, R50, R44, 0x1 ;  /* 0x0000002c322c7211 */ /* 0x000fe200078208ff */
[----:B------:R-:W-:Y:S01]  /*9e30*/  BSSY.RECONVERGENT B0, `(.L_x_3713) ;  /* 0x000001a000007945 */ /* 0x000fe20003800200 */
[----:B------:R-:W-:Y:S01]  /*9e40*/  SHF.L.U32 R3, R46, 0x5, RZ ;  /* 0x000000052e037819 */ /* 0x000fe200000006ff */
[----:B--2---:R-:W-:Y:S01]  /*9e50*/  @P0 FMUL.FTZ R43, R4, 0.69314718246459960938 ;  /* 0x3f317218042b0820 */ /* 0x004fe20000410000 */
[----:B------:R-:W-:-:S02]  /*9e60*/  LEA.HI.X R45, R50, R45, R198, 0x1, P1 ;  /* 0x0000002d322d7211 */ /* 0x000fc400008f0cc6 */
[CC--:B------:R-:W-:Y:S02]  /*9e70*/  LEA R50, P1, R46.reuse, R44.reuse, 0x6 ;  /* 0x0000002c2e327211 */ /* 0x0c0fe400078230ff */
[----:B------:R-:W-:Y:S02]  /*9e80*/  IADD3 R52, P4, PT, R3, R44, RZ ;  /* 0x0000002c03347210 */ /* 0x000fe40007f9e0ff */
[C-C-:B------:R-:W-:Y:S02]  /*9e90*/  SHF.L.U64.HI R4, R46.reuse, 0x5, R47.reuse ;  /* 0x000000052e047819 */ /* 0x140fe4000001022f */
[----:B------:R-:W-:Y:S01]  /*9ea0*/  LEA.HI.X R51, R46, R45, R47, 0x6, P1 ;  /* 0x0000002d2e337211 */ /* 0x000fe200008f342f */
[----:B---3--:R-:W-:Y:S02]  /*9eb0*/  @!P2 IMAD R41, R41, R220, R219 ;  /* 0x000000dc2929a224 */ /* 0x008fe400078e02db */
[----:B------:R-:W-:Y:S02]  /*9ec0*/  @P2 IMAD R0, R0, R219, RZ ;  /* 0x000000db00002224 */ /* 0x000fe400078e02ff */
[----:B------:R-:W-:Y:S01]  /*9ed0*/  @!P2 IMAD R41, R41, R40, RZ ;  /* 0x000000282929a224 */ /* 0x000fe200078e02ff */
[----:B------:R-:W-:Y:S01]  /*9ee0*/  MOV R40, 0x7f800000 ;  /* 0x7f80000000287802 */ /* 0x000fe20000000f00 */
[----:B------:R-:W-:Y:S01]  /*9ef0*/  @P0 FFMA.FTZ R40, R6, R133, R43 ;  /* 0x0000008506280223 */ /* 0x000fe2000001002b */
[----:B------:R-:W-:Y:S01]  /*9f00*/  @P2 IMAD R41, R5, R220, R0 ;  /* 0x000000dc05292224 */ /* 0x000fe200078e0200 */
[----:B-1----:R-:W-:Y:S06]  /*9f10*/  @P3 BRA `(.L_x_3714) ;  /* 0x00000000002c3947 */ /* 0x002fec0003800000 */
[----:B------:R-:W-:Y:S02]  /*9f20*/  IMAD.IADD R41, R42, 0x1, R41 ;  /* 0x000000012a297824 */ /* 0x000fe400078e0229 */
[----:B------:R-:W-:Y:S02]  /*9f30*/  IMAD.IADD R225, R225, 0x1, -R42 ;  /* 0x00000001e1e17824 */ /* 0x000fe400078e0a2a */
[C---:B------:R-:W-:Y:S01]  /*9f40*/  VIADD R0, R2.reuse, 0x8 ;  /* 0x0000000802007836 */ /* 0x040fe20000000000 */
[C---:B------:R-:W-:Y:S02]  /*9f50*/  IADD3 R5, P0, PT, R2.reuse, R41, RZ ;  /* 0x0000002902057210 */ /* 0x040fe40007f1e0ff */
[-C--:B------:R-:W-:Y:S02]  /*9f60*/  ISETP.GE.AND P2, PT, R2, R225.reuse, PT ;  /* 0x000000e10200720c */ /* 0x080fe40003f46270 */
[----:B------:R-:W-:Y:S02]  /*9f70*/  ISETP.GE.AND P1, PT, R0, R225, PT ;  /* 0x000000e10000720c */ /* 0x000fe40003f26270 */
[----:B------:R-:W-:-:S02]  /*9f80*/  LEA.HI.X.SX32 R41, R41, RZ, 0x1, P0 ;  /* 0x000000ff29297211 */ /* 0x000fc400000f0eff */
[----:B------:R-:W-:-:S04]  /*9f90*/  LEA R42, P0, R5, R48, 0x2 ;  /* 0x00000030052a7211 */ /* 0x000fc800078010ff */
[----:B------:R-:W-:-:S05]  /*9fa0*/  LEA.HI.X R43, R5, R49, R41, 0x2, P0 ;  /* 0x00000031052b7211 */ /* 0x000fca00000f1429 */
[----:B------:R1:W-:Y:S04]  /*9fb0*/  @!P2 ST.E desc[UR4][R42.64], R7 ;  /* 0x000000072a00a985 */ /* 0x0003e8000c101904 */
[----:B------:R1:W-:Y:S02]  /*9fc0*/  @!P1 ST.E desc[UR4][R42.64+0x20], R40 ;  /* 0x000020282a009985 */ /* 0x0003e4000c101904 */
.L_x_3714:
[----:B------:R-:W-:Y:S05]  /*9fd0*/  BSYNC.RECONVERGENT B0 ;  /* 0x0000000000007941 */ /* 0x000fea0003800200 */
.L_x_3713:
[----:B------:R-:W-:Y:S01]  /*9fe0*/  IADD3 R2, P0, PT, R50, R3, RZ ;  /* 0x0000000332027210 */ /* 0x000fe20007f1e0ff */
[----:B------:R-:W-:Y:S01]  /*9ff0*/  IMAD.X R53, R4, 0x1, R45, P4 ;  /* 0x0000000104357824 */ /* 0x000fe200020e062d */
[----:B------:R-:W-:Y:S01]  /*a000*/  ST.E.128 desc[UR4][R44.64], R12 ;  /* 0x0000000c2c007985 */ /* 0x000fe2000c101d04 */
[----:B------:R-:W-:Y:S01]  /*a010*/  IMAD.MOV.U32 R219, RZ, RZ, 0x0 ;  /* 0x00000000ffdb7424 */ /* 0x000fe200078e00ff */
[----:B------:R-:W-:Y:S02]  /*a020*/  IADD3.X R3, PT, PT, R51, R4, RZ, P0, !PT ;  /* 0x0000000433037210 */ /* 0x000fe400007fe4ff */
[----:B------:R-:W-:Y:S04]  /*a030*/  ST.E.128 desc[UR4][R44.64+0x80], R8 ;  /* 0x000080082c007985 */ /* 0x000fe8000c101d04 */
[----:B------:R-:W-:Y:S04]  /*a040*/  ST.E.128 desc[UR4][R52.64], R32 ;  /* 0x0000002034007985 */ /* 0x000fe8000c101d04 */
[----:B------:R-:W-:Y:S04]  /*a050*/  ST.E.128 desc[UR4][R52.64+0x80], R20 ;  /* 0x0000801434007985 */ /* 0x000fe8000c101d04 */
[----:B------:R-:W-:Y:S04]  /*a060*/  ST.E.128 desc[UR4][R50.64], R28 ;  /* 0x0000001c32007985 */ /* 0x000fe8000c101d04 */
[----:B------:R-:W-:Y:S04]  /*a070*/  ST.E.128 desc[UR4][R50.64+0x80], R16 ;  /* 0x0000801032007985 */ /* 0x000fe8000c101d04 */
[----:B------:R-:W-:Y:S04]  /*a080*/  ST.E.128 desc[UR4][R2.64], R24 ;  /* 0x0000001802007985 */ /* 0x000fe8000c101d04 */
[----:B------:R1:W-:Y:S02]  /*a090*/  ST.E.128 desc[UR4][R2.64+0x80], R36 ;  /* 0x0000802402007985 */ /* 0x0003e4000c101d04 */
[----:B-1----:R-:W-:Y:S05]  /*a0a0*/  RET.REL.NODEC R218 `(_ZN5flash24flash_fwd_splitkv_kernelI23Flash_fwd_kernel_traitsILi128ELi64ELi128ELi4ELb0ELb0EN7cutlass6half_tE19Flash_kernel_traitsILi128ELi64ELi128ELi4ES3_EELb0ELb0ELb0ELb1ELb1ELb0ELb0ELb0EEEvNS_16Flash_fwd_paramsE) ;  /* 0xffffff5cdad47950 */ /* 0x002fea0003c3ffff */
.L_x_3712:
[----:B------:R-:W-:Y:S01]  /*a0b0*/  MOV R5, 0x2 ;  /* 0x0000000200057802 */ /* 0x000fe20000000f00 */
[----:B------:R-:W-:Y:S01]  /*a0c0*/  IMAD.MOV.U32 R0, RZ, RZ, 0x1f ;  /* 0x0000001fff007424 */ /* 0x000fe200078e00ff */
[----:B------:R-:W-:-:S07]  /*a0d0*/  MOV R4, 0xffffffff ;  /* 0xffffffff00047802 */ /* 0x000fce0000000f00 */
[----:B-1---5:R-:W-:Y:S05]  /*a0e0*/  WARPSYNC.COLLECTIVE R4, `(.L_x_3715) ;  /* 0x0000000004087348 */ /* 0x022fea0003c00000 */
[----:B------:R2:W3:Y:S02]  /*a0f0*/  SHFL.BFLY P0, R10, R235, R5, R0 ;  /* 0x0c000005eb0a7389 */ /* 0x0004e40000000000 */
[----:B-123-5:R-:W-:Y:S05]  /*a100*/  ENDCOLLECTIVE ;  /* 0x000000000000791b */ /* 0x02efea0003800000 */
.L_x_3715:
[----:B------:R-:W-:Y:S02]  /*a110*/  IMAD.MOV.U32 R8, RZ, RZ, R10 ;  /* 0x000000ffff087224 */ /* 0x000fe400078e000a */
[----:B------:R-:W-:Y:S02]  /*a120*/  IMAD.MOV.U32 R5, RZ, RZ, 0x1 ;  /* 0x00000001ff057424 */ /* 0x000fe400078e00ff */
[----:B------:R-:W-:-:S05]  /*a130*/  FADD.FTZ R8, R8, R235 ;  /* 0x000000eb08087221 */ /* 0x000fca0000010000 */
[----:B------:R-:W-:-:S07]  /*a140*/  MOV R235, R8 ;  /* 0x0000000800eb7202 */ /* 0x000fce0000000f00 */
[----:B------:R-:W-:Y:S05]  /*a150*/  WARPSYNC.COLLECTIVE R4, `(.L_x_3716) ;  /* 0x0000000004087348 */ /* 0x000fea0003c00000 */
[----:B------:R1:W2:Y:S02]  /*a160*/  SHFL.BFLY P0, R10, R235, R5, R0 ;  /* 0x0c000005eb0a7389 */ /* 0x0002a40000000000 */
[----:B-12---:R-:W-:Y:S05]  /*a170*/  ENDCOLLECTIVE ;  /* 0x000000000000791b */ /* 0x006fea0003800000 */
.L_x_3716:
[----:B------:R-:W-:Y:S01]  /*a180*/  MOV R235, R233 ;  /* 0x000000e900eb7202 */ /* 0x000fe20000000f00 */
[----:B------:R-:W-:Y:S01]  /*a190*/  IMAD.MOV.U32 R5, RZ, RZ, 0x2 ;  /* 0x00000002ff057424 */ /* 0x000fe200078e00ff */
[----:B------:R-:W-:-:S07]  /*a1a0*/  MOV R7, R10 ;  /* 0x0000000a00077202 */ /* 0x000fce0000000f00 */
[----:B------:R-:W-:Y:S05]  /*a1b0*/  WARPSYNC.COLLECTIVE R4, `(.L_x_3717) ;  /* 0x0000000004087348 */ /* 0x000fea0003c00000 */
[----:B------:R1:W2:Y:S02]  /*a1c0*/  SHFL.BFLY P0, R10, R235, R5, R0 ;  /* 0x0c000005eb0a7389 */ /* 0x0002a40000000000 */
[----:B-12---:R-:W-:Y:S05]  /*a1d0*/  ENDCOLLECTIVE ;  /* 0x000000000000791b */ /* 0x006fea0003800000 */
.L_x_3717:
[----:B------:R-:W-:Y:S01]  /*a1e0*/  FADD.FTZ R7, R8, R7 ;  /* 0x0000000708077221 */ /* 0x000fe20000010000 */
[----:B------:R-:W-:Y:S01]  /*a1f0*/  FADD.FTZ R9, R10, R233 ;  /* 0x000000e90a097221 */ /* 0x000fe20000010000 */
[----:B------:R-:W-:-:S04]  /*a200*/  MOV R5, 0x1 ;  /* 0x0000000100057802 */ /* 0x000fc80000000f00 */
[----:B------:R-:W-:-:S07]  /*a210*/  MOV R235, R9 ;  /* 0x0000000900eb7202 */ /* 0x000fce0000000f00 */
[----:B------:R-:W-:Y:S05]  /*a220*/  WARPSYNC.COLLECTIVE R4, `(.L_x_3718) ;  /* 0x0000000004087348 */ /* 0x000fea0003c00000 */
[----:B------:R1:W2:Y:S02]  /*a230*/  SHFL.BFLY P0, R10, R235, R5, R0 ;  /* 0x0c000005eb0a7389 */ /* 0x0002a40000000000 */
[----:B-12---:R-:W-:Y:S05]  /*a240*/  ENDCOLLECTIVE ;  /* 0x000000000000791b */ /* 0x006fea0003800000 */
.L_x_3718:
[----:B------:R-:W-:Y:S05]  /*a250*/  BRA `(.L_x_3719) ;  /* 0xffffffec00cc7947 */ /* 0x000fea000383ffff */
.L_x_3720:
        /* <DEDUP_REMOVED lines=10> */
.L_x_14914:


//--------------------- .text._ZN5flash24flash_fwd_splitkv_kernelI23Flash_fwd_kernel_traitsILi128ELi64ELi128ELi4ELb0ELb0EN7cutlass6half_tE19Flash_kernel_traitsILi128ELi64ELi128ELi4ES3_EELb0ELb0ELb0ELb1ELb1ELb1ELb0ELb0EEEvNS_16Flash_fwd_paramsE --------------------------
	.section	.text._ZN5flash24flash_fwd_splitkv_kernelI23Flash_fwd_kernel_traitsILi128ELi64ELi128ELi4ELb0ELb0EN7cutlass6half_tE19Flash_kernel_traitsILi128ELi64ELi128ELi4ES3_EELb0ELb0ELb0ELb1ELb1ELb1ELb0ELb0EEEvNS_16Flash_fwd_paramsE,"ax",@progbits
	.align	128
        .global         _ZN5flash24flash_fwd_splitkv_kernelI23Flash_fwd_kernel_traitsILi128ELi64ELi128ELi4ELb0ELb0EN7cutlass6half_tE19Flash_kernel_traitsILi128ELi64ELi128ELi4ES3_EELb0ELb0ELb0ELb1ELb1ELb1ELb0ELb0EEEvNS_16Flash_fwd_paramsE
        .type           _ZN5flash24flash_fwd_splitkv_kernelI23Flash_fwd_kernel_traitsILi128ELi64ELi128ELi4ELb0ELb0EN7cutlass6half_tE19Flash_kernel_traitsILi128ELi64ELi128ELi4ES3_EELb0ELb0ELb0ELb1ELb1ELb1ELb0ELb0EEEvNS_16Flash_fwd_paramsE,@function
        .size           _ZN5flash24flash_fwd_splitkv_kernelI23Flash_fwd_kernel_traitsILi128ELi64ELi128ELi4ELb0ELb0EN7cutlass6half_tE19Flash_kernel_traitsILi128ELi64ELi128ELi4ES3_EELb0ELb0ELb0ELb1ELb1ELb1ELb0ELb0EEEvNS_16Flash_fwd_paramsE,(.L_x_14915 - _ZN5flash24flash_fwd_splitkv_kernelI23Flash_fwd_kernel_traitsILi128ELi64ELi128ELi4ELb0ELb0EN7cutlass6half_tE19Flash_kernel_traitsILi128ELi64ELi128ELi4ES3_EELb0ELb0ELb0ELb1ELb1ELb1ELb0ELb0EEEvNS_16Flash_fwd_paramsE)
        .other          _ZN5flash24flash_fwd_splitkv_kernelI23Flash_fwd_kernel_traitsILi128ELi64ELi128ELi4ELb0ELb0EN7cutlass6half_tE19Flash_kernel_traitsILi128ELi64ELi128ELi4ES3_EELb0ELb0ELb0ELb1ELb1ELb1ELb0ELb0EEEvNS_16Flash_fwd_paramsE,@"STO_CUDA_ENTRY STV_DEFAULT"
_ZN5flash24flash_fwd_splitkv_kernelI23Flash_fwd_kernel_traitsILi128ELi64ELi128ELi4ELb0ELb0EN7cutlass6half_tE19Flash_kernel_traitsILi128ELi64ELi128ELi4ES3_EELb0ELb0ELb0ELb1ELb1ELb1ELb0ELb0EEEvNS_16Flash_fwd_paramsE:
.text._ZN5flash24flash_fwd_splitkv_kernelI23Flash_fwd_kernel_traitsILi128ELi64ELi128ELi4ELb0ELb0EN7cutlass6half_tE19Flash_kernel_traitsILi128ELi64ELi128ELi4ES3_EELb0ELb0ELb0ELb1ELb1ELb1ELb0ELb0EEEvNS_16Flash_fwd_paramsE:
[----:B------:R-:W-:Y:S01]  /*0000*/  LDC R1, c[0x0][0x37c] ;  /* 0x0000df00ff017b82 */ /* 0x000fe20000000800 */
[----:B------:R-:W1:Y:S07]  /*0010*/  S2R R231, SR_CTAID.X ;  /* 0x0000000000e77919 */ /* 0x000e6e0000002500 */
[----:B------:R-:W2:Y:S01]  /*0020*/  LDC.64 R2, c[0x0][0x348] ;  /* 0x0000d200ff027b82 */ /* 0x000ea20000000a00 */
[----:B------:R-:W-:Y:S01]  /*0030*/  BSSY.RECONVERGENT B2, `(.L_x_3721) ;  /* 0x0000005000027945 */ /* 0x000fe20003800200 */
[----:B------:R-:W-:Y:S01]  /*0040*/  MOV R228, 0x80 ;  /* 0x0000008000e47802 */ /* 0x000fe20000000f00 */
[----:B------:R-:W3:Y:S01]  /*0050*/  S2R R230, SR_CTAID.Y ;  /* 0x0000000000e67919 */ /* 0x000ee20000002600 */
[----:B------:R-:W4:Y:S05]  /*0060*/  S2R R229, SR_CTAID.Z ;  /* 0x0000000000e57919 */ /* 0x000f2a0000002700 */
[----:B-1234-:R-:W-:Y:S05]  /*0070*/  CALL.REL.NOINC `($_ZN5flash24flash_fwd_splitkv_kernelI23Flash_fwd_kernel_traitsILi128ELi64ELi128ELi4ELb0ELb0EN7cutlass6half_tE19Flash_kernel_traitsILi128ELi64ELi128ELi4ES3_EELb0ELb0ELb0ELb1ELb1ELb1ELb0ELb0EEEvNS_16Flash_fwd_paramsE$_ZN5flash30compute_attn_1rowblock_splitkvI23Flash_fwd_kernel_traitsILi128ELi64ELi128ELi4ELb0ELb0EN7cutlass6half_tE19Flash_kernel_traitsILi128ELi64ELi128ELi4ES3_EELb0ELb0ELb0ELb1ELb1ELb1ELb0ELb0ENS_16Flash_fwd_paramsEEEvRKT8_iiiii) ;  /* 0x0000000000087944 */ /* 0x01efea0003c00000 */
[----:B------:R-:W-:Y:S05]  /*0080*/  BSYNC.RECONVERGENT B2 ;  /* 0x0000000000027941 */ /* 0x000fea0003800200 */
.L_x_3721:
[----:B------:R-:W-:Y:S05]  /*0090*/  EXIT ;  /* 0x000000000000794d */ /* 0x000fea0003800000 */
        .type           $_ZN5flash24flash_fwd_splitkv_kernelI23Flash_fwd_kernel_traitsILi128ELi64ELi128ELi4ELb0ELb0EN7cutlass6half_tE19Flash_kernel_traitsILi128ELi64ELi128ELi4ES3_EELb0ELb0ELb0ELb1ELb1ELb1ELb0ELb0EEEvNS_16Flash_fwd_paramsE$_ZN5flash30compute_attn_1rowblock_splitkvI23Flash_fwd_kernel_traitsILi128ELi64ELi128ELi4ELb0ELb0EN7cutlass6half_tE19Flash_kernel_traitsILi128ELi64ELi128ELi4ES3_EELb0ELb0ELb0ELb1ELb1ELb1ELb0ELb0ENS_16Flash_fwd_paramsEEEvRKT8_iiiii,@function
        .size           $_ZN5flash24flash_fwd_splitkv_kernelI23Flash_fwd_kernel_traitsILi128ELi64ELi128ELi4ELb0ELb0EN7cutlass6half_tE19Flash_kernel_traitsILi128ELi64ELi128ELi4ES3_EELb0ELb0ELb0ELb1ELb1ELb1ELb0ELb0EEEvNS_16Flash_fwd_paramsE$_ZN5flash30compute_attn_1rowblock_splitkvI23Flash_fwd_kernel_traitsILi128ELi64ELi128ELi4ELb0ELb0EN7cutlass6half_tE19Flash_kernel_traitsILi128ELi64ELi128ELi4ES3_EELb0ELb0ELb0ELb1ELb1ELb1ELb0ELb0ENS_16Flash_fwd_paramsEEEvRKT8_iiiii,(.L_x_14915 - $_ZN5flash24flash_fwd_splitkv_kernelI23Flash_fwd_kernel_traitsILi128ELi64ELi128ELi4ELb0ELb0EN7cutlass6half_tE19Flash_kernel_traitsILi128ELi64ELi128ELi4ES3_EELb0ELb0ELb0ELb1ELb1ELb1ELb0ELb0EEEvNS_16Flash_fwd_paramsE$_ZN5flash30compute_attn_1rowblock_splitkvI23Flash_fwd_kernel_traitsILi128ELi64ELi128ELi4ELb0ELb0EN7cutlass6half_tE19Flash_kernel_traitsILi128ELi64ELi128ELi4ES3_EELb0ELb0ELb0ELb1ELb1ELb1ELb0ELb0ENS_16Flash_fwd_paramsEEEvRKT8_iiiii)
$_ZN5flash24flash_fwd_splitkv_kernelI23Flash_fwd_kernel_traitsILi128ELi64ELi128ELi4ELb0ELb0EN7cutlass6half_tE19Flash_kernel_traitsILi128ELi64ELi128ELi4ES3_EELb0ELb0ELb0ELb1ELb1ELb1ELb0ELb0EEEvNS_16Flash_fwd_paramsE$_ZN5flash30compute_attn_1rowblock_splitkvI23Flash_fwd_kernel_traitsILi128ELi64ELi128ELi4ELb0ELb0EN7cutlass6half_tE19Flash_kernel_traitsILi128ELi64ELi128ELi4ES3_EELb0ELb0ELb0ELb1ELb1ELb1ELb0ELb0ENS_16Flash_fwd_paramsEEEvRKT8_iiiii:
        /* <DEDUP_REMOVED lines=24> */
.L_x_3725:
[----:B------:R-:W-:Y:S05]  /*0220*/  BSYNC.RECONVERGENT B0 ;  /* 0x0000000000007941 */ /* 0x000fea0003800200 */
.L_x_3724:
[----:B-----5:R-:W-:Y:S02]  /*0230*/  IADD3 R5, PT, PT, R5, R4, -R7 ;  /* 0x0000000405057210 */ /* 0x020fe40007ffe807 */
.L_x_3723:
[----:B------:R-:W-:Y:S05]  /*0240*/  BSYNC.RECONVERGENT B1 ;  /* 0x0000000000017941 */ /* 0x000fea0003800200 */
.L_x_3722:
[----:B------:R-:W-:Y:S01]  /*0250*/  IMAD.SHL.U32 R0, R231, 0x40, RZ ;  /* 0x00000040e7007824 */ /* 0x000fe200078e00ff */
[----:B------:R-:W-:Y:S01]  /*0260*/  MOV R8, R228 ;  /* 0x000000e400087202 */ /* 0x000fe20000000f00 */
[----:B------:R-:W-:-:S03]  /*0270*/  IMAD.MOV.U32 R9, RZ, RZ, 0x0 ;  /* 0x00000000ff097424 */ /* 0x000fc600078e00ff */
[----:B-----5:R-:W-:-:S13]  /*0280*/  ISETP.GT.AND P0, PT, R235, R0, PT ;  /* 0x00000000eb00720c */ /* 0x020fda0003f04270 */
[----:B-1----:R-:W-:Y:S05]  /*0290*/  @!P0 RET.REL.NODEC R8 `(_ZN5flash24flash_fwd_splitkv_kernelI23Flash_fwd_kernel_traitsILi128ELi64ELi128ELi4ELb0ELb0EN7cutlass6half_tE19Flash_kernel_traitsILi128ELi64ELi128ELi4ES3_EELb0ELb0ELb0ELb1ELb1ELb1ELb0ELb0EEEvNS_16Flash_fwd_paramsE) ;  /* 0xfffffffc08588950 */ /* 0x002fea0003c3ffff */
        /* <DEDUP_REMOVED lines=31> */
[C-C-:B------:R-:W-:Y:S01]  /*0490*/  IMAD.IADD R9, R235.reuse, 0x1, -R0.reuse ;  /* 0x00000001eb097824 */ /* 0x140fe200078e0a00 */
        /* <DEDUP_REMOVED lines=29> */
[----:B------:R-:W-:Y:S01]  /*0670*/  ISETP.NE.OR P3, PT, R143, RZ, P3 ;  /* 0x000000ff8f00720c */ /* 0x000fe20001f65670 */
        /* <DEDUP_REMOVED lines=15> */
[----:B-1----:R-:W-:Y:S05]  /*0770*/  @P0 RET.REL.NODEC R228 `(_ZN5flash24flash_fwd_splitkv_kernelI23Flash_fwd_kernel_traitsILi128ELi64ELi128ELi4ELb0ELb0EN7cutlass6half_tE19Flash_kernel_traitsILi128ELi64ELi128ELi4ES3_EELb0ELb0ELb0ELb1ELb1ELb1ELb0ELb0EEEvNS_16Flash_fwd_paramsE) ;  /* 0xfffffff8e4200950 */ /* 0x002fea0003c3ffff */
[----:B------:R-:W-:Y:S02]  /*0780*/  MOV R3, 0x7f800000 ;  /* 0x7f80000000037802 */ /* 0x000fe40000000f00 */
[----:B------:R-:W-:-:S03]  /*0790*/  MOV R229, 0x0 ;  /* 0x0000000000e57802 */ /* 0x000fc60000000f00 */
[----:B------:R1:W-:Y:S02]  /*07a0*/  ST.E desc[UR4][R10.64+0xc0], R3 ;  /* 0x0000c0030a007985 */ /* 0x0003e4000c101904 */
[----:B-1----:R-:W-:Y:S05]  /*07b0*/  RET.REL.NODEC R228 `(_ZN5flash24flash_fwd_splitkv_kernelI23Flash_fwd_kernel_traitsILi128ELi64ELi128ELi4ELb0ELb0EN7cutlass6half_tE19Flash_kernel_traitsILi128ELi64ELi128ELi4ES3_EELb0ELb0ELb0ELb1ELb1ELb1ELb0ELb0EEEvNS_16Flash_fwd_paramsE) ;  /* 0xfffffff8e4107950 */ /* 0x002fea0003c3ffff */
.L_x_3726:
        /* <DEDUP_REMOVED lines=104> */
.L_x_3728:
        /* <DEDUP_REMOVED lines=64> */
.L_x_3729:
[----:B------:R-:W-:Y:S05]  /*1240*/  BSYNC.RECONVERGENT B0 ;  /* 0x0000000000007941 */ /* 0x000fea0003800200 */
.L_x_3727:
[----:B------:R-:W2:Y:S04]  /*1250*/  LD.E.64 R26, desc[UR4][R120.64+0x18] ;  /* 0x00001804781a7980 */ /* 0x000ea8000c101b00 */
[----:B------:R-:W3:Y:S04]  /*1260*/  LD.E.64 R18, desc[UR4][R120.64+0x48] ;  /* 0x0000480478127980 */ /* 0x000ee8000c101b00 */
[----:B------:R-:W4:Y:S04]  /*1270*/  LD.E.64 R20, desc[UR4][R120.64+0x30] ;  /* 0x0000300478147980 */ /* 0x000f28000c101b00 */
[----:B------:R-:W5:Y:S04]  /*1280*/  LD.E.64 R22, desc[UR4][R120.64+0x8] ;  /* 0x0000080478167980 */ /* 0x000f68000c101b00 */
[----:B------:R-:W5:Y:S04]  /*1290*/  LD.E.64 R16, desc[UR4][R120.64] ;  /* 0x0000000478107980 */ /* 0x000f68000c101b00 */
[----:B------:R-:W5:Y:S01]  /*12a0*/  LD.E.64 R4, desc[UR4][R120.64+0x10] ;  /* 0x0000100478047980 */ /* 0x000f62000c101b00 */
[----:B------:R-:W-:-:S04]  /*12b0*/  IABS R13, R14 ;  /* 0x0000000e000d7213 */ /* 0x000fc80000000000 */
[----:B------:R-:W1:Y:S08]  /*12c0*/  I2F.RP R25, R13 ;  /* 0x0000000d00197306 */ /* 0x000e700000209400 */
[----:B-1----:R-:W1:Y:S02]  /*12d0*/  MUFU.RCP R24, R25 ;  /* 0x0000001900187308 */ /* 0x002e640000001000 */
[----:B-1----:R-:W-:-:S06]  /*12e0*/  IADD3 R24, PT, PT, R24, 0xffffffe, RZ ;  /* 0x0ffffffe18187810 */ /* 0x002fcc0007ffe0ff */
        /* <DEDUP_REMOVED lines=10> */
[----:B------:R-:W-:Y:S01]  /*1390*/  ISETP.GT.U32.AND P2, PT, R13, R24, PT ;  /* 0x000000180d00720c */ /* 0x000fe20003f44070 */
[----:B------:R-:W-:-:S05]  /*13a0*/  IMAD.SHL.U32 R0, R143, 0x8, RZ ;  /* 0x000000088f007824 */ /* 0x000fca00078e00ff */
[----:B------:R-:W-:-:S07]  /*13b0*/  LOP3.LUT R140, R0, 0x38, RZ, 0xc0, !PT ;  /* 0x00000038008c7812 */ /* 0x000fce00078ec0ff */
[-C--:B------:R-:W-:Y:S02]  /*13c0*/  @!P2 IADD3 R24, PT, PT, R24, -R13.reuse, RZ ;  /* 0x8000000d1818a210 */ /* 0x080fe40007ffe0ff */
[----:B------:R-:W-:Y:S02]  /*13d0*/  IADD3 R12, P0, PT, R140, R12, RZ ;  /* 0x0000000c8c0c7210 */ /* 0x000fe40007f1e0ff */
[----:B------:R-:W-:Y:S02]  /*13e0*/  ISETP.GE.U32.AND P3, PT, R24, R13, PT ;  /* 0x0000000d1800720c */ /* 0x000fe40003f66070 */
[----:B------:R-:W-:-:S04]  /*13f0*/  LOP3.LUT R13, R229, R14, RZ, 0x3c, !PT ;  /* 0x0000000ee50d7212 */ /* 0x000fc800078e3cff */
[----:B------:R-:W-:Y:S02]  /*1400*/  ISETP.GE.AND P1, PT, R13, RZ, PT ;  /* 0x000000ff0d00720c */ /* 0x000fe40003f26270 */
[----:B------:R-:W-:Y:S02]  /*1410*/  IADD3.X R13, PT, PT, RZ, R10, RZ, P0, !PT ;  /* 0x0000000aff0d7210 */ /* 0x000fe400007fe4ff */
[----:B------:R-:W-:Y:S01]  /*1420*/  ISETP.NE.AND P0, PT, R14, RZ, PT ;  /* 0x000000ff0e00720c */ /* 0x000fe20003f05270 */
[----:B------:R-:W-:Y:S02]  /*1430*/  @!P2 VIADD R11, R11, 0x1 ;  /* 0x000000010b0ba836 */ /* 0x000fe40000000000 */
[----:B------:R-:W-:-:S03]  /*1440*/  IMAD R7, R7, R122, RZ ;  /* 0x0000007a07077224 */ /* 0x000fc600078e02ff */
[----:B------:R-:W-:Y:S01]  /*1450*/  @P3 IADD3 R11, PT, PT, R11, 0x1, RZ ;  /* 0x000000010b0b3810 */ /* 0x000fe20007ffe0ff */
[C---:B------:R-:W-:Y:S01]  /*1460*/  IMAD R7, R9.reuse, R123, R7 ;  /* 0x0000007b09077224 */ /* 0x040fe200078e0207 */
[----:B------:R-:W-:Y:S01]  /*1470*/  LOP3.LUT R10, R0, 0x1c0, RZ, 0xc0, !PT ;  /* 0x000001c0000a7812 */ /* 0x000fe200078ec0ff */
[----:B------:R-:W-:-:S04]  /*1480*/  IMAD.WIDE.U32 R12, R9, R122, R12 ;  /* 0x0000007a090c7225 */ /* 0x000fc800078e000c */
[----:B------:R-:W-:Y:S01]  /*1490*/  @!P1 IMAD.MOV R11, RZ, RZ, -R11 ;  /* 0x000000ffff0b9224 */ /* 0x000fe200078e0a0b */
[----:B------:R-:W-:Y:S02]  /*14a0*/  @!P0 LOP3.LUT R11, RZ, R14, RZ, 0x33, !PT ;  /* 0x0000000eff0b8212 */ /* 0x000fe400078e33ff */
[----:B------:R-:W-:Y:S01]  /*14b0*/  IADD3 R24, P0, PT, R140, R8, RZ ;  /* 0x000000088c187210 */ /* 0x000fe20007f1e0ff */
[----:B------:R-:W-:Y:S01]  /*14c0*/  IMAD.MOV.U32 R141, RZ, RZ, RZ ;  /* 0x000000ffff8d7224 */ /* 0x000fe200078e00ff */
[----:B------:R-:W-:Y:S02]  /*14d0*/  IADD3 R15, PT, PT, R13, R7, RZ ;  /* 0x000000070d0f7210 */ /* 0x000fe40007ffe0ff */
[----:B------:R-:W-:Y:S01]  /*14e0*/  IADD3.X R25, PT, PT, RZ, R6, RZ, P0, !PT ;  /* 0x00000006ff197210 */ /* 0x000fe200007fe4ff */
[----:B------:R-:W-:Y:S01]  /*14f0*/  IMAD R7, R29, R11, RZ ;  /* 0x0000000b1d077224 */ /* 0x000fe200078e02ff */
[----:B------:R-:W-:Y:S01]  /*1500*/  MOV R14, R12 ;  /* 0x0000000c000e7202 */ /* 0x000fe20000000f00 */
[----:B------:R-:W1:Y:S01]  /*1510*/  S2UR UR6, SR_CgaCtaId ;  /* 0x00000000000679c3 */ /* 0x000e620000008800 */
[----:B------:R-:W-:-:S02]  /*1520*/  SHF.R.S32.HI R8, RZ, 0x1f, R11 ;  /* 0x0000001fff087819 */ /* 0x000fc4000001140b */
[--C-:B------:R-:W-:Y:S02]  /*1530*/  LOP3.LUT R9, R10, 0x38, R143.reuse, 0xf8, !PT ;  /* 0x000000380a097812 */ /* 0x100fe400078ef88f */
[----:B------:R-:W-:Y:S02]  /*1540*/  SHF.R.U32.HI R12, RZ, 0x3, R143 ;  /* 0x00000003ff0c7819 */ /* 0x000fe4000001168f */
[----:B------:R-:W-:Y:S01]  /*1550*/  MOV R13, RZ ;  /* 0x000000ff000d7202 */ /* 0x000fe20000000f00 */
[----:B------:R-:W-:Y:S01]  /*1560*/  IMAD.WIDE.U32 R14, R11, R28, R14 ;  /* 0x0000001c0b0e7225 */ /* 0x000fe200078e000e */
[----:B------:R-:W-:-:S03]  /*1570*/  LOP3.LUT R9, R9, R140, RZ, 0x3c, !PT ;  /* 0x0000008c09097212 */ /* 0x000fc600078e3cff */
[----:B------:R-:W-:Y:S01]  /*1580*/  IMAD R7, R8, R28, R7 ;  /* 0x0000001c08077224 */ /* 0x000fe200078e0207 */
[----:B------:R-:W-:Y:S01]  /*1590*/  LOP3.LUT R9, R9, 0x1e00, R0, 0xf8, !PT ;  /* 0x00001e0009097812 */ /* 0x000fe200078ef800 */
[----:B------:R-:W-:-:S03]  /*15a0*/  IMAD.WIDE.U32 R10, R231, 0x40, R12 ;  /* 0x00000040e70a7825 */ /* 0x000fc600078e000c */
[----:B------:R-:W-:Y:S01]  /*15b0*/  IADD3 R7, PT, PT, R15, R7, RZ ;  /* 0x000000070f077210 */ /* 0x000fe20007ffe0ff */
[----:B------:R-:W-:Y:S02]  /*15c0*/  IMAD R8, R43, R12, RZ ;  /* 0x0000000c2b087224 */ /* 0x000fe400078e02ff */
[----:B------:R-:W-:-:S05]  /*15d0*/  IMAD.WIDE.U32 R24, R12, R42, R24 ;  /* 0x0000002a0c187225 */ /* 0x000fca00078e0018 */
[----:B------:R-:W-:Y:S01]  /*15e0*/  IADD3 R225, PT, PT, R25, R8, RZ ;  /* 0x0000000819e17210 */ /* 0x000fe20007ffe0ff */
[----:B------:R-:W-:Y:S02]  /*15f0*/  UMOV UR7, 0x400 ;  /* 0x0000040000077882 */ /* 0x000fe40000000000 */
[----:B-1----:R-:W-:Y:S01]  /*1600*/  ULEA UR6, UR6, UR7, 0x18 ;  /* 0x0000000706067291 */ /* 0x002fe2000f8ec0ff */
[C---:B------:R-:W-:Y:S02]  /*1610*/  SHF.L.U32 R220, R42.reuse, 0x5, RZ ;  /* 0x000000052adc7819 */ /* 0x040fe400000006ff */
[----:B------:R-:W-:-:S03]  /*1620*/  SHF.L.U64.HI R221, R42, 0x5, R43 ;  /* 0x000000052add7819 */ /* 0x000fc6000001022b */
[----:B------:R-:W-:-:S05]  /*1630*/  IMAD.U32 R208, RZ, RZ, UR6 ;  /* 0x00000006ffd07e24 */ /* 0x000fca000f8e00ff */
[----:B------:R-:W-:Y:S01]  /*1640*/  LEA R239, R9, R208, 0x1 ;  /* 0x000000d009ef7211 */ /* 0x000fe200078e08ff */
[C---:B------:R-:W-:Y:S01]  /*1650*/  IMAD.SHL.U32 R218, R122.reuse, 0x20, RZ ;  /* 0x000000207ada7824 */ /* 0x040fe200078e00ff */
[----:B------:R-:W-:Y:S01]  /*1660*/  SHF.L.U64.HI R219, R122, 0x5, R123 ;  /* 0x000000057adb7819 */ /* 0x000fe2000001027b */
[-C--:B--2---:R-:W-:Y:S02]  /*1670*/  IMAD R6, R27, R230.reuse, RZ ;  /* 0x000000e61b067224 */ /* 0x084fe400078e02ff */
[----:B------:R-:W-:-:S04]  /*1680*/  IMAD.WIDE.U32 R26, R26, R230, R140 ;  /* 0x000000e61a1a7225 */ /* 0x000fc800078e008c */
[----:B------:R-:W-:Y:S02]  /*1690*/  IMAD.IADD R27, R27, 0x1, R6 ;  /* 0x000000011b1b7824 */ /* 0x000fe400078e0206 */
[----:B---3--:R-:W-:Y:S02]  /*16a0*/  IMAD R0, R19, R229, RZ ;  /* 0x000000e513007224 */ /* 0x008fe400078e02ff */
[----:B------:R-:W-:Y:S01]  /*16b0*/  IMAD.WIDE.U32 R28, R229, R18, R26 ;  /* 0x00000012e51c7225 */ /* 0x000fe200078e001a */
[----:B------:R-:W-:Y:S02]  /*16c0*/  MOV R6, R14 ;  /* 0x0000000e00067202 */ /* 0x000fe40000000f00 */
[C-C-:B----4-:R-:W-:Y:S01]  /*16d0*/  SHF.L.U64.HI R15, R20.reuse, 0x5, R21.reuse ;  /* 0x00000005140f7819 */ /* 0x150fe20000010215 */
[C---:B------:R-:W-:Y:S01]  /*16e0*/  IMAD.SHL.U32 R14, R20.reuse, 0x20, RZ ;  /* 0x00000020140e7824 */ /* 0x040fe200078e00ff */
[C---:B------:R-:W-:Y:S01]  /*16f0*/  SHF.L.U64.HI R27, R20.reuse, 0x4, R21 ;  /* 0x00000004141b7819 */ /* 0x040fe20000010215 */
[----:B------:R-:W-:Y:S01]  /*1700*/  IMAD R11, R11, R20, RZ ;  /* 0x000000140b0b7224 */ /* 0x000fe200078e02ff */
[----:B------:R-:W-:-:S02]  /*1710*/  SHF.L.U32 R26, R20, 0x4, RZ ;  /* 0x00000004141a7819 */ /* 0x000fc400000006ff */
[----:B------:R-:W-:Y:S01]  /*1720*/  IADD3 R29, PT, PT, R29, R0, RZ ;  /* 0x000000001d1d7210 */ /* 0x000fe20007ffe0ff */
[----:B------:R-:W-:Y:S01]  /*1730*/  IMAD.WIDE.U32 R14, R20, R10, R14 ;  /* 0x0000000a140e7225 */ /* 0x000fe200078e000e */
[----:B-----5:R-:W-:-:S03]  /*1740*/  LEA R224, P0, R24, R22, 0x1 ;  /* 0x0000001618e07211 */ /* 0x020fc600078008ff */
[-C--:B------:R-:W-:Y:S02]  /*1750*/  IMAD R11, R21, R10.reuse, R11 ;  /* 0x0000000a150b7224 */ /* 0x080fe400078e020b */
[----:B------:R-:W-:Y:S01]  /*1760*/  IMAD.WIDE.U32 R30, R20, R10, R26 ;  /* 0x0000000a141e7225 */ /* 0x000fe200078e001a */
[----:B------:R-:W-:-:S03]  /*1770*/  LEA.HI.X R225, R24, R23, R225, 0x1, P0 ;  /* 0x0000001718e17211 */ /* 0x000fc600000f0ce1 */
[----:B------:R-:W-:Y:S01]  /*1780*/  IMAD.WIDE.U32 R20, R20, R10, R28 ;  /* 0x0000000a14147225 */ /* 0x000fe200078e001c */
[----:B------:R-:W-:-:S03]  /*1790*/  IADD3 R23, P1, P0, R28, R14, R26 ;  /* 0x0000000e1c177210 */ /* 0x000fc6000783e01a */
[----:B------:R-:W-:Y:S01]  /*17a0*/  IMAD.IADD R15, R11, 0x1, R15 ;  /* 0x000000010b0f7824 */ /* 0x000fe200078e020f */
[C---:B------:R-:W-:Y:S02]  /*17b0*/  IADD3 R19, P2, PT, R28.reuse, R14, RZ ;  /* 0x0000000e1c137210 */ /* 0x040fe40007f5e0ff */
[----:B------:R-:W-:Y:S02]  /*17c0*/  IADD3 R13, P3, PT, R28, R30, RZ ;  /* 0x0000001e1c0d7210 */ /* 0x000fe40007f7e0ff */
[----:B------:R-:W-:Y:S02]  /*17d0*/  IADD3 R25, PT, PT, R21, R11, RZ ;  /* 0x0000000b15197210 */ /* 0x000fe40007ffe0ff */
[----:B------:R-:W-:Y:S02]  /*17e0*/  IADD3.X R21, PT, PT, R29, R15, R27, P1, P0 ;  /* 0x0000000f1d157210 */ /* 0x000fe40000fe041b */
[----:B------:R-:W-:Y:S02]  /*17f0*/  IADD3.X R15, PT, PT, R15, R29, RZ, P2, !PT ;  /* 0x0000001d0f0f7210 */ /* 0x000fe400017fe4ff */
[----:B------:R-:W-:-:S02]  /*1800*/  IADD3.X R11, PT, PT, R29, R11, R31, P3, !PT ;  /* 0x0000000b1d0b7210 */ /* 0x000fc40001ffe41f */
[-C--:B------:R-:W-:Y:S02]  /*1810*/  LEA R26, P2, R13, R16.reuse, 0x1 ;  /* 0x000000100d1a7211 */ /* 0x080fe400078408ff */
[-C--:B------:R-:W-:Y:S02]  /*1820*/  LEA R10, P0, R23, R16.reuse, 0x1 ;  /* 0x00000010170a7211 */ /* 0x080fe400078008ff */
[-C--:B------:R-:W-:Y:S02]  /*1830*/  LEA.HI.X R27, R13, R17.reuse, R11, 0x1, P2 ;  /* 0x000000110d1b7211 */ /* 0x080fe400010f0c0b */
[----:B------:R-:W-:Y:S02]  /*1840*/  LEA.HI.X R11, R23, R17, R21, 0x1, P0 ;  /* 0x00000011170b7211 */ /* 0x000fe400000f0c15 */
[----:B------:R-:W-:Y:S02]  /*1850*/  LEA R8, P1, R19, R16, 0x1 ;  /* 0x0000001013087211 */ /* 0x000fe400078208ff */
[----:B------:R-:W-:-:S02]  /*1860*/  IADD3 R14, P0, PT, R220, R224, RZ ;  /* 0x000000e0dc0e7210 */ /* 0x000fc40007f1e0ff */
[-C--:B------:R-:W-:Y:S02]  /*1870*/  LEA.HI.X R9, R19, R17.reuse, R15, 0x1, P1 ;  /* 0x0000001113097211 */ /* 0x080fe400008f0c0f */
[----:B------:R-:W-:Y:S01]  /*1880*/  LEA R24, P4, R20, R16, 0x1 ;  /* 0x0000001014187211 */ /* 0x000fe200078808ff */
[----:B------:R-:W-:Y:S01]  /*1890*/  IMAD.X R15, R221, 0x1, R225, P0 ;  /* 0x00000001dd0f7824 */ /* 0x000fe200000e06e1 */
[-C--:B------:R-:W-:Y:S02]  /*18a0*/  IADD3 R16, P0, PT, R14, R220.reuse, RZ ;  /* 0x000000dc0e107210 */ /* 0x080fe40007f1e0ff */
[----:B------:R-:W-:Y:S02]  /*18b0*/  LEA.HI.X R25, R20, R17, R25, 0x1, P4 ;  /* 0x0000001114197211 */ /* 0x000fe400020f0c19 */
[-C--:B------:R-:W-:Y:S02]  /*18c0*/  IADD3.X R17, PT, PT, R15, R221.reuse, RZ, P0, !PT ;  /* 0x000000dd0f117210 */ /* 0x080fe400007fe4ff */
[-C--:B------:R-:W-:Y:S01]  /*18d0*/  IADD3 R20, P0, PT, R16, R220.reuse, RZ ;  /* 0x000000dc10147210 */ /* 0x080fe20007f1e0ff */
[----:B------:R-:W-:Y:S01]  /*18e0*/  @!PT LDS RZ, [RZ] ;  /* 0x00000000fffff984 */ /* 0x000fe20000000800 */
[----:B------:R-:W-:Y:S01]  /*18f0*/  @!PT LDS RZ, [RZ] ;  /* 0x00000000fffff984 */ /* 0x000fe20000000800 */
[----:B------:R-:W-:Y:S01]  /*1900*/  @!PT LDS RZ, [RZ] ;  /* 0x00000000fffff984 */ /* 0x000fe20000000800 */
[----:B------:R-:W-:Y:S03]  /*1910*/  LDGSTS.E.BYPASS.LTC128B.128 [R239], desc[UR4][R24.64] ;  /* 0x0000000018ef7fae */ /* 0x000fe6000b981a04 */
[----:B------:R-:W-:Y:S01]  /*1920*/  IADD3.X R21, PT, PT, R17, R221, RZ, P0, !PT ;  /* 0x000000dd11157210 */ /* 0x000fe200007fe4ff */
[----:B------:R-:W-:Y:S01]  /*1930*/  LDGSTS.E.BYPASS.LTC128B.128 [R239+0x2000], desc[UR4][R24.64+0x80] ;  /* 0x0200008018ef7fae */ /* 0x000fe2000b981a04 */
[----:B------:R-:W-:-:S03]  /*1940*/  IADD3 R18, P0, PT, R20, R220, RZ ;  /* 0x000000dc14127210 */ /* 0x000fc60007f1e0ff */
[----:B------:R-:W-:Y:S04]  /*1950*/  LDGSTS.E.BYPASS.LTC128B.128 [R239+0x800], desc[UR4][R26.64] ;  /* 0x008000001aef7fae */ /* 0x000fe8000b981a04 */
[----:B------:R-:W-:Y:S01]  /*1960*/  LDGSTS.E.BYPASS.LTC128B.128 [R239+0x2800], desc[UR4][R26.64+0x80] ;  /* 0x028000801aef7fae */ /* 0x000fe2000b981a04 */
[----:B------:R-:W-:-:S03]  /*1970*/  IMAD.X R19, R21, 0x1, R221, P0 ;  /* 0x0000000115137824 */ /* 0x000fc600000e06dd */
[----:B------:R-:W-:Y:S04]  /*1980*/  LDGSTS.E.BYPASS.LTC128B.128 [R239+0x1000], desc[UR4][R8.64] ;  /* 0x0100000008ef7fae */ /* 0x000fe8000b981a04 */
[----:B------:R-:W-:Y:S04]  /*1990*/  LDGSTS.E.BYPASS.LTC128B.128 [R239+0x3000], desc[UR4][R8.64+0x80] ;  /* 0x0300008008ef7fae */ /* 0x000fe8000b981a04 */
[----:B------:R-:W-:Y:S04]  /*19a0*/  LDGSTS.E.BYPASS.LTC128B.128 [R239+0x1800], desc[UR4][R10.64] ;  /* 0x018000000aef7fae */ /* 0x000fe8000b981a04 */
[----:B------:R1:W-:Y:S04]  /*19b0*/  LDGSTS.E.BYPASS.LTC128B.128 [R239+0x3800], desc[UR4][R10.64+0x80] ;  /* 0x038000800aef7fae */ /* 0x0003e8000b981a04 */
[----:B------:R2:W-:Y:S04]  /*19c0*/  LDGSTS.E.BYPASS.LTC128B.128 [R239+0x4000], desc[UR4][R224.64] ;  /* 0x04000000e0ef7fae */ /* 0x0005e8000b981a04 */
[----:B------:R2:W-:Y:S04]  /*19d0*/  LDGSTS.E.BYPASS.LTC128B.128 [R239+0x8000], desc[UR4][R224.64+0x80] ;  /* 0x08000080e0ef7fae */ /* 0x0005e8000b981a04 */
[----:B------:R2:W-:Y:S04]  /*19e0*/  LDGSTS.E.BYPASS.LTC128B.128 [R239+0x4800], desc[UR4][R14.64] ;  /* 0x048000000eef7fae */ /* 0x0005e8000b981a04 */
[----:B------:R2:W-:Y:S04]  /*19f0*/  LDGSTS.E.BYPASS.LTC128B.128 [R239+0x8800], desc[UR4][R14.64+0x80] ;  /* 0x088000800eef7fae */ /* 0x0005e8000b981a04 */
[----:B------:R2:W-:Y:S04]  /*1a00*/  LDGSTS.E.BYPASS.LTC128B.128 [R239+0x5000], desc[UR4][R16.64] ;  /* 0x0500000010ef7fae */ /* 0x0005e8000b981a04 */
[----:B------:R2:W-:Y:S01]  /*1a10*/  LDGSTS.E.BYPASS.LTC128B.128 [R239+0x9000], desc[UR4][R16.64+0x80] ;  /* 0x0900008010ef7fae */ /* 0x0005e2000b981a04 */
[----:B-1----:R-:W-:-:S03]  /*1a20*/  IADD3 R10, P0, PT, R18, R220, RZ ;  /* 0x000000dc120a7210 */ /* 0x002fc60007f1e0ff */
[----:B------:R2:W-:Y:S01]  /*1a30*/  LDGSTS.E.BYPASS.LTC128B.128 [R239+0x5800], desc[UR4][R20.64] ;  /* 0x0580000014ef7fae */ /* 0x0005e2000b981a04 */
[----:B------:R-:W-:-:S03]  /*1a40*/  IADD3.X R11, PT, PT, R19, R221, RZ, P0, !PT ;  /* 0x000000dd130b7210 */ /* 0x000fc600007fe4ff */
[----:B------:R2:W-:Y:S01]  /*1a50*/  LDGSTS.E.BYPASS.LTC128B.128 [R239+0x9800], desc[UR4][R20.64+0x80] ;  /* 0x0980008014ef7fae */ /* 0x0005e2000b981a04 */
[----:B------:R-:W-:-:S03]  /*1a60*/  IADD3 R24, P0, PT, R10, R220, RZ ;  /* 0x000000dc0a187210 */ /* 0x000fc60007f1e0ff */
[----:B------:R2:W-:Y:S01]  /*1a70*/  LDGSTS.E.BYPASS.LTC128B.128 [R239+0x6000], desc[UR4][R18.64] ;  /* 0x0600000012ef7fae */ /* 0x0005e2000b981a04 */
[----:B------:R-:W-:Y:S02]  /*1a80*/  IADD3.X R25, PT, PT, R11, R221, RZ, P0, !PT ;  /* 0x000000dd0b197210 */ /* 0x000fe400007fe4ff */
[----:B------:R-:W-:Y:S01]  /*1a90*/  IADD3 R22, P0, PT, R24, R220, RZ ;  /* 0x000000dc18167210 */ /* 0x000fe20007f1e0ff */
[----:B------:R2:W-:Y:S04]  /*1aa0*/  LDGSTS.E.BYPASS.LTC128B.128 [R239+0xa000], desc[UR4][R18.64+0x80] ;  /* 0x0a00008012ef7fae */ /* 0x0005e8000b981a04 */
[----:B------:R-:W-:Y:S01]  /*1ab0*/  IMAD.X R23, R25, 0x1, R221, P0 ;  /* 0x0000000119177824 */ /* 0x000fe200000e06dd */
[----:B------:R2:W-:Y:S04]  /*1ac0*/  LDGSTS.E.BYPASS.LTC128B.128 [R239+0x6800], desc[UR4][R10.64] ;  /* 0x068000000aef7fae */ /* 0x0005e8000b981a04 */
[----:B------:R2:W-:Y:S04]  /*1ad0*/  LDGSTS.E.BYPASS.LTC128B.128 [R239+0xa800], desc[UR4][R10.64+0x80] ;  /* 0x0a8000800aef7fae */ /* 0x0005e8000b981a04 */
[----:B------:R2:W-:Y:S04]  /*1ae0*/  LDGSTS.E.BYPASS.LTC128B.128 [R239+0x7000], desc[UR4][R24.64] ;  /* 0x0700000018ef7fae */ /* 0x0005e8000b981a04 */
[----:B------:R2:W-:Y:S04]  /*1af0*/  LDGSTS.E.BYPASS.LTC128B.128 [R239+0xb000], desc[UR4][R24.64+0x80] ;  /* 0x0b00008018ef7fae */ /* 0x0005e8000b981a04 */
[----:B------:R2:W-:Y:S04]  /*1b00*/  LDGSTS.E.BYPASS.LTC128B.128 [R239+0x7800], desc[UR4][R22.64] ;  /* 0x0780000016ef7fae */ /* 0x0005e8000b981a04 */
[----:B------:R2:W-:Y:S04]  /*1b10*/  LDGSTS.E.BYPASS.LTC128B.128 [R239+0xb800], desc[UR4][R22.64+0x80] ;  /* 0x0b80008016ef7fae */ /* 0x0005e8000b981a04 */
[----:B------:R-:W0:Y:S01]  /*1b20*/  LDGDEPBAR ;  /* 0x00000000000079af */ /* 0x000e220000000000 */
[----:B------:R-:W-:-:S04]  /*1b30*/  IMAD.WIDE.U32 R6, R12, R122, R6 ;  /* 0x0000007a0c067225 */ /* 0x000fc800078e0006 */
[----:B------:R-:W-:Y:S01]  /*1b40*/  IMAD R9, R123, R12, RZ ;  /* 0x0000000c7b097224 */ /* 0x000fe200078e02ff */
[----:B------:R-:W-:-:S04]  /*1b50*/  LEA R227, P0, R6, R4, 0x1 ;  /* 0x0000000406e37211 */ /* 0x000fc800078008ff */
[----:B------:R-:W-:-:S04]  /*1b60*/  IADD3 R9, PT, PT, R7, R9, RZ ;  /* 0x0000000907097210 */ /* 0x000fc80007ffe0ff */
[----:B------:R-:W-:Y:S02]  /*1b70*/  LEA.HI.X R226, R6, R5, R9, 0x1, P0 ;  /* 0x0000000506e27211 */ /* 0x000fe400000f0c09 */
[----:B------:R-:W-:Y:S01]  /*1b80*/  IADD3 R4, P0, PT, R218, R227, RZ ;  /* 0x000000e3da047210 */ /* 0x000fe20007f1e0ff */
[----:B------:R-:W-:-:S12]  /*1b90*/  DEPBAR.LE SB0, 0x0 ;  /* 0x000080000000791a */ /* 0x000fd80000000000 */
[----:B------:R-:W-:Y:S05]  /*1ba0*/  WARPSYNC.ALL ;  /* 0x0000000000007948 */ /* 0x000fea0003800000 */
[----:B------:R-:W-:Y:S02]  /*1bb0*/  SHF.L.U32 R119, R143, 0x6, RZ ;  /* 0x000000068f777819 */ /* 0x000fe400000006ff */
[----:B------:R-:W-:Y:S02]  /*1bc0*/  IADD3.X R5, PT, PT, R219, R226, RZ, P0, !PT ;  /* 0x000000e2db057210 */ /* 0x000fe400007fe4ff */
[----:B--2---:R-:W-:Y:S02]  /*1bd0*/  IADD3 R14, P0, PT, R4, R218, RZ ;  /* 0x000000da040e7210 */ /* 0x004fe40007f1e0ff */
[----:B------:R-:W-:-:S02]  /*1be0*/  LOP3.LUT R0, R119, 0x1c0, RZ, 0xc0, !PT ;  /* 0x000001c077007812 */ /* 0x000fc400078ec0ff */
[----:B------:R-:W-:Y:S02]  /*1bf0*/  IADD3.X R15, PT, PT, R5, R219, RZ, P0, !PT ;  /* 0x000000db050f7210 */ /* 0x000fe400007fe4ff */
[----:B------:R-:W-:Y:S02]  /*1c00*/  IADD3 R8, P0, PT, R14, R218, RZ ;  /* 0x000000da0e087210 */ /* 0x000fe40007f1e0ff */
[----:B------:R-:W-:Y:S02]  /*1c10*/  LOP3.LUT R7, R0, 0x8, R143, 0xf8, !PT ;  /* 0x0000000800077812 */ /* 0x000fe400078ef88f */
[----:B------:R-:W-:Y:S01]  /*1c20*/  LOP3.LUT R125, R119, 0x400, RZ, 0xc0, !PT ;  /* 0x00000400777d7812 */ /* 0x000fe200078ec0ff */
[----:B------:R-:W-:Y:S01]  /*1c30*/  IMAD.X R9, R15, 0x1, R219, P0 ;  /* 0x000000010f097824 */ /* 0x000fe200000e06db */
[----:B------:R-:W-:Y:S02]  /*1c40*/  LOP3.LUT R0, R7, R140, RZ, 0x3c, !PT ;  /* 0x0000008c07007212 */ /* 0x000fe400078e3cff */
[----:B------:R-:W-:Y:S01]  /*1c50*/  IADD3 R12, P0, PT, R8, R218, RZ ;  /* 0x000000da080c7210 */ /* 0x000fe20007f1e0ff */
[----:B------:R-:W-:Y:S01]  /*1c60*/  IMAD.MOV.U32 R6, RZ, RZ, R227 ;  /* 0x000000ffff067224 */ /* 0x000fe200078e00e3 */
[----:B------:R-:W-:-:S02]  /*1c70*/  SHF.R.U32.HI R210, RZ, 0x1, R143 ;  /* 0x00000001ffd27819 */ /* 0x000fc4000001168f */
[----:B------:R-:W-:Y:S01]  /*1c80*/  MOV R7, R226 ;  /* 0x000000e200077202 */ /* 0x000fe20000000f00 */
[----:B------:R-:W-:Y:S01]  /*1c90*/  BAR.SYNC.DEFER_BLOCKING 0x0 ;  /* 0x0000000000007b1d */ /* 0x000fe20000010000 */
[----:B------:R-:W-:Y:S02]  /*1ca0*/  LEA R125, R0, R125, 0x1 ;  /* 0x0000007d007d7211 */ /* 0x000fe400078e08ff */
[----:B------:R-:W-:Y:S02]  /*1cb0*/  IADD3.X R13, PT, PT, R9, R219, RZ, P0, !PT ;  /* 0x000000db090d7210 */ /* 0x000fe400007fe4ff */
[----:B------:R-:W-:Y:S02]  /*1cc0*/  SHF.L.U32 R209, R143, 0x5, RZ ;  /* 0x000000058fd17819 */ /* 0x000fe400000006ff */
[----:B------:R-:W-:Y:S02]  /*1cd0*/  LOP3.LUT R0, R210, 0x8, RZ, 0xc0, !PT ;  /* 0x00000008d2007812 */ /* 0x000fe400078ec0ff */
[----:B------:R-:W-:-:S02]  /*1ce0*/  IADD3 R10, P0, PT, R12, R218, RZ ;  /* 0x000000da0c0a7210 */ /* 0x000fc40007f1e0ff */
[----:B------:R-:W-:-:S03]  /*1cf0*/  LOP3.LUT R209, R209, 0x7c00, RZ, 0xc0, !PT ;  /* 0x00007c00d1d17812 */ /* 0x000fc600078ec0ff */
[----:B------:R-:W-:Y:S01]  /*1d00*/  IMAD.X R11, R13, 0x1, R219, P0 ;  /* 0x000000010d0b7824 */ /* 0x000fe200000e06db */
        /* <DEDUP_REMOVED lines=8> */
[----:B------:R-:W-:Y:S04]  /*1d90*/  LDGSTS.E.BYPASS.LTC128B.128 [R239+0x11000], desc[UR4][R14.64+0x80] ;  /* 0x110000800eef7fae */ /* 0x000fe8000b981a04 */
[----:B------:R-:W-:Y:S04]  /*1da0*/  LDGSTS.E.BYPASS.LTC128B.128 [R239+0xd800], desc[UR4][R8.64] ;  /* 0x0d80000008ef7fae */ /* 0x000fe8000b981a04 */
[----:B------:R3:W-:Y:S01]  /*1db0*/  LDGSTS.E.BYPASS.LTC128B.128 [R239+0x11800], desc[UR4][R8.64+0x80] ;  /* 0x1180008008ef7fae */ /* 0x0007e2000b981a04 */
[----:B-1----:R-:W-:-:S03]  /*1dc0*/  LOP3.LUT R7, R0, 0x1c0, R119, 0xf8, !PT ;  /* 0x000001c000077812 */ /* 0x002fc600078ef877 */
[----:B------:R-:W-:Y:S01]  /*1dd0*/  LDGSTS.E.BYPASS.LTC128B.128 [R239+0xe000], desc[UR4][R12.64] ;  /* 0x0e0000000cef7fae */ /* 0x000fe2000b981a04 */
[----:B------:R-:W-:Y:S02]  /*1de0*/  IADD3 R6, P0, PT, R10, R218, RZ ;  /* 0x000000da0a067210 */ /* 0x000fe40007f1e0ff */
[----:B------:R-:W-:Y:S01]  /*1df0*/  LOP3.LUT R118, R7, R140, RZ, 0x3c, !PT ;  /* 0x0000008c07767212 */ /* 0x000fe200078e3cff */
[----:B------:R1:W-:Y:S01]  /*1e00*/  LDGSTS.E.BYPASS.LTC128B.128 [R239+0x12000], desc[UR4][R12.64+0x80] ;  /* 0x120000800cef7fae */ /* 0x0003e2000b981a04 */
[----:B------:R-:W-:Y:S02]  /*1e10*/  IADD3.X R7, PT, PT, R11, R219, RZ, P0, !PT ;  /* 0x000000db0b077210 */ /* 0x000fe400007fe4ff */
[----:B--2---:R-:W-:Y:S01]  /*1e20*/  LOP3.LUT R5, R209, 0x200, R119, 0xf8, !PT ;  /* 0x00000200d1057812 */ /* 0x004fe200078ef877 */
[----:B------:R-:W-:Y:S03]  /*1e30*/  LDGSTS.E.BYPASS.LTC128B.128 [R239+0xe800], desc[UR4][R10.64] ;  /* 0x0e8000000aef7fae */ /* 0x000fe6000b981a04 */
[----:B------:R-:W-:Y:S01]  /*1e40*/  LOP3.LUT R5, R5, R118, RZ, 0xfc, !PT ;  /* 0x0000007605057212 */ /* 0x000fe200078efcff */
[----:B------:R-:W-:Y:S01]  /*1e50*/  LDGSTS.E.BYPASS.LTC128B.128 [R239+0x12800], desc[UR4][R10.64+0x80] ;  /* 0x128000800aef7fae */ /* 0x000fe2000b981a04 */
[----:B------:R-:W-:-:S03]  /*1e60*/  IADD3 R125, PT, PT, R208, R125, RZ ;  /* 0x0000007dd07d7210 */ /* 0x000fc60007ffe0ff */
[----:B------:R-:W-:Y:S01]  /*1e70*/  IMAD R128, R5, 0x2, R208 ;  /* 0x0000000205807824 */ /* 0x000fe200078e02d0 */
[----:B------:R-:W-:Y:S04]  /*1e80*/  LDGSTS.E.BYPASS.LTC128B.128 [R239+0xf000], desc[UR4][R6.64] ;  /* 0x0f00000006ef7fae */ /* 0x000fe8000b981a04 */
[----:B------:R2:W-:Y:S01]  /*1e90*/  LDGSTS.E.BYPASS.LTC128B.128 [R239+0x13000], desc[UR4][R6.64+0x80] ;  /* 0x1300008006ef7fae */ /* 0x0005e2000b981a04 */
[----:B---3--:R-:W-:-:S04]  /*1ea0*/  IADD3 R8, P0, PT, R6, R218, RZ ;  /* 0x000000da06087210 */ /* 0x008fc80007f1e0ff */
[----:B------:R-:W-:-:S05]  /*1eb0*/  IADD3.X R9, PT, PT, R7, R219, RZ, P0, !PT ;  /* 0x000000db07097210 */ /* 0x000fca00007fe4ff */
[----:B------:R-:W-:Y:S04]  /*1ec0*/  LDGSTS.E.BYPASS.LTC128B.128 [R239+0xf800], desc[UR4][R8.64] ;  /* 0x0f80000008ef7fae */ /* 0x000fe8000b981a04 */
[----:B------:R3:W-:Y:S04]  /*1ed0*/  LDGSTS.E.BYPASS.LTC128B.128 [R239+0x13800], desc[UR4][R8.64+0x80] ;  /* 0x1380008008ef7fae */ /* 0x0007e8000b981a04 */
[----:B------:R-:W-:Y:S04]  /*1ee0*/  LDSM.16.M88.4 R72, [R128] ;  /* 0x000000008048783b */ /* 0x000fe80000000200 */
[----:B------:R-:W4:Y:S04]  /*1ef0*/  LDSM.16.M88.4 R36, [R125+0x4000] ;  /* 0x004000007d24783b */ /* 0x000f280000000200 */
[----:B------:R-:W5:Y:S04]  /*1f00*/  LDSM.16.M88.4 R28, [R125+0x4800] ;  /* 0x004800007d1c783b */ /* 0x000f680000000200 */
[----:B------:R-:W3:Y:S04]  /*1f10*/  LDSM.16.M88.4 R20, [R125+0x5000] ;  /* 0x005000007d14783b */ /* 0x000ee80000000200 */
[----:B-1----:R-:W1:Y:S04]  /*1f20*/  LDSM.16.M88.4 R12, [R125+0x5800] ;  /* 0x005800007d0c783b */ /* 0x002e680000000200 */
[----:B--2---:R-:W2:Y:S04]  /*1f30*/  LDSM.16.M88.4 R4, [R125+0x6000] ;  /* 0x006000007d04783b */ /* 0x004ea80000000200 */
[----:B------:R-:W2:Y:S04]  /*1f40*/  LDSM.16.M88.4 R88, [R125+0x6800] ;  /* 0x006800007d58783b */ /* 0x000ea80000000200 */
[----:B------:R-:W2:Y:S04]  /*1f50*/  LDSM.16.M88.4 R80, [R125+0x7000] ;  /* 0x007000007d50783b */ /* 0x000ea80000000200 */
[----:B------:R-:W2:Y:S04]  /*1f60*/  LDSM.16.M88.4 R48, [R125+0x7800] ;  /* 0x007800007d30783b */ /* 0x000ea80000000200 */
[----:B------:R-:W2:Y:S01]  /*1f70*/  LD.E R0, desc[UR4][R120.64+0x18c] ;  /* 0x00018c0478007980 */ /* 0x000ea2000c101900 */
[----:B------:R-:W-:-:S02]  /*1f80*/  R2P PR, R143, 0x6 ;  /* 0x000000068f007804 */ /* 0x000fc40000000000 */
[----:B------:R-:W-:Y:S01]  /*1f90*/  MOV R142, 0x20 ;  /* 0x00000020008e7802 */ /* 0x000fe20000000f00 */
[----:B------:R-:W0:Y:S03]  /*1fa0*/  LDGDEPBAR ;  /* 0x00000000000079af */ /* 0x000e260000000000 */
[----:B------:R-:W-:-:S04]  /*1fb0*/  SEL R116, R142, 0xffffffe0, !P1 ;  /* 0xffffffe08e747807 */ /* 0x000fc80004800000 */
[C---:B------:R-:W-:Y:S01]  /*1fc0*/  IADD3 R124, PT, PT, R116.reuse, R125, RZ ;  /* 0x0000007d747c7210 */ /* 0x040fe20007ffe0ff */
[----:B------:R-:W-:-:S04]  /*1fd0*/  IMAD.IADD R126, R116, 0x1, R128 ;  /* 0x00000001747e7824 */ /* 0x000fc800078e0280 */
[----:B------:R-:W-:Y:S04]  /*1fe0*/  LDSM.16.M88.4 R60, [R124+0x4000] ;  /* 0x004000007c3c783b */ /* 0x000fe80000000200 */
[----:B------:R-:W2:Y:S04]  /*1ff0*/  LDSM.16.M88.4 R108, [R126] ;  /* 0x000000007e6c783b */ /* 0x000ea80000000200 */
[----:B------:R-:W2:Y:S04]  /*2000*/  LDSM.16.M88.4 R56, [R124+0x4800] ;  /* 0x004800007c38783b */ /* 0x000ea80000000200 */
[----:B------:R-:W2:Y:S01]  /*2010*/  LDSM.16.M88.4 R52, [R124+0x5000] ;  /* 0x005000007c34783b */ /* 0x000ea20000000200 */
[----:B------:R-:W-:Y:S01]  /*2020*/  MOV R117, 0x40 ;  /* 0x0000004000757802 */ /* 0x000fe20000000f00 */
[----:B----4-:R-:W-:Y:S02]  /*2030*/  HMMA.16816.F32 R44, R72, R36, RZ ;  /* 0x00000024482c723c */ /* 0x010fe400000018ff */
[----:B------:R-:W-:Y:S01]  /*2040*/  LDSM.16.M88.4 R112, [R124+0x6000] ;  /* 0x006000007c70783b */ /* 0x000fe20000000200 */
[----:B------:R-:W-:-:S03]  /*2050*/  SEL R117, R117, 0xffffffc0, !P2 ;  /* 0xffffffc075757807 */ /* 0x000fc60005000000 */
[----:B------:R-:W-:Y:S01]  /*2060*/  LDSM.16.M88.4 R104, [R124+0x6800] ;  /* 0x006800007c68783b */ /* 0x000fe20000000200 */
[C---:B------:R-:W-:Y:S01]  /*2070*/  IADD3 R41, PT, PT, R117.reuse, R125, RZ ;  /* 0x0000007d75297210 */ /* 0x040fe20007ffe0ff */
[----:B------:R-:W-:Y:S01]  /*2080*/  IMAD.IADD R127, R117, 0x1, R128 ;  /* 0x00000001757f7824 */ /* 0x000fe200078e0280 */
[C---:B-----5:R-:W-:Y:S01]  /*2090*/  HMMA.16816.F32 R32, R72.reuse, R28, RZ ;  /* 0x0000001c4820723c */ /* 0x060fe200000018ff */
[----:B------:R-:W-:Y:S04]  /*20a0*/  LDSM.16.M88.4 R96, [R124+0x7800] ;  /* 0x007800007c60783b */ /* 0x000fe80000000200 */
[----:B------:R-:W-:Y:S03]  /*20b0*/  LDSM.16.M88.4 R68, [R127] ;  /* 0x000000007f44783b */ /* 0x000fe60000000200 */
[C---:B---3--:R-:W-:Y:S01]  /*20c0*/  HMMA.16816.F32 R24, R72.reuse, R20, RZ ;  /* 0x000000144818723c */ /* 0x048fe200000018ff */
[----:B------:R-:W3:Y:S04]  /*20d0*/  LDSM.16.M88.4 R64, [R41+0x4000] ;  /* 0x004000002940783b */ /* 0x000ee80000000200 */
[----:B------:R-:W-:Y:S03]  /*20e0*/  LDSM.16.M88.4 R100, [R124+0x7000] ;  /* 0x007000007c64783b */ /* 0x000fe60000000200 */
[C---:B-1----:R-:W-:Y:S08]  /*20f0*/  HMMA.16816.F32 R16, R72.reuse, R12, RZ ;  /* 0x0000000c4810723c */ /* 0x042ff000000018ff */
[C---:B--2---:R-:W-:Y:S08]  /*2100*/  HMMA.16816.F32 R8, R72.reuse, R4, RZ ;  /* 0x000000044808723c */ /* 0x044ff000000018ff */
        /* <DEDUP_REMOVED lines=15> */
[C---:B------:R-:W-:Y:S08]  /*2200*/  HMMA.16816.F32 R32, R108.reuse, R56, R32 ;  /* 0x000000386c20723c */ /* 0x040ff00000001820 */
[C---:B------:R-:W-:Y:S01]  /*2210*/  HMMA.16816.F32 R28, R108.reuse, R58, R28 ;  /* 0x0000003a6c1c723c */ /* 0x040fe2000000181c */
[----:B------:R-:W4:Y:S07]  /*2220*/  LDSM.16.M88.4 R56, [R41+0x5000] ;  /* 0x005000002938783b */ /* 0x000f2e0000000200 */
[C---:B------:R-:W-:Y:S08]  /*2230*/  HMMA.16816.F32 R24, R108.reuse, R52, R24 ;  /* 0x000000346c18723c */ /* 0x040ff00000001818 */
[----:B------:R-:W-:Y:S01]  /*2240*/  HMMA.16816.F32 R20, R108, R54, R20 ;  /* 0x000000366c14723c */ /* 0x000fe20000001814 */
[----:B------:R-:W5:Y:S07]  /*2250*/  LDSM.16.M88.4 R52, [R41+0x5800] ;  /* 0x005800002934783b */ /* 0x000f6e0000000200 */
[C---:B---3--:R-:W-:Y:S08]  /*2260*/  HMMA.16816.F32 R44, R68.reuse, R64, R44 ;  /* 0x00000040442c723c */ /* 0x048ff0000000182c */
[----:B------:R-:W-:Y:S01]  /*2270*/  HMMA.16816.F32 R36, R68, R66, R36 ;  /* 0x000000424424723c */ /* 0x000fe20000001824 */
[----:B------:R-:W3:Y:S07]  /*2280*/  LDSM.16.M88.4 R64, [R41+0x6800] ;  /* 0x006800002940783b */ /* 0x000eee0000000200 */
[C---:B-1----:R-:W-:Y:S08]  /*2290*/  HMMA.16816.F32 R16, R108.reuse, R48, R16 ;  /* 0x000000306c10723c */ /* 0x042ff00000001810 */
[C---:B------:R-:W-:Y:S01]  /*22a0*/  HMMA.16816.F32 R12, R108.reuse, R50, R12 ;  /* 0x000000326c0c723c */ /* 0x040fe2000000180c */
[----:B------:R-:W1:Y:S07]  /*22b0*/  LDSM.16.M88.4 R48, [R41+0x6000] ;  /* 0x006000002930783b */ /* 0x000e6e0000000200 */
[----:B------:R-:W-:Y:S01]  /*22c0*/  HMMA.16816.F32 R8, R108, R112, R8 ;  /* 0x000000706c08723c */ /* 0x000fe20000001808 */
[C---:B------:R-:W-:Y:S01]  /*22d0*/  IADD3 R113, PT, PT, R116.reuse, R127, RZ ;  /* 0x0000007f74717210 */ /* 0x040fe20007ffe0ff */
[----:B------:R-:W-:-:S06]  /*22e0*/  IMAD.IADD R112, R116, 0x1, R41 ;  /* 0x0000000174707824 */ /* 0x000fcc00078e0229 */
[C---:B------:R-:W-:Y:S08]  /*22f0*/  HMMA.16816.F32 R92, R108.reuse, R104, R92 ;  /* 0x000000686c5c723c */ /* 0x040ff0000000185c */
[C---:B------:R-:W-:Y:S08]  /*2300*/  HMMA.16816.F32 R88, R108.reuse, R106, R88 ;  /* 0x0000006a6c58723c */ /* 0x040ff00000001858 */
[C---:B------:R-:W-:Y:S08]  /*2310*/  HMMA.16816.F32 R76, R108.reuse, R96, R76 ;  /* 0x000000606c4c723c */ /* 0x040ff0000000184c */
[----:B------:R-:W-:Y:S01]  /*2320*/  HMMA.16816.F32 R72, R108, R98, R72 ;  /* 0x000000626c48723c */ /* 0x000fe20000001848 */
[----:B------:R-:W-:Y:S07]  /*2330*/  LDSM.16.M88.4 R96, [R41+0x7800] ;  /* 0x007800002960783b */ /* 0x000fee0000000200 */
[C---:B--2---:R-:W-:Y:S08]  /*2340*/  HMMA.16816.F32 R32, R68.reuse, R60, R32 ;  /* 0x0000003c4420723c */ /* 0x044ff00000001820 */
[C---:B------:R-:W-:Y:S01]  /*2350*/  HMMA.16816.F32 R28, R68.reuse, R62, R28 ;  /* 0x0000003e441c723c */ /* 0x040fe2000000181c */
[----:B------:R-:W2:Y:S07]  /*2360*/  LDSM.16.M88.4 R60, [R41+0x7000] ;  /* 0x00700000293c783b */ /* 0x000eae0000000200 */
[C---:B----4-:R-:W-:Y:S08]  /*2370*/  HMMA.16816.F32 R24, R68.reuse, R56, R24 ;  /* 0x000000384418723c */ /* 0x050ff00000001818 */
[C---:B------:R-:W-:Y:S01]  /*2380*/  HMMA.16816.F32 R20, R68.reuse, R58, R20 ;  /* 0x0000003a4414723c */ /* 0x040fe20000001814 */
[----:B------:R-:W-:Y:S07]  /*2390*/  LDSM.16.M88.4 R56, [R113] ;  /* 0x000000007138783b */ /* 0x000fee0000000200 */
[C---:B-----5:R-:W-:Y:S08]  /*23a0*/  HMMA.16816.F32 R16, R68.reuse, R52, R16 ;  /* 0x000000344410723c */ /* 0x060ff00000001810 */
[C---:B------:R-:W-:Y:S01]  /*23b0*/  HMMA.16816.F32 R12, R68.reuse, R54, R12 ;  /* 0x00000036440c723c */ /* 0x040fe2000000180c */
[----:B------:R-:W4:Y:S07]  /*23c0*/  LDSM.16.M88.4 R52, [R112+0x4000] ;  /* 0x004000007034783b */ /* 0x000f2e0000000200 */
[C---:B---3--:R-:W-:Y:S08]  /*23d0*/  HMMA.16816.F32 R92, R68.reuse, R64, R92 ;  /* 0x00000040445c723c */ /* 0x048ff0000000185c */
[----:B------:R-:W-:Y:S01]  /*23e0*/  HMMA.16816.F32 R88, R68, R66, R88 ;  /* 0x000000424458723c */ /* 0x000fe20000001858 */
[----:B------:R-:W3:Y:S07]  /*23f0*/  LDSM.16.M88.4 R64, [R112+0x5000] ;  /* 0x005000007040783b */ /* 0x000eee0000000200 */
[C---:B------:R-:W-:Y:S08]  /*2400*/  HMMA.16816.F32 R4, R108.reuse, R114, R4 ;  /* 0x000000726c04723c */ /* 0x040ff00000001804 */
[C---:B------:R-:W-:Y:S08]  /*2410*/  HMMA.16816.F32 R84, R108.reuse, R100, R84 ;  /* 0x000000646c54723c */ /* 0x040ff00000001854 */
[----:B------:R-:W-:Y:S01]  /*2420*/  HMMA.16816.F32 R80, R108, R102, R80 ;  /* 0x000000666c50723c */ /* 0x000fe20000001850 */
[----:B------:R-:W-:Y:S07]  /*2430*/  LDSM.16.M88.4 R100, [R125+0x8000] ;  /* 0x008000007d64783b */ /* 0x000fee0000000200 */
[C---:B-1----:R-:W-:Y:S08]  /*2440*/  HMMA.16816.F32 R8, R68.reuse, R48, R8 ;  /* 0x000000304408723c */ /* 0x042ff00000001808 */
[C---:B------:R-:W-:Y:S01]  /*2450*/  HMMA.16816.F32 R4, R68.reuse, R50, R4 ;  /* 0x000000324404723c */ /* 0x040fe20000001804 */
[----:B------:R-:W-:Y:S07]  /*2460*/  LDSM.16.M88.4 R48, [R112+0x4800] ;  /* 0x004800007030783b */ /* 0x000fee0000000200 */
[C---:B--2---:R-:W-:Y:S08]  /*2470*/  HMMA.16816.F32 R84, R68.reuse, R60, R84 ;  /* 0x0000003c4454723c */ /* 0x044ff00000001854 */
[C---:B------:R-:W-:Y:S01]  /*2480*/  HMMA.16816.F32 R80, R68.reuse, R62, R80 ;  /* 0x0000003e4450723c */ /* 0x040fe20000001850 */
[----:B------:R-:W-:Y:S07]  /*2490*/  LDSM.16.M88.4 R60, [R112+0x5800] ;  /* 0x00580000703c783b */ /* 0x000fee0000000200 */
[C---:B------:R-:W-:Y:S08]  /*24a0*/  HMMA.16816.F32 R76, R68.reuse, R96, R76 ;  /* 0x00000060444c723c */ /* 0x040ff0000000184c */
[----:B------:R-:W-:Y:S01]  /*24b0*/  HMMA.16816.F32 R72, R68, R98, R72 ;  /* 0x000000624448723c */ /* 0x000fe20000001848 */
[----:B------:R-:W1:Y:S07]  /*24c0*/  LDSM.16.M88.4 R68, [R112+0x6000] ;  /* 0x006000007044783b */ /* 0x000e6e0000000200 */
[C---:B----4-:R-:W-:Y:S08]  /*24d0*/  HMMA.16816.F32 R44, R56.reuse, R52, R44 ;  /* 0x00000034382c723c */ /* 0x050ff0000000182c */
[C---:B------:R-:W-:Y:S01]  /*24e0*/  HMMA.16816.F32 R36, R56.reuse, R54, R36 ;  /* 0x000000363824723c */ /* 0x040fe20000001824 */
[----:B------:R-:W2:Y:S07]  /*24f0*/  LDSM.16.M88.4 R52, [R112+0x6800] ;  /* 0x006800007034783b */ /* 0x000eae0000000200 */
[C---:B---3--:R-:W-:Y:S01]  /*2500*/  HMMA.16816.F32 R96, R56.reuse, R64, R24 ;  /* 0x000000403860723c */ /* 0x048fe20000001818 */
[----:B------:R-:W3:Y:S07]  /*2510*/  LDSM.16.M88.4 R24, [R128+0x2000] ;  /* 0x002000008018783b */ /* 0x000eee0000000200 */
[C---:B------:R-:W-:Y:S01]  /*2520*/  HMMA.16816.F32 R20, R56.reuse, R66, R20 ;  /* 0x000000423814723c */ /* 0x040fe20000001814 */
[----:B------:R-:W-:Y:S07]  /*2530*/  LDSM.16.M88.4 R64, [R124+0x8000] ;  /* 0x008000007c40783b */ /* 0x000fee0000000200 */
[C---:B-1----:R-:W-:Y:S01]  /*2540*/  HMMA.16816.F32 R104, R56.reuse, R68, R8 ;  /* 0x000000443868723c */ /* 0x042fe20000001808 */
[----:B------:R-:W-:Y:S07]  /*2550*/  LDSM.16.M88.4 R8, [R126+0x2000] ;  /* 0x002000007e08783b */ /* 0x000fee0000000200 */
[C---:B--2---:R-:W-:Y:S08]  /*2560*/  HMMA.16816.F32 R92, R56.reuse, R52, R92 ;  /* 0x00000034385c723c */ /* 0x044ff0000000185c */
[C---:B------:R-:W-:Y:S01]  /*2570*/  HMMA.16816.F32 R88, R56.reuse, R54, R88 ;  /* 0x000000363858723c */ /* 0x040fe20000001858 */
[----:B------:R-:W1:Y:S07]  /*2580*/  LDSM.16.M88.4 R52, [R125+0x8800] ;  /* 0x008800007d34783b */ /* 0x000e6e0000000200 */
[C---:B------:R-:W-:Y:S08]  /*2590*/  HMMA.16816.F32 R32, R56.reuse, R48, R32 ;  /* 0x000000303820723c */ /* 0x040ff00000001820 */
[C---:B------:R-:W-:Y:S01]  /*25a0*/  HMMA.16816.F32 R28, R56.reuse, R50, R28 ;  /* 0x00000032381c723c */ /* 0x040fe2000000181c */
[----:B------:R-:W2:Y:S07]  /*25b0*/  LDSM.16.M88.4 R48, [R112+0x7000] ;  /* 0x007000007030783b */ /* 0x000eae0000000200 */
[C---:B------:R-:W-:Y:S08]  /*25c0*/  HMMA.16816.F32 R16, R56.reuse, R60, R16 ;  /* 0x0000003c3810723c */ /* 0x040ff00000001810 */
[C---:B------:R-:W-:Y:S01]  /*25d0*/  HMMA.16816.F32 R12, R56.reuse, R62, R12 ;  /* 0x0000003e380c723c */ /* 0x040fe2000000180c */
[----:B------:R-:W4:Y:S07]  /*25e0*/  LDSM.16.M88.4 R60, [R112+0x7800] ;  /* 0x00780000703c783b */ /* 0x000f2e0000000200 */
[----:B------:R-:W-:Y:S01]  /*25f0*/  HMMA.16816.F32 R4, R56, R70, R4 ;  /* 0x000000463804723c */ /* 0x000fe20000001804 */
[----:B------:R-:W-:Y:S07]  /*2600*/  LDSM.16.M88.4 R68, [R41+0x8000] ;  /* 0x008000002944783b */ /* 0x000fee0000000200 */
[C---:B---3--:R-:W-:Y:S01]  /*2610*/  HMMA.16816.F32 R108, R24.reuse, R100, R44 ;  /* 0x00000064186c723c */ /* 0x048fe2000000182c */
[----:B------:R-:W3:Y:S07]  /*2620*/  LDSM.16.M88.4 R44, [R127+0x2000] ;  /* 0x002000007f2c783b */ /* 0x000eee0000000200 */
[C---:B------:R-:W-:Y:S01]  /*2630*/  HMMA.16816.F32 R36, R24.reuse, R102, R36 ;  /* 0x000000661824723c */ /* 0x040fe20000001824 */
[----:B------:R-:W5:Y:S07]  /*2640*/  LDSM.16.M88.4 R100, [R124+0x8800] ;  /* 0x008800007c64783b */ /* 0x000f6e0000000200 */
[----:B-1----:R-:W-:Y:S08]  /*2650*/  HMMA.16816.F32 R32, R24, R52, R32 ;  /* 0x000000341820723c */ /* 0x002ff00000001820 */
[C---:B------:R-:W-:Y:S08]  /*2660*/  HMMA.16816.F32 R108, R8.reuse, R64, R108 ;  /* 0x00000040086c723c */ /* 0x040ff0000000186c */
[----:B------:R-:W-:Y:S01]  /*2670*/  HMMA.16816.F32 R36, R8, R66, R36 ;  /* 0x000000420824723c */ /* 0x000fe20000001824 */
[----:B------:R-:W-:Y:S07]  /*2680*/  LDSM.16.M88.4 R64, [R125+0x9800] ;  /* 0x009800007d40783b */ /* 0x000fee0000000200 */
[----:B------:R-:W-:Y:S01]  /*2690*/  HMMA.16816.F32 R28, R24, R54, R28 ;  /* 0x00000036181c723c */ /* 0x000fe2000000181c */
[----:B------:R-:W1:Y:S07]  /*26a0*/  LDSM.16.M88.4 R52, [R41+0x8800] ;  /* 0x008800002934783b */ /* 0x000e6e0000000200 */
[C---:B--2---:R-:W-:Y:S08]  /*26b0*/  HMMA.16816.F32 R84, R56.reuse, R48, R84 ;  /* 0x000000303854723c */ /* 0x044ff00000001854 */
[C---:B------:R-:W-:Y:S01]  /*26c0*/  HMMA.16816.F32 R80, R56.reuse, R50, R80 ;  /* 0x000000323850723c */ /* 0x040fe20000001850 */
[----:B------:R-:W-:Y:S07]  /*26d0*/  LDSM.16.M88.4 R48, [R113+0x2000] ;  /* 0x002000007130783b */ /* 0x000fee0000000200 */
[C---:B----4-:R-:W-:Y:S08]  /*26e0*/  HMMA.16816.F32 R76, R56.reuse, R60, R76 ;  /* 0x0000003c384c723c */ /* 0x050ff0000000184c */
[----:B------:R-:W-:Y:S01]  /*26f0*/  HMMA.16816.F32 R72, R56, R62, R72 ;  /* 0x0000003e3848723c */ /* 0x000fe20000001848 */
[----:B------:R-:W2:Y:S04]  /*2700*/  LDSM.16.M88.4 R60, [R112+0x8000] ;  /* 0x00800000703c783b */ /* 0x000ea80000000200 */
[----:B------:R-:W4:Y:S03]  /*2710*/  LDSM.16.M88.4 R56, [R125+0x9000] ;  /* 0x009000007d38783b */ /* 0x000f260000000200 */
[C---:B---3--:R-:W-:Y:S08]  /*2720*/  HMMA.16816.F32 R108, R44.reuse, R68, R108 ;  /* 0x000000442c6c723c */ /* 0x048ff0000000186c */
[----:B------:R-:W-:Y:S08]  /*2730*/  HMMA.16816.F32 R36, R44, R70, R36 ;  /* 0x000000462c24723c */ /* 0x000ff00000001824 */
[C---:B-----5:R-:W-:Y:S01]  /*2740*/  HMMA.16816.F32 R68, R8.reuse, R100, R32 ;  /* 0x000000640844723c */ /* 0x060fe20000001820 */
[----:B------:R-:W3:Y:S07]  /*2750*/  LDSM.16.M88.4 R32, [R112+0x8800] ;  /* 0x008800007020783b */ /* 0x000eee0000000200 */
[----:B------:R-:W-:-:S12]  /*2760*/  HMMA.16816.F32 R28, R8, R102, R28 ;  /* 0x00000066081c723c */ /* 0x000fd8000000181c */
[C---:B-1----:R-:W-:Y:S08]  /*2770*/  HMMA.16816.F32 R68, R44.reuse, R52, R68 ;  /* 0x000000342c44723c */ /* 0x042ff00000001844 */
[----:B------:R-:W-:Y:S01]  /*2780*/  HMMA.16816.F32 R28, R44, R54, R28 ;  /* 0x000000362c1c723c */ /* 0x000fe2000000181c */
[----:B------:R-:W-:Y:S07]  /*2790*/  LDSM.16.M88.4 R52, [R125+0xa000] ;  /* 0x00a000007d34783b */ /* 0x000fee0000000200 */
[----:B--2---:R-:W-:Y:S08]  /*27a0*/  HMMA.16816.F32 R36, R48, R62, R36 ;  /* 0x0000003e3024723c */ /* 0x004ff00000001824 */
[C---:B----4-:R-:W-:Y:S08]  /*27b0*/  HMMA.16816.F32 R96, R24.reuse, R56, R96 ;  /* 0x000000381860723c */ /* 0x050ff00000001860 */
[----:B------:R-:W-:Y:S01]  /*27c0*/  HMMA.16816.F32 R20, R24, R58, R20 ;  /* 0x0000003a1814723c */ /* 0x000fe20000001814 */
[----:B------:R-:W1:Y:S07]  /*27d0*/  LDSM.16.M88.4 R56, [R124+0x9000] ;  /* 0x009000007c38783b */ /* 0x000e6e0000000200 */
[C---:B---3--:R-:W-:Y:S08]  /*27e0*/  HMMA.16816.F32 R68, R48.reuse, R32, R68 ;  /* 0x000000203044723c */ /* 0x048ff00000001844 */
[C---:B------:R-:W-:Y:S01]  /*27f0*/  HMMA.16816.F32 R28, R48.reuse, R34, R28 ;  /* 0x00000022301c723c */ /* 0x040fe2000000181c */
[----:B------:R-:W2:Y:S01]  /*2800*/  LDSM.16.M88.4 R32, [R124+0x9800] ;  /* 0x009800007c20783b */ /* 0x000ea20000000200 */
[-C--:B------:R-:W-:Y:S01]  /*2810*/  FMUL.FTZ R36, R36, R0.reuse ;  /* 0x0000000024247220 */ /* 0x080fe20000410000 */
[-C--:B------:R-:W-:Y:S01]  /*2820*/  FMUL.FTZ R37, R37, R0.reuse ;  /* 0x0000000025257220 */ /* 0x080fe20000410000 */
[-C--:B------:R-:W-:Y:S01]  /*2830*/  FMUL.FTZ R38, R38, R0.reuse ;  /* 0x0000000026267220 */ /* 0x080fe20000410000 */
[-C--:B------:R-:W-:Y:S01]  /*2840*/  FMUL.FTZ R39, R39, R0.reuse ;  /* 0x0000000027277220 */ /* 0x080fe20000410000 */
[----:B------:R-:W3:Y:S02]  /*2850*/  MUFU.TANH R128, R36 ;  /* 0x0000002400807308 */ /* 0x000ee40000002400 */
[----:B------:R-:W-:Y:S06]  /*2860*/  HMMA.16816.F32 R108, R48, R60, R108 ;  /* 0x0000003c306c723c */ /* 0x000fec000000186c */
[----:B------:R-:W4:Y:S02]  /*2870*/  MUFU.TANH R131, R37 ;  /* 0x0000002500837308 */ /* 0x000f240000002400 */
[C---:B------:R-:W-:Y:S01]  /*2880*/  HMMA.16816.F32 R60, R24.reuse, R64, R16 ;  /* 0x00000040183c723c */ /* 0x040fe20000001810 */
[----:B------:R-:W5:Y:S05]  /*2890*/  LDSM.16.M88.4 R16, [R41+0x9000] ;  /* 0x009000002910783b */ /* 0x000f6a0000000200 */
[----:B------:R-:W1:Y:S02]  /*28a0*/  MUFU.TANH R64, R38 ;  /* 0x0000002600407308 */ /* 0x000e640000002400 */
[----:B------:R-:W-:Y:S06]  /*28b0*/  HMMA.16816.F32 R12, R24, R66, R12 ;  /* 0x00000042180c723c */ /* 0x000fec000000180c */
[----:B------:R3:W1:Y:S02]  /*28c0*/  MUFU.TANH R130, R39 ;  /* 0x0000002700827308 */ /* 0x0006640000002400 */
[----:B---3--:R-:W3:Y:S01]  /*28d0*/  LDSM.16.M88.4 R36, [R41+0x9800] ;  /* 0x009800002924783b */ /* 0x008ee20000000200 */
[C---:B-1----:R-:W-:Y:S08]  /*28e0*/  HMMA.16816.F32 R100, R8.reuse, R56, R96 ;  /* 0x000000380864723c */ /* 0x042ff00000001860 */
[----:B------:R-:W-:Y:S01]  /*28f0*/  HMMA.16816.F32 R20, R8, R58, R20 ;  /* 0x0000003a0814723c */ /* 0x000fe20000001814 */
[----:B------:R-:W1:Y:S01]  /*2900*/  LDSM.16.M88.4 R56, [R112+0x9800] ;  /* 0x009800007038783b */ /* 0x000e620000000200 */
[-C--:B------:R-:W-:Y:S01]  /*2910*/  FMUL.FTZ R28, R28, R0.reuse ;  /* 0x000000001c1c7220 */ /* 0x080fe20000410000 */
[----:B------:R-:W-:-:S02]  /*2920*/  FMUL.FTZ R29, R29, R0 ;  /* 0x000000001d1d7220 */ /* 0x000fc40000410000 */
[----:B------:R-:W4:Y:S03]  /*2930*/  LDSM.16.M88.4 R96, [R112+0x9000] ;  /* 0x009000007060783b */ /* 0x000f260000000200 */
[C---:B--2---:R-:W-:Y:S08]  /*2940*/  HMMA.16816.F32 R60, R8.reuse, R32, R60 ;  /* 0x00000020083c723c */ /* 0x044ff0000000183c */
[----:B------:R-:W-:Y:S01]  /*2950*/  HMMA.16816.F32 R12, R8, R34, R12 ;  /* 0x00000022080c723c */ /* 0x000fe2000000180c */
[----:B------:R-:W2:Y:S01]  /*2960*/  MUFU.TANH R193, R28 ;  /* 0x0000001c00c17308 */ /* 0x000ea20000002400 */
[-C--:B------:R-:W-:Y:S01]  /*2970*/  FMUL.FTZ R198, R30, R0.reuse ;  /* 0x000000001ec67220 */ /* 0x080fe20000410000 */
[-C--:B------:R-:W-:Y:S01]  /*2980*/  FMUL.FTZ R192, R31, R0.reuse ;  /* 0x000000001fc07220 */ /* 0x080fe20000410000 */
[----:B------:R-:W-:Y:S04]  /*2990*/  LDSM.16.M88.4 R32, [R41+0xa000] ;  /* 0x00a000002920783b */ /* 0x000fe80000000200 */
[C---:B-----5:R-:W-:Y:S01]  /*29a0*/  HMMA.16816.F32 R100, R44.reuse, R16, R100 ;  /* 0x000000102c64723c */ /* 0x060fe20000001864 */
[----:B------:R5:W1:Y:S07]  /*29b0*/  MUFU.TANH R195, R29 ;  /* 0x0000001d00c37308 */ /* 0x000a6e0000002400 */
[C---:B------:R-:W-:Y:S01]  /*29c0*/  HMMA.16816.F32 R20, R44.reuse, R18, R20 ;  /* 0x000000122c14723c */ /* 0x040fe20000001814 */
[----:B------:R-:W2:Y:S07]  /*29d0*/  LDSM.16.M88.4 R16, [R125+0xa800] ;  /* 0x00a800007d10783b */ /* 0x000eae0000000200 */
[C---:B---3--:R-:W-:Y:S01]  /*29e0*/  HMMA.16816.F32 R60, R44.reuse, R36, R60 ;  /* 0x000000242c3c723c */ /* 0x048fe2000000183c */
[----:B-----5:R-:W3:Y:S07]  /*29f0*/  LDSM.16.M88.4 R28, [R124+0xa000] ;  /* 0x00a000007c1c783b */ /* 0x020eee0000000200 */
[----:B------:R-:W-:Y:S01]  /*2a00*/  HMMA.16816.F32 R12, R44, R38, R12 ;  /* 0x000000262c0c723c */ /* 0x000fe2000000180c */
[----:B------:R-:W-:Y:S07]  /*2a10*/  LDSM.16.M88.4 R36, [R125+0xb000] ;  /* 0x00b000007d24783b */ /* 0x000fee0000000200 */
[----:B------:R-:W-:Y:S08]  /*2a20*/  HMMA.16816.F32 R104, R24, R52, R104 ;  /* 0x000000341868723c */ /* 0x000ff00000001868 */
[C---:B-1----:R-:W-:Y:S08]  /*2a30*/  HMMA.16816.F32 R60, R48.reuse, R56, R60 ;  /* 0x00000038303c723c */ /* 0x042ff0000000183c */
[----:B------:R-:W-:Y:S01]  /*2a40*/  HMMA.16816.F32 R56, R48, R58, R12 ;  /* 0x0000003a3038723c */ /* 0x000fe2000000180c */
[----:B------:R-:W1:Y:S07]  /*2a50*/  LDSM.16.M88.4 R12, [R124+0xa800] ;  /* 0x00a800007c0c783b */ /* 0x000e6e0000000200 */
[----:B------:R-:W-:Y:S01]  /*2a60*/  HMMA.16816.F32 R4, R24, R54, R4 ;  /* 0x000000361804723c */ /* 0x000fe20000001804 */
[----:B------:R-:W-:Y:S07]  /*2a70*/  LDSM.16.M88.4 R52, [R112+0xa000] ;  /* 0x00a000007034783b */ /* 0x000fee0000000200 */
[----:B----4-:R-:W-:Y:S08]  /*2a80*/  HMMA.16816.F32 R20, R48, R98, R20 ;  /* 0x000000623014723c */ /* 0x010ff00000001814 */
[----:B--2---:R-:W-:Y:S08]  /*2a90*/  HMMA.16816.F32 R92, R24, R16, R92 ;  /* 0x00000010185c723c */ /* 0x004ff0000000185c */
[----:B---3--:R-:W-:Y:S08]  /*2aa0*/  HMMA.16816.F32 R104, R8, R28, R104 ;  /* 0x0000001c0868723c */ /* 0x008ff00000001868 */
[----:B------:R-:W-:Y:S01]  /*2ab0*/  HMMA.16816.F32 R88, R24, R18, R88 ;  /* 0x000000121858723c */ /* 0x000fe20000001858 */
[----:B------:R-:W2:Y:S07]  /*2ac0*/  LDSM.16.M88.4 R16, [R41+0xa800] ;  /* 0x00a800002910783b */ /* 0x000eae0000000200 */
[----:B------:R-:W-:Y:S01]  /*2ad0*/  HMMA.16816.F32 R4, R8, R30, R4 ;  /* 0x0000001e0804723c */ /* 0x000fe20000001804 */
[-C--:B------:R-:W-:Y:S01]  /*2ae0*/  FMUL.FTZ R20, R20, R0.reuse ;  /* 0x0000000014147220 */ /* 0x080fe20000410000 */
[-C--:B------:R-:W-:Y:S01]  /*2af0*/  FMUL.FTZ R21, R21, R0.reuse ;  /* 0x0000000015157220 */ /* 0x080fe20000410000 */
[-C--:B------:R-:W-:Y:S01]  /*2b00*/  FMUL.FTZ R22, R22, R0.reuse ;  /* 0x0000000016167220 */ /* 0x080fe20000410000 */
[----:B------:R-:W-:Y:S01]  /*2b10*/  FMUL.FTZ R23, R23, R0 ;  /* 0x0000000017177220 */ /* 0x000fe20000410000 */
[----:B------:R-:W3:Y:S01]  /*2b20*/  MUFU.TANH R187, R20 ;  /* 0x0000001400bb7308 */ /* 0x000ee20000002400 */
[----:B------:R-:W-:Y:S02]  /*2b30*/  LDSM.16.M88.4 R28, [R124+0xb000] ;  /* 0x00b000007c1c783b */ /* 0x000fe40000000200 */
[----:B------:R-:W-:Y:S05]  /*2b40*/  HMMA.16816.F32 R104, R44, R32, R104 ;  /* 0x000000202c68723c */ /* 0x000fea0000001868 */
[----:B------:R-:W4:Y:S03]  /*2b50*/  MUFU.TANH R185, R21 ;  /* 0x0000001500b97308 */ /* 0x000f260000002400 */
[----:B-1----:R-:W-:Y:S05]  /*2b60*/  HMMA.16816.F32 R92, R8, R12, R92 ;  /* 0x0000000c085c723c */ /* 0x002fea000000185c */
[----:B------:R-:W1:Y:S03]  /*2b70*/  MUFU.TANH R190, R22 ;  /* 0x0000001600be7308 */ /* 0x000e660000002400 */
[----:B------:R-:W-:Y:S01]  /*2b80*/  HMMA.16816.F32 R32, R44, R34, R4 ;  /* 0x000000222c20723c */ /* 0x000fe20000001804 */
[----:B------:R-:W5:Y:S04]  /*2b90*/  LDSM.16.M88.4 R4, [R125+0xb800] ;  /* 0x00b800007d04783b */ /* 0x000f680000000200 */
[----:B------:R3:W1:Y:S01]  /*2ba0*/  MUFU.TANH R186, R23 ;  /* 0x0000001700ba7308 */ /* 0x0006620000002400 */
[----:B------:R-:W-:Y:S02]  /*2bb0*/  LDSM.16.M88.4 R124, [R124+0xb800] ;  /* 0x00b800007c7c783b */ /* 0x000fe40000000200 */
[----:B------:R-:W-:Y:S02]  /*2bc0*/  HMMA.16816.F32 R88, R8, R14, R88 ;  /* 0x0000000e0858723c */ /* 0x000fe40000001858 */
[----:B------:R-:W-:Y:S04]  /*2bd0*/  LDSM.16.M88.4 R12, [R41+0xb000] ;  /* 0x00b00000290c783b */ /* 0x000fe80000000200 */
[----:B---3--:R-:W3:Y:S02]  /*2be0*/  LDSM.16.M88.4 R20, [R112+0xa800] ;  /* 0x00a800007014783b */ /* 0x008ee40000000200 */
[----:B--2---:R-:W-:-:S12]  /*2bf0*/  HMMA.16816.F32 R92, R44, R16, R92 ;  /* 0x000000102c5c723c */ /* 0x004fd8000000185c */
[----:B------:R-:W-:Y:S01]  /*2c00*/  HMMA.16816.F32 R88, R44, R18, R88 ;  /* 0x000000122c58723c */ /* 0x000fe20000001858 */
[----:B------:R-:W-:Y:S04]  /*2c10*/  LDSM.16.M88.4 R16, [R112+0xb000] ;  /* 0x00b000007010783b */ /* 0x000fe80000000200 */
[----:B------:R-:W-:Y:S03]  /*2c20*/  LDSM.16.M88.4 R112, [R112+0xb800] ;  /* 0x00b800007070783b */ /* 0x000fe60000000200 */
[C---:B------:R-:W-:Y:S08]  /*2c30*/  HMMA.16816.F32 R84, R24.reuse, R36, R84 ;  /* 0x000000241854723c */ /* 0x040ff00000001854 */
[C---:B------:R-:W-:Y:S08]  /*2c40*/  HMMA.16816.F32 R80, R24.reuse, R38, R80 ;  /* 0x000000261850723c */ /* 0x040ff00000001850 */
[----:B-----5:R-:W-:Y:S08]  /*2c50*/  HMMA.16816.F32 R76, R24, R4, R76 ;  /* 0x00000004184c723c */ /* 0x020ff0000000184c */
[C---:B---3--:R-:W-:Y:S08]  /*2c60*/  HMMA.16816.F32 R92, R48.reuse, R20, R92 ;  /* 0x00000014305c723c */ /* 0x048ff0000000185c */
[C---:B------:R-:W-:Y:S01]  /*2c70*/  HMMA.16816.F32 R88, R48.reuse, R22, R88 ;  /* 0x000000163058723c */ /* 0x040fe20000001858 */
[----:B------:R-:W2:Y:S07]  /*2c80*/  LDSM.16.M88.4 R20, [R41+0xb800] ;  /* 0x00b800002914783b */ /* 0x000eae0000000200 */
[----:B------:R-:W-:Y:S01]  /*2c90*/  HMMA.16816.F32 R100, R48, R96, R100 ;  /* 0x000000603064723c */ /* 0x000fe20000001864 */
[----:B------:R-:W-:-:S07]  /*2ca0*/  FMUL.FTZ R129, R108, R0 ;  /* 0x000000006c817220 */ /* 0x000fce0000410000 */
[----:B------:R-:W-:Y:S08]  /*2cb0*/  HMMA.16816.F32 R72, R24, R6, R72 ;  /* 0x000000061848723c */ /* 0x000ff00000001848 */
[C---:B------:R-:W-:Y:S08]  /*2cc0*/  HMMA.16816.F32 R84, R8.reuse, R28, R84 ;  /* 0x0000001c0854723c */ /* 0x040ff00000001854 */
[C---:B------:R-:W-:Y:S08]  /*2cd0*/  HMMA.16816.F32 R80, R8.reuse, R30, R80 ;  /* 0x0000001e0850723c */ /* 0x040ff00000001850 */
[----:B------:R-:W-:Y:S08]  /*2ce0*/  HMMA.16816.F32 R76, R8, R124, R76 ;  /* 0x0000007c084c723c */ /* 0x000ff0000000184c */
        /* <DEDUP_REMOVED lines=24> */
[----:B------:R-:W-:Y:S01]  /*2e70*/  FMUL.FTZ R91, R91, R0 ;  /* 0x000000005b5b7220 */ /* 0x000fe20000410000 */
[----:B------:R-:W-:Y:S01]  /*2e80*/  HMMA.16816.F32 R80, R44, R14, R80 ;  /* 0x0000000e2c50723c */ /* 0x000fe20000001850 */
[----:B------:R-:W-:Y:S01]  /*2e90*/  ISETP.NE.AND P4, PT, R40, 0x1, PT ;  /* 0x000000012800780c */ /* 0x000fe20003f85270 */
[----:B------:R-:W3:Y:S01]  /*2ea0*/  MUFU.TANH R198, R198 ;  /* 0x000000c600c67308 */ /* 0x000ee20000002400 */
[----:B------:R-:W-:-:S05]  /*2eb0*/  DEPBAR.LE SB0, 0x0 ;  /* 0x000080000000791a */ /* 0x000fca0000000000 */
[C---:B--2---:R-:W-:Y:S08]  /*2ec0*/  HMMA.16816.F32 R76, R44.reuse, R20, R76 ;  /* 0x000000142c4c723c */ /* 0x044ff0000000184c */
[----:B------:R-:W-:Y:S08]  /*2ed0*/  HMMA.16816.F32 R72, R44, R22, R72 ;  /* 0x000000162c48723c */ /* 0x000ff00000001848 */
[C---:B------:R-:W-:Y:S08]  /*2ee0*/  HMMA.16816.F32 R84, R48.reuse, R16, R84 ;  /* 0x000000103054723c */ /* 0x040ff00000001854 */
        /* <DEDUP_REMOVED lines=33> */
[----:B------:R-:W2:Y:S08]  /*3100*/  MUFU.TANH R129, R129 ;  /* 0x0000008100817308 */ /* 0x000eb00000002400 */
[----:B------:R-:W1:Y:S08]  /*3110*/  MUFU.TANH R109, R109 ;  /* 0x0000006d006d7308 */ /* 0x000e700000002400 */
[----:B------:R-:W1:Y:S08]  /*3120*/  MUFU.TANH R108, R108 ;  /* 0x0000006c006c7308 */ /* 0x000e700000002400 */
[----:B------:R-:W1:Y:S08]  /*3130*/  MUFU.TANH R110, R110 ;  /* 0x0000006e006e7308 */ /* 0x000e700000002400 */
[----:B------:R1:W1:Y:S08]  /*3140*/  MUFU.TANH R191, R68 ;  /* 0x0000004400bf7308 */ /* 0x0002700000002400 */
[----:B------:R1:W1:Y:S08]  /*3150*/  MUFU.TANH R189, R69 ;  /* 0x0000004500bd7308 */ /* 0x0002700000002400 */
[----:B------:R1:W1:Y:S08]  /*3160*/  MUFU.TANH R194, R70 ;  /* 0x0000004600c27308 */ /* 0x0002700000002400 */
[----:B------:R1:W1:Y:S08]  /*3170*/  MUFU.TANH R196, R71 ;  /* 0x0000004700c47308 */ /* 0x0002700000002400 */
[----:B------:R-:W1:Y:S08]  /*3180*/  MUFU.TANH R192, R192 ;  /* 0x000000c000c07308 */ /* 0x000e700000002400 */
[----:B------:R1:W1:Y:S08]  /*3190*/  MUFU.TANH R157, R100 ;  /* 0x00000064009d7308 */ /* 0x0002700000002400 */
        /* <DEDUP_REMOVED lines=42> */
[----:B------:R1:W1:Y:S01]  /*3440*/  MUFU.TANH R138, R75 ;  /* 0x0000004b008a7308 */ /* 0x0002620000002400 */
[----:B------:R-:W-:Y:S01]  /*3450*/  BSSY.RECONVERGENT B1, `(.L_x_3730) ;  /* 0x0000074000017945 */ /* 0x000fe20003800200 */
[----:B------:R-:W-:-:S02]  /*3460*/  SHF.L.U64.HI R41, R122, 0x4, R123 ;  /* 0x000000047a297819 */ /* 0x000fc4000001027b */
[----:B------:R-:W-:Y:S02]  /*3470*/  SHF.L.U32 R0, R122, 0x4, RZ ;  /* 0x000000047a007819 */ /* 0x000fe400000006ff */
[C---:B------:R-:W-:Y:S02]  /*3480*/  SHF.L.U64.HI R223, R42.reuse, 0x4, R43 ;  /* 0x000000042adf7819 */ /* 0x040fe4000001022b */
[----:B------:R-:W-:Y:S01]  /*3490*/  SHF.L.U32 R222, R42, 0x4, RZ ;  /* 0x000000042ade7819 */ /* 0x000fe200000006ff */
        /* <DEDUP_REMOVED lines=15> */
.L_x_3733:
[----:B------:R-:W2:Y:S01]  /*3590*/  LD.E R12, desc[UR4][R2.64+0x170] ;  /* 0x00017004020c7980 */ /* 0x000ea2000c101900 */
[C---:B------:R-:W-:Y:S02]  /*35a0*/  LEA R9, R40.reuse, 0xffffff00, 0x7 ;  /* 0xffffff0028097811 */ /* 0x040fe400078e38ff */
[----:B------:R-:W-:-:S04]  /*35b0*/  LEA R11, R40, 0xffffff80, 0x7 ;  /* 0xffffff80280b7811 */ /* 0x000fc800078e38ff */
[----:B------:R-:W-:Y:S02]  /*35c0*/  IABS R6, R11 ;  /* 0x0000000b00067213 */ /* 0x000fe40000000000 */
[-C--:B--2---:R-:W-:Y:S02]  /*35d0*/  IABS R7, R12.reuse ;  /* 0x0000000c00077213 */ /* 0x084fe40000000000 */
[-C--:B------:R-:W-:Y:S02]  /*35e0*/  IABS R5, R12.reuse ;  /* 0x0000000c00057213 */ /* 0x080fe40000000000 */
[----:B------:R-:W2:Y:S01]  /*35f0*/  I2F.RP R8, R7 ;  /* 0x0000000700087306 */ /* 0x000ea20000209400 */
[----:B------:R-:W-:Y:S02]  /*3600*/  LOP3.LUT R11, R11, R12, RZ, 0x3c, !PT ;  /* 0x0000000c0b0b7212 */ /* 0x000fe400078e3cff */
[----:B------:R-:W-:Y:S02]  /*3610*/  IMAD.MOV R5, RZ, RZ, -R5 ;  /* 0x000000ffff057224 */ /* 0x000fe400078e0a05 */
[----:B------:R-:W-:-:S03]  /*3620*/  ISETP.GE.AND P3, PT, R11, RZ, PT ;  /* 0x000000ff0b00720c */ /* 0x000fc60003f66270 */
[----:B--2---:R-:W2:Y:S02]  /*3630*/  MUFU.RCP R14, R8 ;  /* 0x00000008000e7308 */ /* 0x004ea40000001000 */
[----:B--2---:R-:W-:-:S06]  /*3640*/  VIADD R14, R14, 0xffffffe ;  /* 0x0ffffffe0e0e7836 */ /* 0x004fcc0000000000 */
[----:B------:R-:W2:Y:S02]  /*3650*/  F2I.FTZ.U32.TRUNC.NTZ R15, R14 ;  /* 0x0000000e000f7305 */ /* 0x000ea4000021f000 */
[----:B--2---:R-:W-:Y:S01]  /*3660*/  IMAD.MOV R4, RZ, RZ, -R15 ;  /* 0x000000ffff047224 */ /* 0x004fe200078e0a0f */
        /* <DEDUP_REMOVED lines=47> */
.L_x_3734:
[----:B------:R-:W-:Y:S05]  /*3960*/  BSYNC.RECONVERGENT B0 ;  /* 0x0000000000007941 */ /* 0x000fea0003800200 */
.L_x_3732:
        /* <DEDUP_REMOVED lines=34> */
.L_x_3731:
[----:B------:R-:W-:Y:S05]  /*3b90*/  BSYNC.RECONVERGENT B1 ;  /* 0x0000000000017941 */ /* 0x000fea0003800200 */
.L_x_3730:
[----:B------:R-:W3:Y:S01]  /*3ba0*/  LD.E R137, desc[UR4][R2.64+0xdc] ;  /* 0x0000dc0402897980 */ /* 0x000ee2000c101900 */
[----:B-12---:R-:W-:Y:S02]  /*3bb0*/  FMNMX3.FTZ R7, R108, R110, R64, !PT ;  /* 0x0000006e6c077276 */ /* 0x006fe40007810040 */
        /* <DEDUP_REMOVED lines=35> */
[----:B------:R-:W-:Y:S01]  /*3df0*/  IADD3 R47, PT, PT, R117, R144, RZ ;  /* 0x00000090752f7210 */ /* 0x000fe20007ffe0ff */
[----:B------:R-:W-:Y:S03]  /*3e00*/  LDSM.16.MT88.4 R92, [R144+0x10000] ;  /* 0x01000000905c783b */ /* 0x000fe60000004200 */
        /* <DEDUP_REMOVED lines=15> */
[----:B--2---:R-:W-:Y:S02]  /*3f00*/  FMNMX.FTZ R134, R5, R134, !PT ;  /* 0x0000008605867209 */ /* 0x004fe40007810000 */
[----:B------:R-:W-:Y:S01]  /*3f10*/  FSETP.NEU.FTZ.AND P0, PT, R133, -INF , PT ;  /* 0xff8000008500780b */ /* 0x000fe20003f1d000 */
        /* <DEDUP_REMOVED lines=8> */
[----:B------:R-:W-:Y:S01]  /*3fa0*/  IADD3 R64, PT, PT, R116, R144, RZ ;  /* 0x0000009074407210 */ /* 0x000fe20007ffe0ff */
[-CC-:B------:R-:W-:Y:S01]  /*3fb0*/  FFMA.FTZ R65, R110, R137.reuse, -R135.reuse ;  /* 0x000000896e417223 */ /* 0x180fe20000010887 */
[-CC-:B------:R-:W-:Y:S01]  /*3fc0*/  FFMA.FTZ R60, R130, R137.reuse, -R135.reuse ;  /* 0x00000089823c7223 */ /* 0x180fe20000010887 */
[-CC-:B------:R-:W-:Y:S01]  /*3fd0*/  FFMA.FTZ R67, R109, R137.reuse, -R136.reuse ;  /* 0x000000896d437223 */ /* 0x180fe20000010888 */
[-CC-:B------:R-:W-:Y:S01]  /*3fe0*/  FFMA.FTZ R132, R129, R137.reuse, -R136.reuse ;  /* 0x0000008981847223 */ /* 0x180fe20000010888 */
[----:B------:R-:W1:Y:S01]  /*3ff0*/  LDSM.16.MT88.4 R116, [R64+0xc000] ;  /* 0x00c000004074783b */ /* 0x000e620000004200 */
[-CC-:B------:R-:W-:Y:S01]  /*4000*/  FFMA.FTZ R63, R128, R137.reuse, -R136.reuse ;  /* 0x00000089803f7223 */ /* 0x180fe20000010888 */
[-CC-:B------:R-:W-:Y:S01]  /*4010*/  FFMA.FTZ R62, R131, R137.reuse, -R136.reuse ;  /* 0x00000089833e7223 */ /* 0x180fe20000010888 */
[----:B------:R-:W-:Y:S01]  /*4020*/  MUFU.EX2 R66, R66 ;  /* 0x0000004200427308 */ /* 0x000fe20000000800 */
[----:B------:R-:W2:Y:S01]  /*4030*/  LDSM.16.MT88.4 R108, [R47+0xc000] ;  /* 0x00c000002f6c783b */ /* 0x000ea20000004200 */
[-CC-:B------:R-:W-:Y:S01]  /*4040*/  FFMA.FTZ R57, R194, R137.reuse, -R135.reuse ;  /* 0x00000089c2397223 */ /* 0x180fe20000010887 */
[-CC-:B------:R-:W-:Y:S01]  /*4050*/  FFMA.FTZ R56, R196, R137.reuse, -R135.reuse ;  /* 0x00000089c4387223 */ /* 0x180fe20000010887 */
[----:B------:R-:W3:Y:S01]  /*4060*/  MUFU.EX2 R65, R65 ;  /* 0x0000004100417308 */ /* 0x000ee20000000800 */
[----:B------:R-:W4:Y:S01]  /*4070*/  LDSM.16.MT88.4 R84, [R64+0x10000] ;  /* 0x010000004054783b */ /* 0x000f220000004200 */
[-CC-:B------:R-:W-:Y:S01]  /*4080*/  FFMA.FTZ R53, R198, R137.reuse, -R135.reuse ;  /* 0x00000089c6357223 */ /* 0x180fe20000010887 */
[-CC-:B------:R-:W-:Y:S01]  /*4090*/  FFMA.FTZ R59, R191, R137.reuse, -R136.reuse ;  /* 0x00000089bf3b7223 */ /* 0x180fe20000010888 */
[----:B------:R-:W-:Y:S01]  /*40a0*/  MUFU.EX2 R61, R61 ;  /* 0x0000003d003d7308 */ /* 0x000fe20000000800 */
[-CC-:B------:R-:W-:Y:S01]  /*40b0*/  FFMA.FTZ R58, R189, R137.reuse, -R136.reuse ;  /* 0x00000089bd3a7223 */ /* 0x180fe20000010888 */
[-CC-:B------:R-:W-:Y:S01]  /*40c0*/  FFMA.FTZ R55, R193, R137.reuse, -R136.reuse ;  /* 0x00000089c1377223 */ /* 0x180fe20000010888 */
[-CC-:B------:R-:W-:Y:S01]  /*40d0*/  FFMA.FTZ R54, R195, R137.reuse, -R136.reuse ;  /* 0x00000089c3367223 */ /* 0x180fe20000010888 */
[----:B------:R-:W5:Y:S01]  /*40e0*/  MUFU.EX2 R60, R60 ;  /* 0x0000003c003c7308 */ /* 0x000f620000000800 */
[-CC-:B------:R-:W-:Y:S01]  /*40f0*/  FFMA.FTZ R52, R192, R137.reuse, -R135.reuse ;  /* 0x00000089c0347223 */ /* 0x180fe20000010887 */
[----:B------:R-:W4:Y:S01]  /*4100*/  LDSM.16.MT88.4 R16, [R64+0x10800] ;  /* 0x010800004010783b */ /* 0x000f220000004200 */
[-CC-:B------:R-:W-:Y:S01]  /*4110*/  FFMA.FTZ R49, R184, R137.reuse, -R135.reuse ;  /* 0x00000089b8317223 */ /* 0x180fe20000010887 */
[----:B------:R-:W-:Y:S01]  /*4120*/  MUFU.EX2 R132, R132 ;  /* 0x0000008400847308 */ /* 0x000fe20000000800 */
[-CC-:B------:R-:W-:Y:S01]  /*4130*/  FFMA.FTZ R48, R188, R137.reuse, -R135.reuse ;  /* 0x00000089bc307223 */ /* 0x180fe20000010887 */
[----:B---3--:R-:W-:Y:S01]  /*4140*/  F2FP.F16.F32.PACK_AB R69, R65, R66 ;  /* 0x000000424145723e */ /* 0x008fe200000000ff */
[----:B------:R-:W-:Y:S01]  /*4150*/  LDSM.16.MT88.4 R28, [R64+0xc800] ;  /* 0x00c80000401c783b */ /* 0x000fe20000004200 */
[----:B------:R-:W3:Y:S01]  /*4160*/  MUFU.EX2 R67, R67 ;  /* 0x0000004300437308 */ /* 0x000ee20000000800 */
[-CC-:B------:R-:W-:Y:S01]  /*4170*/  FFMA.FTZ R44, R190, R137.reuse, -R135.reuse ;  /* 0x00000089be2c7223 */ /* 0x180fe20000010887 */
[-CC-:B------:R-:W-:Y:S01]  /*4180*/  FFMA.FTZ R51, R157, R137.reuse, -R136.reuse ;  /* 0x000000899d337223 */ /* 0x180fe20000010888 */
[-CC-:B------:R-:W-:Y:S01]  /*4190*/  FFMA.FTZ R50, R183, R137.reuse, -R136.reuse ;  /* 0x00000089b7327223 */ /* 0x180fe20000010888 */
[----:B------:R-:W-:Y:S01]  /*41a0*/  MUFU.EX2 R63, R63 ;  /* 0x0000003f003f7308 */ /* 0x000fe20000000800 */
[--C-:B------:R-:W-:Y:S01]  /*41b0*/  FFMA.FTZ R46, R187, R137, -R136.reuse ;  /* 0x00000089bb2e7223 */ /* 0x100fe20000010888 */
[----:B-----5:R-:W-:Y:S01]  /*41c0*/  F2FP.F16.F32.PACK_AB R71, R60, R61 ;  /* 0x0000003d3c47723e */ /* 0x020fe200000000ff */
[-CC-:B------:R-:W-:Y:S01]  /*41d0*/  FFMA.FTZ R45, R185, R137.reuse, -R136.reuse ;  /* 0x00000089b92d7223 */ /* 0x180fe20000010888 */
[----:B------:R-:W5:Y:S01]  /*41e0*/  MUFU.EX2 R62, R62 ;  /* 0x0000003e003e7308 */ /* 0x000f620000000800 */
        /* <DEDUP_REMOVED lines=12> */
[--C-:B------:R-:W-:Y:S01]  /*42b0*/  FFMA.FTZ R170, R170, R137, -R135.reuse ;  /* 0x00000089aaaa7223 */ /* 0x100fe20000010887 */
[----:B-----5:R-:W-:Y:S01]  /*42c0*/  F2FP.F16.F32.PACK_AB R70, R62, R63 ;  /* 0x0000003f3e46723e */ /* 0x020fe200000000ff */
[-CC-:B------:R-:W-:Y:S01]  /*42d0*/  FFMA.FTZ R175, R175, R137.reuse, -R136.reuse ;  /* 0x00000089afaf7223 */ /* 0x180fe20000010888 */
[----:B------:R-:W-:Y:S01]  /*42e0*/  MUFU.EX2 R59, R59 ;  /* 0x0000003b003b7308 */ /* 0x000fe20000000800 */
[-C--:B------:R-:W-:Y:S01]  /*42f0*/  FFMA.FTZ R167, R167, R137.reuse, -R136 ;  /* 0x00000089a7a77223 */ /* 0x080fe20000010888 */
[-CC-:B------:R-:W-:Y:S01]  /*4300*/  FFMA.FTZ R168, R168, R137.reuse, -R135.reuse ;  /* 0x00000089a8a87223 */ /* 0x180fe20000010887 */
[-CC-:B------:R-:W-:Y:S01]  /*4310*/  FFMA.FTZ R156, R156, R137.reuse, -R135.reuse ;  /* 0x000000899c9c7223 */ /* 0x180fe20000010887 */
[----:B------:R-:W3:Y:S01]  /*4320*/  MUFU.EX2 R58, R58 ;  /* 0x0000003a003a7308 */ /* 0x000ee20000000800 */
[C---:B------:R-:W-:Y:S01]  /*4330*/  HMMA.16816.F32 R96, R68.reuse, R92, RZ ;  /* 0x0000005c4460723c */ /* 0x040fe200000018ff */
[-C--:B------:R-:W-:Y:S01]  /*4340*/  FFMA.FTZ R154, R154, R137.reuse, -R135 ;  /* 0x000000899a9a7223 */ /* 0x080fe20000010887 */
[----:B------:R-:W-:Y:S01]  /*4350*/  FADD.FTZ R66, R66, R65 ;  /* 0x0000004142427221 */ /* 0x000fe20000010000 */
[----:B------:R-:W-:Y:S01]  /*4360*/  MUFU.EX2 R55, R55 ;  /* 0x0000003700377308 */ /* 0x000fe20000000800 */
[----:B------:R-:W-:Y:S01]  /*4370*/  FADD.FTZ R132, R132, R67 ;  /* 0x0000004384847221 */ /* 0x000fe20000010000 */
[----:B------:R-:W-:Y:S01]  /*4380*/  FFMA.FTZ R243, R138, R137, -R135 ;  /* 0x000000898af37223 */ /* 0x000fe20000010887 */
[----:B------:R-:W-:Y:S01]  /*4390*/  FADD.FTZ R61, R61, R66 ;  /* 0x000000423d3d7221 */ /* 0x000fe20000010000 */
[----:B------:R-:W5:Y:S01]  /*43a0*/  MUFU.EX2 R54, R54 ;  /* 0x0000003600367308 */ /* 0x000f620000000800 */
[----:B------:R-:W-:Y:S01]  /*43b0*/  HMMA.16816.F32 R92, R68, R94, RZ ;  /* 0x0000005e445c723c */ /* 0x000fe200000018ff */
[----:B------:R-:W-:Y:S01]  /*43c0*/  FADD.FTZ R63, R63, R132 ;  /* 0x000000843f3f7221 */ /* 0x000fe20000010000 */
[----:B------:R-:W-:Y:S01]  /*43d0*/  FADD.FTZ R60, R60, R61 ;  /* 0x0000003d3c3c7221 */ /* 0x000fe20000010000 */
[----:B------:R-:W5:Y:S02]  /*43e0*/  MUFU.EX2 R52, R52 ;  /* 0x0000003400347308 */ /* 0x000f640000000800 */
[----:B------:R-:W-:-:S02]  /*43f0*/  FADD.FTZ R62, R62, R63 ;  /* 0x0000003f3e3e7221 */ /* 0x000fc40000010000 */
[----:B------:R-:W-:Y:S01]  /*4400*/  MUFU.EX2 R49, R49 ;  /* 0x0000003100317308 */ /* 0x000fe20000000800 */
[C---:B------:R-:W-:Y:S03]  /*4410*/  HMMA.16816.F32 R128, R68.reuse, R124, RZ ;  /* 0x0000007c4480723c */ /* 0x040fe600000018ff */
[----:B------:R-:W-:Y:S04]  /*4420*/  MUFU.EX2 R48, R48 ;  /* 0x0000003000307308 */ /* 0x000fe80000000800 */
[----:B------:R-:W-:Y:S01]  /*4430*/  MUFU.EX2 R44, R44 ;  /* 0x0000002c002c7308 */ /* 0x000fe20000000800 */
[C---:B-1----:R-:W-:Y:S03]  /*4440*/  HMMA.16816.F32 R120, R68.reuse, R116, RZ ;  /* 0x000000744478723c */ /* 0x042fe600000018ff */
[----:B------:R-:W-:Y:S04]  /*4450*/  MUFU.EX2 R51, R51 ;  /* 0x0000003300337308 */ /* 0x000fe80000000800 */
[----:B------:R-:W1:Y:S01]  /*4460*/  MUFU.EX2 R50, R50 ;  /* 0x0000003200327308 */ /* 0x000e620000000800 */
[C---:B--2---:R-:W-:Y:S03]  /*4470*/  HMMA.16816.F32 R112, R68.reuse, R108, RZ ;  /* 0x0000006c4470723c */ /* 0x044fe600000018ff */
[----:B------:R-:W-:Y:S04]  /*4480*/  MUFU.EX2 R46, R46 ;  /* 0x0000002e002e7308 */ /* 0x000fe80000000800 */
[----:B------:R-:W2:Y:S01]  /*4490*/  MUFU.EX2 R45, R45 ;  /* 0x0000002d002d7308 */ /* 0x000ea20000000800 */
[C---:B------:R-:W-:Y:S03]  /*44a0*/  HMMA.16816.F32 R104, R68.reuse, R100, RZ ;  /* 0x000000644468723c */ /* 0x040fe600000018ff */
[----:B------:R-:W2:Y:S04]  /*44b0*/  MUFU.EX2 R43, R43 ;  /* 0x0000002b002b7308 */ /* 0x000ea80000000800 */
[----:B------:R3:W-:Y:S01]  /*44c0*/  MUFU.EX2 R159, R166 ;  /* 0x000000a6009f7308 */ /* 0x0007e20000000800 */
[C---:B----4-:R-:W-:Y:S03]  /*44d0*/  HMMA.16816.F32 R88, R68.reuse, R84, RZ ;  /* 0x000000544458723c */ /* 0x050fe600000018ff */
[----:B------:R-:W-:Y:S04]  /*44e0*/  MUFU.EX2 R157, R157 ;  /* 0x0000009d009d7308 */ /* 0x000fe80000000800 */
[----:B------:R-:W-:Y:S01]  /*44f0*/  MUFU.EX2 R160, R160 ;  /* 0x000000a000a07308 */ /* 0x000fe20000000800 */
[----:B------:R-:W-:Y:S03]  /*4500*/  HMMA.16816.F32 R80, R68, R76, RZ ;  /* 0x0000004c4450723c */ /* 0x000fe600000018ff */
[----:B------:R-:W-:Y:S01]  /*4510*/  MUFU.EX2 R161, R183 ;  /* 0x000000b700a17308 */ /* 0x000fe20000000800 */
[----:B---3--:R-:W-:-:S03]  /*4520*/  FFMA.FTZ R166, R162, R137, -R135 ;  /* 0x00000089a2a67223 */ /* 0x008fc60000010887 */
[----:B------:R-:W3:Y:S01]  /*4530*/  MUFU.EX2 R164, R164 ;  /* 0x000000a400a47308 */ /* 0x000ee20000000800 */
[C---:B------:R-:W-:Y:S03]  /*4540*/  HMMA.16816.F32 R124, R68.reuse, R126, RZ ;  /* 0x0000007e447c723c */ /* 0x040fe600000018ff */
[----:B------:R-:W-:Y:S04]  /*4550*/  MUFU.EX2 R163, R163 ;  /* 0x000000a300a37308 */ /* 0x000fe80000000800 */
[----:B------:R4:W3:Y:S01]  /*4560*/  MUFU.EX2 R162, R173 ;  /* 0x000000ad00a27308 */ /* 0x0008e20000000800 */
[C---:B------:R-:W-:Y:S03]  /*4570*/  HMMA.16816.F32 R116, R68.reuse, R118, RZ ;  /* 0x000000764474723c */ /* 0x040fe600000018ff */
[----:B------:R-:W3:Y:S04]  /*4580*/  MUFU.EX2 R166, R166 ;  /* 0x000000a600a67308 */ /* 0x000ee80000000800 */
[----:B------:R-:W-:Y:S01]  /*4590*/  MUFU.EX2 R170, R170 ;  /* 0x000000aa00aa7308 */ /* 0x000fe20000000800 */
[----:B------:R-:W-:Y:S03]  /*45a0*/  HMMA.16816.F32 R108, R68, R110, RZ ;  /* 0x0000006e446c723c */ /* 0x000fe600000018ff */
[----:B------:R-:W-:Y:S01]  /*45b0*/  MUFU.EX2 R175, R175 ;  /* 0x000000af00af7308 */ /* 0x000fe20000000800 */
[-CC-:B----4-:R-:W-:Y:S01]  /*45c0*/  FFMA.FTZ R173, R172, R137.reuse, -R135.reuse ;  /* 0x00000089acad7223 */ /* 0x190fe20000010887 */
[-C--:B------:R-:W-:Y:S01]  /*45d0*/  FFMA.FTZ R172, R176, R137.reuse, -R135 ;  /* 0x00000089b0ac7223 */ /* 0x080fe20000010887 */
[----:B------:R-:W-:-:S02]  /*45e0*/  FFMA.FTZ R176, R179, R137, -R136 ;  /* 0x00000089b3b07223 */ /* 0x000fc40000010888 */
[C---:B------:R-:W-:Y:S01]  /*45f0*/  HMMA.16816.F32 R100, R68.reuse, R102, RZ ;  /* 0x000000664464723c */ /* 0x040fe200000018ff */
[-C--:B------:R-:W-:Y:S01]  /*4600*/  FFMA.FTZ R179, R181, R137.reuse, -R136 ;  /* 0x00000089b5b37223 */ /* 0x080fe20000010888 */
[----:B------:R-:W-:Y:S01]  /*4610*/  FFMA.FTZ R181, R180, R137, -R135 ;  /* 0x00000089b4b57223 */ /* 0x000fe20000010887 */
[----:B------:R-:W-:Y:S04]  /*4620*/  MUFU.EX2 R173, R173 ;  /* 0x000000ad00ad7308 */ /* 0x000fe80000000800 */
[----:B------:R-:W-:Y:S01]  /*4630*/  MUFU.EX2 R172, R172 ;  /* 0x000000ac00ac7308 */ /* 0x000fe20000000800 */
[C---:B------:R-:W-:Y:S03]  /*4640*/  HMMA.16816.F32 R84, R68.reuse, R86, RZ ;  /* 0x000000564454723c */ /* 0x040fe600000018ff */
[----:B------:R-:W4:Y:S04]  /*4650*/  MUFU.EX2 R176, R176 ;  /* 0x000000b000b07308 */ /* 0x000f280000000800 */
[----:B------:R-:W-:Y:S01]  /*4660*/  MUFU.EX2 R179, R179 ;  /* 0x000000b300b37308 */ /* 0x000fe20000000800 */
[C---:B------:R-:W-:Y:S03]  /*4670*/  HMMA.16816.F32 R76, R68.reuse, R78, RZ ;  /* 0x0000004e444c723c */ /* 0x040fe600000018ff */
[----:B------:R-:W-:Y:S04]  /*4680*/  MUFU.EX2 R181, R181 ;  /* 0x000000b500b57308 */ /* 0x000fe80000000800 */
        /* <DEDUP_REMOVED lines=11> */
[----:B------:R-:W-:Y:S01]  /*4740*/  F2FP.F16.F32.PACK_AB R7, R52, R53 ;  /* 0x000000353407723e */ /* 0x000fe200000000ff */
[----:B------:R-:W-:Y:S01]  /*4750*/  FADD.FTZ R56, R56, R57 ;  /* 0x0000003938387221 */ /* 0x000fe20000010000 */
[----:B------:R-:W-:-:S03]  /*4760*/  FADD.FTZ R55, R55, R58 ;  /* 0x0000003a37377221 */ /* 0x000fc60000010000 */
[----:B------:R-:W-:Y:S01]  /*4770*/  FADD.FTZ R53, R53, R56 ;  /* 0x0000003835357221 */ /* 0x000fe20000010000 */
[----:B------:R-:W-:Y:S01]  /*4780*/  FADD.FTZ R54, R54, R55 ;  /* 0x0000003736367221 */ /* 0x000fe20000010000 */
[----:B------:R-:W-:Y:S02]  /*4790*/  HMMA.16816.F32 R96, R4, R8, R96 ;  /* 0x000000080460723c */ /* 0x000fe40000001860 */
[----:B------:R-:W-:-:S06]  /*47a0*/  FADD.FTZ R52, R52, R53 ;  /* 0x0000003534347221 */ /* 0x000fcc0000010000 */
[C---:B------:R-:W-:Y:S01]  /*47b0*/  HMMA.16816.F32 R92, R4.reuse, R10, R92 ;  /* 0x0000000a045c723c */ /* 0x040fe2000000185c */
[----:B------:R-:W5:Y:S07]  /*47c0*/  LDSM.16.MT88.4 R8, [R42+0x10800] ;  /* 0x010800002a08783b */ /* 0x000f6e0000004200 */
[C---:B------:R-:W-:Y:S08]  /*47d0*/  HMMA.16816.F32 R128, R4.reuse, R32, R128 ;  /* 0x000000200480723c */ /* 0x040ff00000001880 */
[C---:B------:R-:W-:Y:S01]  /*47e0*/  HMMA.16816.F32 R124, R4.reuse, R34, R124 ;  /* 0x00000022047c723c */ /* 0x040fe2000000187c */
[----:B------:R-:W3:Y:S07]  /*47f0*/  LDSM.16.MT88.4 R32, [R144+0xd000] ;  /* 0x00d000009020783b */ /* 0x000eee0000004200 */
[C---:B------:R-:W-:Y:S08]  /*4800*/  HMMA.16816.F32 R80, R4.reuse, R12, R80 ;  /* 0x0000000c0450723c */ /* 0x040ff00000001850 */
[C---:B------:R-:W-:Y:S01]  /*4810*/  HMMA.16816.F32 R76, R4.reuse, R14, R76 ;  /* 0x0000000e044c723c */ /* 0x040fe2000000184c */
[----:B------:R-:W4:Y:S07]  /*4820*/  LDSM.16.MT88.4 R12, [R64+0x11000] ;  /* 0x01100000400c783b */ /* 0x000f2e0000004200 */
[C---:B------:R-:W-:Y:S08]  /*4830*/  HMMA.16816.F32 R88, R4.reuse, R16, R88 ;  /* 0x000000100458723c */ /* 0x040ff00000001858 */
[C---:B-----5:R-:W-:Y:S08]  /*4840*/  HMMA.16816.F32 R72, R4.reuse, R8, R72 ;  /* 0x000000080448723c */ /* 0x060ff00000001848 */
[C---:B------:R-:W-:Y:S01]  /*4850*/  HMMA.16816.F32 R68, R4.reuse, R10, R68 ;  /* 0x0000000a0444723c */ /* 0x040fe20000001844 */
[----:B------:R-:W5:Y:S07]  /*4860*/  LDSM.16.MT88.4 R8, [R47+0x11000] ;  /* 0x011000002f08783b */ /* 0x000f6e0000004200 */
        /* <DEDUP_REMOVED lines=10> */
[----:B------:R-:W5:Y:S01]  /*4910*/  LDSM.16.MT88.4 R20, [R42+0xd000] ;  /* 0x00d000002a14783b */ /* 0x000f620000004200 */
[----:B-1----:R-:W-:-:S02]  /*4920*/  F2FP.F16.F32.PACK_AB R4, R50, R51 ;  /* 0x000000333204723e */ /* 0x002fc400000000ff */
[----:B------:R-:W-:Y:S02]  /*4930*/  F2FP.F16.F32.PACK_AB R5, R48, R49 ;  /* 0x000000313005723e */ /* 0x000fe400000000ff */
[----:B--2---:R-:W-:Y:S02]  /*4940*/  F2FP.F16.F32.PACK_AB R6, R45, R46 ;  /* 0x0000002e2d06723e */ /* 0x004fe400000000ff */
[----:B------:R-:W-:-:S07]  /*4950*/  F2FP.F16.F32.PACK_AB R7, R43, R44 ;  /* 0x0000002c2b07723e */ /* 0x000fce00000000ff */
[C---:B---3--:R-:W-:Y:S08]  /*4960*/  HMMA.16816.F32 R128, R4.reuse, R32, R128 ;  /* 0x000000200480723c */ /* 0x048ff00000001880 */
[C---:B------:R-:W-:Y:S01]  /*4970*/  HMMA.16816.F32 R124, R4.reuse, R34, R124 ;  /* 0x00000022047c723c */ /* 0x040fe2000000187c */
[----:B------:R-:W1:Y:S07]  /*4980*/  LDSM.16.MT88.4 R32, [R144+0xd800] ;  /* 0x00d800009020783b */ /* 0x000e6e0000004200 */
[C---:B----4-:R-:W-:Y:S08]  /*4990*/  HMMA.16816.F32 R88, R4.reuse, R12, R88 ;  /* 0x0000000c0458723c */ /* 0x050ff00000001858 */
[C---:B------:R-:W-:Y:S01]  /*49a0*/  HMMA.16816.F32 R84, R4.reuse, R14, R84 ;  /* 0x0000000e0454723c */ /* 0x040fe20000001854 */
[----:B------:R-:W2:Y:S07]  /*49b0*/  LDSM.16.MT88.4 R12, [R64+0x11800] ;  /* 0x01180000400c783b */ /* 0x000eae0000004200 */
[C---:B-----5:R-:W-:Y:S08]  /*49c0*/  HMMA.16816.F32 R80, R4.reuse, R8, R80 ;  /* 0x000000080450723c */ /* 0x060ff00000001850 */
        /* <DEDUP_REMOVED lines=14> */
[----:B------:R-:W-:Y:S01]  /*4ab0*/  HMMA.16816.F32 R72, R4, R36, R72 ;  /* 0x000000240448723c */ /* 0x000fe20000001848 */
[-C--:B------:R-:W-:Y:S01]  /*4ac0*/  FFMA.FTZ R36, R177, R137.reuse, -R136 ;  /* 0x00000089b1247223 */ /* 0x080fe20000010888 */
[----:B------:R-:W-:-:S03]  /*4ad0*/  FFMA.FTZ R177, R178, R137, -R135 ;  /* 0x00000089b2b17223 */ /* 0x000fc60000010887 */
[----:B------:R1:W5:Y:S03]  /*4ae0*/  MUFU.EX2 R178, R36 ;  /* 0x0000002400b27308 */ /* 0x0003660000000800 */
[----:B------:R-:W-:Y:S01]  /*4af0*/  HMMA.16816.F32 R68, R4, R38, R68 ;  /* 0x000000260444723c */ /* 0x000fe20000001844 */
[----:B------:R-:W-:Y:S01]  /*4b00*/  F2FP.F16.F32.PACK_AB R4, R164, R161 ;  /* 0x000000a1a404723e */ /* 0x000fe200000000ff */
[----:B------:R-:W5:Y:S01]  /*4b10*/  MUFU.EX2 R177, R177 ;  /* 0x000000b100b17308 */ /* 0x000f620000000800 */
[----:B------:R-:W-:Y:S02]  /*4b20*/  F2FP.F16.F32.PACK_AB R5, R160, R157 ;  /* 0x0000009da005723e */ /* 0x000fe400000000ff */
[----:B------:R-:W-:Y:S02]  /*4b30*/  F2FP.F16.F32.PACK_AB R6, R162, R163 ;  /* 0x000000a3a206723e */ /* 0x000fe400000000ff */
[----:B------:R-:W-:Y:S01]  /*4b40*/  F2FP.F16.F32.PACK_AB R7, R166, R159 ;  /* 0x0000009fa607723e */ /* 0x000fe200000000ff */
[----:B-1----:R-:W-:Y:S06]  /*4b50*/  LDSM.16.MT88.4 R36, [R47+0x12000] ;  /* 0x012000002f24783b */ /* 0x002fec0000004200 */
[C---:B------:R-:W-:Y:S08]  /*4b60*/  HMMA.16816.F32 R128, R4.reuse, R32, R128 ;  /* 0x000000200480723c */ /* 0x040ff00000001880 */
[C---:B------:R-:W-:Y:S01]  /*4b70*/  HMMA.16816.F32 R124, R4.reuse, R34, R124 ;  /* 0x00000022047c723c */ /* 0x040fe2000000187c */
[----:B------:R-:W1:Y:S07]  /*4b80*/  LDSM.16.MT88.4 R32, [R42+0x11800] ;  /* 0x011800002a20783b */ /* 0x000e6e0000004200 */
[C---:B--2---:R-:W-:Y:S08]  /*4b90*/  HMMA.16816.F32 R88, R4.reuse, R12, R88 ;  /* 0x0000000c0458723c */ /* 0x044ff00000001858 */
[C---:B------:R-:W-:Y:S01]  /*4ba0*/  HMMA.16816.F32 R84, R4.reuse, R14, R84 ;  /* 0x0000000e0454723c */ /* 0x040fe20000001854 */
[----:B------:R-:W2:Y:S07]  /*4bb0*/  LDSM.16.MT88.4 R12, [R144+0x12000] ;  /* 0x01200000900c783b */ /* 0x000eae0000004200 */
[C---:B---3--:R-:W-:Y:S08]  /*4bc0*/  HMMA.16816.F32 R80, R4.reuse, R8, R80 ;  /* 0x000000080450723c */ /* 0x048ff00000001850 */
[C---:B------:R-:W-:Y:S01]  /*4bd0*/  HMMA.16816.F32 R76, R4.reuse, R10, R76 ;  /* 0x0000000a044c723c */ /* 0x040fe2000000184c */
[----:B------:R-:W3:Y:S07]  /*4be0*/  LDSM.16.MT88.4 R8, [R64+0x12000] ;  /* 0x012000004008783b */ /* 0x000eee0000004200 */
        /* <DEDUP_REMOVED lines=68> */
[----:B------:R-:W-:Y:S02]  /*5030*/  F2FP.F16.F32.PACK_AB R6, R37, R36 ;  /* 0x000000242506723e */ /* 0x000fe400000000ff */
[----:B-----5:R-:W-:-:S07]  /*5040*/  F2FP.F16.F32.PACK_AB R7, R38, R171 ;  /* 0x000000ab2607723e */ /* 0x020fce00000000ff */
        /* <DEDUP_REMOVED lines=23> */
[----:B------:R-:W5:Y:S01]  /*51c0*/  LDSM.16.MT88.4 R32, [R144+0xf000] ;  /* 0x00f000009020783b */ /* 0x000f620000004200 */
[----:B------:R-:W-:-:S02]  /*51d0*/  F2FP.F16.F32.PACK_AB R4, R158, R153 ;  /* 0x000000999e04723e */ /* 0x000fc400000000ff */
[----:B------:R-:W-:Y:S02]  /*51e0*/  F2FP.F16.F32.PACK_AB R5, R156, R39 ;  /* 0x000000279c05723e */ /* 0x000fe400000000ff */
        /* <DEDUP_REMOVED lines=66> */
[----:B------:R-:W-:-:S03]  /*5610*/  FADD.FTZ R172, R172, R21 ;  /* 0x00000015acac7221 */ /* 0x000fc60000010000 */
[----:B------:R-:W-:Y:S01]  /*5620*/  FADD.FTZ R179, R179, R20 ;  /* 0x00000014b3b37221 */ /* 0x000fe20000010000 */
[----:B------:R-:W-:Y:S01]  /*5630*/  FADD.FTZ R177, R177, R172 ;  /* 0x000000acb1b17221 */ /* 0x000fe20000010000 */
[----:B--2---:R-:W-:Y:S02]  /*5640*/  HMMA.16816.F32 R96, R4, R12, R96 ;  /* 0x0000000c0460723c */ /* 0x004fe40000001860 */
[----:B------:R-:W-:-:S06]  /*5650*/  FADD.FTZ R178, R178, R179 ;  /* 0x000000b3b2b27221 */ /* 0x000fcc0000010000 */
        /* <DEDUP_REMOVED lines=48> */
.L_x_3742:
        /* <DEDUP_REMOVED lines=78> */
.L_x_3737:
[----:B------:R-:W-:Y:S05]  /*5e40*/  BSYNC.RECONVERGENT B0 ;  /* 0x0000000000007941 */ /* 0x000fea0003800200 */
.L_x_3736:
[----:B------:R-:W1:Y:S01]  /*5e50*/  S2UR UR6, SR_CgaCtaId ;  /* 0x00000000000679c3 */ /* 0x000e620000008800 */
[C---:B------:R-:W-:Y:S01]  /*5e60*/  SHF.L.U32 R12, R143.reuse, 0x3, RZ ;  /* 0x000000038f0c7819 */ /* 0x040fe200000006ff */
[----:B------:R-:W-:Y:S01]  /*5e70*/  UMOV UR7, 0x400 ;  /* 0x0000040000077882 */ /* 0x000fe20000000000 */
[----:B------:R-:W-:Y:S01]  /*5e80*/  LOP3.LUT R13, R143, 0x38, RZ, 0xc0, !PT ;  /* 0x000000388f0d7812 */ /* 0x000fe200078ec0ff */
[----:B------:R-:W-:Y:S01]  /*5e90*/  BSSY.RECONVERGENT B1, `(.L_x_3738) ;  /* 0x0000204000017945 */ /* 0x000fe20003800200 */
[----:B------:R-:W-:Y:S02]  /*5ea0*/  LOP3.LUT R140, R12, 0x38, RZ, 0xc0, !PT ;  /* 0x000000380c8c7812 */ /* 0x000fe400078ec0ff */
[--C-:B------:R-:W-:Y:S02]  /*5eb0*/  LOP3.LUT R13, R13, 0x1c0, R12.reuse, 0xf8, !PT ;  /* 0x000001c00d0d7812 */ /* 0x100fe400078ef80c */
[-C--:B------:R-:W-:Y:S02]  /*5ec0*/  MOV R16, R227.reuse ;  /* 0x000000e300107202 */ /* 0x080fe40000000f00 */
[----:B------:R-:W-:Y:S02]  /*5ed0*/  LOP3.LUT R13, R13, R140, RZ, 0x3c, !PT ;  /* 0x0000008c0d0d7212 */ /* 0x000fe400078e3cff */
[-C--:B------:R-:W-:Y:S02]  /*5ee0*/  MOV R17, R226.reuse ;  /* 0x000000e200117202 */ /* 0x080fe40000000f00 */
[----:B------:R-:W-:Y:S02]  /*5ef0*/  LOP3.LUT R13, R13, 0x1e00, R12, 0xf8, !PT ;  /* 0x00001e000d0d7812 */ /* 0x000fe400078ef80c */
[----:B------:R-:W-:Y:S02]  /*5f00*/  IADD3 R14, P0, PT, R215, R227, RZ ;  /* 0x000000e3d70e7210 */ /* 0x000fe40007f1e0ff */
[----:B------:R-:W-:Y:S02]  /*5f10*/  SHF.L.U32 R213, R143, 0x6, RZ ;  /* 0x000000068fd57819 */ /* 0x000fe400000006ff */
[----:B------:R-:W-:Y:S02]  /*5f20*/  IADD3.X R15, PT, PT, R217, R226, RZ, P0, !PT ;  /* 0x000000e2d90f7210 */ /* 0x000fe400007fe4ff */
[-C--:B------:R-:W-:Y:S01]  /*5f30*/  IADD3 R22, P0, PT, R14, R218.reuse, RZ ;  /* 0x000000da0e167210 */ /* 0x080fe20007f1e0ff */
[----:B-1----:R-:W-:Y:S01]  /*5f40*/  ULEA UR6, UR6, UR7, 0x18 ;  /* 0x0000000706067291 */ /* 0x002fe2000f8ec0ff */
[----:B------:R-:W-:Y:S02]  /*5f50*/  LOP3.LUT R132, R143, 0x8, RZ, 0xc0, !PT ;  /* 0x000000088f847812 */ /* 0x000fe400078ec0ff */
[-C--:B------:R-:W-:Y:S02]  /*5f60*/  IADD3.X R23, PT, PT, R15, R219.reuse, RZ, P0, !PT ;  /* 0x000000db0f177210 */ /* 0x080fe400007fe4ff */
[----:B------:R-:W-:Y:S02]  /*5f70*/  IADD3 R20, P0, PT, R22, R218, RZ ;  /* 0x000000da16147210 */ /* 0x000fe40007f1e0ff */
[----:B------:R-:W-:Y:S02]  /*5f80*/  MOV R208, UR6 ;  /* 0x0000000600d07c02 */ /* 0x000fe40008000f00 */
[-C--:B------:R-:W-:Y:S02]  /*5f90*/  IADD3.X R21, PT, PT, R23, R219.reuse, RZ, P0, !PT ;  /* 0x000000db17157210 */ /* 0x080fe400007fe4ff */
        /* <DEDUP_REMOVED lines=8> */
[----:B------:R-:W-:Y:S02]  /*6020*/  LOP3.LUT R135, R132, 0x1c0, R213, 0xf8, !PT ;  /* 0x000001c084877812 */ /* 0x000fe400078ef8d5 */
[----:B------:R-:W-:Y:S02]  /*6030*/  LOP3.LUT R209, R12, 0x7c00, RZ, 0xc0, !PT ;  /* 0x00007c000cd17812 */ /* 0x000fe400078ec0ff */
[----:B------:R-:W-:Y:S01]  /*6040*/  LOP3.LUT R133, R213, 0x400, RZ, 0xc0, !PT ;  /* 0x00000400d5857812 */ /* 0x000fe200078ec0ff */
[----:B------:R1:W-:Y:S01]  /*6050*/  LDGSTS.E.BYPASS.LTC128B.128 [R239+0x10000], desc[UR4][R16.64+0x80] ;  /* 0x1000008010ef7fae */ /* 0x0003e2000b981a04 */
        /* <DEDUP_REMOVED lines=14> */
[----:B------:R-:W-:Y:S01]  /*6140*/  LDGSTS.E.BYPASS.LTC128B.128 [R239+0xd000], desc[UR4][R22.64] ;  /* 0x0d00000016ef7fae */ /* 0x000fe2000b981a04 */
[-C--:B-1----:R-:W-:Y:S04]  /*6150*/  IADD3 R16, P0, PT, R18, R218.reuse, RZ ;  /* 0x000000da12107210 */ /* 0x082fe80007f1e0ff */
[-C--:B------:R-:W-:Y:S03]  /*6160*/  IADD3.X R17, PT, PT, R19, R219.reuse, RZ, P0, !PT ;  /* 0x000000db13117210 */ /* 0x080fe600007fe4ff */
[----:B------:R-:W-:Y:S08]  /*6170*/  LDGSTS.E.BYPASS.LTC128B.128 [R239+0x11000], desc[UR4][R22.64+0x80] ;  /* 0x1100008016ef7fae */ /* 0x000ff0000b981a04 */
[----:B------:R-:W-:Y:S01]  /*6180*/  LDGSTS.E.BYPASS.LTC128B.128 [R239+0xd800], desc[UR4][R20.64] ;  /* 0x0d80000014ef7fae */ /* 0x000fe2000b981a04 */
[-C--:B--2---:R-:W-:Y:S04]  /*6190*/  IADD3 R14, P0, PT, R16, R218.reuse, RZ ;  /* 0x000000da100e7210 */ /* 0x084fe80007f1e0ff */
        /* <DEDUP_REMOVED lines=376> */
[-C--:B------:R-:W-:Y:S02]  /*7920*/  LOP3.LUT R13, R13, R15.reuse, RZ, 0x3c, !PT ;  /* 0x0000000f0d0d7212 */ /* 0x080fe400078e3cff */
        /* <DEDUP_REMOVED lines=35> */
[C---:B-1----:R-:W-:Y:S01]  /*7b60*/  LEA R20, P0, R11.reuse, R236, 0x2 ;  /* 0x000000ec0b147211 */ /* 0x042fe200078010ff */
        /* <DEDUP_REMOVED lines=19> */
.L_x_3741:
[----:B------:R-:W-:Y:S05]  /*7ca0*/  BSYNC.RECONVERGENT B0 ;  /* 0x0000000000007941 */ /* 0x000fea0003800200 */
.L_x_3740:
[----:B------:R-:W-:Y:S01]  /*7cb0*/  @!PT LDS RZ, [RZ] ;  /* 0x00000000fffff984 */ /* 0x000fe20000000800 */
[----:B------:R-:W-:Y:S01]  /*7cc0*/  @!PT LDS RZ, [RZ] ;  /* 0x00000000fffff984 */ /* 0x000fe20000000800 */
[----:B------:R-:W-:Y:S01]  /*7cd0*/  @!PT LDS RZ, [RZ] ;  /* 0x00000000fffff984 */ /* 0x000fe20000000800 */
[----:B------:R2:W-:Y:S01]  /*7ce0*/  LDGSTS.E.BYPASS.LTC128B.128 [R239+0x4000], desc[UR4][R224.64] ;  /* 0x04000000e0ef7fae */ /* 0x0005e2000b981a04 */
[C---:B------:R-:W-:Y:S03]  /*7cf0*/  LEA R22, P0, R222.reuse, R224, 0x1 ;  /* 0x000000e0de167211 */ /* 0x040fe600078008ff */
[----:B------:R2:W-:Y:S01]  /*7d00*/  LDGSTS.E.BYPASS.LTC128B.128 [R239+0x8000], desc[UR4][R224.64+0x80] ;  /* 0x08000080e0ef7fae */ /* 0x0005e2000b981a04 */
[----:B------:R-:W-:Y:S02]  /*7d10*/  LEA.HI.X R23, R222, R225, R223, 0x1, P0 ;  /* 0x000000e1de177211 */ /* 0x000fe400000f0cdf */
[-C--:B-1----:R-:W-:Y:S03]  /*7d20*/  IADD3 R20, P0, PT, R22, R220.reuse, RZ ;  /* 0x000000dc16147210 */ /* 0x082fe60007f1e0ff */
        /* <DEDUP_REMOVED lines=26> */
.L_x_3739:
[----:B------:R-:W-:Y:S05]  /*7ed0*/  BSYNC.RECONVERGENT B1 ;  /* 0x0000000000017941 */ /* 0x000fea0003800200 */
.L_x_3738:
[----:B------:R-:W3:Y:S01]  /*7ee0*/  LD.E R135, desc[UR4][R2.64+0xdc] ;  /* 0x0000dc0402877980 */ /* 0x000ee2000c101900 */
[----:B--2---:R-:W-:Y:S02]  /*7ef0*/  FMNMX3.FTZ R4, R141, R150, R151, !PT ;  /* 0x000000968d047276 */ /* 0x004fe40007810097 */
        /* <DEDUP_REMOVED lines=145> */
[-C--:B------:R-:W-:Y:S01]  /*8810*/  FFMA.FTZ R179, R179, R135.reuse, -R154 ;  /* 0x00000087b3b37223 */ /* 0x080fe2000001089a */
[--C-:B------:R-:W-:Y:S01]  /*8820*/  FFMA.FTZ R185, R185, R135, -R152.reuse ;  /* 0x00000087b9b97223 */ /* 0x100fe20000010898 */
[C---:B------:R-:W-:Y:S04]  /*8830*/  HMMA.16816.F32 R12, R128.reuse, R20, R12 ;  /* 0x00000014800c723c */ /* 0x040fe8000000180c */
[----:B------:R-:W-:Y:S01]  /*8840*/  MUFU.EX2 R169, R169 ;  /* 0x000000a900a97308 */ /* 0x000fe20000000800 */
[C---:B------:R-:W-:Y:S01]  /*8850*/  FMUL.FTZ R20, R132.reuse, R112 ;  /* 0x0000007084147220 */ /* 0x040fe20000410000 */
[----:B------:R-:W-:Y:S01]  /*8860*/  FMUL.FTZ R21, R132, R113 ;  /* 0x0000007184157220 */ /* 0x000fe20000410000 */
[-C--:B------:R-:W-:Y:S01]  /*8870*/  FFMA.FTZ R112, R156, R135.reuse, -R152 ;  /* 0x000000879c707223 */ /* 0x080fe20000010898 */
[--C-:B------:R-:W-:Y:S06]  /*8880*/  FFMA.FTZ R156, R162, R135, -R154.reuse ;  /* 0x00000087a29c7223 */ /* 0x100fec000001089a */
[----:B------:R-:W-:Y:S01]  /*8890*/  MUFU.EX2 R179, R179 ;  /* 0x000000b300b37308 */ /* 0x000fe20000000800 */
[C---:B------:R-:W-:Y:S03]  /*88a0*/  HMMA.16816.F32 R16, R128.reuse, R22, R16 ;  /* 0x000000168010723c */ /* 0x040fe60000001810 */
[C---:B------:R-:W-:Y:S01]  /*88b0*/  FMUL.FTZ R22, R0.reuse, R114 ;  /* 0x0000007200167220 */ /* 0x040fe20000410000 */
[----:B------:R-:W-:Y:S05]  /*88c0*/  FMUL.FTZ R23, R0, R115 ;  /* 0x0000007300177220 */ /* 0x000fea0000410000 */
[----:B------:R-:W-:Y:S01]  /*88d0*/  MUFU.EX2 R112, R112 ;  /* 0x0000007000707308 */ /* 0x000fe20000000800 */
[-C--:B------:R-:W-:Y:S01]  /*88e0*/  FFMA.FTZ R114, R164, R135.reuse, -R154 ;  /* 0x00000087a4727223 */ /* 0x080fe2000001089a */
[-CC-:B------:R-:W-:Y:S01]  /*88f0*/  FFMA.FTZ R113, R178, R135.reuse, -R152.reuse ;  /* 0x00000087b2717223 */ /* 0x180fe20000010898 */
[-C--:B------:R-:W-:Y:S07]  /*8900*/  FFMA.FTZ R115, R182, R135.reuse, -R152 ;  /* 0x00000087b6737223 */ /* 0x080fee0000010898 */
[----:B------:R-:W-:Y:S01]  /*8910*/  MUFU.EX2 R156, R156 ;  /* 0x0000009c009c7308 */ /* 0x000fe20000000800 */
[--C-:B------:R-:W-:Y:S01]  /*8920*/  FFMA.FTZ R164, R166, R135, -R154.reuse ;  /* 0x00000087a6a47223 */ /* 0x100fe2000001089a */
[C---:B------:R-:W-:Y:S08]  /*8930*/  HMMA.16816.F32 R20, R128.reuse, R28, R20 ;  /* 0x0000001c8014723c */ /* 0x040ff00000001814 */
[----:B------:R-:W-:Y:S01]  /*8940*/  MUFU.EX2 R114, R114 ;  /* 0x0000007200727308 */ /* 0x000fe20000000800 */
[C---:B------:R-:W-:Y:S01]  /*8950*/  FMUL.FTZ R28, R132.reuse, R104 ;  /* 0x00000068841c7220 */ /* 0x040fe20000410000 */
[----:B------:R-:W-:Y:S01]  /*8960*/  FMUL.FTZ R29, R132, R105 ;  /* 0x00000069841d7220 */ /* 0x000fe20000410000 */
[-CC-:B------:R-:W-:Y:S07]  /*8970*/  FFMA.FTZ R105, R160, R135.reuse, -R154.reuse ;  /* 0x00000087a0697223 */ /* 0x180fee000001089a */
[----:B------:R-:W2:Y:S01]  /*8980*/  MUFU.EX2 R113, R113 ;  /* 0x0000007100717308 */ /* 0x000ea20000000800 */
[--C-:B------:R-:W-:Y:S01]  /*8990*/  FFMA.FTZ R104, R192, R135, -R154.reuse ;  /* 0x00000087c0687223 */ /* 0x100fe2000001089a */
[C---:B------:R-:W-:Y:S08]  /*89a0*/  HMMA.16816.F32 R24, R128.reuse, R30, R24 ;  /* 0x0000001e8018723c */ /* 0x040ff00000001818 */
[----:B------:R-:W-:Y:S01]  /*89b0*/  MUFU.EX2 R115, R115 ;  /* 0x0000007300737308 */ /* 0x000fe20000000800 */
[C---:B------:R-:W-:Y:S01]  /*89c0*/  FMUL.FTZ R30, R0.reuse, R106 ;  /* 0x0000006a001e7220 */ /* 0x040fe20000410000 */
[----:B------:R-:W-:Y:S01]  /*89d0*/  FMUL.FTZ R31, R0, R107 ;  /* 0x0000006b001f7220 */ /* 0x000fe20000410000 */
[-C--:B------:R-:W-:Y:S07]  /*89e0*/  FFMA.FTZ R107, R188, R135.reuse, -R154 ;  /* 0x00000087bc6b7223 */ /* 0x080fee000001089a */
[----:B------:R-:W3:Y:S01]  /*89f0*/  MUFU.EX2 R105, R105 ;  /* 0x0000006900697308 */ /* 0x000ee20000000800 */
[-CC-:B------:R-:W-:Y:S01]  /*8a00*/  FFMA.FTZ R106, R186, R135.reuse, -R152.reuse ;  /* 0x00000087ba6a7223 */ /* 0x180fe20000010898 */
[-C--:B------:R-:W-:Y:S01]  /*8a10*/  FFMA.FTZ R160, R167, R135.reuse, -R152 ;  /* 0x00000087a7a07223 */ /* 0x080fe20000010898 */
[----:B------:R-:W-:Y:S07]  /*8a20*/  FFMA.FTZ R166, R181, R135, -R154 ;  /* 0x00000087b5a67223 */ /* 0x000fee000001089a */
[----:B------:R-:W-:Y:S01]  /*8a30*/  MUFU.EX2 R104, R104 ;  /* 0x0000006800687308 */ /* 0x000fe20000000800 */
[C---:B----4-:R-:W-:Y:S03]  /*8a40*/  HMMA.16816.F32 R28, R128.reuse, R36, R28 ;  /* 0x00000024801c723c */ /* 0x050fe6000000181c */
[C---:B------:R-:W-:Y:S01]  /*8a50*/  FMUL.FTZ R36, R132.reuse, R96 ;  /* 0x0000006084247220 */ /* 0x040fe20000410000 */
[----:B------:R-:W-:Y:S01]  /*8a60*/  FMUL.FTZ R37, R132, R97 ;  /* 0x0000006184257220 */ /* 0x000fe20000410000 */
[----:B--2---:R-:W-:Y:S04]  /*8a70*/  F2FP.F16.F32.PACK_AB R69, R113, R112 ;  /* 0x000000707145723e */ /* 0x004fe800000000ff */
[----:B------:R-:W2:Y:S01]  /*8a80*/  MUFU.EX2 R107, R107 ;  /* 0x0000006b006b7308 */ /* 0x000ea20000000800 */
[----:B------:R-:W-:Y:S01]  /*8a90*/  FFMA.FTZ R187, R187, R135, -R152 ;  /* 0x00000087bbbb7223 */ /* 0x000fe20000010898 */
[C---:B------:R-:W-:Y:S08]  /*8aa0*/  HMMA.16816.F32 R32, R128.reuse, R38, R32 ;  /* 0x000000268020723c */ /* 0x040ff00000001820 */
[----:B------:R-:W4:Y:S01]  /*8ab0*/  MUFU.EX2 R106, R106 ;  /* 0x0000006a006a7308 */ /* 0x000f220000000800 */
[C---:B------:R-:W-:Y:S01]  /*8ac0*/  FMUL.FTZ R38, R0.reuse, R98 ;  /* 0x0000006200267220 */ /* 0x040fe20000410000 */
[----:B------:R-:W-:Y:S01]  /*8ad0*/  FMUL.FTZ R39, R0, R99 ;  /* 0x0000006300277220 */ /* 0x000fe20000410000 */
[----:B---3--:R-:W-:Y:S01]  /*8ae0*/  F2FP.F16.F32.PACK_AB R68, R105, R114 ;  /* 0x000000726944723e */ /* 0x008fe200000000ff */
[----:B------:R-:W-:Y:S06]  /*8af0*/  LDSM.16.MT88.4 R96, [R146+0x10800] ;  /* 0x010800009260783b */ /* 0x000fec0000004200 */
[----:B------:R3:W-:Y:S01]  /*8b00*/  MUFU.EX2 R167, R170 ;  /* 0x000000aa00a77308 */ /* 0x0007e20000000800 */
[-C--:B------:R-:W-:Y:S01]  /*8b10*/  FFMA.FTZ R252, R252, R135.reuse, -R154 ;  /* 0x00000087fcfc7223 */ /* 0x080fe2000001089a */
[-C--:B------:R-:W-:Y:S01]  /*8b20*/  FFMA.FTZ R178, R171, R135.reuse, -R152 ;  /* 0x00000087abb27223 */ /* 0x080fe20000010898 */
[----:B------:R-:W-:Y:S01]  /*8b30*/  FFMA.FTZ R177, R177, R135, -R154 ;  /* 0x00000087b1b17223 */ /* 0x000fe2000001089a */
[C---:B------:R-:W-:Y:S06]  /*8b40*/  HMMA.16816.F32 R36, R128.reuse, R44, R36 ;  /* 0x0000002c8024723c */ /* 0x040fec0000001824 */
[----:B------:R-:W-:Y:S01]  /*8b50*/  MUFU.EX2 R160, R160 ;  /* 0x000000a000a07308 */ /* 0x000fe20000000800 */
[C---:B------:R-:W-:Y:S01]  /*8b60*/  FMUL.FTZ R44, R132.reuse, R88 ;  /* 0x00000058842c7220 */ /* 0x040fe20000410000 */
[----:B------:R-:W-:Y:S01]  /*8b70*/  FMUL.FTZ R45, R132, R89 ;  /* 0x00000059842d7220 */ /* 0x000fe20000410000 */
[----:B--2---:R-:W-:Y:S07]  /*8b80*/  F2FP.F16.F32.PACK_AB R70, R104, R107 ;  /* 0x0000006b6846723e */ /* 0x004fee00000000ff */
[----:B------:R-:W-:Y:S01]  /*8b90*/  MUFU.EX2 R164, R164 ;  /* 0x000000a400a47308 */ /* 0x000fe20000000800 */
[----:B----4-:R-:W-:Y:S01]  /*8ba0*/  F2FP.F16.F32.PACK_AB R71, R115, R106 ;  /* 0x0000006a7347723e */ /* 0x010fe200000000ff */
[C---:B------:R-:W-:Y:S08]  /*8bb0*/  HMMA.16816.F32 R40, R128.reuse, R46, R40 ;  /* 0x0000002e8028723c */ /* 0x040ff00000001828 */
[----:B------:R-:W-:Y:S01]  /*8bc0*/  MUFU.EX2 R181, R252 ;  /* 0x000000fc00b57308 */ /* 0x000fe20000000800 */
[C---:B------:R-:W-:Y:S01]  /*8bd0*/  FMUL.FTZ R46, R0.reuse, R90 ;  /* 0x0000005a002e7220 */ /* 0x040fe20000410000 */
[----:B------:R-:W-:Y:S01]  /*8be0*/  FMUL.FTZ R47, R0, R91 ;  /* 0x0000005b002f7220 */ /* 0x000fe20000410000 */
[-C--:B---3--:R-:W-:Y:S01]  /*8bf0*/  FFMA.FTZ R170, R183, R135.reuse, -R152 ;  /* 0x00000087b7aa7223 */ /* 0x088fe20000010898 */
[----:B------:R-:W-:Y:S06]  /*8c00*/  LDSM.16.MT88.4 R88, [R144+0x800] ;  /* 0x000800009058783b */ /* 0x000fec0000004200 */
[----:B------:R2:W-:Y:S01]  /*8c10*/  MUFU.EX2 R183, R187 ;  /* 0x000000bb00b77308 */ /* 0x0005e20000000800 */
[-C--:B------:R-:W-:Y:S01]  /*8c20*/  FFMA.FTZ R172, R248, R135.reuse, -R154 ;  /* 0x00000087f8ac7223 */ /* 0x080fe2000001089a */
[-CC-:B------:R-:W-:Y:S01]  /*8c30*/  FFMA.FTZ R176, R175, R135.reuse, -R152.reuse ;  /* 0x00000087afb07223 */ /* 0x180fe20000010898 */
        /* <DEDUP_REMOVED lines=13> */
[----:B------:R-:W3:Y:S01]  /*8d10*/  LDSM.16.MT88.4 R76, [R146+0xc800] ;  /* 0x00c80000924c783b */ /* 0x000ee20000004200 */
[----:B--2---:R-:W-:Y:S01]  /*8d20*/  FFMA.FTZ R187, R159, R135, -R152 ;  /* 0x000000879fbb7223 */ /* 0x004fe20000010898 */
        /* <DEDUP_REMOVED lines=13> */
[-C--:B------:R-:W-:Y:S01]  /*8e00*/  FFMA.FTZ R184, R206, R135.reuse, -R152 ;  /* 0x00000087ceb87223 */ /* 0x080fe20000010898 */
[-C--:B------:R-:W-:Y:S07]  /*8e10*/  FFMA.FTZ R182, R204, R135.reuse, -R154 ;  /* 0x00000087ccb67223 */ /* 0x080fee000001089a */
[----:B------:R-:W-:Y:S01]  /*8e20*/  MUFU.EX2 R171, R171 ;  /* 0x000000ab00ab7308 */ /* 0x000fe20000000800 */
[-CC-:B------:R-:W-:Y:S01]  /*8e30*/  FFMA.FTZ R159, R157, R135.reuse, -R152.reuse ;  /* 0x000000879d9f7223 */ /* 0x180fe20000010898 */
[C---:B-1----:R-:W-:Y:S08]  /*8e40*/  HMMA.16816.F32 R60, R128.reuse, R80, R60 ;  /* 0x00000050803c723c */ /* 0x042ff0000000183c */
        /* <DEDUP_REMOVED lines=13> */
[-CC-:B------:R-:W-:Y:S01]  /*8f20*/  FFMA.FTZ R198, R197, R135.reuse, -R152.reuse ;  /* 0x00000087c5c67223 */ /* 0x180fe20000010898 */
[-C--:B------:R-:W-:Y:S01]  /*8f30*/  FFMA.FTZ R193, R193, R135.reuse, -R152 ;  /* 0x00000087c1c17223 */ /* 0x080fe20000010898 */
[-CC-:B------:R-:W-:Y:S07]  /*8f40*/  FFMA.FTZ R249, R249, R135.reuse, -R154.reuse ;  /* 0x00000087f9f97223 */ /* 0x180fee000001089a */
[----:B------:R-:W-:Y:S01]  /*8f50*/  MUFU.EX2 R182, R182 ;  /* 0x000000b600b67308 */ /* 0x000fe20000000800 */
[C---:B---3--:R-:W-:Y:S09]  /*8f60*/  HMMA.16816.F32 R4, R68.reuse, R76, R4 ;  /* 0x0000004c4404723c */ /* 0x048ff20000001804 */
[----:B------:R-:W-:Y:S01]  /*8f70*/  MUFU.EX2 R157, R251 ;  /* 0x000000fb009d7308 */ /* 0x000fe20000000800 */
[----:B------:R-:W-:Y:S01]  /*8f80*/  FFMA.FTZ R194, R194, R135, -R154 ;  /* 0x00000087c2c27223 */ /* 0x000fe2000001089a */
[----:B------:R-:W-:Y:S08]  /*8f90*/  FFMA.FTZ R153, R0, R243, R153 ;  /* 0x000000f300997223 */ /* 0x000ff00000010099 */
[----:B------:R-:W-:Y:S01]  /*8fa0*/  MUFU.EX2 R159, R159 ;  /* 0x0000009f009f7308 */ /* 0x000fe20000000800 */
[C---:B------:R-:W-:Y:S01]  /*8fb0*/  HMMA.16816.F32 R8, R68.reuse, R78, R8 ;  /* 0x0000004e4408723c */ /* 0x040fe20000001808 */
[----:B------:R-:W1:Y:S08]  /*8fc0*/  LDSM.16.MT88.4 R76, [R211+0x4800] ;  /* 0x00480000d34c783b */ /* 0x000e700000004200 */
[----:B------:R-:W-:Y:S01]  /*8fd0*/  MUFU.EX2 R186, R186 ;  /* 0x000000ba00ba7308 */ /* 0x000fe20000000800 */
[----:B------:R-:W-:Y:S01]  /*8fe0*/  FADD.FTZ R153, R151, R153 ;  /* 0x0000009997997221 */ /* 0x000fe20000010000 */
        /* <DEDUP_REMOVED lines=8> */
[----:B------:R-:W3:Y:S08]  /*9070*/  LDSM.16.MT88.4 R84, [R141+0xd000] ;  /* 0x00d000008d54783b */ /* 0x000ef00000004200 */
        /* <DEDUP_REMOVED lines=21> */
[----:B------:R-:W-:Y:S04]  /*91d0*/  FADD.FTZ R107, R107, R114 ;  /* 0x000000726b6b7221 */ /* 0x000fe80000010000 */
[----:B------:R-:W-:Y:S01]  /*91e0*/  FADD.FTZ R104, R104, R107 ;  /* 0x0000006b68687221 */ /* 0x000fe20000010000 */
[C---:B------:R-:W-:Y:S03]  /*91f0*/  HMMA.16816.F32 R36, R68.reuse, R96, R36 ;  /* 0x000000604424723c */ /* 0x040fe60000001824 */
[-C--:B------:R-:W-:Y:S01]  /*9200*/  FFMA.FTZ R96, R163, R135.reuse, -R152 ;  /* 0x00000087a3607223 */ /* 0x080fe20000010898 */
[-CC-:B------:R-:W-:Y:S01]  /*9210*/  FFMA.FTZ R163, R174, R135.reuse, -R154.reuse ;  /* 0x00000087aea37223 */ /* 0x180fe2000001089a */
[----:B------:R-:W-:Y:S02]  /*9220*/  FFMA.FTZ R174, R173, R135, -R154 ;  /* 0x00000087adae7223 */ /* 0x000fe4000001089a */
[----:B------:R4:W5:Y:S01]  /*9230*/  MUFU.EX2 R162, R96 ;  /* 0x0000006000a27308 */ /* 0x0009620000000800 */
[C---:B------:R-:W-:Y:S09]  /*9240*/  HMMA.16816.F32 R40, R68.reuse, R98, R40 ;  /* 0x000000624428723c */ /* 0x040ff20000001828 */
[----:B------:R-:W3:Y:S10]  /*9250*/  MUFU.EX2 R163, R163 ;  /* 0x000000a300a37308 */ /* 0x000ef40000000800 */
[----:B------:R-:W-:Y:S01]  /*9260*/  MUFU.EX2 R173, R244 ;  /* 0x000000f400ad7308 */ /* 0x000fe20000000800 */
[C---:B------:R-:W-:Y:S09]  /*9270*/  HMMA.16816.F32 R44, R68.reuse, R100, R44 ;  /* 0x00000064442c723c */ /* 0x040ff2000000182c */
[----:B------:R-:W3:Y:S01]  /*9280*/  MUFU.EX2 R174, R174 ;  /* 0x000000ae00ae7308 */ /* 0x000ee20000000800 */
[----:B----4-:R-:W-:Y:S01]  /*9290*/  LDSM.16.MT88.4 R96, [R141+0x11000] ;  /* 0x011000008d60783b */ /* 0x010fe20000004200 */
[C---:B------:R-:W-:Y:S07]  /*92a0*/  HMMA.16816.F32 R48, R68.reuse, R102, R48 ;  /* 0x000000664430723c */ /* 0x040fee0000001830 */
[----:B------:R-:W-:Y:S01]  /*92b0*/  LDSM.16.MT88.4 R100, [R144+0x5800] ;  /* 0x005800009064783b */ /* 0x000fe20000004200 */
[C---:B--2---:R-:W-:Y:S08]  /*92c0*/  HMMA.16816.F32 R52, R68.reuse, R72, R52 ;  /* 0x000000484434723c */ /* 0x044ff00000001834 */
[C---:B------:R-:W-:Y:S01]  /*92d0*/  HMMA.16816.F32 R56, R68.reuse, R74, R56 ;  /* 0x0000004a4438723c */ /* 0x040fe20000001838 */
[----:B------:R-:W2:Y:S07]  /*92e0*/  LDSM.16.MT88.4 R72, [R144+0x1000] ;  /* 0x001000009048783b */ /* 0x000eae0000004200 */
[C---:B-1----:R-:W-:Y:S08]  /*92f0*/  HMMA.16816.F32 R60, R68.reuse, R76, R60 ;  /* 0x0000004c443c723c */ /* 0x042ff0000000183c */
[----:B------:R-:W-:Y:S01]  /*9300*/  HMMA.16816.F32 R64, R68, R78, R64 ;  /* 0x0000004e4440723c */ /* 0x000fe20000001840 */
[----:B------:R-:W1:Y:S02]  /*9310*/  LDSM.16.MT88.4 R76, [R144+0x5000] ;  /* 0x00500000904c783b */ /* 0x000e640000004200 */
[----:B------:R-:W-:Y:S01]  /*9320*/  F2FP.F16.F32.PACK_AB R68, R158, R165 ;  /* 0x000000a59e44723e */ /* 0x000fe200000000ff */
[----:B------:R-:W-:Y:S01]  /*9330*/  FADD.FTZ R165, R165, R104 ;  /* 0x00000068a5a57221 */ /* 0x000fe20000010000 */
[----:B-----5:R-:W-:Y:S01]  /*9340*/  F2FP.F16.F32.PACK_AB R69, R162, R169 ;  /* 0x000000a9a245723e */ /* 0x020fe200000000ff */
[----:B------:R-:W-:Y:S01]  /*9350*/  FADD.FTZ R169, R169, R0 ;  /* 0x00000000a9a97221 */ /* 0x000fe20000010000 */
[----:B---3--:R-:W-:Y:S01]  /*9360*/  F2FP.F16.F32.PACK_AB R70, R163, R156 ;  /* 0x0000009ca346723e */ /* 0x008fe200000000ff */
        /* <DEDUP_REMOVED lines=13> */
[C---:B--2---:R-:W-:Y:S08]  /*9440*/  HMMA.16816.F32 R20, R68.reuse, R72, R20 ;  /* 0x000000484414723c */ /* 0x044ff00000001814 */
        /* <DEDUP_REMOVED lines=81> */
[C---:B------:R-:W-:Y:S01]  /*9960*/  F2FP.F16.F32.PACK_AB R68, R180.reuse, R161 ;  /* 0x000000a1b444723e */ /* 0x040fe200000000ff */
[----:B------:R-:W-:Y:S01]  /*9970*/  FADD.FTZ R161, R161, R174 ;  /* 0x000000aea1a17221 */ /* 0x000fe20000010000 */
[----:B------:R-:W-:Y:S02]  /*9980*/  F2FP.F16.F32.PACK_AB R69, R187, R184 ;  /* 0x000000b8bb45723e */ /* 0x000fe400000000ff */
[C---:B------:R-:W-:Y:S01]  /*9990*/  F2FP.F16.F32.PACK_AB R70, R157.reuse, R182 ;  /* 0x000000b69d46723e */ /* 0x040fe200000000ff */
        /* <DEDUP_REMOVED lines=119> */
.L_x_3735:
        /* <DEDUP_REMOVED lines=10> */
.L_x_3750:
        /* <DEDUP_REMOVED lines=228> */
.L_x_3745:
[----:B------:R-:W-:Y:S05]  /*aff0*/  BSYNC.RECONVERGENT B0 ;  /* 0x0000000000007941 */ /* 0x000fea0003800200 */
.L_x_3744:
        /* <DEDUP_REMOVED lines=12> */
[----:B-1----:R-:W-:Y:S05]  /*b0c0*/  RET.REL.NODEC R228 `(_ZN5flash24flash_fwd_splitkv_kernelI23Flash_fwd_kernel_traitsILi128ELi64ELi128ELi4ELb0ELb0EN7cutlass6half_tE19Flash_kernel_traitsILi128ELi64ELi128ELi4ES3_EELb0ELb0ELb0ELb1ELb1ELb1ELb0ELb0EEEvNS_16Flash_fwd_paramsE) ;  /* 0xffffff4ce4cc7950 */ /* 0x002fea0003c3ffff */
.L_x_3743:
[----:B------:R-:W-:Y:S01]  /*b0d0*/  MOV R5, 0x2 ;  /* 0x0000000200057802 */ /* 0x000fe20000000f00 */
[----:B------:R-:W-:Y:S01]  /*b0e0*/  IMAD.MOV.U32 R0, RZ, RZ, 0x1f ;  /* 0x0000001fff007424 */ /* 0x000fe200078e00ff */
[----:B------:R-:W-:-:S07]  /*b0f0*/  MOV R4, 0xffffffff ;  /* 0xffffffff00047802 */ /* 0x000fce0000000f00 */
[----:B-1---5:R-:W-:Y:S05]  /*b100*/  WARPSYNC.COLLECTIVE R4, `(.L_x_3746) ;  /* 0x0000000004087348 */ /* 0x022fea0003c00000 */
[----:B------:R2:W3:Y:S02]  /*b110*/  SHFL.BFLY P0, R10, R245, R5, R0 ;  /* 0x0c000005f50a7389 */ /* 0x0004e40000000000 */
[----:B-123-5:R-:W-:Y:S05]  /*b120*/  ENDCOLLECTIVE ;  /* 0x000000000000791b */ /* 0x02efea0003800000 */
.L_x_3746:
[----:B------:R-:W-:Y:S02]  /*b130*/  IMAD.MOV.U32 R8, RZ, RZ, R10 ;  /* 0x000000ffff087224 */ /* 0x000fe400078e000a */
[----:B------:R-:W-:Y:S02]  /*b140*/  IMAD.MOV.U32 R5, RZ, RZ, 0x1 ;  /* 0x00000001ff057424 */ /* 0x000fe400078e00ff */
[----:B------:R-:W-:-:S05]  /*b150*/  FADD.FTZ R8, R8, R245 ;  /* 0x000000f508087221 */ /* 0x000fca0000010000 */
[----:B------:R-:W-:-:S07]  /*b160*/  MOV R245, R8 ;  /* 0x0000000800f57202 */ /* 0x000fce0000000f00 */
[----:B------:R-:W-:Y:S05]  /*b170*/  WARPSYNC.COLLECTIVE R4, `(.L_x_3747) ;  /* 0x0000000004087348 */ /* 0x000fea0003c00000 */
[----:B------:R1:W2:Y:S02]  /*b180*/  SHFL.BFLY P0, R10, R245, R5, R0 ;  /* 0x0c000005f50a7389 */ /* 0x0002a40000000000 */
[----:B-12---:R-:W-:Y:S05]  /*b190*/  ENDCOLLECTIVE ;  /* 0x000000000000791b */ /* 0x006fea0003800000 */
.L_x_3747:
[----:B------:R-:W-:Y:S01]  /*b1a0*/  MOV R245, R243 ;  /* 0x000000f300f57202 */ /* 0x000fe20000000f00 */
[----:B------:R-:W-:Y:S01]  /*b1b0*/  IMAD.MOV.U32 R5, RZ, RZ, 0x2 ;  /* 0x00000002ff057424 */ /* 0x000fe200078e00ff */
[----:B------:R-:W-:-:S07]  /*b1c0*/  MOV R7, R10 ;  /* 0x0000000a00077202 */ /* 0x000fce0000000f00 */
[----:B------:R-:W-:Y:S05]  /*b1d0*/  WARPSYNC.COLLECTIVE R4, `(.L_x_3748) ;  /* 0x0000000004087348 */ /* 0x000fea0003c00000 */
[----:B------:R1:W2:Y:S02]  /*b1e0*/  SHFL.BFLY P0, R10, R245, R5, R0 ;  /* 0x0c000005f50a7389 */ /* 0x0002a40000000000 */
[----:B-12---:R-:W-:Y:S05]  /*b1f0*/  ENDCOLLECTIVE ;  /* 0x000000000000791b */ /* 0x006fea0003800000 */
.L_x_3748:
[----:B------:R-:W-:Y:S01]  /*b200*/  FADD.FTZ R7, R8, R7 ;  /* 0x0000000708077221 */ /* 0x000fe20000010000 */
[----:B------:R-:W-:Y:S01]  /*b210*/  FADD.FTZ R9, R10, R243 ;  /* 0x000000f30a097221 */ /* 0x000fe20000010000 */
[----:B------:R-:W-:-:S04]  /*b220*/  MOV R5, 0x1 ;  /* 0x0000000100057802 */ /* 0x000fc80000000f00 */
[----:B------:R-:W-:-:S07]  /*b230*/  MOV R245, R9 ;  /* 0x0000000900f57202 */ /* 0x000fce0000000f00 */
[----:B------:R-:W-:Y:S05]  /*b240*/  WARPSYNC.COLLECTIVE R4, `(.L_x_3749) ;  /* 0x0000000004087348 */ /* 0x000fea0003c00000 */
[----:B------:R1:W2:Y:S02]  /*b250*/  SHFL.BFLY P0, R10, R245, R5, R0 ;  /* 0x0c000005f50a7389 */ /* 0x0002a40000000000 */
[----:B-12---:R-:W-:Y:S05]  /*b260*/  ENDCOLLECTIVE ;  /* 0x000000000000791b */ /* 0x006fea0003800000 */
.L_x_3749:
[----:B------:R-:W-:Y:S05]  /*b270*/  BRA `(.L_x_3750) ;  /* 0xffffffec00cc7947 */ /* 0x000fea000383ffff */
.L_x_3751:
        /* <DEDUP_REMOVED lines=16> */
.L_x_14915:


//--------------------- .text._ZN5flash24flash_fwd_splitkv_kernelI23Flash_fwd_kernel_traitsILi128ELi64ELi128ELi4ELb0ELb0EN7cutlass6half_tE19Flash_kernel_traitsILi128ELi64ELi128ELi4ES3_EELb0ELb0ELb1ELb0ELb0ELb0ELb0ELb0EEEvNS_16Flash_fwd_paramsE --------------------------
	.section	.text._ZN5flash24flash_fwd_splitkv_kernelI23Flash_fwd_kernel_traitsILi128ELi64ELi128ELi4ELb0ELb0EN7cutlass6half_tE19Flash_kernel_traitsILi128ELi64ELi128ELi4ES3_EELb0ELb0ELb1ELb0ELb0ELb0ELb0ELb0EEEvNS_16Flash_fwd_paramsE,"ax",@progbits
	.align	128
        .global         _ZN5flash24flash_fwd_splitkv_kernelI23Flash_fwd_kernel_traitsILi128ELi64ELi128ELi4ELb0ELb0EN7cutlass6half_tE19Flash_kernel_traitsILi128ELi64ELi128ELi4ES3_EELb0ELb0ELb1ELb0ELb0ELb0ELb0ELb0EEEvNS_16Flash_fwd_paramsE
        .type           _ZN5flash24flash_fwd_splitkv_kernelI23Flash_fwd_kernel_traitsILi128ELi64ELi128ELi4ELb0ELb0EN7cutlass6half_tE19Flash_kernel_traitsILi128ELi64ELi128ELi4ES3_EELb0ELb0ELb1ELb0ELb0ELb0ELb0ELb0EEEvNS_16Flash_fwd_paramsE,@function
        .size           _ZN5flash24flash_fwd_splitkv_kernelI23Flash_fwd_kernel_traitsILi128ELi64ELi128ELi4ELb0ELb0EN7cutlass6half_tE19Flash_kernel_traitsILi128ELi64ELi128ELi4ES3_EELb0ELb0ELb1ELb0ELb0ELb0ELb0ELb0EEEvNS_16Flash_fwd_paramsE,(.L_x_14916 - _ZN5flash24flash_fwd_splitkv_kernelI23Flash_fwd_kernel_traitsILi128ELi64ELi128ELi4ELb0ELb0EN7cutlass6half_tE19Flash_kernel_traitsILi128ELi64ELi128ELi4ES3_EELb0ELb0ELb1ELb0ELb0ELb0ELb0ELb0EEEvNS_16Flash_fwd_paramsE)
        .other          _ZN5flash24flash_fwd_splitkv_kernelI23Flash_fwd_kernel_traitsILi128ELi64ELi128ELi4ELb0ELb0EN7cutlass6half_tE19Flash_kernel_traitsILi128ELi64ELi128ELi4ES3_EELb0ELb0ELb1ELb0ELb0ELb0ELb0ELb0EEEvNS_16Flash_fwd_paramsE,@"STO_CUDA_ENTRY STV_DEFAULT"
_ZN5flash24flash_fwd_splitkv_kernelI23Flash_fwd_kernel_traitsILi128ELi64ELi128ELi4ELb0ELb0EN7cutlass6half_tE19Flash_kernel_traitsILi128ELi64ELi128ELi4ES3_EELb0ELb0ELb1ELb0ELb0ELb0ELb0ELb0EEEvNS_16Flash_fwd_paramsE:
.text._ZN5flash24flash_fwd_splitkv_kernelI23Flash_fwd_kernel_traitsILi128ELi64ELi128ELi4ELb0ELb0EN7cutlass6half_tE19Flash_kernel_traitsILi128ELi64ELi128ELi4ES3_EELb0ELb0ELb1ELb0ELb0ELb0ELb0ELb0EEEvNS_16Flash_fwd_paramsE:
[----:B------:R-:W-:Y:S01]  /*0000*/  LDC R1, c[0x0][0x37c] ;  /* 0x0000df00ff017b82 */ /* 0x000fe20000000800 */
[----:B------:R-:W1:Y:S07]  /*0010*/  S2R R219, SR_CTAID.X ;  /* 0x0000000000db7919 */ /* 0x000e6e0000002500 */
[----:B------:R-:W2:Y:S01]  /*0020*/  LDC.64 R2, c[0x0][0x348] ;  /* 0x0000d200ff027b82 */ /* 0x000ea20000000a00 */
[----:B------:R-:W-:Y:S01]  /*0030*/  BSSY.RECONVERGENT B2, `(.L_x_3752) ;  /* 0x0000005000027945 */ /* 0x000fe20003800200 */
[----:B------:R-:W-:Y:S01]  /*0040*/  MOV R216, 0x80 ;  /* 0x0000008000d87802 */ /* 0x000fe20000000f00 */
[----:B------:R-:W3:Y:S01]  /*0050*/  S2R R217, SR_CTAID.Y ;  /* 0x0000000000d97919 */ /* 0x000ee20000002600 */
[----:B------:R-:W4:Y:S05]  /*0060*/  S2R R218, SR_CTAID.Z ;  /* 0x0000000000da7919 */ /* 0x000f2a0000002700 */
[----:B-1234-:R-:W-:Y:S05]  /*0070*/  CALL.REL.NOINC `($_ZN5flash24flash_fwd_splitkv_kernelI23Flash_fwd_kernel_traitsILi128ELi64ELi128ELi4ELb0ELb0EN7cutlass6half_tE19Flash_kernel_traitsILi128ELi64ELi128ELi4ES3_EELb0ELb0ELb1ELb0ELb0ELb0ELb0ELb0EEEvNS_16Flash_fwd_paramsE$_ZN5flash30compute_attn_1rowblock_splitkvI23Flash_fwd_kernel_traitsILi128ELi64ELi128ELi4ELb0ELb0EN7cutlass6half_tE19Flash_kernel_traitsILi128ELi64ELi128ELi4ES3_EELb0ELb0ELb1ELb0ELb0ELb0ELb0ELb0ENS_16Flash_fwd_paramsEEEvRKT8_iiiii) ;  /* 0x0000000000087944 */ /* 0x01efea0003c00000 */
[----:B------:R-:W-:Y:S05]  /*0080*/  BSYNC.RECONVERGENT B2 ;  /* 0x0000000000027941 */ /* 0x000fea0003800200 */
.L_x_3752:
[----:B------:R-:W-:Y:S05]  /*0090*/  EXIT ;  /* 0x000000000000794d */ /* 0x000fea0003800000 */
        .type           $_ZN5flash24flash_fwd_splitkv_kernelI23Flash_fwd_kernel_traitsILi128ELi64ELi128ELi4ELb0ELb0EN7cutlass6half_tE19Flash_kernel_traitsILi128ELi64ELi128ELi4ES3_EELb0ELb0ELb1ELb0ELb0ELb0ELb0ELb0EEEvNS_16Flash_fwd_paramsE$_ZN5flash30compute_attn_1rowblock_splitkvI23Flash_fwd_kernel_traitsILi128ELi64ELi128ELi4ELb0ELb0EN7cutlass6half_tE19Flash_kernel_traitsILi128ELi64ELi128ELi4ES3_EELb0ELb0ELb1ELb0ELb0ELb0ELb0ELb0ENS_16Flash_fwd_paramsEEEvRKT8_iiiii,@function
        .size           $_ZN5flash24flash_fwd_splitkv_kernelI23Flash_fwd_kernel_traitsILi128ELi64ELi128ELi4ELb0ELb0EN7cutlass6half_tE19Flash_kernel_traitsILi128ELi64ELi128ELi4ES3_EELb0ELb0ELb1ELb0ELb0ELb0ELb0ELb0EEEvNS_16Flash_fwd_paramsE$_ZN5flash30compute_attn_1rowblock_splitkvI23Flash_fwd_kernel_traitsILi128ELi64ELi128ELi4ELb0ELb0EN7cutlass6half_tE19Flash_kernel_traitsILi128ELi64ELi128ELi4ES3_EELb0ELb0ELb1ELb0ELb0ELb0ELb0ELb0ENS_16Flash_fwd_paramsEEEvRKT8_iiiii,(.L_x_14916 - $_ZN5flash24flash_fwd_splitkv_kernelI23Flash_fwd_kernel_traitsILi128ELi64ELi128ELi4ELb0ELb0EN7cutlass6half_tE19Flash_kernel_traitsILi128ELi64ELi128ELi4ES3_EELb0ELb0ELb1ELb0ELb0ELb0ELb0ELb0EEEvNS_16Flash_fwd_paramsE$_ZN5flash30compute_attn_1rowblock_splitkvI23Flash_fwd_kernel_traitsILi128ELi64ELi128ELi4ELb0ELb0EN7cutlass6half_tE19Flash_kernel_traitsILi128ELi64ELi128ELi4ES3_EELb0ELb0ELb1ELb0ELb0ELb0ELb0ELb0ENS_16Flash_fwd_paramsEEEvRKT8_iiiii)
$_ZN5flash24flash_fwd_splitkv_kernelI23Flash_fwd_kernel_traitsILi128ELi64ELi128ELi4ELb0ELb0EN7cutlass6half_tE19Flash_kernel_traitsILi128ELi64ELi128ELi4ES3_EELb0ELb0ELb1ELb0ELb0ELb0ELb0ELb0EEEvNS_16Flash_fwd_paramsE$_ZN5flash30compute_attn_1rowblock_splitkvI23Flash_fwd_kernel_traitsILi128ELi64ELi128ELi4ELb0ELb0EN7cutlass6half_tE19Flash_kernel_traitsILi128ELi64ELi128ELi4ES3_EELb0ELb0ELb1ELb0ELb0ELb0ELb0ELb0ENS_16Flash_fwd_paramsEEEvRKT8_iiiii:
        /* <DEDUP_REMOVED lines=38> */
.L_x_3754:
[----:B------:R-:W-:Y:S05]  /*0300*/  BSYNC.RECONVERGENT B0 ;  /* 0x0000000000007941 */ /* 0x000fea0003800200 */
.L_x_3753:
[----:B------:R-:W-:Y:S04]  /*0310*/  BSSY.RECONVERGENT B0, `(.L_x_3755) ;  /* 0x0000007000007945 */ /* 0x000fe80003800200 */
[----:B------:R-:W-:Y:S05]  /*0320*/  @!P3 BRA `(.L_x_3756) ;  /* 0x000000000014b947 */ /* 0x000fea0003800000 */
[----:B------:R-:W3:Y:S02]  /*0330*/  LD.E.U8 R5, desc[UR4][R2.64+0x1b2] ;  /* 0x0001b20402057980 */ /* 0x000ee4000c101100 */
[----:B---3--:R-:W-:-:S13]  /*0340*/  ISETP.NE.AND P1, PT, R5, RZ, PT ;  /* 0x000000ff0500720c */ /* 0x008fda0003f25270 */
[----:B------:R-:W3:Y:S02]  /*0350*/  @P1 LD.E R12, desc[UR4][R14.64+0x4] ;  /* 0x000004040e0c1980 */ /* 0x000ee4000c101900 */
[----:B---3-5:R-:W-:-:S06]  /*0360*/  @P1 IADD3 R41, PT, PT, R12, -R11, RZ ;  /* 0x8000000b0c291210 */ /* 0x028fcc0007ffe0ff */
[----:B------:R3:W5:Y:S02]  /*0370*/  @!P1 LD.E R41, desc[UR4][R14.64] ;  /* 0x000000040e299980 */ /* 0x000764000c101900 */
.L_x_3756:
[----:B------:R-:W-:Y:S05]  /*0380*/  BSYNC.RECONVERGENT B0 ;  /* 0x0000000000007941 */ /* 0x000fea0003800200 */
.L_x_3755:
        /* <DEDUP_REMOVED lines=8> */
.L_x_3758:
[----:B------:R-:W4:Y:S01]  /*0410*/  LD.E.64 R6, desc[UR4][R2.64+0x108] ;  /* 0x0001080402067980 */ /* 0x000f22000c101b00 */
[----:B------:R-:W-:Y:S01]  /*0420*/  BSSY.RECONVERGENT B0, `(.L_x_3760) ;  /* 0x0000006000007945 */ /* 0x000fe20003800200 */
[----:B------:R-:W-:Y:S01]  /*0430*/  IMAD.MOV.U32 R5, RZ, RZ, RZ ;  /* 0x000000ffff057224 */ /* 0x000fe200078e00ff */
[----:B----4-:R-:W-:-:S04]  /*0440*/  ISETP.NE.U32.AND P0, PT, R6, RZ, PT ;  /* 0x000000ff0600720c */ /* 0x010fc80003f05070 */
[----:B------:R-:W-:-:S13]  /*0450*/  ISETP.NE.AND.EX P0, PT, R7, RZ, PT, P0 ;  /* 0x000000ff0700720c */ /* 0x000fda0003f05300 */
[----:B------:R-:W-:Y:S05]  /*0460*/  @!P0 BRA `(.L_x_3761) ;  /* 0x0000000000048947 */ /* 0x000fea0003800000 */
[----:B------:R4:W5:Y:S02]  /*0470*/  LD.E R5, desc[UR4][R2.64+0xbc] ;  /* 0x0000bc0402057980 */ /* 0x000964000c101900 */
.L_x_3761:
[----:B------:R-:W-:Y:S05]  /*0480*/  BSYNC.RECONVERGENT B0 ;  /* 0x0000000000007941 */ /* 0x000fea0003800200 */
.L_x_3760:
[----:B-----5:R-:W-:Y:S02]  /*0490*/  IADD3 R41, PT, PT, R5, R41, -R10 ;  /* 0x0000002905297210 */ /* 0x020fe40007ffe80a */
.L_x_3759:
[----:B------:R-:W-:Y:S05]  /*04a0*/  BSYNC.RECONVERGENT B1 ;  /* 0x0000000000017941 */ /* 0x000fea0003800200 */
.L_x_3757:
[----:B------:R-:W-:Y:S01]  /*04b0*/  IMAD.SHL.U32 R210, R219, 0x40, RZ ;  /* 0x00000040dbd27824 */ /* 0x000fe200078e00ff */
[----:B------:R-:W-:Y:S01]  /*04c0*/  MOV R6, R216 ;  /* 0x000000d800067202 */ /* 0x000fe20000000f00 */
[----:B------:R-:W-:-:S03]  /*04d0*/  IMAD.MOV.U32 R7, RZ, RZ, 0x0 ;  /* 0x00000000ff077424 */ /* 0x000fc600078e00ff */
[----:B------:R-:W-:-:S13]  /*04e0*/  ISETP.GT.AND P0, PT, R43, R210, PT ;  /* 0x000000d22b00720c */ /* 0x000fda0003f04270 */
[----:B-1234-:R-:W-:Y:S05]  /*04f0*/  @!P0 RET.REL.NODEC R6 `(_ZN5flash24flash_fwd_splitkv_kernelI23Flash_fwd_kernel_traitsILi128ELi64ELi128ELi4ELb0ELb0EN7cutlass6half_tE19Flash_kernel_traitsILi128ELi64ELi128ELi4ES3_EELb0ELb0ELb1ELb0ELb0ELb0ELb0ELb0EEEvNS_16Flash_fwd_paramsE) ;  /* 0xfffffff806c08950 */ /* 0x01efea0003c3ffff */
        /* <DEDUP_REMOVED lines=21> */
[----:B------:R-:W-:Y:S02]  /*0650*/  LOP3.LUT R12, R12, 0x38, RZ, 0xc0, !PT ;  /* 0x000000380c0c7812 */ /* 0x000fe400078ec0ff */
[----:B------:R-:W5:Y:S04]  /*0660*/  LD.E.64 R6, desc[UR4][R2.64+0xa0] ;  /* 0x0000a00402067980 */ /* 0x000f68000c101b00 */
[----:B------:R-:W5:Y:S04]  /*0670*/  LD.E R0, desc[UR4][R2.64+0xc0] ;  /* 0x0000c00402007980 */ /* 0x000f68000c101900 */
[----:B------:R1:W5:Y:S01]  /*0680*/  LD.E.64 R16, desc[UR4][R2.64+0x70] ;  /* 0x0000700402107980 */ /* 0x000362000c101b00 */
[----:B------:R-:W-:Y:S01]  /*0690*/  ISETP.NE.AND P6, PT, R12, RZ, PT ;  /* 0x000000ff0c00720c */ /* 0x000fe20003fc5270 */
[----:B------:R-:W-:Y:S01]  /*06a0*/  BSSY.RECONVERGENT B0, `(.L_x_3763) ;  /* 0x0000023000007945 */ /* 0x000fe20003800200 */
[----:B-1----:R-:W-:Y:S01]  /*06b0*/  IMAD.IADD R2, R43, 0x1, -R210 ;  /* 0x000000012b027824 */ /* 0x002fe200078e0ad2 */
[----:B------:R-:W-:-:S04]  /*06c0*/  SHF.R.U32.HI R3, RZ, 0x3, R198 ;  /* 0x00000003ff037819 */ /* 0x000fc800000116c6 */
[----:B------:R-:W-:Y:S01]  /*06d0*/  ISETP.GE.AND P2, PT, R3, R2, PT ;  /* 0x000000020300720c */ /* 0x000fe20003f46270 */
        /* <DEDUP_REMOVED lines=31> */
.L_x_3764:
[----:B------:R-:W-:Y:S05]  /*08d0*/  BSYNC.RECONVERGENT B0 ;  /* 0x0000000000007941 */ /* 0x000fea0003800200 */
.L_x_3763:
        /* <DEDUP_REMOVED lines=17> */
.L_x_3766:
[----:B------:R-:W-:Y:S05]  /*09f0*/  BSYNC.RECONVERGENT B0 ;  /* 0x0000000000007941 */ /* 0x000fea0003800200 */
.L_x_3765:
        /* <DEDUP_REMOVED lines=20> */
.L_x_3768:
[----:B------:R-:W-:Y:S05]  /*0b40*/  BSYNC.RECONVERGENT B0 ;  /* 0x0000000000007941 */ /* 0x000fea0003800200 */
.L_x_3767:
        /* <DEDUP_REMOVED lines=25> */
.L_x_3770:
[----:B------:R-:W-:Y:S05]  /*0ce0*/  BSYNC.RECONVERGENT B0 ;  /* 0x0000000000007941 */ /* 0x000fea0003800200 */
.L_x_3769:
[----:B------:R-:W-:Y:S01]  /*0cf0*/  MOV R217, 0x0 ;  /* 0x0000000000d97802 */ /* 0x000fe20000000f00 */
[----:B------:R-:W-:Y:S04]  /*0d00*/  @!P5 ST.E desc[UR4][R10.64], R5 ;  /* 0x000000050a00d985 */ /* 0x000fe8000c101904 */
[----:B------:R-:W-:Y:S04]  /*0d10*/  @!P4 ST.E desc[UR4][R10.64+0x40], R4 ;  /* 0x000040040a00c985 */ /* 0x000fe8000c101904 */
[----:B------:R1:W-:Y:S02]  /*0d20*/  @!P3 ST.E desc[UR4][R10.64+0x80], R2 ;  /* 0x000080020a00b985 */ /* 0x0003e4000c101904 */
[----:B-12---:R-:W-:Y:S05]  /*0d30*/  @P6 RET.REL.NODEC R216 `(_ZN5flash24flash_fwd_splitkv_kernelI23Flash_fwd_kernel_traitsILi128ELi64ELi128ELi4ELb0ELb0EN7cutlass6half_tE19Flash_kernel_traitsILi128ELi64ELi128ELi4ES3_EELb0ELb0ELb1ELb0ELb0ELb0ELb0ELb0EEEvNS_16Flash_fwd_paramsE) ;  /* 0xfffffff0d8b06950 */ /* 0x006fea0003c3ffff */
[----:B------:R-:W-:Y:S02]  /*0d40*/  MOV R3, 0x7f800000 ;  /* 0x7f80000000037802 */ /* 0x000fe40000000f00 */
[----:B------:R-:W-:-:S03]  /*0d50*/  MOV R217, 0x0 ;  /* 0x0000000000d97802 */ /* 0x000fc60000000f00 */
[----:B------:R1:W-:Y:S02]  /*0d60*/  ST.E desc[UR4][R10.64+0xc0], R3 ;  /* 0x0000c0030a007985 */ /* 0x0003e4000c101904 */
[----:B-1----:R-:W-:Y:S05]  /*0d70*/  RET.REL.NODEC R216 `(_ZN5flash24flash_fwd_splitkv_kernelI23Flash_fwd_kernel_traitsILi128ELi64ELi128ELi4ELb0ELb0EN7cutlass6half_tE19Flash_kernel_traitsILi128ELi64ELi128ELi4ES3_EELb0ELb0ELb1ELb0ELb0ELb0ELb0ELb0EEEvNS_16Flash_fwd_paramsE) ;  /* 0xfffffff0d8a07950 */ /* 0x002fea0003c3ffff */
.L_x_3762:
        /* <DEDUP_REMOVED lines=13> */
[----:B-----5:R-:W3:Y:S01]  /*0e50*/  LD.E.64 R8, desc[UR4][R2.64+0x168] ;  /* 0x0001680402087980 */ /* 0x020ee2000c101b00 */
        /* <DEDUP_REMOVED lines=34> */
[----:B------:R-:W-:Y:S01]  /*1080*/  LEA R226, P0, R4, R230, 0x2 ;  /* 0x000000e604e27211 */ /* 0x000fe200078010ff */
[----:B------:R-:W-:-:S03]  /*1090*/  IMAD.IADD R227, R5, 0x1, R0 ;  /* 0x0000000105e37824 */ /* 0x000fc600078e0200 */
[----:B------:R-:W-:Y:S02]  /*10a0*/  MOV R8, R7 ;  /* 0x0000000700087202 */ /* 0x000fe40000000f00 */
[----:B------:R-:W-:Y:S02]  /*10b0*/  LEA.HI.X R227, R4, R231, R227, 0x2, P0 ;  /* 0x000000e704e37211 */ /* 0x000fe400000f14e3 */
[----:B------:R-:W-:Y:S02]  /*10c0*/  @!P1 IADD3 R8, PT, PT, -R8, RZ, RZ ;  /* 0x000000ff08089210 */ /* 0x000fe40007ffe1ff */
        /* <DEDUP_REMOVED lines=42> */
[----:B--2---:R-:W-:Y:S02]  /*1370*/  IMAD R4, R13, R0, RZ ;  /* 0x000000000d047224 */ /* 0x004fe400078e02ff */
[----:B------:R-:W-:-:S04]  /*1380*/  IMAD.WIDE.U32 R36, R7, R16, R10 ;  /* 0x0000001007247225 */ /* 0x000fc800078e000a */
[----:B------:R-:W-:-:S04]  /*1390*/  IMAD.WIDE.U32 R10, R12, R0, RZ ;  /* 0x000000000c0a7225 */ /* 0x000fc800078e00ff */
[----:B------:R-:W-:Y:S02]  /*13a0*/  IMAD R6, R16, R6, R9 ;  /* 0x0000000610067224 */ /* 0x000fe400078e0209 */
[----:B------:R-:W-:Y:S01]  /*13b0*/  IMAD R4, R12, R5, R4 ;  /* 0x000000050c047224 */ /* 0x000fe200078e0204 */
[----:B------:R-:W-:Y:S01]  /*13c0*/  MOV R12, R10 ;  /* 0x0000000a000c7202 */ /* 0x000fe20000000f00 */
[----:B------:R-:W-:Y:S02]  /*13d0*/  IMAD.IADD R0, R37, 0x1, R6 ;  /* 0x0000000125007824 */ /* 0x000fe400078e0206 */
[----:B------:R-:W-:Y:S01]  /*13e0*/  IMAD.IADD R10, R11, 0x1, R4 ;  /* 0x000000010b0a7824 */ /* 0x000fe200078e0204 */
[----:B------:R-:W-:Y:S05]  /*13f0*/  BRA `(.L_x_3773) ;  /* 0x00000004003c7947 */ /* 0x000fea0003800000 */
.L_x_3772:
        /* <DEDUP_REMOVED lines=54> */
[----:B------:R-:W-:Y:S01]  /*1760*/  IMAD R4, R207, R223, RZ ;  /* 0x000000dfcf047224 */ /* 0x000fe200078e02ff */
[----:B------:R-:W-:Y:S01]  /*1770*/  @!P1 LOP3.LUT R8, RZ, R19, RZ, 0x33, !PT ;  /* 0x00000013ff089212 */ /* 0x000fe200078e33ff */
[----:B------:R-:W-:Y:S02]  /*1780*/  @!P2 IMAD R0, R5, R208, R0 ;  /* 0x000000d00500a224 */ /* 0x000fe400078e0200 */
[----:B------:R-:W-:Y:S01]  /*1790*/  @!P2 IMAD.WIDE.U32 R6, R208, R10, RZ ;  /* 0x0000000ad006a225 */ /* 0x000fe200078e00ff */
[----:B------:R-:W-:-:S03]  /*17a0*/  @!P2 SHF.R.S32.HI R5, RZ, 0x1f, R9 ;  /* 0x0000001fff05a819 */ /* 0x000fc60000011409 */
[----:B------:R-:W-:Y:S01]  /*17b0*/  IMAD.IADD R17, R17, 0x1, R4 ;  /* 0x0000000111117824 */ /* 0x000fe200078e0204 */
[----:B------:R-:W-:Y:S01]  /*17c0*/  @!P2 MOV R20, R6 ;  /* 0x000000060014a202 */ /* 0x000fe20000000f00 */
[----:B------:R-:W-:Y:S01]  /*17d0*/  @!P2 IMAD.IADD R21, R7, 0x1, R0 ;  /* 0x000000010715a824 */ /* 0x000fe200078e0200 */
[----:B------:R-:W-:Y:S01]  /*17e0*/  SHF.R.S32.HI R4, RZ, 0x1f, R8 ;  /* 0x0000001fff047819 */ /* 0x000fe20000011408 */
[----:B------:R-:W-:Y:S01]  /*17f0*/  @!P2 IMAD R0, R15, R9, RZ ;  /* 0x000000090f00a224 */ /* 0x000fe200078e02ff */
[----:B------:R-:W-:Y:S01]  /*1800*/  @P2 IADD3 R10, PT, PT, R10, R11, RZ ;  /* 0x0000000b0a0a2210 */ /* 0x000fe20007ffe0ff */
[----:B------:R-:W-:Y:S02]  /*1810*/  IMAD R7, R13, R8, RZ ;  /* 0x000000080d077224 */ /* 0x000fe400078e02ff */
[C---:B------:R-:W-:Y:S02]  /*1820*/  @!P2 IMAD R0, R14.reuse, R5, R0 ;  /* 0x000000050e00a224 */ /* 0x040fe400078e0200 */
[----:B------:R-:W-:-:S04]  /*1830*/  @!P2 IMAD.WIDE.U32 R14, R14, R9, R20 ;  /* 0x000000090e0ea225 */ /* 0x000fc800078e0014 */
[----:B------:R-:W-:-:S04]  /*1840*/  IMAD.WIDE.U32 R36, R12, R8, R16 ;  /* 0x000000080c247225 */ /* 0x000fc800078e0010 */
[----:B------:R-:W-:Y:S02]  /*1850*/  IMAD R7, R12, R4, R7 ;  /* 0x000000040c077224 */ /* 0x000fe400078e0207 */
[-C--:B------:R-:W-:Y:S02]  /*1860*/  @P2 IMAD R4, R209, R10.reuse, RZ ;  /* 0x0000000ad1042224 */ /* 0x080fe400078e02ff */
[----:B------:R-:W-:Y:S01]  /*1870*/  @P2 IMAD.WIDE.U32 R8, R208, R10, RZ ;  /* 0x0000000ad0082225 */ /* 0x000fe200078e00ff */
[----:B------:R-:W-:-:S03]  /*1880*/  @!P2 IADD3 R10, PT, PT, R15, R0, RZ ;  /* 0x000000000f0aa210 */ /* 0x000fc60007ffe0ff */
[----:B------:R-:W-:Y:S01]  /*1890*/  @!P2 IMAD.MOV.U32 R12, RZ, RZ, R14 ;  /* 0x000000ffff0ca224 */ /* 0x000fe200078e000e */
[----:B------:R-:W-:Y:S01]  /*18a0*/  IADD3 R0, PT, PT, R37, R7, RZ ;  /* 0x0000000725007210 */ /* 0x000fe20007ffe0ff */
[----:B------:R-:W-:Y:S01]  /*18b0*/  @P2 IMAD.MOV.U32 R12, RZ, RZ, R8 ;  /* 0x000000ffff0c2224 */ /* 0x000fe200078e0008 */
[----:B------:R-:W-:Y:S02]  /*18c0*/  @P2 IADD3 R10, PT, PT, R9, R4, RZ ;  /* 0x00000004090a2210 */ /* 0x000fe40007ffe0ff */
[----:B------:R-:W-:Y:S02]  /*18d0*/  MOV R15, RZ ;  /* 0x000000ff000f7202 */ /* 0x000fe40000000f00 */
[----:B------:R-:W-:Y:S02]  /*18e0*/  MOV R8, R223 ;  /* 0x000000df00087202 */ /* 0x000fe40000000f00 */
.L_x_3773:
[----:B------:R-:W-:Y:S05]  /*18f0*/  BSYNC.RECONVERGENT B0 ;  /* 0x0000000000007941 */ /* 0x000fea0003800200 */
.L_x_3771:
        /* <DEDUP_REMOVED lines=31> */
[----:B------:R-:W-:Y:S01]  /*1af0*/  IMAD R4, R40, -0x80, R41 ;  /* 0xffffff8028047824 */ /* 0x000fe200078e0229 */
[----:B------:R-:W-:Y:S01]  /*1b00*/  MOV R25, RZ ;  /* 0x000000ff00197202 */ /* 0x000fe20000000f00 */
[C---:B------:R-:W-:Y:S01]  /*1b10*/  VIADD R9, R24.reuse, 0x10 ;  /* 0x0000001018097836 */ /* 0x040fe20000000000 */
[----:B------:R-:W-:Y:S01]  /*1b20*/  LOP3.LUT R6, R5, 0x1e00, R6, 0xf8, !PT ;  /* 0x00001e0005067812 */ /* 0x000fe200078ef806 */
[C---:B------:R-:W-:Y:S01]  /*1b30*/  VIADD R5, R24.reuse, 0x30 ;  /* 0x0000003018057836 */ /* 0x040fe20000000000 */
[----:B------:R-:W-:Y:S01]  /*1b40*/  IADD3 R7, PT, PT, R24, 0x20, RZ ;  /* 0x0000002018077810 */ /* 0x000fe20007ffe0ff */
[----:B------:R-:W-:Y:S01]  /*1b50*/  IMAD.U32 R201, RZ, RZ, UR6 ;  /* 0x00000006ffc97e24 */ /* 0x000fe2000f8e00ff */
[----:B------:R-:W-:Y:S01]  /*1b60*/  BSSY.RECONVERGENT B0, `(.L_x_3774) ;  /* 0x000001e000007945 */ /* 0x000fe20003800200 */
[----:B------:R-:W-:Y:S01]  /*1b70*/  IADD3 R36, P2, PT, R196, R36, RZ ;  /* 0x00000024c4247210 */ /* 0x000fe20007f5e0ff */
[----:B------:R-:W-:Y:S01]  /*1b80*/  IMAD.WIDE.U32 R32, R219, 0x40, R24 ;  /* 0x00000040db207825 */ /* 0x000fe200078e0018 */
[----:B------:R-:W-:-:S02]  /*1b90*/  ISETP.GE.AND P0, PT, R9, R210, PT ;  /* 0x000000d20900720c */ /* 0x000fc40003f06270 */
[-C--:B------:R-:W-:Y:S01]  /*1ba0*/  ISETP.GE.AND P3, PT, R7, R210.reuse, PT ;  /* 0x000000d20700720c */ /* 0x080fe20003f66270 */
[----:B------:R-:W-:Y:S01]  /*1bb0*/  IMAD R229, R6, 0x2, R201 ;  /* 0x0000000206e57824 */ /* 0x000fe200078e02c9 */
[----:B------:R-:W-:Y:S02]  /*1bc0*/  ISETP.GE.AND P1, PT, R5, R210, PT ;  /* 0x000000d20500720c */ /* 0x000fe40003f26270 */
[----:B------:R-:W-:Y:S02]  /*1bd0*/  IADD3 R4, PT, PT, R4, 0x80, RZ ;  /* 0x0000008004047810 */ /* 0x000fe40007ffe0ff */
[----:B------:R-:W-:Y:S02]  /*1be0*/  LOP3.LUT R211, R196, 0x40, RZ, 0xfc, !PT ;  /* 0x00000040c4d37812 */ /* 0x000fe400078efcff */
[----:B------:R-:W-:Y:S01]  /*1bf0*/  IADD3 R23, PT, PT, R17, R23, RZ ;  /* 0x0000001711177210 */ /* 0x000fe20007ffe0ff */
[----:B--2---:R-:W-:Y:S06]  /*1c00*/  @P4 BRA `(.L_x_3775) ;  /* 0x00000000004c4947 */ /* 0x004fec0003800000 */
        /* <DEDUP_REMOVED lines=19> */
.L_x_3775:
[----:B------:R-:W-:Y:S05]  /*1d40*/  BSYNC.RECONVERGENT B0 ;  /* 0x0000000000007941 */ /* 0x000fea0003800200 */
.L_x_3774:
[----:B------:R-:W-:Y:S01]  /*1d50*/  BSSY.RECONVERGENT B0, `(.L_x_3776) ;  /* 0x0000019000007945 */ /* 0x000fe20003800200 */
[----:B------:R-:W-:-:S03]  /*1d60*/  ISETP.GE.AND P6, PT, R24, R4, PT ;  /* 0x000000041800720c */ /* 0x000fc60003fc6270 */
[----:B------:R-:W-:Y:S10]  /*1d70*/  @P0 BRA `(.L_x_3777) ;  /* 0x0000000000580947 */ /* 0x000ff40003800000 */
        /* <DEDUP_REMOVED lines=22> */
.L_x_3777:
[----:B------:R-:W-:Y:S05]  /*1ee0*/  BSYNC.RECONVERGENT B0 ;  /* 0x0000000000007941 */ /* 0x000fea0003800200 */
.L_x_3776:
[----:B------:R-:W-:Y:S01]  /*1ef0*/  IADD3.X R37, PT, PT, RZ, R0, RZ, P2, !PT ;  /* 0x00000000ff257210 */ /* 0x000fe200017fe4ff */
[----:B------:R-:W-:Y:S01]  /*1f00*/  BSSY.RECONVERGENT B0, `(.L_x_3778) ;  /* 0x000001d000007945 */ /* 0x000fe20003800200 */
[----:B------:R-:W-:Y:S01]  /*1f10*/  ISETP.GE.AND P0, PT, R9, R4, PT ;  /* 0x000000040900720c */ /* 0x000fe20003f06270 */
[----:B------:R-:W-:Y:S01]  /*1f20*/  IMAD R6, R207, R24, RZ ;  /* 0x00000018cf067224 */ /* 0x000fe200078e02ff */
[----:B------:R-:W-:Y:S01]  /*1f30*/  ISETP.GE.AND P5, PT, R7, R4, PT ;  /* 0x000000040700720c */ /* 0x000fe20003fa6270 */
[C---:B------:R-:W-:Y:S01]  /*1f40*/  IMAD.WIDE.U32 R36, R24.reuse, R206, R36 ;  /* 0x000000ce18247225 */ /* 0x040fe200078e0024 */
[----:B------:R-:W-:Y:S01]  /*1f50*/  IADD3 R13, PT, PT, R24, 0x40, RZ ;  /* 0x00000040180d7810 */ /* 0x000fe20007ffe0ff */
        /* <DEDUP_REMOVED lines=23> */
.L_x_3779:
[----:B------:R-:W-:Y:S05]  /*20d0*/  BSYNC.RECONVERGENT B0 ;  /* 0x0000000000007941 */ /* 0x000fea0003800200 */
.L_x_3778:
[----:B------:R-:W-:Y:S01]  /*20e0*/  IMAD.IADD R6, R37, 0x1, R6 ;  /* 0x0000000125067824 */ /* 0x000fe200078e0206 */
[----:B-----5:R-:W-:Y:S01]  /*20f0*/  LEA R212, P2, R36, R34, 0x1 ;  /* 0x0000002224d47211 */ /* 0x020fe200078408ff */
[----:B------:R-:W-:Y:S01]  /*2100*/  BSSY.RECONVERGENT B0, `(.L_x_3780) ;  /* 0x000001c000007945 */ /* 0x000fe20003800200 */
[-C--:B------:R-:W-:Y:S01]  /*2110*/  ISETP.GE.AND P4, PT, R5, R4.reuse, PT ;  /* 0x000000040500720c */ /* 0x080fe20003f86270 */
[----:B------:R-:W-:Y:S01]  /*2120*/  IMAD.SHL.U32 R0, R206, 0x10, RZ ;  /* 0x00000010ce007824 */ /* 0x000fe200078e00ff */
[----:B------:R-:W-:Y:S01]  /*2130*/  ISETP.GE.AND P3, PT, R13, R4, PT ;  /* 0x000000040d00720c */ /* 0x000fe20003f66270 */
[----:B------:R-:W-:Y:S01]  /*2140*/  VIADD R11, R24, 0x50 ;  /* 0x00000050180b7836 */ /* 0x000fe20000000000 */
        /* <DEDUP_REMOVED lines=23> */
.L_x_3781:
[----:B------:R-:W-:Y:S05]  /*22c0*/  BSYNC.RECONVERGENT B0 ;  /* 0x0000000000007941 */ /* 0x000fea0003800200 */
.L_x_3780:
[----:B------:R-:W-:Y:S04]  /*22d0*/  BSSY.RECONVERGENT B0, `(.L_x_3782) ;  /* 0x0000010000007945 */ /* 0x000fe80003800200 */
[----:B------:R-:W-:Y:S05]  /*22e0*/  @P6 BRA `(.L_x_3783) ;  /* 0x0000000000386947 */ /* 0x000fea0003800000 */
[-C--:B------:R-:W-:Y:S02]  /*22f0*/  ISETP.GE.AND P2, PT, R196, R224.reuse, PT ;  /* 0x000000e0c400720c */ /* 0x080fe40003f46270 */
        /* <DEDUP_REMOVED lines=13> */
.L_x_3783:
[----:B------:R-:W-:Y:S05]  /*23d0*/  BSYNC.RECONVERGENT B0 ;  /* 0x0000000000007941 */ /* 0x000fea0003800200 */
.L_x_3782:
        /* <DEDUP_REMOVED lines=21> */
.L_x_3785:
[----:B------:R-:W-:Y:S05]  /*2530*/  BSYNC.RECONVERGENT B0 ;  /* 0x0000000000007941 */ /* 0x000fea0003800200 */
.L_x_3784:
[----:B------:R-:W-:Y:S04]  /*2540*/  BSSY.RECONVERGENT B0, `(.L_x_3786) ;  /* 0x0000010000007945 */ /* 0x000fe80003800200 */
[----:B------:R-:W-:Y:S05]  /*2550*/  @P5 BRA `(.L_x_3787) ;  /* 0x0000000000385947 */ /* 0x000fea0003800000 */
[-C--:B------:R-:W-:Y:S02]  /*2560*/  ISETP.GE.AND P1, PT, R196, R224.reuse, PT ;  /* 0x000000e0c400720c */ /* 0x080fe40003f26270 */
[----:B------:R-:W-:Y:S02]  /*2570*/  ISETP.GE.AND P0, PT, R211, R224, PT ;  /* 0x000000e0d300720c */ /* 0x000fe40003f06270 */
[----:B----4-:R-:W-:-:S04]  /*2580*/  LEA R16, P5, R206, R26, 0x5 ;  /* 0x0000001ace107211 */ /* 0x010fc800078a28ff */
        /* <DEDUP_REMOVED lines=11> */
.L_x_3787:
[----:B------:R-:W-:Y:S05]  /*2640*/  BSYNC.RECONVERGENT B0 ;  /* 0x0000000000007941 */ /* 0x000fea0003800200 */
.L_x_3786:
[----:B------:R-:W-:Y:S01]  /*2650*/  BSSY.RECONVERGENT B0, `(.L_x_3788) ;  /* 0x0000012000007945 */ /* 0x000fe20003800200 */
[----:B------:R-:W-:Y:S02]  /*2660*/  ISETP.GE.AND P0, PT, R23, R4, PT ;  /* 0x000000041700720c */ /* 0x000fe40003f06270 */
[----:B----4-:R-:W-:Y:S01]  /*2670*/  IADD3 R17, PT, PT, R24, 0x70, RZ ;  /* 0x0000007018117810 */ /* 0x010fe20007ffe0ff */
        /* <DEDUP_REMOVED lines=15> */
.L_x_3789:
[----:B------:R-:W-:Y:S05]  /*2770*/  BSYNC.RECONVERGENT B0 ;  /* 0x0000000000007941 */ /* 0x000fea0003800200 */
.L_x_3788:
[----:B------:R-:W-:Y:S01]  /*2780*/  BSSY.RECONVERGENT B0, `(.L_x_3790) ;  /* 0x0000014000007945 */ /* 0x000fe20003800200 */
[----:B------:R-:W-:-:S03]  /*2790*/  ISETP.GE.AND P1, PT, R17, R4, PT ;  /* 0x000000041100720c */ /* 0x000fc60003f26270 */
[----:B------:R-:W-:Y:S10]  /*27a0*/  @P3 BRA `(.L_x_3791) ;  /* 0x0000000000443947 */ /* 0x000ff40003800000 */
[----:B----4-:R-:W-:Y:S01]  /*27b0*/  MOV R28, R26 ;  /* 0x0000001a001c7202 */ /* 0x010fe20000000f00 */
        /* <DEDUP_REMOVED lines=16> */
.L_x_3791:
[----:B------:R-:W-:Y:S05]  /*28c0*/  BSYNC.RECONVERGENT B0 ;  /* 0x0000000000007941 */ /* 0x000fea0003800200 */
.L_x_3790:
        /* <DEDUP_REMOVED lines=16> */
.L_x_3793:
[----:B------:R-:W-:Y:S05]  /*29d0*/  BSYNC.RECONVERGENT B0 ;  /* 0x0000000000007941 */ /* 0x000fea0003800200 */
.L_x_3792:
[----:B------:R-:W-:Y:S04]  /*29e0*/  BSSY.RECONVERGENT B0, `(.L_x_3794) ;  /* 0x0000013000007945 */ /* 0x000fe80003800200 */
[----:B------:R-:W-:Y:S05]  /*29f0*/  @P0 BRA `(.L_x_3795) ;  /* 0x0000000000440947 */ /* 0x000fea0003800000 */
        /* <DEDUP_REMOVED lines=17> */
.L_x_3795:
[----:B------:R-:W-:Y:S05]  /*2b10*/  BSYNC.RECONVERGENT B0 ;  /* 0x0000000000007941 */ /* 0x000fea0003800200 */
.L_x_3794:
        /* <DEDUP_REMOVED lines=17> */
.L_x_3797:
[----:B------:R-:W-:Y:S05]  /*2c30*/  BSYNC.RECONVERGENT B0 ;  /* 0x0000000000007941 */ /* 0x000fea0003800200 */
.L_x_3796:
[----:B------:R-:W2:Y:S04]  /*2c40*/  LD.E.64 R32, desc[UR4][R2.64+0x1c0] ;  /* 0x0001c00402207980 */ /* 0x000ea8000c101b00 */
[----:B----4-:R-:W4:Y:S01]  /*2c50*/  LD.E.64 R28, desc[UR4][R2.64+0x1b8] ;  /* 0x0001b804021c7980 */ /* 0x010f22000c101b00 */
[----:B-1----:R-:W-:Y:S02]  /*2c60*/  IMAD.MOV.U32 R26, RZ, RZ, R218 ;  /* 0x000000ffff1a7224 */ /* 0x002fe400078e00da */
[----:B------:R-:W-:Y:S01]  /*2c70*/  IMAD.MOV.U32 R27, RZ, RZ, RZ ;  /* 0x000000ffff1b7224 */ /* 0x000fe200078e00ff */
[----:B------:R1:W5:Y:S01]  /*2c80*/  LD.E R18, desc[UR4][R2.64+0xd8] ;  /* 0x0000d80402127980 */ /* 0x000362000c101900 */
[----:B------:R-:W-:Y:S02]  /*2c90*/  IABS R16, R19 ;  /* 0x0000001300107213 */ /* 0x000fe40000000000 */
[----:B------:R-:W-:Y:S01]  /*2ca0*/  IABS R14, R218 ;  /* 0x000000da000e7213 */ /* 0x000fe20000000000 */
[----:B------:R-:W0:Y:S01]  /*2cb0*/  LDGDEPBAR ;  /* 0x00000000000079af */ /* 0x000e220000000000 */
[----:B--2---:R-:W-:-:S04]  /*2cc0*/  IMAD.WIDE.U32 R26, R217, R32, R26 ;  /* 0x00000020d91a7225 */ /* 0x004fc800078e001a */
[----:B------:R-:W-:Y:S01]  /*2cd0*/  IMAD R0, R33, R217, RZ ;  /* 0x000000d921007224 */ /* 0x000fe200078e02ff */
[----:B----4-:R-:W-:-:S04]  /*2ce0*/  LEA R32, P0, R26, R28, 0x2 ;  /* 0x0000001c1a207211 */ /* 0x010fc800078010ff */
[----:B------:R-:W-:-:S04]  /*2cf0*/  IADD3 R0, PT, PT, R27, R0, RZ ;  /* 0x000000001b007210 */ /* 0x000fc80007ffe0ff */
[----:B------:R-:W-:-:S05]  /*2d00*/  LEA.HI.X R33, R26, R29, R0, 0x2, P0 ;  /* 0x0000001d1a217211 */ /* 0x000fca00000f1400 */
[----:B------:R1:W5:Y:S01]  /*2d10*/  LD.E R0, desc[UR4][R32.64] ;  /* 0x0000000420007980 */ /* 0x000362000c101900 */
[----:B------:R1:W2:Y:S01]  /*2d20*/  I2F.RP R26, R16 ;  /* 0x00000010001a7306 */ /* 0x0002a20000209400 */
[----:B------:R-:W-:Y:S01]  /*2d30*/  IMAD.MOV.U32 R28, RZ, RZ, RZ ;  /* 0x000000ffff1c7224 */ /* 0x000fe200078e00ff */
[----:B------:R-:W-:-:S04]  /*2d40*/  DEPBAR.LE SB0, 0x0 ;  /* 0x000080000000791a */ /* 0x000fc80000000000 */
[----:B------:R-:W-:-:S07]  /*2d50*/  IMAD R215, R209, R24, RZ ;  /* 0x00000018d1d77224 */ /* 0x000fce00078e02ff */
[----:B------:R-:W-:Y:S05]  /*2d60*/  WARPSYNC.ALL ;  /* 0x0000000000007948 */ /* 0x000fea0003800000 */
[----:B------:R-:W-:Y:S01]  /*2d70*/  BSSY.RECONVERGENT B0, `(.L_x_3798) ;  /* 0x000003d000007945 */ /* 0x000fe20003800200 */
[----:B--2---:R-:W2:Y:S02]  /*2d80*/  MUFU.RCP R22, R26 ;  /* 0x0000001a00167308 */ /* 0x004ea40000001000 */
[----:B--2---:R-:W-:-:S06]  /*2d90*/  VIADD R22, R22, 0xffffffe ;  /* 0x0ffffffe16167836 */ /* 0x004fcc0000000000 */
[----:B------:R-:W2:Y:S02]  /*2da0*/  F2I.FTZ.U32.TRUNC.NTZ R29, R22 ;  /* 0x00000016001d7305 */ /* 0x000ea4000021f000 */
[----:B--2---:R-:W-:-:S05]  /*2db0*/  IADD3 R6, PT, PT, RZ, -R29, RZ ;  /* 0x8000001dff067210 */ /* 0x004fca0007ffe0ff */
[----:B------:R-:W-:Y:S01]  /*2dc0*/  IMAD R25, R6, R16, RZ ;  /* 0x0000001006197224 */ /* 0x000fe200078e02ff */
[----:B------:R-:W-:-:S03]  /*2dd0*/  IABS R6, R19 ;  /* 0x0000001300067213 */ /* 0x000fc60000000000 */
[----:B------:R-:W-:Y:S01]  /*2de0*/  IMAD.HI.U32 R25, R29, R25, R28 ;  /* 0x000000191d197227 */ /* 0x000fe200078e001c */
[----:B------:R-:W-:-:S05]  /*2df0*/  IADD3 R6, PT, PT, RZ, -R6, RZ ;  /* 0x80000006ff067210 */ /* 0x000fca0007ffe0ff */
[----:B------:R-:W-:-:S04]  /*2e00*/  IMAD.HI.U32 R25, R25, R14, RZ ;  /* 0x0000000e19197227 */ /* 0x000fc800078e00ff */
[----:B------:R-:W-:Y:S01]  /*2e10*/  IMAD R27, R25, R6, R14 ;  /* 0x00000006191b7224 */ /* 0x000fe200078e020e */
[----:B------:R-:W-:Y:S01]  /*2e20*/  LOP3.LUT R6, R218, R19, RZ, 0x3c, !PT ;  /* 0x00000013da067212 */ /* 0x000fe200078e3cff */
[----:B------:R-:W-:Y:S03]  /*2e30*/  BAR.SYNC.DEFER_BLOCKING 0x0 ;  /* 0x0000000000007b1d */ /* 0x000fe60000010000 */
[----:B------:R-:W-:Y:S02]  /*2e40*/  ISETP.GT.U32.AND P1, PT, R16, R27, PT ;  /* 0x0000001b1000720c */ /* 0x000fe40003f24070 */
[----:B------:R-:W-:Y:S01]  /*2e50*/  ISETP.GE.AND P0, PT, R6, RZ, PT ;  /* 0x000000ff0600720c */ /* 0x000fe20003f06270 */
[----:B------:R-:W-:-:S04]  /*2e60*/  IMAD R6, R15, R208, RZ ;  /* 0x000000d00f067224 */ /* 0x000fc800078e02ff */
[----:B------:R-:W-:-:S06]  /*2e70*/  IMAD R6, R8, R209, R6 ;  /* 0x000000d108067224 */ /* 0x000fcc00078e0206 */
[----:B------:R-:W-:Y:S01]  /*2e80*/  @!P1 IMAD.IADD R27, R27, 0x1, -R16 ;  /* 0x000000011b1b9824 */ /* 0x000fe200078e0a10 */
[----:B------:R-:W-:Y:S02]  /*2e90*/  @!P1 IADD3 R25, PT, PT, R25, 0x1, RZ ;  /* 0x0000000119199810 */ /* 0x000fe40007ffe0ff */
[----:B------:R-:W-:Y:S02]  /*2ea0*/  ISETP.NE.AND P1, PT, R19, RZ, PT ;  /* 0x000000ff1300720c */ /* 0x000fe40003f25270 */
[----:B------:R-:W-:Y:S01]  /*2eb0*/  ISETP.GE.U32.AND P2, PT, R27, R16, PT ;  /* 0x000000101b00720c */ /* 0x000fe20003f46070 */
[----:B------:R-:W-:-:S12]  /*2ec0*/  IMAD.WIDE.U32 R26, R8, R208, RZ ;  /* 0x000000d0081a7225 */ /* 0x000fd800078e00ff */
[----:B------:R-:W-:-:S05]  /*2ed0*/  @P2 VIADD R25, R25, 0x1 ;  /* 0x0000000119192836 */ /* 0x000fca0000000000 */
[----:B------:R-:W-:Y:S02]  /*2ee0*/  @!P0 IADD3 R25, PT, PT, -R25, RZ, RZ ;  /* 0x000000ff19198210 */ /* 0x000fe40007ffe1ff */
[----:B------:R-:W-:Y:S01]  /*2ef0*/  @!P1 LOP3.LUT R25, RZ, R19, RZ, 0x33, !PT ;  /* 0x00000013ff199212 */ /* 0x000fe200078e33ff */
[----:B------:R-:W-:Y:S01]  /*2f00*/  IMAD.IADD R19, R27, 0x1, R6 ;  /* 0x000000011b137824 */ /* 0x000fe200078e0206 */
[----:B------:R-:W-:Y:S01]  /*2f10*/  IADD3 R12, P1, P0, R26, R12, R196 ;  /* 0x0000000c1a0c7210 */ /* 0x000fe2000783e0c4 */
[----:B------:R-:W-:Y:S01]  /*2f20*/  IMAD.SHL.U32 R6, R208, 0x10, RZ ;  /* 0x00000010d0067824 */ /* 0x000fe200078e00ff */
[----:B------:R-:W-:Y:S01]  /*2f30*/  SHF.R.S32.HI R8, RZ, 0x1f, R25 ;  /* 0x0000001fff087819 */ /* 0x000fe20000011419 */
[-C--:B------:R-:W-:Y:S01]  /*2f40*/  IMAD R15, R31, R25.reuse, RZ ;  /* 0x000000191f0f7224 */ /* 0x080fe200078e02ff */
[----:B------:R-:W-:Y:S01]  /*2f50*/  IADD3.X R10, PT, PT, R19, R10, RZ, P1, P0 ;  /* 0x0000000a130a7210 */ /* 0x000fe20000fe04ff */
[----:B------:R-:W-:-:S04]  /*2f60*/  IMAD.WIDE.U32 R26, R30, R25, RZ ;  /* 0x000000191e1a7225 */ /* 0x000fc800078e00ff */
[----:B------:R-:W-:Y:S01]  /*2f70*/  IMAD R8, R8, R30, R15 ;  /* 0x0000001e08087224 */ /* 0x000fe200078e020f */
[----:B------:R-:W-:Y:S01]  /*2f80*/  IADD3 R26, P0, PT, R12, R26, RZ ;  /* 0x0000001a0c1a7210 */ /* 0x000fe20007f1e0ff */
[----:B-----5:R-:W2:Y:S03]  /*2f90*/  MUFU.RCP R15, R18 ;  /* 0x00000012000f7308 */ /* 0x020ea60000001000 */
[----:B------:R-:W-:Y:S02]  /*2fa0*/  IADD3 R27, PT, PT, R27, R8, RZ ;  /* 0x000000081b1b7210 */ /* 0x000fe40007ffe0ff */
[----:B------:R-:W-:-:S03]  /*2fb0*/  SHF.L.U64.HI R8, R208, 0x4, R209 ;  /* 0x00000004d0087819 */ /* 0x000fc600000102d1 */
[----:B------:R-:W-:Y:S02]  /*2fc0*/  IMAD.X R27, R10, 0x1, R27, P0 ;  /* 0x000000010a1b7824 */ /* 0x000fe400000e061b */
[----:B------:R-:W-:-:S05]  /*2fd0*/  IMAD.WIDE.U32 R26, R24, R208, R26 ;  /* 0x000000d0181a7225 */ /* 0x000fca00078e001a */
[----:B------:R-:W-:Y:S02]  /*2fe0*/  IADD3 R215, PT, PT, R27, R215, RZ ;  /* 0x000000d71bd77210 */ /* 0x000fe40007ffe0ff */
[----:B------:R-:W-:-:S04]  /*2ff0*/  LEA R214, P0, R26, R20, 0x1 ;  /* 0x000000141ad67211 */ /* 0x000fc800078008ff */
[----:B------:R-:W-:Y:S01]  /*3000*/  LEA.HI.X R215, R26, R21, R215, 0x1, P0 ;  /* 0x000000151ad77211 */ /* 0x000fe200000f0cd7 */
[----:B--2---:R-:W-:Y:S01]  /*3010*/  FMUL.FTZ R0, R0, R15 ;  /* 0x0000000f00007220 */ /* 0x004fe20000410000 */
[----:B------:R-:W-:Y:S07]  /*3020*/  @P6 BRA `(.L_x_3799) ;  /* 0x00000000003c6947 */ /* 0x000fee0003800000 */
        /* <DEDUP_REMOVED lines=15> */
.L_x_3799:
[----:B------:R4:W-:Y:S04]  /*3120*/  STS.128 [R229+0xc000], RZ ;  /* 0x00c000ffe5007388 */ /* 0x0009e80000000c00 */
[----:B------:R4:W-:Y:S02]  /*3130*/  STS.128 [R229+0x10000], RZ ;  /* 0x010000ffe5007388 */ /* 0x0009e40000000c00 */
.L_x_3800:
[----:B------:R-:W-:Y:S05]  /*3140*/  BSYNC.RECONVERGENT B0 ;  /* 0x0000000000007941 */ /* 0x000fea0003800200 */
.L_x_3798:
        /* <DEDUP_REMOVED lines=12> */
[-C--:B------:R-:W-:Y:S01]  /*3210*/  ISETP.GE.AND P0, PT, R5, R4.reuse, PT ;  /* 0x000000040500720c */ /* 0x080fe20003f06270 */
[----:B------:R1:W-:Y:S01]  /*3220*/  @P2 STS.128 [R229+0x10800], RZ ;  /* 0x010800ffe5002388 */ /* 0x0003e20000000c00 */
[----:B------:R-:W-:Y:S02]  /*3230*/  LEA.HI.X R11, R6, R215, R8, 0x1, P1 ;  /* 0x000000d7060b7211 */ /* 0x000fe400008f0c08 */
[-C--:B------:R-:W-:Y:S02]  /*3240*/  ISETP.GE.AND P6, PT, R13, R4.reuse, PT ;  /* 0x000000040d00720c */ /* 0x080fe40003fc6270 */
[----:B------:R-:W-:-:S02]  /*3250*/  ISETP.GE.AND P4, PT, R23, R4, PT ;  /* 0x000000041700720c */ /* 0x000fc40003f86270 */
[----:B------:R-:W-:Y:S02]  /*3260*/  LOP3.LUT R5, R134, 0x400, RZ, 0xc0, !PT ;  /* 0x0000040086057812 */ /* 0x000fe400078ec0ff */
[----:B------:R-:W-:Y:S02]  /*3270*/  LOP3.LUT R7, R7, 0x8, R198, 0xf8, !PT ;  /* 0x0000000807077812 */ /* 0x000fe400078ef8c6 */
        /* <DEDUP_REMOVED lines=15> */
.L_x_3802:
[----:B------:R-:W-:Y:S05]  /*3370*/  BSYNC.RECONVERGENT B0 ;  /* 0x0000000000007941 */ /* 0x000fea0003800200 */
.L_x_3801:
        /* <DEDUP_REMOVED lines=20> */
.L_x_3804:
[----:B------:R-:W-:Y:S05]  /*34c0*/  BSYNC.RECONVERGENT B0 ;  /* 0x0000000000007941 */ /* 0x000fea0003800200 */
.L_x_3803:
[----:B------:R1:W-:Y:S01]  /*34d0*/  @P0 STS.128 [R229+0xd800], RZ ;  /* 0x00d800ffe5000388 */ /* 0x0003e20000000c00 */
[----:B------:R-:W-:Y:S01]  /*34e0*/  IMAD R6, R6, 0x2, R5 ;  /* 0x0000000206067824 */ /* 0x000fe200078e0205 */
[----:B------:R-:W-:Y:S01]  /*34f0*/  LOP3.LUT R8, R8, R133, RZ, 0xfc, !PT ;  /* 0x0000008508087212 */ /* 0x000fe200078efcff */
[----:B------:R-:W-:Y:S01]  /*3500*/  BSSY.RECONVERGENT B0, `(.L_x_3805) ;  /* 0x0000014000007945 */ /* 0x000fe20003800200 */
[----:B------:R1:W-:Y:S01]  /*3510*/  @P0 STS.128 [R229+0x11800], RZ ;  /* 0x011800ffe5000388 */ /* 0x0003e20000000c00 */
[----:B------:R-:W-:Y:S02]  /*3520*/  ISETP.GE.AND P3, PT, R17, R4, PT ;  /* 0x000000041100720c */ /* 0x000fe40003f66270 */
[----:B------:R-:W-:Y:S01]  /*3530*/  IADD3 R127, PT, PT, R201, R6, RZ ;  /* 0x00000006c97f7210 */ /* 0x000fe20007ffe0ff */
[----:B------:R-:W-:Y:S01]  /*3540*/  IMAD R113, R8, 0x2, R201 ;  /* 0x0000000208717824 */ /* 0x000fe200078e02c9 */
[----:B------:R-:W-:Y:S09]  /*3550*/  @P0 BRA `(.L_x_3806) ;  /* 0x0000000000380947 */ /* 0x000ff20003800000 */
        /* <DEDUP_REMOVED lines=14> */
.L_x_3806:
[----:B------:R-:W-:Y:S05]  /*3640*/  BSYNC.RECONVERGENT B0 ;  /* 0x0000000000007941 */ /* 0x000fea0003800200 */
.L_x_3805:
        /* <DEDUP_REMOVED lines=21> */
.L_x_3808:
[----:B------:R-:W-:Y:S05]  /*37a0*/  BSYNC.RECONVERGENT B0 ;  /* 0x0000000000007941 */ /* 0x000fea0003800200 */
.L_x_3807:
        /* <DEDUP_REMOVED lines=18> */
.L_x_3810:
[----:B------:R-:W-:Y:S05]  /*38d0*/  BSYNC.RECONVERGENT B0 ;  /* 0x0000000000007941 */ /* 0x000fea0003800200 */
.L_x_3809:
        /* <DEDUP_REMOVED lines=21> */
.L_x_3812:
[----:B------:R-:W-:Y:S05]  /*3a30*/  BSYNC.RECONVERGENT B0 ;  /* 0x0000000000007941 */ /* 0x000fea0003800200 */
.L_x_3811:
        /* <DEDUP_REMOVED lines=19> */
.L_x_3814:
[----:B------:R-:W-:Y:S05]  /*3b70*/  BSYNC.RECONVERGENT B0 ;  /* 0x0000000000007941 */ /* 0x000fea0003800200 */
.L_x_3813:
[----:B------:R-:W-:Y:S01]  /*3b80*/  LDSM.16.M88.4 R68, [R113] ;  /* 0x000000007144783b */ /* 0x000fe20000000200 */
[----:B------:R-:W-:Y:S01]  /*3b90*/  R2P PR, R198, 0x6 ;  /* 0x00000006c6007804 */ /* 0x000fe20000000000 */
[----:B------:R-:W-:Y:S01]  /*3ba0*/  IMAD.MOV.U32 R197, RZ, RZ, 0x20 ;  /* 0x00000020ffc57424 */ /* 0x000fe200078e00ff */
[----:B------:R-:W-:Y:S01]  /*3bb0*/  ISETP.NE.AND P6, PT, R40, 0x1, PT ;  /* 0x000000012800780c */ /* 0x000fe20003fc5270 */
[----:B------:R-:W5:Y:S01]  /*3bc0*/  LDSM.16.M88.4 R20, [R127+0x4000] ;  /* 0x004000007f14783b */ /* 0x000f620000000200 */
[----:B------:R-:W-:Y:S01]  /*3bd0*/  IMAD.MOV.U32 R42, RZ, RZ, 0x40 ;  /* 0x00000040ff2a7424 */ /* 0x000fe200078e00ff */
[----:B------:R-:W-:Y:S01]  /*3be0*/  BSSY.RECONVERGENT B1, `(.L_x_3815) ;  /* 0x0000188000017945 */ /* 0x000fe20003800200 */
[----:B------:R-:W-:Y:S01]  /*3bf0*/  SEL R132, R197, 0xffffffe0, !P1 ;  /* 0xffffffe0c5847807 */ /* 0x000fe20004800000 */
[----:B-12---:R-:W1:Y:S02]  /*3c00*/  LDSM.16.M88.4 R12, [R127+0x4800] ;  /* 0x004800007f0c783b */ /* 0x006e640000000200 */
[----:B------:R-:W-:-:S02]  /*3c10*/  SEL R42, R42, 0xffffffc0, !P2 ;  /* 0xffffffc02a2a7807 */ /* 0x000fc40005000000 */
[----:B------:R-:W-:Y:S01]  /*3c20*/  IMAD.IADD R125, R113, 0x1, R132 ;  /* 0x00000001717d7824 */ /* 0x000fe200078e0284 */
[----:B------:R-:W-:Y:S01]  /*3c30*/  IADD3 R124, PT, PT, R127, R132, RZ ;  /* 0x000000847f7c7210 */ /* 0x000fe20007ffe0ff */
[----:B------:R-:W2:Y:S01]  /*3c40*/  LDSM.16.M88.4 R4, [R127+0x5000] ;  /* 0x005000007f04783b */ /* 0x000ea20000000200 */
[----:B------:R-:W-:Y:S01]  /*3c50*/  IMAD.IADD R129, R113, 0x1, R42 ;  /* 0x0000000171817824 */ /* 0x000fe200078e022a */
[----:B------:R-:W-:Y:S02]  /*3c60*/  IADD3 R135, PT, PT, R127, R42, RZ ;  /* 0x0000002a7f877210 */ /* 0x000fe40007ffe0ff */
[----:B------:R-:W4:Y:S01]  /*3c70*/  LDSM.16.M88.4 R100, [R127+0x5800] ;  /* 0x005800007f64783b */ /* 0x000f220000000200 */
[C---:B------:R-:W-:Y:S01]  /*3c80*/  IMAD.IADD R138, R132.reuse, 0x1, R129 ;  /* 0x00000001848a7824 */ /* 0x040fe200078e0281 */
[----:B------:R-:W-:Y:S02]  /*3c90*/  IADD3 R42, PT, PT, R132, R135, RZ ;  /* 0x00000087842a7210 */ /* 0x000fe40007ffe0ff */
[----:B------:R-:W4:Y:S04]  /*3ca0*/  LDSM.16.M88.4 R92, [R127+0x6000] ;  /* 0x006000007f5c783b */ /* 0x000f280000000200 */
[----:B------:R-:W4:Y:S04]  /*3cb0*/  LDSM.16.M88.4 R84, [R127+0x6800] ;  /* 0x006800007f54783b */ /* 0x000f280000000200 */
[----:B------:R-:W4:Y:S04]  /*3cc0*/  LDSM.16.M88.4 R76, [R127+0x7000] ;  /* 0x007000007f4c783b */ /* 0x000f280000000200 */
[----:B------:R-:W4:Y:S04]  /*3cd0*/  LDSM.16.M88.4 R32, [R127+0x7800] ;  /* 0x007800007f20783b */ /* 0x000f280000000200 */
[----:B------:R-:W-:Y:S04]  /*3ce0*/  LDSM.16.M88.4 R52, [R125] ;  /* 0x000000007d34783b */ /* 0x000fe80000000200 */
[----:B------:R-:W4:Y:S01]  /*3cf0*/  LDSM.16.M88.4 R28, [R124+0x4000] ;  /* 0x004000007c1c783b */ /* 0x000f220000000200 */
[C---:B-----5:R-:W-:Y:S03]  /*3d00*/  HMMA.16816.F32 R24, R68.reuse, R20, RZ ;  /* 0x000000144418723c */ /* 0x060fe600000018ff */
[----:B---3--:R-:W3:Y:S04]  /*3d10*/  LDSM.16.M88.4 R44, [R124+0x4800] ;  /* 0x004800007c2c783b */ /* 0x008ee80000000200 */
[----:B------:R-:W5:Y:S01]  /*3d20*/  LDSM.16.M88.4 R36, [R124+0x5000] ;  /* 0x005000007c24783b */ /* 0x000f620000000200 */
[C---:B------:R-:W-:Y:S03]  /*3d30*/  HMMA.16816.F32 R20, R68.reuse, R22, RZ ;  /* 0x000000164414723c */ /* 0x040fe600000018ff */
[----:B------:R-:W-:Y:S04]  /*3d40*/  LDSM.16.M88.4 R60, [R124+0x7800] ;  /* 0x007800007c3c783b */ /* 0x000fe80000000200 */
[----:B------:R-:W-:Y:S01]  /*3d50*/  LDSM.16.M88.4 R56, [R129] ;  /* 0x000000008138783b */ /* 0x000fe20000000200 */
[C---:B-1----:R-:W-:Y:S03]  /*3d60*/  HMMA.16816.F32 R16, R68.reuse, R12, RZ ;  /* 0x0000000c4410723c */ /* 0x042fe600000018ff */
        /* <DEDUP_REMOVED lines=27> */
[----:B------:R-:W3:Y:S07]  /*3f20*/  LDSM.16.M88.4 R44, [R135+0x4800] ;  /* 0x00480000872c783b */ /* 0x000eee0000000200 */
[C---:B-----5:R-:W-:Y:S08]  /*3f30*/  HMMA.16816.F32 R8, R52.reuse, R36, R8 ;  /* 0x000000243408723c */ /* 0x060ff00000001808 */
        /* <DEDUP_REMOVED lines=13> */
[----:B------:R-:W5:Y:S07]  /*4010*/  LDSM.16.M88.4 R48, [R135+0x6800] ;  /* 0x006800008730783b */ /* 0x000f6e0000000200 */
[C---:B---3--:R-:W-:Y:S08]  /*4020*/  HMMA.16816.F32 R16, R56.reuse, R44, R16 ;  /* 0x0000002c3810723c */ /* 0x048ff00000001810 */
[C---:B------:R-:W-:Y:S01]  /*4030*/  HMMA.16816.F32 R12, R56.reuse, R46, R12 ;  /* 0x0000002e380c723c */ /* 0x040fe2000000180c */
[----:B------:R-:W-:Y:S07]  /*4040*/  LDSM.16.M88.4 R44, [R138] ;  /* 0x000000008a2c783b */ /* 0x000fee0000000200 */
[C---:B----4-:R-:W-:Y:S08]  /*4050*/  HMMA.16816.F32 R8, R56.reuse, R36, R8 ;  /* 0x000000243808723c */ /* 0x050ff00000001808 */
[C---:B------:R-:W-:Y:S01]  /*4060*/  HMMA.16816.F32 R4, R56.reuse, R38, R4 ;  /* 0x000000263804723c */ /* 0x040fe20000001804 */
        /* <DEDUP_REMOVED lines=12> */
[----:B------:R-:W4:Y:S04]  /*4130*/  LDSM.16.M88.4 R52, [R42+0x5000] ;  /* 0x005000002a34783b */ /* 0x000f280000000200 */
[----:B------:R-:W-:Y:S03]  /*4140*/  LDSM.16.M88.4 R64, [R42+0x7000] ;  /* 0x007000002a40783b */ /* 0x000fe60000000200 */
[C---:B-----5:R-:W-:Y:S08]  /*4150*/  HMMA.16816.F32 R88, R56.reuse, R48, R88 ;  /* 0x000000303858723c */ /* 0x060ff00000001858 */
[C---:B------:R-:W-:Y:S01]  /*4160*/  HMMA.16816.F32 R84, R56.reuse, R50, R84 ;  /* 0x000000323854723c */ /* 0x040fe20000001854 */
[----:B------:R-:W5:Y:S07]  /*4170*/  LDSM.16.M88.4 R48, [R42+0x5800] ;  /* 0x005800002a30783b */ /* 0x000f6e0000000200 */
[C---:B---3--:R-:W-:Y:S08]  /*4180*/  HMMA.16816.F32 R80, R56.reuse, R36, R80 ;  /* 0x000000243850723c */ /* 0x048ff00000001850 */
[C---:B------:R-:W-:Y:S01]  /*4190*/  HMMA.16816.F32 R76, R56.reuse, R38, R76 ;  /* 0x00000026384c723c */ /* 0x040fe2000000184c */
[----:B------:R-:W3:Y:S07]  /*41a0*/  LDSM.16.M88.4 R36, [R42+0x6000] ;  /* 0x006000002a24783b */ /* 0x000eee0000000200 */
        /* <DEDUP_REMOVED lines=9> */
[----:B------:R-:W2:Y:S07]  /*4240*/  LDSM.16.M88.4 R28, [R127+0x8800] ;  /* 0x008800007f1c783b */ /* 0x000eae0000000200 */
[C---:B----4-:R-:W-:Y:S08]  /*4250*/  HMMA.16816.F32 R8, R44.reuse, R52, R8 ;  /* 0x000000342c08723c */ /* 0x050ff00000001808 */
[C---:B------:R-:W-:Y:S01]  /*4260*/  HMMA.16816.F32 R4, R44.reuse, R54, R4 ;  /* 0x000000362c04723c */ /* 0x040fe20000001804 */
[----:B------:R-:W4:Y:S07]  /*4270*/  LDSM.16.M88.4 R52, [R127+0x9800] ;  /* 0x009800007f34783b */ /* 0x000f2e0000000200 */
[C---:B-----5:R-:W-:Y:S08]  /*4280*/  HMMA.16816.F32 R104, R44.reuse, R48, R104 ;  /* 0x000000302c68723c */ /* 0x060ff00000001868 */
[C---:B------:R-:W-:Y:S01]  /*4290*/  HMMA.16816.F32 R100, R44.reuse, R50, R100 ;  /* 0x000000322c64723c */ /* 0x040fe20000001864 */
[----:B------:R-:W5:Y:S07]  /*42a0*/  LDSM.16.M88.4 R48, [R127+0xa000] ;  /* 0x00a000007f30783b */ /* 0x000f6e0000000200 */
        /* <DEDUP_REMOVED lines=24> */
[----:B------:R-:W4:Y:S07]  /*4430*/  LDSM.16.M88.4 R52, [R124+0xb000] ;  /* 0x00b000007c34783b */ /* 0x000f2e0000000200 */
[C---:B-----5:R-:W-:Y:S08]  /*4440*/  HMMA.16816.F32 R96, R112.reuse, R48, R96 ;  /* 0x000000307060723c */ /* 0x060ff00000001860 */
[C---:B------:R-:W-:Y:S01]  /*4450*/  HMMA.16816.F32 R92, R112.reuse, R50, R92 ;  /* 0x00000032705c723c */ /* 0x040fe2000000185c */
[----:B------:R-:W5:Y:S04]  /*4460*/  LDSM.16.M88.4 R48, [R124+0xb800] ;  /* 0x00b800007c30783b */ /* 0x000f680000000200 */
[----:B------:R-:W-:Y:S03]  /*4470*/  LDSM.16.M88.4 R124, [R135+0x9800] ;  /* 0x00980000877c783b */ /* 0x000fe60000000200 */
        /* <DEDUP_REMOVED lines=32> */
[----:B------:R-:W-:Y:S01]  /*4680*/  HMMA.16816.F32 R68, R44, R50, R68 ;  /* 0x000000322c44723c */ /* 0x000fe20000001844 */
[----:B------:R-:W5:Y:S04]  /*4690*/  LDSM.16.M88.4 R48, [R42+0x9800] ;  /* 0x009800002a30783b */ /* 0x000f680000000200 */
[----:B------:R-:W5:Y:S03]  /*46a0*/  LDSM.16.M88.4 R44, [R42+0xa000] ;  /* 0x00a000002a2c783b */ /* 0x000f660000000200 */
        /* <DEDUP_REMOVED lines=22> */
[C---:B------:R-:W-:Y:S08]  /*4810*/  HMMA.16816.F32 R16, R64.reuse, R56, R16 ;  /* 0x000000384010723c */ /* 0x040ff00000001810 */
[C---:B------:R-:W-:Y:S08]  /*4820*/  HMMA.16816.F32 R12, R64.reuse, R58, R12 ;  /* 0x0000003a400c723c */ /* 0x040ff0000000180c */
[C---:B----4-:R-:W-:Y:S08]  /*4830*/  HMMA.16816.F32 R8, R64.reuse, R52, R8 ;  /* 0x000000344008723c */ /* 0x050ff00000001808 */
[C---:B------:R-:W-:Y:S08]  /*4840*/  HMMA.16816.F32 R4, R64.reuse, R54, R4 ;  /* 0x000000364004723c */ /* 0x040ff00000001804 */
[C---:B-----5:R-:W-:Y:S08]  /*4850*/  HMMA.16816.F32 R104, R64.reuse, R48, R104 ;  /* 0x000000304068723c */ /* 0x060ff00000001868 */
[C---:B------:R-:W-:Y:S08]  /*4860*/  HMMA.16816.F32 R100, R64.reuse, R50, R100 ;  /* 0x000000324064723c */ /* 0x040ff00000001864 */
[C---:B------:R-:W-:Y:S08]  /*4870*/  HMMA.16816.F32 R96, R64.reuse, R44, R96 ;  /* 0x0000002c4060723c */ /* 0x040ff00000001860 */
[C---:B------:R-:W-:Y:S08]  /*4880*/  HMMA.16816.F32 R92, R64.reuse, R46, R92 ;  /* 0x0000002e405c723c */ /* 0x040ff0000000185c */
[C---:B---3--:R-:W-:Y:S08]  /*4890*/  HMMA.16816.F32 R88, R64.reuse, R36, R88 ;  /* 0x000000244058723c */ /* 0x048ff00000001858 */
[C---:B------:R-:W-:Y:S08]  /*48a0*/  HMMA.16816.F32 R84, R64.reuse, R38, R84 ;  /* 0x000000264054723c */ /* 0x040ff00000001854 */
[C---:B-1----:R-:W-:Y:S08]  /*48b0*/  HMMA.16816.F32 R80, R64.reuse, R32, R80 ;  /* 0x000000204050723c */ /* 0x042ff00000001850 */
[C---:B------:R-:W-:Y:S08]  /*48c0*/  HMMA.16816.F32 R76, R64.reuse, R34, R76 ;  /* 0x00000022404c723c */ /* 0x040ff0000000184c */
[C---:B--2---:R-:W-:Y:S08]  /*48d0*/  HMMA.16816.F32 R72, R64.reuse, R28, R72 ;  /* 0x0000001c4048723c */ /* 0x044ff00000001848 */
        /* <DEDUP_REMOVED lines=16> */
.L_x_3818:
        /* <DEDUP_REMOVED lines=60> */
.L_x_3819:
[----:B------:R-:W-:Y:S05]  /*4da0*/  BSYNC.RECONVERGENT B0 ;  /* 0x0000000000007941 */ /* 0x000fea0003800200 */
.L_x_3817:
[----:B------:R-:W-:Y:S01]  /*4db0*/  IMAD.SHL.U32 R29, R206, 0x20, RZ ;  /* 0x00000020ce1d7824 */ /* 0x000fe200078e00ff */
        /* <DEDUP_REMOVED lines=106> */
.L_x_3816:
[----:B------:R-:W-:Y:S05]  /*5460*/  BSYNC.RECONVERGENT B1 ;  /* 0x0000000000017941 */ /* 0x000fea0003800200 */
.L_x_3815:
[----:B------:R-:W-:Y:S01]  /*5470*/  SHF.R.U32.HI R42, RZ, 0x2, R198 ;  /* 0x00000002ff2a7819 */ /* 0x000fe200000116c6 */
[----:B-1----:R-:W-:Y:S01]  /*5480*/  IMAD.SHL.U32 R44, R198, 0x2, RZ ;  /* 0x00000002c62c7824 */ /* 0x002fe200078e00ff */
[----:B------:R-:W2:Y:S02]  /*5490*/  LD.E R139, desc[UR4][R2.64+0xdc] ;  /* 0x0000dc04028b7980 */ /* 0x000ea4000c101900 */
[----:B------:R-:W-:Y:S02]  /*54a0*/  LOP3.LUT R42, R42, 0x7, RZ, 0xc0, !PT ;  /* 0x000000072a2a7812 */ /* 0x000fe400078ec0ff */
[----:B------:R-:W-:Y:S02]  /*54b0*/  LOP3.LUT R44, R44, 0x6, RZ, 0xc0, !PT ;  /* 0x000000062c2c7812 */ /* 0x000fe400078ec0ff */
[----:B------:R-:W-:-:S03]  /*54c0*/  LOP3.LUT R28, R42, 0x1f0, R199, 0xf8, !PT ;  /* 0x000001f02a1c7812 */ /* 0x000fc600078ef8c7 */
[----:B------:R-:W-:Y:S02]  /*54d0*/  IMAD.IADD R29, R223, 0x1, R44 ;  /* 0x00000001df1d7824 */ /* 0x000fe400078e022c */
[----:B------:R-:W-:Y:S02]  /*54e0*/  IMAD R28, R219, 0x40, R28 ;  /* 0x00000040db1c7824 */ /* 0x000fe400078e021c */
[C---:B------:R-:W-:Y:S01]  /*54f0*/  VIADD R35, R29.reuse, 0x1 ;  /* 0x000000011d237836 */ /* 0x040fe20000000000 */
[CC--:B------:R-:W-:Y:S01]  /*5500*/  ISETP.GE.AND P1, PT, R29.reuse, R41.reuse, PT ;  /* 0x000000291d00720c */ /* 0x0c0fe20003f26270 */
[----:B------:R-:W-:Y:S01]  /*5510*/  VIADD R32, R29, 0x8 ;  /* 0x000000081d207836 */ /* 0x000fe20000000000 */
[----:B------:R-:W-:Y:S01]  /*5520*/  IADD3 R28, PT, PT, R41, R28, -R43 ;  /* 0x0000001c291c7210 */ /* 0x000fe20007ffe82b */
[----:B------:R-:W-:Y:S01]  /*5530*/  VIADD R121, R29, 0x9 ;  /* 0x000000091d797836 */ /* 0x000fe20000000000 */
[-C--:B------:R-:W-:Y:S01]  /*5540*/  ISETP.GE.AND P0, PT, R35, R41.reuse, PT ;  /* 0x000000292300720c */ /* 0x080fe20003f06270 */
[----:B------:R-:W-:Y:S01]  /*5550*/  VIADD R31, R29, 0x10 ;  /* 0x000000101d1f7836 */ /* 0x000fe20000000000 */
[-C--:B------:R-:W-:Y:S01]  /*5560*/  ISETP.GE.AND P5, PT, R32, R41.reuse, PT ;  /* 0x000000292000720c */ /* 0x080fe20003fa6270 */
[C---:B------:R-:W-:Y:S01]  /*5570*/  IMAD.IADD R33, R28.reuse, 0x1, -R35 ;  /* 0x000000011c217824 */ /* 0x040fe200078e0a23 */
[-C--:B------:R-:W-:Y:S01]  /*5580*/  ISETP.GE.AND P4, PT, R121, R41.reuse, PT ;  /* 0x000000297900720c */ /* 0x080fe20003f86270 */
[C---:B------:R-:W-:Y:S01]  /*5590*/  IMAD.IADD R39, R28.reuse, 0x1, -R32 ;  /* 0x000000011c277824 */ /* 0x040fe200078e0a20 */
[----:B------:R-:W-:Y:S01]  /*55a0*/  ISETP.GE.AND P3, PT, R31, R41, PT ;  /* 0x000000291f00720c */ /* 0x000fe20003f66270 */
[C---:B------:R-:W-:Y:S01]  /*55b0*/  IMAD.IADD R30, R28.reuse, 0x1, -R121 ;  /* 0x000000011c1e7824 */ /* 0x040fe200078e0a79 */
[----:B------:R-:W-:Y:S01]  /*55c0*/  IABS R33, R33 ;  /* 0x0000002100217213 */ /* 0x000fe20000000000 */
[----:B------:R-:W-:Y:S01]  /*55d0*/  IMAD.IADD R37, R28, 0x1, -R31 ;  /* 0x000000011c257824 */ /* 0x000fe200078e0a1f */
[----:B------:R-:W-:Y:S01]  /*55e0*/  IABS R39, R39 ;  /* 0x0000002700277213 */ /* 0x000fe20000000000 */
[C---:B------:R-:W-:Y:S01]  /*55f0*/  VIADD R125, R29.reuse, 0x11 ;  /* 0x000000111d7d7836 */ /* 0x040fe20000000000 */
[----:B------:R-:W-:Y:S01]  /*5600*/  I2FP.F32.S32 R33, R33 ;  /* 0x0000002100217245 */ /* 0x000fe20000201400 */
[C---:B------:R-:W-:Y:S01]  /*5610*/  VIADD R123, R29.reuse, 0x18 ;  /* 0x000000181d7b7836 */ /* 0x040fe20000000000 */
[----:B------:R-:W-:Y:S01]  /*5620*/  I2FP.F32.S32 R39, R39 ;  /* 0x0000002700277245 */ /* 0x000fe20000201400 */
[----:B------:R-:W-:Y:S01]  /*5630*/  VIADD R51, R29, 0x29 ;  /* 0x000000291d337836 */ /* 0x000fe20000000000 */
[----:B------:R-:W-:Y:S01]  /*5640*/  IABS R30, R30 ;  /* 0x0000001e001e7213 */ /* 0x000fe20000000000 */
[C---:B------:R-:W-:Y:S01]  /*5650*/  FFMA.FTZ R33, -R0.reuse, R33, R25 ;  /* 0x0000002100217223 */ /* 0x040fe20000010119 */
[----:B------:R-:W-:Y:S01]  /*5660*/  IABS R37, R37 ;  /* 0x0000002500257213 */ /* 0x000fe20000000000 */
[----:B------:R-:W-:Y:S01]  /*5670*/  FFMA.FTZ R25, -R0, R39, R20 ;  /* 0x0000002700197223 */ /* 0x000fe20000010114 */
[----:B------:R-:W-:Y:S01]  /*5680*/  I2FP.F32.S32 R30, R30 ;  /* 0x0000001e001e7245 */ /* 0x000fe20000201400 */
[C---:B------:R-:W-:Y:S01]  /*5690*/  IMAD.IADD R20, R28.reuse, 0x1, -R125 ;  /* 0x000000011c147824 */ /* 0x040fe200078e0a7d */
[----:B------:R-:W-:Y:S01]  /*56a0*/  I2FP.F32.S32 R37, R37 ;  /* 0x0000002500257245 */ /* 0x000fe20000201400 */
[----:B------:R-:W-:Y:S01]  /*56b0*/  IMAD.IADD R49, R28, 0x1, -R123 ;  /* 0x000000011c317824 */ /* 0x000fe200078e0a7b */
[----:B------:R-:W-:Y:S01]  /*56c0*/  FSEL R33, R33, -INF , !P0 ;  /* 0xff80000021217808 */ /* 0x000fe20004000000 */
[C---:B------:R-:W-:Y:S01]  /*56d0*/  FFMA.FTZ R30, -R0.reuse, R30, R21 ;  /* 0x0000001e001e7223 */ /* 0x040fe20000010115 */
[----:B------:R-:W-:Y:S01]  /*56e0*/  IABS R20, R20 ;  /* 0x0000001400147213 */ /* 0x000fe20000000000 */
[----:B------:R-:W-:Y:S01]  /*56f0*/  FFMA.FTZ R21, -R0, R37, R16 ;  /* 0x0000002500157223 */ /* 0x000fe20000010110 */
[----:B------:R-:W-:Y:S01]  /*5700*/  IABS R49, R49 ;  /* 0x0000003100317213 */ /* 0x000fe20000000000 */
[C---:B------:R-:W-:Y:S01]  /*5710*/  VIADD R37, R29.reuse, 0x21 ;  /* 0x000000211d257836 */ /* 0x040fe20000000000 */
[----:B------:R-:W-:Y:S01]  /*5720*/  I2FP.F32.S32 R20, R20 ;  /* 0x0000001400147245 */ /* 0x000fe20000201400 */
[----:B------:R-:W-:Y:S01]  /*5730*/  VIADD R39, R29, 0x20 ;  /* 0x000000201d277836 */ /* 0x000fe20000000000 */
[----:B------:R-:W-:Y:S01]  /*5740*/  I2FP.F32.S32 R49, R49 ;  /* 0x0000003100317245 */ /* 0x000fe20000201400 */
[----:B------:R-:W-:-:S02]  /*5750*/  IMAD.IADD R32, R28, 0x1, -R37 ;  /* 0x000000011c207824 */ /* 0x000fc400078e0a25 */
[----:B------:R-:W-:Y:S01]  /*5760*/  FFMA.FTZ R17, -R0, R20, R17 ;  /* 0x0000001400117223 */ /* 0x000fe20000010111 */
[----:B------:R-:W-:Y:S02]  /*5770*/  IMAD.IADD R45, R28, 0x1, -R39 ;  /* 0x000000011c2d7824 */ /* 0x000fe400078e0a27 */
[----:B------:R-:W-:Y:S01]  /*5780*/  FFMA.FTZ R20, -R0, R49, R12 ;  /* 0x0000003100147223 */ /* 0x000fe2000001010c */
[----:B------:R-:W-:Y:S01]  /*5790*/  IABS R32, R32 ;  /* 0x0000002000207213 */ /* 0x000fe20000000000 */
[----:B------:R-:W-:Y:S01]  /*57a0*/  IMAD.IADD R12, R28, 0x1, -R51 ;  /* 0x000000011c0c7824 */ /* 0x000fe200078e0a33 */
[----:B------:R-:W-:Y:S01]  /*57b0*/  IABS R45, R45 ;  /* 0x0000002d002d7213 */ /* 0x000fe20000000000 */
[C---:B------:R-:W-:Y:S01]  /*57c0*/  VIADD R109, R29.reuse, 0x38 ;  /* 0x000000381d6d7836 */ /* 0x040fe20000000000 */
[----:B------:R-:W-:Y:S01]  /*57d0*/  I2FP.F32.S32 R32, R32 ;  /* 0x0000002000207245 */ /* 0x000fe20000201400 */
[C---:B------:R-:W-:Y:S01]  /*57e0*/  VIADD R119, R29.reuse, 0x28 ;  /* 0x000000281d777836 */ /* 0x040fe20000000000 */
[----:B------:R-:W-:Y:S01]  /*57f0*/  IABS R12, R12 ;  /* 0x0000000c000c7213 */ /* 0x000fe20000000000 */
[----:B------:R-:W-:Y:S01]  /*5800*/  VIADD R111, R29, 0x31 ;  /* 0x000000311d6f7836 */ /* 0x000fe20000000000 */
[----:B------:R-:W-:Y:S01]  /*5810*/  I2FP.F32.S32 R45, R45 ;  /* 0x0000002d002d7245 */ /* 0x000fe20000201400 */
[----:B------:R-:W-:Y:S01]  /*5820*/  FFMA.FTZ R251, -R0, R32, R9 ;  /* 0x0000002000fb7223 */ /* 0x000fe20000010109 */
[----:B------:R-:W-:Y:S01]  /*5830*/  I2FP.F32.S32 R12, R12 ;  /* 0x0000000c000c7245 */ /* 0x000fe20000201400 */
[----:B------:R-:W-:-:S02]  /*5840*/  IMAD.IADD R9, R28, 0x1, -R109 ;  /* 0x000000011c097824 */ /* 0x000fc400078e0a6d */
[C---:B------:R-:W-:Y:S02]  /*5850*/  VIADD R65, R29.reuse, 0x48 ;  /* 0x000000481d417836 */ /* 0x040fe40000000000 */
[----:B------:R-:W-:Y:S01]  /*5860*/  FFMA.FTZ R36, -R0, R45, R8 ;  /* 0x0000002d00247223 */ /* 0x000fe20000010108 */
[----:B------:R-:W-:Y:S02]  /*5870*/  IMAD.IADD R53, R28, 0x1, -R119 ;  /* 0x000000011c357824 */ /* 0x000fe400078e0a77 */
[----:B------:R-:W-:Y:S01]  /*5880*/  FFMA.FTZ R49, -R0, R12, R5 ;  /* 0x0000000c00317223 */ /* 0x000fe20000010105 */
[C---:B------:R-:W-:Y:S01]  /*5890*/  IMAD.IADD R8, R28.reuse, 0x1, -R111 ;  /* 0x000000011c087824 */ /* 0x040fe200078e0a6f */
[----:B------:R-:W-:Y:S01]  /*58a0*/  IABS R9, R9 ;  /* 0x0000000900097213 */ /* 0x000fe20000000000 */
[C---:B------:R-:W-:Y:S01]  /*58b0*/  IMAD.IADD R5, R28.reuse, 0x1, -R65 ;  /* 0x000000011c057824 */ /* 0x040fe200078e0a41 */
[----:B------:R-:W-:Y:S01]  /*58c0*/  IABS R53, R53 ;  /* 0x0000003500357213 */ /* 0x000fe20000000000 */
[C---:B------:R-:W-:Y:S01]  /*58d0*/  VIADD R47, R29.reuse, 0x19 ;  /* 0x000000191d2f7836 */ /* 0x040fe20000000000 */
[----:B------:R-:W-:Y:S01]  /*58e0*/  I2FP.F32.S32 R9, R9 ;  /* 0x0000000900097245 */ /* 0x000fe20000201400 */
[C---:B------:R-:W-:Y:S01]  /*58f0*/  VIADD R115, R29.reuse, 0x40 ;  /* 0x000000401d737836 */ /* 0x040fe20000000000 */
[----:B------:R-:W-:Y:S01]  /*5900*/  IABS R8, R8 ;  /* 0x0000000800087213 */ /* 0x000fe20000000000 */
[C---:B------:R-:W-:Y:S01]  /*5910*/  VIADD R117, R29.reuse, 0x39 ;  /* 0x000000391d757836 */ /* 0x040fe20000000000 */
[----:B------:R-:W-:Y:S01]  /*5920*/  IABS R5, R5 ;  /* 0x0000000500057213 */ /* 0x000fe20000000000 */
[----:B------:R-:W-:Y:S01]  /*5930*/  IMAD.IADD R16, R28, 0x1, -R47 ;  /* 0x000000011c107824 */ /* 0x000fe200078e0a2f */
[----:B------:R-:W-:Y:S01]  /*5940*/  I2FP.F32.S32 R53, R53 ;  /* 0x0000003500357245 */ /* 0x000fe20000201400 */
[----:B------:R-:W-:Y:S01]  /*5950*/  FFMA.FTZ R100, -R0, R9, R100 ;  /* 0x0000000900647223 */ /* 0x000fe20000010164 */
[----:B------:R-:W-:Y:S01]  /*5960*/  I2FP.F32.S32 R8, R8 ;  /* 0x0000000800087245 */ /* 0x000fe20000201400 */
[C---:B------:R-:W-:Y:S01]  /*5970*/  VIADD R63, R29.reuse, 0x49 ;  /* 0x000000491d3f7836 */ /* 0x040fe20000000000 */
[----:B------:R-:W-:Y:S01]  /*5980*/  I2FP.F32.S32 R5, R5 ;  /* 0x0000000500057245 */ /* 0x000fe20000201400 */
[----:B------:R-:W-:Y:S01]  /*5990*/  IMAD.IADD R9, R28, 0x1, -R115 ;  /* 0x000000011c097824 */ /* 0x000fe200078e0a73 */
[----:B------:R-:W-:Y:S01]  /*59a0*/  IABS R16, R16 ;  /* 0x0000001000107213 */ /* 0x000fe20000000000 */
[----:B------:R-:W-:-:S02]  /*59b0*/  VIADD R67, R29, 0x41 ;  /* 0x000000411d437836 */ /* 0x000fc40000000000 */
[----:B------:R-:W-:Y:S01]  /*59c0*/  FFMA.FTZ R53, -R0, R53, R4 ;  /* 0x0000003500357223 */ /* 0x000fe20000010104 */
[----:B------:R-:W-:Y:S02]  /*59d0*/  IMAD.IADD R173, R28, 0x1, -R117 ;  /* 0x000000011cad7824 */ /* 0x000fe400078e0a75 */
[C---:B------:R-:W-:Y:S01]  /*59e0*/  FFMA.FTZ R247, -R0.reuse, R8, R105 ;  /* 0x0000000800f77223 */ /* 0x040fe20000010169 */
[C---:B------:R-:W-:Y:S02]  /*59f0*/  VIADD R45, R29.reuse, 0x60 ;  /* 0x000000601d2d7836 */ /* 0x040fe40000000000 */
[----:B------:R-:W-:Y:S01]  /*5a00*/  FFMA.FTZ R92, -R0, R5, R92 ;  /* 0x00000005005c7223 */ /* 0x000fe2000001015c */
[C---:B------:R-:W-:Y:S01]  /*5a10*/  IMAD.IADD R4, R28.reuse, 0x1, -R63 ;  /* 0x000000011c047824 */ /* 0x040fe200078e0a3f */
[----:B------:R-:W-:Y:S01]  /*5a20*/  IABS R9, R9 ;  /* 0x0000000900097213 */ /* 0x000fe20000000000 */
[C---:B------:R-:W-:Y:S01]  /*5a30*/  IMAD.IADD R8, R28.reuse, 0x1, -R67 ;  /* 0x000000011c087824 */ /* 0x040fe200078e0a43 */
[----:B------:R-:W-:Y:S01]  /*5a40*/  IABS R173, R173 ;  /* 0x000000ad00ad7213 */ /* 0x000fe20000000000 */
[----:B------:R-:W-:Y:S01]  /*5a50*/  IMAD.IADD R5, R28, 0x1, -R45 ;  /* 0x000000011c057824 */ /* 0x000fe200078e0a2d */
[----:B------:R-:W-:Y:S01]  /*5a60*/  I2FP.F32.S32 R16, R16 ;  /* 0x0000001000107245 */ /* 0x000fe20000201400 */
[C---:B------:R-:W-:Y:S01]  /*5a70*/  VIADD R113, R29.reuse, 0x30 ;  /* 0x000000301d717836 */ /* 0x040fe20000000000 */
[----:B------:R-:W-:Y:S01]  /*5a80*/  IABS R4, R4 ;  /* 0x0000000400047213 */ /* 0x000fe20000000000 */
[C---:B------:R-:W-:Y:S01]  /*5a90*/  VIADD R57, R29.reuse, 0x58 ;  /* 0x000000581d397836 */ /* 0x040fe20000000000 */
[----:B------:R-:W-:Y:S01]  /*5aa0*/  I2FP.F32.S32 R9, R9 ;  /* 0x0000000900097245 */ /* 0x000fe20000201400 */
[----:B------:R-:W-:Y:S01]  /*5ab0*/  FFMA.FTZ R16, -R0, R16, R13 ;  /* 0x0000001000107223 */ /* 0x000fe2000001010d */
[----:B------:R-:W-:Y:S01]  /*5ac0*/  IABS R8, R8 ;  /* 0x0000000800087213 */ /* 0x000fe20000000000 */
[----:B------:R-:W-:Y:S01]  /*5ad0*/  IMAD.IADD R13, R28, 0x1, -R113 ;  /* 0x000000011c0d7824 */ /* 0x000fe200078e0a71 */
[----:B------:R-:W-:Y:S01]  /*5ae0*/  I2FP.F32.S32 R173, R173 ;  /* 0x000000ad00ad7245 */ /* 0x000fe20000201400 */
[C---:B------:R-:W-:Y:S01]  /*5af0*/  FFMA.FTZ R96, -R0.reuse, R9, R96 ;  /* 0x0000000900607223 */ /* 0x040fe20000010160 */
[----:B------:R-:W-:Y:S01]  /*5b00*/  IABS R5, R5 ;  /* 0x0000000500057213 */ /* 0x000fe20000000000 */
[C---:B------:R-:W-:Y:S01]  /*5b10*/  VIADD R55, R29.reuse, 0x59 ;  /* 0x000000591d377836 */ /* 0x040fe20000000000 */
[----:B------:R-:W-:Y:S01]  /*5b20*/  I2FP.F32.S32 R4, R4 ;  /* 0x0000000400047245 */ /* 0x000fe20000201400 */
[----:B------:R-:W-:Y:S01]  /*5b30*/  FFMA.FTZ R173, -R0, R173, R101 ;  /* 0x000000ad00ad7223 */ /* 0x000fe20000010165 */
[----:B------:R-:W-:Y:S01]  /*5b40*/  I2FP.F32.S32 R8, R8 ;  /* 0x0000000800087245 */ /* 0x000fe20000201400 */
[----:B------:R-:W-:Y:S01]  /*5b50*/  IMAD.IADD R9, R28, 0x1, -R57 ;  /* 0x000000011c097824 */ /* 0x000fe200078e0a39 */
[----:B------:R-:W-:Y:S01]  /*5b60*/  I2FP.F32.S32 R5, R5 ;  /* 0x0000000500057245 */ /* 0x000fe20000201400 */
[----:B------:R-:W-:Y:S01]  /*5b70*/  VIADD R101, R29, 0x51 ;  /* 0x000000511d657836 */ /* 0x000fe20000000000 */
[----:B------:R-:W-:Y:S01]  /*5b80*/  IABS R13, R13 ;  /* 0x0000000d000d7213 */ /* 0x000fe20000000000 */
[C---:B------:R-:W-:Y:S01]  /*5b90*/  FFMA.FTZ R93, -R0.reuse, R4, R93 ;  /* 0x00000004005d7223 */ /* 0x040fe2000001015d */
[----:B------:R-:W-:Y:S01]  /*5ba0*/  FFMA.FTZ R97, -R0, R8, R97 ;  /* 0x0000000800617223 */ /* 0x000fe20000010161 */
[----:B------:R-:W-:-:S02]  /*5bb0*/  IMAD.IADD R4, R28, 0x1, -R55 ;  /* 0x000000011c047824 */ /* 0x000fc400078e0a37 */
[----:B------:R-:W-:Y:S01]  /*5bc0*/  FFMA.FTZ R80, -R0, R5, R80 ;  /* 0x0000000500507223 */ /* 0x000fe20000010150 */
[C---:B------:R-:W-:Y:S01]  /*5bd0*/  IMAD.IADD R8, R28.reuse, 0x1, -R101 ;  /* 0x000000011c087824 */ /* 0x040fe200078e0a65 */
[----:B------:R-:W-:Y:S01]  /*5be0*/  IABS R9, R9 ;  /* 0x0000000900097213 */ /* 0x000fe20000000000 */
[C---:B------:R-:W-:Y:S01]  /*5bf0*/  IMAD.IADD R5, R28.reuse, 0x1, -R29 ;  /* 0x000000011c057824 */ /* 0x040fe200078e0a1d */
[----:B------:R-:W-:Y:S01]  /*5c00*/  I2FP.F32.S32 R13, R13 ;  /* 0x0000000d000d7245 */ /* 0x000fe20000201400 */
[C---:B------:R-:W-:Y:S01]  /*5c10*/  VIADD R105, R29.reuse, 0x50 ;  /* 0x000000501d697836 */ /* 0x040fe20000000000 */
[----:B------:R-:W-:Y:S01]  /*5c20*/  IABS R4, R4 ;  /* 0x0000000400047213 */ /* 0x000fe20000000000 */
[----:B------:R-:W-:Y:S01]  /*5c30*/  VIADD R12, R28, 0x8 ;  /* 0x000000081c0c7836 */ /* 0x000fe20000000000 */
[----:B------:R-:W-:Y:S01]  /*5c40*/  I2FP.F32.S32 R9, R9 ;  /* 0x0000000900097245 */ /* 0x000fe20000201400 */
[----:B------:R-:W-:Y:S01]  /*5c50*/  FFMA.FTZ R104, -R0, R13, R104 ;  /* 0x0000000d00687223 */ /* 0x000fe20000010168 */
[----:B------:R-:W-:Y:S01]  /*5c60*/  IABS R8, R8 ;  /* 0x0000000800087213 */ /* 0x000fe20000000000 */
[----:B------:R-:W-:Y:S01]  /*5c70*/  IMAD.IADD R13, R28, 0x1, -R105 ;  /* 0x000000011c0d7824 */ /* 0x000fe200078e0a69 */
[----:B------:R-:W-:Y:S01]  /*5c80*/  IABS R5, R5 ;  /* 0x0000000500057213 */ /* 0x000fe20000000000 */
[----:B------:R-:W-:Y:S01]  /*5c90*/  FFMA.FTZ R84, -R0, R9, R84 ;  /* 0x0000000900547223 */ /* 0x000fe20000010154 */
[----:B------:R-:W-:Y:S01]  /*5ca0*/  I2FP.F32.S32 R4, R4 ;  /* 0x0000000400047245 */ /* 0x000fe20000201400 */
[----:B------:R-:W-:Y:S01]  /*5cb0*/  IMAD.IADD R9, R12, 0x1, -R29 ;  /* 0x000000010c097824 */ /* 0x000fe200078e0a1d */
[----:B------:R-:W-:Y:S01]  /*5cc0*/  I2FP.F32.S32 R8, R8 ;  /* 0x0000000800087245 */ /* 0x000fe20000201400 */
[----:B------:R-:W-:Y:S01]  /*5cd0*/  VIADD R61, R29, 0x61 ;  /* 0x000000611d3d7836 */ /* 0x000fe20000000000 */
[----:B------:R-:W-:Y:S01]  /*5ce0*/  I2FP.F32.S32 R5, R5 ;  /* 0x0000000500057245 */ /* 0x000fe20000201400 */
[C---:B------:R-:W-:Y:S01]  /*5cf0*/  FFMA.FTZ R85, -R0.reuse, R4, R85 ;  /* 0x0000000400557223 */ /* 0x040fe20000010155 */
[----:B------:R-:W-:Y:S01]  /*5d00*/  IABS R13, R13 ;  /* 0x0000000d000d7213 */ /* 0x000fe20000000000 */
[----:B------:R-:W-:Y:S01]  /*5d10*/  FFMA.FTZ R89, -R0, R8, R89 ;  /* 0x0000000800597223 */ /* 0x000fe20000010159 */
[----:B------:R-:W-:-:S02]  /*5d20*/  IMAD.IADD R4, R12, 0x1, -R35 ;  /* 0x000000010c047824 */ /* 0x000fc400078e0a23 */
[----:B------:R-:W-:Y:S01]  /*5d30*/  FFMA.FTZ R24, -R0, R5, R24 ;  /* 0x0000000500187223 */ /* 0x000fe20000010118 */
[----:B------:R-:W-:Y:S01]  /*5d40*/  IMAD.IADD R8, R28, 0x1, -R61 ;  /* 0x000000011c087824 */ /* 0x000fe200078e0a3d */
[----:B------:R-:W-:Y:S01]  /*5d50*/  IABS R9, R9 ;  /* 0x0000000900097213 */ /* 0x000fe20000000000 */
[----:B------:R-:W-:Y:S01]  /*5d60*/  VIADD R59, R29, 0x68 ;  /* 0x000000681d3b7836 */ /* 0x000fe20000000000 */
[----:B------:R-:W-:Y:S01]  /*5d70*/  I2FP.F32.S32 R13, R13 ;  /* 0x0000000d000d7245 */ /* 0x000fe20000201400 */
[C---:B------:R-:W-:Y:S01]  /*5d80*/  FFMA.FTZ R22, -R0.reuse, R5, R22 ;  /* 0x0000000500167223 */ /* 0x040fe20000010116 */
[----:B------:R-:W-:Y:S02]  /*5d90*/  IABS R4, R4 ;  /* 0x0000000400047213 */ /* 0x000fe40000000000 */
[----:B------:R-:W-:Y:S01]  /*5da0*/  I2FP.F32.S32 R9, R9 ;  /* 0x0000000900097245 */ /* 0x000fe20000201400 */
[----:B------:R-:W-:Y:S01]  /*5db0*/  FFMA.FTZ R88, -R0, R13, R88 ;  /* 0x0000000d00587223 */ /* 0x000fe20000010158 */
[----:B------:R-:W-:Y:S01]  /*5dc0*/  FSEL R35, R24, -INF , !P1 ;  /* 0xff80000018237808 */ /* 0x000fe20004800000 */
[----:B------:R-:W-:Y:S01]  /*5dd0*/  IMAD.IADD R24, R12, 0x1, -R121 ;  /* 0x000000010c187824 */ /* 0x000fe200078e0a79 */
[----:B------:R-:W-:Y:S01]  /*5de0*/  IABS R8, R8 ;  /* 0x0000000800087213 */ /* 0x000fe20000000000 */
[----:B------:R-:W-:Y:S01]  /*5df0*/  IMAD.IADD R13, R28, 0x1, -R59 ;  /* 0x000000011c0d7824 */ /* 0x000fe200078e0a3b */
[----:B------:R-:W-:Y:S01]  /*5e00*/  I2FP.F32.S32 R4, R4 ;  /* 0x0000000400047245 */ /* 0x000fe20000201400 */
[----:B------:R-:W-:Y:S01]  /*5e10*/  FFMA.FTZ R9, -R0, R9, R26 ;  /* 0x0000000900097223 */ /* 0x000fe2000001011a */
[----:B------:R-:W-:-:S02]  /*5e20*/  I2FP.F32.S32 R8, R8 ;  /* 0x0000000800087245 */ /* 0x000fc40000201400 */
[----:B------:R-:W-:Y:S01]  /*5e30*/  IABS R24, R24 ;  /* 0x0000001800187213 */ /* 0x000fe20000000000 */
[C---:B------:R-:W-:Y:S01]  /*5e40*/  FFMA.FTZ R27, -R0.reuse, R4, R27 ;  /* 0x00000004001b7223 */ /* 0x040fe2000001011b */
[----:B------:R-:W-:Y:S01]  /*5e50*/  IABS R13, R13 ;  /* 0x0000000d000d7213 */ /* 0x000fe20000000000 */
[----:B------:R-:W-:Y:S01]  /*5e60*/  FFMA.FTZ R81, -R0, R8, R81 ;  /* 0x0000000800517223 */ /* 0x000fe20000010151 */
[----:B------:R-:W-:Y:S01]  /*5e70*/  FSEL R4, R9, -INF , !P1 ;  /* 0xff80000009047808 */ /* 0x000fe20004800000 */
[C---:B------:R-:W-:Y:S01]  /*5e80*/  IMAD.IADD R9, R12.reuse, 0x1, -R31 ;  /* 0x000000010c097824 */ /* 0x040fe200078e0a1f */
[----:B------:R-:W-:Y:S01]  /*5e90*/  I2FP.F32.S32 R24, R24 ;  /* 0x0000001800187245 */ /* 0x000fe20000201400 */
[----:B------:R-:W-:Y:S01]  /*5ea0*/  IMAD.IADD R8, R12, 0x1, -R125 ;  /* 0x000000010c087824 */ /* 0x000fe200078e0a7d */
[----:B------:R-:W-:Y:S02]  /*5eb0*/  I2FP.F32.S32 R13, R13 ;  /* 0x0000000d000d7245 */ /* 0x000fe40000201400 */
[----:B------:R-:W-:Y:S01]  /*5ec0*/  IABS R9, R9 ;  /* 0x0000000900097213 */ /* 0x000fe20000000000 */
[C---:B------:R-:W-:Y:S01]  /*5ed0*/  FFMA.FTZ R5, -R0.reuse, R24, R23 ;  /* 0x0000001800057223 */ /* 0x040fe20000010117 */
[----:B------:R-:W-:Y:S01]  /*5ee0*/  IABS R8, R8 ;  /* 0x0000000800087213 */ /* 0x000fe20000000000 */
[----:B------:R-:W-:Y:S01]  /*5ef0*/  FFMA.FTZ R76, -R0, R13, R76 ;  /* 0x0000000d004c7223 */ /* 0x000fe2000001014c */
[----:B------:R-:W-:Y:S01]  /*5f00*/  IMAD.IADD R13, R12, 0x1, -R123 ;  /* 0x000000010c0d7824 */ /* 0x000fe200078e0a7b */
[----:B------:R-:W-:-:S02]  /*5f10*/  I2FP.F32.S32 R9, R9 ;  /* 0x0000000900097245 */ /* 0x000fc40000201400 */
[----:B------:R-:W-:Y:S02]  /*5f20*/  I2FP.F32.S32 R8, R8 ;  /* 0x0000000800087245 */ /* 0x000fe40000201400 */
[----:B------:R-:W-:Y:S01]  /*5f30*/  FSEL R31, R30, -INF , !P4 ;  /* 0xff8000001e1f7808 */ /* 0x000fe20006000000 */
[C---:B------:R-:W-:Y:S01]  /*5f40*/  FFMA.FTZ R9, -R0.reuse, R9, R18 ;  /* 0x0000000900097223 */ /* 0x040fe20000010112 */
[----:B------:R-:W-:Y:S01]  /*5f50*/  FSEL R5, R5, -INF , !P4 ;  /* 0xff80000005057808 */ /* 0x000fe20006000000 */
[----:B------:R-:W-:Y:S01]  /*5f60*/  FFMA.FTZ R19, -R0, R8, R19 ;  /* 0x0000000800137223 */ /* 0x000fe20000010113 */
[----:B------:R-:W-:Y:S01]  /*5f70*/  ISETP.GE.AND P4, PT, R39, R41, PT ;  /* 0x000000292700720c */ /* 0x000fe20003f86270 */
[C---:B------:R-:W-:Y:S01]  /*5f80*/  IMAD.IADD R39, R12.reuse, 0x1, -R39 ;  /* 0x000000010c277824 */ /* 0x040fe200078e0a27 */
[----:B------:R-:W-:Y:S01]  /*5f90*/  IABS R13, R13 ;  /* 0x0000000d000d7213 */ /* 0x000fe20000000000 */
[----:B------:R-:W-:Y:S01]  /*5fa0*/  IMAD.IADD R18, R12, 0x1, -R37 ;  /* 0x000000010c127824 */ /* 0x000fe200078e0a25 */
[----:B------:R-:W-:-:S02]  /*5fb0*/  ISETP.GE.AND P1, PT, R125, R41, PT ;  /* 0x000000297d00720c */ /* 0x000fc40003f26270 */
[----:B------:R-:W-:Y:S02]  /*5fc0*/  FSEL R27, R27, -INF , !P0 ;  /* 0xff8000001b1b7808 */ /* 0x000fe40004000000 */
[----:B------:R-:W-:Y:S02]  /*5fd0*/  ISETP.GE.AND P0, PT, R123, R41, PT ;  /* 0x000000297b00720c */ /* 0x000fe40003f06270 */
[----:B------:R-:W-:Y:S02]  /*5fe0*/  IABS R39, R39 ;  /* 0x0000002700277213 */ /* 0x000fe40000000000 */
[----:B------:R-:W-:Y:S02]  /*5ff0*/  I2FP.F32.S32 R13, R13 ;  /* 0x0000000d000d7245 */ /* 0x000fe40000201400 */
[----:B------:R-:W-:Y:S02]  /*6000*/  FSEL R23, R21, -INF , !P3 ;  /* 0xff80000015177808 */ /* 0x000fe40005800000 */
[----:B------:R-:W-:Y:S01]  /*6010*/  FSEL R21, R17, -INF , !P1 ;  /* 0xff80000011157808 */ /* 0x000fe20004800000 */
[----:B------:R-:W-:Y:S01]  /*6020*/  FFMA.FTZ R13, -R0, R13, R14 ;  /* 0x0000000d000d7223 */ /* 0x000fe2000001010e */
[----:B------:R-:W-:-:S02]  /*6030*/  FSEL R17, R19, -INF , !P1 ;  /* 0xff80000013117808 */ /* 0x000fc40004800000 */
[----:B------:R-:W-:Y:S01]  /*6040*/  FSEL R19, R20, -INF , !P0 ;  /* 0xff80000014137808 */ /* 0x000fe20004000000 */
[C---:B------:R-:W-:Y:S01]  /*6050*/  IMAD.IADD R20, R12.reuse, 0x1, -R47 ;  /* 0x000000010c147824 */ /* 0x040fe200078e0a2f */
[----:B------:R-:W-:Y:S02]  /*6060*/  IABS R18, R18 ;  /* 0x0000001200127213 */ /* 0x000fe40000000000 */
[----:B------:R-:W-:Y:S02]  /*6070*/  I2FP.F32.S32 R39, R39 ;  /* 0x0000002700277245 */ /* 0x000fe40000201400 */
[----:B------:R-:W-:Y:S01]  /*6080*/  FSEL R9, R9, -INF , !P3 ;  /* 0xff80000009097808 */ /* 0x000fe20005800000 */
[C---:B------:R-:W-:Y:S01]  /*6090*/  IMAD.IADD R14, R12.reuse, 0x1, -R51 ;  /* 0x000000010c0e7824 */ /* 0x040fe200078e0a33 */
[----:B------:R-:W-:Y:S01]  /*60a0*/  ISETP.GE.AND P3, PT, R37, R41, PT ;  /* 0x000000292500720c */ /* 0x000fe20003f66270 */
[----:B------:R-:W-:Y:S01]  /*60b0*/  IMAD.IADD R37, R12, 0x1, -R119 ;  /* 0x000000010c257824 */ /* 0x000fe200078e0a77 */
[----:B------:R-:W-:Y:S01]  /*60c0*/  I2FP.F32.S32 R18, R18 ;  /* 0x0000001200127245 */ /* 0x000fe20000201400 */
[----:B------:R-:W-:Y:S01]  /*60d0*/  FFMA.FTZ R10, -R0, R39, R10 ;  /* 0x00000027000a7223 */ /* 0x000fe2000001010a */
[----:B------:R-:W-:-:S02]  /*60e0*/  FSEL R8, R25, -INF , !P5 ;  /* 0xff80000019087808 */ /* 0x000fc40006800000 */
[----:B------:R-:W-:Y:S02]  /*60f0*/  IABS R20, R20 ;  /* 0x0000001400147213 */ /* 0x000fe40000000000 */
[----:B------:R-:W-:Y:S02]  /*6100*/  FSEL R25, R22, -INF , !P5 ;  /* 0xff80000016197808 */ /* 0x000fe40006800000 */
[----:B------:R-:W-:Y:S01]  /*6110*/  ISETP.GE.AND P5, PT, R47, R41, PT ;  /* 0x000000292f00720c */ /* 0x000fe20003fa6270 */
[----:B------:R-:W-:Y:S01]  /*6120*/  FFMA.FTZ R47, -R0, R18, R11 ;  /* 0x00000012002f7223 */ /* 0x000fe2000001010b */
[----:B------:R-:W-:Y:S02]  /*6130*/  FSEL R13, R13, -INF , !P0 ;  /* 0xff8000000d0d7808 */ /* 0x000fe40004000000 */
[----:B------:R-:W-:Y:S02]  /*6140*/  IABS R37, R37 ;  /* 0x0000002500257213 */ /* 0x000fe40000000000 */
[----:B------:R-:W-:-:S02]  /*6150*/  IABS R14, R14 ;  /* 0x0000000e000e7213 */ /* 0x000fc40000000000 */
[----:B------:R-:W-:Y:S02]  /*6160*/  ISETP.GE.AND P0, PT, R51, R41, PT ;  /* 0x000000293300720c */ /* 0x000fe40003f06270 */
[----:B------:R-:W-:Y:S02]  /*6170*/  I2FP.F32.S32 R20, R20 ;  /* 0x0000001400147245 */ /* 0x000fe40000201400 */
[----:B------:R-:W-:Y:S01]  /*6180*/  FSEL R51, R10, -INF , !P4 ;  /* 0xff8000000a337808 */ /* 0x000fe20006000000 */
[----:B------:R-:W-:Y:S01]  /*6190*/  IMAD.IADD R10, R12, 0x1, -R111 ;  /* 0x000000010c0a7824 */ /* 0x000fe200078e0a6f */
[----:B------:R-:W-:Y:S02]  /*61a0*/  I2FP.F32.S32 R37, R37 ;  /* 0x0000002500257245 */ /* 0x000fe40000201400 */
[----:B------:R-:W-:Y:S01]  /*61b0*/  I2FP.F32.S32 R14, R14 ;  /* 0x0000000e000e7245 */ /* 0x000fe20000201400 */
[----:B------:R-:W-:Y:S01]  /*61c0*/  FFMA.FTZ R15, -R0, R20, R15 ;  /* 0x00000014000f7223 */ /* 0x000fe2000001010f */
[----:B------:R-:W-:-:S02]  /*61d0*/  FSEL R251, R251, -INF , !P3 ;  /* 0xff800000fbfb7808 */ /* 0x000fc40005800000 */
[----:B------:R-:W-:Y:S02]  /*61e0*/  FSEL R47, R47, -INF , !P3 ;  /* 0xff8000002f2f7808 */ /* 0x000fe40005800000 */
[----:B------:R-:W-:Y:S01]  /*61f0*/  ISETP.GE.AND P3, PT, R109, R41, PT ;  /* 0x000000296d00720c */ /* 0x000fe20003f66270 */
[----:B------:R-:W-:Y:S01]  /*6200*/  IMAD.IADD R109, R12, 0x1, -R109 ;  /* 0x000000010c6d7824 */ /* 0x000fe200078e0a6d */
[----:B------:R-:W-:Y:S01]  /*6210*/  IABS R10, R10 ;  /* 0x0000000a000a7213 */ /* 0x000fe20000000000 */
[C---:B------:R-:W-:Y:S01]  /*6220*/  FFMA.FTZ R6, -R0.reuse, R37, R6 ;  /* 0x0000002500067223 */ /* 0x040fe20000010106 */
[----:B------:R-:W-:Y:S01]  /*6230*/  FFMA.FTZ R7, -R0, R14, R7 ;  /* 0x0000000e00077223 */ /* 0x000fe20000010107 */
[----:B------:R-:W-:Y:S02]  /*6240*/  ISETP.GE.AND P1, PT, R119, R41, PT ;  /* 0x000000297700720c */ /* 0x000fe40003f26270 */
[----:B------:R-:W-:Y:S02]  /*6250*/  FSEL R11, R16, -INF , !P5 ;  /* 0xff800000100b7808 */ /* 0x000fe40006800000 */
[----:B------:R-:W-:-:S02]  /*6260*/  FSEL R15, R15, -INF , !P5 ;  /* 0xff8000000f0f7808 */ /* 0x000fc40006800000 */
[----:B------:R-:W-:Y:S02]  /*6270*/  I2FP.F32.S32 R10, R10 ;  /* 0x0000000a000a7245 */ /* 0x000fe40000201400 */
[----:B------:R-:W-:Y:S01]  /*6280*/  ISETP.GE.AND P5, PT, R113, R41, PT ;  /* 0x000000297100720c */ /* 0x000fe20003fa6270 */
[----:B------:R-:W-:Y:S01]  /*6290*/  IMAD.IADD R113, R12, 0x1, -R113 ;  /* 0x000000010c717824 */ /* 0x000fe200078e0a71 */
[----:B------:R-:W-:Y:S02]  /*62a0*/  IABS R109, R109 ;  /* 0x0000006d006d7213 */ /* 0x000fe40000000000 */
[----:B------:R-:W-:Y:S01]  /*62b0*/  FSEL R39, R6, -INF , !P1 ;  /* 0xff80000006277808 */ /* 0x000fe20004800000 */
[C---:B------:R-:W-:Y:S01]  /*62c0*/  IMAD.IADD R6, R12.reuse, 0x1, -R117 ;  /* 0x000000010c067824 */ /* 0x040fe200078e0a75 */
[----:B------:R-:W-:Y:S01]  /*62d0*/  FSEL R37, R7, -INF , !P0 ;  /* 0xff80000007257808 */ /* 0x000fe20004000000 */
[----:B------:R-:W-:Y:S01]  /*62e0*/  IMAD.IADD R7, R12, 0x1, -R115 ;  /* 0x000000010c077824 */ /* 0x000fe200078e0a73 */
[----:B------:R-:W-:Y:S01]  /*62f0*/  FSEL R36, R36, -INF , !P4 ;  /* 0xff80000024247808 */ /* 0x000fe20006000000 */
[----:B------:R-:W-:Y:S01]  /*6300*/  FFMA.FTZ R107, -R0, R10, R107 ;  /* 0x0000000a006b7223 */ /* 0x000fe2000001016b */
[----:B------:R-:W-:Y:S01]  /*6310*/  I2FP.F32.S32 R109, R109 ;  /* 0x0000006d006d7245 */ /* 0x000fe20000201400 */
[----:B------:R-:W-:Y:S01]  /*6320*/  IMAD.IADD R14, R12, 0x1, -R67 ;  /* 0x000000010c0e7824 */ /* 0x000fe200078e0a43 */
[----:B------:R-:W-:-:S02]  /*6330*/  ISETP.GE.AND P4, PT, R111, R41, PT ;  /* 0x000000296f00720c */ /* 0x000fc40003f86270 */
[----:B------:R-:W-:Y:S02]  /*6340*/  IABS R111, R113 ;  /* 0x00000071006f7213 */ /* 0x000fe40000000000 */
[----:B------:R-:W-:Y:S02]  /*6350*/  IABS R6, R6 ;  /* 0x0000000600067213 */ /* 0x000fe40000000000 */
[----:B------:R-:W-:Y:S01]  /*6360*/  IABS R7, R7 ;  /* 0x0000000700077213 */ /* 0x000fe20000000000 */
[----:B------:R-:W-:Y:S01]  /*6370*/  FFMA.FTZ R102, -R0, R109, R102 ;  /* 0x0000006d00667223 */ /* 0x000fe20000010166 */
[----:B------:R-:W-:Y:S02]  /*6380*/  FSEL R247, R247, -INF , !P4 ;  /* 0xff800000f7f77808 */ /* 0x000fe40006000000 */
[----:B------:R-:W-:Y:S01]  /*6390*/  FSEL R177, R107, -INF , !P4 ;  /* 0xff8000006bb17808 */ /* 0x000fe20006000000 */
[----:B------:R-:W-:Y:S01]  /*63a0*/  IMAD.IADD R10, R12, 0x1, -R63 ;  /* 0x000000010c0a7824 */ /* 0x000fe200078e0a3f */
[----:B------:R-:W-:-:S02]  /*63b0*/  I2FP.F32.S32 R111, R111 ;  /* 0x0000006f006f7245 */ /* 0x000fc40000201400 */
[----:B------:R-:W-:Y:S01]  /*63c0*/  ISETP.GE.AND P4, PT, R65, R41, PT ;  /* 0x000000294100720c */ /* 0x000fe20003f86270 */
[----:B------:R-:W-:Y:S01]  /*63d0*/  IMAD.IADD R65, R12, 0x1, -R65 ;  /* 0x000000010c417824 */ /* 0x000fe200078e0a41 */
[----:B------:R-:W-:Y:S02]  /*63e0*/  I2FP.F32.S32 R6, R6 ;  /* 0x0000000600067245 */ /* 0x000fe40000201400 */
[----:B------:R-:W-:Y:S02]  /*63f0*/  I2FP.F32.S32 R7, R7 ;  /* 0x0000000700077245 */ /* 0x000fe40000201400 */
[----:B------:R-:W-:Y:S01]  /*6400*/  IABS R14, R14 ;  /* 0x0000000e000e7213 */ /* 0x000fe20000000000 */
[----:B------:R-:W-:Y:S01]  /*6410*/  FFMA.FTZ R106, -R0, R111, R106 ;  /* 0x0000006f006a7223 */ /* 0x000fe2000001016a */
[----:B------:R-:W-:Y:S02]  /*6420*/  FSEL R175, R100, -INF , !P3 ;  /* 0xff80000064af7808 */ /* 0x000fe40005800000 */
[----:B------:R-:W-:Y:S01]  /*6430*/  FSEL R243, R102, -INF , !P3 ;  /* 0xff80000066f37808 */ /* 0x000fe20005800000 */
[C---:B------:R-:W-:Y:S01]  /*6440*/  FFMA.FTZ R103, -R0.reuse, R6, R103 ;  /* 0x0000000600677223 */ /* 0x040fe20000010167 */
[----:B------:R-:W-:Y:S01]  /*6450*/  ISETP.GE.AND P3, PT, R63, R41, PT ;  /* 0x000000293f00720c */ /* 0x000fe20003f66270 */
[----:B------:R-:W-:Y:S01]  /*6460*/  FFMA.FTZ R98, -R0, R7, R98 ;  /* 0x0000000700627223 */ /* 0x000fe20000010162 */
[----:B------:R-:W-:Y:S01]  /*6470*/  I2FP.F32.S32 R14, R14 ;  /* 0x0000000e000e7245 */ /* 0x000fe20000201400 */
[C---:B------:R-:W-:Y:S01]  /*6480*/  IMAD.IADD R7, R12.reuse, 0x1, -R105 ;  /* 0x000000010c077824 */ /* 0x040fe200078e0a69 */
[----:B------:R-:W-:Y:S01]  /*6490*/  IABS R63, R65 ;  /* 0x00000041003f7213 */ /* 0x000fe20000000000 */
[----:B------:R-:W-:Y:S01]  /*64a0*/  IMAD.IADD R6, R12, 0x1, -R101 ;  /* 0x000000010c067824 */ /* 0x000fe200078e0a65 */
[----:B------:R-:W-:Y:S01]  /*64b0*/  IABS R10, R10 ;  /* 0x0000000a000a7213 */ /* 0x000fe20000000000 */
[----:B------:R-:W-:Y:S01]  /*64c0*/  FFMA.FTZ R99, -R0, R14, R99 ;  /* 0x0000000e00637223 */ /* 0x000fe20000010163 */
[----:B------:R-:W-:-:S02]  /*64d0*/  FSEL R249, R104, -INF , !P5 ;  /* 0xff80000068f97808 */ /* 0x000fc40006800000 */
[----:B------:R-:W-:Y:S02]  /*64e0*/  FSEL R245, R106, -INF , !P5 ;  /* 0xff8000006af57808 */ /* 0x000fe40006800000 */
[----:B------:R-:W-:Y:S02]  /*64f0*/  I2FP.F32.S32 R63, R63 ;  /* 0x0000003f003f7245 */ /* 0x000fe40000201400 */
[----:B------:R-:W-:Y:S02]  /*6500*/  I2FP.F32.S32 R10, R10 ;  /* 0x0000000a000a7245 */ /* 0x000fe40000201400 */
[----:B------:R-:W-:Y:S02]  /*6510*/  ISETP.GE.AND P5, PT, R67, R41, PT ;  /* 0x000000294300720c */ /* 0x000fe40003fa6270 */
[----:B------:R-:W-:Y:S02]  /*6520*/  IABS R7, R7 ;  /* 0x0000000700077213 */ /* 0x000fe40000000000 */
[----:B------:R-:W-:Y:S01]  /*6530*/  IABS R6, R6 ;  /* 0x0000000600067213 */ /* 0x000fe20000000000 */
[C---:B------:R-:W-:Y:S01]  /*6540*/  FFMA.FTZ R94, -R0.reuse, R63, R94 ;  /* 0x0000003f005e7223 */ /* 0x040fe2000001015e */
[----:B------:R-:W-:Y:S01]  /*6550*/  FFMA.FTZ R95, -R0, R10, R95 ;  /* 0x0000000a005f7223 */ /* 0x000fe2000001015f */
[----:B------:R-:W-:-:S02]  /*6560*/  FSEL R241, R97, -INF , !P5 ;  /* 0xff80000061f17808 */ /* 0x000fc40006800000 */
[----:B------:R-:W-:Y:S02]  /*6570*/  FSEL R237, R99, -INF , !P5 ;  /* 0xff80000063ed7808 */ /* 0x000fe40006800000 */
[----:B------:R-:W-:Y:S02]  /*6580*/  I2FP.F32.S32 R7, R7 ;  /* 0x0000000700077245 */ /* 0x000fe40000201400 */
[----:B------:R-:W-:Y:S02]  /*6590*/  I2FP.F32.S32 R6, R6 ;  /* 0x0000000600067245 */ /* 0x000fe40000201400 */
[----:B------:R-:W-:Y:S01]  /*65a0*/  ISETP.GE.AND P5, PT, R57, R41, PT ;  /* 0x000000293900720c */ /* 0x000fe20003fa6270 */
[----:B------:R-:W-:Y:S01]  /*65b0*/  IMAD.IADD R57, R12, 0x1, -R57 ;  /* 0x000000010c397824 */ /* 0x000fe200078e0a39 */
[----:B------:R-:W-:Y:S01]  /*65c0*/  FSEL R239, R92, -INF , !P4 ;  /* 0xff8000005cef7808 */ /* 0x000fe20006000000 */
[----:B------:R-:W-:Y:S01]  /*65d0*/  FFMA.FTZ R90, -R0, R7, R90 ;  /* 0x00000007005a7223 */ /* 0x000fe2000001015a */
[----:B------:R-:W-:Y:S01]  /*65e0*/  FSEL R205, R94, -INF , !P4 ;  /* 0xff8000005ecd7808 */ /* 0x000fe20006000000 */
[----:B------:R-:W-:Y:S01]  /*65f0*/  FFMA.FTZ R91, -R0, R6, R91 ;  /* 0x00000006005b7223 */ /* 0x000fe2000001015b */
[----:B------:R-:W-:Y:S01]  /*6600*/  FSEL R193, R93, -INF , !P3 ;  /* 0xff8000005dc17808 */ /* 0x000fe20005800000 */
[C---:B------:R-:W-:Y:S01]  /*6610*/  IMAD.IADD R10, R12.reuse, 0x1, -R55 ;  /* 0x000000010c0a7824 */ /* 0x040fe200078e0a37 */
[----:B------:R-:W-:Y:S01]  /*6620*/  FSEL R195, R95, -INF , !P3 ;  /* 0xff8000005fc37808 */ /* 0x000fe20005800000 */
[C---:B------:R-:W-:Y:S01]  /*6630*/  IMAD.IADD R6, R12.reuse, 0x1, -R61 ;  /* 0x000000010c067824 */ /* 0x040fe200078e0a3d */
[-C--:B------:R-:W-:Y:S01]  /*6640*/  ISETP.GE.AND P4, PT, R55, R41.reuse, PT ;  /* 0x000000293700720c */ /* 0x080fe20003f86270 */
[C---:B------:R-:W-:Y:S01]  /*6650*/  IMAD.IADD R7, R12.reuse, 0x1, -R59 ;  /* 0x000000010c077824 */ /* 0x040fe200078e0a3b */
[----:B------:R-:W-:Y:S01]  /*6660*/  ISETP.GE.AND P3, PT, R45, R41, PT ;  /* 0x000000292d00720c */ /* 0x000fe20003f66270 */
[----:B------:R-:W-:Y:S01]  /*6670*/  IMAD.IADD R45, R12, 0x1, -R45 ;  /* 0x000000010c2d7824 */ /* 0x000fe200078e0a2d */
[----:B------:R-:W-:-:S02]  /*6680*/  IABS R55, R57 ;  /* 0x0000003900377213 */ /* 0x000fc40000000000 */
[----:B------:R-:W-:Y:S02]  /*6690*/  FSEL R53, R53, -INF , !P1 ;  /* 0xff80000035357808 */ /* 0x000fe40004800000 */
[----:B------:R-:W-:Y:S02]  /*66a0*/  I2FP.F32.S32 R55, R55 ;  /* 0x0000003700377245 */ /* 0x000fe40000201400 */
[----:B------:R-:W-:Y:S02]  /*66b0*/  ISETP.GE.AND P1, PT, R117, R41, PT ;  /* 0x000000297500720c */ /* 0x000fe40003f26270 */
[----:B------:R-:W-:Y:S02]  /*66c0*/  IABS R10, R10 ;  /* 0x0000000a000a7213 */ /* 0x000fe40000000000 */
[----:B------:R-:W-:Y:S02]  /*66d0*/  IABS R45, R45 ;  /* 0x0000002d002d7213 */ /* 0x000fe40000000000 */
[----:B------:R-:W-:-:S02]  /*66e0*/  IABS R6, R6 ;  /* 0x0000000600067213 */ /* 0x000fc40000000000 */
[----:B------:R-:W-:Y:S02]  /*66f0*/  IABS R7, R7 ;  /* 0x0000000700077213 */ /* 0x000fe40000000000 */
[----:B------:R-:W-:Y:S02]  /*6700*/  FSEL R49, R49, -INF , !P0 ;  /* 0xff80000031317808 */ /* 0x000fe40004000000 */
[----:B------:R-:W-:Y:S01]  /*6710*/  ISETP.GE.AND P0, PT, R115, R41, PT ;  /* 0x000000297300720c */ /* 0x000fe20003f06270 */
[----:B------:R-:W-:Y:S01]  /*6720*/  FFMA.FTZ R86, -R0, R55, R86 ;  /* 0x0000003700567223 */ /* 0x000fe20000010156 */
[----:B------:R-:W-:Y:S01]  /*6730*/  FSEL R173, R173, -INF , !P1 ;  /* 0xff800000adad7808 */ /* 0x000fe20004800000 */
[----:B------:R-:W-:Y:S01]  /*6740*/  VIADD R55, R29, 0x70 ;  /* 0x000000701d377836 */ /* 0x000fe20000000000 */
[----:B------:R-:W-:Y:S02]  /*6750*/  FSEL R179, R103, -INF , !P1 ;  /* 0xff80000067b37808 */ /* 0x000fe40004800000 */
[----:B------:R-:W-:-:S02]  /*6760*/  I2FP.F32.S32 R10, R10 ;  /* 0x0000000a000a7245 */ /* 0x000fc40000201400 */
[----:B------:R-:W-:Y:S02]  /*6770*/  I2FP.F32.S32 R45, R45 ;  /* 0x0000002d002d7245 */ /* 0x000fe40000201400 */
[----:B------:R-:W-:Y:S02]  /*6780*/  I2FP.F32.S32 R6, R6 ;  /* 0x0000000600067245 */ /* 0x000fe40000201400 */
[----:B------:R-:W-:Y:S02]  /*6790*/  I2FP.F32.S32 R7, R7 ;  /* 0x0000000700077245 */ /* 0x000fe40000201400 */
[----:B------:R-:W-:Y:S02]  /*67a0*/  ISETP.GE.AND P1, PT, R105, R41, PT ;  /* 0x000000296900720c */ /* 0x000fe40003f26270 */
[----:B------:R-:W-:Y:S02]  /*67b0*/  FSEL R191, R96, -INF , !P0 ;  /* 0xff80000060bf7808 */ /* 0x000fe40004000000 */
[----:B------:R-:W-:-:S02]  /*67c0*/  FSEL R235, R98, -INF , !P0 ;  /* 0xff80000062eb7808 */ /* 0x000fc40004000000 */
[----:B------:R-:W-:Y:S01]  /*67d0*/  ISETP.GE.AND P0, PT, R101, R41, PT ;  /* 0x000000296500720c */ /* 0x000fe20003f06270 */
[----:B------:R-:W-:Y:S01]  /*67e0*/  FFMA.FTZ R87, -R0, R10, R87 ;  /* 0x0000000a00577223 */ /* 0x000fe20000010157 */
[----:B------:R-:W-:Y:S01]  /*67f0*/  FSEL R233, R88, -INF , !P1 ;  /* 0xff80000058e97808 */ /* 0x000fe20004800000 */
[----:B------:R-:W-:Y:S01]  /*6800*/  FFMA.FTZ R82, -R0, R45, R82 ;  /* 0x0000002d00527223 */ /* 0x000fe20000010152 */
[----:B------:R-:W-:Y:S01]  /*6810*/  FSEL R187, R90, -INF , !P1 ;  /* 0xff8000005abb7808 */ /* 0x000fe20004800000 */
[C---:B------:R-:W-:Y:S01]  /*6820*/  FFMA.FTZ R83, -R0.reuse, R6, R83 ;  /* 0x0000000600537223 */ /* 0x040fe20000010153 */
[----:B------:R-:W-:Y:S01]  /*6830*/  FFMA.FTZ R78, -R0, R7, R78 ;  /* 0x00000007004e7223 */ /* 0x000fe2000001014e */
[----:B------:R-:W-:Y:S01]  /*6840*/  IMAD.IADD R14, R28, 0x1, -R55 ;  /* 0x000000011c0e7824 */ /* 0x000fe200078e0a37 */
[-C--:B------:R-:W-:Y:S01]  /*6850*/  ISETP.GE.AND P1, PT, R61, R41.reuse, PT ;  /* 0x000000293d00720c */ /* 0x080fe20003f26270 */
[----:B------:R-:W-:Y:S01]  /*6860*/  VIADD R57, R29, 0x69 ;  /* 0x000000691d397836 */ /* 0x000fe20000000000 */
[----:B------:R-:W-:Y:S01]  /*6870*/  FSEL R221, R89, -INF , !P0 ;  /* 0xff80000059dd7808 */ /* 0x000fe20004000000 */
[----:B------:R-:W-:Y:S01]  /*6880*/  VIADD R45, R29, 0x71 ;  /* 0x000000711d2d7836 */ /* 0x000fe20000000000 */
[----:B------:R-:W-:Y:S01]  /*6890*/  FSEL R185, R91, -INF , !P0 ;  /* 0xff8000005bb97808 */ /* 0x000fe20004000000 */
[----:B------:R-:W-:Y:S01]  /*68a0*/  VIADD R7, R29, 0x78 ;  /* 0x000000781d077836 */ /* 0x000fe20000000000 */
[----:B------:R-:W-:Y:S01]  /*68b0*/  ISETP.GE.AND P0, PT, R59, R41, PT ;  /* 0x000000293b00720c */ /* 0x000fe20003f06270 */
[----:B------:R-:W-:Y:S01]  /*68c0*/  VIADD R29, R29, 0x79 ;  /* 0x000000791d1d7836 */ /* 0x000fe20000000000 */
[----:B------:R-:W-:Y:S01]  /*68d0*/  FSEL R203, R84, -INF , !P5 ;  /* 0xff80000054cb7808 */ /* 0x000fe20006800000 */
[----:B------:R-:W-:Y:S01]  /*68e0*/  IMAD.IADD R6, R28, 0x1, -R57 ;  /* 0x000000011c067824 */ /* 0x000fe200078e0a39 */
[----:B------:R-:W-:Y:S01]  /*68f0*/  FSEL R183, R86, -INF , !P5 ;  /* 0xff80000056b77808 */ /* 0x000fe20006800000 */
[C---:B------:R-:W-:Y:S01]  /*6900*/  IMAD.IADD R10, R28.reuse, 0x1, -R45 ;  /* 0x000000011c0a7824 */ /* 0x040fe200078e0a2d */
[----:B------:R-:W-:Y:S01]  /*6910*/  FSEL R189, R85, -INF , !P4 ;  /* 0xff80000055bd7808 */ /* 0x000fe20006000000 */
[----:B------:R-:W-:Y:S01]  /*6920*/  IMAD.IADD R16, R28, 0x1, -R7 ;  /* 0x000000011c107824 */ /* 0x000fe200078e0a07 */
[----:B------:R-:W-:-:S02]  /*6930*/  FSEL R181, R87, -INF , !P4 ;  /* 0xff80000057b57808 */ /* 0x000fc40006000000 */
[----:B------:R-:W-:Y:S02]  /*6940*/  FSEL R171, R80, -INF , !P3 ;  /* 0xff80000050ab7808 */ /* 0x000fe40005800000 */
[----:B------:R-:W-:Y:S02]  /*6950*/  FSEL R163, R82, -INF , !P3 ;  /* 0xff80000052a37808 */ /* 0x000fe40005800000 */
[----:B------:R-:W-:Y:S02]  /*6960*/  FSEL R169, R81, -INF , !P1 ;  /* 0xff80000051a97808 */ /* 0x000fe40004800000 */
[----:B------:R-:W-:Y:S02]  /*6970*/  FSEL R161, R83, -INF , !P1 ;  /* 0xff80000053a17808 */ /* 0x000fe40004800000 */
[----:B------:R-:W-:Y:S02]  /*6980*/  IABS R14, R14 ;  /* 0x0000000e000e7213 */ /* 0x000fe40000000000 */
[-C--:B------:R-:W-:Y:S01]  /*6990*/  ISETP.GE.AND P5, PT, R57, R41.reuse, PT ;  /* 0x000000293900720c */ /* 0x080fe20003fa6270 */
[C---:B------:R-:W-:Y:S01]  /*69a0*/  IMAD.IADD R57, R12.reuse, 0x1, -R57 ;  /* 0x000000010c397824 */ /* 0x040fe200078e0a39 */
[-C--:B------:R-:W-:Y:S01]  /*69b0*/  ISETP.GE.AND P4, PT, R55, R41.reuse, PT ;  /* 0x000000293700720c */ /* 0x080fe20003f86270 */
[C---:B------:R-:W-:Y:S01]  /*69c0*/  IMAD.IADD R55, R12.reuse, 0x1, -R55 ;  /* 0x000000010c377824 */ /* 0x040fe200078e0a37 */
[-C--:B------:R-:W-:Y:S01]  /*69d0*/  ISETP.GE.AND P3, PT, R45, R41.reuse, PT ;  /* 0x000000292d00720c */ /* 0x080fe20003f66270 */
[C---:B------:R-:W-:Y:S01]  /*69e0*/  IMAD.IADD R45, R12.reuse, 0x1, -R45 ;  /* 0x000000010c2d7824 */ /* 0x040fe200078e0a2d */
[-C--:B------:R-:W-:Y:S01]  /*69f0*/  ISETP.GE.AND P1, PT, R7, R41.reuse, PT ;  /* 0x000000290700720c */ /* 0x080fe20003f26270 */
[----:B------:R-:W-:Y:S01]  /*6a00*/  IMAD.IADD R7, R12, 0x1, -R7 ;  /* 0x000000010c077824 */ /* 0x000fe200078e0a07 */
[----:B------:R-:W-:Y:S01]  /*6a10*/  FSEL R167, R76, -INF , !P0 ;  /* 0xff8000004ca77808 */ /* 0x000fe20004000000 */
[--C-:B------:R-:W-:Y:S01]  /*6a20*/  IMAD.IADD R28, R28, 0x1, -R29.reuse ;  /* 0x000000011c1c7824 */ /* 0x100fe200078e0a1d */
[----:B------:R-:W-:Y:S01]  /*6a30*/  FSEL R159, R78, -INF , !P0 ;  /* 0xff8000004e9f7808 */ /* 0x000fe20004000000 */
[----:B------:R-:W-:Y:S01]  /*6a40*/  IMAD.IADD R12, R12, 0x1, -R29 ;  /* 0x000000010c0c7824 */ /* 0x000fe200078e0a1d */
[----:B------:R-:W-:-:S02]  /*6a50*/  ISETP.GE.AND P0, PT, R29, R41, PT ;  /* 0x000000291d00720c */ /* 0x000fc40003f06270 */
[----:B------:R-:W-:Y:S02]  /*6a60*/  I2FP.F32.S32 R29, R14 ;  /* 0x0000000e001d7245 */ /* 0x000fe40000201400 */
[----:B------:R-:W-:-:S04]  /*6a70*/  FMNMX3.FTZ R14, R35, R33, R8, !PT ;  /* 0x00000021230e7276 */ /* 0x000fc80007810008 */
[----:B------:R-:W-:-:S04]  /*6a80*/  FMNMX3.FTZ R14, R14, R31, R23, !PT ;  /* 0x0000001f0e0e7276 */ /* 0x000fc80007810017 */
[----:B------:R-:W-:-:S04]  /*6a90*/  FMNMX3.FTZ R14, R14, R21, R19, !PT ;  /* 0x000000150e0e7276 */ /* 0x000fc80007810013 */
[----:B------:R-:W-:Y:S02]  /*6aa0*/  FMNMX3.FTZ R18, R14, R11, R36, !PT ;  /* 0x0000000b0e127276 */ /* 0x000fe40007810024 */
[----:B------:R-:W-:-:S04]  /*6ab0*/  FMNMX3.FTZ R14, R4, R27, R25, !PT ;  /* 0x0000001b040e7276 */ /* 0x000fc80007810019 */
[----:B------:R-:W-:-:S04]  /*6ac0*/  FMNMX3.FTZ R14, R14, R5, R9, !PT ;  /* 0x000000050e0e7276 */ /* 0x000fc80007810009 */
[----:B------:R-:W-:-:S04]  /*6ad0*/  FMNMX3.FTZ R14, R14, R17, R13, !PT ;  /* 0x000000110e0e7276 */ /* 0x000fc8000781000d */
[----:B------:R-:W-:-:S04]  /*6ae0*/  FMNMX3.FTZ R14, R14, R15, R51, !PT ;  /* 0x0000000f0e0e7276 */ /* 0x000fc80007810033 */
[----:B------:R-:W-:Y:S02]  /*6af0*/  FMNMX3.FTZ R14, R14, R47, R39, !PT ;  /* 0x0000002f0e0e7276 */ /* 0x000fe40007810027 */
[----:B------:R-:W-:Y:S02]  /*6b00*/  FMNMX3.FTZ R18, R18, R251, R53, !PT ;  /* 0x000000fb12127276 */ /* 0x000fe40007810035 */
[----:B------:R-:W-:Y:S02]  /*6b10*/  FMNMX3.FTZ R14, R14, R37, R245, !PT ;  /* 0x000000250e0e7276 */ /* 0x000fe400078100f5 */
[----:B------:R-:W-:Y:S02]  /*6b20*/  IABS R16, R16 ;  /* 0x0000001000107213 */ /* 0x000fe40000000000 */
[----:B------:R-:W-:Y:S02]  /*6b30*/  FMNMX3.FTZ R14, R14, R177, R243, !PT ;  /* 0x000000b10e0e7276 */ /* 0x000fe400078100f3 */
[----:B------:R-:W-:-:S02]  /*6b40*/  FMNMX3.FTZ R18, R18, R49, R249, !PT ;  /* 0x0000003112127276 */ /* 0x000fc400078100f9 */
[----:B------:R-:W-:Y:S02]  /*6b50*/  IABS R55, R55 ;  /* 0x0000003700377213 */ /* 0x000fe40000000000 */
[----:B------:R-:W-:Y:S02]  /*6b60*/  FMNMX3.FTZ R14, R14, R179, R235, !PT ;  /* 0x000000b30e0e7276 */ /* 0x000fe400078100eb */
[----:B------:R-:W-:Y:S02]  /*6b70*/  IABS R6, R6 ;  /* 0x0000000600067213 */ /* 0x000fe40000000000 */
[----:B------:R-:W-:Y:S02]  /*6b80*/  I2FP.F32.S32 R59, R16 ;  /* 0x00000010003b7245 */ /* 0x000fe40000201400 */
[----:B------:R-:W-:Y:S02]  /*6b90*/  FMNMX3.FTZ R18, R18, R247, R175, !PT ;  /* 0x000000f712127276 */ /* 0x000fe400078100af */
[----:B------:R-:W-:Y:S01]  /*6ba0*/  IABS R16, R45 ;  /* 0x0000002d00107213 */ /* 0x000fe20000000000 */
[----:B------:R-:W-:Y:S01]  /*6bb0*/  IMAD.MOV.U32 R45, RZ, RZ, R55 ;  /* 0x000000ffff2d7224 */ /* 0x000fe200078e0037 */
[----:B------:R-:W-:-:S02]  /*6bc0*/  FMNMX3.FTZ R14, R14, R237, R205, !PT ;  /* 0x000000ed0e0e7276 */ /* 0x000fc400078100cd */
[----:B------:R-:W-:Y:S02]  /*6bd0*/  I2FP.F32.S32 R6, R6 ;  /* 0x0000000600067245 */ /* 0x000fe40000201400 */
[----:B------:R-:W-:Y:S02]  /*6be0*/  FMNMX3.FTZ R18, R18, R173, R191, !PT ;  /* 0x000000ad12127276 */ /* 0x000fe400078100bf */
[----:B------:R-:W-:Y:S02]  /*6bf0*/  IABS R20, R57 ;  /* 0x0000003900147213 */ /* 0x000fe40000000000 */
[----:B------:R-:W-:Y:S02]  /*6c00*/  I2FP.F32.S32 R45, R45 ;  /* 0x0000002d002d7245 */ /* 0x000fe40000201400 */
[----:B------:R-:W-:Y:S01]  /*6c10*/  FMNMX3.FTZ R14, R14, R195, R187, !PT ;  /* 0x000000c30e0e7276 */ /* 0x000fe200078100bb */
[----:B------:R-:W-:Y:S01]  /*6c20*/  FFMA.FTZ R6, -R0, R6, R77 ;  /* 0x0000000600067223 */ /* 0x000fe2000001014d */
[----:B------:R-:W-:-:S02]  /*6c30*/  FMNMX3.FTZ R18, R18, R241, R239, !PT ;  /* 0x000000f112127276 */ /* 0x000fc400078100ef */
[----:B------:R-:W-:Y:S02]  /*6c40*/  I2FP.F32.S32 R20, R20 ;  /* 0x0000001400147245 */ /* 0x000fe40000201400 */
[----:B------:R-:W-:Y:S01]  /*6c50*/  IABS R7, R7 ;  /* 0x0000000700077213 */ /* 0x000fe20000000000 */
[----:B------:R-:W-:Y:S01]  /*6c60*/  FFMA.FTZ R74, -R0, R45, R74 ;  /* 0x0000002d004a7223 */ /* 0x000fe2000001014a */
[----:B------:R-:W-:Y:S02]  /*6c70*/  FMNMX3.FTZ R14, R14, R185, R183, !PT ;  /* 0x000000b90e0e7276 */ /* 0x000fe400078100b7 */
[----:B------:R-:W-:Y:S01]  /*6c80*/  FMNMX3.FTZ R18, R18, R193, R233, !PT ;  /* 0x000000c112127276 */ /* 0x000fe200078100e9 */
[----:B------:R-:W-:Y:S01]  /*6c90*/  FFMA.FTZ R79, -R0, R20, R79 ;  /* 0x00000014004f7223 */ /* 0x000fe2000001014f */
[----:B------:R-:W-:Y:S02]  /*6ca0*/  I2FP.F32.S32 R16, R16 ;  /* 0x0000001000107245 */ /* 0x000fe40000201400 */
[----:B------:R-:W-:-:S02]  /*6cb0*/  IABS R12, R12 ;  /* 0x0000000c000c7213 */ /* 0x000fc40000000000 */
[----:B------:R-:W-:Y:S02]  /*6cc0*/  I2FP.F32.S32 R45, R7 ;  /* 0x00000007002d7245 */ /* 0x000fe40000201400 */
[----:B------:R-:W-:Y:S02]  /*6cd0*/  IABS R10, R10 ;  /* 0x0000000a000a7213 */ /* 0x000fe40000000000 */
[----:B------:R-:W-:Y:S02]  /*6ce0*/  FSEL R165, R6, -INF , !P5 ;  /* 0xff80000006a57808 */ /* 0x000fe40006800000 */
[----:B------:R-:W-:Y:S02]  /*6cf0*/  FMNMX3.FTZ R6, R14, R181, R163, !PT ;  /* 0x000000b50e067276 */ /* 0x000fe400078100a3 */
[----:B------:R-:W-:Y:S01]  /*6d00*/  FMNMX3.FTZ R18, R18, R221, R203, !PT ;  /* 0x000000dd12127276 */ /* 0x000fe200078100cb */
[C---:B------:R-:W-:Y:S01]  /*6d10*/  FFMA.FTZ R16, -R0.reuse, R16, R75 ;  /* 0x0000001000107223 */ /* 0x040fe2000001014b */
[----:B------:R-:W-:Y:S01]  /*6d20*/  I2FP.F32.S32 R7, R12 ;  /* 0x0000000c00077245 */ /* 0x000fe20000201400 */
[C---:B------:R-:W-:Y:S01]  /*6d30*/  FFMA.FTZ R45, -R0.reuse, R45, R70 ;  /* 0x0000002d002d7223 */ /* 0x040fe20000010146 */
[----:B------:R-:W-:Y:S01]  /*6d40*/  IABS R28, R28 ;  /* 0x0000001c001c7213 */ /* 0x000fe20000000000 */
[----:B------:R-:W-:Y:S01]  /*6d50*/  FFMA.FTZ R29, -R0, R29, R72 ;  /* 0x0000001d001d7223 */ /* 0x000fe20000010148 */
[----:B------:R-:W-:-:S02]  /*6d60*/  I2FP.F32.S32 R10, R10 ;  /* 0x0000000a000a7245 */ /* 0x000fc40000201400 */
[----:B------:R-:W-:Y:S02]  /*6d70*/  FSEL R157, R79, -INF , !P5 ;  /* 0xff8000004f9d7808 */ /* 0x000fe40006800000 */
[----:B------:R-:W-:Y:S02]  /*6d80*/  FSEL R147, R74, -INF , !P4 ;  /* 0xff8000004a937808 */ /* 0x000fe40006000000 */
[----:B------:R-:W-:Y:S02]  /*6d90*/  FMNMX3.FTZ R6, R6, R161, R159, !PT ;  /* 0x000000a106067276 */ /* 0x000fe4000781009f */
[----:B------:R-:W-:Y:S01]  /*6da0*/  FMNMX3.FTZ R18, R18, R189, R171, !PT ;  /* 0x000000bd12127276 */ /* 0x000fe200078100ab */
[C---:B------:R-:W-:Y:S01]  /*6db0*/  FFMA.FTZ R7, -R0.reuse, R7, R71 ;  /* 0x0000000700077223 */ /* 0x040fe20000010147 */
[----:B------:R-:W-:Y:S01]  /*6dc0*/  I2FP.F32.S32 R28, R28 ;  /* 0x0000001c001c7245 */ /* 0x000fe20000201400 */
[C---:B------:R-:W-:Y:S01]  /*6dd0*/  FFMA.FTZ R10, -R0.reuse, R10, R73 ;  /* 0x0000000a000a7223 */ /* 0x040fe20000010149 */
[----:B------:R-:W-:Y:S01]  /*6de0*/  FFMA.FTZ R59, -R0, R59, R68 ;  /* 0x0000003b003b7223 */ /* 0x000fe20000010144 */
[----:B------:R-:W-:-:S02]  /*6df0*/  FSEL R145, R16, -INF , !P3 ;  /* 0xff80000010917808 */ /* 0x000fc40005800000 */
[----:B------:R-:W-:Y:S02]  /*6e00*/  FSEL R143, R45, -INF , !P1 ;  /* 0xff8000002d8f7808 */ /* 0x000fe40004800000 */
[----:B------:R-:W-:Y:S02]  /*6e10*/  FMNMX3.FTZ R6, R6, R157, R147, !PT ;  /* 0x0000009d06067276 */ /* 0x000fe40007810093 */
[----:B------:R-:W-:Y:S02]  /*6e20*/  FSEL R155, R29, -INF , !P4 ;  /* 0xff8000001d9b7808 */ /* 0x000fe40006000000 */
[----:B------:R-:W-:Y:S01]  /*6e30*/  FMNMX3.FTZ R18, R18, R169, R167, !PT ;  /* 0x000000a912127276 */ /* 0x000fe200078100a7 */
[----:B------:R-:W-:Y:S01]  /*6e40*/  FFMA.FTZ R28, -R0, R28, R69 ;  /* 0x0000001c001c7223 */ /* 0x000fe20000010145 */
[----:B------:R-:W-:Y:S02]  /*6e50*/  FSEL R141, R7, -INF , !P0 ;  /* 0xff800000078d7808 */ /* 0x000fe40004000000 */
[----:B------:R-:W-:-:S02]  /*6e60*/  FMNMX3.FTZ R6, R6, R145, R143, !PT ;  /* 0x0000009106067276 */ /* 0x000fc4000781008f */
        /* <DEDUP_REMOVED lines=13> */
[----:B------:R-:W-:-:S05]  /*6f40*/  LOP3.LUT R134, R133, 0x200, R134, 0xf8, !PT ;  /* 0x0000020085867812 */ /* 0x000fca00078ef886 */
[----:B------:R-:W-:-:S04]  /*6f50*/  IMAD R67, R134, 0x2, R201 ;  /* 0x0000000286437824 */ /* 0x000fc800078e02c9 */
[----:B------:R-:W-:Y:S01]  /*6f60*/  VIADD R50, R67, 0xc040 ;  /* 0x0000c04043327836 */ /* 0x000fe20000000000 */
[----:B------:R-:W-:Y:S01]  /*6f70*/  LDSM.16.MT88.4 R124, [R67+0xc000] ;  /* 0x00c00000437c783b */ /* 0x000fe20000004200 */
[----:B-1----:R-:W-:Y:S01]  /*6f80*/  FMNMX.FTZ R134, R7, R6, !PT ;  /* 0x0000000607867209 */ /* 0x002fe20007810000 */
[----:B------:R-:W-:Y:S02]  /*6f90*/  VIADD R6, R67, 0xc000 ;  /* 0x0000c00043067836 */ /* 0x000fe40000000000 */
[----:B------:R-:W-:Y:S02]  /*6fa0*/  LDSM.16.MT88.4 R96, [R67+0x10000] ;  /* 0x010000004360783b */ /* 0x000fe40000004200 */
[----:B------:R-:W-:Y:S01]  /*6fb0*/  @P2 VIADD R50, R6, 0xffffffc0 ;  /* 0xffffffc006322836 */ /* 0x000fe20000000000 */
[----:B---3--:R-:W-:-:S03]  /*6fc0*/  FMNMX.FTZ R135, R10, R135, !PT ;  /* 0x000000870a877209 */ /* 0x008fc60007810000 */
[C---:B------:R-:W-:Y:S02]  /*6fd0*/  IMAD.IADD R45, R132.reuse, 0x1, R50 ;  /* 0x00000001842d7824 */ /* 0x040fe400078e0232 */
[----:B--2---:R-:W-:Y:S01]  /*6fe0*/  FMUL.FTZ R138, R139, R134 ;  /* 0x000000868b8a7220 */ /* 0x004fe20000410000 */
[----:B------:R-:W-:Y:S01]  /*6ff0*/  IMAD.IADD R140, R132, 0x1, R67 ;  /* 0x00000001848c7824 */ /* 0x000fe200078e0243 */
[----:B------:R-:W-:Y:S01]  /*7000*/  FSETP.NEU.FTZ.AND P0, PT, R135, -INF , PT ;  /* 0xff8000008700780b */ /* 0x000fe20003f1d000 */
[----:B------:R-:W-:Y:S01]  /*7010*/  FMUL.FTZ R142, R139, R135 ;  /* 0x000000878b8e7220 */ /* 0x000fe20000410000 */
[----:B------:R-:W1:Y:S04]  /*7020*/  LDSM.16.MT88.4 R88, [R45] ;  /* 0x000000002d58783b */ /* 0x000e680000004200 */
[----:B------:R-:W-:Y:S01]  /*7030*/  FSEL R142, R142, RZ, P0 ;  /* 0x000000ff8e8e7208 */ /* 0x000fe20000000000 */
[----:B------:R-:W2:Y:S01]  /*7040*/  LDSM.16.MT88.4 R72, [R140+0xc000] ;  /* 0x00c000008c48783b */ /* 0x000ea20000004200 */
[----:B------:R-:W-:-:S03]  /*7050*/  FSETP.NEU.FTZ.AND P0, PT, R134, -INF , PT ;  /* 0xff8000008600780b */ /* 0x000fc60003f1d000 */
[----:B------:R-:W3:Y:S01]  /*7060*/  LDSM.16.MT88.4 R104, [R140+0x10000] ;  /* 0x010000008c68783b */ /* 0x000ee20000004200 */
[----:B------:R-:W-:Y:S01]  /*7070*/  FSEL R138, R138, RZ, P0 ;  /* 0x000000ff8a8a7208 */ /* 0x000fe20000000000 */
[-C--:B------:R-:W-:Y:S02]  /*7080*/  FFMA.FTZ R137, R35, R139.reuse, -R142 ;  /* 0x0000008b23897223 */ /* 0x080fe4000001088e */
[----:B------:R-:W4:Y:S02]  /*7090*/  LDSM.16.MT88.4 R80, [R50] ;  /* 0x000000003250783b */ /* 0x000f240000004200 */
[-CC-:B------:R-:W-:Y:S01]  /*70a0*/  FFMA.FTZ R133, R4, R139.reuse, -R138.reuse ;  /* 0x0000008b04857223 */ /* 0x180fe2000001088a */
[-C--:B------:R-:W-:Y:S01]  /*70b0*/  FFMA.FTZ R63, R5, R139.reuse, -R138 ;  /* 0x0000008b053f7223 */ /* 0x080fe2000001088a */
[----:B------:R-:W5:Y:S01]  /*70c0*/  LDSM.16.MT88.4 R112, [R50+0x4000] ;  /* 0x004000003270783b */ /* 0x000f620000004200 */
[-CC-:B------:R-:W-:Y:S01]  /*70d0*/  FFMA.FTZ R136, R33, R139.reuse, -R142.reuse ;  /* 0x0000008b21887223 */ /* 0x180fe2000001088e */
[-CC-:B------:R-:W-:Y:S01]  /*70e0*/  FFMA.FTZ R66, R8, R139.reuse, -R142.reuse ;  /* 0x0000008b08427223 */ /* 0x180fe2000001088e */
[-C--:B------:R-:W-:Y:S01]  /*70f0*/  FFMA.FTZ R65, R31, R139.reuse, -R142 ;  /* 0x0000008b1f417223 */ /* 0x080fe2000001088e */
[----:B------:R-:W5:Y:S01]  /*7100*/  LDSM.16.MT88.4 R4, [R45+0x4000] ;  /* 0x004000002d04783b */ /* 0x000f620000004200 */
[-CC-:B------:R-:W-:Y:S01]  /*7110*/  FFMA.FTZ R132, R27, R139.reuse, -R138.reuse ;  /* 0x0000008b1b847223 */ /* 0x180fe2000001088a */
[-C--:B------:R-:W-:Y:S01]  /*7120*/  FFMA.FTZ R64, R25, R139.reuse, -R138 ;  /* 0x0000008b19407223 */ /* 0x080fe2000001088a */
[----:B------:R-:W-:Y:S01]  /*7130*/  MUFU.EX2 R137, R137 ;  /* 0x0000008900897308 */ /* 0x000fe20000000800 */
[-C--:B------:R-:W-:Y:S01]  /*7140*/  FFMA.FTZ R57, R11, R139.reuse, -R142 ;  /* 0x0000008b0b397223 */ /* 0x080fe2000001088e */
[-C--:B------:R-:W-:Y:S01]  /*7150*/  FFMA.FTZ R60, R9, R139.reuse, -R138 ;  /* 0x0000008b093c7223 */ /* 0x080fe2000001088a */
[-CC-:B------:R-:W-:Y:S01]  /*7160*/  FFMA.FTZ R62, R23, R139.reuse, -R142.reuse ;  /* 0x0000008b173e7223 */ /* 0x180fe2000001088e */
[----:B------:R-:W1:Y:S01]  /*7170*/  MUFU.EX2 R136, R136 ;  /* 0x0000008800887308 */ /* 0x000e620000000800 */
[----:B------:R-:W5:Y:S03]  /*7180*/  LDSM.16.MT88.4 R8, [R45+0x800] ;  /* 0x000800002d08783b */ /* 0x000f660000004200 */
[----:B------:R-:W-:Y:S01]  /*7190*/  MUFU.EX2 R66, R66 ;  /* 0x0000004200427308 */ /* 0x000fe20000000800 */
[-CC-:B------:R-:W-:Y:S01]  /*71a0*/  FFMA.FTZ R61, R21, R139.reuse, -R142.reuse ;  /* 0x0000008b153d7223 */ /* 0x180fe2000001088e */
[-C--:B------:R-:W-:Y:S01]  /*71b0*/  FFMA.FTZ R58, R19, R139.reuse, -R142 ;  /* 0x0000008b133a7223 */ /* 0x080fe2000001088e */
[-CC-:B------:R-:W-:Y:S01]  /*71c0*/  FFMA.FTZ R59, R17, R139.reuse, -R138.reuse ;  /* 0x0000008b113b7223 */ /* 0x180fe2000001088a */
[----:B------:R-:W2:Y:S01]  /*71d0*/  MUFU.EX2 R65, R65 ;  /* 0x0000004100417308 */ /* 0x000ea20000000800 */
[-CC-:B------:R-:W-:Y:S01]  /*71e0*/  FFMA.FTZ R56, R13, R139.reuse, -R138.reuse ;  /* 0x0000008b0d387223 */ /* 0x180fe2000001088a */
[----:B------:R-:W-:Y:S01]  /*71f0*/  FFMA.FTZ R55, R15, R139, -R138 ;  /* 0x0000008b0f377223 */ /* 0x000fe2000001088a */
[----:B------:R-:W5:Y:S01]  /*7200*/  LDSM.16.MT88.4 R32, [R140+0xc800] ;  /* 0x00c800008c20783b */ /* 0x000f620000004200 */
[----:B------:R-:W-:Y:S03]  /*7210*/  MUFU.EX2 R133, R133 ;  /* 0x0000008500857308 */ /* 0x000fe60000000800 */
[----:B------:R-:W-:Y:S01]  /*7220*/  LDSM.16.MT88.4 R28, [R140+0x10800] ;  /* 0x010800008c1c783b */ /* 0x000fe20000004200 */
[----:B------:R-:W3:Y:S03]  /*7230*/  MUFU.EX2 R132, R132 ;  /* 0x0000008400847308 */ /* 0x000ee60000000800 */
[----:B------:R-:W-:Y:S01]  /*7240*/  LDSM.16.MT88.4 R24, [R67+0xc800] ;  /* 0x00c800004318783b */ /* 0x000fe20000004200 */
[----:B------:R-:W-:Y:S04]  /*7250*/  MUFU.EX2 R64, R64 ;  /* 0x0000004000407308 */ /* 0x000fe80000000800 */
[----:B------:R-:W4:Y:S01]  /*7260*/  MUFU.EX2 R63, R63 ;  /* 0x0000003f003f7308 */ /* 0x000f220000000800 */
[----:B-1----:R-:W-:Y:S01]  /*7270*/  F2FP.F16.F32.PACK_AB R116, R136, R137 ;  /* 0x000000898874723e */ /* 0x002fe200000000ff */
[----:B------:R-:W1:Y:S01]  /*7280*/  LDSM.16.MT88.4 R12, [R50+0x4800] ;  /* 0x00480000320c783b */ /* 0x000e620000004200 */
[----:B--2---:R-:W-:-:S02]  /*7290*/  F2FP.F16.F32.PACK_AB R118, R65, R66 ;  /* 0x000000424176723e */ /* 0x004fc400000000ff */
[----:B---3--:R-:W-:Y:S01]  /*72a0*/  F2FP.F16.F32.PACK_AB R117, R132, R133 ;  /* 0x000000858475723e */ /* 0x008fe200000000ff */
[----:B------:R-:W-:Y:S01]  /*72b0*/  MUFU.EX2 R62, R62 ;  /* 0x0000003e003e7308 */ /* 0x000fe20000000800 */
[----:B------:R-:W2:Y:S03]  /*72c0*/  LDSM.16.MT88.4 R16, [R67+0x10800] ;  /* 0x010800004310783b */ /* 0x000ea60000004200 */
[----:B------:R-:W-:Y:S01]  /*72d0*/  MUFU.EX2 R57, R57 ;  /* 0x0000003900397308 */ /* 0x000fe20000000800 */
[----:B------:R-:W-:Y:S01]  /*72e0*/  LDSM.16.MT88.4 R20, [R50+0x800] ;  /* 0x000800003214783b */ /* 0x000fe20000004200 */
[----:B----4-:R-:W-:Y:S02]  /*72f0*/  F2FP.F16.F32.PACK_AB R119, R63, R64 ;  /* 0x000000403f77723e */ /* 0x010fe400000000ff */
[----:B------:R-:W3:Y:S04]  /*7300*/  MUFU.EX2 R61, R61 ;  /* 0x0000003d003d7308 */ /* 0x000ee80000000800 */
[----:B------:R-:W-:Y:S01]  /*7310*/  MUFU.EX2 R58, R58 ;  /* 0x0000003a003a7308 */ /* 0x000fe20000000800 */
[C---:B------:R-:W-:Y:S03]  /*7320*/  HMMA.16816.F32 R84, R116.reuse, R88, RZ ;  /* 0x000000587454723c */ /* 0x040fe600000018ff */
[----:B------:R-:W-:Y:S04]  /*7330*/  MUFU.EX2 R60, R60 ;  /* 0x0000003c003c7308 */ /* 0x000fe80000000800 */
[----:B------:R-:W4:Y:S01]  /*7340*/  MUFU.EX2 R59, R59 ;  /* 0x0000003b003b7308 */ /* 0x000f220000000800 */
[C---:B------:R-:W-:Y:S03]  /*7350*/  HMMA.16816.F32 R88, R116.reuse, R90, RZ ;  /* 0x0000005a7458723c */ /* 0x040fe600000018ff */
[----:B------:R-:W-:Y:S04]  /*7360*/  MUFU.EX2 R56, R56 ;  /* 0x0000003800387308 */ /* 0x000fe80000000800 */
[----:B------:R-:W1:Y:S01]  /*7370*/  MUFU.EX2 R55, R55 ;  /* 0x0000003700377308 */ /* 0x000e620000000800 */
        /* <DEDUP_REMOVED lines=13> */
[----:B---3--:R-:W-:-:S02]  /*7450*/  F2FP.F16.F32.PACK_AB R4, R61, R62 ;  /* 0x0000003e3d04723e */ /* 0x008fc400000000ff */
        /* <DEDUP_REMOVED lines=9> */
[----:B------:R-:W3:Y:S07]  /*74f0*/  LDSM.16.MT88.4 R32, [R140+0xd000] ;  /* 0x00d000008c20783b */ /* 0x000eee0000004200 */
[C---:B------:R-:W-:Y:S08]  /*7500*/  HMMA.16816.F32 R108, R4.reuse, R12, R108 ;  /* 0x0000000c046c723c */ /* 0x040ff0000000186c */
[C---:B------:R-:W-:Y:S01]  /*7510*/  HMMA.16816.F32 R112, R4.reuse, R14, R112 ;  /* 0x0000000e0470723c */ /* 0x040fe20000001870 */
[----:B------:R-:W4:Y:S01]  /*7520*/  LDSM.16.MT88.4 R12, [R67+0x11000] ;  /* 0x01100000430c783b */ /* 0x000f220000004200 */
[-CC-:B------:R-:W-:Y:S01]  /*7530*/  FFMA.FTZ R52, R51, R139.reuse, -R138.reuse ;  /* 0x0000008b33347223 */ /* 0x180fe2000001088a */
[-C--:B------:R-:W-:Y:S01]  /*7540*/  FFMA.FTZ R51, R47, R139.reuse, -R138 ;  /* 0x0000008b2f337223 */ /* 0x080fe2000001088a */
[-CC-:B------:R-:W-:Y:S01]  /*7550*/  FFMA.FTZ R54, R36, R139.reuse, -R142.reuse ;  /* 0x0000008b24367223 */ /* 0x180fe2000001088e */
[-C--:B------:R-:W-:Y:S01]  /*7560*/  FFMA.FTZ R48, R49, R139.reuse, -R142 ;  /* 0x0000008b31307223 */ /* 0x080fe2000001088e */
[-CC-:B------:R-:W-:Y:S01]  /*7570*/  FFMA.FTZ R47, R39, R139.reuse, -R138.reuse ;  /* 0x0000008b272f7223 */ /* 0x180fe2000001088a */
[-C--:B------:R-:W-:Y:S01]  /*7580*/  FFMA.FTZ R46, R37, R139.reuse, -R138 ;  /* 0x0000008b252e7223 */ /* 0x080fe2000001088a */
[C---:B--2---:R-:W-:Y:S01]  /*7590*/  HMMA.16816.F32 R92, R4.reuse, R16, R92 ;  /* 0x00000010045c723c */ /* 0x044fe2000000185c */
[-CC-:B------:R-:W-:Y:S01]  /*75a0*/  FFMA.FTZ R251, R251, R139.reuse, -R142.reuse ;  /* 0x0000008bfbfb7223 */ /* 0x180fe2000001088e */
[----:B------:R-:W-:Y:S01]  /*75b0*/  FFMA.FTZ R16, R53, R139, -R142 ;  /* 0x0000008b35107223 */ /* 0x000fe2000001088e */
[----:B------:R-:W-:Y:S01]  /*75c0*/  MUFU.EX2 R54, R54 ;  /* 0x0000003600367308 */ /* 0x000fe20000000800 */
[----:B------:R-:W-:Y:S04]  /*75d0*/  LDSM.16.MT88.4 R36, [R45+0x5000] ;  /* 0x005000002d24783b */ /* 0x000fe80000004200 */
[C---:B-1----:R-:W-:Y:S01]  /*75e0*/  HMMA.16816.F32 R120, R4.reuse, R8, R120 ;  /* 0x000000080478723c */ /* 0x042fe20000001878 */
[----:B------:R-:W1:Y:S07]  /*75f0*/  MUFU.EX2 R53, R251 ;  /* 0x000000fb00357308 */ /* 0x000e6e0000000800 */
[C---:B------:R-:W-:Y:S01]  /*7600*/  HMMA.16816.F32 R116, R4.reuse, R10, R116 ;  /* 0x0000000a0474723c */ /* 0x040fe20000001874 */
[----:B------:R-:W2:Y:S01]  /*7610*/  LDSM.16.MT88.4 R8, [R50+0x5000] ;  /* 0x005000003208783b */ /* 0x000ea20000004200 */
[----:B------:R5:W-:Y:S04]  /*7620*/  MUFU.EX2 R49, R16 ;  /* 0x0000001000317308 */ /* 0x000be80000000800 */
[----:B------:R-:W3:Y:S04]  /*7630*/  MUFU.EX2 R48, R48 ;  /* 0x0000003000307308 */ /* 0x000ee80000000800 */
[----:B------:R-:W-:Y:S04]  /*7640*/  MUFU.EX2 R52, R52 ;  /* 0x0000003400347308 */ /* 0x000fe80000000800 */
[----:B------:R-:W4:Y:S04]  /*7650*/  MUFU.EX2 R51, R51 ;  /* 0x0000003300337308 */ /* 0x000f280000000800 */
[----:B------:R-:W-:Y:S04]  /*7660*/  MUFU.EX2 R47, R47 ;  /* 0x0000002f002f7308 */ /* 0x000fe80000000800 */
[----:B------:R-:W4:Y:S01]  /*7670*/  MUFU.EX2 R46, R46 ;  /* 0x0000002e002e7308 */ /* 0x000f220000000800 */
[C---:B------:R-:W-:Y:S01]  /*7680*/  HMMA.16816.F32 R96, R4.reuse, R18, R96 ;  /* 0x000000120460723c */ /* 0x040fe20000001860 */
[----:B-----5:R-:W5:Y:S07]  /*7690*/  LDSM.16.MT88.4 R16, [R45+0x1000] ;  /* 0x001000002d10783b */ /* 0x020f6e0000004200 */
        /* <DEDUP_REMOVED lines=10> */
[----:B---3--:R-:W-:Y:S02]  /*7740*/  F2FP.F16.F32.PACK_AB R6, R48, R49 ;  /* 0x000000313006723e */ /* 0x008fe400000000ff */
[----:B----4-:R-:W-:Y:S02]  /*7750*/  F2FP.F16.F32.PACK_AB R5, R51, R52 ;  /* 0x000000343305723e */ /* 0x010fe400000000ff */
[----:B------:R-:W-:-:S07]  /*7760*/  F2FP.F16.F32.PACK_AB R7, R46, R47 ;  /* 0x0000002f2e07723e */ /* 0x000fce00000000ff */
[----:B------:R-:W-:Y:S01]  /*7770*/  HMMA.16816.F32 R68, R4, R32, R68 ;  /* 0x000000200444723c */ /* 0x000fe20000001844 */
[----:B------:R-:W-:-:S07]  /*7780*/  FFMA.FTZ R146, R173, R139, -R142 ;  /* 0x0000008bad927223 */ /* 0x000fce000001088e */
[C---:B------:R-:W-:Y:S01]  /*7790*/  HMMA.16816.F32 R72, R4.reuse, R34, R72 ;  /* 0x000000220448723c */ /* 0x040fe20000001848 */
[----:B------:R-:W1:Y:S07]  /*77a0*/  LDSM.16.MT88.4 R32, [R140+0xd800] ;  /* 0x00d800008c20783b */ /* 0x000e6e0000004200 */
        /* <DEDUP_REMOVED lines=11> */
[C---:B--2---:R-:W-:Y:S01]  /*7860*/  HMMA.16816.F32 R108, R4.reuse, R8, R108 ;  /* 0x00000008046c723c */ /* 0x044fe2000000186c */
[----:B------:R-:W-:Y:S07]  /*7870*/  MUFU.EX2 R144, R144 ;  /* 0x0000009000907308 */ /* 0x000fee0000000800 */
[C---:B------:R-:W-:Y:S01]  /*7880*/  HMMA.16816.F32 R112, R4.reuse, R10, R112 ;  /* 0x0000000a0470723c */ /* 0x040fe20000001870 */
[----:B------:R-:W2:Y:S01]  /*7890*/  LDSM.16.MT88.4 R8, [R50+0x5800] ;  /* 0x005800003208783b */ /* 0x000ea20000004200 */
[----:B------:R-:W4:Y:S04]  /*78a0*/  MUFU.EX2 R175, R247 ;  /* 0x000000f700af7308 */ /* 0x000f280000000800 */
[----:B------:R-:W1:Y:S04]  /*78b0*/  MUFU.EX2 R146, R146 ;  /* 0x0000009200927308 */ /* 0x000e680000000800 */
[----:B------:R-:W-:Y:S04]  /*78c0*/  MUFU.EX2 R177, R245 ;  /* 0x000000f500b17308 */ /* 0x000fe80000000800 */
[----:B------:R-:W3:Y:S04]  /*78d0*/  MUFU.EX2 R150, R150 ;  /* 0x0000009600967308 */ /* 0x000ee80000000800 */
[----:B------:R-:W-:Y:S04]  /*78e0*/  MUFU.EX2 R148, R148 ;  /* 0x0000009400947308 */ /* 0x000fe80000000800 */
[----:B------:R-:W3:Y:S01]  /*78f0*/  MUFU.EX2 R179, R179 ;  /* 0x000000b300b37308 */ /* 0x000ee20000000800 */
        /* <DEDUP_REMOVED lines=14> */
[----:B----4-:R-:W-:-:S02]  /*79e0*/  F2FP.F16.F32.PACK_AB R4, R175, R144 ;  /* 0x00000090af04723e */ /* 0x010fc400000000ff */
[----:B-1----:R-:W-:Y:S02]  /*79f0*/  F2FP.F16.F32.PACK_AB R6, R146, R173 ;  /* 0x000000ad9206723e */ /* 0x002fe400000000ff */
[----:B---3--:R-:W-:Y:S02]  /*7a00*/  F2FP.F16.F32.PACK_AB R5, R150, R177 ;  /* 0x000000b19605723e */ /* 0x008fe400000000ff */
[----:B------:R-:W-:-:S07]  /*7a10*/  F2FP.F16.F32.PACK_AB R7, R179, R148 ;  /* 0x00000094b307723e */ /* 0x000fce00000000ff */
        /* <DEDUP_REMOVED lines=8> */
[-CC-:B------:R-:W-:Y:S01]  /*7aa0*/  FFMA.FTZ R152, R241, R139.reuse, -R142.reuse ;  /* 0x0000008bf1987223 */ /* 0x180fe2000001088e */
[----:B------:R-:W-:-:S06]  /*7ab0*/  FFMA.FTZ R154, R193, R139, -R142 ;  /* 0x0000008bc19a7223 */ /* 0x000fcc000001088e */
[C---:B------:R-:W-:Y:S01]  /*7ac0*/  HMMA.16816.F32 R112, R4.reuse, R10, R112 ;  /* 0x0000000a0470723c */ /* 0x040fe20000001870 */
[----:B------:R-:W2:Y:S01]  /*7ad0*/  LDSM.16.MT88.4 R8, [R67+0x12000] ;  /* 0x012000004308783b */ /* 0x000ea20000004200 */
[-CC-:B------:R-:W-:Y:S01]  /*7ae0*/  FFMA.FTZ R156, R235, R139.reuse, -R138.reuse ;  /* 0x0000008beb9c7223 */ /* 0x180fe2000001088a */
[-C--:B------:R-:W-:Y:S01]  /*7af0*/  FFMA.FTZ R158, R195, R139.reuse, -R138 ;  /* 0x0000008bc39e7223 */ /* 0x080fe2000001088a */
[-C--:B------:R-:W-:Y:S01]  /*7b00*/  FFMA.FTZ R239, R239, R139.reuse, -R142 ;  /* 0x0000008befef7223 */ /* 0x080fe2000001088e */
[-CC-:B------:R-:W-:Y:S01]  /*7b10*/  FFMA.FTZ R237, R237, R139.reuse, -R138.reuse ;  /* 0x0000008beded7223 */ /* 0x180fe2000001088a */
[----:B------:R-:W-:Y:S01]  /*7b20*/  FFMA.FTZ R36, R205, R139, -R138 ;  /* 0x0000008bcd247223 */ /* 0x000fe2000001088a */
[----:B------:R-:W-:Y:S01]  /*7b30*/  MUFU.EX2 R191, R191 ;  /* 0x000000bf00bf7308 */ /* 0x000fe20000000800 */
[C---:B-----5:R-:W-:Y:S03]  /*7b40*/  HMMA.16816.F32 R84, R4.reuse, R16, R84 ;  /* 0x000000100454723c */ /* 0x060fe60000001854 */
        /* <DEDUP_REMOVED lines=139> */
[-CC-:B------:R-:W-:Y:S01]  /*8400*/  FFMA.FTZ R26, R151, R139.reuse, -R142.reuse ;  /* 0x0000008b971a7223 */ /* 0x180fe2000001088e */
        /* <DEDUP_REMOVED lines=90> */
[----:B------:R-:W-:-:S05]  /*89b0*/  FADD.FTZ R30, R30, R29 ;  /* 0x0000001d1e1e7221 */ /* 0x000fca0000010000 */
[----:B------:R-:W-:Y:S01]  /*89c0*/  HMMA.16816.F32 R88, R4, R18, R88 ;  /* 0x000000120458723c */ /* 0x000fe20000001858 */
[----:B------:R-:W-:Y:S01]  /*89d0*/  FADD.FTZ R228, R27, R26 ;  /* 0x0000001a1be47221 */ /* 0x000fe20000010000 */
[----:B------:R-:W-:-:S06]  /*89e0*/  FADD.FTZ R233, R233, R30 ;  /* 0x0000001ee9e97221 */ /* 0x000fcc0000010000 */
[C---:B--2---:R-:W-:Y:S08]  /*89f0*/  HMMA.16816.F32 R120, R4.reuse, R12, R120 ;  /* 0x0000000c0478723c */ /* 0x044ff00000001878 */
[----:B------:R-:W-:Y:S01]  /*8a00*/  HMMA.16816.F32 R116, R4, R14, R116 ;  /* 0x0000000e0474723c */ /* 0x000fe20000001874 */
[----:B------:R-:W-:-:S04]  /*8a10*/  NOP ;  /* 0x0000000000007918 */ /* 0x000fc80000000000 */
[----:B------:R-:W-:-:S15]  /*8a20*/  @!P6 BRA `(.L_x_3820) ;  /* 0x0000005000e0e947 */ /* 0x000fde0003800000 */
[----:B------:R-:W-:Y:S01]  /*8a30*/  IMAD R41, R219, 0x40, R41 ;  /* 0x00000040db297824 */ /* 0x000fe200078e0229 */
[----:B------:R-:W-:Y:S01]  /*8a40*/  LOP3.LUT R199, R199, 0x1f0, RZ, 0xc0, !PT ;  /* 0x000001f0c7c77812 */ /* 0x000fe200078ec0ff */
[----:B------:R-:W-:Y:S01]  /*8a50*/  IMAD.MOV.U32 R133, RZ, RZ, R134 ;  /* 0x000000ffff857224 */ /* 0x000fe200078e0086 */
[----:B------:R-:W-:Y:S01]  /*8a60*/  ISETP.NE.U32.AND P4, PT, R230, RZ, PT ;  /* 0x000000ffe600720c */ /* 0x000fe20003f85070 */
[----:B------:R-:W-:Y:S01]  /*8a70*/  IMAD.MOV.U32 R132, RZ, RZ, R135 ;  /* 0x000000ffff847224 */ /* 0x000fe200078e0087 */
[----:B------:R-:W-:Y:S01]  /*8a80*/  IADD3 R41, PT, PT, R42, R41, R199 ;  /* 0x000000292a297210 */ /* 0x000fe20007ffe0c7 */
[----:B------:R-:W-:Y:S01]  /*8a90*/  VIADD R222, R40, 0xfffffffe ;  /* 0xfffffffe28de7836 */ /* 0x000fe20000000000 */
[----:B------:R-:W-:Y:S02]  /*8aa0*/  ISETP.NE.AND.EX P4, PT, R231, RZ, PT, P4 ;  /* 0x000000ffe700720c */ /* 0x000fe40003f85340 */
[----:B------:R-:W-:Y:S02]  /*8ab0*/  IADD3 R41, PT, PT, -R44, R41, -R43 ;  /* 0x000000292c297210 */ /* 0x000fe40007ffe92b */
[----:B------:R-:W-:-:S03]  /*8ac0*/  IADD3 R220, PT, PT, -R40, 0x1, RZ ;  /* 0x0000000128dc7810 */ /* 0x000fc60007ffe1ff */
[----:B------:R-:W-:-:S04]  /*8ad0*/  IMAD R221, R40, -0x80, R41 ;  /* 0xffffff8028dd7824 */ /* 0x000fc800078e0229 */
[----:B------:R-:W-:-:S07]  /*8ae0*/  VIADD R221, R221, 0x108 ;  /* 0x00000108dddd7836 */ /* 0x000fce0000000000 */
.L_x_3827:
        /* <DEDUP_REMOVED lines=78> */
.L_x_3822:
[----:B------:R-:W-:Y:S05]  /*8fd0*/  BSYNC.RECONVERGENT B0 ;  /* 0x0000000000007941 */ /* 0x000fea0003800200 */
.L_x_3821:
[----:B------:R-:W1:Y:S01]  /*8fe0*/  S2UR UR6, SR_CgaCtaId ;  /* 0x00000000000679c3 */ /* 0x000e620000008800 */
[C---:B------:R-:W-:Y:S01]  /*8ff0*/  IMAD.SHL.U32 R45, R198.reuse, 0x8, RZ ;  /* 0x00000008c62d7824 */ /* 0x040fe200078e00ff */
[C---:B------:R-:W-:Y:S01]  /*9000*/  LOP3.LUT R44, R198.reuse, 0x38, RZ, 0xc0, !PT ;  /* 0x00000038c62c7812 */ /* 0x040fe200078ec0ff */
[----:B------:R-:W-:Y:S01]  /*9010*/  UMOV UR7, 0x400 ;  /* 0x0000040000077882 */ /* 0x000fe20000000000 */
[----:B------:R-:W-:Y:S01]  /*9020*/  IMAD.SHL.U32 R204, R198, 0x40, RZ ;  /* 0x00000040c6cc7824 */ /* 0x000fe200078e00ff */
[--C-:B------:R-:W-:Y:S01]  /*9030*/  SHF.R.U32.HI R199, RZ, 0x1, R198.reuse ;  /* 0x00000001ffc77819 */ /* 0x100fe200000116c6 */
[----:B------:R-:W-:Y:S01]  /*9040*/  IMAD.MOV.U32 R64, RZ, RZ, 0x40 ;  /* 0x00000040ff407424 */ /* 0x000fe200078e00ff */
[----:B------:R-:W-:Y:S01]  /*9050*/  LOP3.LUT R47, R44, 0x1c0, R45, 0xf8, !PT ;  /* 0x000001c02c2f7812 */ /* 0x000fe200078ef82d */
[----:B------:R-:W-:Y:S01]  /*9060*/  VIADD R220, R220, 0x1 ;  /* 0x00000001dcdc7836 */ /* 0x000fe20000000000 */
[----:B------:R-:W-:Y:S01]  /*9070*/  LOP3.LUT R196, R45, 0x38, RZ, 0xc0, !PT ;  /* 0x000000382dc47812 */ /* 0x000fe200078ec0ff */
[----:B------:R-:W-:Y:S01]  /*9080*/  BSSY.RECONVERGENT B1, `(.L_x_3823) ;  /* 0x00001fe000017945 */ /* 0x000fe20003800200 */
        /* <DEDUP_REMOVED lines=10> */
[----:B------:R-:W-:Y:S02]  /*9130*/  LOP3.LUT R203, R199, 0x8, RZ, 0xc0, !PT ;  /* 0x00000008c7cb7812 */ /* 0x000fe400078ec0ff */
[----:B------:R-:W-:Y:S01]  /*9140*/  LOP3.LUT R135, R135, 0x8, R198, 0xf8, !PT ;  /* 0x0000000887877812 */ /* 0x000fe200078ef8c6 */
[----:B------:R-:W-:Y:S01]  /*9150*/  IMAD.U32 R201, RZ, RZ, UR6 ;  /* 0x00000006ffc97e24 */ /* 0x000fe2000f8e00ff */
[----:B------:R-:W-:Y:S01]  /*9160*/  LOP3.LUT R203, R203, 0x1c0, R204, 0xf8, !PT ;  /* 0x000001c0cbcb7812 */ /* 0x000fe200078ef8cc */
[----:B------:R-:W-:Y:S01]  /*9170*/  IMAD.X R49, R44, 0x1, R215, P0 ;  /* 0x000000012c317824 */ /* 0x000fe200000e06d7 */
[-C--:B------:R-:W-:Y:S01]  /*9180*/  IADD3 R54, P0, PT, R48, R45.reuse, RZ ;  /* 0x0000002d30367210 */ /* 0x080fe20007f1e0ff */
[--C-:B------:R-:W-:Y:S01]  /*9190*/  IMAD R229, R46, 0x2, R201.reuse ;  /* 0x000000022ee57824 */ /* 0x100fe200078e02c9 */
[-C--:B------:R-:W-:Y:S02]  /*91a0*/  LOP3.LUT R135, R135, R196.reuse, RZ, 0x3c, !PT ;  /* 0x000000c487877212 */ /* 0x080fe400078e3cff */
[----:B------:R-:W-:Y:S01]  /*91b0*/  LOP3.LUT R203, R203, R196, RZ, 0x3c, !PT ;  /* 0x000000c4cbcb7212 */ /* 0x000fe200078e3cff */
[--C-:B------:R-:W-:Y:S01]  /*91c0*/  IMAD.X R55, R49, 0x1, R44.reuse, P0 ;  /* 0x0000000131377824 */ /* 0x100fe200000e062c */
[----:B------:R-:W-:Y:S01]  /*91d0*/  @!PT LDS RZ, [RZ] ;  /* 0x00000000fffff984 */ /* 0x000fe20000000800 */
[----:B------:R-:W-:Y:S01]  /*91e0*/  @!PT LDS RZ, [RZ] ;  /* 0x00000000fffff984 */ /* 0x000fe20000000800 */
[----:B------:R-:W-:Y:S01]  /*91f0*/  @!PT LDS RZ, [RZ] ;  /* 0x00000000fffff984 */ /* 0x000fe20000000800 */
[----:B------:R-:W-:Y:S01]  /*9200*/  @!P3 LDGSTS.E.BYPASS.LTC128B.128 [R229+0xc000], desc[UR4][R214.64] ;  /* 0x0c000000d6e5bfae */ /* 0x000fe2000b981a04 */
[-C--:B------:R-:W-:Y:S02]  /*9210*/  IADD3 R46, P0, PT, R54, R45.reuse, RZ ;  /* 0x0000002d362e7210 */ /* 0x080fe40007f1e0ff */
[----:B------:R-:W-:Y:S01]  /*9220*/  LOP3.LUT R134, R204, 0x400, RZ, 0xc0, !PT ;  /* 0x00000400cc867812 */ /* 0x000fe200078ec0ff */
        /* <DEDUP_REMOVED lines=8> */
[----:B------:R-:W-:Y:S01]  /*92b0*/  IMAD R134, R135, 0x2, R134 ;  /* 0x0000000287867824 */ /* 0x000fe200078e0286 */
[----:B------:R-:W-:Y:S02]  /*92c0*/  SEL R64, R64, 0xffffffc0, !P2 ;  /* 0xffffffc040407807 */ /* 0x000fe40005000000 */
[----:B------:R-:W-:Y:S01]  /*92d0*/  @P1 STS.128 [R229+0x10000], RZ ;  /* 0x010000ffe5001388 */ /* 0x000fe20000000c00 */
[----:B------:R-:W-:Y:S01]  /*92e0*/  IMAD.X R53, R47, 0x1, R44, P0 ;  /* 0x000000012f357824 */ /* 0x000fe200000e062c */
[-C--:B------:R-:W-:Y:S01]  /*92f0*/  IADD3 R50, P0, PT, R52, R45.reuse, RZ ;  /* 0x0000002d34327210 */ /* 0x080fe20007f1e0ff */
[----:B------:R-:W-:Y:S01]  /*9300*/  IMAD.IADD R187, R201, 0x1, R134 ;  /* 0x00000001c9bb7824 */ /* 0x000fe200078e0286 */
[----:B------:R-:W-:Y:S01]  /*9310*/  @!PT LDS RZ, [RZ] ;  /* 0x00000000fffff984 */ /* 0x000fe20000000800 */
[----:B------:R-:W-:Y:S01]  /*9320*/  @!PT LDS RZ, [RZ] ;  /* 0x00000000fffff984 */ /* 0x000fe20000000800 */
[----:B------:R-:W-:Y:S01]  /*9330*/  @!PT LDS RZ, [RZ] ;  /* 0x00000000fffff984 */ /* 0x000fe20000000800 */
[----:B------:R-:W-:Y:S03]  /*9340*/  @!P3 LDGSTS.E.BYPASS.LTC128B.128 [R229+0xc800], desc[UR4][R48.64] ;  /* 0x0c80000030e5bfae */ /* 0x000fe6000b981a04 */
[----:B------:R-:W-:Y:S01]  /*9350*/  IMAD.X R51, R53, 0x1, R44, P0 ;  /* 0x0000000135337824 */ /* 0x000fe200000e062c */
        /* <DEDUP_REMOVED lines=49> */
[----:B------:R-:W-:Y:S01]  /*9670*/  IMAD.X R47, R51, 0x1, R44, P0 ;  /* 0x00000001332f7824 */ /* 0x000fe200000e062c */
        /* <DEDUP_REMOVED lines=17> */
[C---:B------:R-:W-:Y:S01]  /*9790*/  IMAD.IADD R185, R181.reuse, 0x1, R64 ;  /* 0x00000001b5b97824 */ /* 0x040fe200078e0240 */
[----:B------:R-:W-:Y:S01]  /*97a0*/  @P1 STS.128 [R229+0x13000], RZ ;  /* 0x013000ffe5001388 */ /* 0x000fe20000000c00 */
[----:B------:R-:W-:Y:S01]  /*97b0*/  ISETP.NE.AND P0, PT, R220, RZ, PT ;  /* 0x000000ffdc00720c */ /* 0x000fe20003f05270 */
[--C-:B------:R-:W-:Y:S02]  /*97c0*/  IMAD.IADD R184, R181, 0x1, R202.reuse ;  /* 0x00000001b5b87824 */ /* 0x100fe400078e02ca */
[----:B------:R-:W-:Y:S01]  /*97d0*/  @!PT LDS RZ, [RZ] ;  /* 0x00000000fffff984 */ /* 0x000fe20000000800 */
[----:B------:R-:W-:Y:S01]  /*97e0*/  @!PT LDS RZ, [RZ] ;  /* 0x00000000fffff984 */ /* 0x000fe20000000800 */
[----:B------:R-:W-:Y:S01]  /*97f0*/  @!PT LDS RZ, [RZ] ;  /* 0x00000000fffff984 */ /* 0x000fe20000000800 */
[----:B------:R-:W-:Y:S01]  /*9800*/  @!P3 LDGSTS.E.BYPASS.LTC128B.128 [R229+0xf800], desc[UR4][R48.64] ;  /* 0x0f80000030e5bfae */ /* 0x000fe2000b981a04 */
[C-C-:B------:R-:W-:Y:S02]  /*9810*/  IMAD.IADD R134, R187.reuse, 0x1, R202.reuse ;  /* 0x00000001bb867824 */ /* 0x140fe400078e02ca */
[C---:B------:R-:W-:Y:S01]  /*9820*/  IMAD.IADD R205, R202.reuse, 0x1, R185 ;  /* 0x00000001cacd7824 */ /* 0x040fe200078e02b9 */
[----:B------:R-:W-:Y:S01]  /*9830*/  @P3 STS.128 [R229+0xf800], RZ ;  /* 0x00f800ffe5003388 */ /* 0x000fe20000000c00 */
[----:B------:R-:W-:Y:S03]  /*9840*/  IMAD.IADD R192, R187, 0x1, R202 ;  /* 0x00000001bbc07824 */ /* 0x000fe600078e02ca */
        /* <DEDUP_REMOVED lines=12> */
[----:B------:R-:W-:Y:S04]  /*9910*/  LDSM.16.M88.4 R160, [R134+0x4000] ;  /* 0x0040000086a0783b */ /* 0x000fe80000000200 */
[----:B------:R-:W-:Y:S04]  /*9920*/  LDSM.16.M88.4 R164, [R134+0x6000] ;  /* 0x0060000086a4783b */ /* 0x000fe80000000200 */
[----:B------:R-:W-:Y:S04]  /*9930*/  LDSM.16.M88.4 R168, [R134+0x6800] ;  /* 0x0068000086a8783b */ /* 0x000fe80000000200 */
[----:B------:R-:W-:Y:S01]  /*9940*/  LDSM.16.M88.4 R172, [R134+0x7000] ;  /* 0x0070000086ac783b */ /* 0x000fe20000000200 */
[C---:B---3--:R-:W-:Y:S03]  /*9950*/  HMMA.16816.F32 R4, R136.reuse, R140, RZ ;  /* 0x0000008c8804723c */ /* 0x048fe600000018ff */
[----:B------:R-:W-:Y:S04]  /*9960*/  LDSM.16.M88.4 R176, [R135+0x4000] ;  /* 0x0040000087b0783b */ /* 0x000fe80000000200 */
[----:B------:R-:W-:Y:S01]  /*9970*/  LDSM.16.M88.4 R188, [R135+0x8000] ;  /* 0x0080000087bc783b */ /* 0x000fe20000000200 */
[C---:B------:R-:W-:Y:S03]  /*9980*/  HMMA.16816.F32 R8, R136.reuse, R142, RZ ;  /* 0x0000008e8808723c */ /* 0x040fe600000018ff */
[----:B------:R-:W3:Y:S05]  /*9990*/  LDSM.16.M88.4 R140, [R187+0x6800] ;  /* 0x00680000bb8c783b */ /* 0x000eea0000000200 */
[C---:B----4-:R-:W-:Y:S08]  /*99a0*/  HMMA.16816.F32 R12, R136.reuse, R144, RZ ;  /* 0x00000090880c723c */ /* 0x050ff000000018ff */
[C---:B------:R-:W-:Y:S01]  /*99b0*/  HMMA.16816.F32 R16, R136.reuse, R146, RZ ;  /* 0x000000928810723c */ /* 0x040fe200000018ff */
[----:B------:R-:W4:Y:S07]  /*99c0*/  LDSM.16.M88.4 R144, [R187+0x7000] ;  /* 0x00700000bb90783b */ /* 0x000f2e0000000200 */
[C---:B-----5:R-:W-:Y:S08]  /*99d0*/  HMMA.16816.F32 R20, R136.reuse, R148, RZ ;  /* 0x000000948814723c */ /* 0x060ff000000018ff */
[C---:B------:R-:W-:Y:S01]  /*99e0*/  HMMA.16816.F32 R24, R136.reuse, R150, RZ ;  /* 0x000000968818723c */ /* 0x040fe200000018ff */
[----:B------:R-:W5:Y:S07]  /*99f0*/  LDSM.16.M88.4 R148, [R187+0x7800] ;  /* 0x00780000bb94783b */ /* 0x000f6e0000000200 */
[C---:B-1----:R-:W-:Y:S08]  /*9a00*/  HMMA.16816.F32 R28, R136.reuse, R152, RZ ;  /* 0x00000098881c723c */ /* 0x042ff000000018ff */
[C---:B------:R-:W-:Y:S01]  /*9a10*/  HMMA.16816.F32 R32, R136.reuse, R154, RZ ;  /* 0x0000009a8820723c */ /* 0x040fe200000018ff */
[----:B------:R-:W1:Y:S07]  /*9a20*/  LDSM.16.M88.4 R152, [R184] ;  /* 0x00000000b898783b */ /* 0x000e6e0000000200 */
[C---:B--2---:R-:W-:Y:S08]  /*9a30*/  HMMA.16816.F32 R36, R136.reuse, R156, RZ ;  /* 0x0000009c8824723c */ /* 0x044ff000000018ff */
[C---:B------:R-:W-:Y:S01]  /*9a40*/  HMMA.16816.F32 R40, R136.reuse, R158, RZ ;  /* 0x0000009e8828723c */ /* 0x040fe200000018ff */
[----:B------:R-:W2:Y:S07]  /*9a50*/  LDSM.16.M88.4 R156, [R134+0x4800] ;  /* 0x00480000869c783b */ /* 0x000eae0000000200 */
[C---:B---3--:R-:W-:Y:S08]  /*9a60*/  HMMA.16816.F32 R44, R136.reuse, R140, RZ ;  /* 0x0000008c882c723c */ /* 0x048ff000000018ff */
[C---:B------:R-:W-:Y:S01]  /*9a70*/  HMMA.16816.F32 R48, R136.reuse, R142, RZ ;  /* 0x0000008e8830723c */ /* 0x040fe200000018ff */
[----:B------:R-:W3:Y:S07]  /*9a80*/  LDSM.16.M88.4 R140, [R134+0x5000] ;  /* 0x00500000868c783b */ /* 0x000eee0000000200 */
[C---:B----4-:R-:W-:Y:S08]  /*9a90*/  HMMA.16816.F32 R52, R136.reuse, R144, RZ ;  /* 0x000000908834723c */ /* 0x050ff000000018ff */
[C---:B------:R-:W-:Y:S01]  /*9aa0*/  HMMA.16816.F32 R56, R136.reuse, R146, RZ ;  /* 0x000000928838723c */ /* 0x040fe200000018ff */
[----:B------:R-:W4:Y:S07]  /*9ab0*/  LDSM.16.M88.4 R144, [R134+0x5800] ;  /* 0x005800008690783b */ /* 0x000f2e0000000200 */
[C---:B-----5:R-:W-:Y:S08]  /*9ac0*/  HMMA.16816.F32 R60, R136.reuse, R148, RZ ;  /* 0x00000094883c723c */ /* 0x060ff000000018ff */
[----:B------:R-:W-:Y:S01]  /*9ad0*/  HMMA.16816.F32 R64, R136, R150, RZ ;  /* 0x000000968840723c */ /* 0x000fe200000018ff */
[----:B------:R5:W4:Y:S04]  /*9ae0*/  LDSM.16.M88.4 R136, [R134+0x7800] ;  /* 0x007800008688783b */ /* 0x000b280000000200 */
[----:B------:R-:W4:Y:S03]  /*9af0*/  LDSM.16.M88.4 R148, [R185] ;  /* 0x00000000b994783b */ /* 0x000f260000000200 */
[C---:B-1----:R-:W-:Y:S08]  /*9b00*/  HMMA.16816.F32 R4, R152.reuse, R160, R4 ;  /* 0x000000a09804723c */ /* 0x042ff00000001804 */
[C---:B------:R-:W-:Y:S01]  /*9b10*/  HMMA.16816.F32 R8, R152.reuse, R162, R8 ;  /* 0x000000a29808723c */ /* 0x040fe20000001808 */
[----:B------:R-:W-:Y:S07]  /*9b20*/  LDSM.16.M88.4 R160, [R135+0x7000] ;  /* 0x0070000087a0783b */ /* 0x000fee0000000200 */
[C---:B--2---:R-:W-:Y:S03]  /*9b30*/  HMMA.16816.F32 R12, R152.reuse, R156, R12 ;  /* 0x0000009c980c723c */ /* 0x044fe6000000180c */
[----:B-----5:R-:W-:Y:S05]  /*9b40*/  IMAD.IADD R134, R202, 0x1, R135 ;  /* 0x00000001ca867824 */ /* 0x020fea00078e0287 */
[C---:B------:R-:W-:Y:S01]  /*9b50*/  HMMA.16816.F32 R16, R152.reuse, R158, R16 ;  /* 0x0000009e9810723c */ /* 0x040fe20000001810 */
        /* <DEDUP_REMOVED lines=39> */
[C---:B------:R-:W-:Y:S01]  /*9dd0*/  HMMA.16816.F32 R56, R148.reuse, R162, R56 ;  /* 0x000000a29438723c */ /* 0x040fe20000001838 */
[----:B------:R-:W-:Y:S07]  /*9de0*/  LDSM.16.M88.4 R160, [R134+0x7800] ;  /* 0x0078000086a0783b */ /* 0x000fee0000000200 */
[C---:B-1----:R-:W-:Y:S08]  /*9df0*/  HMMA.16816.F32 R60, R148.reuse, R156, R60 ;  /* 0x0000009c943c723c */ /* 0x042ff0000000183c */
[----:B------:R-:W-:Y:S01]  /*9e00*/  HMMA.16816.F32 R64, R148, R158, R64 ;  /* 0x0000009e9440723c */ /* 0x000fe20000001840 */
[----:B------:R-:W1:Y:S04]  /*9e10*/  LDSM.16.M88.4 R148, [R134+0x6000] ;  /* 0x006000008694783b */ /* 0x000e680000000200 */
[----:B------:R-:W1:Y:S03]  /*9e20*/  LDSM.16.M88.4 R156, [R134+0x6800] ;  /* 0x00680000869c783b */ /* 0x000e660000000200 */
[C---:B--2---:R-:W-:Y:S08]  /*9e30*/  HMMA.16816.F32 R4, R140.reuse, R164, R4 ;  /* 0x000000a48c04723c */ /* 0x044ff00000001804 */
[C---:B------:R-:W-:Y:S01]  /*9e40*/  HMMA.16816.F32 R8, R140.reuse, R166, R8 ;  /* 0x000000a68c08723c */ /* 0x040fe20000001808 */
[----:B------:R-:W-:Y:S04]  /*9e50*/  LDSM.16.M88.4 R164, [R181+0x2000] ;  /* 0x00200000b5a4783b */ /* 0x000fe80000000200 */
[----:B------:R-:W-:Y:S03]  /*9e60*/  LDSM.16.M88.4 R180, [R192+0x9800] ;  /* 0x00980000c0b4783b */ /* 0x000fe60000000200 */
[C---:B---3--:R-:W-:Y:S08]  /*9e70*/  HMMA.16816.F32 R12, R140.reuse, R136, R12 ;  /* 0x000000888c0c723c */ /* 0x048ff0000000180c */
[C---:B------:R-:W-:Y:S01]  /*9e80*/  HMMA.16816.F32 R16, R140.reuse, R138, R16 ;  /* 0x0000008a8c10723c */ /* 0x040fe20000001810 */
[----:B------:R-:W2:Y:S07]  /*9e90*/  LDSM.16.M88.4 R136, [R134+0x7000] ;  /* 0x007000008688783b */ /* 0x000eae0000000200 */
[C---:B-----5:R-:W-:Y:S08]  /*9ea0*/  HMMA.16816.F32 R20, R140.reuse, R144, R20 ;  /* 0x000000908c14723c */ /* 0x060ff00000001814 */
[C---:B------:R-:W-:Y:S01]  /*9eb0*/  HMMA.16816.F32 R24, R140.reuse, R146, R24 ;  /* 0x000000928c18723c */ /* 0x040fe20000001818 */
[----:B------:R-:W3:Y:S07]  /*9ec0*/  LDSM.16.M88.4 R144, [R187+0x9000] ;  /* 0x00900000bb90783b */ /* 0x000eee0000000200 */
[C---:B----4-:R-:W-:Y:S08]  /*9ed0*/  HMMA.16816.F32 R28, R140.reuse, R152, R28 ;  /* 0x000000988c1c723c */ /* 0x050ff0000000181c */
[C---:B------:R-:W-:Y:S01]  /*9ee0*/  HMMA.16816.F32 R32, R140.reuse, R154, R32 ;  /* 0x0000009a8c20723c */ /* 0x040fe20000001820 */
[----:B------:R-:W-:Y:S07]  /*9ef0*/  LDSM.16.M88.4 R152, [R187+0xa000] ;  /* 0x00a00000bb98783b */ /* 0x000fee0000000200 */
        /* <DEDUP_REMOVED lines=9> */
[C---:B------:R-:W-:Y:S08]  /*9f90*/  HMMA.16816.F32 R60, R140.reuse, R160, R60 ;  /* 0x000000a08c3c723c */ /* 0x040ff0000000183c */
        /* <DEDUP_REMOVED lines=21> */
[----:B------:R-:W1:Y:S04]  /*a0f0*/  LDSM.16.M88.4 R176, [R192+0xb800] ;  /* 0x00b80000c0b0783b */ /* 0x000e680000000200 */
[----:B------:R-:W-:Y:S03]  /*a100*/  LDSM.16.M88.4 R192, [R134+0xb000] ;  /* 0x00b0000086c0783b */ /* 0x000fe60000000200 */
        /* <DEDUP_REMOVED lines=28> */
[C---:B------:R-:W-:Y:S08]  /*a2d0*/  HMMA.16816.F32 R60, R156.reuse, R176, R60 ;  /* 0x000000b09c3c723c */ /* 0x040ff0000000183c */
[----:B------:R-:W-:Y:S01]  /*a2e0*/  HMMA.16816.F32 R64, R156, R178, R64 ;  /* 0x000000b29c40723c */ /* 0x000fe20000001840 */
[----:B------:R-:W5:Y:S04]  /*a2f0*/  LDSM.16.M88.4 R156, [R135+0xb000] ;  /* 0x00b00000879c783b */ /* 0x000f680000000200 */
[----:B------:R-:W-:Y:S03]  /*a300*/  LDSM.16.M88.4 R176, [R134+0x9800] ;  /* 0x0098000086b0783b */ /* 0x000fe60000000200 */
        /* <DEDUP_REMOVED lines=11> */
[C---:B---3--:R-:W-:Y:S08]  /*a3c0*/  HMMA.16816.F32 R28, R184.reuse, R144, R28 ;  /* 0x00000090b81c723c */ /* 0x048ff0000000181c */
[C---:B------:R-:W-:Y:S08]  /*a3d0*/  HMMA.16816.F32 R32, R184.reuse, R146, R32 ;  /* 0x00000092b820723c */ /* 0x040ff00000001820 */
[C---:B-1----:R-:W-:Y:S08]  /*a3e0*/  HMMA.16816.F32 R36, R184.reuse, R148, R36 ;  /* 0x00000094b824723c */ /* 0x042ff00000001824 */
[C---:B------:R-:W-:Y:S08]  /*a3f0*/  HMMA.16816.F32 R40, R184.reuse, R150, R40 ;  /* 0x00000096b828723c */ /* 0x040ff00000001828 */
[C---:B-----5:R-:W-:Y:S08]  /*a400*/  HMMA.16816.F32 R44, R184.reuse, R152, R44 ;  /* 0x00000098b82c723c */ /* 0x060ff0000000182c */
        /* <DEDUP_REMOVED lines=100> */
.L_x_3826:
[----:B------:R-:W-:Y:S05]  /*aa50*/  BSYNC.RECONVERGENT B0 ;  /* 0x0000000000007941 */ /* 0x000fea0003800200 */
.L_x_3825:
        /* <DEDUP_REMOVED lines=96> */
.L_x_3824:
[----:B------:R-:W-:Y:S05]  /*b060*/  BSYNC.RECONVERGENT B1 ;  /* 0x0000000000017941 */ /* 0x000fea0003800200 */
.L_x_3823:
[----:B-1----:R-:W2:Y:S01]  /*b070*/  LD.E R136, desc[UR4][R2.64+0xdc] ;  /* 0x0000dc0402887980 */ /* 0x002ea2000c101900 */
[----:B------:R-:W-:Y:S02]  /*b080*/  IABS R135, R221 ;  /* 0x000000dd00877213 */ /* 0x000fe40000000000 */
[C---:B------:R-:W-:Y:S02]  /*b090*/  IADD3 R138, PT, PT, R221.reuse, -0x1, RZ ;  /* 0xffffffffdd8a7810 */ /* 0x040fe40007ffe0ff */
[----:B------:R-:W-:Y:S02]  /*b0a0*/  I2FP.F32.S32 R135, R135 ;  /* 0x0000008700877245 */ /* 0x000fe40000201400 */
[----:B------:R-:W-:Y:S02]  /*b0b0*/  IABS R138, R138 ;  /* 0x0000008a008a7213 */ /* 0x000fe40000000000 */
[C---:B------:R-:W-:Y:S01]  /*b0c0*/  IADD3 R134, PT, PT, R221.reuse, -0x9, RZ ;  /* 0xfffffff7dd867810 */ /* 0x040fe20007ffe0ff */
[C---:B------:R-:W-:Y:S01]  /*b0d0*/  FFMA.FTZ R6, -R0.reuse, R135, R6 ;  /* 0x0000008700067223 */ /* 0x040fe20000010106 */
[C---:B------:R-:W-:Y:S02]  /*b0e0*/  IADD3 R135, PT, PT, R221.reuse, -0x11, RZ ;  /* 0xffffffefdd877810 */ /* 0x040fe40007ffe0ff */
[----:B------:R-:W-:Y:S02]  /*b0f0*/  I2FP.F32.S32 R138, R138 ;  /* 0x0000008a008a7245 */ /* 0x000fe40000201400 */
[C---:B------:R-:W-:Y:S02]  /*b100*/  IADD3 R139, PT, PT, R221.reuse, -0x8, RZ ;  /* 0xfffffff8dd8b7810 */ /* 0x040fe40007ffe0ff */
[----:B------:R-:W-:Y:S01]  /*b110*/  IABS R135, R135 ;  /* 0x0000008700877213 */ /* 0x000fe20000000000 */
[C---:B------:R-:W-:Y:S01]  /*b120*/  FFMA.FTZ R7, -R0.reuse, R138, R7 ;  /* 0x0000008a00077223 */ /* 0x040fe20000010107 */
[----:B------:R-:W-:Y:S02]  /*b130*/  IABS R134, R134 ;  /* 0x0000008600867213 */ /* 0x000fe40000000000 */
[----:B------:R-:W-:Y:S02]  /*b140*/  IABS R139, R139 ;  /* 0x0000008b008b7213 */ /* 0x000fe40000000000 */
[----:B------:R-:W-:Y:S02]  /*b150*/  MOV R138, R135 ;  /* 0x00000087008a7202 */ /* 0x000fe40000000f00 */
[C---:B------:R-:W-:Y:S02]  /*b160*/  IADD3 R135, PT, PT, R221.reuse, -0x18, RZ ;  /* 0xffffffe8dd877810 */ /* 0x040fe40007ffe0ff */
[----:B------:R-:W-:Y:S02]  /*b170*/  I2FP.F32.S32 R134, R134 ;  /* 0x0000008600867245 */ /* 0x000fe40000201400 */
[----:B------:R-:W-:Y:S02]  /*b180*/  I2FP.F32.S32 R139, R139 ;  /* 0x0000008b008b7245 */ /* 0x000fe40000201400 */
[----:B------:R-:W-:Y:S01]  /*b190*/  IABS R135, R135 ;  /* 0x0000008700877213 */ /* 0x000fe20000000000 */
[CC--:B------:R-:W-:Y:S01]  /*b1a0*/  FFMA.FTZ R11, -R0.reuse, R134.reuse, R11 ;  /* 0x00000086000b7223 */ /* 0x0c0fe2000001010b */
[C---:B------:R-:W-:Y:S01]  /*b1b0*/  FFMA.FTZ R5, -R0.reuse, R134, R5 ;  /* 0x0000008600057223 */ /* 0x040fe20000010105 */
[CC--:B------:R-:W-:Y:S01]  /*b1c0*/  FFMA.FTZ R10, -R0.reuse, R139.reuse, R10 ;  /* 0x0000008b000a7223 */ /* 0x0c0fe2000001010a */
[C---:B------:R-:W-:Y:S01]  /*b1d0*/  FFMA.FTZ R4, -R0.reuse, R139, R4 ;  /* 0x0000008b00047223 */ /* 0x040fe20000010104 */
[----:B------:R-:W-:Y:S02]  /*b1e0*/  I2FP.F32.S32 R134, R138 ;  /* 0x0000008a00867245 */ /* 0x000fe40000201400 */
[----:B------:R-:W-:Y:S02]  /*b1f0*/  MOV R139, R135 ;  /* 0x00000087008b7202 */ /* 0x000fe40000000f00 */
[C---:B------:R-:W-:Y:S01]  /*b200*/  IADD3 R138, PT, PT, R221.reuse, -0x19, RZ ;  /* 0xffffffe7dd8a7810 */ /* 0x040fe20007ffe0ff */
[CC--:B------:R-:W-:Y:S01]  /*b210*/  FFMA.FTZ R9, -R0.reuse, R134.reuse, R9 ;  /* 0x0000008600097223 */ /* 0x0c0fe20000010109 */
[C---:B------:R-:W-:Y:S01]  /*b220*/  IADD3 R135, PT, PT, R221.reuse, -0x21, RZ ;  /* 0xffffffdfdd877810 */ /* 0x040fe20007ffe0ff */
[C---:B------:R-:W-:Y:S01]  /*b230*/  FFMA.FTZ R15, -R0.reuse, R134, R15 ;  /* 0x00000086000f7223 */ /* 0x040fe2000001010f */
[----:B------:R-:W-:Y:S02]  /*b240*/  IABS R138, R138 ;  /* 0x0000008a008a7213 */ /* 0x000fe40000000000 */
[----:B------:R-:W-:Y:S02]  /*b250*/  IABS R135, R135 ;  /* 0x0000008700877213 */ /* 0x000fe40000000000 */
[C---:B------:R-:W-:Y:S02]  /*b260*/  IADD3 R137, PT, PT, R221.reuse, -0x10, RZ ;  /* 0xfffffff0dd897810 */ /* 0x040fe40007ffe0ff */
[----:B------:R-:W-:Y:S02]  /*b270*/  I2FP.F32.S32 R134, R138 ;  /* 0x0000008a00867245 */ /* 0x000fe40000201400 */
[----:B------:R-:W-:Y:S02]  /*b280*/  MOV R138, R135 ;  /* 0x00000087008a7202 */ /* 0x000fe40000000f00 */
[----:B------:R-:W-:Y:S01]  /*b290*/  IABS R137, R137 ;  /* 0x0000008900897213 */ /* 0x000fe20000000000 */
[CC--:B------:R-:W-:Y:S01]  /*b2a0*/  FFMA.FTZ R13, -R0.reuse, R134.reuse, R13 ;  /* 0x00000086000d7223 */ /* 0x0c0fe2000001010d */
[C---:B------:R-:W-:Y:S01]  /*b2b0*/  IADD3 R135, PT, PT, R221.reuse, -0x28, RZ ;  /* 0xffffffd8dd877810 */ /* 0x040fe20007ffe0ff */
[C---:B------:R-:W-:Y:S01]  /*b2c0*/  FFMA.FTZ R19, -R0.reuse, R134, R19 ;  /* 0x0000008600137223 */ /* 0x040fe20000010113 */
[----:B------:R-:W-:Y:S02]  /*b2d0*/  I2FP.F32.S32 R139, R139 ;  /* 0x0000008b008b7245 */ /* 0x000fe40000201400 */
[----:B------:R-:W-:Y:S02]  /*b2e0*/  I2FP.F32.S32 R137, R137 ;  /* 0x0000008900897245 */ /* 0x000fe40000201400 */
[----:B------:R-:W-:Y:S01]  /*b2f0*/  IABS R135, R135 ;  /* 0x0000008700877213 */ /* 0x000fe20000000000 */
[CC--:B------:R-:W-:Y:S01]  /*b300*/  FFMA.FTZ R12, -R0.reuse, R139.reuse, R12 ;  /* 0x0000008b000c7223 */ /* 0x0c0fe2000001010c */
[C---:B------:R-:W-:Y:S01]  /*b310*/  FFMA.FTZ R18, -R0.reuse, R139, R18 ;  /* 0x0000008b00127223 */ /* 0x040fe20000010112 */
[----:B------:R-:W-:Y:S01]  /*b320*/  I2FP.F32.S32 R134, R138 ;  /* 0x0000008a00867245 */ /* 0x000fe20000201400 */
[C---:B------:R-:W-:Y:S01]  /*b330*/  FFMA.FTZ R14, -R0.reuse, R137, R14 ;  /* 0x00000089000e7223 */ /* 0x040fe2000001010e */
[----:B------:R-:W-:Y:S01]  /*b340*/  MOV R139, R135 ;  /* 0x00000087008b7202 */ /* 0x000fe20000000f00 */
[C---:B------:R-:W-:Y:S01]  /*b350*/  FFMA.FTZ R8, -R0.reuse, R137, R8 ;  /* 0x0000008900087223 */ /* 0x040fe20000010108 */
[C---:B------:R-:W-:Y:S01]  /*b360*/  IADD3 R138, PT, PT, R221.reuse, -0x29, RZ ;  /* 0xffffffd7dd8a7810 */ /* 0x040fe20007ffe0ff */
[CC--:B------:R-:W-:Y:S01]  /*b370*/  FFMA.FTZ R17, -R0.reuse, R134.reuse, R17 ;  /* 0x0000008600117223 */ /* 0x0c0fe20000010111 */
[C---:B------:R-:W-:Y:S01]  /*b380*/  IADD3 R135, PT, PT, R221.reuse, -0x31, RZ ;  /* 0xffffffcfdd877810 */ /* 0x040fe20007ffe0ff */
[C---:B------:R-:W-:Y:S01]  /*b390*/  FFMA.FTZ R23, -R0.reuse, R134, R23 ;  /* 0x0000008600177223 */ /* 0x040fe20000010117 */
[C---:B------:R-:W-:Y:S02]  /*b3a0*/  IADD3 R137, PT, PT, R221.reuse, -0x20, RZ ;  /* 0xffffffe0dd897810 */ /* 0x040fe40007ffe0ff */
[----:B------:R-:W-:Y:S02]  /*b3b0*/  IABS R138, R138 ;  /* 0x0000008a008a7213 */ /* 0x000fe40000000000 */
[----:B------:R-:W-:Y:S02]  /*b3c0*/  IABS R135, R135 ;  /* 0x0000008700877213 */ /* 0x000fe40000000000 */
[----:B------:R-:W-:Y:S02]  /*b3d0*/  IABS R137, R137 ;  /* 0x0000008900897213 */ /* 0x000fe40000000000 */
[----:B------:R-:W-:Y:S02]  /*b3e0*/  I2FP.F32.S32 R134, R138 ;  /* 0x0000008a00867245 */ /* 0x000fe40000201400 */
[----:B------:R-:W-:Y:S02]  /*b3f0*/  MOV R138, R135 ;  /* 0x00000087008a7202 */ /* 0x000fe40000000f00 */
[----:B------:R-:W-:Y:S01]  /*b400*/  I2FP.F32.S32 R137, R137 ;  /* 0x0000008900897245 */ /* 0x000fe20000201400 */
[CC--:B------:R-:W-:Y:S01]  /*b410*/  FFMA.FTZ R27, -R0.reuse, R134.reuse, R27 ;  /* 0x00000086001b7223 */ /* 0x0c0fe2000001011b */
[C---:B------:R-:W-:Y:S01]  /*b420*/  IADD3 R135, PT, PT, R221.reuse, -0x38, RZ ;  /* 0xffffffc8dd877810 */ /* 0x040fe20007ffe0ff */
[C---:B------:R-:W-:Y:S01]  /*b430*/  FFMA.FTZ R21, -R0.reuse, R134, R21 ;  /* 0x0000008600157223 */ /* 0x040fe20000010115 */
[----:B------:R-:W-:Y:S01]  /*b440*/  I2FP.F32.S32 R139, R139 ;  /* 0x0000008b008b7245 */ /* 0x000fe20000201400 */
[C---:B------:R-:W-:Y:S01]  /*b450*/  FFMA.FTZ R16, -R0.reuse, R137, R16 ;  /* 0x0000008900107223 */ /* 0x040fe20000010110 */
[----:B------:R-:W-:Y:S01]  /*b460*/  IABS R135, R135 ;  /* 0x0000008700877213 */ /* 0x000fe20000000000 */
[C---:B------:R-:W-:Y:S01]  /*b470*/  FFMA.FTZ R22, -R0.reuse, R137, R22 ;  /* 0x0000008900167223 */ /* 0x040fe20000010116 */
[C---:B------:R-:W-:Y:S01]  /*b480*/  IADD3 R137, PT, PT, R221.reuse, -0x30, RZ ;  /* 0xffffffd0dd897810 */ /* 0x040fe20007ffe0ff */
[CC--:B------:R-:W-:Y:S01]  /*b490*/  FFMA.FTZ R26, -R0.reuse, R139.reuse, R26 ;  /* 0x0000008b001a7223 */ /* 0x0c0fe2000001011a */
[----:B------:R-:W-:Y:S01]  /*b4a0*/  I2FP.F32.S32 R134, R138 ;  /* 0x0000008a00867245 */ /* 0x000fe20000201400 */
[C---:B------:R-:W-:Y:S01]  /*b4b0*/  FFMA.FTZ R20, -R0.reuse, R139, R20 ;  /* 0x0000008b00147223 */ /* 0x040fe20000010114 */
[----:B------:R-:W-:Y:S02]  /*b4c0*/  MOV R139, R135 ;  /* 0x00000087008b7202 */ /* 0x000fe40000000f00 */
[C---:B------:R-:W-:Y:S01]  /*b4d0*/  IADD3 R138, PT, PT, R221.reuse, -0x39, RZ ;  /* 0xffffffc7dd8a7810 */ /* 0x040fe20007ffe0ff */
[CC--:B------:R-:W-:Y:S01]  /*b4e0*/  FFMA.FTZ R25, -R0.reuse, R134.reuse, R25 ;  /* 0x0000008600197223 */ /* 0x0c0fe20000010119 */
[C---:B------:R-:W-:Y:S01]  /*b4f0*/  IADD3 R135, PT, PT, R221.reuse, -0x41, RZ ;  /* 0xffffffbfdd877810 */ /* 0x040fe20007ffe0ff */
[C---:B------:R-:W-:Y:S01]  /*b500*/  FFMA.FTZ R31, -R0.reuse, R134, R31 ;  /* 0x00000086001f7223 */ /* 0x040fe2000001011f */
[----:B------:R-:W-:Y:S02]  /*b510*/  IABS R137, R137 ;  /* 0x0000008900897213 */ /* 0x000fe40000000000 */
[----:B------:R-:W-:Y:S02]  /*b520*/  IABS R138, R138 ;  /* 0x0000008a008a7213 */ /* 0x000fe40000000000 */
[----:B------:R-:W-:Y:S02]  /*b530*/  IABS R135, R135 ;  /* 0x0000008700877213 */ /* 0x000fe40000000000 */
[----:B------:R-:W-:Y:S02]  /*b540*/  I2FP.F32.S32 R137, R137 ;  /* 0x0000008900897245 */ /* 0x000fe40000201400 */
[----:B------:R-:W-:Y:S02]  /*b550*/  I2FP.F32.S32 R134, R138 ;  /* 0x0000008a00867245 */ /* 0x000fe40000201400 */
[----:B------:R-:W-:Y:S01]  /*b560*/  MOV R138, R135 ;  /* 0x00000087008a7202 */ /* 0x000fe20000000f00 */
[CC--:B------:R-:W-:Y:S01]  /*b570*/  FFMA.FTZ R24, -R0.reuse, R137.reuse, R24 ;  /* 0x0000008900187223 */ /* 0x0c0fe20000010118 */
[C---:B------:R-:W-:Y:S01]  /*b580*/  IADD3 R135, PT, PT, R221.reuse, -0x48, RZ ;  /* 0xffffffb8dd877810 */ /* 0x040fe20007ffe0ff */
[C---:B------:R-:W-:Y:S01]  /*b590*/  FFMA.FTZ R30, -R0.reuse, R137, R30 ;  /* 0x00000089001e7223 */ /* 0x040fe2000001011e */
[----:B------:R-:W-:Y:S01]  /*b5a0*/  I2FP.F32.S32 R139, R139 ;  /* 0x0000008b008b7245 */ /* 0x000fe20000201400 */
[CC--:B------:R-:W-:Y:S01]  /*b5b0*/  FFMA.FTZ R29, -R0.reuse, R134.reuse, R29 ;  /* 0x00000086001d7223 */ /* 0x0c0fe2000001011d */
[C---:B------:R-:W-:Y:S01]  /*b5c0*/  IADD3 R137, PT, PT, R221.reuse, -0x40, RZ ;  /* 0xffffffc0dd897810 */ /* 0x040fe20007ffe0ff */
[C---:B------:R-:W-:Y:S01]  /*b5d0*/  FFMA.FTZ R35, -R0.reuse, R134, R35 ;  /* 0x0000008600237223 */ /* 0x040fe20000010123 */
[----:B------:R-:W-:Y:S01]  /*b5e0*/  IABS R135, R135 ;  /* 0x0000008700877213 */ /* 0x000fe20000000000 */
[C---:B------:R-:W-:Y:S01]  /*b5f0*/  FFMA.FTZ R28, -R0.reuse, R139, R28 ;  /* 0x0000008b001c7223 */ /* 0x040fe2000001011c */
[----:B------:R-:W-:Y:S01]  /*b600*/  IABS R137, R137 ;  /* 0x0000008900897213 */ /* 0x000fe20000000000 */
[C---:B------:R-:W-:Y:S01]  /*b610*/  FFMA.FTZ R34, -R0.reuse, R139, R34 ;  /* 0x0000008b00227223 */ /* 0x040fe20000010122 */
[----:B------:R-:W-:Y:S02]  /*b620*/  I2FP.F32.S32 R134, R138 ;  /* 0x0000008a00867245 */ /* 0x000fe40000201400 */
[----:B------:R-:W-:Y:S02]  /*b630*/  MOV R139, R135 ;  /* 0x00000087008b7202 */ /* 0x000fe40000000f00 */
[C---:B------:R-:W-:Y:S01]  /*b640*/  IADD3 R138, PT, PT, R221.reuse, -0x49, RZ ;  /* 0xffffffb7dd8a7810 */ /* 0x040fe20007ffe0ff */
[CC--:B------:R-:W-:Y:S01]  /*b650*/  FFMA.FTZ R33, -R0.reuse, R134.reuse, R33 ;  /* 0x0000008600217223 */ /* 0x0c0fe20000010121 */
[C---:B------:R-:W-:Y:S01]  /*b660*/  IADD3 R135, PT, PT, R221.reuse, -0x51, RZ ;  /* 0xffffffafdd877810 */ /* 0x040fe20007ffe0ff */
[C---:B------:R-:W-:Y:S01]  /*b670*/  FFMA.FTZ R39, -R0.reuse, R134, R39 ;  /* 0x0000008600277223 */ /* 0x040fe20000010127 */
[----:B------:R-:W-:Y:S02]  /*b680*/  I2FP.F32.S32 R137, R137 ;  /* 0x0000008900897245 */ /* 0x000fe40000201400 */
[----:B------:R-:W-:Y:S02]  /*b690*/  IABS R138, R138 ;  /* 0x0000008a008a7213 */ /* 0x000fe40000000000 */
[----:B------:R-:W-:Y:S01]  /*b6a0*/  IABS R135, R135 ;  /* 0x0000008700877213 */ /* 0x000fe20000000000 */
[CC--:B------:R-:W-:Y:S01]  /*b6b0*/  FFMA.FTZ R32, -R0.reuse, R137.reuse, R32 ;  /* 0x0000008900207223 */ /* 0x0c0fe20000010120 */
[C---:B------:R-:W-:Y:S01]  /*b6c0*/  FFMA.FTZ R38, -R0.reuse, R137, R38 ;  /* 0x0000008900267223 */ /* 0x040fe20000010126 */
[----:B------:R-:W-:Y:S02]  /*b6d0*/  I2FP.F32.S32 R134, R138 ;  /* 0x0000008a00867245 */ /* 0x000fe40000201400 */
[C---:B------:R-:W-:Y:S02]  /*b6e0*/  IADD3 R137, PT, PT, R221.reuse, -0x50, RZ ;  /* 0xffffffb0dd897810 */ /* 0x040fe40007ffe0ff */
[----:B------:R-:W-:Y:S01]  /*b6f0*/  MOV R138, R135 ;  /* 0x00000087008a7202 */ /* 0x000fe20000000f00 */
[CC--:B------:R-:W-:Y:S01]  /*b700*/  FFMA.FTZ R37, -R0.reuse, R134.reuse, R37 ;  /* 0x0000008600257223 */ /* 0x0c0fe20000010125 */
[C---:B------:R-:W-:Y:S01]  /*b710*/  IADD3 R135, PT, PT, R221.reuse, -0x58, RZ ;  /* 0xffffffa8dd877810 */ /* 0x040fe20007ffe0ff */
[C---:B------:R-:W-:Y:S01]  /*b720*/  FFMA.FTZ R43, -R0.reuse, R134, R43 ;  /* 0x00000086002b7223 */ /* 0x040fe2000001012b */
[----:B------:R-:W-:Y:S02]  /*b730*/  I2FP.F32.S32 R139, R139 ;  /* 0x0000008b008b7245 */ /* 0x000fe40000201400 */
[----:B------:R-:W-:Y:S02]  /*b740*/  IABS R137, R137 ;  /* 0x0000008900897213 */ /* 0x000fe40000000000 */
[----:B------:R-:W-:Y:S01]  /*b750*/  IABS R135, R135 ;  /* 0x0000008700877213 */ /* 0x000fe20000000000 */
[C---:B------:R-:W-:Y:S01]  /*b760*/  FFMA.FTZ R36, -R0.reuse, R139, R36 ;  /* 0x0000008b00247223 */ /* 0x040fe20000010124 */
[----:B------:R-:W-:Y:S01]  /*b770*/  I2FP.F32.S32 R137, R137 ;  /* 0x0000008900897245 */ /* 0x000fe20000201400 */
[C---:B------:R-:W-:Y:S01]  /*b780*/  FFMA.FTZ R42, -R0.reuse, R139, R42 ;  /* 0x0000008b002a7223 */ /* 0x040fe2000001012a */
[----:B------:R-:W-:Y:S02]  /*b790*/  I2FP.F32.S32 R134, R138 ;  /* 0x0000008a00867245 */ /* 0x000fe40000201400 */
[----:B------:R-:W-:Y:S01]  /*b7a0*/  MOV R139, R135 ;  /* 0x00000087008b7202 */ /* 0x000fe20000000f00 */
[CC--:B------:R-:W-:Y:S01]  /*b7b0*/  FFMA.FTZ R40, -R0.reuse, R137.reuse, R40 ;  /* 0x0000008900287223 */ /* 0x0c0fe20000010128 */
[C---:B------:R-:W-:Y:S01]  /*b7c0*/  IADD3 R138, PT, PT, R221.reuse, -0x59, RZ ;  /* 0xffffffa7dd8a7810 */ /* 0x040fe20007ffe0ff */
[C---:B------:R-:W-:Y:S01]  /*b7d0*/  FFMA.FTZ R46, -R0.reuse, R137, R46 ;  /* 0x00000089002e7223 */ /* 0x040fe2000001012e */
[C---:B------:R-:W-:Y:S01]  /*b7e0*/  IADD3 R135, PT, PT, R221.reuse, -0x61, RZ ;  /* 0xffffff9fdd877810 */ /* 0x040fe20007ffe0ff */
[C---:B------:R-:W-:Y:S01]  /*b7f0*/  FFMA.FTZ R41, -R0.reuse, R134, R41 ;  /* 0x0000008600297223 */ /* 0x040fe20000010129 */
[----:B------:R-:W-:Y:S01]  /*b800*/  IABS R138, R138 ;  /* 0x0000008a008a7213 */ /* 0x000fe20000000000 */
[C---:B------:R-:W-:Y:S01]  /*b810*/  FFMA.FTZ R47, -R0.reuse, R134, R47 ;  /* 0x00000086002f7223 */ /* 0x040fe2000001012f */
[C---:B------:R-:W-:Y:S02]  /*b820*/  IADD3 R137, PT, PT, R221.reuse, -0x60, RZ ;  /* 0xffffffa0dd897810 */ /* 0x040fe40007ffe0ff */
[----:B------:R-:W-:Y:S02]  /*b830*/  IABS R135, R135 ;  /* 0x0000008700877213 */ /* 0x000fe40000000000 */
[----:B------:R-:W-:Y:S02]  /*b840*/  I2FP.F32.S32 R134, R138 ;  /* 0x0000008a00867245 */ /* 0x000fe40000201400 */
[----:B------:R-:W-:Y:S02]  /*b850*/  IABS R137, R137 ;  /* 0x0000008900897213 */ /* 0x000fe40000000000 */
[----:B------:R-:W-:Y:S01]  /*b860*/  I2FP.F32.S32 R139, R139 ;  /* 0x0000008b008b7245 */ /* 0x000fe20000201400 */
[CC--:B------:R-:W-:Y:S01]  /*b870*/  FFMA.FTZ R45, -R0.reuse, R134.reuse, R45 ;  /* 0x00000086002d7223 */ /* 0x0c0fe2000001012d */
[----:B------:R-:W-:Y:S01]  /*b880*/  MOV R138, R135 ;  /* 0x00000087008a7202 */ /* 0x000fe20000000f00 */
[C---:B------:R-:W-:Y:S01]  /*b890*/  FFMA.FTZ R51, -R0.reuse, R134, R51 ;  /* 0x0000008600337223 */ /* 0x040fe20000010133 */
[C---:B------:R-:W-:Y:S01]  /*b8a0*/  IADD3 R135, PT, PT, R221.reuse, -0x68, RZ ;  /* 0xffffff98dd877810 */ /* 0x040fe20007ffe0ff */
[C---:B------:R-:W-:Y:S01]  /*b8b0*/  FFMA.FTZ R44, -R0.reuse, R139, R44 ;  /* 0x0000008b002c7223 */ /* 0x040fe2000001012c */
[----:B------:R-:W-:Y:S01]  /*b8c0*/  I2FP.F32.S32 R137, R137 ;  /* 0x0000008900897245 */ /* 0x000fe20000201400 */
[C---:B------:R-:W-:Y:S01]  /*b8d0*/  FFMA.FTZ R50, -R0.reuse, R139, R50 ;  /* 0x0000008b00327223 */ /* 0x040fe20000010132 */
[----:B------:R-:W-:Y:S02]  /*b8e0*/  IABS R135, R135 ;  /* 0x0000008700877213 */ /* 0x000fe40000000000 */
[----:B------:R-:W-:Y:S01]  /*b8f0*/  IADD3 R139, PT, PT, R221, -0x69, RZ ;  /* 0xffffff97dd8b7810 */ /* 0x000fe20007ffe0ff */
[CC--:B------:R-:W-:Y:S01]  /*b900*/  FFMA.FTZ R48, -R0.reuse, R137.reuse, R48 ;  /* 0x0000008900307223 */ /* 0x0c0fe20000010130 */
[----:B------:R-:W-:Y:S01]  /*b910*/  I2FP.F32.S32 R134, R138 ;  /* 0x0000008a00867245 */ /* 0x000fe20000201400 */
[C---:B------:R-:W-:Y:S01]  /*b920*/  FFMA.FTZ R54, -R0.reuse, R137, R54 ;  /* 0x0000008900367223 */ /* 0x040fe20000010136 */
[----:B------:R-:W-:Y:S02]  /*b930*/  MOV R137, R135 ;  /* 0x0000008700897202 */ /* 0x000fe40000000f00 */
[----:B------:R-:W-:Y:S01]  /*b940*/  IABS R139, R139 ;  /* 0x0000008b008b7213 */ /* 0x000fe20000000000 */
[CC--:B------:R-:W-:Y:S01]  /*b950*/  FFMA.FTZ R49, -R0.reuse, R134.reuse, R49 ;  /* 0x0000008600317223 */ /* 0x0c0fe20000010131 */
[C---:B------:R-:W-:Y:S01]  /*b960*/  FFMA.FTZ R55, -R0.reuse, R134, R55 ;  /* 0x0000008600377223 */ /* 0x040fe20000010137 */
[----:B------:R-:W-:Y:S02]  /*b970*/  I2FP.F32.S32 R137, R137 ;  /* 0x0000008900897245 */ /* 0x000fe40000201400 */
[----:B------:R-:W-:Y:S02]  /*b980*/  I2FP.F32.S32 R134, R139 ;  /* 0x0000008b00867245 */ /* 0x000fe40000201400 */
[----:B------:R-:W-:Y:S01]  /*b990*/  FMNMX3.FTZ R139, R133, R6, R7, !PT ;  /* 0x00000006858b7276 */ /* 0x000fe20007810007 */
[CC--:B------:R-:W-:Y:S01]  /*b9a0*/  FFMA.FTZ R52, -R0.reuse, R137.reuse, R52 ;  /* 0x0000008900347223 */ /* 0x0c0fe20000010134 */
[----:B------:R-:W-:Y:S01]  /*b9b0*/  FFMA.FTZ R58, -R0, R137, R58 ;  /* 0x00000089003a7223 */ /* 0x000fe2000001013a */
[----:B------:R-:W-:Y:S01]  /*b9c0*/  FMNMX3.FTZ R137, R132, R4, R5, !PT ;  /* 0x0000000484897276 */ /* 0x000fe20007810005 */
[C---:B------:R-:W-:Y:S01]  /*b9d0*/  FFMA.FTZ R53, -R0.reuse, R134, R53 ;  /* 0x0000008600357223 */ /* 0x040fe20000010135 */
[----:B------:R-:W-:Y:S01]  /*b9e0*/  FMNMX3.FTZ R139, R139, R10, R11, !PT ;  /* 0x0000000a8b8b7276 */ /* 0x000fe2000781000b */
[C---:B------:R-:W-:Y:S01]  /*b9f0*/  FFMA.FTZ R59, -R0.reuse, R134, R59 ;  /* 0x00000086003b7223 */ /* 0x040fe2000001013b */
[----:B------:R-:W-:Y:S02]  /*ba00*/  FMNMX3.FTZ R137, R137, R8, R9, !PT ;  /* 0x0000000889897276 */ /* 0x000fe40007810009 */
[----:B------:R-:W-:Y:S02]  /*ba10*/  FMNMX3.FTZ R139, R139, R14, R15, !PT ;  /* 0x0000000e8b8b7276 */ /* 0x000fe4000781000f */
[----:B------:R-:W-:Y:S02]  /*ba20*/  FMNMX3.FTZ R137, R137, R12, R13, !PT ;  /* 0x0000000c89897276 */ /* 0x000fe4000781000d */
[----:B------:R-:W-:Y:S02]  /*ba30*/  FMNMX3.FTZ R139, R139, R18, R19, !PT ;  /* 0x000000128b8b7276 */ /* 0x000fe40007810013 */
[----:B------:R-:W-:Y:S02]  /*ba40*/  IADD3 R138, PT, PT, R221, -0x71, RZ ;  /* 0xffffff8fdd8a7810 */ /* 0x000fe40007ffe0ff */
[----:B------:R-:W-:Y:S02]  /*ba50*/  FMNMX3.FTZ R139, R139, R22, R23, !PT ;  /* 0x000000168b8b7276 */ /* 0x000fe40007810017 */
[----:B------:R-:W-:Y:S02]  /*ba60*/  FMNMX3.FTZ R137, R137, R16, R17, !PT ;  /* 0x0000001089897276 */ /* 0x000fe40007810011 */
[----:B------:R-:W-:Y:S02]  /*ba70*/  IABS R138, R138 ;  /* 0x0000008a008a7213 */ /* 0x000fe40000000000 */
[----:B------:R-:W-:Y:S02]  /*ba80*/  IADD3 R135, PT, PT, R221, -0x70, RZ ;  /* 0xffffff90dd877810 */ /* 0x000fe40007ffe0ff */
[----:B------:R-:W-:Y:S02]  /*ba90*/  FMNMX3.FTZ R139, R139, R26, R27, !PT ;  /* 0x0000001a8b8b7276 */ /* 0x000fe4000781001b */
[----:B------:R-:W-:Y:S02]  /*baa0*/  FMNMX3.FTZ R137, R137, R20, R21, !PT ;  /* 0x0000001489897276 */ /* 0x000fe40007810015 */
[----:B------:R-:W-:Y:S02]  /*bab0*/  I2FP.F32.S32 R134, R138 ;  /* 0x0000008a00867245 */ /* 0x000fe40000201400 */
[----:B------:R-:W-:Y:S02]  /*bac0*/  IABS R135, R135 ;  /* 0x0000008700877213 */ /* 0x000fe40000000000 */
[----:B------:R-:W-:Y:S01]  /*bad0*/  FMNMX3.FTZ R137, R137, R24, R25, !PT ;  /* 0x0000001889897276 */ /* 0x000fe20007810019 */
[C---:B------:R-:W-:Y:S01]  /*bae0*/  FFMA.FTZ R57, -R0.reuse, R134, R57 ;  /* 0x0000008600397223 */ /* 0x040fe20000010139 */
[----:B------:R-:W-:Y:S01]  /*baf0*/  FMNMX3.FTZ R139, R139, R30, R31, !PT ;  /* 0x0000001e8b8b7276 */ /* 0x000fe2000781001f */
[C---:B------:R-:W-:Y:S01]  /*bb00*/  FFMA.FTZ R63, -R0.reuse, R134, R63 ;  /* 0x00000086003f7223 */ /* 0x040fe2000001013f */
[----:B------:R-:W-:Y:S02]  /*bb10*/  I2FP.F32.S32 R135, R135 ;  /* 0x0000008700877245 */ /* 0x000fe40000201400 */
[----:B------:R-:W-:Y:S02]  /*bb20*/  FMNMX3.FTZ R137, R137, R28, R29, !PT ;  /* 0x0000001c89897276 */ /* 0x000fe4000781001d */
[----:B------:R-:W-:Y:S01]  /*bb30*/  FMNMX3.FTZ R134, R139, R34, R35, !PT ;  /* 0x000000228b867276 */ /* 0x000fe20007810023 */
[CC--:B------:R-:W-:Y:S01]  /*bb40*/  FFMA.FTZ R56, -R0.reuse, R135.reuse, R56 ;  /* 0x0000008700387223 */ /* 0x0c0fe20000010138 */
[----:B------:R-:W-:Y:S01]  /*bb50*/  FFMA.FTZ R62, -R0, R135, R62 ;  /* 0x00000087003e7223 */ /* 0x000fe2000001013e */
[----:B------:R-:W-:Y:S02]  /*bb60*/  FMNMX3.FTZ R137, R137, R32, R33, !PT ;  /* 0x0000002089897276 */ /* 0x000fe40007810021 */
[----:B------:R-:W-:Y:S02]  /*bb70*/  FMNMX3.FTZ R134, R134, R38, R39, !PT ;  /* 0x0000002686867276 */ /* 0x000fe40007810027 */
[----:B------:R-:W-:Y:S02]  /*bb80*/  IADD3 R135, PT, PT, R221, -0x78, RZ ;  /* 0xffffff88dd877810 */ /* 0x000fe40007ffe0ff */
[----:B------:R-:W-:Y:S02]  /*bb90*/  FMNMX3.FTZ R137, R137, R36, R37, !PT ;  /* 0x0000002489897276 */ /* 0x000fe40007810025 */
[----:B------:R-:W-:Y:S02]  /*bba0*/  FMNMX3.FTZ R134, R134, R42, R43, !PT ;  /* 0x0000002a86867276 */ /* 0x000fe4000781002b */
[----:B------:R-:W-:Y:S02]  /*bbb0*/  IABS R135, R135 ;  /* 0x0000008700877213 */ /* 0x000fe40000000000 */
[----:B------:R-:W-:Y:S02]  /*bbc0*/  FMNMX3.FTZ R137, R137, R40, R41, !PT ;  /* 0x0000002889897276 */ /* 0x000fe40007810029 */
[----:B------:R-:W-:Y:S02]  /*bbd0*/  FMNMX3.FTZ R134, R134, R46, R47, !PT ;  /* 0x0000002e86867276 */ /* 0x000fe4000781002f */
[----:B------:R-:W-:Y:S02]  /*bbe0*/  I2FP.F32.S32 R135, R135 ;  /* 0x0000008700877245 */ /* 0x000fe40000201400 */
[----:B------:R-:W-:Y:S02]  /*bbf0*/  IADD3 R138, PT, PT, R221, -0x79, RZ ;  /* 0xffffff87dd8a7810 */ /* 0x000fe40007ffe0ff */
[----:B------:R-:W-:Y:S01]  /*bc00*/  FMNMX3.FTZ R137, R137, R44, R45, !PT ;  /* 0x0000002c89897276 */ /* 0x000fe2000781002d */
[-C--:B------:R-:W-:Y:S01]  /*bc10*/  FFMA.FTZ R60, -R0, R135.reuse, R60 ;  /* 0x00000087003c7223 */ /* 0x080fe2000001013c */
[----:B------:R-:W-:Y:S01]  /*bc20*/  FMNMX3.FTZ R134, R134, R50, R51, !PT ;  /* 0x0000003286867276 */ /* 0x000fe20007810033 */
[----:B------:R-:W-:Y:S01]  /*bc30*/  FFMA.FTZ R66, -R0, R135, R66 ;  /* 0x0000008700427223 */ /* 0x000fe20000010142 */
[----:B------:R-:W-:Y:S02]  /*bc40*/  IABS R138, R138 ;  /* 0x0000008a008a7213 */ /* 0x000fe40000000000 */
[C---:B------:R-:W-:Y:S02]  /*bc50*/  IADD3 R140, PT, PT, R221.reuse, -0x81, RZ ;  /* 0xffffff7fdd8c7810 */ /* 0x040fe40007ffe0ff */
[----:B------:R-:W-:Y:S02]  /*bc60*/  IADD3 R135, PT, PT, R221, -0x80, RZ ;  /* 0xffffff80dd877810 */ /* 0x000fe40007ffe0ff */
[----:B------:R-:W-:Y:S02]  /*bc70*/  FMNMX3.FTZ R137, R137, R48, R49, !PT ;  /* 0x0000003089897276 */ /* 0x000fe40007810031 */
[----:B------:R-:W-:Y:S02]  /*bc80*/  FMNMX3.FTZ R134, R134, R54, R55, !PT ;  /* 0x0000003686867276 */ /* 0x000fe40007810037 */
[----:B------:R-:W-:Y:S02]  /*bc90*/  I2FP.F32.S32 R138, R138 ;  /* 0x0000008a008a7245 */ /* 0x000fe40000201400 */
[----:B------:R-:W-:Y:S02]  /*bca0*/  IABS R140, R140 ;  /* 0x0000008c008c7213 */ /* 0x000fe40000000000 */
[----:B------:R-:W-:Y:S01]  /*bcb0*/  IABS R135, R135 ;  /* 0x0000008700877213 */ /* 0x000fe20000000000 */
[C---:B------:R-:W-:Y:S01]  /*bcc0*/  FFMA.FTZ R61, -R0.reuse, R138, R61 ;  /* 0x0000008a003d7223 */ /* 0x040fe2000001013d */
[----:B------:R-:W-:Y:S01]  /*bcd0*/  FMNMX3.FTZ R137, R137, R52, R53, !PT ;  /* 0x0000003489897276 */ /* 0x000fe20007810035 */
[----:B------:R-:W-:Y:S01]  /*bce0*/  FFMA.FTZ R67, -R0, R138, R67 ;  /* 0x0000008a00437223 */ /* 0x000fe20000010143 */
[----:B------:R-:W-:Y:S02]  /*bcf0*/  FMNMX3.FTZ R134, R134, R58, R59, !PT ;  /* 0x0000003a86867276 */ /* 0x000fe4000781003b */
[----:B------:R-:W-:Y:S02]  /*bd00*/  I2FP.F32.S32 R140, R140 ;  /* 0x0000008c008c7245 */ /* 0x000fe40000201400 */
[----:B------:R-:W-:Y:S02]  /*bd10*/  I2FP.F32.S32 R135, R135 ;  /* 0x0000008700877245 */ /* 0x000fe40000201400 */
[----:B------:R-:W-:Y:S01]  /*bd20*/  FMNMX3.FTZ R138, R137, R56, R57, !PT ;  /* 0x00000038898a7276 */ /* 0x000fe20007810039 */
[----:B------:R-:W-:Y:S01]  /*bd30*/  FFMA.FTZ R65, -R0, R140, R65 ;  /* 0x0000008c00417223 */ /* 0x000fe20000010141 */
[----:B------:R-:W-:Y:S01]  /*bd40*/  FMNMX3.FTZ R134, R134, R62, R63, !PT ;  /* 0x0000003e86867276 */ /* 0x000fe2000781003f */
[----:B------:R-:W-:Y:S01]  /*bd50*/  FFMA.FTZ R64, -R0, R135, R64 ;  /* 0x0000008700407223 */ /* 0x000fe20000010140 */
[----:B------:R-:W-:Y:S02]  /*bd60*/  FMNMX3.FTZ R135, R138, R60, R61, !PT ;  /* 0x0000003c8a877276 */ /* 0x000fe4000781003d */
[----:B------:R-:W-:Y:S02]  /*bd70*/  FMNMX3.FTZ R137, R134, R66, R67, !PT ;  /* 0x0000004286897276 */ /* 0x000fe40007810043 */
[----:B------:R-:W-:Y:S02]  /*bd80*/  FMNMX3.FTZ R140, R135, R64, R65, !PT ;  /* 0x00000040878c7276 */ /* 0x000fe40007810041 */
[----:B------:R-:W-:Y:S01]  /*bd90*/  LOP3.LUT R204, R203, 0x200, R204, 0xf8, !PT ;  /* 0x00000200cbcc7812 */ /* 0x000fe200078ef8cc */
[----:B------:R-:W-:Y:S01]  /*bda0*/  SHFL.BFLY PT, R134, R137, 0x2, 0x1f ;  /* 0x0c401f0089867f89 */ /* 0x000fe200000e0000 */
[----:B------:R-:W-:Y:S02]  /*bdb0*/  IADD3 R222, PT, PT, R222, -0x1, RZ ;  /* 0xffffffffdede7810 */ /* 0x000fe40007ffe0ff */
[----:B------:R-:W-:Y:S05]  /*bdc0*/  IADD3 R223, PT, PT, R223, -0x80, RZ ;  /* 0xffffff80dfdf7810 */ /* 0x000fea0007ffe0ff */
[----:B------:R-:W1:Y:S01]  /*bdd0*/  SHFL.BFLY PT, R135, R140, 0x2, 0x1f ;  /* 0x0c401f008c877f89 */ /* 0x000e6200000e0000 */
[----:B------:R-:W-:Y:S02]  /*bde0*/  IADD3 R221, PT, PT, R221, 0x80, RZ ;  /* 0x00000080dddd7810 */ /* 0x000fe40007ffe0ff */
[----:B-1----:R-:W-:Y:S02]  /*bdf0*/  FMNMX.FTZ R138, R140, R135, !PT ;  /* 0x000000878c8a7209 */ /* 0x002fe40007810000 */
[----:B------:R-:W-:Y:S03]  /*be00*/  FMNMX.FTZ R139, R137, R134, !PT ;  /* 0x00000086898b7209 */ /* 0x000fe60007810000 */
[----:B------:R-:W1:Y:S08]  /*be10*/  SHFL.BFLY PT, R135, R138, 0x1, 0x1f ;  /* 0x0c201f008a877f89 */ /* 0x000e7000000e0000 */
[----:B------:R-:W3:Y:S01]  /*be20*/  SHFL.BFLY PT, R134, R139, 0x1, 0x1f ;  /* 0x0c201f008b867f89 */ /* 0x000ee200000e0000 */
[----:B-1----:R-:W-:Y:S02]  /*be30*/  FMNMX.FTZ R135, R138, R135, !PT ;  /* 0x000000878a877209 */ /* 0x002fe40007810000 */
[----:B---3--:R-:W-:Y:S03]  /*be40*/  FMNMX.FTZ R134, R139, R134, !PT ;  /* 0x000000868b867209 */ /* 0x008fe60007810000 */
[----:B--2---:R-:W-:Y:S01]  /*be50*/  FMUL.FTZ R169, R136, R135 ;  /* 0x0000008788a97220 */ /* 0x004fe20000410000 */
[----:B------:R-:W-:Y:S01]  /*be60*/  LEA R139, R204, R201, 0x1 ;  /* 0x000000c9cc8b7211 */ /* 0x000fe200078e08ff */
[C---:B------:R-:W-:Y:S01]  /*be70*/  FADD.FTZ R137, -R135.reuse, R132 ;  /* 0x0000008487897221 */ /* 0x040fe20000010100 */
[----:B------:R-:W-:Y:S01]  /*be80*/  FSETP.NEU.FTZ.AND P1, PT, R135, -INF , PT ;  /* 0xff8000008700780b */ /* 0x000fe20003f3d000 */
[----:B------:R-:W-:Y:S01]  /*be90*/  FMUL.FTZ R167, R136, R134 ;  /* 0x0000008688a77220 */ /* 0x000fe20000410000 */
[C---:B------:R-:W-:Y:S01]  /*bea0*/  FSETP.NEU.FTZ.AND P0, PT, R134.reuse, -INF , PT ;  /* 0xff8000008600780b */ /* 0x040fe20003f1d000 */
[----:B------:R-:W1:Y:S01]  /*beb0*/  LDSM.16.MT88.4 R140, [R139+0xc000] ;  /* 0x00c000008b8c783b */ /* 0x000e620000004200 */
[----:B------:R-:W-:Y:S01]  /*bec0*/  FADD.FTZ R133, -R134, R133 ;  /* 0x0000008586857221 */ /* 0x000fe20000010100 */
[----:B------:R-:W-:Y:S02]  /*bed0*/  FSEL R169, R169, RZ, P1 ;  /* 0x000000ffa9a97208 */ /* 0x000fe40000800000 */
[----:B------:R-:W-:Y:S01]  /*bee0*/  FSEL R167, R167, RZ, P0 ;  /* 0x000000ffa7a77208 */ /* 0x000fe20000000000 */
[----:B------:R-:W-:Y:S01]  /*bef0*/  FMUL.FTZ R132, R136, R133 ;  /* 0x0000008588847220 */ /* 0x000fe20000410000 */
[----:B------:R-:W-:Y:S01]  /*bf00*/  IADD3 R138, PT, PT, R202, R139, RZ ;  /* 0x0000008bca8a7210 */ /* 0x000fe20007ffe0ff */
[----:B------:R-:W-:Y:S01]  /*bf10*/  FMUL.FTZ R133, R136, R137 ;  /* 0x0000008988857220 */ /* 0x000fe20000410000 */
[-C--:B------:R-:W-:Y:S01]  /*bf20*/  FFMA.FTZ R162, R9, R136.reuse, -R169 ;  /* 0x0000008809a27223 */ /* 0x080fe200000108a9 */
[-CC-:B------:R-:W-:Y:S01]  /*bf30*/  FFMA.FTZ R161, R10, R136.reuse, -R167.reuse ;  /* 0x000000880aa17223 */ /* 0x180fe200000108a7 */
[-C--:B------:R-:W-:Y:S01]  /*bf40*/  FFMA.FTZ R160, R11, R136.reuse, -R167 ;  /* 0x000000880ba07223 */ /* 0x080fe200000108a7 */
[-CC-:B------:R-:W-:Y:S01]  /*bf50*/  FFMA.FTZ R168, R4, R136.reuse, -R169.reuse ;  /* 0x0000008804a87223 */ /* 0x180fe200000108a9 */
[-C--:B------:R-:W-:Y:S01]  /*bf60*/  FFMA.FTZ R166, R5, R136.reuse, -R169 ;  /* 0x0000008805a67223 */ /* 0x080fe200000108a9 */
[-CC-:B------:R-:W-:Y:S01]  /*bf70*/  FFMA.FTZ R165, R6, R136.reuse, -R167.reuse ;  /* 0x0000008806a57223 */ /* 0x180fe200000108a7 */
[-C--:B------:R-:W-:Y:S01]  /*bf80*/  FFMA.FTZ R164, R7, R136.reuse, -R167 ;  /* 0x0000008807a47223 */ /* 0x080fe200000108a7 */
[-C--:B------:R-:W-:Y:S01]  /*bf90*/  FFMA.FTZ R163, R8, R136.reuse, -R169 ;  /* 0x0000008808a37223 */ /* 0x080fe200000108a9 */
[----:B------:R-:W2:Y:S01]  /*bfa0*/  LDSM.16.MT88.4 R144, [R138+0xc000] ;  /* 0x00c000008a90783b */ /* 0x000ea20000004200 */
[----:B------:R-:W3:Y:S01]  /*bfb0*/  MUFU.EX2 R132, R132 ;  /* 0x0000008400847308 */ /* 0x000ee20000000800 */
[----:B------:R-:W-:Y:S01]  /*bfc0*/  IADD3 R8, PT, PT, R139, 0xc000, RZ ;  /* 0x0000c0008b087810 */ /* 0x000fe20007ffe0ff */
[-C--:B------:R-:W-:Y:S01]  /*bfd0*/  FFMA.FTZ R180, R27, R136.reuse, -R167 ;  /* 0x000000881bb47223 */ /* 0x080fe200000108a7 */
[----:B------:R-:W-:Y:S07]  /*bfe0*/  IADD3 R137, PT, PT, R139, 0xc040, RZ ;  /* 0x0000c0408b897810 */ /* 0x000fee0007ffe0ff */
[----:B------:R-:W4:Y:S01]  /*bff0*/  MUFU.EX2 R133, R133 ;  /* 0x0000008500857308 */ /* 0x000f220000000800 */
[----:B------:R-:W-:Y:S01]  /*c000*/  @P2 IADD3 R137, PT, PT, R8, -0x40, RZ ;  /* 0xffffffc008892810 */ /* 0x000fe20007ffe0ff */
[-CC-:B------:R-:W-:Y:S01]  /*c010*/  FFMA.FTZ R182, R48, R136.reuse, -R169.reuse ;  /* 0x0000008830b67223 */ /* 0x180fe200000108a9 */
[----:B------:R-:W-:Y:S07]  /*c020*/  LDSM.16.MT88.4 R152, [R139+0x10800] ;  /* 0x010800008b98783b */ /* 0x000fee0000004200 */
[----:B------:R-:W-:Y:S01]  /*c030*/  MUFU.EX2 R168, R168 ;  /* 0x000000a800a87308 */ /* 0x000fe20000000800 */
[----:B------:R-:W-:Y:S01]  /*c040*/  IADD3 R202, PT, PT, R202, R137, RZ ;  /* 0x00000089caca7210 */ /* 0x000fe20007ffe0ff */
[-C--:B------:R-:W-:Y:S01]  /*c050*/  FFMA.FTZ R183, R49, R136.reuse, -R169 ;  /* 0x0000008831b77223 */ /* 0x080fe200000108a9 */
[-CC-:B------:R-:W-:Y:S07]  /*c060*/  FFMA.FTZ R184, R50, R136.reuse, -R167.reuse ;  /* 0x0000008832b87223 */ /* 0x180fee00000108a7 */
[----:B------:R-:W5:Y:S01]  /*c070*/  MUFU.EX2 R166, R166 ;  /* 0x000000a600a67308 */ /* 0x000f620000000800 */
[----:B------:R-:W-:Y:S01]  /*c080*/  FFMA.FTZ R185, R51, R136, -R167 ;  /* 0x0000008833b97223 */ /* 0x000fe200000108a7 */
[C---:B---3--:R-:W-:Y:S01]  /*c090*/  FMUL.FTZ R6, R132.reuse, R130 ;  /* 0x0000008284067220 */ /* 0x048fe20000410000 */
[----:B------:R-:W3:Y:S07]  /*c0a0*/  LDSM.16.MT88.4 R148, [R137] ;  /* 0x000000008994783b */ /* 0x000eee0000004200 */
[----:B------:R-:W-:Y:S01]  /*c0b0*/  MUFU.EX2 R165, R165 ;  /* 0x000000a500a57308 */ /* 0x000fe20000000800 */
[C---:B------:R-:W-:Y:S01]  /*c0c0*/  FMUL.FTZ R7, R132.reuse, R131 ;  /* 0x0000008384077220 */ /* 0x040fe20000410000 */
[C---:B----4-:R-:W-:Y:S01]  /*c0d0*/  FMUL.FTZ R4, R133.reuse, R128 ;  /* 0x0000008085047220 */ /* 0x050fe20000410000 */
[C---:B------:R-:W-:Y:S07]  /*c0e0*/  FMUL.FTZ R5, R133.reuse, R129 ;  /* 0x0000008185057220 */ /* 0x040fee0000410000 */
[----:B------:R-:W4:Y:S01]  /*c0f0*/  MUFU.EX2 R164, R164 ;  /* 0x000000a400a47308 */ /* 0x000f220000000800 */
[C---:B------:R-:W-:Y:S01]  /*c100*/  FMUL.FTZ R10, R132.reuse, R126 ;  /* 0x0000007e840a7220 */ /* 0x040fe20000410000 */
[----:B------:R-:W-:Y:S01]  /*c110*/  FMUL.FTZ R11, R132, R127 ;  /* 0x0000007f840b7220 */ /* 0x000fe20000410000 */
[C---:B------:R-:W-:Y:S07]  /*c120*/  FMUL.FTZ R8, R133.reuse, R124 ;  /* 0x0000007c85087220 */ /* 0x040fee0000410000 */
[----:B------:R-:W-:Y:S01]  /*c130*/  MUFU.EX2 R163, R163 ;  /* 0x000000a300a37308 */ /* 0x000fe20000000800 */
[C---:B------:R-:W-:Y:S01]  /*c140*/  FMUL.FTZ R9, R133.reuse, R125 ;  /* 0x0000007d85097220 */ /* 0x040fe20000410000 */
[----:B-----5:R-:W-:Y:S01]  /*c150*/  F2FP.F16.F32.PACK_AB R128, R166, R168 ;  /* 0x000000a8a680723e */ /* 0x020fe200000000ff */
[----:B------:R-:W5:Y:S07]  /*c160*/  LDSM.16.MT88.4 R124, [R202] ;  /* 0x00000000ca7c783b */ /* 0x000f6e0000004200 */
[----:B------:R-:W1:Y:S01]  /*c170*/  MUFU.EX2 R162, R162 ;  /* 0x000000a200a27308 */ /* 0x000e620000000800 */
[C---:B------:R-:W-:Y:S01]  /*c180*/  FMUL.FTZ R70, R132.reuse, R70 ;  /* 0x0000004684467220 */ /* 0x040fe20000410000 */
[----:B------:R-:W-:Y:S01]  /*c190*/  FMUL.FTZ R71, R132, R71 ;  /* 0x0000004784477220 */ /* 0x000fe20000410000 */
[C---:B------:R-:W-:Y:S07]  /*c1a0*/  FMUL.FTZ R68, R133.reuse, R68 ;  /* 0x0000004485447220 */ /* 0x040fee0000410000 */
[----:B------:R-:W-:Y:S01]  /*c1b0*/  MUFU.EX2 R161, R161 ;  /* 0x000000a100a17308 */ /* 0x000fe20000000800 */
[C---:B------:R-:W-:Y:S01]  /*c1c0*/  FMUL.FTZ R69, R133.reuse, R69 ;  /* 0x0000004585457220 */ /* 0x040fe20000410000 */
[----:B----4-:R-:W-:Y:S01]  /*c1d0*/  F2FP.F16.F32.PACK_AB R129, R164, R165 ;  /* 0x000000a5a481723e */ /* 0x010fe200000000ff */
[C---:B------:R-:W-:Y:S07]  /*c1e0*/  FMUL.FTZ R74, R132.reuse, R74 ;  /* 0x0000004a844a7220 */ /* 0x040fee0000410000 */
[----:B------:R-:W4:Y:S01]  /*c1f0*/  MUFU.EX2 R160, R160 ;  /* 0x000000a000a07308 */ /* 0x000f220000000800 */
[C---:B------:R-:W-:Y:S01]  /*c200*/  FMUL.FTZ R75, R132.reuse, R75 ;  /* 0x0000004b844b7220 */ /* 0x040fe20000410000 */
[C---:B------:R-:W-:Y:S01]  /*c210*/  FMUL.FTZ R72, R133.reuse, R72 ;  /* 0x0000004885487220 */ /* 0x040fe20000410000 */
[C---:B------:R-:W-:Y:S01]  /*c220*/  FMUL.FTZ R73, R133.reuse, R73 ;  /* 0x0000004985497220 */ /* 0x040fe20000410000 */
[C---:B------:R-:W-:Y:S01]  /*c230*/  FMUL.FTZ R78, R132.reuse, R78 ;  /* 0x0000004e844e7220 */ /* 0x040fe20000410000 */
[----:B------:R-:W-:Y:S01]  /*c240*/  FMUL.FTZ R79, R132, R79 ;  /* 0x0000004f844f7220 */ /* 0x000fe20000410000 */
[----:B-1----:R-:W-:Y:S01]  /*c250*/  F2FP.F16.F32.PACK_AB R130, R162, R163 ;  /* 0x000000a3a282723e */ /* 0x002fe200000000ff */
[C---:B------:R-:W-:Y:S01]  /*c260*/  FMUL.FTZ R76, R133.reuse, R76 ;  /* 0x0000004c854c7220 */ /* 0x040fe20000410000 */
[C---:B------:R-:W-:Y:S01]  /*c270*/  FMUL.FTZ R77, R133.reuse, R77 ;  /* 0x0000004d854d7220 */ /* 0x040fe20000410000 */
[C---:B------:R-:W-:Y:S01]  /*c280*/  FMUL.FTZ R82, R132.reuse, R82 ;  /* 0x0000005284527220 */ /* 0x040fe20000410000 */
[----:B------:R-:W-:Y:S01]  /*c290*/  FMUL.FTZ R83, R132, R83 ;  /* 0x0000005384537220 */ /* 0x000fe20000410000 */
[C---:B------:R-:W-:Y:S01]  /*c2a0*/  FMUL.FTZ R80, R133.reuse, R80 ;  /* 0x0000005085507220 */ /* 0x040fe20000410000 */
[C---:B------:R-:W-:Y:S01]  /*c2b0*/  FMUL.FTZ R81, R133.reuse, R81 ;  /* 0x0000005185517220 */ /* 0x040fe20000410000 */
[----:B------:R-:W-:Y:S01]  /*c2c0*/  LDSM.16.MT88.4 R156, [R138+0x10800] ;  /* 0x010800008a9c783b */ /* 0x000fe20000004200 */
[----:B----4-:R-:W-:Y:S01]  /*c2d0*/  F2FP.F16.F32.PACK_AB R131, R160, R161 ;  /* 0x000000a1a083723e */ /* 0x010fe200000000ff */
[C---:B------:R-:W-:Y:S01]  /*c2e0*/  FMUL.FTZ R86, R132.reuse, R86 ;  /* 0x0000005684567220 */ /* 0x040fe20000410000 */
[C---:B------:R-:W-:Y:S01]  /*c2f0*/  FMUL.FTZ R87, R132.reuse, R87 ;  /* 0x0000005784577220 */ /* 0x040fe20000410000 */
[C---:B------:R-:W-:Y:S01]  /*c300*/  FMUL.FTZ R84, R133.reuse, R84 ;  /* 0x0000005485547220 */ /* 0x040fe20000410000 */
[C---:B------:R-:W-:Y:S01]  /*c310*/  FMUL.FTZ R85, R133.reuse, R85 ;  /* 0x0000005585557220 */ /* 0x040fe20000410000 */
[C---:B------:R-:W-:Y:S01]  /*c320*/  FMUL.FTZ R90, R132.reuse, R90 ;  /* 0x0000005a845a7220 */ /* 0x040fe20000410000 */
[C---:B------:R-:W-:Y:S01]  /*c330*/  FMUL.FTZ R91, R132.reuse, R91 ;  /* 0x0000005b845b7220 */ /* 0x040fe20000410000 */
[C---:B------:R-:W-:Y:S01]  /*c340*/  HMMA.16816.F32 R4, R128.reuse, R140, R4 ;  /* 0x0000008c8004723c */ /* 0x040fe20000001804 */
[----:B------:R-:W-:Y:S01]  /*c350*/  LDSM.16.MT88.4 R48, [R137+0x6800] ;  /* 0x006800008930783b */ /* 0x000fe20000004200 */
[----:B------:R-:W-:Y:S03]  /*c360*/  MUFU.EX2 R180, R180 ;  /* 0x000000b400b47308 */ /* 0x000fe60000000800 */
[C---:B------:R-:W-:Y:S01]  /*c370*/  FMUL.FTZ R88, R133.reuse, R88 ;  /* 0x0000005885587220 */ /* 0x040fe20000410000 */
[C---:B------:R-:W-:Y:S01]  /*c380*/  FMUL.FTZ R89, R133.reuse, R89 ;  /* 0x0000005985597220 */ /* 0x040fe20000410000 */
[C---:B------:R-:W-:Y:S01]  /*c390*/  FMUL.FTZ R94, R132.reuse, R94 ;  /* 0x0000005e845e7220 */ /* 0x040fe20000410000 */
[C---:B------:R-:W-:Y:S01]  /*c3a0*/  HMMA.16816.F32 R8, R128.reuse, R142, R8 ;  /* 0x0000008e8008723c */ /* 0x040fe20000001808 */
[----:B------:R-:W1:Y:S03]  /*c3b0*/  LDSM.16.MT88.4 R140, [R139+0x10000] ;  /* 0x010000008b8c783b */ /* 0x000e660000004200 */
[----:B------:R-:W-:Y:S01]  /*c3c0*/  MUFU.EX2 R182, R182 ;  /* 0x000000b600b67308 */ /* 0x000fe20000000800 */
[C---:B------:R-:W-:Y:S01]  /*c3d0*/  FMUL.FTZ R95, R132.reuse, R95 ;  /* 0x0000005f845f7220 */ /* 0x040fe20000410000 */
[C---:B------:R-:W-:Y:S01]  /*c3e0*/  FMUL.FTZ R92, R133.reuse, R92 ;  /* 0x0000005c855c7220 */ /* 0x040fe20000410000 */
[C---:B------:R-:W-:Y:S01]  /*c3f0*/  FMUL.FTZ R93, R133.reuse, R93 ;  /* 0x0000005d855d7220 */ /* 0x040fe20000410000 */
[C---:B------:R-:W-:Y:S01]  /*c400*/  FMUL.FTZ R98, R132.reuse, R98 ;  /* 0x0000006284627220 */ /* 0x040fe20000410000 */
[C---:B------:R-:W-:Y:S01]  /*c410*/  FMUL.FTZ R99, R132.reuse, R99 ;  /* 0x0000006384637220 */ /* 0x040fe20000410000 */
[C---:B--2---:R-:W-:Y:S04]  /*c420*/  HMMA.16816.F32 R68, R128.reuse, R144, R68 ;  /* 0x000000908044723c */ /* 0x044fe80000001844 */
[----:B------:R-:W-:Y:S01]  /*c430*/  MUFU.EX2 R183, R183 ;  /* 0x000000b700b77308 */ /* 0x000fe20000000800 */
[C---:B------:R-:W-:Y:S01]  /*c440*/  FMUL.FTZ R96, R133.reuse, R96 ;  /* 0x0000006085607220 */ /* 0x040fe20000410000 */
[C---:B------:R-:W-:Y:S01]  /*c450*/  FMUL.FTZ R97, R133.reuse, R97 ;  /* 0x0000006185617220 */ /* 0x040fe20000410000 */
[C---:B------:R-:W-:Y:S01]  /*c460*/  FMUL.FTZ R102, R132.reuse, R102 ;  /* 0x0000006684667220 */ /* 0x040fe20000410000 */
[C---:B------:R-:W-:Y:S01]  /*c470*/  FMUL.FTZ R103, R132.reuse, R103 ;  /* 0x0000006784677220 */ /* 0x040fe20000410000 */
[C---:B------:R-:W-:Y:S01]  /*c480*/  FMUL.FTZ R100, R133.reuse, R100 ;  /* 0x0000006485647220 */ /* 0x040fe20000410000 */
[C---:B------:R-:W-:Y:S01]  /*c490*/  HMMA.16816.F32 R72, R128.reuse, R146, R72 ;  /* 0x000000928048723c */ /* 0x040fe20000001848 */
[----:B------:R-:W2:Y:S03]  /*c4a0*/  LDSM.16.MT88.4 R144, [R138+0x10000] ;  /* 0x010000008a90783b */ /* 0x000ea60000004200 */
[----:B------:R-:W-:Y:S01]  /*c4b0*/  MUFU.EX2 R184, R184 ;  /* 0x000000b800b87308 */ /* 0x000fe20000000800 */
[C---:B------:R-:W-:Y:S01]  /*c4c0*/  FMUL.FTZ R101, R133.reuse, R101 ;  /* 0x0000006585657220 */ /* 0x040fe20000410000 */
[C---:B------:R-:W-:Y:S01]  /*c4d0*/  FMUL.FTZ R106, R132.reuse, R106 ;  /* 0x0000006a846a7220 */ /* 0x040fe20000410000 */
[C---:B------:R-:W-:Y:S01]  /*c4e0*/  FMUL.FTZ R107, R132.reuse, R107 ;  /* 0x0000006b846b7220 */ /* 0x040fe20000410000 */
[C---:B------:R-:W-:Y:S01]  /*c4f0*/  FMUL.FTZ R104, R133.reuse, R104 ;  /* 0x0000006885687220 */ /* 0x040fe20000410000 */
[C---:B------:R-:W-:Y:S01]  /*c500*/  FMUL.FTZ R105, R133.reuse, R105 ;  /* 0x0000006985697220 */ /* 0x040fe20000410000 */
[C---:B---3--:R-:W-:Y:S04]  /*c510*/  HMMA.16816.F32 R76, R128.reuse, R148, R76 ;  /* 0x00000094804c723c */ /* 0x048fe8000000184c */
[----:B------:R-:W-:Y:S01]  /*c520*/  MUFU.EX2 R185, R185 ;  /* 0x000000b900b97308 */ /* 0x000fe20000000800 */
[C---:B------:R-:W-:Y:S01]  /*c530*/  FMUL.FTZ R110, R132.reuse, R110 ;  /* 0x0000006e846e7220 */ /* 0x040fe20000410000 */
[C---:B------:R-:W-:Y:S01]  /*c540*/  FMUL.FTZ R111, R132.reuse, R111 ;  /* 0x0000006f846f7220 */ /* 0x040fe20000410000 */
[C---:B------:R-:W-:Y:S01]  /*c550*/  FMUL.FTZ R108, R133.reuse, R108 ;  /* 0x0000006c856c7220 */ /* 0x040fe20000410000 */
[C---:B------:R-:W-:Y:S01]  /*c560*/  FMUL.FTZ R109, R133.reuse, R109 ;  /* 0x0000006d856d7220 */ /* 0x040fe20000410000 */
[C---:B------:R-:W-:Y:S01]  /*c570*/  FMUL.FTZ R114, R132.reuse, R114 ;  /* 0x0000007284727220 */ /* 0x040fe20000410000 */
[C---:B------:R-:W-:Y:S01]  /*c580*/  HMMA.16816.F32 R80, R128.reuse, R150, R80 ;  /* 0x000000968050723c */ /* 0x040fe20000001850 */
[----:B------:R-:W-:Y:S02]  /*c590*/  LDSM.16.MT88.4 R148, [R202+0x800] ;  /* 0x00080000ca94783b */ /* 0x000fe40000004200 */
[----:B------:R-:W-:Y:S01]  /*c5a0*/  FMUL.FTZ R115, R132, R115 ;  /* 0x0000007384737220 */ /* 0x000fe20000410000 */
[C---:B------:R-:W-:Y:S01]  /*c5b0*/  FMUL.FTZ R112, R133.reuse, R112 ;  /* 0x0000007085707220 */ /* 0x040fe20000410000 */
[C---:B------:R-:W-:Y:S01]  /*c5c0*/  FMUL.FTZ R113, R133.reuse, R113 ;  /* 0x0000007185717220 */ /* 0x040fe20000410000 */
[--C-:B------:R-:W-:Y:S01]  /*c5d0*/  FFMA.FTZ R172, R12, R136, -R169.reuse ;  /* 0x000000880cac7223 */ /* 0x100fe200000108a9 */
[----:B------:R-:W-:Y:S01]  /*c5e0*/  FMUL.FTZ R12, R133, R120 ;  /* 0x00000078850c7220 */ /* 0x000fe20000410000 */
[C---:B-----5:R-:W-:Y:S03]  /*c5f0*/  HMMA.16816.F32 R84, R128.reuse, R124, R84 ;  /* 0x0000007c8054723c */ /* 0x060fe60000001854 */
[-C--:B------:R-:W-:Y:S01]  /*c600*/  FFMA.FTZ R171, R13, R136.reuse, -R169 ;  /* 0x000000880dab7223 */ /* 0x080fe200000108a9 */
[----:B------:R-:W-:Y:S01]  /*c610*/  FMUL.FTZ R13, R133, R121 ;  /* 0x00000079850d7220 */ /* 0x000fe20000410000 */
[--C-:B------:R-:W-:Y:S01]  /*c620*/  FFMA.FTZ R177, R14, R136, -R167.reuse ;  /* 0x000000880eb17223 */ /* 0x100fe200000108a7 */
[C---:B------:R-:W-:Y:S01]  /*c630*/  FMUL.FTZ R14, R132.reuse, R122 ;  /* 0x0000007a840e7220 */ /* 0x040fe20000410000 */
[-C--:B------:R-:W-:Y:S01]  /*c640*/  FFMA.FTZ R174, R15, R136.reuse, -R167 ;  /* 0x000000880fae7223 */ /* 0x080fe200000108a7 */
[C---:B------:R-:W-:Y:S01]  /*c650*/  HMMA.16816.F32 R88, R128.reuse, R126, R88 ;  /* 0x0000007e8058723c */ /* 0x040fe20000001858 */
[----:B------:R-:W3:Y:S01]  /*c660*/  LDSM.16.MT88.4 R124, [R137+0x4000] ;  /* 0x00400000897c783b */ /* 0x000ee20000004200 */
[----:B------:R-:W-:Y:S01]  /*c670*/  MUFU.EX2 R172, R172 ;  /* 0x000000ac00ac7308 */ /* 0x000fe20000000800 */
[----:B------:R-:W-:Y:S01]  /*c680*/  FMUL.FTZ R15, R132, R123 ;  /* 0x0000007b840f7220 */ /* 0x000fe20000410000 */
[--C-:B------:R-:W-:Y:S01]  /*c690*/  FFMA.FTZ R170, R16, R136, -R169.reuse ;  /* 0x0000008810aa7223 */ /* 0x100fe200000108a9 */
[----:B------:R-:W-:Y:S07]  /*c6a0*/  FMUL.FTZ R16, R133, R116 ;  /* 0x0000007485107220 */ /* 0x000fee0000410000 */
[----:B------:R-:W4:Y:S01]  /*c6b0*/  MUFU.EX2 R171, R171 ;  /* 0x000000ab00ab7308 */ /* 0x000f220000000800 */
[-C--:B------:R-:W-:Y:S01]  /*c6c0*/  FFMA.FTZ R175, R17, R136.reuse, -R169 ;  /* 0x0000008811af7223 */ /* 0x080fe200000108a9 */
[C---:B-1----:R-:W-:Y:S01]  /*c6d0*/  HMMA.16816.F32 R92, R128.reuse, R140, R92 ;  /* 0x0000008c805c723c */ /* 0x042fe2000000185c */
[----:B------:R-:W-:Y:S07]  /*c6e0*/  LDSM.16.MT88.4 R120, [R137+0x800] ;  /* 0x000800008978783b */ /* 0x000fee0000004200 */
[----:B------:R-:W-:Y:S01]  /*c6f0*/  MUFU.EX2 R177, R177 ;  /* 0x000000b100b17308 */ /* 0x000fe20000000800 */
[----:B------:R-:W-:Y:S01]  /*c700*/  FMUL.FTZ R17, R133, R117 ;  /* 0x0000007585117220 */ /* 0x000fe20000410000 */
[--C-:B------:R-:W-:Y:S01]  /*c710*/  FFMA.FTZ R173, R18, R136, -R167.reuse ;  /* 0x0000008812ad7223 */ /* 0x100fe200000108a7 */
[C---:B------:R-:W-:Y:S07]  /*c720*/  FMUL.FTZ R18, R132.reuse, R118 ;  /* 0x0000007684127220 */ /* 0x040fee0000410000 */
[----:B------:R-:W1:Y:S01]  /*c730*/  MUFU.EX2 R174, R174 ;  /* 0x000000ae00ae7308 */ /* 0x000e620000000800 */
[----:B------:R-:W-:Y:S01]  /*c740*/  FFMA.FTZ R176, R19, R136, -R167 ;  /* 0x0000008813b07223 */ /* 0x000fe200000108a7 */
[C---:B------:R-:W-:Y:S01]  /*c750*/  HMMA.16816.F32 R96, R128.reuse, R142, R96 ;  /* 0x0000008e8060723c */ /* 0x040fe20000001860 */
[----:B------:R-:W5:Y:S07]  /*c760*/  LDSM.16.MT88.4 R140, [R202+0x4000] ;  /* 0x00400000ca8c783b */ /* 0x000f6e0000004200 */
[----:B------:R-:W-:Y:S01]  /*c770*/  MUFU.EX2 R170, R170 ;  /* 0x000000aa00aa7308 */ /* 0x000fe20000000800 */
[----:B------:R-:W-:Y:S01]  /*c780*/  FMUL.FTZ R19, R132, R119 ;  /* 0x0000007784137220 */ /* 0x000fe20000410000 */
[----:B----4-:R-:W-:Y:S01]  /*c790*/  F2FP.F16.F32.PACK_AB R116, R171, R172 ;  /* 0x000000acab74723e */ /* 0x010fe200000000ff */
[-C--:B------:R-:W-:Y:S07]  /*c7a0*/  FFMA.FTZ R181, R21, R136.reuse, -R169 ;  /* 0x0000008815b57223 */ /* 0x080fee00000108a9 */
[----:B------:R-:W4:Y:S01]  /*c7b0*/  MUFU.EX2 R175, R175 ;  /* 0x000000af00af7308 */ /* 0x000f220000000800 */
[-CC-:B------:R-:W-:Y:S01]  /*c7c0*/  FFMA.FTZ R179, R22, R136.reuse, -R167.reuse ;  /* 0x0000008816b37223 */ /* 0x180fe200000108a7 */
[C---:B--2---:R-:W-:Y:S08]  /*c7d0*/  HMMA.16816.F32 R100, R128.reuse, R144, R100 ;  /* 0x000000908064723c */ /* 0x044ff00000001864 */
[----:B------:R-:W-:Y:S01]  /*c7e0*/  MUFU.EX2 R173, R173 ;  /* 0x000000ad00ad7308 */ /* 0x000fe20000000800 */
[-C--:B------:R-:W-:Y:S01]  /*c7f0*/  FFMA.FTZ R178, R23, R136.reuse, -R167 ;  /* 0x0000008817b27223 */ /* 0x080fe200000108a7 */
[----:B-1----:R-:W-:Y:S01]  /*c800*/  F2FP.F16.F32.PACK_AB R117, R174, R177 ;  /* 0x000000b1ae75723e */ /* 0x002fe200000000ff */
[-CC-:B------:R-:W-:Y:S07]  /*c810*/  FFMA.FTZ R52, R52, R136.reuse, -R169.reuse ;  /* 0x0000008834347223 */ /* 0x180fee00000108a9 */
[----:B------:R-:W1:Y:S01]  /*c820*/  MUFU.EX2 R176, R176 ;  /* 0x000000b000b07308 */ /* 0x000e620000000800 */
[-CC-:B------:R-:W-:Y:S01]  /*c830*/  FFMA.FTZ R53, R53, R136.reuse, -R169.reuse ;  /* 0x0000008835357223 */ /* 0x180fe200000108a9 */
[C---:B------:R-:W-:Y:S01]  /*c840*/  HMMA.16816.F32 R104, R128.reuse, R146, R104 ;  /* 0x000000928068723c */ /* 0x040fe20000001868 */
[----:B------:R-:W-:Y:S07]  /*c850*/  LDSM.16.MT88.4 R144, [R138+0xc800] ;  /* 0x00c800008a90783b */ /* 0x000fee0000004200 */
[----:B------:R-:W-:Y:S01]  /*c860*/  MUFU.EX2 R181, R181 ;  /* 0x000000b500b57308 */ /* 0x000fe20000000800 */
[----:B------:R-:W-:Y:S01]  /*c870*/  FFMA.FTZ R57, R57, R136, -R169 ;  /* 0x0000008839397223 */ /* 0x000fe200000108a9 */
[----:B----4-:R-:W-:Y:S01]  /*c880*/  F2FP.F16.F32.PACK_AB R118, R175, R170 ;  /* 0x000000aaaf76723e */ /* 0x010fe200000000ff */
[----:B------:R-:W-:Y:S07]  /*c890*/  FFMA.FTZ R168, R133, R228, R168 ;  /* 0x000000e485a87223 */ /* 0x000fee00000100a8 */
[----:B------:R-:W-:Y:S01]  /*c8a0*/  MUFU.EX2 R52, R52 ;  /* 0x0000003400347308 */ /* 0x000fe20000000800 */
[----:B------:R-:W-:Y:S01]  /*c8b0*/  FFMA.FTZ R165, R132, R233, R165 ;  /* 0x000000e984a57223 */ /* 0x000fe200000100a5 */
[----:B------:R-:W-:Y:S01]  /*c8c0*/  ISETP.NE.AND P0, PT, R222, -0x1, PT ;  /* 0xffffffffde00780c */ /* 0x000fe20003f05270 */
[C---:B---3--:R-:W-:Y:S07]  /*c8d0*/  HMMA.16816.F32 R108, R128.reuse, R124, R108 ;  /* 0x0000007c806c723c */ /* 0x048fee000000186c */
[----:B------:R-:W-:Y:S01]  /*c8e0*/  MUFU.EX2 R53, R53 ;  /* 0x0000003500357308 */ /* 0x000fe20000000800 */
[----:B-1----:R-:W-:Y:S01]  /*c8f0*/  F2FP.F16.F32.PACK_AB R119, R176, R173 ;  /* 0x000000adb077723e */ /* 0x002fe200000000ff */
[----:B------:R-:W-:Y:S08]  /*c900*/  FADD.FTZ R168, R166, R168 ;  /* 0x000000a8a6a87221 */ /* 0x000ff00000010000 */
[----:B------:R-:W-:Y:S01]  /*c910*/  MUFU.EX2 R57, R57 ;  /* 0x0000003900397308 */ /* 0x000fe20000000800 */
[----:B------:R-:W-:Y:S01]  /*c920*/  FADD.FTZ R164, R164, R165 ;  /* 0x000000a5a4a47221 */ /* 0x000fe20000010000 */
[----:B------:R-:W-:Y:S01]  /*c930*/  MOV R133, R134 ;  /* 0x0000008600857202 */ /* 0x000fe20000000f00 */
[C---:B------:R-:W-:Y:S01]  /*c940*/  HMMA.16816.F32 R112, R128.reuse, R126, R112 ;  /* 0x0000007e8070723c */ /* 0x040fe20000001870 */
[----:B------:R-:W1:Y:S06]  /*c950*/  LDSM.16.MT88.4 R124, [R139+0xc800] ;  /* 0x00c800008b7c783b */ /* 0x000e6c0000004200 */
[----:B------:R-:W-:Y:S01]  /*c960*/  MUFU.EX2 R179, R179 ;  /* 0x000000b300b37308 */ /* 0x000fe20000000800 */
[----:B------:R-:W-:Y:S01]  /*c970*/  FADD.FTZ R161, R161, R164 ;  /* 0x000000a4a1a17221 */ /* 0x000fe20000010000 */
[----:B------:R-:W-:Y:S08]  /*c980*/  MOV R132, R135 ;  /* 0x0000008700847202 */ /* 0x000ff00000000f00 */
[----:B------:R-:W2:Y:S01]  /*c990*/  MUFU.EX2 R178, R178 ;  /* 0x000000b200b27308 */ /* 0x000ea20000000800 */
[----:B------:R-:W-:Y:S01]  /*c9a0*/  FADD.FTZ R160, R160, R161 ;  /* 0x000000a1a0a07221 */ /* 0x000fe20000010000 */
[C---:B-----5:R-:W-:Y:S03]  /*c9b0*/  HMMA.16816.F32 R12, R128.reuse, R140, R12 ;  /* 0x0000008c800c723c */ /* 0x060fe6000000180c */
[----:B------:R-:W-:Y:S04]  /*c9c0*/  FADD.FTZ R177, R177, R160 ;  /* 0x000000a0b1b17221 */ /* 0x000fe80000010000 */
[----:B------:R-:W-:Y:S01]  /*c9d0*/  FADD.FTZ R174, R174, R177 ;  /* 0x000000b1aeae7221 */ /* 0x000fe20000010000 */
[----:B------:R-:W-:Y:S01]  /*c9e0*/  HMMA.16816.F32 R16, R128, R142, R16 ;  /* 0x0000008e8010723c */ /* 0x000fe20000001810 */
[----:B------:R-:W3:Y:S02]  /*c9f0*/  LDSM.16.MT88.4 R128, [R137+0x4800] ;  /* 0x004800008980783b */ /* 0x000ee40000004200 */
[----:B------:R-:W-:Y:S01]  /*ca00*/  FADD.FTZ R173, R173, R174 ;  /* 0x000000aeadad7221 */ /* 0x000fe20000010000 */
[----:B--2---:R-:W-:Y:S03]  /*ca10*/  F2FP.F16.F32.PACK_AB R21, R178, R179 ;  /* 0x000000b3b215723e */ /* 0x004fe600000000ff */
[----:B------:R-:W-:Y:S02]  /*ca20*/  FADD.FTZ R176, R176, R173 ;  /* 0x000000adb0b07221 */ /* 0x000fe40000010000 */
[----:B------:R-:W-:Y:S02]  /*ca30*/  LDSM.16.MT88.4 R140, [R138+0xd000] ;  /* 0x00d000008a8c783b */ /* 0x000fe40000004200 */
[----:B------:R-:W-:Y:S04]  /*ca40*/  FADD.FTZ R179, R179, R176 ;  /* 0x000000b0b3b37221 */ /* 0x000fe80000010000 */
[----:B------:R-:W-:Y:S01]  /*ca50*/  FADD.FTZ R178, R178, R179 ;  /* 0x000000b3b2b27221 */ /* 0x000fe20000010000 */
[C---:B-1----:R-:W-:Y:S08]  /*ca60*/  HMMA.16816.F32 R4, R116.reuse, R124, R4 ;  /* 0x0000007c7404723c */ /* 0x042ff00000001804 */
        /* <DEDUP_REMOVED lines=14> */
[C---:B------:R-:W-:Y:S03]  /*cb50*/  HMMA.16816.F32 R100, R116.reuse, R156, R100 ;  /* 0x0000009c7464723c */ /* 0x040fe60000001864 */
[-C--:B------:R-:W-:Y:S01]  /*cb60*/  FFMA.FTZ R157, R26, R136.reuse, -R167 ;  /* 0x000000881a9d7223 */ /* 0x080fe200000108a7 */
[-CC-:B------:R-:W-:Y:S04]  /*cb70*/  FFMA.FTZ R156, R20, R136.reuse, -R169.reuse ;  /* 0x00000088149c7223 */ /* 0x180fe800000108a9 */
[C---:B------:R-:W-:Y:S01]  /*cb80*/  HMMA.16816.F32 R104, R116.reuse, R158, R104 ;  /* 0x0000009e7468723c */ /* 0x040fe20000001868 */
[----:B------:R-:W5:Y:S02]  /*cb90*/  MUFU.EX2 R157, R157 ;  /* 0x0000009d009d7308 */ /* 0x000f640000000800 */
[-CC-:B------:R-:W-:Y:S01]  /*cba0*/  FFMA.FTZ R159, R24, R136.reuse, -R169.reuse ;  /* 0x00000088189f7223 */ /* 0x180fe200000108a9 */
[----:B------:R-:W-:Y:S07]  /*cbb0*/  FFMA.FTZ R158, R25, R136, -R169 ;  /* 0x00000088199e7223 */ /* 0x000fee00000108a9 */
[----:B------:R-:W1:Y:S01]  /*cbc0*/  MUFU.EX2 R156, R156 ;  /* 0x0000009c009c7308 */ /* 0x000e620000000800 */
[----:B------:R-:W4:Y:S01]  /*cbd0*/  LDSM.16.MT88.4 R24, [R138+0x11000] ;  /* 0x011000008a18783b */ /* 0x000f220000004200 */
[C---:B---3--:R-:W-:Y:S08]  /*cbe0*/  HMMA.16816.F32 R108, R116.reuse, R128, R108 ;  /* 0x00000080746c723c */ /* 0x048ff0000000186c */
[----:B------:R-:W-:Y:S10]  /*cbf0*/  MUFU.EX2 R159, R159 ;  /* 0x0000009f009f7308 */ /* 0x000ff40000000800 */
[----:B------:R-:W3:Y:S01]  /*cc00*/  MUFU.EX2 R158, R158 ;  /* 0x0000009e009e7308 */ /* 0x000ee20000000800 */
[----:B-----5:R-:W-:Y:S01]  /*cc10*/  F2FP.F16.F32.PACK_AB R23, R180, R157 ;  /* 0x0000009db417723e */ /* 0x020fe200000000ff */
[C---:B------:R-:W-:Y:S01]  /*cc20*/  HMMA.16816.F32 R112, R116.reuse, R130, R112 ;  /* 0x000000827470723c */ /* 0x040fe20000001870 */
[----:B------:R-:W5:Y:S02]  /*cc30*/  LDSM.16.MT88.4 R128, [R137+0x5000] ;  /* 0x005000008980783b */ /* 0x000f640000004200 */
[----:B-1----:R-:W-:Y:S01]  /*cc40*/  F2FP.F16.F32.PACK_AB R20, R181, R156 ;  /* 0x0000009cb514723e */ /* 0x002fe200000000ff */
[----:B------:R-:W-:Y:S04]  /*cc50*/  FADD.FTZ R157, R157, R178 ;  /* 0x000000b29d9d7221 */ /* 0x000fe80000010000 */
[C---:B------:R-:W-:Y:S03]  /*cc60*/  HMMA.16816.F32 R12, R116.reuse, R120, R12 ;  /* 0x00000078740c723c */ /* 0x040fe6000000180c */
[----:B---3--:R-:W-:Y:S01]  /*cc70*/  F2FP.F16.F32.PACK_AB R22, R158, R159 ;  /* 0x0000009f9e16723e */ /* 0x008fe200000000ff */
[----:B------:R-:W-:Y:S04]  /*cc80*/  FADD.FTZ R180, R180, R157 ;  /* 0x0000009db4b47221 */ /* 0x000fe80000010000 */
[----:B------:R-:W-:Y:S01]  /*cc90*/  HMMA.16816.F32 R16, R116, R122, R16 ;  /* 0x0000007a7410723c */ /* 0x000fe20000001810 */
[----:B------:R-:W1:Y:S07]  /*cca0*/  LDSM.16.MT88.4 R116, [R202+0x5000] ;  /* 0x00500000ca74783b */ /* 0x000e6e0000004200 */
[C---:B------:R-:W-:Y:S01]  /*ccb0*/  HMMA.16816.F32 R4, R20.reuse, R124, R4 ;  /* 0x0000007c1404723c */ /* 0x040fe20000001804 */
[----:B------:R-:W-:Y:S07]  /*ccc0*/  LDSM.16.MT88.4 R120, [R137+0x1800] ;  /* 0x001800008978783b */ /* 0x000fee0000004200 */
        /* <DEDUP_REMOVED lines=8> */
[-C--:B------:R-:W-:Y:S07]  /*cd50*/  FFMA.FTZ R143, R35, R136.reuse, -R167 ;  /* 0x00000088238f7223 */ /* 0x080fee00000108a7 */
[----:B------:R-:W-:Y:S01]  /*cd60*/  MUFU.EX2 R140, R140 ;  /* 0x0000008c008c7308 */ /* 0x000fe20000000800 */
[C---:B------:R-:W-:Y:S09]  /*cd70*/  HMMA.16816.F32 R76, R20.reuse, R144, R76 ;  /* 0x00000090144c723c */ /* 0x040ff2000000184c */
[----:B------:R-:W3:Y:S01]  /*cd80*/  MUFU.EX2 R142, R142 ;  /* 0x0000008e008e7308 */ /* 0x000ee20000000800 */
[-C--:B------:R-:W-:Y:S01]  /*cd90*/  FFMA.FTZ R145, R33, R136.reuse, -R169 ;  /* 0x0000008821917223 */ /* 0x080fe200000108a9 */
[-CC-:B------:R-:W-:Y:S08]  /*cda0*/  FFMA.FTZ R144, R34, R136.reuse, -R167.reuse ;  /* 0x0000008822907223 */ /* 0x180ff000000108a7 */
[----:B------:R-:W-:Y:S01]  /*cdb0*/  MUFU.EX2 R143, R143 ;  /* 0x0000008f008f7308 */ /* 0x000fe20000000800 */
[----:B------:R-:W-:Y:S01]  /*cdc0*/  LDSM.16.MT88.4 R32, [R139+0x11800] ;  /* 0x011800008b20783b */ /* 0x000fe20000004200 */
[C---:B------:R-:W-:Y:S08]  /*cdd0*/  HMMA.16816.F32 R80, R20.reuse, R146, R80 ;  /* 0x000000921450723c */ /* 0x040ff00000001850 */
[----:B------:R-:W-:Y:S01]  /*cde0*/  MUFU.EX2 R145, R145 ;  /* 0x0000009100917308 */ /* 0x000fe20000000800 */
[-CC-:B------:R-:W-:Y:S01]  /*cdf0*/  FFMA.FTZ R147, R30, R136.reuse, -R167.reuse ;  /* 0x000000881e937223 */ /* 0x180fe200000108a7 */
[-C--:B------:R-:W-:Y:S08]  /*ce00*/  FFMA.FTZ R146, R31, R136.reuse, -R167 ;  /* 0x000000881f927223 */ /* 0x080ff000000108a7 */
[----:B------:R-:W-:Y:S01]  /*ce10*/  MUFU.EX2 R144, R144 ;  /* 0x0000009000907308 */ /* 0x000fe20000000800 */
[----:B------:R-:W-:Y:S01]  /*ce20*/  LDSM.16.MT88.4 R28, [R138+0xd800] ;  /* 0x00d800008a1c783b */ /* 0x000fe20000004200 */
[C---:B--2---:R-:W-:Y:S08]  /*ce30*/  HMMA.16816.F32 R84, R20.reuse, R148, R84 ;  /* 0x000000941454723c */ /* 0x044ff00000001854 */
[----:B------:R-:W-:Y:S01]  /*ce40*/  MUFU.EX2 R147, R147 ;  /* 0x0000009300937308 */ /* 0x000fe20000000800 */
[-CC-:B------:R-:W-:Y:S01]  /*ce50*/  FFMA.FTZ R148, R36, R136.reuse, -R169.reuse ;  /* 0x0000008824947223 */ /* 0x180fe200000108a9 */
[-CC-:B------:R-:W-:Y:S08]  /*ce60*/  FFMA.FTZ R149, R40, R136.reuse, -R169.reuse ;  /* 0x0000008828957223 */ /* 0x180ff000000108a9 */
[----:B------:R-:W2:Y:S01]  /*ce70*/  MUFU.EX2 R146, R146 ;  /* 0x0000009200927308 */ /* 0x000ea20000000800 */
[C---:B------:R-:W-:Y:S09]  /*ce80*/  HMMA.16816.F32 R88, R20.reuse, R150, R88 ;  /* 0x000000961458723c */ /* 0x040ff20000001858 */
[----:B------:R-:W-:Y:S01]  /*ce90*/  MUFU.EX2 R148, R148 ;  /* 0x0000009400947308 */ /* 0x000fe20000000800 */
[-C--:B------:R-:W-:Y:S01]  /*cea0*/  FFMA.FTZ R151, R37, R136.reuse, -R169 ;  /* 0x0000008825977223 */ /* 0x080fe200000108a9 */
[-CC-:B------:R-:W-:Y:S08]  /*ceb0*/  FFMA.FTZ R150, R38, R136.reuse, -R167.reuse ;  /* 0x0000008826967223 */ /* 0x180ff000000108a7 */
[----:B------:R-:W-:Y:S01]  /*cec0*/  MUFU.EX2 R149, R149 ;  /* 0x0000009500957308 */ /* 0x000fe20000000800 */
[C---:B----4-:R-:W-:Y:S09]  /*ced0*/  HMMA.16816.F32 R92, R20.reuse, R152, R92 ;  /* 0x00000098145c723c */ /* 0x050ff2000000185c */
[----:B------:R-:W4:Y:S01]  /*cee0*/  MUFU.EX2 R151, R151 ;  /* 0x0000009700977308 */ /* 0x000f220000000800 */
[-C--:B------:R-:W-:Y:S01]  /*cef0*/  FFMA.FTZ R153, R39, R136.reuse, -R167 ;  /* 0x0000008827997223 */ /* 0x080fe200000108a7 */
[-C--:B------:R-:W-:Y:S01]  /*cf00*/  FFMA.FTZ R152, R41, R136.reuse, -R169 ;  /* 0x0000008829987223 */ /* 0x080fe200000108a9 */
[----:B------:R-:W-:Y:S07]  /*cf10*/  LDSM.16.MT88.4 R36, [R137+0x2000] ;  /* 0x002000008924783b */ /* 0x000fee0000004200 */
[----:B------:R-:W-:Y:S01]  /*cf20*/  MUFU.EX2 R150, R150 ;  /* 0x0000009600967308 */ /* 0x000fe20000000800 */
[C---:B------:R-:W-:Y:S09]  /*cf30*/  HMMA.16816.F32 R96, R20.reuse, R154, R96 ;  /* 0x0000009a1460723c */ /* 0x040ff20000001860 */
[----:B------:R-:W4:Y:S01]  /*cf40*/  MUFU.EX2 R153, R153 ;  /* 0x0000009900997308 */ /* 0x000f220000000800 */
[-CC-:B------:R-:W-:Y:S01]  /*cf50*/  FFMA.FTZ R154, R42, R136.reuse, -R167.reuse ;  /* 0x000000882a9a7223 */ /* 0x180fe200000108a7 */
[----:B------:R-:W-:Y:S02]  /*cf60*/  FFMA.FTZ R155, R43, R136, -R167 ;  /* 0x000000882b9b7223 */ /* 0x000fe400000108a7 */
[----:B------:R-:W-:Y:S06]  /*cf70*/  LDSM.16.MT88.4 R40, [R137+0x2800] ;  /* 0x002800008928783b */ /* 0x000fec0000004200 */
[----:B------:R-:W4:Y:S01]  /*cf80*/  MUFU.EX2 R152, R152 ;  /* 0x0000009800987308 */ /* 0x000f220000000800 */
[C---:B------:R-:W-:Y:S09]  /*cf90*/  HMMA.16816.F32 R100, R20.reuse, R24, R100 ;  /* 0x000000181464723c */ /* 0x040ff20000001864 */
[----:B------:R-:W-:Y:S10]  /*cfa0*/  MUFU.EX2 R154, R154 ;  /* 0x0000009a009a7308 */ /* 0x000ff40000000800 */
[----:B------:R-:W4:Y:S01]  /*cfb0*/  MUFU.EX2 R155, R155 ;  /* 0x0000009b009b7308 */ /* 0x000f220000000800 */
[C---:B------:R-:W-:Y:S01]  /*cfc0*/  HMMA.16816.F32 R104, R20.reuse, R26, R104 ;  /* 0x0000001a1468723c */ /* 0x040fe20000001868 */
[----:B------:R-:W4:Y:S07]  /*cfd0*/  LDSM.16.MT88.4 R24, [R139+0xd800] ;  /* 0x00d800008b18783b */ /* 0x000f2e0000004200 */
[C---:B-----5:R-:W-:Y:S08]  /*cfe0*/  HMMA.16816.F32 R108, R20.reuse, R128, R108 ;  /* 0x00000080146c723c */ /* 0x060ff0000000186c */
[C---:B------:R-:W-:Y:S01]  /*cff0*/  HMMA.16816.F32 R112, R20.reuse, R130, R112 ;  /* 0x000000821470723c */ /* 0x040fe20000001870 */
[----:B------:R-:W5:Y:S07]  /*d000*/  LDSM.16.MT88.4 R128, [R138+0x11800] ;  /* 0x011800008a80783b */ /* 0x000f6e0000004200 */
[C---:B-1----:R-:W-:Y:S08]  /*d010*/  HMMA.16816.F32 R12, R20.reuse, R116, R12 ;  /* 0x00000074140c723c */ /* 0x042ff0000000180c */
[----:B------:R-:W-:Y:S01]  /*d020*/  HMMA.16816.F32 R16, R20, R118, R16 ;  /* 0x000000761410723c */ /* 0x000fe20000001810 */
[----:B------:R-:W-:Y:S02]  /*d030*/  LDSM.16.MT88.4 R116, [R138+0xe000] ;  /* 0x00e000008a74783b */ /* 0x000fe40000004200 */
[----:B---3--:R-:W-:Y:S02]  /*d040*/  F2FP.F16.F32.PACK_AB R20, R141, R142 ;  /* 0x0000008e8d14723e */ /* 0x008fe400000000ff */
[----:B--2---:R-:W-:Y:S01]  /*d050*/  F2FP.F16.F32.PACK_AB R21, R146, R147 ;  /* 0x000000939215723e */ /* 0x004fe200000000ff */
[----:B------:R-:W-:Y:S01]  /*d060*/  FADD.FTZ R147, R147, R180 ;  /* 0x000000b493937221 */ /* 0x000fe20000010000 */
[----:B------:R-:W-:Y:S02]  /*d070*/  F2FP.F16.F32.PACK_AB R22, R145, R140 ;  /* 0x0000008c9116723e */ /* 0x000fe400000000ff */
[----:B------:R-:W-:Y:S07]  /*d080*/  F2FP.F16.F32.PACK_AB R23, R143, R144 ;  /* 0x000000908f17723e */ /* 0x000fee00000000ff */
        /* <DEDUP_REMOVED lines=30> */
[----:B------:R-:W3:Y:S07]  /*d270*/  LDSM.16.MT88.4 R32, [R139+0xe800] ;  /* 0x00e800008b20783b */ /* 0x000eee0000004200 */
[C---:B------:R-:W-:Y:S08]  /*d280*/  HMMA.16816.F32 R68, R20.reuse, R116, R68 ;  /* 0x000000741444723c */ /* 0x040ff00000001844 */
[C---:B------:R-:W-:Y:S01]  /*d290*/  HMMA.16816.F32 R72, R20.reuse, R118, R72 ;  /* 0x000000761448723c */ /* 0x040fe20000001848 */
[----:B------:R-:W-:Y:S07]  /*d2a0*/  LDSM.16.MT88.4 R116, [R139+0x12800] ;  /* 0x012800008b74783b */ /* 0x000fee0000004200 */
[C---:B------:R-:W-:Y:S08]  /*d2b0*/  HMMA.16816.F32 R76, R20.reuse, R36, R76 ;  /* 0x00000024144c723c */ /* 0x040ff0000000184c */
[C---:B------:R-:W-:Y:S01]  /*d2c0*/  HMMA.16816.F32 R80, R20.reuse, R38, R80 ;  /* 0x000000261450723c */ /* 0x040fe20000001850 */
[----:B------:R-:W5:Y:S07]  /*d2d0*/  LDSM.16.MT88.4 R36, [R138+0xe800] ;  /* 0x00e800008a24783b */ /* 0x000f6e0000004200 */
[C---:B------:R-:W-:Y:S03]  /*d2e0*/  HMMA.16816.F32 R84, R20.reuse, R120, R84 ;  /* 0x000000781454723c */ /* 0x040fe60000001854 */
[-CC-:B------:R-:W-:Y:S01]  /*d2f0*/  FFMA.FTZ R120, R44, R136.reuse, -R169.reuse ;  /* 0x000000882c787223 */ /* 0x180fe200000108a9 */
[-C--:B------:R-:W-:Y:S04]  /*d300*/  FFMA.FTZ R121, R45, R136.reuse, -R169 ;  /* 0x000000882d797223 */ /* 0x080fe800000108a9 */
[C---:B------:R-:W-:Y:S01]  /*d310*/  HMMA.16816.F32 R88, R20.reuse, R122, R88 ;  /* 0x0000007a1458723c */ /* 0x040fe20000001858 */
[----:B------:R-:W-:Y:S02]  /*d320*/  MUFU.EX2 R120, R120 ;  /* 0x0000007800787308 */ /* 0x000fe40000000800 */
[-CC-:B------:R-:W-:Y:S01]  /*d330*/  FFMA.FTZ R122, R46, R136.reuse, -R167.reuse ;  /* 0x000000882e7a7223 */ /* 0x180fe200000108a7 */
[--C-:B------:R-:W-:Y:S07]  /*d340*/  FFMA.FTZ R123, R47, R136, -R167.reuse ;  /* 0x000000882f7b7223 */ /* 0x100fee00000108a7 */
[----:B------:R-:W3:Y:S01]  /*d350*/  MUFU.EX2 R121, R121 ;  /* 0x0000007900797308 */ /* 0x000ee20000000800 */
[----:B------:R-:W5:Y:S01]  /*d360*/  LDSM.16.MT88.4 R44, [R202+0x2800] ;  /* 0x00280000ca2c783b */ /* 0x000f620000004200 */
[C---:B------:R-:W-:Y:S08]  /*d370*/  HMMA.16816.F32 R92, R20.reuse, R124, R92 ;  /* 0x0000007c145c723c */ /* 0x040ff0000000185c */
[----:B------:R-:W-:Y:S10]  /*d380*/  MUFU.EX2 R122, R122 ;  /* 0x0000007a007a7308 */ /* 0x000ff40000000800 */
[----:B------:R-:W3:Y:S01]  /*d390*/  MUFU.EX2 R123, R123 ;  /* 0x0000007b007b7308 */ /* 0x000ee20000000800 */
[C---:B------:R-:W-:Y:S01]  /*d3a0*/  HMMA.16816.F32 R96, R20.reuse, R126, R96 ;  /* 0x0000007e1460723c */ /* 0x040fe20000001860 */
[----:B------:R-:W-:Y:S07]  /*d3b0*/  LDSM.16.MT88.4 R124, [R139+0xf800] ;  /* 0x00f800008b7c783b */ /* 0x000fee0000004200 */
[C---:B----4-:R-:W-:Y:S08]  /*d3c0*/  HMMA.16816.F32 R100, R20.reuse, R128, R100 ;  /* 0x000000801464723c */ /* 0x050ff00000001864 */
[C---:B------:R-:W-:Y:S08]  /*d3d0*/  HMMA.16816.F32 R104, R20.reuse, R130, R104 ;  /* 0x000000821468723c */ /* 0x040ff00000001868 */
[C---:B-1----:R-:W-:Y:S08]  /*d3e0*/  HMMA.16816.F32 R108, R20.reuse, R24, R108 ;  /* 0x00000018146c723c */ /* 0x042ff0000000186c */
[C---:B------:R-:W-:Y:S01]  /*d3f0*/  HMMA.16816.F32 R112, R20.reuse, R26, R112 ;  /* 0x0000001a1470723c */ /* 0x040fe20000001870 */
[----:B------:R-:W1:Y:S07]  /*d400*/  LDSM.16.MT88.4 R24, [R138+0x12800] ;  /* 0x012800008a18783b */ /* 0x000e6e0000004200 */
[C---:B--2---:R-:W-:Y:S08]  /*d410*/  HMMA.16816.F32 R12, R20.reuse, R28, R12 ;  /* 0x0000001c140c723c */ /* 0x044ff0000000180c */
        /* <DEDUP_REMOVED lines=15> */
[C---:B------:R-:W-:Y:S03]  /*d510*/  HMMA.16816.F32 R84, R20.reuse, R44, R84 ;  /* 0x0000002c1454723c */ /* 0x040fe60000001854 */
[-CC-:B------:R-:W-:Y:S01]  /*d520*/  FFMA.FTZ R44, R54, R136.reuse, -R167.reuse ;  /* 0x00000088362c7223 */ /* 0x180fe200000108a7 */
[-C--:B------:R-:W-:Y:S01]  /*d530*/  FFMA.FTZ R45, R55, R136.reuse, -R167 ;  /* 0x00000088372d7223 */ /* 0x080fe200000108a7 */
[-C--:B------:R-:W-:Y:S02]  /*d540*/  FFMA.FTZ R54, R56, R136.reuse, -R169 ;  /* 0x0000008838367223 */ /* 0x080fe400000108a9 */
[----:B------:R-:W-:Y:S01]  /*d550*/  MUFU.EX2 R55, R44 ;  /* 0x0000002c00377308 */ /* 0x000fe20000000800 */
[C---:B------:R-:W-:Y:S09]  /*d560*/  HMMA.16816.F32 R88, R20.reuse, R46, R88 ;  /* 0x0000002e1458723c */ /* 0x040ff20000001858 */
[----:B------:R3:W4:Y:S10]  /*d570*/  MUFU.EX2 R56, R45 ;  /* 0x0000002d00387308 */ /* 0x0007340000000800 */
[----:B------:R-:W5:Y:S01]  /*d580*/  MUFU.EX2 R54, R54 ;  /* 0x0000003600367308 */ /* 0x000f620000000800 */
[C---:B------:R-:W-:Y:S03]  /*d590*/  HMMA.16816.F32 R92, R20.reuse, R116, R92 ;  /* 0x00000074145c723c */ /* 0x040fe6000000185c */
[-CC-:B------:R-:W-:Y:S01]  /*d5a0*/  FFMA.FTZ R116, R58, R136.reuse, -R167.reuse ;  /* 0x000000883a747223 */ /* 0x180fe200000108a7 */
[----:B------:R-:W-:Y:S05]  /*d5b0*/  FFMA.FTZ R58, R59, R136, -R167 ;  /* 0x000000883b3a7223 */ /* 0x000fea00000108a7 */
[----:B------:R-:W-:Y:S01]  /*d5c0*/  MUFU.EX2 R59, R116 ;  /* 0x00000074003b7308 */ /* 0x000fe20000000800 */
[C---:B------:R-:W-:Y:S01]  /*d5d0*/  HMMA.16816.F32 R96, R20.reuse, R118, R96 ;  /* 0x000000761460723c */ /* 0x040fe20000001860 */
[----:B---3--:R-:W-:Y:S08]  /*d5e0*/  LDSM.16.MT88.4 R44, [R139+0x13000] ;  /* 0x013000008b2c783b */ /* 0x008ff00000004200 */
[----:B------:R-:W3:Y:S01]  /*d5f0*/  MUFU.EX2 R58, R58 ;  /* 0x0000003a003a7308 */ /* 0x000ee20000000800 */
        /* <DEDUP_REMOVED lines=9> */
[----:B------:R-:W-:Y:S02]  /*d690*/  F2FP.F16.F32.PACK_AB R20, R53, R52 ;  /* 0x000000343514723e */ /* 0x000fe400000000ff */
[----:B----4-:R-:W-:Y:S02]  /*d6a0*/  F2FP.F16.F32.PACK_AB R21, R56, R55 ;  /* 0x000000373815723e */ /* 0x010fe400000000ff */
[----:B-----5:R-:W-:Y:S02]  /*d6b0*/  F2FP.F16.F32.PACK_AB R22, R57, R54 ;  /* 0x000000363916723e */ /* 0x020fe400000000ff */
[----:B---3--:R-:W-:Y:S07]  /*d6c0*/  F2FP.F16.F32.PACK_AB R23, R58, R59 ;  /* 0x0000003b3a17723e */ /* 0x008fee00000000ff */
[C---:B-1----:R-:W-:Y:S08]  /*d6d0*/  HMMA.16816.F32 R4, R20.reuse, R24, R4 ;  /* 0x000000181404723c */ /* 0x042ff00000001804 */
[C---:B------:R-:W-:Y:S01]  /*d6e0*/  HMMA.16816.F32 R8, R20.reuse, R26, R8 ;  /* 0x0000001a1408723c */ /* 0x040fe20000001808 */
[----:B------:R-:W1:Y:S07]  /*d6f0*/  LDSM.16.MT88.4 R24, [R202+0x7000] ;  /* 0x00700000ca18783b */ /* 0x000e6e0000004200 */
[C---:B------:R-:W-:Y:S08]  /*d700*/  HMMA.16816.F32 R68, R20.reuse, R32, R68 ;  /* 0x000000201444723c */ /* 0x040ff00000001844 */
[C---:B------:R-:W-:Y:S01]  /*d710*/  HMMA.16816.F32 R72, R20.reuse, R34, R72 ;  /* 0x000000221448723c */ /* 0x040fe20000001848 */
[----:B------:R-:W3:Y:S07]  /*d720*/  LDSM.16.MT88.4 R32, [R138+0xf800] ;  /* 0x00f800008a20783b */ /* 0x000eee0000004200 */
[C---:B------:R-:W-:Y:S03]  /*d730*/  HMMA.16816.F32 R76, R20.reuse, R36, R76 ;  /* 0x00000024144c723c */ /* 0x040fe6000000184c */
[-CC-:B------:R-:W-:Y:S01]  /*d740*/  FFMA.FTZ R36, R60, R136.reuse, -R169.reuse ;  /* 0x000000883c247223 */ /* 0x180fe200000108a9 */
[-C--:B------:R-:W-:Y:S04]  /*d750*/  FFMA.FTZ R37, R61, R136.reuse, -R169 ;  /* 0x000000883d257223 */ /* 0x080fe800000108a9 */
[C---:B------:R-:W-:Y:S01]  /*d760*/  HMMA.16816.F32 R80, R20.reuse, R38, R80 ;  /* 0x000000261450723c */ /* 0x040fe20000001850 */
[----:B------:R-:W-:Y:S02]  /*d770*/  MUFU.EX2 R36, R36 ;  /* 0x0000002400247308 */ /* 0x000fe40000000800 */
[-C--:B------:R-:W-:Y:S01]  /*d780*/  FFMA.FTZ R39, R62, R136.reuse, -R167 ;  /* 0x000000883e277223 */ /* 0x080fe200000108a7 */
[-CC-:B------:R-:W-:Y:S07]  /*d790*/  FFMA.FTZ R38, R64, R136.reuse, -R169.reuse ;  /* 0x0000008840267223 */ /* 0x180fee00000108a9 */
[----:B------:R-:W4:Y:S01]  /*d7a0*/  MUFU.EX2 R37, R37 ;  /* 0x0000002500257308 */ /* 0x000f220000000800 */
[-C--:B------:R-:W-:Y:S01]  /*d7b0*/  FFMA.FTZ R169, R65, R136.reuse, -R169 ;  /* 0x0000008841a97223 */ /* 0x080fe200000108a9 */
[C---:B------:R-:W-:Y:S08]  /*d7c0*/  HMMA.16816.F32 R84, R20.reuse, R40, R84 ;  /* 0x000000281454723c */ /* 0x040ff00000001854 */
[----:B------:R-:W-:Y:S01]  /*d7d0*/  MUFU.EX2 R39, R39 ;  /* 0x0000002700277308 */ /* 0x000fe20000000800 */
[--C-:B------:R-:W-:Y:S09]  /*d7e0*/  FFMA.FTZ R40, R63, R136, -R167.reuse ;  /* 0x000000883f287223 */ /* 0x100ff200000108a7 */
[----:B------:R-:W-:Y:S01]  /*d7f0*/  MUFU.EX2 R38, R38 ;  /* 0x0000002600267308 */ /* 0x000fe20000000800 */
[C---:B------:R-:W-:Y:S09]  /*d800*/  HMMA.16816.F32 R88, R20.reuse, R42, R88 ;  /* 0x0000002a1458723c */ /* 0x040ff20000001858 */
[----:B------:R-:W5:Y:S01]  /*d810*/  MUFU.EX2 R40, R40 ;  /* 0x0000002800287308 */ /* 0x000f620000000800 */
[----:B----4-:R-:W-:Y:S09]  /*d820*/  F2FP.F16.F32.PACK_AB R116, R37, R36 ;  /* 0x000000242574723e */ /* 0x010ff200000000ff */
[----:B------:R-:W4:Y:S01]  /*d830*/  MUFU.EX2 R169, R169 ;  /* 0x000000a900a97308 */ /* 0x000f220000000800 */
[C---:B------:R-:W-:Y:S03]  /*d840*/  HMMA.16816.F32 R92, R20.reuse, R44, R92 ;  /* 0x0000002c145c723c */ /* 0x040fe6000000185c */
[----:B-----5:R-:W-:Y:S05]  /*d850*/  F2FP.F16.F32.PACK_AB R117, R40, R39 ;  /* 0x000000272875723e */ /* 0x020fea00000000ff */
[C---:B------:R-:W-:Y:S03]  /*d860*/  HMMA.16816.F32 R96, R20.reuse, R46, R96 ;  /* 0x0000002e1460723c */ /* 0x040fe60000001860 */
[----:B----4-:R-:W-:Y:S05]  /*d870*/  F2FP.F16.F32.PACK_AB R118, R169, R38 ;  /* 0x00000026a976723e */ /* 0x010fea00000000ff */
[C---:B------:R-:W-:Y:S08]  /*d880*/  HMMA.16816.F32 R100, R20.reuse, R48, R100 ;  /* 0x000000301464723c */ /* 0x040ff00000001864 */
[C---:B------:R-:W-:Y:S08]  /*d890*/  HMMA.16816.F32 R104, R20.reuse, R50, R104 ;  /* 0x000000321468723c */ /* 0x040ff00000001868 */
[C---:B--2---:R-:W-:Y:S03]  /*d8a0*/  HMMA.16816.F32 R108, R20.reuse, R28, R108 ;  /* 0x0000001c146c723c */ /* 0x044fe6000000186c */
[-CC-:B------:R-:W-:Y:S01]  /*d8b0*/  FFMA.FTZ R28, R66, R136.reuse, -R167.reuse ;  /* 0x00000088421c7223 */ /* 0x180fe200000108a7 */
[----:B------:R-:W-:Y:S04]  /*d8c0*/  FFMA.FTZ R167, R67, R136, -R167 ;  /* 0x0000008843a77223 */ /* 0x000fe800000108a7 */
[C---:B------:R-:W-:Y:S01]  /*d8d0*/  HMMA.16816.F32 R112, R20.reuse, R30, R112 ;  /* 0x0000001e1470723c */ /* 0x040fe20000001870 */
[----:B------:R-:W-:Y:S10]  /*d8e0*/  MUFU.EX2 R28, R28 ;  /* 0x0000001c001c7308 */ /* 0x000ff40000000800 */
[----:B------:R-:W2:Y:S01]  /*d8f0*/  MUFU.EX2 R167, R167 ;  /* 0x000000a700a77308 */ /* 0x000ea20000000800 */
[C---:B-1----:R-:W-:Y:S08]  /*d900*/  HMMA.16816.F32 R12, R20.reuse, R24, R12 ;  /* 0x00000018140c723c */ /* 0x042ff0000000180c */
[----:B------:R-:W-:Y:S01]  /*d910*/  HMMA.16816.F32 R16, R20, R26, R16 ;  /* 0x0000001a1410723c */ /* 0x000fe20000001810 */
[----:B------:R-:W1:Y:S02]  /*d920*/  LDSM.16.MT88.4 R20, [R137+0x3800] ;  /* 0x003800008914783b */ /* 0x000e640000004200 */
[----:B--2---:R-:W-:Y:S07]  /*d930*/  F2FP.F16.F32.PACK_AB R119, R167, R28 ;  /* 0x0000001ca777723e */ /* 0x004fee00000000ff */
[C---:B------:R-:W-:Y:S01]  /*d940*/  HMMA.16816.F32 R128, R116.reuse, R124, R4 ;  /* 0x0000007c7480723c */ /* 0x040fe20000001804 */
[----:B------:R-:W2:Y:S07]  /*d950*/  LDSM.16.MT88.4 R4, [R202+0x3800] ;  /* 0x00380000ca04783b */ /* 0x000eae0000004200 */
[C---:B------:R-:W-:Y:S03]  /*d960*/  HMMA.16816.F32 R124, R116.reuse, R126, R8 ;  /* 0x0000007e747c723c */ /* 0x040fe60000001808 */
[----:B------:R-:W-:Y:S04]  /*d970*/  FADD.FTZ R9, R163, R168 ;  /* 0x000000a8a3097221 */ /* 0x000fe80000010000 */
[----:B------:R-:W-:Y:S01]  /*d980*/  FADD.FTZ R9, R162, R9 ;  /* 0x00000009a2097221 */ /* 0x000fe20000010000 */
[C---:B---3--:R-:W-:Y:S03]  /*d990*/  HMMA.16816.F32 R68, R116.reuse, R32, R68 ;  /* 0x000000207444723c */ /* 0x048fe60000001844 */
        /* <DEDUP_REMOVED lines=64> */
[----:B------:R-:W-:Y:S06]  /*dda0*/  @P0 BRA `(.L_x_3827) ;  /* 0xffffffac00500947 */ /* 0x000fec000383ffff */
.L_x_3820:
        /* <DEDUP_REMOVED lines=10> */
.L_x_3843:
        /* <DEDUP_REMOVED lines=176> */
[----:B--2---:R-:W-:-:S04]  /*e950*/  @!P2 IMAD R4, R4, R217, R218 ;  /* 0x000000d90404a224 */ /* 0x004fc800078e02da */
[----:B----4-:R-:W-:Y:S01]  /*e960*/  @!P2 IMAD R39, R4, R39, RZ ;  /* 0x000000270427a224 */ /* 0x010fe200078e02ff */
[----:B------:R-:W-:Y:S06]  /*e970*/  @!P2 BRA `(.L_x_3830) ;  /* 0x000000000014a947 */ /* 0x000fec0003800000 */
[----:B------:R-:W2:Y:S04]  /*e980*/  @!P4 LD.E R4, desc[UR4][R2.64+0xb4] ;  /* 0x0000b4040204c980 */ /* 0x000ea8000c101900 */
[----:B------:R-:W3:Y:S01]  /*e990*/  LD.E R5, desc[UR4][R2.64+0xd4] ;  /* 0x0000d40402057980 */ /* 0x000ee2000c101900 */
[----:B--2---:R-:W-:Y:S02]  /*e9a0*/  @!P4 IMAD R225, R4, R217, RZ ;  /* 0x000000d904e1c224 */ /* 0x004fe400078e02ff */
[----:B---3--:R-:W-:-:S05]  /*e9b0*/  IMAD R4, R5, R218, RZ ;  /* 0x000000da05047224 */ /* 0x008fca00078e02ff */
[----:B------:R-:W-:Y:S02]  /*e9c0*/  IADD3 R39, PT, PT, R4, R225, RZ ;  /* 0x000000e104277210 */ /* 0x000fe40007ffe0ff */
.L_x_3830:
[----:B------:R-:W-:Y:S05]  /*e9d0*/  BSYNC.RECONVERGENT B0 ;  /* 0x0000000000007941 */ /* 0x000fea0003800200 */
.L_x_3829:
        /* <DEDUP_REMOVED lines=26> */
.L_x_3832:
[----:B------:R-:W-:Y:S05]  /*eb80*/  BSYNC.RECONVERGENT B0 ;  /* 0x0000000000007941 */ /* 0x000fea0003800200 */
.L_x_3831:
[----:B------:R-:W-:Y:S01]  /*eb90*/  SHF.R.U32.HI R37, RZ, 0x3, R198 ;  /* 0x00000003ff257819 */ /* 0x000fe200000116c6 */
[-C--:B-1----:R-:W-:Y:S01]  /*eba0*/  @!P4 IMAD R0, R47, R217.reuse, RZ ;  /* 0x000000d92f00c224 */ /* 0x082fe200078e02ff */
[----:B------:R1:W5:Y:S01]  /*ebb0*/  LD.E R2, desc[UR4][R2.64+0xc0] ;  /* 0x0000c00402027980 */ /* 0x000362000c101900 */
[----:B------:R-:W-:Y:S01]  /*ebc0*/  @!P4 IMAD.WIDE.U32 R42, R46, R217, RZ ;  /* 0x000000d92e2ac225 */ /* 0x000fe200078e00ff */
[----:B------:R-:W-:Y:S01]  /*ebd0*/  MOV R197, RZ ;  /* 0x000000ff00c57202 */ /* 0x000fe20000000f00 */
[----:B------:R-:W-:Y:S01]  /*ebe0*/  BSSY.RECONVERGENT B0, `(.L_x_3833) ;  /* 0x000001d000007945 */ /* 0x000fe20003800200 */
[----:B------:R-:W-:Y:S01]  /*ebf0*/  ISETP.GE.AND P3, PT, R37, R210, PT ;  /* 0x000000d22500720c */ /* 0x000fe20003f66270 */
[----:B------:R-:W-:Y:S01]  /*ec00*/  @!P4 IMAD.IADD R36, R43, 0x1, R0 ;  /* 0x000000012b24c824 */ /* 0x000fe200078e0200 */
[----:B------:R-:W-:Y:S01]  /*ec10*/  @P4 MOV R42, R50 ;  /* 0x00000032002a4202 */ /* 0x000fe20000000f00 */
[-C--:B------:R-:W-:Y:S01]  /*ec20*/  IMAD R0, R45, R218.reuse, RZ ;  /* 0x000000da2d007224 */ /* 0x080fe200078e02ff */
[----:B------:R-:W-:Y:S01]  /*ec30*/  IADD3 R39, PT, PT, R37, 0x20, RZ ;  /* 0x0000002025277810 */ /* 0x000fe20007ffe0ff */
[----:B------:R-:W-:-:S03]  /*ec40*/  IMAD.WIDE.U32 R218, R44, R218, RZ ;  /* 0x000000da2cda7225 */ /* 0x000fc600078e00ff */
[----:B------:R-:W-:Y:S01]  /*ec50*/  ISETP.GE.AND P1, PT, R39, R210, PT ;  /* 0x000000d22700720c */ /* 0x000fe20003f26270 */
        /* <DEDUP_REMOVED lines=21> */
.L_x_3834:
[----:B------:R-:W-:Y:S05]  /*edb0*/  BSYNC.RECONVERGENT B0 ;  /* 0x0000000000007941 */ /* 0x000fea0003800200 */
.L_x_3833:
        /* <DEDUP_REMOVED lines=16> */
.L_x_3836:
[----:B------:R-:W-:Y:S05]  /*eec0*/  BSYNC.RECONVERGENT B0 ;  /* 0x0000000000007941 */ /* 0x000fea0003800200 */
.L_x_3835:
        /* <DEDUP_REMOVED lines=16> */
.L_x_3838:
[----:B------:R-:W-:Y:S05]  /*efd0*/  BSYNC.RECONVERGENT B0 ;  /* 0x0000000000007941 */ /* 0x000fea0003800200 */
.L_x_3837:
[----:B------:R-:W-:-:S04]  /*efe0*/  MOV R217, 0x0 ;  /* 0x0000000000d97802 */ /* 0x000fc80000000f00 */
[----:B-12345:R-:W-:Y:S05]  /*eff0*/  @P0 RET.REL.NODEC R216 `(_ZN5flash24flash_fwd_splitkv_kernelI23Flash_fwd_kernel_traitsILi128ELi64ELi128ELi4ELb0ELb0EN7cutlass6half_tE19Flash_kernel_traitsILi128ELi64ELi128ELi4ES3_EELb0ELb0ELb1ELb0ELb0ELb0ELb0ELb0EEEvNS_16Flash_fwd_paramsE) ;  /* 0xffffff10d8000950 */ /* 0x03efea0003c3ffff */
        /* <DEDUP_REMOVED lines=14> */
[----:B-1----:R-:W-:Y:S05]  /*f0e0*/  @P0 RET.REL.NODEC R216 `(_ZN5flash24flash_fwd_splitkv_kernelI23Flash_fwd_kernel_traitsILi128ELi64ELi128ELi4ELb0ELb0EN7cutlass6half_tE19Flash_kernel_traitsILi128ELi64ELi128ELi4ES3_EELb0ELb0ELb1ELb0ELb0ELb0ELb0ELb0EEEvNS_16Flash_fwd_paramsE) ;  /* 0xffffff0cd8c40950 */ /* 0x002fea0003c3ffff */
[----:B------:R-:W-:Y:S01]  /*f0f0*/  MOV R217, 0x0 ;  /* 0x0000000000d97802 */ /* 0x000fe20000000f00 */
[----:B------:R1:W-:Y:S03]  /*f100*/  ST.E.128 desc[UR4][R6.64+0x80], R32 ;  /* 0x0000802006007985 */ /* 0x0003e6000c101d04 */
[----:B-1----:R-:W-:Y:S05]  /*f110*/  RET.REL.NODEC R216 `(_ZN5flash24flash_fwd_splitkv_kernelI23Flash_fwd_kernel_traitsILi128ELi64ELi128ELi4ELb0ELb0EN7cutlass6half_tE19Flash_kernel_traitsILi128ELi64ELi128ELi4ES3_EELb0ELb0ELb1ELb0ELb0ELb0ELb0ELb0EEEvNS_16Flash_fwd_paramsE) ;  /* 0xffffff0cd8b87950 */ /* 0x002fea0003c3ffff */
.L_x_3828:
[----:B------:R-:W-:Y:S01]  /*f120*/  MOV R5, 0x2 ;  /* 0x0000000200057802 */ /* 0x000fe20000000f00 */
[----:B------:R-:W-:Y:S01]  /*f130*/  IMAD.MOV.U32 R0, RZ, RZ, 0x1f ;  /* 0x0000001fff007424 */ /* 0x000fe200078e00ff */
[----:B------:R-:W-:-:S07]  /*f140*/  MOV R4, 0xffffffff ;  /* 0xffffffff00047802 */ /* 0x000fce0000000f00 */
[----:B-1---5:R-:W-:Y:S05]  /*f150*/  WARPSYNC.COLLECTIVE R4, `(.L_x_3839) ;  /* 0x0000000004087348 */ /* 0x022fea0003c00000 */
[----:B------:R2:W3:Y:S02]  /*f160*/  SHFL.BFLY P0, R10, R228, R5, R0 ;  /* 0x0c000005e40a7389 */ /* 0x0004e40000000000 */
[----:B-123-5:R-:W-:Y:S05]  /*f170*/  ENDCOLLECTIVE ;  /* 0x000000000000791b */ /* 0x02efea0003800000 */
.L_x_3839:
[----:B------:R-:W-:Y:S02]  /*f180*/  IMAD.MOV.U32 R7, RZ, RZ, R10 ;  /* 0x000000ffff077224 */ /* 0x000fe400078e000a */
[----:B------:R-:W-:Y:S02]  /*f190*/  IMAD.MOV.U32 R5, RZ, RZ, 0x1 ;  /* 0x00000001ff057424 */ /* 0x000fe400078e00ff */
[----:B------:R-:W-:-:S05]  /*f1a0*/  FADD.FTZ R8, R7, R228 ;  /* 0x000000e407087221 */ /* 0x000fca0000010000 */
[----:B------:R-:W-:-:S07]  /*f1b0*/  MOV R228, R8 ;  /* 0x0000000800e47202 */ /* 0x000fce0000000f00 */
[----:B------:R-:W-:Y:S05]  /*f1c0*/  WARPSYNC.COLLECTIVE R4, `(.L_x_3840) ;  /* 0x0000000004087348 */ /* 0x000fea0003c00000 */
[----:B------:R1:W2:Y:S02]  /*f1d0*/  SHFL.BFLY P0, R10, R228, R5, R0 ;  /* 0x0c000005e40a7389 */ /* 0x0002a40000000000 */
[----:B-12---:R-:W-:Y:S05]  /*f1e0*/  ENDCOLLECTIVE ;  /* 0x000000000000791b */ /* 0x006fea0003800000 */
.L_x_3840:
[----:B------:R-:W-:Y:S01]  /*f1f0*/  MOV R228, R233 ;  /* 0x000000e900e47202 */ /* 0x000fe20000000f00 */
[----:B------:R-:W-:Y:S01]  /*f200*/  IMAD.MOV.U32 R5, RZ, RZ, 0x2 ;  /* 0x00000002ff057424 */ /* 0x000fe200078e00ff */
[----:B------:R-:W-:-:S07]  /*f210*/  MOV R7, R10 ;  /* 0x0000000a00077202 */ /* 0x000fce0000000f00 */
[----:B------:R-:W-:Y:S05]  /*f220*/  WARPSYNC.COLLECTIVE R4, `(.L_x_3841) ;  /* 0x0000000004087348 */ /* 0x000fea0003c00000 */
[----:B------:R1:W2:Y:S02]  /*f230*/  SHFL.BFLY P0, R10, R228, R5, R0 ;  /* 0x0c000005e40a7389 */ /* 0x0002a40000000000 */
[----:B-12---:R-:W-:Y:S05]  /*f240*/  ENDCOLLECTIVE ;  /* 0x000000000000791b */ /* 0x006fea0003800000 */
.L_x_3841:
[----:B------:R-:W-:Y:S01]  /*f250*/  FADD.FTZ R7, R8, R7 ;  /* 0x0000000708077221 */ /* 0x000fe20000010000 */
[----:B------:R-:W-:Y:S01]  /*f260*/  FADD.FTZ R9, R10, R233 ;  /* 0x000000e90a097221 */ /* 0x000fe20000010000 */
[----:B------:R-:W-:-:S04]  /*f270*/  MOV R5, 0x1 ;  /* 0x0000000100057802 */ /* 0x000fc80000000f00 */
[----:B------:R-:W-:-:S07]  /*f280*/  MOV R228, R9 ;  /* 0x0000000900e47202 */ /* 0x000fce0000000f00 */
[----:B------:R-:W-:Y:S05]  /*f290*/  WARPSYNC.COLLECTIVE R4, `(.L_x_3842) ;  /* 0x0000000004087348 */ /* 0x000fea0003c00000 */
[----:B------:R1:W2:Y:S02]  /*f2a0*/  SHFL.BFLY P0, R10, R228, R5, R0 ;  /* 0x0c000005e40a7389 */ /* 0x0002a40000000000 */
[----:B-12---:R-:W-:Y:S05]  /*f2b0*/  ENDCOLLECTIVE ;  /* 0x000000000000791b */ /* 0x006fea0003800000 */
.L_x_3842:
[----:B------:R-:W-:Y:S05]  /*f2c0*/  BRA `(.L_x_3843) ;  /* 0xffffffe800e07947 */ /* 0x000fea000383ffff */
.L_x_3844:
        /* <DEDUP_REMOVED lines=11> */
.L_x_14916:


//--------------------- .text._ZN5flash24flash_fwd_splitkv_kernelI23Flash_fwd_kernel_traitsILi128ELi64ELi128ELi4ELb0ELb0EN7cutlass6half_tE19Flash_kernel_traitsILi128ELi64ELi128ELi4ES3_EELb0ELb0ELb1ELb0ELb0ELb1ELb0ELb0EEEvNS_16Flash_fwd_paramsE --------------------------
	.section	.text._ZN5flash24flash_fwd_splitkv_kernelI23Flash_fwd_kernel_traitsILi128ELi64ELi128ELi4ELb0ELb0EN7cutlass6half_tE19Flash_kernel_traitsILi128ELi64ELi128ELi4ES3_EELb0ELb0ELb1ELb0ELb0ELb1ELb0ELb0EEEvNS_16Flash_fwd_paramsE,"ax",@progbits
	.align	128
        .global         _ZN5flash24flash_fwd_splitkv_kernelI23Flash_fwd_kernel_traitsILi128ELi64ELi128ELi4ELb0ELb0EN7cutlass6half_tE19Flash_kernel_traitsILi128ELi64ELi128ELi4ES3_EELb0ELb0ELb1ELb0ELb0ELb1ELb0ELb0EEEvNS_16Flash_fwd_paramsE
        .type           _ZN5flash24flash_fwd_splitkv_kernelI23Flash_fwd_kernel_traitsILi128ELi64ELi128ELi4ELb0ELb0EN7cutlass6half_tE19Flash_kernel_traitsILi128ELi64ELi128ELi4ES3_EELb0ELb0ELb1ELb0ELb0ELb1ELb0ELb0EEEvNS_16Flash_fwd_paramsE,@function
        .size           _ZN5flash24flash_fwd_splitkv_kernelI23Flash_fwd_kernel_traitsILi128ELi64ELi128ELi4ELb0ELb0EN7cutlass6half_tE19Flash_kernel_traitsILi128ELi64ELi128ELi4ES3_EELb0ELb0ELb1ELb0ELb0ELb1ELb0ELb0EEEvNS_16Flash_fwd_paramsE,(.L_x_14917 - _ZN5flash24flash_fwd_splitkv_kernelI23Flash_fwd_kernel_traitsILi128ELi64ELi128ELi4ELb0ELb0EN7cutlass6half_tE19Flash_kernel_traitsILi128ELi64ELi128ELi4ES3_EELb0ELb0ELb1ELb0ELb0ELb1ELb0ELb0EEEvNS_16Flash_fwd_paramsE)
        .other          _ZN5flash24flash_fwd_splitkv_kernelI23Flash_fwd_kernel_traitsILi128ELi64ELi128ELi4ELb0ELb0EN7cutlass6half_tE19Flash_kernel_traitsILi128ELi64ELi128ELi4ES3_EELb0ELb0ELb1ELb0ELb0ELb1ELb0ELb0EEEvNS_16Flash_fwd_paramsE,@"STO_CUDA_ENTRY STV_DEFAULT"
_ZN5flash24flash_fwd_splitkv_kernelI23Flash_fwd_kernel_traitsILi128ELi64ELi128ELi4ELb0ELb0EN7cutlass6half_tE19Flash_kernel_traitsILi128ELi64ELi128ELi4ES3_EELb0ELb0ELb1ELb0ELb0ELb1ELb0ELb0EEEvNS_16Flash_fwd_paramsE:
.text._ZN5flash24flash_fwd_splitkv_kernelI23Flash_fwd_kernel_traitsILi128ELi64ELi128ELi4ELb0ELb0EN7cutlass6half_tE19Flash_kernel_traitsILi128ELi64ELi128ELi4ES3_EELb0ELb0ELb1ELb0ELb0ELb1ELb0ELb0EEEvNS_16Flash_fwd_paramsE:
[----:B------:R-:W-:Y:S01]  /*0000*/  LDC R1, c[0x0][0x37c] ;  /* 0x0000df00ff017b82 */ /* 0x000fe20000000800 */
[----:B------:R-:W1:Y:S07]  /*0010*/  S2R R231, SR_CTAID.X ;  /* 0x0000000000e77919 */ /* 0x000e6e0000002500 */
[----:B------:R-:W2:Y:S01]  /*0020*/  LDC.64 R2, c[0x0][0x348] ;  /* 0x0000d200ff027b82 */ /* 0x000ea20000000a00 */
[----:B------:R-:W-:Y:S01]  /*0030*/  BSSY.RECONVERGENT B2, `(.L_x_3845) ;  /* 0x0000005000027945 */ /* 0x000fe20003800200 */
[----:B------:R-:W-:Y:S01]  /*0040*/  MOV R228, 0x80 ;  /* 0x0000008000e47802 */ /* 0x000fe20000000f00 */
[----:B------:R-:W3:Y:S01]  /*0050*/  S2R R229, SR_CTAID.Y ;  /* 0x0000000000e57919 */ /* 0x000ee20000002600 */
[----:B------:R-:W4:Y:S05]  /*0060*/  S2R R230, SR_CTAID.Z ;  /* 0x0000000000e67919 */ /* 0x000f2a0000002700 */
[----:B-1234-:R-:W-:Y:S05]  /*0070*/  CALL.REL.NOINC `($_ZN5flash24flash_fwd_splitkv_kernelI23Flash_fwd_kernel_traitsILi128ELi64ELi128ELi4ELb0ELb0EN7cutlass6half_tE19Flash_kernel_traitsILi128ELi64ELi128ELi4ES3_EELb0ELb0ELb1ELb0ELb0ELb1ELb0ELb0EEEvNS_16Flash_fwd_paramsE$_ZN5flash30compute_attn_1rowblock_splitkvI23Flash_fwd_kernel_traitsILi128ELi64ELi128ELi4ELb0ELb0EN7cutlass6half_tE19Flash_kernel_traitsILi128ELi64ELi128ELi4ES3_EELb0ELb0ELb1ELb0ELb0ELb1ELb0ELb0ENS_16Flash_fwd_paramsEEEvRKT8_iiiii) ;  /* 0x0000000000087944 */ /* 0x01efea0003c00000 */
[----:B------:R-:W-:Y:S05]  /*0080*/  BSYNC.RECONVERGENT B2 ;  /* 0x0000000000027941 */ /* 0x000fea0003800200 */
.L_x_3845:
[----:B------:R-:W-:Y:S05]  /*0090*/  EXIT ;  /* 0x000000000000794d */ /* 0x000fea0003800000 */
        .type           $_ZN5flash24flash_fwd_splitkv_kernelI23Flash_fwd_kernel_traitsILi128ELi64ELi128ELi4ELb0ELb0EN7cutlass6half_tE19Flash_kernel_traitsILi128ELi64ELi128ELi4ES3_EELb0ELb0ELb1ELb0ELb0ELb1ELb0ELb0EEEvNS_16Flash_fwd_paramsE$_ZN5flash30compute_attn_1rowblock_splitkvI23Flash_fwd_kernel_traitsILi128ELi64ELi128ELi4ELb0ELb0EN7cutlass6half_tE19Flash_kernel_traitsILi128ELi64ELi128ELi4ES3_EELb0ELb0ELb1ELb0ELb0ELb1ELb0ELb0ENS_16Flash_fwd_paramsEEEvRKT8_iiiii,@function
        .size           $_ZN5flash24flash_fwd_splitkv_kernelI23Flash_fwd_kernel_traitsILi128ELi64ELi128ELi4ELb0ELb0EN7cutlass6half_tE19Flash_kernel_traitsILi128ELi64ELi128ELi4ES3_EELb0ELb0ELb1ELb0ELb0ELb1ELb0ELb0EEEvNS_16Flash_fwd_paramsE$_ZN5flash30compute_attn_1rowblock_splitkvI23Flash_fwd_kernel_traitsILi128ELi64ELi128ELi4ELb0ELb0EN7cutlass6half_tE19Flash_kernel_traitsILi128ELi64ELi128ELi4ES3_EELb0ELb0ELb1ELb0ELb0ELb1ELb0ELb0ENS_16Flash_fwd_paramsEEEvRKT8_iiiii,(.L_x_14917 - $_ZN5flash24flash_fwd_splitkv_kernelI23Flash_fwd_kernel_traitsILi128ELi64ELi128ELi4ELb0ELb0EN7cutlass6half_tE19Flash_kernel_traitsILi128ELi64ELi128ELi4ES3_EELb0ELb0ELb1ELb0ELb0ELb1ELb0ELb0EEEvNS_16Flash_fwd_paramsE$_ZN5flash30compute_attn_1rowblock_splitkvI23Flash_fwd_kernel_traitsILi128ELi64ELi128ELi4ELb0ELb0EN7cutlass6half_tE19Flash_kernel_traitsILi128ELi64ELi128ELi4ES3_EELb0ELb0ELb1ELb0ELb0ELb1ELb0ELb0ENS_16Flash_fwd_paramsEEEvRKT8_iiiii)
$_ZN5flash24flash_fwd_splitkv_kernelI23Flash_fwd_kernel_traitsILi128ELi64ELi128ELi4ELb0ELb0EN7cutlass6half_tE19Flash_kernel_traitsILi128ELi64ELi128ELi4ES3_EELb0ELb0ELb1ELb0ELb0ELb1ELb0ELb0EEEvNS_16Flash_fwd_paramsE$_ZN5flash30compute_attn_1rowblock_splitkvI23Flash_fwd_kernel_traitsILi128ELi64ELi128ELi4ELb0ELb0EN7cutlass6half_tE19Flash_kernel_traitsILi128ELi64ELi128ELi4ES3_EELb0ELb0ELb1ELb0ELb0ELb1ELb0ELb0ENS_16Flash_fwd_paramsEEEvRKT8_iiiii:
[----:B------:R-:W1:Y:S02]  /*00a0*/  LDCU.64 UR4, c[0x0][0x358] ;  /* 0x00006b00ff0477ac */ /* 0x000e640008000a00 */
[----:B-1----:R-:W2:Y:S04]  /*00b0*/  LD.E.64 R6, desc[UR4][R2.64+0xf0] ;  /* 0x0000f00402067980 */ /* 0x002ea8000c101b00 */
[----:B------:R-:W3:Y:S04]  /*00c0*/  LD.E.64 R18, desc[UR4][R2.64+0xe0] ;  /* 0x0000e00402127980 */ /* 0x000ee8000c101b00 */
[----:B------:R-:W4:Y:S01]  /*00d0*/  LD.E.64 R12, desc[UR4][R2.64+0xe8] ;  /* 0x0000e804020c7980 */ /* 0x000f22000c101b00 */
[----:B------:R-:W-:Y:S01]  /*00e0*/  IMAD.SHL.U32 R5, R229, 0x4, RZ ;  /* 0x00000004e5057824 */ /* 0x000fe200078e00ff */
[----:B------:R-:W-:-:S02]  /*00f0*/  SHF.R.U32.HI R0, RZ, 0x1e, R229 ;  /* 0x0000001eff007819 */ /* 0x000fc400000116e5 */
[----:B------:R-:W4:Y:S01]  /*0100*/  LD.E.64 R8, desc[UR4][R2.64+0xf8] ;  /* 0x0000f80402087980 */ /* 0x000f22000c101b00 */
[----:B--2---:R-:W-:-:S04]  /*0110*/  ISETP.NE.U32.AND P1, PT, R6, RZ, PT ;  /* 0x000000ff0600720c */ /* 0x004fc80003f25070 */
[----:B------:R-:W-:Y:S02]  /*0120*/  ISETP.NE.AND.EX P1, PT, R7, RZ, PT, P1 ;  /* 0x000000ff0700720c */ /* 0x000fe40003f25310 */
[----:B---3--:R-:W-:Y:S02]  /*0130*/  ISETP.NE.U32.AND P4, PT, R18, RZ, PT ;  /* 0x000000ff1200720c */ /* 0x008fe40003f85070 */
[----:B----4-:R-:W-:Y:S02]  /*0140*/  ISETP.NE.U32.AND P3, PT, R12, RZ, PT ;  /* 0x000000ff0c00720c */ /* 0x010fe40003f65070 */
[----:B------:R-:W-:Y:S02]  /*0150*/  ISETP.NE.AND.EX P4, PT, R19, RZ, PT, P4 ;  /* 0x000000ff1300720c */ /* 0x000fe40003f85340 */
[----:B------:R-:W-:Y:S02]  /*0160*/  ISETP.NE.AND.EX P3, PT, R13, RZ, PT, P3 ;  /* 0x000000ff0d00720c */ /* 0x000fe40003f65330 */
[----:B------:R-:W-:-:S03]  /*0170*/  ISETP.NE.U32.AND P2, PT, R18, RZ, PT ;  /* 0x000000ff1200720c */ /* 0x000fc60003f45070 */
[----:B------:R-:W-:Y:S02]  /*0180*/  @P1 IADD3 R16, P0, PT, R6, R5, RZ ;  /* 0x0000000506101210 */ /* 0x000fe40007f1e0ff */
[----:B------:R-:W-:Y:S01]  /*0190*/  ISETP.NE.AND.EX P2, PT, R19, RZ, PT, P2 ;  /* 0x000000ff1300720c */ /* 0x000fe20003f45320 */
[----:B------:R-:W-:-:S03]  /*01a0*/  IMAD.WIDE.U32 R18, R229, 0x4, R18 ;  /* 0x00000004e5127825 */ /* 0x000fc600078e0012 */
[----:B------:R1:W5:Y:S01]  /*01b0*/  @!P4 LD.E R43, desc[UR4][R2.64+0xb4] ;  /* 0x0000b404022bc980 */ /* 0x000362000c101900 */
[----:B------:R-:W-:-:S03]  /*01c0*/  @P1 IMAD.X R17, R7, 0x1, R0, P0 ;  /* 0x0000000107111824 */ /* 0x000fc600000e0600 */
[----:B------:R1:W5:Y:S04]  /*01d0*/  @P4 LD.E R7, desc[UR4][R18.64+0x4] ;  /* 0x0000040412074980 */ /* 0x000368000c101900 */
[----:B------:R1:W5:Y:S01]  /*01e0*/  @!P3 LD.E R4, desc[UR4][R2.64+0xb8] ;  /* 0x0000b8040204b980 */ /* 0x000362000c101900 */
[----:B------:R-:W-:-:S06]  /*01f0*/  IMAD.MOV.U32 R236, RZ, RZ, -0x1 ;  /* 0xffffffffffec7424 */ /* 0x000fcc00078e00ff */
[----:B------:R1:W5:Y:S01]  /*0200*/  @P2 LD.E R236, desc[UR4][R18.64] ;  /* 0x0000000412ec2980 */ /* 0x000362000c101900 */
[----:B------:R-:W-:Y:S01]  /*0210*/  ISETP.NE.U32.AND P2, PT, R12, RZ, PT ;  /* 0x000000ff0c00720c */ /* 0x000fe20003f45070 */
[----:B------:R-:W-:-:S03]  /*0220*/  IMAD.MOV.U32 R11, RZ, RZ, RZ ;  /* 0x000000ffff0b7224 */ /* 0x000fc600078e00ff */
[----:B------:R-:W-:-:S03]  /*0230*/  ISETP.NE.AND.EX P2, PT, R13, RZ, PT, P2 ;  /* 0x000000ff0d00720c */ /* 0x000fc60003f45320 */
[----:B------:R1:W5:Y:S01]  /*0240*/  @P1 LD.E R11, desc[UR4][R16.64] ;  /* 0x00000004100b1980 */ /* 0x000362000c101900 */
[----:B------:R-:W-:Y:S01]  /*0250*/  IADD3 R14, P1, PT, R12, R5, RZ ;  /* 0x000000050c0e7210 */ /* 0x000fe20007f3e0ff */
[----:B------:R-:W-:Y:S01]  /*0260*/  BSSY.RECONVERGENT B0, `(.L_x_3846) ;  /* 0x000000a000007945 */ /* 0x000fe20003800200 */
[----:B------:R-:W-:Y:S01]  /*0270*/  ISETP.NE.U32.AND P0, PT, R8, RZ, PT ;  /* 0x000000ff0800720c */ /* 0x000fe20003f05070 */
[----:B------:R-:W-:Y:S02]  /*0280*/  IMAD.MOV.U32 R12, RZ, RZ, -0x1 ;  /* 0xffffffffff0c7424 */ /* 0x000fe400078e00ff */
[----:B------:R-:W-:Y:S01]  /*0290*/  IMAD.X R15, R13, 0x1, R0, P1 ;  /* 0x000000010d0f7824 */ /* 0x000fe200008e0600 */
[----:B------:R-:W-:-:S03]  /*02a0*/  ISETP.NE.AND.EX P0, PT, R9, RZ, PT, P0 ;  /* 0x000000ff0900720c */ /* 0x000fc60003f05300 */
[----:B------:R-:W-:Y:S10]  /*02b0*/  @!P2 BRA `(.L_x_3847) ;  /* 0x000000000010a947 */ /* 0x000ff40003800000 */
[----:B------:R-:W2:Y:S02]  /*02c0*/  LD.E.U8 R6, desc[UR4][R2.64+0x1b2] ;  /* 0x0001b20402067980 */ /* 0x000ea4000c101100 */
[----:B--2---:R-:W-:-:S13]  /*02d0*/  ISETP.NE.AND P1, PT, R6, RZ, PT ;  /* 0x000000ff0600720c */ /* 0x004fda0003f25270 */
[----:B------:R-:W-:Y:S05]  /*02e0*/  @!P1 BRA `(.L_x_3847) ;  /* 0x0000000000049947 */ /* 0x000fea0003800000 */
[----:B------:R2:W5:Y:S02]  /*02f0*/  LD.E R12, desc[UR4][R14.64] ;  /* 0x000000040e0c7980 */ /* 0x000564000c101900 */
.L_x_3847:
[----:B------:R-:W-:Y:S05]  /*0300*/  BSYNC.RECONVERGENT B0 ;  /* 0x0000000000007941 */ /* 0x000fea0003800200 */
.L_x_3846:
[----:B------:R-:W-:Y:S04]  /*0310*/  BSSY.RECONVERGENT B0, `(.L_x_3848) ;  /* 0x0000007000007945 */ /* 0x000fe80003800200 */
[----:B------:R-:W-:Y:S05]  /*0320*/  @!P3 BRA `(.L_x_3849) ;  /* 0x000000000014b947 */ /* 0x000fea0003800000 */
[----:B-----5:R-:W3:Y:S02]  /*0330*/  LD.E.U8 R4, desc[UR4][R2.64+0x1b2] ;  /* 0x0001b20402047980 */ /* 0x020ee4000c101100 */
[----:B---3--:R-:W-:-:S13]  /*0340*/  ISETP.NE.AND P1, PT, R4, RZ, PT ;  /* 0x000000ff0400720c */ /* 0x008fda0003f25270 */
[----:B------:R-:W3:Y:S02]  /*0350*/  @P1 LD.E R13, desc[UR4][R14.64+0x4] ;  /* 0x000004040e0d1980 */ /* 0x000ee4000c101900 */
[----:B---3--:R-:W-:-:S06]  /*0360*/  @P1 IADD3 R4, PT, PT, R13, -R12, RZ ;  /* 0x8000000c0d041210 */ /* 0x008fcc0007ffe0ff */
[----:B------:R3:W5:Y:S02]  /*0370*/  @!P1 LD.E R4, desc[UR4][R14.64] ;  /* 0x000000040e049980 */ /* 0x000764000c101900 */
.L_x_3849:
[----:B------:R-:W-:Y:S05]  /*0380*/  BSYNC.RECONVERGENT B0 ;  /* 0x0000000000007941 */ /* 0x000fea0003800200 */
.L_x_3848:
        /* <DEDUP_REMOVED lines=8> */
.L_x_3851:
[----:B------:R-:W4:Y:S01]  /*0410*/  LD.E.64 R6, desc[UR4][R2.64+0x108] ;  /* 0x0001080402067980 */ /* 0x000f22000c101b00 */
[----:B------:R-:W-:Y:S01]  /*0420*/  BSSY.RECONVERGENT B0, `(.L_x_3853) ;  /* 0x0000006000007945 */ /* 0x000fe20003800200 */
[----:B------:R-:W-:Y:S01]  /*0430*/  IMAD.MOV.U32 R41, RZ, RZ, RZ ;  /* 0x000000ffff297224 */ /* 0x000fe200078e00ff */
[----:B----4-:R-:W-:-:S04]  /*0440*/  ISETP.NE.U32.AND P0, PT, R6, RZ, PT ;  /* 0x000000ff0600720c */ /* 0x010fc80003f05070 */
[----:B------:R-:W-:-:S13]  /*0450*/  ISETP.NE.AND.EX P0, PT, R7, RZ, PT, P0 ;  /* 0x000000ff0700720c */ /* 0x000fda0003f05300 */
[----:B------:R-:W-:Y:S05]  /*0460*/  @!P0 BRA `(.L_x_3854) ;  /* 0x0000000000048947 */ /* 0x000fea0003800000 */
[----:B------:R4:W5:Y:S02]  /*0470*/  LD.E R41, desc[UR4][R2.64+0xbc] ;  /* 0x0000bc0402297980 */ /* 0x000964000c101900 */
.L_x_3854:
[----:B------:R-:W-:Y:S05]  /*0480*/  BSYNC.RECONVERGENT B0 ;  /* 0x0000000000007941 */ /* 0x000fea0003800200 */
.L_x_3853:
[----:B-----5:R-:W-:Y:S02]  /*0490*/  IADD3 R41, PT, PT, R41, R4, -R11 ;  /* 0x0000000429297210 */ /* 0x020fe40007ffe80b */
.L_x_3852:
[----:B------:R-:W-:Y:S05]  /*04a0*/  BSYNC.RECONVERGENT B1 ;  /* 0x0000000000017941 */ /* 0x000fea0003800200 */
.L_x_3850:
[----:B------:R-:W-:Y:S01]  /*04b0*/  IMAD.SHL.U32 R4, R231, 0x40, RZ ;  /* 0x00000040e7047824 */ /* 0x000fe200078e00ff */
[----:B------:R-:W-:Y:S01]  /*04c0*/  MOV R6, R228 ;  /* 0x000000e400067202 */ /* 0x000fe20000000f00 */
[----:B------:R-:W-:-:S03]  /*04d0*/  IMAD.MOV.U32 R7, RZ, RZ, 0x0 ;  /* 0x00000000ff077424 */ /* 0x000fc600078e00ff */
[----:B------:R-:W-:-:S13]  /*04e0*/  ISETP.GT.AND P0, PT, R43, R4, PT ;  /* 0x000000042b00720c */ /* 0x000fda0003f04270 */
[----:B-1234-:R-:W-:Y:S05]  /*04f0*/  @!P0 RET.REL.NODEC R6 `(_ZN5flash24flash_fwd_splitkv_kernelI23Flash_fwd_kernel_traitsILi128ELi64ELi128ELi4ELb0ELb0EN7cutlass6half_tE19Flash_kernel_traitsILi128ELi64ELi128ELi4ES3_EELb0ELb0ELb1ELb0ELb0ELb1ELb0ELb0EEEvNS_16Flash_fwd_paramsE) ;  /* 0xfffffff806c08950 */ /* 0x01efea0003c3ffff */
        /* <DEDUP_REMOVED lines=30> */
[----:B--2---:R-:W-:-:S04]  /*06e0*/  IMAD.WIDE.U32 R22, R4, R10, R12 ;  /* 0x0000000a04167225 */ /* 0x004fc800078e000c */
[----:B----4-:R-:W-:-:S04]  /*06f0*/  @!P0 IMAD.WIDE.U32 R16, R14, R229, RZ ;  /* 0x000000e50e108225 */ /* 0x010fc800078e00ff */
[-C--:B------:R-:W-:Y:S02]  /*0700*/  @P0 IMAD R14, R11, R236.reuse, RZ ;  /* 0x000000ec0b0e0224 */ /* 0x080fe400078e02ff */
[----:B------:R-:W-:-:S04]  /*0710*/  @P0 IMAD.WIDE.U32 R236, R10, R236, RZ ;  /* 0x000000ec0aec0225 */ /* 0x000fc800078e00ff */
[----:B------:R-:W-:Y:S02]  /*0720*/  @!P0 IMAD R7, R15, R229, RZ ;  /* 0x000000e50f078224 */ /* 0x000fe400078e02ff */
        /* <DEDUP_REMOVED lines=26> */
.L_x_3857:
[----:B------:R-:W-:Y:S05]  /*08d0*/  BSYNC.RECONVERGENT B0 ;  /* 0x0000000000007941 */ /* 0x000fea0003800200 */
.L_x_3856:
[----:B------:R-:W-:Y:S01]  /*08e0*/  BSSY.RECONVERGENT B0, `(.L_x_3858) ;  /* 0x0000011000007945 */ /* 0x000fe20003800200 */
[----:B------:R-:W-:-:S03]  /*08f0*/  ISETP.GE.OR P3, PT, R15, R2, P6 ;  /* 0x000000020f00720c */ /* 0x000fc60003766670 */
[----:B------:R-:W-:Y:S10]  /*0900*/  @P1 BRA `(.L_x_3859) ;  /* 0x0000000000381947 */ /* 0x000ff40003800000 */
[----:B------:R-:W-:Y:S01]  /*0910*/  IADD3 R15, P1, PT, R3, 0x10, RZ ;  /* 0x00000010030f7810 */ /* 0x000fe20007f3e0ff */
        /* <DEDUP_REMOVED lines=13> */
.L_x_3859:
[----:B------:R-:W-:Y:S05]  /*09f0*/  BSYNC.RECONVERGENT B0 ;  /* 0x0000000000007941 */ /* 0x000fea0003800200 */
.L_x_3858:
[----:B-----5:R-:W-:Y:S01]  /*0a00*/  IMAD R6, R6, R229, R230 ;  /* 0x000000e506067224 */ /* 0x020fe200078e02e6 */
[----:B------:R-:W-:Y:S01]  /*0a10*/  BSSY.RECONVERGENT B0, `(.L_x_3860) ;  /* 0x0000013000007945 */ /* 0x000fe20003800200 */
[----:B------:R-:W-:Y:S02]  /*0a20*/  ISETP.GE.OR P5, PT, R3, R2, P6 ;  /* 0x000000020300720c */ /* 0x000fe400037a6670 */
[----:B------:R-:W-:Y:S01]  /*0a30*/  IMAD R4, R5, R6, R4 ;  /* 0x0000000605047224 */ /* 0x000fe200078e0204 */
[----:B--2---:R-:W-:Y:S01]  /*0a40*/  IADD3 R15, PT, PT, R3, 0x30, RZ ;  /* 0x00000030030f7810 */ /* 0x004fe20007ffe0ff */
[----:B------:R-:W-:Y:S09]  /*0a50*/  @P0 BRA `(.L_x_3861) ;  /* 0x0000000000380947 */ /* 0x000ff20003800000 */
        /* <DEDUP_REMOVED lines=14> */
.L_x_3861:
[----:B------:R-:W-:Y:S05]  /*0b40*/  BSYNC.RECONVERGENT B0 ;  /* 0x0000000000007941 */ /* 0x000fea0003800200 */
.L_x_3860:
[CC--:B------:R-:W-:Y:S01]  /*0b50*/  ISETP.GE.AND P1, PT, R15.reuse, R2.reuse, PT ;  /* 0x000000020f00720c */ /* 0x0c0fe20003f26270 */
[----:B------:R-:W-:Y:S01]  /*0b60*/  BSSY.RECONVERGENT B0, `(.L_x_3862) ;  /* 0x0000018000007945 */ /* 0x000fe20003800200 */
[C---:B------:R-:W-:Y:S02]  /*0b70*/  IADD3 R5, P0, PT, R4.reuse, R3, RZ ;  /* 0x0000000304057210 */ /* 0x040fe40007f1e0ff */
[----:B------:R-:W-:Y:S01]  /*0b80*/  ISETP.GE.OR P6, PT, R15, R2, P6 ;  /* 0x000000020f00720c */ /* 0x000fe200037c6670 */
[----:B------:R-:W-:Y:S01]  /*0b90*/  @!P3 IMAD.MOV.U32 R2, RZ, RZ, 0x7f800000 ;  /* 0x7f800000ff02b424 */ /* 0x000fe200078e00ff */
[----:B------:R-:W-:Y:S02]  /*0ba0*/  LEA.HI.X.SX32 R4, R4, RZ, 0x1, P0 ;  /* 0x000000ff04047211 */ /* 0x000fe400000f0eff */
[----:B------:R-:W-:-:S04]  /*0bb0*/  LEA R8, P0, R5, R8, 0x2 ;  /* 0x0000000805087211 */ /* 0x000fc800078010ff */
[----:B------:R-:W-:Y:S01]  /*0bc0*/  LEA.HI.X R9, R5, R9, R4, 0x2, P0 ;  /* 0x0000000905097211 */ /* 0x000fe200000f1404 */
[----:B------:R-:W-:Y:S02]  /*0bd0*/  @!P5 IMAD.MOV.U32 R5, RZ, RZ, 0x7f800000 ;  /* 0x7f800000ff05d424 */ /* 0x000fe400078e00ff */
[----:B------:R-:W-:Y:S01]  /*0be0*/  @!P4 IMAD.MOV.U32 R4, RZ, RZ, 0x7f800000 ;  /* 0x7f800000ff04c424 */ /* 0x000fe200078e00ff */
[----:B------:R-:W-:Y:S06]  /*0bf0*/  @P1 BRA `(.L_x_3863) ;  /* 0x0000000000381947 */ /* 0x000fec0003800000 */
        /* <DEDUP_REMOVED lines=14> */
.L_x_3863:
[----:B------:R-:W-:Y:S05]  /*0ce0*/  BSYNC.RECONVERGENT B0 ;  /* 0x0000000000007941 */ /* 0x000fea0003800200 */
.L_x_3862:
[----:B------:R-:W-:Y:S01]  /*0cf0*/  MOV R229, 0x0 ;  /* 0x0000000000e57802 */ /* 0x000fe20000000f00 */
[----:B------:R-:W-:Y:S04]  /*0d00*/  @!P5 ST.E desc[UR4][R8.64], R5 ;  /* 0x000000050800d985 */ /* 0x000fe8000c101904 */
[----:B------:R-:W-:Y:S04]  /*0d10*/  @!P4 ST.E desc[UR4][R8.64+0x40], R4 ;  /* 0x000040040800c985 */ /* 0x000fe8000c101904 */
[----:B------:R1:W-:Y:S02]  /*0d20*/  @!P3 ST.E desc[UR4][R8.64+0x80], R2 ;  /* 0x000080020800b985 */ /* 0x0003e4000c101904 */
[----:B-123--:R-:W-:Y:S05]  /*0d30*/  @P6 RET.REL.NODEC R228 `(_ZN5flash24flash_fwd_splitkv_kernelI23Flash_fwd_kernel_traitsILi128ELi64ELi128ELi4ELb0ELb0EN7cutlass6half_tE19Flash_kernel_traitsILi128ELi64ELi128ELi4ES3_EELb0ELb0ELb1ELb0ELb0ELb1ELb0ELb0EEEvNS_16Flash_fwd_paramsE) ;  /* 0xfffffff0e4b06950 */ /* 0x00efea0003c3ffff */
[----:B------:R-:W-:Y:S02]  /*0d40*/  MOV R3, 0x7f800000 ;  /* 0x7f80000000037802 */ /* 0x000fe40000000f00 */
[----:B------:R-:W-:-:S03]  /*0d50*/  MOV R229, 0x0 ;  /* 0x0000000000e57802 */ /* 0x000fc60000000f00 */
[----:B------:R1:W-:Y:S02]  /*0d60*/  ST.E desc[UR4][R8.64+0xc0], R3 ;  /* 0x0000c00308007985 */ /* 0x0003e4000c101904 */
[----:B-1----:R-:W-:Y:S05]  /*0d70*/  RET.REL.NODEC R228 `(_ZN5flash24flash_fwd_splitkv_kernelI23Flash_fwd_kernel_traitsILi128ELi64ELi128ELi4ELb0ELb0EN7cutlass6half_tE19Flash_kernel_traitsILi128ELi64ELi128ELi4ES3_EELb0ELb0ELb1ELb0ELb0ELb1ELb0ELb0EEEvNS_16Flash_fwd_paramsE) ;  /* 0xfffffff0e4a07950 */ /* 0x002fea0003c3ffff */
.L_x_3855:
        /* <DEDUP_REMOVED lines=14> */
[----:B------:R-:W-:Y:S02]  /*0e60*/  MOV R122, R2 ;  /* 0x00000002007a7202 */ /* 0x000fe40000000f00 */
[----:B------:R-:W-:-:S05]  /*0e70*/  MOV R123, R3 ;  /* 0x00000003007b7202 */ /* 0x000fca0000000f00 */
        /* <DEDUP_REMOVED lines=19> */
[----:B------:R-:W4:Y:S04]  /*0fb0*/  LD.E.64 R14, desc[UR4][R122.64+0x20] ;  /* 0x000020047a0e7980 */ /* 0x000f28000c101b00 */
        /* <DEDUP_REMOVED lines=9> */
[-C--:B--2---:R-:W-:Y:S02]  /*1050*/  IMAD R0, R13, R229.reuse, RZ ;  /* 0x000000e50d007224 */ /* 0x084fe400078e02ff */
        /* <DEDUP_REMOVED lines=8> */
[----:B------:R1:W2:Y:S01]  /*10e0*/  LD.E R0, desc[UR4][R6.64] ;  /* 0x0000000406007980 */ /* 0x0002a2000c101900 */
[----:B---3--:R-:W-:-:S04]  /*10f0*/  IABS R8, R19 ;  /* 0x0000001300087213 */ /* 0x008fc80000000000 */
[----:B------:R-:W3:Y:S08]  /*1100*/  I2F.RP R13, R8 ;  /* 0x00000008000d7306 */ /* 0x000ef00000209400 */
[----:B---3--:R-:W3:Y:S02]  /*1110*/  MUFU.RCP R11, R13 ;  /* 0x0000000d000b7308 */ /* 0x008ee40000001000 */
[----:B---3--:R-:W-:-:S06]  /*1120*/  IADD3 R11, PT, PT, R11, 0xffffffe, RZ ;  /* 0x0ffffffe0b0b7810 */ /* 0x008fcc0007ffe0ff */
[----:B------:R-:W3:Y:S01]  /*1130*/  F2I.FTZ.U32.TRUNC.NTZ R23, R11 ;  /* 0x0000000b00177305 */ /* 0x000ee2000021f000 */
[----:B------:R-:W-:Y:S02]  /*1140*/  MOV R22, RZ ;  /* 0x000000ff00167202 */ /* 0x000fe40000000f00 */
[----:B-1----:R-:W-:Y:S02]  /*1150*/  IABS R7, R230 ;  /* 0x000000e600077213 */ /* 0x002fe40000000000 */
[----:B------:R-:W-:Y:S01]  /*1160*/  IABS R6, R19 ;  /* 0x0000001300067213 */ /* 0x000fe20000000000 */
[----:B---3--:R-:W-:-:S04]  /*1170*/  IMAD.MOV R5, RZ, RZ, -R23 ;  /* 0x000000ffff057224 */ /* 0x008fc800078e0a17 */
[----:B------:R-:W-:-:S04]  /*1180*/  IMAD R12, R5, R8, RZ ;  /* 0x00000008050c7224 */ /* 0x000fc800078e02ff */
        /* <DEDUP_REMOVED lines=13> */
[----:B------:R-:W-:-:S04]  /*1260*/  @P2 VIADD R5, R5, 0x1 ;  /* 0x0000000105052836 */ /* 0x000fc80000000000 */
[----:B------:R-:W-:Y:S02]  /*1270*/  IMAD.MOV.U32 R9, RZ, RZ, R5 ;  /* 0x000000ffff097224 */ /* 0x000fe400078e0005 */
[----:B----4-:R-:W-:-:S03]  /*1280*/  IMAD R5, R219, R8, RZ ;  /* 0x00000008db057224 */ /* 0x010fc600078e02ff */
[----:B------:R-:W-:Y:S02]  /*1290*/  @!P0 IADD3 R9, PT, PT, -R9, RZ, RZ ;  /* 0x000000ff09098210 */ /* 0x000fe40007ffe1ff */
[----:B------:R-:W-:Y:S02]  /*12a0*/  @!P1 LOP3.LUT R9, RZ, R19, RZ, 0x33, !PT ;  /* 0x00000013ff099212 */ /* 0x000fe400078e33ff */
[----:B--2---:R-:W-:Y:S01]  /*12b0*/  SHF.R.S32.HI R7, RZ, 0x1f, R0 ;  /* 0x0000001fff077819 */ /* 0x004fe20000011400 */
        /* <DEDUP_REMOVED lines=11> */
[----:B------:R-:W-:Y:S02]  /*1370*/  IMAD R5, R17, R0, RZ ;  /* 0x0000000011057224 */ /* 0x000fe400078e02ff */
[----:B------:R-:W-:-:S04]  /*1380*/  IMAD.WIDE.U32 R36, R9, R20, R10 ;  /* 0x0000001409247225 */ /* 0x000fc800078e000a */
[----:B------:R-:W-:-:S04]  /*1390*/  IMAD.WIDE.U32 R12, R16, R0, RZ ;  /* 0x00000000100c7225 */ /* 0x000fc800078e00ff */
[----:B------:R-:W-:Y:S01]  /*13a0*/  IMAD R5, R16, R7, R5 ;  /* 0x0000000710057224 */ /* 0x000fe200078e0205 */
[----:B------:R-:W-:-:S03]  /*13b0*/  IADD3 R0, PT, PT, R37, R6, RZ ;  /* 0x0000000625007210 */ /* 0x000fc60007ffe0ff */
[----:B------:R-:W-:Y:S01]  /*13c0*/  IMAD.IADD R10, R13, 0x1, R5 ;  /* 0x000000010d0a7824 */ /* 0x000fe200078e0205 */
[----:B------:R-:W-:Y:S05]  /*13d0*/  BRA `(.L_x_3866) ;  /* 0x0000000400447947 */ /* 0x000fea0003800000 */
.L_x_3865:
        /* <DEDUP_REMOVED lines=11> */
[----:B------:R-:W-:Y:S02]  /*1490*/  IABS R13, R230 ;  /* 0x000000e6000d7213 */ /* 0x000fe40000000000 */
        /* <DEDUP_REMOVED lines=32> */
[----:B------:R-:W-:Y:S01]  /*16a0*/  @!P2 IADD3 R7, PT, PT, R23, R7, RZ ;  /* 0x000000071707a210 */ /* 0x000fe20007ffe0ff */
[----:B------:R-:W-:Y:S01]  /*16b0*/  @P2 IMAD.IADD R7, R21, 0x1, R0 ;  /* 0x0000000115072824 */ /* 0x000fe200078e0200 */
[----:B------:R-:W-:-:S02]  /*16c0*/  ISETP.NE.AND P1, PT, R19, RZ, PT ;  /* 0x000000ff1300720c */ /* 0x000fc40003f25270 */
[----:B------:R-:W-:Y:S02]  /*16d0*/  @!P2 MOV R8, R22 ;  /* 0x000000160008a202 */ /* 0x000fe40000000f00 */
[----:B------:R-:W-:Y:S01]  /*16e0*/  @P2 MOV R8, R20 ;  /* 0x0000001400082202 */ /* 0x000fe20000000f00 */
[----:B------:R-:W-:Y:S01]  /*16f0*/  @!P2 IMAD R0, R221, R11, RZ ;  /* 0x0000000bdd00a224 */ /* 0x000fe200078e02ff */
[----:B------:R-:W-:Y:S02]  /*1700*/  @!P2 SHF.R.S32.HI R5, RZ, 0x1f, R11 ;  /* 0x0000001fff05a819 */ /* 0x000fe4000001140b */
[----:B------:R-:W-:Y:S01]  /*1710*/  MOV R21, R7 ;  /* 0x0000000700157202 */ /* 0x000fe20000000f00 */
[----:B------:R-:W-:Y:S01]  /*1720*/  IMAD.MOV.U32 R20, RZ, RZ, R8 ;  /* 0x000000ffff147224 */ /* 0x000fe200078e0008 */
[----:B------:R-:W-:Y:S01]  /*1730*/  @P3 IADD3 R9, PT, PT, R9, 0x1, RZ ;  /* 0x0000000109093810 */ /* 0x000fe20007ffe0ff */
[----:B------:R-:W-:Y:S02]  /*1740*/  @!P2 IMAD R0, R5, R220, R0 ;  /* 0x000000dc0500a224 */ /* 0x000fe400078e0200 */
[----:B------:R-:W-:Y:S01]  /*1750*/  IMAD.WIDE.U32 R20, R218, R235, R20 ;  /* 0x000000ebda147225 */ /* 0x000fe200078e0014 */
[----:B------:R-:W-:-:S03]  /*1760*/  @!P0 IADD3 R9, PT, PT, -R9, RZ, RZ ;  /* 0x000000ff09098210 */ /* 0x000fc60007ffe1ff */
[----:B------:R-:W-:Y:S01]  /*1770*/  @!P2 IMAD.WIDE.U32 R22, R220, R11, RZ ;  /* 0x0000000bdc16a225 */ /* 0x000fe200078e00ff */
[----:B------:R-:W-:-:S03]  /*1780*/  @!P1 LOP3.LUT R9, RZ, R19, RZ, 0x33, !PT ;  /* 0x00000013ff099212 */ /* 0x000fc600078e33ff */
[----:B------:R-:W-:Y:S01]  /*1790*/  IMAD R6, R219, R235, RZ ;  /* 0x000000ebdb067224 */ /* 0x000fe200078e02ff */
[----:B------:R-:W-:Y:S01]  /*17a0*/  @P2 IADD3 R11, PT, PT, R11, R12, RZ ;  /* 0x0000000c0b0b2210 */ /* 0x000fe20007ffe0ff */
[----:B------:R-:W-:Y:S01]  /*17b0*/  @!P2 IMAD.IADD R23, R23, 0x1, R0 ;  /* 0x000000011717a824 */ /* 0x000fe200078e0200 */
[----:B------:R-:W-:Y:S01]  /*17c0*/  @!P2 SHF.R.S32.HI R5, RZ, 0x1f, R10 ;  /* 0x0000001fff05a819 */ /* 0x000fe2000001140a */
[----:B------:R-:W-:Y:S01]  /*17d0*/  IMAD.IADD R13, R21, 0x1, R6 ;  /* 0x00000001150d7824 */ /* 0x000fe200078e0206 */
[----:B------:R-:W-:Y:S01]  /*17e0*/  MOV R12, R20 ;  /* 0x00000014000c7202 */ /* 0x000fe20000000f00 */
[----:B------:R-:W-:Y:S01]  /*17f0*/  @!P2 IMAD R0, R17, R10, RZ ;  /* 0x0000000a1100a224 */ /* 0x000fe200078e02ff */
        /* <DEDUP_REMOVED lines=15> */
.L_x_3866:
[----:B------:R-:W-:Y:S05]  /*18f0*/  BSYNC.RECONVERGENT B0 ;  /* 0x0000000000007941 */ /* 0x000fea0003800200 */
.L_x_3864:
        /* <DEDUP_REMOVED lines=68> */
.L_x_3868:
[----:B------:R-:W-:Y:S05]  /*1d40*/  BSYNC.RECONVERGENT B0 ;  /* 0x0000000000007941 */ /* 0x000fea0003800200 */
.L_x_3867:
        /* <DEDUP_REMOVED lines=25> */
.L_x_3870:
[----:B------:R-:W-:Y:S05]  /*1ee0*/  BSYNC.RECONVERGENT B0 ;  /* 0x0000000000007941 */ /* 0x000fea0003800200 */
.L_x_3869:
        /* <DEDUP_REMOVED lines=30> */
.L_x_3872:
[----:B------:R-:W-:Y:S05]  /*20d0*/  BSYNC.RECONVERGENT B0 ;  /* 0x0000000000007941 */ /* 0x000fea0003800200 */
.L_x_3871:
        /* <DEDUP_REMOVED lines=30> */
.L_x_3874:
[----:B------:R-:W-:Y:S05]  /*22c0*/  BSYNC.RECONVERGENT B0 ;  /* 0x0000000000007941 */ /* 0x000fea0003800200 */
.L_x_3873:
[----:B------:R-:W-:Y:S04]  /*22d0*/  BSSY.RECONVERGENT B0, `(.L_x_3875) ;  /* 0x0000011000007945 */ /* 0x000fe80003800200 */
[----:B------:R-:W-:Y:S05]  /*22e0*/  @P6 BRA `(.L_x_3876) ;  /* 0x00000000003c6947 */ /* 0x000fea0003800000 */
[-C--:B------:R-:W-:Y:S02]  /*22f0*/  ISETP.GE.AND P2, PT, R208, R237.reuse, PT ;  /* 0x000000edd000720c */ /* 0x080fe40003f46270 */
[----:B------:R-:W-:-:S11]  /*2300*/  ISETP.GE.AND P1, PT, R222, R237, PT ;  /* 0x000000edde00720c */ /* 0x000fd60003f26270 */
[----:B----4-:R-:W-:Y:S01]  /*2310*/  @!P2 IMAD.MOV.U32 R16, RZ, RZ, R224 ;  /* 0x000000ffff10a224 */ /* 0x010fe200078e00e0 */
        /* <DEDUP_REMOVED lines=12> */
.L_x_3876:
[----:B------:R-:W-:Y:S05]  /*23e0*/  BSYNC.RECONVERGENT B0 ;  /* 0x0000000000007941 */ /* 0x000fea0003800200 */
.L_x_3875:
        /* <DEDUP_REMOVED lines=21> */
.L_x_3878:
[----:B------:R-:W-:Y:S05]  /*2540*/  BSYNC.RECONVERGENT B0 ;  /* 0x0000000000007941 */ /* 0x000fea0003800200 */
.L_x_3877:
        /* <DEDUP_REMOVED lines=16> */
.L_x_3880:
[----:B------:R-:W-:Y:S05]  /*2650*/  BSYNC.RECONVERGENT B0 ;  /* 0x0000000000007941 */ /* 0x000fea0003800200 */
.L_x_3879:
        /* <DEDUP_REMOVED lines=18> */
.L_x_3882:
[----:B------:R-:W-:Y:S05]  /*2780*/  BSYNC.RECONVERGENT B0 ;  /* 0x0000000000007941 */ /* 0x000fea0003800200 */
.L_x_3881:
        /* <DEDUP_REMOVED lines=20> */
.L_x_3884:
[----:B------:R-:W-:Y:S05]  /*28d0*/  BSYNC.RECONVERGENT B0 ;  /* 0x0000000000007941 */ /* 0x000fea0003800200 */
.L_x_3883:
        /* <DEDUP_REMOVED lines=16> */
.L_x_3886:
[----:B------:R-:W-:Y:S05]  /*29e0*/  BSYNC.RECONVERGENT B0 ;  /* 0x0000000000007941 */ /* 0x000fea0003800200 */
.L_x_3885:
        /* <DEDUP_REMOVED lines=19> */
.L_x_3888:
[----:B------:R-:W-:Y:S05]  /*2b20*/  BSYNC.RECONVERGENT B0 ;  /* 0x0000000000007941 */ /* 0x000fea0003800200 */
.L_x_3887:
        /* <DEDUP_REMOVED lines=17> */
.L_x_3890:
[----:B------:R-:W-:Y:S05]  /*2c40*/  BSYNC.RECONVERGENT B0 ;  /* 0x0000000000007941 */ /* 0x000fea0003800200 */
.L_x_3889:
        /* <DEDUP_REMOVED lines=78> */
.L_x_3892:
[----:B------:R4:W-:Y:S04]  /*3130*/  STS.128 [R241+0xc000], RZ ;  /* 0x00c000fff1007388 */ /* 0x0009e80000000c00 */
[----:B------:R4:W-:Y:S02]  /*3140*/  STS.128 [R241+0x10000], RZ ;  /* 0x010000fff1007388 */ /* 0x0009e40000000c00 */
.L_x_3893:
[----:B------:R-:W-:Y:S05]  /*3150*/  BSYNC.RECONVERGENT B0 ;  /* 0x0000000000007941 */ /* 0x000fea0003800200 */
.L_x_3891:
        /* <DEDUP_REMOVED lines=34> */
.L_x_3895:
[----:B------:R-:W-:Y:S05]  /*3380*/  BSYNC.RECONVERGENT B0 ;  /* 0x0000000000007941 */ /* 0x000fea0003800200 */
.L_x_3894:
        /* <DEDUP_REMOVED lines=20> */
.L_x_3897:
[----:B------:R-:W-:Y:S05]  /*34d0*/  BSYNC.RECONVERGENT B0 ;  /* 0x0000000000007941 */ /* 0x000fea0003800200 */
.L_x_3896:
        /* <DEDUP_REMOVED lines=23> */
.L_x_3899:
[----:B------:R-:W-:Y:S05]  /*3650*/  BSYNC.RECONVERGENT B0 ;  /* 0x0000000000007941 */ /* 0x000fea0003800200 */
.L_x_3898:
        /* <DEDUP_REMOVED lines=21> */
.L_x_3901:
[----:B------:R-:W-:Y:S05]  /*37b0*/  BSYNC.RECONVERGENT B0 ;  /* 0x0000000000007941 */ /* 0x000fea0003800200 */
.L_x_3900:
        /* <DEDUP_REMOVED lines=18> */
.L_x_3903:
[----:B------:R-:W-:Y:S05]  /*38e0*/  BSYNC.RECONVERGENT B0 ;  /* 0x0000000000007941 */ /* 0x000fea0003800200 */
.L_x_3902:
        /* <DEDUP_REMOVED lines=21> */
.L_x_3905:
[----:B------:R-:W-:Y:S05]  /*3a40*/  BSYNC.RECONVERGENT B0 ;  /* 0x0000000000007941 */ /* 0x000fea0003800200 */
.L_x_3904:
        /* <DEDUP_REMOVED lines=19> */
.L_x_3907:
[----:B------:R-:W-:Y:S05]  /*3b80*/  BSYNC.RECONVERGENT B0 ;  /* 0x0000000000007941 */ /* 0x000fea0003800200 */
.L_x_3906:
[----:B------:R-:W-:Y:S01]  /*3b90*/  LDSM.16.M88.4 R72, [R127] ;  /* 0x000000007f48783b */ /* 0x000fe20000000200 */
[----:B------:R-:W-:Y:S02]  /*3ba0*/  R2P PR, R210, 0x6 ;  /* 0x00000006d2007804 */ /* 0x000fe40000000000 */
[----:B------:R-:W-:Y:S01]  /*3bb0*/  MOV R209, 0x20 ;  /* 0x0000002000d17802 */ /* 0x000fe20000000f00 */
[----:B------:R-:W3:Y:S03]  /*3bc0*/  LDSM.16.M88.4 R36, [R121+0x4000] ;  /* 0x004000007924783b */ /* 0x000ee60000000200 */
[----:B------:R-:W-:Y:S01]  /*3bd0*/  SEL R116, R209, 0xffffffe0, !P1 ;  /* 0xffffffe0d1747807 */ /* 0x000fe20004800000 */
[----:B------:R-:W5:Y:S03]  /*3be0*/  LDSM.16.M88.4 R28, [R121+0x4800] ;  /* 0x00480000791c783b */ /* 0x000f660000000200 */
[-C--:B------:R-:W-:Y:S01]  /*3bf0*/  IADD3 R124, PT, PT, R127, R116.reuse, RZ ;  /* 0x000000747f7c7210 */ /* 0x080fe20007ffe0ff */
[----:B------:R-:W-:Y:S01]  /*3c00*/  LDSM.16.M88.4 R20, [R121+0x5000] ;  /* 0x005000007914783b */ /* 0x000fe20000000200 */
[----:B------:R-:W-:-:S03]  /*3c10*/  IADD3 R42, PT, PT, R121, R116, RZ ;  /* 0x00000074792a7210 */ /* 0x000fc60007ffe0ff */
[----:B------:R-:W-:Y:S04]  /*3c20*/  LDSM.16.M88.4 R108, [R124] ;  /* 0x000000007c6c783b */ /* 0x000fe80000000200 */
[----:B------:R-:W4:Y:S04]  /*3c30*/  LDSM.16.M88.4 R60, [R42+0x4000] ;  /* 0x004000002a3c783b */ /* 0x000f280000000200 */
[----:B-12---:R-:W1:Y:S04]  /*3c40*/  LDSM.16.M88.4 R12, [R121+0x5800] ;  /* 0x00580000790c783b */ /* 0x006e680000000200 */
[----:B------:R-:W2:Y:S04]  /*3c50*/  LDSM.16.M88.4 R4, [R121+0x6000] ;  /* 0x006000007904783b */ /* 0x000ea80000000200 */
[----:B------:R-:W2:Y:S04]  /*3c60*/  LDSM.16.M88.4 R88, [R121+0x6800] ;  /* 0x006800007958783b */ /* 0x000ea80000000200 */
[----:B------:R-:W2:Y:S04]  /*3c70*/  LDSM.16.M88.4 R80, [R121+0x7000] ;  /* 0x007000007950783b */ /* 0x000ea80000000200 */
[----:B------:R-:W2:Y:S01]  /*3c80*/  LDSM.16.M88.4 R48, [R121+0x7800] ;  /* 0x007800007930783b */ /* 0x000ea20000000200 */
[C---:B---3--:R-:W-:Y:S03]  /*3c90*/  HMMA.16816.F32 R44, R72.reuse, R36, RZ ;  /* 0x00000024482c723c */ /* 0x048fe600000018ff */
[----:B------:R-:W3:Y:S04]  /*3ca0*/  LD.E R120, desc[UR4][R2.64+0x18c] ;  /* 0x00018c0402787980 */ /* 0x000ee8000c101900 */
[----:B------:R-:W2:Y:S01]  /*3cb0*/  LDSM.16.M88.4 R56, [R42+0x4800] ;  /* 0x004800002a38783b */ /* 0x000ea20000000200 */
[C---:B------:R-:W-:Y:S03]  /*3cc0*/  HMMA.16816.F32 R36, R72.reuse, R38, RZ ;  /* 0x000000264824723c */ /* 0x040fe600000018ff */
[----:B------:R-:W2:Y:S04]  /*3cd0*/  LDSM.16.M88.4 R52, [R42+0x5000] ;  /* 0x005000002a34783b */ /* 0x000ea80000000200 */
[----:B------:R-:W-:Y:S01]  /*3ce0*/  LDSM.16.M88.4 R96, [R42+0x7800] ;  /* 0x007800002a60783b */ /* 0x000fe20000000200 */
[----:B-----5:R-:W-:Y:S03]  /*3cf0*/  HMMA.16816.F32 R32, R72, R28, RZ ;  /* 0x0000001c4820723c */ /* 0x020fe600000018ff */
[----:B------:R-:W-:Y:S04]  /*3d00*/  LDSM.16.M88.4 R112, [R42+0x6000] ;  /* 0x006000002a70783b */ /* 0x000fe80000000200 */
[----:B------:R-:W-:Y:S01]  /*3d10*/  LDSM.16.M88.4 R104, [R42+0x6800] ;  /* 0x006800002a68783b */ /* 0x000fe20000000200 */
[----:B----4-:R-:W-:Y:S01]  /*3d20*/  HMMA.16816.F32 R44, R108, R60, R44 ;  /* 0x0000003c6c2c723c */ /* 0x010fe2000000182c */
[----:B------:R-:W-:-:S02]  /*3d30*/  MOV R60, 0x40 ;  /* 0x00000040003c7802 */ /* 0x000fc40000000f00 */
[----:B------:R-:W-:Y:S02]  /*3d40*/  LDSM.16.M88.4 R100, [R42+0x7000] ;  /* 0x007000002a64783b */ /* 0x000fe40000000200 */
[----:B------:R-:W-:Y:S02]  /*3d50*/  SEL R60, R60, 0xffffffc0, !P2 ;  /* 0xffffffc03c3c7807 */ /* 0x000fe40005000000 */
[----:B------:R-:W0:Y:S01]  /*3d60*/  LDGDEPBAR ;  /* 0x00000000000079af */ /* 0x000e220000000000 */
[----:B------:R-:W-:Y:S01]  /*3d70*/  HMMA.16816.F32 R24, R72, R20, RZ ;  /* 0x000000144818723c */ /* 0x000fe200000018ff */
[-C--:B------:R-:W-:Y:S02]  /*3d80*/  IADD3 R125, PT, PT, R127, R60.reuse, RZ ;  /* 0x0000003c7f7d7210 */ /* 0x080fe40007ffe0ff */
[----:B------:R-:W-:-:S03]  /*3d90*/  IADD3 R119, PT, PT, R121, R60, RZ ;  /* 0x0000003c79777210 */ /* 0x000fc60007ffe0ff */
[----:B------:R-:W-:Y:S02]  /*3da0*/  LDSM.16.M88.4 R68, [R125] ;  /* 0x000000007d44783b */ /* 0x000fe40000000200 */
[C---:B-1----:R-:W-:Y:S02]  /*3db0*/  HMMA.16816.F32 R16, R72.reuse, R12, RZ ;  /* 0x0000000c4810723c */ /* 0x042fe400000018ff */
[----:B------:R-:W-:Y:S06]  /*3dc0*/  LDSM.16.M88.4 R64, [R119+0x4000] ;  /* 0x004000007740783b */ /* 0x000fec0000000200 */
        /* <DEDUP_REMOVED lines=41> */
[C---:B----4-:R-:W-:Y:S08]  /*4060*/  HMMA.16816.F32 R24, R68.reuse, R56, R24 ;  /* 0x000000384418723c */ /* 0x050ff00000001818 */
[C---:B------:R-:W-:Y:S01]  /*4070*/  HMMA.16816.F32 R20, R68.reuse, R58, R20 ;  /* 0x0000003a4414723c */ /* 0x040fe20000001814 */
[----:B------:R-:W-:Y:S07]  /*4080*/  LDSM.16.M88.4 R56, [R113] ;  /* 0x000000007138783b */ /* 0x000fee0000000200 */
[C---:B-----5:R-:W-:Y:S08]  /*4090*/  HMMA.16816.F32 R16, R68.reuse, R52, R16 ;  /* 0x000000344410723c */ /* 0x060ff00000001810 */
        /* <DEDUP_REMOVED lines=8> */
[C---:B--2---:R-:W-:Y:S08]  /*4120*/  HMMA.16816.F32 R84, R68.reuse, R60, R84 ;  /* 0x0000003c4454723c */ /* 0x044ff00000001854 */
[C---:B------:R-:W-:Y:S01]  /*4130*/  HMMA.16816.F32 R80, R68.reuse, R62, R80 ;  /* 0x0000003e4450723c */ /* 0x040fe20000001850 */
[----:B------:R-:W-:Y:S07]  /*4140*/  LDSM.16.M88.4 R60, [R112+0x5800] ;  /* 0x00580000703c783b */ /* 0x000fee0000000200 */
[C---:B------:R-:W-:Y:S08]  /*4150*/  HMMA.16816.F32 R76, R68.reuse, R96, R76 ;  /* 0x00000060444c723c */ /* 0x040ff0000000184c */
[----:B------:R-:W-:Y:S01]  /*4160*/  HMMA.16816.F32 R72, R68, R98, R72 ;  /* 0x000000624448723c */ /* 0x000fe20000001848 */
[----:B------:R-:W2:Y:S04]  /*4170*/  LDSM.16.M88.4 R68, [R112+0x6000] ;  /* 0x006000007044783b */ /* 0x000ea80000000200 */
[----:B------:R-:W3:Y:S03]  /*4180*/  LDSM.16.M88.4 R96, [R121+0x8000] ;  /* 0x008000007960783b */ /* 0x000ee60000000200 */
[C---:B----4-:R-:W-:Y:S08]  /*4190*/  HMMA.16816.F32 R44, R56.reuse, R52, R44 ;  /* 0x00000034382c723c */ /* 0x050ff0000000182c */
[C---:B------:R-:W-:Y:S01]  /*41a0*/  HMMA.16816.F32 R36, R56.reuse, R54, R36 ;  /* 0x000000363824723c */ /* 0x040fe20000001824 */
[----:B------:R-:W4:Y:S07]  /*41b0*/  LDSM.16.M88.4 R52, [R112+0x6800] ;  /* 0x006800007034783b */ /* 0x000f2e0000000200 */
[C---:B-1----:R-:W-:Y:S08]  /*41c0*/  HMMA.16816.F32 R32, R56.reuse, R48, R32 ;  /* 0x000000303820723c */ /* 0x042ff00000001820 */
[C---:B------:R-:W-:Y:S01]  /*41d0*/  HMMA.16816.F32 R28, R56.reuse, R50, R28 ;  /* 0x00000032381c723c */ /* 0x040fe2000000181c */
[----:B------:R-:W1:Y:S07]  /*41e0*/  LDSM.16.M88.4 R48, [R112+0x7000] ;  /* 0x007000007030783b */ /* 0x000e6e0000000200 */
[C---:B-----5:R-:W-:Y:S08]  /*41f0*/  HMMA.16816.F32 R24, R56.reuse, R64, R24 ;  /* 0x000000403818723c */ /* 0x060ff00000001818 */
[C---:B------:R-:W-:Y:S01]  /*4200*/  HMMA.16816.F32 R20, R56.reuse, R66, R20 ;  /* 0x000000423814723c */ /* 0x040fe20000001814 */
[----:B------:R-:W-:Y:S07]  /*4210*/  LDSM.16.M88.4 R64, [R124+0x2000] ;  /* 0x002000007c40783b */ /* 0x000fee0000000200 */
[C---:B--2---:R-:W-:Y:S01]  /*4220*/  HMMA.16816.F32 R104, R56.reuse, R68, R8 ;  /* 0x000000443868723c */ /* 0x044fe20000001808 */
[----:B------:R-:W2:Y:S07]  /*4230*/  LDSM.16.M88.4 R8, [R42+0x8000] ;  /* 0x008000002a08783b */ /* 0x000eae0000000200 */
[C---:B------:R-:W-:Y:S08]  /*4240*/  HMMA.16816.F32 R16, R56.reuse, R60, R16 ;  /* 0x0000003c3810723c */ /* 0x040ff00000001810 */
[C---:B------:R-:W-:Y:S01]  /*4250*/  HMMA.16816.F32 R12, R56.reuse, R62, R12 ;  /* 0x0000003e380c723c */ /* 0x040fe2000000180c */
[----:B------:R-:W5:Y:S07]  /*4260*/  LDSM.16.M88.4 R60, [R112+0x7800] ;  /* 0x00780000703c783b */ /* 0x000f6e0000000200 */
[----:B------:R-:W-:Y:S01]  /*4270*/  HMMA.16816.F32 R4, R56, R70, R4 ;  /* 0x000000463804723c */ /* 0x000fe20000001804 */
[----:B------:R-:W-:Y:S07]  /*4280*/  LDSM.16.M88.4 R68, [R125+0x2000] ;  /* 0x002000007d44783b */ /* 0x000fee0000000200 */
[C---:B---3--:R-:W-:Y:S01]  /*4290*/  HMMA.16816.F32 R108, R100.reuse, R96, R44 ;  /* 0x00000060646c723c */ /* 0x048fe2000000182c */
[----:B------:R-:W3:Y:S07]  /*42a0*/  LDSM.16.M88.4 R44, [R119+0x8000] ;  /* 0x00800000772c783b */ /* 0x000eee0000000200 */
[----:B------:R-:W-:Y:S01]  /*42b0*/  HMMA.16816.F32 R36, R100, R98, R36 ;  /* 0x000000626424723c */ /* 0x000fe20000001824 */
[----:B------:R-:W-:Y:S07]  /*42c0*/  LDSM.16.M88.4 R96, [R42+0x8800] ;  /* 0x008800002a60783b */ /* 0x000fee0000000200 */
[C---:B----4-:R-:W-:Y:S08]  /*42d0*/  HMMA.16816.F32 R92, R56.reuse, R52, R92 ;  /* 0x00000034385c723c */ /* 0x050ff0000000185c */
[C---:B------:R-:W-:Y:S01]  /*42e0*/  HMMA.16816.F32 R88, R56.reuse, R54, R88 ;  /* 0x000000363858723c */ /* 0x040fe20000001858 */
[----:B------:R-:W4:Y:S07]  /*42f0*/  LDSM.16.M88.4 R52, [R121+0x8800] ;  /* 0x008800007934783b */ /* 0x000f2e0000000200 */
[C---:B-1----:R-:W-:Y:S08]  /*4300*/  HMMA.16816.F32 R84, R56.reuse, R48, R84 ;  /* 0x000000303854723c */ /* 0x042ff00000001854 */
[----:B------:R-:W-:Y:S01]  /*4310*/  HMMA.16816.F32 R80, R56, R50, R80 ;  /* 0x000000323850723c */ /* 0x000fe20000001850 */
[----:B------:R-:W1:Y:S07]  /*4320*/  LDSM.16.M88.4 R48, [R121+0x9000] ;  /* 0x009000007930783b */ /* 0x000e6e0000000200 */
[C---:B--2---:R-:W-:Y:S08]  /*4330*/  HMMA.16816.F32 R108, R64.reuse, R8, R108 ;  /* 0x00000008406c723c */ /* 0x044ff0000000186c */
[----:B------:R-:W-:Y:S01]  /*4340*/  HMMA.16816.F32 R36, R64, R10, R36 ;  /* 0x0000000a4024723c */ /* 0x000fe20000001824 */
[----:B------:R-:W-:Y:S07]  /*4350*/  LDSM.16.M88.4 R8, [R119+0x8800] ;  /* 0x008800007708783b */ /* 0x000fee0000000200 */
[C---:B-----5:R-:W-:Y:S08]  /*4360*/  HMMA.16816.F32 R76, R56.reuse, R60, R76 ;  /* 0x0000003c384c723c */ /* 0x060ff0000000184c */
[----:B------:R-:W-:Y:S01]  /*4370*/  HMMA.16816.F32 R72, R56, R62, R72 ;  /* 0x0000003e3848723c */ /* 0x000fe20000001848 */
[----:B------:R-:W-:Y:S04]  /*4380*/  LDSM.16.M88.4 R60, [R113+0x2000] ;  /* 0x00200000713c783b */ /* 0x000fe80000000200 */
[----:B------:R-:W2:Y:S03]  /*4390*/  LDSM.16.M88.4 R56, [R112+0x8000] ;  /* 0x008000007038783b */ /* 0x000ea60000000200 */
[C---:B---3--:R-:W-:Y:S08]  /*43a0*/  HMMA.16816.F32 R108, R68.reuse, R44, R108 ;  /* 0x0000002c446c723c */ /* 0x048ff0000000186c */
[----:B------:R-:W-:Y:S01]  /*43b0*/  HMMA.16816.F32 R36, R68, R46, R36 ;  /* 0x0000002e4424723c */ /* 0x000fe20000001824 */
[----:B------:R-:W3:Y:S07]  /*43c0*/  LDSM.16.M88.4 R44, [R121+0x9800] ;  /* 0x00980000792c783b */ /* 0x000eee0000000200 */
[C---:B----4-:R-:W-:Y:S08]  /*43d0*/  HMMA.16816.F32 R32, R100.reuse, R52, R32 ;  /* 0x000000346420723c */ /* 0x050ff00000001820 */
[C---:B------:R-:W-:Y:S08]  /*43e0*/  HMMA.16816.F32 R28, R100.reuse, R54, R28 ;  /* 0x00000036641c723c */ /* 0x040ff0000000181c */
[C---:B-1----:R-:W-:Y:S08]  /*43f0*/  HMMA.16816.F32 R24, R100.reuse, R48, R24 ;  /* 0x000000306418723c */ /* 0x042ff00000001818 */
[----:B------:R-:W-:Y:S01]  /*4400*/  HMMA.16816.F32 R20, R100, R50, R20 ;  /* 0x000000326414723c */ /* 0x000fe20000001814 */
[----:B------:R-:W1:Y:S07]  /*4410*/  LDSM.16.M88.4 R48, [R42+0x9000] ;  /* 0x009000002a30783b */ /* 0x000e6e0000000200 */
[C---:B------:R-:W-:Y:S01]  /*4420*/  HMMA.16816.F32 R52, R64.reuse, R96, R32 ;  /* 0x000000604034723c */ /* 0x040fe20000001820 */
[----:B------:R-:W4:Y:S07]  /*4430*/  LDSM.16.M88.4 R32, [R112+0x8800] ;  /* 0x008800007020783b */ /* 0x000f2e0000000200 */
[----:B------:R-:W-:Y:S08]  /*4440*/  HMMA.16816.F32 R28, R64, R98, R28 ;  /* 0x00000062401c723c */ /* 0x000ff0000000181c */
[C---:B--2---:R-:W-:Y:S08]  /*4450*/  HMMA.16816.F32 R108, R60.reuse, R56, R108 ;  /* 0x000000383c6c723c */ /* 0x044ff0000000186c */
[----:B------:R-:W-:Y:S08]  /*4460*/  HMMA.16816.F32 R36, R60, R58, R36 ;  /* 0x0000003a3c24723c */ /* 0x000ff00000001824 */
[----:B---3--:R-:W-:Y:S01]  /*4470*/  HMMA.16816.F32 R56, R100, R44, R16 ;  /* 0x0000002c6438723c */ /* 0x008fe20000001810 */
[----:B------:R-:W2:Y:S07]  /*4480*/  LDSM.16.M88.4 R16, [R119+0x9000] ;  /* 0x009000007710783b */ /* 0x000eae0000000200 */
[C---:B------:R-:W-:Y:S08]  /*4490*/  HMMA.16816.F32 R52, R68.reuse, R8, R52 ;  /* 0x000000084434723c */ /* 0x040ff00000001834 */
[----:B------:R-:W-:Y:S01]  /*44a0*/  HMMA.16816.F32 R28, R68, R10, R28 ;  /* 0x0000000a441c723c */ /* 0x000fe2000000181c */
[----:B------:R-:W3:Y:S07]  /*44b0*/  LDSM.16.M88.4 R8, [R121+0xa000] ;  /* 0x00a000007908783b */ /* 0x000eee0000000200 */
[C---:B-1----:R-:W-:Y:S01]  /*44c0*/  HMMA.16816.F32 R96, R64.reuse, R48, R24 ;  /* 0x000000304060723c */ /* 0x042fe20000001818 */
[----:B------:R-:W1:Y:S07]  /*44d0*/  LDSM.16.M88.4 R24, [R112+0x9000] ;  /* 0x009000007018783b */ /* 0x000e6e0000000200 */
[----:B------:R-:W-:Y:S08]  /*44e0*/  HMMA.16816.F32 R20, R64, R50, R20 ;  /* 0x000000324014723c */ /* 0x000ff00000001814 */
[C---:B----4-:R-:W-:Y:S08]  /*44f0*/  HMMA.16816.F32 R52, R60.reuse, R32, R52 ;  /* 0x000000203c34723c */ /* 0x050ff00000001834 */
[----:B------:R-:W-:Y:S01]  /*4500*/  HMMA.16816.F32 R28, R60, R34, R28 ;  /* 0x000000223c1c723c */ /* 0x000fe2000000181c */
[----:B------:R-:W4:Y:S07]  /*4510*/  LDSM.16.M88.4 R32, [R42+0x9800] ;  /* 0x009800002a20783b */ /* 0x000f2e0000000200 */
[C---:B--2---:R-:W-:Y:S08]  /*4520*/  HMMA.16816.F32 R96, R68.reuse, R16, R96 ;  /* 0x000000104460723c */ /* 0x044ff00000001860 */
[----:B------:R-:W-:Y:S01]  /*4530*/  HMMA.16816.F32 R20, R68, R18, R20 ;  /* 0x000000124414723c */ /* 0x000fe20000001814 */
[----:B------:R-:W2:Y:S01]  /*4540*/  LDSM.16.M88.4 R16, [R121+0xa800] ;  /* 0x00a800007910783b */ /* 0x000ea20000000200 */
[-C--:B------:R-:W-:Y:S01]  /*4550*/  FMUL.FTZ R36, R36, R120.reuse ;  /* 0x0000007824247220 */ /* 0x080fe20000410000 */
[-C--:B------:R-:W-:Y:S01]  /*4560*/  FMUL.FTZ R37, R37, R120.reuse ;  /* 0x0000007825257220 */ /* 0x080fe20000410000 */
[-C--:B------:R-:W-:Y:S01]  /*4570*/  FMUL.FTZ R38, R38, R120.reuse ;  /* 0x0000007826267220 */ /* 0x080fe20000410000 */
[-C--:B------:R-:W-:Y:S01]  /*4580*/  FMUL.FTZ R39, R39, R120.reuse ;  /* 0x0000007827277220 */ /* 0x080fe20000410000 */
[----:B------:R-:W1:Y:S02]  /*4590*/  MUFU.TANH R125, R36 ;  /* 0x00000024007d7308 */ /* 0x000e640000002400 */
[C---:B------:R-:W-:Y:S01]  /*45a0*/  HMMA.16816.F32 R12, R100.reuse, R46, R12 ;  /* 0x0000002e640c723c */ /* 0x040fe2000000180c */
[----:B------:R-:W-:Y:S05]  /*45b0*/  LDSM.16.M88.4 R44, [R112+0x9800] ;  /* 0x00980000702c783b */ /* 0x000fea0000000200 */
[----:B------:R-:W1:Y:S02]  /*45c0*/  MUFU.TANH R127, R37 ;  /* 0x00000025007f7308 */ /* 0x000e640000002400 */
[C---:B---3--:R-:W-:Y:S06]  /*45d0*/  HMMA.16816.F32 R104, R100.reuse, R8, R104 ;  /* 0x000000086468723c */ /* 0x048fec0000001868 */
[----:B------:R-:W3:Y:S02]  /*45e0*/  MUFU.TANH R129, R38 ;  /* 0x0000002600817308 */ /* 0x000ee40000002400 */
[----:B------:R-:W-:Y:S01]  /*45f0*/  HMMA.16816.F32 R4, R100, R10, R4 ;  /* 0x0000000a6404723c */ /* 0x000fe20000001804 */
[----:B------:R-:W-:Y:S05]  /*4600*/  LDSM.16.M88.4 R8, [R42+0xa000] ;  /* 0x00a000002a08783b */ /* 0x000fea0000000200 */
[----:B------:R5:W1:Y:S02]  /*4610*/  MUFU.TANH R49, R39 ;  /* 0x0000002700317308 */ /* 0x000a640000002400 */
[----:B-----5:R-:W5:Y:S01]  /*4620*/  LDSM.16.M88.4 R36, [R119+0x9800] ;  /* 0x009800007724783b */ /* 0x020f620000000200 */
[C---:B-1----:R-:W-:Y:S08]  /*4630*/  HMMA.16816.F32 R96, R60.reuse, R24, R96 ;  /* 0x000000183c60723c */ /* 0x042ff00000001860 */
[----:B------:R-:W-:Y:S01]  /*4640*/  HMMA.16816.F32 R20, R60, R26, R20 ;  /* 0x0000001a3c14723c */ /* 0x000fe20000001814 */
[----:B------:R-:W1:Y:S07]  /*4650*/  LDSM.16.M88.4 R24, [R119+0xa000] ;  /* 0x00a000007718783b */ /* 0x000e6e0000000200 */
[C---:B----4-:R-:W-:Y:S08]  /*4660*/  HMMA.16816.F32 R12, R64.reuse, R34, R12 ;  /* 0x00000022400c723c */ /* 0x050ff0000000180c */
[----:B------:R-:W-:Y:S01]  /*4670*/  HMMA.16816.F32 R56, R64, R32, R56 ;  /* 0x000000204038723c */ /* 0x000fe20000001838 */
[-C--:B------:R-:W-:Y:S01]  /*4680*/  FMUL.FTZ R28, R28, R120.reuse ;  /* 0x000000781c1c7220 */ /* 0x080fe20000410000 */
[-C--:B------:R-:W-:Y:S01]  /*4690*/  FMUL.FTZ R29, R29, R120.reuse ;  /* 0x000000781d1d7220 */ /* 0x080fe20000410000 */
[-C--:B------:R-:W-:Y:S01]  /*46a0*/  FMUL.FTZ R30, R30, R120.reuse ;  /* 0x000000781e1e7220 */ /* 0x080fe20000410000 */
[-C--:B------:R-:W-:Y:S01]  /*46b0*/  FMUL.FTZ R31, R31, R120.reuse ;  /* 0x000000781f1f7220 */ /* 0x080fe20000410000 */
[----:B------:R-:W-:Y:S03]  /*46c0*/  LDSM.16.M88.4 R32, [R112+0xa000] ;  /* 0x00a000007020783b */ /* 0x000fe60000000200 */
[C---:B--2---:R-:W-:Y:S08]  /*46d0*/  HMMA.16816.F32 R92, R100.reuse, R16, R92 ;  /* 0x00000010645c723c */ /* 0x044ff0000000185c */
[----:B------:R-:W-:Y:S01]  /*46e0*/  HMMA.16816.F32 R88, R100, R18, R88 ;  /* 0x000000126458723c */ /* 0x000fe20000001858 */
[----:B------:R-:W2:Y:S01]  /*46f0*/  LDSM.16.M88.4 R16, [R42+0xa800] ;  /* 0x00a800002a10783b */ /* 0x000ea20000000200 */
[-C--:B------:R-:W-:Y:S01]  /*4700*/  FMUL.FTZ R51, R55, R120.reuse ;  /* 0x0000007837337220 */ /* 0x080fe20000410000 */
[----:B------:R-:W4:Y:S05]  /*4710*/  MUFU.TANH R135, R29 ;  /* 0x0000001d00877308 */ /* 0x000f2a0000002400 */
[----:B-----5:R-:W-:Y:S03]  /*4720*/  HMMA.16816.F32 R12, R68, R38, R12 ;  /* 0x00000026440c723c */ /* 0x020fe6000000180c */
[----:B------:R-:W1:Y:S05]  /*4730*/  MUFU.TANH R55, R28 ;  /* 0x0000001c00377308 */ /* 0x000e6a0000002400 */
[----:B------:R-:W-:Y:S03]  /*4740*/  HMMA.16816.F32 R4, R64, R10, R4 ;  /* 0x0000000a4004723c */ /* 0x000fe60000001804 */
[----:B------:R-:W1:Y:S05]  /*4750*/  MUFU.TANH R137, R30 ;  /* 0x0000001e00897308 */ /* 0x000e6a0000002400 */
[----:B------:R-:W-:Y:S03]  /*4760*/  HMMA.16816.F32 R56, R68, R36, R56 ;  /* 0x000000244438723c */ /* 0x000fe60000001838 */
[----:B------:R5:W1:Y:S05]  /*4770*/  MUFU.TANH R141, R31 ;  /* 0x0000001f008d7308 */ /* 0x000a6a0000002400 */
[----:B------:R-:W-:Y:S01]  /*4780*/  HMMA.16816.F32 R104, R64, R8, R104 ;  /* 0x000000084068723c */ /* 0x000fe20000001868 */
[----:B------:R-:W3:Y:S04]  /*4790*/  LDSM.16.M88.4 R8, [R119+0xa800] ;  /* 0x00a800007708783b */ /* 0x000ee80000000200 */
[----:B-----5:R-:W5:Y:S01]  /*47a0*/  LDSM.16.M88.4 R28, [R121+0xb000] ;  /* 0x00b00000791c783b */ /* 0x020f620000000200 */
[-C--:B------:R-:W-:Y:S01]  /*47b0*/  FMUL.FTZ R20, R20, R120.reuse ;  /* 0x0000007814147220 */ /* 0x080fe20000410000 */
[-C--:B------:R-:W-:Y:S01]  /*47c0*/  FMUL.FTZ R21, R21, R120.reuse ;  /* 0x0000007815157220 */ /* 0x080fe20000410000 */
[-C--:B------:R-:W-:Y:S01]  /*47d0*/  FMUL.FTZ R22, R22, R120.reuse ;  /* 0x0000007816167220 */ /* 0x080fe20000410000 */
[-C--:B------:R-:W-:Y:S01]  /*47e0*/  FMUL.FTZ R23, R23, R120.reuse ;  /* 0x0000007817177220 */ /* 0x080fe20000410000 */
[----:B------:R-:W-:Y:S01]  /*47f0*/  HMMA.16816.F32 R12, R60, R46, R12 ;  /* 0x0000002e3c0c723c */ /* 0x000fe2000000180c */
[----:B------:R-:W2:Y:S07]  /*4800*/  MUFU.TANH R143, R20 ;  /* 0x00000014008f7308 */ /* 0x000eae0000002400 */
[----:B-1----:R-:W-:Y:S01]  /*4810*/  HMMA.16816.F32 R4, R68, R26, R4 ;  /* 0x0000001a4404723c */ /* 0x002fe20000001804 */
[----:B------:R-:W1:Y:S07]  /*4820*/  MUFU.TANH R39, R22 ;  /* 0x0000001600277308 */ /* 0x000e6e0000002400 */
[----:B------:R-:W-:Y:S01]  /*4830*/  HMMA.16816.F32 R56, R60, R44, R56 ;  /* 0x0000002c3c38723c */ /* 0x000fe20000001838 */
[----:B------:R-:W1:Y:S07]  /*4840*/  MUFU.TANH R45, R21 ;  /* 0x00000015002d7308 */ /* 0x000e6e0000002400 */
[----:B------:R-:W-:Y:S01]  /*4850*/  HMMA.16816.F32 R104, R68, R24, R104 ;  /* 0x000000184468723c */ /* 0x000fe20000001868 */
[----:B------:R4:W1:Y:S01]  /*4860*/  MUFU.TANH R145, R23 ;  /* 0x0000001700917308 */ /* 0x0008620000002400 */
[----:B------:R-:W-:Y:S06]  /*4870*/  LDSM.16.M88.4 R24, [R112+0xa800] ;  /* 0x00a800007018783b */ /* 0x000fec0000000200 */
[----:B--2---:R-:W-:Y:S01]  /*4880*/  HMMA.16816.F32 R92, R64, R16, R92 ;  /* 0x00000010405c723c */ /* 0x004fe2000000185c */
[----:B----4-:R-:W2:Y:S01]  /*4890*/  LDSM.16.M88.4 R20, [R121+0xb800] ;  /* 0x00b800007914783b */ /* 0x010ea20000000200 */
[-C--:B------:R-:W-:Y:S01]  /*48a0*/  FMUL.FTZ R12, R12, R120.reuse ;  /* 0x000000780c0c7220 */ /* 0x080fe20000410000 */
[----:B------:R-:W-:-:S05]  /*48b0*/  FMUL.FTZ R13, R13, R120 ;  /* 0x000000780d0d7220 */ /* 0x000fca0000410000 */
[C---:B------:R-:W-:Y:S01]  /*48c0*/  HMMA.16816.F32 R4, R60.reuse, R34, R4 ;  /* 0x000000223c04723c */ /* 0x040fe20000001804 */
[-C--:B------:R-:W-:Y:S01]  /*48d0*/  FMUL.FTZ R153, R15, R120.reuse ;  /* 0x000000780f997220 */ /* 0x080fe20000410000 */
[----:B------:R-:W4:Y:S06]  /*48e0*/  MUFU.TANH R149, R12 ;  /* 0x0000000c00957308 */ /* 0x000f2c0000002400 */
[----:B------:R-:W-:Y:S01]  /*48f0*/  HMMA.16816.F32 R104, R60, R32, R104 ;  /* 0x000000203c68723c */ /* 0x000fe20000001868 */
[-C--:B------:R-:W-:Y:S01]  /*4900*/  FMUL.FTZ R33, R14, R120.reuse ;  /* 0x000000780e217220 */ /* 0x080fe20000410000 */
[----:B------:R1:W1:Y:S06]  /*4910*/  MUFU.TANH R151, R13 ;  /* 0x0000000d00977308 */ /* 0x00026c0000002400 */
[----:B---3--:R-:W-:Y:S08]  /*4920*/  HMMA.16816.F32 R92, R68, R8, R92 ;  /* 0x00000008445c723c */ /* 0x008ff0000000185c */
[C---:B-----5:R-:W-:Y:S01]  /*4930*/  HMMA.16816.F32 R84, R100.reuse, R28, R84 ;  /* 0x0000001c6454723c */ /* 0x060fe20000001854 */
[----:B-1----:R-:W1:Y:S07]  /*4940*/  LDSM.16.M88.4 R12, [R42+0xb000] ;  /* 0x00b000002a0c783b */ /* 0x002e6e0000000200 */
[----:B------:R-:W-:Y:S01]  /*4950*/  HMMA.16816.F32 R80, R100, R30, R80 ;  /* 0x0000001e6450723c */ /* 0x000fe20000001850 */
[----:B------:R-:W3:Y:S01]  /*4960*/  LDSM.16.M88.4 R28, [R42+0xb800] ;  /* 0x00b800002a1c783b */ /* 0x000ee20000000200 */
[-C--:B------:R-:W-:Y:S01]  /*4970*/  FMUL.FTZ R4, R4, R120.reuse ;  /* 0x0000007804047220 */ /* 0x080fe20000410000 */
[-C--:B------:R-:W-:Y:S01]  /*4980*/  FMUL.FTZ R5, R5, R120.reuse ;  /* 0x0000007805057220 */ /* 0x080fe20000410000 */
[----:B------:R-:W-:-:S02]  /*4990*/  FMUL.FTZ R35, R107, R120 ;  /* 0x000000786b237220 */ /* 0x000fc40000410000 */
[----:B------:R-:W1:Y:S02]  /*49a0*/  MUFU.TANH R107, R4 ;  /* 0x00000004006b7308 */ /* 0x000e640000002400 */
[----:B------:R-:W-:Y:S01]  /*49b0*/  HMMA.16816.F32 R88, R64, R18, R88 ;  /* 0x000000124058723c */ /* 0x000fe20000001858 */
[----:B------:R-:W5:Y:S05]  /*49c0*/  LDSM.16.M88.4 R16, [R119+0xb000] ;  /* 0x00b000007710783b */ /* 0x000f6a0000000200 */
[----:B------:R4:W1:Y:S02]  /*49d0*/  MUFU.TANH R157, R5 ;  /* 0x00000005009d7308 */ /* 0x0008640000002400 */
[----:B--2---:R-:W-:Y:S01]  /*49e0*/  HMMA.16816.F32 R76, R100, R20, R76 ;  /* 0x00000014644c723c */ /* 0x004fe2000000184c */
[----:B------:R-:W-:-:S07]  /*49f0*/  FMUL.FTZ R21, R6, R120 ;  /* 0x0000007806157220 */ /* 0x000fce0000410000 */
[----:B------:R-:W-:Y:S01]  /*4a00*/  HMMA.16816.F32 R92, R60, R24, R92 ;  /* 0x000000183c5c723c */ /* 0x000fe2000000185c */
[-C--:B------:R-:W-:Y:S02]  /*4a10*/  FMUL.FTZ R25, R7, R120.reuse ;  /* 0x0000007807197220 */ /* 0x080fe40000410000 */
[----:B----4-:R-:W2:Y:S05]  /*4a20*/  LDSM.16.M88.4 R4, [R119+0xb800] ;  /* 0x00b800007704783b */ /* 0x010eaa0000000200 */
[----:B------:R-:W-:Y:S08]  /*4a30*/  HMMA.16816.F32 R72, R100, R22, R72 ;  /* 0x000000166448723c */ /* 0x000ff00000001848 */
[----:B------:R-:W-:Y:S01]  /*4a40*/  HMMA.16816.F32 R88, R68, R10, R88 ;  /* 0x0000000a4458723c */ /* 0x000fe20000001858 */
[----:B------:R-:W4:Y:S07]  /*4a50*/  LDSM.16.M88.4 R8, [R112+0xb000] ;  /* 0x00b000007008783b */ /* 0x000f2e0000000200 */
[C---:B-1----:R-:W-:Y:S08]  /*4a60*/  HMMA.16816.F32 R84, R64.reuse, R12, R84 ;  /* 0x0000000c4054723c */ /* 0x042ff00000001854 */
[C---:B------:R-:W-:Y:S01]  /*4a70*/  HMMA.16816.F32 R80, R64.reuse, R14, R80 ;  /* 0x0000000e4050723c */ /* 0x040fe20000001850 */
[----:B------:R-:W1:Y:S07]  /*4a80*/  LDSM.16.M88.4 R12, [R112+0xb800] ;  /* 0x00b80000700c783b */ /* 0x000e6e0000000200 */
[C---:B---3--:R-:W-:Y:S01]  /*4a90*/  HMMA.16816.F32 R76, R64.reuse, R28, R76 ;  /* 0x0000001c404c723c */ /* 0x048fe2000000184c */
        /* <DEDUP_REMOVED lines=15> */
[----:B-----5:R-:W-:Y:S01]  /*4b90*/  HMMA.16816.F32 R84, R68, R16, R84 ;  /* 0x000000104454723c */ /* 0x020fe20000001854 */
[-C--:B------:R-:W-:Y:S01]  /*4ba0*/  FMUL.FTZ R96, R96, R120.reuse ;  /* 0x0000007860607220 */ /* 0x080fe20000410000 */
[-C--:B------:R-:W-:Y:S01]  /*4bb0*/  FMUL.FTZ R56, R56, R120.reuse ;  /* 0x0000007838387220 */ /* 0x080fe20000410000 */
[-C--:B------:R-:W-:Y:S01]  /*4bc0*/  FMUL.FTZ R104, R104, R120.reuse ;  /* 0x0000007868687220 */ /* 0x080fe20000410000 */
[----:B------:R-:W-:Y:S01]  /*4bd0*/  FMUL.FTZ R92, R92, R120 ;  /* 0x000000785c5c7220 */ /* 0x000fe20000410000 */
[----:B------:R-:W-:Y:S01]  /*4be0*/  ISETP.NE.AND P6, PT, R40, 0x1, PT ;  /* 0x000000012800780c */ /* 0x000fe20003fc5270 */
[----:B------:R-:W3:Y:S01]  /*4bf0*/  MUFU.TANH R51, R51 ;  /* 0x0000003300337308 */ /* 0x000ee20000002400 */
[----:B------:R-:W-:-:S04]  /*4c00*/  DEPBAR.LE SB0, 0x0 ;  /* 0x000080000000791a */ /* 0x000fc80000000000 */
[C---:B------:R-:W-:Y:S08]  /*4c10*/  HMMA.16816.F32 R80, R68.reuse, R18, R80 ;  /* 0x000000124450723c */ /* 0x040ff00000001850 */
[C---:B--2---:R-:W-:Y:S08]  /*4c20*/  HMMA.16816.F32 R76, R68.reuse, R4, R76 ;  /* 0x00000004444c723c */ /* 0x044ff0000000184c */
[----:B------:R-:W-:Y:S08]  /*4c30*/  HMMA.16816.F32 R72, R68, R6, R72 ;  /* 0x000000064448723c */ /* 0x000ff00000001848 */
[C---:B----4-:R-:W-:Y:S08]  /*4c40*/  HMMA.16816.F32 R84, R60.reuse, R8, R84 ;  /* 0x000000083c54723c */ /* 0x050ff00000001854 */
[C---:B------:R-:W-:Y:S08]  /*4c50*/  HMMA.16816.F32 R88, R60.reuse, R26, R88 ;  /* 0x0000001a3c58723c */ /* 0x040ff00000001858 */
[C---:B------:R-:W-:Y:S08]  /*4c60*/  HMMA.16816.F32 R80, R60.reuse, R10, R80 ;  /* 0x0000000a3c50723c */ /* 0x040ff00000001850 */
[C---:B-1----:R-:W-:Y:S08]  /*4c70*/  HMMA.16816.F32 R76, R60.reuse, R12, R76 ;  /* 0x0000000c3c4c723c */ /* 0x042ff0000000184c */
        /* <DEDUP_REMOVED lines=25> */
[----:B------:R1:W2:Y:S08]  /*4e10*/  MUFU.TANH R113, R108 ;  /* 0x0000006c00717308 */ /* 0x0002b00000002400 */
[----:B------:R-:W4:Y:S08]  /*4e20*/  MUFU.TANH R109, R109 ;  /* 0x0000006d006d7308 */ /* 0x000f300000002400 */
[----:B------:R1:W1:Y:S08]  /*4e30*/  MUFU.TANH R115, R110 ;  /* 0x0000006e00737308 */ /* 0x0002700000002400 */
[----:B------:R-:W1:Y:S08]  /*4e40*/  MUFU.TANH R111, R111 ;  /* 0x0000006f006f7308 */ /* 0x000e700000002400 */
[----:B------:R1:W1:Y:S08]  /*4e50*/  MUFU.TANH R131, R52 ;  /* 0x0000003400837308 */ /* 0x0002700000002400 */
        /* <DEDUP_REMOVED lines=41> */
[----:B------:R1:W1:Y:S01]  /*50f0*/  MUFU.TANH R79, R75 ;  /* 0x0000004b004f7308 */ /* 0x0002620000002400 */
[----:B------:R-:W-:Y:S01]  /*5100*/  BSSY.RECONVERGENT B1, `(.L_x_3908) ;  /* 0x00000b8000017945 */ /* 0x000fe20003800200 */
        /* <DEDUP_REMOVED lines=15> */
.L_x_3911:
[----:B------:R-:W2:Y:S01]  /*5200*/  LD.E R16, desc[UR4][R2.64+0x170] ;  /* 0x0001700402107980 */ /* 0x000ea2000c101900 */
[----:B------:R-:W-:Y:S02]  /*5210*/  LEA R12, R40, 0xffffff00, 0x7 ;  /* 0xffffff00280c7811 */ /* 0x000fe400078e38ff */
[----:B------:R-:W-:Y:S01]  /*5220*/  IABS R6, R235 ;  /* 0x000000eb00067213 */ /* 0x000fe20000000000 */
[----:B-1----:R-:W3:Y:S01]  /*5230*/  LD.E.64 R74, desc[UR4][R122.64+0x20] ;  /* 0x000020047a4a7980 */ /* 0x002ee2000c101b00 */
        /* <DEDUP_REMOVED lines=13> */
[----:B------:R-:W-:Y:S02]  /*5310*/  IMAD.HI.U32 R23, R29, R23, R28 ;  /* 0x000000171d177227 */ /* 0x000fe400078e001c */
[----:B------:R-:W2:Y:S04]  /*5320*/  LD.E.64 R28, desc[UR4][R122.64+0x38] ;  /* 0x000038047a1c7980 */ /* 0x000ea8000c101b00 */
[----:B------:R-:W-:-:S04]  /*5330*/  IMAD.HI.U32 R10, R23, R4, RZ ;  /* 0x00000004170a7227 */ /* 0x000fc800078e00ff */
[----:B------:R-:W-:-:S04]  /*5340*/  IMAD.HI.U32 R14, R23, R6, RZ ;  /* 0x00000006170e7227 */ /* 0x000fc800078e00ff */
[-C--:B------:R-:W-:Y:S01]  /*5350*/  IMAD R23, R10, R15.reuse, R4 ;  /* 0x0000000f0a177224 */ /* 0x080fe200078e0204 */
        /* <DEDUP_REMOVED lines=11> */
[----:B------:R-:W-:-:S02]  /*5410*/  ISETP.NE.AND P1, PT, R16, RZ, PT ;  /* 0x000000ff1000720c */ /* 0x000fc40003f25270 */
[----:B------:R-:W-:-:S07]  /*5420*/  LOP3.LUT R15, RZ, R16, RZ, 0x33, !PT ;  /* 0x00000010ff0f7212 */ /* 0x000fce00078e33ff */
[----:B------:R-:W-:Y:S02]  /*5430*/  @P4 IADD3 R10, PT, PT, R10, 0x1, RZ ;  /* 0x000000010a0a4810 */ /* 0x000fe40007ffe0ff */
[----:B------:R-:W-:-:S03]  /*5440*/  @P5 VIADD R14, R14, 0x1 ;  /* 0x000000010e0e5836 */ /* 0x000fc60000000000 */
        /* <DEDUP_REMOVED lines=23> */
.L_x_3912:
[----:B------:R-:W-:Y:S05]  /*55c0*/  BSYNC.RECONVERGENT B0 ;  /* 0x0000000000007941 */ /* 0x000fea0003800200 */
.L_x_3910:
        /* <DEDUP_REMOVED lines=15> */
[----:B-1----:R-:W-:Y:S01]  /*56c0*/  IMAD.X R75, R87, 0x1, R4, P3 ;  /* 0x00000001574b7824 */ /* 0x002fe200018e0604 */
[----:B------:R-:W-:-:S04]  /*56d0*/  IADD3 R60, P3, PT, R74, R15, RZ ;  /* 0x0000000f4a3c7210 */ /* 0x000fc80007f7e0ff */
[----:B------:R-:W-:Y:S02]  /*56e0*/  IADD3.X R61, PT, PT, R75, R4, RZ, P3, !PT ;  /* 0x000000044b3d7210 */ /* 0x000fe40001ffe4ff */
[----:B------:R-:W-:-:S04]  /*56f0*/  IADD3 R28, P3, PT, R60, R15, RZ ;  /* 0x0000000f3c1c7210 */ /* 0x000fc80007f7e0ff */
[----:B------:R-:W-:Y:S02]  /*5700*/  IADD3.X R29, PT, PT, R61, R4, RZ, P3, !PT ;  /* 0x000000043d1d7210 */ /* 0x000fe40001ffe4ff */
[----:B------:R-:W-:Y:S01]  /*5710*/  IADD3 R14, P4, PT, R28, R15, RZ ;  /* 0x0000000f1c0e7210 */ /* 0x000fe20007f9e0ff */
[----:B--2---:R-:W-:-:S05]  /*5720*/  @!P0 IMAD.MOV.U32 R225, RZ, RZ, R223 ;  /* 0x000000ffffe18224 */ /* 0x004fca00078e00df */
        /* <DEDUP_REMOVED lines=26> */
[----:B--2---:R-:W-:Y:S01]  /*58d0*/  IADD3 R86, P3, PT, R14, R15, RZ ;  /* 0x0000000f0e567210 */ /* 0x004fe20007f7e0ff */
        /* <DEDUP_REMOVED lines=58> */
.L_x_3909:
[----:B------:R-:W-:Y:S05]  /*5c80*/  BSYNC.RECONVERGENT B1 ;  /* 0x0000000000017941 */ /* 0x000fea0003800200 */
.L_x_3908:
[----:B------:R-:W-:Y:S01]  /*5c90*/  SHF.R.U32.HI R42, RZ, 0x2, R210 ;  /* 0x00000002ff2a7819 */ /* 0x000fe200000116d2 */
[----:B------:R-:W-:-:S03]  /*5ca0*/  IMAD.SHL.U32 R44, R210, 0x2, RZ ;  /* 0x00000002d22c7824 */ /* 0x000fc600078e00ff */
[----:B------:R-:W-:Y:S02]  /*5cb0*/  LOP3.LUT R42, R42, 0x7, RZ, 0xc0, !PT ;  /* 0x000000072a2a7812 */ /* 0x000fe400078ec0ff */
[----:B------:R-:W-:Y:S02]  /*5cc0*/  LOP3.LUT R44, R44, 0x6, RZ, 0xc0, !PT ;  /* 0x000000062c2c7812 */ /* 0x000fe400078ec0ff */
[----:B------:R-:W-:-:S03]  /*5cd0*/  LOP3.LUT R4, R42, 0x1f0, R211, 0xf8, !PT ;  /* 0x000001f02a047812 */ /* 0x000fc600078ef8d3 */
[----:B------:R-:W-:Y:S02]  /*5ce0*/  IMAD.IADD R6, R235, 0x1, R44 ;  /* 0x00000001eb067824 */ /* 0x000fe400078e022c */
[----:B------:R-:W-:Y:S02]  /*5cf0*/  IMAD R4, R231, 0x40, R4 ;  /* 0x00000040e7047824 */ /* 0x000fe400078e0204 */
[C---:B------:R-:W-:Y:S01]  /*5d00*/  VIADD R10, R6.reuse, 0x10 ;  /* 0x00000010060a7836 */ /* 0x040fe20000000000 */
[CC--:B------:R-:W-:Y:S01]  /*5d10*/  ISETP.GE.AND P1, PT, R6.reuse, R41.reuse, PT ;  /* 0x000000290600720c */ /* 0x0c0fe20003f26270 */
[C---:B------:R-:W-:Y:S01]  /*5d20*/  VIADD R62, R6.reuse, 0x9 ;  /* 0x00000009063e7836 */ /* 0x040fe20000000000 */
[----:B------:R-:W-:Y:S01]  /*5d30*/  IADD3 R4, PT, PT, R41, R4, -R43 ;  /* 0x0000000429047210 */ /* 0x000fe20007ffe82b */
[----:B-1----:R-:W-:Y:S01]  /*5d40*/  VIADD R52, R6, 0x20 ;  /* 0x0000002006347836 */ /* 0x002fe20000000000 */
[-C--:B------:R-:W-:Y:S01]  /*5d50*/  ISETP.GE.AND P3, PT, R10, R41.reuse, PT ;  /* 0x000000290a00720c */ /* 0x080fe20003f66270 */
[----:B---3--:R-:W-:Y:S01]  /*5d60*/  VIADD R15, R6, 0x8 ;  /* 0x00000008060f7836 */ /* 0x008fe20000000000 */
[----:B------:R-:W-:Y:S01]  /*5d70*/  ISETP.GE.AND P4, PT, R62, R41, PT ;  /* 0x000000293e00720c */ /* 0x000fe20003f86270 */
[----:B------:R-:W-:-:S02]  /*5d80*/  IMAD.IADD R12, R4, 0x1, -R10 ;  /* 0x00000001040c7824 */ /* 0x000fc400078e0a0a */
[C---:B------:R-:W-:Y:S01]  /*5d90*/  IMAD.IADD R14, R4.reuse, 0x1, -R62 ;  /* 0x00000001040e7824 */ /* 0x040fe200078e0a3e */
[----:B------:R-:W-:Y:S01]  /*5da0*/  ISETP.GE.AND P5, PT, R15, R41, PT ;  /* 0x000000290f00720c */ /* 0x000fe20003fa6270 */
[----:B------:R-:W-:Y:S01]  /*5db0*/  IMAD.IADD R56, R4, 0x1, -R52 ;  /* 0x0000000104387824 */ /* 0x000fe200078e0a34 */
[----:B------:R-:W-:Y:S01]  /*5dc0*/  IABS R12, R12 ;  /* 0x0000000c000c7213 */ /* 0x000fe20000000000 */
[----:B------:R-:W-:Y:S01]  /*5dd0*/  VIADD R36, R6, 0x21 ;  /* 0x0000002106247836 */ /* 0x000fe20000000000 */
[----:B------:R-:W-:Y:S01]  /*5de0*/  IABS R14, R14 ;  /* 0x0000000e000e7213 */ /* 0x000fe20000000000 */
[----:B------:R-:W-:Y:S01]  /*5df0*/  IMAD.IADD R16, R4, 0x1, -R15 ;  /* 0x0000000104107824 */ /* 0x000fe200078e0a0f */
[----:B------:R-:W-:Y:S01]  /*5e00*/  I2FP.F32.S32 R12, R12 ;  /* 0x0000000c000c7245 */ /* 0x000fe20000201400 */
[C---:B------:R-:W-:Y:S01]  /*5e10*/  VIADD R54, R6.reuse, 0x19 ;  /* 0x0000001906367836 */ /* 0x040fe20000000000 */
[----:B------:R-:W-:Y:S01]  /*5e20*/  IABS R56, R56 ;  /* 0x0000003800387213 */ /* 0x000fe20000000000 */
[----:B------:R-:W-:Y:S01]  /*5e30*/  VIADD R64, R6, 0x18 ;  /* 0x0000001806407836 */ /* 0x000fe20000000000 */
[----:B------:R-:W-:Y:S01]  /*5e40*/  I2FP.F32.S32 R14, R14 ;  /* 0x0000000e000e7245 */ /* 0x000fe20000201400 */
[----:B------:R-:W-:Y:S01]  /*5e50*/  FFMA.FTZ R29, -R0, R12, R131 ;  /* 0x0000000c001d7223 */ /* 0x000fe20000010183 */
[----:B------:R-:W-:Y:S01]  /*5e60*/  I2FP.F32.S32 R56, R56 ;  /* 0x0000003800387245 */ /* 0x000fe20000201400 */
[----:B------:R-:W-:Y:S01]  /*5e70*/  IMAD.IADD R12, R4, 0x1, -R36 ;  /* 0x00000001040c7824 */ /* 0x000fe200078e0a24 */
[----:B------:R-:W-:Y:S01]  /*5e80*/  IABS R16, R16 ;  /* 0x0000001000107213 */ /* 0x000fe20000000000 */
[----:B------:R-:W-:Y:S01]  /*5e90*/  FFMA.FTZ R127, -R0, R14, R127 ;  /* 0x0000000e007f7223 */ /* 0x000fe2000001017f */
[----:B------:R-:W-:-:S02]  /*5ea0*/  IMAD.IADD R14, R4, 0x1, -R54 ;  /* 0x00000001040e7824 */ /* 0x000fc400078e0a36 */
[----:B------:R-:W-:Y:S01]  /*5eb0*/  FFMA.FTZ R56, -R0, R56, R139 ;  /* 0x0000003800387223 */ /* 0x000fe2000001018b */
[----:B------:R-:W-:Y:S01]  /*5ec0*/  IABS R12, R12 ;  /* 0x0000000c000c7213 */ /* 0x000fe20000000000 */
[----:B------:R-:W2:Y:S01]  /*5ed0*/  LD.E R139, desc[UR4][R2.64+0xdc] ;  /* 0x0000dc04028b7980 */ /* 0x000ea2000c101900 */
        /* <DEDUP_REMOVED lines=27> */
[----:B------:R-:W-:Y:S02]  /*6090*/  VIADD R48, R6, 0x40 ;  /* 0x0000004006307836 */ /* 0x000fe40000000000 */
[C---:B------:R-:W-:Y:S01]  /*60a0*/  IMAD.IADD R14, R4.reuse, 0x1, -R24 ;  /* 0x00000001040e7824 */ /* 0x040fe200078e0a18 */
        /* <DEDUP_REMOVED lines=10> */
[----:B------:R-:W-:Y:S01]  /*6150*/  I2FP.F32.S32 R14, R14 ;  /* 0x0000000e000e7245 */ /* 0x000fe20000201400 */
[----:B------:R-:W-:Y:S01]  /*6160*/  FFMA.FTZ R157, -R0, R12, R157 ;  /* 0x0000000c009d7223 */ /* 0x000fe2000001019d */
[----:B------:R-:W-:Y:S01]  /*6170*/  I2FP.F32.S32 R18, R18 ;  /* 0x0000001200127245 */ /* 0x000fe20000201400 */
[----:B------:R-:W-:Y:S01]  /*6180*/  VIADD R12, R6, 0x60 ;  /* 0x00000060060c7836 */ /* 0x000fe20000000000 */
[----:B------:R-:W-:Y:S01]  /*6190*/  IABS R16, R16 ;  /* 0x0000001000107213 */ /* 0x000fe20000000000 */
[----:B------:R-:W-:-:S02]  /*61a0*/  IMAD.IADD R20, R4, 0x1, -R50 ;  /* 0x0000000104147824 */ /* 0x000fc400078e0a32 */
[----:B------:R-:W-:Y:S01]  /*61b0*/  FFMA.FTZ R107, -R0, R14, R107 ;  /* 0x0000000e006b7223 */ /* 0x000fe2000001016b */
[----:B------:R-:W-:Y:S02]  /*61c0*/  VIADD R14, R6, 0x59 ;  /* 0x00000059060e7836 */ /* 0x000fe40000000000 */
[----:B------:R-:W-:Y:S01]  /*61d0*/  FFMA.FTZ R155, -R0, R18, R155 ;  /* 0x00000012009b7223 */ /* 0x000fe2000001019b */
[C---:B------:R-:W-:Y:S01]  /*61e0*/  IMAD.IADD R68, R4.reuse, 0x1, -R12 ;  /* 0x0000000104447824 */ /* 0x040fe200078e0a0c */
[----:B------:R-:W-:Y:S01]  /*61f0*/  IABS R20, R20 ;  /* 0x0000001400147213 */ /* 0x000fe20000000000 */
[C---:B------:R-:W-:Y:S01]  /*6200*/  IMAD.IADD R18, R4.reuse, 0x1, -R14 ;  /* 0x0000000104127824 */ /* 0x040fe200078e0a0e */
[----:B------:R-:W-:Y:S01]  /*6210*/  I2FP.F32.S32 R16, R16 ;  /* 0x0000001000107245 */ /* 0x000fe20000201400 */
[----:B------:R-:W-:Y:S01]  /*6220*/  VIADD R95, R4, 0x8 ;  /* 0x00000008045f7836 */ /* 0x000fe20000000000 */
[----:B------:R-:W-:Y:S01]  /*6230*/  IABS R68, R68 ;  /* 0x0000004400447213 */ /* 0x000fe20000000000 */
[----:B------:R-:W-:Y:S01]  /*6240*/  VIADD R8, R6, 0x1 ;  /* 0x0000000106087836 */ /* 0x000fe20000000000 */
[----:B------:R-:W-:Y:S01]  /*6250*/  I2FP.F32.S32 R20, R20 ;  /* 0x0000001400147245 */ /* 0x000fe20000201400 */
[----:B------:R-:W-:Y:S01]  /*6260*/  FFMA.FTZ R121, -R0, R16, R121 ;  /* 0x0000001000797223 */ /* 0x000fe20000010179 */
[----:B------:R-:W-:Y:S01]  /*6270*/  IABS R18, R18 ;  /* 0x0000001200127213 */ /* 0x000fe20000000000 */
[----:B------:R-:W-:Y:S01]  /*6280*/  VIADD R16, R6, 0x58 ;  /* 0x0000005806107836 */ /* 0x000fe20000000000 */
[----:B------:R-:W-:Y:S01]  /*6290*/  I2FP.F32.S32 R68, R68 ;  /* 0x0000004400447245 */ /* 0x000fe20000201400 */
[----:B------:R-:W-:Y:S01]  /*62a0*/  FFMA.FTZ R151, -R0, R20, R151 ;  /* 0x0000001400977223 */ /* 0x000fe20000010197 */
[----:B------:R-:W-:Y:S01]  /*62b0*/  I2FP.F32.S32 R18, R18 ;  /* 0x0000001200127245 */ /* 0x000fe20000201400 */
[----:B------:R-:W-:Y:S01]  /*62c0*/  IMAD.IADD R20, R4, 0x1, -R16 ;  /* 0x0000000104147824 */ /* 0x000fe200078e0a10 */
[----:B------:R-:W-:Y:S01]  /*62d0*/  ISETP.GE.AND P0, PT, R8, R41, PT ;  /* 0x000000290800720c */ /* 0x000fe20003f06270 */
[----:B------:R-:W-:-:S02]  /*62e0*/  VIADD R28, R6, 0x51 ;  /* 0x00000051061c7836 */ /* 0x000fc40000000000 */
[----:B------:R-:W-:Y:S01]  /*62f0*/  FFMA.FTZ R171, -R0, R68, R11 ;  /* 0x0000004400ab7223 */ /* 0x000fe2000001010b */
[--C-:B------:R-:W-:Y:S02]  /*6300*/  IMAD.IADD R68, R4, 0x1, -R6.reuse ;  /* 0x0000000104447824 */ /* 0x100fe400078e0a06 */
[----:B------:R-:W-:Y:S01]  /*6310*/  FFMA.FTZ R189, -R0, R18, R9 ;  /* 0x0000001200bd7223 */ /* 0x000fe20000010109 */
[C---:B------:R-:W-:Y:S01]  /*6320*/  IMAD.IADD R11, R95.reuse, 0x1, -R6 ;  /* 0x000000015f0b7824 */ /* 0x040fe200078e0a06 */
[----:B------:R-:W-:Y:S01]  /*6330*/  IABS R20, R20 ;  /* 0x0000001400147213 */ /* 0x000fe20000000000 */
[----:B------:R-:W-:Y:S01]  /*6340*/  VIADD R58, R6, 0x29 ;  /* 0x00000029063a7836 */ /* 0x000fe20000000000 */
[----:B------:R-:W-:Y:S01]  /*6350*/  IABS R68, R68 ;  /* 0x0000004400447213 */ /* 0x000fe20000000000 */
[C-C-:B------:R-:W-:Y:S01]  /*6360*/  IMAD.IADD R87, R4.reuse, 0x1, -R8.reuse ;  /* 0x0000000104577824 */ /* 0x140fe200078e0a08 */
[----:B------:R-:W-:Y:S01]  /*6370*/  I2FP.F32.S32 R20, R20 ;  /* 0x0000001400147245 */ /* 0x000fe20000201400 */
[----:B------:R-:W-:Y:S01]  /*6380*/  IMAD.IADD R9, R95, 0x1, -R8 ;  /* 0x000000015f097824 */ /* 0x000fe200078e0a08 */
[----:B------:R-:W-:Y:S01]  /*6390*/  IABS R8, R11 ;  /* 0x0000000b00087213 */ /* 0x000fe20000000000 */
[C---:B------:R-:W-:Y:S01]  /*63a0*/  IMAD.IADD R70, R4.reuse, 0x1, -R28 ;  /* 0x0000000104467824 */ /* 0x040fe200078e0a1c */
[----:B------:R-:W-:Y:S01]  /*63b0*/  IABS R87, R87 ;  /* 0x0000005700577213 */ /* 0x000fe20000000000 */
[----:B------:R-:W-:Y:S01]  /*63c0*/  IMAD.IADD R46, R4, 0x1, -R58 ;  /* 0x00000001042e7824 */ /* 0x000fe200078e0a3a */
[----:B------:R-:W-:Y:S01]  /*63d0*/  IABS R9, R9 ;  /* 0x0000000900097213 */ /* 0x000fe20000000000 */
[----:B------:R-:W-:Y:S01]  /*63e0*/  FFMA.FTZ R197, -R0, R20, R17 ;  /* 0x0000001400c57223 */ /* 0x000fe20000010111 */
        /* <DEDUP_REMOVED lines=8> */
[----:B------:R-:W-:Y:S01]  /*6470*/  I2FP.F32.S32 R87, R87 ;  /* 0x0000005700577245 */ /* 0x000fe20000201400 */
[----:B------:R-:W-:Y:S01]  /*6480*/  FFMA.FTZ R91, -R0, R68, R113 ;  /* 0x00000044005b7223 */ /* 0x000fe20000010171 */
[----:B------:R-:W-:Y:S01]  /*6490*/  I2FP.F32.S32 R72, R9 ;  /* 0x0000000900487245 */ /* 0x000fe20000201400 */
[----:B------:R-:W-:Y:S01]  /*64a0*/  VIADD R30, R6, 0x50 ;  /* 0x00000050061e7836 */ /* 0x000fe20000000000 */
[----:B------:R-:W-:Y:S01]  /*64b0*/  I2FP.F32.S32 R70, R70 ;  /* 0x0000004600467245 */ /* 0x000fe20000201400 */
[----:B------:R-:W-:Y:S01]  /*64c0*/  FFMA.FTZ R87, -R0, R87, R109 ;  /* 0x0000005700577223 */ /* 0x000fe2000001016d */
[----:B------:R-:W-:Y:S01]  /*64d0*/  I2FP.F32.S32 R46, R46 ;  /* 0x0000002e002e7245 */ /* 0x000fe20000201400 */
[----:B------:R-:W-:-:S02]  /*64e0*/  IMAD.IADD R169, R4, 0x1, -R20 ;  /* 0x0000000104a97824 */ /* 0x000fc400078e0a14 */
[C---:B------:R-:W-:Y:S01]  /*64f0*/  FFMA.FTZ R72, -R0.reuse, R72, R111 ;  /* 0x0000004800487223 */ /* 0x040fe2000001016f */
[C---:B------:R-:W-:Y:S02]  /*6500*/  IMAD.IADD R11, R95.reuse, 0x1, -R62 ;  /* 0x000000015f0b7824 */ /* 0x040fe400078e0a3e */
[----:B------:R-:W-:Y:S01]  /*6510*/  FFMA.FTZ R161, -R0, R70, R161 ;  /* 0x0000004600a17223 */ /* 0x000fe200000101a1 */
[----:B------:R-:W-:Y:S02]  /*6520*/  IMAD.IADD R70, R4, 0x1, -R18 ;  /* 0x0000000104467824 */ /* 0x000fe400078e0a12 */
[----:B------:R-:W-:Y:S01]  /*6530*/  FFMA.FTZ R46, -R0, R46, R45 ;  /* 0x0000002e002e7223 */ /* 0x000fe2000001012d */
[----:B------:R-:W-:Y:S01]  /*6540*/  IMAD.IADD R9, R95, 0x1, -R10 ;  /* 0x000000015f097824 */ /* 0x000fe200078e0a0a */
[----:B------:R-:W-:Y:S01]  /*6550*/  FSEL R91, R91, -INF , !P1 ;  /* 0xff8000005b5b7808 */ /* 0x000fe20004800000 */
[C---:B------:R-:W-:Y:S01]  /*6560*/  IMAD.IADD R10, R95.reuse, 0x1, -R64 ;  /* 0x000000015f0a7824 */ /* 0x040fe200078e0a40 */
[----:B------:R-:W-:Y:S01]  /*6570*/  FSEL R8, R8, -INF , !P1 ;  /* 0xff80000008087808 */ /* 0x000fe20004800000 */
[----:B------:R-:W-:Y:S01]  /*6580*/  IMAD.IADD R23, R4, 0x1, -R66 ;  /* 0x0000000104177824 */ /* 0x000fe200078e0a42 */
[----:B------:R-:W-:Y:S01]  /*6590*/  ISETP.GE.AND P1, PT, R66, R41, PT ;  /* 0x000000294200720c */ /* 0x000fe20003f26270 */
[----:B------:R-:W-:Y:S01]  /*65a0*/  IMAD.IADD R45, R4, 0x1, -R30 ;  /* 0x00000001042d7824 */ /* 0x000fe200078e0a1e */
[----:B------:R-:W-:Y:S01]  /*65b0*/  IABS R169, R169 ;  /* 0x000000a900a97213 */ /* 0x000fe20000000000 */
[----:B------:R-:W-:Y:S01]  /*65c0*/  IMAD.IADD R62, R95, 0x1, -R66 ;  /* 0x000000015f3e7824 */ /* 0x000fe200078e0a42 */
[----:B------:R-:W-:Y:S01]  /*65d0*/  FSEL R87, R87, -INF , !P0 ;  /* 0xff80000057577808 */ /* 0x000fe20004000000 */
[----:B------:R-:W-:Y:S01]  /*65e0*/  FFMA.FTZ R61, -R0, R68, R129 ;  /* 0x00000044003d7223 */ /* 0x000fe20000010181 */
[----:B------:R-:W-:Y:S01]  /*65f0*/  FSEL R75, R72, -INF , !P0 ;  /* 0xff800000484b7808 */ /* 0x000fe20004000000 */
[----:B------:R-:W-:Y:S01]  /*6600*/  VIADD R60, R6, 0x28 ;  /* 0x00000028063c7836 */ /* 0x000fe20000000000 */
[----:B------:R-:W-:-:S02]  /*6610*/  IABS R66, R11 ;  /* 0x0000000b00427213 */ /* 0x000fc40000000000 */
[----:B------:R-:W-:Y:S02]  /*6620*/  ISETP.GE.AND P0, PT, R64, R41, PT ;  /* 0x000000294000720c */ /* 0x000fe40003f06270 */
[----:B------:R-:W-:Y:S02]  /*6630*/  IABS R70, R70 ;  /* 0x0000004600467213 */ /* 0x000fe40000000000 */
[----:B------:R-:W-:Y:S02]  /*6640*/  IABS R64, R9 ;  /* 0x0000000900407213 */ /* 0x000fe40000000000 */
[----:B------:R-:W-:Y:S02]  /*6650*/  IABS R10, R10 ;  /* 0x0000000a000a7213 */ /* 0x000fe40000000000 */
[----:B------:R-:W-:Y:S02]  /*6660*/  IABS R45, R45 ;  /* 0x0000002d002d7213 */ /* 0x000fe40000000000 */
[----:B------:R-:W-:-:S02]  /*6670*/  I2FP.F32.S32 R169, R169 ;  /* 0x000000a900a97245 */ /* 0x000fc40000201400 */
[----:B------:R-:W-:Y:S02]  /*6680*/  I2FP.F32.S32 R66, R66 ;  /* 0x0000004200427245 */ /* 0x000fe40000201400 */
[----:B------:R-:W-:Y:S01]  /*6690*/  I2FP.F32.S32 R70, R70 ;  /* 0x0000004600467245 */ /* 0x000fe20000201400 */
[C---:B------:R-:W-:Y:S01]  /*66a0*/  FFMA.FTZ R169, -R0.reuse, R169, R19 ;  /* 0x000000a900a97223 */ /* 0x040fe20000010113 */
[----:B------:R-:W-:Y:S01]  /*66b0*/  I2FP.F32.S32 R64, R64 ;  /* 0x0000004000407245 */ /* 0x000fe20000201400 */
[C---:B------:R-:W-:Y:S01]  /*66c0*/  FFMA.FTZ R49, -R0.reuse, R66, R49 ;  /* 0x0000004200317223 */ /* 0x040fe20000010131 */
[----:B------:R-:W-:Y:S01]  /*66d0*/  I2FP.F32.S32 R10, R10 ;  /* 0x0000000a000a7245 */ /* 0x000fe20000201400 */
[C---:B------:R-:W-:Y:S01]  /*66e0*/  FFMA.FTZ R167, -R0.reuse, R70, R13 ;  /* 0x0000004600a77223 */ /* 0x040fe2000001010d */
[----:B------:R-:W-:Y:S01]  /*66f0*/  I2FP.F32.S32 R45, R45 ;  /* 0x0000002d002d7245 */ /* 0x000fe20000201400 */
[----:B------:R-:W-:Y:S01]  /*6700*/  FFMA.FTZ R9, -R0, R64, R133 ;  /* 0x0000004000097223 */ /* 0x000fe20000010185 */
[----:B------:R-:W-:Y:S01]  /*6710*/  FSEL R19, R15, -INF , !P0 ;  /* 0xff8000000f137808 */ /* 0x000fe20004000000 */
[----:B------:R-:W-:-:S02]  /*6720*/  IMAD.IADD R15, R95, 0x1, -R54 ;  /* 0x000000015f0f7824 */ /* 0x000fc400078e0a36 */
[C---:B------:R-:W-:Y:S01]  /*6730*/  FFMA.FTZ R13, -R0.reuse, R10, R137 ;  /* 0x0000000a000d7223 */ /* 0x040fe20000010189 */
[----:B------:R-:W-:Y:S01]  /*6740*/  FFMA.FTZ R159, -R0, R45, R159 ;  /* 0x0000002d009f7223 */ /* 0x000fe2000001019f */
[----:B------:R-:W-:Y:S02]  /*6750*/  FSEL R10, R125, -INF , !P5 ;  /* 0xff8000007d0a7808 */ /* 0x000fe40006800000 */
[----:B------:R-:W-:Y:S01]  /*6760*/  FSEL R61, R61, -INF , !P5 ;  /* 0xff8000003d3d7808 */ /* 0x000fe20006800000 */
[C---:B------:R-:W-:Y:S01]  /*6770*/  IMAD.IADD R11, R95.reuse, 0x1, -R52 ;  /* 0x000000015f0b7824 */ /* 0x040fe200078e0a34 */
[----:B------:R-:W-:Y:S01]  /*6780*/  ISETP.GE.AND P5, PT, R54, R41, PT ;  /* 0x000000293600720c */ /* 0x000fe20003fa6270 */
[----:B------:R-:W-:Y:S01]  /*6790*/  IMAD.IADD R54, R95, 0x1, -R36 ;  /* 0x000000015f367824 */ /* 0x000fe200078e0a24 */
[----:B------:R-:W-:Y:S02]  /*67a0*/  FSEL R45, R127, -INF , !P4 ;  /* 0xff8000007f2d7808 */ /* 0x000fe40006000000 */
[----:B------:R-:W-:-:S02]  /*67b0*/  FSEL R55, R49, -INF , !P4 ;  /* 0xff80000031377808 */ /* 0x000fc40006000000 */
[----:B------:R-:W-:Y:S01]  /*67c0*/  ISETP.GE.AND P4, PT, R52, R41, PT ;  /* 0x000000293400720c */ /* 0x000fe20003f86270 */
[----:B------:R-:W-:Y:S01]  /*67d0*/  IMAD.IADD R52, R95, 0x1, -R60 ;  /* 0x000000015f347824 */ /* 0x000fe200078e0a3c */
[----:B------:R-:W-:Y:S02]  /*67e0*/  FSEL R29, R29, -INF , !P3 ;  /* 0xff8000001d1d7808 */ /* 0x000fe40005800000 */
[----:B------:R-:W-:Y:S02]  /*67f0*/  FSEL R9, R9, -INF , !P3 ;  /* 0xff80000009097808 */ /* 0x000fe40005800000 */
[----:B------:R-:W-:Y:S02]  /*6800*/  IABS R15, R15 ;  /* 0x0000000f000f7213 */ /* 0x000fe40000000000 */
[----:B------:R-:W-:Y:S01]  /*6810*/  ISETP.GE.AND P3, PT, R36, R41, PT ;  /* 0x000000292400720c */ /* 0x000fe20003f66270 */
[----:B------:R-:W-:Y:S01]  /*6820*/  IMAD.IADD R36, R95, 0x1, -R58 ;  /* 0x000000015f247824 */ /* 0x000fe200078e0a3a */
[----:B------:R-:W-:-:S02]  /*6830*/  FSEL R13, R13, -INF , !P0 ;  /* 0xff8000000d0d7808 */ /* 0x000fc40004000000 */
[----:B------:R-:W-:Y:S02]  /*6840*/  IABS R62, R62 ;  /* 0x0000003e003e7213 */ /* 0x000fe40000000000 */
[----:B------:R-:W-:Y:S02]  /*6850*/  ISETP.GE.AND P0, PT, R58, R41, PT ;  /* 0x000000293a00720c */ /* 0x000fe40003f06270 */
[----:B------:R-:W-:Y:S02]  /*6860*/  IABS R58, R11 ;  /* 0x0000000b003a7213 */ /* 0x000fe40000000000 */
[----:B------:R-:W-:Y:S02]  /*6870*/  IABS R54, R54 ;  /* 0x0000003600367213 */ /* 0x000fe40000000000 */
[----:B------:R-:W-:Y:S02]  /*6880*/  I2FP.F32.S32 R15, R15 ;  /* 0x0000000f000f7245 */ /* 0x000fe40000201400 */
[----:B------:R-:W-:-:S02]  /*6890*/  IABS R23, R23 ;  /* 0x0000001700177213 */ /* 0x000fc40000000000 */
[----:B------:R-:W-:Y:S02]  /*68a0*/  IABS R52, R52 ;  /* 0x0000003400347213 */ /* 0x000fe40000000000 */
[----:B------:R-:W-:Y:S02]  /*68b0*/  I2FP.F32.S32 R62, R62 ;  /* 0x0000003e003e7245 */ /* 0x000fe40000201400 */
[----:B------:R-:W-:Y:S01]  /*68c0*/  IABS R36, R36 ;  /* 0x0000002400247213 */ /* 0x000fe20000000000 */
[C---:B------:R-:W-:Y:S01]  /*68d0*/  FFMA.FTZ R15, -R0.reuse, R15, R141 ;  /* 0x0000000f000f7223 */ /* 0x040fe2000001018d */
[----:B------:R-:W-:Y:S01]  /*68e0*/  I2FP.F32.S32 R58, R58 ;  /* 0x0000003a003a7245 */ /* 0x000fe20000201400 */
[----:B------:R-:W-:Y:S01]  /*68f0*/  FFMA.FTZ R17, -R0, R62, R51 ;  /* 0x0000003e00117223 */ /* 0x000fe20000010133 */
[----:B------:R-:W-:Y:S02]  /*6900*/  I2FP.F32.S32 R54, R54 ;  /* 0x0000003600367245 */ /* 0x000fe40000201400 */
[----:B------:R-:W-:-:S02]  /*6910*/  I2FP.F32.S32 R23, R23 ;  /* 0x0000001700177245 */ /* 0x000fc40000201400 */
[----:B------:R-:W-:Y:S02]  /*6920*/  I2FP.F32.S32 R52, R52 ;  /* 0x0000003400347245 */ /* 0x000fe40000201400 */
[----:B------:R-:W-:Y:S01]  /*6930*/  I2FP.F32.S32 R36, R36 ;  /* 0x0000002400247245 */ /* 0x000fe20000201400 */
[C---:B------:R-:W-:Y:S01]  /*6940*/  FFMA.FTZ R51, -R0.reuse, R58, R37 ;  /* 0x0000003a00337223 */ /* 0x040fe20000010125 */
[C---:B------:R-:W-:Y:S01]  /*6950*/  FFMA.FTZ R47, -R0.reuse, R54, R99 ;  /* 0x00000036002f7223 */ /* 0x040fe20000010163 */
[C---:B------:R-:W-:Y:S01]  /*6960*/  FFMA.FTZ R23, -R0.reuse, R23, R53 ;  /* 0x0000001700177223 */ /* 0x040fe20000010135 */
[----:B------:R-:W-:Y:S01]  /*6970*/  FFMA.FTZ R39, -R0, R52, R39 ;  /* 0x0000003400277223 */ /* 0x000fe20000010127 */
[----:B------:R-:W-:Y:S01]  /*6980*/  FSEL R11, R135, -INF , !P5 ;  /* 0xff800000870b7808 */ /* 0x000fe20006800000 */
[----:B------:R-:W-:Y:S01]  /*6990*/  IMAD.IADD R53, R4, 0x1, -R60 ;  /* 0x0000000104357824 */ /* 0x000fe200078e0a3c */
[----:B------:R-:W-:Y:S01]  /*69a0*/  FSEL R15, R15, -INF , !P5 ;  /* 0xff8000000f0f7808 */ /* 0x000fe20006800000 */
[C---:B------:R-:W-:Y:S01]  /*69b0*/  IMAD.IADD R52, R95.reuse, 0x1, -R38 ;  /* 0x000000015f347824 */ /* 0x040fe200078e0a26 */
[----:B------:R-:W-:Y:S01]  /*69c0*/  ISETP.GE.AND P5, PT, R38, R41, PT ;  /* 0x000000292600720c */ /* 0x000fe20003fa6270 */
[----:B------:R-:W-:Y:S01]  /*69d0*/  FFMA.FTZ R37, -R0, R36, R145 ;  /* 0x0000002400257223 */ /* 0x000fe20000010191 */
[----:B------:R-:W-:Y:S01]  /*69e0*/  IMAD.IADD R38, R95, 0x1, -R32 ;  /* 0x000000015f267824 */ /* 0x000fe200078e0a20 */
[----:B------:R-:W-:-:S02]  /*69f0*/  FSEL R36, R56, -INF , !P4 ;  /* 0xff80000038247808 */ /* 0x000fc40006000000 */
[----:B------:R-:W-:Y:S02]  /*6a00*/  FSEL R51, R51, -INF , !P4 ;  /* 0xff80000033337808 */ /* 0x000fe40006000000 */
[----:B------:R-:W-:Y:S02]  /*6a10*/  FSEL R251, R97, -INF , !P3 ;  /* 0xff80000061fb7808 */ /* 0x000fe40005800000 */
[----:B------:R-:W-:Y:S02]  /*6a20*/  FSEL R47, R47, -INF , !P3 ;  /* 0xff8000002f2f7808 */ /* 0x000fe40005800000 */
        /* <DEDUP_REMOVED lines=8> */
[----:B------:R-:W-:Y:S02]  /*6ab0*/  IABS R38, R38 ;  /* 0x0000002600267213 */ /* 0x000fe40000000000 */
[----:B------:R-:W-:Y:S02]  /*6ac0*/  ISETP.GE.AND P0, PT, R48, R41, PT ;  /* 0x000000293000720c */ /* 0x000fe40003f06270 */
[----:B------:R-:W-:Y:S02]  /*6ad0*/  IABS R48, R52 ;  /* 0x0000003400307213 */ /* 0x000fe40000000000 */
[----:B------:R-:W-:Y:S02]  /*6ae0*/  I2FP.F32.S32 R53, R53 ;  /* 0x0000003500357245 */ /* 0x000fe40000201400 */
[----:B------:R-:W-:-:S02]  /*6af0*/  IABS R46, R46 ;  /* 0x0000002e002e7213 */ /* 0x000fc40000000000 */
[----:B------:R-:W-:Y:S01]  /*6b00*/  IABS R34, R34 ;  /* 0x0000002200227213 */ /* 0x000fe20000000000 */
[C---:B------:R-:W-:Y:S01]  /*6b10*/  FFMA.FTZ R53, -R0.reuse, R53, R143 ;  /* 0x0000003500357223 */ /* 0x040fe2000001018f */
[----:B------:R-:W-:Y:S02]  /*6b20*/  IABS R32, R32 ;  /* 0x0000002000207213 */ /* 0x000fe40000000000 */
[----:B------:R-:W-:Y:S02]  /*6b30*/  I2FP.F32.S32 R38, R38 ;  /* 0x0000002600267245 */ /* 0x000fe40000201400 */
[----:B------:R-:W-:Y:S02]  /*6b40*/  I2FP.F32.S32 R48, R48 ;  /* 0x0000003000307245 */ /* 0x000fe40000201400 */
[----:B------:R-:W-:Y:S01]  /*6b50*/  I2FP.F32.S32 R46, R46 ;  /* 0x0000002e002e7245 */ /* 0x000fe20000201400 */
[----:B------:R-:W-:Y:S01]  /*6b60*/  FFMA.FTZ R33, -R0, R38, R33 ;  /* 0x0000002600217223 */ /* 0x000fe20000010121 */
[----:B------:R-:W-:-:S02]  /*6b70*/  FSEL R23, R23, -INF , !P1 ;  /* 0xff80000017177808 */ /* 0x000fc40004800000 */
[----:B------:R-:W-:Y:S02]  /*6b80*/  FSEL R17, R17, -INF , !P1 ;  /* 0xff80000011117808 */ /* 0x000fe40004800000 */
[----:B------:R-:W-:Y:S02]  /*6b90*/  I2FP.F32.S32 R34, R34 ;  /* 0x0000002200227245 */ /* 0x000fe40000201400 */
[----:B------:R-:W-:Y:S02]  /*6ba0*/  I2FP.F32.S32 R32, R32 ;  /* 0x0000002000207245 */ /* 0x000fe40000201400 */
[-C--:B------:R-:W-:Y:S01]  /*6bb0*/  ISETP.GE.AND P1, PT, R60, R41.reuse, PT ;  /* 0x000000293c00720c */ /* 0x080fe20003f26270 */
[C---:B------:R-:W-:Y:S01]  /*6bc0*/  FFMA.FTZ R57, -R0.reuse, R48, R57 ;  /* 0x0000003000397223 */ /* 0x040fe20000010139 */
[C---:B------:R-:W-:Y:S01]  /*6bd0*/  FFMA.FTZ R59, -R0.reuse, R46, R59 ;  /* 0x0000002e003b7223 */ /* 0x040fe2000001013b */
[C---:B------:R-:W-:Y:S01]  /*6be0*/  FFMA.FTZ R153, -R0.reuse, R34, R153 ;  /* 0x0000002200997223 */ /* 0x040fe20000010199 */
[----:B------:R-:W-:Y:S01]  /*6bf0*/  FSEL R53, R53, -INF , !P1 ;  /* 0xff80000035357808 */ /* 0x000fe20004800000 */
[----:B------:R-:W-:Y:S01]  /*6c00*/  FFMA.FTZ R105, -R0, R32, R105 ;  /* 0x0000002000697223 */ /* 0x000fe20000010169 */
[----:B------:R-:W-:Y:S01]  /*6c10*/  FSEL R39, R39, -INF , !P1 ;  /* 0xff80000027277808 */ /* 0x000fe20004800000 */
[----:B------:R-:W-:Y:S01]  /*6c20*/  IMAD.IADD R32, R95, 0x1, -R24 ;  /* 0x000000015f207824 */ /* 0x000fe200078e0a18 */
[----:B------:R-:W-:-:S02]  /*6c30*/  ISETP.GE.AND P1, PT, R50, R41, PT ;  /* 0x000000293200720c */ /* 0x000fc40003f26270 */
[----:B------:R-:W-:Y:S01]  /*6c40*/  FSEL R233, R33, -INF , !P3 ;  /* 0xff80000021e97808 */ /* 0x000fe20005800000 */
[----:B------:R-:W-:Y:S01]  /*6c50*/  IMAD.IADD R33, R95, 0x1, -R26 ;  /* 0x000000015f217824 */ /* 0x000fe200078e0a1a */
[----:B------:R-:W-:Y:S02]  /*6c60*/  FSEL R249, R147, -INF , !P5 ;  /* 0xff80000093f97808 */ /* 0x000fe40006800000 */
[----:B------:R-:W-:Y:S02]  /*6c70*/  FSEL R245, R57, -INF , !P5 ;  /* 0xff80000039f57808 */ /* 0x000fe40006800000 */
[----:B------:R-:W-:Y:S01]  /*6c80*/  ISETP.GE.AND P5, PT, R26, R41, PT ;  /* 0x000000291a00720c */ /* 0x000fe20003fa6270 */
[----:B------:R-:W-:Y:S01]  /*6c90*/  IMAD.IADD R26, R95, 0x1, -R22 ;  /* 0x000000015f1a7824 */ /* 0x000fe200078e0a16 */
[----:B------:R-:W-:Y:S02]  /*6ca0*/  FSEL R247, R247, -INF , !P4 ;  /* 0xff800000f7f77808 */ /* 0x000fe40006000000 */
[----:B------:R-:W-:-:S02]  /*6cb0*/  FSEL R177, R59, -INF , !P4 ;  /* 0xff8000003bb17808 */ /* 0x000fc40006000000 */
[----:B------:R-:W-:Y:S02]  /*6cc0*/  FSEL R175, R149, -INF , !P3 ;  /* 0xff80000095af7808 */ /* 0x000fe40005800000 */
[-C--:B------:R-:W-:Y:S01]  /*6cd0*/  ISETP.GE.AND P4, PT, R24, R41.reuse, PT ;  /* 0x000000291800720c */ /* 0x080fe20003f86270 */
[C---:B------:R-:W-:Y:S01]  /*6ce0*/  IMAD.IADD R24, R95.reuse, 0x1, -R30 ;  /* 0x000000015f187824 */ /* 0x040fe200078e0a1e */
[----:B------:R-:W-:Y:S01]  /*6cf0*/  ISETP.GE.AND P3, PT, R22, R41, PT ;  /* 0x000000291600720c */ /* 0x000fe20003f66270 */
[----:B------:R-:W-:Y:S01]  /*6d00*/  IMAD.IADD R22, R95, 0x1, -R28 ;  /* 0x000000015f167824 */ /* 0x000fe200078e0a1c */
[----:B------:R-:W-:Y:S02]  /*6d10*/  FSEL R173, R151, -INF , !P1 ;  /* 0xff80000097ad7808 */ /* 0x000fe40004800000 */
[----:B------:R-:W-:Y:S02]  /*6d20*/  FSEL R179, R153, -INF , !P1 ;  /* 0xff80000099b37808 */ /* 0x000fe40004800000 */
[----:B------:R-:W-:-:S02]  /*6d30*/  FSEL R225, R155, -INF , !P0 ;  /* 0xff8000009be17808 */ /* 0x000fc40004000000 */
[----:B------:R-:W-:Y:S02]  /*6d40*/  FSEL R207, R105, -INF , !P0 ;  /* 0xff80000069cf7808 */ /* 0x000fe40004000000 */
[-C--:B------:R-:W-:Y:S02]  /*6d50*/  ISETP.GE.AND P1, PT, R30, R41.reuse, PT ;  /* 0x000000291e00720c */ /* 0x080fe40003f26270 */
[----:B------:R-:W-:Y:S02]  /*6d60*/  ISETP.GE.AND P0, PT, R28, R41, PT ;  /* 0x000000291c00720c */ /* 0x000fe40003f06270 */
[----:B------:R-:W-:Y:S02]  /*6d70*/  IABS R30, R33 ;  /* 0x00000021001e7213 */ /* 0x000fe40000000000 */
[----:B------:R-:W-:Y:S02]  /*6d80*/  IABS R28, R32 ;  /* 0x00000020001c7213 */ /* 0x000fe40000000000 */
[----:B------:R-:W-:-:S02]  /*6d90*/  IABS R26, R26 ;  /* 0x0000001a001a7213 */ /* 0x000fc40000000000 */
[----:B------:R-:W-:Y:S02]  /*6da0*/  IABS R22, R22 ;  /* 0x0000001600167213 */ /* 0x000fe40000000000 */
[----:B------:R-:W-:Y:S02]  /*6db0*/  I2FP.F32.S32 R30, R30 ;  /* 0x0000001e001e7245 */ /* 0x000fe40000201400 */
[----:B------:R-:W-:Y:S02]  /*6dc0*/  I2FP.F32.S32 R28, R28 ;  /* 0x0000001c001c7245 */ /* 0x000fe40000201400 */
[----:B------:R-:W-:Y:S01]  /*6dd0*/  I2FP.F32.S32 R26, R26 ;  /* 0x0000001a001a7245 */ /* 0x000fe20000201400 */
[C---:B------:R-:W-:Y:S01]  /*6de0*/  FFMA.FTZ R35, -R0.reuse, R30, R35 ;  /* 0x0000001e00237223 */ /* 0x040fe20000010123 */
[----:B------:R-:W-:Y:S01]  /*6df0*/  I2FP.F32.S32 R22, R22 ;  /* 0x0000001600167245 */ /* 0x000fe20000201400 */
[C---:B------:R-:W-:Y:S01]  /*6e00*/  FFMA.FTZ R21, -R0.reuse, R28, R21 ;  /* 0x0000001c00157223 */ /* 0x040fe20000010115 */
[----:B------:R-:W-:Y:S01]  /*6e10*/  IABS R24, R24 ;  /* 0x0000001800187213 */ /* 0x000fe20000000000 */
[C---:B------:R-:W-:Y:S01]  /*6e20*/  FFMA.FTZ R25, -R0.reuse, R26, R25 ;  /* 0x0000001a00197223 */ /* 0x040fe20000010119 */
[----:B------:R-:W-:Y:S01]  /*6e30*/  FSEL R191, R121, -INF , !P5 ;  /* 0xff80000079bf7808 */ /* 0x000fe20006800000 */
[----:B------:R-:W-:Y:S01]  /*6e40*/  FFMA.FTZ R93, -R0, R22, R93 ;  /* 0x00000016005d7223 */ /* 0x000fe2000001015d */
[----:B------:R-:W-:Y:S01]  /*6e50*/  FSEL R205, R35, -INF , !P5 ;  /* 0xff80000023cd7808 */ /* 0x000fe20006800000 */
[----:B------:R-:W-:Y:S01]  /*6e60*/  IMAD.IADD R22, R95, 0x1, -R16 ;  /* 0x000000015f167824 */ /* 0x000fe200078e0a10 */
[----:B------:R-:W-:Y:S01]  /*6e70*/  FSEL R199, R21, -INF , !P4 ;  /* 0xff80000015c77808 */ /* 0x000fe20006000000 */
[----:B------:R-:W-:Y:S01]  /*6e80*/  IMAD.IADD R21, R95, 0x1, -R14 ;  /* 0x000000015f157824 */ /* 0x000fe200078e0a0e */
[----:B------:R-:W-:-:S02]  /*6e90*/  I2FP.F32.S32 R24, R24 ;  /* 0x0000001800187245 */ /* 0x000fc40000201400 */
[-C--:B------:R-:W-:Y:S01]  /*6ea0*/  ISETP.GE.AND P5, PT, R16, R41.reuse, PT ;  /* 0x000000291000720c */ /* 0x080fe20003fa6270 */
[----:B------:R-:W-:Y:S01]  /*6eb0*/  IMAD.IADD R16, R95, 0x1, -R12 ;  /* 0x000000015f107824 */ /* 0x000fe200078e0a0c */
[----:B------:R-:W-:Y:S02]  /*6ec0*/  FSEL R215, R107, -INF , !P4 ;  /* 0xff8000006bd77808 */ /* 0x000fe40006000000 */
[-C--:B------:R-:W-:Y:S01]  /*6ed0*/  ISETP.GE.AND P4, PT, R14, R41.reuse, PT ;  /* 0x000000290e00720c */ /* 0x080fe20003f86270 */
[----:B------:R-:W-:Y:S01]  /*6ee0*/  IMAD.IADD R14, R95, 0x1, -R20 ;  /* 0x000000015f0e7824 */ /* 0x000fe200078e0a14 */
[----:B------:R-:W-:Y:S02]  /*6ef0*/  FSEL R193, R157, -INF , !P3 ;  /* 0xff8000009dc17808 */ /* 0x000fe40005800000 */
[----:B------:R-:W-:Y:S02]  /*6f00*/  FSEL R195, R25, -INF , !P3 ;  /* 0xff80000019c37808 */ /* 0x000fe40005800000 */
[----:B------:R-:W-:Y:S01]  /*6f10*/  ISETP.GE.AND P3, PT, R12, R41, PT ;  /* 0x000000290c00720c */ /* 0x000fe20003f66270 */
[----:B------:R-:W-:Y:S01]  /*6f20*/  IMAD.IADD R12, R95, 0x1, -R18 ;  /* 0x000000015f0c7824 */ /* 0x000fe200078e0a12 */
[----:B------:R-:W-:-:S02]  /*6f30*/  FSEL R201, R161, -INF , !P0 ;  /* 0xff800000a1c97808 */ /* 0x000fc40004000000 */
[----:B------:R-:W-:Y:S01]  /*6f40*/  FSEL R185, R93, -INF , !P0 ;  /* 0xff8000005db97808 */ /* 0x000fe20004000000 */
[----:B------:R-:W-:Y:S01]  /*6f50*/  FFMA.FTZ R27, -R0, R24, R27 ;  /* 0x00000018001b7223 */ /* 0x000fe2000001011b */
[----:B------:R-:W-:Y:S02]  /*6f60*/  ISETP.GE.AND P0, PT, R18, R41, PT ;  /* 0x000000291200720c */ /* 0x000fe40003f06270 */
[----:B------:R-:W-:Y:S02]  /*6f70*/  IABS R18, R21 ;  /* 0x0000001500127213 */ /* 0x000fe40000000000 */
[----:B------:R-:W-:Y:S02]  /*6f80*/  IABS R16, R16 ;  /* 0x0000001000107213 */ /* 0x000fe40000000000 */
[----:B------:R-:W-:Y:S02]  /*6f90*/  IABS R14, R14 ;  /* 0x0000000e000e7213 */ /* 0x000fe40000000000 */
[----:B------:R-:W-:-:S02]  /*6fa0*/  I2FP.F32.S32 R18, R18 ;  /* 0x0000001200127245 */ /* 0x000fc40000201400 */
[----:B------:R-:W-:Y:S02]  /*6fb0*/  FSEL R203, R159, -INF , !P1 ;  /* 0xff8000009fcb7808 */ /* 0x000fe40004800000 */
[----:B------:R-:W-:Y:S02]  /*6fc0*/  FSEL R187, R27, -INF , !P1 ;  /* 0xff8000001bbb7808 */ /* 0x000fe40004800000 */
[----:B------:R-:W-:Y:S02]  /*6fd0*/  I2FP.F32.S32 R16, R16 ;  /* 0x0000001000107245 */ /* 0x000fe40000201400 */
[----:B------:R-:W-:Y:S02]  /*6fe0*/  ISETP.GE.AND P1, PT, R20, R41, PT ;  /* 0x000000291400720c */ /* 0x000fe40003f26270 */
[----:B------:R-:W-:Y:S02]  /*6ff0*/  I2FP.F32.S32 R14, R14 ;  /* 0x0000000e000e7245 */ /* 0x000fe40000201400 */
[----:B------:R-:W-:Y:S01]  /*7000*/  IABS R20, R22 ;  /* 0x0000001600147213 */ /* 0x000fe20000000000 */
[C---:B------:R-:W-:Y:S01]  /*7010*/  FFMA.FTZ R5, -R0.reuse, R18, R5 ;  /* 0x0000001200057223 */ /* 0x040fe20000010105 */
[C---:B------:R-:W-:Y:S01]  /*7020*/  FFMA.FTZ R31, -R0.reuse, R16, R31 ;  /* 0x00000010001f7223 */ /* 0x040fe2000001011f */
[----:B------:R-:W-:Y:S01]  /*7030*/  FFMA.FTZ R65, -R0, R14, R65 ;  /* 0x0000000e00417223 */ /* 0x000fe20000010141 */
[----:B------:R-:W-:Y:S01]  /*7040*/  I2FP.F32.S32 R20, R20 ;  /* 0x0000001400147245 */ /* 0x000fe20000201400 */
[----:B------:R-:W-:-:S02]  /*7050*/  VIADD R18, R6, 0x69 ;  /* 0x0000006906127836 */ /* 0x000fc40000000000 */
[C---:B------:R-:W-:Y:S02]  /*7060*/  VIADD R16, R6.reuse, 0x70 ;  /* 0x0000007006107836 */ /* 0x040fe40000000000 */
[----:B------:R-:W-:Y:S01]  /*7070*/  VIADD R14, R6, 0x71 ;  /* 0x00000071060e7836 */ /* 0x000fe20000000000 */
[----:B------:R-:W-:Y:S01]  /*7080*/  FSEL R181, R5, -INF , !P4 ;  /* 0xff80000005b57808 */ /* 0x000fe20006000000 */
[----:B------:R-:W-:Y:S01]  /*7090*/  IMAD.IADD R5, R4, 0x1, -R18 ;  /* 0x0000000104057824 */ /* 0x000fe200078e0a12 */
[----:B------:R-:W-:Y:S01]  /*70a0*/  FSEL R189, R189, -INF , !P4 ;  /* 0xff800000bdbd7808 */ /* 0x000fe20006000000 */
[----:B------:R-:W-:Y:S01]  /*70b0*/  FFMA.FTZ R89, -R0, R20, R89 ;  /* 0x0000001400597223 */ /* 0x000fe20000010159 */
[-C--:B------:R-:W-:Y:S01]  /*70c0*/  ISETP.GE.AND P4, PT, R16, R41.reuse, PT ;  /* 0x000000291000720c */ /* 0x080fe20003f86270 */
[C---:B------:R-:W-:Y:S01]  /*70d0*/  IMAD.IADD R21, R4.reuse, 0x1, -R16 ;  /* 0x0000000104157824 */ /* 0x040fe200078e0a10 */
[----:B------:R-:W-:Y:S01]  /*70e0*/  FSEL R171, R171, -INF , !P3 ;  /* 0xff800000abab7808 */ /* 0x000fe20005800000 */
[----:B------:R-:W-:Y:S01]  /*70f0*/  IMAD.IADD R20, R4, 0x1, -R14 ;  /* 0x0000000104147824 */ /* 0x000fe200078e0a0e */
[----:B------:R-:W-:Y:S01]  /*7100*/  FSEL R163, R31, -INF , !P3 ;  /* 0xff8000001fa37808 */ /* 0x000fe20005800000 */
[C---:B------:R-:W-:Y:S01]  /*7110*/  IMAD.IADD R16, R95.reuse, 0x1, -R16 ;  /* 0x000000015f107824 */ /* 0x040fe200078e0a10 */
[----:B------:R-:W-:Y:S01]  /*7120*/  ISETP.GE.AND P3, PT, R14, R41, PT ;  /* 0x000000290e00720c */ /* 0x000fe20003f66270 */
[----:B------:R-:W-:Y:S01]  /*7130*/  IMAD.IADD R14, R95, 0x1, -R14 ;  /* 0x000000015f0e7824 */ /* 0x000fe200078e0a0e */
[----:B------:R-:W-:-:S02]  /*7140*/  FMNMX3.FTZ R24, R91, R87, R10, !PT ;  /* 0x000000575b187276 */ /* 0x000fc4000781000a */
[----:B------:R-:W-:Y:S02]  /*7150*/  IABS R5, R5 ;  /* 0x0000000500057213 */ /* 0x000fe40000000000 */
[----:B------:R-:W-:Y:S02]  /*7160*/  IABS R25, R16 ;  /* 0x0000001000197213 */ /* 0x000fe40000000000 */
[----:B------:R-:W-:Y:S02]  /*7170*/  FSEL R197, R197, -INF , !P5 ;  /* 0xff800000c5c57808 */ /* 0x000fe40006800000 */
[----:B------:R-:W-:Y:S02]  /*7180*/  FSEL R183, R89, -INF , !P5 ;  /* 0xff80000059b77808 */ /* 0x000fe40006800000 */
[----:B------:R-:W-:Y:S02]  /*7190*/  FMNMX3.FTZ R24, R24, R45, R29, !PT ;  /* 0x0000002d18187276 */ /* 0x000fe4000781001d */
[----:B------:R-:W-:-:S02]  /*71a0*/  IABS R16, R14 ;  /* 0x0000000e00107213 */ /* 0x000fc40000000000 */
[----:B------:R-:W-:Y:S01]  /*71b0*/  ISETP.GE.AND P5, PT, R18, R41, PT ;  /* 0x000000291200720c */ /* 0x000fe20003fa6270 */
[----:B------:R-:W-:Y:S01]  /*71c0*/  IMAD.IADD R18, R95, 0x1, -R18 ;  /* 0x000000015f127824 */ /* 0x000fe200078e0a12 */
[----:B------:R-:W-:Y:S02]  /*71d0*/  I2FP.F32.S32 R5, R5 ;  /* 0x0000000500057245 */ /* 0x000fe40000201400 */
[----:B------:R-:W-:Y:S02]  /*71e0*/  FMNMX3.FTZ R14, R8, R75, R61, !PT ;  /* 0x0000004b080e7276 */ /* 0x000fe4000781003d */
[----:B------:R-:W-:Y:S01]  /*71f0*/  FMNMX3.FTZ R24, R24, R23, R19, !PT ;  /* 0x0000001718187276 */ /* 0x000fe20007810013 */
[----:B------:R-:W-:Y:S01]  /*7200*/  FFMA.FTZ R5, -R0, R5, R7 ;  /* 0x0000000500057223 */ /* 0x000fe20000010107 */
[----:B------:R-:W-:Y:S02]  /*7210*/  FMNMX3.FTZ R14, R14, R55, R9, !PT ;  /* 0x000000370e0e7276 */ /* 0x000fe40007810009 */
[----:B------:R-:W-:-:S02]  /*7220*/  IABS R7, R18 ;  /* 0x0000001200077213 */ /* 0x000fc40000000000 */
[----:B------:R-:W-:Y:S02]  /*7230*/  FMNMX3.FTZ R18, R24, R11, R36, !PT ;  /* 0x0000000b18127276 */ /* 0x000fe40007810024 */
[----:B------:R-:W-:Y:S02]  /*7240*/  FMNMX3.FTZ R14, R14, R17, R13, !PT ;  /* 0x000000110e0e7276 */ /* 0x000fe4000781000d */
[----:B------:R-:W-:Y:S02]  /*7250*/  IABS R12, R12 ;  /* 0x0000000c000c7213 */ /* 0x000fe40000000000 */
[----:B------:R-:W-:Y:S02]  /*7260*/  FMNMX3.FTZ R18, R18, R251, R53, !PT ;  /* 0x000000fb12127276 */ /* 0x000fe40007810035 */
[----:B------:R-:W-:Y:S02]  /*7270*/  FMNMX3.FTZ R14, R14, R15, R51, !PT ;  /* 0x0000000f0e0e7276 */ /* 0x000fe40007810033 */
[----:B------:R-:W-:-:S02]  /*7280*/  I2FP.F32.S32 R12, R12 ;  /* 0x0000000c000c7245 */ /* 0x000fc40000201400 */
[----:B------:R-:W-:Y:S02]  /*7290*/  FMNMX3.FTZ R18, R18, R49, R249, !PT ;  /* 0x0000003112127276 */ /* 0x000fe400078100f9 */
[----:B------:R-:W-:Y:S01]  /*72a0*/  FMNMX3.FTZ R14, R14, R47, R39, !PT ;  /* 0x0000002f0e0e7276 */ /* 0x000fe20007810027 */
[----:B------:R-:W-:Y:S01]  /*72b0*/  FFMA.FTZ R71, -R0, R12, R71 ;  /* 0x0000000c00477223 */ /* 0x000fe20000010147 */
[----:B------:R-:W-:Y:S01]  /*72c0*/  VIADD R12, R6, 0x78 ;  /* 0x00000078060c7836 */ /* 0x000fe20000000000 */
[----:B------:R-:W-:Y:S01]  /*72d0*/  FMNMX3.FTZ R18, R18, R247, R175, !PT ;  /* 0x000000f712127276 */ /* 0x000fe200078100af */
[----:B------:R-:W-:Y:S01]  /*72e0*/  VIADD R6, R6, 0x79 ;  /* 0x0000007906067836 */ /* 0x000fe20000000000 */
[----:B------:R-:W-:Y:S01]  /*72f0*/  FMNMX3.FTZ R14, R14, R37, R245, !PT ;  /* 0x000000250e0e7276 */ /* 0x000fe200078100f5 */
[----:B------:R-:W-:Y:S01]  /*7300*/  IMAD.IADD R22, R4, 0x1, -R12 ;  /* 0x0000000104167824 */ /* 0x000fe200078e0a0c */
[----:B------:R-:W-:Y:S01]  /*7310*/  FMNMX3.FTZ R18, R18, R173, R225, !PT ;  /* 0x000000ad12127276 */ /* 0x000fe200078100e1 */
[----:B------:R-:W-:Y:S01]  /*7320*/  IMAD.IADD R4, R4, 0x1, -R6 ;  /* 0x0000000104047824 */ /* 0x000fe200078e0a06 */
[----:B------:R-:W-:-:S02]  /*7330*/  FMNMX3.FTZ R14, R14, R177, R233, !PT ;  /* 0x000000b10e0e7276 */ /* 0x000fc400078100e9 */
[----:B------:R-:W-:Y:S02]  /*7340*/  FMNMX3.FTZ R18, R18, R191, R215, !PT ;  /* 0x000000bf12127276 */ /* 0x000fe400078100d7 */
[----:B------:R-:W-:Y:S02]  /*7350*/  FMNMX3.FTZ R14, R14, R179, R207, !PT ;  /* 0x000000b30e0e7276 */ /* 0x000fe400078100cf */
[----:B------:R-:W-:Y:S02]  /*7360*/  IABS R21, R21 ;  /* 0x0000001500157213 */ /* 0x000fe40000000000 */
[----:B------:R-:W-:Y:S02]  /*7370*/  IABS R4, R4 ;  /* 0x0000000400047213 */ /* 0x000fe40000000000 */
[----:B------:R-:W-:Y:S02]  /*7380*/  FSEL R169, R169, -INF , !P1 ;  /* 0xff800000a9a97808 */ /* 0x000fe40004800000 */
[----:B------:R-:W-:-:S02]  /*7390*/  FSEL R161, R65, -INF , !P1 ;  /* 0xff80000041a17808 */ /* 0x000fc40004800000 */
[----:B------:R-:W-:Y:S01]  /*73a0*/  FMNMX3.FTZ R18, R18, R193, R203, !PT ;  /* 0x000000c112127276 */ /* 0x000fe200078100cb */
[----:B------:R-:W-:Y:S01]  /*73b0*/  IMAD.MOV.U32 R24, RZ, RZ, R25 ;  /* 0x000000ffff187224 */ /* 0x000fe200078e0019 */
[----:B------:R-:W-:Y:S01]  /*73c0*/  ISETP.GE.AND P1, PT, R12, R41, PT ;  /* 0x000000290c00720c */ /* 0x000fe20003f26270 */
[----:B------:R-:W-:Y:S01]  /*73d0*/  IMAD.IADD R12, R95, 0x1, -R12 ;  /* 0x000000015f0c7824 */ /* 0x000fe200078e0a0c */
[----:B------:R-:W-:Y:S02]  /*73e0*/  FMNMX3.FTZ R14, R14, R205, R199, !PT ;  /* 0x000000cd0e0e7276 */ /* 0x000fe400078100c7 */
[----:B------:R-:W-:Y:S02]  /*73f0*/  IABS R20, R20 ;  /* 0x0000001400147213 */ /* 0x000fe40000000000 */
[----:B------:R-:W-:Y:S02]  /*7400*/  IABS R22, R22 ;  /* 0x0000001600167213 */ /* 0x000fe40000000000 */
[----:B------:R-:W-:-:S02]  /*7410*/  I2FP.F32.S32 R21, R21 ;  /* 0x0000001500157245 */ /* 0x000fc40000201400 */
[----:B------:R-:W-:Y:S02]  /*7420*/  I2FP.F32.S32 R4, R4 ;  /* 0x0000000400047245 */ /* 0x000fe40000201400 */
[----:B------:R-:W-:Y:S02]  /*7430*/  FSEL R167, R167, -INF , !P0 ;  /* 0xff800000a7a77808 */ /* 0x000fe40004000000 */
[----:B------:R-:W-:Y:S02]  /*7440*/  FSEL R159, R71, -INF , !P0 ;  /* 0xff800000479f7808 */ /* 0x000fe40004000000 */
[----:B------:R-:W-:Y:S02]  /*7450*/  FMNMX3.FTZ R18, R18, R201, R197, !PT ;  /* 0x000000c912127276 */ /* 0x000fe400078100c5 */
[----:B------:R-:W-:Y:S01]  /*7460*/  ISETP.GE.AND P0, PT, R6, R41, PT ;  /* 0x000000290600720c */ /* 0x000fe20003f06270 */
[----:B------:R-:W-:Y:S01]  /*7470*/  IMAD.IADD R6, R95, 0x1, -R6 ;  /* 0x000000015f067824 */ /* 0x000fe200078e0a06 */
[----:B------:R-:W-:-:S02]  /*7480*/  I2FP.F32.S32 R7, R7 ;  /* 0x0000000700077245 */ /* 0x000fc40000201400 */
[----:B------:R-:W-:Y:S01]  /*7490*/  FMNMX3.FTZ R14, R14, R195, R187, !PT ;  /* 0x000000c30e0e7276 */ /* 0x000fe200078100bb */
[C---:B------:R-:W-:Y:S01]  /*74a0*/  FFMA.FTZ R21, -R0.reuse, R21, R69 ;  /* 0x0000001500157223 */ /* 0x040fe20000010145 */
[----:B------:R-:W-:Y:S01]  /*74b0*/  I2FP.F32.S32 R20, R20 ;  /* 0x0000001400147245 */ /* 0x000fe20000201400 */
[----:B------:R-:W-:Y:S01]  /*74c0*/  FFMA.FTZ R4, -R0, R4, R85 ;  /* 0x0000000400047223 */ /* 0x000fe20000010155 */
[----:B------:R-:W-:Y:S02]  /*74d0*/  I2FP.F32.S32 R22, R22 ;  /* 0x0000001600167245 */ /* 0x000fe40000201400 */
[----:B------:R-:W-:Y:S02]  /*74e0*/  I2FP.F32.S32 R24, R24 ;  /* 0x0000001800187245 */ /* 0x000fe40000201400 */
[----:B------:R-:W-:Y:S02]  /*74f0*/  IABS R12, R12 ;  /* 0x0000000c000c7213 */ /* 0x000fe40000000000 */
[----:B------:R-:W-:Y:S01]  /*7500*/  FMNMX3.FTZ R18, R18, R189, R171, !PT ;  /* 0x000000bd12127276 */ /* 0x000fe200078100ab */
[----:B------:R-:W-:Y:S01]  /*7510*/  FFMA.FTZ R67, -R0, R7, R67 ;  /* 0x0000000700437223 */ /* 0x000fe20000010143 */
[----:B------:R-:W-:Y:S01]  /*7520*/  FMNMX3.FTZ R14, R14, R185, R183, !PT ;  /* 0x000000b90e0e7276 */ /* 0x000fe200078100b7 */
[C---:B------:R-:W-:Y:S01]  /*7530*/  FFMA.FTZ R20, -R0.reuse, R20, R63 ;  /* 0x0000001400147223 */ /* 0x040fe2000001013f */
[C---:B------:R-:W-:Y:S01]  /*7540*/  FFMA.FTZ R22, -R0.reuse, R22, R83 ;  /* 0x0000001600167223 */ /* 0x040fe20000010153 */
[----:B------:R-:W-:Y:S01]  /*7550*/  I2FP.F32.S32 R16, R16 ;  /* 0x0000001000107245 */ /* 0x000fe20000201400 */
[----:B------:R-:W-:Y:S01]  /*7560*/  FFMA.FTZ R77, -R0, R24, R77 ;  /* 0x00000018004d7223 */ /* 0x000fe2000001014d */
[----:B------:R-:W-:-:S02]  /*7570*/  IABS R6, R6 ;  /* 0x0000000600067213 */ /* 0x000fc40000000000 */
[----:B------:R-:W-:Y:S02]  /*7580*/  I2FP.F32.S32 R7, R12 ;  /* 0x0000000c00077245 */ /* 0x000fe40000201400 */
[----:B------:R-:W-:Y:S02]  /*7590*/  FSEL R165, R5, -INF , !P5 ;  /* 0xff80000005a57808 */ /* 0x000fe40006800000 */
[----:B------:R-:W-:Y:S02]  /*75a0*/  FSEL R155, R21, -INF , !P4 ;  /* 0xff800000159b7808 */ /* 0x000fe40006000000 */
[----:B------:R-:W-:Y:S02]  /*75b0*/  FMNMX3.FTZ R18, R18, R169, R167, !PT ;  /* 0x000000a912127276 */ /* 0x000fe400078100a7 */
[----:B------:R-:W-:Y:S02]  /*75c0*/  FSEL R149, R4, -INF , !P0 ;  /* 0xff80000004957808 */ /* 0x000fe40004000000 */
[----:B------:R-:W-:Y:S01]  /*75d0*/  FMNMX3.FTZ R4, R14, R181, R163, !PT ;  /* 0x000000b50e047276 */ /* 0x000fe200078100a3 */
[C---:B------:R-:W-:Y:S01]  /*75e0*/  FFMA.FTZ R16, -R0.reuse, R16, R81 ;  /* 0x0000001000107223 */ /* 0x040fe20000010151 */
[----:B------:R-:W-:Y:S01]  /*75f0*/  I2FP.F32.S32 R6, R6 ;  /* 0x0000000600067245 */ /* 0x000fe20000201400 */
[----:B------:R-:W-:Y:S01]  /*7600*/  FFMA.FTZ R7, -R0, R7, R73 ;  /* 0x0000000700077223 */ /* 0x000fe20000010149 */
[----:B------:R-:W-:-:S02]  /*7610*/  FSEL R153, R20, -INF , !P3 ;  /* 0xff80000014997808 */ /* 0x000fc40005800000 */
[----:B------:R-:W-:Y:S02]  /*7620*/  FSEL R151, R22, -INF , !P1 ;  /* 0xff80000016977808 */ /* 0x000fe40004800000 */
[----:B------:R-:W-:Y:S02]  /*7630*/  FMNMX3.FTZ R18, R18, R165, R155, !PT ;  /* 0x000000a512127276 */ /* 0x000fe4000781009b */
[----:B------:R-:W-:Y:S02]  /*7640*/  FSEL R157, R67, -INF , !P5 ;  /* 0xff800000439d7808 */ /* 0x000fe40006800000 */
[----:B------:R-:W-:Y:S02]  /*7650*/  FSEL R147, R77, -INF , !P4 ;  /* 0xff8000004d937808 */ /* 0x000fe40006000000 */
[----:B------:R-:W-:Y:S01]  /*7660*/  FMNMX3.FTZ R4, R4, R161, R159, !PT ;  /* 0x000000a104047276 */ /* 0x000fe2000781009f */
[----:B------:R-:W-:Y:S01]  /*7670*/  FFMA.FTZ R79, -R0, R6, R79 ;  /* 0x00000006004f7223 */ /* 0x000fe2000001014f */
        /* <DEDUP_REMOVED lines=16> */
[----:B------:R-:W-:Y:S01]  /*7780*/  IMAD.IADD R140, R116, 0x1, R67 ;  /* 0x00000001748c7824 */ /* 0x000fe200078e0243 */
[----:B------:R-:W-:Y:S01]  /*7790*/  LDSM.16.MT88.4 R124, [R67+0xc000] ;  /* 0x00c00000437c783b */ /* 0x000fe20000004200 */
[----:B-1----:R-:W-:Y:S02]  /*77a0*/  FMNMX.FTZ R135, R4, R135, !PT ;  /* 0x0000008704877209 */ /* 0x002fe40007810000 */
[----:B---3--:R-:W-:-:S03]  /*77b0*/  FMNMX.FTZ R134, R5, R134, !PT ;  /* 0x0000008605867209 */ /* 0x008fc60007810000 */
[----:B--2---:R-:W-:Y:S01]  /*77c0*/  FMUL.FTZ R142, R139, R135 ;  /* 0x000000878b8e7220 */ /* 0x004fe20000410000 */
[----:B------:R-:W-:Y:S01]  /*77d0*/  FSETP.NEU.FTZ.AND P0, PT, R135, -INF , PT ;  /* 0xff8000008700780b */ /* 0x000fe20003f1d000 */
[----:B------:R-:W1:Y:S01]  /*77e0*/  LDSM.16.MT88.4 R4, [R140+0xc000] ;  /* 0x00c000008c04783b */ /* 0x000e620000004200 */
[----:B------:R-:W-:Y:S02]  /*77f0*/  FMUL.FTZ R138, R139, R134 ;  /* 0x000000868b8a7220 */ /* 0x000fe40000410000 */
[----:B------:R-:W-:Y:S01]  /*7800*/  FSEL R142, R142, RZ, P0 ;  /* 0x000000ff8e8e7208 */ /* 0x000fe20000000000 */
[C---:B------:R-:W-:Y:S01]  /*7810*/  VIADD R12, R67.reuse, 0xc000 ;  /* 0x0000c000430c7836 */ /* 0x040fe20000000000 */
[----:B------:R-:W-:Y:S01]  /*7820*/  FSETP.NEU.FTZ.AND P0, PT, R134, -INF , PT ;  /* 0xff8000008600780b */ /* 0x000fe20003f1d000 */
[----:B------:R-:W-:Y:S01]  /*7830*/  VIADD R50, R67, 0xc040 ;  /* 0x0000c04043327836 */ /* 0x000fe20000000000 */
[----:B------:R-:W-:Y:S02]  /*7840*/  LDSM.16.MT88.4 R92, [R67+0x10000] ;  /* 0x01000000435c783b */ /* 0x000fe40000004200 */
        /* <DEDUP_REMOVED lines=10> */
[----:B------:R-:W-:Y:S01]  /*78f0*/  @P2 VIADD R50, R12, 0xffffffc0 ;  /* 0xffffffc00c322836 */ /* 0x000fe20000000000 */
[----:B------:R-:W-:Y:S02]  /*7900*/  LDSM.16.MT88.4 R84, [R140+0x10000] ;  /* 0x010000008c54783b */ /* 0x000fe40000004200 */
[----:B------:R-:W2:Y:S02]  /*7910*/  MUFU.EX2 R136, R136 ;  /* 0x0000008800887308 */ /* 0x000ea40000000800 */
[----:B------:R-:W-:Y:S02]  /*7920*/  LDSM.16.MT88.4 R32, [R140+0xc800] ;  /* 0x00c800008c20783b */ /* 0x000fe40000004200 */
[----:B------:R-:W-:Y:S02]  /*7930*/  MUFU.EX2 R66, R66 ;  /* 0x0000004200427308 */ /* 0x000fe40000000800 */
[----:B------:R-:W-:Y:S02]  /*7940*/  LDSM.16.MT88.4 R24, [R67+0xc800] ;  /* 0x00c800004318783b */ /* 0x000fe40000004200 */
[----:B------:R-:W3:Y:S04]  /*7950*/  MUFU.EX2 R65, R65 ;  /* 0x0000004100417308 */ /* 0x000ee80000000800 */
[----:B------:R-:W-:Y:S04]  /*7960*/  MUFU.EX2 R133, R133 ;  /* 0x0000008500857308 */ /* 0x000fe80000000800 */
[----:B------:R-:W4:Y:S04]  /*7970*/  MUFU.EX2 R132, R132 ;  /* 0x0000008400847308 */ /* 0x000f280000000800 */
[----:B------:R-:W-:Y:S04]  /*7980*/  MUFU.EX2 R64, R64 ;  /* 0x0000004000407308 */ /* 0x000fe80000000800 */
[----:B------:R-:W5:Y:S01]  /*7990*/  MUFU.EX2 R63, R63 ;  /* 0x0000003f003f7308 */ /* 0x000f620000000800 */
[----:B------:R-:W-:Y:S01]  /*79a0*/  IMAD.IADD R45, R116, 0x1, R50 ;  /* 0x00000001742d7824 */ /* 0x000fe200078e0232 */
[----:B--2---:R-:W-:Y:S01]  /*79b0*/  F2FP.F16.F32.PACK_AB R68, R136, R137 ;  /* 0x000000898844723e */ /* 0x004fe200000000ff */
[----:B------:R-:W-:Y:S04]  /*79c0*/  LDSM.16.MT88.4 R108, [R50] ;  /* 0x00000000326c783b */ /* 0x000fe80000004200 */
[----:B------:R-:W2:Y:S01]  /*79d0*/  LDSM.16.MT88.4 R100, [R45] ;  /* 0x000000002d64783b */ /* 0x000ea20000004200 */
[----:B---3--:R-:W-:-:S02]  /*79e0*/  F2FP.F16.F32.PACK_AB R70, R65, R66 ;  /* 0x000000424146723e */ /* 0x008fc400000000ff */
[----:B----4-:R-:W-:Y:S01]  /*79f0*/  F2FP.F16.F32.PACK_AB R69, R132, R133 ;  /* 0x000000858445723e */ /* 0x010fe200000000ff */
[----:B------:R-:W3:Y:S01]  /*7a00*/  LDSM.16.MT88.4 R76, [R50+0x4000] ;  /* 0x00400000324c783b */ /* 0x000ee20000004200 */
[----:B-----5:R-:W-:-:S07]  /*7a10*/  F2FP.F16.F32.PACK_AB R71, R63, R64 ;  /* 0x000000403f47723e */ /* 0x020fce00000000ff */
[C---:B-1----:R-:W-:Y:S08]  /*7a20*/  HMMA.16816.F32 R120, R68.reuse, R4, RZ ;  /* 0x000000044478723c */ /* 0x042ff000000018ff */
[----:B------:R-:W-:Y:S01]  /*7a30*/  HMMA.16816.F32 R116, R68, R6, RZ ;  /* 0x000000064474723c */ /* 0x000fe200000018ff */
[----:B------:R-:W1:Y:S01]  /*7a40*/  LDSM.16.MT88.4 R4, [R45+0x4000] ;  /* 0x004000002d04783b */ /* 0x000e620000004200 */
[-C--:B------:R-:W-:Y:S01]  /*7a50*/  FFMA.FTZ R57, R11, R139.reuse, -R142 ;  /* 0x0000008b0b397223 */ /* 0x080fe2000001088e */
[----:B------:R-:W-:-:S02]  /*7a60*/  FFMA.FTZ R60, R9, R139, -R138 ;  /* 0x0000008b093c7223 */ /* 0x000fc4000001088a */
[----:B------:R-:W4:Y:S01]  /*7a70*/  LDSM.16.MT88.4 R8, [R45+0x800] ;  /* 0x000800002d08783b */ /* 0x000f220000004200 */
[-CC-:B------:R-:W-:Y:S01]  /*7a80*/  FFMA.FTZ R62, R29, R139.reuse, -R142.reuse ;  /* 0x0000008b1d3e7223 */ /* 0x180fe2000001088e */
[-CC-:B------:R-:W-:Y:S01]  /*7a90*/  FFMA.FTZ R61, R23, R139.reuse, -R142.reuse ;  /* 0x0000008b173d7223 */ /* 0x180fe2000001088e */
[-C--:B------:R-:W-:Y:S01]  /*7aa0*/  FFMA.FTZ R58, R19, R139.reuse, -R142 ;  /* 0x0000008b133a7223 */ /* 0x080fe2000001088e */
[-CC-:B------:R-:W-:Y:S01]  /*7ab0*/  FFMA.FTZ R59, R17, R139.reuse, -R138.reuse ;  /* 0x0000008b113b7223 */ /* 0x180fe2000001088a */
[-CC-:B------:R-:W-:Y:S01]  /*7ac0*/  FFMA.FTZ R56, R13, R139.reuse, -R138.reuse ;  /* 0x0000008b0d387223 */ /* 0x180fe2000001088a */
[----:B------:R-:W-:Y:S01]  /*7ad0*/  FFMA.FTZ R55, R15, R139, -R138 ;  /* 0x0000008b0f377223 */ /* 0x000fe2000001088a */
[----:B------:R-:W-:Y:S01]  /*7ae0*/  MUFU.EX2 R62, R62 ;  /* 0x0000003e003e7308 */ /* 0x000fe20000000800 */
[----:B------:R-:W5:Y:S03]  /*7af0*/  LDSM.16.MT88.4 R12, [R50+0x4800] ;  /* 0x00480000320c783b */ /* 0x000f660000004200 */
[----:B------:R-:W1:Y:S01]  /*7b00*/  MUFU.EX2 R61, R61 ;  /* 0x0000003d003d7308 */ /* 0x000e620000000800 */
[C---:B--2---:R-:W-:Y:S01]  /*7b10*/  HMMA.16816.F32 R104, R68.reuse, R100, RZ ;  /* 0x000000644468723c */ /* 0x044fe200000018ff */
[----:B------:R-:W2:Y:S02]  /*7b20*/  LDSM.16.MT88.4 R16, [R67+0x10800] ;  /* 0x010800004310783b */ /* 0x000ea40000004200 */
[----:B------:R-:W-:Y:S02]  /*7b30*/  MUFU.EX2 R58, R58 ;  /* 0x0000003a003a7308 */ /* 0x000fe40000000800 */
[----:B------:R-:W-:Y:S02]  /*7b40*/  LDSM.16.MT88.4 R28, [R140+0x10800] ;  /* 0x010800008c1c783b */ /* 0x000fe40000004200 */
[----:B------:R-:W-:Y:S01]  /*7b50*/  MUFU.EX2 R57, R57 ;  /* 0x0000003900397308 */ /* 0x000fe20000000800 */
[C---:B------:R-:W-:Y:S01]  /*7b60*/  HMMA.16816.F32 R100, R68.reuse, R102, RZ ;  /* 0x000000664464723c */ /* 0x040fe200000018ff */
[----:B------:R-:W-:Y:S02]  /*7b70*/  LDSM.16.MT88.4 R20, [R50+0x800] ;  /* 0x000800003214783b */ /* 0x000fe40000004200 */
[----:B------:R-:W-:Y:S04]  /*7b80*/  MUFU.EX2 R60, R60 ;  /* 0x0000003c003c7308 */ /* 0x000fe80000000800 */
[----:B------:R-:W4:Y:S04]  /*7b90*/  MUFU.EX2 R59, R59 ;  /* 0x0000003b003b7308 */ /* 0x000f280000000800 */
[----:B------:R-:W-:Y:S04]  /*7ba0*/  MUFU.EX2 R56, R56 ;  /* 0x0000003800387308 */ /* 0x000fe80000000800 */
[----:B------:R-:W5:Y:S01]  /*7bb0*/  MUFU.EX2 R55, R55 ;  /* 0x0000003700377308 */ /* 0x000f620000000800 */
[C---:B------:R-:W-:Y:S08]  /*7bc0*/  HMMA.16816.F32 R88, R68.reuse, R84, RZ ;  /* 0x000000544458723c */ /* 0x040ff000000018ff */
[C---:B------:R-:W-:Y:S08]  /*7bd0*/  HMMA.16816.F32 R128, R68.reuse, R124, RZ ;  /* 0x0000007c4480723c */ /* 0x040ff000000018ff */
[C---:B------:R-:W-:Y:S08]  /*7be0*/  HMMA.16816.F32 R112, R68.reuse, R108, RZ ;  /* 0x0000006c4470723c */ /* 0x040ff000000018ff */
[C---:B------:R-:W-:Y:S08]  /*7bf0*/  HMMA.16816.F32 R96, R68.reuse, R92, RZ ;  /* 0x0000005c4460723c */ /* 0x040ff000000018ff */
[C---:B---3--:R-:W-:Y:S08]  /*7c00*/  HMMA.16816.F32 R80, R68.reuse, R76, RZ ;  /* 0x0000004c4450723c */ /* 0x048ff000000018ff */
[C---:B------:R-:W-:Y:S08]  /*7c10*/  HMMA.16816.F32 R84, R68.reuse, R86, RZ ;  /* 0x000000564454723c */ /* 0x040ff000000018ff */
[C---:B------:R-:W-:Y:S08]  /*7c20*/  HMMA.16816.F32 R124, R68.reuse, R126, RZ ;  /* 0x0000007e447c723c */ /* 0x040ff000000018ff */
[C---:B------:R-:W-:Y:S08]  /*7c30*/  HMMA.16816.F32 R108, R68.reuse, R110, RZ ;  /* 0x0000006e446c723c */ /* 0x040ff000000018ff */
[C---:B------:R-:W-:Y:S08]  /*7c40*/  HMMA.16816.F32 R92, R68.reuse, R94, RZ ;  /* 0x0000005e445c723c */ /* 0x040ff000000018ff */
[C---:B------:R-:W-:Y:S08]  /*7c50*/  HMMA.16816.F32 R76, R68.reuse, R78, RZ ;  /* 0x0000004e444c723c */ /* 0x040ff000000018ff */
[----:B-1----:R-:W-:Y:S01]  /*7c60*/  HMMA.16816.F32 R72, R68, R4, RZ ;  /* 0x000000044448723c */ /* 0x002fe200000018ff */
[----:B------:R-:W-:-:S02]  /*7c70*/  F2FP.F16.F32.PACK_AB R4, R61, R62 ;  /* 0x0000003e3d04723e */ /* 0x000fc400000000ff */
[----:B----4-:R-:W-:-:S05]  /*7c80*/  F2FP.F16.F32.PACK_AB R5, R59, R60 ;  /* 0x0000003c3b05723e */ /* 0x010fca00000000ff */
[----:B------:R-:W-:Y:S01]  /*7c90*/  HMMA.16816.F32 R68, R68, R6, RZ ;  /* 0x000000064444723c */ /* 0x000fe200000018ff */
[----:B------:R-:W-:Y:S02]  /*7ca0*/  F2FP.F16.F32.PACK_AB R6, R57, R58 ;  /* 0x0000003a3906723e */ /* 0x000fe400000000ff */
[----:B-----5:R-:W-:-:S07]  /*7cb0*/  F2FP.F16.F32.PACK_AB R7, R55, R56 ;  /* 0x000000383707723e */ /* 0x020fce00000000ff */
        /* <DEDUP_REMOVED lines=357> */
.L_x_3920:
        /* <DEDUP_REMOVED lines=78> */
.L_x_3915:
[----:B------:R-:W-:Y:S05]  /*97f0*/  BSYNC.RECONVERGENT B0 ;  /* 0x0000000000007941 */ /* 0x000fea0003800200 */
.L_x_3914:
        /* <DEDUP_REMOVED lines=18> */
[----:B------:R-:W-:Y:S02]  /*9920*/  IADD3 R22, P0, PT, R16, R13, RZ ;  /* 0x0000000d10167210 */ /* 0x000fe40007f1e0ff */
[----:B------:R-:W-:Y:S02]  /*9930*/  MOV R213, UR6 ;  /* 0x0000000600d57c02 */ /* 0x000fe40008000f00 */
[-C--:B------:R-:W-:Y:S02]  /*9940*/  IADD3.X R23, PT, PT, R17, R12.reuse, RZ, P0, !PT ;  /* 0x0000000c11177210 */ /* 0x080fe400007fe4ff */
[----:B------:R-:W-:Y:S02]  /*9950*/  LEA R241, R14, R213, 0x1 ;  /* 0x000000d50ef17211 */ /* 0x000fe400078e08ff */
[-C--:B------:R-:W-:Y:S02]  /*9960*/  IADD3 R14, P0, PT, R22, R13.reuse, RZ ;  /* 0x0000000d160e7210 */ /* 0x080fe40007f1e0ff */
[----:B------:R-:W-:Y:S01]  /*9970*/  SHF.R.U32.HI R211, RZ, 0x1, R210 ;  /* 0x00000001ffd37819 */ /* 0x000fe200000116d2 */
        /* <DEDUP_REMOVED lines=12> */
[----:B------:R-:W-:Y:S01]  /*9a40*/  @!P1 LDGSTS.E.BYPASS.LTC128B.128 [R241+0x10000], desc[UR4][R226.64+0x80] ;  /* 0x10000080e2f19fae */ /* 0x000fe2000b981a04 */
[-C--:B------:R-:W-:Y:S02]  /*9a50*/  IADD3 R18, P0, PT, R20, R13.reuse, RZ ;  /* 0x0000000d14127210 */ /* 0x080fe40007f1e0ff */
[C---:B------:R-:W-:Y:S03]  /*9a60*/  LOP3.LUT R135, R216.reuse, 0x1c0, RZ, 0xc0, !PT ;  /* 0x000001c0d8877812 */ /* 0x040fe600078ec0ff */
[----:B------:R-:W-:Y:S01]  /*9a70*/  @P1 STS.128 [R241+0x10000], RZ ;  /* 0x010000fff1001388 */ /* 0x000fe20000000c00 */
[----:B------:R-:W-:Y:S02]  /*9a80*/  IADD3.X R19, PT, PT, R21, R12, RZ, P0, !PT ;  /* 0x0000000c15137210 */ /* 0x000fe400007fe4ff */
[----:B------:R-:W-:Y:S03]  /*9a90*/  LOP3.LUT R215, R215, 0x1c0, R216, 0xf8, !PT ;  /* 0x000001c0d7d77812 */ /* 0x000fe600078ef8d8 */
[----:B------:R-:W-:Y:S01]  /*9aa0*/  @!PT LDS RZ, [RZ] ;  /* 0x00000000fffff984 */ /* 0x000fe20000000800 */
[----:B------:R-:W-:Y:S01]  /*9ab0*/  @!PT LDS RZ, [RZ] ;  /* 0x00000000fffff984 */ /* 0x000fe20000000800 */
[----:B------:R-:W-:Y:S01]  /*9ac0*/  @!PT LDS RZ, [RZ] ;  /* 0x00000000fffff984 */ /* 0x000fe20000000800 */
[----:B------:R-:W-:Y:S01]  /*9ad0*/  @!P3 LDGSTS.E.BYPASS.LTC128B.128 [R241+0xc800], desc[UR4][R16.64] ;  /* 0x0c80000010f1bfae */ /* 0x000fe2000b981a04 */
[----:B------:R-:W-:Y:S02]  /*9ae0*/  LOP3.LUT R135, R135, 0x8, R210, 0xf8, !PT ;  /* 0x0000000887877812 */ /* 0x000fe400078ef8d2 */
[-C--:B------:R-:W-:Y:S03]  /*9af0*/  LOP3.LUT R215, R215, R208.reuse, RZ, 0x3c, !PT ;  /* 0x000000d0d7d77212 */ /* 0x080fe600078e3cff */
[----:B------:R-:W-:Y:S01]  /*9b00*/  @P3 STS.128 [R241+0xc800], RZ ;  /* 0x00c800fff1003388 */ /* 0x000fe20000000c00 */
[----:B------:R-:W-:Y:S02]  /*9b10*/  LOP3.LUT R134, R216, 0x400, RZ, 0xc0, !PT ;  /* 0x00000400d8867812 */ /* 0x000fe400078ec0ff */
[----:B------:R-:W-:Y:S03]  /*9b20*/  LOP3.LUT R135, R135, R208, RZ, 0x3c, !PT ;  /* 0x000000d087877212 */ /* 0x000fe600078e3cff */
[----:B------:R-:W-:Y:S01]  /*9b30*/  @!PT LDS RZ, [RZ] ;  /* 0x00000000fffff984 */ /* 0x000fe20000000800 */
[----:B------:R-:W-:Y:S01]  /*9b40*/  @!PT LDS RZ, [RZ] ;  /* 0x00000000fffff984 */ /* 0x000fe20000000800 */
[----:B------:R-:W-:Y:S01]  /*9b50*/  @!PT LDS RZ, [RZ] ;  /* 0x00000000fffff984 */ /* 0x000fe20000000800 */
[----:B------:R-:W-:Y:S01]  /*9b60*/  @!P1 LDGSTS.E.BYPASS.LTC128B.128 [R241+0x10800], desc[UR4][R16.64+0x80] ;  /* 0x1080008010f19fae */ /* 0x000fe2000b981a04 */
[----:B------:R-:W-:Y:S02]  /*9b70*/  LOP3.LUT P2, RZ, R210, 0x4, RZ, 0xc0, !PT ;  /* 0x00000004d2ff7812 */ /* 0x000fe4000784c0ff */
[----:B------:R-:W-:Y:S03]  /*9b80*/  LEA R134, R135, R134, 0x1 ;  /* 0x0000008687867211 */ /* 0x000fe600078e08ff */
[----:B------:R-:W-:Y:S01]  /*9b90*/  @P1 STS.128 [R241+0x10800], RZ ;  /* 0x010800fff1001388 */ /* 0x000fe20000000c00 */
[----:B------:R-:W-:Y:S02]  /*9ba0*/  MOV R135, 0x40 ;  /* 0x0000004000877802 */ /* 0x000fe40000000f00 */
[----:B------:R-:W-:Y:S03]  /*9bb0*/  IADD3 R193, PT, PT, R213, R134, RZ ;  /* 0x00000086d5c17210 */ /* 0x000fe60007ffe0ff */
[----:B------:R-:W-:Y:S01]  /*9bc0*/  @!PT LDS RZ, [RZ] ;  /* 0x00000000fffff984 */ /* 0x000fe20000000800 */
[----:B------:R-:W-:Y:S01]  /*9bd0*/  @!PT LDS RZ, [RZ] ;  /* 0x00000000fffff984 */ /* 0x000fe20000000800 */
[----:B------:R-:W-:Y:S01]  /*9be0*/  @!PT LDS RZ, [RZ] ;  /* 0x00000000fffff984 */ /* 0x000fe20000000800 */
[----:B------:R-:W-:Y:S01]  /*9bf0*/  @!P3 LDGSTS.E.BYPASS.LTC128B.128 [R241+0xd000], desc[UR4][R22.64] ;  /* 0x0d00000016f1bfae */ /* 0x000fe2000b981a04 */
[----:B------:R-:W-:Y:S05]  /*9c00*/  IADD3 R232, PT, PT, R232, 0x1, RZ ;  /* 0x00000001e8e87810 */ /* 0x000fea0007ffe0ff */
        /* <DEDUP_REMOVED lines=38> */
[-C--:B------:R-:W-:Y:S02]  /*9e70*/  IADD3.X R15, PT, PT, R19, R12.reuse, RZ, P0, !PT ;  /* 0x0000000c130f7210 */ /* 0x080fe400007fe4ff */
[----:B------:R-:W-:Y:S03]  /*9e80*/  IADD3 R16, P0, PT, R14, R13, RZ ;  /* 0x0000000d0e107210 */ /* 0x000fe60007f1e0ff */
[----:B------:R-:W-:Y:S01]  /*9e90*/  @P1 STS.128 [R241+0x12800], RZ ;  /* 0x012800fff1001388 */ /* 0x000fe20000000c00 */
[----:B------:R-:W-:Y:S02]  /*9ea0*/  LOP3.LUT R136, R212, 0x200, R216, 0xf8, !PT ;  /* 0x00000200d4887812 */ /* 0x000fe400078ef8d8 */
[----:B------:R-:W-:Y:S03]  /*9eb0*/  IADD3.X R17, PT, PT, R15, R12, RZ, P0, !PT ;  /* 0x0000000c0f117210 */ /* 0x000fe600007fe4ff */
[----:B------:R-:W-:Y:S01]  /*9ec0*/  @!PT LDS RZ, [RZ] ;  /* 0x00000000fffff984 */ /* 0x000fe20000000800 */
[----:B------:R-:W-:Y:S01]  /*9ed0*/  @!PT LDS RZ, [RZ] ;  /* 0x00000000fffff984 */ /* 0x000fe20000000800 */
[----:B------:R-:W-:Y:S01]  /*9ee0*/  @!PT LDS RZ, [RZ] ;  /* 0x00000000fffff984 */ /* 0x000fe20000000800 */
[----:B------:R-:W-:Y:S01]  /*9ef0*/  @!P3 LDGSTS.E.BYPASS.LTC128B.128 [R241+0xf000], desc[UR4][R14.64] ;  /* 0x0f0000000ef1bfae */ /* 0x000fe2000b981a04 */
[----:B------:R-:W-:Y:S02]  /*9f00*/  LOP3.LUT R136, R136, R215, RZ, 0xfc, !PT ;  /* 0x000000d788887212 */ /* 0x000fe400078efcff */
[----:B------:R-:W-:Y:S03]  /*9f10*/  LOP3.LUT P0, RZ, R210, 0x2, RZ, 0xc0, !PT ;  /* 0x00000002d2ff7812 */ /* 0x000fe6000780c0ff */
[----:B------:R-:W-:Y:S01]  /*9f20*/  @P3 STS.128 [R241+0xf000], RZ ;  /* 0x00f000fff1003388 */ /* 0x000fe20000000c00 */
[----:B------:R-:W-:Y:S02]  /*9f30*/  LEA R195, R136, R213, 0x1 ;  /* 0x000000d588c37211 */ /* 0x000fe400078e08ff */
[----:B------:R-:W-:Y:S03]  /*9f40*/  SEL R214, R209, 0xffffffe0, !P0 ;  /* 0xffffffe0d1d67807 */ /* 0x000fe60004000000 */
[----:B------:R-:W-:Y:S01]  /*9f50*/  @!PT LDS RZ, [RZ] ;  /* 0x00000000fffff984 */ /* 0x000fe20000000800 */
[----:B------:R-:W-:Y:S01]  /*9f60*/  @!PT LDS RZ, [RZ] ;  /* 0x00000000fffff984 */ /* 0x000fe20000000800 */
[----:B------:R-:W-:Y:S01]  /*9f70*/  @!PT LDS RZ, [RZ] ;  /* 0x00000000fffff984 */ /* 0x000fe20000000800 */
[----:B------:R1:W-:Y:S01]  /*9f80*/  @!P1 LDGSTS.E.BYPASS.LTC128B.128 [R241+0x13000], desc[UR4][R14.64+0x80] ;  /* 0x130000800ef19fae */ /* 0x0003e2000b981a04 */
[----:B------:R-:W-:Y:S02]  /*9f90*/  ISETP.NE.AND P0, PT, R232, RZ, PT ;  /* 0x000000ffe800720c */ /* 0x000fe40003f05270 */
[-C--:B------:R-:W-:Y:S03]  /*9fa0*/  IADD3 R192, PT, PT, R195, R214.reuse, RZ ;  /* 0x000000d6c3c07210 */ /* 0x080fe60007ffe0ff */
[----:B------:R-:W-:Y:S01]  /*9fb0*/  @P1 STS.128 [R241+0x13000], RZ ;  /* 0x013000fff1001388 */ /* 0x000fe20000000c00 */
[CC--:B------:R-:W-:Y:S02]  /*9fc0*/  IADD3 R134, PT, PT, R193.reuse, R214.reuse, RZ ;  /* 0x000000d6c1867210 */ /* 0x0c0fe40007ffe0ff */
        /* <DEDUP_REMOVED lines=29> */
[C---:B----4-:R-:W-:Y:S01]  /*a1a0*/  HMMA.16816.F32 R20, R144.reuse, R156, RZ ;  /* 0x0000009c9014723c */ /* 0x050fe200000018ff */
[----:B------:R-:W-:Y:S04]  /*a1b0*/  SEL R156, R135, 0xffffffc0, !P2 ;  /* 0xffffffc0879c7807 */ /* 0x000fe80005000000 */
[----:B------:R-:W4:Y:S01]  /*a1c0*/  LDSM.16.M88.4 R140, [R134+0x5800] ;  /* 0x00580000868c783b */ /* 0x000f220000000200 */
[-C--:B------:R-:W-:Y:S02]  /*a1d0*/  IADD3 R201, PT, PT, R195, R156.reuse, RZ ;  /* 0x0000009cc3c97210 */ /* 0x080fe40007ffe0ff */
[C---:B------:R-:W-:Y:S01]  /*a1e0*/  HMMA.16816.F32 R24, R144.reuse, R158, RZ ;  /* 0x0000009e9018723c */ /* 0x040fe200000018ff */
[----:B------:R-:W-:Y:S02]  /*a1f0*/  IADD3 R135, PT, PT, R193, R156, RZ ;  /* 0x0000009cc1877210 */ /* 0x000fe40007ffe0ff */
[----:B------:R-:W-:Y:S01]  /*a200*/  LDSM.16.M88.4 R148, [R134+0x6800] ;  /* 0x006800008694783b */ /* 0x000fe20000000200 */
[C---:B------:R-:W-:Y:S04]  /*a210*/  IADD3 R200, PT, PT, R214.reuse, R201, RZ ;  /* 0x000000c9d6c87210 */ /* 0x040fe80007ffe0ff */
[C---:B-----5:R-:W-:Y:S01]  /*a220*/  HMMA.16816.F32 R28, R144.reuse, R160, RZ ;  /* 0x000000a0901c723c */ /* 0x060fe200000018ff */
[----:B------:R-:W-:Y:S06]  /*a230*/  LDSM.16.M88.4 R152, [R134+0x7000] ;  /* 0x007000008698783b */ /* 0x000fec0000000200 */
[----:B------:R-:W-:Y:S01]  /*a240*/  LDSM.16.M88.4 R156, [R134+0x7800] ;  /* 0x00780000869c783b */ /* 0x000fe20000000200 */
[C---:B------:R-:W-:Y:S05]  /*a250*/  HMMA.16816.F32 R32, R144.reuse, R162, RZ ;  /* 0x000000a29020723c */ /* 0x040fea00000018ff */
[----:B------:R-:W-:Y:S03]  /*a260*/  LDSM.16.M88.4 R160, [R201] ;  /* 0x00000000c9a0783b */ /* 0x000fe60000000200 */
[C---:B------:R-:W-:Y:S03]  /*a270*/  HMMA.16816.F32 R36, R144.reuse, R164, RZ ;  /* 0x000000a49024723c */ /* 0x040fe600000018ff */
[----:B------:R-:W5:Y:S06]  /*a280*/  LD.E R225, desc[UR4][R2.64+0x18c] ;  /* 0x00018c0402e17980 */ /* 0x000f6c000c101900 */
[----:B------:R-:W-:Y:S01]  /*a290*/  LDSM.16.M88.4 R196, [R135+0xb000] ;  /* 0x00b0000087c4783b */ /* 0x000fe20000000200 */
[C---:B------:R-:W-:Y:S05]  /*a2a0*/  HMMA.16816.F32 R40, R144.reuse, R166, RZ ;  /* 0x000000a69028723c */ /* 0x040fea00000018ff */
[----:B------:R-:W-:Y:S03]  /*a2b0*/  LDSM.16.M88.4 R164, [R135+0x4000] ;  /* 0x0040000087a4783b */ /* 0x000fe60000000200 */
[C---:B------:R-:W-:Y:S08]  /*a2c0*/  HMMA.16816.F32 R44, R144.reuse, R168, RZ ;  /* 0x000000a8902c723c */ /* 0x040ff000000018ff */
[C---:B------:R-:W-:Y:S01]  /*a2d0*/  HMMA.16816.F32 R48, R144.reuse, R170, RZ ;  /* 0x000000aa9030723c */ /* 0x040fe200000018ff */
[----:B------:R-:W-:Y:S07]  /*a2e0*/  LDSM.16.M88.4 R168, [R135+0x4800] ;  /* 0x0048000087a8783b */ /* 0x000fee0000000200 */
[C---:B---3--:R-:W-:Y:S08]  /*a2f0*/  HMMA.16816.F32 R52, R144.reuse, R172, RZ ;  /* 0x000000ac9034723c */ /* 0x048ff000000018ff */
[C---:B------:R-:W-:Y:S01]  /*a300*/  HMMA.16816.F32 R56, R144.reuse, R174, RZ ;  /* 0x000000ae9038723c */ /* 0x040fe200000018ff */
[----:B------:R-:W-:Y:S07]  /*a310*/  LDSM.16.M88.4 R172, [R135+0x5000] ;  /* 0x0050000087ac783b */ /* 0x000fee0000000200 */
[C---:B------:R-:W-:Y:S08]  /*a320*/  HMMA.16816.F32 R60, R144.reuse, R176, RZ ;  /* 0x000000b0903c723c */ /* 0x040ff000000018ff */
[----:B------:R-:W-:Y:S01]  /*a330*/  HMMA.16816.F32 R64, R144, R178, RZ ;  /* 0x000000b29040723c */ /* 0x000fe200000018ff */
[----:B------:R3:W4:Y:S06]  /*a340*/  LDSM.16.M88.4 R144, [R134+0x6000] ;  /* 0x006000008690783b */ /* 0x00072c0000000200 */
[----:B------:R-:W-:Y:S01]  /*a350*/  LDSM.16.M88.4 R176, [R193+0xb800] ;  /* 0x00b80000c1b0783b */ /* 0x000fe20000000200 */
[C---:B-1----:R-:W-:Y:S08]  /*a360*/  HMMA.16816.F32 R4, R180.reuse, R184, R4 ;  /* 0x000000b8b404723c */ /* 0x042ff00000001804 */
[C---:B------:R-:W-:Y:S01]  /*a370*/  HMMA.16816.F32 R8, R180.reuse, R186, R8 ;  /* 0x000000bab408723c */ /* 0x040fe20000001808 */
[----:B------:R-:W-:Y:S07]  /*a380*/  LDSM.16.M88.4 R184, [R135+0x9800] ;  /* 0x0098000087b8783b */ /* 0x000fee0000000200 */
[C---:B--2---:R-:W-:Y:S03]  /*a390*/  HMMA.16816.F32 R12, R180.reuse, R188, R12 ;  /* 0x000000bcb40c723c */ /* 0x044fe6000000180c */
[----:B---3--:R-:W-:Y:S05]  /*a3a0*/  IADD3 R134, PT, PT, R214, R135, RZ ;  /* 0x00000087d6867210 */ /* 0x008fea0007ffe0ff */
[C---:B------:R-:W-:Y:S01]  /*a3b0*/  HMMA.16816.F32 R16, R180.reuse, R190, R16 ;  /* 0x000000beb410723c */ /* 0x040fe20000001810 */
[----:B------:R-:W-:Y:S06]  /*a3c0*/  LDSM.16.M88.4 R188, [R135+0xa000] ;  /* 0x00a0000087bc783b */ /* 0x000fec0000000200 */
[----:B------:R-:W-:Y:S01]  /*a3d0*/  LDSM.16.M88.4 R204, [R134+0x8000] ;  /* 0x0080000086cc783b */ /* 0x000fe20000000200 */
[C---:B------:R-:W-:Y:S08]  /*a3e0*/  HMMA.16816.F32 R20, R180.reuse, R136, R20 ;  /* 0x00000088b414723c */ /* 0x040ff00000001814 */
[C---:B------:R-:W-:Y:S01]  /*a3f0*/  HMMA.16816.F32 R24, R180.reuse, R138, R24 ;  /* 0x0000008ab418723c */ /* 0x040fe20000001818 */
[----:B------:R-:W1:Y:S07]  /*a400*/  LDSM.16.M88.4 R136, [R135+0x5800] ;  /* 0x005800008788783b */ /* 0x000e6e0000000200 */
[C---:B----4-:R-:W-:Y:S08]  /*a410*/  HMMA.16816.F32 R28, R180.reuse, R140, R28 ;  /* 0x0000008cb41c723c */ /* 0x050ff0000000181c */
        /* <DEDUP_REMOVED lines=89> */
[----:B------:R-:W5:Y:S06]  /*a9b0*/  LDSM.16.M88.4 R152, [R202+0xa000] ;  /* 0x00a00000ca98783b */ /* 0x000f6c0000000200 */
[----:B------:R-:W5:Y:S01]  /*a9c0*/  LDSM.16.M88.4 R176, [R135+0x8000] ;  /* 0x0080000087b0783b */ /* 0x000f620000000200 */
        /* <DEDUP_REMOVED lines=57> */
[----:B------:R4:W1:Y:S01]  /*ad60*/  MUFU.TANH R7, R137 ;  /* 0x0000008900077308 */ /* 0x0008620000002400 */
        /* <DEDUP_REMOVED lines=10> */
[-C--:B----4-:R-:W-:Y:S01]  /*ae10*/  FMUL.FTZ R137, R21, R225.reuse ;  /* 0x000000e115897220 */ /* 0x090fe20000410000 */
[-C--:B------:R-:W-:Y:S01]  /*ae20*/  FMUL.FTZ R21, R24, R225.reuse ;  /* 0x000000e118157220 */ /* 0x080fe20000410000 */
[-C--:B------:R-:W-:Y:S01]  /*ae30*/  FMUL.FTZ R25, R25, R225.reuse ;  /* 0x000000e119197220 */ /* 0x080fe20000410000 */
[-C--:B------:R-:W-:Y:S01]  /*ae40*/  FMUL.FTZ R26, R26, R225.reuse ;  /* 0x000000e11a1a7220 */ /* 0x080fe20000410000 */
[-C--:B------:R-:W-:Y:S05]  /*ae50*/  FMUL.FTZ R27, R27, R225.reuse ;  /* 0x000000e11b1b7220 */ /* 0x080fea0000410000 */
[----:B------:R4:W1:Y:S10]  /*ae60*/  MUFU.TANH R11, R19 ;  /* 0x00000013000b7308 */ /* 0x0008740000002400 */
[----:B------:R-:W1:Y:S01]  /*ae70*/  MUFU.TANH R184, R23 ;  /* 0x0000001700b87308 */ /* 0x000e620000002400 */
[C---:B---3--:R-:W-:Y:S09]  /*ae80*/  HMMA.16816.F32 R28, R200.reuse, R12, R28 ;  /* 0x0000000cc81c723c */ /* 0x048ff2000000181c */
[----:B------:R3:W1:Y:S01]  /*ae90*/  MUFU.TANH R165, R21 ;  /* 0x0000001500a57308 */ /* 0x0006620000002400 */
[----:B----4-:R-:W4:Y:S01]  /*aea0*/  LDSM.16.M88.4 R16, [R134+0xa000] ;  /* 0x00a000008610783b */ /* 0x010f220000000200 */
[C---:B------:R-:W-:Y:S08]  /*aeb0*/  HMMA.16816.F32 R32, R200.reuse, R14, R32 ;  /* 0x0000000ec820723c */ /* 0x040ff00000001820 */
[----:B------:R5:W1:Y:S01]  /*aec0*/  MUFU.TANH R167, R20 ;  /* 0x0000001400a77308 */ /* 0x000a620000002400 */
[----:B------:R-:W2:Y:S09]  /*aed0*/  LDSM.16.M88.4 R12, [R134+0xa800] ;  /* 0x00a80000860c783b */ /* 0x000eb20000000200 */
[----:B------:R-:W1:Y:S01]  /*aee0*/  MUFU.TANH R183, R198 ;  /* 0x000000c600b77308 */ /* 0x000e620000002400 */
[-C--:B---3--:R-:W-:Y:S01]  /*aef0*/  FMUL.FTZ R21, R29, R225.reuse ;  /* 0x000000e11d157220 */ /* 0x088fe20000410000 */
[-C--:B------:R-:W-:Y:S01]  /*af00*/  FMUL.FTZ R28, R28, R225.reuse ;  /* 0x000000e11c1c7220 */ /* 0x080fe20000410000 */
[-C--:B------:R-:W-:Y:S01]  /*af10*/  FMUL.FTZ R30, R30, R225.reuse ;  /* 0x000000e11e1e7220 */ /* 0x080fe20000410000 */
[-C--:B------:R-:W-:Y:S06]  /*af20*/  FMUL.FTZ R31, R31, R225.reuse ;  /* 0x000000e11f1f7220 */ /* 0x080fec0000410000 */
[----:B------:R-:W3:Y:S01]  /*af30*/  MUFU.TANH R181, R196 ;  /* 0x000000c400b57308 */ /* 0x000ee20000002400 */
[-C--:B-----5:R-:W-:Y:S01]  /*af40*/  FMUL.FTZ R20, R32, R225.reuse ;  /* 0x000000e120147220 */ /* 0x0a0fe20000410000 */
[-C--:B------:R-:W-:Y:S01]  /*af50*/  FMUL.FTZ R33, R33, R225.reuse ;  /* 0x000000e121217220 */ /* 0x080fe20000410000 */
[-C--:B------:R-:W-:Y:S01]  /*af60*/  FMUL.FTZ R34, R34, R225.reuse ;  /* 0x000000e122227220 */ /* 0x080fe20000410000 */
[-C--:B------:R-:W-:Y:S06]  /*af70*/  FMUL.FTZ R35, R35, R225.reuse ;  /* 0x000000e123237220 */ /* 0x080fec0000410000 */
[----:B------:R-:W1:Y:S10]  /*af80*/  MUFU.TANH R179, R139 ;  /* 0x0000008b00b37308 */ /* 0x000e740000002400 */
[----:B------:R-:W1:Y:S01]  /*af90*/  MUFU.TANH R9, R138 ;  /* 0x0000008a00097308 */ /* 0x000e620000002400 */
[C---:B----4-:R-:W-:Y:S09]  /*afa0*/  HMMA.16816.F32 R36, R200.reuse, R16, R36 ;  /* 0x00000010c824723c */ /* 0x050ff20000001824 */
[----:B------:R-:W4:Y:S01]  /*afb0*/  MUFU.TANH R161, R137 ;  /* 0x0000008900a17308 */ /* 0x000f220000002400 */
[C---:B------:R-:W-:Y:S01]  /*afc0*/  HMMA.16816.F32 R40, R200.reuse, R18, R40 ;  /* 0x00000012c828723c */ /* 0x040fe20000001828 */
[----:B------:R-:W5:Y:S08]  /*afd0*/  LDSM.16.M88.4 R16, [R134+0xb000] ;  /* 0x00b000008610783b */ /* 0x000f700000000200 */
[----:B------:R-:W1:Y:S01]  /*afe0*/  MUFU.TANH R197, R197 ;  /* 0x000000c500c57308 */ /* 0x000e620000002400 */
[C---:B--2---:R-:W-:Y:S03]  /*aff0*/  HMMA.16816.F32 R44, R200.reuse, R12, R44 ;  /* 0x0000000cc82c723c */ /* 0x044fe6000000182c */
[-C--:B------:R-:W-:Y:S01]  /*b000*/  FMUL.FTZ R36, R36, R225.reuse ;  /* 0x000000e124247220 */ /* 0x080fe20000410000 */
[-C--:B------:R-:W-:Y:S01]  /*b010*/  FMUL.FTZ R37, R37, R225.reuse ;  /* 0x000000e125257220 */ /* 0x080fe20000410000 */
[-C--:B------:R-:W-:Y:S04]  /*b020*/  FMUL.FTZ R38, R38, R225.reuse ;  /* 0x000000e126267220 */ /* 0x080fe80000410000 */
[----:B------:R-:W2:Y:S01]  /*b030*/  MUFU.TANH R199, R199 ;  /* 0x000000c700c77308 */ /* 0x000ea20000002400 */
        /* <DEDUP_REMOVED lines=17> */
[-C--:B------:R-:W-:Y:S05]  /*b150*/  FMUL.FTZ R51, R51, R225.reuse ;  /* 0x000000e133337220 */ /* 0x080fea0000410000 */
[----:B------:R-:W1:Y:S01]  /*b160*/  MUFU.TANH R247, R247 ;  /* 0x000000f700f77308 */ /* 0x000e620000002400 */
[C---:B-----5:R-:W-:Y:S09]  /*b170*/  HMMA.16816.F32 R52, R200.reuse, R16, R52 ;  /* 0x00000010c834723c */ /* 0x060ff20000001834 */
[----:B------:R-:W1:Y:S01]  /*b180*/  MUFU.TANH R251, R251 ;  /* 0x000000fb00fb7308 */ /* 0x000e620000002400 */
[-C--:B------:R-:W-:Y:S01]  /*b190*/  FMUL.FTZ R16, R48, R225.reuse ;  /* 0x000000e130107220 */ /* 0x080fe20000410000 */
[C---:B------:R-:W-:Y:S08]  /*b1a0*/  HMMA.16816.F32 R56, R200.reuse, R18, R56 ;  /* 0x00000012c838723c */ /* 0x040ff00000001838 */
[----:B------:R5:W1:Y:S01]  /*b1b0*/  MUFU.TANH R178, R16 ;  /* 0x0000001000b27308 */ /* 0x000a620000002400 */
[C---:B---3--:R-:W-:Y:S03]  /*b1c0*/  HMMA.16816.F32 R60, R200.reuse, R12, R60 ;  /* 0x0000000cc83c723c */ /* 0x048fe6000000183c */
        /* <DEDUP_REMOVED lines=10> */
[-C--:B-----5:R-:W-:Y:S01]  /*b270*/  FMUL.FTZ R16, R56, R225.reuse ;  /* 0x000000e138107220 */ /* 0x0a0fe20000410000 */
        /* <DEDUP_REMOVED lines=23> */
[----:B------:R-:W1:Y:S10]  /*b3f0*/  MUFU.TANH R23, R23 ;  /* 0x0000001700177308 */ /* 0x000e740000002400 */
        /* <DEDUP_REMOVED lines=24> */
[----:B------:R3:W1:Y:S01]  /*b580*/  MUFU.TANH R137, R67 ;  /* 0x0000004300897308 */ /* 0x0006620000002400 */
[----:B--2-4-:R-:W-:Y:S05]  /*b590*/  @!P0 BRA `(.L_x_3917) ;  /* 0x0000000800c08947 */ /* 0x014fea0003800000 */
[----:B------:R-:W-:Y:S01]  /*b5a0*/  ISETP.NE.U32.AND P4, PT, R242, RZ, PT ;  /* 0x000000fff200720c */ /* 0x000fe20003f85070 */
[----:B------:R-:W-:Y:S01]  /*b5b0*/  BSSY.RECONVERGENT B0, `(.L_x_3918) ;  /* 0x000004c000007945 */ /* 0x000fe20003800200 */
[----:B------:R-:W-:Y:S02]  /*b5c0*/  IMAD.SHL.U32 R6, R218, 0x20, RZ ;  /* 0x00000020da067824 */ /* 0x000fe400078e00ff */
[----:B------:R-:W-:Y:S11]  /*b5d0*/  ISETP.NE.AND.EX P4, PT, R243, RZ, PT, P4 ;  /* 0x000000fff300720c */ /* 0x000ff60003f85340 */
[----:B------:R-:W-:Y:S02]  /*b5e0*/  @!UPT UIADD3 URZ, UPT, UPT, URZ, URZ, URZ ;  /* 0x000000fffffff290 */ /* 0x000fe4000fffe0ff */
[----:B------:R-:W2:Y:S01]  /*b5f0*/  @!P4 LD.E R4, desc[UR4][R2.64+0x38] ;  /* 0x000038040204c980 */ /* 0x000ea2000c101900 */
[----:B---3--:R-:W-:Y:S05]  /*b600*/  @!P4 IMAD.MOV.U32 R13, RZ, RZ, RZ ;  /* 0x000000ffff0dc224 */ /* 0x008fea00078e00ff */
        /* <DEDUP_REMOVED lines=13> */
[----:B------:R-:W2:Y:S01]  /*b6e0*/  I2F.RP R8, R15 ;  /* 0x0000000f00087306 */ /* 0x000ea20000209400 */
[----:B------:R-:W-:Y:S02]  /*b6f0*/  LOP3.LUT R14, R14, R19, RZ, 0x3c, !PT ;  /* 0x000000130e0e7212 */ /* 0x000fe400078e3cff */
[----:B------:R-:W-:Y:S07]  /*b700*/  IMAD.MOV R13, RZ, RZ, -R13 ;  /* 0x000000ffff0d7224 */ /* 0x000fee00078e0a0d */
[----:B--2---:R-:W2:Y:S02]  /*b710*/  MUFU.RCP R4, R8 ;  /* 0x0000000800047308 */ /* 0x004ea40000001000 */
[----:B--2---:R-:W-:Y:S02]  /*b720*/  VIADD R16, R4, 0xffffffe ;  /* 0x0ffffffe04107836 */ /* 0x004fe40000000000 */
[----:B------:R-:W-:Y:S06]  /*b730*/  VIADD R8, R235, 0xffffff80 ;  /* 0xffffff80eb087836 */ /* 0x000fec0000000000 */
[----:B------:R-:W2:Y:S02]  /*b740*/  F2I.FTZ.U32.TRUNC.NTZ R17, R16 ;  /* 0x0000001000117305 */ /* 0x000ea4000021f000 */
[--C-:B--2---:R-:W-:Y:S01]  /*b750*/  IMAD.MOV R4, RZ, RZ, -R17.reuse ;  /* 0x000000ffff047224 */ /* 0x104fe200078e0a11 */
        /* <DEDUP_REMOVED lines=49> */
.L_x_3919:
[----:B------:R-:W-:Y:S05]  /*ba70*/  BSYNC.RECONVERGENT B0 ;  /* 0x0000000000007941 */ /* 0x000fea0003800200 */
.L_x_3918:
        /* <DEDUP_REMOVED lines=98> */
.L_x_3917:
[----:B------:R-:W-:Y:S05]  /*c0a0*/  BSYNC.RECONVERGENT B1 ;  /* 0x0000000000017941 */ /* 0x000fea0003800200 */
.L_x_3916:
[----:B------:R-:W2:Y:S01]  /*c0b0*/  LD.E R136, desc[UR4][R2.64+0xdc] ;  /* 0x0000dc0402887980 */ /* 0x000ea2000c101900 */
[C---:B------:R-:W-:Y:S02]  /*c0c0*/  IADD3 R4, PT, PT, R233.reuse, -0x8, RZ ;  /* 0xfffffff8e9047810 */ /* 0x040fe40007ffe0ff */
[----:B------:R-:W-:Y:S02]  /*c0d0*/  IABS R8, R233 ;  /* 0x000000e900087213 */ /* 0x000fe40000000000 */
[----:B------:R-:W-:Y:S02]  /*c0e0*/  IABS R4, R4 ;  /* 0x0000000400047213 */ /* 0x000fe40000000000 */
[C---:B------:R-:W-:Y:S02]  /*c0f0*/  IADD3 R64, PT, PT, R233.reuse, -0x19, RZ ;  /* 0xffffffe7e9407810 */ /* 0x040fe40007ffe0ff */
[----:B------:R-:W-:Y:S02]  /*c100*/  I2FP.F32.S32 R4, R4 ;  /* 0x0000000400047245 */ /* 0x000fe40000201400 */
[----:B------:R-:W-:Y:S02]  /*c110*/  I2FP.F32.S32 R8, R8 ;  /* 0x0000000800087245 */ /* 0x000fe40000201400 */
[C---:B---3--:R-:W-:Y:S01]  /*c120*/  IADD3 R66, PT, PT, R233.reuse, -0x18, RZ ;  /* 0xffffffe8e9427810 */ /* 0x048fe20007ffe0ff */
[CC--:B-1----:R-:W-:Y:S01]  /*c130*/  FFMA.FTZ R197, -R0.reuse, R4.reuse, R197 ;  /* 0x0000000400c57223 */ /* 0x0c2fe200000101c5 */
[C---:B------:R-:W-:Y:S01]  /*c140*/  FFMA.FTZ R251, -R0.reuse, R4, R251 ;  /* 0x0000000400fb7223 */ /* 0x040fe200000101fb */
[C---:B------:R-:W-:Y:S01]  /*c150*/  IADD3 R4, PT, PT, R233.reuse, -0x11, RZ ;  /* 0xffffffefe9047810 */ /* 0x040fe20007ffe0ff */
[C---:B------:R-:W-:Y:S01]  /*c160*/  FFMA.FTZ R205, -R0.reuse, R8, R205 ;  /* 0x0000000800cd7223 */ /* 0x040fe200000101cd */
[----:B------:R-:W-:Y:S02]  /*c170*/  IABS R64, R64 ;  /* 0x0000004000407213 */ /* 0x000fe40000000000 */
[----:B------:R-:W-:Y:S02]  /*c180*/  IABS R4, R4 ;  /* 0x0000000400047213 */ /* 0x000fe40000000000 */
[----:B------:R-:W-:Y:S02]  /*c190*/  IABS R66, R66 ;  /* 0x0000004200427213 */ /* 0x000fe40000000000 */
[----:B------:R-:W-:Y:S02]  /*c1a0*/  I2FP.F32.S32 R4, R4 ;  /* 0x0000000400047245 */ /* 0x000fe40000201400 */
[C---:B------:R-:W-:Y:S02]  /*c1b0*/  IADD3 R6, PT, PT, R233.reuse, -0x1, RZ ;  /* 0xffffffffe9067810 */ /* 0x040fe40007ffe0ff */
        /* <DEDUP_REMOVED lines=9> */
[C---:B------:R-:W-:Y:S01]  /*c250*/  FFMA.FTZ R56, -R0.reuse, R66, R7 ;  /* 0x0000004200387223 */ /* 0x040fe20000010107 */
[----:B------:R-:W-:Y:S01]  /*c260*/  IABS R8, R8 ;  /* 0x0000000800087213 */ /* 0x000fe20000000000 */
[C---:B------:R-:W-:Y:S01]  /*c270*/  FFMA.FTZ R66, -R0.reuse, R66, R157 ;  /* 0x0000004200427223 */ /* 0x040fe2000001019d */
[----:B------:R-:W-:Y:S02]  /*c280*/  I2FP.F32.S32 R6, R6 ;  /* 0x0000000600067245 */ /* 0x000fe40000201400 */
[----:B------:R-:W-:Y:S02]  /*c290*/  IABS R11, R4 ;  /* 0x00000004000b7213 */ /* 0x000fe40000000000 */
[----:B------:R-:W-:Y:S01]  /*c2a0*/  I2FP.F32.S32 R8, R8 ;  /* 0x0000000800087245 */ /* 0x000fe20000201400 */
[C---:B------:R-:W-:Y:S01]  /*c2b0*/  FFMA.FTZ R207, -R0.reuse, R6, R207 ;  /* 0x0000000600cf7223 */ /* 0x040fe200000101cf */
[C---:B------:R-:W-:Y:S02]  /*c2c0*/  IADD3 R7, PT, PT, R233.reuse, -0x21, RZ ;  /* 0xffffffdfe9077810 */ /* 0x040fe40007ffe0ff */
[C---:B------:R-:W-:Y:S01]  /*c2d0*/  IADD3 R4, PT, PT, R233.reuse, -0x30, RZ ;  /* 0xffffffd0e9047810 */ /* 0x040fe20007ffe0ff */
[CC--:B------:R-:W-:Y:S01]  /*c2e0*/  FFMA.FTZ R249, -R0.reuse, R8.reuse, R249 ;  /* 0x0000000800f97223 */ /* 0x0c0fe200000101f9 */
[----:B------:R-:W-:Y:S01]  /*c2f0*/  IABS R7, R7 ;  /* 0x0000000700077213 */ /* 0x000fe20000000000 */
[C---:B------:R-:W-:Y:S01]  /*c300*/  FFMA.FTZ R181, -R0.reuse, R8, R181 ;  /* 0x0000000800b57223 */ /* 0x040fe200000101b5 */
[----:B------:R-:W-:Y:S02]  /*c310*/  IABS R4, R4 ;  /* 0x0000000400047213 */ /* 0x000fe40000000000 */
[C---:B------:R-:W-:Y:S02]  /*c320*/  IADD3 R6, PT, PT, R233.reuse, -0x9, RZ ;  /* 0xfffffff7e9067810 */ /* 0x040fe40007ffe0ff */
[C---:B------:R-:W-:Y:S02]  /*c330*/  IADD3 R8, PT, PT, R233.reuse, -0x28, RZ ;  /* 0xffffffd8e9087810 */ /* 0x040fe40007ffe0ff */
[----:B------:R-:W-:Y:S02]  /*c340*/  I2FP.F32.S32 R7, R7 ;  /* 0x0000000700077245 */ /* 0x000fe40000201400 */
[----:B------:R-:W-:Y:S02]  /*c350*/  I2FP.F32.S32 R4, R4 ;  /* 0x0000000400047245 */ /* 0x000fe40000201400 */
[----:B------:R-:W-:Y:S01]  /*c360*/  IABS R6, R6 ;  /* 0x0000000600067213 */ /* 0x000fe20000000000 */
[CC--:B------:R-:W-:Y:S01]  /*c370*/  FFMA.FTZ R184, -R0.reuse, R7.reuse, R184 ;  /* 0x0000000700b87223 */ /* 0x0c0fe200000101b8 */
[----:B------:R-:W-:Y:S01]  /*c380*/  IABS R8, R8 ;  /* 0x0000000800087213 */ /* 0x000fe20000000000 */
[CC--:B------:R-:W-:Y:S01]  /*c390*/  FFMA.FTZ R165, -R0.reuse, R4.reuse, R165 ;  /* 0x0000000400a57223 */ /* 0x0c0fe200000101a5 */
[C---:B------:R-:W-:Y:S01]  /*c3a0*/  FFMA.FTZ R171, -R0.reuse, R4, R171 ;  /* 0x0000000400ab7223 */ /* 0x040fe200000101ab */
[C---:B------:R-:W-:Y:S01]  /*c3b0*/  FFMA.FTZ R65, -R0.reuse, R7, R141 ;  /* 0x0000000700417223 */ /* 0x040fe2000001018d */
[----:B------:R-:W-:Y:S02]  /*c3c0*/  I2FP.F32.S32 R6, R6 ;  /* 0x0000000600067245 */ /* 0x000fe40000201400 */
[----:B------:R-:W-:Y:S02]  /*c3d0*/  I2FP.F32.S32 R8, R8 ;  /* 0x0000000800087245 */ /* 0x000fe40000201400 */
[C---:B------:R-:W-:Y:S01]  /*c3e0*/  IADD3 R7, PT, PT, R233.reuse, -0x39, RZ ;  /* 0xffffffc7e9077810 */ /* 0x040fe20007ffe0ff */
[C---:B------:R-:W-:Y:S01]  /*c3f0*/  FFMA.FTZ R199, -R0.reuse, R6, R199 ;  /* 0x0000000600c77223 */ /* 0x040fe200000101c7 */
[C---:B------:R-:W-:Y:S01]  /*c400*/  IADD3 R4, PT, PT, R233.reuse, -0x38, RZ ;  /* 0xffffffc8e9047810 */ /* 0x040fe20007ffe0ff */
[C---:B------:R-:W-:Y:S01]  /*c410*/  FFMA.FTZ R167, -R0.reuse, R8, R167 ;  /* 0x0000000800a77223 */ /* 0x040fe200000101a7 */
[----:B------:R-:W-:Y:S01]  /*c420*/  IABS R7, R7 ;  /* 0x0000000700077213 */ /* 0x000fe20000000000 */
[C---:B------:R-:W-:Y:S01]  /*c430*/  FFMA.FTZ R6, -R0.reuse, R6, R5 ;  /* 0x0000000600067223 */ /* 0x040fe20000010105 */
[----:B------:R-:W-:Y:S01]  /*c440*/  IABS R4, R4 ;  /* 0x0000000400047213 */ /* 0x000fe20000000000 */
[C---:B------:R-:W-:Y:S01]  /*c450*/  FFMA.FTZ R163, -R0.reuse, R8, R163 ;  /* 0x0000000800a37223 */ /* 0x040fe200000101a3 */
[C---:B------:R-:W-:Y:S02]  /*c460*/  IADD3 R5, PT, PT, R233.reuse, -0x29, RZ ;  /* 0xffffffd7e9057810 */ /* 0x040fe40007ffe0ff */
[C---:B------:R-:W-:Y:S02]  /*c470*/  IADD3 R8, PT, PT, R233.reuse, -0x41, RZ ;  /* 0xffffffbfe9087810 */ /* 0x040fe40007ffe0ff */
[----:B------:R-:W-:Y:S02]  /*c480*/  I2FP.F32.S32 R7, R7 ;  /* 0x0000000700077245 */ /* 0x000fe40000201400 */
[----:B------:R-:W-:Y:S02]  /*c490*/  I2FP.F32.S32 R4, R4 ;  /* 0x0000000400047245 */ /* 0x000fe40000201400 */
[----:B------:R-:W-:Y:S01]  /*c4a0*/  I2FP.F32.S32 R11, R11 ;  /* 0x0000000b000b7245 */ /* 0x000fe20000201400 */
[C---:B------:R-:W-:Y:S01]  /*c4b0*/  FFMA.FTZ R202, -R0.reuse, R7, R21 ;  /* 0x0000000700ca7223 */ /* 0x040fe20000010115 */
[----:B------:R-:W-:Y:S01]  /*c4c0*/  IABS R5, R5 ;  /* 0x0000000500057213 */ /* 0x000fe20000000000 */
[C---:B------:R-:W-:Y:S01]  /*c4d0*/  FFMA.FTZ R173, -R0.reuse, R4, R173 ;  /* 0x0000000400ad7223 */ /* 0x040fe200000101ad */
[----:B------:R-:W-:Y:S01]  /*c4e0*/  IABS R8, R8 ;  /* 0x0000000800087213 */ /* 0x000fe20000000000 */
[C---:B------:R-:W-:Y:S01]  /*c4f0*/  FFMA.FTZ R206, -R0.reuse, R7, R206 ;  /* 0x0000000700ce7223 */ /* 0x040fe200000101ce */
[C---:B------:R-:W-:Y:S01]  /*c500*/  FFMA.FTZ R177, -R0.reuse, R4, R177 ;  /* 0x0000000400b17223 */ /* 0x040fe200000101b1 */
[C---:B------:R-:W-:Y:S01]  /*c510*/  FFMA.FTZ R67, -R0.reuse, R11, R9 ;  /* 0x0000000b00437223 */ /* 0x040fe20000010109 */
[----:B------:R-:W-:Y:S01]  /*c520*/  I2FP.F32.S32 R5, R5 ;  /* 0x0000000500057245 */ /* 0x000fe20000201400 */
[C---:B------:R-:W-:Y:S01]  /*c530*/  FFMA.FTZ R186, -R0.reuse, R11, R186 ;  /* 0x0000000b00ba7223 */ /* 0x040fe200000101ba */
[----:B------:R-:W-:Y:S02]  /*c540*/  I2FP.F32.S32 R4, R8 ;  /* 0x0000000800047245 */ /* 0x000fe40000201400 */
[C---:B------:R-:W-:Y:S01]  /*c550*/  IADD3 R7, PT, PT, R233.reuse, -0x50, RZ ;  /* 0xffffffb0e9077810 */ /* 0x040fe20007ffe0ff */
[C---:B------:R-:W-:Y:S01]  /*c560*/  FFMA.FTZ R161, -R0.reuse, R5, R161 ;  /* 0x0000000500a17223 */ /* 0x040fe200000101a1 */
[C---:B------:R-:W-:Y:S01]  /*c570*/  IADD3 R9, PT, PT, R233.reuse, -0x31, RZ ;  /* 0xffffffcfe9097810 */ /* 0x040fe20007ffe0ff */
[CC--:B------:R-:W-:Y:S01]  /*c580*/  FFMA.FTZ R169, -R0.reuse, R4.reuse, R169 ;  /* 0x0000000400a97223 */ /* 0x0c0fe200000101a9 */
[----:B------:R-:W-:Y:S01]  /*c590*/  IABS R7, R7 ;  /* 0x0000000700077213 */ /* 0x000fe20000000000 */
[C---:B------:R-:W-:Y:S01]  /*c5a0*/  FFMA.FTZ R188, -R0.reuse, R5, R188 ;  /* 0x0000000500bc7223 */ /* 0x040fe200000101bc */
[C---:B------:R-:W-:Y:S01]  /*c5b0*/  FFMA.FTZ R246, -R0.reuse, R4, R246 ;  /* 0x0000000400f67223 */ /* 0x040fe200000101f6 */
[----:B------:R-:W-:Y:S02]  /*c5c0*/  IABS R9, R9 ;  /* 0x0000000900097213 */ /* 0x000fe40000000000 */
[C---:B------:R-:W-:Y:S02]  /*c5d0*/  IADD3 R4, PT, PT, R233.reuse, -0x51, RZ ;  /* 0xffffffafe9047810 */ /* 0x040fe40007ffe0ff */
[C---:B------:R-:W-:Y:S02]  /*c5e0*/  IADD3 R5, PT, PT, R233.reuse, -0x40, RZ ;  /* 0xffffffc0e9057810 */ /* 0x040fe40007ffe0ff */
[----:B------:R-:W-:Y:S02]  /*c5f0*/  I2FP.F32.S32 R7, R7 ;  /* 0x0000000700077245 */ /* 0x000fe40000201400 */
[----:B------:R-:W-:Y:S02]  /*c600*/  I2FP.F32.S32 R9, R9 ;  /* 0x0000000900097245 */ /* 0x000fe40000201400 */
[----:B------:R-:W-:Y:S01]  /*c610*/  IABS R4, R4 ;  /* 0x0000000400047213 */ /* 0x000fe20000000000 */
[C---:B------:R-:W-:Y:S01]  /*c620*/  FFMA.FTZ R190, -R0.reuse, R7, R190 ;  /* 0x0000000700be7223 */ /* 0x040fe200000101be */
[----:B------:R-:W-:Y:S01]  /*c630*/  IABS R5, R5 ;  /* 0x0000000500057213 */ /* 0x000fe20000000000 */
[C---:B------:R-:W-:Y:S01]  /*c640*/  FFMA.FTZ R204, -R0.reuse, R7, R204 ;  /* 0x0000000700cc7223 */ /* 0x040fe200000101cc */
[CC--:B------:R-:W-:Y:S01]  /*c650*/  FFMA.FTZ R182, -R0.reuse, R9.reuse, R182 ;  /* 0x0000000900b67223 */ /* 0x0c0fe200000101b6 */
[C---:B------:R-:W-:Y:S01]  /*c660*/  FFMA.FTZ R244, -R0.reuse, R9, R244 ;  /* 0x0000000900f47223 */ /* 0x040fe200000101f4 */
[----:B------:R-:W-:Y:S02]  /*c670*/  I2FP.F32.S32 R4, R4 ;  /* 0x0000000400047245 */ /* 0x000fe40000201400 */
[----:B------:R-:W-:Y:S02]  /*c680*/  I2FP.F32.S32 R5, R5 ;  /* 0x0000000500057245 */ /* 0x000fe40000201400 */
[C---:B------:R-:W-:Y:S01]  /*c690*/  IADD3 R7, PT, PT, R233.reuse, -0x61, RZ ;  /* 0xffffff9fe9077810 */ /* 0x040fe20007ffe0ff */
[CC--:B------:R-:W-:Y:S01]  /*c6a0*/  FFMA.FTZ R200, -R0.reuse, R4.reuse, R23 ;  /* 0x0000000400c87223 */ /* 0x0c0fe20000010117 */
[C---:B------:R-:W-:Y:S01]  /*c6b0*/  IADD3 R9, PT, PT, R233.reuse, -0x48, RZ ;  /* 0xffffffb8e9097810 */ /* 0x040fe20007ffe0ff */
[C---:B------:R-:W-:Y:S01]  /*c6c0*/  FFMA.FTZ R175, -R0.reuse, R5, R175 ;  /* 0x0000000500af7223 */ /* 0x040fe200000101af */
        /* <DEDUP_REMOVED lines=11> */
[C---:B------:R-:W-:Y:S01]  /*c780*/  FFMA.FTZ R160, -R0.reuse, R7, R160 ;  /* 0x0000000700a07223 */ /* 0x040fe200000101a0 */
[C---:B------:R-:W-:Y:S01]  /*c790*/  IADD3 R8, PT, PT, R233.reuse, -0x58, RZ ;  /* 0xffffffa8e9087810 */ /* 0x040fe20007ffe0ff */
[CC--:B------:R-:W-:Y:S01]  /*c7a0*/  FFMA.FTZ R252, -R0.reuse, R9.reuse, R252 ;  /* 0x0000000900fc7223 */ /* 0x0c0fe200000101fc */
[C---:B------:R-:W-:Y:S01]  /*c7b0*/  FFMA.FTZ R198, -R0.reuse, R9, R198 ;  /* 0x0000000900c67223 */ /* 0x040fe200000101c6 */
[----:B------:R-:W-:Y:S02]  /*c7c0*/  I2FP.F32.S32 R5, R5 ;  /* 0x0000000500057245 */ /* 0x000fe40000201400 */
[----:B------:R-:W-:Y:S02]  /*c7d0*/  I2FP.F32.S32 R7, R4 ;  /* 0x0000000400077245 */ /* 0x000fe40000201400 */
[C---:B------:R-:W-:Y:S01]  /*c7e0*/  IADD3 R9, PT, PT, R233.reuse, -0x60, RZ ;  /* 0xffffffa0e9097810 */ /* 0x040fe20007ffe0ff */
[CC--:B------:R-:W-:Y:S01]  /*c7f0*/  FFMA.FTZ R250, -R0.reuse, R5.reuse, R250 ;  /* 0x0000000500fa7223 */ /* 0x0c0fe200000101fa */
[----:B------:R-:W-:Y:S01]  /*c800*/  IABS R8, R8 ;  /* 0x0000000800087213 */ /* 0x000fe20000000000 */
[C---:B------:R-:W-:Y:S01]  /*c810*/  FFMA.FTZ R196, -R0.reuse, R5, R196 ;  /* 0x0000000500c47223 */ /* 0x040fe200000101c4 */
[----:B------:R-:W-:Y:S01]  /*c820*/  IADD3 R4, PT, PT, R233, -0x71, RZ ;  /* 0xffffff8fe9047810 */ /* 0x000fe20007ffe0ff */
[CC--:B------:R-:W-:Y:S01]  /*c830*/  FFMA.FTZ R168, -R0.reuse, R7.reuse, R168 ;  /* 0x0000000700a87223 */ /* 0x0c0fe200000101a8 */
[C---:B------:R-:W-:Y:S01]  /*c840*/  FFMA.FTZ R156, -R0.reuse, R7, R156 ;  /* 0x00000007009c7223 */ /* 0x040fe2000001019c */
[----:B------:R-:W-:Y:S02]  /*c850*/  IABS R9, R9 ;  /* 0x0000000900097213 */ /* 0x000fe40000000000 */
[----:B------:R-:W-:Y:S02]  /*c860*/  I2FP.F32.S32 R5, R8 ;  /* 0x0000000800057245 */ /* 0x000fe40000201400 */
[----:B------:R-:W-:Y:S02]  /*c870*/  IABS R7, R4 ;  /* 0x0000000400077213 */ /* 0x000fe40000000000 */
[----:B------:R-:W-:Y:S01]  /*c880*/  FMNMX3.FTZ R4, R133, R205, R207, !PT ;  /* 0x000000cd85047276 */ /* 0x000fe200078100cf */
[----:B------:R-:W-:Y:S01]  /*c890*/  FFMA.FTZ R194, -R0, R5, R194 ;  /* 0x0000000500c27223 */ /* 0x000fe200000101c2 */
[----:B------:R-:W-:Y:S01]  /*c8a0*/  FMNMX3.FTZ R8, R132, R197, R199, !PT ;  /* 0x000000c584087276 */ /* 0x000fe200078100c7 */
[----:B------:R-:W-:Y:S01]  /*c8b0*/  FFMA.FTZ R174, -R0, R5, R174 ;  /* 0x0000000500ae7223 */ /* 0x000fe200000101ae */
        /* <DEDUP_REMOVED lines=14> */
[----:B------:R-:W-:Y:S02]  /*c9a0*/  FMNMX3.FTZ R8, R8, R165, R182, !PT ;  /* 0x000000a508087276 */ /* 0x000fe400078100b6 */
[----:B------:R-:W-:Y:S01]  /*c9b0*/  FMNMX3.FTZ R4, R4, R163, R188, !PT ;  /* 0x000000a304047276 */ /* 0x000fe200078100bc */
[CC--:B------:R-:W-:Y:S01]  /*c9c0*/  FFMA.FTZ R170, -R0.reuse, R5.reuse, R170 ;  /* 0x0000000500aa7223 */ /* 0x0c0fe200000101aa */
[C---:B------:R-:W-:Y:S01]  /*c9d0*/  IADD3 R11, PT, PT, R233.reuse, -0x59, RZ ;  /* 0xffffffa7e90b7810 */ /* 0x040fe20007ffe0ff */
[----:B------:R-:W-:Y:S01]  /*c9e0*/  FFMA.FTZ R158, -R0, R5, R158 ;  /* 0x00000005009e7223 */ /* 0x000fe2000001019e */
[----:B------:R-:W-:Y:S02]  /*c9f0*/  I2FP.F32.S32 R7, R7 ;  /* 0x0000000700077245 */ /* 0x000fe40000201400 */
[----:B------:R-:W-:Y:S02]  /*ca00*/  FMNMX3.FTZ R4, R4, R171, R244, !PT ;  /* 0x000000ab04047276 */ /* 0x000fe400078100f4 */
[----:B------:R-:W-:Y:S01]  /*ca10*/  FMNMX3.FTZ R8, R8, R177, R202, !PT ;  /* 0x000000b108087276 */ /* 0x000fe200078100ca */
[C---:B------:R-:W-:Y:S01]  /*ca20*/  FFMA.FTZ R162, -R0.reuse, R7, R162 ;  /* 0x0000000700a27223 */ /* 0x040fe200000101a2 */
[----:B------:R-:W-:Y:S01]  /*ca30*/  IABS R11, R11 ;  /* 0x0000000b000b7213 */ /* 0x000fe20000000000 */
[----:B------:R-:W-:Y:S01]  /*ca40*/  FFMA.FTZ R139, -R0, R7, R139 ;  /* 0x00000007008b7223 */ /* 0x000fe2000001018b */
[----:B------:R-:W-:Y:S02]  /*ca50*/  IADD3 R5, PT, PT, R233, -0x78, RZ ;  /* 0xffffff88e9057810 */ /* 0x000fe40007ffe0ff */
[----:B------:R-:W-:Y:S02]  /*ca60*/  FMNMX3.FTZ R9, R4, R173, R206, !PT ;  /* 0x000000ad04097276 */ /* 0x000fe400078100ce */
[----:B------:R-:W-:Y:S02]  /*ca70*/  FMNMX3.FTZ R7, R8, R175, R169, !PT ;  /* 0x000000af08077276 */ /* 0x000fe400078100a9 */
[----:B------:R-:W-:Y:S02]  /*ca80*/  I2FP.F32.S32 R11, R11 ;  /* 0x0000000b000b7245 */ /* 0x000fe40000201400 */
[----:B------:R-:W-:Y:S02]  /*ca90*/  IABS R5, R5 ;  /* 0x0000000500057213 */ /* 0x000fe40000000000 */
[----:B------:R-:W-:Y:S01]  /*caa0*/  FMNMX3.FTZ R9, R9, R248, R246, !PT ;  /* 0x000000f809097276 */ /* 0x000fe200078100f6 */
[C---:B------:R-:W-:Y:S01]  /*cab0*/  FFMA.FTZ R192, -R0.reuse, R11, R192 ;  /* 0x0000000b00c07223 */ /* 0x040fe200000101c0 */
[----:B------:R-:W-:Y:S01]  /*cac0*/  I2FP.F32.S32 R5, R5 ;  /* 0x0000000500057245 */ /* 0x000fe20000201400 */
[C---:B------:R-:W-:Y:S01]  /*cad0*/  FFMA.FTZ R172, -R0.reuse, R11, R172 ;  /* 0x0000000b00ac7223 */ /* 0x040fe200000101ac */
[----:B------:R-:W-:Y:S02]  /*cae0*/  FMNMX3.FTZ R7, R7, R252, R250, !PT ;  /* 0x000000fc07077276 */ /* 0x000fe400078100fa */
[----:B------:R-:W-:Y:S01]  /*caf0*/  IADD3 R11, PT, PT, R233, -0x70, RZ ;  /* 0xffffff90e90b7810 */ /* 0x000fe20007ffe0ff */
[CC--:B------:R-:W-:Y:S01]  /*cb00*/  FFMA.FTZ R155, -R0.reuse, R5.reuse, R155 ;  /* 0x00000005009b7223 */ /* 0x0c0fe2000001019b */
[----:B------:R-:W-:Y:S01]  /*cb10*/  FMNMX3.FTZ R9, R9, R198, R196, !PT ;  /* 0x000000c609097276 */ /* 0x000fe200078100c4 */
[C---:B------:R-:W-:Y:S01]  /*cb20*/  FFMA.FTZ R138, -R0.reuse, R5, R138 ;  /* 0x00000005008a7223 */ /* 0x040fe2000001018a */
[----:B------:R-:W-:Y:S02]  /*cb30*/  FMNMX3.FTZ R7, R7, R204, R200, !PT ;  /* 0x000000cc07077276 */ /* 0x000fe400078100c8 */
[----:B------:R-:W-:Y:S02]  /*cb40*/  IABS R11, R11 ;  /* 0x0000000b000b7213 */ /* 0x000fe40000000000 */
[----:B------:R-:W-:Y:S02]  /*cb50*/  IADD3 R5, PT, PT, R233, -0x79, RZ ;  /* 0xffffff87e9057810 */ /* 0x000fe40007ffe0ff */
[----:B------:R-:W-:Y:S02]  /*cb60*/  FMNMX3.FTZ R9, R9, R190, R180, !PT ;  /* 0x000000be09097276 */ /* 0x000fe400078100b4 */
[----:B------:R-:W-:Y:S02]  /*cb70*/  FMNMX3.FTZ R7, R7, R194, R192, !PT ;  /* 0x000000c207077276 */ /* 0x000fe400078100c0 */
[----:B------:R-:W-:Y:S02]  /*cb80*/  I2FP.F32.S32 R11, R11 ;  /* 0x0000000b000b7245 */ /* 0x000fe40000201400 */
[C---:B------:R-:W-:Y:S02]  /*cb90*/  IADD3 R10, PT, PT, R233.reuse, -0x81, RZ ;  /* 0xffffff7fe90a7810 */ /* 0x040fe40007ffe0ff */
[----:B------:R-:W-:Y:S01]  /*cba0*/  IABS R5, R5 ;  /* 0x0000000500057213 */ /* 0x000fe20000000000 */
[CC--:B------:R-:W-:Y:S01]  /*cbb0*/  FFMA.FTZ R164, -R0.reuse, R11.reuse, R164 ;  /* 0x0000000b00a47223 */ /* 0x0c0fe200000101a4 */
[----:B------:R-:W-:Y:S01]  /*cbc0*/  IADD3 R8, PT, PT, R233, -0x80, RZ ;  /* 0xffffff80e9087810 */ /* 0x000fe20007ffe0ff */
[C---:B------:R-:W-:Y:S01]  /*cbd0*/  FFMA.FTZ R140, -R0.reuse, R11, R140 ;  /* 0x0000000b008c7223 */ /* 0x040fe2000001018c */
[----:B------:R-:W-:Y:S02]  /*cbe0*/  FMNMX3.FTZ R9, R9, R174, R172, !PT ;  /* 0x000000ae09097276 */ /* 0x000fe400078100ac */
[----:B------:R-:W-:Y:S02]  /*cbf0*/  FMNMX3.FTZ R7, R7, R178, R176, !PT ;  /* 0x000000b207077276 */ /* 0x000fe400078100b0 */
[----:B------:R-:W-:Y:S02]  /*cc00*/  IABS R10, R10 ;  /* 0x0000000a000a7213 */ /* 0x000fe40000000000 */
[----:B------:R-:W-:Y:S02]  /*cc10*/  I2FP.F32.S32 R5, R5 ;  /* 0x0000000500057245 */ /* 0x000fe40000201400 */
[----:B------:R-:W-:Y:S02]  /*cc20*/  IABS R8, R8 ;  /* 0x0000000800087213 */ /* 0x000fe40000000000 */
[----:B------:R-:W-:Y:S01]  /*cc30*/  FMNMX3.FTZ R9, R9, R166, R160, !PT ;  /* 0x000000a609097276 */ /* 0x000fe200078100a0 */
[CC--:B------:R-:W-:Y:S01]  /*cc40*/  FFMA.FTZ R154, -R0.reuse, R5.reuse, R154 ;  /* 0x00000005009a7223 */ /* 0x0c0fe2000001019a */
[----:B------:R-:W-:Y:S01]  /*cc50*/  FMNMX3.FTZ R7, R7, R170, R168, !PT ;  /* 0x000000aa07077276 */ /* 0x000fe200078100a8 */
[C---:B------:R-:W-:Y:S01]  /*cc60*/  FFMA.FTZ R137, -R0.reuse, R5, R137 ;  /* 0x0000000500897223 */ /* 0x040fe20000010189 */
[----:B------:R-:W-:Y:S02]  /*cc70*/  I2FP.F32.S32 R10, R10 ;  /* 0x0000000a000a7245 */ /* 0x000fe40000201400 */
[----:B------:R-:W-:Y:S02]  /*cc80*/  I2FP.F32.S32 R8, R8 ;  /* 0x0000000800087245 */ /* 0x000fe40000201400 */
[----:B------:R-:W-:Y:S01]  /*cc90*/  FMNMX3.FTZ R5, R7, R164, R162, !PT ;  /* 0x000000a407057276 */ /* 0x000fe200078100a2 */
[C---:B------:R-:W-:Y:S01]  /*cca0*/  FFMA.FTZ R151, -R0.reuse, R10, R151 ;  /* 0x0000000a00977223 */ /* 0x040fe20000010197 */
[----:B------:R-:W-:Y:S01]  /*ccb0*/  FMNMX3.FTZ R4, R9, R158, R156, !PT ;  /* 0x0000009e09047276 */ /* 0x000fe2000781009c */
[----:B------:R-:W-:Y:S01]  /*ccc0*/  FFMA.FTZ R153, -R0, R8, R153 ;  /* 0x0000000800997223 */ /* 0x000fe20000010199 */
[----:B----4-:R-:W-:Y:S02]  /*ccd0*/  FMNMX3.FTZ R12, R5, R155, R154, !PT ;  /* 0x0000009b050c7276 */ /* 0x010fe4000781009a */
[----:B------:R-:W-:Y:S02]  /*cce0*/  FMNMX3.FTZ R4, R4, R140, R139, !PT ;  /* 0x0000008c04047276 */ /* 0x000fe4000781008b */
[----:B------:R-:W-:Y:S02]  /*ccf0*/  FMNMX3.FTZ R10, R12, R153, R151, !PT ;  /* 0x000000990c0a7276 */ /* 0x000fe40007810097 */
[----:B------:R-:W-:Y:S02]  /*cd00*/  FMNMX3.FTZ R7, R4, R138, R137, !PT ;  /* 0x0000008a04077276 */ /* 0x000fe40007810089 */
[----:B------:R-:W-:Y:S01]  /*cd10*/  LOP3.LUT R216, R215, 0x200, R216, 0xf8, !PT ;  /* 0x00000200d7d87812 */ /* 0x000fe200078ef8d8 */
[----:B------:R-:W-:Y:S01]  /*cd20*/  SHFL.BFLY PT, R5, R10, 0x2, 0x1f ;  /* 0x0c401f000a057f89 */ /* 0x000fe200000e0000 */
[----:B------:R-:W-:Y:S02]  /*cd30*/  IADD3 R234, PT, PT, R234, -0x1, RZ ;  /* 0xffffffffeaea7810 */ /* 0x000fe40007ffe0ff */
[----:B------:R-:W-:Y:S05]  /*cd40*/  LEA R143, R216, R213, 0x1 ;  /* 0x000000d5d88f7211 */ /* 0x000fea00078e08ff */
[----:B------:R-:W1:Y:S01]  /*cd50*/  SHFL.BFLY PT, R4, R7, 0x2, 0x1f ;  /* 0x0c401f0007047f89 */ /* 0x000e6200000e0000 */
[----:B------:R-:W-:Y:S02]  /*cd60*/  IADD3 R235, PT, PT, R235, -0x80, RZ ;  /* 0xffffff80ebeb7810 */ /* 0x000fe40007ffe0ff */
[----:B------:R-:W-:Y:S05]  /*cd70*/  IADD3 R142, PT, PT, R214, R143, RZ ;  /* 0x0000008fd68e7210 */ /* 0x000fea0007ffe0ff */
[----:B------:R-:W-:Y:S01]  /*cd80*/  LDSM.16.MT88.4 R12, [R143+0xc000] ;  /* 0x00c000008f0c783b */ /* 0x000fe20000004200 */
[----:B------:R-:W-:Y:S02]  /*cd90*/  IADD3 R141, PT, PT, R143, 0xc040, RZ ;  /* 0x0000c0408f8d7810 */ /* 0x000fe40007ffe0ff */
[----:B------:R-:W-:Y:S05]  /*cda0*/  IADD3 R233, PT, PT, R233, 0x80, RZ ;  /* 0x00000080e9e97810 */ /* 0x000fea0007ffe0ff */
[----:B------:R-:W-:Y:S08]  /*cdb0*/  LDSM.16.MT88.4 R20, [R142+0xc000] ;  /* 0x00c000008e14783b */ /* 0x000ff00000004200 */
[----:B------:R-:W-:Y:S08]  /*cdc0*/  LDSM.16.MT88.4 R44, [R143+0x10000] ;  /* 0x010000008f2c783b */ /* 0x000ff00000004200 */
[----:B------:R-:W-:Y:S01]  /*cdd0*/  LDSM.16.MT88.4 R52, [R142+0x10000] ;  /* 0x010000008e34783b */ /* 0x000fe20000004200 */
[----:B-1----:R-:W-:Y:S02]  /*cde0*/  FMNMX.FTZ R9, R7, R4, !PT ;  /* 0x0000000407097209 */ /* 0x002fe40007810000 */
[----:B------:R-:W-:Y:S05]  /*cdf0*/  FMNMX.FTZ R8, R10, R5, !PT ;  /* 0x000000050a087209 */ /* 0x000fea0007810000 */
[----:B------:R-:W1:Y:S08]  /*ce00*/  SHFL.BFLY PT, R134, R9, 0x1, 0x1f ;  /* 0x0c201f0009867f89 */ /* 0x000e7000000e0000 */
[----:B------:R-:W3:Y:S01]  /*ce10*/  SHFL.BFLY PT, R135, R8, 0x1, 0x1f ;  /* 0x0c201f0008877f89 */ /* 0x000ee200000e0000 */
[----:B-1----:R-:W-:Y:S02]  /*ce20*/  FMNMX.FTZ R134, R9, R134, !PT ;  /* 0x0000008609867209 */ /* 0x002fe40007810000 */
[----:B---3--:R-:W-:Y:S03]  /*ce30*/  FMNMX.FTZ R135, R8, R135, !PT ;  /* 0x0000008708877209 */ /* 0x008fe60007810000 */
[----:B--2---:R-:W-:Y:S01]  /*ce40*/  FMUL.FTZ R157, R136, R134 ;  /* 0x00000086889d7220 */ /* 0x004fe20000410000 */
[C---:B------:R-:W-:Y:S01]  /*ce50*/  FSETP.NEU.FTZ.AND P0, PT, R134.reuse, -INF , PT ;  /* 0xff8000008600780b */ /* 0x040fe20003f1d000 */
[----:B------:R-:W-:Y:S01]  /*ce60*/  FADD.FTZ R5, -R134, R133 ;  /* 0x0000008586057221 */ /* 0x000fe20000010100 */
[----:B------:R-:W-:Y:S01]  /*ce70*/  FSETP.NEU.FTZ.AND P1, PT, R135, -INF , PT ;  /* 0xff8000008700780b */ /* 0x000fe20003f3d000 */
[C---:B------:R-:W-:Y:S01]  /*ce80*/  FMUL.FTZ R159, R136.reuse, R135 ;  /* 0x00000087889f7220 */ /* 0x040fe20000410000 */
[----:B------:R-:W-:Y:S01]  /*ce90*/  FSEL R157, R157, RZ, P0 ;  /* 0x000000ff9d9d7208 */ /* 0x000fe20000000000 */
[----:B------:R-:W-:Y:S01]  /*cea0*/  FADD.FTZ R7, -R135, R132 ;  /* 0x0000008487077221 */ /* 0x000fe20000010100 */
[C---:B------:R-:W-:Y:S01]  /*ceb0*/  FMUL.FTZ R132, R136.reuse, R5 ;  /* 0x0000000588847220 */ /* 0x040fe20000410000 */
[----:B------:R-:W-:Y:S02]  /*cec0*/  IADD3 R8, PT, PT, R143, 0xc000, RZ ;  /* 0x0000c0008f087810 */ /* 0x000fe40007ffe0ff */
        /* <DEDUP_REMOVED lines=11> */
[----:B------:R-:W-:Y:S01]  /*cf80*/  @P2 IADD3 R141, PT, PT, R8, -0x40, RZ ;  /* 0xffffffc0088d2810 */ /* 0x000fe20007ffe0ff */
[-CC-:B------:R-:W-:Y:S01]  /*cf90*/  FFMA.FTZ R163, R163, R136.reuse, -R157.reuse ;  /* 0x00000088a3a37223 */ /* 0x180fe2000001089d */
[-C--:B------:R-:W-:Y:S07]  /*cfa0*/  FFMA.FTZ R188, R188, R136.reuse, -R157 ;  /* 0x00000088bcbc7223 */ /* 0x080fee000001089d */
[----:B------:R-:W2:Y:S01]  /*cfb0*/  MUFU.EX2 R133, R133 ;  /* 0x0000008500857308 */ /* 0x000ea20000000800 */
[----:B------:R-:W-:Y:S01]  /*cfc0*/  IADD3 R214, PT, PT, R214, R141, RZ ;  /* 0x0000008dd6d67210 */ /* 0x000fe20007ffe0ff */
[----:B------:R-:W3:Y:S01]  /*cfd0*/  LDSM.16.MT88.4 R28, [R141] ;  /* 0x000000008d1c783b */ /* 0x000ee20000004200 */
[-CC-:B------:R-:W-:Y:S07]  /*cfe0*/  FFMA.FTZ R216, R169, R136.reuse, -R159.reuse ;  /* 0x00000088a9d87223 */ /* 0x180fee000001089f */
[----:B------:R-:W-:Y:S01]  /*cff0*/  MUFU.EX2 R152, R152 ;  /* 0x0000009800987308 */ /* 0x000fe20000000800 */
[-C--:B------:R-:W-:Y:S01]  /*d000*/  FFMA.FTZ R177, R177, R136.reuse, -R159 ;  /* 0x00000088b1b17223 */ /* 0x080fe2000001089f */
[-C--:B------:R-:W-:Y:S01]  /*d010*/  FFMA.FTZ R196, R196, R136.reuse, -R157 ;  /* 0x00000088c4c47223 */ /* 0x080fe2000001089d */
[-C--:B------:R-:W-:Y:S07]  /*d020*/  FFMA.FTZ R250, R250, R136.reuse, -R159 ;  /* 0x00000088fafa7223 */ /* 0x080fee000001089f */
[----:B------:R-:W4:Y:S01]  /*d030*/  MUFU.EX2 R150, R150 ;  /* 0x0000009600967308 */ /* 0x000f220000000800 */
[----:B------:R-:W-:Y:S01]  /*d040*/  FFMA.FTZ R246, R246, R136, -R157 ;  /* 0x00000088f6f67223 */ /* 0x000fe2000001089d */
[C---:B-1----:R-:W-:Y:S01]  /*d050*/  FMUL.FTZ R6, R132.reuse, R130 ;  /* 0x0000008284067220 */ /* 0x042fe20000410000 */
[C---:B------:R-:W-:Y:S07]  /*d060*/  FMUL.FTZ R7, R132.reuse, R131 ;  /* 0x0000008384077220 */ /* 0x040fee0000410000 */
[----:B------:R-:W-:Y:S01]  /*d070*/  MUFU.EX2 R149, R149 ;  /* 0x0000009500957308 */ /* 0x000fe20000000800 */
[C---:B------:R-:W-:Y:S01]  /*d080*/  FMUL.FTZ R10, R132.reuse, R126 ;  /* 0x0000007e840a7220 */ /* 0x040fe20000410000 */
[C---:B--2---:R-:W-:Y:S01]  /*d090*/  FMUL.FTZ R4, R133.reuse, R128 ;  /* 0x0000008085047220 */ /* 0x044fe20000410000 */
[C---:B------:R-:W-:Y:S07]  /*d0a0*/  FMUL.FTZ R5, R133.reuse, R129 ;  /* 0x0000008185057220 */ /* 0x040fee0000410000 */
[----:B------:R-:W1:Y:S01]  /*d0b0*/  MUFU.EX2 R148, R148 ;  /* 0x0000009400947308 */ /* 0x000e620000000800 */
[----:B------:R-:W-:Y:S01]  /*d0c0*/  FMUL.FTZ R11, R132, R127 ;  /* 0x0000007f840b7220 */ /* 0x000fe20000410000 */
[C---:B------:R-:W-:Y:S01]  /*d0d0*/  FMUL.FTZ R8, R133.reuse, R124 ;  /* 0x0000007c85087220 */ /* 0x040fe20000410000 */
[C---:B------:R-:W-:Y:S07]  /*d0e0*/  FMUL.FTZ R9, R133.reuse, R125 ;  /* 0x0000007d85097220 */ /* 0x040fee0000410000 */
[----:B------:R-:W-:Y:S01]  /*d0f0*/  MUFU.EX2 R147, R147 ;  /* 0x0000009300937308 */ /* 0x000fe20000000800 */
[----:B------:R-:W2:Y:S01]  /*d100*/  LDSM.16.MT88.4 R36, [R214] ;  /* 0x00000000d624783b */ /* 0x000ea20000004200 */
[----:B----4-:R-:W-:Y:S01]  /*d110*/  F2FP.F16.F32.PACK_AB R128, R150, R152 ;  /* 0x000000989680723e */ /* 0x010fe200000000ff */
[C---:B------:R-:W-:Y:S07]  /*d120*/  FMUL.FTZ R18, R132.reuse, R118 ;  /* 0x0000007684127220 */ /* 0x040fee0000410000 */
[----:B------:R-:W4:Y:S01]  /*d130*/  MUFU.EX2 R146, R146 ;  /* 0x0000009200927308 */ /* 0x000f220000000800 */
[----:B------:R-:W-:Y:S01]  /*d140*/  FMUL.FTZ R19, R132, R119 ;  /* 0x0000007784137220 */ /* 0x000fe20000410000 */
[C---:B------:R-:W-:Y:S01]  /*d150*/  FMUL.FTZ R16, R133.reuse, R116 ;  /* 0x0000007485107220 */ /* 0x040fe20000410000 */
[C---:B------:R-:W-:Y:S07]  /*d160*/  FMUL.FTZ R17, R133.reuse, R117 ;  /* 0x0000007585117220 */ /* 0x040fee0000410000 */
[----:B------:R-:W-:Y:S01]  /*d170*/  MUFU.EX2 R145, R145 ;  /* 0x0000009100917308 */ /* 0x000fe20000000800 */
[----:B------:R-:W5:Y:S01]  /*d180*/  LDSM.16.MT88.4 R60, [R141+0x4000] ;  /* 0x004000008d3c783b */ /* 0x000f620000004200 */
[----:B-1----:R-:W-:Y:S01]  /*d190*/  F2FP.F16.F32.PACK_AB R129, R148, R149 ;  /* 0x000000959481723e */ /* 0x002fe200000000ff */
[C---:B------:R-:W-:Y:S07]  /*d1a0*/  FMUL.FTZ R26, R132.reuse, R110 ;  /* 0x0000006e841a7220 */ /* 0x040fee0000410000 */
[----:B------:R-:W1:Y:S01]  /*d1b0*/  MUFU.EX2 R144, R144 ;  /* 0x0000009000907308 */ /* 0x000e620000000800 */
[C---:B------:R-:W-:Y:S01]  /*d1c0*/  FMUL.FTZ R27, R132.reuse, R111 ;  /* 0x0000006f841b7220 */ /* 0x040fe20000410000 */
[C---:B------:R-:W-:Y:S01]  /*d1d0*/  FMUL.FTZ R25, R133.reuse, R109 ;  /* 0x0000006d85197220 */ /* 0x040fe20000410000 */
[C---:B------:R-:W-:Y:S01]  /*d1e0*/  FMUL.FTZ R34, R132.reuse, R102 ;  /* 0x0000006684227220 */ /* 0x040fe20000410000 */
[----:B------:R-:W-:Y:S01]  /*d1f0*/  FMUL.FTZ R35, R132, R103 ;  /* 0x0000006784237220 */ /* 0x000fe20000410000 */
[----:B------:R-:W-:Y:S01]  /*d200*/  LDSM.16.MT88.4 R124, [R143+0xf800] ;  /* 0x00f800008f7c783b */ /* 0x000fe20000004200 */
[----:B----4-:R-:W-:Y:S01]  /*d210*/  F2FP.F16.F32.PACK_AB R130, R146, R147 ;  /* 0x000000939282723e */ /* 0x010fe200000000ff */
[C---:B------:R-:W-:Y:S01]  /*d220*/  FMUL.FTZ R42, R132.reuse, R94 ;  /* 0x0000005e842a7220 */ /* 0x040fe20000410000 */
[C---:B------:R-:W-:Y:S01]  /*d230*/  FMUL.FTZ R43, R132.reuse, R95 ;  /* 0x0000005f842b7220 */ /* 0x040fe20000410000 */
[C---:B------:R-:W-:Y:S01]  /*d240*/  FMUL.FTZ R40, R133.reuse, R92 ;  /* 0x0000005c85287220 */ /* 0x040fe20000410000 */
[C---:B------:R-:W-:Y:S01]  /*d250*/  FMUL.FTZ R41, R133.reuse, R93 ;  /* 0x0000005d85297220 */ /* 0x040fe20000410000 */
[C---:B------:R-:W-:Y:S01]  /*d260*/  FMUL.FTZ R50, R132.reuse, R86 ;  /* 0x0000005684327220 */ /* 0x040fe20000410000 */
[----:B------:R-:W-:Y:S01]  /*d270*/  FMUL.FTZ R51, R132, R87 ;  /* 0x0000005784337220 */ /* 0x000fe20000410000 */
[----:B------:R-:W-:Y:S01]  /*d280*/  LDSM.16.MT88.4 R92, [R143+0x10800] ;  /* 0x010800008f5c783b */ /* 0x000fe20000004200 */
[----:B-1----:R-:W-:Y:S01]  /*d290*/  F2FP.F16.F32.PACK_AB R131, R144, R145 ;  /* 0x000000919083723e */ /* 0x002fe200000000ff */
[C---:B------:R-:W-:Y:S01]  /*d2a0*/  FMUL.FTZ R48, R133.reuse, R84 ;  /* 0x0000005485307220 */ /* 0x040fe20000410000 */
[C---:B------:R-:W-:Y:S01]  /*d2b0*/  FMUL.FTZ R49, R133.reuse, R85 ;  /* 0x0000005585317220 */ /* 0x040fe20000410000 */
[C---:B------:R-:W-:Y:S01]  /*d2c0*/  FMUL.FTZ R58, R132.reuse, R78 ;  /* 0x0000004e843a7220 */ /* 0x040fe20000410000 */
[----:B------:R-:W-:Y:S01]  /*d2d0*/  FMUL.FTZ R59, R132, R79 ;  /* 0x0000004f843b7220 */ /* 0x000fe20000410000 */
[C---:B------:R-:W-:Y:S01]  /*d2e0*/  FMUL.FTZ R57, R133.reuse, R77 ;  /* 0x0000004d85397220 */ /* 0x040fe20000410000 */
[----:B------:R-:W-:Y:S01]  /*d2f0*/  FMUL.FTZ R24, R133, R108 ;  /* 0x0000006c85187220 */ /* 0x000fe20000410000 */
[C---:B------:R-:W-:Y:S01]  /*d300*/  HMMA.16816.F32 R4, R128.reuse, R12, R4 ;  /* 0x0000000c8004723c */ /* 0x040fe20000001804 */
[----:B------:R-:W1:Y:S01]  /*d310*/  LDSM.16.MT88.4 R84, [R214+0x4000] ;  /* 0x00400000d654783b */ /* 0x000e620000004200 */
[----:B------:R-:W-:Y:S03]  /*d320*/  MUFU.EX2 R188, R188 ;  /* 0x000000bc00bc7308 */ /* 0x000fe60000000800 */
[----:B------:R-:W-:Y:S01]  /*d330*/  FFMA.FTZ R108, R165, R136, -R159 ;  /* 0x00000088a56c7223 */ /* 0x000fe2000001089f */
[C---:B------:R-:W-:Y:S01]  /*d340*/  FMUL.FTZ R32, R133.reuse, R100 ;  /* 0x0000006485207220 */ /* 0x040fe20000410000 */
[----:B------:R-:W-:Y:S01]  /*d350*/  FFMA.FTZ R100, R186, R136, -R157 ;  /* 0x00000088ba647223 */ /* 0x000fe2000001089d */
[C---:B------:R-:W-:Y:S01]  /*d360*/  HMMA.16816.F32 R8, R128.reuse, R14, R8 ;  /* 0x0000000e8008723c */ /* 0x040fe20000001808 */
[----:B------:R-:W-:Y:S03]  /*d370*/  LDSM.16.MT88.4 R116, [R142+0xf800] ;  /* 0x00f800008e74783b */ /* 0x000fe60000004200 */
        /* <DEDUP_REMOVED lines=8> */
[-CC-:B------:R-:W-:Y:S02]  /*d400*/  FFMA.FTZ R200, R200, R136.reuse, -R159.reuse ;  /* 0x00000088c8c87223 */ /* 0x180fe4000001089f */
[----:B------:R4:W-:Y:S01]  /*d410*/  MUFU.EX2 R182, R108 ;  /* 0x0000006c00b67308 */ /* 0x0009e20000000800 */
[-C--:B------:R-:W-:Y:S01]  /*d420*/  FFMA.FTZ R185, R194, R136.reuse, -R159 ;  /* 0x00000088c2b97223 */ /* 0x080fe2000001089f */
[C---:B------:R-:W-:Y:S08]  /*d430*/  HMMA.16816.F32 R12, R128.reuse, R20, R12 ;  /* 0x00000014800c723c */ /* 0x040ff0000000180c */
[----:B------:R-:W-:Y:S01]  /*d440*/  MUFU.EX2 R186, R101 ;  /* 0x0000006500ba7308 */ /* 0x000fe20000000800 */
[-C--:B------:R-:W-:Y:S01]  /*d450*/  FFMA.FTZ R187, R180, R136.reuse, -R157 ;  /* 0x00000088b4bb7223 */ /* 0x080fe2000001089d */
[-C--:B------:R-:W-:Y:S01]  /*d460*/  FFMA.FTZ R189, R176, R136.reuse, -R159 ;  /* 0x00000088b0bd7223 */ /* 0x080fe2000001089f */
[-C--:B------:R-:W-:Y:S01]  /*d470*/  FFMA.FTZ R191, R172, R136.reuse, -R157 ;  /* 0x00000088acbf7223 */ /* 0x080fe2000001089d */
[-CC-:B------:R-:W-:Y:S01]  /*d480*/  FFMA.FTZ R192, R192, R136.reuse, -R159.reuse ;  /* 0x00000088c0c07223 */ /* 0x180fe2000001089f */
[----:B------:R-:W-:Y:S01]  /*d490*/  FFMA.FTZ R178, R178, R136, -R159 ;  /* 0x00000088b2b27223 */ /* 0x000fe2000001089f */
[C---:B------:R-:W-:Y:S04]  /*d4a0*/  HMMA.16816.F32 R16, R128.reuse, R22, R16 ;  /* 0x000000168010723c */ /* 0x040fe80000001810 */
[----:B------:R-:W-:Y:S01]  /*d4b0*/  MUFU.EX2 R165, R165 ;  /* 0x000000a500a57308 */ /* 0x000fe20000000800 */
[C---:B------:R-:W-:Y:S01]  /*d4c0*/  FMUL.FTZ R22, R132.reuse, R114 ;  /* 0x0000007284167220 */ /* 0x040fe20000410000 */
[----:B------:R-:W-:Y:S01]  /*d4d0*/  FMUL.FTZ R23, R132, R115 ;  /* 0x0000007384177220 */ /* 0x000fe20000410000 */
[C---:B------:R-:W-:Y:S01]  /*d4e0*/  FMUL.FTZ R20, R133.reuse, R112 ;  /* 0x0000007085147220 */ /* 0x040fe20000410000 */
[----:B------:R-:W-:Y:S01]  /*d4f0*/  FMUL.FTZ R21, R133, R113 ;  /* 0x0000007185157220 */ /* 0x000fe20000410000 */
[----:B----4-:R-:W-:Y:S01]  /*d500*/  LDSM.16.MT88.4 R108, [R141+0x3800] ;  /* 0x003800008d6c783b */ /* 0x010fe20000004200 */
[-CC-:B------:R-:W-:Y:S01]  /*d510*/  FFMA.FTZ R115, R181, R136.reuse, -R157.reuse ;  /* 0x00000088b5737223 */ /* 0x180fe2000001089d */
[-C--:B------:R-:W-:Y:S01]  /*d520*/  FFMA.FTZ R112, R179, R136.reuse, -R157 ;  /* 0x00000088b3707223 */ /* 0x080fe2000001089d */
[-C--:B------:R-:W-:Y:S01]  /*d530*/  FFMA.FTZ R113, R65, R136.reuse, -R159 ;  /* 0x0000008841717223 */ /* 0x080fe2000001089f */
[--C-:B------:R-:W-:Y:S01]  /*d540*/  FFMA.FTZ R114, R64, R136, -R157.reuse ;  /* 0x0000008840727223 */ /* 0x100fe2000001089d */
[C---:B------:R-:W-:Y:S01]  /*d550*/  FMUL.FTZ R64, R133.reuse, R68 ;  /* 0x0000004485407220 */ /* 0x040fe20000410000 */
[C---:B---3--:R-:W-:Y:S01]  /*d560*/  HMMA.16816.F32 R20, R128.reuse, R28, R20 ;  /* 0x0000001c8014723c */ /* 0x048fe20000001814 */
[----:B------:R-:W-:Y:S02]  /*d570*/  MUFU.EX2 R115, R115 ;  /* 0x0000007300737308 */ /* 0x000fe40000000800 */
[C---:B------:R-:W-:Y:S01]  /*d580*/  FMUL.FTZ R65, R133.reuse, R69 ;  /* 0x0000004585417220 */ /* 0x040fe20000410000 */
[-C--:B------:R-:W-:Y:S01]  /*d590*/  FFMA.FTZ R181, R248, R136.reuse, -R157 ;  /* 0x00000088f8b57223 */ /* 0x080fe2000001089d */
[-C--:B------:R-:W-:Y:S01]  /*d5a0*/  FFMA.FTZ R179, R204, R136.reuse, -R159 ;  /* 0x00000088ccb37223 */ /* 0x080fe2000001089f */
[-CC-:B------:R-:W-:Y:S01]  /*d5b0*/  FFMA.FTZ R174, R174, R136.reuse, -R157.reuse ;  /* 0x00000088aeae7223 */ /* 0x180fe2000001089d */
[----:B------:R-:W-:Y:S01]  /*d5c0*/  FFMA.FTZ R195, R160, R136, -R157 ;  /* 0x00000088a0c37223 */ /* 0x000fe2000001089d */
[C---:B------:R-:W-:Y:S03]  /*d5d0*/  HMMA.16816.F32 R24, R128.reuse, R30, R24 ;  /* 0x0000001e8018723c */ /* 0x040fe60000001818 */
[----:B------:R-:W3:Y:S01]  /*d5e0*/  MUFU.EX2 R112, R112 ;  /* 0x0000007000707308 */ /* 0x000ee20000000800 */
[C---:B------:R-:W-:Y:S01]  /*d5f0*/  FMUL.FTZ R30, R132.reuse, R106 ;  /* 0x0000006a841e7220 */ /* 0x040fe20000410000 */
[----:B------:R-:W-:Y:S01]  /*d600*/  FMUL.FTZ R31, R132, R107 ;  /* 0x0000006b841f7220 */ /* 0x000fe20000410000 */
[C---:B------:R-:W-:Y:S01]  /*d610*/  FMUL.FTZ R28, R133.reuse, R104 ;  /* 0x00000068851c7220 */ /* 0x040fe20000410000 */
[C---:B------:R-:W-:Y:S01]  /*d620*/  FMUL.FTZ R29, R133.reuse, R105 ;  /* 0x00000069851d7220 */ /* 0x040fe20000410000 */
[--C-:B------:R-:W-:Y:S01]  /*d630*/  FFMA.FTZ R106, R56, R136, -R159.reuse ;  /* 0x00000088386a7223 */ /* 0x100fe2000001089f */
[----:B------:R-:W-:Y:S01]  /*d640*/  FMUL.FTZ R56, R133, R76 ;  /* 0x0000004c85387220 */ /* 0x000fe20000410000 */
[-CC-:B------:R-:W-:Y:S01]  /*d650*/  FFMA.FTZ R105, R183, R136.reuse, -R159.reuse ;  /* 0x00000088b7697223 */ /* 0x180fe2000001089f */
[----:B------:R-:W4:Y:S01]  /*d660*/  LDSM.16.MT88.4 R76, [R143+0xc800] ;  /* 0x00c800008f4c783b */ /* 0x000f220000004200 */
[-C--:B------:R-:W-:Y:S01]  /*d670*/  FFMA.FTZ R104, R67, R136.reuse, -R159 ;  /* 0x0000008843687223 */ /* 0x080fe2000001089f */
[--C-:B------:R-:W-:Y:S01]  /*d680*/  FFMA.FTZ R107, R66, R136, -R157.reuse ;  /* 0x00000088426b7223 */ /* 0x100fe2000001089d */
[C---:B--2---:R-:W-:Y:S01]  /*d690*/  HMMA.16816.F32 R28, R128.reuse, R36, R28 ;  /* 0x00000024801c723c */ /* 0x044fe2000000181c */
[----:B------:R-:W-:Y:S02]  /*d6a0*/  MUFU.EX2 R181, R181 ;  /* 0x000000b500b57308 */ /* 0x000fe40000000800 */
[C---:B------:R-:W-:Y:S01]  /*d6b0*/  FMUL.FTZ R36, R133.reuse, R96 ;  /* 0x0000006085247220 */ /* 0x040fe20000410000 */
[C---:B------:R-:W-:Y:S01]  /*d6c0*/  FMUL.FTZ R37, R133.reuse, R97 ;  /* 0x0000006185257220 */ /* 0x040fe20000410000 */
[C---:B------:R-:W-:Y:S01]  /*d6d0*/  FMUL.FTZ R66, R132.reuse, R70 ;  /* 0x0000004684427220 */ /* 0x040fe20000410000 */
[----:B------:R-:W-:Y:S01]  /*d6e0*/  FMUL.FTZ R67, R132, R71 ;  /* 0x0000004784437220 */ /* 0x000fe20000410000 */
[----:B---3--:R-:W-:Y:S01]  /*d6f0*/  F2FP.F16.F32.PACK_AB R69, R112, R115 ;  /* 0x000000737045723e */ /* 0x008fe200000000ff */
[C---:B------:R-:W-:Y:S03]  /*d700*/  HMMA.16816.F32 R32, R128.reuse, R38, R32 ;  /* 0x000000268020723c */ /* 0x040fe60000001820 */
[----:B------:R-:W-:Y:S01]  /*d710*/  MUFU.EX2 R106, R106 ;  /* 0x0000006a006a7308 */ /* 0x000fe20000000800 */
[C---:B------:R-:W-:Y:S01]  /*d720*/  FMUL.FTZ R38, R132.reuse, R98 ;  /* 0x0000006284267220 */ /* 0x040fe20000410000 */
[----:B------:R-:W-:Y:S01]  /*d730*/  FMUL.FTZ R39, R132, R99 ;  /* 0x0000006384277220 */ /* 0x000fe20000410000 */
[-C--:B------:R-:W-:Y:S01]  /*d740*/  FFMA.FTZ R183, R198, R136.reuse, -R157 ;  /* 0x00000088c6b77223 */ /* 0x080fe2000001089d */
[----:B------:R-:W-:Y:S01]  /*d750*/  LDSM.16.MT88.4 R96, [R142+0x10800] ;  /* 0x010800008e60783b */ /* 0x000fe20000004200 */
[-C--:B------:R-:W-:Y:S01]  /*d760*/  FFMA.FTZ R193, R168, R136.reuse, -R159 ;  /* 0x00000088a8c17223 */ /* 0x080fe2000001089f */
[-C--:B------:R-:W-:Y:S01]  /*d770*/  FFMA.FTZ R166, R166, R136.reuse, -R157 ;  /* 0x00000088a6a67223 */ /* 0x080fe2000001089d */
[-CC-:B------:R-:W-:Y:S01]  /*d780*/  FFMA.FTZ R160, R164, R136.reuse, -R159.reuse ;  /* 0x00000088a4a07223 */ /* 0x180fe2000001089f */
[----:B------:R-:W-:Y:S01]  /*d790*/  FFMA.FTZ R197, R162, R136, -R159 ;  /* 0x00000088a2c57223 */ /* 0x000fe2000001089f */
[C---:B------:R-:W-:Y:S01]  /*d7a0*/  HMMA.16816.F32 R36, R128.reuse, R44, R36 ;  /* 0x0000002c8024723c */ /* 0x040fe20000001824 */
[----:B------:R-:W2:Y:S02]  /*d7b0*/  MUFU.EX2 R105, R105 ;  /* 0x0000006900697308 */ /* 0x000ea40000000800 */
[C---:B------:R-:W-:Y:S01]  /*d7c0*/  FMUL.FTZ R44, R133.reuse, R88 ;  /* 0x00000058852c7220 */ /* 0x040fe20000410000 */
[----:B------:R-:W-:Y:S01]  /*d7d0*/  FMUL.FTZ R45, R133, R89 ;  /* 0x00000059852d7220 */ /* 0x000fe20000410000 */
[-CC-:B------:R-:W-:Y:S01]  /*d7e0*/  FFMA.FTZ R199, R158, R136.reuse, -R157.reuse ;  /* 0x000000889ec77223 */ /* 0x180fe2000001089d */
[-C--:B------:R-:W-:Y:S01]  /*d7f0*/  FFMA.FTZ R156, R156, R136.reuse, -R157 ;  /* 0x000000889c9c7223 */ /* 0x080fe2000001089d */
[----:B------:R-:W-:Y:S01]  /*d800*/  FFMA.FTZ R170, R170, R136, -R159 ;  /* 0x00000088aaaa7223 */ /* 0x000fe2000001089f */
[C---:B------:R-:W-:Y:S03]  /*d810*/  HMMA.16816.F32 R40, R128.reuse, R46, R40 ;  /* 0x0000002e8028723c */ /* 0x040fe60000001828 */
[----:B------:R-:W-:Y:S01]  /*d820*/  MUFU.EX2 R104, R104 ;  /* 0x0000006800687308 */ /* 0x000fe20000000800 */
[C---:B------:R-:W-:Y:S01]  /*d830*/  FMUL.FTZ R46, R132.reuse, R90 ;  /* 0x0000005a842e7220 */ /* 0x040fe20000410000 */
[----:B------:R-:W-:Y:S01]  /*d840*/  FMUL.FTZ R47, R132, R91 ;  /* 0x0000005b842f7220 */ /* 0x000fe20000410000 */
[----:B------:R-:W-:Y:S01]  /*d850*/  FFMA.FTZ R140, R140, R136, -R157 ;  /* 0x000000888c8c7223 */ /* 0x000fe2000001089d */
[----:B------:R-:W-:Y:S01]  /*d860*/  LDSM.16.MT88.4 R88, [R214+0x800] ;  /* 0x00080000d658783b */ /* 0x000fe20000004200 */
[----:B--2---:R-:W-:Y:S05]  /*d870*/  F2FP.F16.F32.PACK_AB R68, R105, R106 ;  /* 0x0000006a6944723e */ /* 0x004fea00000000ff */
[----:B------:R-:W2:Y:S01]  /*d880*/  MUFU.EX2 R113, R113 ;  /* 0x0000007100717308 */ /* 0x000ea20000000800 */
[C---:B------:R-:W-:Y:S01]  /*d890*/  FFMA.FTZ R152, R133.reuse, R240, R152 ;  /* 0x000000f085987223 */ /* 0x040fe20000010098 */
[----:B------:R-:W-:Y:S01]  /*d8a0*/  FFMA.FTZ R149, R132, R245, R149 ;  /* 0x000000f584957223 */ /* 0x000fe20000010095 */
[C---:B------:R-:W-:Y:S07]  /*d8b0*/  HMMA.16816.F32 R44, R128.reuse, R52, R44 ;  /* 0x00000034802c723c */ /* 0x040fee000000182c */
[----:B------:R-:W-:Y:S01]  /*d8c0*/  MUFU.EX2 R107, R107 ;  /* 0x0000006b006b7308 */ /* 0x000fe20000000800 */
[C---:B------:R-:W-:Y:S01]  /*d8d0*/  FMUL.FTZ R52, R133.reuse, R80 ;  /* 0x0000005085347220 */ /* 0x040fe20000410000 */
[----:B------:R-:W-:Y:S08]  /*d8e0*/  FMUL.FTZ R53, R133, R81 ;  /* 0x0000005185357220 */ /* 0x000ff00000410000 */
[----:B------:R-:W3:Y:S01]  /*d8f0*/  MUFU.EX2 R114, R114 ;  /* 0x0000007200727308 */ /* 0x000ee20000000800 */
[----:B------:R-:W-:Y:S01]  /*d900*/  FADD.FTZ R152, R150, R152 ;  /* 0x0000009896987221 */ /* 0x000fe20000010000 */
[----:B------:R-:W-:Y:S01]  /*d910*/  FADD.FTZ R148, R148, R149 ;  /* 0x0000009594947221 */ /* 0x000fe20000010000 */
[C---:B------:R-:W-:Y:S07]  /*d920*/  HMMA.16816.F32 R48, R128.reuse, R54, R48 ;  /* 0x000000368030723c */ /* 0x040fee0000001830 */
[----:B------:R-:W-:Y:S01]  /*d930*/  MUFU.EX2 R216, R216 ;  /* 0x000000d800d87308 */ /* 0x000fe20000000800 */
[C---:B------:R-:W-:Y:S01]  /*d940*/  FMUL.FTZ R54, R132.reuse, R82 ;  /* 0x0000005284367220 */ /* 0x040fe20000410000 */
[----:B------:R-:W-:Y:S01]  /*d950*/  FMUL.FTZ R55, R132, R83 ;  /* 0x0000005384377220 */ /* 0x000fe20000410000 */
[----:B--2---:R-:W-:Y:S01]  /*d960*/  F2FP.F16.F32.PACK_AB R70, R113, R104 ;  /* 0x000000687146723e */ /* 0x004fe200000000ff */
[----:B------:R-:W2:Y:S06]  /*d970*/  LDSM.16.MT88.4 R80, [R142+0xc800] ;  /* 0x00c800008e50783b */ /* 0x000eac0000004200 */
[----:B------:R-:W-:Y:S01]  /*d980*/  MUFU.EX2 R248, R250 ;  /* 0x000000fa00f87308 */ /* 0x000fe20000000800 */
[----:B------:R-:W-:Y:S01]  /*d990*/  FADD.FTZ R145, R145, R148 ;  /* 0x0000009491917221 */ /* 0x000fe20000010000 */
[----:B------:R-:W-:Y:S01]  /*d9a0*/  ISETP.NE.AND P0, PT, R234, -0x1, PT ;  /* 0xffffffffea00780c */ /* 0x000fe20003f05270 */
[C---:B-----5:R-:W-:Y:S07]  /*d9b0*/  HMMA.16816.F32 R52, R128.reuse, R60, R52 ;  /* 0x0000003c8034723c */ /* 0x060fee0000001834 */
[----:B------:R-:W-:Y:S01]  /*d9c0*/  MUFU.EX2 R204, R246 ;  /* 0x000000f600cc7308 */ /* 0x000fe20000000800 */
[C---:B------:R-:W-:Y:S01]  /*d9d0*/  FMUL.FTZ R60, R133.reuse, R72 ;  /* 0x00000048853c7220 */ /* 0x040fe20000410000 */
[----:B------:R-:W-:Y:S01]  /*d9e0*/  FMUL.FTZ R61, R133, R73 ;  /* 0x00000049853d7220 */ /* 0x000fe20000410000 */
[----:B---3--:R-:W-:Y:S07]  /*d9f0*/  F2FP.F16.F32.PACK_AB R71, R114, R107 ;  /* 0x0000006b7247723e */ /* 0x008fee00000000ff */
[----:B------:R-:W-:Y:S01]  /*da00*/  MUFU.EX2 R179, R179 ;  /* 0x000000b300b37308 */ /* 0x000fe20000000800 */
[----:B------:R-:W-:Y:S01]  /*da10*/  FADD.FTZ R144, R144, R145 ;  /* 0x0000009190907221 */ /* 0x000fe20000010000 */
[C---:B------:R-:W-:Y:S08]  /*da20*/  HMMA.16816.F32 R56, R128.reuse, R62, R56 ;  /* 0x0000003e8038723c */ /* 0x040ff00000001838 */
[----:B------:R-:W-:Y:S01]  /*da30*/  MUFU.EX2 R198, R200 ;  /* 0x000000c800c67308 */ /* 0x000fe20000000800 */
[C---:B------:R-:W-:Y:S01]  /*da40*/  FMUL.FTZ R62, R132.reuse, R74 ;  /* 0x0000004a843e7220 */ /* 0x040fe20000410000 */
[----:B------:R-:W-:Y:S01]  /*da50*/  FMUL.FTZ R63, R132, R75 ;  /* 0x0000004b843f7220 */ /* 0x000fe20000410000 */
[----:B------:R-:W-:Y:S01]  /*da60*/  FADD.FTZ R115, R115, R144 ;  /* 0x0000009073737221 */ /* 0x000fe20000010000 */
[----:B------:R-:W3:Y:S06]  /*da70*/  LDSM.16.MT88.4 R72, [R141+0x800] ;  /* 0x000800008d48783b */ /* 0x000eec0000004200 */
[----:B------:R-:W-:Y:S01]  /*da80*/  MUFU.EX2 R183, R183 ;  /* 0x000000b700b77308 */ /* 0x000fe20000000800 */
[----:B------:R-:W-:Y:S01]  /*da90*/  MOV R133, R134 ;  /* 0x0000008600857202 */ /* 0x000fe20000000f00 */
[----:B------:R-:W-:Y:S01]  /*daa0*/  FADD.FTZ R112, R112, R115 ;  /* 0x0000007370707221 */ /* 0x000fe20000010000 */
[----:B------:R-:W-:Y:S01]  /*dab0*/  MOV R132, R135 ;  /* 0x0000008700847202 */ /* 0x000fe20000000f00 */
[C---:B-1----:R-:W-:Y:S06]  /*dac0*/  HMMA.16816.F32 R60, R128.reuse, R84, R60 ;  /* 0x00000054803c723c */ /* 0x042fec000000183c */
[----:B------:R-:W-:Y:S10]  /*dad0*/  MUFU.EX2 R196, R196 ;  /* 0x000000c400c47308 */ /* 0x000ff40000000800 */
[----:B------:R-:W-:Y:S01]  /*dae0*/  MUFU.EX2 R185, R185 ;  /* 0x000000b900b97308 */ /* 0x000fe20000000800 */
[----:B------:R-:W-:Y:S01]  /*daf0*/  HMMA.16816.F32 R64, R128, R86, R64 ;  /* 0x000000568040723c */ /* 0x000fe20000001840 */
[----:B------:R-:W1:Y:S08]  /*db00*/  LDSM.16.MT88.4 R84, [R141+0x4800] ;  /* 0x004800008d54783b */ /* 0x000e700000004200 */
[----:B------:R-:W-:Y:S10]  /*db10*/  MUFU.EX2 R187, R187 ;  /* 0x000000bb00bb7308 */ /* 0x000ff40000000800 */
[----:B------:R-:W-:Y:S01]  /*db20*/  MUFU.EX2 R176, R178 ;  /* 0x000000b200b07308 */ /* 0x000fe20000000800 */
[C---:B----4-:R-:W-:Y:S09]  /*db30*/  HMMA.16816.F32 R4, R68.reuse, R76, R4 ;  /* 0x0000004c4404723c */ /* 0x050ff20000001804 */
[----:B------:R-:W-:Y:S10]  /*db40*/  MUFU.EX2 R189, R189 ;  /* 0x000000bd00bd7308 */ /* 0x000ff40000000800 */
[----:B------:R-:W-:Y:S01]  /*db50*/  MUFU.EX2 R172, R174 ;  /* 0x000000ae00ac7308 */ /* 0x000fe20000000800 */
[C---:B------:R-:W-:Y:S01]  /*db60*/  HMMA.16816.F32 R8, R68.reuse, R78, R8 ;  /* 0x0000004e4408723c */ /* 0x040fe20000001808 */
[----:B------:R-:W-:Y:S08]  /*db70*/  LDSM.16.MT88.4 R76, [R143+0xd000] ;  /* 0x00d000008f4c783b */ /* 0x000ff00000004200 */
[----:B------:R-:W-:Y:S10]  /*db80*/  MUFU.EX2 R191, R191 ;  /* 0x000000bf00bf7308 */ /* 0x000ff40000000800 */
[----:B------:R-:W-:Y:S01]  /*db90*/  MUFU.EX2 R168, R170 ;  /* 0x000000aa00a87308 */ /* 0x000fe20000000800 */
[C---:B--2---:R-:W-:Y:S09]  /*dba0*/  HMMA.16816.F32 R12, R68.reuse, R80, R12 ;  /* 0x00000050440c723c */ /* 0x044ff2000000180c */
[----:B------:R-:W-:Y:S10]  /*dbb0*/  MUFU.EX2 R193, R193 ;  /* 0x000000c100c17308 */ /* 0x000ff40000000800 */
[----:B------:R-:W-:Y:S01]  /*dbc0*/  MUFU.EX2 R166, R166 ;  /* 0x000000a600a67308 */ /* 0x000fe20000000800 */
[C---:B------:R-:W-:Y:S01]  /*dbd0*/  HMMA.16816.F32 R16, R68.reuse, R82, R16 ;  /* 0x000000524410723c */ /* 0x040fe20000001810 */
[----:B------:R-:W-:Y:S08]  /*dbe0*/  LDSM.16.MT88.4 R80, [R142+0xd000] ;  /* 0x00d000008e50783b */ /* 0x000ff00000004200 */
[----:B------:R-:W-:Y:S10]  /*dbf0*/  MUFU.EX2 R195, R195 ;  /* 0x000000c300c37308 */ /* 0x000ff40000000800 */
[----:B------:R-:W-:Y:S01]  /*dc00*/  MUFU.EX2 R160, R160 ;  /* 0x000000a000a07308 */ /* 0x000fe20000000800 */
[C---:B---3--:R-:W-:Y:S09]  /*dc10*/  HMMA.16816.F32 R20, R68.reuse, R72, R20 ;  /* 0x000000484414723c */ /* 0x048ff20000001814 */
[----:B------:R-:W-:Y:S10]  /*dc20*/  MUFU.EX2 R197, R197 ;  /* 0x000000c500c57308 */ /* 0x000ff40000000800 */
[----:B------:R-:W-:Y:S01]  /*dc30*/  MUFU.EX2 R199, R199 ;  /* 0x000000c700c77308 */ /* 0x000fe20000000800 */
[C---:B------:R-:W-:Y:S01]  /*dc40*/  HMMA.16816.F32 R24, R68.reuse, R74, R24 ;  /* 0x0000004a4418723c */ /* 0x040fe20000001818 */
[----:B------:R-:W2:Y:S08]  /*dc50*/  LDSM.16.MT88.4 R72, [R214+0x4800] ;  /* 0x00480000d648783b */ /* 0x000eb00000004200 */
[----:B------:R-:W-:Y:S10]  /*dc60*/  MUFU.EX2 R156, R156 ;  /* 0x0000009c009c7308 */ /* 0x000ff40000000800 */
[----:B------:R-:W-:Y:S01]  /*dc70*/  MUFU.EX2 R140, R140 ;  /* 0x0000008c008c7308 */ /* 0x000fe20000000800 */
[C---:B------:R-:W-:Y:S08]  /*dc80*/  HMMA.16816.F32 R28, R68.reuse, R88, R28 ;  /* 0x00000058441c723c */ /* 0x040ff0000000181c */
[C---:B------:R-:W-:Y:S01]  /*dc90*/  HMMA.16816.F32 R32, R68.reuse, R90, R32 ;  /* 0x0000005a4420723c */ /* 0x040fe20000001820 */
[----:B------:R-:W3:Y:S07]  /*dca0*/  LDSM.16.MT88.4 R88, [R141+0x1000] ;  /* 0x001000008d58783b */ /* 0x000eee0000004200 */
[C---:B------:R-:W-:Y:S08]  /*dcb0*/  HMMA.16816.F32 R36, R68.reuse, R92, R36 ;  /* 0x0000005c4424723c */ /* 0x040ff00000001824 */
[C---:B------:R-:W-:Y:S01]  /*dcc0*/  HMMA.16816.F32 R40, R68.reuse, R94, R40 ;  /* 0x0000005e4428723c */ /* 0x040fe20000001828 */
[----:B------:R-:W4:Y:S07]  /*dcd0*/  LDSM.16.MT88.4 R92, [R214+0x1000] ;  /* 0x00100000d65c783b */ /* 0x000f2e0000004200 */
[C---:B------:R-:W-:Y:S03]  /*dce0*/  HMMA.16816.F32 R44, R68.reuse, R96, R44 ;  /* 0x00000060442c723c */ /* 0x040fe6000000182c */
[-C--:B------:R-:W-:Y:S01]  /*dcf0*/  FFMA.FTZ R96, R167, R136.reuse, -R159 ;  /* 0x00000088a7607223 */ /* 0x080fe2000001089f */
[--C-:B------:R-:W-:Y:S02]  /*dd00*/  FFMA.FTZ R167, R184, R136, -R157.reuse ;  /* 0x00000088b8a77223 */ /* 0x100fe4000001089d */
[----:B------:R5:W-:Y:S02]  /*dd10*/  MUFU.EX2 R184, R100 ;  /* 0x0000006400b87308 */ /* 0x000be40000000800 */
[C---:B------:R-:W-:Y:S08]  /*dd20*/  HMMA.16816.F32 R48, R68.reuse, R98, R48 ;  /* 0x000000624430723c */ /* 0x040ff00000001830 */
[----:B------:R2:W3:Y:S10]  /*dd30*/  MUFU.EX2 R161, R96 ;  /* 0x0000006000a17308 */ /* 0x0004f40000000800 */
[----:B------:R-:W4:Y:S01]  /*dd40*/  MUFU.EX2 R167, R167 ;  /* 0x000000a700a77308 */ /* 0x000f220000000800 */
[C---:B-1----:R-:W-:Y:S01]  /*dd50*/  HMMA.16816.F32 R52, R68.reuse, R84, R52 ;  /* 0x000000544434723c */ /* 0x042fe20000001834 */
[----:B-----5:R-:W-:Y:S07]  /*dd60*/  LDSM.16.MT88.4 R100, [R141+0x5000] ;  /* 0x005000008d64783b */ /* 0x020fee0000004200 */
[C---:B------:R-:W-:Y:S01]  /*dd70*/  HMMA.16816.F32 R56, R68.reuse, R86, R56 ;  /* 0x000000564438723c */ /* 0x040fe20000001838 */
[----:B--2---:R-:W1:Y:S07]  /*dd80*/  LDSM.16.MT88.4 R96, [R143+0x11000] ;  /* 0x011000008f60783b */ /* 0x004e6e0000004200 */
[C---:B------:R-:W-:Y:S01]  /*dd90*/  HMMA.16816.F32 R60, R68.reuse, R72, R60 ;  /* 0x00000048443c723c */ /* 0x040fe2000000183c */
[----:B------:R-:W2:Y:S07]  /*dda0*/  LDSM.16.MT88.4 R84, [R142+0x11000] ;  /* 0x011000008e54783b */ /* 0x000eae0000004200 */
[----:B------:R-:W-:Y:S03]  /*ddb0*/  HMMA.16816.F32 R64, R68, R74, R64 ;  /* 0x0000004a4440723c */ /* 0x000fe60000001840 */
[----:B---3--:R-:W-:Y:S01]  /*ddc0*/  F2FP.F16.F32.PACK_AB R68, R186, R161 ;  /* 0x000000a1ba44723e */ /* 0x008fe200000000ff */
[----:B------:R-:W3:Y:S01]  /*ddd0*/  LDSM.16.MT88.4 R72, [R214+0x5000] ;  /* 0x00500000d648783b */ /* 0x000ee20000004200 */
[----:B----4-:R-:W-:Y:S02]  /*dde0*/  F2FP.F16.F32.PACK_AB R69, R167, R184 ;  /* 0x000000b8a745723e */ /* 0x010fe400000000ff */
[----:B------:R-:W-:Y:S02]  /*ddf0*/  F2FP.F16.F32.PACK_AB R70, R165, R182 ;  /* 0x000000b6a546723e */ /* 0x000fe400000000ff */
[----:B------:R-:W-:Y:S07]  /*de00*/  F2FP.F16.F32.PACK_AB R71, R188, R163 ;  /* 0x000000a3bc47723e */ /* 0x000fee00000000ff */
        /* <DEDUP_REMOVED lines=11> */
[-C--:B------:R-:W-:Y:S03]  /*dec0*/  FFMA.FTZ R93, R244, R136.reuse, -R157 ;  /* 0x00000088f45d7223 */ /* 0x080fe6000001089d */
[----:B------:R-:W-:Y:S01]  /*ded0*/  MUFU.EX2 R244, R92 ;  /* 0x0000005c00f47308 */ /* 0x000fe20000000800 */
[C---:B------:R-:W-:Y:S08]  /*dee0*/  HMMA.16816.F32 R32, R68.reuse, R94, R32 ;  /* 0x0000005e4420723c */ /* 0x040ff00000001820 */
[C---:B-1----:R-:W-:Y:S03]  /*def0*/  HMMA.16816.F32 R36, R68.reuse, R96, R36 ;  /* 0x000000604424723c */ /* 0x042fe60000001824 */
[-CC-:B------:R-:W-:Y:S02]  /*df00*/  FFMA.FTZ R96, R175, R136.reuse, -R159.reuse ;  /* 0x00000088af607223 */ /* 0x180fe4000001089f */
[----:B------:R1:W-:Y:S03]  /*df10*/  MUFU.EX2 R175, R93 ;  /* 0x0000005d00af7308 */ /* 0x0003e60000000800 */
[C---:B------:R-:W-:Y:S07]  /*df20*/  HMMA.16816.F32 R40, R68.reuse, R98, R40 ;  /* 0x000000624428723c */ /* 0x040fee0000001828 */
[----:B------:R3:W-:Y:S01]  /*df30*/  MUFU.EX2 R169, R96 ;  /* 0x0000006000a97308 */ /* 0x0007e20000000800 */
[C---:B--2---:R-:W-:Y:S01]  /*df40*/  HMMA.16816.F32 R44, R68.reuse, R84, R44 ;  /* 0x00000054442c723c */ /* 0x044fe2000000182c */
[----:B-1----:R-:W-:Y:S02]  /*df50*/  LDSM.16.MT88.4 R92, [R143+0x11800] ;  /* 0x011800008f5c783b */ /* 0x002fe40000004200 */
[-C--:B------:R-:W-:Y:S06]  /*df60*/  FFMA.FTZ R84, R202, R136.reuse, -R159 ;  /* 0x00000088ca547223 */ /* 0x080fec000001089f */
[----:B------:R1:W-:Y:S01]  /*df70*/  MUFU.EX2 R202, R177 ;  /* 0x000000b100ca7308 */ /* 0x0003e20000000800 */
[C---:B------:R-:W-:Y:S09]  /*df80*/  HMMA.16816.F32 R48, R68.reuse, R86, R48 ;  /* 0x000000564430723c */ /* 0x040ff20000001830 */
[----:B------:R2:W4:Y:S01]  /*df90*/  MUFU.EX2 R171, R84 ;  /* 0x0000005400ab7308 */ /* 0x0005220000000800 */
[----:B---3--:R-:W-:Y:S01]  /*dfa0*/  LDSM.16.MT88.4 R96, [R142+0x11800] ;  /* 0x011800008e60783b */ /* 0x008fe20000004200 */
[C---:B------:R-:W-:Y:S03]  /*dfb0*/  HMMA.16816.F32 R52, R68.reuse, R100, R52 ;  /* 0x000000644434723c */ /* 0x040fe60000001834 */
[-CC-:B------:R-:W-:Y:S01]  /*dfc0*/  FFMA.FTZ R100, R173, R136.reuse, -R157.reuse ;  /* 0x00000088ad647223 */ /* 0x180fe2000001089d */
[-C--:B------:R-:W-:Y:S01]  /*dfd0*/  FFMA.FTZ R173, R206, R136.reuse, -R157 ;  /* 0x00000088cead7223 */ /* 0x080fe2000001089d */
[----:B-1----:R-:W-:Y:S03]  /*dfe0*/  FFMA.FTZ R177, R252, R136, -R159 ;  /* 0x00000088fcb17223 */ /* 0x002fe6000001089f */
[----:B------:R1:W-:Y:S01]  /*dff0*/  MUFU.EX2 R206, R100 ;  /* 0x0000006400ce7308 */ /* 0x0003e20000000800 */
[C---:B------:R-:W-:Y:S01]  /*e000*/  HMMA.16816.F32 R56, R68.reuse, R102, R56 ;  /* 0x000000664438723c */ /* 0x040fe20000001838 */
[----:B--2---:R-:W2:Y:S08]  /*e010*/  LDSM.16.MT88.4 R84, [R141+0x1800] ;  /* 0x001800008d54783b */ /* 0x004eb00000004200 */
[----:B------:R-:W3:Y:S10]  /*e020*/  MUFU.EX2 R173, R173 ;  /* 0x000000ad00ad7308 */ /* 0x000ef40000000800 */
[----:B------:R-:W2:Y:S01]  /*e030*/  MUFU.EX2 R177, R177 ;  /* 0x000000b100b17308 */ /* 0x000ea20000000800 */
[C---:B------:R-:W-:Y:S01]  /*e040*/  HMMA.16816.F32 R60, R68.reuse, R72, R60 ;  /* 0x00000048443c723c */ /* 0x040fe2000000183c */
[----:B-1----:R-:W-:Y:S07]  /*e050*/  LDSM.16.MT88.4 R100, [R142+0x12000] ;  /* 0x012000008e64783b */ /* 0x002fee0000004200 */
[----:B------:R-:W-:Y:S03]  /*e060*/  HMMA.16816.F32 R64, R68, R74, R64 ;  /* 0x0000004a4440723c */ /* 0x000fe60000001840 */
[----:B----4-:R-:W-:Y:S02]  /*e070*/  F2FP.F16.F32.PACK_AB R68, R171, R202 ;  /* 0x000000caab44723e */ /* 0x010fe400000000ff */
[----:B------:R-:W-:Y:S01]  /*e080*/  F2FP.F16.F32.PACK_AB R69, R175, R244 ;  /* 0x000000f4af45723e */ /* 0x000fe200000000ff */
[----:B------:R-:W1:Y:S01]  /*e090*/  LDSM.16.MT88.4 R72, [R141+0x5800] ;  /* 0x005800008d48783b */ /* 0x000e620000004200 */
[----:B------:R-:W-:Y:S02]  /*e0a0*/  F2FP.F16.F32.PACK_AB R70, R216, R169 ;  /* 0x000000a9d846723e */ /* 0x000fe400000000ff */
[----:B---3--:R-:W-:Y:S07]  /*e0b0*/  F2FP.F16.F32.PACK_AB R71, R173, R206 ;  /* 0x000000cead47723e */ /* 0x008fee00000000ff */
[C---:B------:R-:W-:Y:S08]  /*e0c0*/  HMMA.16816.F32 R4, R68.reuse, R76, R4 ;  /* 0x0000004c4404723c */ /* 0x040ff00000001804 */
[C---:B------:R-:W-:Y:S01]  /*e0d0*/  HMMA.16816.F32 R8, R68.reuse, R78, R8 ;  /* 0x0000004e4408723c */ /* 0x040fe20000001808 */
[----:B------:R-:W3:Y:S07]  /*e0e0*/  LDSM.16.MT88.4 R76, [R214+0x5800] ;  /* 0x00580000d64c783b */ /* 0x000eee0000004200 */
[C---:B-----5:R-:W-:Y:S08]  /*e0f0*/  HMMA.16816.F32 R12, R68.reuse, R80, R12 ;  /* 0x00000050440c723c */ /* 0x060ff0000000180c */
        /* <DEDUP_REMOVED lines=39> */
[C---:B------:R-:W-:Y:S03]  /*e370*/  HMMA.16816.F32 R44, R68.reuse, R100, R44 ;  /* 0x00000064442c723c */ /* 0x040fe6000000182c */
[----:B------:R-:W-:Y:S02]  /*e380*/  FFMA.FTZ R100, R190, R136, -R157 ;  /* 0x00000088be647223 */ /* 0x000fe4000001089d */
[----:B------:R-:W4:Y:S03]  /*e390*/  MUFU.EX2 R190, R192 ;  /* 0x000000c000be7308 */ /* 0x000f260000000800 */
[C---:B------:R-:W-:Y:S07]  /*e3a0*/  HMMA.16816.F32 R48, R68.reuse, R102, R48 ;  /* 0x000000664430723c */ /* 0x040fee0000001830 */
[----:B------:R3:W2:Y:S01]  /*e3b0*/  MUFU.EX2 R180, R100 ;  /* 0x0000006400b47308 */ /* 0x0006a20000000800 */
[C---:B-1----:R-:W-:Y:S01]  /*e3c0*/  HMMA.16816.F32 R52, R68.reuse, R72, R52 ;  /* 0x000000484434723c */ /* 0x042fe20000001834 */
[----:B---3--:R-:W-:Y:S07]  /*e3d0*/  LDSM.16.MT88.4 R100, [R141+0x6800] ;  /* 0x006800008d64783b */ /* 0x008fee0000004200 */
[C---:B------:R-:W-:Y:S01]  /*e3e0*/  HMMA.16816.F32 R56, R68.reuse, R74, R56 ;  /* 0x0000004a4438723c */ /* 0x040fe20000001838 */
[----:B------:R-:W1:Y:S07]  /*e3f0*/  LDSM.16.MT88.4 R72, [R142+0x12800] ;  /* 0x012800008e48783b */ /* 0x000e6e0000004200 */
[C---:B------:R-:W-:Y:S08]  /*e400*/  HMMA.16816.F32 R60, R68.reuse, R76, R60 ;  /* 0x0000004c443c723c */ /* 0x040ff0000000183c */
[----:B------:R-:W-:Y:S01]  /*e410*/  HMMA.16816.F32 R64, R68, R78, R64 ;  /* 0x0000004e4440723c */ /* 0x000fe20000001840 */
[----:B------:R-:W3:Y:S02]  /*e420*/  LDSM.16.MT88.4 R76, [R214+0x6800] ;  /* 0x00680000d64c783b */ /* 0x000ee40000004200 */
[----:B----4-:R-:W-:Y:S02]  /*e430*/  F2FP.F16.F32.PACK_AB R68, R190, R185 ;  /* 0x000000b9be44723e */ /* 0x010fe400000000ff */
[----:B--2---:R-:W-:Y:S02]  /*e440*/  F2FP.F16.F32.PACK_AB R69, R187, R180 ;  /* 0x000000b4bb45723e */ /* 0x004fe400000000ff */
        /* <DEDUP_REMOVED lines=36> */
[-CC-:B------:R-:W-:Y:S01]  /*e690*/  FFMA.FTZ R155, R154, R136.reuse, -R159.reuse ;  /* 0x000000889a9b7223 */ /* 0x180fe2000001089f */
[-CC-:B------:R-:W-:Y:S01]  /*e6a0*/  FFMA.FTZ R139, R153, R136.reuse, -R159.reuse ;  /* 0x00000088998b7223 */ /* 0x180fe2000001089f */
[-C--:B------:R-:W-:Y:S01]  /*e6b0*/  FFMA.FTZ R159, R151, R136.reuse, -R159 ;  /* 0x00000088979f7223 */ /* 0x080fe2000001089f */
[C---:B------:R-:W-:Y:S01]  /*e6c0*/  HMMA.16816.F32 R16, R68.reuse, R82, R16 ;  /* 0x000000524410723c */ /* 0x040fe20000001810 */
[----:B------:R-:W-:Y:S10]  /*e6d0*/  MUFU.EX2 R154, R81 ;  /* 0x00000051009a7308 */ /* 0x000ff40000000800 */
[----:B------:R-:W3:Y:S01]  /*e6e0*/  MUFU.EX2 R155, R155 ;  /* 0x0000009b009b7308 */ /* 0x000ee20000000800 */
        /* <DEDUP_REMOVED lines=20> */
[----:B---3--:R-:W1:Y:S07]  /*e830*/  LDSM.16.MT88.4 R76, [R141+0x7800] ;  /* 0x007800008d4c783b */ /* 0x008e6e0000004200 */
[----:B------:R-:W-:Y:S03]  /*e840*/  HMMA.16816.F32 R64, R68, R74, R64 ;  /* 0x0000004a4440723c */ /* 0x000fe60000001840 */
[----:B------:R-:W-:Y:S02]  /*e850*/  F2FP.F16.F32.PACK_AB R68, R155, R154 ;  /* 0x0000009a9b44723e */ /* 0x000fe400000000ff */
[----:B----4-:R-:W-:Y:S02]  /*e860*/  F2FP.F16.F32.PACK_AB R69, R153, R140 ;  /* 0x0000008c9945723e */ /* 0x010fe400000000ff */
[----:B--2---:R-:W-:Y:S02]  /*e870*/  F2FP.F16.F32.PACK_AB R70, R138, R139 ;  /* 0x0000008b8a46723e */ /* 0x004fe400000000ff */
[----:B-----5:R-:W-:Y:S07]  /*e880*/  F2FP.F16.F32.PACK_AB R71, R157, R136 ;  /* 0x000000889d47723e */ /* 0x020fee00000000ff */
        /* <DEDUP_REMOVED lines=74> */
.L_x_3913:
        /* <DEDUP_REMOVED lines=10> */
.L_x_3936:
        /* <DEDUP_REMOVED lines=184> */
.L_x_3923:
[----:B------:R-:W-:Y:S05]  /*f950*/  BSYNC.RECONVERGENT B0 ;  /* 0x0000000000007941 */ /* 0x000fea0003800200 */
.L_x_3922:
        /* <DEDUP_REMOVED lines=26> */
.L_x_3925:
[----:B------:R-:W-:Y:S05]  /*fb00*/  BSYNC.RECONVERGENT B0 ;  /* 0x0000000000007941 */ /* 0x000fea0003800200 */
.L_x_3924:
[----:B------:R-:W-:Y:S01]  /*fb10*/  SHF.R.U32.HI R210, RZ, 0x3, R210 ;  /* 0x00000003ffd27819 */ /* 0x000fe200000116d2 */
[-C--:B------:R-:W-:Y:S01]  /*fb20*/  @!P4 IMAD R0, R47, R229.reuse, RZ ;  /* 0x000000e52f00c224 */ /* 0x080fe200078e02ff */
[----:B-1----:R1:W5:Y:S01]  /*fb30*/  LD.E R3, desc[UR4][R2.64+0xc0] ;  /* 0x0000c00402037980 */ /* 0x002362000c101900 */
[----:B------:R-:W-:Y:S01]  /*fb40*/  @!P4 IMAD.WIDE.U32 R46, R46, R229, RZ ;  /* 0x000000e52e2ec225 */ /* 0x000fe200078e00ff */
[----:B------:R-:W-:Y:S01]  /*fb50*/  MOV R209, RZ ;  /* 0x000000ff00d17202 */ /* 0x000fe20000000f00 */
[----:B------:R-:W-:Y:S01]  /*fb60*/  BSSY.RECONVERGENT B0, `(.L_x_3926) ;  /* 0x000001e000007945 */ /* 0x000fe20003800200 */
[C---:B------:R-:W-:Y:S01]  /*fb70*/  ISETP.GE.AND P3, PT, R210.reuse, R217, PT ;  /* 0x000000d9d200720c */ /* 0x040fe20003f66270 */
[C---:B------:R-:W-:Y:S02]  /*fb80*/  VIADD R36, R210.reuse, 0x20 ;  /* 0x00000020d2247836 */ /* 0x040fe40000000000 */
[----:B------:R-:W-:-:S03]  /*fb90*/  VIADD R42, R210, 0x10 ;  /* 0x00000010d22a7836 */ /* 0x000fc60000000000 */
[-C--:B------:R-:W-:Y:S02]  /*fba0*/  ISETP.GE.AND P1, PT, R36, R217.reuse, PT ;  /* 0x000000d92400720c */ /* 0x080fe40003f26270 */
[----:B------:R-:W-:Y:S01]  /*fbb0*/  @!P4 IADD3 R36, PT, PT, R47, R0, RZ ;  /* 0x000000002f24c210 */ /* 0x000fe20007ffe0ff */
[-C--:B------:R-:W-:Y:S01]  /*fbc0*/  IMAD R0, R45, R230.reuse, RZ ;  /* 0x000000e62d007224 */ /* 0x080fe200078e02ff */
[----:B------:R-:W-:Y:S01]  /*fbd0*/  ISETP.GE.AND P2, PT, R42, R217, PT ;  /* 0x000000d92a00720c */ /* 0x000fe20003f46270 */
[----:B------:R-:W-:-:S04]  /*fbe0*/  IMAD.WIDE.U32 R230, R44, R230, RZ ;  /* 0x000000e62ce67225 */ /* 0x000fc800078e00ff */
[----:B------:R-:W-:Y:S01]  /*fbf0*/  IMAD.WIDE.U32 R44, R40, R48, R208 ;  /* 0x00000030282c7225 */ /* 0x000fe200078e00d0 */
[----:B------:R-:W-:-:S03]  /*fc00*/  IADD3 R0, PT, PT, R231, R0, RZ ;  /* 0x00000000e7007210 */ /* 0x000fc60007ffe0ff */
[----:B------:R-:W-:Y:S01]  /*fc10*/  @!P4 IMAD.MOV.U32 R42, RZ, RZ, R46 ;  /* 0x000000ffff2ac224 */ /* 0x000fe200078e002e */
[----:B------:R-:W-:Y:S01]  /*fc20*/  @P4 MOV R42, R50 ;  /* 0x00000032002a4202 */ /* 0x000fe20000000f00 */
[----:B------:R-:W-:Y:S02]  /*fc30*/  IMAD R40, R49, R40, RZ ;  /* 0x0000002831287224 */ /* 0x000fe400078e02ff */
[----:B-1----:R-:W-:Y:S02]  /*fc40*/  VIADD R2, R210, 0x30 ;  /* 0x00000030d2027836 */ /* 0x002fe40000000000 */
[----:B------:R-:W-:Y:S01]  /*fc50*/  @P4 IMAD.IADD R36, R51, 0x1, R38 ;  /* 0x0000000133244824 */ /* 0x000fe200078e0226 */
[----:B------:R-:W-:Y:S02]  /*fc60*/  IADD3 R37, PT, PT, R45, R40, RZ ;  /* 0x000000282d257210 */ /* 0x000fe40007ffe0ff */
[----:B------:R-:W-:Y:S02]  /*fc70*/  IADD3 R42, P5, P4, R230, R44, R42 ;  /* 0x0000002ce62a7210 */ /* 0x000fe40007cbe02a */
[----:B------:R-:W-:-:S02]  /*fc80*/  ISETP.GE.AND P0, PT, R2, R217, PT ;  /* 0x000000d90200720c */ /* 0x000fc40003f06270 */
[----:B------:R-:W-:Y:S01]  /*fc90*/  IADD3.X R43, PT, PT, R0, R37, R36, P5, P4 ;  /* 0x00000025002b7210 */ /* 0x000fe20002fe8424 */
[----:B------:R-:W-:Y:S10]  /*fca0*/  @P3 BRA `(.L_x_3927) ;  /* 0x0000000000243947 */ /* 0x000ff40003800000 */
        /* <DEDUP_REMOVED lines=9> */
.L_x_3927:
[----:B------:R-:W-:Y:S05]  /*fd40*/  BSYNC.RECONVERGENT B0 ;  /* 0x0000000000007941 */ /* 0x000fea0003800200 */
.L_x_3926:
[----:B------:R-:W-:Y:S04]  /*fd50*/  BSSY.RECONVERGENT B0, `(.L_x_3928) ;  /* 0x0000010000007945 */ /* 0x000fe80003800200 */
[----:B------:R-:W-:Y:S05]  /*fd60*/  @P2 BRA `(.L_x_3929) ;  /* 0x0000000000382947 */ /* 0x000fea0003800000 */
[----:B-1----:R-:W-:Y:S01]  /*fd70*/  IADD3 R15, P2, PT, R210, 0x10, RZ ;  /* 0x00000010d20f7810 */ /* 0x002fe20007f5e0ff */
[----:B--2---:R-:W-:Y:S01]  /*fd80*/  IMAD.MOV.U32 R28, RZ, RZ, R42 ;  /* 0x000000ffff1c7224 */ /* 0x004fe200078e002a */
        /* <DEDUP_REMOVED lines=12> */
.L_x_3929:
[----:B------:R-:W-:Y:S05]  /*fe50*/  BSYNC.RECONVERGENT B0 ;  /* 0x0000000000007941 */ /* 0x000fea0003800200 */
.L_x_3928:
        /* <DEDUP_REMOVED lines=16> */
.L_x_3931:
[----:B------:R-:W-:Y:S05]  /*ff60*/  BSYNC.RECONVERGENT B0 ;  /* 0x0000000000007941 */ /* 0x000fea0003800200 */
.L_x_3930:
[----:B------:R-:W-:-:S04]  /*ff70*/  MOV R229, 0x0 ;  /* 0x0000000000e57802 */ /* 0x000fc80000000f00 */
[----:B-12345:R-:W-:Y:S05]  /*ff80*/  @P0 RET.REL.NODEC R228 `(_ZN5flash24flash_fwd_splitkv_kernelI23Flash_fwd_kernel_traitsILi128ELi64ELi128ELi4ELb0ELb0EN7cutlass6half_tE19Flash_kernel_traitsILi128ELi64ELi128ELi4ES3_EELb0ELb0ELb1ELb0ELb0ELb1ELb0ELb0EEEvNS_16Flash_fwd_paramsE) ;  /* 0xffffff00e41c0950 */ /* 0x03efea0003c3ffff */
        /* <DEDUP_REMOVED lines=14> */
[----:B-1----:R-:W-:Y:S05]  /*10070*/  @P0 RET.REL.NODEC R228 `(_ZN5flash24flash_fwd_splitkv_kernelI23Flash_fwd_kernel_traitsILi128ELi64ELi128ELi4ELb0ELb0EN7cutlass6half_tE19Flash_kernel_traitsILi128ELi64ELi128ELi4ES3_EELb0ELb0ELb1ELb0ELb0ELb1ELb0ELb0EEEvNS_16Flash_fwd_paramsE) ;  /* 0xfffffefce4e00950 */ /* 0x002fea0003c3ffff */
[----:B------:R-:W-:Y:S01]  /*10080*/  MOV R229, 0x0 ;  /* 0x0000000000e57802 */ /* 0x000fe20000000f00 */
[----:B------:R1:W-:Y:S03]  /*10090*/  ST.E.128 desc[UR4][R2.64+0x80], R32 ;  /* 0x0000802002007985 */ /* 0x0003e6000c101d04 */
[----:B-1----:R-:W-:Y:S05]  /*100a0*/  RET.REL.NODEC R228 `(_ZN5flash24flash_fwd_splitkv_kernelI23Flash_fwd_kernel_traitsILi128ELi64ELi128ELi4ELb0ELb0EN7cutlass6half_tE19Flash_kernel_traitsILi128ELi64ELi128ELi4ES3_EELb0ELb0ELb1ELb0ELb0ELb1ELb0ELb0EEEvNS_16Flash_fwd_paramsE) ;  /* 0xfffffefce4d47950 */ /* 0x002fea0003c3ffff */
.L_x_3921:
[----:B------:R-:W-:Y:S01]  /*100b0*/  MOV R5, 0x2 ;  /* 0x0000000200057802 */ /* 0x000fe20000000f00 */
[----:B------:R-:W-:Y:S01]  /*100c0*/  IMAD.MOV.U32 R0, RZ, RZ, 0x1f ;  /* 0x0000001fff007424 */ /* 0x000fe200078e00ff */
[----:B------:R-:W-:-:S07]  /*100d0*/  MOV R4, 0xffffffff ;  /* 0xffffffff00047802 */ /* 0x000fce0000000f00 */
[----:B-1---5:R-:W-:Y:S05]  /*100e0*/  WARPSYNC.COLLECTIVE R4, `(.L_x_3932) ;  /* 0x0000000004087348 */ /* 0x022fea0003c00000 */
[----:B------:R2:W3:Y:S02]  /*100f0*/  SHFL.BFLY P0, R10, R240, R5, R0 ;  /* 0x0c000005f00a7389 */ /* 0x0004e40000000000 */
[----:B-123-5:R-:W-:Y:S05]  /*10100*/  ENDCOLLECTIVE ;  /* 0x000000000000791b */ /* 0x02efea0003800000 */
.L_x_3932:
[----:B------:R-:W-:Y:S02]  /*10110*/  IMAD.MOV.U32 R7, RZ, RZ, R10 ;  /* 0x000000ffff077224 */ /* 0x000fe400078e000a */
[----:B------:R-:W-:Y:S02]  /*10120*/  IMAD.MOV.U32 R5, RZ, RZ, 0x1 ;  /* 0x00000001ff057424 */ /* 0x000fe400078e00ff */
[----:B------:R-:W-:-:S05]  /*10130*/  FADD.FTZ R8, R7, R240 ;  /* 0x000000f007087221 */ /* 0x000fca0000010000 */
[----:B------:R-:W-:-:S07]  /*10140*/  MOV R240, R8 ;  /* 0x0000000800f07202 */ /* 0x000fce0000000f00 */
[----:B------:R-:W-:Y:S05]  /*10150*/  WARPSYNC.COLLECTIVE R4, `(.L_x_3933) ;  /* 0x0000000004087348 */ /* 0x000fea0003c00000 */
[----:B------:R1:W2:Y:S02]  /*10160*/  SHFL.BFLY P0, R10, R240, R5, R0 ;  /* 0x0c000005f00a7389 */ /* 0x0002a40000000000 */
[----:B-12---:R-:W-:Y:S05]  /*10170*/  ENDCOLLECTIVE ;  /* 0x000000000000791b */ /* 0x006fea0003800000 */
.L_x_3933:
[----:B------:R-:W-:Y:S01]  /*10180*/  MOV R240, R245 ;  /* 0x000000f500f07202 */ /* 0x000fe20000000f00 */
[----:B------:R-:W-:Y:S01]  /*10190*/  IMAD.MOV.U32 R5, RZ, RZ, 0x2 ;  /* 0x00000002ff057424 */ /* 0x000fe200078e00ff */
[----:B------:R-:W-:-:S07]  /*101a0*/  MOV R7, R10 ;  /* 0x0000000a00077202 */ /* 0x000fce0000000f00 */
[----:B------:R-:W-:Y:S05]  /*101b0*/  WARPSYNC.COLLECTIVE R4, `(.L_x_3934) ;  /* 0x0000000004087348 */ /* 0x000fea0003c00000 */
[----:B------:R1:W2:Y:S02]  /*101c0*/  SHFL.BFLY P0, R10, R240, R5, R0 ;  /* 0x0c000005f00a7389 */ /* 0x0002a40000000000 */
[----:B-12---:R-:W-:Y:S05]  /*101d0*/  ENDCOLLECTIVE ;  /* 0x000000000000791b */ /* 0x006fea0003800000 */
.L_x_3934:
[----:B------:R-:W-:Y:S01]  /*101e0*/  FADD.FTZ R7, R8, R7 ;  /* 0x0000000708077221 */ /* 0x000fe20000010000 */
[----:B------:R-:W-:Y:S01]  /*101f0*/  FADD.FTZ R9, R10, R245 ;  /* 0x000000f50a097221 */ /* 0x000fe20000010000 */
[----:B------:R-:W-:-:S04]  /*10200*/  MOV R5, 0x1 ;  /* 0x0000000100057802 */ /* 0x000fc80000000f00 */
[----:B------:R-:W-:-:S07]  /*10210*/  MOV R240, R9 ;  /* 0x0000000900f07202 */ /* 0x000fce0000000f00 */
[----:B------:R-:W-:Y:S05]  /*10220*/  WARPSYNC.COLLECTIVE R4, `(.L_x_3935) ;  /* 0x0000000004087348 */ /* 0x000fea0003c00000 */
[----:B------:R1:W2:Y:S02]  /*10230*/  SHFL.BFLY P0, R10, R240, R5, R0 ;  /* 0x0c000005f00a7389 */ /* 0x0002a40000000000 */
[----:B-12---:R-:W-:Y:S05]  /*10240*/  ENDCOLLECTIVE ;  /* 0x000000000000791b */ /* 0x006fea0003800000 */
.L_x_3935:
[----:B------:R-:W-:Y:S05]  /*10250*/  BRA `(.L_x_3936) ;  /* 0xffffffe800dc7947 */ /* 0x000fea000383ffff */
.L_x_3937:
        /* <DEDUP_REMOVED lines=10> */
.L_x_14917:


//--------------------- .text._ZN5flash24flash_fwd_splitkv_kernelI23Flash_fwd_kernel_traitsILi128ELi64ELi128ELi4ELb0ELb0EN7cutlass6half_tE19Flash_kernel_traitsILi128ELi64ELi128ELi4ES3_EELb0ELb0ELb0ELb0ELb1ELb0ELb0ELb1EEEvNS_16Flash_fwd_paramsE --------------------------
	.section	.text._ZN5flash24flash_fwd_splitkv_kernelI23Flash_fwd_kernel_traitsILi128ELi64ELi128ELi4ELb0ELb0EN7cutlass6half_tE19Flash_kernel_traitsILi128ELi64ELi128ELi4ES3_EELb0ELb0ELb0ELb0ELb1ELb0ELb0ELb1EEEvNS_16Flash_fwd_paramsE,"ax",@progbits
	.align	128
        .global         _ZN5flash24flash_fwd_splitkv_kernelI23Flash_fwd_kernel_traitsILi128ELi64ELi128ELi4ELb0ELb0EN7cutlass6half_tE19Flash_kernel_traitsILi128ELi64ELi128ELi4ES3_EELb0ELb0ELb0ELb0ELb1ELb0ELb0ELb1EEEvNS_16Flash_fwd_paramsE
        .type           _ZN5flash24flash_fwd_splitkv_kernelI23Flash_fwd_kernel_traitsILi128ELi64ELi128ELi4ELb0ELb0EN7cutlass6half_tE19Flash_kernel_traitsILi128ELi64ELi128ELi4ES3_EELb0ELb0ELb0ELb0ELb1ELb0ELb0ELb1EEEvNS_16Flash_fwd_paramsE,@function
        .size           _ZN5flash24flash_fwd_splitkv_kernelI23Flash_fwd_kernel_traitsILi128ELi64ELi128ELi4ELb0ELb0EN7cutlass6half_tE19Flash_kernel_traitsILi128ELi64ELi128ELi4ES3_EELb0ELb0ELb0ELb0ELb1ELb0ELb0ELb1EEEvNS_16Flash_fwd_paramsE,(.L_x_14918 - _ZN5flash24flash_fwd_splitkv_kernelI23Flash_fwd_kernel_traitsILi128ELi64ELi128ELi4ELb0ELb0EN7cutlass6half_tE19Flash_kernel_traitsILi128ELi64ELi128ELi4ES3_EELb0ELb0ELb0ELb0ELb1ELb0ELb0ELb1EEEvNS_16Flash_fwd_paramsE)
        .other          _ZN5flash24flash_fwd_splitkv_kernelI23Flash_fwd_kernel_traitsILi128ELi64ELi128ELi4ELb0ELb0EN7cutlass6half_tE19Flash_kernel_traitsILi128ELi64ELi128ELi4ES3_EELb0ELb0ELb0ELb0ELb1ELb0ELb0ELb1EEEvNS_16Flash_fwd_paramsE,@"STO_CUDA_ENTRY STV_DEFAULT"
_ZN5flash24flash_fwd_splitkv_kernelI23Flash_fwd_kernel_traitsILi128ELi64ELi128ELi4ELb0ELb0EN7cutlass6half_tE19Flash_kernel_traitsILi128ELi64ELi128ELi4ES3_EELb0ELb0ELb0ELb0ELb1ELb0ELb0ELb1EEEvNS_16Flash_fwd_paramsE:
.text._ZN5flash24flash_fwd_splitkv_kernelI23Flash_fwd_kernel_traitsILi128ELi64ELi128ELi4ELb0ELb0EN7cutlass6half_tE19Flash_kernel_traitsILi128ELi64ELi128ELi4ES3_EELb0ELb0ELb0ELb0ELb1ELb0ELb0ELb1EEEvNS_16Flash_fwd_paramsE:
[----:B------:R-:W-:Y:S01]  /*0000*/  LDC R1, c[0x0][0x37c] ;  /* 0x0000df00ff017b82 */ /* 0x000fe20000000800 */
[----:B------:R-:W1:Y:S07]  /*0010*/  S2R R214, SR_CTAID.X ;  /* 0x0000000000d67919 */ /* 0x000e6e0000002500 */
[----:B------:R-:W2:Y:S01]  /*0020*/  LDC.64 R132, c[0x0][0x348] ;  /* 0x0000d200ff847b82 */ /* 0x000ea20000000a00 */
[----:B------:R-:W-:Y:S01]  /*0030*/  BSSY.RECONVERGENT B3, `(.L_x_3938) ;  /* 0x0000005000037945 */ /* 0x000fe20003800200 */
[----:B------:R-:W-:Y:S01]  /*0040*/  MOV R204, 0x80 ;  /* 0x0000008000cc7802 */ /* 0x000fe20000000f00 */
[----:B------:R-:W3:Y:S01]  /*0050*/  S2R R215, SR_CTAID.Y ;  /* 0x0000000000d77919 */ /* 0x000ee20000002600 */
[----:B------:R-:W4:Y:S05]  /*0060*/  S2R R206, SR_CTAID.Z ;  /* 0x0000000000ce7919 */ /* 0x000f2a0000002700 */
[----:B-1234-:R-:W-:Y:S05]  /*0070*/  CALL.REL.NOINC `($_ZN5flash24flash_fwd_splitkv_kernelI23Flash_fwd_kernel_traitsILi128ELi64ELi128ELi4ELb0ELb0EN7cutlass6half_tE19Flash_kernel_traitsILi128ELi64ELi128ELi4ES3_EELb0ELb0ELb0ELb0ELb1ELb0ELb0ELb1EEEvNS_16Flash_fwd_paramsE$_ZN5flash30compute_attn_1rowblock_splitkvI23Flash_fwd_kernel_traitsILi128ELi64ELi128ELi4ELb0ELb0EN7cutlass6half_tE19Flash_kernel_traitsILi128ELi64ELi128ELi4ES3_EELb0ELb0ELb0ELb0ELb1ELb0ELb0ELb1ENS_16Flash_fwd_paramsEEEvRKT8_iiiii) ;  /* 0x0000000000087944 */ /* 0x01efea0003c00000 */
[----:B------:R-:W-:Y:S05]  /*0080*/  BSYNC.RECONVERGENT B3 ;  /* 0x0000000000037941 */ /* 0x000fea0003800200 */
.L_x_3938:
[----:B------:R-:W-:Y:S05]  /*0090*/  EXIT ;  /* 0x000000000000794d */ /* 0x000fea0003800000 */
        .type           $_ZN5flash24flash_fwd_splitkv_kernelI23Flash_fwd_kernel_traitsILi128ELi64ELi128ELi4ELb0ELb0EN7cutlass6half_tE19Flash_kernel_traitsILi128ELi64ELi128ELi4ES3_EELb0ELb0ELb0ELb0ELb1ELb0ELb0ELb1EEEvNS_16Flash_fwd_paramsE$_ZN5flash30compute_attn_1rowblock_splitkvI23Flash_fwd_kernel_traitsILi128ELi64ELi128ELi4ELb0ELb0EN7cutlass6half_tE19Flash_kernel_traitsILi128ELi64ELi128ELi4ES3_EELb0ELb0ELb0ELb0ELb1ELb0ELb0ELb1ENS_16Flash_fwd_paramsEEEvRKT8_iiiii,@function
        .size           $_ZN5flash24flash_fwd_splitkv_kernelI23Flash_fwd_kernel_traitsILi128ELi64ELi128ELi4ELb0ELb0EN7cutlass6half_tE19Flash_kernel_traitsILi128ELi64ELi128ELi4ES3_EELb0ELb0ELb0ELb0ELb1ELb0ELb0ELb1EEEvNS_16Flash_fwd_paramsE$_ZN5flash30compute_attn_1rowblock_splitkvI23Flash_fwd_kernel_traitsILi128ELi64ELi128ELi4ELb0ELb0EN7cutlass6half_tE19Flash_kernel_traitsILi128ELi64ELi128ELi4ES3_EELb0ELb0ELb0ELb0ELb1ELb0ELb0ELb1ENS_16Flash_fwd_paramsEEEvRKT8_iiiii,(.L_x_14918 - $_ZN5flash24flash_fwd_splitkv_kernelI23Flash_fwd_kernel_traitsILi128ELi64ELi128ELi4ELb0ELb0EN7cutlass6half_tE19Flash_kernel_traitsILi128ELi64ELi128ELi4ES3_EELb0ELb0ELb0ELb0ELb1ELb0ELb0ELb1EEEvNS_16Flash_fwd_paramsE$_ZN5flash30compute_attn_1rowblock_splitkvI23Flash_fwd_kernel_traitsILi128ELi64ELi128ELi4ELb0ELb0EN7cutlass6half_tE19Flash_kernel_traitsILi128ELi64ELi128ELi4ES3_EELb0ELb0ELb0ELb0ELb1ELb0ELb0ELb1ENS_16Flash_fwd_paramsEEEvRKT8_iiiii)
$_ZN5flash24flash_fwd_splitkv_kernelI23Flash_fwd_kernel_traitsILi128ELi64ELi128ELi4ELb0ELb0EN7cutlass6half_tE19Flash_kernel_traitsILi128ELi64ELi128ELi4ES3_EELb0ELb0ELb0ELb0ELb1ELb0ELb0ELb1EEEvNS_16Flash_fwd_paramsE$_ZN5flash30compute_attn_1rowblock_splitkvI23Flash_fwd_kernel_traitsILi128ELi64ELi128ELi4ELb0ELb0EN7cutlass6half_tE19Flash_kernel_traitsILi128ELi64ELi128ELi4ES3_EELb0ELb0ELb0ELb0ELb1ELb0ELb0ELb1ENS_16Flash_fwd_paramsEEEvRKT8_iiiii:
        /* <DEDUP_REMOVED lines=16> */
[----:B------:R-:W-:Y:S01]  /*01a0*/  ISETP.NE.AND.EX P1, PT, R15, RZ, PT, P0 ;  /* 0x000000ff0f00720c */ /* 0x000fe20003f25300 */
[----:B------:R-:W-:Y:S01]  /*01b0*/  IMAD.WIDE.U32 R14, R215, 0x4, R14 ;  /* 0x00000004d70e7825 */ /* 0x000fe200078e000e */
[----:B------:R-:W-:-:S03]  /*01c0*/  IADD3 R30, P0, PT, R4, R2, RZ ;  /* 0x00000002041e7210 */ /* 0x000fc60007f1e0ff */
[----:B------:R1:W5:Y:S02]  /*01d0*/  @!P3 LD.E R216, desc[UR4][R132.64+0xb4] ;  /* 0x0000b40484d8b980 */ /* 0x000364000c101900 */
[----:B------:R-:W-:Y:S02]  /*01e0*/  IMAD.X R31, R5, 0x1, R0, P0 ;  /* 0x00000001051f7824 */ /* 0x000fe400000e0600 */
        /* <DEDUP_REMOVED lines=17> */
.L_x_3940:
[----:B------:R-:W-:Y:S05]  /*0300*/  BSYNC.RECONVERGENT B0 ;  /* 0x0000000000007941 */ /* 0x000fea0003800200 */
.L_x_3939:
[----:B------:R-:W-:Y:S04]  /*0310*/  BSSY.RECONVERGENT B0, `(.L_x_3941) ;  /* 0x0000007000007945 */ /* 0x000fe80003800200 */
[----:B------:R-:W-:Y:S05]  /*0320*/  @!P4 BRA `(.L_x_3942) ;  /* 0x000000000014c947 */ /* 0x000fea0003800000 */
[----:B-----5:R-:W3:Y:S02]  /*0330*/  LD.E.U8 R3, desc[UR4][R132.64+0x1b2] ;  /* 0x0001b20484037980 */ /* 0x020ee4000c101100 */
[----:B---3--:R-:W-:-:S13]  /*0340*/  ISETP.NE.AND P0, PT, R3, RZ, PT ;  /* 0x000000ff0300720c */ /* 0x008fda0003f05270 */
[----:B------:R-:W3:Y:S02]  /*0350*/  @P0 LD.E R8, desc[UR4][R10.64+0x4] ;  /* 0x000004040a080980 */ /* 0x000ee4000c101900 */
[----:B---3--:R-:W-:-:S06]  /*0360*/  @P0 IADD3 R3, PT, PT, R8, -R13, RZ ;  /* 0x8000000d08030210 */ /* 0x008fcc0007ffe0ff */
[----:B------:R3:W5:Y:S02]  /*0370*/  @!P0 LD.E R3, desc[UR4][R10.64] ;  /* 0x000000040a038980 */ /* 0x000764000c101900 */
.L_x_3942:
[----:B------:R-:W-:Y:S05]  /*0380*/  BSYNC.RECONVERGENT B0 ;  /* 0x0000000000007941 */ /* 0x000fea0003800200 */
.L_x_3941:
        /* <DEDUP_REMOVED lines=9> */
.L_x_3944:
[----:B------:R-:W4:Y:S01]  /*0420*/  LD.E.64 R4, desc[UR4][R132.64+0x108] ;  /* 0x0001080484047980 */ /* 0x000f22000c101b00 */
[----:B------:R-:W-:Y:S01]  /*0430*/  BSSY.RECONVERGENT B0, `(.L_x_3946) ;  /* 0x0000006000007945 */ /* 0x000fe20003800200 */
[----:B------:R-:W-:Y:S01]  /*0440*/  IMAD.MOV.U32 R3, RZ, RZ, RZ ;  /* 0x000000ffff037224 */ /* 0x000fe200078e00ff */
[----:B----4-:R-:W-:-:S04]  /*0450*/  ISETP.NE.U32.AND P0, PT, R4, RZ, PT ;  /* 0x000000ff0400720c */ /* 0x010fc80003f05070 */
[----:B------:R-:W-:-:S13]  /*0460*/  ISETP.NE.AND.EX P0, PT, R5, RZ, PT, P0 ;  /* 0x000000ff0500720c */ /* 0x000fda0003f05300 */
[----:B------:R-:W-:Y:S05]  /*0470*/  @!P0 BRA `(.L_x_3947) ;  /* 0x0000000000048947 */ /* 0x000fea0003800000 */
[----:B------:R4:W5:Y:S02]  /*0480*/  LD.E R3, desc[UR4][R132.64+0xbc] ;  /* 0x0000bc0484037980 */ /* 0x000964000c101900 */
.L_x_3947:
[----:B------:R-:W-:Y:S05]  /*0490*/  BSYNC.RECONVERGENT B0 ;  /* 0x0000000000007941 */ /* 0x000fea0003800200 */
.L_x_3946:
[----:B-----5:R-:W-:Y:S02]  /*04a0*/  IADD3 R70, PT, PT, R78, R3, RZ ;  /* 0x000000034e467210 */ /* 0x020fe40007ffe0ff */
.L_x_3945:
[----:B------:R-:W-:Y:S05]  /*04b0*/  BSYNC.RECONVERGENT B1 ;  /* 0x0000000000017941 */ /* 0x000fea0003800200 */
.L_x_3943:
[----:B------:R-:W-:Y:S01]  /*04c0*/  IMAD.SHL.U32 R81, R214, 0x40, RZ ;  /* 0x00000040d6517824 */ /* 0x000fe200078e00ff */
[----:B------:R-:W-:-:S04]  /*04d0*/  MOV R205, 0x0 ;  /* 0x0000000000cd7802 */ /* 0x000fc80000000f00 */
[----:B------:R-:W-:-:S13]  /*04e0*/  ISETP.GT.AND P0, PT, R216, R81, PT ;  /* 0x00000051d800720c */ /* 0x000fda0003f04270 */
[----:B-1234-:R-:W-:Y:S05]  /*04f0*/  @!P0 RET.REL.NODEC R204 `(_ZN5flash24flash_fwd_splitkv_kernelI23Flash_fwd_kernel_traitsILi128ELi64ELi128ELi4ELb0ELb0EN7cutlass6half_tE19Flash_kernel_traitsILi128ELi64ELi128ELi4ES3_EELb0ELb0ELb0ELb0ELb1ELb0ELb0ELb1EEEvNS_16Flash_fwd_paramsE) ;  /* 0xfffffff8ccc08950 */ /* 0x01efea0003c3ffff */
        /* <DEDUP_REMOVED lines=15> */
[----:B------:R-:W3:Y:S04]  /*05f0*/  LD.E R2, desc[UR4][R132.64+0x60] ;  /* 0x0000600484027980 */ /* 0x000ee8000c101900 */
[----:B------:R-:W4:Y:S04]  /*0600*/  LD.E R0, desc[UR4][R132.64+0xb4] ;  /* 0x0000b40484007980 */ /* 0x000f28000c101900 */
[----:B------:R-:W3:Y:S04]  /*0610*/  @!P0 LD.E.64 R10, desc[UR4][R132.64+0x80] ;  /* 0x00008004840a8980 */ /* 0x000ee8000c101b00 */
[----:B------:R-:W4:Y:S04]  /*0620*/  LD.E.64 R6, desc[UR4][R132.64+0xa0] ;  /* 0x0000a00484067980 */ /* 0x000f28000c101b00 */
[----:B------:R-:W4:Y:S04]  /*0630*/  LD.E.64 R8, desc[UR4][R132.64+0x90] ;  /* 0x0000900484087980 */ /* 0x000f28000c101b00 */
[----:B------:R1:W5:Y:S01]  /*0640*/  LD.E.64 R14, desc[UR4][R132.64+0x70] ;  /* 0x00007004840e7980 */ /* 0x000362000c101b00 */
[----:B------:R-:W-:-:S02]  /*0650*/  IMAD.SHL.U32 R5, R80, 0x8, RZ ;  /* 0x0000000850057824 */ /* 0x000fc400078e00ff */
[----:B------:R-:W-:-:S03]  /*0660*/  IMAD.MOV.U32 R19, RZ, RZ, RZ ;  /* 0x000000ffff137224 */ /* 0x000fc600078e00ff */
[----:B------:R-:W-:Y:S02]  /*0670*/  LOP3.LUT R18, R5, 0x38, RZ, 0xc0, !PT ;  /* 0x0000003805127812 */ /* 0x000fe400078ec0ff */
[----:B------:R-:W-:Y:S01]  /*0680*/  IADD3 R216, PT, PT, -R81, R216, RZ ;  /* 0x000000d851d87210 */ /* 0x000fe20007ffe1ff */
[----:B------:R-:W-:Y:S01]  /*0690*/  BSSY.RECONVERGENT B0, `(.L_x_3949) ;  /* 0x000002b000007945 */ /* 0x000fe20003800200 */
[-C--:B--2---:R-:W-:Y:S02]  /*06a0*/  @P0 IMAD R3, R13, R217.reuse, RZ ;  /* 0x000000d90d030224 */ /* 0x084fe400078e02ff */
[----:B------:R-:W-:-:S04]  /*06b0*/  @P0 IMAD.WIDE.U32 R16, R12, R217, RZ ;  /* 0x000000d90c100225 */ /* 0x000fc800078e00ff */
[-C--:B---3--:R-:W-:Y:S02]  /*06c0*/  @!P0 IMAD R4, R11, R215.reuse, RZ ;  /* 0x000000d70b048224 */ /* 0x088fe400078e02ff */
[----:B------:R-:W-:-:S04]  /*06d0*/  @!P0 IMAD.WIDE.U32 R10, R10, R215, RZ ;  /* 0x000000d70a0a8225 */ /* 0x000fc800078e00ff */
[----:B------:R-:W-:Y:S02]  /*06e0*/  @!P0 IMAD.IADD R4, R11, 0x1, R4 ;  /* 0x000000010b048824 */ /* 0x000fe400078e0204 */
[----:B------:R-:W-:Y:S01]  /*06f0*/  @P0 IMAD.IADD R4, R17, 0x1, R3 ;  /* 0x0000000111040824 */ /* 0x000fe200078e0203 */
[----:B------:R-:W-:Y:S01]  /*0700*/  SHF.R.U32.HI R3, RZ, 0x3, R80 ;  /* 0x00000003ff037819 */ /* 0x000fe20000011650 */
[----:B------:R-:W-:Y:S02]  /*0710*/  IMAD R2, R2, R215, R206 ;  /* 0x000000d702027224 */ /* 0x000fe400078e02ce */
[----:B------:R-:W-:Y:S02]  /*0720*/  @P0 IMAD.MOV.U32 R10, RZ, RZ, R16 ;  /* 0x000000ffff0a0224 */ /* 0x000fe400078e0010 */
[----:B------:R-:W-:-:S04]  /*0730*/  IMAD.WIDE.U32 R16, R81, R12, R18 ;  /* 0x0000000c51107225 */ /* 0x000fc800078e0012 */
[----:B----4-:R-:W-:Y:S02]  /*0740*/  IMAD R0, R0, R2, R81 ;  /* 0x0000000200007224 */ /* 0x010fe400078e0251 */
[C---:B------:R-:W-:Y:S01]  /*0750*/  VIADD R11, R3.reuse, 0x10 ;  /* 0x00000010030b7836 */ /* 0x040fe20000000000 */
[----:B------:R-:W-:Y:S01]  /*0760*/  IADD3 R10, P1, PT, R10, R16, RZ ;  /* 0x000000100a0a7210 */ /* 0x000fe20007f3e0ff */
[----:B------:R-:W-:Y:S02]  /*0770*/  VIADD R5, R3, 0x20 ;  /* 0x0000002003057836 */ /* 0x000fe40000000000 */
[----:B------:R-:W-:Y:S01]  /*0780*/  IMAD R81, R13, R81, RZ ;  /* 0x000000510d517224 */ /* 0x000fe200078e02ff */
[-C--:B------:R-:W-:Y:S02]  /*0790*/  ISETP.GE.AND P2, PT, R11, R216.reuse, PT ;  /* 0x000000d80b00720c */ /* 0x080fe40003f46270 */
[----:B------:R-:W-:Y:S02]  /*07a0*/  ISETP.GE.AND P4, PT, R5, R216, PT ;  /* 0x000000d80500720c */ /* 0x000fe40003f86270 */
[----:B------:R-:W-:-:S02]  /*07b0*/  IADD3.X R11, PT, PT, R4, R17, R81, P1, !PT ;  /* 0x00000011040b7210 */ /* 0x000fc40000ffe451 */
[C---:B------:R-:W-:Y:S02]  /*07c0*/  IADD3 R5, P0, PT, R0.reuse, R3, RZ ;  /* 0x0000000300057210 */ /* 0x040fe40007f1e0ff */
[----:B------:R-:W-:Y:S02]  /*07d0*/  ISETP.GE.AND P1, PT, R3, R216, PT ;  /* 0x000000d80300720c */ /* 0x000fe40003f26270 */
[----:B------:R-:W-:Y:S02]  /*07e0*/  LEA.HI.X.SX32 R0, R0, RZ, 0x1, P0 ;  /* 0x000000ff00007211 */ /* 0x000fe400000f0eff */
[C---:B------:R-:W-:Y:S02]  /*07f0*/  LEA R4, P0, R5.reuse, R6, 0x2 ;  /* 0x0000000605047211 */ /* 0x040fe400078010ff */
[----:B------:R-:W-:Y:S02]  /*0800*/  LOP3.LUT P3, R80, R80, 0x7, RZ, 0xc0, !PT ;  /* 0x0000000750507812 */ /* 0x000fe4000786c0ff */
[----:B------:R-:W-:Y:S01]  /*0810*/  LEA.HI.X R5, R5, R7, R0, 0x2, P0 ;  /* 0x0000000705057211 */ /* 0x000fe200000f1400 */
[----:B------:R-:W-:Y:S01]  /*0820*/  IMAD R0, R9, R206, RZ ;  /* 0x000000ce09007224 */ /* 0x000fe200078e02ff */
[C---:B------:R-:W-:Y:S01]  /*0830*/  ISETP.GE.OR P5, PT, R3.reuse, R216, P3 ;  /* 0x000000d80300720c */ /* 0x040fe20001fa6670 */
[----:B------:R-:W-:Y:S01]  /*0840*/  IMAD.WIDE.U32 R206, R8, R206, R10 ;  /* 0x000000ce08ce7225 */ /* 0x000fe200078e000a */
[----:B------:R-:W-:-:S02]  /*0850*/  IADD3 R17, PT, PT, R3, 0x30, RZ ;  /* 0x0000003003117810 */ /* 0x000fc40007ffe0ff */
[----:B------:R-:W-:Y:S01]  /*0860*/  P2R R2, PR, RZ, 0x20 ;  /* 0x00000020ff027803 */ /* 0x000fe20000000000 */
[----:B------:R-:W-:Y:S01]  /*0870*/  IMAD.IADD R21, R207, 0x1, R0 ;  /* 0x00000001cf157824 */ /* 0x000fe200078e0200 */
[----:B------:R-:W-:Y:S02]  /*0880*/  ISETP.GE.AND P3, PT, R17, R216, PT ;  /* 0x000000d81100720c */ /* 0x000fe40003f66270 */
[C---:B------:R-:W-:Y:S02]  /*0890*/  ISETP.NE.OR P6, PT, R80.reuse, RZ, P2 ;  /* 0x000000ff5000720c */ /* 0x040fe400017c5670 */
[----:B------:R-:W-:Y:S01]  /*08a0*/  ISETP.NE.OR P5, PT, R80, RZ, P4 ;  /* 0x000000ff5000720c */ /* 0x000fe200027a5670 */
[----:B-1----:R-:W-:-:S12]  /*08b0*/  @P1 BRA `(.L_x_3950) ;  /* 0x0000000000201947 */ /* 0x002fd80003800000 */
        /* <DEDUP_REMOVED lines=8> */
.L_x_3950:
[----:B------:R-:W-:Y:S05]  /*0940*/  BSYNC.RECONVERGENT B0 ;  /* 0x0000000000007941 */ /* 0x000fea0003800200 */
.L_x_3949:
[----:B------:R-:W-:Y:S01]  /*0950*/  ISETP.NE.AND P0, PT, R2, RZ, PT ;  /* 0x000000ff0200720c */ /* 0x000fe20003f05270 */
[----:B------:R-:W-:Y:S01]  /*0960*/  BSSY.RECONVERGENT B0, `(.L_x_3951) ;  /* 0x0000012000007945 */ /* 0x000fe20003800200 */
[----:B------:R-:W-:Y:S01]  /*0970*/  ISETP.NE.OR P1, PT, R80, RZ, P3 ;  /* 0x000000ff5000720c */ /* 0x000fe20001f25670 */
[----:B------:R-:W-:Y:S01]  /*0980*/  @!P5 IMAD.MOV.U32 R7, RZ, RZ, 0x7f800000 ;  /* 0x7f800000ff07d424 */ /* 0x000fe200078e00ff */
[----:B-1----:R-:W-:-:S09]  /*0990*/  @!P6 MOV R9, 0x7f800000 ;  /* 0x7f8000000009e802 */ /* 0x002fd20000000f00 */
[----:B------:R-:W-:Y:S01]  /*09a0*/  @!P0 IMAD.MOV.U32 R11, RZ, RZ, 0x7f800000 ;  /* 0x7f800000ff0b8424 */ /* 0x000fe200078e00ff */
[----:B------:R-:W-:Y:S06]  /*09b0*/  @P2 BRA `(.L_x_3952) ;  /* 0x0000000000302947 */ /* 0x000fec0003800000 */
        /* <DEDUP_REMOVED lines=12> */
.L_x_3952:
[----:B------:R-:W-:Y:S05]  /*0a80*/  BSYNC.RECONVERGENT B0 ;  /* 0x0000000000007941 */ /* 0x000fea0003800200 */
.L_x_3951:
        /* <DEDUP_REMOVED lines=14> */
.L_x_3954:
[----:B------:R-:W-:Y:S05]  /*0b70*/  BSYNC.RECONVERGENT B0 ;  /* 0x0000000000007941 */ /* 0x000fea0003800200 */
.L_x_3953:
        /* <DEDUP_REMOVED lines=14> */
.L_x_3956:
[----:B------:R-:W-:Y:S05]  /*0c60*/  BSYNC.RECONVERGENT B0 ;  /* 0x0000000000007941 */ /* 0x000fea0003800200 */
.L_x_3955:
[----:B------:R-:W-:Y:S01]  /*0c70*/  ISETP.NE.AND P0, PT, R2, RZ, PT ;  /* 0x000000ff0200720c */ /* 0x000fe20003f05270 */
[----:B------:R-:W-:Y:S01]  /*0c80*/  @!P6 ST.E desc[UR4][R4.64+0x40], R9 ;  /* 0x000040090400e985 */ /* 0x000fe2000c101904 */
[----:B------:R-:W-:-:S03]  /*0c90*/  MOV R205, 0x0 ;  /* 0x0000000000cd7802 */ /* 0x000fc60000000f00 */
[----:B------:R-:W-:Y:S08]  /*0ca0*/  @!P5 ST.E desc[UR4][R4.64+0x80], R7 ;  /* 0x000080070400d985 */ /* 0x000ff0000c101904 */
[----:B------:R1:W-:Y:S02]  /*0cb0*/  @!P0 ST.E desc[UR4][R4.64], R11 ;  /* 0x0000000b04008985 */ /* 0x0003e4000c101904 */
[----:B-123-5:R-:W-:Y:S05]  /*0cc0*/  @P1 RET.REL.NODEC R204 `(_ZN5flash24flash_fwd_splitkv_kernelI23Flash_fwd_kernel_traitsILi128ELi64ELi128ELi4ELb0ELb0EN7cutlass6half_tE19Flash_kernel_traitsILi128ELi64ELi128ELi4ES3_EELb0ELb0ELb0ELb0ELb1ELb0ELb0ELb1EEEvNS_16Flash_fwd_paramsE) ;  /* 0xfffffff0cccc1950 */ /* 0x02efea0003c3ffff */
[----:B------:R-:W-:Y:S02]  /*0cd0*/  MOV R3, 0x7f800000 ;  /* 0x7f80000000037802 */ /* 0x000fe40000000f00 */
[----:B------:R-:W-:-:S03]  /*0ce0*/  MOV R205, 0x0 ;  /* 0x0000000000cd7802 */ /* 0x000fc60000000f00 */
[----:B------:R1:W-:Y:S02]  /*0cf0*/  ST.E desc[UR4][R4.64+0xc0], R3 ;  /* 0x0000c00304007985 */ /* 0x0003e4000c101904 */
[----:B-1----:R-:W-:Y:S05]  /*0d00*/  RET.REL.NODEC R204 `(_ZN5flash24flash_fwd_splitkv_kernelI23Flash_fwd_kernel_traitsILi128ELi64ELi128ELi4ELb0ELb0EN7cutlass6half_tE19Flash_kernel_traitsILi128ELi64ELi128ELi4ES3_EELb0ELb0ELb0ELb0ELb1ELb0ELb0ELb1EEEvNS_16Flash_fwd_paramsE) ;  /* 0xfffffff0ccbc7950 */ /* 0x002fea0003c3ffff */
.L_x_3948:
[----:B------:R-:W2:Y:S04]  /*0d10*/  LD.E.64 R4, desc[UR4][R132.64+0x158] ;  /* 0x0001580484047980 */ /* 0x000ea8000c101b00 */
[----:B------:R-:W3:Y:S01]  /*0d20*/  LD.E.64 R220, desc[UR4][R132.64+0x160] ;  /* 0x0001600484dc7980 */ /* 0x000ee2000c101b00 */
[----:B------:R-:W-:Y:S01]  /*0d30*/  IMAD.MOV.U32 R10, RZ, RZ, R215 ;  /* 0x000000ffff0a7224 */ /* 0x000fe200078e00d7 */
[----:B------:R-:W-:Y:S01]  /*0d40*/  BSSY.RECONVERGENT B0, `(.L_x_3957) ;  /* 0x00000b2000007945 */ /* 0x000fe20003800200 */
[----:B--2---:R-:W-:-:S04]  /*0d50*/  ISETP.NE.U32.AND P0, PT, R4, RZ, PT ;  /* 0x000000ff0400720c */ /* 0x004fc80003f05070 */
[----:B------:R-:W-:-:S13]  /*0d60*/  ISETP.NE.AND.EX P0, PT, R5, RZ, PT, P0 ;  /* 0x000000ff0500720c */ /* 0x000fda0003f05300 */
[----:B------:R-:W-:-:S05]  /*0d70*/  @P0 IADD3 R2, P1, PT, R4, R2, RZ ;  /* 0x0000000204020210 */ /* 0x000fca0007f3e0ff */
[----:B------:R-:W-:-:S05]  /*0d80*/  @P0 IMAD.X R3, R5, 0x1, R0, P1 ;  /* 0x0000000105030824 */ /* 0x000fca00008e0600 */
[----:B------:R1:W5:Y:S01]  /*0d90*/  @P0 LD.E R10, desc[UR4][R2.64] ;  /* 0x00000004020a0980 */ /* 0x000362000c101900 */
[----:B---3--:R-:W-:-:S04]  /*0da0*/  ISETP.NE.U32.AND P0, PT, R220, RZ, PT ;  /* 0x000000ffdc00720c */ /* 0x008fc80003f05070 */
[----:B------:R-:W-:-:S13]  /*0db0*/  ISETP.NE.AND.EX P0, PT, R221, RZ, PT, P0 ;  /* 0x000000ffdd00720c */ /* 0x000fda0003f05300 */
        /* <DEDUP_REMOVED lines=22> */
[----:B------:R-:W-:Y:S01]  /*0f20*/  IMAD.HI.U32 R9, R15, R9, R14 ;  /* 0x000000090f097227 */ /* 0x000fe200078e000e */
[----:B------:R-:W-:Y:S01]  /*0f30*/  ISETP.NE.AND P3, PT, R10, RZ, PT ;  /* 0x000000ff0a00720c */ /* 0x000fe20003f65270 */
[----:B------:R-:W2:Y:S02]  /*0f40*/  LD.E.64 R14, desc[UR4][R6.64+0x28] ;  /* 0x00002804060e7980 */ /* 0x000ea4000c101b00 */
[----:B------:R-:W-:Y:S02]  /*0f50*/  IMAD.MOV R0, RZ, RZ, -R0 ;  /* 0x000000ffff007224 */ /* 0x000fe400078e0a00 */
[----:B------:R-:W-:-:S04]  /*0f60*/  IMAD.HI.U32 R9, R9, R2, RZ ;  /* 0x0000000209097227 */ /* 0x000fc800078e00ff */
[----:B------:R-:W-:-:S05]  /*0f70*/  IMAD R0, R9, R0, R2 ;  /* 0x0000000009007224 */ /* 0x000fca00078e0202 */
[----:B------:R-:W-:-:S13]  /*0f80*/  ISETP.GT.U32.AND P0, PT, R3, R0, PT ;  /* 0x000000000300720c */ /* 0x000fda0003f04070 */
[----:B------:R-:W-:-:S04]  /*0f90*/  @!P0 IADD3 R0, PT, PT, R0, -R3, RZ ;  /* 0x8000000300008210 */ /* 0x000fc80007ffe0ff */
[----:B------:R-:W-:Y:S02]  /*0fa0*/  ISETP.GE.U32.AND P1, PT, R0, R3, PT ;  /* 0x000000030000720c */ /* 0x000fe40003f26070 */
[----:B------:R-:W-:-:S04]  /*0fb0*/  LOP3.LUT R0, R11, R10, RZ, 0x3c, !PT ;  /* 0x0000000a0b007212 */ /* 0x000fc800078e3cff */
[----:B------:R-:W-:Y:S01]  /*0fc0*/  ISETP.GE.AND P2, PT, R0, RZ, PT ;  /* 0x000000ff0000720c */ /* 0x000fe20003f46270 */
[----:B------:R-:W-:Y:S02]  /*0fd0*/  @!P0 VIADD R9, R9, 0x1 ;  /* 0x0000000109098836 */ /* 0x000fe40000000000 */
[-C--:B---3--:R-:W-:Y:S02]  /*0fe0*/  IMAD R0, R13, R215.reuse, RZ ;  /* 0x000000d70d007224 */ /* 0x088fe400078e02ff */
[----:B------:R-:W-:Y:S02]  /*0ff0*/  IMAD.WIDE.U32 R12, R12, R215, RZ ;  /* 0x000000d70c0c7225 */ /* 0x000fe400078e00ff */
[----:B------:R-:W-:Y:S02]  /*1000*/  @P1 IADD3 R9, PT, PT, R9, 0x1, RZ ;  /* 0x0000000109091810 */ /* 0x000fe40007ffe0ff */
[----:B------:R-:W-:Y:S01]  /*1010*/  IMAD.IADD R219, R13, 0x1, R0 ;  /* 0x000000010ddb7824 */ /* 0x000fe200078e0200 */
[----:B------:R-:W-:-:S03]  /*1020*/  LEA R218, P0, R12, R220, 0x2 ;  /* 0x000000dc0cda7211 */ /* 0x000fc600078010ff */
        /* <DEDUP_REMOVED lines=53> */
.L_x_3958:
        /* <DEDUP_REMOVED lines=8> */
[----:B------:R-:W4:Y:S04]  /*1400*/  LD.E.64 R14, desc[UR4][R6.64+0x50] ;  /* 0x00005004060e7980 */ /* 0x000f28000c101b00 */
[----:B------:R-:W4:Y:S01]  /*1410*/  @!P0 LD.E.64 R16, desc[UR4][R132.64+0x28] ;  /* 0x0000280484108980 */ /* 0x000f22000c101b00 */
        /* <DEDUP_REMOVED lines=35> */
[----:B------:R-:W-:Y:S01]  /*1650*/  @!P0 MOV R8, R20 ;  /* 0x0000001400088202 */ /* 0x000fe20000000f00 */
[----:B------:R-:W-:Y:S01]  /*1660*/  @P3 VIADD R4, R4, 0x1 ;  /* 0x0000000104043836 */ /* 0x000fe20000000000 */
[----:B------:R-:W-:Y:S01]  /*1670*/  @!P0 IADD3 R9, PT, PT, R21, R9, RZ ;  /* 0x0000000915098210 */ /* 0x000fe20007ffe0ff */
[----:B------:R-:W-:Y:S01]  /*1680*/  @P0 IMAD.IADD R9, R19, 0x1, R0 ;  /* 0x0000000113090824 */ /* 0x000fe200078e0200 */
[----:B------:R-:W-:Y:S01]  /*1690*/  @P0 MOV R8, R18 ;  /* 0x0000001200080202 */ /* 0x000fe20000000f00 */
[----:B------:R-:W-:Y:S01]  /*16a0*/  @!P0 IMAD R0, R137, R12, RZ ;  /* 0x0000000c89008224 */ /* 0x000fe200078e02ff */
[----:B------:R-:W-:Y:S01]  /*16b0*/  @!P0 SHF.R.S32.HI R3, RZ, 0x1f, R12 ;  /* 0x0000001fff038819 */ /* 0x000fe2000001140c */
[----:B------:R-:W-:-:S02]  /*16c0*/  IMAD R2, R209, R11, RZ ;  /* 0x0000000bd1027224 */ /* 0x000fc400078e02ff */
[----:B------:R-:W-:Y:S01]  /*16d0*/  IMAD.WIDE.U32 R18, R208, R11, R8 ;  /* 0x0000000bd0127225 */ /* 0x000fe200078e0008 */
[----:B------:R-:W-:Y:S02]  /*16e0*/  @!P2 IADD3 R4, PT, PT, -R4, RZ, RZ ;  /* 0x000000ff0404a210 */ /* 0x000fe40007ffe1ff */
[----:B------:R-:W-:Y:S01]  /*16f0*/  @!P1 LOP3.LUT R4, RZ, R5, RZ, 0x33, !PT ;  /* 0x00000005ff049212 */ /* 0x000fe200078e33ff */
[----:B------:R-:W-:Y:S02]  /*1700*/  @!P0 IMAD R0, R3, R136, R0 ;  /* 0x0000008803008224 */ /* 0x000fe400078e0200 */
[----:B------:R-:W-:Y:S01]  /*1710*/  @!P0 IMAD.WIDE.U32 R8, R136, R12, RZ ;  /* 0x0000000c88088225 */ /* 0x000fe200078e00ff */
[----:B------:R-:W-:Y:S02]  /*1720*/  IADD3 R19, PT, PT, R19, R2, RZ ;  /* 0x0000000213137210 */ /* 0x000fe40007ffe0ff */
[----:B------:R-:W-:Y:S02]  /*1730*/  SHF.R.S32.HI R2, RZ, 0x1f, R4 ;  /* 0x0000001fff027819 */ /* 0x000fe40000011404 */
[----:B------:R-:W-:Y:S01]  /*1740*/  @!P0 IADD3 R21, PT, PT, R9, R0, RZ ;  /* 0x0000000009158210 */ /* 0x000fe20007ffe0ff */
[----:B------:R-:W-:Y:S01]  /*1750*/  IMAD R9, R15, R4, RZ ;  /* 0x000000040f097224 */ /* 0x000fe200078e02ff */
[----:B------:R-:W-:Y:S01]  /*1760*/  @!P0 SHF.R.S32.HI R3, RZ, 0x1f, R10 ;  /* 0x0000001fff038819 */ /* 0x000fe2000001140a */
[----:B------:R-:W-:Y:S01]  /*1770*/  @P0 IMAD.IADD R12, R12, 0x1, R13 ;  /* 0x000000010c0c0824 */ /* 0x000fe200078e020d */
[----:B------:R-:W-:Y:S01]  /*1780*/  @!P0 MOV R20, R8 ;  /* 0x0000000800148202 */ /* 0x000fe20000000f00 */
[----:B------:R-:W-:-:S02]  /*1790*/  @!P0 IMAD R0, R17, R10, RZ ;  /* 0x0000000a11008224 */ /* 0x000fc400078e02ff */
[----:B------:R-:W-:Y:S02]  /*17a0*/  IMAD R9, R14, R2, R9 ;  /* 0x000000020e097224 */ /* 0x000fe400078e0209 */
[C---:B------:R-:W-:Y:S02]  /*17b0*/  @!P0 IMAD R0, R16.reuse, R3, R0 ;  /* 0x0000000310008224 */ /* 0x040fe400078e0200 */
[----:B------:R-:W-:Y:S02]  /*17c0*/  @P0 IMAD R2, R137, R12, RZ ;  /* 0x0000000c89020224 */ /* 0x000fe400078e02ff */
[----:B------:R-:W-:-:S04]  /*17d0*/  @!P0 IMAD.WIDE.U32 R16, R16, R10, R20 ;  /* 0x0000000a10108225 */ /* 0x000fc800078e0014 */
[----:B------:R-:W-:-:S04]  /*17e0*/  IMAD.WIDE.U32 R18, R14, R4, R18 ;  /* 0x000000040e127225 */ /* 0x000fc800078e0012 */
[----:B------:R-:W-:Y:S01]  /*17f0*/  @P0 IMAD.WIDE.U32 R12, R136, R12, RZ ;  /* 0x0000000c880c0225 */ /* 0x000fe200078e00ff */
[----:B------:R-:W-:Y:S02]  /*1800*/  MOV R4, R18 ;  /* 0x0000001200047202 */ /* 0x000fe40000000f00 */
[----:B------:R-:W-:Y:S01]  /*1810*/  MOV R3, RZ ;  /* 0x000000ff00037202 */ /* 0x000fe20000000f00 */
[----:B------:R-:W-:Y:S01]  /*1820*/  @!P0 IMAD.IADD R14, R17, 0x1, R0 ;  /* 0x00000001110e8824 */ /* 0x000fe200078e0200 */
[----:B------:R-:W-:Y:S01]  /*1830*/  IADD3 R0, PT, PT, R19, R9, RZ ;  /* 0x0000000913007210 */ /* 0x000fe20007ffe0ff */
[----:B------:R-:W-:Y:S01]  /*1840*/  @P0 IMAD.IADD R14, R13, 0x1, R2 ;  /* 0x000000010d0e0824 */ /* 0x000fe200078e0202 */
[----:B------:R-:W-:Y:S02]  /*1850*/  @P0 MOV R16, R12 ;  /* 0x0000000c00100202 */ /* 0x000fe40000000f00 */
.L_x_3959:
[----:B------:R-:W-:Y:S05]  /*1860*/  BSYNC.RECONVERGENT B0 ;  /* 0x0000000000007941 */ /* 0x000fea0003800200 */
.L_x_3957:
        /* <DEDUP_REMOVED lines=9> */
[----:B------:R1:W5:Y:S01]  /*1900*/  @P6 LD.E R10, desc[UR4][R30.64] ;  /* 0x000000041e0a6980 */ /* 0x000362000c101900 */
        /* <DEDUP_REMOVED lines=32> */
[----:B------:R-:W-:Y:S02]  /*1b10*/  @!P1 LOP3.LUT R3, RZ, R5, RZ, 0x33, !PT ;  /* 0x00000005ff039212 */ /* 0x000fe400078e33ff */
[----:B------:R-:W-:Y:S02]  /*1b20*/  MOV R16, R18 ;  /* 0x0000001200107202 */ /* 0x000fe40000000f00 */
[C---:B------:R-:W-:Y:S01]  /*1b30*/  SHF.L.U32 R75, R80.reuse, 0x6, RZ ;  /* 0x00000006504b7819 */ /* 0x040fe200000006ff */
[----:B------:R-:W-:Y:S02]  /*1b40*/  IMAD R5, R27, R3, RZ ;  /* 0x000000031b057224 */ /* 0x000fe400078e02ff */
[----:B------:R-:W-:Y:S02]  /*1b50*/  IMAD.SHL.U32 R74, R80, 0x20, RZ ;  /* 0x00000020504a7824 */ /* 0x000fe400078e00ff */
[----:B------:R-:W-:Y:S01]  /*1b60*/  IMAD.WIDE.U32 R16, R3, R26, R16 ;  /* 0x0000001a03107225 */ /* 0x000fe200078e0010 */
[----:B------:R-:W-:-:S03]  /*1b70*/  SHF.R.U32.HI R128, RZ, 0x3, R80 ;  /* 0x00000003ff807819 */ /* 0x000fc60000011650 */
[----:B------:R-:W-:Y:S02]  /*1b80*/  IMAD.MOV.U32 R129, RZ, RZ, RZ ;  /* 0x000000ffff817224 */ /* 0x000fe400078e00ff */
[-C--:B------:R-:W-:Y:S01]  /*1b90*/  IMAD R213, R137, R128.reuse, RZ ;  /* 0x0000008089d57224 */ /* 0x080fe200078e02ff */
[----:B------:R-:W1:Y:S01]  /*1ba0*/  S2UR UR6, SR_CgaCtaId ;  /* 0x00000000000679c3 */ /* 0x000e620000008800 */
[----:B------:R-:W-:Y:S01]  /*1bb0*/  UMOV UR7, 0x400 ;  /* 0x0000040000077882 */ /* 0x000fe20000000000 */
[----:B------:R-:W-:Y:S02]  /*1bc0*/  IMAD R211, R209, R128, RZ ;  /* 0x00000080d1d37224 */ /* 0x000fe400078e02ff */
[----:B------:R-:W-:Y:S01]  /*1bd0*/  IMAD.SHL.U32 R68, R63, 0x80, RZ ;  /* 0x000000803f447824 */ /* 0x000fe200078e00ff */
[----:B------:R-:W-:Y:S01]  /*1be0*/  SHF.L.U64.HI R77, R208, 0x4, R209 ;  /* 0x00000004d04d7819 */ /* 0x000fe200000102d1 */
[----:B------:R-:W-:Y:S01]  /*1bf0*/  IMAD.SHL.U32 R72, R136, 0x10, RZ ;  /* 0x0000001088487824 */ /* 0x000fe200078e00ff */
[----:B------:R-:W-:-:S02]  /*1c00*/  SHF.L.U32 R76, R208, 0x4, RZ ;  /* 0x00000004d04c7819 */ /* 0x000fc400000006ff */
[----:B------:R-:W-:Y:S02]  /*1c10*/  SHF.L.U64.HI R73, R136, 0x4, R137 ;  /* 0x0000000488497819 */ /* 0x000fe40000010289 */
[----:B------:R-:W-:Y:S01]  /*1c20*/  IADD3 R79, PT, PT, R68, -0x80, RZ ;  /* 0xffffff80444f7810 */ /* 0x000fe20007ffe0ff */
[----:B-1----:R-:W-:Y:S01]  /*1c30*/  ULEA UR6, UR6, UR7, 0x18 ;  /* 0x0000000706067291 */ /* 0x002fe2000f8ec0ff */
[----:B--2---:R-:W-:Y:S02]  /*1c40*/  @P0 IMAD R2, R139, R217, RZ ;  /* 0x000000d98b020224 */ /* 0x004fe400078e02ff */
[-C--:B---3--:R-:W-:Y:S02]  /*1c50*/  @!P0 IMAD R11, R29, R215.reuse, RZ ;  /* 0x000000d71d0b8224 */ /* 0x088fe400078e02ff */
[----:B------:R-:W-:-:S04]  /*1c60*/  @!P0 IMAD.WIDE.U32 R14, R28, R215, RZ ;  /* 0x000000d71c0e8225 */ /* 0x000fc800078e00ff */
[----:B------:R-:W-:-:S04]  /*1c70*/  @P0 IMAD.WIDE.U32 R28, R138, R217, RZ ;  /* 0x000000d98a1c0225 */ /* 0x000fc800078e00ff */
[----:B------:R-:W-:Y:S02]  /*1c80*/  @P0 IMAD.MOV.U32 R14, RZ, RZ, R28 ;  /* 0x000000ffff0e0224 */ /* 0x000fe400078e001c */
[----:B------:R-:W-:Y:S02]  /*1c90*/  @!P0 IMAD.IADD R11, R15, 0x1, R11 ;  /* 0x000000010f0b8824 */ /* 0x000fe400078e020b */
[----:B------:R-:W-:Y:S01]  /*1ca0*/  @P0 IMAD.IADD R11, R29, 0x1, R2 ;  /* 0x000000011d0b0824 */ /* 0x000fe200078e0202 */
[----:B------:R-:W-:Y:S02]  /*1cb0*/  SHF.R.S32.HI R2, RZ, 0x1f, R3 ;  /* 0x0000001fff027819 */ /* 0x000fe40000011403 */
[----:B------:R-:W-:Y:S02]  /*1cc0*/  IADD3 R18, P1, PT, R22, R14, RZ ;  /* 0x0000000e16127210 */ /* 0x000fe40007f3e0ff */
[----:B------:R-:W-:Y:S01]  /*1cd0*/  LOP3.LUT R15, R75, 0x200, RZ, 0xc0, !PT ;  /* 0x000002004b0f7812 */ /* 0x000fe200078ec0ff */
[----:B------:R-:W-:-:S02]  /*1ce0*/  IMAD R26, R2, R26, R5 ;  /* 0x0000001a021a7224 */ /* 0x000fc400078e0205 */
[----:B------:R-:W-:Y:S01]  /*1cf0*/  IMAD.X R19, RZ, RZ, R11, P1 ;  /* 0x000000ffff137224 */ /* 0x000fe200008e060b */
[----:B------:R-:W-:Y:S01]  /*1d00*/  LOP3.LUT R74, R15, 0x7c00, R74, 0xf8, !PT ;  /* 0x00007c000f4a7812 */ /* 0x000fe200078ef84a */
[----:B------:R-:W-:Y:S01]  /*1d10*/  IMAD R5, R25, R206, RZ ;  /* 0x000000ce19057224 */ /* 0x000fe200078e02ff */
[----:B------:R-:W-:Y:S01]  /*1d20*/  IADD3 R17, PT, PT, R17, R26, RZ ;  /* 0x0000001a11117210 */ /* 0x000fe20007ffe0ff */
[----:B------:R-:W-:Y:S01]  /*1d30*/  IMAD.WIDE.U32 R14, R24, R206, R18 ;  /* 0x000000ce180e7225 */ /* 0x000fe200078e0012 */
[----:B------:R-:W-:-:S03]  /*1d40*/  IADD3 R18, P1, PT, R22, R4, RZ ;  /* 0x0000000416127210 */ /* 0x000fc60007f3e0ff */
[----:B------:R-:W-:Y:S02]  /*1d50*/  IMAD.IADD R15, R15, 0x1, R5 ;  /* 0x000000010f0f7824 */ /* 0x000fe400078e0205 */
[----:B------:R-:W-:-:S04]  /*1d60*/  IMAD.WIDE.U32 R4, R214, 0x40, R128 ;  /* 0x00000040d6047825 */ /* 0x000fc800078e0080 */
[----:B------:R-:W-:-:S04]  /*1d70*/  IMAD.WIDE.U32 R16, R128, R136, R16 ;  /* 0x0000008880107225 */ /* 0x000fc800078e0010 */
[----:B------:R-:W-:Y:S01]  /*1d80*/  IMAD R5, R5, R138, RZ ;  /* 0x0000008a05057224 */ /* 0x000fe200078e02ff */
[----:B----4-:R-:W-:Y:S01]  /*1d90*/  LEA R212, P0, R16, R8, 0x1 ;  /* 0x0000000810d47211 */ /* 0x010fe200078008ff */
[----:B------:R-:W-:Y:S02]  /*1da0*/  IMAD.IADD R213, R17, 0x1, R213 ;  /* 0x0000000111d57824 */ /* 0x000fe400078e02d5 */
[C---:B------:R-:W-:Y:S02]  /*1db0*/  IMAD R5, R4.reuse, R139, R5 ;  /* 0x0000008b04057224 */ /* 0x040fe400078e0205 */
[----:B------:R-:W-:Y:S01]  /*1dc0*/  IMAD.WIDE.U32 R14, R4, R138, R14 ;  /* 0x0000008a040e7225 */ /* 0x000fe200078e000e */
[----:B------:R-:W-:Y:S02]  /*1dd0*/  LEA.HI.X R213, R16, R9, R213, 0x1, P0 ;  /* 0x0000000910d57211 */ /* 0x000fe400000f0cd5 */
[----:B------:R-:W-:Y:S02]  /*1de0*/  SHF.R.S32.HI R9, RZ, 0x1f, R78 ;  /* 0x0000001fff097819 */ /* 0x000fe4000001144e */
[----:B------:R-:W-:-:S02]  /*1df0*/  IADD3.X R19, PT, PT, RZ, R0, RZ, P1, !PT ;  /* 0x00000000ff137210 */ /* 0x000fc40000ffe4ff */
[----:B------:R-:W-:Y:S02]  /*1e00*/  IADD3 R5, PT, PT, R15, R5, RZ ;  /* 0x000000050f057210 */ /* 0x000fe40007ffe0ff */
[C---:B------:R-:W-:Y:S02]  /*1e10*/  LEA R126, P2, R14.reuse, R6, 0x1 ;  /* 0x000000060e7e7211 */ /* 0x040fe400078408ff */
[----:B------:R-:W-:Y:S02]  /*1e20*/  LEA.HI R0, R9, R78, RZ, 0x7 ;  /* 0x0000004e09007211 */ /* 0x000fe400078f38ff */
[----:B------:R-:W-:Y:S02]  /*1e30*/  LEA.HI.X R127, R14, R7, R5, 0x1, P2 ;  /* 0x000000070e7f7211 */ /* 0x000fe400010f0c05 */
[----:B------:R-:W-:Y:S02]  /*1e40*/  LOP3.LUT R5, R71, 0x1c0, RZ, 0xc0, !PT ;  /* 0x000001c047057812 */ /* 0x000fe400078ec0ff */
[----:B------:R-:W-:-:S02]  /*1e50*/  SHF.R.S32.HI R0, RZ, 0x7, R0 ;  /* 0x00000007ff007819 */ /* 0x000fc40000011400 */
[----:B------:R-:W-:Y:S02]  /*1e60*/  LOP3.LUT R4, R5, 0x38, R80, 0xf8, !PT ;  /* 0x0000003805047812 */ /* 0x000fe400078ef850 */
[----:B------:R-:W-:Y:S02]  /*1e70*/  ISETP.GE.AND P0, PT, R0, R63, PT ;  /* 0x0000003f0000720c */ /* 0x000fe40003f06270 */
[----:B------:R-:W-:Y:S01]  /*1e80*/  LOP3.LUT R4, R4, 0x38, R71, 0x78, !PT ;  /* 0x0000003804047812 */ /* 0x000fe200078e7847 */
[----:B------:R-:W-:-:S03]  /*1e90*/  IMAD.WIDE.U32 R18, R128, R208, R18 ;  /* 0x000000d080127225 */ /* 0x000fc600078e0012 */
[----:B------:R-:W-:Y:S01]  /*1ea0*/  LOP3.LUT R69, R4, 0x1e00, R71, 0xf8, !PT ;  /* 0x00001e0004457812 */ /* 0x000fe200078ef847 */
[----:B------:R-:W-:Y:S01]  /*1eb0*/  IMAD.IADD R211, R19, 0x1, R211 ;  /* 0x0000000113d37824 */ /* 0x000fe200078e02d3 */
[C---:B------:R-:W-:Y:S02]  /*1ec0*/  LEA R210, P1, R18.reuse, R12, 0x1 ;  /* 0x0000000c12d27211 */ /* 0x040fe400078208ff */
[----:B------:R-:W-:Y:S02]  /*1ed0*/  LEA R69, R69, UR6, 0x1 ;  /* 0x0000000645457c11 */ /* 0x000fe4000f8e08ff */
[----:B------:R-:W-:Y:S02]  /*1ee0*/  LEA.HI.X R211, R18, R13, R211, 0x1, P1 ;  /* 0x0000000d12d37211 */ /* 0x000fe400008f0cd3 */
[----:B------:R-:W-:Y:S01]  /*1ef0*/  LEA.HI R20, R20, R20, RZ, 0x1 ;  /* 0x0000001414147211 */ /* 0x000fe200078f08ff */
        /* <DEDUP_REMOVED lines=11> */
[----:B------:R-:W-:Y:S01]  /*1fb0*/  IMAD.MOV.U32 R23, RZ, RZ, RZ ;  /* 0x000000ffff177224 */ /* 0x000fe200078e00ff */
[----:B------:R-:W-:-:S04]  /*1fc0*/  SHF.R.S32.HI R20, RZ, 0x1, R20 ;  /* 0x00000001ff147819 */ /* 0x000fc80000011414 */
[C---:B------:R-:W-:Y:S01]  /*1fd0*/  SHF.L.U32 R115, R20.reuse, 0x4, RZ ;  /* 0x0000000414737819 */ /* 0x040fe200000006ff */
[C---:B------:R-:W-:Y:S01]  /*1fe0*/  IMAD R114, R20.reuse, 0x30, RZ ;  /* 0x0000003014727824 */ /* 0x040fe200078e02ff */
[C---:B------:R-:W-:Y:S01]  /*1ff0*/  SHF.L.U32 R109, R20.reuse, 0x6, RZ ;  /* 0x00000006146d7819 */ /* 0x040fe200000006ff */
[C---:B------:R-:W-:Y:S02]  /*2000*/  IMAD R113, R20.reuse, 0x50, RZ ;  /* 0x0000005014717824 */ /* 0x040fe400078e02ff */
[C---:B------:R-:W-:Y:S02]  /*2010*/  IMAD R112, R20.reuse, 0x60, RZ ;  /* 0x0000006014707824 */ /* 0x040fe400078e02ff */
[C---:B------:R-:W-:Y:S02]  /*2020*/  IMAD R111, R20.reuse, 0x70, RZ ;  /* 0x00000070146f7824 */ /* 0x040fe400078e02ff */
        /* <DEDUP_REMOVED lines=30> */
[----:B------:R-:W-:Y:S01]  /*2210*/  IMAD.WIDE.U32 R14, R79, R130, R14 ;  /* 0x000000824f0e7225 */ /* 0x000fe200078e000e */
[----:B------:R-:W-:-:S03]  /*2220*/  IADD3 R25, PT, PT, R25, R8, RZ ;  /* 0x0000000819197210 */ /* 0x000fc60007ffe0ff */
[----:B------:R-:W-:Y:S02]  /*2230*/  IMAD.IADD R15, R15, 0x1, R9 ;  /* 0x000000010f0f7824 */ /* 0x000fe400078e0209 */
[----:B-----5:R-:W-:Y:S02]  /*2240*/  IMAD R9, R135, R79, RZ ;  /* 0x0000004f87097224 */ /* 0x020fe400078e02ff */
[----:B------:R-:W-:-:S04]  /*2250*/  IMAD.WIDE.U32 R24, R79, R134, R24 ;  /* 0x000000864f187225 */ /* 0x000fc800078e0018 */
[----:B------:R-:W-:Y:S01]  /*2260*/  IMAD R11, R27, R3, RZ ;  /* 0x000000031b0b7224 */ /* 0x000fe200078e02ff */
[----:B------:R-:W-:Y:S01]  /*2270*/  IADD3 R25, PT, PT, R25, R9, RZ ;  /* 0x0000000919197210 */ /* 0x000fe20007ffe0ff */
[----:B------:R-:W-:Y:S01]  /*2280*/  IMAD R9, R17, R3, RZ ;  /* 0x0000000311097224 */ /* 0x000fe200078e02ff */
[----:B------:R-:W-:Y:S01]  /*2290*/  SHF.L.U32 R17, R80, 0x2, RZ ;  /* 0x0000000250117819 */ /* 0x000fe200000006ff */
[----:B------:R-:W-:Y:S02]  /*22a0*/  IMAD R8, R26, R2, R11 ;  /* 0x000000021a087224 */ /* 0x000fe400078e020b */
[----:B------:R-:W-:Y:S01]  /*22b0*/  IMAD.WIDE.U32 R26, R3, R26, R14 ;  /* 0x0000001a031a7225 */ /* 0x000fe200078e000e */
[----:B------:R-:W-:-:S03]  /*22c0*/  LOP3.LUT R17, R17, 0x1c, RZ, 0xc0, !PT ;  /* 0x0000001c11117812 */ /* 0x000fc600078ec0ff */
[----:B------:R-:W-:Y:S01]  /*22d0*/  IMAD.IADD R15, R79, 0x1, R10 ;  /* 0x000000014f0f7824 */ /* 0x000fe200078e020a */
[----:B------:R-:W-:Y:S01]  /*22e0*/  SHF.R.S32.HI R11, RZ, 0x1f, R78 ;  /* 0x0000001fff0b7819 */ /* 0x000fe2000001144e */
[----:B------:R-:W-:Y:S01]  /*22f0*/  IMAD R2, R16, R2, R9 ;  /* 0x0000000210027224 */ /* 0x000fe200078e0209 */
[----:B------:R-:W-:Y:S01]  /*2300*/  IADD3 R9, P0, PT, -R78, R128, RZ ;  /* 0x000000804e097210 */ /* 0x000fe20007f1e1ff */
[-C--:B------:R-:W-:Y:S02]  /*2310*/  IMAD R15, R15, R20.reuse, RZ ;  /* 0x000000140f0f7224 */ /* 0x080fe400078e02ff */
[CC--:B------:R-:W-:Y:S02]  /*2320*/  IMAD R14, R128.reuse, R20.reuse, R22 ;  /* 0x00000014800e7224 */ /* 0x0c0fe400078e0216 */
[----:B------:R-:W-:Y:S02]  /*2330*/  IMAD R10, R128, R20, R17 ;  /* 0x00000014800a7224 */ /* 0x000fe400078e0211 */
[----:B------:R-:W-:Y:S01]  /*2340*/  IMAD.WIDE.U32 R16, R3, R16, R24 ;  /* 0x0000001003107225 */ /* 0x000fe200078e0018 */
[----:B------:R-:W-:-:S02]  /*2350*/  SHF.R.S32.HI R3, RZ, 0x1f, R15 ;  /* 0x0000001fff037819 */ /* 0x000fc4000001140f */
[C---:B------:R-:W-:Y:S01]  /*2360*/  IADD3 R90, P1, PT, R15.reuse, R14, RZ ;  /* 0x0000000e0f5a7210 */ /* 0x040fe20007f3e0ff */
[----:B------:R-:W-:Y:S01]  /*2370*/  IMAD.X R11, RZ, RZ, ~R11, P0 ;  /* 0x000000ffff0b7224 */ /* 0x000fe200000e0e0b */
[----:B------:R-:W-:Y:S01]  /*2380*/  IADD3 R24, P0, PT, R15, R10, RZ ;  /* 0x0000000a0f187210 */ /* 0x000fe20007f1e0ff */
[----:B------:R-:W-:Y:S01]  /*2390*/  IMAD.IADD R15, R17, 0x1, R2 ;  /* 0x00000001110f7824 */ /* 0x000fe200078e0202 */
[----:B------:R-:W-:Y:S01]  /*23a0*/  IADD3 R27, PT, PT, R27, R8, RZ ;  /* 0x000000081b1b7210 */ /* 0x000fe20007ffe0ff */
[C---:B------:R-:W-:Y:S01]  /*23b0*/  IMAD R87, R11.reuse, R130, RZ ;  /* 0x000000820b577224 */ /* 0x040fe200078e02ff */
[----:B------:R-:W-:Y:S01]  /*23c0*/  LEA.HI.X.SX32 R91, R14, R3, 0x1, P1 ;  /* 0x000000030e5b7211 */ /* 0x000fe200008f0eff */
[----:B------:R-:W-:Y:S01]  /*23d0*/  IMAD R17, R11, R134, RZ ;  /* 0x000000860b117224 */ /* 0x000fe200078e02ff */
[----:B------:R-:W-:Y:S01]  /*23e0*/  MOV R14, R16 ;  /* 0x00000010000e7202 */ /* 0x000fe20000000f00 */
        /* <DEDUP_REMOVED lines=23> */
[----:B------:R-:W-:Y:S02]  /*2560*/  LOP3.LUT R19, R22, 0x40, RZ, 0xfc, !PT ;  /* 0x0000004016137812 */ /* 0x000fe400078efcff */
[C---:B------:R-:W-:Y:S02]  /*2570*/  SHF.L.U64.HI R96, R134.reuse, 0x4, R135 ;  /* 0x0000000486607819 */ /* 0x040fe40000010287 */
[----:B------:R-:W-:-:S07]  /*2580*/  SHF.L.U32 R97, R134, 0x4, RZ ;  /* 0x0000000486617819 */ /* 0x000fce00000006ff */
.L_x_3999:
[----:B------:R-:W-:Y:S01]  /*2590*/  VIADD R105, R105, 0x80 ;  /* 0x0000008069697836 */ /* 0x000fe20000000000 */
[----:B------:R-:W-:Y:S01]  /*25a0*/  UMOV UR6, URZ ;  /* 0x000000ff00067c82 */ /* 0x000fe20008000000 */
[----:B------:R-:W-:Y:S01]  /*25b0*/  VIADD R107, R107, 0x80 ;  /* 0x000000806b6b7836 */ /* 0x000fe20000000000 */
[----:B------:R-:W-:Y:S01]  /*25c0*/  BSSY.RECONVERGENT B1, `(.L_x_3961) ;  /* 0x0000a05000017945 */ /* 0x000fe20003800200 */
[----:B------:R-:W-:Y:S01]  /*25d0*/  VIADD R106, R106, 0xffffffff ;  /* 0xffffffff6a6a7836 */ /* 0x000fe20000000000 */
[----:B------:R-:W-:Y:S01]  /*25e0*/  ISETP.GE.AND P0, PT, R128, R105, PT ;  /* 0x000000698000720c */ /* 0x000fe20003f06270 */
[----:B------:R-:W-:Y:S02]  /*25f0*/  IMAD.MOV.U32 R124, RZ, RZ, R108 ;  /* 0x000000ffff7c7224 */ /* 0x000fe400078e006c */
[----:B------:R-:W-:Y:S01]  /*2600*/  VIADD R108, R108, 0xffffff80 ;  /* 0xffffff806c6c7836 */ /* 0x000fe20000000000 */
[----:B------:R-:W-:Y:S02]  /*2610*/  ISETP.GE.AND P2, PT, R128, R107, !P0 ;  /* 0x0000006b8000720c */ /* 0x000fe40004746270 */
[C---:B------:R-:W-:Y:S04]  /*2620*/  ISETP.GE.AND P0, PT, R84.reuse, R105, PT ;  /* 0x000000695400720c */ /* 0x040fe80003f06270 */
[----:B------:R-:W-:Y:S07]  /*2630*/  ISETP.GE.AND P3, PT, R84, R107, !P0 ;  /* 0x0000006b5400720c */ /* 0x000fee0004766270 */
[----:B------:R-:W2:Y:S06]  /*2640*/  @P2 LD.E.128 R4, desc[UR4][R86.64] ;  /* 0x0000000456042980 */ /* 0x000eac000c101d00 */
[C---:B------:R-:W-:Y:S04]  /*2650*/  @P3 LEA R2, P0, R130.reuse, R86, 0x5 ;  /* 0x0000005682023211 */ /* 0x040fe800078028ff */
[----:B------:R-:W-:Y:S02]  /*2660*/  @P3 LEA.HI.X R3, R130, R87, R131, 0x5, P0 ;  /* 0x0000005782033211 */ /* 0x000fe400000f2c83 */
[C---:B----4-:R-:W-:Y:S04]  /*2670*/  @P3 LEA R30, P0, R72.reuse, R94, 0x1 ;  /* 0x0000005e481e3211 */ /* 0x050fe800078008ff */
[----:B------:R-:W-:Y:S02]  /*2680*/  @P3 LEA.HI.X R31, R72, R95, R73, 0x1, P0 ;  /* 0x0000005f481f3211 */ /* 0x000fe400000f0c49 */
[C---:B------:R-:W-:Y:S04]  /*2690*/  ISETP.GE.AND P0, PT, R83.reuse, R105, PT ;  /* 0x000000695300720c */ /* 0x040fe80003f06270 */
[----:B------:R-:W-:Y:S11]  /*26a0*/  ISETP.LT.OR P4, PT, R83, R107, P0 ;  /* 0x0000006b5300720c */ /* 0x000ff60000781670 */
[----:B------:R-:W-:Y:S02]  /*26b0*/  @!UPT UIADD3 URZ, UPT, UPT, URZ, URZ, URZ ;  /* 0x000000fffffff290 */ /* 0x000fe4000fffe0ff */
[C---:B------:R-:W-:Y:S04]  /*26c0*/  @!P4 LEA R28, P0, R130.reuse, R86, 0x6 ;  /* 0x00000056821cc211 */ /* 0x040fe800078030ff */
[----:B------:R-:W-:Y:S02]  /*26d0*/  @!P4 LEA.HI.X R29, R130, R87, R131, 0x6, P0 ;  /* 0x00000057821dc211 */ /* 0x000fe400000f3483 */
[C---:B------:R-:W-:Y:S04]  /*26e0*/  @!P4 LEA R26, P0, R136.reuse, R94, 0x6 ;  /* 0x0000005e881ac211 */ /* 0x040fe800078030ff */
[----:B------:R-:W-:Y:S02]  /*26f0*/  @!P4 LEA.HI.X R27, R136, R95, R137, 0x6, P0 ;  /* 0x0000005f881bc211 */ /* 0x000fe400000f3489 */
[C---:B------:R-:W-:Y:S04]  /*2700*/  ISETP.GE.AND P0, PT, R82.reuse, R105, PT ;  /* 0x000000695200720c */ /* 0x040fe80003f06270 */
[----:B------:R-:W-:Y:S02]  /*2710*/  ISETP.LT.OR P1, PT, R82, R107, P0 ;  /* 0x0000006b5200720c */ /* 0x000fe40000721670 */
[C---:B------:R-:W-:Y:S04]  /*2720*/  ISETP.GE.AND P0, PT, R122.reuse, R105, PT ;  /* 0x000000697a00720c */ /* 0x040fe80003f06270 */
[----:B------:R-:W-:Y:S04]  /*2730*/  ISETP.LT.OR P6, PT, R122, R107, P0 ;  /* 0x0000006b7a00720c */ /* 0x000fe800007c1670 */
[----:B------:R-:W-:Y:S03]  /*2740*/  P2R R123, PR, RZ, 0x40 ;  /* 0x00000040ff7b7803 */ /* 0x000fe60000000000 */
[----:B------:R-:W-:Y:S01]  /*2750*/  @!P1 IMAD R0, R131, 0x60, RZ ;  /* 0x0000006083009824 */ /* 0x000fe200078e02ff */
[----:B--2---:R1:W-:Y:S04]  /*2760*/  @P2 ST.E.128 desc[UR4][R94.64], R4 ;  /* 0x000000045e002985 */ /* 0x0043e8000c101d04 */
[----:B------:R-:W2:Y:S04]  /*2770*/  @P2 LD.E.128 R12, desc[UR4][R86.64+0x80] ;  /* 0x00008004560c2980 */ /* 0x000ea8000c101d00 */
[----:B--2---:R2:W-:Y:S04]  /*2780*/  @P2 ST.E.128 desc[UR4][R94.64+0x80], R12 ;  /* 0x0000800c5e002985 */ /* 0x0045e8000c101d04 */
[----:B------:R-:W3:Y:S04]  /*2790*/  @P3 LD.E.128 R8, desc[UR4][R2.64] ;  /* 0x0000000402083980 */ /* 0x000ee8000c101d00 */
[----:B---3--:R-:W-:Y:S04]  /*27a0*/  @P3 ST.E.128 desc[UR4][R30.64], R8 ;  /* 0x000000081e003985 */ /* 0x008fe8000c101d04 */
[----:B-1----:R1:W3:Y:S02]  /*27b0*/  @P3 LD.E.128 R4, desc[UR4][R2.64+0x80] ;  /* 0x0000800402043980 */ /* 0x0022e4000c101d00 */
[----:B-1----:R-:W-:Y:S04]  /*27c0*/  @!P1 IMAD.WIDE.U32 R2, R130, 0x60, R86 ;  /* 0x0000006082029825 */ /* 0x002fe800078e0056 */
[----:B------:R-:W-:Y:S02]  /*27d0*/  @!P1 IMAD.IADD R3, R3, 0x1, R0 ;  /* 0x0000000103039824 */ /* 0x000fe400078e0200 */
[----:B------:R-:W-:Y:S01]  /*27e0*/  @!P1 IMAD R0, R137, 0x60, RZ ;  /* 0x0000006089009824 */ /* 0x000fe200078e02ff */
[----:B---3--:R1:W-:Y:S04]  /*27f0*/  @P3 ST.E.128 desc[UR4][R30.64+0x80], R4 ;  /* 0x000080041e003985 */ /* 0x0083e8000c101d04 */
[----:B--2---:R-:W2:Y:S01]  /*2800*/  @!P4 LD.E.128 R12, desc[UR4][R28.64] ;  /* 0x000000041c0cc980 */ /* 0x004ea2000c101d00 */
[----:B-1----:R-:W-:Y:S04]  /*2810*/  @!P1 IMAD.WIDE.U32 R30, R136, 0x60, R94 ;  /* 0x00000060881e9825 */ /* 0x002fe800078e005e */
[----:B------:R-:W-:Y:S01]  /*2820*/  @!P1 IMAD.IADD R31, R31, 0x1, R0 ;  /* 0x000000011f1f9824 */ /* 0x000fe200078e0200 */
[----:B--2---:R-:W-:Y:S04]  /*2830*/  @!P4 ST.E.128 desc[UR4][R26.64], R12 ;  /* 0x0000000c1a00c985 */ /* 0x004fe8000c101d04 */
[----:B------:R-:W2:Y:S04]  /*2840*/  @!P4 LD.E.128 R8, desc[UR4][R28.64+0x80] ;  /* 0x000080041c08c980 */ /* 0x000ea8000c101d00 */
[----:B--2---:R1:W-:Y:S04]  /*2850*/  @!P4 ST.E.128 desc[UR4][R26.64+0x80], R8 ;  /* 0x000080081a00c985 */ /* 0x0043e8000c101d04 */
[----:B------:R-:W2:Y:S01]  /*2860*/  @!P1 LD.E.128 R4, desc[UR4][R2.64] ;  /* 0x0000000402049980 */ /* 0x000ea2000c101d00 */
[C---:B-1----:R-:W-:Y:S04]  /*2870*/  @!P6 LEA R26, P0, R130.reuse, R86, 0x7 ;  /* 0x00000056821ae211 */ /* 0x042fe800078038ff */
[----:B------:R-:W-:Y:S02]  /*2880*/  @!P6 LEA.HI.X R27, R130, R87, R131, 0x7, P0 ;  /* 0x00000057821be211 */ /* 0x000fe400000f3c83 */
[C---:B------:R-:W-:Y:S04]  /*2890*/  @!P6 LEA R28, P0, R136.reuse, R94, 0x7 ;  /* 0x0000005e881ce211 */ /* 0x040fe800078038ff */
[----:B------:R-:W-:Y:S02]  /*28a0*/  @!P6 LEA.HI.X R29, R136, R95, R137, 0x7, P0 ;  /* 0x0000005f881de211 */ /* 0x000fe400000f3c89 */
[C---:B------:R-:W-:Y:S04]  /*28b0*/  ISETP.GE.AND P0, PT, R120.reuse, R105, PT ;  /* 0x000000697800720c */ /* 0x040fe80003f06270 */
[----:B------:R-:W-:Y:S02]  /*28c0*/  ISETP.GE.AND P5, PT, R120, R107, !P0 ;  /* 0x0000006b7800720c */ /* 0x000fe400047a6270 */
[----:B------:R-:W-:Y:S11]  /*28d0*/  ISETP.GE.AND P0, PT, R118, R105, PT ;  /* 0x000000697600720c */ /* 0x000ff60003f06270 */
[----:B------:R-:W-:Y:S01]  /*28e0*/  @P5 IMAD R0, R131, 0xa0, RZ ;  /* 0x000000a083005824 */ /* 0x000fe200078e02ff */
[----:B--2---:R1:W-:Y:S04]  /*28f0*/  @!P1 ST.E.128 desc[UR4][R30.64], R4 ;  /* 0x000000041e009985 */ /* 0x0043e8000c101d04 */
[----:B------:R2:W3:Y:S02]  /*2900*/  @!P1 LD.E.128 R12, desc[UR4][R2.64+0x80] ;  /* 0x00008004020c9980 */ /* 0x0004e4000c101d00 */
[----:B--2---:R-:W-:Y:S04]  /*2910*/  @P5 IMAD.WIDE.U32 R2, R130, 0xa0, R86 ;  /* 0x000000a082025825 */ /* 0x004fe800078e0056 */
[----:B------:R-:W-:Y:S02]  /*2920*/  @P5 IMAD.IADD R3, R3, 0x1, R0 ;  /* 0x0000000103035824 */ /* 0x000fe400078e0200 */
[----:B------:R-:W-:Y:S01]  /*2930*/  @P5 IMAD R0, R137, 0xa0, RZ ;  /* 0x000000a089005824 */ /* 0x000fe200078e02ff */
[----:B---3--:R2:W-:Y:S04]  /*2940*/  @!P1 ST.E.128 desc[UR4][R30.64+0x80], R12 ;  /* 0x0000800c1e009985 */ /* 0x0085e8000c101d04 */
[----:B------:R-:W3:Y:S04]  /*2950*/  @!P6 LD.E.128 R8, desc[UR4][R26.64] ;  /* 0x000000041a08e980 */ /* 0x000ee8000c101d00 */
[----:B---3--:R-:W-:Y:S04]  /*2960*/  @!P6 ST.E.128 desc[UR4][R28.64], R8 ;  /* 0x000000081c00e985 */ /* 0x008fe8000c101d04 */
[----:B-1----:R1:W3:Y:S02]  /*2970*/  @!P6 LD.E.128 R4, desc[UR4][R26.64+0x80] ;  /* 0x000080041a04e980 */ /* 0x0022e4000c101d00 */
[----:B-1----:R-:W-:Y:S04]  /*2980*/  @P5 IMAD.WIDE.U32 R26, R136, 0xa0, R94 ;  /* 0x000000a0881a5825 */ /* 0x002fe800078e005e */
[----:B------:R-:W-:Y:S01]  /*2990*/  @P5 IMAD.IADD R27, R27, 0x1, R0 ;  /* 0x000000011b1b5824 */ /* 0x000fe200078e0200 */
[----:B---3--:R1:W-:Y:S01]  /*29a0*/  @!P6 ST.E.128 desc[UR4][R28.64+0x80], R4 ;  /* 0x000080041c00e985 */ /* 0x0083e2000c101d04 */
[----:B------:R-:W-:Y:S02]  /*29b0*/  ISETP.GE.AND P6, PT, R118, R107, !P0 ;  /* 0x0000006b7600720c */ /* 0x000fe400047c6270 */
[C---:B------:R-:W-:Y:S01]  /*29c0*/  ISETP.GE.AND P0, PT, R116.reuse, R105, PT ;  /* 0x000000697400720c */ /* 0x040fe20003f06270 */
[----:B--2---:R-:W2:Y:S03]  /*29d0*/  @P5 LD.E.128 R12, desc[UR4][R2.64] ;  /* 0x00000004020c5980 */ /* 0x004ea6000c101d00 */
[----:B------:R-:W-:Y:S04]  /*29e0*/  ISETP.GE.AND P0, PT, R116, R107, !P0 ;  /* 0x0000006b7400720c */ /* 0x000fe80004706270 */
[----:B------:R-:W-:Y:S03]  /*29f0*/  P2R R119, PR, RZ, 0x1 ;  /* 0x00000001ff777803 */ /* 0x000fe60000000000 */
[----:B------:R-:W-:Y:S02]  /*2a00*/  @P6 IMAD R0, R131, 0xc0, RZ ;  /* 0x000000c083006824 */ /* 0x000fe400078e02ff */
[----:B-1----:R-:W-:Y:S04]  /*2a10*/  @P6 IMAD.WIDE.U32 R28, R130, 0xc0, R86 ;  /* 0x000000c0821c6825 */ /* 0x002fe800078e0056 */
[----:B------:R-:W-:Y:S02]  /*2a20*/  @P6 IMAD.IADD R29, R29, 0x1, R0 ;  /* 0x000000011d1d6824 */ /* 0x000fe400078e0200 */
[----:B------:R-:W-:Y:S01]  /*2a30*/  @P6 IMAD R0, R137, 0xc0, RZ ;  /* 0x000000c089006824 */ /* 0x000fe200078e02ff */
[----:B--2---:R-:W-:Y:S04]  /*2a40*/  @P5 ST.E.128 desc[UR4][R26.64], R12 ;  /* 0x0000000c1a005985 */ /* 0x004fe8000c101d04 */
[----:B------:R1:W2:Y:S02]  /*2a50*/  @P5 LD.E.128 R8, desc[UR4][R2.64+0x80] ;  /* 0x0000800402085980 */ /* 0x0002a4000c101d00 */
[----:B-1----:R-:W-:Y:S04]  /*2a60*/  @P6 IMAD.WIDE.U32 R2, R136, 0xc0, R94 ;  /* 0x000000c088026825 */ /* 0x002fe800078e005e */
[----:B------:R-:W-:Y:S02]  /*2a70*/  @P6 IMAD.IADD R3, R3, 0x1, R0 ;  /* 0x0000000103036824 */ /* 0x000fe400078e0200 */
[----:B------:R-:W-:Y:S01]  /*2a80*/  @P0 IMAD R0, R131, 0xe0, RZ ;  /* 0x000000e083000824 */ /* 0x000fe200078e02ff */
[----:B--2---:R1:W-:Y:S04]  /*2a90*/  @P5 ST.E.128 desc[UR4][R26.64+0x80], R8 ;  /* 0x000080081a005985 */ /* 0x0043e8000c101d04 */
[----:B------:R-:W2:Y:S01]  /*2aa0*/  @P6 LD.E.128 R4, desc[UR4][R28.64] ;  /* 0x000000041c046980 */ /* 0x000ea2000c101d00 */
[----:B-1----:R-:W-:Y:S04]  /*2ab0*/  @P0 IMAD.WIDE.U32 R26, R130, 0xe0, R86 ;  /* 0x000000e0821a0825 */ /* 0x002fe800078e0056 */
[----:B------:R-:W-:Y:S02]  /*2ac0*/  @P0 IMAD.IADD R27, R27, 0x1, R0 ;  /* 0x000000011b1b0824 */ /* 0x000fe400078e0200 */
[----:B------:R-:W-:Y:S01]  /*2ad0*/  @P0 IMAD R0, R137, 0xe0, RZ ;  /* 0x000000e089000824 */ /* 0x000fe200078e02ff */
[----:B--2---:R1:W-:Y:S04]  /*2ae0*/  @P6 ST.E.128 desc[UR4][R2.64], R4 ;  /* 0x0000000402006985 */ /* 0x0043e8000c101d04 */
[----:B------:R2:W3:Y:S02]  /*2af0*/  @P6 LD.E.128 R12, desc[UR4][R28.64+0x80] ;  /* 0x000080041c0c6980 */ /* 0x0004e4000c101d00 */
[----:B--2---:R-:W-:Y:S04]  /*2b00*/  @P0 IMAD.WIDE.U32 R28, R136, 0xe0, R94 ;  /* 0x000000e0881c0825 */ /* 0x004fe800078e005e */
[----:B------:R-:W-:Y:S01]  /*2b10*/  @P0 IMAD.IADD R29, R29, 0x1, R0 ;  /* 0x000000011d1d0824 */ /* 0x000fe200078e0200 */
[----:B---3--:R2:W-:Y:S04]  /*2b20*/  @P6 ST.E.128 desc[UR4][R2.64+0x80], R12 ;  /* 0x0000800c02006985 */ /* 0x0085e8000c101d04 */
[----:B------:R-:W3:Y:S04]  /*2b30*/  @P0 LD.E.128 R8, desc[UR4][R26.64] ;  /* 0x000000041a080980 */ /* 0x000ee8000c101d00 */
[----:B---3--:R3:W-:Y:S04]  /*2b40*/  @P0 ST.E.128 desc[UR4][R28.64], R8 ;  /* 0x000000081c000985 */ /* 0x0087e8000c101d04 */
[----:B-1----:R-:W4:Y:S04]  /*2b50*/  @P0 LD.E.128 R4, desc[UR4][R26.64+0x80] ;  /* 0x000080041a040980 */ /* 0x002f28000c101d00 */
[----:B----4-:R3:W-:Y:S01]  /*2b60*/  @P0 ST.E.128 desc[UR4][R28.64+0x80], R4 ;  /* 0x000080041c000985 */ /* 0x0107e2000c101d04 */
[----:B--2---:R-:W-:Y:S03]  /*2b70*/  IADD3 R3, P0, PT, RZ, -UR6, RZ ;  /* 0x80000006ff037c10 */ /* 0x004fe6000ff1e0ff */
[----:B------:R-:W2:Y:S04]  /*2b80*/  LD.E R0, desc[UR4][R132.64+0x130] ;  /* 0x0001300484007980 */ /* 0x000ea8000c101900 */
[----:B------:R-:W4:Y:S01]  /*2b90*/  LD.E R21, desc[UR4][R132.64+0xd0] ;  /* 0x0000d00484157980 */ /* 0x000f22000c101900 */
[----:B--2---:R-:W-:Y:S04]  /*2ba0*/  IMAD.SHL.U32 R0, R0, 0x80, RZ ;  /* 0x0000008000007824 */ /* 0x004fe800078e00ff */
[----:B------:R-:W-:Y:S05]  /*2bb0*/  IMAD.X R0, RZ, RZ, ~R0, P0 ;  /* 0x000000ffff007224 */ /* 0x000fea00000e0e00 */
[----:B------:R-:W-:Y:S04]  /*2bc0*/  SHF.R.S64 R3, R3, 0x1f, R0 ;  /* 0x0000001f03037819 */ /* 0x000fe80000001000 */
[----:B------:R-:W-:Y:S04]  /*2bd0*/  IADD3 R86, P0, PT, R86, R3, RZ ;  /* 0x0000000356567210 */ /* 0x000fe80007f1e0ff */
[----:B------:R-:W-:Y:S02]  /*2be0*/  LEA.HI.X.SX32 R87, R0, R87, 0x1, P0 ;  /* 0x0000005700577211 */ /* 0x000fe400000f0eff */
[----:B------:R-:W-:Y:S04]  /*2bf0*/  ISETP.GT.AND P0, PT, R106, R85, PT ;  /* 0x000000556a00720c */ /* 0x000fe80003f04270 */
[----:B------:R-:W-:Y:S02]  /*2c00*/  P2R R117, PR, RZ, 0x1 ;  /* 0x00000001ff757803 */ /* 0x000fe40000000000 */
[----:B----4-:R-:W-:Y:S11]  /*2c10*/  ISETP.NE.AND P0, PT, R21, RZ, PT ;  /* 0x000000ff1500720c */ /* 0x010ff60003f05270 */
[----:B------:R-:W-:Y:S02]  /*2c20*/  @!UPT UIADD3 URZ, UPT, UPT, URZ, URZ, URZ ;  /* 0x000000fffffff290 */ /* 0x000fe4000fffe0ff */
[----:B---3--:R-:W-:Y:S05]  /*2c30*/  @P0 BRA `(.L_x_3962) ;  /* 0x0000000400340947 */ /* 0x008fea0003800000 */
[----:B------:R-:W-:Y:S01]  /*2c40*/  @P2 IMAD.MOV.U32 R16, RZ, RZ, R18 ;  /* 0x000000ffff102224 */ /* 0x000fe200078e0012 */
[----:B------:R-:W-:Y:S01]  /*2c50*/  @P3 LEA R36, P0, R97, R18, 0x1 ;  /* 0x0000001261243211 */ /* 0x000fe200078008ff */
[----:B------:R-:W-:Y:S03]  /*2c60*/  @!P1 IMAD R0, R135, 0x60, RZ ;  /* 0x0000006087009824 */ /* 0x000fe600078e02ff */
[----:B------:R-:W2:Y:S01]  /*2c70*/  @P2 LD.E.128 R8, desc[UR4][R16.64] ;  /* 0x0000000410082980 */ /* 0x000ea2000c101d00 */
[----:B------:R-:W-:Y:S02]  /*2c80*/  @P3 LEA.HI.X R37, R97, R17, R96, 0x1, P0 ;  /* 0x0000001161253211 */ /* 0x000fe400000f0c60 */
[C---:B------:R-:W-:Y:S04]  /*2c90*/  @P3 LEA R26, P0, R76.reuse, R92, 0x1 ;  /* 0x0000005c4c1a3211 */ /* 0x040fe800078008ff */
[----:B------:R-:W-:Y:S02]  /*2ca0*/  @P3 LEA.HI.X R27, R76, R93, R77, 0x1, P0 ;  /* 0x0000005d4c1b3211 */ /* 0x000fe400000f0c4d */
[C---:B------:R-:W-:Y:S04]  /*2cb0*/  @!P4 LEA R38, P0, R134.reuse, R18, 0x6 ;  /* 0x000000128626c211 */ /* 0x040fe800078030ff */
[----:B------:R-:W-:Y:S02]  /*2cc0*/  @!P4 LEA.HI.X R39, R134, R17, R135, 0x6, P0 ;  /* 0x000000118627c211 */ /* 0x000fe400000f3487 */
[C---:B------:R-:W-:Y:S04]  /*2cd0*/  @!P4 LEA R2, P0, R208.reuse, R92, 0x6 ;  /* 0x0000005cd002c211 */ /* 0x040fe800078030ff */
[----:B------:R-:W-:Y:S01]  /*2ce0*/  @!P4 LEA.HI.X R3, R208, R93, R209, 0x6, P0 ;  /* 0x0000005dd003c211 */ /* 0x000fe200000f34d1 */
[----:B--2---:R-:W-:Y:S04]  /*2cf0*/  @P2 ST.E.128 desc[UR4][R92.64], R8 ;  /* 0x000000085c002985 */ /* 0x004fe8000c101d04 */
[----:B------:R1:W2:Y:S02]  /*2d00*/  @P2 LD.E.128 R4, desc[UR4][R16.64+0x80] ;  /* 0x0000800410042980 */ /* 0x0002a4000c101d00 */
[----:B-1----:R-:W-:Y:S04]  /*2d10*/  @!P1 IMAD.MOV.U32 R16, RZ, RZ, R18 ;  /* 0x000000ffff109224 */ /* 0x002fe800078e0012 */
[----:B------:R-:W-:Y:S01]  /*2d20*/  @!P1 IMAD.WIDE.U32 R40, R134, 0x60, R16 ;  /* 0x0000006086289825 */ /* 0x000fe200078e0010 */
[----:B------:R-:W-:Y:S04]  /*2d30*/  @P5 MOV R16, R18 ;  /* 0x0000001200105202 */ /* 0x000fe80000000f00 */
[----:B------:R-:W-:Y:S01]  /*2d40*/  @!P1 IADD3 R41, PT, PT, R41, R0, RZ ;  /* 0x0000000029299210 */ /* 0x000fe20007ffe0ff */
[----:B------:R-:W-:Y:S01]  /*2d50*/  @!P1 IMAD R0, R209, 0x60, RZ ;  /* 0x00000060d1009824 */ /* 0x000fe200078e02ff */
[----:B--2---:R-:W-:Y:S01]  /*2d60*/  @P2 ST.E.128 desc[UR4][R92.64+0x80], R4 ;  /* 0x000080045c002985 */ /* 0x004fe2000c101d04 */
[----:B------:R-:W-:Y:S03]  /*2d70*/  ISETP.NE.AND P2, PT, R119, RZ, PT ;  /* 0x000000ff7700720c */ /* 0x000fe60003f45270 */
[----:B------:R-:W2:Y:S04]  /*2d80*/  @P3 LD.E.128 R28, desc[UR4][R36.64] ;  /* 0x00000004241c3980 */ /* 0x000ea8000c101d00 */
[----:B--2---:R-:W-:Y:S04]  /*2d90*/  @P3 ST.E.128 desc[UR4][R26.64], R28 ;  /* 0x0000001c1a003985 */ /* 0x004fe8000c101d04 */
[----:B------:R-:W2:Y:S04]  /*2da0*/  @P3 LD.E.128 R12, desc[UR4][R36.64+0x80] ;  /* 0x00008004240c3980 */ /* 0x000ea8000c101d00 */
[----:B--2---:R1:W-:Y:S01]  /*2db0*/  @P3 ST.E.128 desc[UR4][R26.64+0x80], R12 ;  /* 0x0000800c1a003985 */ /* 0x0043e2000c101d04 */
[----:B------:R-:W-:Y:S03]  /*2dc0*/  ISETP.NE.AND P3, PT, R123, RZ, PT ;  /* 0x000000ff7b00720c */ /* 0x000fe60003f65270 */
[----:B------:R-:W2:Y:S01]  /*2dd0*/  @!P4 LD.E.128 R32, desc[UR4][R38.64] ;  /* 0x000000042620c980 */ /* 0x000ea2000c101d00 */
[----:B-1----:R-:W-:Y:S04]  /*2de0*/  @!P1 IMAD.WIDE.U32 R26, R208, 0x60, R92 ;  /* 0x00000060d01a9825 */ /* 0x002fe800078e005c */
[----:B------:R-:W-:Y:S02]  /*2df0*/  @!P1 IMAD.IADD R27, R27, 0x1, R0 ;  /* 0x000000011b1b9824 */ /* 0x000fe400078e0200 */
[----:B------:R-:W-:Y:S01]  /*2e00*/  @P5 IMAD R0, R135, 0xa0, RZ ;  /* 0x000000a087005824 */ /* 0x000fe200078e02ff */
[----:B--2---:R1:W-:Y:S04]  /*2e10*/  @!P4 ST.E.128 desc[UR4][R2.64], R32 ;  /* 0x000000200200c985 */ /* 0x0043e8000c101d04 */
[----:B------:R-:W2:Y:S01]  /*2e20*/  @!P4 LD.E.128 R8, desc[UR4][R38.64+0x80] ;  /* 0x000080042608c980 */ /* 0x000ea2000c101d00 */
[C---:B-1----:R-:W-:Y:S04]  /*2e30*/  @!P3 LEA R32, P0, R134.reuse, R18, 0x7 ;  /* 0x000000128620b211 */ /* 0x042fe800078038ff */
[----:B------:R-:W-:Y:S01]  /*2e40*/  @!P3 LEA.HI.X R33, R134, R17, R135, 0x7, P0 ;  /* 0x000000118621b211 */ /* 0x000fe200000f3c87 */
[----:B--2---:R1:W-:Y:S04]  /*2e50*/  @!P4 ST.E.128 desc[UR4][R2.64+0x80], R8 ;  /* 0x000080080200c985 */ /* 0x0043e8000c101d04 */
[----:B------:R-:W2:Y:S01]  /*2e60*/  @!P1 LD.E.128 R28, desc[UR4][R40.64] ;  /* 0x00000004281c9980 */ /* 0x000ea2000c101d00 */
[C---:B-1----:R-:W-:Y:S04]  /*2e70*/  @!P3 LEA R2, P0, R208.reuse, R92, 0x7 ;  /* 0x0000005cd002b211 */ /* 0x042fe800078038ff */
[----:B------:R-:W-:Y:S01]  /*2e80*/  @!P3 LEA.HI.X R3, R208, R93, R209, 0x7, P0 ;  /* 0x0000005dd003b211 */ /* 0x000fe200000f3cd1 */
[----:B--2---:R1:W-:Y:S04]  /*2e90*/  @!P1 ST.E.128 desc[UR4][R26.64], R28 ;  /* 0x0000001c1a009985 */ /* 0x0043e8000c101d04 */
[----:B------:R-:W2:Y:S01]  /*2ea0*/  @!P1 LD.E.128 R4, desc[UR4][R40.64+0x80] ;  /* 0x0000800428049980 */ /* 0x000ea2000c101d00 */
[----:B-1----:R-:W-:Y:S04]  /*2eb0*/  @P5 IMAD.WIDE.U32 R28, R134, 0xa0, R16 ;  /* 0x000000a0861c5825 */ /* 0x002fe800078e0010 */
[----:B------:R-:W-:Y:S02]  /*2ec0*/  @P5 IMAD.IADD R29, R29, 0x1, R0 ;  /* 0x000000011d1d5824 */ /* 0x000fe400078e0200 */
[----:B------:R-:W-:Y:S02]  /*2ed0*/  @P5 IMAD R0, R209, 0xa0, RZ ;  /* 0x000000a0d1005824 */ /* 0x000fe400078e02ff */
[----:B------:R-:W-:Y:S01]  /*2ee0*/  @P6 IMAD.MOV.U32 R16, RZ, RZ, R18 ;  /* 0x000000ffff106224 */ /* 0x000fe200078e0012 */
[----:B--2---:R1:W-:Y:S04]  /*2ef0*/  @!P1 ST.E.128 desc[UR4][R26.64+0x80], R4 ;  /* 0x000080041a009985 */ /* 0x0043e8000c101d04 */
[----:B------:R-:W2:Y:S01]  /*2f00*/  @!P3 LD.E.128 R12, desc[UR4][R32.64] ;  /* 0x00000004200cb980 */ /* 0x000ea2000c101d00 */
[----:B-1----:R-:W-:Y:S05]  /*2f10*/  @P5 IMAD.WIDE.U32 R26, R208, 0xa0, R92 ;  /* 0x000000a0d01a5825 */ /* 0x002fea00078e005c */
[----:B------:R-:W-:Y:S01]  /*2f20*/  @P5 IADD3 R27, PT, PT, R27, R0, RZ ;  /* 0x000000001b1b5210 */ /* 0x000fe20007ffe0ff */
[----:B------:R-:W-:Y:S01]  /*2f30*/  @P6 IMAD R0, R135, 0xc0, RZ ;  /* 0x000000c087006824 */ /* 0x000fe200078e02ff */
[----:B--2---:R-:W-:Y:S04]  /*2f40*/  @!P3 ST.E.128 desc[UR4][R2.64], R12 ;  /* 0x0000000c0200b985 */ /* 0x004fe8000c101d04 */
[----:B------:R-:W2:Y:S04]  /*2f50*/  @!P3 LD.E.128 R8, desc[UR4][R32.64+0x80] ;  /* 0x000080042008b980 */ /* 0x000ea8000c101d00 */
[----:B--2---:R1:W-:Y:S04]  /*2f60*/  @!P3 ST.E.128 desc[UR4][R2.64+0x80], R8 ;  /* 0x000080080200b985 */ /* 0x0043e8000c101d04 */
[----:B------:R-:W2:Y:S01]  /*2f70*/  @P5 LD.E.128 R4, desc[UR4][R28.64] ;  /* 0x000000041c045980 */ /* 0x000ea2000c101d00 */
[----:B-1----:R-:W-:Y:S05]  /*2f80*/  @P6 IMAD.WIDE.U32 R2, R134, 0xc0, R16 ;  /* 0x000000c086026825 */ /* 0x002fea00078e0010 */
[----:B------:R-:W-:Y:S01]  /*2f90*/  @P6 IADD3 R3, PT, PT, R3, R0, RZ ;  /* 0x0000000003036210 */ /* 0x000fe20007ffe0ff */
        /* <DEDUP_REMOVED lines=8> */
[----:B-1----:R-:W3:Y:S04]  /*3020*/  @P6 LD.E.128 R4, desc[UR4][R2.64+0x80] ;  /* 0x0000800402046980 */ /* 0x002ee8000c101d00 */
[----:B---3--:R2:W-:Y:S01]  /*3030*/  @P6 ST.E.128 desc[UR4][R28.64+0x80], R4 ;  /* 0x000080041c006985 */ /* 0x0085e2000c101d04 */
[----:B------:R-:W-:Y:S05]  /*3040*/  @!P2 BRA `(.L_x_3963) ;  /* 0x000000940070a947 */ /* 0x000fea0003800000 */
[----:B------:R-:W-:Y:S01]  /*3050*/  MOV R16, R18 ;  /* 0x0000001200107202 */ /* 0x000fe20000000f00 */
[----:B------:R-:W-:Y:S02]  /*3060*/  IMAD R0, R135, 0xe0, RZ ;  /* 0x000000e087007824 */ /* 0x000fe400078e02ff */
[----:B------:R-:W-:Y:S04]  /*3070*/  IMAD.WIDE.U32 R2, R208, 0xe0, R92 ;  /* 0x000000e0d0027825 */ /* 0x000fe800078e005c */
[----:B--2---:R-:W-:Y:S05]  /*3080*/  IMAD.WIDE.U32 R12, R134, 0xe0, R16 ;  /* 0x000000e0860c7825 */ /* 0x004fea00078e0010 */
[----:B------:R-:W-:Y:S01]  /*3090*/  IADD3 R13, PT, PT, R13, R0, RZ ;  /* 0x000000000d0d7210 */ /* 0x000fe20007ffe0ff */
[----:B------:R-:W-:Y:S04]  /*30a0*/  IMAD R0, R209, 0xe0, RZ ;  /* 0x000000e0d1007824 */ /* 0x000fe800078e02ff */
[----:B------:R-:W2:Y:S01]  /*30b0*/  LD.E.128 R8, desc[UR4][R12.64] ;  /* 0x000000040c087980 */ /* 0x000ea2000c101d00 */
[----:B------:R-:W-:Y:S05]  /*30c0*/  IADD3 R3, PT, PT, R3, R0, RZ ;  /* 0x0000000003037210 */ /* 0x000fea0007ffe0ff */
[----:B--2---:R1:W-:Y:S04]  /*30d0*/  ST.E.128 desc[UR4][R2.64], R8 ;  /* 0x0000000802007985 */ /* 0x0043e8000c101d04 */
[----:B------:R-:W2:Y:S04]  /*30e0*/  LD.E.128 R4, desc[UR4][R12.64+0x80] ;  /* 0x000080040c047980 */ /* 0x000ea8000c101d00 */
[----:B--2---:R1:W-:Y:S01]  /*30f0*/  ST.E.128 desc[UR4][R2.64+0x80], R4 ;  /* 0x0000800402007985 */ /* 0x0043e2000c101d04 */
[----:B------:R-:W-:Y:S05]  /*3100*/  BRA `(.L_x_3963) ;  /* 0x0000009400407947 */ /* 0x000fea0003800000 */
.L_x_3962:
[C---:B------:R-:W-:Y:S01]  /*3110*/  ISETP.GE.AND P0, PT, R82.reuse, R105, PT ;  /* 0x000000695200720c */ /* 0x040fe20003f06270 */
[----:B------:R-:W2:Y:S03]  /*3120*/  LD.E.U8 R0, desc[UR4][R132.64+0x1b3] ;  /* 0x0001b30484007980 */ /* 0x000ea6000c101100 */
[----:B------:R-:W-:Y:S04]  /*3130*/  ISETP.GE.AND P1, PT, R82, R107, !P0 ;  /* 0x0000006b5200720c */ /* 0x000fe80004726270 */
[----:B------:R-:W-:Y:S02]  /*3140*/  P2R R125, PR, RZ, 0x2 ;  /* 0x00000002ff7d7803 */ /* 0x000fe40000000000 */
[----:B--2---:R-:W-:Y:S11]  /*3150*/  ISETP.NE.AND P0, PT, R0, RZ, PT ;  /* 0x000000ff0000720c */ /* 0x004ff60003f05270 */
[----:B------:R-:W-:Y:S02]  /*3160*/  @!UPT UIADD3 URZ, UPT, UPT, URZ, URZ, URZ ;  /* 0x000000fffffff290 */ /* 0x000fe4000fffe0ff */
[----:B------:R-:W-:Y:S05]  /*3170*/  @!P0 BRA `(.L_x_3964) ;  /* 0x0000003400d88947 */ /* 0x000fea0003800000 */
[C---:B------:R-:W-:Y:S01]  /*3180*/  SHF.L.U64.HI R3, R115.reuse, 0x1, R104 ;  /* 0x0000000173037819 */ /* 0x040fe20000010268 */
[----:B------:R-:W-:Y:S01]  /*3190*/  IMAD.SHL.U32 R5, R115, 0x2, RZ ;  /* 0x0000000273057824 */ /* 0x000fe200078e00ff */
[----:B------:R-:W-:Y:S04]  /*31a0*/  BSSY.RECONVERGENT B0, `(.L_x_3965) ;  /* 0x0000069000007945 */ /* 0x000fe80003800200 */
[-C--:B------:R-:W-:Y:S05]  /*31b0*/  IADD3 R10, P0, PT, R24, R5.reuse, RZ ;  /* 0x00000005180a7210 */ /* 0x080fea0007f1e0ff */
[--C-:B------:R-:W-:Y:S01]  /*31c0*/  IMAD.X R11, R25, 0x1, R3.reuse, P0 ;  /* 0x00000001190b7824 */ /* 0x100fe200000e0603 */
[----:B------:R-:W-:Y:S05]  /*31d0*/  IADD3 R46, P0, PT, R60, R5, RZ ;  /* 0x000000053c2e7210 */ /* 0x000fea0007f1e0ff */
[----:B------:R-:W-:Y:S01]  /*31e0*/  IMAD.X R47, R61, 0x1, R3, P0 ;  /* 0x000000013d2f7824 */ /* 0x000fe200000e0603 */
[----:B------:R-:W-:Y:S07]  /*31f0*/  @!P2 BRA `(.L_x_3966) ;  /* 0x00000004008ca947 */ /* 0x000fee0003800000 */
        /* <DEDUP_REMOVED lines=14> */
[----:B------:R-:W-:Y:S02]  /*32e0*/  @!P0 HADD2.F32 R12, -RZ, R12.H1_H1 ;  /* 0x3000000cff0c8230 */ /* 0x000fe40000004100 */
[-C--:B------:R-:W-:Y:S01]  /*32f0*/  @!P0 FMUL.FTZ R0, R28, R15.reuse ;  /* 0x0000000f1c008220 */ /* 0x080fe20000410000 */
[----:B------:R-:W-:Y:S02]  /*3300*/  @!P0 HADD2.F32 R27, -RZ, R14.H1_H1 ;  /* 0x3000000eff1b8230 */ /* 0x000fe40000004100 */
[----:B------:R-:W-:Y:S01]  /*3310*/  @!P0 FFMA.FTZ R43, R38, R15, -R43 ;  /* 0x0000000f262b8223 */ /* 0x000fe2000001082b */
[--C-:B------:R-:W-:Y:S01]  /*3320*/  @!P0 HADD2.F32 R9, -RZ, R13.reuse.H0_H0 ;  /* 0x2000000dff098230 */ /* 0x100fe20000004100 */
[----:B------:R-:W-:Y:S01]  /*3330*/  @!P0 MOV R26, R34 ;  /* 0x00000022001a8202 */ /* 0x000fe20000000f00 */
[----:B------:R-:W-:Y:S01]  /*3340*/  @!P0 HADD2.F32 R13, -RZ, R13.H1_H1 ;  /* 0x3000000dff0d8230 */ /* 0x000fe20000004100 */
[----:B------:R-:W-:Y:S01]  /*3350*/  @!P0 MOV R15, R35 ;  /* 0x00000023000f8202 */ /* 0x000fe20000000f00 */
[----:B------:R-:W-:Y:S02]  /*3360*/  @!P0 HADD2.F32 R41, -RZ, R41.H1_H1 ;  /* 0x30000029ff298230 */ /* 0x000fe40000004100 */
[----:B------:R-:W-:Y:S01]  /*3370*/  @!P0 FFMA.FTZ R0, R37, R38, R0 ;  /* 0x0000002625008223 */ /* 0x000fe20000010000 */
[----:B------:R-:W-:Y:S02]  /*3380*/  @!P0 HADD2.F32 R28, -RZ, R26.H1_H1 ;  /* 0x3000001aff1c8230 */ /* 0x000fe40000004100 */
[C---:B------:R-:W-:Y:S01]  /*3390*/  @!P0 FMUL.FTZ R2, R27.reuse, R12 ;  /* 0x0000000c1b028220 */ /* 0x040fe20000410000 */
[----:B------:R-:W-:Y:S02]  /*33a0*/  @!P0 HADD2.F32 R37, -RZ, R14.H0_H0 ;  /* 0x2000000eff258230 */ /* 0x000fe40000004100 */
[----:B------:R-:W-:Y:S01]  /*33b0*/  @!P0 FMUL.FTZ R45, R27, R39 ;  /* 0x000000271b2d8220 */ /* 0x000fe20000410000 */
[----:B------:R-:W-:Y:S01]  /*33c0*/  @!P0 F2FP.F16.F32.PACK_AB R43, R0, R43 ;  /* 0x0000002b002b823e */ /* 0x000fe200000000ff */
[--C-:B------:R-:W-:Y:S02]  /*33d0*/  @!P0 HADD2.F32 R14, -RZ, R15.reuse.H1_H1 ;  /* 0x3000000fff0e8230 */ /* 0x100fe40000004100 */
[C---:B------:R-:W-:Y:S01]  /*33e0*/  @!P0 FMUL.FTZ R3, R28.reuse, R9 ;  /* 0x000000091c038220 */ /* 0x040fe20000410000 */
[----:B------:R-:W-:Y:S01]  /*33f0*/  @!P0 HADD2.F32 R38, -RZ, R26.H0_H0 ;  /* 0x2000001aff268230 */ /* 0x000fe20000004100 */
[----:B------:R-:W-:Y:S01]  /*3400*/  @!P0 MOV R32, R43 ;  /* 0x0000002b00208202 */ /* 0x000fe20000000f00 */
[----:B------:R-:W-:Y:S02]  /*3410*/  @!P0 HADD2.F32 R42, -RZ, R15.H0_H0 ;  /* 0x2000000fff2a8230 */ /* 0x000fe40000004100 */
[----:B------:R-:W-:Y:S01]  /*3420*/  @!P0 FMUL.FTZ R44, R28, R40 ;  /* 0x000000281c2c8220 */ /* 0x000fe20000410000 */
[C---:B------:R-:W-:Y:S01]  /*3430*/  @!P0 FMUL.FTZ R49, R14.reuse, R41 ;  /* 0x000000290e318220 */ /* 0x040fe20000410000 */
[----:B------:R-:W-:Y:S01]  /*3440*/  @!P0 FMUL.FTZ R4, R14, R13 ;  /* 0x0000000d0e048220 */ /* 0x000fe20000410000 */
[----:B------:R-:W-:Y:S01]  /*3450*/  @!P0 FFMA.FTZ R2, R39, R37, R2 ;  /* 0x0000002527028223 */ /* 0x000fe20000010002 */
[----:B------:R-:W-:Y:S01]  /*3460*/  @!P0 FFMA.FTZ R3, R40, R38, R3 ;  /* 0x0000002628038223 */ /* 0x000fe20000010003 */
[----:B------:R-:W-:Y:S01]  /*3470*/  @!P0 FFMA.FTZ R45, R37, R12, -R45 ;  /* 0x0000000c252d8223 */ /* 0x000fe2000001082d */
[----:B------:R-:W-:Y:S01]  /*3480*/  @!P0 FFMA.FTZ R49, R42, R13, -R49 ;  /* 0x0000000d2a318223 */ /* 0x000fe20000010831 */
[----:B------:R-:W-:Y:S01]  /*3490*/  @!P0 FFMA.FTZ R4, R41, R42, R4 ;  /* 0x0000002a29048223 */ /* 0x000fe20000010004 */
[----:B------:R-:W-:Y:S02]  /*34a0*/  @!P0 FFMA.FTZ R44, R38, R9, -R44 ;  /* 0x00000009262c8223 */ /* 0x000fe4000001082c */
[----:B------:R-:W-:Y:S02]  /*34b0*/  @!P0 F2FP.F16.F32.PACK_AB R48, R2, R45 ;  /* 0x0000002d0230823e */ /* 0x000fe400000000ff */
[----:B------:R-:W-:Y:S02]  /*34c0*/  @!P0 F2FP.F16.F32.PACK_AB R49, R4, R49 ;  /* 0x000000310431823e */ /* 0x000fe400000000ff */
[----:B------:R-:W-:Y:S02]  /*34d0*/  @!P0 F2FP.F16.F32.PACK_AB R44, R3, R44 ;  /* 0x0000002c032c823e */ /* 0x000fe400000000ff */
[----:B------:R-:W-:Y:S02]  /*34e0*/  @!P0 MOV R33, R48 ;  /* 0x0000003000218202 */ /* 0x000fe40000000f00 */
[----:B------:R-:W-:Y:S02]  /*34f0*/  @!P0 MOV R34, R44 ;  /* 0x0000002c00228202 */ /* 0x000fe40000000f00 */
[----:B------:R-:W-:Y:S02]  /*3500*/  @!P0 MOV R35, R49 ;  /* 0x0000003100238202 */ /* 0x000fe40000000f00 */
[----:B------:R-:W-:Y:S03]  /*3510*/  ISETP.GE.AND P0, PT, R19, R21, PT ;  /* 0x000000151300720c */ /* 0x000fe60003f06270 */
[----:B------:R1:W-:Y:S08]  /*3520*/  ST.E.128 desc[UR4][R92.64], R32 ;  /* 0x000000205c007985 */ /* 0x0003f0000c101d04 */
[----:B------:R-:W2:Y:S08]  /*3530*/  LD.E.128 R28, desc[UR4][R16.64+0x80] ;  /* 0x00008004101c7980 */ /* 0x000eb0000c101d00 */
[----:B------:R-:W3:Y:S06]  /*3540*/  @!P0 LD.E.64 R40, desc[UR4][R60.64+0x40] ;  /* 0x000040043c288980 */ /* 0x000eec000c101b00 */
[----:B------:R-:W4:Y:S01]  /*3550*/  @!P0 LD.E.64 R12, desc[UR4][R24.64+0x40] ;  /* 0x00004004180c8980 */ /* 0x000f22000c101b00 */
[----:B--2---:R-:W-:Y:S02]  /*3560*/  @!P0 MOV R26, R28 ;  /* 0x0000001c001a8202 */ /* 0x004fe40000000f00 */
[----:B------:R-:W-:Y:S03]  /*3570*/  @!P0 MOV R14, R29 ;  /* 0x0000001d000e8202 */ /* 0x000fe60000000f00 */
[----:B------:R-:W-:Y:S02]  /*3580*/  @!P0 HADD2.F32 R36, -RZ, R26.H1_H1 ;  /* 0x3000001aff248230 */ /* 0x000fe40000004100 */
[----:B------:R-:W-:Y:S02]  /*3590*/  @!P0 HADD2.F32 R27, -RZ, R14.H1_H1 ;  /* 0x3000000eff1b8230 */ /* 0x000fe40000004100 */
[--C-:B---3--:R-:W-:Y:S02]  /*35a0*/  @!P0 HADD2.F32 R38, -RZ, R40.reuse.H0_H0 ;  /* 0x20000028ff268230 */ /* 0x108fe40000004100 */
[----:B------:R-:W-:Y:S02]  /*35b0*/  @!P0 HADD2.F32 R37, -RZ, R40.H1_H1 ;  /* 0x30000028ff258230 */ /* 0x000fe40000004100 */
[----:B------:R-:W-:Y:S01]  /*35c0*/  @!P0 HADD2.F32 R40, -RZ, R26.H0_H0 ;  /* 0x2000001aff288230 */ /* 0x000fe20000004100 */
[----:B------:R-:W-:Y:S01]  /*35d0*/  @!P0 MOV R26, R30 ;  /* 0x0000001e001a8202 */ /* 0x000fe20000000f00 */
[--C-:B----4-:R-:W-:Y:S02]  /*35e0*/  @!P0 HADD2.F32 R15, -RZ, R12.reuse.H0_H0 ;  /* 0x2000000cff0f8230 */ /* 0x110fe40000004100 */
[C---:B------:R-:W-:Y:S01]  /*35f0*/  @!P0 FMUL.FTZ R16, R36.reuse, R38 ;  /* 0x0000002624108220 */ /* 0x040fe20000410000 */
[----:B------:R-:W-:Y:S02]  /*3600*/  @!P0 HADD2.F32 R12, -RZ, R12.H1_H1 ;  /* 0x3000000cff0c8230 */ /* 0x000fe40000004100 */
[C---:B------:R-:W-:Y:S01]  /*3610*/  @!P0 FMUL.FTZ R43, R27.reuse, R37 ;  /* 0x000000251b2b8220 */ /* 0x040fe20000410000 */
[----:B------:R-:W-:Y:S02]  /*3620*/  @!P0 HADD2.F32 R9, -RZ, R13.H0_H0 ;  /* 0x2000000dff098230 */ /* 0x000fe40000004100 */
[-C--:B------:R-:W-:Y:S01]  /*3630*/  @!P0 FMUL.FTZ R5, R36, R15.reuse ;  /* 0x0000000f24058220 */ /* 0x080fe20000410000 */
[----:B------:R-:W-:Y:S01]  /*3640*/  @!P0 FFMA.FTZ R16, R40, R15, -R16 ;  /* 0x0000000f28108223 */ /* 0x000fe20000010810 */
[----:B------:R-:W-:Y:S01]  /*3650*/  @!P0 MOV R15, R31 ;  /* 0x0000001f000f8202 */ /* 0x000fe20000000f00 */
[----:B------:R-:W-:Y:S02]  /*3660*/  @!P0 HADD2.F32 R42, -RZ, R41.H0_H0 ;  /* 0x20000029ff2a8230 */ /* 0x000fe40000004100 */
[----:B------:R-:W-:Y:S01]  /*3670*/  @!P0 FFMA.FTZ R5, R38, R40, R5 ;  /* 0x0000002826058223 */ /* 0x000fe20000010005 */
[----:B------:R-:W-:Y:S02]  /*3680*/  @!P0 HADD2.F32 R39, -RZ, R14.H0_H0 ;  /* 0x2000000eff278230 */ /* 0x000fe40000004100 */
[----:B------:R-:W-:Y:S01]  /*3690*/  @!P0 FMUL.FTZ R6, R27, R12 ;  /* 0x0000000c1b068220 */ /* 0x000fe20000410000 */
[--C-:B-1----:R-:W-:Y:S01]  /*36a0*/  @!P0 HADD2.F32 R32, -RZ, R26.reuse.H1_H1 ;  /* 0x3000001aff208230 */ /* 0x102fe20000004100 */
[----:B------:R-:W-:Y:S01]  /*36b0*/  @!P0 F2FP.F16.F32.PACK_AB R16, R5, R16 ;  /* 0x000000100510823e */ /* 0x000fe200000000ff */
[----:B------:R-:W-:Y:S02]  /*36c0*/  @!P0 HADD2.F32 R13, -RZ, R13.H1_H1 ;  /* 0x3000000dff0d8230 */ /* 0x000fe40000004100 */
[----:B------:R-:W-:Y:S01]  /*36d0*/  @!P0 FFMA.FTZ R6, R37, R39, R6 ;  /* 0x0000002725068223 */ /* 0x000fe20000010006 */
[----:B------:R-:W-:Y:S01]  /*36e0*/  @!P0 HADD2.F32 R41, -RZ, R41.H1_H1 ;  /* 0x30000029ff298230 */ /* 0x000fe20000004100 */
[----:B------:R-:W-:Y:S01]  /*36f0*/  @!P0 MOV R28, R16 ;  /* 0x00000010001c8202 */ /* 0x000fe20000000f00 */
[--C-:B------:R-:W-:Y:S02]  /*3700*/  @!P0 HADD2.F32 R14, -RZ, R15.reuse.H1_H1 ;  /* 0x3000000fff0e8230 */ /* 0x100fe40000004100 */
[C---:B------:R-:W-:Y:S01]  /*3710*/  @!P0 FMUL.FTZ R7, R32.reuse, R9 ;  /* 0x0000000920078220 */ /* 0x040fe20000410000 */
[----:B------:R-:W-:Y:S02]  /*3720*/  @!P0 HADD2.F32 R38, -RZ, R26.H0_H0 ;  /* 0x2000001aff268230 */ /* 0x000fe40000004100 */
[----:B------:R-:W-:Y:S01]  /*3730*/  @!P0 FMUL.FTZ R44, R32, R42 ;  /* 0x0000002a202c8220 */ /* 0x000fe20000410000 */
        /* <DEDUP_REMOVED lines=15> */
.L_x_3966:
[----:B------:R-:W-:Y:S05]  /*3830*/  BSYNC.RECONVERGENT B0 ;  /* 0x0000000000007941 */ /* 0x000fea0003800200 */
.L_x_3965:
[----:B------:R-:W-:Y:S04]  /*3840*/  BSSY.RECONVERGENT B0, `(.L_x_3967) ;  /* 0x0000069000007945 */ /* 0x000fe80003800200 */
[----:B------:R-:W-:Y:S05]  /*3850*/  @!P3 BRA `(.L_x_3968) ;  /* 0x00000004009cb947 */ /* 0x000fea0003800000 */
[C---:B------:R-:W-:Y:S04]  /*3860*/  LEA R50, P0, R97.reuse, R18, 0x1 ;  /* 0x0000001261327211 */ /* 0x040fe800078008ff */
[----:B------:R-:W-:Y:S02]  /*3870*/  LEA.HI.X R51, R97, R17, R96, 0x1, P0 ;  /* 0x0000001161337211 */ /* 0x000fe400000f0c60 */
[C---:B------:R-:W-:Y:S03]  /*3880*/  LEA R42, P0, R76.reuse, R92, 0x1 ;  /* 0x0000005c4c2a7211 */ /* 0x040fe600078008ff */
[----:B------:R-:W2:Y:S01]  /*3890*/  LD.E.128 R32, desc[UR4][R50.64] ;  /* 0x0000000432207980 */ /* 0x000ea2000c101d00 */
[----:B------:R-:W-:Y:S02]  /*38a0*/  LEA.HI.X R43, R76, R93, R77, 0x1, P0 ;  /* 0x0000005d4c2b7211 */ /* 0x000fe400000f0c4d */
[----:B------:R-:W-:Y:S11]  /*38b0*/  ISETP.GE.AND P0, PT, R22, R21, PT ;  /* 0x000000151600720c */ /* 0x000ff60003f06270 */
[----:B------:R-:W-:Y:S02]  /*38c0*/  @!UPT UIADD3 URZ, UPT, UPT, URZ, URZ, URZ ;  /* 0x000000fffffff290 */ /* 0x000fe4000fffe0ff */
        /* <DEDUP_REMOVED lines=12> */
[-C--:B------:R-:W-:Y:S01]  /*3990*/  @!P0 FMUL.FTZ R0, R26, R15.reuse ;  /* 0x0000000f1a008220 */ /* 0x080fe20000410000 */
[--C-:B------:R-:W-:Y:S02]  /*39a0*/  @!P0 HADD2.F32 R27, -RZ, R14.reuse.H1_H1 ;  /* 0x3000000eff1b8230 */ /* 0x100fe40000004100 */
[----:B------:R-:W-:Y:S01]  /*39b0*/  @!P0 FFMA.FTZ R45, R36, R15, -R45 ;  /* 0x0000000f242d8223 */ /* 0x000fe2000001082d */
[--C-:B------:R-:W-:Y:S01]  /*39c0*/  @!P0 HADD2.F32 R9, -RZ, R13.reuse.H0_H0 ;  /* 0x2000000dff098230 */ /* 0x100fe20000004100 */
[----:B------:R-:W-:Y:S01]  /*39d0*/  @!P0 MOV R16, R34 ;  /* 0x0000002200108202 */ /* 0x000fe20000000f00 */
[----:B------:R-:W-:Y:S01]  /*39e0*/  @!P0 HADD2.F32 R13, -RZ, R13.H1_H1 ;  /* 0x3000000dff0d8230 */ /* 0x000fe20000004100 */
[----:B------:R-:W-:Y:S01]  /*39f0*/  @!P0 MOV R15, R35 ;  /* 0x00000023000f8202 */ /* 0x000fe20000000f00 */
[----:B------:R-:W-:Y:S02]  /*3a00*/  @!P0 HADD2.F32 R41, -RZ, R41.H1_H1 ;  /* 0x30000029ff298230 */ /* 0x000fe40000004100 */
[----:B------:R-:W-:Y:S01]  /*3a10*/  @!P0 FFMA.FTZ R0, R37, R36, R0 ;  /* 0x0000002425008223 */ /* 0x000fe20000010000 */
[----:B------:R-:W-:Y:S02]  /*3a20*/  @!P0 HADD2.F32 R37, -RZ, R14.H0_H0 ;  /* 0x2000000eff258230 */ /* 0x000fe40000004100 */
[C---:B------:R-:W-:Y:S01]  /*3a30*/  @!P0 FMUL.FTZ R2, R27.reuse, R12 ;  /* 0x0000000c1b028220 */ /* 0x040fe20000410000 */
[--C-:B------:R-:W-:Y:S02]  /*3a40*/  @!P0 HADD2.F32 R26, -RZ, R16.reuse.H1_H1 ;  /* 0x30000010ff1a8230 */ /* 0x100fe40000004100 */
[----:B------:R-:W-:Y:S01]  /*3a50*/  @!P0 FMUL.FTZ R49, R27, R39 ;  /* 0x000000271b318220 */ /* 0x000fe20000410000 */
[----:B------:R-:W-:Y:S01]  /*3a60*/  @!P0 F2FP.F16.F32.PACK_AB R45, R0, R45 ;  /* 0x0000002d002d823e */ /* 0x000fe200000000ff */
[--C-:B------:R-:W-:Y:S02]  /*3a70*/  @!P0 HADD2.F32 R14, -RZ, R15.reuse.H1_H1 ;  /* 0x3000000fff0e8230 */ /* 0x100fe40000004100 */
[----:B------:R-:W-:Y:S01]  /*3a80*/  @!P0 FFMA.FTZ R2, R39, R37, R2 ;  /* 0x0000002527028223 */ /* 0x000fe20000010002 */
[----:B------:R-:W-:Y:S01]  /*3a90*/  @!P0 HADD2.F32 R36, -RZ, R16.H0_H0 ;  /* 0x20000010ff248230 */ /* 0x000fe20000004100 */
[----:B------:R-:W-:Y:S01]  /*3aa0*/  @!P0 MOV R32, R45 ;  /* 0x0000002d00208202 */ /* 0x000fe20000000f00 */
[----:B------:R-:W-:Y:S02]  /*3ab0*/  @!P0 HADD2.F32 R40, -RZ, R15.H0_H0 ;  /* 0x2000000fff288230 */ /* 0x000fe40000004100 */
[----:B------:R-:W-:Y:S01]  /*3ac0*/  @!P0 FMUL.FTZ R3, R26, R9 ;  /* 0x000000091a038220 */ /* 0x000fe20000410000 */
[C---:B------:R-:W-:Y:S01]  /*3ad0*/  @!P0 FMUL.FTZ R53, R14.reuse, R41 ;  /* 0x000000290e358220 */ /* 0x040fe20000410000 */
[-C--:B------:R-:W-:Y:S01]  /*3ae0*/  @!P0 FMUL.FTZ R4, R14, R13.reuse ;  /* 0x0000000d0e048220 */ /* 0x080fe20000410000 */
[----:B------:R-:W-:Y:S01]  /*3af0*/  @!P0 FMUL.FTZ R44, R26, R38 ;  /* 0x000000261a2c8220 */ /* 0x000fe20000410000 */
        /* <DEDUP_REMOVED lines=13> */
[----:B-1----:R-:W3:Y:S08]  /*3bd0*/  LD.E.128 R28, desc[UR4][R50.64+0x80] ;  /* 0x00008004321c7980 */ /* 0x002ef0000c101d00 */
[----:B------:R-:W4:Y:S06]  /*3be0*/  @!P0 LD.E.64 R40, desc[UR4][R46.64+0x40] ;  /* 0x000040042e288980 */ /* 0x000f2c000c101b00 */
[----:B------:R-:W5:Y:S01]  /*3bf0*/  @!P0 LD.E.64 R12, desc[UR4][R10.64+0x40] ;  /* 0x000040040a0c8980 */ /* 0x000f62000c101b00 */
[----:B---3--:R-:W-:Y:S02]  /*3c00*/  @!P0 MOV R16, R28 ;  /* 0x0000001c00108202 */ /* 0x008fe40000000f00 */
[----:B------:R-:W-:Y:S03]  /*3c10*/  @!P0 MOV R14, R29 ;  /* 0x0000001d000e8202 */ /* 0x000fe60000000f00 */
[--C-:B------:R-:W-:Y:S02]  /*3c20*/  @!P0 HADD2.F32 R26, -RZ, R16.reuse.H1_H1 ;  /* 0x30000010ff1a8230 */ /* 0x100fe40000004100 */
[----:B------:R-:W-:Y:S01]  /*3c30*/  @!P0 HADD2.F32 R38, -RZ, R16.H0_H0 ;  /* 0x20000010ff268230 */ /* 0x000fe20000004100 */
[----:B------:R-:W-:Y:S01]  /*3c40*/  @!P0 MOV R16, R30 ;  /* 0x0000001e00108202 */ /* 0x000fe20000000f00 */
[--C-:B----4-:R-:W-:Y:S02]  /*3c50*/  @!P0 HADD2.F32 R36, -RZ, R40.reuse.H0_H0 ;  /* 0x20000028ff248230 */ /* 0x110fe40000004100 */
[----:B------:R-:W-:Y:S02]  /*3c60*/  @!P0 HADD2.F32 R37, -RZ, R40.H1_H1 ;  /* 0x30000028ff258230 */ /* 0x000fe40000004100 */
[----:B------:R-:W-:Y:S02]  /*3c70*/  @!P0 HADD2.F32 R27, -RZ, R14.H1_H1 ;  /* 0x3000000eff1b8230 */ /* 0x000fe40000004100 */
[C---:B------:R-:W-:Y:S01]  /*3c80*/  @!P0 FMUL.FTZ R44, R26.reuse, R36 ;  /* 0x000000241a2c8220 */ /* 0x040fe20000410000 */
[--C-:B-----5:R-:W-:Y:S02]  /*3c90*/  @!P0 HADD2.F32 R15, -RZ, R12.reuse.H0_H0 ;  /* 0x2000000cff0f8230 */ /* 0x120fe40000004100 */
        /* <DEDUP_REMOVED lines=10> */
[--C-:B------:R-:W-:Y:S01]  /*3d40*/  @!P0 HADD2.F32 R26, -RZ, R16.reuse.H1_H1 ;  /* 0x30000010ff1a8230 */ /* 0x100fe20000004100 */
        /* <DEDUP_REMOVED lines=24> */
.L_x_3968:
[----:B------:R-:W-:Y:S05]  /*3ed0*/  BSYNC.RECONVERGENT B0 ;  /* 0x0000000000007941 */ /* 0x000fea0003800200 */
.L_x_3967:
[----:B------:R-:W-:Y:S04]  /*3ee0*/  BSSY.RECONVERGENT B0, `(.L_x_3969) ;  /* 0x000006d000007945 */ /* 0x000fe80003800200 */
[----:B------:R-:W-:Y:S05]  /*3ef0*/  @P4 BRA `(.L_x_3970) ;  /* 0x0000000400ac4947 */ /* 0x000fea0003800000 */
[C---:B------:R-:W-:Y:S04]  /*3f00*/  LEA R54, P0, R134.reuse, R18, 0x6 ;  /* 0x0000001286367211 */ /* 0x040fe800078030ff */
[----:B------:R-:W-:Y:S02]  /*3f10*/  LEA.HI.X R55, R134, R17, R135, 0x6, P0 ;  /* 0x0000001186377211 */ /* 0x000fe400000f3487 */
[C---:B------:R-:W-:Y:S03]  /*3f20*/  LEA R26, P0, R20.reuse, R10, 0x5 ;  /* 0x0000000a141a7211 */ /* 0x040fe600078028ff */
[----:B--2---:R-:W2:Y:S01]  /*3f30*/  LD.E.128 R32, desc[UR4][R54.64] ;  /* 0x0000000436207980 */ /* 0x004ea2000c101d00 */
[C---:B------:R-:W-:Y:S02]  /*3f40*/  LEA.HI.X.SX32 R27, R20.reuse, R11, 0x5, P0 ;  /* 0x0000000b141b7211 */ /* 0x040fe400000f2eff */
[C---:B------:R-:W-:Y:S04]  /*3f50*/  LEA R44, P0, R20.reuse, R46, 0x5 ;  /* 0x0000002e142c7211 */ /* 0x040fe800078028ff */
[----:B------:R-:W-:Y:S02]  /*3f60*/  LEA.HI.X.SX32 R45, R20, R47, 0x5, P0 ;  /* 0x0000002f142d7211 */ /* 0x000fe400000f2eff */
[C---:B------:R-:W-:Y:S04]  /*3f70*/  LEA R48, P0, R208.reuse, R92, 0x6 ;  /* 0x0000005cd0307211 */ /* 0x040fe800078030ff */
[----:B------:R-:W-:Y:S02]  /*3f80*/  LEA.HI.X R49, R208, R93, R209, 0x6, P0 ;  /* 0x0000005dd0317211 */ /* 0x000fe400000f34d1 */
[----:B------:R-:W-:Y:S11]  /*3f90*/  ISETP.GE.AND P0, PT, R22, R21, PT ;  /* 0x000000151600720c */ /* 0x000ff60003f06270 */
[----:B------:R-:W-:Y:S02]  /*3fa0*/  @!UPT UIADD3 URZ, UPT, UPT, URZ, URZ, URZ ;  /* 0x000000fffffff290 */ /* 0x000fe4000fffe0ff */
[----:B------:R-:W3:Y:S06]  /*3fb0*/  @!P0 LD.E.64 R40, desc[UR4][R44.64] ;  /* 0x000000042c288980 */ /* 0x000eec000c101b00 */
[----:B------:R-:W4:Y:S01]  /*3fc0*/  @!P0 LD.E.64 R12, desc[UR4][R26.64] ;  /* 0x000000041a0c8980 */ /* 0x000f22000c101b00 */
[--C-:B---3--:R-:W-:Y:S01]  /*3fd0*/  @!P0 HADD2.F32 R37, -RZ, R40.reuse.H0_H0 ;  /* 0x20000028ff258230 */ /* 0x108fe20000004100 */
[----:B--2---:R-:W-:Y:S01]  /*3fe0*/  @!P0 MOV R16, R32 ;  /* 0x0000002000108202 */ /* 0x004fe20000000f00 */
[----:B------:R-:W-:Y:S01]  /*3ff0*/  @!P0 HADD2.F32 R39, -RZ, R40.H1_H1 ;  /* 0x30000028ff278230 */ /* 0x000fe20000004100 */
[----:B------:R-:W-:Y:S01]  /*4000*/  @!P0 MOV R14, R33 ;  /* 0x00000021000e8202 */ /* 0x000fe20000000f00 */
[----:B------:R-:W-:Y:S02]  /*4010*/  @!P0 HADD2.F32 R40, -RZ, R41.H0_H0 ;  /* 0x20000029ff288230 */ /* 0x000fe40000004100 */
[----:B-1----:R-:W-:Y:S02]  /*4020*/  @!P0 HADD2.F32 R28, -RZ, R16.H1_H1 ;  /* 0x30000010ff1c8230 */ /* 0x002fe40000004100 */
        /* <DEDUP_REMOVED lines=41> */
[----:B------:R-:W4:Y:S06]  /*42c0*/  @!P0 LD.E.64 R40, desc[UR4][R44.64+0x40] ;  /* 0x000040042c288980 */ /* 0x000f2c000c101b00 */
[----:B------:R1:W5:Y:S01]  /*42d0*/  @!P0 LD.E.64 R12, desc[UR4][R26.64+0x40] ;  /* 0x000040041a0c8980 */ /* 0x000362000c101b00 */
[----:B--2---:R-:W-:Y:S02]  /*42e0*/  @!P0 MOV R16, R28 ;  /* 0x0000001c00108202 */ /* 0x004fe40000000f00 */
[----:B------:R-:W-:Y:S03]  /*42f0*/  @!P0 MOV R14, R29 ;  /* 0x0000001d000e8202 */ /* 0x000fe60000000f00 */
[----:B------:R-:W-:Y:S02]  /*4300*/  @!P0 HADD2.F32 R36, -RZ, R16.H1_H1 ;  /* 0x30000010ff248230 */ /* 0x000fe40000004100 */
[----:B-1----:R-:W-:Y:S02]  /*4310*/  @!P0 HADD2.F32 R27, -RZ, R14.H1_H1 ;  /* 0x3000000eff1b8230 */ /* 0x002fe40000004100 */
[--C-:B----4-:R-:W-:Y:S02]  /*4320*/  @!P0 HADD2.F32 R38, -RZ, R40.reuse.H0_H0 ;  /* 0x20000028ff268230 */ /* 0x110fe40000004100 */
[----:B------:R-:W-:Y:S02]  /*4330*/  @!P0 HADD2.F32 R37, -RZ, R40.H1_H1 ;  /* 0x30000028ff258230 */ /* 0x000fe40000004100 */
[----:B------:R-:W-:Y:S01]  /*4340*/  @!P0 HADD2.F32 R40, -RZ, R16.H0_H0 ;  /* 0x20000010ff288230 */ /* 0x000fe20000004100 */
[----:B------:R-:W-:Y:S01]  /*4350*/  @!P0 MOV R16, R30 ;  /* 0x0000001e00108202 */ /* 0x000fe20000000f00 */
[--C-:B-----5:R-:W-:Y:S02]  /*4360*/  @!P0 HADD2.F32 R15, -RZ, R12.reuse.H0_H0 ;  /* 0x2000000cff0f8230 */ /* 0x120fe40000004100 */
        /* <DEDUP_REMOVED lines=36> */
.L_x_3970:
[----:B------:R-:W-:Y:S05]  /*45b0*/  BSYNC.RECONVERGENT B0 ;  /* 0x0000000000007941 */ /* 0x000fea0003800200 */
.L_x_3969:
[----:B------:R-:W-:Y:S04]  /*45c0*/  BSSY.RECONVERGENT B0, `(.L_x_3971) ;  /* 0x000006f000007945 */ /* 0x000fe80003800200 */
[----:B------:R-:W-:Y:S05]  /*45d0*/  @!P1 BRA `(.L_x_3972) ;  /* 0x0000000400b49947 */ /* 0x000fea0003800000 */
[----:B------:R-:W-:Y:S01]  /*45e0*/  IMAD R45, R135, 0x60, RZ ;  /* 0x00000060872d7824 */ /* 0x000fe200078e02ff */
[----:B------:R-:W-:Y:S01]  /*45f0*/  MOV R16, R18 ;  /* 0x0000001200107202 */ /* 0x000fe20000000f00 */
[----:B------:R-:W-:Y:S01]  /*4600*/  IMAD R59, R209, 0x60, RZ ;  /* 0x00000060d13b7824 */ /* 0x000fe200078e02ff */
[----:B------:R-:W-:Y:S01]  /*4610*/  LEA R36, P1, R20, R10, 0x6 ;  /* 0x0000000a14247211 */ /* 0x000fe200078230ff */
[----:B------:R-:W-:Y:S01]  /*4620*/  IMAD.WIDE.U32 R50, R208, 0x60, R92 ;  /* 0x00000060d0327825 */ /* 0x000fe200078e005c */
[----:B------:R-:W-:Y:S02]  /*4630*/  ISETP.GE.AND P0, PT, R22, R21, PT ;  /* 0x000000151600720c */ /* 0x000fe40003f06270 */
[----:B------:R-:W-:Y:S01]  /*4640*/  LEA.HI.X.SX32 R37, R20, R11, 0x6, P1 ;  /* 0x0000000b14257211 */ /* 0x000fe200008f36ff */
[----:B------:R-:W-:Y:S01]  /*4650*/  IMAD.WIDE.U32 R54, R134, 0x60, R16 ;  /* 0x0000006086367825 */ /* 0x000fe200078e0010 */
[C---:B---3--:R-:W-:Y:S02]  /*4660*/  LEA R48, P1, R20.reuse, R46, 0x6 ;  /* 0x0000002e14307211 */ /* 0x048fe400078230ff */
[----:B------:R-:W-:Y:S02]  /*4670*/  IADD3 R51, PT, PT, R51, R59, RZ ;  /* 0x0000003b33337210 */ /* 0x000fe40007ffe0ff */
[----:B------:R-:W-:Y:S02]  /*4680*/  IADD3 R55, PT, PT, R55, R45, RZ ;  /* 0x0000002d37377210 */ /* 0x000fe40007ffe0ff */
[----:B------:R-:W-:Y:S02]  /*4690*/  LEA.HI.X.SX32 R49, R20, R47, 0x6, P1 ;  /* 0x0000002f14317211 */ /* 0x000fe400008f36ff */
[----:B------:R-:W-:Y:S01]  /*46a0*/  ISETP.GE.AND P1, PT, R19, R21, PT ;  /* 0x000000151300720c */ /* 0x000fe20003f26270 */
        /* <DEDUP_REMOVED lines=14> */
[----:B------:R-:W-:Y:S01]  /*4790*/  @!P0 HADD2.F32 R27, -RZ, R14.H1_H1 ;  /* 0x3000000eff1b8230 */ /* 0x000fe20000004100 */
[----:B------:R-:W-:Y:S01]  /*47a0*/  @!P0 MOV R26, R34 ;  /* 0x00000022001a8202 */ /* 0x000fe20000000f00 */
[--C-:B------:R-:W-:Y:S02]  /*47b0*/  @!P0 HADD2.F32 R9, -RZ, R13.reuse.H0_H0 ;  /* 0x2000000dff098230 */ /* 0x100fe40000004100 */
[----:B------:R-:W-:Y:S01]  /*47c0*/  @!P0 FFMA.FTZ R45, R40, R15, -R45 ;  /* 0x0000000f282d8223 */ /* 0x000fe2000001082d */
[----:B------:R-:W-:Y:S01]  /*47d0*/  @!P0 HADD2.F32 R13, -RZ, R13.H1_H1 ;  /* 0x3000000dff0d8230 */ /* 0x000fe20000004100 */
[----:B------:R-:W-:Y:S01]  /*47e0*/  @!P0 MOV R15, R35 ;  /* 0x00000023000f8202 */ /* 0x000fe20000000f00 */
[----:B------:R-:W-:Y:S02]  /*47f0*/  @!P0 HADD2.F32 R28, -RZ, R26.H1_H1 ;  /* 0x3000001aff1c8230 */ /* 0x000fe40000004100 */
[----:B------:R-:W-:Y:S01]  /*4800*/  @!P0 FFMA.FTZ R0, R39, R40, R0 ;  /* 0x0000002827008223 */ /* 0x000fe20000010000 */
[----:B------:R-:W-:Y:S02]  /*4810*/  @!P0 HADD2.F32 R39, -RZ, R14.H0_H0 ;  /* 0x2000000eff278230 */ /* 0x000fe40000004100 */
[C---:B------:R-:W-:Y:S01]  /*4820*/  @!P0 FMUL.FTZ R2, R27.reuse, R12 ;  /* 0x0000000c1b028220 */ /* 0x040fe20000410000 */
[----:B------:R-:W-:Y:S02]  /*4830*/  @!P0 HADD2.F32 R43, -RZ, R43.H1_H1 ;  /* 0x3000002bff2b8230 */ /* 0x000fe40000004100 */
[----:B------:R-:W-:Y:S01]  /*4840*/  @!P0 FMUL.FTZ R3, R28, R9 ;  /* 0x000000091c038220 */ /* 0x000fe20000410000 */
[----:B------:R-:W-:Y:S01]  /*4850*/  @!P0 F2FP.F16.F32.PACK_AB R45, R0, R45 ;  /* 0x0000002d002d823e */ /* 0x000fe200000000ff */
[--C-:B------:R-:W-:Y:S02]  /*4860*/  @!P0 HADD2.F32 R14, -RZ, R15.reuse.H1_H1 ;  /* 0x3000000fff0e8230 */ /* 0x100fe40000004100 */
[----:B------:R-:W-:Y:S01]  /*4870*/  @!P0 FMUL.FTZ R16, R28, R42 ;  /* 0x0000002a1c108220 */ /* 0x000fe20000410000 */
[----:B------:R-:W-:Y:S01]  /*4880*/  @!P0 HADD2.F32 R40, -RZ, R26.H0_H0 ;  /* 0x2000001aff288230 */ /* 0x000fe20000004100 */
[----:B------:R-:W-:Y:S01]  /*4890*/  @!P0 MOV R32, R45 ;  /* 0x0000002d00208202 */ /* 0x000fe20000000f00 */
[----:B------:R-:W-:Y:S02]  /*48a0*/  @!P0 HADD2.F32 R44, -RZ, R15.H0_H0 ;  /* 0x2000000fff2c8230 */ /* 0x000fe40000004100 */
[C---:B------:R-:W-:Y:S01]  /*48b0*/  @!P0 FMUL.FTZ R57, R14.reuse, R43 ;  /* 0x0000002b0e398220 */ /* 0x040fe20000410000 */
[----:B------:R-:W-:Y:S01]  /*48c0*/  @!P0 FMUL.FTZ R4, R14, R13 ;  /* 0x0000000d0e048220 */ /* 0x000fe20000410000 */
[----:B------:R-:W-:Y:S01]  /*48d0*/  @!P0 FMUL.FTZ R53, R27, R41 ;  /* 0x000000291b358220 */ /* 0x000fe20000410000 */
[----:B------:R-:W-:Y:S01]  /*48e0*/  @!P0 FFMA.FTZ R2, R41, R39, R2 ;  /* 0x0000002729028223 */ /* 0x000fe20000010002 */
[----:B------:R-:W-:Y:S01]  /*48f0*/  @!P0 FFMA.FTZ R3, R42, R40, R3 ;  /* 0x000000282a038223 */ /* 0x000fe20000010003 */
[----:B------:R-:W-:Y:S01]  /*4900*/  @!P0 FFMA.FTZ R57, R44, R13, -R57 ;  /* 0x0000000d2c398223 */ /* 0x000fe20000010839 */
[----:B------:R-:W-:Y:S01]  /*4910*/  @!P0 FFMA.FTZ R53, R39, R12, -R53 ;  /* 0x0000000c27358223 */ /* 0x000fe20000010835 */
[----:B------:R-:W-:Y:S01]  /*4920*/  @!P0 FFMA.FTZ R4, R43, R44, R4 ;  /* 0x0000002c2b048223 */ /* 0x000fe20000010004 */
[----:B------:R-:W-:Y:S03]  /*4930*/  @!P0 FFMA.FTZ R16, R40, R9, -R16 ;  /* 0x0000000928108223 */ /* 0x000fe60000010810 */
[----:B------:R-:W-:Y:S02]  /*4940*/  @!P0 F2FP.F16.F32.PACK_AB R52, R2, R53 ;  /* 0x000000350234823e */ /* 0x000fe400000000ff */
[----:B------:R-:W-:Y:S02]  /*4950*/  @!P0 F2FP.F16.F32.PACK_AB R16, R3, R16 ;  /* 0x000000100310823e */ /* 0x000fe400000000ff */
[----:B------:R-:W-:Y:S02]  /*4960*/  @!P0 F2FP.F16.F32.PACK_AB R57, R4, R57 ;  /* 0x000000390439823e */ /* 0x000fe400000000ff */
[----:B------:R-:W-:Y:S02]  /*4970*/  @!P0 MOV R33, R52 ;  /* 0x0000003400218202 */ /* 0x000fe40000000f00 */
[----:B------:R-:W-:Y:S02]  /*4980*/  @!P0 MOV R34, R16 ;  /* 0x0000001000228202 */ /* 0x000fe40000000f00 */
[----:B------:R-:W-:Y:S05]  /*4990*/  @!P0 MOV R35, R57 ;  /* 0x0000003900238202 */ /* 0x000fea0000000f00 */
        /* <DEDUP_REMOVED lines=49> */
.L_x_3972:
[----:B------:R-:W-:Y:S05]  /*4cb0*/  BSYNC.RECONVERGENT B0 ;  /* 0x0000000000007941 */ /* 0x000fea0003800200 */
.L_x_3971:
[----:B------:R-:W-:Y:S01]  /*4cc0*/  ISETP.NE.AND P0, PT, R123, RZ, PT ;  /* 0x000000ff7b00720c */ /* 0x000fe20003f05270 */
[----:B------:R-:W-:Y:S11]  /*4cd0*/  BSSY.RECONVERGENT B0, `(.L_x_3973) ;  /* 0x000006b000007945 */ /* 0x000ff60003800200 */
[----:B------:R-:W-:Y:S01]  /*4ce0*/  @!UPT UIADD3 URZ, UPT, UPT, URZ, URZ, URZ ;  /* 0x000000fffffff290 */ /* 0x000fe2000fffe0ff */
[----:B------:R-:W-:Y:S05]  /*4cf0*/  @P0 BRA `(.L_x_3974) ;  /* 0x0000000400a00947 */ /* 0x000fea0003800000 */
[----:B------:R-:W-:Y:S01]  /*4d00*/  IMAD.WIDE R44, R20, 0x60, R46 ;  /* 0x00000060142c7825 */ /* 0x000fe200078e022e */
[----:B------:R-:W-:Y:S02]  /*4d10*/  LEA R52, P1, R134, R18, 0x7 ;  /* 0x0000001286347211 */ /* 0x000fe400078238ff */
[----:B------:R-:W-:Y:S01]  /*4d20*/  ISETP.GE.AND P0, PT, R22, R21, PT ;  /* 0x000000151600720c */ /* 0x000fe20003f06270 */
[----:B------:R-:W-:Y:S01]  /*4d30*/  IMAD.WIDE R26, R20, 0x60, R10 ;  /* 0x00000060141a7825 */ /* 0x000fe200078e020a */
[----:B------:R-:W-:Y:S02]  /*4d40*/  LEA.HI.X R53, R134, R17, R135, 0x7, P1 ;  /* 0x0000001186357211 */ /* 0x000fe400008f3c87 */
[----:B----4-:R-:W-:Y:S02]  /*4d50*/  LEA R50, P2, R208, R92, 0x7 ;  /* 0x0000005cd0327211 */ /* 0x010fe400078438ff */
[----:B------:R-:W-:Y:S01]  /*4d60*/  ISETP.GE.AND P1, PT, R19, R21, PT ;  /* 0x000000151300720c */ /* 0x000fe20003f26270 */
[----:B--23--:R-:W2:Y:S08]  /*4d70*/  LD.E.128 R32, desc[UR4][R52.64] ;  /* 0x0000000434207980 */ /* 0x00ceb0000c101d00 */
        /* <DEDUP_REMOVED lines=35> */
[----:B------:R-:W-:Y:S01]  /*4fb0*/  @!P0 FFMA.FTZ R49, R37, R12, -R49 ;  /* 0x0000000c25318223 */ /* 0x000fe20000010831 */
[----:B------:R-:W-:Y:S01]  /*4fc0*/  @!P0 FFMA.FTZ R3, R40, R38, R3 ;  /* 0x0000002628038223 */ /* 0x000fe20000010003 */
[----:B------:R-:W-:Y:S01]  /*4fd0*/  @!P0 FFMA.FTZ R51, R42, R13, -R51 ;  /* 0x0000000d2a338223 */ /* 0x000fe20000010833 */
[----:B------:R-:W-:Y:S01]  /*4fe0*/  @!P0 FFMA.FTZ R4, R41, R42, R4 ;  /* 0x0000002a29048223 */ /* 0x000fe20000010004 */
[----:B------:R-:W-:Y:S01]  /*4ff0*/  @!P0 FFMA.FTZ R48, R38, R9, -R48 ;  /* 0x0000000926308223 */ /* 0x000fe20000010830 */
[----:B------:R-:W-:Y:S03]  /*5000*/  @!P0 F2FP.F16.F32.PACK_AB R54, R2, R49 ;  /* 0x000000310236823e */ /* 0x000fe600000000ff */
[----:B------:R-:W-:Y:S02]  /*5010*/  @!P0 F2FP.F16.F32.PACK_AB R49, R4, R51 ;  /* 0x000000330431823e */ /* 0x000fe400000000ff */
[----:B------:R-:W-:Y:S02]  /*5020*/  @!P0 F2FP.F16.F32.PACK_AB R48, R3, R48 ;  /* 0x000000300330823e */ /* 0x000fe400000000ff */
[----:B------:R-:W-:Y:S02]  /*5030*/  LEA.HI.X R51, R208, R93, R209, 0x7, P2 ;  /* 0x0000005dd0337211 */ /* 0x000fe400010f3cd1 */
[----:B------:R-:W-:Y:S02]  /*5040*/  @!P0 MOV R33, R54 ;  /* 0x0000003600218202 */ /* 0x000fe40000000f00 */
[----:B------:R-:W-:Y:S02]  /*5050*/  @!P0 MOV R34, R48 ;  /* 0x0000003000228202 */ /* 0x000fe40000000f00 */
[----:B------:R-:W-:Y:S05]  /*5060*/  @!P0 MOV R35, R49 ;  /* 0x0000003100238202 */ /* 0x000fea0000000f00 */
[----:B------:R1:W-:Y:S08]  /*5070*/  ST.E.128 desc[UR4][R50.64], R32 ;  /* 0x0000002032007985 */ /* 0x0003f0000c101d04 */
[----:B------:R-:W2:Y:S08]  /*5080*/  LD.E.128 R28, desc[UR4][R52.64+0x80] ;  /* 0x00008004341c7980 */ /* 0x000eb0000c101d00 */
[----:B------:R-:W3:Y:S06]  /*5090*/  @!P1 LD.E.64 R40, desc[UR4][R44.64+0x40] ;  /* 0x000040042c289980 */ /* 0x000eec000c101b00 */
[----:B------:R4:W5:Y:S01]  /*50a0*/  @!P1 LD.E.64 R12, desc[UR4][R26.64+0x40] ;  /* 0x000040041a0c9980 */ /* 0x000962000c101b00 */
[----:B--2---:R-:W-:Y:S02]  /*50b0*/  @!P1 MOV R16, R28 ;  /* 0x0000001c00109202 */ /* 0x004fe40000000f00 */
[----:B------:R-:W-:Y:S03]  /*50c0*/  @!P1 MOV R14, R29 ;  /* 0x0000001d000e9202 */ /* 0x000fe60000000f00 */
[----:B------:R-:W-:Y:S02]  /*50d0*/  @!P1 HADD2.F32 R36, -RZ, R16.H1_H1 ;  /* 0x30000010ff249230 */ /* 0x000fe40000004100 */
[----:B----4-:R-:W-:Y:S02]  /*50e0*/  @!P1 HADD2.F32 R27, -RZ, R14.H1_H1 ;  /* 0x3000000eff1b9230 */ /* 0x010fe40000004100 */
[--C-:B---3--:R-:W-:Y:S02]  /*50f0*/  @!P1 HADD2.F32 R38, -RZ, R40.reuse.H0_H0 ;  /* 0x20000028ff269230 */ /* 0x108fe40000004100 */
        /* <DEDUP_REMOVED lines=40> */
.L_x_3974:
[----:B------:R-:W-:Y:S05]  /*5380*/  BSYNC.RECONVERGENT B0 ;  /* 0x0000000000007941 */ /* 0x000fea0003800200 */
.L_x_3973:
[----:B------:R-:W-:Y:S04]  /*5390*/  BSSY.RECONVERGENT B0, `(.L_x_3975) ;  /* 0x000006f000007945 */ /* 0x000fe80003800200 */
[----:B------:R-:W-:Y:S05]  /*53a0*/  @!P5 BRA `(.L_x_3976) ;  /* 0x0000000400b4d947 */ /* 0x000fea0003800000 */
[----:B------:R-:W-:Y:S01]  /*53b0*/  IMAD R45, R135, 0xa0, RZ ;  /* 0x000000a0872d7824 */ /* 0x000fe200078e02ff */
[----:B------:R-:W-:Y:S01]  /*53c0*/  MOV R16, R18 ;  /* 0x0000001200107202 */ /* 0x000fe20000000f00 */
[----:B------:R-:W-:Y:S01]  /*53d0*/  IMAD R59, R209, 0xa0, RZ ;  /* 0x000000a0d13b7824 */ /* 0x000fe200078e02ff */
[----:B------:R-:W-:Y:S01]  /*53e0*/  ISETP.GE.AND P0, PT, R22, R21, PT ;  /* 0x000000151600720c */ /* 0x000fe20003f06270 */
[----:B-1--4-:R-:W-:Y:S01]  /*53f0*/  IMAD.WIDE.U32 R50, R208, 0xa0, R92 ;  /* 0x000000a0d0327825 */ /* 0x012fe200078e005c */
[C---:B---3--:R-:W-:Y:S02]  /*5400*/  LEA R48, P1, R20.reuse, R46, 0x7 ;  /* 0x0000002e14307211 */ /* 0x048fe400078238ff */
[----:B------:R-:W-:Y:S01]  /*5410*/  LEA R36, P2, R20, R10, 0x7 ;  /* 0x0000000a14247211 */ /* 0x000fe200078438ff */
[----:B------:R-:W-:Y:S01]  /*5420*/  IMAD.WIDE.U32 R54, R134, 0xa0, R16 ;  /* 0x000000a086367825 */ /* 0x000fe200078e0010 */
[C---:B------:R-:W-:Y:S02]  /*5430*/  LEA.HI.X.SX32 R49, R20.reuse, R47, 0x7, P1 ;  /* 0x0000002f14317211 */ /* 0x040fe400008f3eff */
[----:B------:R-:W-:Y:S02]  /*5440*/  LEA.HI.X.SX32 R37, R20, R11, 0x7, P2 ;  /* 0x0000000b14257211 */ /* 0x000fe400010f3eff */
[----:B------:R-:W-:Y:S02]  /*5450*/  IADD3 R55, PT, PT, R55, R45, RZ ;  /* 0x0000002d37377210 */ /* 0x000fe40007ffe0ff */
[----:B------:R-:W-:Y:S01]  /*5460*/  IADD3 R51, PT, PT, R51, R59, RZ ;  /* 0x0000003b33337210 */ /* 0x000fe20007ffe0ff */
[----:B--2---:R-:W2:Y:S01]  /*5470*/  @!P0 LD.E.64 R42, desc[UR4][R48.64] ;  /* 0x00000004302a8980 */ /* 0x004ea2000c101b00 */
[----:B------:R-:W-:Y:S05]  /*5480*/  ISETP.GE.AND P1, PT, R19, R21, PT ;  /* 0x000000151300720c */ /* 0x000fea0003f26270 */
[----:B------:R-:W3:Y:S08]  /*5490*/  LD.E.128 R32, desc[UR4][R54.64] ;  /* 0x0000000436207980 */ /* 0x000ef0000c101d00 */
[----:B------:R-:W4:Y:S01]  /*54a0*/  @!P0 LD.E.64 R12, desc[UR4][R36.64] ;  /* 0x00000004240c8980 */ /* 0x000f22000c101b00 */
[--C-:B--2---:R-:W-:Y:S02]  /*54b0*/  @!P0 HADD2.F32 R39, -RZ, R42.reuse.H0_H0 ;  /* 0x2000002aff278230 */ /* 0x104fe40000004100 */
[----:B------:R-:W-:Y:S02]  /*54c0*/  @!P0 HADD2.F32 R41, -RZ, R42.H1_H1 ;  /* 0x3000002aff298230 */ /* 0x000fe40000004100 */
[--C-:B------:R-:W-:Y:S02]  /*54d0*/  @!P0 HADD2.F32 R42, -RZ, R43.reuse.H0_H0 ;  /* 0x2000002bff2a8230 */ /* 0x100fe40000004100 */
[----:B------:R-:W-:Y:S01]  /*54e0*/  @!P0 HADD2.F32 R43, -RZ, R43.H1_H1 ;  /* 0x3000002bff2b8230 */ /* 0x000fe20000004100 */
[----:B---3--:R-:W-:Y:S02]  /*54f0*/  @!P0 MOV R26, R32 ;  /* 0x00000020001a8202 */ /* 0x008fe40000000f00 */
[----:B------:R-:W-:Y:S03]  /*5500*/  @!P0 MOV R14, R33 ;  /* 0x00000021000e8202 */ /* 0x000fe60000000f00 */
[----:B------:R-:W-:Y:S02]  /*5510*/  @!P0 HADD2.F32 R28, -RZ, R26.H1_H1 ;  /* 0x3000001aff1c8230 */ /* 0x000fe40000004100 */
        /* <DEDUP_REMOVED lines=18> */
[----:B------:R-:W-:Y:S02]  /*5640*/  @!P0 HADD2.F32 R40, -RZ, R26.H0_H0 ;  /* 0x2000001aff288230 */ /* 0x000fe40000004100 */
[----:B------:R-:W-:Y:S01]  /*5650*/  @!P0 FMUL.FTZ R16, R28, R42 ;  /* 0x0000002a1c108220 */ /* 0x000fe20000410000 */
[----:B------:R-:W-:Y:S01]  /*5660*/  @!P0 HADD2.F32 R44, -RZ, R15.H0_H0 ;  /* 0x2000000fff2c8230 */ /* 0x000fe20000004100 */
[----:B------:R-:W-:Y:S01]  /*5670*/  @!P0 MOV R32, R45 ;  /* 0x0000002d00208202 */ /* 0x000fe20000000f00 */
        /* <DEDUP_REMOVED lines=64> */
.L_x_3976:
[----:B------:R-:W-:Y:S05]  /*5a80*/  BSYNC.RECONVERGENT B0 ;  /* 0x0000000000007941 */ /* 0x000fea0003800200 */
.L_x_3975:
[----:B------:R-:W-:Y:S04]  /*5a90*/  BSSY.RECONVERGENT B0, `(.L_x_3977) ;  /* 0x000006d000007945 */ /* 0x000fe80003800200 */
[----:B------:R-:W-:Y:S05]  /*5aa0*/  @!P6 BRA `(.L_x_3978) ;  /* 0x0000000400ace947 */ /* 0x000fea0003800000 */
[----:B------:R-:W-:Y:S01]  /*5ab0*/  IMAD R45, R135, 0xc0, RZ ;  /* 0x000000c0872d7824 */ /* 0x000fe200078e02ff */
[----:B------:R-:W-:Y:S01]  /*5ac0*/  MOV R16, R18 ;  /* 0x0000001200107202 */ /* 0x000fe20000000f00 */
[----:B---3--:R-:W-:Y:S01]  /*5ad0*/  IMAD.WIDE R48, R20, 0xa0, R46 ;  /* 0x000000a014307825 */ /* 0x008fe200078e022e */
[-C--:B------:R-:W-:Y:S02]  /*5ae0*/  ISETP.GE.AND P0, PT, R22, R21.reuse, PT ;  /* 0x000000151600720c */ /* 0x080fe40003f06270 */
[----:B------:R-:W-:Y:S01]  /*5af0*/  ISETP.GE.AND P1, PT, R19, R21, PT ;  /* 0x000000151300720c */ /* 0x000fe20003f26270 */
[----:B------:R-:W-:Y:S04]  /*5b00*/  IMAD.WIDE.U32 R54, R134, 0xc0, R16 ;  /* 0x000000c086367825 */ /* 0x000fe800078e0010 */
[----:B------:R-:W-:Y:S01]  /*5b10*/  IMAD.WIDE R36, R20, 0xa0, R10 ;  /* 0x000000a014247825 */ /* 0x000fe200078e020a */
[----:B------:R-:W-:Y:S03]  /*5b20*/  IADD3 R55, PT, PT, R55, R45, RZ ;  /* 0x0000002d37377210 */ /* 0x000fe60007ffe0ff */
[----:B------:R-:W-:Y:S02]  /*5b30*/  IMAD R59, R209, 0xc0, RZ ;  /* 0x000000c0d13b7824 */ /* 0x000fe400078e02ff */
[----:B-1--4-:R-:W-:Y:S01]  /*5b40*/  IMAD.WIDE.U32 R50, R208, 0xc0, R92 ;  /* 0x000000c0d0327825 */ /* 0x012fe200078e005c */
[----:B--2---:R-:W2:Y:S04]  /*5b50*/  LD.E.128 R32, desc[UR4][R54.64] ;  /* 0x0000000436207980 */ /* 0x004ea8000c101d00 */
[----:B------:R-:W-:Y:S04]  /*5b60*/  IADD3 R51, PT, PT, R51, R59, RZ ;  /* 0x0000003b33337210 */ /* 0x000fe80007ffe0ff */
        /* <DEDUP_REMOVED lines=95> */
.L_x_3978:
[----:B------:R-:W-:Y:S05]  /*6160*/  BSYNC.RECONVERGENT B0 ;  /* 0x0000000000007941 */ /* 0x000fea0003800200 */
.L_x_3977:
[----:B------:R-:W-:Y:S01]  /*6170*/  ISETP.NE.AND P0, PT, R119, RZ, PT ;  /* 0x000000ff7700720c */ /* 0x000fe20003f05270 */
[----:B------:R-:W-:Y:S11]  /*6180*/  BSSY.RECONVERGENT B0, `(.L_x_3979) ;  /* 0x000006e000007945 */ /* 0x000ff60003800200 */
[----:B------:R-:W-:Y:S01]  /*6190*/  @!UPT UIADD3 URZ, UPT, UPT, URZ, URZ, URZ ;  /* 0x000000fffffff290 */ /* 0x000fe2000fffe0ff */
[----:B------:R-:W-:Y:S05]  /*61a0*/  @!P0 BRA `(.L_x_3980) ;  /* 0x0000000400ac8947 */ /* 0x000fea0003800000 */
[----:B------:R-:W-:Y:S01]  /*61b0*/  IMAD R39, R135, 0xe0, RZ ;  /* 0x000000e087277824 */ /* 0x000fe200078e02ff */
[----:B------:R-:W-:Y:S01]  /*61c0*/  MOV R16, R18 ;  /* 0x0000001200107202 */ /* 0x000fe20000000f00 */
[----:B------:R-:W-:Y:S01]  /*61d0*/  IMAD.WIDE R46, R20, 0xc0, R46 ;  /* 0x000000c0142e7825 */ /* 0x000fe200078e022e */
[-C--:B------:R-:W-:Y:S02]  /*61e0*/  ISETP.GE.AND P0, PT, R22, R21.reuse, PT ;  /* 0x000000151600720c */ /* 0x080fe40003f06270 */
[----:B------:R-:W-:Y:S01]  /*61f0*/  ISETP.GE.AND P1, PT, R19, R21, PT ;  /* 0x000000151300720c */ /* 0x000fe20003f26270 */
[----:B------:R-:W-:Y:S04]  /*6200*/  IMAD.WIDE.U32 R44, R134, 0xe0, R16 ;  /* 0x000000e0862c7825 */ /* 0x000fe800078e0010 */
[----:B------:R-:W-:Y:S01]  /*6210*/  IMAD.WIDE R10, R20, 0xc0, R10 ;  /* 0x000000c0140a7825 */ /* 0x000fe200078e020a */
[----:B------:R-:W-:Y:S03]  /*6220*/  IADD3 R45, PT, PT, R45, R39, RZ ;  /* 0x000000272d2d7210 */ /* 0x000fe60007ffe0ff */
[----:B-1--4-:R-:W-:Y:S02]  /*6230*/  IMAD R51, R209, 0xe0, RZ ;  /* 0x000000e0d1337824 */ /* 0x012fe400078e02ff */
[----:B--2---:R-:W-:Y:S01]  /*6240*/  IMAD.WIDE.U32 R42, R208, 0xe0, R92 ;  /* 0x000000e0d02a7825 */ /* 0x004fe200078e005c */
[----:B---3--:R-:W2:Y:S04]  /*6250*/  LD.E.128 R28, desc[UR4][R44.64] ;  /* 0x000000042c1c7980 */ /* 0x008ea8000c101d00 */
        /* <DEDUP_REMOVED lines=8> */
[--C-:B------:R-:W-:Y:S02]  /*62e0*/  @!P0 HADD2.F32 R26, -RZ, R21.reuse.H1_H1 ;  /* 0x30000015ff1a8230 */ /* 0x100fe40000004100 */
[--C-:B----4-:R-:W-:Y:S02]  /*62f0*/  @!P0 HADD2.F32 R15, -RZ, R12.reuse.H0_H0 ;  /* 0x2000000cff0f8230 */ /* 0x110fe40000004100 */
        /* <DEDUP_REMOVED lines=17> */
[----:B------:R-:W-:Y:S02]  /*6410*/  @!P0 HADD2.F32 R14, -RZ, R15.H1_H1 ;  /* 0x3000000fff0e8230 */ /* 0x000fe40000004100 */
        /* <DEDUP_REMOVED lines=24> */
[----:B-1----:R-:W-:Y:S03]  /*65a0*/  @!P1 MOV R28, R13 ;  /* 0x0000000d001c9202 */ /* 0x002fe60000000f00 */
[--C-:B------:R-:W-:Y:S02]  /*65b0*/  @!P1 HADD2.F32 R34, -RZ, R32.reuse.H1_H1 ;  /* 0x30000020ff229230 */ /* 0x100fe40000004100 */
[----:B------:R-:W-:Y:S02]  /*65c0*/  @!P1 HADD2.F32 R38, -RZ, R32.H0_H0 ;  /* 0x20000020ff269230 */ /* 0x000fe40000004100 */
[----:B---3--:R-:W-:Y:S02]  /*65d0*/  @!P1 HADD2.F32 R36, -RZ, R46.H0_H0 ;  /* 0x2000002eff249230 */ /* 0x008fe40000004100 */
[--C-:B------:R-:W-:Y:S02]  /*65e0*/  @!P1 HADD2.F32 R29, -RZ, R28.reuse.H1_H1 ;  /* 0x3000001cff1d9230 */ /* 0x100fe40000004100 */
[----:B------:R-:W-:Y:S02]  /*65f0*/  @!P1 HADD2.F32 R35, -RZ, R28.H0_H0 ;  /* 0x2000001cff239230 */ /* 0x000fe40000004100 */
[C---:B------:R-:W-:Y:S01]  /*6600*/  @!P1 FMUL.FTZ R16, R34.reuse, R36 ;  /* 0x0000002422109220 */ /* 0x040fe20000410000 */
[--C-:B----4-:R-:W-:Y:S02]  /*6610*/  @!P1 HADD2.F32 R27, -RZ, R10.reuse.H0_H0 ;  /* 0x2000000aff1b9230 */ /* 0x110fe40000004100 */
[--C-:B------:R-:W-:Y:S02]  /*6620*/  @!P1 HADD2.F32 R21, -RZ, R11.reuse.H0_H0 ;  /* 0x2000000bff159230 */ /* 0x100fe40000004100 */
[----:B------:R-:W-:Y:S01]  /*6630*/  @!P1 HADD2.F32 R9, -RZ, R11.H1_H1 ;  /* 0x3000000bff099230 */ /* 0x000fe20000004100 */
[----:B------:R-:W-:Y:S01]  /*6640*/  @!P1 MOV R11, R15 ;  /* 0x0000000f000b9202 */ /* 0x000fe20000000f00 */
[-C--:B------:R-:W-:Y:S01]  /*6650*/  @!P1 FMUL.FTZ R5, R34, R27.reuse ;  /* 0x0000001b22059220 */ /* 0x080fe20000410000 */
[----:B------:R-:W-:Y:S01]  /*6660*/  @!P1 FFMA.FTZ R16, R38, R27, -R16 ;  /* 0x0000001b26109223 */ /* 0x000fe20000010810 */
[----:B------:R-:W-:Y:S01]  /*6670*/  @!P1 MOV R27, R14 ;  /* 0x0000000e001b9202 */ /* 0x000fe20000000f00 */
[----:B------:R-:W-:Y:S02]  /*6680*/  @!P1 HADD2.F32 R26, -RZ, R10.H1_H1 ;  /* 0x3000000aff1a9230 */ /* 0x000fe40000004100 */
[----:B------:R-:W-:Y:S01]  /*6690*/  @!P1 FFMA.FTZ R5, R36, R38, R5 ;  /* 0x0000002624059223 */ /* 0x000fe20000010005 */
[----:B------:R-:W-:Y:S02]  /*66a0*/  @!P1 HADD2.F32 R33, -RZ, R46.H1_H1 ;  /* 0x3000002eff219230 */ /* 0x000fe40000004100 */
[----:B------:R-:W-:Y:S02]  /*66b0*/  @!P1 HADD2.F32 R28, -RZ, R27.H1_H1 ;  /* 0x3000001bff1c9230 */ /* 0x000fe40000004100 */
[----:B------:R-:W-:Y:S01]  /*66c0*/  @!P1 FMUL.FTZ R6, R29, R26 ;  /* 0x0000001a1d069220 */ /* 0x000fe20000410000 */
[----:B------:R-:W-:Y:S01]  /*66d0*/  @!P1 F2FP.F16.F32.PACK_AB R16, R5, R16 ;  /* 0x000000100510923e */ /* 0x000fe200000000ff */
[--C-:B------:R-:W-:Y:S02]  /*66e0*/  @!P1 HADD2.F32 R40, -RZ, R47.reuse.H0_H0 ;  /* 0x2000002fff289230 */ /* 0x100fe40000004100 */
[----:B------:R-:W-:Y:S01]  /*66f0*/  @!P1 FMUL.FTZ R39, R29, R33 ;  /* 0x000000211d279220 */ /* 0x000fe20000410000 */
[----:B------:R-:W-:Y:S01]  /*6700*/  @!P1 HADD2.F32 R37, -RZ, R47.H1_H1 ;  /* 0x3000002fff259230 */ /* 0x000fe20000004100 */
[----:B------:R-:W-:Y:S01]  /*6710*/  @!P1 MOV R12, R16 ;  /* 0x00000010000c9202 */ /* 0x000fe20000000f00 */
[----:B------:R-:W-:Y:S02]  /*6720*/  @!P1 HADD2.F32 R10, -RZ, R11.H1_H1 ;  /* 0x3000000bff0a9230 */ /* 0x000fe40000004100 */
[C---:B------:R-:W-:Y:S01]  /*6730*/  @!P1 FMUL.FTZ R7, R28.reuse, R21 ;  /* 0x000000151c079220 */ /* 0x040fe20000410000 */
[----:B------:R-:W-:Y:S02]  /*6740*/  @!P1 HADD2.F32 R36, -RZ, R27.H0_H0 ;  /* 0x2000001bff249230 */ /* 0x000fe40000004100 */
[----:B------:R-:W-:Y:S01]  /*6750*/  @!P1 FMUL.FTZ R44, R28, R40 ;  /* 0x000000281c2c9220 */ /* 0x000fe20000410000 */
[----:B------:R-:W-:Y:S02]  /*6760*/  @!P1 HADD2.F32 R38, -RZ, R11.H0_H0 ;  /* 0x2000000bff269230 */ /* 0x000fe40000004100 */
        /* <DEDUP_REMOVED lines=15> */
.L_x_3980:
[----:B------:R-:W-:Y:S05]  /*6860*/  BSYNC.RECONVERGENT B0 ;  /* 0x0000000000007941 */ /* 0x000fea0003800200 */
.L_x_3979:
[----:B------:R-:W5:Y:S02]  /*6870*/  LD.E R3, desc[UR4][R132.64+0xd0] ;  /* 0x0000d00484037980 */ /* 0x000f64000c101900 */
[----:B-----5:R-:W-:Y:S05]  /*6880*/  IMAD.U32 R3, R3, -0x40, RZ ;  /* 0xffffffc003037824 */ /* 0x020fea00078e00ff */
[C---:B------:R-:W-:Y:S02]  /*6890*/  LEA R24, P1, R3.reuse, R24, 0x1 ;  /* 0x0000001803187211 */ /* 0x040fe400078208ff */
[C---:B------:R-:W-:Y:S02]  /*68a0*/  LEA R60, P0, R3.reuse, R60, 0x1 ;  /* 0x0000003c033c7211 */ /* 0x040fe400078008ff */
[C---:B------:R-:W-:Y:S02]  /*68b0*/  LEA.HI.X.SX32 R25, R3.reuse, R25, 0x1, P1 ;  /* 0x0000001903197211 */ /* 0x040fe400008f0eff */
[----:B------:R-:W-:Y:S01]  /*68c0*/  LEA.HI.X.SX32 R61, R3, R61, 0x1, P0 ;  /* 0x0000003d033d7211 */ /* 0x000fe200000f0eff */
[----:B------:R-:W-:Y:S05]  /*68d0*/  BRA `(.L_x_3963) ;  /* 0x0000005c004c7947 */ /* 0x000fea0003800000 */
.L_x_3964:
[----:B------:R-:W-:Y:S01]  /*68e0*/  LEA.HI R29, R21, R21, RZ, 0x1 ;  /* 0x00000015151d7211 */ /* 0x000fe200078f08ff */
[----:B------:R-:W-:Y:S03]  /*68f0*/  BSSY.RECONVERGENT B0, `(.L_x_3981) ;  /* 0x00000b5000007945 */ /* 0x000fe60003800200 */
[----:B------:R-:W-:Y:S05]  /*6900*/  SHF.R.S32.HI R29, RZ, 0x1, R29 ;  /* 0x00000001ff1d7819 */ /* 0x000fea000001141d */
[----:B------:R-:W-:Y:S02]  /*6910*/  IMAD.MOV R26, RZ, RZ, -R29 ;  /* 0x000000ffff1a7224 */ /* 0x000fe400078e0a1d */
[----:B------:R-:W-:Y:S03]  /*6920*/  IMAD.IADD R27, R29, 0x1, -R22 ;  /* 0x000000011d1b7824 */ /* 0x000fe600078e0a16 */
[----:B------:R-:W-:Y:S01]  /*6930*/  SHF.R.S32.HI R121, RZ, 0x1f, R26 ;  /* 0x0000001fff797819 */ /* 0x000fe2000001141a */
[----:B------:R-:W-:Y:S06]  /*6940*/  @!P2 BRA `(.L_x_3982) ;  /* 0x0000000800bca947 */ /* 0x000fec0003800000 */
[-C--:B------:R-:W-:Y:S02]  /*6950*/  ISETP.GE.AND P0, PT, R22, R21.reuse, PT ;  /* 0x000000151600720c */ /* 0x080fe40003f06270 */
[----:B------:R-:W-:Y:S05]  /*6960*/  MOV R16, R18 ;  /* 0x0000001200107202 */ /* 0x000fea0000000f00 */
[----:B------:R-:W2:Y:S06]  /*6970*/  LD.E.128 R64, desc[UR4][R16.64] ;  /* 0x0000000410407980 */ /* 0x000eac000c101d00 */
[----:B------:R-:W-:Y:S04]  /*6980*/  @!P0 ISETP.GT.AND P1, PT, R27, RZ, PT ;  /* 0x000000ff1b00820c */ /* 0x000fe80003f24270 */
[----:B------:R-:W-:Y:S02]  /*6990*/  @!P0 SEL R33, R29, R26, P1 ;  /* 0x0000001a1d218207 */ /* 0x000fe40000800000 */
[C---:B------:R-:W-:Y:S02]  /*69a0*/  @!P0 SEL R143, R26.reuse, RZ, !P1 ;  /* 0x000000ff1a8f8207 */ /* 0x040fe40004800000 */
[----:B------:R-:W-:Y:S01]  /*69b0*/  @!P0 SEL R140, R121, RZ, !P1 ;  /* 0x000000ff798c8207 */ /* 0x000fe20004800000 */
[----:B------:R-:W-:Y:S01]  /*69c0*/  @!P0 IMAD.WIDE R46, R33, 0x2, R16 ;  /* 0x00000002212e8825 */ /* 0x000fe200078e0210 */
[----:B------:R-:W-:Y:S02]  /*69d0*/  ISETP.GE.AND P1, PT, R19, R21, PT ;  /* 0x000000151300720c */ /* 0x000fe40003f26270 */
[C---:B------:R-:W-:Y:S02]  /*69e0*/  @!P0 SHF.L.U32 R141, R143.reuse, 0x1, RZ ;  /* 0x000000018f8d8819 */ /* 0x040fe400000006ff */
[----:B------:R-:W-:Y:S01]  /*69f0*/  @!P0 SHF.L.U64.HI R140, R143, 0x1, R140 ;  /* 0x000000018f8c8819 */ /* 0x000fe2000001028c */
[----:B------:R-:W3:Y:S08]  /*6a00*/  @!P0 LD.E.128 R32, desc[UR4][R46.64] ;  /* 0x000000042e208980 */ /* 0x000ef0000c101d00 */
[----:B------:R-:W-:Y:S04]  /*6a10*/  @!P1 IADD3 R145, P2, PT, R26, 0x40, RZ ;  /* 0x000000401a919810 */ /* 0x000fe80007f5e0ff */
[----:B------:R-:W-:Y:S02]  /*6a20*/  @!P1 IADD3.X R144, PT, PT, RZ, R121, RZ, P2, !PT ;  /* 0x00000079ff909210 */ /* 0x000fe400017fe4ff */
[C---:B------:R-:W-:Y:S04]  /*6a30*/  @!P0 IADD3 R142, P2, PT, R141.reuse, R88, RZ ;  /* 0x000000588d8e8210 */ /* 0x040fe80007f5e0ff */
[C---:B------:R-:W-:Y:S02]  /*6a40*/  @!P0 IADD3.X R143, PT, PT, R140.reuse, R89, RZ, P2, !PT ;  /* 0x000000598c8f8210 */ /* 0x040fe400017fe4ff */
[----:B------:R-:W-:Y:S04]  /*6a50*/  @!P0 IADD3 R48, P2, PT, R141, R90, RZ ;  /* 0x0000005a8d308210 */ /* 0x000fe80007f5e0ff */
[----:B------:R-:W-:Y:S02]  /*6a60*/  @!P0 IADD3.X R49, PT, PT, R140, R91, RZ, P2, !PT ;  /* 0x0000005b8c318210 */ /* 0x000fe400017fe4ff */
[----:B------:R-:W4:Y:S01]  /*6a70*/  @!P0 LD.E.128 R140, desc[UR4][R142.64] ;  /* 0x000000048e8c8980 */ /* 0x000f22000c101d00 */
[----:B------:R-:W-:Y:S07]  /*6a80*/  ISETP.GT.AND P2, PT, R27, RZ, !P0 ;  /* 0x000000ff1b00720c */ /* 0x000fee0004744270 */
[----:B------:R1:W5:Y:S01]  /*6a90*/  @!P0 LD.E.128 R56, desc[UR4][R48.64] ;  /* 0x0000000430388980 */ /* 0x000362000c101d00 */
[--C-:B---3--:R-:W-:Y:S01]  /*6aa0*/  @!P0 HADD2.F32 R45, -RZ, R32.reuse.H0_H0 ;  /* 0x20000020ff2d8230 */ /* 0x108fe20000004100 */
[----:B--2---:R-:W-:Y:S01]  /*6ab0*/  @!P0 MOV R44, R64 ;  /* 0x00000040002c8202 */ /* 0x004fe20000000f00 */
[----:B------:R-:W-:Y:S01]  /*6ac0*/  @!P0 HADD2.F32 R43, -RZ, R32.H1_H1 ;  /* 0x30000020ff2b8230 */ /* 0x000fe20000004100 */
[----:B------:R-:W-:Y:S01]  /*6ad0*/  @!P0 MOV R62, R65 ;  /* 0x00000041003e8202 */ /* 0x000fe20000000f00 */
[--C-:B------:R-:W-:Y:S02]  /*6ae0*/  @!P0 HADD2.F32 R41, -RZ, R33.reuse.H0_H0 ;  /* 0x20000021ff298230 */ /* 0x100fe40000004100 */
[--C-:B-1----:R-:W-:Y:S02]  /*6af0*/  @!P0 HADD2.F32 R49, -RZ, R44.reuse.H0_H0 ;  /* 0x2000002cff318230 */ /* 0x102fe40000004100 */
[----:B------:R-:W-:Y:S02]  /*6b00*/  @!P0 HADD2.F32 R51, -RZ, R44.H1_H1 ;  /* 0x3000002cff338230 */ /* 0x000fe40000004100 */
[----:B------:R-:W-:Y:S02]  /*6b10*/  @!P0 HADD2.F32 R32, -RZ, R33.H1_H1 ;  /* 0x30000021ff208230 */ /* 0x000fe40000004100 */
[--C-:B------:R-:W-:Y:S02]  /*6b20*/  @!P0 HADD2.F32 R39, -RZ, R34.reuse.H0_H0 ;  /* 0x20000022ff278230 */ /* 0x100fe40000004100 */
[----:B------:R-:W-:Y:S02]  /*6b30*/  @!P0 HADD2.F32 R34, -RZ, R34.H1_H1 ;  /* 0x30000022ff228230 */ /* 0x000fe40000004100 */
[--C-:B------:R-:W-:Y:S02]  /*6b40*/  @!P0 HADD2.F32 R33, -RZ, R35.reuse.H0_H0 ;  /* 0x20000023ff218230 */ /* 0x100fe40000004100 */
[----:B------:R-:W-:Y:S02]  /*6b50*/  @!P0 HADD2.F32 R50, -RZ, R62.H0_H0 ;  /* 0x2000003eff328230 */ /* 0x000fe40000004100 */
[----:B------:R-:W-:Y:S02]  /*6b60*/  @!P0 HADD2.F32 R35, -RZ, R35.H1_H1 ;  /* 0x30000023ff238230 */ /* 0x000fe40000004100 */
        /* <DEDUP_REMOVED lines=9> */
[----:B------:R-:W-:Y:S01]  /*6c00*/  @P2 FADD.FTZ R37, -R37, -RZ ;  /* 0x800000ff25252221 */ /* 0x000fe20000010100 */
[--C-:B-----5:R-:W-:Y:S02]  /*6c10*/  @!P0 HADD2.F32 R44, -RZ, R56.reuse.H0_H0 ;  /* 0x20000038ff2c8230 */ /* 0x120fe40000004100 */
[----:B------:R-:W-:Y:S01]  /*6c20*/  @!P0 FMUL.FTZ R2, R43, R40 ;  /* 0x000000282b028220 */ /* 0x000fe20000410000 */
[----:B------:R-:W-:Y:S02]  /*6c30*/  @!P0 HADD2.F32 R30, -RZ, R143.H0_H0 ;  /* 0x2000008fff1e8230 */ /* 0x000fe40000004100 */
[----:B------:R-:W-:Y:S01]  /*6c40*/  @!P0 FMUL.FTZ R4, R32, R37 ;  /* 0x0000002520048220 */ /* 0x000fe20000410000 */
[--C-:B------:R-:W-:Y:S02]  /*6c50*/  @!P0 HADD2.F32 R52, -RZ, R57.reuse.H0_H0 ;  /* 0x20000039ff348230 */ /* 0x100fe40000004100 */
[----:B------:R-:W-:Y:S01]  /*6c60*/  @P2 FADD.FTZ R31, -R31, -RZ ;  /* 0x800000ff1f1f2221 */ /* 0x000fe20000010100 */
[----:B------:R-:W-:Y:S01]  /*6c70*/  @!P0 HADD2.F32 R53, -RZ, R57.H1_H1 ;  /* 0x30000039ff358230 */ /* 0x000fe20000004100 */
[----:B------:R-:W-:Y:S01]  /*6c80*/  @!P0 MOV R57, R66 ;  /* 0x0000004200398202 */ /* 0x000fe20000000f00 */
[----:B------:R-:W-:Y:S02]  /*6c90*/  @!P0 HADD2.F32 R28, -RZ, R143.H1_H1 ;  /* 0x3000008fff1c8230 */ /* 0x000fe40000004100 */
[----:B------:R-:W-:Y:S01]  /*6ca0*/  @!P0 FMUL.FTZ R6, R34, R31 ;  /* 0x0000001f22068220 */ /* 0x000fe20000410000 */
[----:B------:R-:W-:Y:S02]  /*6cb0*/  @!P0 HADD2.F32 R48, -RZ, R56.H1_H1 ;  /* 0x30000038ff308230 */ /* 0x000fe40000004100 */
[----:B------:R-:W-:Y:S01]  /*6cc0*/  @!P0 FFMA.FTZ R0, R49, R44, R0 ;  /* 0x0000002c31008223 */ /* 0x000fe20000010000 */
[--C-:B------:R-:W-:Y:S02]  /*6cd0*/  @!P0 HADD2.F32 R54, -RZ, R58.reuse.H0_H0 ;  /* 0x2000003aff368230 */ /* 0x100fe40000004100 */
[----:B------:R-:W-:Y:S01]  /*6ce0*/  @P2 FADD.FTZ R28, -R28, -RZ ;  /* 0x800000ff1c1c2221 */ /* 0x000fe20000010100 */
[----:B------:R-:W-:Y:S02]  /*6cf0*/  @!P0 HADD2.F32 R55, -RZ, R58.H1_H1 ;  /* 0x3000003aff378230 */ /* 0x000fe40000004100 */
[----:B------:R-:W-:Y:S01]  /*6d00*/  @P2 FADD.FTZ R38, -R38, -RZ ;  /* 0x800000ff26262221 */ /* 0x000fe20000010100 */
[--C-:B------:R-:W-:Y:S02]  /*6d10*/  @!P0 HADD2.F32 R56, -RZ, R59.reuse.H0_H0 ;  /* 0x2000003bff388230 */ /* 0x100fe40000004100 */
[----:B------:R-:W-:Y:S01]  /*6d20*/  @!P0 FMUL.FTZ R8, R35, R28 ;  /* 0x0000001c23088220 */ /* 0x000fe20000410000 */
[----:B------:R-:W-:Y:S01]  /*6d30*/  @!P0 HADD2.F32 R58, -RZ, R59.H1_H1 ;  /* 0x3000003bff3a8230 */ /* 0x000fe20000004100 */
[----:B------:R-:W-:Y:S01]  /*6d40*/  @!P0 MOV R59, R67 ;  /* 0x00000043003b8202 */ /* 0x000fe20000000f00 */
[----:B------:R-:W-:Y:S02]  /*6d50*/  @!P0 HADD2.F32 R49, -RZ, R62.H1_H1 ;  /* 0x3000003eff318230 */ /* 0x000fe40000004100 */
[----:B------:R-:W-:Y:S01]  /*6d60*/  @P2 FADD.FTZ R36, -R36, -RZ ;  /* 0x800000ff24242221 */ /* 0x000fe20000010100 */
[--C-:B------:R-:W-:Y:S02]  /*6d70*/  @!P0 HADD2.F32 R44, -RZ, R57.reuse.H0_H0 ;  /* 0x20000039ff2c8230 */ /* 0x100fe40000004100 */
[----:B------:R-:W-:Y:S01]  /*6d80*/  @P2 FADD.FTZ R30, -R30, -RZ ;  /* 0x800000ff1e1e2221 */ /* 0x000fe20000010100 */
[----:B------:R-:W-:Y:S01]  /*6d90*/  @!P0 FMUL.FTZ R3, R41, R38 ;  /* 0x0000002629038220 */ /* 0x000fe20000410000 */
[----:B------:R-:W-:Y:S01]  /*6da0*/  @!P0 FFMA.FTZ R2, R51, R48, R2 ;  /* 0x0000003033028223 */ /* 0x000fe20000010002 */
[----:B------:R-:W-:Y:S02]  /*6db0*/  @!P0 HADD2.F32 R51, -RZ, R57.H1_H1 ;  /* 0x30000039ff338230 */ /* 0x000fe40000004100 */
[----:B------:R-:W-:Y:S01]  /*6dc0*/  @!P0 FMUL.FTZ R5, R39, R36 ;  /* 0x0000002427058220 */ /* 0x000fe20000410000 */
[--C-:B------:R-:W-:Y:S02]  /*6dd0*/  @!P0 HADD2.F32 R48, -RZ, R59.reuse.H0_H0 ;  /* 0x2000003bff308230 */ /* 0x100fe40000004100 */
[----:B------:R-:W-:Y:S01]  /*6de0*/  @!P0 FMUL.FTZ R7, R33, R30 ;  /* 0x0000001e21078220 */ /* 0x000fe20000410000 */
[----:B------:R-:W-:Y:S02]  /*6df0*/  @!P0 HADD2.F32 R57, -RZ, R59.H1_H1 ;  /* 0x3000003bff398230 */ /* 0x000fe40000004100 */
[----:B------:R-:W-:Y:S01]  /*6e00*/  @!P0 FFMA.FTZ R3, R50, R52, R3 ;  /* 0x0000003432038223 */ /* 0x000fe20000010003 */
[----:B------:R-:W-:Y:S01]  /*6e10*/  @!P0 FFMA.FTZ R4, R49, R53, R4 ;  /* 0x0000003531048223 */ /* 0x000fe20000010004 */
[----:B------:R-:W-:Y:S01]  /*6e20*/  @!P0 FFMA.FTZ R5, R44, R54, R5 ;  /* 0x000000362c058223 */ /* 0x000fe20000010005 */
[----:B------:R-:W-:Y:S01]  /*6e30*/  @!P0 FFMA.FTZ R6, R51, R55, R6 ;  /* 0x0000003733068223 */ /* 0x000fe20000010006 */
[----:B------:R-:W-:Y:S01]  /*6e40*/  @!P0 FFMA.FTZ R7, R48, R56, R7 ;  /* 0x0000003830078223 */ /* 0x000fe20000010007 */
[----:B------:R-:W-:Y:S01]  /*6e50*/  @!P0 FFMA.FTZ R8, R57, R58, R8 ;  /* 0x0000003a39088223 */ /* 0x000fe20000010008 */
[----:B------:R-:W-:Y:S02]  /*6e60*/  @!P0 F2FP.F16.F32.PACK_AB R140, R2, R0 ;  /* 0x00000000028c823e */ /* 0x000fe400000000ff */
[----:B------:R-:W-:Y:S02]  /*6e70*/  @!P0 F2FP.F16.F32.PACK_AB R141, R4, R3 ;  /* 0x00000003048d823e */ /* 0x000fe400000000ff */
[----:B------:R-:W-:Y:S02]  /*6e80*/  @!P0 F2FP.F16.F32.PACK_AB R142, R6, R5 ;  /* 0x00000005068e823e */ /* 0x000fe400000000ff */
[----:B------:R-:W-:Y:S02]  /*6e90*/  @!P0 F2FP.F16.F32.PACK_AB R143, R8, R7 ;  /* 0x00000007088f823e */ /* 0x000fe400000000ff */
[----:B------:R-:W-:Y:S02]  /*6ea0*/  @!P0 MOV R64, R140 ;  /* 0x0000008c00408202 */ /* 0x000fe40000000f00 */
[----:B------:R-:W-:Y:S02]  /*6eb0*/  @!P0 MOV R65, R141 ;  /* 0x0000008d00418202 */ /* 0x000fe40000000f00 */
[----:B------:R-:W-:Y:S02]  /*6ec0*/  @!P0 MOV R66, R142 ;  /* 0x0000008e00428202 */ /* 0x000fe40000000f00 */
[----:B------:R-:W-:Y:S02]  /*6ed0*/  @!P0 MOV R67, R143 ;  /* 0x0000008f00438202 */ /* 0x000fe40000000f00 */
[----:B------:R-:W-:Y:S03]  /*6ee0*/  @!P1 ISETP.GT.AND P0, PT, R27, 0x40, PT ;  /* 0x000000401b00980c */ /* 0x000fe60003f04270 */
[----:B------:R1:W-:Y:S01]  /*6ef0*/  ST.E.128 desc[UR4][R92.64], R64 ;  /* 0x000000405c007985 */ /* 0x0003e2000c101d04 */
        /* <DEDUP_REMOVED lines=9> */
[----:B------:R-:W2:Y:S03]  /*6f90*/  @!P1 LD.E.128 R32, desc[UR4][R46.64+0x80] ;  /* 0x000080042e209980 */ /* 0x000ea6000c101d00 */
[----:B------:R-:W-:Y:S02]  /*6fa0*/  @!P1 IADD3.X R49, PT, PT, R140, R91, RZ, P0, !PT ;  /* 0x0000005b8c319210 */ /* 0x000fe400007fe4ff */
[----:B------:R-:W-:Y:S03]  /*6fb0*/  ISETP.GT.AND P0, PT, R27, 0x40, !P1 ;  /* 0x000000401b00780c */ /* 0x000fe60004f04270 */
[----:B------:R-:W3:Y:S08]  /*6fc0*/  @!P1 LD.E.128 R140, desc[UR4][R142.64] ;  /* 0x000000048e8c9980 */ /* 0x000ef0000c101d00 */
[----:B-1----:R-:W4:Y:S08]  /*6fd0*/  LD.E.128 R64, desc[UR4][R16.64+0x80] ;  /* 0x0000800410407980 */ /* 0x002f30000c101d00 */
[----:B------:R4:W5:Y:S01]  /*6fe0*/  @!P1 LD.E.128 R56, desc[UR4][R48.64] ;  /* 0x0000000430389980 */ /* 0x000962000c101d00 */
[--C-:B--2---:R-:W-:Y:S02]  /*6ff0*/  @!P1 HADD2.F32 R45, -RZ, R32.reuse.H0_H0 ;  /* 0x20000020ff2d9230 */ /* 0x104fe40000004100 */
[----:B------:R-:W-:Y:S02]  /*7000*/  @!P1 HADD2.F32 R42, -RZ, R32.H1_H1 ;  /* 0x30000020ff2a9230 */ /* 0x000fe40000004100 */
[--C-:B------:R-:W-:Y:S02]  /*7010*/  @!P1 HADD2.F32 R43, -RZ, R33.reuse.H0_H0 ;  /* 0x20000021ff2b9230 */ /* 0x100fe40000004100 */
[----:B------:R-:W-:Y:S02]  /*7020*/  @!P1 HADD2.F32 R32, -RZ, R33.H1_H1 ;  /* 0x30000021ff209230 */ /* 0x000fe40000004100 */
[--C-:B---3--:R-:W-:Y:S02]  /*7030*/  @!P1 HADD2.F32 R40, -RZ, R140.reuse.H0_H0 ;  /* 0x2000008cff289230 */ /* 0x108fe40000004100 */
[----:B------:R-:W-:Y:S02]  /*7040*/  @!P1 HADD2.F32 R39, -RZ, R140.H1_H1 ;  /* 0x3000008cff279230 */ /* 0x000fe40000004100 */
[--C-:B------:R-:W-:Y:S02]  /*7050*/  @!P1 HADD2.F32 R38, -RZ, R141.reuse.H0_H0 ;  /* 0x2000008dff269230 */ /* 0x100fe40000004100 */
[----:B------:R-:W-:Y:S01]  /*7060*/  @P0 FADD.FTZ R40, -R40, -RZ ;  /* 0x800000ff28280221 */ /* 0x000fe20000010100 */
[----:B------:R-:W-:Y:S02]  /*7070*/  @!P1 HADD2.F32 R37, -RZ, R141.H1_H1 ;  /* 0x3000008dff259230 */ /* 0x000fe40000004100 */
[----:B------:R-:W-:Y:S01]  /*7080*/  @P0 FADD.FTZ R39, -R39, -RZ ;  /* 0x800000ff27270221 */ /* 0x000fe20000010100 */
[--C-:B------:R-:W-:Y:S01]  /*7090*/  @!P1 HADD2.F32 R36, -RZ, R142.reuse.H0_H0 ;  /* 0x2000008eff249230 */ /* 0x100fe20000004100 */
[----:B----4-:R-:W-:Y:S01]  /*70a0*/  @!P1 MOV R49, R64 ;  /* 0x0000004000319202 */ /* 0x010fe20000000f00 */
[----:B------:R-:W-:Y:S01]  /*70b0*/  @!P1 HADD2.F32 R31, -RZ, R142.H1_H1 ;  /* 0x3000008eff1f9230 */ /* 0x000fe20000004100 */
[----:B------:R-:W-:Y:S01]  /*70c0*/  @!P1 MOV R62, R65 ;  /* 0x00000041003e9202 */ /* 0x000fe20000000f00 */
[----:B------:R-:W-:Y:S02]  /*70d0*/  @!P1 HADD2.F32 R30, -RZ, R143.H0_H0 ;  /* 0x2000008fff1e9230 */ /* 0x000fe40000004100 */
[----:B------:R-:W-:Y:S01]  /*70e0*/  @!P1 FMUL.FTZ R9, R45, R40 ;  /* 0x000000282d099220 */ /* 0x000fe20000410000 */
[--C-:B------:R-:W-:Y:S02]  /*70f0*/  @!P1 HADD2.F32 R44, -RZ, R49.reuse.H0_H0 ;  /* 0x20000031ff2c9230 */ /* 0x100fe40000004100 */
[----:B------:R-:W-:Y:S01]  /*7100*/  @!P1 FMUL.FTZ R10, R42, R39 ;  /* 0x000000272a0a9220 */ /* 0x000fe20000410000 */
[--C-:B-----5:R-:W-:Y:S02]  /*7110*/  @!P1 HADD2.F32 R48, -RZ, R56.reuse.H0_H0 ;  /* 0x20000038ff309230 */ /* 0x120fe40000004100 */
[----:B------:R-:W-:Y:S01]  /*7120*/  @P0 FADD.FTZ R38, -R38, -RZ ;  /* 0x800000ff26260221 */ /* 0x000fe20000010100 */
[----:B------:R-:W-:Y:S02]  /*7130*/  @!P1 HADD2.F32 R50, -RZ, R56.H1_H1 ;  /* 0x30000038ff329230 */ /* 0x000fe40000004100 */
[----:B------:R-:W-:Y:S01]  /*7140*/  @P0 FADD.FTZ R37, -R37, -RZ ;  /* 0x800000ff25250221 */ /* 0x000fe20000010100 */
[----:B------:R-:W-:Y:S02]  /*7150*/  @!P1 HADD2.F32 R49, -RZ, R49.H1_H1 ;  /* 0x30000031ff319230 */ /* 0x000fe40000004100 */
[----:B------:R-:W-:Y:S01]  /*7160*/  @!P1 FFMA.FTZ R9, R44, R48, R9 ;  /* 0x000000302c099223 */ /* 0x000fe20000010009 */
[----:B------:R-:W-:Y:S01]  /*7170*/  @!P1 HADD2.F32 R28, -RZ, R143.H1_H1 ;  /* 0x3000008fff1c9230 */ /* 0x000fe20000004100 */
[----:B------:R-:W-:Y:S01]  /*7180*/  @!P1 MOV R48, R66 ;  /* 0x0000004200309202 */ /* 0x000fe20000000f00 */
[----:B------:R-:W-:Y:S02]  /*7190*/  @!P1 HADD2.F32 R51, -RZ, R57.H0_H0 ;  /* 0x20000039ff339230 */ /* 0x000fe40000004100 */
[----:B------:R-:W-:Y:S01]  /*71a0*/  @!P1 FFMA.FTZ R10, R49, R50, R10 ;  /* 0x00000032310a9223 */ /* 0x000fe2000001000a */
[----:B------:R-:W-:Y:S01]  /*71b0*/  @!P1 HADD2.F32 R52, -RZ, R62.H0_H0 ;  /* 0x2000003eff349230 */ /* 0x000fe20000004100 */
[----:B------:R-:W-:Y:S01]  /*71c0*/  @!P1 MOV R50, R67 ;  /* 0x0000004300329202 */ /* 0x000fe20000000f00 */
[--C-:B------:R-:W-:Y:S02]  /*71d0*/  @!P1 HADD2.F32 R41, -RZ, R34.reuse.H0_H0 ;  /* 0x20000022ff299230 */ /* 0x100fe40000004100 */
[----:B------:R-:W-:Y:S01]  /*71e0*/  @!P1 FMUL.FTZ R11, R43, R38 ;  /* 0x000000262b0b9220 */ /* 0x000fe20000410000 */
[----:B------:R-:W-:Y:S02]  /*71f0*/  @!P1 HADD2.F32 R34, -RZ, R34.H1_H1 ;  /* 0x30000022ff229230 */ /* 0x000fe40000004100 */
[----:B------:R-:W-:Y:S01]  /*7200*/  @P0 FADD.FTZ R36, -R36, -RZ ;  /* 0x800000ff24240221 */ /* 0x000fe20000010100 */
[--C-:B------:R-:W-:Y:S02]  /*7210*/  @!P1 HADD2.F32 R33, -RZ, R35.reuse.H0_H0 ;  /* 0x20000023ff219230 */ /* 0x100fe40000004100 */
[----:B------:R-:W-:Y:S01]  /*7220*/  @P0 FADD.FTZ R31, -R31, -RZ ;  /* 0x800000ff1f1f0221 */ /* 0x000fe20000010100 */
[----:B------:R-:W-:Y:S01]  /*7230*/  @!P1 HADD2.F32 R35, -RZ, R35.H1_H1 ;  /* 0x30000023ff239230 */ /* 0x000fe20000004100 */
[----:B------:R-:W-:Y:S01]  /*7240*/  @!P1 F2FP.F16.F32.PACK_AB R140, R10, R9 ;  /* 0x000000090a8c923e */ /* 0x000fe200000000ff */
[----:B------:R-:W-:Y:S02]  /*7250*/  @!P1 HADD2.F32 R53, -RZ, R57.H1_H1 ;  /* 0x30000039ff359230 */ /* 0x000fe40000004100 */
[----:B------:R-:W-:Y:S01]  /*7260*/  @!P1 FFMA.FTZ R11, R52, R51, R11 ;  /* 0x00000033340b9223 */ /* 0x000fe2000001000b */
[----:B------:R-:W-:Y:S02]  /*7270*/  @!P1 HADD2.F32 R49, -RZ, R62.H1_H1 ;  /* 0x3000003eff319230 */ /* 0x000fe40000004100 */
[----:B------:R-:W-:Y:S01]  /*7280*/  @P0 FADD.FTZ R30, -R30, -RZ ;  /* 0x800000ff1e1e0221 */ /* 0x000fe20000010100 */
[----:B------:R-:W-:Y:S01]  /*7290*/  @!P1 HADD2.F32 R54, -RZ, R58.H0_H0 ;  /* 0x2000003aff369230 */ /* 0x000fe20000004100 */
[----:B------:R-:W-:Y:S01]  /*72a0*/  @!P1 MOV R64, R140 ;  /* 0x0000008c00409202 */ /* 0x000fe20000000f00 */
[----:B------:R-:W-:Y:S02]  /*72b0*/  @!P1 HADD2.F32 R44, -RZ, R48.H0_H0 ;  /* 0x20000030ff2c9230 */ /* 0x000fe40000004100 */
[----:B------:R-:W-:Y:S01]  /*72c0*/  @!P1 FMUL.FTZ R12, R32, R37 ;  /* 0x00000025200c9220 */ /* 0x000fe20000410000 */
[----:B------:R-:W-:Y:S01]  /*72d0*/  @P0 FADD.FTZ R28, -R28, -RZ ;  /* 0x800000ff1c1c0221 */ /* 0x000fe20000010100 */
[----:B------:R-:W-:Y:S01]  /*72e0*/  @!P1 FMUL.FTZ R13, R41, R36 ;  /* 0x00000024290d9220 */ /* 0x000fe20000410000 */
[----:B------:R-:W-:Y:S02]  /*72f0*/  @!P1 HADD2.F32 R55, -RZ, R58.H1_H1 ;  /* 0x3000003aff379230 */ /* 0x000fe40000004100 */
[----:B------:R-:W-:Y:S01]  /*7300*/  @!P1 FMUL.FTZ R14, R34, R31 ;  /* 0x0000001f220e9220 */ /* 0x000fe20000410000 */
[----:B------:R-:W-:Y:S02]  /*7310*/  @!P1 HADD2.F32 R51, -RZ, R48.H1_H1 ;  /* 0x30000030ff339230 */ /* 0x000fe40000004100 */
[----:B------:R-:W-:Y:S01]  /*7320*/  @!P1 FMUL.FTZ R15, R33, R30 ;  /* 0x0000001e210f9220 */ /* 0x000fe20000410000 */
[--C-:B------:R-:W-:Y:S02]  /*7330*/  @!P1 HADD2.F32 R56, -RZ, R59.reuse.H0_H0 ;  /* 0x2000003bff389230 */ /* 0x100fe40000004100 */
[----:B------:R-:W-:Y:S01]  /*7340*/  @!P1 FFMA.FTZ R12, R49, R53, R12 ;  /* 0x00000035310c9223 */ /* 0x000fe2000001000c */
[--C-:B------:R-:W-:Y:S02]  /*7350*/  @!P1 HADD2.F32 R48, -RZ, R50.reuse.H0_H0 ;  /* 0x20000032ff309230 */ /* 0x100fe40000004100 */
[----:B------:R-:W-:Y:S01]  /*7360*/  @!P1 FMUL.FTZ R16, R35, R28 ;  /* 0x0000001c23109220 */ /* 0x000fe20000410000 */
        /* <DEDUP_REMOVED lines=13> */
.L_x_3982:
[----:B------:R-:W-:Y:S05]  /*7440*/  BSYNC.RECONVERGENT B0 ;  /* 0x0000000000007941 */ /* 0x000fea0003800200 */
.L_x_3981:
        /* <DEDUP_REMOVED lines=9> */
[----:B------:R-:W-:Y:S04]  /*74e0*/  @!P0 ISETP.GT.AND P1, PT, R27, RZ, PT ;  /* 0x000000ff1b00820c */ /* 0x000fe80003f24270 */
[----:B------:R-:W-:Y:S02]  /*74f0*/  @!P0 SEL R54, R26, RZ, !P1 ;  /* 0x000000ff1a368207 */ /* 0x000fe40004800000 */
[----:B------:R-:W-:Y:S02]  /*7500*/  @!P0 SEL R13, R29, R26, P1 ;  /* 0x0000001a1d0d8207 */ /* 0x000fe40000800000 */
[----:B------:R-:W-:Y:S02]  /*7510*/  @!P0 SEL R55, R121, RZ, !P1 ;  /* 0x000000ff79378207 */ /* 0x000fe40004800000 */
[----:B-1----:R-:W-:Y:S01]  /*7520*/  @!P0 IADD3 R65, P1, PT, R115, R54, RZ ;  /* 0x0000003673418210 */ /* 0x002fe20007f3e0ff */
        /* <DEDUP_REMOVED lines=11> */
[----:B------:R1:W5:Y:S01]  /*75e0*/  @!P0 LD.E.128 R48, desc[UR4][R42.64] ;  /* 0x000000042a308980 */ /* 0x000362000c101d00 */
[--C-:B---3--:R-:W-:Y:S01]  /*75f0*/  @!P0 HADD2.F32 R41, -RZ, R12.reuse.H0_H0 ;  /* 0x2000000cff298230 */ /* 0x108fe20000004100 */
[----:B--2---:R-:W-:Y:S01]  /*7600*/  @!P0 MOV R40, R56 ;  /* 0x0000003800288202 */ /* 0x004fe20000000f00 */
[----:B------:R-:W-:Y:S01]  /*7610*/  @!P0 HADD2.F32 R39, -RZ, R12.H1_H1 ;  /* 0x3000000cff278230 */ /* 0x000fe20000004100 */
[----:B------:R-:W-:Y:S01]  /*7620*/  @!P0 MOV R53, R57 ;  /* 0x0000003900358202 */ /* 0x000fe20000000f00 */
[--C-:B------:R-:W-:Y:S01]  /*7630*/  @!P0 HADD2.F32 R37, -RZ, R13.reuse.H0_H0 ;  /* 0x2000000dff258230 */ /* 0x100fe20000004100 */
[----:B------:R-:W-:Y:S01]  /*7640*/  @!P0 MOV R54, R59 ;  /* 0x0000003b00368202 */ /* 0x000fe20000000f00 */
[--C-:B-1----:R-:W-:Y:S02]  /*7650*/  @!P0 HADD2.F32 R43, -RZ, R40.reuse.H0_H0 ;  /* 0x20000028ff2b8230 */ /* 0x102fe40000004100 */
        /* <DEDUP_REMOVED lines=11> */
[--C-:B-----5:R-:W-:Y:S02]  /*7710*/  @!P0 HADD2.F32 R40, -RZ, R48.reuse.H0_H0 ;  /* 0x20000030ff288230 */ /* 0x120fe40000004100 */
[----:B------:R-:W-:Y:S01]  /*7720*/  @!P0 FMUL.FTZ R2, R39, R34 ;  /* 0x0000002227028220 */ /* 0x000fe20000410000 */
[----:B------:R-:W-:Y:S02]  /*7730*/  @!P0 HADD2.F32 R42, -RZ, R48.H1_H1 ;  /* 0x30000030ff2a8230 */ /* 0x000fe40000004100 */
[----:B------:R-:W-:Y:S01]  /*7740*/  @P1 FADD.FTZ R32, -R32, -RZ ;  /* 0x800000ff20201221 */ /* 0x000fe20000010100 */
[--C-:B------:R-:W-:Y:S02]  /*7750*/  @!P0 HADD2.F32 R46, -RZ, R49.reuse.H0_H0 ;  /* 0x20000031ff2e8230 */ /* 0x100fe40000004100 */
[----:B------:R-:W-:Y:S01]  /*7760*/  @!P0 FFMA.FTZ R0, R43, R40, R0 ;  /* 0x000000282b008223 */ /* 0x000fe20000010000 */
        /* <DEDUP_REMOVED lines=12> */
[----:B------:R-:W-:Y:S01]  /*7830*/  @!P0 HADD2.F32 R52, -RZ, R51.H1_H1 ;  /* 0x30000033ff348230 */ /* 0x000fe20000004100 */
[----:B------:R-:W-:Y:S01]  /*7840*/  @!P0 MOV R51, R58 ;  /* 0x0000003a00338202 */ /* 0x000fe20000000f00 */
[----:B------:R-:W-:Y:S02]  /*7850*/  @!P0 HADD2.F32 R9, -RZ, R67.H1_H1 ;  /* 0x30000043ff098230 */ /* 0x000fe40000004100 */
[----:B------:R-:W-:Y:S01]  /*7860*/  @P1 FADD.FTZ R28, -R28, -RZ ;  /* 0x800000ff1c1c1221 */ /* 0x000fe20000010100 */
[----:B------:R-:W-:Y:S02]  /*7870*/  @!P0 HADD2.F32 R33, -RZ, R14.H1_H1 ;  /* 0x3000000eff218230 */ /* 0x000fe40000004100 */
[----:B------:R-:W-:Y:S01]  /*7880*/  @P1 FADD.FTZ R16, -R16, -RZ ;  /* 0x800000ff10101221 */ /* 0x000fe20000010100 */
[----:B------:R-:W-:Y:S02]  /*7890*/  @!P0 HADD2.F32 R13, -RZ, R15.H0_H0 ;  /* 0x2000000fff0d8230 */ /* 0x000fe40000004100 */
[----:B------:R-:W-:Y:S01]  /*78a0*/  @P1 FADD.FTZ R9, -R9, -RZ ;  /* 0x800000ff09091221 */ /* 0x000fe20000010100 */
[----:B------:R-:W-:Y:S02]  /*78b0*/  @!P0 HADD2.F32 R44, -RZ, R53.H0_H0 ;  /* 0x20000035ff2c8230 */ /* 0x000fe40000004100 */
[----:B------:R-:W-:Y:S01]  /*78c0*/  @!P0 FMUL.FTZ R6, R33, R28 ;  /* 0x0000001c21068220 */ /* 0x000fe20000410000 */
        /* <DEDUP_REMOVED lines=9> */
[----:B------:R-:W-:Y:S01]  /*7960*/  @!P0 FFMA.FTZ R5, R40, R48, R5 ;  /* 0x0000003028058223 */ /* 0x000fe20000010005 */
[----:B------:R-:W-:Y:S01]  /*7970*/  @!P0 HADD2.F32 R51, -RZ, R54.H1_H1 ;  /* 0x30000036ff338230 */ /* 0x000fe20000004100 */
[----:B------:R-:W-:Y:S01]  /*7980*/  @!P0 F2FP.F16.F32.PACK_AB R54, R2, R0 ;  /* 0x000000000236823e */ /* 0x000fe200000000ff */
[----:B------:R-:W-:Y:S01]  /*7990*/  @!P0 FFMA.FTZ R6, R45, R49, R6 ;  /* 0x000000312d068223 */ /* 0x000fe20000010006 */
[----:B------:R-:W-:Y:S01]  /*79a0*/  @!P0 FFMA.FTZ R7, R42, R50, R7 ;  /* 0x000000322a078223 */ /* 0x000fe20000010007 */
[----:B------:R-:W-:Y:S01]  /*79b0*/  @!P0 F2FP.F16.F32.PACK_AB R55, R4, R3 ;  /* 0x000000030437823e */ /* 0x000fe200000000ff */
[----:B------:R-:W-:Y:S01]  /*79c0*/  @!P0 FFMA.FTZ R8, R51, R52, R8 ;  /* 0x0000003433088223 */ /* 0x000fe20000010008 */
[----:B------:R-:W-:Y:S02]  /*79d0*/  @!P0 MOV R56, R54 ;  /* 0x0000003600388202 */ /* 0x000fe40000000f00 */
[----:B------:R-:W-:Y:S02]  /*79e0*/  @!P0 F2FP.F16.F32.PACK_AB R62, R6, R5 ;  /* 0x00000005063e823e */ /* 0x000fe400000000ff */
[----:B------:R-:W-:Y:S02]  /*79f0*/  @!P0 F2FP.F16.F32.PACK_AB R65, R8, R7 ;  /* 0x000000070841823e */ /* 0x000fe400000000ff */
[----:B------:R-:W-:Y:S02]  /*7a00*/  @!P0 MOV R57, R55 ;  /* 0x0000003700398202 */ /* 0x000fe40000000f00 */
[----:B------:R-:W-:Y:S02]  /*7a10*/  @!P0 MOV R58, R62 ;  /* 0x0000003e003a8202 */ /* 0x000fe40000000f00 */
[----:B------:R-:W-:Y:S02]  /*7a20*/  @!P0 MOV R59, R65 ;  /* 0x00000041003b8202 */ /* 0x000fe40000000f00 */
[----:B------:R-:W-:Y:S03]  /*7a30*/  ISETP.GE.AND P0, PT, R19, R21, PT ;  /* 0x000000151300720c */ /* 0x000fe60003f06270 */
[----:B------:R1:W-:Y:S10]  /*7a40*/  ST.E.128 desc[UR4][R140.64], R56 ;  /* 0x000000388c007985 */ /* 0x0003f4000c101d04 */
        /* <DEDUP_REMOVED lines=8> */
[----:B------:R-:W2:Y:S01]  /*7ad0*/  @!P0 LD.E.128 R4, desc[UR4][R6.64+0x80] ;  /* 0x0000800406048980 */ /* 0x000ea2000c101d00 */
[----:B------:R-:W-:Y:S02]  /*7ae0*/  @!P0 SHF.L.U64.HI R54, R65, 0x1, R54 ;  /* 0x0000000141368819 */ /* 0x000fe40000010236 */
[C---:B------:R-:W-:Y:S04]  /*7af0*/  @!P0 IADD3 R66, P1, PT, R55.reuse, R88, RZ ;  /* 0x0000005837428210 */ /* 0x040fe80007f3e0ff */
[C---:B------:R-:W-:Y:S01]  /*7b00*/  @!P0 IADD3.X R67, PT, PT, R54.reuse, R89, RZ, P1, !PT ;  /* 0x0000005936438210 */ /* 0x040fe20000ffe4ff */
[----:B-1----:R-:W3:Y:S01]  /*7b10*/  LD.E.128 R56, desc[UR4][R10.64+0x80] ;  /* 0x000080040a387980 */ /* 0x002ee2000c101d00 */
[----:B------:R-:W-:Y:S04]  /*7b20*/  @!P0 IADD3 R42, P1, PT, R55, R90, RZ ;  /* 0x0000005a372a8210 */ /* 0x000fe80007f3e0ff */
[----:B------:R-:W-:Y:S02]  /*7b30*/  @!P0 IADD3.X R43, PT, PT, R54, R91, RZ, P1, !PT ;  /* 0x0000005b362b8210 */ /* 0x000fe40000ffe4ff */
[----:B------:R-:W-:Y:S01]  /*7b40*/  ISETP.GT.AND P1, PT, R27, 0x40, !P0 ;  /* 0x000000401b00780c */ /* 0x000fe20004724270 */
[----:B------:R-:W4:Y:S08]  /*7b50*/  @!P0 LD.E.128 R64, desc[UR4][R66.64+0x80] ;  /* 0x0000800442408980 */ /* 0x000f30000c101d00 */
[----:B------:R1:W5:Y:S01]  /*7b60*/  @!P0 LD.E.128 R48, desc[UR4][R42.64+0x80] ;  /* 0x000080042a308980 */ /* 0x000362000c101d00 */
[--C-:B--2---:R-:W-:Y:S02]  /*7b70*/  @!P0 HADD2.F32 R35, -RZ, R4.reuse.H0_H0 ;  /* 0x20000004ff238230 */ /* 0x104fe40000004100 */
[----:B------:R-:W-:Y:S02]  /*7b80*/  @!P0 HADD2.F32 R33, -RZ, R4.H1_H1 ;  /* 0x30000004ff218230 */ /* 0x000fe40000004100 */
[--C-:B------:R-:W-:Y:S02]  /*7b90*/  @!P0 HADD2.F32 R4, -RZ, R5.reuse.H0_H0 ;  /* 0x20000005ff048230 */ /* 0x100fe40000004100 */
[----:B------:R-:W-:Y:S02]  /*7ba0*/  @!P0 HADD2.F32 R5, -RZ, R5.H1_H1 ;  /* 0x30000005ff058230 */ /* 0x000fe40000004100 */
[--C-:B------:R-:W-:Y:S01]  /*7bb0*/  @!P0 HADD2.F32 R28, -RZ, R6.reuse.H0_H0 ;  /* 0x20000006ff1c8230 */ /* 0x100fe20000004100 */
[----:B---3--:R-:W-:Y:S01]  /*7bc0*/  @!P0 MOV R44, R56 ;  /* 0x00000038002c8202 */ /* 0x008fe20000000f00 */
[----:B------:R-:W-:Y:S01]  /*7bd0*/  @!P0 HADD2.F32 R31, -RZ, R6.H1_H1 ;  /* 0x30000006ff1f8230 */ /* 0x000fe20000004100 */
[----:B------:R-:W-:Y:S01]  /*7be0*/  @!P0 MOV R53, R57 ;  /* 0x0000003900358202 */ /* 0x000fe20000000f00 */
[----:B------:R-:W-:Y:S01]  /*7bf0*/  @!P0 HADD2.F32 R16, -RZ, R7.H0_H0 ;  /* 0x20000007ff108230 */ /* 0x000fe20000004100 */
[----:B------:R-:W-:Y:S01]  /*7c00*/  @!P0 MOV R54, R59 ;  /* 0x0000003b00368202 */ /* 0x000fe20000000f00 */
[----:B-1----:R-:W-:Y:S02]  /*7c10*/  @!P0 HADD2.F32 R43, -RZ, R44.H0_H0 ;  /* 0x2000002cff2b8230 */ /* 0x002fe40000004100 */
        /* <DEDUP_REMOVED lines=17> */
[----:B------:R-:W-:Y:S01]  /*7d30*/  @P1 FADD.FTZ R14, -R14, -RZ ;  /* 0x800000ff0e0e1221 */ /* 0x000fe20000010100 */
[--C-:B------:R-:W-:Y:S02]  /*7d40*/  @!P0 HADD2.F32 R48, -RZ, R50.reuse.H0_H0 ;  /* 0x20000032ff308230 */ /* 0x100fe40000004100 */
[----:B------:R-:W-:Y:S01]  /*7d50*/  @P1 FADD.FTZ R13, -R13, -RZ ;  /* 0x800000ff0d0d1221 */ /* 0x000fe20000010100 */
[----:B------:R-:W-:Y:S02]  /*7d60*/  @!P0 HADD2.F32 R49, -RZ, R50.H1_H1 ;  /* 0x30000032ff318230 */ /* 0x000fe40000004100 */
        /* <DEDUP_REMOVED lines=9> */
[----:B------:R-:W-:Y:S02]  /*7e00*/  @!P0 HADD2.F32 R45, -RZ, R44.H1_H1 ;  /* 0x3000002cff2d8230 */ /* 0x000fe40000004100 */
[----:B------:R-:W-:Y:S01]  /*7e10*/  @!P0 FMUL.FTZ R6, R31, R12 ;  /* 0x0000000c1f068220 */ /* 0x000fe20000410000 */
[--C-:B------:R-:W-:Y:S02]  /*7e20*/  @!P0 HADD2.F32 R44, -RZ, R53.reuse.H0_H0 ;  /* 0x20000035ff2c8230 */ /* 0x100fe40000004100 */
[----:B------:R-:W-:Y:S01]  /*7e30*/  @P1 FADD.FTZ R8, -R8, -RZ ;  /* 0x800000ff08081221 */ /* 0x000fe20000010100 */
[----:B------:R-:W-:Y:S02]  /*7e40*/  @!P0 HADD2.F32 R43, -RZ, R53.H1_H1 ;  /* 0x30000035ff2b8230 */ /* 0x000fe40000004100 */
[----:B------:R-:W-:Y:S01]  /*7e50*/  @!P0 FFMA.FTZ R2, R45, R42, R2 ;  /* 0x0000002a2d028223 */ /* 0x000fe20000010002 */
        /* <DEDUP_REMOVED lines=8> */
[----:B------:R-:W-:Y:S01]  /*7ee0*/  @!P0 HADD2.F32 R51, -RZ, R54.H1_H1 ;  /* 0x30000036ff338230 */ /* 0x000fe20000004100 */
[----:B------:R-:W-:Y:S01]  /*7ef0*/  @!P0 F2FP.F16.F32.PACK_AB R54, R2, R0 ;  /* 0x000000000236823e */ /* 0x000fe200000000ff */
[----:B------:R-:W-:Y:S01]  /*7f00*/  @!P0 FFMA.FTZ R5, R40, R48, R5 ;  /* 0x0000003028058223 */ /* 0x000fe20000010005 */
[----:B------:R-:W-:Y:S01]  /*7f10*/  @!P0 F2FP.F16.F32.PACK_AB R55, R4, R3 ;  /* 0x000000030437823e */ /* 0x000fe200000000ff */
[----:B------:R-:W-:Y:S01]  /*7f20*/  @!P0 FFMA.FTZ R6, R45, R49, R6 ;  /* 0x000000312d068223 */ /* 0x000fe20000010006 */
[----:B------:R-:W-:Y:S01]  /*7f30*/  @!P0 MOV R56, R54 ;  /* 0x0000003600388202 */ /* 0x000fe20000000f00 */
[----:B------:R-:W-:Y:S01]  /*7f40*/  @!P0 FFMA.FTZ R7, R42, R50, R7 ;  /* 0x000000322a078223 */ /* 0x000fe20000010007 */
[----:B------:R-:W-:Y:S01]  /*7f50*/  @!P0 MOV R57, R55 ;  /* 0x0000003700398202 */ /* 0x000fe20000000f00 */
[----:B------:R-:W-:Y:S01]  /*7f60*/  @!P0 FFMA.FTZ R8, R51, R52, R8 ;  /* 0x0000003433088223 */ /* 0x000fe20000010008 */
[----:B------:R-:W-:Y:S04]  /*7f70*/  @!P0 F2FP.F16.F32.PACK_AB R62, R6, R5 ;  /* 0x00000005063e823e */ /* 0x000fe800000000ff */
[----:B------:R-:W-:Y:S02]  /*7f80*/  @!P0 F2FP.F16.F32.PACK_AB R65, R8, R7 ;  /* 0x000000070841823e */ /* 0x000fe400000000ff */
[----:B------:R-:W-:Y:S02]  /*7f90*/  @!P0 MOV R58, R62 ;  /* 0x0000003e003a8202 */ /* 0x000fe40000000f00 */
[----:B------:R-:W-:Y:S05]  /*7fa0*/  @!P0 MOV R59, R65 ;  /* 0x00000041003b8202 */ /* 0x000fea0000000f00 */
[----:B------:R2:W-:Y:S02]  /*7fb0*/  ST.E.128 desc[UR4][R140.64+0x80], R56 ;  /* 0x000080388c007985 */ /* 0x0005e4000c101d04 */
.L_x_3984:
[----:B------:R-:W-:Y:S05]  /*7fc0*/  BSYNC.RECONVERGENT B0 ;  /* 0x0000000000007941 */ /* 0x000fea0003800200 */
.L_x_3983:
[----:B------:R-:W-:Y:S04]  /*7fd0*/  BSSY.RECONVERGENT B0, `(.L_x_3985) ;  /* 0x00000b7000007945 */ /* 0x000fe80003800200 */
[----:B------:R-:W-:Y:S05]  /*7fe0*/  @P4 BRA `(.L_x_3986) ;  /* 0x0000000800d44947 */ /* 0x000fea0003800000 */
[C---:B------:R-:W-:Y:S04]  /*7ff0*/  LEA R10, P0, R134.reuse, R18, 0x6 ;  /* 0x00000012860a7211 */ /* 0x040fe800078030ff */
[----:B------:R-:W-:Y:S02]  /*8000*/  LEA.HI.X R11, R134, R17, R135, 0x6, P0 ;  /* 0x00000011860b7211 */ /* 0x000fe400000f3487 */
[C---:B------:R-:W-:Y:S03]  /*8010*/  LEA R44, P0, R208.reuse, R92, 0x6 ;  /* 0x0000005cd02c7211 */ /* 0x040fe600078030ff */
[----:B------:R-:W3:Y:S01]  /*8020*/  LD.E.128 R40, desc[UR4][R10.64] ;  /* 0x000000040a287980 */ /* 0x000ee2000c101d00 */
[----:B------:R-:W-:Y:S02]  /*8030*/  LEA.HI.X R45, R208, R93, R209, 0x6, P0 ;  /* 0x0000005dd02d7211 */ /* 0x000fe400000f34d1 */
[----:B------:R-:W-:Y:S11]  /*8040*/  ISETP.GE.AND P0, PT, R22, R21, PT ;  /* 0x000000151600720c */ /* 0x000ff60003f06270 */
[----:B------:R-:W-:Y:S02]  /*8050*/  @!UPT UIADD3 URZ, UPT, UPT, URZ, URZ, URZ ;  /* 0x000000fffffff290 */ /* 0x000fe4000fffe0ff */
        /* <DEDUP_REMOVED lines=8> */
[----:B------:R-:W4:Y:S01]  /*80e0*/  @!P0 LD.E.128 R4, desc[UR4][R6.64] ;  /* 0x0000000406048980 */ /* 0x000f22000c101d00 */
[----:B------:R-:W-:Y:S02]  /*80f0*/  @!P0 SHF.L.U64.HI R0, R3, 0x1, R0 ;  /* 0x0000000103008819 */ /* 0x000fe40000010200 */
[C---:B------:R-:W-:Y:S04]  /*8100*/  @!P0 IADD3 R32, P1, PT, R37.reuse, R88, RZ ;  /* 0x0000005825208210 */ /* 0x040fe80007f3e0ff */
[C---:B------:R-:W-:Y:S02]  /*8110*/  @!P0 IADD3.X R33, PT, PT, R0.reuse, R89, RZ, P1, !PT ;  /* 0x0000005900218210 */ /* 0x040fe40000ffe4ff */
[----:B------:R-:W-:Y:S04]  /*8120*/  @!P0 IADD3 R36, P1, PT, R37, R90, RZ ;  /* 0x0000005a25248210 */ /* 0x000fe80007f3e0ff */
[----:B------:R-:W5:Y:S01]  /*8130*/  @!P0 LD.E.128 R32, desc[UR4][R32.64] ;  /* 0x0000000420208980 */ /* 0x000f62000c101d00 */
[----:B------:R-:W-:Y:S02]  /*8140*/  @!P0 IADD3.X R37, PT, PT, R0, R91, RZ, P1, !PT ;  /* 0x0000005b00258210 */ /* 0x000fe40000ffe4ff */
[----:B------:R-:W-:Y:S05]  /*8150*/  ISETP.GT.AND P1, PT, R27, RZ, !P0 ;  /* 0x000000ff1b00720c */ /* 0x000fea0004724270 */
[----:B------:R-:W2:Y:S01]  /*8160*/  @!P0 LD.E.128 R36, desc[UR4][R36.64] ;  /* 0x0000000424248980 */ /* 0x000ea2000c101d00 */
[--C-:B----4-:R-:W-:Y:S02]  /*8170*/  @!P0 HADD2.F32 R28, -RZ, R6.reuse.H0_H0 ;  /* 0x20000006ff1c8230 */ /* 0x110fe40000004100 */
[----:B------:R-:W-:Y:S02]  /*8180*/  @!P0 HADD2.F32 R31, -RZ, R6.H1_H1 ;  /* 0x30000006ff1f8230 */ /* 0x000fe40000004100 */
[--C-:B------:R-:W-:Y:S02]  /*8190*/  @!P0 HADD2.F32 R16, -RZ, R7.reuse.H0_H0 ;  /* 0x20000007ff108230 */ /* 0x100fe40000004100 */
[----:B------:R-:W-:Y:S02]  /*81a0*/  @!P0 HADD2.F32 R15, -RZ, R7.H1_H1 ;  /* 0x30000007ff0f8230 */ /* 0x000fe40000004100 */
[--C-:B-----5:R-:W-:Y:S02]  /*81b0*/  @!P0 HADD2.F32 R3, -RZ, R33.reuse.H0_H0 ;  /* 0x20000021ff038230 */ /* 0x120fe40000004100 */
[----:B------:R-:W-:Y:S02]  /*81c0*/  @!P0 HADD2.F32 R14, -RZ, R33.H1_H1 ;  /* 0x30000021ff0e8230 */ /* 0x000fe40000004100 */
[----:B------:R-:W-:Y:S02]  /*81d0*/  @!P0 HADD2.F32 R13, -RZ, R34.H0_H0 ;  /* 0x20000022ff0d8230 */ /* 0x000fe40000004100 */
[----:B------:R-:W-:Y:S01]  /*81e0*/  @P1 FADD.FTZ R3, -R3, -RZ ;  /* 0x800000ff03031221 */ /* 0x000fe20000010100 */
[--C-:B------:R-:W-:Y:S02]  /*81f0*/  @!P0 HADD2.F32 R9, -RZ, R35.reuse.H0_H0 ;  /* 0x20000023ff098230 */ /* 0x100fe40000004100 */
[----:B------:R-:W-:Y:S01]  /*8200*/  @P1 FADD.FTZ R14, -R14, -RZ ;  /* 0x800000ff0e0e1221 */ /* 0x000fe20000010100 */
        /* <DEDUP_REMOVED lines=10> */
[----:B------:R-:W-:Y:S01]  /*82b0*/  @!P0 HADD2.F32 R12, -RZ, R34.H1_H1 ;  /* 0x30000022ff0c8230 */ /* 0x000fe20000004100 */
[----:B---3--:R-:W-:Y:S01]  /*82c0*/  @!P0 MOV R34, R41 ;  /* 0x0000002900228202 */ /* 0x008fe20000000f00 */
[--C-:B------:R-:W-:Y:S02]  /*82d0*/  @!P0 HADD2.F32 R0, -RZ, R32.reuse.H0_H0 ;  /* 0x20000020ff008230 */ /* 0x100fe40000004100 */
[----:B------:R-:W-:Y:S01]  /*82e0*/  @!P0 FMUL.FTZ R3, R4, R3 ;  /* 0x0000000304038220 */ /* 0x000fe20000410000 */
[----:B------:R-:W-:Y:S02]  /*82f0*/  @!P0 HADD2.F32 R2, -RZ, R32.H1_H1 ;  /* 0x30000020ff028230 */ /* 0x000fe40000004100 */
[----:B------:R-:W-:Y:S01]  /*8300*/  @!P0 FMUL.FTZ R4, R5, R14 ;  /* 0x0000000e05048220 */ /* 0x000fe20000410000 */
[----:B--2---:R-:W-:Y:S02]  /*8310*/  @!P0 HADD2.F32 R14, -RZ, R36.H1_H1 ;  /* 0x30000024ff0e8230 */ /* 0x004fe40000004100 */
[----:B------:R-:W-:Y:S01]  /*8320*/  @!P0 FMUL.FTZ R5, R28, R13 ;  /* 0x0000000d1c058220 */ /* 0x000fe20000410000 */
[--C-:B------:R-:W-:Y:S01]  /*8330*/  @!P0 HADD2.F32 R15, -RZ, R37.reuse.H0_H0 ;  /* 0x20000025ff0f8230 */ /* 0x100fe20000004100 */
[----:B------:R-:W-:Y:S01]  /*8340*/  @!P0 MOV R13, R40 ;  /* 0x00000028000d8202 */ /* 0x000fe20000000f00 */
[----:B------:R-:W-:Y:S02]  /*8350*/  @!P0 HADD2.F32 R16, -RZ, R34.H0_H0 ;  /* 0x20000022ff108230 */ /* 0x000fe40000004100 */
[----:B------:R-:W-:Y:S01]  /*8360*/  @P1 FADD.FTZ R12, -R12, -RZ ;  /* 0x800000ff0c0c1221 */ /* 0x000fe20000010100 */
[----:B------:R-:W-:Y:S02]  /*8370*/  @!P0 HADD2.F32 R28, -RZ, R37.H1_H1 ;  /* 0x30000025ff1c8230 */ /* 0x000fe40000004100 */
[----:B------:R-:W-:Y:S01]  /*8380*/  @P1 FADD.FTZ R0, -R0, -RZ ;  /* 0x800000ff00001221 */ /* 0x000fe20000010100 */
[--C-:B------:R-:W-:Y:S02]  /*8390*/  @!P0 HADD2.F32 R9, -RZ, R13.reuse.H0_H0 ;  /* 0x2000000dff098230 */ /* 0x100fe40000004100 */
[----:B------:R-:W-:Y:S01]  /*83a0*/  @!P0 FMUL.FTZ R6, R31, R12 ;  /* 0x0000000c1f068220 */ /* 0x000fe20000410000 */
[----:B------:R-:W-:Y:S02]  /*83b0*/  @!P0 HADD2.F32 R12, -RZ, R36.H0_H0 ;  /* 0x20000024ff0c8230 */ /* 0x000fe40000004100 */
[----:B------:R-:W-:Y:S01]  /*83c0*/  @P1 FADD.FTZ R2, -R2, -RZ ;  /* 0x800000ff02021221 */ /* 0x000fe20000010100 */
[----:B------:R-:W-:Y:S02]  /*83d0*/  @!P0 HADD2.F32 R13, -RZ, R13.H1_H1 ;  /* 0x3000000dff0d8230 */ /* 0x000fe40000004100 */
[----:B------:R-:W-:Y:S01]  /*83e0*/  @!P0 FMUL.FTZ R0, R35, R0 ;  /* 0x0000000023008220 */ /* 0x000fe20000410000 */
[--C-:B------:R-:W-:Y:S01]  /*83f0*/  @!P0 HADD2.F32 R30, -RZ, R38.reuse.H0_H0 ;  /* 0x20000026ff1e8230 */ /* 0x100fe20000004100 */
[----:B------:R-:W-:Y:S01]  /*8400*/  @!P0 MOV R35, R42 ;  /* 0x0000002a00238202 */ /* 0x000fe20000000f00 */
[----:B------:R-:W-:Y:S02]  /*8410*/  @!P0 HADD2.F32 R31, -RZ, R38.H1_H1 ;  /* 0x30000026ff1f8230 */ /* 0x000fe40000004100 */
[----:B------:R-:W-:Y:S01]  /*8420*/  @!P0 FMUL.FTZ R2, R33, R2 ;  /* 0x0000000221028220 */ /* 0x000fe20000410000 */
[--C-:B------:R-:W-:Y:S01]  /*8430*/  @!P0 HADD2.F32 R32, -RZ, R39.reuse.H0_H0 ;  /* 0x20000027ff208230 */ /* 0x100fe20000004100 */
[----:B------:R-:W-:Y:S01]  /*8440*/  @!P0 MOV R36, R43 ;  /* 0x0000002b00248202 */ /* 0x000fe20000000f00 */
[----:B------:R-:W-:Y:S02]  /*8450*/  @!P0 HADD2.F32 R33, -RZ, R39.H1_H1 ;  /* 0x30000027ff218230 */ /* 0x000fe40000004100 */
[----:B------:R-:W-:Y:S01]  /*8460*/  @!P0 FFMA.FTZ R0, R9, R12, R0 ;  /* 0x0000000c09008223 */ /* 0x000fe20000010000 */
[----:B------:R-:W-:Y:S02]  /*8470*/  @!P0 HADD2.F32 R9, -RZ, R34.H1_H1 ;  /* 0x30000022ff098230 */ /* 0x000fe40000004100 */
[----:B------:R-:W-:Y:S01]  /*8480*/  @!P0 FFMA.FTZ R2, R13, R14, R2 ;  /* 0x0000000e0d028223 */ /* 0x000fe20000010002 */
[--C-:B------:R-:W-:Y:S02]  /*8490*/  @!P0 HADD2.F32 R12, -RZ, R35.reuse.H0_H0 ;  /* 0x20000023ff0c8230 */ /* 0x100fe40000004100 */
[----:B------:R-:W-:Y:S01]  /*84a0*/  @!P0 FFMA.FTZ R3, R16, R15, R3 ;  /* 0x0000000f10038223 */ /* 0x000fe20000010003 */
        /* <DEDUP_REMOVED lines=29> */
[C---:B------:R-:W-:Y:S01]  /*8680*/  @!P0 IADD3.X R33, PT, PT, R0.reuse, R89, RZ, P1, !PT ;  /* 0x0000005900218210 */ /* 0x040fe20000ffe4ff */
[----:B--2---:R-:W2:Y:S01]  /*8690*/  LD.E.128 R40, desc[UR4][R10.64+0x80] ;  /* 0x000080040a287980 */ /* 0x004ea2000c101d00 */
[----:B------:R-:W-:Y:S04]  /*86a0*/  @!P0 IADD3 R36, P1, PT, R37, R90, RZ ;  /* 0x0000005a25248210 */ /* 0x000fe80007f3e0ff */
[----:B------:R-:W-:Y:S02]  /*86b0*/  @!P0 IADD3.X R37, PT, PT, R0, R91, RZ, P1, !PT ;  /* 0x0000005b00258210 */ /* 0x000fe40000ffe4ff */
[----:B------:R-:W-:Y:S01]  /*86c0*/  ISETP.GT.AND P1, PT, R27, 0x40, !P0 ;  /* 0x000000401b00780c */ /* 0x000fe20004724270 */
[----:B------:R-:W4:Y:S08]  /*86d0*/  @!P0 LD.E.128 R32, desc[UR4][R32.64+0x80] ;  /* 0x0000800420208980 */ /* 0x000f30000c101d00 */
[----:B------:R-:W5:Y:S01]  /*86e0*/  @!P0 LD.E.128 R36, desc[UR4][R36.64+0x80] ;  /* 0x0000800424248980 */ /* 0x000f62000c101d00 */
[--C-:B---3--:R-:W-:Y:S02]  /*86f0*/  @!P0 HADD2.F32 R28, -RZ, R6.reuse.H0_H0 ;  /* 0x20000006ff1c8230 */ /* 0x108fe40000004100 */
[----:B------:R-:W-:Y:S02]  /*8700*/  @!P0 HADD2.F32 R31, -RZ, R6.H1_H1 ;  /* 0x30000006ff1f8230 */ /* 0x000fe40000004100 */
[--C-:B------:R-:W-:Y:S02]  /*8710*/  @!P0 HADD2.F32 R16, -RZ, R7.reuse.H0_H0 ;  /* 0x20000007ff108230 */ /* 0x100fe40000004100 */
[----:B------:R-:W-:Y:S02]  /*8720*/  @!P0 HADD2.F32 R15, -RZ, R7.H1_H1 ;  /* 0x30000007ff0f8230 */ /* 0x000fe40000004100 */
[--C-:B----4-:R-:W-:Y:S02]  /*8730*/  @!P0 HADD2.F32 R3, -RZ, R33.reuse.H0_H0 ;  /* 0x20000021ff038230 */ /* 0x110fe40000004100 */
        /* <DEDUP_REMOVED lines=16> */
[----:B--2---:R-:W-:Y:S01]  /*8840*/  @!P0 MOV R34, R41 ;  /* 0x0000002900228202 */ /* 0x004fe20000000f00 */
[--C-:B------:R-:W-:Y:S02]  /*8850*/  @!P0 HADD2.F32 R0, -RZ, R32.reuse.H0_H0 ;  /* 0x20000020ff008230 */ /* 0x100fe40000004100 */
[----:B------:R-:W-:Y:S01]  /*8860*/  @!P0 FMUL.FTZ R3, R4, R3 ;  /* 0x0000000304038220 */ /* 0x000fe20000410000 */
[----:B------:R-:W-:Y:S02]  /*8870*/  @!P0 HADD2.F32 R2, -RZ, R32.H1_H1 ;  /* 0x30000020ff028230 */ /* 0x000fe40000004100 */
[----:B------:R-:W-:Y:S01]  /*8880*/  @!P0 FMUL.FTZ R4, R5, R14 ;  /* 0x0000000e05048220 */ /* 0x000fe20000410000 */
[----:B-----5:R-:W-:Y:S02]  /*8890*/  @!P0 HADD2.F32 R14, -RZ, R36.H1_H1 ;  /* 0x30000024ff0e8230 */ /* 0x020fe40000004100 */
        /* <DEDUP_REMOVED lines=9> */
[----:B------:R-:W-:Y:S01]  /*8930*/  @!P0 HADD2.F32 R12, -RZ, R36.H0_H0 ;  /* 0x20000024ff0c8230 */ /* 0x000fe20000004100 */
[----:B------:R-:W-:Y:S01]  /*8940*/  @!P0 MOV R36, R43 ;  /* 0x0000002b00248202 */ /* 0x000fe20000000f00 */
[----:B------:R-:W-:Y:S02]  /*8950*/  @!P0 HADD2.F32 R13, -RZ, R13.H1_H1 ;  /* 0x3000000dff0d8230 */ /* 0x000fe40000004100 */
[----:B------:R-:W-:Y:S01]  /*8960*/  @P1 FADD.FTZ R2, -R2, -RZ ;  /* 0x800000ff02021221 */ /* 0x000fe20000010100 */
[----:B------:R-:W-:Y:S01]  /*8970*/  @!P0 FMUL.FTZ R0, R35, R0 ;  /* 0x0000000023008220 */ /* 0x000fe20000410000 */
[----:B------:R-:W-:Y:S01]  /*8980*/  @!P0 MOV R35, R42 ;  /* 0x0000002a00238202 */ /* 0x000fe20000000f00 */
[----:B------:R-:W-:Y:S02]  /*8990*/  @!P0 HADD2.F32 R30, -RZ, R38.H0_H0 ;  /* 0x20000026ff1e8230 */ /* 0x000fe40000004100 */
[----:B------:R-:W-:Y:S01]  /*89a0*/  @!P0 FMUL.FTZ R2, R33, R2 ;  /* 0x0000000221028220 */ /* 0x000fe20000410000 */
[----:B------:R-:W-:Y:S01]  /*89b0*/  @!P0 FFMA.FTZ R0, R9, R12, R0 ;  /* 0x0000000c09008223 */ /* 0x000fe20000010000 */
[----:B------:R-:W-:Y:S02]  /*89c0*/  @!P0 HADD2.F32 R9, -RZ, R34.H1_H1 ;  /* 0x30000022ff098230 */ /* 0x000fe40000004100 */
[----:B------:R-:W-:Y:S01]  /*89d0*/  @!P0 FFMA.FTZ R2, R13, R14, R2 ;  /* 0x0000000e0d028223 */ /* 0x000fe20000010002 */
[--C-:B------:R-:W-:Y:S02]  /*89e0*/  @!P0 HADD2.F32 R12, -RZ, R35.reuse.H0_H0 ;  /* 0x20000023ff0c8230 */ /* 0x100fe40000004100 */
[----:B------:R-:W-:Y:S01]  /*89f0*/  @!P0 FFMA.FTZ R3, R16, R15, R3 ;  /* 0x0000000f10038223 */ /* 0x000fe20000010003 */
[----:B------:R-:W-:Y:S02]  /*8a00*/  @!P0 HADD2.F32 R31, -RZ, R38.H1_H1 ;  /* 0x30000026ff1f8230 */ /* 0x000fe40000004100 */
[----:B------:R-:W-:Y:S01]  /*8a10*/  @!P0 FFMA.FTZ R4, R9, R28, R4 ;  /* 0x0000001c09048223 */ /* 0x000fe20000010004 */
[----:B------:R-:W-:Y:S01]  /*8a20*/  @!P0 F2FP.F16.F32.PACK_AB R0, R2, R0 ;  /* 0x000000000200823e */ /* 0x000fe200000000ff */
[----:B------:R-:W-:Y:S02]  /*8a30*/  @!P0 HADD2.F32 R13, -RZ, R35.H1_H1 ;  /* 0x30000023ff0d8230 */ /* 0x000fe40000004100 */
[----:B------:R-:W-:Y:S01]  /*8a40*/  @!P0 FFMA.FTZ R5, R12, R30, R5 ;  /* 0x0000001e0c058223 */ /* 0x000fe20000010005 */
[--C-:B------:R-:W-:Y:S01]  /*8a50*/  @!P0 HADD2.F32 R32, -RZ, R39.reuse.H0_H0 ;  /* 0x20000027ff208230 */ /* 0x100fe20000004100 */
[----:B------:R-:W-:Y:S01]  /*8a60*/  @!P0 F2FP.F16.F32.PACK_AB R3, R4, R3 ;  /* 0x000000030403823e */ /* 0x000fe200000000ff */
[--C-:B------:R-:W-:Y:S01]  /*8a70*/  @!P0 HADD2.F32 R14, -RZ, R36.reuse.H0_H0 ;  /* 0x20000024ff0e8230 */ /* 0x100fe20000004100 */
[----:B------:R-:W-:Y:S01]  /*8a80*/  @!P0 MOV R40, R0 ;  /* 0x0000000000288202 */ /* 0x000fe20000000f00 */
[----:B------:R-:W-:Y:S01]  /*8a90*/  @!P0 HADD2.F32 R33, -RZ, R39.H1_H1 ;  /* 0x30000027ff218230 */ /* 0x000fe20000004100 */
[----:B------:R-:W-:Y:S01]  /*8aa0*/  @!P0 MOV R41, R3 ;  /* 0x0000000300298202 */ /* 0x000fe20000000f00 */
[----:B------:R-:W-:Y:S02]  /*8ab0*/  @!P0 HADD2.F32 R15, -RZ, R36.H1_H1 ;  /* 0x30000024ff0f8230 */ /* 0x000fe40000004100 */
[----:B------:R-:W-:Y:S01]  /*8ac0*/  @!P0 FFMA.FTZ R6, R13, R31, R6 ;  /* 0x0000001f0d068223 */ /* 0x000fe20000010006 */
[----:B------:R-:W-:Y:S02]  /*8ad0*/  @!P0 FFMA.FTZ R7, R14, R32, R7 ;  /* 0x000000200e078223 */ /* 0x000fe40000010007 */
[----:B------:R-:W-:Y:S02]  /*8ae0*/  @!P0 FFMA.FTZ R8, R15, R33, R8 ;  /* 0x000000210f088223 */ /* 0x000fe40000010008 */
[----:B------:R-:W-:Y:S03]  /*8af0*/  @!P0 F2FP.F16.F32.PACK_AB R5, R6, R5 ;  /* 0x000000050605823e */ /* 0x000fe600000000ff */
[----:B------:R-:W-:Y:S02]  /*8b00*/  @!P0 F2FP.F16.F32.PACK_AB R8, R8, R7 ;  /* 0x000000070808823e */ /* 0x000fe400000000ff */
[----:B------:R-:W-:Y:S02]  /*8b10*/  @!P0 MOV R42, R5 ;  /* 0x00000005002a8202 */ /* 0x000fe40000000f00 */
[----:B------:R-:W-:Y:S05]  /*8b20*/  @!P0 MOV R43, R8 ;  /* 0x00000008002b8202 */ /* 0x000fea0000000f00 */
[----:B------:R3:W-:Y:S02]  /*8b30*/  ST.E.128 desc[UR4][R44.64+0x80], R40 ;  /* 0x000080282c007985 */ /* 0x0007e4000c101d04 */
.L_x_3986:
[----:B------:R-:W-:Y:S05]  /*8b40*/  BSYNC.RECONVERGENT B0 ;  /* 0x0000000000007941 */ /* 0x000fea0003800200 */
.L_x_3985:
[----:B------:R-:W-:Y:S01]  /*8b50*/  ISETP.NE.AND P0, PT, R125, RZ, PT ;  /* 0x000000ff7d00720c */ /* 0x000fe20003f05270 */
[----:B------:R-:W-:Y:S11]  /*8b60*/  BSSY.RECONVERGENT B0, `(.L_x_3987) ;  /* 0x00000bb000007945 */ /* 0x000ff60003800200 */
[----:B------:R-:W-:Y:S01]  /*8b70*/  @!UPT UIADD3 URZ, UPT, UPT, URZ, URZ, URZ ;  /* 0x000000fffffff290 */ /* 0x000fe2000fffe0ff */
[----:B------:R-:W-:Y:S05]  /*8b80*/  @!P0 BRA `(.L_x_3988) ;  /* 0x0000000800e08947 */ /* 0x000fea0003800000 */
[----:B------:R-:W-:Y:S01]  /*8b90*/  IMAD.WIDE.U32 R48, R208, 0x60, R92 ;  /* 0x00000060d0307825 */ /* 0x000fe200078e005c */
[-C--:B------:R-:W-:Y:S02]  /*8ba0*/  ISETP.GE.AND P0, PT, R22, R21.reuse, PT ;  /* 0x000000151600720c */ /* 0x080fe40003f06270 */
[----:B------:R-:W-:Y:S11]  /*8bb0*/  MOV R16, R18 ;  /* 0x0000001200107202 */ /* 0x000ff60000000f00 */
[----:B------:R-:W-:Y:S04]  /*8bc0*/  @!P0 ISETP.GT.AND P1, PT, R27, RZ, PT ;  /* 0x000000ff1b00820c */ /* 0x000fe80003f24270 */
[-C--:B------:R-:W-:Y:S02]  /*8bd0*/  @!P0 SEL R5, R29, R26.reuse, P1 ;  /* 0x0000001a1d058207 */ /* 0x080fe40000800000 */
[C---:B------:R-:W-:Y:S02]  /*8be0*/  @!P0 SEL R3, R26.reuse, RZ, !P1 ;  /* 0x000000ff1a038207 */ /* 0x040fe40004800000 */
[----:B------:R-:W-:Y:S02]  /*8bf0*/  @!P0 SEL R11, R121, RZ, !P1 ;  /* 0x000000ff790b8207 */ /* 0x000fe40004800000 */
[----:B------:R-:W-:Y:S11]  /*8c00*/  ISETP.GE.AND P1, PT, R19, R21, PT ;  /* 0x000000151300720c */ /* 0x000ff60003f26270 */
[----:B------:R-:W-:Y:S02]  /*8c10*/  @!UPT UIADD3 URZ, UPT, UPT, URZ, URZ, URZ ;  /* 0x000000fffffff290 */ /* 0x000fe4000fffe0ff */
[----:B------:R-:W-:Y:S04]  /*8c20*/  @!P1 ISETP.GT.AND P2, PT, R27, 0x40, PT ;  /* 0x000000401b00980c */ /* 0x000fe80003f44270 */
[----:B------:R-:W-:Y:S02]  /*8c30*/  @!P1 SEL R7, R121, RZ, !P2 ;  /* 0x000000ff79079207 */ /* 0x000fe40005000000 */
[----:B------:R-:W-:Y:S02]  /*8c40*/  @!P1 SEL R9, R29, R26, P2 ;  /* 0x0000001a1d099207 */ /* 0x000fe40001000000 */
[----:B------:R-:W-:Y:S02]  /*8c50*/  @!P1 SEL R51, R26, RZ, !P2 ;  /* 0x000000ff1a339207 */ /* 0x000fe40005000000 */
[----:B------:R-:W-:Y:S04]  /*8c60*/  @!P0 IADD3 R3, P2, PT, R114, R3, RZ ;  /* 0x0000000372038210 */ /* 0x000fe80007f5e0ff */
[----:B------:R-:W-:Y:S01]  /*8c70*/  @!P0 IADD3.X R0, PT, PT, R102, R11, RZ, P2, !PT ;  /* 0x0000000b66008210 */ /* 0x000fe200017fe4ff */
[----:B------:R-:W-:Y:S01]  /*8c80*/  IMAD.WIDE.U32 R10, R134, 0x60, R16 ;  /* 0x00000060860a7825 */ /* 0x000fe200078e0010 */
[----:B------:R-:W-:Y:S02]  /*8c90*/  @!P1 IADD3 R51, P2, PT, R114, R51, RZ ;  /* 0x0000003372339210 */ /* 0x000fe40007f5e0ff */
[----:B---3--:R-:W-:Y:S02]  /*8ca0*/  @!P0 SHF.L.U32 R41, R3, 0x1, RZ ;  /* 0x0000000103298819 */ /* 0x008fe400000006ff */
[----:B------:R-:W-:Y:S01]  /*8cb0*/  @!P1 IADD3.X R36, PT, PT, R102, R7, RZ, P2, !PT ;  /* 0x0000000766249210 */ /* 0x000fe200017fe4ff */
[----:B------:R-:W-:Y:S01]  /*8cc0*/  IMAD R7, R135, 0x60, RZ ;  /* 0x0000006087077824 */ /* 0x000fe200078e02ff */
[----:B------:R-:W-:Y:S02]  /*8cd0*/  @!P0 IADD3 R32, P2, PT, R41, R88, RZ ;  /* 0x0000005829208210 */ /* 0x000fe40007f5e0ff */
[----:B------:R-:W-:Y:S02]  /*8ce0*/  @!P0 SHF.L.U64.HI R0, R3, 0x1, R0 ;  /* 0x0000000103008819 */ /* 0x000fe40000010200 */
[----:B------:R-:W-:Y:S02]  /*8cf0*/  IADD3 R11, PT, PT, R11, R7, RZ ;  /* 0x000000070b0b7210 */ /* 0x000fe40007ffe0ff */
[C---:B------:R-:W-:Y:S02]  /*8d00*/  @!P0 IADD3.X R33, PT, PT, R0.reuse, R89, RZ, P2, !PT ;  /* 0x0000005900218210 */ /* 0x040fe400017fe4ff */
[----:B------:R-:W-:Y:S01]  /*8d10*/  @!P0 IADD3 R40, P2, PT, R41, R90, RZ ;  /* 0x0000005a29288210 */ /* 0x000fe20007f5e0ff */
[----:B------:R-:W-:Y:S01]  /*8d20*/  @!P0 IMAD.WIDE R38, R5, 0x2, R10 ;  /* 0x0000000205268825 */ /* 0x000fe200078e020a */
[----:B------:R-:W3:Y:S02]  /*8d30*/  LD.E.128 R44, desc[UR4][R10.64] ;  /* 0x000000040a2c7980 */ /* 0x000ee4000c101d00 */
[----:B------:R-:W-:Y:S02]  /*8d40*/  @!P0 IADD3.X R41, PT, PT, R0, R91, RZ, P2, !PT ;  /* 0x0000005b00298210 */ /* 0x000fe400017fe4ff */
[----:B------:R-:W-:Y:S02]  /*8d50*/  ISETP.GT.AND P2, PT, R27, RZ, !P0 ;  /* 0x000000ff1b00720c */ /* 0x000fe40004744270 */
[----:B------:R-:W-:Y:S02]  /*8d60*/  @!P1 SHF.L.U64.HI R36, R51, 0x1, R36 ;  /* 0x0000000133249819 */ /* 0x000fe40000010224 */
[----:B------:R-:W4:Y:S08]  /*8d70*/  @!P0 LD.E.128 R32, desc[UR4][R32.64] ;  /* 0x0000000420208980 */ /* 0x000f30000c101d00 */
[----:B------:R-:W5:Y:S08]  /*8d80*/  @!P0 LD.E.128 R4, desc[UR4][R38.64] ;  /* 0x0000000426048980 */ /* 0x000f70000c101d00 */
[----:B------:R-:W2:Y:S01]  /*8d90*/  @!P0 LD.E.128 R40, desc[UR4][R40.64] ;  /* 0x0000000428288980 */ /* 0x000ea2000c101d00 */
[----:B----4-:R-:W-:Y:S02]  /*8da0*/  @!P0 HADD2.F32 R15, -RZ, R33.H1_H1 ;  /* 0x30000021ff0f8230 */ /* 0x010fe40000004100 */
[----:B------:R-:W-:Y:S02]  /*8db0*/  @!P0 HADD2.F32 R14, -RZ, R34.H0_H0 ;  /* 0x20000022ff0e8230 */ /* 0x000fe40000004100 */
[--C-:B------:R-:W-:Y:S02]  /*8dc0*/  @!P0 HADD2.F32 R12, -RZ, R35.reuse.H0_H0 ;  /* 0x20000023ff0c8230 */ /* 0x100fe40000004100 */
[----:B------:R-:W-:Y:S01]  /*8dd0*/  @P2 FADD.FTZ R15, -R15, -RZ ;  /* 0x800000ff0f0f2221 */ /* 0x000fe20000010100 */
[----:B------:R-:W-:Y:S02]  /*8de0*/  @!P0 HADD2.F32 R8, -RZ, R35.H1_H1 ;  /* 0x30000023ff088230 */ /* 0x000fe40000004100 */
[----:B------:R-:W-:Y:S01]  /*8df0*/  @P2 FADD.FTZ R14, -R14, -RZ ;  /* 0x800000ff0e0e2221 */ /* 0x000fe20000010100 */
[--C-:B-----5:R-:W-:Y:S02]  /*8e00*/  @!P0 HADD2.F32 R37, -RZ, R4.reuse.H0_H0 ;  /* 0x20000004ff258230 */ /* 0x120fe40000004100 */
[----:B------:R-:W-:Y:S01]  /*8e10*/  @P2 FADD.FTZ R12, -R12, -RZ ;  /* 0x800000ff0c0c2221 */ /* 0x000fe20000010100 */
[----:B------:R-:W-:Y:S02]  /*8e20*/  @!P0 HADD2.F32 R35, -RZ, R4.H1_H1 ;  /* 0x30000004ff238230 */ /* 0x000fe40000004100 */
[----:B------:R-:W-:Y:S01]  /*8e30*/  @P2 FADD.FTZ R8, -R8, -RZ ;  /* 0x800000ff08082221 */ /* 0x000fe20000010100 */
[--C-:B------:R-:W-:Y:S02]  /*8e40*/  @!P0 HADD2.F32 R16, -RZ, R5.reuse.H0_H0 ;  /* 0x20000005ff108230 */ /* 0x100fe40000004100 */
[----:B------:R-:W-:Y:S02]  /*8e50*/  @!P0 HADD2.F32 R4, -RZ, R5.H1_H1 ;  /* 0x30000005ff048230 */ /* 0x000fe40000004100 */
[----:B------:R-:W-:Y:S02]  /*8e60*/  @!P0 HADD2.F32 R13, -RZ, R34.H1_H1 ;  /* 0x30000022ff0d8230 */ /* 0x000fe40000004100 */
[----:B------:R-:W-:Y:S02]  /*8e70*/  @!P0 HADD2.F32 R5, -RZ, R6.H0_H0 ;  /* 0x20000006ff058230 */ /* 0x000fe40000004100 */
[----:B------:R-:W-:Y:S01]  /*8e80*/  @!P0 FMUL.FTZ R4, R4, R15 ;  /* 0x0000000f04048220 */ /* 0x000fe20000410000 */
[----:B------:R-:W-:Y:S01]  /*8e90*/  @!P0 HADD2.F32 R3, -RZ, R33.H0_H0 ;  /* 0x20000021ff038230 */ /* 0x000fe20000004100 */
[----:B---3--:R-:W-:Y:S01]  /*8ea0*/  @!P0 MOV R15, R44 ;  /* 0x0000002c000f8202 */ /* 0x008fe20000000f00 */
        /* <DEDUP_REMOVED lines=10> */
[----:B--2---:R-:W-:Y:S02]  /*8f50*/  @!P0 HADD2.F32 R28, -RZ, R41.H0_H0 ;  /* 0x20000029ff1c8230 */ /* 0x004fe40000004100 */
[----:B------:R-:W-:Y:S01]  /*8f60*/  @!P0 FMUL.FTZ R6, R6, R13 ;  /* 0x0000000d06068220 */ /* 0x000fe20000410000 */
[--C-:B------:R-:W-:Y:S02]  /*8f70*/  @!P0 HADD2.F32 R13, -RZ, R15.reuse.H0_H0 ;  /* 0x2000000fff0d8230 */ /* 0x100fe40000004100 */
[----:B------:R-:W-:Y:S01]  /*8f80*/  @!P0 FMUL.FTZ R7, R33, R12 ;  /* 0x0000000c21078220 */ /* 0x000fe20000410000 */
[----:B------:R-:W-:Y:S02]  /*8f90*/  @!P0 HADD2.F32 R12, -RZ, R40.H0_H0 ;  /* 0x20000028ff0c8230 */ /* 0x000fe40000004100 */
[----:B------:R-:W-:Y:S01]  /*8fa0*/  @P2 FADD.FTZ R2, -R2, -RZ ;  /* 0x800000ff02022221 */ /* 0x000fe20000010100 */
[----:B------:R-:W-:Y:S02]  /*8fb0*/  @!P0 HADD2.F32 R15, -RZ, R15.H1_H1 ;  /* 0x3000000fff0f8230 */ /* 0x000fe40000004100 */
[----:B------:R-:W-:Y:S01]  /*8fc0*/  @!P0 FMUL.FTZ R3, R16, R3 ;  /* 0x0000000310038220 */ /* 0x000fe20000410000 */
[--C-:B------:R-:W-:Y:S02]  /*8fd0*/  @!P0 HADD2.F32 R16, -RZ, R14.reuse.H0_H0 ;  /* 0x2000000eff108230 */ /* 0x100fe40000004100 */
[----:B------:R-:W-:Y:S01]  /*8fe0*/  @!P0 FMUL.FTZ R8, R31, R8 ;  /* 0x000000081f088220 */ /* 0x000fe20000410000 */
[----:B------:R-:W-:Y:S02]  /*8ff0*/  @!P0 HADD2.F32 R31, -RZ, R14.H1_H1 ;  /* 0x3000000eff1f8230 */ /* 0x000fe40000004100 */
[----:B------:R-:W-:Y:S01]  /*9000*/  @!P0 FMUL.FTZ R0, R37, R0 ;  /* 0x0000000025008220 */ /* 0x000fe20000410000 */
[----:B------:R-:W-:Y:S02]  /*9010*/  @!P0 HADD2.F32 R14, -RZ, R40.H1_H1 ;  /* 0x30000028ff0e8230 */ /* 0x000fe40000004100 */
[----:B------:R-:W-:Y:S01]  /*9020*/  @!P0 FMUL.FTZ R2, R35, R2 ;  /* 0x0000000223028220 */ /* 0x000fe20000410000 */
[----:B------:R-:W-:Y:S02]  /*9030*/  @!P0 HADD2.F32 R30, -RZ, R41.H1_H1 ;  /* 0x30000029ff1e8230 */ /* 0x000fe40000004100 */
[----:B------:R-:W-:Y:S01]  /*9040*/  @!P0 FFMA.FTZ R0, R13, R12, R0 ;  /* 0x0000000c0d008223 */ /* 0x000fe20000010000 */
[--C-:B------:R-:W-:Y:S01]  /*9050*/  @!P0 HADD2.F32 R32, -RZ, R42.reuse.H0_H0 ;  /* 0x2000002aff208230 */ /* 0x100fe20000004100 */
[----:B------:R-:W-:Y:S01]  /*9060*/  @!P0 MOV R13, R46 ;  /* 0x0000002e000d8202 */ /* 0x000fe20000000f00 */
[----:B------:R-:W-:Y:S02]  /*9070*/  @!P0 HADD2.F32 R33, -RZ, R42.H1_H1 ;  /* 0x3000002aff218230 */ /* 0x000fe40000004100 */
[----:B------:R-:W-:Y:S01]  /*9080*/  @!P0 FFMA.FTZ R2, R15, R14, R2 ;  /* 0x0000000e0f028223 */ /* 0x000fe20000010002 */
[----:B------:R-:W-:Y:S01]  /*9090*/  @!P0 HADD2.F32 R34, -RZ, R43.H0_H0 ;  /* 0x2000002bff228230 */ /* 0x000fe20000004100 */
[----:B------:R-:W-:Y:S01]  /*90a0*/  @!P0 MOV R15, R47 ;  /* 0x0000002f000f8202 */ /* 0x000fe20000000f00 */
[--C-:B------:R-:W-:Y:S02]  /*90b0*/  @!P0 HADD2.F32 R12, -RZ, R13.reuse.H0_H0 ;  /* 0x2000000dff0c8230 */ /* 0x100fe40000004100 */
[----:B------:R-:W-:Y:S01]  /*90c0*/  @!P0 FFMA.FTZ R3, R16, R28, R3 ;  /* 0x0000001c10038223 */ /* 0x000fe20000010003 */
[----:B------:R-:W-:Y:S02]  /*90d0*/  @!P0 HADD2.F32 R13, -RZ, R13.H1_H1 ;  /* 0x3000000dff0d8230 */ /* 0x000fe40000004100 */
[----:B------:R-:W-:Y:S01]  /*90e0*/  @!P0 FFMA.FTZ R4, R31, R30, R4 ;  /* 0x0000001e1f048223 */ /* 0x000fe20000010004 */
[----:B------:R-:W-:Y:S02]  /*90f0*/  @!P0 HADD2.F32 R14, -RZ, R15.H0_H0 ;  /* 0x2000000fff0e8230 */ /* 0x000fe40000004100 */
[----:B------:R-:W-:Y:S01]  /*9100*/  @!P0 FFMA.FTZ R5, R12, R32, R5 ;  /* 0x000000200c058223 */ /* 0x000fe20000010005 */
[----:B------:R-:W-:Y:S02]  /*9110*/  @!P0 HADD2.F32 R35, -RZ, R43.H1_H1 ;  /* 0x3000002bff238230 */ /* 0x000fe40000004100 */
[----:B------:R-:W-:Y:S01]  /*9120*/  @!P0 FFMA.FTZ R6, R13, R33, R6 ;  /* 0x000000210d068223 */ /* 0x000fe20000010006 */
[----:B------:R-:W-:Y:S02]  /*9130*/  @!P0 HADD2.F32 R15, -RZ, R15.H1_H1 ;  /* 0x3000000fff0f8230 */ /* 0x000fe40000004100 */
[----:B------:R-:W-:Y:S01]  /*9140*/  @!P0 FFMA.FTZ R7, R14, R34, R7 ;  /* 0x000000220e078223 */ /* 0x000fe20000010007 */
[----:B------:R-:W-:Y:S01]  /*9150*/  IMAD R31, R209, 0x60, RZ ;  /* 0x00000060d11f7824 */ /* 0x000fe200078e02ff */
[----:B------:R-:W-:Y:S01]  /*9160*/  @!P0 F2FP.F16.F32.PACK_AB R0, R2, R0 ;  /* 0x000000000200823e */ /* 0x000fe200000000ff */
[----:B------:R-:W-:Y:S01]  /*9170*/  @!P0 FFMA.FTZ R8, R15, R35, R8 ;  /* 0x000000230f088223 */ /* 0x000fe20000010008 */
[----:B------:R-:W-:Y:S02]  /*9180*/  @!P0 F2FP.F16.F32.PACK_AB R6, R6, R5 ;  /* 0x000000050606823e */ /* 0x000fe400000000ff */
[----:B------:R-:W-:Y:S01]  /*9190*/  @!P0 F2FP.F16.F32.PACK_AB R3, R4, R3 ;  /* 0x000000030403823e */ /* 0x000fe200000000ff */
[----:B------:R-:W-:Y:S01]  /*91a0*/  @!P1 IMAD.WIDE R4, R9, 0x2, R10 ;  /* 0x0000000209049825 */ /* 0x000fe200078e020a */
[----:B------:R-:W-:Y:S02]  /*91b0*/  @!P0 F2FP.F16.F32.PACK_AB R7, R8, R7 ;  /* 0x000000070807823e */ /* 0x000fe400000000ff */
[----:B------:R-:W-:Y:S02]  /*91c0*/  @!P1 SHF.L.U32 R15, R51, 0x1, RZ ;  /* 0x00000001330f9819 */ /* 0x000fe400000006ff */
[----:B------:R-:W-:Y:S02]  /*91d0*/  @!P0 MOV R44, R0 ;  /* 0x00000000002c8202 */ /* 0x000fe40000000f00 */
[----:B------:R-:W-:Y:S02]  /*91e0*/  @!P0 MOV R45, R3 ;  /* 0x00000003002d8202 */ /* 0x000fe40000000f00 */
[----:B------:R-:W-:Y:S02]  /*91f0*/  @!P0 MOV R46, R6 ;  /* 0x00000006002e8202 */ /* 0x000fe40000000f00 */
[----:B------:R-:W-:Y:S02]  /*9200*/  @!P0 MOV R47, R7 ;  /* 0x00000007002f8202 */ /* 0x000fe40000000f00 */
[----:B------:R-:W-:Y:S02]  /*9210*/  IADD3 R49, PT, PT, R49, R31, RZ ;  /* 0x0000001f31317210 */ /* 0x000fe40007ffe0ff */
[C---:B------:R-:W-:Y:S03]  /*9220*/  @!P1 IADD3 R40, P0, PT, R15.reuse, R88, RZ ;  /* 0x000000580f289210 */ /* 0x040fe60007f1e0ff */
[----:B------:R4:W-:Y:S01]  /*9230*/  ST.E.128 desc[UR4][R48.64], R44 ;  /* 0x0000002c30007985 */ /* 0x0009e2000c101d04 */
[C---:B------:R-:W-:Y:S02]  /*9240*/  @!P1 IADD3.X R41, PT, PT, R36.reuse, R89, RZ, P0, !PT ;  /* 0x0000005924299210 */ /* 0x040fe400007fe4ff */
[----:B------:R-:W-:Y:S04]  /*9250*/  @!P1 IADD3 R14, P0, PT, R15, R90, RZ ;  /* 0x0000005a0f0e9210 */ /* 0x000fe80007f1e0ff */
[----:B------:R-:W-:Y:S01]  /*9260*/  @!P1 IADD3.X R15, PT, PT, R36, R91, RZ, P0, !PT ;  /* 0x0000005b240f9210 */ /* 0x000fe200007fe4ff */
[----:B------:R-:W2:Y:S01]  /*9270*/  @!P1 LD.E.128 R40, desc[UR4][R40.64+0x80] ;  /* 0x0000800428289980 */ /* 0x000ea2000c101d00 */
[----:B------:R-:W-:Y:S07]  /*9280*/  ISETP.GT.AND P0, PT, R27, 0x40, !P1 ;  /* 0x000000401b00780c */ /* 0x000fee0004f04270 */
[----:B------:R-:W3:Y:S08]  /*9290*/  @!P1 LD.E.128 R4, desc[UR4][R4.64+0x80] ;  /* 0x0000800404049980 */ /* 0x000ef0000c101d00 */
[----:B------:R2:W5:Y:S08]  /*92a0*/  LD.E.128 R36, desc[UR4][R10.64+0x80] ;  /* 0x000080040a247980 */ /* 0x000570000c101d00 */
[----:B------:R1:W4:Y:S01]  /*92b0*/  @!P1 LD.E.128 R32, desc[UR4][R14.64+0x80] ;  /* 0x000080040e209980 */ /* 0x000322000c101d00 */
[--C-:B--2---:R-:W-:Y:S02]  /*92c0*/  @!P1 HADD2.F32 R11, -RZ, R42.reuse.H1_H1 ;  /* 0x3000002aff0b9230 */ /* 0x104fe40000004100 */
[----:B------:R-:W-:Y:S02]  /*92d0*/  @!P1 HADD2.F32 R10, -RZ, R42.H0_H0 ;  /* 0x2000002aff0a9230 */ /* 0x000fe40000004100 */
[----:B------:R-:W-:Y:S02]  /*92e0*/  @!P1 HADD2.F32 R8, -RZ, R43.H1_H1 ;  /* 0x3000002bff089230 */ /* 0x000fe40000004100 */
[----:B------:R-:W-:Y:S01]  /*92f0*/  @P0 FADD.FTZ R11, -R11, -RZ ;  /* 0x800000ff0b0b0221 */ /* 0x000fe20000010100 */
[----:B------:R-:W-:Y:S02]  /*9300*/  @!P1 HADD2.F32 R31, -RZ, R40.H0_H0 ;  /* 0x20000028ff1f9230 */ /* 0x000fe40000004100 */
[----:B------:R-:W-:Y:S01]  /*9310*/  @P0 FADD.FTZ R10, -R10, -RZ ;  /* 0x800000ff0a0a0221 */ /* 0x000fe20000010100 */
[--C-:B---3--:R-:W-:Y:S02]  /*9320*/  @!P1 HADD2.F32 R0, -RZ, R4.reuse.H0_H0 ;  /* 0x20000004ff009230 */ /* 0x108fe40000004100 */
[----:B------:R-:W-:Y:S01]  /*9330*/  @P0 FADD.FTZ R8, -R8, -RZ ;  /* 0x800000ff08080221 */ /* 0x000fe20000010100 */
[----:B------:R-:W-:Y:S02]  /*9340*/  @!P1 HADD2.F32 R2, -RZ, R4.H1_H1 ;  /* 0x30000004ff029230 */ /* 0x000fe40000004100 */
[----:B------:R-:W-:Y:S01]  /*9350*/  @P0 FADD.FTZ R31, -R31, -RZ ;  /* 0x800000ff1f1f0221 */ /* 0x000fe20000010100 */
[--C-:B------:R-:W-:Y:S02]  /*9360*/  @!P1 HADD2.F32 R3, -RZ, R5.reuse.H0_H0 ;  /* 0x20000005ff039230 */ /* 0x100fe40000004100 */
[----:B------:R-:W-:Y:S02]  /*9370*/  @!P1 HADD2.F32 R4, -RZ, R5.H1_H1 ;  /* 0x30000005ff049230 */ /* 0x000fe40000004100 */
[----:B------:R-:W-:Y:S01]  /*9380*/  @!P1 FMUL.FTZ R0, R0, R31 ;  /* 0x0000001f00009220 */ /* 0x000fe20000410000 */
[--C-:B------:R-:W-:Y:S02]  /*9390*/  @!P1 HADD2.F32 R5, -RZ, R6.reuse.H0_H0 ;  /* 0x20000006ff059230 */ /* 0x100fe40000004100 */
[----:B------:R-:W-:Y:S02]  /*93a0*/  @!P1 HADD2.F32 R6, -RZ, R6.H1_H1 ;  /* 0x30000006ff069230 */ /* 0x000fe40000004100 */
[--C-:B------:R-:W-:Y:S02]  /*93b0*/  @!P1 HADD2.F32 R12, -RZ, R7.reuse.H0_H0 ;  /* 0x20000007ff0c9230 */ /* 0x100fe40000004100 */
[----:B------:R-:W-:Y:S01]  /*93c0*/  @!P1 FMUL.FTZ R5, R5, R10 ;  /* 0x0000000a05059220 */ /* 0x000fe20000410000 */
[----:B------:R-:W-:Y:S02]  /*93d0*/  @!P1 HADD2.F32 R9, -RZ, R7.H1_H1 ;  /* 0x30000007ff099230 */ /* 0x000fe40000004100 */
[----:B------:R-:W-:Y:S01]  /*93e0*/  @!P1 FMUL.FTZ R6, R6, R11 ;  /* 0x0000000b06069220 */ /* 0x000fe20000410000 */
[----:B------:R-:W-:Y:S01]  /*93f0*/  @!P1 HADD2.F32 R7, -RZ, R43.H0_H0 ;  /* 0x2000002bff079230 */ /* 0x000fe20000004100 */
[----:B-----5:R-:W-:Y:S01]  /*9400*/  @!P1 MOV R11, R36 ;  /* 0x00000024000b9202 */ /* 0x020fe20000000f00 */
[----:B-1----:R-:W-:Y:S01]  /*9410*/  @!P1 HADD2.F32 R15, -RZ, R40.H1_H1 ;  /* 0x30000028ff0f9230 */ /* 0x002fe20000004100 */
[----:B------:R-:W-:Y:S01]  /*9420*/  @!P1 MOV R40, R37 ;  /* 0x0000002500289202 */ /* 0x000fe20000000f00 */
[--C-:B------:R-:W-:Y:S02]  /*9430*/  @!P1 HADD2.F32 R13, -RZ, R41.reuse.H1_H1 ;  /* 0x30000029ff0d9230 */ /* 0x100fe40000004100 */
[----:B------:R-:W-:Y:S01]  /*9440*/  @!P1 FMUL.FTZ R8, R9, R8 ;  /* 0x0000000809089220 */ /* 0x000fe20000410000 */
[----:B------:R-:W-:Y:S02]  /*9450*/  @!P1 HADD2.F32 R14, -RZ, R41.H0_H0 ;  /* 0x20000029ff0e9230 */ /* 0x000fe40000004100 */
[----:B------:R-:W-:Y:S01]  /*9460*/  @P0 FADD.FTZ R7, -R7, -RZ ;  /* 0x800000ff07070221 */ /* 0x000fe20000010100 */
[----:B----4-:R-:W-:Y:S02]  /*9470*/  @!P1 HADD2.F32 R10, -RZ, R32.H0_H0 ;  /* 0x20000020ff0a9230 */ /* 0x010fe40000004100 */
[----:B------:R-:W-:Y:S01]  /*9480*/  @P0 FADD.FTZ R15, -R15, -RZ ;  /* 0x800000ff0f0f0221 */ /* 0x000fe20000010100 */
[--C-:B------:R-:W-:Y:S02]  /*9490*/  @!P1 HADD2.F32 R9, -RZ, R11.reuse.H0_H0 ;  /* 0x2000000bff099230 */ /* 0x100fe40000004100 */
[----:B------:R-:W-:Y:S01]  /*94a0*/  @P0 FADD.FTZ R13, -R13, -RZ ;  /* 0x800000ff0d0d0221 */ /* 0x000fe20000010100 */
[----:B------:R-:W-:Y:S02]  /*94b0*/  @!P1 HADD2.F32 R11, -RZ, R11.H1_H1 ;  /* 0x3000000bff0b9230 */ /* 0x000fe40000004100 */
[----:B------:R-:W-:Y:S01]  /*94c0*/  @P0 FADD.FTZ R14, -R14, -RZ ;  /* 0x800000ff0e0e0221 */ /* 0x000fe20000010100 */
[----:B------:R-:W-:Y:S02]  /*94d0*/  @!P1 HADD2.F32 R16, -RZ, R34.H0_H0 ;  /* 0x20000022ff109230 */ /* 0x000fe40000004100 */
[----:B------:R-:W-:Y:S01]  /*94e0*/  @!P1 FMUL.FTZ R7, R12, R7 ;  /* 0x000000070c079220 */ /* 0x000fe20000410000 */
[----:B------:R-:W-:Y:S01]  /*94f0*/  @!P1 HADD2.F32 R12, -RZ, R32.H1_H1 ;  /* 0x30000020ff0c9230 */ /* 0x000fe20000004100 */
[----:B------:R-:W-:Y:S01]  /*9500*/  @!P1 MOV R32, R38 ;  /* 0x0000002600209202 */ /* 0x000fe20000000f00 */
[----:B------:R-:W-:Y:S02]  /*9510*/  @!P1 HADD2.F32 R28, -RZ, R34.H1_H1 ;  /* 0x30000022ff1c9230 */ /* 0x000fe40000004100 */
[----:B------:R-:W-:Y:S01]  /*9520*/  @!P1 FMUL.FTZ R2, R2, R15 ;  /* 0x0000000f02029220 */ /* 0x000fe20000410000 */
[--C-:B------:R-:W-:Y:S02]  /*9530*/  @!P1 HADD2.F32 R15, -RZ, R33.reuse.H1_H1 ;  /* 0x30000021ff0f9230 */ /* 0x100fe40000004100 */
        /* <DEDUP_REMOVED lines=13> */
[----:B------:R-:W-:Y:S02]  /*9610*/  @!P1 HADD2.F32 R30, -RZ, R35.H0_H0 ;  /* 0x20000023ff1e9230 */ /* 0x000fe40000004100 */
[----:B------:R-:W-:Y:S01]  /*9620*/  @!P1 FFMA.FTZ R5, R10, R16, R5 ;  /* 0x000000100a059223 */ /* 0x000fe20000010005 */
[----:B------:R-:W-:Y:S01]  /*9630*/  @!P1 HADD2.F32 R12, -RZ, R33.H0_H0 ;  /* 0x20000021ff0c9230 */ /* 0x000fe20000004100 */
[----:B------:R-:W-:Y:S01]  /*9640*/  @!P1 F2FP.F16.F32.PACK_AB R3, R4, R3 ;  /* 0x000000030403923e */ /* 0x000fe200000000ff */
[----:B------:R-:W-:Y:S01]  /*9650*/  @!P1 HADD2.F32 R31, -RZ, R35.H1_H1 ;  /* 0x30000023ff1f9230 */ /* 0x000fe20000004100 */
[----:B------:R-:W-:Y:S01]  /*9660*/  @!P1 MOV R36, R0 ;  /* 0x0000000000249202 */ /* 0x000fe20000000f00 */
[----:B------:R-:W-:Y:S01]  /*9670*/  @!P1 HADD2.F32 R13, -RZ, R33.H1_H1 ;  /* 0x30000021ff0d9230 */ /* 0x000fe20000004100 */
[----:B------:R-:W-:Y:S01]  /*9680*/  @!P1 MOV R37, R3 ;  /* 0x0000000300259202 */ /* 0x000fe20000000f00 */
        /* <DEDUP_REMOVED lines=8> */
.L_x_3988:
[----:B------:R-:W-:Y:S05]  /*9710*/  BSYNC.RECONVERGENT B0 ;  /* 0x0000000000007941 */ /* 0x000fea0003800200 */
.L_x_3987:
[----:B------:R-:W-:Y:S01]  /*9720*/  ISETP.NE.AND P0, PT, R123, RZ, PT ;  /* 0x000000ff7b00720c */ /* 0x000fe20003f05270 */
[----:B------:R-:W-:Y:S11]  /*9730*/  BSSY.RECONVERGENT B0, `(.L_x_3989) ;  /* 0x00000b7000007945 */ /* 0x000ff60003800200 */
[----:B------:R-:W-:Y:S01]  /*9740*/  @!UPT UIADD3 URZ, UPT, UPT, URZ, URZ, URZ ;  /* 0x000000fffffff290 */ /* 0x000fe2000fffe0ff */
[----:B------:R-:W-:Y:S05]  /*9750*/  @P0 BRA `(.L_x_3990) ;  /* 0x0000000800d00947 */ /* 0x000fea0003800000 */
[----:B------:R-:W-:Y:S02]  /*9760*/  ISETP.GE.AND P0, PT, R22, R21, PT ;  /* 0x000000151600720c */ /* 0x000fe40003f06270 */
[C---:B------:R-:W-:Y:S04]  /*9770*/  LEA R10, P2, R134.reuse, R18, 0x7 ;  /* 0x00000012860a7211 */ /* 0x040fe800078438ff */
[----:B------:R-:W-:Y:S05]  /*9780*/  LEA.HI.X R11, R134, R17, R135, 0x7, P2 ;  /* 0x00000011860b7211 */ /* 0x000fea00010f3c87 */
[----:B---3--:R-:W3:Y:S02]  /*9790*/  LD.E.128 R40, desc[UR4][R10.64] ;  /* 0x000000040a287980 */ /* 0x008ee4000c101d00 */
        /* <DEDUP_REMOVED lines=14> */
[----:B------:R-:W2:Y:S01]  /*9880*/  @!P0 LD.E.128 R44, desc[UR4][R44.64] ;  /* 0x000000042c2c8980 */ /* 0x000ea2000c101d00 */
[----:B------:R-:W-:Y:S07]  /*9890*/  ISETP.GT.AND P1, PT, R27, RZ, !P0 ;  /* 0x000000ff1b00720c */ /* 0x000fee0004724270 */
[----:B----4-:R2:W4:Y:S01]  /*98a0*/  @!P0 LD.E.128 R36, desc[UR4][R14.64] ;  /* 0x000000040e248980 */ /* 0x010522000c101d00 */
[--C-:B-----5:R-:W-:Y:S01]  /*98b0*/  @!P0 HADD2.F32 R0, -RZ, R4.reuse.H0_H0 ;  /* 0x20000004ff008230 */ /* 0x120fe20000004100 */
[----:B---3--:R-:W-:Y:S01]  /*98c0*/  @!P0 MOV R32, R42 ;  /* 0x0000002a00208202 */ /* 0x008fe20000000f00 */
[----:B------:R-:W-:Y:S01]  /*98d0*/  @!P0 HADD2.F32 R2, -RZ, R4.H1_H1 ;  /* 0x30000004ff028230 */ /* 0x000fe20000004100 */
[----:B------:R-:W-:Y:S01]  /*98e0*/  @!P0 MOV R28, R40 ;  /* 0x00000028001c8202 */ /* 0x000fe20000000f00 */
[--C-:B------:R-:W-:Y:S02]  /*98f0*/  @!P0 HADD2.F32 R3, -RZ, R5.reuse.H0_H0 ;  /* 0x20000005ff038230 */ /* 0x100fe40000004100 */
[----:B------:R-:W-:Y:S02]  /*9900*/  @!P0 HADD2.F32 R4, -RZ, R5.H1_H1 ;  /* 0x30000005ff048230 */ /* 0x000fe40000004100 */
[--C-:B--2---:R-:W-:Y:S02]  /*9910*/  @!P0 HADD2.F32 R14, -RZ, R46.reuse.H0_H0 ;  /* 0x2000002eff0e8230 */ /* 0x104fe40000004100 */
[----:B------:R-:W-:Y:S02]  /*9920*/  @!P0 HADD2.F32 R13, -RZ, R46.H1_H1 ;  /* 0x3000002eff0d8230 */ /* 0x000fe40000004100 */
[----:B------:R-:W-:Y:S02]  /*9930*/  @!P0 HADD2.F32 R8, -RZ, R47.H1_H1 ;  /* 0x3000002fff088230 */ /* 0x000fe40000004100 */
[----:B------:R-:W-:Y:S01]  /*9940*/  @P1 FADD.FTZ R14, -R14, -RZ ;  /* 0x800000ff0e0e1221 */ /* 0x000fe20000010100 */
[----:B------:R-:W-:Y:S02]  /*9950*/  @!P0 HADD2.F32 R33, -RZ, R44.H0_H0 ;  /* 0x2000002cff218230 */ /* 0x000fe40000004100 */
[----:B------:R-:W-:Y:S01]  /*9960*/  @P1 FADD.FTZ R13, -R13, -RZ ;  /* 0x800000ff0d0d1221 */ /* 0x000fe20000010100 */
[--C-:B------:R-:W-:Y:S02]  /*9970*/  @!P0 HADD2.F32 R5, -RZ, R6.reuse.H0_H0 ;  /* 0x20000006ff058230 */ /* 0x100fe40000004100 */
[----:B------:R-:W-:Y:S01]  /*9980*/  @P1 FADD.FTZ R8, -R8, -RZ ;  /* 0x800000ff08081221 */ /* 0x000fe20000010100 */
[--C-:B------:R-:W-:Y:S02]  /*9990*/  @!P0 HADD2.F32 R16, -RZ, R45.reuse.H0_H0 ;  /* 0x2000002dff108230 */ /* 0x100fe40000004100 */
[----:B------:R-:W-:Y:S01]  /*99a0*/  @P1 FADD.FTZ R33, -R33, -RZ ;  /* 0x800000ff21211221 */ /* 0x000fe20000010100 */
[----:B------:R-:W-:Y:S02]  /*99b0*/  @!P0 HADD2.F32 R15, -RZ, R45.H1_H1 ;  /* 0x3000002dff0f8230 */ /* 0x000fe40000004100 */
[----:B------:R-:W-:Y:S01]  /*99c0*/  @!P0 FMUL.FTZ R5, R5, R14 ;  /* 0x0000000e05058220 */ /* 0x000fe20000410000 */
[----:B------:R-:W-:Y:S02]  /*99d0*/  @!P0 HADD2.F32 R6, -RZ, R6.H1_H1 ;  /* 0x30000006ff068230 */ /* 0x000fe40000004100 */
[----:B------:R-:W-:Y:S01]  /*99e0*/  @!P0 FMUL.FTZ R0, R0, R33 ;  /* 0x0000002100008220 */ /* 0x000fe20000410000 */
[--C-:B------:R-:W-:Y:S02]  /*99f0*/  @!P0 HADD2.F32 R12, -RZ, R7.reuse.H0_H0 ;  /* 0x20000007ff0c8230 */ /* 0x100fe40000004100 */
[----:B------:R-:W-:Y:S01]  /*9a00*/  @P1 FADD.FTZ R16, -R16, -RZ ;  /* 0x800000ff10101221 */ /* 0x000fe20000010100 */
[----:B------:R-:W-:Y:S02]  /*9a10*/  @!P0 HADD2.F32 R9, -RZ, R7.H1_H1 ;  /* 0x30000007ff098230 */ /* 0x000fe40000004100 */
[----:B------:R-:W-:Y:S01]  /*9a20*/  @P1 FADD.FTZ R15, -R15, -RZ ;  /* 0x800000ff0f0f1221 */ /* 0x000fe20000010100 */
[----:B------:R-:W-:Y:S02]  /*9a30*/  @!P0 HADD2.F32 R31, -RZ, R44.H1_H1 ;  /* 0x3000002cff1f8230 */ /* 0x000fe40000004100 */
[----:B------:R-:W-:Y:S01]  /*9a40*/  @!P0 FMUL.FTZ R6, R6, R13 ;  /* 0x0000000d06068220 */ /* 0x000fe20000410000 */
[----:B------:R-:W-:Y:S02]  /*9a50*/  @!P0 HADD2.F32 R7, -RZ, R47.H0_H0 ;  /* 0x2000002fff078230 */ /* 0x000fe40000004100 */
[----:B------:R-:W-:Y:S01]  /*9a60*/  @!P0 FMUL.FTZ R8, R9, R8 ;  /* 0x0000000809088220 */ /* 0x000fe20000410000 */
[----:B------:R-:W-:Y:S02]  /*9a70*/  @!P0 HADD2.F32 R13, -RZ, R28.H0_H0 ;  /* 0x2000001cff0d8230 */ /* 0x000fe40000004100 */
[----:B------:R-:W-:Y:S01]  /*9a80*/  @P1 FADD.FTZ R31, -R31, -RZ ;  /* 0x800000ff1f1f1221 */ /* 0x000fe20000010100 */
[--C-:B----4-:R-:W-:Y:S02]  /*9a90*/  @!P0 HADD2.F32 R14, -RZ, R36.reuse.H0_H0 ;  /* 0x20000024ff0e8230 */ /* 0x110fe40000004100 */
[----:B------:R-:W-:Y:S01]  /*9aa0*/  @P1 FADD.FTZ R7, -R7, -RZ ;  /* 0x800000ff07071221 */ /* 0x000fe20000010100 */
[--C-:B------:R-:W-:Y:S01]  /*9ab0*/  @!P0 HADD2.F32 R30, -RZ, R39.reuse.H0_H0 ;  /* 0x20000027ff1e8230 */ /* 0x100fe20000004100 */
[----:B------:R-:W-:Y:S01]  /*9ac0*/  @!P0 MOV R9, R41 ;  /* 0x0000002900098202 */ /* 0x000fe20000000f00 */
[----:B------:R-:W-:Y:S01]  /*9ad0*/  @!P0 FMUL.FTZ R3, R3, R16 ;  /* 0x0000001003038220 */ /* 0x000fe20000410000 */
[----:B------:R-:W-:Y:S02]  /*9ae0*/  @!P0 HADD2.F32 R16, -RZ, R36.H1_H1 ;  /* 0x30000024ff108230 */ /* 0x000fe40000004100 */
[----:B------:R-:W-:Y:S01]  /*9af0*/  @!P0 FMUL.FTZ R4, R4, R15 ;  /* 0x0000000f04048220 */ /* 0x000fe20000410000 */
[----:B------:R-:W-:Y:S01]  /*9b00*/  @!P0 HADD2.F32 R15, -RZ, R28.H1_H1 ;  /* 0x3000001cff0f8230 */ /* 0x000fe20000004100 */
[----:B------:R-:W-:Y:S01]  /*9b10*/  ISETP.GE.AND P1, PT, R19, R21, PT ;  /* 0x000000151300720c */ /* 0x000fe20003f26270 */
[--C-:B------:R-:W-:Y:S02]  /*9b20*/  @!P0 HADD2.F32 R28, -RZ, R38.reuse.H1_H1 ;  /* 0x30000026ff1c8230 */ /* 0x100fe40000004100 */
        /* <DEDUP_REMOVED lines=8> */
[----:B------:R-:W-:Y:S02]  /*9bb0*/  @!P0 HADD2.F32 R14, -RZ, R37.H1_H1 ;  /* 0x30000025ff0e8230 */ /* 0x000fe40000004100 */
[----:B------:R-:W-:Y:S02]  /*9bc0*/  @!P0 HADD2.F32 R15, -RZ, R38.H0_H0 ;  /* 0x20000026ff0f8230 */ /* 0x000fe40000004100 */
[----:B------:R-:W-:Y:S01]  /*9bd0*/  @!P0 FFMA.FTZ R3, R12, R9, R3 ;  /* 0x000000090c038223 */ /* 0x000fe20000010003 */
[--C-:B------:R-:W-:Y:S01]  /*9be0*/  @!P0 HADD2.F32 R16, -RZ, R32.reuse.H0_H0 ;  /* 0x20000020ff108230 */ /* 0x100fe20000004100 */
[----:B------:R-:W-:Y:S01]  /*9bf0*/  @!P0 F2FP.F16.F32.PACK_AB R12, R2, R0 ;  /* 0x00000000020c823e */ /* 0x000fe200000000ff */
[----:B------:R-:W-:Y:S01]  /*9c00*/  @!P0 HADD2.F32 R9, -RZ, R32.H1_H1 ;  /* 0x30000020ff098230 */ /* 0x000fe20000004100 */
[----:B------:R-:W-:Y:S01]  /*9c10*/  @!P0 MOV R2, R43 ;  /* 0x0000002b00028202 */ /* 0x000fe20000000f00 */
[----:B------:R-:W-:Y:S01]  /*9c20*/  @!P0 FFMA.FTZ R4, R13, R14, R4 ;  /* 0x0000000e0d048223 */ /* 0x000fe20000010004 */
[----:B------:R-:W-:Y:S01]  /*9c30*/  @!P1 ISETP.GT.AND P2, PT, R27, 0x40, PT ;  /* 0x000000401b00980c */ /* 0x000fe20003f44270 */
[----:B------:R-:W-:Y:S01]  /*9c40*/  @!P0 FFMA.FTZ R5, R16, R15, R5 ;  /* 0x0000000f10058223 */ /* 0x000fe20000010005 */
[----:B------:R-:W-:Y:S01]  /*9c50*/  @!P0 MOV R40, R12 ;  /* 0x0000000c00288202 */ /* 0x000fe20000000f00 */
[--C-:B------:R-:W-:Y:S01]  /*9c60*/  @!P0 HADD2.F32 R0, -RZ, R2.reuse.H0_H0 ;  /* 0x20000002ff008230 */ /* 0x100fe20000004100 */
[----:B------:R-:W-:Y:S01]  /*9c70*/  @!P1 SEL R14, R26, RZ, !P2 ;  /* 0x000000ff1a0e9207 */ /* 0x000fe20005000000 */
[----:B------:R-:W-:Y:S01]  /*9c80*/  @!P0 HADD2.F32 R13, -RZ, R2.H1_H1 ;  /* 0x30000002ff0d8230 */ /* 0x000fe20000004100 */
[----:B------:R-:W-:Y:S01]  /*9c90*/  @!P0 F2FP.F16.F32.PACK_AB R15, R4, R3 ;  /* 0x00000003040f823e */ /* 0x000fe200000000ff */
[----:B------:R-:W-:Y:S01]  /*9ca0*/  @!P0 FFMA.FTZ R6, R9, R28, R6 ;  /* 0x0000001c09068223 */ /* 0x000fe20000010006 */
[----:B------:R-:W-:Y:S01]  /*9cb0*/  @!P1 SEL R4, R121, RZ, !P2 ;  /* 0x000000ff79049207 */ /* 0x000fe20005000000 */
[----:B------:R-:W-:Y:S01]  /*9cc0*/  @!P0 FFMA.FTZ R7, R0, R30, R7 ;  /* 0x0000001e00078223 */ /* 0x000fe20000010007 */
[----:B------:R-:W-:Y:S01]  /*9cd0*/  @!P1 SEL R3, R29, R26, P2 ;  /* 0x0000001a1d039207 */ /* 0x000fe20001000000 */
[----:B------:R-:W-:Y:S01]  /*9ce0*/  @!P0 FFMA.FTZ R8, R13, R31, R8 ;  /* 0x0000001f0d088223 */ /* 0x000fe20000010008 */
[----:B------:R-:W-:Y:S02]  /*9cf0*/  @!P1 IADD3 R2, P2, PT, R109, R14, RZ ;  /* 0x0000000e6d029210 */ /* 0x000fe40007f5e0ff */
[----:B------:R-:W-:Y:S02]  /*9d00*/  @!P0 F2FP.F16.F32.PACK_AB R6, R6, R5 ;  /* 0x000000050606823e */ /* 0x000fe400000000ff */
[----:B------:R-:W-:Y:S01]  /*9d10*/  @!P1 IADD3.X R9, PT, PT, R101, R4, RZ, P2, !PT ;  /* 0x0000000465099210 */ /* 0x000fe200017fe4ff */
[----:B------:R-:W-:Y:S01]  /*9d20*/  @!P1 IMAD.WIDE R4, R3, 0x2, R10 ;  /* 0x0000000203049825 */ /* 0x000fe200078e020a */
[----:B------:R-:W-:Y:S02]  /*9d30*/  @!P0 F2FP.F16.F32.PACK_AB R7, R8, R7 ;  /* 0x000000070807823e */ /* 0x000fe400000000ff */
[----:B------:R-:W-:Y:S02]  /*9d40*/  LEA R48, P2, R208, R92, 0x7 ;  /* 0x0000005cd0307211 */ /* 0x000fe400078438ff */
[----:B------:R-:W-:Y:S02]  /*9d50*/  @!P0 MOV R41, R15 ;  /* 0x0000000f00298202 */ /* 0x000fe40000000f00 */
[----:B------:R-:W-:Y:S02]  /*9d60*/  @!P1 SHF.L.U32 R15, R2, 0x1, RZ ;  /* 0x00000001020f9819 */ /* 0x000fe400000006ff */
[----:B------:R-:W-:Y:S02]  /*9d70*/  @!P0 MOV R42, R6 ;  /* 0x00000006002a8202 */ /* 0x000fe40000000f00 */
[----:B------:R-:W-:Y:S02]  /*9d80*/  @!P0 MOV R43, R7 ;  /* 0x00000007002b8202 */ /* 0x000fe40000000f00 */
[----:B------:R-:W-:Y:S02]  /*9d90*/  LEA.HI.X R49, R208, R93, R209, 0x7, P2 ;  /* 0x0000005dd0317211 */ /* 0x000fe400010f3cd1 */
[C---:B------:R-:W-:Y:S02]  /*9da0*/  @!P1 IADD3 R44, P0, PT, R15.reuse, R88, RZ ;  /* 0x000000580f2c9210 */ /* 0x040fe40007f1e0ff */
[----:B------:R-:W-:Y:S01]  /*9db0*/  @!P1 SHF.L.U64.HI R0, R2, 0x1, R9 ;  /* 0x0000000102009819 */ /* 0x000fe20000010209 */
[----:B------:R2:W-:Y:S03]  /*9dc0*/  ST.E.128 desc[UR4][R48.64], R40 ;  /* 0x0000002830007985 */ /* 0x0005e6000c101d04 */
[C---:B------:R-:W-:Y:S02]  /*9dd0*/  @!P1 IADD3.X R45, PT, PT, R0.reuse, R89, RZ, P0, !PT ;  /* 0x00000059002d9210 */ /* 0x040fe400007fe4ff */
[----:B------:R-:W-:Y:S03]  /*9de0*/  @!P1 IADD3 R14, P0, PT, R15, R90, RZ ;  /* 0x0000005a0f0e9210 */ /* 0x000fe60007f1e0ff */
[----:B------:R-:W3:Y:S01]  /*9df0*/  @!P1 LD.E.128 R4, desc[UR4][R4.64+0x80] ;  /* 0x0000800404049980 */ /* 0x000ee2000c101d00 */
[----:B------:R-:W-:Y:S02]  /*9e00*/  @!P1 IADD3.X R15, PT, PT, R0, R91, RZ, P0, !PT ;  /* 0x0000005b000f9210 */ /* 0x000fe400007fe4ff */
[----:B------:R-:W-:Y:S05]  /*9e10*/  ISETP.GT.AND P0, PT, R27, 0x40, !P1 ;  /* 0x000000401b00780c */ /* 0x000fea0004f04270 */
[----:B------:R-:W4:Y:S08]  /*9e20*/  @!P1 LD.E.128 R44, desc[UR4][R44.64+0x80] ;  /* 0x000080042c2c9980 */ /* 0x000f30000c101d00 */
[----:B------:R4:W2:Y:S08]  /*9e30*/  LD.E.128 R36, desc[UR4][R10.64+0x80] ;  /* 0x000080040a247980 */ /* 0x0008b0000c101d00 */
[----:B------:R5:W5:Y:S01]  /*9e40*/  @!P1 LD.E.128 R32, desc[UR4][R14.64+0x80] ;  /* 0x000080040e209980 */ /* 0x000b62000c101d00 */
[--C-:B---3--:R-:W-:Y:S02]  /*9e50*/  @!P1 HADD2.F32 R0, -RZ, R4.reuse.H0_H0 ;  /* 0x20000004ff009230 */ /* 0x108fe40000004100 */
[----:B------:R-:W-:Y:S02]  /*9e60*/  @!P1 HADD2.F32 R2, -RZ, R4.H1_H1 ;  /* 0x30000004ff029230 */ /* 0x000fe40000004100 */
[--C-:B------:R-:W-:Y:S02]  /*9e70*/  @!P1 HADD2.F32 R3, -RZ, R5.reuse.H0_H0 ;  /* 0x20000005ff039230 */ /* 0x100fe40000004100 */
[----:B------:R-:W-:Y:S02]  /*9e80*/  @!P1 HADD2.F32 R4, -RZ, R5.H1_H1 ;  /* 0x30000005ff049230 */ /* 0x000fe40000004100 */
[----:B----4-:R-:W-:Y:S02]  /*9e90*/  @!P1 HADD2.F32 R11, -RZ, R46.H1_H1 ;  /* 0x3000002eff0b9230 */ /* 0x010fe40000004100 */
[--C-:B------:R-:W-:Y:S02]  /*9ea0*/  @!P1 HADD2.F32 R5, -RZ, R6.reuse.H0_H0 ;  /* 0x20000006ff059230 */ /* 0x100fe40000004100 */
[----:B------:R-:W-:Y:S02]  /*9eb0*/  @!P1 HADD2.F32 R6, -RZ, R6.H1_H1 ;  /* 0x30000006ff069230 */ /* 0x000fe40000004100 */
[----:B------:R-:W-:Y:S01]  /*9ec0*/  @P0 FADD.FTZ R11, -R11, -RZ ;  /* 0x800000ff0b0b0221 */ /* 0x000fe20000010100 */
[--C-:B------:R-:W-:Y:S02]  /*9ed0*/  @!P1 HADD2.F32 R12, -RZ, R7.reuse.H0_H0 ;  /* 0x20000007ff0c9230 */ /* 0x100fe40000004100 */
[----:B------:R-:W-:Y:S01]  /*9ee0*/  @!P1 HADD2.F32 R9, -RZ, R7.H1_H1 ;  /* 0x30000007ff099230 */ /* 0x000fe20000004100 */
[----:B--2---:R-:W-:Y:S01]  /*9ef0*/  @!P1 MOV R40, R37 ;  /* 0x0000002500289202 */ /* 0x004fe20000000f00 */
[----:B------:R-:W-:Y:S02]  /*9f00*/  @!P1 HADD2.F32 R10, -RZ, R46.H0_H0 ;  /* 0x2000002eff0a9230 */ /* 0x000fe40000004100 */
[----:B------:R-:W-:Y:S01]  /*9f10*/  @!P1 FMUL.FTZ R6, R6, R11 ;  /* 0x0000000b06069220 */ /* 0x000fe20000410000 */
[--C-:B------:R-:W-:Y:S01]  /*9f20*/  @!P1 HADD2.F32 R8, -RZ, R47.reuse.H1_H1 ;  /* 0x3000002fff089230 */ /* 0x100fe20000004100 */
[----:B------:R-:W-:Y:S01]  /*9f30*/  @!P1 MOV R11, R36 ;  /* 0x00000024000b9202 */ /* 0x000fe20000000f00 */
[----:B------:R-:W-:Y:S02]  /*9f40*/  @!P1 HADD2.F32 R7, -RZ, R47.H0_H0 ;  /* 0x2000002fff079230 */ /* 0x000fe40000004100 */
[----:B------:R-:W-:Y:S01]  /*9f50*/  @P0 FADD.FTZ R10, -R10, -RZ ;  /* 0x800000ff0a0a0221 */ /* 0x000fe20000010100 */
[--C-:B------:R-:W-:Y:S02]  /*9f60*/  @!P1 HADD2.F32 R31, -RZ, R44.reuse.H0_H0 ;  /* 0x2000002cff1f9230 */ /* 0x100fe40000004100 */
[----:B------:R-:W-:Y:S01]  /*9f70*/  @P0 FADD.FTZ R8, -R8, -RZ ;  /* 0x800000ff08080221 */ /* 0x000fe20000010100 */
[----:B-----5:R-:W-:Y:S02]  /*9f80*/  @!P1 HADD2.F32 R15, -RZ, R44.H1_H1 ;  /* 0x3000002cff0f9230 */ /* 0x020fe40000004100 */
[----:B------:R-:W-:Y:S01]  /*9f90*/  @!P1 FMUL.FTZ R5, R5, R10 ;  /* 0x0000000a05059220 */ /* 0x000fe20000410000 */
[--C-:B------:R-:W-:Y:S02]  /*9fa0*/  @!P1 HADD2.F32 R13, -RZ, R45.reuse.H1_H1 ;  /* 0x3000002dff0d9230 */ /* 0x100fe40000004100 */
[----:B------:R-:W-:Y:S01]  /*9fb0*/  @!P1 FMUL.FTZ R8, R9, R8 ;  /* 0x0000000809089220 */ /* 0x000fe20000410000 */
[----:B------:R-:W-:Y:S02]  /*9fc0*/  @!P1 HADD2.F32 R14, -RZ, R45.H0_H0 ;  /* 0x2000002dff0e9230 */ /* 0x000fe40000004100 */
[----:B------:R-:W-:Y:S01]  /*9fd0*/  @P0 FADD.FTZ R7, -R7, -RZ ;  /* 0x800000ff07070221 */ /* 0x000fe20000010100 */
        /* <DEDUP_REMOVED lines=9> */
[----:B------:R-:W-:Y:S01]  /*a070*/  @!P1 FMUL.FTZ R7, R12, R7 ;  /* 0x000000070c079220 */ /* 0x000fe20000410000 */
[----:B------:R-:W-:Y:S01]  /*a080*/  @!P1 HADD2.F32 R12, -RZ, R32.H1_H1 ;  /* 0x30000020ff0c9230 */ /* 0x000fe20000004100 */
[----:B------:R-:W-:Y:S01]  /*a090*/  @!P1 MOV R32, R38 ;  /* 0x0000002600209202 */ /* 0x000fe20000000f00 */
[----:B------:R-:W-:Y:S02]  /*a0a0*/  @!P1 HADD2.F32 R30, -RZ, R35.H0_H0 ;  /* 0x20000023ff1e9230 */ /* 0x000fe40000004100 */
[----:B------:R-:W-:Y:S01]  /*a0b0*/  @!P1 FMUL.FTZ R0, R0, R31 ;  /* 0x0000001f00009220 */ /* 0x000fe20000410000 */
[----:B------:R-:W-:Y:S01]  /*a0c0*/  @!P1 FMUL.FTZ R2, R2, R15 ;  /* 0x0000000f02029220 */ /* 0x000fe20000410000 */
[----:B------:R-:W-:Y:S01]  /*a0d0*/  @!P1 FMUL.FTZ R4, R4, R13 ;  /* 0x0000000d04049220 */ /* 0x000fe20000410000 */
[--C-:B------:R-:W-:Y:S02]  /*a0e0*/  @!P1 HADD2.F32 R13, -RZ, R33.reuse.H0_H0 ;  /* 0x20000021ff0d9230 */ /* 0x100fe40000004100 */
[----:B------:R-:W-:Y:S01]  /*a0f0*/  @!P1 FMUL.FTZ R3, R3, R14 ;  /* 0x0000000e03039220 */ /* 0x000fe20000410000 */
[----:B------:R-:W-:Y:S01]  /*a100*/  @!P1 HADD2.F32 R15, -RZ, R33.H1_H1 ;  /* 0x30000021ff0f9230 */ /* 0x000fe20000004100 */
[----:B------:R-:W-:Y:S01]  /*a110*/  @!P1 MOV R33, R39 ;  /* 0x0000002700219202 */ /* 0x000fe20000000f00 */
        /* <DEDUP_REMOVED lines=11> */
[----:B------:R-:W-:Y:S01]  /*a1d0*/  @!P1 HADD2.F32 R31, -RZ, R35.H1_H1 ;  /* 0x30000023ff1f9230 */ /* 0x000fe20000004100 */
[----:B------:R-:W-:Y:S01]  /*a1e0*/  @!P1 F2FP.F16.F32.PACK_AB R3, R4, R3 ;  /* 0x000000030403923e */ /* 0x000fe200000000ff */
[----:B------:R-:W-:Y:S01]  /*a1f0*/  @!P1 HADD2.F32 R13, -RZ, R33.H1_H1 ;  /* 0x30000021ff0d9230 */ /* 0x000fe20000004100 */
[----:B------:R-:W-:Y:S01]  /*a200*/  @!P1 MOV R36, R0 ;  /* 0x0000000000249202 */ /* 0x000fe20000000f00 */
        /* <DEDUP_REMOVED lines=9> */
.L_x_3990:
[----:B------:R-:W-:Y:S05]  /*a2a0*/  BSYNC.RECONVERGENT B0 ;  /* 0x0000000000007941 */ /* 0x000fea0003800200 */
.L_x_3989:
[----:B------:R-:W-:Y:S04]  /*a2b0*/  BSSY.RECONVERGENT B0, `(.L_x_3991) ;  /* 0x00000b9000007945 */ /* 0x000fe80003800200 */
[----:B------:R-:W-:Y:S05]  /*a2c0*/  @!P5 BRA `(.L_x_3992) ;  /* 0x0000000800dcd947 */ /* 0x000fea0003800000 */
[----:B------:R-:W-:Y:S01]  /*a2d0*/  IMAD R3, R135, 0xa0, RZ ;  /* 0x000000a087037824 */ /* 0x000fe200078e02ff */
[----:B------:R-:W-:Y:S01]  /*a2e0*/  ISETP.GE.AND P0, PT, R22, R21, PT ;  /* 0x000000151600720c */ /* 0x000fe20003f06270 */
[----:B--2-4-:R-:W-:Y:S01]  /*a2f0*/  IMAD.WIDE.U32 R48, R208, 0xa0, R92 ;  /* 0x000000a0d0307825 */ /* 0x014fe200078e005c */
[----:B------:R-:W-:Y:S05]  /*a300*/  MOV R16, R18 ;  /* 0x0000001200107202 */ /* 0x000fea0000000f00 */
[----:B------:R-:W-:Y:S05]  /*a310*/  IMAD.WIDE.U32 R10, R134, 0xa0, R16 ;  /* 0x000000a0860a7825 */ /* 0x000fea00078e0010 */
[----:B------:R-:W-:Y:S02]  /*a320*/  IADD3 R11, PT, PT, R11, R3, RZ ;  /* 0x000000030b0b7210 */ /* 0x000fe40007ffe0ff */
[----:B------:R-:W-:Y:S03]  /*a330*/  @!P0 ISETP.GT.AND P1, PT, R27, RZ, PT ;  /* 0x000000ff1b00820c */ /* 0x000fe60003f24270 */
[----:B---3--:R-:W2:Y:S01]  /*a340*/  LD.E.128 R40, desc[UR4][R10.64] ;  /* 0x000000040a287980 */ /* 0x008ea2000c101d00 */
        /* <DEDUP_REMOVED lines=8> */
[----:B------:R-:W-:Y:S01]  /*a3d0*/  @!P0 SHF.L.U64.HI R0, R7, 0x1, R0 ;  /* 0x0000000107008819 */ /* 0x000fe20000010200 */
[----:B------:R-:W-:Y:S02]  /*a3e0*/  IMAD R3, R209, 0xa0, RZ ;  /* 0x000000a0d1037824 */ /* 0x000fe400078e02ff */
[----:B------:R-:W3:Y:S01]  /*a3f0*/  @!P0 LD.E.128 R4, desc[UR4][R4.64] ;  /* 0x0000000404048980 */ /* 0x000ee2000c101d00 */
[C---:B------:R-:W-:Y:S02]  /*a400*/  @!P0 IADD3.X R45, PT, PT, R0.reuse, R89, RZ, P1, !PT ;  /* 0x00000059002d8210 */ /* 0x040fe40000ffe4ff */
[----:B------:R-:W-:Y:S02]  /*a410*/  @!P0 IADD3 R8, P1, PT, R13, R90, RZ ;  /* 0x0000005a0d088210 */ /* 0x000fe40007f3e0ff */
[----:B------:R-:W-:Y:S02]  /*a420*/  IADD3 R49, PT, PT, R49, R3, RZ ;  /* 0x0000000331317210 */ /* 0x000fe40007ffe0ff */
[----:B------:R-:W-:Y:S01]  /*a430*/  @!P0 IADD3.X R9, PT, PT, R0, R91, RZ, P1, !PT ;  /* 0x0000005b00098210 */ /* 0x000fe20000ffe4ff */
        /* <DEDUP_REMOVED lines=16> */
[----:B------:R-:W-:Y:S01]  /*a540*/  @P1 FADD.FTZ R16, -R16, -RZ ;  /* 0x800000ff10101221 */ /* 0x000fe20000010100 */
[----:B------:R-:W-:Y:S02]  /*a550*/  @!P0 HADD2.F32 R5, -RZ, R6.H0_H0 ;  /* 0x20000006ff058230 */ /* 0x000fe40000004100 */
[----:B------:R-:W-:Y:S01]  /*a560*/  @P1 FADD.FTZ R15, -R15, -RZ ;  /* 0x800000ff0f0f1221 */ /* 0x000fe20000010100 */
[----:B------:R-:W-:Y:S02]  /*a570*/  @!P0 HADD2.F32 R31, -RZ, R44.H1_H1 ;  /* 0x3000002cff1f8230 */ /* 0x000fe40000004100 */
[----:B------:R-:W-:Y:S01]  /*a580*/  @P1 FADD.FTZ R33, -R33, -RZ ;  /* 0x800000ff21211221 */ /* 0x000fe20000010100 */
[----:B------:R-:W-:Y:S02]  /*a590*/  @!P0 HADD2.F32 R6, -RZ, R6.H1_H1 ;  /* 0x30000006ff068230 */ /* 0x000fe40000004100 */
[----:B------:R-:W-:Y:S01]  /*a5a0*/  @!P0 FMUL.FTZ R5, R5, R14 ;  /* 0x0000000e05058220 */ /* 0x000fe20000410000 */
[--C-:B------:R-:W-:Y:S02]  /*a5b0*/  @!P0 HADD2.F32 R12, -RZ, R7.reuse.H0_H0 ;  /* 0x20000007ff0c8230 */ /* 0x100fe40000004100 */
[----:B------:R-:W-:Y:S01]  /*a5c0*/  @!P0 FMUL.FTZ R0, R0, R33 ;  /* 0x0000002100008220 */ /* 0x000fe20000410000 */
[----:B-----5:R-:W-:Y:S02]  /*a5d0*/  @!P0 HADD2.F32 R9, -RZ, R7.H1_H1 ;  /* 0x30000007ff098230 */ /* 0x020fe40000004100 */
[----:B------:R-:W-:Y:S01]  /*a5e0*/  @P1 FADD.FTZ R31, -R31, -RZ ;  /* 0x800000ff1f1f1221 */ /* 0x000fe20000010100 */
[--C-:B------:R-:W-:Y:S02]  /*a5f0*/  @!P0 HADD2.F32 R7, -RZ, R47.reuse.H0_H0 ;  /* 0x2000002fff078230 */ /* 0x100fe40000004100 */
[----:B------:R-:W-:Y:S01]  /*a600*/  @!P0 FMUL.FTZ R6, R6, R13 ;  /* 0x0000000d06068220 */ /* 0x000fe20000410000 */
[----:B------:R-:W-:Y:S02]  /*a610*/  @!P0 HADD2.F32 R8, -RZ, R47.H1_H1 ;  /* 0x3000002fff088230 */ /* 0x000fe40000004100 */
[----:B------:R-:W-:Y:S01]  /*a620*/  @!P0 FMUL.FTZ R3, R3, R16 ;  /* 0x0000001003038220 */ /* 0x000fe20000410000 */
[----:B------:R-:W-:Y:S02]  /*a630*/  @!P0 HADD2.F32 R13, -RZ, R28.H0_H0 ;  /* 0x2000001cff0d8230 */ /* 0x000fe40000004100 */
[----:B------:R-:W-:Y:S01]  /*a640*/  @!P0 FMUL.FTZ R4, R4, R15 ;  /* 0x0000000f04048220 */ /* 0x000fe20000410000 */
[----:B------:R-:W-:Y:S02]  /*a650*/  @!P0 HADD2.F32 R14, -RZ, R36.H0_H0 ;  /* 0x20000024ff0e8230 */ /* 0x000fe40000004100 */
        /* <DEDUP_REMOVED lines=8> */
[----:B------:R-:W-:Y:S01]  /*a6e0*/  @!P0 FMUL.FTZ R8, R9, R8 ;  /* 0x0000000809088220 */ /* 0x000fe20000410000 */
[--C-:B------:R-:W-:Y:S02]  /*a6f0*/  @!P0 HADD2.F32 R9, -RZ, R37.reuse.H0_H0 ;  /* 0x20000025ff098230 */ /* 0x100fe40000004100 */
[----:B------:R-:W-:Y:S01]  /*a700*/  @!P0 FFMA.FTZ R0, R13, R14, R0 ;  /* 0x0000000e0d008223 */ /* 0x000fe20000010000 */
[----:B------:R-:W-:Y:S02]  /*a710*/  @!P0 HADD2.F32 R13, -RZ, R37.H1_H1 ;  /* 0x30000025ff0d8230 */ /* 0x000fe40000004100 */
[----:B------:R-:W-:Y:S01]  /*a720*/  @!P0 FFMA.FTZ R2, R15, R16, R2 ;  /* 0x000000100f028223 */ /* 0x000fe20000010002 */
[--C-:B------:R-:W-:Y:S01]  /*a730*/  @!P0 HADD2.F32 R14, -RZ, R38.reuse.H0_H0 ;  /* 0x20000026ff0e8230 */ /* 0x100fe20000004100 */
[----:B------:R-:W-:Y:S01]  /*a740*/  ISETP.GE.AND P1, PT, R19, R21, PT ;  /* 0x000000151300720c */ /* 0x000fe20003f26270 */
[----:B------:R-:W-:Y:S01]  /*a750*/  @!P0 HADD2.F32 R15, -RZ, R38.H1_H1 ;  /* 0x30000026ff0f8230 */ /* 0x000fe20000004100 */
[----:B------:R-:W-:Y:S01]  /*a760*/  @!P0 MOV R31, R42 ;  /* 0x0000002a001f8202 */ /* 0x000fe20000000f00 */
[----:B------:R-:W-:Y:S02]  /*a770*/  @!P0 HADD2.F32 R16, -RZ, R39.H0_H0 ;  /* 0x20000027ff108230 */ /* 0x000fe40000004100 */
[----:B------:R-:W-:Y:S01]  /*a780*/  @!P0 FFMA.FTZ R3, R12, R9, R3 ;  /* 0x000000090c038223 */ /* 0x000fe20000010003 */
[----:B------:R-:W-:Y:S01]  /*a790*/  @!P0 HADD2.F32 R9, -RZ, R30.H1_H1 ;  /* 0x3000001eff098230 */ /* 0x000fe20000004100 */
[----:B------:R-:W-:Y:S01]  /*a7a0*/  @!P0 F2FP.F16.F32.PACK_AB R12, R2, R0 ;  /* 0x00000000020c823e */ /* 0x000fe200000000ff */
[--C-:B------:R-:W-:Y:S01]  /*a7b0*/  @!P0 HADD2.F32 R0, -RZ, R31.reuse.H0_H0 ;  /* 0x2000001fff008230 */ /* 0x100fe20000004100 */
[----:B------:R-:W-:Y:S02]  /*a7c0*/  @!P0 MOV R2, R43 ;  /* 0x0000002b00028202 */ /* 0x000fe40000000f00 */
[----:B------:R-:W-:Y:S01]  /*a7d0*/  @!P0 FFMA.FTZ R4, R9, R13, R4 ;  /* 0x0000000d09048223 */ /* 0x000fe20000010004 */
[----:B------:R-:W-:Y:S02]  /*a7e0*/  @!P0 HADD2.F32 R9, -RZ, R31.H1_H1 ;  /* 0x3000001fff098230 */ /* 0x000fe40000004100 */
[----:B------:R-:W-:Y:S01]  /*a7f0*/  @!P0 FFMA.FTZ R5, R0, R14, R5 ;  /* 0x0000000e00058223 */ /* 0x000fe20000010005 */
[--C-:B------:R-:W-:Y:S01]  /*a800*/  @!P0 HADD2.F32 R0, -RZ, R2.reuse.H0_H0 ;  /* 0x20000002ff008230 */ /* 0x100fe20000004100 */
[----:B------:R-:W-:Y:S01]  /*a810*/  @!P0 MOV R40, R12 ;  /* 0x0000000c00288202 */ /* 0x000fe20000000f00 */
[----:B------:R-:W-:Y:S01]  /*a820*/  @!P0 HADD2.F32 R13, -RZ, R2.H1_H1 ;  /* 0x30000002ff0d8230 */ /* 0x000fe20000004100 */
[----:B------:R-:W-:Y:S01]  /*a830*/  @!P1 ISETP.GT.AND P2, PT, R27, 0x40, PT ;  /* 0x000000401b00980c */ /* 0x000fe20003f44270 */
[----:B------:R-:W-:Y:S01]  /*a840*/  @!P0 FFMA.FTZ R6, R9, R15, R6 ;  /* 0x0000000f09068223 */ /* 0x000fe20000010006 */
[----:B------:R-:W-:Y:S02]  /*a850*/  @!P0 FFMA.FTZ R7, R0, R16, R7 ;  /* 0x0000001000078223 */ /* 0x000fe40000010007 */
[----:B------:R-:W-:Y:S01]  /*a860*/  @!P0 FFMA.FTZ R8, R13, R28, R8 ;  /* 0x0000001c0d088223 */ /* 0x000fe20000010008 */
[----:B------:R-:W-:Y:S02]  /*a870*/  @!P1 SEL R14, R26, RZ, !P2 ;  /* 0x000000ff1a0e9207 */ /* 0x000fe40005000000 */
[----:B------:R-:W-:Y:S02]  /*a880*/  @!P1 SEL R9, R121, RZ, !P2 ;  /* 0x000000ff79099207 */ /* 0x000fe40005000000 */
[----:B------:R-:W-:Y:S02]  /*a890*/  @!P1 IADD3 R14, P3, PT, R113, R14, RZ ;  /* 0x0000000e710e9210 */ /* 0x000fe40007f7e0ff */
[----:B------:R-:W-:Y:S02]  /*a8a0*/  @!P0 F2FP.F16.F32.PACK_AB R6, R6, R5 ;  /* 0x000000050606823e */ /* 0x000fe400000000ff */
[----:B------:R-:W-:Y:S02]  /*a8b0*/  @!P0 F2FP.F16.F32.PACK_AB R7, R8, R7 ;  /* 0x000000070807823e */ /* 0x000fe400000000ff */
[----:B------:R-:W-:Y:S02]  /*a8c0*/  @!P0 F2FP.F16.F32.PACK_AB R13, R4, R3 ;  /* 0x00000003040d823e */ /* 0x000fe400000000ff */
[----:B------:R-:W-:Y:S02]  /*a8d0*/  @!P1 SHF.L.U32 R15, R14, 0x1, RZ ;  /* 0x000000010e0f9819 */ /* 0x000fe400000006ff */
[----:B------:R-:W-:Y:S02]  /*a8e0*/  @!P1 IADD3.X R9, PT, PT, R100, R9, RZ, P3, !PT ;  /* 0x0000000964099210 */ /* 0x000fe40001ffe4ff */
[----:B------:R-:W-:Y:S02]  /*a8f0*/  @!P0 MOV R41, R13 ;  /* 0x0000000d00298202 */ /* 0x000fe40000000f00 */
[----:B------:R-:W-:Y:S02]  /*a900*/  @!P0 MOV R42, R6 ;  /* 0x00000006002a8202 */ /* 0x000fe40000000f00 */
[----:B------:R-:W-:Y:S02]  /*a910*/  @!P0 MOV R43, R7 ;  /* 0x00000007002b8202 */ /* 0x000fe40000000f00 */
[----:B------:R-:W-:Y:S02]  /*a920*/  @!P1 IADD3 R44, P0, PT, R15, R88, RZ ;  /* 0x000000580f2c9210 */ /* 0x000fe40007f1e0ff */
[----:B------:R-:W-:Y:S01]  /*a930*/  @!P1 SEL R3, R29, R26, P2 ;  /* 0x0000001a1d039207 */ /* 0x000fe20001000000 */
[----:B------:R2:W-:Y:S01]  /*a940*/  ST.E.128 desc[UR4][R48.64], R40 ;  /* 0x0000002830007985 */ /* 0x0005e2000c101d04 */
[----:B------:R-:W-:Y:S03]  /*a950*/  @!P1 SHF.L.U64.HI R0, R14, 0x1, R9 ;  /* 0x000000010e009819 */ /* 0x000fe60000010209 */
[----:B------:R-:W-:Y:S01]  /*a960*/  @!P1 IMAD.WIDE R4, R3, 0x2, R10 ;  /* 0x0000000203049825 */ /* 0x000fe200078e020a */
[C---:B------:R-:W-:Y:S02]  /*a970*/  @!P1 IADD3.X R45, PT, PT, R0.reuse, R89, RZ, P0, !PT ;  /* 0x00000059002d9210 */ /* 0x040fe400007fe4ff */
[----:B------:R-:W-:Y:S01]  /*a980*/  @!P1 IADD3 R14, P0, PT, R15, R90, RZ ;  /* 0x0000005a0f0e9210 */ /* 0x000fe20007f1e0ff */
[----:B------:R-:W2:Y:S03]  /*a990*/  LD.E.128 R36, desc[UR4][R10.64+0x80] ;  /* 0x000080040a247980 */ /* 0x000ea6000c101d00 */
[----:B------:R-:W-:Y:S02]  /*a9a0*/  @!P1 IADD3.X R15, PT, PT, R0, R91, RZ, P0, !PT ;  /* 0x0000005b000f9210 */ /* 0x000fe400007fe4ff */
[----:B------:R-:W-:Y:S03]  /*a9b0*/  ISETP.GT.AND P0, PT, R27, 0x40, !P1 ;  /* 0x000000401b00780c */ /* 0x000fe60004f04270 */
[----:B------:R-:W3:Y:S08]  /*a9c0*/  @!P1 LD.E.128 R44, desc[UR4][R44.64+0x80] ;  /* 0x000080042c2c9980 */ /* 0x000ef0000c101d00 */
[----:B------:R-:W4:Y:S08]  /*a9d0*/  @!P1 LD.E.128 R4, desc[UR4][R4.64+0x80] ;  /* 0x0000800404049980 */ /* 0x000f30000c101d00 */
[----:B------:R5:W5:Y:S01]  /*a9e0*/  @!P1 LD.E.128 R32, desc[UR4][R14.64+0x80] ;  /* 0x000080040e209980 */ /* 0x000b62000c101d00 */
[----:B--2---:R-:W-:Y:S01]  /*a9f0*/  @!P1 MOV R40, R37 ;  /* 0x0000002500289202 */ /* 0x004fe20000000f00 */
[--C-:B---3--:R-:W-:Y:S02]  /*aa00*/  @!P1 HADD2.F32 R11, -RZ, R46.reuse.H1_H1 ;  /* 0x3000002eff0b9230 */ /* 0x108fe40000004100 */
[----:B------:R-:W-:Y:S02]  /*aa10*/  @!P1 HADD2.F32 R10, -RZ, R46.H0_H0 ;  /* 0x2000002eff0a9230 */ /* 0x000fe40000004100 */
[----:B------:R-:W-:Y:S02]  /*aa20*/  @!P1 HADD2.F32 R8, -RZ, R47.H1_H1 ;  /* 0x3000002fff089230 */ /* 0x000fe40000004100 */
[----:B------:R-:W-:Y:S01]  /*aa30*/  @P0 FADD.FTZ R11, -R11, -RZ ;  /* 0x800000ff0b0b0221 */ /* 0x000fe20000010100 */
[----:B------:R-:W-:Y:S02]  /*aa40*/  @!P1 HADD2.F32 R31, -RZ, R44.H0_H0 ;  /* 0x2000002cff1f9230 */ /* 0x000fe40000004100 */
[----:B------:R-:W-:Y:S01]  /*aa50*/  @P0 FADD.FTZ R10, -R10, -RZ ;  /* 0x800000ff0a0a0221 */ /* 0x000fe20000010100 */
[--C-:B----4-:R-:W-:Y:S02]  /*aa60*/  @!P1 HADD2.F32 R0, -RZ, R4.reuse.H0_H0 ;  /* 0x20000004ff009230 */ /* 0x110fe40000004100 */
        /* <DEDUP_REMOVED lines=13> */
[----:B------:R-:W-:Y:S01]  /*ab40*/  @!P1 MOV R11, R36 ;  /* 0x00000024000b9202 */ /* 0x000fe20000000f00 */
[----:B-----5:R-:W-:Y:S02]  /*ab50*/  @!P1 HADD2.F32 R15, -RZ, R44.H1_H1 ;  /* 0x3000002cff0f9230 */ /* 0x020fe40000004100 */
[----:B------:R-:W-:Y:S01]  /*ab60*/  @!P1 FMUL.FTZ R8, R9, R8 ;  /* 0x0000000809089220 */ /* 0x000fe20000410000 */
[--C-:B------:R-:W-:Y:S02]  /*ab70*/  @!P1 HADD2.F32 R13, -RZ, R45.reuse.H1_H1 ;  /* 0x3000002dff0d9230 */ /* 0x100fe40000004100 */
        /* <DEDUP_REMOVED lines=9> */
[----:B------:R-:W-:Y:S01]  /*ac10*/  @!P1 HADD2.F32 R12, -RZ, R32.H1_H1 ;  /* 0x30000020ff0c9230 */ /* 0x000fe20000004100 */
[----:B------:R-:W-:Y:S01]  /*ac20*/  @!P1 MOV R32, R38 ;  /* 0x0000002600209202 */ /* 0x000fe20000000f00 */
[--C-:B------:R-:W-:Y:S02]  /*ac30*/  @!P1 HADD2.F32 R16, -RZ, R34.reuse.H0_H0 ;  /* 0x20000022ff109230 */ /* 0x100fe40000004100 */
[----:B------:R-:W-:Y:S01]  /*ac40*/  @!P1 FMUL.FTZ R2, R2, R15 ;  /* 0x0000000f02029220 */ /* 0x000fe20000410000 */
[--C-:B------:R-:W-:Y:S02]  /*ac50*/  @!P1 HADD2.F32 R15, -RZ, R33.reuse.H1_H1 ;  /* 0x30000021ff0f9230 */ /* 0x100fe40000004100 */
[----:B------:R-:W-:Y:S01]  /*ac60*/  @!P1 FMUL.FTZ R4, R4, R13 ;  /* 0x0000000d04049220 */ /* 0x000fe20000410000 */
[----:B------:R-:W-:Y:S01]  /*ac70*/  @!P1 HADD2.F32 R13, -RZ, R33.H0_H0 ;  /* 0x20000021ff0d9230 */ /* 0x000fe20000004100 */
[----:B------:R-:W-:Y:S01]  /*ac80*/  @!P1 MOV R33, R39 ;  /* 0x0000002700219202 */ /* 0x000fe20000000f00 */
[----:B------:R-:W-:Y:S02]  /*ac90*/  @!P1 HADD2.F32 R28, -RZ, R34.H1_H1 ;  /* 0x30000022ff1c9230 */ /* 0x000fe40000004100 */
        /* <DEDUP_REMOVED lines=26> */
.L_x_3992:
[----:B------:R-:W-:Y:S05]  /*ae40*/  BSYNC.RECONVERGENT B0 ;  /* 0x0000000000007941 */ /* 0x000fea0003800200 */
.L_x_3991:
        /* <DEDUP_REMOVED lines=90> */
[----:B------:R-:W-:Y:S01]  /*b3f0*/  @!P0 FFMA.FTZ R7, R0, R16, R7 ;  /* 0x0000001000078223 */ /* 0x000fe20000010007 */
[----:B------:R-:W-:Y:S01]  /*b400*/  @!P0 F2FP.F16.F32.PACK_AB R9, R4, R3 ;  /* 0x000000030409823e */ /* 0x000fe200000000ff */
[----:B------:R-:W-:Y:S01]  /*b410*/  @!P0 FFMA.FTZ R8, R13, R28, R8 ;  /* 0x0000001c0d088223 */ /* 0x000fe20000010008 */
[----:B------:R-:W-:Y:S02]  /*b420*/  @!P1 SEL R31, R26, RZ, !P2 ;  /* 0x000000ff1a1f9207 */ /* 0x000fe40005000000 */
[----:B------:R-:W-:Y:S02]  /*b430*/  @!P1 SEL R2, R121, RZ, !P2 ;  /* 0x000000ff79029207 */ /* 0x000fe40005000000 */
[----:B------:R-:W-:Y:S02]  /*b440*/  @!P1 IADD3 R31, P3, PT, R112, R31, RZ ;  /* 0x0000001f701f9210 */ /* 0x000fe40007f7e0ff */
        /* <DEDUP_REMOVED lines=89> */
.L_x_3994:
[----:B------:R-:W-:Y:S05]  /*b9e0*/  BSYNC.RECONVERGENT B0 ;  /* 0x0000000000007941 */ /* 0x000fea0003800200 */
.L_x_3993:
[----:B------:R-:W-:Y:S01]  /*b9f0*/  ISETP.NE.AND P0, PT, R119, RZ, PT ;  /* 0x000000ff7700720c */ /* 0x000fe20003f05270 */
[----:B------:R-:W-:Y:S11]  /*ba00*/  BSSY.RECONVERGENT B0, `(.L_x_3995) ;  /* 0x00000ba000007945 */ /* 0x000ff60003800200 */
[----:B------:R-:W-:Y:S01]  /*ba10*/  @!UPT UIADD3 URZ, UPT, UPT, URZ, URZ, URZ ;  /* 0x000000fffffff290 */ /* 0x000fe2000fffe0ff */
[----:B------:R-:W-:Y:S05]  /*ba20*/  @!P0 BRA `(.L_x_3996) ;  /* 0x0000000800dc8947 */ /* 0x000fea0003800000 */
[----:B------:R-:W-:Y:S01]  /*ba30*/  IMAD R3, R135, 0xe0, RZ ;  /* 0x000000e087037824 */ /* 0x000fe200078e02ff */
[----:B------:R-:W-:Y:S01]  /*ba40*/  ISETP.GE.AND P0, PT, R22, R21, PT ;  /* 0x000000151600720c */ /* 0x000fe20003f06270 */
[----:B---3--:R-:W-:Y:S01]  /*ba50*/  IMAD.WIDE.U32 R44, R208, 0xe0, R92 ;  /* 0x000000e0d02c7825 */ /* 0x008fe200078e005c */
[----:B------:R-:W-:Y:S05]  /*ba60*/  MOV R16, R18 ;  /* 0x0000001200107202 */ /* 0x000fea0000000f00 */
[----:B------:R-:W-:Y:S05]  /*ba70*/  IMAD.WIDE.U32 R10, R134, 0xe0, R16 ;  /* 0x000000e0860a7825 */ /* 0x000fea00078e0010 */
[----:B------:R-:W-:Y:S02]  /*ba80*/  IADD3 R11, PT, PT, R11, R3, RZ ;  /* 0x000000030b0b7210 */ /* 0x000fe40007ffe0ff */
[----:B------:R-:W-:Y:S03]  /*ba90*/  @!P0 ISETP.GT.AND P1, PT, R27, RZ, PT ;  /* 0x000000ff1b00820c */ /* 0x000fe60003f24270 */
[----:B--2-4-:R-:W2:Y:S01]  /*baa0*/  LD.E.128 R36, desc[UR4][R10.64] ;  /* 0x000000040a247980 */ /* 0x014ea2000c101d00 */
        /* <DEDUP_REMOVED lines=9> */
[----:B------:R-:W-:Y:S01]  /*bb40*/  IMAD R3, R209, 0xe0, RZ ;  /* 0x000000e0d1037824 */ /* 0x000fe200078e02ff */
[----:B------:R-:W-:Y:S01]  /*bb50*/  ISETP.GT.AND P2, PT, R27, RZ, !P0 ;  /* 0x000000ff1b00720c */ /* 0x000fe20004744270 */
[----:B------:R-:W3:Y:S01]  /*bb60*/  @!P0 LD.E.128 R4, desc[UR4][R4.64] ;  /* 0x0000000404048980 */ /* 0x000ee2000c101d00 */
[C---:B------:R-:W-:Y:S02]  /*bb70*/  @!P0 IADD3.X R41, PT, PT, R0.reuse, R89, RZ, P1, !PT ;  /* 0x0000005900298210 */ /* 0x040fe40000ffe4ff */
[----:B------:R-:W-:Y:S02]  /*bb80*/  @!P0 IADD3 R8, P1, PT, R13, R90, RZ ;  /* 0x0000005a0d088210 */ /* 0x000fe40007f3e0ff */
[----:B------:R-:W-:Y:S02]  /*bb90*/  IADD3 R45, PT, PT, R45, R3, RZ ;  /* 0x000000032d2d7210 */ /* 0x000fe40007ffe0ff */
[----:B------:R-:W-:Y:S01]  /*bba0*/  @!P0 IADD3.X R9, PT, PT, R0, R91, RZ, P1, !PT ;  /* 0x0000005b00098210 */ /* 0x000fe20000ffe4ff */
[----:B------:R-:W4:Y:S01]  /*bbb0*/  @!P0 LD.E.128 R40, desc[UR4][R40.64] ;  /* 0x0000000428288980 */ /* 0x000f22000c101d00 */
[----:B------:R-:W-:Y:S07]  /*bbc0*/  ISETP.GE.AND P1, PT, R19, R21, PT ;  /* 0x000000151300720c */ /* 0x000fee0003f26270 */
[----:B------:R5:W2:Y:S01]  /*bbd0*/  @!P0 LD.E.128 R32, desc[UR4][R8.64] ;  /* 0x0000000408208980 */ /* 0x000aa2000c101d00 */
[--C-:B---3--:R-:W-:Y:S02]  /*bbe0*/  @!P0 HADD2.F32 R0, -RZ, R4.reuse.H0_H0 ;  /* 0x20000004ff008230 */ /* 0x108fe40000004100 */
[----:B------:R-:W-:Y:S02]  /*bbf0*/  @!P0 HADD2.F32 R2, -RZ, R4.H1_H1 ;  /* 0x30000004ff028230 */ /* 0x000fe40000004100 */
[--C-:B------:R-:W-:Y:S02]  /*bc00*/  @!P0 HADD2.F32 R3, -RZ, R5.reuse.H0_H0 ;  /* 0x20000005ff038230 */ /* 0x100fe40000004100 */
[----:B------:R-:W-:Y:S02]  /*bc10*/  @!P0 HADD2.F32 R4, -RZ, R5.H1_H1 ;  /* 0x30000005ff048230 */ /* 0x000fe40000004100 */
[----:B----4-:R-:W-:Y:S02]  /*bc20*/  @!P0 HADD2.F32 R13, -RZ, R42.H1_H1 ;  /* 0x3000002aff0d8230 */ /* 0x010fe40000004100 */
[--C-:B------:R-:W-:Y:S02]  /*bc30*/  @!P0 HADD2.F32 R12, -RZ, R7.reuse.H0_H0 ;  /* 0x20000007ff0c8230 */ /* 0x100fe40000004100 */
[----:B-----5:R-:W-:Y:S02]  /*bc40*/  @!P0 HADD2.F32 R9, -RZ, R7.H1_H1 ;  /* 0x30000007ff098230 */ /* 0x020fe40000004100 */
[----:B------:R-:W-:Y:S01]  /*bc50*/  @P2 FADD.FTZ R13, -R13, -RZ ;  /* 0x800000ff0d0d2221 */ /* 0x000fe20000010100 */
[----:B------:R-:W-:Y:S02]  /*bc60*/  @!P0 HADD2.F32 R5, -RZ, R6.H0_H0 ;  /* 0x20000006ff058230 */ /* 0x000fe40000004100 */
[----:B------:R-:W-:Y:S02]  /*bc70*/  @!P0 HADD2.F32 R14, -RZ, R42.H0_H0 ;  /* 0x2000002aff0e8230 */ /* 0x000fe40000004100 */
[----:B------:R-:W-:Y:S02]  /*bc80*/  @!P0 HADD2.F32 R7, -RZ, R43.H0_H0 ;  /* 0x2000002bff078230 */ /* 0x000fe40000004100 */
[----:B------:R-:W-:Y:S02]  /*bc90*/  @!P0 HADD2.F32 R6, -RZ, R6.H1_H1 ;  /* 0x30000006ff068230 */ /* 0x000fe40000004100 */
[----:B------:R-:W-:Y:S01]  /*bca0*/  @P2 FADD.FTZ R14, -R14, -RZ ;  /* 0x800000ff0e0e2221 */ /* 0x000fe20000010100 */
[--C-:B------:R-:W-:Y:S02]  /*bcb0*/  @!P0 HADD2.F32 R31, -RZ, R40.reuse.H0_H0 ;  /* 0x20000028ff1f8230 */ /* 0x100fe40000004100 */
[----:B------:R-:W-:Y:S01]  /*bcc0*/  @P2 FADD.FTZ R7, -R7, -RZ ;  /* 0x800000ff07072221 */ /* 0x000fe20000010100 */
[----:B------:R-:W-:Y:S02]  /*bcd0*/  @!P0 HADD2.F32 R15, -RZ, R41.H1_H1 ;  /* 0x30000029ff0f8230 */ /* 0x000fe40000004100 */
[----:B------:R-:W-:Y:S01]  /*bce0*/  @!P0 FMUL.FTZ R6, R6, R13 ;  /* 0x0000000d06068220 */ /* 0x000fe20000410000 */
[----:B------:R-:W-:Y:S01]  /*bcf0*/  @!P0 HADD2.F32 R8, -RZ, R43.H1_H1 ;  /* 0x3000002bff088230 */ /* 0x000fe20000004100 */
[----:B--2---:R-:W-:Y:S01]  /*bd00*/  @!P0 MOV R13, R36 ;  /* 0x00000024000d8202 */ /* 0x004fe20000000f00 */
[----:B------:R-:W-:Y:S02]  /*bd10*/  @!P0 HADD2.F32 R21, -RZ, R40.H1_H1 ;  /* 0x30000028ff158230 */ /* 0x000fe40000004100 */
[----:B------:R-:W-:Y:S01]  /*bd20*/  @!P0 FMUL.FTZ R5, R5, R14 ;  /* 0x0000000e05058220 */ /* 0x000fe20000410000 */
[----:B------:R-:W-:Y:S02]  /*bd30*/  @!P0 HADD2.F32 R16, -RZ, R41.H0_H0 ;  /* 0x20000029ff108230 */ /* 0x000fe40000004100 */
[----:B------:R-:W-:Y:S01]  /*bd40*/  @P2 FADD.FTZ R31, -R31, -RZ ;  /* 0x800000ff1f1f2221 */ /* 0x000fe20000010100 */
[----:B------:R-:W-:Y:S02]  /*bd50*/  @!P0 HADD2.F32 R14, -RZ, R32.H1_H1 ;  /* 0x30000020ff0e8230 */ /* 0x000fe40000004100 */
[----:B------:R-:W-:Y:S01]  /*bd60*/  @P2 FADD.FTZ R15, -R15, -RZ ;  /* 0x800000ff0f0f2221 */ /* 0x000fe20000010100 */
[--C-:B------:R-:W-:Y:S02]  /*bd70*/  @!P0 HADD2.F32 R28, -RZ, R33.reuse.H1_H1 ;  /* 0x30000021ff1c8230 */ /* 0x100fe40000004100 */
[----:B------:R-:W-:Y:S01]  /*bd80*/  @P2 FADD.FTZ R8, -R8, -RZ ;  /* 0x800000ff08082221 */ /* 0x000fe20000010100 */
[----:B------:R-:W-:Y:S02]  /*bd90*/  @!P0 HADD2.F32 R30, -RZ, R34.H0_H0 ;  /* 0x20000022ff1e8230 */ /* 0x000fe40000004100 */
[----:B------:R-:W-:Y:S01]  /*bda0*/  @!P0 FMUL.FTZ R7, R12, R7 ;  /* 0x000000070c078220 */ /* 0x000fe20000410000 */
[----:B------:R-:W-:Y:S02]  /*bdb0*/  @!P0 HADD2.F32 R12, -RZ, R32.H0_H0 ;  /* 0x20000020ff0c8230 */ /* 0x000fe40000004100 */
[----:B------:R-:W-:Y:S01]  /*bdc0*/  @!P0 FMUL.FTZ R0, R0, R31 ;  /* 0x0000001f00008220 */ /* 0x000fe20000410000 */
[----:B------:R-:W-:Y:S02]  /*bdd0*/  @!P0 HADD2.F32 R32, -RZ, R34.H1_H1 ;  /* 0x30000022ff208230 */ /* 0x000fe40000004100 */
[----:B------:R-:W-:Y:S01]  /*bde0*/  @!P0 FMUL.FTZ R4, R4, R15 ;  /* 0x0000000f04048220 */ /* 0x000fe20000410000 */
[----:B------:R-:W-:Y:S02]  /*bdf0*/  @!P0 HADD2.F32 R15, -RZ, R33.H0_H0 ;  /* 0x20000021ff0f8230 */ /* 0x000fe40000004100 */
[----:B------:R-:W-:Y:S01]  /*be00*/  @P2 FADD.FTZ R21, -R21, -RZ ;  /* 0x800000ff15152221 */ /* 0x000fe20000010100 */
[--C-:B------:R-:W-:Y:S02]  /*be10*/  @!P0 HADD2.F32 R33, -RZ, R35.reuse.H0_H0 ;  /* 0x20000023ff218230 */ /* 0x100fe40000004100 */
[----:B------:R-:W-:Y:S01]  /*be20*/  @!P0 FMUL.FTZ R8, R9, R8 ;  /* 0x0000000809088220 */ /* 0x000fe20000410000 */
[----:B------:R-:W-:Y:S01]  /*be30*/  @!P0 HADD2.F32 R34, -RZ, R35.H1_H1 ;  /* 0x30000023ff228230 */ /* 0x000fe20000004100 */
[----:B------:R-:W-:Y:S01]  /*be40*/  @!P0 MOV R31, R37 ;  /* 0x00000025001f8202 */ /* 0x000fe20000000f00 */
[--C-:B------:R-:W-:Y:S02]  /*be50*/  @!P0 HADD2.F32 R9, -RZ, R13.reuse.H0_H0 ;  /* 0x2000000dff098230 */ /* 0x100fe40000004100 */
[----:B------:R-:W-:Y:S01]  /*be60*/  @P2 FADD.FTZ R16, -R16, -RZ ;  /* 0x800000ff10102221 */ /* 0x000fe20000010100 */
[----:B------:R-:W-:Y:S01]  /*be70*/  @!P0 HADD2.F32 R13, -RZ, R13.H1_H1 ;  /* 0x3000000dff0d8230 */ /* 0x000fe20000004100 */
[----:B------:R-:W-:Y:S01]  /*be80*/  @!P0 MOV R35, R38 ;  /* 0x0000002600238202 */ /* 0x000fe20000000f00 */
[----:B------:R-:W-:Y:S01]  /*be90*/  @!P0 FMUL.FTZ R2, R2, R21 ;  /* 0x0000001502028220 */ /* 0x000fe20000410000 */
[----:B------:R-:W-:Y:S01]  /*bea0*/  @!P0 FMUL.FTZ R3, R3, R16 ;  /* 0x0000001003038220 */ /* 0x000fe20000410000 */
[--C-:B------:R-:W-:Y:S02]  /*beb0*/  @!P0 HADD2.F32 R16, -RZ, R31.reuse.H0_H0 ;  /* 0x2000001fff108230 */ /* 0x100fe40000004100 */
[----:B------:R-:W-:Y:S01]  /*bec0*/  @!P0 FFMA.FTZ R0, R9, R12, R0 ;  /* 0x0000000c09008223 */ /* 0x000fe20000010000 */
[----:B------:R-:W-:Y:S02]  /*bed0*/  @!P0 HADD2.F32 R31, -RZ, R31.H1_H1 ;  /* 0x3000001fff1f8230 */ /* 0x000fe40000004100 */
[----:B------:R-:W-:Y:S01]  /*bee0*/  @!P0 FFMA.FTZ R2, R13, R14, R2 ;  /* 0x0000000e0d028223 */ /* 0x000fe20000010002 */
[--C-:B------:R-:W-:Y:S01]  /*bef0*/  @!P0 HADD2.F32 R12, -RZ, R35.reuse.H0_H0 ;  /* 0x20000023ff0c8230 */ /* 0x100fe20000004100 */
[----:B------:R-:W-:Y:S01]  /*bf00*/  @!P0 MOV R14, R39 ;  /* 0x00000027000e8202 */ /* 0x000fe20000000f00 */
[----:B------:R-:W-:Y:S02]  /*bf10*/  @!P0 HADD2.F32 R13, -RZ, R35.H1_H1 ;  /* 0x30000023ff0d8230 */ /* 0x000fe40000004100 */
[----:B------:R-:W-:Y:S01]  /*bf20*/  @!P0 FFMA.FTZ R3, R16, R15, R3 ;  /* 0x0000000f10038223 */ /* 0x000fe20000010003 */
[----:B------:R-:W-:Y:S01]  /*bf30*/  @!P0 FFMA.FTZ R4, R31, R28, R4 ;  /* 0x0000001c1f048223 */ /* 0x000fe20000010004 */
[----:B------:R-:W-:Y:S01]  /*bf40*/  @!P0 FFMA.FTZ R5, R12, R30, R5 ;  /* 0x0000001e0c058223 */ /* 0x000fe20000010005 */
[--C-:B------:R-:W-:Y:S02]  /*bf50*/  @!P0 HADD2.F32 R12, -RZ, R14.reuse.H0_H0 ;  /* 0x2000000eff0c8230 */ /* 0x100fe40000004100 */
[----:B------:R-:W-:Y:S01]  /*bf60*/  @!P0 FFMA.FTZ R6, R13, R32, R6 ;  /* 0x000000200d068223 */ /* 0x000fe20000010006 */
[----:B------:R-:W-:Y:S01]  /*bf70*/  @!P0 HADD2.F32 R15, -RZ, R14.H1_H1 ;  /* 0x3000000eff0f8230 */ /* 0x000fe20000004100 */
[----:B------:R-:W-:Y:S01]  /*bf80*/  @!P1 ISETP.GT.AND P2, PT, R27, 0x40, PT ;  /* 0x000000401b00980c */ /* 0x000fe20003f44270 */
[----:B------:R-:W-:Y:S02]  /*bf90*/  @!P0 FFMA.FTZ R7, R12, R33, R7 ;  /* 0x000000210c078223 */ /* 0x000fe40000010007 */
[----:B------:R-:W-:Y:S01]  /*bfa0*/  @!P0 F2FP.F16.F32.PACK_AB R6, R6, R5 ;  /* 0x000000050606823e */ /* 0x000fe200000000ff */
[----:B------:R-:W-:Y:S01]  /*bfb0*/  @!P0 FFMA.FTZ R8, R15, R34, R8 ;  /* 0x000000220f088223 */ /* 0x000fe20000010008 */
[----:B------:R-:W-:Y:S02]  /*bfc0*/  @!P1 SEL R9, R29, R26, P2 ;  /* 0x0000001a1d099207 */ /* 0x000fe40001000000 */
[----:B------:R-:W-:Y:S02]  /*bfd0*/  @!P1 SEL R26, R26, RZ, !P2 ;  /* 0x000000ff1a1a9207 */ /* 0x000fe40005000000 */
[----:B------:R-:W-:Y:S02]  /*bfe0*/  @!P1 SEL R121, R121, RZ, !P2 ;  /* 0x000000ff79799207 */ /* 0x000fe40005000000 */
[----:B------:R-:W-:Y:S02]  /*bff0*/  @!P1 IADD3 R26, P2, PT, R111, R26, RZ ;  /* 0x0000001a6f1a9210 */ /* 0x000fe40007f5e0ff */
[----:B------:R-:W-:Y:S02]  /*c000*/  @!P0 F2FP.F16.F32.PACK_AB R7, R8, R7 ;  /* 0x000000070807823e */ /* 0x000fe400000000ff */
[----:B------:R-:W-:Y:S02]  /*c010*/  @!P0 F2FP.F16.F32.PACK_AB R2, R2, R0 ;  /* 0x000000000202823e */ /* 0x000fe400000000ff */
[----:B------:R-:W-:Y:S01]  /*c020*/  @!P0 F2FP.F16.F32.PACK_AB R3, R4, R3 ;  /* 0x000000030403823e */ /* 0x000fe200000000ff */
[----:B------:R-:W-:Y:S01]  /*c030*/  @!P1 IMAD.WIDE R4, R9, 0x2, R10 ;  /* 0x0000000209049825 */ /* 0x000fe200078e020a */
[----:B------:R-:W-:Y:S02]  /*c040*/  @!P1 SHF.L.U32 R15, R26, 0x1, RZ ;  /* 0x000000011a0f9819 */ /* 0x000fe400000006ff */
[----:B------:R-:W-:Y:S02]  /*c050*/  @!P1 IADD3.X R121, PT, PT, R98, R121, RZ, P2, !PT ;  /* 0x0000007962799210 */ /* 0x000fe400017fe4ff */
[----:B------:R-:W-:Y:S02]  /*c060*/  @!P0 MOV R36, R2 ;  /* 0x0000000200248202 */ /* 0x000fe40000000f00 */
[----:B------:R-:W-:Y:S02]  /*c070*/  @!P0 MOV R37, R3 ;  /* 0x0000000300258202 */ /* 0x000fe40000000f00 */
[----:B------:R-:W-:Y:S02]  /*c080*/  @!P0 MOV R38, R6 ;  /* 0x0000000600268202 */ /* 0x000fe40000000f00 */
[----:B------:R-:W-:Y:S02]  /*c090*/  @!P0 MOV R39, R7 ;  /* 0x0000000700278202 */ /* 0x000fe40000000f00 */
        /* <DEDUP_REMOVED lines=19> */
[----:B------:R-:W-:Y:S02]  /*c1d0*/  @!P1 HADD2.F32 R10, -RZ, R42.H0_H0 ;  /* 0x2000002aff0a9230 */ /* 0x000fe40000004100 */
[----:B------:R-:W-:Y:S01]  /*c1e0*/  @!P1 HADD2.F32 R8, -RZ, R43.H1_H1 ;  /* 0x3000002bff089230 */ /* 0x000fe20000004100 */
[----:B--2---:R-:W-:Y:S01]  /*c1f0*/  @!P1 MOV R36, R33 ;  /* 0x0000002100249202 */ /* 0x004fe20000000f00 */
[--C-:B------:R-:W-:Y:S02]  /*c200*/  @!P1 HADD2.F32 R12, -RZ, R7.reuse.H0_H0 ;  /* 0x20000007ff0c9230 */ /* 0x100fe40000004100 */
[----:B------:R-:W-:Y:S01]  /*c210*/  @!P1 FMUL.FTZ R6, R6, R11 ;  /* 0x0000000b06069220 */ /* 0x000fe20000410000 */
[----:B------:R-:W-:Y:S01]  /*c220*/  @!P1 HADD2.F32 R9, -RZ, R7.H1_H1 ;  /* 0x30000007ff099230 */ /* 0x000fe20000004100 */
[----:B------:R-:W-:Y:S01]  /*c230*/  @!P1 MOV R11, R32 ;  /* 0x00000020000b9202 */ /* 0x000fe20000000f00 */
[--C-:B-----5:R-:W-:Y:S02]  /*c240*/  @!P1 HADD2.F32 R15, -RZ, R40.reuse.H1_H1 ;  /* 0x30000028ff0f9230 */ /* 0x120fe40000004100 */
[----:B------:R-:W-:Y:S01]  /*c250*/  @P0 FADD.FTZ R10, -R10, -RZ ;  /* 0x800000ff0a0a0221 */ /* 0x000fe20000010100 */
[----:B------:R-:W-:Y:S02]  /*c260*/  @!P1 HADD2.F32 R13, -RZ, R41.H1_H1 ;  /* 0x30000029ff0d9230 */ /* 0x000fe40000004100 */
[----:B------:R-:W-:Y:S01]  /*c270*/  @P0 FADD.FTZ R8, -R8, -RZ ;  /* 0x800000ff08080221 */ /* 0x000fe20000010100 */
[----:B------:R-:W-:Y:S02]  /*c280*/  @!P1 HADD2.F32 R21, -RZ, R40.H0_H0 ;  /* 0x20000028ff159230 */ /* 0x000fe40000004100 */
[----:B------:R-:W-:Y:S01]  /*c290*/  @P0 FADD.FTZ R15, -R15, -RZ ;  /* 0x800000ff0f0f0221 */ /* 0x000fe20000010100 */
[----:B------:R-:W-:Y:S02]  /*c2a0*/  @!P1 HADD2.F32 R7, -RZ, R43.H0_H0 ;  /* 0x2000002bff079230 */ /* 0x000fe40000004100 */
[----:B------:R-:W-:Y:S01]  /*c2b0*/  @P0 FADD.FTZ R13, -R13, -RZ ;  /* 0x800000ff0d0d0221 */ /* 0x000fe20000010100 */
[----:B------:R-:W-:Y:S02]  /*c2c0*/  @!P1 HADD2.F32 R14, -RZ, R41.H0_H0 ;  /* 0x20000029ff0e9230 */ /* 0x000fe40000004100 */
[----:B------:R-:W-:Y:S01]  /*c2d0*/  @P0 FADD.FTZ R21, -R21, -RZ ;  /* 0x800000ff15150221 */ /* 0x000fe20000010100 */
[--C-:B------:R-:W-:Y:S02]  /*c2e0*/  @!P1 HADD2.F32 R16, -RZ, R30.reuse.H0_H0 ;  /* 0x2000001eff109230 */ /* 0x100fe40000004100 */
[----:B------:R-:W-:Y:S01]  /*c2f0*/  @P0 FADD.FTZ R7, -R7, -RZ ;  /* 0x800000ff07070221 */ /* 0x000fe20000010100 */
[----:B------:R-:W-:Y:S02]  /*c300*/  @!P1 HADD2.F32 R26, -RZ, R30.H1_H1 ;  /* 0x3000001eff1a9230 */ /* 0x000fe40000004100 */
[----:B------:R-:W-:Y:S01]  /*c310*/  @!P1 FMUL.FTZ R5, R5, R10 ;  /* 0x0000000a05059220 */ /* 0x000fe20000410000 */
[--C-:B------:R-:W-:Y:S02]  /*c320*/  @!P1 HADD2.F32 R10, -RZ, R28.reuse.H0_H0 ;  /* 0x2000001cff0a9230 */ /* 0x100fe40000004100 */
[----:B------:R-:W-:Y:S01]  /*c330*/  @!P1 FMUL.FTZ R8, R9, R8 ;  /* 0x0000000809089220 */ /* 0x000fe20000410000 */
        /* <DEDUP_REMOVED lines=8> */
[----:B------:R-:W-:Y:S01]  /*c3c0*/  @!P1 HADD2.F32 R13, -RZ, R29.H0_H0 ;  /* 0x2000001dff0d9230 */ /* 0x000fe20000004100 */
[----:B------:R-:W-:Y:S01]  /*c3d0*/  @!P1 MOV R29, R34 ;  /* 0x00000022001d9202 */ /* 0x000fe20000000f00 */
[----:B------:R-:W-:Y:S01]  /*c3e0*/  @!P1 FMUL.FTZ R0, R0, R21 ;  /* 0x0000001500009220 */ /* 0x000fe20000410000 */
        /* <DEDUP_REMOVED lines=12> */
[--C-:B------:R-:W-:Y:S02]  /*c4b0*/  @!P1 HADD2.F32 R12, -RZ, R30.reuse.H0_H0 ;  /* 0x2000001eff0c9230 */ /* 0x100fe40000004100 */
        /* <DEDUP_REMOVED lines=14> */
.L_x_3996:
[----:B------:R-:W-:Y:S05]  /*c5a0*/  BSYNC.RECONVERGENT B0 ;  /* 0x0000000000007941 */ /* 0x000fea0003800200 */
.L_x_3995:
[----:B------:R-:W5:Y:S02]  /*c5b0*/  LD.E R3, desc[UR4][R132.64+0xd0] ;  /* 0x0000d00484037980 */ /* 0x000f64000c101900 */
[----:B-----5:R-:W-:Y:S05]  /*c5c0*/  IMAD.U32 R3, R3, -0x40, RZ ;  /* 0xffffffc003037824 */ /* 0x020fea00078e00ff */
[C---:B------:R-:W-:Y:S02]  /*c5d0*/  LEA R90, P1, R3.reuse, R90, 0x1 ;  /* 0x0000005a035a7211 */ /* 0x040fe400078208ff */
[C---:B------:R-:W-:Y:S02]  /*c5e0*/  LEA R88, P0, R3.reuse, R88, 0x1 ;  /* 0x0000005803587211 */ /* 0x040fe400078008ff */
[C---:B------:R-:W-:Y:S02]  /*c5f0*/  LEA.HI.X.SX32 R91, R3.reuse, R91, 0x1, P1 ;  /* 0x0000005b035b7211 */ /* 0x040fe400008f0eff */
[----:B------:R-:W-:Y:S09]  /*c600*/  LEA.HI.X.SX32 R89, R3, R89, 0x1, P0 ;  /* 0x0000005903597211 */ /* 0x000ff200000f0eff */
.L_x_3963:
[----:B------:R-:W-:Y:S05]  /*c610*/  BSYNC.RECONVERGENT B1 ;  /* 0x0000000000017941 */ /* 0x000fea0003800200 */
.L_x_3961:
[----:B------:R-:W-:Y:S01]  /*c620*/  ISETP.NE.U32.AND P0, PT, R220, RZ, PT ;  /* 0x000000ffdc00720c */ /* 0x000fe20003f05070 */
[----:B-12---:R-:W2:Y:S01]  /*c630*/  LD.E R4, desc[UR4][R132.64+0x128] ;  /* 0x0001280484047980 */ /* 0x006ea2000c101900 */
[----:B------:R-:W-:Y:S01]  /*c640*/  UMOV UR6, URZ ;  /* 0x000000ff00067c82 */ /* 0x000fe20008000000 */
[----:B------:R-:W-:Y:S01]  /*c650*/  BSSY.RECONVERGENT B0, `(.L_x_3997) ;  /* 0x0000062000007945 */ /* 0x000fe20003800200 */
[----:B------:R-:W-:Y:S02]  /*c660*/  ISETP.NE.AND.EX P0, PT, R221, RZ, PT, P0 ;  /* 0x000000ffdd00720c */ /* 0x000fe40003f05300 */
[----:B------:R-:W-:Y:S11]  /*c670*/  IADD3 R3, P1, PT, RZ, -UR6, RZ ;  /* 0x80000006ff037c10 */ /* 0x000ff6000ff3e0ff */
[----:B------:R-:W5:Y:S04]  /*c680*/  @!P0 LD.E R2, desc[UR4][R132.64+0x40] ;  /* 0x0000400484028980 */ /* 0x000f68000c101900 */
[----:B------:R-:W3:Y:S02]  /*c690*/  @!P0 LD.E R0, desc[UR4][R132.64+0x38] ;  /* 0x0000380484008980 */ /* 0x000ee4000c101900 */
[----:B---3--:R-:W-:Y:S02]  /*c6a0*/  @!P0 IMAD.SHL.U32 R0, R0, 0x80, RZ ;  /* 0x0000008000008824 */ /* 0x008fe400078e00ff */
[----:B--2---:R-:W-:Y:S02]  /*c6b0*/  IMAD.SHL.U32 R4, R4, 0x80, RZ ;  /* 0x0000008004047824 */ /* 0x004fe400078e00ff */
[----:B-----5:R-:W-:Y:S02]  /*c6c0*/  @!P0 IMAD.SHL.U32 R2, R2, 0x80, RZ ;  /* 0x0000008002028824 */ /* 0x020fe400078e00ff */
        /* <DEDUP_REMOVED lines=20> */
[----:B------:R-:W5:Y:S01]  /*c810*/  LD.E.64 R12, desc[UR4][R132.64+0x20] ;  /* 0x00002004840c7980 */ /* 0x000f62000c101b00 */
        /* <DEDUP_REMOVED lines=25> */
[-C--:B------:R-:W-:Y:S02]  /*c9b0*/  ISETP.GE.U32.AND P2, PT, R0, R9.reuse, PT ;  /* 0x000000090000720c */ /* 0x080fe40003f46070 */
[----:B------:R-:W-:Y:S02]  /*c9c0*/  ISETP.GE.U32.AND P3, PT, R4, R9, PT ;  /* 0x000000090400720c */ /* 0x000fe40003f66070 */
[----:B------:R-:W-:Y:S01]  /*c9d0*/  LOP3.LUT R0, R108, R3, RZ, 0x3c, !PT ;  /* 0x000000036c007212 */ /* 0x000fe200078e3cff */
[----:B------:R-:W2:Y:S01]  /*c9e0*/  LD.E.64 R8, desc[UR4][R132.64+0x38] ;  /* 0x0000380484087980 */ /* 0x000ea2000c101b00 */
[----:B------:R-:W-:Y:S02]  /*c9f0*/  ISETP.NE.AND P0, PT, R3, RZ, PT ;  /* 0x000000ff0300720c */ /* 0x000fe40003f05270 */
[----:B------:R-:W-:Y:S05]  /*ca00*/  ISETP.GE.AND P4, PT, R0, RZ, PT ;  /* 0x000000ff0000720c */ /* 0x000fea0003f86270 */
[----:B------:R-:W-:Y:S02]  /*ca10*/  @P2 IADD3 R7, PT, PT, R7, 0x1, RZ ;  /* 0x0000000107072810 */ /* 0x000fe40007ffe0ff */
[----:B------:R-:W-:Y:S05]  /*ca20*/  @P3 VIADD R5, R5, 0x1 ;  /* 0x0000000105053836 */ /* 0x000fea0000000000 */
[----:B------:R-:W-:Y:S01]  /*ca30*/  @!P5 IADD3 R5, PT, PT, -R5, RZ, RZ ;  /* 0x000000ff0505d210 */ /* 0x000fe20007ffe1ff */
[----:B------:R-:W-:Y:S03]  /*ca40*/  @!P4 IMAD.MOV R7, RZ, RZ, -R7 ;  /* 0x000000ffff07c224 */ /* 0x000fe600078e0a07 */
[C---:B------:R-:W-:Y:S02]  /*ca50*/  SEL R5, R2.reuse, R5, !P0 ;  /* 0x0000000502057207 */ /* 0x040fe40004000000 */
[----:B------:R-:W-:Y:S02]  /*ca60*/  SEL R0, R2, R7, !P0 ;  /* 0x0000000702007207 */ /* 0x000fe40004000000 */
[CC--:B------:R-:W-:Y:S02]  /*ca70*/  LEA R26, P0, R5.reuse, R218.reuse, 0x2 ;  /* 0x000000da051a7211 */ /* 0x0c0fe400078010ff */
[C---:B----4-:R-:W-:Y:S02]  /*ca80*/  LEA R28, P1, R0.reuse, R218, 0x2 ;  /* 0x000000da001c7211 */ /* 0x050fe400078210ff */
[CC--:B------:R-:W-:Y:S02]  /*ca90*/  LEA.HI.X.SX32 R27, R5.reuse, R219.reuse, 0x2, P0 ;  /* 0x000000db051b7211 */ /* 0x0c0fe400000f16ff */
[----:B------:R-:W-:Y:S01]  /*caa0*/  LEA.HI.X.SX32 R29, R0, R219, 0x2, P1 ;  /* 0x000000db001d7211 */ /* 0x000fe200008f16ff */
[----:B------:R-:W-:Y:S02]  /*cab0*/  IMAD.IADD R0, R5, 0x1, -R0 ;  /* 0x0000000105007824 */ /* 0x000fe400078e0a00 */
[----:B------:R1:W4:Y:S02]  /*cac0*/  LD.E R2, desc[UR4][R26.64] ;  /* 0x000000041a027980 */ /* 0x000324000c101900 */
[----:B------:R-:W-:Y:S02]  /*cad0*/  IMAD R0, R0, R3, -0x80 ;  /* 0xffffff8000007424 */ /* 0x000fe400078e0203 */
[----:B------:R-:W4:Y:S02]  /*cae0*/  LD.E R7, desc[UR4][R28.64] ;  /* 0x000000041c077980 */ /* 0x000f24000c101900 */
[----:B---3--:R-:W-:Y:S01]  /*caf0*/  IMAD R5, R15, R0, RZ ;  /* 0x000000000f057224 */ /* 0x008fe200078e02ff */
[----:B------:R-:W-:Y:S05]  /*cb00*/  SHF.R.S32.HI R4, RZ, 0x1f, R0 ;  /* 0x0000001fff047819 */ /* 0x000fea0000011400 */
[C---:B------:R-:W-:Y:S02]  /*cb10*/  IMAD R5, R14.reuse, R4, R5 ;  /* 0x000000040e057224 */ /* 0x040fe400078e0205 */
[----:B-1----:R-:W-:Y:S04]  /*cb20*/  IMAD.WIDE.U32 R26, R14, R0, RZ ;  /* 0x000000000e1a7225 */ /* 0x002fe800078e00ff */
[----:B----4-:R-:W-:Y:S04]  /*cb30*/  IMAD.IADD R6, R7, 0x1, -R2 ;  /* 0x0000000107067824 */ /* 0x010fe800078e0a02 */
[-C--:B-----5:R-:W-:Y:S01]  /*cb40*/  IMAD R2, R13, R6.reuse, RZ ;  /* 0x000000060d027224 */ /* 0x0a0fe200078e02ff */
        /* <DEDUP_REMOVED lines=18> */
.L_x_3998:
[----:B------:R-:W-:Y:S05]  /*cc70*/  BSYNC.RECONVERGENT B0 ;  /* 0x0000000000007941 */ /* 0x000fea0003800200 */
.L_x_3997:
[----:B------:R-:W-:Y:S11]  /*cc80*/  ISETP.NE.AND P0, PT, R117, RZ, PT ;  /* 0x000000ff7500720c */ /* 0x000ff60003f05270 */
[----:B------:R-:W-:Y:S02]  /*cc90*/  @!UPT UIADD3 URZ, UPT, UPT, URZ, URZ, URZ ;  /* 0x000000fffffff290 */ /* 0x000fe4000fffe0ff */
[----:B------:R-:W-:Y:S05]  /*cca0*/  @P0 BRA `(.L_x_3999) ;  /* 0xffffff5800380947 */ /* 0x000fea000383ffff */
.L_x_3960:
[----:B------:R-:W-:Y:S05]  /*ccb0*/  WARPSYNC.ALL ;  /* 0x0000000000007948 */ /* 0x000fea0003800000 */
[----:B------:R-:W-:Y:S06]  /*ccc0*/  BAR.SYNC.DEFER_BLOCKING 0x0 ;  /* 0x0000000000007b1d */ /* 0x000fec0000010000 */
[----:B------:R-:W2:Y:S01]  /*ccd0*/  LD.E R17, desc[UR4][R132.64+0xd0] ;  /* 0x0000d00484117980 */ /* 0x000ea2000c101900 */
[----:B------:R-:W-:Y:S01]  /*cce0*/  BSSY.RECONVERGENT B2, `(.L_x_4000) ;  /* 0x000048a000027945 */ /* 0x000fe20003800200 */
[C---:B----4-:R-:W-:Y:S01]  /*ccf0*/  SHF.L.U64.HI R38, R138.reuse, 0x4, R139 ;  /* 0x000000048a267819 */ /* 0x050fe2000001028b */
[----:B------:R-:W-:Y:S01]  /*cd00*/  IMAD.SHL.U32 R37, R138, 0x10, RZ ;  /* 0x000000108a257824 */ /* 0x000fe200078e00ff */
[----:B--2---:R-:W-:-:S13]  /*cd10*/  ISETP.NE.AND P0, PT, R17, RZ, PT ;  /* 0x000000ff1100720c */ /* 0x004fda0003f05270 */
[----:B------:R-:W-:Y:S05]  /*cd20*/  @P0 BRA `(.L_x_4001) ;  /* 0x0000000000940947 */ /* 0x000fea0003800000 */
[----:B------:R-:W-:Y:S01]  /*cd30*/  IMAD.IADD R81, R216, 0x1, -R81 ;  /* 0x00000001d8517824 */ /* 0x000fe200078e0a51 */
[----:B------:R-:W-:Y:S01]  /*cd40*/  BSSY.RECONVERGENT B0, `(.L_x_4002) ;  /* 0x0000019000007945 */ /* 0x000fe20003800200 */
[C---:B------:R-:W-:Y:S02]  /*cd50*/  VIADD R26, R128.reuse, 0x10 ;  /* 0x00000010801a7836 */ /* 0x040fe40000000000 */
[C---:B------:R-:W-:Y:S01]  /*cd60*/  VIADD R36, R128.reuse, 0x20 ;  /* 0x0000002080247836 */ /* 0x040fe20000000000 */
[-C--:B------:R-:W-:Y:S02]  /*cd70*/  ISETP.GE.AND P1, PT, R128, R81.reuse, PT ;  /* 0x000000518000720c */ /* 0x080fe40003f26270 */
[----:B------:R-:W-:-:S11]  /*cd80*/  ISETP.GE.AND P0, PT, R26, R81, PT ;  /* 0x000000511a00720c */ /* 0x000fd60003f06270 */
[----:B------:R-:W-:Y:S01]  /*cd90*/  @!PT LDS RZ, [RZ] ;  /* 0x00000000fffff984 */ /* 0x000fe20000000800 */
[----:B------:R-:W-:Y:S01]  /*cda0*/  @!PT LDS RZ, [RZ] ;  /* 0x00000000fffff984 */ /* 0x000fe20000000800 */
[----:B------:R-:W-:Y:S01]  /*cdb0*/  @!PT LDS RZ, [RZ] ;  /* 0x00000000fffff984 */ /* 0x000fe20000000800 */
[----:B------:R1:W-:Y:S02]  /*cdc0*/  @!P1 LDGSTS.E.BYPASS.LTC128B.128 [R69], desc[UR4][R126.64] ;  /* 0x000000007e459fae */ /* 0x0003e4000b981a04 */
[C---:B------:R-:W-:Y:S02]  /*cdd0*/  @!P0 LEA R2, P2, R37.reuse, R126, 0x1 ;  /* 0x0000007e25028211 */ /* 0x040fe400078408ff */
[----:B------:R1:W-:Y:S02]  /*cde0*/  @!P1 LDGSTS.E.BYPASS.LTC128B.128 [R69+0x2000], desc[UR4][R126.64+0x80] ;  /* 0x020000807e459fae */ /* 0x0003e4000b981a04 */
[----:B------:R-:W-:Y:S01]  /*cdf0*/  @!P0 LEA.HI.X R3, R37, R127, R38, 0x1, P2 ;  /* 0x0000007f25038211 */ /* 0x000fe200010f0c26 */
[----:B------:R-:W-:-:S04]  /*ce00*/  VIADD R38, R128, 0x30 ;  /* 0x0000003080267836 */ /* 0x000fc80000000000 */
[----:B------:R1:W-:Y:S01]  /*ce10*/  @!P0 LDGSTS.E.BYPASS.LTC128B.128 [R69+0x800], desc[UR4][R2.64] ;  /* 0x0080000002458fae */ /* 0x0003e2000b981a04 */
[----:B------:R-:W-:-:S03]  /*ce20*/  ISETP.GE.AND P1, PT, R38, R81, PT ;  /* 0x000000512600720c */ /* 0x000fc60003f26270 */
[----:B------:R1:W-:Y:S01]  /*ce30*/  @!P0 LDGSTS.E.BYPASS.LTC128B.128 [R69+0x2800], desc[UR4][R2.64+0x80] ;  /* 0x0280008002458fae */ /* 0x0003e2000b981a04 */
[----:B------:R-:W-:-:S13]  /*ce40*/  ISETP.GE.AND P0, PT, R36, R81, PT ;  /* 0x000000512400720c */ /* 0x000fda0003f06270 */
[----:B------:R-:W-:Y:S05]  /*ce50*/  @P0 BRA `(.L_x_4003) ;  /* 0x00000000001c0947 */ /* 0x000fea0003800000 */
[----:B-1----:R-:W-:-:S04]  /*ce60*/  LEA R2, P0, R138, R126, 0x6 ;  /* 0x0000007e8a027211 */ /* 0x002fc800078030ff */
[----:B------:R-:W-:-:S05]  /*ce70*/  LEA.HI.X R3, R138, R127, R139, 0x6, P0 ;  /* 0x0000007f8a037211 */ /* 0x000fca00000f348b */
[----:B------:R-:W-:Y:S01]  /*ce80*/  @!PT LDS RZ, [RZ] ;  /* 0x00000000fffff984 */ /* 0x000fe20000000800 */
[----:B------:R-:W-:Y:S01]  /*ce90*/  @!PT LDS RZ, [RZ] ;  /* 0x00000000fffff984 */ /* 0x000fe20000000800 */
[----:B------:R-:W-:Y:S01]  /*cea0*/  @!PT LDS RZ, [RZ] ;  /* 0x00000000fffff984 */ /* 0x000fe20000000800 */
[----:B------:R2:W-:Y:S04]  /*ceb0*/  LDGSTS.E.BYPASS.LTC128B.128 [R69+0x1000], desc[UR4][R2.64] ;  /* 0x0100000002457fae */ /* 0x0005e8000b981a04 */
[----:B------:R2:W-:Y:S02]  /*cec0*/  LDGSTS.E.BYPASS.LTC128B.128 [R69+0x3000], desc[UR4][R2.64+0x80] ;  /* 0x0300008002457fae */ /* 0x0005e4000b981a04 */
.L_x_4003:
[----:B------:R-:W-:Y:S05]  /*ced0*/  BSYNC.RECONVERGENT B0 ;  /* 0x0000000000007941 */ /* 0x000fea0003800200 */
.L_x_4002:
[----:B------:R-:W-:Y:S05]  /*cee0*/  @P1 BRA `(.L_x_4004) ;  /* 0x0000004400a41947 */ /* 0x000fea0003800000 */
[----:B------:R-:W-:Y:S02]  /*cef0*/  IMAD R0, R139, 0x60, RZ ;  /* 0x000000608b007824 */ /* 0x000fe400078e02ff */
[----:B-1----:R-:W-:-:S05]  /*cf00*/  IMAD.WIDE.U32 R126, R138, 0x60, R126 ;  /* 0x000000608a7e7825 */ /* 0x002fca00078e007e */
[----:B------:R-:W-:-:S05]  /*cf10*/  IADD3 R127, PT, PT, R127, R0, RZ ;  /* 0x000000007f7f7210 */ /* 0x000fca0007ffe0ff */
[----:B------:R-:W-:Y:S01]  /*cf20*/  @!PT LDS RZ, [RZ] ;  /* 0x00000000fffff984 */ /* 0x000fe20000000800 */
[----:B------:R-:W-:Y:S01]  /*cf30*/  @!PT LDS RZ, [RZ] ;  /* 0x00000000fffff984 */ /* 0x000fe20000000800 */
[----:B------:R-:W-:Y:S01]  /*cf40*/  @!PT LDS RZ, [RZ] ;  /* 0x00000000fffff984 */ /* 0x000fe20000000800 */
[----:B------:R1:W-:Y:S04]  /*cf50*/  LDGSTS.E.BYPASS.LTC128B.128 [R69+0x1800], desc[UR4][R126.64] ;  /* 0x018000007e457fae */ /* 0x0003e8000b981a04 */
[----:B------:R1:W-:Y:S01]  /*cf60*/  LDGSTS.E.BYPASS.LTC128B.128 [R69+0x3800], desc[UR4][R126.64+0x80] ;  /* 0x038000807e457fae */ /* 0x0003e2000b981a04 */
[----:B------:R-:W-:Y:S05]  /*cf70*/  BRA `(.L_x_4004) ;  /* 0x0000004400807947 */ /* 0x000fea0003800000 */
.L_x_4001:
        /* <DEDUP_REMOVED lines=32> */
[----:B------:R-:W-:Y:S01]  /*d180*/  IMAD.MOV.U32 R26, RZ, RZ, R126 ;  /* 0x000000ffff1a7224 */ /* 0x000fe200078e007e */
[----:B------:R-:W-:Y:S02]  /*d190*/  MOV R27, R127 ;  /* 0x0000007f001b7202 */ /* 0x000fe40000000f00 */
[----:B------:R-:W-:-:S03]  /*d1a0*/  ISETP.GE.AND P0, PT, R22, R17, PT ;  /* 0x000000111600720c */ /* 0x000fc60003f06270 */
[----:B------:R1:W5:Y:S01]  /*d1b0*/  LD.E.128 R12, desc[UR4][R26.64] ;  /* 0x000000041a0c7980 */ /* 0x000362000c101d00 */
[----:B------:R-:W-:Y:S09]  /*d1c0*/  BSSY.RECONVERGENT B0, `(.L_x_4008) ;  /* 0x000002a000007945 */ /* 0x000ff20003800200 */
        /* <DEDUP_REMOVED lines=10> */
[C---:B------:R-:W-:Y:S01]  /*d270*/  FMUL.FTZ R25, R13.reuse, R6 ;  /* 0x000000060d197220 */ /* 0x040fe20000410000 */
[----:B------:R-:W-:Y:S02]  /*d280*/  HADD2.F32 R8, -RZ, R5.H1_H1 ;  /* 0x30000005ff087230 */ /* 0x000fe40000004100 */
[----:B------:R-:W-:Y:S02]  /*d290*/  HADD2.F32 R4, -RZ, R4.H0_H0 ;  /* 0x20000004ff047230 */ /* 0x000fe40000004100 */
[-C--:B------:R-:W-:Y:S01]  /*d2a0*/  FMUL.FTZ R15, R13, R9.reuse ;  /* 0x000000090d0f7220 */ /* 0x080fe20000410000 */
[C---:B------:R-:W-:Y:S01]  /*d2b0*/  FMUL.FTZ R13, R11.reuse, R0 ;  /* 0x000000000b0d7220 */ /* 0x040fe20000410000 */
[----:B------:R-:W-:Y:S01]  /*d2c0*/  FFMA.FTZ R25, R10, R9, -R25 ;  /* 0x000000090a197223 */ /* 0x000fe20000010819 */
[----:B------:R-:W-:Y:S01]  /*d2d0*/  FMUL.FTZ R11, R11, R8 ;  /* 0x000000080b0b7220 */ /* 0x000fe20000410000 */
[----:B------:R-:W-:-:S02]  /*d2e0*/  HADD2.F32 R9, -RZ, R12.H1_H1 ;  /* 0x3000000cff097230 */ /* 0x000fc40000004100 */
[----:B------:R-:W-:Y:S01]  /*d2f0*/  FFMA.FTZ R13, R16, R8, -R13 ;  /* 0x00000008100d7223 */ /* 0x000fe2000001080d */
[----:B------:R-:W-:Y:S02]  /*d300*/  HADD2.F32 R2, -RZ, R2.H0_H0 ;  /* 0x20000002ff027230 */ /* 0x000fe40000004100 */
[----:B------:R-:W-:Y:S01]  /*d310*/  FFMA.FTZ R6, R10, R6, R15 ;  /* 0x000000060a067223 */ /* 0x000fe2000001000f */
[----:B------:R-:W-:Y:S02]  /*d320*/  HADD2.F32 R3, -RZ, R3.H0_H0 ;  /* 0x20000003ff037230 */ /* 0x000fe40000004100 */
[----:B------:R-:W-:Y:S01]  /*d330*/  FFMA.FTZ R0, R16, R0, R11 ;  /* 0x0000000010007223 */ /* 0x000fe2000001000b */
[----:B------:R-:W-:Y:S02]  /*d340*/  HADD2.F32 R8, -RZ, R14.H1_H1 ;  /* 0x3000000eff087230 */ /* 0x000fe40000004100 */
[----:B------:R-:W-:Y:S01]  /*d350*/  FMUL.FTZ R10, R9, R2 ;  /* 0x00000002090a7220 */ /* 0x000fe20000410000 */
[----:B------:R-:W-:-:S02]  /*d360*/  HADD2.F32 R5, -RZ, R5.H0_H0 ;  /* 0x20000005ff057230 */ /* 0x000fc40000004100 */
        /* <DEDUP_REMOVED lines=15> */
.L_x_4009:
[----:B------:R-:W-:Y:S05]  /*d460*/  BSYNC.RECONVERGENT B0 ;  /* 0x0000000000007941 */ /* 0x000fea0003800200 */
.L_x_4008:
[----:B-----5:R2:W-:Y:S04]  /*d470*/  STS.128 [R69], R12 ;  /* 0x0000000c45007388 */ /* 0x0205e80000000c00 */
[----:B------:R2:W5:Y:S01]  /*d480*/  LD.E.128 R8, desc[UR4][R26.64+0x80] ;  /* 0x000080041a087980 */ /* 0x000562000c101d00 */
[----:B------:R-:W-:Y:S01]  /*d490*/  LOP3.LUT R0, R22, 0x40, RZ, 0xfc, !PT ;  /* 0x0000004016007812 */ /* 0x000fe200078efcff */
[----:B------:R-:W-:Y:S03]  /*d4a0*/  BSSY.RECONVERGENT B0, `(.L_x_4010) ;  /* 0x000002b000007945 */ /* 0x000fe60003800200 */
[----:B------:R-:W-:-:S13]  /*d4b0*/  ISETP.GE.AND P0, PT, R0, R17, PT ;  /* 0x000000110000720c */ /* 0x000fda0003f06270 */
[----:B------:R-:W-:Y:S05]  /*d4c0*/  @P0 BRA `(.L_x_4011) ;  /* 0x0000000000a00947 */ /* 0x000fea0003800000 */
[----:B------:R-:W3:Y:S04]  /*d4d0*/  LD.E.64 R2, desc[UR4][R20.64+0x40] ;  /* 0x0000400414027980 */ /* 0x000ee8000c101b00 */
[----:B------:R-:W4:Y:S01]  /*d4e0*/  LD.E.64 R4, desc[UR4][R18.64+0x40] ;  /* 0x0000400412047980 */ /* 0x000f22000c101b00 */
[----:B--2--5:R-:W-:Y:S01]  /*d4f0*/  MOV R13, R10 ;  /* 0x0000000a000d7202 */ /* 0x024fe20000000f00 */
[--C-:B------:R-:W-:Y:S02]  /*d500*/  HADD2.F32 R15, -RZ, R9.reuse.H0_H0 ;  /* 0x20000009ff0f7230 */ /* 0x100fe40000004100 */
[----:B-1----:R-:W-:Y:S02]  /*d510*/  HADD2.F32 R27, -RZ, R9.H1_H1 ;  /* 0x30000009ff1b7230 */ /* 0x002fe40000004100 */
[----:B------:R-:W-:-:S02]  /*d520*/  HADD2.F32 R12, -RZ, R11.H1_H1 ;  /* 0x3000000bff0c7230 */ /* 0x000fc40000004100 */
[----:B------:R-:W-:Y:S02]  /*d530*/  HADD2.F32 R25, -RZ, R11.H0_H0 ;  /* 0x2000000bff197230 */ /* 0x000fe40000004100 */
[----:B---3--:R-:W-:Y:S02]  /*d540*/  HADD2.F32 R6, -RZ, R2.H1_H1 ;  /* 0x30000002ff067230 */ /* 0x008fe40000004100 */
[----:B------:R-:W-:Y:S02]  /*d550*/  HADD2.F32 R0, -RZ, R3.H1_H1 ;  /* 0x30000003ff007230 */ /* 0x000fe40000004100 */
[--C-:B----4-:R-:W-:Y:S02]  /*d560*/  HADD2.F32 R10, -RZ, R4.reuse.H1_H1 ;  /* 0x30000004ff0a7230 */ /* 0x110fe40000004100 */
        /* <DEDUP_REMOVED lines=14> */
[----:B------:R-:W-:Y:S01]  /*d650*/  FMUL.FTZ R6, R9, R2 ;  /* 0x0000000209067220 */ /* 0x000fe20000410000 */
[----:B------:R-:W-:Y:S02]  /*d660*/  HADD2.F32 R5, -RZ, R5.H0_H0 ;  /* 0x20000005ff057230 */ /* 0x000fe40000004100 */
[----:B------:R-:W-:Y:S01]  /*d670*/  HADD2.F32 R15, -RZ, R8.H0_H0 ;  /* 0x20000008ff0f7230 */ /* 0x000fe20000004100 */
[----:B------:R-:W-:Y:S01]  /*d680*/  F2FP.F16.F32.PACK_AB R16, R11, R16 ;  /* 0x000000100b10723e */ /* 0x000fe200000000ff */
[----:B------:R-:W-:Y:S02]  /*d690*/  HADD2.F32 R8, -RZ, R13.H0_H0 ;  /* 0x2000000dff087230 */ /* 0x000fe40000004100 */
[-C--:B------:R-:W-:Y:S01]  /*d6a0*/  FMUL.FTZ R13, R9, R4.reuse ;  /* 0x00000004090d7220 */ /* 0x080fe20000410000 */
        /* <DEDUP_REMOVED lines=10> */
.L_x_4011:
[----:B------:R-:W-:Y:S05]  /*d750*/  BSYNC.RECONVERGENT B0 ;  /* 0x0000000000007941 */ /* 0x000fea0003800200 */
.L_x_4010:
[----:B-----5:R3:W-:Y:S02]  /*d760*/  STS.128 [R69+0x2000], R8 ;  /* 0x0020000845007388 */ /* 0x0207e40000000c00 */
.L_x_4007:
[----:B------:R-:W-:Y:S05]  /*d770*/  BSYNC.RECONVERGENT B1 ;  /* 0x0000000000017941 */ /* 0x000fea0003800200 */
.L_x_4006:
[----:B-12---:R-:W-:Y:S01]  /*d780*/  IADD3 R26, PT, PT, R128, 0x10, RZ ;  /* 0x00000010801a7810 */ /* 0x006fe20007ffe0ff */
[----:B------:R-:W-:Y:S03]  /*d790*/  BSSY.RECONVERGENT B1, `(.L_x_4012) ;  /* 0x0000062000017945 */ /* 0x000fe60003800200 */
[----:B------:R-:W-:-:S13]  /*d7a0*/  ISETP.GE.AND P0, PT, R26, R7, PT ;  /* 0x000000071a00720c */ /* 0x000fda0003f06270 */
[----:B------:R-:W-:Y:S05]  /*d7b0*/  @P0 BRA `(.L_x_4013) ;  /* 0x00000004007c0947 */ /* 0x000fea0003800000 */
[C---:B------:R-:W-:Y:S02]  /*d7c0*/  LEA R28, P1, R37.reuse, R126, 0x1 ;  /* 0x0000007e251c7211 */ /* 0x040fe400078208ff */
[----:B------:R-:W-:Y:S02]  /*d7d0*/  ISETP.GE.AND P0, PT, R22, R17, PT ;  /* 0x000000111600720c */ /* 0x000fe40003f06270 */
[----:B------:R-:W-:-:S05]  /*d7e0*/  LEA.HI.X R29, R37, R127, R38, 0x1, P1 ;  /* 0x0000007f251d7211 */ /* 0x000fca00008f0c26 */
[----:B------:R1:W5:Y:S01]  /*d7f0*/  LD.E.128 R12, desc[UR4][R28.64] ;  /* 0x000000041c0c7980 */ /* 0x000362000c101d00 */
[----:B------:R-:W-:Y:S05]  /*d800*/  BSSY.RECONVERGENT B0, `(.L_x_4014) ;  /* 0x000002a000007945 */ /* 0x000fea0003800200 */
[----:B------:R-:W-:Y:S05]  /*d810*/  @P0 BRA `(.L_x_4015) ;  /* 0x0000000000a00947 */ /* 0x000fea0003800000 */
[----:B------:R-:W2:Y:S04]  /*d820*/  LD.E.64 R2, desc[UR4][R20.64] ;  /* 0x0000000414027980 */ /* 0x000ea8000c101b00 */
[----:B------:R-:W4:Y:S01]  /*d830*/  LD.E.64 R4, desc[UR4][R18.64] ;  /* 0x0000000412047980 */ /* 0x000f22000c101b00 */
[--C-:B---3-5:R-:W-:Y:S02]  /*d840*/  HADD2.F32 R10, -RZ, R13.reuse.H0_H0 ;  /* 0x2000000dff0a7230 */ /* 0x128fe40000004100 */
[----:B------:R-:W-:Y:S02]  /*d850*/  HADD2.F32 R13, -RZ, R13.H1_H1 ;  /* 0x3000000dff0d7230 */ /* 0x000fe40000004100 */
[--C-:B------:R-:W-:Y:S02]  /*d860*/  HADD2.F32 R11, -RZ, R15.reuse.H1_H1 ;  /* 0x3000000fff0b7230 */ /* 0x100fe40000004100 */
[----:B------:R-:W-:-:S02]  /*d870*/  HADD2.F32 R16, -RZ, R15.H0_H0 ;  /* 0x2000000fff107230 */ /* 0x000fc40000004100 */
[----:B--2---:R-:W-:Y:S02]  /*d880*/  HADD2.F32 R6, -RZ, R2.H1_H1 ;  /* 0x30000002ff067230 */ /* 0x004fe40000004100 */
[----:B------:R-:W-:Y:S02]  /*d890*/  HADD2.F32 R0, -RZ, R3.H1_H1 ;  /* 0x30000003ff007230 */ /* 0x000fe40000004100 */
[--C-:B----4-:R-:W-:Y:S02]  /*d8a0*/  HADD2.F32 R9, -RZ, R4.reuse.H1_H1 ;  /* 0x30000004ff097230 */ /* 0x110fe40000004100 */
        /* <DEDUP_REMOVED lines=31> */
.L_x_4015:
[----:B------:R-:W-:Y:S05]  /*daa0*/  BSYNC.RECONVERGENT B0 ;  /* 0x0000000000007941 */ /* 0x000fea0003800200 */
.L_x_4014:
[----:B-----5:R2:W-:Y:S04]  /*dab0*/  STS.128 [R69+0x800], R12 ;  /* 0x0008000c45007388 */ /* 0x0205e80000000c00 */
[----:B---3--:R2:W5:Y:S01]  /*dac0*/  LD.E.128 R8, desc[UR4][R28.64+0x80] ;  /* 0x000080041c087980 */ /* 0x008562000c101d00 */
        /* <DEDUP_REMOVED lines=8> */
[----:B------:R-:W-:Y:S02]  /*db50*/  HADD2.F32 R27, -RZ, R9.H1_H1 ;  /* 0x30000009ff1b7230 */ /* 0x000fe40000004100 */
        /* <DEDUP_REMOVED lines=35> */
.L_x_4017:
[----:B------:R-:W-:Y:S05]  /*dd90*/  BSYNC.RECONVERGENT B0 ;  /* 0x0000000000007941 */ /* 0x000fea0003800200 */
.L_x_4016:
[----:B-----5:R4:W-:Y:S02]  /*dda0*/  STS.128 [R69+0x2800], R8 ;  /* 0x0028000845007388 */ /* 0x0209e40000000c00 */
.L_x_4013:
[----:B------:R-:W-:Y:S05]  /*ddb0*/  BSYNC.RECONVERGENT B1 ;  /* 0x0000000000017941 */ /* 0x000fea0003800200 */
.L_x_4012:
[----:B------:R-:W-:Y:S01]  /*ddc0*/  IADD3 R36, PT, PT, R128, 0x20, RZ ;  /* 0x0000002080247810 */ /* 0x000fe20007ffe0ff */
[----:B------:R-:W-:Y:S03]  /*ddd0*/  BSSY.RECONVERGENT B1, `(.L_x_4018) ;  /* 0x0000062000017945 */ /* 0x000fe60003800200 */
[----:B------:R-:W-:-:S13]  /*dde0*/  ISETP.GE.AND P0, PT, R36, R7, PT ;  /* 0x000000072400720c */ /* 0x000fda0003f06270 */
[----:B------:R-:W-:Y:S05]  /*ddf0*/  @P0 BRA `(.L_x_4019) ;  /* 0x00000004007c0947 */ /* 0x000fea0003800000 */
[----:B-12---:R-:W-:Y:S02]  /*de00*/  LEA R28, P1, R138, R126, 0x6 ;  /* 0x0000007e8a1c7211 */ /* 0x006fe400078230ff */
[----:B------:R-:W-:Y:S02]  /*de10*/  ISETP.GE.AND P0, PT, R22, R17, PT ;  /* 0x000000111600720c */ /* 0x000fe40003f06270 */
[----:B------:R-:W-:-:S05]  /*de20*/  LEA.HI.X R29, R138, R127, R139, 0x6, P1 ;  /* 0x0000007f8a1d7211 */ /* 0x000fca00008f348b */
[----:B------:R1:W5:Y:S01]  /*de30*/  LD.E.128 R12, desc[UR4][R28.64] ;  /* 0x000000041c0c7980 */ /* 0x000362000c101d00 */
[----:B------:R-:W-:Y:S05]  /*de40*/  BSSY.RECONVERGENT B0, `(.L_x_4020) ;  /* 0x000002a000007945 */ /* 0x000fea0003800200 */
[----:B------:R-:W-:Y:S05]  /*de50*/  @P0 BRA `(.L_x_4021) ;  /* 0x0000000000a00947 */ /* 0x000fea0003800000 */
[----:B------:R-:W2:Y:S04]  /*de60*/  LD.E.64 R2, desc[UR4][R20.64] ;  /* 0x0000000414027980 */ /* 0x000ea8000c101b00 */
[----:B------:R-:W2:Y:S01]  /*de70*/  LD.E.64 R4, desc[UR4][R18.64] ;  /* 0x0000000412047980 */ /* 0x000ea2000c101b00 */
[--C-:B---345:R-:W-:Y:S02]  /*de80*/  HADD2.F32 R10, -RZ, R13.reuse.H0_H0 ;  /* 0x2000000dff0a7230 */ /* 0x138fe40000004100 */
[----:B------:R-:W-:Y:S02]  /*de90*/  HADD2.F32 R13, -RZ, R13.H1_H1 ;  /* 0x3000000dff0d7230 */ /* 0x000fe40000004100 */
[--C-:B------:R-:W-:Y:S02]  /*dea0*/  HADD2.F32 R11, -RZ, R15.reuse.H1_H1 ;  /* 0x3000000fff0b7230 */ /* 0x100fe40000004100 */
[----:B------:R-:W-:-:S02]  /*deb0*/  HADD2.F32 R16, -RZ, R15.H0_H0 ;  /* 0x2000000fff107230 */ /* 0x000fc40000004100 */
[----:B--2---:R-:W-:Y:S02]  /*dec0*/  HADD2.F32 R6, -RZ, R2.H1_H1 ;  /* 0x30000002ff067230 */ /* 0x004fe40000004100 */
[----:B------:R-:W-:Y:S02]  /*ded0*/  HADD2.F32 R0, -RZ, R3.H1_H1 ;  /* 0x30000003ff007230 */ /* 0x000fe40000004100 */
[--C-:B------:R-:W-:Y:S02]  /*dee0*/  HADD2.F32 R9, -RZ, R4.reuse.H1_H1 ;  /* 0x30000004ff097230 */ /* 0x100fe40000004100 */
        /* <DEDUP_REMOVED lines=31> */
.L_x_4021:
[----:B------:R-:W-:Y:S05]  /*e0e0*/  BSYNC.RECONVERGENT B0 ;  /* 0x0000000000007941 */ /* 0x000fea0003800200 */
.L_x_4020:
[----:B-----5:R2:W-:Y:S04]  /*e0f0*/  STS.128 [R69+0x1000], R12 ;  /* 0x0010000c45007388 */ /* 0x0205e80000000c00 */
[----:B---34-:R2:W5:Y:S01]  /*e100*/  LD.E.128 R8, desc[UR4][R28.64+0x80] ;  /* 0x000080041c087980 */ /* 0x018562000c101d00 */
        /* <DEDUP_REMOVED lines=44> */
.L_x_4023:
[----:B------:R-:W-:Y:S05]  /*e3d0*/  BSYNC.RECONVERGENT B0 ;  /* 0x0000000000007941 */ /* 0x000fea0003800200 */
.L_x_4022:
[----:B-----5:R3:W-:Y:S02]  /*e3e0*/  STS.128 [R69+0x3000], R8 ;  /* 0x0030000845007388 */ /* 0x0207e40000000c00 */
.L_x_4019:
[----:B------:R-:W-:Y:S05]  /*e3f0*/  BSYNC.RECONVERGENT B1 ;  /* 0x0000000000017941 */ /* 0x000fea0003800200 */
.L_x_4018:
[----:B------:R-:W-:-:S04]  /*e400*/  IADD3 R38, PT, PT, R128, 0x30, RZ ;  /* 0x0000003080267810 */ /* 0x000fc80007ffe0ff */
[----:B------:R-:W-:-:S13]  /*e410*/  ISETP.GE.AND P0, PT, R38, R7, PT ;  /* 0x000000072600720c */ /* 0x000fda0003f06270 */
[----:B------:R-:W-:Y:S05]  /*e420*/  @P0 BRA `(.L_x_4004) ;  /* 0x0000003000540947 */ /* 0x000fea0003800000 */
[----:B------:R-:W-:Y:S01]  /*e430*/  IMAD R24, R139, 0x60, RZ ;  /* 0x000000608b187824 */ /* 0x000fe200078e02ff */
[----:B------:R-:W-:Y:S01]  /*e440*/  ISETP.GE.AND P0, PT, R22, R17, PT ;  /* 0x000000111600720c */ /* 0x000fe20003f06270 */
[----:B------:R-:W-:-:S05]  /*e450*/  IMAD.WIDE.U32 R126, R138, 0x60, R126 ;  /* 0x000000608a7e7825 */ /* 0x000fca00078e007e */
[----:B------:R-:W-:Y:S02]  /*e460*/  IADD3 R25, PT, PT, R127, R24, RZ ;  /* 0x000000187f197210 */ /* 0x000fe40007ffe0ff */
[----:B------:R-:W-:-:S05]  /*e470*/  MOV R24, R126 ;  /* 0x0000007e00187202 */ /* 0x000fca0000000f00 */
[----:B--2---:R2:W5:Y:S01]  /*e480*/  LD.E.128 R12, desc[UR4][R24.64] ;  /* 0x00000004180c7980 */ /* 0x004562000c101d00 */
[----:B------:R-:W-:Y:S04]  /*e490*/  BSSY.RECONVERGENT B0, `(.L_x_4024) ;  /* 0x0000029000007945 */ /* 0x000fe80003800200 */
[----:B------:R-:W-:Y:S05]  /*e4a0*/  @P0 BRA `(.L_x_4025) ;  /* 0x00000000009c0947 */ /* 0x000fea0003800000 */
[----:B------:R-:W2:Y:S04]  /*e4b0*/  LD.E.64 R2, desc[UR4][R20.64] ;  /* 0x0000000414027980 */ /* 0x000ea8000c101b00 */
[----:B------:R-:W2:Y:S01]  /*e4c0*/  LD.E.64 R4, desc[UR4][R18.64] ;  /* 0x0000000412047980 */ /* 0x000ea2000c101b00 */
[----:B---345:R-:W-:Y:S02]  /*e4d0*/  HADD2.F32 R9, -RZ, R15.H1_H1 ;  /* 0x3000000fff097230 */ /* 0x038fe40000004100 */
[--C-:B------:R-:W-:Y:S02]  /*e4e0*/  HADD2.F32 R11, -RZ, R13.reuse.H0_H0 ;  /* 0x2000000dff0b7230 */ /* 0x100fe40000004100 */
[----:B------:R-:W-:Y:S02]  /*e4f0*/  HADD2.F32 R13, -RZ, R13.H1_H1 ;  /* 0x3000000dff0d7230 */ /* 0x000fe40000004100 */
[----:B------:R-:W-:-:S02]  /*e500*/  HADD2.F32 R15, -RZ, R15.H0_H0 ;  /* 0x2000000fff0f7230 */ /* 0x000fc40000004100 */
[----:B--2---:R-:W-:Y:S02]  /*e510*/  HADD2.F32 R0, -RZ, R3.H1_H1 ;  /* 0x30000003ff007230 */ /* 0x004fe40000004100 */
[----:B------:R-:W-:Y:S02]  /*e520*/  HADD2.F32 R6, -RZ, R2.H1_H1 ;  /* 0x30000002ff067230 */ /* 0x000fe40000004100 */
[----:B------:R-:W-:Y:S02]  /*e530*/  HADD2.F32 R7, -RZ, R5.H1_H1 ;  /* 0x30000005ff077230 */ /* 0x000fe40000004100 */
        /* <DEDUP_REMOVED lines=30> */
.L_x_4025:
[----:B------:R-:W-:Y:S05]  /*e720*/  BSYNC.RECONVERGENT B0 ;  /* 0x0000000000007941 */ /* 0x000fea0003800200 */
.L_x_4024:
        /* <DEDUP_REMOVED lines=8> */
[--C-:B-1---5:R-:W-:Y:S01]  /*e7b0*/  HADD2.F32 R13, -RZ, R9.reuse.H0_H0 ;  /* 0x20000009ff0d7230 */ /* 0x122fe20000004100 */
[----:B------:R-:W-:Y:S01]  /*e7c0*/  MOV R12, R10 ;  /* 0x0000000a000c7202 */ /* 0x000fe20000000f00 */
[----:B------:R-:W-:Y:S02]  /*e7d0*/  HADD2.F32 R14, -RZ, R9.H1_H1 ;  /* 0x30000009ff0e7230 */ /* 0x000fe40000004100 */
[--C-:B------:R-:W-:Y:S02]  /*e7e0*/  HADD2.F32 R10, -RZ, R11.reuse.H1_H1 ;  /* 0x3000000bff0a7230 */ /* 0x100fe40000004100 */
[----:B------:R-:W-:-:S02]  /*e7f0*/  HADD2.F32 R15, -RZ, R11.H0_H0 ;  /* 0x2000000bff0f7230 */ /* 0x000fc40000004100 */
[----:B---3--:R-:W-:Y:S02]  /*e800*/  HADD2.F32 R6, -RZ, R2.H1_H1 ;  /* 0x30000002ff067230 */ /* 0x008fe40000004100 */
[----:B------:R-:W-:Y:S02]  /*e810*/  HADD2.F32 R0, -RZ, R3.H1_H1 ;  /* 0x30000003ff007230 */ /* 0x000fe40000004100 */
[--C-:B----4-:R-:W-:Y:S02]  /*e820*/  HADD2.F32 R9, -RZ, R4.reuse.H1_H1 ;  /* 0x30000004ff097230 */ /* 0x110fe40000004100 */
[C---:B------:R-:W-:Y:S01]  /*e830*/  FMUL.FTZ R16, R14.reuse, R6 ;  /* 0x000000060e107220 */ /* 0x040fe20000410000 */
[----:B------:R-:W-:Y:S02]  /*e840*/  HADD2.F32 R7, -RZ, R5.H1_H1 ;  /* 0x30000005ff077230 */ /* 0x000fe40000004100 */
[----:B------:R-:W-:Y:S02]  /*e850*/  HADD2.F32 R4, -RZ, R4.H0_H0 ;  /* 0x20000004ff047230 */ /* 0x000fe40000004100 */
[----:B------:R-:W-:Y:S01]  /*e860*/  FMUL.FTZ R11, R14, R9 ;  /* 0x000000090e0b7220 */ /* 0x000fe20000410000 */
[C---:B------:R-:W-:Y:S01]  /*e870*/  FMUL.FTZ R14, R10.reuse, R0 ;  /* 0x000000000a0e7220 */ /* 0x040fe20000410000 */
[----:B------:R-:W-:Y:S01]  /*e880*/  FMUL.FTZ R17, R10, R7 ;  /* 0x000000070a117220 */ /* 0x000fe20000410000 */
[----:B------:R-:W-:-:S02]  /*e890*/  HADD2.F32 R2, -RZ, R2.H0_H0 ;  /* 0x20000002ff027230 */ /* 0x000fc40000004100 */
[----:B------:R-:W-:Y:S01]  /*e8a0*/  FFMA.FTZ R16, R13, R9, -R16 ;  /* 0x000000090d107223 */ /* 0x000fe20000010810 */
[C---:B------:R-:W-:Y:S01]  /*e8b0*/  FFMA.FTZ R14, R15.reuse, R7, -R14 ;  /* 0x000000070f0e7223 */ /* 0x040fe2000001080e */
[----:B------:R-:W-:Y:S01]  /*e8c0*/  FFMA.FTZ R17, R15, R0, R17 ;  /* 0x000000000f117223 */ /* 0x000fe20000010011 */
[----:B------:R-:W-:Y:S02]  /*e8d0*/  HADD2.F32 R7, -RZ, R8.H1_H1 ;  /* 0x30000008ff077230 */ /* 0x000fe40000004100 */
[----:B------:R-:W-:Y:S01]  /*e8e0*/  FFMA.FTZ R11, R13, R6, R11 ;  /* 0x000000060d0b7223 */ /* 0x000fe2000001000b */
[----:B------:R-:W-:Y:S02]  /*e8f0*/  HADD2.F32 R3, -RZ, R3.H0_H0 ;  /* 0x20000003ff037230 */ /* 0x000fe40000004100 */
[----:B------:R-:W-:Y:S02]  /*e900*/  HADD2.F32 R0, -RZ, R12.H1_H1 ;  /* 0x3000000cff007230 */ /* 0x000fe40000004100 */
[----:B------:R-:W-:Y:S01]  /*e910*/  FMUL.FTZ R6, R7, R2 ;  /* 0x0000000207067220 */ /* 0x000fe20000410000 */
[----:B------:R-:W-:-:S02]  /*e920*/  HADD2.F32 R5, -RZ, R5.H0_H0 ;  /* 0x20000005ff057230 */ /* 0x000fc40000004100 */
[-C--:B------:R-:W-:Y:S01]  /*e930*/  FMUL.FTZ R13, R7, R4.reuse ;  /* 0x00000004070d7220 */ /* 0x080fe20000410000 */
[----:B------:R-:W-:Y:S02]  /*e940*/  HADD2.F32 R9, -RZ, R8.H0_H0 ;  /* 0x20000008ff097230 */ /* 0x000fe40000004100 */
[C---:B------:R-:W-:Y:S01]  /*e950*/  FMUL.FTZ R7, R0.reuse, R3 ;  /* 0x0000000300077220 */ /* 0x040fe20000410000 */
[----:B------:R-:W-:Y:S02]  /*e960*/  HADD2.F32 R12, -RZ, R12.H0_H0 ;  /* 0x2000000cff0c7230 */ /* 0x000fe40000004100 */
        /* <DEDUP_REMOVED lines=9> */
.L_x_4027:
[----:B------:R-:W-:Y:S05]  /*ea00*/  BSYNC.RECONVERGENT B0 ;  /* 0x0000000000007941 */ /* 0x000fea0003800200 */
.L_x_4026:
[----:B-----5:R3:W-:Y:S01]  /*ea10*/  STS.128 [R69+0x3800], R8 ;  /* 0x0038000845007388 */ /* 0x0207e20000000c00 */
[----:B------:R-:W-:Y:S05]  /*ea20*/  BRA `(.L_x_4004) ;  /* 0x0000002800d47947 */ /* 0x000fea0003800000 */
.L_x_4005:
[----:B------:R-:W-:Y:S01]  /*ea30*/  IMAD.IADD R27, R216, 0x1, -R81 ;  /* 0x00000001d81b7824 */ /* 0x000fe200078e0a51 */
[C---:B------:R-:W-:Y:S01]  /*ea40*/  IADD3 R18, PT, PT, -R19.reuse, RZ, RZ ;  /* 0x000000ff13127210 */ /* 0x040fe20007ffe1ff */
[----:B------:R-:W-:Y:S01]  /*ea50*/  BSSY.RECONVERGENT B1, `(.L_x_4028) ;  /* 0x00000ac000017945 */ /* 0x000fe20003800200 */
[----:B------:R-:W-:Y:S02]  /*ea60*/  IMAD.IADD R21, R19, 0x1, -R22 ;  /* 0x0000000113157824 */ /* 0x000fe400078e0a16 */
[----:B------:R-:W-:Y:S02]  /*ea70*/  ISETP.GE.AND P0, PT, R128, R27, PT ;  /* 0x0000001b8000720c */ /* 0x000fe40003f06270 */
[----:B------:R-:W-:-:S11]  /*ea80*/  SHF.R.S32.HI R20, RZ, 0x1f, R18 ;  /* 0x0000001fff147819 */ /* 0x000fd60000011412 */
[----:B------:R-:W-:Y:S05]  /*ea90*/  @P0 BRA `(.L_x_4029) ;  /* 0x00000008009c0947 */ /* 0x000fea0003800000 */
[----:B------:R-:W-:Y:S01]  /*eaa0*/  IMAD.MOV.U32 R42, RZ, RZ, R126 ;  /* 0x000000ffff2a7224 */ /* 0x000fe200078e007e */
[----:B------:R-:W-:Y:S02]  /*eab0*/  MOV R43, R127 ;  /* 0x0000007f002b7202 */ /* 0x000fe40000000f00 */
[----:B------:R-:W-:-:S03]  /*eac0*/  ISETP.GE.AND P0, PT, R22, R17, PT ;  /* 0x000000111600720c */ /* 0x000fc60003f06270 */
[----:B------:R1:W5:Y:S01]  /*ead0*/  LD.E.128 R32, desc[UR4][R42.64] ;  /* 0x000000042a207980 */ /* 0x000362000c101d00 */
[----:B------:R-:W-:Y:S09]  /*eae0*/  BSSY.RECONVERGENT B0, `(.L_x_4030) ;  /* 0x000004e000007945 */ /* 0x000ff20003800200 */
        /* <DEDUP_REMOVED lines=10> */
[----:B-----5:R-:W-:-:S03]  /*eb90*/  IADD3 R4, P1, PT, R24, R11, RZ ;  /* 0x0000000b18047210 */ /* 0x020fc60007f3e0ff */
        /* <DEDUP_REMOVED lines=28> */
[----:B------:R-:W-:Y:S02]  /*ed60*/  HADD2.F32 R15, -RZ, R32.H1_H1 ;  /* 0x30000020ff0f7230 */ /* 0x000fe40000004100 */
        /* <DEDUP_REMOVED lines=37> */
.L_x_4031:
[----:B------:R-:W-:Y:S05]  /*efc0*/  BSYNC.RECONVERGENT B0 ;  /* 0x0000000000007941 */ /* 0x000fea0003800200 */
.L_x_4030:
[----:B-----5:R2:W-:Y:S04]  /*efd0*/  STS.128 [R69], R32 ;  /* 0x0000002045007388 */ /* 0x0205e80000000c00 */
[----:B------:R2:W5:Y:S01]  /*efe0*/  LD.E.128 R28, desc[UR4][R42.64+0x80] ;  /* 0x000080042a1c7980 */ /* 0x000562000c101d00 */
[----:B------:R-:W-:Y:S01]  /*eff0*/  LOP3.LUT R4, R22, 0x40, RZ, 0xfc, !PT ;  /* 0x0000004016047812 */ /* 0x000fe200078efcff */
[----:B------:R-:W-:Y:S03]  /*f000*/  BSSY.RECONVERGENT B0, `(.L_x_4032) ;  /* 0x000004f000007945 */ /* 0x000fe60003800200 */
[----:B------:R-:W-:-:S13]  /*f010*/  ISETP.GE.AND P0, PT, R4, R17, PT ;  /* 0x000000110400720c */ /* 0x000fda0003f06270 */
        /* <DEDUP_REMOVED lines=14> */
[----:B------:R-:W4:Y:S01]  /*f100*/  LD.E.128 R4, desc[UR4][R4.64+0x80] ;  /* 0x0000800404047980 */ /* 0x000f22000c101d00 */
[----:B------:R-:W-:-:S06]  /*f110*/  IADD3.X R9, PT, PT, R3, R11, RZ, P1, !PT ;  /* 0x0000000b03097210 */ /* 0x000fcc0000ffe4ff */
[----:B------:R-:W4:Y:S01]  /*f120*/  LD.E.128 R8, desc[UR4][R8.64+0x80] ;  /* 0x0000800408087980 */ /* 0x000f22000c101d00 */
[--C-:B---3--:R-:W-:Y:S02]  /*f130*/  HADD2.F32 R26, -RZ, R12.reuse.H0_H0 ;  /* 0x2000000cff1a7230 */ /* 0x108fe40000004100 */
[----:B--2---:R-:W-:Y:S02]  /*f140*/  HADD2.F32 R32, -RZ, R12.H1_H1 ;  /* 0x3000000cff207230 */ /* 0x004fe40000004100 */
        /* <DEDUP_REMOVED lines=14> */
[----:B-1----:R-:W-:Y:S02]  /*f230*/  HADD2.F32 R43, -RZ, R6.H1_H1 ;  /* 0x30000006ff2b7230 */ /* 0x002fe40000004100 */
        /* <DEDUP_REMOVED lines=9> */
[----:B------:R-:W-:Y:S02]  /*f2d0*/  HADD2.F32 R4, -RZ, R8.H0_H0 ;  /* 0x20000008ff047230 */ /* 0x000fe40000004100 */
        /* <DEDUP_REMOVED lines=33> */
.L_x_4033:
[----:B------:R-:W-:Y:S05]  /*f4f0*/  BSYNC.RECONVERGENT B0 ;  /* 0x0000000000007941 */ /* 0x000fea0003800200 */
.L_x_4032:
[----:B-----5:R3:W-:Y:S02]  /*f500*/  STS.128 [R69+0x2000], R28 ;  /* 0x0020001c45007388 */ /* 0x0207e40000000c00 */
.L_x_4029:
[----:B------:R-:W-:Y:S05]  /*f510*/  BSYNC.RECONVERGENT B1 ;  /* 0x0000000000017941 */ /* 0x000fea0003800200 */
.L_x_4028:
[----:B------:R-:W-:Y:S01]  /*f520*/  IADD3 R26, PT, PT, R128, 0x10, RZ ;  /* 0x00000010801a7810 */ /* 0x000fe20007ffe0ff */
[----:B------:R-:W-:Y:S03]  /*f530*/  BSSY.RECONVERGENT B1, `(.L_x_4034) ;  /* 0x00000ab000017945 */ /* 0x000fe60003800200 */
[----:B------:R-:W-:-:S13]  /*f540*/  ISETP.GE.AND P0, PT, R26, R27, PT ;  /* 0x0000001b1a00720c */ /* 0x000fda0003f06270 */
[----:B------:R-:W-:Y:S05]  /*f550*/  @P0 BRA `(.L_x_4035) ;  /* 0x0000000800a00947 */ /* 0x000fea0003800000 */
[C---:B------:R-:W-:Y:S02]  /*f560*/  LEA R36, P1, R37.reuse, R126, 0x1 ;  /* 0x0000007e25247211 */ /* 0x040fe400078208ff */
[----:B------:R-:W-:Y:S02]  /*f570*/  ISETP.GE.AND P0, PT, R22, R17, PT ;  /* 0x000000111600720c */ /* 0x000fe40003f06270 */
[----:B------:R-:W-:-:S05]  /*f580*/  LEA.HI.X R37, R37, R127, R38, 0x1, P1 ;  /* 0x0000007f25257211 */ /* 0x000fca00008f0c26 */
[----:B--2---:R2:W5:Y:S01]  /*f590*/  LD.E.128 R32, desc[UR4][R36.64] ;  /* 0x0000000424207980 */ /* 0x004562000c101d00 */
[----:B------:R-:W-:Y:S05]  /*f5a0*/  BSSY.RECONVERGENT B0, `(.L_x_4036) ;  /* 0x000004e000007945 */ /* 0x000fea0003800200 */
        /* <DEDUP_REMOVED lines=11> */
[----:B------:R-:W3:Y:S01]  /*f660*/  LD.E.128 R12, desc[UR4][R12.64] ;  /* 0x000000040c0c7980 */ /* 0x000ee2000c101d00 */
[----:B------:R-:W-:Y:S02]  /*f670*/  IADD3.X R5, PT, PT, R25, R11, RZ, P1, !PT ;  /* 0x0000000b19057210 */ /* 0x000fe40000ffe4ff */
[----:B------:R-:W-:-:S04]  /*f680*/  IADD3 R8, P1, PT, R2, R9, RZ ;  /* 0x0000000902087210 */ /* 0x000fc80007f3e0ff */
[----:B------:R-:W4:Y:S01]  /*f690*/  LD.E.128 R4, desc[UR4][R4.64] ;  /* 0x0000000404047980 */ /* 0x000f22000c101d00 */
[----:B------:R-:W-:-:S06]  /*f6a0*/  IADD3.X R9, PT, PT, R3, R11, RZ, P1, !PT ;  /* 0x0000000b03097210 */ /* 0x000fcc0000ffe4ff */
[----:B------:R-:W2:Y:S01]  /*f6b0*/  LD.E.128 R8, desc[UR4][R8.64] ;  /* 0x0000000408087980 */ /* 0x000ea2000c101d00 */
        /* <DEDUP_REMOVED lines=22> */
[----:B------:R-:W-:Y:S02]  /*f820*/  HADD2.F32 R5, -RZ, R32.H0_H0 ;  /* 0x20000020ff057230 */ /* 0x000fe40000004100 */
[----:B------:R-:W-:Y:S01]  /*f830*/  FMUL.FTZ R28, R28, R15 ;  /* 0x0000000f1c1c7220 */ /* 0x000fe20000410000 */
[----:B--2---:R-:W-:Y:S02]  /*f840*/  HADD2.F32 R4, -RZ, R8.H0_H0 ;  /* 0x20000008ff047230 */ /* 0x004fe40000004100 */
        /* <DEDUP_REMOVED lines=35> */
.L_x_4037:
[----:B------:R-:W-:Y:S05]  /*fa80*/  BSYNC.RECONVERGENT B0 ;  /* 0x0000000000007941 */ /* 0x000fea0003800200 */
.L_x_4036:
[----:B-----5:R4:W-:Y:S04]  /*fa90*/  STS.128 [R69+0x800], R32 ;  /* 0x0008002045007388 */ /* 0x0209e80000000c00 */
[----:B---3--:R4:W5:Y:S01]  /*faa0*/  LD.E.128 R28, desc[UR4][R36.64+0x80] ;  /* 0x00008004241c7980 */ /* 0x008962000c101d00 */
        /* <DEDUP_REMOVED lines=17> */
[----:B------:R-:W2:Y:S01]  /*fbc0*/  LD.E.128 R4, desc[UR4][R4.64+0x80] ;  /* 0x0000800404047980 */ /* 0x000ea2000c101d00 */
[----:B------:R-:W-:-:S06]  /*fbd0*/  IADD3.X R9, PT, PT, R3, R11, RZ, P1, !PT ;  /* 0x0000000b03097210 */ /* 0x000fcc0000ffe4ff */
[----:B------:R-:W2:Y:S01]  /*fbe0*/  LD.E.128 R8, desc[UR4][R8.64+0x80] ;  /* 0x0000800408087980 */ /* 0x000ea2000c101d00 */
[----:B----45:R-:W-:Y:S01]  /*fbf0*/  MOV R32, R30 ;  /* 0x0000001e00207202 */ /* 0x030fe20000000f00 */
[--C-:B---3--:R-:W-:Y:S02]  /*fc00*/  HADD2.F32 R30, -RZ, R12.reuse.H0_H0 ;  /* 0x2000000cff1e7230 */ /* 0x108fe40000004100 */
[----:B------:R-:W-:Y:S02]  /*fc10*/  HADD2.F32 R33, -RZ, R12.H1_H1 ;  /* 0x3000000cff217230 */ /* 0x000fe40000004100 */
[--C-:B------:R-:W-:Y:S02]  /*fc20*/  HADD2.F32 R12, -RZ, R13.reuse.H0_H0 ;  /* 0x2000000dff0c7230 */ /* 0x100fe40000004100 */
[----:B------:R-:W-:Y:S02]  /*fc30*/  HADD2.F32 R34, -RZ, R13.H1_H1 ;  /* 0x3000000dff227230 */ /* 0x000fe40000004100 */
[----:B------:R-:W-:-:S02]  /*fc40*/  HADD2.F32 R13, -RZ, R14.H0_H0 ;  /* 0x2000000eff0d7230 */ /* 0x000fc40000004100 */
[----:B------:R-:W-:Y:S02]  /*fc50*/  HADD2.F32 R35, -RZ, R14.H1_H1 ;  /* 0x3000000eff237230 */ /* 0x000fe40000004100 */
[--C-:B------:R-:W-:Y:S02]  /*fc60*/  HADD2.F32 R14, -RZ, R15.reuse.H0_H0 ;  /* 0x2000000fff0e7230 */ /* 0x100fe40000004100 */
[----:B--2---:R-:W-:Y:S02]  /*fc70*/  HADD2.F32 R36, -RZ, R15.H1_H1 ;  /* 0x3000000fff247230 */ /* 0x004fe40000004100 */
[--C-:B------:R-:W-:Y:S02]  /*fc80*/  HADD2.F32 R15, -RZ, R4.reuse.H0_H0 ;  /* 0x20000004ff0f7230 */ /* 0x100fe40000004100 */
        /* <DEDUP_REMOVED lines=15> */
[----:B------:R-:W-:Y:S02]  /*fd80*/  HADD2.F32 R4, -RZ, R8.H0_H0 ;  /* 0x20000008ff047230 */ /* 0x000fe40000004100 */
        /* <DEDUP_REMOVED lines=35> */
.L_x_4039:
[----:B------:R-:W-:Y:S05]  /*ffc0*/  BSYNC.RECONVERGENT B0 ;  /* 0x0000000000007941 */ /* 0x000fea0003800200 */
.L_x_4038:
[----:B-----5:R3:W-:Y:S02]  /*ffd0*/  STS.128 [R69+0x2800], R28 ;  /* 0x0028001c45007388 */ /* 0x0207e40000000c00 */
.L_x_4035:
[----:B------:R-:W-:Y:S05]  /*ffe0*/  BSYNC.RECONVERGENT B1 ;  /* 0x0000000000017941 */ /* 0x000fea0003800200 */
.L_x_4034:
[----:B--2-4-:R-:W-:Y:S01]  /*fff0*/  IADD3 R36, PT, PT, R128, 0x20, RZ ;  /* 0x0000002080247810 */ /* 0x014fe20007ffe0ff */
[----:B------:R-:W-:Y:S03]  /*10000*/  BSSY.RECONVERGENT B1, `(.L_x_4040) ;  /* 0x00000ab000017945 */ /* 0x000fe60003800200 */
[----:B------:R-:W-:-:S13]  /*10010*/  ISETP.GE.AND P0, PT, R36, R27, PT ;  /* 0x0000001b2400720c */ /* 0x000fda0003f06270 */
[----:B------:R-:W-:Y:S05]  /*10020*/  @P0 BRA `(.L_x_4041) ;  /* 0x0000000800a00947 */ /* 0x000fea0003800000 */
[----:B------:R-:W-:Y:S02]  /*10030*/  LEA R40, P1, R138, R126, 0x6 ;  /* 0x0000007e8a287211 */ /* 0x000fe400078230ff */
[----:B------:R-:W-:Y:S02]  /*10040*/  ISETP.GE.AND P0, PT, R22, R17, PT ;  /* 0x000000111600720c */ /* 0x000fe40003f06270 */
[----:B------:R-:W-:-:S05]  /*10050*/  LEA.HI.X R41, R138, R127, R139, 0x6, P1 ;  /* 0x0000007f8a297211 */ /* 0x000fca00008f348b */
[----:B------:R2:W5:Y:S01]  /*10060*/  LD.E.128 R32, desc[UR4][R40.64] ;  /* 0x0000000428207980 */ /* 0x000562000c101d00 */
        /* <DEDUP_REMOVED lines=34> */
[----:B------:R-:W-:Y:S02]  /*10290*/  HADD2.F32 R6, -RZ, R6.H1_H1 ;  /* 0x30000006ff067230 */ /* 0x000fe40000004100 */
[----:B------:R-:W-:Y:S01]  /*102a0*/  @P0 FADD.FTZ R5, -R5, -RZ ;  /* 0x800000ff05050221 */ /* 0x000fe20000010100 */
[--C-:B-1----:R-:W-:Y:S02]  /*102b0*/  HADD2.F32 R42, -RZ, R7.reuse.H1_H1 ;  /* 0x30000007ff2a7230 */ /* 0x102fe40000004100 */
[----:B------:R-:W-:Y:S01]  /*102c0*/  FMUL.FTZ R29, R29, R4 ;  /* 0x000000041d1d7220 */ /* 0x000fe20000410000 */
[----:B------:R-:W-:-:S02]  /*102d0*/  HADD2.F32 R43, -RZ, R7.H0_H0 ;  /* 0x20000007ff2b7230 */ /* 0x000fc40000004100 */
[----:B------:R-:W-:Y:S01]  /*102e0*/  @P0 FADD.FTZ R6, -R6, -RZ ;  /* 0x800000ff06060221 */ /* 0x000fe20000010100 */
[----:B------:R-:W-:Y:S01]  /*102f0*/  FMUL.FTZ R30, R30, R5 ;  /* 0x000000051e1e7220 */ /* 0x000fe20000410000 */
[----:B------:R-:W-:Y:S02]  /*10300*/  HADD2.F32 R5, -RZ, R32.H0_H0 ;  /* 0x20000020ff057230 */ /* 0x000fe40000004100 */
[----:B------:R-:W-:Y:S01]  /*10310*/  @P0 FADD.FTZ R38, -R38, -RZ ;  /* 0x800000ff26260221 */ /* 0x000fe20000010100 */
[----:B--2---:R-:W-:Y:S02]  /*10320*/  HADD2.F32 R4, -RZ, R8.H0_H0 ;  /* 0x20000008ff047230 */ /* 0x004fe40000004100 */
[----:B------:R-:W-:Y:S01]  /*10330*/  FMUL.FTZ R31, R31, R6 ;  /* 0x000000061f1f7220 */ /* 0x000fe20000410000 */
[----:B------:R-:W-:Y:S02]  /*10340*/  HADD2.F32 R32, -RZ, R32.H1_H1 ;  /* 0x30000020ff207230 */ /* 0x000fe40000004100 */
[----:B------:R-:W-:Y:S01]  /*10350*/  FMUL.FTZ R28, R28, R15 ;  /* 0x0000000f1c1c7220 */ /* 0x000fe20000410000 */
[----:B------:R-:W-:-:S02]  /*10360*/  HADD2.F32 R8, -RZ, R8.H1_H1 ;  /* 0x30000008ff087230 */ /* 0x000fc40000004100 */
[----:B------:R-:W-:Y:S01]  /*10370*/  FMUL.FTZ R12, R12, R39 ;  /* 0x000000270c0c7220 */ /* 0x000fe20000410000 */
[----:B------:R-:W-:Y:S02]  /*10380*/  HADD2.F32 R7, -RZ, R33.H0_H0 ;  /* 0x20000021ff077230 */ /* 0x000fe40000004100 */
[----:B------:R-:W-:Y:S01]  /*10390*/  @P0 FADD.FTZ R42, -R42, -RZ ;  /* 0x800000ff2a2a0221 */ /* 0x000fe20000010100 */
[----:B------:R-:W-:Y:S02]  /*103a0*/  HADD2.F32 R6, -RZ, R9.H0_H0 ;  /* 0x20000009ff067230 */ /* 0x000fe40000004100 */
[----:B------:R-:W-:Y:S01]  /*103b0*/  @P0 FADD.FTZ R43, -R43, -RZ ;  /* 0x800000ff2b2b0221 */ /* 0x000fe20000010100 */
[----:B------:R-:W-:Y:S01]  /*103c0*/  FMUL.FTZ R13, R13, R38 ;  /* 0x000000260d0d7220 */ /* 0x000fe20000410000 */
[----:B------:R-:W-:Y:S01]  /*103d0*/  FFMA.FTZ R29, R32, R8, R29 ;  /* 0x00000008201d7223 */ /* 0x000fe2000001001d */
[----:B------:R-:W-:Y:S01]  /*103e0*/  FMUL.FTZ R37, R37, R42 ;  /* 0x0000002a25257220 */ /* 0x000fe20000410000 */
[----:B------:R-:W-:-:S02]  /*103f0*/  HADD2.F32 R38, -RZ, R10.H0_H0 ;  /* 0x2000000aff267230 */ /* 0x000fc40000004100 */
[----:B------:R-:W-:Y:S01]  /*10400*/  FFMA.FTZ R4, R5, R4, R28 ;  /* 0x0000000405047223 */ /* 0x000fe2000001001c */
[----:B------:R-:W-:Y:S01]  /*10410*/  FFMA.FTZ R6, R7, R6, R12 ;  /* 0x0000000607067223 */ /* 0x000fe2000001000c */
[----:B------:R-:W-:Y:S02]  /*10420*/  HADD2.F32 R8, -RZ, R34.H0_H0 ;  /* 0x20000022ff087230 */ /* 0x000fe40000004100 */
[----:B------:R-:W-:Y:S01]  /*10430*/  FMUL.FTZ R14, R14, R43 ;  /* 0x0000002b0e0e7220 */ /* 0x000fe20000410000 */
[----:B------:R-:W-:Y:S01]  /*10440*/  HADD2.F32 R9, -RZ, R9.H1_H1 ;  /* 0x30000009ff097230 */ /* 0x000fe20000004100 */
[----:B------:R-:W-:Y:S01]  /*10450*/  F2FP.F16.F32.PACK_AB R32, R29, R4 ;  /* 0x000000041d20723e */ /* 0x000fe200000000ff */
[----:B------:R-:W-:Y:S02]  /*10460*/  HADD2.F32 R10, -RZ, R10.H1_H1 ;  /* 0x3000000aff0a7230 */ /* 0x000fe40000004100 */
[----:B------:R-:W-:Y:S01]  /*10470*/  FFMA.FTZ R8, R8, R38, R13 ;  /* 0x0000002608087223 */ /* 0x000fe2000001000d */
[----:B------:R-:W-:-:S02]  /*10480*/  HADD2.F32 R15, -RZ, R11.H0_H0 ;  /* 0x2000000bff0f7230 */ /* 0x000fc40000004100 */
[----:B------:R-:W-:Y:S02]  /*10490*/  HADD2.F32 R42, -RZ, R11.H1_H1 ;  /* 0x3000000bff2a7230 */ /* 0x000fe40000004100 */
        /* <DEDUP_REMOVED lines=11> */
.L_x_4043:
[----:B------:R-:W-:Y:S05]  /*10550*/  BSYNC.RECONVERGENT B0 ;  /* 0x0000000000007941 */ /* 0x000fea0003800200 */
.L_x_4042:
        /* <DEDUP_REMOVED lines=30> */
[----:B------:R-:W-:Y:S02]  /*10740*/  HADD2.F32 R37, -RZ, R15.H1_H1 ;  /* 0x3000000fff257230 */ /* 0x000fe40000004100 */
[--C-:B--2---:R-:W-:Y:S02]  /*10750*/  HADD2.F32 R15, -RZ, R4.reuse.H0_H0 ;  /* 0x20000004ff0f7230 */ /* 0x104fe40000004100 */
[----:B------:R-:W-:Y:S02]  /*10760*/  HADD2.F32 R39, -RZ, R5.H0_H0 ;  /* 0x20000005ff277230 */ /* 0x000fe40000004100 */
[----:B------:R-:W-:-:S02]  /*10770*/  HADD2.F32 R4, -RZ, R4.H1_H1 ;  /* 0x30000004ff047230 */ /* 0x000fc40000004100 */
[----:B------:R-:W-:Y:S01]  /*10780*/  @P0 FADD.FTZ R15, -R15, -RZ ;  /* 0x800000ff0f0f0221 */ /* 0x000fe20000010100 */
[----:B------:R-:W-:Y:S02]  /*10790*/  HADD2.F32 R5, -RZ, R5.H1_H1 ;  /* 0x30000005ff057230 */ /* 0x000fe40000004100 */
[----:B------:R-:W-:Y:S01]  /*107a0*/  @P0 FADD.FTZ R39, -R39, -RZ ;  /* 0x800000ff27270221 */ /* 0x000fe20000010100 */
[--C-:B------:R-:W-:Y:S02]  /*107b0*/  HADD2.F32 R38, -RZ, R6.reuse.H0_H0 ;  /* 0x20000006ff267230 */ /* 0x100fe40000004100 */
[----:B------:R-:W-:Y:S01]  /*107c0*/  @P0 FADD.FTZ R4, -R4, -RZ ;  /* 0x800000ff04040221 */ /* 0x000fe20000010100 */
[----:B------:R-:W-:Y:S02]  /*107d0*/  HADD2.F32 R6, -RZ, R6.H1_H1 ;  /* 0x30000006ff067230 */ /* 0x000fe40000004100 */
[----:B------:R-:W-:Y:S01]  /*107e0*/  @P0 FADD.FTZ R5, -R5, -RZ ;  /* 0x800000ff05050221 */ /* 0x000fe20000010100 */
[----:B------:R-:W-:-:S02]  /*107f0*/  HADD2.F32 R40, -RZ, R7.H1_H1 ;  /* 0x30000007ff287230 */ /* 0x000fc40000004100 */
[----:B------:R-:W-:Y:S01]  /*10800*/  FMUL.FTZ R33, R33, R4 ;  /* 0x0000000421217220 */ /* 0x000fe20000410000 */
[----:B------:R-:W-:Y:S02]  /*10810*/  HADD2.F32 R41, -RZ, R7.H0_H0 ;  /* 0x20000007ff297230 */ /* 0x000fe40000004100 */
[----:B------:R-:W-:Y:S01]  /*10820*/  @P0 FADD.FTZ R6, -R6, -RZ ;  /* 0x800000ff06060221 */ /* 0x000fe20000010100 */
[----:B------:R-:W-:Y:S01]  /*10830*/  FMUL.FTZ R34, R34, R5 ;  /* 0x0000000522227220 */ /* 0x000fe20000410000 */
[----:B------:R-:W-:Y:S02]  /*10840*/  HADD2.F32 R5, -RZ, R28.H0_H0 ;  /* 0x2000001cff057230 */ /* 0x000fe40000004100 */
[----:B------:R-:W-:Y:S01]  /*10850*/  @P0 FADD.FTZ R38, -R38, -RZ ;  /* 0x800000ff26260221 */ /* 0x000fe20000010100 */
[----:B------:R-:W-:Y:S02]  /*10860*/  HADD2.F32 R4, -RZ, R8.H0_H0 ;  /* 0x20000008ff047230 */ /* 0x000fe40000004100 */
[----:B------:R-:W-:Y:S01]  /*10870*/  FMUL.FTZ R35, R35, R6 ;  /* 0x0000000623237220 */ /* 0x000fe20000410000 */
[----:B------:R-:W-:-:S02]  /*10880*/  HADD2.F32 R28, -RZ, R28.H1_H1 ;  /* 0x3000001cff1c7230 */ /* 0x000fc40000004100 */
[----:B------:R-:W-:Y:S01]  /*10890*/  FMUL.FTZ R30, R30, R15 ;  /* 0x0000000f1e1e7220 */ /* 0x000fe20000410000 */
[----:B------:R-:W-:Y:S02]  /*108a0*/  HADD2.F32 R8, -RZ, R8.H1_H1 ;  /* 0x30000008ff087230 */ /* 0x000fe40000004100 */
        /* <DEDUP_REMOVED lines=30> */
.L_x_4045:
[----:B------:R-:W-:Y:S05]  /*10a90*/  BSYNC.RECONVERGENT B0 ;  /* 0x0000000000007941 */ /* 0x000fea0003800200 */
.L_x_4044:
[----:B-----5:R3:W-:Y:S02]  /*10aa0*/  STS.128 [R69+0x3000], R28 ;  /* 0x0030001c45007388 */ /* 0x0207e40000000c00 */
.L_x_4041:
[----:B------:R-:W-:Y:S05]  /*10ab0*/  BSYNC.RECONVERGENT B1 ;  /* 0x0000000000017941 */ /* 0x000fea0003800200 */
.L_x_4040:
[----:B------:R-:W-:-:S04]  /*10ac0*/  IADD3 R38, PT, PT, R128, 0x30, RZ ;  /* 0x0000003080267810 */ /* 0x000fc80007ffe0ff */
[----:B------:R-:W-:-:S13]  /*10ad0*/  ISETP.GE.AND P0, PT, R38, R27, PT ;  /* 0x0000001b2600720c */ /* 0x000fda0003f06270 */
[----:B------:R-:W-:Y:S05]  /*10ae0*/  @P0 BRA `(.L_x_4004) ;  /* 0x0000000800a40947 */ /* 0x000fea0003800000 */
[----:B--2-4-:R-:W-:Y:S01]  /*10af0*/  IMAD R40, R139, 0x60, RZ ;  /* 0x000000608b287824 */ /* 0x014fe200078e02ff */
[----:B------:R-:W-:Y:S01]  /*10b00*/  ISETP.GE.AND P0, PT, R22, R17, PT ;  /* 0x000000111600720c */ /* 0x000fe20003f06270 */
[----:B------:R-:W-:-:S05]  /*10b10*/  IMAD.WIDE.U32 R126, R138, 0x60, R126 ;  /* 0x000000608a7e7825 */ /* 0x000fca00078e007e */
[----:B------:R-:W-:Y:S02]  /*10b20*/  IADD3 R41, PT, PT, R127, R40, RZ ;  /* 0x000000287f297210 */ /* 0x000fe40007ffe0ff */
[----:B------:R-:W-:-:S05]  /*10b30*/  MOV R40, R126 ;  /* 0x0000007e00287202 */ /* 0x000fca0000000f00 */
[----:B------:R2:W5:Y:S01]  /*10b40*/  LD.E.128 R32, desc[UR4][R40.64] ;  /* 0x0000000428207980 */ /* 0x000562000c101d00 */
[----:B------:R-:W-:Y:S04]  /*10b50*/  BSSY.RECONVERGENT B0, `(.L_x_4046) ;  /* 0x000004e000007945 */ /* 0x000fe80003800200 */
        /* <DEDUP_REMOVED lines=11> */
[----:B------:R-:W4:Y:S01]  /*10c10*/  LD.E.128 R12, desc[UR4][R12.64] ;  /* 0x000000040c0c7980 */ /* 0x000f22000c101d00 */
[----:B------:R-:W-:Y:S02]  /*10c20*/  IADD3.X R5, PT, PT, R25, R11, RZ, P1, !PT ;  /* 0x0000000b19057210 */ /* 0x000fe40000ffe4ff */
[----:B------:R-:W-:-:S04]  /*10c30*/  IADD3 R8, P1, PT, R2, R9, RZ ;  /* 0x0000000902087210 */ /* 0x000fc80007f3e0ff */
[----:B------:R-:W1:Y:S01]  /*10c40*/  LD.E.128 R4, desc[UR4][R4.64] ;  /* 0x0000000404047980 */ /* 0x000e62000c101d00 */
[----:B------:R-:W-:-:S06]  /*10c50*/  IADD3.X R9, PT, PT, R3, R11, RZ, P1, !PT ;  /* 0x0000000b03097210 */ /* 0x000fcc0000ffe4ff */
[----:B------:R-:W2:Y:S01]  /*10c60*/  LD.E.128 R8, desc[UR4][R8.64] ;  /* 0x0000000408087980 */ /* 0x000ea2000c101d00 */
[--C-:B----4-:R-:W-:Y:S02]  /*10c70*/  HADD2.F32 R27, -RZ, R12.reuse.H0_H0 ;  /* 0x2000000cff1b7230 */ /* 0x110fe40000004100 */
[----:B---3--:R-:W-:Y:S02]  /*10c80*/  HADD2.F32 R28, -RZ, R12.H1_H1 ;  /* 0x3000000cff1c7230 */ /* 0x008fe40000004100 */
[--C-:B------:R-:W-:Y:S02]  /*10c90*/  HADD2.F32 R12, -RZ, R13.reuse.H0_H0 ;  /* 0x2000000dff0c7230 */ /* 0x100fe40000004100 */
[----:B------:R-:W-:Y:S02]  /*10ca0*/  HADD2.F32 R29, -RZ, R13.H1_H1 ;  /* 0x3000000dff1d7230 */ /* 0x000fe40000004100 */
[--C-:B-1----:R-:W-:Y:S02]  /*10cb0*/  HADD2.F32 R42, -RZ, R4.reuse.H0_H0 ;  /* 0x20000004ff2a7230 */ /* 0x102fe40000004100 */
        /* <DEDUP_REMOVED lines=21> */
[----:B------:R-:W-:Y:S02]  /*10e10*/  HADD2.F32 R4, -RZ, R32.H0_H0 ;  /* 0x20000020ff047230 */ /* 0x000fe40000004100 */
[----:B------:R-:W-:Y:S01]  /*10e20*/  FMUL.FTZ R14, R14, R5 ;  /* 0x000000050e0e7220 */ /* 0x000fe20000410000 */
[----:B--2---:R-:W-:Y:S02]  /*10e30*/  HADD2.F32 R5, -RZ, R8.H0_H0 ;  /* 0x20000008ff057230 */ /* 0x004fe40000004100 */
[----:B------:R-:W-:Y:S01]  /*10e40*/  FMUL.FTZ R15, R15, R6 ;  /* 0x000000060f0f7220 */ /* 0x000fe20000410000 */
[----:B------:R-:W-:-:S02]  /*10e50*/  HADD2.F32 R31, -RZ, R32.H1_H1 ;  /* 0x30000020ff1f7230 */ /* 0x000fc40000004100 */
[----:B------:R-:W-:Y:S01]  /*10e60*/  @P0 FADD.FTZ R44, -R44, -RZ ;  /* 0x800000ff2c2c0221 */ /* 0x000fe20000010100 */
[----:B------:R-:W-:Y:S02]  /*10e70*/  HADD2.F32 R7, -RZ, R33.H0_H0 ;  /* 0x20000021ff077230 */ /* 0x000fe40000004100 */
[----:B------:R-:W-:Y:S01]  /*10e80*/  @P0 FADD.FTZ R39, -R39, -RZ ;  /* 0x800000ff27270221 */ /* 0x000fe20000010100 */
[----:B------:R-:W-:Y:S02]  /*10e90*/  HADD2.F32 R8, -RZ, R8.H1_H1 ;  /* 0x30000008ff087230 */ /* 0x000fe40000004100 */
[----:B------:R-:W-:Y:S01]  /*10ea0*/  FFMA.FTZ R4, R4, R5, R27 ;  /* 0x0000000504047223 */ /* 0x000fe2000001001b */
[--C-:B------:R-:W-:Y:S02]  /*10eb0*/  HADD2.F32 R6, -RZ, R9.reuse.H0_H0 ;  /* 0x20000009ff067230 */ /* 0x100fe40000004100 */
[----:B------:R-:W-:Y:S01]  /*10ec0*/  FMUL.FTZ R29, R29, R44 ;  /* 0x0000002c1d1d7220 */ /* 0x000fe20000410000 */
        /* <DEDUP_REMOVED lines=8> */
[----:B------:R-:W-:-:S02]  /*10f50*/  HADD2.F32 R12, -RZ, R33.H1_H1 ;  /* 0x30000021ff0c7230 */ /* 0x000fc40000004100 */
[--C-:B------:R-:W-:Y:S02]  /*10f60*/  HADD2.F32 R8, -RZ, R34.reuse.H0_H0 ;  /* 0x20000022ff087230 */ /* 0x100fe40000004100 */
        /* <DEDUP_REMOVED lines=12> */
.L_x_4047:
[----:B------:R-:W-:Y:S05]  /*11030*/  BSYNC.RECONVERGENT B0 ;  /* 0x0000000000007941 */ /* 0x000fea0003800200 */
.L_x_4046:
        /* <DEDUP_REMOVED lines=21> */
[----:B------:R-:W4:Y:S01]  /*11190*/  LD.E.128 R8, desc[UR4][R8.64+0x80] ;  /* 0x0000800408087980 */ /* 0x000f22000c101d00 */
[--C-:B---3--:R-:W-:Y:S02]  /*111a0*/  HADD2.F32 R3, -RZ, R14.reuse.H0_H0 ;  /* 0x2000000eff037230 */ /* 0x108fe40000004100 */
[----:B------:R-:W-:Y:S02]  /*111b0*/  HADD2.F32 R16, -RZ, R14.H1_H1 ;  /* 0x3000000eff107230 */ /* 0x000fe40000004100 */
[--C-:B------:R-:W-:Y:S02]  /*111c0*/  HADD2.F32 R14, -RZ, R15.reuse.H0_H0 ;  /* 0x2000000fff0e7230 */ /* 0x100fe40000004100 */
[----:B------:R-:W-:Y:S02]  /*111d0*/  HADD2.F32 R17, -RZ, R15.H1_H1 ;  /* 0x3000000fff117230 */ /* 0x000fe40000004100 */
[--C-:B--2---:R-:W-:Y:S02]  /*111e0*/  HADD2.F32 R15, -RZ, R4.reuse.H0_H0 ;  /* 0x20000004ff0f7230 */ /* 0x104fe40000004100 */
        /* <DEDUP_REMOVED lines=21> */
[----:B------:R-:W-:Y:S01]  /*11340*/  FMUL.FTZ R14, R14, R5 ;  /* 0x000000050e0e7220 */ /* 0x000fe20000410000 */
[----:B------:R-:W-:Y:S01]  /*11350*/  FMUL.FTZ R17, R17, R6 ;  /* 0x0000000611117220 */ /* 0x000fe20000410000 */
[----:B----4-:R-:W-:Y:S02]  /*11360*/  HADD2.F32 R4, -RZ, R8.H0_H0 ;  /* 0x20000008ff047230 */ /* 0x010fe40000004100 */
[----:B------:R-:W-:Y:S01]  /*11370*/  FMUL.FTZ R12, R12, R21 ;  /* 0x000000150c0c7220 */ /* 0x000fe20000410000 */
[--C-:B-----5:R-:W-:Y:S02]  /*11380*/  HADD2.F32 R5, -RZ, R28.reuse.H0_H0 ;  /* 0x2000001cff057230 */ /* 0x120fe40000004100 */
[----:B------:R-:W-:Y:S01]  /*11390*/  FMUL.FTZ R2, R2, R19 ;  /* 0x0000001302027220 */ /* 0x000fe20000410000 */
[----:B------:R-:W-:-:S02]  /*113a0*/  HADD2.F32 R15, -RZ, R28.H1_H1 ;  /* 0x3000001cff0f7230 */ /* 0x000fc40000004100 */
[----:B------:R-:W-:Y:S01]  /*113b0*/  FMUL.FTZ R13, R13, R18 ;  /* 0x000000120d0d7220 */ /* 0x000fe20000410000 */
[----:B------:R-:W-:Y:S02]  /*113c0*/  HADD2.F32 R7, -RZ, R29.H0_H0 ;  /* 0x2000001dff077230 */ /* 0x000fe40000004100 */
[----:B------:R-:W-:Y:S01]  /*113d0*/  FFMA.FTZ R0, R5, R4, R0 ;  /* 0x0000000405007223 */ /* 0x000fe20000010000 */
[----:B------:R-:W-:Y:S02]  /*113e0*/  HADD2.F32 R8, -RZ, R8.H1_H1 ;  /* 0x30000008ff087230 */ /* 0x000fe40000004100 */
[----:B------:R-:W-:Y:S01]  /*113f0*/  FMUL.FTZ R16, R16, R23 ;  /* 0x0000001710107220 */ /* 0x000fe20000410000 */
[--C-:B------:R-:W-:Y:S02]  /*11400*/  HADD2.F32 R6, -RZ, R9.reuse.H0_H0 ;  /* 0x20000009ff067230 */ /* 0x100fe40000004100 */
[----:B------:R-:W-:Y:S02]  /*11410*/  HADD2.F32 R20, -RZ, R9.H1_H1 ;  /* 0x30000009ff147230 */ /* 0x000fe40000004100 */
[----:B------:R-:W-:Y:S01]  /*11420*/  FFMA.FTZ R15, R15, R8, R12 ;  /* 0x000000080f0f7223 */ /* 0x000fe2000001000c */
[----:B------:R-:W-:-:S02]  /*11430*/  HADD2.F32 R18, -RZ, R10.H0_H0 ;  /* 0x2000000aff127230 */ /* 0x000fc40000004100 */
[----:B------:R-:W-:Y:S01]  /*11440*/  FFMA.FTZ R2, R7, R6, R2 ;  /* 0x0000000607027223 */ /* 0x000fe20000010002 */
[----:B------:R-:W-:Y:S02]  /*11450*/  HADD2.F32 R19, -RZ, R10.H1_H1 ;  /* 0x3000000aff137230 */ /* 0x000fe40000004100 */
[--C-:B------:R-:W-:Y:S01]  /*11460*/  HADD2.F32 R9, -RZ, R11.reuse.H0_H0 ;  /* 0x2000000bff097230 */ /* 0x100fe20000004100 */
[----:B------:R-:W-:Y:S01]  /*11470*/  F2FP.F16.F32.PACK_AB R28, R15, R0 ;  /* 0x000000000f1c723e */ /* 0x000fe200000000ff */
        /* <DEDUP_REMOVED lines=14> */
.L_x_4049:
[----:B------:R-:W-:Y:S05]  /*11560*/  BSYNC.RECONVERGENT B0 ;  /* 0x0000000000007941 */ /* 0x000fea0003800200 */
.L_x_4048:
[----:B-----5:R3:W-:Y:S02]  /*11570*/  STS.128 [R69+0x3800], R28 ;  /* 0x0038001c45007388 */ /* 0x0207e40000000c00 */
.L_x_4004:
[----:B------:R-:W-:Y:S05]  /*11580*/  BSYNC.RECONVERGENT B2 ;  /* 0x0000000000027941 */ /* 0x000fea0003800200 */
.L_x_4000:
[----:B------:R-:W-:Y:S01]  /*11590*/  IMAD.IADD R79, R70, 0x1, -R79 ;  /* 0x00000001464f7824 */ /* 0x000fe200078e0a4f */
[----:B------:R-:W3:Y:S01]  /*115a0*/  S2R R201, SR_TID.X ;  /* 0x0000000000c97919 */ /* 0x000ee20000002100 */
[C---:B------:R-:W-:Y:S01]  /*115b0*/  VIADD R4, R128.reuse, 0x50 ;  /* 0x0000005080047836 */ /* 0x040fe20000000000 */
[----:B------:R-:W3:Y:S01]  /*115c0*/  S2UR UR6, SR_CgaCtaId ;  /* 0x00000000000679c3 */ /* 0x000ee20000008800 */
[----:B-12--5:R-:W-:Y:S01]  /*115d0*/  VIADD R2, R128, 0x60 ;  /* 0x0000006080027836 */ /* 0x026fe20000000000 */
[-C--:B------:R-:W-:Y:S01]  /*115e0*/  ISETP.GE.AND P0, PT, R26, R79.reuse, PT ;  /* 0x0000004f1a00720c */ /* 0x080fe20003f06270 */
[----:B------:R-:W-:Y:S01]  /*115f0*/  VIADD R0, R128, 0x70 ;  /* 0x0000007080007836 */ /* 0x000fe20000000000 */
[-C--:B------:R-:W-:Y:S01]  /*11600*/  ISETP.GE.AND P4, PT, R36, R79.reuse, PT ;  /* 0x0000004f2400720c */ /* 0x080fe20003f86270 */
[----:B------:R-:W-:Y:S01]  /*11610*/  UMOV UR7, 0x400 ;  /* 0x0000040000077882 */ /* 0x000fe20000000000 */
[CC--:B------:R-:W-:Y:S01]  /*11620*/  ISETP.GE.AND P6, PT, R128.reuse, R79.reuse, PT ;  /* 0x0000004f8000720c */ /* 0x0c0fe20003fc6270 */
[----:B------:R-:W-:Y:S01]  /*11630*/  VIADD R128, R128, 0x40 ;  /* 0x0000004080807836 */ /* 0x000fe20000000000 */
[-C--:B------:R-:W-:Y:S01]  /*11640*/  ISETP.GE.AND P3, PT, R38, R79.reuse, PT ;  /* 0x0000004f2600720c */ /* 0x080fe20003f66270 */
[----:B------:R-:W-:Y:S01]  /*11650*/  IMAD.MOV.U32 R202, RZ, RZ, 0x20 ;  /* 0x00000020ffca7424 */ /* 0x000fe200078e00ff */
[----:B------:R-:W-:Y:S01]  /*11660*/  ISETP.GE.AND P2, PT, R4, R79, PT ;  /* 0x0000004f0400720c */ /* 0x000fe20003f46270 */
[----:B------:R-:W-:Y:S01]  /*11670*/  IMAD.MOV.U32 R60, RZ, RZ, 0x40 ;  /* 0x00000040ff3c7424 */ /* 0x000fe200078e00ff */
[----:B------:R-:W-:Y:S01]  /*11680*/  BSSY.RECONVERGENT B1, `(.L_x_4050) ;  /* 0x000025e000017945 */ /* 0x000fe20003800200 */
[----:B------:R-:W-:-:S02]  /*11690*/  VIADD R226, R68, 0xffffff80 ;  /* 0xffffff8044e27836 */ /* 0x000fc40000000000 */
[-C--:B------:R-:W-:Y:S02]  /*116a0*/  @!P0 LEA R12, P1, R76, R210.reuse, 0x1 ;  /* 0x000000d24c0c8211 */ /* 0x080fe400078208ff */
[----:B---34-:R-:W-:Y:S02]  /*116b0*/  @!P4 LEA R8, P5, R208, R210, 0x6 ;  /* 0x000000d2d008c211 */ /* 0x018fe400078a30ff */
[-C--:B------:R-:W-:Y:S01]  /*116c0*/  @!P0 LEA.HI.X R13, R76, R211.reuse, R77, 0x1, P1 ;  /* 0x000000d34c0d8211 */ /* 0x080fe200008f0c4d */
[----:B------:R-:W-:Y:S01]  /*116d0*/  @!PT LDS RZ, [RZ] ;  /* 0x00000000fffff984 */ /* 0x000fe20000000800 */
[----:B------:R-:W-:Y:S01]  /*116e0*/  @!PT LDS RZ, [RZ] ;  /* 0x00000000fffff984 */ /* 0x000fe20000000800 */
[----:B------:R-:W-:Y:S01]  /*116f0*/  @!PT LDS RZ, [RZ] ;  /* 0x00000000fffff984 */ /* 0x000fe20000000800 */
[----:B------:R-:W-:Y:S01]  /*11700*/  @!P6 LDGSTS.E.BYPASS.LTC128B.128 [R69+0x4000], desc[UR4][R210.64] ;  /* 0x04000000d245efae */ /* 0x000fe2000b981a04 */
[----:B------:R-:W-:Y:S01]  /*11710*/  @!P4 LEA.HI.X R9, R208, R211, R209, 0x6, P5 ;  /* 0x000000d3d009c211 */ /* 0x000fe200028f34d1 */
[----:B------:R-:W-:Y:S01]  /*11720*/  @!P3 IMAD R3, R209, 0x60, RZ ;  /* 0x00000060d103b824 */ /* 0x000fe200078e02ff */
[-C--:B------:R-:W-:Y:S01]  /*11730*/  ISETP.GE.AND P1, PT, R2, R79.reuse, PT ;  /* 0x0000004f0200720c */ /* 0x080fe20003f26270 */
[----:B------:R-:W-:Y:S01]  /*11740*/  @!P6 LDGSTS.E.BYPASS.LTC128B.128 [R69+0x8000], desc[UR4][R210.64+0x80] ;  /* 0x08000080d245efae */ /* 0x000fe2000b981a04 */
[----:B------:R-:W-:Y:S01]  /*11750*/  @!P3 IMAD.WIDE.U32 R6, R208, 0x60, R210 ;  /* 0x00000060d006b825 */ /* 0x000fe200078e00d2 */
[-C--:B------:R-:W-:Y:S01]  /*11760*/  ISETP.GE.AND P5, PT, R36, R79.reuse, PT ;  /* 0x0000004f2400720c */ /* 0x080fe20003fa6270 */
[----:B------:R-:W-:Y:S01]  /*11770*/  ULEA UR6, UR6, UR7, 0x18 ;  /* 0x0000000706067291 */ /* 0x000fe2000f8ec0ff */
[----:B------:R-:W-:Y:S01]  /*11780*/  @!P0 LDGSTS.E.BYPASS.LTC128B.128 [R69+0x4800], desc[UR4][R12.64] ;  /* 0x048000000c458fae */ /* 0x000fe2000b981a04 */
[----:B------:R-:W-:Y:S01]  /*11790*/  @!P3 IMAD.IADD R11, R3, 0x1, R7 ;  /* 0x00000001030bb824 */ /* 0x000fe200078e0207 */
[----:B------:R-:W-:Y:S01]  /*117a0*/  SHF.R.U32.HI R203, RZ, 0x1, R201 ;  /* 0x00000001ffcb7819 */ /* 0x000fe200000116c9 */
[----:B------:R-:W-:Y:S01]  /*117b0*/  @!P3 IMAD.MOV.U32 R10, RZ, RZ, R6 ;  /* 0x000000ffff0ab224 */ /* 0x000fe200078e0006 */
[----:B------:R-:W-:Y:S01]  /*117c0*/  @!P0 LDGSTS.E.BYPASS.LTC128B.128 [R69+0x8800], desc[UR4][R12.64+0x80] ;  /* 0x088000800c458fae */ /* 0x000fe2000b981a04 */
[----:B------:R-:W-:Y:S01]  /*117d0*/  ISETP.GE.AND P0, PT, R0, R79, PT ;  /* 0x0000004f0000720c */ /* 0x000fe20003f06270 */
[----:B------:R-:W-:Y:S01]  /*117e0*/  @!P2 IMAD R6, R209, 0xa0, RZ ;  /* 0x000000a0d106a824 */ /* 0x000fe200078e02ff */
[----:B------:R-:W-:Y:S01]  /*117f0*/  LOP3.LUT R61, R203, 0x8, RZ, 0xc0, !PT ;  /* 0x00000008cb3d7812 */ /* 0x000fe200078ec0ff */
[----:B------:R-:W-:Y:S01]  /*11800*/  @!P4 LDGSTS.E.BYPASS.LTC128B.128 [R69+0x5000], desc[UR4][R8.64] ;  /* 0x050000000845cfae */ /* 0x000fe2000b981a04 */
[----:B------:R-:W-:-:S03]  /*11810*/  @!P1 IMAD R5, R209, 0xc0, RZ ;  /* 0x000000c0d1059824 */ /* 0x000fc600078e02ff */
[----:B------:R1:W-:Y:S01]  /*11820*/  @!P4 LDGSTS.E.BYPASS.LTC128B.128 [R69+0x9000], desc[UR4][R8.64+0x80] ;  /* 0x090000800845cfae */ /* 0x0003e2000b981a04 */
[----:B------:R-:W-:-:S03]  /*11830*/  ISETP.GE.AND P4, PT, R128, R79, PT ;  /* 0x0000004f8000720c */ /* 0x000fc60003f86270 */
[----:B------:R-:W-:Y:S02]  /*11840*/  @!P3 LDGSTS.E.BYPASS.LTC128B.128 [R69+0x5800], desc[UR4][R10.64] ;  /* 0x058000000a45bfae */ /* 0x000fe4000b981a04 */
[----:B------:R-:W-:Y:S02]  /*11850*/  @!P0 IMAD R3, R209, 0xe0, RZ ;  /* 0x000000e0d1038824 */ /* 0x000fe400078e02ff */
[----:B------:R2:W-:Y:S01]  /*11860*/  @!P3 LDGSTS.E.BYPASS.LTC128B.128 [R69+0x9800], desc[UR4][R10.64+0x80] ;  /* 0x098000800a45bfae */ /* 0x0005e2000b981a04 */
[----:B-1----:R-:W-:Y:S02]  /*11870*/  @!P1 IMAD.MOV.U32 R8, RZ, RZ, R210 ;  /* 0x000000ffff089224 */ /* 0x002fe400078e00d2 */
[----:B------:R-:W-:Y:S02]  /*11880*/  @!P1 IMAD.MOV.U32 R9, RZ, RZ, R211 ;  /* 0x000000ffff099224 */ /* 0x000fe400078e00d3 */
[----:B------:R-:W-:-:S04]  /*11890*/  @!P1 IMAD.WIDE.U32 R12, R208, 0xc0, R8 ;  /* 0x000000c0d00c9825 */ /* 0x000fc800078e0008 */
[--C-:B--2---:R-:W-:Y:S02]  /*118a0*/  @!P2 IMAD.MOV.U32 R10, RZ, RZ, R210.reuse ;  /* 0x000000ffff0aa224 */ /* 0x104fe400078e00d2 */
[--C-:B------:R-:W-:Y:S02]  /*118b0*/  @!P2 IMAD.MOV.U32 R11, RZ, RZ, R211.reuse ;  /* 0x000000ffff0ba224 */ /* 0x100fe400078e00d3 */
[----:B------:R-:W-:-:S04]  /*118c0*/  @!P0 IMAD.WIDE.U32 R8, R208, 0xe0, R210 ;  /* 0x000000e0d0088825 */ /* 0x000fc800078e00d2 */
[C---:B------:R-:W-:Y:S01]  /*118d0*/  @!P2 IMAD.WIDE.U32 R14, R208.reuse, 0xa0, R10 ;  /* 0x000000a0d00ea825 */ /* 0x040fe200078e000a */
[----:B------:R-:W-:-:S03]  /*118e0*/  @!P4 LEA R10, P3, R208, R210, 0x7 ;  /* 0x000000d2d00ac211 */ /* 0x000fc600078638ff */
[----:B------:R-:W-:Y:S01]  /*118f0*/  @!P2 IMAD.IADD R15, R6, 0x1, R15 ;  /* 0x00000001060fa824 */ /* 0x000fe200078e020f */
[----:B------:R-:W-:Y:S01]  /*11900*/  @!P4 LEA.HI.X R11, R208, R211, R209, 0x7, P3 ;  /* 0x000000d3d00bc211 */ /* 0x000fe200018f3cd1 */
[----:B------:R-:W-:Y:S01]  /*11910*/  @!P1 IMAD.IADD R13, R5, 0x1, R13 ;  /* 0x00000001050d9824 */ /* 0x000fe200078e020d */
[-C--:B------:R-:W-:Y:S01]  /*11920*/  ISETP.GE.AND P3, PT, R26, R79.reuse, PT ;  /* 0x0000004f1a00720c */ /* 0x080fe20003f66270 */
[----:B------:R-:W-:Y:S02]  /*11930*/  @!P0 IMAD.IADD R9, R3, 0x1, R9 ;  /* 0x0000000103098824 */ /* 0x000fe400078e0209 */
[----:B------:R-:W-:Y:S01]  /*11940*/  @!P4 LDGSTS.E.BYPASS.LTC128B.128 [R69+0x6000], desc[UR4][R10.64] ;  /* 0x060000000a45cfae */ /* 0x000fe2000b981a04 */
[----:B------:R-:W-:Y:S02]  /*11950*/  P2R R3, PR, RZ, 0x8 ;  /* 0x00000008ff037803 */ /* 0x000fe40000000000 */
[----:B------:R-:W-:Y:S01]  /*11960*/  ISETP.GE.AND P3, PT, R38, R79, PT ;  /* 0x0000004f2600720c */ /* 0x000fe20003f66270 */
[----:B------:R-:W-:Y:S01]  /*11970*/  @!P4 LDGSTS.E.BYPASS.LTC128B.128 [R69+0xa000], desc[UR4][R10.64+0x80] ;  /* 0x0a0000800a45cfae */ /* 0x000fe2000b981a04 */
[----:B------:R-:W-:-:S03]  /*11980*/  ISETP.NE.AND P4, PT, R3, RZ, PT ;  /* 0x000000ff0300720c */ /* 0x000fc60003f85270 */
[----:B------:R-:W-:Y:S04]  /*11990*/  @!P2 LDGSTS.E.BYPASS.LTC128B.128 [R69+0x6800], desc[UR4][R14.64] ;  /* 0x068000000e45afae */ /* 0x000fe8000b981a04 */
[----:B------:R-:W-:Y:S01]  /*119a0*/  @!P2 LDGSTS.E.BYPASS.LTC128B.128 [R69+0xa800], desc[UR4][R14.64+0x80] ;  /* 0x0a8000800e45afae */ /* 0x000fe2000b981a04 */
[-C--:B------:R-:W-:Y:S02]  /*119b0*/  ISETP.GE.AND P2, PT, R4, R79.reuse, PT ;  /* 0x0000004f0400720c */ /* 0x080fe40003f46270 */
[----:B------:R-:W-:Y:S01]  /*119c0*/  LOP3.LUT R4, R201, 0x8, RZ, 0xc0, !PT ;  /* 0x00000008c9047812 */ /* 0x000fe200078ec0ff */
[----:B------:R-:W-:Y:S01]  /*119d0*/  @!P1 LDGSTS.E.BYPASS.LTC128B.128 [R69+0x7000], desc[UR4][R12.64] ;  /* 0x070000000c459fae */ /* 0x000fe2000b981a04 */
[----:B------:R-:W-:Y:S02]  /*119e0*/  @!P3 IMAD R5, R137, 0x60, RZ ;  /* 0x000000608905b824 */ /* 0x000fe400078e02ff */
[----:B------:R-:W-:Y:S01]  /*119f0*/  LOP3.LUT R4, R4, 0x1c0, R75, 0x78, !PT ;  /* 0x000001c004047812 */ /* 0x000fe200078e784b */
[----:B------:R1:W-:Y:S01]  /*11a00*/  @!P1 LDGSTS.E.BYPASS.LTC128B.128 [R69+0xb000], desc[UR4][R12.64+0x80] ;  /* 0x0b0000800c459fae */ /* 0x0003e2000b981a04 */
[----:B------:R-:W-:Y:S01]  /*11a10*/  ISETP.GE.AND P1, PT, R2, R79, PT ;  /* 0x0000004f0200720c */ /* 0x000fe20003f26270 */
[----:B------:R-:W-:Y:S01]  /*11a20*/  IMAD.SHL.U32 R2, R201, 0x40, RZ ;  /* 0x00000040c9027824 */ /* 0x000fe200078e00ff */
[----:B------:R-:W-:Y:S01]  /*11a30*/  LOP3.LUT R4, R4, 0x38, R71, 0x78, !PT ;  /* 0x0000003804047812 */ /* 0x000fe200078e7847 */
[----:B------:R-:W-:Y:S03]  /*11a40*/  @!P0 LDGSTS.E.BYPASS.LTC128B.128 [R69+0x7800], desc[UR4][R8.64] ;  /* 0x0780000008458fae */ /* 0x000fe6000b981a04 */
[----:B------:R-:W-:Y:S01]  /*11a50*/  LOP3.LUT R125, R2, 0x400, RZ, 0xc0, !PT ;  /* 0x00000400027d7812 */ /* 0x000fe200078ec0ff */
[----:B------:R2:W-:Y:S01]  /*11a60*/  @!P0 LDGSTS.E.BYPASS.LTC128B.128 [R69+0xb800], desc[UR4][R8.64+0x80] ;  /* 0x0b80008008458fae */ /* 0x0005e2000b981a04 */
[----:B------:R-:W-:-:S03]  /*11a70*/  @!P4 LEA R6, P0, R72, R212, 0x1 ;  /* 0x000000d44806c211 */ /* 0x000fc600078008ff */
[----:B------:R-:W0:Y:S01]  /*11a80*/  LDGDEPBAR ;  /* 0x00000000000079af */ /* 0x000e220000000000 */
[----:B------:R-:W-:Y:S01]  /*11a90*/  @!P4 LEA.HI.X R7, R72, R213, R73, 0x1, P0 ;  /* 0x000000d54807c211 */ /* 0x000fe200000f0c49 */
[----:B------:R-:W-:Y:S01]  /*11aa0*/  IMAD R125, R4, 0x2, R125 ;  /* 0x00000002047d7824 */ /* 0x000fe200078e027d */
[-C--:B------:R-:W-:Y:S01]  /*11ab0*/  ISETP.GE.AND P4, PT, R128, R79.reuse, PT ;  /* 0x0000004f8000720c */ /* 0x080fe20003f86270 */
[----:B------:R-:W-:Y:S01]  /*11ac0*/  @!P2 IMAD R4, R137, 0xa0, RZ ;  /* 0x000000a08904a824 */ /* 0x000fe200078e02ff */
[----:B------:R-:W-:-:S13]  /*11ad0*/  ISETP.GE.AND P0, PT, R0, R79, PT ;  /* 0x0000004f0000720c */ /* 0x000fda0003f06270 */
[----:B------:R-:W-:Y:S02]  /*11ae0*/  @!P0 IMAD R0, R137, 0xe0, RZ ;  /* 0x000000e089008824 */ /* 0x000fe400078e02ff */
[----:B-1----:R-:W-:Y:S01]  /*11af0*/  @!P0 IMAD.WIDE.U32 R12, R136, 0xe0, R212 ;  /* 0x000000e0880c8825 */ /* 0x002fe200078e00d4 */
[----:B--2---:R-:W-:Y:S01]  /*11b00*/  LOP3.LUT R8, R61, 0x1c0, R75, 0x78, !PT ;  /* 0x000001c03d087812 */ /* 0x004fe200078e784b */
[----:B------:R-:W-:-:S04]  /*11b10*/  DEPBAR.LE SB0, 0x0 ;  /* 0x000080000000791a */ /* 0x000fc80000000000 */
[----:B------:R-:W-:Y:S01]  /*11b20*/  BAR.SYNC.DEFER_BLOCKING 0x0 ;  /* 0x0000000000007b1d */ /* 0x000fe20000010000 */
[----:B------:R-:W-:Y:S01]  /*11b30*/  LOP3.LUT R71, R8, 0x38, R71, 0x78, !PT ;  /* 0x0000003808477812 */ /* 0x000fe200078e7847 */
[----:B------:R-:W-:Y:S02]  /*11b40*/  @!P3 IMAD.MOV.U32 R8, RZ, RZ, R212 ;  /* 0x000000ffff08b224 */ /* 0x000fe400078e00d4 */
[----:B------:R-:W-:Y:S02]  /*11b50*/  @!P3 IMAD.MOV.U32 R9, RZ, RZ, R213 ;  /* 0x000000ffff09b224 */ /* 0x000fe400078e00d5 */
[----:B------:R-:W-:Y:S02]  /*11b60*/  IMAD.IADD R71, R74, 0x1, R71 ;  /* 0x000000014a477824 */ /* 0x000fe400078e0247 */
[----:B------:R-:W-:-:S03]  /*11b70*/  @!P3 IMAD.WIDE.U32 R10, R136, 0x60, R8 ;  /* 0x00000060880ab825 */ /* 0x000fc600078e0008 */
[----:B------:R-:W-:Y:S01]  /*11b80*/  LEA R127, R71, UR6, 0x1 ;  /* 0x00000006477f7c11 */ /* 0x000fe2000f8e08ff */
[----:B------:R-:W-:-:S04]  /*11b90*/  @!P2 IMAD.WIDE.U32 R8, R136, 0xa0, R212 ;  /* 0x000000a08808a825 */ /* 0x000fc800078e00d4 */
[----:B------:R-:W-:Y:S02]  /*11ba0*/  @!P2 IMAD.IADD R9, R4, 0x1, R9 ;  /* 0x000000010409a824 */ /* 0x000fe400078e0209 */
[----:B------:R-:W-:Y:S02]  /*11bb0*/  @!P3 IMAD.IADD R11, R5, 0x1, R11 ;  /* 0x00000001050bb824 */ /* 0x000fe400078e020b */
[----:B------:R-:W-:Y:S01]  /*11bc0*/  @!P0 IMAD.IADD R13, R0, 0x1, R13 ;  /* 0x00000001000d8824 */ /* 0x000fe200078e020d */
[----:B------:R-:W-:Y:S01]  /*11bd0*/  @!PT LDS RZ, [RZ] ;  /* 0x00000000fffff984 */ /* 0x000fe20000000800 */
[----:B------:R-:W-:Y:S01]  /*11be0*/  @!PT LDS RZ, [RZ] ;  /* 0x00000000fffff984 */ /* 0x000fe20000000800 */
[----:B------:R-:W-:Y:S01]  /*11bf0*/  @!PT LDS RZ, [RZ] ;  /* 0x00000000fffff984 */ /* 0x000fe20000000800 */
[----:B------:R-:W-:Y:S04]  /*11c00*/  @!P6 LDGSTS.E.BYPASS.LTC128B.128 [R69+0xc000], desc[UR4][R212.64] ;  /* 0x0c000000d445efae */ /* 0x000fe8000b981a04 */
[----:B------:R-:W-:Y:S04]  /*11c10*/  @!P6 LDGSTS.E.BYPASS.LTC128B.128 [R69+0x10000], desc[UR4][R212.64+0x80] ;  /* 0x10000080d445efae */ /* 0x000fe8000b981a04 */
[----:B------:R-:W-:Y:S04]  /*11c20*/  @P6 STS.128 [R69+0xc000], RZ ;  /* 0x00c000ff45006388 */ /* 0x000fe80000000c00 */
[----:B------:R-:W-:Y:S01]  /*11c30*/  @P6 STS.128 [R69+0x10000], RZ ;  /* 0x010000ff45006388 */ /* 0x000fe20000000c00 */
[----:B------:R-:W-:Y:S01]  /*11c40*/  ISETP.NE.AND P6, PT, R3, RZ, PT ;  /* 0x000000ff0300720c */ /* 0x000fe20003fc5270 */
[----:B------:R-:W-:-:S12]  /*11c50*/  @!P1 IMAD R3, R137, 0xc0, RZ ;  /* 0x000000c089039824 */ /* 0x000fd800078e02ff */
[----:B------:R-:W-:Y:S04]  /*11c60*/  @P6 STS.128 [R69+0xc800], RZ ;  /* 0x00c800ff45006388 */ /* 0x000fe80000000c00 */
[----:B------:R-:W-:Y:S04]  /*11c70*/  @P6 STS.128 [R69+0x10800], RZ ;  /* 0x010800ff45006388 */ /* 0x000fe80000000c00 */
[----:B------:R-:W-:Y:S01]  /*11c80*/  @!PT LDS RZ, [RZ] ;  /* 0x00000000fffff984 */ /* 0x000fe20000000800 */
[----:B------:R-:W-:Y:S01]  /*11c90*/  @!PT LDS RZ, [RZ] ;  /* 0x00000000fffff984 */ /* 0x000fe20000000800 */
[----:B------:R-:W-:Y:S01]  /*11ca0*/  @!PT LDS RZ, [RZ] ;  /* 0x00000000fffff984 */ /* 0x000fe20000000800 */
[----:B------:R-:W-:Y:S04]  /*11cb0*/  @!P6 LDGSTS.E.BYPASS.LTC128B.128 [R69+0xc800], desc[UR4][R6.64] ;  /* 0x0c8000000645efae */ /* 0x000fe8000b981a04 */
[----:B------:R1:W-:Y:S01]  /*11cc0*/  @!P6 LDGSTS.E.BYPASS.LTC128B.128 [R69+0x10800], desc[UR4][R6.64+0x80] ;  /* 0x108000800645efae */ /* 0x0003e2000b981a04 */
[----:B------:R-:W-:-:S03]  /*11cd0*/  @!P5 LEA R4, P6, R136, R212, 0x6 ;  /* 0x000000d48804d211 */ /* 0x000fc600078c30ff */
[----:B------:R-:W-:Y:S01]  /*11ce0*/  @P5 STS.128 [R69+0xd000], RZ ;  /* 0x00d000ff45005388 */ /* 0x000fe20000000c00 */
[CCC-:B------:R-:W-:Y:S02]  /*11cf0*/  @!P5 LEA.HI.X R5, R136.reuse, R213.reuse, R137.reuse, 0x6, P6 ;  /* 0x000000d58805d211 */ /* 0x1c0fe400030f3489 */
[C---:B------:R-:W-:Y:S01]  /*11d00*/  @!P4 LEA R14, P6, R136.reuse, R212, 0x7 ;  /* 0x000000d4880ec211 */ /* 0x040fe200078c38ff */
[----:B------:R-:W-:Y:S03]  /*11d10*/  @P5 STS.128 [R69+0x11000], RZ ;  /* 0x011000ff45005388 */ /* 0x000fe60000000c00 */
[----:B------:R-:W-:Y:S01]  /*11d20*/  @!P4 LEA.HI.X R15, R136, R213, R137, 0x7, P6 ;  /* 0x000000d5880fc211 */ /* 0x000fe200030f3c89 */
[----:B------:R-:W-:Y:S01]  /*11d30*/  @!PT LDS RZ, [RZ] ;  /* 0x00000000fffff984 */ /* 0x000fe20000000800 */
[----:B------:R-:W-:Y:S01]  /*11d40*/  @!PT LDS RZ, [RZ] ;  /* 0x00000000fffff984 */ /* 0x000fe20000000800 */
[----:B------:R-:W-:Y:S01]  /*11d50*/  @!PT LDS RZ, [RZ] ;  /* 0x00000000fffff984 */ /* 0x000fe20000000800 */
[----:B------:R-:W-:Y:S04]  /*11d60*/  @!P5 LDGSTS.E.BYPASS.LTC128B.128 [R69+0xd000], desc[UR4][R4.64] ;  /* 0x0d0000000445dfae */ /* 0x000fe8000b981a04 */
[----:B------:R-:W-:Y:S04]  /*11d70*/  @!P5 LDGSTS.E.BYPASS.LTC128B.128 [R69+0x11000], desc[UR4][R4.64+0x80] ;  /* 0x110000800445dfae */ /* 0x000fe8000b981a04 */
[----:B------:R-:W-:Y:S04]  /*11d80*/  @P3 STS.128 [R69+0xd800], RZ ;  /* 0x00d800ff45003388 */ /* 0x000fe80000000c00 */
[----:B------:R-:W-:Y:S01]  /*11d90*/  @P3 STS.128 [R69+0x11800], RZ ;  /* 0x011800ff45003388 */ /* 0x000fe20000000c00 */
[----:B-1----:R-:W-:-:S03]  /*11da0*/  @!P1 IMAD.MOV.U32 R6, RZ, RZ, R212 ;  /* 0x000000ffff069224 */ /* 0x002fc600078e00d4 */
[----:B------:R-:W-:Y:S01]  /*11db0*/  @!PT LDS RZ, [RZ] ;  /* 0x00000000fffff984 */ /* 0x000fe20000000800 */
[----:B------:R-:W-:Y:S01]  /*11dc0*/  @!PT LDS RZ, [RZ] ;  /* 0x00000000fffff984 */ /* 0x000fe20000000800 */
[----:B------:R-:W-:Y:S01]  /*11dd0*/  @!PT LDS RZ, [RZ] ;  /* 0x00000000fffff984 */ /* 0x000fe20000000800 */
[----:B------:R-:W-:Y:S01]  /*11de0*/  @!P3 LDGSTS.E.BYPASS.LTC128B.128 [R69+0xd800], desc[UR4][R10.64] ;  /* 0x0d8000000a45bfae */ /* 0x000fe2000b981a04 */
[----:B------:R-:W-:-:S03]  /*11df0*/  @!P1 IMAD.MOV.U32 R7, RZ, RZ, R213 ;  /* 0x000000ffff079224 */ /* 0x000fc600078e00d5 */
[----:B------:R-:W-:Y:S01]  /*11e00*/  @!P3 LDGSTS.E.BYPASS.LTC128B.128 [R69+0x11800], desc[UR4][R10.64+0x80] ;  /* 0x118000800a45bfae */ /* 0x000fe2000b981a04 */
[----:B------:R-:W-:-:S03]  /*11e10*/  @!P1 IMAD.WIDE.U32 R6, R136, 0xc0, R6 ;  /* 0x000000c088069825 */ /* 0x000fc600078e0006 */
[----:B------:R-:W-:Y:S01]  /*11e20*/  @P4 STS.128 [R69+0xe000], RZ ;  /* 0x00e000ff45004388 */ /* 0x000fe20000000c00 */
[----:B------:R-:W-:Y:S02]  /*11e30*/  @!P1 IMAD.IADD R7, R3, 0x1, R7 ;  /* 0x0000000103079824 */ /* 0x000fe400078e0207 */
[----:B------:R-:W-:Y:S01]  /*11e40*/  VIADD R3, R125, UR6 ;  /* 0x000000067d037c36 */ /* 0x000fe20008000000 */
        /* <DEDUP_REMOVED lines=19> */
[----:B------:R-:W-:Y:S01]  /*11f80*/  @!P1 LDGSTS.E.BYPASS.LTC128B.128 [R69+0x13000], desc[UR4][R6.64+0x80] ;  /* 0x1300008006459fae */ /* 0x000fe2000b981a04 */
[----:B------:R-:W-:-:S03]  /*11f90*/  R2P PR, R201, 0x6 ;  /* 0x00000006c9007804 */ /* 0x000fc60000000000 */
[----:B------:R-:W-:Y:S02]  /*11fa0*/  @P0 STS.128 [R69+0xf800], RZ ;  /* 0x00f800ff45000388 */ /* 0x000fe40000000c00 */
[----:B------:R-:W-:Y:S02]  /*11fb0*/  SEL R0, R202, 0xffffffe0, !P1 ;  /* 0xffffffe0ca007807 */ /* 0x000fe40004800000 */
[----:B------:R-:W-:Y:S01]  /*11fc0*/  @P0 STS.128 [R69+0x13800], RZ ;  /* 0x013800ff45000388 */ /* 0x000fe20000000c00 */
[----:B------:R-:W-:Y:S02]  /*11fd0*/  SEL R60, R60, 0xffffffc0, !P2 ;  /* 0xffffffc03c3c7807 */ /* 0x000fe40005000000 */
[--C-:B------:R-:W-:Y:S01]  /*11fe0*/  IMAD.IADD R62, R3, 0x1, R0.reuse ;  /* 0x00000001033e7824 */ /* 0x100fe200078e0200 */
[----:B------:R-:W-:Y:S01]  /*11ff0*/  @!PT LDS RZ, [RZ] ;  /* 0x00000000fffff984 */ /* 0x000fe20000000800 */
[----:B------:R-:W-:Y:S01]  /*12000*/  @!PT LDS RZ, [RZ] ;  /* 0x00000000fffff984 */ /* 0x000fe20000000800 */
[----:B------:R-:W-:Y:S01]  /*12010*/  @!PT LDS RZ, [RZ] ;  /* 0x00000000fffff984 */ /* 0x000fe20000000800 */
[----:B------:R-:W-:Y:S01]  /*12020*/  @!P0 LDGSTS.E.BYPASS.LTC128B.128 [R69+0xf800], desc[UR4][R12.64] ;  /* 0x0f8000000c458fae */ /* 0x000fe2000b981a04 */
[C---:B------:R-:W-:Y:S02]  /*12030*/  IMAD.IADD R124, R127.reuse, 0x1, R0 ;  /* 0x000000017f7c7824 */ /* 0x040fe400078e0200 */
[--C-:B------:R-:W-:Y:S01]  /*12040*/  IMAD.IADD R71, R127, 0x1, R60.reuse ;  /* 0x000000017f477824 */ /* 0x100fe200078e023c */
[----:B------:R2:W-:Y:S01]  /*12050*/  @!P0 LDGSTS.E.BYPASS.LTC128B.128 [R69+0x13800], desc[UR4][R12.64+0x80] ;  /* 0x138000800c458fae */ /* 0x0005e2000b981a04 */
[----:B------:R-:W-:-:S02]  /*12060*/  IMAD.IADD R3, R3, 0x1, R60 ;  /* 0x0000000103037824 */ /* 0x000fc400078e023c */
[C---:B------:R-:W-:Y:S01]  /*12070*/  IMAD.IADD R135, R0.reuse, 0x1, R71 ;  /* 0x0000000100877824 */ /* 0x040fe200078e0247 */
[----:B------:R-:W-:Y:S01]  /*12080*/  LDSM.16.M88.4 R104, [R127] ;  /* 0x000000007f68783b */ /* 0x000fe20000000200 */
[----:B------:R-:W-:-:S03]  /*12090*/  IMAD.IADD R134, R0, 0x1, R3 ;  /* 0x0000000100867824 */ /* 0x000fc600078e0203 */
[----:B------:R-:W3:Y:S04]  /*120a0*/  LDSM.16.M88.4 R44, [R125+UR6+0x4800] ;  /* 0x004800067d2c783b */ /* 0x000ee80008000200 */
[----:B------:R-:W4:Y:S04]  /*120b0*/  LDSM.16.M88.4 R36, [R125+UR6+0x5000] ;  /* 0x005000067d24783b */ /* 0x000f280008000200 */
[----:B------:R-:W4:Y:S04]  /*120c0*/  LDSM.16.M88.4 R52, [R125+UR6+0x4000] ;  /* 0x004000067d34783b */ /* 0x000f280008000200 */
[----:B------:R-:W-:Y:S04]  /*120d0*/  LDSM.16.M88.4 R76, [R124] ;  /* 0x000000007c4c783b */ /* 0x000fe80000000200 */
[----:B-1----:R-:W-:Y:S04]  /*120e0*/  LDSM.16.M88.4 R8, [R62+0x4800] ;  /* 0x004800003e08783b */ /* 0x002fe80000000200 */
[----:B--2---:R-:W1:Y:S04]  /*120f0*/  LDSM.16.M88.4 R12, [R125+UR6+0x6800] ;  /* 0x006800067d0c783b */ /* 0x004e680008000200 */
[----:B------:R-:W2:Y:S04]  /*12100*/  LDSM.16.M88.4 R4, [R62+0x5000] ;  /* 0x005000003e04783b */ /* 0x000ea80000000200 */
[----:B------:R-:W2:Y:S04]  /*12110*/  LDSM.16.M88.4 R28, [R125+UR6+0x5800] ;  /* 0x005800067d1c783b */ /* 0x000ea80008000200 */
[----:B------:R-:W2:Y:S04]  /*12120*/  LDSM.16.M88.4 R20, [R125+UR6+0x6000] ;  /* 0x006000067d14783b */ /* 0x000ea80008000200 */
[----:B------:R-:W2:Y:S01]  /*12130*/  LDSM.16.M88.4 R112, [R125+UR6+0x7000] ;  /* 0x007000067d70783b */ /* 0x000ea20008000200 */
[C---:B---3--:R-:W-:Y:S03]  /*12140*/  HMMA.16816.F32 R48, R104.reuse, R44, RZ ;  /* 0x0000002c6830723c */ /* 0x048fe600000018ff */
[----:B------:R-:W3:Y:S04]  /*12150*/  LDSM.16.M88.4 R120, [R125+UR6+0x7800] ;  /* 0x007800067d78783b */ /* 0x000ee80008000200 */
[----:B------:R-:W3:Y:S01]  /*12160*/  LDSM.16.M88.4 R100, [R62+0x4000] ;  /* 0x004000003e64783b */ /* 0x000ee20000000200 */
[C---:B----4-:R-:W-:Y:S03]  /*12170*/  HMMA.16816.F32 R40, R104.reuse, R36, RZ ;  /* 0x000000246828723c */ /* 0x050fe600000018ff */
[----:B------:R-:W4:Y:S04]  /*12180*/  LDSM.16.M88.4 R88, [R62+0x6800] ;  /* 0x006800003e58783b */ /* 0x000f280000000200 */
[----:B------:R-:W4:Y:S01]  /*12190*/  LDSM.16.M88.4 R84, [R62+0x7000] ;  /* 0x007000003e54783b */ /* 0x000f220000000200 */
[C---:B------:R-:W-:Y:S03]  /*121a0*/  HMMA.16816.F32 R44, R104.reuse, R46, RZ ;  /* 0x0000002e682c723c */ /* 0x040fe600000018ff */
[----:B------:R-:W-:Y:S04]  /*121b0*/  LDSM.16.M88.4 R64, [R71] ;  /* 0x000000004740783b */ /* 0x000fe80000000200 */
[----:B------:R-:W4:Y:S01]  /*121c0*/  LDSM.16.M88.4 R72, [R3+0x4000] ;  /* 0x004000000348783b */ /* 0x000f220000000200 */
[C---:B------:R-:W-:Y:S03]  /*121d0*/  HMMA.16816.F32 R36, R104.reuse, R38, RZ ;  /* 0x000000266824723c */ /* 0x040fe600000018ff */
[----:B------:R-:W-:Y:S04]  /*121e0*/  LDSM.16.M88.4 R96, [R62+0x5800] ;  /* 0x005800003e60783b */ /* 0x000fe80000000200 */
[----:B------:R-:W-:Y:S01]  /*121f0*/  LDSM.16.M88.4 R92, [R62+0x6000] ;  /* 0x006000003e5c783b */ /* 0x000fe20000000200 */
[C---:B------:R-:W-:Y:S03]  /*12200*/  HMMA.16816.F32 R56, R104.reuse, R52, RZ ;  /* 0x000000346838723c */ /* 0x040fe600000018ff */
[----:B------:R-:W-:Y:S04]  /*12210*/  LDSM.16.M88.4 R80, [R62+0x7800] ;  /* 0x007800003e50783b */ /* 0x000fe80000000200 */
[----:B------:R-:W-:Y:S01]  /*12220*/  LDSM.16.M88.4 R128, [R124+0x2000] ;  /* 0x002000007c80783b */ /* 0x000fe20000000200 */
[----:B-1----:R-:W-:Y:S03]  /*12230*/  HMMA.16816.F32 R16, R104, R12, RZ ;  /* 0x0000000c6810723c */ /* 0x002fe600000018ff */
[----:B------:R-:W0:Y:S05]  /*12240*/  LDGDEPBAR ;  /* 0x00000000000079af */ /* 0x000e2a0000000000 */
[C---:B------:R-:W-:Y:S08]  /*12250*/  HMMA.16816.F32 R48, R76.reuse, R8, R48 ;  /* 0x000000084c30723c */ /* 0x040ff00000001830 */
[C---:B------:R-:W-:Y:S01]  /*12260*/  HMMA.16816.F32 R44, R76.reuse, R10, R44 ;  /* 0x0000000a4c2c723c */ /* 0x040fe2000000182c */
[----:B------:R-:W1:Y:S07]  /*12270*/  LDSM.16.M88.4 R8, [R3+0x4800] ;  /* 0x004800000308783b */ /* 0x000e6e0000000200 */
        /* <DEDUP_REMOVED lines=11> */
[C---:B---3--:R-:W-:Y:S08]  /*12330*/  HMMA.16816.F32 R108, R104.reuse, R120, RZ ;  /* 0x00000078686c723c */ /* 0x048ff000000018ff */
[----:B------:R-:W-:Y:S01]  /*12340*/  HMMA.16816.F32 R104, R104, R122, RZ ;  /* 0x0000007a6868723c */ /* 0x000fe200000018ff */
[----:B------:R-:W3:Y:S07]  /*12350*/  LDSM.16.M88.4 R120, [R3+0x5800] ;  /* 0x005800000378783b */ /* 0x000eee0000000200 */
[C---:B------:R-:W-:Y:S08]  /*12360*/  HMMA.16816.F32 R56, R76.reuse, R100, R56 ;  /* 0x000000644c38723c */ /* 0x040ff00000001838 */
[C---:B------:R-:W-:Y:S01]  /*12370*/  HMMA.16816.F32 R52, R76.reuse, R102, R52 ;  /* 0x000000664c34723c */ /* 0x040fe20000001834 */
[----:B------:R-:W-:Y:S07]  /*12380*/  LDSM.16.M88.4 R100, [R134+0x4000] ;  /* 0x004000008664783b */ /* 0x000fee0000000200 */
[C---:B----4-:R-:W-:Y:S08]  /*12390*/  HMMA.16816.F32 R16, R76.reuse, R88, R16 ;  /* 0x000000584c10723c */ /* 0x050ff00000001810 */
[C---:B------:R-:W-:Y:S01]  /*123a0*/  HMMA.16816.F32 R12, R76.reuse, R90, R12 ;  /* 0x0000005a4c0c723c */ /* 0x040fe2000000180c */
[----:B------:R-:W4:Y:S07]  /*123b0*/  LDSM.16.M88.4 R88, [R3+0x6000] ;  /* 0x006000000358783b */ /* 0x000f2e0000000200 */
[C---:B------:R-:W-:Y:S08]  /*123c0*/  HMMA.16816.F32 R116, R76.reuse, R84, R116 ;  /* 0x000000544c74723c */ /* 0x040ff00000001874 */
[----:B------:R-:W-:Y:S01]  /*123d0*/  HMMA.16816.F32 R112, R76, R86, R112 ;  /* 0x000000564c70723c */ /* 0x000fe20000001870 */
[----:B------:R-:W4:Y:S07]  /*123e0*/  LDSM.16.M88.4 R84, [R3+0x7800] ;  /* 0x007800000354783b */ /* 0x000f2e0000000200 */
[C---:B------:R-:W-:Y:S08]  /*123f0*/  HMMA.16816.F32 R56, R64.reuse, R72, R56 ;  /* 0x000000484038723c */ /* 0x040ff00000001838 */
[C---:B------:R-:W-:Y:S01]  /*12400*/  HMMA.16816.F32 R52, R64.reuse, R74, R52 ;  /* 0x0000004a4034723c */ /* 0x040fe20000001834 */
[----:B------:R-:W-:Y:S07]  /*12410*/  LDSM.16.M88.4 R72, [R135] ;  /* 0x000000008748783b */ /* 0x000fee0000000200 */
        /* <DEDUP_REMOVED lines=18> */
[----:B------:R-:W-:Y:S07]  /*12540*/  LDSM.16.M88.4 R120, [R125+UR6+0x8800] ;  /* 0x008800067d78783b */ /* 0x000fee0008000200 */
[C---:B----4-:R-:W-:Y:S08]  /*12550*/  HMMA.16816.F32 R24, R64.reuse, R88, R24 ;  /* 0x000000584018723c */ /* 0x050ff00000001818 */
[C---:B------:R-:W-:Y:S01]  /*12560*/  HMMA.16816.F32 R20, R64.reuse, R90, R20 ;  /* 0x0000005a4014723c */ /* 0x040fe20000001814 */
[----:B------:R-:W3:Y:S07]  /*12570*/  LDSM.16.M88.4 R88, [R134+0x6800] ;  /* 0x006800008658783b */ /* 0x000eee0000000200 */
[C---:B------:R-:W-:Y:S08]  /*12580*/  HMMA.16816.F32 R108, R64.reuse, R84, R108 ;  /* 0x00000054406c723c */ /* 0x040ff0000000186c */
[----:B------:R-:W-:Y:S01]  /*12590*/  HMMA.16816.F32 R104, R64, R86, R104 ;  /* 0x000000564068723c */ /* 0x000fe20000001868 */
[----:B------:R-:W-:Y:S07]  /*125a0*/  LDSM.16.M88.4 R84, [R127+0x2000] ;  /* 0x002000007f54783b */ /* 0x000fee0000000200 */
[C---:B-1----:R-:W-:Y:S08]  /*125b0*/  HMMA.16816.F32 R32, R72.reuse, R8, R32 ;  /* 0x000000084820723c */ /* 0x042ff00000001820 */
[C---:B------:R-:W-:Y:S01]  /*125c0*/  HMMA.16816.F32 R28, R72.reuse, R10, R28 ;  /* 0x0000000a481c723c */ /* 0x040fe2000000181c */
[----:B------:R-:W1:Y:S07]  /*125d0*/  LDSM.16.M88.4 R8, [R125+UR6+0xa000] ;  /* 0x00a000067d08783b */ /* 0x000e6e0008000200 */
[C---:B--2---:R-:W-:Y:S08]  /*125e0*/  HMMA.16816.F32 R24, R72.reuse, R4, R24 ;  /* 0x000000044818723c */ /* 0x044ff00000001818 */
[----:B------:R-:W-:Y:S01]  /*125f0*/  HMMA.16816.F32 R20, R72, R6, R20 ;  /* 0x000000064814723c */ /* 0x000fe20000001814 */
[----:B------:R-:W2:Y:S07]  /*12600*/  LDSM.16.M88.4 R4, [R125+UR6+0xa800] ;  /* 0x00a800067d04783b */ /* 0x000eae0008000200 */
[C---:B------:R-:W-:Y:S08]  /*12610*/  HMMA.16816.F32 R16, R64.reuse, R80, R16 ;  /* 0x000000504010723c */ /* 0x040ff00000001810 */
[C---:B------:R-:W-:Y:S01]  /*12620*/  HMMA.16816.F32 R12, R64.reuse, R82, R12 ;  /* 0x00000052400c723c */ /* 0x040fe2000000180c */
[----:B------:R-:W4:Y:S07]  /*12630*/  LDSM.16.M88.4 R80, [R134+0x7000] ;  /* 0x007000008650783b */ /* 0x000f2e0000000200 */
[C---:B------:R-:W-:Y:S08]  /*12640*/  HMMA.16816.F32 R116, R64.reuse, R76, R116 ;  /* 0x0000004c4074723c */ /* 0x040ff00000001874 */
[----:B------:R-:W-:Y:S01]  /*12650*/  HMMA.16816.F32 R112, R64, R78, R112 ;  /* 0x0000004e4070723c */ /* 0x000fe20000001870 */
[----:B------:R-:W4:Y:S04]  /*12660*/  LDSM.16.M88.4 R64, [R125+UR6+0x8000] ;  /* 0x008000067d40783b */ /* 0x000f280008000200 */
[----:B------:R-:W4:Y:S03]  /*12670*/  LDSM.16.M88.4 R76, [R134+0x7800] ;  /* 0x00780000864c783b */ /* 0x000f260000000200 */
[C---:B------:R-:W-:Y:S08]  /*12680*/  HMMA.16816.F32 R56, R72.reuse, R100, R56 ;  /* 0x000000644838723c */ /* 0x040ff00000001838 */
[C---:B------:R-:W-:Y:S01]  /*12690*/  HMMA.16816.F32 R52, R72.reuse, R102, R52 ;  /* 0x000000664834723c */ /* 0x040fe20000001834 */
[----:B------:R-:W4:Y:S07]  /*126a0*/  LDSM.16.M88.4 R100, [R125+UR6+0x9000] ;  /* 0x009000067d64783b */ /* 0x000f2e0008000200 */
[C---:B------:R-:W-:Y:S08]  /*126b0*/  HMMA.16816.F32 R48, R72.reuse, R96, R48 ;  /* 0x000000604830723c */ /* 0x040ff00000001830 */
[C---:B------:R-:W-:Y:S01]  /*126c0*/  HMMA.16816.F32 R44, R72.reuse, R98, R44 ;  /* 0x00000062482c723c */ /* 0x040fe2000000182c */
[----:B------:R-:W4:Y:S07]  /*126d0*/  LDSM.16.M88.4 R96, [R125+UR6+0x9800] ;  /* 0x009800067d60783b */ /* 0x000f2e0008000200 */
[C---:B---3--:R-:W-:Y:S08]  /*126e0*/  HMMA.16816.F32 R16, R72.reuse, R88, R16 ;  /* 0x000000584810723c */ /* 0x048ff00000001810 */
[C---:B------:R-:W-:Y:S01]  /*126f0*/  HMMA.16816.F32 R12, R72.reuse, R90, R12 ;  /* 0x0000005a480c723c */ /* 0x040fe2000000180c */
[----:B------:R-:W-:Y:S07]  /*12700*/  LDSM.16.M88.4 R88, [R125+UR6+0xb800] ;  /* 0x00b800067d58783b */ /* 0x000fee0008000200 */
[C---:B------:R-:W-:Y:S08]  /*12710*/  HMMA.16816.F32 R40, R72.reuse, R92, R40 ;  /* 0x0000005c4828723c */ /* 0x040ff00000001828 */
[----:B------:R-:W-:Y:S01]  /*12720*/  HMMA.16816.F32 R36, R72, R94, R36 ;  /* 0x0000005e4824723c */ /* 0x000fe20000001824 */
[----:B------:R-:W3:Y:S04]  /*12730*/  LDSM.16.M88.4 R92, [R125+UR6+0xb000] ;  /* 0x00b000067d5c783b */ /* 0x000ee80008000200 */
[----:B------:R-:W-:Y:S03]  /*12740*/  LDSM.16.M88.4 R124, [R62+0xb000] ;  /* 0x00b000003e7c783b */ /* 0x000fe60000000200 */
        /* <DEDUP_REMOVED lines=10> */
[----:B------:R-:W-:Y:S01]  /*127f0*/  HMMA.16816.F32 R52, R84, R66, R52 ;  /* 0x000000425434723c */ /* 0x000fe20000001834 */
[----:B------:R-:W4:Y:S07]  /*12800*/  LDSM.16.M88.4 R64, [R62+0x9800] ;  /* 0x009800003e40783b */ /* 0x000f2e0000000200 */
[C---:B------:R-:W-:Y:S08]  /*12810*/  HMMA.16816.F32 R108, R72.reuse, R76, R108 ;  /* 0x0000004c486c723c */ /* 0x040ff0000000186c */
[----:B------:R-:W-:Y:S01]  /*12820*/  HMMA.16816.F32 R104, R72, R78, R104 ;  /* 0x0000004e4868723c */ /* 0x000fe20000001868 */
[----:B------:R-:W4:Y:S04]  /*12830*/  LDSM.16.M88.4 R76, [R62+0x8800] ;  /* 0x008800003e4c783b */ /* 0x000f280000000200 */
[----:B------:R-:W4:Y:S03]  /*12840*/  LDSM.16.M88.4 R72, [R62+0x9000] ;  /* 0x009000003e48783b */ /* 0x000f260000000200 */
[C---:B------:R-:W-:Y:S08]  /*12850*/  HMMA.16816.F32 R40, R84.reuse, R100, R40 ;  /* 0x000000645428723c */ /* 0x040ff00000001828 */
[C---:B------:R-:W-:Y:S01]  /*12860*/  HMMA.16816.F32 R36, R84.reuse, R102, R36 ;  /* 0x000000665424723c */ /* 0x040fe20000001824 */
[----:B------:R-:W-:Y:S07]  /*12870*/  LDSM.16.M88.4 R100, [R71+0x2000] ;  /* 0x002000004764783b */ /* 0x000fee0000000200 */
[C---:B------:R-:W-:Y:S08]  /*12880*/  HMMA.16816.F32 R32, R84.reuse, R96, R32 ;  /* 0x000000605420723c */ /* 0x040ff00000001820 */
[C---:B------:R-:W-:Y:S01]  /*12890*/  HMMA.16816.F32 R28, R84.reuse, R98, R28 ;  /* 0x00000062541c723c */ /* 0x040fe2000000181c */
[----:B------:R-:W4:Y:S07]  /*128a0*/  LDSM.16.M88.4 R96, [R3+0x8000] ;  /* 0x008000000360783b */ /* 0x000f2e0000000200 */
[C---:B------:R-:W-:Y:S08]  /*128b0*/  HMMA.16816.F32 R48, R84.reuse, R120, R48 ;  /* 0x000000785430723c */ /* 0x040ff00000001830 */
        /* <DEDUP_REMOVED lines=13> */
[----:B------:R-:W-:Y:S07]  /*12990*/  LDSM.16.M88.4 R80, [R3+0xa000] ;  /* 0x00a000000350783b */ /* 0x000fee0000000200 */
[C---:B------:R-:W-:Y:S08]  /*129a0*/  HMMA.16816.F32 R32, R128.reuse, R64, R32 ;  /* 0x000000408020723c */ /* 0x040ff00000001820 */
[----:B------:R-:W-:Y:S01]  /*129b0*/  HMMA.16816.F32 R28, R128, R66, R28 ;  /* 0x00000042801c723c */ /* 0x000fe2000000181c */
[----:B------:R-:W2:Y:S07]  /*129c0*/  LDSM.16.M88.4 R64, [R3+0xb800] ;  /* 0x00b800000340783b */ /* 0x000eae0000000200 */
[C---:B------:R-:W-:Y:S08]  /*129d0*/  HMMA.16816.F32 R108, R84.reuse, R88, R108 ;  /* 0x00000058546c723c */ /* 0x040ff0000000186c */
[----:B------:R-:W-:Y:S01]  /*129e0*/  HMMA.16816.F32 R104, R84, R90, R104 ;  /* 0x0000005a5468723c */ /* 0x000fe20000001868 */
[----:B------:R-:W-:Y:S04]  /*129f0*/  LDSM.16.M88.4 R88, [R3+0x9000] ;  /* 0x009000000358783b */ /* 0x000fe80000000200 */
[----:B------:R-:W-:Y:S03]  /*12a00*/  LDSM.16.M88.4 R84, [R3+0x9800] ;  /* 0x009800000354783b */ /* 0x000fe60000000200 */
[C---:B------:R-:W-:Y:S08]  /*12a10*/  HMMA.16816.F32 R48, R128.reuse, R76, R48 ;  /* 0x0000004c8030723c */ /* 0x040ff00000001830 */
[C---:B------:R-:W-:Y:S01]  /*12a20*/  HMMA.16816.F32 R44, R128.reuse, R78, R44 ;  /* 0x0000004e802c723c */ /* 0x040fe2000000182c */
[----:B------:R-:W-:Y:S07]  /*12a30*/  LDSM.16.M88.4 R76, [R3+0xa800] ;  /* 0x00a80000034c783b */ /* 0x000fee0000000200 */
[C---:B------:R-:W-:Y:S08]  /*12a40*/  HMMA.16816.F32 R40, R128.reuse, R72, R40 ;  /* 0x000000488028723c */ /* 0x040ff00000001828 */
[----:B------:R-:W-:Y:S01]  /*12a50*/  HMMA.16816.F32 R36, R128, R74, R36 ;  /* 0x0000004a8024723c */ /* 0x000fe20000001824 */
[----:B------:R4:W2:Y:S07]  /*12a60*/  LDSM.16.M88.4 R72, [R3+0xb000] ;  /* 0x00b000000348783b */ /* 0x0008ae0000000200 */
[C---:B------:R-:W-:Y:S08]  /*12a70*/  HMMA.16816.F32 R56, R100.reuse, R96, R56 ;  /* 0x000000606438723c */ /* 0x040ff00000001838 */
[----:B------:R-:W-:Y:S01]  /*12a80*/  HMMA.16816.F32 R52, R100, R98, R52 ;  /* 0x000000626434723c */ /* 0x000fe20000001834 */
[----:B----4-:R-:W-:-:S07]  /*12a90*/  IMAD.SHL.U32 R3, R201, 0x2, RZ ;  /* 0x00000002c9037824 */ /* 0x010fce00078e00ff */
[----:B------:R-:W-:Y:S01]  /*12aa0*/  HMMA.16816.F32 R108, R128, R120, R108 ;  /* 0x00000078806c723c */ /* 0x000fe2000000186c */
[----:B------:R-:W-:-:S07]  /*12ab0*/  LOP3.LUT R3, R3, 0x6, RZ, 0xc0, !PT ;  /* 0x0000000603037812 */ /* 0x000fce00078ec0ff */
[----:B------:R-:W-:Y:S01]  /*12ac0*/  HMMA.16816.F32 R104, R128, R122, R104 ;  /* 0x0000007a8068723c */ /* 0x000fe20000001868 */
[----:B------:R-:W-:-:S04]  /*12ad0*/  IMAD.IADD R3, R3, 0x1, R226 ;  /* 0x0000000103037824 */ /* 0x000fc800078e02e2 */
[C---:B------:R-:W-:Y:S01]  /*12ae0*/  VIADD R71, R3.reuse, 0x8 ;  /* 0x0000000803477836 */ /* 0x040fe20000000000 */
[-C--:B------:R-:W-:Y:S02]  /*12af0*/  ISETP.GE.AND P1, PT, R3, R70.reuse, PT ;  /* 0x000000460300720c */ /* 0x080fe40003f26270 */
[----:B---3--:R-:W-:Y:S02]  /*12b00*/  HMMA.16816.F32 R48, R100, R92, R48 ;  /* 0x0000005c6430723c */ /* 0x008fe40000001830 */
[----:B------:R-:W-:-:S06]  /*12b10*/  ISETP.GE.AND P4, PT, R71, R70, PT ;  /* 0x000000464700720c */ /* 0x000fcc0003f86270 */
[----:B------:R-:W-:Y:S01]  /*12b20*/  HMMA.16816.F32 R44, R100, R94, R44 ;  /* 0x0000005e642c723c */ /* 0x000fe2000000182c */
[----:B------:R-:W3:Y:S07]  /*12b30*/  LDSM.16.M88.4 R92, [R134+0x8800] ;  /* 0x00880000865c783b */ /* 0x000eee0000000200 */
[C---:B------:R-:W-:Y:S08]  /*12b40*/  HMMA.16816.F32 R112, R128.reuse, R126, R112 ;  /* 0x0000007e8070723c */ /* 0x040ff00000001870 */
[----:B------:R-:W-:Y:S08]  /*12b50*/  HMMA.16816.F32 R116, R128, R124, R116 ;  /* 0x0000007c8074723c */ /* 0x000ff00000001874 */
[----:B-1----:R-:W-:Y:S01]  /*12b60*/  HMMA.16816.F32 R56, R4, R8, R56 ;  /* 0x000000080438723c */ /* 0x002fe20000001838 */
[----:B------:R-:W-:-:S05]  /*12b70*/  VIADD R9, R3, 0x1 ;  /* 0x0000000103097836 */ /* 0x000fca0000000000 */
[----:B------:R-:W-:Y:S02]  /*12b80*/  ISETP.GE.AND P0, PT, R9, R70, PT ;  /* 0x000000460900720c */ /* 0x000fe40003f06270 */
[----:B------:R-:W-:Y:S01]  /*12b90*/  HMMA.16816.F32 R52, R4, R10, R52 ;  /* 0x0000000a0434723c */ /* 0x000fe20000001834 */
[----:B------:R-:W1:Y:S07]  /*12ba0*/  LDSM.16.M88.4 R8, [R134+0x9800] ;  /* 0x009800008608783b */ /* 0x000e6e0000000200 */
[----:B--2---:R-:W-:Y:S03]  /*12bb0*/  HMMA.16816.F32 R108, R100, R64, R108 ;  /* 0x00000040646c723c */ /* 0x004fe6000000186c */
[----:B------:R-:W-:-:S05]  /*12bc0*/  FSEL R71, R56, -INF , !P1 ;  /* 0xff80000038477808 */ /* 0x000fca0004800000 */
[----:B------:R-:W-:Y:S01]  /*12bd0*/  HMMA.16816.F32 R104, R100, R66, R104 ;  /* 0x000000426468723c */ /* 0x000fe20000001868 */
[----:B------:R-:W2:Y:S02]  /*12be0*/  LDSM.16.M88.4 R64, [R134+0x9000] ;  /* 0x009000008640783b */ /* 0x000ea40000000200 */
[----:B------:R-:W-:-:S05]  /*12bf0*/  FSEL R52, R52, -INF , !P4 ;  /* 0xff80000034347808 */ /* 0x000fca0006000000 */
[----:B------:R-:W-:Y:S01]  /*12c00*/  HMMA.16816.F32 R112, R100, R74, R112 ;  /* 0x0000004a6470723c */ /* 0x000fe20000001870 */
[----:B------:R-:W-:-:S05]  /*12c10*/  VIADD R75, R3, 0x9 ;  /* 0x00000009034b7836 */ /* 0x000fca0000000000 */
[----:B------:R-:W-:Y:S01]  /*12c20*/  ISETP.GE.AND P5, PT, R75, R70, PT ;  /* 0x000000464b00720c */ /* 0x000fe20003fa6270 */
[C---:B------:R-:W-:Y:S01]  /*12c30*/  VIADD R75, R3.reuse, 0x18 ;  /* 0x00000018034b7836 */ /* 0x040fe20000000000 */
[----:B------:R-:W-:Y:S01]  /*12c40*/  HMMA.16816.F32 R116, R100, R72, R116 ;  /* 0x000000486474723c */ /* 0x000fe20000001874 */
[----:B------:R-:W-:-:S03]  /*12c50*/  VIADD R73, R3, 0x10 ;  /* 0x0000001003497836 */ /* 0x000fc60000000000 */
[-C--:B------:R-:W-:Y:S02]  /*12c60*/  ISETP.GE.AND P3, PT, R75, R70.reuse, PT ;  /* 0x000000464b00720c */ /* 0x080fe40003f66270 */
[----:B------:R-:W-:Y:S02]  /*12c70*/  ISETP.GE.AND P6, PT, R73, R70, PT ;  /* 0x000000464900720c */ /* 0x000fe40003fc6270 */
[C---:B------:R-:W-:Y:S01]  /*12c80*/  HMMA.16816.F32 R12, R100.reuse, R78, R12 ;  /* 0x0000004e640c723c */ /* 0x040fe2000000180c */
[----:B------:R-:W-:Y:S01]  /*12c90*/  FSEL R73, R58, -INF , !P1 ;  /* 0xff8000003a497808 */ /* 0x000fe20004800000 */
[----:B------:R-:W-:Y:S01]  /*12ca0*/  VIADD R79, R3, 0x11 ;  /* 0x00000011034f7836 */ /* 0x000fe20000000000 */
[----:B------:R-:W-:Y:S02]  /*12cb0*/  FSEL R75, R59, -INF , !P0 ;  /* 0xff8000003b4b7808 */ /* 0x000fe40004000000 */
[----:B------:R-:W-:Y:S02]  /*12cc0*/  FSEL R78, R57, -INF , !P0 ;  /* 0xff800000394e7808 */ /* 0x000fe40004000000 */
[----:B------:R-:W4:Y:S01]  /*12cd0*/  LDSM.16.M88.4 R56, [R134+0xa000] ;  /* 0x00a000008638783b */ /* 0x000f220000000200 */
[C---:B------:R-:W-:Y:S08]  /*12ce0*/  HMMA.16816.F32 R32, R100.reuse, R84, R32 ;  /* 0x000000546420723c */ /* 0x040ff00000001820 */
[C---:B------:R-:W-:Y:S08]  /*12cf0*/  HMMA.16816.F32 R40, R100.reuse, R88, R40 ;  /* 0x000000586428723c */ /* 0x040ff00000001828 */
[----:B------:R-:W-:Y:S08]  /*12d00*/  HMMA.16816.F32 R36, R100, R90, R36 ;  /* 0x0000005a6424723c */ /* 0x000ff00000001824 */
[----:B---3--:R-:W-:Y:S08]  /*12d10*/  HMMA.16816.F32 R44, R4, R94, R44 ;  /* 0x0000005e042c723c */ /* 0x008ff0000000182c */
[----:B------:R-:W-:Y:S08]  /*12d20*/  HMMA.16816.F32 R28, R100, R86, R28 ;  /* 0x00000056641c723c */ /* 0x000ff0000000181c */
[----:B------:R-:W-:Y:S03]  /*12d30*/  HMMA.16816.F32 R48, R4, R92, R48 ;  /* 0x0000005c0430723c */ /* 0x000fe60000001830 */
[----:B------:R-:W-:-:S02]  /*12d40*/  FSEL R121, R46, -INF , !P3 ;  /* 0xff8000002e797808 */ /* 0x000fc40005800000 */
[----:B------:R-:W-:-:S03]  /*12d50*/  FSEL R120, R44, -INF , !P3 ;  /* 0xff8000002c787808 */ /* 0x000fc60005800000 */
[----:B-1----:R-:W-:Y:S01]  /*12d60*/  HMMA.16816.F32 R32, R4, R8, R32 ;  /* 0x000000080420723c */ /* 0x002fe20000001820 */
[----:B------:R-:W-:-:S05]  /*12d70*/  VIADD R9, R3, 0x31 ;  /* 0x0000003103097836 */ /* 0x000fca0000000000 */
[----:B------:R-:W-:Y:S01]  /*12d80*/  ISETP.GE.AND P3, PT, R9, R70, PT ;  /* 0x000000460900720c */ /* 0x000fe20003f66270 */
[C---:B------:R-:W-:Y:S01]  /*12d90*/  VIADD R9, R3.reuse, 0x38 ;  /* 0x0000003803097836 */ /* 0x040fe20000000000 */
[----:B------:R-:W-:Y:S01]  /*12da0*/  HMMA.16816.F32 R24, R100, R80, R24 ;  /* 0x000000506418723c */ /* 0x000fe20000001818 */
[----:B------:R-:W-:Y:S02]  /*12db0*/  VIADD R81, R3, 0x21 ;  /* 0x0000002103517836 */ /* 0x000fe40000000000 */
[----:B------:R-:W-:-:S05]  /*12dc0*/  FSEL R122, R48, -INF , !P6 ;  /* 0xff800000307a7808 */ /* 0x000fca0007000000 */
[----:B------:R-:W-:Y:S01]  /*12dd0*/  HMMA.16816.F32 R16, R100, R76, R16 ;  /* 0x0000004c6410723c */ /* 0x000fe20000001810 */
[----:B------:R-:W-:Y:S01]  /*12de0*/  VIADD R77, R3, 0x19 ;  /* 0x00000019034d7836 */ /* 0x000fe20000000000 */
[----:B------:R-:W-:Y:S02]  /*12df0*/  FSEL R76, R53, -INF , !P5 ;  /* 0xff800000354c7808 */ /* 0x000fe40006800000 */
[----:B------:R-:W-:Y:S02]  /*12e00*/  FSEL R53, R50, -INF , !P6 ;  /* 0xff80000032357808 */ /* 0x000fe40007000000 */
[----:B------:R-:W-:Y:S02]  /*12e10*/  ISETP.GE.AND P1, PT, R77, R70, PT ;  /* 0x000000464d00720c */ /* 0x000fe40003f26270 */
[----:B--2---:R-:W-:Y:S01]  /*12e20*/  HMMA.16816.F32 R40, R4, R64, R40 ;  /* 0x000000400428723c */ /* 0x004fe20000001828 */
[----:B------:R-:W-:Y:S01]  /*12e30*/  VIADD R65, R3, 0x20 ;  /* 0x0000002003417836 */ /* 0x000fe20000000000 */
[----:B------:R-:W-:-:S02]  /*12e40*/  FSEL R47, R47, -INF , !P1 ;  /* 0xff8000002f2f7808 */ /* 0x000fc40004800000 */
[----:B------:R-:W-:Y:S02]  /*12e50*/  FSEL R44, R45, -INF , !P1 ;  /* 0xff8000002d2c7808 */ /* 0x000fe40004800000 */
[-C--:B------:R-:W-:Y:S02]  /*12e60*/  ISETP.GE.AND P0, PT, R65, R70.reuse, PT ;  /* 0x000000464100720c */ /* 0x080fe40003f06270 */
[----:B------:R-:W-:Y:S01]  /*12e70*/  HMMA.16816.F32 R36, R4, R66, R36 ;  /* 0x000000420424723c */ /* 0x000fe20000001824 */
[----:B------:R-:W-:Y:S01]  /*12e80*/  FSEL R65, R55, -INF , !P5 ;  /* 0xff80000037417808 */ /* 0x000fe20006800000 */
[C---:B------:R-:W-:Y:S01]  /*12e90*/  VIADD R55, R3.reuse, 0x28 ;  /* 0x0000002803377836 */ /* 0x040fe20000000000 */
[----:B------:R-:W-:Y:S01]  /*12ea0*/  FSEL R77, R54, -INF , !P4 ;  /* 0xff800000364d7808 */ /* 0x000fe20006000000 */
[----:B------:R-:W-:Y:S01]  /*12eb0*/  VIADD R67, R3, 0x30 ;  /* 0x0000003003437836 */ /* 0x000fe20000000000 */
[-C--:B------:R-:W-:Y:S02]  /*12ec0*/  ISETP.GE.AND P1, PT, R9, R70.reuse, PT ;  /* 0x000000460900720c */ /* 0x080fe40003f26270 */
[-C--:B------:R-:W-:Y:S01]  /*12ed0*/  ISETP.GE.AND P4, PT, R79, R70.reuse, PT ;  /* 0x000000464f00720c */ /* 0x080fe20003f86270 */
[----:B------:R-:W-:Y:S01]  /*12ee0*/  HMMA.16816.F32 R20, R100, R82, R20 ;  /* 0x000000526414723c */ /* 0x000fe20000001814 */
[----:B------:R-:W-:Y:S01]  /*12ef0*/  ISETP.GE.AND P6, PT, R55, R70, PT ;  /* 0x000000463700720c */ /* 0x000fe20003fc6270 */
[----:B------:R-:W-:Y:S01]  /*12f00*/  VIADD R79, R3, 0x29 ;  /* 0x00000029034f7836 */ /* 0x000fe20000000000 */
[----:B------:R-:W-:-:S02]  /*12f10*/  FSEL R55, R51, -INF , !P4 ;  /* 0xff80000033377808 */ /* 0x000fc40006000000 */
[----:B------:R-:W-:Y:S02]  /*12f20*/  FSEL R54, R49, -INF , !P4 ;  /* 0xff80000031367808 */ /* 0x000fe40006000000 */
[----:B------:R-:W1:Y:S01]  /*12f30*/  LDSM.16.M88.4 R48, [R134+0xa800] ;  /* 0x00a800008630783b */ /* 0x000e620000000200 */
[C---:B------:R-:W-:Y:S01]  /*12f40*/  HMMA.16816.F32 R28, R4.reuse, R10, R28 ;  /* 0x0000000a041c723c */ /* 0x040fe2000000181c */
[-C--:B------:R-:W-:Y:S02]  /*12f50*/  ISETP.GE.AND P5, PT, R81, R70.reuse, PT ;  /* 0x000000465100720c */ /* 0x080fe40003fa6270 */
[----:B------:R-:W2:Y:S01]  /*12f60*/  LDSM.16.M88.4 R8, [R134+0xb000] ;  /* 0x00b000008608783b */ /* 0x000ea20000000200 */
[----:B------:R-:W-:Y:S01]  /*12f70*/  ISETP.GE.AND P4, PT, R67, R70, PT ;  /* 0x000000464300720c */ /* 0x000fe20003f86270 */
[----:B------:R-:W-:Y:S01]  /*12f80*/  VIADD R67, R3, 0x39 ;  /* 0x0000003903437836 */ /* 0x000fe20000000000 */
[----:B------:R-:W-:Y:S02]  /*12f90*/  FSEL R46, R41, -INF , !P5 ;  /* 0xff800000292e7808 */ /* 0x000fe40006800000 */
[----:B----4-:R-:W-:Y:S01]  /*12fa0*/  HMMA.16816.F32 R24, R4, R56, R24 ;  /* 0x000000380418723c */ /* 0x010fe20000001818 */
[----:B------:R-:W-:Y:S01]  /*12fb0*/  VIADD R57, R3, 0x40 ;  /* 0x0000004003397836 */ /* 0x000fe20000000000 */
[----:B------:R-:W-:-:S02]  /*12fc0*/  FSEL R41, R38, -INF , !P6 ;  /* 0xff80000026297808 */ /* 0x000fc40007000000 */
[----:B------:R-:W-:Y:S02]  /*12fd0*/  FSEL R38, R36, -INF , !P6 ;  /* 0xff80000024267808 */ /* 0x000fe40007000000 */
[----:B------:R-:W-:Y:S02]  /*12fe0*/  ISETP.GE.AND P6, PT, R57, R70, PT ;  /* 0x000000463900720c */ /* 0x000fe40003fc6270 */
[----:B------:R-:W-:Y:S01]  /*12ff0*/  HMMA.16816.F32 R56, R4, R58, R20 ;  /* 0x0000003a0438723c */ /* 0x000fe20000001814 */
[----:B------:R-:W3:Y:S01]  /*13000*/  LDSM.16.M88.4 R20, [R134+0xb800] ;  /* 0x00b800008614783b */ /* 0x000ee20000000200 */
[----:B------:R-:W-:Y:S01]  /*13010*/  FSEL R45, R42, -INF , !P0 ;  /* 0xff8000002a2d7808 */ /* 0x000fe20004000000 */
[----:B------:R-:W-:-:S04]  /*13020*/  DEPBAR.LE SB0, 0x0 ;  /* 0x000080000000791a */ /* 0x000fc80000000000 */
[----:B------:R-:W-:Y:S02]  /*13030*/  FSEL R40, R40, -INF , !P0 ;  /* 0xff80000028287808 */ /* 0x000fe40004000000 */
[-C--:B------:R-:W-:Y:S01]  /*13040*/  ISETP.GE.AND P0, PT, R67, R70.reuse, PT ;  /* 0x000000464300720c */ /* 0x080fe20003f06270 */
[----:B------:R-:W-:Y:S01]  /*13050*/  VIADD R67, R3, 0x41 ;  /* 0x0000004103437836 */ /* 0x000fe20000000000 */
[----:B------:R-:W-:Y:S02]  /*13060*/  FSEL R175, R26, -INF , !P6 ;  /* 0xff8000001aaf7808 */ /* 0x000fe40007000000 */
[----:B------:R-:W-:Y:S02]  /*13070*/  FSEL R172, R24, -INF , !P6 ;  /* 0xff80000018ac7808 */ /* 0x000fe40007000000 */
[----:B------:R-:W-:Y:S02]  /*13080*/  ISETP.GE.AND P6, PT, R67, R70, PT ;  /* 0x000000464300720c */ /* 0x000fe40003fc6270 */
[----:B------:R-:W-:-:S02]  /*13090*/  FSEL R43, R43, -INF , !P5 ;  /* 0xff8000002b2b7808 */ /* 0x000fc40006800000 */
[-C--:B------:R-:W-:Y:S02]  /*130a0*/  ISETP.GE.AND P5, PT, R79, R70.reuse, PT ;  /* 0x000000464f00720c */ /* 0x080fe40003fa6270 */
[----:B------:R-:W-:Y:S01]  /*130b0*/  FSEL R173, R27, -INF , !P6 ;  /* 0xff8000001bad7808 */ /* 0x000fe20007000000 */
[----:B------:R-:W-:Y:S01]  /*130c0*/  VIADD R27, R3, 0x68 ;  /* 0x00000068031b7836 */ /* 0x000fe20000000000 */
[C---:B-1----:R-:W-:Y:S01]  /*130d0*/  HMMA.16816.F32 R16, R4.reuse, R48, R16 ;  /* 0x000000300410723c */ /* 0x042fe20000001810 */
[----:B------:R-:W-:Y:S01]  /*130e0*/  FSEL R36, R37, -INF , !P5 ;  /* 0xff80000025247808 */ /* 0x000fe20006800000 */
[----:B------:R-:W-:Y:S01]  /*130f0*/  VIADD R37, R3, 0x48 ;  /* 0x0000004803257836 */ /* 0x000fe20000000000 */
[----:B------:R-:W-:Y:S01]  /*13100*/  FSEL R158, R33, -INF , !P3 ;  /* 0xff800000219e7808 */ /* 0x000fe20005800000 */
[----:B------:R-:W-:Y:S01]  /*13110*/  VIADD R33, R3, 0x51 ;  /* 0x0000005103217836 */ /* 0x000fe20000000000 */
[----:B------:R-:W-:Y:S01]  /*13120*/  FSEL R178, R25, -INF , !P6 ;  /* 0xff80000019b27808 */ /* 0x000fe20007000000 */
[----:B------:R-:W-:Y:S01]  /*13130*/  VIADD R25, R3, 0x60 ;  /* 0x0000006003197836 */ /* 0x000fe20000000000 */
[----:B------:R-:W-:Y:S01]  /*13140*/  FSEL R161, R35, -INF , !P3 ;  /* 0xff80000023a17808 */ /* 0x000fe20005800000 */
[C---:B--2---:R-:W-:Y:S01]  /*13150*/  HMMA.16816.F32 R112, R4.reuse, R10, R112 ;  /* 0x0000000a0470723c */ /* 0x044fe20000001870 */
[----:B------:R-:W-:Y:S01]  /*13160*/  FSEL R159, R31, -INF , !P0 ;  /* 0xff8000001f9f7808 */ /* 0x000fe20004000000 */
[----:B------:R-:W-:Y:S01]  /*13170*/  VIADD R35, R3, 0x50 ;  /* 0x0000005003237836 */ /* 0x000fe20000000000 */
[-C--:B------:R-:W-:Y:S01]  /*13180*/  ISETP.GE.AND P6, PT, R27, R70.reuse, PT ;  /* 0x000000461b00720c */ /* 0x080fe20003fc6270 */
[----:B------:R-:W-:Y:S01]  /*13190*/  VIADD R31, R3, 0x58 ;  /* 0x00000058031f7836 */ /* 0x000fe20000000000 */
[----:B------:R-:W-:Y:S01]  /*131a0*/  FSEL R39, R39, -INF , !P5 ;  /* 0xff80000027277808 */ /* 0x000fe20006800000 */
[----:B------:R-:W-:Y:S01]  /*131b0*/  VIADD R11, R3, 0x69 ;  /* 0x00000069030b7836 */ /* 0x000fe20000000000 */
[----:B------:R-:W-:Y:S01]  /*131c0*/  ISETP.GE.AND P5, PT, R37, R70, PT ;  /* 0x000000462500720c */ /* 0x000fe20003fa6270 */
[----:B------:R-:W-:Y:S01]  /*131d0*/  HMMA.16816.F32 R12, R4, R50, R12 ;  /* 0x00000032040c723c */ /* 0x000fe2000000180c */
[----:B------:R-:W-:Y:S01]  /*131e0*/  FSEL R163, R30, -INF , !P1 ;  /* 0xff8000001ea37808 */ /* 0x000fe20004800000 */
[----:B------:R-:W-:Y:S01]  /*131f0*/  VIADD R37, R3, 0x49 ;  /* 0x0000004903257836 */ /* 0x000fe20000000000 */
[----:B------:R-:W-:-:S02]  /*13200*/  FSEL R170, R28, -INF , !P1 ;  /* 0xff8000001caa7808 */ /* 0x000fc40004800000 */
[----:B------:R-:W-:Y:S01]  /*13210*/  FSEL R160, R29, -INF , !P0 ;  /* 0xff8000001da07808 */ /* 0x000fe20004000000 */
[----:B------:R-:W-:Y:S01]  /*13220*/  VIADD R29, R3, 0x59 ;  /* 0x00000059031d7836 */ /* 0x000fe20000000000 */
[-C--:B------:R-:W-:Y:S01]  /*13230*/  ISETP.GE.AND P1, PT, R33, R70.reuse, PT ;  /* 0x000000462100720c */ /* 0x080fe20003f26270 */
[C---:B------:R-:W-:Y:S01]  /*13240*/  HMMA.16816.F32 R116, R4.reuse, R8, R116 ;  /* 0x000000080474723c */ /* 0x040fe20000001874 */
[-C--:B------:R-:W-:Y:S01]  /*13250*/  ISETP.GE.AND P3, PT, R35, R70.reuse, PT ;  /* 0x000000462300720c */ /* 0x080fe20003f66270 */
[----:B------:R-:W-:Y:S01]  /*13260*/  VIADD R9, R3, 0x61 ;  /* 0x0000006103097836 */ /* 0x000fe20000000000 */
[----:B------:R-:W-:Y:S02]  /*13270*/  FSEL R151, R114, -INF , !P6 ;  /* 0xff80000072977808 */ /* 0x000fe40007000000 */
[----:B------:R-:W-:Y:S02]  /*13280*/  FSEL R148, R112, -INF , !P6 ;  /* 0xff80000070947808 */ /* 0x000fe40007000000 */
[----:B------:R-:W-:Y:S01]  /*13290*/  ISETP.NE.AND P6, PT, R63, 0x1, PT ;  /* 0x000000013f00780c */ /* 0x000fe20003fc5270 */
[----:B---3--:R-:W-:Y:S01]  /*132a0*/  HMMA.16816.F32 R108, R4, R20, R108 ;  /* 0x00000014046c723c */ /* 0x008fe2000000186c */
[----:B------:R-:W-:-:S02]  /*132b0*/  ISETP.GE.AND P0, PT, R31, R70, PT ;  /* 0x000000461f00720c */ /* 0x000fc40003f06270 */
[----:B------:R-:W-:Y:S02]  /*132c0*/  FSEL R179, R58, -INF , !P5 ;  /* 0xff8000003ab37808 */ /* 0x000fe40006800000 */
[----:B------:R-:W-:Y:S02]  /*132d0*/  FSEL R174, R56, -INF , !P5 ;  /* 0xff80000038ae7808 */ /* 0x000fe40006800000 */
[----:B------:R-:W-:Y:S01]  /*132e0*/  FSEL R166, R17, -INF , !P1 ;  /* 0xff80000011a67808 */ /* 0x000fe20004800000 */
[----:B------:R-:W-:Y:S01]  /*132f0*/  HMMA.16816.F32 R104, R4, R22, R104 ;  /* 0x000000160468723c */ /* 0x000fe20000001868 */
[----:B------:R-:W-:Y:S01]  /*13300*/  ISETP.GE.AND P5, PT, R11, R70, PT ;  /* 0x000000460b00720c */ /* 0x000fe20003fa6270 */
[C---:B------:R-:W-:Y:S01]  /*13310*/  VIADD R17, R3.reuse, 0x70 ;  /* 0x0000007003117836 */ /* 0x040fe20000000000 */
[----:B------:R-:W-:Y:S01]  /*13320*/  FSEL R157, R34, -INF , !P4 ;  /* 0xff800000229d7808 */ /* 0x000fe20006000000 */
[C---:B------:R-:W-:Y:S01]  /*13330*/  VIADD R11, R3.reuse, 0x71 ;  /* 0x00000071030b7836 */ /* 0x040fe20000000000 */
[----:B------:R-:W-:Y:S01]  /*13340*/  FSEL R156, R32, -INF , !P4 ;  /* 0xff800000209c7808 */ /* 0x000fe20006000000 */
[C---:B------:R-:W-:Y:S01]  /*13350*/  VIADD R5, R3.reuse, 0x78 ;  /* 0x0000007803057836 */ /* 0x040fe20000000000 */
[----:B------:R-:W-:Y:S01]  /*13360*/  FSEL R171, R18, -INF , !P3 ;  /* 0xff80000012ab7808 */ /* 0x000fe20005800000 */
[----:B------:R-:W-:Y:S01]  /*13370*/  VIADD R3, R3, 0x79 ;  /* 0x0000007903037836 */ /* 0x000fe20000000000 */
[----:B------:R-:W-:-:S02]  /*13380*/  FSEL R168, R16, -INF , !P3 ;  /* 0xff80000010a87808 */ /* 0x000fc40005800000 */
[----:B------:R-:W-:Y:S02]  /*13390*/  FSEL R169, R19, -INF , !P1 ;  /* 0xff80000013a97808 */ /* 0x000fe40004800000 */
[----:B------:R-:W-:Y:S02]  /*133a0*/  FSEL R167, R14, -INF , !P0 ;  /* 0xff8000000ea77808 */ /* 0x000fe40004000000 */
[----:B------:R-:W-:Y:S01]  /*133b0*/  FSEL R164, R12, -INF , !P0 ;  /* 0xff8000000ca47808 */ /* 0x000fe20004000000 */
[----:B------:R-:W-:Y:S01]  /*133c0*/  BAR.SYNC.DEFER_BLOCKING 0x0 ;  /* 0x0000000000007b1d */ /* 0x000fe20000010000 */
[-C--:B------:R-:W-:Y:S02]  /*133d0*/  ISETP.GE.AND P4, PT, R37, R70.reuse, PT ;  /* 0x000000462500720c */ /* 0x080fe40003f86270 */
        /* <DEDUP_REMOVED lines=39> */
.L_x_4053:
        /* <DEDUP_REMOVED lines=60> */
.L_x_4054:
[----:B------:R-:W-:Y:S05]  /*13a10*/  BSYNC.RECONVERGENT B0 ;  /* 0x0000000000007941 */ /* 0x000fea0003800200 */
.L_x_4052:
        /* <DEDUP_REMOVED lines=36> */
.L_x_4051:
[----:B------:R-:W-:Y:S05]  /*13c60*/  BSYNC.RECONVERGENT B1 ;  /* 0x0000000000017941 */ /* 0x000fea0003800200 */
.L_x_4050:
        /* <DEDUP_REMOVED lines=31> */
[----:B-1----:R-:W-:Y:S02]  /*13e60*/  FMNMX.FTZ R7, R67, R4, !PT ;  /* 0x0000000443077209 */ /* 0x002fe40007810000 */
[----:B------:R-:W-:Y:S02]  /*13e70*/  FMNMX.FTZ R6, R66, R3, !PT ;  /* 0x0000000342067209 */ /* 0x000fe40007810000 */
[----:B------:R-:W-:Y:S01]  /*13e80*/  SHF.L.U32 R222, R201, 0x3, RZ ;  /* 0x00000003c9de7819 */ /* 0x000fe200000006ff */
[----:B------:R-:W1:Y:S01]  /*13e90*/  SHFL.BFLY PT, R4, R7, 0x2, 0x1f ;  /* 0x0c401f0007047f89 */ /* 0x000e6200000e0000 */
[----:B------:R-:W-:Y:S02]  /*13ea0*/  LOP3.LUT R141, R61, 0x1c0, R2, 0xf8, !PT ;  /* 0x000001c03d8d7812 */ /* 0x000fe400078ef802 */
[----:B------:R-:W-:Y:S01]  /*13eb0*/  LOP3.LUT R200, R222, 0x38, RZ, 0xc0, !PT ;  /* 0x00000038dec87812 */ /* 0x000fe200078ec0ff */
[----:B------:R-:W3:Y:S03]  /*13ec0*/  SHFL.BFLY PT, R5, R6, 0x2, 0x1f ;  /* 0x0c401f0006057f89 */ /* 0x000ee600000e0000 */
[----:B------:R-:W-:-:S04]  /*13ed0*/  LOP3.LUT R141, R141, R200, RZ, 0x3c, !PT ;  /* 0x000000c88d8d7212 */ /* 0x000fc800078e3cff */
[----:B------:R-:W-:-:S04]  /*13ee0*/  LOP3.LUT R141, R141, 0x200, R2, 0xf8, !PT ;  /* 0x000002008d8d7812 */ /* 0x000fc800078ef802 */
[----:B------:R-:W-:-:S04]  /*13ef0*/  LEA R141, R141, UR6, 0x1 ;  /* 0x000000068d8d7c11 */ /* 0x000fc8000f8e08ff */
[-C--:B------:R-:W-:Y:S01]  /*13f00*/  IADD3 R42, PT, PT, R60, R141.reuse, RZ ;  /* 0x0000008d3c2a7210 */ /* 0x080fe20007ffe0ff */
[----:B------:R-:W-:Y:S01]  /*13f10*/  LDSM.16.MT88.4 R96, [R141+0x10000] ;  /* 0x010000008d60783b */ /* 0x000fe20000004200 */
[C---:B------:R-:W-:Y:S02]  /*13f20*/  IADD3 R60, PT, PT, R0.reuse, R141, RZ ;  /* 0x0000008d003c7210 */ /* 0x040fe40007ffe0ff */
[----:B------:R-:W-:Y:S01]  /*13f30*/  IADD3 R0, PT, PT, R0, R42, RZ ;  /* 0x0000002a00007210 */ /* 0x000fe20007ffe0ff */
[----:B------:R-:W-:Y:S01]  /*13f40*/  LDSM.16.MT88.4 R124, [R141+0xc000] ;  /* 0x00c000008d7c783b */ /* 0x000fe20000004200 */
[----:B-1----:R-:W-:Y:S02]  /*13f50*/  FMNMX.FTZ R4, R7, R4, !PT ;  /* 0x0000000407047209 */ /* 0x002fe40007810000 */
[----:B---3--:R-:W-:Y:S01]  /*13f60*/  FMNMX.FTZ R5, R6, R5, !PT ;  /* 0x0000000506057209 */ /* 0x008fe20007810000 */
[----:B------:R-:W-:Y:S04]  /*13f70*/  LDSM.16.MT88.4 R80, [R42+0xc000] ;  /* 0x00c000002a50783b */ /* 0x000fe80000004200 */
        /* <DEDUP_REMOVED lines=55> */
[----:B------:R-:W-:Y:S01]  /*142f0*/  LDSM.16.MT88.4 R36, [R0+0x11000] ;  /* 0x011000000024783b */ /* 0x000fe20000004200 */
        /* <DEDUP_REMOVED lines=19> */
[-C--:B------:R-:W-:Y:S01]  /*14430*/  FFMA.FTZ R164, R164, R140.reuse, -R139 ;  /* 0x0000008ca4a47223 */ /* 0x080fe2000001088b */
[-CC-:B------:R-:W-:Y:S01]  /*14440*/  FFMA.FTZ R165, R165, R140.reuse, -R138.reuse ;  /* 0x0000008ca5a57223 */ /* 0x180fe2000001088a */
[-CC-:B------:R-:W-:Y:S01]  /*14450*/  FFMA.FTZ R151, R151, R140.reuse, -R138.reuse ;  /* 0x0000008c97977223 */ /* 0x180fe2000001088a */
[----:B------:R-:W2:Y:S01]  /*14460*/  MUFU.EX2 R54, R54 ;  /* 0x0000003600367308 */ /* 0x000ea20000000800 */
[----:B------:R-:W-:Y:S01]  /*14470*/  HMMA.16816.F32 R92, R116, R96, RZ ;  /* 0x00000060745c723c */ /* 0x000fe200000018ff */
[----:B------:R-:W-:Y:S01]  /*14480*/  FFMA.FTZ R227, R67, R140, -R138 ;  /* 0x0000008c43e37223 */ /* 0x000fe2000001088a */
[----:B------:R-:W-:Y:S01]  /*14490*/  FADD.FTZ R62, R62, R61 ;  /* 0x0000003d3e3e7221 */ /* 0x000fe20000010000 */
[----:B------:R-:W-:Y:S01]  /*144a0*/  MUFU.EX2 R51, R51 ;  /* 0x0000003300337308 */ /* 0x000fe20000000800 */
[----:B------:R-:W-:-:S02]  /*144b0*/  FADD.FTZ R64, R65, R64 ;  /* 0x0000004041407221 */ /* 0x000fc40000010000 */
[----:B------:R-:W-:Y:S01]  /*144c0*/  FADD.FTZ R57, R57, R62 ;  /* 0x0000003e39397221 */ /* 0x000fe20000010000 */
[----:B------:R-:W3:Y:S01]  /*144d0*/  MUFU.EX2 R50, R50 ;  /* 0x0000003200327308 */ /* 0x000ee20000000800 */
[C---:B------:R-:W-:Y:S01]  /*144e0*/  HMMA.16816.F32 R96, R116.reuse, R98, RZ ;  /* 0x000000627460723c */ /* 0x040fe200000018ff */
[----:B------:R-:W-:Y:S01]  /*144f0*/  FADD.FTZ R59, R59, R64 ;  /* 0x000000403b3b7221 */ /* 0x000fe20000010000 */
[----:B------:R-:W-:Y:S01]  /*14500*/  FADD.FTZ R56, R56, R57 ;  /* 0x0000003938387221 */ /* 0x000fe20000010000 */
[----:B------:R-:W4:Y:S02]  /*14510*/  MUFU.EX2 R48, R48 ;  /* 0x0000003000307308 */ /* 0x000f240000000800 */
[----:B------:R-:W-:Y:S02]  /*14520*/  FADD.FTZ R58, R58, R59 ;  /* 0x0000003b3a3a7221 */ /* 0x000fe40000010000 */
        /* <DEDUP_REMOVED lines=12> */
[----:B------:R2:W-:Y:S01]  /*145f0*/  MUFU.EX2 R156, R163 ;  /* 0x000000a3009c7308 */ /* 0x0005e20000000800 */
[C---:B------:R-:W-:Y:S03]  /*14600*/  HMMA.16816.F32 R100, R116.reuse, R104, RZ ;  /* 0x000000687464723c */ /* 0x040fe600000018ff */
[----:B------:R-:W-:Y:S04]  /*14610*/  MUFU.EX2 R154, R154 ;  /* 0x0000009a009a7308 */ /* 0x000fe80000000800 */
[----:B------:R-:W-:Y:S01]  /*14620*/  MUFU.EX2 R157, R157 ;  /* 0x0000009d009d7308 */ /* 0x000fe20000000800 */
[----:B------:R-:W-:Y:S03]  /*14630*/  HMMA.16816.F32 R108, R116, R112, RZ ;  /* 0x00000070746c723c */ /* 0x000fe600000018ff */
[----:B------:R-:W-:Y:S01]  /*14640*/  MUFU.EX2 R158, R181 ;  /* 0x000000b5009e7308 */ /* 0x000fe20000000800 */
[----:B--2---:R-:W-:-:S03]  /*14650*/  FFMA.FTZ R163, R159, R140, -R138 ;  /* 0x0000008c9fa37223 */ /* 0x004fc6000001088a */
[----:B------:R-:W2:Y:S01]  /*14660*/  MUFU.EX2 R161, R161 ;  /* 0x000000a100a17308 */ /* 0x000ea20000000800 */
[C---:B------:R-:W-:Y:S03]  /*14670*/  HMMA.16816.F32 R124, R116.reuse, R126, RZ ;  /* 0x0000007e747c723c */ /* 0x040fe600000018ff */
[----:B------:R-:W-:Y:S04]  /*14680*/  MUFU.EX2 R160, R180 ;  /* 0x000000b400a07308 */ /* 0x000fe80000000800 */
[----:B------:R3:W2:Y:S01]  /*14690*/  MUFU.EX2 R159, R170 ;  /* 0x000000aa009f7308 */ /* 0x0006a20000000800 */
[C---:B------:R-:W-:Y:S03]  /*146a0*/  HMMA.16816.F32 R72, R116.reuse, R74, RZ ;  /* 0x0000004a7448723c */ /* 0x040fe600000018ff */
[----:B------:R-:W2:Y:S04]  /*146b0*/  MUFU.EX2 R163, R163 ;  /* 0x000000a300a37308 */ /* 0x000ea80000000800 */
[----:B------:R-:W-:Y:S01]  /*146c0*/  MUFU.EX2 R176, R176 ;  /* 0x000000b000b07308 */ /* 0x000fe20000000800 */
[----:B------:R-:W-:Y:S03]  /*146d0*/  HMMA.16816.F32 R80, R116, R82, RZ ;  /* 0x000000527450723c */ /* 0x000fe600000018ff */
[----:B------:R-:W-:Y:S01]  /*146e0*/  MUFU.EX2 R177, R177 ;  /* 0x000000b100b17308 */ /* 0x000fe20000000800 */
[----:B---3--:R-:W-:-:S03]  /*146f0*/  FFMA.FTZ R170, R173, R140, -R138 ;  /* 0x0000008cadaa7223 */ /* 0x008fc6000001088a */
[----:B------:R-:W-:Y:S01]  /*14700*/  MUFU.EX2 R167, R167 ;  /* 0x000000a700a77308 */ /* 0x000fe20000000800 */
[C---:B------:R-:W-:Y:S03]  /*14710*/  HMMA.16816.F32 R88, R116.reuse, R90, RZ ;  /* 0x0000005a7458723c */ /* 0x040fe600000018ff */
[----:B------:R-:W-:Y:S04]  /*14720*/  MUFU.EX2 R170, R170 ;  /* 0x000000aa00aa7308 */ /* 0x000fe80000000800 */
[----:B------:R-:W-:Y:S01]  /*14730*/  MUFU.EX2 R151, R151 ;  /* 0x0000009700977308 */ /* 0x000fe20000000800 */
[C---:B------:R-:W-:Y:S03]  /*14740*/  HMMA.16816.F32 R104, R116.reuse, R106, RZ ;  /* 0x0000006a7468723c */ /* 0x040fe600000018ff */
[----:B------:R-:W-:Y:S05]  /*14750*/  MUFU.EX2 R227, R227 ;  /* 0x000000e300e37308 */ /* 0x000fea0000000800 */
        /* <DEDUP_REMOVED lines=8> */
[----:B------:R-:W-:Y:S01]  /*147e0*/  F2FP.F16.F32.PACK_AB R6, R50, R51 ;  /* 0x000000333206723e */ /* 0x000fe200000000ff */
        /* <DEDUP_REMOVED lines=8> */
[----:B------:R-:W3:Y:S07]  /*14870*/  LDSM.16.MT88.4 R8, [R0+0x10800] ;  /* 0x010800000008783b */ /* 0x000eee0000004200 */
[C---:B------:R-:W-:Y:S08]  /*14880*/  HMMA.16816.F32 R128, R4.reuse, R32, R128 ;  /* 0x000000200480723c */ /* 0x040ff00000001880 */
[C---:B------:R-:W-:Y:S01]  /*14890*/  HMMA.16816.F32 R124, R4.reuse, R34, R124 ;  /* 0x00000022047c723c */ /* 0x040fe2000000187c */
[----:B------:R-:W4:Y:S07]  /*148a0*/  LDSM.16.MT88.4 R32, [R141+0xd000] ;  /* 0x00d000008d20783b */ /* 0x000f2e0000004200 */
[C---:B------:R-:W-:Y:S08]  /*148b0*/  HMMA.16816.F32 R108, R4.reuse, R12, R108 ;  /* 0x0000000c046c723c */ /* 0x040ff0000000186c */
[C---:B------:R-:W-:Y:S01]  /*148c0*/  HMMA.16816.F32 R112, R4.reuse, R14, R112 ;  /* 0x0000000e0470723c */ /* 0x040fe20000001870 */
[----:B------:R-:W2:Y:S07]  /*148d0*/  LDSM.16.MT88.4 R12, [R60+0x11000] ;  /* 0x011000003c0c783b */ /* 0x000eae0000004200 */
[C---:B------:R-:W-:Y:S08]  /*148e0*/  HMMA.16816.F32 R100, R4.reuse, R16, R100 ;  /* 0x000000100464723c */ /* 0x040ff00000001864 */
[C---:B---3--:R-:W-:Y:S08]  /*148f0*/  HMMA.16816.F32 R120, R4.reuse, R8, R120 ;  /* 0x000000080478723c */ /* 0x048ff00000001878 */
[C---:B------:R-:W-:Y:S01]  /*14900*/  HMMA.16816.F32 R116, R4.reuse, R10, R116 ;  /* 0x0000000a0474723c */ /* 0x040fe20000001874 */
[----:B------:R-:W3:Y:S07]  /*14910*/  LDSM.16.MT88.4 R8, [R42+0x11000] ;  /* 0x011000002a08783b */ /* 0x000eee0000004200 */
[C---:B------:R-:W-:Y:S01]  /*14920*/  HMMA.16816.F32 R104, R4.reuse, R18, R104 ;  /* 0x000000120468723c */ /* 0x040fe20000001868 */
[----:B------:R-:W3:Y:S07]  /*14930*/  LDSM.16.MT88.4 R16, [R141+0x11000] ;  /* 0x011000008d10783b */ /* 0x000eee0000004200 */
        /* <DEDUP_REMOVED lines=8> */
[----:B------:R-:W3:Y:S01]  /*149c0*/  LDSM.16.MT88.4 R20, [R0+0xd000] ;  /* 0x00d000000014783b */ /* 0x000ee20000004200 */
[----:B-1----:R-:W-:Y:S01]  /*149d0*/  F2FP.F16.F32.PACK_AB R4, R46, R47 ;  /* 0x0000002f2e04723e */ /* 0x002fe200000000ff */
[----:B------:R-:W-:Y:S01]  /*149e0*/  FADD.FTZ R47, R47, R50 ;  /* 0x000000322f2f7221 */ /* 0x000fe20000010000 */
[----:B------:R-:W-:Y:S01]  /*149f0*/  F2FP.F16.F32.PACK_AB R5, R44, R45 ;  /* 0x0000002d2c05723e */ /* 0x000fe200000000ff */
[----:B------:R-:W-:Y:S01]  /*14a00*/  FADD.FTZ R45, R45, R48 ;  /* 0x000000302d2d7221 */ /* 0x000fe20000010000 */
[----:B-----5:R-:W-:Y:S01]  /*14a10*/  F2FP.F16.F32.PACK_AB R6, R40, R43 ;  /* 0x0000002b2806723e */ /* 0x020fe200000000ff */
[----:B------:R-:W-:Y:S01]  /*14a20*/  FADD.FTZ R46, R46, R47 ;  /* 0x0000002f2e2e7221 */ /* 0x000fe20000010000 */
[----:B------:R-:W-:Y:S01]  /*14a30*/  F2FP.F16.F32.PACK_AB R7, R2, R41 ;  /* 0x000000290207723e */ /* 0x000fe200000000ff */
[----:B------:R-:W-:-:S06]  /*14a40*/  FADD.FTZ R44, R44, R45 ;  /* 0x0000002d2c2c7221 */ /* 0x000fcc0000010000 */
[C---:B----4-:R-:W-:Y:S08]  /*14a50*/  HMMA.16816.F32 R128, R4.reuse, R32, R128 ;  /* 0x000000200480723c */ /* 0x050ff00000001880 */
        /* <DEDUP_REMOVED lines=30> */
[C---:B--2---:R-:W-:Y:S01]  /*14c40*/  HMMA.16816.F32 R100, R4.reuse, R12, R100 ;  /* 0x0000000c0464723c */ /* 0x044fe20000001864 */
[-CC-:B------:R-:W-:Y:S01]  /*14c50*/  FFMA.FTZ R13, R175, R140.reuse, -R138.reuse ;  /* 0x0000008caf0d7223 */ /* 0x180fe2000001088a */
[-CC-:B------:R-:W-:Y:S01]  /*14c60*/  FFMA.FTZ R12, R179, R140.reuse, -R138.reuse ;  /* 0x0000008cb30c7223 */ /* 0x180fe2000001088a */
[-CC-:B------:R-:W-:Y:S01]  /*14c70*/  FFMA.FTZ R175, R172, R140.reuse, -R139.reuse ;  /* 0x0000008cacaf7223 */ /* 0x180fe2000001088b */
[-C--:B------:R-:W-:Y:S01]  /*14c80*/  FFMA.FTZ R179, R174, R140.reuse, -R139 ;  /* 0x0000008caeb37223 */ /* 0x080fe2000001088b */
[----:B------:R-:W-:Y:S03]  /*14c90*/  MUFU.EX2 R173, R13 ;  /* 0x0000000d00ad7308 */ /* 0x000fe60000000800 */
[C---:B------:R-:W-:Y:S01]  /*14ca0*/  HMMA.16816.F32 R104, R4.reuse, R14, R104 ;  /* 0x0000000e0468723c */ /* 0x040fe20000001868 */
[----:B------:R2:W-:Y:S04]  /*14cb0*/  MUFU.EX2 R172, R12 ;  /* 0x0000000c00ac7308 */ /* 0x0005e80000000800 */
[----:B------:R-:W-:Y:S03]  /*14cc0*/  MUFU.EX2 R175, R175 ;  /* 0x000000af00af7308 */ /* 0x000fe60000000800 */
[C---:B---3--:R-:W-:Y:S01]  /*14cd0*/  HMMA.16816.F32 R108, R4.reuse, R8, R108 ;  /* 0x00000008046c723c */ /* 0x048fe2000000186c */
[----:B------:R3:W1:Y:S04]  /*14ce0*/  MUFU.EX2 R174, R178 ;  /* 0x000000b200ae7308 */ /* 0x0006680000000800 */
[----:B------:R-:W1:Y:S01]  /*14cf0*/  MUFU.EX2 R179, R179 ;  /* 0x000000b300b37308 */ /* 0x000e620000000800 */
[----:B--2---:R-:W2:Y:S02]  /*14d00*/  LDSM.16.MT88.4 R12, [R141+0x12000] ;  /* 0x012000008d0c783b */ /* 0x004ea40000004200 */
[----:B------:R-:W-:Y:S02]  /*14d10*/  HMMA.16816.F32 R112, R4, R10, R112 ;  /* 0x0000000a0470723c */ /* 0x000fe40000001870 */
[----:B------:R-:W2:Y:S01]  /*14d20*/  LDSM.16.MT88.4 R8, [R60+0x12000] ;  /* 0x012000003c08783b */ /* 0x000ea20000004200 */
[----:B---3--:R-:W-:-:S05]  /*14d30*/  FFMA.FTZ R178, R169, R140, -R138 ;  /* 0x0000008ca9b27223 */ /* 0x008fca000001088a */
[C---:B----4-:R-:W-:Y:S01]  /*14d40*/  HMMA.16816.F32 R92, R4.reuse, R16, R92 ;  /* 0x00000010045c723c */ /* 0x050fe2000000185c */
[----:B------:R-:W-:Y:S07]  /*14d50*/  MUFU.EX2 R178, R178 ;  /* 0x000000b200b27308 */ /* 0x000fee0000000800 */
[C---:B------:R-:W-:Y:S01]  /*14d60*/  HMMA.16816.F32 R96, R4.reuse, R18, R96 ;  /* 0x000000120460723c */ /* 0x040fe20000001860 */
[----:B------:R-:W-:Y:S07]  /*14d70*/  LDSM.16.MT88.4 R16, [R0+0xe000] ;  /* 0x00e000000010783b */ /* 0x000fee0000004200 */
        /* <DEDUP_REMOVED lines=19> */
[----:B------:R-:W-:Y:S01]  /*14eb0*/  HMMA.16816.F32 R100, R4, R8, R100 ;  /* 0x000000080464723c */ /* 0x000fe20000001864 */
[-C--:B------:R-:W-:Y:S01]  /*14ec0*/  FFMA.FTZ R8, R171, R140.reuse, -R138 ;  /* 0x0000008cab087223 */ /* 0x080fe2000001088a */
[----:B------:R-:W-:-:S02]  /*14ed0*/  FFMA.FTZ R171, R166, R140, -R139 ;  /* 0x0000008ca6ab7223 */ /* 0x000fc4000001088b */
[----:B------:R-:W-:Y:S04]  /*14ee0*/  MUFU.EX2 R166, R168 ;  /* 0x000000a800a67308 */ /* 0x000fe80000000800 */
[----:B------:R2:W-:Y:S01]  /*14ef0*/  MUFU.EX2 R169, R8 ;  /* 0x0000000800a97308 */ /* 0x0005e20000000800 */
[C---:B------:R-:W-:Y:S03]  /*14f00*/  HMMA.16816.F32 R104, R4.reuse, R10, R104 ;  /* 0x0000000a0468723c */ /* 0x040fe60000001868 */
[----:B------:R-:W1:Y:S05]  /*14f10*/  MUFU.EX2 R171, R171 ;  /* 0x000000ab00ab7308 */ /* 0x000e6a0000000800 */
[C---:B------:R-:W-:Y:S01]  /*14f20*/  HMMA.16816.F32 R108, R4.reuse, R36, R108 ;  /* 0x00000024046c723c */ /* 0x040fe2000000186c */
[-CC-:B------:R-:W-:Y:S01]  /*14f30*/  FFMA.FTZ R37, R162, R140.reuse, -R139.reuse ;  /* 0x0000008ca2257223 */ /* 0x180fe2000001088b */
[----:B------:R4:W-:Y:S01]  /*14f40*/  MUFU.EX2 R36, R164 ;  /* 0x000000a400247308 */ /* 0x0009e20000000800 */
[-CC-:B------:R-:W-:Y:S01]  /*14f50*/  FFMA.FTZ R162, R153, R140.reuse, -R138.reuse ;  /* 0x0000008c99a27223 */ /* 0x180fe2000001088a */
[-CC-:B------:R-:W-:Y:S01]  /*14f60*/  FFMA.FTZ R153, R150, R140.reuse, -R139.reuse ;  /* 0x0000008c96997223 */ /* 0x180fe2000001088b */
[----:B--2---:R-:W2:Y:S02]  /*14f70*/  LDSM.16.MT88.4 R8, [R141+0x12800] ;  /* 0x012800008d08783b */ /* 0x004ea40000004200 */
[----:B------:R-:W1:Y:S01]  /*14f80*/  MUFU.EX2 R37, R37 ;  /* 0x0000002500257308 */ /* 0x000e620000000800 */
[----:B------:R-:W-:Y:S01]  /*14f90*/  HMMA.16816.F32 R112, R4, R38, R112 ;  /* 0x000000260470723c */ /* 0x000fe20000001870 */
[-CC-:B------:R-:W-:Y:S01]  /*14fa0*/  FFMA.FTZ R39, R155, R140.reuse, -R138.reuse ;  /* 0x0000008c9b277223 */ /* 0x180fe2000001088a */
[-C--:B------:R-:W-:Y:S01]  /*14fb0*/  FFMA.FTZ R155, R148, R140.reuse, -R139 ;  /* 0x0000008c949b7223 */ /* 0x080fe2000001088b */
[----:B------:R-:W1:Y:S01]  /*14fc0*/  MUFU.EX2 R38, R165 ;  /* 0x000000a500267308 */ /* 0x000e620000000800 */
[----:B------:R-:W-:-:S03]  /*14fd0*/  FFMA.FTZ R148, R149, R140, -R138 ;  /* 0x0000008c95947223 */ /* 0x000fc6000001088a */
[----:B------:R-:W-:Y:S01]  /*14fe0*/  MUFU.EX2 R39, R39 ;  /* 0x0000002700277308 */ /* 0x000fe20000000800 */
[C---:B---3--:R-:W-:Y:S01]  /*14ff0*/  HMMA.16816.F32 R128, R4.reuse, R28, R128 ;  /* 0x0000001c0480723c */ /* 0x048fe20000001880 */
[-CC-:B----4-:R-:W-:Y:S01]  /*15000*/  FFMA.FTZ R164, R152, R140.reuse, -R139.reuse ;  /* 0x0000008c98a47223 */ /* 0x190fe2000001088b */
[----:B------:R-:W-:Y:S01]  /*15010*/  FFMA.FTZ R152, R146, R140, -R139 ;  /* 0x0000008c92987223 */ /* 0x000fe2000001088b */
[----:B------:R-:W-:Y:S04]  /*15020*/  MUFU.EX2 R162, R162 ;  /* 0x000000a200a27308 */ /* 0x000fe80000000800 */
[----:B------:R-:W-:Y:S01]  /*15030*/  MUFU.EX2 R150, R164 ;  /* 0x000000a400967308 */ /* 0x000fe20000000800 */
[C---:B------:R-:W-:Y:S01]  /*15040*/  HMMA.16816.F32 R124, R4.reuse, R30, R124 ;  /* 0x0000001e047c723c */ /* 0x040fe2000000187c */
[----:B------:R-:W-:Y:S02]  /*15050*/  LDSM.16.MT88.4 R28, [R60+0xe800] ;  /* 0x00e800003c1c783b */ /* 0x000fe40000004200 */
[----:B------:R-:W3:Y:S04]  /*15060*/  MUFU.EX2 R153, R153 ;  /* 0x0000009900997308 */ /* 0x000ee80000000800 */
[----:B------:R-:W-:Y:S01]  /*15070*/  MUFU.EX2 R146, R155 ;  /* 0x0000009b00927308 */ /* 0x000fe20000000800 */
[C---:B------:R-:W-:Y:S03]  /*15080*/  HMMA.16816.F32 R68, R4.reuse, R24, R68 ;  /* 0x000000180444723c */ /* 0x040fe60000001844 */
[----:B------:R-:W4:Y:S04]  /*15090*/  MUFU.EX2 R149, R152 ;  /* 0x0000009800957308 */ /* 0x000f280000000800 */
[----:B------:R-:W4:Y:S01]  /*150a0*/  MUFU.EX2 R148, R148 ;  /* 0x0000009400947308 */ /* 0x000f220000000800 */
[C---:B------:R-:W-:Y:S01]  /*150b0*/  HMMA.16816.F32 R72, R4.reuse, R26, R72 ;  /* 0x0000001a0448723c */ /* 0x040fe20000001848 */
[----:B------:R-:W-:Y:S07]  /*150c0*/  LDSM.16.MT88.4 R24, [R42+0xe800] ;  /* 0x00e800002a18783b */ /* 0x000fee0000004200 */
[C---:B-----5:R-:W-:Y:S08]  /*150d0*/  HMMA.16816.F32 R76, R4.reuse, R20, R76 ;  /* 0x00000014044c723c */ /* 0x060ff0000000184c */
[C---:B------:R-:W-:Y:S01]  /*150e0*/  HMMA.16816.F32 R80, R4.reuse, R22, R80 ;  /* 0x000000160450723c */ /* 0x040fe20000001850 */
[----:B------:R-:W5:Y:S07]  /*150f0*/  LDSM.16.MT88.4 R20, [R0+0xe800] ;  /* 0x00e800000014783b */ /* 0x000f6e0000004200 */
[C---:B------:R-:W-:Y:S08]  /*15100*/  HMMA.16816.F32 R84, R4.reuse, R16, R84 ;  /* 0x000000100454723c */ /* 0x040ff00000001854 */
[C---:B------:R-:W-:Y:S01]  /*15110*/  HMMA.16816.F32 R88, R4.reuse, R18, R88 ;  /* 0x000000120458723c */ /* 0x040fe20000001858 */
[----:B------:R-:W3:Y:S07]  /*15120*/  LDSM.16.MT88.4 R16, [R60+0x12800] ;  /* 0x012800003c10783b */ /* 0x000eee0000004200 */
[C---:B-1----:R-:W-:Y:S08]  /*15130*/  HMMA.16816.F32 R120, R4.reuse, R12, R120 ;  /* 0x0000000c0478723c */ /* 0x042ff00000001878 */
[----:B------:R-:W-:Y:S01]  /*15140*/  HMMA.16816.F32 R116, R4, R14, R116 ;  /* 0x0000000e0474723c */ /* 0x000fe20000001874 */
[----:B------:R-:W-:Y:S01]  /*15150*/  F2FP.F16.F32.PACK_AB R4, R171, R166 ;  /* 0x000000a6ab04723e */ /* 0x000fe200000000ff */
[----:B------:R-:W1:Y:S01]  /*15160*/  LDSM.16.MT88.4 R12, [R42+0x12800] ;  /* 0x012800002a0c783b */ /* 0x000e620000004200 */
[----:B------:R-:W-:-:S02]  /*15170*/  F2FP.F16.F32.PACK_AB R5, R178, R169 ;  /* 0x000000a9b205723e */ /* 0x000fc400000000ff */
[----:B------:R-:W-:Y:S02]  /*15180*/  F2FP.F16.F32.PACK_AB R6, R37, R36 ;  /* 0x000000242506723e */ /* 0x000fe400000000ff */
[----:B------:R-:W-:-:S07]  /*15190*/  F2FP.F16.F32.PACK_AB R7, R38, R167 ;  /* 0x000000a72607723e */ /* 0x000fce00000000ff */
[C---:B--2---:R-:W-:Y:S08]  /*151a0*/  HMMA.16816.F32 R92, R4.reuse, R8, R92 ;  /* 0x00000008045c723c */ /* 0x044ff0000000185c */
[C---:B------:R-:W-:Y:S01]  /*151b0*/  HMMA.16816.F32 R96, R4.reuse, R10, R96 ;  /* 0x0000000a0460723c */ /* 0x040fe20000001860 */
[----:B------:R-:W2:Y:S07]  /*151c0*/  LDSM.16.MT88.4 R8, [R0+0x12800] ;  /* 0x012800000008783b */ /* 0x000eae0000004200 */
[C---:B-----5:R-:W-:Y:S08]  /*151d0*/  HMMA.16816.F32 R84, R4.reuse, R20, R84 ;  /* 0x000000140454723c */ /* 0x060ff00000001854 */
[C---:B------:R-:W-:Y:S01]  /*151e0*/  HMMA.16816.F32 R88, R4.reuse, R22, R88 ;  /* 0x000000160458723c */ /* 0x040fe20000001858 */
[----:B------:R-:W5:Y:S07]  /*151f0*/  LDSM.16.MT88.4 R20, [R0+0xf000] ;  /* 0x00f000000014783b */ /* 0x000f6e0000004200 */
[C---:B---3--:R-:W-:Y:S08]  /*15200*/  HMMA.16816.F32 R100, R4.reuse, R16, R100 ;  /* 0x000000100464723c */ /* 0x048ff00000001864 */
        /* <DEDUP_REMOVED lines=16> */
[----:B------:R-:W-:Y:S01]  /*15310*/  F2FP.F16.F32.PACK_AB R4, R153, R150 ;  /* 0x000000969904723e */ /* 0x000fe200000000ff */
[----:B------:R-:W3:Y:S01]  /*15320*/  LDSM.16.MT88.4 R32, [R141+0xf000] ;  /* 0x00f000008d20783b */ /* 0x000ee20000004200 */
[----:B------:R-:W-:-:S02]  /*15330*/  F2FP.F16.F32.PACK_AB R5, R162, R39 ;  /* 0x00000027a205723e */ /* 0x000fc400000000ff */
[----:B----4-:R-:W-:Y:S02]  /*15340*/  F2FP.F16.F32.PACK_AB R6, R149, R146 ;  /* 0x000000929506723e */ /* 0x010fe400000000ff */
[----:B------:R-:W-:-:S07]  /*15350*/  F2FP.F16.F32.PACK_AB R7, R148, R151 ;  /* 0x000000979407723e */ /* 0x000fce00000000ff */
[C---:B-----5:R-:W-:Y:S08]  /*15360*/  HMMA.16816.F32 R84, R4.reuse, R20, R84 ;  /* 0x000000140454723c */ /* 0x060ff00000001854 */
[C---:B------:R-:W-:Y:S01]  /*15370*/  HMMA.16816.F32 R88, R4.reuse, R22, R88 ;  /* 0x000000160458723c */ /* 0x040fe20000001858 */
[----:B------:R-:W4:Y:S07]  /*15380*/  LDSM.16.MT88.4 R20, [R0+0x13000] ;  /* 0x013000000014783b */ /* 0x000f2e0000004200 */
        /* <DEDUP_REMOVED lines=9> */
[----:B---3--:R-:W-:Y:S01]  /*15420*/  HMMA.16816.F32 R68, R4, R28, R68 ;  /* 0x0000001c0444723c */ /* 0x008fe20000001844 */
        /* <DEDUP_REMOVED lines=17> */
[----:B------:R-:W3:Y:S05]  /*15540*/  MUFU.EX2 R27, R27 ;  /* 0x0000001b001b7308 */ /* 0x000eea0000000800 */
[C---:B------:R-:W-:Y:S08]  /*15550*/  HMMA.16816.F32 R124, R4.reuse, R34, R124 ;  /* 0x00000022047c723c */ /* 0x040ff0000000187c */
[----:B----4-:R-:W-:Y:S01]  /*15560*/  HMMA.16816.F32 R120, R4, R20, R120 ;  /* 0x000000140478723c */ /* 0x010fe20000001878 */
[----:B------:R-:W-:-:S04]  /*15570*/  FADD.FTZ R21, R41, R44 ;  /* 0x0000002c29157221 */ /* 0x000fc80000010000 */
[----:B------:R-:W-:-:S03]  /*15580*/  FADD.FTZ R21, R2, R21 ;  /* 0x0000001502157221 */ /* 0x000fc60000010000 */
        /* <DEDUP_REMOVED lines=22> */
[----:B-----5:R-:W-:Y:S02]  /*156f0*/  HMMA.16816.F32 R128, R4, R16, R128 ;  /* 0x000000100480723c */ /* 0x020fe40000001880 */
        /* <DEDUP_REMOVED lines=36> */
[----:B-1----:R-:W-:Y:S01]  /*15940*/  HMMA.16816.F32 R84, R4, R16, R84 ;  /* 0x000000100454723c */ /* 0x002fe20000001854 */
[----:B------:R-:W-:-:S04]  /*15950*/  FADD.FTZ R0, R149, R0 ;  /* 0x0000000095007221 */ /* 0x000fc80000010000 */
[----:B------:R-:W-:-:S03]  /*15960*/  FADD.FTZ R27, R27, R0 ;  /* 0x000000001b1b7221 */ /* 0x000fc60000010000 */
[----:B------:R-:W-:Y:S01]  /*15970*/  HMMA.16816.F32 R88, R4, R18, R88 ;  /* 0x000000120458723c */ /* 0x000fe20000001858 */
[----:B------:R-:W-:-:S04]  /*15980*/  FADD.FTZ R28, R28, R27 ;  /* 0x0000001b1c1c7221 */ /* 0x000fc80000010000 */
[----:B------:R-:W-:-:S03]  /*15990*/  FADD.FTZ R29, R29, R28 ;  /* 0x0000001c1d1d7221 */ /* 0x000fc60000010000 */
[----:B---3--:R-:W-:Y:S01]  /*159a0*/  HMMA.16816.F32 R120, R4, R12, R120 ;  /* 0x0000000c0478723c */ /* 0x008fe20000001878 */
[----:B------:R-:W-:-:S07]  /*159b0*/  FADD.FTZ R229, R30, R29 ;  /* 0x0000001d1ee57221 */ /* 0x000fce0000010000 */
[----:B------:R-:W-:Y:S01]  /*159c0*/  HMMA.16816.F32 R116, R4, R14, R116 ;  /* 0x0000000e0474723c */ /* 0x000fe20000001874 */
[----:B------:R-:W-:-:S04]  /*159d0*/  NOP ;  /* 0x0000000000007918 */ /* 0x000fc80000000000 */
[----:B------:R-:W-:-:S15]  /*159e0*/  @!P6 BRA `(.L_x_4055) ;  /* 0x000000400000e947 */ /* 0x000fde0003800000 */
[----:B------:R-:W-:Y:S01]  /*159f0*/  ISETP.NE.U32.AND P0, PT, R220, RZ, PT ;  /* 0x000000ffdc00720c */ /* 0x000fe20003f05070 */
[C---:B------:R-:W-:Y:S01]  /*15a00*/  IMAD.SHL.U32 R223, R136.reuse, 0x20, RZ ;  /* 0x0000002088df7824 */ /* 0x040fe200078e00ff */
[----:B------:R-:W-:Y:S01]  /*15a10*/  SHF.L.U64.HI R224, R136, 0x5, R137 ;  /* 0x0000000588e07819 */ /* 0x000fe20000010289 */
[----:B------:R-:W-:Y:S01]  /*15a20*/  VIADD R225, R63, 0xfffffffe ;  /* 0xfffffffe3fe17836 */ /* 0x000fe20000000000 */
[----:B------:R-:W-:Y:S01]  /*15a30*/  ISETP.NE.AND.EX P3, PT, R221, RZ, PT, P0 ;  /* 0x000000ffdd00720c */ /* 0x000fe20003f65300 */
[----:B------:R-:W-:Y:S01]  /*15a40*/  IMAD.MOV.U32 R137, RZ, RZ, R134 ;  /* 0x000000ffff897224 */ /* 0x000fe200078e0086 */
[----:B------:R-:W-:-:S11]  /*15a50*/  MOV R0, R3 ;  /* 0x0000000300007202 */ /* 0x000fd60000000f00 */
.L_x_4062:
        /* <DEDUP_REMOVED lines=78> */
.L_x_4057:
[----:B------:R-:W-:Y:S05]  /*15f40*/  BSYNC.RECONVERGENT B0 ;  /* 0x0000000000007941 */ /* 0x000fea0003800200 */
.L_x_4056:
[----:B------:R-:W1:Y:S01]  /*15f50*/  S2UR UR7, SR_CgaCtaId ;  /* 0x00000000000779c3 */ /* 0x000e620000008800 */
[C---:B------:R-:W-:Y:S01]  /*15f60*/  IMAD.SHL.U32 R222, R201.reuse, 0x8, RZ ;  /* 0x00000008c9de7824 */ /* 0x040fe200078e00ff */
[----:B------:R-:W-:Y:S01]  /*15f70*/  LOP3.LUT R3, R201, 0x38, RZ, 0xc0, !PT ;  /* 0x00000038c9037812 */ /* 0x000fe200078ec0ff */
[----:B------:R-:W-:Y:S01]  /*15f80*/  UMOV UR8, 0x400 ;  /* 0x0000040000087882 */ /* 0x000fe20000000000 */
[----:B------:R-:W-:Y:S01]  /*15f90*/  IADD3 R12, P0, PT, R223, R212, RZ ;  /* 0x000000d4df0c7210 */ /* 0x000fe20007f1e0ff */
[C---:B------:R-:W-:Y:S01]  /*15fa0*/  IMAD.SHL.U32 R207, R201.reuse, 0x40, RZ ;  /* 0x00000040c9cf7824 */ /* 0x040fe200078e00ff */
[C---:B------:R-:W-:Y:S01]  /*15fb0*/  LOP3.LUT R200, R222.reuse, 0x38, RZ, 0xc0, !PT ;  /* 0x00000038dec87812 */ /* 0x040fe200078ec0ff */
[----:B------:R-:W-:Y:S01]  /*15fc0*/  IMAD.MOV.U32 R135, RZ, RZ, 0x40 ;  /* 0x00000040ff877424 */ /* 0x000fe200078e00ff */
[----:B------:R-:W-:Y:S01]  /*15fd0*/  LOP3.LUT R6, R222, 0x1c0, RZ, 0xc0, !PT ;  /* 0x000001c0de067812 */ /* 0x000fe200078ec0ff */
[----:B------:R-:W-:Y:S01]  /*15fe0*/  IMAD.X R13, R224, 0x1, R213, P0 ;  /* 0x00000001e00d7824 */ /* 0x000fe200000e06d5 */
[----:B------:R-:W-:Y:S01]  /*15ff0*/  LOP3.LUT R7, R222, 0x1e00, RZ, 0xc0, !PT ;  /* 0x00001e00de077812 */ /* 0x000fe200078ec0ff */
[----:B------:R-:W-:Y:S01]  /*16000*/  BSSY.RECONVERGENT B1, `(.L_x_4058) ;  /* 0x000017c000017945 */ /* 0x000fe20003800200 */
[----:B------:R-:W-:Y:S01]  /*16010*/  LOP3.LUT R6, R200, R6, R3, 0x1e, !PT ;  /* 0x00000006c8067212 */ /* 0x000fe200078e1e03 */
[C---:B------:R-:W-:Y:S01]  /*16020*/  IMAD.SHL.U32 R3, R201.reuse, 0x20, RZ ;  /* 0x00000020c9037824 */ /* 0x040fe200078e00ff */
[----:B------:R-:W-:Y:S02]  /*16030*/  IADD3 R14, P0, PT, R12, R223, RZ ;  /* 0x000000df0c0e7210 */ /* 0x000fe40007f1e0ff */
[----:B------:R-:W-:Y:S02]  /*16040*/  LOP3.LUT R6, R6, R7, RZ, 0xfc, !PT ;  /* 0x0000000706067212 */ /* 0x000fe400078efcff */
[----:B------:R-:W-:Y:S01]  /*16050*/  LOP3.LUT R2, R201, 0x8, RZ, 0xc0, !PT ;  /* 0x00000008c9027812 */ /* 0x000fe200078ec0ff */
[--C-:B------:R-:W-:Y:S01]  /*16060*/  IMAD.X R15, R13, 0x1, R224.reuse, P0 ;  /* 0x000000010d0f7824 */ /* 0x100fe200000e06e0 */
[-C--:B------:R-:W-:Y:S02]  /*16070*/  IADD3 R10, P0, PT, R14, R223.reuse, RZ ;  /* 0x000000df0e0a7210 */ /* 0x080fe40007f1e0ff */
[----:B------:R-:W-:Y:S01]  /*16080*/  LOP3.LUT R5, R2, 0x1c0, R207, 0xf8, !PT ;  /* 0x000001c002057812 */ /* 0x000fe200078ef8cf */
[----:B-1----:R-:W-:Y:S02]  /*16090*/  ULEA UR6, UR7, UR8, 0x18 ;  /* 0x0000000807067291 */ /* 0x002fe4000f8ec0ff */
[--C-:B------:R-:W-:Y:S01]  /*160a0*/  IMAD.X R11, R15, 0x1, R224.reuse, P0 ;  /* 0x000000010f0b7824 */ /* 0x100fe200000e06e0 */
[-C--:B------:R-:W-:Y:S02]  /*160b0*/  IADD3 R8, P0, PT, R10, R223.reuse, RZ ;  /* 0x000000df0a087210 */ /* 0x080fe40007f1e0ff */
[----:B------:R-:W-:Y:S02]  /*160c0*/  LOP3.LUT R139, R207, 0x400, RZ, 0xc0, !PT ;  /* 0x00000400cf8b7812 */ /* 0x000fe400078ec0ff */
[----:B------:R-:W-:Y:S01]  /*160d0*/  LEA R231, R6, UR6, 0x1 ;  /* 0x0000000606e77c11 */ /* 0x000fe2000f8e08ff */
[--C-:B------:R-:W-:Y:S01]  /*160e0*/  IMAD.X R9, R11, 0x1, R224.reuse, P0 ;  /* 0x000000010b097824 */ /* 0x100fe200000e06e0 */
[-C--:B------:R-:W-:Y:S02]  /*160f0*/  LOP3.LUT R2, R5, R200.reuse, RZ, 0x3c, !PT ;  /* 0x000000c805027212 */ /* 0x080fe400078e3cff */
[-C--:B------:R-:W-:Y:S01]  /*16100*/  IADD3 R6, P0, PT, R8, R223.reuse, RZ ;  /* 0x000000df08067210 */ /* 0x080fe20007f1e0ff */
[----:B------:R-:W-:Y:S01]  /*16110*/  @!PT LDS RZ, [RZ] ;  /* 0x00000000fffff984 */ /* 0x000fe20000000800 */
[----:B------:R-:W-:Y:S01]  /*16120*/  @!PT LDS RZ, [RZ] ;  /* 0x00000000fffff984 */ /* 0x000fe20000000800 */
[----:B------:R-:W-:Y:S01]  /*16130*/  @!PT LDS RZ, [RZ] ;  /* 0x00000000fffff984 */ /* 0x000fe20000000800 */
[----:B------:R-:W-:Y:S01]  /*16140*/  LDGSTS.E.BYPASS.LTC128B.128 [R231+0xc000], desc[UR4][R212.64] ;  /* 0x0c000000d4e77fae */ /* 0x000fe2000b981a04 */
[----:B------:R-:W-:Y:S01]  /*16150*/  SHF.R.U32.HI R203, RZ, 0x1, R201 ;  /* 0x00000001ffcb7819 */ /* 0x000fe200000116c9 */
[----:B------:R-:W-:Y:S01]  /*16160*/  IMAD R139, R2, 0x2, R139 ;  /* 0x00000002028b7824 */ /* 0x000fe200078e028b */
[----:B------:R-:W-:Y:S02]  /*16170*/  LOP3.LUT R4, R207, 0x200, RZ, 0xc0, !PT ;  /* 0x00000200cf047812 */ /* 0x000fe400078ec0ff */
[----:B------:R-:W-:Y:S01]  /*16180*/  LDGSTS.E.BYPASS.LTC128B.128 [R231+0x10000], desc[UR4][R212.64+0x80] ;  /* 0x10000080d4e77fae */ /* 0x000fe2000b981a04 */
[----:B------:R-:W-:Y:S01]  /*16190*/  LOP3.LUT R2, R203, 0x8, RZ, 0xc0, !PT ;  /* 0x00000008cb027812 */ /* 0x000fe200078ec0ff */
[--C-:B------:R-:W-:Y:S01]  /*161a0*/  IMAD.X R7, R9, 0x1, R224.reuse, P0 ;  /* 0x0000000109077824 */ /* 0x100fe200000e06e0 */
[----:B------:R-:W-:Y:S02]  /*161b0*/  LOP3.LUT R3, R4, 0x7c00, R3, 0xf8, !PT ;  /* 0x00007c0004037812 */ /* 0x000fe400078ef803 */
[----:B------:R-:W-:Y:S01]  /*161c0*/  LDGSTS.E.BYPASS.LTC128B.128 [R231+0xc800], desc[UR4][R12.64] ;  /* 0x0c8000000ce77fae */ /* 0x000fe2000b981a04 */
[-C--:B------:R-:W-:Y:S02]  /*161d0*/  IADD3 R4, P0, PT, R6, R223.reuse, RZ ;  /* 0x000000df06047210 */ /* 0x080fe40007f1e0ff */
[----:B------:R-:W-:Y:S02]  /*161e0*/  LOP3.LUT R5, R2, 0x1c0, R207, 0xf8, !PT ;  /* 0x000001c002057812 */ /* 0x000fe400078ef8cf */
[----:B------:R1:W-:Y:S01]  /*161f0*/  LDGSTS.E.BYPASS.LTC128B.128 [R231+0x10800], desc[UR4][R12.64+0x80] ;  /* 0x108000800ce77fae */ /* 0x0003e2000b981a04 */
[----:B------:R-:W-:Y:S01]  /*16200*/  VIADD R2, R139, UR6 ;  /* 0x000000068b027c36 */ /* 0x000fe20008000000 */
[----:B------:R-:W-:Y:S03]  /*16210*/  LOP3.LUT P2, RZ, R201, 0x4, RZ, 0xc0, !PT ;  /* 0x00000004c9ff7812 */ /* 0x000fe6000784c0ff */
[----:B------:R-:W-:Y:S01]  /*16220*/  LDGSTS.E.BYPASS.LTC128B.128 [R231+0xd000], desc[UR4][R14.64] ;  /* 0x0d0000000ee77fae */ /* 0x000fe2000b981a04 */
[----:B------:R-:W-:Y:S01]  /*16230*/  LOP3.LUT R136, R5, R200, RZ, 0x3c, !PT ;  /* 0x000000c805887212 */ /* 0x000fe200078e3cff */
[----:B------:R-:W-:Y:S01]  /*16240*/  IMAD.X R5, R7, 0x1, R224, P0 ;  /* 0x0000000107057824 */ /* 0x000fe200000e06e0 */
[----:B------:R-:W-:Y:S02]  /*16250*/  SEL R135, R135, 0xffffffc0, !P2 ;  /* 0xffffffc087877807 */ /* 0x000fe40005000000 */
[----:B------:R-:W-:Y:S01]  /*16260*/  LDGSTS.E.BYPASS.LTC128B.128 [R231+0x11000], desc[UR4][R14.64+0x80] ;  /* 0x110000800ee77fae */ /* 0x000fe2000b981a04 */
[----:B------:R-:W-:Y:S04]  /*16270*/  LOP3.LUT R3, R3, R136, RZ, 0xfc, !PT ;  /* 0x0000008803037212 */ /* 0x000fe800078efcff */
[----:B------:R-:W-:Y:S01]  /*16280*/  LDGSTS.E.BYPASS.LTC128B.128 [R231+0xd800], desc[UR4][R10.64] ;  /* 0x0d8000000ae77fae */ /* 0x000fe2000b981a04 */
[----:B------:R-:W-:Y:S04]  /*16290*/  LEA R184, R3, UR6, 0x1 ;  /* 0x0000000603b87c11 */ /* 0x000fe8000f8e08ff */
[----:B------:R-:W-:Y:S01]  /*162a0*/  LDGSTS.E.BYPASS.LTC128B.128 [R231+0x11800], desc[UR4][R10.64+0x80] ;  /* 0x118000800ae77fae */ /* 0x000fe2000b981a04 */
[----:B------:R-:W-:Y:S04]  /*162b0*/  IMAD.IADD R188, R135, 0x1, R184 ;  /* 0x0000000187bc7824 */ /* 0x000fe800078e02b8 */
[----:B------:R-:W-:Y:S05]  /*162c0*/  LDGSTS.E.BYPASS.LTC128B.128 [R231+0xe000], desc[UR4][R8.64] ;  /* 0x0e00000008e77fae */ /* 0x000fea000b981a04 */
[----:B------:R2:W-:Y:S01]  /*162d0*/  LDGSTS.E.BYPASS.LTC128B.128 [R231+0x12000], desc[UR4][R8.64+0x80] ;  /* 0x1200008008e77fae */ /* 0x0005e2000b981a04 */
[----:B-1----:R-:W-:Y:S04]  /*162e0*/  IADD3 R12, P0, PT, R4, R223, RZ ;  /* 0x000000df040c7210 */ /* 0x002fe80007f1e0ff */
[----:B------:R-:W-:Y:S05]  /*162f0*/  LDGSTS.E.BYPASS.LTC128B.128 [R231+0xe800], desc[UR4][R6.64] ;  /* 0x0e80000006e77fae */ /* 0x000fea000b981a04 */
[----:B------:R-:W-:Y:S01]  /*16300*/  LDGSTS.E.BYPASS.LTC128B.128 [R231+0x12800], desc[UR4][R6.64+0x80] ;  /* 0x1280008006e77fae */ /* 0x000fe2000b981a04 */
[----:B------:R-:W-:Y:S01]  /*16310*/  IMAD.X R13, R5, 0x1, R224, P0 ;  /* 0x00000001050d7824 */ /* 0x000fe200000e06e0 */
[----:B------:R-:W-:Y:S03]  /*16320*/  LOP3.LUT P0, RZ, R201, 0x2, RZ, 0xc0, !PT ;  /* 0x00000002c9ff7812 */ /* 0x000fe6000780c0ff */
[----:B------:R-:W-:Y:S01]  /*16330*/  LDGSTS.E.BYPASS.LTC128B.128 [R231+0xf000], desc[UR4][R4.64] ;  /* 0x0f00000004e77fae */ /* 0x000fe2000b981a04 */
[----:B------:R-:W-:Y:S04]  /*16340*/  SEL R205, R202, 0xffffffe0, !P0 ;  /* 0xffffffe0cacd7807 */ /* 0x000fe80004000000 */
[----:B------:R1:W-:Y:S01]  /*16350*/  LDGSTS.E.BYPASS.LTC128B.128 [R231+0x13000], desc[UR4][R4.64+0x80] ;  /* 0x1300008004e77fae */ /* 0x0003e2000b981a04 */
[----:B------:R-:W-:Y:S01]  /*16360*/  ISETP.NE.AND P0, PT, R225, RZ, PT ;  /* 0x000000ffe100720c */ /* 0x000fe20003f05270 */
[C---:B------:R-:W-:Y:S03]  /*16370*/  IMAD.IADD R138, R205.reuse, 0x1, R184 ;  /* 0x00000001cd8a7824 */ /* 0x040fe600078e02b8 */
[----:B------:R-:W-:Y:S01]  /*16380*/  LDGSTS.E.BYPASS.LTC128B.128 [R231+0xf800], desc[UR4][R12.64] ;  /* 0x0f8000000ce77fae */ /* 0x000fe2000b981a04 */
[--C-:B------:R-:W-:Y:S02]  /*16390*/  IMAD.IADD R3, R205, 0x1, R2.reuse ;  /* 0x00000001cd037824 */ /* 0x100fe400078e0202 */
[----:B------:R-:W-:Y:S02]  /*163a0*/  IMAD.IADD R2, R135, 0x1, R2 ;  /* 0x0000000187027824 */ /* 0x000fe400078e0202 */
[----:B------:R3:W-:Y:S01]  /*163b0*/  LDGSTS.E.BYPASS.LTC128B.128 [R231+0x13800], desc[UR4][R12.64+0x80] ;  /* 0x138000800ce77fae */ /* 0x0007e2000b981a04 */
[C---:B------:R-:W-:Y:S02]  /*163c0*/  IMAD.IADD R135, R205.reuse, 0x1, R188 ;  /* 0x00000001cd877824 */ /* 0x040fe400078e02bc */
[----:B------:R-:W-:Y:S02]  /*163d0*/  IMAD.IADD R134, R205, 0x1, R2 ;  /* 0x00000001cd867824 */ /* 0x000fe400078e0202 */
[----:B------:R-:W-:Y:S05]  /*163e0*/  LDSM.16.M88.4 R64, [R184] ;  /* 0x00000000b840783b */ /* 0x000fea0000000200 */
[----:B--2---:R-:W1:Y:S05]  /*163f0*/  LDSM.16.M88.4 R8, [R139+UR6+0x4000] ;  /* 0x004000068b08783b */ /* 0x004e6a0008000200 */
[----:B------:R-:W3:Y:S05]  /*16400*/  LDSM.16.M88.4 R16, [R139+UR6+0x4800] ;  /* 0x004800068b10783b */ /* 0x000eea0008000200 */
[----:B------:R-:W2:Y:S05]  /*16410*/  LDSM.16.M88.4 R24, [R139+UR6+0x5000] ;  /* 0x005000068b18783b */ /* 0x000eaa0008000200 */
[----:B------:R-:W0:Y:S05]  /*16420*/  LDGDEPBAR ;  /* 0x00000000000079af */ /* 0x000e2a0000000000 */
[----:B------:R-:W4:Y:S05]  /*16430*/  LDSM.16.M88.4 R32, [R139+UR6+0x5800] ;  /* 0x005800068b20783b */ /* 0x000f2a0008000200 */
[----:B------:R-:W5:Y:S05]  /*16440*/  LDSM.16.M88.4 R40, [R139+UR6+0x6000] ;  /* 0x006000068b28783b */ /* 0x000f6a0008000200 */
[----:B------:R-:W5:Y:S05]  /*16450*/  LDSM.16.M88.4 R48, [R139+UR6+0x6800] ;  /* 0x006800068b30783b */ /* 0x000f6a0008000200 */
[----:B------:R-:W5:Y:S05]  /*16460*/  LDSM.16.M88.4 R56, [R139+UR6+0x7000] ;  /* 0x007000068b38783b */ /* 0x000f6a0008000200 */
[----:B------:R-:W5:Y:S01]  /*16470*/  LDSM.16.M88.4 R140, [R139+UR6+0x7800] ;  /* 0x007800068b8c783b */ /* 0x000f620008000200 */
[C---:B-1----:R-:W-:Y:S04]  /*16480*/  HMMA.16816.F32 R4, R64.reuse, R8, RZ ;  /* 0x000000084004723c */ /* 0x042fe800000018ff */
[----:B------:R-:W-:Y:S04]  /*16490*/  LDSM.16.M88.4 R144, [R138] ;  /* 0x000000008a90783b */ /* 0x000fe80000000200 */
[C---:B------:R-:W-:Y:S01]  /*164a0*/  HMMA.16816.F32 R8, R64.reuse, R10, RZ ;  /* 0x0000000a4008723c */ /* 0x040fe200000018ff */
[----:B------:R-:W1:Y:S05]  /*164b0*/  LDSM.16.M88.4 R148, [R3+0x4000] ;  /* 0x004000000394783b */ /* 0x000e6a0000000200 */
[----:B------:R-:W1:Y:S02]  /*164c0*/  LDSM.16.M88.4 R152, [R3+0x4800] ;  /* 0x004800000398783b */ /* 0x000e640000000200 */
[C---:B---3--:R-:W-:Y:S03]  /*164d0*/  HMMA.16816.F32 R12, R64.reuse, R16, RZ ;  /* 0x00000010400c723c */ /* 0x048fe600000018ff */
[----:B------:R-:W3:Y:S05]  /*164e0*/  LDSM.16.M88.4 R156, [R3+0x5000] ;  /* 0x00500000039c783b */ /* 0x000eea0000000200 */
[C---:B------:R-:W-:Y:S01]  /*164f0*/  HMMA.16816.F32 R16, R64.reuse, R18, RZ ;  /* 0x000000124010723c */ /* 0x040fe200000018ff */
[----:B------:R-:W-:Y:S05]  /*16500*/  LDSM.16.M88.4 R160, [R3+0x7000] ;  /* 0x0070000003a0783b */ /* 0x000fea0000000200 */
[----:B------:R-:W-:Y:S02]  /*16510*/  LDSM.16.M88.4 R164, [R3+0x7800] ;  /* 0x0078000003a4783b */ /* 0x000fe40000000200 */
[C---:B--2---:R-:W-:Y:S03]  /*16520*/  HMMA.16816.F32 R20, R64.reuse, R24, RZ ;  /* 0x000000184014723c */ /* 0x044fe600000018ff */
[----:B------:R-:W-:Y:S05]  /*16530*/  LDSM.16.M88.4 R168, [R188] ;  /* 0x00000000bca8783b */ /* 0x000fea0000000200 */
[C---:B------:R-:W-:Y:S01]  /*16540*/  HMMA.16816.F32 R24, R64.reuse, R26, RZ ;  /* 0x0000001a4018723c */ /* 0x040fe200000018ff */
[----:B------:R-:W-:Y:S05]  /*16550*/  LDSM.16.M88.4 R172, [R2+0x4000] ;  /* 0x0040000002ac783b */ /* 0x000fea0000000200 */
[----:B------:R-:W-:Y:S02]  /*16560*/  LDSM.16.M88.4 R176, [R2+0x6000] ;  /* 0x0060000002b0783b */ /* 0x000fe40000000200 */
[C---:B----4-:R-:W-:Y:S03]  /*16570*/  HMMA.16816.F32 R28, R64.reuse, R32, RZ ;  /* 0x00000020401c723c */ /* 0x050fe600000018ff */
[----:B------:R-:W-:Y:S05]  /*16580*/  LDSM.16.M88.4 R180, [R139+UR6+0xa000] ;  /* 0x00a000068bb4783b */ /* 0x000fea0008000200 */
[C---:B------:R-:W-:Y:S01]  /*16590*/  HMMA.16816.F32 R32, R64.reuse, R34, RZ ;  /* 0x000000224020723c */ /* 0x040fe200000018ff */
[----:B------:R-:W-:Y:S05]  /*165a0*/  LDSM.16.M88.4 R188, [R188+0x2000] ;  /* 0x00200000bcbc783b */ /* 0x000fea0000000200 */
[----:B------:R-:W-:Y:S02]  /*165b0*/  LDSM.16.M88.4 R192, [R2+0x8000] ;  /* 0x0080000002c0783b */ /* 0x000fe40000000200 */
[C---:B-----5:R-:W-:Y:S03]  /*165c0*/  HMMA.16816.F32 R36, R64.reuse, R40, RZ ;  /* 0x000000284024723c */ /* 0x060fe600000018ff */
[----:B------:R-:W-:Y:S05]  /*165d0*/  LDSM.16.M88.4 R196, [R134+0xb000] ;  /* 0x00b0000086c4783b */ /* 0x000fea0000000200 */
        /* <DEDUP_REMOVED lines=25> */
[----:B------:R-:W-:Y:S07]  /*16770*/  LDSM.16.M88.4 R152, [R135] ;  /* 0x000000008798783b */ /* 0x000fee0000000200 */
[C---:B------:R-:W-:Y:S08]  /*16780*/  HMMA.16816.F32 R52, R144.reuse, R160, R52 ;  /* 0x000000a09034723c */ /* 0x040ff00000001834 */
[C---:B------:R-:W-:Y:S01]  /*16790*/  HMMA.16816.F32 R56, R144.reuse, R162, R56 ;  /* 0x000000a29038723c */ /* 0x040fe20000001838 */
[----:B------:R-:W-:Y:S07]  /*167a0*/  LDSM.16.M88.4 R160, [R134+0x4800] ;  /* 0x0048000086a0783b */ /* 0x000fee0000000200 */
[C---:B------:R-:W-:Y:S08]  /*167b0*/  HMMA.16816.F32 R60, R144.reuse, R164, R60 ;  /* 0x000000a4903c723c */ /* 0x040ff0000000183c */
[----:B------:R-:W-:Y:S01]  /*167c0*/  HMMA.16816.F32 R64, R144, R166, R64 ;  /* 0x000000a69040723c */ /* 0x000fe20000001840 */
[----:B------:R-:W4:Y:S05]  /*167d0*/  LDSM.16.M88.4 R144, [R2+0x6800] ;  /* 0x006800000290783b */ /* 0x000f2a0000000200 */
[----:B------:R-:W-:Y:S02]  /*167e0*/  LDSM.16.M88.4 R164, [R134+0x5000] ;  /* 0x0050000086a4783b */ /* 0x000fe40000000200 */
[C---:B------:R-:W-:Y:S08]  /*167f0*/  HMMA.16816.F32 R4, R168.reuse, R172, R4 ;  /* 0x000000aca804723c */ /* 0x040ff00000001804 */
[C---:B------:R-:W-:Y:S01]  /*16800*/  HMMA.16816.F32 R8, R168.reuse, R174, R8 ;  /* 0x000000aea808723c */ /* 0x040fe20000001808 */
[----:B------:R-:W-:Y:S07]  /*16810*/  LDSM.16.M88.4 R172, [R139+UR6+0x8000] ;  /* 0x008000068bac783b */ /* 0x000fee0008000200 */
[C---:B---3--:R-:W-:Y:S08]  /*16820*/  HMMA.16816.F32 R12, R168.reuse, R156, R12 ;  /* 0x0000009ca80c723c */ /* 0x048ff0000000180c */
        /* <DEDUP_REMOVED lines=10> */
[----:B------:R-:W-:Y:S07]  /*168d0*/  LDSM.16.M88.4 R176, [R139+UR6+0x8800] ;  /* 0x008800068bb0783b */ /* 0x000fee0008000200 */
[C---:B----4-:R-:W-:Y:S08]  /*168e0*/  HMMA.16816.F32 R44, R168.reuse, R144, R44 ;  /* 0x00000090a82c723c */ /* 0x050ff0000000182c */
[C---:B------:R-:W-:Y:S01]  /*168f0*/  HMMA.16816.F32 R48, R168.reuse, R146, R48 ;  /* 0x00000092a830723c */ /* 0x040fe20000001830 */
[----:B------:R-:W3:Y:S07]  /*16900*/  LDSM.16.M88.4 R144, [R134+0x5800] ;  /* 0x005800008690783b */ /* 0x000eee0000000200 */
[C---:B--2---:R-:W-:Y:S08]  /*16910*/  HMMA.16816.F32 R52, R168.reuse, R140, R52 ;  /* 0x0000008ca834723c */ /* 0x044ff00000001834 */
[C---:B------:R-:W-:Y:S01]  /*16920*/  HMMA.16816.F32 R56, R168.reuse, R142, R56 ;  /* 0x0000008ea838723c */ /* 0x040fe20000001838 */
[----:B------:R-:W2:Y:S07]  /*16930*/  LDSM.16.M88.4 R140, [R134+0x6000] ;  /* 0x00600000868c783b */ /* 0x000eae0000000200 */
[C---:B-1----:R-:W-:Y:S08]  /*16940*/  HMMA.16816.F32 R60, R168.reuse, R148, R60 ;  /* 0x00000094a83c723c */ /* 0x042ff0000000183c */
[----:B------:R-:W-:Y:S01]  /*16950*/  HMMA.16816.F32 R64, R168, R150, R64 ;  /* 0x00000096a840723c */ /* 0x000fe20000001840 */
[----:B------:R-:W1:Y:S05]  /*16960*/  LDSM.16.M88.4 R148, [R134+0x6800] ;  /* 0x006800008694783b */ /* 0x000e6a0000000200 */
        /* <DEDUP_REMOVED lines=14> */
[C---:B--2---:R-:W-:Y:S08]  /*16a50*/  HMMA.16816.F32 R36, R152.reuse, R140, R36 ;  /* 0x0000008c9824723c */ /* 0x044ff00000001824 */
[C---:B------:R-:W-:Y:S01]  /*16a60*/  HMMA.16816.F32 R40, R152.reuse, R142, R40 ;  /* 0x0000008e9828723c */ /* 0x040fe20000001828 */
[----:B------:R-:W2:Y:S07]  /*16a70*/  LDSM.16.M88.4 R140, [R139+UR6+0xa800] ;  /* 0x00a800068b8c783b */ /* 0x000eae0008000200 */
[C---:B-1----:R-:W-:Y:S08]  /*16a80*/  HMMA.16816.F32 R44, R152.reuse, R148, R44 ;  /* 0x00000094982c723c */ /* 0x042ff0000000182c */
[C---:B------:R-:W-:Y:S01]  /*16a90*/  HMMA.16816.F32 R48, R152.reuse, R150, R48 ;  /* 0x000000969830723c */ /* 0x040fe20000001830 */
[----:B------:R-:W1:Y:S07]  /*16aa0*/  LDSM.16.M88.4 R148, [R139+UR6+0xb000] ;  /* 0x00b000068b94783b */ /* 0x000e6e0008000200 */
[C---:B----4-:R-:W-:Y:S08]  /*16ab0*/  HMMA.16816.F32 R52, R152.reuse, R156, R52 ;  /* 0x0000009c9834723c */ /* 0x050ff00000001834 */
[C---:B------:R-:W-:Y:S01]  /*16ac0*/  HMMA.16816.F32 R56, R152.reuse, R158, R56 ;  /* 0x0000009e9838723c */ /* 0x040fe20000001838 */
[----:B------:R-:W-:Y:S07]  /*16ad0*/  LDSM.16.M88.4 R156, [R138+0x2000] ;  /* 0x002000008a9c783b */ /* 0x000fee0000000200 */
[C---:B-----5:R-:W-:Y:S08]  /*16ae0*/  HMMA.16816.F32 R60, R152.reuse, R160, R60 ;  /* 0x000000a0983c723c */ /* 0x060ff0000000183c */
[----:B------:R-:W-:Y:S01]  /*16af0*/  HMMA.16816.F32 R64, R152, R162, R64 ;  /* 0x000000a29840723c */ /* 0x000fe20000001840 */
[----:B------:R-:W4:Y:S05]  /*16b00*/  LDSM.16.M88.4 R152, [R139+UR6+0xb800] ;  /* 0x00b800068b98783b */ /* 0x000f2a0008000200 */
        /* <DEDUP_REMOVED lines=48> */
[----:B------:R-:W-:Y:S01]  /*16e10*/  HMMA.16816.F32 R64, R156, R142, R64 ;  /* 0x0000008e9c40723c */ /* 0x000fe20000001840 */
[----:B------:R-:W2:Y:S05]  /*16e20*/  LDSM.16.M88.4 R140, [R2+0x9800] ;  /* 0x00980000028c783b */ /* 0x000eaa0000000200 */
[----:B------:R-:W3:Y:S02]  /*16e30*/  LDSM.16.M88.4 R156, [R2+0xa800] ;  /* 0x00a80000029c783b */ /* 0x000ee40000000200 */
[C---:B------:R-:W-:Y:S08]  /*16e40*/  HMMA.16816.F32 R4, R188.reuse, R192, R4 ;  /* 0x000000c0bc04723c */ /* 0x040ff00000001804 */
[C---:B------:R-:W-:Y:S01]  /*16e50*/  HMMA.16816.F32 R8, R188.reuse, R194, R8 ;  /* 0x000000c2bc08723c */ /* 0x040fe20000001808 */
[----:B------:R-:W-:Y:S07]  /*16e60*/  LDSM.16.M88.4 R192, [R134+0xa800] ;  /* 0x00a8000086c0783b */ /* 0x000fee0000000200 */
[C---:B-1----:R-:W-:Y:S08]  /*16e70*/  HMMA.16816.F32 R12, R188.reuse, R148, R12 ;  /* 0x00000094bc0c723c */ /* 0x042ff0000000180c */
[C---:B------:R-:W-:Y:S01]  /*16e80*/  HMMA.16816.F32 R16, R188.reuse, R150, R16 ;  /* 0x00000096bc10723c */ /* 0x040fe20000001810 */
[----:B------:R-:W1:Y:S07]  /*16e90*/  LDSM.16.M88.4 R148, [R134+0x8800] ;  /* 0x008800008694783b */ /* 0x000e6e0000000200 */
[C---:B----4-:R-:W-:Y:S08]  /*16ea0*/  HMMA.16816.F32 R20, R188.reuse, R152, R20 ;  /* 0x00000098bc14723c */ /* 0x050ff00000001814 */
[C---:B------:R-:W-:Y:S01]  /*16eb0*/  HMMA.16816.F32 R24, R188.reuse, R154, R24 ;  /* 0x0000009abc18723c */ /* 0x040fe20000001818 */
[----:B------:R-:W4:Y:S01]  /*16ec0*/  LDSM.16.M88.4 R152, [R134+0xb800] ;  /* 0x00b800008698783b */ /* 0x000f220000000200 */
        /* <DEDUP_REMOVED lines=107> */
.L_x_4061:
[----:B------:R-:W-:Y:S05]  /*17580*/  BSYNC.RECONVERGENT B0 ;  /* 0x0000000000007941 */ /* 0x000fea0003800200 */
.L_x_4060:
        /* <DEDUP_REMOVED lines=35> */
.L_x_4059:
[----:B------:R-:W-:Y:S05]  /*177c0*/  BSYNC.RECONVERGENT B1 ;  /* 0x0000000000017941 */ /* 0x000fea0003800200 */
.L_x_4058:
        /* <DEDUP_REMOVED lines=546> */
.L_x_4055:
        /* <DEDUP_REMOVED lines=10> */
.L_x_4077:
[----:B------:R-:W3:Y:S01]  /*19a90*/  MUFU.RCP R5, R8 ;  /* 0x0000000800057308 */ /* 0x000ee20000001000 */
[----:B----4-:R-:W-:Y:S01]  /*19aa0*/  FADD.FTZ R7, R6, R9 ;  /* 0x0000000906077221 */ /* 0x010fe20000010000 */
[----:B------:R-:W-:Y:S02]  /*19ab0*/  FSETP.NE.FTZ.AND P6, PT, R8, RZ, PT ;  /* 0x000000ff0800720b */ /* 0x000fe40003fd5000 */
[C---:B------:R-:W-:Y:S02]  /*19ac0*/  SHF.L.U32 R4, R201.reuse, 0x1, RZ ;  /* 0x00000001c9047819 */ /* 0x040fe400000006ff */
[C---:B------:R-:W-:Y:S02]  /*19ad0*/  SHF.L.U32 R9, R201.reuse, 0x4, RZ ;  /* 0x00000004c9097819 */ /* 0x040fe400000006ff */
[----:B------:R-:W2:Y:S01]  /*19ae0*/  MUFU.RCP R10, R7 ;  /* 0x00000007000a7308 */ /* 0x000ea20000001000 */
[----:B------:R-:W-:Y:S02]  /*19af0*/  SHF.L.U32 R2, R201, 0x5, RZ ;  /* 0x00000005c9027819 */ /* 0x000fe400000006ff */
[----:B------:R-:W-:-:S02]  /*19b00*/  FSETP.NE.FTZ.AND P5, PT, R7, RZ, PT ;  /* 0x000000ff0700720b */ /* 0x000fc40003fb5000 */
[----:B------:R-:W-:Y:S02]  /*19b10*/  LOP3.LUT R9, R9, 0x1c0, RZ, 0xc0, !PT ;  /* 0x000001c009097812 */ /* 0x000fe400078ec0ff */
[----:B------:R-:W-:Y:S02]  /*19b20*/  R2P PR, R201, 0x18 ;  /* 0x00000018c9007804 */ /* 0x000fe40000000000 */
[----:B------:R-:W-:Y:S02]  /*19b30*/  LOP3.LUT R9, R9, 0x38, R4, 0xf8, !PT ;  /* 0x0000003809097812 */ /* 0x000fe400078ef804 */
[----:B---3--:R-:W-:Y:S02]  /*19b40*/  FSEL R6, R5, 1, P6 ;  /* 0x3f80000005067808 */ /* 0x008fe40003000000 */
[----:B------:R-:W-:Y:S02]  /*19b50*/  LOP3.LUT R5, R4, 0x6, RZ, 0xc0, !PT ;  /* 0x0000000604057812 */ /* 0x000fe400078ec0ff */
[----:B------:R-:W-:Y:S01]  /*19b60*/  MOV R4, 0x10 ;  /* 0x0000001000047802 */ /* 0x000fe20000000f00 */
[C---:B------:R-:W-:Y:S01]  /*19b70*/  FMUL.FTZ R128, R6.reuse, R128 ;  /* 0x0000008006807220 */ /* 0x040fe20000410000 */
[----:B------:R-:W-:Y:S01]  /*19b80*/  LOP3.LUT R2, R5, 0x7c00, R2, 0xf8, !PT ;  /* 0x00007c0005027812 */ /* 0x000fe200078ef802 */
[----:B------:R-:W-:Y:S01]  /*19b90*/  FMUL.FTZ R129, R6, R129 ;  /* 0x0000008106817220 */ /* 0x000fe20000410000 */
[----:B--2---:R-:W-:Y:S01]  /*19ba0*/  FSEL R10, R10, 1, P5 ;  /* 0x3f8000000a0a7808 */ /* 0x004fe20002800000 */
[----:B------:R-:W-:Y:S01]  /*19bb0*/  FMUL.FTZ R124, R6, R124 ;  /* 0x0000007c067c7220 */ /* 0x000fe20000410000 */
[----:B------:R-:W-:Y:S01]  /*19bc0*/  LOP3.LUT R2, R2, R9, RZ, 0xfc, !PT ;  /* 0x0000000902027212 */ /* 0x000fe200078efcff */
[----:B------:R-:W-:Y:S01]  /*19bd0*/  FMUL.FTZ R125, R6, R125 ;  /* 0x0000007d067d7220 */ /* 0x000fe20000410000 */
[----:B------:R-:W-:Y:S01]  /*19be0*/  SEL R202, R202, 0xffffffe0, !P3 ;  /* 0xffffffe0caca7807 */ /* 0x000fe20005800000 */
[----:B------:R-:W-:Y:S01]  /*19bf0*/  FMUL.FTZ R130, R10, R130 ;  /* 0x000000820a827220 */ /* 0x000fe20000410000 */
[----:B------:R-:W-:Y:S01]  /*19c00*/  LEA R5, R2, UR6, 0x1 ;  /* 0x0000000602057c11 */ /* 0x000fe2000f8e08ff */
[C---:B------:R-:W-:Y:S01]  /*19c10*/  FMUL.FTZ R131, R10.reuse, R131 ;  /* 0x000000830a837220 */ /* 0x040fe20000410000 */
        /* <DEDUP_REMOVED lines=12> */
[----:B------:R-:W-:-:S02]  /*19ce0*/  @P4 VIADD R13, R5, 0xffffffc0 ;  /* 0xffffffc0050d4836 */ /* 0x000fc40000000000 */
[C---:B------:R-:W-:Y:S01]  /*19cf0*/  FMUL.FTZ R76, R6.reuse, R76 ;  /* 0x0000004c064c7220 */ /* 0x040fe20000410000 */
[----:B------:R-:W-:Y:S01]  /*19d00*/  FMUL.FTZ R77, R6, R77 ;  /* 0x0000004d064d7220 */ /* 0x000fe20000410000 */
[C---:B------:R-:W-:Y:S01]  /*19d10*/  FMUL.FTZ R78, R10.reuse, R78 ;  /* 0x0000004e0a4e7220 */ /* 0x040fe20000410000 */
[----:B------:R-:W-:Y:S01]  /*19d20*/  FMUL.FTZ R79, R10, R79 ;  /* 0x0000004f0a4f7220 */ /* 0x000fe20000410000 */
[----:B------:R-:W-:Y:S01]  /*19d30*/  IADD3 R11, PT, PT, R202, R5, RZ ;  /* 0x00000005ca0b7210 */ /* 0x000fe20007ffe0ff */
[C---:B------:R-:W-:Y:S01]  /*19d40*/  FMUL.FTZ R80, R6.reuse, R80 ;  /* 0x0000005006507220 */ /* 0x040fe20000410000 */
        /* <DEDUP_REMOVED lines=10> */
[----:B------:R-:W-:Y:S01]  /*19df0*/  IMAD.IADD R9, R4, 0x1, R5 ;  /* 0x0000000104097824 */ /* 0x000fe200078e0205 */
[----:B------:R-:W-:Y:S01]  /*19e00*/  F2FP.F16.F32.PACK_AB R126, R127, R126 ;  /* 0x0000007e7f7e723e */ /* 0x000fe200000000ff */
        /* <DEDUP_REMOVED lines=97> */
[----:B------:R1:W-:Y:S04]  /*1a420*/  STS [R17+0x2400], R122 ;  /* 0x0024007a11007388 */ /* 0x0003e80000000800 */
[----:B------:R1:W-:Y:S04]  /*1a430*/  STS [R21+0x2000], R116 ;  /* 0x0020007415007388 */ /* 0x0003e80000000800 */
[----:B------:R1:W-:Y:S04]  /*1a440*/  STS [R21+0x2400], R118 ;  /* 0x0024007615007388 */ /* 0x0003e80000000800 */
[----:B------:R-:W2:Y:S01]  /*1a450*/  LD.E.U8 R2, desc[UR4][R132.64+0x1c8] ;  /* 0x0001c80484027980 */ /* 0x000ea2000c101100 */
[----:B------:R-:W-:-:S03]  /*1a460*/  ISETP.NE.AND P0, PT, R217, -0x1, PT ;  /* 0xffffffffd900780c */ /* 0x000fc60003f05270 */
[----:B------:R-:W3:Y:S04]  /*1a470*/  LD.E.64 R48, desc[UR4][R132.64+0x88] ;  /* 0x0000880484307980 */ /* 0x000ee8000c101b00 */
[----:B------:R-:W4:Y:S04]  /*1a480*/  LD.E.64 R22, desc[UR4][R132.64+0x90] ;  /* 0x0000900484167980 */ /* 0x000f28000c101b00 */
[----:B------:R1:W5:Y:S04]  /*1a490*/  LD.E.64 R44, desc[UR4][R132.64+0xa0] ;  /* 0x0000a004842c7980 */ /* 0x000368000c101b00 */
[----:B------:R-:W3:Y:S04]  /*1a4a0*/  @!P0 LD.E.64 R50, desc[UR4][R132.64+0x80] ;  /* 0x0000800484328980 */ /* 0x000ee8000c101b00 */
[----:B------:R1:W5:Y:S01]  /*1a4b0*/  LD.E.64 R46, desc[UR4][R132.64+0x70] ;  /* 0x00007004842e7980 */ /* 0x000362000c101b00 */
[----:B--2---:R-:W-:-:S13]  /*1a4c0*/  ISETP.NE.AND P1, PT, R2, RZ, PT ;  /* 0x000000ff0200720c */ /* 0x004fda0003f25270 */
[----:B------:R-:W2:Y:S04]  /*1a4d0*/  @!P1 LD.E R9, desc[UR4][R132.64+0x60] ;  /* 0x0000600484099980 */ /* 0x000ea8000c101900 */
[----:B------:R-:W2:Y:S01]  /*1a4e0*/  @!P1 LD.E R10, desc[UR4][R132.64+0xb4] ;  /* 0x0000b404840a9980 */ /* 0x000ea2000c101900 */
[-C--:B---3--:R-:W-:Y:S01]  /*1a4f0*/  @!P0 IMAD R6, R51, R215.reuse, RZ ;  /* 0x000000d733068224 */ /* 0x088fe200078e02ff */
[----:B------:R-:W3:Y:S01]  /*1a500*/  @P5 MUFU.LG2 R12, R7 ;  /* 0x00000007000c5308 */ /* 0x000ee20000000c00 */
[----:B------:R-:W-:Y:S01]  /*1a510*/  @!P0 IMAD.WIDE.U32 R50, R50, R215, RZ ;  /* 0x000000d732328225 */ /* 0x000fe200078e00ff */
[----:B------:R-:W-:Y:S02]  /*1a520*/  SHF.L.U32 R5, R214, 0x6, RZ ;  /* 0x00000006d6057819 */ /* 0x000fe400000006ff */
[----:B------:R-:W-:Y:S01]  /*1a530*/  MOV R16, R200 ;  /* 0x000000c800107202 */ /* 0x000fe20000000f00 */
[----:B------:R-:W-:-:S02]  /*1a540*/  @P0 IMAD R11, R49, R217, RZ ;  /* 0x000000d9310b0224 */ /* 0x000fc400078e02ff */
[----:B----4-:R-:W-:Y:S01]  /*1a550*/  @P0 IMAD.WIDE.U32 R14, R48, R217, RZ ;  /* 0x000000d9300e0225 */ /* 0x010fe200078e00ff */
[----:B------:R-:W4:Y:S03]  /*1a560*/  @P6 MUFU.LG2 R4, R8 ;  /* 0x0000000800046308 */ /* 0x000f260000000c00 */
[----:B-1----:R-:W-:Y:S02]  /*1a570*/  IMAD.MOV.U32 R17, RZ, RZ, RZ ;  /* 0x000000ffff117224 */ /* 0x002fe400078e00ff */
[----:B------:R-:W-:Y:S01]  /*1a580*/  @!P0 IMAD.IADD R6, R51, 0x1, R6 ;  /* 0x0000000133068824 */ /* 0x000fe200078e0206 */
[----:B------:R-:W-:Y:S01]  /*1a590*/  @P0 IADD3 R6, PT, PT, R15, R11, RZ ;  /* 0x0000000b0f060210 */ /* 0x000fe20007ffe0ff */
[----:B------:R-:W-:Y:S01]  /*1a5a0*/  IMAD.WIDE.U32 R16, R5, R48, R16 ;  /* 0x0000003005107225 */ /* 0x000fe200078e0010 */
[----:B------:R-:W-:-:S03]  /*1a5b0*/  @P0 MOV R50, R14 ;  /* 0x0000000e00320202 */ /* 0x000fc60000000f00 */
[----:B------:R-:W-:Y:S02]  /*1a5c0*/  IMAD R15, R49, R5, RZ ;  /* 0x00000005310f7224 */ /* 0x000fe400078e02ff */
[-C--:B------:R-:W-:Y:S02]  /*1a5d0*/  IMAD R13, R23, R206.reuse, RZ ;  /* 0x000000ce170d7224 */ /* 0x080fe400078e02ff */
[----:B------:R-:W-:Y:S01]  /*1a5e0*/  IMAD.WIDE.U32 R18, R22, R206, RZ ;  /* 0x000000ce16127225 */ /* 0x000fe200078e00ff */
[----:B------:R-:W-:Y:S02]  /*1a5f0*/  SHF.R.U32.HI R2, RZ, 0x3, R201 ;  /* 0x00000003ff027819 */ /* 0x000fe400000116c9 */
[----:B------:R-:W-:Y:S01]  /*1a600*/  IADD3 R15, PT, PT, R17, R15, RZ ;  /* 0x0000000f110f7210 */ /* 0x000fe20007ffe0ff */
[----:B------:R-:W-:Y:S01]  /*1a610*/  IMAD.IADD R13, R19, 0x1, R13 ;  /* 0x00000001130d7824 */ /* 0x000fe200078e020d */
[----:B------:R-:W-:Y:S02]  /*1a620*/  IADD3 R50, P3, P2, R18, R16, R50 ;  /* 0x0000001012327210 */ /* 0x000fe40007a7e032 */
[----:B------:R-:W-:-:S02]  /*1a630*/  IADD3 R11, PT, PT, -R5, R216, RZ ;  /* 0x000000d8050b7210 */ /* 0x000fc40007ffe1ff */
[----:B------:R-:W-:Y:S02]  /*1a640*/  IADD3 R14, PT, PT, R2, 0x30, RZ ;  /* 0x00000030020e7810 */ /* 0x000fe40007ffe0ff */
[----:B------:R-:W-:Y:S02]  /*1a650*/  IADD3.X R51, PT, PT, R13, R15, R6, P3, P2 ;  /* 0x0000000f0d337210 */ /* 0x000fe40001fe4406 */
[----:B------:R-:W-:Y:S01]  /*1a660*/  ISETP.GE.AND P2, PT, R14, R11, PT ;  /* 0x0000000b0e00720c */ /* 0x000fe20003f46270 */
[----:B---3--:R-:W-:Y:S01]  /*1a670*/  @P5 FMUL.FTZ R14, R12, 0.69314718246459960938 ;  /* 0x3f3172180c0e5820 */ /* 0x008fe20000410000 */
[----:B------:R-:W-:Y:S01]  /*1a680*/  LOP3.LUT R12, R222, 0x1c0, RZ, 0xc0, !PT ;  /* 0x000001c0de0c7812 */ /* 0x000fe200078ec0ff */
[----:B----4-:R-:W-:Y:S01]  /*1a690*/  @P6 FMUL.FTZ R13, R4, 0.69314718246459960938 ;  /* 0x3f317218040d6820 */ /* 0x010fe20000410000 */
[----:B------:R-:W-:Y:S01]  /*1a6a0*/  MOV R4, 0x7f800000 ;  /* 0x7f80000000047802 */ /* 0x000fe20000000f00 */
[----:B-----5:R-:W-:Y:S01]  /*1a6b0*/  @P5 FFMA.FTZ R4, R0, R3, R14 ;  /* 0x0000000300045223 */ /* 0x020fe2000001000e */
[----:B------:R-:W-:-:S02]  /*1a6c0*/  IADD3 R8, PT, PT, R2, 0x10, RZ ;  /* 0x0000001002087810 */ /* 0x000fc40007ffe0ff */
[----:B------:R-:W-:Y:S02]  /*1a6d0*/  LOP3.LUT R3, R12, 0x38, R201, 0xf8, !PT ;  /* 0x000000380c037812 */ /* 0x000fe400078ef8c9 */
[----:B------:R-:W-:Y:S01]  /*1a6e0*/  MOV R6, 0x7f800000 ;  /* 0x7f80000000067802 */ /* 0x000fe20000000f00 */
[----:B------:R-:W-:Y:S01]  /*1a6f0*/  @P6 FFMA.FTZ R6, R0, R134, R13 ;  /* 0x0000008600066223 */ /* 0x000fe2000001000d */
[----:B------:R-:W-:Y:S02]  /*1a700*/  P2R R7, PR, RZ, 0x4 ;  /* 0x00000004ff077803 */ /* 0x000fe40000000000 */
[----:B------:R-:W-:Y:S02]  /*1a710*/  ISETP.GE.AND P4, PT, R8, R11, PT ;  /* 0x0000000b0800720c */ /* 0x000fe40003f86270 */
[----:B------:R-:W-:Y:S02]  /*1a720*/  LOP3.LUT P2, RZ, R201, 0x3, RZ, 0xc0, !PT ;  /* 0x00000003c9ff7812 */ /* 0x000fe4000784c0ff */
[----:B------:R-:W-:-:S02]  /*1a730*/  IADD3 R16, PT, PT, R2, 0x20, RZ ;  /* 0x0000002002107810 */ /* 0x000fc40007ffe0ff */
[----:B------:R-:W-:Y:S02]  /*1a740*/  LOP3.LUT R0, R203, 0x30, RZ, 0xc0, !PT ;  /* 0x00000030cb007812 */ /* 0x000fe400078ec0ff */
[----:B------:R-:W-:Y:S02]  /*1a750*/  SHF.R.U32.HI R201, RZ, 0x2, R201 ;  /* 0x00000002ffc97819 */ /* 0x000fe400000116c9 */
[----:B------:R-:W-:Y:S02]  /*1a760*/  LOP3.LUT R3, R3, R200, RZ, 0x3c, !PT ;  /* 0x000000c803037212 */ /* 0x000fe400078e3cff */
[----:B------:R-:W-:Y:S02]  /*1a770*/  P2R R8, PR, RZ, 0x10 ;  /* 0x00000010ff087803 */ /* 0x000fe40000000000 */
[-C--:B------:R-:W-:Y:S02]  /*1a780*/  ISETP.GE.AND P4, PT, R16, R11.reuse, PT ;  /* 0x0000000b1000720c */ /* 0x080fe40003f86270 */
[----:B------:R-:W-:-:S02]  /*1a790*/  ISETP.GE.AND P3, PT, R2, R11, PT ;  /* 0x0000000b0200720c */ /* 0x000fc40003f66270 */
[----:B------:R-:W-:Y:S02]  /*1a7a0*/  LOP3.LUT R0, R0, 0x7, R201, 0xf8, !PT ;  /* 0x0000000700007812 */ /* 0x000fe400078ef8c9 */
[----:B------:R-:W-:Y:S01]  /*1a7b0*/  LOP3.LUT R3, R3, 0x1e00, R222, 0xf8, !PT ;  /* 0x00001e0003037812 */ /* 0x000fe200078ef8de */
        /* <DEDUP_REMOVED lines=8> */
.L_x_4064:
[----:B------:R-:W-:Y:S05]  /*1a840*/  WARPSYNC.ALL ;  /* 0x0000000000007948 */ /* 0x000fea0003800000 */
[----:B------:R-:W-:Y:S01]  /*1a850*/  BAR.SYNC.DEFER_BLOCKING 0x0 ;  /* 0x0000000000007b1d */ /* 0x000fe20000010000 */
[----:B------:R-:W-:-:S05]  /*1a860*/  LEA R3, R3, UR6, 0x1 ;  /* 0x0000000603037c11 */ /* 0x000fca000f8e08ff */
        /* <DEDUP_REMOVED lines=10> */
[----:B-1----:R-:W-:Y:S02]  /*1a910*/  IMAD.IADD R3, R5, 0x1, R10 ;  /* 0x0000000105037824 */ /* 0x002fe400078e020a */
        /* <DEDUP_REMOVED lines=10> */
.L_x_4066:
[----:B------:R-:W-:Y:S05]  /*1a9c0*/  BSYNC.RECONVERGENT B0 ;  /* 0x0000000000007941 */ /* 0x000fea0003800200 */
.L_x_4065:
        /* <DEDUP_REMOVED lines=9> */
.L_x_4068:
[----:B------:R-:W-:Y:S05]  /*1aa60*/  BSYNC.RECONVERGENT B0 ;  /* 0x0000000000007941 */ /* 0x000fea0003800200 */
.L_x_4067:
[----:B------:R-:W-:Y:S01]  /*1aa70*/  ISETP.NE.AND P0, PT, R8, RZ, PT ;  /* 0x000000ff0800720c */ /* 0x000fe20003f05270 */
[----:B------:R-:W-:-:S12]  /*1aa80*/  BSSY.RECONVERGENT B0, `(.L_x_4069) ;  /* 0x000000e000007945 */ /* 0x000fd80003800200 */
[----:B------:R-:W-:Y:S05]  /*1aa90*/  @P0 BRA `(.L_x_4070) ;  /* 0x0000000000300947 */ /* 0x000fea0003800000 */
[----:B------:R-:W-:Y:S01]  /*1aaa0*/  IADD3 R5, P0, PT, R2, 0x10, RZ ;  /* 0x0000001002057810 */ /* 0x000fe20007f1e0ff */
[----:B------:R-:W-:Y:S01]  /*1aab0*/  IMAD.MOV.U32 R8, RZ, RZ, R50 ;  /* 0x000000ffff087224 */ /* 0x000fe200078e0032 */
[----:B------:R-:W-:-:S03]  /*1aac0*/  MOV R9, R51 ;  /* 0x0000003300097202 */ /* 0x000fc60000000f00 */
[----:B-1----:R-:W-:Y:S02]  /*1aad0*/  IMAD.X R3, RZ, RZ, RZ, P0 ;  /* 0x000000ffff037224 */ /* 0x002fe400000e06ff */
        /* <DEDUP_REMOVED lines=8> */
.L_x_4070:
[----:B------:R-:W-:Y:S05]  /*1ab60*/  BSYNC.RECONVERGENT B0 ;  /* 0x0000000000007941 */ /* 0x000fea0003800200 */
.L_x_4069:
        /* <DEDUP_REMOVED lines=14> */
.L_x_4072:
[----:B------:R-:W-:Y:S05]  /*1ac50*/  BSYNC.RECONVERGENT B0 ;  /* 0x0000000000007941 */ /* 0x000fea0003800200 */
.L_x_4071:
[----:B------:R-:W-:Y:S02]  /*1ac60*/  ISETP.NE.AND P0, PT, R7, RZ, PT ;  /* 0x000000ff0700720c */ /* 0x000fe40003f05270 */
[----:B------:R-:W-:-:S11]  /*1ac70*/  MOV R205, 0x0 ;  /* 0x0000000000cd7802 */ /* 0x000fd60000000f00 */
[----:B-1234-:R-:W-:Y:S05]  /*1ac80*/  @P0 RET.REL.NODEC R204 `(_ZN5flash24flash_fwd_splitkv_kernelI23Flash_fwd_kernel_traitsILi128ELi64ELi128ELi4ELb0ELb0EN7cutlass6half_tE19Flash_kernel_traitsILi128ELi64ELi128ELi4ES3_EELb0ELb0ELb0ELb0ELb1ELb0ELb0ELb1EEEvNS_16Flash_fwd_paramsE) ;  /* 0xfffffe50ccdc0950 */ /* 0x01efea0003c3ffff */
        /* <DEDUP_REMOVED lines=13> */
[----:B-1----:R-:W-:Y:S05]  /*1ad60*/  RET.REL.NODEC R204 `(_ZN5flash24flash_fwd_splitkv_kernelI23Flash_fwd_kernel_traitsILi128ELi64ELi128ELi4ELb0ELb0EN7cutlass6half_tE19Flash_kernel_traitsILi128ELi64ELi128ELi4ES3_EELb0ELb0ELb0ELb0ELb1ELb0ELb0ELb1EEEvNS_16Flash_fwd_paramsE) ;  /* 0xfffffe50cca47950 */ /* 0x002fea0003c3ffff */
.L_x_4063:
[----:B------:R-:W-:Y:S01]  /*1ad70*/  MOV R5, 0x2 ;  /* 0x0000000200057802 */ /* 0x000fe20000000f00 */
[----:B------:R-:W-:Y:S01]  /*1ad80*/  IMAD.MOV.U32 R2, RZ, RZ, 0x1f ;  /* 0x0000001fff027424 */ /* 0x000fe200078e00ff */
[----:B------:R-:W-:-:S07]  /*1ad90*/  MOV R4, 0xffffffff ;  /* 0xffffffff00047802 */ /* 0x000fce0000000f00 */
[----:B-1---5:R-:W-:Y:S05]  /*1ada0*/  WARPSYNC.COLLECTIVE R4, `(.L_x_4073) ;  /* 0x0000000004087348 */ /* 0x022fea0003c00000 */
[----:B------:R2:W3:Y:S02]  /*1adb0*/  SHFL.BFLY P0, R9, R229, R5, R2 ;  /* 0x0c000005e5097389 */ /* 0x0004e40000000002 */
[----:B-123-5:R-:W-:Y:S05]  /*1adc0*/  ENDCOLLECTIVE ;  /* 0x000000000000791b */ /* 0x02efea0003800000 */
.L_x_4073:
[----:B------:R-:W-:Y:S02]  /*1add0*/  IMAD.MOV.U32 R6, RZ, RZ, R9 ;  /* 0x000000ffff067224 */ /* 0x000fe400078e0009 */
[----:B------:R-:W-:Y:S02]  /*1ade0*/  IMAD.MOV.U32 R5, RZ, RZ, 0x1 ;  /* 0x00000001ff057424 */ /* 0x000fe400078e00ff */
[----:B------:R-:W-:-:S05]  /*1adf0*/  FADD.FTZ R7, R6, R229 ;  /* 0x000000e506077221 */ /* 0x000fca0000010000 */
[----:B------:R-:W-:-:S07]  /*1ae00*/  MOV R229, R7 ;  /* 0x0000000700e57202 */ /* 0x000fce0000000f00 */
[----:B------:R-:W-:Y:S05]  /*1ae10*/  WARPSYNC.COLLECTIVE R4, `(.L_x_4074) ;  /* 0x0000000004087348 */ /* 0x000fea0003c00000 */
[----:B------:R1:W2:Y:S02]  /*1ae20*/  SHFL.BFLY P0, R9, R229, R5, R2 ;  /* 0x0c000005e5097389 */ /* 0x0002a40000000002 */
[----:B-12---:R-:W-:Y:S05]  /*1ae30*/  ENDCOLLECTIVE ;  /* 0x000000000000791b */ /* 0x006fea0003800000 */
.L_x_4074:
[----:B------:R-:W-:Y:S01]  /*1ae40*/  MOV R229, R227 ;  /* 0x000000e300e57202 */ /* 0x000fe20000000f00 */
[----:B------:R-:W-:Y:S01]  /*1ae50*/  IMAD.MOV.U32 R5, RZ, RZ, 0x2 ;  /* 0x00000002ff057424 */ /* 0x000fe200078e00ff */
[----:B------:R-:W-:-:S07]  /*1ae60*/  MOV R8, R9 ;  /* 0x0000000900087202 */ /* 0x000fce0000000f00 */
[----:B------:R-:W-:Y:S05]  /*1ae70*/  WARPSYNC.COLLECTIVE R4, `(.L_x_4075) ;  /* 0x0000000004087348 */ /* 0x000fea0003c00000 */
[----:B------:R1:W2:Y:S02]  /*1ae80*/  SHFL.BFLY P0, R9, R229, R5, R2 ;  /* 0x0c000005e5097389 */ /* 0x0002a40000000002 */
[----:B-12---:R-:W-:Y:S05]  /*1ae90*/  ENDCOLLECTIVE ;  /* 0x000000000000791b */ /* 0x006fea0003800000 */
.L_x_4075:
[----:B------:R-:W-:Y:S01]  /*1aea0*/  FADD.FTZ R8, R7, R8 ;  /* 0x0000000807087221 */ /* 0x000fe20000010000 */
[----:B------:R-:W-:Y:S01]  /*1aeb0*/  FADD.FTZ R6, R9, R227 ;  /* 0x000000e309067221 */ /* 0x000fe20000010000 */
[----:B------:R-:W-:-:S04]  /*1aec0*/  MOV R5, 0x1 ;  /* 0x0000000100057802 */ /* 0x000fc80000000f00 */
[----:B------:R-:W-:-:S07]  /*1aed0*/  MOV R229, R6 ;  /* 0x0000000600e57202 */ /* 0x000fce0000000f00 */
[----:B------:R-:W-:Y:S05]  /*1aee0*/  WARPSYNC.COLLECTIVE R4, `(.L_x_4076) ;  /* 0x0000000004087348 */ /* 0x000fea0003c00000 */
[----:B------:R1:W2:Y:S02]  /*1aef0*/  SHFL.BFLY P0, R9, R229, R5, R2 ;  /* 0x0c000005e5097389 */ /* 0x0002a40000000002 */
[----:B-12---:R-:W-:Y:S05]  /*1af00*/  ENDCOLLECTIVE ;  /* 0x000000000000791b */ /* 0x006fea0003800000 */
.L_x_4076:
[----:B------:R-:W-:Y:S05]  /*1af10*/  BRA `(.L_x_4077) ;  /* 0xffffffe800dc7947 */ /* 0x000fea000383ffff */
.L_x_4078:
        /* <DEDUP_REMOVED lines=14> */
.L_x_14918:


//--------------------- .text._ZN5flash24flash_fwd_splitkv_kernelI23Flash_fwd_kernel_traitsILi128ELi64ELi128ELi4ELb0ELb0EN7cutlass6half_tE19Flash_kernel_traitsILi128ELi64ELi128ELi4ES3_EELb0ELb0ELb0ELb0ELb1ELb1ELb0ELb1EEEvNS_16Flash_fwd_paramsE --------------------------
	.section	.text._ZN5flash24flash_fwd_splitkv_kernelI23Flash_fwd_kernel_traitsILi128ELi64ELi128ELi4ELb0ELb0EN7cutlass6half_tE19Flash_kernel_traitsILi128ELi64ELi128ELi4ES3_EELb0ELb0ELb0ELb0ELb1ELb1ELb0ELb1EEEvNS_16Flash_fwd_paramsE,"ax",@progbits
	.align	128
        .global         _ZN5flash24flash_fwd_splitkv_kernelI23Flash_fwd_kernel_traitsILi128ELi64ELi128ELi4ELb0ELb0EN7cutlass6half_tE19Flash_kernel_traitsILi128ELi64ELi128ELi4ES3_EELb0ELb0ELb0ELb0ELb1ELb1ELb0ELb1EEEvNS_16Flash_fwd_paramsE
        .type           _ZN5flash24flash_fwd_splitkv_kernelI23Flash_fwd_kernel_traitsILi128ELi64ELi128ELi4ELb0ELb0EN7cutlass6half_tE19Flash_kernel_traitsILi128ELi64ELi128ELi4ES3_EELb0ELb0ELb0ELb0ELb1ELb1ELb0ELb1EEEvNS_16Flash_fwd_paramsE,@function
        .size           _ZN5flash24flash_fwd_splitkv_kernelI23Flash_fwd_kernel_traitsILi128ELi64ELi128ELi4ELb0ELb0EN7cutlass6half_tE19Flash_kernel_traitsILi128ELi64ELi128ELi4ES3_EELb0ELb0ELb0ELb0ELb1ELb1ELb0ELb1EEEvNS_16Flash_fwd_paramsE,(.L_x_14919 - _ZN5flash24flash_fwd_splitkv_kernelI23Flash_fwd_kernel_traitsILi128ELi64ELi128ELi4ELb0ELb0EN7cutlass6half_tE19Flash_kernel_traitsILi128ELi64ELi128ELi4ES3_EELb0ELb0ELb0ELb0ELb1ELb1ELb0ELb1EEEvNS_16Flash_fwd_paramsE)
        .other          _ZN5flash24flash_fwd_splitkv_kernelI23Flash_fwd_kernel_traitsILi128ELi64ELi128ELi4ELb0ELb0EN7cutlass6half_tE19Flash_kernel_traitsILi128ELi64ELi128ELi4ES3_EELb0ELb0ELb0ELb0ELb1ELb1ELb0ELb1EEEvNS_16Flash_fwd_paramsE,@"STO_CUDA_ENTRY STV_DEFAULT"
_ZN5flash24flash_fwd_splitkv_kernelI23Flash_fwd_kernel_traitsILi128ELi64ELi128ELi4ELb0ELb0EN7cutlass6half_tE19Flash_kernel_traitsILi128ELi64ELi128ELi4ES3_EELb0ELb0ELb0ELb0ELb1ELb1ELb0ELb1EEEvNS_16Flash_fwd_paramsE:
.text._ZN5flash24flash_fwd_splitkv_kernelI23Flash_fwd_kernel_traitsILi128ELi64ELi128ELi4ELb0ELb0EN7cutlass6half_tE19Flash_kernel_traitsILi128ELi64ELi128ELi4ES3_EELb0ELb0ELb0ELb0ELb1ELb1ELb0ELb1EEEvNS_16Flash_fwd_paramsE:
[----:B------:R-:W-:Y:S01]  /*0000*/  LDC R1, c[0x0][0x37c] ;  /* 0x0000df00ff017b82 */ /* 0x000fe20000000800 */
[----:B------:R-:W1:Y:S07]  /*0010*/  S2R R225, SR_CTAID.X ;  /* 0x0000000000e17919 */ /* 0x000e6e0000002500 */
[----:B------:R-:W2:Y:S01]  /*0020*/  LDC.64 R132, c[0x0][0x348] ;  /* 0x0000d200ff847b82 */ /* 0x000ea20000000a00 */
[----:B------:R-:W-:Y:S01]  /*0030*/  BSSY.RECONVERGENT B3, `(.L_x_4079) ;  /* 0x0000005000037945 */ /* 0x000fe20003800200 */
[----:B------:R-:W-:Y:S01]  /*0040*/  MOV R222, 0x80 ;  /* 0x0000008000de7802 */ /* 0x000fe20000000f00 */
[----:B------:R-:W3:Y:S01]  /*0050*/  S2R R224, SR_CTAID.Y ;  /* 0x0000000000e07919 */ /* 0x000ee20000002600 */
[----:B------:R-:W4:Y:S05]  /*0060*/  S2R R223, SR_CTAID.Z ;  /* 0x0000000000df7919 */ /* 0x000f2a0000002700 */
[----:B-1234-:R-:W-:Y:S05]  /*0070*/  CALL.REL.NOINC `($_ZN5flash24flash_fwd_splitkv_kernelI23Flash_fwd_kernel_traitsILi128ELi64ELi128ELi4ELb0ELb0EN7cutlass6half_tE19Flash_kernel_traitsILi128ELi64ELi128ELi4ES3_EELb0ELb0ELb0ELb0ELb1ELb1ELb0ELb1EEEvNS_16Flash_fwd_paramsE$_ZN5flash30compute_attn_1rowblock_splitkvI23Flash_fwd_kernel_traitsILi128ELi64ELi128ELi4ELb0ELb0EN7cutlass6half_tE19Flash_kernel_traitsILi128ELi64ELi128ELi4ES3_EELb0ELb0ELb0ELb0ELb1ELb1ELb0ELb1ENS_16Flash_fwd_paramsEEEvRKT8_iiiii) ;  /* 0x0000000000087944 */ /* 0x01efea0003c00000 */
[----:B------:R-:W-:Y:S05]  /*0080*/  BSYNC.RECONVERGENT B3 ;  /* 0x0000000000037941 */ /* 0x000fea0003800200 */
.L_x_4079:
[----:B------:R-:W-:Y:S05]  /*0090*/  EXIT ;  /* 0x000000000000794d */ /* 0x000fea0003800000 */
        .type           $_ZN5flash24flash_fwd_splitkv_kernelI23Flash_fwd_kernel_traitsILi128ELi64ELi128ELi4ELb0ELb0EN7cutlass6half_tE19Flash_kernel_traitsILi128ELi64ELi128ELi4ES3_EELb0ELb0ELb0ELb0ELb1ELb1ELb0ELb1EEEvNS_16Flash_fwd_paramsE$_ZN5flash30compute_attn_1rowblock_splitkvI23Flash_fwd_kernel_traitsILi128ELi64ELi128ELi4ELb0ELb0EN7cutlass6half_tE19Flash_kernel_traitsILi128ELi64ELi128ELi4ES3_EELb0ELb0ELb0ELb0ELb1ELb1ELb0ELb1ENS_16Flash_fwd_paramsEEEvRKT8_iiiii,@function
        .size           $_ZN5flash24flash_fwd_splitkv_kernelI23Flash_fwd_kernel_traitsILi128ELi64ELi128ELi4ELb0ELb0EN7cutlass6half_tE19Flash_kernel_traitsILi128ELi64ELi128ELi4ES3_EELb0ELb0ELb0ELb0ELb1ELb1ELb0ELb1EEEvNS_16Flash_fwd_paramsE$_ZN5flash30compute_attn_1rowblock_splitkvI23Flash_fwd_kernel_traitsILi128ELi64ELi128ELi4ELb0ELb0EN7cutlass6half_tE19Flash_kernel_traitsILi128ELi64ELi128ELi4ES3_EELb0ELb0ELb0ELb0ELb1ELb1ELb0ELb1ENS_16Flash_fwd_paramsEEEvRKT8_iiiii,(.L_x_14919 - $_ZN5flash24flash_fwd_splitkv_kernelI23Flash_fwd_kernel_traitsILi128ELi64ELi128ELi4ELb0ELb0EN7cutlass6half_tE19Flash_kernel_traitsILi128ELi64ELi128ELi4ES3_EELb0ELb0ELb0ELb0ELb1ELb1ELb0ELb1EEEvNS_16Flash_fwd_paramsE$_ZN5flash30compute_attn_1rowblock_splitkvI23Flash_fwd_kernel_traitsILi128ELi64ELi128ELi4ELb0ELb0EN7cutlass6half_tE19Flash_kernel_traitsILi128ELi64ELi128ELi4ES3_EELb0ELb0ELb0ELb0ELb1ELb1ELb0ELb1ENS_16Flash_fwd_paramsEEEvRKT8_iiiii)
$_ZN5flash24flash_fwd_splitkv_kernelI23Flash_fwd_kernel_traitsILi128ELi64ELi128ELi4ELb0ELb0EN7cutlass6half_tE19Flash_kernel_traitsILi128ELi64ELi128ELi4ES3_EELb0ELb0ELb0ELb0ELb1ELb1ELb0ELb1EEEvNS_16Flash_fwd_paramsE$_ZN5flash30compute_attn_1rowblock_splitkvI23Flash_fwd_kernel_traitsILi128ELi64ELi128ELi4ELb0ELb0EN7cutlass6half_tE19Flash_kernel_traitsILi128ELi64ELi128ELi4ES3_EELb0ELb0ELb0ELb0ELb1ELb1ELb0ELb1ENS_16Flash_fwd_paramsEEEvRKT8_iiiii:
        /* <DEDUP_REMOVED lines=13> */
[----:B----4-:R-:W-:Y:S02]  /*0170*/  ISETP.NE.U32.AND P5, PT, R4, RZ, PT ;  /* 0x000000ff0400720c */ /* 0x010fe40003fa5070 */
        /* <DEDUP_REMOVED lines=24> */
.L_x_4081:
[----:B------:R-:W-:Y:S05]  /*0300*/  BSYNC.RECONVERGENT B0 ;  /* 0x0000000000007941 */ /* 0x000fea0003800200 */
.L_x_4080:
[----:B------:R-:W-:Y:S04]  /*0310*/  BSSY.RECONVERGENT B0, `(.L_x_4082) ;  /* 0x0000007000007945 */ /* 0x000fe80003800200 */
[----:B------:R-:W-:Y:S05]  /*0320*/  @!P4 BRA `(.L_x_4083) ;  /* 0x000000000014c947 */ /* 0x000fea0003800000 */
[----:B-----5:R-:W3:Y:S02]  /*0330*/  LD.E.U8 R3, desc[UR4][R132.64+0x1b2] ;  /* 0x0001b20484037980 */ /* 0x020ee4000c101100 */
[----:B---3--:R-:W-:-:S13]  /*0340*/  ISETP.NE.AND P0, PT, R3, RZ, PT ;  /* 0x000000ff0300720c */ /* 0x008fda0003f05270 */
[----:B------:R-:W3:Y:S02]  /*0350*/  @P0 LD.E R8, desc[UR4][R10.64+0x4] ;  /* 0x000004040a080980 */ /* 0x000ee4000c101900 */
[----:B---3--:R-:W-:-:S06]  /*0360*/  @P0 IADD3 R3, PT, PT, R8, -R13, RZ ;  /* 0x8000000d08030210 */ /* 0x008fcc0007ffe0ff */
[----:B------:R3:W5:Y:S02]  /*0370*/  @!P0 LD.E R3, desc[UR4][R10.64] ;  /* 0x000000040a038980 */ /* 0x000764000c101900 */
.L_x_4083:
[----:B------:R-:W-:Y:S05]  /*0380*/  BSYNC.RECONVERGENT B0 ;  /* 0x0000000000007941 */ /* 0x000fea0003800200 */
.L_x_4082:
        /* <DEDUP_REMOVED lines=9> */
.L_x_4085:
[----:B------:R-:W4:Y:S01]  /*0420*/  LD.E.64 R4, desc[UR4][R132.64+0x108] ;  /* 0x0001080484047980 */ /* 0x000f22000c101b00 */
[----:B------:R-:W-:Y:S01]  /*0430*/  BSSY.RECONVERGENT B0, `(.L_x_4087) ;  /* 0x0000006000007945 */ /* 0x000fe20003800200 */
[----:B------:R-:W-:Y:S01]  /*0440*/  IMAD.MOV.U32 R3, RZ, RZ, RZ ;  /* 0x000000ffff037224 */ /* 0x000fe200078e00ff */
[----:B----4-:R-:W-:-:S04]  /*0450*/  ISETP.NE.U32.AND P0, PT, R4, RZ, PT ;  /* 0x000000ff0400720c */ /* 0x010fc80003f05070 */
[----:B------:R-:W-:-:S13]  /*0460*/  ISETP.NE.AND.EX P0, PT, R5, RZ, PT, P0 ;  /* 0x000000ff0500720c */ /* 0x000fda0003f05300 */
[----:B------:R-:W-:Y:S05]  /*0470*/  @!P0 BRA `(.L_x_4088) ;  /* 0x0000000000048947 */ /* 0x000fea0003800000 */
[----:B------:R4:W5:Y:S02]  /*0480*/  LD.E R3, desc[UR4][R132.64+0xbc] ;  /* 0x0000bc0484037980 */ /* 0x000964000c101900 */
.L_x_4088:
[----:B------:R-:W-:Y:S05]  /*0490*/  BSYNC.RECONVERGENT B0 ;  /* 0x0000000000007941 */ /* 0x000fea0003800200 */
.L_x_4087:
[----:B-----5:R-:W-:Y:S02]  /*04a0*/  IADD3 R70, PT, PT, R78, R3, RZ ;  /* 0x000000034e467210 */ /* 0x020fe40007ffe0ff */
.L_x_4086:
[----:B------:R-:W-:Y:S05]  /*04b0*/  BSYNC.RECONVERGENT B1 ;  /* 0x0000000000017941 */ /* 0x000fea0003800200 */
.L_x_4084:
[----:B------:R-:W-:Y:S01]  /*04c0*/  IMAD.SHL.U32 R81, R225, 0x40, RZ ;  /* 0x00000040e1517824 */ /* 0x000fe200078e00ff */
[----:B------:R-:W-:Y:S01]  /*04d0*/  MOV R4, R222 ;  /* 0x000000de00047202 */ /* 0x000fe20000000f00 */
[----:B------:R-:W-:-:S03]  /*04e0*/  IMAD.MOV.U32 R5, RZ, RZ, 0x0 ;  /* 0x00000000ff057424 */ /* 0x000fc600078e00ff */
[----:B------:R-:W-:-:S13]  /*04f0*/  ISETP.GT.AND P0, PT, R226, R81, PT ;  /* 0x00000051e200720c */ /* 0x000fda0003f04270 */
[----:B-1234-:R-:W-:Y:S05]  /*0500*/  @!P0 RET.REL.NODEC R4 `(_ZN5flash24flash_fwd_splitkv_kernelI23Flash_fwd_kernel_traitsILi128ELi64ELi128ELi4ELb0ELb0EN7cutlass6half_tE19Flash_kernel_traitsILi128ELi64ELi128ELi4ES3_EELb0ELb0ELb0ELb0ELb1ELb1ELb0ELb1EEEvNS_16Flash_fwd_paramsE) ;  /* 0xfffffff804bc8950 */ /* 0x01efea0003c3ffff */
        /* <DEDUP_REMOVED lines=37> */
[----:B------:R-:W-:Y:S01]  /*0760*/  VIADD R11, R3, 0x10 ;  /* 0x00000010030b7836 */ /* 0x000fe20000000000 */
[----:B------:R-:W-:Y:S01]  /*0770*/  IADD3 R10, P1, PT, R10, R16, RZ ;  /* 0x000000100a0a7210 */ /* 0x000fe20007f3e0ff */
[----:B------:R-:W-:Y:S02]  /*0780*/  IMAD R81, R13, R81, RZ ;  /* 0x000000510d517224 */ /* 0x000fe400078e02ff */
[----:B------:R-:W-:Y:S01]  /*0790*/  VIADD R5, R3, 0x20 ;  /* 0x0000002003057836 */ /* 0x000fe20000000000 */
[-C--:B------:R-:W-:Y:S02]  /*07a0*/  ISETP.GE.AND P2, PT, R11, R226.reuse, PT ;  /* 0x000000e20b00720c */ /* 0x080fe40003f46270 */
[----:B------:R-:W-:Y:S02]  /*07b0*/  IADD3.X R11, PT, PT, R4, R17, R81, P1, !PT ;  /* 0x00000011040b7210 */ /* 0x000fe40000ffe451 */
[----:B------:R-:W-:-:S02]  /*07c0*/  ISETP.GE.AND P4, PT, R5, R226, PT ;  /* 0x000000e20500720c */ /* 0x000fc40003f86270 */
[----:B------:R-:W-:Y:S02]  /*07d0*/  ISETP.GE.AND P1, PT, R3, R226, PT ;  /* 0x000000e20300720c */ /* 0x000fe40003f26270 */
[----:B------:R-:W-:Y:S02]  /*07e0*/  IADD3 R5, P0, PT, R0, R3, RZ ;  /* 0x0000000300057210 */ /* 0x000fe40007f1e0ff */
[----:B------:R-:W-:Y:S02]  /*07f0*/  LOP3.LUT P3, R80, R80, 0x7, RZ, 0xc0, !PT ;  /* 0x0000000750507812 */ /* 0x000fe4000786c0ff */
[----:B------:R-:W-:Y:S02]  /*0800*/  LEA.HI.X.SX32 R0, R0, RZ, 0x1, P0 ;  /* 0x000000ff00007211 */ /* 0x000fe400000f0eff */
[----:B------:R-:W-:Y:S01]  /*0810*/  LEA R4, P0, R5, R6, 0x2 ;  /* 0x0000000605047211 */ /* 0x000fe200078010ff */
[----:B------:R-:W-:Y:S01]  /*0820*/  IMAD.WIDE.U32 R20, R8, R223, R10 ;  /* 0x000000df08147225 */ /* 0x000fe200078e000a */
[----:B------:R-:W-:-:S02]  /*0830*/  ISETP.GE.OR P5, PT, R3, R226, P3 ;  /* 0x000000e20300720c */ /* 0x000fc40001fa6670 */
[----:B------:R-:W-:Y:S01]  /*0840*/  LEA.HI.X R5, R5, R7, R0, 0x2, P0 ;  /* 0x0000000705057211 */ /* 0x000fe200000f1400 */
[----:B------:R-:W-:Y:S01]  /*0850*/  IMAD R0, R9, R223, RZ ;  /* 0x000000df09007224 */ /* 0x000fe200078e02ff */
[----:B------:R-:W-:Y:S02]  /*0860*/  IADD3 R17, PT, PT, R3, 0x30, RZ ;  /* 0x0000003003117810 */ /* 0x000fe40007ffe0ff */
        /* <DEDUP_REMOVED lines=14> */
.L_x_4091:
[----:B------:R-:W-:Y:S05]  /*0950*/  BSYNC.RECONVERGENT B0 ;  /* 0x0000000000007941 */ /* 0x000fea0003800200 */
.L_x_4090:
        /* <DEDUP_REMOVED lines=19> */
.L_x_4093:
[----:B------:R-:W-:Y:S05]  /*0a90*/  BSYNC.RECONVERGENT B0 ;  /* 0x0000000000007941 */ /* 0x000fea0003800200 */
.L_x_4092:
        /* <DEDUP_REMOVED lines=14> */
.L_x_4095:
[----:B------:R-:W-:Y:S05]  /*0b80*/  BSYNC.RECONVERGENT B0 ;  /* 0x0000000000007941 */ /* 0x000fea0003800200 */
.L_x_4094:
        /* <DEDUP_REMOVED lines=14> */
.L_x_4097:
[----:B------:R-:W-:Y:S05]  /*0c70*/  BSYNC.RECONVERGENT B0 ;  /* 0x0000000000007941 */ /* 0x000fea0003800200 */
.L_x_4096:
[----:B------:R-:W-:Y:S01]  /*0c80*/  ISETP.NE.AND P0, PT, R2, RZ, PT ;  /* 0x000000ff0200720c */ /* 0x000fe20003f05270 */
[----:B------:R-:W-:Y:S01]  /*0c90*/  @!P6 ST.E desc[UR4][R4.64+0x40], R9 ;  /* 0x000040090400e985 */ /* 0x000fe2000c101904 */
[----:B------:R-:W-:-:S03]  /*0ca0*/  MOV R223, 0x0 ;  /* 0x0000000000df7802 */ /* 0x000fc60000000f00 */
[----:B------:R-:W-:Y:S08]  /*0cb0*/  @!P5 ST.E desc[UR4][R4.64+0x80], R7 ;  /* 0x000080070400d985 */ /* 0x000ff0000c101904 */
[----:B------:R1:W-:Y:S02]  /*0cc0*/  @!P0 ST.E desc[UR4][R4.64], R11 ;  /* 0x0000000b04008985 */ /* 0x0003e4000c101904 */
[----:B-123-5:R-:W-:Y:S05]  /*0cd0*/  @P1 RET.REL.NODEC R222 `(_ZN5flash24flash_fwd_splitkv_kernelI23Flash_fwd_kernel_traitsILi128ELi64ELi128ELi4ELb0ELb0EN7cutlass6half_tE19Flash_kernel_traitsILi128ELi64ELi128ELi4ES3_EELb0ELb0ELb0ELb0ELb1ELb1ELb0ELb1EEEvNS_16Flash_fwd_paramsE) ;  /* 0xfffffff0dec81950 */ /* 0x02efea0003c3ffff */
[----:B------:R-:W-:Y:S02]  /*0ce0*/  MOV R3, 0x7f800000 ;  /* 0x7f80000000037802 */ /* 0x000fe40000000f00 */
[----:B------:R-:W-:-:S03]  /*0cf0*/  MOV R223, 0x0 ;  /* 0x0000000000df7802 */ /* 0x000fc60000000f00 */
[----:B------:R1:W-:Y:S02]  /*0d00*/  ST.E desc[UR4][R4.64+0xc0], R3 ;  /* 0x0000c00304007985 */ /* 0x0003e4000c101904 */
[----:B-1----:R-:W-:Y:S05]  /*0d10*/  RET.REL.NODEC R222 `(_ZN5flash24flash_fwd_splitkv_kernelI23Flash_fwd_kernel_traitsILi128ELi64ELi128ELi4ELb0ELb0EN7cutlass6half_tE19Flash_kernel_traitsILi128ELi64ELi128ELi4ES3_EELb0ELb0ELb0ELb0ELb1ELb1ELb0ELb1EEEvNS_16Flash_fwd_paramsE) ;  /* 0xfffffff0deb87950 */ /* 0x002fea0003c3ffff */
.L_x_4089:
        /* <DEDUP_REMOVED lines=16> */
[----:B-1----:R-:W4:Y:S01]  /*0e20*/  LD.E R2, desc[UR4][R6.64+0x68] ;  /* 0x0000680406027980 */ /* 0x002f22000c101900 */
[----:B------:R-:W-:-:S03]  /*0e30*/  LEA R11, R63, 0xffffff80, 0x7 ;  /* 0xffffff803f0b7811 */ /* 0x000fc600078e38ff */
        /* <DEDUP_REMOVED lines=21> */
[----:B------:R-:W-:Y:S02]  /*0f90*/  ISETP.GT.U32.AND P0, PT, R4, R3, PT ;  /* 0x000000030400720c */ /* 0x000fe40003f04070 */
[----:B------:R-:W-:-:S11]  /*0fa0*/  LOP3.LUT R0, R11, R10, RZ, 0x3c, !PT ;  /* 0x0000000a0b007212 */ /* 0x000fd600078e3cff */
[----:B------:R-:W-:-:S04]  /*0fb0*/  @!P0 IADD3 R3, PT, PT, R3, -R4, RZ ;  /* 0x8000000403038210 */ /* 0x000fc80007ffe0ff */
[----:B------:R-:W-:Y:S02]  /*0fc0*/  ISETP.GE.U32.AND P1, PT, R3, R4, PT ;  /* 0x000000040300720c */ /* 0x000fe40003f26070 */
[----:B------:R-:W-:Y:S01]  /*0fd0*/  ISETP.GE.AND P2, PT, R0, RZ, PT ;  /* 0x000000ff0000720c */ /* 0x000fe20003f46270 */
[----:B------:R-:W-:Y:S02]  /*0fe0*/  @!P0 VIADD R9, R9, 0x1 ;  /* 0x0000000109098836 */ /* 0x000fe40000000000 */
[-C--:B---3--:R-:W-:Y:S02]  /*0ff0*/  IMAD R0, R13, R224.reuse, RZ ;  /* 0x000000e00d007224 */ /* 0x088fe400078e02ff */
[----:B------:R-:W-:-:S04]  /*1000*/  IMAD.WIDE.U32 R12, R12, R224, RZ ;  /* 0x000000e00c0c7225 */ /* 0x000fc800078e00ff */
[----:B------:R-:W-:Y:S01]  /*1010*/  IMAD.IADD R229, R13, 0x1, R0 ;  /* 0x000000010de57824 */ /* 0x000fe200078e0200 */
[C---:B------:R-:W-:Y:S02]  /*1020*/  LEA R228, P0, R12.reuse, R230, 0x2 ;  /* 0x000000e60ce47211 */ /* 0x040fe400078010ff */
[----:B------:R-:W-:Y:S02]  /*1030*/  @P1 IADD3 R9, PT, PT, R9, 0x1, RZ ;  /* 0x0000000109091810 */ /* 0x000fe40007ffe0ff */
        /* <DEDUP_REMOVED lines=11> */
[----:B-1----:R-:W-:Y:S02]  /*10f0*/  IABS R5, R223 ;  /* 0x000000df00057213 */ /* 0x002fe40000000000 */
[----:B------:R-:W-:Y:S02]  /*1100*/  IABS R4, R2 ;  /* 0x0000000200047213 */ /* 0x000fe40000000000 */
        /* <DEDUP_REMOVED lines=40> */
.L_x_4099:
[----:B-1----:R-:W2:Y:S01]  /*1390*/  LD.E R2, desc[UR4][R132.64+0x68] ;  /* 0x0000680484027980 */ /* 0x002ea2000c101900 */
        /* <DEDUP_REMOVED lines=10> */
[----:B------:R-:W-:-:S02]  /*1440*/  IABS R11, R223 ;  /* 0x000000df000b7213 */ /* 0x000fc40000000000 */
[----:B------:R-:W-:Y:S02]  /*1450*/  CS2R R228, SRZ ;  /* 0x0000000000e47805 */ /* 0x000fe4000001ff00 */
[----:B--2---:R-:W-:-:S04]  /*1460*/  IABS R0, R2 ;  /* 0x0000000200007213 */ /* 0x004fc80000000000 */
[----:B------:R-:W2:Y:S08]  /*1470*/  I2F.RP R9, R0 ;  /* 0x0000000000097306 */ /* 0x000eb00000209400 */
[----:B--2---:R-:W2:Y:S02]  /*1480*/  MUFU.RCP R5, R9 ;  /* 0x0000000900057308 */ /* 0x004ea40000001000 */
[----:B--2---:R-:W-:-:S06]  /*1490*/  VIADD R5, R5, 0xffffffe ;  /* 0x0ffffffe05057836 */ /* 0x004fcc0000000000 */
[----:B------:R-:W2:Y:S01]  /*14a0*/  F2I.FTZ.U32.TRUNC.NTZ R21, R5 ;  /* 0x0000000500157305 */ /* 0x000ea2000021f000 */
[----:B------:R-:W-:Y:S02]  /*14b0*/  IABS R4, R2 ;  /* 0x0000000200047213 */ /* 0x000fe40000000000 */
[----:B--2---:R-:W-:-:S05]  /*14c0*/  IADD3 R3, PT, PT, RZ, -R21, RZ ;  /* 0x80000015ff037210 */ /* 0x004fca0007ffe0ff */
[----:B------:R-:W-:-:S04]  /*14d0*/  IMAD R8, R3, R0, RZ ;  /* 0x0000000003087224 */ /* 0x000fc800078e02ff */
        /* <DEDUP_REMOVED lines=27> */
[----:B------:R-:W-:Y:S01]  /*1690*/  @!P0 IMAD R0, R137, R12, RZ ;  /* 0x0000000c89008224 */ /* 0x000fe200078e02ff */
[----:B------:R-:W-:Y:S02]  /*16a0*/  LEA R11, R63, 0xffffff80, 0x7 ;  /* 0xffffff803f0b7811 */ /* 0x000fe400078e38ff */
[----:B------:R-:W-:Y:S01]  /*16b0*/  @!P0 SHF.R.S32.HI R3, RZ, 0x1f, R12 ;  /* 0x0000001fff038819 */ /* 0x000fe2000001140c */
[----:B------:R-:W-:Y:S01]  /*16c0*/  IMAD.MOV.U32 R19, RZ, RZ, R5 ;  /* 0x000000ffff137224 */ /* 0x000fe200078e0005 */
[----:B------:R-:W-:Y:S02]  /*16d0*/  MOV R18, R8 ;  /* 0x0000000800127202 */ /* 0x000fe40000000f00 */
        /* <DEDUP_REMOVED lines=12> */
[----:B------:R-:W-:Y:S02]  /*17a0*/  @P0 IADD3 R12, PT, PT, R12, R13, RZ ;  /* 0x0000000d0c0c0210 */ /* 0x000fe40007ffe0ff */
[----:B------:R-:W-:Y:S01]  /*17b0*/  SHF.R.S32.HI R4, RZ, 0x1f, R9 ;  /* 0x0000001fff047819 */ /* 0x000fe20000011409 */
[----:B------:R-:W-:-:S02]  /*17c0*/  @!P0 IMAD R0, R16, R3, R0 ;  /* 0x0000000310008224 */ /* 0x000fc400078e0200 */
[----:B------:R-:W-:-:S04]  /*17d0*/  @!P0 IMAD.WIDE.U32 R16, R16, R10, R20 ;  /* 0x0000000a10108225 */ /* 0x000fc800078e0014 */
[----:B------:R-:W-:-:S04]  /*17e0*/  IMAD.WIDE.U32 R18, R14, R9, R18 ;  /* 0x000000090e127225 */ /* 0x000fc800078e0012 */
[----:B------:R-:W-:Y:S02]  /*17f0*/  IMAD R5, R14, R4, R5 ;  /* 0x000000040e057224 */ /* 0x000fe400078e0205 */
[-C--:B------:R-:W-:Y:S02]  /*1800*/  @P0 IMAD R3, R137, R12.reuse, RZ ;  /* 0x0000000c89030224 */ /* 0x080fe400078e02ff */
[----:B------:R-:W-:Y:S01]  /*1810*/  @P0 IMAD.WIDE.U32 R12, R136, R12, RZ ;  /* 0x0000000c880c0225 */ /* 0x000fe200078e00ff */
[----:B------:R-:W-:-:S03]  /*1820*/  MOV R4, R18 ;  /* 0x0000001200047202 */ /* 0x000fc60000000f00 */
[----:B------:R-:W-:Y:S01]  /*1830*/  @!P0 IMAD.IADD R14, R17, 0x1, R0 ;  /* 0x00000001110e8824 */ /* 0x000fe200078e0200 */
[----:B------:R-:W-:Y:S01]  /*1840*/  IADD3 R0, PT, PT, R19, R5, RZ ;  /* 0x0000000513007210 */ /* 0x000fe20007ffe0ff */
[----:B------:R-:W-:Y:S01]  /*1850*/  @P0 IMAD.IADD R14, R13, 0x1, R3 ;  /* 0x000000010d0e0824 */ /* 0x000fe200078e0203 */
[----:B------:R-:W-:Y:S02]  /*1860*/  @P0 MOV R16, R12 ;  /* 0x0000000c00100202 */ /* 0x000fe40000000f00 */
[----:B-1----:R-:W-:Y:S02]  /*1870*/  MOV R5, RZ ;  /* 0x000000ff00057202 */ /* 0x002fe40000000f00 */
.L_x_4100:
[----:B------:R-:W-:Y:S05]  /*1880*/  BSYNC.RECONVERGENT B0 ;  /* 0x0000000000007941 */ /* 0x000fea0003800200 */
.L_x_4098:
[----:B------:R-:W-:Y:S01]  /*1890*/  ISETP.NE.AND P0, PT, R227, -0x1, PT ;  /* 0xffffffffe300780c */ /* 0x000fe20003f05270 */
[----:B------:R-:W2:Y:S04]  /*18a0*/  LD.E.64 R138, desc[UR4][R132.64+0x30] ;  /* 0x00003004848a7980 */ /* 0x000ea8000c101b00 */
[----:B------:R-:W3:Y:S04]  /*18b0*/  LD.E.64 R24, desc[UR4][R132.64+0x48] ;  /* 0x0000480484187980 */ /* 0x000ee8000c101b00 */
[----:B------:R-:W4:Y:S04]  /*18c0*/  LD.E.64 R8, desc[UR4][R132.64+0x10] ;  /* 0x0000100484087980 */ /* 0x000f28000c101b00 */
[----:B------:R-:W3:Y:S04]  /*18d0*/  @!P0 LD.E.64 R28, desc[UR4][R132.64+0x18] ;  /* 0x00001804841c8980 */ /* 0x000ee8000c101b00 */
[----:B------:R-:W4:Y:S04]  /*18e0*/  LD.E.64 R6, desc[UR4][R6.64] ;  /* 0x0000000406067980 */ /* 0x000f28000c101b00 */
[----:B------:R-:W4:Y:S04]  /*18f0*/  LD.E.64 R12, desc[UR4][R132.64+0x8] ;  /* 0x00000804840c7980 */ /* 0x000f28000c101b00 */
[----:B------:R-:W4:Y:S01]  /*1900*/  LD.E R20, desc[UR4][R132.64+0xd0] ;  /* 0x0000d00484147980 */ /* 0x000f22000c101900 */
[----:B------:R-:W-:-:S04]  /*1910*/  IABS R3, R2 ;  /* 0x0000000200037213 */ /* 0x000fc80000000000 */
[----:B------:R-:W1:Y:S08]  /*1920*/  I2F.RP R21, R3 ;  /* 0x0000000300157306 */ /* 0x000e700000209400 */
[----:B-1----:R-:W1:Y:S02]  /*1930*/  MUFU.RCP R19, R21 ;  /* 0x0000001500137308 */ /* 0x002e640000001000 */
[----:B-1----:R-:W-:-:S06]  /*1940*/  VIADD R19, R19, 0xffffffe ;  /* 0x0ffffffe13137836 */ /* 0x002fcc0000000000 */
[----:B------:R-:W1:Y:S01]  /*1950*/  F2I.FTZ.U32.TRUNC.NTZ R23, R19 ;  /* 0x0000001300177305 */ /* 0x000e62000021f000 */
[----:B------:R-:W-:Y:S01]  /*1960*/  IMAD.MOV.U32 R22, RZ, RZ, RZ ;  /* 0x000000ffff167224 */ /* 0x000fe200078e00ff */
[----:B------:R-:W-:Y:S02]  /*1970*/  IABS R18, R223 ;  /* 0x000000df00127213 */ /* 0x000fe40000000000 */
[----:B------:R-:W-:Y:S02]  /*1980*/  IABS R17, R2 ;  /* 0x0000000200117213 */ /* 0x000fe40000000000 */
[----:B-1----:R-:W-:-:S05]  /*1990*/  IADD3 R15, PT, PT, RZ, -R23, RZ ;  /* 0x80000017ff0f7210 */ /* 0x002fca0007ffe0ff */
[----:B------:R-:W-:-:S04]  /*19a0*/  IMAD R15, R15, R3, RZ ;  /* 0x000000030f0f7224 */ /* 0x000fc800078e02ff */
        /* <DEDUP_REMOVED lines=10> */
[----:B------:R-:W-:Y:S02]  /*1a50*/  LOP3.LUT R3, R223, R2, RZ, 0x3c, !PT ;  /* 0x00000002df037212 */ /* 0x000fe400078e3cff */
[----:B------:R-:W-:Y:S01]  /*1a60*/  @!P1 IADD3 R15, PT, PT, R15, 0x1, RZ ;  /* 0x000000010f0f9810 */ /* 0x000fe20007ffe0ff */
[----:B------:R-:W-:Y:S01]  /*1a70*/  IMAD.X R19, RZ, RZ, R14, P2 ;  /* 0x000000ffff137224 */ /* 0x000fe200010e060e */
[----:B------:R-:W-:Y:S02]  /*1a80*/  ISETP.GE.AND P2, PT, R3, RZ, PT ;  /* 0x000000ff0300720c */ /* 0x000fe40003f46270 */
[----:B------:R-:W-:Y:S01]  /*1a90*/  ISETP.NE.AND P1, PT, R2, RZ, PT ;  /* 0x000000ff0200720c */ /* 0x000fe20003f25270 */
[----:B------:R-:W-:-:S02]  /*1aa0*/  IMAD.MOV.U32 R10, RZ, RZ, RZ ;  /* 0x000000ffff0a7224 */ /* 0x000fc400078e00ff */
[----:B------:R-:W-:Y:S02]  /*1ab0*/  @P3 VIADD R15, R15, 0x1 ;  /* 0x000000010f0f3836 */ /* 0x000fe40000000000 */
[-C--:B-----5:R-:W-:Y:S02]  /*1ac0*/  IMAD R16, R5, R136.reuse, RZ ;  /* 0x0000008805107224 */ /* 0x0a0fe400078e02ff */
[----:B------:R2:W5:Y:S01]  /*1ad0*/  @P6 LD.E R10, desc[UR4][R30.64] ;  /* 0x000000041e0a6980 */ /* 0x000562000c101900 */
[----:B------:R-:W-:Y:S02]  /*1ae0*/  IMAD.MOV.U32 R3, RZ, RZ, R15 ;  /* 0x000000ffff037224 */ /* 0x000fe400078e000f */
[C---:B------:R-:W-:Y:S02]  /*1af0*/  IMAD R16, R11.reuse, R137, R16 ;  /* 0x000000890b107224 */ /* 0x040fe400078e0210 */
[----:B------:R-:W-:-:S04]  /*1b00*/  IMAD.WIDE.U32 R18, R11, R136, R18 ;  /* 0x000000880b127225 */ /* 0x000fc800078e0012 */
[----:B------:R-:W-:Y:S01]  /*1b10*/  @!P2 IMAD.MOV R3, RZ, RZ, -R3 ;  /* 0x000000ffff03a224 */ /* 0x000fe200078e0a03 */
[----:B------:R-:W-:Y:S02]  /*1b20*/  @!P1 LOP3.LUT R3, RZ, R2, RZ, 0x33, !PT ;  /* 0x00000002ff039212 */ /* 0x000fe400078e33ff */
[----:B------:R-:W-:Y:S01]  /*1b30*/  IADD3 R17, PT, PT, R19, R16, RZ ;  /* 0x0000001013117210 */ /* 0x000fe20007ffe0ff */
[----:B------:R-:W-:Y:S01]  /*1b40*/  IMAD.MOV.U32 R16, RZ, RZ, R18 ;  /* 0x000000ffff107224 */ /* 0x000fe200078e0012 */
[----:B------:R-:W-:Y:S01]  /*1b50*/  SHF.R.S32.HI R2, RZ, 0x1f, R3 ;  /* 0x0000001fff027819 */ /* 0x000fe20000011403 */
[----:B------:R-:W-:Y:S02]  /*1b60*/  IMAD R15, R27, R3, RZ ;  /* 0x000000031b0f7224 */ /* 0x000fe400078e02ff */
[----:B------:R-:W-:-:S04]  /*1b70*/  IMAD.WIDE.U32 R16, R3, R26, R16 ;  /* 0x0000001a03107225 */ /* 0x000fc800078e0010 */
[----:B------:R-:W-:Y:S01]  /*1b80*/  IMAD R15, R2, R26, R15 ;  /* 0x0000001a020f7224 */ /* 0x000fe200078e020f */
[----:B------:R-:W-:Y:S02]  /*1b90*/  SHF.R.U32.HI R128, RZ, 0x3, R80 ;  /* 0x00000003ff807819 */ /* 0x000fe40000011650 */
[----:B------:R-:W-:Y:S01]  /*1ba0*/  MOV R129, RZ ;  /* 0x000000ff00817202 */ /* 0x000fe20000000f00 */
[----:B------:R-:W-:Y:S02]  /*1bb0*/  IMAD.IADD R17, R17, 0x1, R15 ;  /* 0x0000000111117824 */ /* 0x000fe400078e020f */
[----:B------:R-:W-:Y:S02]  /*1bc0*/  IMAD R221, R137, R128, RZ ;  /* 0x0000008089dd7224 */ /* 0x000fe400078e02ff */
[----:B------:R-:W-:Y:S01]  /*1bd0*/  IMAD.WIDE.U32 R16, R128, R136, R16 ;  /* 0x0000008880107225 */ /* 0x000fe200078e0010 */
[----:B------:R-:W1:Y:S04]  /*1be0*/  S2UR UR6, SR_CgaCtaId ;  /* 0x00000000000679c3 */ /* 0x000e680000008800 */
[----:B------:R-:W-:Y:S01]  /*1bf0*/  IADD3 R221, PT, PT, R17, R221, RZ ;  /* 0x000000dd11dd7210 */ /* 0x000fe20007ffe0ff */
[----:B------:R-:W-:Y:S01]  /*1c00*/  UMOV UR7, 0x400 ;  /* 0x0000040000077882 */ /* 0x000fe20000000000 */
[----:B------:R-:W-:-:S02]  /*1c10*/  IMAD.SHL.U32 R75, R80, 0x40, RZ ;  /* 0x00000040504b7824 */ /* 0x000fc400078e00ff */
[----:B------:R-:W-:Y:S02]  /*1c20*/  IMAD R219, R217, R128, RZ ;  /* 0x00000080d9db7224 */ /* 0x000fe400078e02ff */
[----:B------:R-:W-:Y:S02]  /*1c30*/  IMAD.SHL.U32 R74, R80, 0x20, RZ ;  /* 0x00000020504a7824 */ /* 0x000fe400078e00ff */
[----:B------:R-:W-:Y:S01]  /*1c40*/  IMAD.SHL.U32 R68, R63, 0x80, RZ ;  /* 0x000000803f447824 */ /* 0x000fe200078e00ff */
[----:B------:R-:W-:Y:S01]  /*1c50*/  SHF.L.U64.HI R77, R216, 0x4, R217 ;  /* 0x00000004d84d7819 */ /* 0x000fe200000102d9 */
[----:B------:R-:W-:Y:S01]  /*1c60*/  IMAD.SHL.U32 R72, R136, 0x10, RZ ;  /* 0x0000001088487824 */ /* 0x000fe200078e00ff */
[----:B------:R-:W-:Y:S01]  /*1c70*/  SHF.L.U32 R76, R216, 0x4, RZ ;  /* 0x00000004d84c7819 */ /* 0x000fe200000006ff */
[----:B-1----:R-:W-:Y:S01]  /*1c80*/  ULEA UR6, UR6, UR7, 0x18 ;  /* 0x0000000706067291 */ /* 0x002fe2000f8ec0ff */
[----:B------:R-:W-:Y:S02]  /*1c90*/  SHF.L.U64.HI R73, R136, 0x4, R137 ;  /* 0x0000000488497819 */ /* 0x000fe40000010289 */
        /* <DEDUP_REMOVED lines=9> */
[----:B------:R-:W-:-:S04]  /*1d30*/  IADD3 R18, P1, PT, R22, R11, RZ ;  /* 0x0000000b16127210 */ /* 0x000fc80007f3e0ff */
[----:B------:R-:W-:Y:S01]  /*1d40*/  IADD3.X R19, PT, PT, RZ, R5, RZ, P1, !PT ;  /* 0x00000005ff137210 */ /* 0x000fe20000ffe4ff */
[-C--:B------:R-:W-:Y:S02]  /*1d50*/  IMAD R5, R25, R223.reuse, RZ ;  /* 0x000000df19057224 */ /* 0x080fe400078e02ff */
[----:B------:R-:W-:Y:S01]  /*1d60*/  IMAD.WIDE.U32 R14, R24, R223, R18 ;  /* 0x000000df180e7225 */ /* 0x000fe200078e0012 */
[----:B------:R-:W-:-:S03]  /*1d70*/  IADD3 R18, P1, PT, R22, R4, RZ ;  /* 0x0000000416127210 */ /* 0x000fc60007f3e0ff */
[----:B------:R-:W-:Y:S02]  /*1d80*/  IMAD.IADD R15, R15, 0x1, R5 ;  /* 0x000000010f0f7824 */ /* 0x000fe400078e0205 */
[----:B------:R-:W-:Y:S01]  /*1d90*/  IMAD.WIDE.U32 R4, R225, 0x40, R128 ;  /* 0x00000040e1047825 */ /* 0x000fe200078e0080 */
[----:B----4-:R-:W-:-:S03]  /*1da0*/  LEA R220, P0, R16, R8, 0x1 ;  /* 0x0000000810dc7211 */ /* 0x010fc600078008ff */
[-C--:B------:R-:W-:Y:S01]  /*1db0*/  IMAD R5, R5, R138.reuse, RZ ;  /* 0x0000008a05057224 */ /* 0x080fe200078e02ff */
[----:B------:R-:W-:Y:S01]  /*1dc0*/  LEA.HI.X R221, R16, R9, R221, 0x1, P0 ;  /* 0x0000000910dd7211 */ /* 0x000fe200000f0cdd */
[----:B------:R-:W-:Y:S01]  /*1dd0*/  IMAD.WIDE.U32 R14, R4, R138, R14 ;  /* 0x0000008a040e7225 */ /* 0x000fe200078e000e */
[----:B------:R-:W-:-:S03]  /*1de0*/  SHF.R.S32.HI R9, RZ, 0x1f, R78 ;  /* 0x0000001fff097819 */ /* 0x000fc6000001144e */
[----:B------:R-:W-:Y:S01]  /*1df0*/  IMAD R5, R4, R139, R5 ;  /* 0x0000008b04057224 */ /* 0x000fe200078e0205 */
[----:B------:R-:W-:Y:S01]  /*1e00*/  LEA R126, P2, R14, R6, 0x1 ;  /* 0x000000060e7e7211 */ /* 0x000fe200078408ff */
[----:B------:R-:W-:Y:S02]  /*1e10*/  IMAD.X R19, RZ, RZ, R0, P1 ;  /* 0x000000ffff137224 */ /* 0x000fe400008e0600 */
[----:B------:R-:W-:Y:S01]  /*1e20*/  IMAD.IADD R5, R15, 0x1, R5 ;  /* 0x000000010f057824 */ /* 0x000fe200078e0205 */
[----:B------:R-:W-:-:S04]  /*1e30*/  LEA.HI R0, R9, R78, RZ, 0x7 ;  /* 0x0000004e09007211 */ /* 0x000fc800078f38ff */
[----:B------:R-:W-:Y:S02]  /*1e40*/  LEA.HI.X R127, R14, R7, R5, 0x1, P2 ;  /* 0x000000070e7f7211 */ /* 0x000fe400010f0c05 */
[----:B------:R-:W-:Y:S02]  /*1e50*/  LOP3.LUT R5, R71, 0x1c0, RZ, 0xc0, !PT ;  /* 0x000001c047057812 */ /* 0x000fe400078ec0ff */
[----:B------:R-:W-:Y:S02]  /*1e60*/  SHF.R.S32.HI R0, RZ, 0x7, R0 ;  /* 0x00000007ff007819 */ /* 0x000fe40000011400 */
[----:B------:R-:W-:Y:S02]  /*1e70*/  LOP3.LUT R4, R5, 0x38, R80, 0xf8, !PT ;  /* 0x0000003805047812 */ /* 0x000fe400078ef850 */
[----:B------:R-:W-:Y:S02]  /*1e80*/  ISETP.GE.AND P0, PT, R0, R63, PT ;  /* 0x0000003f0000720c */ /* 0x000fe40003f06270 */
[----:B------:R-:W-:Y:S01]  /*1e90*/  LOP3.LUT R4, R4, 0x38, R71, 0x78, !PT ;  /* 0x0000003804047812 */ /* 0x000fe200078e7847 */
[----:B------:R-:W-:-:S03]  /*1ea0*/  IMAD.WIDE.U32 R18, R128, R216, R18 ;  /* 0x000000d880127225 */ /* 0x000fc600078e0012 */
[----:B------:R-:W-:Y:S01]  /*1eb0*/  LOP3.LUT R69, R4, 0x1e00, R71, 0xf8, !PT ;  /* 0x00001e0004457812 */ /* 0x000fe200078ef847 */
[----:B------:R-:W-:Y:S01]  /*1ec0*/  IMAD.IADD R219, R19, 0x1, R219 ;  /* 0x0000000113db7824 */ /* 0x000fe200078e02db */
[----:B------:R-:W-:Y:S02]  /*1ed0*/  LOP3.LUT R11, R75, 0x200, RZ, 0xc0, !PT ;  /* 0x000002004b0b7812 */ /* 0x000fe400078ec0ff */
[C---:B------:R-:W-:Y:S02]  /*1ee0*/  LEA R218, P1, R18.reuse, R12, 0x1 ;  /* 0x0000000c12da7211 */ /* 0x040fe400078208ff */
[----:B------:R-:W-:Y:S02]  /*1ef0*/  LEA R69, R69, UR6, 0x1 ;  /* 0x0000000645457c11 */ /* 0x000fe4000f8e08ff */
[----:B------:R-:W-:Y:S02]  /*1f00*/  LOP3.LUT R74, R11, 0x7c00, R74, 0xf8, !PT ;  /* 0x00007c000b4a7812 */ /* 0x000fe400078ef84a */
[----:B------:R-:W-:-:S02]  /*1f10*/  LEA.HI.X R219, R18, R13, R219, 0x1, P1 ;  /* 0x0000000d12db7211 */ /* 0x000fc400008f0cdb */
[----:B------:R-:W-:Y:S01]  /*1f20*/  LEA.HI R20, R20, R20, RZ, 0x1 ;  /* 0x0000001414147211 */ /* 0x000fe200078f08ff */
[----:B------:R-:W-:Y:S06]  /*1f30*/  @P0 BRA `(.L_x_4101) ;  /* 0x000000ac00680947 */ /* 0x000fec0003800000 */
        /* <DEDUP_REMOVED lines=51> */
[----:B------:R-:W-:Y:S02]  /*2270*/  IMAD R9, R135, R79, RZ ;  /* 0x0000004f87097224 */ /* 0x000fe400078e02ff */
        /* <DEDUP_REMOVED lines=8> */
[----:B-----5:R-:W-:Y:S01]  /*2300*/  IMAD.IADD R15, R79, 0x1, R10 ;  /* 0x000000014f0f7824 */ /* 0x020fe200078e020a */
        /* <DEDUP_REMOVED lines=43> */
.L_x_4140:
        /* <DEDUP_REMOVED lines=184> */
.L_x_4103:
        /* <DEDUP_REMOVED lines=114> */
.L_x_4107:
[----:B------:R-:W-:Y:S05]  /*3860*/  BSYNC.RECONVERGENT B0 ;  /* 0x0000000000007941 */ /* 0x000fea0003800200 */
.L_x_4106:
        /* <DEDUP_REMOVED lines=105> */
.L_x_4109:
[----:B------:R-:W-:Y:S05]  /*3f00*/  BSYNC.RECONVERGENT B0 ;  /* 0x0000000000007941 */ /* 0x000fea0003800200 */
.L_x_4108:
        /* <DEDUP_REMOVED lines=109> */
.L_x_4111:
[----:B------:R-:W-:Y:S05]  /*45e0*/  BSYNC.RECONVERGENT B0 ;  /* 0x0000000000007941 */ /* 0x000fea0003800200 */
.L_x_4110:
        /* <DEDUP_REMOVED lines=111> */
.L_x_4113:
[----:B------:R-:W-:Y:S05]  /*4ce0*/  BSYNC.RECONVERGENT B0 ;  /* 0x0000000000007941 */ /* 0x000fea0003800200 */
.L_x_4112:
        /* <DEDUP_REMOVED lines=108> */
.L_x_4115:
[----:B------:R-:W-:Y:S05]  /*53b0*/  BSYNC.RECONVERGENT B0 ;  /* 0x0000000000007941 */ /* 0x000fea0003800200 */
.L_x_4114:
        /* <DEDUP_REMOVED lines=111> */
.L_x_4117:
[----:B------:R-:W-:Y:S05]  /*5ab0*/  BSYNC.RECONVERGENT B0 ;  /* 0x0000000000007941 */ /* 0x000fea0003800200 */
.L_x_4116:
        /* <DEDUP_REMOVED lines=109> */
.L_x_4119:
[----:B------:R-:W-:Y:S05]  /*6190*/  BSYNC.RECONVERGENT B0 ;  /* 0x0000000000007941 */ /* 0x000fea0003800200 */
.L_x_4118:
        /* <DEDUP_REMOVED lines=111> */
.L_x_4121:
[----:B------:R-:W-:Y:S05]  /*6890*/  BSYNC.RECONVERGENT B0 ;  /* 0x0000000000007941 */ /* 0x000fea0003800200 */
.L_x_4120:
[----:B------:R-:W5:Y:S02]  /*68a0*/  LD.E R3, desc[UR4][R132.64+0xd0] ;  /* 0x0000d00484037980 */ /* 0x000f64000c101900 */
[----:B-----5:R-:W-:Y:S05]  /*68b0*/  IMAD.U32 R3, R3, -0x40, RZ ;  /* 0xffffffc003037824 */ /* 0x020fea00078e00ff */
[C---:B------:R-:W-:Y:S02]  /*68c0*/  LEA R24, P1, R3.reuse, R24, 0x1 ;  /* 0x0000001803187211 */ /* 0x040fe400078208ff */
[C---:B------:R-:W-:Y:S02]  /*68d0*/  LEA R60, P0, R3.reuse, R60, 0x1 ;  /* 0x0000003c033c7211 */ /* 0x040fe400078008ff */
[C---:B------:R-:W-:Y:S02]  /*68e0*/  LEA.HI.X.SX32 R25, R3.reuse, R25, 0x1, P1 ;  /* 0x0000001903197211 */ /* 0x040fe400008f0eff */
[----:B------:R-:W-:Y:S01]  /*68f0*/  LEA.HI.X.SX32 R61, R3, R61, 0x1, P0 ;  /* 0x0000003d033d7211 */ /* 0x000fe200000f0eff */
[----:B------:R-:W-:Y:S05]  /*6900*/  BRA `(.L_x_4104) ;  /* 0x0000005c004c7947 */ /* 0x000fea0003800000 */
.L_x_4105:
        /* <DEDUP_REMOVED lines=182> */
.L_x_4123:
[----:B------:R-:W-:Y:S05]  /*7470*/  BSYNC.RECONVERGENT B0 ;  /* 0x0000000000007941 */ /* 0x000fea0003800200 */
.L_x_4122:
        /* <DEDUP_REMOVED lines=183> */
.L_x_4125:
[----:B------:R-:W-:Y:S05]  /*7ff0*/  BSYNC.RECONVERGENT B0 ;  /* 0x0000000000007941 */ /* 0x000fea0003800200 */
.L_x_4124:
        /* <DEDUP_REMOVED lines=183> */
.L_x_4127:
[----:B------:R-:W-:Y:S05]  /*8b70*/  BSYNC.RECONVERGENT B0 ;  /* 0x0000000000007941 */ /* 0x000fea0003800200 */
.L_x_4126:
        /* <DEDUP_REMOVED lines=188> */
.L_x_4129:
[----:B------:R-:W-:Y:S05]  /*9740*/  BSYNC.RECONVERGENT B0 ;  /* 0x0000000000007941 */ /* 0x000fea0003800200 */
.L_x_4128:
        /* <DEDUP_REMOVED lines=184> */
.L_x_4131:
[----:B------:R-:W-:Y:S05]  /*a2d0*/  BSYNC.RECONVERGENT B0 ;  /* 0x0000000000007941 */ /* 0x000fea0003800200 */
.L_x_4130:
        /* <DEDUP_REMOVED lines=185> */
.L_x_4133:
[----:B------:R-:W-:Y:S05]  /*ae70*/  BSYNC.RECONVERGENT B0 ;  /* 0x0000000000007941 */ /* 0x000fea0003800200 */
.L_x_4132:
        /* <DEDUP_REMOVED lines=185> */
.L_x_4135:
[----:B------:R-:W-:Y:S05]  /*ba10*/  BSYNC.RECONVERGENT B0 ;  /* 0x0000000000007941 */ /* 0x000fea0003800200 */
.L_x_4134:
        /* <DEDUP_REMOVED lines=187> */
.L_x_4137:
[----:B------:R-:W-:Y:S05]  /*c5d0*/  BSYNC.RECONVERGENT B0 ;  /* 0x0000000000007941 */ /* 0x000fea0003800200 */
.L_x_4136:
[----:B------:R-:W5:Y:S02]  /*c5e0*/  LD.E R3, desc[UR4][R132.64+0xd0] ;  /* 0x0000d00484037980 */ /* 0x000f64000c101900 */
[----:B-----5:R-:W-:Y:S05]  /*c5f0*/  IMAD.U32 R3, R3, -0x40, RZ ;  /* 0xffffffc003037824 */ /* 0x020fea00078e00ff */
[C---:B------:R-:W-:Y:S02]  /*c600*/  LEA R90, P1, R3.reuse, R90, 0x1 ;  /* 0x0000005a035a7211 */ /* 0x040fe400078208ff */
[C---:B------:R-:W-:Y:S02]  /*c610*/  LEA R88, P0, R3.reuse, R88, 0x1 ;  /* 0x0000005803587211 */ /* 0x040fe400078008ff */
[C---:B------:R-:W-:Y:S02]  /*c620*/  LEA.HI.X.SX32 R91, R3.reuse, R91, 0x1, P1 ;  /* 0x0000005b035b7211 */ /* 0x040fe400008f0eff */
[----:B------:R-:W-:Y:S09]  /*c630*/  LEA.HI.X.SX32 R89, R3, R89, 0x1, P0 ;  /* 0x0000005903597211 */ /* 0x000ff200000f0eff */
.L_x_4104:
[----:B------:R-:W-:Y:S05]  /*c640*/  BSYNC.RECONVERGENT B1 ;  /* 0x0000000000017941 */ /* 0x000fea0003800200 */
.L_x_4102:
        /* <DEDUP_REMOVED lines=101> */
.L_x_4139:
[----:B------:R-:W-:Y:S05]  /*cca0*/  BSYNC.RECONVERGENT B0 ;  /* 0x0000000000007941 */ /* 0x000fea0003800200 */
.L_x_4138:
[----:B------:R-:W-:Y:S11]  /*ccb0*/  ISETP.NE.AND P0, PT, R117, RZ, PT ;  /* 0x000000ff7500720c */ /* 0x000ff60003f05270 */
[----:B------:R-:W-:Y:S02]  /*ccc0*/  @!UPT UIADD3 URZ, UPT, UPT, URZ, URZ, URZ ;  /* 0x000000fffffff290 */ /* 0x000fe4000fffe0ff */
[----:B------:R-:W-:Y:S05]  /*ccd0*/  @P0 BRA `(.L_x_4140) ;  /* 0xffffff5800380947 */ /* 0x000fea000383ffff */
.L_x_4101:
        /* <DEDUP_REMOVED lines=34> */
.L_x_4144:
[----:B------:R-:W-:Y:S05]  /*cf00*/  BSYNC.RECONVERGENT B0 ;  /* 0x0000000000007941 */ /* 0x000fea0003800200 */
.L_x_4143:
        /* <DEDUP_REMOVED lines=10> */
.L_x_4142:
        /* <DEDUP_REMOVED lines=78> */
.L_x_4150:
[----:B------:R-:W-:Y:S05]  /*d490*/  BSYNC.RECONVERGENT B0 ;  /* 0x0000000000007941 */ /* 0x000fea0003800200 */
.L_x_4149:
        /* <DEDUP_REMOVED lines=46> */
.L_x_4152:
[----:B------:R-:W-:Y:S05]  /*d780*/  BSYNC.RECONVERGENT B0 ;  /* 0x0000000000007941 */ /* 0x000fea0003800200 */
.L_x_4151:
[----:B-----5:R3:W-:Y:S02]  /*d790*/  STS.128 [R69+0x2000], R8 ;  /* 0x0020000845007388 */ /* 0x0207e40000000c00 */
.L_x_4148:
[----:B------:R-:W-:Y:S05]  /*d7a0*/  BSYNC.RECONVERGENT B1 ;  /* 0x0000000000017941 */ /* 0x000fea0003800200 */
.L_x_4147:
        /* <DEDUP_REMOVED lines=50> */
.L_x_4156:
[----:B------:R-:W-:Y:S05]  /*dad0*/  BSYNC.RECONVERGENT B0 ;  /* 0x0000000000007941 */ /* 0x000fea0003800200 */
.L_x_4155:
        /* <DEDUP_REMOVED lines=46> */
.L_x_4158:
[----:B------:R-:W-:Y:S05]  /*ddc0*/  BSYNC.RECONVERGENT B0 ;  /* 0x0000000000007941 */ /* 0x000fea0003800200 */
.L_x_4157:
[----:B-----5:R4:W-:Y:S02]  /*ddd0*/  STS.128 [R69+0x2800], R8 ;  /* 0x0028000845007388 */ /* 0x0209e40000000c00 */
.L_x_4154:
[----:B------:R-:W-:Y:S05]  /*dde0*/  BSYNC.RECONVERGENT B1 ;  /* 0x0000000000017941 */ /* 0x000fea0003800200 */
.L_x_4153:
        /* <DEDUP_REMOVED lines=50> */
.L_x_4162:
[----:B------:R-:W-:Y:S05]  /*e110*/  BSYNC.RECONVERGENT B0 ;  /* 0x0000000000007941 */ /* 0x000fea0003800200 */
.L_x_4161:
        /* <DEDUP_REMOVED lines=46> */
.L_x_4164:
[----:B------:R-:W-:Y:S05]  /*e400*/  BSYNC.RECONVERGENT B0 ;  /* 0x0000000000007941 */ /* 0x000fea0003800200 */
.L_x_4163:
[----:B-----5:R3:W-:Y:S02]  /*e410*/  STS.128 [R69+0x3000], R8 ;  /* 0x0030000845007388 */ /* 0x0207e40000000c00 */
.L_x_4160:
[----:B------:R-:W-:Y:S05]  /*e420*/  BSYNC.RECONVERGENT B1 ;  /* 0x0000000000017941 */ /* 0x000fea0003800200 */
.L_x_4159:
        /* <DEDUP_REMOVED lines=50> */
.L_x_4166:
[----:B------:R-:W-:Y:S05]  /*e750*/  BSYNC.RECONVERGENT B0 ;  /* 0x0000000000007941 */ /* 0x000fea0003800200 */
.L_x_4165:
        /* <DEDUP_REMOVED lines=45> */
.L_x_4168:
[----:B------:R-:W-:Y:S05]  /*ea30*/  BSYNC.RECONVERGENT B0 ;  /* 0x0000000000007941 */ /* 0x000fea0003800200 */
.L_x_4167:
[----:B-----5:R3:W-:Y:S01]  /*ea40*/  STS.128 [R69+0x3800], R8 ;  /* 0x0038000845007388 */ /* 0x0207e20000000c00 */
[----:B------:R-:W-:Y:S05]  /*ea50*/  BRA `(.L_x_4145) ;  /* 0x0000002800d47947 */ /* 0x000fea0003800000 */
.L_x_4146:
        /* <DEDUP_REMOVED lines=89> */
.L_x_4172:
[----:B------:R-:W-:Y:S05]  /*eff0*/  BSYNC.RECONVERGENT B0 ;  /* 0x0000000000007941 */ /* 0x000fea0003800200 */
.L_x_4171:
        /* <DEDUP_REMOVED lines=82> */
.L_x_4174:
[----:B------:R-:W-:Y:S05]  /*f520*/  BSYNC.RECONVERGENT B0 ;  /* 0x0000000000007941 */ /* 0x000fea0003800200 */
.L_x_4173:
[----:B-----5:R3:W-:Y:S02]  /*f530*/  STS.128 [R69+0x2000], R28 ;  /* 0x0020001c45007388 */ /* 0x0207e40000000c00 */
.L_x_4170:
[----:B------:R-:W-:Y:S05]  /*f540*/  BSYNC.RECONVERGENT B1 ;  /* 0x0000000000017941 */ /* 0x000fea0003800200 */
.L_x_4169:
        /* <DEDUP_REMOVED lines=86> */
.L_x_4178:
[----:B------:R-:W-:Y:S05]  /*fab0*/  BSYNC.RECONVERGENT B0 ;  /* 0x0000000000007941 */ /* 0x000fea0003800200 */
.L_x_4177:
        /* <DEDUP_REMOVED lines=83> */
.L_x_4180:
[----:B------:R-:W-:Y:S05]  /*fff0*/  BSYNC.RECONVERGENT B0 ;  /* 0x0000000000007941 */ /* 0x000fea0003800200 */
.L_x_4179:
[----:B-----5:R3:W-:Y:S02]  /*10000*/  STS.128 [R69+0x2800], R28 ;  /* 0x0028001c45007388 */ /* 0x0207e40000000c00 */
.L_x_4176:
[----:B------:R-:W-:Y:S05]  /*10010*/  BSYNC.RECONVERGENT B1 ;  /* 0x0000000000017941 */ /* 0x000fea0003800200 */
.L_x_4175:
        /* <DEDUP_REMOVED lines=86> */
.L_x_4184:
[----:B------:R-:W-:Y:S05]  /*10580*/  BSYNC.RECONVERGENT B0 ;  /* 0x0000000000007941 */ /* 0x000fea0003800200 */
.L_x_4183:
        /* <DEDUP_REMOVED lines=83> */
.L_x_4186:
[----:B------:R-:W-:Y:S05]  /*10ac0*/  BSYNC.RECONVERGENT B0 ;  /* 0x0000000000007941 */ /* 0x000fea0003800200 */
.L_x_4185:
[----:B-----5:R3:W-:Y:S02]  /*10ad0*/  STS.128 [R69+0x3000], R28 ;  /* 0x0030001c45007388 */ /* 0x0207e40000000c00 */
.L_x_4182:
[----:B------:R-:W-:Y:S05]  /*10ae0*/  BSYNC.RECONVERGENT B1 ;  /* 0x0000000000017941 */ /* 0x000fea0003800200 */
.L_x_4181:
        /* <DEDUP_REMOVED lines=87> */
.L_x_4188:
[----:B------:R-:W-:Y:S05]  /*11060*/  BSYNC.RECONVERGENT B0 ;  /* 0x0000000000007941 */ /* 0x000fea0003800200 */
.L_x_4187:
        /* <DEDUP_REMOVED lines=82> */
.L_x_4190:
[----:B------:R-:W-:Y:S05]  /*11590*/  BSYNC.RECONVERGENT B0 ;  /* 0x0000000000007941 */ /* 0x000fea0003800200 */
.L_x_4189:
[----:B-----5:R3:W-:Y:S02]  /*115a0*/  STS.128 [R69+0x3800], R28 ;  /* 0x0038001c45007388 */ /* 0x0207e40000000c00 */
.L_x_4145:
[----:B------:R-:W-:Y:S05]  /*115b0*/  BSYNC.RECONVERGENT B2 ;  /* 0x0000000000027941 */ /* 0x000fea0003800200 */
.L_x_4141:
        /* <DEDUP_REMOVED lines=13> */
[----:B------:R-:W-:-:S05]  /*11690*/  ISETP.GE.AND P2, PT, R4, R79, PT ;  /* 0x0000004f0400720c */ /* 0x000fca0003f46270 */
        /* <DEDUP_REMOVED lines=20> */
[C---:B------:R-:W-:Y:S01]  /*117e0*/  @!P2 IMAD R6, R217.reuse, 0xa0, RZ ;  /* 0x000000a0d906a824 */ /* 0x040fe200078e02ff */
        /* <DEDUP_REMOVED lines=15> */
[----:B------:R-:W-:Y:S02]  /*118e0*/  @!P4 LEA R10, P3, R216, R218, 0x7 ;  /* 0x000000dad80ac211 */ /* 0x000fe400078638ff */
[----:B------:R-:W-:Y:S01]  /*118f0*/  @!P0 IADD3 R9, PT, PT, R3, R9, RZ ;  /* 0x0000000903098210 */ /* 0x000fe20007ffe0ff */
[----:B------:R-:W-:Y:S01]  /*11900*/  @!P2 IMAD.IADD R15, R6, 0x1, R15 ;  /* 0x00000001060fa824 */ /* 0x000fe200078e020f */
[----:B------:R-:W-:Y:S01]  /*11910*/  @!P4 LEA.HI.X R11, R216, R219, R217, 0x7, P3 ;  /* 0x000000dbd80bc211 */ /* 0x000fe200018f3cd9 */
[----:B------:R-:W-:Y:S01]  /*11920*/  @!P1 IMAD.IADD R13, R5, 0x1, R13 ;  /* 0x00000001050d9824 */ /* 0x000fe200078e020d */
[----:B------:R-:W-:-:S03]  /*11930*/  ISETP.GE.AND P3, PT, R26, R79, PT ;  /* 0x0000004f1a00720c */ /* 0x000fc60003f66270 */
        /* <DEDUP_REMOVED lines=9> */
[----:B------:R-:W-:Y:S03]  /*119d0*/  @!P1 LDGSTS.E.BYPASS.LTC128B.128 [R69+0x7000], desc[UR4][R12.64] ;  /* 0x070000000c459fae */ /* 0x000fe6000b981a04 */
[----:B------:R-:W-:Y:S01]  /*119e0*/  LOP3.LUT R4, R4, 0x1c0, R75, 0x78, !PT ;  /* 0x000001c004047812 */ /* 0x000fe200078e784b */
[----:B------:R1:W-:Y:S01]  /*119f0*/  @!P1 LDGSTS.E.BYPASS.LTC128B.128 [R69+0xb000], desc[UR4][R12.64+0x80] ;  /* 0x0b0000800c459fae */ /* 0x0003e2000b981a04 */
[----:B------:R-:W-:Y:S01]  /*11a00*/  ISETP.GE.AND P1, PT, R2, R79, PT ;  /* 0x0000004f0200720c */ /* 0x000fe20003f26270 */
[----:B------:R-:W-:Y:S01]  /*11a10*/  IMAD.SHL.U32 R2, R142, 0x40, RZ ;  /* 0x000000408e027824 */ /* 0x000fe200078e00ff */
[----:B------:R-:W-:Y:S01]  /*11a20*/  LOP3.LUT R5, R4, 0x38, R71, 0x78, !PT ;  /* 0x0000003804057812 */ /* 0x000fe200078e7847 */
[----:B------:R-:W-:Y:S02]  /*11a30*/  @!P0 LDGSTS.E.BYPASS.LTC128B.128 [R69+0x7800], desc[UR4][R8.64] ;  /* 0x0780000008458fae */ /* 0x000fe4000b981a04 */
[----:B------:R-:W-:Y:S01]  /*11a40*/  @!P2 IMAD R4, R137, 0xa0, RZ ;  /* 0x000000a08904a824 */ /* 0x000fe200078e02ff */
        /* <DEDUP_REMOVED lines=8> */
[----:B------:R-:W-:-:S11]  /*11ad0*/  ISETP.GE.AND P4, PT, R128, R79, PT ;  /* 0x0000004f8000720c */ /* 0x000fd60003f86270 */
[----:B-1----:R-:W-:-:S04]  /*11ae0*/  @!P0 IMAD.WIDE.U32 R12, R136, 0xe0, R220 ;  /* 0x000000e0880c8825 */ /* 0x002fc800078e00dc */
[----:B------:R-:W-:Y:S02]  /*11af0*/  @!P0 IMAD R0, R137, 0xe0, RZ ;  /* 0x000000e089008824 */ /* 0x000fe400078e02ff */
[----:B------:R-:W-:Y:S01]  /*11b00*/  @!P0 IMAD.MOV.U32 R16, RZ, RZ, R12 ;  /* 0x000000ffff108224 */ /* 0x000fe200078e000c */
[----:B--2---:R-:W-:Y:S01]  /*11b10*/  LOP3.LUT R8, R61, 0x1c0, R75, 0x78, !PT ;  /* 0x000001c03d087812 */ /* 0x004fe200078e784b */
[----:B------:R-:W-:-:S04]  /*11b20*/  DEPBAR.LE SB0, 0x0 ;  /* 0x000080000000791a */ /* 0x000fc80000000000 */
[----:B------:R-:W-:Y:S01]  /*11b30*/  BAR.SYNC.DEFER_BLOCKING 0x0 ;  /* 0x0000000000007b1d */ /* 0x000fe20000010000 */
[----:B------:R-:W-:Y:S01]  /*11b40*/  LOP3.LUT R71, R8, 0x38, R71, 0x78, !PT ;  /* 0x0000003808477812 */ /* 0x000fe200078e7847 */
[----:B------:R-:W-:Y:S02]  /*11b50*/  @!P3 IMAD.MOV.U32 R8, RZ, RZ, R220 ;  /* 0x000000ffff08b224 */ /* 0x000fe400078e00dc */
[----:B------:R-:W-:Y:S01]  /*11b60*/  @!P3 IMAD.MOV.U32 R9, RZ, RZ, R221 ;  /* 0x000000ffff09b224 */ /* 0x000fe200078e00dd */
[----:B------:R-:W-:Y:S01]  /*11b70*/  IADD3 R71, PT, PT, R74, R71, RZ ;  /* 0x000000474a477210 */ /* 0x000fe20007ffe0ff */
[----:B------:R-:W-:Y:S02]  /*11b80*/  @!P0 IMAD.IADD R17, R0, 0x1, R13 ;  /* 0x0000000100118824 */ /* 0x000fe400078e020d */
[----:B------:R-:W-:Y:S01]  /*11b90*/  @!P3 IMAD.WIDE.U32 R10, R136, 0x60, R8 ;  /* 0x00000060880ab825 */ /* 0x000fe200078e0008 */
[----:B------:R-:W-:-:S03]  /*11ba0*/  LEA R125, R71, UR6, 0x1 ;  /* 0x00000006477d7c11 */ /* 0x000fc6000f8e08ff */
[----:B------:R-:W-:-:S04]  /*11bb0*/  @!P2 IMAD.WIDE.U32 R8, R136, 0xa0, R220 ;  /* 0x000000a08808a825 */ /* 0x000fc800078e00dc */
[----:B------:R-:W-:Y:S02]  /*11bc0*/  @!P2 IMAD.IADD R9, R4, 0x1, R9 ;  /* 0x000000010409a824 */ /* 0x000fe400078e0209 */
[----:B------:R-:W-:Y:S02]  /*11bd0*/  @!P3 IMAD.IADD R11, R5, 0x1, R11 ;  /* 0x00000001050bb824 */ /* 0x000fe400078e020b */
[----:B------:R-:W-:Y:S01]  /*11be0*/  VIADD R71, R120, UR6 ;  /* 0x0000000678477c36 */ /* 0x000fe20008000000 */
        /* <DEDUP_REMOVED lines=38> */
[----:B------:R-:W-:-:S03]  /*11e50*/  @!P1 IMAD.IADD R7, R3, 0x1, R7 ;  /* 0x0000000103079824 */ /* 0x000fc600078e0207 */
        /* <DEDUP_REMOVED lines=21> */
[----:B------:R-:W-:Y:S02]  /*11fb0*/  @P0 STS.128 [R69+0xf800], RZ ;  /* 0x00f800ff45000388 */ /* 0x000fe40000000c00 */
[----:B------:R-:W-:Y:S02]  /*11fc0*/  SEL R0, R143, 0xffffffe0, !P1 ;  /* 0xffffffe08f007807 */ /* 0x000fe40004800000 */
[----:B------:R-:W-:Y:S03]  /*11fd0*/  @P0 STS.128 [R69+0x13800], RZ ;  /* 0x013800ff45000388 */ /* 0x000fe60000000c00 */
[--C-:B------:R-:W-:Y:S01]  /*11fe0*/  IMAD.IADD R122, R125, 0x1, R0.reuse ;  /* 0x000000017d7a7824 */ /* 0x100fe200078e0200 */
[----:B------:R-:W-:Y:S01]  /*11ff0*/  @!PT LDS RZ, [RZ] ;  /* 0x00000000fffff984 */ /* 0x000fe20000000800 */
[----:B------:R-:W-:Y:S01]  /*12000*/  @!PT LDS RZ, [RZ] ;  /* 0x00000000fffff984 */ /* 0x000fe20000000800 */
[----:B------:R-:W-:Y:S01]  /*12010*/  @!PT LDS RZ, [RZ] ;  /* 0x00000000fffff984 */ /* 0x000fe20000000800 */
[----:B------:R-:W-:Y:S01]  /*12020*/  @!P0 LDGSTS.E.BYPASS.LTC128B.128 [R69+0xf800], desc[UR4][R16.64] ;  /* 0x0f80000010458fae */ /* 0x000fe2000b981a04 */
[----:B------:R-:W-:-:S03]  /*12030*/  IMAD.IADD R62, R71, 0x1, R0 ;  /* 0x00000001473e7824 */ /* 0x000fc600078e0200 */
[----:B------:R3:W-:Y:S04]  /*12040*/  @!P0 LDGSTS.E.BYPASS.LTC128B.128 [R69+0x13800], desc[UR4][R16.64+0x80] ;  /* 0x1380008010458fae */ /* 0x0007e8000b981a04 */
[----:B------:R-:W-:Y:S04]  /*12050*/  LDSM.16.M88.4 R76, [R125] ;  /* 0x000000007d4c783b */ /* 0x000fe80000000200 */
[----:B------:R-:W4:Y:S04]  /*12060*/  LDSM.16.M88.4 R36, [R120+UR6+0x4000] ;  /* 0x004000067824783b */ /* 0x000f280008000200 */
[----:B------:R-:W3:Y:S04]  /*12070*/  LDSM.16.M88.4 R28, [R120+UR6+0x4800] ;  /* 0x00480006781c783b */ /* 0x000ee80008000200 */
[----:B------:R-:W3:Y:S04]  /*12080*/  LDSM.16.M88.4 R20, [R120+UR6+0x5000] ;  /* 0x005000067814783b */ /* 0x000ee80008000200 */
[----:B-1----:R-:W1:Y:S04]  /*12090*/  LDSM.16.M88.4 R12, [R120+UR6+0x5800] ;  /* 0x00580006780c783b */ /* 0x002e680008000200 */
[----:B--2---:R-:W2:Y:S04]  /*120a0*/  LDSM.16.M88.4 R4, [R120+UR6+0x6000] ;  /* 0x006000067804783b */ /* 0x004ea80008000200 */
[----:B------:R-:W2:Y:S04]  /*120b0*/  LDSM.16.M88.4 R92, [R120+UR6+0x6800] ;  /* 0x00680006785c783b */ /* 0x000ea80008000200 */
[----:B------:R-:W2:Y:S04]  /*120c0*/  LDSM.16.M88.4 R84, [R120+UR6+0x7000] ;  /* 0x007000067854783b */ /* 0x000ea80008000200 */
[----:B------:R-:W2:Y:S04]  /*120d0*/  LDSM.16.M88.4 R44, [R120+UR6+0x7800] ;  /* 0x00780006782c783b */ /* 0x000ea80008000200 */
[----:B------:R-:W2:Y:S04]  /*120e0*/  LD.E R3, desc[UR4][R132.64+0x18c] ;  /* 0x00018c0484037980 */ /* 0x000ea8000c101900 */
[----:B------:R-:W-:Y:S01]  /*120f0*/  LDSM.16.M88.4 R112, [R122] ;  /* 0x000000007a70783b */ /* 0x000fe20000000200 */
[C---:B----4-:R-:W-:Y:S03]  /*12100*/  HMMA.16816.F32 R40, R76.reuse, R36, RZ ;  /* 0x000000244c28723c */ /* 0x050fe600000018ff */
[----:B------:R-:W4:Y:S04]  /*12110*/  LDSM.16.M88.4 R56, [R62+0x4000] ;  /* 0x004000003e38783b */ /* 0x000f280000000200 */
[----:B------:R-:W4:Y:S01]  /*12120*/  LDSM.16.M88.4 R52, [R62+0x4800] ;  /* 0x004800003e34783b */ /* 0x000f220000000200 */
[----:B---3--:R-:W-:Y:S03]  /*12130*/  HMMA.16816.F32 R32, R76, R28, RZ ;  /* 0x0000001c4c20723c */ /* 0x008fe600000018ff */
[----:B------:R-:W3:Y:S01]  /*12140*/  LDSM.16.M88.4 R48, [R62+0x5000] ;  /* 0x005000003e30783b */ /* 0x000ee20000000200 */
[----:B------:R-:W-:-:S03]  /*12150*/  IMAD.MOV.U32 R60, RZ, RZ, 0x40 ;  /* 0x00000040ff3c7424 */ /* 0x000fc600078e00ff */
[----:B------:R-:W-:Y:S01]  /*12160*/  LDSM.16.M88.4 R116, [R62+0x6000] ;  /* 0x006000003e74783b */ /* 0x000fe20000000200 */
[C---:B------:R-:W-:Y:S03]  /*12170*/  HMMA.16816.F32 R24, R76.reuse, R20, RZ ;  /* 0x000000144c18723c */ /* 0x040fe600000018ff */
[----:B------:R-:W-:Y:S04]  /*12180*/  LDSM.16.M88.4 R100, [R62+0x7800] ;  /* 0x007800003e64783b */ /* 0x000fe80000000200 */
[----:B------:R-:W-:Y:S01]  /*12190*/  LDSM.16.M88.4 R104, [R62+0x7000] ;  /* 0x007000003e68783b */ /* 0x000fe20000000200 */
[----:B-1----:R-:W-:Y:S03]  /*121a0*/  HMMA.16816.F32 R16, R76, R12, RZ ;  /* 0x0000000c4c10723c */ /* 0x002fe600000018ff */
[----:B------:R-:W-:Y:S01]  /*121b0*/  LDSM.16.M88.4 R108, [R62+0x6800] ;  /* 0x006800003e6c783b */ /* 0x000fe20000000200 */
[----:B------:R-:W-:Y:S01]  /*121c0*/  VIADD R236, R68, 0xffffff80 ;  /* 0xffffff8044ec7836 */ /* 0x000fe20000000000 */
[----:B------:R-:W-:-:S02]  /*121d0*/  P2R R121, PR, RZ, 0x4 ;  /* 0x00000004ff797803 */ /* 0x000fc40000000000 */
[----:B------:R-:W0:Y:S01]  /*121e0*/  LDGDEPBAR ;  /* 0x00000000000079af */ /* 0x000e220000000000 */
        /* <DEDUP_REMOVED lines=12> */
[----:B------:R-:W1:Y:S01]  /*122b0*/  LDSM.16.M88.4 R44, [R62+0x5800] ;  /* 0x005800003e2c783b */ /* 0x000e620000000200 */
[----:B------:R-:W-:-:S05]  /*122c0*/  SEL R60, R60, 0xffffffc0, !P2 ;  /* 0xffffffc03c3c7807 */ /* 0x000fca0005000000 */
[--C-:B------:R-:W-:Y:S02]  /*122d0*/  IMAD.IADD R123, R125, 0x1, R60.reuse ;  /* 0x000000017d7b7824 */ /* 0x100fe400078e023c */
[----:B------:R-:W-:Y:S01]  /*122e0*/  IMAD.IADD R71, R71, 0x1, R60 ;  /* 0x0000000147477824 */ /* 0x000fe200078e023c */
[C---:B----4-:R-:W-:Y:S02]  /*122f0*/  HMMA.16816.F32 R40, R112.reuse, R56, R40 ;  /* 0x000000387028723c */ /* 0x050fe40000001828 */
[----:B------:R-:W-:Y:S04]  /*12300*/  LDSM.16.M88.4 R72, [R123] ;  /* 0x000000007b48783b */ /* 0x000fe80000000200 */
[----:B------:R-:W-:Y:S02]  /*12310*/  LDSM.16.M88.4 R64, [R71+0x4000] ;  /* 0x004000004740783b */ /* 0x000fe40000000200 */
[C---:B------:R-:W-:Y:S02]  /*12320*/  HMMA.16816.F32 R36, R112.reuse, R58, R36 ;  /* 0x0000003a7024723c */ /* 0x040fe40000001824 */
[----:B------:R-:W2:Y:S06]  /*12330*/  LDSM.16.M88.4 R56, [R71+0x4800] ;  /* 0x004800004738783b */ /* 0x000eac0000000200 */
[C---:B------:R-:W-:Y:S08]  /*12340*/  HMMA.16816.F32 R32, R112.reuse, R52, R32 ;  /* 0x000000347020723c */ /* 0x040ff00000001820 */
[C---:B------:R-:W-:Y:S01]  /*12350*/  HMMA.16816.F32 R28, R112.reuse, R54, R28 ;  /* 0x00000036701c723c */ /* 0x040fe2000000181c */
[----:B------:R-:W4:Y:S07]  /*12360*/  LDSM.16.M88.4 R52, [R71+0x5000] ;  /* 0x005000004734783b */ /* 0x000f2e0000000200 */
        /* <DEDUP_REMOVED lines=8> */
[----:B------:R-:W-:-:S02]  /*123f0*/  IMAD.IADD R117, R0, 0x1, R123 ;  /* 0x0000000100757824 */ /* 0x000fc400078e027b */
[----:B------:R-:W-:-:S05]  /*12400*/  IMAD.IADD R116, R0, 0x1, R71 ;  /* 0x0000000100747824 */ /* 0x000fca00078e0247 */
[C---:B--2---:R-:W-:Y:S08]  /*12410*/  HMMA.16816.F32 R32, R72.reuse, R56, R32 ;  /* 0x000000384820723c */ /* 0x044ff00000001820 */
[----:B------:R-:W-:Y:S01]  /*12420*/  HMMA.16816.F32 R28, R72, R58, R28 ;  /* 0x0000003a481c723c */ /* 0x000fe2000000181c */
[----:B------:R-:W2:Y:S07]  /*12430*/  LDSM.16.M88.4 R56, [R71+0x7000] ;  /* 0x007000004738783b */ /* 0x000eae0000000200 */
[C---:B------:R-:W-:Y:S08]  /*12440*/  HMMA.16816.F32 R80, R112.reuse, R100, R80 ;  /* 0x000000647050723c */ /* 0x040ff00000001850 */
[----:B------:R-:W-:Y:S01]  /*12450*/  HMMA.16816.F32 R76, R112, R102, R76 ;  /* 0x00000066704c723c */ /* 0x000fe2000000184c */
[----:B------:R-:W-:Y:S07]  /*12460*/  LDSM.16.M88.4 R100, [R71+0x7800] ;  /* 0x007800004764783b */ /* 0x000fee0000000200 */
[C---:B------:R-:W-:Y:S08]  /*12470*/  HMMA.16816.F32 R40, R72.reuse, R64, R40 ;  /* 0x000000404828723c */ /* 0x040ff00000001828 */
[C---:B------:R-:W-:Y:S01]  /*12480*/  HMMA.16816.F32 R36, R72.reuse, R66, R36 ;  /* 0x000000424824723c */ /* 0x040fe20000001824 */
[----:B------:R-:W2:Y:S07]  /*12490*/  LDSM.16.M88.4 R64, [R71+0x6800] ;  /* 0x006800004740783b */ /* 0x000eae0000000200 */
[C---:B----4-:R-:W-:Y:S08]  /*124a0*/  HMMA.16816.F32 R24, R72.reuse, R52, R24 ;  /* 0x000000344818723c */ /* 0x050ff00000001818 */
[C---:B------:R-:W-:Y:S01]  /*124b0*/  HMMA.16816.F32 R20, R72.reuse, R54, R20 ;  /* 0x000000364814723c */ /* 0x040fe20000001814 */
[----:B------:R-:W-:Y:S07]  /*124c0*/  LDSM.16.M88.4 R52, [R117] ;  /* 0x000000007534783b */ /* 0x000fee0000000200 */
[C---:B---3--:R-:W-:Y:S08]  /*124d0*/  HMMA.16816.F32 R16, R72.reuse, R48, R16 ;  /* 0x000000304810723c */ /* 0x048ff00000001810 */
[C---:B------:R-:W-:Y:S01]  /*124e0*/  HMMA.16816.F32 R12, R72.reuse, R50, R12 ;  /* 0x00000032480c723c */ /* 0x040fe2000000180c */
[----:B------:R-:W3:Y:S07]  /*124f0*/  LDSM.16.M88.4 R48, [R116+0x4000] ;  /* 0x004000007430783b */ /* 0x000eee0000000200 */
[C---:B-1----:R-:W-:Y:S08]  /*12500*/  HMMA.16816.F32 R8, R72.reuse, R44, R8 ;  /* 0x0000002c4808723c */ /* 0x042ff00000001808 */
[----:B------:R-:W-:Y:S01]  /*12510*/  HMMA.16816.F32 R4, R72, R46, R4 ;  /* 0x0000002e4804723c */ /* 0x000fe20000001804 */
[----:B------:R-:W1:Y:S07]  /*12520*/  LDSM.16.M88.4 R44, [R116+0x4800] ;  /* 0x00480000742c783b */ /* 0x000e6e0000000200 */
[C---:B------:R-:W-:Y:S08]  /*12530*/  HMMA.16816.F32 R88, R112.reuse, R104, R88 ;  /* 0x000000687058723c */ /* 0x040ff00000001858 */
[C---:B------:R-:W-:Y:S01]  /*12540*/  HMMA.16816.F32 R84, R112.reuse, R106, R84 ;  /* 0x0000006a7054723c */ /* 0x040fe20000001854 */
[----:B------:R-:W-:Y:S07]  /*12550*/  LDSM.16.M88.4 R104, [R125+0x2000] ;  /* 0x002000007d68783b */ /* 0x000fee0000000200 */
[C---:B------:R-:W-:Y:S08]  /*12560*/  HMMA.16816.F32 R96, R112.reuse, R108, R96 ;  /* 0x0000006c7060723c */ /* 0x040ff00000001860 */
[----:B------:R-:W-:Y:S08]  /*12570*/  HMMA.16816.F32 R92, R112, R110, R92 ;  /* 0x0000006e705c723c */ /* 0x000ff0000000185c */
[C---:B--2---:R-:W-:Y:S08]  /*12580*/  HMMA.16816.F32 R88, R72.reuse, R56, R88 ;  /* 0x000000384858723c */ /* 0x044ff00000001858 */
[C---:B------:R-:W-:Y:S01]  /*12590*/  HMMA.16816.F32 R84, R72.reuse, R58, R84 ;  /* 0x0000003a4854723c */ /* 0x040fe20000001854 */
[----:B------:R-:W2:Y:S07]  /*125a0*/  LDSM.16.M88.4 R56, [R116+0x5800] ;  /* 0x005800007438783b */ /* 0x000eae0000000200 */
[C---:B------:R-:W-:Y:S08]  /*125b0*/  HMMA.16816.F32 R96, R72.reuse, R64, R96 ;  /* 0x000000404860723c */ /* 0x040ff00000001860 */
[C---:B------:R-:W-:Y:S01]  /*125c0*/  HMMA.16816.F32 R92, R72.reuse, R66, R92 ;  /* 0x00000042485c723c */ /* 0x040fe2000000185c */
[----:B------:R-:W4:Y:S07]  /*125d0*/  LDSM.16.M88.4 R64, [R116+0x5000] ;  /* 0x005000007440783b */ /* 0x000f2e0000000200 */
[C---:B------:R-:W-:Y:S08]  /*125e0*/  HMMA.16816.F32 R80, R72.reuse, R100, R80 ;  /* 0x000000644850723c */ /* 0x040ff00000001850 */
[----:B------:R-:W-:Y:S01]  /*125f0*/  HMMA.16816.F32 R76, R72, R102, R76 ;  /* 0x00000066484c723c */ /* 0x000fe2000000184c */
[----:B------:R-:W4:Y:S04]  /*12600*/  LDSM.16.M88.4 R72, [R116+0x6000] ;  /* 0x006000007448783b */ /* 0x000f280000000200 */
[----:B------:R-:W-:Y:S03]  /*12610*/  LDSM.16.M88.4 R100, [R120+UR6+0x8000] ;  /* 0x008000067864783b */ /* 0x000fe60008000200 */
[C---:B---3--:R-:W-:Y:S08]  /*12620*/  HMMA.16816.F32 R40, R52.reuse, R48, R40 ;  /* 0x000000303428723c */ /* 0x048ff00000001828 */
        /* <DEDUP_REMOVED lines=10> */
[----:B------:R-:W-:Y:S07]  /*126d0*/  LDSM.16.M88.4 R64, [R62+0x8000] ;  /* 0x008000003e40783b */ /* 0x000fee0000000200 */
[C---:B------:R-:W-:Y:S01]  /*126e0*/  HMMA.16816.F32 R108, R52.reuse, R72, R8 ;  /* 0x00000048346c723c */ /* 0x040fe20000001808 */
[----:B------:R-:W4:Y:S07]  /*126f0*/  LDSM.16.M88.4 R8, [R122+0x2000] ;  /* 0x002000007a08783b */ /* 0x000f2e0000000200 */
[C---:B---3--:R-:W-:Y:S08]  /*12700*/  HMMA.16816.F32 R96, R52.reuse, R48, R96 ;  /* 0x000000303460723c */ /* 0x048ff00000001860 */
[C---:B------:R-:W-:Y:S01]  /*12710*/  HMMA.16816.F32 R92, R52.reuse, R50, R92 ;  /* 0x00000032345c723c */ /* 0x040fe2000000185c */
[----:B------:R-:W3:Y:S07]  /*12720*/  LDSM.16.M88.4 R48, [R120+UR6+0x8800] ;  /* 0x008800067830783b */ /* 0x000eee0008000200 */
[C---:B-1----:R-:W-:Y:S08]  /*12730*/  HMMA.16816.F32 R88, R52.reuse, R44, R88 ;  /* 0x0000002c3458723c */ /* 0x042ff00000001858 */
[C---:B------:R-:W-:Y:S01]  /*12740*/  HMMA.16816.F32 R84, R52.reuse, R46, R84 ;  /* 0x0000002e3454723c */ /* 0x040fe20000001854 */
[----:B------:R-:W1:Y:S07]  /*12750*/  LDSM.16.M88.4 R44, [R120+UR6+0x9000] ;  /* 0x00900006782c783b */ /* 0x000e6e0008000200 */
[----:B------:R-:W-:Y:S01]  /*12760*/  HMMA.16816.F32 R4, R52, R74, R4 ;  /* 0x0000004a3404723c */ /* 0x000fe20000001804 */
[----:B------:R-:W-:Y:S07]  /*12770*/  LDSM.16.M88.4 R72, [R71+0x8000] ;  /* 0x008000004748783b */ /* 0x000fee0000000200 */
[C---:B------:R-:W-:Y:S01]  /*12780*/  HMMA.16816.F32 R112, R104.reuse, R100, R40 ;  /* 0x000000646870723c */ /* 0x040fe20000001828 */
[----:B------:R-:W1:Y:S07]  /*12790*/  LDSM.16.M88.4 R40, [R123+0x2000] ;  /* 0x002000007b28783b */ /* 0x000e6e0000000200 */
[----:B------:R-:W-:Y:S01]  /*127a0*/  HMMA.16816.F32 R36, R104, R102, R36 ;  /* 0x000000666824723c */ /* 0x000fe20000001824 */
[----:B------:R-:W1:Y:S07]  /*127b0*/  LDSM.16.M88.4 R100, [R62+0x8800] ;  /* 0x008800003e64783b */ /* 0x000e6e0000000200 */
[C---:B--2---:R-:W-:Y:S08]  /*127c0*/  HMMA.16816.F32 R80, R52.reuse, R56, R80 ;  /* 0x000000383450723c */ /* 0x044ff00000001850 */
[----:B------:R-:W-:Y:S01]  /*127d0*/  HMMA.16816.F32 R76, R52, R58, R76 ;  /* 0x0000003a344c723c */ /* 0x000fe2000000184c */
[----:B------:R-:W-:Y:S04]  /*127e0*/  LDSM.16.M88.4 R52, [R117+0x2000] ;  /* 0x002000007534783b */ /* 0x000fe80000000200 */
[----:B------:R-:W2:Y:S03]  /*127f0*/  LDSM.16.M88.4 R56, [R116+0x8000] ;  /* 0x008000007438783b */ /* 0x000ea60000000200 */
[----:B----4-:R-:W-:Y:S08]  /*12800*/  HMMA.16816.F32 R112, R8, R64, R112 ;  /* 0x000000400870723c */ /* 0x010ff00000001870 */
[C---:B---3--:R-:W-:Y:S08]  /*12810*/  HMMA.16816.F32 R32, R104.reuse, R48, R32 ;  /* 0x000000306820723c */ /* 0x048ff00000001820 */
[----:B------:R-:W-:Y:S08]  /*12820*/  HMMA.16816.F32 R28, R104, R50, R28 ;  /* 0x00000032681c723c */ /* 0x000ff0000000181c */
[----:B------:R-:W-:Y:S01]  /*12830*/  HMMA.16816.F32 R36, R8, R66, R36 ;  /* 0x000000420824723c */ /* 0x000fe20000001824 */
[----:B------:R-:W3:Y:S07]  /*12840*/  LDSM.16.M88.4 R64, [R120+UR6+0x9800] ;  /* 0x009800067840783b */ /* 0x000eee0008000200 */
[----:B-1----:R-:W-:Y:S01]  /*12850*/  HMMA.16816.F32 R48, R104, R44, R24 ;  /* 0x0000002c6830723c */ /* 0x002fe20000001818 */
[----:B------:R-:W1:Y:S07]  /*12860*/  LDSM.16.M88.4 R24, [R71+0x8800] ;  /* 0x008800004718783b */ /* 0x000e6e0000000200 */
[C---:B------:R-:W-:Y:S08]  /*12870*/  HMMA.16816.F32 R112, R40.reuse, R72, R112 ;  /* 0x000000482870723c */ /* 0x040ff00000001870 */
[----:B------:R-:W-:Y:S08]  /*12880*/  HMMA.16816.F32 R36, R40, R74, R36 ;  /* 0x0000004a2824723c */ /* 0x000ff00000001824 */
[----:B------:R-:W-:Y:S01]  /*12890*/  HMMA.16816.F32 R20, R104, R46, R20 ;  /* 0x0000002e6814723c */ /* 0x000fe20000001814 */
[----:B------:R-:W4:Y:S07]  /*128a0*/  LDSM.16.M88.4 R44, [R62+0x9000] ;  /* 0x009000003e2c783b */ /* 0x000f2e0000000200 */
[C---:B------:R-:W-:Y:S01]  /*128b0*/  HMMA.16816.F32 R72, R8.reuse, R100, R32 ;  /* 0x000000640848723c */ /* 0x040fe20000001820 */
[----:B------:R-:W4:Y:S07]  /*128c0*/  LDSM.16.M88.4 R32, [R116+0x8800] ;  /* 0x008800007420783b */ /* 0x000f2e0000000200 */
[----:B------:R-:W-:Y:S08]  /*128d0*/  HMMA.16816.F32 R28, R8, R102, R28 ;  /* 0x00000066081c723c */ /* 0x000ff0000000181c */
[C---:B--2---:R-:W-:Y:S08]  /*128e0*/  HMMA.16816.F32 R112, R52.reuse, R56, R112 ;  /* 0x000000383470723c */ /* 0x044ff00000001870 */
[----:B------:R-:W-:Y:S08]  /*128f0*/  HMMA.16816.F32 R36, R52, R58, R36 ;  /* 0x0000003a3424723c */ /* 0x000ff00000001824 */
[----:B---3--:R-:W-:Y:S01]  /*12900*/  HMMA.16816.F32 R56, R104, R64, R16 ;  /* 0x000000406838723c */ /* 0x008fe20000001810 */
[----:B------:R-:W2:Y:S07]  /*12910*/  LDSM.16.M88.4 R16, [R71+0x9000] ;  /* 0x009000004710783b */ /* 0x000eae0000000200 */
[C---:B-1----:R-:W-:Y:S08]  /*12920*/  HMMA.16816.F32 R72, R40.reuse, R24, R72 ;  /* 0x000000182848723c */ /* 0x042ff00000001848 */
[----:B------:R-:W-:Y:S01]  /*12930*/  HMMA.16816.F32 R28, R40, R26, R28 ;  /* 0x0000001a281c723c */ /* 0x000fe2000000181c */
[----:B------:R-:W1:Y:S07]  /*12940*/  LDSM.16.M88.4 R24, [R120+UR6+0xa000] ;  /* 0x00a000067818783b */ /* 0x000e6e0008000200 */
[----:B----4-:R-:W-:Y:S01]  /*12950*/  HMMA.16816.F32 R100, R8, R44, R48 ;  /* 0x0000002c0864723c */ /* 0x010fe20000001830 */
[----:B------:R-:W3:Y:S07]  /*12960*/  LDSM.16.M88.4 R48, [R116+0x9000] ;  /* 0x009000007430783b */ /* 0x000eee0000000200 */
[C---:B------:R-:W-:Y:S08]  /*12970*/  HMMA.16816.F32 R72, R52.reuse, R32, R72 ;  /* 0x000000203448723c */ /* 0x040ff00000001848 */
[----:B------:R-:W-:Y:S01]  /*12980*/  HMMA.16816.F32 R28, R52, R34, R28 ;  /* 0x00000022341c723c */ /* 0x000fe2000000181c */
[----:B------:R-:W4:Y:S01]  /*12990*/  LDSM.16.M88.4 R32, [R62+0x9800] ;  /* 0x009800003e20783b */ /* 0x000f220000000200 */
[-C--:B------:R-:W-:Y:S01]  /*129a0*/  FMUL.FTZ R36, R36, R3.reuse ;  /* 0x0000000324247220 */ /* 0x080fe20000410000 */
[-C--:B------:R-:W-:Y:S01]  /*129b0*/  FMUL.FTZ R37, R37, R3.reuse ;  /* 0x0000000325257220 */ /* 0x080fe20000410000 */
[-C--:B------:R-:W-:Y:S01]  /*129c0*/  FMUL.FTZ R38, R38, R3.reuse ;  /* 0x0000000326267220 */ /* 0x080fe20000410000 */
[-C--:B------:R-:W-:Y:S01]  /*129d0*/  FMUL.FTZ R39, R39, R3.reuse ;  /* 0x0000000327277220 */ /* 0x080fe20000410000 */
[----:B------:R-:W-:Y:S02]  /*129e0*/  MUFU.TANH R64, R36 ;  /* 0x0000002400407308 */ /* 0x000fe40000002400 */
[----:B--2---:R-:W-:Y:S06]  /*129f0*/  HMMA.16816.F32 R100, R40, R16, R100 ;  /* 0x000000102864723c */ /* 0x004fec0000001864 */
[----:B------:R-:W-:Y:S02]  /*12a00*/  MUFU.TANH R65, R37 ;  /* 0x0000002500417308 */ /* 0x000fe40000002400 */
[C---:B------:R-:W-:Y:S06]  /*12a10*/  HMMA.16816.F32 R12, R104.reuse, R66, R12 ;  /* 0x00000042680c723c */ /* 0x040fec000000180c */
[----:B------:R-:W-:Y:S02]  /*12a20*/  MUFU.TANH R117, R38 ;  /* 0x0000002600757308 */ /* 0x000fe40000002400 */
[C---:B-1----:R-:W-:Y:S06]  /*12a30*/  HMMA.16816.F32 R108, R104.reuse, R24, R108 ;  /* 0x00000018686c723c */ /* 0x042fec000000186c */
[----:B------:R1:W-:Y:S02]  /*12a40*/  MUFU.TANH R118, R39 ;  /* 0x0000002700767308 */ /* 0x0003e40000002400 */
[----:B------:R-:W-:Y:S01]  /*12a50*/  HMMA.16816.F32 R4, R104, R26, R4 ;  /* 0x0000001a6804723c */ /* 0x000fe20000001804 */
[----:B------:R-:W-:Y:S07]  /*12a60*/  LDSM.16.M88.4 R24, [R62+0xa000] ;  /* 0x00a000003e18783b */ /* 0x000fee0000000200 */
[----:B------:R-:W-:Y:S01]  /*12a70*/  HMMA.16816.F32 R20, R8, R46, R20 ;  /* 0x0000002e0814723c */ /* 0x000fe20000001814 */
[-C--:B------:R-:W-:Y:S01]  /*12a80*/  FMUL.FTZ R28, R28, R3.reuse ;  /* 0x000000031c1c7220 */ /* 0x080fe20000410000 */
[-C--:B------:R-:W-:Y:S01]  /*12a90*/  FMUL.FTZ R29, R29, R3.reuse ;  /* 0x000000031d1d7220 */ /* 0x080fe20000410000 */
[-C--:B------:R-:W-:Y:S01]  /*12aa0*/  FMUL.FTZ R30, R30, R3.reuse ;  /* 0x000000031e1e7220 */ /* 0x080fe20000410000 */
[-C--:B------:R-:W-:Y:S01]  /*12ab0*/  FMUL.FTZ R31, R31, R3.reuse ;  /* 0x000000031f1f7220 */ /* 0x080fe20000410000 */
[-C--:B------:R-:W-:Y:S01]  /*12ac0*/  FMUL.FTZ R66, R72, R3.reuse ;  /* 0x0000000348427220 */ /* 0x080fe20000410000 */
[----:B-1----:R-:W1:Y:S01]  /*12ad0*/  LDSM.16.M88.4 R36, [R71+0x9800] ;  /* 0x009800004724783b */ /* 0x002e620000000200 */
[-C--:B------:R-:W-:Y:S01]  /*12ae0*/  FMUL.FTZ R67, R73, R3.reuse ;  /* 0x0000000349437220 */ /* 0x080fe20000410000 */
[-C--:B------:R-:W-:Y:S01]  /*12af0*/  FMUL.FTZ R72, R74, R3.reuse ;  /* 0x000000034a487220 */ /* 0x080fe20000410000 */
[-C--:B------:R-:W-:Y:S01]  /*12b00*/  FMUL.FTZ R73, R75, R3.reuse ;  /* 0x000000034b497220 */ /* 0x080fe20000410000 */
[----:B---3--:R-:W-:Y:S01]  /*12b10*/  HMMA.16816.F32 R100, R52, R48, R100 ;  /* 0x000000303464723c */ /* 0x008fe20000001864 */
[----:B------:R-:W-:Y:S01]  /*12b20*/  MUFU.TANH R74, R28 ;  /* 0x0000001c004a7308 */ /* 0x000fe20000002400 */
[----:B------:R-:W-:Y:S06]  /*12b30*/  LDSM.16.M88.4 R44, [R116+0x9800] ;  /* 0x00980000742c783b */ /* 0x000fec0000000200 */
[C---:B----4-:R-:W-:Y:S01]  /*12b40*/  HMMA.16816.F32 R56, R8.reuse, R32, R56 ;  /* 0x000000200838723c */ /* 0x050fe20000001838 */
[----:B------:R-:W-:Y:S07]  /*12b50*/  MUFU.TANH R48, R29 ;  /* 0x0000001d00307308 */ /* 0x000fee0000002400 */
[----:B------:R-:W-:Y:S01]  /*12b60*/  HMMA.16816.F32 R12, R8, R34, R12 ;  /* 0x00000022080c723c */ /* 0x000fe2000000180c */
[----:B------:R-:W-:Y:S01]  /*12b70*/  MUFU.TANH R49, R30 ;  /* 0x0000001e00317308 */ /* 0x000fe20000002400 */
[----:B------:R-:W-:Y:S06]  /*12b80*/  LDSM.16.M88.4 R32, [R120+UR6+0xb000] ;  /* 0x00b000067820783b */ /* 0x000fec0008000200 */
[C---:B------:R-:W-:Y:S01]  /*12b90*/  HMMA.16816.F32 R20, R40.reuse, R18, R20 ;  /* 0x000000122814723c */ /* 0x040fe20000001814 */
[----:B------:R2:W-:Y:S01]  /*12ba0*/  MUFU.TANH R75, R31 ;  /* 0x0000001f004b7308 */ /* 0x0005e20000002400 */
[----:B------:R-:W-:Y:S04]  /*12bb0*/  LDSM.16.M88.4 R16, [R120+UR6+0xa800] ;  /* 0x00a800067810783b */ /* 0x000fe80008000200 */
[----:B--2---:R-:W2:Y:S02]  /*12bc0*/  LDSM.16.M88.4 R28, [R71+0xa000] ;  /* 0x00a00000471c783b */ /* 0x004ea40000000200 */
[C---:B-1----:R-:W-:Y:S08]  /*12bd0*/  HMMA.16816.F32 R56, R40.reuse, R36, R56 ;  /* 0x000000242838723c */ /* 0x042ff00000001838 */
[----:B------:R-:W-:Y:S01]  /*12be0*/  HMMA.16816.F32 R12, R40, R38, R12 ;  /* 0x00000026280c723c */ /* 0x000fe2000000180c */
[----:B------:R-:W1:Y:S07]  /*12bf0*/  LDSM.16.M88.4 R36, [R116+0xa000] ;  /* 0x00a000007424783b */ /* 0x000e6e0000000200 */
[C---:B------:R-:W-:Y:S08]  /*12c00*/  HMMA.16816.F32 R108, R8.reuse, R24, R108 ;  /* 0x00000018086c723c */ /* 0x040ff0000000186c */
[----:B------:R-:W-:Y:S01]  /*12c10*/  HMMA.16816.F32 R4, R8, R26, R4 ;  /* 0x0000001a0804723c */ /* 0x000fe20000001804 */
[----:B------:R-:W-:Y:S07]  /*12c20*/  LDSM.16.M88.4 R24, [R120+UR6+0xb800] ;  /* 0x00b800067818783b */ /* 0x000fee0008000200 */
[----:B------:R-:W-:Y:S08]  /*12c30*/  HMMA.16816.F32 R20, R52, R50, R20 ;  /* 0x000000323414723c */ /* 0x000ff00000001814 */
[----:B--2---:R-:W-:Y:S08]  /*12c40*/  HMMA.16816.F32 R108, R40, R28, R108 ;  /* 0x0000001c286c723c */ /* 0x004ff0000000186c */
[C---:B------:R-:W-:Y:S08]  /*12c50*/  HMMA.16816.F32 R96, R104.reuse, R16, R96 ;  /* 0x000000106860723c */ /* 0x040ff00000001860 */
[----:B------:R-:W-:Y:S01]  /*12c60*/  HMMA.16816.F32 R92, R104, R18, R92 ;  /* 0x00000012685c723c */ /* 0x000fe2000000185c */
[----:B------:R-:W2:Y:S07]  /*12c70*/  LDSM.16.M88.4 R16, [R62+0xa800] ;  /* 0x00a800003e10783b */ /* 0x000eae0000000200 */
        /* <DEDUP_REMOVED lines=9> */
[----:B------:R-:W-:Y:S01]  /*12d10*/  MUFU.TANH R102, R20 ;  /* 0x0000001400667308 */ /* 0x000fe20000002400 */
[-C--:B------:R-:W-:Y:S01]  /*12d20*/  FMUL.FTZ R112, R112, R3.reuse ;  /* 0x0000000370707220 */ /* 0x080fe20000410000 */
[----:B------:R-:W-:Y:S01]  /*12d30*/  FMUL.FTZ R114, R114, R3 ;  /* 0x0000000372727220 */ /* 0x000fe20000410000 */
[----:B------:R-:W-:Y:S04]  /*12d40*/  LDSM.16.M88.4 R28, [R116+0xa800] ;  /* 0x00a80000741c783b */ /* 0x000fe80000000200 */
[C---:B-1----:R-:W-:Y:S01]  /*12d50*/  HMMA.16816.F32 R108, R52.reuse, R36, R108 ;  /* 0x00000024346c723c */ /* 0x042fe2000000186c */
[----:B------:R-:W-:Y:S07]  /*12d60*/  MUFU.TANH R44, R21 ;  /* 0x00000015002c7308 */ /* 0x000fee0000002400 */
[C---:B------:R-:W-:Y:S01]  /*12d70*/  HMMA.16816.F32 R36, R52.reuse, R38, R4 ;  /* 0x000000263424723c */ /* 0x040fe20000001804 */
[----:B------:R-:W-:Y:S01]  /*12d80*/  MUFU.TANH R103, R22 ;  /* 0x0000001600677308 */ /* 0x000fe20000002400 */
[----:B------:R-:W-:Y:S06]  /*12d90*/  LDSM.16.M88.4 R4, [R62+0xb000] ;  /* 0x00b000003e04783b */ /* 0x000fec0000000200 */
[----:B------:R-:W-:Y:S01]  /*12da0*/  HMMA.16816.F32 R12, R52, R46, R12 ;  /* 0x0000002e340c723c */ /* 0x000fe2000000180c */
[----:B------:R1:W-:Y:S02]  /*12db0*/  MUFU.TANH R119, R23 ;  /* 0x0000001700777308 */ /* 0x0003e40000002400 */
[----:B-1----:R-:W1:-:S15]  /*12dc0*/  LDSM.16.M88.4 R20, [R71+0xa800] ;  /* 0x00a800004714783b */ /* 0x002e5e0000000200 */
[----:B------:R-:W-:-:S01]  /*12dd0*/  NOP ;  /* 0x0000000000007918 */ /* 0x000fc20000000000 */
[-C--:B------:R-:W-:Y:S01]  /*12de0*/  FMUL.FTZ R12, R12, R3.reuse ;  /* 0x000000030c0c7220 */ /* 0x080fe20000410000 */
[-C--:B------:R-:W-:Y:S01]  /*12df0*/  FMUL.FTZ R13, R13, R3.reuse ;  /* 0x000000030d0d7220 */ /* 0x080fe20000410000 */
[-C--:B------:R-:W-:Y:S01]  /*12e00*/  FMUL.FTZ R14, R14, R3.reuse ;  /* 0x000000030e0e7220 */ /* 0x080fe20000410000 */
[----:B------:R-:W-:Y:S01]  /*12e10*/  FMUL.FTZ R15, R15, R3 ;  /* 0x000000030f0f7220 */ /* 0x000fe20000410000 */
[----:B------:R-:W-:Y:S01]  /*12e20*/  HMMA.16816.F32 R88, R104, R32, R88 ;  /* 0x000000206858723c */ /* 0x000fe20000001858 */
[----:B------:R-:W-:Y:S07]  /*12e30*/  MUFU.TANH R162, R12 ;  /* 0x0000000c00a27308 */ /* 0x000fee0000002400 */
[C---:B--2---:R-:W-:Y:S01]  /*12e40*/  HMMA.16816.F32 R96, R8.reuse, R16, R96 ;  /* 0x000000100860723c */ /* 0x044fe20000001860 */
[----:B------:R-:W-:Y:S07]  /*12e50*/  MUFU.TANH R164, R13 ;  /* 0x0000000d00a47308 */ /* 0x000fee0000002400 */
[----:B------:R-:W-:Y:S01]  /*12e60*/  HMMA.16816.F32 R92, R8, R18, R92 ;  /* 0x00000012085c723c */ /* 0x000fe2000000185c */
[----:B------:R-:W-:Y:S01]  /*12e70*/  MUFU.TANH R159, R14 ;  /* 0x0000000e009f7308 */ /* 0x000fe20000002400 */
[----:B------:R-:W-:Y:S07]  /*12e80*/  LDSM.16.M88.4 R16, [R116+0xb000] ;  /* 0x00b000007410783b */ /* 0x000fee0000000200 */
[----:B------:R2:W-:Y:S01]  /*12e90*/  MUFU.TANH R181, R15 ;  /* 0x0000000f00b57308 */ /* 0x0005e20000002400 */
[----:B------:R-:W-:Y:S01]  /*12ea0*/  HMMA.16816.F32 R84, R104, R34, R84 ;  /* 0x000000226854723c */ /* 0x000fe20000001854 */
[----:B--2---:R-:W2:Y:S07]  /*12eb0*/  LDSM.16.M88.4 R12, [R71+0xb000] ;  /* 0x00b00000470c783b */ /* 0x004eae0000000200 */
[C---:B-1----:R-:W-:Y:S08]  /*12ec0*/  HMMA.16816.F32 R96, R40.reuse, R20, R96 ;  /* 0x000000142860723c */ /* 0x042ff00000001860 */
[----:B------:R-:W-:Y:S01]  /*12ed0*/  HMMA.16816.F32 R92, R40, R22, R92 ;  /* 0x00000016285c723c */ /* 0x000fe2000000185c */
[----:B------:R-:W1:Y:S07]  /*12ee0*/  LDSM.16.M88.4 R20, [R62+0xb800] ;  /* 0x00b800003e14783b */ /* 0x000e6e0000000200 */
[----:B------:R-:W-:Y:S01]  /*12ef0*/  HMMA.16816.F32 R88, R8, R4, R88 ;  /* 0x000000040858723c */ /* 0x000fe20000001858 */
[----:B------:R-:W-:-:S07]  /*12f00*/  IMAD.SHL.U32 R4, R142, 0x2, RZ ;  /* 0x000000028e047824 */ /* 0x000fce00078e00ff */
[----:B------:R-:W-:Y:S01]  /*12f10*/  HMMA.16816.F32 R80, R104, R24, R80 ;  /* 0x000000186850723c */ /* 0x000fe20000001850 */
[----:B------:R-:W-:-:S04]  /*12f20*/  LOP3.LUT R25, R4, 0x6, RZ, 0xc0, !PT ;  /* 0x0000000604197812 */ /* 0x000fc800078ec0ff */
[----:B------:R-:W-:-:S03]  /*12f30*/  IADD3 R25, PT, PT, R25, R236, RZ ;  /* 0x000000ec19197210 */ /* 0x000fc60007ffe0ff */
[----:B------:R-:W-:Y:S02]  /*12f40*/  HMMA.16816.F32 R84, R8, R6, R84 ;  /* 0x000000060854723c */ /* 0x000fe40000001854 */
[C---:B------:R-:W-:Y:S02]  /*12f50*/  VIADD R7, R25.reuse, 0x1 ;  /* 0x0000000119077836 */ /* 0x040fe40000000000 */
[----:B------:R-:W-:-:S03]  /*12f60*/  VIADD R5, R25, 0x8 ;  /* 0x0000000819057836 */ /* 0x000fc60000000000 */
[-C--:B------:R-:W-:Y:S02]  /*12f70*/  ISETP.GE.AND P0, PT, R7, R70.reuse, PT ;  /* 0x000000460700720c */ /* 0x080fe40003f06270 */
[----:B------:R-:W-:Y:S02]  /*12f80*/  ISETP.GE.AND P4, PT, R5, R70, PT ;  /* 0x000000460500720c */ /* 0x000fe40003f86270 */
[----:B------:R-:W3:Y:S01]  /*12f90*/  LDSM.16.M88.4 R4, [R71+0xb800] ;  /* 0x00b800004704783b */ /* 0x000ee20000000200 */
[----:B------:R-:W4:Y:S01]  /*12fa0*/  MUFU.TANH R112, R112 ;  /* 0x0000007000707308 */ /* 0x000f220000002400 */
[----:B------:R-:W-:Y:S07]  /*12fb0*/  HMMA.16816.F32 R76, R104, R26, R76 ;  /* 0x0000001a684c723c */ /* 0x000fee000000184c */
[----:B------:R-:W4:Y:S01]  /*12fc0*/  MUFU.TANH R114, R114 ;  /* 0x0000007200727308 */ /* 0x000f220000002400 */
[----:B--2---:R-:W-:Y:S01]  /*12fd0*/  HMMA.16816.F32 R88, R40, R12, R88 ;  /* 0x0000000c2858723c */ /* 0x004fe20000001858 */
[----:B------:R-:W-:-:S05]  /*12fe0*/  VIADD R13, R25, 0x9 ;  /* 0x00000009190d7836 */ /* 0x000fca0000000000 */
[-C--:B------:R-:W-:Y:S01]  /*12ff0*/  ISETP.GE.AND P5, PT, R13, R70.reuse, PT ;  /* 0x000000460d00720c */ /* 0x080fe20003fa6270 */
[C---:B------:R-:W-:Y:S02]  /*13000*/  VIADD R13, R25.reuse, 0x18 ;  /* 0x00000018190d7836 */ /* 0x040fe40000000000 */
[C---:B------:R-:W-:Y:S01]  /*13010*/  VIADD R27, R25.reuse, 0x11 ;  /* 0x00000011191b7836 */ /* 0x040fe20000000000 */
[-C--:B------:R-:W-:Y:S02]  /*13020*/  ISETP.GE.AND P1, PT, R25, R70.reuse, PT ;  /* 0x000000461900720c */ /* 0x080fe40003f26270 */
[-C--:B------:R-:W-:Y:S01]  /*13030*/  ISETP.GE.AND P3, PT, R13, R70.reuse, PT ;  /* 0x000000460d00720c */ /* 0x080fe20003f66270 */
[----:B------:R-:W-:Y:S01]  /*13040*/  VIADD R13, R25, 0x19 ;  /* 0x00000019190d7836 */ /* 0x000fe20000000000 */
[----:B------:R-:W-:Y:S01]  /*13050*/  ISETP.GE.AND P2, PT, R27, R70, PT ;  /* 0x000000461b00720c */ /* 0x000fe20003f46270 */
[----:B-1----:R-:W-:Y:S01]  /*13060*/  HMMA.16816.F32 R80, R8, R20, R80 ;  /* 0x000000140850723c */ /* 0x002fe20000001850 */
[----:B----4-:R-:W-:-:S02]  /*13070*/  FSEL R112, R112, -INF , !P1 ;  /* 0xff80000070707808 */ /* 0x010fc40004800000 */
[----:B------:R-:W-:Y:S02]  /*13080*/  FSEL R27, R114, -INF , !P1 ;  /* 0xff800000721b7808 */ /* 0x000fe40004800000 */
[----:B------:R-:W-:-:S03]  /*13090*/  ISETP.GE.AND P1, PT, R13, R70, PT ;  /* 0x000000460d00720c */ /* 0x000fc60003f26270 */
[----:B------:R-:W-:Y:S01]  /*130a0*/  HMMA.16816.F32 R84, R40, R14, R84 ;  /* 0x0000000e2854723c */ /* 0x000fe20000001854 */
[----:B------:R-:W1:Y:S01]  /*130b0*/  LDSM.16.M88.4 R12, [R116+0xb800] ;  /* 0x00b80000740c783b */ /* 0x000e620000000200 */
[----:B------:R-:W-:Y:S06]  /*130c0*/  MUFU.TANH R67, R67 ;  /* 0x0000004300437308 */ /* 0x000fec0000002400 */
[----:B------:R-:W-:Y:S02]  /*130d0*/  HMMA.16816.F32 R76, R8, R22, R76 ;  /* 0x00000016084c723c */ /* 0x000fe4000000184c */
[----:B------:R-:W2:Y:S01]  /*130e0*/  MUFU.TANH R73, R73 ;  /* 0x0000004900497308 */ /* 0x000ea20000002400 */
[-C--:B------:R-:W-:Y:S01]  /*130f0*/  FMUL.FTZ R113, R113, R3.reuse ;  /* 0x0000000371717220 */ /* 0x080fe20000410000 */
[----:B------:R-:W-:-:S04]  /*13100*/  FMUL.FTZ R115, R115, R3 ;  /* 0x0000000373737220 */ /* 0x000fc80000410000 */
[----:B---3--:R-:W-:Y:S01]  /*13110*/  HMMA.16816.F32 R80, R40, R4, R80 ;  /* 0x000000042850723c */ /* 0x008fe20000001850 */
[-C--:B------:R-:W-:Y:S01]  /*13120*/  FMUL.FTZ R100, R100, R3.reuse ;  /* 0x0000000364647220 */ /* 0x080fe20000410000 */
[----:B------:R-:W-:Y:S01]  /*13130*/  MUFU.TANH R113, R113 ;  /* 0x0000007100717308 */ /* 0x000fe20000002400 */
[----:B------:R-:W-:Y:S01]  /*13140*/  IADD3 R5, PT, PT, R25, 0x29, RZ ;  /* 0x0000002919057810 */ /* 0x000fe20007ffe0ff */
[----:B------:R-:W-:-:S04]  /*13150*/  FMUL.FTZ R56, R56, R3 ;  /* 0x0000000338387220 */ /* 0x000fc80000410000 */
[----:B------:R-:W-:Y:S01]  /*13160*/  HMMA.16816.F32 R88, R52, R16, R88 ;  /* 0x000000103458723c */ /* 0x000fe20000001858 */
[----:B------:R-:W-:Y:S01]  /*13170*/  FMUL.FTZ R58, R58, R3 ;  /* 0x000000033a3a7220 */ /* 0x000fe20000410000 */
[----:B------:R-:W3:Y:S01]  /*13180*/  MUFU.TANH R115, R115 ;  /* 0x0000007300737308 */ /* 0x000ee20000002400 */
[----:B------:R-:W-:Y:S01]  /*13190*/  VIADD R17, R25, 0x10 ;  /* 0x0000001019117836 */ /* 0x000fe20000000000 */
[----:B--2---:R-:W-:Y:S02]  /*131a0*/  FSEL R73, R73, -INF , !P2 ;  /* 0xff80000049497808 */ /* 0x004fe40005000000 */
[----:B------:R-:W-:-:S04]  /*131b0*/  FSEL R117, R117, -INF , !P4 ;  /* 0xff80000075757808 */ /* 0x000fc80006000000 */
[----:B------:R-:W-:Y:S01]  /*131c0*/  MUFU.TANH R50, R50 ;  /* 0x0000003200327308 */ /* 0x000fe20000002400 */
[----:B------:R-:W-:Y:S01]  /*131d0*/  HMMA.16816.F32 R84, R52, R18, R84 ;  /* 0x000000123454723c */ /* 0x000fe20000001854 */
[----:B------:R-:W-:Y:S02]  /*131e0*/  FSEL R18, R67, -INF , !P2 ;  /* 0xff80000043127808 */ /* 0x000fe40005000000 */
[----:B------:R-:W-:-:S04]  /*131f0*/  FSEL R64, R64, -INF , !P4 ;  /* 0xff80000040407808 */ /* 0x000fc80006000000 */
[----:B------:R-:W2:Y:S01]  /*13200*/  MUFU.TANH R101, R101 ;  /* 0x0000006500657308 */ /* 0x000ea20000002400 */
[----:B------:R-:W-:Y:S01]  /*13210*/  HMMA.16816.F32 R76, R40, R6, R76 ;  /* 0x00000006284c723c */ /* 0x000fe2000000184c */
[-C--:B------:R-:W-:Y:S01]  /*13220*/  ISETP.GE.AND P2, PT, R5, R70.reuse, PT ;  /* 0x000000460500720c */ /* 0x080fe20003f46270 */
[----:B------:R-:W-:Y:S01]  /*13230*/  VIADD R5, R25, 0x30 ;  /* 0x0000003019057836 */ /* 0x000fe20000000000 */
[----:B------:R-:W-:Y:S01]  /*13240*/  ISETP.GE.AND P6, PT, R17, R70, PT ;  /* 0x000000461100720c */ /* 0x000fe20003fc6270 */
[----:B------:R-:W-:-:S03]  /*13250*/  VIADD R17, R25, 0x20 ;  /* 0x0000002019117836 */ /* 0x000fc60000000000 */
[----:B------:R-:W-:Y:S01]  /*13260*/  MUFU.TANH R51, R51 ;  /* 0x0000003300337308 */ /* 0x000fe20000002400 */
[----:B------:R-:W-:Y:S01]  /*13270*/  ISETP.GE.AND P4, PT, R5, R70, PT ;  /* 0x000000460500720c */ /* 0x000fe20003f86270 */
[----:B------:R-:W-:Y:S02]  /*13280*/  VIADD R5, R25, 0x31 ;  /* 0x0000003119057836 */ /* 0x000fe40000000000 */
[-C--:B------:R-:W-:Y:S01]  /*13290*/  FMUL.FTZ R57, R57, R3.reuse ;  /* 0x0000000339397220 */ /* 0x080fe20000410000 */
[----:B------:R-:W-:Y:S03]  /*132a0*/  HMMA.16816.F32 R96, R52, R28, R96 ;  /* 0x0000001c3460723c */ /* 0x000fe60000001860 */
[----:B------:R-:W-:Y:S01]  /*132b0*/  MUFU.TANH R66, R66 ;  /* 0x0000004200427308 */ /* 0x000fe20000002400 */
[----:B---3--:R-:W-:Y:S01]  /*132c0*/  FSEL R115, R115, -INF , !P0 ;  /* 0xff80000073737808 */ /* 0x008fe20004000000 */
[----:B------:R-:W-:Y:S01]  /*132d0*/  FMUL.FTZ R59, R59, R3 ;  /* 0x000000033b3b7220 */ /* 0x000fe20000410000 */
[----:B------:R-:W-:-:S02]  /*132e0*/  FSEL R24, R113, -INF , !P0 ;  /* 0xff80000071187808 */ /* 0x000fc40004000000 */
[----:B------:R-:W-:Y:S03]  /*132f0*/  HMMA.16816.F32 R92, R52, R30, R92 ;  /* 0x0000001e345c723c */ /* 0x000fe6000000185c */
[----:B------:R-:W3:Y:S01]  /*13300*/  MUFU.TANH R72, R72 ;  /* 0x0000004800487308 */ /* 0x000ee20000002400 */
[-C--:B------:R-:W-:Y:S01]  /*13310*/  ISETP.GE.AND P0, PT, R17, R70.reuse, PT ;  /* 0x000000461100720c */ /* 0x080fe20003f06270 */
[----:B------:R-:W-:Y:S01]  /*13320*/  VIADD R17, R25, 0x21 ;  /* 0x0000002119117836 */ /* 0x000fe20000000000 */
[----:B------:R-:W-:Y:S01]  /*13330*/  FSEL R49, R49, -INF , !P3 ;  /* 0xff80000031317808 */ /* 0x000fe20005800000 */
[-C--:B------:R-:W-:Y:S01]  /*13340*/  FMUL.FTZ R108, R108, R3.reuse ;  /* 0x000000036c6c7220 */ /* 0x080fe20000410000 */
[-C--:B------:R-:W-:Y:S01]  /*13350*/  FMUL.FTZ R110, R110, R3.reuse ;  /* 0x000000036e6e7220 */ /* 0x080fe20000410000 */
[----:B------:R-:W-:Y:S01]  /*13360*/  FSEL R26, R65, -INF , !P5 ;  /* 0xff800000411a7808 */ /* 0x000fe20006800000 */
[-C--:B------:R-:W-:Y:S01]  /*13370*/  FMUL.FTZ R109, R109, R3.reuse ;  /* 0x000000036d6d7220 */ /* 0x080fe20000410000 */
[----:B------:R-:W-:Y:S01]  /*13380*/  MUFU.TANH R100, R100 ;  /* 0x0000006400647308 */ /* 0x000fe20000002400 */
[----:B------:R-:W-:Y:S01]  /*13390*/  FSEL R16, R74, -INF , !P3 ;  /* 0xff8000004a107808 */ /* 0x000fe20005800000 */
[-C--:B------:R-:W-:Y:S01]  /*133a0*/  FMUL.FTZ R111, R111, R3.reuse ;  /* 0x000000036f6f7220 */ /* 0x080fe20000410000 */
[----:B------:R-:W-:Y:S01]  /*133b0*/  ISETP.GE.AND P3, PT, R5, R70, PT ;  /* 0x000000460500720c */ /* 0x000fe20003f66270 */
[-C--:B------:R-:W-:Y:S01]  /*133c0*/  FMUL.FTZ R38, R38, R3.reuse ;  /* 0x0000000326267220 */ /* 0x080fe20000410000 */
[----:B------:R-:W-:Y:S01]  /*133d0*/  FSEL R75, R75, -INF , !P1 ;  /* 0xff8000004b4b7808 */ /* 0x000fe20004800000 */
[----:B------:R-:W-:Y:S01]  /*133e0*/  FMUL.FTZ R39, R39, R3 ;  /* 0x0000000327277220 */ /* 0x000fe20000410000 */
[----:B------:R-:W-:Y:S01]  /*133f0*/  FSEL R48, R48, -INF , !P1 ;  /* 0xff80000030307808 */ /* 0x000fe20004800000 */
[----:B------:R-:W-:Y:S01]  /*13400*/  MUFU.TANH R56, R56 ;  /* 0x0000003800387308 */ /* 0x000fe20000002400 */
[----:B------:R-:W-:-:S02]  /*13410*/  VIADD R5, R25, 0x38 ;  /* 0x0000003819057836 */ /* 0x000fc40000000000 */
[-C--:B------:R-:W-:Y:S01]  /*13420*/  FMUL.FTZ R36, R36, R3.reuse ;  /* 0x0000000324247220 */ /* 0x080fe20000410000 */
[----:B------:R-:W-:Y:S02]  /*13430*/  VIADD R21, R25, 0x28 ;  /* 0x0000002819157836 */ /* 0x000fe40000000000 */
[----:B------:R-:W-:Y:S01]  /*13440*/  FMUL.FTZ R37, R37, R3 ;  /* 0x0000000325257220 */ /* 0x000fe20000410000 */
[----:B------:R-:W-:-:S04]  /*13450*/  DEPBAR.LE SB0, 0x0 ;  /* 0x000080000000791a */ /* 0x000fc80000000000 */
[----:B------:R-:W4:Y:S01]  /*13460*/  MUFU.TANH R58, R58 ;  /* 0x0000003a003a7308 */ /* 0x000f220000002400 */
[----:B------:R-:W-:Y:S01]  /*13470*/  FSEL R19, R118, -INF , !P5 ;  /* 0xff80000076137808 */ /* 0x000fe20006800000 */
[----:B------:R-:W-:Y:S01]  /*13480*/  VIADD R7, R25, 0x48 ;  /* 0x0000004819077836 */ /* 0x000fe20000000000 */
[-C--:B------:R-:W-:Y:S01]  /*13490*/  ISETP.GE.AND P5, PT, R17, R70.reuse, PT ;  /* 0x000000461100720c */ /* 0x080fe20003fa6270 */
[----:B-1----:R-:W-:Y:S04]  /*134a0*/  HMMA.16816.F32 R76, R52, R14, R76 ;  /* 0x0000000e344c723c */ /* 0x002fe8000000184c */
[----:B------:R-:W-:Y:S01]  /*134b0*/  MUFU.TANH R57, R57 ;  /* 0x0000003900397308 */ /* 0x000fe20000002400 */
[----:B------:R-:W-:Y:S01]  /*134c0*/  ISETP.GE.AND P1, PT, R5, R70, PT ;  /* 0x000000460500720c */ /* 0x000fe20003f26270 */
[----:B------:R-:W-:-:S06]  /*134d0*/  VIADD R5, R25, 0x39 ;  /* 0x0000003919057836 */ /* 0x000fcc0000000000 */
[----:B------:R-:W1:Y:S01]  /*134e0*/  MUFU.TANH R161, R59 ;  /* 0x0000003b00a17308 */ /* 0x000e620000002400 */
[----:B------:R-:W-:Y:S01]  /*134f0*/  HMMA.16816.F32 R80, R52, R12, R80 ;  /* 0x0000000c3450723c */ /* 0x000fe20000001850 */
[----:B--2---:R-:W-:Y:S02]  /*13500*/  FSEL R45, R101, -INF , !P5 ;  /* 0xff800000652d7808 */ /* 0x004fe40006800000 */
[----:B------:R-:W-:-:S04]  /*13510*/  FSEL R158, R50, -INF , !P5 ;  /* 0xff800000329e7808 */ /* 0x000fc80006800000 */
[----:B------:R-:W-:Y:S01]  /*13520*/  MUFU.TANH R182, R108 ;  /* 0x0000006c00b67308 */ /* 0x000fe20000002400 */
[----:B------:R-:W-:Y:S01]  /*13530*/  ISETP.GE.AND P5, PT, R7, R70, PT ;  /* 0x000000460700720c */ /* 0x000fe20003fa6270 */
[----:B------:R-:W-:-:S06]  /*13540*/  VIADD R7, R25, 0x49 ;  /* 0x0000004919077836 */ /* 0x000fcc0000000000 */
[----:B------:R-:W2:Y:S01]  /*13550*/  MUFU.TANH R179, R110 ;  /* 0x0000006e00b37308 */ /* 0x000ea20000002400 */
[-C--:B------:R-:W-:Y:S01]  /*13560*/  FMUL.FTZ R84, R84, R3.reuse ;  /* 0x0000000354547220 */ /* 0x080fe20000410000 */
[----:B------:R-:W-:Y:S01]  /*13570*/  FMUL.FTZ R86, R86, R3 ;  /* 0x0000000356567220 */ /* 0x000fe20000410000 */
[----:B---3--:R-:W-:Y:S02]  /*13580*/  FSEL R17, R72, -INF , !P6 ;  /* 0xff80000048117808 */ /* 0x008fe40007000000 */
[----:B------:R-:W-:-:S03]  /*13590*/  FSEL R20, R66, -INF , !P6 ;  /* 0xff80000042147808 */ /* 0x000fc60007000000 */
[----:B------:R-:W-:Y:S01]  /*135a0*/  MUFU.TANH R180, R109 ;  /* 0x0000006d00b47308 */ /* 0x000fe20000002400 */
[----:B------:R-:W-:Y:S01]  /*135b0*/  ISETP.GE.AND P6, PT, R21, R70, PT ;  /* 0x000000461500720c */ /* 0x000fe20003fc6270 */
[----:B------:R-:W-:Y:S01]  /*135c0*/  FMUL.FTZ R96, R96, R3 ;  /* 0x0000000360607220 */ /* 0x000fe20000410000 */
[----:B----4-:R-:W-:-:S05]  /*135d0*/  FSEL R163, R58, -INF , !P4 ;  /* 0xff8000003aa37808 */ /* 0x010fca0006000000 */
[----:B------:R-:W3:Y:S01]  /*135e0*/  MUFU.TANH R173, R111 ;  /* 0x0000006f00ad7308 */ /* 0x000ee20000002400 */
[----:B------:R-:W-:Y:S01]  /*135f0*/  FSEL R174, R56, -INF , !P4 ;  /* 0xff80000038ae7808 */ /* 0x000fe20006000000 */
[----:B------:R-:W-:Y:S01]  /*13600*/  FMUL.FTZ R98, R98, R3 ;  /* 0x0000000362627220 */ /* 0x000fe20000410000 */
[----:B------:R-:W-:-:S05]  /*13610*/  ISETP.GE.AND P4, PT, R7, R70, PT ;  /* 0x000000460700720c */ /* 0x000fca0003f86270 */
[----:B------:R4:W-:Y:S01]  /*13620*/  MUFU.TANH R171, R38 ;  /* 0x0000002600ab7308 */ /* 0x0009e20000002400 */
[----:B------:R-:W-:-:S07]  /*13630*/  VIADD R7, R25, 0x50 ;  /* 0x0000005019077836 */ /* 0x000fce0000000000 */
[----:B------:R1:W-:Y:S01]  /*13640*/  MUFU.TANH R183, R39 ;  /* 0x0000002700b77308 */ /* 0x0003e20000002400 */
[-C--:B------:R-:W-:Y:S01]  /*13650*/  FMUL.FTZ R97, R97, R3.reuse ;  /* 0x0000000361617220 */ /* 0x080fe20000410000 */
[-C--:B------:R-:W-:Y:S01]  /*13660*/  FMUL.FTZ R99, R99, R3.reuse ;  /* 0x0000000363637220 */ /* 0x080fe20000410000 */
[-C--:B------:R-:W-:Y:S01]  /*13670*/  FMUL.FTZ R92, R92, R3.reuse ;  /* 0x000000035c5c7220 */ /* 0x080fe20000410000 */
[----:B------:R-:W-:Y:S01]  /*13680*/  FMUL.FTZ R94, R94, R3 ;  /* 0x000000035e5e7220 */ /* 0x000fe20000410000 */
[----:B----4-:R-:W-:-:S03]  /*13690*/  FSEL R38, R100, -INF , !P0 ;  /* 0xff80000064267808 */ /* 0x010fc60004000000 */
[----:B------:R-:W-:Y:S01]  /*136a0*/  MUFU.TANH R152, R84 ;  /* 0x0000005400987308 */ /* 0x000fe20000002400 */
[----:B------:R-:W-:Y:S02]  /*136b0*/  FSEL R47, R103, -INF , !P6 ;  /* 0xff800000672f7808 */ /* 0x000fe40007000000 */
[----:B-1----:R-:W-:Y:S02]  /*136c0*/  FSEL R39, R51, -INF , !P0 ;  /* 0xff80000033277808 */ /* 0x002fe40004000000 */
[-C--:B------:R-:W-:Y:S01]  /*136d0*/  ISETP.GE.AND P0, PT, R5, R70.reuse, PT ;  /* 0x000000460500720c */ /* 0x080fe20003f06270 */
[----:B------:R-:W-:Y:S02]  /*136e0*/  VIADD R5, R25, 0x40 ;  /* 0x0000004019057836 */ /* 0x000fe40000000000 */
[----:B------:R-:W1:Y:S01]  /*136f0*/  MUFU.TANH R153, R86 ;  /* 0x0000005600997308 */ /* 0x000e620000002400 */
[----:B------:R-:W-:Y:S02]  /*13700*/  FSEL R46, R102, -INF , !P6 ;  /* 0xff800000662e7808 */ /* 0x000fe40007000000 */
[----:B------:R-:W-:Y:S01]  /*13710*/  ISETP.GE.AND P6, PT, R5, R70, PT ;  /* 0x000000460500720c */ /* 0x000fe20003fc6270 */
[----:B------:R-:W-:Y:S01]  /*13720*/  VIADD R5, R25, 0x41 ;  /* 0x0000004119057836 */ /* 0x000fe20000000000 */
[----:B------:R-:W-:-:S03]  /*13730*/  FSEL R161, R161, -INF , !P3 ;  /* 0xff800000a1a17808 */ /* 0x000fc60005800000 */
[----:B------:R-:W4:Y:S01]  /*13740*/  MUFU.TANH R176, R36 ;  /* 0x0000002400b07308 */ /* 0x000f220000002400 */
[----:B------:R-:W-:Y:S01]  /*13750*/  FSEL R160, R57, -INF , !P3 ;  /* 0xff80000039a07808 */ /* 0x000fe20005800000 */
[-C--:B------:R-:W-:Y:S01]  /*13760*/  FMUL.FTZ R93, R93, R3.reuse ;  /* 0x000000035d5d7220 */ /* 0x080fe20000410000 */
[----:B------:R-:W-:Y:S01]  /*13770*/  ISETP.GE.AND P3, PT, R7, R70, PT ;  /* 0x000000460700720c */ /* 0x000fe20003f66270 */
[-C--:B------:R-:W-:Y:S01]  /*13780*/  FMUL.FTZ R95, R95, R3.reuse ;  /* 0x000000035f5f7220 */ /* 0x080fe20000410000 */
[----:B------:R-:W-:-:S03]  /*13790*/  FMUL.FTZ R88, R88, R3 ;  /* 0x0000000358587220 */ /* 0x000fc60000410000 */
[----:B------:R-:W-:Y:S01]  /*137a0*/  MUFU.TANH R172, R96 ;  /* 0x0000006000ac7308 */ /* 0x000fe20000002400 */
[-C--:B------:R-:W-:Y:S01]  /*137b0*/  FMUL.FTZ R89, R89, R3.reuse ;  /* 0x0000000359597220 */ /* 0x080fe20000410000 */
[-C--:B------:R-:W-:Y:S01]  /*137c0*/  FMUL.FTZ R90, R90, R3.reuse ;  /* 0x000000035a5a7220 */ /* 0x080fe20000410000 */
[----:B------:R-:W-:Y:S01]  /*137d0*/  FMUL.FTZ R91, R91, R3 ;  /* 0x000000035b5b7220 */ /* 0x000fe20000410000 */
[----:B------:R-:W-:-:S04]  /*137e0*/  VIADD R7, R25, 0x51 ;  /* 0x0000005119077836 */ /* 0x000fc80000000000 */
[----:B------:R-:W4:Y:S01]  /*137f0*/  MUFU.TANH R177, R98 ;  /* 0x0000006200b17308 */ /* 0x000f220000002400 */
[----:B--2---:R-:W-:Y:S01]  /*13800*/  FSEL R179, R179, -INF , !P6 ;  /* 0xff800000b3b37808 */ /* 0x004fe20007000000 */
[----:B------:R-:W-:Y:S01]  /*13810*/  VIADD R11, R25, 0x68 ;  /* 0x00000068190b7836 */ /* 0x000fe20000000000 */
[----:B------:R-:W-:Y:S01]  /*13820*/  FSEL R182, R182, -INF , !P6 ;  /* 0xff800000b6b67808 */ /* 0x000fe20007000000 */
[----:B------:R-:W-:Y:S01]  /*13830*/  FMUL.FTZ R66, R77, R3 ;  /* 0x000000034d427220 */ /* 0x000fe20000410000 */
[----:B------:R-:W-:-:S03]  /*13840*/  ISETP.GE.AND P6, PT, R5, R70, PT ;  /* 0x000000460500720c */ /* 0x000fc60003fc6270 */
[----:B------:R-:W-:Y:S01]  /*13850*/  MUFU.TANH R170, R97 ;  /* 0x0000006100aa7308 */ /* 0x000fe20000002400 */
[----:B------:R-:W-:Y:S01]  /*13860*/  FMUL.FTZ R67, R79, R3 ;  /* 0x000000034f437220 */ /* 0x000fe20000410000 */
[----:B------:R-:W-:-:S06]  /*13870*/  FSEL R159, R159, -INF , !P1 ;  /* 0xff8000009f9f7808 */ /* 0x000fcc0004800000 */
[----:B------:R-:W2:Y:S01]  /*13880*/  MUFU.TANH R175, R99 ;  /* 0x0000006300af7308 */ /* 0x000ea20000002400 */
[----:B------:R-:W-:Y:S01]  /*13890*/  FSEL R162, R162, -INF , !P1 ;  /* 0xff800000a2a27808 */ /* 0x000fe20004800000 */
[----:B------:R-:W-:-:S06]  /*138a0*/  FMUL.FTZ R85, R85, R3 ;  /* 0x0000000355557220 */ /* 0x000fcc0000410000 */
[----:B------:R-:W-:Y:S01]  /*138b0*/  MUFU.TANH R168, R92 ;  /* 0x0000005c00a87308 */ /* 0x000fe20000002400 */
[-C--:B------:R-:W-:Y:S01]  /*138c0*/  FMUL.FTZ R87, R87, R3.reuse ;  /* 0x0000000357577220 */ /* 0x080fe20000410000 */
[----:B------:R-:W-:-:S06]  /*138d0*/  FMUL.FTZ R80, R80, R3 ;  /* 0x0000000350507220 */ /* 0x000fcc0000410000 */
[----:B------:R-:W2:Y:S01]  /*138e0*/  MUFU.TANH R169, R94 ;  /* 0x0000005e00a97308 */ /* 0x000ea20000002400 */
[-C--:B------:R-:W-:Y:S01]  /*138f0*/  FMUL.FTZ R81, R81, R3.reuse ;  /* 0x0000000351517220 */ /* 0x080fe20000410000 */
[----:B------:R-:W-:Y:S01]  /*13900*/  ISETP.GE.AND P1, PT, R7, R70, PT ;  /* 0x000000460700720c */ /* 0x000fe20003f26270 */
[-C--:B------:R-:W-:Y:S01]  /*13910*/  FMUL.FTZ R82, R82, R3.reuse ;  /* 0x0000000352527220 */ /* 0x080fe20000410000 */
[-C--:B------:R-:W-:Y:S01]  /*13920*/  FMUL.FTZ R83, R83, R3.reuse ;  /* 0x0000000353537220 */ /* 0x080fe20000410000 */
[-C--:B------:R-:W-:Y:S01]  /*13930*/  FMUL.FTZ R76, R76, R3.reuse ;  /* 0x000000034c4c7220 */ /* 0x080fe20000410000 */
[----:B------:R-:W-:Y:S02]  /*13940*/  FMUL.FTZ R78, R78, R3 ;  /* 0x000000034e4e7220 */ /* 0x000fe40000410000 */
[----:B------:R-:W2:Y:S01]  /*13950*/  MUFU.TANH R178, R37 ;  /* 0x0000002500b27308 */ /* 0x000ea20000002400 */
[----:B------:R-:W-:Y:S02]  /*13960*/  IADD3 R7, PT, PT, R25, 0x58, RZ ;  /* 0x0000005819077810 */ /* 0x000fe40007ffe0ff */
[----:B---3--:R-:W-:-:S02]  /*13970*/  FSEL R173, R173, -INF , !P6 ;  /* 0xff800000adad7808 */ /* 0x008fc40007000000 */
[----:B------:R-:W-:-:S03]  /*13980*/  FSEL R180, R180, -INF , !P6 ;  /* 0xff800000b4b47808 */ /* 0x000fc60007000000 */
[----:B------:R-:W-:Y:S01]  /*13990*/  MUFU.TANH R166, R93 ;  /* 0x0000005d00a67308 */ /* 0x000fe20000002400 */
[----:B------:R-:W-:Y:S02]  /*139a0*/  ISETP.GE.AND P6, PT, R11, R70, PT ;  /* 0x000000460b00720c */ /* 0x000fe40003fc6270 */
[----:B------:R-:W-:-:S05]  /*139b0*/  FSEL R181, R181, -INF , !P0 ;  /* 0xff800000b5b57808 */ /* 0x000fca0004000000 */
[----:B------:R-:W3:Y:S01]  /*139c0*/  MUFU.TANH R167, R95 ;  /* 0x0000005f00a77308 */ /* 0x000ee20000002400 */
[----:B------:R-:W-:-:S07]  /*139d0*/  FSEL R164, R164, -INF , !P0 ;  /* 0xff800000a4a47808 */ /* 0x000fce0004000000 */
[----:B------:R-:W-:Y:S01]  /*139e0*/  MUFU.TANH R156, R88 ;  /* 0x00000058009c7308 */ /* 0x000fe20000002400 */
[----:B------:R-:W-:-:S07]  /*139f0*/  ISETP.GE.AND P0, PT, R7, R70, PT ;  /* 0x000000460700720c */ /* 0x000fce0003f06270 */
[----:B------:R-:W-:Y:S01]  /*13a00*/  MUFU.TANH R154, R89 ;  /* 0x00000059009a7308 */ /* 0x000fe20000002400 */
[----:B------:R-:W-:-:S07]  /*13a10*/  VIADD R7, R25, 0x59 ;  /* 0x0000005919077836 */ /* 0x000fce0000000000 */
[----:B------:R-:W3:Y:S01]  /*13a20*/  MUFU.TANH R157, R90 ;  /* 0x0000005a009d7308 */ /* 0x000ee20000002400 */
[----:B------:R-:W-:-:S07]  /*13a30*/  VIADD R11, R25, 0x69 ;  /* 0x00000069190b7836 */ /* 0x000fce0000000000 */
[----:B------:R-:W3:Y:S01]  /*13a40*/  MUFU.TANH R155, R91 ;  /* 0x0000005b009b7308 */ /* 0x000ee20000002400 */
[----:B-1----:R-:W-:Y:S02]  /*13a50*/  FSEL R153, R153, -INF , !P6 ;  /* 0xff80000099997808 */ /* 0x002fe40007000000 */
[----:B------:R-:W-:Y:S01]  /*13a60*/  FSEL R152, R152, -INF , !P6 ;  /* 0xff80000098987808 */ /* 0x000fe20007000000 */
[----:B------:R-:W-:Y:S01]  /*13a70*/  VIADD R5, R25, 0x60 ;  /* 0x0000006019057836 */ /* 0x000fe20000000000 */
[----:B------:R-:W-:-:S03]  /*13a80*/  ISETP.NE.AND P6, PT, R63, 0x1, PT ;  /* 0x000000013f00780c */ /* 0x000fc60003fc5270 */
[----:B------:R-:W-:Y:S01]  /*13a90*/  MUFU.TANH R150, R85 ;  /* 0x0000005500967308 */ /* 0x000fe20000002400 */
[----:B------:R-:W-:Y:S01]  /*13aa0*/  VIADD R9, R25, 0x61 ;  /* 0x0000006119097836 */ /* 0x000fe20000000000 */
[----:B------:R-:W-:-:S06]  /*13ab0*/  FSEL R171, R171, -INF , !P5 ;  /* 0xff800000abab7808 */ /* 0x000fcc0006800000 */
[----:B------:R-:W1:Y:S01]  /*13ac0*/  MUFU.TANH R151, R87 ;  /* 0x0000005700977308 */ /* 0x000e620000002400 */
[----:B----4-:R-:W-:-:S07]  /*13ad0*/  FSEL R176, R176, -INF , !P5 ;  /* 0xff800000b0b07808 */ /* 0x010fce0006800000 */
[----:B------:R-:W-:Y:S01]  /*13ae0*/  MUFU.TANH R148, R80 ;  /* 0x0000005000947308 */ /* 0x000fe20000002400 */
[----:B------:R-:W-:-:S07]  /*13af0*/  FSEL R177, R177, -INF , !P3 ;  /* 0xff800000b1b17808 */ /* 0x000fce0005800000 */
[----:B------:R-:W-:Y:S01]  /*13b00*/  MUFU.TANH R146, R81 ;  /* 0x0000005100927308 */ /* 0x000fe20000002400 */
[----:B------:R-:W-:-:S07]  /*13b10*/  FSEL R172, R172, -INF , !P3 ;  /* 0xff800000acac7808 */ /* 0x000fce0005800000 */
[----:B------:R-:W4:Y:S01]  /*13b20*/  MUFU.TANH R149, R82 ;  /* 0x0000005200957308 */ /* 0x000f220000002400 */
[----:B------:R-:W-:-:S07]  /*13b30*/  ISETP.GE.AND P5, PT, R11, R70, PT ;  /* 0x000000460b00720c */ /* 0x000fce0003fa6270 */
[----:B------:R-:W4:Y:S01]  /*13b40*/  MUFU.TANH R147, R83 ;  /* 0x0000005300937308 */ /* 0x000f220000002400 */
[----:B------:R-:W-:-:S07]  /*13b50*/  ISETP.GE.AND P3, PT, R7, R70, PT ;  /* 0x000000460700720c */ /* 0x000fce0003f66270 */
[----:B------:R-:W-:Y:S08]  /*13b60*/  MUFU.TANH R135, R76 ;  /* 0x0000004c00877308 */ /* 0x000ff00000002400 */
[----:B------:R-:W-:Y:S08]  /*13b70*/  MUFU.TANH R66, R66 ;  /* 0x0000004200427308 */ /* 0x000ff00000002400 */
[----:B------:R-:W4:Y:S08]  /*13b80*/  MUFU.TANH R145, R78 ;  /* 0x0000004e00917308 */ /* 0x000f300000002400 */
[----:B------:R-:W4:Y:S01]  /*13b90*/  MUFU.TANH R67, R67 ;  /* 0x0000004300437308 */ /* 0x000f220000002400 */
[----:B--2---:R-:W-:Y:S01]  /*13ba0*/  FSEL R175, R175, -INF , !P1 ;  /* 0xff800000afaf7808 */ /* 0x004fe20004800000 */
[C---:B------:R-:W-:Y:S01]  /*13bb0*/  VIADD R11, R25.reuse, 0x70 ;  /* 0x00000070190b7836 */ /* 0x040fe20000000000 */
[----:B------:R-:W-:Y:S01]  /*13bc0*/  FSEL R170, R170, -INF , !P1 ;  /* 0xff800000aaaa7808 */ /* 0x000fe20004800000 */
[----:B------:R-:W-:Y:S01]  /*13bd0*/  VIADD R7, R25, 0x71 ;  /* 0x0000007119077836 */ /* 0x000fe20000000000 */
[----:B------:R-:W-:Y:S01]  /*13be0*/  FSEL R169, R169, -INF , !P0 ;  /* 0xff800000a9a97808 */ /* 0x000fe20004000000 */
[C---:B------:R-:W-:Y:S01]  /*13bf0*/  VIADD R3, R25.reuse, 0x78 ;  /* 0x0000007819037836 */ /* 0x040fe20000000000 */
[----:B------:R-:W-:Y:S01]  /*13c00*/  FSEL R168, R168, -INF , !P0 ;  /* 0xff800000a8a87808 */ /* 0x000fe20004000000 */
[----:B------:R-:W-:Y:S01]  /*13c10*/  VIADD R25, R25, 0x79 ;  /* 0x0000007919197836 */ /* 0x000fe20000000000 */
[----:B------:R-:W-:-:S02]  /*13c20*/  ISETP.GE.AND P1, PT, R5, R70, PT ;  /* 0x000000460500720c */ /* 0x000fc40003f26270 */
[----:B------:R-:W-:Y:S02]  /*13c30*/  ISETP.GE.AND P0, PT, R9, R70, PT ;  /* 0x000000460900720c */ /* 0x000fe40003f06270 */
[----:B------:R-:W-:Y:S02]  /*13c40*/  FSEL R183, R183, -INF , !P4 ;  /* 0xff800000b7b77808 */ /* 0x000fe40006000000 */
[----:B------:R-:W-:Y:S02]  /*13c50*/  FSEL R178, R178, -INF , !P4 ;  /* 0xff800000b2b27808 */ /* 0x000fe40006000000 */
[----:B---3--:R-:W-:Y:S02]  /*13c60*/  FSEL R167, R167, -INF , !P3 ;  /* 0xff800000a7a77808 */ /* 0x008fe40005800000 */
[----:B------:R-:W-:Y:S02]  /*13c70*/  FSEL R166, R166, -INF , !P3 ;  /* 0xff800000a6a67808 */ /* 0x000fe40005800000 */
[----:B------:R-:W-:-:S02]  /*13c80*/  FSEL R157, R157, -INF , !P1 ;  /* 0xff8000009d9d7808 */ /* 0x000fc40004800000 */
[----:B------:R-:W-:Y:S02]  /*13c90*/  FSEL R156, R156, -INF , !P1 ;  /* 0xff8000009c9c7808 */ /* 0x000fe40004800000 */
[----:B------:R-:W-:Y:S02]  /*13ca0*/  FSEL R155, R155, -INF , !P0 ;  /* 0xff8000009b9b7808 */ /* 0x000fe40004000000 */
[----:B------:R-:W-:Y:S01]  /*13cb0*/  FSEL R154, R154, -INF , !P0 ;  /* 0xff8000009a9a7808 */ /* 0x000fe20004000000 */
[----:B------:R-:W-:Y:S01]  /*13cc0*/  BSSY.RECONVERGENT B1, `(.L_x_4191) ;  /* 0x0000082000017945 */ /* 0x000fe20003800200 */
[-C--:B------:R-:W-:Y:S02]  /*13cd0*/  ISETP.GE.AND P4, PT, R11, R70.reuse, PT ;  /* 0x000000460b00720c */ /* 0x080fe40003f86270 */
[-C--:B------:R-:W-:Y:S02]  /*13ce0*/  ISETP.GE.AND P3, PT, R7, R70.reuse, PT ;  /* 0x000000460700720c */ /* 0x080fe40003f66270 */
[----:B------:R-:W-:-:S02]  /*13cf0*/  ISETP.GE.AND P1, PT, R3, R70, PT ;  /* 0x000000460300720c */ /* 0x000fc40003f26270 */
[----:B------:R-:W-:Y:S02]  /*13d00*/  ISETP.GE.AND P0, PT, R25, R70, PT ;  /* 0x000000461900720c */ /* 0x000fe40003f06270 */
[----:B------:R-:W-:Y:S02]  /*13d10*/  FSEL R37, R119, -INF , !P2 ;  /* 0xff80000077257808 */ /* 0x000fe40005000000 */
[----:B------:R-:W-:Y:S02]  /*13d20*/  FSEL R36, R44, -INF , !P2 ;  /* 0xff8000002c247808 */ /* 0x000fe40005000000 */
[----:B------:R-:W-:Y:S02]  /*13d30*/  ISETP.NE.AND P2, PT, R121, RZ, PT ;  /* 0x000000ff7900720c */ /* 0x000fe40003f45270 */
[----:B-1----:R-:W-:Y:S02]  /*13d40*/  FSEL R151, R151, -INF , !P5 ;  /* 0xff80000097977808 */ /* 0x002fe40006800000 */
[----:B------:R-:W-:-:S02]  /*13d50*/  FSEL R150, R150, -INF , !P5 ;  /* 0xff80000096967808 */ /* 0x000fc40006800000 */
[----:B----4-:R-:W-:Y:S02]  /*13d60*/  FSEL R149, R149, -INF , !P4 ;  /* 0xff80000095957808 */ /* 0x010fe40006000000 */
[----:B------:R-:W-:Y:S02]  /*13d70*/  FSEL R148, R148, -INF , !P4 ;  /* 0xff80000094947808 */ /* 0x000fe40006000000 */
[----:B------:R-:W-:Y:S02]  /*13d80*/  FSEL R147, R147, -INF , !P3 ;  /* 0xff80000093937808 */ /* 0x000fe40005800000 */
[----:B------:R-:W-:Y:S02]  /*13d90*/  FSEL R146, R146, -INF , !P3 ;  /* 0xff80000092927808 */ /* 0x000fe40005800000 */
[----:B------:R-:W-:Y:S02]  /*13da0*/  FSEL R145, R145, -INF , !P1 ;  /* 0xff80000091917808 */ /* 0x000fe40004800000 */
        /* <DEDUP_REMOVED lines=18> */
.L_x_4194:
        /* <DEDUP_REMOVED lines=60> */
.L_x_4195:
[----:B------:R-:W-:Y:S05]  /*14290*/  BSYNC.RECONVERGENT B0 ;  /* 0x0000000000007941 */ /* 0x000fea0003800200 */
.L_x_4193:
        /* <DEDUP_REMOVED lines=36> */
.L_x_4192:
[----:B------:R-:W-:Y:S05]  /*144e0*/  BSYNC.RECONVERGENT B1 ;  /* 0x0000000000017941 */ /* 0x000fea0003800200 */
.L_x_4191:
        /* <DEDUP_REMOVED lines=87> */
[----:B------:R-:W3:Y:S01]  /*14a60*/  LDSM.16.MT88.4 R16, [R60+0x10800] ;  /* 0x010800003c10783b */ /* 0x000ee20000004200 */
[----:B------:R-:W4:Y:S01]  /*14a70*/  MUFU.EX2 R56, R56 ;  /* 0x0000003800387308 */ /* 0x000f220000000800 */
[-CC-:B------:R-:W-:Y:S01]  /*14a80*/  FFMA.FTZ R41, R47, R144.reuse, -R138.reuse ;  /* 0x000000902f297223 */ /* 0x180fe2000001088a */
[-CC-:B------:R-:W-:Y:S01]  /*14a90*/  FFMA.FTZ R44, R45, R144.reuse, -R138.reuse ;  /* 0x000000902d2c7223 */ /* 0x180fe2000001088a */
[----:B------:R-:W-:Y:S01]  /*14aa0*/  LDSM.16.MT88.4 R20, [R0+0xc800] ;  /* 0x00c800000014783b */ /* 0x000fe20000004200 */
        /* <DEDUP_REMOVED lines=18> */
[----:B--2---:R-:W-:Y:S01]  /*14bd0*/  F2FP.F16.F32.PACK_AB R68, R64, R65 ;  /* 0x000000414044723e */ /* 0x004fe200000000ff */
[----:B------:R-:W-:Y:S01]  /*14be0*/  LDSM.16.MT88.4 R24, [R42+0xc800] ;  /* 0x00c800002a18783b */ /* 0x000fe20000004200 */
[----:B------:R-:W-:Y:S01]  /*14bf0*/  MUFU.EX2 R52, R52 ;  /* 0x0000003400347308 */ /* 0x000fe20000000800 */
[-CC-:B------:R-:W-:Y:S01]  /*14c00*/  FFMA.FTZ R172, R172, R144.reuse, -R139.reuse ;  /* 0x00000090acac7223 */ /* 0x180fe2000001088b */
[-C--:B------:R-:W-:Y:S01]  /*14c10*/  FFMA.FTZ R168, R168, R144.reuse, -R139 ;  /* 0x00000090a8a87223 */ /* 0x080fe2000001088b */
[-CC-:B------:R-:W-:Y:S01]  /*14c20*/  FFMA.FTZ R167, R167, R144.reuse, -R138.reuse ;  /* 0x00000090a7a77223 */ /* 0x180fe2000001088a */
[----:B------:R-:W-:Y:S01]  /*14c30*/  MUFU.EX2 R49, R49 ;  /* 0x0000003100317308 */ /* 0x000fe20000000800 */
[-CC-:B------:R-:W-:Y:S01]  /*14c40*/  FFMA.FTZ R153, R153, R144.reuse, -R138.reuse ;  /* 0x0000009099997223 */ /* 0x180fe2000001088a */
[----:B----4-:R-:W-:Y:S01]  /*14c50*/  F2FP.F16.F32.PACK_AB R70, R58, R59 ;  /* 0x0000003b3a46723e */ /* 0x010fe200000000ff */
[----:B------:R-:W-:Y:S01]  /*14c60*/  FFMA.FTZ R237, R67, R144, -R138 ;  /* 0x0000009043ed7223 */ /* 0x000fe2000001088a */
[----:B------:R-:W-:Y:S01]  /*14c70*/  MUFU.EX2 R55, R55 ;  /* 0x0000003700377308 */ /* 0x000fe20000000800 */
[----:B------:R-:W-:Y:S01]  /*14c80*/  FADD.FTZ R62, R62, R61 ;  /* 0x0000003d3e3e7221 */ /* 0x000fe20000010000 */
[----:B------:R-:W-:-:S02]  /*14c90*/  FADD.FTZ R64, R65, R64 ;  /* 0x0000004041407221 */ /* 0x000fc40000010000 */
[----:B------:R-:W2:Y:S01]  /*14ca0*/  MUFU.EX2 R54, R54 ;  /* 0x0000003600367308 */ /* 0x000ea20000000800 */
        /* <DEDUP_REMOVED lines=8> */
[----:B------:R-:W5:Y:S04]  /*14d30*/  MUFU.EX2 R48, R48 ;  /* 0x0000003000307308 */ /* 0x000f680000000800 */
[----:B------:R3:W-:Y:S01]  /*14d40*/  MUFU.EX2 R45, R39 ;  /* 0x00000027002d7308 */ /* 0x0007e20000000800 */
[C---:B------:R-:W-:Y:S03]  /*14d50*/  HMMA.16816.F32 R128, R68.reuse, R124, RZ ;  /* 0x0000007c4480723c */ /* 0x040fe600000018ff */
[----:B------:R-:W-:Y:S04]  /*14d60*/  MUFU.EX2 R44, R44 ;  /* 0x0000002c002c7308 */ /* 0x000fe80000000800 */
[----:B------:R-:W-:Y:S01]  /*14d70*/  MUFU.EX2 R41, R41 ;  /* 0x0000002900297308 */ /* 0x000fe20000000800 */
[C---:B-1----:R-:W-:Y:S03]  /*14d80*/  HMMA.16816.F32 R120, R68.reuse, R116, RZ ;  /* 0x000000744478723c */ /* 0x042fe600000018ff */
[----:B------:R-:W-:Y:S01]  /*14d90*/  MUFU.EX2 R47, R47 ;  /* 0x0000002f002f7308 */ /* 0x000fe20000000800 */
[----:B---3--:R-:W-:Y:S03]  /*14da0*/  LDSM.16.MT88.4 R36, [R0+0x11000] ;  /* 0x011000000024783b */ /* 0x008fe60000004200 */
[----:B------:R1:W3:Y:S01]  /*14db0*/  MUFU.EX2 R46, R158 ;  /* 0x0000009e002e7308 */ /* 0x0002e20000000800 */
[C---:B------:R-:W-:Y:S03]  /*14dc0*/  HMMA.16816.F32 R112, R68.reuse, R108, RZ ;  /* 0x0000006c4470723c */ /* 0x040fe600000018ff */
[----:B------:R-:W-:Y:S04]  /*14dd0*/  MUFU.EX2 R43, R43 ;  /* 0x0000002b002b7308 */ /* 0x000fe80000000800 */
[----:B------:R-:W3:Y:S01]  /*14de0*/  MUFU.EX2 R40, R40 ;  /* 0x0000002800287308 */ /* 0x000ee20000000800 */
[----:B------:R-:W-:Y:S03]  /*14df0*/  HMMA.16816.F32 R104, R68, R100, RZ ;  /* 0x000000644468723c */ /* 0x000fe600000018ff */
[----:B------:R-:W3:Y:S01]  /*14e00*/  MUFU.EX2 R2, R2 ;  /* 0x0000000200027308 */ /* 0x000ee20000000800 */
[-C--:B-1----:R-:W-:Y:S01]  /*14e10*/  FFMA.FTZ R158, R163, R144.reuse, -R138 ;  /* 0x00000090a39e7223 */ /* 0x082fe2000001088a */
[-CC-:B------:R-:W-:Y:S01]  /*14e20*/  FFMA.FTZ R163, R162, R144.reuse, -R139.reuse ;  /* 0x00000090a2a37223 */ /* 0x180fe2000001088b */
[----:B------:R-:W-:-:S02]  /*14e30*/  FFMA.FTZ R162, R164, R144, -R139 ;  /* 0x00000090a4a27223 */ /* 0x000fc4000001088b */
[----:B------:R-:W-:Y:S01]  /*14e40*/  HMMA.16816.F32 R88, R68, R84, RZ ;  /* 0x000000544458723c */ /* 0x000fe200000018ff */
[-C--:B------:R-:W-:Y:S01]  /*14e50*/  FFMA.FTZ R164, R181, R144.reuse, -R138 ;  /* 0x00000090b5a47223 */ /* 0x080fe2000001088a */
[----:B------:R-:W-:Y:S01]  /*14e60*/  MUFU.EX2 R161, R161 ;  /* 0x000000a100a17308 */ /* 0x000fe20000000800 */
[----:B------:R-:W-:-:S03]  /*14e70*/  FFMA.FTZ R181, R176, R144, -R139 ;  /* 0x00000090b0b57223 */ /* 0x000fc6000001088b */
[----:B------:R-:W-:Y:S02]  /*14e80*/  MUFU.EX2 R158, R158 ;  /* 0x0000009e009e7308 */ /* 0x000fe40000000800 */
[C---:B------:R-:W-:Y:S02]  /*14e90*/  HMMA.16816.F32 R80, R68.reuse, R76, RZ ;  /* 0x0000004c4450723c */ /* 0x040fe400000018ff */
[----:B------:R-:W-:Y:S04]  /*14ea0*/  MUFU.EX2 R159, R159 ;  /* 0x0000009f009f7308 */ /* 0x000fe80000000800 */
[----:B------:R1:W-:Y:S02]  /*14eb0*/  MUFU.EX2 R160, R174 ;  /* 0x000000ae00a07308 */ /* 0x0003e40000000800 */
[C---:B------:R-:W-:Y:S02]  /*14ec0*/  HMMA.16816.F32 R124, R68.reuse, R126, RZ ;  /* 0x0000007e447c723c */ /* 0x040fe400000018ff */
[----:B------:R-:W3:Y:S04]  /*14ed0*/  MUFU.EX2 R165, R165 ;  /* 0x000000a500a57308 */ /* 0x000ee80000000800 */
[----:B------:R-:W-:Y:S02]  /*14ee0*/  MUFU.EX2 R163, R163 ;  /* 0x000000a300a37308 */ /* 0x000fe40000000800 */
[----:B------:R-:W-:Y:S02]  /*14ef0*/  HMMA.16816.F32 R116, R68, R118, RZ ;  /* 0x000000764474723c */ /* 0x000fe400000018ff */
[----:B------:R-:W3:Y:S01]  /*14f00*/  MUFU.EX2 R162, R162 ;  /* 0x000000a200a27308 */ /* 0x000ee20000000800 */
[-C--:B-1----:R-:W-:Y:S01]  /*14f10*/  FFMA.FTZ R174, R179, R144.reuse, -R138 ;  /* 0x00000090b3ae7223 */ /* 0x082fe2000001088a */
[----:B------:R-:W-:-:S02]  /*14f20*/  FFMA.FTZ R179, R182, R144, -R139 ;  /* 0x00000090b6b37223 */ /* 0x000fc4000001088b */
[----:B------:R-:W1:Y:S01]  /*14f30*/  MUFU.EX2 R164, R164 ;  /* 0x000000a400a47308 */ /* 0x000e620000000800 */
[----:B------:R-:W-:Y:S01]  /*14f40*/  FFMA.FTZ R182, R175, R144, -R138 ;  /* 0x00000090afb67223 */ /* 0x000fe2000001088a */
[C---:B------:R-:W-:Y:S02]  /*14f50*/  HMMA.16816.F32 R108, R68.reuse, R110, RZ ;  /* 0x0000006e446c723c */ /* 0x040fe400000018ff */
[----:B------:R-:W-:Y:S04]  /*14f60*/  MUFU.EX2 R174, R174 ;  /* 0x000000ae00ae7308 */ /* 0x000fe80000000800 */
[----:B------:R-:W-:Y:S02]  /*14f70*/  MUFU.EX2 R179, R179 ;  /* 0x000000b300b37308 */ /* 0x000fe40000000800 */
[C---:B------:R-:W-:Y:S02]  /*14f80*/  HMMA.16816.F32 R100, R68.reuse, R102, RZ ;  /* 0x000000664464723c */ /* 0x040fe400000018ff */
[----:B------:R-:W-:Y:S04]  /*14f90*/  MUFU.EX2 R181, R181 ;  /* 0x000000b500b57308 */ /* 0x000fe80000000800 */
[----:B------:R-:W-:Y:S02]  /*14fa0*/  MUFU.EX2 R182, R182 ;  /* 0x000000b600b67308 */ /* 0x000fe40000000800 */
[C---:B------:R-:W-:Y:S02]  /*14fb0*/  HMMA.16816.F32 R84, R68.reuse, R86, RZ ;  /* 0x000000564454723c */ /* 0x040fe400000018ff */
[----:B------:R-:W-:Y:S04]  /*14fc0*/  MUFU.EX2 R169, R169 ;  /* 0x000000a900a97308 */ /* 0x000fe80000000800 */
[----:B------:R-:W-:Y:S02]  /*14fd0*/  MUFU.EX2 R153, R153 ;  /* 0x0000009900997308 */ /* 0x000fe40000000800 */
[C---:B------:R-:W-:Y:S02]  /*14fe0*/  HMMA.16816.F32 R76, R68.reuse, R78, RZ ;  /* 0x0000004e444c723c */ /* 0x040fe400000018ff */
[----:B------:R-:W-:Y:S06]  /*14ff0*/  MUFU.EX2 R237, R237 ;  /* 0x000000ed00ed7308 */ /* 0x000fec0000000800 */
[----:B------:R-:W-:Y:S01]  /*15000*/  HMMA.16816.F32 R72, R68, R4, RZ ;  /* 0x000000044448723c */ /* 0x000fe200000018ff */
        /* <DEDUP_REMOVED lines=23> */
[C---:B--2---:R-:W-:Y:S08]  /*15180*/  HMMA.16816.F32 R72, R4.reuse, R8, R72 ;  /* 0x000000080448723c */ /* 0x044ff00000001848 */
[C---:B------:R-:W-:Y:S01]  /*15190*/  HMMA.16816.F32 R68, R4.reuse, R10, R68 ;  /* 0x0000000a0444723c */ /* 0x040fe20000001844 */
[----:B------:R-:W2:Y:S07]  /*151a0*/  LDSM.16.MT88.4 R8, [R42+0x11000] ;  /* 0x011000002a08783b */ /* 0x000eae0000004200 */
        /* <DEDUP_REMOVED lines=11> */
[----:B---3--:R-:W-:Y:S01]  /*15260*/  F2FP.F16.F32.PACK_AB R4, R46, R47 ;  /* 0x0000002f2e04723e */ /* 0x008fe200000000ff */
[----:B------:R-:W-:Y:S01]  /*15270*/  FADD.FTZ R47, R47, R50 ;  /* 0x000000322f2f7221 */ /* 0x000fe20000010000 */
[----:B------:R-:W-:Y:S01]  /*15280*/  F2FP.F16.F32.PACK_AB R5, R44, R45 ;  /* 0x0000002d2c05723e */ /* 0x000fe200000000ff */
[----:B------:R-:W-:Y:S01]  /*15290*/  FADD.FTZ R45, R45, R48 ;  /* 0x000000302d2d7221 */ /* 0x000fe20000010000 */
[----:B------:R-:W-:Y:S01]  /*152a0*/  F2FP.F16.F32.PACK_AB R6, R40, R43 ;  /* 0x0000002b2806723e */ /* 0x000fe200000000ff */
[----:B------:R-:W-:Y:S01]  /*152b0*/  FADD.FTZ R46, R46, R47 ;  /* 0x0000002f2e2e7221 */ /* 0x000fe20000010000 */
[----:B------:R-:W-:Y:S01]  /*152c0*/  F2FP.F16.F32.PACK_AB R7, R2, R41 ;  /* 0x000000290207723e */ /* 0x000fe200000000ff */
[----:B------:R-:W-:-:S06]  /*152d0*/  FADD.FTZ R44, R44, R45 ;  /* 0x0000002d2c2c7221 */ /* 0x000fcc0000010000 */
[C---:B----4-:R-:W-:Y:S08]  /*152e0*/  HMMA.16816.F32 R128, R4.reuse, R32, R128 ;  /* 0x000000200480723c */ /* 0x050ff00000001880 */
        /* <DEDUP_REMOVED lines=30> */
[----:B----4-:R-:W-:Y:S01]  /*154d0*/  HMMA.16816.F32 R88, R4, R12, R88 ;  /* 0x0000000c0458723c */ /* 0x010fe20000001858 */
[-CC-:B------:R-:W-:Y:S01]  /*154e0*/  FFMA.FTZ R12, R173, R144.reuse, -R138.reuse ;  /* 0x00000090ad0c7223 */ /* 0x180fe2000001088a */
[----:B------:R-:W-:-:S03]  /*154f0*/  FFMA.FTZ R173, R171, R144, -R138 ;  /* 0x00000090abad7223 */ /* 0x000fc6000001088a */
[----:B------:R4:W-:Y:S03]  /*15500*/  MUFU.EX2 R171, R12 ;  /* 0x0000000c00ab7308 */ /* 0x0009e60000000800 */
[C---:B--2---:R-:W-:Y:S01]  /*15510*/  HMMA.16816.F32 R80, R4.reuse, R8, R80 ;  /* 0x000000080450723c */ /* 0x044fe20000001850 */
[-CC-:B------:R-:W-:Y:S01]  /*15520*/  FFMA.FTZ R8, R180, R144.reuse, -R139.reuse ;  /* 0x00000090b4087223 */ /* 0x180fe2000001088b */
[-C--:B------:R-:W-:Y:S01]  /*15530*/  FFMA.FTZ R180, R178, R144.reuse, -R139 ;  /* 0x00000090b2b47223 */ /* 0x080fe2000001088b */
[----:B------:R-:W-:Y:S01]  /*15540*/  FFMA.FTZ R178, R183, R144, -R138 ;  /* 0x00000090b7b27223 */ /* 0x000fe2000001088a */
[----:B------:R-:W-:Y:S04]  /*15550*/  MUFU.EX2 R173, R173 ;  /* 0x000000ad00ad7308 */ /* 0x000fe80000000800 */
[C---:B------:R-:W-:Y:S01]  /*15560*/  HMMA.16816.F32 R84, R4.reuse, R14, R84 ;  /* 0x0000000e0454723c */ /* 0x040fe20000001854 */
[----:B------:R2:W3:Y:S01]  /*15570*/  MUFU.EX2 R176, R8 ;  /* 0x0000000800b07308 */ /* 0x0004e20000000800 */
[----:B----4-:R-:W4:Y:S03]  /*15580*/  LDSM.16.MT88.4 R12, [R141+0x12000] ;  /* 0x012000008d0c783b */ /* 0x010f260000004200 */
[----:B------:R-:W3:Y:S03]  /*15590*/  MUFU.EX2 R180, R180 ;  /* 0x000000b400b47308 */ /* 0x000ee60000000800 */
[C---:B------:R-:W-:Y:S01]  /*155a0*/  HMMA.16816.F32 R76, R4.reuse, R10, R76 ;  /* 0x0000000a044c723c */ /* 0x040fe2000000184c */
[----:B------:R-:W3:Y:S01]  /*155b0*/  MUFU.EX2 R178, R178 ;  /* 0x000000b200b27308 */ /* 0x000ee20000000800 */
[----:B--2---:R-:W2:Y:S06]  /*155c0*/  LDSM.16.MT88.4 R8, [R60+0x12000] ;  /* 0x012000003c08783b */ /* 0x004eac0000004200 */
[C---:B-1----:R-:W-:Y:S08]  /*155d0*/  HMMA.16816.F32 R96, R4.reuse, R16, R96 ;  /* 0x000000100460723c */ /* 0x042ff00000001860 */
[C---:B------:R-:W-:Y:S01]  /*155e0*/  HMMA.16816.F32 R92, R4.reuse, R18, R92 ;  /* 0x00000012045c723c */ /* 0x040fe2000000185c */
[----:B------:R-:W-:Y:S07]  /*155f0*/  LDSM.16.MT88.4 R16, [R0+0xe000] ;  /* 0x00e000000010783b */ /* 0x000fee0000004200 */
[C---:B-----5:R-:W-:Y:S08]  /*15600*/  HMMA.16816.F32 R120, R4.reuse, R28, R120 ;  /* 0x0000001c0478723c */ /* 0x060ff00000001878 */
        /* <DEDUP_REMOVED lines=18> */
[----:B--2---:R-:W-:Y:S01]  /*15730*/  HMMA.16816.F32 R88, R4, R8, R88 ;  /* 0x000000080458723c */ /* 0x004fe20000001858 */
[-C--:B------:R-:W-:Y:S01]  /*15740*/  FFMA.FTZ R8, R177, R144.reuse, -R138 ;  /* 0x00000090b1087223 */ /* 0x080fe2000001088a */
[----:B------:R-:W-:-:S02]  /*15750*/  FFMA.FTZ R177, R170, R144, -R139 ;  /* 0x00000090aab17223 */ /* 0x000fc4000001088b */
[----:B------:R-:W-:Y:S04]  /*15760*/  MUFU.EX2 R170, R172 ;  /* 0x000000ac00aa7308 */ /* 0x000fe80000000800 */
[----:B------:R2:W-:Y:S01]  /*15770*/  MUFU.EX2 R175, R8 ;  /* 0x0000000800af7308 */ /* 0x0005e20000000800 */
[C---:B------:R-:W-:Y:S03]  /*15780*/  HMMA.16816.F32 R84, R4.reuse, R10, R84 ;  /* 0x0000000a0454723c */ /* 0x040fe60000001854 */
[----:B------:R-:W4:Y:S05]  /*15790*/  MUFU.EX2 R177, R177 ;  /* 0x000000b100b17308 */ /* 0x000f2a0000000800 */
[C---:B------:R-:W-:Y:S01]  /*157a0*/  HMMA.16816.F32 R80, R4.reuse, R36, R80 ;  /* 0x000000240450723c */ /* 0x040fe20000001850 */
[-CC-:B------:R-:W-:Y:S01]  /*157b0*/  FFMA.FTZ R37, R166, R144.reuse, -R139.reuse ;  /* 0x00000090a6257223 */ /* 0x180fe2000001088b */
[----:B------:R-:W-:Y:S01]  /*157c0*/  MUFU.EX2 R36, R168 ;  /* 0x000000a800247308 */ /* 0x000fe20000000800 */
[-CC-:B------:R-:W-:Y:S01]  /*157d0*/  FFMA.FTZ R166, R155, R144.reuse, -R138.reuse ;  /* 0x000000909ba67223 */ /* 0x180fe2000001088a */
[-CC-:B------:R-:W-:Y:S01]  /*157e0*/  FFMA.FTZ R155, R154, R144.reuse, -R139.reuse ;  /* 0x000000909a9b7223 */ /* 0x180fe2000001088b */
[----:B--2---:R-:W2:Y:S02]  /*157f0*/  LDSM.16.MT88.4 R8, [R141+0x12800] ;  /* 0x012800008d08783b */ /* 0x004ea40000004200 */
[----:B------:R-:W4:Y:S01]  /*15800*/  MUFU.EX2 R37, R37 ;  /* 0x0000002500257308 */ /* 0x000f220000000800 */
[----:B------:R-:W-:Y:S01]  /*15810*/  HMMA.16816.F32 R76, R4, R38, R76 ;  /* 0x00000026044c723c */ /* 0x000fe2000000184c */
[-CC-:B------:R-:W-:Y:S01]  /*15820*/  FFMA.FTZ R39, R157, R144.reuse, -R138.reuse ;  /* 0x000000909d277223 */ /* 0x180fe2000001088a */
[-C--:B------:R-:W-:Y:S01]  /*15830*/  FFMA.FTZ R157, R152, R144.reuse, -R139 ;  /* 0x00000090989d7223 */ /* 0x080fe2000001088b */
[----:B------:R5:W4:Y:S01]  /*15840*/  MUFU.EX2 R38, R167 ;  /* 0x000000a700267308 */ /* 0x000b220000000800 */
[----:B------:R-:W-:-:S03]  /*15850*/  FFMA.FTZ R152, R151, R144, -R138 ;  /* 0x0000009097987223 */ /* 0x000fc6000001088a */
[----:B------:R-:W-:Y:S01]  /*15860*/  MUFU.EX2 R39, R39 ;  /* 0x0000002700277308 */ /* 0x000fe20000000800 */
[C---:B-1----:R-:W-:Y:S03]  /*15870*/  HMMA.16816.F32 R128, R4.reuse, R28, R128 ;  /* 0x0000001c0480723c */ /* 0x042fe60000001880 */
[----:B------:R-:W-:Y:S04]  /*15880*/  MUFU.EX2 R166, R166 ;  /* 0x000000a600a67308 */ /* 0x000fe80000000800 */
[----:B------:R-:W-:Y:S01]  /*15890*/  MUFU.EX2 R155, R155 ;  /* 0x0000009b009b7308 */ /* 0x000fe20000000800 */
[C---:B------:R-:W-:Y:S01]  /*158a0*/  HMMA.16816.F32 R124, R4.reuse, R30, R124 ;  /* 0x0000001e047c723c */ /* 0x040fe2000000187c */
[----:B------:R-:W-:Y:S01]  /*158b0*/  LDSM.16.MT88.4 R28, [R60+0xe800] ;  /* 0x00e800003c1c783b */ /* 0x000fe20000004200 */
[-CC-:B-----5:R-:W-:Y:S01]  /*158c0*/  FFMA.FTZ R167, R156, R144.reuse, -R139.reuse ;  /* 0x000000909ca77223 */ /* 0x1a0fe2000001088b */
[----:B------:R-:W-:Y:S01]  /*158d0*/  FFMA.FTZ R156, R150, R144, -R139 ;  /* 0x00000090969c7223 */ /* 0x000fe2000001088b */
[----:B------:R-:W-:Y:S04]  /*158e0*/  MUFU.EX2 R152, R152 ;  /* 0x0000009800987308 */ /* 0x000fe80000000800 */
[C---:B------:R-:W-:Y:S01]  /*158f0*/  HMMA.16816.F32 R120, R4.reuse, R24, R120 ;  /* 0x000000180478723c */ /* 0x040fe20000001878 */
[----:B------:R-:W1:Y:S04]  /*15900*/  MUFU.EX2 R154, R167 ;  /* 0x000000a7009a7308 */ /* 0x000e680000000800 */
[----:B------:R-:W-:Y:S03]  /*15910*/  MUFU.EX2 R150, R157 ;  /* 0x0000009d00967308 */ /* 0x000fe60000000800 */
[C---:B------:R-:W-:Y:S01]  /*15920*/  HMMA.16816.F32 R116, R4.reuse, R26, R116 ;  /* 0x0000001a0474723c */ /* 0x040fe20000001874 */
[----:B------:R-:W-:Y:S01]  /*15930*/  LDSM.16.MT88.4 R24, [R42+0xe800] ;  /* 0x00e800002a18783b */ /* 0x000fe20000004200 */
[----:B------:R-:W5:Y:S06]  /*15940*/  MUFU.EX2 R151, R156 ;  /* 0x0000009c00977308 */ /* 0x000f6c0000000800 */
[C---:B------:R-:W-:Y:S08]  /*15950*/  HMMA.16816.F32 R112, R4.reuse, R20, R112 ;  /* 0x000000140470723c */ /* 0x040ff00000001870 */
[C---:B------:R-:W-:Y:S01]  /*15960*/  HMMA.16816.F32 R108, R4.reuse, R22, R108 ;  /* 0x00000016046c723c */ /* 0x040fe2000000186c */
[----:B------:R-:W1:Y:S07]  /*15970*/  LDSM.16.MT88.4 R20, [R0+0xe800] ;  /* 0x00e800000014783b */ /* 0x000e6e0000004200 */
[C---:B------:R-:W-:Y:S08]  /*15980*/  HMMA.16816.F32 R104, R4.reuse, R16, R104 ;  /* 0x000000100468723c */ /* 0x040ff00000001868 */
[C---:B------:R-:W-:Y:S01]  /*15990*/  HMMA.16816.F32 R100, R4.reuse, R18, R100 ;  /* 0x000000120464723c */ /* 0x040fe20000001864 */
[----:B------:R-:W5:Y:S07]  /*159a0*/  LDSM.16.MT88.4 R16, [R60+0x12800] ;  /* 0x012800003c10783b */ /* 0x000f6e0000004200 */
[C---:B---3--:R-:W-:Y:S08]  /*159b0*/  HMMA.16816.F32 R72, R4.reuse, R12, R72 ;  /* 0x0000000c0448723c */ /* 0x048ff00000001848 */
[----:B------:R-:W-:Y:S01]  /*159c0*/  HMMA.16816.F32 R68, R4, R14, R68 ;  /* 0x0000000e0444723c */ /* 0x000fe20000001844 */
[----:B----4-:R-:W-:Y:S01]  /*159d0*/  F2FP.F16.F32.PACK_AB R4, R177, R170 ;  /* 0x000000aab104723e */ /* 0x010fe200000000ff */
[----:B------:R-:W3:Y:S01]  /*159e0*/  LDSM.16.MT88.4 R12, [R42+0x12800] ;  /* 0x012800002a0c783b */ /* 0x000ee20000004200 */
        /* <DEDUP_REMOVED lines=143> */
.L_x_4203:
        /* <DEDUP_REMOVED lines=78> */
.L_x_4198:
[----:B------:R-:W-:Y:S05]  /*167c0*/  BSYNC.RECONVERGENT B0 ;  /* 0x0000000000007941 */ /* 0x000fea0003800200 */
.L_x_4197:
[----:B------:R-:W1:Y:S01]  /*167d0*/  S2UR UR7, SR_CgaCtaId ;  /* 0x00000000000779c3 */ /* 0x000e620000008800 */
[C---:B------:R-:W-:Y:S01]  /*167e0*/  SHF.L.U32 R232, R142.reuse, 0x3, RZ ;  /* 0x000000038ee87819 */ /* 0x040fe200000006ff */
[----:B------:R-:W-:Y:S01]  /*167f0*/  UMOV UR8, 0x400 ;  /* 0x0000040000087882 */ /* 0x000fe20000000000 */
[----:B------:R-:W-:Y:S01]  /*16800*/  LOP3.LUT R3, R142, 0x38, RZ, 0xc0, !PT ;  /* 0x000000388e037812 */ /* 0x000fe200078ec0ff */
[----:B------:R-:W-:Y:S01]  /*16810*/  BSSY.RECONVERGENT B1, `(.L_x_4199) ;  /* 0x0000203000017945 */ /* 0x000fe20003800200 */
[C---:B------:R-:W-:Y:S02]  /*16820*/  LOP3.LUT R140, R232.reuse, 0x38, RZ, 0xc0, !PT ;  /* 0x00000038e88c7812 */ /* 0x040fe400078ec0ff */
[C---:B------:R-:W-:Y:S02]  /*16830*/  LOP3.LUT R4, R232.reuse, 0x1c0, RZ, 0xc0, !PT ;  /* 0x000001c0e8047812 */ /* 0x040fe400078ec0ff */
[----:B------:R-:W-:Y:S02]  /*16840*/  LOP3.LUT R7, R232, 0x1e00, RZ, 0xc0, !PT ;  /* 0x00001e00e8077812 */ /* 0x000fe400078ec0ff */
[----:B------:R-:W-:Y:S02]  /*16850*/  LOP3.LUT R4, R140, R4, R3, 0x1e, !PT ;  /* 0x000000048c047212 */ /* 0x000fe400078e1e03 */
[----:B------:R-:W-:Y:S02]  /*16860*/  IADD3 R12, P0, PT, R233, R220, RZ ;  /* 0x000000dce90c7210 */ /* 0x000fe40007f1e0ff */
[----:B------:R-:W-:Y:S02]  /*16870*/  LOP3.LUT R4, R4, R7, RZ, 0xfc, !PT ;  /* 0x0000000704047212 */ /* 0x000fe400078efcff */
[----:B------:R-:W-:Y:S02]  /*16880*/  IADD3.X R13, PT, PT, R234, R221, RZ, P0, !PT ;  /* 0x000000ddea0d7210 */ /* 0x000fe400007fe4ff */
[-C--:B------:R-:W-:Y:S02]  /*16890*/  IADD3 R14, P0, PT, R12, R233.reuse, RZ ;  /* 0x000000e90c0e7210 */ /* 0x080fe40007f1e0ff */
[----:B------:R-:W-:Y:S02]  /*168a0*/  SHF.L.U32 R215, R142, 0x6, RZ ;  /* 0x000000068ed77819 */ /* 0x000fe400000006ff */
[-C--:B------:R-:W-:Y:S01]  /*168b0*/  IADD3.X R15, PT, PT, R13, R234.reuse, RZ, P0, !PT ;  /* 0x000000ea0d0f7210 */ /* 0x080fe200007fe4ff */
[----:B-1----:R-:W-:Y:S01]  /*168c0*/  ULEA UR6, UR7, UR8, 0x18 ;  /* 0x0000000807067291 */ /* 0x002fe2000f8ec0ff */
[-C--:B------:R-:W-:Y:S02]  /*168d0*/  IADD3 R10, P0, PT, R14, R233.reuse, RZ ;  /* 0x000000e90e0a7210 */ /* 0x080fe40007f1e0ff */
[----:B------:R-:W-:Y:S02]  /*168e0*/  LOP3.LUT R2, R142, 0x8, RZ, 0xc0, !PT ;  /* 0x000000088e027812 */ /* 0x000fe400078ec0ff */
[-C--:B------:R-:W-:Y:S02]  /*168f0*/  IADD3.X R11, PT, PT, R15, R234.reuse, RZ, P0, !PT ;  /* 0x000000ea0f0b7210 */ /* 0x080fe400007fe4ff */
[----:B------:R-:W-:Y:S02]  /*16900*/  LEA R241, R4, UR6, 0x1 ;  /* 0x0000000604f17c11 */ /* 0x000fe4000f8e08ff */
[-C--:B------:R-:W-:Y:S02]  /*16910*/  IADD3 R8, P0, PT, R10, R233.reuse, RZ ;  /* 0x000000e90a087210 */ /* 0x080fe40007f1e0ff */
[----:B------:R-:W-:Y:S01]  /*16920*/  LOP3.LUT R5, R2, 0x1c0, R215, 0xf8, !PT ;  /* 0x000001c002057812 */ /* 0x000fe200078ef8d7 */
[----:B------:R-:W-:Y:S01]  /*16930*/  @!PT LDS RZ, [RZ] ;  /* 0x00000000fffff984 */ /* 0x000fe20000000800 */
[----:B------:R-:W-:Y:S01]  /*16940*/  @!PT LDS RZ, [RZ] ;  /* 0x00000000fffff984 */ /* 0x000fe20000000800 */
[----:B------:R-:W-:Y:S01]  /*16950*/  @!PT LDS RZ, [RZ] ;  /* 0x00000000fffff984 */ /* 0x000fe20000000800 */
[----:B------:R-:W-:Y:S01]  /*16960*/  LDGSTS.E.BYPASS.LTC128B.128 [R241+0xc000], desc[UR4][R220.64] ;  /* 0x0c000000dcf17fae */ /* 0x000fe2000b981a04 */
[-C--:B------:R-:W-:Y:S02]  /*16970*/  IADD3.X R9, PT, PT, R11, R234.reuse, RZ, P0, !PT ;  /* 0x000000ea0b097210 */ /* 0x080fe400007fe4ff */
[-C--:B------:R-:W-:Y:S02]  /*16980*/  IADD3 R6, P0, PT, R8, R233.reuse, RZ ;  /* 0x000000e908067210 */ /* 0x080fe40007f1e0ff */
[----:B------:R-:W-:Y:S02]  /*16990*/  SHF.L.U32 R3, R142, 0x5, RZ ;  /* 0x000000058e037819 */ /* 0x000fe400000006ff */
[----:B------:R-:W-:Y:S01]  /*169a0*/  IADD3.X R7, PT, PT, R9, R234, RZ, P0, !PT ;  /* 0x000000ea09077210 */ /* 0x000fe200007fe4ff */
[----:B------:R-:W-:Y:S01]  /*169b0*/  LDGSTS.E.BYPASS.LTC128B.128 [R241+0x10000], desc[UR4][R220.64+0x80] ;  /* 0x10000080dcf17fae */ /* 0x000fe2000b981a04 */
[C---:B------:R-:W-:Y:S02]  /*169c0*/  LOP3.LUT R2, R215.reuse, 0x200, RZ, 0xc0, !PT ;  /* 0x00000200d7027812 */ /* 0x040fe400078ec0ff */
[----:B------:R-:W-:Y:S02]  /*169d0*/  SHF.R.U32.HI R212, RZ, 0x1, R142 ;  /* 0x00000001ffd47819 */ /* 0x000fe4000001168e */
[----:B------:R-:W-:Y:S02]  /*169e0*/  LOP3.LUT R184, R215, 0x400, RZ, 0xc0, !PT ;  /* 0x00000400d7b87812 */ /* 0x000fe400078ec0ff */
[----:B------:R-:W-:Y:S01]  /*169f0*/  LOP3.LUT R5, R5, R140, RZ, 0x3c, !PT ;  /* 0x0000008c05057212 */ /* 0x000fe200078e3cff */
[----:B------:R-:W-:Y:S01]  /*16a00*/  LDGSTS.E.BYPASS.LTC128B.128 [R241+0xc800], desc[UR4][R12.64] ;  /* 0x0c8000000cf17fae */ /* 0x000fe2000b981a04 */
[----:B------:R-:W-:Y:S02]  /*16a10*/  LOP3.LUT R3, R2, 0x7c00, R3, 0xf8, !PT ;  /* 0x00007c0002037812 */ /* 0x000fe400078ef803 */
[----:B------:R-:W-:Y:S02]  /*16a20*/  LOP3.LUT R2, R212, 0x8, RZ, 0xc0, !PT ;  /* 0x00000008d4027812 */ /* 0x000fe400078ec0ff */
[----:B------:R-:W-:Y:S02]  /*16a30*/  LEA R184, R5, R184, 0x1 ;  /* 0x000000b805b87211 */ /* 0x000fe400078e08ff */
[----:B------:R-:W-:Y:S01]  /*16a40*/  LOP3.LUT R5, R2, 0x1c0, R215, 0xf8, !PT ;  /* 0x000001c002057812 */ /* 0x000fe200078ef8d7 */
[----:B------:R1:W-:Y:S01]  /*16a50*/  LDGSTS.E.BYPASS.LTC128B.128 [R241+0x10800], desc[UR4][R12.64+0x80] ;  /* 0x108000800cf17fae */ /* 0x0003e2000b981a04 */
[-C--:B------:R-:W-:Y:S02]  /*16a60*/  IADD3 R4, P0, PT, R6, R233.reuse, RZ ;  /* 0x000000e906047210 */ /* 0x080fe40007f1e0ff */
[----:B------:R-:W-:Y:S02]  /*16a70*/  LOP3.LUT R214, R5, R140, RZ, 0x3c, !PT ;  /* 0x0000008c05d67212 */ /* 0x000fe400078e3cff */
[----:B------:R-:W-:Y:S02]  /*16a80*/  IADD3.X R5, PT, PT, R7, R234, RZ, P0, !PT ;  /* 0x000000ea07057210 */ /* 0x000fe400007fe4ff */
[----:B------:R-:W-:Y:S01]  /*16a90*/  LOP3.LUT R3, R3, R214, RZ, 0xfc, !PT ;  /* 0x000000d603037212 */ /* 0x000fe200078efcff */
[----:B------:R-:W-:Y:S01]  /*16aa0*/  LDGSTS.E.BYPASS.LTC128B.128 [R241+0xd000], desc[UR4][R14.64] ;  /* 0x0d0000000ef17fae */ /* 0x000fe2000b981a04 */
[----:B------:R-:W-:Y:S02]  /*16ab0*/  IADD3 R134, PT, PT, R184, UR6, RZ ;  /* 0x00000006b8867c10 */ /* 0x000fe4000fffe0ff */
[----:B------:R-:W-:Y:S02]  /*16ac0*/  LEA R186, R3, UR6, 0x1 ;  /* 0x0000000603ba7c11 */ /* 0x000fe4000f8e08ff */
[----:B------:R-:W-:Y:S02]  /*16ad0*/  MOV R2, 0x40 ;  /* 0x0000004000027802 */ /* 0x000fe40000000f00 */
[----:B------:R-:W-:Y:S01]  /*16ae0*/  LOP3.LUT P2, RZ, R142, 0x4, RZ, 0xc0, !PT ;  /* 0x000000048eff7812 */ /* 0x000fe2000784c0ff */
[----:B------:R-:W-:Y:S08]  /*16af0*/  LDGSTS.E.BYPASS.LTC128B.128 [R241+0x11000], desc[UR4][R14.64+0x80] ;  /* 0x110000800ef17fae */ /* 0x000ff0000b981a04 */
[----:B------:R-:W-:Y:S01]  /*16b00*/  LDGSTS.E.BYPASS.LTC128B.128 [R241+0xd800], desc[UR4][R10.64] ;  /* 0x0d8000000af17fae */ /* 0x000fe2000b981a04 */
[----:B-1----:R-:W-:Y:S04]  /*16b10*/  IADD3 R12, P0, PT, R4, R233, RZ ;  /* 0x000000e9040c7210 */ /* 0x002fe80007f1e0ff */
[----:B------:R-:W-:Y:S03]  /*16b20*/  IADD3.X R13, PT, PT, R5, R234, RZ, P0, !PT ;  /* 0x000000ea050d7210 */ /* 0x000fe600007fe4ff */
[----:B------:R-:W-:Y:S01]  /*16b30*/  LDGSTS.E.BYPASS.LTC128B.128 [R241+0x11800], desc[UR4][R10.64+0x80] ;  /* 0x118000800af17fae */ /* 0x000fe2000b981a04 */
[----:B------:R-:W-:Y:S04]  /*16b40*/  LOP3.LUT P0, RZ, R142, 0x2, RZ, 0xc0, !PT ;  /* 0x000000028eff7812 */ /* 0x000fe8000780c0ff */
[----:B------:R-:W-:Y:S02]  /*16b50*/  SEL R213, R143, 0xffffffe0, !P0 ;  /* 0xffffffe08fd57807 */ /* 0x000fe40004000000 */
[----:B------:R-:W-:Y:S01]  /*16b60*/  ISETP.NE.AND P0, PT, R235, RZ, PT ;  /* 0x000000ffeb00720c */ /* 0x000fe20003f05270 */
[----:B------:R-:W-:Y:S01]  /*16b70*/  LDGSTS.E.BYPASS.LTC128B.128 [R241+0xe000], desc[UR4][R8.64] ;  /* 0x0e00000008f17fae */ /* 0x000fe2000b981a04 */
[C---:B------:R-:W-:Y:S02]  /*16b80*/  IADD3 R135, PT, PT, R213.reuse, R186, RZ ;  /* 0x000000bad5877210 */ /* 0x040fe40007ffe0ff */
[----:B------:R-:W-:Y:S05]  /*16b90*/  IADD3 R3, PT, PT, R213, R134, RZ ;  /* 0x00000086d5037210 */ /* 0x000fea0007ffe0ff */
[----:B------:R1:W-:Y:S08]  /*16ba0*/  LDGSTS.E.BYPASS.LTC128B.128 [R241+0x12000], desc[UR4][R8.64+0x80] ;  /* 0x1200008008f17fae */ /* 0x0003f0000b981a04 */
[----:B------:R-:W-:Y:S08]  /*16bb0*/  LDGSTS.E.BYPASS.LTC128B.128 [R241+0xe800], desc[UR4][R6.64] ;  /* 0x0e80000006f17fae */ /* 0x000ff0000b981a04 */
[----:B------:R-:W-:Y:S08]  /*16bc0*/  LDGSTS.E.BYPASS.LTC128B.128 [R241+0x12800], desc[UR4][R6.64+0x80] ;  /* 0x1280008006f17fae */ /* 0x000ff0000b981a04 */
[----:B------:R-:W-:Y:S08]  /*16bd0*/  LDGSTS.E.BYPASS.LTC128B.128 [R241+0xf000], desc[UR4][R4.64] ;  /* 0x0f00000004f17fae */ /* 0x000ff0000b981a04 */
[----:B------:R2:W-:Y:S08]  /*16be0*/  LDGSTS.E.BYPASS.LTC128B.128 [R241+0x13000], desc[UR4][R4.64+0x80] ;  /* 0x1300008004f17fae */ /* 0x0005f0000b981a04 */
[----:B------:R-:W-:Y:S08]  /*16bf0*/  LDGSTS.E.BYPASS.LTC128B.128 [R241+0xf800], desc[UR4][R12.64] ;  /* 0x0f8000000cf17fae */ /* 0x000ff0000b981a04 */
[----:B------:R3:W-:Y:S08]  /*16c00*/  LDGSTS.E.BYPASS.LTC128B.128 [R241+0x13800], desc[UR4][R12.64+0x80] ;  /* 0x138000800cf17fae */ /* 0x0007f0000b981a04 */
[----:B------:R-:W-:Y:S08]  /*16c10*/  LDSM.16.M88.4 R64, [R186] ;  /* 0x00000000ba40783b */ /* 0x000ff00000000200 */
[----:B-1----:R-:W2:Y:S08]  /*16c20*/  LDSM.16.M88.4 R8, [R184+UR6+0x4000] ;  /* 0x00400006b808783b */ /* 0x002eb00008000200 */
[----:B------:R-:W3:Y:S08]  /*16c30*/  LDSM.16.M88.4 R16, [R184+UR6+0x4800] ;  /* 0x00480006b810783b */ /* 0x000ef00008000200 */
[----:B------:R-:W1:Y:S08]  /*16c40*/  LDSM.16.M88.4 R24, [R184+UR6+0x5000] ;  /* 0x00500006b818783b */ /* 0x000e700008000200 */
[----:B------:R-:W0:Y:S08]  /*16c50*/  LDGDEPBAR ;  /* 0x00000000000079af */ /* 0x000e300000000000 */
[----:B------:R-:W4:Y:S08]  /*16c60*/  LDSM.16.M88.4 R32, [R184+UR6+0x5800] ;  /* 0x00580006b820783b */ /* 0x000f300008000200 */
[----:B------:R-:W5:Y:S01]  /*16c70*/  LDSM.16.M88.4 R40, [R184+UR6+0x6000] ;  /* 0x00600006b828783b */ /* 0x000f620008000200 */
[C---:B--2---:R-:W-:Y:S07]  /*16c80*/  HMMA.16816.F32 R4, R64.reuse, R8, RZ ;  /* 0x000000084004723c */ /* 0x044fee00000018ff */
[----:B------:R-:W2:Y:S01]  /*16c90*/  LDSM.16.M88.4 R48, [R184+UR6+0x6800] ;  /* 0x00680006b830783b */ /* 0x000ea20008000200 */
[C---:B------:R-:W-:Y:S07]  /*16ca0*/  HMMA.16816.F32 R8, R64.reuse, R10, RZ ;  /* 0x0000000a4008723c */ /* 0x040fee00000018ff */
[----:B------:R-:W2:Y:S01]  /*16cb0*/  LDSM.16.M88.4 R56, [R184+UR6+0x7000] ;  /* 0x00700006b838783b */ /* 0x000ea20008000200 */
[C---:B---3--:R-:W-:Y:S07]  /*16cc0*/  HMMA.16816.F32 R12, R64.reuse, R16, RZ ;  /* 0x00000010400c723c */ /* 0x048fee00000018ff */
[----:B------:R-:W3:Y:S01]  /*16cd0*/  LDSM.16.M88.4 R136, [R184+UR6+0x7800] ;  /* 0x00780006b888783b */ /* 0x000ee20008000200 */
[C---:B------:R-:W-:Y:S07]  /*16ce0*/  HMMA.16816.F32 R16, R64.reuse, R18, RZ ;  /* 0x000000124010723c */ /* 0x040fee00000018ff */
[----:B------:R-:W-:Y:S01]  /*16cf0*/  LDSM.16.M88.4 R144, [R135] ;  /* 0x000000008790783b */ /* 0x000fe20000000200 */
[C---:B-1----:R-:W-:Y:S07]  /*16d00*/  HMMA.16816.F32 R20, R64.reuse, R24, RZ ;  /* 0x000000184014723c */ /* 0x042fee00000018ff */
[----:B------:R-:W1:Y:S01]  /*16d10*/  LDSM.16.M88.4 R148, [R3+0x4000] ;  /* 0x004000000394783b */ /* 0x000e620000000200 */
[C---:B------:R-:W-:Y:S07]  /*16d20*/  HMMA.16816.F32 R24, R64.reuse, R26, RZ ;  /* 0x0000001a4018723c */ /* 0x040fee00000018ff */
[----:B------:R-:W1:Y:S01]  /*16d30*/  LDSM.16.M88.4 R152, [R3+0x4800] ;  /* 0x004800000398783b */ /* 0x000e620000000200 */
[C---:B----4-:R-:W-:Y:S07]  /*16d40*/  HMMA.16816.F32 R28, R64.reuse, R32, RZ ;  /* 0x00000020401c723c */ /* 0x050fee00000018ff */
[----:B------:R-:W4:Y:S01]  /*16d50*/  LDSM.16.M88.4 R156, [R3+0x5000] ;  /* 0x00500000039c783b */ /* 0x000f220000000200 */
[C---:B------:R-:W-:Y:S07]  /*16d60*/  HMMA.16816.F32 R32, R64.reuse, R34, RZ ;  /* 0x000000224020723c */ /* 0x040fee00000018ff */
[----:B------:R-:W-:Y:S01]  /*16d70*/  LDSM.16.M88.4 R160, [R3+0x6800] ;  /* 0x0068000003a0783b */ /* 0x000fe20000000200 */
[C---:B-----5:R-:W-:Y:S07]  /*16d80*/  HMMA.16816.F32 R36, R64.reuse, R40, RZ ;  /* 0x000000284024723c */ /* 0x060fee00000018ff */
[----:B------:R-:W-:Y:S01]  /*16d90*/  LDSM.16.M88.4 R164, [R3+0x7000] ;  /* 0x0070000003a4783b */ /* 0x000fe20000000200 */
[C---:B------:R-:W-:Y:S07]  /*16da0*/  HMMA.16816.F32 R40, R64.reuse, R42, RZ ;  /* 0x0000002a4028723c */ /* 0x040fee00000018ff */
[----:B------:R-:W5:Y:S01]  /*16db0*/  LD.E R238, desc[UR4][R132.64+0x18c] ;  /* 0x00018c0484ee7980 */ /* 0x000f62000c101900 */
[C---:B--2---:R-:W-:Y:S08]  /*16dc0*/  HMMA.16816.F32 R44, R64.reuse, R48, RZ ;  /* 0x00000030402c723c */ /* 0x044ff000000018ff */
[C---:B------:R-:W-:Y:S08]  /*16dd0*/  HMMA.16816.F32 R48, R64.reuse, R50, RZ ;  /* 0x000000324030723c */ /* 0x040ff000000018ff */
[C---:B------:R-:W-:Y:S08]  /*16de0*/  HMMA.16816.F32 R52, R64.reuse, R56, RZ ;  /* 0x000000384034723c */ /* 0x040ff000000018ff */
[C---:B------:R-:W-:Y:S08]  /*16df0*/  HMMA.16816.F32 R56, R64.reuse, R58, RZ ;  /* 0x0000003a4038723c */ /* 0x040ff000000018ff */
[C---:B---3--:R-:W-:Y:S08]  /*16e00*/  HMMA.16816.F32 R60, R64.reuse, R136, RZ ;  /* 0x00000088403c723c */ /* 0x048ff000000018ff */
[----:B------:R-:W-:Y:S01]  /*16e10*/  HMMA.16816.F32 R64, R64, R138, RZ ;  /* 0x0000008a4040723c */ /* 0x000fe200000018ff */
[----:B------:R-:W2:Y:S07]  /*16e20*/  LDSM.16.M88.4 R136, [R3+0x5800] ;  /* 0x005800000388783b */ /* 0x000eae0000000200 */
[C---:B-1----:R-:W-:Y:S08]  /*16e30*/  HMMA.16816.F32 R4, R144.reuse, R148, R4 ;  /* 0x000000949004723c */ /* 0x042ff00000001804 */
[C---:B------:R-:W-:Y:S01]  /*16e40*/  HMMA.16816.F32 R8, R144.reuse, R150, R8 ;  /* 0x000000969008723c */ /* 0x040fe20000001808 */
[----:B------:R-:W1:Y:S07]  /*16e50*/  LDSM.16.M88.4 R148, [R3+0x6000] ;  /* 0x006000000394783b */ /* 0x000e6e0000000200 */
[C---:B------:R-:W-:Y:S03]  /*16e60*/  HMMA.16816.F32 R12, R144.reuse, R152, R12 ;  /* 0x00000098900c723c */ /* 0x040fe6000000180c */
[----:B------:R-:W-:Y:S04]  /*16e70*/  SEL R153, R2, 0xffffffc0, !P2 ;  /* 0xffffffc002997807 */ /* 0x000fe80005000000 */
[C---:B------:R-:W-:Y:S01]  /*16e80*/  IADD3 R204, PT, PT, R153.reuse, R186, RZ ;  /* 0x000000ba99cc7210 */ /* 0x040fe20007ffe0ff */
[C---:B------:R-:W-:Y:S03]  /*16e90*/  HMMA.16816.F32 R16, R144.reuse, R154, R16 ;  /* 0x0000009a9010723c */ /* 0x040fe60000001810 */
[----:B------:R-:W-:Y:S01]  /*16ea0*/  IADD3 R134, PT, PT, R153, R134, RZ ;  /* 0x0000008699867210 */ /* 0x000fe20007ffe0ff */
[----:B------:R-:W-:Y:S01]  /*16eb0*/  LDSM.16.M88.4 R168, [R204] ;  /* 0x00000000cca8783b */ /* 0x000fe20000000200 */
[C---:B------:R-:W-:Y:S02]  /*16ec0*/  IADD3 R205, PT, PT, R213.reuse, R204, RZ ;  /* 0x000000ccd5cd7210 */ /* 0x040fe40007ffe0ff */
[----:B------:R-:W-:Y:S01]  /*16ed0*/  IADD3 R2, PT, PT, R213, R134, RZ ;  /* 0x00000086d5027210 */ /* 0x000fe20007ffe0ff */
[C---:B----4-:R-:W-:Y:S04]  /*16ee0*/  HMMA.16816.F32 R20, R144.reuse, R156, R20 ;  /* 0x0000009c9014723c */ /* 0x050fe80000001814 */
[----:B------:R-:W3:Y:S04]  /*16ef0*/  LDSM.16.M88.4 R152, [R3+0x7800] ;  /* 0x007800000398783b */ /* 0x000ee80000000200 */
[C---:B------:R-:W-:Y:S04]  /*16f00*/  HMMA.16816.F32 R24, R144.reuse, R158, R24 ;  /* 0x0000009e9018723c */ /* 0x040fe80000001818 */
[----:B------:R-:W4:Y:S04]  /*16f10*/  LDSM.16.M88.4 R172, [R134+0x4000] ;  /* 0x0040000086ac783b */ /* 0x000f280000000200 */
[C---:B--2---:R-:W-:Y:S04]  /*16f20*/  HMMA.16816.F32 R28, R144.reuse, R136, R28 ;  /* 0x00000088901c723c */ /* 0x044fe8000000181c */
[----:B------:R-:W2:Y:S04]  /*16f30*/  LDSM.16.M88.4 R176, [R134+0x4800] ;  /* 0x0048000086b0783b */ /* 0x000ea80000000200 */
[C---:B------:R-:W-:Y:S04]  /*16f40*/  HMMA.16816.F32 R32, R144.reuse, R138, R32 ;  /* 0x0000008a9020723c */ /* 0x040fe80000001820 */
[----:B------:R-:W2:Y:S04]  /*16f50*/  LDSM.16.M88.4 R180, [R134+0x5000] ;  /* 0x0050000086b4783b */ /* 0x000ea80000000200 */
[C---:B-1----:R-:W-:Y:S04]  /*16f60*/  HMMA.16816.F32 R36, R144.reuse, R148, R36 ;  /* 0x000000949024723c */ /* 0x042fe80000001824 */
[----:B------:R-:W1:Y:S04]  /*16f70*/  LDSM.16.M88.4 R156, [R134+0x5800] ;  /* 0x00580000869c783b */ /* 0x000e680000000200 */
[C---:B------:R-:W-:Y:S04]  /*16f80*/  HMMA.16816.F32 R40, R144.reuse, R150, R40 ;  /* 0x000000969028723c */ /* 0x040fe80000001828 */
[----:B------:R-:W1:Y:S04]  /*16f90*/  LDSM.16.M88.4 R136, [R134+0x6000] ;  /* 0x006000008688783b */ /* 0x000e680000000200 */
[C---:B------:R-:W-:Y:S04]  /*16fa0*/  HMMA.16816.F32 R44, R144.reuse, R160, R44 ;  /* 0x000000a0902c723c */ /* 0x040fe8000000182c */
[----:B------:R-:W1:Y:S04]  /*16fb0*/  LDSM.16.M88.4 R148, [R134+0x6800] ;  /* 0x006800008694783b */ /* 0x000e680000000200 */
[C---:B------:R-:W-:Y:S04]  /*16fc0*/  HMMA.16816.F32 R48, R144.reuse, R162, R48 ;  /* 0x000000a29030723c */ /* 0x040fe80000001830 */
[----:B------:R-:W-:Y:S04]  /*16fd0*/  LDSM.16.M88.4 R160, [R2+0x4800] ;  /* 0x0048000002a0783b */ /* 0x000fe80000000200 */
[C---:B------:R-:W-:Y:S04]  /*16fe0*/  HMMA.16816.F32 R52, R144.reuse, R164, R52 ;  /* 0x000000a49034723c */ /* 0x040fe80000001834 */
[----:B------:R-:W-:Y:S04]  /*16ff0*/  LDSM.16.M88.4 R188, [R134+0x9800] ;  /* 0x0098000086bc783b */ /* 0x000fe80000000200 */
[C---:B------:R-:W-:Y:S04]  /*17000*/  HMMA.16816.F32 R56, R144.reuse, R166, R56 ;  /* 0x000000a69038723c */ /* 0x040fe80000001838 */
[----:B------:R-:W-:Y:S04]  /*17010*/  LDSM.16.M88.4 R164, [R2+0x5000] ;  /* 0x0050000002a4783b */ /* 0x000fe80000000200 */
[C---:B---3--:R-:W-:Y:S04]  /*17020*/  HMMA.16816.F32 R60, R144.reuse, R152, R60 ;  /* 0x00000098903c723c */ /* 0x048fe8000000183c */
[----:B------:R-:W-:Y:S04]  /*17030*/  LDSM.16.M88.4 R192, [R134+0xa000] ;  /* 0x00a0000086c0783b */ /* 0x000fe80000000200 */
[----:B------:R-:W-:Y:S04]  /*17040*/  HMMA.16816.F32 R64, R144, R154, R64 ;  /* 0x0000009a9040723c */ /* 0x000fe80000001840 */
[----:B------:R-:W3:Y:S04]  /*17050*/  LDSM.16.M88.4 R144, [R134+0x7000] ;  /* 0x007000008690783b */ /* 0x000ee80000000200 */
[C---:B----4-:R-:W-:Y:S04]  /*17060*/  HMMA.16816.F32 R4, R168.reuse, R172, R4 ;  /* 0x000000aca804723c */ /* 0x050fe80000001804 */
[----:B------:R-:W4:Y:S04]  /*17070*/  LDSM.16.M88.4 R152, [R134+0x7800] ;  /* 0x007800008698783b */ /* 0x000f280000000200 */
[C---:B------:R-:W-:Y:S04]  /*17080*/  HMMA.16816.F32 R8, R168.reuse, R174, R8 ;  /* 0x000000aea808723c */ /* 0x040fe80000001808 */
[----:B------:R-:W-:Y:S04]  /*17090*/  LDSM.16.M88.4 R172, [R2+0x5800] ;  /* 0x0058000002ac783b */ /* 0x000fe80000000200 */
[C---:B--2---:R-:W-:Y:S04]  /*170a0*/  HMMA.16816.F32 R12, R168.reuse, R176, R12 ;  /* 0x000000b0a80c723c */ /* 0x044fe8000000180c */
[----:B------:R-:W-:Y:S04]  /*170b0*/  LDSM.16.M88.4 R196, [R134+0xa800] ;  /* 0x00a8000086c4783b */ /* 0x000fe80000000200 */
[C---:B------:R-:W-:Y:S04]  /*170c0*/  HMMA.16816.F32 R16, R168.reuse, R178, R16 ;  /* 0x000000b2a810723c */ /* 0x040fe80000001810 */
[----:B------:R-:W-:Y:S04]  /*170d0*/  LDSM.16.M88.4 R176, [R2+0x6000] ;  /* 0x0060000002b0783b */ /* 0x000fe80000000200 */
[C---:B------:R-:W-:Y:S04]  /*170e0*/  HMMA.16816.F32 R20, R168.reuse, R180, R20 ;  /* 0x000000b4a814723c */ /* 0x040fe80000001814 */
[----:B------:R-:W-:Y:S04]  /*170f0*/  LDSM.16.M88.4 R200, [R134+0xb000] ;  /* 0x00b0000086c8783b */ /* 0x000fe80000000200 */
[C---:B------:R-:W-:Y:S04]  /*17100*/  HMMA.16816.F32 R24, R168.reuse, R182, R24 ;  /* 0x000000b6a818723c */ /* 0x040fe80000001818 */
[----:B------:R-:W-:Y:S04]  /*17110*/  LDSM.16.M88.4 R180, [R184+UR6+0xb800] ;  /* 0x00b80006b8b4783b */ /* 0x000fe80008000200 */
[C---:B-1----:R-:W-:Y:S04]  /*17120*/  HMMA.16816.F32 R28, R168.reuse, R156, R28 ;  /* 0x0000009ca81c723c */ /* 0x042fe8000000181c */
[----:B------:R-:W-:Y:S04]  /*17130*/  LDSM.16.M88.4 R208, [R2+0x8000] ;  /* 0x0080000002d0783b */ /* 0x000fe80000000200 */
[C---:B------:R-:W-:Y:S04]  /*17140*/  HMMA.16816.F32 R32, R168.reuse, R158, R32 ;  /* 0x0000009ea820723c */ /* 0x040fe80000001820 */
[----:B------:R-:W-:Y:S04]  /*17150*/  LDSM.16.M88.4 R156, [R2+0x4000] ;  /* 0x00400000029c783b */ /* 0x000fe80000000200 */
[C---:B------:R-:W-:Y:S08]  /*17160*/  HMMA.16816.F32 R36, R168.reuse, R136, R36 ;  /* 0x00000088a824723c */ /* 0x040ff00000001824 */
[C---:B------:R-:W-:Y:S01]  /*17170*/  HMMA.16816.F32 R40, R168.reuse, R138, R40 ;  /* 0x0000008aa828723c */ /* 0x040fe20000001828 */
[----:B------:R-:W1:Y:S07]  /*17180*/  LDSM.16.M88.4 R136, [R205] ;  /* 0x00000000cd88783b */ /* 0x000e6e0000000200 */
[C---:B------:R-:W-:Y:S08]  /*17190*/  HMMA.16816.F32 R44, R168.reuse, R148, R44 ;  /* 0x00000094a82c723c */ /* 0x040ff0000000182c */
[C---:B------:R-:W-:Y:S01]  /*171a0*/  HMMA.16816.F32 R48, R168.reuse, R150, R48 ;  /* 0x00000096a830723c */ /* 0x040fe20000001830 */
[----:B------:R-:W2:Y:S07]  /*171b0*/  LDSM.16.M88.4 R148, [R2+0x6800] ;  /* 0x006800000294783b */ /* 0x000eae0000000200 */
[C---:B---3--:R-:W-:Y:S08]  /*171c0*/  HMMA.16816.F32 R52, R168.reuse, R144, R52 ;  /* 0x00000090a834723c */ /* 0x048ff00000001834 */
[C---:B------:R-:W-:Y:S01]  /*171d0*/  HMMA.16816.F32 R56, R168.reuse, R146, R56 ;  /* 0x00000092a838723c */ /* 0x040fe20000001838 */
[----:B------:R-:W3:Y:S07]  /*171e0*/  LDSM.16.M88.4 R144, [R2+0x7000] ;  /* 0x007000000290783b */ /* 0x000eee0000000200 */
[C---:B----4-:R-:W-:Y:S08]  /*171f0*/  HMMA.16816.F32 R60, R168.reuse, R152, R60 ;  /* 0x00000098a83c723c */ /* 0x050ff0000000183c */
[----:B------:R-:W-:Y:S01]  /*17200*/  HMMA.16816.F32 R64, R168, R154, R64 ;  /* 0x0000009aa840723c */ /* 0x000fe20000001840 */
[----:B------:R-:W4:Y:S07]  /*17210*/  LDSM.16.M88.4 R152, [R2+0x7800] ;  /* 0x007800000298783b */ /* 0x000f2e0000000200 */
[C---:B-1----:R-:W-:Y:S01]  /*17220*/  HMMA.16816.F32 R4, R136.reuse, R156, R4 ;  /* 0x0000009c8804723c */ /* 0x042fe20000001804 */
[----:B------:R-:W-:Y:S07]  /*17230*/  LDSM.16.M88.4 R168, [R184+UR6+0xa000] ;  /* 0x00a00006b8a8783b */ /* 0x000fee0008000200 */
[C---:B------:R-:W-:Y:S01]  /*17240*/  HMMA.16816.F32 R8, R136.reuse, R158, R8 ;  /* 0x0000009e8808723c */ /* 0x040fe20000001808 */
[----:B------:R-:W-:Y:S07]  /*17250*/  LDSM.16.M88.4 R156, [R186+0x2000] ;  /* 0x00200000ba9c783b */ /* 0x000fee0000000200 */
[C---:B------:R-:W-:Y:S08]  /*17260*/  HMMA.16816.F32 R12, R136.reuse, R160, R12 ;  /* 0x000000a0880c723c */ /* 0x040ff0000000180c */
[C---:B------:R-:W-:Y:S01]  /*17270*/  HMMA.16816.F32 R16, R136.reuse, R162, R16 ;  /* 0x000000a28810723c */ /* 0x040fe20000001810 */
[----:B------:R-:W1:Y:S07]  /*17280*/  LDSM.16.M88.4 R160, [R184+UR6+0x8000] ;  /* 0x00800006b8a0783b */ /* 0x000e6e0008000200 */
[C---:B------:R-:W-:Y:S08]  /*17290*/  HMMA.16816.F32 R20, R136.reuse, R164, R20 ;  /* 0x000000a48814723c */ /* 0x040ff00000001814 */
[C---:B------:R-:W-:Y:S01]  /*172a0*/  HMMA.16816.F32 R24, R136.reuse, R166, R24 ;  /* 0x000000a68818723c */ /* 0x040fe20000001818 */
[----:B------:R-:W5:Y:S07]  /*172b0*/  LDSM.16.M88.4 R164, [R184+UR6+0x8800] ;  /* 0x00880006b8a4783b */ /* 0x000f6e0008000200 */
        /* <DEDUP_REMOVED lines=11> */
[----:B------:R-:W3:Y:S07]  /*17370*/  LDSM.16.M88.4 R144, [R184+UR6+0x9800] ;  /* 0x00980006b890783b */ /* 0x000eee0008000200 */
[C---:B----4-:R-:W-:Y:S01]  /*17380*/  HMMA.16816.F32 R60, R136.reuse, R152, R60 ;  /* 0x00000098883c723c */ /* 0x050fe2000000183c */
[----:B------:R-:W-:Y:S07]  /*17390*/  LDSM.16.M88.4 R184, [R134+0x9000] ;  /* 0x0090000086b8783b */ /* 0x000fee0000000200 */
[----:B------:R-:W-:Y:S01]  /*173a0*/  HMMA.16816.F32 R64, R136, R154, R64 ;  /* 0x0000009a8840723c */ /* 0x000fe20000001840 */
[----:B------:R-:W-:Y:S07]  /*173b0*/  LDSM.16.M88.4 R136, [R135+0x2000] ;  /* 0x002000008788783b */ /* 0x000fee0000000200 */
[C---:B-1----:R-:W-:Y:S01]  /*173c0*/  HMMA.16816.F32 R4, R156.reuse, R160, R4 ;  /* 0x000000a09c04723c */ /* 0x042fe20000001804 */
[----:B------:R-:W1:Y:S07]  /*173d0*/  LDSM.16.M88.4 R152, [R3+0x8000] ;  /* 0x008000000398783b */ /* 0x000e6e0000000200 */
[C---:B------:R-:W-:Y:S01]  /*173e0*/  HMMA.16816.F32 R8, R156.reuse, R162, R8 ;  /* 0x000000a29c08723c */ /* 0x040fe20000001808 */
[----:B------:R-:W4:Y:S07]  /*173f0*/  LDSM.16.M88.4 R160, [R3+0x8800] ;  /* 0x0088000003a0783b */ /* 0x000f2e0000000200 */
[C---:B-----5:R-:W-:Y:S08]  /*17400*/  HMMA.16816.F32 R12, R156.reuse, R164, R12 ;  /* 0x000000a49c0c723c */ /* 0x060ff0000000180c */
        /* <DEDUP_REMOVED lines=17> */
[C---:B------:R-:W-:Y:S01]  /*17520*/  HMMA.16816.F32 R60, R156.reuse, R180, R60 ;  /* 0x000000b49c3c723c */ /* 0x040fe2000000183c */
[----:B------:R-:W-:Y:S07]  /*17530*/  LDSM.16.M88.4 R204, [R205+0x2000] ;  /* 0x00200000cdcc783b */ /* 0x000fee0000000200 */
[----:B------:R-:W-:Y:S01]  /*17540*/  HMMA.16816.F32 R64, R156, R182, R64 ;  /* 0x000000b69c40723c */ /* 0x000fe20000001840 */
[----:B------:R-:W3:Y:S07]  /*17550*/  LDSM.16.M88.4 R156, [R3+0xa000] ;  /* 0x00a00000039c783b */ /* 0x000eee0000000200 */
[C---:B-1----:R-:W-:Y:S01]  /*17560*/  HMMA.16816.F32 R4, R136.reuse, R152, R4 ;  /* 0x000000988804723c */ /* 0x042fe20000001804 */
[----:B------:R-:W1:Y:S07]  /*17570*/  LDSM.16.M88.4 R180, [R134+0x8000] ;  /* 0x0080000086b4783b */ /* 0x000e6e0000000200 */
[C---:B------:R-:W-:Y:S01]  /*17580*/  HMMA.16816.F32 R8, R136.reuse, R154, R8 ;  /* 0x0000009a8808723c */ /* 0x040fe20000001808 */
[----:B------:R-:W5:Y:S07]  /*17590*/  LDSM.16.M88.4 R152, [R134+0x8800] ;  /* 0x008800008698783b */ /* 0x000f6e0000000200 */
[C---:B----4-:R-:W-:Y:S08]  /*175a0*/  HMMA.16816.F32 R12, R136.reuse, R160, R12 ;  /* 0x000000a0880c723c */ /* 0x050ff0000000180c */
[C---:B------:R-:W-:Y:S01]  /*175b0*/  HMMA.16816.F32 R16, R136.reuse, R162, R16 ;  /* 0x000000a28810723c */ /* 0x040fe20000001810 */
[----:B------:R-:W4:Y:S07]  /*175c0*/  LDSM.16.M88.4 R160, [R134+0xb800] ;  /* 0x00b8000086a0783b */ /* 0x000f2e0000000200 */
        /* <DEDUP_REMOVED lines=107> */
[C---:B----4-:R-:W-:Y:S09]  /*17c80*/  HMMA.16816.F32 R52, R204.reuse, R4, R52 ;  /* 0x00000004cc34723c */ /* 0x050ff20000001834 */
[----:B------:R3:W4:Y:S01]  /*17c90*/  MUFU.TANH R193, R23 ;  /* 0x0000001700c17308 */ /* 0x0007220000002400 */
[----:B------:R-:W-:Y:S01]  /*17ca0*/  BAR.SYNC.DEFER_BLOCKING 0x0 ;  /* 0x0000000000007b1d */ /* 0x000fe20000010000 */
        /* <DEDUP_REMOVED lines=10> */
[-C--:B------:R-:W-:Y:S01]  /*17d50*/  FMUL.FTZ R52, R52, R238.reuse ;  /* 0x000000ee34347220 */ /* 0x080fe20000410000 */
        /* <DEDUP_REMOVED lines=80> */
[----:B------:R-:W2:Y:S01]  /*18260*/  I2F.RP R8, R7 ;  /* 0x0000000700087306 */ /* 0x000ea20000209400 */
[----:B------:R-:W-:Y:S02]  /*18270*/  LOP3.LUT R9, R9, R11, RZ, 0x3c, !PT ;  /* 0x0000000b09097212 */ /* 0x000fe400078e3cff */
[----:B------:R-:W-:Y:S02]  /*18280*/  IMAD.MOV R5, RZ, RZ, -R5 ;  /* 0x000000ffff057224 */ /* 0x000fe400078e0a05 */
[----:B------:R-:W-:Y:S05]  /*18290*/  ISETP.GE.AND P6, PT, R9, RZ, PT ;  /* 0x000000ff0900720c */ /* 0x000fea0003fc6270 */
[----:B--2---:R-:W1:Y:S02]  /*182a0*/  MUFU.RCP R2, R8 ;  /* 0x0000000800027308 */ /* 0x004e640000001000 */
        /* <DEDUP_REMOVED lines=12> */
[----:B------:R-:W4:Y:S02]  /*18370*/  LD.E.64 R12, desc[UR4][R132.64+0x38] ;  /* 0x00003804840c7980 */ /* 0x000f24000c101b00 */
        /* <DEDUP_REMOVED lines=19> */
[-C--:B---3--:R-:W-:Y:S02]  /*184b0*/  LEA R18, P1, R9, R228.reuse, 0x2 ;  /* 0x000000e409127211 */ /* 0x088fe400078210ff */
[C---:B------:R-:W-:Y:S01]  /*184c0*/  LEA R16, P0, R7.reuse, R228, 0x2 ;  /* 0x000000e407107211 */ /* 0x040fe200078010ff */
[----:B------:R-:W-:Y:S01]  /*184d0*/  IMAD.IADD R4, R7, 0x1, -R9 ;  /* 0x0000000107047824 */ /* 0x000fe200078e0a09 */
[-C--:B------:R-:W-:Y:S02]  /*184e0*/  LEA.HI.X.SX32 R19, R9, R229.reuse, 0x2, P1 ;  /* 0x000000e509137211 */ /* 0x080fe400008f16ff */
[----:B------:R-:W-:Y:S01]  /*184f0*/  LEA.HI.X.SX32 R17, R7, R229, 0x2, P0 ;  /* 0x000000e507117211 */ /* 0x000fe200000f16ff */
[----:B------:R-:W-:Y:S02]  /*18500*/  IMAD R11, R11, R4, -0x80 ;  /* 0xffffff800b0b7424 */ /* 0x000fe400078e0204 */
[----:B------:R-:W3:Y:S03]  /*18510*/  LD.E R5, desc[UR4][R18.64] ;  /* 0x0000000412057980 */ /* 0x000ee6000c101900 */
[----:B------:R-:W-:Y:S01]  /*18520*/  SHF.R.S32.HI R7, RZ, 0x1f, R11 ;  /* 0x0000001fff077819 */ /* 0x000fe2000001140b */
[----:B------:R-:W3:Y:S01]  /*18530*/  LD.E R2, desc[UR4][R16.64] ;  /* 0x0000000410027980 */ /* 0x000ee2000c101900 */
[-C--:B----4-:R-:W-:Y:S02]  /*18540*/  IMAD R4, R13, R11.reuse, RZ ;  /* 0x0000000b0d047224 */ /* 0x090fe400078e02ff */
[C---:B------:R-:W-:Y:S04]  /*18550*/  IMAD.WIDE.U32 R8, R12.reuse, R11, RZ ;  /* 0x0000000b0c087225 */ /* 0x040fe800078e00ff */
[----:B------:R-:W-:Y:S05]  /*18560*/  IMAD R4, R12, R7, R4 ;  /* 0x000000070c047224 */ /* 0x000fea00078e0204 */
[----:B------:R-:W-:Y:S01]  /*18570*/  IADD3 R9, PT, PT, R9, R4, RZ ;  /* 0x0000000409097210 */ /* 0x000fe20007ffe0ff */
[----:B---3--:R-:W-:Y:S04]  /*18580*/  IMAD.IADD R5, R5, 0x1, -R2 ;  /* 0x0000000105057824 */ /* 0x008fe800078e0a02 */
[----:B--2---:R-:W-:Y:S01]  /*18590*/  IMAD R7, R15, R5, RZ ;  /* 0x000000050f077224 */ /* 0x004fe200078e02ff */
[----:B------:R-:W-:Y:S01]  /*185a0*/  SHF.R.S32.HI R2, RZ, 0x1f, R5 ;  /* 0x0000001fff027819 */ /* 0x000fe20000011405 */
[----:B------:R-:W-:Y:S04]  /*185b0*/  IMAD.WIDE.U32 R8, R5, R14, R8 ;  /* 0x0000000e05087225 */ /* 0x000fe800078e0008 */
[----:B------:R-:W-:Y:S01]  /*185c0*/  IMAD R7, R14, R2, R7 ;  /* 0x000000020e077224 */ /* 0x000fe200078e0207 */
[C---:B------:R-:W-:Y:S03]  /*185d0*/  LEA R218, P0, R8.reuse, R218, 0x1 ;  /* 0x000000da08da7211 */ /* 0x040fe600078008ff */
[----:B------:R-:W-:Y:S05]  /*185e0*/  IMAD.IADD R7, R9, 0x1, R7 ;  /* 0x0000000109077824 */ /* 0x000fea00078e0207 */
[----:B------:R-:W-:Y:S02]  /*185f0*/  LEA.HI.X R219, R8, R219, R7, 0x1, P0 ;  /* 0x000000db08db7211 */ /* 0x000fe400000f0c07 */
.L_x_4202:
[----:B------:R-:W-:Y:S05]  /*18600*/  BSYNC.RECONVERGENT B0 ;  /* 0x0000000000007941 */ /* 0x000fea0003800200 */
.L_x_4201:
[----:B------:R-:W-:Y:S01]  /*18610*/  @!PT LDS RZ, [RZ] ;  /* 0x00000000fffff984 */ /* 0x000fe20000000800 */
[----:B------:R-:W-:Y:S01]  /*18620*/  @!PT LDS RZ, [RZ] ;  /* 0x00000000fffff984 */ /* 0x000fe20000000800 */
[----:B------:R-:W-:Y:S01]  /*18630*/  @!PT LDS RZ, [RZ] ;  /* 0x00000000fffff984 */ /* 0x000fe20000000800 */
[----:B------:R2:W-:Y:S01]  /*18640*/  LDGSTS.E.BYPASS.LTC128B.128 [R241+0x4000], desc[UR4][R218.64] ;  /* 0x04000000daf17fae */ /* 0x0005e2000b981a04 */
[----:B------:R-:W-:Y:S02]  /*18650*/  IADD3 R16, P0, PT, R3, R218, RZ ;  /* 0x000000da03107210 */ /* 0x000fe40007f1e0ff */
[----:B------:R-:W-:Y:S01]  /*18660*/  SHF.L.U64.HI R2, R216, 0x5, R217 ;  /* 0x00000005d8027819 */ /* 0x000fe200000102d9 */
[----:B------:R2:W-:Y:S01]  /*18670*/  LDGSTS.E.BYPASS.LTC128B.128 [R241+0x8000], desc[UR4][R218.64+0x80] ;  /* 0x08000080daf17fae */ /* 0x0005e2000b981a04 */
[-C--:B-1----:R-:W-:Y:S03]  /*18680*/  IADD3 R12, P1, PT, R16, R3.reuse, RZ ;  /* 0x00000003100c7210 */ /* 0x082fe60007f3e0ff */
[----:B---3--:R-:W-:Y:S01]  /*18690*/  IMAD.X R17, R2, 0x1, R219, P0 ;  /* 0x0000000102117824 */ /* 0x008fe200000e06db */
        /* <DEDUP_REMOVED lines=26> */
.L_x_4200:
[----:B------:R-:W-:Y:S05]  /*18840*/  BSYNC.RECONVERGENT B1 ;  /* 0x0000000000017941 */ /* 0x000fea0003800200 */
.L_x_4199:
        /* <DEDUP_REMOVED lines=51> */
[----:B------:R-:W-:Y:S05]  /*18b80*/  IADD3 R141, PT, PT, R213, R146, RZ ;  /* 0x00000092d58d7210 */ /* 0x000fea0007ffe0ff */
[----:B------:R-:W1:Y:S08]  /*18b90*/  LDSM.16.MT88.4 R20, [R141+0xc000] ;  /* 0x00c000008d14783b */ /* 0x000e700000004200 */
[----:B------:R-:W-:Y:S01]  /*18ba0*/  LDSM.16.MT88.4 R52, [R141+0x10000] ;  /* 0x010000008d34783b */ /* 0x000fe20000004200 */
[C---:B----4-:R-:W-:Y:S01]  /*18bb0*/  FMUL.FTZ R160, R135.reuse, R134 ;  /* 0x0000008687a07220 */ /* 0x050fe20000410000 */
[C---:B------:R-:W-:Y:S01]  /*18bc0*/  FMUL.FTZ R158, R135.reuse, R3 ;  /* 0x00000003879e7220 */ /* 0x040fe20000410000 */
[C---:B------:R-:W-:Y:S01]  /*18bd0*/  FMUL.FTZ R0, R135.reuse, R2 ;  /* 0x0000000287007220 */ /* 0x040fe20000410000 */
[----:B------:R-:W-:Y:S02]  /*18be0*/  FMUL.FTZ R2, R135, R4 ;  /* 0x0000000487027220 */ /* 0x000fe40000410000 */
[----:B------:R-:W-:Y:S02]  /*18bf0*/  FSEL R160, R160, RZ, P1 ;  /* 0x000000ffa0a07208 */ /* 0x000fe40000800000 */
[----:B------:R-:W-:Y:S01]  /*18c00*/  FSEL R158, R158, RZ, P0 ;  /* 0x000000ff9e9e7208 */ /* 0x000fe20000000000 */
[----:B------:R-:W2:Y:S01]  /*18c10*/  MUFU.EX2 R0, R0 ;  /* 0x0000000000007308 */ /* 0x000ea20000000800 */
[----:B------:R-:W-:Y:S01]  /*18c20*/  ISETP.GT.AND P0, PT, R235, RZ, PT ;  /* 0x000000ffeb00720c */ /* 0x000fe20003f04270 */
[-CC-:B------:R-:W-:Y:S01]  /*18c30*/  FFMA.FTZ R152, R149, R135.reuse, -R160.reuse ;  /* 0x0000008795987223 */ /* 0x180fe200000108a0 */
[-C--:B------:R-:W-:Y:S01]  /*18c40*/  FFMA.FTZ R153, R144, R135.reuse, -R160 ;  /* 0x0000008790997223 */ /* 0x080fe200000108a0 */
[-CC-:B------:R-:W-:Y:S01]  /*18c50*/  FFMA.FTZ R151, R147, R135.reuse, -R158.reuse ;  /* 0x0000008793977223 */ /* 0x180fe2000001089e */
[-CC-:B------:R-:W-:Y:S01]  /*18c60*/  FFMA.FTZ R149, R145, R135.reuse, -R158.reuse ;  /* 0x0000008791957223 */ /* 0x180fe2000001089e */
[-C--:B------:R-:W-:Y:S01]  /*18c70*/  FFMA.FTZ R145, R148, R135.reuse, -R158 ;  /* 0x0000008794917223 */ /* 0x080fe2000001089e */
[-C--:B------:R-:W-:Y:S01]  /*18c80*/  FFMA.FTZ R147, R150, R135.reuse, -R160 ;  /* 0x0000008796937223 */ /* 0x080fe200000108a0 */
[-C--:B------:R-:W-:Y:S01]  /*18c90*/  FFMA.FTZ R198, R198, R135.reuse, -R158 ;  /* 0x00000087c6c67223 */ /* 0x080fe2000001089e */
[-C--:B------:R-:W-:Y:S01]  /*18ca0*/  FFMA.FTZ R200, R200, R135.reuse, -R160 ;  /* 0x00000087c8c87223 */ /* 0x080fe200000108a0 */
[----:B------:R-:W3:Y:S01]  /*18cb0*/  MUFU.EX2 R2, R2 ;  /* 0x0000000200027308 */ /* 0x000ee20000000800 */
[----:B------:R-:W-:Y:S01]  /*18cc0*/  IADD3 R144, PT, PT, R146, 0xc040, RZ ;  /* 0x0000c04092907810 */ /* 0x000fe20007ffe0ff */
[----:B------:R-:W-:Y:S01]  /*18cd0*/  FFMA.FTZ R164, R164, R135, -R158 ;  /* 0x00000087a4a47223 */ /* 0x000fe2000001089e */
[----:B------:R-:W-:Y:S07]  /*18ce0*/  @P2 IADD3 R144, PT, PT, R8, -0x40, RZ ;  /* 0xffffffc008902810 */ /* 0x000fee0007ffe0ff */
[----:B------:R-:W-:Y:S01]  /*18cf0*/  MUFU.EX2 R153, R153 ;  /* 0x0000009900997308 */ /* 0x000fe20000000800 */
[C---:B--2---:R-:W-:Y:S01]  /*18d00*/  FMUL.FTZ R6, R0.reuse, R130 ;  /* 0x0000008200067220 */ /* 0x044fe20000410000 */
[C---:B------:R-:W-:Y:S01]  /*18d10*/  FMUL.FTZ R7, R0.reuse, R131 ;  /* 0x0000008300077220 */ /* 0x040fe20000410000 */
[C---:B------:R-:W-:Y:S07]  /*18d20*/  FMUL.FTZ R10, R0.reuse, R126 ;  /* 0x0000007e000a7220 */ /* 0x040fee0000410000 */
[----:B------:R-:W2:Y:S01]  /*18d30*/  MUFU.EX2 R152, R152 ;  /* 0x0000009800987308 */ /* 0x000ea20000000800 */
[----:B------:R-:W4:Y:S01]  /*18d40*/  LDSM.16.MT88.4 R28, [R144] ;  /* 0x00000000901c783b */ /* 0x000f220000004200 */
[C---:B------:R-:W-:Y:S01]  /*18d50*/  FMUL.FTZ R11, R0.reuse, R127 ;  /* 0x0000007f000b7220 */ /* 0x040fe20000410000 */
[----:B------:R-:W-:Y:S07]  /*18d60*/  IADD3 R213, PT, PT, R213, R144, RZ ;  /* 0x00000090d5d57210 */ /* 0x000fee0007ffe0ff */
[----:B------:R-:W-:Y:S01]  /*18d70*/  MUFU.EX2 R151, R151 ;  /* 0x0000009700977308 */ /* 0x000fe20000000800 */
[----:B------:R-:W-:Y:S01]  /*18d80*/  FMUL.FTZ R18, R0, R118 ;  /* 0x0000007600127220 */ /* 0x000fe20000410000 */
[C---:B---3--:R-:W-:Y:S01]  /*18d90*/  FMUL.FTZ R4, R2.reuse, R128 ;  /* 0x0000008002047220 */ /* 0x048fe20000410000 */
[C---:B------:R-:W-:Y:S07]  /*18da0*/  FMUL.FTZ R5, R2.reuse, R129 ;  /* 0x0000008102057220 */ /* 0x040fee0000410000 */
[----:B------:R-:W3:Y:S01]  /*18db0*/  MUFU.EX2 R149, R149 ;  /* 0x0000009500957308 */ /* 0x000ee20000000800 */
[C---:B------:R-:W-:Y:S01]  /*18dc0*/  FMUL.FTZ R8, R2.reuse, R124 ;  /* 0x0000007c02087220 */ /* 0x040fe20000410000 */
[----:B------:R-:W-:Y:S01]  /*18dd0*/  FMUL.FTZ R9, R2, R125 ;  /* 0x0000007d02097220 */ /* 0x000fe20000410000 */
[----:B------:R-:W5:Y:S07]  /*18de0*/  LDSM.16.MT88.4 R36, [R213] ;  /* 0x00000000d524783b */ /* 0x000f6e0000004200 */
[----:B------:R-:W-:Y:S01]  /*18df0*/  MUFU.EX2 R150, R200 ;  /* 0x000000c800967308 */ /* 0x000fe20000000800 */
[----:B------:R-:W-:Y:S01]  /*18e00*/  FMUL.FTZ R19, R0, R119 ;  /* 0x0000007700137220 */ /* 0x000fe20000410000 */
[----:B--2---:R-:W-:Y:S01]  /*18e10*/  F2FP.F16.F32.PACK_AB R128, R152, R153 ;  /* 0x000000999880723e */ /* 0x004fe200000000ff */
[C---:B------:R-:W-:Y:S07]  /*18e20*/  FMUL.FTZ R16, R2.reuse, R116 ;  /* 0x0000007402107220 */ /* 0x040fee0000410000 */
[----:B------:R-:W2:Y:S01]  /*18e30*/  MUFU.EX2 R147, R147 ;  /* 0x0000009300937308 */ /* 0x000ea20000000800 */
[----:B------:R-:W-:Y:S01]  /*18e40*/  FMUL.FTZ R17, R2, R117 ;  /* 0x0000007502117220 */ /* 0x000fe20000410000 */
[C---:B------:R-:W-:Y:S01]  /*18e50*/  FMUL.FTZ R26, R0.reuse, R110 ;  /* 0x0000006e001a7220 */ /* 0x040fe20000410000 */
[----:B------:R-:W5:Y:S07]  /*18e60*/  LDSM.16.MT88.4 R60, [R144+0x4000] ;  /* 0x00400000903c783b */ /* 0x000f6e0000004200 */
[----:B------:R-:W-:Y:S01]  /*18e70*/  MUFU.EX2 R148, R198 ;  /* 0x000000c600947308 */ /* 0x000fe20000000800 */
[----:B------:R-:W-:Y:S01]  /*18e80*/  FMUL.FTZ R27, R0, R111 ;  /* 0x0000006f001b7220 */ /* 0x000fe20000410000 */
[----:B---3--:R-:W-:Y:S01]  /*18e90*/  F2FP.F16.F32.PACK_AB R129, R149, R151 ;  /* 0x000000979581723e */ /* 0x008fe200000000ff */
[----:B------:R-:W-:Y:S07]  /*18ea0*/  FMUL.FTZ R25, R2, R109 ;  /* 0x0000006d02197220 */ /* 0x000fee0000410000 */
[----:B------:R-:W3:Y:S01]  /*18eb0*/  MUFU.EX2 R145, R145 ;  /* 0x0000009100917308 */ /* 0x000ee20000000800 */
[C---:B------:R-:W-:Y:S01]  /*18ec0*/  FMUL.FTZ R34, R0.reuse, R102 ;  /* 0x0000006600227220 */ /* 0x040fe20000410000 */
[C---:B------:R-:W-:Y:S01]  /*18ed0*/  FMUL.FTZ R35, R0.reuse, R103 ;  /* 0x0000006700237220 */ /* 0x040fe20000410000 */
[----:B------:R-:W-:Y:S01]  /*18ee0*/  LDSM.16.MT88.4 R124, [R146+0xf800] ;  /* 0x00f80000927c783b */ /* 0x000fe20000004200 */
[C---:B------:R-:W-:Y:S01]  /*18ef0*/  FMUL.FTZ R42, R0.reuse, R94 ;  /* 0x0000005e002a7220 */ /* 0x040fe20000410000 */
[----:B------:R-:W-:Y:S01]  /*18f00*/  FMUL.FTZ R43, R0, R95 ;  /* 0x0000005f002b7220 */ /* 0x000fe20000410000 */
[----:B--2---:R-:W-:Y:S01]  /*18f10*/  F2FP.F16.F32.PACK_AB R130, R147, R150 ;  /* 0x000000969382723e */ /* 0x004fe200000000ff */
[C---:B------:R-:W-:Y:S01]  /*18f20*/  FMUL.FTZ R40, R2.reuse, R92 ;  /* 0x0000005c02287220 */ /* 0x040fe20000410000 */
[----:B------:R-:W-:Y:S01]  /*18f30*/  FMUL.FTZ R41, R2, R93 ;  /* 0x0000005d02297220 */ /* 0x000fe20000410000 */
[C---:B------:R-:W-:Y:S01]  /*18f40*/  FMUL.FTZ R50, R0.reuse, R86 ;  /* 0x0000005600327220 */ /* 0x040fe20000410000 */
[----:B------:R-:W-:Y:S01]  /*18f50*/  FMUL.FTZ R51, R0, R87 ;  /* 0x0000005700337220 */ /* 0x000fe20000410000 */
[----:B------:R-:W-:Y:S01]  /*18f60*/  LDSM.16.MT88.4 R92, [R146+0x10800] ;  /* 0x01080000925c783b */ /* 0x000fe20000004200 */
[C---:B------:R-:W-:Y:S01]  /*18f70*/  FMUL.FTZ R48, R2.reuse, R84 ;  /* 0x0000005402307220 */ /* 0x040fe20000410000 */
[----:B------:R-:W-:Y:S01]  /*18f80*/  FMUL.FTZ R49, R2, R85 ;  /* 0x0000005502317220 */ /* 0x000fe20000410000 */
[----:B---3--:R-:W-:Y:S01]  /*18f90*/  F2FP.F16.F32.PACK_AB R131, R145, R148 ;  /* 0x000000949183723e */ /* 0x008fe200000000ff */
[C---:B------:R-:W-:Y:S01]  /*18fa0*/  FMUL.FTZ R58, R0.reuse, R78 ;  /* 0x0000004e003a7220 */ /* 0x040fe20000410000 */
[----:B------:R-:W-:Y:S01]  /*18fb0*/  FMUL.FTZ R59, R0, R79 ;  /* 0x0000004f003b7220 */ /* 0x000fe20000410000 */
[C---:B------:R-:W-:Y:S01]  /*18fc0*/  FMUL.FTZ R56, R2.reuse, R76 ;  /* 0x0000004c02387220 */ /* 0x040fe20000410000 */
[C---:B------:R-:W-:Y:S01]  /*18fd0*/  FMUL.FTZ R57, R2.reuse, R77 ;  /* 0x0000004d02397220 */ /* 0x040fe20000410000 */
[----:B------:R-:W2:Y:S01]  /*18fe0*/  LDSM.16.MT88.4 R84, [R213+0x4000] ;  /* 0x00400000d554783b */ /* 0x000ea20000004200 */
[----:B------:R-:W-:Y:S01]  /*18ff0*/  FMUL.FTZ R24, R2, R108 ;  /* 0x0000006c02187220 */ /* 0x000fe20000410000 */
[C---:B------:R-:W-:Y:S01]  /*19000*/  HMMA.16816.F32 R4, R128.reuse, R12, R4 ;  /* 0x0000000c8004723c */ /* 0x040fe20000001804 */
[----:B------:R-:W-:Y:S04]  /*19010*/  MUFU.EX2 R164, R164 ;  /* 0x000000a400a47308 */ /* 0x000fe80000000800 */
[----:B------:R-:W-:Y:S01]  /*19020*/  FFMA.FTZ R108, R166, R135, -R160 ;  /* 0x00000087a66c7223 */ /* 0x000fe200000108a0 */
[----:B------:R-:W3:Y:S01]  /*19030*/  LDSM.16.MT88.4 R76, [R146+0xc800] ;  /* 0x00c80000924c783b */ /* 0x000ee20000004200 */
[----:B------:R-:W-:Y:S01]  /*19040*/  FMUL.FTZ R32, R2, R100 ;  /* 0x0000006402207220 */ /* 0x000fe20000410000 */
[C---:B------:R-:W-:Y:S03]  /*19050*/  HMMA.16816.F32 R8, R128.reuse, R14, R8 ;  /* 0x0000000e8008723c */ /* 0x040fe60000001808 */
[C---:B------:R-:W-:Y:S01]  /*19060*/  FMUL.FTZ R14, R0.reuse, R122 ;  /* 0x0000007a000e7220 */ /* 0x040fe20000410000 */
[----:B------:R-:W-:Y:S01]  /*19070*/  FMUL.FTZ R15, R0, R123 ;  /* 0x0000007b000f7220 */ /* 0x000fe20000410000 */
[C---:B------:R-:W-:Y:S01]  /*19080*/  FMUL.FTZ R12, R2.reuse, R120 ;  /* 0x00000078020c7220 */ /* 0x040fe20000410000 */
[C---:B------:R-:W-:Y:S01]  /*19090*/  FMUL.FTZ R13, R2.reuse, R121 ;  /* 0x00000079020d7220 */ /* 0x040fe20000410000 */
[----:B------:R-:W-:Y:S01]  /*190a0*/  LDSM.16.MT88.4 R116, [R141+0xf800] ;  /* 0x00f800008d74783b */ /* 0x000fe20000004200 */
[----:B------:R-:W-:Y:S01]  /*190b0*/  FFMA.FTZ R100, R195, R135, -R158 ;  /* 0x00000087c3647223 */ /* 0x000fe2000001089e */
[----:B------:R-:W-:Y:S01]  /*190c0*/  FMUL.FTZ R33, R2, R101 ;  /* 0x0000006502217220 */ /* 0x000fe20000410000 */
[----:B------:R-:W-:Y:S01]  /*190d0*/  FFMA.FTZ R101, R168, R135, -R160 ;  /* 0x00000087a8657223 */ /* 0x000fe200000108a0 */
[C---:B------:R-:W-:Y:S01]  /*190e0*/  FMUL.FTZ R66, R0.reuse, R70 ;  /* 0x0000004600427220 */ /* 0x040fe20000410000 */
[----:B------:R-:W-:Y:S01]  /*190f0*/  FMUL.FTZ R67, R0, R71 ;  /* 0x0000004700437220 */ /* 0x000fe20000410000 */
[C---:B-1----:R-:W-:Y:S01]  /*19100*/  HMMA.16816.F32 R12, R128.reuse, R20, R12 ;  /* 0x00000014800c723c */ /* 0x042fe2000000180c */
[----:B------:R-:W-:Y:S02]  /*19110*/  MUFU.EX2 R195, R101 ;  /* 0x0000006500c37308 */ /* 0x000fe40000000800 */
[C---:B------:R-:W-:Y:S01]  /*19120*/  FMUL.FTZ R64, R2.reuse, R68 ;  /* 0x0000004402407220 */ /* 0x040fe20000410000 */
[----:B------:R-:W-:Y:S01]  /*19130*/  FMUL.FTZ R65, R2, R69 ;  /* 0x0000004502417220 */ /* 0x000fe20000410000 */
[-C--:B------:R-:W-:Y:S01]  /*19140*/  FFMA.FTZ R168, R193, R135.reuse, -R158 ;  /* 0x00000087c1a87223 */ /* 0x080fe2000001089e */
[----:B------:R-:W-:Y:S05]  /*19150*/  FFMA.FTZ R166, R191, R135, -R160 ;  /* 0x00000087bfa67223 */ /* 0x000fea00000108a0 */
[----:B------:R1:W-:Y:S01]  /*19160*/  MUFU.EX2 R193, R100 ;  /* 0x0000006400c17308 */ /* 0x0003e20000000800 */
[C---:B------:R-:W-:Y:S03]  /*19170*/  HMMA.16816.F32 R16, R128.reuse, R22, R16 ;  /* 0x000000168010723c */ /* 0x040fe60000001810 */
[C---:B------:R-:W-:Y:S01]  /*19180*/  FMUL.FTZ R22, R0.reuse, R114 ;  /* 0x0000007200167220 */ /* 0x040fe20000410000 */
[----:B------:R-:W-:Y:S01]  /*19190*/  FMUL.FTZ R23, R0, R115 ;  /* 0x0000007300177220 */ /* 0x000fe20000410000 */
[C---:B------:R-:W-:Y:S01]  /*191a0*/  FMUL.FTZ R20, R2.reuse, R112 ;  /* 0x0000007002147220 */ /* 0x040fe20000410000 */
[----:B------:R-:W-:Y:S03]  /*191b0*/  FMUL.FTZ R21, R2, R113 ;  /* 0x0000007102157220 */ /* 0x000fe60000410000 */
[----:B------:R5:W-:Y:S01]  /*191c0*/  MUFU.EX2 R191, R108 ;  /* 0x0000006c00bf7308 */ /* 0x000be20000000800 */
[-CC-:B------:R-:W-:Y:S01]  /*191d0*/  FFMA.FTZ R115, R192, R135.reuse, -R158.reuse ;  /* 0x00000087c0737223 */ /* 0x180fe2000001089e */
[-CC-:B------:R-:W-:Y:S01]  /*191e0*/  FFMA.FTZ R112, R190, R135.reuse, -R158.reuse ;  /* 0x00000087be707223 */ /* 0x180fe2000001089e */
[-CC-:B------:R-:W-:Y:S01]  /*191f0*/  FFMA.FTZ R114, R182, R135.reuse, -R158.reuse ;  /* 0x00000087b6727223 */ /* 0x180fe2000001089e */
[--C-:B------:R-:W-:Y:S06]  /*19200*/  FFMA.FTZ R197, R197, R135, -R158.reuse ;  /* 0x00000087c5c57223 */ /* 0x100fec000001089e */
[----:B------:R-:W-:Y:S01]  /*19210*/  MUFU.EX2 R168, R168 ;  /* 0x000000a800a87308 */ /* 0x000fe20000000800 */
[C---:B----4-:R-:W-:Y:S01]  /*19220*/  HMMA.16816.F32 R20, R128.reuse, R28, R20 ;  /* 0x0000001c8014723c */ /* 0x050fe20000001814 */
[----:B-1----:R-:W-:Y:S02]  /*19230*/  LDSM.16.MT88.4 R100, [R144+0x5000] ;  /* 0x005000009064783b */ /* 0x002fe40000004200 */
[C---:B------:R-:W-:Y:S01]  /*19240*/  FMUL.FTZ R28, R2.reuse, R104 ;  /* 0x00000068021c7220 */ /* 0x040fe20000410000 */
[----:B------:R-:W-:Y:S05]  /*19250*/  FMUL.FTZ R29, R2, R105 ;  /* 0x00000069021d7220 */ /* 0x000fea0000410000 */
[----:B------:R-:W-:Y:S01]  /*19260*/  MUFU.EX2 R115, R115 ;  /* 0x0000007300737308 */ /* 0x000fe20000000800 */
[-CC-:B------:R-:W-:Y:S01]  /*19270*/  FFMA.FTZ R241, R178, R135.reuse, -R158.reuse ;  /* 0x00000087b2f17223 */ /* 0x180fe2000001089e */
[--C-:B------:R-:W-:Y:S01]  /*19280*/  FFMA.FTZ R207, R251, R135, -R158.reuse ;  /* 0x00000087fbcf7223 */ /* 0x100fe2000001089e */
[C---:B------:R-:W-:Y:S01]  /*19290*/  HMMA.16816.F32 R24, R128.reuse, R30, R24 ;  /* 0x0000001e8018723c */ /* 0x040fe20000001818 */
[----:B-----5:R-:W-:Y:S06]  /*192a0*/  LDSM.16.MT88.4 R108, [R144+0x3800] ;  /* 0x00380000906c783b */ /* 0x020fec0000004200 */
[----:B------:R-:W1:Y:S01]  /*192b0*/  MUFU.EX2 R112, R112 ;  /* 0x0000007000707308 */ /* 0x000e620000000800 */
[C---:B------:R-:W-:Y:S01]  /*192c0*/  FMUL.FTZ R30, R0.reuse, R106 ;  /* 0x0000006a001e7220 */ /* 0x040fe20000410000 */
[----:B------:R-:W-:Y:S01]  /*192d0*/  FMUL.FTZ R31, R0, R107 ;  /* 0x0000006b001f7220 */ /* 0x000fe20000410000 */
[-CC-:B------:R-:W-:Y:S07]  /*192e0*/  FFMA.FTZ R107, R188, R135.reuse, -R158.reuse ;  /* 0x00000087bc6b7223 */ /* 0x180fee000001089e */
[----:B------:R-:W-:Y:S01]  /*192f0*/  MUFU.EX2 R114, R114 ;  /* 0x0000007200727308 */ /* 0x000fe20000000800 */
[-CC-:B------:R-:W-:Y:S01]  /*19300*/  FFMA.FTZ R182, R243, R135.reuse, -R158.reuse ;  /* 0x00000087f3b67223 */ /* 0x180fe2000001089e */
[-CC-:B------:R-:W-:Y:S01]  /*19310*/  FFMA.FTZ R199, R199, R135.reuse, -R158.reuse ;  /* 0x00000087c7c77223 */ /* 0x180fe2000001089e */
[--C-:B------:R-:W-:Y:S07]  /*19320*/  FFMA.FTZ R211, R211, R135, -R158.reuse ;  /* 0x00000087d3d37223 */ /* 0x100fee000001089e */
[----:B------:R-:W-:Y:S01]  /*19330*/  MUFU.EX2 R166, R166 ;  /* 0x000000a600a67308 */ /* 0x000fe20000000800 */
[C---:B------:R-:W-:Y:S03]  /*19340*/  HMMA.16816.F32 R28, R128.reuse, R36, R28 ;  /* 0x00000024801c723c */ /* 0x040fe6000000181c */
[C---:B------:R-:W-:Y:S01]  /*19350*/  FMUL.FTZ R36, R2.reuse, R96 ;  /* 0x0000006002247220 */ /* 0x040fe20000410000 */
[----:B------:R-:W-:Y:S01]  /*19360*/  FMUL.FTZ R37, R2, R97 ;  /* 0x0000006102257220 */ /* 0x000fe20000410000 */
[----:B-1----:R-:W-:Y:S04]  /*19370*/  F2FP.F16.F32.PACK_AB R69, R112, R115 ;  /* 0x000000737045723e */ /* 0x002fe800000000ff */
[----:B------:R-:W-:Y:S01]  /*19380*/  MUFU.EX2 R182, R182 ;  /* 0x000000b600b67308 */ /* 0x000fe20000000800 */
[--C-:B------:R-:W-:Y:S01]  /*19390*/  FFMA.FTZ R188, R183, R135, -R158.reuse ;  /* 0x00000087b7bc7223 */ /* 0x100fe2000001089e */
[C---:B------:R-:W-:Y:S08]  /*193a0*/  HMMA.16816.F32 R32, R128.reuse, R38, R32 ;  /* 0x000000268020723c */ /* 0x040ff00000001820 */
[----:B------:R-:W1:Y:S01]  /*193b0*/  MUFU.EX2 R107, R107 ;  /* 0x0000006b006b7308 */ /* 0x000e620000000800 */
[C---:B------:R-:W-:Y:S01]  /*193c0*/  FMUL.FTZ R38, R0.reuse, R98 ;  /* 0x0000006200267220 */ /* 0x040fe20000410000 */
[----:B------:R-:W-:Y:S01]  /*193d0*/  FMUL.FTZ R39, R0, R99 ;  /* 0x0000006300277220 */ /* 0x000fe20000410000 */
[-CC-:B------:R-:W-:Y:S01]  /*193e0*/  FFMA.FTZ R177, R177, R135.reuse, -R158.reuse ;  /* 0x00000087b1b17223 */ /* 0x180fe2000001089e */
[----:B------:R-:W-:Y:S06]  /*193f0*/  LDSM.16.MT88.4 R96, [R141+0x10800] ;  /* 0x010800008d60783b */ /* 0x000fec0000004200 */
[----:B------:R-:W-:Y:S01]  /*19400*/  MUFU.EX2 R197, R197 ;  /* 0x000000c500c57308 */ /* 0x000fe20000000800 */
[-CC-:B------:R-:W-:Y:S01]  /*19410*/  FFMA.FTZ R192, R179, R135.reuse, -R158.reuse ;  /* 0x00000087b3c07223 */ /* 0x180fe2000001089e */
[-CC-:B------:R-:W-:Y:S01]  /*19420*/  FFMA.FTZ R187, R187, R135.reuse, -R158.reuse ;  /* 0x00000087bbbb7223 */ /* 0x180fe2000001089e */
[--C-:B------:R-:W-:Y:S01]  /*19430*/  FFMA.FTZ R200, R163, R135, -R158.reuse ;  /* 0x00000087a3c87223 */ /* 0x100fe2000001089e */
[C---:B------:R-:W-:Y:S06]  /*19440*/  HMMA.16816.F32 R36, R128.reuse, R44, R36 ;  /* 0x0000002c8024723c */ /* 0x040fec0000001824 */
[----:B------:R-:W-:Y:S01]  /*19450*/  MUFU.EX2 R241, R241 ;  /* 0x000000f100f17308 */ /* 0x000fe20000000800 */
[C---:B------:R-:W-:Y:S01]  /*19460*/  FMUL.FTZ R44, R2.reuse, R88 ;  /* 0x00000058022c7220 */ /* 0x040fe20000410000 */
[----:B------:R-:W-:Y:S01]  /*19470*/  FMUL.FTZ R45, R2, R89 ;  /* 0x00000059022d7220 */ /* 0x000fe20000410000 */
[----:B-1----:R-:W-:Y:S07]  /*19480*/  F2FP.F16.F32.PACK_AB R71, R114, R107 ;  /* 0x0000006b7247723e */ /* 0x002fee00000000ff */
[----:B------:R-:W-:Y:S01]  /*19490*/  MUFU.EX2 R207, R207 ;  /* 0x000000cf00cf7308 */ /* 0x000fe20000000800 */
[----:B------:R-:W-:Y:S01]  /*194a0*/  FFMA.FTZ R159, R159, R135, -R158 ;  /* 0x000000879f9f7223 */ /* 0x000fe2000001089e */
        /* <DEDUP_REMOVED lines=8> */
[-CC-:B------:R-:W-:Y:S01]  /*19530*/  FFMA.FTZ R105, R194, R135.reuse, -R160.reuse ;  /* 0x00000087c2697223 */ /* 0x180fe200000108a0 */
[--C-:B------:R-:W-:Y:S01]  /*19540*/  FFMA.FTZ R104, R186, R135, -R160.reuse ;  /* 0x00000087ba687223 */ /* 0x100fe200000108a0 */
[C---:B------:R-:W-:Y:S06]  /*19550*/  HMMA.16816.F32 R44, R128.reuse, R52, R44 ;  /* 0x00000034802c723c */ /* 0x040fec000000182c */
[----:B------:R-:W-:Y:S01]  /*19560*/  MUFU.EX2 R106, R106 ;  /* 0x0000006a006a7308 */ /* 0x000fe20000000800 */
[C---:B------:R-:W-:Y:S01]  /*19570*/  FMUL.FTZ R52, R2.reuse, R80 ;  /* 0x0000005002347220 */ /* 0x040fe20000410000 */
[----:B------:R-:W-:Y:S08]  /*19580*/  FMUL.FTZ R53, R2, R81 ;  /* 0x0000005102357220 */ /* 0x000ff00000410000 */
[----:B------:R-:W1:Y:S01]  /*19590*/  MUFU.EX2 R105, R105 ;  /* 0x0000006900697308 */ /* 0x000e620000000800 */
[-C--:B------:R-:W-:Y:S01]  /*195a0*/  FFMA.FTZ R113, R184, R135.reuse, -R160 ;  /* 0x00000087b8717223 */ /* 0x080fe200000108a0 */
[----:B------:R-:W-:Y:S01]  /*195b0*/  FFMA.FTZ R184, R201, R135, -R158 ;  /* 0x00000087c9b87223 */ /* 0x000fe2000001089e */
[C---:B------:R-:W-:Y:S07]  /*195c0*/  HMMA.16816.F32 R48, R128.reuse, R54, R48 ;  /* 0x000000368030723c */ /* 0x040fee0000001830 */
[----:B------:R-:W-:Y:S01]  /*195d0*/  MUFU.EX2 R104, R104 ;  /* 0x0000006800687308 */ /* 0x000fe20000000800 */
[C---:B------:R-:W-:Y:S01]  /*195e0*/  FMUL.FTZ R54, R0.reuse, R82 ;  /* 0x0000005200367220 */ /* 0x040fe20000410000 */
[----:B------:R-:W-:Y:S08]  /*195f0*/  FMUL.FTZ R55, R0, R83 ;  /* 0x0000005300377220 */ /* 0x000ff00000410000 */
[----:B------:R-:W4:Y:S01]  /*19600*/  MUFU.EX2 R113, R113 ;  /* 0x0000007100717308 */ /* 0x000f220000000800 */
[----:B------:R-:W5:Y:S01]  /*19610*/  LDSM.16.MT88.4 R80, [R141+0xc800] ;  /* 0x00c800008d50783b */ /* 0x000f620000004200 */
[-CC-:B------:R-:W-:Y:S01]  /*19620*/  FFMA.FTZ R162, R162, R135.reuse, -R160.reuse ;  /* 0x00000087a2a27223 */ /* 0x180fe200000108a0 */
[-CC-:B------:R-:W-:Y:S07]  /*19630*/  FFMA.FTZ R205, R172, R135.reuse, -R160.reuse ;  /* 0x00000087accd7223 */ /* 0x180fee00000108a0 */
[----:B------:R-:W-:Y:S01]  /*19640*/  MUFU.EX2 R184, R184 ;  /* 0x000000b800b87308 */ /* 0x000fe20000000800 */
[----:B------:R-:W-:Y:S01]  /*19650*/  FFMA.FTZ R215, R174, R135, -R160 ;  /* 0x00000087aed77223 */ /* 0x000fe200000108a0 */
[C---:B------:R-:W-:Y:S08]  /*19660*/  HMMA.16816.F32 R52, R128.reuse, R60, R52 ;  /* 0x0000003c8034723c */ /* 0x040ff00000001834 */
[----:B------:R-:W5:Y:S01]  /*19670*/  MUFU.EX2 R162, R162 ;  /* 0x000000a200a27308 */ /* 0x000f620000000800 */
[C---:B------:R-:W-:Y:S01]  /*19680*/  FMUL.FTZ R60, R2.reuse, R72 ;  /* 0x00000048023c7220 */ /* 0x040fe20000410000 */
[----:B------:R-:W-:Y:S01]  /*19690*/  FMUL.FTZ R61, R2, R73 ;  /* 0x00000049023d7220 */ /* 0x000fe20000410000 */
[----:B-1----:R-:W-:Y:S01]  /*196a0*/  F2FP.F16.F32.PACK_AB R68, R105, R106 ;  /* 0x0000006a6944723e */ /* 0x002fe200000000ff */
[----:B------:R-:W-:Y:S06]  /*196b0*/  FFMA.FTZ R174, R249, R135, -R158 ;  /* 0x00000087f9ae7223 */ /* 0x000fec000001089e */
[----:B------:R-:W-:Y:S01]  /*196c0*/  MUFU.EX2 R205, R205 ;  /* 0x000000cd00cd7308 */ /* 0x000fe20000000800 */
[C---:B------:R-:W-:Y:S03]  /*196d0*/  HMMA.16816.F32 R56, R128.reuse, R62, R56 ;  /* 0x0000003e8038723c */ /* 0x040fe60000001838 */
[C---:B------:R-:W-:Y:S01]  /*196e0*/  FMUL.FTZ R62, R0.reuse, R74 ;  /* 0x0000004a003e7220 */ /* 0x040fe20000410000 */
[----:B------:R-:W-:Y:S01]  /*196f0*/  FMUL.FTZ R63, R0, R75 ;  /* 0x0000004b003f7220 */ /* 0x000fe20000410000 */
[----:B----4-:R-:W-:Y:S01]  /*19700*/  F2FP.F16.F32.PACK_AB R70, R113, R104 ;  /* 0x000000687146723e */ /* 0x010fe200000000ff */
[----:B------:R-:W1:Y:S03]  /*19710*/  LDSM.16.MT88.4 R72, [R144+0x800] ;  /* 0x000800009048783b */ /* 0x000e660000004200 */
[----:B------:R-:W-:Y:S01]  /*19720*/  MUFU.EX2 R174, R174 ;  /* 0x000000ae00ae7308 */ /* 0x000fe20000000800 */
[-CC-:B------:R-:W-:Y:S01]  /*19730*/  FFMA.FTZ R172, R180, R135.reuse, -R160.reuse ;  /* 0x00000087b4ac7223 */ /* 0x180fe200000108a0 */
[-CC-:B------:R-:W-:Y:S01]  /*19740*/  FFMA.FTZ R178, R245, R135.reuse, -R160.reuse ;  /* 0x00000087f5b27223 */ /* 0x180fe200000108a0 */
[-CC-:B------:R-:W-:Y:S01]  /*19750*/  FFMA.FTZ R180, R209, R135.reuse, -R160.reuse ;  /* 0x00000087d1b47223 */ /* 0x180fe200000108a0 */
[C---:B--2---:R-:W-:Y:S06]  /*19760*/  HMMA.16816.F32 R60, R128.reuse, R84, R60 ;  /* 0x00000054803c723c */ /* 0x044fec000000183c */
[----:B------:R-:W-:Y:S01]  /*19770*/  MUFU.EX2 R215, R215 ;  /* 0x000000d700d77308 */ /* 0x000fe20000000800 */
[-CC-:B------:R-:W-:Y:S01]  /*19780*/  FFMA.FTZ R247, R247, R135.reuse, -R160.reuse ;  /* 0x00000087f7f77223 */ /* 0x180fe200000108a0 */
[-CC-:B------:R-:W-:Y:S08]  /*19790*/  FFMA.FTZ R203, R203, R135.reuse, -R160.reuse ;  /* 0x00000087cbcb7223 */ /* 0x180ff000000108a0 */
[----:B------:R-:W2:Y:S01]  /*197a0*/  MUFU.EX2 R172, R172 ;  /* 0x000000ac00ac7308 */ /* 0x000ea20000000800 */
[-CC-:B------:R-:W-:Y:S01]  /*197b0*/  FFMA.FTZ R185, R185, R135.reuse, -R160.reuse ;  /* 0x00000087b9b97223 */ /* 0x180fe200000108a0 */
[-CC-:B------:R-:W-:Y:S01]  /*197c0*/  FFMA.FTZ R186, R189, R135.reuse, -R160.reuse ;  /* 0x00000087bdba7223 */ /* 0x180fe200000108a0 */
[----:B------:R-:W-:Y:S01]  /*197d0*/  HMMA.16816.F32 R64, R128, R86, R64 ;  /* 0x000000568040723c */ /* 0x000fe20000001840 */
[----:B------:R-:W4:Y:S06]  /*197e0*/  LDSM.16.MT88.4 R84, [R144+0x4800] ;  /* 0x004800009054783b */ /* 0x000f2c0000004200 */
[----:B------:R-:W-:Y:S01]  /*197f0*/  MUFU.EX2 R178, R178 ;  /* 0x000000b200b27308 */ /* 0x000fe20000000800 */
[-CC-:B------:R-:W-:Y:S01]  /*19800*/  FFMA.FTZ R190, R175, R135.reuse, -R160.reuse ;  /* 0x00000087afbe7223 */ /* 0x180fe200000108a0 */
[-CC-:B------:R-:W-:Y:S01]  /*19810*/  FFMA.FTZ R181, R181, R135.reuse, -R160.reuse ;  /* 0x00000087b5b57223 */ /* 0x180fe200000108a0 */
[-C--:B------:R-:W-:Y:S07]  /*19820*/  FFMA.FTZ R194, R167, R135.reuse, -R160 ;  /* 0x00000087a7c27223 */ /* 0x080fee00000108a0 */
[----:B------:R-:W-:Y:S01]  /*19830*/  MUFU.EX2 R243, R247 ;  /* 0x000000f700f37308 */ /* 0x000fe20000000800 */
[-C--:B------:R-:W-:Y:S01]  /*19840*/  FFMA.FTZ R167, R171, R135.reuse, -R158 ;  /* 0x00000087aba77223 */ /* 0x080fe2000001089e */
[C---:B---3--:R-:W-:Y:S08]  /*19850*/  HMMA.16816.F32 R4, R68.reuse, R76, R4 ;  /* 0x0000004c4404723c */ /* 0x048ff00000001804 */
[----:B------:R-:W-:Y:S01]  /*19860*/  MUFU.EX2 R209, R211 ;  /* 0x000000d300d17308 */ /* 0x000fe20000000800 */
[-CC-:B------:R-:W-:Y:S09]  /*19870*/  FFMA.FTZ R165, R165, R135.reuse, -R160.reuse ;  /* 0x00000087a5a57223 */ /* 0x180ff200000108a0 */
[----:B------:R-:W-:Y:S01]  /*19880*/  MUFU.EX2 R180, R180 ;  /* 0x000000b400b47308 */ /* 0x000fe20000000800 */
[-CC-:B------:R-:W-:Y:S01]  /*19890*/  FFMA.FTZ R161, R169, R135.reuse, -R160.reuse ;  /* 0x00000087a9a17223 */ /* 0x180fe200000108a0 */
[C---:B------:R-:W-:Y:S01]  /*198a0*/  HMMA.16816.F32 R8, R68.reuse, R78, R8 ;  /* 0x0000004e4408723c */ /* 0x040fe20000001808 */
[----:B------:R-:W-:Y:S07]  /*198b0*/  LDSM.16.MT88.4 R76, [R146+0xd000] ;  /* 0x00d00000924c783b */ /* 0x000fee0000004200 */
[----:B------:R-:W-:Y:S01]  /*198c0*/  MUFU.EX2 R201, R203 ;  /* 0x000000cb00c97308 */ /* 0x000fe20000000800 */
[-CC-:B------:R-:W-:Y:S01]  /*198d0*/  FFMA.FTZ R198, R173, R135.reuse, -R160.reuse ;  /* 0x00000087adc67223 */ /* 0x180fe200000108a0 */
[----:B------:R-:W-:Y:S01]  /*198e0*/  FFMA.FTZ R154, R154, R135, -R160 ;  /* 0x000000879a9a7223 */ /* 0x000fe200000108a0 */
[----:B------:R-:W-:Y:S07]  /*198f0*/  FFMA.FTZ R151, R0, R237, R151 ;  /* 0x000000ed00977223 */ /* 0x000fee0000010097 */
[----:B------:R-:W-:Y:S01]  /*19900*/  MUFU.EX2 R185, R185 ;  /* 0x000000b900b97308 */ /* 0x000fe20000000800 */
[----:B------:R-:W-:Y:S01]  /*19910*/  FFMA.FTZ R153, R2, R239, R153 ;  /* 0x000000ef02997223 */ /* 0x000fe20000010099 */
[C---:B-----5:R-:W-:Y:S08]  /*19920*/  HMMA.16816.F32 R12, R68.reuse, R80, R12 ;  /* 0x00000050440c723c */ /* 0x060ff0000000180c */
[----:B------:R-:W-:Y:S01]  /*19930*/  MUFU.EX2 R186, R186 ;  /* 0x000000ba00ba7308 */ /* 0x000fe20000000800 */
[----:B------:R-:W-:Y:S01]  /*19940*/  FADD.FTZ R151, R149, R151 ;  /* 0x0000009795977221 */ /* 0x000fe20000010000 */
[----:B------:R-:W-:Y:S01]  /*19950*/  FADD.FTZ R153, R152, R153 ;  /* 0x0000009998997221 */ /* 0x000fe20000010000 */
        /* <DEDUP_REMOVED lines=9> */
[----:B------:R-:W-:Y:S01]  /*199f0*/  FADD.FTZ R115, R115, R0 ;  /* 0x0000000073737221 */ /* 0x000fe20000010000 */
[C---:B-1----:R-:W-:Y:S08]  /*19a00*/  HMMA.16816.F32 R20, R68.reuse, R72, R20 ;  /* 0x000000484414723c */ /* 0x042ff00000001814 */
[----:B------:R-:W-:Y:S01]  /*19a10*/  MUFU.EX2 R177, R177 ;  /* 0x000000b100b17308 */ /* 0x000fe20000000800 */
[----:B------:R-:W-:Y:S01]  /*19a20*/  FADD.FTZ R112, R112, R115 ;  /* 0x0000007370707221 */ /* 0x000fe20000010000 */
[----:B------:R-:W-:Y:S08]  /*19a30*/  FADD.FTZ R147, R147, R150 ;  /* 0x0000009693937221 */ /* 0x000ff00000010000 */
[----:B------:R-:W-:Y:S01]  /*19a40*/  MUFU.EX2 R192, R192 ;  /* 0x000000c000c07308 */ /* 0x000fe20000000800 */
[----:B------:R-:W-:Y:S01]  /*19a50*/  FADD.FTZ R107, R107, R112 ;  /* 0x000000706b6b7221 */ /* 0x000fe20000010000 */
[C---:B------:R-:W-:Y:S01]  /*19a60*/  HMMA.16816.F32 R24, R68.reuse, R74, R24 ;  /* 0x0000004a4418723c */ /* 0x040fe20000001818 */
[----:B------:R-:W1:Y:S07]  /*19a70*/  LDSM.16.MT88.4 R72, [R213+0x4800] ;  /* 0x00480000d548783b */ /* 0x000e6e0000004200 */
[----:B------:R-:W-:Y:S01]  /*19a80*/  MUFU.EX2 R165, R165 ;  /* 0x000000a500a57308 */ /* 0x000fe20000000800 */
[----:B------:R-:W-:Y:S01]  /*19a90*/  FADD.FTZ R0, R114, R107 ;  /* 0x0000006b72007221 */ /* 0x000fe20000010000 */
[----:B------:R-:W-:Y:S08]  /*19aa0*/  FADD.FTZ R106, R106, R147 ;  /* 0x000000936a6a7221 */ /* 0x000ff00000010000 */
[----:B------:R-:W-:Y:S01]  /*19ab0*/  MUFU.EX2 R194, R194 ;  /* 0x000000c200c27308 */ /* 0x000fe20000000800 */
[C---:B------:R-:W-:Y:S09]  /*19ac0*/  HMMA.16816.F32 R28, R68.reuse, R88, R28 ;  /* 0x00000058441c723c */ /* 0x040ff2000000181c */
[----:B------:R-:W-:Y:S01]  /*19ad0*/  MUFU.EX2 R167, R167 ;  /* 0x000000a700a77308 */ /* 0x000fe20000000800 */
[----:B------:R-:W-:Y:S09]  /*19ae0*/  FADD.FTZ R105, R105, R106 ;  /* 0x0000006a69697221 */ /* 0x000ff20000010000 */
[----:B------:R-:W-:Y:S01]  /*19af0*/  MUFU.EX2 R196, R196 ;  /* 0x000000c400c47308 */ /* 0x000fe20000000800 */
[----:B------:R-:W-:Y:S01]  /*19b00*/  FADD.FTZ R104, R104, R105 ;  /* 0x0000006968687221 */ /* 0x000fe20000010000 */
[C---:B------:R-:W-:Y:S01]  /*19b10*/  HMMA.16816.F32 R32, R68.reuse, R90, R32 ;  /* 0x0000005a4420723c */ /* 0x040fe20000001820 */
[----:B------:R-:W3:Y:S07]  /*19b20*/  LDSM.16.MT88.4 R88, [R144+0x1000] ;  /* 0x001000009058783b */ /* 0x000eee0000004200 */
[----:B------:R-:W-:Y:S10]  /*19b30*/  MUFU.EX2 R161, R161 ;  /* 0x000000a100a17308 */ /* 0x000ff40000000800 */
[----:B------:R-:W-:Y:S01]  /*19b40*/  MUFU.EX2 R198, R198 ;  /* 0x000000c600c67308 */ /* 0x000fe20000000800 */
[C---:B------:R-:W-:Y:S09]  /*19b50*/  HMMA.16816.F32 R36, R68.reuse, R92, R36 ;  /* 0x0000005c4424723c */ /* 0x040ff20000001824 */
[----:B------:R-:W-:Y:S10]  /*19b60*/  MUFU.EX2 R200, R200 ;  /* 0x000000c800c87308 */ /* 0x000ff40000000800 */
[----:B------:R-:W-:Y:S01]  /*19b70*/  MUFU.EX2 R159, R159 ;  /* 0x0000009f009f7308 */ /* 0x000fe20000000800 */
[C---:B------:R-:W-:Y:S01]  /*19b80*/  HMMA.16816.F32 R40, R68.reuse, R94, R40 ;  /* 0x0000005e4428723c */ /* 0x040fe20000001828 */
[----:B------:R-:W5:Y:S08]  /*19b90*/  LDSM.16.MT88.4 R92, [R213+0x1000] ;  /* 0x00100000d55c783b */ /* 0x000f700000004200 */
[----:B------:R-:W-:Y:S01]  /*19ba0*/  MUFU.EX2 R154, R154 ;  /* 0x0000009a009a7308 */ /* 0x000fe20000000800 */
[C---:B------:R-:W-:Y:S08]  /*19bb0*/  HMMA.16816.F32 R44, R68.reuse, R96, R44 ;  /* 0x00000060442c723c */ /* 0x040ff0000000182c */
[C---:B------:R-:W-:Y:S01]  /*19bc0*/  HMMA.16816.F32 R48, R68.reuse, R98, R48 ;  /* 0x000000624430723c */ /* 0x040fe20000001830 */
[----:B------:R-:W2:Y:S07]  /*19bd0*/  LDSM.16.MT88.4 R96, [R146+0x11000] ;  /* 0x011000009260783b */ /* 0x000eae0000004200 */
[C---:B----4-:R-:W-:Y:S08]  /*19be0*/  HMMA.16816.F32 R52, R68.reuse, R84, R52 ;  /* 0x000000544434723c */ /* 0x050ff00000001834 */
[C---:B------:R-:W-:Y:S01]  /*19bf0*/  HMMA.16816.F32 R56, R68.reuse, R86, R56 ;  /* 0x000000564438723c */ /* 0x040fe20000001838 */
[----:B------:R-:W4:Y:S07]  /*19c00*/  LDSM.16.MT88.4 R84, [R141+0x11000] ;  /* 0x011000008d54783b */ /* 0x000f2e0000004200 */
        /* <DEDUP_REMOVED lines=17> */
[C---:B-----5:R-:W-:Y:S03]  /*19d20*/  HMMA.16816.F32 R28, R68.reuse, R92, R28 ;  /* 0x0000005c441c723c */ /* 0x060fe6000000181c */
[-C--:B------:R-:W-:Y:S01]  /*19d30*/  FFMA.FTZ R92, R170, R135.reuse, -R158 ;  /* 0x00000087aa5c7223 */ /* 0x080fe2000001089e */
[----:B------:R-:W-:Y:S03]  /*19d40*/  FFMA.FTZ R170, R176, R135, -R160 ;  /* 0x00000087b0aa7223 */ /* 0x000fe600000108a0 */
[----:B------:R3:W5:Y:S01]  /*19d50*/  MUFU.EX2 R176, R92 ;  /* 0x0000005c00b07308 */ /* 0x0007620000000800 */
[C---:B------:R-:W-:Y:S09]  /*19d60*/  HMMA.16816.F32 R32, R68.reuse, R94, R32 ;  /* 0x0000005e4420723c */ /* 0x040ff20000001820 */
[----:B------:R-:W5:Y:S01]  /*19d70*/  MUFU.EX2 R170, R170 ;  /* 0x000000aa00aa7308 */ /* 0x000f620000000800 */
[C---:B--2---:R-:W-:Y:S01]  /*19d80*/  HMMA.16816.F32 R36, R68.reuse, R96, R36 ;  /* 0x000000604424723c */ /* 0x044fe20000001824 */
[----:B---3--:R-:W-:Y:S07]  /*19d90*/  LDSM.16.MT88.4 R92, [R146+0x11800] ;  /* 0x01180000925c783b */ /* 0x008fee0000004200 */
[C---:B------:R-:W-:Y:S01]  /*19da0*/  HMMA.16816.F32 R40, R68.reuse, R98, R40 ;  /* 0x000000624428723c */ /* 0x040fe20000001828 */
[----:B------:R-:W-:Y:S07]  /*19db0*/  LDSM.16.MT88.4 R96, [R141+0x11800] ;  /* 0x011800008d60783b */ /* 0x000fee0000004200 */
[C---:B----4-:R-:W-:Y:S08]  /*19dc0*/  HMMA.16816.F32 R44, R68.reuse, R84, R44 ;  /* 0x00000054442c723c */ /* 0x050ff0000000182c */
        /* <DEDUP_REMOVED lines=9> */
[----:B-----5:R-:W-:Y:S02]  /*19e60*/  F2FP.F16.F32.PACK_AB R69, R176, R241 ;  /* 0x000000f1b045723e */ /* 0x020fe400000000ff */
        /* <DEDUP_REMOVED lines=179> */
[----:B------:R-:W-:Y:S04]  /*1a9a0*/  FADD.FTZ R9, R198, R9 ;  /* 0x00000009c6097221 */ /* 0x000fe80000010000 */
[C---:B--2---:R-:W-:Y:S03]  /*1a9b0*/  HMMA.16816.F32 R72, R68.reuse, R4, R60 ;  /* 0x000000044448723c */ /* 0x044fe6000000183c */
[----:B------:R-:W-:Y:S01]  /*1a9c0*/  FADD.FTZ R5, R157, R0 ;  /* 0x000000009d057221 */ /* 0x000fe20000010000 */
[----:B------:R-:W-:Y:S01]  /*1a9d0*/  MOV R0, R3 ;  /* 0x0000000300007202 */ /* 0x000fe20000000f00 */
[----:B------:R-:W-:Y:S02]  /*1a9e0*/  FADD.FTZ R154, R154, R9 ;  /* 0x000000099a9a7221 */ /* 0x000fe40000010000 */
[----:B------:R-:W-:Y:S01]  /*1a9f0*/  FADD.FTZ R5, R156, R5 ;  /* 0x000000059c057221 */ /* 0x000fe20000010000 */
[----:B------:R-:W-:Y:S03]  /*1aa00*/  HMMA.16816.F32 R68, R68, R6, R64 ;  /* 0x000000064444723c */ /* 0x000fe60000001840 */
[----:B------:R-:W-:Y:S01]  /*1aa10*/  FADD.FTZ R139, R139, R154 ;  /* 0x0000009a8b8b7221 */ /* 0x000fe20000010000 */
[----:B------:R-:W-:Y:S03]  /*1aa20*/  FADD.FTZ R136, R136, R5 ;  /* 0x0000000588887221 */ /* 0x000fe60000010000 */
[----:B------:R-:W-:Y:S01]  /*1aa30*/  FADD.FTZ R138, R138, R139 ;  /* 0x0000008b8a8a7221 */ /* 0x000fe20000010000 */
[----:B------:R-:W-:Y:S03]  /*1aa40*/  FADD.FTZ R237, R155, R136 ;  /* 0x000000889bed7221 */ /* 0x000fe60000010000 */
[----:B------:R-:W-:Y:S01]  /*1aa50*/  FADD.FTZ R239, R137, R138 ;  /* 0x0000008a89ef7221 */ /* 0x000fe20000010000 */
[----:B------:R-:W-:Y:S08]  /*1aa60*/  @P0 BRA `(.L_x_4203) ;  /* 0xffffffb8001c0947 */ /* 0x000ff0000383ffff */
.L_x_4196:
        /* <DEDUP_REMOVED lines=10> */
.L_x_4218:
        /* <DEDUP_REMOVED lines=25> */
[----:B------:R-:W-:Y:S01]  /*1aca0*/  SEL R2, R143, 0xffffffe0, !P3 ;  /* 0xffffffe08f027807 */ /* 0x000fe20005800000 */
[C---:B------:R-:W-:Y:S01]  /*1acb0*/  FMUL.FTZ R126, R10.reuse, R126 ;  /* 0x0000007e0a7e7220 */ /* 0x040fe20000410000 */
[----:B------:R-:W-:Y:S01]  /*1acc0*/  FMUL.FTZ R127, R10, R127 ;  /* 0x0000007f0a7f7220 */ /* 0x000fe20000410000 */
        /* <DEDUP_REMOVED lines=142> */
[----:B------:R-:W-:Y:S01]  /*1b5b0*/  MOV R141, RZ ;  /* 0x000000ff008d7202 */ /* 0x000fe20000000f00 */
[----:B------:R-:W-:-:S02]  /*1b5c0*/  @P0 IMAD R11, R49, R227, RZ ;  /* 0x000000e3310b0224 */ /* 0x000fc400078e02ff */
[----:B----4-:R-:W-:Y:S01]  /*1b5d0*/  @P0 IMAD.WIDE.U32 R14, R48, R227, RZ ;  /* 0x000000e3300e0225 */ /* 0x010fe200078e00ff */
[----:B------:R-:W4:Y:S03]  /*1b5e0*/  @P5 MUFU.LG2 R12, R7 ;  /* 0x00000007000c5308 */ /* 0x000f260000000c00 */
[----:B------:R-:W-:Y:S01]  /*1b5f0*/  @!P0 IMAD.IADD R6, R51, 0x1, R6 ;  /* 0x0000000133068824 */ /* 0x000fe200078e0206 */
[----:B------:R-:W-:Y:S01]  /*1b600*/  @P0 IADD3 R6, PT, PT, R15, R11, RZ ;  /* 0x0000000b0f060210 */ /* 0x000fe20007ffe0ff */
[----:B-1----:R-:W-:-:S04]  /*1b610*/  IMAD.WIDE.U32 R16, R5, R48, R140 ;  /* 0x0000003005107225 */ /* 0x002fc800078e008c */
[----:B------:R-:W-:Y:S02]  /*1b620*/  IMAD R15, R49, R5, RZ ;  /* 0x00000005310f7224 */ /* 0x000fe400078e02ff */
[-C--:B------:R-:W-:Y:S02]  /*1b630*/  IMAD R13, R23, R223.reuse, RZ ;  /* 0x000000df170d7224 */ /* 0x080fe400078e02ff */
[----:B------:R-:W-:-:S04]  /*1b640*/  IMAD.WIDE.U32 R18, R22, R223, RZ ;  /* 0x000000df16127225 */ /* 0x000fc800078e00ff */
[----:B------:R-:W-:Y:S01]  /*1b650*/  @P0 IMAD.MOV.U32 R50, RZ, RZ, R14 ;  /* 0x000000ffff320224 */ /* 0x000fe200078e000e */
[----:B------:R-:W-:Y:S01]  /*1b660*/  IADD3 R15, PT, PT, R17, R15, RZ ;  /* 0x0000000f110f7210 */ /* 0x000fe20007ffe0ff */
[----:B------:R-:W-:-:S03]  /*1b670*/  IMAD.IADD R13, R19, 0x1, R13 ;  /* 0x00000001130d7824 */ /* 0x000fc600078e020d */
[----:B------:R-:W-:Y:S02]  /*1b680*/  IADD3 R50, P3, P2, R18, R16, R50 ;  /* 0x0000001012327210 */ /* 0x000fe40007a7e032 */
[----:B------:R-:W-:Y:S02]  /*1b690*/  SHF.R.U32.HI R2, RZ, 0x3, R142 ;  /* 0x00000003ff027819 */ /* 0x000fe4000001168e */
[----:B------:R-:W-:Y:S02]  /*1b6a0*/  IADD3.X R51, PT, PT, R13, R15, R6, P3, P2 ;  /* 0x0000000f0d337210 */ /* 0x000fe40001fe4406 */
[----:B------:R-:W-:Y:S01]  /*1b6b0*/  LOP3.LUT R15, R232, 0x1c0, RZ, 0xc0, !PT ;  /* 0x000001c0e80f7812 */ /* 0x000fe200078ec0ff */
[----:B---3--:R-:W-:Y:S01]  /*1b6c0*/  @P6 FMUL.FTZ R13, R4, 0.69314718246459960938 ;  /* 0x3f317218040d6820 */ /* 0x008fe20000410000 */
[----:B----4-:R-:W-:Y:S01]  /*1b6d0*/  @P5 FMUL.FTZ R12, R12, 0.69314718246459960938 ;  /* 0x3f3172180c0c5820 */ /* 0x010fe20000410000 */
[----:B------:R-:W-:Y:S02]  /*1b6e0*/  IADD3 R11, PT, PT, -R5, R226, RZ ;  /* 0x000000e2050b7210 */ /* 0x000fe40007ffe1ff */
[----:B------:R-:W-:-:S02]  /*1b6f0*/  IADD3 R8, PT, PT, R2, 0x10, RZ ;  /* 0x0000001002087810 */ /* 0x000fc40007ffe0ff */
[----:B------:R-:W-:Y:S02]  /*1b700*/  IADD3 R14, PT, PT, R2, 0x30, RZ ;  /* 0x00000030020e7810 */ /* 0x000fe40007ffe0ff */
[----:B------:R-:W-:Y:S02]  /*1b710*/  LOP3.LUT R15, R15, 0x38, R142, 0xf8, !PT ;  /* 0x000000380f0f7812 */ /* 0x000fe400078ef88e */
[----:B------:R-:W-:Y:S01]  /*1b720*/  MOV R6, 0x7f800000 ;  /* 0x7f80000000067802 */ /* 0x000fe20000000f00 */
[C---:B-----5:R-:W-:Y:S01]  /*1b730*/  @P6 FFMA.FTZ R6, R0.reuse, R134, R13 ;  /* 0x0000008600066223 */ /* 0x060fe2000001000d */
[----:B------:R-:W-:Y:S01]  /*1b740*/  MOV R4, 0x7f800000 ;  /* 0x7f80000000047802 */ /* 0x000fe20000000f00 */
[----:B------:R-:W-:Y:S01]  /*1b750*/  @P5 FFMA.FTZ R4, R0, R3, R12 ;  /* 0x0000000300045223 */ /* 0x000fe2000001000c */
[-C--:B------:R-:W-:Y:S02]  /*1b760*/  ISETP.GE.AND P4, PT, R8, R11.reuse, PT ;  /* 0x0000000b0800720c */ /* 0x080fe40003f86270 */
[----:B------:R-:W-:-:S02]  /*1b770*/  ISETP.GE.AND P2, PT, R14, R11, PT ;  /* 0x0000000b0e00720c */ /* 0x000fc40003f46270 */
[----:B------:R-:W-:Y:S02]  /*1b780*/  LOP3.LUT R0, R212, 0x30, RZ, 0xc0, !PT ;  /* 0x00000030d4007812 */ /* 0x000fe400078ec0ff */
[----:B------:R-:W-:Y:S02]  /*1b790*/  SHF.R.U32.HI R3, RZ, 0x2, R142 ;  /* 0x00000002ff037819 */ /* 0x000fe4000001168e */
[----:B------:R-:W-:Y:S02]  /*1b7a0*/  IADD3 R16, PT, PT, R2, 0x20, RZ ;  /* 0x0000002002107810 */ /* 0x000fe40007ffe0ff */
[----:B------:R-:W-:Y:S02]  /*1b7b0*/  LOP3.LUT R15, R15, R140, RZ, 0x3c, !PT ;  /* 0x0000008c0f0f7212 */ /* 0x000fe400078e3cff */
[----:B------:R-:W-:Y:S02]  /*1b7c0*/  P2R R8, PR, RZ, 0x10 ;  /* 0x00000010ff087803 */ /* 0x000fe40000000000 */
[----:B------:R-:W-:-:S02]  /*1b7d0*/  P2R R7, PR, RZ, 0x4 ;  /* 0x00000004ff077803 */ /* 0x000fc40000000000 */
[----:B------:R-:W-:Y:S02]  /*1b7e0*/  LOP3.LUT R0, R0, 0x7, R3, 0xf8, !PT ;  /* 0x0000000700007812 */ /* 0x000fe400078ef803 */
[-C--:B------:R-:W-:Y:S02]  /*1b7f0*/  ISETP.GE.AND P4, PT, R16, R11.reuse, PT ;  /* 0x0000000b1000720c */ /* 0x080fe40003f86270 */
[----:B------:R-:W-:Y:S02]  /*1b800*/  ISETP.GE.AND P3, PT, R2, R11, PT ;  /* 0x0000000b0200720c */ /* 0x000fe40003f66270 */
[----:B------:R-:W-:Y:S02]  /*1b810*/  LOP3.LUT P2, RZ, R142, 0x3, RZ, 0xc0, !PT ;  /* 0x000000038eff7812 */ /* 0x000fe4000784c0ff */
        /* <DEDUP_REMOVED lines=9> */
.L_x_4205:
        /* <DEDUP_REMOVED lines=24> */
.L_x_4207:
[----:B------:R-:W-:Y:S05]  /*1ba30*/  BSYNC.RECONVERGENT B0 ;  /* 0x0000000000007941 */ /* 0x000fea0003800200 */
.L_x_4206:
        /* <DEDUP_REMOVED lines=9> */
.L_x_4209:
[----:B------:R-:W-:Y:S05]  /*1bad0*/  BSYNC.RECONVERGENT B0 ;  /* 0x0000000000007941 */ /* 0x000fea0003800200 */
.L_x_4208:
        /* <DEDUP_REMOVED lines=15> */
.L_x_4211:
[----:B------:R-:W-:Y:S05]  /*1bbd0*/  BSYNC.RECONVERGENT B0 ;  /* 0x0000000000007941 */ /* 0x000fea0003800200 */
.L_x_4210:
        /* <DEDUP_REMOVED lines=14> */
.L_x_4213:
[----:B------:R-:W-:Y:S05]  /*1bcc0*/  BSYNC.RECONVERGENT B0 ;  /* 0x0000000000007941 */ /* 0x000fea0003800200 */
.L_x_4212:
[----:B------:R-:W-:Y:S02]  /*1bcd0*/  ISETP.NE.AND P0, PT, R7, RZ, PT ;  /* 0x000000ff0700720c */ /* 0x000fe40003f05270 */
[----:B------:R-:W-:-:S11]  /*1bce0*/  MOV R223, 0x0 ;  /* 0x0000000000df7802 */ /* 0x000fd60000000f00 */
[----:B-1234-:R-:W-:Y:S05]  /*1bcf0*/  @P0 RET.REL.NODEC R222 `(_ZN5flash24flash_fwd_splitkv_kernelI23Flash_fwd_kernel_traitsILi128ELi64ELi128ELi4ELb0ELb0EN7cutlass6half_tE19Flash_kernel_traitsILi128ELi64ELi128ELi4ES3_EELb0ELb0ELb0ELb0ELb1ELb1ELb0ELb1EEEvNS_16Flash_fwd_paramsE) ;  /* 0xfffffe40dec00950 */ /* 0x01efea0003c3ffff */
        /* <DEDUP_REMOVED lines=13> */
[----:B-1----:R-:W-:Y:S05]  /*1bdd0*/  RET.REL.NODEC R222 `(_ZN5flash24flash_fwd_splitkv_kernelI23Flash_fwd_kernel_traitsILi128ELi64ELi128ELi4ELb0ELb0EN7cutlass6half_tE19Flash_kernel_traitsILi128ELi64ELi128ELi4ES3_EELb0ELb0ELb0ELb0ELb1ELb1ELb0ELb1EEEvNS_16Flash_fwd_paramsE) ;  /* 0xfffffe40de887950 */ /* 0x002fea0003c3ffff */
.L_x_4204:
[----:B------:R-:W-:Y:S01]  /*1bde0*/  MOV R5, 0x2 ;  /* 0x0000000200057802 */ /* 0x000fe20000000f00 */
[----:B------:R-:W-:Y:S01]  /*1bdf0*/  IMAD.MOV.U32 R2, RZ, RZ, 0x1f ;  /* 0x0000001fff027424 */ /* 0x000fe200078e00ff */
[----:B------:R-:W-:-:S07]  /*1be00*/  MOV R4, 0xffffffff ;  /* 0xffffffff00047802 */ /* 0x000fce0000000f00 */
[----:B-1---5:R-:W-:Y:S05]  /*1be10*/  WARPSYNC.COLLECTIVE R4, `(.L_x_4214) ;  /* 0x0000000004087348 */ /* 0x022fea0003c00000 */
[----:B------:R2:W3:Y:S02]  /*1be20*/  SHFL.BFLY P0, R9, R239, R5, R2 ;  /* 0x0c000005ef097389 */ /* 0x0004e40000000002 */
[----:B-123-5:R-:W-:Y:S05]  /*1be30*/  ENDCOLLECTIVE ;  /* 0x000000000000791b */ /* 0x02efea0003800000 */
.L_x_4214:
[----:B------:R-:W-:Y:S02]  /*1be40*/  IMAD.MOV.U32 R6, RZ, RZ, R9 ;  /* 0x000000ffff067224 */ /* 0x000fe400078e0009 */
[----:B------:R-:W-:Y:S02]  /*1be50*/  IMAD.MOV.U32 R5, RZ, RZ, 0x1 ;  /* 0x00000001ff057424 */ /* 0x000fe400078e00ff */
[----:B------:R-:W-:-:S05]  /*1be60*/  FADD.FTZ R7, R6, R239 ;  /* 0x000000ef06077221 */ /* 0x000fca0000010000 */
[----:B------:R-:W-:-:S07]  /*1be70*/  MOV R239, R7 ;  /* 0x0000000700ef7202 */ /* 0x000fce0000000f00 */
[----:B------:R-:W-:Y:S05]  /*1be80*/  WARPSYNC.COLLECTIVE R4, `(.L_x_4215) ;  /* 0x0000000004087348 */ /* 0x000fea0003c00000 */
[----:B------:R1:W2:Y:S02]  /*1be90*/  SHFL.BFLY P0, R9, R239, R5, R2 ;  /* 0x0c000005ef097389 */ /* 0x0002a40000000002 */
[----:B-12---:R-:W-:Y:S05]  /*1bea0*/  ENDCOLLECTIVE ;  /* 0x000000000000791b */ /* 0x006fea0003800000 */
.L_x_4215:
[----:B------:R-:W-:Y:S01]  /*1beb0*/  MOV R239, R237 ;  /* 0x000000ed00ef7202 */ /* 0x000fe20000000f00 */
[----:B------:R-:W-:Y:S01]  /*1bec0*/  IMAD.MOV.U32 R5, RZ, RZ, 0x2 ;  /* 0x00000002ff057424 */ /* 0x000fe200078e00ff */
[----:B------:R-:W-:-:S07]  /*1bed0*/  MOV R8, R9 ;  /* 0x0000000900087202 */ /* 0x000fce0000000f00 */
[----:B------:R-:W-:Y:S05]  /*1bee0*/  WARPSYNC.COLLECTIVE R4, `(.L_x_4216) ;  /* 0x0000000004087348 */ /* 0x000fea0003c00000 */
[----:B------:R1:W2:Y:S02]  /*1bef0*/  SHFL.BFLY P0, R9, R239, R5, R2 ;  /* 0x0c000005ef097389 */ /* 0x0002a40000000002 */
[----:B-12---:R-:W-:Y:S05]  /*1bf00*/  ENDCOLLECTIVE ;  /* 0x000000000000791b */ /* 0x006fea0003800000 */
.L_x_4216:
[----:B------:R-:W-:Y:S01]  /*1bf10*/  FADD.FTZ R8, R7, R8 ;  /* 0x0000000807087221 */ /* 0x000fe20000010000 */
[----:B------:R-:W-:Y:S01]  /*1bf20*/  FADD.FTZ R6, R9, R237 ;  /* 0x000000ed09067221 */ /* 0x000fe20000010000 */
[----:B------:R-:W-:-:S04]  /*1bf30*/  MOV R5, 0x1 ;  /* 0x0000000100057802 */ /* 0x000fc80000000f00 */
[----:B------:R-:W-:-:S07]  /*1bf40*/  MOV R239, R6 ;  /* 0x0000000600ef7202 */ /* 0x000fce0000000f00 */
[----:B------:R-:W-:Y:S05]  /*1bf50*/  WARPSYNC.COLLECTIVE R4, `(.L_x_4217) ;  /* 0x0000000004087348 */ /* 0x000fea0003c00000 */
[----:B------:R1:W2:Y:S02]  /*1bf60*/  SHFL.BFLY P0, R9, R239, R5, R2 ;  /* 0x0c000005ef097389 */ /* 0x0002a40000000002 */
[----:B-12---:R-:W-:Y:S05]  /*1bf70*/  ENDCOLLECTIVE ;  /* 0x000000000000791b */ /* 0x006fea0003800000 */
.L_x_4217:
[----:B------:R-:W-:Y:S05]  /*1bf80*/  BRA `(.L_x_4218) ;  /* 0xffffffe800e07947 */ /* 0x000fea000383ffff */
.L_x_4219:
        /* <DEDUP_REMOVED lines=15> */
.L_x_14919:


//--------------------- .text._ZN5flash24flash_fwd_splitkv_kernelI23Flash_fwd_kernel_traitsILi128ELi64ELi128ELi4ELb0ELb0EN7cutlass6half_tE19Flash_kernel_traitsILi128ELi64ELi128ELi4ES3_EELb0ELb0ELb1ELb0ELb0ELb0ELb0ELb1EEEvNS_16Flash_fwd_paramsE --------------------------
	.section	.text._ZN5flash24flash_fwd_splitkv_kernelI23Flash_fwd_kernel_traitsILi128ELi64ELi128ELi4ELb0ELb0EN7cutlass6half_tE19Flash_kernel_traitsILi128ELi64ELi128ELi4ES3_EELb0ELb0ELb1ELb0ELb0ELb0ELb0ELb1EEEvNS_16Flash_fwd_paramsE,"ax",@progbits
	.align	128
        .global         _ZN5flash24flash_fwd_splitkv_kernelI23Flash_fwd_kernel_traitsILi128ELi64ELi128ELi4ELb0ELb0EN7cutlass6half_tE19Flash_kernel_traitsILi128ELi64ELi128ELi4ES3_EELb0ELb0ELb1ELb0ELb0ELb0ELb0ELb1EEEvNS_16Flash_fwd_paramsE
        .type           _ZN5flash24flash_fwd_splitkv_kernelI23Flash_fwd_kernel_traitsILi128ELi64ELi128ELi4ELb0ELb0EN7cutlass6half_tE19Flash_kernel_traitsILi128ELi64ELi128ELi4ES3_EELb0ELb0ELb1ELb0ELb0ELb0ELb0ELb1EEEvNS_16Flash_fwd_paramsE,@function
        .size           _ZN5flash24flash_fwd_splitkv_kernelI23Flash_fwd_kernel_traitsILi128ELi64ELi128ELi4ELb0ELb0EN7cutlass6half_tE19Flash_kernel_traitsILi128ELi64ELi128ELi4ES3_EELb0ELb0ELb1ELb0ELb0ELb0ELb0ELb1EEEvNS_16Flash_fwd_paramsE,(.L_x_14920 - _ZN5flash24flash_fwd_splitkv_kernelI23Flash_fwd_kernel_traitsILi128ELi64ELi128ELi4ELb0ELb0EN7cutlass6half_tE19Flash_kernel_traitsILi128ELi64ELi128ELi4ES3_EELb0ELb0ELb1ELb0ELb0ELb0ELb0ELb1EEEvNS_16Flash_fwd_paramsE)
        .other          _ZN5flash24flash_fwd_splitkv_kernelI23Flash_fwd_kernel_traitsILi128ELi64ELi128ELi4ELb0ELb0EN7cutlass6half_tE19Flash_kernel_traitsILi128ELi64ELi128ELi4ES3_EELb0ELb0ELb1ELb0ELb0ELb0ELb0ELb1EEEvNS_16Flash_fwd_paramsE,@"STO_CUDA_ENTRY STV_DEFAULT"
_ZN5flash24flash_fwd_splitkv_kernelI23Flash_fwd_kernel_traitsILi128ELi64ELi128ELi4ELb0ELb0EN7cutlass6half_tE19Flash_kernel_traitsILi128ELi64ELi128ELi4ES3_EELb0ELb0ELb1ELb0ELb0ELb0ELb0ELb1EEEvNS_16Flash_fwd_paramsE:
.text._ZN5flash24flash_fwd_splitkv_kernelI23Flash_fwd_kernel_traitsILi128ELi64ELi128ELi4ELb0ELb0EN7cutlass6half_tE19Flash_kernel_traitsILi128ELi64ELi128ELi4ES3_EELb0ELb0ELb1ELb0ELb0ELb0ELb0ELb1EEEvNS_16Flash_fwd_paramsE:
[----:B------:R-:W-:Y:S01]  /*0000*/  LDC R1, c[0x0][0x37c] ;  /* 0x0000df00ff017b82 */ /* 0x000fe20000000800 */
[----:B------:R-:W1:Y:S07]  /*0010*/  S2R R217, SR_CTAID.X ;  /* 0x0000000000d97919 */ /* 0x000e6e0000002500 */
[----:B------:R-:W2:Y:S01]  /*0020*/  LDC.64 R132, c[0x0][0x348] ;  /* 0x0000d200ff847b82 */ /* 0x000ea20000000a00 */
[----:B------:R-:W-:Y:S01]  /*0030*/  BSSY.RECONVERGENT B4, `(.L_x_4220) ;  /* 0x0000005000047945 */ /* 0x000fe20003800200 */
[----:B------:R-:W-:Y:S01]  /*0040*/  MOV R214, 0x80 ;  /* 0x0000008000d67802 */ /* 0x000fe20000000f00 */
[----:B------:R-:W3:Y:S01]  /*0050*/  S2R R215, SR_CTAID.Y ;  /* 0x0000000000d77919 */ /* 0x000ee20000002600 */
[----:B------:R-:W4:Y:S05]  /*0060*/  S2R R216, SR_CTAID.Z ;  /* 0x0000000000d87919 */ /* 0x000f2a0000002700 */
[----:B-1234-:R-:W-:Y:S05]  /*0070*/  CALL.REL.NOINC `($_ZN5flash24flash_fwd_splitkv_kernelI23Flash_fwd_kernel_traitsILi128ELi64ELi128ELi4ELb0ELb0EN7cutlass6half_tE19Flash_kernel_traitsILi128ELi64ELi128ELi4ES3_EELb0ELb0ELb1ELb0ELb0ELb0ELb0ELb1EEEvNS_16Flash_fwd_paramsE$_ZN5flash30compute_attn_1rowblock_splitkvI23Flash_fwd_kernel_traitsILi128ELi64ELi128ELi4ELb0ELb0EN7cutlass6half_tE19Flash_kernel_traitsILi128ELi64ELi128ELi4ES3_EELb0ELb0ELb1ELb0ELb0ELb0ELb0ELb1ENS_16Flash_fwd_paramsEEEvRKT8_iiiii) ;  /* 0x0000000000087944 */ /* 0x01efea0003c00000 */
[----:B------:R-:W-:Y:S05]  /*0080*/  BSYNC.RECONVERGENT B4 ;  /* 0x0000000000047941 */ /* 0x000fea0003800200 */
.L_x_4220:
[----:B------:R-:W-:Y:S05]  /*0090*/  EXIT ;  /* 0x000000000000794d */ /* 0x000fea0003800000 */
        .type           $_ZN5flash24flash_fwd_splitkv_kernelI23Flash_fwd_kernel_traitsILi128ELi64ELi128ELi4ELb0ELb0EN7cutlass6half_tE19Flash_kernel_traitsILi128ELi64ELi128ELi4ES3_EELb0ELb0ELb1ELb0ELb0ELb0ELb0ELb1EEEvNS_16Flash_fwd_paramsE$_ZN5flash30compute_attn_1rowblock_splitkvI23Flash_fwd_kernel_traitsILi128ELi64ELi128ELi4ELb0ELb0EN7cutlass6half_tE19Flash_kernel_traitsILi128ELi64ELi128ELi4ES3_EELb0ELb0ELb1ELb0ELb0ELb0ELb0ELb1ENS_16Flash_fwd_paramsEEEvRKT8_iiiii,@function
        .size           $_ZN5flash24flash_fwd_splitkv_kernelI23Flash_fwd_kernel_traitsILi128ELi64ELi128ELi4ELb0ELb0EN7cutlass6half_tE19Flash_kernel_traitsILi128ELi64ELi128ELi4ES3_EELb0ELb0ELb1ELb0ELb0ELb0ELb0ELb1EEEvNS_16Flash_fwd_paramsE$_ZN5flash30compute_attn_1rowblock_splitkvI23Flash_fwd_kernel_traitsILi128ELi64ELi128ELi4ELb0ELb0EN7cutlass6half_tE19Flash_kernel_traitsILi128ELi64ELi128ELi4ES3_EELb0ELb0ELb1ELb0ELb0ELb0ELb0ELb1ENS_16Flash_fwd_paramsEEEvRKT8_iiiii,(.L_x_14920 - $_ZN5flash24flash_fwd_splitkv_kernelI23Flash_fwd_kernel_traitsILi128ELi64ELi128ELi4ELb0ELb0EN7cutlass6half_tE19Flash_kernel_traitsILi128ELi64ELi128ELi4ES3_EELb0ELb0ELb1ELb0ELb0ELb0ELb0ELb1EEEvNS_16Flash_fwd_paramsE$_ZN5flash30compute_attn_1rowblock_splitkvI23Flash_fwd_kernel_traitsILi128ELi64ELi128ELi4ELb0ELb0EN7cutlass6half_tE19Flash_kernel_traitsILi128ELi64ELi128ELi4ES3_EELb0ELb0ELb1ELb0ELb0ELb0ELb0ELb1ENS_16Flash_fwd_paramsEEEvRKT8_iiiii)
$_ZN5flash24flash_fwd_splitkv_kernelI23Flash_fwd_kernel_traitsILi128ELi64ELi128ELi4ELb0ELb0EN7cutlass6half_tE19Flash_kernel_traitsILi128ELi64ELi128ELi4ES3_EELb0ELb0ELb1ELb0ELb0ELb0ELb0ELb1EEEvNS_16Flash_fwd_paramsE$_ZN5flash30compute_attn_1rowblock_splitkvI23Flash_fwd_kernel_traitsILi128ELi64ELi128ELi4ELb0ELb0EN7cutlass6half_tE19Flash_kernel_traitsILi128ELi64ELi128ELi4ES3_EELb0ELb0ELb1ELb0ELb0ELb0ELb0ELb1ENS_16Flash_fwd_paramsEEEvRKT8_iiiii:
        /* <DEDUP_REMOVED lines=38> */
.L_x_4222:
[----:B------:R-:W-:Y:S05]  /*0300*/  BSYNC.RECONVERGENT B0 ;  /* 0x0000000000007941 */ /* 0x000fea0003800200 */
.L_x_4221:
[----:B------:R-:W-:Y:S04]  /*0310*/  BSSY.RECONVERGENT B0, `(.L_x_4223) ;  /* 0x0000007000007945 */ /* 0x000fe80003800200 */
[----:B------:R-:W-:Y:S05]  /*0320*/  @!P3 BRA `(.L_x_4224) ;  /* 0x000000000014b947 */ /* 0x000fea0003800000 */
[----:B-----5:R-:W3:Y:S02]  /*0330*/  LD.E.U8 R3, desc[UR4][R132.64+0x1b2] ;  /* 0x0001b20484037980 */ /* 0x020ee4000c101100 */
[----:B---3--:R-:W-:-:S13]  /*0340*/  ISETP.NE.AND P1, PT, R3, RZ, PT ;  /* 0x000000ff0300720c */ /* 0x008fda0003f25270 */
[----:B------:R-:W3:Y:S02]  /*0350*/  @P1 LD.E R4, desc[UR4][R8.64+0x4] ;  /* 0x0000040408041980 */ /* 0x000ee4000c101900 */
[----:B---3--:R-:W-:-:S06]  /*0360*/  @P1 IADD3 R3, PT, PT, R4, -R13, RZ ;  /* 0x8000000d04031210 */ /* 0x008fcc0007ffe0ff */
[----:B------:R3:W5:Y:S02]  /*0370*/  @!P1 LD.E R3, desc[UR4][R8.64] ;  /* 0x0000000408039980 */ /* 0x000764000c101900 */
.L_x_4224:
[----:B------:R-:W-:Y:S05]  /*0380*/  BSYNC.RECONVERGENT B0 ;  /* 0x0000000000007941 */ /* 0x000fea0003800200 */
.L_x_4223:
        /* <DEDUP_REMOVED lines=9> */
.L_x_4226:
[----:B------:R-:W4:Y:S01]  /*0420*/  LD.E.64 R4, desc[UR4][R132.64+0x108] ;  /* 0x0001080484047980 */ /* 0x000f22000c101b00 */
[----:B------:R-:W-:Y:S01]  /*0430*/  BSSY.RECONVERGENT B0, `(.L_x_4228) ;  /* 0x0000006000007945 */ /* 0x000fe20003800200 */
[----:B------:R-:W-:Y:S01]  /*0440*/  IMAD.MOV.U32 R3, RZ, RZ, RZ ;  /* 0x000000ffff037224 */ /* 0x000fe200078e00ff */
[----:B----4-:R-:W-:-:S04]  /*0450*/  ISETP.NE.U32.AND P0, PT, R4, RZ, PT ;  /* 0x000000ff0400720c */ /* 0x010fc80003f05070 */
[----:B------:R-:W-:-:S13]  /*0460*/  ISETP.NE.AND.EX P0, PT, R5, RZ, PT, P0 ;  /* 0x000000ff0500720c */ /* 0x000fda0003f05300 */
[----:B------:R-:W-:Y:S05]  /*0470*/  @!P0 BRA `(.L_x_4229) ;  /* 0x0000000000048947 */ /* 0x000fea0003800000 */
[----:B------:R4:W5:Y:S02]  /*0480*/  LD.E R3, desc[UR4][R132.64+0xbc] ;  /* 0x0000bc0484037980 */ /* 0x000964000c101900 */
.L_x_4229:
[----:B------:R-:W-:Y:S05]  /*0490*/  BSYNC.RECONVERGENT B0 ;  /* 0x0000000000007941 */ /* 0x000fea0003800200 */
.L_x_4228:
[----:B-----5:R-:W-:Y:S02]  /*04a0*/  IADD3 R62, PT, PT, R70, R3, RZ ;  /* 0x00000003463e7210 */ /* 0x020fe40007ffe0ff */
.L_x_4227:
[----:B------:R-:W-:Y:S05]  /*04b0*/  BSYNC.RECONVERGENT B1 ;  /* 0x0000000000017941 */ /* 0x000fea0003800200 */
.L_x_4225:
[----:B------:R-:W-:Y:S01]  /*04c0*/  IMAD.SHL.U32 R73, R217, 0x40, RZ ;  /* 0x00000040d9497824 */ /* 0x000fe200078e00ff */
[----:B------:R-:W-:Y:S01]  /*04d0*/  MOV R4, R214 ;  /* 0x000000d600047202 */ /* 0x000fe20000000f00 */
[----:B------:R-:W-:-:S03]  /*04e0*/  IMAD.MOV.U32 R5, RZ, RZ, 0x0 ;  /* 0x00000000ff057424 */ /* 0x000fc600078e00ff */
[----:B------:R-:W-:-:S13]  /*04f0*/  ISETP.GT.AND P0, PT, R218, R73, PT ;  /* 0x00000049da00720c */ /* 0x000fda0003f04270 */
[----:B-1234-:R-:W-:Y:S05]  /*0500*/  @!P0 RET.REL.NODEC R4 `(_ZN5flash24flash_fwd_splitkv_kernelI23Flash_fwd_kernel_traitsILi128ELi64ELi128ELi4ELb0ELb0EN7cutlass6half_tE19Flash_kernel_traitsILi128ELi64ELi128ELi4ES3_EELb0ELb0ELb1ELb0ELb0ELb0ELb0ELb1EEEvNS_16Flash_fwd_paramsE) ;  /* 0xfffffff804bc8950 */ /* 0x01efea0003c3ffff */
        /* <DEDUP_REMOVED lines=61> */
.L_x_4232:
[----:B------:R-:W-:Y:S05]  /*08e0*/  BSYNC.RECONVERGENT B0 ;  /* 0x0000000000007941 */ /* 0x000fea0003800200 */
.L_x_4231:
        /* <DEDUP_REMOVED lines=17> */
.L_x_4234:
[----:B------:R-:W-:Y:S05]  /*0a00*/  BSYNC.RECONVERGENT B0 ;  /* 0x0000000000007941 */ /* 0x000fea0003800200 */
.L_x_4233:
        /* <DEDUP_REMOVED lines=20> */
.L_x_4236:
[----:B------:R-:W-:Y:S05]  /*0b50*/  BSYNC.RECONVERGENT B0 ;  /* 0x0000000000007941 */ /* 0x000fea0003800200 */
.L_x_4235:
        /* <DEDUP_REMOVED lines=25> */
.L_x_4238:
[----:B------:R-:W-:Y:S05]  /*0cf0*/  BSYNC.RECONVERGENT B0 ;  /* 0x0000000000007941 */ /* 0x000fea0003800200 */
.L_x_4237:
[----:B------:R-:W-:Y:S01]  /*0d00*/  MOV R215, 0x0 ;  /* 0x0000000000d77802 */ /* 0x000fe20000000f00 */
[----:B------:R-:W-:Y:S04]  /*0d10*/  @!P5 ST.E desc[UR4][R8.64], R4 ;  /* 0x000000040800d985 */ /* 0x000fe8000c101904 */
[----:B------:R-:W-:Y:S04]  /*0d20*/  @!P4 ST.E desc[UR4][R8.64+0x40], R3 ;  /* 0x000040030800c985 */ /* 0x000fe8000c101904 */
[----:B------:R1:W-:Y:S02]  /*0d30*/  @!P3 ST.E desc[UR4][R8.64+0x80], R0 ;  /* 0x000080000800b985 */ /* 0x0003e4000c101904 */
[----:B-12---:R-:W-:Y:S05]  /*0d40*/  @P6 RET.REL.NODEC R214 `(_ZN5flash24flash_fwd_splitkv_kernelI23Flash_fwd_kernel_traitsILi128ELi64ELi128ELi4ELb0ELb0EN7cutlass6half_tE19Flash_kernel_traitsILi128ELi64ELi128ELi4ES3_EELb0ELb0ELb1ELb0ELb0ELb0ELb0ELb1EEEvNS_16Flash_fwd_paramsE) ;  /* 0xfffffff0d6ac6950 */ /* 0x006fea0003c3ffff */
[----:B------:R-:W-:Y:S02]  /*0d50*/  MOV R3, 0x7f800000 ;  /* 0x7f80000000037802 */ /* 0x000fe40000000f00 */
[----:B------:R-:W-:-:S03]  /*0d60*/  MOV R215, 0x0 ;  /* 0x0000000000d77802 */ /* 0x000fc60000000f00 */
[----:B------:R1:W-:Y:S02]  /*0d70*/  ST.E desc[UR4][R8.64+0xc0], R3 ;  /* 0x0000c00308007985 */ /* 0x0003e4000c101904 */
[----:B-1----:R-:W-:Y:S05]  /*0d80*/  RET.REL.NODEC R214 `(_ZN5flash24flash_fwd_splitkv_kernelI23Flash_fwd_kernel_traitsILi128ELi64ELi128ELi4ELb0ELb0EN7cutlass6half_tE19Flash_kernel_traitsILi128ELi64ELi128ELi4ES3_EELb0ELb0ELb1ELb0ELb0ELb0ELb0ELb1EEEvNS_16Flash_fwd_paramsE) ;  /* 0xfffffff0d69c7950 */ /* 0x002fea0003c3ffff */
.L_x_4230:
        /* <DEDUP_REMOVED lines=103> */
.L_x_4240:
        /* <DEDUP_REMOVED lines=79> */
.L_x_4241:
[----:B------:R-:W-:Y:S05]  /*18f0*/  BSYNC.RECONVERGENT B0 ;  /* 0x0000000000007941 */ /* 0x000fea0003800200 */
.L_x_4239:
        /* <DEDUP_REMOVED lines=64> */
[----:B------:R-:W-:Y:S01]  /*1d00*/  LOP3.LUT R24, R64, 0x1c0, RZ, 0xc0, !PT ;  /* 0x000001c040187812 */ /* 0x000fe200078ec0ff */
[----:B------:R-:W-:Y:S01]  /*1d10*/  @P0 IMAD.MOV.U32 R18, RZ, RZ, R28 ;  /* 0x000000ffff120224 */ /* 0x000fe200078e001c */
[----:B------:R-:W-:Y:S01]  /*1d20*/  @!P0 IADD3 R13, PT, PT, R25, R0, RZ ;  /* 0x00000000190d8210 */ /* 0x000fe20007ffe0ff */
[----:B------:R-:W-:Y:S01]  /*1d30*/  @P0 IMAD.IADD R13, R29, 0x1, R11 ;  /* 0x000000011d0d0824 */ /* 0x000fe200078e020b */
[----:B------:R-:W-:Y:S02]  /*1d40*/  SHF.R.S32.HI R0, RZ, 0x1f, R3 ;  /* 0x0000001fff007819 */ /* 0x000fe40000011403 */
[----:B------:R-:W-:Y:S02]  /*1d50*/  LOP3.LUT R11, R24, 0x38, R71, 0xf8, !PT ;  /* 0x00000038180b7812 */ /* 0x000fe400078ef847 */
[----:B------:R-:W-:Y:S01]  /*1d60*/  IADD3 R18, P1, PT, R14, R18, RZ ;  /* 0x000000120e127210 */ /* 0x000fe20007f3e0ff */
[----:B------:R-:W-:Y:S01]  /*1d70*/  IMAD R22, R0, R22, R5 ;  /* 0x0000001600167224 */ /* 0x000fe200078e0205 */
[----:B------:R-:W-:-:S02]  /*1d80*/  LOP3.LUT R11, R11, 0x38, R64, 0x78, !PT ;  /* 0x000000380b0b7812 */ /* 0x000fc400078e7840 */
[----:B------:R-:W-:Y:S01]  /*1d90*/  IADD3.X R19, PT, PT, RZ, R13, RZ, P1, !PT ;  /* 0x0000000dff137210 */ /* 0x000fe20000ffe4ff */
[----:B------:R-:W-:Y:S01]  /*1da0*/  IMAD.IADD R27, R27, 0x1, R22 ;  /* 0x000000011b1b7824 */ /* 0x000fe200078e0216 */
[----:B------:R-:W-:Y:S01]  /*1db0*/  LOP3.LUT R64, R11, 0x1e00, R64, 0xf8, !PT ;  /* 0x00001e000b407812 */ /* 0x000fe200078ef840 */
[-C--:B------:R-:W-:Y:S01]  /*1dc0*/  IMAD R5, R21, R216.reuse, RZ ;  /* 0x000000d815057224 */ /* 0x080fe200078e02ff */
[----:B------:R-:W-:Y:S01]  /*1dd0*/  SHF.R.S32.HI R11, RZ, 0x1f, R70 ;  /* 0x0000001fff0b7819 */ /* 0x000fe20000011446 */
[----:B------:R-:W-:Y:S01]  /*1de0*/  IMAD.WIDE.U32 R18, R20, R216, R18 ;  /* 0x000000d814127225 */ /* 0x000fe200078e0012 */
[----:B------:R-:W-:-:S03]  /*1df0*/  IADD3 R22, P0, PT, R14, R4, RZ ;  /* 0x000000040e167210 */ /* 0x000fc60007f1e0ff */
[----:B------:R-:W-:Y:S01]  /*1e00*/  IMAD.WIDE.U32 R20, R120, R208, R26 ;  /* 0x000000d078147225 */ /* 0x000fe200078e001a */
[----:B------:R-:W-:-:S03]  /*1e10*/  LEA.HI R11, R11, R70, RZ, 0x7 ;  /* 0x000000460b0b7211 */ /* 0x000fc600078f38ff */
[----:B------:R-:W-:Y:S01]  /*1e20*/  IMAD.X R23, RZ, RZ, R2, P0 ;  /* 0x000000ffff177224 */ /* 0x000fe200000e0602 */
[----:B------:R-:W-:Y:S02]  /*1e30*/  IADD3 R213, PT, PT, R21, R213, RZ ;  /* 0x000000d515d57210 */ /* 0x000fe40007ffe0ff */
[C---:B----4-:R-:W-:Y:S01]  /*1e40*/  LEA R212, P0, R20.reuse, R8, 0x1 ;  /* 0x0000000814d47211 */ /* 0x050fe200078008ff */
[----:B------:R-:W-:Y:S01]  /*1e50*/  IMAD.IADD R19, R19, 0x1, R5 ;  /* 0x0000000113137824 */ /* 0x000fe200078e0205 */
[----:B------:R-:W-:Y:S01]  /*1e60*/  SHF.R.S32.HI R76, RZ, 0x7, R11 ;  /* 0x00000007ff4c7819 */ /* 0x000fe2000001140b */
[----:B------:R-:W-:Y:S01]  /*1e70*/  IMAD.WIDE.U32 R4, R217, 0x40, R120 ;  /* 0x00000040d9047825 */ /* 0x000fe200078e0078 */
[----:B------:R-:W-:Y:S02]  /*1e80*/  LEA.HI.X R213, R20, R9, R213, 0x1, P0 ;  /* 0x0000000914d57211 */ /* 0x000fe400000f0cd5 */
[----:B------:R-:W-:Y:S01]  /*1e90*/  ISETP.GE.AND P0, PT, R76, R61, PT ;  /* 0x0000003d4c00720c */ /* 0x000fe20003f06270 */
[----:B------:R-:W-:-:S02]  /*1ea0*/  IMAD R5, R5, R126, RZ ;  /* 0x0000007e05057224 */ /* 0x000fc400078e02ff */
[----:B------:R-:W-:-:S04]  /*1eb0*/  IMAD.WIDE.U32 R22, R120, R206, R22 ;  /* 0x000000ce78167225 */ /* 0x000fc800078e0016 */
[C---:B------:R-:W-:Y:S02]  /*1ec0*/  IMAD R5, R4.reuse, R127, R5 ;  /* 0x0000007f04057224 */ /* 0x040fe400078e0205 */
[----:B------:R-:W-:Y:S01]  /*1ed0*/  IMAD.WIDE.U32 R18, R4, R126, R18 ;  /* 0x0000007e04127225 */ /* 0x000fe200078e0012 */
[----:B------:R-:W-:-:S03]  /*1ee0*/  LEA R210, P1, R22, R16, 0x1 ;  /* 0x0000001016d27211 */ /* 0x000fc600078208ff */
[----:B------:R-:W-:Y:S01]  /*1ef0*/  IMAD.IADD R211, R23, 0x1, R211 ;  /* 0x0000000117d37824 */ /* 0x000fe200078e02d3 */
[----:B------:R-:W-:Y:S01]  /*1f00*/  LEA R118, P2, R18, R6, 0x1 ;  /* 0x0000000612767211 */ /* 0x000fe200078408ff */
[----:B------:R-:W-:Y:S01]  /*1f10*/  IMAD.IADD R5, R19, 0x1, R5 ;  /* 0x0000000113057824 */ /* 0x000fe200078e0205 */
[----:B------:R-:W-:Y:S02]  /*1f20*/  LEA R64, R64, UR6, 0x1 ;  /* 0x0000000640407c11 */ /* 0x000fe4000f8e08ff */
        /* <DEDUP_REMOVED lines=108> */
.L_x_4343:
        /* <DEDUP_REMOVED lines=21> */
.L_x_4244:
[----:B------:R-:W-:Y:S05]  /*2740*/  BSYNC.RECONVERGENT B0 ;  /* 0x0000000000007941 */ /* 0x000fea0003800200 */
.L_x_4243:
        /* <DEDUP_REMOVED lines=12> */
.L_x_4246:
[----:B------:R-:W-:Y:S05]  /*2810*/  BSYNC.RECONVERGENT B0 ;  /* 0x0000000000007941 */ /* 0x000fea0003800200 */
.L_x_4245:
        /* <DEDUP_REMOVED lines=12> */
.L_x_4248:
[----:B------:R-:W-:Y:S05]  /*28e0*/  BSYNC.RECONVERGENT B0 ;  /* 0x0000000000007941 */ /* 0x000fea0003800200 */
.L_x_4247:
[----:B------:R-:W-:Y:S01]  /*28f0*/  ISETP.LT.OR P4, PT, R72, R101, P4 ;  /* 0x000000654800720c */ /* 0x000fe20002781670 */
[----:B------:R-:W-:Y:S01]  /*2900*/  BSSY.RECONVERGENT B0, `(.L_x_4249) ;  /* 0x0000013000007945 */ /* 0x000fe20003800200 */
[-C--:B------:R-:W-:Y:S02]  /*2910*/  ISETP.GE.AND P6, PT, R114, R99.reuse, PT ;  /* 0x000000637200720c */ /* 0x080fe40003fc6270 */
[----:B------:R-:W-:Y:S02]  /*2920*/  ISETP.GE.AND P5, PT, R112, R99, PT ;  /* 0x000000637000720c */ /* 0x000fe40003fa6270 */
[-C--:B------:R-:W-:Y:S02]  /*2930*/  ISETP.LT.OR P6, PT, R114, R101.reuse, P6 ;  /* 0x000000657200720c */ /* 0x080fe400037c1670 */
[----:B------:R-:W-:Y:S05]  /*2940*/  ISETP.GE.AND P5, PT, R112, R101, !P5 ;  /* 0x000000657000720c */ /* 0x000fea0006fa6270 */
        /* <DEDUP_REMOVED lines=14> */
.L_x_4250:
[----:B------:R-:W-:Y:S05]  /*2a30*/  BSYNC.RECONVERGENT B0 ;  /* 0x0000000000007941 */ /* 0x000fea0003800200 */
.L_x_4249:
        /* <DEDUP_REMOVED lines=12> */
.L_x_4252:
[----:B------:R-:W-:Y:S05]  /*2b00*/  BSYNC.RECONVERGENT B0 ;  /* 0x0000000000007941 */ /* 0x000fea0003800200 */
.L_x_4251:
[----:B------:R-:W-:Y:S01]  /*2b10*/  ISETP.GE.AND P4, PT, R110, R99, PT ;  /* 0x000000636e00720c */ /* 0x000fe20003f86270 */
[----:B------:R-:W-:Y:S04]  /*2b20*/  BSSY.RECONVERGENT B0, `(.L_x_4253) ;  /* 0x0000010000007945 */ /* 0x000fe80003800200 */
[----:B------:R-:W-:Y:S08]  /*2b30*/  @!P5 BRA `(.L_x_4254) ;  /* 0x000000000038d947 */ /* 0x000ff00003800000 */
        /* <DEDUP_REMOVED lines=14> */
.L_x_4254:
[----:B------:R-:W-:Y:S05]  /*2c20*/  BSYNC.RECONVERGENT B0 ;  /* 0x0000000000007941 */ /* 0x000fea0003800200 */
.L_x_4253:
        /* <DEDUP_REMOVED lines=19> */
.L_x_4256:
[----:B------:R-:W-:Y:S05]  /*2d60*/  BSYNC.RECONVERGENT B0 ;  /* 0x0000000000007941 */ /* 0x000fea0003800200 */
.L_x_4255:
        /* <DEDUP_REMOVED lines=16> */
.L_x_4258:
[----:B------:R-:W-:Y:S05]  /*2e70*/  BSYNC.RECONVERGENT B0 ;  /* 0x0000000000007941 */ /* 0x000fea0003800200 */
.L_x_4257:
        /* <DEDUP_REMOVED lines=14> */
[C---:B------:R-:W-:Y:S04]  /*2f60*/  ISETP.GE.AND P1, PT, R72.reuse, R99, PT ;  /* 0x000000634800720c */ /* 0x040fe80003f26270 */
[----:B------:R-:W-:Y:S04]  /*2f70*/  ISETP.GE.AND P1, PT, R72, R101, !P1 ;  /* 0x000000654800720c */ /* 0x000fe80004f26270 */
[----:B------:R-:W-:Y:S02]  /*2f80*/  P2R R111, PR, RZ, 0x2 ;  /* 0x00000002ff6f7803 */ /* 0x000fe40000000000 */
        /* <DEDUP_REMOVED lines=13> */
.L_x_4262:
[----:B------:R-:W-:Y:S05]  /*3060*/  BSYNC.RECONVERGENT B0 ;  /* 0x0000000000007941 */ /* 0x000fea0003800200 */
.L_x_4261:
        /* <DEDUP_REMOVED lines=16> */
.L_x_4264:
[----:B------:R-:W-:Y:S05]  /*3170*/  BSYNC.RECONVERGENT B0 ;  /* 0x0000000000007941 */ /* 0x000fea0003800200 */
.L_x_4263:
        /* <DEDUP_REMOVED lines=16> */
.L_x_4266:
[----:B------:R-:W-:Y:S05]  /*3280*/  BSYNC.RECONVERGENT B0 ;  /* 0x0000000000007941 */ /* 0x000fea0003800200 */
.L_x_4265:
        /* <DEDUP_REMOVED lines=16> */
.L_x_4268:
[----:B------:R-:W-:Y:S05]  /*3390*/  BSYNC.RECONVERGENT B0 ;  /* 0x0000000000007941 */ /* 0x000fea0003800200 */
.L_x_4267:
        /* <DEDUP_REMOVED lines=12> */
.L_x_4270:
[----:B------:R-:W-:Y:S05]  /*3460*/  BSYNC.RECONVERGENT B0 ;  /* 0x0000000000007941 */ /* 0x000fea0003800200 */
.L_x_4269:
        /* <DEDUP_REMOVED lines=14> */
.L_x_4272:
[----:B------:R-:W-:Y:S05]  /*3550*/  BSYNC.RECONVERGENT B0 ;  /* 0x0000000000007941 */ /* 0x000fea0003800200 */
.L_x_4271:
        /* <DEDUP_REMOVED lines=14> */
.L_x_4274:
[----:B------:R-:W-:Y:S05]  /*3640*/  BSYNC.RECONVERGENT B0 ;  /* 0x0000000000007941 */ /* 0x000fea0003800200 */
.L_x_4273:
        /* <DEDUP_REMOVED lines=16> */
.L_x_4260:
        /* <DEDUP_REMOVED lines=63> */
.L_x_4280:
[----:B------:R-:W-:Y:S05]  /*3b40*/  BSYNC.RECONVERGENT B0 ;  /* 0x0000000000007941 */ /* 0x000fea0003800200 */
.L_x_4279:
        /* <DEDUP_REMOVED lines=53> */
.L_x_4278:
[----:B------:R-:W-:Y:S05]  /*3ea0*/  BSYNC.RECONVERGENT B1 ;  /* 0x0000000000017941 */ /* 0x000fea0003800200 */
.L_x_4277:
        /* <DEDUP_REMOVED lines=67> */
.L_x_4284:
[----:B------:R-:W-:Y:S05]  /*42e0*/  BSYNC.RECONVERGENT B0 ;  /* 0x0000000000007941 */ /* 0x000fea0003800200 */
.L_x_4283:
        /* <DEDUP_REMOVED lines=53> */
.L_x_4282:
[----:B------:R-:W-:Y:S05]  /*4640*/  BSYNC.RECONVERGENT B1 ;  /* 0x0000000000017941 */ /* 0x000fea0003800200 */
.L_x_4281:
        /* <DEDUP_REMOVED lines=66> */
.L_x_4288:
[----:B------:R-:W-:Y:S05]  /*4a70*/  BSYNC.RECONVERGENT B0 ;  /* 0x0000000000007941 */ /* 0x000fea0003800200 */
.L_x_4287:
        /* <DEDUP_REMOVED lines=53> */
.L_x_4286:
[----:B------:R-:W-:Y:S05]  /*4dd0*/  BSYNC.RECONVERGENT B1 ;  /* 0x0000000000017941 */ /* 0x000fea0003800200 */
.L_x_4285:
        /* <DEDUP_REMOVED lines=68> */
.L_x_4292:
[----:B------:R-:W-:Y:S05]  /*5220*/  BSYNC.RECONVERGENT B0 ;  /* 0x0000000000007941 */ /* 0x000fea0003800200 */
.L_x_4291:
        /* <DEDUP_REMOVED lines=51> */
.L_x_4290:
[----:B------:R-:W-:Y:S05]  /*5560*/  BSYNC.RECONVERGENT B1 ;  /* 0x0000000000017941 */ /* 0x000fea0003800200 */
.L_x_4289:
        /* <DEDUP_REMOVED lines=62> */
.L_x_4296:
[----:B------:R-:W-:Y:S05]  /*5950*/  BSYNC.RECONVERGENT B0 ;  /* 0x0000000000007941 */ /* 0x000fea0003800200 */
.L_x_4295:
        /* <DEDUP_REMOVED lines=51> */
.L_x_4294:
[----:B------:R-:W-:Y:S05]  /*5c90*/  BSYNC.RECONVERGENT B1 ;  /* 0x0000000000017941 */ /* 0x000fea0003800200 */
.L_x_4293:
        /* <DEDUP_REMOVED lines=66> */
.L_x_4300:
[----:B------:R-:W-:Y:S05]  /*60c0*/  BSYNC.RECONVERGENT B0 ;  /* 0x0000000000007941 */ /* 0x000fea0003800200 */
.L_x_4299:
        /* <DEDUP_REMOVED lines=51> */
.L_x_4298:
[----:B------:R-:W-:Y:S05]  /*6400*/  BSYNC.RECONVERGENT B1 ;  /* 0x0000000000017941 */ /* 0x000fea0003800200 */
.L_x_4297:
        /* <DEDUP_REMOVED lines=64> */
.L_x_4304:
[----:B------:R-:W-:Y:S05]  /*6810*/  BSYNC.RECONVERGENT B0 ;  /* 0x0000000000007941 */ /* 0x000fea0003800200 */
.L_x_4303:
        /* <DEDUP_REMOVED lines=51> */
.L_x_4302:
[----:B------:R-:W-:Y:S05]  /*6b50*/  BSYNC.RECONVERGENT B1 ;  /* 0x0000000000017941 */ /* 0x000fea0003800200 */
.L_x_4301:
        /* <DEDUP_REMOVED lines=64> */
.L_x_4308:
[----:B------:R-:W-:Y:S05]  /*6f60*/  BSYNC.RECONVERGENT B0 ;  /* 0x0000000000007941 */ /* 0x000fea0003800200 */
.L_x_4307:
        /* <DEDUP_REMOVED lines=51> */
.L_x_4306:
[----:B------:R-:W-:Y:S05]  /*72a0*/  BSYNC.RECONVERGENT B1 ;  /* 0x0000000000017941 */ /* 0x000fea0003800200 */
.L_x_4305:
[----:B------:R-:W3:Y:S02]  /*72b0*/  LD.E R3, desc[UR4][R132.64+0xd0] ;  /* 0x0000d00484037980 */ /* 0x000ee4000c101900 */
[----:B---3--:R-:W-:Y:S05]  /*72c0*/  IMAD.U32 R3, R3, -0x40, RZ ;  /* 0xffffffc003037824 */ /* 0x008fea00078e00ff */
[C---:B------:R-:W-:Y:S02]  /*72d0*/  LEA R16, P1, R3.reuse, R16, 0x1 ;  /* 0x0000001003107211 */ /* 0x040fe400078208ff */
[C---:B------:R-:W-:Y:S02]  /*72e0*/  LEA R54, P0, R3.reuse, R54, 0x1 ;  /* 0x0000003603367211 */ /* 0x040fe400078008ff */
[C---:B------:R-:W-:Y:S02]  /*72f0*/  LEA.HI.X.SX32 R17, R3.reuse, R17, 0x1, P1 ;  /* 0x0000001103117211 */ /* 0x040fe400008f0eff */
[----:B------:R-:W-:Y:S01]  /*7300*/  LEA.HI.X.SX32 R55, R3, R55, 0x1, P0 ;  /* 0x0000003703377211 */ /* 0x000fe200000f0eff */
[----:B------:R-:W-:Y:S05]  /*7310*/  BRA `(.L_x_4275) ;  /* 0x0000006000587947 */ /* 0x000fea0003800000 */
.L_x_4276:
        /* <DEDUP_REMOVED lines=99> */
.L_x_4312:
[----:B------:R-:W-:Y:S05]  /*7950*/  BSYNC.RECONVERGENT B0 ;  /* 0x0000000000007941 */ /* 0x000fea0003800200 */
.L_x_4311:
        /* <DEDUP_REMOVED lines=92> */
.L_x_4310:
[----:B------:R-:W-:Y:S05]  /*7f20*/  BSYNC.RECONVERGENT B1 ;  /* 0x0000000000017941 */ /* 0x000fea0003800200 */
.L_x_4309:
        /* <DEDUP_REMOVED lines=101> */
.L_x_4316:
[----:B------:R-:W-:Y:S05]  /*8580*/  BSYNC.RECONVERGENT B0 ;  /* 0x0000000000007941 */ /* 0x000fea0003800200 */
.L_x_4315:
        /* <DEDUP_REMOVED lines=92> */
.L_x_4314:
[----:B------:R-:W-:Y:S05]  /*8b50*/  BSYNC.RECONVERGENT B1 ;  /* 0x0000000000017941 */ /* 0x000fea0003800200 */
.L_x_4313:
        /* <DEDUP_REMOVED lines=101> */
.L_x_4320:
[----:B------:R-:W-:Y:S05]  /*91b0*/  BSYNC.RECONVERGENT B0 ;  /* 0x0000000000007941 */ /* 0x000fea0003800200 */
.L_x_4319:
        /* <DEDUP_REMOVED lines=92> */
.L_x_4318:
[----:B------:R-:W-:Y:S05]  /*9780*/  BSYNC.RECONVERGENT B1 ;  /* 0x0000000000017941 */ /* 0x000fea0003800200 */
.L_x_4317:
        /* <DEDUP_REMOVED lines=102> */
.L_x_4324:
[----:B------:R-:W-:Y:S05]  /*9df0*/  BSYNC.RECONVERGENT B0 ;  /* 0x0000000000007941 */ /* 0x000fea0003800200 */
.L_x_4323:
        /* <DEDUP_REMOVED lines=92> */
.L_x_4322:
[----:B------:R-:W-:Y:S05]  /*a3c0*/  BSYNC.RECONVERGENT B1 ;  /* 0x0000000000017941 */ /* 0x000fea0003800200 */
.L_x_4321:
        /* <DEDUP_REMOVED lines=98> */
.L_x_4328:
[----:B------:R-:W-:Y:S05]  /*a9f0*/  BSYNC.RECONVERGENT B0 ;  /* 0x0000000000007941 */ /* 0x000fea0003800200 */
.L_x_4327:
        /* <DEDUP_REMOVED lines=92> */
.L_x_4326:
[----:B------:R-:W-:Y:S05]  /*afc0*/  BSYNC.RECONVERGENT B1 ;  /* 0x0000000000017941 */ /* 0x000fea0003800200 */
.L_x_4325:
        /* <DEDUP_REMOVED lines=100> */
.L_x_4332:
[----:B------:R-:W-:Y:S05]  /*b610*/  BSYNC.RECONVERGENT B0 ;  /* 0x0000000000007941 */ /* 0x000fea0003800200 */
.L_x_4331:
        /* <DEDUP_REMOVED lines=92> */
.L_x_4330:
[----:B------:R-:W-:Y:S05]  /*bbe0*/  BSYNC.RECONVERGENT B1 ;  /* 0x0000000000017941 */ /* 0x000fea0003800200 */
.L_x_4329:
        /* <DEDUP_REMOVED lines=100> */
.L_x_4336:
[----:B------:R-:W-:Y:S05]  /*c230*/  BSYNC.RECONVERGENT B0 ;  /* 0x0000000000007941 */ /* 0x000fea0003800200 */
.L_x_4335:
        /* <DEDUP_REMOVED lines=92> */
.L_x_4334:
[----:B------:R-:W-:Y:S05]  /*c800*/  BSYNC.RECONVERGENT B1 ;  /* 0x0000000000017941 */ /* 0x000fea0003800200 */
.L_x_4333:
        /* <DEDUP_REMOVED lines=101> */
.L_x_4340:
[----:B------:R-:W-:Y:S05]  /*ce60*/  BSYNC.RECONVERGENT B0 ;  /* 0x0000000000007941 */ /* 0x000fea0003800200 */
.L_x_4339:
        /* <DEDUP_REMOVED lines=90> */
.L_x_4338:
[----:B------:R-:W-:Y:S05]  /*d410*/  BSYNC.RECONVERGENT B1 ;  /* 0x0000000000017941 */ /* 0x000fea0003800200 */
.L_x_4337:
[----:B------:R-:W3:Y:S02]  /*d420*/  LD.E R3, desc[UR4][R132.64+0xd0] ;  /* 0x0000d00484037980 */ /* 0x000ee4000c101900 */
[----:B---3--:R-:W-:Y:S05]  /*d430*/  IMAD.U32 R3, R3, -0x40, RZ ;  /* 0xffffffc003037824 */ /* 0x008fea00078e00ff */
[C---:B------:R-:W-:Y:S02]  /*d440*/  LEA R82, P1, R3.reuse, R82, 0x1 ;  /* 0x0000005203527211 */ /* 0x040fe400078208ff */
[C---:B------:R-:W-:Y:S02]  /*d450*/  LEA R80, P0, R3.reuse, R80, 0x1 ;  /* 0x0000005003507211 */ /* 0x040fe400078008ff */
[C---:B------:R-:W-:Y:S02]  /*d460*/  LEA.HI.X.SX32 R83, R3.reuse, R83, 0x1, P1 ;  /* 0x0000005303537211 */ /* 0x040fe400008f0eff */
[----:B------:R-:W-:Y:S09]  /*d470*/  LEA.HI.X.SX32 R81, R3, R81, 0x1, P0 ;  /* 0x0000005103517211 */ /* 0x000ff200000f0eff */
.L_x_4275:
[----:B------:R-:W-:Y:S05]  /*d480*/  BSYNC.RECONVERGENT B2 ;  /* 0x0000000000027941 */ /* 0x000fea0003800200 */
.L_x_4259:
        /* <DEDUP_REMOVED lines=101> */
.L_x_4342:
[----:B------:R-:W-:Y:S05]  /*dae0*/  BSYNC.RECONVERGENT B0 ;  /* 0x0000000000007941 */ /* 0x000fea0003800200 */
.L_x_4341:
[----:B------:R-:W-:Y:S05]  /*daf0*/  @P2 BRA `(.L_x_4343) ;  /* 0xffffff4800bc2947 */ /* 0x000fea000383ffff */
.L_x_4242:
        /* <DEDUP_REMOVED lines=34> */
.L_x_4347:
[----:B------:R-:W-:Y:S05]  /*dd20*/  BSYNC.RECONVERGENT B0 ;  /* 0x0000000000007941 */ /* 0x000fea0003800200 */
.L_x_4346:
        /* <DEDUP_REMOVED lines=14> */
.L_x_4349:
[----:B------:R-:W-:Y:S05]  /*de10*/  BSYNC.RECONVERGENT B0 ;  /* 0x0000000000007941 */ /* 0x000fea0003800200 */
.L_x_4348:
        /* <DEDUP_REMOVED lines=16> */
.L_x_4351:
[----:B------:R-:W-:Y:S05]  /*df20*/  BSYNC.RECONVERGENT B0 ;  /* 0x0000000000007941 */ /* 0x000fea0003800200 */
.L_x_4350:
        /* <DEDUP_REMOVED lines=16> */
.L_x_4345:
        /* <DEDUP_REMOVED lines=82> */
.L_x_4359:
[----:B------:R-:W-:Y:S05]  /*e550*/  BSYNC.RECONVERGENT B0 ;  /* 0x0000000000007941 */ /* 0x000fea0003800200 */
.L_x_4358:
[----:B-----5:R-:W-:Y:S01]  /*e560*/  IMAD.MOV.U32 R6, RZ, RZ, R18 ;  /* 0x000000ffff067224 */ /* 0x020fe200078e0012 */
[----:B------:R-:W-:Y:S01]  /*e570*/  MOV R4, R16 ;  /* 0x0000001000047202 */ /* 0x000fe20000000f00 */
[----:B------:R-:W-:Y:S01]  /*e580*/  IMAD.MOV.U32 R7, RZ, RZ, R19 ;  /* 0x000000ffff077224 */ /* 0x000fe200078e0013 */
[----:B------:R-:W-:Y:S02]  /*e590*/  MOV R5, R17 ;  /* 0x0000001100057202 */ /* 0x000fe40000000f00 */
.L_x_4357:
[----:B------:R-:W-:Y:S05]  /*e5a0*/  BSYNC.RECONVERGENT B1 ;  /* 0x0000000000017941 */ /* 0x000fea0003800200 */
.L_x_4356:
        /* <DEDUP_REMOVED lines=48> */
.L_x_4361:
[----:B------:R-:W-:Y:S05]  /*e8b0*/  BSYNC.RECONVERGENT B0 ;  /* 0x0000000000007941 */ /* 0x000fea0003800200 */
.L_x_4360:
[----:B-----5:R3:W-:Y:S02]  /*e8c0*/  STS.128 [R64+0x2000], R16 ;  /* 0x0020001040007388 */ /* 0x0207e40000000c00 */
.L_x_4355:
[----:B------:R-:W-:Y:S05]  /*e8d0*/  BSYNC.RECONVERGENT B2 ;  /* 0x0000000000027941 */ /* 0x000fea0003800200 */
.L_x_4354:
        /* <DEDUP_REMOVED lines=52> */
.L_x_4367:
[----:B------:R-:W-:Y:S05]  /*ec20*/  BSYNC.RECONVERGENT B0 ;  /* 0x0000000000007941 */ /* 0x000fea0003800200 */
.L_x_4366:
[----:B-----5:R1:W-:Y:S02]  /*ec30*/  STS.128 [R64+0x800], R16 ;  /* 0x0008001040007388 */ /* 0x0203e40000000c00 */
.L_x_4365:
[----:B------:R-:W-:Y:S05]  /*ec40*/  BSYNC.RECONVERGENT B1 ;  /* 0x0000000000017941 */ /* 0x000fea0003800200 */
.L_x_4364:
        /* <DEDUP_REMOVED lines=45> */
.L_x_4369:
[----:B------:R-:W-:Y:S05]  /*ef20*/  BSYNC.RECONVERGENT B0 ;  /* 0x0000000000007941 */ /* 0x000fea0003800200 */
.L_x_4368:
[----:B-----5:R3:W-:Y:S02]  /*ef30*/  STS.128 [R64+0x2800], R16 ;  /* 0x0028001040007388 */ /* 0x0207e40000000c00 */
.L_x_4363:
[----:B------:R-:W-:Y:S05]  /*ef40*/  BSYNC.RECONVERGENT B2 ;  /* 0x0000000000027941 */ /* 0x000fea0003800200 */
.L_x_4362:
        /* <DEDUP_REMOVED lines=52> */
.L_x_4375:
[----:B------:R-:W-:Y:S05]  /*f290*/  BSYNC.RECONVERGENT B0 ;  /* 0x0000000000007941 */ /* 0x000fea0003800200 */
.L_x_4374:
[----:B-----5:R1:W-:Y:S02]  /*f2a0*/  STS.128 [R64+0x1000], R16 ;  /* 0x0010001040007388 */ /* 0x0203e40000000c00 */
.L_x_4373:
[----:B------:R-:W-:Y:S05]  /*f2b0*/  BSYNC.RECONVERGENT B1 ;  /* 0x0000000000017941 */ /* 0x000fea0003800200 */
.L_x_4372:
        /* <DEDUP_REMOVED lines=45> */
.L_x_4377:
[----:B------:R-:W-:Y:S05]  /*f590*/  BSYNC.RECONVERGENT B0 ;  /* 0x0000000000007941 */ /* 0x000fea0003800200 */
.L_x_4376:
[----:B-----5:R1:W-:Y:S02]  /*f5a0*/  STS.128 [R64+0x3000], R16 ;  /* 0x0030001040007388 */ /* 0x0203e40000000c00 */
.L_x_4371:
[----:B------:R-:W-:Y:S05]  /*f5b0*/  BSYNC.RECONVERGENT B2 ;  /* 0x0000000000027941 */ /* 0x000fea0003800200 */
.L_x_4370:
        /* <DEDUP_REMOVED lines=54> */
.L_x_4381:
[----:B------:R-:W-:Y:S05]  /*f920*/  BSYNC.RECONVERGENT B0 ;  /* 0x0000000000007941 */ /* 0x000fea0003800200 */
.L_x_4380:
[----:B-----5:R1:W-:Y:S02]  /*f930*/  STS.128 [R64+0x1800], R16 ;  /* 0x0018001040007388 */ /* 0x0203e40000000c00 */
.L_x_4379:
[----:B------:R-:W-:Y:S05]  /*f940*/  BSYNC.RECONVERGENT B1 ;  /* 0x0000000000017941 */ /* 0x000fea0003800200 */
.L_x_4378:
        /* <DEDUP_REMOVED lines=47> */
.L_x_4383:
[----:B------:R-:W-:Y:S05]  /*fc40*/  BSYNC.RECONVERGENT B0 ;  /* 0x0000000000007941 */ /* 0x000fea0003800200 */
.L_x_4382:
[----:B-----5:R1:W-:Y:S01]  /*fc50*/  STS.128 [R64+0x3800], R16 ;  /* 0x0038001040007388 */ /* 0x0203e20000000c00 */
[----:B------:R-:W-:Y:S05]  /*fc60*/  BRA `(.L_x_4352) ;  /* 0x0000002c005c7947 */ /* 0x000fea0003800000 */
.L_x_4353:
        /* <DEDUP_REMOVED lines=95> */
.L_x_4389:
[----:B------:R-:W-:Y:S05]  /*10260*/  BSYNC.RECONVERGENT B0 ;  /* 0x0000000000007941 */ /* 0x000fea0003800200 */
.L_x_4388:
[----:B--2--5:R-:W-:Y:S01]  /*10270*/  IMAD.MOV.U32 R6, RZ, RZ, R34 ;  /* 0x000000ffff067224 */ /* 0x024fe200078e0022 */
[----:B------:R-:W-:Y:S01]  /*10280*/  MOV R4, R32 ;  /* 0x0000002000047202 */ /* 0x000fe20000000f00 */
[----:B------:R-:W-:Y:S01]  /*10290*/  IMAD.MOV.U32 R7, RZ, RZ, R35 ;  /* 0x000000ffff077224 */ /* 0x000fe200078e0023 */
[----:B------:R-:W-:Y:S02]  /*102a0*/  MOV R5, R33 ;  /* 0x0000002100057202 */ /* 0x000fe40000000f00 */
.L_x_4387:
[----:B------:R-:W-:Y:S05]  /*102b0*/  BSYNC.RECONVERGENT B1 ;  /* 0x0000000000017941 */ /* 0x000fea0003800200 */
.L_x_4386:
        /* <DEDUP_REMOVED lines=86> */
.L_x_4391:
[----:B------:R-:W-:Y:S05]  /*10820*/  BSYNC.RECONVERGENT B0 ;  /* 0x0000000000007941 */ /* 0x000fea0003800200 */
.L_x_4390:
[----:B-----5:R3:W-:Y:S02]  /*10830*/  STS.128 [R64+0x2000], R32 ;  /* 0x0020002040007388 */ /* 0x0207e40000000c00 */
.L_x_4385:
[----:B------:R-:W-:Y:S05]  /*10840*/  BSYNC.RECONVERGENT B2 ;  /* 0x0000000000027941 */ /* 0x000fea0003800200 */
.L_x_4384:
        /* <DEDUP_REMOVED lines=90> */
.L_x_4397:
[----:B------:R-:W-:Y:S05]  /*10df0*/  BSYNC.RECONVERGENT B0 ;  /* 0x0000000000007941 */ /* 0x000fea0003800200 */
.L_x_4396:
[----:B-----5:R1:W-:Y:S02]  /*10e00*/  STS.128 [R64+0x800], R32 ;  /* 0x0008002040007388 */ /* 0x0203e40000000c00 */
.L_x_4395:
[----:B------:R-:W-:Y:S05]  /*10e10*/  BSYNC.RECONVERGENT B1 ;  /* 0x0000000000017941 */ /* 0x000fea0003800200 */
.L_x_4394:
        /* <DEDUP_REMOVED lines=83> */
.L_x_4399:
[----:B------:R-:W-:Y:S05]  /*11350*/  BSYNC.RECONVERGENT B0 ;  /* 0x0000000000007941 */ /* 0x000fea0003800200 */
.L_x_4398:
[----:B-----5:R3:W-:Y:S02]  /*11360*/  STS.128 [R64+0x2800], R32 ;  /* 0x0028002040007388 */ /* 0x0207e40000000c00 */
.L_x_4393:
[----:B------:R-:W-:Y:S05]  /*11370*/  BSYNC.RECONVERGENT B2 ;  /* 0x0000000000027941 */ /* 0x000fea0003800200 */
.L_x_4392:
        /* <DEDUP_REMOVED lines=90> */
.L_x_4405:
[----:B------:R-:W-:Y:S05]  /*11920*/  BSYNC.RECONVERGENT B0 ;  /* 0x0000000000007941 */ /* 0x000fea0003800200 */
.L_x_4404:
[----:B-----5:R3:W-:Y:S02]  /*11930*/  STS.128 [R64+0x1000], R32 ;  /* 0x0010002040007388 */ /* 0x0207e40000000c00 */
.L_x_4403:
[----:B------:R-:W-:Y:S05]  /*11940*/  BSYNC.RECONVERGENT B1 ;  /* 0x0000000000017941 */ /* 0x000fea0003800200 */
.L_x_4402:
        /* <DEDUP_REMOVED lines=83> */
.L_x_4407:
[----:B------:R-:W-:Y:S05]  /*11e80*/  BSYNC.RECONVERGENT B0 ;  /* 0x0000000000007941 */ /* 0x000fea0003800200 */
.L_x_4406:
[----:B-----5:R3:W-:Y:S02]  /*11e90*/  STS.128 [R64+0x3000], R32 ;  /* 0x0030002040007388 */ /* 0x0207e40000000c00 */
.L_x_4401:
[----:B------:R-:W-:Y:S05]  /*11ea0*/  BSYNC.RECONVERGENT B2 ;  /* 0x0000000000027941 */ /* 0x000fea0003800200 */
.L_x_4400:
        /* <DEDUP_REMOVED lines=91> */
.L_x_4411:
[----:B------:R-:W-:Y:S05]  /*12460*/  BSYNC.RECONVERGENT B0 ;  /* 0x0000000000007941 */ /* 0x000fea0003800200 */
.L_x_4410:
[----:B-----5:R1:W-:Y:S02]  /*12470*/  STS.128 [R64+0x1800], R32 ;  /* 0x0018002040007388 */ /* 0x0203e40000000c00 */
.L_x_4409:
[----:B------:R-:W-:Y:S05]  /*12480*/  BSYNC.RECONVERGENT B1 ;  /* 0x0000000000017941 */ /* 0x000fea0003800200 */
.L_x_4408:
        /* <DEDUP_REMOVED lines=83> */
.L_x_4413:
[----:B------:R-:W-:Y:S05]  /*129c0*/  BSYNC.RECONVERGENT B0 ;  /* 0x0000000000007941 */ /* 0x000fea0003800200 */
.L_x_4412:
[----:B-----5:R1:W-:Y:S02]  /*129d0*/  STS.128 [R64+0x3800], R32 ;  /* 0x0038002040007388 */ /* 0x0203e40000000c00 */
.L_x_4352:
[----:B------:R-:W-:Y:S05]  /*129e0*/  BSYNC.RECONVERGENT B3 ;  /* 0x0000000000037941 */ /* 0x000fea0003800200 */
.L_x_4344:
[----:B------:R-:W-:Y:S01]  /*129f0*/  IMAD.IADD R69, R62, 0x1, -R69 ;  /* 0x000000013e457824 */ /* 0x000fe200078e0a45 */
[----:B------:R-:W-:Y:S01]  /*12a00*/  BSSY.RECONVERGENT B0, `(.L_x_4414) ;  /* 0x0000017000007945 */ /* 0x000fe20003800200 */
[C---:B-123--:R-:W-:Y:S02]  /*12a10*/  VIADD R4, R120.reuse, 0x40 ;  /* 0x0000004078047836 */ /* 0x04efe40000000000 */
        /* <DEDUP_REMOVED lines=21> */
.L_x_4415:
[----:B------:R-:W-:Y:S05]  /*12b70*/  BSYNC.RECONVERGENT B0 ;  /* 0x0000000000007941 */ /* 0x000fea0003800200 */
.L_x_4414:
        /* <DEDUP_REMOVED lines=18> */
.L_x_4417:
[----:B------:R-:W-:Y:S05]  /*12ca0*/  BSYNC.RECONVERGENT B0 ;  /* 0x0000000000007941 */ /* 0x000fea0003800200 */
.L_x_4416:
        /* <DEDUP_REMOVED lines=16> */
.L_x_4419:
[----:B------:R-:W-:Y:S05]  /*12db0*/  BSYNC.RECONVERGENT B0 ;  /* 0x0000000000007941 */ /* 0x000fea0003800200 */
.L_x_4418:
        /* <DEDUP_REMOVED lines=18> */
.L_x_4421:
[----:B------:R-:W-:Y:S05]  /*12ee0*/  BSYNC.RECONVERGENT B0 ;  /* 0x0000000000007941 */ /* 0x000fea0003800200 */
.L_x_4420:
        /* <DEDUP_REMOVED lines=20> */
.L_x_4423:
[----:B------:R-:W-:Y:S05]  /*13030*/  BSYNC.RECONVERGENT B0 ;  /* 0x0000000000007941 */ /* 0x000fea0003800200 */
.L_x_4422:
        /* <DEDUP_REMOVED lines=16> */
.L_x_4425:
[----:B------:R-:W-:Y:S05]  /*13140*/  BSYNC.RECONVERGENT B0 ;  /* 0x0000000000007941 */ /* 0x000fea0003800200 */
.L_x_4424:
        /* <DEDUP_REMOVED lines=19> */
.L_x_4427:
[----:B------:R-:W-:Y:S05]  /*13280*/  BSYNC.RECONVERGENT B0 ;  /* 0x0000000000007941 */ /* 0x000fea0003800200 */
.L_x_4426:
        /* <DEDUP_REMOVED lines=17> */
.L_x_4429:
[----:B------:R-:W-:Y:S05]  /*133a0*/  BSYNC.RECONVERGENT B0 ;  /* 0x0000000000007941 */ /* 0x000fea0003800200 */
.L_x_4428:
[----:B------:R-:W5:Y:S04]  /*133b0*/  LD.E.64 R12, desc[UR4][R132.64+0x1c0] ;  /* 0x0001c004840c7980 */ /* 0x000f68000c101b00 */
[----:B--234-:R-:W2:Y:S01]  /*133c0*/  LD.E.64 R10, desc[UR4][R132.64+0x1b8] ;  /* 0x0001b804840a7980 */ /* 0x01cea2000c101b00 */
[----:B-1----:R-:W-:Y:S02]  /*133d0*/  MOV R6, R216 ;  /* 0x000000d800067202 */ /* 0x002fe40000000f00 */
[----:B------:R-:W-:Y:S01]  /*133e0*/  MOV R7, RZ ;  /* 0x000000ff00077202 */ /* 0x000fe20000000f00 */
[----:B------:R-:W3:Y:S04]  /*133f0*/  LD.E R5, desc[UR4][R132.64+0xd8] ;  /* 0x0000d80484057980 */ /* 0x000ee8000c101900 */
[----:B------:R-:W0:Y:S01]  /*13400*/  LDGDEPBAR ;  /* 0x00000000000079af */ /* 0x000e220000000000 */
[----:B-----5:R-:W-:-:S04]  /*13410*/  IMAD.WIDE.U32 R6, R215, R12, R6 ;  /* 0x0000000cd7067225 */ /* 0x020fc800078e0006 */
[----:B------:R-:W-:Y:S01]  /*13420*/  IMAD R0, R13, R215, RZ ;  /* 0x000000d70d007224 */ /* 0x000fe200078e02ff */
[----:B--2---:R-:W-:-:S04]  /*13430*/  LEA R10, P0, R6, R10, 0x2 ;  /* 0x0000000a060a7211 */ /* 0x004fc800078010ff */
[----:B------:R-:W-:-:S04]  /*13440*/  IADD3 R0, PT, PT, R7, R0, RZ ;  /* 0x0000000007007210 */ /* 0x000fc80007ffe0ff */
[----:B------:R-:W-:-:S05]  /*13450*/  LEA.HI.X R11, R6, R11, R0, 0x2, P0 ;  /* 0x0000000b060b7211 */ /* 0x000fca00000f1400 */
[----:B------:R-:W2:Y:S01]  /*13460*/  LD.E R0, desc[UR4][R10.64] ;  /* 0x000000040a007980 */ /* 0x000ea2000c101900 */
[----:B---3--:R-:W2:Y:S01]  /*13470*/  MUFU.RCP R5, R5 ;  /* 0x0000000500057308 */ /* 0x008ea20000001000 */
[----:B------:R-:W-:-:S04]  /*13480*/  DEPBAR.LE SB0, 0x0 ;  /* 0x000080000000791a */ /* 0x000fc80000000000 */
[----:B------:R-:W-:Y:S01]  /*13490*/  BSSY.RECONVERGENT B0, `(.L_x_4430) ;  /* 0x0000015000007945 */ /* 0x000fe20003800200 */
[----:B------:R-:W-:Y:S01]  /*134a0*/  BAR.SYNC.DEFER_BLOCKING 0x0 ;  /* 0x0000000000007b1d */ /* 0x000fe20000010000 */
[----:B--2---:R-:W-:-:S05]  /*134b0*/  FMUL.FTZ R0, R0, R5 ;  /* 0x0000000500007220 */ /* 0x004fca0000410000 */
        /* <DEDUP_REMOVED lines=16> */
.L_x_4431:
[----:B------:R2:W-:Y:S04]  /*135c0*/  STS.128 [R64+0xc000], RZ ;  /* 0x00c000ff40007388 */ /* 0x0005e80000000c00 */
[----:B------:R2:W-:Y:S02]  /*135d0*/  STS.128 [R64+0x10000], RZ ;  /* 0x010000ff40007388 */ /* 0x0005e40000000c00 */
.L_x_4432:
[----:B------:R-:W-:Y:S05]  /*135e0*/  BSYNC.RECONVERGENT B0 ;  /* 0x0000000000007941 */ /* 0x000fea0003800200 */
.L_x_4430:
[-C--:B------:R-:W-:Y:S01]  /*135f0*/  ISETP.GE.AND P2, PT, R28, R69.reuse, PT ;  /* 0x000000451c00720c */ /* 0x080fe20003f46270 */
[----:B------:R-:W3:Y:S01]  /*13600*/  S2R R196, SR_TID.X ;  /* 0x0000000000c47919 */ /* 0x000ee20000002100 */
        /* <DEDUP_REMOVED lines=25> */
.L_x_4434:
[----:B------:R-:W-:Y:S05]  /*137a0*/  BSYNC.RECONVERGENT B0 ;  /* 0x0000000000007941 */ /* 0x000fea0003800200 */
.L_x_4433:
        /* <DEDUP_REMOVED lines=18> */
.L_x_4436:
[----:B------:R-:W-:Y:S05]  /*138d0*/  BSYNC.RECONVERGENT B0 ;  /* 0x0000000000007941 */ /* 0x000fea0003800200 */
.L_x_4435:
[----:B------:R1:W-:Y:S01]  /*138e0*/  @P0 STS.128 [R64+0xd800], RZ ;  /* 0x00d800ff40000388 */ /* 0x0003e20000000c00 */
[----:B------:R-:W-:Y:S01]  /*138f0*/  BSSY.RECONVERGENT B0, `(.L_x_4437) ;  /* 0x0000012000007945 */ /* 0x000fe20003800200 */
[----:B------:R-:W-:Y:S02]  /*13900*/  ISETP.GE.AND P3, PT, R120, R69, PT ;  /* 0x000000457800720c */ /* 0x000fe40003f66270 */
        /* <DEDUP_REMOVED lines=16> */
.L_x_4438:
[----:B------:R-:W-:Y:S05]  /*13a10*/  BSYNC.RECONVERGENT B0 ;  /* 0x0000000000007941 */ /* 0x000fea0003800200 */
.L_x_4437:
        /* <DEDUP_REMOVED lines=21> */
.L_x_4440:
[----:B------:R-:W-:Y:S05]  /*13b70*/  BSYNC.RECONVERGENT B0 ;  /* 0x0000000000007941 */ /* 0x000fea0003800200 */
.L_x_4439:
        /* <DEDUP_REMOVED lines=18> */
.L_x_4442:
[----:B------:R-:W-:Y:S05]  /*13ca0*/  BSYNC.RECONVERGENT B0 ;  /* 0x0000000000007941 */ /* 0x000fea0003800200 */
.L_x_4441:
        /* <DEDUP_REMOVED lines=21> */
.L_x_4444:
[----:B------:R-:W-:Y:S05]  /*13e00*/  BSYNC.RECONVERGENT B0 ;  /* 0x0000000000007941 */ /* 0x000fea0003800200 */
.L_x_4443:
        /* <DEDUP_REMOVED lines=19> */
.L_x_4446:
[----:B------:R-:W-:Y:S05]  /*13f40*/  BSYNC.RECONVERGENT B0 ;  /* 0x0000000000007941 */ /* 0x000fea0003800200 */
.L_x_4445:
[----:B------:R-:W5:Y:S01]  /*13f50*/  S2UR UR6, SR_CgaCtaId ;  /* 0x00000000000679c3 */ /* 0x000f620000008800 */
[----:B---3--:R-:W-:Y:S01]  /*13f60*/  SHF.R.U32.HI R199, RZ, 0x1, R196 ;  /* 0x00000001ffc77819 */ /* 0x008fe200000116c4 */
        /* <DEDUP_REMOVED lines=10> */
[----:B------:R-:W0:Y:S01]  /*14010*/  LDGDEPBAR ;  /* 0x00000000000079af */ /* 0x000e220000000000 */
[--C-:B------:R-:W-:Y:S01]  /*14020*/  LOP3.LUT R7, R4, 0x1c0, R67.reuse, 0xf8, !PT ;  /* 0x000001c004077812 */ /* 0x100fe200078ef843 */
[----:B------:R-:W-:Y:S01]  /*14030*/  BSSY.RECONVERGENT B1, `(.L_x_4447) ;  /* 0x0000197000017945 */ /* 0x000fe20003800200 */
[----:B------:R-:W-:-:S02]  /*14040*/  LOP3.LUT R5, R200, 0x200, R67, 0xf8, !PT ;  /* 0x00000200c8057812 */ /* 0x000fc400078ef843 */
[-C--:B------:R-:W-:Y:S02]  /*14050*/  LOP3.LUT R60, R7, R198.reuse, RZ, 0x3c, !PT ;  /* 0x000000c6073c7212 */ /* 0x080fe400078e3cff */
[----:B------:R-:W-:Y:S02]  /*14060*/  LOP3.LUT R130, R67, 0x400, RZ, 0xc0, !PT ;  /* 0x0000040043827812 */ /* 0x000fe400078ec0ff */
[----:B------:R-:W-:Y:S02]  /*14070*/  LOP3.LUT R3, R3, R198, RZ, 0x3c, !PT ;  /* 0x000000c603037212 */ /* 0x000fe400078e3cff */
[----:B------:R-:W-:Y:S01]  /*14080*/  LOP3.LUT R116, R5, R60, RZ, 0xfc, !PT ;  /* 0x0000003c05747212 */ /* 0x000fe200078efcff */
[----:B-----5:R-:W-:Y:S01]  /*14090*/  ULEA UR6, UR6, UR7, 0x18 ;  /* 0x0000000706067291 */ /* 0x020fe2000f8ec0ff */
[----:B------:R-:W-:Y:S01]  /*140a0*/  R2P PR, R196, 0x6 ;  /* 0x00000006c4007804 */ /* 0x000fe20000000000 */
[----:B------:R-:W-:Y:S01]  /*140b0*/  IMAD R130, R3, 0x2, R130 ;  /* 0x0000000203827824 */ /* 0x000fe200078e0282 */
[----:B------:R-:W-:Y:S01]  /*140c0*/  ISETP.NE.AND P6, PT, R61, 0x1, PT ;  /* 0x000000013d00780c */ /* 0x000fe20003fc5270 */
[----:B------:R-:W-:-:S02]  /*140d0*/  IMAD.MOV.U32 R3, RZ, RZ, 0x40 ;  /* 0x00000040ff037424 */ /* 0x000fc400078e00ff */
        /* <DEDUP_REMOVED lines=8> */
[----:B------:R-:W3:Y:S01]  /*14160*/  LDSM.16.M88.4 R12, [R130+UR6+0x4800] ;  /* 0x00480006820c783b */ /* 0x000ee20008000200 */
[--C-:B------:R-:W-:Y:S02]  /*14170*/  IMAD.IADD R136, R116, 0x1, R3.reuse ;  /* 0x0000000174887824 */ /* 0x100fe400078e0203 */
[----:B------:R-:W-:Y:S01]  /*14180*/  IMAD.IADD R2, R2, 0x1, R3 ;  /* 0x0000000102027824 */ /* 0x000fe200078e0203 */
[----:B------:R-:W5:Y:S01]  /*14190*/  LDSM.16.M88.4 R4, [R130+UR6+0x5000] ;  /* 0x005000068204783b */ /* 0x000f620008000200 */
[C---:B------:R-:W-:Y:S02]  /*141a0*/  IMAD.IADD R66, R65.reuse, 0x1, R136 ;  /* 0x0000000141427824 */ /* 0x040fe400078e0288 */
[----:B------:R-:W-:Y:S01]  /*141b0*/  IMAD.IADD R3, R65, 0x1, R2 ;  /* 0x0000000141037824 */ /* 0x000fe200078e0202 */
[----:B------:R-:W2:Y:S04]  /*141c0*/  LDSM.16.M88.4 R104, [R130+UR6+0x5800] ;  /* 0x005800068268783b */ /* 0x000ea80008000200 */
        /* <DEDUP_REMOVED lines=9> */
[C---:B------:R-:W-:Y:S03]  /*14260*/  HMMA.16816.F32 R20, R72.reuse, R22, RZ ;  /* 0x000000164814723c */ /* 0x040fe600000018ff */
[----:B------:R-:W-:Y:S04]  /*14270*/  LDSM.16.M88.4 R56, [R128+0x7800] ;  /* 0x007800008038783b */ /* 0x000fe80000000200 */
[----:B------:R-:W-:Y:S01]  /*14280*/  LDSM.16.M88.4 R52, [R136] ;  /* 0x000000008834783b */ /* 0x000fe20000000200 */
[C---:B---3--:R-:W-:Y:S03]  /*14290*/  HMMA.16816.F32 R16, R72.reuse, R12, RZ ;  /* 0x0000000c4810723c */ /* 0x048fe600000018ff */
[----:B------:R-:W-:Y:S04]  /*142a0*/  LDSM.16.M88.4 R44, [R2+0x4000] ;  /* 0x00400000022c783b */ /* 0x000fe80000000200 */
[----:B------:R-:W-:Y:S01]  /*142b0*/  LDSM.16.M88.4 R112, [R128+0x6800] ;  /* 0x006800008070783b */ /* 0x000fe20000000200 */
[C---:B-----5:R-:W-:Y:S03]  /*142c0*/  HMMA.16816.F32 R8, R72.reuse, R4, RZ ;  /* 0x000000044808723c */ /* 0x060fe600000018ff */
[----:B------:R-:W-:Y:S04]  /*142d0*/  LDSM.16.M88.4 R68, [R128+0x7000] ;  /* 0x007000008044783b */ /* 0x000fe80000000200 */
[----:B------:R-:W-:Y:S01]  /*142e0*/  LDSM.16.M88.4 R116, [R116+0x2000] ;  /* 0x002000007474783b */ /* 0x000fe20000000200 */
[C---:B--2---:R-:W-:Y:S03]  /*142f0*/  HMMA.16816.F32 R108, R72.reuse, R104, RZ ;  /* 0x00000068486c723c */ /* 0x044fe600000018ff */
[----:B------:R-:W-:Y:S04]  /*14300*/  LDSM.16.M88.4 R124, [R130+UR6+0xb000] ;  /* 0x00b00006827c783b */ /* 0x000fe80008000200 */
[----:B------:R-:W-:Y:S01]  /*14310*/  LDSM.16.M88.4 R120, [R130+UR6+0xb800] ;  /* 0x00b800068278783b */ /* 0x000fe20008000200 */
[C---:B----4-:R-:W-:Y:S03]  /*14320*/  HMMA.16816.F32 R100, R72.reuse, R96, RZ ;  /* 0x000000604864723c */ /* 0x050fe600000018ff */
        /* <DEDUP_REMOVED lines=20> */
[----:B------:R-:W4:Y:S07]  /*14470*/  LDSM.16.M88.4 R36, [R2+0x5000] ;  /* 0x005000000224783b */ /* 0x000f2e0000000200 */
        /* <DEDUP_REMOVED lines=8> */
[----:B------:R-:W-:Y:S07]  /*14500*/  LDSM.16.M88.4 R56, [R2+0x7800] ;  /* 0x007800000238783b */ /* 0x000fee0000000200 */
[C---:B------:R-:W-:Y:S08]  /*14510*/  HMMA.16816.F32 R24, R52.reuse, R44, R24 ;  /* 0x0000002c3418723c */ /* 0x040ff00000001818 */
[C---:B------:R-:W-:Y:S01]  /*14520*/  HMMA.16816.F32 R20, R52.reuse, R46, R20 ;  /* 0x0000002e3414723c */ /* 0x040fe20000001814 */
[----:B------:R-:W5:Y:S07]  /*14530*/  LDSM.16.M88.4 R44, [R2+0x6800] ;  /* 0x00680000022c783b */ /* 0x000f6e0000000200 */
[C---:B-1----:R-:W-:Y:S08]  /*14540*/  HMMA.16816.F32 R16, R52.reuse, R40, R16 ;  /* 0x000000283410723c */ /* 0x042ff00000001810 */
[C---:B------:R-:W-:Y:S01]  /*14550*/  HMMA.16816.F32 R12, R52.reuse, R42, R12 ;  /* 0x0000002a340c723c */ /* 0x040fe2000000180c */
[----:B------:R-:W-:Y:S07]  /*14560*/  LDSM.16.M88.4 R40, [R66] ;  /* 0x000000004228783b */ /* 0x000fee0000000200 */
[C---:B----4-:R-:W-:Y:S08]  /*14570*/  HMMA.16816.F32 R8, R52.reuse, R36, R8 ;  /* 0x000000243408723c */ /* 0x050ff00000001808 */
        /* <DEDUP_REMOVED lines=18> */
[C---:B-1----:R-:W-:Y:S08]  /*146a0*/  HMMA.16816.F32 R84, R52.reuse, R36, R84 ;  /* 0x000000243454723c */ /* 0x042ff00000001854 */
[C---:B------:R-:W-:Y:S01]  /*146b0*/  HMMA.16816.F32 R80, R52.reuse, R38, R80 ;  /* 0x000000263450723c */ /* 0x040fe20000001850 */
[----:B------:R-:W1:Y:S07]  /*146c0*/  LDSM.16.M88.4 R36, [R3+0x6000] ;  /* 0x006000000324783b */ /* 0x000e6e0000000200 */
[C---:B------:R-:W-:Y:S08]  /*146d0*/  HMMA.16816.F32 R76, R52.reuse, R56, R76 ;  /* 0x00000038344c723c */ /* 0x040ff0000000184c */
[----:B------:R-:W-:Y:S01]  /*146e0*/  HMMA.16816.F32 R72, R52, R58, R72 ;  /* 0x0000003a3448723c */ /* 0x000fe20000001848 */
[----:B------:R-:W1:Y:S04]  /*146f0*/  LDSM.16.M88.4 R56, [R3+0x7800] ;  /* 0x007800000338783b */ /* 0x000e680000000200 */
[----:B------:R-:W-:Y:S03]  /*14700*/  LDSM.16.M88.4 R52, [R130+UR6+0x9000] ;  /* 0x009000068234783b */ /* 0x000fe60008000200 */
        /* <DEDUP_REMOVED lines=8> */
[----:B------:R-:W4:Y:S07]  /*14790*/  LDSM.16.M88.4 R48, [R130+UR6+0x9800] ;  /* 0x009800068230783b */ /* 0x000f2e0008000200 */
[C---:B-----5:R-:W-:Y:S08]  /*147a0*/  HMMA.16816.F32 R108, R40.reuse, R44, R108 ;  /* 0x0000002c286c723c */ /* 0x060ff0000000186c */
[C---:B------:R-:W-:Y:S01]  /*147b0*/  HMMA.16816.F32 R104, R40.reuse, R46, R104 ;  /* 0x0000002e2868723c */ /* 0x040fe20000001868 */
[----:B------:R-:W5:Y:S07]  /*147c0*/  LDSM.16.M88.4 R44, [R130+UR6+0xa000] ;  /* 0x00a00006822c783b */ /* 0x000f6e0008000200 */
[C---:B-1----:R-:W-:Y:S08]  /*147d0*/  HMMA.16816.F32 R100, R40.reuse, R36, R100 ;  /* 0x000000242864723c */ /* 0x042ff00000001864 */
[C---:B------:R-:W-:Y:S01]  /*147e0*/  HMMA.16816.F32 R96, R40.reuse, R38, R96 ;  /* 0x000000262860723c */ /* 0x040fe20000001860 */
[----:B------:R-:W1:Y:S07]  /*147f0*/  LDSM.16.M88.4 R36, [R130+UR6+0xa800] ;  /* 0x00a800068224783b */ /* 0x000e6e0008000200 */
        /* <DEDUP_REMOVED lines=22> */
[C---:B-----5:R-:W-:Y:S08]  /*14960*/  HMMA.16816.F32 R100, R116.reuse, R44, R100 ;  /* 0x0000002c7464723c */ /* 0x060ff00000001864 */
[C---:B------:R-:W-:Y:S01]  /*14970*/  HMMA.16816.F32 R96, R116.reuse, R46, R96 ;  /* 0x0000002e7460723c */ /* 0x040fe20000001860 */
[----:B------:R-:W5:Y:S04]  /*14980*/  LDSM.16.M88.4 R44, [R128+0xb800] ;  /* 0x00b80000802c783b */ /* 0x000f680000000200 */
[----:B------:R-:W-:Y:S03]  /*14990*/  LDSM.16.M88.4 R128, [R2+0x9800] ;  /* 0x009800000280783b */ /* 0x000fe60000000200 */
[C---:B-1----:R-:W-:Y:S08]  /*149a0*/  HMMA.16816.F32 R92, R116.reuse, R36, R92 ;  /* 0x00000024745c723c */ /* 0x042ff0000000185c */
[----:B------:R-:W-:Y:S01]  /*149b0*/  HMMA.16816.F32 R88, R116, R38, R88 ;  /* 0x000000267458723c */ /* 0x000fe20000001858 */
        /* <DEDUP_REMOVED lines=30> */
[----:B------:R-:W-:Y:S01]  /*14ba0*/  HMMA.16816.F32 R72, R40, R46, R72 ;  /* 0x0000002e2848723c */ /* 0x000fe20000001848 */
[----:B------:R-:W5:Y:S04]  /*14bb0*/  LDSM.16.M88.4 R44, [R3+0x9800] ;  /* 0x00980000032c783b */ /* 0x000f680000000200 */
[----:B------:R-:W5:Y:S03]  /*14bc0*/  LDSM.16.M88.4 R40, [R3+0xa000] ;  /* 0x00a000000328783b */ /* 0x000f660000000200 */
        /* <DEDUP_REMOVED lines=8> */
[----:B------:R-:W3:Y:S01]  /*14c50*/  LDSM.16.M88.4 R28, [R3+0xb800] ;  /* 0x00b80000031c783b */ /* 0x000ee20000000200 */
        /* <DEDUP_REMOVED lines=21> */
[C---:B-1----:R-:W-:Y:S08]  /*14db0*/  HMMA.16816.F32 R92, R68.reuse, R36, R92 ;  /* 0x00000024445c723c */ /* 0x042ff0000000185c */
[C---:B------:R-:W-:Y:S08]  /*14dc0*/  HMMA.16816.F32 R88, R68.reuse, R38, R88 ;  /* 0x000000264458723c */ /* 0x040ff00000001858 */
[C---:B--2---:R-:W-:Y:S08]  /*14dd0*/  HMMA.16816.F32 R84, R68.reuse, R32, R84 ;  /* 0x000000204454723c */ /* 0x044ff00000001854 */
[C---:B------:R-:W-:Y:S08]  /*14de0*/  HMMA.16816.F32 R80, R68.reuse, R34, R80 ;  /* 0x000000224450723c */ /* 0x040ff00000001850 */
[C---:B---3--:R-:W-:Y:S08]  /*14df0*/  HMMA.16816.F32 R76, R68.reuse, R28, R76 ;  /* 0x0000001c444c723c */ /* 0x048ff0000000184c */
[----:B------:R-:W-:Y:S01]  /*14e00*/  HMMA.16816.F32 R72, R68, R30, R72 ;  /* 0x0000001e4448723c */ /* 0x000fe20000001848 */
[----:B------:R-:W-:Y:S07]  /*14e10*/  BAR.SYNC.DEFER_BLOCKING 0x0 ;  /* 0x0000000000007b1d */ /* 0x000fee0000010000 */
        /* <DEDUP_REMOVED lines=14> */
.L_x_4450:
        /* <DEDUP_REMOVED lines=8> */
[----:B------:R-:W-:Y:S02]  /*14f80*/  IADD3 R28, PT, PT, RZ, -R28, RZ ;  /* 0x8000001cff1c7210 */ /* 0x000fe40007ffe0ff */
[----:B------:R-:W-:-:S02]  /*14f90*/  ISETP.GE.AND P3, PT, R2, RZ, PT ;  /* 0x000000ff0200720c */ /* 0x000fc40003f66270 */
        /* <DEDUP_REMOVED lines=51> */
.L_x_4451:
[----:B------:R-:W-:Y:S05]  /*152d0*/  BSYNC.RECONVERGENT B0 ;  /* 0x0000000000007941 */ /* 0x000fea0003800200 */
.L_x_4449:
[----:B------:R-:W-:Y:S01]  /*152e0*/  LOP3.LUT R2, R198, 0x40, RZ, 0xfc, !PT ;  /* 0x00000040c6027812 */ /* 0x000fe200078efcff */
[----:B------:R-:W-:Y:S01]  /*152f0*/  IMAD.SHL.U32 R3, R206, 0x20, RZ ;  /* 0x00000020ce037824 */ /* 0x000fe200078e00ff */
[-C--:B------:R-:W-:Y:S02]  /*15300*/  ISETP.GE.AND P1, PT, R198, R219.reuse, PT ;  /* 0x000000dbc600720c */ /* 0x080fe40003f26270 */
[----:B------:R-:W-:Y:S02]  /*15310*/  ISETP.GE.AND P0, PT, R2, R219, PT ;  /* 0x000000db0200720c */ /* 0x000fe40003f06270 */
[----:B------:R-:W-:Y:S02]  /*15320*/  SHF.L.U64.HI R2, R206, 0x5, R207 ;  /* 0x00000005ce027819 */ /* 0x000fe400000102cf */
[----:B------:R-:W-:-:S05]  /*15330*/  IADD3 R28, P3, PT, R3, R210, RZ ;  /* 0x000000d2031c7210 */ /* 0x000fca0007f7e0ff */
[----:B------:R-:W-:Y:S01]  /*15340*/  IMAD.X R29, R2, 0x1, R211, P3 ;  /* 0x00000001021d7824 */ /* 0x000fe200018e06d3 */
[-C--:B------:R-:W-:Y:S01]  /*15350*/  IADD3 R38, P3, PT, R28, R3.reuse, RZ ;  /* 0x000000031c267210 */ /* 0x080fe20007f7e0ff */
[----:B------:R-:W-:Y:S01]  /*15360*/  @!PT LDS RZ, [RZ] ;  /* 0x00000000fffff984 */ /* 0x000fe20000000800 */
[----:B------:R-:W-:Y:S01]  /*15370*/  @!PT LDS RZ, [RZ] ;  /* 0x00000000fffff984 */ /* 0x000fe20000000800 */
[----:B------:R-:W-:Y:S01]  /*15380*/  @!PT LDS RZ, [RZ] ;  /* 0x00000000fffff984 */ /* 0x000fe20000000800 */
[----:B------:R-:W-:Y:S04]  /*15390*/  @!P1 LDGSTS.E.BYPASS.LTC128B.128 [R64+0x4000], desc[UR4][R210.64] ;  /* 0x04000000d2409fae */ /* 0x000fe8000b981a04 */
        /* <DEDUP_REMOVED lines=96> */
.L_x_4448:
[----:B------:R-:W-:Y:S05]  /*159a0*/  BSYNC.RECONVERGENT B1 ;  /* 0x0000000000017941 */ /* 0x000fea0003800200 */
.L_x_4447:
[----:B-1----:R-:W-:Y:S01]  /*159b0*/  SHF.R.U32.HI R2, RZ, 0x2, R196 ;  /* 0x00000002ff027819 */ /* 0x002fe200000116c4 */
[----:B------:R-:W-:Y:S01]  /*159c0*/  IMAD.SHL.U32 R3, R196, 0x2, RZ ;  /* 0x00000002c4037824 */ /* 0x000fe200078e00ff */
[----:B------:R-:W2:Y:S01]  /*159d0*/  LD.E R138, desc[UR4][R132.64+0xdc] ;  /* 0x0000dc04848a7980 */ /* 0x000ea2000c101900 */
[----:B------:R-:W-:Y:S01]  /*159e0*/  VIADD R226, R63, 0xffffff80 ;  /* 0xffffff803fe27836 */ /* 0x000fe20000000000 */
        /* <DEDUP_REMOVED lines=9> */
[----:B------:R-:W-:Y:S01]  /*15a80*/  VIADD R71, R29, 0x9 ;  /* 0x000000091d477836 */ /* 0x000fe20000000000 */
[----:B------:R-:W-:Y:S01]  /*15a90*/  ISETP.GE.AND P5, PT, R35, R62, PT ;  /* 0x0000003e2300720c */ /* 0x000fe20003fa6270 */
[----:B------:R-:W-:-:S02]  /*15aa0*/  VIADD R57, R29, 0x19 ;  /* 0x000000191d397836 */ /* 0x000fc40000000000 */
[C---:B------:R-:W-:Y:S01]  /*15ab0*/  IMAD.IADD R33, R28.reuse, 0x1, -R35 ;  /* 0x000000011c217824 */ /* 0x040fe200078e0a23 */
[----:B------:R-:W-:Y:S01]  /*15ac0*/  ISETP.GE.AND P4, PT, R71, R62, PT ;  /* 0x0000003e4700720c */ /* 0x000fe20003f86270 */
[C---:B------:R-:W-:Y:S02]  /*15ad0*/  IMAD.IADD R30, R28.reuse, 0x1, -R71 ;  /* 0x000000011c1e7824 */ /* 0x040fe400078e0a47 */
[C---:B------:R-:W-:Y:S01]  /*15ae0*/  VIADD R53, R29.reuse, 0x21 ;  /* 0x000000211d357836 */ /* 0x040fe20000000000 */
[----:B------:R-:W-:Y:S01]  /*15af0*/  IABS R33, R33 ;  /* 0x0000002100217213 */ /* 0x000fe20000000000 */
[C---:B------:R-:W-:Y:S01]  /*15b00*/  IMAD.IADD R36, R28.reuse, 0x1, -R57 ;  /* 0x000000011c247824 */ /* 0x040fe200078e0a39 */
[----:B------:R-:W-:Y:S01]  /*15b10*/  IABS R30, R30 ;  /* 0x0000001e001e7213 */ /* 0x000fe20000000000 */
[C---:B------:R-:W-:Y:S01]  /*15b20*/  VIADD R63, R29.reuse, 0x28 ;  /* 0x000000281d3f7836 */ /* 0x040fe20000000000 */
[----:B------:R-:W-:Y:S01]  /*15b30*/  I2FP.F32.S32 R33, R33 ;  /* 0x0000002100217245 */ /* 0x000fe20000201400 */
[----:B------:R-:W-:Y:S01]  /*15b40*/  IMAD.IADD R248, R28, 0x1, -R53 ;  /* 0x000000011cf87824 */ /* 0x000fe200078e0a35 */
[----:B------:R-:W-:Y:S01]  /*15b50*/  I2FP.F32.S32 R30, R30 ;  /* 0x0000001e001e7245 */ /* 0x000fe20000201400 */
[----:B------:R-:W-:Y:S01]  /*15b60*/  VIADD R55, R29, 0x20 ;  /* 0x000000201d377836 */ /* 0x000fe20000000000 */
[----:B------:R-:W-:Y:S01]  /*15b70*/  IABS R36, R36 ;  /* 0x0000002400247213 */ /* 0x000fe20000000000 */
[----:B------:R-:W-:Y:S01]  /*15b80*/  FFMA.FTZ R38, -R0, R33, R20 ;  /* 0x0000002100267223 */ /* 0x000fe20000010114 */
[----:B------:R-:W-:-:S02]  /*15b90*/  IMAD.IADD R20, R28, 0x1, -R115 ;  /* 0x000000011c147824 */ /* 0x000fc400078e0a73 */
[----:B------:R-:W-:Y:S01]  /*15ba0*/  FFMA.FTZ R30, -R0, R30, R21 ;  /* 0x0000001e001e7223 */ /* 0x000fe20000010115 */
[----:B------:R-:W-:Y:S01]  /*15bb0*/  IMAD.IADD R21, R28, 0x1, -R55 ;  /* 0x000000011c157824 */ /* 0x000fe200078e0a37 */
[----:B------:R-:W-:Y:S01]  /*15bc0*/  IABS R248, R248 ;  /* 0x000000f800f87213 */ /* 0x000fe20000000000 */
[C---:B------:R-:W-:Y:S01]  /*15bd0*/  VIADD R47, R29.reuse, 0x30 ;  /* 0x000000301d2f7836 */ /* 0x040fe20000000000 */
[----:B------:R-:W-:Y:S01]  /*15be0*/  IABS R20, R20 ;  /* 0x0000001400147213 */ /* 0x000fe20000000000 */
[C---:B------:R-:W-:Y:S01]  /*15bf0*/  VIADD R43, R29.reuse, 0x38 ;  /* 0x000000381d2b7836 */ /* 0x040fe20000000000 */
[----:B------:R-:W-:Y:S01]  /*15c00*/  I2FP.F32.S32 R36, R36 ;  /* 0x0000002400247245 */ /* 0x000fe20000201400 */
[C---:B------:R-:W-:Y:S01]  /*15c10*/  VIADD R59, R29.reuse, 0x29 ;  /* 0x000000291d3b7836 */ /* 0x040fe20000000000 */
        /* <DEDUP_REMOVED lines=8> */
[C---:B------:R-:W-:Y:S01]  /*15ca0*/  IMAD.IADD R13, R28.reuse, 0x1, -R47 ;  /* 0x000000011c0d7824 */ /* 0x040fe200078e0a2f */
[----:B------:R-:W-:Y:S01]  /*15cb0*/  I2FP.F32.S32 R21, R21 ;  /* 0x0000001500157245 */ /* 0x000fe20000201400 */
[C---:B------:R-:W-:Y:S01]  /*15cc0*/  VIADD R117, R29.reuse, 0x1 ;  /* 0x000000011d757836 */ /* 0x040fe20000000000 */
[----:B------:R-:W-:Y:S01]  /*15cd0*/  IABS R17, R17 ;  /* 0x0000001100117213 */ /* 0x000fe20000000000 */
[C---:B------:R-:W-:Y:S01]  /*15ce0*/  IMAD.IADD R9, R28.reuse, 0x1, -R43 ;  /* 0x000000011c097824 */ /* 0x040fe200078e0a2b */
[----:B------:R-:W-:Y:S01]  /*15cf0*/  IABS R13, R13 ;  /* 0x0000000d000d7213 */ /* 0x000fe20000000000 */
[C---:B------:R-:W-:Y:S01]  /*15d00*/  VIADD R45, R29.reuse, 0x31 ;  /* 0x000000311d2d7836 */ /* 0x040fe20000000000 */
[----:B------:R-:W-:Y:S01]  /*15d10*/  I2FP.F32.S32 R17, R17 ;  /* 0x0000001100117245 */ /* 0x000fe20000201400 */
[----:B------:R-:W-:Y:S02]  /*15d20*/  IMAD.IADD R44, R28, 0x1, -R59 ;  /* 0x000000011c2c7824 */ /* 0x000fe400078e0a3b */
[----:B------:R-:W-:Y:S01]  /*15d30*/  FFMA.FTZ R250, -R0, R21, R8 ;  /* 0x0000001500fa7223 */ /* 0x000fe20000010108 */
[----:B------:R-:W-:Y:S01]  /*15d40*/  IMAD.IADD R32, R28, 0x1, -R117 ;  /* 0x000000011c207824 */ /* 0x000fe200078e0a75 */
[----:B------:R-:W-:Y:S01]  /*15d50*/  IABS R9, R9 ;  /* 0x0000000900097213 */ /* 0x000fe20000000000 */
[----:B------:R-:W-:Y:S01]  /*15d60*/  FFMA.FTZ R48, -R0, R17, R4 ;  /* 0x0000001100307223 */ /* 0x000fe20000010104 */
[C---:B------:R-:W-:Y:S01]  /*15d70*/  IMAD.IADD R4, R28.reuse, 0x1, -R33 ;  /* 0x000000011c047824 */ /* 0x040fe200078e0a21 */
[----:B------:R-:W-:Y:S01]  /*15d80*/  IABS R44, R44 ;  /* 0x0000002c002c7213 */ /* 0x000fe20000000000 */
[----:B------:R-:W-:Y:S01]  /*15d90*/  IMAD.IADD R8, R28, 0x1, -R45 ;  /* 0x000000011c087824 */ /* 0x000fe200078e0a2d */
[----:B------:R-:W-:Y:S01]  /*15da0*/  I2FP.F32.S32 R13, R13 ;  /* 0x0000000d000d7245 */ /* 0x000fe20000201400 */
[C---:B------:R-:W-:Y:S01]  /*15db0*/  VIADD R51, R29.reuse, 0x39 ;  /* 0x000000391d337836 */ /* 0x040fe20000000000 */
[----:B------:R-:W-:Y:S01]  /*15dc0*/  IABS R4, R4 ;  /* 0x0000000400047213 */ /* 0x000fe20000000000 */
[C---:B------:R-:W-:Y:S01]  /*15dd0*/  VIADD R49, R29.reuse, 0x40 ;  /* 0x000000401d317836 */ /* 0x040fe20000000000 */
[----:B------:R-:W-:Y:S01]  /*15de0*/  IABS R32, R32 ;  /* 0x0000002000207213 */ /* 0x000fe20000000000 */
[----:B------:R-:W-:Y:S01]  /*15df0*/  FFMA.FTZ R108, -R0, R13, R108 ;  /* 0x0000000d006c7223 */ /* 0x000fe2000001016c */
[----:B------:R-:W-:Y:S01]  /*15e00*/  I2FP.F32.S32 R9, R9 ;  /* 0x0000000900097245 */ /* 0x000fe20000201400 */
[C---:B------:R-:W-:Y:S01]  /*15e10*/  VIADD R35, R29.reuse, 0x48 ;  /* 0x000000481d237836 */ /* 0x040fe20000000000 */
[----:B------:R-:W-:Y:S01]  /*15e20*/  IABS R8, R8 ;  /* 0x0000000800087213 */ /* 0x000fe20000000000 */
[----:B------:R-:W-:Y:S01]  /*15e30*/  IMAD.IADD R13, R28, 0x1, -R51 ;  /* 0x000000011c0d7824 */ /* 0x000fe200078e0a33 */
[----:B------:R-:W-:Y:S01]  /*15e40*/  I2FP.F32.S32 R44, R44 ;  /* 0x0000002c002c7245 */ /* 0x000fe20000201400 */
[C---:B------:R-:W-:Y:S01]  /*15e50*/  FFMA.FTZ R104, -R0.reuse, R9, R104 ;  /* 0x0000000900687223 */ /* 0x040fe20000010168 */
[----:B------:R-:W-:Y:S01]  /*15e60*/  I2FP.F32.S32 R4, R4 ;  /* 0x0000000400047245 */ /* 0x000fe20000201400 */
[C---:B------:R-:W-:Y:S01]  /*15e70*/  VIADD R17, R29.reuse, 0x59 ;  /* 0x000000591d117836 */ /* 0x040fe20000000000 */
[----:B------:R-:W-:Y:S01]  /*15e80*/  I2FP.F32.S32 R32, R32 ;  /* 0x0000002000207245 */ /* 0x000fe20000201400 */
[C---:B------:R-:W-:Y:S01]  /*15e90*/  VIADD R113, R29.reuse, 0x18 ;  /* 0x000000181d717836 */ /* 0x040fe20000000000 */
[----:B------:R-:W-:Y:S01]  /*15ea0*/  I2FP.F32.S32 R8, R8 ;  /* 0x0000000800087245 */ /* 0x000fe20000201400 */
[----:B------:R-:W-:Y:S01]  /*15eb0*/  FFMA.FTZ R44, -R0, R44, R5 ;  /* 0x0000002c002c7223 */ /* 0x000fe20000010105 */
[----:B------:R-:W-:Y:S01]  /*15ec0*/  IMAD.IADD R9, R28, 0x1, -R49 ;  /* 0x000000011c097824 */ /* 0x000fe200078e0a31 */
[----:B------:R-:W-:Y:S01]  /*15ed0*/  IABS R13, R13 ;  /* 0x0000000d000d7213 */ /* 0x000fe20000000000 */
[----:B------:R-:W-:-:S02]  /*15ee0*/  VIADD R37, R29, 0x41 ;  /* 0x000000411d257836 */ /* 0x000fc40000000000 */
[----:B------:R-:W-:Y:S01]  /*15ef0*/  FFMA.FTZ R97, -R0, R4, R97 ;  /* 0x0000000400617223 */ /* 0x000fe20000010161 */
[----:B------:R-:W-:Y:S02]  /*15f00*/  IMAD.IADD R5, R28, 0x1, -R35 ;  /* 0x000000011c057824 */ /* 0x000fe400078e0a23 */
        /* <DEDUP_REMOVED lines=11> */
[----:B------:R-:W-:Y:S01]  /*15fc0*/  VIADD R40, R28, 0x8 ;  /* 0x000000081c287836 */ /* 0x000fe20000000000 */
[----:B------:R-:W-:Y:S01]  /*15fd0*/  IABS R25, R25 ;  /* 0x0000001900197213 */ /* 0x000fe20000000000 */
[C---:B------:R-:W-:Y:S01]  /*15fe0*/  FFMA.FTZ R105, -R0.reuse, R13, R105 ;  /* 0x0000000d00697223 */ /* 0x040fe20000010169 */
        /* <DEDUP_REMOVED lines=8> */
[----:B------:R-:W-:Y:S01]  /*16070*/  I2FP.F32.S32 R25, R25 ;  /* 0x0000001900197245 */ /* 0x000fe20000201400 */
[----:B------:R-:W-:Y:S01]  /*16080*/  FFMA.FTZ R96, -R0, R5, R96 ;  /* 0x0000000500607223 */ /* 0x000fe20000010160 */
[----:B------:R-:W-:Y:S01]  /*16090*/  I2FP.F32.S32 R8, R8 ;  /* 0x0000000800087245 */ /* 0x000fe20000201400 */
[----:B------:R-:W-:-:S02]  /*160a0*/  IMAD.IADD R31, R28, 0x1, -R69 ;  /* 0x000000011c1f7824 */ /* 0x000fc400078e0a45 */
[C---:B------:R-:W-:Y:S01]  /*160b0*/  FFMA.FTZ R89, -R0.reuse, R4, R89 ;  /* 0x0000000400597223 */ /* 0x040fe20000010159 */
[----:B------:R-:W-:Y:S02]  /*160c0*/  VIADD R39, R29, 0x51 ;  /* 0x000000511d277836 */ /* 0x000fe40000000000 */
[----:B------:R-:W-:Y:S01]  /*160d0*/  FFMA.FTZ R12, -R0, R25, R12 ;  /* 0x00000019000c7223 */ /* 0x000fe2000001010c */
[----:B------:R-:W-:Y:S02]  /*160e0*/  IMAD.IADD R5, R28, 0x1, -R13 ;  /* 0x000000011c057824 */ /* 0x000fe400078e0a0d */
[----:B------:R-:W-:Y:S01]  /*160f0*/  FFMA.FTZ R101, -R0, R8, R101 ;  /* 0x0000000800657223 */ /* 0x000fe20000010165 */
[----:B------:R-:W-:Y:S01]  /*16100*/  IMAD.IADD R4, R40, 0x1, -R117 ;  /* 0x0000000128047824 */ /* 0x000fe200078e0a75 */
[----:B------:R-:W-:Y:S01]  /*16110*/  IABS R9, R9 ;  /* 0x0000000900097213 */ /* 0x000fe20000000000 */
[C---:B------:R-:W-:Y:S01]  /*16120*/  IMAD.IADD R25, R28.reuse, 0x1, -R41 ;  /* 0x000000011c197824 */ /* 0x040fe200078e0a29 */
[----:B------:R-:W-:Y:S01]  /*16130*/  IABS R31, R31 ;  /* 0x0000001f001f7213 */ /* 0x000fe20000000000 */
[----:B------:R-:W-:Y:S01]  /*16140*/  IMAD.IADD R8, R28, 0x1, -R39 ;  /* 0x000000011c087824 */ /* 0x000fe200078e0a27 */
[----:B------:R-:W-:-:S02]  /*16150*/  IABS R5, R5 ;  /* 0x0000000500057213 */ /* 0x000fc40000000000 */
[----:B------:R-:W-:Y:S02]  /*16160*/  IABS R4, R4 ;  /* 0x0000000400047213 */ /* 0x000fe40000000000 */
[----:B------:R-:W-:Y:S02]  /*16170*/  IABS R25, R25 ;  /* 0x0000001900197213 */ /* 0x000fe40000000000 */
[----:B------:R-:W-:Y:S02]  /*16180*/  I2FP.F32.S32 R9, R9 ;  /* 0x0000000900097245 */ /* 0x000fe40000201400 */
[----:B------:R-:W-:Y:S02]  /*16190*/  I2FP.F32.S32 R31, R31 ;  /* 0x0000001f001f7245 */ /* 0x000fe40000201400 */
[----:B------:R-:W-:Y:S01]  /*161a0*/  IABS R8, R8 ;  /* 0x0000000800087213 */ /* 0x000fe20000000000 */
[C---:B------:R-:W-:Y:S01]  /*161b0*/  FFMA.FTZ R88, -R0.reuse, R9, R88 ;  /* 0x0000000900587223 */ /* 0x040fe20000010158 */
[----:B------:R-:W-:Y:S01]  /*161c0*/  I2FP.F32.S32 R5, R5 ;  /* 0x0000000500057245 */ /* 0x000fe20000201400 */
[----:B------:R-:W-:Y:S01]  /*161d0*/  FFMA.FTZ R16, -R0, R31, R16 ;  /* 0x0000001f00107223 */ /* 0x000fe20000010110 */
[----:B------:R-:W-:Y:S01]  /*161e0*/  I2FP.F32.S32 R4, R4 ;  /* 0x0000000400047245 */ /* 0x000fe20000201400 */
[----:B------:R-:W-:Y:S01]  /*161f0*/  IMAD.IADD R9, R28, 0x1, -R29 ;  /* 0x000000011c097824 */ /* 0x000fe200078e0a1d */
[----:B------:R-:W-:Y:S01]  /*16200*/  I2FP.F32.S32 R25, R25 ;  /* 0x0000001900197245 */ /* 0x000fe20000201400 */
[----:B------:R-:W-:Y:S01]  /*16210*/  FFMA.FTZ R84, -R0, R5, R84 ;  /* 0x0000000500547223 */ /* 0x000fe20000010154 */
[----:B------:R-:W-:Y:S01]  /*16220*/  I2FP.F32.S32 R8, R8 ;  /* 0x0000000800087245 */ /* 0x000fe20000201400 */
[----:B------:R-:W-:-:S02]  /*16230*/  VIADD R31, R29, 0x61 ;  /* 0x000000611d1f7836 */ /* 0x000fc40000000000 */
[----:B------:R-:W-:Y:S01]  /*16240*/  FFMA.FTZ R4, -R0, R4, R27 ;  /* 0x0000000400047223 */ /* 0x000fe2000001011b */
[----:B------:R-:W-:Y:S02]  /*16250*/  IMAD.IADD R5, R40, 0x1, -R29 ;  /* 0x0000000128057824 */ /* 0x000fe400078e0a1d */
[----:B------:R-:W-:Y:S01]  /*16260*/  FFMA.FTZ R92, -R0, R25, R92 ;  /* 0x00000019005c7223 */ /* 0x000fe2000001015c */
[----:B------:R-:W-:Y:S02]  /*16270*/  IMAD.IADD R27, R40, 0x1, -R113 ;  /* 0x00000001281b7824 */ /* 0x000fe400078e0a71 */
[----:B------:R-:W-:Y:S01]  /*16280*/  FFMA.FTZ R93, -R0, R8, R93 ;  /* 0x00000008005d7223 */ /* 0x000fe2000001015d */
[----:B------:R-:W-:Y:S01]  /*16290*/  VIADD R25, R29, 0x68 ;  /* 0x000000681d197836 */ /* 0x000fe20000000000 */
[----:B------:R-:W-:Y:S01]  /*162a0*/  IABS R9, R9 ;  /* 0x0000000900097213 */ /* 0x000fe20000000000 */
[----:B------:R-:W-:Y:S01]  /*162b0*/  IMAD.IADD R8, R28, 0x1, -R31 ;  /* 0x000000011c087824 */ /* 0x000fe200078e0a1f */
[----:B------:R-:W-:Y:S01]  /*162c0*/  ISETP.GE.AND P3, PT, R69, R62, PT ;  /* 0x0000003e4500720c */ /* 0x000fe20003f66270 */
[----:B------:R-:W-:Y:S01]  /*162d0*/  IMAD.IADD R69, R40, 0x1, -R69 ;  /* 0x0000000128457824 */ /* 0x000fe200078e0a45 */
[----:B------:R-:W-:Y:S01]  /*162e0*/  IABS R5, R5 ;  /* 0x0000000500057213 */ /* 0x000fe20000000000 */
[----:B------:R-:W-:Y:S01]  /*162f0*/  IMAD.IADD R34, R28, 0x1, -R25 ;  /* 0x000000011c227824 */ /* 0x000fe200078e0a19 */
[----:B------:R-:W-:-:S02]  /*16300*/  IABS R27, R27 ;  /* 0x0000001b001b7213 */ /* 0x000fc40000000000 */
[----:B------:R-:W-:Y:S02]  /*16310*/  I2FP.F32.S32 R9, R9 ;  /* 0x0000000900097245 */ /* 0x000fe40000201400 */
[----:B------:R-:W-:Y:S02]  /*16320*/  IABS R8, R8 ;  /* 0x0000000800087213 */ /* 0x000fe40000000000 */
[----:B------:R-:W-:Y:S01]  /*16330*/  I2FP.F32.S32 R5, R5 ;  /* 0x0000000500057245 */ /* 0x000fe20000201400 */
[C---:B------:R-:W-:Y:S01]  /*16340*/  FFMA.FTZ R24, -R0.reuse, R9, R24 ;  /* 0x0000000900187223 */ /* 0x040fe20000010118 */
[----:B------:R-:W-:Y:S02]  /*16350*/  IABS R69, R69 ;  /* 0x0000004500457213 */ /* 0x000fe40000000000 */
[----:B------:R-:W-:Y:S01]  /*16360*/  ISETP.GE.AND P0, PT, R117, R62, PT ;  /* 0x0000003e7500720c */ /* 0x000fe20003f06270 */
[----:B------:R-:W-:Y:S01]  /*16370*/  FFMA.FTZ R5, -R0, R5, R26 ;  /* 0x0000000500057223 */ /* 0x000fe2000001011a */
[----:B------:R-:W-:Y:S01]  /*16380*/  I2FP.F32.S32 R27, R27 ;  /* 0x0000001b001b7245 */ /* 0x000fe20000201400 */
[----:B------:R-:W-:Y:S01]  /*16390*/  IMAD.IADD R42, R40, 0x1, -R53 ;  /* 0x00000001282a7824 */ /* 0x000fe200078e0a35 */
[----:B------:R-:W-:Y:S01]  /*163a0*/  IABS R34, R34 ;  /* 0x0000002200227213 */ /* 0x000fe20000000000 */
[C---:B------:R-:W-:Y:S01]  /*163b0*/  FFMA.FTZ R22, -R0.reuse, R9, R22 ;  /* 0x0000000900167223 */ /* 0x040fe20000010116 */
[----:B------:R-:W-:Y:S01]  /*163c0*/  I2FP.F32.S32 R8, R8 ;  /* 0x0000000800087245 */ /* 0x000fe20000201400 */
[----:B------:R-:W-:Y:S01]  /*163d0*/  FFMA.FTZ R14, -R0, R27, R14 ;  /* 0x0000001b000e7223 */ /* 0x000fe2000001010e */
[----:B------:R-:W-:Y:S01]  /*163e0*/  I2FP.F32.S32 R69, R69 ;  /* 0x0000004500457245 */ /* 0x000fe20000201400 */
[----:B------:R-:W-:Y:S01]  /*163f0*/  IMAD.MOV.U32 R117, RZ, RZ, R34 ;  /* 0x000000ffff757224 */ /* 0x000fe200078e0022 */
[----:B------:R-:W-:Y:S01]  /*16400*/  FSEL R32, R32, -INF , !P0 ;  /* 0xff80000020207808 */ /* 0x000fe20004000000 */
[----:B------:R-:W-:Y:S01]  /*16410*/  FFMA.FTZ R85, -R0, R8, R85 ;  /* 0x0000000800557223 */ /* 0x000fe20000010155 */
[----:B------:R-:W-:Y:S01]  /*16420*/  FSEL R26, R4, -INF , !P0 ;  /* 0xff800000041a7808 */ /* 0x000fe20004000000 */
[----:B------:R-:W-:Y:S01]  /*16430*/  FFMA.FTZ R8, -R0, R69, R18 ;  /* 0x0000004500087223 */ /* 0x000fe20000010112 */
[----:B------:R-:W-:Y:S01]  /*16440*/  ISETP.GE.AND P0, PT, R113, R62, PT ;  /* 0x0000003e7100720c */ /* 0x000fe20003f06270 */
[----:B------:R-:W-:Y:S01]  /*16450*/  IMAD.IADD R4, R40, 0x1, -R71 ;  /* 0x0000000128047824 */ /* 0x000fe200078e0a47 */
[----:B------:R-:W-:Y:S01]  /*16460*/  FSEL R34, R24, -INF , !P1 ;  /* 0xff80000018227808 */ /* 0x000fe20004800000 */
[----:B------:R-:W-:Y:S01]  /*16470*/  IMAD.IADD R24, R40, 0x1, -R115 ;  /* 0x0000000128187824 */ /* 0x000fe200078e0a73 */
[----:B------:R-:W-:-:S02]  /*16480*/  FSEL R18, R12, -INF , !P0 ;  /* 0xff8000000c127808 */ /* 0x000fc40004000000 */
[----:B------:R-:W-:Y:S01]  /*16490*/  FSEL R12, R14, -INF , !P0 ;  /* 0xff8000000e0c7808 */ /* 0x000fe20004000000 */
[----:B------:R-:W-:Y:S01]  /*164a0*/  IMAD.IADD R14, R40, 0x1, -R57 ;  /* 0x00000001280e7824 */ /* 0x000fe200078e0a39 */
[----:B------:R-:W-:Y:S02]  /*164b0*/  IABS R24, R24 ;  /* 0x0000001800187213 */ /* 0x000fe40000000000 */
[----:B------:R-:W-:Y:S02]  /*164c0*/  IABS R4, R4 ;  /* 0x0000000400047213 */ /* 0x000fe40000000000 */
[----:B------:R-:W-:Y:S02]  /*164d0*/  IABS R14, R14 ;  /* 0x0000000e000e7213 */ /* 0x000fe40000000000 */
[----:B------:R-:W-:Y:S02]  /*164e0*/  I2FP.F32.S32 R24, R24 ;  /* 0x0000001800187245 */ /* 0x000fe40000201400 */
[----:B------:R-:W-:-:S02]  /*164f0*/  I2FP.F32.S32 R14, R14 ;  /* 0x0000000e000e7245 */ /* 0x000fc40000201400 */
[----:B------:R-:W-:Y:S01]  /*16500*/  IABS R42, R42 ;  /* 0x0000002a002a7213 */ /* 0x000fe20000000000 */
[C---:B------:R-:W-:Y:S01]  /*16510*/  FFMA.FTZ R19, -R0.reuse, R24, R19 ;  /* 0x0000001800137223 */ /* 0x040fe20000010113 */
[----:B------:R-:W-:Y:S02]  /*16520*/  FSEL R5, R5, -INF , !P1 ;  /* 0xff80000005057808 */ /* 0x000fe40004800000 */
[----:B------:R-:W-:Y:S01]  /*16530*/  ISETP.GE.AND P1, PT, R115, R62, PT ;  /* 0x0000003e7300720c */ /* 0x000fe20003f26270 */
[----:B------:R-:W-:Y:S01]  /*16540*/  FFMA.FTZ R14, -R0, R14, R15 ;  /* 0x0000000e000e7223 */ /* 0x000fe2000001010f */
[----:B------:R-:W-:Y:S01]  /*16550*/  I2FP.F32.S32 R4, R4 ;  /* 0x0000000400047245 */ /* 0x000fe20000201400 */
[----:B------:R-:W-:Y:S01]  /*16560*/  IMAD.IADD R15, R40, 0x1, -R47 ;  /* 0x00000001280f7824 */ /* 0x000fe200078e0a2f */
[----:B------:R-:W-:Y:S02]  /*16570*/  FSEL R24, R22, -INF , !P5 ;  /* 0xff80000016187808 */ /* 0x000fe40006800000 */
[----:B------:R-:W-:Y:S01]  /*16580*/  I2FP.F32.S32 R42, R42 ;  /* 0x0000002a002a7245 */ /* 0x000fe20000201400 */
[----:B------:R-:W-:Y:S01]  /*16590*/  FFMA.FTZ R4, -R0, R4, R23 ;  /* 0x0000000400047223 */ /* 0x000fe20000010117 */
[----:B------:R-:W-:Y:S01]  /*165a0*/  FSEL R9, R38, -INF , !P5 ;  /* 0xff80000026097808 */ /* 0x000fe20006800000 */
[----:B------:R-:W-:Y:S01]  /*165b0*/  IMAD.IADD R38, R40, 0x1, -R59 ;  /* 0x0000000128267824 */ /* 0x000fe200078e0a3b */
[----:B------:R-:W-:-:S02]  /*165c0*/  FSEL R22, R16, -INF , !P3 ;  /* 0xff80000010167808 */ /* 0x000fc40005800000 */
[----:B------:R-:W-:Y:S01]  /*165d0*/  FSEL R16, R19, -INF , !P1 ;  /* 0xff80000013107808 */ /* 0x000fe20004800000 */
[----:B------:R-:W-:Y:S01]  /*165e0*/  IMAD.IADD R19, R40, 0x1, -R63 ;  /* 0x0000000128137824 */ /* 0x000fe200078e0a3f */
[----:B------:R-:W-:Y:S01]  /*165f0*/  FSEL R8, R8, -INF , !P3 ;  /* 0xff80000008087808 */ /* 0x000fe20005800000 */
[----:B------:R-:W-:Y:S02]  /*16600*/  IMAD.IADD R23, R40, 0x1, -R55 ;  /* 0x0000000128177824 */ /* 0x000fe400078e0a37 */
[----:B------:R-:W-:Y:S01]  /*16610*/  FFMA.FTZ R11, -R0, R42, R11 ;  /* 0x0000002a000b7223 */ /* 0x000fe2000001010b */
[----:B------:R-:W-:Y:S01]  /*16620*/  ISETP.GE.AND P3, PT, R53, R62, PT ;  /* 0x0000003e3500720c */ /* 0x000fe20003f66270 */
[----:B------:R-:W-:Y:S01]  /*16630*/  IMAD.IADD R50, R40, 0x1, -R45 ;  /* 0x0000000128327824 */ /* 0x000fe200078e0a2d */
[----:B------:R-:W-:Y:S02]  /*16640*/  IABS R15, R15 ;  /* 0x0000000f000f7213 */ /* 0x000fe40000000000 */
[----:B------:R-:W-:-:S02]  /*16650*/  IABS R38, R38 ;  /* 0x0000002600267213 */ /* 0x000fc40000000000 */
[----:B------:R-:W-:Y:S02]  /*16660*/  IABS R19, R19 ;  /* 0x0000001300137213 */ /* 0x000fe40000000000 */
[----:B------:R-:W-:Y:S02]  /*16670*/  IABS R23, R23 ;  /* 0x0000001700177213 */ /* 0x000fe40000000000 */
[----:B------:R-:W-:Y:S01]  /*16680*/  FSEL R42, R11, -INF , !P3 ;  /* 0xff8000000b2a7808 */ /* 0x000fe20005800000 */
[----:B------:R-:W-:Y:S01]  /*16690*/  IMAD.IADD R11, R40, 0x1, -R43 ;  /* 0x00000001280b7824 */ /* 0x000fe200078e0a2b */
[----:B------:R-:W-:Y:S02]  /*166a0*/  I2FP.F32.S32 R15, R15 ;  /* 0x0000000f000f7245 */ /* 0x000fe40000201400 */
[----:B------:R-:W-:Y:S02]  /*166b0*/  I2FP.F32.S32 R38, R38 ;  /* 0x0000002600267245 */ /* 0x000fe40000201400 */
[----:B------:R-:W-:-:S02]  /*166c0*/  IABS R50, R50 ;  /* 0x0000003200327213 */ /* 0x000fc40000000000 */
[----:B------:R-:W-:Y:S01]  /*166d0*/  I2FP.F32.S32 R19, R19 ;  /* 0x0000001300137245 */ /* 0x000fe20000201400 */
[C---:B------:R-:W-:Y:S01]  /*166e0*/  FFMA.FTZ R110, -R0.reuse, R15, R110 ;  /* 0x0000000f006e7223 */ /* 0x040fe2000001016e */
[----:B------:R-:W-:Y:S01]  /*166f0*/  I2FP.F32.S32 R23, R23 ;  /* 0x0000001700177245 */ /* 0x000fe20000201400 */
[----:B------:R-:W-:Y:S01]  /*16700*/  FFMA.FTZ R7, -R0, R38, R7 ;  /* 0x0000002600077223 */ /* 0x000fe20000010107 */
[----:B------:R-:W-:Y:S01]  /*16710*/  I2FP.F32.S32 R50, R50 ;  /* 0x0000003200327245 */ /* 0x000fe20000201400 */
[----:B------:R-:W-:Y:S01]  /*16720*/  IMAD.IADD R15, R40, 0x1, -R37 ;  /* 0x00000001280f7824 */ /* 0x000fe200078e0a25 */
[----:B------:R-:W-:Y:S01]  /*16730*/  ISETP.GE.AND P5, PT, R57, R62, PT ;  /* 0x0000003e3900720c */ /* 0x000fe20003fa6270 */
[----:B------:R-:W-:Y:S01]  /*16740*/  FFMA.FTZ R6, -R0, R19, R6 ;  /* 0x0000001300067223 */ /* 0x000fe20000010106 */
[----:B------:R-:W-:Y:S02]  /*16750*/  IABS R11, R11 ;  /* 0x0000000b000b7213 */ /* 0x000fe40000000000 */
[----:B------:R-:W-:-:S02]  /*16760*/  FSEL R20, R20, -INF , !P1 ;  /* 0xff80000014147808 */ /* 0x000fc40004800000 */
[-C--:B------:R-:W-:Y:S01]  /*16770*/  ISETP.GE.AND P0, PT, R59, R62.reuse, PT ;  /* 0x0000003e3b00720c */ /* 0x080fe20003f06270 */
[C---:B------:R-:W-:Y:S01]  /*16780*/  FFMA.FTZ R46, -R0.reuse, R23, R10 ;  /* 0x00000017002e7223 */ /* 0x040fe2000001010a */
[----:B------:R-:W-:Y:S01]  /*16790*/  ISETP.GE.AND P1, PT, R63, R62, PT ;  /* 0x0000003e3f00720c */ /* 0x000fe20003f26270 */
[----:B------:R-:W-:Y:S01]  /*167a0*/  FFMA.FTZ R111, -R0, R50, R111 ;  /* 0x00000032006f7223 */ /* 0x000fe2000001016f */
[----:B------:R-:W-:Y:S01]  /*167b0*/  FSEL R10, R36, -INF , !P5 ;  /* 0xff800000240a7808 */ /* 0x000fe20006800000 */
[C---:B------:R-:W-:Y:S01]  /*167c0*/  IMAD.IADD R50, R40.reuse, 0x1, -R33 ;  /* 0x0000000128327824 */ /* 0x040fe200078e0a21 */
[----:B------:R-:W-:Y:S02]  /*167d0*/  I2FP.F32.S32 R11, R11 ;  /* 0x0000000b000b7245 */ /* 0x000fe40000201400 */
[----:B------:R-:W-:Y:S01]  /*167e0*/  FSEL R36, R7, -INF , !P0 ;  /* 0xff80000007247808 */ /* 0x000fe20004000000 */
[----:B------:R-:W-:Y:S01]  /*167f0*/  IMAD.IADD R7, R40, 0x1, -R49 ;  /* 0x0000000128077824 */ /* 0x000fe200078e0a31 */
[----:B------:R-:W-:-:S02]  /*16800*/  IABS R15, R15 ;  /* 0x0000000f000f7213 */ /* 0x000fc40000000000 */
[----:B------:R-:W-:Y:S01]  /*16810*/  FSEL R38, R6, -INF , !P1 ;  /* 0xff80000006267808 */ /* 0x000fe20004800000 */
[----:B------:R-:W-:Y:S01]  /*16820*/  IMAD.IADD R6, R40, 0x1, -R51 ;  /* 0x0000000128067824 */ /* 0x000fe200078e0a33 */
[----:B------:R-:W-:Y:S01]  /*16830*/  FSEL R14, R14, -INF , !P5 ;  /* 0xff8000000e0e7808 */ /* 0x000fe20006800000 */
[----:B------:R-:W-:Y:S01]  /*16840*/  FFMA.FTZ R106, -R0, R11, R106 ;  /* 0x0000000b006a7223 */ /* 0x000fe2000001016a */
[----:B------:R-:W-:Y:S01]  /*16850*/  I2FP.F32.S32 R15, R15 ;  /* 0x0000000f000f7245 */ /* 0x000fe20000201400 */
[----:B------:R-:W-:Y:S01]  /*16860*/  IMAD.IADD R11, R40, 0x1, -R35 ;  /* 0x00000001280b7824 */ /* 0x000fe200078e0a23 */
[----:B------:R-:W-:Y:S02]  /*16870*/  ISETP.GE.AND P5, PT, R47, R62, PT ;  /* 0x0000003e2f00720c */ /* 0x000fe40003fa6270 */
[----:B------:R-:W-:Y:S02]  /*16880*/  IABS R50, R50 ;  /* 0x0000003200327213 */ /* 0x000fe40000000000 */
[----:B------:R-:W-:-:S02]  /*16890*/  IABS R7, R7 ;  /* 0x0000000700077213 */ /* 0x000fc40000000000 */
[----:B------:R-:W-:Y:S01]  /*168a0*/  IABS R6, R6 ;  /* 0x0000000600067213 */ /* 0x000fe20000000000 */
[----:B------:R-:W-:Y:S01]  /*168b0*/  FFMA.FTZ R103, -R0, R15, R103 ;  /* 0x0000000f00677223 */ /* 0x000fe20000010167 */
[----:B------:R-:W-:Y:S02]  /*168c0*/  FSEL R248, R248, -INF , !P3 ;  /* 0xff800000f8f87808 */ /* 0x000fe40005800000 */
[----:B------:R-:W-:Y:S02]  /*168d0*/  FSEL R246, R108, -INF , !P5 ;  /* 0xff8000006cf67808 */ /* 0x000fe40006800000 */
[----:B------:R-:W-:Y:S02]  /*168e0*/  FSEL R242, R110, -INF , !P5 ;  /* 0xff8000006ef27808 */ /* 0x000fe40006800000 */
[----:B------:R-:W-:Y:S02]  /*168f0*/  I2FP.F32.S32 R50, R50 ;  /* 0x0000003200327245 */ /* 0x000fe40000201400 */
[----:B------:R-:W-:-:S02]  /*16900*/  ISETP.GE.AND P3, PT, R43, R62, PT ;  /* 0x0000003e2b00720c */ /* 0x000fc40003f66270 */
[----:B------:R-:W-:Y:S02]  /*16910*/  I2FP.F32.S32 R7, R7 ;  /* 0x0000000700077245 */ /* 0x000fe40000201400 */
[----:B------:R-:W-:Y:S02]  /*16920*/  ISETP.GE.AND P5, PT, R37, R62, PT ;  /* 0x0000003e2500720c */ /* 0x000fe40003fa6270 */
[----:B------:R-:W-:Y:S02]  /*16930*/  IABS R11, R11 ;  /* 0x0000000b000b7213 */ /* 0x000fe40000000000 */
[----:B------:R-:W-:Y:S01]  /*16940*/  I2FP.F32.S32 R6, R6 ;  /* 0x0000000600067245 */ /* 0x000fe20000201400 */
[----:B------:R-:W-:Y:S01]  /*16950*/  FFMA.FTZ R99, -R0, R50, R99 ;  /* 0x0000003200637223 */ /* 0x000fe20000010163 */
[----:B------:R-:W-:Y:S01]  /*16960*/  FSEL R174, R104, -INF , !P3 ;  /* 0xff80000068ae7808 */ /* 0x000fe20005800000 */
[----:B------:R-:W-:Y:S01]  /*16970*/  FFMA.FTZ R102, -R0, R7, R102 ;  /* 0x0000000700667223 */ /* 0x000fe20000010166 */
[----:B------:R-:W-:-:S02]  /*16980*/  FSEL R240, R106, -INF , !P3 ;  /* 0xff8000006af07808 */ /* 0x000fc40005800000 */
[----:B------:R-:W-:Y:S02]  /*16990*/  I2FP.F32.S32 R11, R11 ;  /* 0x0000000b000b7245 */ /* 0x000fe40000201400 */
[----:B------:R-:W-:Y:S02]  /*169a0*/  FSEL R238, R101, -INF , !P5 ;  /* 0xff80000065ee7808 */ /* 0x000fe40006800000 */
[----:B------:R-:W-:Y:S01]  /*169b0*/  FSEL R234, R103, -INF , !P5 ;  /* 0xff80000067ea7808 */ /* 0x000fe20006800000 */
[----:B------:R-:W-:Y:S01]  /*169c0*/  FFMA.FTZ R107, -R0, R6, R107 ;  /* 0x00000006006b7223 */ /* 0x000fe2000001016b */
[-C--:B------:R-:W-:Y:S01]  /*169d0*/  ISETP.GE.AND P3, PT, R33, R62.reuse, PT ;  /* 0x0000003e2100720c */ /* 0x080fe20003f66270 */
[C---:B------:R-:W-:Y:S01]  /*169e0*/  IMAD.IADD R7, R40.reuse, 0x1, -R41 ;  /* 0x0000000128077824 */ /* 0x040fe200078e0a29 */
[----:B------:R-:W-:Y:S01]  /*169f0*/  ISETP.GE.AND P5, PT, R21, R62, PT ;  /* 0x0000003e1500720c */ /* 0x000fe20003fa6270 */
[----:B------:R-:W-:Y:S01]  /*16a00*/  IMAD.IADD R21, R40, 0x1, -R21 ;  /* 0x0000000128157824 */ /* 0x000fe200078e0a15 */
[----:B------:R-:W-:Y:S01]  /*16a10*/  FSEL R30, R30, -INF , !P4 ;  /* 0xff8000001e1e7808 */ /* 0x000fe20006000000 */
[----:B------:R-:W-:-:S02]  /*16a20*/  IMAD.IADD R6, R40, 0x1, -R39 ;  /* 0x0000000128067824 */ /* 0x000fc400078e0a27 */
[----:B------:R-:W-:Y:S01]  /*16a30*/  FFMA.FTZ R98, -R0, R11, R98 ;  /* 0x0000000b00627223 */ /* 0x000fe20000010162 */
[----:B------:R-:W-:Y:S01]  /*16a40*/  FSEL R192, R97, -INF , !P3 ;  /* 0xff80000061c07808 */ /* 0x000fe20005800000 */
[----:B------:R-:W-:Y:S01]  /*16a50*/  IMAD.IADD R11, R40, 0x1, -R13 ;  /* 0x00000001280b7824 */ /* 0x000fe200078e0a0d */
[----:B------:R-:W-:Y:S02]  /*16a60*/  FSEL R202, R99, -INF , !P3 ;  /* 0xff80000063ca7808 */ /* 0x000fe40005800000 */
[----:B------:R-:W-:Y:S02]  /*16a70*/  ISETP.GE.AND P3, PT, R13, R62, PT ;  /* 0x0000003e0d00720c */ /* 0x000fe40003f66270 */
[----:B------:R-:W-:Y:S02]  /*16a80*/  IABS R7, R7 ;  /* 0x0000000700077213 */ /* 0x000fe40000000000 */
[----:B------:R-:W-:Y:S02]  /*16a90*/  IABS R13, R21 ;  /* 0x00000015000d7213 */ /* 0x000fe40000000000 */
[----:B------:R-:W-:-:S02]  /*16aa0*/  IABS R6, R6 ;  /* 0x0000000600067213 */ /* 0x000fc40000000000 */
[----:B------:R-:W-:Y:S02]  /*16ab0*/  I2FP.F32.S32 R7, R7 ;  /* 0x0000000700077245 */ /* 0x000fe40000201400 */
[----:B------:R-:W-:Y:S02]  /*16ac0*/  I2FP.F32.S32 R13, R13 ;  /* 0x0000000d000d7245 */ /* 0x000fe40000201400 */
[----:B------:R-:W-:Y:S02]  /*16ad0*/  I2FP.F32.S32 R6, R6 ;  /* 0x0000000600067245 */ /* 0x000fe40000201400 */
[----:B------:R-:W-:Y:S01]  /*16ae0*/  FSEL R4, R4, -INF , !P4 ;  /* 0xff80000004047808 */ /* 0x000fe20006000000 */
[----:B------:R-:W-:Y:S01]  /*16af0*/  FFMA.FTZ R94, -R0, R7, R94 ;  /* 0x00000007005e7223 */ /* 0x000fe2000001015e */
[----:B------:R-:W-:Y:S01]  /*16b00*/  ISETP.GE.AND P4, PT, R55, R62, PT ;  /* 0x0000003e3700720c */ /* 0x000fe20003f86270 */
[----:B------:R-:W-:Y:S02]  /*16b10*/  IMAD.IADD R50, R40, 0x1, -R17 ;  /* 0x0000000128327824 */ /* 0x000fe400078e0a11 */
[C---:B------:R-:W-:Y:S01]  /*16b20*/  FFMA.FTZ R90, -R0.reuse, R13, R90 ;  /* 0x0000000d005a7223 */ /* 0x040fe2000001015a */
[----:B------:R-:W-:Y:S01]  /*16b30*/  FFMA.FTZ R95, -R0, R6, R95 ;  /* 0x00000006005f7223 */ /* 0x000fe2000001015f */
[----:B------:R-:W-:Y:S01]  /*16b40*/  IMAD.IADD R7, R40, 0x1, -R25 ;  /* 0x0000000128077824 */ /* 0x000fe200078e0a19 */
[----:B------:R-:W-:Y:S01]  /*16b50*/  IABS R11, R11 ;  /* 0x0000000b000b7213 */ /* 0x000fe20000000000 */
[----:B------:R-:W-:Y:S01]  /*16b60*/  VIADD R13, R29, 0x70 ;  /* 0x000000701d0d7836 */ /* 0x000fe20000000000 */
[----:B------:R-:W-:Y:S01]  /*16b70*/  FSEL R250, R250, -INF , !P4 ;  /* 0xff800000fafa7808 */ /* 0x000fe20006000000 */
[----:B------:R-:W-:Y:S01]  /*16b80*/  IMAD.IADD R6, R40, 0x1, -R31 ;  /* 0x0000000128067824 */ /* 0x000fe200078e0a1f */
[----:B------:R-:W-:Y:S01]  /*16b90*/  FSEL R46, R46, -INF , !P4 ;  /* 0xff8000002e2e7808 */ /* 0x000fe20006000000 */
[----:B------:R-:W-:Y:S01]  /*16ba0*/  IMAD.IADD R19, R28, 0x1, -R13 ;  /* 0x000000011c137824 */ /* 0x000fe200078e0a0d */
[----:B------:R-:W-:-:S02]  /*16bb0*/  ISETP.GE.AND P4, PT, R45, R62, PT ;  /* 0x0000003e2d00720c */ /* 0x000fc40003f86270 */
[----:B------:R-:W-:Y:S02]  /*16bc0*/  IABS R50, R50 ;  /* 0x0000003200327213 */ /* 0x000fe40000000000 */
[----:B------:R-:W-:Y:S02]  /*16bd0*/  I2FP.F32.S32 R11, R11 ;  /* 0x0000000b000b7245 */ /* 0x000fe40000201400 */
[----:B------:R-:W-:Y:S02]  /*16be0*/  FSEL R48, R48, -INF , !P1 ;  /* 0xff80000030307808 */ /* 0x000fe40004800000 */
[----:B------:R-:W-:Y:S02]  /*16bf0*/  FSEL R44, R44, -INF , !P0 ;  /* 0xff8000002c2c7808 */ /* 0x000fe40004000000 */
[----:B------:R-:W-:Y:S02]  /*16c00*/  IABS R7, R7 ;  /* 0x0000000700077213 */ /* 0x000fe40000000000 */
[----:B------:R-:W-:-:S02]  /*16c10*/  ISETP.GE.AND P1, PT, R51, R62, PT ;  /* 0x0000003e3300720c */ /* 0x000fc40003f26270 */
[----:B------:R-:W-:Y:S02]  /*16c20*/  ISETP.GE.AND P0, PT, R49, R62, PT ;  /* 0x0000003e3100720c */ /* 0x000fe40003f06270 */
[----:B------:R-:W-:Y:S02]  /*16c30*/  IABS R6, R6 ;  /* 0x0000000600067213 */ /* 0x000fe40000000000 */
[----:B------:R-:W-:Y:S02]  /*16c40*/  FSEL R244, R109, -INF , !P4 ;  /* 0xff8000006df47808 */ /* 0x000fe40006000000 */
[----:B------:R-:W-:Y:S01]  /*16c50*/  FSEL R176, R111, -INF , !P4 ;  /* 0xff8000006fb07808 */ /* 0x000fe20006000000 */
[----:B------:R-:W-:Y:S01]  /*16c60*/  FFMA.FTZ R86, -R0, R11, R86 ;  /* 0x0000000b00567223 */ /* 0x000fe20000010156 */
[----:B------:R-:W-:Y:S02]  /*16c70*/  ISETP.GE.AND P4, PT, R35, R62, PT ;  /* 0x0000003e2300720c */ /* 0x000fe40003f86270 */
[----:B------:R-:W-:Y:S01]  /*16c80*/  I2FP.F32.S32 R50, R50 ;  /* 0x0000003200327245 */ /* 0x000fe20000201400 */
[----:B------:R-:W-:Y:S01]  /*16c90*/  VIADD R11, R29, 0x71 ;  /* 0x000000711d0b7836 */ /* 0x000fe20000000000 */
[----:B------:R-:W-:-:S02]  /*16ca0*/  I2FP.F32.S32 R7, R7 ;  /* 0x0000000700077245 */ /* 0x000fc40000201400 */
[----:B------:R-:W-:Y:S02]  /*16cb0*/  IABS R19, R19 ;  /* 0x0000001300137213 */ /* 0x000fe40000000000 */
[----:B------:R-:W-:Y:S02]  /*16cc0*/  I2FP.F32.S32 R117, R117 ;  /* 0x0000007500757245 */ /* 0x000fe40000201400 */
[----:B------:R-:W-:Y:S02]  /*16cd0*/  FSEL R172, R105, -INF , !P1 ;  /* 0xff80000069ac7808 */ /* 0x000fe40004800000 */
[----:B------:R-:W-:Y:S02]  /*16ce0*/  FSEL R178, R107, -INF , !P1 ;  /* 0xff8000006bb27808 */ /* 0x000fe40004800000 */
[----:B------:R-:W-:Y:S02]  /*16cf0*/  FSEL R190, R100, -INF , !P0 ;  /* 0xff80000064be7808 */ /* 0x000fe40004000000 */
[----:B------:R-:W-:-:S02]  /*16d00*/  FSEL R232, R102, -INF , !P0 ;  /* 0xff80000066e87808 */ /* 0x000fc40004000000 */
[----:B------:R-:W-:Y:S01]  /*16d10*/  I2FP.F32.S32 R6, R6 ;  /* 0x0000000600067245 */ /* 0x000fe20000201400 */
[----:B------:R-:W-:Y:S01]  /*16d20*/  FFMA.FTZ R91, -R0, R50, R91 ;  /* 0x00000032005b7223 */ /* 0x000fe2000001015b */
[-C--:B------:R-:W-:Y:S01]  /*16d30*/  ISETP.GE.AND P1, PT, R41, R62.reuse, PT ;  /* 0x0000003e2900720c */ /* 0x080fe20003f26270 */
[----:B------:R-:W-:Y:S01]  /*16d40*/  VIADD R15, R29, 0x69 ;  /* 0x000000691d0f7836 */ /* 0x000fe20000000000 */
[-C--:B------:R-:W-:Y:S02]  /*16d50*/  ISETP.GE.AND P0, PT, R39, R62.reuse, PT ;  /* 0x0000003e2700720c */ /* 0x080fe40003f06270 */
[----:B------:R-:W-:Y:S02]  /*16d60*/  FSEL R236, R96, -INF , !P4 ;  /* 0xff80000060ec7808 */ /* 0x000fe40006000000 */
[----:B------:R-:W-:Y:S01]  /*16d70*/  FSEL R204, R98, -INF , !P4 ;  /* 0xff80000062cc7808 */ /* 0x000fe20006000000 */
[----:B------:R-:W-:Y:S01]  /*16d80*/  FFMA.FTZ R82, -R0, R7, R82 ;  /* 0x0000000700527223 */ /* 0x000fe20000010152 */
[----:B------:R-:W-:Y:S01]  /*16d90*/  ISETP.GE.AND P4, PT, R17, R62, PT ;  /* 0x0000003e1100720c */ /* 0x000fe20003f86270 */
[----:B------:R-:W-:Y:S01]  /*16da0*/  IMAD.IADD R17, R28, 0x1, -R11 ;  /* 0x000000011c117824 */ /* 0x000fe200078e0a0b */
[----:B------:R-:W-:Y:S01]  /*16db0*/  I2FP.F32.S32 R23, R19 ;  /* 0x0000001300177245 */ /* 0x000fe20000201400 */
[----:B------:R-:W-:Y:S01]  /*16dc0*/  FFMA.FTZ R80, -R0, R117, R80 ;  /* 0x0000007500507223 */ /* 0x000fe20000010150 */
[----:B------:R-:W-:Y:S01]  /*16dd0*/  FMNMX3.FTZ R19, R34, R32, R9, !PT ;  /* 0x0000002022137276 */ /* 0x000fe20007810009 */
[----:B------:R-:W-:Y:S01]  /*16de0*/  FFMA.FTZ R87, -R0, R6, R87 ;  /* 0x0000000600577223 */ /* 0x000fe20000010157 */
[----:B------:R-:W-:Y:S01]  /*16df0*/  FSEL R230, R92, -INF , !P1 ;  /* 0xff8000005ce67808 */ /* 0x000fe20004800000 */
[C---:B------:R-:W-:Y:S01]  /*16e00*/  VIADD R7, R29.reuse, 0x78 ;  /* 0x000000781d077836 */ /* 0x040fe20000000000 */
[----:B------:R-:W-:Y:S01]  /*16e10*/  FSEL R186, R94, -INF , !P1 ;  /* 0xff8000005eba7808 */ /* 0x000fe20004800000 */
[----:B------:R-:W-:Y:S01]  /*16e20*/  VIADD R29, R29, 0x79 ;  /* 0x000000791d1d7836 */ /* 0x000fe20000000000 */
[----:B------:R-:W-:-:S02]  /*16e30*/  FSEL R228, R93, -INF , !P0 ;  /* 0xff8000005de47808 */ /* 0x000fc40004000000 */
[----:B------:R-:W-:Y:S02]  /*16e40*/  FSEL R184, R95, -INF , !P0 ;  /* 0xff8000005fb87808 */ /* 0x000fe40004000000 */
[-C--:B------:R-:W-:Y:S02]  /*16e50*/  ISETP.GE.AND P1, PT, R31, R62.reuse, PT ;  /* 0x0000003e1f00720c */ /* 0x080fe40003f26270 */
[----:B------:R-:W-:Y:S02]  /*16e60*/  ISETP.GE.AND P0, PT, R25, R62, PT ;  /* 0x0000003e1900720c */ /* 0x000fe40003f06270 */
[----:B------:R-:W-:Y:S02]  /*16e70*/  FSEL R170, R84, -INF , !P3 ;  /* 0xff80000054aa7808 */ /* 0x000fe40005800000 */
[----:B------:R-:W-:Y:S01]  /*16e80*/  FSEL R162, R86, -INF , !P3 ;  /* 0xff80000056a27808 */ /* 0x000fe20005800000 */
[----:B------:R-:W-:Y:S01]  /*16e90*/  IMAD.IADD R6, R28, 0x1, -R15 ;  /* 0x000000011c067824 */ /* 0x000fe200078e0a0f */
        /* <DEDUP_REMOVED lines=8> */
[----:B------:R-:W-:Y:S01]  /*16f20*/  FMNMX3.FTZ R19, R19, R30, R22, !PT ;  /* 0x0000001e13137276 */ /* 0x000fe20007810016 */
[----:B------:R-:W-:Y:S01]  /*16f30*/  IMAD.IADD R21, R28, 0x1, -R7 ;  /* 0x000000011c157824 */ /* 0x000fe200078e0a07 */
[----:B------:R-:W-:Y:S01]  /*16f40*/  ISETP.GE.AND P4, PT, R13, R62, PT ;  /* 0x0000003e0d00720c */ /* 0x000fe20003f86270 */
[----:B------:R-:W-:Y:S01]  /*16f50*/  IMAD.IADD R13, R40, 0x1, -R13 ;  /* 0x00000001280d7824 */ /* 0x000fe200078e0a0d */
[----:B------:R-:W-:Y:S01]  /*16f60*/  IABS R17, R17 ;  /* 0x0000001100117213 */ /* 0x000fe20000000000 */
[----:B------:R-:W-:Y:S01]  /*16f70*/  IMAD.IADD R28, R28, 0x1, -R29 ;  /* 0x000000011c1c7824 */ /* 0x000fe200078e0a1d */
[----:B------:R-:W-:-:S02]  /*16f80*/  FSEL R168, R85, -INF , !P1 ;  /* 0xff80000055a87808 */ /* 0x000fc40004800000 */
[----:B------:R-:W-:Y:S02]  /*16f90*/  FSEL R160, R87, -INF , !P1 ;  /* 0xff80000057a07808 */ /* 0x000fe40004800000 */
[----:B------:R-:W-:Y:S02]  /*16fa0*/  FSEL R166, R80, -INF , !P0 ;  /* 0xff80000050a67808 */ /* 0x000fe40004000000 */
[----:B------:R-:W-:Y:S02]  /*16fb0*/  FSEL R158, R82, -INF , !P0 ;  /* 0xff800000529e7808 */ /* 0x000fe40004000000 */
[-C--:B------:R-:W-:Y:S01]  /*16fc0*/  ISETP.GE.AND P1, PT, R7, R62.reuse, PT ;  /* 0x0000003e0700720c */ /* 0x080fe20003f26270 */
[C---:B------:R-:W-:Y:S01]  /*16fd0*/  IMAD.IADD R7, R40.reuse, 0x1, -R7 ;  /* 0x0000000128077824 */ /* 0x040fe200078e0a07 */
[----:B------:R-:W-:Y:S01]  /*16fe0*/  ISETP.GE.AND P0, PT, R29, R62, PT ;  /* 0x0000003e1d00720c */ /* 0x000fe20003f06270 */
[----:B------:R-:W-:Y:S01]  /*16ff0*/  IMAD.IADD R29, R40, 0x1, -R29 ;  /* 0x00000001281d7824 */ /* 0x000fe200078e0a1d */
[----:B------:R-:W-:-:S02]  /*17000*/  FMNMX3.FTZ R19, R19, R20, R18, !PT ;  /* 0x0000001413137276 */ /* 0x000fc40007810012 */
[----:B------:R-:W-:Y:S02]  /*17010*/  I2FP.F32.S32 R40, R17 ;  /* 0x0000001100287245 */ /* 0x000fe40000201400 */
[----:B------:R-:W-:Y:S02]  /*17020*/  IABS R50, R11 ;  /* 0x0000000b00327213 */ /* 0x000fe40000000000 */
[----:B------:R-:W-:Y:S02]  /*17030*/  IABS R17, R15 ;  /* 0x0000000f00117213 */ /* 0x000fe40000000000 */
[----:B------:R-:W-:Y:S02]  /*17040*/  FMNMX3.FTZ R11, R5, R26, R24, !PT ;  /* 0x0000001a050b7276 */ /* 0x000fe40007810018 */
[----:B------:R-:W-:Y:S02]  /*17050*/  IABS R15, R13 ;  /* 0x0000000d000f7213 */ /* 0x000fe40000000000 */
        /* <DEDUP_REMOVED lines=16> */
[----:B------:R-:W-:Y:S02]  /*17160*/  I2FP.F32.S32 R6, R6 ;  /* 0x0000000600067245 */ /* 0x000fe40000201400 */
[----:B------:R-:W-:Y:S02]  /*17170*/  IABS R21, R21 ;  /* 0x0000001500157213 */ /* 0x000fe40000000000 */
[----:B------:R-:W-:Y:S02]  /*17180*/  FMNMX3.FTZ R15, R15, R178, R232, !PT ;  /* 0x000000b20f0f7276 */ /* 0x000fe400078100e8 */
[----:B------:R-:W-:Y:S01]  /*17190*/  FMNMX3.FTZ R13, R13, R228, R194, !PT ;  /* 0x000000e40d0d7276 */ /* 0x000fe200078100c2 */
[C---:B------:R-:W-:Y:S01]  /*171a0*/  FFMA.FTZ R6, -R0.reuse, R6, R81 ;  /* 0x0000000600067223 */ /* 0x040fe20000010151 */
[----:B------:R-:W-:Y:S01]  /*171b0*/  IABS R28, R28 ;  /* 0x0000001c001c7213 */ /* 0x000fe20000000000 */
[----:B------:R-:W-:Y:S01]  /*171c0*/  FFMA.FTZ R23, -R0, R23, R76 ;  /* 0x0000001700177223 */ /* 0x000fe2000001014c */
[----:B------:R-:W-:-:S02]  /*171d0*/  I2FP.F32.S32 R21, R21 ;  /* 0x0000001500157245 */ /* 0x000fc40000201400 */
[----:B------:R-:W-:Y:S02]  /*171e0*/  FMNMX3.FTZ R15, R15, R234, R204, !PT ;  /* 0x000000ea0f0f7276 */ /* 0x000fe400078100cc */
[----:B------:R-:W-:Y:S01]  /*171f0*/  FMNMX3.FTZ R13, R13, R188, R170, !PT ;  /* 0x000000bc0d0d7276 */ /* 0x000fe200078100aa */
[C---:B------:R-:W-:Y:S01]  /*17200*/  FFMA.FTZ R40, -R0.reuse, R40, R77 ;  /* 0x0000002800287223 */ /* 0x040fe2000001014d */
[----:B------:R-:W-:Y:S01]  /*17210*/  I2FP.F32.S32 R28, R28 ;  /* 0x0000001c001c7245 */ /* 0x000fe20000201400 */
[----:B------:R-:W-:Y:S01]  /*17220*/  FFMA.FTZ R21, -R0, R21, R72 ;  /* 0x0000001500157223 */ /* 0x000fe20000010148 */
[----:B------:R-:W-:Y:S02]  /*17230*/  FMNMX3.FTZ R15, R15, R202, R186, !PT ;  /* 0x000000ca0f0f7276 */ /* 0x000fe400078100ba */
[----:B------:R-:W-:Y:S02]  /*17240*/  I2FP.F32.S32 R17, R17 ;  /* 0x0000001100117245 */ /* 0x000fe40000201400 */
[----:B------:R-:W-:-:S02]  /*17250*/  IABS R7, R7 ;  /* 0x0000000700077213 */ /* 0x000fc40000000000 */
[----:B------:R-:W-:Y:S02]  /*17260*/  FSEL R164, R6, -INF , !P5 ;  /* 0xff80000006a47808 */ /* 0x000fe40006800000 */
[----:B------:R-:W-:Y:S02]  /*17270*/  FSEL R154, R23, -INF , !P4 ;  /* 0xff800000179a7808 */ /* 0x000fe40006000000 */
[----:B------:R-:W-:Y:S01]  /*17280*/  FMNMX3.FTZ R13, R13, R168, R166, !PT ;  /* 0x000000a80d0d7276 */ /* 0x000fe200078100a6 */
[C---:B------:R-:W-:Y:S01]  /*17290*/  FFMA.FTZ R28, -R0.reuse, R28, R73 ;  /* 0x0000001c001c7223 */ /* 0x040fe20000010149 */
[----:B------:R-:W-:Y:S01]  /*172a0*/  FMNMX3.FTZ R15, R15, R184, R182, !PT ;  /* 0x000000b80f0f7276 */ /* 0x000fe200078100b6 */
[----:B------:R-:W-:Y:S01]  /*172b0*/  FFMA.FTZ R83, -R0, R17, R83 ;  /* 0x0000001100537223 */ /* 0x000fe20000010153 */
[----:B------:R-:W-:Y:S02]  /*172c0*/  I2FP.F32.S32 R50, R50 ;  /* 0x0000003200327245 */ /* 0x000fe40000201400 */
[----:B------:R-:W-:-:S02]  /*172d0*/  IABS R29, R29 ;  /* 0x0000001d001d7213 */ /* 0x000fc40000000000 */
[----:B------:R-:W-:Y:S02]  /*172e0*/  I2FP.F32.S32 R11, R7 ;  /* 0x00000007000b7245 */ /* 0x000fe40000201400 */
[----:B------:R-:W-:Y:S02]  /*172f0*/  FSEL R152, R40, -INF , !P3 ;  /* 0xff80000028987808 */ /* 0x000fe40005800000 */
[----:B------:R-:W-:Y:S02]  /*17300*/  FSEL R150, R21, -INF , !P1 ;  /* 0xff80000015967808 */ /* 0x000fe40004800000 */
[----:B------:R-:W-:Y:S02]  /*17310*/  FMNMX3.FTZ R13, R13, R164, R154, !PT ;  /* 0x000000a40d0d7276 */ /* 0x000fe4000781009a */
[----:B------:R-:W-:Y:S01]  /*17320*/  FMNMX3.FTZ R15, R15, R180, R162, !PT ;  /* 0x000000b40f0f7276 */ /* 0x000fe200078100a2 */
[C---:B------:R-:W-:Y:S01]  /*17330*/  FFMA.FTZ R50, -R0.reuse, R50, R79 ;  /* 0x0000003200327223 */ /* 0x040fe2000001014f */
[----:B------:R-:W-:Y:S01]  /*17340*/  I2FP.F32.S32 R7, R29 ;  /* 0x0000001d00077245 */ /* 0x000fe20000201400 */
[----:B------:R-:W-:Y:S01]  /*17350*/  FFMA.FTZ R11, -R0, R11, R74 ;  /* 0x0000000b000b7223 */ /* 0x000fe2000001014a */
[----:B------:R-:W-:-:S02]  /*17360*/  FSEL R148, R28, -INF , !P0 ;  /* 0xff8000001c947808 */ /* 0x000fc40004000000 */
[----:B------:R-:W-:Y:S02]  /*17370*/  FMNMX3.FTZ R13, R13, R152, R150, !PT ;  /* 0x000000980d0d7276 */ /* 0x000fe40007810096 */
[----:B------:R-:W-:Y:S02]  /*17380*/  FSEL R156, R83, -INF , !P5 ;  /* 0xff800000539c7808 */ /* 0x000fe40006800000 */
[----:B------:R-:W-:Y:S02]  /*17390*/  FSEL R146, R78, -INF , !P4 ;  /* 0xff8000004e927808 */ /* 0x000fe40006000000 */
[----:B------:R-:W-:Y:S01]  /*173a0*/  FMNMX3.FTZ R15, R15, R160, R158, !PT ;  /* 0x000000a00f0f7276 */ /* 0x000fe2000781009e */
[----:B------:R-:W-:Y:S01]  /*173b0*/  FFMA.FTZ R7, -R0, R7, R75 ;  /* 0x0000000700077223 */ /* 0x000fe2000001014b */
[----:B------:R-:W-:Y:S02]  /*173c0*/  FMNMX.FTZ R13, R148, R13, !PT ;  /* 0x0000000d940d7209 */ /* 0x000fe40007810000 */
[----:B------:R-:W-:-:S02]  /*173d0*/  FSEL R144, R50, -INF , !P3 ;  /* 0xff80000032907808 */ /* 0x000fc40005800000 */
[----:B------:R-:W-:Y:S02]  /*173e0*/  FSEL R142, R11, -INF , !P1 ;  /* 0xff8000000b8e7808 */ /* 0x000fe40004800000 */
[----:B------:R-:W-:Y:S01]  /*173f0*/  FMNMX3.FTZ R15, R15, R156, R146, !PT ;  /* 0x0000009c0f0f7276 */ /* 0x000fe20007810092 */
[----:B------:R-:W1:Y:S01]  /*17400*/  SHFL.BFLY PT, R6, R13, 0x2, 0x1f ;  /* 0x0c401f000d067f89 */ /* 0x000e6200000e0000 */
[----:B------:R-:W-:Y:S02]  /*17410*/  FSEL R140, R7, -INF , !P0 ;  /* 0xff800000078c7808 */ /* 0x000fe40004000000 */
[----:B------:R-:W-:-:S04]  /*17420*/  FMNMX3.FTZ R15, R15, R144, R142, !PT ;  /* 0x000000900f0f7276 */ /* 0x000fc8000781008e */
[----:B------:R-:W-:-:S05]  /*17430*/  FMNMX.FTZ R28, R140, R15, !PT ;  /* 0x0000000f8c1c7209 */ /* 0x000fca0007810000 */
[----:B------:R-:W3:Y:S01]  /*17440*/  SHFL.BFLY PT, R7, R28, 0x2, 0x1f ;  /* 0x0c401f001c077f89 */ /* 0x000ee200000e0000 */
[----:B-1----:R-:W-:-:S05]  /*17450*/  FMNMX.FTZ R6, R13, R6, !PT ;  /* 0x000000060d067209 */ /* 0x002fca0007810000 */
[----:B------:R-:W1:Y:S01]  /*17460*/  SHFL.BFLY PT, R135, R6, 0x1, 0x1f ;  /* 0x0c201f0006877f89 */ /* 0x000e6200000e0000 */
[----:B---3--:R-:W-:-:S05]  /*17470*/  FMNMX.FTZ R7, R28, R7, !PT ;  /* 0x000000071c077209 */ /* 0x008fca0007810000 */
[----:B------:R-:W3:Y:S01]  /*17480*/  SHFL.BFLY PT, R134, R7, 0x1, 0x1f ;  /* 0x0c201f0007867f89 */ /* 0x000ee200000e0000 */
[----:B------:R-:W-:-:S04]  /*17490*/  LOP3.LUT R64, R60, 0x200, R67, 0xf8, !PT ;  /* 0x000002003c407812 */ /* 0x000fc800078ef843 */
[----:B------:R-:W-:Y:S02]  /*174a0*/  LEA R64, R64, UR6, 0x1 ;  /* 0x0000000640407c11 */ /* 0x000fe4000f8e08ff */
[----:B-1----:R-:W-:-:S03]  /*174b0*/  FMNMX.FTZ R135, R6, R135, !PT ;  /* 0x0000008706877209 */ /* 0x002fc60007810000 */
[C---:B------:R-:W-:Y:S01]  /*174c0*/  VIADD R6, R64.reuse, 0xc000 ;  /* 0x0000c00040067836 */ /* 0x040fe20000000000 */
[----:B------:R-:W-:Y:S01]  /*174d0*/  LDSM.16.MT88.4 R124, [R64+0xc000] ;  /* 0x00c00000407c783b */ /* 0x000fe20000004200 */
[----:B------:R-:W-:Y:S02]  /*174e0*/  VIADD R45, R64, 0xc040 ;  /* 0x0000c040402d7836 */ /* 0x000fe40000000000 */
[----:B------:R-:W-:Y:S02]  /*174f0*/  @P2 VIADD R45, R6, 0xffffffc0 ;  /* 0xffffffc0062d2836 */ /* 0x000fe40000000000 */
[----:B--2---:R-:W-:Y:S01]  /*17500*/  FMUL.FTZ R141, R138, R135 ;  /* 0x000000878a8d7220 */ /* 0x004fe20000410000 */
[----:B------:R-:W-:Y:S01]  /*17510*/  FSETP.NEU.FTZ.AND P0, PT, R135, -INF , PT ;  /* 0xff8000008700780b */ /* 0x000fe20003f1d000 */
[----:B------:R-:W-:Y:S01]  /*17520*/  LDSM.16.MT88.4 R96, [R64+0x10000] ;  /* 0x010000004060783b */ /* 0x000fe20000004200 */
[----:B------:R-:W-:Y:S01]  /*17530*/  IMAD.IADD R40, R65, 0x1, R45 ;  /* 0x0000000141287824 */ /* 0x000fe200078e022d */
[----:B---3--:R-:W-:Y:S01]  /*17540*/  FMNMX.FTZ R134, R7, R134, !PT ;  /* 0x0000008607867209 */ /* 0x008fe20007810000 */
[----:B------:R-:W-:-:S03]  /*17550*/  IMAD.IADD R139, R65, 0x1, R64 ;  /* 0x00000001418b7824 */ /* 0x000fc600078e0240 */
[----:B------:R-:W1:Y:S01]  /*17560*/  LDSM.16.MT88.4 R88, [R40] ;  /* 0x000000002858783b */ /* 0x000e620000004200 */
[----:B------:R-:W-:Y:S01]  /*17570*/  FSEL R141, R141, RZ, P0 ;  /* 0x000000ff8d8d7208 */ /* 0x000fe20000000000 */
[----:B------:R-:W-:Y:S01]  /*17580*/  FMUL.FTZ R137, R138, R134 ;  /* 0x000000868a897220 */ /* 0x000fe20000410000 */
[----:B------:R-:W-:Y:S01]  /*17590*/  FSETP.NEU.FTZ.AND P0, PT, R134, -INF , PT ;  /* 0xff8000008600780b */ /* 0x000fe20003f1d000 */
[----:B------:R-:W2:Y:S03]  /*175a0*/  LDSM.16.MT88.4 R72, [R139+0xc000] ;  /* 0x00c000008b48783b */ /* 0x000ea60000004200 */
[----:B------:R-:W-:Y:S01]  /*175b0*/  FSEL R137, R137, RZ, P0 ;  /* 0x000000ff89897208 */ /* 0x000fe20000000000 */
[----:B------:R-:W3:Y:S01]  /*175c0*/  LDSM.16.MT88.4 R104, [R139+0x10000] ;  /* 0x010000008b68783b */ /* 0x000ee20000004200 */
[-CC-:B------:R-:W-:Y:S01]  /*175d0*/  FFMA.FTZ R136, R34, R138.reuse, -R141.reuse ;  /* 0x0000008a22887223 */ /* 0x180fe2000001088d */
[----:B------:R-:W-:-:S02]  /*175e0*/  FFMA.FTZ R67, R32, R138, -R141 ;  /* 0x0000008a20437223 */ /* 0x000fc4000001088d */
[-CC-:B------:R-:W-:Y:S01]  /*175f0*/  FFMA.FTZ R66, R5, R138.reuse, -R137.reuse ;  /* 0x0000008a05427223 */ /* 0x180fe20000010889 */
[----:B------:R-:W4:Y:S01]  /*17600*/  LDSM.16.MT88.4 R80, [R45] ;  /* 0x000000002d50783b */ /* 0x000f220000004200 */
[-C--:B------:R-:W-:Y:S01]  /*17610*/  FFMA.FTZ R58, R4, R138.reuse, -R137 ;  /* 0x0000008a043a7223 */ /* 0x080fe20000010889 */
[-CC-:B------:R-:W-:Y:S02]  /*17620*/  FFMA.FTZ R63, R9, R138.reuse, -R141.reuse ;  /* 0x0000008a093f7223 */ /* 0x180fe4000001088d */
[----:B------:R-:W5:Y:S01]  /*17630*/  LDSM.16.MT88.4 R112, [R45+0x4000] ;  /* 0x004000002d70783b */ /* 0x000f620000004200 */
[-C--:B------:R-:W-:Y:S01]  /*17640*/  FFMA.FTZ R60, R30, R138.reuse, -R141 ;  /* 0x0000008a1e3c7223 */ /* 0x080fe2000001088d */
[-CC-:B------:R-:W-:Y:S01]  /*17650*/  FFMA.FTZ R65, R26, R138.reuse, -R137.reuse ;  /* 0x0000008a1a417223 */ /* 0x180fe20000010889 */
[-C--:B------:R-:W-:Y:S01]  /*17660*/  FFMA.FTZ R59, R24, R138.reuse, -R137 ;  /* 0x0000008a183b7223 */ /* 0x080fe20000010889 */
[----:B------:R-:W5:Y:S01]  /*17670*/  LDSM.16.MT88.4 R4, [R40+0x4000] ;  /* 0x004000002804783b */ /* 0x000f620000004200 */
        /* <DEDUP_REMOVED lines=63> */
[----:B------:R-:W4:Y:S02]  /*17a70*/  LDSM.16.MT88.4 R12, [R64+0x11000] ;  /* 0x01100000400c783b */ /* 0x000f240000004200 */
[-CC-:B------:R-:W-:Y:S01]  /*17a80*/  FFMA.FTZ R47, R46, R138.reuse, -R137.reuse ;  /* 0x0000008a2e2f7223 */ /* 0x180fe20000010889 */
[-C--:B------:R-:W-:Y:S01]  /*17a90*/  FFMA.FTZ R46, R42, R138.reuse, -R137 ;  /* 0x0000008a2a2e7223 */ /* 0x080fe20000010889 */
[-CC-:B------:R-:W-:Y:S01]  /*17aa0*/  FFMA.FTZ R49, R250, R138.reuse, -R141.reuse ;  /* 0x0000008afa317223 */ /* 0x180fe2000001088d */
[-C--:B------:R-:W-:Y:S01]  /*17ab0*/  FFMA.FTZ R43, R44, R138.reuse, -R141 ;  /* 0x0000008a2c2b7223 */ /* 0x080fe2000001088d */
[-CC-:B------:R-:W-:Y:S01]  /*17ac0*/  FFMA.FTZ R42, R38, R138.reuse, -R137.reuse ;  /* 0x0000008a262a7223 */ /* 0x180fe20000010889 */
[-C--:B------:R-:W-:Y:S01]  /*17ad0*/  FFMA.FTZ R41, R36, R138.reuse, -R137 ;  /* 0x0000008a24297223 */ /* 0x080fe20000010889 */
[C---:B--2---:R-:W-:Y:S03]  /*17ae0*/  HMMA.16816.F32 R92, R4.reuse, R16, R92 ;  /* 0x00000010045c723c */ /* 0x044fe6000000185c */
[-CC-:B------:R-:W-:Y:S01]  /*17af0*/  FFMA.FTZ R248, R248, R138.reuse, -R141.reuse ;  /* 0x0000008af8f87223 */ /* 0x180fe2000001088d */
[----:B------:R-:W-:Y:S01]  /*17b00*/  FFMA.FTZ R16, R48, R138, -R141 ;  /* 0x0000008a30107223 */ /* 0x000fe2000001088d */
[----:B------:R-:W-:Y:S01]  /*17b10*/  MUFU.EX2 R49, R49 ;  /* 0x0000003100317308 */ /* 0x000fe20000000800 */
[----:B------:R-:W-:Y:S02]  /*17b20*/  LDSM.16.MT88.4 R36, [R40+0x5000] ;  /* 0x005000002824783b */ /* 0x000fe40000004200 */
        /* <DEDUP_REMOVED lines=20> */
[----:B------:R-:W5:Y:S02]  /*17c70*/  LDSM.16.MT88.4 R20, [R45+0x1000] ;  /* 0x001000002d14783b */ /* 0x000f640000004200 */
[----:B-1----:R-:W-:-:S02]  /*17c80*/  F2FP.F16.F32.PACK_AB R4, R48, R49 ;  /* 0x000000313004723e */ /* 0x002fc400000000ff */
[----:B---3--:R-:W-:Y:S02]  /*17c90*/  F2FP.F16.F32.PACK_AB R6, R43, R44 ;  /* 0x0000002c2b06723e */ /* 0x008fe400000000ff */
[----:B----4-:R-:W-:Y:S02]  /*17ca0*/  F2FP.F16.F32.PACK_AB R5, R46, R47 ;  /* 0x0000002f2e05723e */ /* 0x010fe400000000ff */
[----:B------:R-:W-:-:S07]  /*17cb0*/  F2FP.F16.F32.PACK_AB R7, R41, R42 ;  /* 0x0000002a2907723e */ /* 0x000fce00000000ff */
[----:B------:R-:W-:Y:S03]  /*17cc0*/  HMMA.16816.F32 R68, R4, R32, R68 ;  /* 0x000000200444723c */ /* 0x000fe60000001844 */
[----:B------:R-:W-:-:S05]  /*17cd0*/  FFMA.FTZ R145, R172, R138, -R141 ;  /* 0x0000008aac917223 */ /* 0x000fca000001088d */
[C---:B------:R-:W-:Y:S01]  /*17ce0*/  HMMA.16816.F32 R72, R4.reuse, R34, R72 ;  /* 0x000000220448723c */ /* 0x040fe20000001848 */
[----:B------:R-:W1:Y:S07]  /*17cf0*/  LDSM.16.MT88.4 R32, [R139+0xd800] ;  /* 0x00d800008b20783b */ /* 0x000e6e0000004200 */
[----:B------:R-:W-:Y:S03]  /*17d00*/  HMMA.16816.F32 R92, R4, R12, R92 ;  /* 0x0000000c045c723c */ /* 0x000fe6000000185c */
[----:B------:R-:W-:-:S04]  /*17d10*/  FFMA.FTZ R12, R174, R138, -R141 ;  /* 0x0000008aae0c7223 */ /* 0x000fc8000001088d */
[----:B------:R3:W-:Y:S01]  /*17d20*/  MUFU.EX2 R172, R12 ;  /* 0x0000000c00ac7308 */ /* 0x0007e20000000800 */
[C---:B------:R-:W-:Y:S03]  /*17d30*/  HMMA.16816.F32 R96, R4.reuse, R14, R96 ;  /* 0x0000000e0460723c */ /* 0x040fe60000001860 */
        /* <DEDUP_REMOVED lines=40> */
[----:B------:R-:W3:Y:S02]  /*17fc0*/  LDSM.16.MT88.4 R12, [R40+0x2000] ;  /* 0x00200000280c783b */ /* 0x000ee40000004200 */
[----:B------:R-:W-:-:S05]  /*17fd0*/  FFMA.FTZ R190, R190, R138, -R141 ;  /* 0x0000008abebe7223 */ /* 0x000fca000001088d */
[----:B--2---:R-:W-:Y:S03]  /*17fe0*/  HMMA.16816.F32 R108, R4, R8, R108 ;  /* 0x00000008046c723c */ /* 0x004fe6000000186c */
[-CC-:B------:R-:W-:Y:S01]  /*17ff0*/  FFMA.FTZ R151, R238, R138.reuse, -R141.reuse ;  /* 0x0000008aee977223 */ /* 0x180fe2000001088d */
[----:B------:R-:W-:-:S04]  /*18000*/  FFMA.FTZ R153, R192, R138, -R141 ;  /* 0x0000008ac0997223 */ /* 0x000fc8000001088d */
[C---:B------:R-:W-:Y:S01]  /*18010*/  HMMA.16816.F32 R112, R4.reuse, R10, R112 ;  /* 0x0000000a0470723c */ /* 0x040fe20000001870 */
[----:B------:R-:W2:Y:S02]  /*18020*/  LDSM.16.MT88.4 R8, [R64+0x12000] ;  /* 0x012000004008783b */ /* 0x000ea40000004200 */
        /* <DEDUP_REMOVED lines=27> */
[----:B------:R-:W-:Y:S03]  /*181e0*/  HMMA.16816.F32 R116, R4, R34, R116 ;  /* 0x000000220474723c */ /* 0x000fe60000001874 */
        /* <DEDUP_REMOVED lines=17> */
[C---:B-1----:R-:W-:Y:S03]  /*18300*/  HMMA.16816.F32 R108, R4.reuse, R36, R108 ;  /* 0x00000024046c723c */ /* 0x042fe6000000186c */
[-CC-:B------:R-:W-:Y:S01]  /*18310*/  FFMA.FTZ R36, R182, R138.reuse, -R137.reuse ;  /* 0x0000008ab6247223 */ /* 0x180fe20000010889 */
[----:B------:R-:W-:Y:S01]  /*18320*/  FFMA.FTZ R37, R180, R138, -R137 ;  /* 0x0000008ab4257223 */ /* 0x000fe20000010889 */
[----:B------:R-:W-:Y:S04]  /*18330*/  MUFU.EX2 R159, R159 ;  /* 0x0000009f009f7308 */ /* 0x000fe80000000800 */
[----:B------:R-:W1:Y:S04]  /*18340*/  MUFU.EX2 R194, R228 ;  /* 0x000000e400c27308 */ /* 0x000e680000000800 */
        /* <DEDUP_REMOVED lines=8> */
[----:B------:R-:W3:Y:S07]  /*183d0*/  LDSM.16.MT88.4 R20, [R45+0x2800] ;  /* 0x002800002d14783b */ /* 0x000eee0000004200 */
        /* <DEDUP_REMOVED lines=10> */
[C---:B--2---:R-:W-:Y:S08]  /*18480*/  HMMA.16816.F32 R120, R4.reuse, R12, R120 ;  /* 0x0000000c0478723c */ /* 0x044ff00000001878 */
[----:B------:R-:W-:Y:S01]  /*18490*/  HMMA.16816.F32 R116, R4, R14, R116 ;  /* 0x0000000e0474723c */ /* 0x000fe20000001874 */
[----:B------:R-:W2:Y:S02]  /*184a0*/  LDSM.16.MT88.4 R12, [R45+0x6800] ;  /* 0x006800002d0c783b */ /* 0x000ea40000004200 */
[----:B-1----:R-:W-:-:S02]  /*184b0*/  F2FP.F16.F32.PACK_AB R4, R194, R159 ;  /* 0x0000009fc204723e */ /* 0x002fc400000000ff */
[----:B----4-:R-:W-:Y:S02]  /*184c0*/  F2FP.F16.F32.PACK_AB R6, R186, R161 ;  /* 0x000000a1ba06723e */ /* 0x010fe400000000ff */
[----:B-----5:R-:W-:Y:S02]  /*184d0*/  F2FP.F16.F32.PACK_AB R5, R182, R163 ;  /* 0x000000a3b605723e */ /* 0x020fe400000000ff */
[----:B---3--:R-:W-:-:S07]  /*184e0*/  F2FP.F16.F32.PACK_AB R7, R37, R36 ;  /* 0x000000242507723e */ /* 0x008fce00000000ff */
        /* <DEDUP_REMOVED lines=17> */
[C---:B-1----:R-:W-:Y:S01]  /*18600*/  HMMA.16816.F32 R120, R4.reuse, R8, R120 ;  /* 0x000000080478723c */ /* 0x042fe20000001878 */
[----:B------:R-:W-:Y:S07]  /*18610*/  MUFU.EX2 R38, R38 ;  /* 0x0000002600267308 */ /* 0x000fee0000000800 */
[C---:B------:R-:W-:Y:S01]  /*18620*/  HMMA.16816.F32 R116, R4.reuse, R10, R116 ;  /* 0x0000000a0474723c */ /* 0x040fe20000001874 */
[----:B------:R-:W1:Y:S01]  /*18630*/  LDSM.16.MT88.4 R8, [R45+0x7000] ;  /* 0x007000002d08783b */ /* 0x000e620000004200 */
[----:B------:R-:W4:Y:S04]  /*18640*/  MUFU.EX2 R165, R165 ;  /* 0x000000a500a57308 */ /* 0x000f280000000800 */
[----:B------:R-:W-:Y:S02]  /*18650*/  MUFU.EX2 R39, R39 ;  /* 0x0000002700277308 */ /* 0x000fe40000000800 */
[C---:B------:R-:W-:Y:S02]  /*18660*/  HMMA.16816.F32 R100, R4.reuse, R28, R100 ;  /* 0x0000001c0464723c */ /* 0x040fe40000001864 */
[----:B------:R-:W5:Y:S04]  /*18670*/  MUFU.EX2 R162, R166 ;  /* 0x000000a600a27308 */ /* 0x000f680000000800 */
[----:B------:R-:W-:Y:S02]  /*18680*/  MUFU.EX2 R160, R164 ;  /* 0x000000a400a07308 */ /* 0x000fe40000000800 */
[C---:B------:R-:W-:Y:S01]  /*18690*/  HMMA.16816.F32 R104, R4.reuse, R30, R104 ;  /* 0x0000001e0468723c */ /* 0x040fe20000001868 */
[----:B------:R-:W1:Y:S01]  /*186a0*/  LDSM.16.MT88.4 R28, [R139+0x13000] ;  /* 0x013000008b1c783b */ /* 0x000e620000004200 */
[----:B------:R-:W3:Y:S04]  /*186b0*/  MUFU.EX2 R167, R167 ;  /* 0x000000a700a77308 */ /* 0x000ee80000000800 */
[----:B------:R-:W-:Y:S02]  /*186c0*/  MUFU.EX2 R156, R158 ;  /* 0x0000009e009c7308 */ /* 0x000fe40000000800 */
[C---:B------:R-:W-:Y:S02]  /*186d0*/  HMMA.16816.F32 R128, R4.reuse, R24, R128 ;  /* 0x000000180480723c */ /* 0x040fe40000001880 */
[----:B------:R-:W2:Y:S06]  /*186e0*/  MUFU.EX2 R169, R169 ;  /* 0x000000a900a97308 */ /* 0x000eac0000000800 */
[C---:B------:R-:W-:Y:S01]  /*186f0*/  HMMA.16816.F32 R124, R4.reuse, R26, R124 ;  /* 0x0000001a047c723c */ /* 0x040fe2000000187c */
[----:B------:R-:W1:Y:S07]  /*18700*/  LDSM.16.MT88.4 R24, [R64+0xf000] ;  /* 0x00f000004018783b */ /* 0x000e6e0000004200 */
[C---:B------:R-:W-:Y:S08]  /*18710*/  HMMA.16816.F32 R92, R4.reuse, R16, R92 ;  /* 0x00000010045c723c */ /* 0x040ff0000000185c */
[C---:B------:R-:W-:Y:S01]  /*18720*/  HMMA.16816.F32 R96, R4.reuse, R18, R96 ;  /* 0x000000120460723c */ /* 0x040fe20000001860 */
[----:B------:R-:W1:Y:S07]  /*18730*/  LDSM.16.MT88.4 R16, [R40+0x3000] ;  /* 0x003000002810783b */ /* 0x000e6e0000004200 */
[C---:B------:R-:W-:Y:S08]  /*18740*/  HMMA.16816.F32 R68, R4.reuse, R32, R68 ;  /* 0x000000200444723c */ /* 0x040ff00000001844 */
[----:B------:R-:W-:Y:S03]  /*18750*/  HMMA.16816.F32 R72, R4, R34, R72 ;  /* 0x000000220448723c */ /* 0x000fe60000001848 */
[----:B----4-:R-:W-:Y:S01]  /*18760*/  F2FP.F16.F32.PACK_AB R4, R165, R38 ;  /* 0x00000026a504723e */ /* 0x010fe200000000ff */
[----:B------:R-:W4:Y:S01]  /*18770*/  LDSM.16.MT88.4 R32, [R139+0xf000] ;  /* 0x00f000008b20783b */ /* 0x000f220000004200 */
[----:B-----5:R-:W-:-:S02]  /*18780*/  F2FP.F16.F32.PACK_AB R6, R162, R39 ;  /* 0x00000027a206723e */ /* 0x020fc400000000ff */
[----:B---3--:R-:W-:Y:S02]  /*18790*/  F2FP.F16.F32.PACK_AB R5, R167, R160 ;  /* 0x000000a0a705723e */ /* 0x008fe400000000ff */
[----:B--2---:R-:W-:-:S07]  /*187a0*/  F2FP.F16.F32.PACK_AB R7, R169, R156 ;  /* 0x0000009ca907723e */ /* 0x004fce00000000ff */
[C---:B------:R-:W-:Y:S08]  /*187b0*/  HMMA.16816.F32 R76, R4.reuse, R20, R76 ;  /* 0x00000014044c723c */ /* 0x040ff0000000184c */
[C---:B------:R-:W-:Y:S01]  /*187c0*/  HMMA.16816.F32 R80, R4.reuse, R22, R80 ;  /* 0x000000160450723c */ /* 0x040fe20000001850 */
[----:B------:R-:W2:Y:S07]  /*187d0*/  LDSM.16.MT88.4 R20, [R40+0x7000] ;  /* 0x007000002814783b */ /* 0x000eae0000004200 */
[C---:B------:R-:W-:Y:S08]  /*187e0*/  HMMA.16816.F32 R92, R4.reuse, R12, R92 ;  /* 0x0000000c045c723c */ /* 0x040ff0000000185c */
[----:B------:R-:W-:Y:S01]  /*187f0*/  HMMA.16816.F32 R96, R4, R14, R96 ;  /* 0x0000000e0460723c */ /* 0x000fe20000001860 */
[----:B------:R-:W3:Y:S02]  /*18800*/  LDSM.16.MT88.4 R12, [R139+0x13800] ;  /* 0x013800008b0c783b */ /* 0x000ee40000004200 */
[----:B------:R-:W-:-:S05]  /*18810*/  FFMA.FTZ R229, R140, R138, -R137 ;  /* 0x0000008a8ce57223 */ /* 0x000fca0000010889 */
[C---:B-1----:R-:W-:Y:S08]  /*18820*/  HMMA.16816.F32 R108, R4.reuse, R8, R108 ;  /* 0x00000008046c723c */ /* 0x042ff0000000186c */
[C---:B------:R-:W-:Y:S01]  /*18830*/  HMMA.16816.F32 R112, R4.reuse, R10, R112 ;  /* 0x0000000a0470723c */ /* 0x040fe20000001870 */
[----:B------:R-:W1:Y:S07]  /*18840*/  LDSM.16.MT88.4 R8, [R64+0xf800] ;  /* 0x00f800004008783b */ /* 0x000e6e0000004200 */
[----:B------:R-:W-:Y:S03]  /*18850*/  HMMA.16816.F32 R100, R4, R28, R100 ;  /* 0x0000001c0464723c */ /* 0x000fe60000001864 */
[-CC-:B------:R-:W-:Y:S01]  /*18860*/  FFMA.FTZ R28, R146, R138.reuse, -R137.reuse ;  /* 0x0000008a921c7223 */ /* 0x180fe20000010889 */
[----:B------:R-:W-:-:S04]  /*18870*/  FFMA.FTZ R29, R144, R138, -R137 ;  /* 0x0000008a901d7223 */ /* 0x000fc80000010889 */
[----:B------:R-:W-:Y:S03]  /*18880*/  HMMA.16816.F32 R104, R4, R30, R104 ;  /* 0x0000001e0468723c */ /* 0x000fe60000001868 */
[----:B------:R-:W-:-:S05]  /*18890*/  FFMA.FTZ R30, R142, R138, -R137 ;  /* 0x0000008a8e1e7223 */ /* 0x000fca0000010889 */
[----:B------:R-:W-:Y:S03]  /*188a0*/  HMMA.16816.F32 R128, R4, R24, R128 ;  /* 0x000000180480723c */ /* 0x000fe60000001880 */
[-CC-:B------:R-:W-:Y:S01]  /*188b0*/  FFMA.FTZ R24, R154, R138.reuse, -R141.reuse ;  /* 0x0000008a9a187223 */ /* 0x180fe2000001088d */
[----:B------:R-:W-:-:S04]  /*188c0*/  FFMA.FTZ R25, R152, R138, -R141 ;  /* 0x0000008a98197223 */ /* 0x000fc8000001088d */
[C---:B------:R-:W-:Y:S03]  /*188d0*/  HMMA.16816.F32 R124, R4.reuse, R26, R124 ;  /* 0x0000001a047c723c */ /* 0x040fe6000000187c */
[-CC-:B------:R-:W-:Y:S01]  /*188e0*/  FFMA.FTZ R26, R150, R138.reuse, -R141.reuse ;  /* 0x0000008a961a7223 */ /* 0x180fe2000001088d */
[----:B------:R-:W-:Y:S01]  /*188f0*/  FFMA.FTZ R27, R148, R138, -R141 ;  /* 0x0000008a941b7223 */ /* 0x000fe2000001088d */
[----:B------:R-:W-:Y:S03]  /*18900*/  MUFU.EX2 R24, R24 ;  /* 0x0000001800187308 */ /* 0x000fe60000000800 */
[----:B------:R-:W-:Y:S01]  /*18910*/  HMMA.16816.F32 R84, R4, R16, R84 ;  /* 0x000000100454723c */ /* 0x000fe20000001854 */
[----:B------:R-:W5:Y:S02]  /*18920*/  MUFU.EX2 R25, R25 ;  /* 0x0000001900197308 */ /* 0x000f640000000800 */
[----:B------:R-:W-:-:S05]  /*18930*/  FADD.FTZ R136, R136, R67 ;  /* 0x0000004388887221 */ /* 0x000fca0000010000 */
[----:B------:R-:W-:Y:S01]  /*18940*/  HMMA.16816.F32 R88, R4, R18, R88 ;  /* 0x000000120458723c */ /* 0x000fe20000001858 */
[----:B------:R-:W1:Y:S01]  /*18950*/  LDSM.16.MT88.4 R16, [R139+0xf800] ;  /* 0x00f800008b10783b */ /* 0x000e620000004200 */
[----:B------:R-:W-:Y:S01]  /*18960*/  MUFU.EX2 R26, R26 ;  /* 0x0000001a001a7308 */ /* 0x000fe20000000800 */
[----:B------:R-:W-:-:S03]  /*18970*/  FADD.FTZ R66, R66, R65 ;  /* 0x0000004142427221 */ /* 0x000fc60000010000 */
[----:B------:R-:W3:Y:S04]  /*18980*/  MUFU.EX2 R27, R27 ;  /* 0x0000001b001b7308 */ /* 0x000ee80000000800 */
[----:B------:R-:W-:Y:S04]  /*18990*/  MUFU.EX2 R28, R28 ;  /* 0x0000001c001c7308 */ /* 0x000fe80000000800 */
[----:B------:R-:W3:Y:S04]  /*189a0*/  MUFU.EX2 R29, R29 ;  /* 0x0000001d001d7308 */ /* 0x000ee80000000800 */
[----:B------:R-:W-:Y:S04]  /*189b0*/  MUFU.EX2 R30, R30 ;  /* 0x0000001e001e7308 */ /* 0x000fe80000000800 */
[----:B------:R-:W3:Y:S01]  /*189c0*/  MUFU.EX2 R229, R229 ;  /* 0x000000e500e57308 */ /* 0x000ee20000000800 */
[----:B------:R-:W-:Y:S01]  /*189d0*/  FADD.FTZ R63, R63, R136 ;  /* 0x000000883f3f7221 */ /* 0x000fe20000010000 */
[----:B------:R-:W-:-:S03]  /*189e0*/  FADD.FTZ R59, R59, R66 ;  /* 0x000000423b3b7221 */ /* 0x000fc60000010000 */
[----:B------:R-:W-:Y:S01]  /*189f0*/  FADD.FTZ R60, R60, R63 ;  /* 0x0000003f3c3c7221 */ /* 0x000fe20000010000 */
[----:B------:R-:W-:Y:S01]  /*18a00*/  FADD.FTZ R58, R58, R59 ;  /* 0x0000003b3a3a7221 */ /* 0x000fe20000010000 */
[----:B----4-:R-:W-:Y:S03]  /*18a10*/  HMMA.16816.F32 R68, R4, R32, R68 ;  /* 0x000000200444723c */ /* 0x010fe60000001844 */
[----:B------:R-:W-:Y:S01]  /*18a20*/  FADD.FTZ R57, R57, R60 ;  /* 0x0000003c39397221 */ /* 0x000fe20000010000 */
[----:B------:R-:W-:-:S04]  /*18a30*/  FADD.FTZ R55, R55, R58 ;  /* 0x0000003a37377221 */ /* 0x000fc80000010000 */
[----:B------:R-:W-:Y:S03]  /*18a40*/  HMMA.16816.F32 R72, R4, R34, R72 ;  /* 0x000000220448723c */ /* 0x000fe60000001848 */
[----:B------:R-:W-:Y:S01]  /*18a50*/  FADD.FTZ R56, R56, R57 ;  /* 0x0000003938387221 */ /* 0x000fe20000010000 */
[----:B------:R-:W-:-:S04]  /*18a60*/  FADD.FTZ R54, R54, R55 ;  /* 0x0000003736367221 */ /* 0x000fc80000010000 */
[C---:B--2---:R-:W-:Y:S08]  /*18a70*/  HMMA.16816.F32 R120, R4.reuse, R20, R120 ;  /* 0x000000140478723c */ /* 0x044ff00000001878 */
[----:B------:R-:W-:Y:S03]  /*18a80*/  HMMA.16816.F32 R116, R4, R22, R116 ;  /* 0x000000160474723c */ /* 0x000fe60000001874 */
[----:B-----5:R-:W-:-:S02]  /*18a90*/  F2FP.F16.F32.PACK_AB R4, R25, R24 ;  /* 0x000000181904723e */ /* 0x020fc400000000ff */
[----:B---3--:R-:W-:Y:S02]  /*18aa0*/  F2FP.F16.F32.PACK_AB R6, R27, R26 ;  /* 0x0000001a1b06723e */ /* 0x008fe400000000ff */
[----:B------:R-:W-:Y:S02]  /*18ab0*/  F2FP.F16.F32.PACK_AB R5, R29, R28 ;  /* 0x0000001c1d05723e */ /* 0x000fe400000000ff */
[----:B------:R-:W-:Y:S01]  /*18ac0*/  F2FP.F16.F32.PACK_AB R7, R229, R30 ;  /* 0x0000001ee507723e */ /* 0x000fe200000000ff */
[----:B------:R-:W-:Y:S01]  /*18ad0*/  FADD.FTZ R53, R53, R56 ;  /* 0x0000003835357221 */ /* 0x000fe20000010000 */
[----:B------:R-:W-:-:S05]  /*18ae0*/  FADD.FTZ R51, R51, R54 ;  /* 0x0000003633337221 */ /* 0x000fca0000010000 */
[----:B------:R-:W-:Y:S03]  /*18af0*/  HMMA.16816.F32 R100, R4, R12, R100 ;  /* 0x0000000c0464723c */ /* 0x000fe60000001864 */
[----:B------:R-:W-:Y:S01]  /*18b00*/  FADD.FTZ R52, R52, R53 ;  /* 0x0000003534347221 */ /* 0x000fe20000010000 */
[----:B------:R-:W-:-:S04]  /*18b10*/  FADD.FTZ R50, R50, R51 ;  /* 0x0000003332327221 */ /* 0x000fc80000010000 */
[----:B------:R-:W-:Y:S01]  /*18b20*/  HMMA.16816.F32 R104, R4, R14, R104 ;  /* 0x0000000e0468723c */ /* 0x000fe20000001868 */
[----:B------:R-:W2:Y:S02]  /*18b30*/  LDSM.16.MT88.4 R12, [R45+0x3800] ;  /* 0x003800002d0c783b */ /* 0x000ea40000004200 */
[----:B------:R-:W-:Y:S01]  /*18b40*/  FADD.FTZ R21, R49, R52 ;  /* 0x0000003431157221 */ /* 0x000fe20000010000 */
[----:B------:R-:W-:-:S04]  /*18b50*/  FADD.FTZ R23, R47, R50 ;  /* 0x000000322f177221 */ /* 0x000fc80000010000 */
[----:B-1----:R-:W-:Y:S03]  /*18b60*/  HMMA.16816.F32 R128, R4, R8, R128 ;  /* 0x000000080480723c */ /* 0x002fe60000001880 */
[----:B------:R-:W-:Y:S01]  /*18b70*/  FADD.FTZ R21, R48, R21 ;  /* 0x0000001530157221 */ /* 0x000fe20000010000 */
[----:B------:R-:W-:-:S04]  /*18b80*/  FADD.FTZ R23, R46, R23 ;  /* 0x000000172e177221 */ /* 0x000fc80000010000 */
[----:B------:R-:W-:Y:S01]  /*18b90*/  HMMA.16816.F32 R124, R4, R10, R124 ;  /* 0x0000000a047c723c */ /* 0x000fe2000000187c */
[----:B------:R-:W1:Y:S02]  /*18ba0*/  LDSM.16.MT88.4 R8, [R45+0x7800] ;  /* 0x007800002d08783b */ /* 0x000e640000004200 */
[----:B------:R-:W-:Y:S01]  /*18bb0*/  FADD.FTZ R20, R44, R21 ;  /* 0x000000152c147221 */ /* 0x000fe20000010000 */
[----:B------:R-:W-:-:S04]  /*18bc0*/  FADD.FTZ R42, R42, R23 ;  /* 0x000000172a2a7221 */ /* 0x000fc80000010000 */
[----:B------:R-:W-:Y:S03]  /*18bd0*/  HMMA.16816.F32 R68, R4, R16, R68 ;  /* 0x000000100444723c */ /* 0x000fe60000001844 */
[----:B------:R-:W-:Y:S01]  /*18be0*/  FADD.FTZ R20, R43, R20 ;  /* 0x000000142b147221 */ /* 0x000fe20000010000 */
[----:B------:R-:W-:-:S04]  /*18bf0*/  FADD.FTZ R41, R41, R42 ;  /* 0x0000002a29297221 */ /* 0x000fc80000010000 */
[----:B------:R-:W-:Y:S01]  /*18c00*/  HMMA.16816.F32 R72, R4, R18, R72 ;  /* 0x000000120448723c */ /* 0x000fe20000001848 */
[----:B------:R-:W3:Y:S02]  /*18c10*/  LDSM.16.MT88.4 R16, [R64+0x13800] ;  /* 0x013800004010783b */ /* 0x000ee40000004200 */
        /* <DEDUP_REMOVED lines=13> */
[----:B-1----:R-:W-:Y:S03]  /*18cf0*/  HMMA.16816.F32 R108, R4, R8, R108 ;  /* 0x00000008046c723c */ /* 0x002fe6000000186c */
[----:B------:R-:W-:Y:S01]  /*18d00*/  FADD.FTZ R8, R192, R151 ;  /* 0x00000097c0087221 */ /* 0x000fe20000010000 */
[----:B------:R-:W-:-:S03]  /*18d10*/  FADD.FTZ R12, R202, R13 ;  /* 0x0000000dca0c7221 */ /* 0x000fc60000010000 */
[----:B------:R-:W-:Y:S01]  /*18d20*/  FADD.FTZ R8, R153, R8 ;  /* 0x0000000899087221 */ /* 0x000fe20000010000 */
[----:B------:R-:W-:-:S03]  /*18d30*/  FADD.FTZ R12, R157, R12 ;  /* 0x0000000c9d0c7221 */ /* 0x000fc60000010000 */
[----:B------:R-:W-:Y:S01]  /*18d40*/  FADD.FTZ R159, R159, R8 ;  /* 0x000000089f9f7221 */ /* 0x000fe20000010000 */
[----:B------:R-:W-:Y:S01]  /*18d50*/  FADD.FTZ R9, R163, R12 ;  /* 0x0000000ca3097221 */ /* 0x000fe20000010000 */
[----:B---3--:R-:W-:Y:S03]  /*18d60*/  HMMA.16816.F32 R92, R4, R16, R92 ;  /* 0x00000010045c723c */ /* 0x008fe6000000185c */
[----:B------:R-:W-:Y:S01]  /*18d70*/  FADD.FTZ R194, R194, R159 ;  /* 0x0000009fc2c27221 */ /* 0x000fe20000010000 */
[----:B------:R-:W-:-:S04]  /*18d80*/  FADD.FTZ R9, R182, R9 ;  /* 0x00000009b6097221 */ /* 0x000fc80000010000 */
[----:B------:R-:W-:Y:S01]  /*18d90*/  HMMA.16816.F32 R96, R4, R18, R96 ;  /* 0x000000120460723c */ /* 0x000fe20000001860 */
[----:B------:R-:W1:Y:S04]  /*18da0*/  LDSM.16.MT88.4 R16, [R40+0x3800] ;  /* 0x003800002810783b */ /* 0x000e680000004200 */
        /* <DEDUP_REMOVED lines=17> */
[----:B------:R-:W-:Y:S03]  /*18ec0*/  HMMA.16816.F32 R80, R4, R14, R80 ;  /* 0x0000000e0450723c */ /* 0x000fe60000001850 */
[----:B------:R-:W-:Y:S01]  /*18ed0*/  FADD.FTZ R26, R26, R25 ;  /* 0x000000191a1a7221 */ /* 0x000fe20000010000 */
[----:B------:R-:W-:-:S04]  /*18ee0*/  FADD.FTZ R30, R30, R29 ;  /* 0x0000001d1e1e7221 */ /* 0x000fc80000010000 */
[----:B------:R-:W-:Y:S03]  /*18ef0*/  HMMA.16816.F32 R112, R4, R10, R112 ;  /* 0x0000000a0470723c */ /* 0x000fe60000001870 */
[----:B------:R-:W-:Y:S01]  /*18f00*/  FADD.FTZ R230, R27, R26 ;  /* 0x0000001a1be67221 */ /* 0x000fe20000010000 */
[----:B------:R-:W-:-:S04]  /*18f10*/  FADD.FTZ R229, R229, R30 ;  /* 0x0000001ee5e57221 */ /* 0x000fc80000010000 */
[C---:B-1----:R-:W-:Y:S08]  /*18f20*/  HMMA.16816.F32 R84, R4.reuse, R16, R84 ;  /* 0x000000100454723c */ /* 0x042ff00000001854 */
[C---:B------:R-:W-:Y:S08]  /*18f30*/  HMMA.16816.F32 R88, R4.reuse, R18, R88 ;  /* 0x000000120458723c */ /* 0x040ff00000001858 */
[C---:B--2---:R-:W-:Y:S08]  /*18f40*/  HMMA.16816.F32 R120, R4.reuse, R40, R120 ;  /* 0x000000280478723c */ /* 0x044ff00000001878 */
[----:B------:R-:W-:Y:S01]  /*18f50*/  HMMA.16816.F32 R116, R4, R42, R116 ;  /* 0x0000002a0474723c */ /* 0x000fe20000001874 */
[----:B------:R-:W-:-:S04]  /*18f60*/  NOP ;  /* 0x0000000000007918 */ /* 0x000fc80000000000 */
[----:B------:R-:W-:-:S15]  /*18f70*/  @!P6 BRA `(.L_x_4452) ;  /* 0x0000005000d8e947 */ /* 0x000fde0003800000 */
[----:B------:R-:W-:Y:S01]  /*18f80*/  IMAD R62, R217, 0x40, R62 ;  /* 0x00000040d93e7824 */ /* 0x000fe200078e023e */
[----:B------:R-:W-:Y:S01]  /*18f90*/  LOP3.LUT R199, R199, 0x1f0, RZ, 0xc0, !PT ;  /* 0x000001f0c7c77812 */ /* 0x000fe200078ec0ff */
[----:B------:R-:W-:Y:S01]  /*18fa0*/  VIADD R228, R61, 0xfffffffe ;  /* 0xfffffffe3de47836 */ /* 0x000fe20000000000 */
[----:B------:R-:W-:Y:S02]  /*18fb0*/  ISETP.NE.U32.AND P4, PT, R224, RZ, PT ;  /* 0x000000ffe000720c */ /* 0x000fe40003f85070 */
[----:B------:R-:W-:Y:S02]  /*18fc0*/  IADD3 R62, PT, PT, R2, R62, R199 ;  /* 0x0000003e023e7210 */ /* 0x000fe40007ffe0c7 */
[----:B------:R-:W-:Y:S02]  /*18fd0*/  ISETP.NE.AND.EX P4, PT, R225, RZ, PT, P4 ;  /* 0x000000ffe100720c */ /* 0x000fe40003f85340 */
[----:B------:R-:W-:Y:S01]  /*18fe0*/  IADD3 R62, PT, PT, -R3, R62, -R218 ;  /* 0x0000003e033e7210 */ /* 0x000fe20007ffe9da */
[----:B------:R-:W-:Y:S01]  /*18ff0*/  IMAD.MOV.U32 R3, RZ, RZ, R134 ;  /* 0x000000ffff037224 */ /* 0x000fe200078e0086 */
[----:B------:R-:W-:-:S03]  /*19000*/  MOV R2, R135 ;  /* 0x0000008700027202 */ /* 0x000fc60000000f00 */
[----:B------:R-:W-:-:S05]  /*19010*/  IMAD R227, R61, -0x80, R62 ;  /* 0xffffff803de37824 */ /* 0x000fca00078e023e */
[----:B------:R-:W-:-:S07]  /*19020*/  IADD3 R227, PT, PT, R227, 0x108, RZ ;  /* 0x00000108e3e37810 */ /* 0x000fce0007ffe0ff */
.L_x_4459:
        /* <DEDUP_REMOVED lines=78> */
.L_x_4454:
[----:B------:R-:W-:Y:S05]  /*19510*/  BSYNC.RECONVERGENT B0 ;  /* 0x0000000000007941 */ /* 0x000fea0003800200 */
.L_x_4453:
[----:B------:R-:W1:Y:S01]  /*19520*/  S2UR UR7, SR_CgaCtaId ;  /* 0x00000000000779c3 */ /* 0x000e620000008800 */
[C---:B------:R-:W-:Y:S01]  /*19530*/  IMAD.SHL.U32 R221, R196.reuse, 0x8, RZ ;  /* 0x00000008c4dd7824 */ /* 0x040fe200078e00ff */
[C---:B------:R-:W-:Y:S01]  /*19540*/  LOP3.LUT R5, R196.reuse, 0x38, RZ, 0xc0, !PT ;  /* 0x00000038c4057812 */ /* 0x040fe200078ec0ff */
[----:B------:R-:W-:Y:S01]  /*19550*/  UMOV UR8, 0x400 ;  /* 0x0000040000087882 */ /* 0x000fe20000000000 */
[----:B------:R-:W-:Y:S01]  /*19560*/  IMAD.SHL.U32 R203, R196, 0x40, RZ ;  /* 0x00000040c4cb7824 */ /* 0x000fe200078e00ff */
[--C-:B------:R-:W-:Y:S01]  /*19570*/  SHF.R.U32.HI R199, RZ, 0x1, R196.reuse ;  /* 0x00000001ffc77819 */ /* 0x100fe200000116c4 */
[----:B------:R-:W-:Y:S01]  /*19580*/  IMAD.SHL.U32 R9, R208, 0x20, RZ ;  /* 0x00000020d0097824 */ /* 0x000fe200078e00ff */
[C---:B------:R-:W-:Y:S01]  /*19590*/  LOP3.LUT R198, R221.reuse, 0x38, RZ, 0xc0, !PT ;  /* 0x00000038ddc67812 */ /* 0x040fe200078ec0ff */
[----:B------:R-:W-:Y:S01]  /*195a0*/  IMAD.SHL.U32 R200, R196, 0x20, RZ ;  /* 0x00000020c4c87824 */ /* 0x000fe200078e00ff */
[C---:B------:R-:W-:Y:S01]  /*195b0*/  LOP3.LUT R6, R221.reuse, 0x1c0, RZ, 0xc0, !PT ;  /* 0x000001c0dd067812 */ /* 0x040fe200078ec0ff */
[----:B------:R-:W-:Y:S01]  /*195c0*/  IMAD.MOV.U32 R157, RZ, RZ, 0x40 ;  /* 0x00000040ff9d7424 */ /* 0x000fe200078e00ff */
[C---:B------:R-:W-:Y:S01]  /*195d0*/  ISETP.GE.AND P3, PT, R198.reuse, R219, PT ;  /* 0x000000dbc600720c */ /* 0x040fe20003f66270 */
[----:B------:R-:W-:Y:S01]  /*195e0*/  BSSY.RECONVERGENT B1, `(.L_x_4455) ;  /* 0x00001fa000017945 */ /* 0x000fe20003800200 */
[----:B------:R-:W-:Y:S02]  /*195f0*/  LOP3.LUT R231, R221, 0x1e00, RZ, 0xc0, !PT ;  /* 0x00001e00dde77812 */ /* 0x000fe400078ec0ff */
[C---:B------:R-:W-:Y:S02]  /*19600*/  LOP3.LUT R6, R198.reuse, R6, R5, 0x1e, !PT ;  /* 0x00000006c6067212 */ /* 0x040fe400078e1e05 */
[----:B------:R-:W-:Y:S02]  /*19610*/  LOP3.LUT R4, R198, 0x40, RZ, 0xfc, !PT ;  /* 0x00000040c6047812 */ /* 0x000fe400078efcff */
[----:B------:R-:W-:Y:S02]  /*19620*/  LOP3.LUT R231, R6, R231, RZ, 0xfc, !PT ;  /* 0x000000e706e77212 */ /* 0x000fe400078efcff */
[----:B------:R-:W-:Y:S02]  /*19630*/  ISETP.GE.AND P1, PT, R4, R219, PT ;  /* 0x000000db0400720c */ /* 0x000fe40003f26270 */
[C---:B------:R-:W-:Y:S01]  /*19640*/  LOP3.LUT R5, R203.reuse, 0x1c0, RZ, 0xc0, !PT ;  /* 0x000001c0cb057812 */ /* 0x040fe200078ec0ff */
[----:B-1----:R-:W-:Y:S01]  /*19650*/  ULEA UR6, UR7, UR8, 0x18 ;  /* 0x0000000807067291 */ /* 0x002fe2000f8ec0ff */
[----:B------:R-:W-:Y:S02]  /*19660*/  LOP3.LUT R186, R203, 0x400, RZ, 0xc0, !PT ;  /* 0x00000400cbba7812 */ /* 0x000fe400078ec0ff */
[----:B------:R-:W-:Y:S02]  /*19670*/  LOP3.LUT R5, R5, 0x8, R196, 0xf8, !PT ;  /* 0x0000000805057812 */ /* 0x000fe400078ef8c4 */
[----:B------:R-:W-:Y:S02]  /*19680*/  IADD3 R4, P0, PT, R9, R212, RZ ;  /* 0x000000d409047210 */ /* 0x000fe40007f1e0ff */
[----:B------:R-:W-:Y:S02]  /*19690*/  LEA R231, R231, UR6, 0x1 ;  /* 0x00000006e7e77c11 */ /* 0x000fe4000f8e08ff */
[-C--:B------:R-:W-:Y:S02]  /*196a0*/  LOP3.LUT R5, R5, R198.reuse, RZ, 0x3c, !PT ;  /* 0x000000c605057212 */ /* 0x080fe400078e3cff */
[----:B------:R-:W-:Y:S01]  /*196b0*/  SHF.L.U64.HI R6, R208, 0x5, R209 ;  /* 0x00000005d0067819 */ /* 0x000fe200000102d1 */
[----:B------:R-:W-:Y:S01]  /*196c0*/  @!PT LDS RZ, [RZ] ;  /* 0x00000000fffff984 */ /* 0x000fe20000000800 */
[----:B------:R-:W-:Y:S01]  /*196d0*/  @!PT LDS RZ, [RZ] ;  /* 0x00000000fffff984 */ /* 0x000fe20000000800 */
[----:B------:R-:W-:Y:S01]  /*196e0*/  @!PT LDS RZ, [RZ] ;  /* 0x00000000fffff984 */ /* 0x000fe20000000800 */
[----:B------:R-:W-:Y:S01]  /*196f0*/  @!P3 LDGSTS.E.BYPASS.LTC128B.128 [R231+0xc000], desc[UR4][R212.64] ;  /* 0x0c000000d4e7bfae */ /* 0x000fe2000b981a04 */
[----:B------:R-:W-:Y:S01]  /*19700*/  LOP3.LUT R200, R200, 0x7c00, RZ, 0xc0, !PT ;  /* 0x00007c00c8c87812 */ /* 0x000fe200078ec0ff */
[----:B------:R-:W-:Y:S01]  /*19710*/  IMAD R186, R5, 0x2, R186 ;  /* 0x0000000205ba7824 */ /* 0x000fe200078e02ba */
[----:B------:R-:W-:Y:S01]  /*19720*/  LOP3.LUT P2, RZ, R196, 0x4, RZ, 0xc0, !PT ;  /* 0x00000004c4ff7812 */ /* 0x000fe2000784c0ff */
[----:B------:R-:W-:Y:S01]  /*19730*/  @P3 STS.128 [R231+0xc000], RZ ;  /* 0x00c000ffe7003388 */ /* 0x000fe20000000c00 */
[----:B------:R-:W-:Y:S01]  /*19740*/  IMAD.X R5, R6, 0x1, R213, P0 ;  /* 0x0000000106057824 */ /* 0x000fe200000e06d5 */
[-C--:B------:R-:W-:Y:S01]  /*19750*/  IADD3 R16, P0, PT, R4, R9.reuse, RZ ;  /* 0x0000000904107210 */ /* 0x080fe20007f1e0ff */
[----:B------:R-:W-:Y:S01]  /*19760*/  VIADD R134, R186, UR6 ;  /* 0x00000006ba867c36 */ /* 0x000fe20008000000 */
[----:B------:R-:W-:Y:S01]  /*19770*/  @!PT LDS RZ, [RZ] ;  /* 0x00000000fffff984 */ /* 0x000fe20000000800 */
[----:B------:R-:W-:Y:S01]  /*19780*/  @!PT LDS RZ, [RZ] ;  /* 0x00000000fffff984 */ /* 0x000fe20000000800 */
[----:B------:R-:W-:Y:S01]  /*19790*/  @!PT LDS RZ, [RZ] ;  /* 0x00000000fffff984 */ /* 0x000fe20000000800 */
[----:B------:R-:W-:Y:S01]  /*197a0*/  @!P1 LDGSTS.E.BYPASS.LTC128B.128 [R231+0x10000], desc[UR4][R212.64+0x80] ;  /* 0x10000080d4e79fae */ /* 0x000fe2000b981a04 */
[----:B------:R-:W-:Y:S02]  /*197b0*/  SEL R157, R157, 0xffffffc0, !P2 ;  /* 0xffffffc09d9d7807 */ /* 0x000fe40005000000 */
[--C-:B------:R-:W-:Y:S01]  /*197c0*/  IMAD.X R17, R5, 0x1, R6.reuse, P0 ;  /* 0x0000000105117824 */ /* 0x100fe200000e0606 */
[----:B------:R-:W-:Y:S01]  /*197d0*/  @P1 STS.128 [R231+0x10000], RZ ;  /* 0x010000ffe7001388 */ /* 0x000fe20000000c00 */
[-C--:B------:R-:W-:Y:S03]  /*197e0*/  IADD3 R10, P0, PT, R16, R9.reuse, RZ ;  /* 0x00000009100a7210 */ /* 0x080fe60007f1e0ff */
[----:B------:R-:W-:Y:S01]  /*197f0*/  @!PT LDS RZ, [RZ] ;  /* 0x00000000fffff984 */ /* 0x000fe20000000800 */
[----:B------:R-:W-:Y:S01]  /*19800*/  @!PT LDS RZ, [RZ] ;  /* 0x00000000fffff984 */ /* 0x000fe20000000800 */
[----:B------:R-:W-:Y:S01]  /*19810*/  @!PT LDS RZ, [RZ] ;  /* 0x00000000fffff984 */ /* 0x000fe20000000800 */
[----:B------:R-:W-:Y:S02]  /*19820*/  @!P3 LDGSTS.E.BYPASS.LTC128B.128 [R231+0xc800], desc[UR4][R4.64] ;  /* 0x0c80000004e7bfae */ /* 0x000fe4000b981a04 */
[--C-:B------:R-:W-:Y:S01]  /*19830*/  IMAD.X R11, R17, 0x1, R6.reuse, P0 ;  /* 0x00000001110b7824 */ /* 0x100fe200000e0606 */
[-C--:B------:R-:W-:Y:S01]  /*19840*/  IADD3 R14, P0, PT, R10, R9.reuse, RZ ;  /* 0x000000090a0e7210 */ /* 0x080fe20007f1e0ff */
[----:B------:R-:W-:Y:S04]  /*19850*/  @P3 STS.128 [R231+0xc800], RZ ;  /* 0x00c800ffe7003388 */ /* 0x000fe80000000c00 */
[----:B------:R-:W-:Y:S01]  /*19860*/  @!PT LDS RZ, [RZ] ;  /* 0x00000000fffff984 */ /* 0x000fe20000000800 */
[----:B------:R-:W-:Y:S01]  /*19870*/  @!PT LDS RZ, [RZ] ;  /* 0x00000000fffff984 */ /* 0x000fe20000000800 */
[----:B------:R-:W-:Y:S01]  /*19880*/  @!PT LDS RZ, [RZ] ;  /* 0x00000000fffff984 */ /* 0x000fe20000000800 */
[----:B------:R1:W-:Y:S01]  /*19890*/  @!P1 LDGSTS.E.BYPASS.LTC128B.128 [R231+0x10800], desc[UR4][R4.64+0x80] ;  /* 0x1080008004e79fae */ /* 0x0003e2000b981a04 */
[--C-:B------:R-:W-:Y:S01]  /*198a0*/  IMAD.X R15, R11, 0x1, R6.reuse, P0 ;  /* 0x000000010b0f7824 */ /* 0x100fe200000e0606 */
[-C--:B------:R-:W-:Y:S02]  /*198b0*/  IADD3 R12, P0, PT, R14, R9.reuse, RZ ;  /* 0x000000090e0c7210 */ /* 0x080fe40007f1e0ff */
[----:B------:R-:W-:Y:S03]  /*198c0*/  @P1 STS.128 [R231+0x10800], RZ ;  /* 0x010800ffe7001388 */ /* 0x000fe60000000c00 */
[--C-:B------:R-:W-:Y:S01]  /*198d0*/  IMAD.X R13, R15, 0x1, R6.reuse, P0 ;  /* 0x000000010f0d7824 */ /* 0x100fe200000e0606 */
        /* <DEDUP_REMOVED lines=21> */
[----:B------:R1:W-:Y:S03]  /*19a30*/  @!P1 LDGSTS.E.BYPASS.LTC128B.128 [R231+0x11800], desc[UR4][R10.64+0x80] ;  /* 0x118000800ae79fae */ /* 0x0003e6000b981a04 */
[----:B------:R-:W-:Y:S01]  /*19a40*/  LOP3.LUT R202, R7, R198, RZ, 0x3c, !PT ;  /* 0x000000c607ca7212 */ /* 0x000fe200078e3cff */
[----:B------:R-:W-:Y:S03]  /*19a50*/  @P1 STS.128 [R231+0x11800], RZ ;  /* 0x011800ffe7001388 */ /* 0x000fe60000000c00 */
[----:B------:R-:W-:Y:S01]  /*19a60*/  LOP3.LUT R180, R5, R202, RZ, 0xfc, !PT ;  /* 0x000000ca05b47212 */ /* 0x000fe200078efcff */
[----:B------:R-:W-:Y:S01]  /*19a70*/  @!PT LDS RZ, [RZ] ;  /* 0x00000000fffff984 */ /* 0x000fe20000000800 */
[----:B------:R-:W-:Y:S01]  /*19a80*/  @!PT LDS RZ, [RZ] ;  /* 0x00000000fffff984 */ /* 0x000fe20000000800 */
[----:B------:R-:W-:Y:S01]  /*19a90*/  @!PT LDS RZ, [RZ] ;  /* 0x00000000fffff984 */ /* 0x000fe20000000800 */
[----:B------:R-:W-:Y:S03]  /*19aa0*/  @!P3 LDGSTS.E.BYPASS.LTC128B.128 [R231+0xe000], desc[UR4][R14.64] ;  /* 0x0e0000000ee7bfae */ /* 0x000fe6000b981a04 */
[----:B------:R-:W-:Y:S01]  /*19ab0*/  LEA R180, R180, UR6, 0x1 ;  /* 0x00000006b4b47c11 */ /* 0x000fe2000f8e08ff */
[----:B------:R-:W-:Y:S04]  /*19ac0*/  @P3 STS.128 [R231+0xe000], RZ ;  /* 0x00e000ffe7003388 */ /* 0x000fe80000000c00 */
        /* <DEDUP_REMOVED lines=31> */
[----:B------:R1:W-:Y:S02]  /*19cc0*/  @!P1 LDGSTS.E.BYPASS.LTC128B.128 [R231+0x13000], desc[UR4][R10.64+0x80] ;  /* 0x130000800ae79fae */ /* 0x0003e4000b981a04 */
[--C-:B------:R-:W-:Y:S02]  /*19cd0*/  IMAD.IADD R185, R180, 0x1, R201.reuse ;  /* 0x00000001b4b97824 */ /* 0x100fe400078e02c9 */
[----:B------:R-:W-:Y:S01]  /*19ce0*/  @P1 STS.128 [R231+0x13000], RZ ;  /* 0x013000ffe7001388 */ /* 0x000fe20000000c00 */
[C---:B------:R-:W-:Y:S02]  /*19cf0*/  IMAD.IADD R135, R134.reuse, 0x1, R201 ;  /* 0x0000000186877824 */ /* 0x040fe400078e02c9 */
        /* <DEDUP_REMOVED lines=40> */
[----:B------:R-:W-:Y:S05]  /*19f80*/  LDSM.16.M88.4 R192, [R204+0xb000] ;  /* 0x00b00000ccc0783b */ /* 0x000fea0000000200 */
        /* <DEDUP_REMOVED lines=254> */
.L_x_4458:
[----:B------:R-:W-:Y:S05]  /*1af70*/  BSYNC.RECONVERGENT B0 ;  /* 0x0000000000007941 */ /* 0x000fea0003800200 */
.L_x_4457:
        /* <DEDUP_REMOVED lines=96> */
.L_x_4456:
[----:B------:R-:W-:Y:S05]  /*1b580*/  BSYNC.RECONVERGENT B1 ;  /* 0x0000000000017941 */ /* 0x000fea0003800200 */
.L_x_4455:
        /* <DEDUP_REMOVED lines=127> */
[----:B------:R-:W-:Y:S01]  /*1bd80*/  MOV R138, R135 ;  /* 0x00000087008a7202 */ /* 0x000fe20000000f00 */
        /* <DEDUP_REMOVED lines=8> */
[CC--:B------:R-:W-:Y:S01]  /*1be10*/  FFMA.FTZ R44, -R0.reuse, R139.reuse, R44 ;  /* 0x0000008b002c7223 */ /* 0x0c0fe2000001012c */
[C---:B------:R-:W-:Y:S01]  /*1be20*/  FFMA.FTZ R50, -R0.reuse, R139, R50 ;  /* 0x0000008b00327223 */ /* 0x040fe20000010132 */
[----:B------:R-:W-:Y:S02]  /*1be30*/  MOV R137, R135 ;  /* 0x0000008700897202 */ /* 0x000fe40000000f00 */
[----:B------:R-:W-:Y:S02]  /*1be40*/  IADD3 R139, PT, PT, R227, -0x69, RZ ;  /* 0xffffff97e38b7810 */ /* 0x000fe40007ffe0ff */
[----:B------:R-:W-:Y:S02]  /*1be50*/  I2FP.F32.S32 R134, R138 ;  /* 0x0000008a00867245 */ /* 0x000fe40000201400 */
[----:B------:R-:W-:Y:S02]  /*1be60*/  I2FP.F32.S32 R137, R137 ;  /* 0x0000008900897245 */ /* 0x000fe40000201400 */
[----:B------:R-:W-:Y:S01]  /*1be70*/  IABS R139, R139 ;  /* 0x0000008b008b7213 */ /* 0x000fe20000000000 */
[CC--:B------:R-:W-:Y:S01]  /*1be80*/  FFMA.FTZ R49, -R0.reuse, R134.reuse, R49 ;  /* 0x0000008600317223 */ /* 0x0c0fe20000010131 */
[C---:B------:R-:W-:Y:S01]  /*1be90*/  FFMA.FTZ R55, -R0.reuse, R134, R55 ;  /* 0x0000008600377223 */ /* 0x040fe20000010137 */
[C---:B------:R-:W-:Y:S01]  /*1bea0*/  FFMA.FTZ R52, -R0.reuse, R137, R52 ;  /* 0x0000008900347223 */ /* 0x040fe20000010134 */
[----:B------:R-:W-:Y:S01]  /*1beb0*/  I2FP.F32.S32 R134, R139 ;  /* 0x0000008b00867245 */ /* 0x000fe20000201400 */
[----:B------:R-:W-:Y:S01]  /*1bec0*/  FFMA.FTZ R58, -R0, R137, R58 ;  /* 0x00000089003a7223 */ /* 0x000fe2000001013a */
[----:B------:R-:W-:Y:S02]  /*1bed0*/  FMNMX3.FTZ R139, R3, R6, R7, !PT ;  /* 0x00000006038b7276 */ /* 0x000fe40007810007 */
        /* <DEDUP_REMOVED lines=8> */
[----:B------:R-:W-:Y:S02]  /*1bf60*/  FMNMX3.FTZ R137, R137, R16, R17, !PT ;  /* 0x0000001089897276 */ /* 0x000fe40007810011 */
[C---:B------:R-:W-:Y:S02]  /*1bf70*/  IADD3 R138, PT, PT, R227.reuse, -0x71, RZ ;  /* 0xffffff8fe38a7810 */ /* 0x040fe40007ffe0ff */
[----:B------:R-:W-:Y:S02]  /*1bf80*/  IADD3 R135, PT, PT, R227, -0x70, RZ ;  /* 0xffffff90e3877810 */ /* 0x000fe40007ffe0ff */
[----:B------:R-:W-:Y:S02]  /*1bf90*/  FMNMX3.FTZ R139, R139, R22, R23, !PT ;  /* 0x000000168b8b7276 */ /* 0x000fe40007810017 */
[----:B------:R-:W-:Y:S02]  /*1bfa0*/  FMNMX3.FTZ R137, R137, R20, R21, !PT ;  /* 0x0000001489897276 */ /* 0x000fe40007810015 */
[----:B------:R-:W-:Y:S02]  /*1bfb0*/  IABS R138, R138 ;  /* 0x0000008a008a7213 */ /* 0x000fe40000000000 */
[----:B------:R-:W-:Y:S02]  /*1bfc0*/  IABS R135, R135 ;  /* 0x0000008700877213 */ /* 0x000fe40000000000 */
[----:B------:R-:W-:Y:S02]  /*1bfd0*/  FMNMX3.FTZ R139, R139, R26, R27, !PT ;  /* 0x0000001a8b8b7276 */ /* 0x000fe4000781001b */
[----:B------:R-:W-:Y:S02]  /*1bfe0*/  FMNMX3.FTZ R137, R137, R24, R25, !PT ;  /* 0x0000001889897276 */ /* 0x000fe40007810019 */
[----:B------:R-:W-:Y:S02]  /*1bff0*/  I2FP.F32.S32 R134, R138 ;  /* 0x0000008a00867245 */ /* 0x000fe40000201400 */
[----:B------:R-:W-:Y:S02]  /*1c000*/  I2FP.F32.S32 R135, R135 ;  /* 0x0000008700877245 */ /* 0x000fe40000201400 */
[----:B------:R-:W-:Y:S01]  /*1c010*/  FMNMX3.FTZ R139, R139, R30, R31, !PT ;  /* 0x0000001e8b8b7276 */ /* 0x000fe2000781001f */
[C---:B------:R-:W-:Y:S01]  /*1c020*/  FFMA.FTZ R57, -R0.reuse, R134, R57 ;  /* 0x0000008600397223 */ /* 0x040fe20000010139 */
[----:B------:R-:W-:Y:S01]  /*1c030*/  FMNMX3.FTZ R137, R137, R28, R29, !PT ;  /* 0x0000001c89897276 */ /* 0x000fe2000781001d */
[C---:B------:R-:W-:Y:S01]  /*1c040*/  FFMA.FTZ R63, -R0.reuse, R134, R63 ;  /* 0x00000086003f7223 */ /* 0x040fe2000001013f */
        /* <DEDUP_REMOVED lines=13> */
[CC--:B------:R-:W-:Y:S01]  /*1c120*/  FFMA.FTZ R60, -R0.reuse, R135.reuse, R60 ;  /* 0x00000087003c7223 */ /* 0x0c0fe2000001013c */
        /* <DEDUP_REMOVED lines=29> */
[----:B------:R-:W-:Y:S07]  /*1c300*/  IADD3 R227, PT, PT, R227, 0x80, RZ ;  /* 0x00000080e3e37810 */ /* 0x000fee0007ffe0ff */
[----:B------:R-:W-:Y:S01]  /*1c310*/  LDSM.16.MT88.4 R152, [R160+0x10800] ;  /* 0x01080000a098783b */ /* 0x000fe20000004200 */
[----:B-1----:R-:W-:Y:S07]  /*1c320*/  FMNMX.FTZ R138, R140, R135, !PT ;  /* 0x000000878c8a7209 */ /* 0x002fee0007810000 */
[----:B------:R-:W-:Y:S01]  /*1c330*/  LDSM.16.MT88.4 R140, [R160+0xc000] ;  /* 0x00c00000a08c783b */ /* 0x000fe20000004200 */
[----:B---3--:R-:W-:Y:S07]  /*1c340*/  FMNMX.FTZ R139, R137, R134, !PT ;  /* 0x00000086898b7209 */ /* 0x008fee0007810000 */
[----:B------:R-:W1:Y:S08]  /*1c350*/  SHFL.BFLY PT, R134, R139, 0x1, 0x1f ;  /* 0x0c201f008b867f89 */ /* 0x000e7000000e0000 */
[----:B------:R-:W3:Y:S01]  /*1c360*/  SHFL.BFLY PT, R135, R138, 0x1, 0x1f ;  /* 0x0c201f008a877f89 */ /* 0x000ee200000e0000 */
[----:B-1----:R-:W-:Y:S02]  /*1c370*/  FMNMX.FTZ R134, R139, R134, !PT ;  /* 0x000000868b867209 */ /* 0x002fe40007810000 */
[----:B---3--:R-:W-:Y:S03]  /*1c380*/  FMNMX.FTZ R135, R138, R135, !PT ;  /* 0x000000878a877209 */ /* 0x008fe60007810000 */
[----:B--2---:R-:W-:Y:S01]  /*1c390*/  FMUL.FTZ R167, R136, R134 ;  /* 0x0000008688a77220 */ /* 0x004fe20000410000 */
[C---:B------:R-:W-:Y:S01]  /*1c3a0*/  FSETP.NEU.FTZ.AND P0, PT, R134.reuse, -INF , PT ;  /* 0xff8000008600780b */ /* 0x040fe20003f1d000 */
[----:B------:R-:W-:Y:S01]  /*1c3b0*/  FADD.FTZ R3, -R134, R3 ;  /* 0x0000000386037221 */ /* 0x000fe20000010100 */
[C---:B------:R-:W-:Y:S01]  /*1c3c0*/  FSETP.NEU.FTZ.AND P1, PT, R135.reuse, -INF , PT ;  /* 0xff8000008700780b */ /* 0x040fe20003f3d000 */
[C---:B------:R-:W-:Y:S01]  /*1c3d0*/  FMUL.FTZ R169, R136.reuse, R135 ;  /* 0x0000008788a97220 */ /* 0x040fe20000410000 */
[----:B------:R-:W-:Y:S01]  /*1c3e0*/  FADD.FTZ R137, -R135, R2 ;  /* 0x0000000287897221 */ /* 0x000fe20000010100 */
[----:B------:R-:W-:Y:S01]  /*1c3f0*/  FSEL R167, R167, RZ, P0 ;  /* 0x000000ffa7a77208 */ /* 0x000fe20000000000 */
[----:B------:R-:W-:Y:S01]  /*1c400*/  FMUL.FTZ R2, R136, R3 ;  /* 0x0000000388027220 */ /* 0x000fe20000410000 */
[----:B------:R-:W-:Y:S01]  /*1c410*/  IADD3 R138, PT, PT, R160, 0xc040, RZ ;  /* 0x0000c040a08a7810 */ /* 0x000fe20007ffe0ff */
[----:B------:R-:W-:Y:S01]  /*1c420*/  FMUL.FTZ R3, R136, R137 ;  /* 0x0000008988037220 */ /* 0x000fe20000410000 */
[----:B------:R-:W-:Y:S01]  /*1c430*/  FSEL R169, R169, RZ, P1 ;  /* 0x000000ffa9a97208 */ /* 0x000fe20000800000 */
[--C-:B------:R-:W-:Y:S01]  /*1c440*/  FFMA.FTZ R164, R10, R136, -R167.reuse ;  /* 0x000000880aa47223 */ /* 0x100fe200000108a7 */
[----:B------:R-:W-:Y:S01]  /*1c450*/  IADD3 R137, PT, PT, R201, R160, RZ ;  /* 0x000000a0c9897210 */ /* 0x000fe20007ffe0ff */
[-CC-:B------:R-:W-:Y:S01]  /*1c460*/  FFMA.FTZ R139, R11, R136.reuse, -R167.reuse ;  /* 0x000000880b8b7223 */ /* 0x180fe200000108a7 */
[-C--:B------:R-:W-:Y:S01]  /*1c470*/  FFMA.FTZ R165, R6, R136.reuse, -R167 ;  /* 0x0000008806a57223 */ /* 0x080fe200000108a7 */
[-CC-:B------:R-:W-:Y:S01]  /*1c480*/  FFMA.FTZ R161, R9, R136.reuse, -R169.reuse ;  /* 0x0000008809a17223 */ /* 0x180fe200000108a9 */
[-CC-:B------:R-:W-:Y:S01]  /*1c490*/  FFMA.FTZ R168, R4, R136.reuse, -R169.reuse ;  /* 0x0000008804a87223 */ /* 0x180fe200000108a9 */
[-C--:B------:R-:W-:Y:S01]  /*1c4a0*/  FFMA.FTZ R166, R5, R136.reuse, -R169 ;  /* 0x0000008805a67223 */ /* 0x080fe200000108a9 */
[-C--:B------:R-:W-:Y:S01]  /*1c4b0*/  FFMA.FTZ R163, R7, R136.reuse, -R167 ;  /* 0x0000008807a37223 */ /* 0x080fe200000108a7 */
[-C--:B------:R-:W-:Y:S01]  /*1c4c0*/  FFMA.FTZ R162, R8, R136.reuse, -R169 ;  /* 0x0000008808a27223 */ /* 0x080fe200000108a9 */
[----:B------:R-:W1:Y:S01]  /*1c4d0*/  LDSM.16.MT88.4 R144, [R137+0xc000] ;  /* 0x00c000008990783b */ /* 0x000e620000004200 */
[----:B------:R-:W2:Y:S01]  /*1c4e0*/  MUFU.EX2 R2, R2 ;  /* 0x0000000200027308 */ /* 0x000ea20000000800 */
[----:B------:R-:W-:Y:S01]  /*1c4f0*/  IADD3 R8, PT, PT, R160, 0xc000, RZ ;  /* 0x0000c000a0087810 */ /* 0x000fe20007ffe0ff */
[-CC-:B------:R-:W-:Y:S01]  /*1c500*/  FFMA.FTZ R181, R26, R136.reuse, -R167.reuse ;  /* 0x000000881ab57223 */ /* 0x180fe200000108a7 */
[-C--:B------:R-:W-:Y:S07]  /*1c510*/  FFMA.FTZ R178, R27, R136.reuse, -R167 ;  /* 0x000000881bb27223 */ /* 0x080fee00000108a7 */
[----:B------:R-:W3:Y:S01]  /*1c520*/  MUFU.EX2 R3, R3 ;  /* 0x0000000300037308 */ /* 0x000ee20000000800 */
[----:B------:R-:W-:Y:S01]  /*1c530*/  @P2 IADD3 R138, PT, PT, R8, -0x40, RZ ;  /* 0xffffffc0088a2810 */ /* 0x000fe20007ffe0ff */
[--C-:B------:R-:W-:Y:S01]  /*1c540*/  FFMA.FTZ R182, R48, R136, -R169.reuse ;  /* 0x0000008830b67223 */ /* 0x100fe200000108a9 */
[----:B------:R-:W-:Y:S07]  /*1c550*/  LDSM.16.MT88.4 R156, [R137+0x10800] ;  /* 0x01080000899c783b */ /* 0x000fee0000004200 */
[----:B------:R-:W-:Y:S01]  /*1c560*/  MUFU.EX2 R168, R168 ;  /* 0x000000a800a87308 */ /* 0x000fe20000000800 */
[----:B------:R-:W-:Y:S01]  /*1c570*/  IADD3 R201, PT, PT, R201, R138, RZ ;  /* 0x0000008ac9c97210 */ /* 0x000fe20007ffe0ff */
[-C--:B------:R-:W-:Y:S01]  /*1c580*/  FFMA.FTZ R183, R49, R136.reuse, -R169 ;  /* 0x0000008831b77223 */ /* 0x080fe200000108a9 */
[-CC-:B------:R-:W-:Y:S07]  /*1c590*/  FFMA.FTZ R184, R50, R136.reuse, -R167.reuse ;  /* 0x0000008832b87223 */ /* 0x180fee00000108a7 */
[----:B------:R-:W4:Y:S01]  /*1c5a0*/  MUFU.EX2 R166, R166 ;  /* 0x000000a600a67308 */ /* 0x000f220000000800 */
[----:B------:R-:W-:Y:S01]  /*1c5b0*/  FFMA.FTZ R185, R51, R136, -R167 ;  /* 0x0000008833b97223 */ /* 0x000fe200000108a7 */
[C---:B--2---:R-:W-:Y:S01]  /*1c5c0*/  FMUL.FTZ R6, R2.reuse, R130 ;  /* 0x0000008202067220 */ /* 0x044fe20000410000 */
[----:B------:R-:W2:Y:S07]  /*1c5d0*/  LDSM.16.MT88.4 R148, [R138] ;  /* 0x000000008a94783b */ /* 0x000eae0000004200 */
[----:B------:R-:W-:Y:S01]  /*1c5e0*/  MUFU.EX2 R165, R165 ;  /* 0x000000a500a57308 */ /* 0x000fe20000000800 */
[C---:B------:R-:W-:Y:S01]  /*1c5f0*/  FMUL.FTZ R7, R2.reuse, R131 ;  /* 0x0000008302077220 */ /* 0x040fe20000410000 */
[C---:B---3--:R-:W-:Y:S01]  /*1c600*/  FMUL.FTZ R4, R3.reuse, R128 ;  /* 0x0000008003047220 */ /* 0x048fe20000410000 */
[C---:B------:R-:W-:Y:S07]  /*1c610*/  FMUL.FTZ R5, R3.reuse, R129 ;  /* 0x0000008103057220 */ /* 0x040fee0000410000 */
[----:B------:R-:W3:Y:S01]  /*1c620*/  MUFU.EX2 R163, R163 ;  /* 0x000000a300a37308 */ /* 0x000ee20000000800 */
[C---:B------:R-:W-:Y:S01]  /*1c630*/  FMUL.FTZ R10, R2.reuse, R126 ;  /* 0x0000007e020a7220 */ /* 0x040fe20000410000 */
[----:B------:R-:W-:Y:S01]  /*1c640*/  FMUL.FTZ R11, R2, R127 ;  /* 0x0000007f020b7220 */ /* 0x000fe20000410000 */
[C---:B------:R-:W-:Y:S07]  /*1c650*/  FMUL.FTZ R8, R3.reuse, R124 ;  /* 0x0000007c03087220 */ /* 0x040fee0000410000 */
[----:B------:R-:W-:Y:S01]  /*1c660*/  MUFU.EX2 R162, R162 ;  /* 0x000000a200a27308 */ /* 0x000fe20000000800 */
[C---:B------:R-:W-:Y:S01]  /*1c670*/  FMUL.FTZ R9, R3.reuse, R125 ;  /* 0x0000007d03097220 */ /* 0x040fe20000410000 */
[----:B----4-:R-:W-:Y:S01]  /*1c680*/  F2FP.F16.F32.PACK_AB R128, R166, R168 ;  /* 0x000000a8a680723e */ /* 0x010fe200000000ff */
[----:B------:R-:W4:Y:S07]  /*1c690*/  LDSM.16.MT88.4 R124, [R201] ;  /* 0x00000000c97c783b */ /* 0x000f2e0000004200 */
[----:B------:R-:W5:Y:S01]  /*1c6a0*/  MUFU.EX2 R161, R161 ;  /* 0x000000a100a17308 */ /* 0x000f620000000800 */
[C---:B------:R-:W-:Y:S01]  /*1c6b0*/  FMUL.FTZ R70, R2.reuse, R70 ;  /* 0x0000004602467220 */ /* 0x040fe20000410000 */
[C---:B------:R-:W-:Y:S01]  /*1c6c0*/  FMUL.FTZ R71, R2.reuse, R71 ;  /* 0x0000004702477220 */ /* 0x040fe20000410000 */
[C---:B------:R-:W-:Y:S07]  /*1c6d0*/  FMUL.FTZ R68, R3.reuse, R68 ;  /* 0x0000004403447220 */ /* 0x040fee0000410000 */
[----:B------:R-:W-:Y:S01]  /*1c6e0*/  MUFU.EX2 R164, R164 ;  /* 0x000000a400a47308 */ /* 0x000fe20000000800 */
[----:B------:R-:W-:Y:S01]  /*1c6f0*/  FMUL.FTZ R69, R3, R69 ;  /* 0x0000004503457220 */ /* 0x000fe20000410000 */
[----:B---3--:R-:W-:Y:S01]  /*1c700*/  F2FP.F16.F32.PACK_AB R129, R163, R165 ;  /* 0x000000a5a381723e */ /* 0x008fe200000000ff */
[C---:B------:R-:W-:Y:S07]  /*1c710*/  FMUL.FTZ R74, R2.reuse, R74 ;  /* 0x0000004a024a7220 */ /* 0x040fee0000410000 */
[----:B------:R-:W3:Y:S01]  /*1c720*/  MUFU.EX2 R139, R139 ;  /* 0x0000008b008b7308 */ /* 0x000ee20000000800 */
[C---:B------:R-:W-:Y:S01]  /*1c730*/  FMUL.FTZ R75, R2.reuse, R75 ;  /* 0x0000004b024b7220 */ /* 0x040fe20000410000 */
[C---:B------:R-:W-:Y:S01]  /*1c740*/  FMUL.FTZ R72, R3.reuse, R72 ;  /* 0x0000004803487220 */ /* 0x040fe20000410000 */
[----:B------:R-:W-:Y:S01]  /*1c750*/  FMUL.FTZ R73, R3, R73 ;  /* 0x0000004903497220 */ /* 0x000fe20000410000 */
[C---:B------:R-:W-:Y:S01]  /*1c760*/  FMUL.FTZ R78, R2.reuse, R78 ;  /* 0x0000004e024e7220 */ /* 0x040fe20000410000 */
[C---:B------:R-:W-:Y:S01]  /*1c770*/  FMUL.FTZ R79, R2.reuse, R79 ;  /* 0x0000004f024f7220 */ /* 0x040fe20000410000 */
[----:B-----5:R-:W-:Y:S01]  /*1c780*/  F2FP.F16.F32.PACK_AB R130, R161, R162 ;  /* 0x000000a2a182723e */ /* 0x020fe200000000ff */
[C---:B------:R-:W-:Y:S01]  /*1c790*/  FMUL.FTZ R76, R3.reuse, R76 ;  /* 0x0000004c034c7220 */ /* 0x040fe20000410000 */
[C---:B------:R-:W-:Y:S01]  /*1c7a0*/  FMUL.FTZ R77, R3.reuse, R77 ;  /* 0x0000004d034d7220 */ /* 0x040fe20000410000 */
[C---:B------:R-:W-:Y:S01]  /*1c7b0*/  FMUL.FTZ R82, R2.reuse, R82 ;  /* 0x0000005202527220 */ /* 0x040fe20000410000 */
[C---:B------:R-:W-:Y:S01]  /*1c7c0*/  FMUL.FTZ R83, R2.reuse, R83 ;  /* 0x0000005302537220 */ /* 0x040fe20000410000 */
[C---:B------:R-:W-:Y:S01]  /*1c7d0*/  FMUL.FTZ R80, R3.reuse, R80 ;  /* 0x0000005003507220 */ /* 0x040fe20000410000 */
[----:B------:R-:W-:Y:S01]  /*1c7e0*/  FMUL.FTZ R81, R3, R81 ;  /* 0x0000005103517220 */ /* 0x000fe20000410000 */
[----:B------:R-:W-:Y:S01]  /*1c7f0*/  LDSM.16.MT88.4 R48, [R138+0x6800] ;  /* 0x006800008a30783b */ /* 0x000fe20000004200 */
[----:B---3--:R-:W-:Y:S01]  /*1c800*/  F2FP.F16.F32.PACK_AB R131, R139, R164 ;  /* 0x000000a48b83723e */ /* 0x008fe200000000ff */
[C---:B------:R-:W-:Y:S01]  /*1c810*/  FMUL.FTZ R86, R2.reuse, R86 ;  /* 0x0000005602567220 */ /* 0x040fe20000410000 */
[C---:B------:R-:W-:Y:S01]  /*1c820*/  FMUL.FTZ R87, R2.reuse, R87 ;  /* 0x0000005702577220 */ /* 0x040fe20000410000 */
[C---:B------:R-:W-:Y:S01]  /*1c830*/  FMUL.FTZ R84, R3.reuse, R84 ;  /* 0x0000005403547220 */ /* 0x040fe20000410000 */
[C---:B------:R-:W-:Y:S01]  /*1c840*/  FMUL.FTZ R85, R3.reuse, R85 ;  /* 0x0000005503557220 */ /* 0x040fe20000410000 */
[C---:B------:R-:W-:Y:S01]  /*1c850*/  FMUL.FTZ R90, R2.reuse, R90 ;  /* 0x0000005a025a7220 */ /* 0x040fe20000410000 */
[C---:B------:R-:W-:Y:S01]  /*1c860*/  FMUL.FTZ R91, R2.reuse, R91 ;  /* 0x0000005b025b7220 */ /* 0x040fe20000410000 */
[C---:B------:R-:W-:Y:S01]  /*1c870*/  HMMA.16816.F32 R4, R128.reuse, R140, R4 ;  /* 0x0000008c8004723c */ /* 0x040fe20000001804 */
[----:B------:R-:W-:Y:S04]  /*1c880*/  MUFU.EX2 R181, R181 ;  /* 0x000000b500b57308 */ /* 0x000fe80000000800 */
[C---:B------:R-:W-:Y:S01]  /*1c890*/  FMUL.FTZ R88, R3.reuse, R88 ;  /* 0x0000005803587220 */ /* 0x040fe20000410000 */
[C---:B------:R-:W-:Y:S01]  /*1c8a0*/  FMUL.FTZ R89, R3.reuse, R89 ;  /* 0x0000005903597220 */ /* 0x040fe20000410000 */
[C---:B------:R-:W-:Y:S01]  /*1c8b0*/  FMUL.FTZ R94, R2.reuse, R94 ;  /* 0x0000005e025e7220 */ /* 0x040fe20000410000 */
[C---:B------:R-:W-:Y:S01]  /*1c8c0*/  HMMA.16816.F32 R8, R128.reuse, R142, R8 ;  /* 0x0000008e8008723c */ /* 0x040fe20000001808 */
[----:B------:R-:W3:Y:S02]  /*1c8d0*/  LDSM.16.MT88.4 R140, [R160+0x10000] ;  /* 0x01000000a08c783b */ /* 0x000ee40000004200 */
[----:B------:R-:W-:Y:S01]  /*1c8e0*/  MUFU.EX2 R178, R178 ;  /* 0x000000b200b27308 */ /* 0x000fe20000000800 */
[C---:B------:R-:W-:Y:S01]  /*1c8f0*/  FMUL.FTZ R95, R2.reuse, R95 ;  /* 0x0000005f025f7220 */ /* 0x040fe20000410000 */
[C---:B------:R-:W-:Y:S01]  /*1c900*/  FMUL.FTZ R92, R3.reuse, R92 ;  /* 0x0000005c035c7220 */ /* 0x040fe20000410000 */
[C---:B------:R-:W-:Y:S01]  /*1c910*/  FMUL.FTZ R93, R3.reuse, R93 ;  /* 0x0000005d035d7220 */ /* 0x040fe20000410000 */
[C---:B------:R-:W-:Y:S01]  /*1c920*/  FMUL.FTZ R98, R2.reuse, R98 ;  /* 0x0000006202627220 */ /* 0x040fe20000410000 */
[C---:B------:R-:W-:Y:S01]  /*1c930*/  FMUL.FTZ R99, R2.reuse, R99 ;  /* 0x0000006302637220 */ /* 0x040fe20000410000 */
[C---:B-1----:R-:W-:Y:S04]  /*1c940*/  HMMA.16816.F32 R68, R128.reuse, R144, R68 ;  /* 0x000000908044723c */ /* 0x042fe80000001844 */
[----:B------:R-:W-:Y:S01]  /*1c950*/  MUFU.EX2 R182, R182 ;  /* 0x000000b600b67308 */ /* 0x000fe20000000800 */
[C---:B------:R-:W-:Y:S01]  /*1c960*/  FMUL.FTZ R96, R3.reuse, R96 ;  /* 0x0000006003607220 */ /* 0x040fe20000410000 */
[C---:B------:R-:W-:Y:S01]  /*1c970*/  FMUL.FTZ R97, R3.reuse, R97 ;  /* 0x0000006103617220 */ /* 0x040fe20000410000 */
        /* <DEDUP_REMOVED lines=19> */
[----:B------:R-:W-:Y:S03]  /*1cab0*/  LDSM.16.MT88.4 R148, [R201+0x800] ;  /* 0x00080000c994783b */ /* 0x000fe60000004200 */
[----:B------:R-:W-:Y:S01]  /*1cac0*/  MUFU.EX2 R185, R185 ;  /* 0x000000b900b97308 */ /* 0x000fe20000000800 */
[----:B------:R-:W-:Y:S01]  /*1cad0*/  FMUL.FTZ R115, R2, R115 ;  /* 0x0000007302737220 */ /* 0x000fe20000410000 */
[C---:B------:R-:W-:Y:S01]  /*1cae0*/  FMUL.FTZ R112, R3.reuse, R112 ;  /* 0x0000007003707220 */ /* 0x040fe20000410000 */
[C---:B------:R-:W-:Y:S01]  /*1caf0*/  FMUL.FTZ R113, R3.reuse, R113 ;  /* 0x0000007103717220 */ /* 0x040fe20000410000 */
[--C-:B------:R-:W-:Y:S01]  /*1cb00*/  FFMA.FTZ R172, R12, R136, -R169.reuse ;  /* 0x000000880cac7223 */ /* 0x100fe200000108a9 */
[----:B------:R-:W-:Y:S01]  /*1cb10*/  FMUL.FTZ R12, R3, R120 ;  /* 0x00000078030c7220 */ /* 0x000fe20000410000 */
[C---:B----4-:R-:W-:Y:S03]  /*1cb20*/  HMMA.16816.F32 R84, R128.reuse, R124, R84 ;  /* 0x0000007c8054723c */ /* 0x050fe60000001854 */
[-C--:B------:R-:W-:Y:S01]  /*1cb30*/  FFMA.FTZ R171, R13, R136.reuse, -R169 ;  /* 0x000000880dab7223 */ /* 0x080fe200000108a9 */
[----:B------:R-:W-:Y:S01]  /*1cb40*/  FMUL.FTZ R13, R3, R121 ;  /* 0x00000079030d7220 */ /* 0x000fe20000410000 */
[--C-:B------:R-:W-:Y:S01]  /*1cb50*/  FFMA.FTZ R177, R14, R136, -R167.reuse ;  /* 0x000000880eb17223 */ /* 0x100fe200000108a7 */
[C---:B------:R-:W-:Y:S01]  /*1cb60*/  FMUL.FTZ R14, R2.reuse, R122 ;  /* 0x0000007a020e7220 */ /* 0x040fe20000410000 */
[-C--:B------:R-:W-:Y:S01]  /*1cb70*/  FFMA.FTZ R174, R15, R136.reuse, -R167 ;  /* 0x000000880fae7223 */ /* 0x080fe200000108a7 */
[C---:B------:R-:W-:Y:S01]  /*1cb80*/  HMMA.16816.F32 R88, R128.reuse, R126, R88 ;  /* 0x0000007e8058723c */ /* 0x040fe20000001858 */
[----:B------:R-:W2:Y:S01]  /*1cb90*/  LDSM.16.MT88.4 R124, [R138+0x4000] ;  /* 0x004000008a7c783b */ /* 0x000ea20000004200 */
[----:B------:R-:W-:Y:S01]  /*1cba0*/  MUFU.EX2 R172, R172 ;  /* 0x000000ac00ac7308 */ /* 0x000fe20000000800 */
[----:B------:R-:W-:Y:S01]  /*1cbb0*/  FMUL.FTZ R15, R2, R123 ;  /* 0x0000007b020f7220 */ /* 0x000fe20000410000 */
[--C-:B------:R-:W-:Y:S01]  /*1cbc0*/  FFMA.FTZ R170, R16, R136, -R169.reuse ;  /* 0x0000008810aa7223 */ /* 0x100fe200000108a9 */
[----:B------:R-:W-:Y:S07]  /*1cbd0*/  FMUL.FTZ R16, R3, R116 ;  /* 0x0000007403107220 */ /* 0x000fee0000410000 */
[----:B------:R-:W4:Y:S01]  /*1cbe0*/  MUFU.EX2 R171, R171 ;  /* 0x000000ab00ab7308 */ /* 0x000f220000000800 */
[-C--:B------:R-:W-:Y:S01]  /*1cbf0*/  FFMA.FTZ R173, R17, R136.reuse, -R169 ;  /* 0x0000008811ad7223 */ /* 0x080fe200000108a9 */
[C---:B---3--:R-:W-:Y:S01]  /*1cc00*/  HMMA.16816.F32 R92, R128.reuse, R140, R92 ;  /* 0x0000008c805c723c */ /* 0x048fe2000000185c */
[----:B------:R-:W-:Y:S07]  /*1cc10*/  LDSM.16.MT88.4 R120, [R138+0x800] ;  /* 0x000800008a78783b */ /* 0x000fee0000004200 */
[----:B------:R-:W-:Y:S01]  /*1cc20*/  MUFU.EX2 R177, R177 ;  /* 0x000000b100b17308 */ /* 0x000fe20000000800 */
[----:B------:R-:W-:Y:S01]  /*1cc30*/  FMUL.FTZ R17, R3, R117 ;  /* 0x0000007503117220 */ /* 0x000fe20000410000 */
[--C-:B------:R-:W-:Y:S01]  /*1cc40*/  FFMA.FTZ R176, R18, R136, -R167.reuse ;  /* 0x0000008812b07223 */ /* 0x100fe200000108a7 */
[C---:B------:R-:W-:Y:S07]  /*1cc50*/  FMUL.FTZ R18, R2.reuse, R118 ;  /* 0x0000007602127220 */ /* 0x040fee0000410000 */
[----:B------:R-:W3:Y:S01]  /*1cc60*/  MUFU.EX2 R174, R174 ;  /* 0x000000ae00ae7308 */ /* 0x000ee20000000800 */
        /* <DEDUP_REMOVED lines=9> */
[C---:B-1----:R-:W-:Y:S08]  /*1cd00*/  HMMA.16816.F32 R100, R128.reuse, R144, R100 ;  /* 0x000000908064723c */ /* 0x042ff00000001864 */
[----:B------:R-:W-:Y:S01]  /*1cd10*/  MUFU.EX2 R176, R176 ;  /* 0x000000b000b07308 */ /* 0x000fe20000000800 */
[-C--:B------:R-:W-:Y:S01]  /*1cd20*/  FFMA.FTZ R186, R54, R136.reuse, -R167 ;  /* 0x0000008836ba7223 */ /* 0x080fe200000108a7 */
[----:B---3--:R-:W-:Y:S01]  /*1cd30*/  F2FP.F16.F32.PACK_AB R117, R174, R177 ;  /* 0x000000b1ae75723e */ /* 0x008fe200000000ff */
        /* <DEDUP_REMOVED lines=8> */
[-C--:B------:R-:W-:Y:S07]  /*1cdc0*/  FFMA.FTZ R55, R55, R136.reuse, -R167 ;  /* 0x0000008837377223 */ /* 0x080fee00000108a7 */
[----:B------:R-:W-:Y:S01]  /*1cdd0*/  MUFU.EX2 R52, R52 ;  /* 0x0000003400347308 */ /* 0x000fe20000000800 */
[-C--:B------:R-:W-:Y:S01]  /*1cde0*/  FFMA.FTZ R57, R57, R136.reuse, -R169 ;  /* 0x0000008839397223 */ /* 0x080fe200000108a9 */
[--C-:B------:R-:W-:Y:S01]  /*1cdf0*/  FFMA.FTZ R56, R59, R136, -R167.reuse ;  /* 0x000000883b387223 */ /* 0x100fe200000108a7 */
[C---:B--2---:R-:W-:Y:S07]  /*1ce00*/  HMMA.16816.F32 R108, R128.reuse, R124, R108 ;  /* 0x0000007c806c723c */ /* 0x044fee000000186c */
[----:B------:R-:W-:Y:S01]  /*1ce10*/  MUFU.EX2 R53, R53 ;  /* 0x0000003500357308 */ /* 0x000fe20000000800 */
[----:B-1----:R-:W-:Y:S01]  /*1ce20*/  F2FP.F16.F32.PACK_AB R119, R175, R176 ;  /* 0x000000b0af77723e */ /* 0x002fe200000000ff */
[----:B------:R-:W-:Y:S08]  /*1ce30*/  FFMA.FTZ R58, R58, R136, -R167 ;  /* 0x000000883a3a7223 */ /* 0x000ff000000108a7 */
[----:B------:R-:W-:Y:S01]  /*1ce40*/  MUFU.EX2 R55, R55 ;  /* 0x0000003700377308 */ /* 0x000fe20000000800 */
[----:B------:R-:W-:Y:S01]  /*1ce50*/  FFMA.FTZ R165, R2, R229, R165 ;  /* 0x000000e502a57223 */ /* 0x000fe200000100a5 */
[C---:B------:R-:W-:Y:S01]  /*1ce60*/  ISETP.GT.AND P0, PT, R228.reuse, RZ, PT ;  /* 0x000000ffe400720c */ /* 0x040fe20003f04270 */
[C---:B------:R-:W-:Y:S01]  /*1ce70*/  HMMA.16816.F32 R112, R128.reuse, R126, R112 ;  /* 0x0000007e8070723c */ /* 0x040fe20000001870 */
[----:B------:R-:W1:Y:S06]  /*1ce80*/  LDSM.16.MT88.4 R124, [R160+0xc800] ;  /* 0x00c80000a07c783b */ /* 0x000e6c0000004200 */
[----:B------:R-:W-:Y:S01]  /*1ce90*/  MUFU.EX2 R54, R54 ;  /* 0x0000003600367308 */ /* 0x000fe20000000800 */
[----:B------:R-:W-:Y:S01]  /*1cea0*/  FFMA.FTZ R168, R3, R230, R168 ;  /* 0x000000e603a87223 */ /* 0x000fe200000100a8 */
[----:B------:R-:W-:Y:S01]  /*1ceb0*/  FADD.FTZ R165, R163, R165 ;  /* 0x000000a5a3a57221 */ /* 0x000fe20000010000 */
[----:B------:R-:W-:Y:S07]  /*1cec0*/  IADD3 R228, PT, PT, R228, -0x1, RZ ;  /* 0xffffffffe4e47810 */ /* 0x000fee0007ffe0ff */
[----:B------:R-:W-:Y:S01]  /*1ced0*/  MUFU.EX2 R57, R57 ;  /* 0x0000003900397308 */ /* 0x000fe20000000800 */
[----:B------:R-:W-:Y:S01]  /*1cee0*/  FADD.FTZ R3, R166, R168 ;  /* 0x000000a8a6037221 */ /* 0x000fe20000010000 */
[C---:B-----5:R-:W-:Y:S08]  /*1cef0*/  HMMA.16816.F32 R12, R128.reuse, R140, R12 ;  /* 0x0000008c800c723c */ /* 0x060ff0000000180c */
[----:B------:R-:W-:Y:S01]  /*1cf00*/  MUFU.EX2 R59, R58 ;  /* 0x0000003a003b7308 */ /* 0x000fe20000000800 */
[----:B------:R-:W-:Y:S01]  /*1cf10*/  FADD.FTZ R164, R164, R165 ;  /* 0x000000a5a4a47221 */ /* 0x000fe20000010000 */
[----:B------:R-:W-:Y:S08]  /*1cf20*/  FADD.FTZ R162, R162, R3 ;  /* 0x00000003a2a27221 */ /* 0x000ff00000010000 */
[----:B------:R-:W-:Y:S01]  /*1cf30*/  MUFU.EX2 R56, R56 ;  /* 0x0000003800387308 */ /* 0x000fe20000000800 */
[----:B------:R-:W-:Y:S01]  /*1cf40*/  FADD.FTZ R164, R139, R164 ;  /* 0x000000a48ba47221 */ /* 0x000fe20000010000 */
[----:B------:R-:W-:Y:S01]  /*1cf50*/  HMMA.16816.F32 R16, R128, R142, R16 ;  /* 0x0000008e8010723c */ /* 0x000fe20000001810 */
[----:B------:R-:W2:Y:S07]  /*1cf60*/  LDSM.16.MT88.4 R128, [R138+0x4800] ;  /* 0x004800008a80783b */ /* 0x000eae0000004200 */
[----:B------:R-:W-:Y:S01]  /*1cf70*/  MUFU.EX2 R179, R179 ;  /* 0x000000b300b37308 */ /* 0x000fe20000000800 */
[----:B------:R-:W-:Y:S01]  /*1cf80*/  FADD.FTZ R161, R161, R162 ;  /* 0x000000a2a1a17221 */ /* 0x000fe20000010000 */
[----:B------:R-:W-:Y:S08]  /*1cf90*/  FADD.FTZ R177, R177, R164 ;  /* 0x000000a4b1b17221 */ /* 0x000ff00000010000 */
[----:B------:R-:W-:Y:S01]  /*1cfa0*/  MUFU.EX2 R180, R180 ;  /* 0x000000b400b47308 */ /* 0x000fe20000000800 */
[----:B------:R-:W-:Y:S01]  /*1cfb0*/  FADD.FTZ R172, R172, R161 ;  /* 0x000000a1acac7221 */ /* 0x000fe20000010000 */
[----:B------:R-:W-:Y:S01]  /*1cfc0*/  FADD.FTZ R177, R174, R177 ;  /* 0x000000b1aeb17221 */ /* 0x000fe20000010000 */
[----:B------:R-:W-:Y:S02]  /*1cfd0*/  LDSM.16.MT88.4 R140, [R137+0xd000] ;  /* 0x00d00000898c783b */ /* 0x000fe40000004200 */
[----:B------:R-:W-:Y:S01]  /*1cfe0*/  FADD.FTZ R171, R171, R172 ;  /* 0x000000acabab7221 */ /* 0x000fe20000010000 */
[----:B------:R-:W-:Y:S03]  /*1cff0*/  FADD.FTZ R176, R176, R177 ;  /* 0x000000b1b0b07221 */ /* 0x000fe60000010000 */
[----:B------:R-:W-:Y:S01]  /*1d000*/  FADD.FTZ R170, R170, R171 ;  /* 0x000000abaaaa7221 */ /* 0x000fe20000010000 */
[----:B------:R-:W-:Y:S03]  /*1d010*/  FADD.FTZ R175, R175, R176 ;  /* 0x000000b0afaf7221 */ /* 0x000fe60000010000 */
        /* <DEDUP_REMOVED lines=18> */
[-CC-:B------:R-:W-:Y:S04]  /*1d140*/  FFMA.FTZ R156, R20, R136.reuse, -R169.reuse ;  /* 0x00000088149c7223 */ /* 0x180fe800000108a9 */
[C---:B------:R-:W-:Y:S01]  /*1d150*/  HMMA.16816.F32 R104, R116.reuse, R158, R104 ;  /* 0x0000009e7468723c */ /* 0x040fe20000001868 */
[----:B------:R-:W-:Y:S02]  /*1d160*/  MUFU.EX2 R157, R157 ;  /* 0x0000009d009d7308 */ /* 0x000fe40000000800 */
[-C--:B------:R-:W-:Y:S01]  /*1d170*/  FFMA.FTZ R158, R24, R136.reuse, -R169 ;  /* 0x00000088189e7223 */ /* 0x080fe200000108a9 */
[----:B------:R-:W-:Y:S01]  /*1d180*/  FFMA.FTZ R159, R23, R136, -R167 ;  /* 0x00000088179f7223 */ /* 0x000fe200000108a7 */
[----:B------:R-:W5:Y:S01]  /*1d190*/  LDSM.16.MT88.4 R24, [R137+0x11000] ;  /* 0x011000008918783b */ /* 0x000f620000004200 */
[----:B------:R-:W-:Y:S05]  /*1d1a0*/  F2FP.F16.F32.PACK_AB R23, R178, R181 ;  /* 0x000000b5b217723e */ /* 0x000fea00000000ff */
[----:B------:R-:W1:Y:S01]  /*1d1b0*/  MUFU.EX2 R156, R156 ;  /* 0x0000009c009c7308 */ /* 0x000e620000000800 */
[C---:B--2---:R-:W-:Y:S09]  /*1d1c0*/  HMMA.16816.F32 R108, R116.reuse, R128, R108 ;  /* 0x00000080746c723c */ /* 0x044ff2000000186c */
[----:B------:R-:W2:Y:S10]  /*1d1d0*/  MUFU.EX2 R159, R159 ;  /* 0x0000009f009f7308 */ /* 0x000eb40000000800 */
[----:B------:R-:W3:Y:S01]  /*1d1e0*/  MUFU.EX2 R158, R158 ;  /* 0x0000009e009e7308 */ /* 0x000ee20000000800 */
[C---:B------:R-:W-:Y:S01]  /*1d1f0*/  HMMA.16816.F32 R112, R116.reuse, R130, R112 ;  /* 0x000000827470723c */ /* 0x040fe20000001870 */
[----:B------:R-:W5:Y:S02]  /*1d200*/  LDSM.16.MT88.4 R128, [R138+0x5000] ;  /* 0x005000008a80783b */ /* 0x000f640000004200 */
[----:B-1----:R-:W-:Y:S01]  /*1d210*/  F2FP.F16.F32.PACK_AB R20, R179, R156 ;  /* 0x0000009cb314723e */ /* 0x002fe200000000ff */
[----:B------:R-:W-:Y:S04]  /*1d220*/  FADD.FTZ R156, R156, R173 ;  /* 0x000000ad9c9c7221 */ /* 0x000fe80000010000 */
[C---:B------:R-:W-:Y:S03]  /*1d230*/  HMMA.16816.F32 R12, R116.reuse, R120, R12 ;  /* 0x00000078740c723c */ /* 0x040fe6000000180c */
[----:B--2---:R-:W-:Y:S01]  /*1d240*/  F2FP.F16.F32.PACK_AB R21, R159, R180 ;  /* 0x000000b49f15723e */ /* 0x004fe200000000ff */
[----:B------:R-:W-:Y:S01]  /*1d250*/  FADD.FTZ R180, R180, R175 ;  /* 0x000000afb4b47221 */ /* 0x000fe20000010000 */
[----:B---3--:R-:W-:Y:S01]  /*1d260*/  F2FP.F16.F32.PACK_AB R22, R157, R158 ;  /* 0x0000009e9d16723e */ /* 0x008fe200000000ff */
[----:B------:R-:W-:Y:S02]  /*1d270*/  FADD.FTZ R179, R179, R156 ;  /* 0x0000009cb3b37221 */ /* 0x000fe40000010000 */
[----:B------:R-:W-:Y:S01]  /*1d280*/  HMMA.16816.F32 R16, R116, R122, R16 ;  /* 0x0000007a7410723c */ /* 0x000fe20000001810 */
[----:B------:R-:W1:Y:S02]  /*1d290*/  LDSM.16.MT88.4 R116, [R201+0x5000] ;  /* 0x00500000c974783b */ /* 0x000e640000004200 */
[----:B------:R-:W-:Y:S01]  /*1d2a0*/  FADD.FTZ R180, R159, R180 ;  /* 0x000000b49fb47221 */ /* 0x000fe20000010000 */
[----:B------:R-:W-:Y:S03]  /*1d2b0*/  FADD.FTZ R158, R158, R179 ;  /* 0x000000b39e9e7221 */ /* 0x000fe60000010000 */
[----:B------:R-:W-:Y:S01]  /*1d2c0*/  FADD.FTZ R181, R181, R180 ;  /* 0x000000b4b5b57221 */ /* 0x000fe20000010000 */
[C---:B------:R-:W-:Y:S01]  /*1d2d0*/  HMMA.16816.F32 R4, R20.reuse, R124, R4 ;  /* 0x0000007c1404723c */ /* 0x040fe20000001804 */
[----:B------:R-:W-:Y:S04]  /*1d2e0*/  LDSM.16.MT88.4 R120, [R138+0x1800] ;  /* 0x001800008a78783b */ /* 0x000fe80000004200 */
[----:B------:R-:W-:Y:S01]  /*1d2f0*/  FADD.FTZ R178, R178, R181 ;  /* 0x000000b5b2b27221 */ /* 0x000fe20000010000 */
[----:B------:R-:W-:Y:S02]  /*1d300*/  FADD.FTZ R157, R157, R158 ;  /* 0x0000009e9d9d7221 */ /* 0x000fe40000010000 */
        /* <DEDUP_REMOVED lines=8> */
[-CC-:B------:R-:W-:Y:S07]  /*1d390*/  FFMA.FTZ R143, R35, R136.reuse, -R167.reuse ;  /* 0x00000088238f7223 */ /* 0x180fee00000108a7 */
[----:B------:R-:W-:Y:S01]  /*1d3a0*/  MUFU.EX2 R140, R140 ;  /* 0x0000008c008c7308 */ /* 0x000fe20000000800 */
[C---:B------:R-:W-:Y:S09]  /*1d3b0*/  HMMA.16816.F32 R76, R20.reuse, R144, R76 ;  /* 0x00000090144c723c */ /* 0x040ff2000000184c */
[----:B------:R-:W2:Y:S01]  /*1d3c0*/  MUFU.EX2 R142, R142 ;  /* 0x0000008e008e7308 */ /* 0x000ea20000000800 */
[-C--:B------:R-:W-:Y:S01]  /*1d3d0*/  FFMA.FTZ R144, R31, R136.reuse, -R167 ;  /* 0x000000881f907223 */ /* 0x080fe200000108a7 */
[-C--:B------:R-:W-:Y:S08]  /*1d3e0*/  FFMA.FTZ R145, R33, R136.reuse, -R169 ;  /* 0x0000008821917223 */ /* 0x080ff000000108a9 */
[----:B------:R-:W-:Y:S01]  /*1d3f0*/  MUFU.EX2 R143, R143 ;  /* 0x0000008f008f7308 */ /* 0x000fe20000000800 */
[C---:B------:R-:W-:Y:S09]  /*1d400*/  HMMA.16816.F32 R80, R20.reuse, R146, R80 ;  /* 0x000000921450723c */ /* 0x040ff20000001850 */
[----:B------:R-:W-:Y:S01]  /*1d410*/  MUFU.EX2 R144, R144 ;  /* 0x0000009000907308 */ /* 0x000fe20000000800 */
[-CC-:B------:R-:W-:Y:S01]  /*1d420*/  FFMA.FTZ R147, R30, R136.reuse, -R167.reuse ;  /* 0x000000881e937223 */ /* 0x180fe200000108a7 */
[-C--:B------:R-:W-:Y:S01]  /*1d430*/  FFMA.FTZ R146, R34, R136.reuse, -R167 ;  /* 0x0000008822927223 */ /* 0x080fe200000108a7 */
[----:B------:R-:W-:Y:S07]  /*1d440*/  LDSM.16.MT88.4 R28, [R137+0xd800] ;  /* 0x00d80000891c783b */ /* 0x000fee0000004200 */
[----:B------:R-:W-:Y:S01]  /*1d450*/  MUFU.EX2 R145, R145 ;  /* 0x0000009100917308 */ /* 0x000fe20000000800 */
[C---:B------:R-:W-:Y:S09]  /*1d460*/  HMMA.16816.F32 R84, R20.reuse, R148, R84 ;  /* 0x000000941454723c */ /* 0x040ff20000001854 */
[----:B------:R-:W3:Y:S01]  /*1d470*/  MUFU.EX2 R147, R147 ;  /* 0x0000009300937308 */ /* 0x000ee20000000800 */
[-CC-:B------:R-:W-:Y:S01]  /*1d480*/  FFMA.FTZ R148, R36, R136.reuse, -R169.reuse ;  /* 0x0000008824947223 */ /* 0x180fe200000108a9 */
[-CC-:B------:R-:W-:Y:S01]  /*1d490*/  FFMA.FTZ R149, R40, R136.reuse, -R169.reuse ;  /* 0x0000008828957223 */ /* 0x180fe200000108a9 */
[----:B------:R-:W-:Y:S07]  /*1d4a0*/  LDSM.16.MT88.4 R32, [R160+0x11800] ;  /* 0x01180000a020783b */ /* 0x000fee0000004200 */
[----:B------:R-:W3:Y:S01]  /*1d4b0*/  MUFU.EX2 R146, R146 ;  /* 0x0000009200927308 */ /* 0x000ee20000000800 */
[C---:B------:R-:W-:Y:S09]  /*1d4c0*/  HMMA.16816.F32 R88, R20.reuse, R150, R88 ;  /* 0x000000961458723c */ /* 0x040ff20000001858 */
[----:B------:R-:W3:Y:S01]  /*1d4d0*/  MUFU.EX2 R148, R148 ;  /* 0x0000009400947308 */ /* 0x000ee20000000800 */
        /* <DEDUP_REMOVED lines=10> */
[----:B------:R-:W-:Y:S01]  /*1d580*/  MUFU.EX2 R153, R153 ;  /* 0x0000009900997308 */ /* 0x000fe20000000800 */
[-CC-:B------:R-:W-:Y:S01]  /*1d590*/  FFMA.FTZ R155, R42, R136.reuse, -R167.reuse ;  /* 0x000000882a9b7223 */ /* 0x180fe200000108a7 */
[----:B------:R-:W-:Y:S02]  /*1d5a0*/  FFMA.FTZ R154, R43, R136, -R167 ;  /* 0x000000882b9a7223 */ /* 0x000fe400000108a7 */
[----:B------:R-:W-:Y:S06]  /*1d5b0*/  LDSM.16.MT88.4 R40, [R138+0x2800] ;  /* 0x002800008a28783b */ /* 0x000fec0000004200 */
[----:B------:R-:W4:Y:S01]  /*1d5c0*/  MUFU.EX2 R152, R152 ;  /* 0x0000009800987308 */ /* 0x000f220000000800 */
[C---:B-----5:R-:W-:Y:S09]  /*1d5d0*/  HMMA.16816.F32 R100, R20.reuse, R24, R100 ;  /* 0x000000181464723c */ /* 0x060ff20000001864 */
[----:B------:R-:W-:Y:S10]  /*1d5e0*/  MUFU.EX2 R155, R155 ;  /* 0x0000009b009b7308 */ /* 0x000ff40000000800 */
[----:B------:R-:W5:Y:S01]  /*1d5f0*/  MUFU.EX2 R154, R154 ;  /* 0x0000009a009a7308 */ /* 0x000f620000000800 */
[C---:B------:R-:W-:Y:S01]  /*1d600*/  HMMA.16816.F32 R104, R20.reuse, R26, R104 ;  /* 0x0000001a1468723c */ /* 0x040fe20000001868 */
[----:B------:R-:W4:Y:S07]  /*1d610*/  LDSM.16.MT88.4 R24, [R160+0xd800] ;  /* 0x00d80000a018783b */ /* 0x000f2e0000004200 */
[C---:B------:R-:W-:Y:S08]  /*1d620*/  HMMA.16816.F32 R108, R20.reuse, R128, R108 ;  /* 0x00000080146c723c */ /* 0x040ff0000000186c */
[C---:B------:R-:W-:Y:S01]  /*1d630*/  HMMA.16816.F32 R112, R20.reuse, R130, R112 ;  /* 0x000000821470723c */ /* 0x040fe20000001870 */
[----:B------:R-:W5:Y:S07]  /*1d640*/  LDSM.16.MT88.4 R128, [R137+0x11800] ;  /* 0x011800008980783b */ /* 0x000f6e0000004200 */
[C---:B-1----:R-:W-:Y:S08]  /*1d650*/  HMMA.16816.F32 R12, R20.reuse, R116, R12 ;  /* 0x00000074140c723c */ /* 0x042ff0000000180c */
[----:B------:R-:W-:Y:S01]  /*1d660*/  HMMA.16816.F32 R16, R20, R118, R16 ;  /* 0x000000761410723c */ /* 0x000fe20000001810 */
[----:B------:R-:W-:Y:S02]  /*1d670*/  LDSM.16.MT88.4 R116, [R137+0xe000] ;  /* 0x00e000008974783b */ /* 0x000fe40000004200 */
[----:B--2---:R-:W-:Y:S01]  /*1d680*/  F2FP.F16.F32.PACK_AB R20, R141, R142 ;  /* 0x0000008e8d14723e */ /* 0x004fe200000000ff */
[----:B------:R-:W-:Y:S01]  /*1d690*/  FADD.FTZ R142, R142, R157 ;  /* 0x0000009d8e8e7221 */ /* 0x000fe20000010000 */
[C---:B---3--:R-:W-:Y:S01]  /*1d6a0*/  F2FP.F16.F32.PACK_AB R21, R144.reuse, R147 ;  /* 0x000000939015723e */ /* 0x048fe200000000ff */
[----:B------:R-:W-:Y:S01]  /*1d6b0*/  FADD.FTZ R147, R147, R178 ;  /* 0x000000b293937221 */ /* 0x000fe20000010000 */
[----:B------:R-:W-:Y:S01]  /*1d6c0*/  F2FP.F16.F32.PACK_AB R22, R145, R140 ;  /* 0x0000008c9116723e */ /* 0x000fe200000000ff */
[----:B------:R-:W-:Y:S01]  /*1d6d0*/  FADD.FTZ R141, R141, R142 ;  /* 0x0000008e8d8d7221 */ /* 0x000fe20000010000 */
[C---:B------:R-:W-:Y:S01]  /*1d6e0*/  F2FP.F16.F32.PACK_AB R23, R143.reuse, R146 ;  /* 0x000000928f17723e */ /* 0x040fe200000000ff */
[----:B------:R-:W-:Y:S02]  /*1d6f0*/  FADD.FTZ R147, R144, R147 ;  /* 0x0000009390937221 */ /* 0x000fe40000010000 */
[----:B------:R-:W-:Y:S02]  /*1d700*/  FADD.FTZ R140, R140, R141 ;  /* 0x0000008d8c8c7221 */ /* 0x000fe40000010000 */
[----:B------:R-:W-:Y:S02]  /*1d710*/  FADD.FTZ R146, R146, R147 ;  /* 0x0000009392927221 */ /* 0x000fe40000010000 */
[C---:B----4-:R-:W-:Y:S03]  /*1d720*/  HMMA.16816.F32 R4, R20.reuse, R24, R4 ;  /* 0x000000181404723c */ /* 0x050fe60000001804 */
[----:B------:R-:W-:Y:S01]  /*1d730*/  FADD.FTZ R146, R143, R146 ;  /* 0x000000928f927221 */ /* 0x000fe20000010000 */
[----:B------:R-:W-:Y:S04]  /*1d740*/  FADD.FTZ R145, R145, R140 ;  /* 0x0000008c91917221 */ /* 0x000fe80000010000 */
[C---:B------:R-:W-:Y:S01]  /*1d750*/  HMMA.16816.F32 R8, R20.reuse, R26, R8 ;  /* 0x0000001a1408723c */ /* 0x040fe20000001808 */
[----:B------:R-:W1:Y:S02]  /*1d760*/  LDSM.16.MT88.4 R24, [R138+0x5800] ;  /* 0x005800008a18783b */ /* 0x000e640000004200 */
[----:B------:R-:W-:Y:S04]  /*1d770*/  FADD.FTZ R2, R148, R145 ;  /* 0x0000009194027221 */ /* 0x000fe80000010000 */
[----:B------:R-:W-:Y:S01]  /*1d780*/  FADD.FTZ R2, R151, R2 ;  /* 0x0000000297027221 */ /* 0x000fe20000010000 */
[C---:B------:R-:W-:Y:S03]  /*1d790*/  HMMA.16816.F32 R68, R20.reuse, R28, R68 ;  /* 0x0000001c1444723c */ /* 0x040fe60000001844 */
[----:B------:R-:W-:Y:S01]  /*1d7a0*/  FADD.FTZ R3, R149, R2 ;  /* 0x0000000295037221 */ /* 0x000fe20000010000 */
[----:B------:R-:W-:Y:S03]  /*1d7b0*/  MOV R2, R135 ;  /* 0x0000008700027202 */ /* 0x000fe60000000f00 */
[----:B------:R-:W-:Y:S01]  /*1d7c0*/  FADD.FTZ R3, R152, R3 ;  /* 0x0000000398037221 */ /* 0x000fe20000010000 */
        /* <DEDUP_REMOVED lines=21> */
[----:B------:R-:W-:Y:S01]  /*1d920*/  F2FP.F16.F32.PACK_AB R21, R150, R153 ;  /* 0x000000999615723e */ /* 0x000fe200000000ff */
[----:B------:R-:W-:Y:S01]  /*1d930*/  FADD.FTZ R153, R153, R146 ;  /* 0x0000009299997221 */ /* 0x000fe20000010000 */
[----:B------:R-:W-:Y:S02]  /*1d940*/  F2FP.F16.F32.PACK_AB R22, R152, R149 ;  /* 0x000000959816723e */ /* 0x000fe400000000ff */
[----:B------:R-:W-:Y:S01]  /*1d950*/  F2FP.F16.F32.PACK_AB R23, R154, R155 ;  /* 0x0000009b9a17723e */ /* 0x000fe200000000ff */
[----:B------:R-:W-:Y:S04]  /*1d960*/  FADD.FTZ R150, R150, R153 ;  /* 0x0000009996967221 */ /* 0x000fe80000010000 */
[----:B------:R-:W-:Y:S02]  /*1d970*/  FADD.FTZ R155, R155, R150 ;  /* 0x000000969b9b7221 */ /* 0x000fe40000010000 */
[C---:B---3--:R-:W-:Y:S03]  /*1d980*/  HMMA.16816.F32 R4, R20.reuse, R32, R4 ;  /* 0x000000201404723c */ /* 0x048fe60000001804 */
[----:B------:R-:W-:Y:S05]  /*1d990*/  FADD.FTZ R154, R154, R155 ;  /* 0x0000009b9a9a7221 */ /* 0x000fea0000010000 */
        /* <DEDUP_REMOVED lines=14> */
[----:B------:R-:W-:Y:S07]  /*1da80*/  FFMA.FTZ R122, R47, R136, -R167 ;  /* 0x000000882f7a7223 */ /* 0x000fee00000108a7 */
        /* <DEDUP_REMOVED lines=15> */
[----:B---3--:R-:W-:Y:S01]  /*1db80*/  F2FP.F16.F32.PACK_AB R20, R121, R120 ;  /* 0x000000787914723e */ /* 0x008fe200000000ff */
[----:B------:R-:W-:Y:S01]  /*1db90*/  FADD.FTZ R120, R120, R3 ;  /* 0x0000000378787221 */ /* 0x000fe20000010000 */
[C---:B------:R-:W-:Y:S01]  /*1dba0*/  F2FP.F16.F32.PACK_AB R21, R122.reuse, R123 ;  /* 0x0000007b7a15723e */ /* 0x040fe200000000ff */
[----:B------:R-:W-:Y:S01]  /*1dbb0*/  FADD.FTZ R123, R123, R154 ;  /* 0x0000009a7b7b7221 */ /* 0x000fe20000010000 */
[----:B------:R-:W-:Y:S01]  /*1dbc0*/  F2FP.F16.F32.PACK_AB R22, R183, R182 ;  /* 0x000000b6b716723e */ /* 0x000fe200000000ff */
[----:B------:R-:W-:Y:S01]  /*1dbd0*/  FADD.FTZ R121, R121, R120 ;  /* 0x0000007879797221 */ /* 0x000fe20000010000 */
[C---:B------:R-:W-:Y:S01]  /*1dbe0*/  F2FP.F16.F32.PACK_AB R23, R185.reuse, R184 ;  /* 0x000000b8b917723e */ /* 0x040fe200000000ff */
[----:B------:R-:W-:Y:S01]  /*1dbf0*/  FADD.FTZ R123, R122, R123 ;  /* 0x0000007b7a7b7221 */ /* 0x000fe20000010000 */
[----:B------:R-:W-:Y:S01]  /*1dc00*/  MOV R3, R134 ;  /* 0x0000008600037202 */ /* 0x000fe20000000f00 */
[----:B------:R-:W-:Y:S02]  /*1dc10*/  FADD.FTZ R182, R182, R121 ;  /* 0x00000079b6b67221 */ /* 0x000fe40000010000 */
[----:B------:R-:W-:Y:S02]  /*1dc20*/  FADD.FTZ R184, R184, R123 ;  /* 0x0000007bb8b87221 */ /* 0x000fe40000010000 */
[C---:B------:R-:W-:Y:S03]  /*1dc30*/  HMMA.16816.F32 R4, R20.reuse, R32, R4 ;  /* 0x000000201404723c */ /* 0x040fe60000001804 */
[----:B------:R-:W-:Y:S01]  /*1dc40*/  FADD.FTZ R185, R185, R184 ;  /* 0x000000b8b9b97221 */ /* 0x000fe20000010000 */
[----:B------:R-:W-:Y:S04]  /*1dc50*/  FADD.FTZ R183, R183, R182 ;  /* 0x000000b6b7b77221 */ /* 0x000fe80000010000 */
        /* <DEDUP_REMOVED lines=12> */
[C---:B------:R-:W-:Y:S08]  /*1dd20*/  HMMA.16816.F32 R96, R20.reuse, R118, R96 ;  /* 0x000000761460723c */ /* 0x040ff00000001860 */
        /* <DEDUP_REMOVED lines=16> */
[----:B------:R-:W-:Y:S02]  /*1de30*/  FADD.FTZ R186, R55, R186 ;  /* 0x000000ba37ba7221 */ /* 0x000fe40000010000 */
[----:B------:R-:W-:Y:S02]  /*1de40*/  FADD.FTZ R54, R54, R53 ;  /* 0x0000003536367221 */ /* 0x000fe40000010000 */
[----:B------:R-:W-:Y:S02]  /*1de50*/  FADD.FTZ R59, R59, R186 ;  /* 0x000000ba3b3b7221 */ /* 0x000fe40000010000 */
[C---:B-1----:R-:W-:Y:S03]  /*1de60*/  HMMA.16816.F32 R4, R20.reuse, R24, R4 ;  /* 0x000000181404723c */ /* 0x042fe60000001804 */
[----:B------:R-:W-:Y:S01]  /*1de70*/  FADD.FTZ R59, R56, R59 ;  /* 0x0000003b383b7221 */ /* 0x000fe20000010000 */
[----:B------:R-:W-:Y:S04]  /*1de80*/  FADD.FTZ R57, R57, R54 ;  /* 0x0000003639397221 */ /* 0x000fe80000010000 */
[C---:B------:R-:W-:Y:S01]  /*1de90*/  HMMA.16816.F32 R8, R20.reuse, R26, R8 ;  /* 0x0000001a1408723c */ /* 0x040fe20000001808 */
[----:B------:R-:W1:Y:S07]  /*1dea0*/  LDSM.16.MT88.4 R24, [R201+0x7000] ;  /* 0x00700000c918783b */ /* 0x000e6e0000004200 */
        /* <DEDUP_REMOVED lines=8> */
[-C--:B------:R-:W-:Y:S01]  /*1df30*/  FFMA.FTZ R39, R63, R136.reuse, -R167 ;  /* 0x000000883f277223 */ /* 0x080fe200000108a7 */
[-CC-:B------:R-:W-:Y:S07]  /*1df40*/  FFMA.FTZ R38, R64, R136.reuse, -R169.reuse ;  /* 0x0000008840267223 */ /* 0x180fee00000108a9 */
[----:B------:R-:W5:Y:S01]  /*1df50*/  MUFU.EX2 R37, R37 ;  /* 0x0000002500257308 */ /* 0x000f620000000800 */
[-C--:B------:R-:W-:Y:S01]  /*1df60*/  FFMA.FTZ R169, R65, R136.reuse, -R169 ;  /* 0x0000008841a97223 */ /* 0x080fe200000108a9 */
[C---:B------:R-:W-:Y:S08]  /*1df70*/  HMMA.16816.F32 R84, R20.reuse, R40, R84 ;  /* 0x000000281454723c */ /* 0x040ff00000001854 */
[----:B------:R-:W-:Y:S01]  /*1df80*/  MUFU.EX2 R39, R39 ;  /* 0x0000002700277308 */ /* 0x000fe20000000800 */
[----:B------:R-:W-:Y:S09]  /*1df90*/  FFMA.FTZ R40, R62, R136, -R167 ;  /* 0x000000883e287223 */ /* 0x000ff200000108a7 */
[----:B------:R-:W-:Y:S01]  /*1dfa0*/  MUFU.EX2 R38, R38 ;  /* 0x0000002600267308 */ /* 0x000fe20000000800 */
[C---:B------:R-:W-:Y:S09]  /*1dfb0*/  HMMA.16816.F32 R88, R20.reuse, R42, R88 ;  /* 0x0000002a1458723c */ /* 0x040ff20000001858 */
[----:B------:R-:W3:Y:S01]  /*1dfc0*/  MUFU.EX2 R40, R40 ;  /* 0x0000002800287308 */ /* 0x000ee20000000800 */
[C---:B-----5:R-:W-:Y:S01]  /*1dfd0*/  F2FP.F16.F32.PACK_AB R116, R37.reuse, R36 ;  /* 0x000000242574723e */ /* 0x060fe200000000ff */
[----:B------:R-:W-:Y:S08]  /*1dfe0*/  FADD.FTZ R36, R36, R57 ;  /* 0x0000003924247221 */ /* 0x000ff00000010000 */
[----:B------:R-:W5:Y:S01]  /*1dff0*/  MUFU.EX2 R169, R169 ;  /* 0x000000a900a97308 */ /* 0x000f620000000800 */
[C---:B------:R-:W-:Y:S03]  /*1e000*/  HMMA.16816.F32 R92, R20.reuse, R44, R92 ;  /* 0x0000002c145c723c */ /* 0x040fe6000000185c */
[----:B------:R-:W-:Y:S01]  /*1e010*/  FADD.FTZ R37, R37, R36 ;  /* 0x0000002425257221 */ /* 0x000fe20000010000 */
[----:B---3--:R-:W-:Y:S04]  /*1e020*/  F2FP.F16.F32.PACK_AB R117, R39, R40 ;  /* 0x000000282775723e */ /* 0x008fe800000000ff */
[C---:B------:R-:W-:Y:S03]  /*1e030*/  HMMA.16816.F32 R96, R20.reuse, R46, R96 ;  /* 0x0000002e1460723c */ /* 0x040fe60000001860 */
[----:B-----5:R-:W-:Y:S01]  /*1e040*/  F2FP.F16.F32.PACK_AB R118, R169, R38 ;  /* 0x00000026a976723e */ /* 0x020fe200000000ff */
[----:B------:R-:W-:Y:S01]  /*1e050*/  FADD.FTZ R40, R40, R59 ;  /* 0x0000003b28287221 */ /* 0x000fe20000010000 */
[----:B------:R-:W-:Y:S03]  /*1e060*/  FADD.FTZ R38, R38, R37 ;  /* 0x0000002526267221 */ /* 0x000fe60000010000 */
[C---:B------:R-:W-:Y:S03]  /*1e070*/  HMMA.16816.F32 R100, R20.reuse, R48, R100 ;  /* 0x000000301464723c */ /* 0x040fe60000001864 */
[----:B------:R-:W-:Y:S01]  /*1e080*/  FADD.FTZ R39, R39, R40 ;  /* 0x0000002827277221 */ /* 0x000fe20000010000 */
[----:B------:R-:W-:Y:S04]  /*1e090*/  FADD.FTZ R230, R169, R38 ;  /* 0x00000026a9e67221 */ /* 0x000fe80000010000 */
        /* <DEDUP_REMOVED lines=10> */
[C---:B--2---:R-:W-:Y:S01]  /*1e140*/  F2FP.F16.F32.PACK_AB R119, R167.reuse, R28 ;  /* 0x0000001ca777723e */ /* 0x044fe200000000ff */
[----:B------:R-:W-:Y:S04]  /*1e150*/  FADD.FTZ R28, R28, R39 ;  /* 0x000000271c1c7221 */ /* 0x000fe80000010000 */
[----:B------:R-:W-:Y:S02]  /*1e160*/  FADD.FTZ R229, R167, R28 ;  /* 0x0000001ca7e57221 */ /* 0x000fe40000010000 */
[C---:B------:R-:W-:Y:S01]  /*1e170*/  HMMA.16816.F32 R128, R116.reuse, R124, R4 ;  /* 0x0000007c7480723c */ /* 0x040fe20000001804 */
[----:B------:R-:W2:Y:S07]  /*1e180*/  LDSM.16.MT88.4 R4, [R201+0x3800] ;  /* 0x00380000c904783b */ /* 0x000eae0000004200 */
[C---:B------:R-:W-:Y:S01]  /*1e190*/  HMMA.16816.F32 R124, R116.reuse, R126, R8 ;  /* 0x0000007e747c723c */ /* 0x040fe20000001808 */
[----:B------:R-:W3:Y:S07]  /*1e1a0*/  LDSM.16.MT88.4 R8, [R160+0x13800] ;  /* 0x01380000a008783b */ /* 0x000eee0000004200 */
[C---:B----4-:R-:W-:Y:S08]  /*1e1b0*/  HMMA.16816.F32 R68, R116.reuse, R32, R68 ;  /* 0x000000207444723c */ /* 0x050ff00000001844 */
[C---:B------:R-:W-:Y:S08]  /*1e1c0*/  HMMA.16816.F32 R72, R116.reuse, R34, R72 ;  /* 0x000000227448723c */ /* 0x040ff00000001848 */
[C---:B-1----:R-:W-:Y:S08]  /*1e1d0*/  HMMA.16816.F32 R76, R116.reuse, R20, R76 ;  /* 0x00000014744c723c */ /* 0x042ff0000000184c */
        /* <DEDUP_REMOVED lines=8> */
[C---:B-1----:R-:W-:Y:S08]  /*1e260*/  HMMA.16816.F32 R100, R116.reuse, R20, R100 ;  /* 0x000000147464723c */ /* 0x042ff00000001864 */
[C---:B------:R-:W-:Y:S08]  /*1e270*/  HMMA.16816.F32 R104, R116.reuse, R22, R104 ;  /* 0x000000167468723c */ /* 0x040ff00000001868 */
[C---:B--2---:R-:W-:Y:S08]  /*1e280*/  HMMA.16816.F32 R108, R116.reuse, R4, R108 ;  /* 0x00000004746c723c */ /* 0x044ff0000000186c */
[C---:B------:R-:W-:Y:S08]  /*1e290*/  HMMA.16816.F32 R112, R116.reuse, R6, R112 ;  /* 0x000000067470723c */ /* 0x040ff00000001870 */
[C---:B---3--:R-:W-:Y:S08]  /*1e2a0*/  HMMA.16816.F32 R120, R116.reuse, R8, R12 ;  /* 0x000000087478723c */ /* 0x048ff0000000180c */
[----:B------:R-:W-:Y:S01]  /*1e2b0*/  HMMA.16816.F32 R116, R116, R10, R16 ;  /* 0x0000000a7474723c */ /* 0x000fe20000001810 */
[----:B------:R-:W-:Y:S08]  /*1e2c0*/  @!UPT UIADD3 URZ, UPT, UPT, URZ, URZ, URZ ;  /* 0x000000fffffff290 */ /* 0x000ff0000fffe0ff */
[----:B------:R-:W-:Y:S11]  /*1e2d0*/  @P0 BRA `(.L_x_4459) ;  /* 0xffffffac00540947 */ /* 0x000ff6000383ffff */
.L_x_4452:
        /* <DEDUP_REMOVED lines=11> */
.L_x_4475:
        /* <DEDUP_REMOVED lines=162> */
[----:B------:R-:W3:Y:S08]  /*1edb0*/  @P5 MUFU.LG2 R5, R5 ;  /* 0x0000000500055308 */ /* 0x000ef00000000c00 */
[----:B------:R-:W1:Y:S01]  /*1edc0*/  @P1 MUFU.LG2 R7, R7 ;  /* 0x0000000700071308 */ /* 0x000e620000000c00 */
[----:B------:R-:W-:-:S04]  /*1edd0*/  LOP3.LUT R9, R221, 0x1c0, RZ, 0xc0, !PT ;  /* 0x000001c0dd097812 */ /* 0x000fc800078ec0ff */
[--C-:B------:R-:W-:Y:S01]  /*1ede0*/  LOP3.LUT R9, R9, 0x38, R196.reuse, 0xf8, !PT ;  /* 0x0000003809097812 */ /* 0x100fe200078ef8c4 */
[----:B------:R-:W-:Y:S01]  /*1edf0*/  BSSY.RECONVERGENT B0, `(.L_x_4461) ;  /* 0x0000016000007945 */ /* 0x000fe20003800200 */
[----:B------:R-:W-:Y:S01]  /*1ee00*/  LOP3.LUT R199, R199, 0x30, RZ, 0xc0, !PT ;  /* 0x00000030c7c77812 */ /* 0x000fe200078ec0ff */
[----:B---3--:R-:W-:Y:S01]  /*1ee10*/  @P5 FMUL.FTZ R11, R5, 0.69314718246459960938 ;  /* 0x3f317218050b5820 */ /* 0x008fe20000410000 */
[----:B------:R-:W-:Y:S02]  /*1ee20*/  SHF.R.U32.HI R0, RZ, 0x2, R196 ;  /* 0x00000002ff007819 */ /* 0x000fe400000116c4 */
[----:B------:R-:W-:Y:S01]  /*1ee30*/  LOP3.LUT R8, R9, R198, RZ, 0x3c, !PT ;  /* 0x000000c609087212 */ /* 0x000fe200078e3cff */
[----:B-1----:R-:W-:Y:S01]  /*1ee40*/  @P1 FMUL.FTZ R5, R7, 0.69314718246459960938 ;  /* 0x3f31721807051820 */ /* 0x002fe20000410000 */
[----:B------:R-:W-:Y:S01]  /*1ee50*/  MOV R3, 0x7f800000 ;  /* 0x7f80000000037802 */ /* 0x000fe20000000f00 */
[C---:B-----5:R-:W-:Y:S01]  /*1ee60*/  @P5 FFMA.FTZ R3, R4.reuse, R135, R11 ;  /* 0x0000008704035223 */ /* 0x060fe2000001000b */
[----:B------:R-:W-:Y:S01]  /*1ee70*/  MOV R2, 0x7f800000 ;  /* 0x7f80000000027802 */ /* 0x000fe20000000f00 */
[----:B------:R-:W-:Y:S01]  /*1ee80*/  @P1 FFMA.FTZ R2, R4, R134, R5 ;  /* 0x0000008604021223 */ /* 0x000fe20000010005 */
[----:B------:R-:W-:Y:S01]  /*1ee90*/  LOP3.LUT R0, R199, 0x7, R0, 0xf8, !PT ;  /* 0x00000007c7007812 */ /* 0x000fe200078ef800 */
[-C--:B----4-:R-:W-:Y:S01]  /*1eea0*/  @P0 IMAD R36, R47, R220.reuse, RZ ;  /* 0x000000dc2f240224 */ /* 0x090fe200078e02ff */
[----:B------:R-:W-:Y:S01]  /*1eeb0*/  LOP3.LUT R37, R8, 0x1e00, R221, 0xf8, !PT ;  /* 0x00001e0008257812 */ /* 0x000fe200078ef8dd */
        /* <DEDUP_REMOVED lines=9> */
.L_x_4462:
[----:B------:R-:W-:Y:S05]  /*1ef50*/  BSYNC.RECONVERGENT B0 ;  /* 0x0000000000007941 */ /* 0x000fea0003800200 */
.L_x_4461:
        /* <DEDUP_REMOVED lines=28> */
.L_x_4464:
[----:B------:R-:W-:Y:S05]  /*1f120*/  BSYNC.RECONVERGENT B0 ;  /* 0x0000000000007941 */ /* 0x000fea0003800200 */
.L_x_4463:
[----:B-1----:R1:W5:Y:S01]  /*1f130*/  LD.E R133, desc[UR4][R132.64+0xc0] ;  /* 0x0000c00484857980 */ /* 0x002362000c101900 */
[----:B------:R-:W-:Y:S01]  /*1f140*/  SHF.R.U32.HI R3, RZ, 0x3, R196 ;  /* 0x00000003ff037819 */ /* 0x000fe200000116c4 */
[----:B------:R-:W-:Y:S01]  /*1f150*/  IMAD.IADD R218, R218, 0x1, -R217 ;  /* 0x00000001dada7824 */ /* 0x000fe200078e0ad9 */
[----:B------:R-:W-:Y:S01]  /*1f160*/  BSSY.RECONVERGENT B0, `(.L_x_4465) ;  /* 0x0000022000007945 */ /* 0x000fe20003800200 */
[-C--:B------:R-:W-:Y:S01]  /*1f170*/  @!P0 IMAD R0, R45, R215.reuse, RZ ;  /* 0x000000d72d008224 */ /* 0x080fe200078e02ff */
[C---:B------:R-:W-:Y:S01]  /*1f180*/  IADD3 R38, PT, PT, R3.reuse, 0x10, RZ ;  /* 0x0000001003267810 */ /* 0x040fe20007ffe0ff */
[C---:B------:R-:W-:Y:S01]  /*1f190*/  VIADD R37, R3.reuse, 0x20 ;  /* 0x0000002003257836 */ /* 0x040fe20000000000 */
[C---:B------:R-:W-:Y:S01]  /*1f1a0*/  IADD3 R2, PT, PT, R3.reuse, 0x30, RZ ;  /* 0x0000003003027810 */ /* 0x040fe20007ffe0ff */
[----:B------:R-:W-:Y:S01]  /*1f1b0*/  @!P0 IMAD.WIDE.U32 R44, R44, R215, RZ ;  /* 0x000000d72c2c8225 */ /* 0x000fe200078e00ff */
[-C--:B------:R-:W-:Y:S02]  /*1f1c0*/  ISETP.GE.AND P5, PT, R3, R218.reuse, PT ;  /* 0x000000da0300720c */ /* 0x080fe40003fa6270 */
[-C--:B------:R-:W-:Y:S01]  /*1f1d0*/  ISETP.GE.AND P3, PT, R38, R218.reuse, PT ;  /* 0x000000da2600720c */ /* 0x080fe20003f66270 */
[----:B------:R-:W-:Y:S01]  /*1f1e0*/  IMAD.MOV.U32 R199, RZ, RZ, RZ ;  /* 0x000000ffffc77224 */ /* 0x000fe200078e00ff */
[----:B------:R-:W-:Y:S01]  /*1f1f0*/  ISETP.GE.AND P2, PT, R37, R218, PT ;  /* 0x000000da2500720c */ /* 0x000fe20003f46270 */
[----:B------:R-:W-:Y:S01]  /*1f200*/  IMAD R37, R43, R216, RZ ;  /* 0x000000d82b257224 */ /* 0x000fe200078e02ff */
[----:B------:R-:W-:Y:S01]  /*1f210*/  ISETP.GE.AND P1, PT, R2, R218, PT ;  /* 0x000000da0200720c */ /* 0x000fe20003f26270 */
[----:B------:R-:W-:Y:S01]  /*1f220*/  IMAD.WIDE.U32 R38, R217, R46, R198 ;  /* 0x0000002ed9267225 */ /* 0x000fe200078e00c6 */
[----:B------:R-:W-:-:S02]  /*1f230*/  @!P0 MOV R2, R44 ;  /* 0x0000002c00028202 */ /* 0x000fc40000000f00 */
[----:B------:R-:W-:Y:S01]  /*1f240*/  @P0 MOV R2, R48 ;  /* 0x0000003000020202 */ /* 0x000fe20000000f00 */
[----:B------:R-:W-:Y:S02]  /*1f250*/  IMAD R217, R47, R217, RZ ;  /* 0x000000d92fd97224 */ /* 0x000fe400078e02ff */
        /* <DEDUP_REMOVED lines=18> */
.L_x_4466:
[----:B------:R-:W-:Y:S05]  /*1f380*/  BSYNC.RECONVERGENT B0 ;  /* 0x0000000000007941 */ /* 0x000fea0003800200 */
.L_x_4465:
        /* <DEDUP_REMOVED lines=16> */
.L_x_4468:
[----:B------:R-:W-:Y:S05]  /*1f490*/  BSYNC.RECONVERGENT B0 ;  /* 0x0000000000007941 */ /* 0x000fea0003800200 */
.L_x_4467:
        /* <DEDUP_REMOVED lines=16> */
.L_x_4470:
[----:B------:R-:W-:Y:S05]  /*1f5a0*/  BSYNC.RECONVERGENT B0 ;  /* 0x0000000000007941 */ /* 0x000fea0003800200 */
.L_x_4469:
[----:B------:R-:W-:-:S04]  /*1f5b0*/  MOV R215, 0x0 ;  /* 0x0000000000d77802 */ /* 0x000fc80000000f00 */
[----:B-12345:R-:W-:Y:S05]  /*1f5c0*/  @P1 RET.REL.NODEC R214 `(_ZN5flash24flash_fwd_splitkv_kernelI23Flash_fwd_kernel_traitsILi128ELi64ELi128ELi4ELb0ELb0EN7cutlass6half_tE19Flash_kernel_traitsILi128ELi64ELi128ELi4ES3_EELb0ELb0ELb1ELb0ELb0ELb0ELb0ELb1EEEvNS_16Flash_fwd_paramsE) ;  /* 0xfffffe08d68c1950 */ /* 0x03efea0003c3ffff */
        /* <DEDUP_REMOVED lines=14> */
[----:B-1----:R-:W-:Y:S05]  /*1f6b0*/  @P0 RET.REL.NODEC R214 `(_ZN5flash24flash_fwd_splitkv_kernelI23Flash_fwd_kernel_traitsILi128ELi64ELi128ELi4ELb0ELb0EN7cutlass6half_tE19Flash_kernel_traitsILi128ELi64ELi128ELi4ES3_EELb0ELb0ELb1ELb0ELb0ELb0ELb0ELb1EEEvNS_16Flash_fwd_paramsE) ;  /* 0xfffffe08d6500950 */ /* 0x002fea0003c3ffff */
[----:B------:R-:W-:Y:S01]  /*1f6c0*/  MOV R215, 0x0 ;  /* 0x0000000000d77802 */ /* 0x000fe20000000f00 */
[----:B------:R1:W-:Y:S03]  /*1f6d0*/  ST.E.128 desc[UR4][R2.64+0x80], R4 ;  /* 0x0000800402007985 */ /* 0x0003e6000c101d04 */
[----:B-1----:R-:W-:Y:S05]  /*1f6e0*/  RET.REL.NODEC R214 `(_ZN5flash24flash_fwd_splitkv_kernelI23Flash_fwd_kernel_traitsILi128ELi64ELi128ELi4ELb0ELb0EN7cutlass6half_tE19Flash_kernel_traitsILi128ELi64ELi128ELi4ES3_EELb0ELb0ELb1ELb0ELb0ELb0ELb0ELb1EEEvNS_16Flash_fwd_paramsE) ;  /* 0xfffffe08d6447950 */ /* 0x002fea0003c3ffff */
.L_x_4460:
[----:B------:R-:W-:Y:S01]  /*1f6f0*/  MOV R3, 0x2 ;  /* 0x0000000200037802 */ /* 0x000fe20000000f00 */
[----:B------:R-:W-:Y:S01]  /*1f700*/  IMAD.MOV.U32 R0, RZ, RZ, 0x1f ;  /* 0x0000001fff007424 */ /* 0x000fe200078e00ff */
[----:B------:R-:W-:-:S07]  /*1f710*/  MOV R2, 0xffffffff ;  /* 0xffffffff00027802 */ /* 0x000fce0000000f00 */
[----:B-1---5:R-:W-:Y:S05]  /*1f720*/  WARPSYNC.COLLECTIVE R2, `(.L_x_4471) ;  /* 0x0000000002087348 */ /* 0x022fea0003c00000 */
[----:B------:R2:W3:Y:S02]  /*1f730*/  SHFL.BFLY P0, R8, R230, R3, R0 ;  /* 0x0c000003e6087389 */ /* 0x0004e40000000000 */
[----:B-123-5:R-:W-:Y:S05]  /*1f740*/  ENDCOLLECTIVE ;  /* 0x000000000000791b */ /* 0x02efea0003800000 */
.L_x_4471:
[----:B------:R-:W-:Y:S02]  /*1f750*/  IMAD.MOV.U32 R5, RZ, RZ, R8 ;  /* 0x000000ffff057224 */ /* 0x000fe400078e0008 */
[----:B------:R-:W-:Y:S02]  /*1f760*/  IMAD.MOV.U32 R3, RZ, RZ, 0x1 ;  /* 0x00000001ff037424 */ /* 0x000fe400078e00ff */
[----:B------:R-:W-:-:S05]  /*1f770*/  FADD.FTZ R6, R5, R230 ;  /* 0x000000e605067221 */ /* 0x000fca0000010000 */
[----:B------:R-:W-:-:S07]  /*1f780*/  MOV R230, R6 ;  /* 0x0000000600e67202 */ /* 0x000fce0000000f00 */
[----:B------:R-:W-:Y:S05]  /*1f790*/  WARPSYNC.COLLECTIVE R2, `(.L_x_4472) ;  /* 0x0000000002087348 */ /* 0x000fea0003c00000 */
[----:B------:R1:W2:Y:S02]  /*1f7a0*/  SHFL.BFLY P0, R8, R230, R3, R0 ;  /* 0x0c000003e6087389 */ /* 0x0002a40000000000 */
[----:B-12---:R-:W-:Y:S05]  /*1f7b0*/  ENDCOLLECTIVE ;  /* 0x000000000000791b */ /* 0x006fea0003800000 */
.L_x_4472:
[----:B------:R-:W-:Y:S01]  /*1f7c0*/  MOV R230, R229 ;  /* 0x000000e500e67202 */ /* 0x000fe20000000f00 */
[----:B------:R-:W-:Y:S01]  /*1f7d0*/  IMAD.MOV.U32 R3, RZ, RZ, 0x2 ;  /* 0x00000002ff037424 */ /* 0x000fe200078e00ff */
[----:B------:R-:W-:-:S07]  /*1f7e0*/  MOV R5, R8 ;  /* 0x0000000800057202 */ /* 0x000fce0000000f00 */
[----:B------:R-:W-:Y:S05]  /*1f7f0*/  WARPSYNC.COLLECTIVE R2, `(.L_x_4473) ;  /* 0x0000000002087348 */ /* 0x000fea0003c00000 */
[----:B------:R1:W2:Y:S02]  /*1f800*/  SHFL.BFLY P0, R8, R230, R3, R0 ;  /* 0x0c000003e6087389 */ /* 0x0002a40000000000 */
[----:B-12---:R-:W-:Y:S05]  /*1f810*/  ENDCOLLECTIVE ;  /* 0x000000000000791b */ /* 0x006fea0003800000 */
.L_x_4473:
[----:B------:R-:W-:Y:S01]  /*1f820*/  FADD.FTZ R5, R6, R5 ;  /* 0x0000000506057221 */ /* 0x000fe20000010000 */
[----:B------:R-:W-:Y:S01]  /*1f830*/  FADD.FTZ R7, R8, R229 ;  /* 0x000000e508077221 */ /* 0x000fe20000010000 */
[----:B------:R-:W-:-:S04]  /*1f840*/  MOV R3, 0x1 ;  /* 0x0000000100037802 */ /* 0x000fc80000000f00 */
[----:B------:R-:W-:-:S07]  /*1f850*/  MOV R230, R7 ;  /* 0x0000000700e67202 */ /* 0x000fce0000000f00 */
[----:B------:R-:W-:Y:S05]  /*1f860*/  WARPSYNC.COLLECTIVE R2, `(.L_x_4474) ;  /* 0x0000000002087348 */ /* 0x000fea0003c00000 */
[----:B------:R1:W2:Y:S02]  /*1f870*/  SHFL.BFLY P0, R8, R230, R3, R0 ;  /* 0x0c000003e6087389 */ /* 0x0002a40000000000 */
[----:B-12---:R-:W-:Y:S05]  /*1f880*/  ENDCOLLECTIVE ;  /* 0x000000000000791b */ /* 0x006fea0003800000 */
.L_x_4474:
[----:B------:R-:W-:Y:S05]  /*1f890*/  BRA `(.L_x_4475) ;  /* 0xffffffe800bc7947 */ /* 0x000fea000383ffff */
.L_x_4476:
        /* <DEDUP_REMOVED lines=14> */
.L_x_14920:


//--------------------- .text._ZN5flash24flash_fwd_splitkv_kernelI23Flash_fwd_kernel_traitsILi128ELi64ELi128ELi4ELb0ELb0EN7cutlass6half_tE19Flash_kernel_traitsILi128ELi64ELi128ELi4ES3_EELb0ELb0ELb1ELb0ELb0ELb1ELb0ELb1EEEvNS_16Flash_fwd_paramsE --------------------------
	.section	.text._ZN5flash24flash_fwd_splitkv_kernelI23Flash_fwd_kernel_traitsILi128ELi64ELi128ELi4ELb0ELb0EN7cutlass6half_tE19Flash_kernel_traitsILi128ELi64ELi128ELi4ES3_EELb0ELb0ELb1ELb0ELb0ELb1ELb0ELb1EEEvNS_16Flash_fwd_paramsE,"ax",@progbits
	.align	128
        .global         _ZN5flash24flash_fwd_splitkv_kernelI23Flash_fwd_kernel_traitsILi128ELi64ELi128ELi4ELb0ELb0EN7cutlass6half_tE19Flash_kernel_traitsILi128ELi64ELi128ELi4ES3_EELb0ELb0ELb1ELb0ELb0ELb1ELb0ELb1EEEvNS_16Flash_fwd_paramsE
        .type           _ZN5flash24flash_fwd_splitkv_kernelI23Flash_fwd_kernel_traitsILi128ELi64ELi128ELi4ELb0ELb0EN7cutlass6half_tE19Flash_kernel_traitsILi128ELi64ELi128ELi4ES3_EELb0ELb0ELb1ELb0ELb0ELb1ELb0ELb1EEEvNS_16Flash_fwd_paramsE,@function
        .size           _ZN5flash24flash_fwd_splitkv_kernelI23Flash_fwd_kernel_traitsILi128ELi64ELi128ELi4ELb0ELb0EN7cutlass6half_tE19Flash_kernel_traitsILi128ELi64ELi128ELi4ES3_EELb0ELb0ELb1ELb0ELb0ELb1ELb0ELb1EEEvNS_16Flash_fwd_paramsE,(.L_x_14921 - _ZN5flash24flash_fwd_splitkv_kernelI23Flash_fwd_kernel_traitsILi128ELi64ELi128ELi4ELb0ELb0EN7cutlass6half_tE19Flash_kernel_traitsILi128ELi64ELi128ELi4ES3_EELb0ELb0ELb1ELb0ELb0ELb1ELb0ELb1EEEvNS_16Flash_fwd_paramsE)
        .other          _ZN5flash24flash_fwd_splitkv_kernelI23Flash_fwd_kernel_traitsILi128ELi64ELi128ELi4ELb0ELb0EN7cutlass6half_tE19Flash_kernel_traitsILi128ELi64ELi128ELi4ES3_EELb0ELb0ELb1ELb0ELb0ELb1ELb0ELb1EEEvNS_16Flash_fwd_paramsE,@"STO_CUDA_ENTRY STV_DEFAULT"
_ZN5flash24flash_fwd_splitkv_kernelI23Flash_fwd_kernel_traitsILi128ELi64ELi128ELi4ELb0ELb0EN7cutlass6half_tE19Flash_kernel_traitsILi128ELi64ELi128ELi4ES3_EELb0ELb0ELb1ELb0ELb0ELb1ELb0ELb1EEEvNS_16Flash_fwd_paramsE:
.text._ZN5flash24flash_fwd_splitkv_kernelI23Flash_fwd_kernel_traitsILi128ELi64ELi128ELi4ELb0ELb0EN7cutlass6half_tE19Flash_kernel_traitsILi128ELi64ELi128ELi4ES3_EELb0ELb0ELb1ELb0ELb0ELb1ELb0ELb1EEEvNS_16Flash_fwd_paramsE:
[----:B------:R-:W-:Y:S01]  /*0000*/  LDC R1, c[0x0][0x37c] ;  /* 0x0000df00ff017b82 */ /* 0x000fe20000000800 */
[----:B------:R-:W1:Y:S07]  /*0010*/  S2R R229, SR_CTAID.X ;  /* 0x0000000000e57919 */ /* 0x000e6e0000002500 */
[----:B------:R-:W2:Y:S01]  /*0020*/  LDC.64 R132, c[0x0][0x348] ;  /* 0x0000d200ff847b82 */ /* 0x000ea20000000a00 */
[----:B------:R-:W-:Y:S01]  /*0030*/  BSSY.RECONVERGENT B4, `(.L_x_4477) ;  /* 0x0000005000047945 */ /* 0x000fe20003800200 */
[----:B------:R-:W-:Y:S01]  /*0040*/  MOV R226, 0x80 ;  /* 0x0000008000e27802 */ /* 0x000fe20000000f00 */
[----:B------:R-:W3:Y:S01]  /*0050*/  S2R R227, SR_CTAID.Y ;  /* 0x0000000000e37919 */ /* 0x000ee20000002600 */
[----:B------:R-:W4:Y:S05]  /*0060*/  S2R R228, SR_CTAID.Z ;  /* 0x0000000000e47919 */ /* 0x000f2a0000002700 */
[----:B-1234-:R-:W-:Y:S05]  /*0070*/  CALL.REL.NOINC `($_ZN5flash24flash_fwd_splitkv_kernelI23Flash_fwd_kernel_traitsILi128ELi64ELi128ELi4ELb0ELb0EN7cutlass6half_tE19Flash_kernel_traitsILi128ELi64ELi128ELi4ES3_EELb0ELb0ELb1ELb0ELb0ELb1ELb0ELb1EEEvNS_16Flash_fwd_paramsE$_ZN5flash30compute_attn_1rowblock_splitkvI23Flash_fwd_kernel_traitsILi128ELi64ELi128ELi4ELb0ELb0EN7cutlass6half_tE19Flash_kernel_traitsILi128ELi64ELi128ELi4ES3_EELb0ELb0ELb1ELb0ELb0ELb1ELb0ELb1ENS_16Flash_fwd_paramsEEEvRKT8_iiiii) ;  /* 0x0000000000087944 */ /* 0x01efea0003c00000 */
[----:B------:R-:W-:Y:S05]  /*0080*/  BSYNC.RECONVERGENT B4 ;  /* 0x0000000000047941 */ /* 0x000fea0003800200 */
.L_x_4477:
[----:B------:R-:W-:Y:S05]  /*0090*/  EXIT ;  /* 0x000000000000794d */ /* 0x000fea0003800000 */
        .type           $_ZN5flash24flash_fwd_splitkv_kernelI23Flash_fwd_kernel_traitsILi128ELi64ELi128ELi4ELb0ELb0EN7cutlass6half_tE19Flash_kernel_traitsILi128ELi64ELi128ELi4ES3_EELb0ELb0ELb1ELb0ELb0ELb1ELb0ELb1EEEvNS_16Flash_fwd_paramsE$_ZN5flash30compute_attn_1rowblock_splitkvI23Flash_fwd_kernel_traitsILi128ELi64ELi128ELi4ELb0ELb0EN7cutlass6half_tE19Flash_kernel_traitsILi128ELi64ELi128ELi4ES3_EELb0ELb0ELb1ELb0ELb0ELb1ELb0ELb1ENS_16Flash_fwd_paramsEEEvRKT8_iiiii,@function
        .size           $_ZN5flash24flash_fwd_splitkv_kernelI23Flash_fwd_kernel_traitsILi128ELi64ELi128ELi4ELb0ELb0EN7cutlass6half_tE19Flash_kernel_traitsILi128ELi64ELi128ELi4ES3_EELb0ELb0ELb1ELb0ELb0ELb1ELb0ELb1EEEvNS_16Flash_fwd_paramsE$_ZN5flash30compute_attn_1rowblock_splitkvI23Flash_fwd_kernel_traitsILi128ELi64ELi128ELi4ELb0ELb0EN7cutlass6half_tE19Flash_kernel_traitsILi128ELi64ELi128ELi4ES3_EELb0ELb0ELb1ELb0ELb0ELb1ELb0ELb1ENS_16Flash_fwd_paramsEEEvRKT8_iiiii,(.L_x_14921 - $_ZN5flash24flash_fwd_splitkv_kernelI23Flash_fwd_kernel_traitsILi128ELi64ELi128ELi4ELb0ELb0EN7cutlass6half_tE19Flash_kernel_traitsILi128ELi64ELi128ELi4ES3_EELb0ELb0ELb1ELb0ELb0ELb1ELb0ELb1EEEvNS_16Flash_fwd_paramsE$_ZN5flash30compute_attn_1rowblock_splitkvI23Flash_fwd_kernel_traitsILi128ELi64ELi128ELi4ELb0ELb0EN7cutlass6half_tE19Flash_kernel_traitsILi128ELi64ELi128ELi4ES3_EELb0ELb0ELb1ELb0ELb0ELb1ELb0ELb1ENS_16Flash_fwd_paramsEEEvRKT8_iiiii)
$_ZN5flash24flash_fwd_splitkv_kernelI23Flash_fwd_kernel_traitsILi128ELi64ELi128ELi4ELb0ELb0EN7cutlass6half_tE19Flash_kernel_traitsILi128ELi64ELi128ELi4ES3_EELb0ELb0ELb1ELb0ELb0ELb1ELb0ELb1EEEvNS_16Flash_fwd_paramsE$_ZN5flash30compute_attn_1rowblock_splitkvI23Flash_fwd_kernel_traitsILi128ELi64ELi128ELi4ELb0ELb0EN7cutlass6half_tE19Flash_kernel_traitsILi128ELi64ELi128ELi4ES3_EELb0ELb0ELb1ELb0ELb0ELb1ELb0ELb1ENS_16Flash_fwd_paramsEEEvRKT8_iiiii:
        /* <DEDUP_REMOVED lines=38> */
.L_x_4479:
[----:B------:R-:W-:Y:S05]  /*0300*/  BSYNC.RECONVERGENT B0 ;  /* 0x0000000000007941 */ /* 0x000fea0003800200 */
.L_x_4478:
[----:B------:R-:W-:Y:S04]  /*0310*/  BSSY.RECONVERGENT B0, `(.L_x_4480) ;  /* 0x0000007000007945 */ /* 0x000fe80003800200 */
[----:B------:R-:W-:Y:S05]  /*0320*/  @!P3 BRA `(.L_x_4481) ;  /* 0x000000000014b947 */ /* 0x000fea0003800000 */
[----:B-----5:R-:W3:Y:S02]  /*0330*/  LD.E.U8 R3, desc[UR4][R132.64+0x1b2] ;  /* 0x0001b20484037980 */ /* 0x020ee4000c101100 */
[----:B---3--:R-:W-:-:S13]  /*0340*/  ISETP.NE.AND P1, PT, R3, RZ, PT ;  /* 0x000000ff0300720c */ /* 0x008fda0003f25270 */
[----:B------:R-:W3:Y:S02]  /*0350*/  @P1 LD.E R4, desc[UR4][R8.64+0x4] ;  /* 0x0000040408041980 */ /* 0x000ee4000c101900 */
[----:B---3--:R-:W-:-:S06]  /*0360*/  @P1 IADD3 R3, PT, PT, R4, -R13, RZ ;  /* 0x8000000d04031210 */ /* 0x008fcc0007ffe0ff */
[----:B------:R3:W5:Y:S02]  /*0370*/  @!P1 LD.E R3, desc[UR4][R8.64] ;  /* 0x0000000408039980 */ /* 0x000764000c101900 */
.L_x_4481:
[----:B------:R-:W-:Y:S05]  /*0380*/  BSYNC.RECONVERGENT B0 ;  /* 0x0000000000007941 */ /* 0x000fea0003800200 */
.L_x_4480:
        /* <DEDUP_REMOVED lines=9> */
.L_x_4483:
[----:B------:R-:W4:Y:S01]  /*0420*/  LD.E.64 R4, desc[UR4][R132.64+0x108] ;  /* 0x0001080484047980 */ /* 0x000f22000c101b00 */
[----:B------:R-:W-:Y:S01]  /*0430*/  BSSY.RECONVERGENT B0, `(.L_x_4485) ;  /* 0x0000006000007945 */ /* 0x000fe20003800200 */
[----:B------:R-:W-:Y:S01]  /*0440*/  IMAD.MOV.U32 R3, RZ, RZ, RZ ;  /* 0x000000ffff037224 */ /* 0x000fe200078e00ff */
[----:B----4-:R-:W-:-:S04]  /*0450*/  ISETP.NE.U32.AND P0, PT, R4, RZ, PT ;  /* 0x000000ff0400720c */ /* 0x010fc80003f05070 */
[----:B------:R-:W-:-:S13]  /*0460*/  ISETP.NE.AND.EX P0, PT, R5, RZ, PT, P0 ;  /* 0x000000ff0500720c */ /* 0x000fda0003f05300 */
[----:B------:R-:W-:Y:S05]  /*0470*/  @!P0 BRA `(.L_x_4486) ;  /* 0x0000000000048947 */ /* 0x000fea0003800000 */
[----:B------:R4:W5:Y:S02]  /*0480*/  LD.E R3, desc[UR4][R132.64+0xbc] ;  /* 0x0000bc0484037980 */ /* 0x000964000c101900 */
.L_x_4486:
[----:B------:R-:W-:Y:S05]  /*0490*/  BSYNC.RECONVERGENT B0 ;  /* 0x0000000000007941 */ /* 0x000fea0003800200 */
.L_x_4485:
[----:B-----5:R-:W-:Y:S02]  /*04a0*/  IADD3 R62, PT, PT, R70, R3, RZ ;  /* 0x00000003463e7210 */ /* 0x020fe40007ffe0ff */
.L_x_4484:
[----:B------:R-:W-:Y:S05]  /*04b0*/  BSYNC.RECONVERGENT B1 ;  /* 0x0000000000017941 */ /* 0x000fea0003800200 */
.L_x_4482:
[----:B------:R-:W-:Y:S01]  /*04c0*/  IMAD.SHL.U32 R73, R229, 0x40, RZ ;  /* 0x00000040e5497824 */ /* 0x000fe200078e00ff */
[----:B------:R-:W-:Y:S01]  /*04d0*/  MOV R4, R226 ;  /* 0x000000e200047202 */ /* 0x000fe20000000f00 */
[----:B------:R-:W-:-:S03]  /*04e0*/  IMAD.MOV.U32 R5, RZ, RZ, 0x0 ;  /* 0x00000000ff057424 */ /* 0x000fc600078e00ff */
[----:B------:R-:W-:-:S13]  /*04f0*/  ISETP.GT.AND P0, PT, R230, R73, PT ;  /* 0x00000049e600720c */ /* 0x000fda0003f04270 */
[----:B-1234-:R-:W-:Y:S05]  /*0500*/  @!P0 RET.REL.NODEC R4 `(_ZN5flash24flash_fwd_splitkv_kernelI23Flash_fwd_kernel_traitsILi128ELi64ELi128ELi4ELb0ELb0EN7cutlass6half_tE19Flash_kernel_traitsILi128ELi64ELi128ELi4ES3_EELb0ELb0ELb1ELb0ELb0ELb1ELb0ELb1EEEvNS_16Flash_fwd_paramsE) ;  /* 0xfffffff804bc8950 */ /* 0x01efea0003c3ffff */
        /* <DEDUP_REMOVED lines=61> */
.L_x_4489:
[----:B------:R-:W-:Y:S05]  /*08e0*/  BSYNC.RECONVERGENT B0 ;  /* 0x0000000000007941 */ /* 0x000fea0003800200 */
.L_x_4488:
        /* <DEDUP_REMOVED lines=17> */
.L_x_4491:
[----:B------:R-:W-:Y:S05]  /*0a00*/  BSYNC.RECONVERGENT B0 ;  /* 0x0000000000007941 */ /* 0x000fea0003800200 */
.L_x_4490:
        /* <DEDUP_REMOVED lines=20> */
.L_x_4493:
[----:B------:R-:W-:Y:S05]  /*0b50*/  BSYNC.RECONVERGENT B0 ;  /* 0x0000000000007941 */ /* 0x000fea0003800200 */
.L_x_4492:
        /* <DEDUP_REMOVED lines=25> */
.L_x_4495:
[----:B------:R-:W-:Y:S05]  /*0cf0*/  BSYNC.RECONVERGENT B0 ;  /* 0x0000000000007941 */ /* 0x000fea0003800200 */
.L_x_4494:
[----:B------:R-:W-:Y:S01]  /*0d00*/  MOV R227, 0x0 ;  /* 0x0000000000e37802 */ /* 0x000fe20000000f00 */
[----:B------:R-:W-:Y:S04]  /*0d10*/  @!P5 ST.E desc[UR4][R8.64], R4 ;  /* 0x000000040800d985 */ /* 0x000fe8000c101904 */
[----:B------:R-:W-:Y:S04]  /*0d20*/  @!P4 ST.E desc[UR4][R8.64+0x40], R3 ;  /* 0x000040030800c985 */ /* 0x000fe8000c101904 */
[----:B------:R1:W-:Y:S02]  /*0d30*/  @!P3 ST.E desc[UR4][R8.64+0x80], R0 ;  /* 0x000080000800b985 */ /* 0x0003e4000c101904 */
[----:B-12---:R-:W-:Y:S05]  /*0d40*/  @P6 RET.REL.NODEC R226 `(_ZN5flash24flash_fwd_splitkv_kernelI23Flash_fwd_kernel_traitsILi128ELi64ELi128ELi4ELb0ELb0EN7cutlass6half_tE19Flash_kernel_traitsILi128ELi64ELi128ELi4ES3_EELb0ELb0ELb1ELb0ELb0ELb1ELb0ELb1EEEvNS_16Flash_fwd_paramsE) ;  /* 0xfffffff0e2ac6950 */ /* 0x006fea0003c3ffff */
[----:B------:R-:W-:Y:S02]  /*0d50*/  MOV R3, 0x7f800000 ;  /* 0x7f80000000037802 */ /* 0x000fe40000000f00 */
[----:B------:R-:W-:-:S03]  /*0d60*/  MOV R227, 0x0 ;  /* 0x0000000000e37802 */ /* 0x000fc60000000f00 */
[----:B------:R1:W-:Y:S02]  /*0d70*/  ST.E desc[UR4][R8.64+0xc0], R3 ;  /* 0x0000c00308007985 */ /* 0x0003e4000c101904 */
[----:B-1----:R-:W-:Y:S05]  /*0d80*/  RET.REL.NODEC R226 `(_ZN5flash24flash_fwd_splitkv_kernelI23Flash_fwd_kernel_traitsILi128ELi64ELi128ELi4ELb0ELb0EN7cutlass6half_tE19Flash_kernel_traitsILi128ELi64ELi128ELi4ES3_EELb0ELb0ELb1ELb0ELb0ELb1ELb0ELb1EEEvNS_16Flash_fwd_paramsE) ;  /* 0xfffffff0e29c7950 */ /* 0x002fea0003c3ffff */
.L_x_4487:
        /* <DEDUP_REMOVED lines=103> */
.L_x_4497:
        /* <DEDUP_REMOVED lines=79> */
.L_x_4498:
[----:B------:R-:W-:Y:S05]  /*18f0*/  BSYNC.RECONVERGENT B0 ;  /* 0x0000000000007941 */ /* 0x000fea0003800200 */
.L_x_4496:
        /* <DEDUP_REMOVED lines=207> */
.L_x_4600:
        /* <DEDUP_REMOVED lines=21> */
.L_x_4501:
[----:B------:R-:W-:Y:S05]  /*2740*/  BSYNC.RECONVERGENT B0 ;  /* 0x0000000000007941 */ /* 0x000fea0003800200 */
.L_x_4500:
        /* <DEDUP_REMOVED lines=12> */
.L_x_4503:
[----:B------:R-:W-:Y:S05]  /*2810*/  BSYNC.RECONVERGENT B0 ;  /* 0x0000000000007941 */ /* 0x000fea0003800200 */
.L_x_4502:
        /* <DEDUP_REMOVED lines=12> */
.L_x_4505:
[----:B------:R-:W-:Y:S05]  /*28e0*/  BSYNC.RECONVERGENT B0 ;  /* 0x0000000000007941 */ /* 0x000fea0003800200 */
.L_x_4504:
        /* <DEDUP_REMOVED lines=20> */
.L_x_4507:
[----:B------:R-:W-:Y:S05]  /*2a30*/  BSYNC.RECONVERGENT B0 ;  /* 0x0000000000007941 */ /* 0x000fea0003800200 */
.L_x_4506:
        /* <DEDUP_REMOVED lines=12> */
.L_x_4509:
[----:B------:R-:W-:Y:S05]  /*2b00*/  BSYNC.RECONVERGENT B0 ;  /* 0x0000000000007941 */ /* 0x000fea0003800200 */
.L_x_4508:
[----:B------:R-:W-:Y:S01]  /*2b10*/  ISETP.GE.AND P4, PT, R110, R99, PT ;  /* 0x000000636e00720c */ /* 0x000fe20003f86270 */
[----:B------:R-:W-:Y:S04]  /*2b20*/  BSSY.RECONVERGENT B0, `(.L_x_4510) ;  /* 0x0000010000007945 */ /* 0x000fe80003800200 */
[----:B------:R-:W-:Y:S08]  /*2b30*/  @!P5 BRA `(.L_x_4511) ;  /* 0x000000000038d947 */ /* 0x000ff00003800000 */
        /* <DEDUP_REMOVED lines=14> */
.L_x_4511:
[----:B------:R-:W-:Y:S05]  /*2c20*/  BSYNC.RECONVERGENT B0 ;  /* 0x0000000000007941 */ /* 0x000fea0003800200 */
.L_x_4510:
[----:B------:R-:W-:Y:S01]  /*2c30*/  ISETP.GE.AND P4, PT, R110, R101, !P4 ;  /* 0x000000656e00720c */ /* 0x000fe20006786270 */
        /* <DEDUP_REMOVED lines=18> */
.L_x_4513:
[----:B------:R-:W-:Y:S05]  /*2d60*/  BSYNC.RECONVERGENT B0 ;  /* 0x0000000000007941 */ /* 0x000fea0003800200 */
.L_x_4512:
        /* <DEDUP_REMOVED lines=16> */
.L_x_4515:
[----:B------:R-:W-:Y:S05]  /*2e70*/  BSYNC.RECONVERGENT B0 ;  /* 0x0000000000007941 */ /* 0x000fea0003800200 */
.L_x_4514:
        /* <DEDUP_REMOVED lines=14> */
[C---:B------:R-:W-:Y:S04]  /*2f60*/  ISETP.GE.AND P1, PT, R72.reuse, R99, PT ;  /* 0x000000634800720c */ /* 0x040fe80003f26270 */
[----:B------:R-:W-:Y:S04]  /*2f70*/  ISETP.GE.AND P1, PT, R72, R101, !P1 ;  /* 0x000000654800720c */ /* 0x000fe80004f26270 */
[----:B------:R-:W-:Y:S02]  /*2f80*/  P2R R111, PR, RZ, 0x2 ;  /* 0x00000002ff6f7803 */ /* 0x000fe40000000000 */
        /* <DEDUP_REMOVED lines=13> */
.L_x_4519:
[----:B------:R-:W-:Y:S05]  /*3060*/  BSYNC.RECONVERGENT B0 ;  /* 0x0000000000007941 */ /* 0x000fea0003800200 */
.L_x_4518:
        /* <DEDUP_REMOVED lines=16> */
.L_x_4521:
[----:B------:R-:W-:Y:S05]  /*3170*/  BSYNC.RECONVERGENT B0 ;  /* 0x0000000000007941 */ /* 0x000fea0003800200 */
.L_x_4520:
        /* <DEDUP_REMOVED lines=16> */
.L_x_4523:
[----:B------:R-:W-:Y:S05]  /*3280*/  BSYNC.RECONVERGENT B0 ;  /* 0x0000000000007941 */ /* 0x000fea0003800200 */
.L_x_4522:
        /* <DEDUP_REMOVED lines=16> */
.L_x_4525:
[----:B------:R-:W-:Y:S05]  /*3390*/  BSYNC.RECONVERGENT B0 ;  /* 0x0000000000007941 */ /* 0x000fea0003800200 */
.L_x_4524:
        /* <DEDUP_REMOVED lines=12> */
.L_x_4527:
[----:B------:R-:W-:Y:S05]  /*3460*/  BSYNC.RECONVERGENT B0 ;  /* 0x0000000000007941 */ /* 0x000fea0003800200 */
.L_x_4526:
        /* <DEDUP_REMOVED lines=14> */
.L_x_4529:
[----:B------:R-:W-:Y:S05]  /*3550*/  BSYNC.RECONVERGENT B0 ;  /* 0x0000000000007941 */ /* 0x000fea0003800200 */
.L_x_4528:
        /* <DEDUP_REMOVED lines=14> */
.L_x_4531:
[----:B------:R-:W-:Y:S05]  /*3640*/  BSYNC.RECONVERGENT B0 ;  /* 0x0000000000007941 */ /* 0x000fea0003800200 */
.L_x_4530:
        /* <DEDUP_REMOVED lines=16> */
.L_x_4517:
        /* <DEDUP_REMOVED lines=64> */
.L_x_4537:
[----:B------:R-:W-:Y:S05]  /*3b50*/  BSYNC.RECONVERGENT B0 ;  /* 0x0000000000007941 */ /* 0x000fea0003800200 */
.L_x_4536:
        /* <DEDUP_REMOVED lines=53> */
.L_x_4535:
[----:B------:R-:W-:Y:S05]  /*3eb0*/  BSYNC.RECONVERGENT B1 ;  /* 0x0000000000017941 */ /* 0x000fea0003800200 */
.L_x_4534:
        /* <DEDUP_REMOVED lines=67> */
.L_x_4541:
[----:B------:R-:W-:Y:S05]  /*42f0*/  BSYNC.RECONVERGENT B0 ;  /* 0x0000000000007941 */ /* 0x000fea0003800200 */
.L_x_4540:
        /* <DEDUP_REMOVED lines=53> */
.L_x_4539:
[----:B------:R-:W-:Y:S05]  /*4650*/  BSYNC.RECONVERGENT B1 ;  /* 0x0000000000017941 */ /* 0x000fea0003800200 */
.L_x_4538:
[----:B------:R-:W-:Y:S01]  /*4660*/  ISETP.NE.AND P0, PT, R113, RZ, PT ;  /* 0x000000ff7100720c */ /* 0x000fe20003f05270 */
[----:B------:R-:W-:Y:S11]  /*4670*/  BSSY.RECONVERGENT B1, `(.L_x_4542) ;  /* 0x0000077000017945 */ /* 0x000ff60003800200 */
[----:B------:R-:W-:Y:S01]  /*4680*/  @!UPT UIADD3 URZ, UPT, UPT, URZ, URZ, URZ ;  /* 0x000000fffffff290 */ /* 0x000fe2000fffe0ff */
[----:B------:R-:W-:Y:S05]  /*4690*/  @!P0 BRA `(.L_x_4543) ;  /* 0x0000000400d08947 */ /* 0x000fea0003800000 */
        /* <DEDUP_REMOVED lines=62> */
.L_x_4545:
[----:B------:R-:W-:Y:S05]  /*4a80*/  BSYNC.RECONVERGENT B0 ;  /* 0x0000000000007941 */ /* 0x000fea0003800200 */
.L_x_4544:
        /* <DEDUP_REMOVED lines=53> */
.L_x_4543:
[----:B------:R-:W-:Y:S05]  /*4de0*/  BSYNC.RECONVERGENT B1 ;  /* 0x0000000000017941 */ /* 0x000fea0003800200 */
.L_x_4542:
        /* <DEDUP_REMOVED lines=68> */
.L_x_4549:
[----:B------:R-:W-:Y:S05]  /*5230*/  BSYNC.RECONVERGENT B0 ;  /* 0x0000000000007941 */ /* 0x000fea0003800200 */
.L_x_4548:
        /* <DEDUP_REMOVED lines=51> */
.L_x_4547:
[----:B------:R-:W-:Y:S05]  /*5570*/  BSYNC.RECONVERGENT B1 ;  /* 0x0000000000017941 */ /* 0x000fea0003800200 */
.L_x_4546:
        /* <DEDUP_REMOVED lines=62> */
.L_x_4553:
[----:B------:R-:W-:Y:S05]  /*5960*/  BSYNC.RECONVERGENT B0 ;  /* 0x0000000000007941 */ /* 0x000fea0003800200 */
.L_x_4552:
        /* <DEDUP_REMOVED lines=51> */
.L_x_4551:
[----:B------:R-:W-:Y:S05]  /*5ca0*/  BSYNC.RECONVERGENT B1 ;  /* 0x0000000000017941 */ /* 0x000fea0003800200 */
.L_x_4550:
        /* <DEDUP_REMOVED lines=66> */
.L_x_4557:
[----:B------:R-:W-:Y:S05]  /*60d0*/  BSYNC.RECONVERGENT B0 ;  /* 0x0000000000007941 */ /* 0x000fea0003800200 */
.L_x_4556:
        /* <DEDUP_REMOVED lines=51> */
.L_x_4555:
[----:B------:R-:W-:Y:S05]  /*6410*/  BSYNC.RECONVERGENT B1 ;  /* 0x0000000000017941 */ /* 0x000fea0003800200 */
.L_x_4554:
        /* <DEDUP_REMOVED lines=64> */
.L_x_4561:
[----:B------:R-:W-:Y:S05]  /*6820*/  BSYNC.RECONVERGENT B0 ;  /* 0x0000000000007941 */ /* 0x000fea0003800200 */
.L_x_4560:
        /* <DEDUP_REMOVED lines=51> */
.L_x_4559:
[----:B------:R-:W-:Y:S05]  /*6b60*/  BSYNC.RECONVERGENT B1 ;  /* 0x0000000000017941 */ /* 0x000fea0003800200 */
.L_x_4558:
        /* <DEDUP_REMOVED lines=64> */
.L_x_4565:
[----:B------:R-:W-:Y:S05]  /*6f70*/  BSYNC.RECONVERGENT B0 ;  /* 0x0000000000007941 */ /* 0x000fea0003800200 */
.L_x_4564:
        /* <DEDUP_REMOVED lines=51> */
.L_x_4563:
[----:B------:R-:W-:Y:S05]  /*72b0*/  BSYNC.RECONVERGENT B1 ;  /* 0x0000000000017941 */ /* 0x000fea0003800200 */
.L_x_4562:
[----:B------:R-:W3:Y:S02]  /*72c0*/  LD.E R3, desc[UR4][R132.64+0xd0] ;  /* 0x0000d00484037980 */ /* 0x000ee4000c101900 */
[----:B---3--:R-:W-:Y:S05]  /*72d0*/  IMAD.U32 R3, R3, -0x40, RZ ;  /* 0xffffffc003037824 */ /* 0x008fea00078e00ff */
[C---:B------:R-:W-:Y:S02]  /*72e0*/  LEA R16, P1, R3.reuse, R16, 0x1 ;  /* 0x0000001003107211 */ /* 0x040fe400078208ff */
[C---:B------:R-:W-:Y:S02]  /*72f0*/  LEA R54, P0, R3.reuse, R54, 0x1 ;  /* 0x0000003603367211 */ /* 0x040fe400078008ff */
[C---:B------:R-:W-:Y:S02]  /*7300*/  LEA.HI.X.SX32 R17, R3.reuse, R17, 0x1, P1 ;  /* 0x0000001103117211 */ /* 0x040fe400008f0eff */
[----:B------:R-:W-:Y:S01]  /*7310*/  LEA.HI.X.SX32 R55, R3, R55, 0x1, P0 ;  /* 0x0000003703377211 */ /* 0x000fe200000f0eff */
[----:B------:R-:W-:Y:S05]  /*7320*/  BRA `(.L_x_4532) ;  /* 0x0000006000587947 */ /* 0x000fea0003800000 */
.L_x_4533:
        /* <DEDUP_REMOVED lines=99> */
.L_x_4569:
[----:B------:R-:W-:Y:S05]  /*7960*/  BSYNC.RECONVERGENT B0 ;  /* 0x0000000000007941 */ /* 0x000fea0003800200 */
.L_x_4568:
        /* <DEDUP_REMOVED lines=92> */
.L_x_4567:
[----:B------:R-:W-:Y:S05]  /*7f30*/  BSYNC.RECONVERGENT B1 ;  /* 0x0000000000017941 */ /* 0x000fea0003800200 */
.L_x_4566:
        /* <DEDUP_REMOVED lines=101> */
.L_x_4573:
[----:B------:R-:W-:Y:S05]  /*8590*/  BSYNC.RECONVERGENT B0 ;  /* 0x0000000000007941 */ /* 0x000fea0003800200 */
.L_x_4572:
        /* <DEDUP_REMOVED lines=92> */
.L_x_4571:
[----:B------:R-:W-:Y:S05]  /*8b60*/  BSYNC.RECONVERGENT B1 ;  /* 0x0000000000017941 */ /* 0x000fea0003800200 */
.L_x_4570:
[----:B------:R-:W-:Y:S01]  /*8b70*/  ISETP.NE.AND P0, PT, R113, RZ, PT ;  /* 0x000000ff7100720c */ /* 0x000fe20003f05270 */
[----:B------:R-:W-:Y:S11]  /*8b80*/  BSSY.RECONVERGENT B1, `(.L_x_4574) ;  /* 0x00000c1000017945 */ /* 0x000ff60003800200 */
[----:B------:R-:W-:Y:S01]  /*8b90*/  @!UPT UIADD3 URZ, UPT, UPT, URZ, URZ, URZ ;  /* 0x000000fffffff290 */ /* 0x000fe2000fffe0ff */
[----:B------:R-:W-:Y:S05]  /*8ba0*/  @!P0 BRA `(.L_x_4575) ;  /* 0x0000000800f88947 */ /* 0x000fea0003800000 */
        /* <DEDUP_REMOVED lines=97> */
.L_x_4577:
[----:B------:R-:W-:Y:S05]  /*91c0*/  BSYNC.RECONVERGENT B0 ;  /* 0x0000000000007941 */ /* 0x000fea0003800200 */
.L_x_4576:
        /* <DEDUP_REMOVED lines=92> */
.L_x_4575:
[----:B------:R-:W-:Y:S05]  /*9790*/  BSYNC.RECONVERGENT B1 ;  /* 0x0000000000017941 */ /* 0x000fea0003800200 */
.L_x_4574:
        /* <DEDUP_REMOVED lines=102> */
.L_x_4581:
[----:B------:R-:W-:Y:S05]  /*9e00*/  BSYNC.RECONVERGENT B0 ;  /* 0x0000000000007941 */ /* 0x000fea0003800200 */
.L_x_4580:
        /* <DEDUP_REMOVED lines=92> */
.L_x_4579:
[----:B------:R-:W-:Y:S05]  /*a3d0*/  BSYNC.RECONVERGENT B1 ;  /* 0x0000000000017941 */ /* 0x000fea0003800200 */
.L_x_4578:
        /* <DEDUP_REMOVED lines=98> */
.L_x_4585:
[----:B------:R-:W-:Y:S05]  /*aa00*/  BSYNC.RECONVERGENT B0 ;  /* 0x0000000000007941 */ /* 0x000fea0003800200 */
.L_x_4584:
        /* <DEDUP_REMOVED lines=92> */
.L_x_4583:
[----:B------:R-:W-:Y:S05]  /*afd0*/  BSYNC.RECONVERGENT B1 ;  /* 0x0000000000017941 */ /* 0x000fea0003800200 */
.L_x_4582:
        /* <DEDUP_REMOVED lines=100> */
.L_x_4589:
[----:B------:R-:W-:Y:S05]  /*b620*/  BSYNC.RECONVERGENT B0 ;  /* 0x0000000000007941 */ /* 0x000fea0003800200 */
.L_x_4588:
        /* <DEDUP_REMOVED lines=92> */
.L_x_4587:
[----:B------:R-:W-:Y:S05]  /*bbf0*/  BSYNC.RECONVERGENT B1 ;  /* 0x0000000000017941 */ /* 0x000fea0003800200 */
.L_x_4586:
        /* <DEDUP_REMOVED lines=100> */
.L_x_4593:
[----:B------:R-:W-:Y:S05]  /*c240*/  BSYNC.RECONVERGENT B0 ;  /* 0x0000000000007941 */ /* 0x000fea0003800200 */
.L_x_4592:
        /* <DEDUP_REMOVED lines=92> */
.L_x_4591:
[----:B------:R-:W-:Y:S05]  /*c810*/  BSYNC.RECONVERGENT B1 ;  /* 0x0000000000017941 */ /* 0x000fea0003800200 */
.L_x_4590:
        /* <DEDUP_REMOVED lines=101> */
.L_x_4597:
[----:B------:R-:W-:Y:S05]  /*ce70*/  BSYNC.RECONVERGENT B0 ;  /* 0x0000000000007941 */ /* 0x000fea0003800200 */
.L_x_4596:
        /* <DEDUP_REMOVED lines=90> */
.L_x_4595:
[----:B------:R-:W-:Y:S05]  /*d420*/  BSYNC.RECONVERGENT B1 ;  /* 0x0000000000017941 */ /* 0x000fea0003800200 */
.L_x_4594:
[----:B------:R-:W3:Y:S02]  /*d430*/  LD.E R3, desc[UR4][R132.64+0xd0] ;  /* 0x0000d00484037980 */ /* 0x000ee4000c101900 */
[----:B---3--:R-:W-:Y:S05]  /*d440*/  IMAD.U32 R3, R3, -0x40, RZ ;  /* 0xffffffc003037824 */ /* 0x008fea00078e00ff */
[C---:B------:R-:W-:Y:S02]  /*d450*/  LEA R82, P1, R3.reuse, R82, 0x1 ;  /* 0x0000005203527211 */ /* 0x040fe400078208ff */
[C---:B------:R-:W-:Y:S02]  /*d460*/  LEA R80, P0, R3.reuse, R80, 0x1 ;  /* 0x0000005003507211 */ /* 0x040fe400078008ff */
[C---:B------:R-:W-:Y:S02]  /*d470*/  LEA.HI.X.SX32 R83, R3.reuse, R83, 0x1, P1 ;  /* 0x0000005303537211 */ /* 0x040fe400008f0eff */
[----:B------:R-:W-:Y:S09]  /*d480*/  LEA.HI.X.SX32 R81, R3, R81, 0x1, P0 ;  /* 0x0000005103517211 */ /* 0x000ff200000f0eff */
.L_x_4532:
[----:B------:R-:W-:Y:S05]  /*d490*/  BSYNC.RECONVERGENT B2 ;  /* 0x0000000000027941 */ /* 0x000fea0003800200 */
.L_x_4516:
        /* <DEDUP_REMOVED lines=101> */
.L_x_4599:
[----:B------:R-:W-:Y:S05]  /*daf0*/  BSYNC.RECONVERGENT B0 ;  /* 0x0000000000007941 */ /* 0x000fea0003800200 */
.L_x_4598:
[----:B------:R-:W-:Y:S05]  /*db00*/  @P2 BRA `(.L_x_4600) ;  /* 0xffffff4800b82947 */ /* 0x000fea000383ffff */
.L_x_4499:
        /* <DEDUP_REMOVED lines=34> */
.L_x_4604:
[----:B------:R-:W-:Y:S05]  /*dd30*/  BSYNC.RECONVERGENT B0 ;  /* 0x0000000000007941 */ /* 0x000fea0003800200 */
.L_x_4603:
        /* <DEDUP_REMOVED lines=14> */
.L_x_4606:
[----:B------:R-:W-:Y:S05]  /*de20*/  BSYNC.RECONVERGENT B0 ;  /* 0x0000000000007941 */ /* 0x000fea0003800200 */
.L_x_4605:
        /* <DEDUP_REMOVED lines=16> */
.L_x_4608:
[----:B------:R-:W-:Y:S05]  /*df30*/  BSYNC.RECONVERGENT B0 ;  /* 0x0000000000007941 */ /* 0x000fea0003800200 */
.L_x_4607:
        /* <DEDUP_REMOVED lines=16> */
.L_x_4602:
        /* <DEDUP_REMOVED lines=82> */
.L_x_4616:
[----:B------:R-:W-:Y:S05]  /*e560*/  BSYNC.RECONVERGENT B0 ;  /* 0x0000000000007941 */ /* 0x000fea0003800200 */
.L_x_4615:
[----:B-----5:R-:W-:Y:S01]  /*e570*/  IMAD.MOV.U32 R6, RZ, RZ, R18 ;  /* 0x000000ffff067224 */ /* 0x020fe200078e0012 */
[----:B------:R-:W-:Y:S01]  /*e580*/  MOV R4, R16 ;  /* 0x0000001000047202 */ /* 0x000fe20000000f00 */
[----:B------:R-:W-:Y:S01]  /*e590*/  IMAD.MOV.U32 R7, RZ, RZ, R19 ;  /* 0x000000ffff077224 */ /* 0x000fe200078e0013 */
[----:B------:R-:W-:Y:S02]  /*e5a0*/  MOV R5, R17 ;  /* 0x0000001100057202 */ /* 0x000fe40000000f00 */
.L_x_4614:
[----:B------:R-:W-:Y:S05]  /*e5b0*/  BSYNC.RECONVERGENT B1 ;  /* 0x0000000000017941 */ /* 0x000fea0003800200 */
.L_x_4613:
        /* <DEDUP_REMOVED lines=48> */
.L_x_4618:
[----:B------:R-:W-:Y:S05]  /*e8c0*/  BSYNC.RECONVERGENT B0 ;  /* 0x0000000000007941 */ /* 0x000fea0003800200 */
.L_x_4617:
[----:B-----5:R3:W-:Y:S02]  /*e8d0*/  STS.128 [R64+0x2000], R16 ;  /* 0x0020001040007388 */ /* 0x0207e40000000c00 */
.L_x_4612:
[----:B------:R-:W-:Y:S05]  /*e8e0*/  BSYNC.RECONVERGENT B2 ;  /* 0x0000000000027941 */ /* 0x000fea0003800200 */
.L_x_4611:
        /* <DEDUP_REMOVED lines=52> */
.L_x_4624:
[----:B------:R-:W-:Y:S05]  /*ec30*/  BSYNC.RECONVERGENT B0 ;  /* 0x0000000000007941 */ /* 0x000fea0003800200 */
.L_x_4623:
[----:B-----5:R1:W-:Y:S02]  /*ec40*/  STS.128 [R64+0x800], R16 ;  /* 0x0008001040007388 */ /* 0x0203e40000000c00 */
.L_x_4622:
[----:B------:R-:W-:Y:S05]  /*ec50*/  BSYNC.RECONVERGENT B1 ;  /* 0x0000000000017941 */ /* 0x000fea0003800200 */
.L_x_4621:
        /* <DEDUP_REMOVED lines=45> */
.L_x_4626:
[----:B------:R-:W-:Y:S05]  /*ef30*/  BSYNC.RECONVERGENT B0 ;  /* 0x0000000000007941 */ /* 0x000fea0003800200 */
.L_x_4625:
[----:B-----5:R3:W-:Y:S02]  /*ef40*/  STS.128 [R64+0x2800], R16 ;  /* 0x0028001040007388 */ /* 0x0207e40000000c00 */
.L_x_4620:
[----:B------:R-:W-:Y:S05]  /*ef50*/  BSYNC.RECONVERGENT B2 ;  /* 0x0000000000027941 */ /* 0x000fea0003800200 */
.L_x_4619:
        /* <DEDUP_REMOVED lines=52> */
.L_x_4632:
[----:B------:R-:W-:Y:S05]  /*f2a0*/  BSYNC.RECONVERGENT B0 ;  /* 0x0000000000007941 */ /* 0x000fea0003800200 */
.L_x_4631:
[----:B-----5:R1:W-:Y:S02]  /*f2b0*/  STS.128 [R64+0x1000], R16 ;  /* 0x0010001040007388 */ /* 0x0203e40000000c00 */
.L_x_4630:
[----:B------:R-:W-:Y:S05]  /*f2c0*/  BSYNC.RECONVERGENT B1 ;  /* 0x0000000000017941 */ /* 0x000fea0003800200 */
.L_x_4629:
        /* <DEDUP_REMOVED lines=45> */
.L_x_4634:
[----:B------:R-:W-:Y:S05]  /*f5a0*/  BSYNC.RECONVERGENT B0 ;  /* 0x0000000000007941 */ /* 0x000fea0003800200 */
.L_x_4633:
[----:B-----5:R1:W-:Y:S02]  /*f5b0*/  STS.128 [R64+0x3000], R16 ;  /* 0x0030001040007388 */ /* 0x0203e40000000c00 */
.L_x_4628:
[----:B------:R-:W-:Y:S05]  /*f5c0*/  BSYNC.RECONVERGENT B2 ;  /* 0x0000000000027941 */ /* 0x000fea0003800200 */
.L_x_4627:
        /* <DEDUP_REMOVED lines=54> */
.L_x_4638:
[----:B------:R-:W-:Y:S05]  /*f930*/  BSYNC.RECONVERGENT B0 ;  /* 0x0000000000007941 */ /* 0x000fea0003800200 */
.L_x_4637:
[----:B-----5:R1:W-:Y:S02]  /*f940*/  STS.128 [R64+0x1800], R16 ;  /* 0x0018001040007388 */ /* 0x0203e40000000c00 */
.L_x_4636:
[----:B------:R-:W-:Y:S05]  /*f950*/  BSYNC.RECONVERGENT B1 ;  /* 0x0000000000017941 */ /* 0x000fea0003800200 */
.L_x_4635:
        /* <DEDUP_REMOVED lines=47> */
.L_x_4640:
[----:B------:R-:W-:Y:S05]  /*fc50*/  BSYNC.RECONVERGENT B0 ;  /* 0x0000000000007941 */ /* 0x000fea0003800200 */
.L_x_4639:
[----:B-----5:R1:W-:Y:S01]  /*fc60*/  STS.128 [R64+0x3800], R16 ;  /* 0x0038001040007388 */ /* 0x0203e20000000c00 */
[----:B------:R-:W-:Y:S05]  /*fc70*/  BRA `(.L_x_4609) ;  /* 0x0000002c005c7947 */ /* 0x000fea0003800000 */
.L_x_4610:
        /* <DEDUP_REMOVED lines=95> */
.L_x_4646:
[----:B------:R-:W-:Y:S05]  /*10270*/  BSYNC.RECONVERGENT B0 ;  /* 0x0000000000007941 */ /* 0x000fea0003800200 */
.L_x_4645:
[----:B--2--5:R-:W-:Y:S01]  /*10280*/  IMAD.MOV.U32 R6, RZ, RZ, R34 ;  /* 0x000000ffff067224 */ /* 0x024fe200078e0022 */
[----:B------:R-:W-:Y:S01]  /*10290*/  MOV R4, R32 ;  /* 0x0000002000047202 */ /* 0x000fe20000000f00 */
[----:B------:R-:W-:Y:S01]  /*102a0*/  IMAD.MOV.U32 R7, RZ, RZ, R35 ;  /* 0x000000ffff077224 */ /* 0x000fe200078e0023 */
[----:B------:R-:W-:Y:S02]  /*102b0*/  MOV R5, R33 ;  /* 0x0000002100057202 */ /* 0x000fe40000000f00 */
.L_x_4644:
[----:B------:R-:W-:Y:S05]  /*102c0*/  BSYNC.RECONVERGENT B1 ;  /* 0x0000000000017941 */ /* 0x000fea0003800200 */
.L_x_4643:
        /* <DEDUP_REMOVED lines=86> */
.L_x_4648:
[----:B------:R-:W-:Y:S05]  /*10830*/  BSYNC.RECONVERGENT B0 ;  /* 0x0000000000007941 */ /* 0x000fea0003800200 */
.L_x_4647:
[----:B-----5:R3:W-:Y:S02]  /*10840*/  STS.128 [R64+0x2000], R32 ;  /* 0x0020002040007388 */ /* 0x0207e40000000c00 */
.L_x_4642:
[----:B------:R-:W-:Y:S05]  /*10850*/  BSYNC.RECONVERGENT B2 ;  /* 0x0000000000027941 */ /* 0x000fea0003800200 */
.L_x_4641:
        /* <DEDUP_REMOVED lines=90> */
.L_x_4654:
[----:B------:R-:W-:Y:S05]  /*10e00*/  BSYNC.RECONVERGENT B0 ;  /* 0x0000000000007941 */ /* 0x000fea0003800200 */
.L_x_4653:
[----:B-----5:R1:W-:Y:S02]  /*10e10*/  STS.128 [R64+0x800], R32 ;  /* 0x0008002040007388 */ /* 0x0203e40000000c00 */
.L_x_4652:
[----:B------:R-:W-:Y:S05]  /*10e20*/  BSYNC.RECONVERGENT B1 ;  /* 0x0000000000017941 */ /* 0x000fea0003800200 */
.L_x_4651:
        /* <DEDUP_REMOVED lines=83> */
.L_x_4656:
[----:B------:R-:W-:Y:S05]  /*11360*/  BSYNC.RECONVERGENT B0 ;  /* 0x0000000000007941 */ /* 0x000fea0003800200 */
.L_x_4655:
[----:B-----5:R3:W-:Y:S02]  /*11370*/  STS.128 [R64+0x2800], R32 ;  /* 0x0028002040007388 */ /* 0x0207e40000000c00 */
.L_x_4650:
[----:B------:R-:W-:Y:S05]  /*11380*/  BSYNC.RECONVERGENT B2 ;  /* 0x0000000000027941 */ /* 0x000fea0003800200 */
.L_x_4649:
        /* <DEDUP_REMOVED lines=90> */
.L_x_4662:
[----:B------:R-:W-:Y:S05]  /*11930*/  BSYNC.RECONVERGENT B0 ;  /* 0x0000000000007941 */ /* 0x000fea0003800200 */
.L_x_4661:
[----:B-----5:R3:W-:Y:S02]  /*11940*/  STS.128 [R64+0x1000], R32 ;  /* 0x0010002040007388 */ /* 0x0207e40000000c00 */
.L_x_4660:
[----:B------:R-:W-:Y:S05]  /*11950*/  BSYNC.RECONVERGENT B1 ;  /* 0x0000000000017941 */ /* 0x000fea0003800200 */
.L_x_4659:
        /* <DEDUP_REMOVED lines=83> */
.L_x_4664:
[----:B------:R-:W-:Y:S05]  /*11e90*/  BSYNC.RECONVERGENT B0 ;  /* 0x0000000000007941 */ /* 0x000fea0003800200 */
.L_x_4663:
[----:B-----5:R3:W-:Y:S02]  /*11ea0*/  STS.128 [R64+0x3000], R32 ;  /* 0x0030002040007388 */ /* 0x0207e40000000c00 */
.L_x_4658:
[----:B------:R-:W-:Y:S05]  /*11eb0*/  BSYNC.RECONVERGENT B2 ;  /* 0x0000000000027941 */ /* 0x000fea0003800200 */
.L_x_4657:
        /* <DEDUP_REMOVED lines=91> */
.L_x_4668:
[----:B------:R-:W-:Y:S05]  /*12470*/  BSYNC.RECONVERGENT B0 ;  /* 0x0000000000007941 */ /* 0x000fea0003800200 */
.L_x_4667:
[----:B-----5:R1:W-:Y:S02]  /*12480*/  STS.128 [R64+0x1800], R32 ;  /* 0x0018002040007388 */ /* 0x0203e40000000c00 */
.L_x_4666:
[----:B------:R-:W-:Y:S05]  /*12490*/  BSYNC.RECONVERGENT B1 ;  /* 0x0000000000017941 */ /* 0x000fea0003800200 */
.L_x_4665:
        /* <DEDUP_REMOVED lines=83> */
.L_x_4670:
[----:B------:R-:W-:Y:S05]  /*129d0*/  BSYNC.RECONVERGENT B0 ;  /* 0x0000000000007941 */ /* 0x000fea0003800200 */
.L_x_4669:
[----:B-----5:R1:W-:Y:S02]  /*129e0*/  STS.128 [R64+0x3800], R32 ;  /* 0x0038002040007388 */ /* 0x0203e40000000c00 */
.L_x_4609:
[----:B------:R-:W-:Y:S05]  /*129f0*/  BSYNC.RECONVERGENT B3 ;  /* 0x0000000000037941 */ /* 0x000fea0003800200 */
.L_x_4601:
        /* <DEDUP_REMOVED lines=12> */
[--C-:B------:R-:W-:Y:S01]  /*12ac0*/  @!P2 IMAD.MOV.U32 R6, RZ, RZ, R222.reuse ;  /* 0x000000ffff06a224 */ /* 0x100fe200078e00de */
        /* <DEDUP_REMOVED lines=12> */
.L_x_4672:
[----:B------:R-:W-:Y:S05]  /*12b90*/  BSYNC.RECONVERGENT B0 ;  /* 0x0000000000007941 */ /* 0x000fea0003800200 */
.L_x_4671:
        /* <DEDUP_REMOVED lines=18> */
.L_x_4674:
[----:B------:R-:W-:Y:S05]  /*12cc0*/  BSYNC.RECONVERGENT B0 ;  /* 0x0000000000007941 */ /* 0x000fea0003800200 */
.L_x_4673:
        /* <DEDUP_REMOVED lines=16> */
.L_x_4676:
[----:B------:R-:W-:Y:S05]  /*12dd0*/  BSYNC.RECONVERGENT B0 ;  /* 0x0000000000007941 */ /* 0x000fea0003800200 */
.L_x_4675:
        /* <DEDUP_REMOVED lines=18> */
.L_x_4678:
[----:B------:R-:W-:Y:S05]  /*12f00*/  BSYNC.RECONVERGENT B0 ;  /* 0x0000000000007941 */ /* 0x000fea0003800200 */
.L_x_4677:
        /* <DEDUP_REMOVED lines=20> */
.L_x_4680:
[----:B------:R-:W-:Y:S05]  /*13050*/  BSYNC.RECONVERGENT B0 ;  /* 0x0000000000007941 */ /* 0x000fea0003800200 */
.L_x_4679:
        /* <DEDUP_REMOVED lines=16> */
.L_x_4682:
[----:B------:R-:W-:Y:S05]  /*13160*/  BSYNC.RECONVERGENT B0 ;  /* 0x0000000000007941 */ /* 0x000fea0003800200 */
.L_x_4681:
        /* <DEDUP_REMOVED lines=19> */
.L_x_4684:
[----:B------:R-:W-:Y:S05]  /*132a0*/  BSYNC.RECONVERGENT B0 ;  /* 0x0000000000007941 */ /* 0x000fea0003800200 */
.L_x_4683:
        /* <DEDUP_REMOVED lines=17> */
.L_x_4686:
[----:B------:R-:W-:Y:S05]  /*133c0*/  BSYNC.RECONVERGENT B0 ;  /* 0x0000000000007941 */ /* 0x000fea0003800200 */
.L_x_4685:
        /* <DEDUP_REMOVED lines=34> */
.L_x_4688:
[----:B------:R2:W-:Y:S04]  /*135f0*/  STS.128 [R64+0xc000], RZ ;  /* 0x00c000ff40007388 */ /* 0x0005e80000000c00 */
[----:B------:R2:W-:Y:S02]  /*13600*/  STS.128 [R64+0x10000], RZ ;  /* 0x010000ff40007388 */ /* 0x0005e40000000c00 */
.L_x_4689:
[----:B------:R-:W-:Y:S05]  /*13610*/  BSYNC.RECONVERGENT B0 ;  /* 0x0000000000007941 */ /* 0x000fea0003800200 */
.L_x_4687:
        /* <DEDUP_REMOVED lines=27> */
.L_x_4691:
[----:B------:R-:W-:Y:S05]  /*137d0*/  BSYNC.RECONVERGENT B0 ;  /* 0x0000000000007941 */ /* 0x000fea0003800200 */
.L_x_4690:
        /* <DEDUP_REMOVED lines=18> */
.L_x_4693:
[----:B------:R-:W-:Y:S05]  /*13900*/  BSYNC.RECONVERGENT B0 ;  /* 0x0000000000007941 */ /* 0x000fea0003800200 */
.L_x_4692:
        /* <DEDUP_REMOVED lines=19> */
.L_x_4695:
[----:B------:R-:W-:Y:S05]  /*13a40*/  BSYNC.RECONVERGENT B0 ;  /* 0x0000000000007941 */ /* 0x000fea0003800200 */
.L_x_4694:
        /* <DEDUP_REMOVED lines=21> */
.L_x_4697:
[----:B------:R-:W-:Y:S05]  /*13ba0*/  BSYNC.RECONVERGENT B0 ;  /* 0x0000000000007941 */ /* 0x000fea0003800200 */
.L_x_4696:
        /* <DEDUP_REMOVED lines=18> */
.L_x_4699:
[----:B------:R-:W-:Y:S05]  /*13cd0*/  BSYNC.RECONVERGENT B0 ;  /* 0x0000000000007941 */ /* 0x000fea0003800200 */
.L_x_4698:
        /* <DEDUP_REMOVED lines=21> */
.L_x_4701:
[----:B------:R-:W-:Y:S05]  /*13e30*/  BSYNC.RECONVERGENT B0 ;  /* 0x0000000000007941 */ /* 0x000fea0003800200 */
.L_x_4700:
        /* <DEDUP_REMOVED lines=19> */
.L_x_4703:
[----:B------:R-:W-:Y:S05]  /*13f70*/  BSYNC.RECONVERGENT B0 ;  /* 0x0000000000007941 */ /* 0x000fea0003800200 */
.L_x_4702:
[----:B------:R-:W5:Y:S01]  /*13f80*/  S2UR UR6, SR_CgaCtaId ;  /* 0x00000000000679c3 */ /* 0x000f620000008800 */
[----:B---3--:R-:W-:Y:S01]  /*13f90*/  SHF.R.U32.HI R211, RZ, 0x1, R208 ;  /* 0x00000001ffd37819 */ /* 0x008fe200000116d0 */
[----:B------:R-:W-:Y:S01]  /*13fa0*/  UMOV UR7, 0x400 ;  /* 0x0000040000077882 */ /* 0x000fe20000000000 */
[C---:B------:R-:W-:Y:S01]  /*13fb0*/  SHF.L.U32 R67, R208.reuse, 0x6, RZ ;  /* 0x00000006d0437819 */ /* 0x040fe200000006ff */
[----:B------:R-:W3:Y:S01]  /*13fc0*/  LD.E R66, desc[UR4][R132.64+0x18c] ;  /* 0x00018c0484427980 */ /* 0x000ee2000c101900 */
[C---:B------:R-:W-:Y:S02]  /*13fd0*/  SHF.L.U32 R212, R208.reuse, 0x5, RZ ;  /* 0x00000005d0d47819 */ /* 0x040fe400000006ff */
[C---:B------:R-:W-:Y:S01]  /*13fe0*/  SHF.L.U32 R233, R208.reuse, 0x3, RZ ;  /* 0x00000003d0e97819 */ /* 0x040fe200000006ff */
[----:B------:R-:W0:Y:S01]  /*13ff0*/  LDGDEPBAR ;  /* 0x00000000000079af */ /* 0x000e220000000000 */
[----:B-1----:R-:W-:Y:S02]  /*14000*/  LOP3.LUT R4, R211, 0x8, RZ, 0xc0, !PT ;  /* 0x00000008d3047812 */ /* 0x002fe400078ec0ff */
[----:B------:R-:W-:-:S02]  /*14010*/  LOP3.LUT R2, R208, 0x8, RZ, 0xc0, !PT ;  /* 0x00000008d0027812 */ /* 0x000fc400078ec0ff */
[----:B------:R-:W-:Y:S02]  /*14020*/  LOP3.LUT R212, R212, 0x7c00, RZ, 0xc0, !PT ;  /* 0x00007c00d4d47812 */ /* 0x000fe400078ec0ff */
[----:B------:R-:W-:Y:S02]  /*14030*/  LOP3.LUT R210, R233, 0x38, RZ, 0xc0, !PT ;  /* 0x00000038e9d27812 */ /* 0x000fe400078ec0ff */
[--C-:B------:R-:W-:Y:S02]  /*14040*/  LOP3.LUT R7, R4, 0x1c0, R67.reuse, 0xf8, !PT ;  /* 0x000001c004077812 */ /* 0x100fe400078ef843 */
[--C-:B------:R-:W-:Y:S02]  /*14050*/  LOP3.LUT R3, R2, 0x1c0, R67.reuse, 0xf8, !PT ;  /* 0x000001c002037812 */ /* 0x100fe400078ef843 */
[----:B------:R-:W-:Y:S02]  /*14060*/  LOP3.LUT R5, R212, 0x200, R67, 0xf8, !PT ;  /* 0x00000200d4057812 */ /* 0x000fe400078ef843 */
[----:B------:R-:W-:Y:S01]  /*14070*/  LOP3.LUT R60, R7, R210, RZ, 0x3c, !PT ;  /* 0x000000d2073c7212 */ /* 0x000fe200078e3cff */
[----:B-----5:R-:W-:Y:S01]  /*14080*/  ULEA UR6, UR6, UR7, 0x18 ;  /* 0x0000000706067291 */ /* 0x020fe2000f8ec0ff */
[----:B------:R-:W-:-:S02]  /*14090*/  LOP3.LUT R120, R67, 0x400, RZ, 0xc0, !PT ;  /* 0x0000040043787812 */ /* 0x000fc400078ec0ff */
[----:B------:R-:W-:Y:S02]  /*140a0*/  LOP3.LUT R3, R3, R210, RZ, 0x3c, !PT ;  /* 0x000000d203037212 */ /* 0x000fe400078e3cff */
[----:B------:R-:W-:Y:S02]  /*140b0*/  LOP3.LUT R124, R5, R60, RZ, 0xfc, !PT ;  /* 0x0000003c057c7212 */ /* 0x000fe400078efcff */
[----:B------:R-:W-:Y:S02]  /*140c0*/  LEA R120, R3, R120, 0x1 ;  /* 0x0000007803787211 */ /* 0x000fe400078e08ff */
[----:B------:R-:W-:Y:S02]  /*140d0*/  LEA R124, R124, UR6, 0x1 ;  /* 0x000000067c7c7c11 */ /* 0x000fe4000f8e08ff */
[----:B------:R-:W-:Y:S01]  /*140e0*/  R2P PR, R208, 0x6 ;  /* 0x00000006d0007804 */ /* 0x000fe20000000000 */
[----:B------:R-:W-:Y:S01]  /*140f0*/  LDSM.16.M88.4 R36, [R120+UR6+0x4000] ;  /* 0x004000067824783b */ /* 0x000fe20008000200 */
[----:B------:R-:W-:-:S02]  /*14100*/  MOV R209, 0x20 ;  /* 0x0000002000d17802 */ /* 0x000fc40000000f00 */
[----:B------:R-:W-:Y:S01]  /*14110*/  IADD3 R2, PT, PT, R120, UR6, RZ ;  /* 0x0000000678027c10 */ /* 0x000fe2000fffe0ff */
[----:B------:R-:W1:Y:S01]  /*14120*/  LDSM.16.M88.4 R76, [R124] ;  /* 0x000000007c4c783b */ /* 0x000e620000000200 */
[----:B------:R-:W-:-:S03]  /*14130*/  SEL R65, R209, 0xffffffe0, !P1 ;  /* 0xffffffe0d1417807 */ /* 0x000fc60004800000 */
[----:B------:R-:W5:Y:S01]  /*14140*/  LDSM.16.M88.4 R28, [R120+UR6+0x4800] ;  /* 0x00480006781c783b */ /* 0x000f620008000200 */
[-C--:B------:R-:W-:Y:S02]  /*14150*/  IADD3 R121, PT, PT, R124, R65.reuse, RZ ;  /* 0x000000417c797210 */ /* 0x080fe40007ffe0ff */
[----:B------:R-:W-:Y:S01]  /*14160*/  IADD3 R3, PT, PT, R2, R65, RZ ;  /* 0x0000004102037210 */ /* 0x000fe20007ffe0ff */
[----:B------:R-:W-:Y:S04]  /*14170*/  LDSM.16.M88.4 R20, [R120+UR6+0x5000] ;  /* 0x005000067814783b */ /* 0x000fe80008000200 */
[----:B------:R-:W-:Y:S04]  /*14180*/  LDSM.16.M88.4 R112, [R121] ;  /* 0x000000007970783b */ /* 0x000fe80000000200 */
[----:B------:R-:W2:Y:S04]  /*14190*/  LDSM.16.M88.4 R56, [R3+0x4000] ;  /* 0x004000000338783b */ /* 0x000ea80000000200 */
[----:B------:R-:W4:Y:S04]  /*141a0*/  LDSM.16.M88.4 R12, [R120+UR6+0x5800] ;  /* 0x00580006780c783b */ /* 0x000f280008000200 */
[----:B------:R-:W4:Y:S04]  /*141b0*/  LDSM.16.M88.4 R4, [R120+UR6+0x6000] ;  /* 0x006000067804783b */ /* 0x000f280008000200 */
[----:B------:R-:W4:Y:S04]  /*141c0*/  LDSM.16.M88.4 R92, [R120+UR6+0x6800] ;  /* 0x00680006785c783b */ /* 0x000f280008000200 */
[----:B------:R-:W4:Y:S04]  /*141d0*/  LDSM.16.M88.4 R84, [R120+UR6+0x7000] ;  /* 0x007000067854783b */ /* 0x000f280008000200 */
[----:B------:R-:W4:Y:S01]  /*141e0*/  LDSM.16.M88.4 R44, [R120+UR6+0x7800] ;  /* 0x00780006782c783b */ /* 0x000f220008000200 */
[C---:B-1----:R-:W-:Y:S03]  /*141f0*/  HMMA.16816.F32 R40, R76.reuse, R36, RZ ;  /* 0x000000244c28723c */ /* 0x042fe600000018ff */
[----:B------:R-:W1:Y:S04]  /*14200*/  LDSM.16.M88.4 R52, [R3+0x4800] ;  /* 0x004800000334783b */ /* 0x000e680000000200 */
[----:B------:R-:W1:Y:S01]  /*14210*/  LDSM.16.M88.4 R48, [R3+0x5000] ;  /* 0x005000000330783b */ /* 0x000e620000000200 */
[C---:B------:R-:W-:Y:S03]  /*14220*/  HMMA.16816.F32 R36, R76.reuse, R38, RZ ;  /* 0x000000264c24723c */ /* 0x040fe600000018ff */
[----:B------:R-:W-:Y:S04]  /*14230*/  LDSM.16.M88.4 R100, [R3+0x7800] ;  /* 0x007800000364783b */ /* 0x000fe80000000200 */
[----:B------:R-:W-:Y:S01]  /*14240*/  LDSM.16.M88.4 R116, [R3+0x6000] ;  /* 0x006000000374783b */ /* 0x000fe20000000200 */
[----:B-----5:R-:W-:Y:S03]  /*14250*/  HMMA.16816.F32 R32, R76, R28, RZ ;  /* 0x0000001c4c20723c */ /* 0x020fe600000018ff */
[----:B------:R-:W-:Y:S04]  /*14260*/  LDSM.16.M88.4 R108, [R3+0x6800] ;  /* 0x00680000036c783b */ /* 0x000fe80000000200 */
[----:B------:R-:W-:Y:S01]  /*14270*/  LDSM.16.M88.4 R104, [R3+0x7000] ;  /* 0x007000000368783b */ /* 0x000fe20000000200 */
[----:B--2---:R-:W-:Y:S01]  /*14280*/  HMMA.16816.F32 R40, R112, R56, R40 ;  /* 0x000000387028723c */ /* 0x004fe20000001828 */
[----:B------:R-:W-:-:S04]  /*14290*/  MOV R56, 0x40 ;  /* 0x0000004000387802 */ /* 0x000fc80000000f00 */
[----:B------:R-:W-:-:S03]  /*142a0*/  SEL R57, R56, 0xffffffc0, !P2 ;  /* 0xffffffc038397807 */ /* 0x000fc60005000000 */
[----:B------:R-:W-:Y:S03]  /*142b0*/  HMMA.16816.F32 R24, R76, R20, RZ ;  /* 0x000000144c18723c */ /* 0x000fe600000018ff */
[-C--:B------:R-:W-:Y:S02]  /*142c0*/  IADD3 R122, PT, PT, R124, R57.reuse, RZ ;  /* 0x000000397c7a7210 */ /* 0x080fe40007ffe0ff */
[----:B------:R-:W-:-:S03]  /*142d0*/  IADD3 R2, PT, PT, R2, R57, RZ ;  /* 0x0000003902027210 */ /* 0x000fc60007ffe0ff */
[----:B------:R-:W-:Y:S01]  /*142e0*/  LDSM.16.M88.4 R72, [R122] ;  /* 0x000000007a48783b */ /* 0x000fe20000000200 */
        /* <DEDUP_REMOVED lines=30> */
[----:B------:R-:W3:Y:S07]  /*144d0*/  LDSM.16.M88.4 R68, [R2+0x6800] ;  /* 0x006800000244783b */ /* 0x000eee0000000200 */
[C---:B----4-:R-:W-:Y:S08]  /*144e0*/  HMMA.16816.F32 R32, R72.reuse, R56, R32 ;  /* 0x000000384820723c */ /* 0x050ff00000001820 */
[----:B------:R-:W-:Y:S01]  /*144f0*/  HMMA.16816.F32 R28, R72, R58, R28 ;  /* 0x0000003a481c723c */ /* 0x000fe2000000181c */
[----:B------:R-:W4:Y:S07]  /*14500*/  LDSM.16.M88.4 R56, [R2+0x7000] ;  /* 0x007000000238783b */ /* 0x000f2e0000000200 */
[C---:B------:R-:W-:Y:S08]  /*14510*/  HMMA.16816.F32 R8, R112.reuse, R116, R8 ;  /* 0x000000747008723c */ /* 0x040ff00000001808 */
[C---:B------:R-:W-:Y:S08]  /*14520*/  HMMA.16816.F32 R4, R112.reuse, R118, R4 ;  /* 0x000000767004723c */ /* 0x040ff00000001804 */
[C---:B------:R-:W-:Y:S08]  /*14530*/  HMMA.16816.F32 R96, R112.reuse, R108, R96 ;  /* 0x0000006c7060723c */ /* 0x040ff00000001860 */
[C---:B------:R-:W-:Y:S08]  /*14540*/  HMMA.16816.F32 R92, R112.reuse, R110, R92 ;  /* 0x0000006e705c723c */ /* 0x040ff0000000185c */
[C---:B------:R-:W-:Y:S08]  /*14550*/  HMMA.16816.F32 R88, R112.reuse, R104, R88 ;  /* 0x000000687058723c */ /* 0x040ff00000001858 */
[----:B------:R-:W-:Y:S03]  /*14560*/  HMMA.16816.F32 R84, R112, R106, R84 ;  /* 0x0000006a7054723c */ /* 0x000fe60000001854 */
[C---:B------:R-:W-:Y:S01]  /*14570*/  IADD3 R117, PT, PT, R65.reuse, R122, RZ ;  /* 0x0000007a41757210 */ /* 0x040fe20007ffe0ff */
[----:B------:R-:W-:Y:S01]  /*14580*/  LDSM.16.M88.4 R104, [R124+0x2000] ;  /* 0x002000007c68783b */ /* 0x000fe20000000200 */
[----:B------:R-:W-:-:S03]  /*14590*/  IADD3 R116, PT, PT, R65, R2, RZ ;  /* 0x0000000241747210 */ /* 0x000fc60007ffe0ff */
[C---:B-1----:R-:W-:Y:S08]  /*145a0*/  HMMA.16816.F32 R24, R72.reuse, R52, R24 ;  /* 0x000000344818723c */ /* 0x042ff00000001818 */
[C---:B------:R-:W-:Y:S01]  /*145b0*/  HMMA.16816.F32 R20, R72.reuse, R54, R20 ;  /* 0x000000364814723c */ /* 0x040fe20000001814 */
[----:B------:R-:W-:Y:S07]  /*145c0*/  LDSM.16.M88.4 R52, [R117] ;  /* 0x000000007534783b */ /* 0x000fee0000000200 */
[C---:B-----5:R-:W-:Y:S08]  /*145d0*/  HMMA.16816.F32 R16, R72.reuse, R48, R16 ;  /* 0x000000304810723c */ /* 0x060ff00000001810 */
        /* <DEDUP_REMOVED lines=14> */
[----:B------:R-:W5:Y:S03]  /*146c0*/  LDSM.16.M88.4 R100, [R120+UR6+0x8000] ;  /* 0x008000067864783b */ /* 0x000f660008000200 */
        /* <DEDUP_REMOVED lines=8> */
[----:B------:R-:W-:Y:S07]  /*14750*/  LDSM.16.M88.4 R68, [R121+0x2000] ;  /* 0x002000007944783b */ /* 0x000fee0000000200 */
[C---:B----4-:R-:W-:Y:S01]  /*14760*/  HMMA.16816.F32 R108, R52.reuse, R72, R8 ;  /* 0x00000048346c723c */ /* 0x050fe20000001808 */
[----:B------:R-:W3:Y:S07]  /*14770*/  LDSM.16.M88.4 R8, [R3+0x8000] ;  /* 0x008000000308783b */ /* 0x000eee0000000200 */
[C---:B------:R-:W-:Y:S08]  /*14780*/  HMMA.16816.F32 R16, R52.reuse, R56, R16 ;  /* 0x000000383410723c */ /* 0x040ff00000001810 */
[C---:B------:R-:W-:Y:S01]  /*14790*/  HMMA.16816.F32 R12, R52.reuse, R58, R12 ;  /* 0x0000003a340c723c */ /* 0x040fe2000000180c */
[----:B------:R-:W4:Y:S07]  /*147a0*/  LDSM.16.M88.4 R56, [R116+0x7800] ;  /* 0x007800007438783b */ /* 0x000f2e0000000200 */
[----:B------:R-:W-:Y:S01]  /*147b0*/  HMMA.16816.F32 R4, R52, R74, R4 ;  /* 0x0000004a3404723c */ /* 0x000fe20000001804 */
[----:B------:R-:W-:Y:S07]  /*147c0*/  LDSM.16.M88.4 R72, [R122+0x2000] ;  /* 0x002000007a48783b */ /* 0x000fee0000000200 */
[C---:B-----5:R-:W-:Y:S01]  /*147d0*/  HMMA.16816.F32 R112, R104.reuse, R100, R40 ;  /* 0x000000646870723c */ /* 0x060fe20000001828 */
[----:B------:R-:W5:Y:S07]  /*147e0*/  LDSM.16.M88.4 R40, [R2+0x8000] ;  /* 0x008000000228783b */ /* 0x000f6e0000000200 */
        /* <DEDUP_REMOVED lines=8> */
[C---:B---3--:R-:W-:Y:S08]  /*14870*/  HMMA.16816.F32 R112, R68.reuse, R8, R112 ;  /* 0x000000084470723c */ /* 0x048ff00000001870 */
[----:B------:R-:W-:Y:S01]  /*14880*/  HMMA.16816.F32 R36, R68, R10, R36 ;  /* 0x0000000a4424723c */ /* 0x000fe20000001824 */
[----:B------:R-:W-:Y:S07]  /*14890*/  LDSM.16.M88.4 R8, [R2+0x8800] ;  /* 0x008800000208783b */ /* 0x000fee0000000200 */
[C---:B----4-:R-:W-:Y:S08]  /*148a0*/  HMMA.16816.F32 R80, R52.reuse, R56, R80 ;  /* 0x000000383450723c */ /* 0x050ff00000001850 */
[----:B------:R-:W-:Y:S01]  /*148b0*/  HMMA.16816.F32 R76, R52, R58, R76 ;  /* 0x0000003a344c723c */ /* 0x000fe2000000184c */
[----:B------:R-:W-:Y:S04]  /*148c0*/  LDSM.16.M88.4 R56, [R117+0x2000] ;  /* 0x002000007538783b */ /* 0x000fe80000000200 */
[----:B------:R-:W3:Y:S03]  /*148d0*/  LDSM.16.M88.4 R52, [R116+0x8000] ;  /* 0x008000007434783b */ /* 0x000ee60000000200 */
[C---:B-----5:R-:W-:Y:S08]  /*148e0*/  HMMA.16816.F32 R112, R72.reuse, R40, R112 ;  /* 0x000000284870723c */ /* 0x060ff00000001870 */
[----:B------:R-:W-:Y:S01]  /*148f0*/  HMMA.16816.F32 R36, R72, R42, R36 ;  /* 0x0000002a4824723c */ /* 0x000fe20000001824 */
[----:B------:R-:W4:Y:S07]  /*14900*/  LDSM.16.M88.4 R40, [R120+UR6+0x9800] ;  /* 0x009800067828783b */ /* 0x000f2e0008000200 */
[C---:B-1----:R-:W-:Y:S08]  /*14910*/  HMMA.16816.F32 R32, R104.reuse, R48, R32 ;  /* 0x000000306820723c */ /* 0x042ff00000001820 */
[C---:B------:R-:W-:Y:S08]  /*14920*/  HMMA.16816.F32 R28, R104.reuse, R50, R28 ;  /* 0x00000032681c723c */ /* 0x040ff0000000181c */
[C---:B--2---:R-:W-:Y:S08]  /*14930*/  HMMA.16816.F32 R24, R104.reuse, R44, R24 ;  /* 0x0000002c6818723c */ /* 0x044ff00000001818 */
        /* <DEDUP_REMOVED lines=11> */
[----:B------:R-:W4:Y:S07]  /*149f0*/  LDSM.16.M88.4 R8, [R120+UR6+0xa000] ;  /* 0x00a000067808783b */ /* 0x000f2e0008000200 */
        /* <DEDUP_REMOVED lines=8> */
[----:B------:R-:W3:Y:S02]  /*14a80*/  LDSM.16.M88.4 R16, [R120+UR6+0xa800] ;  /* 0x00a800067810783b */ /* 0x000ee40008000200 */
        /* <DEDUP_REMOVED lines=13> */
[----:B-----5:R-:W5:Y:S01]  /*14b60*/  LDSM.16.M88.4 R36, [R2+0x9800] ;  /* 0x009800000224783b */ /* 0x020f620000000200 */
[C---:B-1----:R-:W-:Y:S08]  /*14b70*/  HMMA.16816.F32 R100, R56.reuse, R24, R100 ;  /* 0x000000183864723c */ /* 0x042ff00000001864 */
[----:B------:R-:W-:Y:S01]  /*14b80*/  HMMA.16816.F32 R20, R56, R26, R20 ;  /* 0x0000001a3814723c */ /* 0x000fe20000001814 */
[----:B------:R-:W1:Y:S07]  /*14b90*/  LDSM.16.M88.4 R24, [R2+0xa000] ;  /* 0x00a000000218783b */ /* 0x000e6e0000000200 */
[C---:B--2---:R-:W-:Y:S08]  /*14ba0*/  HMMA.16816.F32 R12, R68.reuse, R34, R12 ;  /* 0x00000022440c723c */ /* 0x044ff0000000180c */
[----:B------:R-:W-:Y:S03]  /*14bb0*/  HMMA.16816.F32 R52, R68, R32, R52 ;  /* 0x000000204434723c */ /* 0x000fe60000001834 */
[-C--:B------:R-:W-:Y:S01]  /*14bc0*/  FMUL.FTZ R28, R28, R66.reuse ;  /* 0x000000421c1c7220 */ /* 0x080fe20000410000 */
[-C--:B------:R-:W-:Y:S01]  /*14bd0*/  FMUL.FTZ R29, R29, R66.reuse ;  /* 0x000000421d1d7220 */ /* 0x080fe20000410000 */
[-C--:B------:R-:W-:Y:S01]  /*14be0*/  FMUL.FTZ R30, R30, R66.reuse ;  /* 0x000000421e1e7220 */ /* 0x080fe20000410000 */
[-C--:B------:R-:W-:Y:S01]  /*14bf0*/  FMUL.FTZ R31, R31, R66.reuse ;  /* 0x000000421f1f7220 */ /* 0x080fe20000410000 */
[-C--:B------:R-:W-:Y:S01]  /*14c00*/  FMUL.FTZ R47, R51, R66.reuse ;  /* 0x00000042332f7220 */ /* 0x080fe20000410000 */
[----:B------:R-:W-:Y:S01]  /*14c10*/  LDSM.16.M88.4 R32, [R116+0xa000] ;  /* 0x00a000007420783b */ /* 0x000fe20000000200 */
[C---:B---3--:R-:W-:Y:S08]  /*14c20*/  HMMA.16816.F32 R96, R104.reuse, R16, R96 ;  /* 0x000000106860723c */ /* 0x048ff00000001860 */
[----:B------:R-:W-:Y:S01]  /*14c30*/  HMMA.16816.F32 R92, R104, R18, R92 ;  /* 0x00000012685c723c */ /* 0x000fe2000000185c */
[----:B------:R-:W2:Y:S01]  /*14c40*/  LDSM.16.M88.4 R16, [R3+0xa800] ;  /* 0x00a800000310783b */ /* 0x000ea20000000200 */
[----:B------:R-:W3:Y:S06]  /*14c50*/  MUFU.TANH R51, R28 ;  /* 0x0000001c00337308 */ /* 0x000eec0000002400 */
[----:B-----5:R-:W-:Y:S02]  /*14c60*/  HMMA.16816.F32 R12, R72, R38, R12 ;  /* 0x00000026480c723c */ /* 0x020fe4000000180c */
[----:B------:R-:W1:Y:S06]  /*14c70*/  MUFU.TANH R137, R29 ;  /* 0x0000001d00897308 */ /* 0x000e6c0000002400 */
[----:B------:R-:W-:Y:S02]  /*14c80*/  HMMA.16816.F32 R4, R68, R10, R4 ;  /* 0x0000000a4404723c */ /* 0x000fe40000001804 */
[----:B------:R-:W1:Y:S06]  /*14c90*/  MUFU.TANH R139, R30 ;  /* 0x0000001e008b7308 */ /* 0x000e6c0000002400 */
[----:B------:R-:W-:Y:S02]  /*14ca0*/  HMMA.16816.F32 R52, R72, R36, R52 ;  /* 0x000000244834723c */ /* 0x000fe40000001834 */
[----:B------:R5:W1:Y:S06]  /*14cb0*/  MUFU.TANH R141, R31 ;  /* 0x0000001f008d7308 */ /* 0x000a6c0000002400 */
[----:B------:R-:W-:Y:S01]  /*14cc0*/  HMMA.16816.F32 R108, R68, R8, R108 ;  /* 0x00000008446c723c */ /* 0x000fe2000000186c */
[----:B------:R-:W-:Y:S04]  /*14cd0*/  LDSM.16.M88.4 R8, [R2+0xa800] ;  /* 0x00a800000208783b */ /* 0x000fe80000000200 */
[----:B-----5:R-:W5:Y:S01]  /*14ce0*/  LDSM.16.M88.4 R28, [R120+UR6+0xb000] ;  /* 0x00b00006781c783b */ /* 0x020f620008000200 */
[-C--:B------:R-:W-:Y:S01]  /*14cf0*/  FMUL.FTZ R20, R20, R66.reuse ;  /* 0x0000004214147220 */ /* 0x080fe20000410000 */
[-C--:B------:R-:W-:Y:S01]  /*14d00*/  FMUL.FTZ R21, R21, R66.reuse ;  /* 0x0000004215157220 */ /* 0x080fe20000410000 */
[-C--:B------:R-:W-:Y:S01]  /*14d10*/  FMUL.FTZ R22, R22, R66.reuse ;  /* 0x0000004216167220 */ /* 0x080fe20000410000 */
[-C--:B------:R-:W-:Y:S01]  /*14d20*/  FMUL.FTZ R23, R23, R66.reuse ;  /* 0x0000004217177220 */ /* 0x080fe20000410000 */
[----:B------:R-:W-:Y:S01]  /*14d30*/  HMMA.16816.F32 R12, R56, R42, R12 ;  /* 0x0000002a380c723c */ /* 0x000fe2000000180c */
[----:B------:R-:W2:Y:S01]  /*14d40*/  MUFU.TANH R145, R20 ;  /* 0x0000001400917308 */ /* 0x000ea20000002400 */
[----:B------:R-:W4:Y:S06]  /*14d50*/  LDSM.16.M88.4 R120, [R120+UR6+0xb800] ;  /* 0x00b800067878783b */ /* 0x000f2c0008000200 */
[----:B-1----:R-:W-:Y:S01]  /*14d60*/  HMMA.16816.F32 R4, R72, R26, R4 ;  /* 0x0000001a4804723c */ /* 0x002fe20000001804 */
[----:B------:R-:W1:Y:S07]  /*14d70*/  MUFU.TANH R39, R22 ;  /* 0x0000001600277308 */ /* 0x000e6e0000002400 */
[----:B------:R-:W-:Y:S01]  /*14d80*/  HMMA.16816.F32 R52, R56, R40, R52 ;  /* 0x000000283834723c */ /* 0x000fe20000001834 */
[----:B------:R-:W1:Y:S07]  /*14d90*/  MUFU.TANH R41, R21 ;  /* 0x0000001500297308 */ /* 0x000e6e0000002400 */
[----:B------:R-:W-:Y:S01]  /*14da0*/  HMMA.16816.F32 R108, R72, R24, R108 ;  /* 0x00000018486c723c */ /* 0x000fe2000000186c */
[----:B------:R3:W1:Y:S07]  /*14db0*/  MUFU.TANH R147, R23 ;  /* 0x0000001700937308 */ /* 0x00066e0000002400 */
[----:B--2---:R-:W-:Y:S05]  /*14dc0*/  HMMA.16816.F32 R96, R68, R16, R96 ;  /* 0x000000104460723c */ /* 0x004fea0000001860 */
[-C--:B------:R-:W-:Y:S01]  /*14dd0*/  FMUL.FTZ R12, R12, R66.reuse ;  /* 0x000000420c0c7220 */ /* 0x080fe20000410000 */
[-C--:B------:R-:W-:Y:S01]  /*14de0*/  FMUL.FTZ R13, R13, R66.reuse ;  /* 0x000000420d0d7220 */ /* 0x080fe20000410000 */
[-C--:B------:R-:W-:Y:S01]  /*14df0*/  FMUL.FTZ R153, R15, R66.reuse ;  /* 0x000000420f997220 */ /* 0x080fe20000410000 */
[----:B------:R-:W-:Y:S04]  /*14e00*/  LDSM.16.M88.4 R24, [R3+0xb800] ;  /* 0x00b800000318783b */ /* 0x000fe80000000200 */
[----:B---3--:R-:W2:Y:S01]  /*14e10*/  LDSM.16.M88.4 R20, [R116+0xa800] ;  /* 0x00a800007414783b */ /* 0x008ea20000000200 */
[----:B------:R-:W-:Y:S01]  /*14e20*/  HMMA.16816.F32 R4, R56, R34, R4 ;  /* 0x000000223804723c */ /* 0x000fe20000001804 */
[----:B------:R-:W3:Y:S07]  /*14e30*/  MUFU.TANH R151, R13 ;  /* 0x0000000d00977308 */ /* 0x000eee0000002400 */
[----:B-----5:R-:W-:Y:S01]  /*14e40*/  HMMA.16816.F32 R88, R104, R28, R88 ;  /* 0x0000001c6858723c */ /* 0x020fe20000001858 */
[----:B------:R5:W1:Y:S07]  /*14e50*/  MUFU.TANH R29, R12 ;  /* 0x0000000c001d7308 */ /* 0x000a6e0000002400 */
[----:B------:R-:W-:Y:S05]  /*14e60*/  HMMA.16816.F32 R108, R56, R32, R108 ;  /* 0x00000020386c723c */ /* 0x000fea000000186c */
[----:B------:R-:W-:-:S03]  /*14e70*/  FMUL.FTZ R33, R14, R66 ;  /* 0x000000420e217220 */ /* 0x000fc60000410000 */
[----:B------:R-:W-:Y:S01]  /*14e80*/  HMMA.16816.F32 R96, R72, R8, R96 ;  /* 0x000000084860723c */ /* 0x000fe20000001860 */
[----:B-----5:R-:W5:Y:S04]  /*14e90*/  LDSM.16.M88.4 R12, [R3+0xb000] ;  /* 0x00b00000030c783b */ /* 0x020f680000000200 */
[-C--:B------:R-:W-:Y:S01]  /*14ea0*/  FMUL.FTZ R4, R4, R66.reuse ;  /* 0x0000004204047220 */ /* 0x080fe20000410000 */
[-C--:B------:R-:W-:Y:S02]  /*14eb0*/  FMUL.FTZ R5, R5, R66.reuse ;  /* 0x0000004205057220 */ /* 0x080fe40000410000 */
[----:B----4-:R-:W-:Y:S01]  /*14ec0*/  HMMA.16816.F32 R80, R104, R120, R80 ;  /* 0x000000786850723c */ /* 0x010fe20000001850 */
[----:B------:R-:W4:Y:S04]  /*14ed0*/  MUFU.TANH R121, R4 ;  /* 0x0000000400797308 */ /* 0x000f280000002400 */
[-C--:B------:R-:W-:Y:S01]  /*14ee0*/  FMUL.FTZ R35, R111, R66.reuse ;  /* 0x000000426f237220 */ /* 0x080fe20000410000 */
[----:B------:R-:W-:-:S02]  /*14ef0*/  FMUL.FTZ R111, R7, R66 ;  /* 0x00000042076f7220 */ /* 0x000fc40000410000 */
[----:B------:R-:W-:Y:S01]  /*14f00*/  HMMA.16816.F32 R84, R104, R30, R84 ;  /* 0x0000001e6854723c */ /* 0x000fe20000001854 */
[----:B------:R3:W1:Y:S07]  /*14f10*/  MUFU.TANH R157, R5 ;  /* 0x00000005009d7308 */ /* 0x00066e0000002400 */
[----:B--2---:R-:W-:Y:S05]  /*14f20*/  HMMA.16816.F32 R96, R56, R20, R96 ;  /* 0x000000143860723c */ /* 0x004fea0000001860 */
[----:B------:R-:W-:-:S03]  /*14f30*/  FMUL.FTZ R21, R6, R66 ;  /* 0x0000004206157220 */ /* 0x000fc60000410000 */
[----:B------:R-:W-:Y:S01]  /*14f40*/  HMMA.16816.F32 R92, R68, R18, R92 ;  /* 0x00000012445c723c */ /* 0x000fe2000000185c */
[----:B------:R-:W2:Y:S04]  /*14f50*/  LDSM.16.M88.4 R16, [R2+0xb000] ;  /* 0x00b000000210783b */ /* 0x000ea80000000200 */
[----:B---3--:R-:W3:Y:S03]  /*14f60*/  LDSM.16.M88.4 R4, [R2+0xb800] ;  /* 0x00b800000204783b */ /* 0x008ee60000000200 */
[----:B------:R-:W-:Y:S08]  /*14f70*/  HMMA.16816.F32 R76, R104, R122, R76 ;  /* 0x0000007a684c723c */ /* 0x000ff0000000184c */
[----:B-----5:R-:W-:Y:S08]  /*14f80*/  HMMA.16816.F32 R88, R68, R12, R88 ;  /* 0x0000000c4458723c */ /* 0x020ff00000001858 */
[----:B------:R-:W-:Y:S01]  /*14f90*/  HMMA.16816.F32 R92, R72, R10, R92 ;  /* 0x0000000a485c723c */ /* 0x000fe2000000185c */
[----:B------:R-:W5:Y:S07]  /*14fa0*/  LDSM.16.M88.4 R8, [R116+0xb000] ;  /* 0x00b000007408783b */ /* 0x000f6e0000000200 */
[C---:B------:R-:W-:Y:S01]  /*14fb0*/  HMMA.16816.F32 R84, R68.reuse, R14, R84 ;  /* 0x0000000e4454723c */ /* 0x040fe20000001854 */
[----:B------:R-:W4:Y:S07]  /*14fc0*/  LDSM.16.M88.4 R12, [R116+0xb800] ;  /* 0x00b80000740c783b */ /* 0x000f2e0000000200 */
[C---:B------:R-:W-:Y:S03]  /*14fd0*/  HMMA.16816.F32 R80, R68.reuse, R24, R80 ;  /* 0x000000184450723c */ /* 0x040fe60000001850 */
[-C--:B------:R-:W-:Y:S01]  /*14fe0*/  FMUL.FTZ R155, R109, R66.reuse ;  /* 0x000000426d9b7220 */ /* 0x080fe20000410000 */
[-C--:B------:R-:W-:Y:S01]  /*14ff0*/  FMUL.FTZ R113, R113, R66.reuse ;  /* 0x0000004271717220 */ /* 0x080fe20000410000 */
        /* <DEDUP_REMOVED lines=8> */
[-C--:B------:R-:W-:Y:S01]  /*15080*/  FMUL.FTZ R55, R55, R66.reuse ;  /* 0x0000004237377220 */ /* 0x080fe20000410000 */
[-C--:B------:R-:W-:Y:S01]  /*15090*/  FMUL.FTZ R31, R108, R66.reuse ;  /* 0x000000426c1f7220 */ /* 0x080fe20000410000 */
[-C--:B------:R-:W-:Y:S01]  /*150a0*/  FMUL.FTZ R97, R97, R66.reuse ;  /* 0x0000004261617220 */ /* 0x080fe20000410000 */
[-C--:B------:R-:W-:Y:S01]  /*150b0*/  FMUL.FTZ R112, R112, R66.reuse ;  /* 0x0000004270707220 */ /* 0x080fe20000410000 */
[-C--:B------:R-:W-:Y:S01]  /*150c0*/  FMUL.FTZ R114, R114, R66.reuse ;  /* 0x0000004272727220 */ /* 0x080fe20000410000 */
[C---:B--2---:R-:W-:Y:S05]  /*150d0*/  HMMA.16816.F32 R88, R72.reuse, R16, R88 ;  /* 0x000000104858723c */ /* 0x044fea0000001858 */
[-C--:B------:R-:W-:Y:S01]  /*150e0*/  FMUL.FTZ R48, R48, R66.reuse ;  /* 0x0000004230307220 */ /* 0x080fe20000410000 */
[-C--:B------:R-:W-:Y:S01]  /*150f0*/  FMUL.FTZ R50, R50, R66.reuse ;  /* 0x0000004232327220 */ /* 0x080fe20000410000 */
[-C--:B------:R-:W-:Y:S01]  /*15100*/  FMUL.FTZ R100, R100, R66.reuse ;  /* 0x0000004264647220 */ /* 0x080fe20000410000 */
[-C--:B------:R-:W-:Y:S01]  /*15110*/  FMUL.FTZ R52, R52, R66.reuse ;  /* 0x0000004234347220 */ /* 0x080fe20000410000 */
[----:B------:R-:W-:Y:S01]  /*15120*/  FMUL.FTZ R96, R96, R66 ;  /* 0x0000004260607220 */ /* 0x000fe20000410000 */
[----:B------:R-:W-:Y:S01]  /*15130*/  ISETP.NE.AND P6, PT, R61, 0x1, PT ;  /* 0x000000013d00780c */ /* 0x000fe20003fc5270 */
[----:B------:R-:W2:Y:S01]  /*15140*/  MUFU.TANH R47, R47 ;  /* 0x0000002f002f7308 */ /* 0x000ea20000002400 */
[----:B------:R-:W-:Y:S01]  /*15150*/  HMMA.16816.F32 R84, R72, R18, R84 ;  /* 0x000000124854723c */ /* 0x000fe20000001854 */
[----:B------:R-:W-:-:S07]  /*15160*/  DEPBAR.LE SB0, 0x0 ;  /* 0x000080000000791a */ /* 0x000fce0000000000 */
[C---:B---3--:R-:W-:Y:S08]  /*15170*/  HMMA.16816.F32 R80, R72.reuse, R4, R80 ;  /* 0x000000044850723c */ /* 0x048ff00000001850 */
[----:B------:R-:W-:Y:S08]  /*15180*/  HMMA.16816.F32 R76, R72, R6, R76 ;  /* 0x00000006484c723c */ /* 0x000ff0000000184c */
[C---:B------:R-:W-:Y:S08]  /*15190*/  HMMA.16816.F32 R92, R56.reuse, R22, R92 ;  /* 0x00000016385c723c */ /* 0x040ff0000000185c */
[C---:B-----5:R-:W-:Y:S08]  /*151a0*/  HMMA.16816.F32 R88, R56.reuse, R8, R88 ;  /* 0x000000083858723c */ /* 0x060ff00000001858 */
[C---:B------:R-:W-:Y:S08]  /*151b0*/  HMMA.16816.F32 R84, R56.reuse, R10, R84 ;  /* 0x0000000a3854723c */ /* 0x040ff00000001854 */
[C---:B----4-:R-:W-:Y:S08]  /*151c0*/  HMMA.16816.F32 R80, R56.reuse, R12, R80 ;  /* 0x0000000c3850723c */ /* 0x050ff00000001850 */
        /* <DEDUP_REMOVED lines=24> */
[----:B------:R3:W4:Y:S08]  /*15350*/  MUFU.TANH R117, R112 ;  /* 0x0000007000757308 */ /* 0x0007300000002400 */
[----:B------:R-:W1:Y:S08]  /*15360*/  MUFU.TANH R113, R113 ;  /* 0x0000007100717308 */ /* 0x000e700000002400 */
        /* <DEDUP_REMOVED lines=44> */
[----:B------:R-:W1:Y:S01]  /*15630*/  MUFU.TANH R73, R73 ;  /* 0x0000004900497308 */ /* 0x000e620000002400 */
        /* <DEDUP_REMOVED lines=16> */
.L_x_4707:
[----:B------:R-:W2:Y:S01]  /*15740*/  LD.E R83, desc[UR4][R132.64+0x170] ;  /* 0x0001700484537980 */ /* 0x000ea2000c101900 */
[C---:B------:R-:W-:Y:S01]  /*15750*/  VIADD R10, R63.reuse, 0xffffff00 ;  /* 0xffffff003f0a7836 */ /* 0x040fe20000000000 */
[----:B------:R-:W-:Y:S02]  /*15760*/  IADD3 R2, PT, PT, R63, -0x80, RZ ;  /* 0xffffff803f027810 */ /* 0x000fe40007ffe0ff */
[----:B------:R-:W3:Y:S02]  /*15770*/  LD.E.64 R86, desc[UR4][R132.64+0x20] ;  /* 0x0000200484567980 */ /* 0x000ee4000c101b00 */
[----:B------:R-:W-:Y:S02]  /*15780*/  IABS R79, R2 ;  /* 0x00000002004f7213 */ /* 0x000fe40000000000 */
[-C--:B--2---:R-:W-:Y:S02]  /*15790*/  IABS R6, R83.reuse ;  /* 0x0000005300067213 */ /* 0x084fe40000000000 */
[----:B------:R-:W-:-:S02]  /*157a0*/  IABS R4, R83 ;  /* 0x0000005300047213 */ /* 0x000fc40000000000 */
[----:B------:R-:W2:Y:S01]  /*157b0*/  I2F.RP R8, R6 ;  /* 0x0000000600087306 */ /* 0x000ea20000209400 */
[----:B------:R-:W-:Y:S02]  /*157c0*/  LOP3.LUT R2, R2, R83, RZ, 0x3c, !PT ;  /* 0x0000005302027212 */ /* 0x000fe400078e3cff */
[----:B------:R-:W-:Y:S02]  /*157d0*/  IADD3 R4, PT, PT, RZ, -R4, RZ ;  /* 0x80000004ff047210 */ /* 0x000fe40007ffe0ff */
[----:B------:R-:W-:-:S03]  /*157e0*/  ISETP.GE.AND P3, PT, R2, RZ, PT ;  /* 0x000000ff0200720c */ /* 0x000fc60003f66270 */
[----:B--2---:R-:W2:Y:S02]  /*157f0*/  MUFU.RCP R84, R8 ;  /* 0x0000000800547308 */ /* 0x004ea40000001000 */
[----:B--2---:R-:W-:-:S06]  /*15800*/  VIADD R84, R84, 0xffffffe ;  /* 0x0ffffffe54547836 */ /* 0x004fcc0000000000 */
[----:B------:R-:W2:Y:S02]  /*15810*/  F2I.FTZ.U32.TRUNC.NTZ R85, R84 ;  /* 0x0000005400557305 */ /* 0x000ea4000021f000 */
[--C-:B--2---:R-:W-:Y:S02]  /*15820*/  IMAD.MOV R3, RZ, RZ, -R85.reuse ;  /* 0x000000ffff037224 */ /* 0x104fe400078e0a55 */
        /* <DEDUP_REMOVED lines=46> */
.L_x_4708:
[----:B------:R-:W-:Y:S05]  /*15b10*/  BSYNC.RECONVERGENT B0 ;  /* 0x0000000000007941 */ /* 0x000fea0003800200 */
.L_x_4706:
[----:B------:R-:W-:Y:S01]  /*15b20*/  ISETP.GE.AND P1, PT, R210, R231, PT ;  /* 0x000000e7d200720c */ /* 0x000fe20003f26270 */
[----:B------:R-:W-:Y:S01]  /*15b30*/  IMAD.SHL.U32 R3, R218, 0x20, RZ ;  /* 0x00000020da037824 */ /* 0x000fe200078e00ff */
[----:B------:R-:W-:-:S04]  /*15b40*/  LOP3.LUT R2, R210, 0x40, RZ, 0xfc, !PT ;  /* 0x00000040d2027812 */ /* 0x000fc800078efcff */
[----:B------:R-:W-:Y:S02]  /*15b50*/  ISETP.GE.AND P0, PT, R2, R231, PT ;  /* 0x000000e70200720c */ /* 0x000fe40003f06270 */
[----:B------:R-:W-:Y:S02]  /*15b60*/  SHF.L.U64.HI R2, R218, 0x5, R219 ;  /* 0x00000005da027819 */ /* 0x000fe400000102db */
[----:B------:R-:W-:-:S03]  /*15b70*/  IADD3 R78, P3, PT, R3, R222, RZ ;  /* 0x000000de034e7210 */ /* 0x000fc60007f7e0ff */
[----:B------:R-:W-:Y:S02]  /*15b80*/  @!P1 IMAD.MOV.U32 R216, RZ, RZ, R222 ;  /* 0x000000ffffd89224 */ /* 0x000fe400078e00de */
[----:B------:R-:W-:Y:S01]  /*15b90*/  IMAD.X R79, R2, 0x1, R217, P3 ;  /* 0x00000001024f7824 */ /* 0x000fe200018e06d9 */
[-C--:B------:R-:W-:Y:S02]  /*15ba0*/  IADD3 R98, P3, PT, R78, R3.reuse, RZ ;  /* 0x000000034e627210 */ /* 0x080fe40007f7e0ff */
[----:B------:R-:W-:Y:S01]  /*15bb0*/  @!PT LDS RZ, [RZ] ;  /* 0x00000000fffff984 */ /* 0x000fe20000000800 */
[----:B------:R-:W-:Y:S01]  /*15bc0*/  @!PT LDS RZ, [RZ] ;  /* 0x00000000fffff984 */ /* 0x000fe20000000800 */
[----:B------:R-:W-:Y:S01]  /*15bd0*/  @!PT LDS RZ, [RZ] ;  /* 0x00000000fffff984 */ /* 0x000fe20000000800 */
[----:B------:R2:W-:Y:S03]  /*15be0*/  @!P1 LDGSTS.E.BYPASS.LTC128B.128 [R64+0x4000], desc[UR4][R216.64] ;  /* 0x04000000d8409fae */ /* 0x0005e6000b981a04 */
[--C-:B------:R-:W-:Y:S01]  /*15bf0*/  IMAD.X R99, R79, 0x1, R2.reuse, P3 ;  /* 0x000000014f637824 */ /* 0x100fe200018e0602 */
        /* <DEDUP_REMOVED lines=8> */
[----:B------:R-:W-:Y:S01]  /*15c80*/  IMAD.X R83, R85, 0x1, R2, P4 ;  /* 0x0000000155537824 */ /* 0x000fe200020e0602 */
[----:B--2---:R-:W-:-:S05]  /*15c90*/  @!P0 MOV R216, R222 ;  /* 0x000000de00d88202 */ /* 0x004fca0000000f00 */
        /* <DEDUP_REMOVED lines=20> */
[----:B--2---:R-:W-:Y:S01]  /*15de0*/  @!P0 IMAD.MOV.U32 R78, RZ, RZ, R98 ;  /* 0x000000ffff4e8224 */ /* 0x004fe200078e0062 */
[----:B------:R-:W-:-:S05]  /*15df0*/  @!P0 MOV R79, R99 ;  /* 0x00000063004f8202 */ /* 0x000fca0000000f00 */
[----:B------:R-:W-:Y:S01]  /*15e00*/  @!PT LDS RZ, [RZ] ;  /* 0x00000000fffff984 */ /* 0x000fe20000000800 */
[----:B------:R-:W-:Y:S01]  /*15e10*/  @!PT LDS RZ, [RZ] ;  /* 0x00000000fffff984 */ /* 0x000fe20000000800 */
[----:B------:R-:W-:Y:S01]  /*15e20*/  @!PT LDS RZ, [RZ] ;  /* 0x00000000fffff984 */ /* 0x000fe20000000800 */
[----:B------:R2:W-:Y:S01]  /*15e30*/  @!P0 LDGSTS.E.BYPASS.LTC128B.128 [R64+0x9000], desc[UR4][R78.64+0x80] ;  /* 0x090000804e408fae */ /* 0x0005e2000b981a04 */
[----:B----4-:R-:W-:Y:S01]  /*15e40*/  IADD3 R98, P3, PT, R82, R3, RZ ;  /* 0x0000000352627210 */ /* 0x010fe20007f7e0ff */
        /* <DEDUP_REMOVED lines=59> */
.L_x_4705:
[----:B------:R-:W-:Y:S05]  /*16200*/  BSYNC.RECONVERGENT B1 ;  /* 0x0000000000017941 */ /* 0x000fea0003800200 */
.L_x_4704:
[----:B------:R-:W2:Y:S01]  /*16210*/  LD.E R138, desc[UR4][R132.64+0xdc] ;  /* 0x0000dc04848a7980 */ /* 0x000ea2000c101900 */
[----:B---3--:R-:W-:Y:S01]  /*16220*/  SHF.R.U32.HI R2, RZ, 0x2, R208 ;  /* 0x00000002ff027819 */ /* 0x008fe200000116d0 */
[----:B------:R-:W-:Y:S02]  /*16230*/  IMAD.SHL.U32 R3, R208, 0x2, RZ ;  /* 0x00000002d0037824 */ /* 0x000fe400078e00ff */
        /* <DEDUP_REMOVED lines=13> */
[C---:B------:R-:W-:Y:S02]  /*16310*/  IMAD.IADD R30, R26.reuse, 0x1, -R169 ;  /* 0x000000011a1e7824 */ /* 0x040fe400078e0aa9 */
[C---:B------:R-:W-:Y:S01]  /*16320*/  IMAD.IADD R6, R26.reuse, 0x1, -R123 ;  /* 0x000000011a067824 */ /* 0x040fe200078e0a7b */
[----:B------:R-:W-:Y:S01]  /*16330*/  ISETP.GE.AND P5, PT, R79, R62, PT ;  /* 0x0000003e4f00720c */ /* 0x000fe20003fa6270 */
[C---:B------:R-:W-:Y:S01]  /*16340*/  IMAD.IADD R244, R26.reuse, 0x1, -R99 ;  /* 0x000000011af47824 */ /* 0x040fe200078e0a63 */
[----:B------:R-:W-:Y:S01]  /*16350*/  IABS R30, R30 ;  /* 0x0000001e001e7213 */ /* 0x000fe20000000000 */
[C---:B------:R-:W-:Y:S01]  /*16360*/  VIADD R163, R63.reuse, 0x9 ;  /* 0x000000093fa37836 */ /* 0x040fe20000000000 */
[----:B------:R-:W-:Y:S01]  /*16370*/  IABS R6, R6 ;  /* 0x0000000600067213 */ /* 0x000fe20000000000 */
[C---:B------:R-:W-:Y:S01]  /*16380*/  VIADD R83, R63.reuse, 0x41 ;  /* 0x000000413f537836 */ /* 0x040fe20000000000 */
[----:B------:R-:W-:Y:S01]  /*16390*/  I2FP.F32.S32 R30, R30 ;  /* 0x0000001e001e7245 */ /* 0x000fe20000201400 */
[----:B------:R-:W-:Y:S01]  /*163a0*/  IMAD.IADD R4, R26, 0x1, -R79 ;  /* 0x000000011a047824 */ /* 0x000fe200078e0a4f */
[----:B------:R-:W-:Y:S01]  /*163b0*/  I2FP.F32.S32 R6, R6 ;  /* 0x0000000600067245 */ /* 0x000fe20000201400 */
[C---:B------:R-:W-:Y:S01]  /*163c0*/  VIADD R95, R63.reuse, 0x38 ;  /* 0x000000383f5f7836 */ /* 0x040fe20000000000 */
[----:B------:R-:W-:Y:S01]  /*163d0*/  IABS R244, R244 ;  /* 0x000000f400f47213 */ /* 0x000fe20000000000 */
[----:B-1----:R-:W-:Y:S01]  /*163e0*/  FFMA.FTZ R30, -R0, R30, R113 ;  /* 0x0000001e001e7223 */ /* 0x002fe20000010171 */
[----:B------:R-:W-:-:S02]  /*163f0*/  VIADD R113, R63, 0x21 ;  /* 0x000000213f717836 */ /* 0x000fc40000000000 */
[----:B------:R-:W-:Y:S01]  /*16400*/  FFMA.FTZ R143, -R0, R6, R143 ;  /* 0x00000006008f7223 */ /* 0x000fe2000001018f */
[----:B------:R-:W-:Y:S01]  /*16410*/  I2FP.F32.S32 R244, R244 ;  /* 0x000000f400f47245 */ /* 0x000fe20000201400 */
[C---:B------:R-:W-:Y:S01]  /*16420*/  IMAD.IADD R28, R26.reuse, 0x1, -R163 ;  /* 0x000000011a1c7824 */ /* 0x040fe200078e0aa3 */
[----:B------:R-:W-:Y:S01]  /*16430*/  IABS R4, R4 ;  /* 0x0000000400047213 */ /* 0x000fe20000000000 */
[----:B------:R-:W-:Y:S01]  /*16440*/  IMAD.IADD R248, R26, 0x1, -R113 ;  /* 0x000000011af87824 */ /* 0x000fe200078e0a71 */
[----:B------:R-:W-:Y:S01]  /*16450*/  ISETP.GE.AND P4, PT, R163, R62, PT ;  /* 0x0000003ea300720c */ /* 0x000fe20003f86270 */
[C---:B------:R-:W-:Y:S02]  /*16460*/  VIADD R79, R63.reuse, 0x48 ;  /* 0x000000483f4f7836 */ /* 0x040fe40000000000 */
        /* <DEDUP_REMOVED lines=9> */
[----:B------:R-:W-:Y:S01]  /*16500*/  IMAD.IADD R8, R26, 0x1, -R79 ;  /* 0x000000011a087824 */ /* 0x000fe200078e0a4f */
[----:B------:R-:W-:Y:S01]  /*16510*/  IABS R174, R174 ;  /* 0x000000ae00ae7213 */ /* 0x000fe20000000000 */
[----:B------:R-:W-:Y:S01]  /*16520*/  FFMA.FTZ R248, -R0, R248, R101 ;  /* 0x000000f800f87223 */ /* 0x000fe20000010165 */
[C---:B------:R-:W-:Y:S01]  /*16530*/  VIADD R101, R63.reuse, 0x30 ;  /* 0x000000303f657836 */ /* 0x040fe20000000000 */
[----:B------:R-:W-:Y:S01]  /*16540*/  I2FP.F32.S32 R28, R28 ;  /* 0x0000001c001c7245 */ /* 0x000fe20000201400 */
[C---:B------:R-:W-:Y:S01]  /*16550*/  VIADD R167, R63.reuse, 0x11 ;  /* 0x000000113fa77836 */ /* 0x040fe20000000000 */
[----:B------:R-:W-:Y:S01]  /*16560*/  IABS R8, R8 ;  /* 0x0000000800087213 */ /* 0x000fe20000000000 */
[C---:B------:R-:W-:Y:S01]  /*16570*/  IMAD.IADD R6, R26.reuse, 0x1, -R101 ;  /* 0x000000011a067824 */ /* 0x040fe200078e0a65 */
[----:B------:R-:W-:Y:S01]  /*16580*/  I2FP.F32.S32 R12, R12 ;  /* 0x0000000c000c7245 */ /* 0x000fe20000201400 */
[C---:B------:R-:W-:Y:S01]  /*16590*/  IMAD.IADD R18, R26.reuse, 0x1, -R165 ;  /* 0x000000011a127824 */ /* 0x040fe200078e0aa5 */
[----:B------:R-:W-:Y:S01]  /*165a0*/  I2FP.F32.S32 R174, R174 ;  /* 0x000000ae00ae7245 */ /* 0x000fe20000201400 */
[C---:B------:R-:W-:Y:S01]  /*165b0*/  VIADD R87, R63.reuse, 0x50 ;  /* 0x000000503f577836 */ /* 0x040fe20000000000 */
[----:B------:R-:W-:Y:S01]  /*165c0*/  IABS R6, R6 ;  /* 0x0000000600067213 */ /* 0x000fe20000000000 */
[----:B------:R-:W-:Y:S01]  /*165d0*/  IMAD.IADD R20, R26, 0x1, -R167 ;  /* 0x000000011a147824 */ /* 0x000fe200078e0aa7 */
[----:B------:R-:W-:Y:S01]  /*165e0*/  IABS R18, R18 ;  /* 0x0000001200127213 */ /* 0x000fe20000000000 */
[C---:B------:R-:W-:Y:S01]  /*165f0*/  VIADD R107, R63.reuse, 0x39 ;  /* 0x000000393f6b7836 */ /* 0x040fe20000000000 */
[----:B------:R-:W-:Y:S01]  /*16600*/  I2FP.F32.S32 R6, R6 ;  /* 0x0000000600067245 */ /* 0x000fe20000201400 */
[C---:B------:R-:W-:Y:S01]  /*16610*/  FFMA.FTZ R28, -R0.reuse, R28, R127 ;  /* 0x0000001c001c7223 */ /* 0x040fe2000001017f */
[----:B------:R-:W-:Y:S01]  /*16620*/  I2FP.F32.S32 R8, R8 ;  /* 0x0000000800087245 */ /* 0x000fe20000201400 */
[----:B------:R-:W-:Y:S01]  /*16630*/  FFMA.FTZ R155, -R0, R12, R155 ;  /* 0x0000000c009b7223 */ /* 0x000fe2000001019b */
[----:B------:R-:W-:-:S02]  /*16640*/  VIADD R127, R63, 0x29 ;  /* 0x000000293f7f7836 */ /* 0x000fc40000000000 */
[----:B------:R-:W-:Y:S01]  /*16650*/  FFMA.FTZ R149, -R0, R6, R149 ;  /* 0x0000000600957223 */ /* 0x000fe20000010195 */
[C---:B------:R-:W-:Y:S01]  /*16660*/  IMAD.IADD R6, R26.reuse, 0x1, -R53 ;  /* 0x000000011a067824 */ /* 0x040fe200078e0a35 */
[----:B------:R-:W-:Y:S01]  /*16670*/  IABS R20, R20 ;  /* 0x0000001400147213 */ /* 0x000fe20000000000 */
[C---:B------:R-:W-:Y:S01]  /*16680*/  VIADD R85, R63.reuse, 0x51 ;  /* 0x000000513f557836 */ /* 0x040fe20000000000 */
[----:B------:R-:W-:Y:S01]  /*16690*/  I2FP.F32.S32 R18, R18 ;  /* 0x0000001200127245 */ /* 0x000fe20000201400 */
[C---:B------:R-:W-:Y:S01]  /*166a0*/  IMAD.IADD R12, R26.reuse, 0x1, -R87 ;  /* 0x000000011a0c7824 */ /* 0x040fe200078e0a57 */
[----:B------:R-:W-:Y:S01]  /*166b0*/  IABS R6, R6 ;  /* 0x0000000600067213 */ /* 0x000fe20000000000 */
[----:B------:R-:W-:Y:S02]  /*166c0*/  IMAD.IADD R14, R26, 0x1, -R107 ;  /* 0x000000011a0e7824 */ /* 0x000fe400078e0a6b */
[C---:B------:R-:W-:Y:S01]  /*166d0*/  FFMA.FTZ R174, -R0.reuse, R174, R29 ;  /* 0x000000ae00ae7223 */ /* 0x040fe2000001011d */
[----:B------:R-:W-:Y:S01]  /*166e0*/  FFMA.FTZ R121, -R0, R8, R121 ;  /* 0x0000000800797223 */ /* 0x000fe20000010179 */
[----:B------:R-:W-:Y:S01]  /*166f0*/  I2FP.F32.S32 R6, R6 ;  /* 0x0000000600067245 */ /* 0x000fe20000201400 */
[C---:B------:R-:W-:Y:S01]  /*16700*/  VIADD R29, R63.reuse, 0x60 ;  /* 0x000000603f1d7836 */ /* 0x040fe20000000000 */
[----:B------:R-:W-:Y:S01]  /*16710*/  IABS R12, R12 ;  /* 0x0000000c000c7213 */ /* 0x000fe20000000000 */
[C---:B------:R-:W-:Y:S01]  /*16720*/  IMAD.IADD R44, R26.reuse, 0x1, -R127 ;  /* 0x000000011a2c7824 */ /* 0x040fe200078e0a7f */
[----:B------:R-:W-:Y:S01]  /*16730*/  I2FP.F32.S32 R20, R20 ;  /* 0x0000001400147245 */ /* 0x000fe20000201400 */
[----:B------:R-:W-:Y:S01]  /*16740*/  IMAD.IADD R8, R26, 0x1, -R85 ;  /* 0x000000011a087824 */ /* 0x000fe200078e0a55 */
[----:B------:R-:W-:Y:S01]  /*16750*/  IABS R14, R14 ;  /* 0x0000000e000e7213 */ /* 0x000fe20000000000 */
[C---:B------:R-:W-:Y:S01]  /*16760*/  FFMA.FTZ R157, -R0.reuse, R6, R157 ;  /* 0x00000006009d7223 */ /* 0x040fe2000001019d */
[----:B------:R-:W-:Y:S01]  /*16770*/  FFMA.FTZ R18, -R0, R18, R51 ;  /* 0x0000001200127223 */ /* 0x000fe20000010133 */
[----:B------:R-:W-:Y:S01]  /*16780*/  IMAD.IADD R6, R26, 0x1, -R29 ;  /* 0x000000011a067824 */ /* 0x000fe200078e0a1d */
[----:B------:R-:W-:Y:S01]  /*16790*/  IABS R44, R44 ;  /* 0x0000002c002c7213 */ /* 0x000fe20000000000 */
[C---:B------:R-:W-:Y:S01]  /*167a0*/  VIADD R51, R63.reuse, 0x61 ;  /* 0x000000613f337836 */ /* 0x040fe20000000000 */
[----:B------:R-:W-:Y:S01]  /*167b0*/  IABS R8, R8 ;  /* 0x0000000800087213 */ /* 0x000fe20000000000 */
[C---:B------:R-:W-:Y:S01]  /*167c0*/  VIADD R161, R63.reuse, 0x10 ;  /* 0x000000103fa17836 */ /* 0x040fe20000000000 */
[----:B------:R-:W-:Y:S01]  /*167d0*/  I2FP.F32.S32 R12, R12 ;  /* 0x0000000c000c7245 */ /* 0x000fe20000201400 */
[----:B------:R-:W-:Y:S01]  /*167e0*/  FFMA.FTZ R20, -R0, R20, R49 ;  /* 0x0000001400147223 */ /* 0x000fe20000010131 */
[----:B------:R-:W-:Y:S01]  /*167f0*/  I2FP.F32.S32 R14, R14 ;  /* 0x0000000e000e7245 */ /* 0x000fe20000201400 */
[C---:B------:R-:W-:Y:S01]  /*16800*/  VIADD R105, R63.reuse, 0x40 ;  /* 0x000000403f697836 */ /* 0x040fe20000000000 */
        /* <DEDUP_REMOVED lines=9> */
[----:B------:R-:W-:Y:S01]  /*168a0*/  IMAD.IADD R216, R26, 0x1, -R105 ;  /* 0x000000011ad87824 */ /* 0x000fe200078e0a69 */
[----:B------:R-:W-:Y:S01]  /*168b0*/  I2FP.F32.S32 R6, R6 ;  /* 0x0000000600067245 */ /* 0x000fe20000201400 */
[----:B------:R-:W-:Y:S01]  /*168c0*/  IMAD.IADD R12, R34, 0x1, -R169 ;  /* 0x00000001220c7824 */ /* 0x000fe200078e0aa9 */
[----:B------:R-:W-:Y:S01]  /*168d0*/  IABS R16, R16 ;  /* 0x0000001000107213 */ /* 0x000fe20000000000 */
[----:B------:R-:W-:Y:S01]  /*168e0*/  IMAD.IADD R14, R26, 0x1, -R49 ;  /* 0x000000011a0e7824 */ /* 0x000fe200078e0a31 */
[----:B------:R-:W-:Y:S01]  /*168f0*/  IABS R22, R22 ;  /* 0x0000001600167213 */ /* 0x000fe20000000000 */
[C---:B------:R-:W-:Y:S01]  /*16900*/  FFMA.FTZ R44, -R0.reuse, R44, R41 ;  /* 0x0000002c002c7223 */ /* 0x040fe20000010129 */
[----:B------:R-:W-:Y:S01]  /*16910*/  FFMA.FTZ R97, -R0, R8, R97 ;  /* 0x0000000800617223 */ /* 0x000fe20000010161 */
[----:B------:R-:W-:Y:S01]  /*16920*/  VIADD R41, R63, 0x58 ;  /* 0x000000583f297836 */ /* 0x000fe20000000000 */
[----:B------:R-:W-:Y:S01]  /*16930*/  IABS R216, R216 ;  /* 0x000000d800d87213 */ /* 0x000fe20000000000 */
[C---:B------:R-:W-:Y:S01]  /*16940*/  IMAD.IADD R8, R34.reuse, 0x1, -R63 ;  /* 0x0000000122087824 */ /* 0x040fe200078e0a3f */
[----:B------:R-:W-:Y:S01]  /*16950*/  IABS R12, R12 ;  /* 0x0000000c000c7213 */ /* 0x000fe20000000000 */
[----:B------:R-:W-:-:S02]  /*16960*/  IMAD.IADD R40, R34, 0x1, -R123 ;  /* 0x0000000122287824 */ /* 0x000fc400078e0a7b */
[----:B------:R-:W-:Y:S01]  /*16970*/  FFMA.FTZ R93, -R0, R6, R93 ;  /* 0x00000006005d7223 */ /* 0x000fe2000001015d */
[----:B------:R-:W-:Y:S01]  /*16980*/  IABS R14, R14 ;  /* 0x0000000e000e7213 */ /* 0x000fe20000000000 */
[C---:B------:R-:W-:Y:S01]  /*16990*/  IMAD.IADD R6, R26.reuse, 0x1, -R63 ;  /* 0x000000011a067824 */ /* 0x040fe200078e0a3f */
[----:B------:R-:W-:Y:S01]  /*169a0*/  I2FP.F32.S32 R16, R16 ;  /* 0x0000001000107245 */ /* 0x000fe20000201400 */
[----:B------:R-:W-:Y:S01]  /*169b0*/  IMAD.IADD R194, R26, 0x1, -R41 ;  /* 0x000000011ac27824 */ /* 0x000fe200078e0a29 */
[----:B------:R-:W-:Y:S02]  /*169c0*/  I2FP.F32.S32 R22, R22 ;  /* 0x0000001600167245 */ /* 0x000fe40000201400 */
[----:B------:R-:W-:Y:S01]  /*169d0*/  I2FP.F32.S32 R216, R216 ;  /* 0x000000d800d87245 */ /* 0x000fe20000201400 */
[C---:B------:R-:W-:Y:S01]  /*169e0*/  FFMA.FTZ R89, -R0.reuse, R16, R89 ;  /* 0x0000001000597223 */ /* 0x040fe20000010159 */
[----:B------:R-:W-:Y:S01]  /*169f0*/  IABS R8, R8 ;  /* 0x0000000800087213 */ /* 0x000fe20000000000 */
[----:B------:R-:W-:Y:S01]  /*16a00*/  FFMA.FTZ R22, -R0, R22, R131 ;  /* 0x0000001600167223 */ /* 0x000fe20000010183 */
[----:B------:R-:W-:Y:S01]  /*16a10*/  I2FP.F32.S32 R12, R12 ;  /* 0x0000000c000c7245 */ /* 0x000fe20000201400 */
[C---:B------:R-:W-:Y:S01]  /*16a20*/  IMAD.IADD R16, R34.reuse, 0x1, -R167 ;  /* 0x0000000122107824 */ /* 0x040fe200078e0aa7 */
[----:B------:R-:W-:Y:S01]  /*16a30*/  IABS R40, R40 ;  /* 0x0000002800287213 */ /* 0x000fe20000000000 */
[----:B------:R-:W-:Y:S01]  /*16a40*/  IMAD.IADD R50, R34, 0x1, -R107 ;  /* 0x0000000122327824 */ /* 0x000fe200078e0a6b */
[----:B------:R-:W-:Y:S01]  /*16a50*/  I2FP.F32.S32 R14, R14 ;  /* 0x0000000e000e7245 */ /* 0x000fe20000201400 */
[C---:B------:R-:W-:Y:S01]  /*16a60*/  VIADD R131, R63.reuse, 0x28 ;  /* 0x000000283f837836 */ /* 0x040fe20000000000 */
[----:B------:R-:W-:Y:S01]  /*16a70*/  IABS R6, R6 ;  /* 0x0000000600067213 */ /* 0x000fe20000000000 */
[C---:B------:R-:W-:Y:S01]  /*16a80*/  FFMA.FTZ R216, -R0.reuse, R216, R31 ;  /* 0x000000d800d87223 */ /* 0x040fe2000001011f */
[----:B------:R-:W-:Y:S01]  /*16a90*/  IABS R194, R194 ;  /* 0x000000c200c27213 */ /* 0x000fe20000000000 */
[C---:B------:R-:W-:Y:S01]  /*16aa0*/  FFMA.FTZ R12, -R0.reuse, R12, R115 ;  /* 0x0000000c000c7223 */ /* 0x040fe20000010173 */
[----:B------:R-:W-:Y:S01]  /*16ab0*/  I2FP.F32.S32 R8, R8 ;  /* 0x0000000800087245 */ /* 0x000fe20000201400 */
[----:B------:R-:W-:Y:S01]  /*16ac0*/  VIADD R31, R63, 0x59 ;  /* 0x000000593f1f7836 */ /* 0x000fe20000000000 */
[----:B------:R-:W-:Y:S01]  /*16ad0*/  I2FP.F32.S32 R40, R40 ;  /* 0x0000002800287245 */ /* 0x000fe20000201400 */
[----:B------:R-:W-:Y:S01]  /*16ae0*/  FFMA.FTZ R91, -R0, R14, R91 ;  /* 0x0000000e005b7223 */ /* 0x000fe2000001015b */
[----:B------:R-:W-:Y:S01]  /*16af0*/  I2FP.F32.S32 R6, R6 ;  /* 0x0000000600067245 */ /* 0x000fe20000201400 */
[C---:B------:R-:W-:Y:S01]  /*16b00*/  IMAD.IADD R14, R34.reuse, 0x1, -R163 ;  /* 0x00000001220e7824 */ /* 0x040fe200078e0aa3 */
[----:B------:R-:W-:Y:S01]  /*16b10*/  I2FP.F32.S32 R194, R194 ;  /* 0x000000c200c27245 */ /* 0x000fe20000201400 */
[----:B------:R-:W-:Y:S01]  /*16b20*/  IMAD.IADD R54, R34, 0x1, -R99 ;  /* 0x0000000122367824 */ /* 0x000fe200078e0a63 */
[----:B------:R-:W-:Y:S01]  /*16b30*/  IABS R16, R16 ;  /* 0x0000001000107213 */ /* 0x000fe20000000000 */
[--C-:B------:R-:W-:Y:S01]  /*16b40*/  IMAD.IADD R48, R26, 0x1, -R131.reuse ;  /* 0x000000011a307824 */ /* 0x100fe200078e0a83 */
[----:B------:R-:W-:Y:S01]  /*16b50*/  IABS R50, R50 ;  /* 0x0000003200327213 */ /* 0x000fe20000000000 */
[----:B------:R-:W-:-:S02]  /*16b60*/  IMAD.IADD R38, R34, 0x1, -R131 ;  /* 0x0000000122267824 */ /* 0x000fc400078e0a83 */
[C---:B------:R-:W-:Y:S01]  /*16b70*/  FFMA.FTZ R8, -R0.reuse, R8, R119 ;  /* 0x0000000800087223 */ /* 0x040fe20000010177 */
[----:B------:R-:W-:Y:S01]  /*16b80*/  FFMA.FTZ R37, -R0, R40, R37 ;  /* 0x0000002800257223 */ /* 0x000fe20000010125 */
[----:B------:R-:W-:Y:S01]  /*16b90*/  IMAD.IADD R188, R26, 0x1, -R31 ;  /* 0x000000011abc7824 */ /* 0x000fe200078e0a1f */
[----:B------:R-:W-:Y:S01]  /*16ba0*/  FSEL R24, R12, -INF , !P0 ;  /* 0xff8000000c187808 */ /* 0x000fe20004000000 */
[----:B------:R-:W-:Y:S02]  /*16bb0*/  IMAD.IADD R40, R34, 0x1, -R105 ;  /* 0x0000000122287824 */ /* 0x000fe400078e0a69 */
[----:B------:R-:W-:Y:S01]  /*16bc0*/  FFMA.FTZ R32, -R0, R6, R117 ;  /* 0x0000000600207223 */ /* 0x000fe20000010175 */
[----:B------:R-:W-:Y:S01]  /*16bd0*/  IMAD.IADD R12, R34, 0x1, -R165 ;  /* 0x00000001220c7824 */ /* 0x000fe200078e0aa5 */
[----:B------:R-:W-:Y:S01]  /*16be0*/  IABS R14, R14 ;  /* 0x0000000e000e7213 */ /* 0x000fe20000000000 */
[----:B------:R-:W-:Y:S01]  /*16bf0*/  FFMA.FTZ R194, -R0, R194, R19 ;  /* 0x000000c200c27223 */ /* 0x000fe20000010113 */
[----:B------:R-:W-:Y:S01]  /*16c00*/  I2FP.F32.S32 R16, R16 ;  /* 0x0000001000107245 */ /* 0x000fe20000201400 */
[C---:B------:R-:W-:Y:S01]  /*16c10*/  IMAD.IADD R52, R34.reuse, 0x1, -R95 ;  /* 0x0000000122347824 */ /* 0x040fe200078e0a5f */
[----:B------:R-:W-:Y:S01]  /*16c20*/  IABS R54, R54 ;  /* 0x0000003600367213 */ /* 0x000fe20000000000 */
[----:B------:R-:W-:Y:S01]  /*16c30*/  IMAD.IADD R36, R34, 0x1, -R127 ;  /* 0x0000000122247824 */ /* 0x000fe200078e0a7f */
[----:B------:R-:W-:Y:S01]  /*16c40*/  I2FP.F32.S32 R50, R50 ;  /* 0x0000003200327245 */ /* 0x000fe20000201400 */
[----:B------:R-:W-:Y:S01]  /*16c50*/  FFMA.FTZ R16, -R0, R16, R47 ;  /* 0x0000001000107223 */ /* 0x000fe2000001012f */
[----:B------:R-:W-:-:S02]  /*16c60*/  IABS R48, R48 ;  /* 0x0000003000307213 */ /* 0x000fc40000000000 */
[----:B------:R-:W-:Y:S01]  /*16c70*/  I2FP.F32.S32 R4, R4 ;  /* 0x0000000400047245 */ /* 0x000fe20000201400 */
[----:B------:R-:W-:Y:S01]  /*16c80*/  IMAD.IADD R42, R34, 0x1, -R113 ;  /* 0x00000001222a7824 */ /* 0x000fe200078e0a71 */
[----:B------:R-:W-:Y:S02]  /*16c90*/  IABS R38, R38 ;  /* 0x0000002600267213 */ /* 0x000fe40000000000 */
[----:B------:R-:W-:Y:S01]  /*16ca0*/  FSEL R30, R30, -INF , !P0 ;  /* 0xff8000001e1e7808 */ /* 0x000fe20004000000 */
[----:B------:R-:W-:Y:S01]  /*16cb0*/  IMAD.IADD R182, R34, 0x1, -R41 ;  /* 0x0000000122b67824 */ /* 0x000fe200078e0a29 */
[----:B------:R-:W-:Y:S01]  /*16cc0*/  FSEL R19, R8, -INF , !P1 ;  /* 0xff80000008137808 */ /* 0x000fe20004800000 */
[----:B------:R-:W-:Y:S01]  /*16cd0*/  IMAD.IADD R8, R34, 0x1, -R161 ;  /* 0x0000000122087824 */ /* 0x000fe200078e0aa1 */
[----:B------:R-:W-:Y:S02]  /*16ce0*/  IABS R188, R188 ;  /* 0x000000bc00bc7213 */ /* 0x000fe40000000000 */
[----:B------:R-:W-:Y:S01]  /*16cf0*/  IABS R40, R40 ;  /* 0x0000002800287213 */ /* 0x000fe20000000000 */
[----:B------:R-:W-:Y:S01]  /*16d00*/  FFMA.FTZ R153, -R0, R50, R153 ;  /* 0x0000003200997223 */ /* 0x000fe20000010199 */
[----:B------:R-:W-:-:S02]  /*16d10*/  IABS R12, R12 ;  /* 0x0000000c000c7213 */ /* 0x000fc40000000000 */
[----:B------:R-:W-:Y:S02]  /*16d20*/  FSEL R28, R28, -INF , !P4 ;  /* 0xff8000001c1c7808 */ /* 0x000fe40006000000 */
[----:B------:R-:W-:Y:S01]  /*16d30*/  ISETP.GE.AND P3, PT, R161, R62, PT ;  /* 0x0000003ea100720c */ /* 0x000fe20003f66270 */
[C---:B------:R-:W-:Y:S01]  /*16d40*/  IMAD.IADD R162, R34.reuse, 0x1, -R29 ;  /* 0x0000000122a27824 */ /* 0x040fe200078e0a1d */
[----:B------:R-:W-:Y:S01]  /*16d50*/  I2FP.F32.S32 R14, R14 ;  /* 0x0000000e000e7245 */ /* 0x000fe20000201400 */
[C---:B------:R-:W-:Y:S01]  /*16d60*/  IMAD.IADD R180, R34.reuse, 0x1, -R31 ;  /* 0x0000000122b47824 */ /* 0x040fe200078e0a1f */
[----:B------:R-:W-:Y:S01]  /*16d70*/  I2FP.F32.S32 R54, R54 ;  /* 0x0000003600367245 */ /* 0x000fe20000201400 */
[----:B------:R-:W-:Y:S01]  /*16d80*/  IMAD.IADD R50, R34, 0x1, -R87 ;  /* 0x0000000122327824 */ /* 0x000fe200078e0a57 */
[----:B------:R-:W-:Y:S01]  /*16d90*/  I2FP.F32.S32 R48, R48 ;  /* 0x0000003000307245 */ /* 0x000fe20000201400 */
[----:B------:R-:W-:Y:S01]  /*16da0*/  FFMA.FTZ R4, -R0, R4, R125 ;  /* 0x0000000400047223 */ /* 0x000fe2000001017d */
[----:B------:R-:W-:Y:S01]  /*16db0*/  FSEL R32, R32, -INF , !P1 ;  /* 0xff80000020207808 */ /* 0x000fe20004800000 */
[C---:B------:R-:W-:Y:S01]  /*16dc0*/  FFMA.FTZ R45, -R0.reuse, R14, R45 ;  /* 0x0000000e002d7223 */ /* 0x040fe2000001012d */
[----:B------:R-:W-:Y:S01]  /*16dd0*/  I2FP.F32.S32 R38, R38 ;  /* 0x0000002600267245 */ /* 0x000fe20000201400 */
[----:B------:R-:W-:Y:S01]  /*16de0*/  FFMA.FTZ R6, -R0, R6, R129 ;  /* 0x0000000600067223 */ /* 0x000fe20000010181 */
[----:B------:R-:W-:-:S02]  /*16df0*/  ISETP.GE.AND P1, PT, R167, R62, PT ;  /* 0x0000003ea700720c */ /* 0x000fc40003f26270 */
[----:B------:R-:W-:Y:S02]  /*16e00*/  I2FP.F32.S32 R188, R188 ;  /* 0x000000bc00bc7245 */ /* 0x000fe40000201400 */
[----:B------:R-:W-:Y:S01]  /*16e10*/  I2FP.F32.S32 R40, R40 ;  /* 0x0000002800287245 */ /* 0x000fe20000201400 */
[C---:B------:R-:W-:Y:S01]  /*16e20*/  FFMA.FTZ R55, -R0.reuse, R54, R55 ;  /* 0x0000003600377223 */ /* 0x040fe20000010137 */
[----:B------:R-:W-:Y:S01]  /*16e30*/  IABS R8, R8 ;  /* 0x0000000800087213 */ /* 0x000fe20000000000 */
[C---:B------:R-:W-:Y:S01]  /*16e40*/  FFMA.FTZ R48, -R0.reuse, R48, R145 ;  /* 0x0000003000307223 */ /* 0x040fe20000010191 */
[----:B------:R-:W-:Y:S02]  /*16e50*/  I2FP.F32.S32 R12, R12 ;  /* 0x0000000c000c7245 */ /* 0x000fe40000201400 */
[----:B------:R-:W-:Y:S01]  /*16e60*/  IABS R52, R52 ;  /* 0x0000003400347213 */ /* 0x000fe20000000000 */
[----:B------:R-:W-:Y:S01]  /*16e70*/  FFMA.FTZ R38, -R0, R38, R39 ;  /* 0x0000002600267223 */ /* 0x000fe20000010127 */
[----:B------:R-:W-:Y:S01]  /*16e80*/  IABS R36, R36 ;  /* 0x0000002400247213 */ /* 0x000fe20000000000 */
[----:B------:R-:W-:Y:S01]  /*16e90*/  IMAD.IADD R54, R34, 0x1, -R79 ;  /* 0x0000000122367824 */ /* 0x000fe200078e0a4f */
[----:B------:R-:W-:Y:S01]  /*16ea0*/  FSEL R20, R20, -INF , !P1 ;  /* 0xff80000014147808 */ /* 0x000fe20004800000 */
[----:B------:R-:W-:Y:S01]  /*16eb0*/  FFMA.FTZ R188, -R0, R188, R25 ;  /* 0x000000bc00bc7223 */ /* 0x000fe20000010119 */
[----:B------:R-:W-:Y:S01]  /*16ec0*/  FSEL R16, R16, -INF , !P1 ;  /* 0xff80000010107808 */ /* 0x000fe20004800000 */
[C---:B------:R-:W-:Y:S01]  /*16ed0*/  FFMA.FTZ R109, -R0.reuse, R40, R109 ;  /* 0x00000028006d7223 */ /* 0x040fe2000001016d */
[----:B------:R-:W-:Y:S01]  /*16ee0*/  ISETP.GE.AND P1, PT, R131, R62, PT ;  /* 0x0000003e8300720c */ /* 0x000fe20003f26270 */
[----:B------:R-:W-:Y:S01]  /*16ef0*/  FFMA.FTZ R12, -R0, R12, R139 ;  /* 0x0000000c000c7223 */ /* 0x000fe2000001018b */
[----:B------:R-:W-:Y:S01]  /*16f00*/  IABS R50, R50 ;  /* 0x0000003200327213 */ /* 0x000fe20000000000 */
[----:B------:R-:W-:Y:S01]  /*16f10*/  IMAD.IADD R40, R34, 0x1, -R85 ;  /* 0x0000000122287824 */ /* 0x000fe200078e0a55 */
[----:B------:R-:W-:Y:S01]  /*16f20*/  I2FP.F32.S32 R8, R8 ;  /* 0x0000000800087245 */ /* 0x000fe20000201400 */
[----:B------:R-:W-:Y:S01]  /*16f30*/  VIADD R125, R63, 0x19 ;  /* 0x000000193f7d7836 */ /* 0x000fe20000000000 */
[----:B------:R-:W-:-:S02]  /*16f40*/  I2FP.F32.S32 R52, R52 ;  /* 0x0000003400347245 */ /* 0x000fc40000201400 */
[----:B------:R-:W-:Y:S01]  /*16f50*/  FSEL R25, R4, -INF , !P5 ;  /* 0xff80000004197808 */ /* 0x000fe20006800000 */
[----:B------:R-:W-:Y:S01]  /*16f60*/  FFMA.FTZ R8, -R0, R8, R135 ;  /* 0x0000000800087223 */ /* 0x000fe20000010187 */
[----:B------:R-:W-:Y:S01]  /*16f70*/  IABS R42, R42 ;  /* 0x0000002a002a7213 */ /* 0x000fe20000000000 */
[----:B------:R-:W-:Y:S01]  /*16f80*/  IMAD.IADD R10, R26, 0x1, -R125 ;  /* 0x000000011a0a7824 */ /* 0x000fe200078e0a7d */
[----:B------:R-:W-:Y:S02]  /*16f90*/  I2FP.F32.S32 R36, R36 ;  /* 0x0000002400247245 */ /* 0x000fe40000201400 */
[-C--:B------:R-:W-:Y:S02]  /*16fa0*/  ISETP.GE.AND P0, PT, R165, R62.reuse, PT ;  /* 0x0000003ea500720c */ /* 0x080fe40003f06270 */
[----:B------:R-:W-:Y:S02]  /*16fb0*/  FSEL R4, R45, -INF , !P4 ;  /* 0xff8000002d047808 */ /* 0x000fe40006000000 */
[----:B------:R-:W-:-:S02]  /*16fc0*/  ISETP.GE.AND P4, PT, R123, R62, PT ;  /* 0x0000003e7b00720c */ /* 0x000fc40003f86270 */
[----:B------:R-:W-:Y:S02]  /*16fd0*/  FSEL R48, R48, -INF , !P1 ;  /* 0xff80000030307808 */ /* 0x000fe40004800000 */
[----:B------:R-:W-:Y:S02]  /*16fe0*/  FSEL R38, R38, -INF , !P1 ;  /* 0xff80000026267808 */ /* 0x000fe40004800000 */
[----:B------:R-:W-:Y:S02]  /*16ff0*/  IABS R54, R54 ;  /* 0x0000003600367213 */ /* 0x000fe40000000000 */
[----:B------:R-:W-:Y:S01]  /*17000*/  I2FP.F32.S32 R50, R50 ;  /* 0x0000003200327245 */ /* 0x000fe20000201400 */
[C---:B------:R-:W-:Y:S01]  /*17010*/  FFMA.FTZ R33, -R0.reuse, R52, R33 ;  /* 0x0000003400217223 */ /* 0x040fe20000010121 */
[----:B------:R-:W-:Y:S01]  /*17020*/  ISETP.GE.AND P1, PT, R107, R62, PT ;  /* 0x0000003e6b00720c */ /* 0x000fe20003f26270 */
[----:B------:R-:W-:Y:S01]  /*17030*/  FFMA.FTZ R36, -R0, R36, R147 ;  /* 0x0000002400247223 */ /* 0x000fe20000010193 */
[----:B------:R-:W-:Y:S01]  /*17040*/  I2FP.F32.S32 R42, R42 ;  /* 0x0000002a002a7245 */ /* 0x000fe20000201400 */
[----:B------:R-:W-:Y:S01]  /*17050*/  IMAD.IADD R52, R34, 0x1, -R53 ;  /* 0x0000000122347824 */ /* 0x000fe200078e0a35 */
[----:B------:R-:W-:-:S02]  /*17060*/  FSEL R18, R18, -INF , !P0 ;  /* 0xff80000012127808 */ /* 0x000fc40004000000 */
[----:B------:R-:W-:Y:S02]  /*17070*/  FSEL R12, R12, -INF , !P0 ;  /* 0xff8000000c0c7808 */ /* 0x000fe40004000000 */
[----:B------:R-:W-:Y:S01]  /*17080*/  IABS R40, R40 ;  /* 0x0000002800287213 */ /* 0x000fe20000000000 */
[----:B------:R-:W-:Y:S01]  /*17090*/  FFMA.FTZ R17, -R0, R50, R17 ;  /* 0x0000003200117223 */ /* 0x000fe20000010111 */
[----:B------:R-:W-:Y:S02]  /*170a0*/  ISETP.GE.AND P0, PT, R127, R62, PT ;  /* 0x0000003e7f00720c */ /* 0x000fe40003f06270 */
[----:B------:R-:W-:Y:S02]  /*170b0*/  FSEL R250, R143, -INF , !P4 ;  /* 0xff8000008ffa7808 */ /* 0x000fe40006000000 */
[----:B------:R-:W-:Y:S02]  /*170c0*/  FSEL R46, R37, -INF , !P4 ;  /* 0xff800000252e7808 */ /* 0x000fe40006000000 */
[----:B------:R-:W-:-:S02]  /*170d0*/  I2FP.F32.S32 R54, R54 ;  /* 0x0000003600367245 */ /* 0x000fc40000201400 */
[----:B------:R-:W-:Y:S02]  /*170e0*/  ISETP.GE.AND P4, PT, R99, R62, PT ;  /* 0x0000003e6300720c */ /* 0x000fe40003f86270 */
[----:B------:R-:W-:Y:S02]  /*170f0*/  FSEL R172, R151, -INF , !P1 ;  /* 0xff80000097ac7808 */ /* 0x000fe40004800000 */
[----:B------:R-:W-:Y:S02]  /*17100*/  FSEL R178, R153, -INF , !P1 ;  /* 0xff80000099b27808 */ /* 0x000fe40004800000 */
[----:B------:R-:W-:Y:S01]  /*17110*/  IABS R182, R182 ;  /* 0x000000b600b67213 */ /* 0x000fe20000000000 */
[----:B------:R-:W-:Y:S01]  /*17120*/  FFMA.FTZ R42, -R0, R42, R103 ;  /* 0x0000002a002a7223 */ /* 0x000fe20000010167 */
[----:B------:R-:W-:Y:S01]  /*17130*/  ISETP.GE.AND P1, PT, R87, R62, PT ;  /* 0x0000003e5700720c */ /* 0x000fe20003f26270 */
[----:B------:R-:W-:Y:S01]  /*17140*/  IMAD.IADD R14, R34, 0x1, -R125 ;  /* 0x00000001220e7824 */ /* 0x000fe200078e0a7d */
[----:B------:R-:W-:-:S02]  /*17150*/  FSEL R22, R22, -INF , !P3 ;  /* 0xff80000016167808 */ /* 0x000fc40005800000 */
[----:B------:R-:W-:Y:S02]  /*17160*/  FSEL R8, R8, -INF , !P3 ;  /* 0xff80000008087808 */ /* 0x000fe40005800000 */
[----:B------:R-:W-:Y:S01]  /*17170*/  I2FP.F32.S32 R40, R40 ;  /* 0x0000002800287245 */ /* 0x000fe20000201400 */
[----:B------:R-:W-:Y:S01]  /*17180*/  FFMA.FTZ R21, -R0, R54, R21 ;  /* 0x0000003600157223 */ /* 0x000fe20000010115 */
[----:B------:R-:W-:Y:S02]  /*17190*/  ISETP.GE.AND P3, PT, R113, R62, PT ;  /* 0x0000003e7100720c */ /* 0x000fe40003f66270 */
[----:B------:R-:W-:Y:S02]  /*171a0*/  FSEL R44, R44, -INF , !P0 ;  /* 0xff8000002c2c7808 */ /* 0x000fe40004000000 */
[----:B------:R-:W-:Y:S02]  /*171b0*/  FSEL R36, R36, -INF , !P0 ;  /* 0xff80000024247808 */ /* 0x000fe40004000000 */
[----:B------:R-:W-:-:S02]  /*171c0*/  IABS R52, R52 ;  /* 0x0000003400347213 */ /* 0x000fc40000000000 */
[----:B------:R-:W-:Y:S02]  /*171d0*/  ISETP.GE.AND P0, PT, R105, R62, PT ;  /* 0x0000003e6900720c */ /* 0x000fe40003f06270 */
[----:B------:R-:W-:Y:S02]  /*171e0*/  FSEL R244, R244, -INF , !P4 ;  /* 0xff800000f4f47808 */ /* 0x000fe40006000000 */
[----:B------:R-:W-:Y:S02]  /*171f0*/  FSEL R176, R55, -INF , !P4 ;  /* 0xff80000037b07808 */ /* 0x000fe40006000000 */
[----:B------:R-:W-:Y:S02]  /*17200*/  I2FP.F32.S32 R182, R182 ;  /* 0x000000b600b67245 */ /* 0x000fe40000201400 */
[----:B------:R-:W-:Y:S02]  /*17210*/  ISETP.GE.AND P4, PT, R79, R62, PT ;  /* 0x0000003e4f00720c */ /* 0x000fe40003f86270 */
[----:B------:R-:W-:Y:S01]  /*17220*/  FSEL R186, R17, -INF , !P1 ;  /* 0xff80000011ba7808 */ /* 0x000fe20004800000 */
[----:B------:R-:W-:Y:S01]  /*17230*/  VIADD R17, R63, 0x69 ;  /* 0x000000693f117836 */ /* 0x000fe20000000000 */
[----:B------:R-:W-:Y:S01]  /*17240*/  FSEL R248, R248, -INF , !P3 ;  /* 0xff800000f8f87808 */ /* 0x000fe20005800000 */
[----:B------:R-:W-:Y:S01]  /*17250*/  FFMA.FTZ R23, -R0, R40, R23 ;  /* 0x0000002800177223 */ /* 0x000fe20000010117 */
[----:B------:R-:W-:Y:S01]  /*17260*/  FSEL R42, R42, -INF , !P3 ;  /* 0xff8000002a2a7808 */ /* 0x000fe20005800000 */
[C---:B------:R-:W-:Y:S01]  /*17270*/  IMAD.IADD R37, R34.reuse, 0x1, -R101 ;  /* 0x0000000122257824 */ /* 0x040fe200078e0a65 */
[----:B------:R-:W-:Y:S01]  /*17280*/  I2FP.F32.S32 R52, R52 ;  /* 0x0000003400347245 */ /* 0x000fe20000201400 */
[----:B------:R-:W-:Y:S01]  /*17290*/  IMAD.IADD R40, R34, 0x1, -R49 ;  /* 0x0000000122287824 */ /* 0x000fe200078e0a31 */
[----:B------:R-:W-:Y:S01]  /*172a0*/  IABS R10, R10 ;  /* 0x0000000a000a7213 */ /* 0x000fe20000000000 */
[----:B------:R-:W-:Y:S01]  /*172b0*/  FFMA.FTZ R182, -R0, R182, R9 ;  /* 0x000000b600b67223 */ /* 0x000fe20000010109 */
[----:B------:R-:W-:-:S02]  /*172c0*/  IABS R14, R14 ;  /* 0x0000000e000e7213 */ /* 0x000fc40000000000 */
[----:B------:R-:W-:Y:S02]  /*172d0*/  ISETP.GE.AND P3, PT, R95, R62, PT ;  /* 0x0000003e5f00720c */ /* 0x000fe40003f66270 */
[----:B------:R-:W-:Y:S02]  /*172e0*/  FSEL R216, R216, -INF , !P0 ;  /* 0xff800000d8d87808 */ /* 0x000fe40004000000 */
[----:B------:R-:W-:Y:S02]  /*172f0*/  FSEL R206, R109, -INF , !P0 ;  /* 0xff8000006dce7808 */ /* 0x000fe40004000000 */
[----:B------:R-:W-:Y:S01]  /*17300*/  IABS R162, R162 ;  /* 0x000000a200a27213 */ /* 0x000fe20000000000 */
[----:B------:R-:W-:Y:S01]  /*17310*/  IMAD.IADD R50, R34, 0x1, -R51 ;  /* 0x0000000122327824 */ /* 0x000fe200078e0a33 */
[----:B------:R-:W-:Y:S01]  /*17320*/  ISETP.GE.AND P0, PT, R85, R62, PT ;  /* 0x0000003e5500720c */ /* 0x000fe20003f06270 */
[----:B------:R-:W-:Y:S01]  /*17330*/  VIADD R9, R63, 0x71 ;  /* 0x000000713f097836 */ /* 0x000fe20000000000 */
[----:B------:R-:W-:Y:S01]  /*17340*/  FSEL R198, R21, -INF , !P4 ;  /* 0xff80000015c67808 */ /* 0x000fe20006000000 */
[----:B------:R-:W-:Y:S01]  /*17350*/  IMAD.IADD R21, R26, 0x1, -R17 ;  /* 0x000000011a157824 */ /* 0x000fe200078e0a11 */
[----:B------:R-:W-:Y:S01]  /*17360*/  I2FP.F32.S32 R10, R10 ;  /* 0x0000000a000a7245 */ /* 0x000fe20000201400 */
[----:B------:R-:W-:Y:S01]  /*17370*/  FFMA.FTZ R111, -R0, R52, R111 ;  /* 0x00000034006f7223 */ /* 0x000fe2000001016f */
[----:B------:R-:W-:-:S02]  /*17380*/  I2FP.F32.S32 R14, R14 ;  /* 0x0000000e000e7245 */ /* 0x000fc40000201400 */
[----:B------:R-:W-:Y:S01]  /*17390*/  FSEL R174, R174, -INF , !P3 ;  /* 0xff800000aeae7808 */ /* 0x000fe20005800000 */
[----:B------:R-:W-:Y:S01]  /*173a0*/  FFMA.FTZ R10, -R0, R10, R137 ;  /* 0x0000000a000a7223 */ /* 0x000fe20000010189 */
[----:B------:R-:W-:Y:S01]  /*173b0*/  FSEL R240, R33, -INF , !P3 ;  /* 0xff80000021f07808 */ /* 0x000fe20005800000 */
[----:B------:R-:W-:Y:S01]  /*173c0*/  IMAD.IADD R33, R34, 0x1, -R83 ;  /* 0x0000000122217824 */ /* 0x000fe200078e0a53 */
[----:B------:R-:W-:Y:S02]  /*173d0*/  I2FP.F32.S32 R162, R162 ;  /* 0x000000a200a27245 */ /* 0x000fe40000201400 */
[----:B------:R-:W-:Y:S02]  /*173e0*/  IABS R37, R37 ;  /* 0x0000002500257213 */ /* 0x000fe40000000000 */
[----:B------:R-:W-:Y:S02]  /*173f0*/  ISETP.GE.AND P3, PT, R53, R62, PT ;  /* 0x0000003e3500720c */ /* 0x000fe40003f66270 */
[----:B------:R-:W-:Y:S01]  /*17400*/  FSEL R184, R23, -INF , !P0 ;  /* 0xff80000017b87808 */ /* 0x000fe20004000000 */
[----:B------:R-:W-:Y:S01]  /*17410*/  IMAD.IADD R23, R26, 0x1, -R9 ;  /* 0x000000011a177824 */ /* 0x000fe200078e0a09 */
[----:B------:R-:W-:-:S02]  /*17420*/  IABS R40, R40 ;  /* 0x0000002800287213 */ /* 0x000fc40000000000 */
[----:B------:R-:W-:Y:S02]  /*17430*/  IABS R180, R180 ;  /* 0x000000b400b47213 */ /* 0x000fe40000000000 */
[----:B------:R-:W-:Y:S02]  /*17440*/  IABS R50, R50 ;  /* 0x0000003200327213 */ /* 0x000fe40000000000 */
[----:B------:R-:W-:Y:S01]  /*17450*/  IABS R21, R21 ;  /* 0x0000001500157213 */ /* 0x000fe20000000000 */
[----:B------:R-:W-:Y:S01]  /*17460*/  FFMA.FTZ R14, -R0, R14, R141 ;  /* 0x0000000e000e7223 */ /* 0x000fe2000001018d */
[----:B------:R-:W-:Y:S01]  /*17470*/  FSEL R6, R6, -INF , !P5 ;  /* 0xff80000006067808 */ /* 0x000fe20006800000 */
[----:B------:R-:W-:Y:S01]  /*17480*/  FFMA.FTZ R162, -R0, R162, R11 ;  /* 0x000000a200a27223 */ /* 0x000fe2000001010b */
[----:B------:R-:W-:Y:S02]  /*17490*/  I2FP.F32.S32 R37, R37 ;  /* 0x0000002500257245 */ /* 0x000fe40000201400 */
[----:B------:R-:W-:-:S02]  /*174a0*/  FSEL R192, R157, -INF , !P3 ;  /* 0xff8000009dc07808 */ /* 0x000fc40005800000 */
[----:B------:R-:W-:Y:S02]  /*174b0*/  FSEL R196, R111, -INF , !P3 ;  /* 0xff8000006fc47808 */ /* 0x000fe40005800000 */
[----:B------:R-:W-:Y:S02]  /*174c0*/  I2FP.F32.S32 R40, R40 ;  /* 0x0000002800287245 */ /* 0x000fe40000201400 */
[-C--:B------:R-:W-:Y:S02]  /*174d0*/  ISETP.GE.AND P5, PT, R125, R62.reuse, PT ;  /* 0x0000003e7d00720c */ /* 0x080fe40003fa6270 */
[----:B------:R-:W-:Y:S02]  /*174e0*/  IABS R33, R33 ;  /* 0x0000002100217213 */ /* 0x000fe40000000000 */
[----:B------:R-:W-:Y:S02]  /*174f0*/  ISETP.GE.AND P3, PT, R29, R62, PT ;  /* 0x0000003e1d00720c */ /* 0x000fe40003f66270 */
[----:B------:R-:W-:-:S02]  /*17500*/  I2FP.F32.S32 R180, R180 ;  /* 0x000000b400b47245 */ /* 0x000fc40000201400 */
[----:B------:R-:W-:Y:S02]  /*17510*/  I2FP.F32.S32 R50, R50 ;  /* 0x0000003200327245 */ /* 0x000fe40000201400 */
[----:B------:R-:W-:Y:S02]  /*17520*/  I2FP.F32.S32 R21, R21 ;  /* 0x0000001500157245 */ /* 0x000fe40000201400 */
[----:B------:R-:W-:Y:S01]  /*17530*/  IABS R23, R23 ;  /* 0x0000001700177213 */ /* 0x000fe20000000000 */
[----:B------:R-:W-:Y:S01]  /*17540*/  FFMA.FTZ R43, -R0, R37, R43 ;  /* 0x00000025002b7223 */ /* 0x000fe2000001012b */
[----:B------:R-:W-:Y:S01]  /*17550*/  FSEL R10, R10, -INF , !P5 ;  /* 0xff8000000a0a7808 */ /* 0x000fe20006800000 */
[----:B------:R-:W-:Y:S01]  /*17560*/  FFMA.FTZ R71, -R0, R40, R71 ;  /* 0x0000002800477223 */ /* 0x000fe20000010147 */
[----:B------:R-:W-:Y:S02]  /*17570*/  FSEL R14, R14, -INF , !P5 ;  /* 0xff8000000e0e7808 */ /* 0x000fe40006800000 */
[----:B------:R-:W-:-:S02]  /*17580*/  I2FP.F32.S32 R33, R33 ;  /* 0x0000002100217245 */ /* 0x000fc40000201400 */
[----:B------:R-:W-:Y:S02]  /*17590*/  FSEL R170, R93, -INF , !P3 ;  /* 0xff8000005daa7808 */ /* 0x000fe40005800000 */
[----:B------:R-:W-:Y:S01]  /*175a0*/  FSEL R162, R162, -INF , !P3 ;  /* 0xff800000a2a27808 */ /* 0x000fe20005800000 */
[C---:B------:R-:W-:Y:S01]  /*175b0*/  FFMA.FTZ R180, -R0.reuse, R180, R5 ;  /* 0x000000b400b47223 */ /* 0x040fe20000010105 */
[----:B------:R-:W-:Y:S01]  /*175c0*/  ISETP.GE.AND P5, PT, R101, R62, PT ;  /* 0x0000003e6500720c */ /* 0x000fe20003fa6270 */
[----:B------:R-:W-:Y:S01]  /*175d0*/  FFMA.FTZ R27, -R0, R50, R27 ;  /* 0x00000032001b7223 */ /* 0x000fe2000001011b */
[----:B------:R-:W-:Y:S01]  /*175e0*/  ISETP.GE.AND P3, PT, R9, R62, PT ;  /* 0x0000003e0900720c */ /* 0x000fe20003f66270 */
[----:B------:R-:W-:Y:S01]  /*175f0*/  IMAD.IADD R9, R34, 0x1, -R9 ;  /* 0x0000000122097824 */ /* 0x000fe200078e0a09 */
[----:B------:R-:W-:Y:S01]  /*17600*/  I2FP.F32.S32 R40, R23 ;  /* 0x0000001700287245 */ /* 0x000fe20000201400 */
[----:B------:R-:W-:Y:S01]  /*17610*/  FFMA.FTZ R7, -R0, R21, R7 ;  /* 0x0000001500077223 */ /* 0x000fe20000010107 */
[----:B------:R-:W-:Y:S01]  /*17620*/  FSEL R214, R121, -INF , !P4 ;  /* 0xff80000079d67808 */ /* 0x000fe20006000000 */
[----:B------:R-:W-:Y:S01]  /*17630*/  VIADD R11, R63, 0x70 ;  /* 0x000000703f0b7836 */ /* 0x000fe20000000000 */
[----:B------:R-:W-:-:S02]  /*17640*/  FSEL R202, R159, -INF , !P1 ;  /* 0xff8000009fca7808 */ /* 0x000fc40004800000 */
[-C--:B------:R-:W-:Y:S02]  /*17650*/  ISETP.GE.AND P4, PT, R31, R62.reuse, PT ;  /* 0x0000003e1f00720c */ /* 0x080fe40003f86270 */
[----:B------:R-:W-:Y:S02]  /*17660*/  ISETP.GE.AND P1, PT, R51, R62, PT ;  /* 0x0000003e3300720c */ /* 0x000fe40003f26270 */
[----:B------:R-:W-:Y:S01]  /*17670*/  FMNMX3.FTZ R21, R32, R30, R25, !PT ;  /* 0x0000001e20157276 */ /* 0x000fe20007810019 */
[C---:B------:R-:W-:Y:S01]  /*17680*/  FFMA.FTZ R35, -R0.reuse, R33, R35 ;  /* 0x0000002100237223 */ /* 0x040fe20000010123 */
[----:B------:R-:W-:Y:S01]  /*17690*/  FSEL R246, R149, -INF , !P5 ;  /* 0xff80000095f67808 */ /* 0x000fe20006800000 */
[----:B------:R-:W-:Y:S01]  /*176a0*/  FFMA.FTZ R15, -R0, R40, R15 ;  /* 0x00000028000f7223 */ /* 0x000fe2000001010f */
[----:B------:R-:W-:Y:S02]  /*176b0*/  FSEL R242, R43, -INF , !P5 ;  /* 0xff8000002bf27808 */ /* 0x000fe40006800000 */
[----:B------:R-:W-:-:S02]  /*176c0*/  ISETP.GE.AND P5, PT, R83, R62, PT ;  /* 0x0000003e5300720c */ /* 0x000fc40003fa6270 */
[----:B------:R-:W-:Y:S02]  /*176d0*/  FSEL R188, R188, -INF , !P4 ;  /* 0xff800000bcbc7808 */ /* 0x000fe40006000000 */
[----:B------:R-:W-:Y:S02]  /*176e0*/  FSEL R180, R180, -INF , !P4 ;  /* 0xff800000b4b47808 */ /* 0x000fe40006000000 */
[----:B------:R-:W-:Y:S01]  /*176f0*/  FSEL R160, R27, -INF , !P1 ;  /* 0xff8000001ba07808 */ /* 0x000fe20004800000 */
[--C-:B------:R-:W-:Y:S01]  /*17700*/  IMAD.IADD R27, R26, 0x1, -R11.reuse ;  /* 0x000000011a1b7824 */ /* 0x100fe200078e0a0b */
[----:B------:R-:W-:Y:S02]  /*17710*/  FMNMX3.FTZ R21, R21, R28, R22, !PT ;  /* 0x0000001c15157276 */ /* 0x000fe40007810016 */
[----:B------:R-:W-:Y:S02]  /*17720*/  IABS R40, R9 ;  /* 0x0000000900287213 */ /* 0x000fe40000000000 */
[----:B------:R-:W-:Y:S01]  /*17730*/  ISETP.GE.AND P4, PT, R11, R62, PT ;  /* 0x0000003e0b00720c */ /* 0x000fe20003f86270 */
[----:B------:R-:W-:Y:S01]  /*17740*/  IMAD.IADD R11, R34, 0x1, -R11 ;  /* 0x00000001220b7824 */ /* 0x000fe200078e0a0b */
[----:B------:R-:W-:-:S02]  /*17750*/  FMNMX3.FTZ R9, R19, R24, R6, !PT ;  /* 0x0000001813097276 */ /* 0x000fc40007810006 */
[----:B------:R-:W-:Y:S02]  /*17760*/  FSEL R190, R155, -INF , !P5 ;  /* 0xff8000009bbe7808 */ /* 0x000fe40006800000 */
[----:B------:R-:W-:Y:S02]  /*17770*/  FSEL R204, R35, -INF , !P5 ;  /* 0xff80000023cc7808 */ /* 0x000fe40006800000 */
[----:B------:R-:W-:Y:S02]  /*17780*/  ISETP.GE.AND P5, PT, R41, R62, PT ;  /* 0x0000003e2900720c */ /* 0x000fe40003fa6270 */
[----:B------:R-:W-:Y:S02]  /*17790*/  FMNMX3.FTZ R21, R21, R20, R18, !PT ;  /* 0x0000001415157276 */ /* 0x000fe40007810012 */
[----:B------:R-:W-:Y:S02]  /*177a0*/  FMNMX3.FTZ R9, R9, R4, R8, !PT ;  /* 0x0000000409097276 */ /* 0x000fe40007810008 */
[----:B------:R-:W-:-:S02]  /*177b0*/  IABS R52, R11 ;  /* 0x0000000b00347213 */ /* 0x000fc40000000000 */
[----:B------:R-:W-:Y:S02]  /*177c0*/  FSEL R194, R194, -INF , !P5 ;  /* 0xff800000c2c27808 */ /* 0x000fe40006800000 */
[----:B------:R-:W-:Y:S02]  /*177d0*/  FSEL R182, R182, -INF , !P5 ;  /* 0xff800000b6b67808 */ /* 0x000fe40006800000 */
[----:B------:R-:W-:Y:S02]  /*177e0*/  FMNMX3.FTZ R11, R21, R10, R250, !PT ;  /* 0x0000000a150b7276 */ /* 0x000fe400078100fa */
[----:B------:R-:W-:Y:S01]  /*177f0*/  ISETP.GE.AND P5, PT, R17, R62, PT ;  /* 0x0000003e1100720c */ /* 0x000fe20003fa6270 */
[----:B------:R-:W-:Y:S01]  /*17800*/  IMAD.IADD R17, R34, 0x1, -R17 ;  /* 0x0000000122117824 */ /* 0x000fe200078e0a11 */
[----:B------:R-:W-:Y:S02]  /*17810*/  FMNMX3.FTZ R9, R9, R16, R12, !PT ;  /* 0x0000001009097276 */ /* 0x000fe4000781000c */
[----:B------:R-:W-:-:S02]  /*17820*/  FMNMX3.FTZ R11, R11, R248, R48, !PT ;  /* 0x000000f80b0b7276 */ /* 0x000fc40007810030 */
[----:B------:R-:W-:Y:S02]  /*17830*/  FMNMX3.FTZ R9, R9, R14, R46, !PT ;  /* 0x0000000e09097276 */ /* 0x000fe4000781002e */
[----:B------:R-:W-:Y:S02]  /*17840*/  IABS R17, R17 ;  /* 0x0000001100117213 */ /* 0x000fe40000000000 */
[----:B------:R-:W-:Y:S02]  /*17850*/  FMNMX3.FTZ R11, R11, R44, R246, !PT ;  /* 0x0000002c0b0b7276 */ /* 0x000fe400078100f6 */
[----:B------:R-:W-:Y:S02]  /*17860*/  FMNMX3.FTZ R9, R9, R42, R38, !PT ;  /* 0x0000002a09097276 */ /* 0x000fe40007810026 */
[----:B------:R-:W-:Y:S02]  /*17870*/  I2FP.F32.S32 R17, R17 ;  /* 0x0000001100117245 */ /* 0x000fe40000201400 */
[----:B------:R-:W-:-:S02]  /*17880*/  FMNMX3.FTZ R11, R11, R244, R174, !PT ;  /* 0x000000f40b0b7276 */ /* 0x000fc400078100ae */
[----:B------:R-:W-:Y:S01]  /*17890*/  FMNMX3.FTZ R9, R9, R36, R242, !PT ;  /* 0x0000002409097276 */ /* 0x000fe200078100f2 */
[----:B------:R-:W-:Y:S01]  /*178a0*/  FFMA.FTZ R13, -R0, R17, R13 ;  /* 0x00000011000d7223 */ /* 0x000fe2000001010d */
[----:B------:R-:W-:Y:S01]  /*178b0*/  FMNMX3.FTZ R11, R11, R172, R216, !PT ;  /* 0x000000ac0b0b7276 */ /* 0x000fe200078100d8 */
[----:B------:R-:W-:Y:S01]  /*178c0*/  VIADD R5, R63, 0x78 ;  /* 0x000000783f057836 */ /* 0x000fe20000000000 */
[----:B------:R-:W-:Y:S01]  /*178d0*/  FMNMX3.FTZ R17, R9, R176, R240, !PT ;  /* 0x000000b009117276 */ /* 0x000fe200078100f0 */
[----:B------:R-:W-:Y:S01]  /*178e0*/  VIADD R63, R63, 0x79 ;  /* 0x000000793f3f7836 */ /* 0x000fe20000000000 */
[----:B------:R-:W-:Y:S01]  /*178f0*/  FMNMX3.FTZ R11, R11, R190, R214, !PT ;  /* 0x000000be0b0b7276 */ /* 0x000fe200078100d6 */
[C---:B------:R-:W-:Y:S01]  /*17900*/  IMAD.IADD R29, R26.reuse, 0x1, -R5 ;  /* 0x000000011a1d7824 */ /* 0x040fe200078e0a05 */
[----:B------:R-:W-:Y:S02]  /*17910*/  FMNMX3.FTZ R17, R17, R178, R206, !PT ;  /* 0x000000b211117276 */ /* 0x000fe400078100ce */
[----:B------:R-:W-:Y:S01]  /*17920*/  IABS R27, R27 ;  /* 0x0000001b001b7213 */ /* 0x000fe20000000000 */
[----:B------:R-:W-:Y:S01]  /*17930*/  IMAD.IADD R26, R26, 0x1, -R63 ;  /* 0x000000011a1a7824 */ /* 0x000fe200078e0a3f */
[----:B------:R-:W-:-:S02]  /*17940*/  FSEL R200, R97, -INF , !P0 ;  /* 0xff80000061c87808 */ /* 0x000fc40004000000 */
[----:B------:R-:W-:Y:S02]  /*17950*/  FSEL R168, R89, -INF , !P1 ;  /* 0xff80000059a87808 */ /* 0x000fe40004800000 */
[----:B------:R-:W-:Y:S02]  /*17960*/  FMNMX3.FTZ R11, R11, R192, R202, !PT ;  /* 0x000000c00b0b7276 */ /* 0x000fe400078100ca */
[----:B------:R-:W-:Y:S01]  /*17970*/  ISETP.GE.AND P1, PT, R5, R62, PT ;  /* 0x0000003e0500720c */ /* 0x000fe20003f26270 */
[----:B------:R-:W-:Y:S01]  /*17980*/  IMAD.IADD R5, R34, 0x1, -R5 ;  /* 0x0000000122057824 */ /* 0x000fe200078e0a05 */
[----:B------:R-:W-:Y:S02]  /*17990*/  FMNMX3.FTZ R17, R17, R204, R198, !PT ;  /* 0x000000cc11117276 */ /* 0x000fe400078100c6 */
[----:B------:R-:W-:Y:S02]  /*179a0*/  IABS R29, R29 ;  /* 0x0000001d001d7213 */ /* 0x000fe40000000000 */
[----:B------:R-:W-:-:S02]  /*179b0*/  I2FP.F32.S32 R27, R27 ;  /* 0x0000001b001b7245 */ /* 0x000fc40000201400 */
[----:B------:R-:W-:Y:S02]  /*179c0*/  ISETP.GE.AND P0, PT, R49, R62, PT ;  /* 0x0000003e3100720c */ /* 0x000fe40003f06270 */
[----:B------:R-:W-:Y:S01]  /*179d0*/  FMNMX3.FTZ R11, R11, R200, R194, !PT ;  /* 0x000000c80b0b7276 */ /* 0x000fe200078100c2 */
[----:B------:R-:W-:Y:S01]  /*179e0*/  IMAD.IADD R34, R34, 0x1, -R63 ;  /* 0x0000000122227824 */ /* 0x000fe200078e0a3f */
[----:B------:R-:W-:Y:S01]  /*179f0*/  FMNMX3.FTZ R17, R17, R196, R186, !PT ;  /* 0x000000c411117276 */ /* 0x000fe200078100ba */
[----:B------:R-:W-:Y:S01]  /*17a00*/  FFMA.FTZ R27, -R0, R27, R69 ;  /* 0x0000001b001b7223 */ /* 0x000fe20000010145 */
[----:B------:R-:W-:Y:S02]  /*17a10*/  IABS R26, R26 ;  /* 0x0000001a001a7213 */ /* 0x000fe40000000000 */
[----:B------:R-:W-:Y:S02]  /*17a20*/  I2FP.F32.S32 R50, R29 ;  /* 0x0000001d00327245 */ /* 0x000fe40000201400 */
[----:B------:R-:W-:-:S02]  /*17a30*/  I2FP.F32.S32 R52, R52 ;  /* 0x0000003400347245 */ /* 0x000fc40000201400 */
[----:B------:R-:W-:Y:S02]  /*17a40*/  IABS R5, R5 ;  /* 0x0000000500057213 */ /* 0x000fe40000000000 */
[----:B------:R-:W-:Y:S02]  /*17a50*/  FSEL R166, R91, -INF , !P0 ;  /* 0xff8000005ba67808 */ /* 0x000fe40004000000 */
[----:B------:R-:W-:Y:S02]  /*17a60*/  FMNMX3.FTZ R11, R11, R188, R170, !PT ;  /* 0x000000bc0b0b7276 */ /* 0x000fe400078100aa */
[----:B------:R-:W-:Y:S01]  /*17a70*/  FMNMX3.FTZ R17, R17, R184, R182, !PT ;  /* 0x000000b811117276 */ /* 0x000fe200078100b6 */
[C---:B------:R-:W-:Y:S01]  /*17a80*/  FFMA.FTZ R50, -R0.reuse, R50, R81 ;  /* 0x0000003200327223 */ /* 0x040fe20000010151 */
[----:B------:R-:W-:Y:S01]  /*17a90*/  I2FP.F32.S32 R26, R26 ;  /* 0x0000001a001a7245 */ /* 0x000fe20000201400 */
[----:B------:R-:W-:Y:S01]  /*17aa0*/  FFMA.FTZ R59, -R0, R52, R59 ;  /* 0x00000034003b7223 */ /* 0x000fe2000001013b */
[----:B------:R-:W-:-:S02]  /*17ab0*/  I2FP.F32.S32 R40, R40 ;  /* 0x0000002800287245 */ /* 0x000fc40000201400 */
[----:B------:R-:W-:Y:S02]  /*17ac0*/  IABS R34, R34 ;  /* 0x0000002200227213 */ /* 0x000fe40000000000 */
[----:B------:R-:W-:Y:S02]  /*17ad0*/  I2FP.F32.S32 R9, R5 ;  /* 0x0000000500097245 */ /* 0x000fe40000201400 */
[----:B------:R-:W-:Y:S02]  /*17ae0*/  FSEL R164, R7, -INF , !P5 ;  /* 0xff80000007a47808 */ /* 0x000fe40006800000 */
[----:B------:R-:W-:Y:S02]  /*17af0*/  FSEL R154, R27, -INF , !P4 ;  /* 0xff8000001b9a7808 */ /* 0x000fe40006000000 */
[----:B------:R-:W-:Y:S02]  /*17b00*/  FMNMX3.FTZ R11, R11, R168, R166, !PT ;  /* 0x000000a80b0b7276 */ /* 0x000fe400078100a6 */
[----:B------:R-:W-:-:S02]  /*17b10*/  FSEL R158, R71, -INF , !P0 ;  /* 0xff800000479e7808 */ /* 0x000fc40004000000 */
[----:B------:R-:W-:Y:S01]  /*17b20*/  FMNMX3.FTZ R7, R17, R180, R162, !PT ;  /* 0x000000b411077276 */ /* 0x000fe200078100a2 */
[C---:B------:R-:W-:Y:S01]  /*17b30*/  FFMA.FTZ R26, -R0.reuse, R26, R77 ;  /* 0x0000001a001a7223 */ /* 0x040fe2000001014d */
[----:B------:R-:W-:Y:S01]  /*17b40*/  I2FP.F32.S32 R5, R34 ;  /* 0x0000002200057245 */ /* 0x000fe20000201400 */
[C---:B------:R-:W-:Y:S01]  /*17b50*/  FFMA.FTZ R40, -R0.reuse, R40, R75 ;  /* 0x0000002800287223 */ /* 0x040fe2000001014b */
[----:B------:R-:W-:Y:S01]  /*17b60*/  ISETP.GE.AND P0, PT, R63, R62, PT ;  /* 0x0000003e3f00720c */ /* 0x000fe20003f06270 */
[----:B------:R-:W-:Y:S01]  /*17b70*/  FFMA.FTZ R9, -R0, R9, R57 ;  /* 0x0000000900097223 */ /* 0x000fe20000010139 */
[----:B------:R-:W-:Y:S02]  /*17b80*/  FSEL R152, R15, -INF , !P3 ;  /* 0xff8000000f987808 */ /* 0x000fe40005800000 */
[----:B------:R-:W-:Y:S02]  /*17b90*/  FSEL R150, R50, -INF , !P1 ;  /* 0xff80000032967808 */ /* 0x000fe40004800000 */
[----:B------:R-:W-:-:S02]  /*17ba0*/  FMNMX3.FTZ R11, R11, R164, R154, !PT ;  /* 0x000000a40b0b7276 */ /* 0x000fc4000781009a */
[----:B------:R-:W-:Y:S02]  /*17bb0*/  FSEL R156, R13, -INF , !P5 ;  /* 0xff8000000d9c7808 */ /* 0x000fe40006800000 */
[----:B------:R-:W-:Y:S02]  /*17bc0*/  FSEL R146, R59, -INF , !P4 ;  /* 0xff8000003b927808 */ /* 0x000fe40006000000 */
[----:B------:R-:W-:Y:S01]  /*17bd0*/  FMNMX3.FTZ R7, R7, R160, R158, !PT ;  /* 0x000000a007077276 */ /* 0x000fe2000781009e */
[----:B------:R-:W-:Y:S01]  /*17be0*/  FFMA.FTZ R73, -R0, R5, R73 ;  /* 0x0000000500497223 */ /* 0x000fe20000010149 */
[----:B------:R-:W-:Y:S02]  /*17bf0*/  FSEL R148, R26, -INF , !P0 ;  /* 0xff8000001a947808 */ /* 0x000fe40004000000 */
[----:B------:R-:W-:Y:S02]  /*17c00*/  FMNMX3.FTZ R11, R11, R152, R150, !PT ;  /* 0x000000980b0b7276 */ /* 0x000fe40007810096 */
[----:B------:R-:W-:-:S02]  /*17c10*/  FSEL R144, R40, -INF , !P3 ;  /* 0xff80000028907808 */ /* 0x000fc40005800000 */
        /* <DEDUP_REMOVED lines=12> */
[----:B------:R-:W-:-:S04]  /*17ce0*/  LOP3.LUT R64, R60, 0x200, R67, 0xf8, !PT ;  /* 0x000002003c407812 */ /* 0x000fc800078ef843 */
[----:B------:R-:W-:-:S05]  /*17cf0*/  LEA R64, R64, UR6, 0x1 ;  /* 0x0000000640407c11 */ /* 0x000fca000f8e08ff */
[C---:B------:R-:W-:Y:S01]  /*17d00*/  VIADD R5, R64.reuse, 0xc000 ;  /* 0x0000c00040057836 */ /* 0x040fe20000000000 */
[----:B------:R-:W-:Y:S01]  /*17d10*/  LDSM.16.MT88.4 R124, [R64+0xc000] ;  /* 0x00c00000407c783b */ /* 0x000fe20000004200 */
[----:B------:R-:W-:Y:S02]  /*17d20*/  VIADD R45, R64, 0xc040 ;  /* 0x0000c040402d7836 */ /* 0x000fe40000000000 */
[----:B------:R-:W-:Y:S01]  /*17d30*/  @P2 VIADD R45, R5, 0xffffffc0 ;  /* 0xffffffc0052d2836 */ /* 0x000fe20000000000 */
[----:B------:R-:W-:Y:S01]  /*17d40*/  LDSM.16.MT88.4 R92, [R64+0x10000] ;  /* 0x01000000405c783b */ /* 0x000fe20000004200 */
[----:B-1----:R-:W-:Y:S02]  /*17d50*/  FMNMX.FTZ R135, R26, R135, !PT ;  /* 0x000000871a877209 */ /* 0x002fe40007810000 */
[----:B------:R-:W-:Y:S01]  /*17d60*/  IMAD.IADD R40, R65, 0x1, R45 ;  /* 0x0000000141287824 */ /* 0x000fe200078e022d */
[----:B------:R-:W-:Y:S01]  /*17d70*/  LDSM.16.MT88.4 R108, [R45] ;  /* 0x000000002d6c783b */ /* 0x000fe20000004200 */
[----:B------:R-:W-:Y:S01]  /*17d80*/  FSETP.NEU.FTZ.AND P0, PT, R135, -INF , PT ;  /* 0xff8000008700780b */ /* 0x000fe20003f1d000 */
[----:B--2---:R-:W-:-:S02]  /*17d90*/  FMUL.FTZ R141, R138, R135 ;  /* 0x000000878a8d7220 */ /* 0x004fc40000410000 */
[----:B------:R-:W1:Y:S01]  /*17da0*/  LDSM.16.MT88.4 R100, [R40] ;  /* 0x000000002864783b */ /* 0x000e620000004200 */
[----:B---3--:R-:W-:Y:S02]  /*17db0*/  FMNMX.FTZ R134, R7, R134, !PT ;  /* 0x0000008607867209 */ /* 0x008fe40007810000 */
[----:B------:R-:W-:Y:S01]  /*17dc0*/  FSEL R141, R141, RZ, P0 ;  /* 0x000000ff8d8d7208 */ /* 0x000fe20000000000 */
[----:B------:R-:W-:Y:S01]  /*17dd0*/  IMAD.IADD R139, R65, 0x1, R64 ;  /* 0x00000001418b7824 */ /* 0x000fe200078e0240 */
[----:B------:R-:W-:Y:S01]  /*17de0*/  FSETP.NEU.FTZ.AND P0, PT, R134, -INF , PT ;  /* 0xff8000008600780b */ /* 0x000fe20003f1d000 */
[----:B------:R-:W-:Y:S01]  /*17df0*/  FMUL.FTZ R137, R138, R134 ;  /* 0x000000868a897220 */ /* 0x000fe20000410000 */
[----:B------:R-:W-:Y:S04]  /*17e00*/  LDSM.16.MT88.4 R76, [R45+0x4000] ;  /* 0x004000002d4c783b */ /* 0x000fe80000004200 */
[----:B------:R-:W-:Y:S01]  /*17e10*/  FSEL R137, R137, RZ, P0 ;  /* 0x000000ff89897208 */ /* 0x000fe20000000000 */
[----:B------:R-:W2:Y:S01]  /*17e20*/  LDSM.16.MT88.4 R116, [R139+0xc000] ;  /* 0x00c000008b74783b */ /* 0x000ea20000004200 */
[-CC-:B------:R-:W-:Y:S01]  /*17e30*/  FFMA.FTZ R136, R32, R138.reuse, -R141.reuse ;  /* 0x0000008a20887223 */ /* 0x180fe2000001088d */
[----:B------:R-:W-:-:S02]  /*17e40*/  FFMA.FTZ R67, R30, R138, -R141 ;  /* 0x0000008a1e437223 */ /* 0x000fc4000001088d */
[----:B------:R-:W3:Y:S01]  /*17e50*/  LDSM.16.MT88.4 R84, [R139+0x10000] ;  /* 0x010000008b54783b */ /* 0x000ee20000004200 */
[-CC-:B------:R-:W-:Y:S01]  /*17e60*/  FFMA.FTZ R59, R6, R138.reuse, -R137.reuse ;  /* 0x0000008a063b7223 */ /* 0x180fe20000010889 */
[-C--:B------:R-:W-:Y:S01]  /*17e70*/  FFMA.FTZ R58, R4, R138.reuse, -R137 ;  /* 0x0000008a043a7223 */ /* 0x080fe20000010889 */
[-CC-:B------:R-:W-:Y:S01]  /*17e80*/  FFMA.FTZ R63, R25, R138.reuse, -R141.reuse ;  /* 0x0000008a193f7223 */ /* 0x180fe2000001088d */
[----:B------:R-:W4:Y:S01]  /*17e90*/  LDSM.16.MT88.4 R4, [R40+0x4000] ;  /* 0x004000002804783b */ /* 0x000f220000004200 */
[-C--:B------:R-:W-:Y:S01]  /*17ea0*/  FFMA.FTZ R60, R28, R138.reuse, -R141 ;  /* 0x0000008a1c3c7223 */ /* 0x080fe2000001088d */
[-CC-:B------:R-:W-:Y:S01]  /*17eb0*/  FFMA.FTZ R66, R19, R138.reuse, -R137.reuse ;  /* 0x0000008a13427223 */ /* 0x180fe20000010889 */
[-C--:B------:R-:W-:Y:S01]  /*17ec0*/  FFMA.FTZ R65, R24, R138.reuse, -R137 ;  /* 0x0000008a18417223 */ /* 0x080fe20000010889 */
[----:B------:R-:W-:Y:S01]  /*17ed0*/  MUFU.EX2 R136, R136 ;  /* 0x0000008800887308 */ /* 0x000fe20000000800 */
[-C--:B------:R-:W-:Y:S01]  /*17ee0*/  FFMA.FTZ R52, R10, R138.reuse, -R141 ;  /* 0x0000008a0a347223 */ /* 0x080fe2000001088d */
[-C--:B------:R-:W-:Y:S01]  /*17ef0*/  FFMA.FTZ R55, R8, R138.reuse, -R137 ;  /* 0x0000008a08377223 */ /* 0x080fe20000010889 */
[-CC-:B------:R-:W-:Y:S01]  /*17f00*/  FFMA.FTZ R57, R22, R138.reuse, -R141.reuse ;  /* 0x0000008a16397223 */ /* 0x180fe2000001088d */
[----:B------:R-:W5:Y:S01]  /*17f10*/  MUFU.EX2 R67, R67 ;  /* 0x0000004300437308 */ /* 0x000f620000000800 */
[----:B------:R-:W4:Y:S03]  /*17f20*/  LDSM.16.MT88.4 R8, [R40+0x800] ;  /* 0x000800002808783b */ /* 0x000f260000004200 */
[----:B------:R-:W-:Y:S01]  /*17f30*/  MUFU.EX2 R63, R63 ;  /* 0x0000003f003f7308 */ /* 0x000fe20000000800 */
[-CC-:B------:R-:W-:Y:S01]  /*17f40*/  FFMA.FTZ R56, R20, R138.reuse, -R141.reuse ;  /* 0x0000008a14387223 */ /* 0x180fe2000001088d */
[-C--:B------:R-:W-:Y:S01]  /*17f50*/  FFMA.FTZ R53, R18, R138.reuse, -R141 ;  /* 0x0000008a12357223 */ /* 0x080fe2000001088d */
[-CC-:B------:R-:W-:Y:S01]  /*17f60*/  FFMA.FTZ R54, R16, R138.reuse, -R137.reuse ;  /* 0x0000008a10367223 */ /* 0x180fe20000010889 */
[----:B------:R-:W1:Y:S01]  /*17f70*/  MUFU.EX2 R60, R60 ;  /* 0x0000003c003c7308 */ /* 0x000e620000000800 */
[-CC-:B------:R-:W-:Y:S01]  /*17f80*/  FFMA.FTZ R51, R12, R138.reuse, -R137.reuse ;  /* 0x0000008a0c337223 */ /* 0x180fe20000010889 */
[----:B------:R-:W-:Y:S01]  /*17f90*/  FFMA.FTZ R50, R14, R138, -R137 ;  /* 0x0000008a0e327223 */ /* 0x000fe20000010889 */
[----:B------:R-:W4:Y:S01]  /*17fa0*/  LDSM.16.MT88.4 R32, [R139+0xc800] ;  /* 0x00c800008b20783b */ /* 0x000f220000004200 */
[----:B------:R-:W-:Y:S03]  /*17fb0*/  MUFU.EX2 R66, R66 ;  /* 0x0000004200427308 */ /* 0x000fe60000000800 */
[----:B------:R-:W-:Y:S01]  /*17fc0*/  LDSM.16.MT88.4 R28, [R139+0x10800] ;  /* 0x010800008b1c783b */ /* 0x000fe20000004200 */
[----:B------:R-:W2:Y:S04]  /*17fd0*/  MUFU.EX2 R65, R65 ;  /* 0x0000004100417308 */ /* 0x000ea80000000800 */
[----:B------:R-:W-:Y:S04]  /*17fe0*/  MUFU.EX2 R59, R59 ;  /* 0x0000003b003b7308 */ /* 0x000fe80000000800 */
[----:B------:R-:W3:Y:S01]  /*17ff0*/  MUFU.EX2 R58, R58 ;  /* 0x0000003a003a7308 */ /* 0x000ee20000000800 */
[----:B-----5:R-:W-:Y:S01]  /*18000*/  F2FP.F16.F32.PACK_AB R68, R67, R136 ;  /* 0x000000884344723e */ /* 0x020fe200000000ff */
[----:B------:R-:W5:Y:S01]  /*18010*/  LDSM.16.MT88.4 R12, [R45+0x4800] ;  /* 0x004800002d0c783b */ /* 0x000f620000004200 */
[----:B-1----:R-:W-:-:S02]  /*18020*/  F2FP.F16.F32.PACK_AB R70, R60, R63 ;  /* 0x0000003f3c46723e */ /* 0x002fc400000000ff */
[----:B--2---:R-:W-:Y:S01]  /*18030*/  F2FP.F16.F32.PACK_AB R69, R65, R66 ;  /* 0x000000424145723e */ /* 0x004fe200000000ff */
[----:B------:R-:W-:Y:S01]  /*18040*/  MUFU.EX2 R57, R57 ;  /* 0x0000003900397308 */ /* 0x000fe20000000800 */
[----:B------:R-:W1:Y:S03]  /*18050*/  LDSM.16.MT88.4 R16, [R64+0x10800] ;  /* 0x010800004010783b */ /* 0x000e660000004200 */
[----:B------:R-:W-:Y:S01]  /*18060*/  MUFU.EX2 R52, R52 ;  /* 0x0000003400347308 */ /* 0x000fe20000000800 */
[----:B------:R-:W-:Y:S01]  /*18070*/  LDSM.16.MT88.4 R24, [R64+0xc800] ;  /* 0x00c800004018783b */ /* 0x000fe20000004200 */
[----:B---3--:R-:W-:Y:S02]  /*18080*/  F2FP.F16.F32.PACK_AB R71, R58, R59 ;  /* 0x0000003b3a47723e */ /* 0x008fe400000000ff */
        /* <DEDUP_REMOVED lines=8> */
[----:B------:R-:W5:Y:S01]  /*18110*/  MUFU.EX2 R50, R50 ;  /* 0x0000003200327308 */ /* 0x000f620000000800 */
        /* <DEDUP_REMOVED lines=12> */
[----:B----4-:R-:W-:Y:S01]  /*181e0*/  HMMA.16816.F32 R72, R68, R4, RZ ;  /* 0x000000044448723c */ /* 0x010fe200000018ff */
[----:B--2---:R-:W-:-:S02]  /*181f0*/  F2FP.F16.F32.PACK_AB R4, R56, R57 ;  /* 0x000000393804723e */ /* 0x004fc400000000ff */
[----:B---3--:R-:W-:-:S05]  /*18200*/  F2FP.F16.F32.PACK_AB R5, R54, R55 ;  /* 0x000000373605723e */ /* 0x008fca00000000ff */
[----:B------:R-:W-:Y:S01]  /*18210*/  HMMA.16816.F32 R68, R68, R6, RZ ;  /* 0x000000064444723c */ /* 0x000fe200000018ff */
[----:B------:R-:W-:Y:S02]  /*18220*/  F2FP.F16.F32.PACK_AB R6, R52, R53 ;  /* 0x000000353406723e */ /* 0x000fe400000000ff */
[----:B-----5:R-:W-:-:S07]  /*18230*/  F2FP.F16.F32.PACK_AB R7, R50, R51 ;  /* 0x000000333207723e */ /* 0x020fce00000000ff */
        /* <DEDUP_REMOVED lines=15> */
[C---:B-1----:R-:W-:Y:S03]  /*18330*/  HMMA.16816.F32 R96, R4.reuse, R16, R96 ;  /* 0x000000100460723c */ /* 0x042fe60000001860 */
[-CC-:B------:R-:W-:Y:S01]  /*18340*/  FFMA.FTZ R248, R248, R138.reuse, -R141.reuse ;  /* 0x0000008af8f87223 */ /* 0x180fe2000001088d */
[----:B------:R-:W-:Y:S01]  /*18350*/  FFMA.FTZ R16, R48, R138, -R141 ;  /* 0x0000008a30107223 */ /* 0x000fe2000001088d */
[----:B------:R-:W-:Y:S01]  /*18360*/  MUFU.EX2 R49, R49 ;  /* 0x0000003100317308 */ /* 0x000fe20000000800 */
[----:B------:R-:W-:Y:S02]  /*18370*/  LDSM.16.MT88.4 R36, [R40+0x5000] ;  /* 0x005000002824783b */ /* 0x000fe40000004200 */
[C---:B--2---:R-:W-:Y:S01]  /*18380*/  HMMA.16816.F32 R72, R4.reuse, R8, R72 ;  /* 0x000000080448723c */ /* 0x044fe20000001848 */
        /* <DEDUP_REMOVED lines=75> */
[-C--:B------:R-:W-:Y:S01]  /*18840*/  FFMA.FTZ R153, R192, R138.reuse, -R141 ;  /* 0x0000008ac0997223 */ /* 0x080fe2000001088d */
[----:B------:R-:W-:-:S04]  /*18850*/  FFMA.FTZ R155, R206, R138, -R137 ;  /* 0x0000008ace9b7223 */ /* 0x000fc80000010889 */
[C---:B------:R-:W-:Y:S01]  /*18860*/  HMMA.16816.F32 R76, R4.reuse, R10, R76 ;  /* 0x0000000a044c723c */ /* 0x040fe2000000184c */
[----:B------:R-:W2:Y:S02]  /*18870*/  LDSM.16.MT88.4 R8, [R64+0x12000] ;  /* 0x012000004008783b */ /* 0x000ea40000004200 */
        /* <DEDUP_REMOVED lines=256> */
.L_x_4716:
        /* <DEDUP_REMOVED lines=78> */
.L_x_4711:
[----:B------:R-:W-:Y:S05]  /*19d60*/  BSYNC.RECONVERGENT B0 ;  /* 0x0000000000007941 */ /* 0x000fea0003800200 */
.L_x_4710:
        /* <DEDUP_REMOVED lines=12> */
[----:B------:R-:W-:Y:S02]  /*19e30*/  ISETP.GE.AND P1, PT, R4, R231, PT ;  /* 0x000000e70400720c */ /* 0x000fe40003f26270 */
[C---:B------:R-:W-:Y:S02]  /*19e40*/  SHF.L.U32 R9, R220.reuse, 0x5, RZ ;  /* 0x00000005dc097819 */ /* 0x040fe400000006ff */
[-C--:B------:R-:W-:Y:S01]  /*19e50*/  @!P3 MOV R225, R223.reuse ;  /* 0x000000df00e1b202 */ /* 0x080fe20000000f00 */
[----:B-1----:R-:W-:Y:S01]  /*19e60*/  ULEA UR6, UR7, UR8, 0x18 ;  /* 0x0000000807067291 */ /* 0x002fe2000f8ec0ff */
[----:B------:R-:W-:Y:S02]  /*19e70*/  IADD3 R10, P0, PT, R9, R224, RZ ;  /* 0x000000e0090a7210 */ /* 0x000fe40007f1e0ff */
[----:B------:R-:W-:Y:S02]  /*19e80*/  SHF.L.U64.HI R6, R220, 0x5, R221 ;  /* 0x00000005dc067819 */ /* 0x000fe400000102dd */
[----:B------:R-:W-:Y:S02]  /*19e90*/  SHF.L.U32 R215, R208, 0x6, RZ ;  /* 0x00000006d0d77819 */ /* 0x000fe400000006ff */
[----:B------:R-:W-:Y:S02]  /*19ea0*/  LEA R243, R243, UR6, 0x1 ;  /* 0x00000006f3f37c11 */ /* 0x000fe4000f8e08ff */
[----:B------:R-:W-:Y:S02]  /*19eb0*/  IADD3.X R11, PT, PT, R6, R223, RZ, P0, !PT ;  /* 0x000000df060b7210 */ /* 0x000fe400007fe4ff */
[----:B------:R-:W-:Y:S01]  /*19ec0*/  IADD3 R16, P0, PT, R10, R9, RZ ;  /* 0x000000090a107210 */ /* 0x000fe20007f1e0ff */
[----:B------:R-:W-:Y:S01]  /*19ed0*/  @!PT LDS RZ, [RZ] ;  /* 0x00000000fffff984 */ /* 0x000fe20000000800 */
[----:B------:R-:W-:Y:S01]  /*19ee0*/  @!PT LDS RZ, [RZ] ;  /* 0x00000000fffff984 */ /* 0x000fe20000000800 */
[----:B------:R-:W-:Y:S01]  /*19ef0*/  @!PT LDS RZ, [RZ] ;  /* 0x00000000fffff984 */ /* 0x000fe20000000800 */
[----:B------:R1:W-:Y:S01]  /*19f00*/  @!P3 LDGSTS.E.BYPASS.LTC128B.128 [R243+0xc000], desc[UR4][R224.64] ;  /* 0x0c000000e0f3bfae */ /* 0x0003e2000b981a04 */
[----:B------:R-:W-:Y:S02]  /*19f10*/  LOP3.LUT R5, R215, 0x1c0, RZ, 0xc0, !PT ;  /* 0x000001c0d7057812 */ /* 0x000fe400078ec0ff */
[----:B------:R-:W-:Y:S03]  /*19f20*/  IADD3.X R17, PT, PT, R11, R6, RZ, P0, !PT ;  /* 0x000000060b117210 */ /* 0x000fe600007fe4ff */
[----:B------:R-:W-:Y:S01]  /*19f30*/  @P3 STS.128 [R243+0xc000], RZ ;  /* 0x00c000fff3003388 */ /* 0x000fe20000000c00 */
[--C-:B------:R-:W-:Y:S02]  /*19f40*/  LOP3.LUT R5, R5, 0x8, R208.reuse, 0xf8, !PT ;  /* 0x0000000805057812 */ /* 0x100fe400078ef8d0 */
[----:B------:R-:W-:Y:S02]  /*19f50*/  LOP3.LUT R181, R215, 0x400, RZ, 0xc0, !PT ;  /* 0x00000400d7b57812 */ /* 0x000fe400078ec0ff */
[----:B------:R-:W-:Y:S02]  /*19f60*/  LOP3.LUT R4, R5, R210, RZ, 0x3c, !PT ;  /* 0x000000d205047212 */ /* 0x000fe400078e3cff */
[----:B------:R-:W-:Y:S02]  /*19f70*/  SHF.R.U32.HI R211, RZ, 0x1, R208 ;  /* 0x00000001ffd37819 */ /* 0x000fe400000116d0 */
[----:B------:R-:W-:Y:S02]  /*19f80*/  LEA R181, R4, R181, 0x1 ;  /* 0x000000b504b57211 */ /* 0x000fe400078e08ff */
[-C--:B------:R-:W-:Y:S02]  /*19f90*/  IADD3 R4, P0, PT, R16, R9.reuse, RZ ;  /* 0x0000000910047210 */ /* 0x080fe40007f1e0ff */
[----:B------:R-:W-:Y:S02]  /*19fa0*/  SHF.L.U32 R212, R208, 0x5, RZ ;  /* 0x00000005d0d47819 */ /* 0x000fe400000006ff */
[-C--:B------:R-:W-:Y:S02]  /*19fb0*/  IADD3.X R5, PT, PT, R17, R6.reuse, RZ, P0, !PT ;  /* 0x0000000611057210 */ /* 0x080fe400007fe4ff */
[----:B------:R-:W-:Y:S02]  /*19fc0*/  IADD3 R14, P0, PT, R4, R9, RZ ;  /* 0x00000009040e7210 */ /* 0x000fe40007f1e0ff */
[----:B------:R-:W-:Y:S02]  /*19fd0*/  LOP3.LUT R212, R212, 0x7c00, RZ, 0xc0, !PT ;  /* 0x00007c00d4d47812 */ /* 0x000fe400078ec0ff */
[-C--:B------:R-:W-:Y:S02]  /*19fe0*/  IADD3.X R15, PT, PT, R5, R6.reuse, RZ, P0, !PT ;  /* 0x00000006050f7210 */ /* 0x080fe400007fe4ff */
[----:B-1----:R-:W-:Y:S02]  /*19ff0*/  @!P1 MOV R225, R223 ;  /* 0x000000df00e19202 */ /* 0x002fe40000000f00 */
[-C--:B------:R-:W-:Y:S02]  /*1a000*/  IADD3 R12, P0, PT, R14, R9.reuse, RZ ;  /* 0x000000090e0c7210 */ /* 0x080fe40007f1e0ff */
[----:B------:R-:W-:Y:S01]  /*1a010*/  IADD3 R216, PT, PT, R181, UR6, RZ ;  /* 0x00000006b5d87c10 */ /* 0x000fe2000fffe0ff */
[----:B------:R-:W-:Y:S01]  /*1a020*/  @!PT LDS RZ, [RZ] ;  /* 0x00000000fffff984 */ /* 0x000fe20000000800 */
[----:B------:R-:W-:Y:S01]  /*1a030*/  @!PT LDS RZ, [RZ] ;  /* 0x00000000fffff984 */ /* 0x000fe20000000800 */
[----:B------:R-:W-:Y:S01]  /*1a040*/  @!PT LDS RZ, [RZ] ;  /* 0x00000000fffff984 */ /* 0x000fe20000000800 */
[----:B------:R-:W-:Y:S01]  /*1a050*/  @!P1 LDGSTS.E.BYPASS.LTC128B.128 [R243+0x10000], desc[UR4][R224.64+0x80] ;  /* 0x10000080e0f39fae */ /* 0x000fe2000b981a04 */
[-C--:B------:R-:W-:Y:S02]  /*1a060*/  IADD3.X R13, PT, PT, R15, R6.reuse, RZ, P0, !PT ;  /* 0x000000060f0d7210 */ /* 0x080fe400007fe4ff */
[----:B------:R-:W-:Y:S03]  /*1a070*/  MOV R134, 0x40 ;  /* 0x0000004000867802 */ /* 0x000fe60000000f00 */
        /* <DEDUP_REMOVED lines=48> */
[----:B-1----:R-:W-:Y:S05]  /*1a380*/  LOP3.LUT R4, R211, 0x8, RZ, 0xc0, !PT ;  /* 0x00000008d3047812 */ /* 0x002fea00078ec0ff */
[----:B------:R-:W-:Y:S01]  /*1a390*/  @P3 STS.128 [R243+0xe800], RZ ;  /* 0x00e800fff3003388 */ /* 0x000fe20000000c00 */
[--C-:B------:R-:W-:Y:S02]  /*1a3a0*/  LOP3.LUT R5, R212, 0x200, R215.reuse, 0xf8, !PT ;  /* 0x00000200d4057812 */ /* 0x100fe400078ef8d7 */
[----:B------:R-:W-:Y:S03]  /*1a3b0*/  LOP3.LUT R7, R4, 0x1c0, R215, 0xf8, !PT ;  /* 0x000001c004077812 */ /* 0x000fe600078ef8d7 */
[----:B------:R-:W-:Y:S01]  /*1a3c0*/  @!PT LDS RZ, [RZ] ;  /* 0x00000000fffff984 */ /* 0x000fe20000000800 */
[----:B------:R-:W-:Y:S01]  /*1a3d0*/  @!PT LDS RZ, [RZ] ;  /* 0x00000000fffff984 */ /* 0x000fe20000000800 */
[----:B------:R-:W-:Y:S01]  /*1a3e0*/  @!PT LDS RZ, [RZ] ;  /* 0x00000000fffff984 */ /* 0x000fe20000000800 */
[----:B------:R-:W-:Y:S01]  /*1a3f0*/  @!P1 LDGSTS.E.BYPASS.LTC128B.128 [R243+0x12800], desc[UR4][R12.64+0x80] ;  /* 0x128000800cf39fae */ /* 0x000fe2000b981a04 */
[----:B------:R-:W-:Y:S02]  /*1a400*/  IADD3 R4, P0, PT, R10, R9, RZ ;  /* 0x000000090a047210 */ /* 0x000fe40007f1e0ff */
[----:B------:R-:W-:Y:S03]  /*1a410*/  LOP3.LUT R214, R7, R210, RZ, 0x3c, !PT ;  /* 0x000000d207d67212 */ /* 0x000fe600078e3cff */
[----:B------:R-:W-:Y:S01]  /*1a420*/  @P1 STS.128 [R243+0x12800], RZ ;  /* 0x012800fff3001388 */ /* 0x000fe20000000c00 */
[----:B------:R-:W-:Y:S05]  /*1a430*/  LOP3.LUT R182, R5, R214, RZ, 0xfc, !PT ;  /* 0x000000d605b67212 */ /* 0x000fea00078efcff */
[----:B------:R-:W-:Y:S01]  /*1a440*/  @!PT LDS RZ, [RZ] ;  /* 0x00000000fffff984 */ /* 0x000fe20000000800 */
[----:B------:R-:W-:Y:S01]  /*1a450*/  @!PT LDS RZ, [RZ] ;  /* 0x00000000fffff984 */ /* 0x000fe20000000800 */
[----:B------:R-:W-:Y:S01]  /*1a460*/  @!PT LDS RZ, [RZ] ;  /* 0x00000000fffff984 */ /* 0x000fe20000000800 */
[----:B------:R-:W-:Y:S01]  /*1a470*/  @!P3 LDGSTS.E.BYPASS.LTC128B.128 [R243+0xf000], desc[UR4][R10.64] ;  /* 0x0f0000000af3bfae */ /* 0x000fe2000b981a04 */
[----:B------:R-:W-:Y:S02]  /*1a480*/  IADD3.X R5, PT, PT, R11, R6, RZ, P0, !PT ;  /* 0x000000060b057210 */ /* 0x000fe400007fe4ff */
[----:B------:R-:W-:Y:S03]  /*1a490*/  LEA R182, R182, UR6, 0x1 ;  /* 0x00000006b6b67c11 */ /* 0x000fe6000f8e08ff */
[----:B------:R-:W-:Y:S01]  /*1a4a0*/  @P3 STS.128 [R243+0xf000], RZ ;  /* 0x00f000fff3003388 */ /* 0x000fe20000000c00 */
[----:B------:R-:W-:Y:S05]  /*1a4b0*/  LOP3.LUT P0, RZ, R208, 0x2, RZ, 0xc0, !PT ;  /* 0x00000002d0ff7812 */ /* 0x000fea000780c0ff */
[----:B------:R-:W-:Y:S01]  /*1a4c0*/  @!PT LDS RZ, [RZ] ;  /* 0x00000000fffff984 */ /* 0x000fe20000000800 */
[----:B------:R-:W-:Y:S01]  /*1a4d0*/  @!PT LDS RZ, [RZ] ;  /* 0x00000000fffff984 */ /* 0x000fe20000000800 */
[----:B------:R-:W-:Y:S01]  /*1a4e0*/  @!PT LDS RZ, [RZ] ;  /* 0x00000000fffff984 */ /* 0x000fe20000000800 */
[----:B------:R1:W-:Y:S01]  /*1a4f0*/  @!P1 LDGSTS.E.BYPASS.LTC128B.128 [R243+0x13000], desc[UR4][R10.64+0x80] ;  /* 0x130000800af39fae */ /* 0x0003e2000b981a04 */
[----:B------:R-:W-:Y:S02]  /*1a500*/  SEL R213, R209, 0xffffffe0, !P0 ;  /* 0xffffffe0d1d57807 */ /* 0x000fe40004000000 */
[----:B------:R-:W-:Y:S03]  /*1a510*/  ISETP.NE.AND P0, PT, R240, RZ, PT ;  /* 0x000000fff000720c */ /* 0x000fe60003f05270 */
[----:B------:R-:W-:Y:S01]  /*1a520*/  @P1 STS.128 [R243+0x13000], RZ ;  /* 0x013000fff3001388 */ /* 0x000fe20000000c00 */
[-C--:B------:R-:W-:Y:S02]  /*1a530*/  IADD3 R180, PT, PT, R182, R213.reuse, RZ ;  /* 0x000000d5b6b47210 */ /* 0x080fe40007ffe0ff */
        /* <DEDUP_REMOVED lines=48> */
[C---:B------:R-:W-:Y:S03]  /*1a840*/  HMMA.16816.F32 R12, R140.reuse, R148, R12 ;  /* 0x000000948c0c723c */ /* 0x040fe6000000180c */
[----:B------:R-:W-:Y:S04]  /*1a850*/  SEL R149, R134, 0xffffffc0, !P2 ;  /* 0xffffffc086957807 */ /* 0x000fe80005000000 */
[-C--:B------:R-:W-:Y:S01]  /*1a860*/  IADD3 R200, PT, PT, R182, R149.reuse, RZ ;  /* 0x00000095b6c87210 */ /* 0x080fe20007ffe0ff */
[C---:B------:R-:W-:Y:S03]  /*1a870*/  HMMA.16816.F32 R16, R140.reuse, R150, R16 ;  /* 0x000000968c10723c */ /* 0x040fe60000001810 */
[----:B------:R-:W-:Y:S01]  /*1a880*/  IADD3 R216, PT, PT, R216, R149, RZ ;  /* 0x00000095d8d87210 */ /* 0x000fe20007ffe0ff */
[----:B------:R-:W-:Y:S01]  /*1a890*/  LDSM.16.M88.4 R164, [R200] ;  /* 0x00000000c8a4783b */ /* 0x000fe20000000200 */
[C---:B------:R-:W-:Y:S02]  /*1a8a0*/  IADD3 R201, PT, PT, R213.reuse, R200, RZ ;  /* 0x000000c8d5c97210 */ /* 0x040fe40007ffe0ff */
[----:B------:R-:W-:Y:S01]  /*1a8b0*/  IADD3 R134, PT, PT, R213, R216, RZ ;  /* 0x000000d8d5867210 */ /* 0x000fe20007ffe0ff */
[C---:B------:R-:W-:Y:S02]  /*1a8c0*/  HMMA.16816.F32 R20, R140.reuse, R152, R20 ;  /* 0x000000988c14723c */ /* 0x040fe40000001814 */
[----:B------:R-:W4:Y:S06]  /*1a8d0*/  LDSM.16.M88.4 R148, [R135+0x7800] ;  /* 0x007800008794783b */ /* 0x000f2c0000000200 */
[C---:B------:R-:W-:Y:S01]  /*1a8e0*/  HMMA.16816.F32 R24, R140.reuse, R154, R24 ;  /* 0x0000009a8c18723c */ /* 0x040fe20000001818 */
[----:B------:R-:W5:Y:S06]  /*1a8f0*/  LDSM.16.M88.4 R168, [R216+0x4000] ;  /* 0x00400000d8a8783b */ /* 0x000f6c0000000200 */
[----:B------:R-:W5:Y:S01]  /*1a900*/  LDSM.16.M88.4 R172, [R216+0x4800] ;  /* 0x00480000d8ac783b */ /* 0x000f620000000200 */
[C---:B--2---:R-:W-:Y:S05]  /*1a910*/  HMMA.16816.F32 R28, R140.reuse, R136, R28 ;  /* 0x000000888c1c723c */ /* 0x044fea000000181c */
[----:B------:R-:W2:Y:S03]  /*1a920*/  LDSM.16.M88.4 R176, [R216+0x5000] ;  /* 0x00500000d8b0783b */ /* 0x000ea60000000200 */
[C---:B------:R-:W-:Y:S03]  /*1a930*/  HMMA.16816.F32 R32, R140.reuse, R138, R32 ;  /* 0x0000008a8c20723c */ /* 0x040fe60000001820 */
[----:B------:R-:W2:Y:S05]  /*1a940*/  LDSM.16.M88.4 R152, [R216+0x5800] ;  /* 0x00580000d898783b */ /* 0x000eaa0000000200 */
[C---:B-1----:R-:W-:Y:S01]  /*1a950*/  HMMA.16816.F32 R36, R140.reuse, R144, R36 ;  /* 0x000000908c24723c */ /* 0x042fe20000001824 */
[----:B------:R-:W1:Y:S06]  /*1a960*/  LDSM.16.M88.4 R136, [R216+0x6000] ;  /* 0x00600000d888783b */ /* 0x000e6c0000000200 */
[----:B------:R-:W-:Y:S01]  /*1a970*/  LDSM.16.M88.4 R184, [R216+0x9800] ;  /* 0x00980000d8b8783b */ /* 0x000fe20000000200 */
[C---:B------:R-:W-:Y:S05]  /*1a980*/  HMMA.16816.F32 R40, R140.reuse, R146, R40 ;  /* 0x000000928c28723c */ /* 0x040fea0000001828 */
[----:B------:R-:W1:Y:S03]  /*1a990*/  LDSM.16.M88.4 R144, [R216+0x6800] ;  /* 0x00680000d890783b */ /* 0x000e660000000200 */
        /* <DEDUP_REMOVED lines=9> */
[C---:B----4-:R-:W-:Y:S01]  /*1aa30*/  HMMA.16816.F32 R60, R140.reuse, R148, R60 ;  /* 0x000000948c3c723c */ /* 0x050fe2000000183c */
[----:B------:R-:W-:Y:S07]  /*1aa40*/  LDSM.16.M88.4 R204, [R134+0x8000] ;  /* 0x0080000086cc783b */ /* 0x000fee0000000200 */
[----:B------:R-:W-:Y:S01]  /*1aa50*/  HMMA.16816.F32 R64, R140, R150, R64 ;  /* 0x000000968c40723c */ /* 0x000fe20000001840 */
[----:B------:R-:W4:Y:S06]  /*1aa60*/  LDSM.16.M88.4 R140, [R216+0x7000] ;  /* 0x00700000d88c783b */ /* 0x000f2c0000000200 */
[----:B------:R-:W4:Y:S01]  /*1aa70*/  LDSM.16.M88.4 R148, [R216+0x7800] ;  /* 0x00780000d894783b */ /* 0x000f220000000200 */
[C---:B-----5:R-:W-:Y:S08]  /*1aa80*/  HMMA.16816.F32 R4, R164.reuse, R168, R4 ;  /* 0x000000a8a404723c */ /* 0x060ff00000001804 */
[C---:B------:R-:W-:Y:S01]  /*1aa90*/  HMMA.16816.F32 R8, R164.reuse, R170, R8 ;  /* 0x000000aaa408723c */ /* 0x040fe20000001808 */
[----:B------:R-:W-:Y:S07]  /*1aaa0*/  LDSM.16.M88.4 R168, [R134+0x5800] ;  /* 0x0058000086a8783b */ /* 0x000fee0000000200 */
[C---:B------:R-:W-:Y:S08]  /*1aab0*/  HMMA.16816.F32 R12, R164.reuse, R172, R12 ;  /* 0x000000aca40c723c */ /* 0x040ff0000000180c */
[C---:B------:R-:W-:Y:S01]  /*1aac0*/  HMMA.16816.F32 R16, R164.reuse, R174, R16 ;  /* 0x000000aea410723c */ /* 0x040fe20000001810 */
[----:B------:R-:W-:Y:S07]  /*1aad0*/  LDSM.16.M88.4 R172, [R134+0x6000] ;  /* 0x0060000086ac783b */ /* 0x000fee0000000200 */
[C---:B--2---:R-:W-:Y:S08]  /*1aae0*/  HMMA.16816.F32 R20, R164.reuse, R176, R20 ;  /* 0x000000b0a414723c */ /* 0x044ff00000001814 */
        /* <DEDUP_REMOVED lines=11> */
[C---:B----4-:R-:W-:Y:S08]  /*1aba0*/  HMMA.16816.F32 R52, R164.reuse, R140, R52 ;  /* 0x0000008ca434723c */ /* 0x050ff00000001834 */
        /* <DEDUP_REMOVED lines=31> */
[C---:B-1----:R-:W-:Y:S05]  /*1ada0*/  HMMA.16816.F32 R4, R152.reuse, R156, R4 ;  /* 0x0000009c9804723c */ /* 0x042fea0000001804 */
[----:B------:R-:W-:Y:S03]  /*1adb0*/  LDSM.16.M88.4 R180, [R216+0x9000] ;  /* 0x00900000d8b4783b */ /* 0x000fe60000000200 */
[C---:B------:R-:W-:Y:S03]  /*1adc0*/  HMMA.16816.F32 R8, R152.reuse, R158, R8 ;  /* 0x0000009e9808723c */ /* 0x040fe60000001808 */
[----:B------:R-:W1:Y:S05]  /*1add0*/  LDSM.16.M88.4 R156, [R135+0x8800] ;  /* 0x00880000879c783b */ /* 0x000e6a0000000200 */
[C---:B---3--:R-:W-:Y:S08]  /*1ade0*/  HMMA.16816.F32 R12, R152.reuse, R160, R12 ;  /* 0x000000a0980c723c */ /* 0x048ff0000000180c */
[C---:B------:R-:W-:Y:S01]  /*1adf0*/  HMMA.16816.F32 R16, R152.reuse, R162, R16 ;  /* 0x000000a29810723c */ /* 0x040fe20000001810 */
[----:B------:R-:W-:Y:S07]  /*1ae00*/  LDSM.16.M88.4 R160, [R135+0xa800] ;  /* 0x00a8000087a0783b */ /* 0x000fee0000000200 */
[C---:B--2---:R-:W-:Y:S08]  /*1ae10*/  HMMA.16816.F32 R20, R152.reuse, R144, R20 ;  /* 0x000000909814723c */ /* 0x044ff00000001814 */
[C---:B------:R-:W-:Y:S01]  /*1ae20*/  HMMA.16816.F32 R24, R152.reuse, R146, R24 ;  /* 0x000000929818723c */ /* 0x040fe20000001818 */
[----:B------:R-:W-:Y:S07]  /*1ae30*/  LDSM.16.M88.4 R144, [R135+0x9800] ;  /* 0x009800008790783b */ /* 0x000fee0000000200 */
[C---:B----4-:R-:W-:Y:S08]  /*1ae40*/  HMMA.16816.F32 R28, R152.reuse, R140, R28 ;  /* 0x0000008c981c723c */ /* 0x050ff0000000181c */
        /* <DEDUP_REMOVED lines=96> */
[----:B------:R-:W1:Y:S01]  /*1b450*/  MUFU.TANH R181, R181 ;  /* 0x000000b500b57308 */ /* 0x000e620000002400 */
[C---:B------:R-:W-:Y:S01]  /*1b460*/  HMMA.16816.F32 R32, R200.reuse, R10, R32 ;  /* 0x0000000ac820723c */ /* 0x040fe20000001820 */
[----:B------:R-:W5:Y:S08]  /*1b470*/  LDSM.16.M88.4 R8, [R134+0xa800] ;  /* 0x00a800008608783b */ /* 0x000f700000000200 */
[----:B------:R1:W1:Y:S01]  /*1b480*/  MUFU.TANH R179, R14 ;  /* 0x0000000e00b37308 */ /* 0x0002620000002400 */
[C---:B---3--:R-:W-:Y:S03]  /*1b490*/  HMMA.16816.F32 R36, R200.reuse, R4, R36 ;  /* 0x00000004c824723c */ /* 0x048fe60000001824 */
[-C--:B------:R-:W-:Y:S01]  /*1b4a0*/  FMUL.FTZ R19, R29, R225.reuse ;  /* 0x000000e11d137220 */ /* 0x080fe20000410000 */
[-C--:B------:R-:W-:Y:S01]  /*1b4b0*/  FMUL.FTZ R28, R28, R225.reuse ;  /* 0x000000e11c1c7220 */ /* 0x080fe20000410000 */
[-C--:B------:R-:W-:Y:S04]  /*1b4c0*/  FMUL.FTZ R30, R30, R225.reuse ;  /* 0x000000e11e1e7220 */ /* 0x080fe80000410000 */
[----:B------:R-:W3:Y:S01]  /*1b4d0*/  MUFU.TANH R177, R177 ;  /* 0x000000b100b17308 */ /* 0x000ee20000002400 */
[-C--:B------:R-:W-:Y:S01]  /*1b4e0*/  FMUL.FTZ R31, R31, R225.reuse ;  /* 0x000000e11f1f7220 */ /* 0x080fe20000410000 */
[C---:B------:R-:W-:Y:S01]  /*1b4f0*/  HMMA.16816.F32 R40, R200.reuse, R6, R40 ;  /* 0x00000006c828723c */ /* 0x040fe20000001828 */
[----:B------:R-:W1:Y:S02]  /*1b500*/  LDSM.16.M88.4 R4, [R134+0xb000] ;  /* 0x00b000008604783b */ /* 0x000e640000000200 */
[-C--:B------:R-:W-:Y:S01]  /*1b510*/  FMUL.FTZ R169, R32, R225.reuse ;  /* 0x000000e120a97220 */ /* 0x080fe20000410000 */
[-C--:B------:R-:W-:Y:S01]  /*1b520*/  FMUL.FTZ R33, R33, R225.reuse ;  /* 0x000000e121217220 */ /* 0x080fe20000410000 */
[-C--:B------:R-:W-:Y:S03]  /*1b530*/  FMUL.FTZ R34, R34, R225.reuse ;  /* 0x000000e122227220 */ /* 0x080fe60000410000 */
[----:B------:R-:W1:Y:S01]  /*1b540*/  MUFU.TANH R15, R15 ;  /* 0x0000000f000f7308 */ /* 0x000e620000002400 */
[-C--:B------:R-:W-:Y:S01]  /*1b550*/  FMUL.FTZ R35, R35, R225.reuse ;  /* 0x000000e123237220 */ /* 0x080fe20000410000 */
[-C--:B----4-:R-:W-:Y:S01]  /*1b560*/  FMUL.FTZ R21, R39, R225.reuse ;  /* 0x000000e127157220 */ /* 0x090fe20000410000 */
[-C--:B------:R-:W-:Y:S01]  /*1b570*/  FMUL.FTZ R36, R36, R225.reuse ;  /* 0x000000e124247220 */ /* 0x080fe20000410000 */
[-C--:B------:R-:W-:Y:S06]  /*1b580*/  FMUL.FTZ R37, R37, R225.reuse ;  /* 0x000000e125257220 */ /* 0x080fec0000410000 */
[----:B------:R-:W4:Y:S01]  /*1b590*/  MUFU.TANH R13, R13 ;  /* 0x0000000d000d7308 */ /* 0x000f220000002400 */
[-C--:B------:R-:W-:Y:S01]  /*1b5a0*/  FMUL.FTZ R38, R38, R225.reuse ;  /* 0x000000e126267220 */ /* 0x080fe20000410000 */
[-C--:B------:R-:W-:Y:S01]  /*1b5b0*/  FMUL.FTZ R204, R40, R225.reuse ;  /* 0x000000e128cc7220 */ /* 0x080fe20000410000 */
[-C--:B--2---:R-:W-:Y:S01]  /*1b5c0*/  FMUL.FTZ R23, R41, R225.reuse ;  /* 0x000000e129177220 */ /* 0x084fe20000410000 */
[-C--:B------:R-:W-:Y:S06]  /*1b5d0*/  FMUL.FTZ R42, R42, R225.reuse ;  /* 0x000000e12a2a7220 */ /* 0x080fec0000410000 */
[----:B------:R2:W1:Y:S01]  /*1b5e0*/  MUFU.TANH R185, R18 ;  /* 0x0000001200b97308 */ /* 0x0004620000002400 */
[-C--:B------:R-:W-:Y:S01]  /*1b5f0*/  FMUL.FTZ R43, R43, R225.reuse ;  /* 0x000000e12b2b7220 */ /* 0x080fe20000410000 */
[C---:B-----5:R-:W-:Y:S08]  /*1b600*/  HMMA.16816.F32 R44, R200.reuse, R8, R44 ;  /* 0x00000008c82c723c */ /* 0x060ff0000000182c */
[----:B------:R-:W2:Y:S01]  /*1b610*/  MUFU.TANH R17, R17 ;  /* 0x0000001100117308 */ /* 0x000ea20000002400 */
[C---:B------:R-:W-:Y:S01]  /*1b620*/  HMMA.16816.F32 R48, R200.reuse, R10, R48 ;  /* 0x0000000ac830723c */ /* 0x040fe20000001830 */
[----:B------:R-:W5:Y:S01]  /*1b630*/  LDSM.16.M88.4 R8, [R134+0xb800] ;  /* 0x00b800008608783b */ /* 0x000f620000000200 */
[----:B------:R-:W-:Y:S07]  /*1b640*/  DEPBAR.LE SB0, 0x0 ;  /* 0x000080000000791a */ /* 0x000fee0000000000 */
[----:B------:R2:W2:Y:S01]  /*1b650*/  MUFU.TANH R167, R20 ;  /* 0x0000001400a77308 */ /* 0x0004a20000002400 */
[----:B------:R-:W-:Y:S01]  /*1b660*/  BAR.SYNC.DEFER_BLOCKING 0x0 ;  /* 0x0000000000007b1d */ /* 0x000fe20000010000 */
[C---:B-1----:R-:W-:Y:S05]  /*1b670*/  HMMA.16816.F32 R52, R200.reuse, R4, R52 ;  /* 0x00000004c834723c */ /* 0x042fea0000001834 */
[-C--:B------:R-:W-:Y:S03]  /*1b680*/  FMUL.FTZ R194, R44, R225.reuse ;  /* 0x000000e12cc27220 */ /* 0x080fe60000410000 */
[----:B------:R1:W1:Y:S01]  /*1b690*/  MUFU.TANH R184, R22 ;  /* 0x0000001600b87308 */ /* 0x0002620000002400 */
        /* <DEDUP_REMOVED lines=25> */
[----:B------:R-:W1:Y:S01]  /*1b830*/  MUFU.TANH R19, R19 ;  /* 0x0000001300137308 */ /* 0x000e620000002400 */
        /* <DEDUP_REMOVED lines=122> */
.L_x_4715:
[----:B------:R-:W-:Y:S05]  /*1bfe0*/  BSYNC.RECONVERGENT B0 ;  /* 0x0000000000007941 */ /* 0x000fea0003800200 */
.L_x_4714:
        /* <DEDUP_REMOVED lines=98> */
.L_x_4713:
[----:B------:R-:W-:Y:S05]  /*1c610*/  BSYNC.RECONVERGENT B1 ;  /* 0x0000000000017941 */ /* 0x000fea0003800200 */
.L_x_4712:
[----:B------:R-:W2:Y:S01]  /*1c620*/  LD.E R136, desc[UR4][R132.64+0xdc] ;  /* 0x0000dc0484887980 */ /* 0x000ea2000c101900 */
[----:B------:R-:W-:Y:S02]  /*1c630*/  IABS R5, R239 ;  /* 0x000000ef00057213 */ /* 0x000fe40000000000 */
[C---:B------:R-:W-:Y:S02]  /*1c640*/  IADD3 R4, PT, PT, R239.reuse, -0x1, RZ ;  /* 0xffffffffef047810 */ /* 0x040fe40007ffe0ff */
[----:B------:R-:W-:Y:S02]  /*1c650*/  I2FP.F32.S32 R5, R5 ;  /* 0x0000000500057245 */ /* 0x000fe40000201400 */
[----:B------:R-:W-:Y:S02]  /*1c660*/  IABS R4, R4 ;  /* 0x0000000400047213 */ /* 0x000fe40000000000 */
[C---:B---3--:R-:W-:Y:S01]  /*1c670*/  IADD3 R7, PT, PT, R239.reuse, -0x21, RZ ;  /* 0xffffffdfef077810 */ /* 0x048fe20007ffe0ff */
[C---:B------:R-:W-:Y:S01]  /*1c680*/  FFMA.FTZ R143, -R0.reuse, R5, R143 ;  /* 0x00000005008f7223 */ /* 0x040fe2000001018f */
[C---:B------:R-:W-:Y:S02]  /*1c690*/  IADD3 R5, PT, PT, R239.reuse, -0x10, RZ ;  /* 0xfffffff0ef057810 */ /* 0x040fe40007ffe0ff */
[----:B------:R-:W-:Y:S02]  /*1c6a0*/  I2FP.F32.S32 R4, R4 ;  /* 0x0000000400047245 */ /* 0x000fe40000201400 */
[----:B------:R-:W-:Y:S02]  /*1c6b0*/  IABS R5, R5 ;  /* 0x0000000500057213 */ /* 0x000fe40000000000 */
[C---:B------:R-:W-:Y:S01]  /*1c6c0*/  IADD3 R9, PT, PT, R239.reuse, -0x20, RZ ;  /* 0xffffffe0ef097810 */ /* 0x040fe20007ffe0ff */
[C---:B------:R-:W-:Y:S01]  /*1c6d0*/  FFMA.FTZ R145, -R0.reuse, R4, R145 ;  /* 0x0000000400917223 */ /* 0x040fe20000010191 */
[----:B------:R-:W-:Y:S02]  /*1c6e0*/  I2FP.F32.S32 R5, R5 ;  /* 0x0000000500057245 */ /* 0x000fe40000201400 */
[C---:B------:R-:W-:Y:S02]  /*1c6f0*/  IADD3 R4, PT, PT, R239.reuse, -0x11, RZ ;  /* 0xffffffefef047810 */ /* 0x040fe40007ffe0ff */
[----:B------:R-:W-:Y:S01]  /*1c700*/  IABS R7, R7 ;  /* 0x0000000700077213 */ /* 0x000fe20000000000 */
[CC--:B------:R-:W-:Y:S01]  /*1c710*/  FFMA.FTZ R10, -R0.reuse, R5.reuse, R149 ;  /* 0x00000005000a7223 */ /* 0x0c0fe20000010195 */
[C---:B------:R-:W-:Y:S01]  /*1c720*/  FFMA.FTZ R179, -R0.reuse, R5, R179 ;  /* 0x0000000500b37223 */ /* 0x040fe200000101b3 */
[----:B------:R-:W-:Y:S02]  /*1c730*/  IABS R4, R4 ;  /* 0x0000000400047213 */ /* 0x000fe40000000000 */
[C---:B------:R-:W-:Y:S02]  /*1c740*/  IADD3 R5, PT, PT, R239.reuse, -0x29, RZ ;  /* 0xffffffd7ef057810 */ /* 0x040fe40007ffe0ff */
[----:B------:R-:W-:Y:S02]  /*1c750*/  I2FP.F32.S32 R4, R4 ;  /* 0x0000000400047245 */ /* 0x000fe40000201400 */
[----:B------:R-:W-:Y:S02]  /*1c760*/  IABS R5, R5 ;  /* 0x0000000500057213 */ /* 0x000fe40000000000 */
[----:B------:R-:W-:Y:S01]  /*1c770*/  IABS R9, R9 ;  /* 0x0000000900097213 */ /* 0x000fe20000000000 */
[CC--:B------:R-:W-:Y:S01]  /*1c780*/  FFMA.FTZ R16, -R0.reuse, R4.reuse, R147 ;  /* 0x0000000400107223 */ /* 0x0c0fe20000010193 */
[C---:B------:R-:W-:Y:S01]  /*1c790*/  FFMA.FTZ R177, -R0.reuse, R4, R177 ;  /* 0x0000000400b17223 */ /* 0x040fe200000101b1 */
[----:B------:R-:W-:Y:S02]  /*1c7a0*/  I2FP.F32.S32 R5, R5 ;  /* 0x0000000500057245 */ /* 0x000fe40000201400 */
[C---:B------:R-:W-:Y:S02]  /*1c7b0*/  IADD3 R4, PT, PT, R239.reuse, -0x30, RZ ;  /* 0xffffffd0ef047810 */ /* 0x040fe40007ffe0ff */
[----:B------:R-:W-:Y:S01]  /*1c7c0*/  I2FP.F32.S32 R7, R7 ;  /* 0x0000000700077245 */ /* 0x000fe20000201400 */
[CC--:B------:R-:W-:Y:S01]  /*1c7d0*/  FFMA.FTZ R161, -R0.reuse, R5.reuse, R161 ;  /* 0x0000000500a17223 */ /* 0x0c0fe200000101a1 */
[C---:B-1----:R-:W-:Y:S01]  /*1c7e0*/  FFMA.FTZ R190, -R0.reuse, R5, R190 ;  /* 0x0000000500be7223 */ /* 0x042fe200000101be */
[----:B------:R-:W-:Y:S02]  /*1c7f0*/  IABS R4, R4 ;  /* 0x0000000400047213 */ /* 0x000fe40000000000 */
[----:B------:R-:W-:Y:S01]  /*1c800*/  I2FP.F32.S32 R9, R9 ;  /* 0x0000000900097245 */ /* 0x000fe20000201400 */
        /* <DEDUP_REMOVED lines=8> */
[CC--:B------:R-:W-:Y:S01]  /*1c890*/  FFMA.FTZ R165, -R0.reuse, R4.reuse, R165 ;  /* 0x0000000400a57223 */ /* 0x0c0fe200000101a5 */
[C---:B------:R-:W-:Y:S01]  /*1c8a0*/  IADD3 R9, PT, PT, R239.reuse, -0x41, RZ ;  /* 0xffffffbfef097810 */ /* 0x040fe20007ffe0ff */
[C---:B------:R-:W-:Y:S01]  /*1c8b0*/  FFMA.FTZ R171, -R0.reuse, R4, R171 ;  /* 0x0000000400ab7223 */ /* 0x040fe200000101ab */
[----:B------:R-:W-:Y:S02]  /*1c8c0*/  IABS R7, R7 ;  /* 0x0000000700077213 */ /* 0x000fe40000000000 */
[----:B------:R-:W-:Y:S02]  /*1c8d0*/  I2FP.F32.S32 R5, R5 ;  /* 0x0000000500057245 */ /* 0x000fe40000201400 */
[C---:B------:R-:W-:Y:S02]  /*1c8e0*/  IADD3 R4, PT, PT, R239.reuse, -0x40, RZ ;  /* 0xffffffc0ef047810 */ /* 0x040fe40007ffe0ff */
[----:B------:R-:W-:Y:S01]  /*1c8f0*/  IABS R9, R9 ;  /* 0x0000000900097213 */ /* 0x000fe20000000000 */
[C---:B------:R-:W-:Y:S01]  /*1c900*/  FFMA.FTZ R175, -R0.reuse, R5, R175 ;  /* 0x0000000500af7223 */ /* 0x040fe200000101af */
[----:B------:R-:W-:Y:S01]  /*1c910*/  I2FP.F32.S32 R7, R7 ;  /* 0x0000000700077245 */ /* 0x000fe20000201400 */
[C---:B------:R-:W-:Y:S01]  /*1c920*/  FFMA.FTZ R206, -R0.reuse, R5, R206 ;  /* 0x0000000500ce7223 */ /* 0x040fe200000101ce */
[----:B------:R-:W-:Y:S02]  /*1c930*/  IABS R4, R4 ;  /* 0x0000000400047213 */ /* 0x000fe40000000000 */
[----:B------:R-:W-:Y:S01]  /*1c940*/  I2FP.F32.S32 R5, R9 ;  /* 0x0000000900057245 */ /* 0x000fe20000201400 */
[CC--:B------:R-:W-:Y:S01]  /*1c950*/  FFMA.FTZ R202, -R0.reuse, R7.reuse, R19 ;  /* 0x0000000700ca7223 */ /* 0x0c0fe20000010113 */
[C---:B------:R-:W-:Y:S01]  /*1c960*/  FFMA.FTZ R244, -R0.reuse, R7, R244 ;  /* 0x0000000700f47223 */ /* 0x040fe200000101f4 */
[----:B------:R-:W-:Y:S02]  /*1c970*/  I2FP.F32.S32 R4, R4 ;  /* 0x0000000400047245 */ /* 0x000fe40000201400 */
[C---:B------:R-:W-:Y:S01]  /*1c980*/  IADD3 R7, PT, PT, R239.reuse, -0x50, RZ ;  /* 0xffffffb0ef077810 */ /* 0x040fe20007ffe0ff */
[CC--:B------:R-:W-:Y:S01]  /*1c990*/  FFMA.FTZ R216, -R0.reuse, R5.reuse, R21 ;  /* 0x0000000500d87223 */ /* 0x0c0fe20000010115 */
[C---:B------:R-:W-:Y:S01]  /*1c9a0*/  FFMA.FTZ R252, -R0.reuse, R5, R252 ;  /* 0x0000000500fc7223 */ /* 0x040fe200000101fc */
[C---:B------:R-:W-:Y:S01]  /*1c9b0*/  IADD3 R5, PT, PT, R239.reuse, -0x49, RZ ;  /* 0xffffffb7ef057810 */ /* 0x040fe20007ffe0ff */
[CC--:B------:R-:W-:Y:S01]  /*1c9c0*/  FFMA.FTZ R246, -R0.reuse, R4.reuse, R246 ;  /* 0x0000000400f67223 */ /* 0x0c0fe200000101f6 */
[----:B------:R-:W-:Y:S01]  /*1c9d0*/  IABS R7, R7 ;  /* 0x0000000700077213 */ /* 0x000fe20000000000 */
[C---:B------:R-:W-:Y:S01]  /*1c9e0*/  FFMA.FTZ R169, -R0.reuse, R4, R169 ;  /* 0x0000000400a97223 */ /* 0x040fe200000101a9 */
[C---:B------:R-:W-:Y:S02]  /*1c9f0*/  IADD3 R4, PT, PT, R239.reuse, -0x51, RZ ;  /* 0xffffffafef047810 */ /* 0x040fe40007ffe0ff */
        /* <DEDUP_REMOVED lines=10> */
[C---:B------:R-:W-:Y:S01]  /*1caa0*/  IADD3 R6, PT, PT, R239.reuse, -0x8, RZ ;  /* 0xfffffff8ef067810 */ /* 0x040fe20007ffe0ff */
[C---:B------:R-:W-:Y:S01]  /*1cab0*/  FFMA.FTZ R196, -R0.reuse, R5, R196 ;  /* 0x0000000500c47223 */ /* 0x040fe200000101c4 */
        /* <DEDUP_REMOVED lines=8> */
[C---:B------:R-:W-:Y:S01]  /*1cb40*/  IADD3 R9, PT, PT, R239.reuse, -0x60, RZ ;  /* 0xffffffa0ef097810 */ /* 0x040fe20007ffe0ff */
[C---:B------:R-:W-:Y:S01]  /*1cb50*/  FFMA.FTZ R174, -R0.reuse, R5, R174 ;  /* 0x0000000500ae7223 */ /* 0x040fe200000101ae */
[----:B------:R-:W-:Y:S02]  /*1cb60*/  IABS R7, R7 ;  /* 0x0000000700077213 */ /* 0x000fe40000000000 */
[C---:B------:R-:W-:Y:S02]  /*1cb70*/  IADD3 R4, PT, PT, R239.reuse, -0x69, RZ ;  /* 0xffffff97ef047810 */ /* 0x040fe40007ffe0ff */
[----:B------:R-:W-:Y:S02]  /*1cb80*/  I2FP.F32.S32 R6, R6 ;  /* 0x0000000600067245 */ /* 0x000fe40000201400 */
[----:B------:R-:W-:Y:S02]  /*1cb90*/  I2FP.F32.S32 R8, R8 ;  /* 0x0000000800087245 */ /* 0x000fe40000201400 */
[----:B------:R-:W-:Y:S01]  /*1cba0*/  IABS R9, R9 ;  /* 0x0000000900097213 */ /* 0x000fe20000000000 */
[C---:B------:R-:W-:Y:S01]  /*1cbb0*/  FFMA.FTZ R12, -R0.reuse, R6, R135 ;  /* 0x00000006000c7223 */ /* 0x040fe20000010187 */
[----:B------:R-:W-:Y:S01]  /*1cbc0*/  I2FP.F32.S32 R7, R7 ;  /* 0x0000000700077245 */ /* 0x000fe20000201400 */
[C---:B------:R-:W-:Y:S01]  /*1cbd0*/  FFMA.FTZ R141, -R0.reuse, R8, R141 ;  /* 0x00000008008d7223 */ /* 0x040fe2000001018d */
[C---:B------:R-:W-:Y:S01]  /*1cbe0*/  IADD3 R66, PT, PT, R239.reuse, -0x18, RZ ;  /* 0xffffffe8ef427810 */ /* 0x040fe20007ffe0ff */
[C---:B------:R-:W-:Y:S01]  /*1cbf0*/  FFMA.FTZ R6, -R0.reuse, R6, R157 ;  /* 0x0000000600067223 */ /* 0x040fe2000001019d */
[C---:B------:R-:W-:Y:S01]  /*1cc00*/  IADD3 R64, PT, PT, R239.reuse, -0x19, RZ ;  /* 0xffffffe7ef407810 */ /* 0x040fe20007ffe0ff */
[CC--:B------:R-:W-:Y:S01]  /*1cc10*/  FFMA.FTZ R176, -R0.reuse, R7.reuse, R176 ;  /* 0x0000000700b07223 */ /* 0x0c0fe200000101b0 */
[C---:B------:R-:W-:Y:S01]  /*1cc20*/  IADD3 R14, PT, PT, R239.reuse, -0x28, RZ ;  /* 0xffffffd8ef0e7810 */ /* 0x040fe20007ffe0ff */
[C---:B------:R-:W-:Y:S01]  /*1cc30*/  FFMA.FTZ R160, -R0.reuse, R7, R160 ;  /* 0x0000000700a07223 */ /* 0x040fe200000101a0 */
[----:B------:R-:W-:Y:S01]  /*1cc40*/  IABS R4, R4 ;  /* 0x0000000400047213 */ /* 0x000fe20000000000 */
[C---:B------:R-:W-:Y:S01]  /*1cc50*/  FFMA.FTZ R8, -R0.reuse, R8, R159 ;  /* 0x0000000800087223 */ /* 0x040fe2000001019f */
[C---:B------:R-:W-:Y:S02]  /*1cc60*/  IADD3 R11, PT, PT, R239.reuse, -0x31, RZ ;  /* 0xffffffcfef0b7810 */ /* 0x040fe40007ffe0ff */
[----:B------:R-:W-:Y:S02]  /*1cc70*/  I2FP.F32.S32 R9, R9 ;  /* 0x0000000900097245 */ /* 0x000fe40000201400 */
[----:B------:R-:W-:Y:S02]  /*1cc80*/  IABS R66, R66 ;  /* 0x0000004200427213 */ /* 0x000fe40000000000 */
[----:B------:R-:W-:Y:S01]  /*1cc90*/  IABS R64, R64 ;  /* 0x0000004000407213 */ /* 0x000fe20000000000 */
[CC--:B------:R-:W-:Y:S01]  /*1cca0*/  FFMA.FTZ R178, -R0.reuse, R9.reuse, R178 ;  /* 0x0000000900b27223 */ /* 0x0c0fe200000101b2 */
[----:B------:R-:W-:Y:S01]  /*1ccb0*/  IABS R14, R14 ;  /* 0x0000000e000e7213 */ /* 0x000fe20000000000 */
[C---:B------:R-:W-:Y:S01]  /*1ccc0*/  FFMA.FTZ R166, -R0.reuse, R9, R166 ;  /* 0x0000000900a67223 */ /* 0x040fe200000101a6 */
[----:B------:R-:W-:Y:S02]  /*1ccd0*/  I2FP.F32.S32 R7, R4 ;  /* 0x0000000400077245 */ /* 0x000fe40000201400 */
[----:B------:R-:W-:Y:S02]  /*1cce0*/  IABS R11, R11 ;  /* 0x0000000b000b7213 */ /* 0x000fe40000000000 */
[----:B------:R-:W-:Y:S01]  /*1ccf0*/  IADD3 R4, PT, PT, R239, -0x71, RZ ;  /* 0xffffff8fef047810 */ /* 0x000fe20007ffe0ff */
[CC--:B------:R-:W-:Y:S01]  /*1cd00*/  FFMA.FTZ R168, -R0.reuse, R7.reuse, R168 ;  /* 0x0000000700a87223 */ /* 0x0c0fe200000101a8 */
[----:B------:R-:W-:Y:S01]  /*1cd10*/  I2FP.F32.S32 R66, R66 ;  /* 0x0000004200427245 */ /* 0x000fe20000201400 */
[C---:B------:R-:W-:Y:S01]  /*1cd20*/  FFMA.FTZ R156, -R0.reuse, R7, R156 ;  /* 0x00000007009c7223 */ /* 0x040fe2000001019c */
[----:B------:R-:W-:Y:S02]  /*1cd30*/  I2FP.F32.S32 R64, R64 ;  /* 0x0000004000407245 */ /* 0x000fe40000201400 */
[----:B------:R-:W-:Y:S01]  /*1cd40*/  I2FP.F32.S32 R14, R14 ;  /* 0x0000000e000e7245 */ /* 0x000fe20000201400 */
[C---:B------:R-:W-:Y:S01]  /*1cd50*/  FFMA.FTZ R56, -R0.reuse, R66, R183 ;  /* 0x0000004200387223 */ /* 0x040fe200000101b7 */
[----:B------:R-:W-:Y:S01]  /*1cd60*/  FMNMX3.FTZ R13, R3, R143, R145, !PT ;  /* 0x0000008f030d7276 */ /* 0x000fe20007810091 */
[----:B------:R-:W-:Y:S01]  /*1cd70*/  FFMA.FTZ R181, -R0, R64, R181 ;  /* 0x0000004000b57223 */ /* 0x000fe200000101b5 */
[----:B------:R-:W-:Y:S01]  /*1cd80*/  FMNMX3.FTZ R9, R2, R12, R141, !PT ;  /* 0x0000000c02097276 */ /* 0x000fe2000781008d */
[CC--:B------:R-:W-:Y:S01]  /*1cd90*/  FFMA.FTZ R163, -R0.reuse, R14.reuse, R163 ;  /* 0x0000000e00a37223 */ /* 0x0c0fe200000101a3 */
[----:B------:R-:W-:Y:S01]  /*1cda0*/  I2FP.F32.S32 R11, R11 ;  /* 0x0000000b000b7245 */ /* 0x000fe20000201400 */
[C---:B------:R-:W-:Y:S01]  /*1cdb0*/  FFMA.FTZ R167, -R0.reuse, R14, R167 ;  /* 0x0000000e00a77223 */ /* 0x040fe200000101a7 */
[----:B------:R-:W-:Y:S01]  /*1cdc0*/  IABS R7, R4 ;  /* 0x0000000400077213 */ /* 0x000fe20000000000 */
[C---:B------:R-:W-:Y:S01]  /*1cdd0*/  FFMA.FTZ R64, -R0.reuse, R64, R17 ;  /* 0x0000004000407223 */ /* 0x040fe20000010111 */
[----:B------:R-:W-:Y:S01]  /*1cde0*/  FMNMX3.FTZ R4, R13, R6, R8, !PT ;  /* 0x000000060d047276 */ /* 0x000fe20007810008 */
[CC--:B------:R-:W-:Y:S01]  /*1cdf0*/  FFMA.FTZ R182, -R0.reuse, R11.reuse, R182 ;  /* 0x0000000b00b67223 */ /* 0x0c0fe200000101b6 */
[----:B------:R-:W-:Y:S01]  /*1ce00*/  FMNMX3.FTZ R14, R9, R10, R16, !PT ;  /* 0x0000000a090e7276 */ /* 0x000fe20007810010 */
[C---:B------:R-:W-:Y:S01]  /*1ce10*/  FFMA.FTZ R173, -R0.reuse, R11, R173 ;  /* 0x0000000b00ad7223 */ /* 0x040fe200000101ad */
[----:B------:R-:W-:Y:S01]  /*1ce20*/  FFMA.FTZ R66, -R0, R66, R185 ;  /* 0x0000004200427223 */ /* 0x000fe200000101b9 */
[C---:B------:R-:W-:Y:S02]  /*1ce30*/  IADD3 R11, PT, PT, R239.reuse, -0x48, RZ ;  /* 0xffffffb8ef0b7810 */ /* 0x040fe40007ffe0ff */
        /* <DEDUP_REMOVED lines=9> */
[----:B------:R-:W-:Y:S01]  /*1ced0*/  FFMA.FTZ R250, -R0, R11, R250 ;  /* 0x0000000b00fa7223 */ /* 0x000fe200000101fa */
[----:B------:R-:W-:Y:S01]  /*1cee0*/  FMNMX3.FTZ R9, R14, R167, R161, !PT ;  /* 0x000000a70e097276 */ /* 0x000fe200078100a1 */
[----:B------:R-:W-:Y:S01]  /*1cef0*/  FFMA.FTZ R198, -R0, R11, R198 ;  /* 0x0000000b00c67223 */ /* 0x000fe200000101c6 */
[----:B------:R-:W-:Y:S02]  /*1cf00*/  I2FP.F32.S32 R7, R7 ;  /* 0x0000000700077245 */ /* 0x000fe40000201400 */
[----:B------:R-:W-:Y:S02]  /*1cf10*/  I2FP.F32.S32 R5, R5 ;  /* 0x0000000500057245 */ /* 0x000fe40000201400 */
[----:B------:R-:W-:Y:S01]  /*1cf20*/  FMNMX3.FTZ R4, R4, R163, R190, !PT ;  /* 0x000000a304047276 */ /* 0x000fe200078100be */
[C---:B------:R-:W-:Y:S01]  /*1cf30*/  FFMA.FTZ R162, -R0.reuse, R7, R162 ;  /* 0x0000000700a27223 */ /* 0x040fe200000101a2 */
[----:B------:R-:W-:Y:S01]  /*1cf40*/  FMNMX3.FTZ R9, R9, R165, R182, !PT ;  /* 0x000000a509097276 */ /* 0x000fe200078100b6 */
[C---:B------:R-:W-:Y:S01]  /*1cf50*/  FFMA.FTZ R139, -R0.reuse, R7, R139 ;  /* 0x00000007008b7223 */ /* 0x040fe2000001018b */
[----:B------:R-:W-:Y:S01]  /*1cf60*/  IADD3 R11, PT, PT, R239, -0x59, RZ ;  /* 0xffffffa7ef0b7810 */ /* 0x000fe20007ffe0ff */
[----:B------:R-:W-:Y:S01]  /*1cf70*/  FFMA.FTZ R170, -R0, R5, R170 ;  /* 0x0000000500aa7223 */ /* 0x000fe200000101aa */
[----:B------:R-:W-:Y:S01]  /*1cf80*/  FMNMX3.FTZ R7, R4, R171, R173, !PT ;  /* 0x000000ab04077276 */ /* 0x000fe200078100ad */
[----:B------:R-:W-:Y:S01]  /*1cf90*/  FFMA.FTZ R158, -R0, R5, R158 ;  /* 0x00000005009e7223 */ /* 0x000fe2000001019e */
        /* <DEDUP_REMOVED lines=11> */
[----:B------:R-:W-:Y:S02]  /*1d050*/  IADD3 R11, PT, PT, R239, -0x70, RZ ;  /* 0xffffff90ef0b7810 */ /* 0x000fe40007ffe0ff */
[----:B------:R-:W-:Y:S01]  /*1d060*/  FMNMX3.FTZ R7, R7, R204, R200, !PT ;  /* 0x000000cc07077276 */ /* 0x000fe200078100c8 */
[CC--:B------:R-:W-:Y:S01]  /*1d070*/  FFMA.FTZ R155, -R0.reuse, R5.reuse, R155 ;  /* 0x00000005009b7223 */ /* 0x0c0fe2000001019b */
[C---:B------:R-:W-:Y:S01]  /*1d080*/  FFMA.FTZ R138, -R0.reuse, R5, R138 ;  /* 0x00000005008a7223 */ /* 0x040fe2000001018a */
[----:B------:R-:W-:Y:S02]  /*1d090*/  IABS R11, R11 ;  /* 0x0000000b000b7213 */ /* 0x000fe40000000000 */
[----:B------:R-:W-:Y:S02]  /*1d0a0*/  IADD3 R5, PT, PT, R239, -0x79, RZ ;  /* 0xffffff87ef057810 */ /* 0x000fe40007ffe0ff */
[----:B------:R-:W-:Y:S02]  /*1d0b0*/  FMNMX3.FTZ R7, R7, R194, R192, !PT ;  /* 0x000000c207077276 */ /* 0x000fe400078100c0 */
[----:B------:R-:W-:Y:S02]  /*1d0c0*/  I2FP.F32.S32 R11, R11 ;  /* 0x0000000b000b7245 */ /* 0x000fe40000201400 */
[C---:B------:R-:W-:Y:S02]  /*1d0d0*/  IADD3 R18, PT, PT, R239.reuse, -0x81, RZ ;  /* 0xffffff7fef127810 */ /* 0x040fe40007ffe0ff */
[----:B------:R-:W-:Y:S01]  /*1d0e0*/  IADD3 R14, PT, PT, R239, -0x80, RZ ;  /* 0xffffff80ef0e7810 */ /* 0x000fe20007ffe0ff */
[C---:B------:R-:W-:Y:S01]  /*1d0f0*/  FFMA.FTZ R164, -R0.reuse, R11, R164 ;  /* 0x0000000b00a47223 */ /* 0x040fe200000101a4 */
[----:B------:R-:W-:Y:S01]  /*1d100*/  IABS R5, R5 ;  /* 0x0000000500057213 */ /* 0x000fe20000000000 */
[C---:B------:R-:W-:Y:S01]  /*1d110*/  FFMA.FTZ R140, -R0.reuse, R11, R140 ;  /* 0x0000000b008c7223 */ /* 0x040fe2000001018c */
[----:B------:R-:W-:Y:S02]  /*1d120*/  FMNMX3.FTZ R9, R9, R246, R216, !PT ;  /* 0x000000f609097276 */ /* 0x000fe400078100d8 */
[----:B------:R-:W-:Y:S02]  /*1d130*/  FMNMX3.FTZ R7, R7, R178, R176, !PT ;  /* 0x000000b207077276 */ /* 0x000fe400078100b0 */
[----:B------:R-:W-:Y:S02]  /*1d140*/  IABS R18, R18 ;  /* 0x0000001200127213 */ /* 0x000fe40000000000 */
[----:B------:R-:W-:Y:S02]  /*1d150*/  IABS R14, R14 ;  /* 0x0000000e000e7213 */ /* 0x000fe40000000000 */
[----:B------:R-:W-:Y:S02]  /*1d160*/  I2FP.F32.S32 R5, R5 ;  /* 0x0000000500057245 */ /* 0x000fe40000201400 */
[----:B------:R-:W-:Y:S02]  /*1d170*/  FMNMX3.FTZ R9, R9, R198, R196, !PT ;  /* 0x000000c609097276 */ /* 0x000fe400078100c4 */
[----:B------:R-:W-:Y:S01]  /*1d180*/  FMNMX3.FTZ R7, R7, R170, R168, !PT ;  /* 0x000000aa07077276 */ /* 0x000fe200078100a8 */
[CC--:B------:R-:W-:Y:S01]  /*1d190*/  FFMA.FTZ R154, -R0.reuse, R5.reuse, R154 ;  /* 0x00000005009a7223 */ /* 0x0c0fe2000001019a */
[----:B------:R-:W-:Y:S01]  /*1d1a0*/  I2FP.F32.S32 R18, R18 ;  /* 0x0000001200127245 */ /* 0x000fe20000201400 */
[C---:B------:R-:W-:Y:S01]  /*1d1b0*/  FFMA.FTZ R137, -R0.reuse, R5, R137 ;  /* 0x0000000500897223 */ /* 0x040fe20000010189 */
[----:B------:R-:W-:Y:S02]  /*1d1c0*/  I2FP.F32.S32 R14, R14 ;  /* 0x0000000e000e7245 */ /* 0x000fe40000201400 */
[----:B------:R-:W-:Y:S01]  /*1d1d0*/  FMNMX3.FTZ R9, R9, R188, R180, !PT ;  /* 0x000000bc09097276 */ /* 0x000fe200078100b4 */
[C---:B------:R-:W-:Y:S01]  /*1d1e0*/  FFMA.FTZ R151, -R0.reuse, R18, R151 ;  /* 0x0000001200977223 */ /* 0x040fe20000010197 */
[----:B------:R-:W-:Y:S01]  /*1d1f0*/  FMNMX3.FTZ R7, R7, R164, R162, !PT ;  /* 0x000000a407077276 */ /* 0x000fe200078100a2 */
[----:B------:R-:W-:Y:S01]  /*1d200*/  FFMA.FTZ R153, -R0, R14, R153 ;  /* 0x0000000e00997223 */ /* 0x000fe20000010199 */
[----:B------:R-:W-:Y:S02]  /*1d210*/  FMNMX3.FTZ R9, R9, R174, R172, !PT ;  /* 0x000000ae09097276 */ /* 0x000fe400078100ac */
[----:B------:R-:W-:Y:S02]  /*1d220*/  FMNMX3.FTZ R20, R7, R155, R154, !PT ;  /* 0x0000009b07147276 */ /* 0x000fe4000781009a */
[----:B------:R-:W-:Y:S02]  /*1d230*/  FMNMX3.FTZ R9, R9, R166, R160, !PT ;  /* 0x000000a609097276 */ /* 0x000fe400078100a0 */
[----:B------:R-:W-:Y:S02]  /*1d240*/  FMNMX3.FTZ R18, R20, R153, R151, !PT ;  /* 0x0000009914127276 */ /* 0x000fe40007810097 */
[----:B------:R-:W-:Y:S02]  /*1d250*/  FMNMX3.FTZ R4, R9, R158, R156, !PT ;  /* 0x0000009e09047276 */ /* 0x000fe4000781009c */
[----:B------:R-:W-:Y:S01]  /*1d260*/  LOP3.LUT R144, R214, 0x200, R215, 0xf8, !PT ;  /* 0x00000200d6907812 */ /* 0x000fe200078ef8d7 */
[----:B------:R-:W1:Y:S01]  /*1d270*/  SHFL.BFLY PT, R9, R18, 0x2, 0x1f ;  /* 0x0c401f0012097f89 */ /* 0x000e6200000e0000 */
[----:B------:R-:W-:Y:S02]  /*1d280*/  FMNMX3.FTZ R4, R4, R140, R139, !PT ;  /* 0x0000008c04047276 */ /* 0x000fe4000781008b */
[----:B------:R-:W-:Y:S02]  /*1d290*/  LEA R144, R144, UR6, 0x1 ;  /* 0x0000000690907c11 */ /* 0x000fe4000f8e08ff */
[----:B------:R-:W-:Y:S02]  /*1d2a0*/  FMNMX3.FTZ R5, R4, R138, R137, !PT ;  /* 0x0000008a04057276 */ /* 0x000fe40007810089 */
[----:B------:R-:W-:Y:S01]  /*1d2b0*/  IADD3 R142, PT, PT, R144, 0xc040, RZ ;  /* 0x0000c040908e7810 */ /* 0x000fe20007ffe0ff */
[----:B------:R-:W-:Y:S01]  /*1d2c0*/  LDSM.16.MT88.4 R44, [R144+0x10000] ;  /* 0x01000000902c783b */ /* 0x000fe20000004200 */
[----:B------:R-:W-:Y:S02]  /*1d2d0*/  IADD3 R238, PT, PT, R238, -0x80, RZ ;  /* 0xffffff80eeee7810 */ /* 0x000fe40007ffe0ff */
[----:B------:R-:W-:Y:S05]  /*1d2e0*/  IADD3 R239, PT, PT, R239, 0x80, RZ ;  /* 0x00000080efef7810 */ /* 0x000fea0007ffe0ff */
[----:B------:R-:W3:Y:S01]  /*1d2f0*/  SHFL.BFLY PT, R4, R5, 0x2, 0x1f ;  /* 0x0c401f0005047f89 */ /* 0x000ee200000e0000 */
[----:B-1----:R-:W-:Y:S07]  /*1d300*/  FMNMX.FTZ R14, R18, R9, !PT ;  /* 0x00000009120e7209 */ /* 0x002fee0007810000 */
[----:B------:R-:W1:Y:S01]  /*1d310*/  SHFL.BFLY PT, R135, R14, 0x1, 0x1f ;  /* 0x0c201f000e877f89 */ /* 0x000e6200000e0000 */
[----:B---3--:R-:W-:Y:S07]  /*1d320*/  FMNMX.FTZ R7, R5, R4, !PT ;  /* 0x0000000405077209 */ /* 0x008fee0007810000 */
[----:B------:R-:W3:Y:S01]  /*1d330*/  SHFL.BFLY PT, R134, R7, 0x1, 0x1f ;  /* 0x0c201f0007867f89 */ /* 0x000ee200000e0000 */
[----:B-1----:R-:W-:Y:S04]  /*1d340*/  FMNMX.FTZ R135, R14, R135, !PT ;  /* 0x000000870e877209 */ /* 0x002fe80007810000 */
[C---:B------:R-:W-:Y:S01]  /*1d350*/  FSETP.NEU.FTZ.AND P1, PT, R135.reuse, -INF , PT ;  /* 0xff8000008700780b */ /* 0x040fe20003f3d000 */
[----:B--2---:R-:W-:Y:S01]  /*1d360*/  FMUL.FTZ R159, R136, R135 ;  /* 0x00000087889f7220 */ /* 0x004fe20000410000 */
[----:B------:R-:W-:Y:S04]  /*1d370*/  FADD.FTZ R5, -R135, R2 ;  /* 0x0000000287057221 */ /* 0x000fe80000010100 */
[----:B------:R-:W-:Y:S05]  /*1d380*/  FSEL R159, R159, RZ, P1 ;  /* 0x000000ff9f9f7208 */ /* 0x000fea0000800000 */
[--C-:B------:R-:W-:Y:S01]  /*1d390*/  FFMA.FTZ R152, R12, R136, -R159.reuse ;  /* 0x000000880c987223 */ /* 0x100fe2000001089f */
[----:B---3--:R-:W-:Y:S01]  /*1d3a0*/  FMNMX.FTZ R134, R7, R134, !PT ;  /* 0x0000008607867209 */ /* 0x008fe20007810000 */
[----:B------:R-:W1:Y:S01]  /*1d3b0*/  LDSM.16.MT88.4 R12, [R144+0xc000] ;  /* 0x00c00000900c783b */ /* 0x000e620000004200 */
[--C-:B------:R-:W-:Y:S01]  /*1d3c0*/  FFMA.FTZ R150, R141, R136, -R159.reuse ;  /* 0x000000888d967223 */ /* 0x100fe2000001089f */
[----:B------:R-:W-:Y:S01]  /*1d3d0*/  IADD3 R141, PT, PT, R213, R144, RZ ;  /* 0x00000090d58d7210 */ /* 0x000fe20007ffe0ff */
[----:B------:R-:W-:Y:S01]  /*1d3e0*/  FFMA.FTZ R146, R10, R136, -R159 ;  /* 0x000000880a927223 */ /* 0x000fe2000001089f */
[----:B------:R-:W-:Y:S01]  /*1d3f0*/  FMUL.FTZ R157, R136, R134 ;  /* 0x00000086889d7220 */ /* 0x000fe20000410000 */
[C---:B------:R-:W-:Y:S01]  /*1d400*/  FSETP.NEU.FTZ.AND P0, PT, R134.reuse, -INF , PT ;  /* 0xff8000008600780b */ /* 0x040fe20003f1d000 */
[----:B------:R-:W-:Y:S01]  /*1d410*/  FADD.FTZ R3, -R134, R3 ;  /* 0x0000000386037221 */ /* 0x000fe20000010100 */
[----:B------:R-:W-:Y:S01]  /*1d420*/  MUFU.EX2 R152, R152 ;  /* 0x0000009800987308 */ /* 0x000fe20000000800 */
[----:B------:R-:W2:Y:S01]  /*1d430*/  LDSM.16.MT88.4 R20, [R141+0xc000] ;  /* 0x00c000008d14783b */ /* 0x000ea20000004200 */
[----:B------:R-:W-:Y:S01]  /*1d440*/  FSEL R157, R157, RZ, P0 ;  /* 0x000000ff9d9d7208 */ /* 0x000fe20000000000 */
[C---:B------:R-:W-:Y:S01]  /*1d450*/  FMUL.FTZ R2, R136.reuse, R3 ;  /* 0x0000000388027220 */ /* 0x040fe20000410000 */
[----:B------:R-:W-:Y:S06]  /*1d460*/  FMUL.FTZ R3, R136, R5 ;  /* 0x0000000588037220 */ /* 0x000fec0000410000 */
[----:B------:R-:W-:Y:S01]  /*1d470*/  MUFU.EX2 R150, R150 ;  /* 0x0000009600967308 */ /* 0x000fe20000000800 */
[-C--:B------:R-:W-:Y:S01]  /*1d480*/  FFMA.FTZ R167, R167, R136.reuse, -R159 ;  /* 0x00000088a7a77223 */ /* 0x080fe2000001089f */
[-CC-:B------:R-:W-:Y:S01]  /*1d490*/  FFMA.FTZ R149, R143, R136.reuse, -R157.reuse ;  /* 0x000000888f957223 */ /* 0x180fe2000001089d */
[-C--:B------:R-:W-:Y:S01]  /*1d4a0*/  FFMA.FTZ R147, R145, R136.reuse, -R157 ;  /* 0x0000008891937223 */ /* 0x080fe2000001089d */
[-C--:B------:R-:W-:Y:S01]  /*1d4b0*/  FFMA.FTZ R145, R16, R136.reuse, -R159 ;  /* 0x0000008810917223 */ /* 0x080fe2000001089f */
[-CC-:B------:R-:W-:Y:S01]  /*1d4c0*/  FFMA.FTZ R148, R6, R136.reuse, -R157.reuse ;  /* 0x0000008806947223 */ /* 0x180fe2000001089d */
[-CC-:B------:R-:W-:Y:S04]  /*1d4d0*/  FFMA.FTZ R143, R8, R136.reuse, -R157.reuse ;  /* 0x00000088088f7223 */ /* 0x180fe8000001089d */
[----:B------:R-:W3:Y:S01]  /*1d4e0*/  MUFU.EX2 R2, R2 ;  /* 0x0000000200027308 */ /* 0x000ee20000000800 */
[----:B------:R-:W-:Y:S01]  /*1d4f0*/  IADD3 R8, PT, PT, R144, 0xc000, RZ ;  /* 0x0000c00090087810 */ /* 0x000fe20007ffe0ff */
[----:B------:R-:W-:Y:S01]  /*1d500*/  LDSM.16.MT88.4 R52, [R141+0x10000] ;  /* 0x010000008d34783b */ /* 0x000fe20000004200 */
[-C--:B------:R-:W-:Y:S07]  /*1d510*/  FFMA.FTZ R214, R171, R136.reuse, -R157 ;  /* 0x00000088abd67223 */ /* 0x080fee000001089d */
[----:B------:R-:W4:Y:S01]  /*1d520*/  MUFU.EX2 R3, R3 ;  /* 0x0000000300037308 */ /* 0x000f220000000800 */
[----:B------:R-:W-:Y:S01]  /*1d530*/  @P2 IADD3 R142, PT, PT, R8, -0x40, RZ ;  /* 0xffffffc0088e2810 */ /* 0x000fe20007ffe0ff */
[-CC-:B------:R-:W-:Y:S01]  /*1d540*/  FFMA.FTZ R169, R169, R136.reuse, -R159.reuse ;  /* 0x00000088a9a97223 */ /* 0x180fe2000001089f */
[----:B------:R-:W-:Y:S07]  /*1d550*/  FFMA.FTZ R252, R252, R136, -R159 ;  /* 0x00000088fcfc7223 */ /* 0x000fee000001089f */
[----:B------:R-:W-:Y:S01]  /*1d560*/  MUFU.EX2 R149, R149 ;  /* 0x0000009500957308 */ /* 0x000fe20000000800 */
[----:B------:R-:W-:Y:S01]  /*1d570*/  IADD3 R213, PT, PT, R213, R142, RZ ;  /* 0x0000008ed5d57210 */ /* 0x000fe20007ffe0ff */
[----:B------:R-:W5:Y:S01]  /*1d580*/  LDSM.16.MT88.4 R28, [R142] ;  /* 0x000000008e1c783b */ /* 0x000f620000004200 */
[-C--:B------:R-:W-:Y:S07]  /*1d590*/  FFMA.FTZ R183, R196, R136.reuse, -R157 ;  /* 0x00000088c4b77223 */ /* 0x080fee000001089d */
[----:B------:R-:W1:Y:S01]  /*1d5a0*/  MUFU.EX2 R147, R147 ;  /* 0x0000009300937308 */ /* 0x000e620000000800 */
[--C-:B------:R-:W-:Y:S01]  /*1d5b0*/  FFMA.FTZ R248, R248, R136, -R159.reuse ;  /* 0x00000088f8f87223 */ /* 0x100fe2000001089f */
[C---:B---3--:R-:W-:Y:S01]  /*1d5c0*/  FMUL.FTZ R6, R2.reuse, R130 ;  /* 0x0000008202067220 */ /* 0x048fe20000410000 */
[C---:B------:R-:W-:Y:S07]  /*1d5d0*/  FMUL.FTZ R7, R2.reuse, R131 ;  /* 0x0000008302077220 */ /* 0x040fee0000410000 */
[----:B------:R-:W-:Y:S01]  /*1d5e0*/  MUFU.EX2 R146, R146 ;  /* 0x0000009200927308 */ /* 0x000fe20000000800 */
[----:B------:R-:W-:Y:S01]  /*1d5f0*/  FMUL.FTZ R10, R2, R126 ;  /* 0x0000007e020a7220 */ /* 0x000fe20000410000 */
[C---:B----4-:R-:W-:Y:S01]  /*1d600*/  FMUL.FTZ R4, R3.reuse, R128 ;  /* 0x0000008003047220 */ /* 0x050fe20000410000 */
[C---:B------:R-:W-:Y:S07]  /*1d610*/  FMUL.FTZ R5, R3.reuse, R129 ;  /* 0x0000008103057220 */ /* 0x040fee0000410000 */
[----:B------:R-:W3:Y:S01]  /*1d620*/  MUFU.EX2 R145, R145 ;  /* 0x0000009100917308 */ /* 0x000ee20000000800 */
[----:B------:R-:W-:Y:S01]  /*1d630*/  F2FP.F16.F32.PACK_AB R128, R150, R152 ;  /* 0x000000989680723e */ /* 0x000fe200000000ff */
[C---:B------:R-:W-:Y:S01]  /*1d640*/  FMUL.FTZ R11, R2.reuse, R127 ;  /* 0x0000007f020b7220 */ /* 0x040fe20000410000 */
[C---:B------:R-:W-:Y:S07]  /*1d650*/  FMUL.FTZ R8, R3.reuse, R124 ;  /* 0x0000007c03087220 */ /* 0x040fee0000410000 */
[----:B------:R-:W-:Y:S01]  /*1d660*/  MUFU.EX2 R148, R148 ;  /* 0x0000009400947308 */ /* 0x000fe20000000800 */
[----:B------:R-:W-:Y:S01]  /*1d670*/  FMUL.FTZ R9, R3, R125 ;  /* 0x0000007d03097220 */ /* 0x000fe20000410000 */
[----:B-1----:R-:W-:Y:S01]  /*1d680*/  F2FP.F16.F32.PACK_AB R129, R147, R149 ;  /* 0x000000959381723e */ /* 0x002fe200000000ff */
[----:B------:R-:W1:Y:S07]  /*1d690*/  LDSM.16.MT88.4 R36, [R213] ;  /* 0x00000000d524783b */ /* 0x000e6e0000004200 */
[----:B------:R-:W4:Y:S01]  /*1d6a0*/  MUFU.EX2 R143, R143 ;  /* 0x0000008f008f7308 */ /* 0x000f220000000800 */
[C---:B------:R-:W-:Y:S01]  /*1d6b0*/  FMUL.FTZ R18, R2.reuse, R118 ;  /* 0x0000007602127220 */ /* 0x040fe20000410000 */
[C---:B------:R-:W-:Y:S01]  /*1d6c0*/  FMUL.FTZ R19, R2.reuse, R119 ;  /* 0x0000007702137220 */ /* 0x040fe20000410000 */
[C---:B------:R-:W-:Y:S01]  /*1d6d0*/  FMUL.FTZ R16, R3.reuse, R116 ;  /* 0x0000007403107220 */ /* 0x040fe20000410000 */
[----:B------:R-:W-:Y:S01]  /*1d6e0*/  FMUL.FTZ R17, R3, R117 ;  /* 0x0000007503117220 */ /* 0x000fe20000410000 */
[C---:B------:R-:W-:Y:S01]  /*1d6f0*/  FMUL.FTZ R27, R2.reuse, R111 ;  /* 0x0000006f021b7220 */ /* 0x040fe20000410000 */
[----:B---3--:R-:W-:Y:S01]  /*1d700*/  F2FP.F16.F32.PACK_AB R130, R145, R146 ;  /* 0x000000929182723e */ /* 0x008fe200000000ff */
[----:B------:R-:W3:Y:S01]  /*1d710*/  LDSM.16.MT88.4 R60, [R142+0x4000] ;  /* 0x004000008e3c783b */ /* 0x000ee20000004200 */
[C---:B------:R-:W-:Y:S01]  /*1d720*/  FMUL.FTZ R35, R2.reuse, R103 ;  /* 0x0000006702237220 */ /* 0x040fe20000410000 */
[C---:B------:R-:W-:Y:S01]  /*1d730*/  FMUL.FTZ R42, R2.reuse, R94 ;  /* 0x0000005e022a7220 */ /* 0x040fe20000410000 */
[C---:B------:R-:W-:Y:S01]  /*1d740*/  FMUL.FTZ R43, R2.reuse, R95 ;  /* 0x0000005f022b7220 */ /* 0x040fe20000410000 */
[C---:B------:R-:W-:Y:S01]  /*1d750*/  FMUL.FTZ R40, R3.reuse, R92 ;  /* 0x0000005c03287220 */ /* 0x040fe20000410000 */
[----:B------:R-:W-:Y:S01]  /*1d760*/  FMUL.FTZ R41, R3, R93 ;  /* 0x0000005d03297220 */ /* 0x000fe20000410000 */
[C---:B------:R-:W-:Y:S01]  /*1d770*/  FMUL.FTZ R50, R2.reuse, R86 ;  /* 0x0000005602327220 */ /* 0x040fe20000410000 */
[----:B----4-:R-:W-:Y:S01]  /*1d780*/  F2FP.F16.F32.PACK_AB R131, R143, R148 ;  /* 0x000000948f83723e */ /* 0x010fe200000000ff */
[----:B------:R-:W-:Y:S01]  /*1d790*/  LDSM.16.MT88.4 R92, [R144+0x10800] ;  /* 0x01080000905c783b */ /* 0x000fe20000004200 */
[C---:B------:R-:W-:Y:S01]  /*1d7a0*/  FMUL.FTZ R51, R2.reuse, R87 ;  /* 0x0000005702337220 */ /* 0x040fe20000410000 */
[C---:B------:R-:W-:Y:S01]  /*1d7b0*/  FMUL.FTZ R48, R3.reuse, R84 ;  /* 0x0000005403307220 */ /* 0x040fe20000410000 */
[C---:B------:R-:W-:Y:S01]  /*1d7c0*/  FMUL.FTZ R49, R3.reuse, R85 ;  /* 0x0000005503317220 */ /* 0x040fe20000410000 */
[C---:B------:R-:W-:Y:S01]  /*1d7d0*/  FMUL.FTZ R58, R2.reuse, R78 ;  /* 0x0000004e023a7220 */ /* 0x040fe20000410000 */
[C---:B------:R-:W-:Y:S01]  /*1d7e0*/  FMUL.FTZ R59, R2.reuse, R79 ;  /* 0x0000004f023b7220 */ /* 0x040fe20000410000 */
[C---:B------:R-:W-:Y:S01]  /*1d7f0*/  HMMA.16816.F32 R4, R128.reuse, R12, R4 ;  /* 0x0000000c8004723c */ /* 0x040fe20000001804 */
[----:B------:R-:W-:Y:S01]  /*1d800*/  MUFU.EX2 R214, R214 ;  /* 0x000000d600d67308 */ /* 0x000fe20000000800 */
[----:B------:R-:W4:Y:S03]  /*1d810*/  LDSM.16.MT88.4 R84, [R213+0x4000] ;  /* 0x00400000d554783b */ /* 0x000f260000004200 */
[C---:B------:R-:W-:Y:S01]  /*1d820*/  FMUL.FTZ R57, R3.reuse, R77 ;  /* 0x0000004d03397220 */ /* 0x040fe20000410000 */
[----:B------:R-:W-:Y:S01]  /*1d830*/  FMUL.FTZ R26, R2, R110 ;  /* 0x0000006e021a7220 */ /* 0x000fe20000410000 */
[----:B------:R-:W-:Y:S01]  /*1d840*/  FFMA.FTZ R110, R182, R136, -R159 ;  /* 0x00000088b66e7223 */ /* 0x000fe2000001089f */
[C---:B------:R-:W-:Y:S03]  /*1d850*/  HMMA.16816.F32 R8, R128.reuse, R14, R8 ;  /* 0x0000000e8008723c */ /* 0x040fe60000001808 */
[----:B------:R-:W-:Y:S01]  /*1d860*/  MUFU.EX2 R169, R169 ;  /* 0x000000a900a97308 */ /* 0x000fe20000000800 */
[----:B------:R-:W-:Y:S01]  /*1d870*/  LDSM.16.MT88.4 R124, [R144+0xf800] ;  /* 0x00f80000907c783b */ /* 0x000fe20000004200 */
[C---:B------:R-:W-:Y:S01]  /*1d880*/  FMUL.FTZ R14, R2.reuse, R122 ;  /* 0x0000007a020e7220 */ /* 0x040fe20000410000 */
[C---:B------:R-:W-:Y:S01]  /*1d890*/  FMUL.FTZ R15, R2.reuse, R123 ;  /* 0x0000007b020f7220 */ /* 0x040fe20000410000 */
[C---:B------:R-:W-:Y:S01]  /*1d8a0*/  FMUL.FTZ R12, R3.reuse, R120 ;  /* 0x00000078030c7220 */ /* 0x040fe20000410000 */
[C---:B------:R-:W-:Y:S01]  /*1d8b0*/  FMUL.FTZ R13, R3.reuse, R121 ;  /* 0x00000079030d7220 */ /* 0x040fe20000410000 */
[----:B------:R-:W-:Y:S01]  /*1d8c0*/  FMUL.FTZ R25, R3, R109 ;  /* 0x0000006d03197220 */ /* 0x000fe20000410000 */
[----:B------:R-:W-:Y:S01]  /*1d8d0*/  FFMA.FTZ R109, R163, R136, -R157 ;  /* 0x00000088a36d7223 */ /* 0x000fe2000001089d */
[----:B------:R-:W-:Y:S01]  /*1d8e0*/  FMUL.FTZ R34, R2, R102 ;  /* 0x0000006602227220 */ /* 0x000fe20000410000 */
[----:B------:R-:W-:Y:S01]  /*1d8f0*/  LDSM.16.MT88.4 R116, [R141+0xf800] ;  /* 0x00f800008d74783b */ /* 0x000fe20000004200 */
[----:B------:R-:W-:Y:S01]  /*1d900*/  FFMA.FTZ R102, R161, R136, -R159 ;  /* 0x00000088a1667223 */ /* 0x000fe2000001089f */
[----:B------:R-:W-:Y:S01]  /*1d910*/  MUFU.EX2 R163, R110 ;  /* 0x0000006e00a37308 */ /* 0x000fe20000000800 */
[C---:B--2---:R-:W-:Y:S03]  /*1d920*/  HMMA.16816.F32 R12, R128.reuse, R20, R12 ;  /* 0x00000014800c723c */ /* 0x044fe6000000180c */
[C---:B------:R-:W-:Y:S01]  /*1d930*/  FMUL.FTZ R32, R3.reuse, R100 ;  /* 0x0000006403207220 */ /* 0x040fe20000410000 */
[-CC-:B------:R-:W-:Y:S01]  /*1d940*/  FFMA.FTZ R100, R186, R136.reuse, -R157.reuse ;  /* 0x00000088ba647223 */ /* 0x180fe2000001089d */
[C---:B------:R-:W-:Y:S01]  /*1d950*/  FMUL.FTZ R33, R3.reuse, R101 ;  /* 0x0000006503217220 */ /* 0x040fe20000410000 */
[-C--:B------:R-:W-:Y:S01]  /*1d960*/  FFMA.FTZ R101, R184, R136.reuse, -R157 ;  /* 0x00000088b8657223 */ /* 0x080fe2000001089d */
[----:B------:R-:W-:Y:S01]  /*1d970*/  FFMA.FTZ R200, R200, R136, -R159 ;  /* 0x00000088c8c87223 */ /* 0x000fe2000001089f */
[C---:B------:R-:W-:Y:S01]  /*1d980*/  HMMA.16816.F32 R16, R128.reuse, R22, R16 ;  /* 0x000000168010723c */ /* 0x040fe20000001810 */
[----:B------:R-:W-:Y:S02]  /*1d990*/  MUFU.EX2 R184, R102 ;  /* 0x0000006600b87308 */ /* 0x000fe40000000800 */
[C---:B------:R-:W-:Y:S01]  /*1d9a0*/  FMUL.FTZ R22, R2.reuse, R114 ;  /* 0x0000007202167220 */ /* 0x040fe20000410000 */
[----:B------:R-:W-:Y:S01]  /*1d9b0*/  FMUL.FTZ R23, R2, R115 ;  /* 0x0000007302177220 */ /* 0x000fe20000410000 */
[C---:B------:R-:W-:Y:S01]  /*1d9c0*/  FMUL.FTZ R20, R3.reuse, R112 ;  /* 0x0000007003147220 */ /* 0x040fe20000410000 */
[----:B------:R-:W-:Y:S05]  /*1d9d0*/  FMUL.FTZ R21, R3, R113 ;  /* 0x0000007103157220 */ /* 0x000fea0000410000 */
[----:B------:R-:W-:Y:S01]  /*1d9e0*/  MUFU.EX2 R186, R101 ;  /* 0x0000006500ba7308 */ /* 0x000fe20000000800 */
[-CC-:B------:R-:W-:Y:S01]  /*1d9f0*/  FFMA.FTZ R115, R179, R136.reuse, -R157.reuse ;  /* 0x00000088b3737223 */ /* 0x180fe2000001089d */
[-CC-:B------:R-:W-:Y:S01]  /*1da00*/  FFMA.FTZ R112, R177, R136.reuse, -R157.reuse ;  /* 0x00000088b1707223 */ /* 0x180fe2000001089d */
[-CC-:B------:R-:W-:Y:S01]  /*1da10*/  FFMA.FTZ R114, R66, R136.reuse, -R157.reuse ;  /* 0x0000008842727223 */ /* 0x180fe2000001089d */
[----:B------:R-:W-:Y:S01]  /*1da20*/  FFMA.FTZ R113, R64, R136, -R157 ;  /* 0x0000008840717223 */ /* 0x000fe2000001089d */
[----:B------:R-:W-:Y:S01]  /*1da30*/  FMUL.FTZ R66, R2, R70 ;  /* 0x0000004602427220 */ /* 0x000fe20000410000 */
[C---:B-----5:R-:W-:Y:S04]  /*1da40*/  HMMA.16816.F32 R20, R128.reuse, R28, R20 ;  /* 0x0000001c8014723c */ /* 0x060fe80000001814 */
[----:B------:R-:W-:Y:S01]  /*1da50*/  MUFU.EX2 R115, R115 ;  /* 0x0000007300737308 */ /* 0x000fe20000000800 */
[C---:B------:R-:W-:Y:S01]  /*1da60*/  FMUL.FTZ R24, R3.reuse, R108 ;  /* 0x0000006c03187220 */ /* 0x040fe20000410000 */
[----:B------:R-:W-:Y:S01]  /*1da70*/  FMUL.FTZ R64, R3, R68 ;  /* 0x0000004403407220 */ /* 0x000fe20000410000 */
[-CC-:B------:R-:W-:Y:S01]  /*1da80*/  FFMA.FTZ R108, R165, R136.reuse, -R159.reuse ;  /* 0x00000088a56c7223 */ /* 0x180fe2000001089f */
[-CC-:B------:R-:W-:Y:S06]  /*1da90*/  FFMA.FTZ R177, R250, R136.reuse, -R159.reuse ;  /* 0x00000088fab17223 */ /* 0x180fec000001089f */
[----:B------:R2:W-:Y:S01]  /*1daa0*/  MUFU.EX2 R165, R100 ;  /* 0x0000006400a57308 */ /* 0x0005e20000000800 */
[-CC-:B------:R-:W-:Y:S01]  /*1dab0*/  FFMA.FTZ R179, R204, R136.reuse, -R159.reuse ;  /* 0x00000088ccb37223 */ /* 0x180fe2000001089f */
[--C-:B------:R-:W-:Y:S01]  /*1dac0*/  FFMA.FTZ R185, R194, R136, -R159.reuse ;  /* 0x00000088c2b97223 */ /* 0x100fe2000001089f */
[C---:B------:R-:W-:Y:S07]  /*1dad0*/  HMMA.16816.F32 R24, R128.reuse, R30, R24 ;  /* 0x0000001e8018723c */ /* 0x040fee0000001818 */
[----:B------:R-:W5:Y:S01]  /*1dae0*/  MUFU.EX2 R112, R112 ;  /* 0x0000007000707308 */ /* 0x000f620000000800 */
        /* <DEDUP_REMOVED lines=8> */
[-CC-:B------:R-:W-:Y:S01]  /*1db70*/  FFMA.FTZ R104, R67, R136.reuse, -R159.reuse ;  /* 0x0000008843687223 */ /* 0x180fe2000001089f */
[----:B------:R-:W-:Y:S01]  /*1db80*/  FFMA.FTZ R107, R65, R136, -R159 ;  /* 0x00000088416b7223 */ /* 0x000fe2000001089f */
[C---:B-1----:R-:W-:Y:S01]  /*1db90*/  HMMA.16816.F32 R28, R128.reuse, R36, R28 ;  /* 0x00000024801c723c */ /* 0x042fe2000000181c */
[----:B------:R-:W-:Y:S02]  /*1dba0*/  MUFU.EX2 R106, R106 ;  /* 0x0000006a006a7308 */ /* 0x000fe40000000800 */
[C---:B------:R-:W-:Y:S01]  /*1dbb0*/  FMUL.FTZ R36, R3.reuse, R96 ;  /* 0x0000006003247220 */ /* 0x040fe20000410000 */
[C---:B------:R-:W-:Y:S01]  /*1dbc0*/  FMUL.FTZ R37, R3.reuse, R97 ;  /* 0x0000006103257220 */ /* 0x040fe20000410000 */
[----:B--2---:R-:W-:Y:S01]  /*1dbd0*/  LDSM.16.MT88.4 R100, [R142+0x5000] ;  /* 0x005000008e64783b */ /* 0x004fe20000004200 */
[C---:B------:R-:W-:Y:S01]  /*1dbe0*/  FMUL.FTZ R67, R2.reuse, R71 ;  /* 0x0000004702437220 */ /* 0x040fe20000410000 */
[C---:B------:R-:W-:Y:S01]  /*1dbf0*/  FMUL.FTZ R65, R3.reuse, R69 ;  /* 0x0000004503417220 */ /* 0x040fe20000410000 */
[C---:B------:R-:W-:Y:S03]  /*1dc00*/  HMMA.16816.F32 R32, R128.reuse, R38, R32 ;  /* 0x000000268020723c */ /* 0x040fe60000001820 */
[----:B------:R-:W1:Y:S01]  /*1dc10*/  MUFU.EX2 R105, R105 ;  /* 0x0000006900697308 */ /* 0x000e620000000800 */
[C---:B------:R-:W-:Y:S01]  /*1dc20*/  FMUL.FTZ R38, R2.reuse, R98 ;  /* 0x0000006202267220 */ /* 0x040fe20000410000 */
[----:B------:R-:W-:Y:S01]  /*1dc30*/  FMUL.FTZ R39, R2, R99 ;  /* 0x0000006302277220 */ /* 0x000fe20000410000 */
[----:B-----5:R-:W-:Y:S01]  /*1dc40*/  F2FP.F16.F32.PACK_AB R69, R112, R115 ;  /* 0x000000737045723e */ /* 0x020fe200000000ff */
[----:B------:R-:W-:Y:S01]  /*1dc50*/  LDSM.16.MT88.4 R96, [R141+0x10800] ;  /* 0x010800008d60783b */ /* 0x000fe20000004200 */
[-CC-:B------:R-:W-:Y:S01]  /*1dc60*/  FFMA.FTZ R181, R216, R136.reuse, -R157.reuse ;  /* 0x00000088d8b57223 */ /* 0x180fe2000001089d */
[-C--:B------:R-:W-:Y:S01]  /*1dc70*/  FFMA.FTZ R187, R188, R136.reuse, -R157 ;  /* 0x00000088bcbb7223 */ /* 0x080fe2000001089d */
[-C--:B------:R-:W-:Y:S01]  /*1dc80*/  FFMA.FTZ R189, R176, R136.reuse, -R159 ;  /* 0x00000088b0bd7223 */ /* 0x080fe2000001089f */
[----:B------:R-:W-:Y:S01]  /*1dc90*/  FFMA.FTZ R191, R172, R136, -R157 ;  /* 0x00000088acbf7223 */ /* 0x000fe2000001089d */
[C---:B------:R-:W-:Y:S01]  /*1dca0*/  HMMA.16816.F32 R36, R128.reuse, R44, R36 ;  /* 0x0000002c8024723c */ /* 0x040fe20000001824 */
[----:B------:R-:W-:Y:S02]  /*1dcb0*/  MUFU.EX2 R104, R104 ;  /* 0x0000006800687308 */ /* 0x000fe40000000800 */
[C---:B------:R-:W-:Y:S01]  /*1dcc0*/  FMUL.FTZ R44, R3.reuse, R88 ;  /* 0x00000058032c7220 */ /* 0x040fe20000410000 */
[----:B------:R-:W-:Y:S01]  /*1dcd0*/  FMUL.FTZ R45, R3, R89 ;  /* 0x00000059032d7220 */ /* 0x000fe20000410000 */
[----:B-1----:R-:W-:Y:S01]  /*1dce0*/  F2FP.F16.F32.PACK_AB R68, R105, R106 ;  /* 0x0000006a6944723e */ /* 0x002fe200000000ff */
[-C--:B------:R-:W-:Y:S01]  /*1dcf0*/  FFMA.FTZ R192, R192, R136.reuse, -R159 ;  /* 0x00000088c0c07223 */ /* 0x080fe2000001089f */
[--C-:B------:R-:W-:Y:S01]  /*1dd00*/  FFMA.FTZ R180, R180, R136, -R157.reuse ;  /* 0x00000088b4b47223 */ /* 0x100fe2000001089d */
[C---:B------:R-:W-:Y:S03]  /*1dd10*/  HMMA.16816.F32 R40, R128.reuse, R46, R40 ;  /* 0x0000002e8028723c */ /* 0x040fe60000001828 */
[----:B------:R-:W1:Y:S01]  /*1dd20*/  MUFU.EX2 R107, R107 ;  /* 0x0000006b006b7308 */ /* 0x000e620000000800 */
[C---:B------:R-:W-:Y:S01]  /*1dd30*/  FMUL.FTZ R46, R2.reuse, R90 ;  /* 0x0000005a022e7220 */ /* 0x040fe20000410000 */
[----:B------:R-:W-:Y:S01]  /*1dd40*/  FMUL.FTZ R47, R2, R91 ;  /* 0x0000005b022f7220 */ /* 0x000fe20000410000 */
[-C--:B------:R-:W-:Y:S01]  /*1dd50*/  FFMA.FTZ R174, R174, R136.reuse, -R157 ;  /* 0x00000088aeae7223 */ /* 0x080fe2000001089d */
[----:B------:R-:W-:Y:S01]  /*1dd60*/  LDSM.16.MT88.4 R88, [R213+0x800] ;  /* 0x00080000d558783b */ /* 0x000fe20000004200 */
[-C--:B------:R-:W-:Y:S01]  /*1dd70*/  FFMA.FTZ R193, R168, R136.reuse, -R159 ;  /* 0x00000088a8c17223 */ /* 0x080fe2000001089f */
[-C--:B------:R-:W-:Y:S01]  /*1dd80*/  FFMA.FTZ R195, R166, R136.reuse, -R157 ;  /* 0x00000088a6c37223 */ /* 0x080fe2000001089d */
[-C--:B------:R-:W-:Y:S01]  /*1dd90*/  FFMA.FTZ R197, R162, R136.reuse, -R159 ;  /* 0x00000088a2c57223 */ /* 0x080fe2000001089f */
[--C-:B------:R-:W-:Y:S01]  /*1dda0*/  FFMA.FTZ R199, R158, R136, -R157.reuse ;  /* 0x000000889ec77223 */ /* 0x100fe2000001089d */
[C---:B------:R-:W-:Y:S01]  /*1ddb0*/  HMMA.16816.F32 R44, R128.reuse, R52, R44 ;  /* 0x00000034802c723c */ /* 0x040fe2000000182c */
[----:B------:R-:W-:Y:S02]  /*1ddc0*/  MUFU.EX2 R114, R114 ;  /* 0x0000007200727308 */ /* 0x000fe40000000800 */
[C---:B------:R-:W-:Y:S01]  /*1ddd0*/  FMUL.FTZ R52, R3.reuse, R80 ;  /* 0x0000005003347220 */ /* 0x040fe20000410000 */
[----:B------:R-:W-:Y:S01]  /*1dde0*/  FMUL.FTZ R53, R3, R81 ;  /* 0x0000005103357220 */ /* 0x000fe20000410000 */
[----:B-1----:R-:W-:Y:S01]  /*1ddf0*/  F2FP.F16.F32.PACK_AB R70, R107, R104 ;  /* 0x000000686b46723e */ /* 0x002fe200000000ff */
[-C--:B------:R-:W-:Y:S01]  /*1de00*/  FFMA.FTZ R156, R156, R136.reuse, -R157 ;  /* 0x000000889c9c7223 */ /* 0x080fe2000001089d */
[----:B------:R-:W-:Y:S01]  /*1de10*/  FFMA.FTZ R170, R170, R136, -R159 ;  /* 0x00000088aaaa7223 */ /* 0x000fe2000001089f */
[C---:B------:R-:W-:Y:S03]  /*1de20*/  HMMA.16816.F32 R48, R128.reuse, R54, R48 ;  /* 0x000000368030723c */ /* 0x040fe60000001830 */
[----:B------:R-:W1:Y:S01]  /*1de30*/  MUFU.EX2 R113, R113 ;  /* 0x0000007100717308 */ /* 0x000e620000000800 */
[C---:B------:R-:W-:Y:S01]  /*1de40*/  FMUL.FTZ R54, R2.reuse, R82 ;  /* 0x0000005202367220 */ /* 0x040fe20000410000 */
[----:B------:R-:W-:Y:S01]  /*1de50*/  FMUL.FTZ R55, R2, R83 ;  /* 0x0000005302377220 */ /* 0x000fe20000410000 */
[-CC-:B------:R-:W-:Y:S01]  /*1de60*/  FFMA.FTZ R201, R140, R136.reuse, -R157.reuse ;  /* 0x000000888cc97223 */ /* 0x180fe2000001089d */
[----:B------:R-:W2:Y:S01]  /*1de70*/  LDSM.16.MT88.4 R80, [R141+0xc800] ;  /* 0x00c800008d50783b */ /* 0x000ea20000004200 */
[-C--:B------:R-:W-:Y:S01]  /*1de80*/  FFMA.FTZ R140, R139, R136.reuse, -R157 ;  /* 0x000000888b8c7223 */ /* 0x080fe2000001089d */
[----:B------:R-:W-:Y:S04]  /*1de90*/  FFMA.FTZ R139, R153, R136, -R159 ;  /* 0x00000088998b7223 */ /* 0x000fe8000001089f */
[----:B------:R5:W2:Y:S01]  /*1dea0*/  MUFU.EX2 R161, R167 ;  /* 0x000000a700a17308 */ /* 0x000aa20000000800 */
[C---:B------:R-:W-:Y:S01]  /*1deb0*/  FFMA.FTZ R149, R2.reuse, R241, R149 ;  /* 0x000000f102957223 */ /* 0x040fe20000010095 */
[C---:B---3--:R-:W-:Y:S08]  /*1dec0*/  HMMA.16816.F32 R52, R128.reuse, R60, R52 ;  /* 0x0000003c8034723c */ /* 0x048ff00000001834 */
[----:B------:R3:W2:Y:S01]  /*1ded0*/  MUFU.EX2 R182, R108 ;  /* 0x0000006c00b67308 */ /* 0x0006a20000000800 */
[C---:B------:R-:W-:Y:S01]  /*1dee0*/  FMUL.FTZ R60, R3.reuse, R72 ;  /* 0x00000048033c7220 */ /* 0x040fe20000410000 */
[----:B------:R-:W-:Y:S01]  /*1def0*/  FMUL.FTZ R61, R3, R73 ;  /* 0x00000049033d7220 */ /* 0x000fe20000410000 */
[----:B-1----:R-:W-:Y:S07]  /*1df00*/  F2FP.F16.F32.PACK_AB R71, R113, R114 ;  /* 0x000000727147723e */ /* 0x002fee00000000ff */
[----:B------:R-:W-:Y:S01]  /*1df10*/  MUFU.EX2 R177, R177 ;  /* 0x000000b100b17308 */ /* 0x000fe20000000800 */
[----:B------:R-:W-:Y:S01]  /*1df20*/  FADD.FTZ R149, R147, R149 ;  /* 0x0000009593957221 */ /* 0x000fe20000010000 */
[C---:B------:R-:W-:Y:S08]  /*1df30*/  HMMA.16816.F32 R56, R128.reuse, R62, R56 ;  /* 0x0000003e8038723c */ /* 0x040ff00000001838 */
[----:B------:R-:W-:Y:S01]  /*1df40*/  MUFU.EX2 R181, R181 ;  /* 0x000000b500b57308 */ /* 0x000fe20000000800 */
[C---:B------:R-:W-:Y:S01]  /*1df50*/  FMUL.FTZ R62, R2.reuse, R74 ;  /* 0x0000004a023e7220 */ /* 0x040fe20000410000 */
[----:B------:R-:W-:Y:S01]  /*1df60*/  FMUL.FTZ R63, R2, R75 ;  /* 0x0000004b023f7220 */ /* 0x000fe20000410000 */
[-CC-:B-----5:R-:W-:Y:S01]  /*1df70*/  FFMA.FTZ R167, R190, R136.reuse, -R157.reuse ;  /* 0x00000088bea77223 */ /* 0x1a0fe2000001089d */
[----:B------:R-:W1:Y:S06]  /*1df80*/  LDSM.16.MT88.4 R72, [R142+0x800] ;  /* 0x000800008e48783b */ /* 0x000e6c0000004200 */
[----:B------:R-:W-:Y:S01]  /*1df90*/  MUFU.EX2 R190, R109 ;  /* 0x0000006d00be7308 */ /* 0x000fe20000000800 */
[----:B---3--:R-:W-:Y:S01]  /*1dfa0*/  FFMA.FTZ R108, R198, R136, -R157 ;  /* 0x00000088c66c7223 */ /* 0x008fe2000001089d */
[----:B------:R-:W-:Y:S01]  /*1dfb0*/  FADD.FTZ R148, R148, R149 ;  /* 0x0000009594947221 */ /* 0x000fe20000010000 */
[C---:B------:R-:W-:Y:S01]  /*1dfc0*/  ISETP.GT.AND P0, PT, R240.reuse, RZ, PT ;  /* 0x000000fff000720c */ /* 0x040fe20003f04270 */
[C---:B----4-:R-:W-:Y:S06]  /*1dfd0*/  HMMA.16816.F32 R60, R128.reuse, R84, R60 ;  /* 0x00000054803c723c */ /* 0x050fec000000183c */
[----:B------:R3:W-:Y:S01]  /*1dfe0*/  MUFU.EX2 R196, R108 ;  /* 0x0000006c00c47308 */ /* 0x0007e20000000800 */
[----:B------:R-:W-:Y:S01]  /*1dff0*/  FADD.FTZ R148, R143, R148 ;  /* 0x000000948f947221 */ /* 0x000fe20000010000 */
[----:B------:R-:W-:Y:S08]  /*1e000*/  FFMA.FTZ R152, R3, R242, R152 ;  /* 0x000000f203987223 */ /* 0x000ff00000010098 */
[----:B------:R-:W4:Y:S01]  /*1e010*/  MUFU.EX2 R167, R167 ;  /* 0x000000a700a77308 */ /* 0x000f220000000800 */
[----:B------:R-:W-:Y:S01]  /*1e020*/  IADD3 R240, PT, PT, R240, -0x1, RZ ;  /* 0xfffffffff0f07810 */ /* 0x000fe20007ffe0ff */
[----:B------:R-:W-:Y:S01]  /*1e030*/  FADD.FTZ R115, R115, R148 ;  /* 0x0000009473737221 */ /* 0x000fe20000010000 */
[----:B------:R-:W-:Y:S01]  /*1e040*/  HMMA.16816.F32 R64, R128, R86, R64 ;  /* 0x000000568040723c */ /* 0x000fe20000001840 */
[----:B------:R-:W5:Y:S06]  /*1e050*/  LDSM.16.MT88.4 R84, [R142+0x4800] ;  /* 0x004800008e54783b */ /* 0x000f6c0000004200 */
[----:B------:R-:W-:Y:S01]  /*1e060*/  MUFU.EX2 R179, R179 ;  /* 0x000000b300b37308 */ /* 0x000fe20000000800 */
[----:B------:R-:W-:Y:S01]  /*1e070*/  FADD.FTZ R3, R150, R152 ;  /* 0x0000009896037221 */ /* 0x000fe20000010000 */
[----:B------:R-:W-:Y:S08]  /*1e080*/  FADD.FTZ R115, R112, R115 ;  /* 0x0000007370737221 */ /* 0x000ff00000010000 */
[----:B------:R-:W-:Y:S01]  /*1e090*/  MUFU.EX2 R198, R200 ;  /* 0x000000c800c67308 */ /* 0x000fe20000000800 */
[----:B---3--:R-:W-:Y:S01]  /*1e0a0*/  FFMA.FTZ R108, R178, R136, -R159 ;  /* 0x00000088b26c7223 */ /* 0x008fe2000001089f */
[C---:B------:R-:W-:Y:S08]  /*1e0b0*/  HMMA.16816.F32 R4, R68.reuse, R76, R4 ;  /* 0x0000004c4404723c */ /* 0x040ff00000001804 */
[----:B------:R-:W-:Y:S01]  /*1e0c0*/  MUFU.EX2 R183, R183 ;  /* 0x000000b700b77308 */ /* 0x000fe20000000800 */
[----:B------:R-:W-:Y:S09]  /*1e0d0*/  FADD.FTZ R146, R146, R3 ;  /* 0x0000000392927221 */ /* 0x000ff20000010000 */
[----:B------:R3:W-:Y:S01]  /*1e0e0*/  MUFU.EX2 R176, R108 ;  /* 0x0000006c00b07308 */ /* 0x0007e20000000800 */
        /* <DEDUP_REMOVED lines=8> */
[C---:B--2---:R-:W-:Y:S08]  /*1e170*/  HMMA.16816.F32 R12, R68.reuse, R80, R12 ;  /* 0x00000050440c723c */ /* 0x044ff0000000180c */
[----:B------:R-:W-:Y:S01]  /*1e180*/  MUFU.EX2 R187, R187 ;  /* 0x000000bb00bb7308 */ /* 0x000fe20000000800 */
[----:B------:R-:W-:Y:S01]  /*1e190*/  FADD.FTZ R105, R105, R106 ;  /* 0x0000006a69697221 */ /* 0x000fe20000010000 */
[----:B---3--:R-:W-:Y:S08]  /*1e1a0*/  LDSM.16.MT88.4 R108, [R142+0x3800] ;  /* 0x003800008e6c783b */ /* 0x008ff00000004200 */
[----:B------:R-:W-:Y:S01]  /*1e1b0*/  MUFU.EX2 R178, R180 ;  /* 0x000000b400b27308 */ /* 0x000fe20000000800 */
[----:B------:R-:W-:Y:S01]  /*1e1c0*/  FADD.FTZ R2, R104, R105 ;  /* 0x0000006968027221 */ /* 0x000fe20000010000 */
[C---:B------:R-:W-:Y:S08]  /*1e1d0*/  HMMA.16816.F32 R16, R68.reuse, R82, R16 ;  /* 0x000000524410723c */ /* 0x040ff00000001810 */
[----:B------:R-:W-:Y:S01]  /*1e1e0*/  MUFU.EX2 R189, R189 ;  /* 0x000000bd00bd7308 */ /* 0x000fe20000000800 */
[----:B------:R-:W-:Y:S01]  /*1e1f0*/  FADD.FTZ R2, R107, R2 ;  /* 0x000000026b027221 */ /* 0x000fe20000010000 */
[----:B------:R-:W-:Y:S08]  /*1e200*/  LDSM.16.MT88.4 R80, [R141+0xd000] ;  /* 0x00d000008d50783b */ /* 0x000ff00000004200 */
[----:B------:R-:W-:Y:S01]  /*1e210*/  MUFU.EX2 R172, R174 ;  /* 0x000000ae00ac7308 */ /* 0x000fe20000000800 */
[----:B------:R-:W-:Y:S01]  /*1e220*/  FADD.FTZ R3, R161, R2 ;  /* 0x00000002a1037221 */ /* 0x000fe20000010000 */
[C---:B-1----:R-:W-:Y:S08]  /*1e230*/  HMMA.16816.F32 R20, R68.reuse, R72, R20 ;  /* 0x000000484414723c */ /* 0x042ff00000001814 */
[----:B------:R-:W-:Y:S01]  /*1e240*/  MUFU.EX2 R191, R191 ;  /* 0x000000bf00bf7308 */ /* 0x000fe20000000800 */
[C---:B------:R-:W-:Y:S09]  /*1e250*/  FADD.FTZ R3, R184.reuse, R3 ;  /* 0x00000003b8037221 */ /* 0x040ff20000010000 */
[----:B------:R-:W-:Y:S01]  /*1e260*/  MUFU.EX2 R168, R170 ;  /* 0x000000aa00a87308 */ /* 0x000fe20000000800 */
[C---:B------:R-:W-:Y:S01]  /*1e270*/  HMMA.16816.F32 R24, R68.reuse, R74, R24 ;  /* 0x0000004a4418723c */ /* 0x040fe20000001818 */
[----:B------:R-:W1:Y:S08]  /*1e280*/  LDSM.16.MT88.4 R72, [R213+0x4800] ;  /* 0x00480000d548783b */ /* 0x000e700000004200 */
[----:B------:R-:W-:Y:S10]  /*1e290*/  MUFU.EX2 R193, R193 ;  /* 0x000000c100c17308 */ /* 0x000ff40000000800 */
[----:B------:R-:W-:Y:S01]  /*1e2a0*/  MUFU.EX2 R195, R195 ;  /* 0x000000c300c37308 */ /* 0x000fe20000000800 */
[C---:B------:R-:W-:Y:S09]  /*1e2b0*/  HMMA.16816.F32 R28, R68.reuse, R88, R28 ;  /* 0x00000058441c723c */ /* 0x040ff2000000181c */
        /* <DEDUP_REMOVED lines=10> */
[----:B------:R-:W3:Y:S07]  /*1e360*/  LDSM.16.MT88.4 R92, [R213+0x1000] ;  /* 0x00100000d55c783b */ /* 0x000eee0000004200 */
[C---:B------:R-:W-:Y:S08]  /*1e370*/  HMMA.16816.F32 R44, R68.reuse, R96, R44 ;  /* 0x00000060442c723c */ /* 0x040ff0000000182c */
[C---:B------:R-:W-:Y:S01]  /*1e380*/  HMMA.16816.F32 R48, R68.reuse, R98, R48 ;  /* 0x000000624430723c */ /* 0x040fe20000001830 */
[----:B------:R-:W3:Y:S07]  /*1e390*/  LDSM.16.MT88.4 R96, [R144+0x11000] ;  /* 0x011000009060783b */ /* 0x000eee0000004200 */
        /* <DEDUP_REMOVED lines=9> */
[----:B------:R-:W-:Y:S01]  /*1e430*/  F2FP.F16.F32.PACK_AB R70, R163, R182 ;  /* 0x000000b6a346723e */ /* 0x000fe200000000ff */
[----:B------:R-:W-:Y:S01]  /*1e440*/  FADD.FTZ R182, R182, R3 ;  /* 0x00000003b6b67221 */ /* 0x000fe20000010000 */
[----:B----4-:R-:W-:Y:S01]  /*1e450*/  F2FP.F16.F32.PACK_AB R71, R167, R190 ;  /* 0x000000bea747723e */ /* 0x010fe200000000ff */
[----:B------:R-:W-:Y:S02]  /*1e460*/  FADD.FTZ R165, R165, R186 ;  /* 0x000000baa5a57221 */ /* 0x000fe40000010000 */
[----:B------:R-:W-:Y:S02]  /*1e470*/  FADD.FTZ R163, R163, R182 ;  /* 0x000000b6a3a37221 */ /* 0x000fe40000010000 */
[----:B------:R-:W-:Y:S02]  /*1e480*/  FADD.FTZ R190, R190, R165 ;  /* 0x000000a5bebe7221 */ /* 0x000fe40000010000 */
[C---:B------:R-:W-:Y:S03]  /*1e490*/  HMMA.16816.F32 R4, R68.reuse, R76, R4 ;  /* 0x0000004c4404723c */ /* 0x040fe60000001804 */
[----:B------:R-:W-:Y:S05]  /*1e4a0*/  FADD.FTZ R167, R167, R190 ;  /* 0x000000bea7a77221 */ /* 0x000fea0000010000 */
[C---:B------:R-:W-:Y:S01]  /*1e4b0*/  HMMA.16816.F32 R8, R68.reuse, R78, R8 ;  /* 0x0000004e4408723c */ /* 0x040fe20000001808 */
[----:B------:R-:W4:Y:S07]  /*1e4c0*/  LDSM.16.MT88.4 R76, [R144+0xd800] ;  /* 0x00d80000904c783b */ /* 0x000f2e0000004200 */
[C---:B------:R-:W-:Y:S03]  /*1e4d0*/  HMMA.16816.F32 R12, R68.reuse, R80, R12 ;  /* 0x00000050440c723c */ /* 0x040fe6000000180c */
[-C--:B------:R-:W-:Y:S01]  /*1e4e0*/  FFMA.FTZ R80, R175, R136.reuse, -R159 ;  /* 0x00000088af507223 */ /* 0x080fe2000001089f */
[-CC-:B------:R-:W-:Y:S01]  /*1e4f0*/  FFMA.FTZ R175, R173, R136.reuse, -R157.reuse ;  /* 0x00000088adaf7223 */ /* 0x180fe2000001089d */
[-C--:B------:R-:W-:Y:S03]  /*1e500*/  FFMA.FTZ R173, R244, R136.reuse, -R157 ;  /* 0x00000088f4ad7223 */ /* 0x080fe6000001089d */
[C---:B------:R-:W-:Y:S02]  /*1e510*/  HMMA.16816.F32 R16, R68.reuse, R82, R16 ;  /* 0x000000524410723c */ /* 0x040fe40000001810 */
[----:B------:R-:W-:Y:S10]  /*1e520*/  MUFU.EX2 R175, R175 ;  /* 0x000000af00af7308 */ /* 0x000ff40000000800 */
[----:B------:R-:W-:Y:S01]  /*1e530*/  MUFU.EX2 R173, R173 ;  /* 0x000000ad00ad7308 */ /* 0x000fe20000000800 */
[C---:B--2---:R-:W-:Y:S08]  /*1e540*/  HMMA.16816.F32 R20, R68.reuse, R88, R20 ;  /* 0x000000584414723c */ /* 0x044ff00000001814 */
[C---:B------:R-:W-:Y:S01]  /*1e550*/  HMMA.16816.F32 R24, R68.reuse, R90, R24 ;  /* 0x0000005a4418723c */ /* 0x040fe20000001818 */
[----:B------:R-:W-:Y:S07]  /*1e560*/  LDSM.16.MT88.4 R88, [R213+0x1800] ;  /* 0x00180000d558783b */ /* 0x000fee0000004200 */
[C---:B---3--:R-:W-:Y:S08]  /*1e570*/  HMMA.16816.F32 R28, R68.reuse, R92, R28 ;  /* 0x0000005c441c723c */ /* 0x048ff0000000181c */
[C---:B------:R-:W-:Y:S01]  /*1e580*/  HMMA.16816.F32 R32, R68.reuse, R94, R32 ;  /* 0x0000005e4420723c */ /* 0x040fe20000001820 */
[----:B------:R-:W-:Y:S07]  /*1e590*/  LDSM.16.MT88.4 R92, [R144+0x11800] ;  /* 0x01180000905c783b */ /* 0x000fee0000004200 */
[C---:B------:R-:W-:Y:S08]  /*1e5a0*/  HMMA.16816.F32 R36, R68.reuse, R96, R36 ;  /* 0x000000604424723c */ /* 0x040ff00000001824 */
[C---:B------:R-:W-:Y:S01]  /*1e5b0*/  HMMA.16816.F32 R40, R68.reuse, R98, R40 ;  /* 0x000000624428723c */ /* 0x040fe20000001828 */
[----:B------:R-:W-:Y:S07]  /*1e5c0*/  LDSM.16.MT88.4 R96, [R141+0x11800] ;  /* 0x011800008d60783b */ /* 0x000fee0000004200 */
[C---:B-----5:R-:W-:Y:S03]  /*1e5d0*/  HMMA.16816.F32 R44, R68.reuse, R84, R44 ;  /* 0x00000054442c723c */ /* 0x060fe6000000182c */
[-C--:B------:R-:W-:Y:S02]  /*1e5e0*/  FFMA.FTZ R84, R202, R136.reuse, -R159 ;  /* 0x00000088ca547223 */ /* 0x080fe4000001089f */
[----:B------:R2:W3:Y:S03]  /*1e5f0*/  MUFU.EX2 R202, R80 ;  /* 0x0000005000ca7308 */ /* 0x0004e60000000800 */
[C---:B------:R-:W-:Y:S07]  /*1e600*/  HMMA.16816.F32 R48, R68.reuse, R86, R48 ;  /* 0x000000564430723c */ /* 0x040fee0000001830 */
[----:B------:R-:W5:Y:S01]  /*1e610*/  MUFU.EX2 R171, R84 ;  /* 0x0000005400ab7308 */ /* 0x000f620000000800 */
[C---:B------:R-:W-:Y:S03]  /*1e620*/  HMMA.16816.F32 R52, R68.reuse, R100, R52 ;  /* 0x000000644434723c */ /* 0x040fe60000001834 */
[-C--:B------:R-:W-:Y:S01]  /*1e630*/  FFMA.FTZ R100, R206, R136.reuse, -R157 ;  /* 0x00000088ce647223 */ /* 0x080fe2000001089d */
[----:B--2---:R-:W2:Y:S05]  /*1e640*/  LDSM.16.MT88.4 R80, [R141+0xd800] ;  /* 0x00d800008d50783b */ /* 0x004eaa0000004200 */
[----:B------:R-:W4:Y:S01]  /*1e650*/  MUFU.EX2 R206, R252 ;  /* 0x000000fc00ce7308 */ /* 0x000f220000000800 */
[----:B---3--:R-:W-:Y:S01]  /*1e660*/  FADD.FTZ R2, R202, R163 ;  /* 0x000000a3ca027221 */ /* 0x008fe20000010000 */
[C---:B------:R-:W-:Y:S08]  /*1e670*/  HMMA.16816.F32 R56, R68.reuse, R102, R56 ;  /* 0x000000664438723c */ /* 0x040ff00000001838 */
[----:B------:R3:W4:Y:S01]  /*1e680*/  MUFU.EX2 R244, R100 ;  /* 0x0000006400f47308 */ /* 0x0007220000000800 */
[C---:B-----5:R-:W-:Y:S01]  /*1e690*/  FADD.FTZ R2, R171.reuse, R2 ;  /* 0x00000002ab027221 */ /* 0x060fe20000010000 */
[----:B------:R-:W5:Y:S01]  /*1e6a0*/  LDSM.16.MT88.4 R84, [R142+0x1800] ;  /* 0x001800008e54783b */ /* 0x000f620000004200 */
[C---:B-1----:R-:W-:Y:S03]  /*1e6b0*/  HMMA.16816.F32 R60, R68.reuse, R72, R60 ;  /* 0x00000048443c723c */ /* 0x042fe6000000183c */
[----:B---3--:R-:W-:Y:S05]  /*1e6c0*/  FFMA.FTZ R100, R246, R136, -R157 ;  /* 0x00000088f6647223 */ /* 0x008fea000001089d */
[----:B------:R-:W-:Y:S01]  /*1e6d0*/  HMMA.16816.F32 R64, R68, R74, R64 ;  /* 0x0000004a4440723c */ /* 0x000fe20000001840 */
[----:B------:R-:W1:Y:S01]  /*1e6e0*/  LDSM.16.MT88.4 R72, [R142+0x5800] ;  /* 0x005800008e48783b */ /* 0x000e620000004200 */
[----:B------:R-:W3:Y:S01]  /*1e6f0*/  MUFU.EX2 R246, R248 ;  /* 0x000000f800f67308 */ /* 0x000ee20000000800 */
[----:B------:R-:W-:Y:S02]  /*1e700*/  F2FP.F16.F32.PACK_AB R68, R171, R202 ;  /* 0x000000caab44723e */ /* 0x000fe400000000ff */
[----:B------:R-:W-:Y:S07]  /*1e710*/  F2FP.F16.F32.PACK_AB R69, R175, R214 ;  /* 0x000000d6af45723e */ /* 0x000fee00000000ff */
[----:B------:R2:W3:Y:S01]  /*1e720*/  MUFU.EX2 R216, R100 ;  /* 0x0000006400d87308 */ /* 0x0004e20000000800 */
[----:B----4-:R-:W-:Y:S01]  /*1e730*/  F2FP.F16.F32.PACK_AB R70, R206, R169 ;  /* 0x000000a9ce46723e */ /* 0x010fe200000000ff */
[----:B------:R-:W-:Y:S01]  /*1e740*/  FADD.FTZ R214, R214, R167 ;  /* 0x000000a7d6d67221 */ /* 0x000fe20000010000 */
[----:B------:R-:W-:Y:S01]  /*1e750*/  F2FP.F16.F32.PACK_AB R71, R173, R244 ;  /* 0x000000f4ad47723e */ /* 0x000fe200000000ff */
[----:B------:R-:W-:Y:S02]  /*1e760*/  FADD.FTZ R169, R169, R2 ;  /* 0x00000002a9a97221 */ /* 0x000fe40000010000 */
[----:B------:R-:W-:Y:S02]  /*1e770*/  FADD.FTZ R175, R175, R214 ;  /* 0x000000d6afaf7221 */ /* 0x000fe40000010000 */
[----:B------:R-:W-:Y:S02]  /*1e780*/  FADD.FTZ R206, R206, R169 ;  /* 0x000000a9cece7221 */ /* 0x000fe40000010000 */
[C---:B------:R-:W-:Y:S03]  /*1e790*/  HMMA.16816.F32 R4, R68.reuse, R76, R4 ;  /* 0x0000004c4404723c */ /* 0x040fe60000001804 */
[----:B------:R-:W-:Y:S01]  /*1e7a0*/  FADD.FTZ R244, R244, R175 ;  /* 0x000000aff4f47221 */ /* 0x000fe20000010000 */
[----:B--2---:R-:W-:Y:S03]  /*1e7b0*/  LDSM.16.MT88.4 R100, [R141+0x12000] ;  /* 0x012000008d64783b */ /* 0x004fe60000004200 */
[----:B------:R-:W-:Y:S01]  /*1e7c0*/  FADD.FTZ R173, R173, R244 ;  /* 0x000000f4adad7221 */ /* 0x000fe20000010000 */
[C---:B------:R-:W-:Y:S04]  /*1e7d0*/  HMMA.16816.F32 R8, R68.reuse, R78, R8 ;  /* 0x0000004e4408723c */ /* 0x040fe80000001808 */
[----:B------:R-:W2:Y:S04]  /*1e7e0*/  LDSM.16.MT88.4 R76, [R213+0x5800] ;  /* 0x00580000d54c783b */ /* 0x000ea80000004200 */
        /* <DEDUP_REMOVED lines=31> */
[C---:B----4-:R-:W-:Y:S03]  /*1e9e0*/  HMMA.16816.F32 R4, R68.reuse, R80, R4 ;  /* 0x000000504404723c */ /* 0x050fe60000001804 */
[----:B------:R-:W-:Y:S01]  /*1e9f0*/  FADD.FTZ R196, R183, R196 ;  /* 0x000000c4b7c47221 */ /* 0x000fe20000010000 */
[----:B------:R-:W-:Y:S04]  /*1ea00*/  FADD.FTZ R198, R198, R179 ;  /* 0x000000b3c6c67221 */ /* 0x000fe80000010000 */
[C---:B------:R-:W-:Y:S01]  /*1ea10*/  HMMA.16816.F32 R8, R68.reuse, R82, R8 ;  /* 0x000000524408723c */ /* 0x040fe20000001808 */
[----:B------:R-:W3:Y:S02]  /*1ea20*/  LDSM.16.MT88.4 R80, [R144+0xe800] ;  /* 0x00e800009050783b */ /* 0x000ee40000004200 */
[----:B------:R-:W-:Y:S04]  /*1ea30*/  FADD.FTZ R3, R185, R198 ;  /* 0x000000c6b9037221 */ /* 0x000fe80000010000 */
[C---:B------:R-:W-:Y:S01]  /*1ea40*/  FADD.FTZ R3, R188.reuse, R3 ;  /* 0x00000003bc037221 */ /* 0x040fe20000010000 */
        /* <DEDUP_REMOVED lines=24> */
[----:B------:R-:W-:Y:S01]  /*1ebd0*/  F2FP.F16.F32.PACK_AB R70, R189, R176 ;  /* 0x000000b0bd46723e */ /* 0x000fe200000000ff */
[----:B------:R-:W-:Y:S01]  /*1ebe0*/  FADD.FTZ R176, R176, R3 ;  /* 0x00000003b0b07221 */ /* 0x000fe20000010000 */
[----:B------:R-:W-:Y:S01]  /*1ebf0*/  F2FP.F16.F32.PACK_AB R71, R191, R172 ;  /* 0x000000acbf47723e */ /* 0x000fe200000000ff */
[----:B------:R-:W-:Y:S01]  /*1ec00*/  FADD.FTZ R187, R178, R187 ;  /* 0x000000bbb2bb7221 */ /* 0x000fe20000010000 */
[----:B------:R-:W-:Y:S01]  /*1ec10*/  MOV R3, R134 ;  /* 0x0000008600037202 */ /* 0x000fe20000000f00 */
[----:B------:R-:W-:Y:S02]  /*1ec20*/  FADD.FTZ R189, R189, R176 ;  /* 0x000000b0bdbd7221 */ /* 0x000fe40000010000 */
[----:B------:R-:W-:Y:S02]  /*1ec30*/  FADD.FTZ R172, R172, R187 ;  /* 0x000000bbacac7221 */ /* 0x000fe40000010000 */
[C---:B---3--:R-:W-:Y:S03]  /*1ec40*/  HMMA.16816.F32 R4, R68.reuse, R80, R4 ;  /* 0x000000504404723c */ /* 0x048fe60000001804 */
[----:B------:R-:W-:Y:S05]  /*1ec50*/  FADD.FTZ R172, R191, R172 ;  /* 0x000000acbfac7221 */ /* 0x000fea0000010000 */
        /* <DEDUP_REMOVED lines=8> */
[C---:B------:R-:W-:Y:S03]  /*1ece0*/  HMMA.16816.F32 R28, R68.reuse, R92, R28 ;  /* 0x0000005c441c723c */ /* 0x040fe6000000181c */
[-C--:B------:R-:W-:Y:S01]  /*1ecf0*/  FFMA.FTZ R92, R160, R136.reuse, -R157 ;  /* 0x00000088a05c7223 */ /* 0x080fe2000001089d */
[----:B------:R-:W-:Y:S03]  /*1ed00*/  FFMA.FTZ R160, R164, R136, -R159 ;  /* 0x00000088a4a07223 */ /* 0x000fe6000001089f */
[----:B------:R3:W4:Y:S01]  /*1ed10*/  MUFU.EX2 R164, R92 ;  /* 0x0000005c00a47308 */ /* 0x0007220000000800 */
[C---:B------:R-:W-:Y:S09]  /*1ed20*/  HMMA.16816.F32 R32, R68.reuse, R94, R32 ;  /* 0x0000005e4420723c */ /* 0x040ff20000001820 */
[----:B------:R-:W5:Y:S01]  /*1ed30*/  MUFU.EX2 R160, R160 ;  /* 0x000000a000a07308 */ /* 0x000f620000000800 */
[C---:B------:R-:W-:Y:S01]  /*1ed40*/  HMMA.16816.F32 R36, R68.reuse, R96, R36 ;  /* 0x000000604424723c */ /* 0x040fe20000001824 */
[----:B---3--:R-:W-:Y:S07]  /*1ed50*/  LDSM.16.MT88.4 R92, [R144+0x13000] ;  /* 0x01300000905c783b */ /* 0x008fee0000004200 */
        /* <DEDUP_REMOVED lines=11> */
[----:B------:R-:W-:Y:S01]  /*1ee10*/  F2FP.F16.F32.PACK_AB R68, R193, R168 ;  /* 0x000000a8c144723e */ /* 0x000fe200000000ff */
[----:B------:R-:W-:Y:S01]  /*1ee20*/  FADD.FTZ R168, R168, R189 ;  /* 0x000000bda8a87221 */ /* 0x000fe20000010000 */
[----:B----4-:R-:W-:Y:S01]  /*1ee30*/  F2FP.F16.F32.PACK_AB R69, R164, R195 ;  /* 0x000000c3a445723e */ /* 0x010fe200000000ff */
[----:B------:R-:W-:Y:S01]  /*1ee40*/  FADD.FTZ R195, R195, R172 ;  /* 0x000000acc3c37221 */ /* 0x000fe20000010000 */
[----:B-----5:R-:W-:Y:S01]  /*1ee50*/  F2FP.F16.F32.PACK_AB R70, R197, R160 ;  /* 0x000000a0c546723e */ /* 0x020fe200000000ff */
        /* <DEDUP_REMOVED lines=10> */
[C---:B------:R-:W-:Y:S03]  /*1ef00*/  HMMA.16816.F32 R12, R68.reuse, R80, R12 ;  /* 0x00000050440c723c */ /* 0x040fe6000000180c */
[-CC-:B------:R-:W-:Y:S01]  /*1ef10*/  FFMA.FTZ R80, R155, R136.reuse, -R159.reuse ;  /* 0x000000889b507223 */ /* 0x180fe2000001089f */
[-CC-:B------:R-:W-:Y:S01]  /*1ef20*/  FFMA.FTZ R155, R154, R136.reuse, -R159.reuse ;  /* 0x000000889a9b7223 */ /* 0x180fe2000001089f */
[-C--:B------:R-:W-:Y:S02]  /*1ef30*/  FFMA.FTZ R159, R151, R136.reuse, -R159 ;  /* 0x00000088979f7223 */ /* 0x080fe4000001089f */
[----:B------:R-:W3:Y:S01]  /*1ef40*/  MUFU.EX2 R154, R80 ;  /* 0x00000050009a7308 */ /* 0x000ee20000000800 */
[C---:B------:R-:W-:Y:S09]  /*1ef50*/  HMMA.16816.F32 R16, R68.reuse, R82, R16 ;  /* 0x000000524410723c */ /* 0x040ff20000001810 */
[----:B------:R-:W4:Y:S01]  /*1ef60*/  MUFU.EX2 R155, R155 ;  /* 0x0000009b009b7308 */ /* 0x000f220000000800 */
[C---:B------:R-:W-:Y:S03]  /*1ef70*/  HMMA.16816.F32 R20, R68.reuse, R84, R20 ;  /* 0x000000544414723c */ /* 0x040fe60000001814 */
[----:B---3--:R-:W-:Y:S05]  /*1ef80*/  FADD.FTZ R2, R154, R197 ;  /* 0x000000c59a027221 */ /* 0x008fea0000010000 */
[C---:B------:R-:W-:Y:S01]  /*1ef90*/  HMMA.16816.F32 R24, R68.reuse, R86, R24 ;  /* 0x000000564418723c */ /* 0x040fe20000001818 */
[----:B------:R-:W-:Y:S02]  /*1efa0*/  LDSM.16.MT88.4 R84, [R141+0x13800] ;  /* 0x013800008d54783b */ /* 0x000fe40000004200 */
[----:B----4-:R-:W-:Y:S05]  /*1efb0*/  FADD.FTZ R2, R155, R2 ;  /* 0x000000029b027221 */ /* 0x010fea0000010000 */
        /* <DEDUP_REMOVED lines=18> */
[----:B------:R-:W-:Y:S01]  /*1f0e0*/  F2FP.F16.F32.PACK_AB R69, R140, R201 ;  /* 0x000000c98c45723e */ /* 0x000fe200000000ff */
[----:B------:R-:W-:Y:S01]  /*1f0f0*/  FADD.FTZ R201, R201, R156 ;  /* 0x0000009cc9c97221 */ /* 0x000fe20000010000 */
[----:B--2---:R-:W-:Y:S01]  /*1f100*/  F2FP.F16.F32.PACK_AB R70, R138, R139 ;  /* 0x0000008b8a46723e */ /* 0x004fe200000000ff */
[----:B------:R-:W-:Y:S01]  /*1f110*/  FADD.FTZ R139, R139, R2 ;  /* 0x000000028b8b7221 */ /* 0x000fe20000010000 */
[C---:B-----5:R-:W-:Y:S01]  /*1f120*/  F2FP.F16.F32.PACK_AB R71, R157.reuse, R136 ;  /* 0x000000889d47723e */ /* 0x060fe200000000ff */
[----:B------:R-:W-:Y:S01]  /*1f130*/  FADD.FTZ R201, R140, R201 ;  /* 0x000000c98cc97221 */ /* 0x000fe20000010000 */
[----:B------:R-:W-:Y:S01]  /*1f140*/  MOV R2, R135 ;  /* 0x0000008700027202 */ /* 0x000fe20000000f00 */
[----:B------:R-:W-:Y:S02]  /*1f150*/  FADD.FTZ R242, R138, R139 ;  /* 0x0000008b8af27221 */ /* 0x000fe40000010000 */
[----:B------:R-:W-:Y:S02]  /*1f160*/  FADD.FTZ R136, R136, R201 ;  /* 0x000000c988887221 */ /* 0x000fe40000010000 */
[C---:B------:R-:W-:Y:S01]  /*1f170*/  HMMA.16816.F32 R128, R68.reuse, R124, R4 ;  /* 0x0000007c4480723c */ /* 0x040fe20000001804 */
[----:B------:R-:W2:Y:S02]  /*1f180*/  LDSM.16.MT88.4 R4, [R213+0x7800] ;  /* 0x00780000d504783b */ /* 0x000ea40000004200 */
[----:B------:R-:W-:Y:S05]  /*1f190*/  FADD.FTZ R241, R157, R136 ;  /* 0x000000889df17221 */ /* 0x000fea0000010000 */
        /* <DEDUP_REMOVED lines=11> */
[C---:B-1----:R-:W-:Y:S08]  /*1f250*/  HMMA.16816.F32 R80, R68.reuse, R76, R52 ;  /* 0x0000004c4450723c */ /* 0x042ff00000001834 */
[C---:B------:R-:W-:Y:S08]  /*1f260*/  HMMA.16816.F32 R76, R68.reuse, R78, R56 ;  /* 0x0000004e444c723c */ /* 0x040ff00000001838 */
[C---:B--2---:R-:W-:Y:S08]  /*1f270*/  HMMA.16816.F32 R72, R68.reuse, R4, R60 ;  /* 0x000000044448723c */ /* 0x044ff0000000183c */
[----:B------:R-:W-:Y:S01]  /*1f280*/  HMMA.16816.F32 R68, R68, R6, R64 ;  /* 0x000000064444723c */ /* 0x000fe20000001840 */
[----:B------:R-:W-:Y:S08]  /*1f290*/  @!UPT UIADD3 URZ, UPT, UPT, URZ, URZ, URZ ;  /* 0x000000fffffff290 */ /* 0x000ff0000fffe0ff */
[----:B------:R-:W-:Y:S11]  /*1f2a0*/  @P0 BRA `(.L_x_4716) ;  /* 0xffffffa400740947 */ /* 0x000ff6000383ffff */
.L_x_4709:
        /* <DEDUP_REMOVED lines=11> */
.L_x_4732:
        /* <DEDUP_REMOVED lines=188> */
.L_x_4719:
[----:B------:R-:W-:Y:S05]  /*1ff20*/  BSYNC.RECONVERGENT B0 ;  /* 0x0000000000007941 */ /* 0x000fea0003800200 */
.L_x_4718:
        /* <DEDUP_REMOVED lines=28> */
.L_x_4721:
[----:B------:R-:W-:Y:S05]  /*200f0*/  BSYNC.RECONVERGENT B0 ;  /* 0x0000000000007941 */ /* 0x000fea0003800200 */
.L_x_4720:
        /* <DEDUP_REMOVED lines=37> */
.L_x_4723:
[----:B------:R-:W-:Y:S05]  /*20350*/  BSYNC.RECONVERGENT B0 ;  /* 0x0000000000007941 */ /* 0x000fea0003800200 */
.L_x_4722:
        /* <DEDUP_REMOVED lines=16> */
.L_x_4725:
[----:B------:R-:W-:Y:S05]  /*20460*/  BSYNC.RECONVERGENT B0 ;  /* 0x0000000000007941 */ /* 0x000fea0003800200 */
.L_x_4724:
        /* <DEDUP_REMOVED lines=16> */
.L_x_4727:
[----:B------:R-:W-:Y:S05]  /*20570*/  BSYNC.RECONVERGENT B0 ;  /* 0x0000000000007941 */ /* 0x000fea0003800200 */
.L_x_4726:
[----:B------:R-:W-:-:S04]  /*20580*/  MOV R227, 0x0 ;  /* 0x0000000000e37802 */ /* 0x000fc80000000f00 */
[----:B-12345:R-:W-:Y:S05]  /*20590*/  @P1 RET.REL.NODEC R226 `(_ZN5flash24flash_fwd_splitkv_kernelI23Flash_fwd_kernel_traitsILi128ELi64ELi128ELi4ELb0ELb0EN7cutlass6half_tE19Flash_kernel_traitsILi128ELi64ELi128ELi4ES3_EELb0ELb0ELb1ELb0ELb0ELb1ELb0ELb1EEEvNS_16Flash_fwd_paramsE) ;  /* 0xfffffdf8e2981950 */ /* 0x03efea0003c3ffff */
        /* <DEDUP_REMOVED lines=14> */
[----:B-1----:R-:W-:Y:S05]  /*20680*/  @P0 RET.REL.NODEC R226 `(_ZN5flash24flash_fwd_splitkv_kernelI23Flash_fwd_kernel_traitsILi128ELi64ELi128ELi4ELb0ELb0EN7cutlass6half_tE19Flash_kernel_traitsILi128ELi64ELi128ELi4ES3_EELb0ELb0ELb1ELb0ELb0ELb1ELb0ELb1EEEvNS_16Flash_fwd_paramsE) ;  /* 0xfffffdf8e25c0950 */ /* 0x002fea0003c3ffff */
[----:B------:R-:W-:Y:S01]  /*20690*/  MOV R227, 0x0 ;  /* 0x0000000000e37802 */ /* 0x000fe20000000f00 */
[----:B------:R1:W-:Y:S03]  /*206a0*/  ST.E.128 desc[UR4][R2.64+0x80], R4 ;  /* 0x0000800402007985 */ /* 0x0003e6000c101d04 */
[----:B-1----:R-:W-:Y:S05]  /*206b0*/  RET.REL.NODEC R226 `(_ZN5flash24flash_fwd_splitkv_kernelI23Flash_fwd_kernel_traitsILi128ELi64ELi128ELi4ELb0ELb0EN7cutlass6half_tE19Flash_kernel_traitsILi128ELi64ELi128ELi4ES3_EELb0ELb0ELb1ELb0ELb0ELb1ELb0ELb1EEEvNS_16Flash_fwd_paramsE) ;  /* 0xfffffdf8e2507950 */ /* 0x002fea0003c3ffff */
.L_x_4717:
[----:B------:R-:W-:Y:S01]  /*206c0*/  MOV R3, 0x2 ;  /* 0x0000000200037802 */ /* 0x000fe20000000f00 */
[----:B------:R-:W-:Y:S01]  /*206d0*/  IMAD.MOV.U32 R0, RZ, RZ, 0x1f ;  /* 0x0000001fff007424 */ /* 0x000fe200078e00ff */
[----:B------:R-:W-:-:S07]  /*206e0*/  MOV R2, 0xffffffff ;  /* 0xffffffff00027802 */ /* 0x000fce0000000f00 */
[----:B-1---5:R-:W-:Y:S05]  /*206f0*/  WARPSYNC.COLLECTIVE R2, `(.L_x_4728) ;  /* 0x0000000002087348 */ /* 0x022fea0003c00000 */
[----:B------:R2:W3:Y:S02]  /*20700*/  SHFL.BFLY P0, R8, R242, R3, R0 ;  /* 0x0c000003f2087389 */ /* 0x0004e40000000000 */
[----:B-123-5:R-:W-:Y:S05]  /*20710*/  ENDCOLLECTIVE ;  /* 0x000000000000791b */ /* 0x02efea0003800000 */
.L_x_4728:
[----:B------:R-:W-:Y:S02]  /*20720*/  IMAD.MOV.U32 R5, RZ, RZ, R8 ;  /* 0x000000ffff057224 */ /* 0x000fe400078e0008 */
[----:B------:R-:W-:Y:S02]  /*20730*/  IMAD.MOV.U32 R3, RZ, RZ, 0x1 ;  /* 0x00000001ff037424 */ /* 0x000fe400078e00ff */
[----:B------:R-:W-:-:S05]  /*20740*/  FADD.FTZ R6, R5, R242 ;  /* 0x000000f205067221 */ /* 0x000fca0000010000 */
[----:B------:R-:W-:-:S07]  /*20750*/  MOV R242, R6 ;  /* 0x0000000600f27202 */ /* 0x000fce0000000f00 */
[----:B------:R-:W-:Y:S05]  /*20760*/  WARPSYNC.COLLECTIVE R2, `(.L_x_4729) ;  /* 0x0000000002087348 */ /* 0x000fea0003c00000 */
[----:B------:R1:W2:Y:S02]  /*20770*/  SHFL.BFLY P0, R8, R242, R3, R0 ;  /* 0x0c000003f2087389 */ /* 0x0002a40000000000 */
[----:B-12---:R-:W-:Y:S05]  /*20780*/  ENDCOLLECTIVE ;  /* 0x000000000000791b */ /* 0x006fea0003800000 */
.L_x_4729:
[----:B------:R-:W-:Y:S01]  /*20790*/  MOV R242, R241 ;  /* 0x000000f100f27202 */ /* 0x000fe20000000f00 */
[----:B------:R-:W-:Y:S01]  /*207a0*/  IMAD.MOV.U32 R3, RZ, RZ, 0x2 ;  /* 0x00000002ff037424 */ /* 0x000fe200078e00ff */
[----:B------:R-:W-:-:S07]  /*207b0*/  MOV R5, R8 ;  /* 0x0000000800057202 */ /* 0x000fce0000000f00 */
[----:B------:R-:W-:Y:S05]  /*207c0*/  WARPSYNC.COLLECTIVE R2, `(.L_x_4730) ;  /* 0x0000000002087348 */ /* 0x000fea0003c00000 */
[----:B------:R1:W2:Y:S02]  /*207d0*/  SHFL.BFLY P0, R8, R242, R3, R0 ;  /* 0x0c000003f2087389 */ /* 0x0002a40000000000 */
[----:B-12---:R-:W-:Y:S05]  /*207e0*/  ENDCOLLECTIVE ;  /* 0x000000000000791b */ /* 0x006fea0003800000 */
.L_x_4730:
[----:B------:R-:W-:Y:S01]  /*207f0*/  FADD.FTZ R5, R6, R5 ;  /* 0x0000000506057221 */ /* 0x000fe20000010000 */
[----:B------:R-:W-:Y:S01]  /*20800*/  FADD.FTZ R7, R8, R241 ;  /* 0x000000f108077221 */ /* 0x000fe20000010000 */
[----:B------:R-:W-:-:S04]  /*20810*/  MOV R3, 0x1 ;  /* 0x0000000100037802 */ /* 0x000fc80000000f00 */
[----:B------:R-:W-:-:S07]  /*20820*/  MOV R242, R7 ;  /* 0x0000000700f27202 */ /* 0x000fce0000000f00 */
[----:B------:R-:W-:Y:S05]  /*20830*/  WARPSYNC.COLLECTIVE R2, `(.L_x_4731) ;  /* 0x0000000002087348 */ /* 0x000fea0003c00000 */
[----:B------:R1:W2:Y:S02]  /*20840*/  SHFL.BFLY P0, R8, R242, R3, R0 ;  /* 0x0c000003f2087389 */ /* 0x0002a40000000000 */
[----:B-12---:R-:W-:Y:S05]  /*20850*/  ENDCOLLECTIVE ;  /* 0x000000000000791b */ /* 0x006fea0003800000 */
.L_x_4731:
[----:B------:R-:W-:Y:S05]  /*20860*/  BRA `(.L_x_4732) ;  /* 0xffffffe800bc7947 */ /* 0x000fea000383ffff */
.L_x_4733:
        /* <DEDUP_REMOVED lines=9> */
.L_x_14921:


//--------------------- .text._ZN5flash24flash_fwd_splitkv_kernelI23Flash_fwd_kernel_traitsILi128ELi64ELi128ELi4ELb0ELb0EN7cutlass6half_tE19Flash_kernel_traitsILi128ELi64ELi128ELi4ES3_EELb0ELb0ELb0ELb1ELb1ELb0ELb1ELb0EEEvNS_16Flash_fwd_paramsE --------------------------
	.section	.text._ZN5flash24flash_fwd_splitkv_kernelI23Flash_fwd_kernel_traitsILi128ELi64ELi128ELi4ELb0ELb0EN7cutlass6half_tE19Flash_kernel_traitsILi128ELi64ELi128ELi4ES3_EELb0ELb0ELb0ELb1ELb1ELb0ELb1ELb0EEEvNS_16Flash_fwd_paramsE,"ax",@progbits
	.align	128
        .global         _ZN5flash24flash_fwd_splitkv_kernelI23Flash_fwd_kernel_traitsILi128ELi64ELi128ELi4ELb0ELb0EN7cutlass6half_tE19Flash_kernel_traitsILi128ELi64ELi128ELi4ES3_EELb0ELb0ELb0ELb1ELb1ELb0ELb1ELb0EEEvNS_16Flash_fwd_paramsE
        .type           _ZN5flash24flash_fwd_splitkv_kernelI23Flash_fwd_kernel_traitsILi128ELi64ELi128ELi4ELb0ELb0EN7cutlass6half_tE19Flash_kernel_traitsILi128ELi64ELi128ELi4ES3_EELb0ELb0ELb0ELb1ELb1ELb0ELb1ELb0EEEvNS_16Flash_fwd_paramsE,@function
        .size           _ZN5flash24flash_fwd_splitkv_kernelI23Flash_fwd_kernel_traitsILi128ELi64ELi128ELi4ELb0ELb0EN7cutlass6half_tE19Flash_kernel_traitsILi128ELi64ELi128ELi4ES3_EELb0ELb0ELb0ELb1ELb1ELb0ELb1ELb0EEEvNS_16Flash_fwd_paramsE,(.L_x_14922 - _ZN5flash24flash_fwd_splitkv_kernelI23Flash_fwd_kernel_traitsILi128ELi64ELi128ELi4ELb0ELb0EN7cutlass6half_tE19Flash_kernel_traitsILi128ELi64ELi128ELi4ES3_EELb0ELb0ELb0ELb1ELb1ELb0ELb1ELb0EEEvNS_16Flash_fwd_paramsE)
        .other          _ZN5flash24flash_fwd_splitkv_kernelI23Flash_fwd_kernel_traitsILi128ELi64ELi128ELi4ELb0ELb0EN7cutlass6half_tE19Flash_kernel_traitsILi128ELi64ELi128ELi4ES3_EELb0ELb0ELb0ELb1ELb1ELb0ELb1ELb0EEEvNS_16Flash_fwd_paramsE,@"STO_CUDA_ENTRY STV_DEFAULT"
_ZN5flash24flash_fwd_splitkv_kernelI23Flash_fwd_kernel_traitsILi128ELi64ELi128ELi4ELb0ELb0EN7cutlass6half_tE19Flash_kernel_traitsILi128ELi64ELi128ELi4ES3_EELb0ELb0ELb0ELb1ELb1ELb0ELb1ELb0EEEvNS_16Flash_fwd_paramsE:
.text._ZN5flash24flash_fwd_splitkv_kernelI23Flash_fwd_kernel_traitsILi128ELi64ELi128ELi4ELb0ELb0EN7cutlass6half_tE19Flash_kernel_traitsILi128ELi64ELi128ELi4ES3_EELb0ELb0ELb0ELb1ELb1ELb0ELb1ELb0EEEvNS_16Flash_fwd_paramsE:
        /* <DEDUP_REMOVED lines=29> */
[----:B------:R-:W-:Y:S05]  /*01d0*/  CALL.REL.NOINC `($_ZN5flash24flash_fwd_splitkv_kernelI23Flash_fwd_kernel_traitsILi128ELi64ELi128ELi4ELb0ELb0EN7cutlass6half_tE19Flash_kernel_traitsILi128ELi64ELi128ELi4ES3_EELb0ELb0ELb0ELb1ELb1ELb0ELb1ELb0EEEvNS_16Flash_fwd_paramsE$_ZN5flash30compute_attn_1rowblock_splitkvI23Flash_fwd_kernel_traitsILi128ELi64ELi128ELi4ELb0ELb0EN7cutlass6half_tE19Flash_kernel_traitsILi128ELi64ELi128ELi4ES3_EELb0ELb0ELb0ELb1ELb1ELb0ELb1ELb0ENS_16Flash_fwd_paramsEEEvRKT8_iiiii) ;  /* 0x0000000000087944 */ /* 0x000fea0003c00000 */
[----:B------:R-:W-:Y:S05]  /*01e0*/  BSYNC.RECONVERGENT B2 ;  /* 0x0000000000027941 */ /* 0x000fea0003800200 */
.L_x_4734:
[----:B------:R-:W-:Y:S05]  /*01f0*/  EXIT ;  /* 0x000000000000794d */ /* 0x000fea0003800000 */
        .type           $_ZN5flash24flash_fwd_splitkv_kernelI23Flash_fwd_kernel_traitsILi128ELi64ELi128ELi4ELb0ELb0EN7cutlass6half_tE19Flash_kernel_traitsILi128ELi64ELi128ELi4ES3_EELb0ELb0ELb0ELb1ELb1ELb0ELb1ELb0EEEvNS_16Flash_fwd_paramsE$_ZN5flash30compute_attn_1rowblock_splitkvI23Flash_fwd_kernel_traitsILi128ELi64ELi128ELi4ELb0ELb0EN7cutlass6half_tE19Flash_kernel_traitsILi128ELi64ELi128ELi4ES3_EELb0ELb0ELb0ELb1ELb1ELb0ELb1ELb0ENS_16Flash_fwd_paramsEEEvRKT8_iiiii,@function
        .size           $_ZN5flash24flash_fwd_splitkv_kernelI23Flash_fwd_kernel_traitsILi128ELi64ELi128ELi4ELb0ELb0EN7cutlass6half_tE19Flash_kernel_traitsILi128ELi64ELi128ELi4ES3_EELb0ELb0ELb0ELb1ELb1ELb0ELb1ELb0EEEvNS_16Flash_fwd_paramsE$_ZN5flash30compute_attn_1rowblock_splitkvI23Flash_fwd_kernel_traitsILi128ELi64ELi128ELi4ELb0ELb0EN7cutlass6half_tE19Flash_kernel_traitsILi128ELi64ELi128ELi4ES3_EELb0ELb0ELb0ELb1ELb1ELb0ELb1ELb0ENS_16Flash_fwd_paramsEEEvRKT8_iiiii,(.L_x_14922 - $_ZN5flash24flash_fwd_splitkv_kernelI23Flash_fwd_kernel_traitsILi128ELi64ELi128ELi4ELb0ELb0EN7cutlass6half_tE19Flash_kernel_traitsILi128ELi64ELi128ELi4ES3_EELb0ELb0ELb0ELb1ELb1ELb0ELb1ELb0EEEvNS_16Flash_fwd_paramsE$_ZN5flash30compute_attn_1rowblock_splitkvI23Flash_fwd_kernel_traitsILi128ELi64ELi128ELi4ELb0ELb0EN7cutlass6half_tE19Flash_kernel_traitsILi128ELi64ELi128ELi4ES3_EELb0ELb0ELb0ELb1ELb1ELb0ELb1ELb0ENS_16Flash_fwd_paramsEEEvRKT8_iiiii)
$_ZN5flash24flash_fwd_splitkv_kernelI23Flash_fwd_kernel_traitsILi128ELi64ELi128ELi4ELb0ELb0EN7cutlass6half_tE19Flash_kernel_traitsILi128ELi64ELi128ELi4ES3_EELb0ELb0ELb0ELb1ELb1ELb0ELb1ELb0EEEvNS_16Flash_fwd_paramsE$_ZN5flash30compute_attn_1rowblock_splitkvI23Flash_fwd_kernel_traitsILi128ELi64ELi128ELi4ELb0ELb0EN7cutlass6half_tE19Flash_kernel_traitsILi128ELi64ELi128ELi4ES3_EELb0ELb0ELb0ELb1ELb1ELb0ELb1ELb0ENS_16Flash_fwd_paramsEEEvRKT8_iiiii:
        /* <DEDUP_REMOVED lines=24> */
.L_x_4738:
[----:B------:R-:W-:Y:S05]  /*0380*/  BSYNC.RECONVERGENT B0 ;  /* 0x0000000000007941 */ /* 0x000fea0003800200 */
.L_x_4737:
[----:B-----5:R-:W-:Y:S02]  /*0390*/  IADD3 R10, PT, PT, R10, R0, -R11 ;  /* 0x000000000a0a7210 */ /* 0x020fe40007ffe80b */
.L_x_4736:
[----:B------:R-:W-:Y:S05]  /*03a0*/  BSYNC.RECONVERGENT B1 ;  /* 0x0000000000017941 */ /* 0x000fea0003800200 */
.L_x_4735:
[----:B------:R-:W-:Y:S01]  /*03b0*/  IMAD.SHL.U32 R5, R219, 0x40, RZ ;  /* 0x00000040db057824 */ /* 0x000fe200078e00ff */
[----:B------:R-:W-:Y:S01]  /*03c0*/  MOV R6, R218 ;  /* 0x000000da00067202 */ /* 0x000fe20000000f00 */
[----:B------:R-:W-:-:S03]  /*03d0*/  IMAD.MOV.U32 R7, RZ, RZ, 0x0 ;  /* 0x00000000ff077424 */ /* 0x000fc600078e00ff */
[----:B-----5:R-:W-:-:S13]  /*03e0*/  ISETP.GT.AND P0, PT, R220, R5, PT ;  /* 0x00000005dc00720c */ /* 0x020fda0003f04270 */
[----:B-1----:R-:W-:Y:S05]  /*03f0*/  @!P0 RET.REL.NODEC R6 `(_ZN5flash24flash_fwd_splitkv_kernelI23Flash_fwd_kernel_traitsILi128ELi64ELi128ELi4ELb0ELb0EN7cutlass6half_tE19Flash_kernel_traitsILi128ELi64ELi128ELi4ES3_EELb0ELb0ELb0ELb1ELb1ELb0ELb1ELb0EEEvNS_16Flash_fwd_paramsE) ;  /* 0xfffffffc06008950 */ /* 0x002fea0003c3ffff */
[----:B------:R-:W-:Y:S01]  /*0400*/  IABS R7, R8 ;  /* 0x0000000800077213 */ /* 0x000fe20000000000 */
[----:B------:R-:W-:Y:S01]  /*0410*/  VIADD R0, R0, 0x7f ;  /* 0x0000007f00007836 */ /* 0x000fe20000000000 */
[----:B------:R-:W1:Y:S02]  /*0420*/  S2R R199, SR_TID.X ;  /* 0x0000000000c77919 */ /* 0x000e640000002100 */
[----:B------:R-:W2:Y:S02]  /*0430*/  I2F.RP R4, R7 ;  /* 0x0000000700047306 */ /* 0x000ea40000209400 */
[----:B------:R-:W-:-:S04]  /*0440*/  SHF.R.S32.HI R9, RZ, 0x1f, R0 ;  /* 0x0000001fff097819 */ /* 0x000fc80000011400 */
[----:B------:R-:W-:Y:S02]  /*0450*/  LEA.HI R9, R9, R0, RZ, 0x7 ;  /* 0x0000000009097211 */ /* 0x000fe400078f38ff */
[-C--:B------:R-:W-:Y:S02]  /*0460*/  IABS R0, R8.reuse ;  /* 0x0000000800007213 */ /* 0x080fe40000000000 */
[----:B------:R-:W-:-:S03]  /*0470*/  LEA.HI.SX32 R9, R9, R8, 0x19 ;  /* 0x0000000809097211 */ /* 0x000fc600078fcaff */
[----:B------:R-:W-:Y:S01]  /*0480*/  IMAD.MOV R0, RZ, RZ, -R0 ;  /* 0x000000ffff007224 */ /* 0x000fe200078e0a00 */
[----:B--2---:R-:W2:Y:S01]  /*0490*/  MUFU.RCP R12, R4 ;  /* 0x00000004000c7308 */ /* 0x004ea20000001000 */
[----:B------:R-:W-:Y:S02]  /*04a0*/  VIADD R9, R9, 0xffffffff ;  /* 0xffffffff09097836 */ /* 0x000fe40000000000 */
[----:B--2---:R-:W-:-:S03]  /*04b0*/  VIADD R12, R12, 0xffffffe ;  /* 0x0ffffffe0c0c7836 */ /* 0x004fc60000000000 */
[----:B------:R-:W-:Y:S02]  /*04c0*/  IABS R4, R9 ;  /* 0x0000000900047213 */ /* 0x000fe40000000000 */
[----:B------:R-:W-:Y:S01]  /*04d0*/  LOP3.LUT R9, R9, R8, RZ, 0x3c, !PT ;  /* 0x0000000809097212 */ /* 0x000fe200078e3cff */
[----:B------:R-:W2:Y:S03]  /*04e0*/  F2I.FTZ.U32.TRUNC.NTZ R13, R12 ;  /* 0x0000000c000d7305 */ /* 0x000ea6000021f000 */
[----:B------:R-:W-:Y:S01]  /*04f0*/  ISETP.GE.AND P0, PT, R9, RZ, PT ;  /* 0x000000ff0900720c */ /* 0x000fe20003f06270 */
[----:B--2---:R-:W-:Y:S02]  /*0500*/  IMAD.MOV R6, RZ, RZ, -R13 ;  /* 0x000000ffff067224 */ /* 0x004fe400078e0a0d */
        /* <DEDUP_REMOVED lines=21> */
[----:B------:R-:W2:Y:S04]  /*0660*/  LD.E R4, desc[UR4][R2.64+0xb0] ;  /* 0x0000b00402047980 */ /* 0x000ea8000c101900 */
[----:B------:R-:W3:Y:S04]  /*0670*/  LD.E R7, desc[UR4][R2.64+0x60] ;  /* 0x0000600402077980 */ /* 0x000ee8000c101900 */
[----:B------:R-:W4:Y:S04]  /*0680*/  LD.E R0, desc[UR4][R2.64+0xcc] ;  /* 0x0000cc0402007980 */ /* 0x000f28000c101900 */
[----:B------:R-:W5:Y:S04]  /*0690*/  LD.E.64 R8, desc[UR4][R2.64+0x78] ;  /* 0x0000780402087980 */ /* 0x000f68000c101b00 */
[----:B------:R1:W5:Y:S01]  /*06a0*/  LD.E.64 R10, desc[UR4][R2.64+0xa8] ;  /* 0x0000a804020a7980 */ /* 0x000362000c101b00 */
[----:B------:R-:W-:-:S02]  /*06b0*/  IMAD.SHL.U32 R6, R199, 0x8, RZ ;  /* 0x00000008c7067824 */ /* 0x000fc400078e00ff */
[----:B------:R-:W-:-:S03]  /*06c0*/  IMAD.MOV.U32 R219, RZ, RZ, 0x0 ;  /* 0x00000000ffdb7424 */ /* 0x000fc600078e00ff */
[----:B------:R-:W-:Y:S01]  /*06d0*/  LOP3.LUT R6, R6, 0x1f80, RZ, 0xc0, !PT ;  /* 0x00001f8006067812 */ /* 0x000fe200078ec0ff */
[----:B--2---:R-:W-:-:S04]  /*06e0*/  IMAD R4, R4, UR8, R223 ;  /* 0x0000000804047c24 */ /* 0x004fc8000f8e02df */
[----:B---3--:R-:W-:Y:S01]  /*06f0*/  IMAD R13, R4, R7, R222 ;  /* 0x00000007040d7224 */ /* 0x008fe200078e02de */
[----:B------:R-:W-:Y:S01]  /*0700*/  SHF.R.U32.HI R4, RZ, 0x4, R199 ;  /* 0x00000004ff047819 */ /* 0x000fe200000116c7 */
[C---:B------:R-:W-:Y:S01]  /*0710*/  IMAD.SHL.U32 R7, R199.reuse, 0x4, RZ ;  /* 0x00000004c7077824 */ /* 0x040fe200078e00ff */
[----:B------:R-:W-:Y:S01]  /*0720*/  LOP3.LUT P6, R199, R199, 0xf, RZ, 0xc0, !PT ;  /* 0x0000000fc7c77812 */ /* 0x000fe200078cc0ff */
[C-C-:B------:R-:W-:Y:S02]  /*0730*/  IMAD R13, R220.reuse, R13, R5.reuse ;  /* 0x0000000ddc0d7224 */ /* 0x140fe400078e0205 */
[----:B------:R-:W-:Y:S01]  /*0740*/  IMAD.IADD R220, R220, 0x1, -R5 ;  /* 0x00000001dcdc7824 */ /* 0x000fe200078e0a05 */
[----:B-1----:R-:W-:Y:S01]  /*0750*/  LOP3.LUT R3, R6, 0x3c, R7, 0xf8, !PT ;  /* 0x0000003c06037812 */ /* 0x002fe200078ef807 */
[----:B----4-:R-:W-:Y:S02]  /*0760*/  IMAD R0, R13, R0, RZ ;  /* 0x000000000d007224 */ /* 0x010fe400078e02ff */
[C---:B------:R-:W-:Y:S01]  /*0770*/  VIADD R5, R4.reuse, 0x8 ;  /* 0x0000000804057836 */ /* 0x040fe20000000000 */
[CC--:B------:R-:W-:Y:S01]  /*0780*/  ISETP.GE.OR P6, PT, R4.reuse, R220.reuse, P6 ;  /* 0x000000dc0400720c */ /* 0x0c0fe200037c6670 */
[----:B------:R-:W-:Y:S01]  /*0790*/  VIADD R7, R4, 0x10 ;  /* 0x0000001004077836 */ /* 0x000fe20000000000 */
[----:B------:R-:W-:Y:S01]  /*07a0*/  IADD3 R3, P0, PT, R0, R3, RZ ;  /* 0x0000000300037210 */ /* 0x000fe20007f1e0ff */
[C---:B------:R-:W-:Y:S01]  /*07b0*/  VIADD R15, R4.reuse, 0x30 ;  /* 0x00000030040f7836 */ /* 0x040fe20000000000 */
[----:B------:R-:W-:Y:S01]  /*07c0*/  ISETP.GE.AND P5, PT, R5, R220, PT ;  /* 0x000000dc0500720c */ /* 0x000fe20003fa6270 */
[----:B------:R-:W-:Y:S01]  /*07d0*/  VIADD R5, R4, 0x18 ;  /* 0x0000001804057836 */ /* 0x000fe20000000000 */
[----:B------:R-:W-:-:S02]  /*07e0*/  LEA.HI.X.SX32 R0, R0, RZ, 0x1, P0 ;  /* 0x000000ff00007211 */ /* 0x000fc400000f0eff */
[----:B-----5:R-:W-:Y:S02]  /*07f0*/  LEA R2, P0, R3, R8, 0x2 ;  /* 0x0000000803027211 */ /* 0x020fe400078010ff */
[----:B------:R-:W-:Y:S02]  /*0800*/  ISETP.GE.AND P3, PT, R5, R220, PT ;  /* 0x000000dc0500720c */ /* 0x000fe40003f66270 */
[----:B------:R-:W-:Y:S01]  /*0810*/  LEA.HI.X R3, R3, R9, R0, 0x2, P0 ;  /* 0x0000000903037211 */ /* 0x000fe200000f1400 */
[C---:B------:R-:W-:Y:S01]  /*0820*/  VIADD R9, R4.reuse, 0x20 ;  /* 0x0000002004097836 */ /* 0x040fe20000000000 */
[----:B------:R-:W-:Y:S01]  /*0830*/  IADD3 R5, P0, PT, R13, R4, RZ ;  /* 0x000000040d057210 */ /* 0x000fe20007f1e0ff */
[----:B------:R-:W-:Y:S01]  /*0840*/  @!P6 IMAD.MOV.U32 R19, RZ, RZ, -0x800000 ;  /* 0xff800000ff13e424 */ /* 0x000fe200078e00ff */
[----:B------:R-:W-:Y:S01]  /*0850*/  ISETP.GE.AND P4, PT, R7, R220, PT ;  /* 0x000000dc0700720c */ /* 0x000fe20003f86270 */
[----:B------:R-:W-:Y:S01]  /*0860*/  VIADD R7, R4, 0x28 ;  /* 0x0000002804077836 */ /* 0x000fe20000000000 */
[----:B------:R-:W-:Y:S01]  /*0870*/  LEA.HI.X.SX32 R13, R13, RZ, 0x1, P0 ;  /* 0x000000ff0d0d7211 */ /* 0x000fe200000f0eff */
[----:B------:R-:W-:Y:S01]  /*0880*/  ST.E.128 desc[UR4][R2.64], RZ ;  /* 0x000000ff02007985 */ /* 0x000fe2000c101d04 */
[----:B------:R-:W-:-:S02]  /*0890*/  LEA R6, P0, R5, R10, 0x2 ;  /* 0x0000000a05067211 */ /* 0x000fc400078010ff */
[-C--:B------:R-:W-:Y:S01]  /*08a0*/  ISETP.GE.AND P1, PT, R7, R220.reuse, PT ;  /* 0x000000dc0700720c */ /* 0x080fe20003f26270 */
[----:B------:R-:W-:Y:S01]  /*08b0*/  ST.E.128 desc[UR4][R2.64+0x100], RZ ;  /* 0x000100ff02007985 */ /* 0x000fe2000c101d04 */
[----:B------:R-:W-:Y:S02]  /*08c0*/  LEA.HI.X R7, R5, R11, R13, 0x2, P0 ;  /* 0x0000000b05077211 */ /* 0x000fe400000f140d */
[-C--:B------:R-:W-:Y:S01]  /*08d0*/  ISETP.GE.AND P0, PT, R15, R220.reuse, PT ;  /* 0x000000dc0f00720c */ /* 0x080fe20003f06270 */
[----:B------:R-:W-:Y:S01]  /*08e0*/  ST.E.128 desc[UR4][R2.64+0x1000], RZ ;  /* 0x001000ff02007985 */ /* 0x000fe2000c101d04 */
[----:B------:R-:W-:Y:S02]  /*08f0*/  ISETP.GE.AND P2, PT, R9, R220, PT ;  /* 0x000000dc0900720c */ /* 0x000fe40003f46270 */
[C---:B------:R-:W-:Y:S01]  /*0900*/  ISETP.NE.OR P0, PT, R199.reuse, RZ, P0 ;  /* 0x000000ffc700720c */ /* 0x040fe20000705670 */
[----:B------:R-:W-:Y:S01]  /*0910*/  ST.E.128 desc[UR4][R2.64+0x1100], RZ ;  /* 0x001100ff02007985 */ /* 0x000fe2000c101d04 */
[----:B------:R-:W-:-:S02]  /*0920*/  ISETP.NE.OR P5, PT, R199, RZ, P5 ;  /* 0x000000ffc700720c */ /* 0x000fc40002fa5670 */
[C---:B------:R-:W-:Y:S01]  /*0930*/  ISETP.NE.OR P4, PT, R199.reuse, RZ, P4 ;  /* 0x000000ffc700720c */ /* 0x040fe20002785670 */
[----:B------:R-:W-:Y:S01]  /*0940*/  ST.E.128 desc[UR4][R2.64+0x2000], RZ ;  /* 0x002000ff02007985 */ /* 0x000fe2000c101d04 */
[C---:B------:R-:W-:Y:S02]  /*0950*/  ISETP.NE.OR P3, PT, R199.reuse, RZ, P3 ;  /* 0x000000ffc700720c */ /* 0x040fe40001f65670 */
[C---:B------:R-:W-:Y:S01]  /*0960*/  ISETP.NE.OR P2, PT, R199.reuse, RZ, P2 ;  /* 0x000000ffc700720c */ /* 0x040fe20001745670 */
[----:B------:R-:W-:Y:S01]  /*0970*/  ST.E.128 desc[UR4][R2.64+0x2100], RZ ;  /* 0x002100ff02007985 */ /* 0x000fe2000c101d04 */
[----:B------:R-:W-:-:S03]  /*0980*/  ISETP.NE.OR P1, PT, R199, RZ, P1 ;  /* 0x000000ffc700720c */ /* 0x000fc60000f25670 */
[----:B------:R-:W-:Y:S01]  /*0990*/  ST.E.128 desc[UR4][R2.64+0x3000], RZ ;  /* 0x003000ff02007985 */ /* 0x000fe2000c101d04 */
[----:B------:R-:W-:Y:S02]  /*09a0*/  @!P0 IMAD.MOV.U32 R5, RZ, RZ, -0x800000 ;  /* 0xff800000ff058424 */ /* 0x000fe400078e00ff */
[----:B------:R-:W-:Y:S01]  /*09b0*/  @!P5 IMAD.MOV.U32 R17, RZ, RZ, -0x800000 ;  /* 0xff800000ff11d424 */ /* 0x000fe200078e00ff */
[----:B------:R-:W-:Y:S01]  /*09c0*/  ST.E.128 desc[UR4][R2.64+0x3100], RZ ;  /* 0x003100ff02007985 */ /* 0x000fe2000c101d04 */
[----:B------:R-:W-:Y:S02]  /*09d0*/  @!P4 IMAD.MOV.U32 R15, RZ, RZ, -0x800000 ;  /* 0xff800000ff0fc424 */ /* 0x000fe400078e00ff */
[----:B------:R-:W-:Y:S01]  /*09e0*/  @!P3 IMAD.MOV.U32 R13, RZ, RZ, -0x800000 ;  /* 0xff800000ff0db424 */ /* 0x000fe200078e00ff */
[----:B------:R-:W-:Y:S01]  /*09f0*/  ST.E.128 desc[UR4][R2.64+0x4000], RZ ;  /* 0x004000ff02007985 */ /* 0x000fe2000c101d04 */
[----:B------:R-:W-:Y:S02]  /*0a00*/  @!P2 IMAD.MOV.U32 R11, RZ, RZ, -0x800000 ;  /* 0xff800000ff0ba424 */ /* 0x000fe400078e00ff */
[----:B------:R-:W-:Y:S01]  /*0a10*/  @!P1 IMAD.MOV.U32 R9, RZ, RZ, -0x800000 ;  /* 0xff800000ff099424 */ /* 0x000fe200078e00ff */
[----:B------:R-:W-:Y:S04]  /*0a20*/  ST.E.128 desc[UR4][R2.64+0x4100], RZ ;  /* 0x004100ff02007985 */ /* 0x000fe8000c101d04 */
[----:B------:R-:W-:Y:S04]  /*0a30*/  ST.E.128 desc[UR4][R2.64+0x5000], RZ ;  /* 0x005000ff02007985 */ /* 0x000fe8000c101d04 */
[----:B------:R-:W-:Y:S04]  /*0a40*/  ST.E.128 desc[UR4][R2.64+0x5100], RZ ;  /* 0x005100ff02007985 */ /* 0x000fe8000c101d04 */
[----:B------:R-:W-:Y:S04]  /*0a50*/  ST.E.128 desc[UR4][R2.64+0x6000], RZ ;  /* 0x006000ff02007985 */ /* 0x000fe8000c101d04 */
[----:B------:R-:W-:Y:S04]  /*0a60*/  ST.E.128 desc[UR4][R2.64+0x6100], RZ ;  /* 0x006100ff02007985 */ /* 0x000fe8000c101d04 */
[----:B------:R-:W-:Y:S04]  /*0a70*/  ST.E.128 desc[UR4][R2.64+0x7000], RZ ;  /* 0x007000ff02007985 */ /* 0x000fe8000c101d04 */
[----:B------:R1:W-:Y:S04]  /*0a80*/  ST.E.128 desc[UR4][R2.64+0x7100], RZ ;  /* 0x007100ff02007985 */ /* 0x0003e8000c101d04 */
[----:B------:R-:W-:Y:S04]  /*0a90*/  @!P0 ST.E desc[UR4][R6.64+0xc0], R5 ;  /* 0x0000c00506008985 */ /* 0x000fe8000c101904 */
[----:B------:R-:W-:Y:S04]  /*0aa0*/  @!P6 ST.E desc[UR4][R6.64], R19 ;  /* 0x000000130600e985 */ /* 0x000fe8000c101904 */
[----:B------:R-:W-:Y:S04]  /*0ab0*/  @!P5 ST.E desc[UR4][R6.64+0x20], R17 ;  /* 0x000020110600d985 */ /* 0x000fe8000c101904 */
[----:B------:R-:W-:Y:S04]  /*0ac0*/  @!P4 ST.E desc[UR4][R6.64+0x40], R15 ;  /* 0x0000400f0600c985 */ /* 0x000fe8000c101904 */
[----:B------:R-:W-:Y:S04]  /*0ad0*/  @!P3 ST.E desc[UR4][R6.64+0x60], R13 ;  /* 0x0000600d0600b985 */ /* 0x000fe8000c101904 */
[----:B------:R-:W-:Y:S01]  /*0ae0*/  @!P2 ST.E desc[UR4][R6.64+0x80], R11 ;  /* 0x0000800b0600a985 */ /* 0x000fe2000c101904 */
[----:B-1----:R-:W-:-:S03]  /*0af0*/  VIADD R3, R4, 0x38 ;  /* 0x0000003804037836 */ /* 0x002fc60000000000 */
[----:B------:R1:W-:Y:S02]  /*0b00*/  @!P1 ST.E desc[UR4][R6.64+0xa0], R9 ;  /* 0x0000a00906009985 */ /* 0x0003e4000c101904 */
[----:B------:R-:W-:-:S04]  /*0b10*/  ISETP.GE.AND P0, PT, R3, R220, PT ;  /* 0x000000dc0300720c */ /* 0x000fc80003f06270 */
[----:B------:R-:W-:-:S13]  /*0b20*/  ISETP.NE.OR P0, PT, R199, RZ, P0 ;  /* 0x000000ffc700720c */ /* 0x000fda0000705670 */
[----:B-1----:R-:W-:Y:S05]  /*0b30*/  @P0 RET.REL.NODEC R218 `(_ZN5flash24flash_fwd_splitkv_kernelI23Flash_fwd_kernel_traitsILi128ELi64ELi128ELi4ELb0ELb0EN7cutlass6half_tE19Flash_kernel_traitsILi128ELi64ELi128ELi4ES3_EELb0ELb0ELb0ELb1ELb1ELb0ELb1ELb0EEEvNS_16Flash_fwd_paramsE) ;  /* 0xfffffff4da300950 */ /* 0x002fea0003c3ffff */
[----:B------:R-:W-:Y:S02]  /*0b40*/  MOV R3, 0xff800000 ;  /* 0xff80000000037802 */ /* 0x000fe40000000f00 */
[----:B------:R-:W-:-:S03]  /*0b50*/  MOV R219, 0x0 ;  /* 0x0000000000db7802 */ /* 0x000fc60000000f00 */
[----:B------:R1:W-:Y:S02]  /*0b60*/  ST.E desc[UR4][R6.64+0xe0], R3 ;  /* 0x0000e00306007985 */ /* 0x0003e4000c101904 */
[----:B-1----:R-:W-:Y:S05]  /*0b70*/  RET.REL.NODEC R218 `(_ZN5flash24flash_fwd_splitkv_kernelI23Flash_fwd_kernel_traitsILi128ELi64ELi128ELi4ELb0ELb0EN7cutlass6half_tE19Flash_kernel_traitsILi128ELi64ELi128ELi4ES3_EELb0ELb0ELb0ELb1ELb1ELb0ELb1ELb0EEEvNS_16Flash_fwd_paramsE) ;  /* 0xfffffff4da207950 */ /* 0x002fea0003c3ffff */
.L_x_4739:
        /* <DEDUP_REMOVED lines=12> */
[----:B-----5:R-:W3:Y:S01]  /*0c40*/  LD.E.64 R8, desc[UR4][R2.64+0x168] ;  /* 0x0001680402087980 */ /* 0x020ee2000c101b00 */
        /* <DEDUP_REMOVED lines=69> */
[----:B------:R-:W-:-:S04]  /*10a0*/  @!P1 LOP3.LUT R11, RZ, R15, RZ, 0x33, !PT ;  /* 0x0000000fff0b9212 */ /* 0x000fc800078e33ff */
[----:B------:R-:W-:Y:S01]  /*10b0*/  SHF.R.S32.HI R6, RZ, 0x1f, R11 ;  /* 0x0000001fff067819 */ /* 0x000fe2000001140b */
[----:B------:R-:W-:-:S04]  /*10c0*/  IMAD R17, R17, R11, RZ ;  /* 0x0000000b11117224 */ /* 0x000fc800078e02ff */
[----:B------:R-:W-:Y:S01]  /*10d0*/  IMAD R6, R16, R6, R17 ;  /* 0x0000000610067224 */ /* 0x000fe200078e0211 */
[----:B---3--:R-:W-:Y:S01]  /*10e0*/  SHF.R.S32.HI R7, RZ, 0x1f, R0 ;  /* 0x0000001fff077819 */ /* 0x008fe20000011400 */
[----:B------:R-:W-:-:S04]  /*10f0*/  IMAD R5, R19, R0, RZ ;  /* 0x0000000013057224 */ /* 0x000fc800078e02ff */
[C---:B------:R-:W-:Y:S02]  /*1100*/  IMAD R5, R18.reuse, R7, R5 ;  /* 0x0000000712057224 */ /* 0x040fe400078e0205 */
[----:B------:R-:W-:-:S05]  /*1110*/  IMAD.WIDE.U32 R18, R18, R0, RZ ;  /* 0x0000000012127225 */ /* 0x000fca00078e00ff */
[----:B------:R-:W-:Y:S02]  /*1120*/  IADD3 R19, PT, PT, R19, R5, RZ ;  /* 0x0000000513137210 */ /* 0x000fe40007ffe0ff */
[----:B------:R-:W-:Y:S01]  /*1130*/  SHF.R.S32.HI R5, RZ, 0x1f, R9 ;  /* 0x0000001fff057819 */ /* 0x000fe20000011409 */
[----:B------:R-:W-:-:S04]  /*1140*/  IMAD.WIDE.U32 R18, R9, R128, R18 ;  /* 0x0000008009127225 */ /* 0x000fc800078e0012 */
[----:B------:R-:W-:-:S04]  /*1150*/  IMAD R4, R128, R5, R4 ;  /* 0x0000000580047224 */ /* 0x000fc800078e0204 */
[----:B------:R-:W-:Y:S02]  /*1160*/  IMAD.IADD R19, R19, 0x1, R4 ;  /* 0x0000000113137824 */ /* 0x000fe400078e0204 */
[----:B--2---:R-:W-:Y:S02]  /*1170*/  IMAD R4, R13, R0, RZ ;  /* 0x000000000d047224 */ /* 0x004fe400078e02ff */
        /* <DEDUP_REMOVED lines=8> */
.L_x_4741:
[----:B------:R-:W2:Y:S04]  /*1200*/  LD.E R15, desc[UR4][R2.64+0x68] ;  /* 0x00006804020f7980 */ /* 0x000ea8000c101900 */
[----:B------:R-:W3:Y:S04]  /*1210*/  LD.E.64 R128, desc[UR4][R2.64+0x38] ;  /* 0x0000380402807980 */ /* 0x000ee8000c101b00 */
[----:B------:R-:W4:Y:S01]  /*1220*/  LD.E.64 R18, desc[UR4][R2.64+0x20] ;  /* 0x0000200402127980 */ /* 0x000f22000c101b00 */
[----:B------:R-:W-:Y:S02]  /*1230*/  MOV R138, R2 ;  /* 0x00000002008a7202 */ /* 0x000fe40000000f00 */
[----:B------:R-:W-:-:S05]  /*1240*/  MOV R139, R3 ;  /* 0x00000003008b7202 */ /* 0x000fca0000000f00 */
[----:B------:R-:W4:Y:S04]  /*1250*/  LD.E.64 R134, desc[UR4][R138.64+0x40] ;  /* 0x000040048a867980 */ /* 0x000f28000c101b00 */
[----:B------:R-:W4:Y:S04]  /*1260*/  LD.E.64 R12, desc[UR4][R138.64+0x28] ;  /* 0x000028048a0c7980 */ /* 0x000f28000c101b00 */
[----:B------:R-:W4:Y:S04]  /*1270*/  LD.E.64 R16, desc[UR4][R138.64+0x50] ;  /* 0x000050048a107980 */ /* 0x000f28000c101b00 */
[----:B------:R1:W5:Y:S01]  /*1280*/  LD.E.64 R26, desc[UR4][R138.64+0x58] ;  /* 0x000058048a1a7980 */ /* 0x000362000c101b00 */
        /* <DEDUP_REMOVED lines=15> */
[----:B------:R-:W-:-:S05]  /*1380*/  IMAD R5, R8, R5, R4 ;  /* 0x0000000508057224 */ /* 0x000fca00078e0204 */
[----:B------:R-:W-:Y:S01]  /*1390*/  ISETP.GT.U32.AND P1, PT, R0, R5, PT ;  /* 0x000000050000720c */ /* 0x000fe20003f24070 */
[-C--:B---3--:R-:W-:Y:S01]  /*13a0*/  IMAD R4, R129, R11.reuse, RZ ;  /* 0x0000000b81047224 */ /* 0x088fe200078e02ff */
[----:B------:R-:W-:Y:S01]  /*13b0*/  SHF.R.S32.HI R7, RZ, 0x1f, R11 ;  /* 0x0000001fff077819 */ /* 0x000fe2000001140b */
[----:B------:R-:W-:-:S04]  /*13c0*/  IMAD.WIDE.U32 R20, R128, R11, RZ ;  /* 0x0000000b80147225 */ /* 0x000fc800078e00ff */
[----:B------:R-:W-:-:S06]  /*13d0*/  IMAD R4, R128, R7, R4 ;  /* 0x0000000780047224 */ /* 0x000fcc00078e0204 */
[----:B------:R-:W-:Y:S01]  /*13e0*/  @!P1 IADD3 R5, PT, PT, R5, -R0, RZ ;  /* 0x8000000005059210 */ /* 0x000fe20007ffe0ff */
[----:B----45:R-:W-:-:S03]  /*13f0*/  IMAD R19, R19, R9, RZ ;  /* 0x0000000913137224 */ /* 0x030fc600078e02ff */
[----:B------:R-:W-:Y:S02]  /*1400*/  ISETP.GE.U32.AND P2, PT, R5, R0, PT ;  /* 0x000000000500720c */ /* 0x000fe40003f46070 */
[----:B------:R-:W-:Y:S02]  /*1410*/  SHF.R.S32.HI R0, RZ, 0x1f, R9 ;  /* 0x0000001fff007819 */ /* 0x000fe40000011409 */
[----:B------:R-:W-:Y:S01]  /*1420*/  LOP3.LUT R5, R222, R15, RZ, 0x3c, !PT ;  /* 0x0000000fde057212 */ /* 0x000fe200078e3cff */
[----:B------:R-:W-:Y:S01]  /*1430*/  IMAD.IADD R21, R21, 0x1, R4 ;  /* 0x0000000115157824 */ /* 0x000fe200078e0204 */
[----:B------:R-:W-:Y:S01]  /*1440*/  @!P1 IADD3 R8, PT, PT, R8, 0x1, RZ ;  /* 0x0000000108089810 */ /* 0x000fe20007ffe0ff */
[C---:B------:R-:W-:Y:S01]  /*1450*/  IMAD R4, R18.reuse, R0, R19 ;  /* 0x0000000012047224 */ /* 0x040fe200078e0213 */
[----:B------:R-:W-:Y:S01]  /*1460*/  ISETP.GE.AND P0, PT, R5, RZ, PT ;  /* 0x000000ff0500720c */ /* 0x000fe20003f06270 */
[----:B------:R-:W-:Y:S01]  /*1470*/  IMAD.WIDE.U32 R18, R18, R9, R20 ;  /* 0x0000000912127225 */ /* 0x000fe200078e0014 */
[----:B------:R-:W-:-:S02]  /*1480*/  ISETP.NE.AND P1, PT, R15, RZ, PT ;  /* 0x000000ff0f00720c */ /* 0x000fc40003f25270 */
[----:B------:R-:W-:Y:S01]  /*1490*/  SHF.R.S32.HI R5, RZ, 0x1f, R227 ;  /* 0x0000001fff057819 */ /* 0x000fe200000114e3 */
[----:B------:R-:W-:Y:S01]  /*14a0*/  @P2 VIADD R8, R8, 0x1 ;  /* 0x0000000108082836 */ /* 0x000fe20000000000 */
[----:B------:R-:W-:Y:S01]  /*14b0*/  IADD3 R19, PT, PT, R19, R4, RZ ;  /* 0x0000000413137210 */ /* 0x000fe20007ffe0ff */
[----:B------:R-:W-:Y:S02]  /*14c0*/  IMAD R6, R129, R227, RZ ;  /* 0x000000e381067224 */ /* 0x000fe400078e02ff */
[----:B------:R-:W-:Y:S02]  /*14d0*/  IMAD R4, R135, R11, RZ ;  /* 0x0000000b87047224 */ /* 0x000fe400078e02ff */
[C---:B------:R-:W-:Y:S02]  /*14e0*/  IMAD R6, R128.reuse, R5, R6 ;  /* 0x0000000580067224 */ /* 0x040fe400078e0206 */
[----:B------:R-:W-:Y:S01]  /*14f0*/  IMAD.WIDE.U32 R18, R128, R227, R18 ;  /* 0x000000e380127225 */ /* 0x000fe200078e0012 */
[----:B------:R-:W-:-:S03]  /*1500*/  @!P0 IADD3 R8, PT, PT, -R8, RZ, RZ ;  /* 0x000000ff08088210 */ /* 0x000fc60007ffe1ff */
[----:B------:R-:W-:Y:S01]  /*1510*/  IMAD.WIDE.U32 R10, R134, R11, RZ ;  /* 0x0000000b860a7225 */ /* 0x000fe200078e00ff */
[----:B------:R-:W-:-:S03]  /*1520*/  @!P1 LOP3.LUT R8, RZ, R15, RZ, 0x33, !PT ;  /* 0x0000000fff089212 */ /* 0x000fc600078e33ff */
[----:B------:R-:W-:Y:S01]  /*1530*/  IMAD R4, R134, R7, R4 ;  /* 0x0000000786047224 */ /* 0x000fe200078e0204 */
[----:B------:R-:W-:Y:S01]  /*1540*/  IADD3 R19, PT, PT, R19, R6, RZ ;  /* 0x0000000613137210 */ /* 0x000fe20007ffe0ff */
[----:B------:R-:W-:Y:S01]  /*1550*/  IMAD R7, R13, R9, RZ ;  /* 0x000000090d077224 */ /* 0x000fe200078e02ff */
[----:B------:R-:W-:Y:S01]  /*1560*/  MOV R20, R10 ;  /* 0x0000000a00147202 */ /* 0x000fe20000000f00 */
[----:B------:R-:W-:Y:S01]  /*1570*/  IMAD.IADD R21, R11, 0x1, R4 ;  /* 0x000000010b157824 */ /* 0x000fe200078e0204 */
[----:B------:R-:W-:Y:S01]  /*1580*/  SHF.R.S32.HI R4, RZ, 0x1f, R8 ;  /* 0x0000001fff047819 */ /* 0x000fe20000011408 */
[----:B------:R-:W-:Y:S02]  /*1590*/  IMAD R11, R17, R8, RZ ;  /* 0x00000008110b7224 */ /* 0x000fe400078e02ff */
[----:B------:R-:W-:Y:S02]  /*15a0*/  IMAD R7, R12, R0, R7 ;  /* 0x000000000c077224 */ /* 0x000fe400078e0207 */
[----:B------:R-:W-:-:S04]  /*15b0*/  IMAD.WIDE.U32 R18, R16, R8, R18 ;  /* 0x0000000810127225 */ /* 0x000fc800078e0012 */
[----:B------:R-:W-:-:S04]  /*15c0*/  IMAD.WIDE.U32 R12, R12, R9, R20 ;  /* 0x000000090c0c7225 */ /* 0x000fc800078e0014 */
[----:B------:R-:W-:Y:S01]  /*15d0*/  IMAD R4, R16, R4, R11 ;  /* 0x0000000410047224 */ /* 0x000fe200078e020b */
[----:B------:R-:W-:Y:S02]  /*15e0*/  MOV R8, R18 ;  /* 0x0000001200087202 */ /* 0x000fe40000000f00 */
[----:B------:R-:W-:Y:S01]  /*15f0*/  IADD3 R10, PT, PT, R13, R7, RZ ;  /* 0x000000070d0a7210 */ /* 0x000fe20007ffe0ff */
[----:B------:R-:W-:Y:S01]  /*1600*/  IMAD.IADD R0, R19, 0x1, R4 ;  /* 0x0000000113007824 */ /* 0x000fe200078e0204 */
[----:B------:R-:W-:Y:S02]  /*1610*/  MOV R9, R227 ;  /* 0x000000e300097202 */ /* 0x000fe40000000f00 */
.L_x_4742:
[----:B------:R-:W-:Y:S05]  /*1620*/  BSYNC.RECONVERGENT B0 ;  /* 0x0000000000007941 */ /* 0x000fea0003800200 */
.L_x_4740:
[----:B------:R-:W2:Y:S04]  /*1630*/  LD.E.64 R24, desc[UR4][R138.64+0x18] ;  /* 0x000018048a187980 */ /* 0x000ea8000c101b00 */
[----:B------:R-:W3:Y:S04]  /*1640*/  LD.E.64 R22, desc[UR4][R138.64+0x8] ;  /* 0x000008048a167980 */ /* 0x000ee8000c101b00 */
[----:B------:R-:W4:Y:S04]  /*1650*/  LD.E.64 R18, desc[UR4][R138.64+0x48] ;  /* 0x000048048a127980 */ /* 0x000f28000c101b00 */
[----:B------:R-:W4:Y:S04]  /*1660*/  LD.E.64 R20, desc[UR4][R138.64+0x30] ;  /* 0x000030048a147980 */ /* 0x000f28000c101b00 */
[----:B------:R-:W4:Y:S04]  /*1670*/  LD.E.64 R16, desc[UR4][R138.64] ;  /* 0x000000048a107980 */ /* 0x000f28000c101b00 */
[----:B------:R-:W4:Y:S01]  /*1680*/  LD.E.64 R6, desc[UR4][R138.64+0x10] ;  /* 0x000010048a067980 */ /* 0x000f22000c101b00 */
[----:B------:R-:W-:Y:S01]  /*1690*/  IABS R4, R15 ;  /* 0x0000000f00047213 */ /* 0x000fe20000000000 */
[----:B------:R-:W-:Y:S01]  /*16a0*/  IMAD.MOV.U32 R30, RZ, RZ, RZ ;  /* 0x000000ffff1e7224 */ /* 0x000fe200078e00ff */
[----:B------:R-:W-:Y:S01]  /*16b0*/  IABS R14, R222 ;  /* 0x000000de000e7213 */ /* 0x000fe20000000000 */
[----:B------:R-:W-:Y:S01]  /*16c0*/  IMAD.SHL.U32 R196, R199, 0x8, RZ ;  /* 0x00000008c7c47824 */ /* 0x000fe200078e00ff */
[----:B------:R-:W1:Y:S01]  /*16d0*/  I2F.RP R29, R4 ;  /* 0x00000004001d7306 */ /* 0x000e620000209400 */
[----:B-----5:R-:W-:Y:S01]  /*16e0*/  IMAD R5, R5, R134, RZ ;  /* 0x0000008605057224 */ /* 0x020fe200078e02ff */
[----:B------:R-:W1:Y:S01]  /*16f0*/  S2UR UR6, SR_CgaCtaId ;  /* 0x00000000000679c3 */ /* 0x000e620000008800 */
[----:B------:R-:W-:Y:S01]  /*1700*/  UMOV UR7, 0x400 ;  /* 0x0000040000077882 */ /* 0x000fe20000000000 */
[C---:B------:R-:W-:Y:S01]  /*1710*/  IMAD.SHL.U32 R208, R128.reuse, 0x20, RZ ;  /* 0x0000002080d07824 */ /* 0x040fe200078e00ff */
[----:B------:R-:W-:Y:S01]  /*1720*/  SHF.L.U64.HI R209, R128, 0x5, R129 ;  /* 0x0000000580d17819 */ /* 0x000fe20000010281 */
[----:B------:R-:W-:Y:S01]  /*1730*/  IMAD R5, R9, R135, R5 ;  /* 0x0000008709057224 */ /* 0x000fe200078e0205 */
[----:B------:R-:W-:Y:S01]  /*1740*/  SHF.R.U32.HI R203, RZ, 0x1, R199 ;  /* 0x00000001ffcb7819 */ /* 0x000fe200000116c7 */
[C---:B------:R-:W-:Y:S01]  /*1750*/  IMAD.SHL.U32 R137, R199.reuse, 0x40, RZ ;  /* 0x00000040c7897824 */ /* 0x040fe200078e00ff */
[C---:B------:R-:W-:Y:S01]  /*1760*/  SHF.L.U64.HI R207, R134.reuse, 0x5, R135 ;  /* 0x0000000586cf7819 */ /* 0x040fe20000010287 */
[----:B------:R-:W-:Y:S01]  /*1770*/  IMAD.SHL.U32 R206, R134, 0x20, RZ ;  /* 0x0000002086ce7824 */ /* 0x000fe200078e00ff */
[----:B------:R-:W-:Y:S01]  /*1780*/  SHF.L.U64.HI R211, R128, 0x4, R129 ;  /* 0x0000000480d37819 */ /* 0x000fe20000010281 */
[----:B------:R-:W-:-:S02]  /*1790*/  IMAD.SHL.U32 R202, R199, 0x20, RZ ;  /* 0x00000020c7ca7824 */ /* 0x000fc400078e00ff */
[----:B------:R-:W-:Y:S01]  /*17a0*/  IMAD.MOV.U32 R198, RZ, RZ, 0x20 ;  /* 0x00000020ffc67424 */ /* 0x000fe200078e00ff */
[----:B-1----:R-:W1:Y:S01]  /*17b0*/  MUFU.RCP R28, R29 ;  /* 0x0000001d001c7308 */ /* 0x002e620000001000 */
[----:B------:R-:W-:Y:S01]  /*17c0*/  IMAD.MOV.U32 R197, RZ, RZ, 0x40 ;  /* 0x00000040ffc57424 */ /* 0x000fe200078e00ff */
[----:B------:R-:W-:Y:S01]  /*17d0*/  LOP3.LUT R202, R202, 0x7c00, RZ, 0xc0, !PT ;  /* 0x00007c00caca7812 */ /* 0x000fe200078ec0ff */
[----:B------:R-:W-:Y:S02]  /*17e0*/  VIADD R221, R153, 0xffffffff ;  /* 0xffffffff99dd7836 */ /* 0x000fe40000000000 */
        /* <DEDUP_REMOVED lines=13> */
[----:B------:R-:W-:Y:S02]  /*18c0*/  @!P2 IMAD.IADD R11, R11, 0x1, -R4 ;  /* 0x000000010b0ba824 */ /* 0x000fe400078e0a04 */
[----:B------:R-:W-:-:S03]  /*18d0*/  @!P2 VIADD R13, R13, 0x1 ;  /* 0x000000010d0da836 */ /* 0x000fc60000000000 */
[----:B------:R-:W-:Y:S02]  /*18e0*/  ISETP.GE.U32.AND P3, PT, R11, R4, PT ;  /* 0x000000040b00720c */ /* 0x000fe40003f66070 */
[----:B------:R-:W-:Y:S02]  /*18f0*/  LOP3.LUT R4, R196, 0x38, RZ, 0xc0, !PT ;  /* 0x00000038c4047812 */ /* 0x000fe400078ec0ff */
[----:B------:R-:W-:Y:S02]  /*1900*/  LOP3.LUT R11, R222, R15, RZ, 0x3c, !PT ;  /* 0x0000000fde0b7212 */ /* 0x000fe400078e3cff */
[----:B------:R-:W-:Y:S02]  /*1910*/  IADD3 R28, P0, PT, R4, R12, RZ ;  /* 0x0000000c041c7210 */ /* 0x000fe40007f1e0ff */
[----:B------:R-:W-:Y:S02]  /*1920*/  ISETP.GE.AND P1, PT, R11, RZ, PT ;  /* 0x000000ff0b00720c */ /* 0x000fe40003f26270 */
[----:B------:R-:W-:Y:S01]  /*1930*/  LOP3.LUT R11, R196, 0x1e00, RZ, 0xc0, !PT ;  /* 0x00001e00c40b7812 */ /* 0x000fe200078ec0ff */
[----:B------:R-:W-:Y:S01]  /*1940*/  IMAD.X R29, RZ, RZ, R10, P0 ;  /* 0x000000ffff1d7224 */ /* 0x000fe200000e060a */
[----:B------:R-:W-:-:S02]  /*1950*/  ISETP.NE.AND P0, PT, R15, RZ, PT ;  /* 0x000000ff0f00720c */ /* 0x000fc40003f05270 */
[----:B------:R-:W-:Y:S01]  /*1960*/  @P3 IADD3 R13, PT, PT, R13, 0x1, RZ ;  /* 0x000000010d0d3810 */ /* 0x000fe20007ffe0ff */
[----:B------:R-:W-:Y:S01]  /*1970*/  IMAD.WIDE.U32 R28, R9, R134, R28 ;  /* 0x00000086091c7225 */ /* 0x000fe200078e001c */
[----:B------:R-:W-:-:S03]  /*1980*/  SHF.R.U32.HI R10, RZ, 0x3, R199 ;  /* 0x00000003ff0a7819 */ /* 0x000fc600000116c7 */
[----:B------:R-:W-:Y:S02]  /*1990*/  IMAD.IADD R29, R29, 0x1, R5 ;  /* 0x000000011d1d7824 */ /* 0x000fe400078e0205 */
[----:B------:R-:W-:Y:S02]  /*19a0*/  @!P1 IMAD.MOV R13, RZ, RZ, -R13 ;  /* 0x000000ffff0d9224 */ /* 0x000fe400078e0a0d */
[----:B------:R-:W-:Y:S01]  /*19b0*/  IMAD R217, R135, R10, RZ ;  /* 0x0000000a87d97224 */ /* 0x000fe200078e02ff */
[----:B------:R-:W-:Y:S02]  /*19c0*/  SHF.L.U64.HI R135, R134, 0x4, R135 ;  /* 0x0000000486877819 */ /* 0x000fe40000010287 */
[----:B------:R-:W-:Y:S02]  /*19d0*/  @!P0 LOP3.LUT R13, RZ, R15, RZ, 0x33, !PT ;  /* 0x0000000fff0d8212 */ /* 0x000fe400078e33ff */
[----:B------:R-:W-:Y:S02]  /*19e0*/  IADD3 R14, P0, PT, R4, R8, RZ ;  /* 0x00000008040e7210 */ /* 0x000fe40007f1e0ff */
[----:B------:R-:W-:Y:S01]  /*19f0*/  SHF.R.S32.HI R9, RZ, 0x1f, R13 ;  /* 0x0000001fff097819 */ /* 0x000fe2000001140d */
[----:B------:R-:W-:Y:S01]  /*1a00*/  IMAD R5, R27, R13, RZ ;  /* 0x0000000d1b057224 */ /* 0x000fe200078e02ff */
[----:B------:R-:W-:Y:S01]  /*1a10*/  LOP3.LUT R8, R196, 0x1c0, RZ, 0xc0, !PT ;  /* 0x000001c0c4087812 */ /* 0x000fe200078ec0ff */
[----:B------:R-:W-:-:S03]  /*1a20*/  IMAD.WIDE.U32 R12, R13, R26, R28 ;  /* 0x0000001a0d0c7225 */ /* 0x000fc600078e001c */
[----:B------:R-:W-:Y:S01]  /*1a30*/  LOP3.LUT R8, R8, 0x38, R199, 0xf8, !PT ;  /* 0x0000003808087812 */ /* 0x000fe200078ef8c7 */
[----:B------:R-:W-:Y:S02]  /*1a40*/  IMAD R5, R9, R26, R5 ;  /* 0x0000001a09057224 */ /* 0x000fe400078e0205 */
[----:B------:R-:W-:Y:S01]  /*1a50*/  IMAD.X R15, RZ, RZ, R0, P0 ;  /* 0x000000ffff0f7224 */ /* 0x000fe200000e0600 */
[----:B------:R-:W-:Y:S01]  /*1a60*/  LOP3.LUT R8, R11, R8, R4, 0xf6, !PT ;  /* 0x000000080b087212 */ /* 0x000fe200078ef604 */
[----:B------:R-:W-:Y:S01]  /*1a70*/  IMAD.IADD R13, R13, 0x1, R5 ;  /* 0x000000010d0d7824 */ /* 0x000fe200078e0205 */
[----:B------:R-:W-:Y:S01]  /*1a80*/  MOV R11, RZ ;  /* 0x000000ff000b7202 */ /* 0x000fe20000000f00 */
[----:B------:R-:W-:Y:S01]  /*1a90*/  IMAD.MOV.U32 R5, RZ, RZ, RZ ;  /* 0x000000ffff057224 */ /* 0x000fe200078e00ff */
[----:B------:R-:W-:Y:S01]  /*1aa0*/  LEA R133, R8, R201, 0x1 ;  /* 0x000000c908857211 */ /* 0x000fe200078e08ff */
[----:B------:R-:W-:Y:S02]  /*1ab0*/  IMAD R9, R129, R10, RZ ;  /* 0x0000000a81097224 */ /* 0x000fe400078e02ff */
[----:B------:R-:W-:-:S04]  /*1ac0*/  IMAD.WIDE.U32 R14, R10, R128, R14 ;  /* 0x000000800a0e7225 */ /* 0x000fc800078e000e */
[----:B------:R-:W-:Y:S02]  /*1ad0*/  IMAD.IADD R9, R15, 0x1, R9 ;  /* 0x000000010f097824 */ /* 0x000fe400078e0209 */
[----:B------:R-:W-:-:S04]  /*1ae0*/  IMAD.WIDE.U32 R12, R10, R134, R12 ;  /* 0x000000860a0c7225 */ /* 0x000fc800078e000c */
[----:B------:R-:W-:Y:S02]  /*1af0*/  IMAD.IADD R217, R13, 0x1, R217 ;  /* 0x000000010dd97824 */ /* 0x000fe400078e02d9 */
[-C--:B--2---:R-:W-:Y:S02]  /*1b00*/  IMAD R0, R25, R223.reuse, RZ ;  /* 0x000000df19007224 */ /* 0x084fe400078e02ff */
[----:B------:R-:W-:Y:S01]  /*1b10*/  IMAD.WIDE.U32 R24, R24, R223, R4 ;  /* 0x000000df18187225 */ /* 0x000fe200078e0004 */
[----:B---3--:R-:W-:-:S03]  /*1b20*/  LEA R214, P0, R14, R22, 0x1 ;  /* 0x000000160ed67211 */ /* 0x008fc600078008ff */
[----:B------:R-:W-:Y:S01]  /*1b30*/  IMAD.IADD R25, R25, 0x1, R0 ;  /* 0x0000000119197824 */ /* 0x000fe200078e0200 */
[----:B------:R-:W-:Y:S01]  /*1b40*/  SHF.R.S32.HI R0, RZ, 0x1f, R222 ;  /* 0x0000001fff007819 */ /* 0x000fe200000114de */
[----:B----4-:R-:W-:Y:S01]  /*1b50*/  IMAD R5, R19, R222, RZ ;  /* 0x000000de13057224 */ /* 0x010fe200078e02ff */
[----:B------:R-:W-:Y:S01]  /*1b60*/  LEA.HI.X R213, R14, R23, R9, 0x1, P0 ;  /* 0x000000170ed57211 */ /* 0x000fe200000f0c09 */
[----:B------:R-:W-:Y:S01]  /*1b70*/  IMAD.WIDE.U32 R22, R219, 0x40, R10 ;  /* 0x00000040db167825 */ /* 0x000fe200078e000a */
[----:B------:R-:W-:-:S03]  /*1b80*/  SHF.L.U64.HI R15, R20, 0x5, R21 ;  /* 0x00000005140f7819 */ /* 0x000fc60000010215 */
[----:B------:R-:W-:Y:S01]  /*1b90*/  IMAD R0, R18, R0, R5 ;  /* 0x0000000012007224 */ /* 0x000fe200078e0205 */
[----:B------:R-:W-:Y:S01]  /*1ba0*/  SHF.L.U64.HI R19, R20, 0x4, R21 ;  /* 0x0000000414137819 */ /* 0x000fe20000010215 */
[----:B------:R-:W-:-:S04]  /*1bb0*/  IMAD.WIDE.U32 R24, R222, R18, R24 ;  /* 0x00000012de187225 */ /* 0x000fc800078e0018 */
[C---:B------:R-:W-:Y:S02]  /*1bc0*/  IMAD.SHL.U32 R14, R20.reuse, 0x20, RZ ;  /* 0x00000020140e7824 */ /* 0x040fe400078e00ff */
[----:B------:R-:W-:Y:S02]  /*1bd0*/  IMAD R5, R23, R20, RZ ;  /* 0x0000001417057224 */ /* 0x000fe400078e02ff */
[C---:B------:R-:W-:Y:S02]  /*1be0*/  IMAD.SHL.U32 R18, R20.reuse, 0x10, RZ ;  /* 0x0000001014127824 */ /* 0x040fe400078e00ff */
[----:B------:R-:W-:Y:S01]  /*1bf0*/  IMAD.IADD R25, R25, 0x1, R0 ;  /* 0x0000000119197824 */ /* 0x000fe200078e0200 */
[----:B------:R-:W-:Y:S01]  /*1c00*/  LOP3.LUT R0, R203, 0x8, RZ, 0xc0, !PT ;  /* 0x00000008cb007812 */ /* 0x000fe200078ec0ff */
[----:B------:R-:W-:-:S04]  /*1c10*/  IMAD.WIDE.U32 R14, R20, R22, R14 ;  /* 0x00000016140e7225 */ /* 0x000fc800078e000e */
[----:B------:R-:W-:Y:S01]  /*1c20*/  IMAD R5, R21, R22, R5 ;  /* 0x0000001615057224 */ /* 0x000fe200078e0205 */
[--C-:B------:R-:W-:Y:S01]  /*1c30*/  IADD3 R21, P1, P0, R24, R14, R18.reuse ;  /* 0x0000000e18157210 */ /* 0x100fe2000783e012 */
[----:B------:R-:W-:-:S04]  /*1c40*/  IMAD.WIDE.U32 R26, R20, R22, R18 ;  /* 0x00000016141a7225 */ /* 0x000fc800078e0012 */
[----:B------:R-:W-:Y:S01]  /*1c50*/  IMAD.WIDE.U32 R22, R20, R22, R24 ;  /* 0x0000001614167225 */ /* 0x000fe200078e0018 */
[----:B------:R-:W-:-:S03]  /*1c60*/  IADD3 R9, P3, PT, R24, R26, RZ ;  /* 0x0000001a18097210 */ /* 0x000fc60007f7e0ff */
[----:B------:R-:W-:Y:S01]  /*1c70*/  IMAD.IADD R11, R5, 0x1, R15 ;  /* 0x00000001050b7824 */ /* 0x000fe200078e020f */
[----:B------:R-:W-:Y:S01]  /*1c80*/  IADD3 R15, P2, PT, R24, R14, RZ ;  /* 0x0000000e180f7210 */ /* 0x000fe20007f5e0ff */
[----:B------:R-:W-:Y:S01]  /*1c90*/  IMAD.IADD R23, R23, 0x1, R5 ;  /* 0x0000000117177824 */ /* 0x000fe200078e0205 */
[CC--:B------:R-:W-:Y:S01]  /*1ca0*/  LEA R24, P4, R22.reuse, R16.reuse, 0x1 ;  /* 0x0000001016187211 */ /* 0x0c0fe200078808ff */
[----:B------:R-:W-:Y:S01]  /*1cb0*/  IMAD.MOV.U32 R215, RZ, RZ, R213 ;  /* 0x000000ffffd77224 */ /* 0x000fe200078e00d5 */
[----:B------:R-:W-:Y:S01]  /*1cc0*/  IADD3.X R19, PT, PT, R25, R11, R19, P1, P0 ;  /* 0x0000000b19137210 */ /* 0x000fe20000fe0413 */
[----:B------:R-:W-:Y:S01]  /*1cd0*/  IMAD.X R11, R11, 0x1, R25, P2 ;  /* 0x000000010b0b7824 */ /* 0x000fe200010e0619 */
[----:B------:R-:W-:Y:S02]  /*1ce0*/  IADD3.X R5, PT, PT, R25, R5, R27, P3, !PT ;  /* 0x0000000519057210 */ /* 0x000fe40001ffe41b */
[----:B------:R-:W-:Y:S02]  /*1cf0*/  LEA.HI.X R25, R22, R17, R23, 0x1, P4 ;  /* 0x0000001116197211 */ /* 0x000fe400020f0c17 */
[----:B------:R-:W-:-:S02]  /*1d00*/  LEA R22, P2, R9, R16, 0x1 ;  /* 0x0000001009167211 */ /* 0x000fc400078408ff */
        /* <DEDUP_REMOVED lines=16> */
[----:B------:R-:W-:Y:S04]  /*1e10*/  LDGSTS.E.BYPASS.LTC128B.128 [R133+0x1000], desc[UR4][R14.64] ;  /* 0x010000000e857fae */ /* 0x000fe8000b981a04 */
[--C-:B------:R-:W-:Y:S01]  /*1e20*/  IMAD.X R19, R9, 0x1, R209.reuse, P0 ;  /* 0x0000000109137824 */ /* 0x100fe200000e06d1 */
[-C--:B------:R-:W-:Y:S01]  /*1e30*/  IADD3 R20, P0, PT, R18, R208.reuse, RZ ;  /* 0x000000d012147210 */ /* 0x080fe20007f1e0ff */
[----:B------:R1:W-:Y:S04]  /*1e40*/  LDGSTS.E.BYPASS.LTC128B.128 [R133+0x3000], desc[UR4][R14.64+0x80] ;  /* 0x030000800e857fae */ /* 0x0003e8000b981a04 */
[----:B------:R-:W-:Y:S01]  /*1e50*/  IMAD.X R21, R19, 0x1, R209, P0 ;  /* 0x0000000113157824 */ /* 0x000fe200000e06d1 */
[----:B------:R-:W-:Y:S04]  /*1e60*/  LDGSTS.E.BYPASS.LTC128B.128 [R133+0x1800], desc[UR4][R16.64] ;  /* 0x0180000010857fae */ /* 0x000fe8000b981a04 */
[----:B------:R2:W-:Y:S04]  /*1e70*/  LDGSTS.E.BYPASS.LTC128B.128 [R133+0x3800], desc[UR4][R16.64+0x80] ;  /* 0x0380008010857fae */ /* 0x0005e8000b981a04 */
[----:B------:R-:W-:Y:S04]  /*1e80*/  LDGSTS.E.BYPASS.LTC128B.128 [R133+0x4000], desc[UR4][R214.64] ;  /* 0x04000000d6857fae */ /* 0x000fe8000b981a04 */
[----:B------:R-:W-:Y:S04]  /*1e90*/  LDGSTS.E.BYPASS.LTC128B.128 [R133+0x8000], desc[UR4][R214.64+0x80] ;  /* 0x08000080d6857fae */ /* 0x000fe8000b981a04 */
[----:B------:R-:W-:Y:S04]  /*1ea0*/  LDGSTS.E.BYPASS.LTC128B.128 [R133+0x4800], desc[UR4][R8.64] ;  /* 0x0480000008857fae */ /* 0x000fe8000b981a04 */
[----:B------:R3:W-:Y:S01]  /*1eb0*/  LDGSTS.E.BYPASS.LTC128B.128 [R133+0x8800], desc[UR4][R8.64+0x80] ;  /* 0x0880008008857fae */ /* 0x0007e2000b981a04 */
[----:B-1----:R-:W-:-:S03]  /*1ec0*/  IADD3 R14, P0, PT, R20, R208, RZ ;  /* 0x000000d0140e7210 */ /* 0x002fc60007f1e0ff */
[----:B------:R-:W-:Y:S02]  /*1ed0*/  LDGSTS.E.BYPASS.LTC128B.128 [R133+0x5000], desc[UR4][R18.64] ;  /* 0x0500000012857fae */ /* 0x000fe4000b981a04 */
[--C-:B------:R-:W-:Y:S01]  /*1ee0*/  IMAD.X R15, R21, 0x1, R209.reuse, P0 ;  /* 0x00000001150f7824 */ /* 0x100fe200000e06d1 */
[-C--:B------:R-:W-:Y:S01]  /*1ef0*/  IADD3 R22, P0, PT, R14, R208.reuse, RZ ;  /* 0x000000d00e167210 */ /* 0x080fe20007f1e0ff */
[----:B------:R-:W-:Y:S04]  /*1f00*/  LDGSTS.E.BYPASS.LTC128B.128 [R133+0x9000], desc[UR4][R18.64+0x80] ;  /* 0x0900008012857fae */ /* 0x000fe8000b981a04 */
[----:B------:R-:W-:Y:S01]  /*1f10*/  IMAD.X R23, R15, 0x1, R209, P0 ;  /* 0x000000010f177824 */ /* 0x000fe200000e06d1 */
[-C--:B--2---:R-:W-:Y:S01]  /*1f20*/  IADD3 R16, P0, PT, R22, R208.reuse, RZ ;  /* 0x000000d016107210 */ /* 0x084fe20007f1e0ff */
[----:B------:R-:W-:Y:S03]  /*1f30*/  LDGSTS.E.BYPASS.LTC128B.128 [R133+0x5800], desc[UR4][R20.64] ;  /* 0x0580000014857fae */ /* 0x000fe6000b981a04 */
[----:B------:R-:W-:Y:S01]  /*1f40*/  IADD3.X R17, PT, PT, R23, R209, RZ, P0, !PT ;  /* 0x000000d117117210 */ /* 0x000fe200007fe4ff */
[----:B------:R-:W-:Y:S01]  /*1f50*/  LDGSTS.E.BYPASS.LTC128B.128 [R133+0x9800], desc[UR4][R20.64+0x80] ;  /* 0x0980008014857fae */ /* 0x000fe2000b981a04 */
[----:B------:R-:W-:-:S03]  /*1f60*/  IADD3 R24, P0, PT, R16, R208, RZ ;  /* 0x000000d010187210 */ /* 0x000fc60007f1e0ff */
[----:B------:R-:W-:Y:S02]  /*1f70*/  LDGSTS.E.BYPASS.LTC128B.128 [R133+0x6000], desc[UR4][R14.64] ;  /* 0x060000000e857fae */ /* 0x000fe4000b981a04 */
[----:B------:R-:W-:Y:S01]  /*1f80*/  IMAD.X R25, R17, 0x1, R209, P0 ;  /* 0x0000000111197824 */ /* 0x000fe200000e06d1 */
[C---:B------:R-:W-:Y:S01]  /*1f90*/  LEA R216, P0, R12.reuse, R6, 0x1 ;  /* 0x000000060cd87211 */ /* 0x040fe200078008ff */
[----:B------:R-:W-:Y:S01]  /*1fa0*/  LDGSTS.E.BYPASS.LTC128B.128 [R133+0xa000], desc[UR4][R14.64+0x80] ;  /* 0x0a0000800e857fae */ /* 0x000fe2000b981a04 */
[----:B------:R-:W-:Y:S02]  /*1fb0*/  LOP3.LUT R6, R137, 0x1c0, RZ, 0xc0, !PT ;  /* 0x000001c089067812 */ /* 0x000fe400078ec0ff */
[----:B------:R-:W-:Y:S01]  /*1fc0*/  LEA.HI.X R217, R12, R7, R217, 0x1, P0 ;  /* 0x000000070cd97211 */ /* 0x000fe200000f0cd9 */
[----:B------:R-:W-:Y:S01]  /*1fd0*/  LDGSTS.E.BYPASS.LTC128B.128 [R133+0x6800], desc[UR4][R22.64] ;  /* 0x0680000016857fae */ /* 0x000fe2000b981a04 */
[----:B---3--:R-:W-:Y:S02]  /*1fe0*/  LOP3.LUT R9, R6, 0x8, R199, 0xf8, !PT ;  /* 0x0000000806097812 */ /* 0x008fe400078ef8c7 */
[----:B------:R-:W-:Y:S01]  /*1ff0*/  IADD3 R8, P0, PT, R206, R216, RZ ;  /* 0x000000d8ce087210 */ /* 0x000fe20007f1e0ff */
[----:B------:R-:W-:Y:S01]  /*2000*/  LDGSTS.E.BYPASS.LTC128B.128 [R133+0xa800], desc[UR4][R22.64+0x80] ;  /* 0x0a80008016857fae */ /* 0x000fe2000b981a04 */
[----:B------:R-:W-:-:S02]  /*2010*/  LOP3.LUT R7, R0, 0x1c0, R137, 0xf8, !PT ;  /* 0x000001c000077812 */ /* 0x000fc400078ef889 */
[-C--:B------:R-:W-:Y:S01]  /*2020*/  LOP3.LUT R6, R9, R4.reuse, RZ, 0x3c, !PT ;  /* 0x0000000409067212 */ /* 0x080fe200078e3cff */
[----:B------:R-:W-:Y:S01]  /*2030*/  LDGSTS.E.BYPASS.LTC128B.128 [R133+0x7000], desc[UR4][R16.64] ;  /* 0x0700000010857fae */ /* 0x000fe2000b981a04 */
[----:B------:R-:W-:Y:S01]  /*2040*/  LOP3.LUT R0, R7, R4, RZ, 0x3c, !PT ;  /* 0x0000000407007212 */ /* 0x000fe200078e3cff */
[----:B------:R-:W-:Y:S01]  /*2050*/  IMAD.X R9, R207, 0x1, R217, P0 ;  /* 0x00000001cf097824 */ /* 0x000fe200000e06d9 */
[----:B------:R-:W-:Y:S01]  /*2060*/  IADD3 R4, P0, PT, R8, R206, RZ ;  /* 0x000000ce08047210 */ /* 0x000fe20007f1e0ff */
[----:B------:R1:W-:Y:S01]  /*2070*/  LDGSTS.E.BYPASS.LTC128B.128 [R133+0xb000], desc[UR4][R16.64+0x80] ;  /* 0x0b00008010857fae */ /* 0x0003e2000b981a04 */
[----:B------:R-:W-:Y:S02]  /*2080*/  IMAD R6, R6, 0x2, R5 ;  /* 0x0000000206067824 */ /* 0x000fe400078e0205 */
[----:B------:R-:W-:Y:S01]  /*2090*/  IADD3.X R5, PT, PT, R9, R207, RZ, P0, !PT ;  /* 0x000000cf09057210 */ /* 0x000fe200007fe4ff */
[----:B------:R2:W-:Y:S01]  /*20a0*/  LDGSTS.E.BYPASS.LTC128B.128 [R133+0x7800], desc[UR4][R24.64] ;  /* 0x0780000018857fae */ /* 0x0005e2000b981a04 */
[----:B------:R-:W-:-:S03]  /*20b0*/  IMAD.IADD R127, R201, 0x1, R6 ;  /* 0x00000001c97f7824 */ /* 0x000fc600078e0206 */
[----:B------:R2:W-:Y:S04]  /*20c0*/  LDGSTS.E.BYPASS.LTC128B.128 [R133+0xb800], desc[UR4][R24.64+0x80] ;  /* 0x0b80008018857fae */ /* 0x0005e8000b981a04 */
[----:B------:R-:W0:Y:S01]  /*20d0*/  LDGDEPBAR ;  /* 0x00000000000079af */ /* 0x000e220000000000 */
[----:B-1----:R-:W-:-:S05]  /*20e0*/  IADD3 R16, P0, PT, R4, R206, RZ ;  /* 0x000000ce04107210 */ /* 0x002fca0007f1e0ff */
[----:B------:R-:W-:Y:S01]  /*20f0*/  IMAD.X R17, R5, 0x1, R207, P0 ;  /* 0x0000000105117824 */ /* 0x000fe200000e06cf */
[----:B------:R-:W-:Y:S01]  /*2100*/  IADD3 R14, P0, PT, R16, R206, RZ ;  /* 0x000000ce100e7210 */ /* 0x000fe20007f1e0ff */
[----:B------:R-:W-:-:S12]  /*2110*/  DEPBAR.LE SB0, 0x0 ;  /* 0x000080000000791a */ /* 0x000fd80000000000 */
[----:B------:R-:W-:Y:S05]  /*2120*/  WARPSYNC.ALL ;  /* 0x0000000000007948 */ /* 0x000fea0003800000 */
[----:B------:R-:W-:Y:S01]  /*2130*/  BAR.SYNC.DEFER_BLOCKING 0x0 ;  /* 0x0000000000007b1d */ /* 0x000fe20000010000 */
[----:B------:R-:W-:Y:S01]  /*2140*/  IMAD.X R15, R17, 0x1, R207, P0 ;  /* 0x00000001110f7824 */ /* 0x000fe200000e06cf */
[----:B------:R-:W-:-:S04]  /*2150*/  IADD3 R12, P0, PT, R14, R206, RZ ;  /* 0x000000ce0e0c7210 */ /* 0x000fc80007f1e0ff */
[----:B------:R-:W-:Y:S01]  /*2160*/  BSSY.RECONVERGENT B1, `(.L_x_4743) ;  /* 0x0000162000017945 */ /* 0x000fe20003800200 */
[----:B------:R-:W-:Y:S01]  /*2170*/  IMAD.X R13, R15, 0x1, R207, P0 ;  /* 0x000000010f0d7824 */ /* 0x000fe200000e06cf */
[----:B------:R-:W-:-:S05]  /*2180*/  IADD3 R10, P0, PT, R12, R206, RZ ;  /* 0x000000ce0c0a7210 */ /* 0x000fca0007f1e0ff */
[----:B------:R-:W-:Y:S01]  /*2190*/  IMAD.X R11, R13, 0x1, R207, P0 ;  /* 0x000000010d0b7824 */ /* 0x000fe200000e06cf */
[----:B------:R-:W-:Y:S01]  /*21a0*/  @!PT LDS RZ, [RZ] ;  /* 0x00000000fffff984 */ /* 0x000fe20000000800 */
[----:B------:R-:W-:Y:S01]  /*21b0*/  @!PT LDS RZ, [RZ] ;  /* 0x00000000fffff984 */ /* 0x000fe20000000800 */
[----:B------:R-:W-:Y:S01]  /*21c0*/  @!PT LDS RZ, [RZ] ;  /* 0x00000000fffff984 */ /* 0x000fe20000000800 */
[----:B------:R-:W-:Y:S04]  /*21d0*/  LDGSTS.E.BYPASS.LTC128B.128 [R133+0xc000], desc[UR4][R216.64] ;  /* 0x0c000000d8857fae */ /* 0x000fe8000b981a04 */
[----:B------:R-:W-:Y:S04]  /*21e0*/  LDGSTS.E.BYPASS.LTC128B.128 [R133+0x10000], desc[UR4][R216.64+0x80] ;  /* 0x10000080d8857fae */ /* 0x000fe8000b981a04 */
[----:B------:R-:W-:Y:S04]  /*21f0*/  LDGSTS.E.BYPASS.LTC128B.128 [R133+0xc800], desc[UR4][R8.64] ;  /* 0x0c80000008857fae */ /* 0x000fe8000b981a04 */
[----:B------:R1:W-:Y:S04]  /*2200*/  LDGSTS.E.BYPASS.LTC128B.128 [R133+0x10800], desc[UR4][R8.64+0x80] ;  /* 0x1080008008857fae */ /* 0x0003e8000b981a04 */
[----:B------:R-:W-:Y:S04]  /*2210*/  LDGSTS.E.BYPASS.LTC128B.128 [R133+0xd000], desc[UR4][R4.64] ;  /* 0x0d00000004857fae */ /* 0x000fe8000b981a04 */
[----:B------:R3:W-:Y:S04]  /*2220*/  LDGSTS.E.BYPASS.LTC128B.128 [R133+0x11000], desc[UR4][R4.64+0x80] ;  /* 0x1100008004857fae */ /* 0x0007e8000b981a04 */
[----:B------:R-:W-:Y:S04]  /*2230*/  LDGSTS.E.BYPASS.LTC128B.128 [R133+0xd800], desc[UR4][R16.64] ;  /* 0x0d80000010857fae */ /* 0x000fe8000b981a04 */
[----:B------:R-:W-:Y:S04]  /*2240*/  LDGSTS.E.BYPASS.LTC128B.128 [R133+0x11800], desc[UR4][R16.64+0x80] ;  /* 0x1180008010857fae */ /* 0x000fe8000b981a04 */
[----:B------:R-:W-:Y:S04]  /*2250*/  LDGSTS.E.BYPASS.LTC128B.128 [R133+0xe000], desc[UR4][R14.64] ;  /* 0x0e0000000e857fae */ /* 0x000fe8000b981a04 */
[----:B------:R-:W-:Y:S01]  /*2260*/  LDGSTS.E.BYPASS.LTC128B.128 [R133+0x12000], desc[UR4][R14.64+0x80] ;  /* 0x120000800e857fae */ /* 0x000fe2000b981a04 */
[----:B-1----:R-:W-:-:S03]  /*2270*/  IADD3 R8, P0, PT, R10, R206, RZ ;  /* 0x000000ce0a087210 */ /* 0x002fc60007f1e0ff */
[----:B------:R-:W-:Y:S02]  /*2280*/  LDGSTS.E.BYPASS.LTC128B.128 [R133+0xe800], desc[UR4][R12.64] ;  /* 0x0e8000000c857fae */ /* 0x000fe4000b981a04 */
[----:B------:R-:W-:Y:S02]  /*2290*/  IMAD.X R9, R11, 0x1, R207, P0 ;  /* 0x000000010b097824 */ /* 0x000fe400000e06cf */
[----:B------:R1:W-:Y:S01]  /*22a0*/  LDGSTS.E.BYPASS.LTC128B.128 [R133+0x12800], desc[UR4][R12.64+0x80] ;  /* 0x128000800c857fae */ /* 0x0003e2000b981a04 */
[----:B------:R-:W-:Y:S02]  /*22b0*/  LOP3.LUT P0, R131, R199, 0x2, RZ, 0xc0, !PT ;  /* 0x00000002c7837812 */ /* 0x000fe4000780c0ff */
[----:B---3--:R-:W-:Y:S01]  /*22c0*/  LOP3.LUT R5, R202, 0x200, R137, 0xf8, !PT ;  /* 0x00000200ca057812 */ /* 0x008fe200078ef889 */
[----:B------:R-:W-:Y:S01]  /*22d0*/  LDGSTS.E.BYPASS.LTC128B.128 [R133+0xf000], desc[UR4][R10.64] ;  /* 0x0f0000000a857fae */ /* 0x000fe2000b981a04 */
[----:B------:R-:W-:Y:S02]  /*22e0*/  SEL R136, R198, 0xffffffe0, !P0 ;  /* 0xffffffe0c6887807 */ /* 0x000fe40004000000 */
[----:B------:R-:W-:Y:S01]  /*22f0*/  LOP3.LUT R108, R5, R0, RZ, 0xfc, !PT ;  /* 0x00000000056c7212 */ /* 0x000fe200078efcff */
[----:B------:R-:W-:Y:S01]  /*2300*/  LDGSTS.E.BYPASS.LTC128B.128 [R133+0x13000], desc[UR4][R10.64+0x80] ;  /* 0x130000800a857fae */ /* 0x000fe2000b981a04 */
[----:B------:R-:W-:Y:S01]  /*2310*/  LOP3.LUT P0, R130, R199, 0x4, RZ, 0xc0, !PT ;  /* 0x00000004c7827812 */ /* 0x000fe2000780c0ff */
[----:B------:R-:W-:Y:S01]  /*2320*/  IMAD.IADD R124, R136, 0x1, R127 ;  /* 0x00000001887c7824 */ /* 0x000fe200078e027f */
[----:B------:R-:W-:Y:S01]  /*2330*/  LEA R108, R108, R201, 0x1 ;  /* 0x000000c96c6c7211 */ /* 0x000fe200078e08ff */
[----:B------:R-:W-:Y:S01]  /*2340*/  LDGSTS.E.BYPASS.LTC128B.128 [R133+0xf800], desc[UR4][R8.64] ;  /* 0x0f80000008857fae */ /* 0x000fe2000b981a04 */
[----:B------:R-:W-:-:S02]  /*2350*/  SEL R132, R197, 0xffffffc0, !P0 ;  /* 0xffffffc0c5847807 */ /* 0x000fc40004000000 */
[----:B------:R-:W-:Y:S01]  /*2360*/  ISETP.GT.AND P0, PT, R221, R212, PT ;  /* 0x000000d4dd00720c */ /* 0x000fe20003f04270 */
[----:B------:R3:W-:Y:S01]  /*2370*/  LDGSTS.E.BYPASS.LTC128B.128 [R133+0x13800], desc[UR4][R8.64+0x80] ;  /* 0x1380008008857fae */ /* 0x0007e2000b981a04 */
[--C-:B------:R-:W-:Y:S02]  /*2380*/  IMAD.IADD R126, R136, 0x1, R108.reuse ;  /* 0x00000001887e7824 */ /* 0x100fe400078e026c */
[C---:B------:R-:W-:Y:S01]  /*2390*/  IMAD.IADD R125, R132.reuse, 0x1, R108 ;  /* 0x00000001847d7824 */ /* 0x040fe200078e026c */
[----:B------:R-:W-:Y:S01]  /*23a0*/  LDSM.16.M88.4 R4, [R108] ;  /* 0x000000006c04783b */ /* 0x000fe20000000200 */
[----:B------:R-:W-:Y:S02]  /*23b0*/  IADD3 R132, PT, PT, R132, R127, RZ ;  /* 0x0000007f84847210 */ /* 0x000fe40007ffe0ff */
[C---:B------:R-:W-:Y:S01]  /*23c0*/  IMAD.IADD R140, R136.reuse, 0x1, R125 ;  /* 0x00000001888c7824 */ /* 0x040fe200078e027d */
[----:B------:R-:W4:Y:S02]  /*23d0*/  LDSM.16.M88.4 R52, [R127+0x4000] ;  /* 0x004000007f34783b */ /* 0x000f240000000200 */
[----:B------:R-:W-:-:S02]  /*23e0*/  IMAD.IADD R136, R136, 0x1, R132 ;  /* 0x0000000188887824 */ /* 0x000fc400078e0284 */
[----:B------:R-:W5:Y:S04]  /*23f0*/  LDSM.16.M88.4 R56, [R127+0x4800] ;  /* 0x004800007f38783b */ /* 0x000f680000000200 */
[----:B------:R-:W2:Y:S04]  /*2400*/  LDSM.16.M88.4 R44, [R127+0x5000] ;  /* 0x005000007f2c783b */ /* 0x000ea80000000200 */
[----:B------:R-:W3:Y:S04]  /*2410*/  LDSM.16.M88.4 R36, [R127+0x5800] ;  /* 0x005800007f24783b */ /* 0x000ee80000000200 */
[----:B------:R-:W3:Y:S04]  /*2420*/  LDSM.16.M88.4 R28, [R127+0x6000] ;  /* 0x006000007f1c783b */ /* 0x000ee80000000200 */
[----:B------:R-:W3:Y:S04]  /*2430*/  LDSM.16.M88.4 R20, [R127+0x6800] ;  /* 0x006800007f14783b */ /* 0x000ee80000000200 */
[----:B-1----:R-:W1:Y:S04]  /*2440*/  LDSM.16.M88.4 R12, [R127+0x7000] ;  /* 0x007000007f0c783b */ /* 0x002e680000000200 */
[----:B------:R-:W1:Y:S04]  /*2450*/  LDSM.16.M88.4 R68, [R127+0x7800] ;  /* 0x007800007f44783b */ /* 0x000e680000000200 */
[----:B------:R-:W-:Y:S04]  /*2460*/  LDSM.16.M88.4 R88, [R126] ;  /* 0x000000007e58783b */ /* 0x000fe80000000200 */
[----:B------:R-:W1:Y:S01]  /*2470*/  LDSM.16.M88.4 R72, [R124+0x4000] ;  /* 0x004000007c48783b */ /* 0x000e620000000200 */
[C---:B----4-:R-:W-:Y:S03]  /*2480*/  HMMA.16816.F32 R60, R4.reuse, R52, RZ ;  /* 0x00000034043c723c */ /* 0x050fe600000018ff */
[----:B------:R-:W4:Y:S04]  /*2490*/  LDSM.16.M88.4 R80, [R124+0x4800] ;  /* 0x004800007c50783b */ /* 0x000f280000000200 */
[----:B------:R-:W4:Y:S01]  /*24a0*/  LDSM.16.M88.4 R76, [R124+0x5000] ;  /* 0x005000007c4c783b */ /* 0x000f220000000200 */
[C---:B------:R-:W-:Y:S03]  /*24b0*/  HMMA.16816.F32 R52, R4.reuse, R54, RZ ;  /* 0x000000360434723c */ /* 0x040fe600000018ff */
[----:B------:R-:W-:Y:S04]  /*24c0*/  LDSM.16.M88.4 R96, [R124+0x7800] ;  /* 0x007800007c60783b */ /* 0x000fe80000000200 */
[----:B------:R-:W-:Y:S01]  /*24d0*/  LDSM.16.M88.4 R92, [R125] ;  /* 0x000000007d5c783b */ /* 0x000fe20000000200 */
[C---:B-----5:R-:W-:Y:S03]  /*24e0*/  HMMA.16816.F32 R64, R4.reuse, R56, RZ ;  /* 0x000000380440723c */ /* 0x060fe600000018ff */
[----:B------:R-:W-:Y:S04]  /*24f0*/  LDSM.16.M88.4 R84, [R132+0x4000] ;  /* 0x004000008454783b */ /* 0x000fe80000000200 */
[----:B------:R-:W-:Y:S01]  /*2500*/  LDSM.16.M88.4 R104, [R124+0x6800] ;  /* 0x006800007c68783b */ /* 0x000fe20000000200 */
[C---:B--2---:R-:W-:Y:S03]  /*2510*/  HMMA.16816.F32 R48, R4.reuse, R44, RZ ;  /* 0x0000002c0430723c */ /* 0x044fe600000018ff */
[----:B------:R-:W-:Y:S04]  /*2520*/  LDSM.16.M88.4 R100, [R124+0x7000] ;  /* 0x007000007c64783b */ /* 0x000fe80000000200 */
[----:B------:R-:W-:Y:S01]  /*2530*/  LDSM.16.M88.4 R112, [R108+0x2000] ;  /* 0x002000006c70783b */ /* 0x000fe20000000200 */
[C---:B---3--:R-:W-:Y:S03]  /*2540*/  HMMA.16816.F32 R40, R4.reuse, R36, RZ ;  /* 0x000000240428723c */ /* 0x048fe600000018ff */
[----:B------:R-:W-:Y:S04]  /*2550*/  LDSM.16.M88.4 R120, [R127+0xb000] ;  /* 0x00b000007f78783b */ /* 0x000fe80000000200 */
[----:B------:R-:W-:Y:S01]  /*2560*/  LDSM.16.M88.4 R116, [R127+0xb800] ;  /* 0x00b800007f74783b */ /* 0x000fe20000000200 */
[C---:B------:R-:W-:Y:S03]  /*2570*/  HMMA.16816.F32 R32, R4.reuse, R28, RZ ;  /* 0x0000001c0420723c */ /* 0x040fe600000018ff */
[----:B------:R-:W-:Y:S04]  /*2580*/  LDSM.16.M88.4 R108, [R124+0x8000] ;  /* 0x008000007c6c783b */ /* 0x000fe80000000200 */
[----:B------:R-:W0:Y:S01]  /*2590*/  LDGDEPBAR ;  /* 0x00000000000079af */ /* 0x000e220000000000 */
        /* <DEDUP_REMOVED lines=120> */
[----:B------:R5:W2:Y:S07]  /*2d20*/  LDSM.16.M88.4 R108, [R132+0xb800] ;  /* 0x00b80000846c783b */ /* 0x000aae0000000200 */
[C---:B------:R-:W-:Y:S08]  /*2d30*/  HMMA.16816.F32 R64, R80.reuse, R100, R64 ;  /* 0x000000645040723c */ /* 0x040ff00000001840 */
[C---:B------:R-:W-:Y:S01]  /*2d40*/  HMMA.16816.F32 R56, R80.reuse, R102, R56 ;  /* 0x000000665038723c */ /* 0x040fe20000001838 */
[----:B------:R-:W-:Y:S07]  /*2d50*/  LDSM.16.M88.4 R100, [R136+0x8000] ;  /* 0x008000008864783b */ /* 0x000fee0000000200 */
[----:B------:R-:W-:Y:S01]  /*2d60*/  HMMA.16816.F32 R32, R80, R96, R32 ;  /* 0x000000605020723c */ /* 0x000fe20000001820 */
[----:B-----5:R-:W-:-:S07]  /*2d70*/  IMAD.SHL.U32 R132, R134, 0x10, RZ ;  /* 0x0000001086847824 */ /* 0x020fce00078e00ff */
        /* <DEDUP_REMOVED lines=63> */
.L_x_4746:
[----:B------:R-:W2:Y:S01]  /*3170*/  LD.E R77, desc[UR4][R2.64+0x170] ;  /* 0x00017004024d7980 */ /* 0x000ea2000c101900 */
[----:B------:R-:W-:-:S04]  /*3180*/  SHF.L.U32 R68, R221, 0x7, RZ ;  /* 0x00000007dd447819 */ /* 0x000fc800000006ff */
[----:B------:R-:W-:Y:S01]  /*3190*/  IABS R71, R68 ;  /* 0x0000004400477213 */ /* 0x000fe20000000000 */
[C---:B------:R-:W-:Y:S01]  /*31a0*/  VIADD R74, R68.reuse, 0xffffff80 ;  /* 0xffffff80444a7836 */ /* 0x040fe20000000000 */
        /* <DEDUP_REMOVED lines=26> */
[----:B------:R-:W-:Y:S02]  /*3350*/  @!P3 IADD3 R75, PT, PT, R75, 0x1, RZ ;  /* 0x000000014b4bb810 */ /* 0x000fe40007ffe0ff */
[-C--:B------:R-:W-:Y:S02]  /*3360*/  ISETP.GE.U32.AND P4, PT, R69, R72.reuse, PT ;  /* 0x000000484500720c */ /* 0x080fe40003f86070 */
[----:B------:R-:W-:Y:S02]  /*3370*/  ISETP.GE.U32.AND P5, PT, R71, R72, PT ;  /* 0x000000484700720c */ /* 0x000fe40003fa6070 */
[----:B------:R-:W-:-:S09]  /*3380*/  ISETP.NE.AND P1, PT, R77, RZ, PT ;  /* 0x000000ff4d00720c */ /* 0x000fd20003f25270 */
        /* <DEDUP_REMOVED lines=27> */
.L_x_4747:
[----:B------:R-:W-:Y:S05]  /*3540*/  BSYNC.RECONVERGENT B0 ;  /* 0x0000000000007941 */ /* 0x000fea0003800200 */
.L_x_4745:
[----:B------:R-:W-:Y:S01]  /*3550*/  LEA R78, P0, R210, R214, 0x1 ;  /* 0x000000d6d24e7211 */ /* 0x000fe200078008ff */
[----:B------:R-:W-:-:S03]  /*3560*/  IMAD.MOV.U32 R215, RZ, RZ, R213 ;  /* 0x000000ffffd77224 */ /* 0x000fc600078e00d5 */
[----:B------:R-:W-:Y:S02]  /*3570*/  LEA.HI.X R79, R210, R213, R211, 0x1, P0 ;  /* 0x000000d5d24f7211 */ /* 0x000fe400000f0cd3 */
[-C--:B------:R-:W-:Y:S01]  /*3580*/  IADD3 R76, P0, PT, R78, R208.reuse, RZ ;  /* 0x000000d04e4c7210 */ /* 0x080fe20007f1e0ff */
[----:B------:R-:W-:Y:S01]  /*3590*/  @!PT LDS RZ, [RZ] ;  /* 0x00000000fffff984 */ /* 0x000fe20000000800 */
[----:B------:R-:W-:Y:S01]  /*35a0*/  @!PT LDS RZ, [RZ] ;  /* 0x00000000fffff984 */ /* 0x000fe20000000800 */
[----:B------:R-:W-:Y:S01]  /*35b0*/  @!PT LDS RZ, [RZ] ;  /* 0x00000000fffff984 */ /* 0x000fe20000000800 */
        /* <DEDUP_REMOVED lines=28> */
.L_x_4744:
[----:B------:R-:W-:Y:S05]  /*3780*/  BSYNC.RECONVERGENT B1 ;  /* 0x0000000000017941 */ /* 0x000fea0003800200 */
.L_x_4743:
        /* <DEDUP_REMOVED lines=34> */
[----:B------:R-:W1:Y:S01]  /*39b0*/  SHFL.BFLY PT, R68, R71, 0x2, 0x1f ;  /* 0x0c401f0047447f89 */ /* 0x000e6200000e0000 */
[----:B------:R-:W-:Y:S02]  /*39c0*/  ISETP.NE.AND P0, PT, R131, RZ, PT ;  /* 0x000000ff8300720c */ /* 0x000fe40003f05270 */
[----:B------:R-:W-:Y:S01]  /*39d0*/  LEA R200, R0, R201, 0x1 ;  /* 0x000000c900c87211 */ /* 0x000fe200078e08ff */
[----:B------:R-:W3:Y:S01]  /*39e0*/  SHFL.BFLY PT, R69, R70, 0x2, 0x1f ;  /* 0x0c401f0046457f89 */ /* 0x000ee200000e0000 */
[----:B------:R-:W-:-:S02]  /*39f0*/  SEL R73, R198, 0xffffffe0, !P0 ;  /* 0xffffffe0c6497807 */ /* 0x000fc40004000000 */
[----:B------:R-:W-:Y:S01]  /*3a00*/  ISETP.NE.AND P0, PT, R130, RZ, PT ;  /* 0x000000ff8200720c */ /* 0x000fe20003f05270 */
[----:B------:R-:W-:Y:S01]  /*3a10*/  LDSM.16.MT88.4 R108, [R200+0xc000] ;  /* 0x00c00000c86c783b */ /* 0x000fe20000004200 */
[C---:B------:R-:W-:Y:S02]  /*3a20*/  IADD3 R171, PT, PT, R200.reuse, R73, RZ ;  /* 0x00000049c8ab7210 */ /* 0x040fe40007ffe0ff */
[C---:B------:R-:W-:Y:S01]  /*3a30*/  IADD3 R0, PT, PT, R200.reuse, 0xc000, RZ ;  /* 0x0000c000c8007810 */ /* 0x040fe20007ffe0ff */
[----:B------:R-:W-:Y:S01]  /*3a40*/  LDSM.16.MT88.4 R76, [R200+0x10000] ;  /* 0x01000000c84c783b */ /* 0x000fe20000004200 */
[----:B------:R-:W-:Y:S02]  /*3a50*/  IADD3 R164, PT, PT, R200, 0xc040, RZ ;  /* 0x0000c040c8a47810 */ /* 0x000fe40007ffe0ff */
[----:B------:R-:W-:Y:S01]  /*3a60*/  IADD3 R153, PT, PT, R153, -0x2, RZ ;  /* 0xfffffffe99997810 */ /* 0x000fe20007ffe0ff */
[----:B------:R-:W-:Y:S04]  /*3a70*/  LDSM.16.MT88.4 R120, [R171+0x10800] ;  /* 0x01080000ab78783b */ /* 0x000fe80000004200 */
[----:B------:R-:W-:Y:S01]  /*3a80*/  @P0 IADD3 R164, PT, PT, R0, -0x40, RZ ;  /* 0xffffffc000a40810 */ /* 0x000fe20007ffe0ff */
[----:B------:R-:W-:Y:S01]  /*3a90*/  LDSM.16.MT88.4 R100, [R171+0xc000] ;  /* 0x00c00000ab64783b */ /* 0x000fe20000004200 */
[----:B------:R-:W-:-:S02]  /*3aa0*/  ISETP.GE.AND P0, PT, R153, R212, PT ;  /* 0x000000d49900720c */ /* 0x000fc40003f06270 */
[----:B-1----:R-:W-:Y:S01]  /*3ab0*/  FMNMX.FTZ R68, R71, R68, !PT ;  /* 0x0000004447447209 */ /* 0x002fe20007810000 */
[----:B------:R-:W-:Y:S01]  /*3ac0*/  LDSM.16.MT88.4 R92, [R164] ;  /* 0x00000000a45c783b */ /* 0x000fe20000004200 */
[----:B------:R-:W-:Y:S02]  /*3ad0*/  IADD3 R0, PT, PT, R73, R164, RZ ;  /* 0x000000a449007210 */ /* 0x000fe40007ffe0ff */
[----:B---3--:R-:W-:Y:S01]  /*3ae0*/  FMNMX.FTZ R69, R70, R69, !PT ;  /* 0x0000004546457209 */ /* 0x008fe20007810000 */
[----:B------:R-:W1:Y:S04]  /*3af0*/  SHFL.BFLY PT, R133, R68, 0x1, 0x1f ;  /* 0x0c201f0044857f89 */ /* 0x000e6800000e0000 */
[----:B------:R-:W3:Y:S04]  /*3b00*/  SHFL.BFLY PT, R134, R69, 0x1, 0x1f ;  /* 0x0c201f0045867f89 */ /* 0x000ee800000e0000 */
[----:B------:R-:W-:Y:S04]  /*3b10*/  LDSM.16.MT88.4 R84, [R0] ;  /* 0x000000000054783b */ /* 0x000fe80000004200 */
        /* <DEDUP_REMOVED lines=24> */
[----:B------:R-:W-:Y:S01]  /*3ca0*/  MUFU.EX2 R167, R167 ;  /* 0x000000a700a77308 */ /* 0x000fe20000000800 */
[----:B------:R-:W2:Y:S01]  /*3cb0*/  LDSM.16.MT88.4 R60, [R164+0x4000] ;  /* 0x00400000a43c783b */ /* 0x000ea20000004200 */
[-CC-:B------:R-:W-:Y:S01]  /*3cc0*/  FFMA.FTZ R156, R67, R170.reuse, -R173.reuse ;  /* 0x000000aa439c7223 */ /* 0x180fe200000108ad */
[-C--:B------:R-:W-:Y:S01]  /*3cd0*/  FFMA.FTZ R152, R58, R170.reuse, -R173 ;  /* 0x000000aa3a987223 */ /* 0x080fe200000108ad */
[----:B------:R-:W3:Y:S01]  /*3ce0*/  MUFU.EX2 R166, R166 ;  /* 0x000000a600a67308 */ /* 0x000ee20000000800 */
[-CC-:B------:R-:W-:Y:S01]  /*3cf0*/  FFMA.FTZ R161, R64, R170.reuse, -R175.reuse ;  /* 0x000000aa40a17223 */ /* 0x180fe200000108af */
[-CC-:B------:R-:W-:Y:S01]  /*3d00*/  FFMA.FTZ R158, R65, R170.reuse, -R175.reuse ;  /* 0x000000aa419e7223 */ /* 0x180fe200000108af */
[-CC-:B------:R-:W-:Y:S01]  /*3d10*/  FFMA.FTZ R155, R56, R170.reuse, -R175.reuse ;  /* 0x000000aa389b7223 */ /* 0x180fe200000108af */
[----:B------:R-:W-:Y:S01]  /*3d20*/  MUFU.EX2 R163, R163 ;  /* 0x000000a300a37308 */ /* 0x000fe20000000800 */
[-C--:B------:R-:W-:Y:S01]  /*3d30*/  FFMA.FTZ R154, R57, R170.reuse, -R175 ;  /* 0x000000aa399a7223 */ /* 0x080fe200000108af */
[-C--:B------:R-:W-:Y:S01]  /*3d40*/  FFMA.FTZ R157, R59, R170.reuse, -R173 ;  /* 0x000000aa3b9d7223 */ /* 0x080fe200000108ad */
[-C--:B------:R-:W-:Y:S01]  /*3d50*/  FFMA.FTZ R172, R44, R170.reuse, -R175 ;  /* 0x000000aa2cac7223 */ /* 0x080fe200000108af */
[----:B------:R-:W4:Y:S01]  /*3d60*/  MUFU.EX2 R160, R160 ;  /* 0x000000a000a07308 */ /* 0x000f220000000800 */
[-C--:B------:R-:W-:Y:S01]  /*3d70*/  FFMA.FTZ R174, R47, R170.reuse, -R173 ;  /* 0x000000aa2fae7223 */ /* 0x080fe200000108ad */
[-CC-:B------:R-:W-:Y:S01]  /*3d80*/  FFMA.FTZ R179, R45, R170.reuse, -R175.reuse ;  /* 0x000000aa2db37223 */ /* 0x180fe200000108af */
[-C--:B------:R-:W-:Y:S01]  /*3d90*/  FFMA.FTZ R177, R49, R170.reuse, -R175 ;  /* 0x000000aa31b17223 */ /* 0x080fe200000108af */
[----:B------:R-:W-:Y:S01]  /*3da0*/  MUFU.EX2 R169, R169 ;  /* 0x000000a900a97308 */ /* 0x000fe20000000800 */
[-C--:B------:R-:W-:Y:S01]  /*3db0*/  FFMA.FTZ R38, R38, R170.reuse, -R173 ;  /* 0x000000aa26267223 */ /* 0x080fe200000108ad */
[----:B---3--:R-:W-:Y:S01]  /*3dc0*/  F2FP.F16.F32.PACK_AB R53, R166, R167 ;  /* 0x000000a7a635723e */ /* 0x008fe200000000ff */
[-C--:B------:R-:W-:Y:S01]  /*3dd0*/  FFMA.FTZ R176, R28, R170.reuse, -R175 ;  /* 0x000000aa1cb07223 */ /* 0x080fe200000108af */
[----:B------:R-:W3:Y:S01]  /*3de0*/  MUFU.EX2 R168, R168 ;  /* 0x000000a800a87308 */ /* 0x000ee20000000800 */
[-C--:B------:R-:W-:Y:S01]  /*3df0*/  FFMA.FTZ R178, R31, R170.reuse, -R173 ;  /* 0x000000aa1fb27223 */ /* 0x080fe200000108ad */
[-CC-:B------:R-:W-:Y:S01]  /*3e00*/  FFMA.FTZ R183, R29, R170.reuse, -R175.reuse ;  /* 0x000000aa1db77223 */ /* 0x180fe200000108af */
[-C--:B------:R-:W-:Y:S01]  /*3e10*/  FFMA.FTZ R181, R33, R170.reuse, -R175 ;  /* 0x000000aa21b57223 */ /* 0x080fe200000108af */
[----:B------:R-:W-:Y:S01]  /*3e20*/  MUFU.EX2 R165, R165 ;  /* 0x000000a500a57308 */ /* 0x000fe20000000800 */
[-CC-:B------:R-:W-:Y:S01]  /*3e30*/  FFMA.FTZ R180, R26, R170.reuse, -R173.reuse ;  /* 0x000000aa1ab47223 */ /* 0x180fe200000108ad */
[----:B----4-:R-:W-:Y:S01]  /*3e40*/  F2FP.F16.F32.PACK_AB R55, R160, R163 ;  /* 0x000000a3a037723e */ /* 0x010fe200000000ff */
[-C--:B------:R-:W-:Y:S01]  /*3e50*/  FFMA.FTZ R185, R27, R170.reuse, -R173 ;  /* 0x000000aa1bb97223 */ /* 0x080fe200000108ad */
[----:B------:R-:W4:Y:S01]  /*3e60*/  MUFU.EX2 R162, R162 ;  /* 0x000000a200a27308 */ /* 0x000f220000000800 */
[-CC-:B------:R-:W-:Y:S01]  /*3e70*/  FFMA.FTZ R184, R24, R170.reuse, -R175.reuse ;  /* 0x000000aa18b87223 */ /* 0x180fe200000108af */
[-C--:B------:R-:W-:Y:S01]  /*3e80*/  FFMA.FTZ R187, R25, R170.reuse, -R175 ;  /* 0x000000aa19bb7223 */ /* 0x080fe200000108af */
[-C--:B------:R-:W-:Y:S01]  /*3e90*/  FFMA.FTZ R182, R22, R170.reuse, -R173 ;  /* 0x000000aa16b67223 */ /* 0x080fe200000108ad */
[----:B------:R-:W-:Y:S01]  /*3ea0*/  MUFU.EX2 R159, R159 ;  /* 0x0000009f009f7308 */ /* 0x000fe20000000800 */
[----:B------:R-:W-:Y:S01]  /*3eb0*/  LDSM.16.MT88.4 R24, [R0+0x2800] ;  /* 0x002800000018783b */ /* 0x000fe20000004200 */
[----:B---3--:R-:W-:Y:S01]  /*3ec0*/  F2FP.F16.F32.PACK_AB R52, R168, R169 ;  /* 0x000000a9a834723e */ /* 0x008fe200000000ff */
[-CC-:B------:R-:W-:Y:S01]  /*3ed0*/  FFMA.FTZ R186, R20, R170.reuse, -R175.reuse ;  /* 0x000000aa14ba7223 */ /* 0x180fe200000108af */
[----:B------:R-:W3:Y:S01]  /*3ee0*/  MUFU.EX2 R156, R156 ;  /* 0x0000009c009c7308 */ /* 0x000ee20000000800 */
[-C--:B------:R-:W-:Y:S01]  /*3ef0*/  FFMA.FTZ R189, R21, R170.reuse, -R175 ;  /* 0x000000aa15bd7223 */ /* 0x080fe200000108af */
[-C--:B------:R-:W-:Y:S01]  /*3f00*/  FFMA.FTZ R191, R23, R170.reuse, -R173 ;  /* 0x000000aa17bf7223 */ /* 0x080fe200000108ad */
[-CC-:B------:R-:W-:Y:S01]  /*3f10*/  FFMA.FTZ R188, R12, R170.reuse, -R175.reuse ;  /* 0x000000aa0cbc7223 */ /* 0x180fe200000108af */
[----:B------:R-:W-:Y:S01]  /*3f20*/  MUFU.EX2 R152, R152 ;  /* 0x0000009800987308 */ /* 0x000fe20000000800 */
[----:B------:R-:W-:Y:S01]  /*3f30*/  LDSM.16.MT88.4 R20, [R164+0x6800] ;  /* 0x00680000a414783b */ /* 0x000fe20000004200 */
[----:B----4-:R-:W-:Y:S01]  /*3f40*/  F2FP.F16.F32.PACK_AB R54, R162, R165 ;  /* 0x000000a5a236723e */ /* 0x010fe200000000ff */
[-C--:B------:R-:W-:Y:S01]  /*3f50*/  FFMA.FTZ R193, R13, R170.reuse, -R175 ;  /* 0x000000aa0dc17223 */ /* 0x080fe200000108af */
[----:B------:R-:W-:Y:S01]  /*3f60*/  MUFU.EX2 R161, R161 ;  /* 0x000000a100a17308 */ /* 0x000fe20000000800 */
[-CC-:B------:R-:W-:Y:S01]  /*3f70*/  FFMA.FTZ R190, R15, R170.reuse, -R173.reuse ;  /* 0x000000aa0fbe7223 */ /* 0x180fe200000108ad */
[-CC-:B------:R-:W-:Y:S01]  /*3f80*/  FFMA.FTZ R194, R6, R170.reuse, -R173.reuse ;  /* 0x000000aa06c27223 */ /* 0x180fe200000108ad */
[-CC-:B------:R-:W-:Y:S01]  /*3f90*/  FFMA.FTZ R192, R10, R170.reuse, -R173.reuse ;  /* 0x000000aa0ac07223 */ /* 0x180fe200000108ad */
[----:B------:R-:W4:Y:S01]  /*3fa0*/  MUFU.EX2 R158, R158 ;  /* 0x0000009e009e7308 */ /* 0x000f220000000800 */
[C---:B-1----:R-:W-:Y:S01]  /*3fb0*/  HMMA.16816.F32 R72, R52.reuse, R68, RZ ;  /* 0x000000443448723c */ /* 0x042fe200000018ff */
[----:B---3--:R-:W-:Y:S01]  /*3fc0*/  F2FP.F16.F32.PACK_AB R149, R156, R159 ;  /* 0x0000009f9c95723e */ /* 0x008fe200000000ff */
[-C--:B------:R-:W-:Y:S01]  /*3fd0*/  FFMA.FTZ R195, R11, R170.reuse, -R173 ;  /* 0x000000aa0bc37223 */ /* 0x080fe200000108ad */
[----:B------:R-:W-:Y:S01]  /*3fe0*/  MUFU.EX2 R155, R155 ;  /* 0x0000009b009b7308 */ /* 0x000fe20000000800 */
[-C--:B------:R-:W-:Y:S01]  /*3ff0*/  FFMA.FTZ R6, R9, R170.reuse, -R175 ;  /* 0x000000aa09067223 */ /* 0x080fe200000108af */
[-C--:B------:R-:W-:Y:S01]  /*4000*/  FFMA.FTZ R233, R7, R170.reuse, -R173 ;  /* 0x000000aa07e97223 */ /* 0x080fe200000108ad */
[-CC-:B------:R-:W-:Y:S01]  /*4010*/  FFMA.FTZ R4, R4, R170.reuse, -R175.reuse ;  /* 0x000000aa04047223 */ /* 0x180fe200000108af */
[----:B------:R-:W1:Y:S01]  /*4020*/  MUFU.EX2 R154, R154 ;  /* 0x0000009a009a7308 */ /* 0x000e620000000800 */
[C---:B------:R-:W-:Y:S01]  /*4030*/  HMMA.16816.F32 R68, R52.reuse, R70, RZ ;  /* 0x000000463444723c */ /* 0x040fe200000018ff */
[----:B------:R-:W-:Y:S01]  /*4040*/  FFMA.FTZ R5, R5, R170, -R175 ;  /* 0x000000aa05057223 */ /* 0x000fe200000108af */
[----:B------:R-:W-:Y:S01]  /*4050*/  FADD.FTZ R166, R167, R166 ;  /* 0x000000a6a7a67221 */ /* 0x000fe20000010000 */
[----:B------:R-:W3:Y:S01]  /*4060*/  MUFU.EX2 R157, R157 ;  /* 0x0000009d009d7308 */ /* 0x000ee20000000800 */
[----:B------:R-:W-:Y:S01]  /*4070*/  FADD.FTZ R168, R169, R168 ;  /* 0x000000a8a9a87221 */ /* 0x000fe20000010000 */
[----:B----4-:R-:W-:Y:S01]  /*4080*/  F2FP.F16.F32.PACK_AB R148, R158, R161 ;  /* 0x000000a19e94723e */ /* 0x010fe200000000ff */
[----:B------:R-:W-:Y:S01]  /*4090*/  FADD.FTZ R163, R163, R166 ;  /* 0x000000a6a3a37221 */ /* 0x000fe20000010000 */
[----:B------:R-:W-:Y:S01]  /*40a0*/  MUFU.EX2 R177, R177 ;  /* 0x000000b100b17308 */ /* 0x000fe20000000800 */
[----:B------:R-:W-:Y:S01]  /*40b0*/  HMMA.16816.F32 R112, R52, R108, RZ ;  /* 0x0000006c3470723c */ /* 0x000fe200000018ff */
[----:B------:R-:W-:Y:S01]  /*40c0*/  FADD.FTZ R165, R165, R168 ;  /* 0x000000a8a5a57221 */ /* 0x000fe20000010000 */
[----:B------:R-:W-:Y:S01]  /*40d0*/  FADD.FTZ R160, R160, R163 ;  /* 0x000000a3a0a07221 */ /* 0x000fe20000010000 */
[----:B------:R-:W-:Y:S01]  /*40e0*/  MUFU.EX2 R172, R172 ;  /* 0x000000ac00ac7308 */ /* 0x000fe20000000800 */
[----:B-1----:R-:W-:Y:S01]  /*40f0*/  F2FP.F16.F32.PACK_AB R150, R154, R155 ;  /* 0x0000009b9a96723e */ /* 0x002fe200000000ff */
[----:B------:R-:W-:-:S02]  /*4100*/  FADD.FTZ R162, R162, R165 ;  /* 0x000000a5a2a27221 */ /* 0x000fc40000010000 */
[----:B------:R-:W-:Y:S01]  /*4110*/  MUFU.EX2 R179, R179 ;  /* 0x000000b300b37308 */ /* 0x000fe20000000800 */
[C---:B------:R-:W-:Y:S01]  /*4120*/  HMMA.16816.F32 R96, R52.reuse, R92, RZ ;  /* 0x0000005c3460723c */ /* 0x040fe200000018ff */
[----:B---3--:R-:W-:Y:S01]  /*4130*/  F2FP.F16.F32.PACK_AB R151, R157, R152 ;  /* 0x000000989d97723e */ /* 0x008fe200000000ff */
[----:B------:R-:W-:Y:S01]  /*4140*/  FADD.FTZ R161, R161, R162 ;  /* 0x000000a2a1a17221 */ /* 0x000fe20000010000 */
[----:B------:R-:W-:Y:S03]  /*4150*/  MUFU.EX2 R174, R174 ;  /* 0x000000ae00ae7308 */ /* 0x000fe60000000800 */
[----:B------:R-:W-:Y:S01]  /*4160*/  FADD.FTZ R158, R158, R161 ;  /* 0x000000a19e9e7221 */ /* 0x000fe20000010000 */
[----:B------:R-:W-:Y:S01]  /*4170*/  MUFU.EX2 R181, R181 ;  /* 0x000000b500b57308 */ /* 0x000fe20000000800 */
[----:B------:R-:W-:Y:S03]  /*4180*/  HMMA.16816.F32 R92, R52, R94, RZ ;  /* 0x0000005e345c723c */ /* 0x000fe600000018ff */
[----:B------:R-:W-:Y:S04]  /*4190*/  MUFU.EX2 R176, R176 ;  /* 0x000000b000b07308 */ /* 0x000fe80000000800 */
[----:B------:R-:W-:Y:S01]  /*41a0*/  MUFU.EX2 R183, R183 ;  /* 0x000000b700b77308 */ /* 0x000fe20000000800 */
[C---:B------:R-:W-:Y:S03]  /*41b0*/  HMMA.16816.F32 R72, R148.reuse, R120, R72 ;  /* 0x000000789448723c */ /* 0x040fe60000001848 */
[----:B------:R-:W-:Y:S04]  /*41c0*/  MUFU.EX2 R178, R178 ;  /* 0x000000b200b27308 */ /* 0x000fe80000000800 */
[----:B------:R-:W-:Y:S01]  /*41d0*/  MUFU.EX2 R180, R180 ;  /* 0x000000b400b47308 */ /* 0x000fe20000000800 */
[----:B------:R-:W-:Y:S01]  /*41e0*/  HMMA.16816.F32 R68, R148, R122, R68 ;  /* 0x0000007a9444723c */ /* 0x000fe20000001844 */
[----:B------:R-:W1:Y:S02]  /*41f0*/  LDSM.16.MT88.4 R120, [R0+0x4800] ;  /* 0x004800000078783b */ /* 0x000e640000004200 */
        /* <DEDUP_REMOVED lines=14> */
[----:B--2---:R-:W-:Y:S03]  /*42e0*/  HMMA.16816.F32 R64, R52, R60, RZ ;  /* 0x0000003c3440723c */ /* 0x004fe600000018ff */
[----:B------:R-:W-:Y:S04]  /*42f0*/  MUFU.EX2 R192, R192 ;  /* 0x000000c000c07308 */ /* 0x000fe80000000800 */
[----:B------:R-:W-:Y:S01]  /*4300*/  MUFU.EX2 R195, R195 ;  /* 0x000000c300c37308 */ /* 0x000fe20000000800 */
[----:B------:R-:W-:Y:S01]  /*4310*/  HMMA.16816.F32 R112, R148, R144, R112 ;  /* 0x000000909470723c */ /* 0x000fe20000001870 */
[-CC-:B------:R-:W-:Y:S01]  /*4320*/  FFMA.FTZ R145, R46, R170.reuse, -R173.reuse ;  /* 0x000000aa2e917223 */ /* 0x180fe200000108ad */
[-CC-:B------:R-:W-:Y:S01]  /*4330*/  FFMA.FTZ R144, R50, R170.reuse, -R173.reuse ;  /* 0x000000aa32907223 */ /* 0x180fe200000108ad */
[----:B------:R-:W-:Y:S01]  /*4340*/  LDSM.16.MT88.4 R44, [R171+0x11000] ;  /* 0x01100000ab2c783b */ /* 0x000fe20000004200 */
[----:B------:R-:W-:Y:S04]  /*4350*/  MUFU.EX2 R194, R194 ;  /* 0x000000c200c27308 */ /* 0x000fe80000000800 */
[C---:B------:R-:W-:Y:S01]  /*4360*/  HMMA.16816.F32 R100, R52.reuse, R102, RZ ;  /* 0x000000663464723c */ /* 0x040fe200000018ff */
[----:B------:R-:W-:Y:S04]  /*4370*/  MUFU.EX2 R144, R144 ;  /* 0x0000009000907308 */ /* 0x000fe80000000800 */
[----:B------:R-:W-:Y:S03]  /*4380*/  MUFU.EX2 R145, R145 ;  /* 0x0000009100917308 */ /* 0x000fe60000000800 */
[C---:B------:R-:W-:Y:S01]  /*4390*/  HMMA.16816.F32 R84, R52.reuse, R86, RZ ;  /* 0x000000563454723c */ /* 0x040fe200000018ff */
[----:B------:R-:W-:Y:S07]  /*43a0*/  MUFU.EX2 R233, R233 ;  /* 0x000000e900e97308 */ /* 0x000fee0000000800 */
[C---:B------:R-:W-:Y:S08]  /*43b0*/  HMMA.16816.F32 R76, R52.reuse, R78, RZ ;  /* 0x0000004e344c723c */ /* 0x040ff000000018ff */
[C---:B------:R-:W-:Y:S08]  /*43c0*/  HMMA.16816.F32 R60, R52.reuse, R62, RZ ;  /* 0x0000003e343c723c */ /* 0x040ff000000018ff */
[C---:B------:R-:W-:Y:S08]  /*43d0*/  HMMA.16816.F32 R56, R52.reuse, R116, RZ ;  /* 0x000000743438723c */ /* 0x040ff000000018ff */
[----:B------:R-:W-:Y:S01]  /*43e0*/  HMMA.16816.F32 R52, R52, R118, RZ ;  /* 0x000000763434723c */ /* 0x000fe200000018ff */
[----:B------:R-:W2:Y:S07]  /*43f0*/  LDSM.16.MT88.4 R116, [R164+0x4800] ;  /* 0x00480000a474783b */ /* 0x000eae0000004200 */
[C---:B------:R-:W-:Y:S08]  /*4400*/  HMMA.16816.F32 R96, R148.reuse, R136, R96 ;  /* 0x000000889460723c */ /* 0x040ff00000001860 */
[C---:B------:R-:W-:Y:S01]  /*4410*/  HMMA.16816.F32 R92, R148.reuse, R138, R92 ;  /* 0x0000008a945c723c */ /* 0x040fe2000000185c */
[----:B------:R-:W3:Y:S07]  /*4420*/  LDSM.16.MT88.4 R136, [R200+0x11000] ;  /* 0x01100000c888783b */ /* 0x000eee0000004200 */
[----:B------:R-:W-:Y:S01]  /*4430*/  HMMA.16816.F32 R108, R148, R146, R108 ;  /* 0x00000092946c723c */ /* 0x000fe2000000186c */
[-C--:B------:R-:W-:Y:S01]  /*4440*/  FFMA.FTZ R147, R51, R170.reuse, -R173 ;  /* 0x000000aa33937223 */ /* 0x080fe200000108ad */
[----:B------:R-:W-:-:S02]  /*4450*/  FFMA.FTZ R146, R48, R170, -R175 ;  /* 0x000000aa30927223 */ /* 0x000fc400000108af */
[----:B------:R-:W-:Y:S03]  /*4460*/  LDSM.16.MT88.4 R48, [R200+0xd000] ;  /* 0x00d00000c830783b */ /* 0x000fe60000004200 */
[----:B------:R-:W-:Y:S01]  /*4470*/  MUFU.EX2 R147, R147 ;  /* 0x0000009300937308 */ /* 0x000fe20000000800 */
[C---:B------:R-:W-:Y:S03]  /*4480*/  HMMA.16816.F32 R104, R148.reuse, R140, R104 ;  /* 0x0000008c9468723c */ /* 0x040fe60000001868 */
[----:B------:R-:W4:Y:S05]  /*4490*/  MUFU.EX2 R146, R146 ;  /* 0x0000009200927308 */ /* 0x000f2a0000000800 */
[C---:B------:R-:W-:Y:S01]  /*44a0*/  HMMA.16816.F32 R100, R148.reuse, R142, R100 ;  /* 0x0000008e9464723c */ /* 0x040fe20000001864 */
[----:B------:R-:W5:Y:S07]  /*44b0*/  LDSM.16.MT88.4 R140, [R164+0x5000] ;  /* 0x00500000a48c783b */ /* 0x000f6e0000004200 */
[C---:B------:R-:W-:Y:S08]  /*44c0*/  HMMA.16816.F32 R80, R148.reuse, R124, R80 ;  /* 0x0000007c9450723c */ /* 0x040ff00000001850 */
[C---:B------:R-:W-:Y:S01]  /*44d0*/  HMMA.16816.F32 R76, R148.reuse, R126, R76 ;  /* 0x0000007e944c723c */ /* 0x040fe2000000184c */
[----:B------:R-:W-:Y:S07]  /*44e0*/  LDSM.16.MT88.4 R124, [R171+0xd000] ;  /* 0x00d00000ab7c783b */ /* 0x000fee0000004200 */
[----:B-1----:R-:W-:Y:S01]  /*44f0*/  HMMA.16816.F32 R56, R148, R120, R56 ;  /* 0x000000789438723c */ /* 0x002fe20000001838 */
[----:B----4-:R-:W-:-:S02]  /*4500*/  F2FP.F16.F32.PACK_AB R120, R177, R146 ;  /* 0x00000092b178723e */ /* 0x010fc400000000ff */
[----:B------:R-:W-:-:S05]  /*4510*/  F2FP.F16.F32.PACK_AB R121, R147, R144 ;  /* 0x000000909379723e */ /* 0x000fca00000000ff */
[----:B------:R-:W-:Y:S01]  /*4520*/  HMMA.16816.F32 R52, R148, R122, R52 ;  /* 0x0000007a9434723c */ /* 0x000fe20000001834 */
[----:B------:R-:W-:Y:S02]  /*4530*/  F2FP.F16.F32.PACK_AB R122, R179, R172 ;  /* 0x000000acb37a723e */ /* 0x000fe400000000ff */
[----:B------:R-:W-:-:S05]  /*4540*/  F2FP.F16.F32.PACK_AB R123, R174, R145 ;  /* 0x00000091ae7b723e */ /* 0x000fca00000000ff */
[----:B--2---:R-:W-:Y:S08]  /*4550*/  HMMA.16816.F32 R64, R148, R116, R64 ;  /* 0x000000749440723c */ /* 0x004ff00000001840 */
[C---:B------:R-:W-:Y:S08]  /*4560*/  HMMA.16816.F32 R72, R120.reuse, R44, R72 ;  /* 0x0000002c7848723c */ /* 0x040ff00000001848 */
[----:B------:R-:W-:Y:S01]  /*4570*/  HMMA.16816.F32 R68, R120, R46, R68 ;  /* 0x0000002e7844723c */ /* 0x000fe20000001844 */
[----:B------:R-:W1:Y:S07]  /*4580*/  LDSM.16.MT88.4 R44, [R0+0x5000] ;  /* 0x00500000002c783b */ /* 0x000e6e0000004200 */
[C---:B------:R-:W-:Y:S08]  /*4590*/  HMMA.16816.F32 R88, R148.reuse, R128, R88 ;  /* 0x000000809458723c */ /* 0x040ff00000001858 */
[C---:B------:R-:W-:Y:S01]  /*45a0*/  HMMA.16816.F32 R84, R148.reuse, R130, R84 ;  /* 0x000000829454723c */ /* 0x040fe20000001854 */
[----:B------:R-:W2:Y:S07]  /*45b0*/  LDSM.16.MT88.4 R128, [R164+0x1000] ;  /* 0x00100000a480783b */ /* 0x000eae0000004200 */
[----:B------:R-:W-:Y:S01]  /*45c0*/  HMMA.16816.F32 R60, R148, R118, R60 ;  /* 0x00000076943c723c */ /* 0x000fe2000000183c */
[----:B------:R-:W4:Y:S01]  /*45d0*/  LDSM.16.MT88.4 R116, [R0+0x1000] ;  /* 0x001000000074783b */ /* 0x000f220000004200 */
[-CC-:B------:R-:W-:Y:S01]  /*45e0*/  FFMA.FTZ R148, R41, R170.reuse, -R175.reuse ;  /* 0x000000aa29947223 */ /* 0x180fe200000108af */
[-C--:B------:R-:W-:Y:S01]  /*45f0*/  FFMA.FTZ R150, R36, R170.reuse, -R175 ;  /* 0x000000aa24967223 */ /* 0x080fe200000108af */
[-CC-:B------:R-:W-:Y:S01]  /*4600*/  FFMA.FTZ R149, R39, R170.reuse, -R173.reuse ;  /* 0x000000aa27957223 */ /* 0x180fe200000108ad */
[----:B------:R-:W-:-:S03]  /*4610*/  FFMA.FTZ R151, R35, R170, -R173 ;  /* 0x000000aa23977223 */ /* 0x000fc600000108ad */
[C---:B---3--:R-:W-:Y:S01]  /*4620*/  HMMA.16816.F32 R80, R120.reuse, R136, R80 ;  /* 0x000000887850723c */ /* 0x048fe20000001850 */
[-CC-:B------:R-:W-:Y:S01]  /*4630*/  FFMA.FTZ R136, R42, R170.reuse, -R173.reuse ;  /* 0x000000aa2a887223 */ /* 0x180fe200000108ad */
[-C--:B------:R-:W-:Y:S01]  /*4640*/  FFMA.FTZ R137, R43, R170.reuse, -R173 ;  /* 0x000000aa2b897223 */ /* 0x080fe200000108ad */
[----:B------:R-:W-:Y:S04]  /*4650*/  MUFU.EX2 R148, R148 ;  /* 0x0000009400947308 */ /* 0x000fe80000000800 */
[----:B------:R-:W-:Y:S01]  /*4660*/  MUFU.EX2 R136, R136 ;  /* 0x0000008800887308 */ /* 0x000fe20000000800 */
[C---:B------:R-:W-:Y:S01]  /*4670*/  HMMA.16816.F32 R76, R120.reuse, R138, R76 ;  /* 0x0000008a784c723c */ /* 0x040fe2000000184c */
[-CC-:B------:R-:W-:Y:S02]  /*4680*/  FFMA.FTZ R139, R40, R170.reuse, -R175.reuse ;  /* 0x000000aa288b7223 */ /* 0x180fe400000108af */
[----:B------:R-:W3:Y:S01]  /*4690*/  LDSM.16.MT88.4 R40, [R171+0x11800] ;  /* 0x01180000ab28783b */ /* 0x000ee20000004200 */
[----:B------:R-:W2:Y:S04]  /*46a0*/  MUFU.EX2 R137, R137 ;  /* 0x0000008900897308 */ /* 0x000ea80000000800 */
[C---:B-----5:R-:W-:Y:S01]  /*46b0*/  HMMA.16816.F32 R64, R120.reuse, R140, R64 ;  /* 0x0000008c7840723c */ /* 0x060fe20000001840 */
[-C--:B------:R-:W-:Y:S01]  /*46c0*/  FFMA.FTZ R141, R37, R170.reuse, -R175 ;  /* 0x000000aa258d7223 */ /* 0x080fe200000108af */
[----:B------:R5:W-:Y:S04]  /*46d0*/  MUFU.EX2 R138, R38 ;  /* 0x00000026008a7308 */ /* 0x000be80000000800 */
[----:B------:R-:W4:Y:S02]  /*46e0*/  MUFU.EX2 R139, R139 ;  /* 0x0000008b008b7308 */ /* 0x000f240000000800 */
[C---:B------:R-:W-:Y:S01]  /*46f0*/  HMMA.16816.F32 R60, R120.reuse, R142, R60 ;  /* 0x0000008e783c723c */ /* 0x040fe2000000183c */
[----:B------:R-:W-:Y:S01]  /*4700*/  FFMA.FTZ R142, R34, R170, -R173 ;  /* 0x000000aa228e7223 */ /* 0x000fe200000108ad */
[----:B------:R4:W-:Y:S04]  /*4710*/  MUFU.EX2 R140, R150 ;  /* 0x00000096008c7308 */ /* 0x0009e80000000800 */
[----:B------:R-:W4:Y:S01]  /*4720*/  MUFU.EX2 R141, R141 ;  /* 0x0000008d008d7308 */ /* 0x000f220000000800 */
[----:B-----5:R-:W5:Y:S01]  /*4730*/  LDSM.16.MT88.4 R36, [R0+0x1800] ;  /* 0x001800000024783b */ /* 0x020f620000004200 */
[----:B-1----:R-:W-:Y:S02]  /*4740*/  HMMA.16816.F32 R56, R120, R44, R56 ;  /* 0x0000002c7838723c */ /* 0x002fe40000001838 */
[----:B------:R-:W1:Y:S01]  /*4750*/  MUFU.EX2 R143, R149 ;  /* 0x00000095008f7308 */ /* 0x000e620000000800 */
[----:B--2---:R-:W-:-:S02]  /*4760*/  F2FP.F16.F32.PACK_AB R45, R137, R136 ;  /* 0x00000088892d723e */ /* 0x004fc400000000ff */
[----:B----4-:R-:W-:Y:S01]  /*4770*/  F2FP.F16.F32.PACK_AB R44, R148, R139 ;  /* 0x0000008b942c723e */ /* 0x010fe200000000ff */
[----:B------:R-:W-:Y:S01]  /*4780*/  MUFU.EX2 R142, R142 ;  /* 0x0000008e008e7308 */ /* 0x000fe20000000800 */
[----:B------:R-:W-:Y:S01]  /*4790*/  FFMA.FTZ R150, R32, R170, -R175 ;  /* 0x000000aa20967223 */ /* 0x000fe200000108af */
[----:B------:R-:W-:Y:S01]  /*47a0*/  HMMA.16816.F32 R52, R120, R46, R52 ;  /* 0x0000002e7834723c */ /* 0x000fe20000001834 */
[----:B------:R-:W-:Y:S01]  /*47b0*/  LDSM.16.MT88.4 R32, [R200+0xe000] ;  /* 0x00e00000c820783b */ /* 0x000fe20000004200 */
[----:B------:R-:W-:Y:S01]  /*47c0*/  MUFU.EX2 R151, R151 ;  /* 0x0000009700977308 */ /* 0x000fe20000000800 */
[----:B------:R-:W-:-:S03]  /*47d0*/  F2FP.F16.F32.PACK_AB R46, R141, R140 ;  /* 0x0000008c8d2e723e */ /* 0x000fc600000000ff */
[----:B------:R-:W2:Y:S01]  /*47e0*/  MUFU.EX2 R150, R150 ;  /* 0x0000009600967308 */ /* 0x000ea20000000800 */
[----:B-1----:R-:W-:Y:S01]  /*47f0*/  F2FP.F16.F32.PACK_AB R47, R143, R138 ;  /* 0x0000008a8f2f723e */ /* 0x002fe200000000ff */
[C---:B------:R-:W-:Y:S01]  /*4800*/  HMMA.16816.F32 R104, R120.reuse, R124, R104 ;  /* 0x0000007c7868723c */ /* 0x040fe20000001868 */
[----:B------:R-:W-:Y:S02]  /*4810*/  FFMA.FTZ R149, R30, R170, -R173 ;  /* 0x000000aa1e957223 */ /* 0x000fe400000108ad */
[----:B------:R-:W-:Y:S04]  /*4820*/  LDSM.16.MT88.4 R28, [R171+0x12000] ;  /* 0x01200000ab1c783b */ /* 0x000fe80000004200 */
[----:B------:R-:W1:Y:S01]  /*4830*/  MUFU.EX2 R149, R149 ;  /* 0x0000009500957308 */ /* 0x000e620000000800 */
[C---:B------:R-:W-:Y:S01]  /*4840*/  HMMA.16816.F32 R100, R120.reuse, R126, R100 ;  /* 0x0000007e7864723c */ /* 0x040fe20000001864 */
[----:B------:R-:W-:Y:S07]  /*4850*/  LDSM.16.MT88.4 R124, [R164+0x1800] ;  /* 0x00180000a47c783b */ /* 0x000fee0000004200 */
[C---:B------:R-:W-:Y:S08]  /*4860*/  HMMA.16816.F32 R112, R120.reuse, R48, R112 ;  /* 0x000000307870723c */ /* 0x040ff00000001870 */
[C---:B------:R-:W-:Y:S01]  /*4870*/  HMMA.16816.F32 R108, R120.reuse, R50, R108 ;  /* 0x00000032786c723c */ /* 0x040fe2000000186c */
[----:B------:R-:W4:Y:S07]  /*4880*/  LDSM.16.MT88.4 R48, [R171+0xd800] ;  /* 0x00d80000ab30783b */ /* 0x000f2e0000004200 */
[C---:B------:R-:W-:Y:S08]  /*4890*/  HMMA.16816.F32 R96, R120.reuse, R128, R96 ;  /* 0x000000807860723c */ /* 0x040ff00000001860 */
[C---:B------:R-:W-:Y:S01]  /*48a0*/  HMMA.16816.F32 R92, R120.reuse, R130, R92 ;  /* 0x00000082785c723c */ /* 0x040fe2000000185c */
[----:B------:R-:W-:Y:S07]  /*48b0*/  LDSM.16.MT88.4 R128, [R200+0x11800] ;  /* 0x01180000c880783b */ /* 0x000fee0000004200 */
[C---:B------:R-:W-:Y:S08]  /*48c0*/  HMMA.16816.F32 R88, R120.reuse, R116, R88 ;  /* 0x000000747858723c */ /* 0x040ff00000001858 */
[----:B------:R-:W-:Y:S01]  /*48d0*/  HMMA.16816.F32 R84, R120, R118, R84 ;  /* 0x000000767854723c */ /* 0x000fe20000001854 */
[----:B------:R-:W2:Y:S04]  /*48e0*/  LDSM.16.MT88.4 R120, [R164+0x5800] ;  /* 0x00580000a478783b */ /* 0x000ea80000004200 */
[----:B------:R-:W-:Y:S03]  /*48f0*/  LDSM.16.MT88.4 R116, [R200+0xd800] ;  /* 0x00d80000c874783b */ /* 0x000fe60000004200 */
[C---:B---3--:R-:W-:Y:S08]  /*4900*/  HMMA.16816.F32 R72, R44.reuse, R40, R72 ;  /* 0x000000282c48723c */ /* 0x048ff00000001848 */
[C---:B------:R-:W-:Y:S01]  /*4910*/  HMMA.16816.F32 R68, R44.reuse, R42, R68 ;  /* 0x0000002a2c44723c */ /* 0x040fe20000001844 */
[----:B------:R-:W3:Y:S07]  /*4920*/  LDSM.16.MT88.4 R40, [R0+0x5800] ;  /* 0x005800000028783b */ /* 0x000eee0000004200 */
[C---:B-----5:R-:W-:Y:S08]  /*4930*/  HMMA.16816.F32 R88, R44.reuse, R36, R88 ;  /* 0x000000242c58723c */ /* 0x060ff00000001858 */
[C---:B------:R-:W-:Y:S01]  /*4940*/  HMMA.16816.F32 R84, R44.reuse, R38, R84 ;  /* 0x000000262c54723c */ /* 0x040fe20000001854 */
[----:B------:R-:W5:Y:S07]  /*4950*/  LDSM.16.MT88.4 R36, [R171+0xe000] ;  /* 0x00e00000ab24783b */ /* 0x000f6e0000004200 */
[C---:B----4-:R-:W-:Y:S08]  /*4960*/  HMMA.16816.F32 R104, R44.reuse, R48, R104 ;  /* 0x000000302c68723c */ /* 0x050ff00000001868 */
        /* <DEDUP_REMOVED lines=10> */
[----:B-1----:R-:W-:-:S05]  /*4a10*/  F2FP.F16.F32.PACK_AB R43, R178, R149 ;  /* 0x00000095b22b723e */ /* 0x002fca00000000ff */
[C---:B------:R-:W-:Y:S08]  /*4a20*/  HMMA.16816.F32 R112, R44.reuse, R116, R112 ;  /* 0x000000742c70723c */ /* 0x040ff00000001870 */
[----:B------:R-:W-:Y:S01]  /*4a30*/  HMMA.16816.F32 R108, R44, R118, R108 ;  /* 0x000000762c6c723c */ /* 0x000fe2000000186c */
[----:B------:R-:W-:Y:S07]  /*4a40*/  LDSM.16.MT88.4 R116, [R164+0x2000] ;  /* 0x00200000a474783b */ /* 0x000fee0000004200 */
[C---:B------:R-:W-:Y:S08]  /*4a50*/  HMMA.16816.F32 R72, R40.reuse, R28, R72 ;  /* 0x0000001c2848723c */ /* 0x040ff00000001848 */
[----:B------:R-:W-:Y:S01]  /*4a60*/  HMMA.16816.F32 R68, R40, R30, R68 ;  /* 0x0000001e2844723c */ /* 0x000fe20000001844 */
[----:B------:R-:W1:Y:S07]  /*4a70*/  LDSM.16.MT88.4 R28, [R0+0x6000] ;  /* 0x00600000001c783b */ /* 0x000e6e0000004200 */
[C---:B------:R-:W-:Y:S08]  /*4a80*/  HMMA.16816.F32 R80, R44.reuse, R128, R80 ;  /* 0x000000802c50723c */ /* 0x040ff00000001850 */
[----:B------:R-:W-:Y:S08]  /*4a90*/  HMMA.16816.F32 R76, R44, R130, R76 ;  /* 0x000000822c4c723c */ /* 0x000ff0000000184c */
[C---:B-----5:R-:W-:Y:S08]  /*4aa0*/  HMMA.16816.F32 R104, R40.reuse, R36, R104 ;  /* 0x000000242868723c */ /* 0x060ff00000001868 */
[C---:B------:R-:W-:Y:S01]  /*4ab0*/  HMMA.16816.F32 R100, R40.reuse, R38, R100 ;  /* 0x000000262864723c */ /* 0x040fe20000001864 */
[----:B------:R-:W3:Y:S07]  /*4ac0*/  LDSM.16.MT88.4 R36, [R164+0x6000] ;  /* 0x00600000a424783b */ /* 0x000eee0000004200 */
[C---:B------:R-:W-:Y:S08]  /*4ad0*/  HMMA.16816.F32 R112, R40.reuse, R32, R112 ;  /* 0x000000202870723c */ /* 0x040ff00000001870 */
[C---:B------:R-:W-:Y:S01]  /*4ae0*/  HMMA.16816.F32 R108, R40.reuse, R34, R108 ;  /* 0x00000022286c723c */ /* 0x040fe2000000186c */
[----:B------:R-:W5:Y:S07]  /*4af0*/  LDSM.16.MT88.4 R32, [R171+0x12800] ;  /* 0x01280000ab20783b */ /* 0x000f6e0000004200 */
[C---:B----4-:R-:W-:Y:S08]  /*4b00*/  HMMA.16816.F32 R88, R40.reuse, R48, R88 ;  /* 0x000000302858723c */ /* 0x050ff00000001858 */
[C---:B------:R-:W-:Y:S01]  /*4b10*/  HMMA.16816.F32 R84, R40.reuse, R50, R84 ;  /* 0x000000322854723c */ /* 0x040fe20000001854 */
[----:B------:R-:W4:Y:S07]  /*4b20*/  LDSM.16.MT88.4 R48, [R200+0xe800] ;  /* 0x00e80000c830783b */ /* 0x000f2e0000004200 */
[C---:B--2---:R-:W-:Y:S08]  /*4b30*/  HMMA.16816.F32 R80, R40.reuse, R120, R80 ;  /* 0x000000782850723c */ /* 0x044ff00000001850 */
[----:B------:R-:W-:Y:S01]  /*4b40*/  HMMA.16816.F32 R76, R40, R122, R76 ;  /* 0x0000007a284c723c */ /* 0x000fe2000000184c */
[----:B------:R-:W2:Y:S07]  /*4b50*/  LDSM.16.MT88.4 R120, [R200+0x12800] ;  /* 0x01280000c878783b */ /* 0x000eae0000004200 */
[C---:B------:R-:W-:Y:S08]  /*4b60*/  HMMA.16816.F32 R96, R44.reuse, R124, R96 ;  /* 0x0000007c2c60723c */ /* 0x040ff00000001860 */
[----:B------:R-:W-:Y:S01]  /*4b70*/  HMMA.16816.F32 R92, R44, R126, R92 ;  /* 0x0000007e2c5c723c */ /* 0x000fe2000000185c */
[----:B------:R-:W-:Y:S04]  /*4b80*/  LDSM.16.MT88.4 R44, [R171+0xe800] ;  /* 0x00e80000ab2c783b */ /* 0x000fe80000004200 */
[----:B------:R-:W-:Y:S03]  /*4b90*/  LDSM.16.MT88.4 R124, [R200+0xf800] ;  /* 0x00f80000c87c783b */ /* 0x000fe60000004200 */
[----:B-1----:R-:W-:Y:S01]  /*4ba0*/  HMMA.16816.F32 R56, R40, R28, R56 ;  /* 0x0000001c2838723c */ /* 0x002fe20000001838 */
[----:B------:R-:W-:-:S02]  /*4bb0*/  F2FP.F16.F32.PACK_AB R28, R187, R184 ;  /* 0x000000b8bb1c723e */ /* 0x000fc400000000ff */
[----:B------:R-:W-:-:S05]  /*4bc0*/  F2FP.F16.F32.PACK_AB R29, R185, R180 ;  /* 0x000000b4b91d723e */ /* 0x000fca00000000ff */
[----:B------:R-:W-:Y:S01]  /*4bd0*/  HMMA.16816.F32 R52, R40, R30, R52 ;  /* 0x0000001e2834723c */ /* 0x000fe20000001834 */
[----:B------:R-:W-:Y:S02]  /*4be0*/  F2FP.F16.F32.PACK_AB R30, R189, R186 ;  /* 0x000000babd1e723e */ /* 0x000fe400000000ff */
[----:B------:R-:W-:-:S05]  /*4bf0*/  F2FP.F16.F32.PACK_AB R31, R191, R182 ;  /* 0x000000b6bf1f723e */ /* 0x000fca00000000ff */
[----:B------:R-:W-:Y:S08]  /*4c00*/  HMMA.16816.F32 R96, R40, R116, R96 ;  /* 0x000000742860723c */ /* 0x000ff00000001860 */
[C---:B------:R-:W-:Y:S08]  /*4c10*/  HMMA.16816.F32 R88, R28.reuse, R24, R88 ;  /* 0x000000181c58723c */ /* 0x040ff00000001858 */
[----:B------:R-:W-:Y:S01]  /*4c20*/  HMMA.16816.F32 R84, R28, R26, R84 ;  /* 0x0000001a1c54723c */ /* 0x000fe20000001854 */
[----:B------:R-:W1:Y:S07]  /*4c30*/  LDSM.16.MT88.4 R24, [R0+0x6800] ;  /* 0x006800000018783b */ /* 0x000e6e0000004200 */
[C---:B------:R-:W-:Y:S01]  /*4c40*/  HMMA.16816.F32 R92, R40.reuse, R118, R92 ;  /* 0x00000076285c723c */ /* 0x040fe2000000185c */
[----:B------:R-:W1:Y:S07]  /*4c50*/  LDSM.16.MT88.4 R116, [R164+0x2800] ;  /* 0x00280000a474783b */ /* 0x000e6e0000004200 */
[C---:B---3--:R-:W-:Y:S08]  /*4c60*/  HMMA.16816.F32 R64, R40.reuse, R36, R64 ;  /* 0x000000242840723c */ /* 0x048ff00000001840 */
[----:B------:R-:W-:Y:S01]  /*4c70*/  HMMA.16816.F32 R60, R40, R38, R60 ;  /* 0x00000026283c723c */ /* 0x000fe2000000183c */
[----:B------:R-:W-:Y:S04]  /*4c80*/  LDSM.16.MT88.4 R36, [R171+0xf000] ;  /* 0x00f00000ab24783b */ /* 0x000fe80000004200 */
[----:B------:R-:W-:Y:S03]  /*4c90*/  LDSM.16.MT88.4 R40, [R200+0xf000] ;  /* 0x00f00000c828783b */ /* 0x000fe60000004200 */
[C---:B-----5:R-:W-:Y:S08]  /*4ca0*/  HMMA.16816.F32 R72, R28.reuse, R32, R72 ;  /* 0x000000201c48723c */ /* 0x060ff00000001848 */
[C---:B------:R-:W-:Y:S01]  /*4cb0*/  HMMA.16816.F32 R68, R28.reuse, R34, R68 ;  /* 0x000000221c44723c */ /* 0x040fe20000001844 */
[----:B------:R-:W3:Y:S07]  /*4cc0*/  LDSM.16.MT88.4 R32, [R171+0x13000] ;  /* 0x01300000ab20783b */ /* 0x000eee0000004200 */
[----:B----4-:R-:W-:Y:S01]  /*4cd0*/  HMMA.16816.F32 R112, R28, R48, R112 ;  /* 0x000000301c70723c */ /* 0x010fe20000001870 */
[-CC-:B------:R-:W-:Y:S01]  /*4ce0*/  FFMA.FTZ R48, R18, R170.reuse, -R173.reuse ;  /* 0x000000aa12307223 */ /* 0x180fe200000108ad */
[----:B------:R-:W-:-:S02]  /*4cf0*/  FFMA.FTZ R49, R14, R170, -R173 ;  /* 0x000000aa0e317223 */ /* 0x000fc400000108ad */
[----:B------:R-:W-:Y:S03]  /*4d00*/  LDSM.16.MT88.4 R12, [R200+0x13000] ;  /* 0x01300000c80c783b */ /* 0x000fe60000004200 */
[----:B------:R-:W-:Y:S01]  /*4d10*/  MUFU.EX2 R48, R48 ;  /* 0x0000003000307308 */ /* 0x000fe20000000800 */
[C---:B------:R-:W-:Y:S01]  /*4d20*/  HMMA.16816.F32 R108, R28.reuse, R50, R108 ;  /* 0x000000321c6c723c */ /* 0x040fe2000000186c */
[-C--:B------:R-:W-:Y:S01]  /*4d30*/  FFMA.FTZ R51, R19, R170.reuse, -R173 ;  /* 0x000000aa13337223 */ /* 0x080fe200000108ad */
[-CC-:B------:R-:W-:Y:S01]  /*4d40*/  FFMA.FTZ R50, R16, R170.reuse, -R175.reuse ;  /* 0x000000aa10327223 */ /* 0x180fe200000108af */
[----:B------:R-:W-:Y:S04]  /*4d50*/  MUFU.EX2 R49, R49 ;  /* 0x0000003100317308 */ /* 0x000fe80000000800 */
[----:B------:R-:W-:Y:S01]  /*4d60*/  MUFU.EX2 R51, R51 ;  /* 0x0000003300337308 */ /* 0x000fe20000000800 */
[----:B--2---:R-:W-:Y:S01]  /*4d70*/  HMMA.16816.F32 R80, R28, R120, R80 ;  /* 0x000000781c50723c */ /* 0x004fe20000001850 */
[----:B------:R-:W-:-:S02]  /*4d80*/  FFMA.FTZ R121, R17, R170, -R175 ;  /* 0x000000aa11797223 */ /* 0x000fc400000108af */
[----:B------:R-:W-:Y:S01]  /*4d90*/  MUFU.EX2 R50, R50 ;  /* 0x0000003200327308 */ /* 0x000fe20000000800 */
[----:B------:R-:W-:Y:S03]  /*4da0*/  LDSM.16.MT88.4 R16, [R0+0x3000] ;  /* 0x003000000010783b */ /* 0x000fe60000004200 */
[----:B------:R-:W2:Y:S01]  /*4db0*/  MUFU.EX2 R121, R121 ;  /* 0x0000007900797308 */ /* 0x000ea20000000800 */
[C---:B------:R-:W-:Y:S08]  /*4dc0*/  HMMA.16816.F32 R64, R28.reuse, R20, R64 ;  /* 0x000000141c40723c */ /* 0x040ff00000001840 */
[C---:B------:R-:W-:Y:S01]  /*4dd0*/  HMMA.16816.F32 R60, R28.reuse, R22, R60 ;  /* 0x000000161c3c723c */ /* 0x040fe2000000183c */
[----:B------:R-:W4:Y:S07]  /*4de0*/  LDSM.16.MT88.4 R20, [R164+0x7000] ;  /* 0x00700000a414783b */ /* 0x000f2e0000004200 */
[----:B-1----:R-:W-:Y:S01]  /*4df0*/  HMMA.16816.F32 R56, R28, R24, R56 ;  /* 0x000000181c38723c */ /* 0x002fe20000001838 */
[----:B--2---:R-:W-:-:S02]  /*4e00*/  F2FP.F16.F32.PACK_AB R24, R121, R50 ;  /* 0x000000327918723e */ /* 0x004fc400000000ff */
[----:B------:R-:W-:-:S05]  /*4e10*/  F2FP.F16.F32.PACK_AB R25, R51, R48 ;  /* 0x000000303319723e */ /* 0x000fca00000000ff */
[----:B------:R-:W-:Y:S01]  /*4e20*/  HMMA.16816.F32 R52, R28, R26, R52 ;  /* 0x0000001a1c34723c */ /* 0x000fe20000001834 */
[----:B------:R-:W-:Y:S02]  /*4e30*/  F2FP.F16.F32.PACK_AB R26, R193, R188 ;  /* 0x000000bcc11a723e */ /* 0x000fe400000000ff */
[----:B------:R-:W-:-:S05]  /*4e40*/  F2FP.F16.F32.PACK_AB R27, R190, R49 ;  /* 0x00000031be1b723e */ /* 0x000fca00000000ff */
[C---:B------:R-:W-:Y:S08]  /*4e50*/  HMMA.16816.F32 R104, R28.reuse, R44, R104 ;  /* 0x0000002c1c68723c */ /* 0x040ff00000001868 */
[C---:B------:R-:W-:Y:S01]  /*4e60*/  HMMA.16816.F32 R100, R28.reuse, R46, R100 ;  /* 0x0000002e1c64723c */ /* 0x040fe20000001864 */
[----:B------:R-:W1:Y:S07]  /*4e70*/  LDSM.16.MT88.4 R44, [R164+0x3000] ;  /* 0x00300000a42c783b */ /* 0x000e6e0000004200 */
[----:B------:R-:W-:Y:S01]  /*4e80*/  HMMA.16816.F32 R96, R28, R116, R96 ;  /* 0x000000741c60723c */ /* 0x000fe20000001860 */
[----:B------:R-:W-:-:S07]  /*4e90*/  F2FP.F16.F32.PACK_AB R117, R195, R192 ;  /* 0x000000c0c375723e */ /* 0x000fce00000000ff */
[----:B------:R-:W-:Y:S01]  /*4ea0*/  HMMA.16816.F32 R92, R28, R118, R92 ;  /* 0x000000761c5c723c */ /* 0x000fe2000000185c */
[----:B------:R-:W-:-:S07]  /*4eb0*/  F2FP.F16.F32.PACK_AB R119, R233, R194 ;  /* 0x000000c2e977723e */ /* 0x000fce00000000ff */
[----:B------:R-:W-:Y:S08]  /*4ec0*/  HMMA.16816.F32 R76, R28, R122, R76 ;  /* 0x0000007a1c4c723c */ /* 0x000ff0000000184c */
[C---:B---3--:R-:W-:Y:S01]  /*4ed0*/  HMMA.16816.F32 R28, R24.reuse, R32, R72 ;  /* 0x00000020181c723c */ /* 0x048fe20000001848 */
[----:B------:R-:W2:Y:S07]  /*4ee0*/  LDSM.16.MT88.4 R72, [R171+0xf800] ;  /* 0x00f80000ab48783b */ /* 0x000eae0000004200 */
[----:B------:R-:W-:Y:S01]  /*4ef0*/  HMMA.16816.F32 R32, R24, R34, R68 ;  /* 0x000000221820723c */ /* 0x000fe20000001844 */
[----:B------:R-:W-:-:S02]  /*4f00*/  FFMA.FTZ R68, R8, R170, -R175 ;  /* 0x000000aa08447223 */ /* 0x000fc400000108af */
[----:B------:R-:W3:Y:S01]  /*4f10*/  LDSM.16.MT88.4 R8, [R171+0x13800] ;  /* 0x01380000ab08783b */ /* 0x000ee20000004200 */
[----:B------:R-:W-:Y:S04]  /*4f20*/  MUFU.EX2 R175, R4 ;  /* 0x0000000400af7308 */ /* 0x000fe80000000800 */
[C---:B----4-:R-:W-:Y:S01]  /*4f30*/  HMMA.16816.F32 R64, R24.reuse, R20, R64 ;  /* 0x000000141840723c */ /* 0x050fe20000001840 */
[----:B------:R-:W-:Y:S04]  /*4f40*/  MUFU.EX2 R20, R68 ;  /* 0x0000004400147308 */ /* 0x000fe80000000800 */
[----:B------:R-:W4:Y:S03]  /*4f50*/  MUFU.EX2 R21, R6 ;  /* 0x0000000600157308 */ /* 0x000f260000000800 */
[C---:B------:R-:W-:Y:S01]  /*4f60*/  HMMA.16816.F32 R104, R24.reuse, R36, R104 ;  /* 0x000000241868723c */ /* 0x040fe20000001868 */
[----:B------:R-:W5:Y:S07]  /*4f70*/  MUFU.EX2 R170, R5 ;  /* 0x0000000500aa7308 */ /* 0x000f6e0000000800 */
[----:B------:R-:W-:Y:S01]  /*4f80*/  HMMA.16816.F32 R100, R24, R38, R100 ;  /* 0x000000261864723c */ /* 0x000fe20000001864 */
[----:B------:R-:W-:Y:S01]  /*4f90*/  LDSM.16.MT88.4 R36, [R0+0x7000] ;  /* 0x007000000024783b */ /* 0x000fe20000004200 */
[----:B----4-:R-:W-:-:S02]  /*4fa0*/  F2FP.F16.F32.PACK_AB R116, R21, R20 ;  /* 0x000000141574723e */ /* 0x010fc400000000ff */
[----:B-----5:R-:W-:Y:S01]  /*4fb0*/  F2FP.F16.F32.PACK_AB R118, R170, R175 ;  /* 0x000000afaa76723e */ /* 0x020fe200000000ff */
[----:B------:R-:W-:-:S03]  /*4fc0*/  FADD.FTZ R5, R159, R160 ;  /* 0x000000a09f057221 */ /* 0x000fc60000010000 */
[----:B-1----:R-:W-:Y:S01]  /*4fd0*/  HMMA.16816.F32 R96, R24, R44, R96 ;  /* 0x0000002c1860723c */ /* 0x002fe20000001860 */
[----:B------:R-:W-:-:S04]  /*4fe0*/  FADD.FTZ R5, R156, R5 ;  /* 0x000000059c057221 */ /* 0x000fc80000010000 */
[----:B------:R-:W-:-:S03]  /*4ff0*/  FADD.FTZ R152, R152, R5 ;  /* 0x0000000598987221 */ /* 0x000fc60000010000 */
[----:B--2---:R-:W-:Y:S01]  /*5000*/  HMMA.16816.F32 R68, R116, R72, R104 ;  /* 0x000000487444723c */ /* 0x004fe20000001868 */
[----:B------:R-:W1:Y:S01]  /*5010*/  LDSM.16.MT88.4 R4, [R0+0x3800] ;  /* 0x003800000004783b */ /* 0x000e620000004200 */
[----:B------:R-:W-:-:S06]  /*5020*/  FADD.FTZ R157, R157, R152 ;  /* 0x000000989d9d7221 */ /* 0x000fcc0000010000 */
[C---:B------:R-:W-:Y:S08]  /*5030*/  HMMA.16816.F32 R72, R116.reuse, R74, R100 ;  /* 0x0000004a7448723c */ /* 0x040ff00000001864 */
        /* <DEDUP_REMOVED lines=11> */
[----:B------:R-:W2:Y:S01]  /*50f0*/  LDSM.16.MT88.4 R80, [R164+0x3800] ;  /* 0x00380000a450783b */ /* 0x000ea20000004200 */
        /* <DEDUP_REMOVED lines=15> */
[----:B------:R-:W-:-:S04]  /*51f0*/  FADD.FTZ R150, R150, R141 ;  /* 0x0000008d96967221 */ /* 0x000fc80000010000 */
[----:B------:R-:W-:Y:S02]  /*5200*/  FADD.FTZ R181, R181, R150 ;  /* 0x00000096b5b57221 */ /* 0x000fe40000010000 */
        /* <DEDUP_REMOVED lines=16> */
[----:B--2---:R-:W-:Y:S01]  /*5310*/  HMMA.16816.F32 R76, R116, R80, R96 ;  /* 0x00000050744c723c */ /* 0x004fe20000001860 */
[----:B------:R-:W2:Y:S02]  /*5320*/  LDSM.16.MT88.4 R96, [R200+0x13800] ;  /* 0x01380000c860783b */ /* 0x000ea40000004200 */
[----:B------:R-:W-:-:S04]  /*5330*/  FADD.FTZ R50, R50, R189 ;  /* 0x000000bd32327221 */ /* 0x000fc80000010000 */
[----:B------:R-:W-:Y:S01]  /*5340*/  FADD.FTZ R5, R121, R50 ;  /* 0x0000003279057221 */ /* 0x000fe20000010000 */
[----:B------:R-:W-:Y:S01]  /*5350*/  HMMA.16816.F32 R104, R116, R10, R32 ;  /* 0x0000000a7468723c */ /* 0x000fe20000001820 */
[----:B------:R3:W4:Y:S02]  /*5360*/  LDSM.16.MT88.4 R8, [R0+0x7800] ;  /* 0x007800000008783b */ /* 0x0007240000004200 */
[----:B------:R-:W-:-:S04]  /*5370*/  FADD.FTZ R188, R188, R5 ;  /* 0x00000005bcbc7221 */ /* 0x000fc80000010000 */
[----:B------:R-:W-:Y:S01]  /*5380*/  FADD.FTZ R193, R193, R188 ;  /* 0x000000bcc1c17221 */ /* 0x000fe20000010000 */
[----:B------:R-:W-:Y:S03]  /*5390*/  HMMA.16816.F32 R40, R24, R42, R108 ;  /* 0x0000002a1828723c */ /* 0x000fe6000000186c */
[----:B------:R-:W-:-:S04]  /*53a0*/  FADD.FTZ R20, R20, R193 ;  /* 0x000000c114147221 */ /* 0x000fc80000010000 */
[----:B------:R-:W-:Y:S01]  /*53b0*/  FADD.FTZ R20, R21, R20 ;  /* 0x0000001415147221 */ /* 0x000fe20000010000 */
[----:B------:R-:W-:Y:S03]  /*53c0*/  HMMA.16816.F32 R56, R24, R36, R56 ;  /* 0x000000241838723c */ /* 0x000fe60000001838 */
[----:B------:R-:W-:-:S04]  /*53d0*/  FADD.FTZ R175, R175, R20 ;  /* 0x00000014afaf7221 */ /* 0x000fc80000010000 */
[----:B------:R-:W-:Y:S01]  /*53e0*/  FADD.FTZ R235, R170, R175 ;  /* 0x000000afaaeb7221 */ /* 0x000fe20000010000 */
[----:B---3--:R-:W-:Y:S01]  /*53f0*/  FADD.FTZ R0, R48, R191 ;  /* 0x000000bf30007221 */ /* 0x008fe20000010000 */
[----:B------:R-:W-:Y:S03]  /*5400*/  HMMA.16816.F32 R52, R24, R38, R52 ;  /* 0x000000261834723c */ /* 0x000fe60000001834 */
[----:B------:R-:W-:-:S04]  /*5410*/  FADD.FTZ R0, R51, R0 ;  /* 0x0000000033007221 */ /* 0x000fc80000010000 */
[----:B------:R-:W-:Y:S01]  /*5420*/  FADD.FTZ R49, R49, R0 ;  /* 0x0000000031317221 */ /* 0x000fe20000010000 */
[----:B-1----:R-:W-:Y:S03]  /*5430*/  HMMA.16816.F32 R108, R116, R112, R64 ;  /* 0x00000070746c723c */ /* 0x002fe60000001840 */
[----:B------:R-:W-:-:S04]  /*5440*/  FADD.FTZ R5, R190, R49 ;  /* 0x00000031be057221 */ /* 0x000fc80000010000 */
[----:B------:R-:W-:Y:S01]  /*5450*/  FADD.FTZ R192, R192, R5 ;  /* 0x00000005c0c07221 */ /* 0x000fe20000010000 */
[----:B------:R-:W-:Y:S03]  /*5460*/  HMMA.16816.F32 R128, R116, R124, R128 ;  /* 0x0000007c7480723c */ /* 0x000fe60000001880 */
[----:B------:R-:W-:-:S04]  /*5470*/  FADD.FTZ R195, R195, R192 ;  /* 0x000000c0c3c37221 */ /* 0x000fc80000010000 */
[----:B------:R-:W-:Y:S01]  /*5480*/  FADD.FTZ R194, R194, R195 ;  /* 0x000000c3c2c27221 */ /* 0x000fe20000010000 */
[----:B--2---:R-:W-:Y:S03]  /*5490*/  HMMA.16816.F32 R92, R116, R96, R92 ;  /* 0x00000060745c723c */ /* 0x004fe6000000185c */
[----:B------:R-:W-:-:S05]  /*54a0*/  FADD.FTZ R233, R233, R194 ;  /* 0x000000c2e9e97221 */ /* 0x000fca0000010000 */
[C---:B------:R-:W-:Y:S08]  /*54b0*/  HMMA.16816.F32 R80, R116.reuse, R82, R44 ;  /* 0x000000527450723c */ /* 0x040ff0000000182c */
[C---:B------:R-:W-:Y:S08]  /*54c0*/  HMMA.16816.F32 R112, R116.reuse, R114, R60 ;  /* 0x000000727470723c */ /* 0x040ff0000000183c */
[C---:B------:R-:W-:Y:S08]  /*54d0*/  HMMA.16816.F32 R124, R116.reuse, R126, R40 ;  /* 0x0000007e747c723c */ /* 0x040ff00000001828 */
[C---:B------:R-:W-:Y:S08]  /*54e0*/  HMMA.16816.F32 R88, R116.reuse, R6, R16 ;  /* 0x000000067458723c */ /* 0x040ff00000001810 */
[C---:B------:R-:W-:Y:S08]  /*54f0*/  HMMA.16816.F32 R96, R116.reuse, R98, R12 ;  /* 0x000000627460723c */ /* 0x040ff0000000180c */
[C---:B----4-:R-:W-:Y:S08]  /*5500*/  HMMA.16816.F32 R120, R116.reuse, R8, R56 ;  /* 0x000000087478723c */ /* 0x050ff00000001838 */
        /* <DEDUP_REMOVED lines=8> */
[----:B------:R-:W-:Y:S01]  /*5590*/  VIADD R224, R200, 0xc040 ;  /* 0x0000c040c8e07836 */ /* 0x000fe20000000000 */
[----:B------:R-:W-:-:S11]  /*55a0*/  MOV R137, R134 ;  /* 0x0000008600897202 */ /* 0x000fd60000000f00 */
.L_x_4755:
        /* <DEDUP_REMOVED lines=78> */
.L_x_4750:
[----:B------:R-:W-:Y:S05]  /*5a90*/  BSYNC.RECONVERGENT B0 ;  /* 0x0000000000007941 */ /* 0x000fea0003800200 */
.L_x_4749:
        /* <DEDUP_REMOVED lines=11> */
[----:B------:R-:W-:Y:S02]  /*5b50*/  LOP3.LUT R37, R136, R38, R37, 0x1e, !PT ;  /* 0x0000002688257212 */ /* 0x000fe400078e1e25 */
[----:B------:R-:W-:Y:S02]  /*5b60*/  IADD3 R38, P0, PT, R225, R216, RZ ;  /* 0x000000d8e1267210 */ /* 0x000fe40007f1e0ff */
[----:B------:R-:W-:Y:S01]  /*5b70*/  LOP3.LUT R36, R37, R36, RZ, 0xfc, !PT ;  /* 0x0000002425247212 */ /* 0x000fe200078efcff */
[C---:B------:R-:W-:Y:S01]  /*5b80*/  IMAD.SHL.U32 R37, R199.reuse, 0x20, RZ ;  /* 0x00000020c7257824 */ /* 0x040fe200078e00ff */
[----:B------:R-:W-:Y:S01]  /*5b90*/  LOP3.LUT R134, R199, 0x8, RZ, 0xc0, !PT ;  /* 0x00000008c7867812 */ /* 0x000fe200078ec0ff */
[----:B------:R-:W-:Y:S01]  /*5ba0*/  IMAD.X R39, R226, 0x1, R217, P0 ;  /* 0x00000001e2277824 */ /* 0x000fe200000e06d9 */
[-C--:B------:R-:W-:Y:S02]  /*5bb0*/  IADD3 R48, P0, PT, R38, R206.reuse, RZ ;  /* 0x000000ce26307210 */ /* 0x080fe40007f1e0ff */
[----:B------:R-:W-:Y:S01]  /*5bc0*/  LOP3.LUT R132, R203, 0x8, RZ, 0xc0, !PT ;  /* 0x00000008cb847812 */ /* 0x000fe200078ec0ff */
[----:B-1----:R-:W-:Y:S01]  /*5bd0*/  ULEA UR6, UR6, UR7, 0x18 ;  /* 0x0000000706067291 */ /* 0x002fe2000f8ec0ff */
[----:B------:R-:W-:Y:S01]  /*5be0*/  LOP3.LUT R202, R37, 0x7c00, RZ, 0xc0, !PT ;  /* 0x00007c0025ca7812 */ /* 0x000fe200078ec0ff */
[----:B------:R-:W-:Y:S01]  /*5bf0*/  IMAD.X R49, R39, 0x1, R207, P0 ;  /* 0x0000000127317824 */ /* 0x000fe200000e06cf */
[-C--:B------:R-:W-:Y:S02]  /*5c00*/  IADD3 R46, P0, PT, R48, R206.reuse, RZ ;  /* 0x000000ce302e7210 */ /* 0x080fe40007f1e0ff */
[----:B------:R-:W-:Y:S01]  /*5c10*/  LOP3.LUT R135, R134, 0x1c0, R133, 0xf8, !PT ;  /* 0x000001c086877812 */ /* 0x000fe200078ef885 */
[----:B------:R-:W-:Y:S01]  /*5c20*/  IMAD.U32 R201, RZ, RZ, UR6 ;  /* 0x00000006ffc97e24 */ /* 0x000fe2000f8e00ff */
[----:B------:R-:W-:Y:S01]  /*5c30*/  LOP3.LUT R134, R133, 0x400, RZ, 0xc0, !PT ;  /* 0x0000040085867812 */ /* 0x000fe200078ec0ff */
[----:B------:R-:W-:Y:S01]  /*5c40*/  IMAD.X R47, R49, 0x1, R207, P0 ;  /* 0x00000001312f7824 */ /* 0x000fe200000e06cf */
[-C--:B------:R-:W-:Y:S01]  /*5c50*/  IADD3 R44, P0, PT, R46, R206.reuse, RZ ;  /* 0x000000ce2e2c7210 */ /* 0x080fe20007f1e0ff */
[----:B------:R-:W-:Y:S01]  /*5c60*/  IMAD R237, R36, 0x2, R201 ;  /* 0x0000000224ed7824 */ /* 0x000fe200078e02c9 */
[--C-:B------:R-:W-:Y:S02]  /*5c70*/  LOP3.LUT R132, R132, 0x1c0, R133.reuse, 0xf8, !PT ;  /* 0x000001c084847812 */ /* 0x100fe400078ef885 */
[----:B------:R-:W-:Y:S01]  /*5c80*/  LOP3.LUT R133, R202, 0x200, R133, 0xf8, !PT ;  /* 0x00000200ca857812 */ /* 0x000fe200078ef885 */
[--C-:B------:R-:W-:Y:S01]  /*5c90*/  IMAD.X R45, R47, 0x1, R207.reuse, P0 ;  /* 0x000000012f2d7824 */ /* 0x100fe200000e06cf */
[----:B------:R-:W-:Y:S01]  /*5ca0*/  @!PT LDS RZ, [RZ] ;  /* 0x00000000fffff984 */ /* 0x000fe20000000800 */
[----:B------:R-:W-:Y:S01]  /*5cb0*/  @!PT LDS RZ, [RZ] ;  /* 0x00000000fffff984 */ /* 0x000fe20000000800 */
[----:B------:R-:W-:Y:S01]  /*5cc0*/  @!PT LDS RZ, [RZ] ;  /* 0x00000000fffff984 */ /* 0x000fe20000000800 */
[----:B------:R-:W-:Y:S01]  /*5cd0*/  LDGSTS.E.BYPASS.LTC128B.128 [R237+0xc000], desc[UR4][R216.64] ;  /* 0x0c000000d8ed7fae */ /* 0x000fe2000b981a04 */
[----:B------:R-:W-:Y:S02]  /*5ce0*/  IADD3 R42, P0, PT, R44, R206, RZ ;  /* 0x000000ce2c2a7210 */ /* 0x000fe40007f1e0ff */
[----:B------:R-:W-:Y:S02]  /*5cf0*/  LOP3.LUT R135, R135, R136, RZ, 0x3c, !PT ;  /* 0x0000008887877212 */ /* 0x000fe400078e3cff */
[----:B------:R-:W-:Y:S01]  /*5d00*/  LDGSTS.E.BYPASS.LTC128B.128 [R237+0x10000], desc[UR4][R216.64+0x80] ;  /* 0x10000080d8ed7fae */ /* 0x000fe2000b981a04 */
[----:B------:R-:W-:Y:S01]  /*5d10*/  LOP3.LUT R132, R133, R132, R136, 0xf6, !PT ;  /* 0x0000008485847212 */ /* 0x000fe200078ef688 */
[----:B------:R-:W-:Y:S01]  /*5d20*/  IMAD.X R43, R45, 0x1, R207, P0 ;  /* 0x000000012d2b7824 */ /* 0x000fe200000e06cf */
[----:B------:R-:W-:Y:S02]  /*5d30*/  IADD3 R40, P0, PT, R42, R206, RZ ;  /* 0x000000ce2a287210 */ /* 0x000fe40007f1e0ff */
[----:B------:R-:W-:Y:S01]  /*5d40*/  LDGSTS.E.BYPASS.LTC128B.128 [R237+0xc800], desc[UR4][R38.64] ;  /* 0x0c80000026ed7fae */ /* 0x000fe2000b981a04 */
[----:B------:R-:W-:Y:S01]  /*5d50*/  IMAD R134, R135, 0x2, R134 ;  /* 0x0000000287867824 */ /* 0x000fe200078e0286 */
[----:B------:R-:W-:Y:S01]  /*5d60*/  ISETP.GT.AND P2, PT, R221, R212, PT ;  /* 0x000000d4dd00720c */ /* 0x000fe20003f44270 */
[----:B------:R-:W-:Y:S02]  /*5d70*/  IMAD R188, R132, 0x2, R201 ;  /* 0x0000000284bc7824 */ /* 0x000fe400078e02c9 */
[----:B------:R-:W-:Y:S01]  /*5d80*/  LDGSTS.E.BYPASS.LTC128B.128 [R237+0x10800], desc[UR4][R38.64+0x80] ;  /* 0x1080008026ed7fae */ /* 0x000fe2000b981a04 */
[--C-:B------:R-:W-:Y:S01]  /*5d90*/  IMAD.X R41, R43, 0x1, R207.reuse, P0 ;  /* 0x000000012b297824 */ /* 0x100fe200000e06cf */
[----:B------:R-:W-:Y:S01]  /*5da0*/  IADD3 R36, P0, PT, R40, R206, RZ ;  /* 0x000000ce28247210 */ /* 0x000fe20007f1e0ff */
[----:B------:R-:W-:Y:S02]  /*5db0*/  IMAD.IADD R186, R201, 0x1, R134 ;  /* 0x00000001c9ba7824 */ /* 0x000fe400078e0286 */
[----:B------:R-:W-:Y:S02]  /*5dc0*/  LDGSTS.E.BYPASS.LTC128B.128 [R237+0xd000], desc[UR4][R48.64] ;  /* 0x0d00000030ed7fae */ /* 0x000fe4000b981a04 */
[----:B------:R-:W-:Y:S03]  /*5dd0*/  IMAD.X R37, R41, 0x1, R207, P0 ;  /* 0x0000000129257824 */ /* 0x000fe600000e06cf */
[----:B------:R-:W-:Y:S01]  /*5de0*/  LDGSTS.E.BYPASS.LTC128B.128 [R237+0x11000], desc[UR4][R48.64+0x80] ;  /* 0x1100008030ed7fae */ /* 0x000fe2000b981a04 */
[C---:B------:R-:W-:Y:S04]  /*5df0*/  LOP3.LUT P0, RZ, R199.reuse, 0x2, RZ, 0xc0, !PT ;  /* 0x00000002c7ff7812 */ /* 0x040fe8000780c0ff */
[----:B------:R-:W-:Y:S01]  /*5e00*/  LDGSTS.E.BYPASS.LTC128B.128 [R237+0xd800], desc[UR4][R46.64] ;  /* 0x0d8000002eed7fae */ /* 0x000fe2000b981a04 */
[----:B------:R-:W-:Y:S02]  /*5e10*/  SEL R205, R198, 0xffffffe0, !P0 ;  /* 0xffffffe0c6cd7807 */ /* 0x000fe40004000000 */
[----:B------:R-:W-:Y:S02]  /*5e20*/  LOP3.LUT P0, RZ, R199, 0x4, RZ, 0xc0, !PT ;  /* 0x00000004c7ff7812 */ /* 0x000fe4000780c0ff */
[----:B------:R-:W-:Y:S01]  /*5e30*/  LDGSTS.E.BYPASS.LTC128B.128 [R237+0x11800], desc[UR4][R46.64+0x80] ;  /* 0x118000802eed7fae */ /* 0x000fe2000b981a04 */
[--C-:B------:R-:W-:Y:S01]  /*5e40*/  IMAD.IADD R185, R188, 0x1, R205.reuse ;  /* 0x00000001bcb97824 */ /* 0x100fe200078e02cd */
[----:B------:R-:W-:Y:S03]  /*5e50*/  SEL R139, R197, 0xffffffc0, !P0 ;  /* 0xffffffc0c58b7807 */ /* 0x000fe60004000000 */
[----:B------:R-:W-:Y:S01]  /*5e60*/  LDGSTS.E.BYPASS.LTC128B.128 [R237+0xe000], desc[UR4][R44.64] ;  /* 0x0e0000002ced7fae */ /* 0x000fe2000b981a04 */
[----:B------:R-:W-:Y:S04]  /*5e70*/  IMAD.IADD R138, R186, 0x1, R205 ;  /* 0x00000001ba8a7824 */ /* 0x000fe800078e02cd */
[----:B------:R-:W-:Y:S01]  /*5e80*/  LDGSTS.E.BYPASS.LTC128B.128 [R237+0x12000], desc[UR4][R44.64+0x80] ;  /* 0x120000802ced7fae */ /* 0x000fe2000b981a04 */
[--C-:B------:R-:W-:Y:S02]  /*5e90*/  IMAD.IADD R184, R188, 0x1, R139.reuse ;  /* 0x00000001bcb87824 */ /* 0x100fe400078e028b */
[----:B------:R-:W-:Y:S02]  /*5ea0*/  IMAD.IADD R136, R186, 0x1, R139 ;  /* 0x00000001ba887824 */ /* 0x000fe400078e028b */
[----:B------:R-:W-:Y:S01]  /*5eb0*/  LDGSTS.E.BYPASS.LTC128B.128 [R237+0xe800], desc[UR4][R42.64] ;  /* 0x0e8000002aed7fae */ /* 0x000fe2000b981a04 */
[C---:B------:R-:W-:Y:S02]  /*5ec0*/  IMAD.IADD R204, R205.reuse, 0x1, R184 ;  /* 0x00000001cdcc7824 */ /* 0x040fe400078e02b8 */
[----:B------:R-:W-:Y:S02]  /*5ed0*/  IMAD.IADD R139, R205, 0x1, R136 ;  /* 0x00000001cd8b7824 */ /* 0x000fe400078e0288 */
[----:B------:R-:W-:Y:S05]  /*5ee0*/  LDGSTS.E.BYPASS.LTC128B.128 [R237+0x12800], desc[UR4][R42.64+0x80] ;  /* 0x128000802aed7fae */ /* 0x000fea000b981a04 */
[----:B------:R-:W-:Y:S05]  /*5ef0*/  LDGSTS.E.BYPASS.LTC128B.128 [R237+0xf000], desc[UR4][R40.64] ;  /* 0x0f00000028ed7fae */ /* 0x000fea000b981a04 */
[----:B------:R-:W-:Y:S05]  /*5f00*/  LDGSTS.E.BYPASS.LTC128B.128 [R237+0x13000], desc[UR4][R40.64+0x80] ;  /* 0x1300008028ed7fae */ /* 0x000fea000b981a04 */
[----:B------:R-:W-:Y:S05]  /*5f10*/  LDGSTS.E.BYPASS.LTC128B.128 [R237+0xf800], desc[UR4][R36.64] ;  /* 0x0f80000024ed7fae */ /* 0x000fea000b981a04 */
[----:B------:R1:W-:Y:S05]  /*5f20*/  LDGSTS.E.BYPASS.LTC128B.128 [R237+0x13800], desc[UR4][R36.64+0x80] ;  /* 0x1380008024ed7fae */ /* 0x0003ea000b981a04 */
        /* <DEDUP_REMOVED lines=18> */
[----:B------:R-:W-:Y:S05]  /*6050*/  LDSM.16.M88.4 R144, [R138+0x6000] ;  /* 0x006000008a90783b */ /* 0x000fea0000000200 */
[----:B------:R-:W-:Y:S02]  /*6060*/  LDSM.16.M88.4 R192, [R139+0xb000] ;  /* 0x00b000008bc0783b */ /* 0x000fe40000000200 */
        /* <DEDUP_REMOVED lines=261> */
.L_x_4754:
[----:B------:R-:W-:Y:S05]  /*70c0*/  BSYNC.RECONVERGENT B0 ;  /* 0x0000000000007941 */ /* 0x000fea0003800200 */
.L_x_4753:
[----:B------:R-:W-:Y:S01]  /*70d0*/  IMAD.MOV.U32 R215, RZ, RZ, R213 ;  /* 0x000000ffffd77224 */ /* 0x000fe200078e00d5 */
[C---:B------:R-:W-:Y:S04]  /*70e0*/  LEA R146, P2, R210.reuse, R214, 0x1 ;  /* 0x000000d6d2927211 */ /* 0x040fe800078408ff */
[----:B------:R-:W-:Y:S01]  /*70f0*/  @!PT LDS RZ, [RZ] ;  /* 0x00000000fffff984 */ /* 0x000fe20000000800 */
[----:B------:R-:W-:Y:S01]  /*7100*/  @!PT LDS RZ, [RZ] ;  /* 0x00000000fffff984 */ /* 0x000fe20000000800 */
[----:B------:R-:W-:Y:S01]  /*7110*/  @!PT LDS RZ, [RZ] ;  /* 0x00000000fffff984 */ /* 0x000fe20000000800 */
[----:B------:R1:W-:Y:S01]  /*7120*/  LDGSTS.E.BYPASS.LTC128B.128 [R237+0x4000], desc[UR4][R214.64] ;  /* 0x04000000d6ed7fae */ /* 0x0003e2000b981a04 */
[----:B------:R-:W-:Y:S02]  /*7130*/  LEA.HI.X R147, R210, R213, R211, 0x1, P2 ;  /* 0x000000d5d2937211 */ /* 0x000fe400010f0cd3 */
        /* <DEDUP_REMOVED lines=19> */
[----:B------:R-:W-:Y:S03]  /*7270*/  IADD3 R132, P2, PT, R134, R208, RZ ;  /* 0x000000d086847210 */ /* 0x000fe60007f5e0ff */
[----:B------:R1:W-:Y:S02]  /*7280*/  LDGSTS.E.BYPASS.LTC128B.128 [R237+0x6800], desc[UR4][R138.64] ;  /* 0x068000008aed7fae */ /* 0x0003e4000b981a04 */
[----:B------:R-:W-:Y:S02]  /*7290*/  IMAD.X R133, R135, 0x1, R209, P2 ;  /* 0x0000000187857824 */ /* 0x000fe400010e06d1 */
[----:B------:R1:W-:Y:S04]  /*72a0*/  LDGSTS.E.BYPASS.LTC128B.128 [R237+0xa800], desc[UR4][R138.64+0x80] ;  /* 0x0a8000808aed7fae */ /* 0x0003e8000b981a04 */
[----:B------:R1:W-:Y:S04]  /*72b0*/  LDGSTS.E.BYPASS.LTC128B.128 [R237+0x7000], desc[UR4][R134.64] ;  /* 0x0700000086ed7fae */ /* 0x0003e8000b981a04 */
[----:B------:R1:W-:Y:S04]  /*72c0*/  LDGSTS.E.BYPASS.LTC128B.128 [R237+0xb000], desc[UR4][R134.64+0x80] ;  /* 0x0b00008086ed7fae */ /* 0x0003e8000b981a04 */
[----:B------:R1:W-:Y:S04]  /*72d0*/  LDGSTS.E.BYPASS.LTC128B.128 [R237+0x7800], desc[UR4][R132.64] ;  /* 0x0780000084ed7fae */ /* 0x0003e8000b981a04 */
[----:B------:R1:W-:Y:S04]  /*72e0*/  LDGSTS.E.BYPASS.LTC128B.128 [R237+0xb800], desc[UR4][R132.64+0x80] ;  /* 0x0b80008084ed7fae */ /* 0x0003e8000b981a04 */
[----:B------:R-:W0:Y:S02]  /*72f0*/  LDGDEPBAR ;  /* 0x00000000000079af */ /* 0x000e240000000000 */
.L_x_4752:
[----:B------:R-:W-:Y:S05]  /*7300*/  BSYNC.RECONVERGENT B1 ;  /* 0x0000000000017941 */ /* 0x000fea0003800200 */
.L_x_4751:
[----:B-1----:R-:W2:Y:S01]  /*7310*/  LD.E R135, desc[UR4][R2.64+0xdc] ;  /* 0x0000dc0402877980 */ /* 0x002ea2000c101900 */
[----:B------:R-:W-:Y:S02]  /*7320*/  FMNMX3.FTZ R132, R0, R6, R7, !PT ;  /* 0x0000000600847276 */ /* 0x000fe40007810007 */
[----:B------:R-:W-:Y:S01]  /*7330*/  FMNMX3.FTZ R133, R137, R4, R5, !PT ;  /* 0x0000000489857276 */ /* 0x000fe20007810005 */
[----:B------:R-:W-:Y:S01]  /*7340*/  LDSM.16.MT88.4 R148, [R200+0x10800] ;  /* 0x01080000c894783b */ /* 0x000fe20000004200 */
        /* <DEDUP_REMOVED lines=30> */
[----:B------:R-:W-:Y:S01]  /*7530*/  IADD3 R157, PT, PT, R200, R205, RZ ;  /* 0x000000cdc89d7210 */ /* 0x000fe20007ffe0ff */
[----:B------:R-:W1:Y:S01]  /*7540*/  SHFL.BFLY PT, R132, R139, 0x2, 0x1f ;  /* 0x0c401f008b847f89 */ /* 0x000e6200000e0000 */
[----:B------:R-:W-:Y:S02]  /*7550*/  MOV R156, R224 ;  /* 0x000000e0009c7202 */ /* 0x000fe40000000f00 */
[----:B------:R-:W-:Y:S05]  /*7560*/  IADD3 R227, PT, PT, R227, -0x80, RZ ;  /* 0xffffff80e3e37810 */ /* 0x000fea0007ffe0ff */
[----:B------:R-:W3:Y:S08]  /*7570*/  SHFL.BFLY PT, R133, R140, 0x2, 0x1f ;  /* 0x0c401f008c857f89 */ /* 0x000ef000000e0000 */
        /* <DEDUP_REMOVED lines=21> */
[-CC-:B------:R-:W-:Y:S01]  /*76d0*/  FFMA.FTZ R160, R9, R135.reuse, -R168.reuse ;  /* 0x0000008709a07223 */ /* 0x180fe200000108a8 */
[-C--:B------:R-:W-:Y:S01]  /*76e0*/  FFMA.FTZ R161, R4, R135.reuse, -R168 ;  /* 0x0000008704a17223 */ /* 0x080fe200000108a8 */
[-CC-:B------:R-:W-:Y:S01]  /*76f0*/  FFMA.FTZ R163, R10, R135.reuse, -R166.reuse ;  /* 0x000000870aa37223 */ /* 0x180fe200000108a6 */
[-C--:B------:R-:W-:Y:S01]  /*7700*/  FFMA.FTZ R162, R11, R135.reuse, -R166 ;  /* 0x000000870ba27223 */ /* 0x080fe200000108a6 */
[-C--:B------:R-:W-:Y:S01]  /*7710*/  FFMA.FTZ R158, R5, R135.reuse, -R168 ;  /* 0x00000087059e7223 */ /* 0x080fe200000108a8 */
[-CC-:B------:R-:W-:Y:S01]  /*7720*/  FFMA.FTZ R165, R6, R135.reuse, -R166.reuse ;  /* 0x0000008706a57223 */ /* 0x180fe200000108a6 */
[-C--:B------:R-:W-:Y:S01]  /*7730*/  FFMA.FTZ R164, R7, R135.reuse, -R166 ;  /* 0x0000008707a47223 */ /* 0x080fe200000108a6 */
[----:B------:R-:W-:Y:S02]  /*7740*/  FFMA.FTZ R159, R8, R135, -R168 ;  /* 0x00000087089f7223 */ /* 0x000fe400000108a8 */
        /* <DEDUP_REMOVED lines=104> */
[----:B------:R-:W-:Y:S01]  /*7dd0*/  FMUL.FTZ R15, R0, R123 ;  /* 0x0000007b000f7220 */ /* 0x000fe20000410000 */
[C---:B-1----:R-:W-:Y:S01]  /*7de0*/  HMMA.16816.F32 R92, R128.reuse, R136, R92 ;  /* 0x00000088805c723c */ /* 0x042fe2000000185c */
[----:B------:R-:W-:Y:S01]  /*7df0*/  LDSM.16.MT88.4 R120, [R156+0x800] ;  /* 0x000800009c78783b */ /* 0x000fe20000004200 */
[----:B------:R-:W-:Y:S01]  /*7e00*/  MUFU.EX2 R170, R170 ;  /* 0x000000aa00aa7308 */ /* 0x000fe20000000800 */
[-CC-:B------:R-:W-:Y:S01]  /*7e10*/  FFMA.FTZ R172, R16, R135.reuse, -R168.reuse ;  /* 0x0000008710ac7223 */ /* 0x180fe200000108a8 */
[C---:B------:R-:W-:Y:S01]  /*7e20*/  FMUL.FTZ R16, R132.reuse, R116 ;  /* 0x0000007484107220 */ /* 0x040fe20000410000 */
[----:B------:R-:W-:Y:S07]  /*7e30*/  FFMA.FTZ R169, R17, R135, -R168 ;  /* 0x0000008711a97223 */ /* 0x000fee00000108a8 */
[----:B------:R-:W1:Y:S01]  /*7e40*/  MUFU.EX2 R167, R167 ;  /* 0x000000a700a77308 */ /* 0x000e620000000800 */
[----:B------:R-:W-:Y:S01]  /*7e50*/  FMUL.FTZ R17, R132, R117 ;  /* 0x0000007584117220 */ /* 0x000fe20000410000 */
[C---:B------:R-:W-:Y:S01]  /*7e60*/  HMMA.16816.F32 R96, R128.reuse, R138, R96 ;  /* 0x0000008a8060723c */ /* 0x040fe20000001860 */
[----:B------:R-:W4:Y:S07]  /*7e70*/  LDSM.16.MT88.4 R136, [R205+0x4000] ;  /* 0x00400000cd88783b */ /* 0x000f2e0000004200 */
[----:B------:R-:W-:Y:S01]  /*7e80*/  MUFU.EX2 R173, R173 ;  /* 0x000000ad00ad7308 */ /* 0x000fe20000000800 */
[-CC-:B------:R-:W-:Y:S01]  /*7e90*/  FFMA.FTZ R171, R18, R135.reuse, -R166.reuse ;  /* 0x0000008712ab7223 */ /* 0x180fe200000108a6 */
[C---:B------:R-:W-:Y:S01]  /*7ea0*/  FMUL.FTZ R18, R0.reuse, R118 ;  /* 0x0000007600127220 */ /* 0x040fe20000410000 */
[--C-:B------:R-:W-:Y:S07]  /*7eb0*/  FFMA.FTZ R176, R19, R135, -R166.reuse ;  /* 0x0000008713b07223 */ /* 0x100fee00000108a6 */
[----:B------:R-:W5:Y:S01]  /*7ec0*/  MUFU.EX2 R174, R174 ;  /* 0x000000ae00ae7308 */ /* 0x000f620000000800 */
[----:B------:R-:W-:Y:S01]  /*7ed0*/  FMUL.FTZ R19, R0, R119 ;  /* 0x0000007700137220 */ /* 0x000fe20000410000 */
[C---:B--2---:R-:W-:Y:S08]  /*7ee0*/  HMMA.16816.F32 R100, R128.reuse, R140, R100 ;  /* 0x0000008c8064723c */ /* 0x044ff00000001864 */
[----:B------:R-:W-:Y:S01]  /*7ef0*/  MUFU.EX2 R172, R172 ;  /* 0x000000ac00ac7308 */ /* 0x000fe20000000800 */
[-CC-:B------:R-:W-:Y:S01]  /*7f00*/  FFMA.FTZ R175, R22, R135.reuse, -R166.reuse ;  /* 0x0000008716af7223 */ /* 0x180fe200000108a6 */
[----:B-1----:R-:W-:Y:S01]  /*7f10*/  F2FP.F16.F32.PACK_AB R116, R167, R170 ;  /* 0x000000aaa774723e */ /* 0x002fe200000000ff */
[----:B------:R-:W-:Y:S07]  /*7f20*/  FFMA.FTZ R178, R23, R135, -R166 ;  /* 0x0000008717b27223 */ /* 0x000fee00000108a6 */
[----:B------:R-:W1:Y:S01]  /*7f30*/  MUFU.EX2 R169, R169 ;  /* 0x000000a900a97308 */ /* 0x000e620000000800 */
[----:B------:R-:W-:Y:S01]  /*7f40*/  F2FP.F16.F32.PACK_AB R23, R180, R177 ;  /* 0x000000b1b417723e */ /* 0x000fe200000000ff */
[C---:B------:R-:W-:Y:S01]  /*7f50*/  HMMA.16816.F32 R104, R128.reuse, R142, R104 ;  /* 0x0000008e8068723c */ /* 0x040fe20000001868 */
[----:B------:R-:W-:Y:S07]  /*7f60*/  LDSM.16.MT88.4 R140, [R157+0xc800] ;  /* 0x00c800009d8c783b */ /* 0x000fee0000004200 */
[----:B------:R-:W-:Y:S01]  /*7f70*/  MUFU.EX2 R171, R171 ;  /* 0x000000ab00ab7308 */ /* 0x000fe20000000800 */
[--C-:B------:R-:W-:Y:S01]  /*7f80*/  FFMA.FTZ R20, R20, R135, -R168.reuse ;  /* 0x0000008714147223 */ /* 0x100fe200000108a8 */
[----:B-----5:R-:W-:Y:S01]  /*7f90*/  F2FP.F16.F32.PACK_AB R117, R174, R173 ;  /* 0x000000adae75723e */ /* 0x020fe200000000ff */
[-CC-:B------:R-:W-:Y:S07]  /*7fa0*/  FFMA.FTZ R52, R52, R135.reuse, -R168.reuse ;  /* 0x0000008734347223 */ /* 0x180fee00000108a8 */
[----:B------:R-:W2:Y:S01]  /*7fb0*/  MUFU.EX2 R176, R176 ;  /* 0x000000b000b07308 */ /* 0x000ea20000000800 */
[-C--:B------:R-:W-:Y:S01]  /*7fc0*/  FFMA.FTZ R53, R53, R135.reuse, -R168 ;  /* 0x0000008735357223 */ /* 0x080fe200000108a8 */
[-CC-:B------:R-:W-:Y:S01]  /*7fd0*/  FFMA.FTZ R54, R54, R135.reuse, -R166.reuse ;  /* 0x0000008736367223 */ /* 0x180fe200000108a6 */
[C---:B---3--:R-:W-:Y:S07]  /*7fe0*/  HMMA.16816.F32 R108, R128.reuse, R124, R108 ;  /* 0x0000007c806c723c */ /* 0x048fee000000186c */
[----:B------:R-:W-:Y:S01]  /*7ff0*/  MUFU.EX2 R175, R175 ;  /* 0x000000af00af7308 */ /* 0x000fe20000000800 */
[----:B-1----:R-:W-:Y:S01]  /*8000*/  F2FP.F16.F32.PACK_AB R118, R169, R172 ;  /* 0x000000aca976723e */ /* 0x002fe200000000ff */
[----:B------:R-:W-:Y:S08]  /*8010*/  FFMA.FTZ R55, R55, R135, -R166 ;  /* 0x0000008737377223 */ /* 0x000ff000000108a6 */
[----:B------:R-:W-:Y:S01]  /*8020*/  MUFU.EX2 R52, R52 ;  /* 0x0000003400347308 */ /* 0x000fe20000000800 */
[----:B------:R-:W-:Y:S01]  /*8030*/  FFMA.FTZ R165, R0, R233, R165 ;  /* 0x000000e900a57223 */ /* 0x000fe200000100a5 */
[----:B------:R-:W-:Y:S01]  /*8040*/  ISETP.GT.AND P0, PT, R221, R212, PT ;  /* 0x000000d4dd00720c */ /* 0x000fe20003f04270 */
[C---:B------:R-:W-:Y:S01]  /*8050*/  HMMA.16816.F32 R112, R128.reuse, R126, R112 ;  /* 0x0000007e8070723c */ /* 0x040fe20000001870 */
[----:B------:R-:W1:Y:S06]  /*8060*/  LDSM.16.MT88.4 R124, [R200+0xc800] ;  /* 0x00c80000c87c783b */ /* 0x000e6c0000004200 */
[----:B------:R-:W-:Y:S01]  /*8070*/  MUFU.EX2 R53, R53 ;  /* 0x0000003500357308 */ /* 0x000fe20000000800 */
[----:B--2---:R-:W-:Y:S01]  /*8080*/  F2FP.F16.F32.PACK_AB R119, R176, R171 ;  /* 0x000000abb077723e */ /* 0x004fe200000000ff */
[----:B------:R-:W-:Y:S01]  /*8090*/  FFMA.FTZ R161, R132, R235, R161 ;  /* 0x000000eb84a17223 */ /* 0x000fe200000100a1 */
[----:B------:R-:W-:Y:S07]  /*80a0*/  FADD.FTZ R164, R164, R165 ;  /* 0x000000a5a4a47221 */ /* 0x000fee0000010000 */
[----:B------:R-:W-:Y:S01]  /*80b0*/  MUFU.EX2 R54, R54 ;  /* 0x0000003600367308 */ /* 0x000fe20000000800 */
[C---:B----4-:R-:W-:Y:S09]  /*80c0*/  HMMA.16816.F32 R12, R128.reuse, R136, R12 ;  /* 0x00000088800c723c */ /* 0x050ff2000000180c */
[----:B------:R-:W-:Y:S01]  /*80d0*/  MUFU.EX2 R55, R55 ;  /* 0x0000003700377308 */ /* 0x000fe20000000800 */
[----:B------:R-:W-:Y:S01]  /*80e0*/  FADD.FTZ R158, R158, R161 ;  /* 0x000000a19e9e7221 */ /* 0x000fe20000010000 */
[----:B------:R-:W-:Y:S08]  /*80f0*/  FADD.FTZ R163, R163, R164 ;  /* 0x000000a4a3a37221 */ /* 0x000ff00000010000 */
[----:B------:R-:W2:Y:S01]  /*8100*/  MUFU.EX2 R178, R178 ;  /* 0x000000b200b27308 */ /* 0x000ea20000000800 */
[----:B------:R-:W-:Y:S01]  /*8110*/  FADD.FTZ R159, R159, R158 ;  /* 0x0000009e9f9f7221 */ /* 0x000fe20000010000 */
[----:B------:R-:W-:Y:S01]  /*8120*/  HMMA.16816.F32 R16, R128, R138, R16 ;  /* 0x0000008a8010723c */ /* 0x000fe20000001810 */
[----:B------:R-:W-:Y:S02]  /*8130*/  LDSM.16.MT88.4 R128, [R200+0xd000] ;  /* 0x00d00000c880783b */ /* 0x000fe40000004200 */
[----:B------:R-:W-:Y:S01]  /*8140*/  FADD.FTZ R162, R162, R163 ;  /* 0x000000a3a2a27221 */ /* 0x000fe20000010000 */
[----:B------:R-:W-:Y:S03]  /*8150*/  FADD.FTZ R159, R160, R159 ;  /* 0x0000009fa09f7221 */ /* 0x000fe60000010000 */
        /* <DEDUP_REMOVED lines=26> */
[----:B------:R-:W-:Y:S01]  /*8300*/  FFMA.FTZ R152, R21, R135, -R168 ;  /* 0x0000008715987223 */ /* 0x000fe200000108a8 */
[----:B--2---:R-:W-:Y:S01]  /*8310*/  F2FP.F16.F32.PACK_AB R21, R178, R175 ;  /* 0x000000afb215723e */ /* 0x004fe200000000ff */
[----:B------:R-:W-:Y:S03]  /*8320*/  FADD.FTZ R175, R175, R176 ;  /* 0x000000b0afaf7221 */ /* 0x000fe60000010000 */
[C---:B------:R-:W-:Y:S03]  /*8330*/  HMMA.16816.F32 R104, R116.reuse, R154, R104 ;  /* 0x0000009a7468723c */ /* 0x040fe60000001868 */
[----:B------:R-:W2:Y:S01]  /*8340*/  MUFU.EX2 R152, R152 ;  /* 0x0000009800987308 */ /* 0x000ea20000000800 */
[-CC-:B------:R-:W-:Y:S01]  /*8350*/  FFMA.FTZ R154, R24, R135.reuse, -R168.reuse ;  /* 0x00000087189a7223 */ /* 0x180fe200000108a8 */
[----:B------:R-:W-:Y:S01]  /*8360*/  FFMA.FTZ R155, R25, R135, -R168 ;  /* 0x00000087199b7223 */ /* 0x000fe200000108a8 */
[----:B------:R-:W-:Y:S01]  /*8370*/  FADD.FTZ R178, R178, R175 ;  /* 0x000000afb2b27221 */ /* 0x000fe20000010000 */
[----:B------:R-:W5:Y:S01]  /*8380*/  LDSM.16.MT88.4 R24, [R157+0x11000] ;  /* 0x011000009d18783b */ /* 0x000f620000004200 */
[C---:B-1----:R-:W-:Y:S05]  /*8390*/  HMMA.16816.F32 R108, R116.reuse, R124, R108 ;  /* 0x0000007c746c723c */ /* 0x042fea000000186c */
[----:B------:R-:W-:Y:S01]  /*83a0*/  MUFU.EX2 R154, R154 ;  /* 0x0000009a009a7308 */ /* 0x000fe20000000800 */
[----:B------:R-:W-:Y:S09]  /*83b0*/  FADD.FTZ R177, R177, R178 ;  /* 0x000000b2b1b17221 */ /* 0x000ff20000010000 */
[----:B------:R-:W1:Y:S01]  /*83c0*/  MUFU.EX2 R155, R155 ;  /* 0x0000009b009b7308 */ /* 0x000e620000000800 */
[----:B--2---:R-:W-:Y:S01]  /*83d0*/  F2FP.F16.F32.PACK_AB R20, R152, R153 ;  /* 0x000000999814723e */ /* 0x004fe200000000ff */
[C---:B------:R-:W-:Y:S01]  /*83e0*/  HMMA.16816.F32 R112, R116.reuse, R126, R112 ;  /* 0x0000007e7470723c */ /* 0x040fe20000001870 */
[----:B------:R-:W-:Y:S02]  /*83f0*/  LDSM.16.MT88.4 R124, [R156+0x1800] ;  /* 0x001800009c7c783b */ /* 0x000fe40000004200 */
[----:B------:R-:W-:Y:S01]  /*8400*/  FADD.FTZ R153, R153, R172 ;  /* 0x000000ac99997221 */ /* 0x000fe20000010000 */
[----:B------:R-:W-:Y:S03]  /*8410*/  FADD.FTZ R180, R180, R177 ;  /* 0x000000b1b4b47221 */ /* 0x000fe60000010000 */
        /* <DEDUP_REMOVED lines=222> */
[----:B------:R-:W-:Y:S01]  /*9200*/  FADD.FTZ R25, R143, R180 ;  /* 0x000000b48f197221 */ /* 0x000fe20000010000 */
[----:B------:R-:W-:Y:S03]  /*9210*/  FADD.FTZ R38, R38, R37 ;  /* 0x0000002526267221 */ /* 0x000fe60000010000 */
[----:B------:R-:W-:Y:S01]  /*9220*/  FADD.FTZ R25, R144, R25 ;  /* 0x0000001990197221 */ /* 0x000fe20000010000 */
[----:B------:R-:W-:Y:S01]  /*9230*/  HMMA.16816.F32 R16, R20, R26, R16 ;  /* 0x0000001a1410723c */ /* 0x000fe20000001810 */
[----:B------:R-:W1:Y:S02]  /*9240*/  LDSM.16.MT88.4 R20, [R156+0x3800] ;  /* 0x003800009c14783b */ /* 0x000e640000004200 */
[----:B---3--:R-:W-:Y:S01]  /*9250*/  F2FP.F16.F32.PACK_AB R119, R31, R28 ;  /* 0x0000001c1f77723e */ /* 0x008fe200000000ff */
[----:B------:R-:W-:Y:S01]  /*9260*/  FADD.FTZ R146, R146, R25 ;  /* 0x0000001992927221 */ /* 0x000fe20000010000 */
[----:B------:R-:W-:Y:S03]  /*9270*/  FADD.FTZ R235, R29, R38 ;  /* 0x000000261deb7221 */ /* 0x000fe60000010000 */
[----:B------:R-:W-:Y:S02]  /*9280*/  FADD.FTZ R147, R147, R146 ;  /* 0x0000009293937221 */ /* 0x000fe40000010000 */
[C---:B------:R-:W-:Y:S01]  /*9290*/  HMMA.16816.F32 R128, R116.reuse, R124, R4 ;  /* 0x0000007c7480723c */ /* 0x040fe20000001804 */
[----:B------:R-:W2:Y:S04]  /*92a0*/  LDSM.16.MT88.4 R4, [R205+0x3800] ;  /* 0x00380000cd04783b */ /* 0x000ea80000004200 */
[----:B------:R-:W-:Y:S03]  /*92b0*/  FADD.FTZ R0, R150, R147 ;  /* 0x0000009396007221 */ /* 0x000fe60000010000 */
[C---:B------:R-:W-:Y:S01]  /*92c0*/  HMMA.16816.F32 R124, R116.reuse, R126, R8 ;  /* 0x0000007e747c723c */ /* 0x040fe20000001808 */
[----:B------:R-:W3:Y:S02]  /*92d0*/  LDSM.16.MT88.4 R8, [R200+0x13800] ;  /* 0x01380000c808783b */ /* 0x000ee40000004200 */
[----:B------:R-:W-:Y:S04]  /*92e0*/  FADD.FTZ R0, R151, R0 ;  /* 0x0000000097007221 */ /* 0x000fe80000010000 */
[----:B------:R-:W-:Y:S01]  /*92f0*/  FADD.FTZ R139, R139, R0 ;  /* 0x000000008b8b7221 */ /* 0x000fe20000010000 */
[C---:B------:R-:W-:Y:S03]  /*9300*/  HMMA.16816.F32 R68, R116.reuse, R32, R68 ;  /* 0x000000207444723c */ /* 0x040fe60000001844 */
[----:B------:R-:W-:Y:S04]  /*9310*/  FADD.FTZ R138, R138, R139 ;  /* 0x0000008b8a8a7221 */ /* 0x000fe80000010000 */
[----:B------:R-:W-:Y:S01]  /*9320*/  FADD.FTZ R123, R123, R138 ;  /* 0x0000008a7b7b7221 */ /* 0x000fe20000010000 */
[C---:B------:R-:W-:Y:S03]  /*9330*/  HMMA.16816.F32 R72, R116.reuse, R34, R72 ;  /* 0x000000227448723c */ /* 0x040fe60000001848 */
[----:B------:R-:W-:Y:S05]  /*9340*/  FADD.FTZ R182, R182, R123 ;  /* 0x0000007bb6b67221 */ /* 0x000fea0000010000 */
        /* <DEDUP_REMOVED lines=9> */
[C---:B-1----:R-:W-:Y:S03]  /*93e0*/  HMMA.16816.F32 R100, R116.reuse, R20, R100 ;  /* 0x000000147464723c */ /* 0x042fe60000001864 */
[----:B------:R-:W-:Y:S04]  /*93f0*/  FADD.FTZ R21, R181, R182 ;  /* 0x000000b6b5157221 */ /* 0x000fe80000010000 */
[----:B------:R-:W-:Y:S01]  /*9400*/  FADD.FTZ R21, R184, R21 ;  /* 0x00000015b8157221 */ /* 0x000fe20000010000 */
[C---:B------:R-:W-:Y:S03]  /*9410*/  HMMA.16816.F32 R104, R116.reuse, R22, R104 ;  /* 0x000000167468723c */ /* 0x040fe60000001868 */
[----:B------:R-:W-:Y:S04]  /*9420*/  FADD.FTZ R0, R54, R21 ;  /* 0x0000001536007221 */ /* 0x000fe80000010000 */
[----:B------:R-:W-:Y:S01]  /*9430*/  FADD.FTZ R0, R55, R0 ;  /* 0x0000000037007221 */ /* 0x000fe20000010000 */
[C---:B--2---:R-:W-:Y:S03]  /*9440*/  HMMA.16816.F32 R108, R116.reuse, R4, R108 ;  /* 0x00000004746c723c */ /* 0x044fe6000000186c */
[----:B------:R-:W-:Y:S01]  /*9450*/  FADD.FTZ R59, R59, R0 ;  /* 0x000000003b3b7221 */ /* 0x000fe20000010000 */
[----:B------:R-:W-:Y:S03]  /*9460*/  MOV R0, R133 ;  /* 0x0000008500007202 */ /* 0x000fe60000000f00 */
[----:B------:R-:W-:Y:S01]  /*9470*/  FADD.FTZ R58, R58, R59 ;  /* 0x0000003b3a3a7221 */ /* 0x000fe20000010000 */
[C---:B------:R-:W-:Y:S03]  /*9480*/  HMMA.16816.F32 R112, R116.reuse, R6, R112 ;  /* 0x000000067470723c */ /* 0x040fe60000001870 */
[----:B------:R-:W-:Y:S04]  /*9490*/  FADD.FTZ R5, R39, R58 ;  /* 0x0000003a27057221 */ /* 0x000fe80000010000 */
[----:B------:R-:W-:Y:S01]  /*94a0*/  FADD.FTZ R5, R40, R5 ;  /* 0x0000000528057221 */ /* 0x000fe20000010000 */
[C---:B---3--:R-:W-:Y:S03]  /*94b0*/  HMMA.16816.F32 R120, R116.reuse, R8, R12 ;  /* 0x000000087478723c */ /* 0x048fe6000000180c */
[----:B------:R-:W-:Y:S04]  /*94c0*/  FADD.FTZ R28, R28, R5 ;  /* 0x000000051c1c7221 */ /* 0x000fe80000010000 */
[----:B------:R-:W-:Y:S01]  /*94d0*/  FADD.FTZ R233, R31, R28 ;  /* 0x0000001c1fe97221 */ /* 0x000fe20000010000 */
[----:B------:R-:W-:Y:S01]  /*94e0*/  HMMA.16816.F32 R116, R116, R10, R16 ;  /* 0x0000000a7474723c */ /* 0x000fe20000001810 */
[----:B------:R-:W-:Y:S08]  /*94f0*/  @!UPT UIADD3 URZ, UPT, UPT, URZ, URZ, URZ ;  /* 0x000000fffffff290 */ /* 0x000ff0000fffe0ff */
[----:B------:R-:W-:Y:S11]  /*9500*/  @P0 BRA `(.L_x_4755) ;  /* 0xffffffc000280947 */ /* 0x000ff6000383ffff */
.L_x_4748:
        /* <DEDUP_REMOVED lines=11> */
.L_x_4763:
[----:B------:R-:W2:Y:S01]  /*95c0*/  MUFU.RCP R9, R5 ;  /* 0x0000000500097308 */ /* 0x000ea20000001000 */
[----:B----4-:R-:W-:Y:S01]  /*95d0*/  FADD.FTZ R4, R8, R11 ;  /* 0x0000000b08047221 */ /* 0x010fe20000010000 */
[----:B------:R-:W-:Y:S01]  /*95e0*/  SHF.L.U32 R6, R199, 0x4, RZ ;  /* 0x00000004c7067819 */ /* 0x000fe200000006ff */
[----:B------:R-:W-:Y:S01]  /*95f0*/  BAR.SYNC.DEFER_BLOCKING 0x0 ;  /* 0x0000000000007b1d */ /* 0x000fe20000010000 */
[----:B------:R-:W-:Y:S02]  /*9600*/  FSETP.NE.FTZ.AND P1, PT, R5, RZ, PT ;  /* 0x000000ff0500720b */ /* 0x000fe40003f35000 */
[----:B------:R-:W-:Y:S02]  /*9610*/  SHF.L.U32 R13, R199, 0x1, RZ ;  /* 0x00000001c70d7819 */ /* 0x000fe400000006ff */
[----:B---3--:R-:W-:Y:S01]  /*9620*/  LOP3.LUT R8, R6, 0x1c0, RZ, 0xc0, !PT ;  /* 0x000001c006087812 */ /* 0x008fe200078ec0ff */
[----:B------:R-:W3:Y:S01]  /*9630*/  MUFU.RCP R7, R4 ;  /* 0x0000000400077308 */ /* 0x000ee20000001000 */
[----:B------:R-:W-:-:S02]  /*9640*/  FSETP.NE.FTZ.AND P0, PT, R4, RZ, PT ;  /* 0x000000ff0400720b */ /* 0x000fc40003f15000 */
[--C-:B------:R-:W-:Y:S02]  /*9650*/  LOP3.LUT R11, R202, 0x6, R13.reuse, 0xf8, !PT ;  /* 0x00000006ca0b7812 */ /* 0x100fe400078ef80d */
[----:B------:R-:W-:Y:S02]  /*9660*/  LOP3.LUT R8, R8, 0x38, R13, 0xf8, !PT ;  /* 0x0000003808087812 */ /* 0x000fe400078ef80d */
[----:B------:R-:W-:Y:S02]  /*9670*/  R2P PR, R199, 0x1c ;  /* 0x0000001cc7007804 */ /* 0x000fe40000000000 */
[----:B--2---:R-:W-:Y:S02]  /*9680*/  FSEL R9, R9, 1, P1 ;  /* 0x3f80000009097808 */ /* 0x004fe40000800000 */
[----:B------:R-:W-:Y:S02]  /*9690*/  LOP3.LUT R8, R11, R8, RZ, 0xfc, !PT ;  /* 0x000000080b087212 */ /* 0x000fe400078efcff */
        /* <DEDUP_REMOVED lines=33> */
[----:B------:R-:W-:-:S02]  /*98b0*/  LEA R9, R8, R201, 0x2 ;  /* 0x000000c908097211 */ /* 0x000fc400078e10ff */
[----:B---3--:R-:W-:Y:S02]  /*98c0*/  FSEL R7, R7, 1, P0 ;  /* 0x3f80000007077808 */ /* 0x008fe40000000000 */
[----:B------:R-:W-:Y:S01]  /*98d0*/  SEL R8, R197, 0xffffffc0, !P3 ;  /* 0xffffffc0c5087807 */ /* 0x000fe20005800000 */
[----:B------:R-:W-:Y:S01]  /*98e0*/  STS.64 [R9], R128 ;  /* 0x0000008009007388 */ /* 0x000fe20000000a00 */
        /* <DEDUP_REMOVED lines=36> */
[----:B------:R-:W-:Y:S01]  /*9b30*/  STS.64 [R9+0x800], R130 ;  /* 0x0008008209007388 */ /* 0x000fe20000000a00 */
[----:B------:R-:W-:-:S02]  /*9b40*/  IADD3 R10, PT, PT, R198, R11, RZ ;  /* 0x0000000bc60a7210 */ /* 0x000fc40007ffe0ff */
        /* <DEDUP_REMOVED lines=33> */
[----:B------:R-:W4:Y:S04]  /*9d60*/  LD.E.64 R16, desc[UR4][R2.64+0xb0] ;  /* 0x0000b00402107980 */ /* 0x000f28000c101b00 */
[----:B--2---:R-:W2:Y:S04]  /*9d70*/  LD.E R7, desc[UR4][R2.64+0x60] ;  /* 0x0000600402077980 */ /* 0x004ea8000c101900 */
[----:B------:R-:W2:Y:S04]  /*9d80*/  LD.E R68, desc[UR4][R2.64+0xcc] ;  /* 0x0000cc0402447980 */ /* 0x000ea8000c101900 */
[----:B------:R-:W2:Y:S04]  /*9d90*/  LD.E.64 R70, desc[UR4][R2.64+0x78] ;  /* 0x0000780402467980 */ /* 0x000ea8000c101b00 */
[----:B------:R1:W5:Y:S01]  /*9da0*/  LD.E.64 R72, desc[UR4][R2.64+0xa8] ;  /* 0x0000a80402487980 */ /* 0x000362000c101b00 */
[----:B------:R-:W-:Y:S01]  /*9db0*/  SHF.L.U32 R69, R199, 0x2, RZ ;  /* 0x00000002c7457819 */ /* 0x000fe200000006ff */
[----:B------:R-:W1:Y:S01]  /*9dc0*/  @P1 MUFU.LG2 R74, R5 ;  /* 0x00000005004a1308 */ /* 0x000e620000000c00 */
[----:B------:R-:W-:Y:S01]  /*9dd0*/  LOP3.LUT R6, R6, 0x10, RZ, 0xc0, !PT ;  /* 0x0000001006067812 */ /* 0x000fe200078ec0ff */
[----:B------:R-:W-:Y:S01]  /*9de0*/  BSSY.RECONVERGENT B0, `(.L_x_4757) ;  /* 0x0000037000007945 */ /* 0x000fe20003800200 */
[----:B---3--:R-:W-:-:S02]  /*9df0*/  LOP3.LUT R8, R69, 0x1f8, RZ, 0xc0, !PT ;  /* 0x000001f845087812 */ /* 0x008fc400078ec0ff */
[----:B------:R-:W-:Y:S02]  /*9e00*/  SHF.L.U32 R219, R219, 0x6, RZ ;  /* 0x00000006dbdb7819 */ /* 0x000fe400000006ff */
[----:B------:R-:W-:Y:S02]  /*9e10*/  LOP3.LUT R9, R8, 0x38, R203, 0x78, !PT ;  /* 0x0000003808097812 */ /* 0x000fe400078e78cb */
[----:B------:R-:W-:Y:S02]  /*9e20*/  LOP3.LUT R196, R196, 0x1f80, RZ, 0xc0, !PT ;  /* 0x00001f80c4c47812 */ /* 0x000fe400078ec0ff */
[----:B------:R-:W-:Y:S02]  /*9e30*/  LEA R6, R9, R6, 0x2 ;  /* 0x0000000609067211 */ /* 0x000fe400078e10ff */
[----:B------:R-:W-:Y:S02]  /*9e40*/  LOP3.LUT P3, RZ, R199, 0x3, RZ, 0xc0, !PT ;  /* 0x00000003c7ff7812 */ /* 0x000fe4000786c0ff */
[----:B------:R-:W-:Y:S01]  /*9e50*/  IADD3 R201, PT, PT, R201, R6, RZ ;  /* 0x00000006c9c97210 */ /* 0x000fe20007ffe0ff */
[----:B------:R-:W-:Y:S01]  /*9e60*/  BAR.SYNC.DEFER_BLOCKING 0x0 ;  /* 0x0000000000007b1d */ /* 0x000fe20000010000 */
[----:B------:R-:W-:Y:S01]  /*9e70*/  LOP3.LUT R69, R196, 0x3c, R69, 0xf8, !PT ;  /* 0x0000003cc4457812 */ /* 0x000fe200078ef845 */
[----:B-1----:R-:W-:Y:S01]  /*9e80*/  @P1 FMUL.FTZ R79, R74, 0.69314718246459960938 ;  /* 0x3f3172184a4f1820 */ /* 0x002fe20000410000 */
[----:B------:R-:W-:-:S02]  /*9e90*/  LOP3.LUT R203, R203, 0x30, RZ, 0xc0, !PT ;  /* 0x00000030cbcb7812 */ /* 0x000fc400078ec0ff */
[----:B------:R-:W-:Y:S01]  /*9ea0*/  SHF.R.U32.HI R76, RZ, 0x2, R199 ;  /* 0x00000002ff4c7819 */ /* 0x000fe200000116c7 */
[----:B------:R-:W1:Y:S01]  /*9eb0*/  @P0 MUFU.LG2 R2, R4 ;  /* 0x0000000400020308 */ /* 0x000e620000000c00 */
[----:B------:R-:W-:Y:S01]  /*9ec0*/  MOV R77, 0xff800000 ;  /* 0xff800000004d7802 */ /* 0x000fe20000000f00 */
[----:B-----5:R-:W-:Y:S01]  /*9ed0*/  @P1 FFMA.FTZ R77, R0, R134, R79 ;  /* 0x00000086004d1223 */ /* 0x020fe2000001004f */
[----:B------:R-:W-:Y:S02]  /*9ee0*/  MOV R75, 0xff800000 ;  /* 0xff800000004b7802 */ /* 0x000fe40000000f00 */
[----:B------:R-:W-:Y:S01]  /*9ef0*/  LOP3.LUT R76, R203, 0x7, R76, 0xf8, !PT ;  /* 0x00000007cb4c7812 */ /* 0x000fe200078ef84c */
[----:B------:R3:W2:Y:S01]  /*9f00*/  LDS.128 R64, [R201] ;  /* 0x00000000c9407984 */ /* 0x0006a20000000c00 */
[----:B-1----:R-:W-:-:S03]  /*9f10*/  @P0 FMUL.FTZ R2, R2, 0.69314718246459960938 ;  /* 0x3f31721802020820 */ /* 0x002fc60000410000 */
[----:B------:R3:W1:Y:S01]  /*9f20*/  LDS.128 R32, [R201+0x4000] ;  /* 0x00400000c9207984 */ /* 0x0006620000000c00 */
[----:B------:R-:W-:-:S03]  /*9f30*/  @P0 FFMA.FTZ R75, R0, R133, R2 ;  /* 0x00000085004b0223 */ /* 0x000fc60000010002 */
        /* <DEDUP_REMOVED lines=12> */
[----:B----4-:R-:W-:-:S04]  /*a000*/  IMAD R16, R16, UR8, R223 ;  /* 0x0000000810107c24 */ /* 0x010fc8000f8e02df */
[----:B--2---:R-:W-:Y:S02]  /*a010*/  IMAD R16, R16, R7, R222 ;  /* 0x0000000710107224 */ /* 0x004fe400078e02de */
[----:B------:R3:W2:Y:S02]  /*a020*/  LDS.128 R4, [R201+0x7800] ;  /* 0x00780000c9047984 */ /* 0x0006a40000000c00 */
[----:B------:R-:W-:Y:S02]  /*a030*/  IMAD R3, R17, R16, R219 ;  /* 0x0000001011037224 */ /* 0x000fe400078e02db */
[----:B------:R3:W4:Y:S02]  /*a040*/  LDS.128 R16, [R201+0x6000] ;  /* 0x00600000c9107984 */ /* 0x0007240000000c00 */
[----:B------:R-:W-:-:S05]  /*a050*/  IMAD R68, R3, R68, RZ ;  /* 0x0000004403447224 */ /* 0x000fca00078e02ff */
[----:B------:R-:W-:-:S04]  /*a060*/  IADD3 R69, P2, PT, R69, R68, RZ ;  /* 0x0000004445457210 */ /* 0x000fc80007f5e0ff */
[----:B------:R-:W-:Y:S02]  /*a070*/  LEA.HI.X.SX32 R68, R68, RZ, 0x1, P2 ;  /* 0x000000ff44447211 */ /* 0x000fe400010f0eff */
[----:B------:R-:W-:-:S04]  /*a080*/  LEA R70, P2, R69, R70, 0x2 ;  /* 0x0000004645467211 */ /* 0x000fc800078410ff */
[----:B------:R-:W-:Y:S01]  /*a090*/  LEA.HI.X R71, R69, R71, R68, 0x2, P2 ;  /* 0x0000004745477211 */ /* 0x000fe200010f1444 */
[----:B-1----:R-:W-:Y:S08]  /*a0a0*/  @P3 BRA `(.L_x_4758) ;  /* 0x0000000000283947 */ /* 0x002ff00003800000 */
[----:B------:R-:W-:Y:S01]  /*a0b0*/  IMAD.IADD R219, R220, 0x1, -R219 ;  /* 0x00000001dcdb7824 */ /* 0x000fe200078e0adb */
[----:B------:R-:W-:Y:S01]  /*a0c0*/  IADD3 R69, P0, PT, R3, R76, RZ ;  /* 0x0000004c03457210 */ /* 0x000fe20007f1e0ff */
[----:B------:R-:W-:-:S03]  /*a0d0*/  VIADD R0, R76, 0x8 ;  /* 0x000000084c007836 */ /* 0x000fc60000000000 */
[-C--:B------:R-:W-:Y:S02]  /*a0e0*/  ISETP.GE.AND P2, PT, R76, R219.reuse, PT ;  /* 0x000000db4c00720c */ /* 0x080fe40003f46270 */
[----:B------:R-:W-:Y:S02]  /*a0f0*/  ISETP.GE.AND P1, PT, R0, R219, PT ;  /* 0x000000db0000720c */ /* 0x000fe40003f26270 */
[----:B------:R-:W-:Y:S02]  /*a100*/  LEA.HI.X.SX32 R3, R3, RZ, 0x1, P0 ;  /* 0x000000ff03037211 */ /* 0x000fe400000f0eff */
[----:B------:R-:W-:-:S04]  /*a110*/  LEA R2, P0, R69, R72, 0x2 ;  /* 0x0000004845027211 */ /* 0x000fc800078010ff */
[----:B------:R-:W-:-:S05]  /*a120*/  LEA.HI.X R3, R69, R73, R3, 0x2, P0 ;  /* 0x0000004945037211 */ /* 0x000fca00000f1403 */
[----:B------:R1:W-:Y:S04]  /*a130*/  @!P2 ST.E desc[UR4][R2.64], R77 ;  /* 0x0000004d0200a985 */ /* 0x0003e8000c101904 */
[----:B------:R1:W-:Y:S02]  /*a140*/  @!P1 ST.E desc[UR4][R2.64+0x20], R75 ;  /* 0x0000204b02009985 */ /* 0x0003e4000c101904 */
.L_x_4758:
[----:B------:R-:W-:Y:S05]  /*a150*/  BSYNC.RECONVERGENT B0 ;  /* 0x0000000000007941 */ /* 0x000fea0003800200 */
.L_x_4757:
[----:B------:R-:W-:Y:S01]  /*a160*/  MOV R219, 0x0 ;  /* 0x0000000000db7802 */ /* 0x000fe20000000f00 */
[----:B------:R-:W-:Y:S04]  /*a170*/  ST.E.128 desc[UR4][R70.64], R64 ;  /* 0x0000004046007985 */ /* 0x000fe8000c101d04 */
        /* <DEDUP_REMOVED lines=8> */
[----:B----4-:R-:W-:Y:S04]  /*a200*/  ST.E.128 desc[UR4][R70.64+0x4100], R16 ;  /* 0x0041001046007985 */ /* 0x010fe8000c101d04 */
[----:B------:R-:W-:Y:S04]  /*a210*/  ST.E.128 desc[UR4][R70.64+0x5000], R44 ;  /* 0x0050002c46007985 */ /* 0x000fe8000c101d04 */
[----:B------:R-:W-:Y:S04]  /*a220*/  ST.E.128 desc[UR4][R70.64+0x5100], R12 ;  /* 0x0051000c46007985 */ /* 0x000fe8000c101d04 */
[----:B------:R-:W-:Y:S04]  /*a230*/  ST.E.128 desc[UR4][R70.64+0x6000], R40 ;  /* 0x0060002846007985 */ /* 0x000fe8000c101d04 */
[----:B------:R-:W-:Y:S04]  /*a240*/  ST.E.128 desc[UR4][R70.64+0x6100], R8 ;  /* 0x0061000846007985 */ /* 0x000fe8000c101d04 */
[----:B------:R-:W-:Y:S04]  /*a250*/  ST.E.128 desc[UR4][R70.64+0x7000], R36 ;  /* 0x0070002446007985 */ /* 0x000fe8000c101d04 */
[----:B--2---:R1:W-:Y:S02]  /*a260*/  ST.E.128 desc[UR4][R70.64+0x7100], R4 ;  /* 0x0071000446007985 */ /* 0x0043e4000c101d04 */
[----:B-1-3--:R-:W-:Y:S05]  /*a270*/  RET.REL.NODEC R218 `(_ZN5flash24flash_fwd_splitkv_kernelI23Flash_fwd_kernel_traitsILi128ELi64ELi128ELi4ELb0ELb0EN7cutlass6half_tE19Flash_kernel_traitsILi128ELi64ELi128ELi4ES3_EELb0ELb0ELb0ELb1ELb1ELb0ELb1ELb0EEEvNS_16Flash_fwd_paramsE) ;  /* 0xffffff5cda607950 */ /* 0x00afea0003c3ffff */
.L_x_4756:
[----:B------:R-:W-:Y:S01]  /*a280*/  MOV R7, 0x2 ;  /* 0x0000000200077802 */ /* 0x000fe20000000f00 */
[----:B------:R-:W-:Y:S01]  /*a290*/  IMAD.MOV.U32 R6, RZ, RZ, -0x1 ;  /* 0xffffffffff067424 */ /* 0x000fe200078e00ff */
[----:B------:R-:W-:-:S07]  /*a2a0*/  MOV R4, 0x1f ;  /* 0x0000001f00047802 */ /* 0x000fce0000000f00 */
[----:B-1---5:R-:W-:Y:S05]  /*a2b0*/  WARPSYNC.COLLECTIVE R6, `(.L_x_4759) ;  /* 0x0000000006087348 */ /* 0x022fea0003c00000 */
[----:B------:R2:W3:Y:S02]  /*a2c0*/  SHFL.BFLY P0, R9, R235, R7, R4 ;  /* 0x0c000007eb097389 */ /* 0x0004e40000000004 */
[----:B-123-5:R-:W-:Y:S05]  /*a2d0*/  ENDCOLLECTIVE ;  /* 0x000000000000791b */ /* 0x02efea0003800000 */
.L_x_4759:
[----:B------:R-:W-:Y:S02]  /*a2e0*/  MOV R10, R9 ;  /* 0x00000009000a7202 */ /* 0x000fe40000000f00 */
[----:B------:R-:W-:-:S03]  /*a2f0*/  MOV R7, 0x1 ;  /* 0x0000000100077802 */ /* 0x000fc60000000f00 */
[----:B------:R-:W-:-:S04]  /*a300*/  FADD.FTZ R10, R10, R235 ;  /* 0x000000eb0a0a7221 */ /* 0x000fc80000010000 */
[----:B------:R-:W-:-:S07]  /*a310*/  IMAD.MOV.U32 R235, RZ, RZ, R10 ;  /* 0x000000ffffeb7224 */ /* 0x000fce00078e000a */
[----:B------:R-:W-:Y:S05]  /*a320*/  WARPSYNC.COLLECTIVE R6, `(.L_x_4760) ;  /* 0x0000000006087348 */ /* 0x000fea0003c00000 */
[----:B------:R1:W2:Y:S02]  /*a330*/  SHFL.BFLY P0, R9, R235, R7, R4 ;  /* 0x0c000007eb097389 */ /* 0x0002a40000000004 */
[----:B-12---:R-:W-:Y:S05]  /*a340*/  ENDCOLLECTIVE ;  /* 0x000000000000791b */ /* 0x006fea0003800000 */
.L_x_4760:
[----:B------:R-:W-:Y:S01]  /*a350*/  MOV R235, R233 ;  /* 0x000000e900eb7202 */ /* 0x000fe20000000f00 */
[----:B------:R-:W-:Y:S01]  /*a360*/  IMAD.MOV.U32 R5, RZ, RZ, R9 ;  /* 0x000000ffff057224 */ /* 0x000fe200078e0009 */
[----:B------:R-:W-:-:S03]  /*a370*/  MOV R7, 0x2 ;  /* 0x0000000200077802 */ /* 0x000fc60000000f00 */
[----:B------:R-:W-:-:S07]  /*a380*/  FADD.FTZ R5, R10, R5 ;  /* 0x000000050a057221 */ /* 0x000fce0000010000 */
[----:B------:R-:W-:Y:S05]  /*a390*/  WARPSYNC.COLLECTIVE R6, `(.L_x_4761) ;  /* 0x0000000006087348 */ /* 0x000fea0003c00000 */
[----:B------:R1:W2:Y:S02]  /*a3a0*/  SHFL.BFLY P0, R9, R235, R7, R4 ;  /* 0x0c000007eb097389 */ /* 0x0002a40000000004 */
[----:B-12---:R-:W-:Y:S05]  /*a3b0*/  ENDCOLLECTIVE ;  /* 0x000000000000791b */ /* 0x006fea0003800000 */
.L_x_4761:
[----:B------:R-:W-:Y:S01]  /*a3c0*/  FADD.FTZ R8, R9, R233 ;  /* 0x000000e909087221 */ /* 0x000fe20000010000 */
[----:B------:R-:W-:-:S03]  /*a3d0*/  MOV R7, 0x1 ;  /* 0x0000000100077802 */ /* 0x000fc60000000f00 */
[----:B------:R-:W-:-:S07]  /*a3e0*/  IMAD.MOV.U32 R235, RZ, RZ, R8 ;  /* 0x000000ffffeb7224 */ /* 0x000fce00078e0008 */
[----:B------:R-:W-:Y:S05]  /*a3f0*/  WARPSYNC.COLLECTIVE R6, `(.L_x_4762) ;  /* 0x0000000006087348 */ /* 0x000fea0003c00000 */
[----:B------:R1:W2:Y:S02]  /*a400*/  SHFL.BFLY P0, R9, R235, R7, R4 ;  /* 0x0c000007eb097389 */ /* 0x0002a40000000004 */
[----:B-12---:R-:W-:Y:S05]  /*a410*/  ENDCOLLECTIVE ;  /* 0x000000000000791b */ /* 0x006fea0003800000 */
.L_x_4762:
[----:B------:R-:W-:Y:S01]  /*a420*/  MOV R11, R9 ;  /* 0x00000009000b7202 */ /* 0x000fe20000000f00 */
[----:B------:R-:W-:Y:S06]  /*a430*/  BRA `(.L_x_4763) ;  /* 0xfffffff000607947 */ /* 0x000fec000383ffff */
.L_x_4764:
        /* <DEDUP_REMOVED lines=12> */
.L_x_14922:


//--------------------- .text._ZN5flash24flash_fwd_splitkv_kernelI23Flash_fwd_kernel_traitsILi128ELi64ELi128ELi4ELb0ELb0EN7cutlass6half_tE19Flash_kernel_traitsILi128ELi64ELi128ELi4ES3_EELb0ELb0ELb0ELb1ELb1ELb1ELb1ELb0EEEvNS_16Flash_fwd_paramsE --------------------------
	.section	.text._ZN5flash24flash_fwd_splitkv_kernelI23Flash_fwd_kernel_traitsILi128ELi64ELi128ELi4ELb0ELb0EN7cutlass6half_tE19Flash_kernel_traitsILi128ELi64ELi128ELi4ES3_EELb0ELb0ELb0ELb1ELb1ELb1ELb1ELb0EEEvNS_16Flash_fwd_paramsE,"ax",@progbits
	.align	128
        .global         _ZN5flash24flash_fwd_splitkv_kernelI23Flash_fwd_kernel_traitsILi128ELi64ELi128ELi4ELb0ELb0EN7cutlass6half_tE19Flash_kernel_traitsILi128ELi64ELi128ELi4ES3_EELb0ELb0ELb0ELb1ELb1ELb1ELb1ELb0EEEvNS_16Flash_fwd_paramsE
        .type           _ZN5flash24flash_fwd_splitkv_kernelI23Flash_fwd_kernel_traitsILi128ELi64ELi128ELi4ELb0ELb0EN7cutlass6half_tE19Flash_kernel_traitsILi128ELi64ELi128ELi4ES3_EELb0ELb0ELb0ELb1ELb1ELb1ELb1ELb0EEEvNS_16Flash_fwd_paramsE,@function
        .size           _ZN5flash24flash_fwd_splitkv_kernelI23Flash_fwd_kernel_traitsILi128ELi64ELi128ELi4ELb0ELb0EN7cutlass6half_tE19Flash_kernel_traitsILi128ELi64ELi128ELi4ES3_EELb0ELb0ELb0ELb1ELb1ELb1ELb1ELb0EEEvNS_16Flash_fwd_paramsE,(.L_x_14923 - _ZN5flash24flash_fwd_splitkv_kernelI23Flash_fwd_kernel_traitsILi128ELi64ELi128ELi4ELb0ELb0EN7cutlass6half_tE19Flash_kernel_traitsILi128ELi64ELi128ELi4ES3_EELb0ELb0ELb0ELb1ELb1ELb1ELb1ELb0EEEvNS_16Flash_fwd_paramsE)
        .other          _ZN5flash24flash_fwd_splitkv_kernelI23Flash_fwd_kernel_traitsILi128ELi64ELi128ELi4ELb0ELb0EN7cutlass6half_tE19Flash_kernel_traitsILi128ELi64ELi128ELi4ES3_EELb0ELb0ELb0ELb1ELb1ELb1ELb1ELb0EEEvNS_16Flash_fwd_paramsE,@"STO_CUDA_ENTRY STV_DEFAULT"
_ZN5flash24flash_fwd_splitkv_kernelI23Flash_fwd_kernel_traitsILi128ELi64ELi128ELi4ELb0ELb0EN7cutlass6half_tE19Flash_kernel_traitsILi128ELi64ELi128ELi4ES3_EELb0ELb0ELb0ELb1ELb1ELb1ELb1ELb0EEEvNS_16Flash_fwd_paramsE:
.text._ZN5flash24flash_fwd_splitkv_kernelI23Flash_fwd_kernel_traitsILi128ELi64ELi128ELi4ELb0ELb0EN7cutlass6half_tE19Flash_kernel_traitsILi128ELi64ELi128ELi4ES3_EELb0ELb0ELb0ELb1ELb1ELb1ELb1ELb0EEEvNS_16Flash_fwd_paramsE:
        /* <DEDUP_REMOVED lines=29> */
[----:B------:R-:W-:Y:S05]  /*01d0*/  CALL.REL.NOINC `($_ZN5flash24flash_fwd_splitkv_kernelI23Flash_fwd_kernel_traitsILi128ELi64ELi128ELi4ELb0ELb0EN7cutlass6half_tE19Flash_kernel_traitsILi128ELi64ELi128ELi4ES3_EELb0ELb0ELb0ELb1ELb1ELb1ELb1ELb0EEEvNS_16Flash_fwd_paramsE$_ZN5flash30compute_attn_1rowblock_splitkvI23Flash_fwd_kernel_traitsILi128ELi64ELi128ELi4ELb0ELb0EN7cutlass6half_tE19Flash_kernel_traitsILi128ELi64ELi128ELi4ES3_EELb0ELb0ELb0ELb1ELb1ELb1ELb1ELb0ENS_16Flash_fwd_paramsEEEvRKT8_iiiii) ;  /* 0x0000000000087944 */ /* 0x000fea0003c00000 */
[----:B------:R-:W-:Y:S05]  /*01e0*/  BSYNC.RECONVERGENT B2 ;  /* 0x0000000000027941 */ /* 0x000fea0003800200 */
.L_x_4765:
[----:B------:R-:W-:Y:S05]  /*01f0*/  EXIT ;  /* 0x000000000000794d */ /* 0x000fea0003800000 */
        .type           $_ZN5flash24flash_fwd_splitkv_kernelI23Flash_fwd_kernel_traitsILi128ELi64ELi128ELi4ELb0ELb0EN7cutlass6half_tE19Flash_kernel_traitsILi128ELi64ELi128ELi4ES3_EELb0ELb0ELb0ELb1ELb1ELb1ELb1ELb0EEEvNS_16Flash_fwd_paramsE$_ZN5flash30compute_attn_1rowblock_splitkvI23Flash_fwd_kernel_traitsILi128ELi64ELi128ELi4ELb0ELb0EN7cutlass6half_tE19Flash_kernel_traitsILi128ELi64ELi128ELi4ES3_EELb0ELb0ELb0ELb1ELb1ELb1ELb1ELb0ENS_16Flash_fwd_paramsEEEvRKT8_iiiii,@function
        .size           $_ZN5flash24flash_fwd_splitkv_kernelI23Flash_fwd_kernel_traitsILi128ELi64ELi128ELi4ELb0ELb0EN7cutlass6half_tE19Flash_kernel_traitsILi128ELi64ELi128ELi4ES3_EELb0ELb0ELb0ELb1ELb1ELb1ELb1ELb0EEEvNS_16Flash_fwd_paramsE$_ZN5flash30compute_attn_1rowblock_splitkvI23Flash_fwd_kernel_traitsILi128ELi64ELi128ELi4ELb0ELb0EN7cutlass6half_tE19Flash_kernel_traitsILi128ELi64ELi128ELi4ES3_EELb0ELb0ELb0ELb1ELb1ELb1ELb1ELb0ENS_16Flash_fwd_paramsEEEvRKT8_iiiii,(.L_x_14923 - $_ZN5flash24flash_fwd_splitkv_kernelI23Flash_fwd_kernel_traitsILi128ELi64ELi128ELi4ELb0ELb0EN7cutlass6half_tE19Flash_kernel_traitsILi128ELi64ELi128ELi4ES3_EELb0ELb0ELb0ELb1ELb1ELb1ELb1ELb0EEEvNS_16Flash_fwd_paramsE$_ZN5flash30compute_attn_1rowblock_splitkvI23Flash_fwd_kernel_traitsILi128ELi64ELi128ELi4ELb0ELb0EN7cutlass6half_tE19Flash_kernel_traitsILi128ELi64ELi128ELi4ES3_EELb0ELb0ELb0ELb1ELb1ELb1ELb1ELb0ENS_16Flash_fwd_paramsEEEvRKT8_iiiii)
$_ZN5flash24flash_fwd_splitkv_kernelI23Flash_fwd_kernel_traitsILi128ELi64ELi128ELi4ELb0ELb0EN7cutlass6half_tE19Flash_kernel_traitsILi128ELi64ELi128ELi4ES3_EELb0ELb0ELb0ELb1ELb1ELb1ELb1ELb0EEEvNS_16Flash_fwd_paramsE$_ZN5flash30compute_attn_1rowblock_splitkvI23Flash_fwd_kernel_traitsILi128ELi64ELi128ELi4ELb0ELb0EN7cutlass6half_tE19Flash_kernel_traitsILi128ELi64ELi128ELi4ES3_EELb0ELb0ELb0ELb1ELb1ELb1ELb1ELb0ENS_16Flash_fwd_paramsEEEvRKT8_iiiii:
        /* <DEDUP_REMOVED lines=24> */
.L_x_4769:
[----:B------:R-:W-:Y:S05]  /*0380*/  BSYNC.RECONVERGENT B0 ;  /* 0x0000000000007941 */ /* 0x000fea0003800200 */
.L_x_4768:
[----:B-----5:R-:W-:Y:S02]  /*0390*/  IADD3 R10, PT, PT, R10, R0, -R11 ;  /* 0x000000000a0a7210 */ /* 0x020fe40007ffe80b */
.L_x_4767:
[----:B------:R-:W-:Y:S05]  /*03a0*/  BSYNC.RECONVERGENT B1 ;  /* 0x0000000000017941 */ /* 0x000fea0003800200 */
.L_x_4766:
[----:B------:R-:W-:Y:S01]  /*03b0*/  IMAD.SHL.U32 R5, R229, 0x40, RZ ;  /* 0x00000040e5057824 */ /* 0x000fe200078e00ff */
[----:B------:R-:W-:Y:S01]  /*03c0*/  MOV R6, R228 ;  /* 0x000000e400067202 */ /* 0x000fe20000000f00 */
[----:B------:R-:W-:-:S03]  /*03d0*/  IMAD.MOV.U32 R7, RZ, RZ, 0x0 ;  /* 0x00000000ff077424 */ /* 0x000fc600078e00ff */
[----:B-----5:R-:W-:-:S13]  /*03e0*/  ISETP.GT.AND P0, PT, R230, R5, PT ;  /* 0x00000005e600720c */ /* 0x020fda0003f04270 */
[----:B-1----:R-:W-:Y:S05]  /*03f0*/  @!P0 RET.REL.NODEC R6 `(_ZN5flash24flash_fwd_splitkv_kernelI23Flash_fwd_kernel_traitsILi128ELi64ELi128ELi4ELb0ELb0EN7cutlass6half_tE19Flash_kernel_traitsILi128ELi64ELi128ELi4ES3_EELb0ELb0ELb0ELb1ELb1ELb1ELb1ELb0EEEvNS_16Flash_fwd_paramsE) ;  /* 0xfffffffc06008950 */ /* 0x002fea0003c3ffff */
        /* <DEDUP_REMOVED lines=115> */
[----:B-1----:R-:W-:Y:S05]  /*0b30*/  @P0 RET.REL.NODEC R228 `(_ZN5flash24flash_fwd_splitkv_kernelI23Flash_fwd_kernel_traitsILi128ELi64ELi128ELi4ELb0ELb0EN7cutlass6half_tE19Flash_kernel_traitsILi128ELi64ELi128ELi4ES3_EELb0ELb0ELb0ELb1ELb1ELb1ELb1ELb0EEEvNS_16Flash_fwd_paramsE) ;  /* 0xfffffff4e4300950 */ /* 0x002fea0003c3ffff */
[----:B------:R-:W-:Y:S02]  /*0b40*/  MOV R3, 0xff800000 ;  /* 0xff80000000037802 */ /* 0x000fe40000000f00 */
[----:B------:R-:W-:-:S03]  /*0b50*/  MOV R229, 0x0 ;  /* 0x0000000000e57802 */ /* 0x000fc60000000f00 */
[----:B------:R1:W-:Y:S02]  /*0b60*/  ST.E desc[UR4][R6.64+0xe0], R3 ;  /* 0x0000e00306007985 */ /* 0x0003e4000c101904 */
[----:B-1----:R-:W-:Y:S05]  /*0b70*/  RET.REL.NODEC R228 `(_ZN5flash24flash_fwd_splitkv_kernelI23Flash_fwd_kernel_traitsILi128ELi64ELi128ELi4ELb0ELb0EN7cutlass6half_tE19Flash_kernel_traitsILi128ELi64ELi128ELi4ES3_EELb0ELb0ELb0ELb1ELb1ELb1ELb1ELb0EEEvNS_16Flash_fwd_paramsE) ;  /* 0xfffffff4e4207950 */ /* 0x002fea0003c3ffff */
.L_x_4770:
        /* <DEDUP_REMOVED lines=100> */
[----:B------:R-:W-:Y:S01]  /*11c0*/  MOV R6, R16 ;  /* 0x0000001000067202 */ /* 0x000fe20000000f00 */
[----:B------:R-:W-:Y:S01]  /*11d0*/  IMAD.IADD R8, R11, 0x1, R4 ;  /* 0x000000010b087824 */ /* 0x000fe200078e0204 */
[----:B------:R-:W-:Y:S05]  /*11e0*/  BRA `(.L_x_4773) ;  /* 0x0000000400087947 */ /* 0x000fea0003800000 */
.L_x_4772:
        /* <DEDUP_REMOVED lines=12> */
[-C--:B--2---:R-:W-:Y:S02]  /*12b0*/  IABS R0, R13.reuse ;  /* 0x0000000d00007213 */ /* 0x084fe40000000000 */
[----:B------:R-:W-:Y:S02]  /*12c0*/  IABS R7, R13 ;  /* 0x0000000d00077213 */ /* 0x000fe40000000000 */
[----:B------:R-:W2:Y:S02]  /*12d0*/  I2F.RP R8, R0 ;  /* 0x0000000000087306 */ /* 0x000ea40000209400 */
[----:B------:R-:W-:-:S06]  /*12e0*/  IADD3 R7, PT, PT, RZ, -R7, RZ ;  /* 0x80000007ff077210 */ /* 0x000fcc0007ffe0ff */
[----:B--2---:R-:W2:Y:S02]  /*12f0*/  MUFU.RCP R6, R8 ;  /* 0x0000000800067308 */ /* 0x004ea40000001000 */
[----:B--2---:R-:W-:-:S06]  /*1300*/  VIADD R6, R6, 0xffffffe ;  /* 0x0ffffffe06067836 */ /* 0x004fcc0000000000 */
[----:B------:R-:W1:Y:S02]  /*1310*/  F2I.FTZ.U32.TRUNC.NTZ R21, R6 ;  /* 0x0000000600157305 */ /* 0x000e64000021f000 */
[----:B-1----:R-:W-:Y:S02]  /*1320*/  IADD3 R4, PT, PT, RZ, -R21, RZ ;  /* 0x80000015ff047210 */ /* 0x002fe40007ffe0ff */
[----:B------:R-:W-:-:S03]  /*1330*/  LOP3.LUT R6, R232, R13, RZ, 0x3c, !PT ;  /* 0x0000000de8067212 */ /* 0x000fc600078e3cff */
[----:B------:R-:W-:Y:S01]  /*1340*/  IMAD R5, R4, R0, RZ ;  /* 0x0000000004057224 */ /* 0x000fe200078e02ff */
[----:B------:R-:W-:Y:S02]  /*1350*/  IABS R4, R232 ;  /* 0x000000e800047213 */ /* 0x000fe40000000000 */
[----:B------:R-:W-:Y:S01]  /*1360*/  ISETP.GE.AND P0, PT, R6, RZ, PT ;  /* 0x000000ff0600720c */ /* 0x000fe20003f06270 */
[----:B------:R-:W-:-:S04]  /*1370*/  IMAD.HI.U32 R5, R21, R5, R20 ;  /* 0x0000000515057227 */ /* 0x000fc800078e0014 */
[----:B---3--:R-:W-:-:S04]  /*1380*/  IMAD.WIDE.U32 R20, R116, R11, RZ ;  /* 0x0000000b74147225 */ /* 0x008fc800078e00ff */
[----:B------:R-:W-:Y:S01]  /*1390*/  IMAD.HI.U32 R8, R5, R4, RZ ;  /* 0x0000000405087227 */ /* 0x000fe200078e00ff */
[----:B------:R-:W-:-:S03]  /*13a0*/  SHF.R.S32.HI R5, RZ, 0x1f, R11 ;  /* 0x0000001fff057819 */ /* 0x000fc6000001140b */
[----:B------:R-:W-:Y:S02]  /*13b0*/  IMAD R7, R8, R7, R4 ;  /* 0x0000000708077224 */ /* 0x000fe400078e0204 */
[C---:B------:R-:W-:Y:S02]  /*13c0*/  IMAD R4, R117.reuse, R11, RZ ;  /* 0x0000000b75047224 */ /* 0x040fe400078e02ff */
[----:B------:R-:W-:Y:S01]  /*13d0*/  IMAD R6, R117, R237, RZ ;  /* 0x000000ed75067224 */ /* 0x000fe200078e02ff */
[----:B------:R-:W-:Y:S01]  /*13e0*/  ISETP.GT.U32.AND P1, PT, R0, R7, PT ;  /* 0x000000070000720c */ /* 0x000fe20003f24070 */
[----:B------:R-:W-:-:S04]  /*13f0*/  IMAD R4, R116, R5, R4 ;  /* 0x0000000574047224 */ /* 0x000fc800078e0204 */
[----:B------:R-:W-:-:S08]  /*1400*/  IMAD.IADD R21, R21, 0x1, R4 ;  /* 0x0000000115157824 */ /* 0x000fd000078e0204 */
[-C--:B------:R-:W-:Y:S02]  /*1410*/  @!P1 IADD3 R7, PT, PT, R7, -R0.reuse, RZ ;  /* 0x8000000007079210 */ /* 0x080fe40007ffe0ff */
[----:B------:R-:W-:Y:S02]  /*1420*/  @!P1 IADD3 R8, PT, PT, R8, 0x1, RZ ;  /* 0x0000000108089810 */ /* 0x000fe40007ffe0ff */
[----:B------:R-:W-:Y:S01]  /*1430*/  ISETP.GE.U32.AND P2, PT, R7, R0, PT ;  /* 0x000000000700720c */ /* 0x000fe20003f46070 */
[----:B----45:R-:W-:Y:S01]  /*1440*/  IMAD R7, R19, R9, RZ ;  /* 0x0000000913077224 */ /* 0x030fe200078e02ff */
[----:B------:R-:W-:Y:S02]  /*1450*/  SHF.R.S32.HI R0, RZ, 0x1f, R9 ;  /* 0x0000001fff007819 */ /* 0x000fe40000011409 */
[----:B------:R-:W-:-:S03]  /*1460*/  ISETP.NE.AND P1, PT, R13, RZ, PT ;  /* 0x000000ff0d00720c */ /* 0x000fc60003f25270 */
[C---:B------:R-:W-:Y:S01]  /*1470*/  IMAD R4, R18.reuse, R0, R7 ;  /* 0x0000000012047224 */ /* 0x040fe200078e0207 */
[----:B------:R-:W-:Y:S01]  /*1480*/  SHF.R.S32.HI R7, RZ, 0x1f, R237 ;  /* 0x0000001fff077819 */ /* 0x000fe200000114ed */
[----:B------:R-:W-:-:S04]  /*1490*/  IMAD.WIDE.U32 R18, R18, R9, R20 ;  /* 0x0000000912127225 */ /* 0x000fc800078e0014 */
[----:B------:R-:W-:Y:S01]  /*14a0*/  @P2 VIADD R8, R8, 0x1 ;  /* 0x0000000108082836 */ /* 0x000fe20000000000 */
[----:B------:R-:W-:Y:S01]  /*14b0*/  IADD3 R19, PT, PT, R19, R4, RZ ;  /* 0x0000000413137210 */ /* 0x000fe20007ffe0ff */
[-C--:B------:R-:W-:Y:S02]  /*14c0*/  IMAD R4, R125, R11.reuse, RZ ;  /* 0x0000000b7d047224 */ /* 0x080fe400078e02ff */
[----:B------:R-:W-:Y:S01]  /*14d0*/  IMAD.WIDE.U32 R10, R124, R11, RZ ;  /* 0x0000000b7c0a7225 */ /* 0x000fe200078e00ff */
[----:B------:R-:W-:Y:S02]  /*14e0*/  @!P0 IADD3 R8, PT, PT, -R8, RZ, RZ ;  /* 0x000000ff08088210 */ /* 0x000fe40007ffe1ff */
[----:B------:R-:W-:Y:S01]  /*14f0*/  @!P1 LOP3.LUT R8, RZ, R13, RZ, 0x33, !PT ;  /* 0x0000000dff089212 */ /* 0x000fe200078e33ff */
[----:B------:R-:W-:Y:S01]  /*1500*/  IMAD R4, R124, R5, R4 ;  /* 0x000000057c047224 */ /* 0x000fe200078e0204 */
[----:B------:R-:W-:Y:S01]  /*1510*/  MOV R20, R10 ;  /* 0x0000000a00147202 */ /* 0x000fe20000000f00 */
[----:B------:R-:W-:-:S02]  /*1520*/  IMAD R6, R116, R7, R6 ;  /* 0x0000000774067224 */ /* 0x000fc400078e0206 */
[----:B------:R-:W-:-:S04]  /*1530*/  IMAD.WIDE.U32 R18, R116, R237, R18 ;  /* 0x000000ed74127225 */ /* 0x000fc800078e0012 */
[----:B------:R-:W-:Y:S01]  /*1540*/  IMAD.IADD R21, R11, 0x1, R4 ;  /* 0x000000010b157824 */ /* 0x000fe200078e0204 */
[----:B------:R-:W-:Y:S01]  /*1550*/  SHF.R.S32.HI R4, RZ, 0x1f, R8 ;  /* 0x0000001fff047819 */ /* 0x000fe20000011408 */
[----:B------:R-:W-:Y:S01]  /*1560*/  IMAD R11, R17, R8, RZ ;  /* 0x00000008110b7224 */ /* 0x000fe200078e02ff */
[----:B------:R-:W-:Y:S01]  /*1570*/  IADD3 R19, PT, PT, R19, R6, RZ ;  /* 0x0000000613137210 */ /* 0x000fe20007ffe0ff */
[----:B------:R-:W-:Y:S02]  /*1580*/  IMAD R5, R15, R9, RZ ;  /* 0x000000090f057224 */ /* 0x000fe400078e02ff */
[C---:B------:R-:W-:Y:S02]  /*1590*/  IMAD R4, R16.reuse, R4, R11 ;  /* 0x0000000410047224 */ /* 0x040fe400078e020b */
[----:B------:R-:W-:-:S04]  /*15a0*/  IMAD.WIDE.U32 R18, R16, R8, R18 ;  /* 0x0000000810127225 */ /* 0x000fc800078e0012 */
[C---:B------:R-:W-:Y:S01]  /*15b0*/  IMAD R5, R14.reuse, R0, R5 ;  /* 0x000000000e057224 */ /* 0x040fe200078e0205 */
[----:B------:R-:W-:Y:S01]  /*15c0*/  MOV R6, R18 ;  /* 0x0000001200067202 */ /* 0x000fe20000000f00 */
[----:B------:R-:W-:Y:S01]  /*15d0*/  IMAD.WIDE.U32 R10, R14, R9, R20 ;  /* 0x000000090e0a7225 */ /* 0x000fe200078e0014 */
[----:B------:R-:W-:-:S03]  /*15e0*/  MOV R9, R237 ;  /* 0x000000ed00097202 */ /* 0x000fc60000000f00 */
[----:B------:R-:W-:Y:S01]  /*15f0*/  IMAD.IADD R0, R19, 0x1, R4 ;  /* 0x0000000113007824 */ /* 0x000fe200078e0204 */
[----:B------:R-:W-:Y:S02]  /*1600*/  IADD3 R8, PT, PT, R11, R5, RZ ;  /* 0x000000050b087210 */ /* 0x000fe40007ffe0ff */
.L_x_4773:
[----:B------:R-:W-:Y:S05]  /*1610*/  BSYNC.RECONVERGENT B0 ;  /* 0x0000000000007941 */ /* 0x000fea0003800200 */
.L_x_4771:
[----:B------:R-:W2:Y:S04]  /*1620*/  LD.E.64 R24, desc[UR4][R122.64+0x18] ;  /* 0x000018047a187980 */ /* 0x000ea8000c101b00 */
[----:B------:R-:W3:Y:S04]  /*1630*/  LD.E.64 R18, desc[UR4][R122.64+0x48] ;  /* 0x000048047a127980 */ /* 0x000ee8000c101b00 */
[----:B------:R-:W4:Y:S04]  /*1640*/  LD.E.64 R22, desc[UR4][R122.64+0x8] ;  /* 0x000008047a167980 */ /* 0x000f28000c101b00 */
[----:B------:R-:W4:Y:S04]  /*1650*/  LD.E.64 R20, desc[UR4][R122.64+0x30] ;  /* 0x000030047a147980 */ /* 0x000f28000c101b00 */
[----:B------:R-:W4:Y:S04]  /*1660*/  LD.E.64 R14, desc[UR4][R122.64] ;  /* 0x000000047a0e7980 */ /* 0x000f28000c101b00 */
[----:B------:R-:W4:Y:S01]  /*1670*/  LD.E.64 R4, desc[UR4][R122.64+0x10] ;  /* 0x000010047a047980 */ /* 0x000f22000c101b00 */
[----:B------:R-:W-:-:S04]  /*1680*/  IABS R11, R13 ;  /* 0x0000000d000b7213 */ /* 0x000fc80000000000 */
[----:B------:R-:W1:Y:S08]  /*1690*/  I2F.RP R29, R11 ;  /* 0x0000000b001d7306 */ /* 0x000e700000209400 */
[----:B-1----:R-:W1:Y:S02]  /*16a0*/  MUFU.RCP R28, R29 ;  /* 0x0000001d001c7308 */ /* 0x002e640000001000 */
[----:B-1----:R-:W-:-:S06]  /*16b0*/  IADD3 R28, PT, PT, R28, 0xffffffe, RZ ;  /* 0x0ffffffe1c1c7810 */ /* 0x002fcc0007ffe0ff */
        /* <DEDUP_REMOVED lines=17> */
[----:B------:R-:W-:Y:S01]  /*17d0*/  ISETP.GE.AND P1, PT, R11, RZ, PT ;  /* 0x000000ff0b00720c */ /* 0x000fe20003f26270 */
[----:B------:R-:W-:Y:S01]  /*17e0*/  IMAD.X R11, RZ, RZ, R8, P0 ;  /* 0x000000ffff0b7224 */ /* 0x000fe200000e0608 */
[----:B------:R-:W-:Y:S02]  /*17f0*/  ISETP.NE.AND P0, PT, R13, RZ, PT ;  /* 0x000000ff0d00720c */ /* 0x000fe40003f05270 */
[----:B------:R-:W-:Y:S01]  /*1800*/  @!P2 IADD3 R12, PT, PT, R12, 0x1, RZ ;  /* 0x000000010c0ca810 */ /* 0x000fe20007ffe0ff */
[----:B-----5:R-:W-:-:S03]  /*1810*/  IMAD R7, R7, R124, RZ ;  /* 0x0000007c07077224 */ /* 0x020fc600078e02ff */
[----:B------:R-:W-:Y:S01]  /*1820*/  @P3 IADD3 R12, PT, PT, R12, 0x1, RZ ;  /* 0x000000010c0c3810 */ /* 0x000fe20007ffe0ff */
[C---:B------:R-:W-:Y:S02]  /*1830*/  IMAD R7, R9.reuse, R125, R7 ;  /* 0x0000007d09077224 */ /* 0x040fe400078e0207 */
[----:B------:R-:W-:-:S04]  /*1840*/  IMAD.WIDE.U32 R28, R9, R124, R10 ;  /* 0x0000007c091c7225 */ /* 0x000fc800078e000a */
[----:B------:R-:W-:Y:S01]  /*1850*/  @!P1 IMAD.MOV R12, RZ, RZ, -R12 ;  /* 0x000000ffff0c9224 */ /* 0x000fe200078e0a0c */
[----:B------:R-:W-:Y:S02]  /*1860*/  @!P0 LOP3.LUT R12, RZ, R13, RZ, 0x33, !PT ;  /* 0x0000000dff0c8212 */ /* 0x000fe400078e33ff */
[----:B------:R-:W-:Y:S02]  /*1870*/  IADD3 R16, P0, PT, R118, R6, RZ ;  /* 0x0000000676107210 */ /* 0x000fe40007f1e0ff */
[----:B------:R-:W-:Y:S02]  /*1880*/  MOV R119, RZ ;  /* 0x000000ff00777202 */ /* 0x000fe40000000f00 */
[----:B------:R-:W-:Y:S01]  /*1890*/  IADD3 R29, PT, PT, R29, R7, RZ ;  /* 0x000000071d1d7210 */ /* 0x000fe20007ffe0ff */
[----:B------:R-:W-:Y:S01]  /*18a0*/  IMAD R7, R27, R12, RZ ;  /* 0x0000000c1b077224 */ /* 0x000fe200078e02ff */
[----:B------:R-:W-:Y:S01]  /*18b0*/  SHF.R.S32.HI R8, RZ, 0x1f, R12 ;  /* 0x0000001fff087819 */ /* 0x000fe2000001140c */
[----:B------:R-:W-:Y:S01]  /*18c0*/  IMAD.X R17, RZ, RZ, R0, P0 ;  /* 0x000000ffff117224 */ /* 0x000fe200000e0600 */
[----:B------:R-:W-:Y:S01]  /*18d0*/  LOP3.LUT R9, R140, 0x1c0, RZ, 0xc0, !PT ;  /* 0x000001c08c097812 */ /* 0x000fe200078ec0ff */
[----:B------:R-:W1:Y:S01]  /*18e0*/  S2UR UR6, SR_CgaCtaId ;  /* 0x00000000000679c3 */ /* 0x000e620000008800 */
[----:B------:R-:W-:Y:S01]  /*18f0*/  SHF.R.U32.HI R10, RZ, 0x3, R208 ;  /* 0x00000003ff0a7819 */ /* 0x000fe200000116d0 */
[----:B------:R-:W-:Y:S01]  /*1900*/  IMAD.WIDE.U32 R12, R12, R26, R28 ;  /* 0x0000001a0c0c7225 */ /* 0x000fe200078e001c */
[----:B------:R-:W-:-:S02]  /*1910*/  LOP3.LUT R11, R140, 0x1e00, RZ, 0xc0, !PT ;  /* 0x00001e008c0b7812 */ /* 0x000fc400078ec0ff */
[----:B------:R-:W-:Y:S01]  /*1920*/  LOP3.LUT R9, R9, 0x38, R208, 0xf8, !PT ;  /* 0x0000003809097812 */ /* 0x000fe200078ef8d0 */
[----:B------:R-:W-:Y:S02]  /*1930*/  IMAD R7, R8, R26, R7 ;  /* 0x0000001a08077224 */ /* 0x000fe400078e0207 */
[----:B------:R-:W-:Y:S01]  /*1940*/  IMAD R6, R117, R10, RZ ;  /* 0x0000000a75067224 */ /* 0x000fe200078e02ff */
[----:B------:R-:W-:Y:S01]  /*1950*/  LOP3.LUT R9, R11, R9, R118, 0xf6, !PT ;  /* 0x000000090b097212 */ /* 0x000fe200078ef676 */
[----:B------:R-:W-:Y:S01]  /*1960*/  IMAD.WIDE.U32 R16, R10, R116, R16 ;  /* 0x000000740a107225 */ /* 0x000fe200078e0010 */
[----:B------:R-:W-:Y:S02]  /*1970*/  IADD3 R13, PT, PT, R13, R7, RZ ;  /* 0x000000070d0d7210 */ /* 0x000fe40007ffe0ff */
[----:B------:R-:W-:Y:S01]  /*1980*/  MOV R11, RZ ;  /* 0x000000ff000b7202 */ /* 0x000fe20000000f00 */
[----:B------:R-:W-:Y:S01]  /*1990*/  IMAD.IADD R223, R17, 0x1, R6 ;  /* 0x0000000111df7824 */ /* 0x000fe200078e0206 */
[----:B------:R-:W-:-:S02]  /*19a0*/  UMOV UR7, 0x400 ;  /* 0x0000040000077882 */ /* 0x000fc40000000000 */
[----:B-1----:R-:W-:Y:S01]  /*19b0*/  ULEA UR6, UR6, UR7, 0x18 ;  /* 0x0000000706067291 */ /* 0x002fe2000f8ec0ff */
[----:B------:R-:W-:-:S05]  /*19c0*/  SHF.L.U32 R218, R116, 0x5, RZ ;  /* 0x0000000574da7819 */ /* 0x000fca00000006ff */
[----:B------:R-:W-:Y:S01]  /*19d0*/  IMAD.U32 R210, RZ, RZ, UR6 ;  /* 0x00000006ffd27e24 */ /* 0x000fe2000f8e00ff */
[----:B------:R-:W-:-:S04]  /*19e0*/  SHF.L.U64.HI R219, R116, 0x5, R117 ;  /* 0x0000000574db7819 */ /* 0x000fc80000010275 */
[----:B------:R-:W-:Y:S01]  /*19f0*/  LEA R120, R9, R210, 0x1 ;  /* 0x000000d209787211 */ /* 0x000fe200078e08ff */
[----:B------:R-:W-:Y:S01]  /*1a00*/  IMAD.WIDE.U32 R12, R10, R124, R12 ;  /* 0x0000007c0a0c7225 */ /* 0x000fe200078e000c */
[----:B------:R-:W-:-:S03]  /*1a10*/  SHF.R.U32.HI R212, RZ, 0x1, R208 ;  /* 0x00000001ffd47819 */ /* 0x000fc600000116d0 */
[----:B------:R-:W-:Y:S01]  /*1a20*/  IMAD R227, R125, R10, RZ ;  /* 0x0000000a7de37224 */ /* 0x000fe200078e02ff */
[----:B------:R-:W-:-:S03]  /*1a30*/  SHF.L.U32 R216, R124, 0x5, RZ ;  /* 0x000000057cd87819 */ /* 0x000fc600000006ff */
[----:B------:R-:W-:Y:S02]  /*1a40*/  IMAD.IADD R227, R13, 0x1, R227 ;  /* 0x000000010de37824 */ /* 0x000fe400078e02e3 */
[-C--:B--2---:R-:W-:Y:S02]  /*1a50*/  IMAD R0, R25, R233.reuse, RZ ;  /* 0x000000e919007224 */ /* 0x084fe400078e02ff */
[----:B------:R-:W-:-:S05]  /*1a60*/  IMAD.WIDE.U32 R24, R24, R233, R118 ;  /* 0x000000e918187225 */ /* 0x000fca00078e0076 */
[----:B------:R-:W-:Y:S01]  /*1a70*/  IADD3 R25, PT, PT, R25, R0, RZ ;  /* 0x0000000019197210 */ /* 0x000fe20007ffe0ff */
[----:B---3--:R-:W-:Y:S01]  /*1a80*/  IMAD R7, R19, R232, RZ ;  /* 0x000000e813077224 */ /* 0x008fe200078e02ff */
[----:B------:R-:W-:Y:S02]  /*1a90*/  SHF.R.S32.HI R0, RZ, 0x1f, R232 ;  /* 0x0000001fff007819 */ /* 0x000fe400000114e8 */
[----:B----4-:R-:W-:Y:S01]  /*1aa0*/  LEA R224, P0, R16, R22, 0x1 ;  /* 0x0000001610e07211 */ /* 0x010fe200078008ff */
[----:B------:R-:W-:-:S04]  /*1ab0*/  IMAD.WIDE.U32 R28, R232, R18, R24 ;  /* 0x00000012e81c7225 */ /* 0x000fc800078e0018 */
[----:B------:R-:W-:Y:S02]  /*1ac0*/  IMAD R0, R18, R0, R7 ;  /* 0x0000000012007224 */ /* 0x000fe400078e0207 */
[----:B------:R-:W-:Y:S01]  /*1ad0*/  IMAD.WIDE.U32 R6, R229, 0x40, R10 ;  /* 0x00000040e5067825 */ /* 0x000fe200078e000a */
[----:B------:R-:W-:Y:S02]  /*1ae0*/  LEA.HI.X R223, R16, R23, R223, 0x1, P0 ;  /* 0x0000001710df7211 */ /* 0x000fe400000f0cdf */
[C-C-:B------:R-:W-:Y:S01]  /*1af0*/  SHF.L.U64.HI R17, R20.reuse, 0x5, R21.reuse ;  /* 0x0000000514117819 */ /* 0x140fe20000010215 */
[C---:B------:R-:W-:Y:S01]  /*1b00*/  IMAD.SHL.U32 R16, R20.reuse, 0x20, RZ ;  /* 0x0000002014107824 */ /* 0x040fe200078e00ff */
[C---:B------:R-:W-:Y:S01]  /*1b10*/  SHF.L.U64.HI R27, R20.reuse, 0x4, R21 ;  /* 0x00000004141b7819 */ /* 0x040fe20000010215 */
[----:B------:R-:W-:Y:S01]  /*1b20*/  IMAD R7, R7, R20, RZ ;  /* 0x0000001407077224 */ /* 0x000fe200078e02ff */
[C---:B------:R-:W-:Y:S02]  /*1b30*/  SHF.L.U32 R26, R20.reuse, 0x4, RZ ;  /* 0x00000004141a7819 */ /* 0x040fe400000006ff */
[----:B------:R-:W-:Y:S01]  /*1b40*/  IADD3 R29, PT, PT, R29, R0, RZ ;  /* 0x000000001d1d7210 */ /* 0x000fe20007ffe0ff */
[----:B------:R-:W-:-:S04]  /*1b50*/  IMAD.WIDE.U32 R16, R20, R6, R16 ;  /* 0x0000000614107225 */ /* 0x000fc800078e0010 */
[-C--:B------:R-:W-:Y:S02]  /*1b60*/  IMAD R7, R21, R6.reuse, R7 ;  /* 0x0000000615077224 */ /* 0x080fe400078e0207 */
[----:B------:R-:W-:Y:S01]  /*1b70*/  IMAD.WIDE.U32 R30, R20, R6, R26 ;  /* 0x00000006141e7225 */ /* 0x000fe200078e001a */
[----:B------:R-:W-:-:S03]  /*1b80*/  IADD3 R23, P1, P0, R28, R16, R26 ;  /* 0x000000101c177210 */ /* 0x000fc6000783e01a */
[----:B------:R-:W-:-:S04]  /*1b90*/  IMAD.WIDE.U32 R20, R20, R6, R28 ;  /* 0x0000000614147225 */ /* 0x000fc800078e001c */
[----:B------:R-:W-:Y:S01]  /*1ba0*/  IMAD.IADD R17, R7, 0x1, R17 ;  /* 0x0000000107117824 */ /* 0x000fe200078e0211 */
[----:B------:R-:W-:Y:S02]  /*1bb0*/  IADD3 R25, PT, PT, R21, R7, RZ ;  /* 0x0000000715197210 */ /* 0x000fe40007ffe0ff */
[C---:B------:R-:W-:Y:S02]  /*1bc0*/  IADD3 R19, P2, PT, R28.reuse, R16, RZ ;  /* 0x000000101c137210 */ /* 0x040fe40007f5e0ff */
[----:B------:R-:W-:Y:S02]  /*1bd0*/  IADD3.X R21, PT, PT, R29, R17, R27, P1, P0 ;  /* 0x000000111d157210 */ /* 0x000fe40000fe041b */
[----:B------:R-:W-:Y:S02]  /*1be0*/  IADD3 R11, P3, PT, R28, R30, RZ ;  /* 0x0000001e1c0b7210 */ /* 0x000fe40007f7e0ff */
[----:B------:R-:W-:Y:S02]  /*1bf0*/  LEA R8, P0, R23, R14, 0x1 ;  /* 0x0000000e17087211 */ /* 0x000fe400078008ff */
[----:B------:R-:W-:-:S02]  /*1c00*/  IADD3.X R17, PT, PT, R17, R29, RZ, P2, !PT ;  /* 0x0000001d11117210 */ /* 0x000fc400017fe4ff */
[-C--:B------:R-:W-:Y:S02]  /*1c10*/  LEA R24, P4, R20, R14.reuse, 0x1 ;  /* 0x0000000e14187211 */ /* 0x080fe400078808ff */
[----:B------:R-:W-:Y:S02]  /*1c20*/  IADD3.X R7, PT, PT, R29, R7, R31, P3, !PT ;  /* 0x000000071d077210 */ /* 0x000fe40001ffe41f */
[-C--:B------:R-:W-:Y:S02]  /*1c30*/  LEA R26, P2, R11, R14.reuse, 0x1 ;  /* 0x0000000e0b1a7211 */ /* 0x080fe400078408ff */
[----:B------:R-:W-:Y:S02]  /*1c40*/  LEA R6, P1, R19, R14, 0x1 ;  /* 0x0000000e13067211 */ /* 0x000fe400078208ff */
[----:B------:R-:W-:Y:S02]  /*1c50*/  LEA.HI.X R9, R23, R15, R21, 0x1, P0 ;  /* 0x0000000f17097211 */ /* 0x000fe400000f0c15 */
[----:B------:R-:W-:-:S02]  /*1c60*/  IADD3 R14, P0, PT, R218, R224, RZ ;  /* 0x000000e0da0e7210 */ /* 0x000fc40007f1e0ff */
[-C--:B------:R-:W-:Y:S02]  /*1c70*/  LEA.HI.X R27, R11, R15.reuse, R7, 0x1, P2 ;  /* 0x0000000f0b1b7211 */ /* 0x080fe400010f0c07 */
[-C--:B------:R-:W-:Y:S02]  /*1c80*/  LEA.HI.X R25, R20, R15.reuse, R25, 0x1, P4 ;  /* 0x0000000f14197211 */ /* 0x080fe400020f0c19 */
[----:B------:R-:W-:Y:S01]  /*1c90*/  LEA.HI.X R7, R19, R15, R17, 0x1, P1 ;  /* 0x0000000f13077211 */ /* 0x000fe200008f0c11 */
[----:B------:R-:W-:Y:S01]  /*1ca0*/  IMAD.X R15, R219, 0x1, R223, P0 ;  /* 0x00000001db0f7824 */ /* 0x000fe200000e06df */
        /* <DEDUP_REMOVED lines=8> */
[----:B------:R-:W-:Y:S02]  /*1d30*/  LDGSTS.E.BYPASS.LTC128B.128 [R120+0x800], desc[UR4][R26.64] ;  /* 0x008000001a787fae */ /* 0x000fe4000b981a04 */
[----:B------:R-:W-:Y:S02]  /*1d40*/  IMAD.X R19, R17, 0x1, R219, P0 ;  /* 0x0000000111137824 */ /* 0x000fe400000e06db */
[----:B------:R-:W-:Y:S04]  /*1d50*/  LDGSTS.E.BYPASS.LTC128B.128 [R120+0x2800], desc[UR4][R26.64+0x80] ;  /* 0x028000801a787fae */ /* 0x000fe8000b981a04 */
[----:B------:R-:W-:Y:S04]  /*1d60*/  LDGSTS.E.BYPASS.LTC128B.128 [R120+0x1000], desc[UR4][R6.64] ;  /* 0x0100000006787fae */ /* 0x000fe8000b981a04 */
[----:B------:R1:W-:Y:S01]  /*1d70*/  LDGSTS.E.BYPASS.LTC128B.128 [R120+0x3000], desc[UR4][R6.64+0x80] ;  /* 0x0300008006787fae */ /* 0x0003e2000b981a04 */
[----:B------:R-:W-:-:S03]  /*1d80*/  MOV R225, R223 ;  /* 0x000000df00e17202 */ /* 0x000fc60000000f00 */
[----:B------:R-:W-:Y:S04]  /*1d90*/  LDGSTS.E.BYPASS.LTC128B.128 [R120+0x1800], desc[UR4][R8.64] ;  /* 0x0180000008787fae */ /* 0x000fe8000b981a04 */
[----:B------:R2:W-:Y:S04]  /*1da0*/  LDGSTS.E.BYPASS.LTC128B.128 [R120+0x3800], desc[UR4][R8.64+0x80] ;  /* 0x0380008008787fae */ /* 0x0005e8000b981a04 */
[----:B------:R-:W-:Y:S04]  /*1db0*/  LDGSTS.E.BYPASS.LTC128B.128 [R120+0x4000], desc[UR4][R224.64] ;  /* 0x04000000e0787fae */ /* 0x000fe8000b981a04 */
[----:B------:R-:W-:Y:S04]  /*1dc0*/  LDGSTS.E.BYPASS.LTC128B.128 [R120+0x8000], desc[UR4][R224.64+0x80] ;  /* 0x08000080e0787fae */ /* 0x000fe8000b981a04 */
[----:B------:R-:W-:Y:S04]  /*1dd0*/  LDGSTS.E.BYPASS.LTC128B.128 [R120+0x4800], desc[UR4][R14.64] ;  /* 0x048000000e787fae */ /* 0x000fe8000b981a04 */
[----:B------:R3:W-:Y:S01]  /*1de0*/  LDGSTS.E.BYPASS.LTC128B.128 [R120+0x8800], desc[UR4][R14.64+0x80] ;  /* 0x088000800e787fae */ /* 0x0007e2000b981a04 */
[----:B-1----:R-:W-:-:S03]  /*1df0*/  IADD3 R6, P0, PT, R18, R218, RZ ;  /* 0x000000da12067210 */ /* 0x002fc60007f1e0ff */
[----:B------:R-:W-:Y:S01]  /*1e00*/  LDGSTS.E.BYPASS.LTC128B.128 [R120+0x5000], desc[UR4][R16.64] ;  /* 0x0500000010787fae */ /* 0x000fe2000b981a04 */
[----:B------:R-:W-:-:S03]  /*1e10*/  IADD3.X R7, PT, PT, R19, R219, RZ, P0, !PT ;  /* 0x000000db13077210 */ /* 0x000fc600007fe4ff */
[----:B------:R-:W-:Y:S01]  /*1e20*/  LDGSTS.E.BYPASS.LTC128B.128 [R120+0x9000], desc[UR4][R16.64+0x80] ;  /* 0x0900008010787fae */ /* 0x000fe2000b981a04 */
[----:B------:R-:W-:-:S03]  /*1e30*/  IADD3 R20, P0, PT, R6, R218, RZ ;  /* 0x000000da06147210 */ /* 0x000fc60007f1e0ff */
[----:B------:R-:W-:Y:S01]  /*1e40*/  LDGSTS.E.BYPASS.LTC128B.128 [R120+0x5800], desc[UR4][R18.64] ;  /* 0x0580000012787fae */ /* 0x000fe2000b981a04 */
[----:B------:R-:W-:Y:S02]  /*1e50*/  IADD3.X R21, PT, PT, R7, R219, RZ, P0, !PT ;  /* 0x000000db07157210 */ /* 0x000fe400007fe4ff */
[-C--:B--2---:R-:W-:Y:S01]  /*1e60*/  IADD3 R8, P0, PT, R20, R218.reuse, RZ ;  /* 0x000000da14087210 */ /* 0x084fe20007f1e0ff */
[----:B------:R-:W-:Y:S04]  /*1e70*/  LDGSTS.E.BYPASS.LTC128B.128 [R120+0x9800], desc[UR4][R18.64+0x80] ;  /* 0x0980008012787fae */ /* 0x000fe8000b981a04 */
[----:B------:R-:W-:Y:S01]  /*1e80*/  IMAD.X R9, R21, 0x1, R219, P0 ;  /* 0x0000000115097824 */ /* 0x000fe200000e06db */
[----:B------:R-:W-:Y:S04]  /*1e90*/  LDGSTS.E.BYPASS.LTC128B.128 [R120+0x6000], desc[UR4][R6.64] ;  /* 0x0600000006787fae */ /* 0x000fe8000b981a04 */
[----:B------:R1:W-:Y:S01]  /*1ea0*/  LDGSTS.E.BYPASS.LTC128B.128 [R120+0xa000], desc[UR4][R6.64+0x80] ;  /* 0x0a00008006787fae */ /* 0x0003e2000b981a04 */
[----:B---3--:R-:W-:-:S03]  /*1eb0*/  IADD3 R14, P0, PT, R8, R218, RZ ;  /* 0x000000da080e7210 */ /* 0x008fc60007f1e0ff */
[----:B------:R2:W-:Y:S01]  /*1ec0*/  LDGSTS.E.BYPASS.LTC128B.128 [R120+0x6800], desc[UR4][R20.64] ;  /* 0x0680000014787fae */ /* 0x0005e2000b981a04 */
[----:B------:R-:W-:-:S03]  /*1ed0*/  IADD3.X R15, PT, PT, R9, R219, RZ, P0, !PT ;  /* 0x000000db090f7210 */ /* 0x000fc600007fe4ff */
[----:B------:R2:W-:Y:S04]  /*1ee0*/  LDGSTS.E.BYPASS.LTC128B.128 [R120+0xa800], desc[UR4][R20.64+0x80] ;  /* 0x0a80008014787fae */ /* 0x0005e8000b981a04 */
[----:B------:R2:W-:Y:S04]  /*1ef0*/  LDGSTS.E.BYPASS.LTC128B.128 [R120+0x7000], desc[UR4][R8.64] ;  /* 0x0700000008787fae */ /* 0x0005e8000b981a04 */
[----:B------:R2:W-:Y:S04]  /*1f00*/  LDGSTS.E.BYPASS.LTC128B.128 [R120+0xb000], desc[UR4][R8.64+0x80] ;  /* 0x0b00008008787fae */ /* 0x0005e8000b981a04 */
[----:B------:R2:W-:Y:S04]  /*1f10*/  LDGSTS.E.BYPASS.LTC128B.128 [R120+0x7800], desc[UR4][R14.64] ;  /* 0x078000000e787fae */ /* 0x0005e8000b981a04 */
[----:B------:R2:W-:Y:S04]  /*1f20*/  LDGSTS.E.BYPASS.LTC128B.128 [R120+0xb800], desc[UR4][R14.64+0x80] ;  /* 0x0b8000800e787fae */ /* 0x0005e8000b981a04 */
[----:B------:R-:W0:Y:S01]  /*1f30*/  LDGDEPBAR ;  /* 0x00000000000079af */ /* 0x000e220000000000 */
[----:B------:R-:W-:-:S02]  /*1f40*/  SHF.L.U32 R119, R208, 0x6, RZ ;  /* 0x00000006d0777819 */ /* 0x000fc400000006ff */
[----:B------:R-:W-:Y:S02]  /*1f50*/  LEA R226, P0, R12, R4, 0x1 ;  /* 0x000000040ce27211 */ /* 0x000fe400078008ff */
[----:B-1----:R-:W-:Y:S02]  /*1f60*/  LOP3.LUT R7, R119, 0x1c0, RZ, 0xc0, !PT ;  /* 0x000001c077077812 */ /* 0x002fe400078ec0ff */
[----:B------:R-:W-:Y:S02]  /*1f70*/  LOP3.LUT R4, R212, 0x8, RZ, 0xc0, !PT ;  /* 0x00000008d4047812 */ /* 0x000fe400078ec0ff */
[----:B------:R-:W-:Y:S02]  /*1f80*/  LEA.HI.X R227, R12, R5, R227, 0x1, P0 ;  /* 0x000000050ce37211 */ /* 0x000fe400000f0ce3 */
[----:B------:R-:W-:Y:S02]  /*1f90*/  LOP3.LUT R5, R7, 0x8, R208, 0xf8, !PT ;  /* 0x0000000807057812 */ /* 0x000fe400078ef8d0 */
[----:B------:R-:W-:-:S02]  /*1fa0*/  SHF.L.U64.HI R217, R124, 0x5, R125 ;  /* 0x000000057cd97819 */ /* 0x000fc4000001027d */
[----:B------:R-:W-:Y:S02]  /*1fb0*/  LOP3.LUT R7, R4, 0x1c0, R119, 0xf8, !PT ;  /* 0x000001c004077812 */ /* 0x000fe400078ef877 */
[----:B------:R-:W-:Y:S01]  /*1fc0*/  IADD3 R6, P0, PT, R216, R226, RZ ;  /* 0x000000e2d8067210 */ /* 0x000fe20007f1e0ff */
[----:B------:R-:W-:-:S12]  /*1fd0*/  DEPBAR.LE SB0, 0x0 ;  /* 0x000080000000791a */ /* 0x000fd80000000000 */
[----:B------:R-:W-:Y:S05]  /*1fe0*/  WARPSYNC.ALL ;  /* 0x0000000000007948 */ /* 0x000fea0003800000 */
[----:B------:R-:W-:Y:S01]  /*1ff0*/  BAR.SYNC.DEFER_BLOCKING 0x0 ;  /* 0x0000000000007b1d */ /* 0x000fe20000010000 */
[-C--:B------:R-:W-:Y:S02]  /*2000*/  LOP3.LUT R5, R5, R118.reuse, RZ, 0x3c, !PT ;  /* 0x0000007605057212 */ /* 0x080fe400078e3cff */
[----:B------:R-:W-:Y:S01]  /*2010*/  LOP3.LUT R118, R7, R118, RZ, 0x3c, !PT ;  /* 0x0000007607767212 */ /* 0x000fe200078e3cff */
[----:B------:R-:W-:Y:S01]  /*2020*/  IMAD.X R7, R217, 0x1, R227, P0 ;  /* 0x00000001d9077824 */ /* 0x000fe200000e06e3 */
[----:B--2---:R-:W-:-:S04]  /*2030*/  IADD3 R8, P0, PT, R6, R216, RZ ;  /* 0x000000d806087210 */ /* 0x004fc80007f1e0ff */
[----:B------:R-:W-:Y:S02]  /*2040*/  IADD3.X R9, PT, PT, R7, R217, RZ, P0, !PT ;  /* 0x000000d907097210 */ /* 0x000fe400007fe4ff */
[----:B------:R-:W-:-:S04]  /*2050*/  IADD3 R14, P0, PT, R8, R216, RZ ;  /* 0x000000d8080e7210 */ /* 0x000fc80007f1e0ff */
[----:B------:R-:W-:Y:S02]  /*2060*/  IADD3.X R15, PT, PT, R9, R217, RZ, P0, !PT ;  /* 0x000000d9090f7210 */ /* 0x000fe400007fe4ff */
[----:B------:R-:W-:Y:S01]  /*2070*/  IADD3 R12, P0, PT, R14, R216, RZ ;  /* 0x000000d80e0c7210 */ /* 0x000fe20007f1e0ff */
[----:B------:R-:W-:-:S03]  /*2080*/  IMAD.SHL.U32 R211, R208, 0x20, RZ ;  /* 0x00000020d0d37824 */ /* 0x000fc600078e00ff */
[----:B------:R-:W-:Y:S02]  /*2090*/  IADD3.X R13, PT, PT, R15, R217, RZ, P0, !PT ;  /* 0x000000d90f0d7210 */ /* 0x000fe400007fe4ff */
[----:B------:R-:W-:Y:S01]  /*20a0*/  IADD3 R10, P0, PT, R12, R216, RZ ;  /* 0x000000d80c0a7210 */ /* 0x000fe20007f1e0ff */
[----:B------:R-:W-:Y:S01]  /*20b0*/  @!PT LDS RZ, [RZ] ;  /* 0x00000000fffff984 */ /* 0x000fe20000000800 */
[----:B------:R-:W-:Y:S01]  /*20c0*/  @!PT LDS RZ, [RZ] ;  /* 0x00000000fffff984 */ /* 0x000fe20000000800 */
[----:B------:R-:W-:Y:S01]  /*20d0*/  @!PT LDS RZ, [RZ] ;  /* 0x00000000fffff984 */ /* 0x000fe20000000800 */
[----:B------:R-:W-:Y:S01]  /*20e0*/  LDGSTS.E.BYPASS.LTC128B.128 [R120+0xc000], desc[UR4][R226.64] ;  /* 0x0c000000e2787fae */ /* 0x000fe2000b981a04 */
[----:B------:R-:W-:-:S03]  /*20f0*/  LOP3.LUT R211, R211, 0x7c00, RZ, 0xc0, !PT ;  /* 0x00007c00d3d37812 */ /* 0x000fc600078ec0ff */
[----:B------:R-:W-:Y:S01]  /*2100*/  LDGSTS.E.BYPASS.LTC128B.128 [R120+0x10000], desc[UR4][R226.64+0x80] ;  /* 0x10000080e2787fae */ /* 0x000fe2000b981a04 */
[----:B------:R-:W-:-:S03]  /*2110*/  IADD3.X R11, PT, PT, R13, R217, RZ, P0, !PT ;  /* 0x000000d90d0b7210 */ /* 0x000fc600007fe4ff */
[----:B------:R-:W-:Y:S04]  /*2120*/  LDGSTS.E.BYPASS.LTC128B.128 [R120+0xc800], desc[UR4][R6.64] ;  /* 0x0c80000006787fae */ /* 0x000fe8000b981a04 */
[----:B------:R1:W-:Y:S01]  /*2130*/  LDGSTS.E.BYPASS.LTC128B.128 [R120+0x10800], desc[UR4][R6.64+0x80] ;  /* 0x1080008006787fae */ /* 0x0003e2000b981a04 */
[----:B------:R-:W-:Y:S02]  /*2140*/  LOP3.LUT R0, R119, 0x400, RZ, 0xc0, !PT ;  /* 0x0000040077007812 */ /* 0x000fe400078ec0ff */
[----:B------:R-:W-:Y:S01]  /*2150*/  LOP3.LUT R129, R211, 0x200, R119, 0xf8, !PT ;  /* 0x00000200d3817812 */ /* 0x000fe200078ef877 */
[----:B------:R-:W-:Y:S01]  /*2160*/  LDGSTS.E.BYPASS.LTC128B.128 [R120+0xd000], desc[UR4][R8.64] ;  /* 0x0d00000008787fae */ /* 0x000fe2000b981a04 */
[----:B------:R-:W-:-:S03]  /*2170*/  LEA R5, R5, R0, 0x1 ;  /* 0x0000000005057211 */ /* 0x000fc600078e08ff */
[----:B------:R2:W-:Y:S01]  /*2180*/  LDGSTS.E.BYPASS.LTC128B.128 [R120+0x11000], desc[UR4][R8.64+0x80] ;  /* 0x1100008008787fae */ /* 0x0005e2000b981a04 */
[----:B------:R-:W-:-:S03]  /*2190*/  LOP3.LUT R129, R129, R118, RZ, 0xfc, !PT ;  /* 0x0000007681817212 */ /* 0x000fc600078efcff */
[----:B------:R-:W-:Y:S04]  /*21a0*/  LDGSTS.E.BYPASS.LTC128B.128 [R120+0xd800], desc[UR4][R14.64] ;  /* 0x0d8000000e787fae */ /* 0x000fe8000b981a04 */
[----:B------:R-:W-:Y:S01]  /*21b0*/  LDGSTS.E.BYPASS.LTC128B.128 [R120+0x11800], desc[UR4][R14.64+0x80] ;  /* 0x118000800e787fae */ /* 0x000fe2000b981a04 */
[----:B-1----:R-:W-:-:S03]  /*21c0*/  IADD3 R6, P0, PT, R10, R216, RZ ;  /* 0x000000d80a067210 */ /* 0x002fc60007f1e0ff */
[----:B------:R-:W-:Y:S02]  /*21d0*/  LDGSTS.E.BYPASS.LTC128B.128 [R120+0xe000], desc[UR4][R12.64] ;  /* 0x0e0000000c787fae */ /* 0x000fe4000b981a04 */
[----:B------:R-:W-:Y:S02]  /*21e0*/  IMAD.X R7, R11, 0x1, R217, P0 ;  /* 0x000000010b077824 */ /* 0x000fe400000e06d9 */
[----:B------:R1:W-:Y:S01]  /*21f0*/  LDGSTS.E.BYPASS.LTC128B.128 [R120+0x12000], desc[UR4][R12.64+0x80] ;  /* 0x120000800c787fae */ /* 0x0003e2000b981a04 */
[----:B--2---:R-:W-:Y:S01]  /*2200*/  IADD3 R8, P0, PT, R6, R216, RZ ;  /* 0x000000d806087210 */ /* 0x004fe20007f1e0ff */
[----:B------:R-:W-:Y:S02]  /*2210*/  IMAD.IADD R126, R210, 0x1, R5 ;  /* 0x00000001d27e7824 */ /* 0x000fe400078e0205 */
[----:B------:R-:W-:Y:S01]  /*2220*/  LDGSTS.E.BYPASS.LTC128B.128 [R120+0xe800], desc[UR4][R10.64] ;  /* 0x0e8000000a787fae */ /* 0x000fe2000b981a04 */
[----:B------:R-:W-:-:S03]  /*2230*/  IADD3.X R9, PT, PT, R7, R217, RZ, P0, !PT ;  /* 0x000000d907097210 */ /* 0x000fc600007fe4ff */
[----:B------:R-:W-:Y:S01]  /*2240*/  LDGSTS.E.BYPASS.LTC128B.128 [R120+0x12800], desc[UR4][R10.64+0x80] ;  /* 0x128000800a787fae */ /* 0x000fe2000b981a04 */
[----:B------:R-:W-:-:S03]  /*2250*/  LEA R129, R129, R210, 0x1 ;  /* 0x000000d281817211 */ /* 0x000fc600078e08ff */
[----:B------:R-:W-:Y:S04]  /*2260*/  LDGSTS.E.BYPASS.LTC128B.128 [R120+0xf000], desc[UR4][R6.64] ;  /* 0x0f00000006787fae */ /* 0x000fe8000b981a04 */
[----:B------:R2:W-:Y:S04]  /*2270*/  LDGSTS.E.BYPASS.LTC128B.128 [R120+0x13000], desc[UR4][R6.64+0x80] ;  /* 0x1300008006787fae */ /* 0x0005e8000b981a04 */
        /* <DEDUP_REMOVED lines=12> */
[----:B------:R-:W-:-:S02]  /*2340*/  MOV R143, 0x20 ;  /* 0x00000020008f7802 */ /* 0x000fc40000000f00 */
[----:B------:R-:W-:Y:S01]  /*2350*/  LOP3.LUT P0, R42, R208, 0x2, RZ, 0xc0, !PT ;  /* 0x00000002d02a7812 */ /* 0x000fe2000780c0ff */
[----:B------:R-:W0:Y:S03]  /*2360*/  LDGDEPBAR ;  /* 0x00000000000079af */ /* 0x000e260000000000 */
[----:B------:R-:W-:-:S04]  /*2370*/  SEL R130, R143, 0xffffffe0, !P0 ;  /* 0xffffffe08f827807 */ /* 0x000fc80004000000 */
[C---:B------:R-:W-:Y:S01]  /*2380*/  IADD3 R128, PT, PT, R130.reuse, R129, RZ ;  /* 0x0000008182807210 */ /* 0x040fe20007ffe0ff */
[----:B------:R-:W-:-:S04]  /*2390*/  IMAD.IADD R121, R130, 0x1, R126 ;  /* 0x0000000182797824 */ /* 0x000fc800078e027e */
[----:B------:R-:W-:Y:S04]  /*23a0*/  LDSM.16.M88.4 R108, [R128] ;  /* 0x00000000806c783b */ /* 0x000fe80000000200 */
[----:B------:R-:W2:Y:S04]  /*23b0*/  LDSM.16.M88.4 R60, [R121+0x4000] ;  /* 0x00400000793c783b */ /* 0x000ea80000000200 */
[----:B------:R-:W2:Y:S04]  /*23c0*/  LDSM.16.M88.4 R56, [R121+0x4800] ;  /* 0x004800007938783b */ /* 0x000ea80000000200 */
[----:B------:R-:W2:Y:S01]  /*23d0*/  LDSM.16.M88.4 R52, [R121+0x5000] ;  /* 0x005000007934783b */ /* 0x000ea20000000200 */
[----:B------:R-:W-:-:S02]  /*23e0*/  LOP3.LUT P0, R40, R208, 0x4, RZ, 0xc0, !PT ;  /* 0x00000004d0287812 */ /* 0x000fc4000780c0ff */
[----:B------:R-:W-:Y:S01]  /*23f0*/  MOV R142, 0x40 ;  /* 0x00000040008e7802 */ /* 0x000fe20000000f00 */
[C---:B----4-:R-:W-:Y:S01]  /*2400*/  HMMA.16816.F32 R44, R72.reuse, R36, RZ ;  /* 0x00000024482c723c */ /* 0x050fe200000018ff */
[----:B------:R-:W-:Y:S02]  /*2410*/  LDSM.16.M88.4 R112, [R121+0x6000] ;  /* 0x006000007970783b */ /* 0x000fe40000000200 */
[----:B------:R-:W-:Y:S02]  /*2420*/  SEL R41, R142, 0xffffffc0, !P0 ;  /* 0xffffffc08e297807 */ /* 0x000fe40004000000 */
[----:B------:R-:W-:Y:S02]  /*2430*/  LDSM.16.M88.4 R104, [R121+0x6800] ;  /* 0x006800007968783b */ /* 0x000fe40000000200 */
        /* <DEDUP_REMOVED lines=38> */
[----:B------:R-:W-:-:S02]  /*26a0*/  IADD3 R113, PT, PT, R130, R127, RZ ;  /* 0x0000007f82717210 */ /* 0x000fc40007ffe0ff */
[----:B------:R-:W-:-:S05]  /*26b0*/  IADD3 R112, PT, PT, R130, R41, RZ ;  /* 0x0000002982707210 */ /* 0x000fca0007ffe0ff */
        /* <DEDUP_REMOVED lines=76> */
[----:B----4-:R-:W-:Y:S08]  /*2b80*/  HMMA.16816.F32 R96, R24, R56, R96 ;  /* 0x000000381860723c */ /* 0x010ff00000001860 */
[----:B------:R-:W-:Y:S08]  /*2b90*/  HMMA.16816.F32 R108, R48, R60, R108 ;  /* 0x0000003c306c723c */ /* 0x000ff0000000186c */
[----:B------:R-:W-:Y:S01]  /*2ba0*/  HMMA.16816.F32 R20, R24, R58, R20 ;  /* 0x0000003a1814723c */ /* 0x000fe20000001814 */
[----:B------:R-:W1:Y:S07]  /*2bb0*/  LDSM.16.M88.4 R56, [R121+0x9000] ;  /* 0x009000007938783b */ /* 0x000e6e0000000200 */
[C---:B---3--:R-:W-:Y:S08]  /*2bc0*/  HMMA.16816.F32 R68, R48.reuse, R32, R68 ;  /* 0x000000203044723c */ /* 0x048ff00000001844 */
[----:B------:R-:W-:Y:S01]  /*2bd0*/  HMMA.16816.F32 R28, R48, R34, R28 ;  /* 0x00000022301c723c */ /* 0x000fe2000000181c */
[----:B------:R-:W2:Y:S01]  /*2be0*/  LDSM.16.M88.4 R32, [R121+0x9800] ;  /* 0x009800007920783b */ /* 0x000ea20000000200 */
[-C--:B------:R-:W-:Y:S01]  /*2bf0*/  FMUL.FTZ R36, R36, R0.reuse ;  /* 0x0000000024247220 */ /* 0x080fe20000410000 */
[-C--:B------:R-:W-:Y:S01]  /*2c00*/  FMUL.FTZ R37, R37, R0.reuse ;  /* 0x0000000025257220 */ /* 0x080fe20000410000 */
[-C--:B------:R-:W-:Y:S01]  /*2c10*/  FMUL.FTZ R38, R38, R0.reuse ;  /* 0x0000000026267220 */ /* 0x080fe20000410000 */
[-C--:B------:R-:W-:Y:S01]  /*2c20*/  FMUL.FTZ R39, R39, R0.reuse ;  /* 0x0000000027277220 */ /* 0x080fe20000410000 */
[-C--:B------:R-:W-:Y:S01]  /*2c30*/  FMUL.FTZ R128, R109, R0.reuse ;  /* 0x000000006d807220 */ /* 0x080fe20000410000 */
[-C--:B------:R-:W-:Y:S01]  /*2c40*/  FMUL.FTZ R109, R111, R0.reuse ;  /* 0x000000006f6d7220 */ /* 0x080fe20000410000 */
[C---:B------:R-:W-:Y:S01]  /*2c50*/  HMMA.16816.F32 R60, R24.reuse, R64, R16 ;  /* 0x00000040183c723c */ /* 0x040fe20000001810 */
[----:B------:R-:W3:Y:S01]  /*2c60*/  MUFU.TANH R129, R36 ;  /* 0x0000002400817308 */ /* 0x000ee20000002400 */
[----:B------:R-:W4:Y:S07]  /*2c70*/  LDSM.16.M88.4 R16, [R41+0x9000] ;  /* 0x009000002910783b */ /* 0x000f2e0000000200 */
[----:B------:R-:W1:Y:S01]  /*2c80*/  MUFU.TANH R130, R37 ;  /* 0x0000002500827308 */ /* 0x000e620000002400 */
[----:B------:R-:W-:Y:S07]  /*2c90*/  HMMA.16816.F32 R12, R24, R66, R12 ;  /* 0x00000042180c723c */ /* 0x000fee000000180c */
[----:B------:R-:W1:Y:S08]  /*2ca0*/  MUFU.TANH R64, R38 ;  /* 0x0000002600407308 */ /* 0x000e700000002400 */
[----:B------:R5:W1:Y:S02]  /*2cb0*/  MUFU.TANH R111, R39 ;  /* 0x00000027006f7308 */ /* 0x000a640000002400 */
[----:B-----5:R-:W5:Y:S01]  /*2cc0*/  LDSM.16.M88.4 R36, [R41+0x9800] ;  /* 0x009800002924783b */ /* 0x020f620000000200 */
[C---:B-1----:R-:W-:Y:S08]  /*2cd0*/  HMMA.16816.F32 R100, R8.reuse, R56, R96 ;  /* 0x000000380864723c */ /* 0x042ff00000001860 */
[----:B------:R-:W-:Y:S01]  /*2ce0*/  HMMA.16816.F32 R20, R8, R58, R20 ;  /* 0x0000003a0814723c */ /* 0x000fe20000001814 */
[----:B------:R-:W1:Y:S01]  /*2cf0*/  LDSM.16.M88.4 R56, [R112+0x9800] ;  /* 0x009800007038783b */ /* 0x000e620000000200 */
[-C--:B------:R-:W-:Y:S01]  /*2d00*/  FMUL.FTZ R28, R28, R0.reuse ;  /* 0x000000001c1c7220 */ /* 0x080fe20000410000 */
[----:B------:R-:W-:-:S02]  /*2d10*/  FMUL.FTZ R29, R29, R0 ;  /* 0x000000001d1d7220 */ /* 0x000fc40000410000 */
[----:B------:R-:W3:Y:S03]  /*2d20*/  LDSM.16.M88.4 R96, [R112+0x9000] ;  /* 0x009000007060783b */ /* 0x000ee60000000200 */
[C---:B--2---:R-:W-:Y:S08]  /*2d30*/  HMMA.16816.F32 R60, R8.reuse, R32, R60 ;  /* 0x00000020083c723c */ /* 0x044ff0000000183c */
[----:B------:R-:W-:Y:S01]  /*2d40*/  HMMA.16816.F32 R12, R8, R34, R12 ;  /* 0x00000022080c723c */ /* 0x000fe2000000180c */
[----:B------:R-:W2:Y:S01]  /*2d50*/  MUFU.TANH R157, R28 ;  /* 0x0000001c009d7308 */ /* 0x000ea20000002400 */
[-C--:B------:R-:W-:Y:S01]  /*2d60*/  FMUL.FTZ R167, R30, R0.reuse ;  /* 0x000000001ea77220 */ /* 0x080fe20000410000 */
[-C--:B------:R-:W-:Y:S01]  /*2d70*/  FMUL.FTZ R161, R31, R0.reuse ;  /* 0x000000001fa17220 */ /* 0x080fe20000410000 */
[----:B------:R-:W-:Y:S04]  /*2d80*/  LDSM.16.M88.4 R32, [R41+0xa000] ;  /* 0x00a000002920783b */ /* 0x000fe80000000200 */
[C---:B----4-:R-:W-:Y:S01]  /*2d90*/  HMMA.16816.F32 R100, R44.reuse, R16, R100 ;  /* 0x000000102c64723c */ /* 0x050fe20000001864 */
[----:B------:R4:W1:Y:S07]  /*2da0*/  MUFU.TANH R159, R29 ;  /* 0x0000001d009f7308 */ /* 0x00086e0000002400 */
[C---:B------:R-:W-:Y:S01]  /*2db0*/  HMMA.16816.F32 R20, R44.reuse, R18, R20 ;  /* 0x000000122c14723c */ /* 0x040fe20000001814 */
[----:B------:R-:W2:Y:S07]  /*2dc0*/  LDSM.16.M88.4 R16, [R126+0xa800] ;  /* 0x00a800007e10783b */ /* 0x000eae0000000200 */
[C---:B-----5:R-:W-:Y:S01]  /*2dd0*/  HMMA.16816.F32 R60, R44.reuse, R36, R60 ;  /* 0x000000242c3c723c */ /* 0x060fe2000000183c */
[----:B----4-:R-:W4:Y:S07]  /*2de0*/  LDSM.16.M88.4 R28, [R121+0xa000] ;  /* 0x00a00000791c783b */ /* 0x010f2e0000000200 */
        /* <DEDUP_REMOVED lines=8> */
[----:B---3--:R-:W-:Y:S08]  /*2e70*/  HMMA.16816.F32 R20, R48, R98, R20 ;  /* 0x000000623014723c */ /* 0x008ff00000001814 */
[----:B--2---:R-:W-:Y:S08]  /*2e80*/  HMMA.16816.F32 R92, R24, R16, R92 ;  /* 0x00000010185c723c */ /* 0x004ff0000000185c */
[----:B----4-:R-:W-:Y:S08]  /*2e90*/  HMMA.16816.F32 R104, R8, R28, R104 ;  /* 0x0000001c0868723c */ /* 0x010ff00000001868 */
        /* <DEDUP_REMOVED lines=15> */
[----:B------:R3:W1:Y:S03]  /*2f90*/  MUFU.TANH R147, R23 ;  /* 0x0000001700937308 */ /* 0x0006660000002400 */
[----:B------:R-:W-:Y:S01]  /*2fa0*/  HMMA.16816.F32 R88, R8, R14, R88 ;  /* 0x0000000e0858723c */ /* 0x000fe20000001858 */
[----:B------:R-:W-:Y:S04]  /*2fb0*/  LDSM.16.M88.4 R12, [R41+0xb000] ;  /* 0x00b00000290c783b */ /* 0x000fe80000000200 */
[----:B---3--:R-:W3:Y:S03]  /*2fc0*/  LDSM.16.M88.4 R20, [R112+0xa800] ;  /* 0x00a800007014783b */ /* 0x008ee60000000200 */
[C---:B------:R-:W-:Y:S08]  /*2fd0*/  HMMA.16816.F32 R84, R24.reuse, R36, R84 ;  /* 0x000000241854723c */ /* 0x040ff00000001854 */
[----:B------:R-:W-:Y:S01]  /*2fe0*/  HMMA.16816.F32 R80, R24, R38, R80 ;  /* 0x000000261850723c */ /* 0x000fe20000001850 */
[----:B------:R-:W4:Y:S07]  /*2ff0*/  LDSM.16.M88.4 R36, [R121+0xb800] ;  /* 0x00b800007924783b */ /* 0x000f2e0000000200 */
[C---:B--2---:R-:W-:Y:S08]  /*3000*/  HMMA.16816.F32 R92, R44.reuse, R16, R92 ;  /* 0x000000102c5c723c */ /* 0x044ff0000000185c */
[----:B------:R-:W-:Y:S01]  /*3010*/  HMMA.16816.F32 R88, R44, R18, R88 ;  /* 0x000000122c58723c */ /* 0x000fe20000001858 */
[----:B------:R-:W-:Y:S04]  /*3020*/  LDSM.16.M88.4 R16, [R112+0xb000] ;  /* 0x00b000007010783b */ /* 0x000fe80000000200 */
[----:B------:R-:W-:Y:S03]  /*3030*/  LDSM.16.M88.4 R112, [R112+0xb800] ;  /* 0x00b800007070783b */ /* 0x000fe60000000200 */
[----:B-----5:R-:W-:Y:S08]  /*3040*/  HMMA.16816.F32 R76, R24, R4, R76 ;  /* 0x00000004184c723c */ /* 0x020ff0000000184c */
[C---:B---3--:R-:W-:Y:S08]  /*3050*/  HMMA.16816.F32 R92, R48.reuse, R20, R92 ;  /* 0x00000014305c723c */ /* 0x048ff0000000185c */
[C---:B------:R-:W-:Y:S01]  /*3060*/  HMMA.16816.F32 R88, R48.reuse, R22, R88 ;  /* 0x000000163058723c */ /* 0x040fe20000001858 */
[----:B------:R-:W2:Y:S07]  /*3070*/  LDSM.16.M88.4 R20, [R41+0xb800] ;  /* 0x00b800002914783b */ /* 0x000eae0000000200 */
[----:B------:R-:W-:Y:S01]  /*3080*/  HMMA.16816.F32 R100, R48, R96, R100 ;  /* 0x000000603064723c */ /* 0x000fe20000001864 */
[----:B------:R-:W-:-:S02]  /*3090*/  VIADD R231, R43, 0xffffffff ;  /* 0xffffffff2be77836 */ /* 0x000fc40000000000 */
[----:B------:R-:W-:-:S05]  /*30a0*/  FMUL.FTZ R108, R108, R0 ;  /* 0x000000006c6c7220 */ /* 0x000fca0000410000 */
[----:B------:R-:W-:Y:S08]  /*30b0*/  HMMA.16816.F32 R72, R24, R6, R72 ;  /* 0x000000061848723c */ /* 0x000ff00000001848 */
[C---:B------:R-:W-:Y:S08]  /*30c0*/  HMMA.16816.F32 R84, R8.reuse, R28, R84 ;  /* 0x0000001c0854723c */ /* 0x040ff00000001854 */
[C---:B------:R-:W-:Y:S08]  /*30d0*/  HMMA.16816.F32 R80, R8.reuse, R30, R80 ;  /* 0x0000001e0850723c */ /* 0x040ff00000001850 */
[----:B----4-:R-:W-:Y:S08]  /*30e0*/  HMMA.16816.F32 R76, R8, R36, R76 ;  /* 0x00000024084c723c */ /* 0x010ff0000000184c */
        /* <DEDUP_REMOVED lines=26> */
[----:B------:R-:W3:Y:S01]  /*3290*/  MUFU.TANH R128, R128 ;  /* 0x0000008000807308 */ /* 0x000ee20000002400 */
[----:B------:R-:W-:-:S06]  /*32a0*/  DEPBAR.LE SB0, 0x0 ;  /* 0x000080000000791a */ /* 0x000fcc0000000000 */
        /* <DEDUP_REMOVED lines=35> */
[----:B------:R-:W2:Y:S08]  /*34e0*/  MUFU.TANH R108, R108 ;  /* 0x0000006c006c7308 */ /* 0x000eb00000002400 */
[----:B------:R-:W4:Y:S08]  /*34f0*/  MUFU.TANH R110, R110 ;  /* 0x0000006e006e7308 */ /* 0x000f300000002400 */
[----:B------:R-:W1:Y:S08]  /*3500*/  MUFU.TANH R109, R109 ;  /* 0x0000006d006d7308 */ /* 0x000e700000002400 */
[----:B------:R1:W1:Y:S08]  /*3510*/  MUFU.TANH R155, R68 ;  /* 0x00000044009b7308 */ /* 0x0002700000002400 */
[----:B------:R1:W1:Y:S08]  /*3520*/  MUFU.TANH R151, R69 ;  /* 0x0000004500977308 */ /* 0x0002700000002400 */
[----:B------:R1:W1:Y:S08]  /*3530*/  MUFU.TANH R163, R70 ;  /* 0x0000004600a37308 */ /* 0x0002700000002400 */
[----:B------:R1:W1:Y:S08]  /*3540*/  MUFU.TANH R165, R71 ;  /* 0x0000004700a57308 */ /* 0x0002700000002400 */
[----:B------:R-:W1:Y:S08]  /*3550*/  MUFU.TANH R167, R167 ;  /* 0x000000a700a77308 */ /* 0x000e700000002400 */
        /* <DEDUP_REMOVED lines=65> */
.L_x_4777:
[----:B------:R-:W2:Y:S01]  /*3970*/  LD.E R13, desc[UR4][R2.64+0x170] ;  /* 0x00017004020d7980 */ /* 0x000ea2000c101900 */
[----:B------:R-:W-:-:S04]  /*3980*/  SHF.L.U32 R4, R231, 0x7, RZ ;  /* 0x00000007e7047819 */ /* 0x000fc800000006ff */
[----:B------:R-:W-:Y:S01]  /*3990*/  IABS R7, R4 ;  /* 0x0000000400077213 */ /* 0x000fe20000000000 */
[C---:B------:R-:W-:Y:S01]  /*39a0*/  VIADD R10, R4.reuse, 0xffffff80 ;  /* 0xffffff80040a7836 */ /* 0x040fe20000000000 */
[-C--:B--2---:R-:W-:Y:S02]  /*39b0*/  IABS R8, R13.reuse ;  /* 0x0000000d00087213 */ /* 0x084fe40000000000 */
[-C--:B------:R-:W-:Y:S02]  /*39c0*/  IABS R6, R13.reuse ;  /* 0x0000000d00067213 */ /* 0x080fe40000000000 */
[----:B------:R-:W2:Y:S01]  /*39d0*/  I2F.RP R9, R8 ;  /* 0x0000000800097306 */ /* 0x000ea20000209400 */
[----:B------:R-:W-:Y:S02]  /*39e0*/  LOP3.LUT R4, R4, R13, RZ, 0x3c, !PT ;  /* 0x0000000d04047212 */ /* 0x000fe400078e3cff */
[----:B------:R-:W-:Y:S02]  /*39f0*/  IADD3 R6, PT, PT, RZ, -R6, RZ ;  /* 0x80000006ff067210 */ /* 0x000fe40007ffe0ff */
[----:B------:R-:W-:-:S02]  /*3a00*/  ISETP.GE.AND P2, PT, R4, RZ, PT ;  /* 0x000000ff0400720c */ /* 0x000fc40003f46270 */
[----:B------:R-:W-:Y:S01]  /*3a10*/  LOP3.LUT R4, RZ, R13, RZ, 0x33, !PT ;  /* 0x0000000dff047212 */ /* 0x000fe200078e33ff */
        /* <DEDUP_REMOVED lines=50> */
.L_x_4778:
[----:B------:R-:W-:Y:S05]  /*3d40*/  BSYNC.RECONVERGENT B0 ;  /* 0x0000000000007941 */ /* 0x000fea0003800200 */
.L_x_4776:
        /* <DEDUP_REMOVED lines=35> */
.L_x_4775:
[----:B------:R-:W-:Y:S05]  /*3f80*/  BSYNC.RECONVERGENT B1 ;  /* 0x0000000000017941 */ /* 0x000fea0003800200 */
.L_x_4774:
        /* <DEDUP_REMOVED lines=28> */
[----:B------:R-:W-:Y:S02]  /*4150*/  ISETP.NE.AND P0, PT, R42, RZ, PT ;  /* 0x000000ff2a00720c */ /* 0x000fe40003f05270 */
[----:B------:R-:W-:Y:S02]  /*4160*/  FMNMX3.FTZ R4, R7, R148, R144, !PT ;  /* 0x0000009407047276 */ /* 0x000fe40007810090 */
[----:B------:R-:W-:-:S02]  /*4170*/  LOP3.LUT R209, R118, 0x200, R119, 0xf8, !PT ;  /* 0x0000020076d17812 */ /* 0x000fc400078ef877 */
[----:B------:R-:W-:Y:S02]  /*4180*/  FMNMX.FTZ R7, R135, R4, !PT ;  /* 0x0000000487077209 */ /* 0x000fe40007810000 */
[----:B------:R-:W-:Y:S02]  /*4190*/  FMNMX3.FTZ R4, R5, R154, R146, !PT ;  /* 0x0000009a05047276 */ /* 0x000fe40007810092 */
[----:B------:R-:W-:Y:S01]  /*41a0*/  LEA R209, R209, R210, 0x1 ;  /* 0x000000d2d1d17211 */ /* 0x000fe200078e08ff */
[----:B------:R-:W1:Y:S01]  /*41b0*/  SHFL.BFLY PT, R6, R7, 0x2, 0x1f ;  /* 0x0c401f0007067f89 */ /* 0x000e6200000e0000 */
[----:B------:R-:W-:Y:S02]  /*41c0*/  FMNMX3.FTZ R4, R4, R136, R139, !PT ;  /* 0x0000008804047276 */ /* 0x000fe4000781008b */
[----:B------:R-:W-:Y:S01]  /*41d0*/  IADD3 R62, PT, PT, R209, 0xc040, RZ ;  /* 0x0000c040d13e7810 */ /* 0x000fe20007ffe0ff */
[----:B------:R-:W-:Y:S01]  /*41e0*/  LDSM.16.MT88.4 R124, [R209+0xc000] ;  /* 0x00c00000d17c783b */ /* 0x000fe20000004200 */
[----:B------:R-:W-:-:S02]  /*41f0*/  FMNMX.FTZ R4, R137, R4, !PT ;  /* 0x0000000489047209 */ /* 0x000fc40007810000 */
[----:B------:R-:W-:Y:S01]  /*4200*/  IADD3 R43, PT, PT, R43, -0x2, RZ ;  /* 0xfffffffe2b2b7810 */ /* 0x000fe20007ffe0ff */
[----:B------:R-:W-:Y:S04]  /*4210*/  LDSM.16.MT88.4 R92, [R209+0x10000] ;  /* 0x01000000d15c783b */ /* 0x000fe80000004200 */
[----:B------:R-:W2:Y:S04]  /*4220*/  SHFL.BFLY PT, R5, R4, 0x2, 0x1f ;  /* 0x0c401f0004057f89 */ /* 0x000ea800000e0000 */
[----:B------:R-:W-:Y:S04]  /*4230*/  LDSM.16.MT88.4 R16, [R209+0x10800] ;  /* 0x01080000d110783b */ /* 0x000fe80000004200 */
[----:B------:R-:W-:Y:S01]  /*4240*/  LDSM.16.MT88.4 R24, [R209+0xc800] ;  /* 0x00c80000d118783b */ /* 0x000fe20000004200 */
[----:B-1----:R-:W-:-:S05]  /*4250*/  FMNMX.FTZ R6, R7, R6, !PT ;  /* 0x0000000607067209 */ /* 0x002fca0007810000 */
[----:B------:R-:W1:Y:S01]  /*4260*/  SHFL.BFLY PT, R133, R6, 0x1, 0x1f ;  /* 0x0c201f0006857f89 */ /* 0x000e6200000e0000 */
[----:B--2---:R-:W-:Y:S02]  /*4270*/  FMNMX.FTZ R5, R4, R5, !PT ;  /* 0x0000000504057209 */ /* 0x004fe40007810000 */
[----:B------:R-:W-:Y:S02]  /*4280*/  SEL R4, R143, 0xffffffe0, !P0 ;  /* 0xffffffe08f047807 */ /* 0x000fe40004000000 */
[----:B------:R-:W-:Y:S01]  /*4290*/  ISETP.NE.AND P0, PT, R40, RZ, PT ;  /* 0x000000ff2800720c */ /* 0x000fe20003f05270 */
[----:B------:R-:W2:Y:S01]  /*42a0*/  SHFL.BFLY PT, R134, R5, 0x1, 0x1f ;  /* 0x0c201f0005867f89 */ /* 0x000ea200000e0000 */
[----:B------:R-:W-:-:S05]  /*42b0*/  IADD3 R138, PT, PT, R209, R4, RZ ;  /* 0x00000004d18a7210 */ /* 0x000fca0007ffe0ff */
[----:B------:R-:W-:Y:S04]  /*42c0*/  LDSM.16.MT88.4 R116, [R138+0xc000] ;  /* 0x00c000008a74783b */ /* 0x000fe80000004200 */
[----:B------:R-:W-:Y:S01]  /*42d0*/  LDSM.16.MT88.4 R84, [R138+0x10000] ;  /* 0x010000008a54783b */ /* 0x000fe20000004200 */
[----:B-1----:R-:W-:-:S03]  /*42e0*/  FMNMX.FTZ R133, R6, R133, !PT ;  /* 0x0000008506857209 */ /* 0x002fc60007810000 */
[----:B------:R-:W-:Y:S01]  /*42f0*/  LDSM.16.MT88.4 R32, [R138+0xc800] ;  /* 0x00c800008a20783b */ /* 0x000fe20000004200 */
[----:B------:R-:W-:-:S03]  /*4300*/  FSETP.NEU.FTZ.AND P1, PT, R133, -INF , PT ;  /* 0xff8000008500780b */ /* 0x000fc60003f3d000 */
[----:B------:R-:W-:Y:S01]  /*4310*/  LDSM.16.MT88.4 R28, [R138+0x10800] ;  /* 0x010800008a1c783b */ /* 0x000fe20000004200 */
[----:B--2---:R-:W-:Y:S02]  /*4320*/  FMNMX.FTZ R134, R5, R134, !PT ;  /* 0x0000008605867209 */ /* 0x004fe40007810000 */
[----:B------:R-:W-:-:S04]  /*4330*/  IADD3 R5, PT, PT, R209, 0xc000, RZ ;  /* 0x0000c000d1057810 */ /* 0x000fc80007ffe0ff */
[----:B------:R-:W-:Y:S02]  /*4340*/  @P0 IADD3 R62, PT, PT, R5, -0x40, RZ ;  /* 0xffffffc0053e0810 */ /* 0x000fe40007ffe0ff */
[----:B------:R-:W-:Y:S02]  /*4350*/  ISETP.GE.AND P0, PT, R43, R222, PT ;  /* 0x000000de2b00720c */ /* 0x000fe40003f06270 */
[----:B------:R-:W-:Y:S01]  /*4360*/  IADD3 R40, PT, PT, R4, R62, RZ ;  /* 0x0000003e04287210 */ /* 0x000fe20007ffe0ff */
[----:B------:R-:W-:Y:S04]  /*4370*/  LDSM.16.MT88.4 R76, [R62+0x4000] ;  /* 0x004000003e4c783b */ /* 0x000fe80000004200 */
[----:B------:R-:W1:Y:S04]  /*4380*/  LDSM.16.MT88.4 R100, [R40] ;  /* 0x000000002864783b */ /* 0x000e680000004200 */
        /* <DEDUP_REMOVED lines=13> */
[----:B------:R2:W-:Y:S01]  /*4460*/  MUFU.EX2 R64, R109 ;  /* 0x0000006d00407308 */ /* 0x0005e20000000800 */
[-C--:B------:R-:W-:Y:S01]  /*4470*/  FFMA.FTZ R58, R111, R132.reuse, -R141 ;  /* 0x000000846f3a7223 */ /* 0x080fe2000001088d */
[-CC-:B------:R-:W-:Y:S01]  /*4480*/  FFMA.FTZ R67, R108, R132.reuse, -R145.reuse ;  /* 0x000000846c437223 */ /* 0x180fe20000010891 */
[-CC-:B------:R-:W-:Y:S01]  /*4490*/  FFMA.FTZ R66, R128, R132.reuse, -R145.reuse ;  /* 0x0000008480427223 */ /* 0x180fe20000010891 */
[-CC-:B------:R-:W-:Y:S01]  /*44a0*/  FFMA.FTZ R63, R129, R132.reuse, -R145.reuse ;  /* 0x00000084813f7223 */ /* 0x180fe20000010891 */
[-C--:B------:R-:W-:Y:S01]  /*44b0*/  FFMA.FTZ R60, R130, R132.reuse, -R145 ;  /* 0x00000084823c7223 */ /* 0x080fe20000010891 */
[----:B------:R-:W3:Y:S01]  /*44c0*/  MUFU.EX2 R65, R65 ;  /* 0x0000004100417308 */ /* 0x000ee20000000800 */
[-CC-:B------:R-:W-:Y:S01]  /*44d0*/  FFMA.FTZ R57, R163, R132.reuse, -R141.reuse ;  /* 0x00000084a3397223 */ /* 0x180fe2000001088d */
[-CC-:B------:R-:W-:Y:S01]  /*44e0*/  FFMA.FTZ R54, R165, R132.reuse, -R141.reuse ;  /* 0x00000084a5367223 */ /* 0x180fe2000001088d */
[-C--:B------:R-:W-:Y:S01]  /*44f0*/  FFMA.FTZ R53, R167, R132.reuse, -R141 ;  /* 0x00000084a7357223 */ /* 0x080fe2000001088d */
[----:B------:R-:W-:Y:S01]  /*4500*/  MUFU.EX2 R61, R61 ;  /* 0x0000003d003d7308 */ /* 0x000fe20000000800 */
[-CC-:B------:R-:W-:Y:S01]  /*4510*/  FFMA.FTZ R59, R155, R132.reuse, -R145.reuse ;  /* 0x000000849b3b7223 */ /* 0x180fe20000010891 */
[-CC-:B------:R-:W-:Y:S01]  /*4520*/  FFMA.FTZ R56, R151, R132.reuse, -R145.reuse ;  /* 0x0000008497387223 */ /* 0x180fe20000010891 */
[-CC-:B------:R-:W-:Y:S01]  /*4530*/  FFMA.FTZ R55, R157, R132.reuse, -R145.reuse ;  /* 0x000000849d377223 */ /* 0x180fe20000010891 */
[----:B--2---:R-:W2:Y:S01]  /*4540*/  LDSM.16.MT88.4 R108, [R62] ;  /* 0x000000003e6c783b */ /* 0x004ea20000004200 */
[----:B------:R-:W4:Y:S01]  /*4550*/  MUFU.EX2 R58, R58 ;  /* 0x0000003a003a7308 */ /* 0x000f220000000800 */
[-C--:B------:R-:W-:Y:S01]  /*4560*/  FFMA.FTZ R52, R159, R132.reuse, -R145 ;  /* 0x000000849f347223 */ /* 0x080fe20000010891 */
[-CC-:B------:R-:W-:Y:S01]  /*4570*/  FFMA.FTZ R50, R161, R132.reuse, -R141.reuse ;  /* 0x00000084a1327223 */ /* 0x180fe2000001088d */
[-CC-:B------:R-:W-:Y:S01]  /*4580*/  FFMA.FTZ R49, R250, R132.reuse, -R141.reuse ;  /* 0x00000084fa317223 */ /* 0x180fe2000001088d */
[----:B------:R-:W-:Y:S01]  /*4590*/  MUFU.EX2 R67, R67 ;  /* 0x0000004300437308 */ /* 0x000fe20000000800 */
[----:B---3--:R-:W-:Y:S01]  /*45a0*/  F2FP.F16.F32.PACK_AB R69, R64, R65 ;  /* 0x000000414045723e */ /* 0x008fe200000000ff */
        /* <DEDUP_REMOVED lines=8> */
[----:B----4-:R-:W-:Y:S01]  /*4630*/  F2FP.F16.F32.PACK_AB R71, R58, R61 ;  /* 0x0000003d3a47723e */ /* 0x010fe200000000ff */
[-C--:B------:R-:W-:Y:S01]  /*4640*/  FFMA.FTZ R42, R147, R132.reuse, -R141 ;  /* 0x00000084932a7223 */ /* 0x080fe2000001088d */
[----:B------:R-:W4:Y:S01]  /*4650*/  MUFU.EX2 R60, R60 ;  /* 0x0000003c003c7308 */ /* 0x000f220000000800 */
[-CC-:B------:R-:W-:Y:S01]  /*4660*/  FFMA.FTZ R151, R172, R132.reuse, -R145.reuse ;  /* 0x00000084ac977223 */ /* 0x180fe20000010891 */
[-C--:B------:R-:W-:Y:S01]  /*4670*/  FFMA.FTZ R172, R170, R132.reuse, -R145 ;  /* 0x00000084aaac7223 */ /* 0x080fe20000010891 */
[-C--:B------:R-:W-:Y:S01]  /*4680*/  FFMA.FTZ R147, R168, R132.reuse, -R141 ;  /* 0x00000084a8937223 */ /* 0x080fe2000001088d */
[----:B------:R-:W-:Y:S01]  /*4690*/  MUFU.EX2 R57, R57 ;  /* 0x0000003900397308 */ /* 0x000fe20000000800 */
[-C--:B------:R-:W-:Y:S01]  /*46a0*/  FFMA.FTZ R170, R174, R132.reuse, -R145 ;  /* 0x00000084aeaa7223 */ /* 0x080fe20000010891 */
[----:B---3--:R-:W-:Y:S01]  /*46b0*/  F2FP.F16.F32.PACK_AB R68, R66, R67 ;  /* 0x000000434244723e */ /* 0x008fe200000000ff */
[-CC-:B------:R-:W-:Y:S01]  /*46c0*/  FFMA.FTZ R168, R236, R132.reuse, -R141.reuse ;  /* 0x00000084eca87223 */ /* 0x180fe2000001088d */
[----:B------:R-:W-:Y:S01]  /*46d0*/  MUFU.EX2 R54, R54 ;  /* 0x0000003600367308 */ /* 0x000fe20000000800 */
[-C--:B------:R-:W-:Y:S01]  /*46e0*/  FFMA.FTZ R149, R242, R132.reuse, -R141 ;  /* 0x00000084f2957223 */ /* 0x080fe2000001088d */
[-C--:B------:R-:W-:Y:S01]  /*46f0*/  FFMA.FTZ R153, R214, R132.reuse, -R145 ;  /* 0x00000084d6997223 */ /* 0x080fe20000010891 */
[-CC-:B------:R-:W-:Y:S01]  /*4700*/  FFMA.FTZ R174, R234, R132.reuse, -R141.reuse ;  /* 0x00000084eaae7223 */ /* 0x180fe2000001088d */
[----:B------:R-:W-:Y:S01]  /*4710*/  MUFU.EX2 R53, R53 ;  /* 0x0000003500357308 */ /* 0x000fe20000000800 */
[-CC-:B------:R-:W-:Y:S01]  /*4720*/  FFMA.FTZ R155, R186, R132.reuse, -R141.reuse ;  /* 0x00000084ba9b7223 */ /* 0x180fe2000001088d */
[----:B----4-:R-:W-:Y:S01]  /*4730*/  F2FP.F16.F32.PACK_AB R70, R60, R63 ;  /* 0x0000003f3c46723e */ /* 0x010fe200000000ff */
[-C--:B------:R-:W-:Y:S01]  /*4740*/  FFMA.FTZ R157, R206, R132.reuse, -R141 ;  /* 0x00000084ce9d7223 */ /* 0x080fe2000001088d */
[----:B------:R-:W-:Y:S01]  /*4750*/  MUFU.EX2 R59, R59 ;  /* 0x0000003b003b7308 */ /* 0x000fe20000000800 */
[-CC-:B------:R-:W-:Y:S01]  /*4760*/  FFMA.FTZ R159, R190, R132.reuse, -R145.reuse ;  /* 0x00000084be9f7223 */ /* 0x180fe20000010891 */
[-C--:B------:R-:W-:Y:S01]  /*4770*/  FFMA.FTZ R161, R194, R132.reuse, -R145 ;  /* 0x00000084c2a17223 */ /* 0x080fe20000010891 */
[-CC-:B------:R-:W-:Y:S01]  /*4780*/  FFMA.FTZ R192, R192, R132.reuse, -R141.reuse ;  /* 0x00000084c0c07223 */ /* 0x180fe2000001088d */
[----:B------:R-:W3:Y:S01]  /*4790*/  MUFU.EX2 R56, R56 ;  /* 0x0000003800387308 */ /* 0x000ee20000000800 */
[C---:B-1----:R-:W-:Y:S01]  /*47a0*/  HMMA.16816.F32 R104, R68.reuse, R100, RZ ;  /* 0x000000644468723c */ /* 0x042fe200000018ff */
[-C--:B------:R-:W-:Y:S01]  /*47b0*/  FFMA.FTZ R204, R204, R132.reuse, -R141 ;  /* 0x00000084cccc7223 */ /* 0x080fe2000001088d */
[-CC-:B------:R-:W-:Y:S01]  /*47c0*/  FFMA.FTZ R200, R200, R132.reuse, -R145.reuse ;  /* 0x00000084c8c87223 */ /* 0x180fe20000010891 */
[----:B------:R-:W-:Y:S01]  /*47d0*/  MUFU.EX2 R55, R55 ;  /* 0x0000003700377308 */ /* 0x000fe20000000800 */
[-C--:B------:R-:W-:Y:S01]  /*47e0*/  FFMA.FTZ R202, R202, R132.reuse, -R145 ;  /* 0x00000084caca7223 */ /* 0x080fe20000010891 */
[-CC-:B------:R-:W-:Y:S01]  /*47f0*/  FFMA.FTZ R163, R198, R132.reuse, -R141.reuse ;  /* 0x00000084c6a37223 */ /* 0x180fe2000001088d */
[-C--:B------:R-:W-:Y:S01]  /*4800*/  FFMA.FTZ R165, R188, R132.reuse, -R141 ;  /* 0x00000084bca57223 */ /* 0x080fe2000001088d */
[----:B------:R-:W1:Y:S01]  /*4810*/  MUFU.EX2 R52, R52 ;  /* 0x0000003400347308 */ /* 0x000e620000000800 */
[C---:B------:R-:W-:Y:S01]  /*4820*/  HMMA.16816.F32 R100, R68.reuse, R102, RZ ;  /* 0x000000664464723c */ /* 0x040fe200000018ff */
[-C--:B------:R-:W-:Y:S01]  /*4830*/  FFMA.FTZ R167, R184, R132.reuse, -R145 ;  /* 0x00000084b8a77223 */ /* 0x080fe20000010891 */
[-C--:B------:R-:W-:Y:S01]  /*4840*/  FFMA.FTZ R196, R196, R132.reuse, -R141 ;  /* 0x00000084c4c47223 */ /* 0x080fe2000001088d */
[----:B------:R-:W4:Y:S01]  /*4850*/  MUFU.EX2 R50, R50 ;  /* 0x0000003200327308 */ /* 0x000f220000000800 */
[-CC-:B------:R-:W-:Y:S01]  /*4860*/  FFMA.FTZ R182, R182, R132.reuse, -R145.reuse ;  /* 0x00000084b6b67223 */ /* 0x180fe20000010891 */
[-C--:B------:R-:W-:Y:S01]  /*4870*/  FFMA.FTZ R169, R180, R132.reuse, -R145 ;  /* 0x00000084b4a97223 */ /* 0x080fe20000010891 */
[-C--:B------:R-:W-:Y:S01]  /*4880*/  FFMA.FTZ R176, R176, R132.reuse, -R141 ;  /* 0x00000084b0b07223 */ /* 0x080fe2000001088d */
[----:B------:R-:W-:Y:S01]  /*4890*/  MUFU.EX2 R49, R49 ;  /* 0x0000003100317308 */ /* 0x000fe20000000800 */
[C---:B------:R-:W-:Y:S01]  /*48a0*/  HMMA.16816.F32 R120, R68.reuse, R116, RZ ;  /* 0x000000744478723c */ /* 0x040fe200000018ff */
[-C--:B------:R-:W-:Y:S01]  /*48b0*/  FFMA.FTZ R171, R158, R132.reuse, -R145 ;  /* 0x000000849eab7223 */ /* 0x080fe20000010891 */
[-C--:B------:R-:W-:Y:S01]  /*48c0*/  FFMA.FTZ R173, R152, R132.reuse, -R141 ;  /* 0x0000008498ad7223 */ /* 0x080fe2000001088d */
[----:B------:R-:W-:Y:S01]  /*48d0*/  MUFU.EX2 R46, R46 ;  /* 0x0000002e002e7308 */ /* 0x000fe20000000800 */
[-C--:B------:R-:W-:Y:S01]  /*48e0*/  FFMA.FTZ R156, R156, R132.reuse, -R145 ;  /* 0x000000849c9c7223 */ /* 0x080fe20000010891 */
[----:B------:R-:W-:Y:S01]  /*48f0*/  FFMA.FTZ R243, R135, R132, -R141 ;  /* 0x0000008487f37223 */ /* 0x000fe2000001088d */
[----:B------:R-:W-:Y:S01]  /*4900*/  FADD.FTZ R64, R65, R64 ;  /* 0x0000004041407221 */ /* 0x000fe20000010000 */
[----:B------:R-:W-:Y:S01]  /*4910*/  MUFU.EX2 R45, R45 ;  /* 0x0000002d002d7308 */ /* 0x000fe20000000800 */
[C---:B------:R-:W-:Y:S01]  /*4920*/  HMMA.16816.F32 R88, R68.reuse, R84, RZ ;  /* 0x000000544458723c */ /* 0x040fe200000018ff */
[----:B------:R-:W-:Y:S01]  /*4930*/  FADD.FTZ R66, R67, R66 ;  /* 0x0000004243427221 */ /* 0x000fe20000010000 */
[----:B------:R-:W-:Y:S01]  /*4940*/  FADD.FTZ R61, R61, R64 ;  /* 0x000000403d3d7221 */ /* 0x000fe20000010000 */
[----:B------:R-:W-:Y:S02]  /*4950*/  MUFU.EX2 R51, R51 ;  /* 0x0000003300337308 */ /* 0x000fe40000000800 */
[----:B------:R-:W-:Y:S01]  /*4960*/  FADD.FTZ R63, R63, R66 ;  /* 0x000000423f3f7221 */ /* 0x000fe20000010000 */
[----:B------:R-:W-:Y:S01]  /*4970*/  FADD.FTZ R58, R58, R61 ;  /* 0x0000003d3a3a7221 */ /* 0x000fe20000010000 */
[----:B------:R-:W5:Y:S01]  /*4980*/  MUFU.EX2 R48, R48 ;  /* 0x0000003000307308 */ /* 0x000f620000000800 */
[----:B------:R-:W-:Y:S01]  /*4990*/  HMMA.16816.F32 R128, R68, R124, RZ ;  /* 0x0000007c4480723c */ /* 0x000fe200000018ff */
[----:B------:R-:W-:-:S02]  /*49a0*/  FADD.FTZ R60, R60, R63 ;  /* 0x0000003f3c3c7221 */ /* 0x000fc40000010000 */
[----:B------:R-:W-:Y:S04]  /*49b0*/  MUFU.EX2 R47, R47 ;  /* 0x0000002f002f7308 */ /* 0x000fe80000000800 */
[----:B------:R-:W5:Y:S01]  /*49c0*/  MUFU.EX2 R44, R44 ;  /* 0x0000002c002c7308 */ /* 0x000f620000000800 */
[C---:B--2---:R-:W-:Y:S03]  /*49d0*/  HMMA.16816.F32 R112, R68.reuse, R108, RZ ;  /* 0x0000006c4470723c */ /* 0x044fe600000018ff */
[----:B------:R-:W2:Y:S04]  /*49e0*/  MUFU.EX2 R42, R42 ;  /* 0x0000002a002a7308 */ /* 0x000ea80000000800 */
[----:B------:R-:W-:Y:S01]  /*49f0*/  MUFU.EX2 R147, R147 ;  /* 0x0000009300937308 */ /* 0x000fe20000000800 */
[C---:B------:R-:W-:Y:S03]  /*4a00*/  HMMA.16816.F32 R96, R68.reuse, R92, RZ ;  /* 0x0000005c4460723c */ /* 0x040fe600000018ff */
[----:B------:R-:W-:Y:S04]  /*4a10*/  MUFU.EX2 R168, R168 ;  /* 0x000000a800a87308 */ /* 0x000fe80000000800 */
[----:B------:R-:W-:Y:S01]  /*4a20*/  MUFU.EX2 R149, R149 ;  /* 0x0000009500957308 */ /* 0x000fe20000000800 */
[C---:B------:R-:W-:Y:S03]  /*4a30*/  HMMA.16816.F32 R80, R68.reuse, R76, RZ ;  /* 0x0000004c4450723c */ /* 0x040fe600000018ff */
[----:B------:R-:W-:Y:S04]  /*4a40*/  MUFU.EX2 R151, R151 ;  /* 0x0000009700977308 */ /* 0x000fe80000000800 */
[----:B------:R-:W2:Y:S01]  /*4a50*/  MUFU.EX2 R172, R172 ;  /* 0x000000ac00ac7308 */ /* 0x000ea20000000800 */
[C---:B------:R-:W-:Y:S03]  /*4a60*/  HMMA.16816.F32 R116, R68.reuse, R118, RZ ;  /* 0x000000764474723c */ /* 0x040fe600000018ff */
[----:B------:R-:W-:Y:S04]  /*4a70*/  MUFU.EX2 R170, R170 ;  /* 0x000000aa00aa7308 */ /* 0x000fe80000000800 */
[----:B------:R-:W2:Y:S01]  /*4a80*/  MUFU.EX2 R153, R153 ;  /* 0x0000009900997308 */ /* 0x000ea20000000800 */
[C---:B------:R-:W-:Y:S03]  /*4a90*/  HMMA.16816.F32 R84, R68.reuse, R86, RZ ;  /* 0x000000564454723c */ /* 0x040fe600000018ff */
        /* <DEDUP_REMOVED lines=14> */
[----:B------:R-:W-:Y:S01]  /*4b80*/  HMMA.16816.F32 R72, R68, R4, RZ ;  /* 0x000000044448723c */ /* 0x000fe200000018ff */
[----:B---3--:R-:W-:Y:S01]  /*4b90*/  F2FP.F16.F32.PACK_AB R4, R56, R59 ;  /* 0x0000003b3804723e */ /* 0x008fe200000000ff */
[----:B------:R-:W-:Y:S01]  /*4ba0*/  FADD.FTZ R59, R59, R60 ;  /* 0x0000003c3b3b7221 */ /* 0x000fe20000010000 */
[----:B------:R-:W-:Y:S01]  /*4bb0*/  F2FP.F16.F32.PACK_AB R5, R54, R57 ;  /* 0x000000393605723e */ /* 0x000fe200000000ff */
[----:B------:R-:W-:Y:S01]  /*4bc0*/  MUFU.EX2 R188, R196 ;  /* 0x000000c400bc7308 */ /* 0x000fe20000000800 */
[----:B------:R-:W-:Y:S01]  /*4bd0*/  FADD.FTZ R57, R57, R58 ;  /* 0x0000003a39397221 */ /* 0x000fe20000010000 */
[----:B------:R-:W-:-:S02]  /*4be0*/  FADD.FTZ R56, R56, R59 ;  /* 0x0000003b38387221 */ /* 0x000fc40000010000 */
[----:B------:R-:W-:Y:S01]  /*4bf0*/  HMMA.16816.F32 R68, R68, R6, RZ ;  /* 0x000000064444723c */ /* 0x000fe200000018ff */
[----:B-1----:R-:W-:Y:S01]  /*4c00*/  F2FP.F16.F32.PACK_AB R6, R52, R55 ;  /* 0x000000373406723e */ /* 0x002fe200000000ff */
[----:B------:R-:W-:Y:S01]  /*4c10*/  MUFU.EX2 R165, R165 ;  /* 0x000000a500a57308 */ /* 0x000fe20000000800 */
[----:B----4-:R-:W-:Y:S01]  /*4c20*/  F2FP.F16.F32.PACK_AB R7, R50, R53 ;  /* 0x000000353207723e */ /* 0x010fe200000000ff */
[----:B------:R-:W-:Y:S01]  /*4c30*/  FADD.FTZ R54, R54, R57 ;  /* 0x0000003936367221 */ /* 0x000fe20000010000 */
[----:B------:R-:W-:Y:S01]  /*4c40*/  FADD.FTZ R55, R55, R56 ;  /* 0x0000003837377221 */ /* 0x000fe20000010000 */
[----:B------:R-:W-:Y:S02]  /*4c50*/  MUFU.EX2 R167, R167 ;  /* 0x000000a700a77308 */ /* 0x000fe40000000800 */
[----:B------:R-:W-:Y:S01]  /*4c60*/  FADD.FTZ R53, R53, R54 ;  /* 0x0000003635357221 */ /* 0x000fe20000010000 */
[----:B------:R-:W-:Y:S01]  /*4c70*/  FADD.FTZ R52, R52, R55 ;  /* 0x0000003734347221 */ /* 0x000fe20000010000 */
[----:B------:R-:W-:Y:S01]  /*4c80*/  HMMA.16816.F32 R104, R4, R8, R104 ;  /* 0x000000080468723c */ /* 0x000fe20000001868 */
[----:B------:R-:W1:Y:S01]  /*4c90*/  MUFU.EX2 R180, R182 ;  /* 0x000000b600b47308 */ /* 0x000e620000000800 */
[----:B------:R-:W-:-:S03]  /*4ca0*/  FADD.FTZ R50, R50, R53 ;  /* 0x0000003532327221 */ /* 0x000fc60000010000 */
[----:B------:R-:W-:Y:S03]  /*4cb0*/  MUFU.EX2 R171, R171 ;  /* 0x000000ab00ab7308 */ /* 0x000fe60000000800 */
[C---:B------:R-:W-:Y:S01]  /*4cc0*/  HMMA.16816.F32 R100, R4.reuse, R10, R100 ;  /* 0x0000000a0464723c */ /* 0x040fe20000001864 */
[----:B------:R-:W3:Y:S01]  /*4cd0*/  LDSM.16.MT88.4 R8, [R40+0x4800] ;  /* 0x004800002808783b */ /* 0x000ee20000004200 */
[----:B------:R-:W-:Y:S04]  /*4ce0*/  MUFU.EX2 R173, R173 ;  /* 0x000000ad00ad7308 */ /* 0x000fe80000000800 */
[----:B------:R-:W-:Y:S02]  /*4cf0*/  MUFU.EX2 R243, R243 ;  /* 0x000000f300f37308 */ /* 0x000fe40000000800 */
[C---:B------:R-:W-:Y:S08]  /*4d00*/  HMMA.16816.F32 R120, R4.reuse, R32, R120 ;  /* 0x000000200478723c */ /* 0x040ff00000001878 */
[C---:B------:R-:W-:Y:S01]  /*4d10*/  HMMA.16816.F32 R116, R4.reuse, R34, R116 ;  /* 0x000000220474723c */ /* 0x040fe20000001874 */
[----:B------:R-:W4:Y:S07]  /*4d20*/  LDSM.16.MT88.4 R32, [R138+0xd000] ;  /* 0x00d000008a20783b */ /* 0x000f2e0000004200 */
[C---:B------:R-:W-:Y:S08]  /*4d30*/  HMMA.16816.F32 R80, R4.reuse, R12, R80 ;  /* 0x0000000c0450723c */ /* 0x040ff00000001850 */
[C---:B------:R-:W-:Y:S01]  /*4d40*/  HMMA.16816.F32 R76, R4.reuse, R14, R76 ;  /* 0x0000000e044c723c */ /* 0x040fe2000000184c */
[----:B------:R-:W1:Y:S07]  /*4d50*/  LDSM.16.MT88.4 R12, [R209+0x11000] ;  /* 0x01100000d10c783b */ /* 0x000e6e0000004200 */
        /* <DEDUP_REMOVED lines=15> */
[----:B-----5:R-:W-:Y:S01]  /*4e50*/  F2FP.F16.F32.PACK_AB R4, R48, R51 ;  /* 0x000000333004723e */ /* 0x020fe200000000ff */
[----:B------:R-:W-:Y:S01]  /*4e60*/  FADD.FTZ R51, R51, R52 ;  /* 0x0000003433337221 */ /* 0x000fe20000010000 */
[----:B------:R-:W-:Y:S01]  /*4e70*/  F2FP.F16.F32.PACK_AB R5, R46, R49 ;  /* 0x000000312e05723e */ /* 0x000fe200000000ff */
[----:B------:R-:W-:Y:S01]  /*4e80*/  FADD.FTZ R49, R49, R50 ;  /* 0x0000003231317221 */ /* 0x000fe20000010000 */
[----:B------:R-:W-:Y:S01]  /*4e90*/  F2FP.F16.F32.PACK_AB R6, R44, R47 ;  /* 0x0000002f2c06723e */ /* 0x000fe200000000ff */
[----:B------:R-:W-:Y:S01]  /*4ea0*/  FADD.FTZ R48, R48, R51 ;  /* 0x0000003330307221 */ /* 0x000fe20000010000 */
[----:B--2---:R-:W-:Y:S01]  /*4eb0*/  F2FP.F16.F32.PACK_AB R7, R42, R45 ;  /* 0x0000002d2a07723e */ /* 0x004fe200000000ff */
[----:B------:R-:W-:-:S02]  /*4ec0*/  FADD.FTZ R46, R46, R49 ;  /* 0x000000312e2e7221 */ /* 0x000fc40000010000 */
[----:B------:R-:W-:Y:S02]  /*4ed0*/  FADD.FTZ R47, R47, R48 ;  /* 0x000000302f2f7221 */ /* 0x000fe40000010000 */
[----:B------:R-:W-:Y:S02]  /*4ee0*/  FADD.FTZ R45, R45, R46 ;  /* 0x0000002e2d2d7221 */ /* 0x000fe40000010000 */
[----:B----4-:R-:W-:Y:S01]  /*4ef0*/  HMMA.16816.F32 R120, R4, R32, R120 ;  /* 0x000000200478723c */ /* 0x010fe20000001878 */
[----:B------:R-:W-:Y:S01]  /*4f00*/  FADD.FTZ R44, R44, R47 ;  /* 0x0000002f2c2c7221 */ /* 0x000fe20000010000 */
[----:B------:R-:W-:-:S06]  /*4f10*/  FADD.FTZ R42, R42, R45 ;  /* 0x0000002d2a2a7221 */ /* 0x000fcc0000010000 */
        /* <DEDUP_REMOVED lines=24> */
[----:B------:R-:W-:Y:S01]  /*50a0*/  F2FP.F16.F32.PACK_AB R5, R168, R147 ;  /* 0x00000093a805723e */ /* 0x000fe200000000ff */
[----:B------:R-:W-:Y:S01]  /*50b0*/  FADD.FTZ R147, R147, R42 ;  /* 0x0000002a93937221 */ /* 0x000fe20000010000 */
[----:B------:R-:W-:-:S02]  /*50c0*/  F2FP.F16.F32.PACK_AB R6, R153, R170 ;  /* 0x000000aa9906723e */ /* 0x000fc400000000ff */
[----:B------:R-:W-:Y:S01]  /*50d0*/  F2FP.F16.F32.PACK_AB R7, R174, R149 ;  /* 0x00000095ae07723e */ /* 0x000fe200000000ff */
[----:B------:R-:W-:-:S04]  /*50e0*/  FADD.FTZ R168, R168, R147 ;  /* 0x00000093a8a87221 */ /* 0x000fc80000010000 */
[----:B------:R-:W-:Y:S02]  /*50f0*/  FADD.FTZ R149, R149, R168 ;  /* 0x000000a895957221 */ /* 0x000fe40000010000 */
        /* <DEDUP_REMOVED lines=34> */
[C---:B------:R-:W-:Y:S01]  /*5320*/  HMMA.16816.F32 R80, R4.reuse, R36, R80 ;  /* 0x000000240450723c */ /* 0x040fe20000001850 */
[-C--:B------:R-:W-:Y:S01]  /*5330*/  FFMA.FTZ R37, R178, R132.reuse, -R145 ;  /* 0x00000084b2257223 */ /* 0x080fe20000010891 */
[----:B------:R3:W-:Y:S05]  /*5340*/  MUFU.EX2 R36, R169 ;  /* 0x000000a900247308 */ /* 0x0007ea0000000800 */
[----:B------:R-:W2:Y:S01]  /*5350*/  MUFU.EX2 R37, R37 ;  /* 0x0000002500257308 */ /* 0x000ea20000000800 */
[C---:B------:R-:W-:Y:S01]  /*5360*/  HMMA.16816.F32 R76, R4.reuse, R38, R76 ;  /* 0x00000026044c723c */ /* 0x040fe2000000184c */
[-CC-:B------:R-:W-:Y:S01]  /*5370*/  FFMA.FTZ R39, R166, R132.reuse, -R141.reuse ;  /* 0x00000084a6277223 */ /* 0x180fe2000001088d */
[-CC-:B------:R-:W-:Y:S01]  /*5380*/  FFMA.FTZ R166, R162, R132.reuse, -R141.reuse ;  /* 0x00000084a2a67223 */ /* 0x180fe2000001088d */
[----:B------:R-:W2:Y:S04]  /*5390*/  MUFU.EX2 R38, R176 ;  /* 0x000000b000267308 */ /* 0x000ea80000000800 */
[----:B------:R-:W-:Y:S01]  /*53a0*/  MUFU.EX2 R39, R39 ;  /* 0x0000002700277308 */ /* 0x000fe20000000800 */
[----:B----4-:R-:W-:Y:S01]  /*53b0*/  HMMA.16816.F32 R120, R4, R28, R120 ;  /* 0x0000001c0478723c */ /* 0x010fe20000001878 */
[-C--:B---3--:R-:W-:Y:S01]  /*53c0*/  FFMA.FTZ R169, R164, R132.reuse, -R141 ;  /* 0x00000084a4a97223 */ /* 0x088fe2000001088d */
[----:B------:R-:W-:-:S02]  /*53d0*/  FFMA.FTZ R164, R160, R132, -R145 ;  /* 0x00000084a0a47223 */ /* 0x000fc40000010891 */
[----:B------:R-:W-:Y:S04]  /*53e0*/  MUFU.EX2 R160, R166 ;  /* 0x000000a600a07308 */ /* 0x000fe80000000800 */
[C---:B------:R-:W-:Y:S01]  /*53f0*/  HMMA.16816.F32 R116, R4.reuse, R30, R116 ;  /* 0x0000001e0474723c */ /* 0x040fe20000001874 */
[----:B------:R-:W-:Y:S01]  /*5400*/  LDSM.16.MT88.4 R28, [R138+0x12800] ;  /* 0x012800008a1c783b */ /* 0x000fe20000004200 */
[----:B------:R3:W-:Y:S04]  /*5410*/  MUFU.EX2 R162, R169 ;  /* 0x000000a900a27308 */ /* 0x0007e80000000800 */
[----:B------:R-:W4:Y:S02]  /*5420*/  MUFU.EX2 R158, R164 ;  /* 0x000000a4009e7308 */ /* 0x000f240000000800 */
[C---:B-----5:R-:W-:Y:S08]  /*5430*/  HMMA.16816.F32 R88, R4.reuse, R24, R88 ;  /* 0x000000180458723c */ /* 0x060ff00000001858 */
[----:B------:R-:W-:Y:S01]  /*5440*/  HMMA.16816.F32 R84, R4, R26, R84 ;  /* 0x0000001a0454723c */ /* 0x000fe20000001854 */
[----:B------:R-:W-:Y:S01]  /*5450*/  LDSM.16.MT88.4 R24, [R209+0xe800] ;  /* 0x00e80000d118783b */ /* 0x000fe20000004200 */
[----:B---3--:R-:W-:-:S02]  /*5460*/  FFMA.FTZ R169, R154, R132, -R145 ;  /* 0x000000849aa97223 */ /* 0x008fc40000010891 */
[----:B------:R-:W-:Y:S04]  /*5470*/  MUFU.EX2 R154, R156 ;  /* 0x0000009c009a7308 */ /* 0x000fe80000000800 */
        /* <DEDUP_REMOVED lines=8> */
[----:B------:R-:W-:Y:S01]  /*5500*/  HMMA.16816.F32 R68, R4, R14, R68 ;  /* 0x0000000e0444723c */ /* 0x000fe20000001844 */
        /* <DEDUP_REMOVED lines=81> */
[----:B------:R-:W-:-:S04]  /*5a20*/  FADD.FTZ R157, R157, R20 ;  /* 0x000000149d9d7221 */ /* 0x000fc80000010000 */
[----:B------:R-:W-:Y:S02]  /*5a30*/  FADD.FTZ R192, R192, R157 ;  /* 0x0000009dc0c07221 */ /* 0x000fe40000010000 */
[----:B------:R-:W-:Y:S01]  /*5a40*/  HMMA.16816.F32 R108, R4, R10, R108 ;  /* 0x0000000a046c723c */ /* 0x000fe2000000186c */
[----:B------:R-:W1:Y:S01]  /*5a50*/  LDSM.16.MT88.4 R8, [R40+0x3800] ;  /* 0x003800002808783b */ /* 0x000e620000004200 */
[----:B------:R-:W-:-:S04]  /*5a60*/  FADD.FTZ R163, R163, R192 ;  /* 0x000000c0a3a37221 */ /* 0x000fc80000010000 */
[----:B------:R-:W-:Y:S02]  /*5a70*/  FADD.FTZ R188, R188, R163 ;  /* 0x000000a3bcbc7221 */ /* 0x000fe40000010000 */
[----:B-----5:R-:W-:Y:S02]  /*5a80*/  HMMA.16816.F32 R120, R4, R16, R120 ;  /* 0x000000100478723c */ /* 0x020fe40000001878 */
[----:B------:R-:W-:-:S04]  /*5a90*/  FADD.FTZ R165, R165, R188 ;  /* 0x000000bca5a57221 */ /* 0x000fc80000010000 */
[----:B------:R-:W-:Y:S02]  /*5aa0*/  FADD.FTZ R38, R38, R165 ;  /* 0x000000a526267221 */ /* 0x000fe40000010000 */
        /* <DEDUP_REMOVED lines=48> */
.L_x_4786:
        /* <DEDUP_REMOVED lines=78> */
.L_x_4781:
[----:B------:R-:W-:Y:S05]  /*6290*/  BSYNC.RECONVERGENT B0 ;  /* 0x0000000000007941 */ /* 0x000fea0003800200 */
.L_x_4780:
        /* <DEDUP_REMOVED lines=9> */
[----:B------:R-:W-:Y:S02]  /*6330*/  SHF.R.U32.HI R212, RZ, 0x1, R208 ;  /* 0x00000001ffd47819 */ /* 0x000fe400000116d0 */
[----:B------:R-:W-:Y:S02]  /*6340*/  LOP3.LUT R247, R12, R247, RZ, 0xfc, !PT ;  /* 0x000000f70cf77212 */ /* 0x000fe400078efcff */
[C---:B------:R-:W-:Y:S02]  /*6350*/  SHF.L.U32 R12, R208.reuse, 0x5, RZ ;  /* 0x00000005d00c7819 */ /* 0x040fe400000006ff */
[----:B------:R-:W-:Y:S02]  /*6360*/  SHF.L.U32 R146, R208, 0x6, RZ ;  /* 0x00000006d0927819 */ /* 0x000fe400000006ff */
[----:B------:R-:W-:Y:S02]  /*6370*/  LOP3.LUT R211, R12, 0x7c00, RZ, 0xc0, !PT ;  /* 0x00007c000cd37812 */ /* 0x000fe400078ec0ff */
[----:B------:R-:W-:Y:S01]  /*6380*/  IADD3 R12, P0, PT, R235, R226, RZ ;  /* 0x000000e2eb0c7210 */ /* 0x000fe20007f1e0ff */
[----:B-1----:R-:W-:Y:S01]  /*6390*/  ULEA UR6, UR6, UR7, 0x18 ;  /* 0x0000000706067291 */ /* 0x002fe2000f8ec0ff */
[----:B------:R-:W-:Y:S02]  /*63a0*/  LOP3.LUT R135, R208, 0x8, RZ, 0xc0, !PT ;  /* 0x00000008d0877812 */ /* 0x000fe400078ec0ff */
[----:B------:R-:W-:Y:S02]  /*63b0*/  IADD3.X R13, PT, PT, R236, R227, RZ, P0, !PT ;  /* 0x000000e3ec0d7210 */ /* 0x000fe400007fe4ff */
[----:B------:R-:W-:Y:S02]  /*63c0*/  IADD3 R22, P0, PT, R12, R216, RZ ;  /* 0x000000d80c167210 */ /* 0x000fe40007f1e0ff */
[----:B------:R-:W-:Y:S02]  /*63d0*/  MOV R210, UR6 ;  /* 0x0000000600d27c02 */ /* 0x000fe40008000f00 */
[-C--:B------:R-:W-:Y:S02]  /*63e0*/  IADD3.X R23, PT, PT, R13, R217.reuse, RZ, P0, !PT ;  /* 0x000000d90d177210 */ /* 0x080fe400007fe4ff */
[----:B------:R-:W-:Y:S02]  /*63f0*/  LEA R247, R247, R210, 0x1 ;  /* 0x000000d2f7f77211 */ /* 0x000fe400078e08ff */
[-C--:B------:R-:W-:Y:S02]  /*6400*/  IADD3 R20, P0, PT, R22, R216.reuse, RZ ;  /* 0x000000d816147210 */ /* 0x080fe40007f1e0ff */
[----:B------:R-:W-:Y:S01]  /*6410*/  LOP3.LUT R133, R212, 0x8, RZ, 0xc0, !PT ;  /* 0x00000008d4857812 */ /* 0x000fe200078ec0ff */
[----:B------:R-:W-:Y:S01]  /*6420*/  @!PT LDS RZ, [RZ] ;  /* 0x00000000fffff984 */ /* 0x000fe20000000800 */
[----:B------:R-:W-:Y:S01]  /*6430*/  @!PT LDS RZ, [RZ] ;  /* 0x00000000fffff984 */ /* 0x000fe20000000800 */
[----:B------:R-:W-:Y:S01]  /*6440*/  @!PT LDS RZ, [RZ] ;  /* 0x00000000fffff984 */ /* 0x000fe20000000800 */
[----:B------:R-:W-:Y:S01]  /*6450*/  LDGSTS.E.BYPASS.LTC128B.128 [R247+0xc000], desc[UR4][R226.64] ;  /* 0x0c000000e2f77fae */ /* 0x000fe2000b981a04 */
[-C--:B------:R-:W-:Y:S02]  /*6460*/  IADD3.X R21, PT, PT, R23, R217.reuse, RZ, P0, !PT ;  /* 0x000000d917157210 */ /* 0x080fe400007fe4ff */
[-C--:B------:R-:W-:Y:S02]  /*6470*/  IADD3 R18, P0, PT, R20, R216.reuse, RZ ;  /* 0x000000d814127210 */ /* 0x080fe40007f1e0ff */
[--C-:B------:R-:W-:Y:S02]  /*6480*/  LOP3.LUT R135, R135, 0x1c0, R146.reuse, 0xf8, !PT ;  /* 0x000001c087877812 */ /* 0x100fe400078ef892 */
[-C--:B------:R-:W-:Y:S01]  /*6490*/  IADD3.X R19, PT, PT, R21, R217.reuse, RZ, P0, !PT ;  /* 0x000000d915137210 */ /* 0x080fe200007fe4ff */
[----:B------:R-:W-:Y:S01]  /*64a0*/  LDGSTS.E.BYPASS.LTC128B.128 [R247+0x10000], desc[UR4][R226.64+0x80] ;  /* 0x10000080e2f77fae */ /* 0x000fe2000b981a04 */
[-C--:B------:R-:W-:Y:S02]  /*64b0*/  IADD3 R16, P0, PT, R18, R216.reuse, RZ ;  /* 0x000000d812107210 */ /* 0x080fe40007f1e0ff */
[--C-:B------:R-:W-:Y:S02]  /*64c0*/  LOP3.LUT R132, R133, 0x1c0, R146.reuse, 0xf8, !PT ;  /* 0x000001c085847812 */ /* 0x100fe400078ef892 */
[-C--:B------:R-:W-:Y:S02]  /*64d0*/  IADD3.X R17, PT, PT, R19, R217.reuse, RZ, P0, !PT ;  /* 0x000000d913117210 */ /* 0x080fe400007fe4ff */
[----:B------:R-:W-:Y:S01]  /*64e0*/  IADD3 R14, P0, PT, R16, R216, RZ ;  /* 0x000000d8100e7210 */ /* 0x000fe20007f1e0ff */
[----:B------:R-:W-:Y:S01]  /*64f0*/  LDGSTS.E.BYPASS.LTC128B.128 [R247+0xc800], desc[UR4][R12.64] ;  /* 0x0c8000000cf77fae */ /* 0x000fe2000b981a04 */
[----:B------:R-:W-:Y:S02]  /*6500*/  LOP3.LUT R134, R146, 0x400, RZ, 0xc0, !PT ;  /* 0x0000040092867812 */ /* 0x000fe400078ec0ff */
[----:B------:R-:W-:Y:S02]  /*6510*/  IADD3.X R15, PT, PT, R17, R217, RZ, P0, !PT ;  /* 0x000000d9110f7210 */ /* 0x000fe400007fe4ff */
[----:B------:R-:W-:Y:S02]  /*6520*/  LOP3.LUT R133, R211, 0x200, R146, 0xf8, !PT ;  /* 0x00000200d3857812 */ /* 0x000fe400078ef892 */
[----:B------:R-:W-:Y:S01]  /*6530*/  LOP3.LUT R135, R135, R144, RZ, 0x3c, !PT ;  /* 0x0000009087877212 */ /* 0x000fe200078e3cff */
[----:B------:R1:W-:Y:S01]  /*6540*/  LDGSTS.E.BYPASS.LTC128B.128 [R247+0x10800], desc[UR4][R12.64+0x80] ;  /* 0x108000800cf77fae */ /* 0x0003e2000b981a04 */
[----:B------:R-:W-:Y:S02]  /*6550*/  LOP3.LUT R133, R133, R132, R144, 0xf6, !PT ;  /* 0x0000008485857212 */ /* 0x000fe400078ef690 */
[----:B------:R-:W-:Y:S02]  /*6560*/  LEA R135, R135, R134, 0x1 ;  /* 0x0000008687877211 */ /* 0x000fe400078e08ff */
[----:B------:R-:W-:Y:S02]  /*6570*/  LEA R191, R133, R210, 0x1 ;  /* 0x000000d285bf7211 */ /* 0x000fe400078e08ff */
[----:B------:R-:W-:Y:S01]  /*6580*/  IADD3 R189, PT, PT, R210, R135, RZ ;  /* 0x00000087d2bd7210 */ /* 0x000fe20007ffe0ff */
[----:B------:R-:W-:Y:S01]  /*6590*/  LDGSTS.E.BYPASS.LTC128B.128 [R247+0xd000], desc[UR4][R22.64] ;  /* 0x0d00000016f77fae */ /* 0x000fe2000b981a04 */
[----:B------:R-:W-:Y:S04]  /*65a0*/  IADD3 R231, PT, PT, R231, -0x1, RZ ;  /* 0xffffffffe7e77810 */ /* 0x000fe80007ffe0ff */
[----:B------:R-:W-:Y:S03]  /*65b0*/  ISETP.GT.AND P2, PT, R231, R222, PT ;  /* 0x000000dee700720c */ /* 0x000fe60003f44270 */
[----:B------:R-:W-:Y:S08]  /*65c0*/  LDGSTS.E.BYPASS.LTC128B.128 [R247+0x11000], desc[UR4][R22.64+0x80] ;  /* 0x1100008016f77fae */ /* 0x000ff0000b981a04 */
[----:B------:R-:W-:Y:S01]  /*65d0*/  LDGSTS.E.BYPASS.LTC128B.128 [R247+0xd800], desc[UR4][R20.64] ;  /* 0x0d80000014f77fae */ /* 0x000fe2000b981a04 */
[----:B-1----:R-:W-:Y:S04]  /*65e0*/  IADD3 R12, P0, PT, R14, R216, RZ ;  /* 0x000000d80e0c7210 */ /* 0x002fe80007f1e0ff */
[----:B------:R-:W-:Y:S03]  /*65f0*/  IADD3.X R13, PT, PT, R15, R217, RZ, P0, !PT ;  /* 0x000000d90f0d7210 */ /* 0x000fe600007fe4ff */
[----:B------:R-:W-:Y:S01]  /*6600*/  LDGSTS.E.BYPASS.LTC128B.128 [R247+0x11800], desc[UR4][R20.64+0x80] ;  /* 0x1180008014f77fae */ /* 0x000fe2000b981a04 */
[C---:B------:R-:W-:Y:S04]  /*6610*/  LOP3.LUT P0, RZ, R208.reuse, 0x2, RZ, 0xc0, !PT ;  /* 0x00000002d0ff7812 */ /* 0x040fe8000780c0ff */
[----:B------:R-:W-:Y:S02]  /*6620*/  SEL R214, R143, 0xffffffe0, !P0 ;  /* 0xffffffe08fd67807 */ /* 0x000fe40004000000 */
[----:B------:R-:W-:Y:S01]  /*6630*/  LOP3.LUT P0, RZ, R208, 0x4, RZ, 0xc0, !PT ;  /* 0x00000004d0ff7812 */ /* 0x000fe2000780c0ff */
[----:B------:R-:W-:Y:S01]  /*6640*/  LDGSTS.E.BYPASS.LTC128B.128 [R247+0xe000], desc[UR4][R18.64] ;  /* 0x0e00000012f77fae */ /* 0x000fe2000b981a04 */
[-C--:B------:R-:W-:Y:S02]  /*6650*/  IADD3 R188, PT, PT, R191, R214.reuse, RZ ;  /* 0x000000d6bfbc7210 */ /* 0x080fe40007ffe0ff */
[----:B------:R-:W-:Y:S05]  /*6660*/  IADD3 R200, PT, PT, R189, R214, RZ ;  /* 0x000000d6bdc87210 */ /* 0x000fea0007ffe0ff */
[----:B------:R-:W-:Y:S08]  /*6670*/  LDGSTS.E.BYPASS.LTC128B.128 [R247+0x12000], desc[UR4][R18.64+0x80] ;  /* 0x1200008012f77fae */ /* 0x000ff0000b981a04 */
        /* <DEDUP_REMOVED lines=26> */
[----:B------:R-:W-:Y:S06]  /*6820*/  SEL R156, R142, 0xffffffc0, !P0 ;  /* 0xffffffc08e9c7807 */ /* 0x000fec0004000000 */
[----:B------:R-:W4:Y:S01]  /*6830*/  LDSM.16.M88.4 R136, [R200+0x5000] ;  /* 0x00500000c888783b */ /* 0x000f220000000200 */
[-C--:B------:R-:W-:Y:S02]  /*6840*/  IADD3 R201, PT, PT, R191, R156.reuse, RZ ;  /* 0x0000009cbfc97210 */ /* 0x080fe40007ffe0ff */
[----:B------:R-:W-:Y:S01]  /*6850*/  IADD3 R215, PT, PT, R189, R156, RZ ;  /* 0x0000009cbdd77210 */ /* 0x000fe20007ffe0ff */
[C---:B------:R-:W-:Y:S01]  /*6860*/  HMMA.16816.F32 R32, R132.reuse, R158, RZ ;  /* 0x0000009e8420723c */ /* 0x040fe200000018ff */
[C---:B------:R-:W-:Y:S02]  /*6870*/  IADD3 R202, PT, PT, R214.reuse, R201, RZ ;  /* 0x000000c9d6ca7210 */ /* 0x040fe40007ffe0ff */
[----:B------:R-:W-:Y:S01]  /*6880*/  IADD3 R213, PT, PT, R214, R215, RZ ;  /* 0x000000d7d6d57210 */ /* 0x000fe20007ffe0ff */
[----:B------:R-:W-:Y:S04]  /*6890*/  LDSM.16.M88.4 R144, [R200+0x6000] ;  /* 0x00600000c890783b */ /* 0x000fe80000000200 */
        /* <DEDUP_REMOVED lines=28> */
[C---:B-1----:R-:W-:Y:S01]  /*6a60*/  HMMA.16816.F32 R28, R176.reuse, R132, R28 ;  /* 0x00000084b01c723c */ /* 0x042fe2000000181c */
[----:B------:R-:W-:Y:S07]  /*6a70*/  LDSM.16.M88.4 R204, [R213+0x8000] ;  /* 0x00800000d5cc783b */ /* 0x000fee0000000200 */
        /* <DEDUP_REMOVED lines=356> */
.L_x_4785:
[----:B------:R-:W-:Y:S05]  /*80c0*/  BSYNC.RECONVERGENT B0 ;  /* 0x0000000000007941 */ /* 0x000fea0003800200 */
.L_x_4784:
[----:B------:R-:W-:Y:S01]  /*80d0*/  IMAD.MOV.U32 R225, RZ, RZ, R223 ;  /* 0x000000ffffe17224 */ /* 0x000fe200078e00df */
[C---:B------:R-:W-:Y:S04]  /*80e0*/  LEA R22, P2, R220.reuse, R224, 0x1 ;  /* 0x000000e0dc167211 */ /* 0x040fe800078408ff */
[----:B------:R-:W-:Y:S01]  /*80f0*/  @!PT LDS RZ, [RZ] ;  /* 0x00000000fffff984 */ /* 0x000fe20000000800 */
[----:B------:R-:W-:Y:S01]  /*8100*/  @!PT LDS RZ, [RZ] ;  /* 0x00000000fffff984 */ /* 0x000fe20000000800 */
[----:B------:R-:W-:Y:S01]  /*8110*/  @!PT LDS RZ, [RZ] ;  /* 0x00000000fffff984 */ /* 0x000fe20000000800 */
[----:B------:R2:W-:Y:S01]  /*8120*/  LDGSTS.E.BYPASS.LTC128B.128 [R247+0x4000], desc[UR4][R224.64] ;  /* 0x04000000e0f77fae */ /* 0x0005e2000b981a04 */
[----:B------:R-:W-:Y:S02]  /*8130*/  LEA.HI.X R23, R220, R223, R221, 0x1, P2 ;  /* 0x000000dfdc177211 */ /* 0x000fe400010f0cdd */
[-C--:B-1----:R-:W-:Y:S01]  /*8140*/  IADD3 R20, P2, PT, R22, R218.reuse, RZ ;  /* 0x000000da16147210 */ /* 0x082fe20007f5e0ff */
        /* <DEDUP_REMOVED lines=27> */
.L_x_4783:
[----:B------:R-:W-:Y:S05]  /*8300*/  BSYNC.RECONVERGENT B1 ;  /* 0x0000000000017941 */ /* 0x000fea0003800200 */
.L_x_4782:
[----:B------:R-:W3:Y:S01]  /*8310*/  LD.E R135, desc[UR4][R2.64+0xdc] ;  /* 0x0000dc0402877980 */ /* 0x000ee2000c101900 */
[----:B--2---:R-:W-:Y:S02]  /*8320*/  FMNMX3.FTZ R4, R141, R150, R151, !PT ;  /* 0x000000968d047276 */ /* 0x004fe40007810097 */
[----:B------:R-:W-:Y:S01]  /*8330*/  FMNMX3.FTZ R11, R0, R149, R7, !PT ;  /* 0x00000095000b7276 */ /* 0x000fe20007810007 */
[----:B-1----:R-:W-:Y:S01]  /*8340*/  LDSM.16.MT88.4 R44, [R209+0x10000] ;  /* 0x01000000d12c783b */ /* 0x002fe20000004200 */
        /* <DEDUP_REMOVED lines=32> */
[----:B------:R-:W-:Y:S07]  /*8550*/  IADD3 R237, PT, PT, R237, -0x80, RZ ;  /* 0xffffff80eded7810 */ /* 0x000fee0007ffe0ff */
[----:B------:R-:W2:Y:S08]  /*8560*/  SHFL.BFLY PT, R4, R5, 0x2, 0x1f ;  /* 0x0c401f0005047f89 */ /* 0x000eb000000e0000 */
[----:B------:R-:W-:Y:S08]  /*8570*/  LDSM.16.MT88.4 R20, [R144+0xc000] ;  /* 0x00c000009014783b */ /* 0x000ff00000004200 */
        /* <DEDUP_REMOVED lines=13> */
[----:B------:R-:W-:Y:S02]  /*8650*/  MOV R141, R234 ;  /* 0x000000ea008d7202 */ /* 0x000fe40000000f00 */
[----:B------:R-:W-:Y:S02]  /*8660*/  @P0 IADD3 R141, PT, PT, R8, -0x40, RZ ;  /* 0xffffffc0088d0810 */ /* 0x000fe40007ffe0ff */
[----:B------:R-:W-:Y:S02]  /*8670*/  ISETP.GT.AND P0, PT, R231, R222, PT ;  /* 0x000000dee700720c */ /* 0x000fe40003f04270 */
[----:B------:R-:W-:Y:S01]  /*8680*/  IADD3 R214, PT, PT, R214, R141, RZ ;  /* 0x0000008dd6d67210 */ /* 0x000fe20007ffe0ff */
[----:B------:R-:W1:Y:S08]  /*8690*/  LDSM.16.MT88.4 R28, [R141] ;  /* 0x000000008d1c783b */ /* 0x000e700000004200 */
[----:B------:R-:W2:Y:S08]  /*86a0*/  LDSM.16.MT88.4 R36, [R214] ;  /* 0x00000000d624783b */ /* 0x000eb00000004200 */
[----:B------:R-:W4:Y:S01]  /*86b0*/  LDSM.16.MT88.4 R60, [R141+0x4000] ;  /* 0x004000008d3c783b */ /* 0x000f220000004200 */
[C---:B---3--:R-:W-:Y:S01]  /*86c0*/  FMUL.FTZ R154, R135.reuse, R134 ;  /* 0x00000086879a7220 */ /* 0x048fe20000410000 */
[C---:B------:R-:W-:Y:S01]  /*86d0*/  FMUL.FTZ R152, R135.reuse, R133 ;  /* 0x0000008587987220 */ /* 0x040fe20000410000 */
[C---:B------:R-:W-:Y:S01]  /*86e0*/  FMUL.FTZ R0, R135.reuse, R4 ;  /* 0x0000000487007220 */ /* 0x040fe20000410000 */
[----:B------:R-:W-:Y:S02]  /*86f0*/  FMUL.FTZ R132, R135, R6 ;  /* 0x0000000687847220 */ /* 0x000fe40000410000 */
[----:B------:R-:W-:Y:S02]  /*8700*/  FSEL R154, R154, RZ, P3 ;  /* 0x000000ff9a9a7208 */ /* 0x000fe40001800000 */
[----:B------:R-:W-:Y:S01]  /*8710*/  FSEL R152, R152, RZ, P2 ;  /* 0x000000ff98987208 */ /* 0x000fe20001000000 */
[----:B------:R-:W3:Y:S02]  /*8720*/  MUFU.EX2 R0, R0 ;  /* 0x0000000000007308 */ /* 0x000ee40000000800 */
[-CC-:B------:R-:W-:Y:S01]  /*8730*/  FFMA.FTZ R148, R147, R135.reuse, -R154.reuse ;  /* 0x0000008793947223 */ /* 0x180fe2000001089a */
[-CC-:B------:R-:W-:Y:S01]  /*8740*/  FFMA.FTZ R147, R145, R135.reuse, -R154.reuse ;  /* 0x0000008791937223 */ /* 0x180fe2000001089a */
[-CC-:B------:R-:W-:Y:S01]  /*8750*/  FFMA.FTZ R153, R150, R135.reuse, -R154.reuse ;  /* 0x0000008796997223 */ /* 0x180fe2000001089a */
[-C--:B------:R-:W-:Y:S01]  /*8760*/  FFMA.FTZ R4, R151, R135.reuse, -R154 ;  /* 0x0000008797047223 */ /* 0x080fe2000001089a */
[-CC-:B------:R-:W-:Y:S01]  /*8770*/  FFMA.FTZ R146, R10, R135.reuse, -R152.reuse ;  /* 0x000000870a927223 */ /* 0x180fe20000010898 */
[-CC-:B------:R-:W-:Y:S01]  /*8780*/  FFMA.FTZ R145, R9, R135.reuse, -R152.reuse ;  /* 0x0000008709917223 */ /* 0x180fe20000010898 */
[-CC-:B------:R-:W-:Y:S01]  /*8790*/  FFMA.FTZ R151, R149, R135.reuse, -R152.reuse ;  /* 0x0000008795977223 */ /* 0x180fe20000010898 */
[-CC-:B------:R-:W-:Y:S01]  /*87a0*/  FFMA.FTZ R150, R7, R135.reuse, -R152.reuse ;  /* 0x0000008707967223 */ /* 0x180fe20000010898 */
[----:B------:R-:W5:Y:S01]  /*87b0*/  MUFU.EX2 R132, R132 ;  /* 0x0000008400847308 */ /* 0x000f620000000800 */
        /* <DEDUP_REMOVED lines=13> */
[C---:B-----5:R-:W-:Y:S01]  /*8890*/  FMUL.FTZ R5, R132.reuse, R129 ;  /* 0x0000008184057220 */ /* 0x060fe20000410000 */
[C---:B------:R-:W-:Y:S07]  /*88a0*/  FMUL.FTZ R8, R132.reuse, R124 ;  /* 0x0000007c84087220 */ /* 0x040fee0000410000 */
[----:B------:R-:W5:Y:S01]  /*88b0*/  MUFU.EX2 R150, R150 ;  /* 0x0000009600967308 */ /* 0x000f620000000800 */
[C---:B------:R-:W-:Y:S01]  /*88c0*/  FMUL.FTZ R9, R132.reuse, R125 ;  /* 0x0000007d84097220 */ /* 0x040fe20000410000 */
[C---:B-1----:R-:W-:Y:S01]  /*88d0*/  FMUL.FTZ R4, R132.reuse, R128 ;  /* 0x0000008084047220 */ /* 0x042fe20000410000 */
[C---:B------:R-:W-:Y:S07]  /*88e0*/  FMUL.FTZ R16, R132.reuse, R116 ;  /* 0x0000007484107220 */ /* 0x040fee0000410000 */
[----:B------:R-:W-:Y:S01]  /*88f0*/  MUFU.EX2 R148, R148 ;  /* 0x0000009400947308 */ /* 0x000fe20000000800 */
[----:B------:R-:W-:Y:S01]  /*8900*/  FMUL.FTZ R17, R132, R117 ;  /* 0x0000007584117220 */ /* 0x000fe20000410000 */
[----:B---3--:R-:W-:Y:S01]  /*8910*/  F2FP.F16.F32.PACK_AB R128, R149, R153 ;  /* 0x000000999580723e */ /* 0x008fe200000000ff */
[----:B------:R-:W-:Y:S07]  /*8920*/  LDSM.16.MT88.4 R124, [R209+0xf800] ;  /* 0x00f80000d17c783b */ /* 0x000fee0000004200 */
[----:B------:R-:W1:Y:S01]  /*8930*/  MUFU.EX2 R147, R147 ;  /* 0x0000009300937308 */ /* 0x000e620000000800 */
[----:B------:R-:W-:Y:S01]  /*8940*/  FMUL.FTZ R27, R0, R111 ;  /* 0x0000006f001b7220 */ /* 0x000fe20000410000 */
[C---:B------:R-:W-:Y:S01]  /*8950*/  FMUL.FTZ R24, R132.reuse, R108 ;  /* 0x0000006c84187220 */ /* 0x040fe20000410000 */
[----:B------:R-:W-:Y:S07]  /*8960*/  FMUL.FTZ R25, R132, R109 ;  /* 0x0000006d84197220 */ /* 0x000fee0000410000 */
[----:B------:R-:W-:Y:S01]  /*8970*/  MUFU.EX2 R146, R146 ;  /* 0x0000009200927308 */ /* 0x000fe20000000800 */
[----:B------:R-:W-:Y:S01]  /*8980*/  FMUL.FTZ R34, R0, R102 ;  /* 0x0000006600227220 */ /* 0x000fe20000410000 */
[----:B-----5:R-:W-:Y:S01]  /*8990*/  F2FP.F16.F32.PACK_AB R129, R150, R151 ;  /* 0x000000979681723e */ /* 0x020fe200000000ff */
[----:B------:R-:W-:Y:S07]  /*89a0*/  LDSM.16.MT88.4 R116, [R144+0xf800] ;  /* 0x00f800009074783b */ /* 0x000fee0000004200 */
[----:B------:R-:W3:Y:S01]  /*89b0*/  MUFU.EX2 R145, R145 ;  /* 0x0000009100917308 */ /* 0x000ee20000000800 */
[----:B------:R-:W-:Y:S01]  /*89c0*/  FMUL.FTZ R35, R0, R103 ;  /* 0x0000006700237220 */ /* 0x000fe20000410000 */
[C---:B------:R-:W-:Y:S01]  /*89d0*/  FMUL.FTZ R32, R132.reuse, R100 ;  /* 0x0000006484207220 */ /* 0x040fe20000410000 */
[----:B------:R-:W-:Y:S01]  /*89e0*/  FMUL.FTZ R33, R132, R101 ;  /* 0x0000006584217220 */ /* 0x000fe20000410000 */
[C---:B------:R-:W-:Y:S01]  /*89f0*/  FMUL.FTZ R42, R0.reuse, R94 ;  /* 0x0000005e002a7220 */ /* 0x040fe20000410000 */
[----:B------:R-:W-:Y:S01]  /*8a00*/  FMUL.FTZ R43, R0, R95 ;  /* 0x0000005f002b7220 */ /* 0x000fe20000410000 */
[----:B-1----:R-:W-:Y:S01]  /*8a10*/  F2FP.F16.F32.PACK_AB R130, R147, R148 ;  /* 0x000000949382723e */ /* 0x002fe200000000ff */
        /* <DEDUP_REMOVED lines=48> */
[----:B------:R-:W3:Y:S01]  /*8d20*/  MUFU.EX2 R113, R113 ;  /* 0x0000007100717308 */ /* 0x000ee20000000800 */
        /* <DEDUP_REMOVED lines=11> */
[----:B---3--:R-:W-:Y:S04]  /*8de0*/  F2FP.F16.F32.PACK_AB R69, R113, R112 ;  /* 0x000000707145723e */ /* 0x008fe800000000ff */
[----:B------:R-:W3:Y:S01]  /*8df0*/  MUFU.EX2 R105, R105 ;  /* 0x0000006900697308 */ /* 0x000ee20000000800 */
[-CC-:B------:R-:W-:Y:S01]  /*8e00*/  FFMA.FTZ R107, R186, R135.reuse, -R154.reuse ;  /* 0x00000087ba6b7223 */ /* 0x180fe2000001089a */
[-C--:B------:R-:W-:Y:S01]  /*8e10*/  FFMA.FTZ R104, R191, R135.reuse, -R154 ;  /* 0x00000087bf687223 */ /* 0x080fe2000001089a */
[--C-:B------:R-:W-:Y:S07]  /*8e20*/  FFMA.FTZ R106, R182, R135, -R152.reuse ;  /* 0x00000087b66a7223 */ /* 0x100fee0000010898 */
[----:B------:R-:W-:Y:S01]  /*8e30*/  MUFU.EX2 R156, R156 ;  /* 0x0000009c009c7308 */ /* 0x000fe20000000800 */
[C---:B--2---:R-:W-:Y:S03]  /*8e40*/  HMMA.16816.F32 R28, R128.reuse, R36, R28 ;  /* 0x00000024801c723c */ /* 0x044fe6000000181c */
[C---:B------:R-:W-:Y:S01]  /*8e50*/  FMUL.FTZ R36, R132.reuse, R96 ;  /* 0x0000006084247220 */ /* 0x040fe20000410000 */
[----:B------:R-:W-:Y:S05]  /*8e60*/  FMUL.FTZ R37, R132, R97 ;  /* 0x0000006184257220 */ /* 0x000fea0000410000 */
[----:B------:R-:W-:Y:S01]  /*8e70*/  MUFU.EX2 R107, R107 ;  /* 0x0000006b006b7308 */ /* 0x000fe20000000800 */
[-C--:B------:R-:W-:Y:S01]  /*8e80*/  FFMA.FTZ R185, R185, R135.reuse, -R152 ;  /* 0x00000087b9b97223 */ /* 0x080fe20000010898 */
[----:B------:R-:W-:Y:S01]  /*8e90*/  FFMA.FTZ R252, R252, R135, -R154 ;  /* 0x00000087fcfc7223 */ /* 0x000fe2000001089a */
[C---:B------:R-:W-:Y:S07]  /*8ea0*/  HMMA.16816.F32 R32, R128.reuse, R38, R32 ;  /* 0x000000268020723c */ /* 0x040fee0000001820 */
[----:B------:R-:W2:Y:S01]  /*8eb0*/  MUFU.EX2 R104, R104 ;  /* 0x0000006800687308 */ /* 0x000ea20000000800 */
[C---:B------:R-:W-:Y:S01]  /*8ec0*/  FMUL.FTZ R38, R0.reuse, R98 ;  /* 0x0000006200267220 */ /* 0x040fe20000410000 */
[----:B------:R-:W-:Y:S01]  /*8ed0*/  FMUL.FTZ R39, R0, R99 ;  /* 0x0000006300277220 */ /* 0x000fe20000410000 */
[----:B---3--:R-:W-:Y:S01]  /*8ee0*/  F2FP.F16.F32.PACK_AB R68, R105, R114 ;  /* 0x000000726944723e */ /* 0x008fe200000000ff */
[----:B------:R-:W-:Y:S06]  /*8ef0*/  LDSM.16.MT88.4 R96, [R209+0x10800] ;  /* 0x01080000d160783b */ /* 0x000fec0000004200 */
[----:B------:R-:W3:Y:S01]  /*8f00*/  MUFU.EX2 R106, R106 ;  /* 0x0000006a006a7308 */ /* 0x000ee20000000800 */
[-C--:B------:R-:W-:Y:S01]  /*8f10*/  FFMA.FTZ R178, R169, R135.reuse, -R152 ;  /* 0x00000087a9b27223 */ /* 0x080fe20000010898 */
        /* <DEDUP_REMOVED lines=8> */
[----:B------:R-:W-:Y:S01]  /*8fa0*/  FFMA.FTZ R176, R173, R135, -R152 ;  /* 0x00000087adb07223 */ /* 0x000fe20000010898 */
[C---:B------:R-:W-:Y:S08]  /*8fb0*/  HMMA.16816.F32 R40, R128.reuse, R46, R40 ;  /* 0x0000002e8028723c */ /* 0x040ff00000001828 */
[----:B------:R-:W-:Y:S01]  /*8fc0*/  MUFU.EX2 R183, R183 ;  /* 0x000000b700b77308 */ /* 0x000fe20000000800 */
[C---:B------:R-:W-:Y:S01]  /*8fd0*/  FMUL.FTZ R46, R0.reuse, R90 ;  /* 0x0000005a002e7220 */ /* 0x040fe20000410000 */
[----:B------:R-:W-:Y:S01]  /*8fe0*/  FMUL.FTZ R47, R0, R91 ;  /* 0x0000005b002f7220 */ /* 0x000fe20000410000 */
[----:B---3--:R-:W-:Y:S01]  /*8ff0*/  F2FP.F16.F32.PACK_AB R71, R115, R106 ;  /* 0x0000006a7347723e */ /* 0x008fe200000000ff */
[----:B------:R-:W-:Y:S06]  /*9000*/  LDSM.16.MT88.4 R88, [R141+0x800] ;  /* 0x000800008d58783b */ /* 0x000fec0000004200 */
[----:B------:R-:W-:Y:S01]  /*9010*/  MUFU.EX2 R175, R175 ;  /* 0x000000af00af7308 */ /* 0x000fe20000000800 */
[-CC-:B-----5:R-:W-:Y:S01]  /*9020*/  FFMA.FTZ R166, R179, R135.reuse, -R154.reuse ;  /* 0x00000087b3a67223 */ /* 0x1a0fe2000001089a */
[-C--:B------:R-:W-:Y:S01]  /*9030*/  FFMA.FTZ R174, R171, R135.reuse, -R154 ;  /* 0x00000087abae7223 */ /* 0x080fe2000001089a */
[--C-:B------:R-:W-:Y:S01]  /*9040*/  FFMA.FTZ R169, R242, R135, -R152.reuse ;  /* 0x00000087f2a97223 */ /* 0x100fe20000010898 */
[C---:B------:R-:W-:Y:S06]  /*9050*/  HMMA.16816.F32 R44, R128.reuse, R56, R44 ;  /* 0x00000038802c723c */ /* 0x040fec000000182c */
        /* <DEDUP_REMOVED lines=11> */
[----:B------:R-:W2:Y:S01]  /*9110*/  LDSM.16.MT88.4 R76, [R209+0xc800] ;  /* 0x00c80000d14c783b */ /* 0x000ea20000004200 */
[--C-:B------:R-:W-:Y:S01]  /*9120*/  FFMA.FTZ R159, R159, R135, -R154.reuse ;  /* 0x000000879f9f7223 */ /* 0x100fe2000001089a */
[C---:B----4-:R-:W-:Y:S07]  /*9130*/  HMMA.16816.F32 R52, R128.reuse, R60, R52 ;  /* 0x0000003c8034723c */ /* 0x050fee0000001834 */
        /* <DEDUP_REMOVED lines=18> */
[-CC-:B------:R-:W-:Y:S01]  /*9260*/  FFMA.FTZ R188, R205, R135.reuse, -R154.reuse ;  /* 0x00000087cdbc7223 */ /* 0x180fe2000001089a */
        /* <DEDUP_REMOVED lines=11> */
[-CC-:B------:R-:W-:Y:S01]  /*9320*/  FFMA.FTZ R195, R195, R135.reuse, -R152.reuse ;  /* 0x00000087c3c37223 */ /* 0x180fe20000010898 */
[-C--:B------:R-:W-:Y:S01]  /*9330*/  FFMA.FTZ R197, R138, R135.reuse, -R152 ;  /* 0x000000878ac57223 */ /* 0x080fe20000010898 */
[-CC-:B------:R-:W-:Y:S07]  /*9340*/  FFMA.FTZ R190, R190, R135.reuse, -R154.reuse ;  /* 0x00000087bebe7223 */ /* 0x180fee000001089a */
[----:B------:R-:W-:Y:S01]  /*9350*/  MUFU.EX2 R186, R186 ;  /* 0x000000ba00ba7308 */ /* 0x000fe20000000800 */
[C---:B--2---:R-:W-:Y:S09]  /*9360*/  HMMA.16816.F32 R4, R68.reuse, R76, R4 ;  /* 0x0000004c4404723c */ /* 0x044ff20000001804 */
        /* <DEDUP_REMOVED lines=53> */
[-CC-:B-1----:R-:W-:Y:S01]  /*96c0*/  FFMA.FTZ R185, R157, R135.reuse, -R152.reuse ;  /* 0x000000879db97223 */ /* 0x182fe20000010898 */
[----:B------:R-:W-:Y:S02]  /*96d0*/  FFMA.FTZ R157, R155, R135, -R152 ;  /* 0x000000879b9d7223 */ /* 0x000fe40000010898 */
[----:B------:R-:W-:Y:S02]  /*96e0*/  MUFU.EX2 R155, R251 ;  /* 0x000000fb009b7308 */ /* 0x000fe40000000800 */
[C---:B------:R-:W-:Y:S01]  /*96f0*/  HMMA.16816.F32 R56, R68.reuse, R74, R56 ;  /* 0x0000004a4438723c */ /* 0x040fe20000001838 */
[----:B------:R-:W1:Y:S07]  /*9700*/  LDSM.16.MT88.4 R72, [R141+0x1000] ;  /* 0x001000008d48783b */ /* 0x000e6e0000004200 */
[----:B------:R-:W3:Y:S10]  /*9710*/  MUFU.EX2 R185, R185 ;  /* 0x000000b900b97308 */ /* 0x000ef40000000800 */
[----:B------:R-:W4:Y:S01]  /*9720*/  MUFU.EX2 R157, R157 ;  /* 0x0000009d009d7308 */ /* 0x000f220000000800 */
[C---:B------:R-:W-:Y:S08]  /*9730*/  HMMA.16816.F32 R60, R68.reuse, R76, R60 ;  /* 0x0000004c443c723c */ /* 0x040ff0000000183c */
[----:B------:R-:W-:Y:S01]  /*9740*/  HMMA.16816.F32 R64, R68, R78, R64 ;  /* 0x0000004e4440723c */ /* 0x000fe20000001840 */
[----:B------:R-:W3:Y:S02]  /*9750*/  LDSM.16.MT88.4 R76, [R141+0x5000] ;  /* 0x005000008d4c783b */ /* 0x000ee40000004200 */
        /* <DEDUP_REMOVED lines=29> */
[----:B------:R-:W4:Y:S07]  /*9930*/  LDSM.16.MT88.4 R96, [R209+0x11800] ;  /* 0x01180000d160783b */ /* 0x000f2e0000004200 */
        /* <DEDUP_REMOVED lines=153> */
[----:B--2---:R-:W-:Y:S01]  /*a2d0*/  MOV R141, R134 ;  /* 0x00000086008d7202 */ /* 0x004fe20000000f00 */
        /* <DEDUP_REMOVED lines=32> */
[----:B------:R-:W-:Y:S01]  /*a4e0*/  HMMA.16816.F32 R68, R68, R6, R64 ;  /* 0x000000064444723c */ /* 0x000fe20000001840 */
[----:B------:R-:W-:Y:S08]  /*a4f0*/  @!UPT UIADD3 URZ, UPT, UPT, URZ, URZ, URZ ;  /* 0x000000fffffff290 */ /* 0x000ff0000fffe0ff */
[----:B------:R-:W-:Y:S11]  /*a500*/  @P0 BRA `(.L_x_4786) ;  /* 0xffffffb800280947 */ /* 0x000ff6000383ffff */
.L_x_4779:
        /* <DEDUP_REMOVED lines=11> */
.L_x_4794:
[----:B------:R-:W2:Y:S01]  /*a5c0*/  MUFU.RCP R8, R5 ;  /* 0x0000000500087308 */ /* 0x000ea20000001000 */
[----:B----4-:R-:W-:Y:S01]  /*a5d0*/  FADD.FTZ R4, R9, R10 ;  /* 0x0000000a09047221 */ /* 0x010fe20000010000 */
[C---:B------:R-:W-:Y:S01]  /*a5e0*/  SHF.L.U32 R6, R208.reuse, 0x4, RZ ;  /* 0x00000004d0067819 */ /* 0x040fe200000006ff */
        /* <DEDUP_REMOVED lines=112> */
[----:B------:R1:W-:Y:S04]  /*acf0*/  STS.64 [R12+0x4800], R82 ;  /* 0x004800520c007388 */ /* 0x0003e80000000a00 */
[----:B------:R1:W-:Y:S04]  /*ad00*/  STS.64 [R9+0x4000], R76 ;  /* 0x0040004c09007388 */ /* 0x0003e80000000a00 */
[----:B------:R-:W-:Y:S04]  /*ad10*/  STS.64 [R9+0x4800], R78 ;  /* 0x0048004e09007388 */ /* 0x000fe80000000a00 */
[----:B------:R-:W-:Y:S04]  /*ad20*/  STS.64 [R14+0x4000], R72 ;  /* 0x004000480e007388 */ /* 0x000fe80000000a00 */
[----:B------:R-:W-:Y:S04]  /*ad30*/  STS.64 [R14+0x4800], R74 ;  /* 0x0048004a0e007388 */ /* 0x000fe80000000a00 */
[----:B------:R1:W-:Y:S04]  /*ad40*/  STS.64 [R143+0x4000], R68 ;  /* 0x004000448f007388 */ /* 0x0003e80000000a00 */
[----:B------:R1:W-:Y:S04]  /*ad50*/  STS.64 [R143+0x4800], R70 ;  /* 0x004800468f007388 */ /* 0x0003e80000000a00 */
[----:B------:R-:W4:Y:S04]  /*ad60*/  LD.E.64 R16, desc[UR4][R2.64+0xb0] ;  /* 0x0000b00402107980 */ /* 0x000f28000c101b00 */
[----:B--2---:R-:W2:Y:S04]  /*ad70*/  LD.E R7, desc[UR4][R2.64+0x60] ;  /* 0x0000600402077980 */ /* 0x004ea8000c101900 */
[----:B---3--:R-:W3:Y:S04]  /*ad80*/  LD.E R84, desc[UR4][R2.64+0xcc] ;  /* 0x0000cc0402547980 */ /* 0x008ee8000c101900 */
[----:B----4-:R-:W4:Y:S04]  /*ad90*/  LD.E.64 R80, desc[UR4][R2.64+0x78] ;  /* 0x0000780402507980 */ /* 0x010f28000c101b00 */
[----:B-1----:R1:W5:Y:S01]  /*ada0*/  LD.E.64 R82, desc[UR4][R2.64+0xa8] ;  /* 0x0000a80402527980 */ /* 0x002362000c101b00 */
[----:B------:R-:W-:Y:S01]  /*adb0*/  SHF.L.U32 R76, R208, 0x2, RZ ;  /* 0x00000002d04c7819 */ /* 0x000fe200000006ff */
[----:B------:R-:W-:Y:S01]  /*adc0*/  BSSY.RECONVERGENT B0, `(.L_x_4788) ;  /* 0x0000039000007945 */ /* 0x000fe20003800200 */
[----:B------:R-:W-:Y:S01]  /*add0*/  LOP3.LUT R6, R6, 0x10, RZ, 0xc0, !PT ;  /* 0x0000001006067812 */ /* 0x000fe200078ec0ff */
[----:B------:R-:W1:Y:S01]  /*ade0*/  @P1 MUFU.LG2 R68, R5 ;  /* 0x0000000500441308 */ /* 0x000e620000000c00 */
[----:B------:R-:W-:-:S02]  /*adf0*/  LOP3.LUT R9, R76, 0x1f8, RZ, 0xc0, !PT ;  /* 0x000001f84c097812 */ /* 0x000fc400078ec0ff */
[----:B------:R-:W-:Y:S02]  /*ae00*/  SHF.L.U32 R229, R229, 0x6, RZ ;  /* 0x00000006e5e57819 */ /* 0x000fe400000006ff */
[----:B------:R-:W-:Y:S02]  /*ae10*/  LOP3.LUT R9, R9, 0x38, R212, 0x78, !PT ;  /* 0x0000003809097812 */ /* 0x000fe400078e78d4 */
[----:B------:R-:W-:Y:S02]  /*ae20*/  LOP3.LUT R69, R140, 0x1f80, RZ, 0xc0, !PT ;  /* 0x00001f808c457812 */ /* 0x000fe400078ec0ff */
[----:B------:R-:W-:Y:S02]  /*ae30*/  LEA R9, R9, R6, 0x2 ;  /* 0x0000000609097211 */ /* 0x000fe400078e10ff */
[----:B------:R-:W-:Y:S02]  /*ae40*/  LOP3.LUT P3, RZ, R208, 0x3, RZ, 0xc0, !PT ;  /* 0x00000003d0ff7812 */ /* 0x000fe4000786c0ff */
[----:B------:R-:W-:Y:S01]  /*ae50*/  IADD3 R210, PT, PT, R210, R9, RZ ;  /* 0x00000009d2d27210 */ /* 0x000fe20007ffe0ff */
[----:B------:R-:W-:Y:S01]  /*ae60*/  BAR.SYNC.DEFER_BLOCKING 0x0 ;  /* 0x0000000000007b1d */ /* 0x000fe20000010000 */
[----:B------:R-:W-:-:S02]  /*ae70*/  LOP3.LUT R69, R69, 0x3c, R76, 0xf8, !PT ;  /* 0x0000003c45457812 */ /* 0x000fc400078ef84c */
[----:B------:R-:W-:Y:S01]  /*ae80*/  LOP3.LUT R212, R212, 0x30, RZ, 0xc0, !PT ;  /* 0x00000030d4d47812 */ /* 0x000fe200078ec0ff */
[----:B-1----:R-:W-:Y:S01]  /*ae90*/  @P1 FMUL.FTZ R73, R68, 0.69314718246459960938 ;  /* 0x3f31721844491820 */ /* 0x002fe20000410000 */
        /* <DEDUP_REMOVED lines=23> */
[----:B--2---:R-:W-:Y:S02]  /*b010*/  IMAD R16, R16, R7, R232 ;  /* 0x0000000710107224 */ /* 0x004fe400078e02e8 */
[----:B------:R2:W1:Y:S02]  /*b020*/  LDS.128 R4, [R210+0x7800] ;  /* 0x00780000d2047984 */ /* 0x0004640000000c00 */
[----:B------:R-:W-:Y:S02]  /*b030*/  IMAD R3, R17, R16, R229 ;  /* 0x0000001011037224 */ /* 0x000fe400078e02e5 */
[----:B------:R2:W1:Y:S02]  /*b040*/  LDS.128 R16, [R210+0x6000] ;  /* 0x00600000d2107984 */ /* 0x0004640000000c00 */
[----:B---3--:R-:W-:-:S05]  /*b050*/  IMAD R84, R3, R84, RZ ;  /* 0x0000005403547224 */ /* 0x008fca00078e02ff */
[----:B------:R-:W-:-:S04]  /*b060*/  IADD3 R69, P2, PT, R69, R84, RZ ;  /* 0x0000005445457210 */ /* 0x000fc80007f5e0ff */
[----:B------:R-:W-:Y:S02]  /*b070*/  LEA.HI.X.SX32 R84, R84, RZ, 0x1, P2 ;  /* 0x000000ff54547211 */ /* 0x000fe400010f0eff */
[----:B----4-:R-:W-:-:S04]  /*b080*/  LEA R68, P2, R69, R80, 0x2 ;  /* 0x0000005045447211 */ /* 0x010fc800078410ff */
[----:B------:R-:W-:Y:S01]  /*b090*/  LEA.HI.X R69, R69, R81, R84, 0x2, P2 ;  /* 0x0000005145457211 */ /* 0x000fe200010f1454 */
[----:B------:R-:W-:Y:S08]  /*b0a0*/  @P3 BRA `(.L_x_4789) ;  /* 0x0000000000283947 */ /* 0x000ff00003800000 */
        /* <DEDUP_REMOVED lines=10> */
.L_x_4789:
[----:B------:R-:W-:Y:S05]  /*b150*/  BSYNC.RECONVERGENT B0 ;  /* 0x0000000000007941 */ /* 0x000fea0003800200 */
.L_x_4788:
[----:B------:R-:W-:Y:S01]  /*b160*/  MOV R229, 0x0 ;  /* 0x0000000000e57802 */ /* 0x000fe20000000f00 */
[----:B------:R-:W-:Y:S04]  /*b170*/  ST.E.128 desc[UR4][R68.64], R64 ;  /* 0x0000004044007985 */ /* 0x000fe8000c101d04 */
[----:B-1----:R-:W-:Y:S04]  /*b180*/  ST.E.128 desc[UR4][R68.64+0x100], R32 ;  /* 0x0001002044007985 */ /* 0x002fe8000c101d04 */
        /* <DEDUP_REMOVED lines=13> */
[----:B------:R2:W-:Y:S02]  /*b260*/  ST.E.128 desc[UR4][R68.64+0x7100], R4 ;  /* 0x0071000444007985 */ /* 0x0005e4000c101d04 */
[----:B--23--:R-:W-:Y:S05]  /*b270*/  RET.REL.NODEC R228 `(_ZN5flash24flash_fwd_splitkv_kernelI23Flash_fwd_kernel_traitsILi128ELi64ELi128ELi4ELb0ELb0EN7cutlass6half_tE19Flash_kernel_traitsILi128ELi64ELi128ELi4ES3_EELb0ELb0ELb0ELb1ELb1ELb1ELb1ELb0EEEvNS_16Flash_fwd_paramsE) ;  /* 0xffffff4ce4607950 */ /* 0x00cfea0003c3ffff */
.L_x_4787:
[----:B------:R-:W-:Y:S01]  /*b280*/  MOV R7, 0x2 ;  /* 0x0000000200077802 */ /* 0x000fe20000000f00 */
[----:B------:R-:W-:Y:S01]  /*b290*/  IMAD.MOV.U32 R4, RZ, RZ, 0x1f ;  /* 0x0000001fff047424 */ /* 0x000fe200078e00ff */
[----:B------:R-:W-:-:S07]  /*b2a0*/  MOV R6, 0xffffffff ;  /* 0xffffffff00067802 */ /* 0x000fce0000000f00 */
[----:B-1---5:R-:W-:Y:S05]  /*b2b0*/  WARPSYNC.COLLECTIVE R6, `(.L_x_4790) ;  /* 0x0000000006087348 */ /* 0x022fea0003c00000 */
[----:B------:R2:W3:Y:S02]  /*b2c0*/  SHFL.BFLY P0, R10, R245, R7, R4 ;  /* 0x0c000007f50a7389 */ /* 0x0004e40000000004 */
[----:B-123-5:R-:W-:Y:S05]  /*b2d0*/  ENDCOLLECTIVE ;  /* 0x000000000000791b */ /* 0x02efea0003800000 */
.L_x_4790:
[----:B------:R-:W-:Y:S02]  /*b2e0*/  IMAD.MOV.U32 R8, RZ, RZ, R10 ;  /* 0x000000ffff087224 */ /* 0x000fe400078e000a */
[----:B------:R-:W-:Y:S02]  /*b2f0*/  IMAD.MOV.U32 R7, RZ, RZ, 0x1 ;  /* 0x00000001ff077424 */ /* 0x000fe400078e00ff */
[----:B------:R-:W-:-:S05]  /*b300*/  FADD.FTZ R8, R8, R245 ;  /* 0x000000f508087221 */ /* 0x000fca0000010000 */
[----:B------:R-:W-:-:S07]  /*b310*/  MOV R245, R8 ;  /* 0x0000000800f57202 */ /* 0x000fce0000000f00 */
[----:B------:R-:W-:Y:S05]  /*b320*/  WARPSYNC.COLLECTIVE R6, `(.L_x_4791) ;  /* 0x0000000006087348 */ /* 0x000fea0003c00000 */
[----:B------:R1:W2:Y:S02]  /*b330*/  SHFL.BFLY P0, R10, R245, R7, R4 ;  /* 0x0c000007f50a7389 */ /* 0x0002a40000000004 */
[----:B-12---:R-:W-:Y:S05]  /*b340*/  ENDCOLLECTIVE ;  /* 0x000000000000791b */ /* 0x006fea0003800000 */
.L_x_4791:
[----:B------:R-:W-:Y:S01]  /*b350*/  MOV R245, R243 ;  /* 0x000000f300f57202 */ /* 0x000fe20000000f00 */
[----:B------:R-:W-:Y:S01]  /*b360*/  IMAD.MOV.U32 R7, RZ, RZ, 0x2 ;  /* 0x00000002ff077424 */ /* 0x000fe200078e00ff */
[----:B------:R-:W-:-:S07]  /*b370*/  MOV R5, R10 ;  /* 0x0000000a00057202 */ /* 0x000fce0000000f00 */
[----:B------:R-:W-:Y:S05]  /*b380*/  WARPSYNC.COLLECTIVE R6, `(.L_x_4792) ;  /* 0x0000000006087348 */ /* 0x000fea0003c00000 */
[----:B------:R1:W2:Y:S02]  /*b390*/  SHFL.BFLY P0, R10, R245, R7, R4 ;  /* 0x0c000007f50a7389 */ /* 0x0002a40000000004 */
[----:B-12---:R-:W-:Y:S05]  /*b3a0*/  ENDCOLLECTIVE ;  /* 0x000000000000791b */ /* 0x006fea0003800000 */
.L_x_4792:
[----:B------:R-:W-:Y:S01]  /*b3b0*/  FADD.FTZ R5, R8, R5 ;  /* 0x0000000508057221 */ /* 0x000fe20000010000 */
[----:B------:R-:W-:Y:S01]  /*b3c0*/  FADD.FTZ R9, R10, R243 ;  /* 0x000000f30a097221 */ /* 0x000fe20000010000 */
[----:B------:R-:W-:-:S04]  /*b3d0*/  MOV R7, 0x1 ;  /* 0x0000000100077802 */ /* 0x000fc80000000f00 */
[----:B------:R-:W-:-:S07]  /*b3e0*/  MOV R245, R9 ;  /* 0x0000000900f57202 */ /* 0x000fce0000000f00 */
[----:B------:R-:W-:Y:S05]  /*b3f0*/  WARPSYNC.COLLECTIVE R6, `(.L_x_4793) ;  /* 0x0000000006087348 */ /* 0x000fea0003c00000 */
[----:B------:R1:W2:Y:S02]  /*b400*/  SHFL.BFLY P0, R10, R245, R7, R4 ;  /* 0x0c000007f50a7389 */ /* 0x0002a40000000004 */
[----:B-12---:R-:W-:Y:S05]  /*b410*/  ENDCOLLECTIVE ;  /* 0x000000000000791b */ /* 0x006fea0003800000 */
.L_x_4793:
[----:B------:R-:W-:Y:S05]  /*b420*/  BRA `(.L_x_4794) ;  /* 0xfffffff000647947 */ /* 0x000fea000383ffff */
.L_x_4795:
        /* <DEDUP_REMOVED lines=13> */
.L_x_14923:


//--------------------- .text._ZN5flash24flash_fwd_splitkv_kernelI23Flash_fwd_kernel_traitsILi128ELi64ELi128ELi4ELb0ELb0EN7cutlass6half_tE19Flash_kernel_traitsILi128ELi64ELi128ELi4ES3_EELb0ELb0ELb1ELb0ELb0ELb0ELb1ELb0EEEvNS_16Flash_fwd_paramsE --------------------------
	.section	.text._ZN5flash24flash_fwd_splitkv_kernelI23Flash_fwd_kernel_traitsILi128ELi64ELi128ELi4ELb0ELb0EN7cutlass6half_tE19Flash_kernel_traitsILi128ELi64ELi128ELi4ES3_EELb0ELb0ELb1ELb0ELb0ELb0ELb1ELb0EEEvNS_16Flash_fwd_paramsE,"ax",@progbits
	.align	128
        .global         _ZN5flash24flash_fwd_splitkv_kernelI23Flash_fwd_kernel_traitsILi128ELi64ELi128ELi4ELb0ELb0EN7cutlass6half_tE19Flash_kernel_traitsILi128ELi64ELi128ELi4ES3_EELb0ELb0ELb1ELb0ELb0ELb0ELb1ELb0EEEvNS_16Flash_fwd_paramsE
        .type           _ZN5flash24flash_fwd_splitkv_kernelI23Flash_fwd_kernel_traitsILi128ELi64ELi128ELi4ELb0ELb0EN7cutlass6half_tE19Flash_kernel_traitsILi128ELi64ELi128ELi4ES3_EELb0ELb0ELb1ELb0ELb0ELb0ELb1ELb0EEEvNS_16Flash_fwd_paramsE,@function
        .size           _ZN5flash24flash_fwd_splitkv_kernelI23Flash_fwd_kernel_traitsILi128ELi64ELi128ELi4ELb0ELb0EN7cutlass6half_tE19Flash_kernel_traitsILi128ELi64ELi128ELi4ES3_EELb0ELb0ELb1ELb0ELb0ELb0ELb1ELb0EEEvNS_16Flash_fwd_paramsE,(.L_x_14924 - _ZN5flash24flash_fwd_splitkv_kernelI23Flash_fwd_kernel_traitsILi128ELi64ELi128ELi4ELb0ELb0EN7cutlass6half_tE19Flash_kernel_traitsILi128ELi64ELi128ELi4ES3_EELb0ELb0ELb1ELb0ELb0ELb0ELb1ELb0EEEvNS_16Flash_fwd_paramsE)
        .other          _ZN5flash24flash_fwd_splitkv_kernelI23Flash_fwd_kernel_traitsILi128ELi64ELi128ELi4ELb0ELb0EN7cutlass6half_tE19Flash_kernel_traitsILi128ELi64ELi128ELi4ES3_EELb0ELb0ELb1ELb0ELb0ELb0ELb1ELb0EEEvNS_16Flash_fwd_paramsE,@"STO_CUDA_ENTRY STV_DEFAULT"
_ZN5flash24flash_fwd_splitkv_kernelI23Flash_fwd_kernel_traitsILi128ELi64ELi128ELi4ELb0ELb0EN7cutlass6half_tE19Flash_kernel_traitsILi128ELi64ELi128ELi4ES3_EELb0ELb0ELb1ELb0ELb0ELb0ELb1ELb0EEEvNS_16Flash_fwd_paramsE:
.text._ZN5flash24flash_fwd_splitkv_kernelI23Flash_fwd_kernel_traitsILi128ELi64ELi128ELi4ELb0ELb0EN7cutlass6half_tE19Flash_kernel_traitsILi128ELi64ELi128ELi4ES3_EELb0ELb0ELb1ELb0ELb0ELb0ELb1ELb0EEEvNS_16Flash_fwd_paramsE:
        /* <DEDUP_REMOVED lines=29> */
[----:B------:R-:W-:Y:S05]  /*01d0*/  CALL.REL.NOINC `($_ZN5flash24flash_fwd_splitkv_kernelI23Flash_fwd_kernel_traitsILi128ELi64ELi128ELi4ELb0ELb0EN7cutlass6half_tE19Flash_kernel_traitsILi128ELi64ELi128ELi4ES3_EELb0ELb0ELb1ELb0ELb0ELb0ELb1ELb0EEEvNS_16Flash_fwd_paramsE$_ZN5flash30compute_attn_1rowblock_splitkvI23Flash_fwd_kernel_traitsILi128ELi64ELi128ELi4ELb0ELb0EN7cutlass6half_tE19Flash_kernel_traitsILi128ELi64ELi128ELi4ES3_EELb0ELb0ELb1ELb0ELb0ELb0ELb1ELb0ENS_16Flash_fwd_paramsEEEvRKT8_iiiii) ;  /* 0x0000000000087944 */ /* 0x000fea0003c00000 */
[----:B------:R-:W-:Y:S05]  /*01e0*/  BSYNC.RECONVERGENT B2 ;  /* 0x0000000000027941 */ /* 0x000fea0003800200 */
.L_x_4796:
[----:B------:R-:W-:Y:S05]  /*01f0*/  EXIT ;  /* 0x000000000000794d */ /* 0x000fea0003800000 */
        .type           $_ZN5flash24flash_fwd_splitkv_kernelI23Flash_fwd_kernel_traitsILi128ELi64ELi128ELi4ELb0ELb0EN7cutlass6half_tE19Flash_kernel_traitsILi128ELi64ELi128ELi4ES3_EELb0ELb0ELb1ELb0ELb0ELb0ELb1ELb0EEEvNS_16Flash_fwd_paramsE$_ZN5flash30compute_attn_1rowblock_splitkvI23Flash_fwd_kernel_traitsILi128ELi64ELi128ELi4ELb0ELb0EN7cutlass6half_tE19Flash_kernel_traitsILi128ELi64ELi128ELi4ES3_EELb0ELb0ELb1ELb0ELb0ELb0ELb1ELb0ENS_16Flash_fwd_paramsEEEvRKT8_iiiii,@function
        .size           $_ZN5flash24flash_fwd_splitkv_kernelI23Flash_fwd_kernel_traitsILi128ELi64ELi128ELi4ELb0ELb0EN7cutlass6half_tE19Flash_kernel_traitsILi128ELi64ELi128ELi4ES3_EELb0ELb0ELb1ELb0ELb0ELb0ELb1ELb0EEEvNS_16Flash_fwd_paramsE$_ZN5flash30compute_attn_1rowblock_splitkvI23Flash_fwd_kernel_traitsILi128ELi64ELi128ELi4ELb0ELb0EN7cutlass6half_tE19Flash_kernel_traitsILi128ELi64ELi128ELi4ES3_EELb0ELb0ELb1ELb0ELb0ELb0ELb1ELb0ENS_16Flash_fwd_paramsEEEvRKT8_iiiii,(.L_x_14924 - $_ZN5flash24flash_fwd_splitkv_kernelI23Flash_fwd_kernel_traitsILi128ELi64ELi128ELi4ELb0ELb0EN7cutlass6half_tE19Flash_kernel_traitsILi128ELi64ELi128ELi4ES3_EELb0ELb0ELb1ELb0ELb0ELb0ELb1ELb0EEEvNS_16Flash_fwd_paramsE$_ZN5flash30compute_attn_1rowblock_splitkvI23Flash_fwd_kernel_traitsILi128ELi64ELi128ELi4ELb0ELb0EN7cutlass6half_tE19Flash_kernel_traitsILi128ELi64ELi128ELi4ES3_EELb0ELb0ELb1ELb0ELb0ELb0ELb1ELb0ENS_16Flash_fwd_paramsEEEvRKT8_iiiii)
$_ZN5flash24flash_fwd_splitkv_kernelI23Flash_fwd_kernel_traitsILi128ELi64ELi128ELi4ELb0ELb0EN7cutlass6half_tE19Flash_kernel_traitsILi128ELi64ELi128ELi4ES3_EELb0ELb0ELb1ELb0ELb0ELb0ELb1ELb0EEEvNS_16Flash_fwd_paramsE$_ZN5flash30compute_attn_1rowblock_splitkvI23Flash_fwd_kernel_traitsILi128ELi64ELi128ELi4ELb0ELb0EN7cutlass6half_tE19Flash_kernel_traitsILi128ELi64ELi128ELi4ES3_EELb0ELb0ELb1ELb0ELb0ELb0ELb1ELb0ENS_16Flash_fwd_paramsEEEvRKT8_iiiii:
        /* <DEDUP_REMOVED lines=39> */
.L_x_4798:
[----:B------:R-:W-:Y:S05]  /*0470*/  BSYNC.RECONVERGENT B0 ;  /* 0x0000000000007941 */ /* 0x000fea0003800200 */
.L_x_4797:
[----:B------:R-:W-:Y:S04]  /*0480*/  BSSY.RECONVERGENT B0, `(.L_x_4799) ;  /* 0x0000007000007945 */ /* 0x000fe80003800200 */
[----:B------:R-:W-:Y:S05]  /*0490*/  @!P3 BRA `(.L_x_4800) ;  /* 0x000000000014b947 */ /* 0x000fea0003800000 */
[----:B-----5:R-:W4:Y:S02]  /*04a0*/  LD.E.U8 R5, desc[UR4][R2.64+0x1b2] ;  /* 0x0001b20402057980 */ /* 0x020f24000c101100 */
[----:B----4-:R-:W-:-:S13]  /*04b0*/  ISETP.NE.AND P1, PT, R5, RZ, PT ;  /* 0x000000ff0500720c */ /* 0x010fda0003f25270 */
[----:B------:R-:W4:Y:S02]  /*04c0*/  @P1 LD.E R8, desc[UR4][R16.64+0x4] ;  /* 0x0000040410081980 */ /* 0x000f24000c101900 */
[----:B----4-:R-:W-:-:S06]  /*04d0*/  @P1 IADD3 R5, PT, PT, R8, -R13, RZ ;  /* 0x8000000d08051210 */ /* 0x010fcc0007ffe0ff */
[----:B------:R4:W5:Y:S02]  /*04e0*/  @!P1 LD.E R5, desc[UR4][R16.64] ;  /* 0x0000000410059980 */ /* 0x000964000c101900 */
.L_x_4800:
[----:B------:R-:W-:Y:S05]  /*04f0*/  BSYNC.RECONVERGENT B0 ;  /* 0x0000000000007941 */ /* 0x000fea0003800200 */
.L_x_4799:
        /* <DEDUP_REMOVED lines=8> */
.L_x_4802:
[----:B------:R-:W5:Y:S01]  /*0580*/  LD.E.64 R8, desc[UR4][R2.64+0x108] ;  /* 0x0001080402087980 */ /* 0x000f62000c101b00 */
[----:B------:R-:W-:Y:S01]  /*0590*/  BSSY.RECONVERGENT B0, `(.L_x_4804) ;  /* 0x0000006000007945 */ /* 0x000fe20003800200 */
[----:B------:R-:W-:Y:S01]  /*05a0*/  IMAD.MOV.U32 R42, RZ, RZ, RZ ;  /* 0x000000ffff2a7224 */ /* 0x000fe200078e00ff */
[----:B-----5:R-:W-:-:S04]  /*05b0*/  ISETP.NE.U32.AND P0, PT, R8, RZ, PT ;  /* 0x000000ff0800720c */ /* 0x020fc80003f05070 */
[----:B------:R-:W-:-:S13]  /*05c0*/  ISETP.NE.AND.EX P0, PT, R9, RZ, PT, P0 ;  /* 0x000000ff0900720c */ /* 0x000fda0003f05300 */
[----:B------:R-:W-:Y:S05]  /*05d0*/  @!P0 BRA `(.L_x_4805) ;  /* 0x0000000000048947 */ /* 0x000fea0003800000 */
[----:B------:R1:W5:Y:S02]  /*05e0*/  LD.E R42, desc[UR4][R2.64+0xbc] ;  /* 0x0000bc04022a7980 */ /* 0x000364000c101900 */
.L_x_4805:
[----:B------:R-:W-:Y:S05]  /*05f0*/  BSYNC.RECONVERGENT B0 ;  /* 0x0000000000007941 */ /* 0x000fea0003800200 */
.L_x_4804:
[----:B-----5:R-:W-:Y:S02]  /*0600*/  IADD3 R42, PT, PT, R42, R5, -R12 ;  /* 0x000000052a2a7210 */ /* 0x020fe40007ffe80c */
.L_x_4803:
[----:B------:R-:W-:Y:S05]  /*0610*/  BSYNC.RECONVERGENT B1 ;  /* 0x0000000000017941 */ /* 0x000fea0003800200 */
.L_x_4801:
[----:B------:R-:W-:Y:S01]  /*0620*/  IMAD.SHL.U32 R207, R219, 0x40, RZ ;  /* 0x00000040dbcf7824 */ /* 0x000fe200078e00ff */
[----:B------:R-:W-:Y:S01]  /*0630*/  MOV R8, R218 ;  /* 0x000000da00087202 */ /* 0x000fe20000000f00 */
[----:B------:R-:W-:-:S03]  /*0640*/  IMAD.MOV.U32 R9, RZ, RZ, 0x0 ;  /* 0x00000000ff097424 */ /* 0x000fc600078e00ff */
[----:B------:R-:W-:-:S13]  /*0650*/  ISETP.GT.AND P0, PT, R44, R207, PT ;  /* 0x000000cf2c00720c */ /* 0x000fda0003f04270 */
[----:B-1234-:R-:W-:Y:S05]  /*0660*/  @!P0 RET.REL.NODEC R8 `(_ZN5flash24flash_fwd_splitkv_kernelI23Flash_fwd_kernel_traitsILi128ELi64ELi128ELi4ELb0ELb0EN7cutlass6half_tE19Flash_kernel_traitsILi128ELi64ELi128ELi4ES3_EELb0ELb0ELb1ELb0ELb0ELb0ELb1ELb0EEEvNS_16Flash_fwd_paramsE) ;  /* 0xfffffff808648950 */ /* 0x01efea0003c3ffff */
        /* <DEDUP_REMOVED lines=45> */
[----:B------:R-:W-:Y:S01]  /*0940*/  ISETP.GE.AND P3, PT, R8, R15, PT ;  /* 0x0000000f0800720c */ /* 0x000fe20003f66270 */
[----:B------:R-:W-:Y:S01]  /*0950*/  IMAD.SHL.U32 R200, R200, 0x8, RZ ;  /* 0x00000008c8c87824 */ /* 0x000fe200078e00ff */
        /* <DEDUP_REMOVED lines=13> */
[----:B---3--:R-:W-:Y:S01]  /*0a30*/  IMAD R4, R4, R7, R224 ;  /* 0x0000000704047224 */ /* 0x008fe200078e02e0 */
[----:B------:R-:W-:-:S03]  /*0a40*/  LOP3.LUT R7, R9, 0x1f80, R200, 0xf8, !PT ;  /* 0x00001f8009077812 */ /* 0x000fc600078ef8c8 */
        /* <DEDUP_REMOVED lines=11> */
.L_x_4808:
[----:B------:R-:W-:Y:S05]  /*0b00*/  BSYNC.RECONVERGENT B0 ;  /* 0x0000000000007941 */ /* 0x000fea0003800200 */
.L_x_4807:
        /* <DEDUP_REMOVED lines=12> */
.L_x_4810:
[----:B------:R-:W-:Y:S05]  /*0bd0*/  BSYNC.RECONVERGENT B0 ;  /* 0x0000000000007941 */ /* 0x000fea0003800200 */
.L_x_4809:
        /* <DEDUP_REMOVED lines=12> */
.L_x_4812:
[----:B------:R-:W-:Y:S05]  /*0ca0*/  BSYNC.RECONVERGENT B0 ;  /* 0x0000000000007941 */ /* 0x000fea0003800200 */
.L_x_4811:
        /* <DEDUP_REMOVED lines=12> */
.L_x_4814:
[----:B------:R-:W-:Y:S05]  /*0d70*/  BSYNC.RECONVERGENT B0 ;  /* 0x0000000000007941 */ /* 0x000fea0003800200 */
.L_x_4813:
        /* <DEDUP_REMOVED lines=11> */
.L_x_4816:
[----:B------:R-:W-:Y:S05]  /*0e30*/  BSYNC.RECONVERGENT B0 ;  /* 0x0000000000007941 */ /* 0x000fea0003800200 */
.L_x_4815:
        /* <DEDUP_REMOVED lines=11> */
.L_x_4818:
[----:B------:R-:W-:Y:S05]  /*0ef0*/  BSYNC.RECONVERGENT B0 ;  /* 0x0000000000007941 */ /* 0x000fea0003800200 */
.L_x_4817:
        /* <DEDUP_REMOVED lines=12> */
.L_x_4820:
[----:B------:R-:W-:Y:S05]  /*0fc0*/  BSYNC.RECONVERGENT B0 ;  /* 0x0000000000007941 */ /* 0x000fea0003800200 */
.L_x_4819:
        /* <DEDUP_REMOVED lines=15> */
.L_x_4822:
[----:B------:R-:W-:Y:S05]  /*10c0*/  BSYNC.RECONVERGENT B0 ;  /* 0x0000000000007941 */ /* 0x000fea0003800200 */
.L_x_4821:
        /* <DEDUP_REMOVED lines=20> */
[----:B--234-:R-:W-:Y:S05]  /*1210*/  @P6 RET.REL.NODEC R218 `(_ZN5flash24flash_fwd_splitkv_kernelI23Flash_fwd_kernel_traitsILi128ELi64ELi128ELi4ELb0ELb0EN7cutlass6half_tE19Flash_kernel_traitsILi128ELi64ELi128ELi4ES3_EELb0ELb0ELb1ELb0ELb0ELb0ELb1ELb0EEEvNS_16Flash_fwd_paramsE) ;  /* 0xffffffecda786950 */ /* 0x01cfea0003c3ffff */
[----:B------:R-:W-:Y:S02]  /*1220*/  MOV R3, 0xff800000 ;  /* 0xff80000000037802 */ /* 0x000fe40000000f00 */
[----:B------:R-:W-:-:S03]  /*1230*/  MOV R219, 0x0 ;  /* 0x0000000000db7802 */ /* 0x000fc60000000f00 */
[----:B------:R1:W-:Y:S02]  /*1240*/  ST.E desc[UR4][R10.64+0xe0], R3 ;  /* 0x0000e0030a007985 */ /* 0x0003e4000c101904 */
[----:B-1----:R-:W-:Y:S05]  /*1250*/  RET.REL.NODEC R218 `(_ZN5flash24flash_fwd_splitkv_kernelI23Flash_fwd_kernel_traitsILi128ELi64ELi128ELi4ELb0ELb0EN7cutlass6half_tE19Flash_kernel_traitsILi128ELi64ELi128ELi4ES3_EELb0ELb0ELb1ELb0ELb0ELb0ELb1ELb0EEEvNS_16Flash_fwd_paramsE) ;  /* 0xffffffecda687950 */ /* 0x002fea0003c3ffff */
.L_x_4806:
        /* <DEDUP_REMOVED lines=84> */
[----:B---3--:R-:W-:Y:S01]  /*17a0*/  SHF.R.S32.HI R5, RZ, 0x1f, R0 ;  /* 0x0000001fff057819 */ /* 0x008fe20000011400 */
[-C--:B--2---:R-:W-:Y:S02]  /*17b0*/  IMAD R6, R15, R0.reuse, RZ ;  /* 0x000000000f067224 */ /* 0x084fe400078e02ff */
        /* <DEDUP_REMOVED lines=16> */
.L_x_4824:
        /* <DEDUP_REMOVED lines=27> */
[-C--:B--2---:R-:W-:Y:S02]  /*1a70*/  @!P2 IMAD R9, R209, R12.reuse, RZ ;  /* 0x0000000cd109a224 */ /* 0x084fe400078e02ff */
[----:B------:R-:W-:-:S04]  /*1a80*/  @!P2 IMAD.WIDE.U32 R22, R208, R12, RZ ;  /* 0x0000000cd016a225 */ /* 0x000fc800078e00ff */
[----:B------:R-:W-:Y:S01]  /*1a90*/  @!P2 IMAD R0, R0, R208, R9 ;  /* 0x000000d00000a224 */ /* 0x000fe200078e0209 */
[----:B------:R-:W-:Y:S01]  /*1aa0*/  @P2 IADD3 R6, PT, PT, R12, R13, RZ ;  /* 0x0000000d0c062210 */ /* 0x000fe20007ffe0ff */
[----:B---3-5:R-:W-:-:S03]  /*1ab0*/  @!P2 IMAD R9, R15, R11, RZ ;  /* 0x0000000b0f09a224 */ /* 0x028fc600078e02ff */
[----:B------:R-:W-:Y:S01]  /*1ac0*/  @!P2 IADD3 R23, PT, PT, R23, R0, RZ ;  /* 0x000000001717a210 */ /* 0x000fe20007ffe0ff */
[----:B------:R-:W-:Y:S01]  /*1ad0*/  @!P1 IMAD.IADD R5, R5, 0x1, -R4 ;  /* 0x0000000105059824 */ /* 0x000fe200078e0a04 */
[----:B------:R-:W-:-:S04]  /*1ae0*/  @!P2 SHF.R.S32.HI R0, RZ, 0x1f, R11 ;  /* 0x0000001fff00a819 */ /* 0x000fc8000001140b */
[----:B------:R-:W-:Y:S01]  /*1af0*/  ISETP.GE.U32.AND P4, PT, R5, R4, PT ;  /* 0x000000040500720c */ /* 0x000fe20003f86070 */
[----:B------:R-:W-:Y:S01]  /*1b00*/  @!P2 IMAD R9, R14, R0, R9 ;  /* 0x000000000e09a224 */ /* 0x000fe200078e0209 */
[----:B------:R-:W-:Y:S01]  /*1b10*/  LOP3.LUT R4, R224, R19, RZ, 0x3c, !PT ;  /* 0x00000013e0047212 */ /* 0x000fe200078e3cff */
[----:B------:R-:W-:Y:S01]  /*1b20*/  @!P2 IMAD.WIDE.U32 R22, R14, R11, R22 ;  /* 0x0000000b0e16a225 */ /* 0x000fe200078e0016 */
[----:B------:R-:W-:Y:S02]  /*1b30*/  ISETP.NE.AND P3, PT, R19, RZ, PT ;  /* 0x000000ff1300720c */ /* 0x000fe40003f65270 */
[----:B------:R-:W-:Y:S01]  /*1b40*/  ISETP.GE.AND P0, PT, R4, RZ, PT ;  /* 0x000000ff0400720c */ /* 0x000fe20003f06270 */
[-C--:B------:R-:W-:Y:S02]  /*1b50*/  @P2 IMAD R0, R209, R6.reuse, RZ ;  /* 0x00000006d1002224 */ /* 0x080fe400078e02ff */
[----:B------:R-:W-:Y:S01]  /*1b60*/  @P2 IMAD.WIDE.U32 R14, R208, R6, RZ ;  /* 0x00000006d00e2225 */ /* 0x000fe200078e00ff */
[----:B------:R-:W-:-:S02]  /*1b70*/  @!P2 IADD3 R9, PT, PT, R23, R9, RZ ;  /* 0x000000091709a210 */ /* 0x000fc40007ffe0ff */
[----:B------:R-:W-:Y:S01]  /*1b80*/  @!P2 MOV R6, R22 ;  /* 0x000000160006a202 */ /* 0x000fe20000000f00 */
[----:B------:R-:W-:Y:S01]  /*1b90*/  @P2 IMAD.IADD R9, R15, 0x1, R0 ;  /* 0x000000010f092824 */ /* 0x000fe200078e0200 */
[----:B------:R-:W-:Y:S02]  /*1ba0*/  LEA R8, R41, 0xffffff80, 0x7 ;  /* 0xffffff8029087811 */ /* 0x000fe400078e38ff */
[----:B------:R-:W-:Y:S02]  /*1bb0*/  @P2 MOV R6, R14 ;  /* 0x0000000e00062202 */ /* 0x000fe40000000f00 */
[----:B------:R-:W-:Y:S01]  /*1bc0*/  @!P1 IADD3 R10, PT, PT, R10, 0x1, RZ ;  /* 0x000000010a0a9810 */ /* 0x000fe20007ffe0ff */
[----:B------:R-:W-:Y:S01]  /*1bd0*/  IMAD R4, R209, R8, RZ ;  /* 0x00000008d1047224 */ /* 0x000fe200078e02ff */
[----:B------:R-:W-:Y:S01]  /*1be0*/  SHF.R.S32.HI R15, RZ, 0x1f, R8 ;  /* 0x0000001fff0f7819 */ /* 0x000fe20000011408 */
[----:B----4-:R-:W-:Y:S01]  /*1bf0*/  @!P2 IMAD R0, R211, R12, RZ ;  /* 0x0000000cd300a224 */ /* 0x010fe200078e02ff */
[----:B------:R-:W-:Y:S01]  /*1c00*/  @!P2 SHF.R.S32.HI R5, RZ, 0x1f, R12 ;  /* 0x0000001fff05a819 */ /* 0x000fe2000001140c */
[----:B------:R-:W-:Y:S01]  /*1c10*/  IMAD.MOV.U32 R22, RZ, RZ, R6 ;  /* 0x000000ffff167224 */ /* 0x000fe200078e0006 */
[----:B------:R-:W-:-:S02]  /*1c20*/  MOV R23, R9 ;  /* 0x0000000900177202 */ /* 0x000fc40000000f00 */
[----:B------:R-:W-:Y:S01]  /*1c30*/  @P4 IADD3 R10, PT, PT, R10, 0x1, RZ ;  /* 0x000000010a0a4810 */ /* 0x000fe20007ffe0ff */
[----:B------:R-:W-:Y:S02]  /*1c40*/  IMAD R4, R15, R208, R4 ;  /* 0x000000d00f047224 */ /* 0x000fe400078e0204 */
        /* <DEDUP_REMOVED lines=11> */
[----:B------:R-:W-:Y:S02]  /*1d00*/  IMAD R9, R17, R10, RZ ;  /* 0x0000000a11097224 */ /* 0x000fe400078e02ff */
[C---:B------:R-:W-:Y:S02]  /*1d10*/  @!P2 IMAD R0, R20.reuse, R5, R0 ;  /* 0x000000051400a224 */ /* 0x040fe400078e0200 */
[----:B------:R-:W-:-:S04]  /*1d20*/  @!P2 IMAD.WIDE.U32 R20, R20, R11, R24 ;  /* 0x0000000b1414a225 */ /* 0x000fc800078e0018 */
[----:B------:R-:W-:-:S04]  /*1d30*/  IMAD.WIDE.U32 R26, R16, R10, R22 ;  /* 0x0000000a101a7225 */ /* 0x000fc800078e0016 */
[----:B------:R-:W-:Y:S02]  /*1d40*/  IMAD R9, R16, R4, R9 ;  /* 0x0000000410097224 */ /* 0x000fe400078e0209 */
[-C--:B------:R-:W-:Y:S02]  /*1d50*/  @P2 IMAD R4, R211, R12.reuse, RZ ;  /* 0x0000000cd3042224 */ /* 0x080fe400078e02ff */
[----:B------:R-:W-:Y:S01]  /*1d60*/  @P2 IMAD.WIDE.U32 R16, R210, R12, RZ ;  /* 0x0000000cd2102225 */ /* 0x000fe200078e00ff */
[----:B------:R-:W-:Y:S02]  /*1d70*/  @!P2 IADD3 R10, PT, PT, R21, R0, RZ ;  /* 0x00000000150aa210 */ /* 0x000fe40007ffe0ff */
[----:B------:R-:W-:Y:S01]  /*1d80*/  @!P2 MOV R12, R20 ;  /* 0x00000014000ca202 */ /* 0x000fe20000000f00 */
[----:B------:R-:W-:Y:S01]  /*1d90*/  IMAD.IADD R0, R27, 0x1, R9 ;  /* 0x000000011b007824 */ /* 0x000fe200078e0209 */
[----:B------:R-:W-:Y:S02]  /*1da0*/  @P2 IADD3 R10, PT, PT, R17, R4, RZ ;  /* 0x00000004110a2210 */ /* 0x000fe40007ffe0ff */
[----:B------:R-:W-:-:S02]  /*1db0*/  @P2 MOV R12, R16 ;  /* 0x00000010000c2202 */ /* 0x000fc40000000f00 */
.L_x_4825:
[----:B------:R-:W-:Y:S05]  /*1dc0*/  BSYNC.RECONVERGENT B0 ;  /* 0x0000000000007941 */ /* 0x000fea0003800200 */
.L_x_4823:
[----:B------:R-:W-:Y:S01]  /*1dd0*/  ISETP.NE.AND P1, PT, R7, -0x1, PT ;  /* 0xffffffff0700780c */ /* 0x000fe20003f25270 */
[----:B------:R-:W2:Y:S04]  /*1de0*/  LD.E.64 R30, desc[UR4][R2.64+0x30] ;  /* 0x00003004021e7980 */ /* 0x000ea8000c101b00 */
[----:B------:R-:W3:Y:S01]  /*1df0*/  LD.E.64 R16, desc[UR4][R2.64+0x48] ;  /* 0x0000480402107980 */ /* 0x000ee2000c101b00 */
[----:B------:R-:W-:-:S03]  /*1e00*/  SHF.L.U32 R196, R200, 0x3, RZ ;  /* 0x00000003c8c47819 */ /* 0x000fc600000006ff */
        /* <DEDUP_REMOVED lines=9> */
[----:B------:R-:W-:Y:S02]  /*1ea0*/  @!P1 IMAD.MOV.U32 R6, RZ, RZ, R22 ;  /* 0x000000ffff069224 */ /* 0x000fe400078e0016 */
[----:B------:R-:W-:Y:S02]  /*1eb0*/  @P1 IMAD.MOV.U32 R6, RZ, RZ, R20 ;  /* 0x000000ffff061224 */ /* 0x000fe400078e0014 */
[----:B------:R-:W-:Y:S02]  /*1ec0*/  @!P1 IMAD.IADD R4, R23, 0x1, R4 ;  /* 0x0000000117049824 */ /* 0x000fe400078e0204 */
[----:B------:R-:W-:Y:S01]  /*1ed0*/  @P1 IMAD.IADD R4, R21, 0x1, R5 ;  /* 0x0000000115041824 */ /* 0x000fe200078e0205 */
[----:B------:R-:W-:Y:S01]  /*1ee0*/  IADD3 R20, P0, PT, R173, R6, RZ ;  /* 0x00000006ad147210 */ /* 0x000fe20007f1e0ff */
[----:B---3--:R-:W-:Y:S01]  /*1ef0*/  IMAD R25, R17, R224, RZ ;  /* 0x000000e011197224 */ /* 0x008fe200078e02ff */
[----:B------:R-:W-:Y:S02]  /*1f00*/  SHF.R.S32.HI R23, RZ, 0x1f, R224 ;  /* 0x0000001fff177819 */ /* 0x000fe400000114e0 */
[----:B------:R-:W-:-:S03]  /*1f10*/  IADD3.X R21, PT, PT, RZ, R4, RZ, P0, !PT ;  /* 0x00000004ff157210 */ /* 0x000fc600007fe4ff */
[----:B------:R-:W-:Y:S02]  /*1f20*/  IMAD R25, R16, R23, R25 ;  /* 0x0000001710197224 */ /* 0x000fe400078e0219 */
[----:B------:R-:W-:Y:S02]  /*1f30*/  IMAD.WIDE.U32 R16, R224, R16, R20 ;  /* 0x00000010e0107225 */ /* 0x000fe400078e0014 */
[----:B------:R1:W5:Y:S01]  /*1f40*/  LD.E.64 R20, desc[UR4][R2.64+0x10] ;  /* 0x0000100402147980 */ /* 0x000362000c101b00 */
[----:B------:R-:W2:Y:S01]  /*1f50*/  S2UR UR6, SR_CgaCtaId ;  /* 0x00000000000679c3 */ /* 0x000ea20000008800 */
[----:B------:R-:W-:Y:S01]  /*1f60*/  IMAD.IADD R207, R44, 0x1, -R207 ;  /* 0x000000012ccf7824 */ /* 0x000fe200078e0acf */
[----:B------:R-:W-:Y:S01]  /*1f70*/  SHF.R.U32.HI R28, RZ, 0x3, R200 ;  /* 0x00000003ff1c7819 */ /* 0x000fe200000116c8 */
[----:B------:R-:W-:Y:S01]  /*1f80*/  UMOV UR7, 0x400 ;  /* 0x0000040000077882 */ /* 0x000fe20000000000 */
[----:B------:R-:W-:Y:S02]  /*1f90*/  LOP3.LUT R7, R196, 0x1c0, RZ, 0xc0, !PT ;  /* 0x000001c0c4077812 */ /* 0x000fe400078ec0ff */
[----:B------:R-:W-:-:S02]  /*1fa0*/  ISETP.GE.AND P4, PT, R28, R207, PT ;  /* 0x000000cf1c00720c */ /* 0x000fc40003f86270 */
[----:B------:R-:W-:Y:S02]  /*1fb0*/  LOP3.LUT R5, R196, 0x1e00, RZ, 0xc0, !PT ;  /* 0x00001e00c4057812 */ /* 0x000fe400078ec0ff */
[----:B------:R-:W-:Y:S01]  /*1fc0*/  LOP3.LUT R6, R7, 0x38, R200, 0xf8, !PT ;  /* 0x0000003807067812 */ /* 0x000fe200078ef8c8 */
[----:B------:R-:W-:Y:S01]  /*1fd0*/  IMAD R4, R41, -0x80, R42 ;  /* 0xffffff8029047824 */ /* 0x000fe200078e022a */
[----:B------:R-:W-:Y:S01]  /*1fe0*/  MOV R29, RZ ;  /* 0x000000ff001d7202 */ /* 0x000fe20000000f00 */
[C---:B------:R-:W-:Y:S01]  /*1ff0*/  VIADD R13, R28.reuse, 0x10 ;  /* 0x000000101c0d7836 */ /* 0x040fe20000000000 */
[----:B------:R-:W-:Y:S01]  /*2000*/  LOP3.LUT R5, R5, R6, R173, 0xf6, !PT ;  /* 0x0000000605057212 */ /* 0x000fe200078ef6ad */
[C---:B------:R-:W-:Y:S01]  /*2010*/  VIADD R9, R28.reuse, 0x30 ;  /* 0x000000301c097836 */ /* 0x040fe20000000000 */
[----:B------:R-:W-:Y:S01]  /*2020*/  IADD3 R11, PT, PT, R28, 0x20, RZ ;  /* 0x000000201c0b7810 */ /* 0x000fe20007ffe0ff */
[----:B------:R-:W-:Y:S01]  /*2030*/  BSSY.RECONVERGENT B0, `(.L_x_4826) ;  /* 0x0000020000007945 */ /* 0x000fe20003800200 */
[----:B--2---:R-:W-:Y:S01]  /*2040*/  ULEA UR6, UR6, UR7, 0x18 ;  /* 0x0000000706067291 */ /* 0x004fe2000f8ec0ff */
[----:B------:R-:W-:Y:S01]  /*2050*/  IADD3 R26, P2, PT, R173, R26, RZ ;  /* 0x0000001aad1a7210 */ /* 0x000fe20007f5e0ff */
[----:B------:R-:W-:-:S04]  /*2060*/  IMAD.WIDE.U32 R36, R219, 0x40, R28 ;  /* 0x00000040db247825 */ /* 0x000fc800078e001c */
[----:B------:R-:W-:Y:S01]  /*2070*/  IMAD.U32 R202, RZ, RZ, UR6 ;  /* 0x00000006ffca7e24 */ /* 0x000fe2000f8e00ff */
[-C--:B------:R-:W-:Y:S02]  /*2080*/  ISETP.GE.AND P0, PT, R13, R207.reuse, PT ;  /* 0x000000cf0d00720c */ /* 0x080fe40003f06270 */
[-C--:B------:R-:W-:Y:S01]  /*2090*/  ISETP.GE.AND P3, PT, R11, R207.reuse, PT ;  /* 0x000000cf0b00720c */ /* 0x080fe20003f66270 */
[----:B------:R-:W-:Y:S01]  /*20a0*/  IMAD R40, R5, 0x2, R202 ;  /* 0x0000000205287824 */ /* 0x000fe200078e02ca */
[----:B------:R-:W-:Y:S02]  /*20b0*/  ISETP.GE.AND P1, PT, R9, R207, PT ;  /* 0x000000cf0900720c */ /* 0x000fe40003f26270 */
        /* <DEDUP_REMOVED lines=23> */
.L_x_4827:
[----:B------:R-:W-:Y:S05]  /*2230*/  BSYNC.RECONVERGENT B0 ;  /* 0x0000000000007941 */ /* 0x000fea0003800200 */
.L_x_4826:
[----:B------:R-:W-:Y:S01]  /*2240*/  BSSY.RECONVERGENT B0, `(.L_x_4828) ;  /* 0x0000019000007945 */ /* 0x000fe20003800200 */
[----:B------:R-:W-:-:S03]  /*2250*/  ISETP.GE.AND P6, PT, R28, R4, PT ;  /* 0x000000041c00720c */ /* 0x000fc60003fc6270 */
[----:B------:R-:W-:Y:S10]  /*2260*/  @P0 BRA `(.L_x_4829) ;  /* 0x0000000000580947 */ /* 0x000ff40003800000 */
        /* <DEDUP_REMOVED lines=22> */
.L_x_4829:
[----:B------:R-:W-:Y:S05]  /*23d0*/  BSYNC.RECONVERGENT B0 ;  /* 0x0000000000007941 */ /* 0x000fea0003800200 */
.L_x_4828:
[----:B------:R-:W-:Y:S01]  /*23e0*/  IADD3.X R27, PT, PT, RZ, R0, RZ, P2, !PT ;  /* 0x00000000ff1b7210 */ /* 0x000fe200017fe4ff */
[----:B------:R-:W-:Y:S01]  /*23f0*/  BSSY.RECONVERGENT B0, `(.L_x_4830) ;  /* 0x000001d000007945 */ /* 0x000fe20003800200 */
[----:B------:R-:W-:Y:S01]  /*2400*/  ISETP.GE.AND P0, PT, R13, R4, PT ;  /* 0x000000040d00720c */ /* 0x000fe20003f06270 */
[----:B------:R-:W-:Y:S01]  /*2410*/  IMAD R5, R209, R28, RZ ;  /* 0x0000001cd1057224 */ /* 0x000fe200078e02ff */
[----:B------:R-:W-:Y:S01]  /*2420*/  ISETP.GE.AND P5, PT, R11, R4, PT ;  /* 0x000000040b00720c */ /* 0x000fe20003fa6270 */
[C---:B-1----:R-:W-:Y:S01]  /*2430*/  IMAD.WIDE.U32 R46, R28.reuse, R208, R26 ;  /* 0x000000d01c2e7225 */ /* 0x042fe200078e001a */
[----:B--2---:R-:W-:Y:S01]  /*2440*/  IADD3 R7, PT, PT, R28, 0x40, RZ ;  /* 0x000000401c077810 */ /* 0x004fe20007ffe0ff */
        /* <DEDUP_REMOVED lines=23> */
.L_x_4831:
[----:B------:R-:W-:Y:S05]  /*25c0*/  BSYNC.RECONVERGENT B0 ;  /* 0x0000000000007941 */ /* 0x000fea0003800200 */
.L_x_4830:
        /* <DEDUP_REMOVED lines=30> */
.L_x_4833:
[----:B------:R-:W-:Y:S05]  /*27b0*/  BSYNC.RECONVERGENT B0 ;  /* 0x0000000000007941 */ /* 0x000fea0003800200 */
.L_x_4832:
[----:B------:R-:W-:Y:S04]  /*27c0*/  BSSY.RECONVERGENT B0, `(.L_x_4834) ;  /* 0x0000011000007945 */ /* 0x000fe80003800200 */
[----:B------:R-:W-:Y:S05]  /*27d0*/  @P6 BRA `(.L_x_4835) ;  /* 0x00000000003c6947 */ /* 0x000fea0003800000 */
[-C--:B------:R-:W-:Y:S02]  /*27e0*/  ISETP.GE.AND P2, PT, R173, R222.reuse, PT ;  /* 0x000000dead00720c */ /* 0x080fe40003f46270 */
[----:B------:R-:W-:-:S11]  /*27f0*/  ISETP.GE.AND P1, PT, R43, R222, PT ;  /* 0x000000de2b00720c */ /* 0x000fd60003f26270 */
[----:B--2---:R-:W-:Y:S01]  /*2800*/  @!P2 IMAD.MOV.U32 R16, RZ, RZ, R214 ;  /* 0x000000ffff10a224 */ /* 0x004fe200078e00d6 */
        /* <DEDUP_REMOVED lines=12> */
.L_x_4835:
[----:B------:R-:W-:Y:S05]  /*28d0*/  BSYNC.RECONVERGENT B0 ;  /* 0x0000000000007941 */ /* 0x000fea0003800200 */
.L_x_4834:
[----:B------:R-:W-:Y:S01]  /*28e0*/  SHF.L.U64.HI R6, R208, 0x4, R209 ;  /* 0x00000004d0067819 */ /* 0x000fe200000102d1 */
[----:B------:R-:W-:Y:S01]  /*28f0*/  BSSY.RECONVERGENT B0, `(.L_x_4836) ;  /* 0x0000014000007945 */ /* 0x000fe20003800200 */
[----:B-1----:R-:W-:Y:S01]  /*2900*/  LEA R26, P1, R0, R214, 0x1 ;  /* 0x000000d6001a7211 */ /* 0x002fe200078208ff */
[----:B------:R-:W-:Y:S01]  /*2910*/  VIADD R25, R28, 0x60 ;  /* 0x000000601c197836 */ /* 0x000fe20000000000 */
[----:B------:R-:W-:Y:S02]  /*2920*/  ISETP.GE.AND P2, PT, R5, R4, PT ;  /* 0x000000040500720c */ /* 0x000fe40003f46270 */
[----:B------:R-:W-:Y:S01]  /*2930*/  LEA.HI.X R27, R0, R213, R6, 0x1, P1 ;  /* 0x000000d5001b7211 */ /* 0x000fe200008f0c06 */
[----:B------:R-:W-:Y:S10]  /*2940*/  @P0 BRA `(.L_x_4837) ;  /* 0x0000000000380947 */ /* 0x000ff40003800000 */
[-C--:B------:R-:W-:Y:S02]  /*2950*/  ISETP.GE.AND P0, PT, R43, R222.reuse, PT ;  /* 0x000000de2b00720c */ /* 0x080fe40003f06270 */
[----:B------:R-:W-:-:S11]  /*2960*/  ISETP.GE.AND P1, PT, R173, R222, PT ;  /* 0x000000dead00720c */ /* 0x000fd60003f26270 */
[----:B--23--:R-:W-:Y:S02]  /*2970*/  @!P0 IMAD.MOV.U32 R16, RZ, RZ, R26 ;  /* 0x000000ffff108224 */ /* 0x00cfe400078e001a */
        /* <DEDUP_REMOVED lines=11> */
.L_x_4837:
[----:B------:R-:W-:Y:S05]  /*2a30*/  BSYNC.RECONVERGENT B0 ;  /* 0x0000000000007941 */ /* 0x000fea0003800200 */
.L_x_4836:
[----:B------:R-:W-:Y:S04]  /*2a40*/  BSSY.RECONVERGENT B0, `(.L_x_4838) ;  /* 0x0000010000007945 */ /* 0x000fe80003800200 */
[----:B------:R-:W-:Y:S05]  /*2a50*/  @P5 BRA `(.L_x_4839) ;  /* 0x0000000000385947 */ /* 0x000fea0003800000 */
[-C--:B------:R-:W-:Y:S02]  /*2a60*/  ISETP.GE.AND P1, PT, R173, R222.reuse, PT ;  /* 0x000000dead00720c */ /* 0x080fe40003f26270 */
[----:B------:R-:W-:Y:S02]  /*2a70*/  ISETP.GE.AND P0, PT, R43, R222, PT ;  /* 0x000000de2b00720c */ /* 0x000fe40003f06270 */
[----:B-123--:R-:W-:-:S04]  /*2a80*/  LEA R16, P5, R208, R26, 0x5 ;  /* 0x0000001ad0107211 */ /* 0x00efc800078a28ff */
        /* <DEDUP_REMOVED lines=11> */
.L_x_4839:
[----:B------:R-:W-:Y:S05]  /*2b40*/  BSYNC.RECONVERGENT B0 ;  /* 0x0000000000007941 */ /* 0x000fea0003800200 */
.L_x_4838:
[----:B------:R-:W-:Y:S01]  /*2b50*/  BSSY.RECONVERGENT B0, `(.L_x_4840) ;  /* 0x0000012000007945 */ /* 0x000fe20003800200 */
[----:B------:R-:W-:Y:S02]  /*2b60*/  ISETP.GE.AND P0, PT, R25, R4, PT ;  /* 0x000000041900720c */ /* 0x000fe40003f06270 */
[----:B-1234-:R-:W-:Y:S01]  /*2b70*/  IADD3 R17, PT, PT, R28, 0x70, RZ ;  /* 0x000000701c117810 */ /* 0x01efe20007ffe0ff */
        /* <DEDUP_REMOVED lines=15> */
.L_x_4841:
[----:B------:R-:W-:Y:S05]  /*2c70*/  BSYNC.RECONVERGENT B0 ;  /* 0x0000000000007941 */ /* 0x000fea0003800200 */
.L_x_4840:
[----:B------:R-:W-:Y:S01]  /*2c80*/  BSSY.RECONVERGENT B0, `(.L_x_4842) ;  /* 0x0000014000007945 */ /* 0x000fe20003800200 */
[----:B------:R-:W-:-:S03]  /*2c90*/  ISETP.GE.AND P1, PT, R17, R4, PT ;  /* 0x000000041100720c */ /* 0x000fc60003f26270 */
[----:B------:R-:W-:Y:S10]  /*2ca0*/  @P3 BRA `(.L_x_4843) ;  /* 0x0000000000443947 */ /* 0x000ff40003800000 */
        /* <DEDUP_REMOVED lines=17> */
.L_x_4843:
[----:B------:R-:W-:Y:S05]  /*2dc0*/  BSYNC.RECONVERGENT B0 ;  /* 0x0000000000007941 */ /* 0x000fea0003800200 */
.L_x_4842:
[----:B------:R-:W-:Y:S04]  /*2dd0*/  BSSY.RECONVERGENT B0, `(.L_x_4844) ;  /* 0x0000010000007945 */ /* 0x000fe80003800200 */
[----:B------:R-:W-:Y:S05]  /*2de0*/  @P2 BRA `(.L_x_4845) ;  /* 0x0000000000382947 */ /* 0x000fea0003800000 */
[-C--:B------:R-:W-:Y:S02]  /*2df0*/  ISETP.GE.AND P3, PT, R173, R222.reuse, PT ;  /* 0x000000dead00720c */ /* 0x080fe40003f66270 */
[----:B------:R-:W-:Y:S02]  /*2e00*/  ISETP.GE.AND P2, PT, R43, R222, PT ;  /* 0x000000de2b00720c */ /* 0x000fe40003f46270 */
[----:B-12---:R-:W-:-:S04]  /*2e10*/  LEA R30, P4, R208, R26, 0x7 ;  /* 0x0000001ad01e7211 */ /* 0x006fc800078838ff */
        /* <DEDUP_REMOVED lines=11> */
.L_x_4845:
[----:B------:R-:W-:Y:S05]  /*2ed0*/  BSYNC.RECONVERGENT B0 ;  /* 0x0000000000007941 */ /* 0x000fea0003800200 */
.L_x_4844:
[----:B------:R-:W-:Y:S04]  /*2ee0*/  BSSY.RECONVERGENT B0, `(.L_x_4846) ;  /* 0x0000013000007945 */ /* 0x000fe80003800200 */
[----:B------:R-:W-:Y:S05]  /*2ef0*/  @P0 BRA `(.L_x_4847) ;  /* 0x0000000000440947 */ /* 0x000fea0003800000 */
[----:B-123--:R-:W-:Y:S01]  /*2f00*/  MOV R30, R26 ;  /* 0x0000001a001e7202 */ /* 0x00efe20000000f00 */
        /* <DEDUP_REMOVED lines=16> */
.L_x_4847:
[----:B------:R-:W-:Y:S05]  /*3010*/  BSYNC.RECONVERGENT B0 ;  /* 0x0000000000007941 */ /* 0x000fea0003800200 */
.L_x_4846:
        /* <DEDUP_REMOVED lines=17> */
.L_x_4849:
[----:B------:R-:W-:Y:S05]  /*3130*/  BSYNC.RECONVERGENT B0 ;  /* 0x0000000000007941 */ /* 0x000fea0003800200 */
.L_x_4848:
[----:B-1234-:R-:W2:Y:S04]  /*3140*/  LD.E.64 R30, desc[UR4][R2.64+0x1c0] ;  /* 0x0001c004021e7980 */ /* 0x01eea8000c101b00 */
[----:B------:R-:W3:Y:S01]  /*3150*/  LD.E.64 R26, desc[UR4][R2.64+0x1b8] ;  /* 0x0001b804021a7980 */ /* 0x000ee2000c101b00 */
[----:B------:R-:W-:-:S03]  /*3160*/  IMAD.MOV.U32 R22, RZ, RZ, R224 ;  /* 0x000000ffff167224 */ /* 0x000fc600078e00e0 */
[----:B------:R1:W5:Y:S01]  /*3170*/  LD.E R6, desc[UR4][R2.64+0xd8] ;  /* 0x0000d80402067980 */ /* 0x000362000c101900 */
[----:B------:R-:W-:Y:S02]  /*3180*/  IABS R18, R19 ;  /* 0x0000001300127213 */ /* 0x000fe40000000000 */
[----:B------:R-:W-:Y:S01]  /*3190*/  IABS R16, R224 ;  /* 0x000000e000107213 */ /* 0x000fe20000000000 */
[----:B------:R-:W0:Y:S01]  /*31a0*/  LDGDEPBAR ;  /* 0x00000000000079af */ /* 0x000e220000000000 */
[----:B------:R-:W4:Y:S01]  /*31b0*/  I2F.RP R24, R18 ;  /* 0x0000001200187306 */ /* 0x000f220000209400 */
[----:B--2---:R-:W-:-:S04]  /*31c0*/  IMAD.WIDE.U32 R22, R225, R30, R22 ;  /* 0x0000001ee1167225 */ /* 0x004fc800078e0016 */
[----:B------:R-:W-:Y:S01]  /*31d0*/  IMAD R0, R31, R225, RZ ;  /* 0x000000e11f007224 */ /* 0x000fe200078e02ff */
[----:B---3--:R-:W-:-:S03]  /*31e0*/  LEA R30, P0, R22, R26, 0x2 ;  /* 0x0000001a161e7211 */ /* 0x008fc600078010ff */
[----:B------:R-:W-:-:S05]  /*31f0*/  IMAD.IADD R0, R23, 0x1, R0 ;  /* 0x0000000117007824 */ /* 0x000fca00078e0200 */
[----:B------:R-:W-:-:S05]  /*3200*/  LEA.HI.X R31, R22, R27, R0, 0x2, P0 ;  /* 0x0000001b161f7211 */ /* 0x000fca00000f1400 */
[----:B------:R1:W5:Y:S01]  /*3210*/  LD.E R0, desc[UR4][R30.64] ;  /* 0x000000041e007980 */ /* 0x000362000c101900 */
[----:B----4-:R1:W2:Y:S01]  /*3220*/  MUFU.RCP R22, R24 ;  /* 0x0000001800167308 */ /* 0x0102a20000001000 */
[----:B------:R-:W-:Y:S01]  /*3230*/  MOV R26, RZ ;  /* 0x000000ff001a7202 */ /* 0x000fe20000000f00 */
[----:B------:R-:W-:Y:S01]  /*3240*/  IMAD R217, R211, R28, RZ ;  /* 0x0000001cd3d97224 */ /* 0x000fe200078e02ff */
[----:B------:R-:W-:-:S06]  /*3250*/  DEPBAR.LE SB0, 0x0 ;  /* 0x000080000000791a */ /* 0x000fcc0000000000 */
[----:B------:R-:W-:Y:S05]  /*3260*/  WARPSYNC.ALL ;  /* 0x0000000000007948 */ /* 0x000fea0003800000 */
[----:B------:R-:W-:Y:S01]  /*3270*/  BSSY.RECONVERGENT B0, `(.L_x_4850) ;  /* 0x000003d000007945 */ /* 0x000fe20003800200 */
[----:B------:R-:W-:Y:S02]  /*3280*/  SHF.L.U32 R137, R200, 0x6, RZ ;  /* 0x00000006c8897819 */ /* 0x000fe400000006ff */
[----:B--2---:R-:W-:-:S04]  /*3290*/  IADD3 R22, PT, PT, R22, 0xffffffe, RZ ;  /* 0x0ffffffe16167810 */ /* 0x004fc80007ffe0ff */
[----:B------:R-:W2:Y:S02]  /*32a0*/  F2I.FTZ.U32.TRUNC.NTZ R27, R22 ;  /* 0x00000016001b7305 */ /* 0x000ea4000021f000 */
[----:B--2---:R-:W-:-:S04]  /*32b0*/  IMAD.MOV R14, RZ, RZ, -R27 ;  /* 0x000000ffff0e7224 */ /* 0x004fc800078e0a1b */
        /* <DEDUP_REMOVED lines=12> */
[-C--:B------:R-:W-:Y:S01]  /*3380*/  @!P1 IADD3 R27, PT, PT, R27, -R18.reuse, RZ ;  /* 0x800000121b1b9210 */ /* 0x080fe20007ffe0ff */
[----:B------:R-:W-:Y:S01]  /*3390*/  @!P1 VIADD R23, R23, 0x1 ;  /* 0x0000000117179836 */ /* 0x000fe20000000000 */
[----:B------:R-:W-:Y:S02]  /*33a0*/  ISETP.NE.AND P1, PT, R19, RZ, PT ;  /* 0x000000ff1300720c */ /* 0x000fe40003f25270 */
[----:B------:R-:W-:-:S13]  /*33b0*/  ISETP.GE.U32.AND P2, PT, R27, R18, PT ;  /* 0x000000121b00720c */ /* 0x000fda0003f46070 */
[----:B------:R-:W-:-:S05]  /*33c0*/  @P2 IADD3 R23, PT, PT, R23, 0x1, RZ ;  /* 0x0000000117172810 */ /* 0x000fca0007ffe0ff */
[----:B------:R-:W-:Y:S01]  /*33d0*/  @!P0 IMAD.MOV R23, RZ, RZ, -R23 ;  /* 0x000000ffff178224 */ /* 0x000fe200078e0a17 */
[----:B------:R-:W-:Y:S01]  /*33e0*/  @!P1 LOP3.LUT R23, RZ, R19, RZ, 0x33, !PT ;  /* 0x00000013ff179212 */ /* 0x000fe200078e33ff */
[----:B------:R-:W-:-:S03]  /*33f0*/  IMAD.WIDE.U32 R18, R8, R210, RZ ;  /* 0x000000d208127225 */ /* 0x000fc600078e00ff */
[----:B------:R-:W-:Y:S01]  /*3400*/  SHF.R.S32.HI R8, RZ, 0x1f, R23 ;  /* 0x0000001fff087819 */ /* 0x000fe20000011417 */
[-C--:B------:R-:W-:Y:S01]  /*3410*/  IMAD R15, R35, R23.reuse, RZ ;  /* 0x00000017230f7224 */ /* 0x080fe200078e02ff */
[----:B------:R-:W-:Y:S01]  /*3420*/  IADD3 R19, PT, PT, R19, R14, RZ ;  /* 0x0000000e13137210 */ /* 0x000fe20007ffe0ff */
[----:B------:R-:W-:Y:S01]  /*3430*/  IMAD.WIDE.U32 R22, R34, R23, RZ ;  /* 0x0000001722167225 */ /* 0x000fe200078e00ff */
[----:B------:R-:W-:-:S03]  /*3440*/  IADD3 R12, P1, P0, R18, R12, R173 ;  /* 0x0000000c120c7210 */ /* 0x000fc6000783e0ad */
[----:B------:R-:W-:Y:S01]  /*3450*/  IMAD R8, R8, R34, R15 ;  /* 0x0000002208087224 */ /* 0x000fe200078e020f */
[----:B------:R-:W-:Y:S01]  /*3460*/  IADD3.X R10, PT, PT, R19, R10, RZ, P1, P0 ;  /* 0x0000000a130a7210 */ /* 0x000fe20000fe04ff */
[----:B-----5:R2:W3:Y:S01]  /*3470*/  MUFU.RCP R15, R6 ;  /* 0x00000006000f7308 */ /* 0x0204e20000001000 */
[----:B------:R-:W-:Y:S01]  /*3480*/  IADD3 R18, P0, PT, R12, R22, RZ ;  /* 0x000000160c127210 */ /* 0x000fe20007f1e0ff */
[----:B------:R-:W-:Y:S01]  /*3490*/  IMAD.IADD R23, R23, 0x1, R8 ;  /* 0x0000000117177824 */ /* 0x000fe200078e0208 */
[----:B------:R-:W-:-:S04]  /*34a0*/  SHF.L.U64.HI R8, R210, 0x4, R211 ;  /* 0x00000004d2087819 */ /* 0x000fc800000102d3 */
[----:B------:R-:W-:-:S03]  /*34b0*/  IADD3.X R19, PT, PT, R10, R23, RZ, P0, !PT ;  /* 0x000000170a137210 */ /* 0x000fc600007fe4ff */
[----:B------:R-:W-:-:S04]  /*34c0*/  IMAD.WIDE.U32 R18, R28, R210, R18 ;  /* 0x000000d21c127225 */ /* 0x000fc800078e0012 */
[----:B------:R-:W-:Y:S01]  /*34d0*/  IMAD.IADD R217, R19, 0x1, R217 ;  /* 0x0000000113d97824 */ /* 0x000fe200078e02d9 */
[----:B------:R-:W-:Y:S01]  /*34e0*/  LEA R216, P0, R18, R20, 0x1 ;  /* 0x0000001412d87211 */ /* 0x000fe200078008ff */
[----:B--2---:R-:W-:-:S03]  /*34f0*/  IMAD.SHL.U32 R6, R210, 0x10, RZ ;  /* 0x00000010d2067824 */ /* 0x004fc600078e00ff */
[----:B------:R-:W-:Y:S01]  /*3500*/  LEA.HI.X R217, R18, R21, R217, 0x1, P0 ;  /* 0x0000001512d97211 */ /* 0x000fe200000f0cd9 */
[----:B---3--:R-:W-:Y:S01]  /*3510*/  FMUL.FTZ R0, R0, R15 ;  /* 0x0000000f00007220 */ /* 0x008fe20000410000 */
        /* <DEDUP_REMOVED lines=16> */
.L_x_4851:
[----:B------:R3:W-:Y:S04]  /*3620*/  STS.128 [R40+0xc000], RZ ;  /* 0x00c000ff28007388 */ /* 0x0007e80000000c00 */
[----:B------:R3:W-:Y:S02]  /*3630*/  STS.128 [R40+0x10000], RZ ;  /* 0x010000ff28007388 */ /* 0x0007e40000000c00 */
.L_x_4852:
[----:B------:R-:W-:Y:S05]  /*3640*/  BSYNC.RECONVERGENT B0 ;  /* 0x0000000000007941 */ /* 0x000fea0003800200 */
.L_x_4850:
[----:B------:R-:W-:Y:S01]  /*3650*/  ISETP.GE.AND P2, PT, R13, R4, PT ;  /* 0x000000040d00720c */ /* 0x000fe20003f46270 */
[----:B------:R-:W-:Y:S01]  /*3660*/  IMAD.SHL.U32 R199, R200, 0x20, RZ ;  /* 0x00000020c8c77824 */ /* 0x000fe200078e00ff */
[----:B------:R-:W-:Y:S01]  /*3670*/  LEA R10, P1, R6, R216, 0x1 ;  /* 0x000000d8060a7211 */ /* 0x000fe200078208ff */
[----:B------:R-:W-:Y:S01]  /*3680*/  BSSY.RECONVERGENT B0, `(.L_x_4853) ;  /* 0x000001f000007945 */ /* 0x000fe20003800200 */
[-C--:B------:R-:W-:Y:S02]  /*3690*/  ISETP.GE.AND P5, PT, R5, R4.reuse, PT ;  /* 0x000000040500720c */ /* 0x080fe40003fa6270 */
[----:B------:R-:W-:Y:S02]  /*36a0*/  LOP3.LUT R5, R137, 0x1c0, RZ, 0xc0, !PT ;  /* 0x000001c089057812 */ /* 0x000fe400078ec0ff */
[----:B------:R-:W-:Y:S02]  /*36b0*/  SHF.R.U32.HI R201, RZ, 0x1, R200 ;  /* 0x00000001ffc97819 */ /* 0x000fe400000116c8 */
[----:B------:R-:W-:-:S02]  /*36c0*/  ISETP.GE.AND P3, PT, R11, R4, PT ;  /* 0x000000040b00720c */ /* 0x000fc40003f66270 */
[----:B------:R-:W-:Y:S01]  /*36d0*/  LEA.HI.X R11, R6, R217, R8, 0x1, P1 ;  /* 0x000000d9060b7211 */ /* 0x000fe200008f0c08 */
[----:B------:R4:W-:Y:S01]  /*36e0*/  @P2 STS.128 [R40+0xc800], RZ ;  /* 0x00c800ff28002388 */ /* 0x0009e20000000c00 */
[----:B------:R-:W-:Y:S02]  /*36f0*/  LOP3.LUT R8, R5, 0x8, R200, 0x78, !PT ;  /* 0x0000000805087812 */ /* 0x000fe400078e78c8 */
[----:B------:R-:W-:Y:S01]  /*3700*/  LOP3.LUT R199, R199, 0x7c00, RZ, 0xc0, !PT ;  /* 0x00007c00c7c77812 */ /* 0x000fe200078ec0ff */
[----:B------:R4:W-:Y:S01]  /*3710*/  @P2 STS.128 [R40+0x10800], RZ ;  /* 0x010800ff28002388 */ /* 0x0009e20000000c00 */
[----:B------:R-:W-:Y:S02]  /*3720*/  LOP3.LUT R46, R201, 0x8, RZ, 0xc0, !PT ;  /* 0x00000008c92e7812 */ /* 0x000fe400078ec0ff */
[----:B------:R-:W-:Y:S02]  /*3730*/  ISETP.GE.AND P6, PT, R7, R4, PT ;  /* 0x000000040700720c */ /* 0x000fe40003fc6270 */
[----:B------:R-:W-:-:S02]  /*3740*/  LOP3.LUT R7, R8, R173, RZ, 0x3c, !PT ;  /* 0x000000ad08077212 */ /* 0x000fc400078e3cff */
[-C--:B------:R-:W-:Y:S02]  /*3750*/  ISETP.GE.AND P0, PT, R9, R4.reuse, PT ;  /* 0x000000040900720c */ /* 0x080fe40003f06270 */
        /* <DEDUP_REMOVED lines=17> */
.L_x_4854:
[----:B------:R-:W-:Y:S05]  /*3870*/  BSYNC.RECONVERGENT B0 ;  /* 0x0000000000007941 */ /* 0x000fea0003800200 */
.L_x_4853:
        /* <DEDUP_REMOVED lines=19> */
.L_x_4856:
[----:B------:R-:W-:Y:S05]  /*39b0*/  BSYNC.RECONVERGENT B0 ;  /* 0x0000000000007941 */ /* 0x000fea0003800200 */
.L_x_4855:
        /* <DEDUP_REMOVED lines=23> */
.L_x_4858:
[----:B------:R-:W-:Y:S05]  /*3b30*/  BSYNC.RECONVERGENT B0 ;  /* 0x0000000000007941 */ /* 0x000fea0003800200 */
.L_x_4857:
        /* <DEDUP_REMOVED lines=21> */
.L_x_4860:
[----:B------:R-:W-:Y:S05]  /*3c90*/  BSYNC.RECONVERGENT B0 ;  /* 0x0000000000007941 */ /* 0x000fea0003800200 */
.L_x_4859:
        /* <DEDUP_REMOVED lines=18> */
.L_x_4862:
[----:B------:R-:W-:Y:S05]  /*3dc0*/  BSYNC.RECONVERGENT B0 ;  /* 0x0000000000007941 */ /* 0x000fea0003800200 */
.L_x_4861:
        /* <DEDUP_REMOVED lines=21> */
.L_x_4864:
[----:B------:R-:W-:Y:S05]  /*3f20*/  BSYNC.RECONVERGENT B0 ;  /* 0x0000000000007941 */ /* 0x000fea0003800200 */
.L_x_4863:
        /* <DEDUP_REMOVED lines=19> */
.L_x_4866:
[----:B------:R-:W-:Y:S05]  /*4060*/  BSYNC.RECONVERGENT B0 ;  /* 0x0000000000007941 */ /* 0x000fea0003800200 */
.L_x_4865:
[----:B------:R-:W-:Y:S01]  /*4070*/  LDSM.16.M88.4 R72, [R116] ;  /* 0x000000007448783b */ /* 0x000fe20000000200 */
[----:B------:R-:W-:Y:S01]  /*4080*/  R2P PR, R200, 0x6 ;  /* 0x00000006c8007804 */ /* 0x000fe20000000000 */
[----:B------:R-:W-:Y:S01]  /*4090*/  IMAD.MOV.U32 R198, RZ, RZ, 0x20 ;  /* 0x00000020ffc67424 */ /* 0x000fe200078e00ff */
[----:B------:R-:W-:Y:S01]  /*40a0*/  BSSY.RECONVERGENT B1, `(.L_x_4867) ;  /* 0x000018f000017945 */ /* 0x000fe20003800200 */
[----:B------:R-:W5:Y:S01]  /*40b0*/  LDSM.16.M88.4 R20, [R130+0x4000] ;  /* 0x004000008214783b */ /* 0x000f620000000200 */
[----:B------:R-:W-:Y:S02]  /*40c0*/  IMAD.MOV.U32 R197, RZ, RZ, 0x40 ;  /* 0x00000040ffc57424 */ /* 0x000fe400078e00ff */
[----:B------:R-:W-:Y:S01]  /*40d0*/  SEL R45, R198, 0xffffffe0, !P1 ;  /* 0xffffffe0c62d7807 */ /* 0x000fe20004800000 */
[----:B-12---:R-:W1:Y:S01]  /*40e0*/  LDSM.16.M88.4 R12, [R130+0x4800] ;  /* 0x00480000820c783b */ /* 0x006e620000000200 */
[----:B------:R-:W-:Y:S01]  /*40f0*/  VIADD R223, R41, 0xffffffff ;  /* 0xffffffff29df7836 */ /* 0x000fe20000000000 */
[----:B------:R-:W-:-:S02]  /*4100*/  SEL R47, R197, 0xffffffc0, !P2 ;  /* 0xffffffc0c52f7807 */ /* 0x000fc40005000000 */
[----:B------:R-:W-:Y:S01]  /*4110*/  IMAD.IADD R129, R116, 0x1, R45 ;  /* 0x0000000174817824 */ /* 0x000fe200078e022d */
[----:B------:R-:W-:Y:S01]  /*4120*/  IADD3 R128, PT, PT, R130, R45, RZ ;  /* 0x0000002d82807210 */ /* 0x000fe20007ffe0ff */
[----:B------:R-:W2:Y:S01]  /*4130*/  LDSM.16.M88.4 R4, [R130+0x5000] ;  /* 0x005000008204783b */ /* 0x000ea20000000200 */
[----:B------:R-:W-:Y:S01]  /*4140*/  IMAD.IADD R132, R116, 0x1, R47 ;  /* 0x0000000174847824 */ /* 0x000fe200078e022f */
[----:B------:R-:W-:Y:S02]  /*4150*/  IADD3 R136, PT, PT, R130, R47, RZ ;  /* 0x0000002f82887210 */ /* 0x000fe40007ffe0ff */
[----:B------:R-:W3:Y:S01]  /*4160*/  LDSM.16.M88.4 R104, [R130+0x5800] ;  /* 0x005800008268783b */ /* 0x000ee20000000200 */
[C---:B------:R-:W-:Y:S01]  /*4170*/  IMAD.IADD R141, R45.reuse, 0x1, R132 ;  /* 0x000000012d8d7824 */ /* 0x040fe200078e0284 */
[----:B------:R-:W-:Y:S02]  /*4180*/  IADD3 R140, PT, PT, R45, R136, RZ ;  /* 0x000000882d8c7210 */ /* 0x000fe40007ffe0ff */
[----:B------:R-:W4:Y:S01]  /*4190*/  LDSM.16.M88.4 R96, [R130+0x6000] ;  /* 0x006000008260783b */ /* 0x000f220000000200 */
[----:B------:R-:W-:-:S02]  /*41a0*/  ISETP.GT.AND P0, PT, R223, R212, PT ;  /* 0x000000d4df00720c */ /* 0x000fc40003f04270 */
[----:B------:R-:W-:Y:S01]  /*41b0*/  SHF.L.U32 R220, R223, 0x7, RZ ;  /* 0x00000007dfdc7819 */ /* 0x000fe200000006ff */
[----:B------:R-:W4:Y:S04]  /*41c0*/  LDSM.16.M88.4 R88, [R130+0x6800] ;  /* 0x006800008258783b */ /* 0x000f280000000200 */
[----:B------:R-:W4:Y:S04]  /*41d0*/  LDSM.16.M88.4 R80, [R130+0x7000] ;  /* 0x007000008250783b */ /* 0x000f280000000200 */
[----:B------:R-:W4:Y:S04]  /*41e0*/  LDSM.16.M88.4 R32, [R130+0x7800] ;  /* 0x007800008220783b */ /* 0x000f280000000200 */
[----:B------:R-:W-:Y:S04]  /*41f0*/  LDSM.16.M88.4 R56, [R129] ;  /* 0x000000008138783b */ /* 0x000fe80000000200 */
[----:B------:R-:W4:Y:S01]  /*4200*/  LDSM.16.M88.4 R28, [R128+0x4000] ;  /* 0x00400000801c783b */ /* 0x000f220000000200 */
[C---:B-----5:R-:W-:Y:S03]  /*4210*/  HMMA.16816.F32 R24, R72.reuse, R20, RZ ;  /* 0x000000144818723c */ /* 0x060fe600000018ff */
[----:B------:R-:W5:Y:S04]  /*4220*/  LDSM.16.M88.4 R48, [R128+0x4800] ;  /* 0x004800008030783b */ /* 0x000f680000000200 */
        /* <DEDUP_REMOVED lines=204> */
.L_x_4870:
        /* <DEDUP_REMOVED lines=60> */
.L_x_4871:
[----:B------:R-:W-:Y:S05]  /*52b0*/  BSYNC.RECONVERGENT B0 ;  /* 0x0000000000007941 */ /* 0x000fea0003800200 */
.L_x_4869:
        /* <DEDUP_REMOVED lines=109> */
.L_x_4868:
[----:B------:R-:W-:Y:S05]  /*5990*/  BSYNC.RECONVERGENT B1 ;  /* 0x0000000000017941 */ /* 0x000fea0003800200 */
.L_x_4867:
[----:B--2---:R-:W-:Y:S01]  /*59a0*/  SHF.R.U32.HI R40, RZ, 0x2, R200 ;  /* 0x00000002ff287819 */ /* 0x004fe200000116c8 */
[----:B------:R-:W-:Y:S01]  /*59b0*/  IMAD.SHL.U32 R43, R200, 0x2, RZ ;  /* 0x00000002c82b7824 */ /* 0x000fe200078e00ff */
        /* <DEDUP_REMOVED lines=11> */
[-C--:B------:R-:W-:Y:S01]  /*5a70*/  ISETP.GE.AND P0, PT, R35, R42.reuse, PT ;  /* 0x0000002a2300720c */ /* 0x080fe20003f06270 */
[----:B------:R-:W-:Y:S01]  /*5a80*/  VIADD R51, R31, 0x18 ;  /* 0x000000181f337836 */ /* 0x000fe20000000000 */
[-C--:B------:R-:W-:Y:S01]  /*5a90*/  ISETP.GE.AND P5, PT, R33, R42.reuse, PT ;  /* 0x0000002a2100720c */ /* 0x080fe20003fa6270 */
[C---:B------:R-:W-:Y:S01]  /*5aa0*/  IMAD.IADD R29, R28.reuse, 0x1, -R35 ;  /* 0x000000011c1d7824 */ /* 0x040fe200078e0a23 */
[----:B------:R-:W-:Y:S01]  /*5ab0*/  ISETP.GE.AND P4, PT, R129, R42, PT ;  /* 0x0000002a8100720c */ /* 0x000fe20003f86270 */
[----:B------:R-:W-:-:S02]  /*5ac0*/  IMAD.IADD R32, R28, 0x1, -R33 ;  /* 0x000000011c207824 */ /* 0x000fc400078e0a21 */
[C---:B------:R-:W-:Y:S01]  /*5ad0*/  IMAD.IADD R39, R28.reuse, 0x1, -R129 ;  /* 0x000000011c277824 */ /* 0x040fe200078e0a81 */
        /* <DEDUP_REMOVED lines=10> */
[----:B------:R-:W-:Y:S01]  /*5b80*/  ISETP.GE.AND P6, PT, R29, R42, PT ;  /* 0x0000002a1d00720c */ /* 0x000fe20003fc6270 */
[C---:B------:R-:W-:Y:S01]  /*5b90*/  IMAD.IADD R29, R28.reuse, 0x1, -R29 ;  /* 0x000000011c1d7824 */ /* 0x040fe200078e0a1d */
[----:B------:R-:W-:Y:S01]  /*5ba0*/  I2FP.F32.S32 R39, R39 ;  /* 0x0000002700277245 */ /* 0x000fe20000201400 */
[C---:B------:R-:W-:Y:S01]  /*5bb0*/  VIADD R123, R31.reuse, 0x20 ;  /* 0x000000201f7b7836 */ /* 0x040fe20000000000 */
[----:B------:R-:W-:Y:S01]  /*5bc0*/  IABS R37, R37 ;  /* 0x0000002500257213 */ /* 0x000fe20000000000 */
[C---:B------:R-:W-:Y:S01]  /*5bd0*/  IMAD.IADD R30, R28.reuse, 0x1, -R127 ;  /* 0x000000011c1e7824 */ /* 0x040fe200078e0a7f */
[----:B------:R-:W-:Y:S01]  /*5be0*/  IABS R29, R29 ;  /* 0x0000001d001d7213 */ /* 0x000fe20000000000 */
[C---:B------:R-:W-:Y:S01]  /*5bf0*/  IMAD.IADD R251, R28.reuse, 0x1, -R123 ;  /* 0x000000011cfb7824 */ /* 0x040fe200078e0a7b */
[----:B------:R-:W-:Y:S01]  /*5c00*/  I2FP.F32.S32 R37, R37 ;  /* 0x0000002500257245 */ /* 0x000fe20000201400 */
[C---:B------:R-:W-:Y:S01]  /*5c10*/  VIADD R117, R31.reuse, 0x30 ;  /* 0x000000301f757836 */ /* 0x040fe20000000000 */
[----:B------:R-:W-:Y:S01]  /*5c20*/  I2FP.F32.S32 R29, R29 ;  /* 0x0000001d001d7245 */ /* 0x000fe20000201400 */
[----:B------:R-:W-:Y:S01]  /*5c30*/  VIADD R121, R31, 0x21 ;  /* 0x000000211f797836 */ /* 0x000fe20000000000 */
[----:B------:R-:W-:Y:S01]  /*5c40*/  IABS R30, R30 ;  /* 0x0000001e001e7213 */ /* 0x000fe20000000000 */
[----:B------:R-:W-:Y:S01]  /*5c50*/  IMAD.IADD R55, R28, 0x1, -R117 ;  /* 0x000000011c377824 */ /* 0x000fe200078e0a75 */
[----:B------:R-:W-:Y:S01]  /*5c60*/  IABS R251, R251 ;  /* 0x000000fb00fb7213 */ /* 0x000fe20000000000 */
[C---:B------:R-:W-:Y:S01]  /*5c70*/  FFMA.FTZ R20, -R0.reuse, R29, R20 ;  /* 0x0000001d00147223 */ /* 0x040fe20000010114 */
[C---:B------:R-:W-:Y:S01]  /*5c80*/  FFMA.FTZ R29, -R0.reuse, R32, R21 ;  /* 0x00000020001d7223 */ /* 0x040fe20000010115 */
[----:B------:R-:W-:Y:S01]  /*5c90*/  FFMA.FTZ R21, -R0, R39, R16 ;  /* 0x0000002700157223 */ /* 0x000fe20000010110 */
[----:B------:R-:W-:-:S02]  /*5ca0*/  IMAD.IADD R39, R28, 0x1, -R119 ;  /* 0x000000011c277824 */ /* 0x000fc400078e0a77 */
[----:B------:R-:W-:Y:S01]  /*5cb0*/  FFMA.FTZ R16, -R0, R37, R12 ;  /* 0x0000002500107223 */ /* 0x000fe2000001010c */
[C---:B------:R-:W-:Y:S01]  /*5cc0*/  VIADD R37, R31.reuse, 0x29 ;  /* 0x000000291f257836 */ /* 0x040fe20000000000 */
[----:B------:R-:W-:Y:S01]  /*5cd0*/  I2FP.F32.S32 R30, R30 ;  /* 0x0000001e001e7245 */ /* 0x000fe20000201400 */
[C---:B------:R-:W-:Y:S01]  /*5ce0*/  VIADD R115, R31.reuse, 0x31 ;  /* 0x000000311f737836 */ /* 0x040fe20000000000 */
[----:B------:R-:W-:Y:S01]  /*5cf0*/  IABS R39, R39 ;  /* 0x0000002700277213 */ /* 0x000fe20000000000 */
[----:B------:R-:W-:Y:S01]  /*5d00*/  IMAD.IADD R12, R28, 0x1, -R37 ;  /* 0x000000011c0c7824 */ /* 0x000fe200078e0a25 */
[----:B------:R-:W-:Y:S01]  /*5d10*/  I2FP.F32.S32 R251, R251 ;  /* 0x000000fb00fb7245 */ /* 0x000fe20000201400 */
[----:B------:R-:W-:Y:S01]  /*5d20*/  FFMA.FTZ R17, -R0, R30, R17 ;  /* 0x0000001e00117223 */ /* 0x000fe20000010111 */
[----:B------:R-:W-:Y:S01]  /*5d30*/  I2FP.F32.S32 R39, R39 ;  /* 0x0000002700277245 */ /* 0x000fe20000201400 */
[----:B------:R-:W-:Y:S01]  /*5d40*/  IMAD.IADD R30, R28, 0x1, -R121 ;  /* 0x000000011c1e7824 */ /* 0x000fe200078e0a79 */
[----:B------:R-:W-:Y:S01]  /*5d50*/  IABS R12, R12 ;  /* 0x0000000c000c7213 */ /* 0x000fe20000000000 */
[C---:B------:R-:W-:Y:S01]  /*5d60*/  VIADD R65, R31.reuse, 0x40 ;  /* 0x000000401f417836 */ /* 0x040fe20000000000 */
[----:B------:R-:W-:Y:S01]  /*5d70*/  IABS R55, R55 ;  /* 0x0000003700377213 */ /* 0x000fe20000000000 */
[C---:B------:R-:W-:Y:S01]  /*5d80*/  FFMA.FTZ R36, -R0.reuse, R39, R4 ;  /* 0x0000002700247223 */ /* 0x040fe20000010104 */
[----:B------:R-:W-:Y:S01]  /*5d90*/  VIADD R39, R31, 0x39 ;  /* 0x000000391f277836 */ /* 0x000fe20000000000 */
[----:B------:R-:W-:Y:S01]  /*5da0*/  I2FP.F32.S32 R12, R12 ;  /* 0x0000000c000c7245 */ /* 0x000fe20000201400 */
[----:B------:R-:W-:Y:S01]  /*5db0*/  FFMA.FTZ R251, -R0, R251, R8 ;  /* 0x000000fb00fb7223 */ /* 0x000fe20000010108 */
[----:B------:R-:W-:Y:S01]  /*5dc0*/  I2FP.F32.S32 R55, R55 ;  /* 0x0000003700377245 */ /* 0x000fe20000201400 */
[C---:B------:R-:W-:Y:S01]  /*5dd0*/  IMAD.IADD R4, R28.reuse, 0x1, -R39 ;  /* 0x000000011c047824 */ /* 0x040fe200078e0a27 */
[----:B------:R-:W-:Y:S01]  /*5de0*/  IABS R30, R30 ;  /* 0x0000001e001e7213 */ /* 0x000fe20000000000 */
[----:B------:R-:W-:-:S02]  /*5df0*/  IMAD.IADD R8, R28, 0x1, -R115 ;  /* 0x000000011c087824 */ /* 0x000fc400078e0a73 */
[----:B------:R-:W-:Y:S01]  /*5e00*/  FFMA.FTZ R49, -R0, R12, R5 ;  /* 0x0000000c00317223 */ /* 0x000fe20000010105 */
[----:B------:R-:W-:Y:S01]  /*5e10*/  IMAD.IADD R5, R28, 0x1, -R65 ;  /* 0x000000011c057824 */ /* 0x000fe200078e0a41 */
[----:B------:R-:W-:Y:S01]  /*5e20*/  IABS R4, R4 ;  /* 0x0000000400047213 */ /* 0x000fe20000000000 */
[C---:B------:R-:W-:Y:S01]  /*5e30*/  FFMA.FTZ R108, -R0.reuse, R55, R108 ;  /* 0x00000037006c7223 */ /* 0x040fe2000001016c */
[C---:B------:R-:W-:Y:S01]  /*5e40*/  VIADD R55, R31.reuse, 0x51 ;  /* 0x000000511f377836 */ /* 0x040fe20000000000 */
[----:B------:R-:W-:Y:S01]  /*5e50*/  IABS R8, R8 ;  /* 0x0000000800087213 */ /* 0x000fe20000000000 */
[C---:B------:R-:W-:Y:S01]  /*5e60*/  VIADD R113, R31.reuse, 0x38 ;  /* 0x000000381f717836 */ /* 0x040fe20000000000 */
[----:B------:R-:W-:Y:S01]  /*5e70*/  I2FP.F32.S32 R4, R4 ;  /* 0x0000000400047245 */ /* 0x000fe20000201400 */
[C---:B------:R-:W-:Y:S01]  /*5e80*/  VIADD R69, R31.reuse, 0x49 ;  /* 0x000000491f457836 */ /* 0x040fe20000000000 */
[----:B------:R-:W-:Y:S01]  /*5e90*/  I2FP.F32.S32 R30, R30 ;  /* 0x0000001e001e7245 */ /* 0x000fe20000201400 */
[C---:B------:R-:W-:Y:S01]  /*5ea0*/  VIADD R67, R31.reuse, 0x50 ;  /* 0x000000501f437836 */ /* 0x040fe20000000000 */
[----:B------:R-:W-:Y:S01]  /*5eb0*/  IABS R5, R5 ;  /* 0x0000000500057213 */ /* 0x000fe20000000000 */
[----:B------:R-:W-:Y:S01]  /*5ec0*/  FFMA.FTZ R105, -R0, R4, R105 ;  /* 0x0000000400697223 */ /* 0x000fe20000010169 */
[----:B------:R-:W-:Y:S01]  /*5ed0*/  IMAD.IADD R4, R28, 0x1, -R55 ;  /* 0x000000011c047824 */ /* 0x000fe200078e0a37 */
[----:B------:R-:W-:Y:S01]  /*5ee0*/  I2FP.F32.S32 R8, R8 ;  /* 0x0000000800087245 */ /* 0x000fe20000201400 */
[----:B------:R-:W-:Y:S01]  /*5ef0*/  FFMA.FTZ R53, -R0, R30, R9 ;  /* 0x0000001e00357223 */ /* 0x000fe20000010109 */
[----:B------:R-:W-:Y:S01]  /*5f00*/  I2FP.F32.S32 R5, R5 ;  /* 0x0000000500057245 */ /* 0x000fe20000201400 */
[----:B------:R-:W-:Y:S01]  /*5f10*/  IMAD.IADD R9, R28, 0x1, -R113 ;  /* 0x000000011c097824 */ /* 0x000fe200078e0a71 */
[----:B------:R-:W-:Y:S01]  /*5f20*/  IABS R4, R4 ;  /* 0x0000000400047213 */ /* 0x000fe20000000000 */
[----:B------:R-:W-:Y:S01]  /*5f30*/  FFMA.FTZ R245, -R0, R8, R109 ;  /* 0x0000000800f57223 */ /* 0x000fe2000001016d */
[----:B------:R-:W-:-:S02]  /*5f40*/  VIADD R109, R31, 0x41 ;  /* 0x000000411f6d7836 */ /* 0x000fc40000000000 */
[----:B------:R-:W-:Y:S01]  /*5f50*/  FFMA.FTZ R100, -R0, R5, R100 ;  /* 0x0000000500647223 */ /* 0x000fe20000010164 */
[C---:B------:R-:W-:Y:S01]  /*5f60*/  IMAD.IADD R8, R28.reuse, 0x1, -R69 ;  /* 0x000000011c087824 */ /* 0x040fe200078e0a45 */
[----:B------:R-:W-:Y:S01]  /*5f70*/  IABS R9, R9 ;  /* 0x0000000900097213 */ /* 0x000fe20000000000 */
[C---:B------:R-:W-:Y:S01]  /*5f80*/  IMAD.IADD R5, R28.reuse, 0x1, -R67 ;  /* 0x000000011c057824 */ /* 0x040fe200078e0a43 */
[----:B------:R-:W-:Y:S01]  /*5f90*/  I2FP.F32.S32 R4, R4 ;  /* 0x0000000400047245 */ /* 0x000fe20000201400 */
[----:B------:R-:W-:Y:S01]  /*5fa0*/  IMAD.IADD R12, R28, 0x1, -R109 ;  /* 0x000000011c0c7824 */ /* 0x000fe200078e0a6d */
[----:B------:R-:W-:Y:S01]  /*5fb0*/  I2FP.F32.S32 R9, R9 ;  /* 0x0000000900097245 */ /* 0x000fe20000201400 */
[C---:B------:R-:W-:Y:S01]  /*5fc0*/  VIADD R57, R31.reuse, 0x61 ;  /* 0x000000611f397836 */ /* 0x040fe20000000000 */
[----:B------:R-:W-:Y:S01]  /*5fd0*/  IABS R8, R8 ;  /* 0x0000000800087213 */ /* 0x000fe20000000000 */
[----:B------:R-:W-:Y:S01]  /*5fe0*/  FFMA.FTZ R93, -R0, R4, R93 ;  /* 0x00000004005d7223 */ /* 0x000fe2000001015d */
[----:B------:R-:W-:Y:S01]  /*5ff0*/  IABS R5, R5 ;  /* 0x0000000500057213 */ /* 0x000fe20000000000 */
[C---:B------:R-:W-:Y:S01]  /*6000*/  VIADD R71, R31.reuse, 0x48 ;  /* 0x000000481f477836 */ /* 0x040fe20000000000 */
[----:B------:R-:W-:Y:S01]  /*6010*/  IABS R12, R12 ;  /* 0x0000000c000c7213 */ /* 0x000fe20000000000 */
[----:B------:R-:W-:Y:S01]  /*6020*/  IMAD.IADD R4, R28, 0x1, -R57 ;  /* 0x000000011c047824 */ /* 0x000fe200078e0a39 */
[----:B------:R-:W-:Y:S01]  /*6030*/  I2FP.F32.S32 R8, R8 ;  /* 0x0000000800087245 */ /* 0x000fe20000201400 */
[----:B------:R-:W-:Y:S01]  /*6040*/  FFMA.FTZ R104, -R0, R9, R104 ;  /* 0x0000000900687223 */ /* 0x000fe20000010168 */
[----:B------:R-:W-:Y:S01]  /*6050*/  I2FP.F32.S32 R5, R5 ;  /* 0x0000000500057245 */ /* 0x000fe20000201400 */
[----:B------:R-:W-:Y:S01]  /*6060*/  IMAD.IADD R9, R28, 0x1, -R71 ;  /* 0x000000011c097824 */ /* 0x000fe200078e0a47 */
[----:B------:R-:W-:Y:S01]  /*6070*/  I2FP.F32.S32 R12, R12 ;  /* 0x0000000c000c7245 */ /* 0x000fe20000201400 */
[C---:B------:R-:W-:Y:S01]  /*6080*/  VIADD R61, R31.reuse, 0x59 ;  /* 0x000000591f3d7836 */ /* 0x040fe20000000000 */
[----:B------:R-:W-:Y:S01]  /*6090*/  IABS R4, R4 ;  /* 0x0000000400047213 */ /* 0x000fe20000000000 */
[C---:B------:R-:W-:Y:S01]  /*60a0*/  FFMA.FTZ R97, -R0.reuse, R8, R97 ;  /* 0x0000000800617223 */ /* 0x040fe20000010161 */
[----:B------:R-:W-:Y:S01]  /*60b0*/  FFMA.FTZ R92, -R0, R5, R92 ;  /* 0x00000005005c7223 */ /* 0x000fe2000001015c */
[C---:B------:R-:W-:Y:S01]  /*60c0*/  IMAD.IADD R8, R28.reuse, 0x1, -R61 ;  /* 0x000000011c087824 */ /* 0x040fe200078e0a3d */
[----:B------:R-:W-:Y:S01]  /*60d0*/  IABS R9, R9 ;  /* 0x0000000900097213 */ /* 0x000fe20000000000 */
[----:B------:R-:W-:Y:S01]  /*60e0*/  IMAD.IADD R5, R28, 0x1, -R31 ;  /* 0x000000011c057824 */ /* 0x000fe200078e0a1f */
[----:B------:R-:W-:Y:S01]  /*60f0*/  I2FP.F32.S32 R4, R4 ;  /* 0x0000000400047245 */ /* 0x000fe20000201400 */
[----:B------:R-:W-:Y:S01]  /*6100*/  FFMA.FTZ R101, -R0, R12, R101 ;  /* 0x0000000c00657223 */ /* 0x000fe20000010165 */
[----:B------:R-:W-:Y:S01]  /*6110*/  VIADD R12, R28, 0x8 ;  /* 0x000000081c0c7836 */ /* 0x000fe20000000000 */
[----:B------:R-:W-:Y:S01]  /*6120*/  I2FP.F32.S32 R9, R9 ;  /* 0x0000000900097245 */ /* 0x000fe20000201400 */
[----:B------:R-:W-:Y:S01]  /*6130*/  VIADD R59, R31, 0x60 ;  /* 0x000000601f3b7836 */ /* 0x000fe20000000000 */
[----:B------:R-:W-:Y:S01]  /*6140*/  IABS R8, R8 ;  /* 0x0000000800087213 */ /* 0x000fe20000000000 */
[----:B------:R-:W-:Y:S01]  /*6150*/  FFMA.FTZ R85, -R0, R4, R85 ;  /* 0x0000000400557223 */ /* 0x000fe20000010155 */
[----:B------:R-:W-:Y:S01]  /*6160*/  IABS R5, R5 ;  /* 0x0000000500057213 */ /* 0x000fe20000000000 */
[----:B------:R-:W-:Y:S01]  /*6170*/  IMAD.IADD R4, R12, 0x1, -R31 ;  /* 0x000000010c047824 */ /* 0x000fe200078e0a1f */
[----:B------:R-:W-:Y:S01]  /*6180*/  I2FP.F32.S32 R8, R8 ;  /* 0x0000000800087245 */ /* 0x000fe20000201400 */
[----:B------:R-:W-:Y:S01]  /*6190*/  FFMA.FTZ R96, -R0, R9, R96 ;  /* 0x0000000900607223 */ /* 0x000fe20000010160 */
[----:B------:R-:W-:Y:S01]  /*61a0*/  I2FP.F32.S32 R5, R5 ;  /* 0x0000000500057245 */ /* 0x000fe20000201400 */
[----:B------:R-:W-:Y:S01]  /*61b0*/  IMAD.IADD R9, R28, 0x1, -R59 ;  /* 0x000000011c097824 */ /* 0x000fe200078e0a3b */
[----:B------:R-:W-:Y:S01]  /*61c0*/  IABS R4, R4 ;  /* 0x0000000400047213 */ /* 0x000fe20000000000 */
[----:B------:R-:W-:-:S02]  /*61d0*/  IMAD.IADD R33, R12, 0x1, -R33 ;  /* 0x000000010c217824 */ /* 0x000fc400078e0a21 */
[C---:B------:R-:W-:Y:S01]  /*61e0*/  FFMA.FTZ R89, -R0.reuse, R8, R89 ;  /* 0x0000000800597223 */ /* 0x040fe20000010159 */
[CC--:B------:R-:W-:Y:S01]  /*61f0*/  FFMA.FTZ R8, -R0.reuse, R5.reuse, R24 ;  /* 0x0000000500087223 */ /* 0x0c0fe20000010118 */
[----:B------:R-:W-:Y:S01]  /*6200*/  FFMA.FTZ R22, -R0, R5, R22 ;  /* 0x0000000500167223 */ /* 0x000fe20000010116 */
[----:B------:R-:W-:Y:S01]  /*6210*/  IABS R9, R9 ;  /* 0x0000000900097213 */ /* 0x000fe20000000000 */
[C---:B------:R-:W-:Y:S01]  /*6220*/  IMAD.IADD R129, R12.reuse, 0x1, -R129 ;  /* 0x000000010c817824 */ /* 0x040fe200078e0a81 */
[----:B------:R-:W-:Y:S01]  /*6230*/  I2FP.F32.S32 R5, R4 ;  /* 0x0000000400057245 */ /* 0x000fe20000201400 */
[----:B------:R-:W-:Y:S01]  /*6240*/  IMAD.IADD R35, R12, 0x1, -R35 ;  /* 0x000000010c237824 */ /* 0x000fe200078e0a23 */
        /* <DEDUP_REMOVED lines=8> */
[----:B------:R-:W-:Y:S01]  /*62d0*/  ISETP.GE.AND P3, PT, R127, R42, PT ;  /* 0x0000002a7f00720c */ /* 0x000fe20003f66270 */
[----:B------:R-:W-:Y:S01]  /*62e0*/  IMAD.IADD R127, R12, 0x1, -R127 ;  /* 0x000000010c7f7824 */ /* 0x000fe200078e0a7f */
[----:B------:R-:W-:Y:S01]  /*62f0*/  IABS R35, R35 ;  /* 0x0000002300237213 */ /* 0x000fe20000000000 */
[----:B------:R-:W-:Y:S01]  /*6300*/  FFMA.FTZ R5, -R0, R26, R23 ;  /* 0x0000001a00057223 */ /* 0x000fe20000010117 */
[----:B------:R-:W-:Y:S01]  /*6310*/  I2FP.F32.S32 R9, R129 ;  /* 0x0000008100097245 */ /* 0x000fe20000201400 */
[----:B------:R-:W-:Y:S01]  /*6320*/  IMAD.IADD R23, R12, 0x1, -R119 ;  /* 0x000000010c177824 */ /* 0x000fe200078e0a77 */
[----:B------:R-:W-:Y:S01]  /*6330*/  I2FP.F32.S32 R35, R35 ;  /* 0x0000002300237245 */ /* 0x000fe20000201400 */
[----:B------:R-:W-:Y:S01]  /*6340*/  VIADD R63, R31, 0x58 ;  /* 0x000000581f3f7836 */ /* 0x000fe20000000000 */
[----:B------:R-:W-:Y:S01]  /*6350*/  IABS R127, R127 ;  /* 0x0000007f007f7213 */ /* 0x000fe20000000000 */
[----:B------:R-:W-:Y:S01]  /*6360*/  FFMA.FTZ R9, -R0, R9, R18 ;  /* 0x0000000900097223 */ /* 0x000fe20000010112 */
[----:B------:R-:W-:Y:S01]  /*6370*/  IMAD.IADD R18, R12, 0x1, -R51 ;  /* 0x000000010c127824 */ /* 0x000fe200078e0a33 */
[----:B------:R-:W-:Y:S01]  /*6380*/  IABS R23, R23 ;  /* 0x0000001700177213 */ /* 0x000fe20000000000 */
[----:B------:R-:W-:Y:S01]  /*6390*/  FFMA.FTZ R27, -R0, R35, R27 ;  /* 0x00000023001b7223 */ /* 0x000fe2000001011b */
[----:B------:R-:W-:Y:S01]  /*63a0*/  I2FP.F32.S32 R24, R127 ;  /* 0x0000007f00187245 */ /* 0x000fe20000201400 */
[----:B------:R-:W-:Y:S01]  /*63b0*/  IMAD.IADD R131, R28, 0x1, -R63 ;  /* 0x000000011c837824 */ /* 0x000fe200078e0a3f */
[----:B------:R-:W-:-:S02]  /*63c0*/  FSEL R8, R8, -INF , !P1 ;  /* 0xff80000008087808 */ /* 0x000fc40004800000 */
[----:B------:R-:W-:Y:S01]  /*63d0*/  FSEL R4, R4, -INF , !P1 ;  /* 0xff80000004047808 */ /* 0x000fe20004800000 */
[----:B------:R-:W-:Y:S01]  /*63e0*/  FFMA.FTZ R19, -R0, R24, R19 ;  /* 0x0000001800137223 */ /* 0x000fe20000010113 */
[----:B------:R-:W-:Y:S01]  /*63f0*/  ISETP.GE.AND P1, PT, R51, R42, PT ;  /* 0x0000002a3300720c */ /* 0x000fe20003f26270 */
[----:B------:R-:W-:Y:S01]  /*6400*/  IMAD.IADD R51, R12, 0x1, -R123 ;  /* 0x000000010c337824 */ /* 0x000fe200078e0a7b */
[----:B------:R-:W-:Y:S02]  /*6410*/  FSEL R35, R25, -INF , !P0 ;  /* 0xff80000019237808 */ /* 0x000fe40004000000 */
[----:B------:R-:W-:Y:S01]  /*6420*/  FSEL R25, R22, -INF , !P6 ;  /* 0xff80000016197808 */ /* 0x000fe20007000000 */
[----:B------:R-:W-:Y:S01]  /*6430*/  IMAD.IADD R22, R12, 0x1, -R125 ;  /* 0x000000010c167824 */ /* 0x000fe200078e0a7d */
[----:B------:R-:W-:Y:S02]  /*6440*/  FSEL R21, R21, -INF , !P4 ;  /* 0xff80000015157808 */ /* 0x000fe40006000000 */
[----:B------:R-:W-:-:S02]  /*6450*/  FSEL R9, R9, -INF , !P4 ;  /* 0xff80000009097808 */ /* 0x000fc40006000000 */
[----:B------:R-:W-:Y:S01]  /*6460*/  FSEL R33, R20, -INF , !P6 ;  /* 0xff80000014217808 */ /* 0x000fe20007000000 */
[----:B------:R-:W-:Y:S01]  /*6470*/  IMAD.IADD R20, R12, 0x1, -R121 ;  /* 0x000000010c147824 */ /* 0x000fe200078e0a79 */
[----:B------:R-:W-:Y:S02]  /*6480*/  ISETP.GE.AND P4, PT, R119, R42, PT ;  /* 0x0000002a7700720c */ /* 0x000fe40003f86270 */
[----:B------:R-:W-:Y:S02]  /*6490*/  I2FP.F32.S32 R23, R23 ;  /* 0x0000001700177245 */ /* 0x000fe40000201400 */
[----:B------:R-:W-:Y:S02]  /*64a0*/  IABS R119, R18 ;  /* 0x0000001200777213 */ /* 0x000fe40000000000 */
[----:B------:R-:W-:Y:S01]  /*64b0*/  IABS R51, R51 ;  /* 0x0000003300337213 */ /* 0x000fe20000000000 */
[----:B------:R-:W-:Y:S01]  /*64c0*/  FFMA.FTZ R6, -R0, R23, R6 ;  /* 0x0000001700067223 */ /* 0x000fe20000010106 */
[----:B------:R-:W-:-:S02]  /*64d0*/  IABS R22, R22 ;  /* 0x0000001600167213 */ /* 0x000fc40000000000 */
[----:B------:R-:W-:Y:S02]  /*64e0*/  I2FP.F32.S32 R119, R119 ;  /* 0x0000007700777245 */ /* 0x000fe40000201400 */
[----:B------:R-:W-:Y:S02]  /*64f0*/  IABS R20, R20 ;  /* 0x0000001400147213 */ /* 0x000fe40000000000 */
[----:B------:R-:W-:Y:S01]  /*6500*/  FSEL R23, R17, -INF , !P3 ;  /* 0xff80000011177808 */ /* 0x000fe20005800000 */
[----:B------:R-:W-:Y:S01]  /*6510*/  FFMA.FTZ R18, -R0, R119, R14 ;  /* 0x0000007700127223 */ /* 0x000fe2000001010e */
[----:B------:R-:W-:Y:S02]  /*6520*/  FSEL R17, R19, -INF , !P3 ;  /* 0xff80000013117808 */ /* 0x000fe40005800000 */
[----:B------:R-:W-:Y:S02]  /*6530*/  I2FP.F32.S32 R51, R51 ;  /* 0x0000003300337245 */ /* 0x000fe40000201400 */
[----:B------:R-:W-:Y:S01]  /*6540*/  FSEL R19, R16, -INF , !P1 ;  /* 0xff80000010137808 */ /* 0x000fe20004800000 */
[----:B------:R-:W-:Y:S01]  /*6550*/  IMAD.IADD R16, R12, 0x1, -R37 ;  /* 0x000000010c107824 */ /* 0x000fe200078e0a25 */
[----:B------:R-:W-:Y:S01]  /*6560*/  I2FP.F32.S32 R22, R22 ;  /* 0x0000001600167245 */ /* 0x000fe20000201400 */
[----:B------:R-:W-:Y:S01]  /*6570*/  FFMA.FTZ R10, -R0, R51, R10 ;  /* 0x00000033000a7223 */ /* 0x000fe2000001010a */
[----:B------:R-:W-:-:S02]  /*6580*/  I2FP.F32.S32 R20, R20 ;  /* 0x0000001400147245 */ /* 0x000fc40000201400 */
[----:B------:R-:W-:Y:S01]  /*6590*/  IABS R32, R32 ;  /* 0x0000002000207213 */ /* 0x000fe20000000000 */
[----:B------:R-:W-:Y:S01]  /*65a0*/  FFMA.FTZ R14, -R0, R22, R15 ;  /* 0x00000016000e7223 */ /* 0x000fe2000001010f */
[-C--:B------:R-:W-:Y:S01]  /*65b0*/  ISETP.GE.AND P3, PT, R37, R42.reuse, PT ;  /* 0x0000002a2500720c */ /* 0x080fe20003f66270 */
[----:B------:R-:W-:Y:S01]  /*65c0*/  IMAD.IADD R37, R12, 0x1, -R113 ;  /* 0x000000010c257824 */ /* 0x000fe200078e0a71 */
[----:B------:R-:W-:Y:S01]  /*65d0*/  ISETP.GE.AND P6, PT, R123, R42, PT ;  /* 0x0000002a7b00720c */ /* 0x000fe20003fc6270 */
[----:B------:R-:W-:Y:S01]  /*65e0*/  FFMA.FTZ R51, -R0, R20, R11 ;  /* 0x0000001400337223 */ /* 0x000fe2000001010b */
[----:B------:R-:W-:Y:S02]  /*65f0*/  IABS R16, R16 ;  /* 0x0000001000107213 */ /* 0x000fe40000000000 */
[----:B------:R-:W-:Y:S02]  /*6600*/  I2FP.F32.S32 R32, R32 ;  /* 0x0000002000207245 */ /* 0x000fe40000201400 */
[----:B------:R-:W-:-:S02]  /*6610*/  FSEL R29, R29, -INF , !P5 ;  /* 0xff8000001d1d7808 */ /* 0x000fc40006800000 */
[----:B------:R-:W-:Y:S01]  /*6620*/  FSEL R5, R5, -INF , !P5 ;  /* 0xff80000005057808 */ /* 0x000fe20006800000 */
[----:B------:R-:W-:Y:S01]  /*6630*/  FFMA.FTZ R13, -R0, R32, R13 ;  /* 0x00000020000d7223 */ /* 0x000fe2000001010d */
[----:B------:R-:W-:Y:S02]  /*6640*/  FSEL R15, R18, -INF , !P1 ;  /* 0xff800000120f7808 */ /* 0x000fe40004800000 */
[-C--:B------:R-:W-:Y:S02]  /*6650*/  ISETP.GE.AND P5, PT, R121, R42.reuse, PT ;  /* 0x0000002a7900720c */ /* 0x080fe40003fa6270 */
[----:B------:R-:W-:Y:S01]  /*6660*/  ISETP.GE.AND P1, PT, R117, R42, PT ;  /* 0x0000002a7500720c */ /* 0x000fe20003f26270 */
[----:B------:R-:W-:Y:S01]  /*6670*/  IMAD.IADD R117, R12, 0x1, -R117 ;  /* 0x000000010c757824 */ /* 0x000fe200078e0a75 */
[----:B------:R-:W-:Y:S01]  /*6680*/  FSEL R249, R10, -INF , !P6 ;  /* 0xff8000000af97808 */ /* 0x000fe20007000000 */
[----:B------:R-:W-:Y:S01]  /*6690*/  IMAD.IADD R10, R12, 0x1, -R39 ;  /* 0x000000010c0a7824 */ /* 0x000fe200078e0a27 */
[----:B------:R-:W-:-:S02]  /*66a0*/  IABS R37, R37 ;  /* 0x0000002500257213 */ /* 0x000fc40000000000 */
[----:B------:R-:W-:Y:S02]  /*66b0*/  I2FP.F32.S32 R16, R16 ;  /* 0x0000001000107245 */ /* 0x000fe40000201400 */
[----:B------:R-:W-:Y:S02]  /*66c0*/  FSEL R27, R27, -INF , !P0 ;  /* 0xff8000001b1b7808 */ /* 0x000fe40004000000 */
[----:B------:R-:W-:Y:S02]  /*66d0*/  FSEL R53, R53, -INF , !P5 ;  /* 0xff80000035357808 */ /* 0x000fe40006800000 */
[----:B------:R-:W-:Y:S02]  /*66e0*/  FSEL R51, R51, -INF , !P5 ;  /* 0xff80000033337808 */ /* 0x000fe40006800000 */
[-C--:B------:R-:W-:Y:S02]  /*66f0*/  ISETP.GE.AND P0, PT, R125, R42.reuse, PT ;  /* 0x0000002a7d00720c */ /* 0x080fe40003f06270 */
[----:B------:R-:W-:Y:S01]  /*6700*/  ISETP.GE.AND P5, PT, R39, R42, PT ;  /* 0x0000002a2700720c */ /* 0x000fe20003fa6270 */
[----:B------:R-:W-:Y:S01]  /*6710*/  FFMA.FTZ R7, -R0, R16, R7 ;  /* 0x0000001000077223 */ /* 0x000fe20000010107 */
[----:B------:R-:W-:-:S02]  /*6720*/  IABS R39, R117 ;  /* 0x0000007500277213 */ /* 0x000fc40000000000 */
[----:B------:R-:W-:Y:S02]  /*6730*/  I2FP.F32.S32 R37, R37 ;  /* 0x0000002500257245 */ /* 0x000fe40000201400 */
[----:B------:R-:W-:Y:S02]  /*6740*/  IABS R10, R10 ;  /* 0x0000000a000a7213 */ /* 0x000fe40000000000 */
[----:B------:R-:W-:Y:S01]  /*6750*/  FSEL R11, R13, -INF , !P0 ;  /* 0xff8000000d0b7808 */ /* 0x000fe20004000000 */
[----:B------:R-:W-:Y:S01]  /*6760*/  FFMA.FTZ R106, -R0, R37, R106 ;  /* 0x00000025006a7223 */ /* 0x000fe2000001016a */
[----:B------:R-:W-:Y:S01]  /*6770*/  FSEL R13, R14, -INF , !P0 ;  /* 0xff8000000e0d7808 */ /* 0x000fe20004000000 */
[----:B------:R-:W-:Y:S01]  /*6780*/  IMAD.IADD R14, R12, 0x1, -R115 ;  /* 0x000000010c0e7824 */ /* 0x000fe200078e0a73 */
[----:B------:R-:W-:Y:S02]  /*6790*/  I2FP.F32.S32 R39, R39 ;  /* 0x0000002700277245 */ /* 0x000fe40000201400 */
[----:B------:R-:W-:-:S02]  /*67a0*/  I2FP.F32.S32 R10, R10 ;  /* 0x0000000a000a7245 */ /* 0x000fc40000201400 */
[----:B------:R-:W-:Y:S01]  /*67b0*/  FSEL R37, R7, -INF , !P3 ;  /* 0xff80000007257808 */ /* 0x000fe20005800000 */
[----:B------:R-:W-:Y:S02]  /*67c0*/  IMAD.IADD R7, R12, 0x1, -R67 ;  /* 0x000000010c077824 */ /* 0x000fe400078e0a43 */
[C---:B------:R-:W-:Y:S01]  /*67d0*/  FFMA.FTZ R110, -R0.reuse, R39, R110 ;  /* 0x00000027006e7223 */ /* 0x040fe2000001016e */
[----:B------:R-:W-:Y:S01]  /*67e0*/  IABS R14, R14 ;  /* 0x0000000e000e7213 */ /* 0x000fe20000000000 */
[----:B------:R-:W-:Y:S01]  /*67f0*/  FFMA.FTZ R107, -R0, R10, R107 ;  /* 0x0000000a006b7223 */ /* 0x000fe2000001016b */
[----:B------:R-:W-:Y:S01]  /*6800*/  FSEL R39, R6, -INF , !P4 ;  /* 0xff80000006277808 */ /* 0x000fe20006000000 */
[C---:B------:R-:W-:Y:S01]  /*6810*/  IMAD.IADD R6, R12.reuse, 0x1, -R69 ;  /* 0x000000010c067824 */ /* 0x040fe200078e0a45 */
[----:B------:R-:W-:Y:S01]  /*6820*/  IABS R7, R7 ;  /* 0x0000000700077213 */ /* 0x000fe20000000000 */
[----:B------:R-:W-:Y:S01]  /*6830*/  IMAD.IADD R10, R12, 0x1, -R109 ;  /* 0x000000010c0a7824 */ /* 0x000fe200078e0a6d */
[----:B------:R-:W-:-:S02]  /*6840*/  I2FP.F32.S32 R14, R14 ;  /* 0x0000000e000e7245 */ /* 0x000fc40000201400 */
[----:B------:R-:W-:Y:S02]  /*6850*/  IABS R6, R6 ;  /* 0x0000000600067213 */ /* 0x000fe40000000000 */
[----:B------:R-:W-:Y:S02]  /*6860*/  I2FP.F32.S32 R7, R7 ;  /* 0x0000000700077245 */ /* 0x000fe40000201400 */
[----:B------:R-:W-:Y:S01]  /*6870*/  IABS R10, R10 ;  /* 0x0000000a000a7213 */ /* 0x000fe20000000000 */
[----:B------:R-:W-:Y:S01]  /*6880*/  FFMA.FTZ R111, -R0, R14, R111 ;  /* 0x0000000e006f7223 */ /* 0x000fe2000001016f */
[----:B------:R-:W-:Y:S01]  /*6890*/  FSEL R251, R251, -INF , !P6 ;  /* 0xff800000fbfb7808 */ /* 0x000fe20007000000 */
[----:B------:R-:W-:Y:S01]  /*68a0*/  IMAD.IADD R14, R12, 0x1, -R65 ;  /* 0x000000010c0e7824 */ /* 0x000fe200078e0a41 */
[-C--:B------:R-:W-:Y:S02]  /*68b0*/  ISETP.GE.AND P6, PT, R113, R42.reuse, PT ;  /* 0x0000002a7100720c */ /* 0x080fe40003fc6270 */
[----:B------:R-:W-:Y:S01]  /*68c0*/  FSEL R36, R36, -INF , !P4 ;  /* 0xff80000024247808 */ /* 0x000fe20006000000 */
[----:B------:R-:W-:Y:S01]  /*68d0*/  FFMA.FTZ R94, -R0, R7, R94 ;  /* 0x00000007005e7223 */ /* 0x000fe2000001015e */
[----:B------:R-:W-:Y:S01]  /*68e0*/  ISETP.GE.AND P4, PT, R65, R42, PT ;  /* 0x0000002a4100720c */ /* 0x000fe20003f86270 */
[C---:B------:R-:W-:Y:S01]  /*68f0*/  IMAD.IADD R65, R12.reuse, 0x1, -R71 ;  /* 0x000000010c417824 */ /* 0x040fe200078e0a47 */
[----:B------:R-:W-:Y:S01]  /*6900*/  I2FP.F32.S32 R6, R6 ;  /* 0x0000000600067245 */ /* 0x000fe20000201400 */
[----:B------:R-:W-:Y:S01]  /*6910*/  IMAD.IADD R7, R12, 0x1, -R59 ;  /* 0x000000010c077824 */ /* 0x000fe200078e0a3b */
[----:B------:R-:W-:-:S02]  /*6920*/  I2FP.F32.S32 R10, R10 ;  /* 0x0000000a000a7245 */ /* 0x000fc40000201400 */
[----:B------:R-:W-:Y:S02]  /*6930*/  FSEL R175, R104, -INF , !P6 ;  /* 0xff80000068af7808 */ /* 0x000fe40007000000 */
[----:B------:R-:W-:Y:S01]  /*6940*/  FSEL R179, R106, -INF , !P6 ;  /* 0xff8000006ab37808 */ /* 0x000fe20007000000 */
[C---:B------:R-:W-:Y:S01]  /*6950*/  FFMA.FTZ R99, -R0.reuse, R6, R99 ;  /* 0x0000000600637223 */ /* 0x040fe20000010163 */
[----:B------:R-:W-:Y:S01]  /*6960*/  ISETP.GE.AND P6, PT, R67, R42, PT ;  /* 0x0000002a4300720c */ /* 0x000fe20003fc6270 */
[----:B------:R-:W-:Y:S01]  /*6970*/  FFMA.FTZ R103, -R0, R10, R103 ;  /* 0x0000000a00677223 */ /* 0x000fe20000010167 */
[----:B------:R-:W-:Y:S01]  /*6980*/  IABS R67, R14 ;  /* 0x0000000e00437213 */ /* 0x000fe20000000000 */
[C---:B------:R-:W-:Y:S01]  /*6990*/  IMAD.IADD R14, R12.reuse, 0x1, -R55 ;  /* 0x000000010c0e7824 */ /* 0x040fe200078e0a37 */
[----:B------:R-:W-:Y:S01]  /*69a0*/  FSEL R243, R105, -INF , !P5 ;  /* 0xff80000069f37808 */ /* 0x000fe20006800000 */
[C---:B------:R-:W-:Y:S01]  /*69b0*/  IMAD.IADD R6, R12.reuse, 0x1, -R57 ;  /* 0x000000010c067824 */ /* 0x040fe200078e0a39 */
[----:B------:R-:W-:Y:S01]  /*69c0*/  FSEL R239, R107, -INF , !P5 ;  /* 0xff8000006bef7808 */ /* 0x000fe20006800000 */
[----:B------:R-:W-:Y:S01]  /*69d0*/  IMAD.IADD R10, R12, 0x1, -R61 ;  /* 0x000000010c0a7824 */ /* 0x000fe200078e0a3d */
[----:B------:R-:W-:-:S02]  /*69e0*/  IABS R65, R65 ;  /* 0x0000004100417213 */ /* 0x000fc40000000000 */
[-C--:B------:R-:W-:Y:S01]  /*69f0*/  ISETP.GE.AND P5, PT, R55, R42.reuse, PT ;  /* 0x0000002a3700720c */ /* 0x080fe20003fa6270 */
[----:B------:R-:W-:Y:S01]  /*6a00*/  IMAD.IADD R55, R12, 0x1, -R63 ;  /* 0x000000010c377824 */ /* 0x000fe200078e0a3f */
[----:B------:R-:W-:Y:S02]  /*6a10*/  IABS R7, R7 ;  /* 0x0000000700077213 */ /* 0x000fe40000000000 */
[----:B------:R-:W-:Y:S02]  /*6a20*/  I2FP.F32.S32 R65, R65 ;  /* 0x0000004100417245 */ /* 0x000fe40000201400 */
[----:B------:R-:W-:Y:S02]  /*6a30*/  ISETP.GE.AND P0, PT, R115, R42, PT ;  /* 0x0000002a7300720c */ /* 0x000fe40003f06270 */
[----:B------:R-:W-:Y:S02]  /*6a40*/  I2FP.F32.S32 R67, R67 ;  /* 0x0000004300437245 */ /* 0x000fe40000201400 */
[----:B------:R-:W-:-:S02]  /*6a50*/  IABS R6, R6 ;  /* 0x0000000600067213 */ /* 0x000fc40000000000 */
[----:B------:R-:W-:Y:S02]  /*6a60*/  I2FP.F32.S32 R7, R7 ;  /* 0x0000000700077245 */ /* 0x000fe40000201400 */
[----:B------:R-:W-:Y:S02]  /*6a70*/  IABS R131, R131 ;  /* 0x0000008300837213 */ /* 0x000fe40000000000 */
[----:B------:R-:W-:Y:S02]  /*6a80*/  IABS R14, R14 ;  /* 0x0000000e000e7213 */ /* 0x000fe40000000000 */
[----:B------:R-:W-:Y:S02]  /*6a90*/  IABS R55, R55 ;  /* 0x0000003700377213 */ /* 0x000fe40000000000 */
[----:B------:R-:W-:Y:S01]  /*6aa0*/  IABS R10, R10 ;  /* 0x0000000a000a7213 */ /* 0x000fe20000000000 */
[C---:B------:R-:W-:Y:S01]  /*6ab0*/  FFMA.FTZ R98, -R0.reuse, R65, R98 ;  /* 0x0000004100627223 */ /* 0x040fe20000010162 */
[----:B------:R-:W-:Y:S01]  /*6ac0*/  FSEL R49, R49, -INF , !P3 ;  /* 0xff80000031317808 */ /* 0x000fe20005800000 */
[----:B------:R-:W-:Y:S01]  /*6ad0*/  FFMA.FTZ R102, -R0, R67, R102 ;  /* 0x0000004300667223 */ /* 0x000fe20000010166 */
[----:B------:R-:W-:Y:S01]  /*6ae0*/  FSEL R247, R108, -INF , !P1 ;  /* 0xff8000006cf77808 */ /* 0x000fe20004800000 */
[----:B------:R-:W-:Y:S01]  /*6af0*/  FFMA.FTZ R86, -R0, R7, R86 ;  /* 0x0000000700567223 */ /* 0x000fe20000010156 */
[----:B------:R-:W-:-:S02]  /*6b00*/  FSEL R241, R110, -INF , !P1 ;  /* 0xff8000006ef17808 */ /* 0x000fc40004800000 */
[----:B------:R-:W-:Y:S02]  /*6b10*/  FSEL R245, R245, -INF , !P0 ;  /* 0xff800000f5f57808 */ /* 0x000fe40004000000 */
[----:B------:R-:W-:Y:S02]  /*6b20*/  FSEL R177, R111, -INF , !P0 ;  /* 0xff8000006fb17808 */ /* 0x000fe40004000000 */
[----:B------:R-:W-:Y:S01]  /*6b30*/  I2FP.F32.S32 R6, R6 ;  /* 0x0000000600067245 */ /* 0x000fe20000201400 */
[----:B------:R-:W-:Y:S01]  /*6b40*/  VIADD R7, R31, 0x78 ;  /* 0x000000781f077836 */ /* 0x000fe20000000000 */
[----:B------:R-:W-:Y:S02]  /*6b50*/  I2FP.F32.S32 R131, R131 ;  /* 0x0000008300837245 */ /* 0x000fe40000201400 */
[-C--:B------:R-:W-:Y:S02]  /*6b60*/  ISETP.GE.AND P3, PT, R109, R42.reuse, PT ;  /* 0x0000002a6d00720c */ /* 0x080fe40003f66270 */
[----:B------:R-:W-:-:S02]  /*6b70*/  ISETP.GE.AND P1, PT, R71, R42, PT ;  /* 0x0000002a4700720c */ /* 0x000fc40003f26270 */
[----:B------:R-:W-:Y:S02]  /*6b80*/  ISETP.GE.AND P0, PT, R69, R42, PT ;  /* 0x0000002a4500720c */ /* 0x000fe40003f06270 */
[----:B------:R-:W-:Y:S02]  /*6b90*/  I2FP.F32.S32 R14, R14 ;  /* 0x0000000e000e7245 */ /* 0x000fe40000201400 */
[----:B------:R-:W-:Y:S02]  /*6ba0*/  I2FP.F32.S32 R55, R55 ;  /* 0x0000003700377245 */ /* 0x000fe40000201400 */
[----:B------:R-:W-:Y:S01]  /*6bb0*/  I2FP.F32.S32 R10, R10 ;  /* 0x0000000a000a7245 */ /* 0x000fe20000201400 */
[C---:B------:R-:W-:Y:S01]  /*6bc0*/  FFMA.FTZ R87, -R0.reuse, R6, R87 ;  /* 0x0000000600577223 */ /* 0x040fe20000010157 */
[----:B------:R-:W-:Y:S01]  /*6bd0*/  FSEL R191, R101, -INF , !P3 ;  /* 0xff80000065bf7808 */ /* 0x000fe20005800000 */
[C---:B------:R-:W-:Y:S01]  /*6be0*/  FFMA.FTZ R88, -R0.reuse, R131, R88 ;  /* 0x0000008300587223 */ /* 0x040fe20000010158 */
[----:B------:R-:W-:Y:S01]  /*6bf0*/  FSEL R231, R103, -INF , !P3 ;  /* 0xff80000067e77808 */ /* 0x000fe20005800000 */
[----:B------:R-:W-:Y:S01]  /*6c00*/  FFMA.FTZ R95, -R0, R14, R95 ;  /* 0x0000000e005f7223 */ /* 0x000fe2000001015f */
[----:B------:R-:W-:Y:S01]  /*6c10*/  FSEL R235, R96, -INF , !P1 ;  /* 0xff80000060eb7808 */ /* 0x000fe20004800000 */
[----:B------:R-:W-:Y:S01]  /*6c20*/  FFMA.FTZ R90, -R0, R55, R90 ;  /* 0x00000037005a7223 */ /* 0x000fe2000001015a */
[----:B------:R-:W-:Y:S01]  /*6c30*/  FSEL R221, R98, -INF , !P1 ;  /* 0xff80000062dd7808 */ /* 0x000fe20004800000 */
[----:B------:R-:W-:Y:S01]  /*6c40*/  FFMA.FTZ R91, -R0, R10, R91 ;  /* 0x0000000a005b7223 */ /* 0x000fe2000001015b */
[----:B------:R-:W-:Y:S01]  /*6c50*/  FSEL R193, R97, -INF , !P0 ;  /* 0xff80000061c17808 */ /* 0x000fe20004000000 */
[----:B------:R-:W-:Y:S01]  /*6c60*/  IMAD.IADD R6, R28, 0x1, -R7 ;  /* 0x000000011c067824 */ /* 0x000fe200078e0a07 */
[----:B------:R-:W-:Y:S01]  /*6c70*/  FSEL R195, R99, -INF , !P0 ;  /* 0xff80000063c37808 */ /* 0x000fe20004000000 */
[----:B------:R-:W-:Y:S01]  /*6c80*/  VIADD R55, R31, 0x71 ;  /* 0x000000711f377836 */ /* 0x000fe20000000000 */
[----:B------:R-:W-:-:S02]  /*6c90*/  FSEL R237, R100, -INF , !P4 ;  /* 0xff80000064ed7808 */ /* 0x000fc40006000000 */
[----:B------:R-:W-:Y:S02]  /*6ca0*/  FSEL R233, R102, -INF , !P4 ;  /* 0xff80000066e97808 */ /* 0x000fe40006000000 */
[-C--:B------:R-:W-:Y:S01]  /*6cb0*/  ISETP.GE.AND P3, PT, R61, R42.reuse, PT ;  /* 0x0000002a3d00720c */ /* 0x080fe20003f66270 */
[----:B------:R-:W-:Y:S01]  /*6cc0*/  VIADD R61, R31, 0x68 ;  /* 0x000000681f3d7836 */ /* 0x000fe20000000000 */
[-C--:B------:R-:W-:Y:S01]  /*6cd0*/  ISETP.GE.AND P1, PT, R59, R42.reuse, PT ;  /* 0x0000002a3b00720c */ /* 0x080fe20003f26270 */
[----:B------:R-:W-:Y:S01]  /*6ce0*/  VIADD R59, R31, 0x69 ;  /* 0x000000691f3b7836 */ /* 0x000fe20000000000 */
[-C--:B------:R-:W-:Y:S01]  /*6cf0*/  ISETP.GE.AND P0, PT, R57, R42.reuse, PT ;  /* 0x0000002a3900720c */ /* 0x080fe20003f06270 */
        /* <DEDUP_REMOVED lines=16> */
[----:B------:R-:W-:Y:S02]  /*6e00*/  FSEL R163, R86, -INF , !P1 ;  /* 0xff80000056a37808 */ /* 0x000fe40004800000 */
[----:B------:R-:W-:-:S02]  /*6e10*/  IABS R6, R6 ;  /* 0x0000000600067213 */ /* 0x000fc40000000000 */
[-C--:B------:R-:W-:Y:S01]  /*6e20*/  ISETP.GE.AND P6, PT, R61, R42.reuse, PT ;  /* 0x0000002a3d00720c */ /* 0x080fe20003fc6270 */
[C---:B------:R-:W-:Y:S01]  /*6e30*/  IMAD.IADD R61, R12.reuse, 0x1, -R61 ;  /* 0x000000010c3d7824 */ /* 0x040fe200078e0a3d */
        /* <DEDUP_REMOVED lines=15> */
[----:B------:R-:W-:Y:S02]  /*6f30*/  FMNMX3.FTZ R6, R6, R29, R21, !PT ;  /* 0x0000001d06067276 */ /* 0x000fe40007810015 */
[----:B------:R-:W-:Y:S02]  /*6f40*/  IABS R14, R14 ;  /* 0x0000000e000e7213 */ /* 0x000fe40000000000 */
[----:B------:R-:W-:Y:S02]  /*6f50*/  FMNMX3.FTZ R6, R6, R23, R19, !PT ;  /* 0x0000001706067276 */ /* 0x000fe40007810013 */
[----:B------:R-:W-:Y:S02]  /*6f60*/  I2FP.F32.S32 R65, R14 ;  /* 0x0000000e00417245 */ /* 0x000fe40000201400 */
[----:B------:R-:W-:Y:S02]  /*6f70*/  FMNMX3.FTZ R14, R6, R11, R251, !PT ;  /* 0x0000000b060e7276 */ /* 0x000fe400078100fb */
[----:B------:R-:W-:-:S04]  /*6f80*/  FMNMX3.FTZ R6, R4, R27, R25, !PT ;  /* 0x0000001b04067276 */ /* 0x000fc80007810019 */
[----:B------:R-:W-:Y:S02]  /*6f90*/  FMNMX3.FTZ R6, R6, R5, R9, !PT ;  /* 0x0000000506067276 */ /* 0x000fe40007810009 */
[----:B------:R-:W-:Y:S02]  /*6fa0*/  IABS R18, R18 ;  /* 0x0000001200127213 */ /* 0x000fe40000000000 */
[----:B------:R-:W-:Y:S02]  /*6fb0*/  FMNMX3.FTZ R6, R6, R17, R15, !PT ;  /* 0x0000001106067276 */ /* 0x000fe4000781000f */
[----:B------:R-:W-:Y:S02]  /*6fc0*/  FMNMX3.FTZ R14, R14, R53, R36, !PT ;  /* 0x000000350e0e7276 */ /* 0x000fe40007810024 */
[----:B------:R-:W-:Y:S02]  /*6fd0*/  FMNMX3.FTZ R6, R6, R13, R249, !PT ;  /* 0x0000000d06067276 */ /* 0x000fe400078100f9 */
[----:B------:R-:W-:-:S02]  /*6fe0*/  I2FP.F32.S32 R63, R18 ;  /* 0x00000012003f7245 */ /* 0x000fc40000201400 */
[----:B------:R-:W-:Y:S02]  /*6ff0*/  IABS R18, R55 ;  /* 0x0000003700127213 */ /* 0x000fe40000000000 */
[----:B------:R-:W-:Y:S02]  /*7000*/  FMNMX3.FTZ R14, R14, R49, R247, !PT ;  /* 0x000000310e0e7276 */ /* 0x000fe400078100f7 */
[----:B------:R-:W-:Y:S02]  /*7010*/  FMNMX3.FTZ R6, R6, R51, R39, !PT ;  /* 0x0000003306067276 */ /* 0x000fe40007810027 */
[----:B------:R-:W-:Y:S02]  /*7020*/  I2FP.F32.S32 R18, R18 ;  /* 0x0000001200127245 */ /* 0x000fe40000201400 */
[----:B------:R-:W-:Y:S02]  /*7030*/  FMNMX3.FTZ R14, R14, R245, R175, !PT ;  /* 0x000000f50e0e7276 */ /* 0x000fe400078100af */
[----:B------:R-:W-:Y:S01]  /*7040*/  FMNMX3.FTZ R6, R6, R37, R241, !PT ;  /* 0x0000002506067276 */ /* 0x000fe200078100f1 */
[----:B------:R-:W-:Y:S01]  /*7050*/  FFMA.FTZ R79, -R0, R18, R79 ;  /* 0x00000012004f7223 */ /* 0x000fe2000001014f */
[----:B------:R-:W-:-:S02]  /*7060*/  FMNMX3.FTZ R14, R14, R243, R237, !PT ;  /* 0x000000f30e0e7276 */ /* 0x000fc400078100ed */
[----:B------:R-:W-:Y:S02]  /*7070*/  FMNMX3.FTZ R18, R6, R177, R179, !PT ;  /* 0x000000b106127276 */ /* 0x000fe400078100b3 */
[----:B------:R-:W-:Y:S02]  /*7080*/  FMNMX3.FTZ R14, R14, R191, R235, !PT ;  /* 0x000000bf0e0e7276 */ /* 0x000fe400078100eb */
[----:B------:R-:W-:Y:S02]  /*7090*/  IABS R57, R57 ;  /* 0x0000003900397213 */ /* 0x000fe40000000000 */
[----:B------:R-:W-:Y:S02]  /*70a0*/  FMNMX3.FTZ R18, R18, R239, R233, !PT ;  /* 0x000000ef12127276 */ /* 0x000fe400078100e9 */
[----:B------:R-:W-:Y:S02]  /*70b0*/  IABS R16, R16 ;  /* 0x0000001000107213 */ /* 0x000fe40000000000 */
[----:B------:R-:W-:-:S02]  /*70c0*/  IABS R10, R10 ;  /* 0x0000000a000a7213 */ /* 0x000fc40000000000 */
[----:B------:R-:W-:Y:S02]  /*70d0*/  IABS R61, R61 ;  /* 0x0000003d003d7213 */ /* 0x000fe40000000000 */
[----:B------:R-:W-:Y:S01]  /*70e0*/  FMNMX3.FTZ R14, R14, R193, R215, !PT ;  /* 0x000000c10e0e7276 */ /* 0x000fe200078100d7 */
[----:B------:R-:W-:Y:S01]  /*70f0*/  IMAD.MOV.U32 R55, RZ, RZ, R57 ;  /* 0x000000ffff377224 */ /* 0x000fe200078e0039 */
[----:B------:R-:W-:Y:S01]  /*7100*/  FMNMX3.FTZ R18, R18, R231, R221, !PT ;  /* 0x000000e712127276 */ /* 0x000fe200078100dd */
[----:B------:R-:W-:Y:S01]  /*7110*/  FFMA.FTZ R63, -R0, R63, R80 ;  /* 0x0000003f003f7223 */ /* 0x000fe20000010150 */
[----:B------:R-:W-:Y:S02]  /*7120*/  I2FP.F32.S32 R16, R16 ;  /* 0x0000001000107245 */ /* 0x000fe40000201400 */
[----:B------:R-:W-:Y:S02]  /*7130*/  I2FP.F32.S32 R10, R10 ;  /* 0x0000000a000a7245 */ /* 0x000fe40000201400 */
[----:B------:R-:W-:-:S02]  /*7140*/  I2FP.F32.S32 R61, R61 ;  /* 0x0000003d003d7245 */ /* 0x000fc40000201400 */
[----:B------:R-:W-:Y:S02]  /*7150*/  IABS R20, R59 ;  /* 0x0000003b00147213 */ /* 0x000fe40000000000 */
[----:B------:R-:W-:Y:S02]  /*7160*/  FMNMX3.FTZ R14, R14, R205, R203, !PT ;  /* 0x000000cd0e0e7276 */ /* 0x000fe400078100cb */
[----:B------:R-:W-:Y:S01]  /*7170*/  FMNMX3.FTZ R18, R18, R195, R187, !PT ;  /* 0x000000c312127276 */ /* 0x000fe200078100bb */
[C---:B------:R-:W-:Y:S01]  /*7180*/  FFMA.FTZ R16, -R0.reuse, R16, R81 ;  /* 0x0000001000107223 */ /* 0x040fe20000010151 */
[----:B------:R-:W-:Y:S01]  /*7190*/  IABS R28, R28 ;  /* 0x0000001c001c7213 */ /* 0x000fe20000000000 */
[C---:B------:R-:W-:Y:S01]  /*71a0*/  FFMA.FTZ R65, -R0.reuse, R65, R76 ;  /* 0x0000004100417223 */ /* 0x040fe2000001014c */
[C---:B------:R-:W-:Y:S01]  /*71b0*/  FFMA.FTZ R10, -R0.reuse, R10, R77 ;  /* 0x0000000a000a7223 */ /* 0x040fe2000001014d */
[----:B------:R-:W-:Y:S01]  /*71c0*/  I2FP.F32.S32 R20, R20 ;  /* 0x0000001400147245 */ /* 0x000fe20000201400 */
[----:B------:R-:W-:Y:S01]  /*71d0*/  FFMA.FTZ R61, -R0, R61, R82 ;  /* 0x0000003d003d7223 */ /* 0x000fe20000010152 */
[----:B------:R-:W-:-:S02]  /*71e0*/  I2FP.F32.S32 R55, R55 ;  /* 0x0000003700377245 */ /* 0x000fc40000201400 */
        /* <DEDUP_REMOVED lines=13> */
[----:B------:R-:W-:Y:S02]  /*72c0*/  FSEL R153, R10, -INF , !P3 ;  /* 0xff8000000a997808 */ /* 0x000fe40005800000 */
[----:B------:R-:W-:Y:S02]  /*72d0*/  FSEL R159, R61, -INF , !P6 ;  /* 0xff8000003d9f7808 */ /* 0x000fe40007000000 */
        /* <DEDUP_REMOVED lines=26> */
[----:B------:R-:W-:-:S04]  /*7480*/  LOP3.LUT R6, R6, R173, RZ, 0x3c, !PT ;  /* 0x000000ad06067212 */ /* 0x000fc800078e3cff */
[----:B------:R-:W-:Y:S02]  /*7490*/  LOP3.LUT R137, R6, 0x200, R137, 0xf8, !PT ;  /* 0x0000020006897812 */ /* 0x000fe400078ef889 */
[----:B-1----:R-:W-:-:S03]  /*74a0*/  FMNMX.FTZ R135, R10, R135, !PT ;  /* 0x000000870a877209 */ /* 0x002fc60007810000 */
[----:B------:R-:W-:Y:S01]  /*74b0*/  IMAD R140, R137, 0x2, R202 ;  /* 0x00000002898c7824 */ /* 0x000fe200078e02ca */
[----:B------:R-:W-:Y:S01]  /*74c0*/  FSETP.NEU.FTZ.AND P0, PT, R135, -INF , PT ;  /* 0xff8000008700780b */ /* 0x000fe20003f1d000 */
[----:B--2---:R-:W-:-:S03]  /*74d0*/  FMUL.FTZ R142, R139, R135 ;  /* 0x000000878b8e7220 */ /* 0x004fc60000410000 */
[----:B------:R-:W1:Y:S01]  /*74e0*/  LDSM.16.MT88.4 R96, [R140+0x10000] ;  /* 0x010000008c60783b */ /* 0x000e620000004200 */
[----:B---3--:R-:W-:Y:S01]  /*74f0*/  FMNMX.FTZ R134, R7, R134, !PT ;  /* 0x0000008607867209 */ /* 0x008fe20007810000 */
[--C-:B------:R-:W-:Y:S01]  /*7500*/  IMAD.IADD R50, R47, 0x1, R140.reuse ;  /* 0x000000012f327824 */ /* 0x100fe200078e028c */
[----:B------:R-:W-:Y:S01]  /*7510*/  FSEL R142, R142, RZ, P0 ;  /* 0x000000ff8e8e7208 */ /* 0x000fe20000000000 */
[----:B------:R-:W-:Y:S01]  /*7520*/  IMAD.IADD R67, R45, 0x1, R140 ;  /* 0x000000012d437824 */ /* 0x000fe200078e028c */
[----:B------:R-:W-:Y:S01]  /*7530*/  FSETP.NEU.FTZ.AND P0, PT, R134, -INF , PT ;  /* 0xff8000008600780b */ /* 0x000fe20003f1d000 */
[----:B------:R-:W-:Y:S01]  /*7540*/  FMUL.FTZ R138, R139, R134 ;  /* 0x000000868b8a7220 */ /* 0x000fe20000410000 */
[----:B------:R-:W-:Y:S01]  /*7550*/  IMAD.IADD R45, R45, 0x1, R50 ;  /* 0x000000012d2d7824 */ /* 0x000fe200078e0232 */
[----:B------:R-:W2:Y:S03]  /*7560*/  LDSM.16.MT88.4 R124, [R140+0xc000] ;  /* 0x00c000008c7c783b */ /* 0x000ea60000004200 */
[----:B------:R-:W-:Y:S01]  /*7570*/  FSEL R138, R138, RZ, P0 ;  /* 0x000000ff8a8a7208 */ /* 0x000fe20000000000 */
[----:B------:R-:W3:Y:S01]  /*7580*/  LDSM.16.MT88.4 R72, [R67+0xc000] ;  /* 0x00c000004348783b */ /* 0x000ee20000004200 */
[-CC-:B------:R-:W-:Y:S01]  /*7590*/  FFMA.FTZ R137, R8, R139.reuse, -R142.reuse ;  /* 0x0000008b08897223 */ /* 0x180fe2000001088e */
[----:B------:R-:W-:-:S02]  /*75a0*/  FFMA.FTZ R136, R35, R139, -R142 ;  /* 0x0000008b23887223 */ /* 0x000fc4000001088e */
[-CC-:B------:R-:W-:Y:S01]  /*75b0*/  FFMA.FTZ R133, R4, R139.reuse, -R138.reuse ;  /* 0x0000008b04857223 */ /* 0x180fe2000001088a */
[----:B------:R-:W4:Y:S01]  /*75c0*/  LDSM.16.MT88.4 R80, [R50+0xc000] ;  /* 0x00c000003250783b */ /* 0x000f220000004200 */
[-C--:B------:R-:W-:Y:S01]  /*75d0*/  FFMA.FTZ R63, R5, R139.reuse, -R138 ;  /* 0x0000008b053f7223 */ /* 0x080fe2000001088a */
[-CC-:B------:R-:W-:Y:S02]  /*75e0*/  FFMA.FTZ R66, R33, R139.reuse, -R142.reuse ;  /* 0x0000008b21427223 */ /* 0x180fe4000001088e */
[----:B------:R-:W5:Y:S01]  /*75f0*/  LDSM.16.MT88.4 R88, [R45+0xc000] ;  /* 0x00c000002d58783b */ /* 0x000f620000004200 */
[-C--:B------:R-:W-:Y:S01]  /*7600*/  FFMA.FTZ R65, R29, R139.reuse, -R142 ;  /* 0x0000008b1d417223 */ /* 0x080fe2000001088e */
[-CC-:B------:R-:W-:Y:S02]  /*7610*/  FFMA.FTZ R132, R27, R139.reuse, -R138.reuse ;  /* 0x0000008b1b847223 */ /* 0x180fe4000001088a */
[----:B------:R-:W5:Y:S01]  /*7620*/  LDSM.16.MT88.4 R104, [R67+0x10000] ;  /* 0x010000004368783b */ /* 0x000f620000004200 */
[----:B------:R-:W-:-:S03]  /*7630*/  FFMA.FTZ R64, R25, R139, -R138 ;  /* 0x0000008b19407223 */ /* 0x000fc6000001088a */
[----:B------:R-:W5:Y:S04]  /*7640*/  LDSM.16.MT88.4 R112, [R50+0x10000] ;  /* 0x010000003270783b */ /* 0x000f680000004200 */
        /* <DEDUP_REMOVED lines=30> */
[----:B------:R-:W2:Y:S04]  /*7830*/  MUFU.EX2 R61, R61 ;  /* 0x0000003d003d7308 */ /* 0x000ea80000000800 */
        /* <DEDUP_REMOVED lines=21> */
[----:B---3--:R-:W-:-:S05]  /*7990*/  F2FP.F16.F32.PACK_AB R5, R59, R60 ;  /* 0x0000003c3b05723e */ /* 0x008fca00000000ff */
[----:B------:R-:W-:Y:S01]  /*79a0*/  HMMA.16816.F32 R116, R116, R6, RZ ;  /* 0x000000067474723c */ /* 0x000fe200000018ff */
[----:B------:R-:W-:Y:S02]  /*79b0*/  F2FP.F16.F32.PACK_AB R6, R57, R58 ;  /* 0x0000003a3906723e */ /* 0x000fe400000000ff */
[----:B----4-:R-:W-:-:S07]  /*79c0*/  F2FP.F16.F32.PACK_AB R7, R55, R56 ;  /* 0x000000383707723e */ /* 0x010fce00000000ff */
        /* <DEDUP_REMOVED lines=8> */
[-CC-:B------:R-:W-:Y:S01]  /*7a50*/  FFMA.FTZ R53, R53, R139.reuse, -R142.reuse ;  /* 0x0000008b35357223 */ /* 0x180fe2000001088e */
[----:B------:R-:W-:-:S06]  /*7a60*/  FFMA.FTZ R48, R49, R139, -R142 ;  /* 0x0000008b31307223 */ /* 0x000fcc000001088e */
[C---:B------:R-:W-:Y:S01]  /*7a70*/  HMMA.16816.F32 R112, R4.reuse, R14, R112 ;  /* 0x0000000e0470723c */ /* 0x040fe20000001870 */
[----:B------:R-:W1:Y:S01]  /*7a80*/  LDSM.16.MT88.4 R12, [R67+0x11000] ;  /* 0x01100000430c783b */ /* 0x000e620000004200 */
[-CC-:B------:R-:W-:Y:S01]  /*7a90*/  FFMA.FTZ R52, R249, R139.reuse, -R138.reuse ;  /* 0x0000008bf9347223 */ /* 0x180fe2000001088a */
[-CC-:B------:R-:W-:Y:S01]  /*7aa0*/  FFMA.FTZ R51, R51, R139.reuse, -R138.reuse ;  /* 0x0000008b33337223 */ /* 0x180fe2000001088a */
[-CC-:B------:R-:W-:Y:S01]  /*7ab0*/  FFMA.FTZ R47, R39, R139.reuse, -R138.reuse ;  /* 0x0000008b272f7223 */ /* 0x180fe2000001088a */
[-C--:B------:R-:W-:Y:S01]  /*7ac0*/  FFMA.FTZ R46, R37, R139.reuse, -R138 ;  /* 0x0000008b252e7223 */ /* 0x080fe2000001088a */
[----:B------:R-:W-:Y:S02]  /*7ad0*/  FFMA.FTZ R36, R36, R139, -R142 ;  /* 0x0000008b24247223 */ /* 0x000fe4000001088e */
[C---:B--2---:R-:W-:Y:S01]  /*7ae0*/  HMMA.16816.F32 R120, R4.reuse, R8, R120 ;  /* 0x000000080478723c */ /* 0x044fe20000001878 */
[----:B------:R-:W-:Y:S04]  /*7af0*/  MUFU.EX2 R54, R54 ;  /* 0x0000003600367308 */ /* 0x000fe80000000800 */
[----:B------:R-:W2:Y:S03]  /*7b00*/  MUFU.EX2 R53, R53 ;  /* 0x0000003500357308 */ /* 0x000ea60000000800 */
[C---:B------:R-:W-:Y:S01]  /*7b10*/  HMMA.16816.F32 R116, R4.reuse, R10, R116 ;  /* 0x0000000a0474723c */ /* 0x040fe20000001874 */
[----:B------:R-:W4:Y:S01]  /*7b20*/  LDSM.16.MT88.4 R8, [R50+0x11000] ;  /* 0x011000003208783b */ /* 0x000f220000004200 */
[----:B------:R5:W-:Y:S04]  /*7b30*/  MUFU.EX2 R49, R36 ;  /* 0x0000002400317308 */ /* 0x000be80000000800 */
[----:B------:R-:W3:Y:S04]  /*7b40*/  MUFU.EX2 R48, R48 ;  /* 0x0000003000307308 */ /* 0x000ee80000000800 */
[----:B------:R-:W-:Y:S04]  /*7b50*/  MUFU.EX2 R52, R52 ;  /* 0x0000003400347308 */ /* 0x000fe80000000800 */
[----:B------:R-:W1:Y:S01]  /*7b60*/  MUFU.EX2 R51, R51 ;  /* 0x0000003300337308 */ /* 0x000e620000000800 */
[C---:B------:R-:W-:Y:S01]  /*7b70*/  HMMA.16816.F32 R100, R4.reuse, R16, R100 ;  /* 0x000000100464723c */ /* 0x040fe20000001864 */
[----:B-----5:R-:W-:Y:S02]  /*7b80*/  LDSM.16.MT88.4 R36, [R45+0x11000] ;  /* 0x011000002d24783b */ /* 0x020fe40000004200 */
[----:B------:R-:W-:Y:S04]  /*7b90*/  MUFU.EX2 R47, R47 ;  /* 0x0000002f002f7308 */ /* 0x000fe80000000800 */
[----:B------:R-:W5:Y:S01]  /*7ba0*/  MUFU.EX2 R46, R46 ;  /* 0x0000002e002e7308 */ /* 0x000f620000000800 */
        /* <DEDUP_REMOVED lines=11> */
[----:B--2---:R-:W-:-:S02]  /*7c60*/  F2FP.F16.F32.PACK_AB R4, R53, R54 ;  /* 0x000000363504723e */ /* 0x004fc400000000ff */
[----:B---3--:R-:W-:Y:S02]  /*7c70*/  F2FP.F16.F32.PACK_AB R6, R48, R49 ;  /* 0x000000313006723e */ /* 0x008fe400000000ff */
[----:B-1----:R-:W-:Y:S02]  /*7c80*/  F2FP.F16.F32.PACK_AB R5, R51, R52 ;  /* 0x000000343305723e */ /* 0x002fe400000000ff */
[----:B-----5:R-:W-:-:S07]  /*7c90*/  F2FP.F16.F32.PACK_AB R7, R46, R47 ;  /* 0x0000002f2e07723e */ /* 0x020fce00000000ff */
[C---:B------:R-:W-:Y:S08]  /*7ca0*/  HMMA.16816.F32 R128, R4.reuse, R32, R128 ;  /* 0x000000200480723c */ /* 0x040ff00000001880 */
[----:B------:R-:W-:Y:S01]  /*7cb0*/  HMMA.16816.F32 R124, R4, R34, R124 ;  /* 0x00000022047c723c */ /* 0x000fe2000000187c */
[----:B------:R-:W1:Y:S01]  /*7cc0*/  LDSM.16.MT88.4 R32, [R140+0xd800] ;  /* 0x00d800008c20783b */ /* 0x000e620000004200 */
[----:B------:R-:W-:-:S06]  /*7cd0*/  FFMA.FTZ R148, R179, R139, -R138 ;  /* 0x0000008bb3947223 */ /* 0x000fcc000001088a */
[----:B------:R-:W-:Y:S01]  /*7ce0*/  HMMA.16816.F32 R100, R4, R12, R100 ;  /* 0x0000000c0464723c */ /* 0x000fe20000001864 */
[-CC-:B------:R-:W-:Y:S01]  /*7cf0*/  FFMA.FTZ R144, R247, R139.reuse, -R142.reuse ;  /* 0x0000008bf7907223 */ /* 0x180fe2000001088e */
[----:B------:R-:W-:-:S06]  /*7d00*/  FFMA.FTZ R173, R175, R139, -R142 ;  /* 0x0000008bafad7223 */ /* 0x000fcc000001088e */
[C---:B------:R-:W-:Y:S01]  /*7d10*/  HMMA.16816.F32 R104, R4.reuse, R14, R104 ;  /* 0x0000000e0468723c */ /* 0x040fe20000001868 */
[----:B------:R-:W2:Y:S01]  /*7d20*/  LDSM.16.MT88.4 R12, [R67+0x11800] ;  /* 0x01180000430c783b */ /* 0x000ea20000004200 */
[-C--:B------:R-:W-:Y:S01]  /*7d30*/  FFMA.FTZ R146, R243, R139.reuse, -R142 ;  /* 0x0000008bf3927223 */ /* 0x080fe2000001088e */
[-CC-:B------:R-:W-:Y:S01]  /*7d40*/  FFMA.FTZ R150, R177, R139.reuse, -R138.reuse ;  /* 0x0000008bb1967223 */ /* 0x180fe2000001088a */
[-C--:B------:R-:W-:Y:S01]  /*7d50*/  FFMA.FTZ R179, R239, R139.reuse, -R138 ;  /* 0x0000008befb37223 */ /* 0x080fe2000001088a */
[-C--:B------:R-:W-:Y:S01]  /*7d60*/  FFMA.FTZ R245, R245, R139.reuse, -R142 ;  /* 0x0000008bf5f57223 */ /* 0x080fe2000001088e */
[----:B------:R-:W-:Y:S02]  /*7d70*/  FFMA.FTZ R241, R241, R139, -R138 ;  /* 0x0000008bf1f17223 */ /* 0x000fe4000001088a */
[C---:B----4-:R-:W-:Y:S01]  /*7d80*/  HMMA.16816.F32 R108, R4.reuse, R8, R108 ;  /* 0x00000008046c723c */ /* 0x050fe2000000186c */
[----:B------:R-:W-:Y:S04]  /*7d90*/  MUFU.EX2 R144, R144 ;  /* 0x0000009000907308 */ /* 0x000fe80000000800 */
[----:B------:R-:W3:Y:S03]  /*7da0*/  MUFU.EX2 R175, R245 ;  /* 0x000000f500af7308 */ /* 0x000ee60000000800 */
[C---:B------:R-:W-:Y:S01]  /*7db0*/  HMMA.16816.F32 R112, R4.reuse, R10, R112 ;  /* 0x0000000a0470723c */ /* 0x040fe20000001870 */
[----:B------:R-:W4:Y:S01]  /*7dc0*/  LDSM.16.MT88.4 R8, [R50+0x11800] ;  /* 0x011800003208783b */ /* 0x000f220000004200 */
[----:B------:R-:W-:Y:S04]  /*7dd0*/  MUFU.EX2 R173, R173 ;  /* 0x000000ad00ad7308 */ /* 0x000fe80000000800 */
[----:B------:R-:W5:Y:S04]  /*7de0*/  MUFU.EX2 R146, R146 ;  /* 0x0000009200927308 */ /* 0x000f680000000800 */
[----:B------:R-:W-:Y:S04]  /*7df0*/  MUFU.EX2 R177, R241 ;  /* 0x000000f100b17308 */ /* 0x000fe80000000800 */
[----:B------:R-:W1:Y:S04]  /*7e00*/  MUFU.EX2 R150, R150 ;  /* 0x0000009600967308 */ /* 0x000e680000000800 */
[----:B------:R-:W-:Y:S04]  /*7e10*/  MUFU.EX2 R148, R148 ;  /* 0x0000009400947308 */ /* 0x000fe80000000800 */
[----:B------:R-:W2:Y:S01]  /*7e20*/  MUFU.EX2 R179, R179 ;  /* 0x000000b300b37308 */ /* 0x000ea20000000800 */
        /* <DEDUP_REMOVED lines=14> */
[----:B---3--:R-:W-:-:S02]  /*7f10*/  F2FP.F16.F32.PACK_AB R4, R175, R144 ;  /* 0x00000090af04723e */ /* 0x008fc400000000ff */
[----:B-----5:R-:W-:Y:S02]  /*7f20*/  F2FP.F16.F32.PACK_AB R6, R146, R173 ;  /* 0x000000ad9206723e */ /* 0x020fe400000000ff */
        /* <DEDUP_REMOVED lines=8> */
[-CC-:B------:R-:W-:Y:S01]  /*7fb0*/  FFMA.FTZ R152, R191, R139.reuse, -R142.reuse ;  /* 0x0000008bbf987223 */ /* 0x180fe2000001088e */
[----:B------:R-:W-:-:S05]  /*7fc0*/  FFMA.FTZ R154, R193, R139, -R142 ;  /* 0x0000008bc19a7223 */ /* 0x000fca000001088e */
[----:B----4-:R-:W-:Y:S01]  /*7fd0*/  HMMA.16816.F32 R108, R4, R8, R108 ;  /* 0x00000008046c723c */ /* 0x010fe2000000186c */
[-CC-:B------:R-:W-:Y:S01]  /*7fe0*/  FFMA.FTZ R156, R233, R139.reuse, -R138.reuse ;  /* 0x0000008be99c7223 */ /* 0x180fe2000001088a */
[----:B------:R-:W-:-:S06]  /*7ff0*/  FFMA.FTZ R158, R195, R139, -R138 ;  /* 0x0000008bc39e7223 */ /* 0x000fcc000001088a */
[C---:B------:R-:W-:Y:S01]  /*8000*/  HMMA.16816.F32 R112, R4.reuse, R10, R112 ;  /* 0x0000000a0470723c */ /* 0x040fe20000001870 */
[----:B------:R-:W3:Y:S01]  /*8010*/  LDSM.16.MT88.4 R8, [R67+0x12000] ;  /* 0x012000004308783b */ /* 0x000ee20000004200 */
[-CC-:B------:R-:W-:Y:S01]  /*8020*/  FFMA.FTZ R237, R237, R139.reuse, -R142.reuse ;  /* 0x0000008beded7223 */ /* 0x180fe2000001088e */
[-C--:B------:R-:W-:Y:S01]  /*8030*/  FFMA.FTZ R235, R235, R139.reuse, -R142 ;  /* 0x0000008bebeb7223 */ /* 0x080fe2000001088e */
[-CC-:B------:R-:W-:Y:S01]  /*8040*/  FFMA.FTZ R231, R231, R139.reuse, -R138.reuse ;  /* 0x0000008be7e77223 */ /* 0x180fe2000001088a */
[----:B------:R-:W-:Y:S01]  /*8050*/  FFMA.FTZ R36, R221, R139, -R138 ;  /* 0x0000008bdd247223 */ /* 0x000fe2000001088a */
[----:B------:R-:W-:Y:S02]  /*8060*/  MUFU.EX2 R191, R237 ;  /* 0x000000ed00bf7308 */ /* 0x000fe40000000800 */
[C---:B------:R-:W-:Y:S02]  /*8070*/  HMMA.16816.F32 R92, R4.reuse, R16, R92 ;  /* 0x00000010045c723c */ /* 0x040fe4000000185c */
[----:B------:R-:W4:Y:S04]  /*8080*/  MUFU.EX2 R152, R152 ;  /* 0x0000009800987308 */ /* 0x000f280000000800 */
[----:B------:R-:W-:Y:S02]  /*8090*/  MUFU.EX2 R193, R235 ;  /* 0x000000eb00c17308 */ /* 0x000fe40000000800 */
[C---:B------:R-:W-:Y:S01]  /*80a0*/  HMMA.16816.F32 R96, R4.reuse, R18, R96 ;  /* 0x000000120460723c */ /* 0x040fe20000001860 */
[----:B------:R-:W-:Y:S01]  /*80b0*/  LDSM.16.MT88.4 R16, [R45+0xe000] ;  /* 0x00e000002d10783b */ /* 0x000fe20000004200 */
[----:B------:R-:W5:Y:S04]  /*80c0*/  MUFU.EX2 R154, R154 ;  /* 0x0000009a009a7308 */ /* 0x000f680000000800 */
[----:B------:R-:W-:Y:S04]  /*80d0*/  MUFU.EX2 R156, R156 ;  /* 0x0000009c009c7308 */ /* 0x000fe80000000800 */
[----:B------:R-:W2:Y:S04]  /*80e0*/  MUFU.EX2 R221, R231 ;  /* 0x000000e700dd7308 */ /* 0x000ea80000000800 */
[----:B------:R1:W-:Y:S04]  /*80f0*/  MUFU.EX2 R195, R36 ;  /* 0x0000002400c37308 */ /* 0x0003e80000000800 */
[----:B------:R-:W3:Y:S01]  /*8100*/  MUFU.EX2 R158, R158 ;  /* 0x0000009e009e7308 */ /* 0x000ee20000000800 */
        /* <DEDUP_REMOVED lines=16> */
[----:B--2---:R-:W-:Y:S01]  /*8210*/  F2FP.F16.F32.PACK_AB R5, R221, R156 ;  /* 0x0000009cdd05723e */ /* 0x004fe200000000ff */
[----:B------:R-:W-:Y:S01]  /*8220*/  FFMA.FTZ R164, R187, R139, -R138 ;  /* 0x0000008bbba47223 */ /* 0x000fe2000001088a */
[----:B---3--:R-:W-:Y:S01]  /*8230*/  F2FP.F16.F32.PACK_AB R7, R158, R195 ;  /* 0x000000c39e07723e */ /* 0x008fe200000000ff */
        /* <DEDUP_REMOVED lines=33> */
[----:B------:R-:W-:Y:S07]  /*8450*/  LDSM.16.MT88.4 R28, [R67+0xe800] ;  /* 0x00e80000431c783b */ /* 0x000fee0000004200 */
[C---:B------:R-:W-:Y:S08]  /*8460*/  HMMA.16816.F32 R68, R4.reuse, R24, R68 ;  /* 0x000000180444723c */ /* 0x040ff00000001844 */
        /* <DEDUP_REMOVED lines=10> */
[----:B------:R-:W-:Y:S01]  /*8510*/  HMMA.16816.F32 R88, R4, R22, R88 ;  /* 0x000000160458723c */ /* 0x000fe20000001858 */
[----:B------:R-:W3:Y:S01]  /*8520*/  LDSM.16.MT88.4 R20, [R45+0xf000] ;  /* 0x00f000002d14783b */ /* 0x000ee20000004200 */
[-CC-:B------:R-:W-:Y:S01]  /*8530*/  FFMA.FTZ R168, R169, R139.reuse, -R142.reuse ;  /* 0x0000008ba9a87223 */ /* 0x180fe2000001088e */
[----:B------:R-:W-:-:S05]  /*8540*/  FFMA.FTZ R169, R167, R139, -R142 ;  /* 0x0000008ba7a97223 */ /* 0x000fca000001088e */
[----:B------:R-:W-:Y:S01]  /*8550*/  HMMA.16816.F32 R100, R4, R16, R100 ;  /* 0x000000100464723c */ /* 0x000fe20000001864 */
[----:B------:R4:W-:Y:S01]  /*8560*/  MUFU.EX2 R167, R168 ;  /* 0x000000a800a77308 */ /* 0x0009e20000000800 */
[----:B------:R-:W-:-:S06]  /*8570*/  FFMA.FTZ R38, R171, R139, -R142 ;  /* 0x0000008bab267223 */ /* 0x000fcc000001088e */
[----:B------:R-:W-:Y:S01]  /*8580*/  HMMA.16816.F32 R104, R4, R18, R104 ;  /* 0x000000120468723c */ /* 0x000fe20000001868 */
[----:B------:R-:W5:Y:S01]  /*8590*/  LDSM.16.MT88.4 R16, [R140+0x13000] ;  /* 0x013000008c10783b */ /* 0x000f620000004200 */
[----:B------:R-:W-:-:S06]  /*85a0*/  FFMA.FTZ R166, R165, R139, -R142 ;  /* 0x0000008ba5a67223 */ /* 0x000fcc000001088e */
[----:B--2---:R-:W-:Y:S01]  /*85b0*/  HMMA.16816.F32 R108, R4, R12, R108 ;  /* 0x0000000c046c723c */ /* 0x004fe2000000186c */
[-CC-:B----4-:R-:W-:Y:S01]  /*85c0*/  FFMA.FTZ R168, R161, R139.reuse, -R138.reuse ;  /* 0x0000008ba1a87223 */ /* 0x190fe2000001088a */
[----:B------:R-:W-:-:S06]  /*85d0*/  FFMA.FTZ R170, R157, R139, -R138 ;  /* 0x0000008b9daa7223 */ /* 0x000fcc000001088a */
[C---:B------:R-:W-:Y:S01]  /*85e0*/  HMMA.16816.F32 R112, R4.reuse, R14, R112 ;  /* 0x0000000e0470723c */ /* 0x040fe20000001870 */
[----:B------:R-:W2:Y:S01]  /*85f0*/  LDSM.16.MT88.4 R12, [R67+0x13000] ;  /* 0x01300000430c783b */ /* 0x000ea20000004200 */
[-CC-:B------:R-:W-:Y:S01]  /*8600*/  FFMA.FTZ R163, R163, R139.reuse, -R138.reuse ;  /* 0x0000008ba3a37223 */ /* 0x180fe2000001088a */
[----:B------:R-:W-:Y:S01]  /*8610*/  FFMA.FTZ R159, R159, R139, -R138 ;  /* 0x0000008b9f9f7223 */ /* 0x000fe2000001088a */
[----:B------:R-:W4:Y:S04]  /*8620*/  MUFU.EX2 R38, R38 ;  /* 0x0000002600267308 */ /* 0x000f280000000800 */
[C---:B-1----:R-:W-:Y:S01]  /*8630*/  HMMA.16816.F32 R120, R4.reuse, R8, R120 ;  /* 0x000000080478723c */ /* 0x042fe20000001878 */
[----:B------:R-:W-:Y:S04]  /*8640*/  MUFU.EX2 R165, R169 ;  /* 0x000000a900a57308 */ /* 0x000fe80000000800 */
[----:B------:R-:W1:Y:S03]  /*8650*/  MUFU.EX2 R166, R166 ;  /* 0x000000a600a67308 */ /* 0x000e660000000800 */
[C---:B------:R-:W-:Y:S01]  /*8660*/  HMMA.16816.F32 R116, R4.reuse, R10, R116 ;  /* 0x0000000a0474723c */ /* 0x040fe20000001874 */
[----:B------:R-:W2:Y:S01]  /*8670*/  LDSM.16.MT88.4 R8, [R50+0x13000] ;  /* 0x013000003208783b */ /* 0x000ea20000004200 */
[----:B------:R-:W-:Y:S04]  /*8680*/  MUFU.EX2 R161, R163 ;  /* 0x000000a300a17308 */ /* 0x000fe80000000800 */
[----:B------:R-:W3:Y:S02]  /*8690*/  MUFU.EX2 R168, R168 ;  /* 0x000000a800a87308 */ /* 0x000ee40000000800 */
[C---:B------:R-:W-:Y:S02]  /*86a0*/  HMMA.16816.F32 R68, R4.reuse, R28, R68 ;  /* 0x0000001c0444723c */ /* 0x040fe40000001844 */
[----:B------:R-:W-:Y:S04]  /*86b0*/  MUFU.EX2 R157, R159 ;  /* 0x0000009f009d7308 */ /* 0x000fe80000000800 */
[----:B------:R-:W5:Y:S02]  /*86c0*/  MUFU.EX2 R170, R170 ;  /* 0x000000aa00aa7308 */ /* 0x000f640000000800 */
        /* <DEDUP_REMOVED lines=9> */
[----:B-1----:R-:W-:Y:S02]  /*8760*/  F2FP.F16.F32.PACK_AB R6, R166, R165 ;  /* 0x000000a5a606723e */ /* 0x002fe400000000ff */
[----:B---3--:R-:W-:Y:S02]  /*8770*/  F2FP.F16.F32.PACK_AB R5, R168, R161 ;  /* 0x000000a1a805723e */ /* 0x008fe400000000ff */
[----:B-----5:R-:W-:-:S07]  /*8780*/  F2FP.F16.F32.PACK_AB R7, R170, R157 ;  /* 0x0000009daa07723e */ /* 0x020fce00000000ff */
[C---:B------:R-:W-:Y:S08]  /*8790*/  HMMA.16816.F32 R84, R4.reuse, R20, R84 ;  /* 0x000000140454723c */ /* 0x040ff00000001854 */
[C---:B------:R-:W-:Y:S01]  /*87a0*/  HMMA.16816.F32 R88, R4.reuse, R22, R88 ;  /* 0x000000160458723c */ /* 0x040fe20000001858 */
[----:B------:R-:W1:Y:S07]  /*87b0*/  LDSM.16.MT88.4 R20, [R45+0x13000] ;  /* 0x013000002d14783b */ /* 0x000e6e0000004200 */
[C---:B------:R-:W-:Y:S08]  /*87c0*/  HMMA.16816.F32 R92, R4.reuse, R16, R92 ;  /* 0x00000010045c723c */ /* 0x040ff0000000185c */
[C---:B------:R-:W-:Y:S01]  /*87d0*/  HMMA.16816.F32 R96, R4.reuse, R18, R96 ;  /* 0x000000120460723c */ /* 0x040fe20000001860 */
[----:B------:R-:W3:Y:S07]  /*87e0*/  LDSM.16.MT88.4 R16, [R140+0xf800] ;  /* 0x00f800008c10783b */ /* 0x000eee0000004200 */
[C---:B--2---:R-:W-:Y:S08]  /*87f0*/  HMMA.16816.F32 R100, R4.reuse, R12, R100 ;  /* 0x0000000c0464723c */ /* 0x044ff00000001864 */
[----:B------:R-:W-:Y:S01]  /*8800*/  HMMA.16816.F32 R104, R4, R14, R104 ;  /* 0x0000000e0468723c */ /* 0x000fe20000001868 */
[----:B------:R-:W2:Y:S01]  /*8810*/  LDSM.16.MT88.4 R12, [R140+0x13800] ;  /* 0x013800008c0c783b */ /* 0x000ea20000004200 */
[----:B------:R-:W-:-:S06]  /*8820*/  FFMA.FTZ R231, R141, R139, -R138 ;  /* 0x0000008b8de77223 */ /* 0x000fcc000001088a */
[C---:B------:R-:W-:Y:S08]  /*8830*/  HMMA.16816.F32 R108, R4.reuse, R8, R108 ;  /* 0x00000008046c723c */ /* 0x040ff0000000186c */
[C---:B------:R-:W-:Y:S01]  /*8840*/  HMMA.16816.F32 R112, R4.reuse, R10, R112 ;  /* 0x0000000a0470723c */ /* 0x040fe20000001870 */
[----:B------:R-:W4:Y:S07]  /*8850*/  LDSM.16.MT88.4 R8, [R67+0xf800] ;  /* 0x00f800004308783b */ /* 0x000f2e0000004200 */
        /* <DEDUP_REMOVED lines=13> */
[----:B------:R-:W5:Y:S01]  /*8930*/  MUFU.EX2 R25, R25 ;  /* 0x0000001900197308 */ /* 0x000f620000000800 */
[C---:B------:R-:W-:Y:S03]  /*8940*/  HMMA.16816.F32 R128, R4.reuse, R32, R128 ;  /* 0x000000200480723c */ /* 0x040fe60000001880 */
[----:B------:R-:W-:Y:S04]  /*8950*/  MUFU.EX2 R26, R26 ;  /* 0x0000001a001a7308 */ /* 0x000fe80000000800 */
[----:B------:R-:W3:Y:S01]  /*8960*/  MUFU.EX2 R27, R27 ;  /* 0x0000001b001b7308 */ /* 0x000ee20000000800 */
[----:B------:R-:W-:Y:S03]  /*8970*/  HMMA.16816.F32 R124, R4, R34, R124 ;  /* 0x00000022047c723c */ /* 0x000fe6000000187c */
[----:B------:R-:W-:Y:S04]  /*8980*/  MUFU.EX2 R28, R28 ;  /* 0x0000001c001c7308 */ /* 0x000fe80000000800 */
[----:B------:R-:W2:Y:S04]  /*8990*/  MUFU.EX2 R29, R29 ;  /* 0x0000001d001d7308 */ /* 0x000ea80000000800 */
[----:B------:R-:W-:Y:S04]  /*89a0*/  MUFU.EX2 R30, R30 ;  /* 0x0000001e001e7308 */ /* 0x000fe80000000800 */
[----:B------:R-:W4:Y:S01]  /*89b0*/  MUFU.EX2 R231, R231 ;  /* 0x000000e700e77308 */ /* 0x000f220000000800 */
        /* <DEDUP_REMOVED lines=8> */
[----:B-----5:R-:W-:Y:S02]  /*8a40*/  F2FP.F16.F32.PACK_AB R4, R25, R24 ;  /* 0x000000181904723e */ /* 0x020fe400000000ff */
[----:B---3--:R-:W-:Y:S02]  /*8a50*/  F2FP.F16.F32.PACK_AB R6, R27, R26 ;  /* 0x0000001a1b06723e */ /* 0x008fe400000000ff */
[----:B--2---:R-:W-:Y:S02]  /*8a60*/  F2FP.F16.F32.PACK_AB R5, R29, R28 ;  /* 0x0000001c1d05723e */ /* 0x004fe400000000ff */
[----:B----4-:R-:W-:Y:S01]  /*8a70*/  F2FP.F16.F32.PACK_AB R7, R231, R30 ;  /* 0x0000001ee707723e */ /* 0x010fe200000000ff */
[----:B------:R-:W-:Y:S01]  /*8a80*/  FADD.FTZ R60, R60, R63 ;  /* 0x0000003f3c3c7221 */ /* 0x000fe20000010000 */
[----:B------:R-:W-:-:S03]  /*8a90*/  FADD.FTZ R61, R61, R62 ;  /* 0x0000003e3d3d7221 */ /* 0x000fc60000010000 */
[----:B------:R-:W-:Y:S02]  /*8aa0*/  FADD.FTZ R59, R59, R60 ;  /* 0x0000003c3b3b7221 */ /* 0x000fe40000010000 */
[----:B------:R-:W-:Y:S01]  /*8ab0*/  HMMA.16816.F32 R128, R4, R16, R128 ;  /* 0x000000100480723c */ /* 0x000fe20000001880 */
[----:B------:R-:W-:Y:S01]  /*8ac0*/  FADD.FTZ R58, R58, R61 ;  /* 0x0000003d3a3a7221 */ /* 0x000fe20000010000 */
[----:B------:R-:W-:-:S06]  /*8ad0*/  FADD.FTZ R56, R56, R59 ;  /* 0x0000003b38387221 */ /* 0x000fcc0000010000 */
[----:B------:R-:W-:Y:S01]  /*8ae0*/  HMMA.16816.F32 R124, R4, R18, R124 ;  /* 0x00000012047c723c */ /* 0x000fe2000000187c */
[----:B------:R-:W1:Y:S01]  /*8af0*/  LDSM.16.MT88.4 R16, [R67+0x13800] ;  /* 0x013800004310783b */ /* 0x000e620000004200 */
[----:B------:R-:W-:-:S06]  /*8b00*/  FADD.FTZ R57, R57, R58 ;  /* 0x0000003a39397221 */ /* 0x000fcc0000010000 */
[----:B------:R-:W-:Y:S01]  /*8b10*/  HMMA.16816.F32 R92, R4, R12, R92 ;  /* 0x0000000c045c723c */ /* 0x000fe2000000185c */
[----:B------:R-:W-:-:S07]  /*8b20*/  FADD.FTZ R55, R55, R56 ;  /* 0x0000003837377221 */ /* 0x000fce0000010000 */
[----:B------:R-:W-:Y:S01]  /*8b30*/  HMMA.16816.F32 R96, R4, R14, R96 ;  /* 0x0000000e0460723c */ /* 0x000fe20000001860 */
[----:B------:R-:W2:Y:S01]  /*8b40*/  LDSM.16.MT88.4 R12, [R50+0xf800] ;  /* 0x00f80000320c783b */ /* 0x000ea20000004200 */
[----:B------:R-:W-:Y:S01]  /*8b50*/  FADD.FTZ R20, R54, R57 ;  /* 0x0000003936147221 */ /* 0x000fe20000010000 */
[----:B------:R-:W-:-:S05]  /*8b60*/  FADD.FTZ R22, R52, R55 ;  /* 0x0000003734167221 */ /* 0x000fca0000010000 */
[----:B------:R-:W-:Y:S01]  /*8b70*/  HMMA.16816.F32 R68, R4, R8, R68 ;  /* 0x000000080444723c */ /* 0x000fe20000001844 */
[----:B------:R-:W-:Y:S01]  /*8b80*/  FADD.FTZ R20, R53, R20 ;  /* 0x0000001435147221 */ /* 0x000fe20000010000 */
[----:B------:R-:W-:-:S06]  /*8b90*/  FADD.FTZ R22, R51, R22 ;  /* 0x0000001633167221 */ /* 0x000fcc0000010000 */
        /* <DEDUP_REMOVED lines=15> */
[----:B------:R-:W-:Y:S02]  /*8c90*/  FADD.FTZ R191, R191, R146 ;  /* 0x00000092bfbf7221 */ /* 0x000fe40000010000 */
[----:B------:R-:W-:Y:S01]  /*8ca0*/  HMMA.16816.F32 R104, R4, R18, R104 ;  /* 0x000000120468723c */ /* 0x000fe20000001868 */
[----:B------:R-:W1:Y:S01]  /*8cb0*/  LDSM.16.MT88.4 R16, [R45+0xf800] ;  /* 0x00f800002d10783b */ /* 0x000e620000004200 */
[----:B------:R-:W-:-:S06]  /*8cc0*/  FADD.FTZ R20, R156, R179 ;  /* 0x000000b39c147221 */ /* 0x000fcc0000010000 */
[----:B--2---:R-:W-:Y:S01]  /*8cd0*/  HMMA.16816.F32 R76, R4, R12, R76 ;  /* 0x0000000c044c723c */ /* 0x004fe2000000184c */
[----:B------:R-:W-:Y:S01]  /*8ce0*/  FADD.FTZ R152, R152, R191 ;  /* 0x000000bf98987221 */ /* 0x000fe20000010000 */
[----:B------:R-:W-:-:S06]  /*8cf0*/  FADD.FTZ R20, R221, R20 ;  /* 0x00000014dd147221 */ /* 0x000fcc0000010000 */
[----:B------:R-:W-:Y:S01]  /*8d00*/  HMMA.16816.F32 R80, R4, R14, R80 ;  /* 0x0000000e0450723c */ /* 0x000fe20000001850 */
[----:B------:R-:W2:Y:S01]  /*8d10*/  LDSM.16.MT88.4 R12, [R45+0x13800] ;  /* 0x013800002d0c783b */ /* 0x000ea20000004200 */
[----:B------:R-:W-:-:S06]  /*8d20*/  FADD.FTZ R21, R195, R20 ;  /* 0x00000014c3157221 */ /* 0x000fcc0000010000 */
[----:B---3--:R-:W-:Y:S01]  /*8d30*/  HMMA.16816.F32 R108, R4, R8, R108 ;  /* 0x00000008046c723c */ /* 0x008fe2000000186c */
        /* <DEDUP_REMOVED lines=16> */
[----:B------:R-:W-:Y:S02]  /*8e40*/  FADD.FTZ R11, R157, R168 ;  /* 0x000000a89d0b7221 */ /* 0x000fe40000010000 */
[----:B------:R-:W-:-:S05]  /*8e50*/  FADD.FTZ R9, R165, R8 ;  /* 0x00000008a5097221 */ /* 0x000fca0000010000 */
[----:B-1----:R-:W-:Y:S01]  /*8e60*/  HMMA.16816.F32 R84, R4, R16, R84 ;  /* 0x000000100454723c */ /* 0x002fe20000001854 */
[----:B------:R-:W-:Y:S01]  /*8e70*/  FADD.FTZ R9, R166, R9 ;  /* 0x00000009a6097221 */ /* 0x000fe20000010000 */
[----:B------:R-:W-:-:S06]  /*8e80*/  FADD.FTZ R11, R170, R11 ;  /* 0x0000000baa0b7221 */ /* 0x000fcc0000010000 */
[C---:B------:R-:W-:Y:S08]  /*8e90*/  HMMA.16816.F32 R88, R4.reuse, R18, R88 ;  /* 0x000000120458723c */ /* 0x040ff00000001858 */
[C---:B--2---:R-:W-:Y:S08]  /*8ea0*/  HMMA.16816.F32 R120, R4.reuse, R12, R120 ;  /* 0x0000000c0478723c */ /* 0x044ff00000001878 */
[----:B------:R-:W-:Y:S01]  /*8eb0*/  HMMA.16816.F32 R116, R4, R14, R116 ;  /* 0x0000000e0474723c */ /* 0x000fe20000001874 */
[----:B------:R-:W-:-:S02]  /*8ec0*/  VIADD R5, R41, 0xfffffffe ;  /* 0xfffffffe29057836 */ /* 0x000fc40000000000 */
[----:B------:R-:W-:Y:S01]  /*8ed0*/  FADD.FTZ R24, R24, R9 ;  /* 0x0000000918187221 */ /* 0x000fe20000010000 */
[----:B------:R-:W-:Y:S02]  /*8ee0*/  FADD.FTZ R28, R28, R11 ;  /* 0x0000000b1c1c7221 */ /* 0x000fe40000010000 */
[----:B------:R-:W-:Y:S01]  /*8ef0*/  ISETP.GE.AND P0, PT, R5, R212, PT ;  /* 0x000000d40500720c */ /* 0x000fe20003f06270 */
[----:B------:R-:W-:Y:S01]  /*8f00*/  FADD.FTZ R25, R25, R24 ;  /* 0x0000001819197221 */ /* 0x000fe20000010000 */
[----:B------:R-:W-:-:S03]  /*8f10*/  FADD.FTZ R29, R29, R28 ;  /* 0x0000001c1d1d7221 */ /* 0x000fc60000010000 */
[----:B------:R-:W-:Y:S01]  /*8f20*/  FADD.FTZ R26, R26, R25 ;  /* 0x000000191a1a7221 */ /* 0x000fe20000010000 */
[----:B------:R-:W-:-:S03]  /*8f30*/  FADD.FTZ R30, R30, R29 ;  /* 0x0000001d1e1e7221 */ /* 0x000fc60000010000 */
[----:B------:R-:W-:Y:S01]  /*8f40*/  FADD.FTZ R230, R27, R26 ;  /* 0x0000001a1be67221 */ /* 0x000fe20000010000 */
[----:B------:R-:W-:-:S03]  /*8f50*/  FADD.FTZ R231, R231, R30 ;  /* 0x0000001ee7e77221 */ /* 0x000fc60000010000 */
[----:B------:R-:W-:Y:S05]  /*8f60*/  @!P0 BRA `(.L_x_4872) ;  /* 0x0000005000dc8947 */ /* 0x000fea0003800000 */
[----:B------:R-:W-:Y:S01]  /*8f70*/  IMAD R42, R219, 0x40, R42 ;  /* 0x00000040db2a7824 */ /* 0x000fe200078e022a */
[----:B------:R-:W-:Y:S01]  /*8f80*/  LOP3.LUT R201, R201, 0x1f0, RZ, 0xc0, !PT ;  /* 0x000001f0c9c97812 */ /* 0x000fe200078ec0ff */
[----:B------:R-:W-:Y:S01]  /*8f90*/  IMAD.MOV.U32 R133, RZ, RZ, R134 ;  /* 0x000000ffff857224 */ /* 0x000fe200078e0086 */
[----:B------:R-:W-:Y:S01]  /*8fa0*/  ISETP.NE.U32.AND P4, PT, R228, RZ, PT ;  /* 0x000000ffe400720c */ /* 0x000fe20003f85070 */
[----:B------:R-:W-:Y:S01]  /*8fb0*/  IMAD.MOV.U32 R132, RZ, RZ, R135 ;  /* 0x000000ffff847224 */ /* 0x000fe200078e0087 */
[----:B------:R-:W-:Y:S02]  /*8fc0*/  IADD3 R42, PT, PT, R40, R42, R201 ;  /* 0x0000002a282a7210 */ /* 0x000fe40007ffe0c9 */
[----:B------:R-:W-:Y:S02]  /*8fd0*/  ISETP.NE.AND.EX P4, PT, R229, RZ, PT, P4 ;  /* 0x000000ffe500720c */ /* 0x000fe40003f85340 */
[----:B------:R-:W-:-:S05]  /*8fe0*/  IADD3 R42, PT, PT, -R43, R42, -R44 ;  /* 0x0000002a2b2a7210 */ /* 0x000fca0007ffe92c */
[----:B------:R-:W-:-:S04]  /*8ff0*/  IMAD R41, R41, -0x80, R42 ;  /* 0xffffff8029297824 */ /* 0x000fc800078e022a */
[----:B------:R-:W-:-:S07]  /*9000*/  VIADD R221, R41, 0x108 ;  /* 0x0000010829dd7836 */ /* 0x000fce0000000000 */
.L_x_4879:
        /* <DEDUP_REMOVED lines=78> */
.L_x_4874:
[----:B------:R-:W-:Y:S05]  /*94f0*/  BSYNC.RECONVERGENT B0 ;  /* 0x0000000000007941 */ /* 0x000fea0003800200 */
.L_x_4873:
        /* <DEDUP_REMOVED lines=51> */
[----:B------:R-:W-:Y:S01]  /*9830*/  IMAD.X R53, R49, 0x1, R44, P0 ;  /* 0x0000000131357824 */ /* 0x000fe200000e062c */
[----:B------:R-:W-:Y:S01]  /*9840*/  SEL R65, R197, 0xffffffc0, !P2 ;  /* 0xffffffc0c5417807 */ /* 0x000fe20005000000 */
[----:B------:R-:W-:Y:S01]  /*9850*/  IMAD.IADD R186, R202, 0x1, R135 ;  /* 0x00000001caba7824 */ /* 0x000fe200078e0287 */
[----:B------:R-:W-:Y:S03]  /*9860*/  @P3 STS.128 [R233+0xc800], RZ ;  /* 0x00c800ffe9003388 */ /* 0x000fe60000000c00 */
        /* <DEDUP_REMOVED lines=72> */
[C---:B------:R-:W-:Y:S02]  /*9cf0*/  IMAD.IADD R135, R203.reuse, 0x1, R186 ;  /* 0x00000001cb877824 */ /* 0x040fe400078e02ba */
[C---:B------:R-:W-:Y:S01]  /*9d00*/  IMAD.IADD R206, R203.reuse, 0x1, R184 ;  /* 0x00000001cbce7824 */ /* 0x040fe200078e02b8 */
[----:B------:R-:W-:Y:S01]  /*9d10*/  @!PT LDS RZ, [RZ] ;  /* 0x00000000fffff984 */ /* 0x000fe20000000800 */
[----:B------:R-:W-:Y:S01]  /*9d20*/  @!PT LDS RZ, [RZ] ;  /* 0x00000000fffff984 */ /* 0x000fe20000000800 */
[----:B------:R-:W-:Y:S01]  /*9d30*/  @!PT LDS RZ, [RZ] ;  /* 0x00000000fffff984 */ /* 0x000fe20000000800 */
[----:B------:R-:W-:Y:S01]  /*9d40*/  @!P3 LDGSTS.E.BYPASS.LTC128B.128 [R233+0xf800], desc[UR4][R46.64] ;  /* 0x0f8000002ee9bfae */ /* 0x000fe2000b981a04 */
[C---:B------:R-:W-:Y:S03]  /*9d50*/  IMAD.IADD R192, R203.reuse, 0x1, R186 ;  /* 0x00000001cbc07824 */ /* 0x040fe600078e02ba */
        /* <DEDUP_REMOVED lines=13> */
[----:B------:R-:W-:Y:S04]  /*9e30*/  LDSM.16.M88.4 R160, [R135+0x4000] ;  /* 0x0040000087a0783b */ /* 0x000fe80000000200 */
[----:B------:R-:W-:Y:S04]  /*9e40*/  LDSM.16.M88.4 R164, [R135+0x6000] ;  /* 0x0060000087a4783b */ /* 0x000fe80000000200 */
[----:B------:R-:W-:Y:S04]  /*9e50*/  LDSM.16.M88.4 R168, [R135+0x6800] ;  /* 0x0068000087a8783b */ /* 0x000fe80000000200 */
[----:B------:R-:W-:Y:S01]  /*9e60*/  LDSM.16.M88.4 R172, [R135+0x7000] ;  /* 0x0070000087ac783b */ /* 0x000fe20000000200 */
[C---:B--2---:R-:W-:Y:S03]  /*9e70*/  HMMA.16816.F32 R4, R136.reuse, R140, RZ ;  /* 0x0000008c8804723c */ /* 0x044fe600000018ff */
[----:B------:R-:W-:Y:S04]  /*9e80*/  LDSM.16.M88.4 R176, [R134+0x4000] ;  /* 0x0040000086b0783b */ /* 0x000fe80000000200 */
[----:B------:R-:W-:Y:S01]  /*9e90*/  LDSM.16.M88.4 R188, [R134+0x8000] ;  /* 0x0080000086bc783b */ /* 0x000fe20000000200 */
[C---:B------:R-:W-:Y:S03]  /*9ea0*/  HMMA.16816.F32 R8, R136.reuse, R142, RZ ;  /* 0x0000008e8808723c */ /* 0x040fe600000018ff */
[----:B------:R-:W2:Y:S05]  /*9eb0*/  LDSM.16.M88.4 R140, [R186+0x6800] ;  /* 0x00680000ba8c783b */ /* 0x000eaa0000000200 */
[C---:B---3--:R-:W-:Y:S08]  /*9ec0*/  HMMA.16816.F32 R12, R136.reuse, R144, RZ ;  /* 0x00000090880c723c */ /* 0x048ff000000018ff */
[C---:B------:R-:W-:Y:S01]  /*9ed0*/  HMMA.16816.F32 R16, R136.reuse, R146, RZ ;  /* 0x000000928810723c */ /* 0x040fe200000018ff */
[----:B------:R-:W3:Y:S07]  /*9ee0*/  LDSM.16.M88.4 R144, [R186+0x7000] ;  /* 0x00700000ba90783b */ /* 0x000eee0000000200 */
[C---:B----4-:R-:W-:Y:S08]  /*9ef0*/  HMMA.16816.F32 R20, R136.reuse, R148, RZ ;  /* 0x000000948814723c */ /* 0x050ff000000018ff */
[C---:B------:R-:W-:Y:S01]  /*9f00*/  HMMA.16816.F32 R24, R136.reuse, R150, RZ ;  /* 0x000000968818723c */ /* 0x040fe200000018ff */
[----:B------:R-:W4:Y:S07]  /*9f10*/  LDSM.16.M88.4 R148, [R186+0x7800] ;  /* 0x00780000ba94783b */ /* 0x000f2e0000000200 */
[C---:B-----5:R-:W-:Y:S08]  /*9f20*/  HMMA.16816.F32 R28, R136.reuse, R152, RZ ;  /* 0x00000098881c723c */ /* 0x060ff000000018ff */
[C---:B------:R-:W-:Y:S01]  /*9f30*/  HMMA.16816.F32 R32, R136.reuse, R154, RZ ;  /* 0x0000009a8820723c */ /* 0x040fe200000018ff */
[----:B------:R-:W5:Y:S07]  /*9f40*/  LDSM.16.M88.4 R152, [R185] ;  /* 0x00000000b998783b */ /* 0x000f6e0000000200 */
[C---:B-1----:R-:W-:Y:S08]  /*9f50*/  HMMA.16816.F32 R36, R136.reuse, R156, RZ ;  /* 0x0000009c8824723c */ /* 0x042ff000000018ff */
[C---:B------:R-:W-:Y:S01]  /*9f60*/  HMMA.16816.F32 R40, R136.reuse, R158, RZ ;  /* 0x0000009e8828723c */ /* 0x040fe200000018ff */
[----:B------:R-:W1:Y:S07]  /*9f70*/  LDSM.16.M88.4 R156, [R135+0x4800] ;  /* 0x00480000879c783b */ /* 0x000e6e0000000200 */
[C---:B--2---:R-:W-:Y:S08]  /*9f80*/  HMMA.16816.F32 R44, R136.reuse, R140, RZ ;  /* 0x0000008c882c723c */ /* 0x044ff000000018ff */
[C---:B------:R-:W-:Y:S01]  /*9f90*/  HMMA.16816.F32 R48, R136.reuse, R142, RZ ;  /* 0x0000008e8830723c */ /* 0x040fe200000018ff */
[----:B------:R-:W2:Y:S07]  /*9fa0*/  LDSM.16.M88.4 R140, [R135+0x5000] ;  /* 0x00500000878c783b */ /* 0x000eae0000000200 */
[C---:B---3--:R-:W-:Y:S08]  /*9fb0*/  HMMA.16816.F32 R52, R136.reuse, R144, RZ ;  /* 0x000000908834723c */ /* 0x048ff000000018ff */
[C---:B------:R-:W-:Y:S01]  /*9fc0*/  HMMA.16816.F32 R56, R136.reuse, R146, RZ ;  /* 0x000000928838723c */ /* 0x040fe200000018ff */
[----:B------:R-:W3:Y:S07]  /*9fd0*/  LDSM.16.M88.4 R144, [R135+0x5800] ;  /* 0x005800008790783b */ /* 0x000eee0000000200 */
[C---:B----4-:R-:W-:Y:S08]  /*9fe0*/  HMMA.16816.F32 R60, R136.reuse, R148, RZ ;  /* 0x00000094883c723c */ /* 0x050ff000000018ff */
[----:B------:R-:W-:Y:S01]  /*9ff0*/  HMMA.16816.F32 R64, R136, R150, RZ ;  /* 0x000000968840723c */ /* 0x000fe200000018ff */
[----:B------:R4:W3:Y:S04]  /*a000*/  LDSM.16.M88.4 R136, [R135+0x7800] ;  /* 0x007800008788783b */ /* 0x0008e80000000200 */
[----:B------:R-:W3:Y:S03]  /*a010*/  LDSM.16.M88.4 R148, [R184] ;  /* 0x00000000b894783b */ /* 0x000ee60000000200 */
[C---:B-----5:R-:W-:Y:S08]  /*a020*/  HMMA.16816.F32 R4, R152.reuse, R160, R4 ;  /* 0x000000a09804723c */ /* 0x060ff00000001804 */
[C---:B------:R-:W-:Y:S01]  /*a030*/  HMMA.16816.F32 R8, R152.reuse, R162, R8 ;  /* 0x000000a29808723c */ /* 0x040fe20000001808 */
[----:B------:R-:W-:Y:S07]  /*a040*/  LDSM.16.M88.4 R160, [R134+0x7000] ;  /* 0x0070000086a0783b */ /* 0x000fee0000000200 */
[C---:B-1----:R-:W-:Y:S03]  /*a050*/  HMMA.16816.F32 R12, R152.reuse, R156, R12 ;  /* 0x0000009c980c723c */ /* 0x042fe6000000180c */
[----:B----4-:R-:W-:Y:S05]  /*a060*/  IMAD.IADD R135, R203, 0x1, R134 ;  /* 0x00000001cb877824 */ /* 0x010fea00078e0286 */
        /* <DEDUP_REMOVED lines=240> */
.L_x_4878:
[----:B------:R-:W-:Y:S05]  /*af70*/  BSYNC.RECONVERGENT B0 ;  /* 0x0000000000007941 */ /* 0x000fea0003800200 */
.L_x_4877:
        /* <DEDUP_REMOVED lines=98> */
.L_x_4876:
[----:B------:R-:W-:Y:S05]  /*b5a0*/  BSYNC.RECONVERGENT B1 ;  /* 0x0000000000017941 */ /* 0x000fea0003800200 */
.L_x_4875:
[----:B--2---:R-:W2:Y:S01]  /*b5b0*/  LD.E R136, desc[UR4][R2.64+0xdc] ;  /* 0x0000dc0402887980 */ /* 0x004ea2000c101900 */
        /* <DEDUP_REMOVED lines=170> */
[CC--:B------:R-:W-:Y:S01]  /*c060*/  FFMA.FTZ R56, -R0.reuse, R135.reuse, R56 ;  /* 0x0000008700387223 */ /* 0x0c0fe20000010138 */
[C---:B------:R-:W-:Y:S01]  /*c070*/  FFMA.FTZ R63, -R0.reuse, R134, R63 ;  /* 0x00000086003f7223 */ /* 0x040fe2000001013f */
        /* <DEDUP_REMOVED lines=23> */
[----:B------:R-:W-:Y:S01]  /*c1f0*/  FFMA.FTZ R61, -R0, R138, R61 ;  /* 0x0000008a003d7223 */ /* 0x000fe2000001013d */
[----:B------:R-:W-:Y:S01]  /*c200*/  FMNMX3.FTZ R134, R134, R54, R55, !PT ;  /* 0x0000003686867276 */ /* 0x000fe20007810037 */
[C---:B------:R-:W-:Y:S01]  /*c210*/  FFMA.FTZ R67, -R0.reuse, R138, R67 ;  /* 0x0000008a00437223 */ /* 0x040fe20000010143 */
        /* <DEDUP_REMOVED lines=48> */
[-C--:B------:R-:W-:Y:S01]  /*c520*/  FFMA.FTZ R180, R27, R136.reuse, -R167 ;  /* 0x000000881bb47223 */ /* 0x080fe200000108a7 */
[-CC-:B------:R-:W-:Y:S07]  /*c530*/  FFMA.FTZ R182, R48, R136.reuse, -R169.reuse ;  /* 0x0000008830b67223 */ /* 0x180fee00000108a9 */
[----:B------:R-:W3:Y:S01]  /*c540*/  MUFU.EX2 R133, R133 ;  /* 0x0000008500857308 */ /* 0x000ee20000000800 */
[----:B------:R-:W-:Y:S01]  /*c550*/  @P2 IADD3 R138, PT, PT, R8, -0x40, RZ ;  /* 0xffffffc0088a2810 */ /* 0x000fe20007ffe0ff */
[----:B------:R-:W-:Y:S01]  /*c560*/  FFMA.FTZ R183, R49, R136, -R169 ;  /* 0x0000008831b77223 */ /* 0x000fe200000108a9 */
[----:B------:R-:W-:Y:S07]  /*c570*/  LDSM.16.MT88.4 R156, [R137+0x10800] ;  /* 0x01080000899c783b */ /* 0x000fee0000004200 */
[----:B------:R-:W-:Y:S01]  /*c580*/  MUFU.EX2 R168, R168 ;  /* 0x000000a800a87308 */ /* 0x000fe20000000800 */
[----:B------:R-:W-:Y:S01]  /*c590*/  IADD3 R203, PT, PT, R203, R138, RZ ;  /* 0x0000008acbcb7210 */ /* 0x000fe20007ffe0ff */
[-CC-:B------:R-:W-:Y:S01]  /*c5a0*/  FFMA.FTZ R184, R50, R136.reuse, -R167.reuse ;  /* 0x0000008832b87223 */ /* 0x180fe200000108a7 */
[-C--:B------:R-:W-:Y:S07]  /*c5b0*/  FFMA.FTZ R185, R51, R136.reuse, -R167 ;  /* 0x0000008833b97223 */ /* 0x080fee00000108a7 */
[----:B------:R-:W4:Y:S01]  /*c5c0*/  MUFU.EX2 R166, R166 ;  /* 0x000000a600a67308 */ /* 0x000f220000000800 */
[--C-:B------:R-:W-:Y:S01]  /*c5d0*/  FFMA.FTZ R172, R12, R136, -R169.reuse ;  /* 0x000000880cac7223 */ /* 0x100fe200000108a9 */
        /* <DEDUP_REMOVED lines=85> */
[-C--:B------:R-:W-:Y:S01]  /*cb30*/  FFMA.FTZ R171, R13, R136.reuse, -R169 ;  /* 0x000000880dab7223 */ /* 0x080fe200000108a9 */
[C---:B----4-:R-:W-:Y:S03]  /*cb40*/  HMMA.16816.F32 R84, R128.reuse, R124, R84 ;  /* 0x0000007c8054723c */ /* 0x050fe60000001854 */
[----:B------:R-:W-:Y:S01]  /*cb50*/  FMUL.FTZ R13, R133, R121 ;  /* 0x00000079850d7220 */ /* 0x000fe20000410000 */
[--C-:B------:R-:W-:Y:S01]  /*cb60*/  FFMA.FTZ R177, R14, R136, -R167.reuse ;  /* 0x000000880eb17223 */ /* 0x100fe200000108a7 */
[C---:B------:R-:W-:Y:S01]  /*cb70*/  FMUL.FTZ R14, R132.reuse, R122 ;  /* 0x0000007a840e7220 */ /* 0x040fe20000410000 */
[-C--:B------:R-:W-:Y:S01]  /*cb80*/  FFMA.FTZ R174, R15, R136.reuse, -R167 ;  /* 0x000000880fae7223 */ /* 0x080fe200000108a7 */
[----:B------:R-:W-:Y:S01]  /*cb90*/  FMUL.FTZ R15, R132, R123 ;  /* 0x0000007b840f7220 */ /* 0x000fe20000410000 */
[C---:B------:R-:W-:Y:S01]  /*cba0*/  HMMA.16816.F32 R88, R128.reuse, R126, R88 ;  /* 0x0000007e8058723c */ /* 0x040fe20000001858 */
[----:B------:R-:W2:Y:S01]  /*cbb0*/  LDSM.16.MT88.4 R124, [R138+0x4000] ;  /* 0x004000008a7c783b */ /* 0x000ea20000004200 */
[----:B------:R-:W4:Y:S01]  /*cbc0*/  MUFU.EX2 R171, R171 ;  /* 0x000000ab00ab7308 */ /* 0x000f220000000800 */
[--C-:B------:R-:W-:Y:S01]  /*cbd0*/  FFMA.FTZ R170, R16, R136, -R169.reuse ;  /* 0x0000008810aa7223 */ /* 0x100fe200000108a9 */
[----:B------:R-:W-:Y:S01]  /*cbe0*/  FMUL.FTZ R16, R133, R116 ;  /* 0x0000007485107220 */ /* 0x000fe20000410000 */
[-C--:B------:R-:W-:Y:S07]  /*cbf0*/  FFMA.FTZ R175, R17, R136.reuse, -R169 ;  /* 0x0000008811af7223 */ /* 0x080fee00000108a9 */
[----:B------:R-:W-:Y:S01]  /*cc00*/  MUFU.EX2 R177, R177 ;  /* 0x000000b100b17308 */ /* 0x000fe20000000800 */
[----:B------:R-:W-:Y:S01]  /*cc10*/  FMUL.FTZ R17, R133, R117 ;  /* 0x0000007585117220 */ /* 0x000fe20000410000 */
[C---:B---3--:R-:W-:Y:S01]  /*cc20*/  HMMA.16816.F32 R92, R128.reuse, R140, R92 ;  /* 0x0000008c805c723c */ /* 0x048fe2000000185c */
[----:B------:R-:W-:Y:S07]  /*cc30*/  LDSM.16.MT88.4 R120, [R138+0x800] ;  /* 0x000800008a78783b */ /* 0x000fee0000004200 */
[----:B------:R-:W3:Y:S01]  /*cc40*/  MUFU.EX2 R174, R174 ;  /* 0x000000ae00ae7308 */ /* 0x000ee20000000800 */
[--C-:B------:R-:W-:Y:S01]  /*cc50*/  FFMA.FTZ R173, R18, R136, -R167.reuse ;  /* 0x0000008812ad7223 */ /* 0x100fe200000108a7 */
[C---:B------:R-:W-:Y:S01]  /*cc60*/  FMUL.FTZ R18, R132.reuse, R118 ;  /* 0x0000007684127220 */ /* 0x040fe20000410000 */
[----:B------:R-:W-:Y:S07]  /*cc70*/  FFMA.FTZ R176, R19, R136, -R167 ;  /* 0x0000008813b07223 */ /* 0x000fee00000108a7 */
[----:B------:R-:W-:Y:S01]  /*cc80*/  MUFU.EX2 R170, R170 ;  /* 0x000000aa00aa7308 */ /* 0x000fe20000000800 */
[----:B------:R-:W-:Y:S01]  /*cc90*/  FMUL.FTZ R19, R132, R119 ;  /* 0x0000007784137220 */ /* 0x000fe20000410000 */
[C---:B------:R-:W-:Y:S01]  /*cca0*/  HMMA.16816.F32 R96, R128.reuse, R142, R96 ;  /* 0x0000008e8060723c */ /* 0x040fe20000001860 */
[----:B------:R-:W5:Y:S07]  /*ccb0*/  LDSM.16.MT88.4 R140, [R203+0x4000] ;  /* 0x00400000cb8c783b */ /* 0x000f6e0000004200 */
[----:B------:R-:W2:Y:S01]  /*ccc0*/  MUFU.EX2 R175, R175 ;  /* 0x000000af00af7308 */ /* 0x000ea20000000800 */
[----:B----4-:R-:W-:Y:S01]  /*ccd0*/  F2FP.F16.F32.PACK_AB R116, R171, R172 ;  /* 0x000000acab74723e */ /* 0x010fe200000000ff */
[-C--:B------:R-:W-:Y:S01]  /*cce0*/  FFMA.FTZ R181, R21, R136.reuse, -R169 ;  /* 0x0000008815b57223 */ /* 0x080fe200000108a9 */
[-CC-:B------:R-:W-:Y:S07]  /*ccf0*/  FFMA.FTZ R179, R22, R136.reuse, -R167.reuse ;  /* 0x0000008816b37223 */ /* 0x180fee00000108a7 */
[----:B------:R-:W-:Y:S01]  /*cd00*/  MUFU.EX2 R173, R173 ;  /* 0x000000ad00ad7308 */ /* 0x000fe20000000800 */
[-C--:B------:R-:W-:Y:S01]  /*cd10*/  FFMA.FTZ R178, R23, R136.reuse, -R167 ;  /* 0x0000008817b27223 */ /* 0x080fe200000108a7 */
[C---:B-1----:R-:W-:Y:S08]  /*cd20*/  HMMA.16816.F32 R100, R128.reuse, R144, R100 ;  /* 0x000000908064723c */ /* 0x042ff00000001864 */
[----:B------:R-:W1:Y:S01]  /*cd30*/  MUFU.EX2 R176, R176 ;  /* 0x000000b000b07308 */ /* 0x000e620000000800 */
[----:B---3--:R-:W-:Y:S01]  /*cd40*/  F2FP.F16.F32.PACK_AB R117, R174, R177 ;  /* 0x000000b1ae75723e */ /* 0x008fe200000000ff */
[-CC-:B------:R-:W-:Y:S01]  /*cd50*/  FFMA.FTZ R52, R52, R136.reuse, -R169.reuse ;  /* 0x0000008834347223 */ /* 0x180fe200000108a9 */
[-CC-:B------:R-:W-:Y:S07]  /*cd60*/  FFMA.FTZ R53, R53, R136.reuse, -R169.reuse ;  /* 0x0000008835357223 */ /* 0x180fee00000108a9 */
[----:B------:R-:W-:Y:S01]  /*cd70*/  MUFU.EX2 R181, R181 ;  /* 0x000000b500b57308 */ /* 0x000fe20000000800 */
[----:B------:R-:W-:Y:S01]  /*cd80*/  FFMA.FTZ R57, R57, R136, -R169 ;  /* 0x0000008839397223 */ /* 0x000fe200000108a9 */
[C---:B------:R-:W-:Y:S01]  /*cd90*/  HMMA.16816.F32 R104, R128.reuse, R146, R104 ;  /* 0x000000928068723c */ /* 0x040fe20000001868 */
[----:B------:R-:W-:Y:S07]  /*cda0*/  LDSM.16.MT88.4 R144, [R137+0xc800] ;  /* 0x00c800008990783b */ /* 0x000fee0000004200 */
[----:B------:R-:W-:Y:S01]  /*cdb0*/  MUFU.EX2 R52, R52 ;  /* 0x0000003400347308 */ /* 0x000fe20000000800 */
[----:B--2---:R-:W-:Y:S01]  /*cdc0*/  F2FP.F16.F32.PACK_AB R118, R175, R170 ;  /* 0x000000aaaf76723e */ /* 0x004fe200000000ff */
[----:B------:R-:W-:Y:S01]  /*cdd0*/  FFMA.FTZ R165, R132, R231, R165 ;  /* 0x000000e784a57223 */ /* 0x000fe200000100a5 */
[----:B------:R-:W-:Y:S07]  /*cde0*/  FFMA.FTZ R168, R133, R230, R168 ;  /* 0x000000e685a87223 */ /* 0x000fee00000100a8 */
[----:B------:R-:W-:Y:S01]  /*cdf0*/  MUFU.EX2 R53, R53 ;  /* 0x0000003500357308 */ /* 0x000fe20000000800 */
[----:B------:R-:W-:Y:S01]  /*ce00*/  ISETP.GT.AND P0, PT, R223, R212, PT ;  /* 0x000000d4df00720c */ /* 0x000fe20003f04270 */
[----:B------:R-:W-:Y:S01]  /*ce10*/  FADD.FTZ R165, R163, R165 ;  /* 0x000000a5a3a57221 */ /* 0x000fe20000010000 */
[C---:B------:R-:W-:Y:S07]  /*ce20*/  HMMA.16816.F32 R108, R128.reuse, R124, R108 ;  /* 0x0000007c806c723c */ /* 0x040fee000000186c */
[----:B------:R-:W-:Y:S01]  /*ce30*/  MUFU.EX2 R57, R57 ;  /* 0x0000003900397308 */ /* 0x000fe20000000800 */
[----:B-1----:R-:W-:Y:S09]  /*ce40*/  F2FP.F16.F32.PACK_AB R119, R176, R173 ;  /* 0x000000adb077723e */ /* 0x002ff200000000ff */
[----:B------:R-:W-:Y:S01]  /*ce50*/  MUFU.EX2 R179, R179 ;  /* 0x000000b300b37308 */ /* 0x000fe20000000800 */
[----:B------:R-:W-:Y:S01]  /*ce60*/  MOV R133, R134 ;  /* 0x0000008600857202 */ /* 0x000fe20000000f00 */
[C---:B------:R-:W-:Y:S01]  /*ce70*/  HMMA.16816.F32 R112, R128.reuse, R126, R112 ;  /* 0x0000007e8070723c */ /* 0x040fe20000001870 */
[----:B------:R-:W1:Y:S07]  /*ce80*/  LDSM.16.MT88.4 R124, [R160+0xc800] ;  /* 0x00c80000a07c783b */ /* 0x000e6e0000004200 */
[----:B------:R-:W2:Y:S01]  /*ce90*/  MUFU.EX2 R178, R178 ;  /* 0x000000b200b27308 */ /* 0x000ea20000000800 */
[----:B------:R-:W-:Y:S01]  /*cea0*/  MOV R132, R135 ;  /* 0x0000008700847202 */ /* 0x000fe20000000f00 */
[C---:B-----5:R-:W-:Y:S08]  /*ceb0*/  HMMA.16816.F32 R12, R128.reuse, R140, R12 ;  /* 0x0000008c800c723c */ /* 0x060ff0000000180c */
[----:B------:R-:W-:Y:S01]  /*cec0*/  HMMA.16816.F32 R16, R128, R142, R16 ;  /* 0x0000008e8010723c */ /* 0x000fe20000001810 */
[----:B------:R-:W3:Y:S02]  /*ced0*/  LDSM.16.MT88.4 R128, [R138+0x4800] ;  /* 0x004800008a80783b */ /* 0x000ee40000004200 */
[----:B--2---:R-:W-:Y:S06]  /*cee0*/  F2FP.F16.F32.PACK_AB R21, R178, R179 ;  /* 0x000000b3b215723e */ /* 0x004fec00000000ff */
[----:B------:R-:W-:Y:S01]  /*cef0*/  LDSM.16.MT88.4 R140, [R137+0xd000] ;  /* 0x00d00000898c783b */ /* 0x000fe20000004200 */
        /* <DEDUP_REMOVED lines=21> */
[--C-:B------:R-:W-:Y:S07]  /*d050*/  FFMA.FTZ R158, R25, R136, -R169.reuse ;  /* 0x00000088199e7223 */ /* 0x100fee00000108a9 */
        /* <DEDUP_REMOVED lines=8> */
[----:B-1----:R-:W-:Y:S05]  /*d0e0*/  F2FP.F16.F32.PACK_AB R20, R181, R156 ;  /* 0x0000009cb514723e */ /* 0x002fea00000000ff */
[C---:B------:R-:W-:Y:S03]  /*d0f0*/  HMMA.16816.F32 R12, R116.reuse, R120, R12 ;  /* 0x00000078740c723c */ /* 0x040fe6000000180c */
[----:B---3--:R-:W-:Y:S05]  /*d100*/  F2FP.F16.F32.PACK_AB R22, R158, R159 ;  /* 0x0000009f9e16723e */ /* 0x008fea00000000ff */
        /* <DEDUP_REMOVED lines=60> */
[----:B--2---:R-:W-:Y:S02]  /*d4d0*/  F2FP.F16.F32.PACK_AB R21, R146, R147 ;  /* 0x000000939215723e */ /* 0x004fe400000000ff */
        /* <DEDUP_REMOVED lines=137> */
[C---:B-1----:R-:W-:Y:S03]  /*dd70*/  HMMA.16816.F32 R12, R20.reuse, R24, R12 ;  /* 0x00000018140c723c */ /* 0x042fe6000000180c */
[----:B------:R-:W-:Y:S04]  /*dd80*/  FADD.FTZ R25, R166, R168 ;  /* 0x000000a8a6197221 */ /* 0x000fe80000010000 */
[----:B------:R-:W-:Y:S01]  /*dd90*/  FADD.FTZ R164, R164, R25 ;  /* 0x00000019a4a47221 */ /* 0x000fe20000010000 */
[----:B------:R-:W-:Y:S01]  /*dda0*/  HMMA.16816.F32 R16, R20, R26, R16 ;  /* 0x0000001a1410723c */ /* 0x000fe20000001810 */
[----:B------:R-:W1:Y:S02]  /*ddb0*/  LDSM.16.MT88.4 R20, [R138+0x3800] ;  /* 0x003800008a14783b */ /* 0x000e640000004200 */
[----:B--2---:R-:W-:Y:S01]  /*ddc0*/  F2FP.F16.F32.PACK_AB R119, R167, R28 ;  /* 0x0000001ca777723e */ /* 0x004fe200000000ff */
[----:B------:R-:W-:Y:S04]  /*ddd0*/  FADD.FTZ R161, R161, R164 ;  /* 0x000000a4a1a17221 */ /* 0x000fe80000010000 */
[----:B------:R-:W-:Y:S02]  /*dde0*/  FADD.FTZ R172, R172, R161 ;  /* 0x000000a1acac7221 */ /* 0x000fe40000010000 */
[C---:B------:R-:W-:Y:S01]  /*ddf0*/  HMMA.16816.F32 R128, R116.reuse, R124, R4 ;  /* 0x0000007c7480723c */ /* 0x040fe20000001804 */
[----:B------:R-:W2:Y:S04]  /*de00*/  LDSM.16.MT88.4 R4, [R203+0x3800] ;  /* 0x00380000cb04783b */ /* 0x000ea80000004200 */
[----:B------:R-:W-:Y:S03]  /*de10*/  FADD.FTZ R171, R171, R172 ;  /* 0x000000acabab7221 */ /* 0x000fe60000010000 */
[C---:B------:R-:W-:Y:S03]  /*de20*/  HMMA.16816.F32 R124, R116.reuse, R126, R8 ;  /* 0x0000007e747c723c */ /* 0x040fe60000001808 */
[----:B------:R-:W-:Y:S01]  /*de30*/  FADD.FTZ R8, R162, R165 ;  /* 0x000000a5a2087221 */ /* 0x000fe20000010000 */
[----:B------:R-:W-:Y:S03]  /*de40*/  FADD.FTZ R170, R170, R171 ;  /* 0x000000abaaaa7221 */ /* 0x000fe60000010000 */
[----:B------:R-:W-:Y:S01]  /*de50*/  FADD.FTZ R8, R139, R8 ;  /* 0x000000088b087221 */ /* 0x000fe20000010000 */
[C---:B---3--:R-:W-:Y:S03]  /*de60*/  HMMA.16816.F32 R68, R116.reuse, R32, R68 ;  /* 0x000000207444723c */ /* 0x048fe60000001844 */
[----:B------:R-:W-:Y:S01]  /*de70*/  FADD.FTZ R177, R177, R8 ;  /* 0x00000008b1b17221 */ /* 0x000fe20000010000 */
[----:B------:R-:W-:Y:S01]  /*de80*/  FADD.FTZ R175, R175, R170 ;  /* 0x000000aaafaf7221 */ /* 0x000fe20000010000 */
        /* <DEDUP_REMOVED lines=69> */
.L_x_4872:
        /* <DEDUP_REMOVED lines=10> */
.L_x_4901:
        /* <DEDUP_REMOVED lines=124> */
[----:B---3--:R-:W3:Y:S01]  /*eb40*/  LD.E R7, desc[UR4][R2.64+0x60] ;  /* 0x0000600402077980 */ /* 0x008ee2000c101900 */
[----:B------:R-:W1:Y:S03]  /*eb50*/  @P0 MUFU.LG2 R4, R4 ;  /* 0x0000000400040308 */ /* 0x000e660000000c00 */
[----:B------:R2:W5:Y:S01]  /*eb60*/  LD.E R68, desc[UR4][R2.64+0xcc] ;  /* 0x0000cc0402447980 */ /* 0x000562000c101900 */
[----:B------:R-:W-:-:S02]  /*eb70*/  SHF.L.U32 R69, R200, 0x2, RZ ;  /* 0x00000002c8457819 */ /* 0x000fc400000006ff */
[----:B------:R-:W-:Y:S01]  /*eb80*/  LOP3.LUT R9, R6, 0x10, RZ, 0xc0, !PT ;  /* 0x0000001006097812 */ /* 0x000fe200078ec0ff */
[----:B------:R2:W5:Y:S01]  /*eb90*/  LD.E.64 R78, desc[UR4][R2.64+0x78] ;  /* 0x00007804024e7980 */ /* 0x000562000c101b00 */
[----:B------:R-:W1:Y:S01]  /*eba0*/  @P1 MUFU.LG2 R5, R5 ;  /* 0x0000000500051308 */ /* 0x000e620000000c00 */
[----:B----4-:R-:W-:Y:S02]  /*ebb0*/  LOP3.LUT R8, R69, 0x1f8, RZ, 0xc0, !PT ;  /* 0x000001f845087812 */ /* 0x010fe400078ec0ff */
[----:B------:R4:W5:Y:S01]  /*ebc0*/  LD.E.64 R76, desc[UR4][R2.64+0xa8] ;  /* 0x0000a804024c7980 */ /* 0x000962000c101b00 */
[----:B------:R-:W-:Y:S02]  /*ebd0*/  MOV R71, 0xff800000 ;  /* 0xff80000000477802 */ /* 0x000fe40000000f00 */
[----:B------:R-:W-:Y:S01]  /*ebe0*/  LOP3.LUT R8, R8, 0x38, R201, 0x78, !PT ;  /* 0x0000003808087812 */ /* 0x000fe200078e78c9 */
[----:B------:R-:W-:Y:S01]  /*ebf0*/  BSSY.RECONVERGENT B0, `(.L_x_4881) ;  /* 0x000002b000007945 */ /* 0x000fe20003800200 */
[----:B------:R-:W-:-:S02]  /*ec00*/  LOP3.LUT R201, R201, 0x30, RZ, 0xc0, !PT ;  /* 0x00000030c9c97812 */ /* 0x000fc400078ec0ff */
[----:B------:R-:W-:Y:S01]  /*ec10*/  LEA R9, R8, R9, 0x2 ;  /* 0x0000000908097211 */ /* 0x000fe200078e10ff */
[----:B-1----:R-:W-:Y:S01]  /*ec20*/  @P0 FMUL.FTZ R11, R4, 0.69314718246459960938 ;  /* 0x3f317218040b0820 */ /* 0x002fe20000410000 */
[----:B------:R-:W-:Y:S02]  /*ec30*/  SHF.L.U32 R4, R219, 0x6, RZ ;  /* 0x00000006db047819 */ /* 0x000fe400000006ff */
[----:B------:R-:W-:Y:S01]  /*ec40*/  IADD3 R202, PT, PT, R202, R9, RZ ;  /* 0x00000009caca7210 */ /* 0x000fe20007ffe0ff */
[----:B------:R-:W-:Y:S01]  /*ec50*/  BAR.SYNC.DEFER_BLOCKING 0x0 ;  /* 0x0000000000007b1d */ /* 0x000fe20000010000 */
[----:B-----5:R-:W-:Y:S01]  /*ec60*/  @P0 FFMA.FTZ R71, R0, R134, R11 ;  /* 0x0000008600470223 */ /* 0x020fe2000001000b */
[----:B------:R-:W-:Y:S01]  /*ec70*/  LOP3.LUT P0, RZ, R200, 0x3, RZ, 0xc0, !PT ;  /* 0x00000003c8ff7812 */ /* 0x000fe2000780c0ff */
[----:B------:R-:W-:Y:S01]  /*ec80*/  @P1 FMUL.FTZ R5, R5, 0.69314718246459960938 ;  /* 0x3f31721805051820 */ /* 0x000fe20000410000 */
[----:B------:R-:W-:-:S04]  /*ec90*/  SHF.R.U32.HI R70, RZ, 0x2, R200 ;  /* 0x00000002ff467819 */ /* 0x000fc800000116c8 */
        /* <DEDUP_REMOVED lines=16> */
[----:B--2---:R-:W-:Y:S01]  /*eda0*/  IMAD R225, R72, UR8, R225 ;  /* 0x0000000848e17c24 */ /* 0x004fe2000f8e02e1 */
[----:B------:R-:W-:Y:S01]  /*edb0*/  MOV R72, 0xff800000 ;  /* 0xff80000000487802 */ /* 0x000fe20000000f00 */
[----:B------:R-:W-:-:S02]  /*edc0*/  @P1 FFMA.FTZ R72, R0, R135, R5 ;  /* 0x0000008700481223 */ /* 0x000fc40000010005 */
[----:B---3--:R-:W-:-:S04]  /*edd0*/  IMAD R7, R225, R7, R224 ;  /* 0x00000007e1077224 */ /* 0x008fc800078e02e0 */
[----:B------:R-:W-:Y:S02]  /*ede0*/  IMAD R73, R73, R7, R4 ;  /* 0x0000000749497224 */ /* 0x000fe400078e0204 */
[----:B------:R4:W2:Y:S01]  /*edf0*/  LDS.128 R4, [R202+0x7800] ;  /* 0x00780000ca047984 */ /* 0x0008a20000000c00 */
[----:B-1----:R-:W-:Y:S05]  /*ee00*/  @P0 BRA `(.L_x_4882) ;  /* 0x0000000000240947 */ /* 0x002fea0003800000 */
        /* <DEDUP_REMOVED lines=9> */
.L_x_4882:
[----:B------:R-:W-:Y:S05]  /*eea0*/  BSYNC.RECONVERGENT B0 ;  /* 0x0000000000007941 */ /* 0x000fea0003800200 */
.L_x_4881:
[----:B------:R-:W-:Y:S01]  /*eeb0*/  SHF.R.U32.HI R200, RZ, 0x4, R200 ;  /* 0x00000004ffc87819 */ /* 0x000fe200000116c8 */
[----:B----4-:R3:W5:Y:S01]  /*eec0*/  LD.E R2, desc[UR4][R2.64+0xc0] ;  /* 0x0000c00402027980 */ /* 0x010762000c101900 */
[----:B------:R-:W-:Y:S01]  /*eed0*/  LOP3.LUT R196, R196, 0x1f80, RZ, 0xc0, !PT ;  /* 0x00001f80c4c47812 */ /* 0x000fe200078ec0ff */
[----:B------:R-:W-:Y:S01]  /*eee0*/  IMAD R68, R73, R68, RZ ;  /* 0x0000004449447224 */ /* 0x000fe200078e02ff */
[CC--:B------:R-:W-:Y:S01]  /*eef0*/  ISETP.GE.AND P3, PT, R200.reuse, R207.reuse, PT ;  /* 0x000000cfc800720c */ /* 0x0c0fe20003f66270 */
[----:B------:R-:W-:Y:S01]  /*ef00*/  VIADD R0, R200, 0x8 ;  /* 0x00000008c8007836 */ /* 0x000fe20000000000 */
[----:B-1----:R-:W-:Y:S01]  /*ef10*/  LOP3.LUT R71, R196, 0x3c, R69, 0xf8, !PT ;  /* 0x0000003cc4477812 */ /* 0x002fe200078ef845 */
        /* <DEDUP_REMOVED lines=12> */
[----:B---3--:R-:W-:Y:S02]  /*efe0*/  P2R R3, PR, RZ, 0x4 ;  /* 0x00000004ff037803 */ /* 0x008fe40000000000 */
        /* <DEDUP_REMOVED lines=8> */
[----:B------:R1:W-:Y:S04]  /*f070*/  @!P3 ST.E.128 desc[UR4][R74.64], R64 ;  /* 0x000000404a00b985 */ /* 0x0003e8000c101d04 */
[----:B------:R1:W-:Y:S02]  /*f080*/  @!P2 ST.E.128 desc[UR4][R74.64+0x100], R32 ;  /* 0x000100204a00a985 */ /* 0x0003e4000c101d04 */
.L_x_4884:
[----:B------:R-:W-:Y:S05]  /*f090*/  BSYNC.RECONVERGENT B0 ;  /* 0x0000000000007941 */ /* 0x000fea0003800200 */
.L_x_4883:
        /* <DEDUP_REMOVED lines=12> */
.L_x_4886:
[----:B------:R-:W-:Y:S05]  /*f160*/  BSYNC.RECONVERGENT B0 ;  /* 0x0000000000007941 */ /* 0x000fea0003800200 */
.L_x_4885:
[----:B------:R-:W-:Y:S01]  /*f170*/  BSSY.RECONVERGENT B0, `(.L_x_4887) ;  /* 0x000000b000007945 */ /* 0x000fe20003800200 */
[----:B------:R-:W-:-:S03]  /*f180*/  ISETP.GE.AND P3, PT, R200, R207, PT ;  /* 0x000000cfc800720c */ /* 0x000fc60003f66270 */
[----:B------:R-:W-:Y:S10]  /*f190*/  @P0 BRA `(.L_x_4888) ;  /* 0x0000000000200947 */ /* 0x000ff40003800000 */
[-C--:B-----5:R-:W-:Y:S02]  /*f1a0*/  ISETP.GE.AND P2, PT, R69, R2.reuse, PT ;  /* 0x000000024500720c */ /* 0x0a0fe40003f46270 */
[----:B------:R-:W-:-:S11]  /*f1b0*/  ISETP.GE.AND P1, PT, R71, R2, PT ;  /* 0x000000024700720c */ /* 0x000fd60003f26270 */
[----:B---3--:R-:W-:-:S04]  /*f1c0*/  @!P2 LEA R30, P0, R73, R78, 0x2 ;  /* 0x0000004e491ea211 */ /* 0x008fc800078010ff */
[C---:B------:R-:W-:Y:S02]  /*f1d0*/  @!P2 LEA.HI.X R31, R73.reuse, R79, R68, 0x2, P0 ;  /* 0x0000004f491fa211 */ /* 0x040fe400000f1444 */
[----:B------:R-:W-:-:S03]  /*f1e0*/  @!P1 LEA R28, P0, R73, R78, 0x2 ;  /* 0x0000004e491c9211 */ /* 0x000fc600078010ff */
[----:B------:R4:W-:Y:S01]  /*f1f0*/  @!P2 ST.E.128 desc[UR4][R30.64+0x2000], R56 ;  /* 0x002000381e00a985 */ /* 0x0009e2000c101d04 */
[----:B------:R-:W-:-:S05]  /*f200*/  @!P1 LEA.HI.X R29, R73, R79, R68, 0x2, P0 ;  /* 0x0000004f491d9211 */ /* 0x000fca00000f1444 */
[----:B------:R4:W-:Y:S04]  /*f210*/  @!P1 ST.E.128 desc[UR4][R28.64+0x2100], R24 ;  /* 0x002100181c009985 */ /* 0x0009e8000c101d04 */
.L_x_4888:
[----:B------:R-:W-:Y:S05]  /*f220*/  BSYNC.RECONVERGENT B0 ;  /* 0x0000000000007941 */ /* 0x000fea0003800200 */
.L_x_4887:
[----:B------:R-:W-:Y:S01]  /*f230*/  ISETP.NE.AND P0, PT, R3, RZ, PT ;  /* 0x000000ff0300720c */ /* 0x000fe20003f05270 */
[----:B------:R-:W-:-:S12]  /*f240*/  BSSY.RECONVERGENT B0, `(.L_x_4889) ;  /* 0x000000a000007945 */ /* 0x000fd80003800200 */
[----:B------:R-:W-:Y:S05]  /*f250*/  @P0 BRA `(.L_x_4890) ;  /* 0x0000000000200947 */ /* 0x000fea0003800000 */
[-C--:B-----5:R-:W-:Y:S02]  /*f260*/  ISETP.GE.AND P2, PT, R69, R2.reuse, PT ;  /* 0x000000024500720c */ /* 0x0a0fe40003f46270 */
[----:B------:R-:W-:-:S11]  /*f270*/  ISETP.GE.AND P1, PT, R71, R2, PT ;  /* 0x000000024700720c */ /* 0x000fd60003f26270 */
[----:B----4-:R-:W-:-:S04]  /*f280*/  @!P2 LEA R26, P0, R73, R78, 0x2 ;  /* 0x0000004e491aa211 */ /* 0x010fc800078010ff */
[C---:B------:R-:W-:Y:S02]  /*f290*/  @!P2 LEA.HI.X R27, R73.reuse, R79, R68, 0x2, P0 ;  /* 0x0000004f491ba211 */ /* 0x040fe400000f1444 */
[----:B------:R-:W-:-:S03]  /*f2a0*/  @!P1 LEA R24, P0, R73, R78, 0x2 ;  /* 0x0000004e49189211 */ /* 0x000fc600078010ff */
[----:B------:R4:W-:Y:S01]  /*f2b0*/  @!P2 ST.E.128 desc[UR4][R26.64+0x3000], R52 ;  /* 0x003000341a00a985 */ /* 0x0009e2000c101d04 */
[----:B------:R-:W-:-:S05]  /*f2c0*/  @!P1 LEA.HI.X R25, R73, R79, R68, 0x2, P0 ;  /* 0x0000004f49199211 */ /* 0x000fca00000f1444 */
[----:B------:R4:W-:Y:S04]  /*f2d0*/  @!P1 ST.E.128 desc[UR4][R24.64+0x3100], R20 ;  /* 0x0031001418009985 */ /* 0x0009e8000c101d04 */
.L_x_4890:
[----:B------:R-:W-:Y:S05]  /*f2e0*/  BSYNC.RECONVERGENT B0 ;  /* 0x0000000000007941 */ /* 0x000fea0003800200 */
.L_x_4889:
[----:B------:R-:W-:Y:S04]  /*f2f0*/  BSSY.RECONVERGENT B0, `(.L_x_4891) ;  /* 0x000000a000007945 */ /* 0x000fe80003800200 */
[----:B------:R-:W-:Y:S05]  /*f300*/  @P6 BRA `(.L_x_4892) ;  /* 0x0000000000206947 */ /* 0x000fea0003800000 */
[-C--:B-----5:R-:W-:Y:S02]  /*f310*/  ISETP.GE.AND P6, PT, R69, R2.reuse, PT ;  /* 0x000000024500720c */ /* 0x0a0fe40003fc6270 */
[----:B------:R-:W-:-:S11]  /*f320*/  ISETP.GE.AND P1, PT, R71, R2, PT ;  /* 0x000000024700720c */ /* 0x000fd60003f26270 */
[CC--:B----4-:R-:W-:Y:S02]  /*f330*/  @!P6 LEA R22, P2, R73.reuse, R78.reuse, 0x2 ;  /* 0x0000004e4916e211 */ /* 0x0d0fe400078410ff */
[C---:B------:R-:W-:Y:S02]  /*f340*/  @!P1 LEA R20, P0, R73.reuse, R78, 0x2 ;  /* 0x0000004e49149211 */ /* 0x040fe400078010ff */
[CCC-:B------:R-:W-:Y:S02]  /*f350*/  @!P6 LEA.HI.X R23, R73.reuse, R79.reuse, R68.reuse, 0x2, P2 ;  /* 0x0000004f4917e211 */ /* 0x1c0fe400010f1444 */
[----:B------:R-:W-:-:S03]  /*f360*/  @!P1 LEA.HI.X R21, R73, R79, R68, 0x2, P0 ;  /* 0x0000004f49159211 */ /* 0x000fc600000f1444 */
[----:B------:R4:W-:Y:S04]  /*f370*/  @!P6 ST.E.128 desc[UR4][R22.64+0x4000], R48 ;  /* 0x004000301600e985 */ /* 0x0009e8000c101d04 */
[----:B------:R4:W-:Y:S02]  /*f380*/  @!P1 ST.E.128 desc[UR4][R20.64+0x4100], R16 ;  /* 0x0041001014009985 */ /* 0x0009e4000c101d04 */
.L_x_4892:
[----:B------:R-:W-:Y:S05]  /*f390*/  BSYNC.RECONVERGENT B0 ;  /* 0x0000000000007941 */ /* 0x000fea0003800200 */
.L_x_4891:
        /* <DEDUP_REMOVED lines=10> */
.L_x_4894:
[----:B------:R-:W-:Y:S05]  /*f440*/  BSYNC.RECONVERGENT B0 ;  /* 0x0000000000007941 */ /* 0x000fea0003800200 */
.L_x_4893:
        /* <DEDUP_REMOVED lines=10> */
.L_x_4896:
[----:B------:R-:W-:Y:S05]  /*f4f0*/  BSYNC.RECONVERGENT B0 ;  /* 0x0000000000007941 */ /* 0x000fea0003800200 */
.L_x_4895:
[----:B------:R-:W-:-:S04]  /*f500*/  MOV R219, 0x0 ;  /* 0x0000000000db7802 */ /* 0x000fc80000000f00 */
[----:B-12345:R-:W-:Y:S05]  /*f510*/  @P3 RET.REL.NODEC R218 `(_ZN5flash24flash_fwd_splitkv_kernelI23Flash_fwd_kernel_traitsILi128ELi64ELi128ELi4ELb0ELb0EN7cutlass6half_tE19Flash_kernel_traitsILi128ELi64ELi128ELi4ES3_EELb0ELb0ELb1ELb0ELb0ELb0ELb1ELb0EEEvNS_16Flash_fwd_paramsE) ;  /* 0xffffff08dab83950 */ /* 0x03efea0003c3ffff */
[-C--:B------:R-:W-:Y:S01]  /*f520*/  ISETP.GE.AND P2, PT, R69, R2.reuse, PT ;  /* 0x000000024500720c */ /* 0x080fe20003f46270 */
[----:B------:R-:W-:Y:S01]  /*f530*/  IMAD.MOV.U32 R219, RZ, RZ, 0x0 ;  /* 0x00000000ffdb7424 */ /* 0x000fe200078e00ff */
[----:B------:R-:W-:-:S11]  /*f540*/  ISETP.GE.AND P0, PT, R71, R2, PT ;  /* 0x000000024700720c */ /* 0x000fd60003f06270 */
[----:B------:R-:W-:-:S04]  /*f550*/  @!P2 LEA R8, P1, R73, R78, 0x2 ;  /* 0x0000004e4908a211 */ /* 0x000fc800078210ff */
[----:B------:R-:W-:-:S05]  /*f560*/  @!P2 LEA.HI.X R9, R73, R79, R68, 0x2, P1 ;  /* 0x0000004f4909a211 */ /* 0x000fca00008f1444 */
[----:B------:R1:W-:Y:S02]  /*f570*/  @!P2 ST.E.128 desc[UR4][R8.64+0x7000], R36 ;  /* 0x007000240800a985 */ /* 0x0003e4000c101d04 */
[----:B-1----:R-:W-:Y:S05]  /*f580*/  @P0 RET.REL.NODEC R218 `(_ZN5flash24flash_fwd_splitkv_kernelI23Flash_fwd_kernel_traitsILi128ELi64ELi128ELi4ELb0ELb0EN7cutlass6half_tE19Flash_kernel_traitsILi128ELi64ELi128ELi4ES3_EELb0ELb0ELb1ELb0ELb0ELb0ELb1ELb0EEEvNS_16Flash_fwd_paramsE) ;  /* 0xffffff08da9c0950 */ /* 0x002fea0003c3ffff */
[----:B------:R-:W-:Y:S01]  /*f590*/  LEA R2, P0, R73, R78, 0x2 ;  /* 0x0000004e49027211 */ /* 0x000fe200078010ff */
[----:B------:R-:W-:-:S03]  /*f5a0*/  IMAD.MOV.U32 R219, RZ, RZ, 0x0 ;  /* 0x00000000ffdb7424 */ /* 0x000fc600078e00ff */
[----:B------:R-:W-:-:S05]  /*f5b0*/  LEA.HI.X R3, R73, R79, R68, 0x2, P0 ;  /* 0x0000004f49037211 */ /* 0x000fca00000f1444 */
[----:B------:R1:W-:Y:S02]  /*f5c0*/  ST.E.128 desc[UR4][R2.64+0x7100], R4 ;  /* 0x0071000402007985 */ /* 0x0003e4000c101d04 */
[----:B-1----:R-:W-:Y:S05]  /*f5d0*/  RET.REL.NODEC R218 `(_ZN5flash24flash_fwd_splitkv_kernelI23Flash_fwd_kernel_traitsILi128ELi64ELi128ELi4ELb0ELb0EN7cutlass6half_tE19Flash_kernel_traitsILi128ELi64ELi128ELi4ES3_EELb0ELb0ELb1ELb0ELb0ELb0ELb1ELb0EEEvNS_16Flash_fwd_paramsE) ;  /* 0xffffff08da887950 */ /* 0x002fea0003c3ffff */
.L_x_4880:
[----:B------:R-:W-:Y:S01]  /*f5e0*/  MOV R7, 0x2 ;  /* 0x0000000200077802 */ /* 0x000fe20000000f00 */
[----:B------:R-:W-:Y:S01]  /*f5f0*/  IMAD.MOV.U32 R4, RZ, RZ, 0x1f ;  /* 0x0000001fff047424 */ /* 0x000fe200078e00ff */
[----:B------:R-:W-:-:S07]  /*f600*/  MOV R6, 0xffffffff ;  /* 0xffffffff00067802 */ /* 0x000fce0000000f00 */
[----:B-1---5:R-:W-:Y:S05]  /*f610*/  WARPSYNC.COLLECTIVE R6, `(.L_x_4897) ;  /* 0x0000000006087348 */ /* 0x022fea0003c00000 */
[----:B------:R2:W3:Y:S02]  /*f620*/  SHFL.BFLY P0, R10, R230, R7, R4 ;  /* 0x0c000007e60a7389 */ /* 0x0004e40000000004 */
[----:B-123-5:R-:W-:Y:S05]  /*f630*/  ENDCOLLECTIVE ;  /* 0x000000000000791b */ /* 0x02efea0003800000 */
.L_x_4897:
[----:B------:R-:W-:Y:S02]  /*f640*/  IMAD.MOV.U32 R5, RZ, RZ, R10 ;  /* 0x000000ffff057224 */ /* 0x000fe400078e000a */
[----:B------:R-:W-:Y:S02]  /*f650*/  IMAD.MOV.U32 R7, RZ, RZ, 0x1 ;  /* 0x00000001ff077424 */ /* 0x000fe400078e00ff */
[----:B------:R-:W-:-:S05]  /*f660*/  FADD.FTZ R8, R5, R230 ;  /* 0x000000e605087221 */ /* 0x000fca0000010000 */
[----:B------:R-:W-:-:S07]  /*f670*/  MOV R230, R8 ;  /* 0x0000000800e67202 */ /* 0x000fce0000000f00 */
[----:B------:R-:W-:Y:S05]  /*f680*/  WARPSYNC.COLLECTIVE R6, `(.L_x_4898) ;  /* 0x0000000006087348 */ /* 0x000fea0003c00000 */
[----:B------:R1:W2:Y:S02]  /*f690*/  SHFL.BFLY P0, R10, R230, R7, R4 ;  /* 0x0c000007e60a7389 */ /* 0x0002a40000000004 */
[----:B-12---:R-:W-:Y:S05]  /*f6a0*/  ENDCOLLECTIVE ;  /* 0x000000000000791b */ /* 0x006fea0003800000 */
.L_x_4898:
[----:B------:R-:W-:Y:S01]  /*f6b0*/  MOV R230, R231 ;  /* 0x000000e700e67202 */ /* 0x000fe20000000f00 */
[----:B------:R-:W-:Y:S01]  /*f6c0*/  IMAD.MOV.U32 R7, RZ, RZ, 0x2 ;  /* 0x00000002ff077424 */ /* 0x000fe200078e00ff */
[----:B------:R-:W-:-:S07]  /*f6d0*/  MOV R5, R10 ;  /* 0x0000000a00057202 */ /* 0x000fce0000000f00 */
[----:B------:R-:W-:Y:S05]  /*f6e0*/  WARPSYNC.COLLECTIVE R6, `(.L_x_4899) ;  /* 0x0000000006087348 */ /* 0x000fea0003c00000 */
[----:B------:R1:W2:Y:S02]  /*f6f0*/  SHFL.BFLY P0, R10, R230, R7, R4 ;  /* 0x0c000007e60a7389 */ /* 0x0002a40000000004 */
[----:B-12---:R-:W-:Y:S05]  /*f700*/  ENDCOLLECTIVE ;  /* 0x000000000000791b */ /* 0x006fea0003800000 */
.L_x_4899:
[----:B------:R-:W-:Y:S01]  /*f710*/  FADD.FTZ R5, R8, R5 ;  /* 0x0000000508057221 */ /* 0x000fe20000010000 */
[----:B------:R-:W-:Y:S01]  /*f720*/  FADD.FTZ R9, R10, R231 ;  /* 0x000000e70a097221 */ /* 0x000fe20000010000 */
[----:B------:R-:W-:-:S04]  /*f730*/  MOV R7, 0x1 ;  /* 0x0000000100077802 */ /* 0x000fc80000000f00 */
[----:B------:R-:W-:-:S07]  /*f740*/  MOV R230, R9 ;  /* 0x0000000900e67202 */ /* 0x000fce0000000f00 */
[----:B------:R-:W-:Y:S05]  /*f750*/  WARPSYNC.COLLECTIVE R6, `(.L_x_4900) ;  /* 0x0000000006087348 */ /* 0x000fea0003c00000 */
[----:B------:R1:W2:Y:S02]  /*f760*/  SHFL.BFLY P0, R10, R230, R7, R4 ;  /* 0x0c000007e60a7389 */ /* 0x0002a40000000004 */
[----:B-12---:R-:W-:Y:S05]  /*f770*/  ENDCOLLECTIVE ;  /* 0x000000000000791b */ /* 0x006fea0003800000 */
.L_x_4900:
[----:B------:R-:W-:Y:S05]  /*f780*/  BRA `(.L_x_4901) ;  /* 0xffffffe800fc7947 */ /* 0x000fea000383ffff */
.L_x_4902:
        /* <DEDUP_REMOVED lines=15> */
.L_x_14924:


//--------------------- .text._ZN5flash24flash_fwd_splitkv_kernelI23Flash_fwd_kernel_traitsILi128ELi64ELi128ELi4ELb0ELb0EN7cutlass6half_tE19Flash_kernel_traitsILi128ELi64ELi128ELi4ES3_EELb0ELb0ELb1ELb0ELb0ELb1ELb1ELb0EEEvNS_16Flash_fwd_paramsE --------------------------
	.section	.text._ZN5flash24flash_fwd_splitkv_kernelI23Flash_fwd_kernel_traitsILi128ELi64ELi128ELi4ELb0ELb0EN7cutlass6half_tE19Flash_kernel_traitsILi128ELi64ELi128ELi4ES3_EELb0ELb0ELb1ELb0ELb0ELb1ELb1ELb0EEEvNS_16Flash_fwd_paramsE,"ax",@progbits
	.align	128
        .global         _ZN5flash24flash_fwd_splitkv_kernelI23Flash_fwd_kernel_traitsILi128ELi64ELi128ELi4ELb0ELb0EN7cutlass6half_tE19Flash_kernel_traitsILi128ELi64ELi128ELi4ES3_EELb0ELb0ELb1ELb0ELb0ELb1ELb1ELb0EEEvNS_16Flash_fwd_paramsE
        .type           _ZN5flash24flash_fwd_splitkv_kernelI23Flash_fwd_kernel_traitsILi128ELi64ELi128ELi4ELb0ELb0EN7cutlass6half_tE19Flash_kernel_traitsILi128ELi64ELi128ELi4ES3_EELb0ELb0ELb1ELb0ELb0ELb1ELb1ELb0EEEvNS_16Flash_fwd_paramsE,@function
        .size           _ZN5flash24flash_fwd_splitkv_kernelI23Flash_fwd_kernel_traitsILi128ELi64ELi128ELi4ELb0ELb0EN7cutlass6half_tE19Flash_kernel_traitsILi128ELi64ELi128ELi4ES3_EELb0ELb0ELb1ELb0ELb0ELb1ELb1ELb0EEEvNS_16Flash_fwd_paramsE,(.L_x_14925 - _ZN5flash24flash_fwd_splitkv_kernelI23Flash_fwd_kernel_traitsILi128ELi64ELi128ELi4ELb0ELb0EN7cutlass6half_tE19Flash_kernel_traitsILi128ELi64ELi128ELi4ES3_EELb0ELb0ELb1ELb0ELb0ELb1ELb1ELb0EEEvNS_16Flash_fwd_paramsE)
        .other          _ZN5flash24flash_fwd_splitkv_kernelI23Flash_fwd_kernel_traitsILi128ELi64ELi128ELi4ELb0ELb0EN7cutlass6half_tE19Flash_kernel_traitsILi128ELi64ELi128ELi4ES3_EELb0ELb0ELb1ELb0ELb0ELb1ELb1ELb0EEEvNS_16Flash_fwd_paramsE,@"STO_CUDA_ENTRY STV_DEFAULT"
_ZN5flash24flash_fwd_splitkv_kernelI23Flash_fwd_kernel_traitsILi128ELi64ELi128ELi4ELb0ELb0EN7cutlass6half_tE19Flash_kernel_traitsILi128ELi64ELi128ELi4ES3_EELb0ELb0ELb1ELb0ELb0ELb1ELb1ELb0EEEvNS_16Flash_fwd_paramsE:
.text._ZN5flash24flash_fwd_splitkv_kernelI23Flash_fwd_kernel_traitsILi128ELi64ELi128ELi4ELb0ELb0EN7cutlass6half_tE19Flash_kernel_traitsILi128ELi64ELi128ELi4ES3_EELb0ELb0ELb1ELb0ELb0ELb1ELb1ELb0EEEvNS_16Flash_fwd_paramsE:
        /* <DEDUP_REMOVED lines=29> */
[----:B------:R-:W-:Y:S05]  /*01d0*/  CALL.REL.NOINC `($_ZN5flash24flash_fwd_splitkv_kernelI23Flash_fwd_kernel_traitsILi128ELi64ELi128ELi4ELb0ELb0EN7cutlass6half_tE19Flash_kernel_traitsILi128ELi64ELi128ELi4ES3_EELb0ELb0ELb1ELb0ELb0ELb1ELb1ELb0EEEvNS_16Flash_fwd_paramsE$_ZN5flash30compute_attn_1rowblock_splitkvI23Flash_fwd_kernel_traitsILi128ELi64ELi128ELi4ELb0ELb0EN7cutlass6half_tE19Flash_kernel_traitsILi128ELi64ELi128ELi4ES3_EELb0ELb0ELb1ELb0ELb0ELb1ELb1ELb0ENS_16Flash_fwd_paramsEEEvRKT8_iiiii) ;  /* 0x0000000000087944 */ /* 0x000fea0003c00000 */
[----:B------:R-:W-:Y:S05]  /*01e0*/  BSYNC.RECONVERGENT B2 ;  /* 0x0000000000027941 */ /* 0x000fea0003800200 */
.L_x_4903:
[----:B------:R-:W-:Y:S05]  /*01f0*/  EXIT ;  /* 0x000000000000794d */ /* 0x000fea0003800000 */
        .type           $_ZN5flash24flash_fwd_splitkv_kernelI23Flash_fwd_kernel_traitsILi128ELi64ELi128ELi4ELb0ELb0EN7cutlass6half_tE19Flash_kernel_traitsILi128ELi64ELi128ELi4ES3_EELb0ELb0ELb1ELb0ELb0ELb1ELb1ELb0EEEvNS_16Flash_fwd_paramsE$_ZN5flash30compute_attn_1rowblock_splitkvI23Flash_fwd_kernel_traitsILi128ELi64ELi128ELi4ELb0ELb0EN7cutlass6half_tE19Flash_kernel_traitsILi128ELi64ELi128ELi4ES3_EELb0ELb0ELb1ELb0ELb0ELb1ELb1ELb0ENS_16Flash_fwd_paramsEEEvRKT8_iiiii,@function
        .size           $_ZN5flash24flash_fwd_splitkv_kernelI23Flash_fwd_kernel_traitsILi128ELi64ELi128ELi4ELb0ELb0EN7cutlass6half_tE19Flash_kernel_traitsILi128ELi64ELi128ELi4ES3_EELb0ELb0ELb1ELb0ELb0ELb1ELb1ELb0EEEvNS_16Flash_fwd_paramsE$_ZN5flash30compute_attn_1rowblock_splitkvI23Flash_fwd_kernel_traitsILi128ELi64ELi128ELi4ELb0ELb0EN7cutlass6half_tE19Flash_kernel_traitsILi128ELi64ELi128ELi4ES3_EELb0ELb0ELb1ELb0ELb0ELb1ELb1ELb0ENS_16Flash_fwd_paramsEEEvRKT8_iiiii,(.L_x_14925 - $_ZN5flash24flash_fwd_splitkv_kernelI23Flash_fwd_kernel_traitsILi128ELi64ELi128ELi4ELb0ELb0EN7cutlass6half_tE19Flash_kernel_traitsILi128ELi64ELi128ELi4ES3_EELb0ELb0ELb1ELb0ELb0ELb1ELb1ELb0EEEvNS_16Flash_fwd_paramsE$_ZN5flash30compute_attn_1rowblock_splitkvI23Flash_fwd_kernel_traitsILi128ELi64ELi128ELi4ELb0ELb0EN7cutlass6half_tE19Flash_kernel_traitsILi128ELi64ELi128ELi4ES3_EELb0ELb0ELb1ELb0ELb0ELb1ELb1ELb0ENS_16Flash_fwd_paramsEEEvRKT8_iiiii)
$_ZN5flash24flash_fwd_splitkv_kernelI23Flash_fwd_kernel_traitsILi128ELi64ELi128ELi4ELb0ELb0EN7cutlass6half_tE19Flash_kernel_traitsILi128ELi64ELi128ELi4ES3_EELb0ELb0ELb1ELb0ELb0ELb1ELb1ELb0EEEvNS_16Flash_fwd_paramsE$_ZN5flash30compute_attn_1rowblock_splitkvI23Flash_fwd_kernel_traitsILi128ELi64ELi128ELi4ELb0ELb0EN7cutlass6half_tE19Flash_kernel_traitsILi128ELi64ELi128ELi4ES3_EELb0ELb0ELb1ELb0ELb0ELb1ELb1ELb0ENS_16Flash_fwd_paramsEEEvRKT8_iiiii:
        /* <DEDUP_REMOVED lines=39> */
.L_x_4905:
[----:B------:R-:W-:Y:S05]  /*0470*/  BSYNC.RECONVERGENT B0 ;  /* 0x0000000000007941 */ /* 0x000fea0003800200 */
.L_x_4904:
[----:B------:R-:W-:Y:S04]  /*0480*/  BSSY.RECONVERGENT B0, `(.L_x_4906) ;  /* 0x0000007000007945 */ /* 0x000fe80003800200 */
[----:B------:R-:W-:Y:S05]  /*0490*/  @!P3 BRA `(.L_x_4907) ;  /* 0x000000000014b947 */ /* 0x000fea0003800000 */
[----:B-----5:R-:W4:Y:S02]  /*04a0*/  LD.E.U8 R5, desc[UR4][R2.64+0x1b2] ;  /* 0x0001b20402057980 */ /* 0x020f24000c101100 */
[----:B----4-:R-:W-:-:S13]  /*04b0*/  ISETP.NE.AND P1, PT, R5, RZ, PT ;  /* 0x000000ff0500720c */ /* 0x010fda0003f25270 */
[----:B------:R-:W4:Y:S02]  /*04c0*/  @P1 LD.E R8, desc[UR4][R16.64+0x4] ;  /* 0x0000040410081980 */ /* 0x000f24000c101900 */
[----:B----4-:R-:W-:-:S06]  /*04d0*/  @P1 IADD3 R5, PT, PT, R8, -R13, RZ ;  /* 0x8000000d08051210 */ /* 0x010fcc0007ffe0ff */
[----:B------:R4:W5:Y:S02]  /*04e0*/  @!P1 LD.E R5, desc[UR4][R16.64] ;  /* 0x0000000410059980 */ /* 0x000964000c101900 */
.L_x_4907:
[----:B------:R-:W-:Y:S05]  /*04f0*/  BSYNC.RECONVERGENT B0 ;  /* 0x0000000000007941 */ /* 0x000fea0003800200 */
.L_x_4906:
        /* <DEDUP_REMOVED lines=8> */
.L_x_4909:
[----:B------:R-:W5:Y:S01]  /*0580*/  LD.E.64 R8, desc[UR4][R2.64+0x108] ;  /* 0x0001080402087980 */ /* 0x000f62000c101b00 */
[----:B------:R-:W-:Y:S01]  /*0590*/  BSSY.RECONVERGENT B0, `(.L_x_4911) ;  /* 0x0000006000007945 */ /* 0x000fe20003800200 */
[----:B------:R-:W-:Y:S01]  /*05a0*/  IMAD.MOV.U32 R42, RZ, RZ, RZ ;  /* 0x000000ffff2a7224 */ /* 0x000fe200078e00ff */
[----:B-----5:R-:W-:-:S04]  /*05b0*/  ISETP.NE.U32.AND P0, PT, R8, RZ, PT ;  /* 0x000000ff0800720c */ /* 0x020fc80003f05070 */
[----:B------:R-:W-:-:S13]  /*05c0*/  ISETP.NE.AND.EX P0, PT, R9, RZ, PT, P0 ;  /* 0x000000ff0900720c */ /* 0x000fda0003f05300 */
[----:B------:R-:W-:Y:S05]  /*05d0*/  @!P0 BRA `(.L_x_4912) ;  /* 0x0000000000048947 */ /* 0x000fea0003800000 */
[----:B------:R1:W5:Y:S02]  /*05e0*/  LD.E R42, desc[UR4][R2.64+0xbc] ;  /* 0x0000bc04022a7980 */ /* 0x000364000c101900 */
.L_x_4912:
[----:B------:R-:W-:Y:S05]  /*05f0*/  BSYNC.RECONVERGENT B0 ;  /* 0x0000000000007941 */ /* 0x000fea0003800200 */
.L_x_4911:
[----:B-----5:R-:W-:Y:S02]  /*0600*/  IADD3 R42, PT, PT, R42, R5, -R12 ;  /* 0x000000052a2a7210 */ /* 0x020fe40007ffe80c */
.L_x_4910:
[----:B------:R-:W-:Y:S05]  /*0610*/  BSYNC.RECONVERGENT B1 ;  /* 0x0000000000017941 */ /* 0x000fea0003800200 */
.L_x_4908:
[----:B------:R-:W-:Y:S01]  /*0620*/  IMAD.SHL.U32 R219, R231, 0x40, RZ ;  /* 0x00000040e7db7824 */ /* 0x000fe200078e00ff */
[----:B------:R-:W-:Y:S01]  /*0630*/  MOV R8, R230 ;  /* 0x000000e600087202 */ /* 0x000fe20000000f00 */
[----:B------:R-:W-:-:S03]  /*0640*/  IMAD.MOV.U32 R9, RZ, RZ, 0x0 ;  /* 0x00000000ff097424 */ /* 0x000fc600078e00ff */
[----:B------:R-:W-:-:S13]  /*0650*/  ISETP.GT.AND P0, PT, R44, R219, PT ;  /* 0x000000db2c00720c */ /* 0x000fda0003f04270 */
[----:B-1234-:R-:W-:Y:S05]  /*0660*/  @!P0 RET.REL.NODEC R8 `(_ZN5flash24flash_fwd_splitkv_kernelI23Flash_fwd_kernel_traitsILi128ELi64ELi128ELi4ELb0ELb0EN7cutlass6half_tE19Flash_kernel_traitsILi128ELi64ELi128ELi4ES3_EELb0ELb0ELb1ELb0ELb0ELb1ELb1ELb0EEEvNS_16Flash_fwd_paramsE) ;  /* 0xfffffff808648950 */ /* 0x01efea0003c3ffff */
        /* <DEDUP_REMOVED lines=73> */
.L_x_4915:
[----:B------:R-:W-:Y:S05]  /*0b00*/  BSYNC.RECONVERGENT B0 ;  /* 0x0000000000007941 */ /* 0x000fea0003800200 */
.L_x_4914:
        /* <DEDUP_REMOVED lines=12> */
.L_x_4917:
[----:B------:R-:W-:Y:S05]  /*0bd0*/  BSYNC.RECONVERGENT B0 ;  /* 0x0000000000007941 */ /* 0x000fea0003800200 */
.L_x_4916:
        /* <DEDUP_REMOVED lines=12> */
.L_x_4919:
[----:B------:R-:W-:Y:S05]  /*0ca0*/  BSYNC.RECONVERGENT B0 ;  /* 0x0000000000007941 */ /* 0x000fea0003800200 */
.L_x_4918:
        /* <DEDUP_REMOVED lines=12> */
.L_x_4921:
[----:B------:R-:W-:Y:S05]  /*0d70*/  BSYNC.RECONVERGENT B0 ;  /* 0x0000000000007941 */ /* 0x000fea0003800200 */
.L_x_4920:
        /* <DEDUP_REMOVED lines=11> */
.L_x_4923:
[----:B------:R-:W-:Y:S05]  /*0e30*/  BSYNC.RECONVERGENT B0 ;  /* 0x0000000000007941 */ /* 0x000fea0003800200 */
.L_x_4922:
        /* <DEDUP_REMOVED lines=11> */
.L_x_4925:
[----:B------:R-:W-:Y:S05]  /*0ef0*/  BSYNC.RECONVERGENT B0 ;  /* 0x0000000000007941 */ /* 0x000fea0003800200 */
.L_x_4924:
        /* <DEDUP_REMOVED lines=12> */
.L_x_4927:
[----:B------:R-:W-:Y:S05]  /*0fc0*/  BSYNC.RECONVERGENT B0 ;  /* 0x0000000000007941 */ /* 0x000fea0003800200 */
.L_x_4926:
        /* <DEDUP_REMOVED lines=15> */
.L_x_4929:
[----:B------:R-:W-:Y:S05]  /*10c0*/  BSYNC.RECONVERGENT B0 ;  /* 0x0000000000007941 */ /* 0x000fea0003800200 */
.L_x_4928:
        /* <DEDUP_REMOVED lines=20> */
[----:B--234-:R-:W-:Y:S05]  /*1210*/  @P6 RET.REL.NODEC R230 `(_ZN5flash24flash_fwd_splitkv_kernelI23Flash_fwd_kernel_traitsILi128ELi64ELi128ELi4ELb0ELb0EN7cutlass6half_tE19Flash_kernel_traitsILi128ELi64ELi128ELi4ES3_EELb0ELb0ELb1ELb0ELb0ELb1ELb1ELb0EEEvNS_16Flash_fwd_paramsE) ;  /* 0xffffffece6786950 */ /* 0x01cfea0003c3ffff */
[----:B------:R-:W-:Y:S02]  /*1220*/  MOV R3, 0xff800000 ;  /* 0xff80000000037802 */ /* 0x000fe40000000f00 */
[----:B------:R-:W-:-:S03]  /*1230*/  MOV R231, 0x0 ;  /* 0x0000000000e77802 */ /* 0x000fc60000000f00 */
[----:B------:R1:W-:Y:S02]  /*1240*/  ST.E desc[UR4][R10.64+0xe0], R3 ;  /* 0x0000e0030a007985 */ /* 0x0003e4000c101904 */
[----:B-1----:R-:W-:Y:S05]  /*1250*/  RET.REL.NODEC R230 `(_ZN5flash24flash_fwd_splitkv_kernelI23Flash_fwd_kernel_traitsILi128ELi64ELi128ELi4ELb0ELb0EN7cutlass6half_tE19Flash_kernel_traitsILi128ELi64ELi128ELi4ES3_EELb0ELb0ELb1ELb0ELb0ELb1ELb1ELb0EEEvNS_16Flash_fwd_paramsE) ;  /* 0xffffffece6687950 */ /* 0x002fea0003c3ffff */
.L_x_4913:
        /* <DEDUP_REMOVED lines=102> */
.L_x_4931:
        /* <DEDUP_REMOVED lines=80> */
.L_x_4932:
[----:B------:R-:W-:Y:S05]  /*1dc0*/  BSYNC.RECONVERGENT B0 ;  /* 0x0000000000007941 */ /* 0x000fea0003800200 */
.L_x_4930:
        /* <DEDUP_REMOVED lines=70> */
.L_x_4934:
[----:B------:R-:W-:Y:S05]  /*2230*/  BSYNC.RECONVERGENT B0 ;  /* 0x0000000000007941 */ /* 0x000fea0003800200 */
.L_x_4933:
        /* <DEDUP_REMOVED lines=25> */
.L_x_4936:
[----:B------:R-:W-:Y:S05]  /*23d0*/  BSYNC.RECONVERGENT B0 ;  /* 0x0000000000007941 */ /* 0x000fea0003800200 */
.L_x_4935:
        /* <DEDUP_REMOVED lines=30> */
.L_x_4938:
[----:B------:R-:W-:Y:S05]  /*25c0*/  BSYNC.RECONVERGENT B0 ;  /* 0x0000000000007941 */ /* 0x000fea0003800200 */
.L_x_4937:
        /* <DEDUP_REMOVED lines=30> */
.L_x_4940:
[----:B------:R-:W-:Y:S05]  /*27b0*/  BSYNC.RECONVERGENT B0 ;  /* 0x0000000000007941 */ /* 0x000fea0003800200 */
.L_x_4939:
        /* <DEDUP_REMOVED lines=17> */
.L_x_4942:
[----:B------:R-:W-:Y:S05]  /*28d0*/  BSYNC.RECONVERGENT B0 ;  /* 0x0000000000007941 */ /* 0x000fea0003800200 */
.L_x_4941:
        /* <DEDUP_REMOVED lines=21> */
.L_x_4944:
[----:B------:R-:W-:Y:S05]  /*2a30*/  BSYNC.RECONVERGENT B0 ;  /* 0x0000000000007941 */ /* 0x000fea0003800200 */
.L_x_4943:
        /* <DEDUP_REMOVED lines=16> */
.L_x_4946:
[----:B------:R-:W-:Y:S05]  /*2b40*/  BSYNC.RECONVERGENT B0 ;  /* 0x0000000000007941 */ /* 0x000fea0003800200 */
.L_x_4945:
        /* <DEDUP_REMOVED lines=18> */
.L_x_4948:
[----:B------:R-:W-:Y:S05]  /*2c70*/  BSYNC.RECONVERGENT B0 ;  /* 0x0000000000007941 */ /* 0x000fea0003800200 */
.L_x_4947:
        /* <DEDUP_REMOVED lines=20> */
.L_x_4950:
[----:B------:R-:W-:Y:S05]  /*2dc0*/  BSYNC.RECONVERGENT B0 ;  /* 0x0000000000007941 */ /* 0x000fea0003800200 */
.L_x_4949:
        /* <DEDUP_REMOVED lines=16> */
.L_x_4952:
[----:B------:R-:W-:Y:S05]  /*2ed0*/  BSYNC.RECONVERGENT B0 ;  /* 0x0000000000007941 */ /* 0x000fea0003800200 */
.L_x_4951:
        /* <DEDUP_REMOVED lines=19> */
.L_x_4954:
[----:B------:R-:W-:Y:S05]  /*3010*/  BSYNC.RECONVERGENT B0 ;  /* 0x0000000000007941 */ /* 0x000fea0003800200 */
.L_x_4953:
        /* <DEDUP_REMOVED lines=17> */
.L_x_4956:
[----:B------:R-:W-:Y:S05]  /*3130*/  BSYNC.RECONVERGENT B0 ;  /* 0x0000000000007941 */ /* 0x000fea0003800200 */
.L_x_4955:
        /* <DEDUP_REMOVED lines=78> */
.L_x_4958:
[----:B------:R3:W-:Y:S04]  /*3620*/  STS.128 [R40+0xc000], RZ ;  /* 0x00c000ff28007388 */ /* 0x0007e80000000c00 */
[----:B------:R3:W-:Y:S02]  /*3630*/  STS.128 [R40+0x10000], RZ ;  /* 0x010000ff28007388 */ /* 0x0007e40000000c00 */
.L_x_4959:
[----:B------:R-:W-:Y:S05]  /*3640*/  BSYNC.RECONVERGENT B0 ;  /* 0x0000000000007941 */ /* 0x000fea0003800200 */
.L_x_4957:
        /* <DEDUP_REMOVED lines=34> */
.L_x_4961:
[----:B------:R-:W-:Y:S05]  /*3870*/  BSYNC.RECONVERGENT B0 ;  /* 0x0000000000007941 */ /* 0x000fea0003800200 */
.L_x_4960:
        /* <DEDUP_REMOVED lines=19> */
.L_x_4963:
[----:B------:R-:W-:Y:S05]  /*39b0*/  BSYNC.RECONVERGENT B0 ;  /* 0x0000000000007941 */ /* 0x000fea0003800200 */
.L_x_4962:
        /* <DEDUP_REMOVED lines=23> */
.L_x_4965:
[----:B------:R-:W-:Y:S05]  /*3b30*/  BSYNC.RECONVERGENT B0 ;  /* 0x0000000000007941 */ /* 0x000fea0003800200 */
.L_x_4964:
        /* <DEDUP_REMOVED lines=21> */
.L_x_4967:
[----:B------:R-:W-:Y:S05]  /*3c90*/  BSYNC.RECONVERGENT B0 ;  /* 0x0000000000007941 */ /* 0x000fea0003800200 */
.L_x_4966:
        /* <DEDUP_REMOVED lines=18> */
.L_x_4969:
[----:B------:R-:W-:Y:S05]  /*3dc0*/  BSYNC.RECONVERGENT B0 ;  /* 0x0000000000007941 */ /* 0x000fea0003800200 */
.L_x_4968:
        /* <DEDUP_REMOVED lines=21> */
.L_x_4971:
[----:B------:R-:W-:Y:S05]  /*3f20*/  BSYNC.RECONVERGENT B0 ;  /* 0x0000000000007941 */ /* 0x000fea0003800200 */
.L_x_4970:
        /* <DEDUP_REMOVED lines=19> */
.L_x_4973:
[----:B------:R-:W-:Y:S05]  /*4060*/  BSYNC.RECONVERGENT B0 ;  /* 0x0000000000007941 */ /* 0x000fea0003800200 */
.L_x_4972:
[----:B------:R-:W-:Y:S01]  /*4070*/  LDSM.16.M88.4 R76, [R132] ;  /* 0x00000000844c783b */ /* 0x000fe20000000200 */
[----:B------:R-:W-:Y:S02]  /*4080*/  R2P PR, R212, 0x6 ;  /* 0x00000006d4007804 */ /* 0x000fe40000000000 */
[----:B------:R-:W-:Y:S01]  /*4090*/  MOV R210, 0x20 ;  /* 0x0000002000d27802 */ /* 0x000fe20000000f00 */
[----:B------:R-:W5:Y:S03]  /*40a0*/  LDSM.16.M88.4 R36, [R126+0x4000] ;  /* 0x004000007e24783b */ /* 0x000f660000000200 */
[----:B------:R-:W-:Y:S01]  /*40b0*/  SEL R45, R210, 0xffffffe0, !P1 ;  /* 0xffffffe0d22d7807 */ /* 0x000fe20004800000 */
[----:B-1----:R-:W1:Y:S03]  /*40c0*/  LDSM.16.M88.4 R28, [R126+0x4800] ;  /* 0x004800007e1c783b */ /* 0x002e660000000200 */
[-C--:B------:R-:W-:Y:S01]  /*40d0*/  IADD3 R125, PT, PT, R132, R45.reuse, RZ ;  /* 0x0000002d847d7210 */ /* 0x080fe20007ffe0ff */
[----:B------:R-:W3:Y:S01]  /*40e0*/  LDSM.16.M88.4 R20, [R126+0x5000] ;  /* 0x005000007e14783b */ /* 0x000ee20000000200 */
[----:B------:R-:W-:-:S03]  /*40f0*/  IADD3 R122, PT, PT, R126, R45, RZ ;  /* 0x0000002d7e7a7210 */ /* 0x000fc60007ffe0ff */
[----:B--2---:R-:W2:Y:S04]  /*4100*/  LDSM.16.M88.4 R12, [R126+0x5800] ;  /* 0x005800007e0c783b */ /* 0x004ea80000000200 */
[----:B------:R-:W4:Y:S04]  /*4110*/  LDSM.16.M88.4 R4, [R126+0x6000] ;  /* 0x006000007e04783b */ /* 0x000f280000000200 */
[----:B------:R-:W4:Y:S04]  /*4120*/  LDSM.16.M88.4 R92, [R126+0x6800] ;  /* 0x006800007e5c783b */ /* 0x000f280000000200 */
[----:B------:R-:W4:Y:S04]  /*4130*/  LDSM.16.M88.4 R84, [R126+0x7000] ;  /* 0x007000007e54783b */ /* 0x000f280000000200 */
[----:B------:R-:W4:Y:S04]  /*4140*/  LDSM.16.M88.4 R52, [R126+0x7800] ;  /* 0x007800007e34783b */ /* 0x000f280000000200 */
[----:B------:R-:W-:Y:S04]  /*4150*/  LDSM.16.M88.4 R112, [R125] ;  /* 0x000000007d70783b */ /* 0x000fe80000000200 */
[----:B------:R-:W4:Y:S04]  /*4160*/  LDSM.16.M88.4 R64, [R122+0x4000] ;  /* 0x004000007a40783b */ /* 0x000f280000000200 */
[----:B------:R-:W4:Y:S01]  /*4170*/  LD.E R124, desc[UR4][R2.64+0x18c] ;  /* 0x00018c04027c7980 */ /* 0x000f22000c101900 */
[----:B-----5:R-:W-:Y:S03]  /*4180*/  HMMA.16816.F32 R48, R76, R36, RZ ;  /* 0x000000244c30723c */ /* 0x020fe600000018ff */
[----:B------:R-:W5:Y:S01]  /*4190*/  LDSM.16.M88.4 R60, [R122+0x4800] ;  /* 0x004800007a3c783b */ /* 0x000f620000000200 */
[----:B------:R-:W-:-:S03]  /*41a0*/  MOV R209, 0x40 ;  /* 0x0000004000d17802 */ /* 0x000fc60000000f00 */
[----:B------:R-:W5:Y:S01]  /*41b0*/  LDSM.16.M88.4 R56, [R122+0x5000] ;  /* 0x005000007a38783b */ /* 0x000f620000000200 */
[C---:B------:R-:W-:Y:S01]  /*41c0*/  HMMA.16816.F32 R36, R76.reuse, R38, RZ ;  /* 0x000000264c24723c */ /* 0x040fe200000018ff */
[----:B------:R-:W-:Y:S02]  /*41d0*/  SEL R47, R209, 0xffffffc0, !P2 ;  /* 0xffffffc0d12f7807 */ /* 0x000fe40005000000 */
[----:B------:R-:W-:Y:S02]  /*41e0*/  LDSM.16.M88.4 R100, [R122+0x7800] ;  /* 0x007800007a64783b */ /* 0x000fe40000000200 */
[-C--:B------:R-:W-:Y:S02]  /*41f0*/  IADD3 R130, PT, PT, R132, R47.reuse, RZ ;  /* 0x0000002f84827210 */ /* 0x080fe40007ffe0ff */
[----:B------:R-:W-:Y:S01]  /*4200*/  IADD3 R120, PT, PT, R126, R47, RZ ;  /* 0x0000002f7e787210 */ /* 0x000fe20007ffe0ff */
[C---:B-1----:R-:W-:Y:S01]  /*4210*/  HMMA.16816.F32 R32, R76.reuse, R28, RZ ;  /* 0x0000001c4c20723c */ /* 0x042fe200000018ff */
[----:B------:R-:W-:Y:S04]  /*4220*/  LDSM.16.M88.4 R116, [R122+0x6000] ;  /* 0x006000007a74783b */ /* 0x000fe80000000200 */
[----:B------:R-:W-:Y:S03]  /*4230*/  LDSM.16.M88.4 R72, [R130] ;  /* 0x000000008248783b */ /* 0x000fe60000000200 */
[C---:B---3--:R-:W-:Y:S01]  /*4240*/  HMMA.16816.F32 R24, R76.reuse, R20, RZ ;  /* 0x000000144c18723c */ /* 0x048fe200000018ff */
[----:B------:R-:W-:Y:S04]  /*4250*/  LDSM.16.M88.4 R68, [R120+0x4000] ;  /* 0x004000007844783b */ /* 0x000fe80000000200 */
[----:B------:R-:W-:Y:S03]  /*4260*/  LDSM.16.M88.4 R108, [R122+0x6800] ;  /* 0x006800007a6c783b */ /* 0x000fe60000000200 */
[C---:B--2---:R-:W-:Y:S01]  /*4270*/  HMMA.16816.F32 R16, R76.reuse, R12, RZ ;  /* 0x0000000c4c10723c */ /* 0x044fe200000018ff */
[----:B------:R-:W-:Y:S04]  /*4280*/  LDSM.16.M88.4 R104, [R122+0x7000] ;  /* 0x007000007a68783b */ /* 0x000fe80000000200 */
[----:B------:R-:W0:Y:S03]  /*4290*/  LDGDEPBAR ;  /* 0x00000000000079af */ /* 0x000e260000000000 */
[C---:B----4-:R-:W-:Y:S08]  /*42a0*/  HMMA.16816.F32 R8, R76.reuse, R4, RZ ;  /* 0x000000044c08723c */ /* 0x050ff000000018ff */
        /* <DEDUP_REMOVED lines=28> */
[----:B------:R-:W5:Y:S07]  /*4470*/  LDSM.16.M88.4 R68, [R120+0x6800] ;  /* 0x006800007844783b */ /* 0x000f6e0000000200 */
        /* <DEDUP_REMOVED lines=21> */
[C---:B-----5:R-:W-:Y:S08]  /*45d0*/  HMMA.16816.F32 R96, R72.reuse, R68, R96 ;  /* 0x000000444860723c */ /* 0x060ff00000001860 */
[C---:B------:R-:W-:Y:S01]  /*45e0*/  HMMA.16816.F32 R92, R72.reuse, R70, R92 ;  /* 0x00000046485c723c */ /* 0x040fe2000000185c */
[----:B------:R-:W4:Y:S07]  /*45f0*/  LDSM.16.M88.4 R68, [R116+0x5000] ;  /* 0x005000007444783b */ /* 0x000f2e0000000200 */
[C---:B--2---:R-:W-:Y:S08]  /*4600*/  HMMA.16816.F32 R88, R72.reuse, R64, R88 ;  /* 0x000000404858723c */ /* 0x044ff00000001858 */
[C---:B------:R-:W-:Y:S01]  /*4610*/  HMMA.16816.F32 R84, R72.reuse, R66, R84 ;  /* 0x000000424854723c */ /* 0x040fe20000001854 */
[----:B------:R-:W-:Y:S07]  /*4620*/  LDSM.16.M88.4 R64, [R116+0x5800] ;  /* 0x005800007440783b */ /* 0x000fee0000000200 */
[C---:B------:R-:W-:Y:S08]  /*4630*/  HMMA.16816.F32 R80, R72.reuse, R100, R80 ;  /* 0x000000644850723c */ /* 0x040ff00000001850 */
[----:B------:R-:W-:Y:S01]  /*4640*/  HMMA.16816.F32 R76, R72, R102, R76 ;  /* 0x00000066484c723c */ /* 0x000fe2000000184c */
[----:B------:R-:W2:Y:S04]  /*4650*/  LDSM.16.M88.4 R72, [R116+0x6000] ;  /* 0x006000007448783b */ /* 0x000ea80000000200 */
[----:B------:R-:W5:Y:S03]  /*4660*/  LDSM.16.M88.4 R100, [R126+0x8000] ;  /* 0x008000007e64783b */ /* 0x000f660000000200 */
        /* <DEDUP_REMOVED lines=9> */
[C---:B--2---:R-:W-:Y:S01]  /*4700*/  HMMA.16816.F32 R108, R60.reuse, R72, R8 ;  /* 0x000000483c6c723c */ /* 0x044fe20000001808 */
[----:B------:R-:W2:Y:S07]  /*4710*/  LDSM.16.M88.4 R8, [R122+0x8000] ;  /* 0x008000007a08783b */ /* 0x000eae0000000200 */
        /* <DEDUP_REMOVED lines=9> */
[C---:B---3--:R-:W-:Y:S08]  /*47b0*/  HMMA.16816.F32 R96, R60.reuse, R56, R96 ;  /* 0x000000383c60723c */ /* 0x048ff00000001860 */
[C---:B------:R-:W-:Y:S01]  /*47c0*/  HMMA.16816.F32 R92, R60.reuse, R58, R92 ;  /* 0x0000003a3c5c723c */ /* 0x040fe2000000185c */
[----:B------:R-:W3:Y:S07]  /*47d0*/  LDSM.16.M88.4 R56, [R126+0x8800] ;  /* 0x008800007e38783b */ /* 0x000eee0000000200 */
[C---:B-1----:R-:W-:Y:S08]  /*47e0*/  HMMA.16816.F32 R88, R60.reuse, R52, R88 ;  /* 0x000000343c58723c */ /* 0x042ff00000001858 */
[----:B------:R-:W-:Y:S01]  /*47f0*/  HMMA.16816.F32 R84, R60, R54, R84 ;  /* 0x000000363c54723c */ /* 0x000fe20000001854 */
[----:B------:R-:W1:Y:S07]  /*4800*/  LDSM.16.M88.4 R52, [R126+0x9000] ;  /* 0x009000007e34783b */ /* 0x000e6e0000000200 */
[C---:B--2---:R-:W-:Y:S08]  /*4810*/  HMMA.16816.F32 R112, R68.reuse, R8, R112 ;  /* 0x000000084470723c */ /* 0x044ff00000001870 */
[----:B------:R-:W-:Y:S01]  /*4820*/  HMMA.16816.F32 R36, R68, R10, R36 ;  /* 0x0000000a4424723c */ /* 0x000fe20000001824 */
[----:B------:R-:W-:Y:S07]  /*4830*/  LDSM.16.M88.4 R8, [R120+0x8800] ;  /* 0x008800007808783b */ /* 0x000fee0000000200 */
[C---:B----4-:R-:W-:Y:S08]  /*4840*/  HMMA.16816.F32 R80, R60.reuse, R64, R80 ;  /* 0x000000403c50723c */ /* 0x050ff00000001850 */
[----:B------:R-:W-:Y:S01]  /*4850*/  HMMA.16816.F32 R76, R60, R66, R76 ;  /* 0x000000423c4c723c */ /* 0x000fe2000000184c */
[----:B------:R-:W-:Y:S04]  /*4860*/  LDSM.16.M88.4 R64, [R117+0x2000] ;  /* 0x002000007540783b */ /* 0x000fe80000000200 */
[----:B------:R-:W2:Y:S03]  /*4870*/  LDSM.16.M88.4 R60, [R116+0x8000] ;  /* 0x00800000743c783b */ /* 0x000ea60000000200 */
[C---:B-----5:R-:W-:Y:S08]  /*4880*/  HMMA.16816.F32 R112, R72.reuse, R48, R112 ;  /* 0x000000304870723c */ /* 0x060ff00000001870 */
[----:B------:R-:W-:Y:S01]  /*4890*/  HMMA.16816.F32 R36, R72, R50, R36 ;  /* 0x000000324824723c */ /* 0x000fe20000001824 */
[----:B------:R-:W4:Y:S07]  /*48a0*/  LDSM.16.M88.4 R48, [R126+0x9800] ;  /* 0x009800007e30783b */ /* 0x000f2e0000000200 */
[C---:B---3--:R-:W-:Y:S08]  /*48b0*/  HMMA.16816.F32 R32, R104.reuse, R56, R32 ;  /* 0x000000386820723c */ /* 0x048ff00000001820 */
[C---:B------:R-:W-:Y:S08]  /*48c0*/  HMMA.16816.F32 R28, R104.reuse, R58, R28 ;  /* 0x0000003a681c723c */ /* 0x040ff0000000181c */
[C---:B-1----:R-:W-:Y:S08]  /*48d0*/  HMMA.16816.F32 R24, R104.reuse, R52, R24 ;  /* 0x000000346818723c */ /* 0x042ff00000001818 */
[----:B------:R-:W-:Y:S01]  /*48e0*/  HMMA.16816.F32 R20, R104, R54, R20 ;  /* 0x000000366814723c */ /* 0x000fe20000001814 */
[----:B------:R-:W1:Y:S07]  /*48f0*/  LDSM.16.M88.4 R52, [R122+0x9000] ;  /* 0x009000007a34783b */ /* 0x000e6e0000000200 */
[C---:B------:R-:W-:Y:S01]  /*4900*/  HMMA.16816.F32 R56, R68.reuse, R100, R32 ;  /* 0x000000644438723c */ /* 0x040fe20000001820 */
[----:B------:R-:W3:Y:S07]  /*4910*/  LDSM.16.M88.4 R32, [R116+0x8800] ;  /* 0x008800007420783b */ /* 0x000eee0000000200 */
[----:B------:R-:W-:Y:S08]  /*4920*/  HMMA.16816.F32 R28, R68, R102, R28 ;  /* 0x00000066441c723c */ /* 0x000ff0000000181c */
[C---:B--2---:R-:W-:Y:S08]  /*4930*/  HMMA.16816.F32 R112, R64.reuse, R60, R112 ;  /* 0x0000003c4070723c */ /* 0x044ff00000001870 */
[----:B------:R-:W-:Y:S08]  /*4940*/  HMMA.16816.F32 R36, R64, R62, R36 ;  /* 0x0000003e4024723c */ /* 0x000ff00000001824 */
[----:B----4-:R-:W-:Y:S01]  /*4950*/  HMMA.16816.F32 R60, R104, R48, R16 ;  /* 0x00000030683c723c */ /* 0x010fe20000001810 */
[----:B------:R-:W2:Y:S07]  /*4960*/  LDSM.16.M88.4 R16, [R120+0x9000] ;  /* 0x009000007810783b */ /* 0x000eae0000000200 */
[C---:B------:R-:W-:Y:S08]  /*4970*/  HMMA.16816.F32 R56, R72.reuse, R8, R56 ;  /* 0x000000084838723c */ /* 0x040ff00000001838 */
[----:B------:R-:W-:Y:S01]  /*4980*/  HMMA.16816.F32 R28, R72, R10, R28 ;  /* 0x0000000a481c723c */ /* 0x000fe2000000181c */
[----:B------:R-:W4:Y:S07]  /*4990*/  LDSM.16.M88.4 R8, [R126+0xa000] ;  /* 0x00a000007e08783b */ /* 0x000f2e0000000200 */
[C---:B-1----:R-:W-:Y:S01]  /*49a0*/  HMMA.16816.F32 R100, R68.reuse, R52, R24 ;  /* 0x000000344464723c */ /* 0x042fe20000001818 */
[----:B------:R-:W1:Y:S07]  /*49b0*/  LDSM.16.M88.4 R24, [R116+0x9000] ;  /* 0x009000007418783b */ /* 0x000e6e0000000200 */
[----:B------:R-:W-:Y:S08]  /*49c0*/  HMMA.16816.F32 R20, R68, R54, R20 ;  /* 0x000000364414723c */ /* 0x000ff00000001814 */
[C---:B---3--:R-:W-:Y:S08]  /*49d0*/  HMMA.16816.F32 R56, R64.reuse, R32, R56 ;  /* 0x000000204038723c */ /* 0x048ff00000001838 */
[----:B------:R-:W-:Y:S01]  /*49e0*/  HMMA.16816.F32 R28, R64, R34, R28 ;  /* 0x00000022401c723c */ /* 0x000fe2000000181c */
[----:B------:R-:W3:Y:S07]  /*49f0*/  LDSM.16.M88.4 R32, [R122+0x9800] ;  /* 0x009800007a20783b */ /* 0x000eee0000000200 */
        /* <DEDUP_REMOVED lines=11> */
[C---:B----4-:R-:W-:Y:S06]  /*4ab0*/  HMMA.16816.F32 R108, R104.reuse, R8, R108 ;  /* 0x00000008686c723c */ /* 0x050fec000000186c */
[----:B------:R-:W4:Y:S02]  /*4ac0*/  MUFU.TANH R131, R38 ;  /* 0x0000002600837308 */ /* 0x000f240000002400 */
[----:B------:R-:W-:Y:S01]  /*4ad0*/  HMMA.16816.F32 R4, R104, R10, R4 ;  /* 0x0000000a6804723c */ /* 0x000fe20000001804 */
[----:B------:R-:W-:Y:S05]  /*4ae0*/  LDSM.16.M88.4 R8, [R122+0xa000] ;  /* 0x00a000007a08783b */ /* 0x000fea0000000200 */
[----:B------:R5:W1:Y:S02]  /*4af0*/  MUFU.TANH R53, R39 ;  /* 0x0000002700357308 */ /* 0x000a640000002400 */
[----:B-----5:R-:W5:Y:S01]  /*4b00*/  LDSM.16.M88.4 R36, [R120+0x9800] ;  /* 0x009800007824783b */ /* 0x020f620000000200 */
[C---:B-1----:R-:W-:Y:S08]  /*4b10*/  HMMA.16816.F32 R100, R64.reuse, R24, R100 ;  /* 0x000000184064723c */ /* 0x042ff00000001864 */
[----:B------:R-:W-:Y:S01]  /*4b20*/  HMMA.16816.F32 R20, R64, R26, R20 ;  /* 0x0000001a4014723c */ /* 0x000fe20000001814 */
[----:B------:R-:W1:Y:S07]  /*4b30*/  LDSM.16.M88.4 R24, [R120+0xa000] ;  /* 0x00a000007818783b */ /* 0x000e6e0000000200 */
[C---:B---3--:R-:W-:Y:S08]  /*4b40*/  HMMA.16816.F32 R12, R68.reuse, R34, R12 ;  /* 0x00000022440c723c */ /* 0x048ff0000000180c */
        /* <DEDUP_REMOVED lines=10> */
[----:B------:R-:W3:Y:S05]  /*4bf0*/  MUFU.TANH R137, R29 ;  /* 0x0000001d00897308 */ /* 0x000eea0000002400 */
[----:B-----5:R-:W-:Y:S03]  /*4c00*/  HMMA.16816.F32 R12, R72, R38, R12 ;  /* 0x00000026480c723c */ /* 0x020fe6000000180c */
[----:B------:R-:W1:Y:S05]  /*4c10*/  MUFU.TANH R59, R28 ;  /* 0x0000001c003b7308 */ /* 0x000e6a0000002400 */
[----:B------:R-:W-:Y:S03]  /*4c20*/  HMMA.16816.F32 R4, R68, R10, R4 ;  /* 0x0000000a4404723c */ /* 0x000fe60000001804 */
[----:B------:R-:W1:Y:S05]  /*4c30*/  MUFU.TANH R139, R30 ;  /* 0x0000001e008b7308 */ /* 0x000e6a0000002400 */
[----:B------:R-:W-:Y:S03]  /*4c40*/  HMMA.16816.F32 R60, R72, R36, R60 ;  /* 0x00000024483c723c */ /* 0x000fe6000000183c */
[----:B------:R5:W1:Y:S05]  /*4c50*/  MUFU.TANH R141, R31 ;  /* 0x0000001f008d7308 */ /* 0x000a6a0000002400 */
[----:B------:R-:W-:Y:S01]  /*4c60*/  HMMA.16816.F32 R108, R68, R8, R108 ;  /* 0x00000008446c723c */ /* 0x000fe2000000186c */
[----:B------:R-:W4:Y:S04]  /*4c70*/  LDSM.16.M88.4 R8, [R120+0xa800] ;  /* 0x00a800007808783b */ /* 0x000f280000000200 */
        /* <DEDUP_REMOVED lines=15> */
[----:B---3--:R-:W2:Y:S01]  /*4d70*/  LDSM.16.M88.4 R20, [R126+0xb800] ;  /* 0x00b800007e14783b */ /* 0x008ea20000000200 */
[-C--:B------:R-:W-:Y:S01]  /*4d80*/  FMUL.FTZ R12, R12, R124.reuse ;  /* 0x0000007c0c0c7220 */ /* 0x080fe20000410000 */
[----:B------:R-:W-:-:S05]  /*4d90*/  FMUL.FTZ R13, R13, R124 ;  /* 0x0000007c0d0d7220 */ /* 0x000fca0000410000 */
[----:B------:R-:W-:Y:S01]  /*4da0*/  HMMA.16816.F32 R4, R64, R34, R4 ;  /* 0x000000224004723c */ /* 0x000fe20000001804 */
[-C--:B------:R-:W-:Y:S01]  /*4db0*/  FMUL.FTZ R153, R14, R124.reuse ;  /* 0x0000007c0e997220 */ /* 0x080fe20000410000 */
[----:B------:R-:W3:Y:S01]  /*4dc0*/  MUFU.TANH R151, R12 ;  /* 0x0000000c00977308 */ /* 0x000ee20000002400 */
[----:B------:R-:W-:-:S05]  /*4dd0*/  FMUL.FTZ R155, R15, R124 ;  /* 0x0000007c0f9b7220 */ /* 0x000fca0000410000 */
[----:B------:R-:W-:Y:S02]  /*4de0*/  HMMA.16816.F32 R108, R64, R32, R108 ;  /* 0x00000020406c723c */ /* 0x000fe4000000186c */
[----:B------:R1:W1:Y:S06]  /*4df0*/  MUFU.TANH R33, R13 ;  /* 0x0000000d00217308 */ /* 0x00026c0000002400 */
[----:B----4-:R-:W-:Y:S08]  /*4e00*/  HMMA.16816.F32 R96, R72, R8, R96 ;  /* 0x000000084860723c */ /* 0x010ff00000001860 */
[C---:B-----5:R-:W-:Y:S01]  /*4e10*/  HMMA.16816.F32 R88, R104.reuse, R28, R88 ;  /* 0x0000001c6858723c */ /* 0x060fe20000001858 */
[----:B-1----:R-:W1:Y:S07]  /*4e20*/  LDSM.16.M88.4 R12, [R122+0xb000] ;  /* 0x00b000007a0c783b */ /* 0x002e6e0000000200 */
[----:B------:R-:W-:Y:S01]  /*4e30*/  HMMA.16816.F32 R84, R104, R30, R84 ;  /* 0x0000001e6854723c */ /* 0x000fe20000001854 */
[----:B------:R-:W4:Y:S01]  /*4e40*/  LDSM.16.M88.4 R28, [R122+0xb800] ;  /* 0x00b800007a1c783b */ /* 0x000f220000000200 */
[-C--:B------:R-:W-:Y:S01]  /*4e50*/  FMUL.FTZ R4, R4, R124.reuse ;  /* 0x0000007c04047220 */ /* 0x080fe20000410000 */
[-C--:B------:R-:W-:Y:S01]  /*4e60*/  FMUL.FTZ R5, R5, R124.reuse ;  /* 0x0000007c05057220 */ /* 0x080fe20000410000 */
[-C--:B------:R-:W-:Y:S01]  /*4e70*/  FMUL.FTZ R159, R109, R124.reuse ;  /* 0x0000007c6d9f7220 */ /* 0x080fe20000410000 */
[----:B------:R-:W-:-:S02]  /*4e80*/  FMUL.FTZ R109, R111, R124 ;  /* 0x0000007c6f6d7220 */ /* 0x000fc40000410000 */
[----:B------:R-:W1:Y:S01]  /*4e90*/  MUFU.TANH R111, R4 ;  /* 0x00000004006f7308 */ /* 0x000e620000002400 */
[----:B------:R-:W-:Y:S01]  /*4ea0*/  HMMA.16816.F32 R92, R68, R18, R92 ;  /* 0x00000012445c723c */ /* 0x000fe2000000185c */
[----:B------:R-:W5:Y:S06]  /*4eb0*/  LDSM.16.M88.4 R16, [R120+0xb000] ;  /* 0x00b000007810783b */ /* 0x000f6c0000000200 */
[----:B------:R3:W1:Y:S01]  /*4ec0*/  MUFU.TANH R161, R5 ;  /* 0x0000000500a17308 */ /* 0x0006620000002400 */
[----:B--2---:R-:W-:Y:S01]  /*4ed0*/  HMMA.16816.F32 R80, R104, R20, R80 ;  /* 0x000000146850723c */ /* 0x004fe20000001850 */
[----:B------:R-:W-:-:S07]  /*4ee0*/  FMUL.FTZ R21, R6, R124 ;  /* 0x0000007c06157220 */ /* 0x000fce0000410000 */
[----:B------:R-:W-:Y:S01]  /*4ef0*/  HMMA.16816.F32 R96, R64, R24, R96 ;  /* 0x000000184060723c */ /* 0x000fe20000001860 */
[----:B------:R-:W-:-:S07]  /*4f00*/  FMUL.FTZ R25, R7, R124 ;  /* 0x0000007c07197220 */ /* 0x000fce0000410000 */
[----:B------:R-:W-:Y:S01]  /*4f10*/  HMMA.16816.F32 R76, R104, R22, R76 ;  /* 0x00000016684c723c */ /* 0x000fe2000000184c */
[----:B---3--:R-:W2:Y:S07]  /*4f20*/  LDSM.16.M88.4 R4, [R120+0xb800] ;  /* 0x00b800007804783b */ /* 0x008eae0000000200 */
[----:B------:R-:W-:Y:S01]  /*4f30*/  HMMA.16816.F32 R92, R72, R10, R92 ;  /* 0x0000000a485c723c */ /* 0x000fe2000000185c */
[----:B------:R-:W3:Y:S07]  /*4f40*/  LDSM.16.M88.4 R8, [R116+0xb000] ;  /* 0x00b000007408783b */ /* 0x000eee0000000200 */
[C---:B-1----:R-:W-:Y:S08]  /*4f50*/  HMMA.16816.F32 R88, R68.reuse, R12, R88 ;  /* 0x0000000c4458723c */ /* 0x042ff00000001858 */
[C---:B------:R-:W-:Y:S01]  /*4f60*/  HMMA.16816.F32 R84, R68.reuse, R14, R84 ;  /* 0x0000000e4454723c */ /* 0x040fe20000001854 */
[----:B------:R-:W1:Y:S07]  /*4f70*/  LDSM.16.M88.4 R12, [R116+0xb800] ;  /* 0x00b80000740c783b */ /* 0x000e6e0000000200 */
[C---:B----4-:R-:W-:Y:S01]  /*4f80*/  HMMA.16816.F32 R80, R68.reuse, R28, R80 ;  /* 0x0000001c4450723c */ /* 0x050fe20000001850 */
[-C--:B------:R-:W-:Y:S01]  /*4f90*/  FMUL.FTZ R51, R61, R124.reuse ;  /* 0x0000007c3d337220 */ /* 0x080fe20000410000 */
[-C--:B------:R-:W-:Y:S01]  /*4fa0*/  FMUL.FTZ R165, R97, R124.reuse ;  /* 0x0000007c61a57220 */ /* 0x080fe20000410000 */
[----:B------:R-:W-:Y:S01]  /*4fb0*/  IADD3 R235, PT, PT, R41, -0x1, RZ ;  /* 0xffffffff29eb7810 */ /* 0x000fe20007ffe0ff */
        /* <DEDUP_REMOVED lines=16> */
[-C--:B------:R-:W-:Y:S01]  /*50c0*/  FMUL.FTZ R108, R108, R124.reuse ;  /* 0x0000007c6c6c7220 */ /* 0x080fe20000410000 */
[----:B------:R-:W-:Y:S01]  /*50d0*/  FMUL.FTZ R96, R96, R124 ;  /* 0x0000007c60607220 */ /* 0x000fe20000410000 */
[----:B------:R-:W4:Y:S01]  /*50e0*/  MUFU.TANH R55, R55 ;  /* 0x0000003700377308 */ /* 0x000f220000002400 */
[----:B------:R-:W-:-:S04]  /*50f0*/  DEPBAR.LE SB0, 0x0 ;  /* 0x000080000000791a */ /* 0x000fc80000000000 */
[C---:B--2---:R-:W-:Y:S08]  /*5100*/  HMMA.16816.F32 R80, R72.reuse, R4, R80 ;  /* 0x000000044850723c */ /* 0x044ff00000001850 */
[C---:B------:R-:W-:Y:S08]  /*5110*/  HMMA.16816.F32 R76, R72.reuse, R6, R76 ;  /* 0x00000006484c723c */ /* 0x040ff0000000184c */
[----:B------:R-:W-:Y:S08]  /*5120*/  HMMA.16816.F32 R84, R72, R18, R84 ;  /* 0x000000124854723c */ /* 0x000ff00000001854 */
[C---:B---3--:R-:W-:Y:S08]  /*5130*/  HMMA.16816.F32 R88, R64.reuse, R8, R88 ;  /* 0x000000084058723c */ /* 0x048ff00000001858 */
[C---:B------:R-:W-:Y:S08]  /*5140*/  HMMA.16816.F32 R92, R64.reuse, R26, R92 ;  /* 0x0000001a405c723c */ /* 0x040ff0000000185c */
[C---:B-1----:R-:W-:Y:S08]  /*5150*/  HMMA.16816.F32 R80, R64.reuse, R12, R80 ;  /* 0x0000000c4050723c */ /* 0x042ff00000001850 */
        /* <DEDUP_REMOVED lines=18> */
[----:B------:R-:W-:-:S02]  /*5280*/  FMUL.FTZ R77, R79, R124 ;  /* 0x0000007c4f4d7220 */ /* 0x000fc40000410000 */
[-C--:B------:R-:W-:Y:S01]  /*5290*/  FMUL.FTZ R31, R84, R124.reuse ;  /* 0x0000007c541f7220 */ /* 0x080fe20000410000 */
[-C--:B------:R-:W-:Y:S01]  /*52a0*/  FMUL.FTZ R7, R85, R124.reuse ;  /* 0x0000007c55077220 */ /* 0x080fe20000410000 */
[-C--:B------:R-:W-:Y:S01]  /*52b0*/  FMUL.FTZ R73, R86, R124.reuse ;  /* 0x0000007c56497220 */ /* 0x080fe20000410000 */
[-C--:B------:R-:W-:Y:S01]  /*52c0*/  FMUL.FTZ R75, R87, R124.reuse ;  /* 0x0000007c574b7220 */ /* 0x080fe20000410000 */
[-C--:B------:R-:W-:Y:S01]  /*52d0*/  FMUL.FTZ R80, R80, R124.reuse ;  /* 0x0000007c50507220 */ /* 0x080fe20000410000 */
[----:B------:R-:W-:Y:S01]  /*52e0*/  FMUL.FTZ R76, R76, R124 ;  /* 0x0000007c4c4c7220 */ /* 0x000fe20000410000 */
[C---:B------:R-:W-:Y:S01]  /*52f0*/  ISETP.GT.AND P0, PT, R235.reuse, R224, PT ;  /* 0x000000e0eb00720c */ /* 0x040fe20003f04270 */
[----:B------:R1:W2:Y:S08]  /*5300*/  MUFU.TANH R117, R112 ;  /* 0x0000007000757308 */ /* 0x0002b00000002400 */
[----:B------:R-:W3:Y:S08]  /*5310*/  MUFU.TANH R113, R113 ;  /* 0x0000007100717308 */ /* 0x000ef00000002400 */
        /* <DEDUP_REMOVED lines=62> */
.L_x_4977:
[----:B------:R-:W2:Y:S01]  /*5700*/  LD.E R15, desc[UR4][R2.64+0x170] ;  /* 0x00017004020f7980 */ /* 0x000ea2000c101900 */
[----:B------:R-:W-:Y:S02]  /*5710*/  IADD3 R12, PT, PT, R232, -0x80, RZ ;  /* 0xffffff80e80c7810 */ /* 0x000fe40007ffe0ff */
[----:B------:R-:W-:Y:S01]  /*5720*/  IABS R6, R232 ;  /* 0x000000e800067213 */ /* 0x000fe20000000000 */
[----:B------:R-:W3:Y:S01]  /*5730*/  LD.E.64 R78, desc[UR4][R128.64+0x20] ;  /* 0x00002004804e7980 */ /* 0x000ee2000c101b00 */
[----:B------:R-:W-:Y:S02]  /*5740*/  IABS R4, R12 ;  /* 0x0000000c00047213 */ /* 0x000fe40000000000 */
[-C--:B--2---:R-:W-:Y:S02]  /*5750*/  IABS R8, R15.reuse ;  /* 0x0000000f00087213 */ /* 0x084fe40000000000 */
[-C--:B------:R-:W-:Y:S02]  /*5760*/  IABS R13, R15.reuse ;  /* 0x0000000f000d7213 */ /* 0x080fe40000000000 */
[----:B------:R-:W2:Y:S01]  /*5770*/  I2F.RP R10, R8 ;  /* 0x00000008000a7306 */ /* 0x000ea20000209400 */
[----:B------:R-:W-:-:S02]  /*5780*/  LOP3.LUT R12, R12, R15, RZ, 0x3c, !PT ;  /* 0x0000000f0c0c7212 */ /* 0x000fc400078e3cff */
[----:B------:R-:W-:Y:S02]  /*5790*/  IMAD.MOV R13, RZ, RZ, -R13 ;  /* 0x000000ffff0d7224 */ /* 0x000fe400078e0a0d */
[----:B------:R-:W-:-:S03]  /*57a0*/  ISETP.GE.AND P0, PT, R12, RZ, PT ;  /* 0x000000ff0c00720c */ /* 0x000fc60003f06270 */
[----:B--2---:R-:W2:Y:S02]  /*57b0*/  MUFU.RCP R28, R10 ;  /* 0x0000000a001c7308 */ /* 0x004ea40000001000 */
[----:B--2---:R-:W-:-:S06]  /*57c0*/  VIADD R28, R28, 0xffffffe ;  /* 0x0ffffffe1c1c7836 */ /* 0x004fcc0000000000 */
[----:B------:R-:W2:Y:S02]  /*57d0*/  F2I.FTZ.U32.TRUNC.NTZ R29, R28 ;  /* 0x0000001c001d7305 */ /* 0x000ea4000021f000 */
[----:B--2---:R-:W-:Y:S02]  /*57e0*/  IMAD.MOV R23, RZ, RZ, -R29 ;  /* 0x000000ffff177224 */ /* 0x004fe400078e0a1d */
        /* <DEDUP_REMOVED lines=10> */
[----:B------:R-:W-:Y:S02]  /*5890*/  ISETP.GT.U32.AND P4, PT, R8, R13, PT ;  /* 0x0000000d0800720c */ /* 0x000fe40003f84070 */
[----:B------:R-:W-:-:S09]  /*58a0*/  ISETP.GE.AND P3, PT, R4, RZ, PT ;  /* 0x000000ff0400720c */ /* 0x000fd20003f66270 */
[-C--:B------:R-:W-:Y:S01]  /*58b0*/  @!P1 IADD3 R23, PT, PT, R23, -R8.reuse, RZ ;  /* 0x8000000817179210 */ /* 0x080fe20007ffe0ff */
[----:B------:R-:W-:Y:S01]  /*58c0*/  @!P1 VIADD R10, R10, 0x1 ;  /* 0x000000010a0a9836 */ /* 0x000fe20000000000 */
[----:B------:R-:W-:Y:S01]  /*58d0*/  @!P4 IADD3 R14, PT, PT, R14, 0x1, RZ ;  /* 0x000000010e0ec810 */ /* 0x000fe20007ffe0ff */
[----:B------:R-:W-:Y:S01]  /*58e0*/  @!P4 IMAD.IADD R13, R13, 0x1, -R8 ;  /* 0x000000010d0dc824 */ /* 0x000fe200078e0a08 */
[-C--:B------:R-:W-:Y:S02]  /*58f0*/  ISETP.GE.U32.AND P5, PT, R23, R8.reuse, PT ;  /* 0x000000081700720c */ /* 0x080fe40003fa6070 */
[----:B------:R-:W-:Y:S02]  /*5900*/  ISETP.NE.AND P1, PT, R15, RZ, PT ;  /* 0x000000ff0f00720c */ /* 0x000fe40003f25270 */
[----:B------:R-:W-:Y:S02]  /*5910*/  ISETP.GE.U32.AND P6, PT, R13, R8, PT ;  /* 0x000000080d00720c */ /* 0x000fe40003fc6070 */
[----:B------:R-:W-:-:S07]  /*5920*/  LOP3.LUT R13, RZ, R15, RZ, 0x33, !PT ;  /* 0x0000000fff0d7212 */ /* 0x000fce00078e33ff */
[----:B------:R-:W-:-:S04]  /*5930*/  @P5 VIADD R10, R10, 0x1 ;  /* 0x000000010a0a5836 */ /* 0x000fc80000000000 */
[----:B------:R-:W-:Y:S01]  /*5940*/  @P6 IADD3 R14, PT, PT, R14, 0x1, RZ ;  /* 0x000000010e0e6810 */ /* 0x000fe20007ffe0ff */
[----:B------:R-:W-:-:S03]  /*5950*/  @!P0 IMAD.MOV R10, RZ, RZ, -R10 ;  /* 0x000000ffff0a8224 */ /* 0x000fc600078e0a0a */
        /* <DEDUP_REMOVED lines=22> */
.L_x_4978:
[----:B------:R-:W-:Y:S05]  /*5ac0*/  BSYNC.RECONVERGENT B0 ;  /* 0x0000000000007941 */ /* 0x000fea0003800200 */
.L_x_4976:
        /* <DEDUP_REMOVED lines=48> */
[----:B----4-:R-:W-:Y:S01]  /*5dd0*/  IADD3 R90, P3, PT, R12, R13, RZ ;  /* 0x0000000d0c5a7210 */ /* 0x010fe20007f7e0ff */
        /* <DEDUP_REMOVED lines=29> */
[----:B--2---:R-:W-:Y:S01]  /*5fb0*/  @!P0 IMAD.MOV.U32 R14, RZ, RZ, R22 ;  /* 0x000000ffff0e8224 */ /* 0x004fe200078e0016 */
        /* <DEDUP_REMOVED lines=28> */
.L_x_4975:
[----:B------:R-:W-:Y:S05]  /*6180*/  BSYNC.RECONVERGENT B1 ;  /* 0x0000000000017941 */ /* 0x000fea0003800200 */
.L_x_4974:
[----:B---3--:R-:W-:Y:S01]  /*6190*/  SHF.R.U32.HI R40, RZ, 0x2, R212 ;  /* 0x00000002ff287819 */ /* 0x008fe200000116d4 */
        /* <DEDUP_REMOVED lines=17> */
[C---:B------:R-:W-:Y:S01]  /*62b0*/  VIADD R183, R79.reuse, 0x19 ;  /* 0x000000194fb77836 */ /* 0x040fe20000000000 */
[----:B------:R-:W-:Y:S01]  /*62c0*/  IABS R6, R6 ;  /* 0x0000000600067213 */ /* 0x000fe20000000000 */
        /* <DEDUP_REMOVED lines=10> */
[----:B------:R-:W-:-:S02]  /*6370*/  VIADD R167, R79, 0x29 ;  /* 0x000000294fa77836 */ /* 0x000fc40000000000 */
[----:B-1----:R-:W-:Y:S01]  /*6380*/  FFMA.FTZ R23, -R0, R8, R133 ;  /* 0x0000000800177223 */ /* 0x002fe20000010185 */
[C---:B------:R-:W-:Y:S01]  /*6390*/  IMAD.IADD R10, R4.reuse, 0x1, -R179 ;  /* 0x00000001040a7824 */ /* 0x040fe200078e0ab3 */
[----:B------:R-:W-:Y:S01]  /*63a0*/  I2FP.F32.S32 R6, R6 ;  /* 0x0000000600067245 */ /* 0x000fe20000201400 */
[----:B------:R-:W-:Y:S01]  /*63b0*/  IMAD.IADD R8, R4, 0x1, -R15 ;  /* 0x0000000104087824 */ /* 0x000fe200078e0a0f */
[----:B------:R-:W-:Y:S01]  /*63c0*/  IABS R12, R12 ;  /* 0x0000000c000c7213 */ /* 0x000fe20000000000 */
[C---:B------:R-:W-:Y:S01]  /*63d0*/  VIADD R185, R79.reuse, 0x9 ;  /* 0x000000094fb97836 */ /* 0x040fe20000000000 */
[----:B------:R-:W-:Y:S01]  /*63e0*/  IABS R10, R10 ;  /* 0x0000000a000a7213 */ /* 0x000fe20000000000 */
[----:B------:R-:W-:Y:S01]  /*63f0*/  FFMA.FTZ R29, -R0, R6, R57 ;  /* 0x00000006001d7223 */ /* 0x000fe20000010139 */
[C---:B------:R-:W-:Y:S01]  /*6400*/  IMAD.IADD R6, R4.reuse, 0x1, -R167 ;  /* 0x0000000104067824 */ /* 0x040fe200078e0aa7 */
[----:B------:R-:W-:Y:S01]  /*6410*/  I2FP.F32.S32 R18, R18 ;  /* 0x0000001200127245 */ /* 0x000fe20000201400 */
[C---:B------:R-:W-:Y:S01]  /*6420*/  VIADD R91, R79.reuse, 0x8 ;  /* 0x000000084f5b7836 */ /* 0x040fe20000000000 */
[----:B------:R-:W-:Y:S01]  /*6430*/  IABS R8, R8 ;  /* 0x0000000800087213 */ /* 0x000fe20000000000 */
[----:B------:R-:W-:Y:S01]  /*6440*/  IMAD.IADD R16, R4, 0x1, -R185 ;  /* 0x0000000104107824 */ /* 0x000fe200078e0ab9 */
[----:B------:R-:W-:Y:S01]  /*6450*/  I2FP.F32.S32 R12, R12 ;  /* 0x0000000c000c7245 */ /* 0x000fe20000201400 */
[C---:B------:R-:W-:Y:S01]  /*6460*/  FFMA.FTZ R251, -R0.reuse, R18, R143 ;  /* 0x0000001200fb7223 */ /* 0x040fe2000001018f */
[----:B------:R-:W-:Y:S01]  /*6470*/  IABS R6, R6 ;  /* 0x0000000600067213 */ /* 0x000fe20000000000 */
[----:B------:R-:W-:Y:S01]  /*6480*/  VIADD R143, R79, 0x38 ;  /* 0x000000384f8f7836 */ /* 0x000fe20000000000 */
[----:B------:R-:W-:Y:S01]  /*6490*/  I2FP.F32.S32 R10, R10 ;  /* 0x0000000a000a7245 */ /* 0x000fe20000201400 */
[C---:B------:R-:W-:Y:S01]  /*64a0*/  FFMA.FTZ R12, -R0.reuse, R12, R137 ;  /* 0x0000000c000c7223 */ /* 0x040fe20000010189 */
[----:B------:R-:W-:Y:S01]  /*64b0*/  I2FP.F32.S32 R8, R8 ;  /* 0x0000000800087245 */ /* 0x000fe20000201400 */
[----:B------:R-:W-:Y:S01]  /*64c0*/  FFMA.FTZ R95, -R0, R95, R113 ;  /* 0x0000005f005f7223 */ /* 0x000fe20000010171 */
[----:B------:R-:W-:Y:S01]  /*64d0*/  ISETP.GE.AND P6, PT, R91, R42, PT ;  /* 0x0000002a5b00720c */ /* 0x000fe20003fc6270 */
[----:B------:R-:W-:Y:S01]  /*64e0*/  IMAD.IADD R91, R4, 0x1, -R91 ;  /* 0x00000001045b7824 */ /* 0x000fe200078e0a5b */
[----:B------:R-:W-:Y:S01]  /*64f0*/  I2FP.F32.S32 R6, R6 ;  /* 0x0000000600067245 */ /* 0x000fe20000201400 */
[----:B------:R-:W-:Y:S01]  /*6500*/  FFMA.FTZ R249, -R0, R10, R101 ;  /* 0x0000000a00f97223 */ /* 0x000fe20000010165 */
[C---:B------:R-:W-:Y:S01]  /*6510*/  VIADD R137, R79.reuse, 0x39 ;  /* 0x000000394f897836 */ /* 0x040fe20000000000 */
[----:B------:R-:W-:Y:S01]  /*6520*/  IABS R16, R16 ;  /* 0x0000001000107213 */ /* 0x000fe20000000000 */
[----:B------:R-:W-:-:S02]  /*6530*/  VIADD R113, R79, 0x40 ;  /* 0x000000404f717836 */ /* 0x000fc40000000000 */
[----:B------:R-:W-:Y:S01]  /*6540*/  FFMA.FTZ R145, -R0, R8, R145 ;  /* 0x0000000800917223 */ /* 0x000fe20000010191 */
[----:B------:R-:W-:Y:S02]  /*6550*/  IMAD.IADD R10, R4, 0x1, -R143 ;  /* 0x00000001040a7824 */ /* 0x000fe400078e0a8f */
        /* <DEDUP_REMOVED lines=9> */
[C---:B------:R-:W-:Y:S01]  /*65f0*/  FFMA.FTZ R16, -R0.reuse, R16, R127 ;  /* 0x0000001000107223 */ /* 0x040fe2000001017f */
[----:B------:R-:W-:Y:S01]  /*6600*/  IABS R8, R8 ;  /* 0x0000000800087213 */ /* 0x000fe20000000000 */
[C---:B------:R-:W-:Y:S01]  /*6610*/  VIADD R127, R79.reuse, 0x49 ;  /* 0x000000494f7f7836 */ /* 0x040fe20000000000 */
[----:B------:R-:W-:Y:S01]  /*6620*/  IABS R6, R6 ;  /* 0x0000000600067213 */ /* 0x000fe20000000000 */
[----:B------:R-:W-:Y:S01]  /*6630*/  FFMA.FTZ R91, -R0, R91, R125 ;  /* 0x0000005b005b7223 */ /* 0x000fe2000001017d */
[----:B------:R-:W-:Y:S01]  /*6640*/  I2FP.F32.S32 R10, R10 ;  /* 0x0000000a000a7245 */ /* 0x000fe20000201400 */
[----:B------:R-:W-:Y:S01]  /*6650*/  VIADD R125, R79, 0x50 ;  /* 0x000000504f7d7836 */ /* 0x000fe20000000000 */
[----:B------:R-:W-:Y:S01]  /*6660*/  I2FP.F32.S32 R8, R8 ;  /* 0x0000000800087245 */ /* 0x000fe20000201400 */
[----:B------:R-:W-:Y:S01]  /*6670*/  IMAD.IADD R18, R4, 0x1, -R175 ;  /* 0x0000000104127824 */ /* 0x000fe200078e0aaf */
[----:B------:R-:W-:Y:S01]  /*6680*/  I2FP.F32.S32 R6, R6 ;  /* 0x0000000600067245 */ /* 0x000fe20000201400 */
[----:B------:R-:W-:Y:S01]  /*6690*/  FFMA.FTZ R151, -R0, R10, R151 ;  /* 0x0000000a00977223 */ /* 0x000fe20000010197 */
[----:B------:R-:W-:-:S02]  /*66a0*/  IMAD.IADD R10, R4, 0x1, -R127 ;  /* 0x00000001040a7824 */ /* 0x000fc400078e0a7f */
[----:B------:R-:W-:Y:S01]  /*66b0*/  FFMA.FTZ R173, -R0, R8, R33 ;  /* 0x0000000800ad7223 */ /* 0x000fe20000010121 */
[----:B------:R-:W-:Y:S02]  /*66c0*/  IMAD.IADD R8, R4, 0x1, -R125 ;  /* 0x0000000104087824 */ /* 0x000fe400078e0a7d */
[----:B------:R-:W-:Y:S01]  /*66d0*/  FFMA.FTZ R157, -R0, R6, R157 ;  /* 0x00000006009d7223 */ /* 0x000fe2000001019d */
[C---:B------:R-:W-:Y:S01]  /*66e0*/  IMAD.IADD R6, R4.reuse, 0x1, -R99 ;  /* 0x0000000104067824 */ /* 0x040fe200078e0a63 */
[----:B------:R-:W-:Y:S01]  /*66f0*/  IABS R10, R10 ;  /* 0x0000000a000a7213 */ /* 0x000fe20000000000 */
[C---:B------:R-:W-:Y:S01]  /*6700*/  VIADD R105, R79.reuse, 0x60 ;  /* 0x000000604f697836 */ /* 0x040fe20000000000 */
[----:B------:R-:W-:Y:S01]  /*6710*/  IABS R8, R8 ;  /* 0x0000000800087213 */ /* 0x000fe20000000000 */
[C---:B------:R-:W-:Y:S01]  /*6720*/  VIADD R177, R79.reuse, 0x30 ;  /* 0x000000304fb17836 */ /* 0x040fe20000000000 */
        /* <DEDUP_REMOVED lines=8> */
[----:B------:R-:W-:Y:S01]  /*67b0*/  I2FP.F32.S32 R6, R6 ;  /* 0x0000000600067245 */ /* 0x000fe20000201400 */
[----:B------:R-:W-:Y:S01]  /*67c0*/  IMAD.IADD R10, R4, 0x1, -R105 ;  /* 0x00000001040a7824 */ /* 0x000fe200078e0a69 */
[----:B------:R-:W-:Y:S01]  /*67d0*/  I2FP.F32.S32 R18, R18 ;  /* 0x0000001200127245 */ /* 0x000fe20000201400 */
[----:B------:R-:W-:Y:S01]  /*67e0*/  FFMA.FTZ R163, -R0, R8, R163 ;  /* 0x0000000800a37223 */ /* 0x000fe200000101a3 */
[----:B------:R-:W-:-:S02]  /*67f0*/  IMAD.IADD R8, R4, 0x1, -R101 ;  /* 0x0000000104087824 */ /* 0x000fc400078e0a65 */
[----:B------:R-:W-:Y:S01]  /*6800*/  FFMA.FTZ R165, -R0, R6, R165 ;  /* 0x0000000600a57223 */ /* 0x000fe200000101a5 */
[----:B------:R-:W-:Y:S01]  /*6810*/  IMAD.IADD R6, R4, 0x1, -R79 ;  /* 0x0000000104067824 */ /* 0x000fe200078e0a4f */
[----:B------:R-:W-:Y:S01]  /*6820*/  IABS R10, R10 ;  /* 0x0000000a000a7213 */ /* 0x000fe20000000000 */
[----:B------:R-:W-:Y:S01]  /*6830*/  FFMA.FTZ R243, -R0, R18, R51 ;  /* 0x0000001200f37223 */ /* 0x000fe20000010133 */
[----:B------:R-:W-:Y:S01]  /*6840*/  IABS R20, R20 ;  /* 0x0000001400147213 */ /* 0x000fe20000000000 */
[----:B------:R-:W-:Y:S01]  /*6850*/  IMAD.IADD R18, R4, 0x1, -R129 ;  /* 0x0000000104127824 */ /* 0x000fe200078e0a81 */
[----:B------:R-:W-:Y:S01]  /*6860*/  IABS R8, R8 ;  /* 0x0000000800087213 */ /* 0x000fe20000000000 */
[C---:B------:R-:W-:Y:S01]  /*6870*/  VIADD R133, R79.reuse, 0x41 ;  /* 0x000000414f857836 */ /* 0x040fe20000000000 */
[----:B------:R-:W-:Y:S01]  /*6880*/  IABS R6, R6 ;  /* 0x0000000600067213 */ /* 0x000fe20000000000 */
[C---:B------:R-:W-:Y:S01]  /*6890*/  VIADD R107, R79.reuse, 0x59 ;  /* 0x000000594f6b7836 */ /* 0x040fe20000000000 */
[----:B------:R-:W-:Y:S01]  /*68a0*/  I2FP.F32.S32 R10, R10 ;  /* 0x0000000a000a7245 */ /* 0x000fe20000201400 */
[----:B------:R-:W-:Y:S01]  /*68b0*/  VIADD R13, R79, 0x18 ;  /* 0x000000184f0d7836 */ /* 0x000fe20000000000 */
[----:B------:R-:W-:-:S02]  /*68c0*/  I2FP.F32.S32 R20, R20 ;  /* 0x0000001400147245 */ /* 0x000fc40000201400 */
[----:B------:R-:W-:Y:S01]  /*68d0*/  I2FP.F32.S32 R8, R8 ;  /* 0x0000000800087245 */ /* 0x000fe20000201400 */
[----:B------:R-:W-:Y:S01]  /*68e0*/  FFMA.FTZ R171, -R0, R10, R11 ;  /* 0x0000000a00ab7223 */ /* 0x000fe2000001010b */
[----:B------:R-:W-:Y:S01]  /*68f0*/  IABS R18, R18 ;  /* 0x0000001200127213 */ /* 0x000fe20000000000 */
[----:B------:R-:W-:Y:S01]  /*6900*/  VIADD R10, R4, 0x8 ;  /* 0x00000008040a7836 */ /* 0x000fe20000000000 */
[----:B------:R-:W-:Y:S01]  /*6910*/  I2FP.F32.S32 R6, R6 ;  /* 0x0000000600067245 */ /* 0x000fe20000201400 */
[C---:B------:R-:W-:Y:S01]  /*6920*/  FFMA.FTZ R149, -R0.reuse, R20, R149 ;  /* 0x0000001400957223 */ /* 0x040fe20000010195 */
[----:B------:R-:W-:Y:S01]  /*6930*/  I2FP.F32.S32 R18, R18 ;  /* 0x0000001200127245 */ /* 0x000fe20000201400 */
[----:B------:R-:W-:Y:S01]  /*6940*/  FFMA.FTZ R169, -R0, R8, R19 ;  /* 0x0000000800a97223 */ /* 0x000fe20000010113 */
[----:B------:R-:W-:Y:S02]  /*6950*/  IMAD.IADD R20, R4, 0x1, -R133 ;  /* 0x0000000104147824 */ /* 0x000fe400078e0a85 */
[CC--:B------:R-:W-:Y:S01]  /*6960*/  FFMA.FTZ R8, -R0.reuse, R6.reuse, R117 ;  /* 0x0000000600087223 */ /* 0x0c0fe20000010175 */
[----:B------:R-:W-:Y:S01]  /*6970*/  FFMA.FTZ R131, -R0, R6, R131 ;  /* 0x0000000600837223 */ /* 0x000fe20000010183 */
[----:B------:R-:W-:-:S02]  /*6980*/  IMAD.IADD R6, R10, 0x1, -R79 ;  /* 0x000000010a067824 */ /* 0x000fc400078e0a4f */
[----:B------:R-:W-:Y:S01]  /*6990*/  FFMA.FTZ R215, -R0, R18, R111 ;  /* 0x0000001200d77223 */ /* 0x000fe2000001016f */
[----:B------:R-:W-:Y:S01]  /*69a0*/  IABS R20, R20 ;  /* 0x0000001400147213 */ /* 0x000fe20000000000 */
[----:B------:R-:W-:Y:S01]  /*69b0*/  IMAD.IADD R18, R4, 0x1, -R107 ;  /* 0x0000000104127824 */ /* 0x000fe200078e0a6b */
[----:B------:R-:W-:Y:S01]  /*69c0*/  FSEL R8, R8, -INF , !P1 ;  /* 0xff80000008087808 */ /* 0x000fe20004800000 */
[----:B------:R-:W-:Y:S01]  /*69d0*/  IMAD.IADD R193, R10, 0x1, -R193 ;  /* 0x000000010ac17824 */ /* 0x000fe200078e0ac1 */
[----:B------:R-:W-:Y:S01]  /*69e0*/  IABS R6, R6 ;  /* 0x0000000600067213 */ /* 0x000fe20000000000 */
[----:B------:R-:W-:Y:S01]  /*69f0*/  IMAD.IADD R14, R4, 0x1, -R13 ;  /* 0x00000001040e7824 */ /* 0x000fe200078e0a0d */
[----:B------:R-:W-:Y:S01]  /*6a00*/  I2FP.F32.S32 R20, R20 ;  /* 0x0000001400147245 */ /* 0x000fe20000201400 */
[----:B------:R-:W-:Y:S01]  /*6a10*/  VIADD R111, R79, 0x58 ;  /* 0x000000584f6f7836 */ /* 0x000fe20000000000 */
[----:B------:R-:W-:Y:S01]  /*6a20*/  IABS R18, R18 ;  /* 0x0000001200127213 */ /* 0x000fe20000000000 */
[----:B------:R-:W-:Y:S01]  /*6a30*/  IMAD.IADD R191, R10, 0x1, -R191 ;  /* 0x000000010abf7824 */ /* 0x000fe200078e0abf */
[----:B------:R-:W-:Y:S01]  /*6a40*/  I2FP.F32.S32 R6, R6 ;  /* 0x0000000600067245 */ /* 0x000fe20000201400 */
[----:B------:R-:W-:Y:S01]  /*6a50*/  FFMA.FTZ R159, -R0, R20, R159 ;  /* 0x00000014009f7223 */ /* 0x000fe2000001019f */
        /* <DEDUP_REMOVED lines=8> */
[----:B------:R-:W-:-:S02]  /*6ae0*/  I2FP.F32.S32 R14, R14 ;  /* 0x0000000e000e7245 */ /* 0x000fc40000201400 */
[----:B------:R-:W-:Y:S01]  /*6af0*/  FSEL R6, R6, -INF , !P1 ;  /* 0xff80000006067808 */ /* 0x000fe20004800000 */
[C---:B------:R-:W-:Y:S01]  /*6b00*/  FFMA.FTZ R9, -R0.reuse, R20, R135 ;  /* 0x0000001400097223 */ /* 0x040fe20000010187 */
[----:B------:R-:W-:Y:S01]  /*6b10*/  ISETP.GE.AND P5, PT, R185, R42, PT ;  /* 0x0000002ab900720c */ /* 0x000fe20003fa6270 */
[----:B------:R-:W-:Y:S01]  /*6b20*/  FFMA.FTZ R14, -R0, R14, R59 ;  /* 0x0000000e000e7223 */ /* 0x000fe2000001013b */
[-C--:B------:R-:W-:Y:S01]  /*6b30*/  ISETP.GE.AND P1, PT, R13, R42.reuse, PT ;  /* 0x0000002a0d00720c */ /* 0x080fe20003f26270 */
[----:B------:R-:W-:Y:S01]  /*6b40*/  IMAD.IADD R13, R10, 0x1, -R13 ;  /* 0x000000010a0d7824 */ /* 0x000fe200078e0a0d */
[----:B------:R-:W-:Y:S01]  /*6b50*/  FSEL R59, R16, -INF , !P5 ;  /* 0xff800000103b7808 */ /* 0x000fe20006800000 */
[C---:B------:R-:W-:Y:S01]  /*6b60*/  IMAD.IADD R16, R10.reuse, 0x1, -R15 ;  /* 0x000000010a107824 */ /* 0x040fe200078e0a0f */
[----:B------:R-:W-:Y:S01]  /*6b70*/  FSEL R23, R23, -INF , !P4 ;  /* 0xff80000017177808 */ /* 0x000fe20006000000 */
[C---:B------:R-:W-:Y:S01]  /*6b80*/  IMAD.IADD R185, R10.reuse, 0x1, -R185 ;  /* 0x000000010ab97824 */ /* 0x040fe200078e0ab9 */
[----:B------:R-:W-:Y:S01]  /*6b90*/  FSEL R9, R9, -INF , !P4 ;  /* 0xff80000009097808 */ /* 0x000fe20006000000 */
[----:B------:R-:W-:Y:S01]  /*6ba0*/  IMAD.IADD R20, R10, 0x1, -R181 ;  /* 0x000000010a147824 */ /* 0x000fe200078e0ab5 */
[----:B------:R-:W-:-:S02]  /*6bb0*/  ISETP.GE.AND P4, PT, R15, R42, PT ;  /* 0x0000002a0f00720c */ /* 0x000fc40003f86270 */
[----:B------:R-:W-:Y:S02]  /*6bc0*/  IABS R15, R13 ;  /* 0x0000000d000f7213 */ /* 0x000fe40000000000 */
[----:B------:R-:W-:Y:S02]  /*6bd0*/  IABS R197, R197 ;  /* 0x000000c500c57213 */ /* 0x000fe40000000000 */
[----:B------:R-:W-:Y:S02]  /*6be0*/  I2FP.F32.S32 R15, R15 ;  /* 0x0000000f000f7245 */ /* 0x000fe40000201400 */
[----:B------:R-:W-:Y:S02]  /*6bf0*/  IABS R191, R191 ;  /* 0x000000bf00bf7213 */ /* 0x000fe40000000000 */
[----:B------:R-:W-:Y:S01]  /*6c00*/  I2FP.F32.S32 R197, R197 ;  /* 0x000000c500c57245 */ /* 0x000fe20000201400 */
[C---:B------:R-:W-:Y:S01]  /*6c10*/  FFMA.FTZ R15, -R0.reuse, R15, R139 ;  /* 0x0000000f000f7223 */ /* 0x040fe2000001018b */
[----:B------:R-:W-:Y:S01]  /*6c20*/  I2FP.F32.S32 R18, R191 ;  /* 0x000000bf00127245 */ /* 0x000fe20000201400 */
[----:B------:R-:W2:Y:S01]  /*6c30*/  LD.E R139, desc[UR4][R2.64+0xdc] ;  /* 0x0000dc04028b7980 */ /* 0x000ea2000c101900 */
[----:B------:R-:W-:Y:S01]  /*6c40*/  IABS R187, R187 ;  /* 0x000000bb00bb7213 */ /* 0x000fe20000000000 */
[C---:B------:R-:W-:Y:S01]  /*6c50*/  FFMA.FTZ R197, -R0.reuse, R197, R17 ;  /* 0x000000c500c57223 */ /* 0x040fe20000010111 */
[----:B------:R-:W-:Y:S01]  /*6c60*/  IABS R16, R16 ;  /* 0x0000001000107213 */ /* 0x000fe20000000000 */
[----:B------:R-:W-:Y:S01]  /*6c70*/  FFMA.FTZ R17, -R0, R18, R55 ;  /* 0x0000001200117223 */ /* 0x000fe20000010137 */
[----:B------:R-:W-:Y:S01]  /*6c80*/  IMAD.IADD R18, R10, 0x1, -R179 ;  /* 0x000000010a127824 */ /* 0x000fe200078e0ab3 */
[----:B------:R-:W-:-:S02]  /*6c90*/  I2FP.F32.S32 R57, R187 ;  /* 0x000000bb00397245 */ /* 0x000fc40000201400 */
[----:B------:R-:W-:Y:S02]  /*6ca0*/  I2FP.F32.S32 R16, R16 ;  /* 0x0000001000107245 */ /* 0x000fe40000201400 */
[----:B------:R-:W-:Y:S01]  /*6cb0*/  IABS R18, R18 ;  /* 0x0000001200127213 */ /* 0x000fe20000000000 */
[C---:B------:R-:W-:Y:S01]  /*6cc0*/  FFMA.FTZ R57, -R0.reuse, R57, R115 ;  /* 0x0000003900397223 */ /* 0x040fe20000010173 */
[----:B------:R-:W-:Y:S01]  /*6cd0*/  FSEL R95, R95, -INF , !P0 ;  /* 0xff8000005f5f7808 */ /* 0x000fe20004000000 */
[----:B------:R-:W-:Y:S01]  /*6ce0*/  FFMA.FTZ R39, -R0, R16, R39 ;  /* 0x0000001000277223 */ /* 0x000fe20000010127 */
[----:B------:R-:W-:Y:S02]  /*6cf0*/  I2FP.F32.S32 R18, R18 ;  /* 0x0000001200127245 */ /* 0x000fe40000201400 */
[----:B------:R-:W-:Y:S01]  /*6d00*/  FSEL R57, R57, -INF , !P0 ;  /* 0xff80000039397808 */ /* 0x000fe20004000000 */
[----:B------:R-:W-:Y:S01]  /*6d10*/  IMAD.IADD R16, R10, 0x1, -R175 ;  /* 0x000000010a107824 */ /* 0x000fe200078e0aaf */
[----:B------:R-:W-:Y:S01]  /*6d20*/  ISETP.GE.AND P0, PT, R183, R42, PT ;  /* 0x0000002ab700720c */ /* 0x000fe20003f06270 */
[----:B------:R-:W-:Y:S01]  /*6d30*/  FFMA.FTZ R51, -R0, R18, R103 ;  /* 0x0000001200337223 */ /* 0x000fe20000010167 */
[----:B------:R-:W-:Y:S01]  /*6d40*/  IMAD.IADD R18, R10, 0x1, -R177 ;  /* 0x000000010a127824 */ /* 0x000fe200078e0ab1 */
[----:B------:R-:W-:-:S02]  /*6d50*/  IABS R185, R185 ;  /* 0x000000b900b97213 */ /* 0x000fc40000000000 */
[----:B------:R-:W-:Y:S01]  /*6d60*/  FSEL R11, R12, -INF , !P0 ;  /* 0xff8000000c0b7808 */ /* 0x000fe20004000000 */
[----:B------:R-:W-:Y:S01]  /*6d70*/  IMAD.IADD R12, R10, 0x1, -R137 ;  /* 0x000000010a0c7824 */ /* 0x000fe200078e0a89 */
[----:B------:R-:W-:Y:S02]  /*6d80*/  IABS R18, R18 ;  /* 0x0000001200127213 */ /* 0x000fe40000000000 */
[----:B------:R-:W-:Y:S02]  /*6d90*/  IABS R16, R16 ;  /* 0x0000001000107213 */ /* 0x000fe40000000000 */
[----:B------:R-:W-:Y:S02]  /*6da0*/  I2FP.F32.S32 R18, R18 ;  /* 0x0000001200127245 */ /* 0x000fe40000201400 */
[----:B------:R-:W-:Y:S02]  /*6db0*/  IABS R12, R12 ;  /* 0x0000000c000c7213 */ /* 0x000fe40000000000 */
[----:B------:R-:W-:Y:S01]  /*6dc0*/  I2FP.F32.S32 R16, R16 ;  /* 0x0000001000107245 */ /* 0x000fe20000201400 */
[----:B------:R-:W-:Y:S01]  /*6dd0*/  FFMA.FTZ R61, -R0, R18, R61 ;  /* 0x00000012003d7223 */ /* 0x000fe2000001013d */
[----:B------:R-:W-:Y:S01]  /*6de0*/  I2FP.F32.S32 R12, R12 ;  /* 0x0000000c000c7245 */ /* 0x000fe20000201400 */
[----:B------:R-:W-:Y:S01]  /*6df0*/  IMAD.IADD R18, R10, 0x1, -R133 ;  /* 0x000000010a127824 */ /* 0x000fe200078e0a85 */
[----:B------:R-:W-:Y:S01]  /*6e00*/  I2FP.F32.S32 R22, R185 ;  /* 0x000000b900167245 */ /* 0x000fe20000201400 */
[----:B------:R-:W-:Y:S01]  /*6e10*/  FFMA.FTZ R63, -R0, R16, R63 ;  /* 0x00000010003f7223 */ /* 0x000fe2000001013f */
[----:B------:R-:W-:-:S02]  /*6e20*/  IMAD.IADD R16, R10, 0x1, -R129 ;  /* 0x000000010a107824 */ /* 0x000fc400078e0a81 */
[----:B------:R-:W-:Y:S01]  /*6e30*/  FFMA.FTZ R155, -R0, R12, R155 ;  /* 0x0000000c009b7223 */ /* 0x000fe2000001019b */
[----:B------:R-:W-:Y:S01]  /*6e40*/  IABS R18, R18 ;  /* 0x0000001200127213 */ /* 0x000fe20000000000 */
[C---:B------:R-:W-:Y:S01]  /*6e50*/  IMAD.IADD R12, R10.reuse, 0x1, -R125 ;  /* 0x000000010a0c7824 */ /* 0x040fe200078e0a7d */
[----:B------:R-:W-:Y:S01]  /*6e60*/  FSEL R91, R91, -INF , !P6 ;  /* 0xff8000005b5b7808 */ /* 0x000fe20007000000 */
[----:B------:R-:W-:Y:S01]  /*6e70*/  IMAD.IADD R185, R10, 0x1, -R99 ;  /* 0x000000010ab97824 */ /* 0x000fe200078e0a63 */
[----:B------:R-:W-:Y:S01]  /*6e80*/  IABS R16, R16 ;  /* 0x0000001000107213 */ /* 0x000fe20000000000 */
[----:B------:R-:W-:Y:S01]  /*6e90*/  FFMA.FTZ R33, -R0, R22, R53 ;  /* 0x0000001600217223 */ /* 0x000fe20000010135 */
[----:B------:R-:W-:Y:S01]  /*6ea0*/  I2FP.F32.S32 R18, R18 ;  /* 0x0000001200127245 */ /* 0x000fe20000201400 */
[----:B------:R-:W-:Y:S01]  /*6eb0*/  IMAD.IADD R22, R10, 0x1, -R183 ;  /* 0x000000010a167824 */ /* 0x000fe200078e0ab7 */
[----:B------:R-:W-:Y:S02]  /*6ec0*/  IABS R12, R12 ;  /* 0x0000000c000c7213 */ /* 0x000fe40000000000 */
        /* <DEDUP_REMOVED lines=9> */
[----:B------:R-:W-:Y:S01]  /*6f60*/  IMAD.IADD R12, R10, 0x1, -R101 ;  /* 0x000000010a0c7824 */ /* 0x000fe200078e0a65 */
[----:B------:R-:W-:Y:S02]  /*6f70*/  I2FP.F32.S32 R185, R185 ;  /* 0x000000b900b97245 */ /* 0x000fe40000201400 */
[----:B------:R-:W-:Y:S02]  /*6f80*/  IABS R16, R16 ;  /* 0x0000001000107213 */ /* 0x000fe40000000000 */
[----:B------:R-:W-:Y:S01]  /*6f90*/  I2FP.F32.S32 R18, R18 ;  /* 0x0000001200127245 */ /* 0x000fe20000201400 */
[C---:B------:R-:W-:Y:S01]  /*6fa0*/  FFMA.FTZ R185, -R0.reuse, R185, R27 ;  /* 0x000000b900b97223 */ /* 0x040fe2000001011b */
[----:B------:R-:W-:Y:S01]  /*6fb0*/  IABS R12, R12 ;  /* 0x0000000c000c7213 */ /* 0x000fe20000000000 */
[----:B------:R-:W-:Y:S01]  /*6fc0*/  VIADD R27, R79, 0x69 ;  /* 0x000000694f1b7836 */ /* 0x000fe20000000000 */
[----:B------:R-:W-:Y:S01]  /*6fd0*/  I2FP.F32.S32 R16, R16 ;  /* 0x0000001000107245 */ /* 0x000fe20000201400 */
[----:B------:R-:W-:Y:S01]  /*6fe0*/  FFMA.FTZ R93, -R0, R18, R93 ;  /* 0x00000012005d7223 */ /* 0x000fe2000001015d */
[----:B------:R-:W-:Y:S01]  /*6ff0*/  FSEL R55, R131, -INF , !P6 ;  /* 0xff80000083377808 */ /* 0x000fe20007000000 */
[----:B------:R-:W-:Y:S01]  /*7000*/  IMAD.IADD R18, R4, 0x1, -R27 ;  /* 0x0000000104127824 */ /* 0x000fe200078e0a1b */
[----:B------:R-:W-:Y:S01]  /*7010*/  ISETP.GE.AND P6, PT, R181, R42, PT ;  /* 0x0000002ab500720c */ /* 0x000fe20003fc6270 */
[----:B------:R-:W-:Y:S01]  /*7020*/  FFMA.FTZ R181, -R0, R16, R5 ;  /* 0x0000001000b57223 */ /* 0x000fe20000010105 */
[----:B------:R-:W-:Y:S01]  /*7030*/  I2FP.F32.S32 R12, R12 ;  /* 0x0000000c000c7245 */ /* 0x000fe20000201400 */
[----:B------:R-:W-:Y:S01]  /*7040*/  VIADD R5, R79, 0x78 ;  /* 0x000000784f057836 */ /* 0x000fe20000000000 */
[----:B------:R-:W-:Y:S01]  /*7050*/  FSEL R19, R14, -INF , !P1 ;  /* 0xff8000000e137808 */ /* 0x000fe20004800000 */
[----:B------:R-:W-:Y:S01]  /*7060*/  IMAD.IADD R14, R10, 0x1, -R143 ;  /* 0x000000010a0e7824 */ /* 0x000fe200078e0a8f */
[----:B------:R-:W-:Y:S01]  /*7070*/  IABS R18, R18 ;  /* 0x0000001200127213 */ /* 0x000fe20000000000 */
[----:B------:R-:W-:Y:S01]  /*7080*/  FFMA.FTZ R71, -R0, R12, R71 ;  /* 0x0000000c00477223 */ /* 0x000fe20000010147 */
[----:B------:R-:W-:Y:S01]  /*7090*/  IABS R20, R20 ;  /* 0x0000001400147213 */ /* 0x000fe20000000000 */
[----:B------:R-:W-:Y:S01]  /*70a0*/  IMAD.IADD R12, R4, 0x1, -R5 ;  /* 0x00000001040c7824 */ /* 0x000fe200078e0a05 */
[----:B------:R-:W-:-:S02]  /*70b0*/  I2FP.F32.S32 R18, R18 ;  /* 0x0000001200127245 */ /* 0x000fc40000201400 */
[----:B------:R-:W-:Y:S02]  /*70c0*/  I2FP.F32.S32 R20, R20 ;  /* 0x0000001400147245 */ /* 0x000fe40000201400 */
[----:B------:R-:W-:Y:S02]  /*70d0*/  IABS R14, R14 ;  /* 0x0000000e000e7213 */ /* 0x000fe40000000000 */
[----:B------:R-:W-:Y:S01]  /*70e0*/  IABS R12, R12 ;  /* 0x0000000c000c7213 */ /* 0x000fe20000000000 */
[C---:B------:R-:W-:Y:S01]  /*70f0*/  FFMA.FTZ R7, -R0.reuse, R18, R7 ;  /* 0x0000001200077223 */ /* 0x040fe20000010107 */
[----:B------:R-:W-:Y:S01]  /*7100*/  I2FP.F32.S32 R14, R14 ;  /* 0x0000000e000e7245 */ /* 0x000fe20000201400 */
[----:B------:R-:W-:Y:S01]  /*7110*/  FFMA.FTZ R37, -R0, R20, R37 ;  /* 0x0000001400257223 */ /* 0x000fe20000010125 */
[----:B------:R-:W-:Y:S02]  /*7120*/  I2FP.F32.S32 R18, R12 ;  /* 0x0000000c00127245 */ /* 0x000fe40000201400 */
[----:B------:R-:W-:Y:S01]  /*7130*/  FMNMX3.FTZ R12, R8, R95, R91, !PT ;  /* 0x0000005f080c7276 */ /* 0x000fe2000781005b */
[----:B------:R-:W-:Y:S01]  /*7140*/  IMAD.IADD R20, R10, 0x1, -R113 ;  /* 0x000000010a147824 */ /* 0x000fe200078e0a71 */
[----:B------:R-:W-:Y:S01]  /*7150*/  IABS R22, R22 ;  /* 0x0000001600167213 */ /* 0x000fe20000000000 */
[----:B------:R-:W-:Y:S01]  /*7160*/  FFMA.FTZ R153, -R0, R14, R153 ;  /* 0x0000000e00997223 */ /* 0x000fe20000010199 */
[----:B------:R-:W-:Y:S01]  /*7170*/  FSEL R29, R29, -INF , !P3 ;  /* 0xff8000001d1d7808 */ /* 0x000fe20005800000 */
[C---:B------:R-:W-:Y:S01]  /*7180*/  IMAD.IADD R14, R10.reuse, 0x1, -R127 ;  /* 0x000000010a0e7824 */ /* 0x040fe200078e0a7f */
[----:B------:R-:W-:Y:S01]  /*7190*/  FSEL R247, R37, -INF , !P6 ;  /* 0xff80000025f77808 */ /* 0x000fe20007000000 */
[----:B------:R-:W-:Y:S01]  /*71a0*/  IMAD.IADD R37, R10, 0x1, -R167 ;  /* 0x000000010a257824 */ /* 0x000fe200078e0aa7 */
[----:B------:R-:W-:-:S02]  /*71b0*/  FMNMX3.FTZ R12, R12, R59, R23, !PT ;  /* 0x0000003b0c0c7276 */ /* 0x000fc40007810017 */
[----:B------:R-:W-:Y:S02]  /*71c0*/  I2FP.F32.S32 R22, R22 ;  /* 0x0000001600167245 */ /* 0x000fe40000201400 */
[----:B------:R-:W-:Y:S02]  /*71d0*/  IABS R20, R20 ;  /* 0x0000001400147213 */ /* 0x000fe40000000000 */
[----:B------:R-:W-:Y:S01]  /*71e0*/  FSEL R33, R33, -INF , !P5 ;  /* 0xff80000021217808 */ /* 0x000fe20006800000 */
[----:B------:R-:W-:Y:S01]  /*71f0*/  FFMA.FTZ R13, -R0, R22, R141 ;  /* 0x00000016000d7223 */ /* 0x000fe2000001018d */
[----:B------:R-:W-:Y:S02]  /*7200*/  FSEL R251, R251, -INF , !P6 ;  /* 0xff800000fbfb7808 */ /* 0x000fe40007000000 */
[----:B------:R-:W-:Y:S02]  /*7210*/  FMNMX3.FTZ R12, R12, R29, R19, !PT ;  /* 0x0000001d0c0c7276 */ /* 0x000fe40007810013 */
[----:B------:R-:W-:-:S02]  /*7220*/  ISETP.GE.AND P5, PT, R179, R42, PT ;  /* 0x0000002ab300720c */ /* 0x000fc40003fa6270 */
[----:B------:R-:W-:Y:S02]  /*7230*/  IABS R14, R14 ;  /* 0x0000000e000e7213 */ /* 0x000fe40000000000 */
[----:B------:R-:W-:Y:S02]  /*7240*/  IABS R37, R37 ;  /* 0x0000002500257213 */ /* 0x000fe40000000000 */
[----:B------:R-:W-:Y:S02]  /*7250*/  I2FP.F32.S32 R20, R20 ;  /* 0x0000001400147245 */ /* 0x000fe40000201400 */
[----:B------:R-:W-:Y:S02]  /*7260*/  FSEL R17, R17, -INF , !P3 ;  /* 0xff80000011117808 */ /* 0x000fe40005800000 */
[----:B------:R-:W-:Y:S02]  /*7270*/  FSEL R15, R15, -INF , !P1 ;  /* 0xff8000000f0f7808 */ /* 0x000fe40004800000 */
[----:B------:R-:W-:-:S02]  /*7280*/  FMNMX3.FTZ R24, R12, R11, R251, !PT ;  /* 0x0000000b0c187276 */ /* 0x000fc400078100fb */
[-C--:B------:R-:W-:Y:S02]  /*7290*/  ISETP.GE.AND P3, PT, R167, R42.reuse, PT ;  /* 0x0000002aa700720c */ /* 0x080fe40003f66270 */
[----:B------:R-:W-:Y:S02]  /*72a0*/  ISETP.GE.AND P1, PT, R177, R42, PT ;  /* 0x0000002ab100720c */ /* 0x000fe40003f26270 */
[----:B------:R-:W-:Y:S02]  /*72b0*/  FSEL R249, R249, -INF , !P5 ;  /* 0xff800000f9f97808 */ /* 0x000fe40006800000 */
[----:B------:R-:W-:Y:S02]  /*72c0*/  FSEL R53, R145, -INF , !P4 ;  /* 0xff80000091357808 */ /* 0x000fe40006000000 */
[----:B------:R-:W-:Y:S02]  /*72d0*/  I2FP.F32.S32 R14, R14 ;  /* 0x0000000e000e7245 */ /* 0x000fe40000201400 */
[----:B------:R-:W-:-:S02]  /*72e0*/  FMNMX3.FTZ R12, R6, R57, R55, !PT ;  /* 0x00000039060c7276 */ /* 0x000fc40007810037 */
[----:B------:R-:W-:Y:S01]  /*72f0*/  I2FP.F32.S32 R37, R37 ;  /* 0x0000002500257245 */ /* 0x000fe20000201400 */
[C---:B------:R-:W-:Y:S01]  /*7300*/  FFMA.FTZ R35, -R0.reuse, R20, R35 ;  /* 0x0000001400237223 */ /* 0x040fe20000010123 */
[----:B------:R-:W-:Y:S02]  /*7310*/  FSEL R13, R13, -INF , !P0 ;  /* 0xff8000000d0d7808 */ /* 0x000fe40004000000 */
[----:B------:R-:W-:Y:S02]  /*7320*/  ISETP.GE.AND P0, PT, R175, R42, PT ;  /* 0x0000002aaf00720c */ /* 0x000fe40003f06270 */
[----:B------:R-:W-:Y:S01]  /*7330*/  FSEL R39, R39, -INF , !P4 ;  /* 0xff80000027277808 */ /* 0x000fe20006000000 */
[----:B------:R-:W-:Y:S01]  /*7340*/  FFMA.FTZ R25, -R0, R14, R25 ;  /* 0x0000000e00197223 */ /* 0x000fe20000010119 */
[-C--:B------:R-:W-:Y:S02]  /*7350*/  ISETP.GE.AND P6, PT, R143, R42.reuse, PT ;  /* 0x0000002a8f00720c */ /* 0x080fe40003fc6270 */
[----:B------:R-:W-:-:S02]  /*7360*/  ISETP.GE.AND P4, PT, R113, R42, PT ;  /* 0x0000002a7100720c */ /* 0x000fc40003f86270 */
[----:B------:R-:W-:Y:S02]  /*7370*/  FSEL R49, R49, -INF , !P3 ;  /* 0xff80000031317808 */ /* 0x000fe40005800000 */
[----:B------:R-:W-:Y:S02]  /*7380*/  FSEL R245, R149, -INF , !P1 ;  /* 0xff80000095f57808 */ /* 0x000fe40004800000 */
[----:B------:R-:W-:Y:S02]  /*7390*/  FMNMX3.FTZ R24, R24, R249, R53, !PT ;  /* 0x000000f918187276 */ /* 0x000fe40007810035 */
[----:B------:R-:W-:Y:S01]  /*73a0*/  FMNMX3.FTZ R12, R12, R33, R9, !PT ;  /* 0x000000210c0c7276 */ /* 0x000fe20007810009 */
[----:B------:R-:W-:Y:S01]  /*73b0*/  FFMA.FTZ R37, -R0, R37, R147 ;  /* 0x0000002500257223 */ /* 0x000fe20000010193 */
[----:B------:R-:W-:Y:S01]  /*73c0*/  IMAD.IADD R14, R10, 0x1, -R105 ;  /* 0x000000010a0e7824 */ /* 0x000fe200078e0a69 */
[----:B------:R-:W-:Y:S02]  /*73d0*/  FSEL R51, R51, -INF , !P5 ;  /* 0xff80000033337808 */ /* 0x000fe40006800000 */
[----:B------:R-:W-:-:S02]  /*73e0*/  FSEL R243, R243, -INF , !P0 ;  /* 0xff800000f3f37808 */ /* 0x000fc40004000000 */
[----:B------:R-:W-:Y:S02]  /*73f0*/  FSEL R177, R63, -INF , !P0 ;  /* 0xff8000003fb17808 */ /* 0x000fe40004000000 */
[-C--:B------:R-:W-:Y:S02]  /*7400*/  ISETP.GE.AND P5, PT, R137, R42.reuse, PT ;  /* 0x0000002a8900720c */ /* 0x080fe40003fa6270 */
[----:B------:R-:W-:Y:S02]  /*7410*/  ISETP.GE.AND P0, PT, R127, R42, PT ;  /* 0x0000002a7f00720c */ /* 0x000fe40003f06270 */
[----:B------:R-:W-:Y:S02]  /*7420*/  FSEL R175, R151, -INF , !P6 ;  /* 0xff80000097af7808 */ /* 0x000fe40007000000 */
[----:B------:R-:W-:Y:S01]  /*7430*/  FSEL R207, R35, -INF , !P4 ;  /* 0xff80000023cf7808 */ /* 0x000fe20006000000 */
[----:B------:R-:W-:Y:S01]  /*7440*/  VIADD R35, R79, 0x68 ;  /* 0x000000684f237836 */ /* 0x000fe20000000000 */
[----:B------:R-:W-:-:S02]  /*7450*/  FMNMX3.FTZ R24, R24, R49, R245, !PT ;  /* 0x0000003118187276 */ /* 0x000fc400078100f5 */
[----:B------:R-:W-:Y:S02]  /*7460*/  FMNMX3.FTZ R12, R12, R17, R15, !PT ;  /* 0x000000110c0c7276 */ /* 0x000fe4000781000f */
[----:B------:R-:W-:Y:S02]  /*7470*/  FSEL R37, R37, -INF , !P3 ;  /* 0xff80000025257808 */ /* 0x000fe40005800000 */
[----:B------:R-:W-:Y:S02]  /*7480*/  FSEL R233, R61, -INF , !P1 ;  /* 0xff8000003de97808 */ /* 0x000fe40004800000 */
[----:B------:R-:W-:Y:S01]  /*7490*/  IABS R14, R14 ;  /* 0x0000000e000e7213 */ /* 0x000fe20000000000 */
[----:B------:R-:W-:Y:S01]  /*74a0*/  IMAD.IADD R20, R4, 0x1, -R35 ;  /* 0x0000000104147824 */ /* 0x000fe200078e0a23 */
[-C--:B------:R-:W-:Y:S02]  /*74b0*/  ISETP.GE.AND P3, PT, R133, R42.reuse, PT ;  /* 0x0000002a8500720c */ /* 0x080fe40003f66270 */
[----:B------:R-:W-:-:S02]  /*74c0*/  ISETP.GE.AND P1, PT, R129, R42, PT ;  /* 0x0000002a8100720c */ /* 0x000fc40003f26270 */
[----:B------:R-:W-:Y:S02]  /*74d0*/  FSEL R173, R173, -INF , !P5 ;  /* 0xff800000adad7808 */ /* 0x000fe40006800000 */
[----:B------:R-:W-:Y:S02]  /*74e0*/  FSEL R217, R157, -INF , !P4 ;  /* 0xff8000009dd97808 */ /* 0x000fe40006000000 */
[----:B------:R-:W-:Y:S01]  /*74f0*/  FSEL R195, R25, -INF , !P0 ;  /* 0xff80000019c37808 */ /* 0x000fe20004000000 */
[----:B------:R-:W-:Y:S01]  /*7500*/  VIADD R25, R79, 0x70 ;  /* 0x000000704f197836 */ /* 0x000fe20000000000 */
[----:B------:R-:W-:Y:S02]  /*7510*/  FMNMX3.FTZ R24, R24, R243, R175, !PT ;  /* 0x000000f318187276 */ /* 0x000fe400078100af */
[----:B------:R-:W-:Y:S02]  /*7520*/  FMNMX3.FTZ R12, R12, R13, R247, !PT ;  /* 0x0000000d0c0c7276 */ /* 0x000fe400078100f7 */
[----:B------:R-:W-:-:S02]  /*7530*/  FSEL R179, R155, -INF , !P5 ;  /* 0xff8000009bb37808 */ /* 0x000fc40006800000 */
[----:B------:R-:W-:Y:S02]  /*7540*/  ISETP.GE.AND P5, PT, R99, R42, PT ;  /* 0x0000002a6300720c */ /* 0x000fe40003fa6270 */
[----:B------:R-:W-:Y:S02]  /*7550*/  FSEL R227, R153, -INF , !P6 ;  /* 0xff80000099e37808 */ /* 0x000fe40007000000 */
[----:B------:R-:W-:Y:S01]  /*7560*/  I2FP.F32.S32 R14, R14 ;  /* 0x0000000e000e7245 */ /* 0x000fe20000201400 */
[----:B------:R-:W-:Y:S01]  /*7570*/  IMAD.IADD R16, R4, 0x1, -R25 ;  /* 0x0000000104107824 */ /* 0x000fe200078e0a19 */
[----:B------:R-:W-:Y:S02]  /*7580*/  ISETP.GE.AND P6, PT, R125, R42, PT ;  /* 0x0000002a7d00720c */ /* 0x000fe40003fc6270 */
[----:B------:R-:W-:Y:S02]  /*7590*/  FSEL R191, R159, -INF , !P3 ;  /* 0xff8000009fbf7808 */ /* 0x000fe40005800000 */
[----:B------:R-:W-:-:S02]  /*75a0*/  FSEL R215, R215, -INF , !P1 ;  /* 0xff800000d7d77808 */ /* 0x000fc40004800000 */
[----:B------:R-:W-:Y:S01]  /*75b0*/  FSEL R199, R21, -INF , !P1 ;  /* 0xff80000015c77808 */ /* 0x000fe20004800000 */
[----:B------:R-:W-:Y:S01]  /*75c0*/  VIADD R21, R79, 0x71 ;  /* 0x000000714f157836 */ /* 0x000fe20000000000 */
[----:B------:R-:W-:Y:S02]  /*75d0*/  FMNMX3.FTZ R24, R24, R173, R217, !PT ;  /* 0x000000ad18187276 */ /* 0x000fe400078100d9 */
[----:B------:R-:W-:Y:S02]  /*75e0*/  FMNMX3.FTZ R12, R12, R51, R39, !PT ;  /* 0x000000330c0c7276 */ /* 0x000fe40007810027 */
[----:B------:R-:W-:Y:S02]  /*75f0*/  FSEL R205, R109, -INF , !P3 ;  /* 0xff8000006dcd7808 */ /* 0x000fe40005800000 */
[----:B------:R-:W-:Y:S02]  /*7600*/  ISETP.GE.AND P3, PT, R107, R42, PT ;  /* 0x0000002a6b00720c */ /* 0x000fe40003f66270 */
[----:B------:R-:W-:-:S02]  /*7610*/  FSEL R201, R165, -INF , !P5 ;  /* 0xff800000a5c97808 */ /* 0x000fc40006800000 */
[----:B------:R-:W-:Y:S02]  /*7620*/  FSEL R185, R185, -INF , !P5 ;  /* 0xff800000b9b97808 */ /* 0x000fe40006800000 */
[----:B------:R-:W-:Y:S01]  /*7630*/  IABS R20, R20 ;  /* 0x0000001400147213 */ /* 0x000fe20000000000 */
[----:B------:R-:W-:Y:S01]  /*7640*/  FFMA.FTZ R69, -R0, R14, R69 ;  /* 0x0000000e00457223 */ /* 0x000fe20000010145 */
[-C--:B------:R-:W-:Y:S01]  /*7650*/  ISETP.GE.AND P5, PT, R27, R42.reuse, PT ;  /* 0x0000002a1b00720c */ /* 0x080fe20003fa6270 */
[----:B------:R-:W-:Y:S01]  /*7660*/  VIADD R79, R79, 0x79 ;  /* 0x000000794f4f7836 */ /* 0x000fe20000000000 */
[----:B------:R-:W-:Y:S01]  /*7670*/  ISETP.GE.AND P4, PT, R111, R42, PT ;  /* 0x0000002a6f00720c */ /* 0x000fe20003f86270 */
[----:B------:R-:W-:Y:S01]  /*7680*/  IMAD.IADD R27, R10, 0x1, -R27 ;  /* 0x000000010a1b7824 */ /* 0x000fe200078e0a1b */
[----:B------:R-:W-:Y:S01]  /*7690*/  FSEL R193, R161, -INF , !P0 ;  /* 0xff800000a1c17808 */ /* 0x000fe20004000000 */
[----:B------:R-:W-:Y:S01]  /*76a0*/  IMAD.IADD R14, R4, 0x1, -R21 ;  /* 0x00000001040e7824 */ /* 0x000fe200078e0a15 */
[----:B------:R-:W-:-:S02]  /*76b0*/  FSEL R203, R163, -INF , !P6 ;  /* 0xff800000a3cb7808 */ /* 0x000fc40007000000 */
[----:B------:R-:W-:Y:S02]  /*76c0*/  FMNMX3.FTZ R24, R24, R191, R215, !PT ;  /* 0x000000bf18187276 */ /* 0x000fe400078100d7 */
[----:B------:R-:W-:Y:S02]  /*76d0*/  FMNMX3.FTZ R12, R12, R37, R233, !PT ;  /* 0x000000250c0c7276 */ /* 0x000fe400078100e9 */
[----:B------:R-:W-:Y:S02]  /*76e0*/  FSEL R189, R189, -INF , !P3 ;  /* 0xff800000bdbd7808 */ /* 0x000fe40005800000 */
[----:B------:R-:W-:Y:S02]  /*76f0*/  FSEL R181, R181, -INF , !P3 ;  /* 0xff800000b5b57808 */ /* 0x000fe40005800000 */
[----:B------:R-:W-:Y:S02]  /*7700*/  IABS R16, R16 ;  /* 0x0000001000107213 */ /* 0x000fe40000000000 */
[----:B------:R-:W-:Y:S01]  /*7710*/  I2FP.F32.S32 R20, R20 ;  /* 0x0000001400147245 */ /* 0x000fe20000201400 */
[----:B------:R-:W-:Y:S01]  /*7720*/  IMAD.IADD R4, R4, 0x1, -R79 ;  /* 0x0000000104047824 */ /* 0x000fe200078e0a4f */
[----:B------:R-:W-:-:S02]  /*7730*/  FSEL R187, R97, -INF , !P6 ;  /* 0xff80000061bb7808 */ /* 0x000fc40007000000 */
[-C--:B------:R-:W-:Y:S01]  /*7740*/  ISETP.GE.AND P3, PT, R21, R42.reuse, PT ;  /* 0x0000002a1500720c */ /* 0x080fe20003f66270 */
[C---:B------:R-:W-:Y:S01]  /*7750*/  IMAD.IADD R21, R10.reuse, 0x1, -R21 ;  /* 0x000000010a157824 */ /* 0x040fe200078e0a15 */
[-C--:B------:R-:W-:Y:S02]  /*7760*/  ISETP.GE.AND P1, PT, R105, R42.reuse, PT ;  /* 0x0000002a6900720c */ /* 0x080fe40003f26270 */
[----:B------:R-:W-:Y:S01]  /*7770*/  ISETP.GE.AND P6, PT, R35, R42, PT ;  /* 0x0000002a2300720c */ /* 0x000fe20003fc6270 */
[----:B------:R-:W-:Y:S01]  /*7780*/  IMAD.IADD R35, R10, 0x1, -R35 ;  /* 0x000000010a237824 */ /* 0x000fe200078e0a23 */
[----:B------:R-:W-:Y:S02]  /*7790*/  FSEL R197, R197, -INF , !P4 ;  /* 0xff800000c5c57808 */ /* 0x000fe40006000000 */
[----:B------:R-:W-:Y:S02]  /*77a0*/  FMNMX3.FTZ R24, R24, R193, R203, !PT ;  /* 0x000000c118187276 */ /* 0x000fe400078100cb */
[----:B------:R-:W-:-:S02]  /*77b0*/  FMNMX3.FTZ R12, R12, R177, R227, !PT ;  /* 0x000000b10c0c7276 */ /* 0x000fc400078100e3 */
[----:B------:R-:W-:Y:S01]  /*77c0*/  IABS R27, R27 ;  /* 0x0000001b001b7213 */ /* 0x000fe20000000000 */
[----:B------:R-:W-:Y:S01]  /*77d0*/  FFMA.FTZ R20, -R0, R20, R31 ;  /* 0x0000001400147223 */ /* 0x000fe2000001011f */
[----:B------:R-:W-:Y:S02]  /*77e0*/  I2FP.F32.S32 R16, R16 ;  /* 0x0000001000107245 */ /* 0x000fe40000201400 */
[----:B------:R-:W-:Y:S02]  /*77f0*/  IABS R14, R14 ;  /* 0x0000000e000e7213 */ /* 0x000fe40000000000 */
[----:B------:R-:W-:Y:S02]  /*7800*/  FSEL R183, R93, -INF , !P4 ;  /* 0xff8000005db77808 */ /* 0x000fe40006000000 */
[-C--:B------:R-:W-:Y:S02]  /*7810*/  ISETP.GE.AND P0, PT, R101, R42.reuse, PT ;  /* 0x0000002a6500720c */ /* 0x080fe40003f06270 */
[----:B------:R-:W-:Y:S01]  /*7820*/  ISETP.GE.AND P4, PT, R25, R42, PT ;  /* 0x0000002a1900720c */ /* 0x000fe20003f86270 */
[----:B------:R-:W-:Y:S01]  /*7830*/  IMAD.IADD R25, R10, 0x1, -R25 ;  /* 0x000000010a197824 */ /* 0x000fe200078e0a19 */
[----:B------:R-:W-:-:S02]  /*7840*/  FSEL R171, R171, -INF , !P1 ;  /* 0xff800000abab7808 */ /* 0x000fc40004800000 */
[----:B------:R-:W-:Y:S02]  /*7850*/  FSEL R163, R69, -INF , !P1 ;  /* 0xff80000045a37808 */ /* 0x000fe40004800000 */
[----:B------:R-:W-:Y:S02]  /*7860*/  FMNMX3.FTZ R24, R24, R201, R197, !PT ;  /* 0x000000c918187276 */ /* 0x000fe400078100c5 */
[----:B------:R-:W-:Y:S02]  /*7870*/  FMNMX3.FTZ R12, R12, R179, R207, !PT ;  /* 0x000000b30c0c7276 */ /* 0x000fe400078100cf */
[----:B------:R-:W-:Y:S01]  /*7880*/  ISETP.GE.AND P1, PT, R5, R42, PT ;  /* 0x0000002a0500720c */ /* 0x000fe20003f26270 */
[C---:B------:R-:W-:Y:S01]  /*7890*/  IMAD.IADD R5, R10.reuse, 0x1, -R5 ;  /* 0x000000010a057824 */ /* 0x040fe200078e0a05 */
[----:B------:R-:W-:Y:S02]  /*78a0*/  IABS R4, R4 ;  /* 0x0000000400047213 */ /* 0x000fe40000000000 */
[----:B------:R-:W-:Y:S01]  /*78b0*/  IABS R26, R21 ;  /* 0x00000015001a7213 */ /* 0x000fe20000000000 */
[----:B------:R-:W-:Y:S01]  /*78c0*/  IMAD.MOV.U32 R21, RZ, RZ, R27 ;  /* 0x000000ffff157224 */ /* 0x000fe200078e001b */
[----:B------:R-:W-:Y:S01]  /*78d0*/  IABS R35, R35 ;  /* 0x0000002300237213 */ /* 0x000fe20000000000 */
[----:B------:R-:W-:Y:S01]  /*78e0*/  IMAD.IADD R10, R10, 0x1, -R79 ;  /* 0x000000010a0a7824 */ /* 0x000fe200078e0a4f */
[----:B------:R-:W-:Y:S01]  /*78f0*/  I2FP.F32.S32 R14, R14 ;  /* 0x0000000e000e7245 */ /* 0x000fe20000201400 */
[----:B------:R-:W-:Y:S01]  /*7900*/  FFMA.FTZ R16, -R0, R16, R85 ;  /* 0x0000001000107223 */ /* 0x000fe20000010155 */
[----:B------:R-:W-:-:S02]  /*7910*/  FSEL R169, R169, -INF , !P0 ;  /* 0xff800000a9a97808 */ /* 0x000fc40004000000 */
[----:B------:R-:W-:Y:S02]  /*7920*/  FSEL R167, R20, -INF , !P6 ;  /* 0xff80000014a77808 */ /* 0x000fe40007000000 */
[----:B------:R-:W-:Y:S02]  /*7930*/  FMNMX3.FTZ R24, R24, R189, R171, !PT ;  /* 0x000000bd18187276 */ /* 0x000fe400078100ab */
[----:B------:R-:W-:Y:S02]  /*7940*/  FMNMX3.FTZ R12, R12, R205, R199, !PT ;  /* 0x000000cd0c0c7276 */ /* 0x000fe400078100c7 */
[----:B------:R-:W-:Y:S01]  /*7950*/  I2FP.F32.S32 R4, R4 ;  /* 0x0000000400047245 */ /* 0x000fe20000201400 */
[C---:B------:R-:W-:Y:S01]  /*7960*/  FFMA.FTZ R14, -R0.reuse, R14, R67 ;  /* 0x0000000e000e7223 */ /* 0x040fe20000010143 */
[----:B------:R-:W-:Y:S01]  /*7970*/  I2FP.F32.S32 R22, R35 ;  /* 0x0000002300167245 */ /* 0x000fe20000201400 */
[----:B------:R-:W-:Y:S01]  /*7980*/  FFMA.FTZ R18, -R0, R18, R87 ;  /* 0x0000001200127223 */ /* 0x000fe20000010157 */
[----:B------:R-:W-:-:S02]  /*7990*/  IABS R28, R25 ;  /* 0x00000019001c7213 */ /* 0x000fc40000000000 */
[----:B------:R-:W-:Y:S02]  /*79a0*/  I2FP.F32.S32 R21, R21 ;  /* 0x0000001500157245 */ /* 0x000fe40000201400 */
[----:B------:R-:W-:Y:S02]  /*79b0*/  IABS R10, R10 ;  /* 0x0000000a000a7213 */ /* 0x000fe40000000000 */
[----:B------:R-:W-:Y:S02]  /*79c0*/  FSEL R165, R7, -INF , !P5 ;  /* 0xff80000007a57808 */ /* 0x000fe40006800000 */
[----:B------:R-:W-:Y:S02]  /*79d0*/  FSEL R155, R16, -INF , !P4 ;  /* 0xff800000109b7808 */ /* 0x000fe40006000000 */
[----:B------:R-:W-:Y:S02]  /*79e0*/  FMNMX3.FTZ R24, R24, R169, R167, !PT ;  /* 0x000000a918187276 */ /* 0x000fe400078100a7 */
[----:B------:R-:W-:Y:S01]  /*79f0*/  FMNMX3.FTZ R12, R12, R195, R187, !PT ;  /* 0x000000c30c0c7276 */ /* 0x000fe200078100bb */
[C---:B------:R-:W-:Y:S01]  /*7a00*/  FFMA.FTZ R4, -R0.reuse, R4, R89 ;  /* 0x0000000400047223 */ /* 0x040fe20000010159 */
[----:B------:R-:W-:Y:S01]  /*7a10*/  FSEL R161, R71, -INF , !P0 ;  /* 0xff80000047a17808 */ /* 0x000fe20004000000 */
[----:B------:R-:W-:Y:S01]  /*7a20*/  FFMA.FTZ R22, -R0, R22, R73 ;  /* 0x0000001600167223 */ /* 0x000fe20000010149 */
[----:B------:R-:W-:-:S02]  /*7a30*/  I2FP.F32.S32 R28, R28 ;  /* 0x0000001c001c7245 */ /* 0x000fc40000201400 */
[----:B------:R-:W-:Y:S01]  /*7a40*/  IABS R5, R5 ;  /* 0x0000000500057213 */ /* 0x000fe20000000000 */
[----:B------:R-:W-:Y:S01]  /*7a50*/  FFMA.FTZ R75, -R0, R21, R75 ;  /* 0x00000015004b7223 */ /* 0x000fe2000001014b */
[----:B------:R-:W-:Y:S01]  /*7a60*/  ISETP.GE.AND P0, PT, R79, R42, PT ;  /* 0x0000002a4f00720c */ /* 0x000fe20003f06270 */
[----:B------:R-:W-:Y:S01]  /*7a70*/  IMAD.MOV.U32 R21, RZ, RZ, R10 ;  /* 0x000000ffff157224 */ /* 0x000fe200078e000a */
[----:B------:R-:W-:Y:S02]  /*7a80*/  FSEL R153, R14, -INF , !P3 ;  /* 0xff8000000e997808 */ /* 0x000fe40005800000 */
[----:B------:R-:W-:Y:S02]  /*7a90*/  FSEL R151, R18, -INF , !P1 ;  /* 0xff80000012977808 */ /* 0x000fe40004800000 */
[----:B------:R-:W-:Y:S02]  /*7aa0*/  FMNMX3.FTZ R24, R24, R165, R155, !PT ;  /* 0x000000a518187276 */ /* 0x000fe4000781009b */
[----:B------:R-:W-:Y:S01]  /*7ab0*/  FMNMX3.FTZ R12, R12, R185, R183, !PT ;  /* 0x000000b90c0c7276 */ /* 0x000fe200078100b7 */
[----:B------:R-:W-:Y:S01]  /*7ac0*/  FFMA.FTZ R81, -R0, R28, R81 ;  /* 0x0000001c00517223 */ /* 0x000fe20000010151 */
[----:B------:R-:W-:-:S02]  /*7ad0*/  I2FP.F32.S32 R26, R26 ;  /* 0x0000001a001a7245 */ /* 0x000fc40000201400 */
[----:B------:R-:W-:Y:S02]  /*7ae0*/  I2FP.F32.S32 R10, R5 ;  /* 0x00000005000a7245 */ /* 0x000fe40000201400 */
[----:B------:R-:W-:Y:S02]  /*7af0*/  FSEL R149, R4, -INF , !P0 ;  /* 0xff80000004957808 */ /* 0x000fe40004000000 */
[----:B------:R-:W-:Y:S02]  /*7b00*/  FMNMX3.FTZ R4, R24, R153, R151, !PT ;  /* 0x0000009918047276 */ /* 0x000fe40007810097 */
[----:B------:R-:W-:Y:S02]  /*7b10*/  FSEL R159, R22, -INF , !P6 ;  /* 0xff800000169f7808 */ /* 0x000fe40007000000 */
[----:B------:R-:W-:Y:S01]  /*7b20*/  FMNMX3.FTZ R12, R12, R181, R163, !PT ;  /* 0x000000b50c0c7276 */ /* 0x000fe200078100a3 */
[C---:B------:R-:W-:Y:S01]  /*7b30*/  FFMA.FTZ R83, -R0.reuse, R26, R83 ;  /* 0x0000001a00537223 */ /* 0x040fe20000010153 */
[----:B------:R-:W-:Y:S01]  /*7b40*/  I2FP.F32.S32 R5, R21 ;  /* 0x0000001500057245 */ /* 0x000fe20000201400 */
[----:B------:R-:W-:Y:S01]  /*7b50*/  FFMA.FTZ R10, -R0, R10, R65 ;  /* 0x0000000a000a7223 */ /* 0x000fe20000010141 */
[----:B------:R-:W-:-:S02]  /*7b60*/  FMNMX.FTZ R4, R149, R4, !PT ;  /* 0x0000000495047209 */ /* 0x000fc40007810000 */
[----:B------:R-:W-:Y:S02]  /*7b70*/  FSEL R157, R75, -INF , !P5 ;  /* 0xff8000004b9d7808 */ /* 0x000fe40006800000 */
[----:B------:R-:W-:Y:S02]  /*7b80*/  FSEL R147, R81, -INF , !P4 ;  /* 0xff80000051937808 */ /* 0x000fe40006000000 */
[----:B------:R-:W-:Y:S01]  /*7b90*/  FMNMX3.FTZ R12, R12, R161, R159, !PT ;  /* 0x000000a10c0c7276 */ /* 0x000fe2000781009f */
[----:B------:R-:W-:Y:S01]  /*7ba0*/  FFMA.FTZ R5, -R0, R5, R77 ;  /* 0x0000000500057223 */ /* 0x000fe2000001014d */
[----:B------:R-:W-:Y:S01]  /*7bb0*/  FSEL R145, R83, -INF , !P3 ;  /* 0xff80000053917808 */ /* 0x000fe20005800000 */
[----:B------:R-:W1:Y:S01]  /*7bc0*/  SHFL.BFLY PT, R7, R4, 0x2, 0x1f ;  /* 0x0c401f0004077f89 */ /* 0x000e6200000e0000 */
[----:B------:R-:W-:Y:S02]  /*7bd0*/  FSEL R143, R10, -INF , !P1 ;  /* 0xff8000000a8f7808 */ /* 0x000fe40004800000 */
[----:B------:R-:W-:-:S02]  /*7be0*/  FMNMX3.FTZ R12, R12, R157, R147, !PT ;  /* 0x0000009d0c0c7276 */ /* 0x000fc40007810093 */
        /* <DEDUP_REMOVED lines=9> */
[----:B------:R-:W-:Y:S02]  /*7c80*/  LOP3.LUT R4, R4, R123, RZ, 0x3c, !PT ;  /* 0x0000007b04047212 */ /* 0x000fe400078e3cff */
[----:B-1----:R-:W-:Y:S02]  /*7c90*/  FMNMX.FTZ R135, R10, R135, !PT ;  /* 0x000000870a877209 */ /* 0x002fe40007810000 */
[----:B------:R-:W-:Y:S02]  /*7ca0*/  LOP3.LUT R121, R4, 0x200, R121, 0xf8, !PT ;  /* 0x0000020004797812 */ /* 0x000fe400078ef879 */
[----:B------:R-:W-:Y:S01]  /*7cb0*/  FSETP.NEU.FTZ.AND P0, PT, R135, -INF , PT ;  /* 0xff8000008700780b */ /* 0x000fe20003f1d000 */
[----:B--2---:R-:W-:Y:S02]  /*7cc0*/  FMUL.FTZ R142, R139, R135 ;  /* 0x000000878b8e7220 */ /* 0x004fe40000410000 */
[----:B------:R-:W-:-:S03]  /*7cd0*/  IMAD R140, R121, 0x2, R214 ;  /* 0x00000002798c7824 */ /* 0x000fc600078e02d6 */
[----:B------:R-:W-:Y:S02]  /*7ce0*/  FSEL R142, R142, RZ, P0 ;  /* 0x000000ff8e8e7208 */ /* 0x000fe40000000000 */
[----:B---3--:R-:W-:-:S03]  /*7cf0*/  FMNMX.FTZ R134, R5, R134, !PT ;  /* 0x0000008605867209 */ /* 0x008fc60007810000 */
[-C--:B------:R-:W-:Y:S01]  /*7d00*/  FFMA.FTZ R136, R95, R139.reuse, -R142 ;  /* 0x0000008b5f887223 */ /* 0x080fe2000001088e */
[--C-:B------:R-:W-:Y:S01]  /*7d10*/  IMAD.IADD R67, R45, 0x1, R140.reuse ;  /* 0x000000012d437824 */ /* 0x100fe200078e028c */
[----:B------:R-:W1:Y:S01]  /*7d20*/  LDSM.16.MT88.4 R92, [R140+0x10000] ;  /* 0x010000008c5c783b */ /* 0x000e620000004200 */
[----:B------:R-:W-:Y:S02]  /*7d30*/  IMAD.IADD R50, R47, 0x1, R140 ;  /* 0x000000012f327824 */ /* 0x000fe400078e028c */
[----:B------:R-:W-:Y:S01]  /*7d40*/  FMUL.FTZ R138, R139, R134 ;  /* 0x000000868b8a7220 */ /* 0x000fe20000410000 */
[----:B------:R-:W-:Y:S01]  /*7d50*/  FSETP.NEU.FTZ.AND P0, PT, R134, -INF , PT ;  /* 0xff8000008600780b */ /* 0x000fe20003f1d000 */
[----:B------:R-:W2:Y:S01]  /*7d60*/  LDSM.16.MT88.4 R124, [R140+0xc000] ;  /* 0x00c000008c7c783b */ /* 0x000ea20000004200 */
[----:B------:R-:W-:Y:S02]  /*7d70*/  IMAD.IADD R45, R45, 0x1, R50 ;  /* 0x000000012d2d7824 */ /* 0x000fe400078e0232 */
[----:B------:R-:W-:Y:S01]  /*7d80*/  FSEL R138, R138, RZ, P0 ;  /* 0x000000ff8a8a7208 */ /* 0x000fe20000000000 */
[----:B------:R-:W3:Y:S01]  /*7d90*/  LDSM.16.MT88.4 R116, [R67+0xc000] ;  /* 0x00c000004374783b */ /* 0x000ee20000004200 */
[-CC-:B------:R-:W-:Y:S01]  /*7da0*/  FFMA.FTZ R137, R8, R139.reuse, -R142.reuse ;  /* 0x0000008b08897223 */ /* 0x180fe2000001088e */
[----:B------:R-:W-:-:S02]  /*7db0*/  FFMA.FTZ R66, R91, R139, -R142 ;  /* 0x0000008b5b427223 */ /* 0x000fc4000001088e */
[-C--:B------:R-:W-:Y:S01]  /*7dc0*/  FFMA.FTZ R133, R6, R139.reuse, -R138 ;  /* 0x0000008b06857223 */ /* 0x080fe2000001088a */
[----:B------:R-:W4:Y:S01]  /*7dd0*/  LDSM.16.MT88.4 R108, [R50+0xc000] ;  /* 0x00c00000326c783b */ /* 0x000f220000004200 */
[-C--:B------:R-:W-:Y:S01]  /*7de0*/  FFMA.FTZ R65, R59, R139.reuse, -R142 ;  /* 0x0000008b3b417223 */ /* 0x080fe2000001088e */
[-CC-:B------:R-:W-:Y:S02]  /*7df0*/  FFMA.FTZ R132, R57, R139.reuse, -R138.reuse ;  /* 0x0000008b39847223 */ /* 0x180fe4000001088a */
[----:B------:R-:W5:Y:S01]  /*7e00*/  LDSM.16.MT88.4 R100, [R45+0xc000] ;  /* 0x00c000002d64783b */ /* 0x000f620000004200 */
[-CC-:B------:R-:W-:Y:S01]  /*7e10*/  FFMA.FTZ R64, R55, R139.reuse, -R138.reuse ;  /* 0x0000008b37407223 */ /* 0x180fe2000001088a */
[-C--:B------:R-:W-:Y:S02]  /*7e20*/  FFMA.FTZ R63, R33, R139.reuse, -R138 ;  /* 0x0000008b213f7223 */ /* 0x080fe4000001088a */
[----:B------:R-:W5:Y:S04]  /*7e30*/  LDSM.16.MT88.4 R84, [R67+0x10000] ;  /* 0x010000004354783b */ /* 0x000f680000004200 */
        /* <DEDUP_REMOVED lines=11> */
[----:B------:R-:W-:Y:S01]  /*7ef0*/  LDSM.16.MT88.4 R24, [R50+0xc800] ;  /* 0x00c800003218783b */ /* 0x000fe20000004200 */
[----:B------:R-:W2:Y:S04]  /*7f00*/  MUFU.EX2 R65, R65 ;  /* 0x0000004100417308 */ /* 0x000ea80000000800 */
[----:B------:R-:W-:Y:S04]  /*7f10*/  MUFU.EX2 R133, R133 ;  /* 0x0000008500857308 */ /* 0x000fe80000000800 */
[----:B------:R-:W3:Y:S01]  /*7f20*/  MUFU.EX2 R132, R132 ;  /* 0x0000008400847308 */ /* 0x000ee20000000800 */
[-CC-:B------:R-:W-:Y:S01]  /*7f30*/  FFMA.FTZ R59, R17, R139.reuse, -R138.reuse ;  /* 0x0000008b113b7223 */ /* 0x180fe2000001088a */
[-CC-:B------:R-:W-:Y:S01]  /*7f40*/  FFMA.FTZ R56, R15, R139.reuse, -R138.reuse ;  /* 0x0000008b0f387223 */ /* 0x180fe2000001088a */
[----:B------:R-:W-:Y:S01]  /*7f50*/  FFMA.FTZ R55, R13, R139, -R138 ;  /* 0x0000008b0d377223 */ /* 0x000fe2000001088a */
[----:B------:R-:W-:Y:S01]  /*7f60*/  MUFU.EX2 R64, R64 ;  /* 0x0000004000407308 */ /* 0x000fe20000000800 */
[----:B------:R-:W5:Y:S03]  /*7f70*/  LDSM.16.MT88.4 R32, [R140+0xc800] ;  /* 0x00c800008c20783b */ /* 0x000f660000004200 */
        /* <DEDUP_REMOVED lines=10> */
[----:B------:R-:W3:Y:S01]  /*8020*/  MUFU.EX2 R61, R61 ;  /* 0x0000003d003d7308 */ /* 0x000ee20000000800 */
[----:B------:R-:W-:Y:S03]  /*8030*/  LDSM.16.MT88.4 R20, [R45+0xc800] ;  /* 0x00c800002d14783b */ /* 0x000fe60000004200 */
        /* <DEDUP_REMOVED lines=37> */
[-CC-:B------:R-:W-:Y:S01]  /*8290*/  FFMA.FTZ R51, R51, R139.reuse, -R138.reuse ;  /* 0x0000008b33337223 */ /* 0x180fe2000001088a */
        /* <DEDUP_REMOVED lines=8> */
[----:B------:R-:W1:Y:S04]  /*8320*/  MUFU.EX2 R53, R249 ;  /* 0x000000f900357308 */ /* 0x000e680000000800 */
[----:B------:R2:W-:Y:S03]  /*8330*/  MUFU.EX2 R49, R16 ;  /* 0x0000001000317308 */ /* 0x0005e60000000800 */
[C---:B------:R-:W-:Y:S01]  /*8340*/  HMMA.16816.F32 R68, R4.reuse, R10, R68 ;  /* 0x0000000a0444723c */ /* 0x040fe20000001844 */
[----:B------:R-:W5:Y:S01]  /*8350*/  LDSM.16.MT88.4 R8, [R50+0x11000] ;  /* 0x011000003208783b */ /* 0x000f620000004200 */
[----:B------:R-:W3:Y:S04]  /*8360*/  MUFU.EX2 R48, R48 ;  /* 0x0000003000307308 */ /* 0x000ee80000000800 */
[----:B------:R-:W-:Y:S04]  /*8370*/  MUFU.EX2 R52, R52 ;  /* 0x0000003400347308 */ /* 0x000fe80000000800 */
[----:B------:R-:W4:Y:S04]  /*8380*/  MUFU.EX2 R51, R51 ;  /* 0x0000003300337308 */ /* 0x000f280000000800 */
[----:B------:R-:W-:Y:S04]  /*8390*/  MUFU.EX2 R47, R47 ;  /* 0x0000002f002f7308 */ /* 0x000fe80000000800 */
[----:B------:R-:W4:Y:S01]  /*83a0*/  MUFU.EX2 R46, R46 ;  /* 0x0000002e002e7308 */ /* 0x000f220000000800 */
[C---:B------:R-:W-:Y:S01]  /*83b0*/  HMMA.16816.F32 R84, R4.reuse, R18, R84 ;  /* 0x000000120454723c */ /* 0x040fe20000001854 */
[----:B--2---:R-:W2:Y:S07]  /*83c0*/  LDSM.16.MT88.4 R16, [R140+0x11000] ;  /* 0x011000008c10783b */ /* 0x004eae0000004200 */
        /* <DEDUP_REMOVED lines=28> */
[C---:B-----5:R-:W-:Y:S01]  /*8590*/  HMMA.16816.F32 R80, R4.reuse, R8, R80 ;  /* 0x000000080450723c */ /* 0x060fe20000001850 */
[----:B------:R-:W-:Y:S04]  /*85a0*/  MUFU.EX2 R144, R144 ;  /* 0x0000009000907308 */ /* 0x000fe80000000800 */
[----:B------:R-:W4:Y:S03]  /*85b0*/  MUFU.EX2 R175, R243 ;  /* 0x000000f300af7308 */ /* 0x000f260000000800 */
[C---:B------:R-:W-:Y:S01]  /*85c0*/  HMMA.16816.F32 R76, R4.reuse, R10, R76 ;  /* 0x0000000a044c723c */ /* 0x040fe2000000184c */
[----:B------:R-:W5:Y:S01]  /*85d0*/  LDSM.16.MT88.4 R8, [R50+0x11800] ;  /* 0x011800003208783b */ /* 0x000f620000004200 */
[----:B------:R-:W1:Y:S04]  /*85e0*/  MUFU.EX2 R146, R146 ;  /* 0x0000009200927308 */ /* 0x000e680000000800 */
[----:B------:R-:W-:Y:S04]  /*85f0*/  MUFU.EX2 R177, R233 ;  /* 0x000000e900b17308 */ /* 0x000fe80000000800 */
[----:B------:R-:W1:Y:S04]  /*8600*/  MUFU.EX2 R150, R150 ;  /* 0x0000009600967308 */ /* 0x000e680000000800 */
[----:B------:R-:W-:Y:S04]  /*8610*/  MUFU.EX2 R148, R148 ;  /* 0x0000009400947308 */ /* 0x000fe80000000800 */
[----:B------:R-:W3:Y:S01]  /*8620*/  MUFU.EX2 R179, R179 ;  /* 0x000000b300b37308 */ /* 0x000ee20000000800 */
        /* <DEDUP_REMOVED lines=15> */
[----:B-1----:R-:W-:Y:S02]  /*8720*/  F2FP.F16.F32.PACK_AB R6, R146, R173 ;  /* 0x000000ad9206723e */ /* 0x002fe400000000ff */
[----:B------:R-:W-:Y:S02]  /*8730*/  F2FP.F16.F32.PACK_AB R5, R150, R177 ;  /* 0x000000b19605723e */ /* 0x000fe400000000ff */
        /* <DEDUP_REMOVED lines=9> */
[----:B-----5:R-:W-:Y:S01]  /*87d0*/  HMMA.16816.F32 R80, R4, R8, R80 ;  /* 0x000000080450723c */ /* 0x020fe20000001850 */
[-CC-:B------:R-:W-:Y:S01]  /*87e0*/  FFMA.FTZ R156, R207, R139.reuse, -R138.reuse ;  /* 0x0000008bcf9c7223 */ /* 0x180fe2000001088a */
[----:B------:R-:W-:-:S06]  /*87f0*/  FFMA.FTZ R158, R195, R139, -R138 ;  /* 0x0000008bc39e7223 */ /* 0x000fcc000001088a */
[C---:B------:R-:W-:Y:S01]  /*8800*/  HMMA.16816.F32 R76, R4.reuse, R10, R76 ;  /* 0x0000000a044c723c */ /* 0x040fe2000000184c */
[----:B------:R-:W4:Y:S01]  /*8810*/  LDSM.16.MT88.4 R8, [R67+0x12000] ;  /* 0x012000004308783b */ /* 0x000f220000004200 */
[-CC-:B------:R-:W-:Y:S01]  /*8820*/  FFMA.FTZ R217, R217, R139.reuse, -R142.reuse ;  /* 0x0000008bd9d97223 */ /* 0x180fe2000001088e */
[-C--:B------:R-:W-:Y:S01]  /*8830*/  FFMA.FTZ R215, R215, R139.reuse, -R142 ;  /* 0x0000008bd7d77223 */ /* 0x080fe2000001088e */
[-CC-:B------:R-:W-:Y:S01]  /*8840*/  FFMA.FTZ R205, R205, R139.reuse, -R138.reuse ;  /* 0x0000008bcdcd7223 */ /* 0x180fe2000001088a */
[----:B------:R-:W-:Y:S01]  /*8850*/  FFMA.FTZ R36, R199, R139, -R138 ;  /* 0x0000008bc7247223 */ /* 0x000fe2000001088a */
[----:B------:R-:W-:Y:S02]  /*8860*/  MUFU.EX2 R191, R217 ;  /* 0x000000d900bf7308 */ /* 0x000fe40000000800 */
[C---:B--2---:R-:W-:Y:S02]  /*8870*/  HMMA.16816.F32 R96, R4.reuse, R16, R96 ;  /* 0x000000100460723c */ /* 0x044fe40000001860 */
[----:B------:R-:W2:Y:S04]  /*8880*/  MUFU.EX2 R152, R152 ;  /* 0x0000009800987308 */ /* 0x000ea80000000800 */
[----:B------:R-:W-:Y:S02]  /*8890*/  MUFU.EX2 R193, R215 ;  /* 0x000000d700c17308 */ /* 0x000fe40000000800 */
[C---:B------:R-:W-:Y:S01]  /*88a0*/  HMMA.16816.F32 R92, R4.reuse, R18, R92 ;  /* 0x00000012045c723c */ /* 0x040fe2000000185c */
[----:B------:R-:W-:Y:S01]  /*88b0*/  LDSM.16.MT88.4 R16, [R45+0xe000] ;  /* 0x00e000002d10783b */ /* 0x000fe20000004200 */
[----:B------:R-:W5:Y:S04]  /*88c0*/  MUFU.EX2 R154, R154 ;  /* 0x0000009a009a7308 */ /* 0x000f680000000800 */
[----:B------:R-:W-:Y:S04]  /*88d0*/  MUFU.EX2 R156, R156 ;  /* 0x0000009c009c7308 */ /* 0x000fe80000000800 */
[----:B------:R-:W3:Y:S04]  /*88e0*/  MUFU.EX2 R199, R205 ;  /* 0x000000cd00c77308 */ /* 0x000ee80000000800 */
[----:B------:R1:W-:Y:S04]  /*88f0*/  MUFU.EX2 R195, R36 ;  /* 0x0000002400c37308 */ /* 0x0003e80000000800 */
[----:B------:R-:W4:Y:S01]  /*8900*/  MUFU.EX2 R158, R158 ;  /* 0x0000009e009e7308 */ /* 0x000f220000000800 */
        /* <DEDUP_REMOVED lines=12> */
[----:B--2---:R-:W-:Y:S01]  /*89d0*/  F2FP.F16.F32.PACK_AB R4, R152, R191 ;  /* 0x000000bf9804723e */ /* 0x004fe200000000ff */
[--C-:B------:R-:W-:Y:S01]  /*89e0*/  FFMA.FTZ R160, R203, R139, -R142.reuse ;  /* 0x0000008bcba07223 */ /* 0x100fe2000001088e */
[----:B-----5:R-:W-:Y:S01]  /*89f0*/  F2FP.F16.F32.PACK_AB R6, R154, R193 ;  /* 0x000000c19a06723e */ /* 0x020fe200000000ff */
[-C--:B------:R-:W-:Y:S01]  /*8a00*/  FFMA.FTZ R162, R197, R139.reuse, -R142 ;  /* 0x0000008bc5a27223 */ /* 0x080fe2000001088e */
[----:B---3--:R-:W-:Y:S01]  /*8a10*/  F2FP.F16.F32.PACK_AB R5, R199, R156 ;  /* 0x0000009cc705723e */ /* 0x008fe200000000ff */
[----:B------:R-:W-:Y:S01]  /*8a20*/  FFMA.FTZ R164, R187, R139, -R138 ;  /* 0x0000008bbba47223 */ /* 0x000fe2000001088a */
[----:B----4-:R-:W-:Y:S01]  /*8a30*/  F2FP.F16.F32.PACK_AB R7, R158, R195 ;  /* 0x000000c39e07723e */ /* 0x010fe200000000ff */
        /* <DEDUP_REMOVED lines=221> */
.L_x_4986:
        /* <DEDUP_REMOVED lines=78> */
.L_x_4981:
[----:B------:R-:W-:Y:S05]  /*9cf0*/  BSYNC.RECONVERGENT B0 ;  /* 0x0000000000007941 */ /* 0x000fea0003800200 */
.L_x_4980:
        /* <DEDUP_REMOVED lines=87> */
[-C--:B--2---:R-:W-:Y:S05]  /*a270*/  IADD3 R18, P0, PT, R20, R13.reuse, RZ ;  /* 0x0000000d14127210 */ /* 0x084fea0007f1e0ff */
        /* <DEDUP_REMOVED lines=35> */
[CC--:B------:R-:W-:Y:S02]  /*a4b0*/  IADD3 R134, PT, PT, R215.reuse, R192.reuse, RZ ;  /* 0x000000c0d7867210 */ /* 0x0c0fe40007ffe0ff */
        /* <DEDUP_REMOVED lines=30> */
[C---:B---3--:R-:W-:Y:S01]  /*a6a0*/  HMMA.16816.F32 R20, R144.reuse, R156, RZ ;  /* 0x0000009c9014723c */ /* 0x048fe200000018ff */
[----:B------:R-:W-:Y:S04]  /*a6b0*/  SEL R157, R209, 0xffffffc0, !P2 ;  /* 0xffffffc0d19d7807 */ /* 0x000fe80005000000 */
[----:B------:R-:W3:Y:S01]  /*a6c0*/  LDSM.16.M88.4 R140, [R134+0x5800] ;  /* 0x00580000868c783b */ /* 0x000ee20000000200 */
[C---:B------:R-:W-:Y:S02]  /*a6d0*/  IADD3 R200, PT, PT, R157.reuse, R194, RZ ;  /* 0x000000c29dc87210 */ /* 0x040fe40007ffe0ff */
[C---:B------:R-:W-:Y:S01]  /*a6e0*/  HMMA.16816.F32 R24, R144.reuse, R158, RZ ;  /* 0x0000009e9018723c */ /* 0x040fe200000018ff */
[----:B------:R-:W-:Y:S02]  /*a6f0*/  IADD3 R218, PT, PT, R157, R192, RZ ;  /* 0x000000c09dda7210 */ /* 0x000fe40007ffe0ff */
[----:B------:R-:W-:Y:S01]  /*a700*/  LDSM.16.M88.4 R148, [R134+0x6800] ;  /* 0x006800008694783b */ /* 0x000fe20000000200 */
[C---:B------:R-:W-:Y:S04]  /*a710*/  IADD3 R201, PT, PT, R215.reuse, R200, RZ ;  /* 0x000000c8d7c97210 */ /* 0x040fe80007ffe0ff */
[C---:B----4-:R-:W-:Y:S01]  /*a720*/  HMMA.16816.F32 R28, R144.reuse, R160, RZ ;  /* 0x000000a0901c723c */ /* 0x050fe200000018ff */
[----:B------:R-:W-:Y:S06]  /*a730*/  LDSM.16.M88.4 R152, [R134+0x7000] ;  /* 0x007000008698783b */ /* 0x000fec0000000200 */
[----:B------:R-:W-:Y:S01]  /*a740*/  LDSM.16.M88.4 R156, [R134+0x7800] ;  /* 0x00780000869c783b */ /* 0x000fe20000000200 */
[C---:B------:R-:W-:Y:S05]  /*a750*/  HMMA.16816.F32 R32, R144.reuse, R162, RZ ;  /* 0x000000a29020723c */ /* 0x040fea00000018ff */
[----:B------:R-:W-:Y:S03]  /*a760*/  LDSM.16.M88.4 R160, [R200] ;  /* 0x00000000c8a0783b */ /* 0x000fe60000000200 */
[C---:B-----5:R-:W-:Y:S03]  /*a770*/  HMMA.16816.F32 R36, R144.reuse, R164, RZ ;  /* 0x000000a49024723c */ /* 0x060fe600000018ff */
[----:B------:R-:W4:Y:S06]  /*a780*/  LD.E R227, desc[UR4][R2.64+0x18c] ;  /* 0x00018c0402e37980 */ /* 0x000f2c000c101900 */
[----:B------:R-:W-:Y:S01]  /*a790*/  LDSM.16.M88.4 R196, [R218+0xb000] ;  /* 0x00b00000dac4783b */ /* 0x000fe20000000200 */
[C---:B------:R-:W-:Y:S05]  /*a7a0*/  HMMA.16816.F32 R40, R144.reuse, R166, RZ ;  /* 0x000000a69028723c */ /* 0x040fea00000018ff */
[----:B------:R-:W-:Y:S03]  /*a7b0*/  LDSM.16.M88.4 R164, [R218+0x4000] ;  /* 0x00400000daa4783b */ /* 0x000fe60000000200 */
[C---:B------:R-:W-:Y:S08]  /*a7c0*/  HMMA.16816.F32 R44, R144.reuse, R168, RZ ;  /* 0x000000a8902c723c */ /* 0x040ff000000018ff */
[C---:B------:R-:W-:Y:S01]  /*a7d0*/  HMMA.16816.F32 R48, R144.reuse, R170, RZ ;  /* 0x000000aa9030723c */ /* 0x040fe200000018ff */
[----:B------:R-:W-:Y:S07]  /*a7e0*/  LDSM.16.M88.4 R168, [R218+0x4800] ;  /* 0x00480000daa8783b */ /* 0x000fee0000000200 */
[C---:B--2---:R-:W-:Y:S08]  /*a7f0*/  HMMA.16816.F32 R52, R144.reuse, R172, RZ ;  /* 0x000000ac9034723c */ /* 0x044ff000000018ff */
[C---:B------:R-:W-:Y:S01]  /*a800*/  HMMA.16816.F32 R56, R144.reuse, R174, RZ ;  /* 0x000000ae9038723c */ /* 0x040fe200000018ff */
[----:B------:R-:W-:Y:S07]  /*a810*/  LDSM.16.M88.4 R172, [R218+0x5000] ;  /* 0x00500000daac783b */ /* 0x000fee0000000200 */
[C---:B------:R-:W-:Y:S08]  /*a820*/  HMMA.16816.F32 R60, R144.reuse, R176, RZ ;  /* 0x000000b0903c723c */ /* 0x040ff000000018ff */
[----:B------:R-:W-:Y:S01]  /*a830*/  HMMA.16816.F32 R64, R144, R178, RZ ;  /* 0x000000b29040723c */ /* 0x000fe200000018ff */
[----:B------:R2:W5:Y:S06]  /*a840*/  LDSM.16.M88.4 R144, [R134+0x6000] ;  /* 0x006000008690783b */ /* 0x00056c0000000200 */
[----:B------:R-:W-:Y:S01]  /*a850*/  LDSM.16.M88.4 R176, [R192+0xb800] ;  /* 0x00b80000c0b0783b */ /* 0x000fe20000000200 */
[C---:B-1----:R-:W-:Y:S08]  /*a860*/  HMMA.16816.F32 R4, R180.reuse, R184, R4 ;  /* 0x000000b8b404723c */ /* 0x042ff00000001804 */
[C---:B------:R-:W-:Y:S01]  /*a870*/  HMMA.16816.F32 R8, R180.reuse, R186, R8 ;  /* 0x000000bab408723c */ /* 0x040fe20000001808 */
[----:B------:R-:W-:Y:S07]  /*a880*/  LDSM.16.M88.4 R184, [R218+0x9800] ;  /* 0x00980000dab8783b */ /* 0x000fee0000000200 */
[C---:B------:R-:W-:Y:S03]  /*a890*/  HMMA.16816.F32 R12, R180.reuse, R188, R12 ;  /* 0x000000bcb40c723c */ /* 0x040fe6000000180c */
[----:B--2---:R-:W-:Y:S05]  /*a8a0*/  IADD3 R134, PT, PT, R215, R218, RZ ;  /* 0x000000dad7867210 */ /* 0x004fea0007ffe0ff */
[C---:B------:R-:W-:Y:S01]  /*a8b0*/  HMMA.16816.F32 R16, R180.reuse, R190, R16 ;  /* 0x000000beb410723c */ /* 0x040fe20000001810 */
[----:B------:R-:W-:Y:S06]  /*a8c0*/  LDSM.16.M88.4 R188, [R218+0xa000] ;  /* 0x00a00000dabc783b */ /* 0x000fec0000000200 */
[----:B------:R-:W-:Y:S01]  /*a8d0*/  LDSM.16.M88.4 R204, [R134+0x8000] ;  /* 0x0080000086cc783b */ /* 0x000fe20000000200 */
[C---:B------:R-:W-:Y:S08]  /*a8e0*/  HMMA.16816.F32 R20, R180.reuse, R136, R20 ;  /* 0x00000088b414723c */ /* 0x040ff00000001814 */
        /* <DEDUP_REMOVED lines=63> */
[----:B------:R-:W5:Y:S06]  /*ace0*/  LDSM.16.M88.4 R148, [R192+0x9800] ;  /* 0x00980000c094783b */ /* 0x000f6c0000000200 */
[----:B------:R-:W-:Y:S01]  /*acf0*/  LDSM.16.M88.4 R192, [R218+0xa800] ;  /* 0x00a80000dac0783b */ /* 0x000fe20000000200 */
[C---:B-1----:R-:W-:Y:S08]  /*ad00*/  HMMA.16816.F32 R60, R140.reuse, R136, R60 ;  /* 0x000000888c3c723c */ /* 0x042ff0000000183c */
[----:B------:R-:W-:Y:S01]  /*ad10*/  HMMA.16816.F32 R64, R140, R138, R64 ;  /* 0x0000008a8c40723c */ /* 0x000fe20000001840 */
[----:B------:R-:W-:Y:S06]  /*ad20*/  LDSM.16.M88.4 R136, [R135+0x2000] ;  /* 0x002000008788783b */ /* 0x000fec0000000200 */
[----:B------:R-:W1:Y:S01]  /*ad30*/  LDSM.16.M88.4 R140, [R202+0x8000] ;  /* 0x00800000ca8c783b */ /* 0x000e620000000200 */
[C---:B--2---:R-:W-:Y:S08]  /*ad40*/  HMMA.16816.F32 R4, R152.reuse, R156, R4 ;  /* 0x0000009c9804723c */ /* 0x044ff00000001804 */
[C---:B------:R-:W-:Y:S01]  /*ad50*/  HMMA.16816.F32 R8, R152.reuse, R158, R8 ;  /* 0x0000009e9808723c */ /* 0x040fe20000001808 */
[----:B------:R-:W2:Y:S07]  /*ad60*/  LDSM.16.M88.4 R156, [R202+0x8800] ;  /* 0x00880000ca9c783b */ /* 0x000eae0000000200 */
        /* <DEDUP_REMOVED lines=90> */
[-C--:B------:R-:W-:Y:S01]  /*b310*/  FMUL.FTZ R25, R25, R227.reuse ;  /* 0x000000e319197220 */ /* 0x080fe20000410000 */
[-C--:B------:R-:W-:Y:S01]  /*b320*/  FMUL.FTZ R26, R26, R227.reuse ;  /* 0x000000e31a1a7220 */ /* 0x080fe20000410000 */
[-C--:B------:R-:W-:Y:S07]  /*b330*/  FMUL.FTZ R27, R27, R227.reuse ;  /* 0x000000e31b1b7220 */ /* 0x080fee0000410000 */
[----:B------:R5:W1:Y:S10]  /*b340*/  MUFU.TANH R9, R19 ;  /* 0x0000001300097308 */ /* 0x000a740000002400 */
[----:B------:R2:W1:Y:S01]  /*b350*/  MUFU.TANH R7, R136 ;  /* 0x0000008800077308 */ /* 0x0004620000002400 */
[C---:B---3--:R-:W-:Y:S09]  /*b360*/  HMMA.16816.F32 R28, R200.reuse, R12, R28 ;  /* 0x0000000cc81c723c */ /* 0x048ff2000000181c */
[----:B------:R3:W1:Y:S01]  /*b370*/  MUFU.TANH R167, R20 ;  /* 0x0000001400a77308 */ /* 0x0006620000002400 */
[----:B-----5:R-:W5:Y:S01]  /*b380*/  LDSM.16.M88.4 R16, [R134+0xa000] ;  /* 0x00a000008610783b */ /* 0x020f620000000200 */
[C---:B------:R-:W-:Y:S08]  /*b390*/  HMMA.16816.F32 R32, R200.reuse, R14, R32 ;  /* 0x0000000ec820723c */ /* 0x040ff00000001820 */
[----:B------:R-:W1:Y:S01]  /*b3a0*/  MUFU.TANH R184, R23 ;  /* 0x0000001700b87308 */ /* 0x000e620000002400 */
[----:B------:R-:W4:Y:S01]  /*b3b0*/  LDSM.16.M88.4 R12, [R134+0xa800] ;  /* 0x00a80000860c783b */ /* 0x000f220000000200 */
[-C--:B--2---:R-:W-:Y:S01]  /*b3c0*/  FMUL.FTZ R136, R21, R227.reuse ;  /* 0x000000e315887220 */ /* 0x084fe20000410000 */
[-C--:B------:R-:W-:Y:S07]  /*b3d0*/  FMUL.FTZ R21, R24, R227.reuse ;  /* 0x000000e318157220 */ /* 0x080fee0000410000 */
[----:B------:R2:W1:Y:S01]  /*b3e0*/  MUFU.TANH R165, R21 ;  /* 0x0000001500a57308 */ /* 0x0004620000002400 */
[-C--:B------:R-:W-:Y:S01]  /*b3f0*/  FMUL.FTZ R28, R28, R227.reuse ;  /* 0x000000e31c1c7220 */ /* 0x080fe20000410000 */
[-C--:B------:R-:W-:Y:S01]  /*b400*/  FMUL.FTZ R30, R30, R227.reuse ;  /* 0x000000e31e1e7220 */ /* 0x080fe20000410000 */
[-C--:B------:R-:W-:Y:S07]  /*b410*/  FMUL.FTZ R31, R31, R227.reuse ;  /* 0x000000e31f1f7220 */ /* 0x080fee0000410000 */
[----:B------:R-:W1:Y:S01]  /*b420*/  MUFU.TANH R179, R138 ;  /* 0x0000008a00b37308 */ /* 0x000e620000002400 */
[-C--:B---3--:R-:W-:Y:S01]  /*b430*/  FMUL.FTZ R20, R32, R227.reuse ;  /* 0x000000e320147220 */ /* 0x088fe20000410000 */
[-C--:B------:R-:W-:Y:S01]  /*b440*/  FMUL.FTZ R33, R33, R227.reuse ;  /* 0x000000e321217220 */ /* 0x080fe20000410000 */
[-C--:B------:R-:W-:Y:S01]  /*b450*/  FMUL.FTZ R34, R34, R227.reuse ;  /* 0x000000e322227220 */ /* 0x080fe20000410000 */
[-C--:B------:R-:W-:Y:S06]  /*b460*/  FMUL.FTZ R35, R35, R227.reuse ;  /* 0x000000e323237220 */ /* 0x080fec0000410000 */
[----:B------:R3:W1:Y:S01]  /*b470*/  MUFU.TANH R173, R20 ;  /* 0x0000001400ad7308 */ /* 0x0006620000002400 */
[-C--:B--2---:R-:W-:Y:S09]  /*b480*/  FMUL.FTZ R21, R29, R227.reuse ;  /* 0x000000e31d157220 */ /* 0x084ff20000410000 */
[----:B------:R-:W2:Y:S01]  /*b490*/  MUFU.TANH R177, R137 ;  /* 0x0000008900b17308 */ /* 0x000ea20000002400 */
        /* <DEDUP_REMOVED lines=12> */
[----:B------:R-:W2:Y:S01]  /*b560*/  LDSM.16.M88.4 R12, [R134+0xb800] ;  /* 0x00b80000860c783b */ /* 0x000ea20000000200 */
[----:B------:R-:W-:Y:S06]  /*b570*/  DEPBAR.LE SB0, 0x0 ;  /* 0x000080000000791a */ /* 0x000fec0000000000 */
[----:B------:R-:W1:Y:S01]  /*b580*/  MUFU.TANH R205, R205 ;  /* 0x000000cd00cd7308 */ /* 0x000e620000002400 */
[----:B------:R-:W-:Y:S01]  /*b590*/  BAR.SYNC.DEFER_BLOCKING 0x0 ;  /* 0x0000000000007b1d */ /* 0x000fe20000010000 */
[-C--:B------:R-:W-:Y:S01]  /*b5a0*/  FMUL.FTZ R204, R40, R227.reuse ;  /* 0x000000e328cc7220 */ /* 0x080fe20000410000 */
[-C--:B------:R-:W-:Y:S01]  /*b5b0*/  FMUL.FTZ R23, R41, R227.reuse ;  /* 0x000000e329177220 */ /* 0x080fe20000410000 */
[-C--:B------:R-:W-:Y:S01]  /*b5c0*/  FMUL.FTZ R42, R42, R227.reuse ;  /* 0x000000e32a2a7220 */ /* 0x080fe20000410000 */
[-C--:B------:R-:W-:Y:S01]  /*b5d0*/  FMUL.FTZ R43, R43, R227.reuse ;  /* 0x000000e32b2b7220 */ /* 0x080fe20000410000 */
[-C--:B---3--:R-:W-:Y:S01]  /*b5e0*/  FMUL.FTZ R20, R44, R227.reuse ;  /* 0x000000e32c147220 */ /* 0x088fe20000410000 */
[-C--:B------:R-:W-:Y:S03]  /*b5f0*/  FMUL.FTZ R45, R45, R227.reuse ;  /* 0x000000e32d2d7220 */ /* 0x080fe60000410000 */
[----:B------:R-:W3:Y:S01]  /*b600*/  MUFU.TANH R247, R247 ;  /* 0x000000f700f77308 */ /* 0x000ee20000002400 */
        /* <DEDUP_REMOVED lines=11> */
[C---:B--2---:R-:W-:Y:S03]  /*b6c0*/  HMMA.16816.F32 R60, R200.reuse, R12, R60 ;  /* 0x0000000cc83c723c */ /* 0x044fe6000000183c */
        /* <DEDUP_REMOVED lines=60> */
[----:B---34-:R-:W-:Y:S05]  /*ba90*/  @!P0 BRA `(.L_x_4983) ;  /* 0x0000000800c08947 */ /* 0x018fea0003800000 */
[----:B------:R-:W-:Y:S01]  /*baa0*/  ISETP.NE.U32.AND P4, PT, R240, RZ, PT ;  /* 0x000000fff000720c */ /* 0x000fe20003f85070 */
[----:B------:R-:W-:Y:S01]  /*bab0*/  BSSY.RECONVERGENT B0, `(.L_x_4984) ;  /* 0x000004c000007945 */ /* 0x000fe20003800200 */
[----:B------:R-:W-:Y:S02]  /*bac0*/  IMAD.SHL.U32 R6, R220, 0x20, RZ ;  /* 0x00000020dc067824 */ /* 0x000fe400078e00ff */
[----:B------:R-:W-:Y:S11]  /*bad0*/  ISETP.NE.AND.EX P4, PT, R241, RZ, PT, P4 ;  /* 0x000000fff100720c */ /* 0x000ff60003f85340 */
[----:B------:R-:W-:Y:S02]  /*bae0*/  @!UPT UIADD3 URZ, UPT, UPT, URZ, URZ, URZ ;  /* 0x000000fffffff290 */ /* 0x000fe4000fffe0ff */
[----:B------:R-:W3:Y:S01]  /*baf0*/  @!P4 LD.E R4, desc[UR4][R2.64+0x38] ;  /* 0x000038040204c980 */ /* 0x000ee2000c101900 */
[----:B--2---:R-:W-:Y:S05]  /*bb00*/  @!P4 IMAD.MOV.U32 R13, RZ, RZ, RZ ;  /* 0x000000ffff0dc224 */ /* 0x004fea00078e00ff */
[----:B------:R-:W-:Y:S01]  /*bb10*/  @!P4 IADD3 R13, P0, PT, RZ, -R13, RZ ;  /* 0x8000000dff0dc210 */ /* 0x000fe20007f1e0ff */
[----:B---3--:R-:W-:Y:S04]  /*bb20*/  @!P4 IMAD.SHL.U32 R4, R4, 0x80, RZ ;  /* 0x000000800404c824 */ /* 0x008fe800078e00ff */
        /* <DEDUP_REMOVED lines=68> */
.L_x_4985:
[----:B------:R-:W-:Y:S05]  /*bf70*/  BSYNC.RECONVERGENT B0 ;  /* 0x0000000000007941 */ /* 0x000fea0003800200 */
.L_x_4984:
        /* <DEDUP_REMOVED lines=98> */
.L_x_4983:
[----:B------:R-:W-:Y:S05]  /*c5a0*/  BSYNC.RECONVERGENT B1 ;  /* 0x0000000000017941 */ /* 0x000fea0003800200 */
.L_x_4982:
[----:B--2---:R-:W2:Y:S01]  /*c5b0*/  LD.E R136, desc[UR4][R2.64+0xdc] ;  /* 0x0000dc0402887980 */ /* 0x004ea2000c101900 */
[C---:B------:R-:W-:Y:S02]  /*c5c0*/  IADD3 R4, PT, PT, R233.reuse, -0x8, RZ ;  /* 0xfffffff8e9047810 */ /* 0x040fe40007ffe0ff */
[C---:B------:R-:W-:Y:S02]  /*c5d0*/  IADD3 R66, PT, PT, R233.reuse, -0x18, RZ ;  /* 0xffffffe8e9427810 */ /* 0x040fe40007ffe0ff */
[----:B------:R-:W-:Y:S02]  /*c5e0*/  IABS R4, R4 ;  /* 0x0000000400047213 */ /* 0x000fe40000000000 */
[----:B------:R-:W-:Y:S02]  /*c5f0*/  IABS R66, R66 ;  /* 0x0000004200427213 */ /* 0x000fe40000000000 */
[----:B------:R-:W-:Y:S02]  /*c600*/  I2FP.F32.S32 R4, R4 ;  /* 0x0000000400047245 */ /* 0x000fe40000201400 */
[----:B------:R-:W-:Y:S02]  /*c610*/  I2FP.F32.S32 R66, R66 ;  /* 0x0000004200427245 */ /* 0x000fe40000201400 */
[C---:B------:R-:W-:Y:S01]  /*c620*/  IADD3 R6, PT, PT, R233.reuse, -0x1, RZ ;  /* 0xffffffffe9067810 */ /* 0x040fe20007ffe0ff */
[CC--:B-1----:R-:W-:Y:S01]  /*c630*/  FFMA.FTZ R193, -R0.reuse, R4.reuse, R193 ;  /* 0x0000000400c17223 */ /* 0x0c2fe200000101c1 */
[C---:B------:R-:W-:Y:S01]  /*c640*/  FFMA.FTZ R247, -R0.reuse, R4, R247 ;  /* 0x0000000400f77223 */ /* 0x040fe200000101f7 */
[C---:B------:R-:W-:Y:S01]  /*c650*/  IADD3 R4, PT, PT, R233.reuse, -0x11, RZ ;  /* 0xffffffefe9047810 */ /* 0x040fe20007ffe0ff */
[CC--:B------:R-:W-:Y:S01]  /*c660*/  FFMA.FTZ R56, -R0.reuse, R66.reuse, R251 ;  /* 0x0000004200387223 */ /* 0x0c0fe200000101fb */
[C---:B------:R-:W-:Y:S01]  /*c670*/  FFMA.FTZ R66, -R0.reuse, R66, R11 ;  /* 0x0000004200427223 */ /* 0x040fe2000001010b */
[C---:B------:R-:W-:Y:S02]  /*c680*/  IADD3 R11, PT, PT, R233.reuse, -0x20, RZ ;  /* 0xffffffe0e90b7810 */ /* 0x040fe40007ffe0ff */
[----:B------:R-:W-:Y:S02]  /*c690*/  IABS R4, R4 ;  /* 0x0000000400047213 */ /* 0x000fe40000000000 */
[C---:B------:R-:W-:Y:S02]  /*c6a0*/  IADD3 R64, PT, PT, R233.reuse, -0x19, RZ ;  /* 0xffffffe7e9407810 */ /* 0x040fe40007ffe0ff */
[----:B------:R-:W-:Y:S02]  /*c6b0*/  I2FP.F32.S32 R4, R4 ;  /* 0x0000000400047245 */ /* 0x000fe40000201400 */
[----:B------:R-:W-:Y:S02]  /*c6c0*/  IABS R6, R6 ;  /* 0x0000000600067213 */ /* 0x000fe40000000000 */
[----:B------:R-:W-:Y:S01]  /*c6d0*/  IABS R11, R11 ;  /* 0x0000000b000b7213 */ /* 0x000fe20000000000 */
[C---:B------:R-:W-:Y:S01]  /*c6e0*/  FFMA.FTZ R205, -R0.reuse, R4, R205 ;  /* 0x0000000400cd7223 */ /* 0x040fe200000101cd */
[----:B------:R-:W-:Y:S01]  /*c6f0*/  IABS R64, R64 ;  /* 0x0000004000407213 */ /* 0x000fe20000000000 */
[C---:B------:R-:W-:Y:S01]  /*c700*/  FFMA.FTZ R177, -R0.reuse, R4, R177 ;  /* 0x0000000400b17223 */ /* 0x040fe200000101b1 */
[----:B------:R-:W-:Y:S02]  /*c710*/  I2FP.F32.S32 R6, R6 ;  /* 0x0000000600067245 */ /* 0x000fe40000201400 */
[C---:B------:R-:W-:Y:S02]  /*c720*/  IADD3 R4, PT, PT, R233.reuse, -0x30, RZ ;  /* 0xffffffd0e9047810 */ /* 0x040fe40007ffe0ff */
[----:B------:R-:W-:Y:S01]  /*c730*/  I2FP.F32.S32 R11, R11 ;  /* 0x0000000b000b7245 */ /* 0x000fe20000201400 */
[C---:B------:R-:W-:Y:S01]  /*c740*/  FFMA.FTZ R199, -R0.reuse, R6, R199 ;  /* 0x0000000600c77223 */ /* 0x040fe200000101c7 */
[----:B------:R-:W-:Y:S02]  /*c750*/  I2FP.F32.S32 R64, R64 ;  /* 0x0000004000407245 */ /* 0x000fe40000201400 */
[----:B------:R-:W-:Y:S01]  /*c760*/  IABS R4, R4 ;  /* 0x0000000400047213 */ /* 0x000fe20000000000 */
[CC--:B------:R-:W-:Y:S01]  /*c770*/  FFMA.FTZ R67, -R0.reuse, R11.reuse, R7 ;  /* 0x0000000b00437223 */ /* 0x0c0fe20000010107 */
[C---:B------:R-:W-:Y:S01]  /*c780*/  IADD3 R6, PT, PT, R233.reuse, -0x10, RZ ;  /* 0xfffffff0e9067810 */ /* 0x040fe20007ffe0ff */
[CC--:B------:R-:W-:Y:S01]  /*c790*/  FFMA.FTZ R181, -R0.reuse, R64.reuse, R181 ;  /* 0x0000004000b57223 */ /* 0x0c0fe200000101b5 */
[C---:B------:R-:W-:Y:S01]  /*c7a0*/  FFMA.FTZ R64, -R0.reuse, R64, R9 ;  /* 0x0000004000407223 */ /* 0x040fe20000010109 */
[----:B------:R-:W-:Y:S01]  /*c7b0*/  I2FP.F32.S32 R4, R4 ;  /* 0x0000000400047245 */ /* 0x000fe20000201400 */
[C---:B------:R-:W-:Y:S01]  /*c7c0*/  FFMA.FTZ R186, -R0.reuse, R11, R186 ;  /* 0x0000000b00ba7223 */ /* 0x040fe200000101ba */
[C---:B------:R-:W-:Y:S02]  /*c7d0*/  IADD3 R7, PT, PT, R233.reuse, -0x38, RZ ;  /* 0xffffffc8e9077810 */ /* 0x040fe40007ffe0ff */
[C---:B------:R-:W-:Y:S01]  /*c7e0*/  IADD3 R9, PT, PT, R233.reuse, -0x21, RZ ;  /* 0xffffffdfe9097810 */ /* 0x040fe20007ffe0ff */
[C---:B------:R-:W-:Y:S01]  /*c7f0*/  FFMA.FTZ R165, -R0.reuse, R4, R165 ;  /* 0x0000000400a57223 */ /* 0x040fe200000101a5 */
[----:B------:R-:W-:Y:S01]  /*c800*/  IABS R6, R6 ;  /* 0x0000000600067213 */ /* 0x000fe20000000000 */
[C---:B------:R-:W-:Y:S01]  /*c810*/  FFMA.FTZ R171, -R0.reuse, R4, R171 ;  /* 0x0000000400ab7223 */ /* 0x040fe200000101ab */
[----:B------:R-:W-:Y:S02]  /*c820*/  IABS R7, R7 ;  /* 0x0000000700077213 */ /* 0x000fe40000000000 */
[----:B------:R-:W-:Y:S02]  /*c830*/  IABS R9, R9 ;  /* 0x0000000900097213 */ /* 0x000fe40000000000 */
[----:B------:R-:W-:Y:S02]  /*c840*/  I2FP.F32.S32 R6, R6 ;  /* 0x0000000600067245 */ /* 0x000fe40000201400 */
[C---:B------:R-:W-:Y:S02]  /*c850*/  IADD3 R4, PT, PT, R233.reuse, -0x41, RZ ;  /* 0xffffffbfe9047810 */ /* 0x040fe40007ffe0ff */
[----:B------:R-:W-:Y:S01]  /*c860*/  I2FP.F32.S32 R7, R7 ;  /* 0x0000000700077245 */ /* 0x000fe20000201400 */
[CC--:B------:R-:W-:Y:S01]  /*c870*/  FFMA.FTZ R207, -R0.reuse, R6.reuse, R207 ;  /* 0x0000000600cf7223 */ /* 0x0c0fe200000101cf */
[----:B------:R-:W-:Y:S01]  /*c880*/  I2FP.F32.S32 R9, R9 ;  /* 0x0000000900097245 */ /* 0x000fe20000201400 */
[C---:B------:R-:W-:Y:S01]  /*c890*/  FFMA.FTZ R179, -R0.reuse, R6, R179 ;  /* 0x0000000600b37223 */ /* 0x040fe200000101b3 */
[----:B------:R-:W-:Y:S01]  /*c8a0*/  IABS R4, R4 ;  /* 0x0000000400047213 */ /* 0x000fe20000000000 */
[CC--:B------:R-:W-:Y:S01]  /*c8b0*/  FFMA.FTZ R175, -R0.reuse, R7.reuse, R175 ;  /* 0x0000000700af7223 */ /* 0x0c0fe200000101af */
[C---:B------:R-:W-:Y:S01]  /*c8c0*/  IADD3 R6, PT, PT, R233.reuse, -0x29, RZ ;  /* 0xffffffd7e9067810 */ /* 0x040fe20007ffe0ff */
[C---:B------:R-:W-:Y:S01]  /*c8d0*/  FFMA.FTZ R252, -R0.reuse, R7, R252 ;  /* 0x0000000700fc7223 */ /* 0x040fe200000101fc */
[CC--:B------:R-:W-:Y:S01]  /*c8e0*/  FFMA.FTZ R184, -R0.reuse, R9.reuse, R184 ;  /* 0x0000000900b87223 */ /* 0x0c0fe200000101b8 */
[C---:B------:R-:W-:Y:S01]  /*c8f0*/  FFMA.FTZ R65, -R0.reuse, R9, R5 ;  /* 0x0000000900417223 */ /* 0x040fe20000010105 */
[----:B------:R-:W-:Y:S02]  /*c900*/  I2FP.F32.S32 R4, R4 ;  /* 0x0000000400047245 */ /* 0x000fe40000201400 */
        /* <DEDUP_REMOVED lines=9> */
[C---:B------:R-:W-:Y:S01]  /*c9a0*/  IADD3 R5, PT, PT, R233.reuse, -0x40, RZ ;  /* 0xffffffc0e9057810 */ /* 0x040fe20007ffe0ff */
[CC--:B------:R-:W-:Y:S01]  /*c9b0*/  FFMA.FTZ R161, -R0.reuse, R6.reuse, R161 ;  /* 0x0000000600a17223 */ /* 0x0c0fe200000101a1 */
[----:B------:R-:W-:Y:S01]  /*c9c0*/  IABS R8, R233 ;  /* 0x000000e900087213 */ /* 0x000fe20000000000 */
[C---:B------:R-:W-:Y:S01]  /*c9d0*/  FFMA.FTZ R188, -R0.reuse, R6, R188 ;  /* 0x0000000600bc7223 */ /* 0x040fe200000101bc */
[----:B------:R-:W-:Y:S02]  /*c9e0*/  I2FP.F32.S32 R7, R7 ;  /* 0x0000000700077245 */ /* 0x000fe40000201400 */
[----:B------:R-:W-:Y:S02]  /*c9f0*/  I2FP.F32.S32 R9, R9 ;  /* 0x0000000900097245 */ /* 0x000fe40000201400 */
[----:B------:R-:W-:Y:S01]  /*ca00*/  IABS R4, R4 ;  /* 0x0000000400047213 */ /* 0x000fe20000000000 */
[C---:B------:R-:W-:Y:S01]  /*ca10*/  FFMA.FTZ R190, -R0.reuse, R7, R190 ;  /* 0x0000000700be7223 */ /* 0x040fe200000101be */
[----:B------:R-:W-:Y:S01]  /*ca20*/  IABS R5, R5 ;  /* 0x0000000500057213 */ /* 0x000fe20000000000 */
[C---:B------:R-:W-:Y:S01]  /*ca30*/  FFMA.FTZ R204, -R0.reuse, R7, R204 ;  /* 0x0000000700cc7223 */ /* 0x040fe200000101cc */
[----:B------:R-:W-:Y:S01]  /*ca40*/  I2FP.F32.S32 R8, R8 ;  /* 0x0000000800087245 */ /* 0x000fe20000201400 */
[CC--:B------:R-:W-:Y:S01]  /*ca50*/  FFMA.FTZ R182, -R0.reuse, R9.reuse, R182 ;  /* 0x0000000900b67223 */ /* 0x0c0fe200000101b6 */
[C---:B------:R-:W-:Y:S01]  /*ca60*/  IADD3 R6, PT, PT, R233.reuse, -0x39, RZ ;  /* 0xffffffc7e9067810 */ /* 0x040fe20007ffe0ff */
        /* <DEDUP_REMOVED lines=10> */
[C---:B------:R-:W-:Y:S01]  /*cb10*/  IADD3 R8, PT, PT, R233.reuse, -0x9, RZ ;  /* 0xfffffff7e9087810 */ /* 0x040fe20007ffe0ff */
[C---:B------:R-:W-:Y:S01]  /*cb20*/  FFMA.FTZ R246, -R0.reuse, R5, R246 ;  /* 0x0000000500f67223 */ /* 0x040fe200000101f6 */
[----:B------:R-:W-:Y:S02]  /*cb30*/  IABS R7, R7 ;  /* 0x0000000700077213 */ /* 0x000fe40000000000 */
[----:B------:R-:W-:Y:S02]  /*cb40*/  IABS R9, R9 ;  /* 0x0000000900097213 */ /* 0x000fe40000000000 */
[----:B------:R-:W-:Y:S02]  /*cb50*/  I2FP.F32.S32 R6, R6 ;  /* 0x0000000600067245 */ /* 0x000fe40000201400 */
[C---:B------:R-:W-:Y:S02]  /*cb60*/  IADD3 R5, PT, PT, R233.reuse, -0x49, RZ ;  /* 0xffffffb7e9057810 */ /* 0x040fe40007ffe0ff */
[C---:B------:R-:W-:Y:S01]  /*cb70*/  IADD3 R4, PT, PT, R233.reuse, -0x69, RZ ;  /* 0xffffff97e9047810 */ /* 0x040fe20007ffe0ff */
[C---:B------:R-:W-:Y:S01]  /*cb80*/  FFMA.FTZ R202, -R0.reuse, R6, R21 ;  /* 0x0000000600ca7223 */ /* 0x040fe20000010115 */
[----:B------:R-:W-:Y:S01]  /*cb90*/  IABS R8, R8 ;  /* 0x0000000800087213 */ /* 0x000fe20000000000 */
[C---:B------:R-:W-:Y:S01]  /*cba0*/  FFMA.FTZ R206, -R0.reuse, R6, R206 ;  /* 0x0000000600ce7223 */ /* 0x040fe200000101ce */
[----:B------:R-:W-:Y:S02]  /*cbb0*/  I2FP.F32.S32 R7, R7 ;  /* 0x0000000700077245 */ /* 0x000fe40000201400 */
[----:B------:R-:W-:Y:S02]  /*cbc0*/  I2FP.F32.S32 R9, R9 ;  /* 0x0000000900097245 */ /* 0x000fe40000201400 */
[----:B------:R-:W-:Y:S01]  /*cbd0*/  IABS R5, R5 ;  /* 0x0000000500057213 */ /* 0x000fe20000000000 */
[CC--:B------:R-:W-:Y:S01]  /*cbe0*/  FFMA.FTZ R176, -R0.reuse, R7.reuse, R176 ;  /* 0x0000000700b07223 */ /* 0x0c0fe200000101b0 */
        /* <DEDUP_REMOVED lines=8> */
[----:B------:R-:W-:Y:S01]  /*cc70*/  I2FP.F32.S32 R7, R4 ;  /* 0x0000000400077245 */ /* 0x000fe20000201400 */
[C---:B------:R-:W-:Y:S01]  /*cc80*/  FFMA.FTZ R249, -R0.reuse, R8, R249 ;  /* 0x0000000800f97223 */ /* 0x040fe200000101f9 */
[C---:B------:R-:W-:Y:S01]  /*cc90*/  IADD3 R9, PT, PT, R233.reuse, -0x60, RZ ;  /* 0xffffffa0e9097810 */ /* 0x040fe20007ffe0ff */
[CC--:B------:R-:W-:Y:S01]  /*cca0*/  FFMA.FTZ R248, -R0.reuse, R5.reuse, R248 ;  /* 0x0000000500f87223 */ /* 0x0c0fe200000101f8 */
[----:B------:R-:W-:Y:S01]  /*ccb0*/  IABS R6, R6 ;  /* 0x0000000600067213 */ /* 0x000fe20000000000 */
[C---:B------:R-:W-:Y:S01]  /*ccc0*/  FFMA.FTZ R196, -R0.reuse, R5, R196 ;  /* 0x0000000500c47223 */ /* 0x040fe200000101c4 */
[C---:B------:R-:W-:Y:S01]  /*ccd0*/  IADD3 R4, PT, PT, R233.reuse, -0x71, RZ ;  /* 0xffffff8fe9047810 */ /* 0x040fe20007ffe0ff */
[CC--:B------:R-:W-:Y:S01]  /*cce0*/  FFMA.FTZ R168, -R0.reuse, R7.reuse, R168 ;  /* 0x0000000700a87223 */ /* 0x0c0fe200000101a8 */
[C---:B------:R-:W-:Y:S01]  /*ccf0*/  FFMA.FTZ R156, -R0.reuse, R7, R156 ;  /* 0x00000007009c7223 */ /* 0x040fe2000001019c */
[----:B------:R-:W-:Y:S02]  /*cd00*/  IADD3 R8, PT, PT, R233, -0x28, RZ ;  /* 0xffffffd8e9087810 */ /* 0x000fe40007ffe0ff */
[----:B------:R-:W-:Y:S02]  /*cd10*/  IABS R9, R9 ;  /* 0x0000000900097213 */ /* 0x000fe40000000000 */
[----:B------:R-:W-:Y:S02]  /*cd20*/  I2FP.F32.S32 R5, R6 ;  /* 0x0000000600057245 */ /* 0x000fe40000201400 */
[----:B------:R-:W-:Y:S02]  /*cd30*/  IABS R7, R4 ;  /* 0x0000000400077213 */ /* 0x000fe40000000000 */
[----:B------:R-:W-:Y:S01]  /*cd40*/  FMNMX3.FTZ R4, R133, R197, R199, !PT ;  /* 0x000000c585047276 */ /* 0x000fe200078100c7 */
[----:B------:R-:W-:Y:S01]  /*cd50*/  FFMA.FTZ R194, -R0, R5, R194 ;  /* 0x0000000500c27223 */ /* 0x000fe200000101c2 */
[----:B------:R-:W-:Y:S01]  /*cd60*/  FMNMX3.FTZ R6, R132, R193, R195, !PT ;  /* 0x000000c184067276 */ /* 0x000fe200078100c3 */
[----:B------:R-:W-:Y:S01]  /*cd70*/  FFMA.FTZ R174, -R0, R5, R174 ;  /* 0x0000000500ae7223 */ /* 0x000fe200000101ae */
[----:B------:R-:W-:Y:S02]  /*cd80*/  IABS R8, R8 ;  /* 0x0000000800087213 */ /* 0x000fe40000000000 */
[----:B------:R-:W-:Y:S02]  /*cd90*/  I2FP.F32.S32 R9, R9 ;  /* 0x0000000900097245 */ /* 0x000fe40000201400 */
[----:B------:R-:W-:Y:S02]  /*cda0*/  FMNMX3.FTZ R4, R4, R247, R249, !PT ;  /* 0x000000f704047276 */ /* 0x000fe400078100f9 */
[----:B------:R-:W-:Y:S01]  /*cdb0*/  FMNMX3.FTZ R6, R6, R207, R205, !PT ;  /* 0x000000cf06067276 */ /* 0x000fe200078100cd */
[CC--:B------:R-:W-:Y:S01]  /*cdc0*/  FFMA.FTZ R178, -R0.reuse, R9.reuse, R178 ;  /* 0x0000000900b27223 */ /* 0x0c0fe200000101b2 */
[----:B------:R-:W-:Y:S01]  /*cdd0*/  I2FP.F32.S32 R8, R8 ;  /* 0x0000000800087245 */ /* 0x000fe20000201400 */
[----:B------:R-:W-:Y:S01]  /*cde0*/  FFMA.FTZ R166, -R0, R9, R166 ;  /* 0x0000000900a67223 */ /* 0x000fe200000101a6 */
[----:B------:R-:W-:Y:S02]  /*cdf0*/  FMNMX3.FTZ R6, R6, R56, R181, !PT ;  /* 0x0000003806067276 */ /* 0x000fe400078100b5 */
[----:B------:R-:W-:Y:S01]  /*ce00*/  FMNMX3.FTZ R9, R4, R179, R177, !PT ;  /* 0x000000b304097276 */ /* 0x000fe200078100b1 */
[CC--:B------:R-:W-:Y:S01]  /*ce10*/  FFMA.FTZ R167, -R0.reuse, R8.reuse, R167 ;  /* 0x0000000800a77223 */ /* 0x0c0fe200000101a7 */
[----:B------:R-:W-:Y:S01]  /*ce20*/  IADD3 R5, PT, PT, R233, -0x68, RZ ;  /* 0xffffff98e9057810 */ /* 0x000fe20007ffe0ff */
[----:B------:R-:W-:Y:S01]  /*ce30*/  FFMA.FTZ R163, -R0, R8, R163 ;  /* 0x0000000800a37223 */ /* 0x000fe200000101a3 */
        /* <DEDUP_REMOVED lines=65> */
[----:B------:R-:W4:Y:S01]  /*d250*/  SHFL.BFLY PT, R5, R8, 0x2, 0x1f ;  /* 0x0c401f0008057f89 */ /* 0x000f2200000e0000 */
[----:B------:R-:W-:Y:S02]  /*d260*/  IADD3 R233, PT, PT, R233, 0x80, RZ ;  /* 0x00000080e9e97810 */ /* 0x000fe40007ffe0ff */
[----:B------:R-:W-:Y:S05]  /*d270*/  IADD3 R141, PT, PT, R215, R144, RZ ;  /* 0x00000090d78d7210 */ /* 0x000fea0007ffe0ff */
[----:B---3--:R-:W-:Y:S01]  /*d280*/  LDSM.16.MT88.4 R12, [R144+0xc000] ;  /* 0x00c00000900c783b */ /* 0x008fe20000004200 */
[----:B------:R-:W-:Y:S07]  /*d290*/  IADD3 R142, PT, PT, R144, 0xc040, RZ ;  /* 0x0000c040908e7810 */ /* 0x000fee0007ffe0ff */
[----:B------:R-:W-:Y:S08]  /*d2a0*/  LDSM.16.MT88.4 R20, [R141+0xc000] ;  /* 0x00c000008d14783b */ /* 0x000ff00000004200 */
[----:B------:R-:W-:Y:S08]  /*d2b0*/  LDSM.16.MT88.4 R44, [R144+0x10000] ;  /* 0x01000000902c783b */ /* 0x000ff00000004200 */
[----:B------:R-:W-:Y:S01]  /*d2c0*/  LDSM.16.MT88.4 R52, [R141+0x10000] ;  /* 0x010000008d34783b */ /* 0x000fe20000004200 */
[----:B-1----:R-:W-:Y:S02]  /*d2d0*/  FMNMX.FTZ R9, R7, R4, !PT ;  /* 0x0000000407097209 */ /* 0x002fe40007810000 */
[----:B----4-:R-:W-:Y:S02]  /*d2e0*/  FMNMX.FTZ R6, R8, R5, !PT ;  /* 0x0000000508067209 */ /* 0x010fe40007810000 */
[----:B------:R-:W-:Y:S03]  /*d2f0*/  IADD3 R8, PT, PT, R144, 0xc000, RZ ;  /* 0x0000c00090087810 */ /* 0x000fe60007ffe0ff */
[----:B------:R-:W1:Y:S01]  /*d300*/  SHFL.BFLY PT, R134, R9, 0x1, 0x1f ;  /* 0x0c201f0009867f89 */ /* 0x000e6200000e0000 */
[----:B------:R-:W-:Y:S07]  /*d310*/  @P2 IADD3 R142, PT, PT, R8, -0x40, RZ ;  /* 0xffffffc0088e2810 */ /* 0x000fee0007ffe0ff */
[----:B------:R-:W3:Y:S01]  /*d320*/  SHFL.BFLY PT, R135, R6, 0x1, 0x1f ;  /* 0x0c201f0006877f89 */ /* 0x000ee200000e0000 */
[----:B------:R-:W-:Y:S07]  /*d330*/  IADD3 R215, PT, PT, R215, R142, RZ ;  /* 0x0000008ed7d77210 */ /* 0x000fee0007ffe0ff */
[----:B------:R-:W4:Y:S08]  /*d340*/  LDSM.16.MT88.4 R28, [R142] ;  /* 0x000000008e1c783b */ /* 0x000f300000004200 */
[----:B------:R-:W5:Y:S01]  /*d350*/  LDSM.16.MT88.4 R36, [R215] ;  /* 0x00000000d724783b */ /* 0x000f620000004200 */
[----:B-1----:R-:W-:Y:S07]  /*d360*/  FMNMX.FTZ R134, R9, R134, !PT ;  /* 0x0000008609867209 */ /* 0x002fee0007810000 */
[----:B------:R-:W1:Y:S01]  /*d370*/  LDSM.16.MT88.4 R60, [R142+0x4000] ;  /* 0x004000008e3c783b */ /* 0x000e620000004200 */
[----:B---3--:R-:W-:Y:S01]  /*d380*/  FMNMX.FTZ R135, R6, R135, !PT ;  /* 0x0000008706877209 */ /* 0x008fe20007810000 */
        /* <DEDUP_REMOVED lines=8> */
[----:B------:R-:W-:Y:S02]  /*d410*/  ISETP.GT.AND P0, PT, R235, R224, PT ;  /* 0x000000e0eb00720c */ /* 0x000fe40003f04270 */
        /* <DEDUP_REMOVED lines=10> */
[----:B------:R-:W2:Y:S01]  /*d4c0*/  MUFU.EX2 R132, R132 ;  /* 0x0000008400847308 */ /* 0x000ea20000000800 */
[-CC-:B------:R-:W-:Y:S01]  /*d4d0*/  FFMA.FTZ R163, R163, R136.reuse, -R157.reuse ;  /* 0x00000088a3a37223 */ /* 0x180fe2000001089d */
[-C--:B------:R-:W-:Y:S01]  /*d4e0*/  FFMA.FTZ R188, R188, R136.reuse, -R157 ;  /* 0x00000088bcbc7223 */ /* 0x080fe2000001089d */
[-C--:B------:R-:W-:Y:S07]  /*d4f0*/  FFMA.FTZ R216, R169, R136.reuse, -R159 ;  /* 0x00000088a9d87223 */ /* 0x080fee000001089f */
[----:B------:R-:W3:Y:S01]  /*d500*/  MUFU.EX2 R133, R133 ;  /* 0x0000008500857308 */ /* 0x000ee20000000800 */
[-CC-:B------:R-:W-:Y:S01]  /*d510*/  FFMA.FTZ R252, R252, R136.reuse, -R157.reuse ;  /* 0x00000088fcfc7223 */ /* 0x180fe2000001089d */
[-CC-:B------:R-:W-:Y:S01]  /*d520*/  FFMA.FTZ R183, R198, R136.reuse, -R157.reuse ;  /* 0x00000088c6b77223 */ /* 0x180fe2000001089d */
[-C--:B------:R-:W-:Y:S07]  /*d530*/  FFMA.FTZ R196, R196, R136.reuse, -R157 ;  /* 0x00000088c4c47223 */ /* 0x080fee000001089d */
[----:B------:R-:W-:Y:S01]  /*d540*/  MUFU.EX2 R152, R152 ;  /* 0x0000009800987308 */ /* 0x000fe20000000800 */
[-C--:B------:R-:W-:Y:S01]  /*d550*/  FFMA.FTZ R248, R248, R136.reuse, -R159 ;  /* 0x00000088f8f87223 */ /* 0x080fe2000001089f */
[-C--:B------:R-:W-:Y:S01]  /*d560*/  FFMA.FTZ R244, R244, R136.reuse, -R157 ;  /* 0x00000088f4f47223 */ /* 0x080fe2000001089d */
[-CC-:B------:R-:W-:Y:S07]  /*d570*/  FFMA.FTZ R200, R200, R136.reuse, -R159.reuse ;  /* 0x00000088c8c87223 */ /* 0x180fee000001089f */
[----:B------:R-:W4:Y:S01]  /*d580*/  MUFU.EX2 R150, R150 ;  /* 0x0000009600967308 */ /* 0x000f220000000800 */
[--C-:B------:R-:W-:Y:S01]  /*d590*/  FFMA.FTZ R185, R194, R136, -R159.reuse ;  /* 0x00000088c2b97223 */ /* 0x100fe2000001089f */
[C---:B--2---:R-:W-:Y:S01]  /*d5a0*/  FMUL.FTZ R6, R132.reuse, R130 ;  /* 0x0000008284067220 */ /* 0x044fe20000410000 */
[C---:B------:R-:W-:Y:S07]  /*d5b0*/  FMUL.FTZ R7, R132.reuse, R131 ;  /* 0x0000008384077220 */ /* 0x040fee0000410000 */
[----:B------:R-:W-:Y:S01]  /*d5c0*/  MUFU.EX2 R149, R149 ;  /* 0x0000009500957308 */ /* 0x000fe20000000800 */
[C---:B------:R-:W-:Y:S01]  /*d5d0*/  FMUL.FTZ R10, R132.reuse, R126 ;  /* 0x0000007e840a7220 */ /* 0x040fe20000410000 */
[C---:B---3--:R-:W-:Y:S01]  /*d5e0*/  FMUL.FTZ R4, R133.reuse, R128 ;  /* 0x0000008085047220 */ /* 0x048fe20000410000 */
[C---:B------:R-:W-:Y:S07]  /*d5f0*/  FMUL.FTZ R5, R133.reuse, R129 ;  /* 0x0000008185057220 */ /* 0x040fee0000410000 */
[----:B------:R-:W2:Y:S01]  /*d600*/  MUFU.EX2 R147, R147 ;  /* 0x0000009300937308 */ /* 0x000ea20000000800 */
[----:B------:R-:W-:Y:S01]  /*d610*/  FMUL.FTZ R11, R132, R127 ;  /* 0x0000007f840b7220 */ /* 0x000fe20000410000 */
[C---:B------:R-:W-:Y:S01]  /*d620*/  FMUL.FTZ R8, R133.reuse, R124 ;  /* 0x0000007c85087220 */ /* 0x040fe20000410000 */
[C---:B------:R-:W-:Y:S07]  /*d630*/  FMUL.FTZ R9, R133.reuse, R125 ;  /* 0x0000007d85097220 */ /* 0x040fee0000410000 */
[----:B------:R-:W-:Y:S01]  /*d640*/  MUFU.EX2 R148, R148 ;  /* 0x0000009400947308 */ /* 0x000fe20000000800 */
[----:B------:R-:W-:Y:S01]  /*d650*/  LDSM.16.MT88.4 R124, [R144+0xf800] ;  /* 0x00f80000907c783b */ /* 0x000fe20000004200 */
[----:B----4-:R-:W-:Y:S01]  /*d660*/  F2FP.F16.F32.PACK_AB R128, R150, R152 ;  /* 0x000000989680723e */ /* 0x010fe200000000ff */
[C---:B------:R-:W-:Y:S07]  /*d670*/  FMUL.FTZ R18, R132.reuse, R118 ;  /* 0x0000007684127220 */ /* 0x040fee0000410000 */
[----:B------:R-:W3:Y:S01]  /*d680*/  MUFU.EX2 R145, R145 ;  /* 0x0000009100917308 */ /* 0x000ee20000000800 */
[C---:B------:R-:W-:Y:S01]  /*d690*/  FMUL.FTZ R19, R132.reuse, R119 ;  /* 0x0000007784137220 */ /* 0x040fe20000410000 */
[C---:B------:R-:W-:Y:S01]  /*d6a0*/  FMUL.FTZ R16, R133.reuse, R116 ;  /* 0x0000007485107220 */ /* 0x040fe20000410000 */
[----:B------:R-:W-:Y:S07]  /*d6b0*/  FMUL.FTZ R17, R133, R117 ;  /* 0x0000007585117220 */ /* 0x000fee0000410000 */
[----:B------:R-:W-:Y:S01]  /*d6c0*/  MUFU.EX2 R146, R146 ;  /* 0x0000009200927308 */ /* 0x000fe20000000800 */
[----:B------:R-:W-:Y:S01]  /*d6d0*/  LDSM.16.MT88.4 R116, [R141+0xf800] ;  /* 0x00f800008d74783b */ /* 0x000fe20000004200 */
[----:B--2---:R-:W-:Y:S01]  /*d6e0*/  F2FP.F16.F32.PACK_AB R129, R147, R149 ;  /* 0x000000959381723e */ /* 0x004fe200000000ff */
[C---:B------:R-:W-:Y:S07]  /*d6f0*/  FMUL.FTZ R26, R132.reuse, R110 ;  /* 0x0000006e841a7220 */ /* 0x040fee0000410000 */
[----:B------:R-:W2:Y:S01]  /*d700*/  MUFU.EX2 R143, R143 ;  /* 0x0000008f008f7308 */ /* 0x000ea20000000800 */
[C---:B------:R-:W-:Y:S01]  /*d710*/  FMUL.FTZ R27, R132.reuse, R111 ;  /* 0x0000006f841b7220 */ /* 0x040fe20000410000 */
[----:B------:R-:W-:Y:S01]  /*d720*/  FMUL.FTZ R25, R133, R109 ;  /* 0x0000006d85197220 */ /* 0x000fe20000410000 */
[C---:B------:R-:W-:Y:S01]  /*d730*/  FMUL.FTZ R34, R132.reuse, R102 ;  /* 0x0000006684227220 */ /* 0x040fe20000410000 */
[C---:B------:R-:W-:Y:S01]  /*d740*/  FMUL.FTZ R35, R132.reuse, R103 ;  /* 0x0000006784237220 */ /* 0x040fe20000410000 */
[C---:B------:R-:W-:Y:S01]  /*d750*/  FMUL.FTZ R42, R132.reuse, R94 ;  /* 0x0000005e842a7220 */ /* 0x040fe20000410000 */
[----:B---3--:R-:W-:Y:S01]  /*d760*/  F2FP.F16.F32.PACK_AB R130, R145, R148 ;  /* 0x000000949182723e */ /* 0x008fe200000000ff */
[C---:B------:R-:W-:Y:S01]  /*d770*/  FMUL.FTZ R43, R132.reuse, R95 ;  /* 0x0000005f842b7220 */ /* 0x040fe20000410000 */
[C---:B------:R-:W-:Y:S01]  /*d780*/  FMUL.FTZ R40, R133.reuse, R92 ;  /* 0x0000005c85287220 */ /* 0x040fe20000410000 */
[C---:B------:R-:W-:Y:S01]  /*d790*/  FMUL.FTZ R41, R133.reuse, R93 ;  /* 0x0000005d85297220 */ /* 0x040fe20000410000 */
[C---:B------:R-:W-:Y:S01]  /*d7a0*/  FMUL.FTZ R50, R132.reuse, R86 ;  /* 0x0000005684327220 */ /* 0x040fe20000410000 */
[----:B------:R-:W-:Y:S01]  /*d7b0*/  LDSM.16.MT88.4 R92, [R144+0x10800] ;  /* 0x01080000905c783b */ /* 0x000fe20000004200 */
[C---:B------:R-:W-:Y:S01]  /*d7c0*/  FMUL.FTZ R51, R132.reuse, R87 ;  /* 0x0000005784337220 */ /* 0x040fe20000410000 */
[----:B------:R-:W-:Y:S01]  /*d7d0*/  FMUL.FTZ R48, R133, R84 ;  /* 0x0000005485307220 */ /* 0x000fe20000410000 */
[----:B--2---:R-:W-:Y:S01]  /*d7e0*/  F2FP.F16.F32.PACK_AB R131, R143, R146 ;  /* 0x000000928f83723e */ /* 0x004fe200000000ff */
[C---:B------:R-:W-:Y:S01]  /*d7f0*/  FMUL.FTZ R49, R133.reuse, R85 ;  /* 0x0000005585317220 */ /* 0x040fe20000410000 */
[C---:B------:R-:W-:Y:S01]  /*d800*/  FMUL.FTZ R58, R132.reuse, R78 ;  /* 0x0000004e843a7220 */ /* 0x040fe20000410000 */
[----:B------:R-:W-:Y:S01]  /*d810*/  FMUL.FTZ R59, R132, R79 ;  /* 0x0000004f843b7220 */ /* 0x000fe20000410000 */
[C---:B------:R-:W-:Y:S01]  /*d820*/  FMUL.FTZ R57, R133.reuse, R77 ;  /* 0x0000004d85397220 */ /* 0x040fe20000410000 */
[----:B------:R-:W2:Y:S01]  /*d830*/  LDSM.16.MT88.4 R84, [R215+0x4000] ;  /* 0x00400000d754783b */ /* 0x000ea20000004200 */
[----:B------:R-:W-:Y:S01]  /*d840*/  FMUL.FTZ R24, R133, R108 ;  /* 0x0000006c85187220 */ /* 0x000fe20000410000 */
[C---:B------:R-:W-:Y:S01]  /*d850*/  HMMA.16816.F32 R4, R128.reuse, R12, R4 ;  /* 0x0000000c8004723c */ /* 0x040fe20000001804 */
[----:B------:R-:W-:Y:S04]  /*d860*/  MUFU.EX2 R188, R188 ;  /* 0x000000bc00bc7308 */ /* 0x000fe80000000800 */
[----:B------:R-:W-:Y:S01]  /*d870*/  FFMA.FTZ R108, R165, R136, -R159 ;  /* 0x00000088a56c7223 */ /* 0x000fe2000001089f */
[C---:B------:R-:W-:Y:S01]  /*d880*/  FMUL.FTZ R32, R133.reuse, R100 ;  /* 0x0000006485207220 */ /* 0x040fe20000410000 */
[----:B------:R-:W-:Y:S01]  /*d890*/  FFMA.FTZ R100, R186, R136, -R157 ;  /* 0x00000088ba647223 */ /* 0x000fe2000001089d */
        /* <DEDUP_REMOVED lines=8> */
[-C--:B------:R-:W-:Y:S01]  /*d920*/  FFMA.FTZ R165, R182, R136.reuse, -R159 ;  /* 0x00000088b6a57223 */ /* 0x080fe2000001089f */
[-C--:B------:R-:W-:Y:S02]  /*d930*/  FFMA.FTZ R187, R180, R136.reuse, -R157 ;  /* 0x00000088b4bb7223 */ /* 0x080fe4000001089d */
[----:B------:R3:W-:Y:S01]  /*d940*/  MUFU.EX2 R182, R108 ;  /* 0x0000006c00b67308 */ /* 0x0007e20000000800 */
[-C--:B------:R-:W-:Y:S01]  /*d950*/  FFMA.FTZ R189, R176, R136.reuse, -R159 ;  /* 0x00000088b0bd7223 */ /* 0x080fe2000001089f */
[C---:B------:R-:W-:Y:S08]  /*d960*/  HMMA.16816.F32 R12, R128.reuse, R20, R12 ;  /* 0x00000014800c723c */ /* 0x040ff0000000180c */
[----:B------:R-:W-:Y:S01]  /*d970*/  MUFU.EX2 R186, R101 ;  /* 0x0000006500ba7308 */ /* 0x000fe20000000800 */
[-C--:B------:R-:W-:Y:S01]  /*d980*/  FFMA.FTZ R191, R172, R136.reuse, -R157 ;  /* 0x00000088acbf7223 */ /* 0x080fe2000001089d */
[-CC-:B------:R-:W-:Y:S01]  /*d990*/  FFMA.FTZ R192, R192, R136.reuse, -R159.reuse ;  /* 0x00000088c0c07223 */ /* 0x180fe2000001089f */
[-C--:B------:R-:W-:Y:S01]  /*d9a0*/  FFMA.FTZ R178, R178, R136.reuse, -R159 ;  /* 0x00000088b2b27223 */ /* 0x080fe2000001089f */
[-CC-:B------:R-:W-:Y:S01]  /*d9b0*/  FFMA.FTZ R174, R174, R136.reuse, -R157.reuse ;  /* 0x00000088aeae7223 */ /* 0x180fe2000001089d */
[--C-:B------:R-:W-:Y:S01]  /*d9c0*/  FFMA.FTZ R195, R160, R136, -R157.reuse ;  /* 0x00000088a0c37223 */ /* 0x100fe2000001089d */
[C---:B------:R-:W-:Y:S04]  /*d9d0*/  HMMA.16816.F32 R16, R128.reuse, R22, R16 ;  /* 0x000000168010723c */ /* 0x040fe80000001810 */
[----:B------:R-:W-:Y:S01]  /*d9e0*/  MUFU.EX2 R165, R165 ;  /* 0x000000a500a57308 */ /* 0x000fe20000000800 */
[C---:B------:R-:W-:Y:S01]  /*d9f0*/  FMUL.FTZ R22, R132.reuse, R114 ;  /* 0x0000007284167220 */ /* 0x040fe20000410000 */
[----:B------:R-:W-:Y:S01]  /*da00*/  FMUL.FTZ R23, R132, R115 ;  /* 0x0000007384177220 */ /* 0x000fe20000410000 */
[C---:B------:R-:W-:Y:S01]  /*da10*/  FMUL.FTZ R20, R133.reuse, R112 ;  /* 0x0000007085147220 */ /* 0x040fe20000410000 */
[----:B------:R-:W-:Y:S01]  /*da20*/  FMUL.FTZ R21, R133, R113 ;  /* 0x0000007185157220 */ /* 0x000fe20000410000 */
[----:B---3--:R-:W-:Y:S01]  /*da30*/  LDSM.16.MT88.4 R108, [R142+0x3800] ;  /* 0x003800008e6c783b */ /* 0x008fe20000004200 */
[-CC-:B------:R-:W-:Y:S01]  /*da40*/  FFMA.FTZ R115, R179, R136.reuse, -R157.reuse ;  /* 0x00000088b3737223 */ /* 0x180fe2000001089d */
[-C--:B------:R-:W-:Y:S01]  /*da50*/  FFMA.FTZ R112, R177, R136.reuse, -R157 ;  /* 0x00000088b1707223 */ /* 0x080fe2000001089d */
[-C--:B------:R-:W-:Y:S01]  /*da60*/  FFMA.FTZ R113, R65, R136.reuse, -R159 ;  /* 0x0000008841717223 */ /* 0x080fe2000001089f */
[----:B------:R-:W-:Y:S01]  /*da70*/  FFMA.FTZ R114, R64, R136, -R157 ;  /* 0x0000008840727223 */ /* 0x000fe2000001089d */
[C---:B------:R-:W-:Y:S01]  /*da80*/  FMUL.FTZ R64, R133.reuse, R68 ;  /* 0x0000004485407220 */ /* 0x040fe20000410000 */
[C---:B------:R-:W-:Y:S01]  /*da90*/  HMMA.16816.F32 R20, R128.reuse, R28, R20 ;  /* 0x0000001c8014723c */ /* 0x040fe20000001814 */
[----:B------:R-:W-:Y:S02]  /*daa0*/  MUFU.EX2 R115, R115 ;  /* 0x0000007300737308 */ /* 0x000fe40000000800 */
[C---:B------:R-:W-:Y:S01]  /*dab0*/  FMUL.FTZ R65, R133.reuse, R69 ;  /* 0x0000004585417220 */ /* 0x040fe20000410000 */
[-CC-:B------:R-:W-:Y:S01]  /*dac0*/  FFMA.FTZ R177, R250, R136.reuse, -R159.reuse ;  /* 0x00000088fab17223 */ /* 0x180fe2000001089f */
[-CC-:B------:R-:W-:Y:S01]  /*dad0*/  FFMA.FTZ R179, R204, R136.reuse, -R159.reuse ;  /* 0x00000088ccb37223 */ /* 0x180fe2000001089f */
[-C--:B------:R-:W-:Y:S01]  /*dae0*/  FFMA.FTZ R193, R168, R136.reuse, -R159 ;  /* 0x00000088a8c17223 */ /* 0x080fe2000001089f */
        /* <DEDUP_REMOVED lines=13> */
[C---:B-----5:R-:W-:Y:S01]  /*dbc0*/  HMMA.16816.F32 R28, R128.reuse, R36, R28 ;  /* 0x00000024801c723c */ /* 0x060fe2000000181c */
[----:B------:R-:W-:Y:S02]  /*dbd0*/  MUFU.EX2 R106, R106 ;  /* 0x0000006a006a7308 */ /* 0x000fe40000000800 */
[C---:B------:R-:W-:Y:S01]  /*dbe0*/  FMUL.FTZ R36, R133.reuse, R96 ;  /* 0x0000006085247220 */ /* 0x040fe20000410000 */
[C---:B------:R-:W-:Y:S01]  /*dbf0*/  FMUL.FTZ R37, R133.reuse, R97 ;  /* 0x0000006185257220 */ /* 0x040fe20000410000 */
[C---:B------:R-:W-:Y:S01]  /*dc00*/  FMUL.FTZ R66, R132.reuse, R70 ;  /* 0x0000004684427220 */ /* 0x040fe20000410000 */
[----:B------:R-:W-:Y:S01]  /*dc10*/  FMUL.FTZ R67, R132, R71 ;  /* 0x0000004784437220 */ /* 0x000fe20000410000 */
[----:B---3--:R-:W-:Y:S01]  /*dc20*/  F2FP.F16.F32.PACK_AB R69, R112, R115 ;  /* 0x000000737045723e */ /* 0x008fe200000000ff */
[C---:B------:R-:W-:Y:S03]  /*dc30*/  HMMA.16816.F32 R32, R128.reuse, R38, R32 ;  /* 0x000000268020723c */ /* 0x040fe60000001820 */
[----:B------:R-:W3:Y:S01]  /*dc40*/  MUFU.EX2 R105, R105 ;  /* 0x0000006900697308 */ /* 0x000ee20000000800 */
[C---:B------:R-:W-:Y:S01]  /*dc50*/  FMUL.FTZ R38, R132.reuse, R98 ;  /* 0x0000006284267220 */ /* 0x040fe20000410000 */
[----:B------:R-:W-:Y:S01]  /*dc60*/  FMUL.FTZ R39, R132, R99 ;  /* 0x0000006384277220 */ /* 0x000fe20000410000 */
[-C--:B------:R-:W-:Y:S01]  /*dc70*/  FFMA.FTZ R181, R246, R136.reuse, -R157 ;  /* 0x00000088f6b57223 */ /* 0x080fe2000001089d */
[----:B------:R-:W-:Y:S01]  /*dc80*/  LDSM.16.MT88.4 R96, [R141+0x10800] ;  /* 0x010800008d60783b */ /* 0x000fe20000004200 */
[-CC-:B------:R-:W-:Y:S01]  /*dc90*/  FFMA.FTZ R160, R164, R136.reuse, -R159.reuse ;  /* 0x00000088a4a07223 */ /* 0x180fe2000001089f */
[-C--:B------:R-:W-:Y:S01]  /*dca0*/  FFMA.FTZ R197, R162, R136.reuse, -R159 ;  /* 0x00000088a2c57223 */ /* 0x080fe2000001089f */
[-CC-:B------:R-:W-:Y:S01]  /*dcb0*/  FFMA.FTZ R199, R158, R136.reuse, -R157.reuse ;  /* 0x000000889ec77223 */ /* 0x180fe2000001089d */
[----:B------:R-:W-:Y:S01]  /*dcc0*/  FFMA.FTZ R156, R156, R136, -R157 ;  /* 0x000000889c9c7223 */ /* 0x000fe2000001089d */
[C---:B------:R-:W-:Y:S01]  /*dcd0*/  HMMA.16816.F32 R36, R128.reuse, R44, R36 ;  /* 0x0000002c8024723c */ /* 0x040fe20000001824 */
[----:B------:R-:W-:Y:S02]  /*dce0*/  MUFU.EX2 R181, R181 ;  /* 0x000000b500b57308 */ /* 0x000fe40000000800 */
[C---:B------:R-:W-:Y:S01]  /*dcf0*/  FMUL.FTZ R44, R133.reuse, R88 ;  /* 0x00000058852c7220 */ /* 0x040fe20000410000 */
[----:B------:R-:W-:Y:S01]  /*dd00*/  FMUL.FTZ R45, R133, R89 ;  /* 0x00000059852d7220 */ /* 0x000fe20000410000 */
[----:B---3--:R-:W-:Y:S01]  /*dd10*/  F2FP.F16.F32.PACK_AB R68, R105, R106 ;  /* 0x0000006a6944723e */ /* 0x008fe200000000ff */
[-C--:B------:R-:W-:Y:S01]  /*dd20*/  FFMA.FTZ R170, R170, R136.reuse, -R159 ;  /* 0x00000088aaaa7223 */ /* 0x080fe2000001089f */
[----:B------:R-:W-:Y:S01]  /*dd30*/  FFMA.FTZ R140, R140, R136, -R157 ;  /* 0x000000888c8c7223 */ /* 0x000fe2000001089d */
[C---:B------:R-:W-:Y:S03]  /*dd40*/  HMMA.16816.F32 R40, R128.reuse, R46, R40 ;  /* 0x0000002e8028723c */ /* 0x040fe60000001828 */
[----:B------:R-:W-:Y:S01]  /*dd50*/  MUFU.EX2 R104, R104 ;  /* 0x0000006800687308 */ /* 0x000fe20000000800 */
[C---:B------:R-:W-:Y:S01]  /*dd60*/  FMUL.FTZ R46, R132.reuse, R90 ;  /* 0x0000005a842e7220 */ /* 0x040fe20000410000 */
[C---:B------:R-:W-:Y:S08]  /*dd70*/  FMUL.FTZ R47, R132.reuse, R91 ;  /* 0x0000005b842f7220 */ /* 0x040ff00000410000 */
[----:B------:R-:W3:Y:S01]  /*dd80*/  MUFU.EX2 R113, R113 ;  /* 0x0000007100717308 */ /* 0x000ee20000000800 */
[----:B------:R-:W-:Y:S01]  /*dd90*/  LDSM.16.MT88.4 R88, [R215+0x800] ;  /* 0x00080000d758783b */ /* 0x000fe20000004200 */
[C---:B------:R-:W-:Y:S01]  /*dda0*/  FFMA.FTZ R152, R133.reuse, R242, R152 ;  /* 0x000000f285987223 */ /* 0x040fe20000010098 */
[C---:B------:R-:W-:Y:S07]  /*ddb0*/  FFMA.FTZ R149, R132.reuse, R243, R149 ;  /* 0x000000f384957223 */ /* 0x040fee0000010095 */
[----:B------:R-:W-:Y:S01]  /*ddc0*/  MUFU.EX2 R107, R107 ;  /* 0x0000006b006b7308 */ /* 0x000fe20000000800 */
[C---:B------:R-:W-:Y:S09]  /*ddd0*/  HMMA.16816.F32 R44, R128.reuse, R52, R44 ;  /* 0x00000034802c723c */ /* 0x040ff2000000182c */
[----:B------:R-:W5:Y:S01]  /*dde0*/  MUFU.EX2 R114, R114 ;  /* 0x0000007200727308 */ /* 0x000f620000000800 */
        /* <DEDUP_REMOVED lines=8> */
[----:B---3--:R-:W-:Y:S01]  /*de70*/  F2FP.F16.F32.PACK_AB R70, R113, R104 ;  /* 0x000000687146723e */ /* 0x008fe200000000ff */
[----:B------:R-:W3:Y:S06]  /*de80*/  LDSM.16.MT88.4 R80, [R141+0xc800] ;  /* 0x00c800008d50783b */ /* 0x000eec0000004200 */
[----:B------:R-:W-:Y:S01]  /*de90*/  MUFU.EX2 R246, R248 ;  /* 0x000000f800f67308 */ /* 0x000fe20000000800 */
[----:B-----5:R-:W-:Y:S01]  /*dea0*/  F2FP.F16.F32.PACK_AB R71, R114, R107 ;  /* 0x0000006b7247723e */ /* 0x020fe200000000ff */
[C---:B-1----:R-:W-:Y:S08]  /*deb0*/  HMMA.16816.F32 R52, R128.reuse, R60, R52 ;  /* 0x0000003c8034723c */ /* 0x042ff00000001834 */
[----:B------:R-:W-:Y:S01]  /*dec0*/  MUFU.EX2 R204, R244 ;  /* 0x000000f400cc7308 */ /* 0x000fe20000000800 */
[C---:B------:R-:W-:Y:S01]  /*ded0*/  FMUL.FTZ R60, R133.reuse, R72 ;  /* 0x00000048853c7220 */ /* 0x040fe20000410000 */
[----:B------:R-:W-:Y:S08]  /*dee0*/  FMUL.FTZ R61, R133, R73 ;  /* 0x00000049853d7220 */ /* 0x000ff00000410000 */
[----:B------:R-:W-:Y:S01]  /*def0*/  MUFU.EX2 R179, R179 ;  /* 0x000000b300b37308 */ /* 0x000fe20000000800 */
[----:B------:R-:W-:Y:S01]  /*df00*/  MOV R133, R134 ;  /* 0x0000008600857202 */ /* 0x000fe20000000f00 */
[C---:B------:R-:W-:Y:S08]  /*df10*/  HMMA.16816.F32 R56, R128.reuse, R62, R56 ;  /* 0x0000003e8038723c */ /* 0x040ff00000001838 */
[----:B------:R-:W-:Y:S01]  /*df20*/  MUFU.EX2 R198, R200 ;  /* 0x000000c800c67308 */ /* 0x000fe20000000800 */
[C---:B------:R-:W-:Y:S01]  /*df30*/  FMUL.FTZ R62, R132.reuse, R74 ;  /* 0x0000004a843e7220 */ /* 0x040fe20000410000 */
[----:B------:R-:W-:Y:S08]  /*df40*/  FMUL.FTZ R63, R132, R75 ;  /* 0x0000004b843f7220 */ /* 0x000ff00000410000 */
[----:B------:R-:W-:Y:S01]  /*df50*/  MUFU.EX2 R183, R183 ;  /* 0x000000b700b77308 */ /* 0x000fe20000000800 */
[----:B------:R-:W1:Y:S01]  /*df60*/  LDSM.16.MT88.4 R72, [R142+0x800] ;  /* 0x000800008e48783b */ /* 0x000e620000004200 */
[----:B------:R-:W-:Y:S08]  /*df70*/  MOV R132, R135 ;  /* 0x0000008700847202 */ /* 0x000ff00000000f00 */
[----:B------:R-:W-:Y:S01]  /*df80*/  MUFU.EX2 R196, R196 ;  /* 0x000000c400c47308 */ /* 0x000fe20000000800 */
[C---:B--2---:R-:W-:Y:S09]  /*df90*/  HMMA.16816.F32 R60, R128.reuse, R84, R60 ;  /* 0x00000054803c723c */ /* 0x044ff2000000183c */
[----:B------:R-:W-:Y:S10]  /*dfa0*/  MUFU.EX2 R185, R185 ;  /* 0x000000b900b97308 */ /* 0x000ff40000000800 */
[----:B------:R-:W-:Y:S01]  /*dfb0*/  MUFU.EX2 R187, R187 ;  /* 0x000000bb00bb7308 */ /* 0x000fe20000000800 */
[----:B------:R-:W-:Y:S01]  /*dfc0*/  HMMA.16816.F32 R64, R128, R86, R64 ;  /* 0x000000568040723c */ /* 0x000fe20000001840 */
[----:B------:R-:W2:Y:S08]  /*dfd0*/  LDSM.16.MT88.4 R84, [R142+0x4800] ;  /* 0x004800008e54783b */ /* 0x000eb00000004200 */
        /* <DEDUP_REMOVED lines=13> */
[----:B------:R-:W-:Y:S08]  /*e0b0*/  LDSM.16.MT88.4 R80, [R141+0xd000] ;  /* 0x00d000008d50783b */ /* 0x000ff00000004200 */
[----:B------:R-:W-:Y:S10]  /*e0c0*/  MUFU.EX2 R160, R160 ;  /* 0x000000a000a07308 */ /* 0x000ff40000000800 */
[----:B------:R-:W-:Y:S01]  /*e0d0*/  MUFU.EX2 R197, R197 ;  /* 0x000000c500c57308 */ /* 0x000fe20000000800 */
[C---:B-1----:R-:W-:Y:S09]  /*e0e0*/  HMMA.16816.F32 R20, R68.reuse, R72, R20 ;  /* 0x000000484414723c */ /* 0x042ff20000001814 */
[----:B------:R-:W-:Y:S10]  /*e0f0*/  MUFU.EX2 R199, R199 ;  /* 0x000000c700c77308 */ /* 0x000ff40000000800 */
[----:B------:R-:W-:Y:S01]  /*e100*/  MUFU.EX2 R156, R156 ;  /* 0x0000009c009c7308 */ /* 0x000fe20000000800 */
[C---:B------:R-:W-:Y:S01]  /*e110*/  HMMA.16816.F32 R24, R68.reuse, R74, R24 ;  /* 0x0000004a4418723c */ /* 0x040fe20000001818 */
[----:B------:R-:W1:Y:S08]  /*e120*/  LDSM.16.MT88.4 R72, [R215+0x4800] ;  /* 0x00480000d748783b */ /* 0x000e700000004200 */
        /* <DEDUP_REMOVED lines=9> */
[----:B------:R-:W-:Y:S02]  /*e1c0*/  FFMA.FTZ R167, R184, R136, -R157 ;  /* 0x00000088b8a77223 */ /* 0x000fe4000001089d */
[----:B------:R5:W-:Y:S02]  /*e1d0*/  MUFU.EX2 R184, R100 ;  /* 0x0000006400b87308 */ /* 0x000be40000000800 */
[C---:B------:R-:W-:Y:S08]  /*e1e0*/  HMMA.16816.F32 R48, R68.reuse, R98, R48 ;  /* 0x000000624430723c */ /* 0x040ff00000001830 */
[----:B------:R1:W3:Y:S10]  /*e1f0*/  MUFU.EX2 R161, R96 ;  /* 0x0000006000a17308 */ /* 0x0002f40000000800 */
[----:B------:R-:W4:Y:S01]  /*e200*/  MUFU.EX2 R167, R167 ;  /* 0x000000a700a77308 */ /* 0x000f220000000800 */
[C---:B--2---:R-:W-:Y:S01]  /*e210*/  HMMA.16816.F32 R52, R68.reuse, R84, R52 ;  /* 0x000000544434723c */ /* 0x044fe20000001834 */
[----:B-----5:R-:W-:Y:S07]  /*e220*/  LDSM.16.MT88.4 R100, [R142+0x5000] ;  /* 0x005000008e64783b */ /* 0x020fee0000004200 */
[C---:B------:R-:W-:Y:S01]  /*e230*/  HMMA.16816.F32 R56, R68.reuse, R86, R56 ;  /* 0x000000564438723c */ /* 0x040fe20000001838 */
[----:B-1----:R-:W1:Y:S07]  /*e240*/  LDSM.16.MT88.4 R96, [R144+0x11000] ;  /* 0x011000009060783b */ /* 0x002e6e0000004200 */
        /* <DEDUP_REMOVED lines=11> */
[C---:B------:R-:W-:Y:S03]  /*e300*/  HMMA.16816.F32 R12, R68.reuse, R80, R12 ;  /* 0x00000050440c723c */ /* 0x040fe6000000180c */
[-C--:B------:R-:W-:Y:S01]  /*e310*/  FFMA.FTZ R80, R175, R136.reuse, -R159 ;  /* 0x00000088af507223 */ /* 0x080fe2000001089f */
[-CC-:B------:R-:W-:Y:S04]  /*e320*/  FFMA.FTZ R175, R218, R136.reuse, -R157.reuse ;  /* 0x00000088daaf7223 */ /* 0x180fe8000001089d */
[C---:B------:R-:W-:Y:S02]  /*e330*/  HMMA.16816.F32 R16, R68.reuse, R82, R16 ;  /* 0x000000524410723c */ /* 0x040fe40000001810 */
[----:B------:R-:W-:Y:S06]  /*e340*/  MUFU.EX2 R175, R175 ;  /* 0x000000af00af7308 */ /* 0x000fec0000000800 */
[C---:B------:R-:W-:Y:S08]  /*e350*/  HMMA.16816.F32 R20, R68.reuse, R88, R20 ;  /* 0x000000584414723c */ /* 0x040ff00000001814 */
[C---:B------:R-:W-:Y:S01]  /*e360*/  HMMA.16816.F32 R24, R68.reuse, R90, R24 ;  /* 0x0000005a4418723c */ /* 0x040fe20000001818 */
[----:B------:R-:W-:Y:S07]  /*e370*/  LDSM.16.MT88.4 R88, [R215+0x1800] ;  /* 0x00180000d758783b */ /* 0x000fee0000004200 */
[C---:B------:R-:W-:Y:S03]  /*e380*/  HMMA.16816.F32 R28, R68.reuse, R92, R28 ;  /* 0x0000005c441c723c */ /* 0x040fe6000000181c */
[-C--:B------:R-:W-:Y:S04]  /*e390*/  FFMA.FTZ R92, R171, R136.reuse, -R157 ;  /* 0x00000088ab5c7223 */ /* 0x080fe8000001089d */
[----:B------:R5:W-:Y:S01]  /*e3a0*/  MUFU.EX2 R218, R92 ;  /* 0x0000005c00da7308 */ /* 0x000be20000000800 */
[C---:B------:R-:W-:Y:S08]  /*e3b0*/  HMMA.16816.F32 R32, R68.reuse, R94, R32 ;  /* 0x0000005e4420723c */ /* 0x040ff00000001820 */
[C---:B-1----:R-:W-:Y:S03]  /*e3c0*/  HMMA.16816.F32 R36, R68.reuse, R96, R36 ;  /* 0x000000604424723c */ /* 0x042fe60000001824 */
[-C--:B------:R-:W-:Y:S01]  /*e3d0*/  FFMA.FTZ R96, R173, R136.reuse, -R159 ;  /* 0x00000088ad607223 */ /* 0x080fe2000001089f */
[-C--:B------:R-:W-:Y:S01]  /*e3e0*/  FFMA.FTZ R173, R206, R136.reuse, -R157 ;  /* 0x00000088cead7223 */ /* 0x080fe2000001089d */
[----:B-----5:R-:W-:Y:S01]  /*e3f0*/  LDSM.16.MT88.4 R92, [R144+0x11800] ;  /* 0x01180000905c783b */ /* 0x020fe20000004200 */
[----:B------:R-:W-:Y:S02]  /*e400*/  MUFU.EX2 R206, R252 ;  /* 0x000000fc00ce7308 */ /* 0x000fe40000000800 */
[C---:B------:R-:W-:Y:S08]  /*e410*/  HMMA.16816.F32 R40, R68.reuse, R98, R40 ;  /* 0x000000624428723c */ /* 0x040ff00000001828 */
[----:B------:R1:W-:Y:S10]  /*e420*/  MUFU.EX2 R169, R96 ;  /* 0x0000006000a97308 */ /* 0x0003f40000000800 */
[----:B------:R-:W-:Y:S01]  /*e430*/  MUFU.EX2 R173, R173 ;  /* 0x000000ad00ad7308 */ /* 0x000fe20000000800 */
[C---:B--2---:R-:W-:Y:S03]  /*e440*/  HMMA.16816.F32 R44, R68.reuse, R84, R44 ;  /* 0x00000054442c723c */ /* 0x044fe6000000182c */
[----:B------:R-:W-:Y:S06]  /*e450*/  FFMA.FTZ R84, R202, R136, -R159 ;  /* 0x00000088ca547223 */ /* 0x000fec000001089f */
[----:B------:R2:W-:Y:S01]  /*e460*/  MUFU.EX2 R202, R80 ;  /* 0x0000005000ca7308 */ /* 0x0005e20000000800 */
[C---:B------:R-:W-:Y:S01]  /*e470*/  HMMA.16816.F32 R48, R68.reuse, R86, R48 ;  /* 0x000000564430723c */ /* 0x040fe20000001830 */
[----:B-1----:R-:W-:Y:S08]  /*e480*/  LDSM.16.MT88.4 R96, [R141+0x11800] ;  /* 0x011800008d60783b */ /* 0x002ff00000004200 */
[----:B------:R1:W5:Y:S01]  /*e490*/  MUFU.EX2 R171, R84 ;  /* 0x0000005400ab7308 */ /* 0x0003620000000800 */
[C---:B------:R-:W-:Y:S01]  /*e4a0*/  HMMA.16816.F32 R52, R68.reuse, R100, R52 ;  /* 0x000000644434723c */ /* 0x040fe20000001834 */
[----:B--2---:R-:W2:Y:S07]  /*e4b0*/  LDSM.16.MT88.4 R80, [R141+0xd800] ;  /* 0x00d800008d50783b */ /* 0x004eae0000004200 */
[C---:B------:R-:W-:Y:S01]  /*e4c0*/  HMMA.16816.F32 R56, R68.reuse, R102, R56 ;  /* 0x000000664438723c */ /* 0x040fe20000001838 */
[----:B-1----:R-:W1:Y:S07]  /*e4d0*/  LDSM.16.MT88.4 R84, [R142+0x1800] ;  /* 0x001800008e54783b */ /* 0x002e6e0000004200 */
[C---:B---3--:R-:W-:Y:S01]  /*e4e0*/  HMMA.16816.F32 R60, R68.reuse, R72, R60 ;  /* 0x00000048443c723c */ /* 0x048fe2000000183c */
[----:B------:R-:W-:Y:S07]  /*e4f0*/  LDSM.16.MT88.4 R100, [R141+0x12000] ;  /* 0x012000008d64783b */ /* 0x000fee0000004200 */
[----:B------:R-:W-:Y:S03]  /*e500*/  HMMA.16816.F32 R64, R68, R74, R64 ;  /* 0x0000004a4440723c */ /* 0x000fe60000001840 */
[----:B-----5:R-:W-:Y:S01]  /*e510*/  F2FP.F16.F32.PACK_AB R68, R171, R202 ;  /* 0x000000caab44723e */ /* 0x020fe200000000ff */
[----:B------:R-:W3:Y:S01]  /*e520*/  LDSM.16.MT88.4 R72, [R142+0x5800] ;  /* 0x005800008e48783b */ /* 0x000ee20000004200 */
        /* <DEDUP_REMOVED lines=28> */
[----:B------:R-:W-:Y:S02]  /*e6f0*/  F2FP.F16.F32.PACK_AB R69, R204, R181 ;  /* 0x000000b5cc45723e */ /* 0x000fe400000000ff */
[----:B------:R-:W-:Y:S02]  /*e700*/  F2FP.F16.F32.PACK_AB R70, R198, R179 ;  /* 0x000000b3c646723e */ /* 0x000fe400000000ff */
[----:B------:R-:W-:Y:S07]  /*e710*/  F2FP.F16.F32.PACK_AB R71, R196, R183 ;  /* 0x000000b7c447723e */ /* 0x000fee00000000ff */
        /* <DEDUP_REMOVED lines=17> */
[----:B------:R-:W2:Y:S03]  /*e830*/  MUFU.EX2 R190, R192 ;  /* 0x000000c000be7308 */ /* 0x000ea60000000800 */
[C---:B------:R-:W-:Y:S07]  /*e840*/  HMMA.16816.F32 R48, R68.reuse, R102, R48 ;  /* 0x000000664430723c */ /* 0x040fee0000001830 */
[----:B------:R4:W1:Y:S01]  /*e850*/  MUFU.EX2 R180, R100 ;  /* 0x0000006400b47308 */ /* 0x0008620000000800 */
[C---:B---3--:R-:W-:Y:S01]  /*e860*/  HMMA.16816.F32 R52, R68.reuse, R72, R52 ;  /* 0x000000484434723c */ /* 0x048fe20000001834 */
[----:B----4-:R-:W-:Y:S07]  /*e870*/  LDSM.16.MT88.4 R100, [R142+0x6800] ;  /* 0x006800008e64783b */ /* 0x010fee0000004200 */
[C---:B------:R-:W-:Y:S01]  /*e880*/  HMMA.16816.F32 R56, R68.reuse, R74, R56 ;  /* 0x0000004a4438723c */ /* 0x040fe20000001838 */
[----:B------:R-:W3:Y:S07]  /*e890*/  LDSM.16.MT88.4 R72, [R141+0x12800] ;  /* 0x012800008d48783b */ /* 0x000eee0000004200 */
[C---:B------:R-:W-:Y:S08]  /*e8a0*/  HMMA.16816.F32 R60, R68.reuse, R76, R60 ;  /* 0x0000004c443c723c */ /* 0x040ff0000000183c */
[----:B------:R-:W-:Y:S01]  /*e8b0*/  HMMA.16816.F32 R64, R68, R78, R64 ;  /* 0x0000004e4440723c */ /* 0x000fe20000001840 */
[----:B------:R-:W4:Y:S02]  /*e8c0*/  LDSM.16.MT88.4 R76, [R215+0x6800] ;  /* 0x00680000d74c783b */ /* 0x000f240000004200 */
[----:B--2---:R-:W-:Y:S02]  /*e8d0*/  F2FP.F16.F32.PACK_AB R68, R190, R185 ;  /* 0x000000b9be44723e */ /* 0x004fe400000000ff */
[----:B-1----:R-:W-:Y:S02]  /*e8e0*/  F2FP.F16.F32.PACK_AB R69, R187, R180 ;  /* 0x000000b4bb45723e */ /* 0x002fe400000000ff */
        /* <DEDUP_REMOVED lines=20> */
[C---:B------:R-:W-:Y:S08]  /*ea30*/  HMMA.16816.F32 R52, R68.reuse, R100, R52 ;  /* 0x000000644434723c */ /* 0x040ff00000001834 */
[C---:B------:R-:W-:Y:S01]  /*ea40*/  HMMA.16816.F32 R56, R68.reuse, R102, R56 ;  /* 0x000000664438723c */ /* 0x040fe20000001838 */
[----:B------:R-:W-:Y:S07]  /*ea50*/  LDSM.16.MT88.4 R100, [R215+0x3800] ;  /* 0x00380000d764783b */ /* 0x000fee0000004200 */
[C---:B----4-:R-:W-:Y:S08]  /*ea60*/  HMMA.16816.F32 R60, R68.reuse, R76, R60 ;  /* 0x0000004c443c723c */ /* 0x050ff0000000183c */
        /* <DEDUP_REMOVED lines=60> */
[----:B------:R-:W-:Y:S02]  /*ee30*/  FADD.FTZ R4, R113, R4 ;  /* 0x0000000471047221 */ /* 0x000fe40000010000 */
        /* <DEDUP_REMOVED lines=62> */
.L_x_4979:
        /* <DEDUP_REMOVED lines=10> */
.L_x_5008:
        /* <DEDUP_REMOVED lines=117> */
[----:B------:R1:W-:Y:S04]  /*fa10*/  STS.64 [R8+0x4000], R76 ;  /* 0x0040004c08007388 */ /* 0x0003e80000000a00 */
[----:B------:R1:W-:Y:S04]  /*fa20*/  STS.64 [R8+0x4800], R78 ;  /* 0x0048004e08007388 */ /* 0x0003e80000000a00 */
[----:B------:R-:W-:Y:S04]  /*fa30*/  STS.64 [R15+0x4000], R72 ;  /* 0x004000480f007388 */ /* 0x000fe80000000a00 */
        /* <DEDUP_REMOVED lines=8> */
[----:B------:R-:W-:Y:S01]  /*fac0*/  LOP3.LUT R9, R6, 0x10, RZ, 0xc0, !PT ;  /* 0x0000001006097812 */ /* 0x000fe200078ec0ff */
[----:B-1----:R3:W5:Y:S01]  /*fad0*/  LD.E.64 R76, desc[UR4][R2.64+0x78] ;  /* 0x00007804024c7980 */ /* 0x002762000c101b00 */
[----:B------:R-:W1:Y:S01]  /*fae0*/  @P1 MUFU.LG2 R5, R5 ;  /* 0x0000000500051308 */ /* 0x000e620000000c00 */
[----:B------:R-:W-:Y:S02]  /*faf0*/  LOP3.LUT R8, R80, 0x1f8, RZ, 0xc0, !PT ;  /* 0x000001f850087812 */ /* 0x000fe400078ec0ff */
[----:B------:R3:W5:Y:S02]  /*fb00*/  LD.E.64 R74, desc[UR4][R2.64+0xa8] ;  /* 0x0000a804024a7980 */ /* 0x000764000c101b00 */
[----:B------:R-:W-:Y:S02]  /*fb10*/  LOP3.LUT R8, R8, 0x38, R213, 0x78, !PT ;  /* 0x0000003808087812 */ /* 0x000fe400078e78d5 */
[----:B------:R-:W-:Y:S02]  /*fb20*/  MOV R69, 0xff800000 ;  /* 0xff80000000457802 */ /* 0x000fe40000000f00 */
[----:B------:R-:W-:Y:S01]  /*fb30*/  LEA R9, R8, R9, 0x2 ;  /* 0x0000000908097211 */ /* 0x000fe200078e10ff */
[----:B------:R-:W-:Y:S01]  /*fb40*/  @P0 FMUL.FTZ R11, R4, 0.69314718246459960938 ;  /* 0x3f317218040b0820 */ /* 0x000fe20000410000 */
[----:B------:R-:W-:-:S02]  /*fb50*/  SHF.L.U32 R4, R231, 0x6, RZ ;  /* 0x00000006e7047819 */ /* 0x000fc400000006ff */
[----:B------:R-:W-:Y:S01]  /*fb60*/  IADD3 R214, PT, PT, R214, R9, RZ ;  /* 0x00000009d6d67210 */ /* 0x000fe20007ffe0ff */
[----:B------:R-:W-:Y:S01]  /*fb70*/  BAR.SYNC.DEFER_BLOCKING 0x0 ;  /* 0x0000000000007b1d */ /* 0x000fe20000010000 */
[----:B------:R-:W-:Y:S01]  /*fb80*/  MOV R70, 0xff800000 ;  /* 0xff80000000467802 */ /* 0x000fe20000000f00 */
[----:B-----5:R-:W-:Y:S01]  /*fb90*/  @P0 FFMA.FTZ R69, R0, R134, R11 ;  /* 0x0000008600450223 */ /* 0x020fe2000001000b */
[----:B------:R-:W-:Y:S01]  /*fba0*/  LOP3.LUT P0, RZ, R212, 0x3, RZ, 0xc0, !PT ;  /* 0x00000003d4ff7812 */ /* 0x000fe2000780c0ff */
[----:B-1----:R-:W-:Y:S01]  /*fbb0*/  @P1 FMUL.FTZ R5, R5, 0.69314718246459960938 ;  /* 0x3f31721805051820 */ /* 0x002fe20000410000 */
[----:B------:R-:W-:Y:S01]  /*fbc0*/  LOP3.LUT R213, R213, 0x30, RZ, 0xc0, !PT ;  /* 0x00000030d5d57812 */ /* 0x000fe200078ec0ff */
[----:B------:R-:W-:Y:S01]  /*fbd0*/  BSSY.RECONVERGENT B0, `(.L_x_4988) ;  /* 0x0000021000007945 */ /* 0x000fe20003800200 */
[----:B------:R-:W-:Y:S01]  /*fbe0*/  SHF.R.U32.HI R68, RZ, 0x2, R212 ;  /* 0x00000002ff447819 */ /* 0x000fe200000116d4 */
[----:B------:R-:W-:-:S03]  /*fbf0*/  @P1 FFMA.FTZ R70, R0, R135, R5 ;  /* 0x0000008700461223 */ /* 0x000fc60000010005 */
        /* <DEDUP_REMOVED lines=30> */
.L_x_4989:
[----:B------:R-:W-:Y:S05]  /*fde0*/  BSYNC.RECONVERGENT B0 ;  /* 0x0000000000007941 */ /* 0x000fea0003800200 */
.L_x_4988:
[----:B------:R-:W-:Y:S01]  /*fdf0*/  SHF.R.U32.HI R212, RZ, 0x4, R212 ;  /* 0x00000004ffd47819 */ /* 0x000fe200000116d4 */
[----:B---3--:R3:W5:Y:S01]  /*fe00*/  LD.E R2, desc[UR4][R2.64+0xc0] ;  /* 0x0000c00402027980 */ /* 0x008762000c101900 */
[----:B----4-:R-:W-:Y:S01]  /*fe10*/  LOP3.LUT R69, R208, 0x1f80, RZ, 0xc0, !PT ;  /* 0x00001f80d0457812 */ /* 0x010fe200078ec0ff */
[----:B------:R-:W-:Y:S01]  /*fe20*/  IMAD R84, R71, R84, RZ ;  /* 0x0000005447547224 */ /* 0x000fe200078e02ff */
[CC--:B------:R-:W-:Y:S01]  /*fe30*/  ISETP.GE.AND P3, PT, R212.reuse, R219.reuse, PT ;  /* 0x000000dbd400720c */ /* 0x0c0fe20003f66270 */
[C---:B------:R-:W-:Y:S01]  /*fe40*/  VIADD R0, R212.reuse, 0x8 ;  /* 0x00000008d4007836 */ /* 0x040fe20000000000 */
[----:B------:R-:W-:Y:S01]  /*fe50*/  LOP3.LUT R69, R69, 0x3c, R80, 0xf8, !PT ;  /* 0x0000003c45457812 */ /* 0x000fe200078ef850 */
[----:B------:R-:W-:Y:S01]  /*fe60*/  VIADD R68, R212, 0x18 ;  /* 0x00000018d4447836 */ /* 0x000fe20000000000 */
        /* <DEDUP_REMOVED lines=22> */
.L_x_4991:
[----:B------:R-:W-:Y:S05]  /*ffd0*/  BSYNC.RECONVERGENT B0 ;  /* 0x0000000000007941 */ /* 0x000fea0003800200 */
.L_x_4990:
        /* <DEDUP_REMOVED lines=12> */
.L_x_4993:
[----:B------:R-:W-:Y:S05]  /*100a0*/  BSYNC.RECONVERGENT B0 ;  /* 0x0000000000007941 */ /* 0x000fea0003800200 */
.L_x_4992:
        /* <DEDUP_REMOVED lines=11> */
.L_x_4995:
[----:B------:R-:W-:Y:S05]  /*10160*/  BSYNC.RECONVERGENT B0 ;  /* 0x0000000000007941 */ /* 0x000fea0003800200 */
.L_x_4994:
        /* <DEDUP_REMOVED lines=11> */
.L_x_4997:
[----:B------:R-:W-:Y:S05]  /*10220*/  BSYNC.RECONVERGENT B0 ;  /* 0x0000000000007941 */ /* 0x000fea0003800200 */
.L_x_4996:
        /* <DEDUP_REMOVED lines=10> */
.L_x_4999:
[----:B------:R-:W-:Y:S05]  /*102d0*/  BSYNC.RECONVERGENT B0 ;  /* 0x0000000000007941 */ /* 0x000fea0003800200 */
.L_x_4998:
        /* <DEDUP_REMOVED lines=10> */
.L_x_5001:
[----:B------:R-:W-:Y:S05]  /*10380*/  BSYNC.RECONVERGENT B0 ;  /* 0x0000000000007941 */ /* 0x000fea0003800200 */
.L_x_5000:
        /* <DEDUP_REMOVED lines=10> */
.L_x_5003:
[----:B------:R-:W-:Y:S05]  /*10430*/  BSYNC.RECONVERGENT B0 ;  /* 0x0000000000007941 */ /* 0x000fea0003800200 */
.L_x_5002:
[----:B------:R-:W-:-:S04]  /*10440*/  MOV R231, 0x0 ;  /* 0x0000000000e77802 */ /* 0x000fc80000000f00 */
[----:B-12345:R-:W-:Y:S05]  /*10450*/  @P3 RET.REL.NODEC R230 `(_ZN5flash24flash_fwd_splitkv_kernelI23Flash_fwd_kernel_traitsILi128ELi64ELi128ELi4ELb0ELb0EN7cutlass6half_tE19Flash_kernel_traitsILi128ELi64ELi128ELi4ES3_EELb0ELb0ELb1ELb0ELb0ELb1ELb1ELb0EEEvNS_16Flash_fwd_paramsE) ;  /* 0xfffffef8e6e83950 */ /* 0x03efea0003c3ffff */
[-C--:B------:R-:W-:Y:S01]  /*10460*/  ISETP.GE.AND P2, PT, R71, R2.reuse, PT ;  /* 0x000000024700720c */ /* 0x080fe20003f46270 */
[----:B------:R-:W-:Y:S01]  /*10470*/  IMAD.MOV.U32 R231, RZ, RZ, 0x0 ;  /* 0x00000000ffe77424 */ /* 0x000fe200078e00ff */
[----:B------:R-:W-:-:S11]  /*10480*/  ISETP.GE.AND P0, PT, R69, R2, PT ;  /* 0x000000024500720c */ /* 0x000fd60003f06270 */
[----:B------:R-:W-:-:S04]  /*10490*/  @!P2 LEA R8, P1, R73, R76, 0x2 ;  /* 0x0000004c4908a211 */ /* 0x000fc800078210ff */
[----:B------:R-:W-:-:S05]  /*104a0*/  @!P2 LEA.HI.X R9, R73, R77, R84, 0x2, P1 ;  /* 0x0000004d4909a211 */ /* 0x000fca00008f1454 */
[----:B------:R1:W-:Y:S02]  /*104b0*/  @!P2 ST.E.128 desc[UR4][R8.64+0x7000], R36 ;  /* 0x007000240800a985 */ /* 0x0003e4000c101d04 */
[----:B-1----:R-:W-:Y:S05]  /*104c0*/  @P0 RET.REL.NODEC R230 `(_ZN5flash24flash_fwd_splitkv_kernelI23Flash_fwd_kernel_traitsILi128ELi64ELi128ELi4ELb0ELb0EN7cutlass6half_tE19Flash_kernel_traitsILi128ELi64ELi128ELi4ES3_EELb0ELb0ELb1ELb0ELb0ELb1ELb1ELb0EEEvNS_16Flash_fwd_paramsE) ;  /* 0xfffffef8e6cc0950 */ /* 0x002fea0003c3ffff */
[----:B------:R-:W-:Y:S01]  /*104d0*/  LEA R2, P0, R73, R76, 0x2 ;  /* 0x0000004c49027211 */ /* 0x000fe200078010ff */
[----:B------:R-:W-:-:S03]  /*104e0*/  IMAD.MOV.U32 R231, RZ, RZ, 0x0 ;  /* 0x00000000ffe77424 */ /* 0x000fc600078e00ff */
[----:B------:R-:W-:-:S05]  /*104f0*/  LEA.HI.X R3, R73, R77, R84, 0x2, P0 ;  /* 0x0000004d49037211 */ /* 0x000fca00000f1454 */
[----:B------:R1:W-:Y:S02]  /*10500*/  ST.E.128 desc[UR4][R2.64+0x7100], R4 ;  /* 0x0071000402007985 */ /* 0x0003e4000c101d04 */
[----:B-1----:R-:W-:Y:S05]  /*10510*/  RET.REL.NODEC R230 `(_ZN5flash24flash_fwd_splitkv_kernelI23Flash_fwd_kernel_traitsILi128ELi64ELi128ELi4ELb0ELb0EN7cutlass6half_tE19Flash_kernel_traitsILi128ELi64ELi128ELi4ES3_EELb0ELb0ELb1ELb0ELb0ELb1ELb1ELb0EEEvNS_16Flash_fwd_paramsE) ;  /* 0xfffffef8e6b87950 */ /* 0x002fea0003c3ffff */
.L_x_4987:
[----:B------:R-:W-:Y:S01]  /*10520*/  MOV R7, 0x2 ;  /* 0x0000000200077802 */ /* 0x000fe20000000f00 */
[----:B------:R-:W-:Y:S01]  /*10530*/  IMAD.MOV.U32 R4, RZ, RZ, 0x1f ;  /* 0x0000001fff047424 */ /* 0x000fe200078e00ff */
[----:B------:R-:W-:-:S07]  /*10540*/  MOV R6, 0xffffffff ;  /* 0xffffffff00067802 */ /* 0x000fce0000000f00 */
[----:B-1---5:R-:W-:Y:S05]  /*10550*/  WARPSYNC.COLLECTIVE R6, `(.L_x_5004) ;  /* 0x0000000006087348 */ /* 0x022fea0003c00000 */
[----:B------:R2:W3:Y:S02]  /*10560*/  SHFL.BFLY P0, R10, R242, R7, R4 ;  /* 0x0c000007f20a7389 */ /* 0x0004e40000000004 */
[----:B-123-5:R-:W-:Y:S05]  /*10570*/  ENDCOLLECTIVE ;  /* 0x000000000000791b */ /* 0x02efea0003800000 */
.L_x_5004:
[----:B------:R-:W-:Y:S02]  /*10580*/  IMAD.MOV.U32 R5, RZ, RZ, R10 ;  /* 0x000000ffff057224 */ /* 0x000fe400078e000a */
[----:B------:R-:W-:Y:S02]  /*10590*/  IMAD.MOV.U32 R7, RZ, RZ, 0x1 ;  /* 0x00000001ff077424 */ /* 0x000fe400078e00ff */
[----:B------:R-:W-:-:S05]  /*105a0*/  FADD.FTZ R8, R5, R242 ;  /* 0x000000f205087221 */ /* 0x000fca0000010000 */
[----:B------:R-:W-:-:S07]  /*105b0*/  MOV R242, R8 ;  /* 0x0000000800f27202 */ /* 0x000fce0000000f00 */
[----:B------:R-:W-:Y:S05]  /*105c0*/  WARPSYNC.COLLECTIVE R6, `(.L_x_5005) ;  /* 0x0000000006087348 */ /* 0x000fea0003c00000 */
[----:B------:R1:W2:Y:S02]  /*105d0*/  SHFL.BFLY P0, R10, R242, R7, R4 ;  /* 0x0c000007f20a7389 */ /* 0x0002a40000000004 */
[----:B-12---:R-:W-:Y:S05]  /*105e0*/  ENDCOLLECTIVE ;  /* 0x000000000000791b */ /* 0x006fea0003800000 */
.L_x_5005:
[----:B------:R-:W-:Y:S01]  /*105f0*/  MOV R242, R243 ;  /* 0x000000f300f27202 */ /* 0x000fe20000000f00 */
[----:B------:R-:W-:Y:S01]  /*10600*/  IMAD.MOV.U32 R7, RZ, RZ, 0x2 ;  /* 0x00000002ff077424 */ /* 0x000fe200078e00ff */
[----:B------:R-:W-:-:S07]  /*10610*/  MOV R5, R10 ;  /* 0x0000000a00057202 */ /* 0x000fce0000000f00 */
[----:B------:R-:W-:Y:S05]  /*10620*/  WARPSYNC.COLLECTIVE R6, `(.L_x_5006) ;  /* 0x0000000006087348 */ /* 0x000fea0003c00000 */
[----:B------:R1:W2:Y:S02]  /*10630*/  SHFL.BFLY P0, R10, R242, R7, R4 ;  /* 0x0c000007f20a7389 */ /* 0x0002a40000000004 */
[----:B-12---:R-:W-:Y:S05]  /*10640*/  ENDCOLLECTIVE ;  /* 0x000000000000791b */ /* 0x006fea0003800000 */
.L_x_5006:
[----:B------:R-:W-:Y:S01]  /*10650*/  FADD.FTZ R5, R8, R5 ;  /* 0x0000000508057221 */ /* 0x000fe20000010000 */
[----:B------:R-:W-:Y:S01]  /*10660*/  FADD.FTZ R9, R10, R243 ;  /* 0x000000f30a097221 */ /* 0x000fe20000010000 */
[----:B------:R-:W-:-:S04]  /*10670*/  MOV R7, 0x1 ;  /* 0x0000000100077802 */ /* 0x000fc80000000f00 */
[----:B------:R-:W-:-:S07]  /*10680*/  MOV R242, R9 ;  /* 0x0000000900f27202 */ /* 0x000fce0000000f00 */
[----:B------:R-:W-:Y:S05]  /*10690*/  WARPSYNC.COLLECTIVE R6, `(.L_x_5007) ;  /* 0x0000000006087348 */ /* 0x000fea0003c00000 */
[----:B------:R1:W2:Y:S02]  /*106a0*/  SHFL.BFLY P0, R10, R242, R7, R4 ;  /* 0x0c000007f20a7389 */ /* 0x0002a40000000004 */
[----:B-12---:R-:W-:Y:S05]  /*106b0*/  ENDCOLLECTIVE ;  /* 0x000000000000791b */ /* 0x006fea0003800000 */
.L_x_5007:
[----:B------:R-:W-:Y:S05]  /*106c0*/  BRA `(.L_x_5008) ;  /* 0xffffffe800fc7947 */ /* 0x000fea000383ffff */
.L_x_5009:
        /* <DEDUP_REMOVED lines=11> */
.L_x_14925:


//--------------------- .text._ZN5flash24flash_fwd_splitkv_kernelI23Flash_fwd_kernel_traitsILi128ELi64ELi128ELi4ELb0ELb0EN7cutlass6half_tE19Flash_kernel_traitsILi128ELi64ELi128ELi4ES3_EELb0ELb0ELb0ELb0ELb1ELb0ELb1ELb1EEEvNS_16Flash_fwd_paramsE --------------------------
	.section	.text._ZN5flash24flash_fwd_splitkv_kernelI23Flash_fwd_kernel_traitsILi128ELi64ELi128ELi4ELb0ELb0EN7cutlass6half_tE19Flash_kernel_traitsILi128ELi64ELi128ELi4ES3_EELb0ELb0ELb0ELb0ELb1ELb0ELb1ELb1EEEvNS_16Flash_fwd_paramsE,"ax",@progbits
	.align	128
        .global         _ZN5flash24flash_fwd_splitkv_kernelI23Flash_fwd_kernel_traitsILi128ELi64ELi128ELi4ELb0ELb0EN7cutlass6half_tE19Flash_kernel_traitsILi128ELi64ELi128ELi4ES3_EELb0ELb0ELb0ELb0ELb1ELb0ELb1ELb1EEEvNS_16Flash_fwd_paramsE
        .type           _ZN5flash24flash_fwd_splitkv_kernelI23Flash_fwd_kernel_traitsILi128ELi64ELi128ELi4ELb0ELb0EN7cutlass6half_tE19Flash_kernel_traitsILi128ELi64ELi128ELi4ES3_EELb0ELb0ELb0ELb0ELb1ELb0ELb1ELb1EEEvNS_16Flash_fwd_paramsE,@function
        .size           _ZN5flash24flash_fwd_splitkv_kernelI23Flash_fwd_kernel_traitsILi128ELi64ELi128ELi4ELb0ELb0EN7cutlass6half_tE19Flash_kernel_traitsILi128ELi64ELi128ELi4ES3_EELb0ELb0ELb0ELb0ELb1ELb0ELb1ELb1EEEvNS_16Flash_fwd_paramsE,(.L_x_14926 - _ZN5flash24flash_fwd_splitkv_kernelI23Flash_fwd_kernel_traitsILi128ELi64ELi128ELi4ELb0ELb0EN7cutlass6half_tE19Flash_kernel_traitsILi128ELi64ELi128ELi4ES3_EELb0ELb0ELb0ELb0ELb1ELb0ELb1ELb1EEEvNS_16Flash_fwd_paramsE)
        .other          _ZN5flash24flash_fwd_splitkv_kernelI23Flash_fwd_kernel_traitsILi128ELi64ELi128ELi4ELb0ELb0EN7cutlass6half_tE19Flash_kernel_traitsILi128ELi64ELi128ELi4ES3_EELb0ELb0ELb0ELb0ELb1ELb0ELb1ELb1EEEvNS_16Flash_fwd_paramsE,@"STO_CUDA_ENTRY STV_DEFAULT"
_ZN5flash24flash_fwd_splitkv_kernelI23Flash_fwd_kernel_traitsILi128ELi64ELi128ELi4ELb0ELb0EN7cutlass6half_tE19Flash_kernel_traitsILi128ELi64ELi128ELi4ES3_EELb0ELb0ELb0ELb0ELb1ELb0ELb1ELb1EEEvNS_16Flash_fwd_paramsE:
.text._ZN5flash24flash_fwd_splitkv_kernelI23Flash_fwd_kernel_traitsILi128ELi64ELi128ELi4ELb0ELb0EN7cutlass6half_tE19Flash_kernel_traitsILi128ELi64ELi128ELi4ES3_EELb0ELb0ELb0ELb0ELb1ELb0ELb1ELb1EEEvNS_16Flash_fwd_paramsE:
        /* <DEDUP_REMOVED lines=9> */
[----:B------:R-:W2:Y:S08]  /*0090*/  LDC R8, c[0x0][0x374] ;  /* 0x0000dd00ff087b82 */ /* 0x000eb00000000800 */
        /* <DEDUP_REMOVED lines=18> */
[----:B--2-4-:R-:W-:Y:S02]  /*01c0*/  IMAD R219, R0, R219, UR4 ;  /* 0x0000000400db7e24 */ /* 0x014fe4000f8e02db */
[----:B------:R-:W-:Y:S05]  /*01d0*/  CALL.REL.NOINC `($_ZN5flash24flash_fwd_splitkv_kernelI23Flash_fwd_kernel_traitsILi128ELi64ELi128ELi4ELb0ELb0EN7cutlass6half_tE19Flash_kernel_traitsILi128ELi64ELi128ELi4ES3_EELb0ELb0ELb0ELb0ELb1ELb0ELb1ELb1EEEvNS_16Flash_fwd_paramsE$_ZN5flash30compute_attn_1rowblock_splitkvI23Flash_fwd_kernel_traitsILi128ELi64ELi128ELi4ELb0ELb0EN7cutlass6half_tE19Flash_kernel_traitsILi128ELi64ELi128ELi4ES3_EELb0ELb0ELb0ELb0ELb1ELb0ELb1ELb1ENS_16Flash_fwd_paramsEEEvRKT8_iiiii) ;  /* 0x0000000000087944 */ /* 0x000fea0003c00000 */
[----:B------:R-:W-:Y:S05]  /*01e0*/  BSYNC.RECONVERGENT B3 ;  /* 0x0000000000037941 */ /* 0x000fea0003800200 */
.L_x_5010:
[----:B------:R-:W-:Y:S05]  /*01f0*/  EXIT ;  /* 0x000000000000794d */ /* 0x000fea0003800000 */
        .type           $_ZN5flash24flash_fwd_splitkv_kernelI23Flash_fwd_kernel_traitsILi128ELi64ELi128ELi4ELb0ELb0EN7cutlass6half_tE19Flash_kernel_traitsILi128ELi64ELi128ELi4ES3_EELb0ELb0ELb0ELb0ELb1ELb0ELb1ELb1EEEvNS_16Flash_fwd_paramsE$_ZN5flash30compute_attn_1rowblock_splitkvI23Flash_fwd_kernel_traitsILi128ELi64ELi128ELi4ELb0ELb0EN7cutlass6half_tE19Flash_kernel_traitsILi128ELi64ELi128ELi4ES3_EELb0ELb0ELb0ELb0ELb1ELb0ELb1ELb1ENS_16Flash_fwd_paramsEEEvRKT8_iiiii,@function
        .size           $_ZN5flash24flash_fwd_splitkv_kernelI23Flash_fwd_kernel_traitsILi128ELi64ELi128ELi4ELb0ELb0EN7cutlass6half_tE19Flash_kernel_traitsILi128ELi64ELi128ELi4ES3_EELb0ELb0ELb0ELb0ELb1ELb0ELb1ELb1EEEvNS_16Flash_fwd_paramsE$_ZN5flash30compute_attn_1rowblock_splitkvI23Flash_fwd_kernel_traitsILi128ELi64ELi128ELi4ELb0ELb0EN7cutlass6half_tE19Flash_kernel_traitsILi128ELi64ELi128ELi4ES3_EELb0ELb0ELb0ELb0ELb1ELb0ELb1ELb1ENS_16Flash_fwd_paramsEEEvRKT8_iiiii,(.L_x_14926 - $_ZN5flash24flash_fwd_splitkv_kernelI23Flash_fwd_kernel_traitsILi128ELi64ELi128ELi4ELb0ELb0EN7cutlass6half_tE19Flash_kernel_traitsILi128ELi64ELi128ELi4ES3_EELb0ELb0ELb0ELb0ELb1ELb0ELb1ELb1EEEvNS_16Flash_fwd_paramsE$_ZN5flash30compute_attn_1rowblock_splitkvI23Flash_fwd_kernel_traitsILi128ELi64ELi128ELi4ELb0ELb0EN7cutlass6half_tE19Flash_kernel_traitsILi128ELi64ELi128ELi4ES3_EELb0ELb0ELb0ELb0ELb1ELb0ELb1ELb1ENS_16Flash_fwd_paramsEEEvRKT8_iiiii)
$_ZN5flash24flash_fwd_splitkv_kernelI23Flash_fwd_kernel_traitsILi128ELi64ELi128ELi4ELb0ELb0EN7cutlass6half_tE19Flash_kernel_traitsILi128ELi64ELi128ELi4ES3_EELb0ELb0ELb0ELb0ELb1ELb0ELb1ELb1EEEvNS_16Flash_fwd_paramsE$_ZN5flash30compute_attn_1rowblock_splitkvI23Flash_fwd_kernel_traitsILi128ELi64ELi128ELi4ELb0ELb0EN7cutlass6half_tE19Flash_kernel_traitsILi128ELi64ELi128ELi4ES3_EELb0ELb0ELb0ELb0ELb1ELb0ELb1ELb1ENS_16Flash_fwd_paramsEEEvRKT8_iiiii:
        /* <DEDUP_REMOVED lines=13> */
[----:B------:R-:W-:Y:S01]  /*02d0*/  ISETP.NE.AND.EX P3, PT, R17, RZ, PT, P2 ;  /* 0x000000ff1100720c */ /* 0x000fe20003f65320 */
[----:B------:R-:W-:Y:S01]  /*02e0*/  IMAD.WIDE.U32 R16, R221, 0x4, R16 ;  /* 0x00000004dd107825 */ /* 0x000fe200078e0010 */
[----:B------:R-:W-:Y:S02]  /*02f0*/  ISETP.NE.AND.EX P4, PT, R13, RZ, PT, P4 ;  /* 0x000000ff0d00720c */ /* 0x000fe40003f85340 */
[C---:B------:R-:W-:Y:S02]  /*0300*/  ISETP.NE.AND.EX P6, PT, R11.reuse, RZ, PT, P5 ;  /* 0x000000ff0b00720c */ /* 0x040fe40003fc5350 */
[----:B------:R-:W-:Y:S02]  /*0310*/  IADD3 R32, P0, PT, R10, R2, RZ ;  /* 0x000000020a207210 */ /* 0x000fe40007f1e0ff */
[----:B------:R-:W-:Y:S01]  /*0320*/  ISETP.NE.U32.AND P2, PT, R12, RZ, PT ;  /* 0x000000ff0c00720c */ /* 0x000fe20003f45070 */
[----:B------:R1:W5:Y:S02]  /*0330*/  @P1 LD.E R5, desc[UR4][R16.64] ;  /* 0x0000000410051980 */ /* 0x000364000c101900 */
[----:B------:R-:W-:-:S02]  /*0340*/  IMAD.X R33, R11, 0x1, R0, P0 ;  /* 0x000000010b217824 */ /* 0x000fc400000e0600 */
[----:B------:R-:W-:Y:S01]  /*0350*/  IMAD.MOV.U32 R11, RZ, RZ, RZ ;  /* 0x000000ffff0b7224 */ /* 0x000fe200078e00ff */
[----:B------:R1:W5:Y:S04]  /*0360*/  @P3 LD.E R4, desc[UR4][R16.64+0x4] ;  /* 0x0000040410043980 */ /* 0x000368000c101900 */
[----:B------:R1:W5:Y:S04]  /*0370*/  @!P3 LD.E R218, desc[UR4][R132.64+0xb4] ;  /* 0x0000b40484dab980 */ /* 0x000368000c101900 */
[----:B------:R1:W5:Y:S04]  /*0380*/  @!P4 LD.E R80, desc[UR4][R132.64+0xb8] ;  /* 0x0000b8048450c980 */ /* 0x000368000c101900 */
[----:B------:R1:W5:Y:S01]  /*0390*/  @P6 LD.E R11, desc[UR4][R32.64] ;  /* 0x00000004200b6980 */ /* 0x000362000c101900 */
[----:B------:R-:W-:-:S02]  /*03a0*/  ISETP.NE.AND.EX P2, PT, R13, RZ, PT, P2 ;  /* 0x000000ff0d00720c */ /* 0x000fc40003f45320 */
        /* <DEDUP_REMOVED lines=11> */
.L_x_5012:
[----:B------:R-:W-:Y:S05]  /*0460*/  BSYNC.RECONVERGENT B0 ;  /* 0x0000000000007941 */ /* 0x000fea0003800200 */
.L_x_5011:
[----:B------:R-:W-:Y:S04]  /*0470*/  BSSY.RECONVERGENT B0, `(.L_x_5013) ;  /* 0x0000007000007945 */ /* 0x000fe80003800200 */
[----:B------:R-:W-:Y:S05]  /*0480*/  @!P4 BRA `(.L_x_5014) ;  /* 0x000000000014c947 */ /* 0x000fea0003800000 */
[----:B------:R-:W3:Y:S02]  /*0490*/  LD.E.U8 R3, desc[UR4][R132.64+0x1b2] ;  /* 0x0001b20484037980 */ /* 0x000ee4000c101100 */
[----:B---3--:R-:W-:-:S13]  /*04a0*/  ISETP.NE.AND P0, PT, R3, RZ, PT ;  /* 0x000000ff0300720c */ /* 0x008fda0003f05270 */
[----:B------:R-:W3:Y:S02]  /*04b0*/  @P0 LD.E R3, desc[UR4][R12.64+0x4] ;  /* 0x000004040c030980 */ /* 0x000ee4000c101900 */
[----:B---3-5:R-:W-:-:S06]  /*04c0*/  @P0 IADD3 R80, PT, PT, R3, -R14, RZ ;  /* 0x8000000e03500210 */ /* 0x028fcc0007ffe0ff */
[----:B------:R3:W5:Y:S02]  /*04d0*/  @!P0 LD.E R80, desc[UR4][R12.64] ;  /* 0x000000040c508980 */ /* 0x000764000c101900 */
.L_x_5014:
[----:B------:R-:W-:Y:S05]  /*04e0*/  BSYNC.RECONVERGENT B0 ;  /* 0x0000000000007941 */ /* 0x000fea0003800200 */
.L_x_5013:
        /* <DEDUP_REMOVED lines=9> */
.L_x_5016:
[----:B------:R-:W4:Y:S01]  /*0580*/  LD.E.64 R6, desc[UR4][R132.64+0x108] ;  /* 0x0001080484067980 */ /* 0x000f22000c101b00 */
[----:B------:R-:W-:Y:S01]  /*0590*/  BSSY.RECONVERGENT B0, `(.L_x_5018) ;  /* 0x0000006000007945 */ /* 0x000fe20003800200 */
[----:B------:R-:W-:Y:S01]  /*05a0*/  IMAD.MOV.U32 R3, RZ, RZ, RZ ;  /* 0x000000ffff037224 */ /* 0x000fe200078e00ff */
[----:B----4-:R-:W-:-:S04]  /*05b0*/  ISETP.NE.U32.AND P0, PT, R6, RZ, PT ;  /* 0x000000ff0600720c */ /* 0x010fc80003f05070 */
[----:B------:R-:W-:-:S13]  /*05c0*/  ISETP.NE.AND.EX P0, PT, R7, RZ, PT, P0 ;  /* 0x000000ff0700720c */ /* 0x000fda0003f05300 */
[----:B------:R-:W-:Y:S05]  /*05d0*/  @!P0 BRA `(.L_x_5019) ;  /* 0x0000000000048947 */ /* 0x000fea0003800000 */
[----:B------:R4:W5:Y:S02]  /*05e0*/  LD.E R3, desc[UR4][R132.64+0xbc] ;  /* 0x0000bc0484037980 */ /* 0x000964000c101900 */
.L_x_5019:
[----:B------:R-:W-:Y:S05]  /*05f0*/  BSYNC.RECONVERGENT B0 ;  /* 0x0000000000007941 */ /* 0x000fea0003800200 */
.L_x_5018:
[----:B-----5:R-:W-:Y:S02]  /*0600*/  IADD3 R68, PT, PT, R80, R3, RZ ;  /* 0x0000000350447210 */ /* 0x020fe40007ffe0ff */
.L_x_5017:
[----:B------:R-:W-:Y:S05]  /*0610*/  BSYNC.RECONVERGENT B1 ;  /* 0x0000000000017941 */ /* 0x000fea0003800200 */
.L_x_5015:
[----:B------:R-:W-:Y:S01]  /*0620*/  IMAD.SHL.U32 R79, R216, 0x40, RZ ;  /* 0x00000040d84f7824 */ /* 0x000fe200078e00ff */
[----:B------:R-:W-:-:S04]  /*0630*/  MOV R209, 0x0 ;  /* 0x0000000000d17802 */ /* 0x000fc80000000f00 */
[----:B------:R-:W-:-:S13]  /*0640*/  ISETP.GT.AND P0, PT, R218, R79, PT ;  /* 0x0000004fda00720c */ /* 0x000fda0003f04270 */
[----:B-1234-:R-:W-:Y:S05]  /*0650*/  @!P0 RET.REL.NODEC R208 `(_ZN5flash24flash_fwd_splitkv_kernelI23Flash_fwd_kernel_traitsILi128ELi64ELi128ELi4ELb0ELb0EN7cutlass6half_tE19Flash_kernel_traitsILi128ELi64ELi128ELi4ES3_EELb0ELb0ELb0ELb0ELb1ELb0ELb1ELb1EEEvNS_16Flash_fwd_paramsE) ;  /* 0xfffffff8d0688950 */ /* 0x01efea0003c3ffff */
        /* <DEDUP_REMOVED lines=8> */
[----:B------:R-:W3:Y:S02]  /*06e0*/  F2I.FTZ.U32.TRUNC.NTZ R13, R12 ;  /* 0x0000000c000d7305 */ /* 0x000ee4000021f000 */
[----:B---3--:R-:W-:Y:S02]  /*06f0*/  IMAD.MOV R6, RZ, RZ, -R13 ;  /* 0x000000ffff067224 */ /* 0x008fe400078e0a0d */
        /* <DEDUP_REMOVED lines=32> */
[----:B------:R-:W5:Y:S04]  /*0900*/  LD.E.64 R6, desc[UR4][R132.64+0xa8] ;  /* 0x0000a80484067980 */ /* 0x000f68000c101b00 */
[----:B------:R-:W5:Y:S01]  /*0910*/  LD.E.64 R8, desc[UR4][R132.64+0x78] ;  /* 0x0000780484087980 */ /* 0x000f62000c101b00 */
[----:B------:R-:W-:-:S02]  /*0920*/  IMAD.SHL.U32 R11, R77, 0x8, RZ ;  /* 0x000000084d0b7824 */ /* 0x000fc400078e00ff */
[----:B------:R-:W-:-:S03]  /*0930*/  IMAD.MOV.U32 R209, RZ, RZ, 0x0 ;  /* 0x00000000ffd17424 */ /* 0x000fc600078e00ff */
[----:B------:R-:W-:Y:S01]  /*0940*/  LOP3.LUT R11, R11, 0x1f80, RZ, 0xc0, !PT ;  /* 0x00001f800b0b7812 */ /* 0x000fe200078ec0ff */
[----:B--2---:R-:W-:-:S04]  /*0950*/  IMAD R2, R2, UR8, R221 ;  /* 0x0000000802027c24 */ /* 0x004fc8000f8e02dd */
[----:B---3--:R-:W-:Y:S02]  /*0960*/  IMAD R2, R2, R4, R219 ;  /* 0x0000000402027224 */ /* 0x008fe400078e02db */
[----:B------:R-:W-:Y:S02]  /*0970*/  IMAD.SHL.U32 R4, R77, 0x4, RZ ;  /* 0x000000044d047824 */ /* 0x000fe400078e00ff */
[----:B------:R-:W-:Y:S01]  /*0980*/  IMAD R3, R3, R2, R79 ;  /* 0x0000000203037224 */ /* 0x000fe200078e024f */
[----:B------:R-:W-:Y:S01]  /*0990*/  SHF.R.U32.HI R2, RZ, 0x4, R77 ;  /* 0x00000004ff027819 */ /* 0x000fe2000001164d */
[----:B------:R-:W-:Y:S01]  /*09a0*/  IMAD.IADD R79, R218, 0x1, -R79 ;  /* 0x00000001da4f7824 */ /* 0x000fe200078e0a4f */
[----:B------:R-:W-:Y:S01]  /*09b0*/  LOP3.LUT R11, R11, 0x3c, R4, 0xf8, !PT ;  /* 0x0000003c0b0b7812 */ /* 0x000fe200078ef804 */
[C---:B----4-:R-:W-:Y:S01]  /*09c0*/  IMAD R0, R3.reuse, R0, RZ ;  /* 0x0000000003007224 */ /* 0x050fe200078e02ff */
[C---:B------:R-:W-:Y:S01]  /*09d0*/  IADD3 R5, P0, PT, R3.reuse, R2, RZ ;  /* 0x0000000203057210 */ /* 0x040fe20007f1e0ff */
[C---:B------:R-:W-:Y:S01]  /*09e0*/  VIADD R10, R2.reuse, 0x8 ;  /* 0x00000008020a7836 */ /* 0x040fe20000000000 */
[C---:B------:R-:W-:Y:S01]  /*09f0*/  ISETP.GE.AND P4, PT, R2.reuse, R79, PT ;  /* 0x0000004f0200720c */ /* 0x040fe20003f86270 */
[----:B------:R-:W-:Y:S01]  /*0a00*/  VIADD R4, R2, 0x10 ;  /* 0x0000001002047836 */ /* 0x000fe20000000000 */
[----:B------:R-:W-:-:S02]  /*0a10*/  LEA.HI.X.SX32 R3, R3, RZ, 0x1, P0 ;  /* 0x000000ff03037211 */ /* 0x000fc400000f0eff */
[C---:B-----5:R-:W-:Y:S02]  /*0a20*/  LEA R6, P0, R5.reuse, R6, 0x2 ;  /* 0x0000000605067211 */ /* 0x060fe400078010ff */
[----:B------:R-:W-:Y:S01]  /*0a30*/  ISETP.GE.AND P5, PT, R10, R79, PT ;  /* 0x0000004f0a00720c */ /* 0x000fe20003fa6270 */
[----:B------:R-:W-:Y:S01]  /*0a40*/  VIADD R10, R2, 0x18 ;  /* 0x00000018020a7836 */ /* 0x000fe20000000000 */
[C---:B------:R-:W-:Y:S02]  /*0a50*/  IADD3 R11, P1, PT, R0.reuse, R11, RZ ;  /* 0x0000000b000b7210 */ /* 0x040fe40007f3e0ff */
[----:B------:R-:W-:Y:S02]  /*0a60*/  LEA.HI.X R7, R5, R7, R3, 0x2, P0 ;  /* 0x0000000705077211 */ /* 0x000fe400000f1403 */
[----:B------:R-:W-:Y:S02]  /*0a70*/  LEA.HI.X.SX32 R0, R0, RZ, 0x1, P1 ;  /* 0x000000ff00007211 */ /* 0x000fe400008f0eff */
[----:B------:R-:W-:Y:S01]  /*0a80*/  LEA R12, P0, R11, R8, 0x2 ;  /* 0x000000080b0c7211 */ /* 0x000fe200078010ff */
[----:B------:R-:W-:Y:S01]  /*0a90*/  VIADD R8, R2, 0x20 ;  /* 0x0000002002087836 */ /* 0x000fe20000000000 */
[----:B------:R-:W-:-:S02]  /*0aa0*/  LOP3.LUT P1, R77, R77, 0xf, RZ, 0xc0, !PT ;  /* 0x0000000f4d4d7812 */ /* 0x000fc4000782c0ff */
[----:B------:R-:W-:Y:S02]  /*0ab0*/  LEA.HI.X R13, R11, R9, R0, 0x2, P0 ;  /* 0x000000090b0d7211 */ /* 0x000fe400000f1400 */
[-C--:B------:R-:W-:Y:S01]  /*0ac0*/  ISETP.GE.AND P2, PT, R8, R79.reuse, PT ;  /* 0x0000004f0800720c */ /* 0x080fe20003f46270 */
[----:B------:R-:W-:Y:S01]  /*0ad0*/  VIADD R8, R2, 0x30 ;  /* 0x0000003002087836 */ /* 0x000fe20000000000 */
[----:B------:R-:W-:Y:S01]  /*0ae0*/  ISETP.NE.OR P6, PT, R77, RZ, P5 ;  /* 0x000000ff4d00720c */ /* 0x000fe20002fc5670 */
[----:B------:R-:W-:Y:S01]  /*0af0*/  @!P5 ST.E.128 desc[UR4][R12.64+0x1000], RZ ;  /* 0x001000ff0c00d985 */ /* 0x000fe2000c101d04 */
[-C--:B------:R-:W-:Y:S01]  /*0b00*/  ISETP.GE.AND P3, PT, R10, R79.reuse, PT ;  /* 0x0000004f0a00720c */ /* 0x080fe20003f66270 */
[----:B------:R-:W-:Y:S01]  /*0b10*/  VIADD R10, R2, 0x28 ;  /* 0x00000028020a7836 */ /* 0x000fe20000000000 */
[-C--:B------:R-:W-:Y:S01]  /*0b20*/  ISETP.GE.AND P0, PT, R8, R79.reuse, PT ;  /* 0x0000004f0800720c */ /* 0x080fe20003f06270 */
[----:B------:R-:W-:Y:S01]  /*0b30*/  @!P5 ST.E.128 desc[UR4][R12.64+0x1100], RZ ;  /* 0x001100ff0c00d985 */ /* 0x000fe2000c101d04 */
[-C--:B------:R-:W-:Y:S01]  /*0b40*/  ISETP.GE.AND P5, PT, R4, R79.reuse, PT ;  /* 0x0000004f0400720c */ /* 0x080fe20003fa6270 */
[----:B------:R-:W-:Y:S01]  /*0b50*/  VIADD R4, R2, 0x38 ;  /* 0x0000003802047836 */ /* 0x000fe20000000000 */
[----:B------:R-:W-:Y:S01]  /*0b60*/  P2R R0, PR, RZ, 0x2 ;  /* 0x00000002ff007803 */ /* 0x000fe20000000000 */
[----:B------:R-:W-:Y:S01]  /*0b70*/  @!P4 ST.E.128 desc[UR4][R12.64], RZ ;  /* 0x000000ff0c00c985 */ /* 0x000fe2000c101d04 */
[----:B------:R-:W-:-:S03]  /*0b80*/  ISETP.GE.AND P1, PT, R10, R79, PT ;  /* 0x0000004f0a00720c */ /* 0x000fc60003f26270 */
[----:B------:R-:W-:Y:S01]  /*0b90*/  @!P4 ST.E.128 desc[UR4][R12.64+0x100], RZ ;  /* 0x000100ff0c00c985 */ /* 0x000fe2000c101d04 */
[----:B------:R-:W-:Y:S01]  /*0ba0*/  ISETP.GE.AND P4, PT, R4, R79, PT ;  /* 0x0000004f0400720c */ /* 0x000fe20003f86270 */
[----:B------:R-:W-:Y:S02]  /*0bb0*/  @!P6 IMAD.MOV.U32 R3, RZ, RZ, -0x800000 ;  /* 0xff800000ff03e424 */ /* 0x000fe400078e00ff */
[----:B------:R-:W-:Y:S04]  /*0bc0*/  @!P0 ST.E.128 desc[UR4][R12.64+0x6000], RZ ;  /* 0x006000ff0c008985 */ /* 0x000fe8000c101d04 */
[----:B------:R-:W-:Y:S01]  /*0bd0*/  @!P0 ST.E.128 desc[UR4][R12.64+0x6100], RZ ;  /* 0x006100ff0c008985 */ /* 0x000fe2000c101d04 */
[----:B------:R-:W-:-:S03]  /*0be0*/  ISETP.NE.OR P0, PT, R77, RZ, P0 ;  /* 0x000000ff4d00720c */ /* 0x000fc60000705670 */
[----:B------:R-:W-:Y:S04]  /*0bf0*/  @!P5 ST.E.128 desc[UR4][R12.64+0x2000], RZ ;  /* 0x002000ff0c00d985 */ /* 0x000fe8000c101d04 */
        /* <DEDUP_REMOVED lines=8> */
[----:B------:R1:W-:Y:S04]  /*0c80*/  @!P4 ST.E.128 desc[UR4][R12.64+0x7100], RZ ;  /* 0x007100ff0c00c985 */ /* 0x0003e8000c101d04 */
[----:B------:R2:W-:Y:S01]  /*0c90*/  @!P6 ST.E desc[UR4][R6.64+0x20], R3 ;  /* 0x000020030600e985 */ /* 0x0005e2000c101904 */
[----:B------:R-:W-:-:S02]  /*0ca0*/  ISETP.NE.OR P6, PT, R77, RZ, P5 ;  /* 0x000000ff4d00720c */ /* 0x000fc40002fc5670 */
[C---:B------:R-:W-:Y:S02]  /*0cb0*/  ISETP.NE.OR P5, PT, R77.reuse, RZ, P3 ;  /* 0x000000ff4d00720c */ /* 0x040fe40001fa5670 */
[C---:B------:R-:W-:Y:S02]  /*0cc0*/  ISETP.NE.OR P3, PT, R77.reuse, RZ, P2 ;  /* 0x000000ff4d00720c */ /* 0x040fe40001765670 */
[----:B------:R-:W-:Y:S02]  /*0cd0*/  ISETP.NE.OR P2, PT, R77, RZ, P1 ;  /* 0x000000ff4d00720c */ /* 0x000fe40000f45670 */
[----:B------:R-:W-:-:S04]  /*0ce0*/  ISETP.NE.AND P1, PT, R0, RZ, PT ;  /* 0x000000ff0000720c */ /* 0x000fc80003f25270 */
[----:B------:R-:W-:Y:S01]  /*0cf0*/  ISETP.GE.OR P1, PT, R2, R79, P1 ;  /* 0x0000004f0200720c */ /* 0x000fe20000f26670 */
[----:B------:R-:W-:Y:S02]  /*0d00*/  @!P6 IMAD.MOV.U32 R15, RZ, RZ, -0x800000 ;  /* 0xff800000ff0fe424 */ /* 0x000fe400078e00ff */
[----:B------:R-:W-:Y:S02]  /*0d10*/  @!P5 IMAD.MOV.U32 R11, RZ, RZ, -0x800000 ;  /* 0xff800000ff0bd424 */ /* 0x000fe400078e00ff */
[----:B------:R-:W-:Y:S01]  /*0d20*/  @!P3 IMAD.MOV.U32 R9, RZ, RZ, -0x800000 ;  /* 0xff800000ff09b424 */ /* 0x000fe200078e00ff */
[----:B------:R-:W-:Y:S01]  /*0d30*/  @!P6 ST.E desc[UR4][R6.64+0x40], R15 ;  /* 0x0000400f0600e985 */ /* 0x000fe2000c101904 */
[----:B------:R-:W-:-:S03]  /*0d40*/  @!P2 IMAD.MOV.U32 R5, RZ, RZ, -0x800000 ;  /* 0xff800000ff05a424 */ /* 0x000fc600078e00ff */
[----:B------:R-:W-:Y:S03]  /*0d50*/  @!P5 ST.E desc[UR4][R6.64+0x60], R11 ;  /* 0x0000600b0600d985 */ /* 0x000fe6000c101904 */
[----:B-1----:R-:W-:Y:S01]  /*0d60*/  @!P1 IMAD.MOV.U32 R13, RZ, RZ, -0x800000 ;  /* 0xff800000ff0d9424 */ /* 0x002fe200078e00ff */
[----:B------:R-:W-:Y:S01]  /*0d70*/  @!P3 ST.E desc[UR4][R6.64+0x80], R9 ;  /* 0x000080090600b985 */ /* 0x000fe2000c101904 */
[----:B--2---:R-:W-:-:S03]  /*0d80*/  @!P0 IMAD.MOV.U32 R3, RZ, RZ, -0x800000 ;  /* 0xff800000ff038424 */ /* 0x004fc600078e00ff */
[----:B------:R-:W-:Y:S04]  /*0d90*/  @!P2 ST.E desc[UR4][R6.64+0xa0], R5 ;  /* 0x0000a0050600a985 */ /* 0x000fe8000c101904 */
[----:B------:R-:W-:Y:S01]  /*0da0*/  @!P0 ST.E desc[UR4][R6.64+0xc0], R3 ;  /* 0x0000c00306008985 */ /* 0x000fe2000c101904 */
[----:B------:R-:W-:-:S03]  /*0db0*/  ISETP.NE.OR P0, PT, R77, RZ, P4 ;  /* 0x000000ff4d00720c */ /* 0x000fc60002705670 */
[----:B------:R1:W-:Y:S10]  /*0dc0*/  @!P1 ST.E desc[UR4][R6.64], R13 ;  /* 0x0000000d06009985 */ /* 0x0003f4000c101904 */
[----:B-1----:R-:W-:Y:S05]  /*0dd0*/  @P0 RET.REL.NODEC R208 `(_ZN5flash24flash_fwd_splitkv_kernelI23Flash_fwd_kernel_traitsILi128ELi64ELi128ELi4ELb0ELb0EN7cutlass6half_tE19Flash_kernel_traitsILi128ELi64ELi128ELi4ES3_EELb0ELb0ELb0ELb0ELb1ELb0ELb1ELb1EEEvNS_16Flash_fwd_paramsE) ;  /* 0xfffffff0d0880950 */ /* 0x002fea0003c3ffff */
[----:B------:R-:W-:Y:S02]  /*0de0*/  MOV R3, 0xff800000 ;  /* 0xff80000000037802 */ /* 0x000fe40000000f00 */
[----:B------:R-:W-:-:S03]  /*0df0*/  MOV R209, 0x0 ;  /* 0x0000000000d17802 */ /* 0x000fc60000000f00 */
[----:B------:R1:W-:Y:S02]  /*0e00*/  ST.E desc[UR4][R6.64+0xe0], R3 ;  /* 0x0000e00306007985 */ /* 0x0003e4000c101904 */
[----:B-1----:R-:W-:Y:S05]  /*0e10*/  RET.REL.NODEC R208 `(_ZN5flash24flash_fwd_splitkv_kernelI23Flash_fwd_kernel_traitsILi128ELi64ELi128ELi4ELb0ELb0EN7cutlass6half_tE19Flash_kernel_traitsILi128ELi64ELi128ELi4ES3_EELb0ELb0ELb0ELb0ELb1ELb0ELb1ELb1EEEvNS_16Flash_fwd_paramsE) ;  /* 0xfffffff0d0787950 */ /* 0x002fea0003c3ffff */
.L_x_5020:
        /* <DEDUP_REMOVED lines=47> */
[----:B------:R-:W-:Y:S02]  /*1110*/  LEA R222, P0, R10, R224, 0x2 ;  /* 0x000000e00ade7211 */ /* 0x000fe400078010ff */
[----:B------:R-:W-:Y:S02]  /*1120*/  @P1 IADD3 R8, PT, PT, R8, 0x1, RZ ;  /* 0x0000000108081810 */ /* 0x000fe40007ffe0ff */
[----:B------:R-:W-:Y:S02]  /*1130*/  LEA.HI.X R223, R10, R225, R223, 0x2, P0 ;  /* 0x000000e10adf7211 */ /* 0x000fe400000f14df */
[----:B------:R-:W-:Y:S01]  /*1140*/  @!P2 IADD3 R8, PT, PT, -R8, RZ, RZ ;  /* 0x000000ff0808a210 */ /* 0x000fe20007ffe1ff */
[----:B------:R-:W3:Y:S01]  /*1150*/  LD.E.64 R10, desc[UR4][R16.64+0x28] ;  /* 0x00002804100a7980 */ /* 0x000ee2000c101b00 */
[----:B------:R-:W-:-:S05]  /*1160*/  @!P3 LOP3.LUT R8, RZ, R9, RZ, 0x33, !PT ;  /* 0x00000009ff08b212 */ /* 0x000fca00078e33ff */
[----:B------:R-:W-:-:S06]  /*1170*/  IMAD.WIDE R2, R8, 0x4, R222 ;  /* 0x0000000408027825 */ /* 0x000fcc00078e02de */
        /* <DEDUP_REMOVED lines=18> */
[----:B------:R-:W-:Y:S01]  /*12a0*/  ISETP.GE.U32.AND P2, PT, R4, R7, PT ;  /* 0x000000070400720c */ /* 0x000fe20003f46070 */
[----:B------:R-:W-:Y:S01]  /*12b0*/  @!P0 VIADD R3, R3, 0x1 ;  /* 0x0000000103038836 */ /* 0x000fe20000000000 */
[----:B------:R-:W-:Y:S02]  /*12c0*/  IADD3 R8, PT, PT, -R8, RZ, RZ ;  /* 0x000000ff08087210 */ /* 0x000fe40007ffe1ff */
[----:B------:R-:W-:Y:S02]  /*12d0*/  ISETP.GE.AND P1, PT, R6, RZ, PT ;  /* 0x000000ff0600720c */ /* 0x000fe40003f26270 */
[----:B------:R-:W-:Y:S01]  /*12e0*/  ISETP.NE.AND P0, PT, R0, RZ, PT ;  /* 0x000000ff0000720c */ /* 0x000fe20003f05270 */
[----:B------:R-:W-:-:S06]  /*12f0*/  IMAD R12, R9, R8, R12 ;  /* 0x00000008090c7224 */ /* 0x000fcc00078e020c */
[----:B------:R-:W-:Y:S02]  /*1300*/  @P2 IADD3 R3, PT, PT, R3, 0x1, RZ ;  /* 0x0000000103032810 */ /* 0x000fe40007ffe0ff */
[----:B------:R-:W-:Y:S02]  /*1310*/  SHF.R.S32.HI R9, RZ, 0x1f, R12 ;  /* 0x0000001fff097819 */ /* 0x000fe4000001140c */
[----:B------:R-:W-:Y:S01]  /*1320*/  MOV R13, R3 ;  /* 0x00000003000d7202 */ /* 0x000fe20000000f00 */
[----:B------:R-:W-:-:S04]  /*1330*/  IMAD R3, R211, R12, RZ ;  /* 0x0000000cd3037224 */ /* 0x000fc800078e02ff */
        /* <DEDUP_REMOVED lines=16> */
[----:B------:R-:W-:Y:S02]  /*1440*/  IMAD R7, R10, R7, R3 ;  /* 0x000000070a077224 */ /* 0x000fe400078e0203 */
[----:B------:R-:W-:Y:S01]  /*1450*/  IMAD.IADD R3, R19, 0x1, R4 ;  /* 0x0000000113037824 */ /* 0x000fe200078e0204 */
[----:B------:R-:W-:Y:S02]  /*1460*/  MOV R4, R18 ;  /* 0x0000001200047202 */ /* 0x000fe40000000f00 */
[----:B------:R-:W-:Y:S01]  /*1470*/  IADD3 R13, PT, PT, R15, R7, RZ ;  /* 0x000000070f0d7210 */ /* 0x000fe20007ffe0ff */
[----:B------:R-:W-:Y:S05]  /*1480*/  BRA `(.L_x_5023) ;  /* 0x0000000400407947 */ /* 0x000fea0003800000 */
.L_x_5022:
        /* <DEDUP_REMOVED lines=29> */
[----:B------:R-:W-:Y:S02]  /*1660*/  @!P0 IMAD R2, R2, R210, R7 ;  /* 0x000000d202028224 */ /* 0x000fe400078e0207 */
[----:B---3-5:R-:W-:-:S03]  /*1670*/  @!P0 IMAD R7, R13, R10, RZ ;  /* 0x0000000a0d078224 */ /* 0x028fc600078e02ff */
[----:B------:R-:W-:Y:S01]  /*1680*/  @!P0 IADD3 R23, PT, PT, R23, R2, RZ ;  /* 0x0000000217178210 */ /* 0x000fe20007ffe0ff */
[----:B------:R-:W-:Y:S01]  /*1690*/  @!P1 IMAD.IADD R4, R4, 0x1, -R3 ;  /* 0x0000000104049824 */ /* 0x000fe200078e0a03 */
[----:B------:R-:W-:Y:S02]  /*16a0*/  @!P0 SHF.R.S32.HI R2, RZ, 0x1f, R10 ;  /* 0x0000001fff028819 */ /* 0x000fe4000001140a */
[----:B------:R-:W-:Y:S02]  /*16b0*/  @P0 IADD3 R6, PT, PT, R11, R14, RZ ;  /* 0x0000000e0b060210 */ /* 0x000fe40007ffe0ff */
[----:B------:R-:W-:Y:S01]  /*16c0*/  ISETP.GE.U32.AND P4, PT, R4, R3, PT ;  /* 0x000000030400720c */ /* 0x000fe20003f86070 */
[C---:B------:R-:W-:Y:S01]  /*16d0*/  @!P0 IMAD R7, R12.reuse, R2, R7 ;  /* 0x000000020c078224 */ /* 0x040fe200078e0207 */
[----:B------:R-:W-:Y:S01]  /*16e0*/  LOP3.LUT R3, R219, R0, RZ, 0x3c, !PT ;  /* 0x00000000db037212 */ /* 0x000fe200078e3cff */
[----:B------:R-:W-:Y:S01]  /*16f0*/  @!P0 IMAD.WIDE.U32 R12, R12, R10, R22 ;  /* 0x0000000a0c0c8225 */ /* 0x000fe200078e0016 */
[----:B------:R-:W-:-:S02]  /*1700*/  ISETP.NE.AND P3, PT, R0, RZ, PT ;  /* 0x000000ff0000720c */ /* 0x000fc40003f65270 */
[----:B------:R-:W-:Y:S01]  /*1710*/  ISETP.GE.AND P2, PT, R3, RZ, PT ;  /* 0x000000ff0300720c */ /* 0x000fe20003f46270 */
[-C--:B------:R-:W-:Y:S02]  /*1720*/  @P0 IMAD R2, R211, R6.reuse, RZ ;  /* 0x00000006d3020224 */ /* 0x080fe400078e02ff */
[----:B------:R-:W-:Y:S01]  /*1730*/  @P0 IMAD.WIDE.U32 R22, R210, R6, RZ ;  /* 0x00000006d2160225 */ /* 0x000fe200078e00ff */
[----:B------:R-:W-:Y:S02]  /*1740*/  @!P0 MOV R6, R12 ;  /* 0x0000000c00068202 */ /* 0x000fe40000000f00 */
[----:B------:R-:W-:Y:S02]  /*1750*/  LEA R12, R63, 0xffffff80, 0x7 ;  /* 0xffffff803f0c7811 */ /* 0x000fe400078e38ff */
[----:B------:R-:W-:Y:S02]  /*1760*/  @!P1 IADD3 R8, PT, PT, R8, 0x1, RZ ;  /* 0x0000000108089810 */ /* 0x000fe40007ffe0ff */
[----:B------:R-:W-:Y:S01]  /*1770*/  @!P0 IADD3 R7, PT, PT, R13, R7, RZ ;  /* 0x000000070d078210 */ /* 0x000fe20007ffe0ff */
[----:B------:R-:W-:Y:S01]  /*1780*/  @P0 IMAD.IADD R7, R23, 0x1, R2 ;  /* 0x0000000117070824 */ /* 0x000fe200078e0202 */
[----:B------:R-:W-:Y:S01]  /*1790*/  @!P0 SHF.R.S32.HI R3, RZ, 0x1f, R11 ;  /* 0x0000001fff038819 */ /* 0x000fe2000001140b */
[----:B----4-:R-:W-:Y:S01]  /*17a0*/  @!P0 IMAD R2, R137, R11, RZ ;  /* 0x0000000b89028224 */ /* 0x010fe200078e02ff */
[----:B------:R-:W-:Y:S01]  /*17b0*/  @P0 MOV R6, R22 ;  /* 0x0000001600060202 */ /* 0x000fe20000000f00 */
[----:B------:R-:W-:Y:S01]  /*17c0*/  IMAD R4, R211, R12, RZ ;  /* 0x0000000cd3047224 */ /* 0x000fe200078e02ff */
[----:B------:R-:W-:Y:S01]  /*17d0*/  SHF.R.S32.HI R9, RZ, 0x1f, R12 ;  /* 0x0000001fff097819 */ /* 0x000fe2000001140c */
[----:B------:R-:W-:-:S02]  /*17e0*/  @P4 VIADD R8, R8, 0x1 ;  /* 0x0000000108084836 */ /* 0x000fc40000000000 */
[----:B------:R-:W-:Y:S02]  /*17f0*/  @!P0 IMAD R2, R3, R136, R2 ;  /* 0x0000008803028224 */ /* 0x000fe400078e0202 */
[----:B------:R-:W-:Y:S01]  /*1800*/  @!P0 IMAD.WIDE.U32 R22, R136, R11, RZ ;  /* 0x0000000b88168225 */ /* 0x000fe200078e00ff */
[----:B------:R-:W-:-:S03]  /*1810*/  @!P2 IADD3 R8, PT, PT, -R8, RZ, RZ ;  /* 0x000000ff0808a210 */ /* 0x000fc60007ffe1ff */
[----:B------:R-:W-:Y:S02]  /*1820*/  IMAD R4, R9, R210, R4 ;  /* 0x000000d209047224 */ /* 0x000fe400078e0204 */
[----:B------:R-:W-:Y:S01]  /*1830*/  IMAD.WIDE.U32 R6, R210, R12, R6 ;  /* 0x0000000cd2067225 */ /* 0x000fe200078e0006 */
[----:B------:R-:W-:Y:S02]  /*1840*/  @!P3 LOP3.LUT R8, RZ, R0, RZ, 0x33, !PT ;  /* 0x00000000ff08b212 */ /* 0x000fe400078e33ff */
[----:B------:R-:W-:Y:S01]  /*1850*/  @!P0 IADD3 R23, PT, PT, R23, R2, RZ ;  /* 0x0000000217178210 */ /* 0x000fe20007ffe0ff */
[----:B------:R-:W-:Y:S01]  /*1860*/  @P0 IMAD.IADD R11, R11, 0x1, R14 ;  /* 0x000000010b0b0824 */ /* 0x000fe200078e020e */
[----:B------:R-:W-:Y:S01]  /*1870*/  @!P0 SHF.R.S32.HI R3, RZ, 0x1f, R10 ;  /* 0x0000001fff038819 */ /* 0x000fe2000001140a */
[----:B------:R-:W-:Y:S01]  /*1880*/  @!P0 IMAD R2, R21, R10, RZ ;  /* 0x0000000a15028224 */ /* 0x000fe200078e02ff */
[----:B------:R-:W-:Y:S02]  /*1890*/  IADD3 R15, PT, PT, R7, R4, RZ ;  /* 0x00000004070f7210 */ /* 0x000fe40007ffe0ff */
[----:B------:R-:W-:Y:S01]  /*18a0*/  MOV R14, R6 ;  /* 0x00000006000e7202 */ /* 0x000fe20000000f00 */
[----:B------:R-:W-:Y:S01]  /*18b0*/  IMAD R7, R19, R8, RZ ;  /* 0x0000000813077224 */ /* 0x000fe200078e02ff */
[----:B------:R-:W-:Y:S01]  /*18c0*/  SHF.R.S32.HI R4, RZ, 0x1f, R8 ;  /* 0x0000001fff047819 */ /* 0x000fe20000011408 */
[----:B------:R-:W-:-:S02]  /*18d0*/  @!P0 IMAD R2, R20, R3, R2 ;  /* 0x0000000314028224 */ /* 0x000fc400078e0202 */
[----:B------:R-:W-:-:S04]  /*18e0*/  @!P0 IMAD.WIDE.U32 R20, R20, R10, R22 ;  /* 0x0000000a14148225 */ /* 0x000fc800078e0016 */
[----:B------:R-:W-:Y:S02]  /*18f0*/  @P0 IMAD R6, R137, R11, RZ ;  /* 0x0000000b89060224 */ /* 0x000fe400078e02ff */
[----:B------:R-:W-:-:S04]  /*1900*/  IMAD.WIDE.U32 R22, R18, R8, R14 ;  /* 0x0000000812167225 */ /* 0x000fc800078e000e */
[----:B------:R-:W-:Y:S01]  /*1910*/  @P0 IMAD.WIDE.U32 R10, R136, R11, RZ ;  /* 0x0000000b880a0225 */ /* 0x000fe200078e00ff */
[----:B------:R-:W-:-:S03]  /*1920*/  @!P0 MOV R14, R20 ;  /* 0x00000014000e8202 */ /* 0x000fc60000000f00 */
[----:B------:R-:W-:Y:S01]  /*1930*/  IMAD R7, R18, R4, R7 ;  /* 0x0000000412077224 */ /* 0x000fe200078e0207 */
[----:B------:R-:W-:Y:S01]  /*1940*/  MOV R4, R22 ;  /* 0x0000001600047202 */ /* 0x000fe20000000f00 */
[----:B------:R-:W-:Y:S01]  /*1950*/  @!P0 IMAD.IADD R13, R21, 0x1, R2 ;  /* 0x00000001150d8824 */ /* 0x000fe200078e0202 */
[----:B------:R-:W-:Y:S01]  /*1960*/  @P0 IADD3 R13, PT, PT, R11, R6, RZ ;  /* 0x000000060b0d0210 */ /* 0x000fe20007ffe0ff */
[----:B------:R-:W-:Y:S01]  /*1970*/  IMAD.IADD R3, R23, 0x1, R7 ;  /* 0x0000000117037824 */ /* 0x000fe200078e0207 */
[----:B------:R-:W-:Y:S02]  /*1980*/  @P0 MOV R14, R10 ;  /* 0x0000000a000e0202 */ /* 0x000fe40000000f00 */
.L_x_5023:
[----:B------:R-:W-:Y:S05]  /*1990*/  BSYNC.RECONVERGENT B0 ;  /* 0x0000000000007941 */ /* 0x000fea0003800200 */
.L_x_5021:
[----:B------:R-:W-:Y:S01]  /*19a0*/  ISETP.NE.AND P0, PT, R5, -0x1, PT ;  /* 0xffffffff0500780c */ /* 0x000fe20003f05270 */
[----:B------:R-:W2:Y:S04]  /*19b0*/  LD.E.64 R128, desc[UR4][R132.64+0x30] ;  /* 0x0000300484807980 */ /* 0x000ea8000c101b00 */
[----:B------:R-:W3:Y:S04]  /*19c0*/  LD.E.64 R24, desc[UR4][R132.64+0x48] ;  /* 0x0000480484187980 */ /* 0x000ee8000c101b00 */
[----:B------:R-:W4:Y:S04]  /*19d0*/  LD.E.64 R16, desc[UR4][R16.64] ;  /* 0x0000000410107980 */ /* 0x000f28000c101b00 */
[----:B------:R-:W3:Y:S04]  /*19e0*/  @!P0 LD.E.64 R28, desc[UR4][R132.64+0x18] ;  /* 0x00001804841c8980 */ /* 0x000ee8000c101b00 */
[----:B------:R-:W4:Y:S04]  /*19f0*/  LD.E.64 R10, desc[UR4][R132.64+0x8] ;  /* 0x00000804840a7980 */ /* 0x000f28000c101b00 */
[----:B------:R-:W4:Y:S01]  /*1a00*/  LD.E.64 R6, desc[UR4][R132.64+0x10] ;  /* 0x0000100484067980 */ /* 0x000f22000c101b00 */
[----:B------:R-:W-:-:S03]  /*1a10*/  IMAD.MOV.U32 R8, RZ, RZ, RZ ;  /* 0x000000ffff087224 */ /* 0x000fc600078e00ff */
[----:B------:R-:W4:Y:S04]  /*1a20*/  LD.E R20, desc[UR4][R132.64+0xd0] ;  /* 0x0000d00484147980 */ /* 0x000f28000c101900 */
[----:B------:R1:W5:Y:S01]  /*1a30*/  @P6 LD.E R8, desc[UR4][R32.64] ;  /* 0x0000000420086980 */ /* 0x000362000c101900 */
        /* <DEDUP_REMOVED lines=17> */
[----:B------:R-:W-:-:S04]  /*1b50*/  @!P1 IADD3 R15, PT, PT, R15, -R2, RZ ;  /* 0x800000020f0f9210 */ /* 0x000fc80007ffe0ff */
[----:B------:R-:W-:Y:S01]  /*1b60*/  ISETP.GE.U32.AND P3, PT, R15, R2, PT ;  /* 0x000000020f00720c */ /* 0x000fe20003f66070 */
[----:B------:R-:W-:Y:S01]  /*1b70*/  @!P1 VIADD R18, R18, 0x1 ;  /* 0x0000000112129836 */ /* 0x000fe20000000000 */
[----:B------:R-:W-:Y:S02]  /*1b80*/  IADD3 R14, P2, PT, R22, R14, RZ ;  /* 0x0000000e160e7210 */ /* 0x000fe40007f5e0ff */
[----:B------:R-:W-:Y:S01]  /*1b90*/  LOP3.LUT R2, R219, R0, RZ, 0x3c, !PT ;  /* 0x00000000db027212 */ /* 0x000fe200078e3cff */
[----:B-----5:R-:W-:Y:S02]  /*1ba0*/  IMAD R9, R9, R136, RZ ;  /* 0x0000008809097224 */ /* 0x020fe400078e02ff */
[----:B------:R-:W-:Y:S01]  /*1bb0*/  IMAD.X R15, RZ, RZ, R13, P2 ;  /* 0x000000ffff0f7224 */ /* 0x000fe200010e060d */
[----:B------:R-:W-:Y:S02]  /*1bc0*/  ISETP.GE.AND P2, PT, R2, RZ, PT ;  /* 0x000000ff0200720c */ /* 0x000fe40003f46270 */
[----:B------:R-:W-:-:S03]  /*1bd0*/  ISETP.NE.AND P1, PT, R0, RZ, PT ;  /* 0x000000ff0000720c */ /* 0x000fc60003f25270 */
[----:B------:R-:W-:Y:S01]  /*1be0*/  @P3 IADD3 R18, PT, PT, R18, 0x1, RZ ;  /* 0x0000000112123810 */ /* 0x000fe20007ffe0ff */
[C---:B------:R-:W-:Y:S02]  /*1bf0*/  IMAD R9, R12.reuse, R137, R9 ;  /* 0x000000890c097224 */ /* 0x040fe400078e0209 */
[----:B------:R-:W-:-:S04]  /*1c00*/  IMAD.WIDE.U32 R14, R12, R136, R14 ;  /* 0x000000880c0e7225 */ /* 0x000fc800078e000e */
[----:B------:R-:W-:Y:S02]  /*1c10*/  IMAD.MOV.U32 R2, RZ, RZ, R18 ;  /* 0x000000ffff027224 */ /* 0x000fe400078e0012 */
[----:B------:R-:W-:-:S03]  /*1c20*/  IMAD.IADD R15, R15, 0x1, R9 ;  /* 0x000000010f0f7824 */ /* 0x000fc600078e0209 */
[----:B------:R-:W-:Y:S02]  /*1c30*/  @!P2 IADD3 R2, PT, PT, -R2, RZ, RZ ;  /* 0x000000ff0202a210 */ /* 0x000fe40007ffe1ff */
[----:B------:R-:W-:Y:S02]  /*1c40*/  @!P1 LOP3.LUT R2, RZ, R0, RZ, 0x33, !PT ;  /* 0x00000000ff029212 */ /* 0x000fe400078e33ff */
[C---:B------:R-:W-:Y:S01]  /*1c50*/  SHF.L.U32 R74, R77.reuse, 0x6, RZ ;  /* 0x000000064d4a7819 */ /* 0x040fe200000006ff */
[----:B------:R-:W-:Y:S01]  /*1c60*/  IMAD.SHL.U32 R69, R77, 0x20, RZ ;  /* 0x000000204d457824 */ /* 0x000fe200078e00ff */
[----:B------:R-:W-:Y:S01]  /*1c70*/  SHF.R.U32.HI R122, RZ, 0x3, R77 ;  /* 0x00000003ff7a7819 */ /* 0x000fe2000001164d */
[----:B------:R-:W-:Y:S01]  /*1c80*/  IMAD.MOV.U32 R123, RZ, RZ, RZ ;  /* 0x000000ffff7b7224 */ /* 0x000fe200078e00ff */
[----:B------:R-:W-:Y:S01]  /*1c90*/  SHF.R.S32.HI R0, RZ, 0x1f, R2 ;  /* 0x0000001fff007819 */ /* 0x000fe20000011402 */
[----:B------:R-:W-:Y:S01]  /*1ca0*/  IMAD.WIDE.U32 R14, R2, R26, R14 ;  /* 0x0000001a020e7225 */ /* 0x000fe200078e000e */
[----:B------:R-:W1:Y:S03]  /*1cb0*/  S2UR UR6, SR_CgaCtaId ;  /* 0x00000000000679c3 */ /* 0x000e660000008800 */
[----:B------:R-:W-:-:S02]  /*1cc0*/  IMAD R213, R211, R122, RZ ;  /* 0x0000007ad3d57224 */ /* 0x000fc400078e02ff */
[----:B------:R-:W-:Y:S01]  /*1cd0*/  IMAD R215, R137, R122, RZ ;  /* 0x0000007a89d77224 */ /* 0x000fe200078e02ff */
[----:B------:R-:W-:Y:S01]  /*1ce0*/  UMOV UR7, 0x400 ;  /* 0x0000040000077882 */ /* 0x000fe20000000000 */
[----:B------:R-:W-:Y:S01]  /*1cf0*/  LEA R217, R63, 0xffffff80, 0x7 ;  /* 0xffffff803fd97811 */ /* 0x000fe200078e38ff */
[----:B------:R-:W-:Y:S01]  /*1d00*/  IMAD.SHL.U32 R72, R136, 0x10, RZ ;  /* 0x0000001088487824 */ /* 0x000fe200078e00ff */
[C---:B------:R-:W-:Y:S02]  /*1d10*/  SHF.L.U64.HI R76, R210.reuse, 0x4, R211 ;  /* 0x00000004d24c7819 */ /* 0x040fe400000102d3 */
[----:B------:R-:W-:Y:S02]  /*1d20*/  SHF.L.U32 R75, R210, 0x4, RZ ;  /* 0x00000004d24b7819 */ /* 0x000fe400000006ff */
[----:B------:R-:W-:Y:S01]  /*1d30*/  SHF.L.U64.HI R73, R136, 0x4, R137 ;  /* 0x0000000488497819 */ /* 0x000fe20000010289 */
[----:B-1----:R-:W-:Y:S01]  /*1d40*/  ULEA UR6, UR6, UR7, 0x18 ;  /* 0x0000000706067291 */ /* 0x002fe2000f8ec0ff */
[----:B--2---:R-:W-:-:S04]  /*1d50*/  @P0 IMAD.WIDE.U32 R18, R128, R5, RZ ;  /* 0x0000000580120225 */ /* 0x004fc800078e00ff */
[----:B------:R-:W-:Y:S02]  /*1d60*/  @P0 IMAD R13, R129, R5, RZ ;  /* 0x00000005810d0224 */ /* 0x000fe400078e02ff */
[-C--:B---3--:R-:W-:Y:S02]  /*1d70*/  @!P0 IMAD R12, R29, R221.reuse, RZ ;  /* 0x000000dd1d0c8224 */ /* 0x088fe400078e02ff */
[----:B------:R-:W-:-:S04]  /*1d80*/  @!P0 IMAD.WIDE.U32 R28, R28, R221, RZ ;  /* 0x000000dd1c1c8225 */ /* 0x000fc800078e00ff */
[----:B------:R-:W-:Y:S02]  /*1d90*/  @!P0 IMAD.MOV.U32 R9, RZ, RZ, R28 ;  /* 0x000000ffff098224 */ /* 0x000fe400078e001c */
[----:B------:R-:W-:Y:S02]  /*1da0*/  @P0 IMAD.MOV.U32 R9, RZ, RZ, R18 ;  /* 0x000000ffff090224 */ /* 0x000fe400078e0012 */
[----:B------:R-:W-:Y:S01]  /*1db0*/  @!P0 IMAD.IADD R5, R29, 0x1, R12 ;  /* 0x000000011d058824 */ /* 0x000fe200078e020c */
[----:B------:R-:W-:Y:S02]  /*1dc0*/  @P0 IADD3 R5, PT, PT, R19, R13, RZ ;  /* 0x0000000d13050210 */ /* 0x000fe40007ffe0ff */
[----:B------:R-:W-:Y:S01]  /*1dd0*/  IADD3 R18, P1, PT, R22, R9, RZ ;  /* 0x0000000916127210 */ /* 0x000fe20007f3e0ff */
[----:B------:R-:W-:Y:S01]  /*1de0*/  IMAD R9, R25, R219, RZ ;  /* 0x000000db19097224 */ /* 0x000fe200078e02ff */
[----:B------:R-:W-:-:S03]  /*1df0*/  SHF.R.S32.HI R12, RZ, 0x1f, R219 ;  /* 0x0000001fff0c7819 */ /* 0x000fc600000114db */
[----:B------:R-:W-:Y:S02]  /*1e00*/  IMAD.X R19, RZ, RZ, R5, P1 ;  /* 0x000000ffff137224 */ /* 0x000fe400008e0605 */
[----:B------:R-:W-:Y:S01]  /*1e10*/  IMAD R9, R24, R12, R9 ;  /* 0x0000000c18097224 */ /* 0x000fe200078e0209 */
[----:B------:R-:W-:Y:S01]  /*1e20*/  LOP3.LUT R12, R74, 0x200, RZ, 0xc0, !PT ;  /* 0x000002004a0c7812 */ /* 0x000fe200078ec0ff */
[----:B------:R-:W-:-:S03]  /*1e30*/  IMAD.WIDE.U32 R24, R219, R24, R18 ;  /* 0x00000018db187225 */ /* 0x000fc600078e0012 */
[----:B------:R-:W-:Y:S01]  /*1e40*/  LOP3.LUT R69, R12, 0x7c00, R69, 0xf8, !PT ;  /* 0x00007c000c457812 */ /* 0x000fe200078ef845 */
[----:B------:R-:W-:Y:S01]  /*1e50*/  IMAD.WIDE.U32 R18, R216, 0x40, R122 ;  /* 0x00000040d8127825 */ /* 0x000fe200078e007a */
[----:B------:R-:W-:-:S03]  /*1e60*/  IADD3 R12, P0, PT, R22, R4, RZ ;  /* 0x00000004160c7210 */ /* 0x000fc60007f1e0ff */
[----:B------:R-:W-:Y:S01]  /*1e70*/  IMAD R13, R27, R2, RZ ;  /* 0x000000021b0d7224 */ /* 0x000fe200078e02ff */
[----:B------:R-:W-:Y:S01]  /*1e80*/  IADD3 R25, PT, PT, R25, R9, RZ ;  /* 0x0000000919197210 */ /* 0x000fe20007ffe0ff */
[----:B------:R-:W-:Y:S02]  /*1e90*/  IMAD R5, R19, R128, RZ ;  /* 0x0000008013057224 */ /* 0x000fe400078e02ff */
[----:B------:R-:W-:Y:S02]  /*1ea0*/  IMAD R26, R0, R26, R13 ;  /* 0x0000001a001a7224 */ /* 0x000fe400078e020d */
[----:B------:R-:W-:Y:S02]  /*1eb0*/  IMAD.X R13, RZ, RZ, R3, P0 ;  /* 0x000000ffff0d7224 */ /* 0x000fe400000e0603 */
[C---:B------:R-:W-:Y:S02]  /*1ec0*/  IMAD R3, R18.reuse, R129, R5 ;  /* 0x0000008112037224 */ /* 0x040fe400078e0205 */
[----:B------:R-:W-:-:S05]  /*1ed0*/  IMAD.WIDE.U32 R18, R18, R128, R24 ;  /* 0x0000008012127225 */ /* 0x000fca00078e0018 */
[----:B------:R-:W-:Y:S02]  /*1ee0*/  IADD3 R3, PT, PT, R19, R3, RZ ;  /* 0x0000000313037210 */ /* 0x000fe40007ffe0ff */
[----:B----4-:R-:W-:Y:S01]  /*1ef0*/  LEA R120, P0, R18, R16, 0x1 ;  /* 0x0000001012787211 */ /* 0x010fe200078008ff */
[----:B------:R-:W-:-:S03]  /*1f00*/  IMAD.IADD R15, R15, 0x1, R26 ;  /* 0x000000010f0f7824 */ /* 0x000fc600078e021a */
[----:B------:R-:W-:Y:S02]  /*1f10*/  LEA.HI.X R121, R18, R17, R3, 0x1, P0 ;  /* 0x0000001112797211 */ /* 0x000fe400000f0c03 */
[----:B------:R-:W-:Y:S01]  /*1f20*/  SHF.R.S32.HI R3, RZ, 0x1f, R80 ;  /* 0x0000001fff037819 */ /* 0x000fe20000011450 */
[----:B------:R-:W-:-:S03]  /*1f30*/  IMAD.WIDE.U32 R4, R122, R210, R12 ;  /* 0x000000d27a047225 */ /* 0x000fc600078e000c */
[----:B------:R-:W-:Y:S01]  /*1f40*/  LEA.HI R3, R3, R80, RZ, 0x7 ;  /* 0x0000005003037211 */ /* 0x000fe200078f38ff */
[----:B------:R-:W-:Y:S01]  /*1f50*/  IMAD.WIDE.U32 R12, R122, R136, R14 ;  /* 0x000000887a0c7225 */ /* 0x000fe200078e000e */
[----:B------:R-:W-:-:S03]  /*1f60*/  LEA R212, P1, R4, R10, 0x1 ;  /* 0x0000000a04d47211 */ /* 0x000fc600078208ff */
        /* <DEDUP_REMOVED lines=10> */
[----:B------:R-:W-:-:S04]  /*2010*/  LOP3.LUT R70, R4, 0x38, R71, 0x78, !PT ;  /* 0x0000003804467812 */ /* 0x000fc800078e7847 */
[----:B------:R-:W-:-:S04]  /*2020*/  LOP3.LUT R70, R70, 0x1e00, R71, 0xf8, !PT ;  /* 0x00001e0046467812 */ /* 0x000fc800078ef847 */
[----:B------:R-:W-:Y:S02]  /*2030*/  LEA R70, R70, UR6, 0x1 ;  /* 0x0000000646467c11 */ /* 0x000fe4000f8e08ff */
[----:B------:R-:W-:Y:S01]  /*2040*/  LEA.HI R20, R20, R20, RZ, 0x1 ;  /* 0x0000001414147211 */ /* 0x000fe200078f08ff */
[----:B------:R-:W-:Y:S06]  /*2050*/  @!P0 BRA `(.L_x_5024) ;  /* 0x000000ac00848947 */ /* 0x000fec0003800000 */
        /* <DEDUP_REMOVED lines=32> */
[----:B------:R-:W-:Y:S01]  /*2260*/  SHF.R.S32.HI R100, RZ, 0x1f, R119 ;  /* 0x0000001fff647819 */ /* 0x000fe20000011477 */
        /* <DEDUP_REMOVED lines=17> */
[----:B------:R-:W-:Y:S02]  /*2380*/  IMAD R3, R126, R9, R3 ;  /* 0x000000097e037224 */ /* 0x000fe400078e0203 */
[----:B-----5:R-:W-:Y:S02]  /*2390*/  IMAD R14, R125, R217, RZ ;  /* 0x000000d97d0e7224 */ /* 0x020fe400078e02ff */
        /* <DEDUP_REMOVED lines=9> */
[----:B------:R-:W-:Y:S01]  /*2430*/  IMAD.IADD R15, R217, 0x1, R8 ;  /* 0x00000001d90f7824 */ /* 0x000fe200078e0208 */
[----:B------:R-:W-:Y:S01]  /*2440*/  SHF.R.S32.HI R17, RZ, 0x1f, R80 ;  /* 0x0000001fff117819 */ /* 0x000fe20000011450 */
[----:B------:R-:W-:Y:S01]  /*2450*/  IMAD.WIDE.U32 R26, R2, R16, R26 ;  /* 0x00000010021a7225 */ /* 0x000fe200078e001a */
[----:B------:R-:W-:Y:S02]  /*2460*/  IADD3 R9, P0, PT, -R80, R122, RZ ;  /* 0x0000007a50097210 */ /* 0x000fe40007f1e1ff */
[----:B------:R-:W-:Y:S01]  /*2470*/  LOP3.LUT R3, R3, 0x1c, RZ, 0xc0, !PT ;  /* 0x0000001c03037812 */ /* 0x000fe200078ec0ff */
[----:B------:R-:W-:Y:S01]  /*2480*/  IMAD.WIDE.U32 R24, R2, R24, R28 ;  /* 0x0000001802187225 */ /* 0x000fe200078e001c */
[----:B------:R-:W-:-:S03]  /*2490*/  IADD3.X R17, PT, PT, RZ, ~R17, RZ, P0, !PT ;  /* 0x80000011ff117210 */ /* 0x000fc600007fe4ff */
[-C--:B------:R-:W-:Y:S02]  /*24a0*/  IMAD R15, R15, R20.reuse, RZ ;  /* 0x000000140f0f7224 */ /* 0x080fe400078e02ff */
[CC--:B------:R-:W-:Y:S02]  /*24b0*/  IMAD R2, R122.reuse, R20.reuse, R22 ;  /* 0x000000147a027224 */ /* 0x0c0fe400078e0216 */
[----:B------:R-:W-:Y:S02]  /*24c0*/  IMAD.IADD R27, R27, 0x1, R0 ;  /* 0x000000011b1b7824 */ /* 0x000fe400078e0200 */
[----:B------:R-:W-:Y:S01]  /*24d0*/  IMAD R0, R122, R20, R3 ;  /* 0x000000147a007224 */ /* 0x000fe200078e0203 */
[----:B------:R-:W-:Y:S01]  /*24e0*/  IADD3 R19, PT, PT, R25, R18, RZ ;  /* 0x0000001219137210 */ /* 0x000fe20007ffe0ff */
[----:B------:R-:W-:Y:S01]  /*24f0*/  IMAD R81, R17, R124, RZ ;  /* 0x0000007c11517224 */ /* 0x000fe200078e02ff */
[----:B------:R-:W-:Y:S02]  /*2500*/  MOV R18, R24 ;  /* 0x0000001800127202 */ /* 0x000fe40000000f00 */
[----:B------:R-:W-:-:S02]  /*2510*/  SHF.R.S32.HI R3, RZ, 0x1f, R15 ;  /* 0x0000001fff037819 */ /* 0x000fc4000001140f */
        /* <DEDUP_REMOVED lines=27> */
[----:B------:R-:W-:Y:S02]  /*26d0*/  LOP3.LUT R19, R22, 0x40, RZ, 0xfc, !PT ;  /* 0x0000004016137812 */ /* 0x000fe400078efcff */
[C---:B------:R-:W-:Y:S02]  /*26e0*/  SHF.L.U64.HI R92, R126.reuse, 0x4, R127 ;  /* 0x000000047e5c7819 */ /* 0x040fe4000001027f */
[----:B------:R-:W-:-:S07]  /*26f0*/  SHF.L.U32 R93, R126, 0x4, RZ ;  /* 0x000000047e5d7819 */ /* 0x000fce00000006ff */
.L_x_5063:
[----:B------:R-:W-:Y:S01]  /*2700*/  VIADD R103, R103, 0x80 ;  /* 0x0000008067677836 */ /* 0x000fe20000000000 */
[----:B------:R-:W-:Y:S01]  /*2710*/  UMOV UR6, URZ ;  /* 0x000000ff00067c82 */ /* 0x000fe20008000000 */
[----:B------:R-:W-:Y:S01]  /*2720*/  VIADD R104, R104, 0x80 ;  /* 0x0000008068687836 */ /* 0x000fe20000000000 */
[----:B------:R-:W-:Y:S01]  /*2730*/  BSSY.RECONVERGENT B1, `(.L_x_5025) ;  /* 0x0000a0a000017945 */ /* 0x000fe20003800200 */
[----:B------:R-:W-:Y:S01]  /*2740*/  VIADD R101, R101, 0xffffffff ;  /* 0xffffffff65657836 */ /* 0x000fe20000000000 */
[-C--:B------:R-:W-:Y:S01]  /*2750*/  ISETP.GE.AND P0, PT, R122, R103.reuse, PT ;  /* 0x000000677a00720c */ /* 0x080fe20003f06270 */
[----:B------:R-:W-:Y:S02]  /*2760*/  IMAD.MOV.U32 R118, RZ, RZ, R102 ;  /* 0x000000ffff767224 */ /* 0x000fe400078e0066 */
[----:B------:R-:W-:Y:S01]  /*2770*/  VIADD R102, R102, 0xffffff80 ;  /* 0xffffff8066667836 */ /* 0x000fe20000000000 */
[-C--:B------:R-:W-:Y:S02]  /*2780*/  ISETP.GE.AND P2, PT, R122, R104.reuse, !P0 ;  /* 0x000000687a00720c */ /* 0x080fe40004746270 */
[C---:B------:R-:W-:Y:S04]  /*2790*/  ISETP.GE.AND P0, PT, R117.reuse, R103, PT ;  /* 0x000000677500720c */ /* 0x040fe80003f06270 */
[----:B------:R-:W-:Y:S07]  /*27a0*/  ISETP.GE.AND P3, PT, R117, R104, !P0 ;  /* 0x000000687500720c */ /* 0x000fee0004766270 */
[----:B------:R-:W-:Y:S05]  /*27b0*/  @P2 IMAD.MOV.U32 R83, RZ, RZ, R81 ;  /* 0x000000ffff532224 */ /* 0x000fea00078e0051 */
[----:B------:R-:W2:Y:S01]  /*27c0*/  @P2 LD.E.128 R4, desc[UR4][R82.64] ;  /* 0x0000000452042980 */ /* 0x000ea2000c101d00 */
        /* <DEDUP_REMOVED lines=11> */
[CC--:B------:R-:W-:Y:S04]  /*2880*/  ISETP.GE.AND P0, PT, R115.reuse, R103.reuse, PT ;  /* 0x000000677300720c */ /* 0x0c0fe80003f06270 */
[-C--:B------:R-:W-:Y:S02]  /*2890*/  ISETP.LT.OR P1, PT, R115, R104.reuse, P0 ;  /* 0x000000687300720c */ /* 0x080fe40000721670 */
[C---:B------:R-:W-:Y:S04]  /*28a0*/  ISETP.GE.AND P0, PT, R114.reuse, R103, PT ;  /* 0x000000677200720c */ /* 0x040fe80003f06270 */
[----:B------:R-:W-:Y:S04]  /*28b0*/  ISETP.LT.OR P6, PT, R114, R104, P0 ;  /* 0x000000687200720c */ /* 0x000fe800007c1670 */
[----:B------:R-:W-:Y:S03]  /*28c0*/  P2R R134, PR, RZ, 0x40 ;  /* 0x00000040ff867803 */ /* 0x000fe60000000000 */
[----:B------:R-:W-:Y:S01]  /*28d0*/  @!P1 IMAD R0, R125, 0x60, RZ ;  /* 0x000000607d009824 */ /* 0x000fe200078e02ff */
[----:B--2---:R1:W-:Y:S04]  /*28e0*/  @P2 ST.E.128 desc[UR4][R90.64], R4 ;  /* 0x000000045a002985 */ /* 0x0043e8000c101d04 */
[----:B------:R2:W3:Y:S02]  /*28f0*/  @P2 LD.E.128 R12, desc[UR4][R82.64+0x80] ;  /* 0x00008004520c2980 */ /* 0x0004e4000c101d00 */
[----:B--2---:R-:W-:Y:S02]  /*2900*/  @!P1 IMAD.MOV.U32 R83, RZ, RZ, R81 ;  /* 0x000000ffff539224 */ /* 0x004fe400078e0051 */
[----:B---3--:R2:W-:Y:S04]  /*2910*/  @P2 ST.E.128 desc[UR4][R90.64+0x80], R12 ;  /* 0x0000800c5a002985 */ /* 0x0085e8000c101d04 */
        /* <DEDUP_REMOVED lines=18> */
[CC--:B------:R-:W-:Y:S04]  /*2a40*/  ISETP.GE.AND P0, PT, R113.reuse, R103.reuse, PT ;  /* 0x000000677100720c */ /* 0x0c0fe80003f06270 */
[-C--:B------:R-:W-:Y:S02]  /*2a50*/  ISETP.GE.AND P5, PT, R113, R104.reuse, !P0 ;  /* 0x000000687100720c */ /* 0x080fe400047a6270 */
[-C--:B------:R-:W-:Y:S11]  /*2a60*/  ISETP.GE.AND P0, PT, R112, R103.reuse, PT ;  /* 0x000000677000720c */ /* 0x080ff60003f06270 */
[----:B------:R-:W-:Y:S02]  /*2a70*/  @P5 IMAD.MOV.U32 R83, RZ, RZ, R81 ;  /* 0x000000ffff535224 */ /* 0x000fe400078e0051 */
        /* <DEDUP_REMOVED lines=13> */
[-C--:B------:R-:W-:Y:S02]  /*2b50*/  ISETP.GE.AND P6, PT, R112, R104.reuse, !P0 ;  /* 0x000000687000720c */ /* 0x080fe400047c6270 */
[C---:B------:R-:W-:Y:S01]  /*2b60*/  ISETP.GE.AND P0, PT, R111.reuse, R103, PT ;  /* 0x000000676f00720c */ /* 0x040fe20003f06270 */
[----:B--2---:R-:W2:Y:S03]  /*2b70*/  @P5 LD.E.128 R12, desc[UR4][R2.64] ;  /* 0x00000004020c5980 */ /* 0x004ea6000c101d00 */
[----:B------:R-:W-:Y:S04]  /*2b80*/  ISETP.GE.AND P0, PT, R111, R104, !P0 ;  /* 0x000000686f00720c */ /* 0x000fe80004706270 */
[----:B------:R-:W-:Y:S03]  /*2b90*/  P2R R130, PR, RZ, 0x1 ;  /* 0x00000001ff827803 */ /* 0x000fe60000000000 */
[----:B------:R-:W-:Y:S02]  /*2ba0*/  @P6 IMAD.MOV.U32 R83, RZ, RZ, R81 ;  /* 0x000000ffff536224 */ /* 0x000fe400078e0051 */
        /* <DEDUP_REMOVED lines=8> */
[----:B------:R-:W-:Y:S02]  /*2c30*/  @P0 IMAD.MOV.U32 R83, RZ, RZ, R81 ;  /* 0x000000ffff530224 */ /* 0x000fe400078e0051 */
        /* <DEDUP_REMOVED lines=105> */
.L_x_5026:
        /* <DEDUP_REMOVED lines=114> */
.L_x_5030:
[----:B------:R-:W-:Y:S05]  /*39f0*/  BSYNC.RECONVERGENT B0 ;  /* 0x0000000000007941 */ /* 0x000fea0003800200 */
.L_x_5029:
        /* <DEDUP_REMOVED lines=105> */
.L_x_5032:
[----:B------:R-:W-:Y:S05]  /*4090*/  BSYNC.RECONVERGENT B0 ;  /* 0x0000000000007941 */ /* 0x000fea0003800200 */
.L_x_5031:
        /* <DEDUP_REMOVED lines=109> */
.L_x_5034:
[----:B------:R-:W-:Y:S05]  /*4770*/  BSYNC.RECONVERGENT B0 ;  /* 0x0000000000007941 */ /* 0x000fea0003800200 */
.L_x_5033:
        /* <DEDUP_REMOVED lines=111> */
.L_x_5036:
[----:B------:R-:W-:Y:S05]  /*4e70*/  BSYNC.RECONVERGENT B0 ;  /* 0x0000000000007941 */ /* 0x000fea0003800200 */
.L_x_5035:
        /* <DEDUP_REMOVED lines=108> */
.L_x_5038:
[----:B------:R-:W-:Y:S05]  /*5540*/  BSYNC.RECONVERGENT B0 ;  /* 0x0000000000007941 */ /* 0x000fea0003800200 */
.L_x_5037:
        /* <DEDUP_REMOVED lines=111> */
.L_x_5040:
[----:B------:R-:W-:Y:S05]  /*5c40*/  BSYNC.RECONVERGENT B0 ;  /* 0x0000000000007941 */ /* 0x000fea0003800200 */
.L_x_5039:
        /* <DEDUP_REMOVED lines=109> */
.L_x_5042:
[----:B------:R-:W-:Y:S05]  /*6320*/  BSYNC.RECONVERGENT B0 ;  /* 0x0000000000007941 */ /* 0x000fea0003800200 */
.L_x_5041:
        /* <DEDUP_REMOVED lines=111> */
.L_x_5044:
[----:B------:R-:W-:Y:S05]  /*6a20*/  BSYNC.RECONVERGENT B0 ;  /* 0x0000000000007941 */ /* 0x000fea0003800200 */
.L_x_5043:
[----:B------:R-:W5:Y:S02]  /*6a30*/  LD.E R3, desc[UR4][R132.64+0xd0] ;  /* 0x0000d00484037980 */ /* 0x000f64000c101900 */
[----:B-----5:R-:W-:Y:S05]  /*6a40*/  IMAD.U32 R3, R3, -0x40, RZ ;  /* 0xffffffc003037824 */ /* 0x020fea00078e00ff */
[C---:B------:R-:W-:Y:S02]  /*6a50*/  LEA R24, P1, R3.reuse, R24, 0x1 ;  /* 0x0000001803187211 */ /* 0x040fe400078208ff */
[C---:B------:R-:W-:Y:S02]  /*6a60*/  LEA R60, P0, R3.reuse, R60, 0x1 ;  /* 0x0000003c033c7211 */ /* 0x040fe400078008ff */
[C---:B------:R-:W-:Y:S02]  /*6a70*/  LEA.HI.X.SX32 R25, R3.reuse, R25, 0x1, P1 ;  /* 0x0000001903197211 */ /* 0x040fe400008f0eff */
[----:B------:R-:W-:Y:S01]  /*6a80*/  LEA.HI.X.SX32 R61, R3, R61, 0x1, P0 ;  /* 0x0000003d033d7211 */ /* 0x000fe200000f0eff */
[----:B------:R-:W-:Y:S05]  /*6a90*/  BRA `(.L_x_5027) ;  /* 0x0000005c004c7947 */ /* 0x000fea0003800000 */
.L_x_5028:
        /* <DEDUP_REMOVED lines=182> */
.L_x_5046:
[----:B------:R-:W-:Y:S05]  /*7600*/  BSYNC.RECONVERGENT B0 ;  /* 0x0000000000007941 */ /* 0x000fea0003800200 */
.L_x_5045:
        /* <DEDUP_REMOVED lines=183> */
.L_x_5048:
[----:B------:R-:W-:Y:S05]  /*8180*/  BSYNC.RECONVERGENT B0 ;  /* 0x0000000000007941 */ /* 0x000fea0003800200 */
.L_x_5047:
        /* <DEDUP_REMOVED lines=183> */
.L_x_5050:
[----:B------:R-:W-:Y:S05]  /*8d00*/  BSYNC.RECONVERGENT B0 ;  /* 0x0000000000007941 */ /* 0x000fea0003800200 */
.L_x_5049:
        /* <DEDUP_REMOVED lines=188> */
.L_x_5052:
[----:B------:R-:W-:Y:S05]  /*98d0*/  BSYNC.RECONVERGENT B0 ;  /* 0x0000000000007941 */ /* 0x000fea0003800200 */
.L_x_5051:
        /* <DEDUP_REMOVED lines=184> */
.L_x_5054:
[----:B------:R-:W-:Y:S05]  /*a460*/  BSYNC.RECONVERGENT B0 ;  /* 0x0000000000007941 */ /* 0x000fea0003800200 */
.L_x_5053:
        /* <DEDUP_REMOVED lines=185> */
.L_x_5056:
[----:B------:R-:W-:Y:S05]  /*b000*/  BSYNC.RECONVERGENT B0 ;  /* 0x0000000000007941 */ /* 0x000fea0003800200 */
.L_x_5055:
        /* <DEDUP_REMOVED lines=185> */
.L_x_5058:
[----:B------:R-:W-:Y:S05]  /*bba0*/  BSYNC.RECONVERGENT B0 ;  /* 0x0000000000007941 */ /* 0x000fea0003800200 */
.L_x_5057:
        /* <DEDUP_REMOVED lines=187> */
.L_x_5060:
[----:B------:R-:W-:Y:S05]  /*c760*/  BSYNC.RECONVERGENT B0 ;  /* 0x0000000000007941 */ /* 0x000fea0003800200 */
.L_x_5059:
[----:B------:R-:W5:Y:S02]  /*c770*/  LD.E R3, desc[UR4][R132.64+0xd0] ;  /* 0x0000d00484037980 */ /* 0x000f64000c101900 */
[----:B-----5:R-:W-:Y:S05]  /*c780*/  IMAD.U32 R3, R3, -0x40, RZ ;  /* 0xffffffc003037824 */ /* 0x020fea00078e00ff */
[C---:B------:R-:W-:Y:S02]  /*c790*/  LEA R86, P1, R3.reuse, R86, 0x1 ;  /* 0x0000005603567211 */ /* 0x040fe400078208ff */
[C---:B------:R-:W-:Y:S02]  /*c7a0*/  LEA R84, P0, R3.reuse, R84, 0x1 ;  /* 0x0000005403547211 */ /* 0x040fe400078008ff */
[C---:B------:R-:W-:Y:S02]  /*c7b0*/  LEA.HI.X.SX32 R87, R3.reuse, R87, 0x1, P1 ;  /* 0x0000005703577211 */ /* 0x040fe400008f0eff */
[----:B------:R-:W-:Y:S09]  /*c7c0*/  LEA.HI.X.SX32 R85, R3, R85, 0x1, P0 ;  /* 0x0000005503557211 */ /* 0x000ff200000f0eff */
.L_x_5027:
[----:B------:R-:W-:Y:S05]  /*c7d0*/  BSYNC.RECONVERGENT B1 ;  /* 0x0000000000017941 */ /* 0x000fea0003800200 */
.L_x_5025:
        /* <DEDUP_REMOVED lines=101> */
.L_x_5062:
[----:B------:R-:W-:Y:S05]  /*ce30*/  BSYNC.RECONVERGENT B0 ;  /* 0x0000000000007941 */ /* 0x000fea0003800200 */
.L_x_5061:
[----:B------:R-:W-:Y:S11]  /*ce40*/  ISETP.NE.AND P0, PT, R83, RZ, PT ;  /* 0x000000ff5300720c */ /* 0x000ff60003f05270 */
[----:B------:R-:W-:Y:S02]  /*ce50*/  @!UPT UIADD3 URZ, UPT, UPT, URZ, URZ, URZ ;  /* 0x000000fffffff290 */ /* 0x000fe4000fffe0ff */
[----:B------:R-:W-:Y:S05]  /*ce60*/  @P0 BRA `(.L_x_5063) ;  /* 0xffffff5800240947 */ /* 0x000fea000383ffff */
.L_x_5024:
        /* <DEDUP_REMOVED lines=34> */
.L_x_5067:
[----:B------:R-:W-:Y:S05]  /*d090*/  BSYNC.RECONVERGENT B0 ;  /* 0x0000000000007941 */ /* 0x000fea0003800200 */
.L_x_5066:
        /* <DEDUP_REMOVED lines=10> */
.L_x_5065:
        /* <DEDUP_REMOVED lines=78> */
.L_x_5073:
[----:B------:R-:W-:Y:S05]  /*d620*/  BSYNC.RECONVERGENT B0 ;  /* 0x0000000000007941 */ /* 0x000fea0003800200 */
.L_x_5072:
        /* <DEDUP_REMOVED lines=46> */
.L_x_5075:
[----:B------:R-:W-:Y:S05]  /*d910*/  BSYNC.RECONVERGENT B0 ;  /* 0x0000000000007941 */ /* 0x000fea0003800200 */
.L_x_5074:
[----:B-----5:R3:W-:Y:S02]  /*d920*/  STS.128 [R70+0x2000], R8 ;  /* 0x0020000846007388 */ /* 0x0207e40000000c00 */
.L_x_5071:
[----:B------:R-:W-:Y:S05]  /*d930*/  BSYNC.RECONVERGENT B1 ;  /* 0x0000000000017941 */ /* 0x000fea0003800200 */
.L_x_5070:
        /* <DEDUP_REMOVED lines=50> */
.L_x_5079:
[----:B------:R-:W-:Y:S05]  /*dc60*/  BSYNC.RECONVERGENT B0 ;  /* 0x0000000000007941 */ /* 0x000fea0003800200 */
.L_x_5078:
        /* <DEDUP_REMOVED lines=46> */
.L_x_5081:
[----:B------:R-:W-:Y:S05]  /*df50*/  BSYNC.RECONVERGENT B0 ;  /* 0x0000000000007941 */ /* 0x000fea0003800200 */
.L_x_5080:
[----:B-----5:R4:W-:Y:S02]  /*df60*/  STS.128 [R70+0x2800], R8 ;  /* 0x0028000846007388 */ /* 0x0209e40000000c00 */
.L_x_5077:
[----:B------:R-:W-:Y:S05]  /*df70*/  BSYNC.RECONVERGENT B1 ;  /* 0x0000000000017941 */ /* 0x000fea0003800200 */
.L_x_5076:
        /* <DEDUP_REMOVED lines=50> */
.L_x_5085:
[----:B------:R-:W-:Y:S05]  /*e2a0*/  BSYNC.RECONVERGENT B0 ;  /* 0x0000000000007941 */ /* 0x000fea0003800200 */
.L_x_5084:
        /* <DEDUP_REMOVED lines=46> */
.L_x_5087:
[----:B------:R-:W-:Y:S05]  /*e590*/  BSYNC.RECONVERGENT B0 ;  /* 0x0000000000007941 */ /* 0x000fea0003800200 */
.L_x_5086:
[----:B-----5:R3:W-:Y:S02]  /*e5a0*/  STS.128 [R70+0x3000], R8 ;  /* 0x0030000846007388 */ /* 0x0207e40000000c00 */
.L_x_5083:
[----:B------:R-:W-:Y:S05]  /*e5b0*/  BSYNC.RECONVERGENT B1 ;  /* 0x0000000000017941 */ /* 0x000fea0003800200 */
.L_x_5082:
        /* <DEDUP_REMOVED lines=50> */
.L_x_5089:
[----:B------:R-:W-:Y:S05]  /*e8e0*/  BSYNC.RECONVERGENT B0 ;  /* 0x0000000000007941 */ /* 0x000fea0003800200 */
.L_x_5088:
        /* <DEDUP_REMOVED lines=45> */
.L_x_5091:
[----:B------:R-:W-:Y:S05]  /*ebc0*/  BSYNC.RECONVERGENT B0 ;  /* 0x0000000000007941 */ /* 0x000fea0003800200 */
.L_x_5090:
[----:B-----5:R3:W-:Y:S01]  /*ebd0*/  STS.128 [R70+0x3800], R8 ;  /* 0x0038000846007388 */ /* 0x0207e20000000c00 */
[----:B------:R-:W-:Y:S05]  /*ebe0*/  BRA `(.L_x_5068) ;  /* 0x0000002800d47947 */ /* 0x000fea0003800000 */
.L_x_5069:
        /* <DEDUP_REMOVED lines=89> */
.L_x_5095:
[----:B------:R-:W-:Y:S05]  /*f180*/  BSYNC.RECONVERGENT B0 ;  /* 0x0000000000007941 */ /* 0x000fea0003800200 */
.L_x_5094:
        /* <DEDUP_REMOVED lines=82> */
.L_x_5097:
[----:B------:R-:W-:Y:S05]  /*f6b0*/  BSYNC.RECONVERGENT B0 ;  /* 0x0000000000007941 */ /* 0x000fea0003800200 */
.L_x_5096:
[----:B-----5:R3:W-:Y:S02]  /*f6c0*/  STS.128 [R70+0x2000], R28 ;  /* 0x0020001c46007388 */ /* 0x0207e40000000c00 */
.L_x_5093:
[----:B------:R-:W-:Y:S05]  /*f6d0*/  BSYNC.RECONVERGENT B1 ;  /* 0x0000000000017941 */ /* 0x000fea0003800200 */
.L_x_5092:
        /* <DEDUP_REMOVED lines=86> */
.L_x_5101:
[----:B------:R-:W-:Y:S05]  /*fc40*/  BSYNC.RECONVERGENT B0 ;  /* 0x0000000000007941 */ /* 0x000fea0003800200 */
.L_x_5100:
        /* <DEDUP_REMOVED lines=83> */
.L_x_5103:
[----:B------:R-:W-:Y:S05]  /*10180*/  BSYNC.RECONVERGENT B0 ;  /* 0x0000000000007941 */ /* 0x000fea0003800200 */
.L_x_5102:
[----:B-----5:R3:W-:Y:S02]  /*10190*/  STS.128 [R70+0x2800], R28 ;  /* 0x0028001c46007388 */ /* 0x0207e40000000c00 */
.L_x_5099:
[----:B------:R-:W-:Y:S05]  /*101a0*/  BSYNC.RECONVERGENT B1 ;  /* 0x0000000000017941 */ /* 0x000fea0003800200 */
.L_x_5098:
        /* <DEDUP_REMOVED lines=86> */
.L_x_5107:
[----:B------:R-:W-:Y:S05]  /*10710*/  BSYNC.RECONVERGENT B0 ;  /* 0x0000000000007941 */ /* 0x000fea0003800200 */
.L_x_5106:
        /* <DEDUP_REMOVED lines=83> */
.L_x_5109:
[----:B------:R-:W-:Y:S05]  /*10c50*/  BSYNC.RECONVERGENT B0 ;  /* 0x0000000000007941 */ /* 0x000fea0003800200 */
.L_x_5108:
[----:B-----5:R3:W-:Y:S02]  /*10c60*/  STS.128 [R70+0x3000], R28 ;  /* 0x0030001c46007388 */ /* 0x0207e40000000c00 */
.L_x_5105:
[----:B------:R-:W-:Y:S05]  /*10c70*/  BSYNC.RECONVERGENT B1 ;  /* 0x0000000000017941 */ /* 0x000fea0003800200 */
.L_x_5104:
        /* <DEDUP_REMOVED lines=87> */
.L_x_5111:
[----:B------:R-:W-:Y:S05]  /*111f0*/  BSYNC.RECONVERGENT B0 ;  /* 0x0000000000007941 */ /* 0x000fea0003800200 */
.L_x_5110:
        /* <DEDUP_REMOVED lines=82> */
.L_x_5113:
[----:B------:R-:W-:Y:S05]  /*11720*/  BSYNC.RECONVERGENT B0 ;  /* 0x0000000000007941 */ /* 0x000fea0003800200 */
.L_x_5112:
[----:B-----5:R3:W-:Y:S02]  /*11730*/  STS.128 [R70+0x3800], R28 ;  /* 0x0038001c46007388 */ /* 0x0207e40000000c00 */
.L_x_5068:
[----:B------:R-:W-:Y:S05]  /*11740*/  BSYNC.RECONVERGENT B2 ;  /* 0x0000000000027941 */ /* 0x000fea0003800200 */
.L_x_5064:
[----:B-12--5:R-:W-:Y:S01]  /*11750*/  IMAD.IADD R3, R68, 0x1, -R217 ;  /* 0x0000000144037824 */ /* 0x026fe200078e0ad9 */
[----:B------:R-:W1:Y:S01]  /*11760*/  S2R R201, SR_TID.X ;  /* 0x0000000000c97919 */ /* 0x000e620000002100 */
[C---:B------:R-:W-:Y:S01]  /*11770*/  VIADD R4, R122.reuse, 0x50 ;  /* 0x000000507a047836 */ /* 0x040fe20000000000 */
[----:B------:R-:W2:Y:S01]  /*11780*/  S2UR UR6, SR_CgaCtaId ;  /* 0x00000000000679c3 */ /* 0x000ea20000008800 */
[----:B------:R-:W-:Y:S01]  /*11790*/  VIADD R2, R122, 0x60 ;  /* 0x000000607a027836 */ /* 0x000fe20000000000 */
        /* <DEDUP_REMOVED lines=12> */
[CC--:B------:R-:W-:Y:S02]  /*11860*/  @!P0 LEA R12, P1, R75.reuse, R212.reuse, 0x1 ;  /* 0x000000d44b0c8211 */ /* 0x0c0fe400078208ff */
[C---:B---34-:R-:W-:Y:S02]  /*11870*/  @!P4 LEA R8, P5, R210.reuse, R212, 0x6 ;  /* 0x000000d4d208c211 */ /* 0x058fe400078a30ff */
        /* <DEDUP_REMOVED lines=11> */
[----:B--2---:R-:W-:Y:S01]  /*11930*/  ULEA UR6, UR6, UR7, 0x18 ;  /* 0x0000000706067291 */ /* 0x004fe2000f8ec0ff */
[----:B------:R-:W-:Y:S01]  /*11940*/  @!P0 LDGSTS.E.BYPASS.LTC128B.128 [R70+0x4800], desc[UR4][R12.64] ;  /* 0x048000000c468fae */ /* 0x000fe2000b981a04 */
[----:B------:R-:W-:Y:S01]  /*11950*/  @!P3 IMAD.IADD R11, R5, 0x1, R7 ;  /* 0x00000001050bb824 */ /* 0x000fe200078e0207 */
[----:B-1----:R-:W-:Y:S01]  /*11960*/  SHF.R.U32.HI R205, RZ, 0x1, R201 ;  /* 0x00000001ffcd7819 */ /* 0x002fe200000116c9 */
        /* <DEDUP_REMOVED lines=24> */
[----:B------:R-:W-:Y:S01]  /*11af0*/  @!P0 IMAD.IADD R9, R5, 0x1, R9 ;  /* 0x0000000105098824 */ /* 0x000fe200078e0209 */
[----:B------:R-:W-:Y:S01]  /*11b00*/  LOP3.LUT R7, R201, 0x8, RZ, 0xc0, !PT ;  /* 0x00000008c9077812 */ /* 0x000fe200078ec0ff */
[----:B------:R-:W-:Y:S01]  /*11b10*/  @!P4 LDGSTS.E.BYPASS.LTC128B.128 [R70+0x6000], desc[UR4][R10.64] ;  /* 0x060000000a46cfae */ /* 0x000fe2000b981a04 */
[----:B------:R-:W-:Y:S02]  /*11b20*/  P2R R5, PR, RZ, 0x8 ;  /* 0x00000008ff057803 */ /* 0x000fe40000000000 */
[----:B------:R-:W-:Y:S01]  /*11b30*/  ISETP.GE.AND P3, PT, R38, R3, PT ;  /* 0x000000032600720c */ /* 0x000fe20003f66270 */
[----:B------:R1:W-:Y:S01]  /*11b40*/  @!P4 LDGSTS.E.BYPASS.LTC128B.128 [R70+0xa000], desc[UR4][R10.64+0x80] ;  /* 0x0a0000800a46cfae */ /* 0x0003e2000b981a04 */
[----:B------:R-:W-:-:S02]  /*11b50*/  ISETP.NE.AND P4, PT, R5, RZ, PT ;  /* 0x000000ff0500720c */ /* 0x000fc40003f85270 */
[--C-:B------:R-:W-:Y:S01]  /*11b60*/  LOP3.LUT R6, R7, 0x1c0, R74.reuse, 0x78, !PT ;  /* 0x000001c007067812 */ /* 0x100fe200078e784a */
[----:B------:R-:W-:Y:S01]  /*11b70*/  @!P2 LDGSTS.E.BYPASS.LTC128B.128 [R70+0x6800], desc[UR4][R14.64] ;  /* 0x068000000e46afae */ /* 0x000fe2000b981a04 */
[----:B------:R-:W-:Y:S02]  /*11b80*/  LOP3.LUT R74, R61, 0x1c0, R74, 0x78, !PT ;  /* 0x000001c03d4a7812 */ /* 0x000fe400078e784a */
[--C-:B------:R-:W-:Y:S01]  /*11b90*/  LOP3.LUT R7, R6, 0x38, R71.reuse, 0x78, !PT ;  /* 0x0000003806077812 */ /* 0x100fe200078e7847 */
[----:B------:R-:W-:Y:S01]  /*11ba0*/  @!P2 LDGSTS.E.BYPASS.LTC128B.128 [R70+0xa800], desc[UR4][R14.64+0x80] ;  /* 0x0a8000800e46afae */ /* 0x000fe2000b981a04 */
[----:B------:R-:W-:Y:S02]  /*11bb0*/  ISETP.GE.AND P2, PT, R4, R3, PT ;  /* 0x000000030400720c */ /* 0x000fe40003f46270 */
[----:B------:R-:W-:Y:S01]  /*11bc0*/  LOP3.LUT R74, R74, 0x38, R71, 0x78, !PT ;  /* 0x000000384a4a7812 */ /* 0x000fe200078e7847 */
[----:B------:R-:W-:Y:S01]  /*11bd0*/  @!P1 LDGSTS.E.BYPASS.LTC128B.128 [R70+0x7000], desc[UR4][R12.64] ;  /* 0x070000000c469fae */ /* 0x000fe2000b981a04 */
[----:B------:R-:W-:-:S03]  /*11be0*/  @!P3 IMAD R6, R137, 0x60, RZ ;  /* 0x000000608906b824 */ /* 0x000fc600078e02ff */
[----:B------:R2:W-:Y:S01]  /*11bf0*/  @!P1 LDGSTS.E.BYPASS.LTC128B.128 [R70+0xb000], desc[UR4][R12.64+0x80] ;  /* 0x0b0000800c469fae */ /* 0x0005e2000b981a04 */
[----:B------:R-:W-:Y:S01]  /*11c00*/  ISETP.GE.AND P1, PT, R2, R3, PT ;  /* 0x000000030200720c */ /* 0x000fe20003f26270 */
[----:B------:R-:W-:Y:S02]  /*11c10*/  IMAD.SHL.U32 R2, R201, 0x40, RZ ;  /* 0x00000040c9027824 */ /* 0x000fe400078e00ff */
[----:B------:R-:W-:Y:S01]  /*11c20*/  @!P0 LDGSTS.E.BYPASS.LTC128B.128 [R70+0x7800], desc[UR4][R8.64] ;  /* 0x0780000008468fae */ /* 0x000fe2000b981a04 */
[----:B------:R-:W-:Y:S02]  /*11c30*/  IMAD.IADD R69, R69, 0x1, R74 ;  /* 0x0000000145457824 */ /* 0x000fe400078e024a */
[----:B------:R-:W-:Y:S01]  /*11c40*/  LOP3.LUT R4, R2, 0x400, RZ, 0xc0, !PT ;  /* 0x0000040002047812 */ /* 0x000fe200078ec0ff */
[----:B------:R3:W-:Y:S02]  /*11c50*/  @!P0 LDGSTS.E.BYPASS.LTC128B.128 [R70+0xb800], desc[UR4][R8.64+0x80] ;  /* 0x0b80008008468fae */ /* 0x0007e4000b981a04 */
[----:B------:R-:W-:-:S02]  /*11c60*/  LEA R125, R69, UR6, 0x1 ;  /* 0x00000006457d7c11 */ /* 0x000fc4000f8e08ff */
[----:B------:R-:W0:Y:S01]  /*11c70*/  LDGDEPBAR ;  /* 0x00000000000079af */ /* 0x000e220000000000 */
[----:B-1----:R-:W-:-:S04]  /*11c80*/  @!P4 LEA R10, P0, R72, R214, 0x1 ;  /* 0x000000d6480ac211 */ /* 0x002fc800078008ff */
[----:B------:R-:W-:Y:S02]  /*11c90*/  @!P4 LEA.HI.X R11, R72, R215, R73, 0x1, P0 ;  /* 0x000000d7480bc211 */ /* 0x000fe400000f0c49 */
[-C--:B------:R-:W-:Y:S02]  /*11ca0*/  ISETP.GE.AND P4, PT, R122, R3.reuse, PT ;  /* 0x000000037a00720c */ /* 0x080fe40003f86270 */
[----:B------:R-:W-:Y:S01]  /*11cb0*/  ISETP.GE.AND P0, PT, R0, R3, PT ;  /* 0x000000030000720c */ /* 0x000fe20003f06270 */
[----:B------:R-:W-:Y:S02]  /*11cc0*/  IMAD R0, R7, 0x2, R4 ;  /* 0x0000000207007824 */ /* 0x000fe400078e0204 */
[----:B------:R-:W-:Y:S02]  /*11cd0*/  @!P1 IMAD R4, R137, 0xc0, RZ ;  /* 0x000000c089049824 */ /* 0x000fe400078e02ff */
[----:B------:R-:W-:Y:S02]  /*11ce0*/  VIADD R204, R0, UR6 ;  /* 0x0000000600cc7c36 */ /* 0x000fe40008000000 */
[----:B--2---:R-:W-:-:S06]  /*11cf0*/  @!P2 IMAD.WIDE.U32 R12, R136, 0xa0, R214 ;  /* 0x000000a0880ca825 */ /* 0x004fcc00078e00d6 */
[----:B------:R-:W-:Y:S01]  /*11d00*/  @!P0 IMAD R3, R137, 0xe0, RZ ;  /* 0x000000e089038824 */ /* 0x000fe200078e02ff */
[----:B------:R-:W-:-:S04]  /*11d10*/  DEPBAR.LE SB0, 0x0 ;  /* 0x000080000000791a */ /* 0x000fc80000000000 */
[----:B------:R-:W-:Y:S01]  /*11d20*/  BAR.SYNC.DEFER_BLOCKING 0x0 ;  /* 0x0000000000007b1d */ /* 0x000fe20000010000 */
[----:B---3--:R-:W-:Y:S02]  /*11d30*/  @!P1 IMAD.MOV.U32 R8, RZ, RZ, R214 ;  /* 0x000000ffff089224 */ /* 0x008fe400078e00d6 */
[----:B------:R-:W-:Y:S02]  /*11d40*/  @!P1 IMAD.MOV.U32 R9, RZ, RZ, R215 ;  /* 0x000000ffff099224 */ /* 0x000fe400078e00d7 */
[----:B------:R-:W-:-:S04]  /*11d50*/  @!P1 IMAD.WIDE.U32 R8, R136, 0xc0, R8 ;  /* 0x000000c088089825 */ /* 0x000fc800078e0008 */
        /* <DEDUP_REMOVED lines=9> */
[----:B------:R-:W-:-:S04]  /*11df0*/  @!P2 IMAD R5, R137, 0xa0, RZ ;  /* 0x000000a08905a824 */ /* 0x000fc800078e02ff */
[----:B------:R-:W-:-:S08]  /*11e00*/  @!P2 IMAD.IADD R13, R5, 0x1, R13 ;  /* 0x00000001050da824 */ /* 0x000fd000078e020d */
        /* <DEDUP_REMOVED lines=8> */
[----:B------:R-:W-:Y:S01]  /*11e90*/  @P5 STS.128 [R70+0x11000], RZ ;  /* 0x011000ff46005388 */ /* 0x000fe20000000c00 */
[----:B-1----:R-:W-:-:S02]  /*11ea0*/  @!P3 IMAD.MOV.U32 R10, RZ, RZ, R214 ;  /* 0x000000ffff0ab224 */ /* 0x002fc400078e00d6 */
[----:B------:R-:W-:Y:S02]  /*11eb0*/  @!P3 IMAD.MOV.U32 R11, RZ, RZ, R215 ;  /* 0x000000ffff0bb224 */ /* 0x000fe400078e00d7 */
[----:B------:R-:W-:-:S04]  /*11ec0*/  @!P3 IMAD.WIDE.U32 R14, R136, 0x60, R10 ;  /* 0x00000060880eb825 */ /* 0x000fc800078e000a */
[----:B------:R-:W-:Y:S01]  /*11ed0*/  @!P3 IMAD.IADD R15, R6, 0x1, R15 ;  /* 0x00000001060fb824 */ /* 0x000fe200078e020f */
[C---:B------:R-:W-:Y:S01]  /*11ee0*/  @!P5 LEA R6, P6, R136.reuse, R214, 0x6 ;  /* 0x000000d68806d211 */ /* 0x040fe200078c30ff */
[----:B------:R-:W-:-:S03]  /*11ef0*/  @!P0 IMAD.WIDE.U32 R10, R136, 0xe0, R214 ;  /* 0x000000e0880a8825 */ /* 0x000fc600078e00d6 */
[C---:B------:R-:W-:Y:S01]  /*11f00*/  @!P5 LEA.HI.X R7, R136.reuse, R215, R137, 0x6, P6 ;  /* 0x000000d78807d211 */ /* 0x040fe200030f3489 */
[----:B------:R-:W-:Y:S01]  /*11f10*/  @!P0 IMAD.IADD R11, R3, 0x1, R11 ;  /* 0x00000001030b8824 */ /* 0x000fe200078e020b */
        /* <DEDUP_REMOVED lines=38> */
[----:B------:R2:W-:Y:S01]  /*12180*/  @P0 STS.128 [R70+0x13800], RZ ;  /* 0x013800ff46000388 */ /* 0x0005e20000000c00 */
[----:B------:R-:W-:Y:S02]  /*12190*/  SEL R60, R202, 0xffffffc0, !P2 ;  /* 0xffffffc0ca3c7807 */ /* 0x000fe40005000000 */
[C-C-:B------:R-:W-:Y:S01]  /*121a0*/  IMAD.IADD R71, R204.reuse, 0x1, R69.reuse ;  /* 0x00000001cc477824 */ /* 0x140fe200078e0245 */
[----:B------:R-:W-:Y:S01]  /*121b0*/  @!PT LDS RZ, [RZ] ;  /* 0x00000000fffff984 */ /* 0x000fe20000000800 */
[----:B------:R-:W-:Y:S01]  /*121c0*/  @!PT LDS RZ, [RZ] ;  /* 0x00000000fffff984 */ /* 0x000fe20000000800 */
[----:B------:R-:W-:Y:S01]  /*121d0*/  @!PT LDS RZ, [RZ] ;  /* 0x00000000fffff984 */ /* 0x000fe20000000800 */
[----:B------:R-:W-:Y:S01]  /*121e0*/  @!P0 LDGSTS.E.BYPASS.LTC128B.128 [R70+0xf800], desc[UR4][R10.64] ;  /* 0x0f8000000a468fae */ /* 0x000fe2000b981a04 */
[----:B------:R-:W-:Y:S01]  /*121f0*/  IMAD.IADD R124, R125, 0x1, R69 ;  /* 0x000000017d7c7824 */ /* 0x000fe200078e0245 */
[----:B------:R-:W-:Y:S01]  /*12200*/  P2R R3, PR, RZ, 0x4 ;  /* 0x00000004ff037803 */ /* 0x000fe20000000000 */
[----:B------:R-:W-:Y:S01]  /*12210*/  IMAD.IADD R62, R204, 0x1, R60 ;  /* 0x00000001cc3e7824 */ /* 0x000fe200078e023c */
[----:B------:R2:W-:Y:S03]  /*12220*/  @!P0 LDGSTS.E.BYPASS.LTC128B.128 [R70+0x13800], desc[UR4][R10.64+0x80] ;  /* 0x138000800a468fae */ /* 0x0005e6000b981a04 */
[----:B------:R-:W-:Y:S01]  /*12230*/  IMAD.IADD R134, R69, 0x1, R62 ;  /* 0x0000000145867824 */ /* 0x000fe200078e023e */
[----:B------:R-:W-:Y:S04]  /*12240*/  LDSM.16.M88.4 R104, [R125] ;  /* 0x000000007d68783b */ /* 0x000fe80000000200 */
[----:B------:R-:W3:Y:S04]  /*12250*/  LDSM.16.M88.4 R44, [R0+UR6+0x4800] ;  /* 0x00480006002c783b */ /* 0x000ee80008000200 */
[----:B------:R-:W4:Y:S04]  /*12260*/  LDSM.16.M88.4 R36, [R0+UR6+0x5000] ;  /* 0x005000060024783b */ /* 0x000f280008000200 */
[----:B------:R-:W4:Y:S04]  /*12270*/  LDSM.16.M88.4 R52, [R0+UR6+0x4000] ;  /* 0x004000060034783b */ /* 0x000f280008000200 */
[----:B-1----:R-:W1:Y:S04]  /*12280*/  LDSM.16.M88.4 R12, [R0+UR6+0x6800] ;  /* 0x00680006000c783b */ /* 0x002e680008000200 */
[----:B------:R-:W-:Y:S01]  /*12290*/  LDSM.16.M88.4 R76, [R124] ;  /* 0x000000007c4c783b */ /* 0x000fe20000000200 */
[----:B--2---:R-:W-:-:S03]  /*122a0*/  IMAD.IADD R70, R125, 0x1, R60 ;  /* 0x000000017d467824 */ /* 0x004fc600078e023c */
[----:B------:R-:W2:Y:S01]  /*122b0*/  LDSM.16.M88.4 R8, [R71+0x4800] ;  /* 0x004800004708783b */ /* 0x000ea20000000200 */
[----:B------:R-:W-:-:S03]  /*122c0*/  IMAD.IADD R135, R69, 0x1, R70 ;  /* 0x0000000145877824 */ /* 0x000fc600078e0246 */
[----:B------:R-:W2:Y:S04]  /*122d0*/  LDSM.16.M88.4 R4, [R71+0x5000] ;  /* 0x005000004704783b */ /* 0x000ea80000000200 */
[----:B------:R-:W2:Y:S04]  /*122e0*/  LDSM.16.M88.4 R28, [R0+UR6+0x5800] ;  /* 0x00580006001c783b */ /* 0x000ea80008000200 */
[----:B------:R-:W2:Y:S04]  /*122f0*/  LDSM.16.M88.4 R20, [R0+UR6+0x6000] ;  /* 0x006000060014783b */ /* 0x000ea80008000200 */
[----:B------:R-:W2:Y:S04]  /*12300*/  LDSM.16.M88.4 R112, [R0+UR6+0x7000] ;  /* 0x007000060070783b */ /* 0x000ea80008000200 */
[----:B------:R-:W2:Y:S01]  /*12310*/  LDSM.16.M88.4 R120, [R0+UR6+0x7800] ;  /* 0x007800060078783b */ /* 0x000ea20008000200 */
[C---:B---3--:R-:W-:Y:S03]  /*12320*/  HMMA.16816.F32 R48, R104.reuse, R44, RZ ;  /* 0x0000002c6830723c */ /* 0x048fe600000018ff */
[----:B------:R-:W3:Y:S04]  /*12330*/  LDSM.16.M88.4 R100, [R71+0x4000] ;  /* 0x004000004764783b */ /* 0x000ee80000000200 */
[----:B------:R-:W3:Y:S01]  /*12340*/  LDSM.16.M88.4 R88, [R71+0x6800] ;  /* 0x006800004758783b */ /* 0x000ee20000000200 */
[C---:B----4-:R-:W-:Y:S03]  /*12350*/  HMMA.16816.F32 R40, R104.reuse, R36, RZ ;  /* 0x000000246828723c */ /* 0x050fe600000018ff */
[----:B------:R-:W4:Y:S04]  /*12360*/  LDSM.16.M88.4 R96, [R71+0x5800] ;  /* 0x005800004760783b */ /* 0x000f280000000200 */
[----:B------:R-:W4:Y:S01]  /*12370*/  LDSM.16.M88.4 R92, [R71+0x6000] ;  /* 0x00600000475c783b */ /* 0x000f220000000200 */
[C---:B------:R-:W-:Y:S03]  /*12380*/  HMMA.16816.F32 R44, R104.reuse, R46, RZ ;  /* 0x0000002e682c723c */ /* 0x040fe600000018ff */
[----:B------:R-:W4:Y:S04]  /*12390*/  LDSM.16.M88.4 R84, [R71+0x7000] ;  /* 0x007000004754783b */ /* 0x000f280000000200 */
[----:B------:R-:W4:Y:S01]  /*123a0*/  LDSM.16.M88.4 R80, [R71+0x7800] ;  /* 0x007800004750783b */ /* 0x000f220000000200 */
[C---:B------:R-:W-:Y:S03]  /*123b0*/  HMMA.16816.F32 R36, R104.reuse, R38, RZ ;  /* 0x000000266824723c */ /* 0x040fe600000018ff */
[----:B------:R-:W-:Y:S04]  /*123c0*/  LDSM.16.M88.4 R64, [R70] ;  /* 0x000000004640783b */ /* 0x000fe80000000200 */
[----:B------:R-:W4:Y:S01]  /*123d0*/  LDSM.16.M88.4 R72, [R62+0x4000] ;  /* 0x004000003e48783b */ /* 0x000f220000000200 */
[C---:B------:R-:W-:Y:S03]  /*123e0*/  HMMA.16816.F32 R56, R104.reuse, R52, RZ ;  /* 0x000000346838723c */ /* 0x040fe600000018ff */
[----:B------:R-:W-:Y:S04]  /*123f0*/  LDSM.16.M88.4 R128, [R124+0x2000] ;  /* 0x002000007c80783b */ /* 0x000fe80000000200 */
[----:B------:R-:W0:Y:S01]  /*12400*/  LDGDEPBAR ;  /* 0x00000000000079af */ /* 0x000e220000000000 */
[----:B-1----:R-:W-:Y:S08]  /*12410*/  HMMA.16816.F32 R16, R104, R12, RZ ;  /* 0x0000000c6810723c */ /* 0x002ff000000018ff */
[C---:B--2---:R-:W-:Y:S08]  /*12420*/  HMMA.16816.F32 R48, R76.reuse, R8, R48 ;  /* 0x000000084c30723c */ /* 0x044ff00000001830 */
[C---:B------:R-:W-:Y:S01]  /*12430*/  HMMA.16816.F32 R44, R76.reuse, R10, R44 ;  /* 0x0000000a4c2c723c */ /* 0x040fe2000000182c */
[----:B------:R-:W1:Y:S07]  /*12440*/  LDSM.16.M88.4 R8, [R62+0x4800] ;  /* 0x004800003e08783b */ /* 0x000e6e0000000200 */
[C---:B------:R-:W-:Y:S08]  /*12450*/  HMMA.16816.F32 R40, R76.reuse, R4, R40 ;  /* 0x000000044c28723c */ /* 0x040ff00000001828 */
        /* <DEDUP_REMOVED lines=13> */
[C---:B---3--:R-:W-:Y:S08]  /*12530*/  HMMA.16816.F32 R56, R76.reuse, R100, R56 ;  /* 0x000000644c38723c */ /* 0x048ff00000001838 */
[C---:B------:R-:W-:Y:S01]  /*12540*/  HMMA.16816.F32 R52, R76.reuse, R102, R52 ;  /* 0x000000664c34723c */ /* 0x040fe20000001834 */
[----:B------:R-:W-:Y:S07]  /*12550*/  LDSM.16.M88.4 R100, [R134+0x4000] ;  /* 0x004000008664783b */ /* 0x000fee0000000200 */
        /* <DEDUP_REMOVED lines=17> */
[C---:B------:R-:W-:Y:S01]  /*12670*/  HMMA.16816.F32 R52, R64.reuse, R74, R52 ;  /* 0x0000004a4034723c */ /* 0x040fe20000001834 */
[----:B------:R-:W-:Y:S07]  /*12680*/  LDSM.16.M88.4 R72, [R135] ;  /* 0x000000008748783b */ /* 0x000fee0000000200 */
        /* <DEDUP_REMOVED lines=19> */
[----:B------:R-:W-:Y:S01]  /*127c0*/  HMMA.16816.F32 R104, R64, R86, R104 ;  /* 0x000000564068723c */ /* 0x000fe20000001868 */
[----:B------:R-:W-:Y:S04]  /*127d0*/  LDSM.16.M88.4 R84, [R125+0x2000] ;  /* 0x002000007d54783b */ /* 0x000fe80000000200 */
[----:B------:R-:W4:Y:S03]  /*127e0*/  LDSM.16.M88.4 R64, [R0+UR6+0x8000] ;  /* 0x008000060040783b */ /* 0x000f260008000200 */
[C---:B-1----:R-:W-:Y:S01]  /*127f0*/  HMMA.16816.F32 R32, R72.reuse, R8, R32 ;  /* 0x000000084820723c */ /* 0x042fe20000001820 */
[----:B------:R-:W-:Y:S07]  /*12800*/  LDSM.16.M88.4 R124, [R71+0xb000] ;  /* 0x00b00000477c783b */ /* 0x000fee0000000200 */
        /* <DEDUP_REMOVED lines=8> */
[C---:B------:R-:W-:Y:S08]  /*12890*/  HMMA.16816.F32 R48, R72.reuse, R96, R48 ;  /* 0x000000604830723c */ /* 0x040ff00000001830 */
[C---:B------:R-:W-:Y:S01]  /*128a0*/  HMMA.16816.F32 R44, R72.reuse, R98, R44 ;  /* 0x00000062482c723c */ /* 0x040fe2000000182c */
[----:B------:R-:W2:Y:S07]  /*128b0*/  LDSM.16.M88.4 R96, [R0+UR6+0x9800] ;  /* 0x009800060060783b */ /* 0x000eae0008000200 */
[C---:B---3--:R-:W-:Y:S08]  /*128c0*/  HMMA.16816.F32 R16, R72.reuse, R88, R16 ;  /* 0x000000584810723c */ /* 0x048ff00000001810 */
[C---:B------:R-:W-:Y:S01]  /*128d0*/  HMMA.16816.F32 R12, R72.reuse, R90, R12 ;  /* 0x0000005a480c723c */ /* 0x040fe2000000180c */
[----:B------:R-:W3:Y:S07]  /*128e0*/  LDSM.16.M88.4 R88, [R0+UR6+0xb800] ;  /* 0x00b800060058783b */ /* 0x000eee0008000200 */
[C---:B----4-:R-:W-:Y:S08]  /*128f0*/  HMMA.16816.F32 R108, R72.reuse, R76, R108 ;  /* 0x0000004c486c723c */ /* 0x050ff0000000186c */
[----:B------:R-:W-:Y:S01]  /*12900*/  HMMA.16816.F32 R104, R72, R78, R104 ;  /* 0x0000004e4868723c */ /* 0x000fe20000001868 */
        /* <DEDUP_REMOVED lines=12> */
[----:B------:R3:W-:Y:S07]  /*129d0*/  LDSM.16.M88.4 R92, [R0+UR6+0xb000] ;  /* 0x00b00006005c783b */ /* 0x0007ee0008000200 */
[C---:B------:R-:W-:Y:S08]  /*129e0*/  HMMA.16816.F32 R116, R72.reuse, R80, R116 ;  /* 0x000000504874723c */ /* 0x040ff00000001874 */
[----:B------:R-:W-:Y:S01]  /*129f0*/  HMMA.16816.F32 R112, R72, R82, R112 ;  /* 0x000000524870723c */ /* 0x000fe20000001870 */
[----:B------:R-:W2:Y:S04]  /*12a00*/  LDSM.16.M88.4 R80, [R71+0x8000] ;  /* 0x008000004750783b */ /* 0x000ea80000000200 */
[----:B------:R-:W2:Y:S03]  /*12a10*/  LDSM.16.M88.4 R72, [R71+0x9000] ;  /* 0x009000004748783b */ /* 0x000ea60000000200 */
[----:B------:R-:W-:Y:S01]  /*12a20*/  HMMA.16816.F32 R48, R84, R120, R48 ;  /* 0x000000785430723c */ /* 0x000fe20000001830 */
[----:B---3--:R-:W-:-:S05]  /*12a30*/  IMAD.SHL.U32 R0, R201, 0x2, RZ ;  /* 0x00000002c9007824 */ /* 0x008fca00078e00ff */
[----:B------:R-:W-:Y:S02]  /*12a40*/  LOP3.LUT R0, R0, 0x6, RZ, 0xc0, !PT ;  /* 0x0000000600007812 */ /* 0x000fe400078ec0ff */
        /* <DEDUP_REMOVED lines=25> */
[----:B------:R-:W-:Y:S07]  /*12be0*/  LDSM.16.M88.4 R80, [R62+0xa000] ;  /* 0x00a000003e50783b */ /* 0x000fee0000000200 */
[C---:B------:R-:W-:Y:S08]  /*12bf0*/  HMMA.16816.F32 R116, R84.reuse, R92, R116 ;  /* 0x0000005c5474723c */ /* 0x040ff00000001874 */
[----:B------:R-:W-:Y:S01]  /*12c00*/  HMMA.16816.F32 R112, R84, R94, R112 ;  /* 0x0000005e5470723c */ /* 0x000fe20000001870 */
[----:B------:R-:W2:Y:S04]  /*12c10*/  LDSM.16.M88.4 R92, [R62+0x8800] ;  /* 0x008800003e5c783b */ /* 0x000ea80000000200 */
[----:B------:R-:W-:Y:S03]  /*12c20*/  LDSM.16.M88.4 R84, [R62+0x9800] ;  /* 0x009800003e54783b */ /* 0x000fe60000000200 */
[C---:B------:R-:W-:Y:S08]  /*12c30*/  HMMA.16816.F32 R40, R128.reuse, R72, R40 ;  /* 0x000000488028723c */ /* 0x040ff00000001828 */
[C---:B------:R-:W-:Y:S01]  /*12c40*/  HMMA.16816.F32 R36, R128.reuse, R74, R36 ;  /* 0x0000004a8024723c */ /* 0x040fe20000001824 */
[----:B------:R-:W2:Y:S07]  /*12c50*/  LDSM.16.M88.4 R72, [R62+0xb000] ;  /* 0x00b000003e48783b */ /* 0x000eae0000000200 */
[C---:B---3--:R-:W-:Y:S08]  /*12c60*/  HMMA.16816.F32 R108, R128.reuse, R120, R108 ;  /* 0x00000078806c723c */ /* 0x048ff0000000186c */
[----:B------:R-:W-:Y:S08]  /*12c70*/  HMMA.16816.F32 R104, R128, R122, R104 ;  /* 0x0000007a8068723c */ /* 0x000ff00000001868 */
[C---:B------:R-:W-:Y:S08]  /*12c80*/  HMMA.16816.F32 R56, R100.reuse, R96, R56 ;  /* 0x000000606438723c */ /* 0x040ff00000001838 */
[C---:B------:R-:W-:Y:S08]  /*12c90*/  HMMA.16816.F32 R52, R100.reuse, R98, R52 ;  /* 0x000000626434723c */ /* 0x040ff00000001834 */
[C---:B------:R-:W-:Y:S08]  /*12ca0*/  HMMA.16816.F32 R40, R100.reuse, R88, R40 ;  /* 0x000000586428723c */ /* 0x040ff00000001828 */
[C---:B------:R-:W-:Y:S01]  /*12cb0*/  HMMA.16816.F32 R36, R100.reuse, R90, R36 ;  /* 0x0000005a6424723c */ /* 0x040fe20000001824 */
[----:B------:R-:W3:Y:S07]  /*12cc0*/  LDSM.16.M88.4 R88, [R134+0x8800] ;  /* 0x008800008658783b */ /* 0x000eee0000000200 */
[----:B----4-:R-:W-:Y:S01]  /*12cd0*/  HMMA.16816.F32 R12, R100, R78, R12 ;  /* 0x0000004e640c723c */ /* 0x010fe2000000180c */
[----:B------:R-:W-:-:S04]  /*12ce0*/  IMAD.IADD R79, R217, 0x1, R0 ;  /* 0x00000001d94f7824 */ /* 0x000fc800078e0200 */
[C---:B------:R-:W-:Y:S01]  /*12cf0*/  VIADD R71, R79.reuse, 0x1 ;  /* 0x000000014f477836 */ /* 0x040fe20000000000 */
[-C--:B------:R-:W-:Y:S02]  /*12d00*/  ISETP.GE.AND P1, PT, R79, R68.reuse, PT ;  /* 0x000000444f00720c */ /* 0x080fe40003f26270 */
[----:B------:R-:W-:Y:S02]  /*12d10*/  HMMA.16816.F32 R108, R100, R64, R108 ;  /* 0x00000040646c723c */ /* 0x000fe4000000186c */
[----:B------:R-:W-:Y:S01]  /*12d20*/  ISETP.GE.AND P0, PT, R71, R68, PT ;  /* 0x000000444700720c */ /* 0x000fe20003f06270 */
[----:B------:R-:W-:-:S05]  /*12d30*/  VIADD R71, R79, 0x10 ;  /* 0x000000104f477836 */ /* 0x000fca0000000000 */
[----:B------:R-:W-:Y:S01]  /*12d40*/  HMMA.16816.F32 R104, R100, R66, R104 ;  /* 0x000000426468723c */ /* 0x000fe20000001868 */
[----:B------:R-:W4:Y:S01]  /*12d50*/  LDSM.16.M88.4 R64, [R134+0x9000] ;  /* 0x009000008640783b */ /* 0x000f220000000200 */
[----:B------:R-:W-:Y:S01]  /*12d60*/  ISETP.GE.AND P6, PT, R71, R68, PT ;  /* 0x000000444700720c */ /* 0x000fe20003fc6270 */
[----:B------:R-:W-:-:S05]  /*12d70*/  VIADD R71, R79, 0x18 ;  /* 0x000000184f477836 */ /* 0x000fca0000000000 */
[----:B------:R-:W-:Y:S01]  /*12d80*/  HMMA.16816.F32 R116, R128, R124, R116 ;  /* 0x0000007c8074723c */ /* 0x000fe20000001874 */
[----:B------:R-:W-:-:S07]  /*12d90*/  ISETP.GE.AND P3, PT, R71, R68, PT ;  /* 0x000000444700720c */ /* 0x000fce0003f66270 */
[----:B-1----:R-:W-:Y:S01]  /*12da0*/  HMMA.16816.F32 R56, R4, R8, R56 ;  /* 0x000000080438723c */ /* 0x002fe20000001838 */
[----:B------:R-:W-:-:S05]  /*12db0*/  VIADD R9, R79, 0x9 ;  /* 0x000000094f097836 */ /* 0x000fca0000000000 */
[----:B------:R-:W-:Y:S02]  /*12dc0*/  ISETP.GE.AND P5, PT, R9, R68, PT ;  /* 0x000000440900720c */ /* 0x000fe40003fa6270 */
[----:B------:R-:W-:Y:S01]  /*12dd0*/  HMMA.16816.F32 R52, R4, R10, R52 ;  /* 0x0000000a0434723c */ /* 0x000fe20000001834 */
[----:B------:R-:W-:-:S05]  /*12de0*/  VIADD R11, R79, 0x8 ;  /* 0x000000084f0b7836 */ /* 0x000fca0000000000 */
[----:B------:R-:W-:Y:S02]  /*12df0*/  ISETP.GE.AND P4, PT, R11, R68, PT ;  /* 0x000000440b00720c */ /* 0x000fe40003f86270 */
[----:B------:R-:W-:Y:S01]  /*12e00*/  HMMA.16816.F32 R112, R128, R126, R112 ;  /* 0x0000007e8070723c */ /* 0x000fe20000001870 */
[----:B------:R-:W1:Y:S02]  /*12e10*/  LDSM.16.M88.4 R8, [R134+0x9800] ;  /* 0x009800008608783b */ /* 0x000e640000000200 */
[----:B------:R-:W-:Y:S02]  /*12e20*/  FSEL R0, R56, -INF , !P1 ;  /* 0xff80000038007808 */ /* 0x000fe40004800000 */
[----:B------:R-:W-:-:S03]  /*12e30*/  FSEL R71, R57, -INF , !P0 ;  /* 0xff80000039477808 */ /* 0x000fc60004000000 */
[C---:B--2---:R-:W-:Y:S03]  /*12e40*/  HMMA.16816.F32 R48, R100.reuse, R92, R48 ;  /* 0x0000005c6430723c */ /* 0x044fe60000001830 */
[----:B------:R-:W-:Y:S02]  /*12e50*/  FSEL R70, R53, -INF , !P5 ;  /* 0xff80000035467808 */ /* 0x000fe40006800000 */
[----:B------:R-:W-:Y:S02]  /*12e60*/  FSEL R55, R55, -INF , !P5 ;  /* 0xff80000037377808 */ /* 0x000fe40006800000 */
[----:B------:R-:W-:Y:S01]  /*12e70*/  FSEL R52, R52, -INF , !P4 ;  /* 0xff80000034347808 */ /* 0x000fe20006000000 */
[C---:B------:R-:W-:Y:S08]  /*12e80*/  HMMA.16816.F32 R44, R100.reuse, R94, R44 ;  /* 0x0000005e642c723c */ /* 0x040ff0000000182c */
[----:B------:R-:W-:Y:S01]  /*12e90*/  HMMA.16816.F32 R116, R100, R72, R116 ;  /* 0x000000486474723c */ /* 0x000fe20000001874 */
[----:B------:R-:W-:-:S05]  /*12ea0*/  VIADD R73, R79, 0x11 ;  /* 0x000000114f497836 */ /* 0x000fca0000000000 */
[----:B------:R-:W-:Y:S02]  /*12eb0*/  ISETP.GE.AND P2, PT, R73, R68, PT ;  /* 0x000000444900720c */ /* 0x000fe40003f46270 */
[C---:B------:R-:W-:Y:S01]  /*12ec0*/  HMMA.16816.F32 R112, R100.reuse, R74, R112 ;  /* 0x0000004a6470723c */ /* 0x040fe20000001870 */
[----:B------:R-:W-:Y:S02]  /*12ed0*/  FSEL R73, R58, -INF , !P1 ;  /* 0xff8000003a497808 */ /* 0x000fe40004800000 */
[----:B------:R-:W-:Y:S02]  /*12ee0*/  FSEL R75, R59, -INF , !P0 ;  /* 0xff8000003b4b7808 */ /* 0x000fe40004000000 */
[----:B------:R-:W2:Y:S03]  /*12ef0*/  LDSM.16.M88.4 R56, [R134+0xa000] ;  /* 0x00a000008638783b */ /* 0x000ea60000000200 */
[----:B------:R-:W-:Y:S08]  /*12f00*/  HMMA.16816.F32 R32, R100, R84, R32 ;  /* 0x000000546420723c */ /* 0x000ff00000001820 */
[C---:B---3--:R-:W-:Y:S08]  /*12f10*/  HMMA.16816.F32 R48, R4.reuse, R88, R48 ;  /* 0x000000580430723c */ /* 0x048ff00000001830 */
[----:B------:R-:W-:Y:S08]  /*12f20*/  HMMA.16816.F32 R44, R4, R90, R44 ;  /* 0x0000005a042c723c */ /* 0x000ff0000000182c */
[----:B------:R-:W-:Y:S03]  /*12f30*/  HMMA.16816.F32 R28, R100, R86, R28 ;  /* 0x00000056641c723c */ /* 0x000fe6000000181c */
[----:B------:R-:W-:-:S02]  /*12f40*/  FSEL R53, R50, -INF , !P6 ;  /* 0xff80000032357808 */ /* 0x000fc40007000000 */
[----:B------:R-:W-:Y:S02]  /*12f50*/  FSEL R50, R49, -INF , !P2 ;  /* 0xff80000031327808 */ /* 0x000fe40005000000 */
[----:B------:R-:W-:Y:S01]  /*12f60*/  FSEL R51, R51, -INF , !P2 ;  /* 0xff80000033337808 */ /* 0x000fe20005000000 */
[----:B----4-:R-:W-:Y:S01]  /*12f70*/  HMMA.16816.F32 R40, R4, R64, R40 ;  /* 0x000000400428723c */ /* 0x010fe20000001828 */
[----:B------:R-:W-:Y:S02]  /*12f80*/  VIADD R65, R79, 0x28 ;  /* 0x000000284f417836 */ /* 0x000fe40000000000 */
[----:B------:R-:W-:Y:S02]  /*12f90*/  FSEL R49, R46, -INF , !P3 ;  /* 0xff8000002e317808 */ /* 0x000fe40005800000 */
[----:B------:R-:W-:-:S03]  /*12fa0*/  FSEL R44, R44, -INF , !P3 ;  /* 0xff8000002c2c7808 */ /* 0x000fc60005800000 */
[----:B------:R-:W-:Y:S01]  /*12fb0*/  HMMA.16816.F32 R16, R100, R76, R16 ;  /* 0x0000004c6410723c */ /* 0x000fe20000001810 */
[----:B------:R-:W-:-:S05]  /*12fc0*/  VIADD R77, R79, 0x19 ;  /* 0x000000194f4d7836 */ /* 0x000fca0000000000 */
[----:B------:R-:W-:Y:S02]  /*12fd0*/  ISETP.GE.AND P1, PT, R77, R68, PT ;  /* 0x000000444d00720c */ /* 0x000fe40003f26270 */
[----:B-1----:R-:W-:Y:S01]  /*12fe0*/  HMMA.16816.F32 R32, R4, R8, R32 ;  /* 0x000000080420723c */ /* 0x002fe20000001820 */
[----:B------:R-:W-:Y:S01]  /*12ff0*/  VIADD R9, R79, 0x38 ;  /* 0x000000384f097836 */ /* 0x000fe20000000000 */
[----:B------:R-:W-:Y:S02]  /*13000*/  FSEL R77, R54, -INF , !P4 ;  /* 0xff800000364d7808 */ /* 0x000fe40006000000 */
[----:B------:R-:W-:Y:S02]  /*13010*/  FSEL R54, R48, -INF , !P6 ;  /* 0xff80000030367808 */ /* 0x000fe40007000000 */
[----:B------:R-:W-:Y:S02]  /*13020*/  FSEL R47, R47, -INF , !P1 ;  /* 0xff8000002f2f7808 */ /* 0x000fe40004800000 */
[----:B------:R-:W-:Y:S01]  /*13030*/  HMMA.16816.F32 R24, R100, R80, R24 ;  /* 0x000000506418723c */ /* 0x000fe20000001818 */
[----:B------:R-:W-:Y:S01]  /*13040*/  VIADD R81, R79, 0x20 ;  /* 0x000000204f517836 */ /* 0x000fe20000000000 */
[----:B------:R-:W-:-:S02]  /*13050*/  FSEL R48, R45, -INF , !P1 ;  /* 0xff8000002d307808 */ /* 0x000fc40004800000 */
[-C--:B------:R-:W-:Y:S01]  /*13060*/  ISETP.GE.AND P1, PT, R9, R68.reuse, PT ;  /* 0x000000440900720c */ /* 0x080fe20003f26270 */
[----:B------:R-:W-:Y:S01]  /*13070*/  VIADD R9, R79, 0x39 ;  /* 0x000000394f097836 */ /* 0x000fe20000000000 */
[-C--:B------:R-:W-:Y:S01]  /*13080*/  ISETP.GE.AND P0, PT, R81, R68.reuse, PT ;  /* 0x000000445100720c */ /* 0x080fe20003f06270 */
[----:B------:R-:W-:Y:S01]  /*13090*/  VIADD R81, R79, 0x21 ;  /* 0x000000214f517836 */ /* 0x000fe20000000000 */
[----:B------:R-:W-:Y:S01]  /*130a0*/  HMMA.16816.F32 R20, R100, R82, R20 ;  /* 0x000000526414723c */ /* 0x000fe20000001814 */
[-C--:B------:R-:W-:Y:S02]  /*130b0*/  ISETP.GE.AND P6, PT, R65, R68.reuse, PT ;  /* 0x000000444100720c */ /* 0x080fe40003fc6270 */
[----:B------:R-:W-:Y:S02]  /*130c0*/  FSEL R45, R42, -INF , !P0 ;  /* 0xff8000002a2d7808 */ /* 0x000fe40004000000 */
[----:B------:R-:W-:Y:S02]  /*130d0*/  FSEL R40, R40, -INF , !P0 ;  /* 0xff80000028287808 */ /* 0x000fe40004000000 */
[-C--:B------:R-:W-:Y:S01]  /*130e0*/  ISETP.GE.AND P0, PT, R9, R68.reuse, PT ;  /* 0x000000440900720c */ /* 0x080fe20003f06270 */
[----:B------:R-:W-:Y:S01]  /*130f0*/  HMMA.16816.F32 R28, R4, R10, R28 ;  /* 0x0000000a041c723c */ /* 0x000fe2000000181c */
[----:B------:R-:W1:Y:S01]  /*13100*/  LDSM.16.M88.4 R8, [R134+0xb000] ;  /* 0x00b000008608783b */ /* 0x000e620000000200 */
[----:B------:R-:W-:Y:S01]  /*13110*/  ISETP.GE.AND P5, PT, R81, R68, PT ;  /* 0x000000445100720c */ /* 0x000fe20003fa6270 */
[----:B------:R-:W-:-:S03]  /*13120*/  VIADD R81, R79, 0x29 ;  /* 0x000000294f517836 */ /* 0x000fc60000000000 */
[----:B------:R-:W-:Y:S02]  /*13130*/  FSEL R43, R43, -INF , !P5 ;  /* 0xff8000002b2b7808 */ /* 0x000fe40006800000 */
[----:B------:R-:W-:Y:S01]  /*13140*/  HMMA.16816.F32 R64, R4, R66, R36 ;  /* 0x000000420440723c */ /* 0x000fe20000001824 */
[----:B------:R-:W3:Y:S01]  /*13150*/  LDSM.16.M88.4 R36, [R134+0xa800] ;  /* 0x00a800008624783b */ /* 0x000ee20000000200 */
[----:B------:R-:W-:Y:S02]  /*13160*/  FSEL R46, R41, -INF , !P5 ;  /* 0xff800000292e7808 */ /* 0x000fe40006800000 */
[----:B------:R-:W-:Y:S01]  /*13170*/  ISETP.GE.AND P2, PT, R81, R68, PT ;  /* 0x000000445100720c */ /* 0x000fe20003f46270 */
[----:B------:R-:W-:-:S03]  /*13180*/  VIADD R81, R79, 0x30 ;  /* 0x000000304f517836 */ /* 0x000fc60000000000 */
[C---:B--2---:R-:W-:Y:S01]  /*13190*/  HMMA.16816.F32 R24, R4.reuse, R56, R24 ;  /* 0x000000380418723c */ /* 0x044fe20000001818 */
[----:B------:R-:W-:Y:S01]  /*131a0*/  VIADD R57, R79, 0x48 ;  /* 0x000000484f397836 */ /* 0x000fe20000000000 */
[-C--:B------:R-:W-:Y:S01]  /*131b0*/  ISETP.GE.AND P4, PT, R81, R68.reuse, PT ;  /* 0x000000445100720c */ /* 0x080fe20003f86270 */
[----:B------:R-:W-:Y:S01]  /*131c0*/  VIADD R81, R79, 0x31 ;  /* 0x000000314f517836 */ /* 0x000fe20000000000 */
[----:B------:R-:W-:Y:S01]  /*131d0*/  FSEL R170, R29, -INF , !P0 ;  /* 0xff8000001daa7808 */ /* 0x000fe20004000000 */
[----:B------:R-:W-:Y:S01]  /*131e0*/  VIADD R29, R79, 0x58 ;  /* 0x000000584f1d7836 */ /* 0x000fe20000000000 */
[-C--:B------:R-:W-:Y:S02]  /*131f0*/  ISETP.GE.AND P5, PT, R57, R68.reuse, PT ;  /* 0x000000443900720c */ /* 0x080fe40003fa6270 */
[----:B------:R-:W-:Y:S01]  /*13200*/  HMMA.16816.F32 R56, R4, R58, R20 ;  /* 0x0000003a0438723c */ /* 0x000fe20000001814 */
[----:B------:R-:W2:Y:S01]  /*13210*/  LDSM.16.M88.4 R20, [R134+0xb800] ;  /* 0x00b800008614783b */ /* 0x000ea20000000200 */
[----:B------:R-:W-:Y:S01]  /*13220*/  ISETP.GE.AND P3, PT, R81, R68, PT ;  /* 0x000000445100720c */ /* 0x000fe20003f66270 */
[----:B------:R-:W-:Y:S01]  /*13230*/  VIADD R81, R79, 0x40 ;  /* 0x000000404f517836 */ /* 0x000fe20000000000 */
[----:B------:R-:W-:Y:S01]  /*13240*/  FSEL R41, R66, -INF , !P6 ;  /* 0xff80000042297808 */ /* 0x000fe20007000000 */
[----:B------:R-:W-:-:S04]  /*13250*/  DEPBAR.LE SB0, 0x0 ;  /* 0x000080000000791a */ /* 0x000fc80000000000 */
[----:B------:R-:W-:Y:S02]  /*13260*/  FSEL R180, R64, -INF , !P6 ;  /* 0xff80000040b47808 */ /* 0x000fe40007000000 */
[----:B------:R-:W-:Y:S01]  /*13270*/  FSEL R158, R33, -INF , !P3 ;  /* 0xff800000219e7808 */ /* 0x000fe20005800000 */
[----:B------:R-:W-:Y:S01]  /*13280*/  VIADD R33, R79, 0x50 ;  /* 0x000000504f217836 */ /* 0x000fe20000000000 */
[----:B------:R-:W-:Y:S01]  /*13290*/  ISETP.GE.AND P6, PT, R81, R68, PT ;  /* 0x000000445100720c */ /* 0x000fe20003fc6270 */
[----:B------:R-:W-:Y:S01]  /*132a0*/  VIADD R81, R79, 0x41 ;  /* 0x000000414f517836 */ /* 0x000fe20000000000 */
[----:B------:R-:W-:Y:S01]  /*132b0*/  FSEL R154, R65, -INF , !P2 ;  /* 0xff800000419a7808 */ /* 0x000fe20005000000 */
[C---:B------:R-:W-:Y:S01]  /*132c0*/  VIADD R65, R79.reuse, 0x49 ;  /* 0x000000494f417836 */ /* 0x040fe20000000000 */
[----:B-1----:R-:W-:Y:S01]  /*132d0*/  HMMA.16816.F32 R112, R4, R10, R112 ;  /* 0x0000000a0470723c */ /* 0x002fe20000001870 */
[----:B------:R-:W-:Y:S01]  /*132e0*/  VIADD R11, R79, 0x69 ;  /* 0x000000694f0b7836 */ /* 0x000fe20000000000 */
[----:B------:R-:W-:-:S02]  /*132f0*/  FSEL R163, R35, -INF , !P3 ;  /* 0xff80000023a37808 */ /* 0x000fc40005800000 */
[----:B------:R-:W-:Y:S02]  /*13300*/  FSEL R175, R58, -INF , !P5 ;  /* 0xff8000003aaf7808 */ /* 0x000fe40006800000 */
[----:B------:R-:W-:Y:S02]  /*13310*/  FSEL R174, R56, -INF , !P5 ;  /* 0xff80000038ae7808 */ /* 0x000fe40006800000 */
[C---:B---3--:R-:W-:Y:S01]  /*13320*/  HMMA.16816.F32 R16, R4.reuse, R36, R16 ;  /* 0x000000240410723c */ /* 0x048fe20000001810 */
[----:B------:R-:W-:Y:S02]  /*13330*/  FSEL R181, R67, -INF , !P2 ;  /* 0xff80000043b57808 */ /* 0x000fe40005000000 */
[-C--:B------:R-:W-:Y:S01]  /*13340*/  ISETP.GE.AND P3, PT, R33, R68.reuse, PT ;  /* 0x000000442100720c */ /* 0x080fe20003f66270 */
[----:B------:R-:W-:Y:S01]  /*13350*/  VIADD R33, R79, 0x51 ;  /* 0x000000514f217836 */ /* 0x000fe20000000000 */
[-C--:B------:R-:W-:Y:S01]  /*13360*/  ISETP.GE.AND P5, PT, R11, R68.reuse, PT ;  /* 0x000000440b00720c */ /* 0x080fe20003fa6270 */
[----:B------:R-:W-:Y:S01]  /*13370*/  VIADD R11, R79, 0x78 ;  /* 0x000000784f0b7836 */ /* 0x000fe20000000000 */
[----:B------:R-:W-:Y:S01]  /*13380*/  ISETP.GE.AND P2, PT, R81, R68, PT ;  /* 0x000000445100720c */ /* 0x000fe20003f46270 */
[----:B------:R-:W-:Y:S01]  /*13390*/  HMMA.16816.F32 R12, R4, R38, R12 ;  /* 0x00000026040c723c */ /* 0x000fe2000000180c */
[----:B------:R-:W-:-:S02]  /*133a0*/  FSEL R173, R26, -INF , !P6 ;  /* 0xff8000001aad7808 */ /* 0x000fc40007000000 */
[----:B------:R-:W-:Y:S02]  /*133b0*/  FSEL R172, R24, -INF , !P6 ;  /* 0xff80000018ac7808 */ /* 0x000fe40007000000 */
[----:B------:R-:W-:Y:S02]  /*133c0*/  FSEL R157, R34, -INF , !P4 ;  /* 0xff800000229d7808 */ /* 0x000fe40006000000 */
[----:B------:R-:W-:Y:S01]  /*133d0*/  FSEL R156, R32, -INF , !P4 ;  /* 0xff800000209c7808 */ /* 0x000fe20006000000 */
[C---:B------:R-:W-:Y:S01]  /*133e0*/  HMMA.16816.F32 R116, R4.reuse, R8, R116 ;  /* 0x000000080474723c */ /* 0x040fe20000001874 */
[----:B------:R-:W-:Y:S01]  /*133f0*/  VIADD R9, R79, 0x68 ;  /* 0x000000684f097836 */ /* 0x000fe20000000000 */
[-C--:B------:R-:W-:Y:S02]  /*13400*/  ISETP.GE.AND P4, PT, R65, R68.reuse, PT ;  /* 0x000000444100720c */ /* 0x080fe40003f86270 */
[----:B------:R-:W-:Y:S02]  /*13410*/  FSEL R159, R31, -INF , !P0 ;  /* 0xff8000001f9f7808 */ /* 0x000fe40004000000 */
[----:B------:R-:W-:Y:S01]  /*13420*/  ISETP.GE.AND P6, PT, R9, R68, PT ;  /* 0x000000440900720c */ /* 0x000fe20003fc6270 */
[----:B------:R-:W-:Y:S01]  /*13430*/  VIADD R9, R79, 0x70 ;  /* 0x000000704f097836 */ /* 0x000fe20000000000 */
[----:B--2---:R-:W-:Y:S01]  /*13440*/  HMMA.16816.F32 R108, R4, R20, R108 ;  /* 0x00000014046c723c */ /* 0x004fe2000000186c */
[----:B------:R-:W-:-:S02]  /*13450*/  FSEL R149, R115, -INF , !P5 ;  /* 0xff80000073957808 */ /* 0x000fc40006800000 */
[----:B------:R-:W-:Y:S02]  /*13460*/  FSEL R146, R113, -INF , !P5 ;  /* 0xff80000071927808 */ /* 0x000fe40006800000 */
[----:B------:R-:W-:Y:S02]  /*13470*/  FSEL R161, R30, -INF , !P1 ;  /* 0xff8000001ea17808 */ /* 0x000fe40004800000 */
[----:B------:R-:W-:Y:S01]  /*13480*/  FSEL R160, R28, -INF , !P1 ;  /* 0xff8000001ca07808 */ /* 0x000fe20004800000 */
[----:B------:R-:W-:Y:S01]  /*13490*/  HMMA.16816.F32 R104, R4, R22, R104 ;  /* 0x000000160468723c */ /* 0x000fe20000001868 */
[----:B------:R-:W-:Y:S01]  /*134a0*/  ISETP.GE.AND P0, PT, R29, R68, PT ;  /* 0x000000441d00720c */ /* 0x000fe20003f06270 */
[----:B------:R-:W-:Y:S01]  /*134b0*/  VIADD R29, R79, 0x59 ;  /* 0x000000594f1d7836 */ /* 0x000fe20000000000 */
[----:B------:R-:W-:Y:S01]  /*134c0*/  FSEL R178, R25, -INF , !P2 ;  /* 0xff80000019b27808 */ /* 0x000fe20005000000 */
[----:B------:R-:W-:Y:S01]  /*134d0*/  VIADD R25, R79, 0x60 ;  /* 0x000000604f197836 */ /* 0x000fe20000000000 */
[----:B------:R-:W-:-:S02]  /*134e0*/  ISETP.GT.AND P5, PT, R227, R206, PT ;  /* 0x000000cee300720c */ /* 0x000fc40003fa4270 */
[-C--:B------:R-:W-:Y:S02]  /*134f0*/  ISETP.GE.AND P1, PT, R33, R68.reuse, PT ;  /* 0x000000442100720c */ /* 0x080fe40003f26270 */
[----:B------:R-:W-:Y:S02]  /*13500*/  FSEL R177, R59, -INF , !P4 ;  /* 0xff8000003bb17808 */ /* 0x000fe40006000000 */
[----:B------:R-:W-:Y:S02]  /*13510*/  FSEL R176, R57, -INF , !P4 ;  /* 0xff80000039b07808 */ /* 0x000fe40006000000 */
[----:B------:R-:W-:Y:S01]  /*13520*/  FSEL R179, R27, -INF , !P2 ;  /* 0xff8000001bb37808 */ /* 0x000fe20005000000 */
[----:B------:R-:W-:Y:S01]  /*13530*/  VIADD R27, R79, 0x61 ;  /* 0x000000614f1b7836 */ /* 0x000fe20000000000 */
        /* <DEDUP_REMOVED lines=16> */
[----:B------:R-:W-:-:S02]  /*13640*/  ISETP.GE.AND P3, PT, R9, R68, PT ;  /* 0x000000440900720c */ /* 0x000fc40003f66270 */
[-C--:B------:R-:W-:Y:S02]  /*13650*/  ISETP.GE.AND P1, PT, R11, R68.reuse, PT ;  /* 0x000000440b00720c */ /* 0x080fe40003f26270 */
[----:B------:R-:W-:Y:S02]  /*13660*/  ISETP.GE.AND P0, PT, R79, R68, PT ;  /* 0x000000444f00720c */ /* 0x000fe40003f06270 */
[----:B------:R-:W-:Y:S02]  /*13670*/  FSEL R153, R119, -INF , !P2 ;  /* 0xff80000077997808 */ /* 0x000fe40005000000 */
[----:B------:R-:W-:Y:S02]  /*13680*/  FSEL R150, R117, -INF , !P2 ;  /* 0xff80000075967808 */ /* 0x000fe40005000000 */
[----:B------:R-:W-:Y:S02]  /*13690*/  ISETP.NE.AND P2, PT, R3, RZ, PT ;  /* 0x000000ff0300720c */ /* 0x000fe40003f45270 */
        /* <DEDUP_REMOVED lines=25> */
.L_x_5117:
        /* <DEDUP_REMOVED lines=31> */
[----:B------:R-:W-:-:S02]  /*13a20*/  LOP3.LUT R3, R217, R8, RZ, 0x3c, !PT ;  /* 0x00000008d9037212 */ /* 0x000fc400078e3cff */
[----:B------:R-:W-:Y:S02]  /*13a30*/  LOP3.LUT R6, RZ, R8, RZ, 0x33, !PT ;  /* 0x00000008ff067212 */ /* 0x000fe400078e33ff */
[----:B------:R-:W-:-:S05]  /*13a40*/  ISETP.GE.AND P6, PT, R3, RZ, PT ;  /* 0x000000ff0300720c */ /* 0x000fca0003fc6270 */
        /* <DEDUP_REMOVED lines=26> */
.L_x_5118:
[----:B------:R-:W-:Y:S05]  /*13bf0*/  BSYNC.RECONVERGENT B0 ;  /* 0x0000000000007941 */ /* 0x000fea0003800200 */
.L_x_5116:
[C---:B------:R-:W-:Y:S01]  /*13c00*/  IMAD.SHL.U32 R5, R210.reuse, 0x20, RZ ;  /* 0x00000020d2057824 */ /* 0x040fe200078e00ff */
[----:B------:R-:W-:Y:S01]  /*13c10*/  SHF.L.U64.HI R6, R210, 0x5, R211 ;  /* 0x00000005d2067819 */ /* 0x000fe200000102d3 */
[----:B------:R-:W-:-:S03]  /*13c20*/  IMAD.SHL.U32 R4, R201, 0x8, RZ ;  /* 0x00000008c9047824 */ /* 0x000fc600078e00ff */
[----:B------:R-:W-:Y:S02]  /*13c30*/  IADD3 R10, P0, PT, R5, R212, RZ ;  /* 0x000000d4050a7210 */ /* 0x000fe40007f1e0ff */
[----:B------:R-:W-:-:S03]  /*13c40*/  LOP3.LUT R8, R4, 0x1c0, RZ, 0xc0, !PT ;  /* 0x000001c004087812 */ /* 0x000fc600078ec0ff */
[----:B------:R-:W-:Y:S01]  /*13c50*/  IMAD.X R11, R6, 0x1, R213, P0 ;  /* 0x00000001060b7824 */ /* 0x000fe200000e06d5 */
[----:B------:R-:W-:Y:S02]  /*13c60*/  LOP3.LUT R3, R8, 0x38, R201, 0xf8, !PT ;  /* 0x0000003808037812 */ /* 0x000fe400078ef8c9 */
[----:B------:R-:W-:Y:S02]  /*13c70*/  IADD3 R8, P0, PT, R10, R5, RZ ;  /* 0x000000050a087210 */ /* 0x000fe40007f1e0ff */
[----:B------:R-:W-:-:S03]  /*13c80*/  LOP3.LUT R3, R3, 0x38, R4, 0x78, !PT ;  /* 0x0000003803037812 */ /* 0x000fc600078e7804 */
[----:B------:R-:W-:Y:S01]  /*13c90*/  IMAD.X R9, R11, 0x1, R6, P0 ;  /* 0x000000010b097824 */ /* 0x000fe200000e0606 */
        /* <DEDUP_REMOVED lines=10> */
[----:B------:R1:W-:Y:S03]  /*13d40*/  LDGSTS.E.BYPASS.LTC128B.128 [R3+0x4000], desc[UR4][R212.64] ;  /* 0x04000000d4037fae */ /* 0x0003e6000b981a04 */
        /* <DEDUP_REMOVED lines=21> */
.L_x_5115:
[----:B------:R-:W-:Y:S05]  /*13ea0*/  BSYNC.RECONVERGENT B1 ;  /* 0x0000000000017941 */ /* 0x000fea0003800200 */
.L_x_5114:
        /* <DEDUP_REMOVED lines=35> */
[----:B------:R-:W-:Y:S02]  /*140e0*/  LOP3.LUT R4, R61, 0x1c0, R2, 0xf8, !PT ;  /* 0x000001c03d047812 */ /* 0x000fe400078ef802 */
[----:B------:R-:W-:Y:S01]  /*140f0*/  LOP3.LUT R141, R200, 0x38, RZ, 0xc0, !PT ;  /* 0x00000038c88d7812 */ /* 0x000fe200078ec0ff */
[----:B------:R-:W3:Y:S01]  /*14100*/  SHFL.BFLY PT, R5, R8, 0x2, 0x1f ;  /* 0x0c401f0008057f89 */ /* 0x000ee200000e0000 */
[----:B------:R-:W-:-:S02]  /*14110*/  IADD3 R63, PT, PT, R63, -0x2, RZ ;  /* 0xfffffffe3f3f7810 */ /* 0x000fc40007ffe0ff */
[----:B------:R-:W-:-:S04]  /*14120*/  LOP3.LUT R141, R4, R141, RZ, 0x3c, !PT ;  /* 0x0000008d048d7212 */ /* 0x000fc800078e3cff */
[----:B------:R-:W-:-:S04]  /*14130*/  LOP3.LUT R141, R141, 0x200, R2, 0xf8, !PT ;  /* 0x000002008d8d7812 */ /* 0x000fc800078ef802 */
[----:B------:R-:W-:-:S04]  /*14140*/  LEA R141, R141, UR6, 0x1 ;  /* 0x000000068d8d7c11 */ /* 0x000fc8000f8e08ff */
[-C--:B------:R-:W-:Y:S01]  /*14150*/  IADD3 R42, PT, PT, R60, R141.reuse, RZ ;  /* 0x0000008d3c2a7210 */ /* 0x080fe20007ffe0ff */
[----:B------:R-:W-:Y:S01]  /*14160*/  LDSM.16.MT88.4 R96, [R141+0x10000] ;  /* 0x010000008d60783b */ /* 0x000fe20000004200 */
[----:B------:R-:W-:Y:S02]  /*14170*/  IADD3 R60, PT, PT, R69, R141, RZ ;  /* 0x0000008d453c7210 */ /* 0x000fe40007ffe0ff */
[----:B-1----:R-:W-:Y:S01]  /*14180*/  FMNMX.FTZ R6, R7, R6, !PT ;  /* 0x0000000607067209 */ /* 0x002fe20007810000 */
        /* <DEDUP_REMOVED lines=26> */
[--C-:B------:R-:W-:Y:S01]  /*14330*/  FFMA.FTZ R65, R0, R140, -R139.reuse ;  /* 0x0000008c00417223 */ /* 0x100fe2000001088b */
[----:B------:R-:W-:Y:S01]  /*14340*/  IADD3 R0, PT, PT, R69, R42, RZ ;  /* 0x0000002a45007210 */ /* 0x000fe20007ffe0ff */
[-CC-:B------:R-:W-:Y:S01]  /*14350*/  FFMA.FTZ R64, R71, R140.reuse, -R139.reuse ;  /* 0x0000008c47407223 */ /* 0x180fe2000001088b */
        /* <DEDUP_REMOVED lines=16> */
[----:B------:R-:W-:Y:S01]  /*14460*/  LDSM.16.MT88.4 R20, [R0+0xc800] ;  /* 0x00c800000014783b */ /* 0x000fe20000004200 */
        /* <DEDUP_REMOVED lines=11> */
[----:B-----5:R-:W-:Y:S01]  /*14520*/  F2FP.F16.F32.PACK_AB R119, R56, R57 ;  /* 0x000000393877723e */ /* 0x020fe200000000ff */
[-CC-:B------:R-:W-:Y:S01]  /*14530*/  FFMA.FTZ R2, R181, R140.reuse, -R138.reuse ;  /* 0x0000008cb5027223 */ /* 0x180fe2000001088a */
[----:B------:R-:W5:Y:S01]  /*14540*/  MUFU.EX2 R58, R58 ;  /* 0x0000003a003a7308 */ /* 0x000f620000000800 */
[----:B------:R-:W-:Y:S01]  /*14550*/  LDSM.16.MT88.4 R36, [R0+0x11000] ;  /* 0x011000000024783b */ /* 0x000fe20000004200 */
        /* <DEDUP_REMOVED lines=12> */
[----:B-----5:R-:W-:Y:S01]  /*14620*/  F2FP.F16.F32.PACK_AB R118, R58, R59 ;  /* 0x0000003b3a76723e */ /* 0x020fe200000000ff */
[-CC-:B------:R-:W-:Y:S01]  /*14630*/  FFMA.FTZ R177, R177, R140.reuse, -R138.reuse ;  /* 0x0000008cb1b17223 */ /* 0x180fe2000001088a */
[----:B------:R-:W-:Y:S01]  /*14640*/  MUFU.EX2 R55, R55 ;  /* 0x0000003700377308 */ /* 0x000fe20000000800 */
[-CC-:B------:R-:W-:Y:S01]  /*14650*/  FFMA.FTZ R178, R178, R140.reuse, -R139.reuse ;  /* 0x0000008cb2b27223 */ /* 0x180fe2000001088b */
[-CC-:B------:R-:W-:Y:S01]  /*14660*/  FFMA.FTZ R167, R167, R140.reuse, -R138.reuse ;  /* 0x0000008ca7a77223 */ /* 0x180fe2000001088a */
[-CC-:B------:R-:W-:Y:S01]  /*14670*/  FFMA.FTZ R168, R168, R140.reuse, -R139.reuse ;  /* 0x0000008ca8a87223 */ /* 0x180fe2000001088b */
[----:B------:R-:W3:Y:S01]  /*14680*/  MUFU.EX2 R54, R54 ;  /* 0x0000003600367308 */ /* 0x000ee20000000800 */
[C---:B------:R-:W-:Y:S01]  /*14690*/  HMMA.16816.F32 R92, R116.reuse, R96, RZ ;  /* 0x00000060745c723c */ /* 0x040fe200000018ff */
[-C--:B------:R-:W-:Y:S01]  /*146a0*/  FFMA.FTZ R164, R164, R140.reuse, -R139 ;  /* 0x0000008ca4a47223 */ /* 0x080fe2000001088b */
[-CC-:B------:R-:W-:Y:S01]  /*146b0*/  FFMA.FTZ R165, R165, R140.reuse, -R138.reuse ;  /* 0x0000008ca5a57223 */ /* 0x180fe2000001088a */
[----:B------:R-:W-:Y:S01]  /*146c0*/  MUFU.EX2 R51, R51 ;  /* 0x0000003300337308 */ /* 0x000fe20000000800 */
[-CC-:B------:R-:W-:Y:S01]  /*146d0*/  FFMA.FTZ R151, R151, R140.reuse, -R138.reuse ;  /* 0x0000008c97977223 */ /* 0x180fe2000001088a */
[----:B------:R-:W-:Y:S01]  /*146e0*/  FFMA.FTZ R231, R67, R140, -R138 ;  /* 0x0000008c43e77223 */ /* 0x000fe2000001088a */
[----:B------:R-:W-:Y:S01]  /*146f0*/  FADD.FTZ R62, R62, R61 ;  /* 0x0000003d3e3e7221 */ /* 0x000fe20000010000 */
[----:B------:R-:W5:Y:S01]  /*14700*/  MUFU.EX2 R50, R50 ;  /* 0x0000003200327308 */ /* 0x000f620000000800 */
[C---:B------:R-:W-:Y:S01]  /*14710*/  HMMA.16816.F32 R96, R116.reuse, R98, RZ ;  /* 0x000000627460723c */ /* 0x040fe200000018ff */
[----:B------:R-:W-:Y:S01]  /*14720*/  FADD.FTZ R64, R65, R64 ;  /* 0x0000004041407221 */ /* 0x000fe20000010000 */
[----:B------:R-:W-:Y:S01]  /*14730*/  FADD.FTZ R57, R57, R62 ;  /* 0x0000003e39397221 */ /* 0x000fe20000010000 */
[----:B------:R-:W5:Y:S01]  /*14740*/  MUFU.EX2 R48, R48 ;  /* 0x0000003000307308 */ /* 0x000f620000000800 */
[----:B------:R-:W-:Y:S01]  /*14750*/  ISETP.GE.AND P0, PT, R63, R206, PT ;  /* 0x000000ce3f00720c */ /* 0x000fe20003f06270 */
[----:B------:R-:W-:Y:S01]  /*14760*/  FADD.FTZ R59, R59, R64 ;  /* 0x000000403b3b7221 */ /* 0x000fe20000010000 */
[----:B------:R-:W-:Y:S01]  /*14770*/  FADD.FTZ R56, R56, R57 ;  /* 0x0000003938387221 */ /* 0x000fe20000010000 */
[----:B------:R-:W-:Y:S01]  /*14780*/  MUFU.EX2 R45, R45 ;  /* 0x0000002d002d7308 */ /* 0x000fe20000000800 */
[----:B------:R-:W-:Y:S01]  /*14790*/  HMMA.16816.F32 R128, R116, R124, RZ ;  /* 0x0000007c7480723c */ /* 0x000fe200000018ff */
[----:B------:R-:W-:-:S02]  /*147a0*/  FADD.FTZ R58, R58, R59 ;  /* 0x0000003b3a3a7221 */ /* 0x000fc40000010000 */
        /* <DEDUP_REMOVED lines=8> */
[C---:B--2---:R-:W-:Y:S03]  /*14830*/  HMMA.16816.F32 R84, R116.reuse, R88, RZ ;  /* 0x000000587454723c */ /* 0x044fe600000018ff */
[----:B------:R-:W2:Y:S04]  /*14840*/  MUFU.EX2 R2, R2 ;  /* 0x0000000200027308 */ /* 0x000ea80000000800 */
        /* <DEDUP_REMOVED lines=11> */
[-CC-:B----4-:R-:W-:Y:S01]  /*14900*/  FFMA.FTZ R170, R179, R140.reuse, -R138.reuse ;  /* 0x0000008cb3aa7223 */ /* 0x190fe2000001088a */
        /* <DEDUP_REMOVED lines=10> */
[----:B----4-:R-:W-:-:S02]  /*149b0*/  FFMA.FTZ R178, R169, R140, -R138 ;  /* 0x0000008ca9b27223 */ /* 0x010fc4000001088a */
        /* <DEDUP_REMOVED lines=46> */
[----:B--2---:R-:W-:Y:S01]  /*14ca0*/  F2FP.F16.F32.PACK_AB R7, R2, R41 ;  /* 0x000000290207723e */ /* 0x004fe200000000ff */
[----:B------:R-:W-:-:S02]  /*14cb0*/  FADD.FTZ R44, R44, R45 ;  /* 0x0000002d2c2c7221 */ /* 0x000fc40000010000 */
[----:B------:R-:W-:-:S04]  /*14cc0*/  FADD.FTZ R46, R46, R47 ;  /* 0x0000002f2e2e7221 */ /* 0x000fc80000010000 */
[C---:B----4-:R-:W-:Y:S01]  /*14cd0*/  HMMA.16816.F32 R100, R4.reuse, R12, R100 ;  /* 0x0000000c0464723c */ /* 0x050fe20000001864 */
[-C--:B------:R-:W-:Y:S01]  /*14ce0*/  FFMA.FTZ R12, R161, R140.reuse, -R138 ;  /* 0x0000008ca10c7223 */ /* 0x080fe2000001088a */
[----:B------:R-:W-:Y:S02]  /*14cf0*/  FFMA.FTZ R161, R158, R140, -R139 ;  /* 0x0000008c9ea17223 */ /* 0x000fe4000001088b */
[----:B------:R-:W-:Y:S04]  /*14d00*/  MUFU.EX2 R158, R180 ;  /* 0x000000b4009e7308 */ /* 0x000fe80000000800 */
[C---:B-----5:R-:W-:Y:S01]  /*14d10*/  HMMA.16816.F32 R128, R4.reuse, R32, R128 ;  /* 0x000000200480723c */ /* 0x060fe20000001880 */
[----:B------:R2:W-:Y:S04]  /*14d20*/  MUFU.EX2 R156, R12 ;  /* 0x0000000c009c7308 */ /* 0x0005e80000000800 */
[----:B------:R-:W4:Y:S03]  /*14d30*/  MUFU.EX2 R161, R161 ;  /* 0x000000a100a17308 */ /* 0x000f260000000800 */
[C---:B------:R-:W-:Y:S01]  /*14d40*/  HMMA.16816.F32 R124, R4.reuse, R34, R124 ;  /* 0x00000022047c723c */ /* 0x040fe2000000187c */
[----:B------:R-:W5:Y:S07]  /*14d50*/  LDSM.16.MT88.4 R32, [R141+0xd800] ;  /* 0x00d800008d20783b */ /* 0x000f6e0000004200 */
[C---:B------:R-:W-:Y:S01]  /*14d60*/  HMMA.16816.F32 R104, R4.reuse, R14, R104 ;  /* 0x0000000e0468723c */ /* 0x040fe20000001868 */
[----:B--2---:R-:W2:Y:S07]  /*14d70*/  LDSM.16.MT88.4 R12, [R60+0x11800] ;  /* 0x011800003c0c783b */ /* 0x004eae0000004200 */
[C---:B---3--:R-:W-:Y:S08]  /*14d80*/  HMMA.16816.F32 R108, R4.reuse, R8, R108 ;  /* 0x00000008046c723c */ /* 0x048ff0000000186c */
        /* <DEDUP_REMOVED lines=14> */
[C---:B------:R-:W-:Y:S08]  /*14e70*/  HMMA.16816.F32 R120, R4.reuse, R36, R120 ;  /* 0x000000240478723c */ /* 0x040ff00000001878 */
[----:B------:R-:W-:Y:S01]  /*14e80*/  HMMA.16816.F32 R116, R4, R38, R116 ;  /* 0x000000260474723c */ /* 0x000fe20000001874 */
        /* <DEDUP_REMOVED lines=8> */
[----:B--2---:R-:W-:Y:S01]  /*14f10*/  HMMA.16816.F32 R100, R4, R12, R100 ;  /* 0x0000000c0464723c */ /* 0x004fe20000001864 */
[-C--:B------:R-:W-:Y:S01]  /*14f20*/  FFMA.FTZ R12, R175, R140.reuse, -R138 ;  /* 0x0000008caf0c7223 */ /* 0x080fe2000001088a */
[----:B------:R-:W-:-:S03]  /*14f30*/  FFMA.FTZ R175, R172, R140, -R139 ;  /* 0x0000008cacaf7223 */ /* 0x000fc6000001088b */
[----:B------:R2:W-:Y:S03]  /*14f40*/  MUFU.EX2 R172, R12 ;  /* 0x0000000c00ac7308 */ /* 0x0005e60000000800 */
[C---:B------:R-:W-:Y:S01]  /*14f50*/  HMMA.16816.F32 R104, R4.reuse, R14, R104 ;  /* 0x0000000e0468723c */ /* 0x040fe20000001868 */
[----:B------:R-:W5:Y:S07]  /*14f60*/  MUFU.EX2 R175, R175 ;  /* 0x000000af00af7308 */ /* 0x000f6e0000000800 */
[C---:B---3--:R-:W-:Y:S01]  /*14f70*/  HMMA.16816.F32 R108, R4.reuse, R8, R108 ;  /* 0x00000008046c723c */ /* 0x048fe2000000186c */
[----:B--2---:R-:W2:Y:S07]  /*14f80*/  LDSM.16.MT88.4 R12, [R141+0x12000] ;  /* 0x012000008d0c783b */ /* 0x004eae0000004200 */
        /* <DEDUP_REMOVED lines=33> */
[----:B------:R5:W-:Y:S01]  /*151a0*/  MUFU.EX2 R36, R164 ;  /* 0x000000a400247308 */ /* 0x000be20000000800 */
[-CC-:B------:R-:W-:Y:S01]  /*151b0*/  FFMA.FTZ R162, R153, R140.reuse, -R138.reuse ;  /* 0x0000008c99a27223 */ /* 0x180fe2000001088a */
[-CC-:B------:R-:W-:Y:S01]  /*151c0*/  FFMA.FTZ R153, R150, R140.reuse, -R139.reuse ;  /* 0x0000008c96997223 */ /* 0x180fe2000001088b */
[----:B---3--:R-:W3:Y:S02]  /*151d0*/  LDSM.16.MT88.4 R8, [R141+0x12800] ;  /* 0x012800008d08783b */ /* 0x008ee40000004200 */
[----:B------:R-:W4:Y:S01]  /*151e0*/  MUFU.EX2 R37, R37 ;  /* 0x0000002500257308 */ /* 0x000f220000000800 */
[----:B------:R-:W-:Y:S01]  /*151f0*/  HMMA.16816.F32 R112, R4, R38, R112 ;  /* 0x000000260470723c */ /* 0x000fe20000001870 */
[-CC-:B------:R-:W-:Y:S01]  /*15200*/  FFMA.FTZ R39, R155, R140.reuse, -R138.reuse ;  /* 0x0000008c9b277223 */ /* 0x180fe2000001088a */
[-C--:B------:R-:W-:Y:S01]  /*15210*/  FFMA.FTZ R155, R148, R140.reuse, -R139 ;  /* 0x0000008c949b7223 */ /* 0x080fe2000001088b */
[----:B------:R-:W4:Y:S01]  /*15220*/  MUFU.EX2 R38, R165 ;  /* 0x000000a500267308 */ /* 0x000f220000000800 */
[----:B------:R-:W-:-:S03]  /*15230*/  FFMA.FTZ R148, R149, R140, -R138 ;  /* 0x0000008c95947223 */ /* 0x000fc6000001088a */
[----:B------:R-:W-:Y:S01]  /*15240*/  MUFU.EX2 R39, R39 ;  /* 0x0000002700277308 */ /* 0x000fe20000000800 */
[C---:B------:R-:W-:Y:S01]  /*15250*/  HMMA.16816.F32 R128, R4.reuse, R28, R128 ;  /* 0x0000001c0480723c */ /* 0x040fe20000001880 */
        /* <DEDUP_REMOVED lines=165> */
.L_x_5126:
        /* <DEDUP_REMOVED lines=78> */
.L_x_5121:
[----:B------:R-:W-:Y:S05]  /*16190*/  BSYNC.RECONVERGENT B0 ;  /* 0x0000000000007941 */ /* 0x000fea0003800200 */
.L_x_5120:
[----:B------:R-:W1:Y:S01]  /*161a0*/  S2UR UR7, SR_CgaCtaId ;  /* 0x00000000000779c3 */ /* 0x000e620000008800 */
[C---:B------:R-:W-:Y:S01]  /*161b0*/  IMAD.SHL.U32 R200, R201.reuse, 0x8, RZ ;  /* 0x00000008c9c87824 */ /* 0x040fe200078e00ff */
[----:B------:R-:W-:Y:S01]  /*161c0*/  LOP3.LUT R3, R201, 0x38, RZ, 0xc0, !PT ;  /* 0x00000038c9037812 */ /* 0x000fe200078ec0ff */
[----:B------:R-:W-:Y:S01]  /*161d0*/  UMOV UR9, 0x400 ;  /* 0x0000040000097882 */ /* 0x000fe20000000000 */
[----:B------:R-:W-:Y:S01]  /*161e0*/  IADD3 R10, P0, PT, R229, R214, RZ ;  /* 0x000000d6e50a7210 */ /* 0x000fe20007f1e0ff */
[----:B------:R-:W-:Y:S01]  /*161f0*/  IMAD.SHL.U32 R209, R201, 0x40, RZ ;  /* 0x00000040c9d17824 */ /* 0x000fe200078e00ff */
[C---:B------:R-:W-:Y:S01]  /*16200*/  LOP3.LUT R136, R200.reuse, 0x38, RZ, 0xc0, !PT ;  /* 0x00000038c8887812 */ /* 0x040fe200078ec0ff */
[----:B------:R-:W-:Y:S01]  /*16210*/  VIADD R227, R227, 0xffffffff ;  /* 0xffffffffe3e37836 */ /* 0x000fe20000000000 */
[----:B------:R-:W-:Y:S01]  /*16220*/  LOP3.LUT R6, R200, 0x1c0, RZ, 0xc0, !PT ;  /* 0x000001c0c8067812 */ /* 0x000fe200078ec0ff */
[----:B------:R-:W-:Y:S01]  /*16230*/  IMAD.X R11, R220, 0x1, R215, P0 ;  /* 0x00000001dc0b7824 */ /* 0x000fe200000e06d7 */
[----:B------:R-:W-:Y:S01]  /*16240*/  LOP3.LUT R5, R200, 0x1e00, RZ, 0xc0, !PT ;  /* 0x00001e00c8057812 */ /* 0x000fe200078ec0ff */
[----:B------:R-:W-:Y:S01]  /*16250*/  BSSY.RECONVERGENT B1, `(.L_x_5122) ;  /* 0x0000176000017945 */ /* 0x000fe20003800200 */
[----:B------:R-:W-:Y:S01]  /*16260*/  LOP3.LUT R6, R136, R6, R3, 0x1e, !PT ;  /* 0x0000000688067212 */ /* 0x000fe200078e1e03 */
[----:B------:R-:W-:Y:S01]  /*16270*/  IMAD.SHL.U32 R3, R201, 0x20, RZ ;  /* 0x00000020c9037824 */ /* 0x000fe200078e00ff */
[----:B------:R-:W-:Y:S02]  /*16280*/  IADD3 R8, P0, PT, R10, R229, RZ ;  /* 0x000000e50a087210 */ /* 0x000fe40007f1e0ff */
[----:B------:R-:W-:Y:S02]  /*16290*/  LOP3.LUT R6, R6, R5, RZ, 0xfc, !PT ;  /* 0x0000000506067212 */ /* 0x000fe400078efcff */
[----:B------:R-:W-:Y:S01]  /*162a0*/  SHF.R.U32.HI R205, RZ, 0x1, R201 ;  /* 0x00000001ffcd7819 */ /* 0x000fe200000116c9 */
[--C-:B------:R-:W-:Y:S01]  /*162b0*/  IMAD.X R9, R11, 0x1, R220.reuse, P0 ;  /* 0x000000010b097824 */ /* 0x100fe200000e06dc */
[----:B------:R-:W-:Y:S02]  /*162c0*/  LOP3.LUT R4, R209, 0x200, RZ, 0xc0, !PT ;  /* 0x00000200d1047812 */ /* 0x000fe400078ec0ff */
[----:B------:R-:W-:Y:S01]  /*162d0*/  LOP3.LUT R2, R205, 0x8, RZ, 0xc0, !PT ;  /* 0x00000008cd027812 */ /* 0x000fe200078ec0ff */
[----:B-1----:R-:W-:Y:S01]  /*162e0*/  ULEA UR6, UR7, UR9, 0x18 ;  /* 0x0000000907067291 */ /* 0x002fe2000f8ec0ff */
[----:B------:R-:W-:Y:S02]  /*162f0*/  LOP3.LUT R3, R4, 0x7c00, R3, 0xf8, !PT ;  /* 0x00007c0004037812 */ /* 0x000fe400078ef803 */
[-C--:B------:R-:W-:Y:S02]  /*16300*/  IADD3 R4, P0, PT, R8, R229.reuse, RZ ;  /* 0x000000e508047210 */ /* 0x080fe40007f1e0ff */
[----:B------:R-:W-:Y:S02]  /*16310*/  LOP3.LUT R5, R2, 0x1c0, R209, 0xf8, !PT ;  /* 0x000001c002057812 */ /* 0x000fe400078ef8d1 */
[----:B------:R-:W-:Y:S02]  /*16320*/  LEA R139, R6, UR6, 0x1 ;  /* 0x00000006068b7c11 */ /* 0x000fe4000f8e08ff */
[----:B------:R-:W-:Y:S01]  /*16330*/  LOP3.LUT R136, R5, R136, RZ, 0x3c, !PT ;  /* 0x0000008805887212 */ /* 0x000fe200078e3cff */
[--C-:B------:R-:W-:Y:S01]  /*16340*/  IMAD.X R5, R9, 0x1, R220.reuse, P0 ;  /* 0x0000000109057824 */ /* 0x100fe200000e06dc */
[-C--:B------:R-:W-:Y:S01]  /*16350*/  IADD3 R12, P0, PT, R4, R229.reuse, RZ ;  /* 0x000000e5040c7210 */ /* 0x080fe20007f1e0ff */
[----:B------:R-:W-:Y:S01]  /*16360*/  @!PT LDS RZ, [RZ] ;  /* 0x00000000fffff984 */ /* 0x000fe20000000800 */
[----:B------:R-:W-:Y:S01]  /*16370*/  @!PT LDS RZ, [RZ] ;  /* 0x00000000fffff984 */ /* 0x000fe20000000800 */
[----:B------:R-:W-:Y:S01]  /*16380*/  @!PT LDS RZ, [RZ] ;  /* 0x00000000fffff984 */ /* 0x000fe20000000800 */
[----:B------:R-:W-:Y:S01]  /*16390*/  LDGSTS.E.BYPASS.LTC128B.128 [R139+0xc000], desc[UR4][R214.64] ;  /* 0x0c000000d68b7fae */ /* 0x000fe2000b981a04 */
[----:B------:R-:W-:Y:S02]  /*163a0*/  LOP3.LUT R3, R3, R136, RZ, 0xfc, !PT ;  /* 0x0000008803037212 */ /* 0x000fe400078efcff */
[----:B------:R-:W-:Y:S02]  /*163b0*/  LOP3.LUT P2, RZ, R201, 0x4, RZ, 0xc0, !PT ;  /* 0x00000004c9ff7812 */ /* 0x000fe4000784c0ff */
[----:B------:R-:W-:Y:S01]  /*163c0*/  LDGSTS.E.BYPASS.LTC128B.128 [R139+0x10000], desc[UR4][R214.64+0x80] ;  /* 0x10000080d68b7fae */ /* 0x000fe2000b981a04 */
[--C-:B------:R-:W-:Y:S01]  /*163d0*/  IMAD.X R13, R5, 0x1, R220.reuse, P0 ;  /* 0x00000001050d7824 */ /* 0x100fe200000e06dc */
[-C--:B------:R-:W-:Y:S03]  /*163e0*/  IADD3 R6, P0, PT, R12, R229.reuse, RZ ;  /* 0x000000e50c067210 */ /* 0x080fe60007f1e0ff */
[----:B------:R-:W-:Y:S01]  /*163f0*/  LDGSTS.E.BYPASS.LTC128B.128 [R139+0xc800], desc[UR4][R10.64] ;  /* 0x0c8000000a8b7fae */ /* 0x000fe2000b981a04 */
[----:B------:R-:W-:Y:S01]  /*16400*/  LEA R184, R3, UR6, 0x1 ;  /* 0x0000000603b87c11 */ /* 0x000fe2000f8e08ff */
[--C-:B------:R-:W-:Y:S03]  /*16410*/  IMAD.X R7, R13, 0x1, R220.reuse, P0 ;  /* 0x000000010d077824 */ /* 0x100fe600000e06dc */
[----:B------:R-:W-:Y:S01]  /*16420*/  LDGSTS.E.BYPASS.LTC128B.128 [R139+0x10800], desc[UR4][R10.64+0x80] ;  /* 0x108000800a8b7fae */ /* 0x000fe2000b981a04 */
[-C--:B------:R-:W-:Y:S02]  /*16430*/  IADD3 R14, P0, PT, R6, R229.reuse, RZ ;  /* 0x000000e5060e7210 */ /* 0x080fe40007f1e0ff */
[----:B------:R-:W-:Y:S02]  /*16440*/  SEL R135, R202, 0xffffffc0, !P2 ;  /* 0xffffffc0ca877807 */ /* 0x000fe40005000000 */
[----:B------:R-:W-:Y:S01]  /*16450*/  LDGSTS.E.BYPASS.LTC128B.128 [R139+0xd000], desc[UR4][R8.64] ;  /* 0x0d000000088b7fae */ /* 0x000fe2000b981a04 */
[----:B------:R-:W-:Y:S01]  /*16460*/  IMAD.X R15, R7, 0x1, R220, P0 ;  /* 0x00000001070f7824 */ /* 0x000fe200000e06dc */
[----:B------:R-:W-:Y:S03]  /*16470*/  IADD3 R2, P0, PT, R14, R229, RZ ;  /* 0x000000e50e027210 */ /* 0x000fe60007f1e0ff */
[----:B------:R1:W-:Y:S01]  /*16480*/  LDGSTS.E.BYPASS.LTC128B.128 [R139+0x11000], desc[UR4][R8.64+0x80] ;  /* 0x11000080088b7fae */ /* 0x0003e2000b981a04 */
[----:B------:R-:W-:Y:S04]  /*16490*/  IMAD.IADD R188, R135, 0x1, R184 ;  /* 0x0000000187bc7824 */ /* 0x000fe800078e02b8 */
[----:B------:R-:W-:Y:S01]  /*164a0*/  LDGSTS.E.BYPASS.LTC128B.128 [R139+0xd800], desc[UR4][R4.64] ;  /* 0x0d800000048b7fae */ /* 0x000fe2000b981a04 */
[----:B------:R-:W-:Y:S01]  /*164b0*/  IMAD.X R3, R15, 0x1, R220, P0 ;  /* 0x000000010f037824 */ /* 0x000fe200000e06dc */
[----:B------:R-:W-:Y:S03]  /*164c0*/  LOP3.LUT P0, RZ, R201, 0x2, RZ, 0xc0, !PT ;  /* 0x00000002c9ff7812 */ /* 0x000fe6000780c0ff */
[----:B------:R-:W-:Y:S01]  /*164d0*/  LDGSTS.E.BYPASS.LTC128B.128 [R139+0x11800], desc[UR4][R4.64+0x80] ;  /* 0x11800080048b7fae */ /* 0x000fe2000b981a04 */
[----:B------:R-:W-:Y:S04]  /*164e0*/  SEL R207, R203, 0xffffffe0, !P0 ;  /* 0xffffffe0cbcf7807 */ /* 0x000fe80004000000 */
[----:B------:R-:W-:Y:S01]  /*164f0*/  LDGSTS.E.BYPASS.LTC128B.128 [R139+0xe000], desc[UR4][R12.64] ;  /* 0x0e0000000c8b7fae */ /* 0x000fe2000b981a04 */
[----:B------:R-:W-:Y:S01]  /*16500*/  ISETP.GT.AND P0, PT, R227, R206, PT ;  /* 0x000000cee300720c */ /* 0x000fe20003f04270 */
[C---:B------:R-:W-:Y:S03]  /*16510*/  IMAD.IADD R138, R207.reuse, 0x1, R184 ;  /* 0x00000001cf8a7824 */ /* 0x040fe600078e02b8 */
[----:B------:R-:W-:Y:S05]  /*16520*/  LDGSTS.E.BYPASS.LTC128B.128 [R139+0x12000], desc[UR4][R12.64+0x80] ;  /* 0x120000800c8b7fae */ /* 0x000fea000b981a04 */
[----:B------:R-:W-:Y:S05]  /*16530*/  LDGSTS.E.BYPASS.LTC128B.128 [R139+0xe800], desc[UR4][R6.64] ;  /* 0x0e800000068b7fae */ /* 0x000fea000b981a04 */
[----:B------:R-:W-:Y:S05]  /*16540*/  LDGSTS.E.BYPASS.LTC128B.128 [R139+0x12800], desc[UR4][R6.64+0x80] ;  /* 0x12800080068b7fae */ /* 0x000fea000b981a04 */
[----:B------:R-:W-:Y:S05]  /*16550*/  LDGSTS.E.BYPASS.LTC128B.128 [R139+0xf000], desc[UR4][R14.64] ;  /* 0x0f0000000e8b7fae */ /* 0x000fea000b981a04 */
[----:B------:R-:W-:Y:S05]  /*16560*/  LDGSTS.E.BYPASS.LTC128B.128 [R139+0x13000], desc[UR4][R14.64+0x80] ;  /* 0x130000800e8b7fae */ /* 0x000fea000b981a04 */
[----:B------:R-:W-:Y:S05]  /*16570*/  LDGSTS.E.BYPASS.LTC128B.128 [R139+0xf800], desc[UR4][R2.64] ;  /* 0x0f800000028b7fae */ /* 0x000fea000b981a04 */
[----:B------:R2:W-:Y:S05]  /*16580*/  LDGSTS.E.BYPASS.LTC128B.128 [R139+0x13800], desc[UR4][R2.64+0x80] ;  /* 0x13800080028b7fae */ /* 0x0005ea000b981a04 */
[----:B------:R-:W-:Y:S05]  /*16590*/  LDSM.16.M88.4 R64, [R184] ;  /* 0x00000000b840783b */ /* 0x000fea0000000200 */
[----:B-1----:R-:W1:Y:S05]  /*165a0*/  LDSM.16.M88.4 R8, [R204+0x4000] ;  /* 0x00400000cc08783b */ /* 0x002e6a0000000200 */
[----:B------:R-:W3:Y:S05]  /*165b0*/  LDSM.16.M88.4 R16, [R204+0x4800] ;  /* 0x00480000cc10783b */ /* 0x000eea0000000200 */
[----:B------:R-:W4:Y:S05]  /*165c0*/  LDSM.16.M88.4 R24, [R204+0x5000] ;  /* 0x00500000cc18783b */ /* 0x000f2a0000000200 */
[----:B------:R-:W0:Y:S01]  /*165d0*/  LDGDEPBAR ;  /* 0x00000000000079af */ /* 0x000e220000000000 */
[C---:B--2---:R-:W-:Y:S04]  /*165e0*/  IMAD.IADD R3, R204.reuse, 0x1, R207 ;  /* 0x00000001cc037824 */ /* 0x044fe800078e02cf */
[----:B------:R-:W2:Y:S01]  /*165f0*/  LDSM.16.M88.4 R32, [R204+0x5800] ;  /* 0x00580000cc20783b */ /* 0x000ea20000000200 */
[----:B------:R-:W-:Y:S02]  /*16600*/  IMAD.IADD R2, R204, 0x1, R135 ;  /* 0x00000001cc027824 */ /* 0x000fe400078e0287 */
[C---:B------:R-:W-:Y:S02]  /*16610*/  IMAD.IADD R135, R207.reuse, 0x1, R188 ;  /* 0x00000001cf877824 */ /* 0x040fe400078e02bc */
[----:B------:R-:W5:Y:S01]  /*16620*/  LDSM.16.M88.4 R40, [R204+0x6000] ;  /* 0x00600000cc28783b */ /* 0x000f620000000200 */
[----:B------:R-:W-:Y:S04]  /*16630*/  IMAD.IADD R134, R207, 0x1, R2 ;  /* 0x00000001cf867824 */ /* 0x000fe800078e0202 */
[----:B------:R-:W5:Y:S05]  /*16640*/  LDSM.16.M88.4 R48, [R204+0x6800] ;  /* 0x00680000cc30783b */ /* 0x000f6a0000000200 */
[----:B------:R-:W5:Y:S05]  /*16650*/  LDSM.16.M88.4 R56, [R204+0x7000] ;  /* 0x00700000cc38783b */ /* 0x000f6a0000000200 */
[----:B------:R-:W5:Y:S01]  /*16660*/  LDSM.16.M88.4 R140, [R204+0x7800] ;  /* 0x00780000cc8c783b */ /* 0x000f620000000200 */
        /* <DEDUP_REMOVED lines=10> */
[C---:B----4-:R-:W-:Y:S03]  /*16710*/  HMMA.16816.F32 R20, R64.reuse, R24, RZ ;  /* 0x000000184014723c */ /* 0x050fe600000018ff */
[----:B------:R-:W-:Y:S05]  /*16720*/  LDSM.16.M88.4 R168, [R188] ;  /* 0x00000000bca8783b */ /* 0x000fea0000000200 */
[C---:B------:R-:W-:Y:S01]  /*16730*/  HMMA.16816.F32 R24, R64.reuse, R26, RZ ;  /* 0x0000001a4018723c */ /* 0x040fe200000018ff */
[----:B------:R-:W-:Y:S05]  /*16740*/  LDSM.16.M88.4 R172, [R2+0x4000] ;  /* 0x0040000002ac783b */ /* 0x000fea0000000200 */
[----:B------:R-:W-:Y:S02]  /*16750*/  LDSM.16.M88.4 R176, [R2+0x6000] ;  /* 0x0060000002b0783b */ /* 0x000fe40000000200 */
[C---:B--2---:R-:W-:Y:S03]  /*16760*/  HMMA.16816.F32 R28, R64.reuse, R32, RZ ;  /* 0x00000020401c723c */ /* 0x044fe600000018ff */
[----:B------:R-:W-:Y:S05]  /*16770*/  LDSM.16.M88.4 R180, [R204+0xa000] ;  /* 0x00a00000ccb4783b */ /* 0x000fea0000000200 */
        /* <DEDUP_REMOVED lines=40> */
[----:B------:R-:W-:Y:S07]  /*16a00*/  LDSM.16.M88.4 R172, [R204+0x8000] ;  /* 0x00800000ccac783b */ /* 0x000fee0000000200 */
        /* <DEDUP_REMOVED lines=214> */
.L_x_5125:
[----:B------:R-:W-:Y:S05]  /*17770*/  BSYNC.RECONVERGENT B0 ;  /* 0x0000000000007941 */ /* 0x000fea0003800200 */
.L_x_5124:
        /* <DEDUP_REMOVED lines=35> */
.L_x_5123:
[----:B------:R-:W-:Y:S05]  /*179b0*/  BSYNC.RECONVERGENT B1 ;  /* 0x0000000000017941 */ /* 0x000fea0003800200 */
.L_x_5122:
        /* <DEDUP_REMOVED lines=546> */
.L_x_5119:
        /* <DEDUP_REMOVED lines=10> */
.L_x_5134:
        /* <DEDUP_REMOVED lines=96> */
[----:B------:R-:W-:-:S02]  /*1a280*/  @P4 VIADD R8, R4, 0xffffff80 ;  /* 0xffffff8004084836 */ /* 0x000fc40000000000 */
[----:B------:R-:W-:Y:S02]  /*1a290*/  IMAD.IADD R5, R203, 0x1, R10 ;  /* 0x00000001cb057824 */ /* 0x000fe400078e020a */
[--C-:B------:R-:W-:Y:S02]  /*1a2a0*/  IMAD.IADD R12, R3, 0x1, R8.reuse ;  /* 0x00000001030c7824 */ /* 0x100fe400078e0208 */
[C---:B------:R-:W-:Y:S02]  /*1a2b0*/  IMAD.IADD R7, R203.reuse, 0x1, R8 ;  /* 0x00000001cb077824 */ /* 0x040fe400078e0208 */
        /* <DEDUP_REMOVED lines=32> */
[----:B------:R1:W-:Y:S04]  /*1a4c0*/  STS.64 [R203+0x4800], R118 ;  /* 0x00480076cb007388 */ /* 0x0003e80000000a00 */
[----:B--2---:R-:W2:Y:S04]  /*1a4d0*/  LD.E.64 R10, desc[UR4][R132.64+0xb0] ;  /* 0x0000b004840a7980 */ /* 0x004ea8000c101b00 */
[----:B------:R-:W2:Y:S04]  /*1a4e0*/  LD.E R14, desc[UR4][R132.64+0x60] ;  /* 0x00006004840e7980 */ /* 0x000ea8000c101900 */
[----:B------:R-:W2:Y:S04]  /*1a4f0*/  LD.E R9, desc[UR4][R132.64+0xcc] ;  /* 0x0000cc0484097980 */ /* 0x000ea8000c101900 */
[----:B---3--:R-:W3:Y:S01]  /*1a500*/  LD.E.64 R4, desc[UR4][R132.64+0x78] ;  /* 0x0000780484047980 */ /* 0x008ee2000c101b00 */
[----:B------:R-:W-:-:S03]  /*1a510*/  IMAD.SHL.U32 R69, R216, 0x40, RZ ;  /* 0x00000040d8457824 */ /* 0x000fc600078e00ff */
[----:B------:R2:W5:Y:S01]  /*1a520*/  LD.E.64 R2, desc[UR4][R132.64+0xa8] ;  /* 0x0000a80484027980 */ /* 0x000562000c101b00 */
[----:B------:R-:W-:Y:S01]  /*1a530*/  IMAD.SHL.U32 R16, R201, 0x4, RZ ;  /* 0x00000004c9107824 */ /* 0x000fe200078e00ff */
[----:B----4-:R-:W-:Y:S01]  /*1a540*/  LOP3.LUT R7, R200, 0x1f80, RZ, 0xc0, !PT ;  /* 0x00001f80c8077812 */ /* 0x010fe200078ec0ff */
[----:B------:R-:W-:Y:S01]  /*1a550*/  IMAD.IADD R71, R218, 0x1, -R69 ;  /* 0x00000001da477824 */ /* 0x000fe200078e0a45 */
[----:B------:R-:W-:Y:S01]  /*1a560*/  SHF.R.U32.HI R68, RZ, 0x4, R201 ;  /* 0x00000004ff447819 */ /* 0x000fe200000116c9 */
[----:B------:R-:W-:Y:S01]  /*1a570*/  BSSY.RECONVERGENT B0, `(.L_x_5128) ;  /* 0x000003a000007945 */ /* 0x000fe20003800200 */
[----:B------:R-:W-:Y:S02]  /*1a580*/  LOP3.LUT R8, R7, 0x3c, R16, 0xf8, !PT ;  /* 0x0000003c07087812 */ /* 0x000fe400078ef810 */
[----:B------:R-:W-:Y:S01]  /*1a590*/  LOP3.LUT R16, R16, 0x1f8, RZ, 0xc0, !PT ;  /* 0x000001f810107812 */ /* 0x000fe200078ec0ff */
[----:B-1----:R-:W-:Y:S01]  /*1a5a0*/  VIADD R12, R68, 0x8 ;  /* 0x00000008440c7836 */ /* 0x002fe20000000000 */
[----:B------:R-:W-:Y:S01]  /*1a5b0*/  LOP3.LUT R73, R6, 0x10, RZ, 0xc0, !PT ;  /* 0x0000001006497812 */ /* 0x000fe200078ec0ff */
[----:B------:R-:W-:Y:S01]  /*1a5c0*/  VIADD R6, R68, 0x10 ;  /* 0x0000001044067836 */ /* 0x000fe20000000000 */
[----:B------:R-:W-:Y:S01]  /*1a5d0*/  LOP3.LUT R16, R16, 0x38, R205, 0x78, !PT ;  /* 0x0000003810107812 */ /* 0x000fe200078e78cd */
[----:B------:R-:W-:Y:S01]  /*1a5e0*/  VIADD R38, R68, 0x18 ;  /* 0x0000001844267836 */ /* 0x000fe20000000000 */
[-C--:B------:R-:W-:Y:S01]  /*1a5f0*/  ISETP.GE.AND P6, PT, R12, R71.reuse, PT ;  /* 0x000000470c00720c */ /* 0x080fe20003fc6270 */
[----:B------:R-:W-:Y:S01]  /*1a600*/  VIADD R36, R68, 0x20 ;  /* 0x0000002044247836 */ /* 0x000fe20000000000 */
[-C--:B------:R-:W-:Y:S01]  /*1a610*/  ISETP.GE.AND P5, PT, R6, R71.reuse, PT ;  /* 0x000000470600720c */ /* 0x080fe20003fa6270 */
[----:B------:R-:W-:Y:S01]  /*1a620*/  VIADD R6, R68, 0x28 ;  /* 0x0000002844067836 */ /* 0x000fe20000000000 */
[-C--:B------:R-:W-:Y:S01]  /*1a630*/  ISETP.GE.AND P4, PT, R38, R71.reuse, PT ;  /* 0x000000472600720c */ /* 0x080fe20003f86270 */
[----:B------:R-:W-:Y:S01]  /*1a640*/  IMAD R73, R16, 0x4, R73 ;  /* 0x0000000410497824 */ /* 0x000fe200078e0249 */
[----:B------:R-:W-:Y:S01]  /*1a650*/  BAR.SYNC.DEFER_BLOCKING 0x0 ;  /* 0x0000000000007b1d */ /* 0x000fe20000010000 */
[-C--:B------:R-:W-:Y:S01]  /*1a660*/  ISETP.GE.AND P3, PT, R36, R71.reuse, PT ;  /* 0x000000472400720c */ /* 0x080fe20003f66270 */
[----:B------:R-:W-:Y:S01]  /*1a670*/  VIADD R72, R68, 0x30 ;  /* 0x0000003044487836 */ /* 0x000fe20000000000 */
[----:B------:R-:W-:-:S02]  /*1a680*/  ISETP.GE.AND P2, PT, R6, R71, PT ;  /* 0x000000470600720c */ /* 0x000fc40003f46270 */
[----:B------:R-:W-:Y:S02]  /*1a690*/  LOP3.LUT R77, R205, 0x30, RZ, 0xc0, !PT ;  /* 0x00000030cd4d7812 */ /* 0x000fe400078ec0ff */
[----:B------:R-:W-:Y:S02]  /*1a6a0*/  SHF.R.U32.HI R76, RZ, 0x2, R201 ;  /* 0x00000002ff4c7819 */ /* 0x000fe400000116c9 */
[----:B------:R-:W-:Y:S02]  /*1a6b0*/  ISETP.GE.AND P1, PT, R68, R71, PT ;  /* 0x000000474400720c */ /* 0x000fe40003f26270 */
[----:B------:R-:W-:Y:S01]  /*1a6c0*/  LOP3.LUT R77, R77, 0x7, R76, 0xf8, !PT ;  /* 0x000000074d4d7812 */ /* 0x000fe200078ef84c */
[----:B------:R1:W4:Y:S04]  /*1a6d0*/  LDS.128 R64, [R73+UR6] ;  /* 0x0000000649407984 */ /* 0x0003280008000c00 */
        /* <DEDUP_REMOVED lines=11> */
[----:B--2---:R-:W-:-:S04]  /*1a790*/  IMAD R10, R10, UR8, R221 ;  /* 0x000000080a0a7c24 */ /* 0x004fc8000f8e02dd */
[----:B------:R-:W-:Y:S02]  /*1a7a0*/  IMAD R10, R10, R14, R219 ;  /* 0x0000000e0a0a7224 */ /* 0x000fe400078e02db */
[----:B------:R2:W1:Y:S02]  /*1a7b0*/  LDS.128 R12, [R73+UR6+0x6800] ;  /* 0x00680006490c7984 */ /* 0x0004640008000c00 */
[----:B------:R-:W-:-:S04]  /*1a7c0*/  IMAD R70, R11, R10, R69 ;  /* 0x0000000a0b467224 */ /* 0x000fc800078e0245 */
[----:B------:R-:W-:-:S05]  /*1a7d0*/  IMAD R7, R70, R9, RZ ;  /* 0x0000000946077224 */ /* 0x000fca00078e02ff */
[----:B------:R-:W-:Y:S02]  /*1a7e0*/  IADD3 R37, P0, PT, R8, R7, RZ ;  /* 0x0000000708257210 */ /* 0x000fe40007f1e0ff */
[----:B------:R2:W1:Y:S02]  /*1a7f0*/  LDS.128 R8, [R73+UR6+0x7000] ;  /* 0x0070000649087984 */ /* 0x0004640008000c00 */
[----:B------:R-:W-:Y:S02]  /*1a800*/  LEA.HI.X.SX32 R7, R7, RZ, 0x1, P0 ;  /* 0x000000ff07077211 */ /* 0x000fe400000f0eff */
[----:B---3--:R-:W-:-:S04]  /*1a810*/  LEA R74, P0, R37, R4, 0x2 ;  /* 0x00000004254a7211 */ /* 0x008fc800078010ff */
[----:B------:R-:W-:Y:S02]  /*1a820*/  LEA.HI.X R75, R37, R5, R7, 0x2, P0 ;  /* 0x00000005254b7211 */ /* 0x000fe400000f1407 */
[----:B------:R2:W3:Y:S01]  /*1a830*/  LDS.128 R36, [R73+UR6+0x3800] ;  /* 0x0038000649247984 */ /* 0x0004e20008000c00 */
[----:B------:R-:W-:-:S03]  /*1a840*/  LOP3.LUT P0, RZ, R201, 0x3, RZ, 0xc0, !PT ;  /* 0x00000003c9ff7812 */ /* 0x000fc6000780c0ff */
[----:B------:R2:W1:Y:S10]  /*1a850*/  LDS.128 R4, [R73+UR6+0x7800] ;  /* 0x0078000649047984 */ /* 0x0004740008000c00 */
[----:B----4-:R-:W-:Y:S05]  /*1a860*/  @P0 BRA `(.L_x_5129) ;  /* 0x0000000000280947 */ /* 0x010fea0003800000 */
[----:B-12---:R-:W-:Y:S01]  /*1a870*/  IADD3 R73, P0, PT, R70, R77, RZ ;  /* 0x0000004d46497210 */ /* 0x006fe20007f1e0ff */
[----:B------:R-:W-:-:S03]  /*1a880*/  IMAD.IADD R218, R218, 0x1, -R69 ;  /* 0x00000001dada7824 */ /* 0x000fc600078e0a45 */
[----:B------:R-:W-:Y:S02]  /*1a890*/  LEA.HI.X.SX32 R70, R70, RZ, 0x1, P0 ;  /* 0x000000ff46467211 */ /* 0x000fe400000f0eff */
[----:B-----5:R-:W-:-:S04]  /*1a8a0*/  LEA R2, P0, R73, R2, 0x2 ;  /* 0x0000000249027211 */ /* 0x020fc800078010ff */
[----:B------:R-:W-:Y:S02]  /*1a8b0*/  LEA.HI.X R3, R73, R3, R70, 0x2, P0 ;  /* 0x0000000349037211 */ /* 0x000fe400000f1446 */
[C---:B------:R-:W-:Y:S01]  /*1a8c0*/  ISETP.GE.AND P0, PT, R77.reuse, R218, PT ;  /* 0x000000da4d00720c */ /* 0x040fe20003f06270 */
[----:B------:R-:W-:-:S12]  /*1a8d0*/  VIADD R77, R77, 0x8 ;  /* 0x000000084d4d7836 */ /* 0x000fd80000000000 */
[----:B------:R4:W-:Y:S01]  /*1a8e0*/  @!P0 ST.E desc[UR4][R2.64], R0 ;  /* 0x0000000002008985 */ /* 0x0009e2000c101904 */
[----:B------:R-:W-:-:S13]  /*1a8f0*/  ISETP.GE.AND P0, PT, R77, R218, PT ;  /* 0x000000da4d00720c */ /* 0x000fda0003f06270 */
[----:B------:R4:W-:Y:S02]  /*1a900*/  @!P0 ST.E desc[UR4][R2.64+0x20], R134 ;  /* 0x0000208602008985 */ /* 0x0009e4000c101904 */
.L_x_5129:
[----:B------:R-:W-:Y:S05]  /*1a910*/  BSYNC.RECONVERGENT B0 ;  /* 0x0000000000007941 */ /* 0x000fea0003800200 */
.L_x_5128:
[----:B------:R-:W-:Y:S01]  /*1a920*/  VIADD R68, R68, 0x38 ;  /* 0x0000003844447836 */ /* 0x000fe20000000000 */
[----:B------:R-:W-:Y:S01]  /*1a930*/  ISETP.GE.AND P0, PT, R72, R71, PT ;  /* 0x000000474800720c */ /* 0x000fe20003f06270 */
[----:B------:R-:W-:Y:S01]  /*1a940*/  @!P1 ST.E.128 desc[UR4][R74.64], R64 ;  /* 0x000000404a009985 */ /* 0x000fe2000c101d04 */
[----:B------:R-:W-:-:S03]  /*1a950*/  IMAD.MOV.U32 R209, RZ, RZ, 0x0 ;  /* 0x00000000ffd17424 */ /* 0x000fc600078e00ff */
        /* <DEDUP_REMOVED lines=13> */
[----:B------:R2:W-:Y:S02]  /*1aa30*/  @!P0 ST.E.128 desc[UR4][R74.64+0x6100], R8 ;  /* 0x006100084a008985 */ /* 0x0005e4000c101d04 */
[----:B--2345:R-:W-:Y:S05]  /*1aa40*/  @P1 RET.REL.NODEC R208 `(_ZN5flash24flash_fwd_splitkv_kernelI23Flash_fwd_kernel_traitsILi128ELi64ELi128ELi4ELb0ELb0EN7cutlass6half_tE19Flash_kernel_traitsILi128ELi64ELi128ELi4ES3_EELb0ELb0ELb0ELb0ELb1ELb0ELb1ELb1EEEvNS_16Flash_fwd_paramsE) ;  /* 0xfffffe54d06c1950 */ /* 0x03cfea0003c3ffff */
[----:B------:R-:W-:Y:S01]  /*1aa50*/  MOV R209, 0x0 ;  /* 0x0000000000d17802 */ /* 0x000fe20000000f00 */
[----:B------:R-:W-:Y:S04]  /*1aa60*/  ST.E.128 desc[UR4][R74.64+0x7000], R36 ;  /* 0x007000244a007985 */ /* 0x000fe8000c101d04 */
[----:B------:R1:W-:Y:S02]  /*1aa70*/  ST.E.128 desc[UR4][R74.64+0x7100], R4 ;  /* 0x007100044a007985 */ /* 0x0003e4000c101d04 */
[----:B-1----:R-:W-:Y:S05]  /*1aa80*/  RET.REL.NODEC R208 `(_ZN5flash24flash_fwd_splitkv_kernelI23Flash_fwd_kernel_traitsILi128ELi64ELi128ELi4ELb0ELb0EN7cutlass6half_tE19Flash_kernel_traitsILi128ELi64ELi128ELi4ES3_EELb0ELb0ELb0ELb0ELb1ELb0ELb1ELb1EEEvNS_16Flash_fwd_paramsE) ;  /* 0xfffffe54d05c7950 */ /* 0x002fea0003c3ffff */
.L_x_5127:
[----:B------:R-:W-:Y:S01]  /*1aa90*/  MOV R5, 0x2 ;  /* 0x0000000200057802 */ /* 0x000fe20000000f00 */
[----:B------:R-:W-:Y:S01]  /*1aaa0*/  IMAD.MOV.U32 R4, RZ, RZ, -0x1 ;  /* 0xffffffffff047424 */ /* 0x000fe200078e00ff */
[----:B------:R-:W-:-:S07]  /*1aab0*/  MOV R0, 0x1f ;  /* 0x0000001f00007802 */ /* 0x000fce0000000f00 */
[----:B-1---5:R-:W-:Y:S05]  /*1aac0*/  WARPSYNC.COLLECTIVE R4, `(.L_x_5130) ;  /* 0x0000000004087348 */ /* 0x022fea0003c00000 */
[----:B------:R2:W3:Y:S02]  /*1aad0*/  SHFL.BFLY P0, R9, R233, R5, R0 ;  /* 0x0c000005e9097389 */ /* 0x0004e40000000000 */
[----:B-123-5:R-:W-:Y:S05]  /*1aae0*/  ENDCOLLECTIVE ;  /* 0x000000000000791b */ /* 0x02efea0003800000 */
.L_x_5130:
[----:B------:R-:W-:Y:S02]  /*1aaf0*/  MOV R6, R9 ;  /* 0x0000000900067202 */ /* 0x000fe40000000f00 */
[----:B------:R-:W-:-:S03]  /*1ab00*/  MOV R5, 0x1 ;  /* 0x0000000100057802 */ /* 0x000fc60000000f00 */
[----:B------:R-:W-:-:S04]  /*1ab10*/  FADD.FTZ R7, R6, R233 ;  /* 0x000000e906077221 */ /* 0x000fc80000010000 */
[----:B------:R-:W-:-:S07]  /*1ab20*/  IMAD.MOV.U32 R233, RZ, RZ, R7 ;  /* 0x000000ffffe97224 */ /* 0x000fce00078e0007 */
[----:B------:R-:W-:Y:S05]  /*1ab30*/  WARPSYNC.COLLECTIVE R4, `(.L_x_5131) ;  /* 0x0000000004087348 */ /* 0x000fea0003c00000 */
[----:B------:R1:W2:Y:S02]  /*1ab40*/  SHFL.BFLY P0, R9, R233, R5, R0 ;  /* 0x0c000005e9097389 */ /* 0x0002a40000000000 */
[----:B-12---:R-:W-:Y:S05]  /*1ab50*/  ENDCOLLECTIVE ;  /* 0x000000000000791b */ /* 0x006fea0003800000 */
.L_x_5131:
[----:B------:R-:W-:Y:S01]  /*1ab60*/  MOV R233, R231 ;  /* 0x000000e700e97202 */ /* 0x000fe20000000f00 */
[----:B------:R-:W-:Y:S01]  /*1ab70*/  IMAD.MOV.U32 R6, RZ, RZ, R9 ;  /* 0x000000ffff067224 */ /* 0x000fe200078e0009 */
[----:B------:R-:W-:-:S03]  /*1ab80*/  MOV R5, 0x2 ;  /* 0x0000000200057802 */ /* 0x000fc60000000f00 */
[----:B------:R-:W-:-:S07]  /*1ab90*/  FADD.FTZ R12, R7, R6 ;  /* 0x00000006070c7221 */ /* 0x000fce0000010000 */
[----:B------:R-:W-:Y:S05]  /*1aba0*/  WARPSYNC.COLLECTIVE R4, `(.L_x_5132) ;  /* 0x0000000004087348 */ /* 0x000fea0003c00000 */
[----:B------:R1:W2:Y:S02]  /*1abb0*/  SHFL.BFLY P0, R9, R233, R5, R0 ;  /* 0x0c000005e9097389 */ /* 0x0002a40000000000 */
[----:B-12---:R-:W-:Y:S05]  /*1abc0*/  ENDCOLLECTIVE ;  /* 0x000000000000791b */ /* 0x006fea0003800000 */
.L_x_5132:
[----:B------:R-:W-:Y:S01]  /*1abd0*/  FADD.FTZ R8, R9, R231 ;  /* 0x000000e709087221 */ /* 0x000fe20000010000 */
[----:B------:R-:W-:-:S03]  /*1abe0*/  MOV R5, 0x1 ;  /* 0x0000000100057802 */ /* 0x000fc60000000f00 */
[----:B------:R-:W-:-:S07]  /*1abf0*/  IMAD.MOV.U32 R233, RZ, RZ, R8 ;  /* 0x000000ffffe97224 */ /* 0x000fce00078e0008 */
[----:B------:R-:W-:Y:S05]  /*1ac00*/  WARPSYNC.COLLECTIVE R4, `(.L_x_5133) ;  /* 0x0000000004087348 */ /* 0x000fea0003c00000 */
[----:B------:R1:W2:Y:S02]  /*1ac10*/  SHFL.BFLY P0, R9, R233, R5, R0 ;  /* 0x0c000005e9097389 */ /* 0x0002a40000000000 */
[----:B-12---:R-:W-:Y:S05]  /*1ac20*/  ENDCOLLECTIVE ;  /* 0x000000000000791b */ /* 0x006fea0003800000 */
.L_x_5133:
[----:B------:R-:W-:Y:S01]  /*1ac30*/  MOV R13, R9 ;  /* 0x00000009000d7202 */ /* 0x000fe20000000f00 */
[----:B------:R-:W-:Y:S06]  /*1ac40*/  BRA `(.L_x_5134) ;  /* 0xfffffff0000c7947 */ /* 0x000fec000383ffff */
.L_x_5135:
        /* <DEDUP_REMOVED lines=11> */
.L_x_14926:


//--------------------- .text._ZN5flash24flash_fwd_splitkv_kernelI23Flash_fwd_kernel_traitsILi128ELi64ELi128ELi4ELb0ELb0EN7cutlass6half_tE19Flash_kernel_traitsILi128ELi64ELi128ELi4ES3_EELb0ELb0ELb0ELb0ELb1ELb1ELb1ELb1EEEvNS_16Flash_fwd_paramsE --------------------------
	.section	.text._ZN5flash24flash_fwd_splitkv_kernelI23Flash_fwd_kernel_traitsILi128ELi64ELi128ELi4ELb0ELb0EN7cutlass6half_tE19Flash_kernel_traitsILi128ELi64ELi128ELi4ES3_EELb0ELb0ELb0ELb0ELb1ELb1ELb1ELb1EEEvNS_16Flash_fwd_paramsE,"ax",@progbits
	.align	128
        .global         _ZN5flash24flash_fwd_splitkv_kernelI23Flash_fwd_kernel_traitsILi128ELi64ELi128ELi4ELb0ELb0EN7cutlass6half_tE19Flash_kernel_traitsILi128ELi64ELi128ELi4ES3_EELb0ELb0ELb0ELb0ELb1ELb1ELb1ELb1EEEvNS_16Flash_fwd_paramsE
        .type           _ZN5flash24flash_fwd_splitkv_kernelI23Flash_fwd_kernel_traitsILi128ELi64ELi128ELi4ELb0ELb0EN7cutlass6half_tE19Flash_kernel_traitsILi128ELi64ELi128ELi4ES3_EELb0ELb0ELb0ELb0ELb1ELb1ELb1ELb1EEEvNS_16Flash_fwd_paramsE,@function
        .size           _ZN5flash24flash_fwd_splitkv_kernelI23Flash_fwd_kernel_traitsILi128ELi64ELi128ELi4ELb0ELb0EN7cutlass6half_tE19Flash_kernel_traitsILi128ELi64ELi128ELi4ES3_EELb0ELb0ELb0ELb0ELb1ELb1ELb1ELb1EEEvNS_16Flash_fwd_paramsE,(.L_x_14927 - _ZN5flash24flash_fwd_splitkv_kernelI23Flash_fwd_kernel_traitsILi128ELi64ELi128ELi4ELb0ELb0EN7cutlass6half_tE19Flash_kernel_traitsILi128ELi64ELi128ELi4ES3_EELb0ELb0ELb0ELb0ELb1ELb1ELb1ELb1EEEvNS_16Flash_fwd_paramsE)
        .other          _ZN5flash24flash_fwd_splitkv_kernelI23Flash_fwd_kernel_traitsILi128ELi64ELi128ELi4ELb0ELb0EN7cutlass6half_tE19Flash_kernel_traitsILi128ELi64ELi128ELi4ES3_EELb0ELb0ELb0ELb0ELb1ELb1ELb1ELb1EEEvNS_16Flash_fwd_paramsE,@"STO_CUDA_ENTRY STV_DEFAULT"
_ZN5flash24flash_fwd_splitkv_kernelI23Flash_fwd_kernel_traitsILi128ELi64ELi128ELi4ELb0ELb0EN7cutlass6half_tE19Flash_kernel_traitsILi128ELi64ELi128ELi4ES3_EELb0ELb0ELb0ELb0ELb1ELb1ELb1ELb1EEEvNS_16Flash_fwd_paramsE:
.text._ZN5flash24flash_fwd_splitkv_kernelI23Flash_fwd_kernel_traitsILi128ELi64ELi128ELi4ELb0ELb0EN7cutlass6half_tE19Flash_kernel_traitsILi128ELi64ELi128ELi4ES3_EELb0ELb0ELb0ELb0ELb1ELb1ELb1ELb1EEEvNS_16Flash_fwd_paramsE:
        /* <DEDUP_REMOVED lines=29> */
[----:B------:R-:W-:Y:S05]  /*01d0*/  CALL.REL.NOINC `($_ZN5flash24flash_fwd_splitkv_kernelI23Flash_fwd_kernel_traitsILi128ELi64ELi128ELi4ELb0ELb0EN7cutlass6half_tE19Flash_kernel_traitsILi128ELi64ELi128ELi4ES3_EELb0ELb0ELb0ELb0ELb1ELb1ELb1ELb1EEEvNS_16Flash_fwd_paramsE$_ZN5flash30compute_attn_1rowblock_splitkvI23Flash_fwd_kernel_traitsILi128ELi64ELi128ELi4ELb0ELb0EN7cutlass6half_tE19Flash_kernel_traitsILi128ELi64ELi128ELi4ES3_EELb0ELb0ELb0ELb0ELb1ELb1ELb1ELb1ENS_16Flash_fwd_paramsEEEvRKT8_iiiii) ;  /* 0x0000000000087944 */ /* 0x000fea0003c00000 */
[----:B------:R-:W-:Y:S05]  /*01e0*/  BSYNC.RECONVERGENT B3 ;  /* 0x0000000000037941 */ /* 0x000fea0003800200 */
.L_x_5136:
[----:B------:R-:W-:Y:S05]  /*01f0*/  EXIT ;  /* 0x000000000000794d */ /* 0x000fea0003800000 */
        .type           $_ZN5flash24flash_fwd_splitkv_kernelI23Flash_fwd_kernel_traitsILi128ELi64ELi128ELi4ELb0ELb0EN7cutlass6half_tE19Flash_kernel_traitsILi128ELi64ELi128ELi4ES3_EELb0ELb0ELb0ELb0ELb1ELb1ELb1ELb1EEEvNS_16Flash_fwd_paramsE$_ZN5flash30compute_attn_1rowblock_splitkvI23Flash_fwd_kernel_traitsILi128ELi64ELi128ELi4ELb0ELb0EN7cutlass6half_tE19Flash_kernel_traitsILi128ELi64ELi128ELi4ES3_EELb0ELb0ELb0ELb0ELb1ELb1ELb1ELb1ENS_16Flash_fwd_paramsEEEvRKT8_iiiii,@function
        .size           $_ZN5flash24flash_fwd_splitkv_kernelI23Flash_fwd_kernel_traitsILi128ELi64ELi128ELi4ELb0ELb0EN7cutlass6half_tE19Flash_kernel_traitsILi128ELi64ELi128ELi4ES3_EELb0ELb0ELb0ELb0ELb1ELb1ELb1ELb1EEEvNS_16Flash_fwd_paramsE$_ZN5flash30compute_attn_1rowblock_splitkvI23Flash_fwd_kernel_traitsILi128ELi64ELi128ELi4ELb0ELb0EN7cutlass6half_tE19Flash_kernel_traitsILi128ELi64ELi128ELi4ES3_EELb0ELb0ELb0ELb0ELb1ELb1ELb1ELb1ENS_16Flash_fwd_paramsEEEvRKT8_iiiii,(.L_x_14927 - $_ZN5flash24flash_fwd_splitkv_kernelI23Flash_fwd_kernel_traitsILi128ELi64ELi128ELi4ELb0ELb0EN7cutlass6half_tE19Flash_kernel_traitsILi128ELi64ELi128ELi4ES3_EELb0ELb0ELb0ELb0ELb1ELb1ELb1ELb1EEEvNS_16Flash_fwd_paramsE$_ZN5flash30compute_attn_1rowblock_splitkvI23Flash_fwd_kernel_traitsILi128ELi64ELi128ELi4ELb0ELb0EN7cutlass6half_tE19Flash_kernel_traitsILi128ELi64ELi128ELi4ES3_EELb0ELb0ELb0ELb0ELb1ELb1ELb1ELb1ENS_16Flash_fwd_paramsEEEvRKT8_iiiii)
$_ZN5flash24flash_fwd_splitkv_kernelI23Flash_fwd_kernel_traitsILi128ELi64ELi128ELi4ELb0ELb0EN7cutlass6half_tE19Flash_kernel_traitsILi128ELi64ELi128ELi4ES3_EELb0ELb0ELb0ELb0ELb1ELb1ELb1ELb1EEEvNS_16Flash_fwd_paramsE$_ZN5flash30compute_attn_1rowblock_splitkvI23Flash_fwd_kernel_traitsILi128ELi64ELi128ELi4ELb0ELb0EN7cutlass6half_tE19Flash_kernel_traitsILi128ELi64ELi128ELi4ES3_EELb0ELb0ELb0ELb0ELb1ELb1ELb1ELb1ENS_16Flash_fwd_paramsEEEvRKT8_iiiii:
        /* <DEDUP_REMOVED lines=38> */
.L_x_5138:
[----:B------:R-:W-:Y:S05]  /*0460*/  BSYNC.RECONVERGENT B0 ;  /* 0x0000000000007941 */ /* 0x000fea0003800200 */
.L_x_5137:
[----:B------:R-:W-:Y:S04]  /*0470*/  BSSY.RECONVERGENT B0, `(.L_x_5139) ;  /* 0x0000007000007945 */ /* 0x000fe80003800200 */
[----:B------:R-:W-:Y:S05]  /*0480*/  @!P4 BRA `(.L_x_5140) ;  /* 0x000000000014c947 */ /* 0x000fea0003800000 */
[----:B------:R-:W3:Y:S02]  /*0490*/  LD.E.U8 R4, desc[UR4][R132.64+0x1b2] ;  /* 0x0001b20484047980 */ /* 0x000ee4000c101100 */
[----:B---3--:R-:W-:-:S13]  /*04a0*/  ISETP.NE.AND P0, PT, R4, RZ, PT ;  /* 0x000000ff0400720c */ /* 0x008fda0003f05270 */
[----:B------:R-:W3:Y:S02]  /*04b0*/  @P0 LD.E R4, desc[UR4][R10.64+0x4] ;  /* 0x000004040a040980 */ /* 0x000ee4000c101900 */
[----:B---3-5:R-:W-:-:S06]  /*04c0*/  @P0 IADD3 R79, PT, PT, R4, -R13, RZ ;  /* 0x8000000d044f0210 */ /* 0x028fcc0007ffe0ff */
[----:B------:R3:W5:Y:S02]  /*04d0*/  @!P0 LD.E R79, desc[UR4][R10.64] ;  /* 0x000000040a4f8980 */ /* 0x000764000c101900 */
.L_x_5140:
[----:B------:R-:W-:Y:S05]  /*04e0*/  BSYNC.RECONVERGENT B0 ;  /* 0x0000000000007941 */ /* 0x000fea0003800200 */
.L_x_5139:
        /* <DEDUP_REMOVED lines=9> */
.L_x_5142:
[----:B------:R-:W4:Y:S01]  /*0580*/  LD.E.64 R4, desc[UR4][R132.64+0x108] ;  /* 0x0001080484047980 */ /* 0x000f22000c101b00 */
[----:B------:R-:W-:Y:S01]  /*0590*/  BSSY.RECONVERGENT B0, `(.L_x_5144) ;  /* 0x0000006000007945 */ /* 0x000fe20003800200 */
[----:B----4-:R-:W-:Y:S01]  /*05a0*/  ISETP.NE.U32.AND P0, PT, R4, RZ, PT ;  /* 0x000000ff0400720c */ /* 0x010fe20003f05070 */
[----:B------:R-:W-:-:S03]  /*05b0*/  IMAD.MOV.U32 R4, RZ, RZ, RZ ;  /* 0x000000ffff047224 */ /* 0x000fc600078e00ff */
[----:B------:R-:W-:-:S13]  /*05c0*/  ISETP.NE.AND.EX P0, PT, R5, RZ, PT, P0 ;  /* 0x000000ff0500720c */ /* 0x000fda0003f05300 */
[----:B------:R-:W-:Y:S05]  /*05d0*/  @!P0 BRA `(.L_x_5145) ;  /* 0x0000000000048947 */ /* 0x000fea0003800000 */
[----:B------:R4:W5:Y:S02]  /*05e0*/  LD.E R4, desc[UR4][R132.64+0xbc] ;  /* 0x0000bc0484047980 */ /* 0x000964000c101900 */
.L_x_5145:
[----:B------:R-:W-:Y:S05]  /*05f0*/  BSYNC.RECONVERGENT B0 ;  /* 0x0000000000007941 */ /* 0x000fea0003800200 */
.L_x_5144:
[----:B-----5:R-:W-:Y:S02]  /*0600*/  IADD3 R63, PT, PT, R79, R4, RZ ;  /* 0x000000044f3f7210 */ /* 0x020fe40007ffe0ff */
.L_x_5143:
[----:B------:R-:W-:Y:S05]  /*0610*/  BSYNC.RECONVERGENT B1 ;  /* 0x0000000000017941 */ /* 0x000fea0003800200 */
.L_x_5141:
[----:B------:R-:W-:Y:S01]  /*0620*/  IMAD.SHL.U32 R78, R227, 0x40, RZ ;  /* 0x00000040e34e7824 */ /* 0x000fe200078e00ff */
[----:B------:R-:W-:Y:S01]  /*0630*/  MOV R4, R226 ;  /* 0x000000e200047202 */ /* 0x000fe20000000f00 */
[----:B------:R-:W-:-:S03]  /*0640*/  IMAD.MOV.U32 R5, RZ, RZ, 0x0 ;  /* 0x00000000ff057424 */ /* 0x000fc600078e00ff */
[----:B------:R-:W-:-:S13]  /*0650*/  ISETP.GT.AND P0, PT, R229, R78, PT ;  /* 0x0000004ee500720c */ /* 0x000fda0003f04270 */
[----:B-1234-:R-:W-:Y:S05]  /*0660*/  @!P0 RET.REL.NODEC R4 `(_ZN5flash24flash_fwd_splitkv_kernelI23Flash_fwd_kernel_traitsILi128ELi64ELi128ELi4ELb0ELb0EN7cutlass6half_tE19Flash_kernel_traitsILi128ELi64ELi128ELi4ES3_EELb0ELb0ELb0ELb0ELb1ELb1ELb1ELb1EEEvNS_16Flash_fwd_paramsE) ;  /* 0xfffffff804648950 */ /* 0x01efea0003c3ffff */
[----:B------:R-:W2:Y:S01]  /*0670*/  LD.E R4, desc[UR4][R132.64+0xb8] ;  /* 0x0000b80484047980 */ /* 0x000ea2000c101900 */
[----:B------:R-:W-:Y:S01]  /*0680*/  IABS R7, R8 ;  /* 0x0000000800077213 */ /* 0x000fe20000000000 */
[----:B------:R-:W1:Y:S03]  /*0690*/  S2R R76, SR_TID.X ;  /* 0x00000000004c7919 */ /* 0x000e660000002100 */
[----:B------:R-:W3:Y:S08]  /*06a0*/  I2F.RP R5, R7 ;  /* 0x0000000700057306 */ /* 0x000ef00000209400 */
        /* <DEDUP_REMOVED lines=41> */
[----:B------:R-:W-:Y:S02]  /*0940*/  IMAD.SHL.U32 R4, R76, 0x4, RZ ;  /* 0x000000044c047824 */ /* 0x000fe400078e00ff */
[----:B------:R-:W-:Y:S01]  /*0950*/  IMAD.IADD R229, R229, 0x1, -R78 ;  /* 0x00000001e5e57824 */ /* 0x000fe200078e0a4e */
[----:B------:R-:W-:Y:S01]  /*0960*/  LOP3.LUT R11, R11, 0x1f80, RZ, 0xc0, !PT ;  /* 0x00001f800b0b7812 */ /* 0x000fe200078ec0ff */
[----:B------:R-:W-:-:S03]  /*0970*/  IMAD.MOV.U32 R227, RZ, RZ, 0x0 ;  /* 0x00000000ffe37424 */ /* 0x000fc600078e00ff */
[----:B------:R-:W-:Y:S01]  /*0980*/  LOP3.LUT R11, R11, 0x3c, R4, 0xf8, !PT ;  /* 0x0000003c0b0b7812 */ /* 0x000fe200078ef804 */
[----:B--2---:R-:W-:-:S04]  /*0990*/  IMAD R2, R2, UR8, R231 ;  /* 0x0000000802027c24 */ /* 0x004fc8000f8e02e7 */
[----:B---3--:R-:W-:-:S04]  /*09a0*/  IMAD R2, R2, R5, R230 ;  /* 0x0000000502027224 */ /* 0x008fc800078e02e6 */
[----:B------:R-:W-:Y:S01]  /*09b0*/  IMAD R3, R3, R2, R78 ;  /* 0x0000000203037224 */ /* 0x000fe200078e024e */
[----:B------:R-:W-:-:S03]  /*09c0*/  SHF.R.U32.HI R2, RZ, 0x4, R76 ;  /* 0x00000004ff027819 */ /* 0x000fc6000001164c */
[C---:B----4-:R-:W-:Y:S01]  /*09d0*/  IMAD R0, R3.reuse, R0, RZ ;  /* 0x0000000003007224 */ /* 0x050fe200078e02ff */
[C---:B------:R-:W-:Y:S01]  /*09e0*/  IADD3 R5, P0, PT, R3.reuse, R2, RZ ;  /* 0x0000000203057210 */ /* 0x040fe20007f1e0ff */
[C---:B------:R-:W-:Y:S01]  /*09f0*/  VIADD R10, R2.reuse, 0x8 ;  /* 0x00000008020a7836 */ /* 0x040fe20000000000 */
[CC--:B------:R-:W-:Y:S01]  /*0a00*/  ISETP.GE.AND P4, PT, R2.reuse, R229.reuse, PT ;  /* 0x000000e50200720c */ /* 0x0c0fe20003f86270 */
[----:B------:R-:W-:Y:S01]  /*0a10*/  VIADD R4, R2, 0x10 ;  /* 0x0000001002047836 */ /* 0x000fe20000000000 */
[----:B------:R-:W-:Y:S02]  /*0a20*/  LEA.HI.X.SX32 R3, R3, RZ, 0x1, P0 ;  /* 0x000000ff03037211 */ /* 0x000fe400000f0eff */
[----:B-----5:R-:W-:Y:S02]  /*0a30*/  LEA R6, P0, R5, R6, 0x2 ;  /* 0x0000000605067211 */ /* 0x020fe400078010ff */
[----:B------:R-:W-:Y:S01]  /*0a40*/  ISETP.GE.AND P5, PT, R10, R229, PT ;  /* 0x000000e50a00720c */ /* 0x000fe20003fa6270 */
[----:B------:R-:W-:Y:S01]  /*0a50*/  VIADD R10, R2, 0x18 ;  /* 0x00000018020a7836 */ /* 0x000fe20000000000 */
[----:B------:R-:W-:-:S02]  /*0a60*/  IADD3 R11, P1, PT, R0, R11, RZ ;  /* 0x0000000b000b7210 */ /* 0x000fc40007f3e0ff */
[----:B------:R-:W-:Y:S02]  /*0a70*/  LEA.HI.X R7, R5, R7, R3, 0x2, P0 ;  /* 0x0000000705077211 */ /* 0x000fe400000f1403 */
[----:B------:R-:W-:Y:S02]  /*0a80*/  LEA.HI.X.SX32 R0, R0, RZ, 0x1, P1 ;  /* 0x000000ff00007211 */ /* 0x000fe400008f0eff */
[C---:B------:R-:W-:Y:S01]  /*0a90*/  LEA R12, P0, R11.reuse, R8, 0x2 ;  /* 0x000000080b0c7211 */ /* 0x040fe200078010ff */
[----:B------:R-:W-:Y:S01]  /*0aa0*/  VIADD R8, R2, 0x20 ;  /* 0x0000002002087836 */ /* 0x000fe20000000000 */
[----:B------:R-:W-:Y:S02]  /*0ab0*/  LOP3.LUT P1, R76, R76, 0xf, RZ, 0xc0, !PT ;  /* 0x0000000f4c4c7812 */ /* 0x000fe4000782c0ff */
        /* <DEDUP_REMOVED lines=50> */
[----:B-1----:R-:W-:Y:S05]  /*0de0*/  @P0 RET.REL.NODEC R226 `(_ZN5flash24flash_fwd_splitkv_kernelI23Flash_fwd_kernel_traitsILi128ELi64ELi128ELi4ELb0ELb0EN7cutlass6half_tE19Flash_kernel_traitsILi128ELi64ELi128ELi4ES3_EELb0ELb0ELb0ELb0ELb1ELb1ELb1ELb1EEEvNS_16Flash_fwd_paramsE) ;  /* 0xfffffff0e2840950 */ /* 0x002fea0003c3ffff */
[----:B------:R-:W-:Y:S02]  /*0df0*/  MOV R3, 0xff800000 ;  /* 0xff80000000037802 */ /* 0x000fe40000000f00 */
[----:B------:R-:W-:-:S03]  /*0e00*/  MOV R227, 0x0 ;  /* 0x0000000000e37802 */ /* 0x000fc60000000f00 */
[----:B------:R1:W-:Y:S02]  /*0e10*/  ST.E desc[UR4][R6.64+0xe0], R3 ;  /* 0x0000e00306007985 */ /* 0x0003e4000c101904 */
[----:B-1----:R-:W-:Y:S05]  /*0e20*/  RET.REL.NODEC R226 `(_ZN5flash24flash_fwd_splitkv_kernelI23Flash_fwd_kernel_traitsILi128ELi64ELi128ELi4ELb0ELb0EN7cutlass6half_tE19Flash_kernel_traitsILi128ELi64ELi128ELi4ES3_EELb0ELb0ELb0ELb0ELb1ELb1ELb1ELb1EEEvNS_16Flash_fwd_paramsE) ;  /* 0xfffffff0e2747950 */ /* 0x002fea0003c3ffff */
.L_x_5146:
        /* <DEDUP_REMOVED lines=103> */
.L_x_5148:
[----:B-1----:R-:W2:Y:S01]  /*14a0*/  LD.E R5, desc[UR4][R132.64+0x68] ;  /* 0x0000680484057980 */ /* 0x002ea2000c101900 */
        /* <DEDUP_REMOVED lines=11> */
[----:B------:R-:W-:Y:S02]  /*1560*/  CS2R R232, SRZ ;  /* 0x0000000000e87805 */ /* 0x000fe4000001ff00 */
[----:B--2---:R-:W-:-:S04]  /*1570*/  IABS R3, R5 ;  /* 0x0000000500037213 */ /* 0x004fc80000000000 */
[----:B------:R-:W2:Y:S08]  /*1580*/  I2F.RP R8, R3 ;  /* 0x0000000300087306 */ /* 0x000eb00000209400 */
[----:B--2---:R-:W2:Y:S02]  /*1590*/  MUFU.RCP R6, R8 ;  /* 0x0000000800067308 */ /* 0x004ea40000001000 */
[----:B--2---:R-:W-:-:S06]  /*15a0*/  IADD3 R6, PT, PT, R6, 0xffffffe, RZ ;  /* 0x0ffffffe06067810 */ /* 0x004fcc0007ffe0ff */
[----:B------:R-:W2:Y:S01]  /*15b0*/  F2I.FTZ.U32.TRUNC.NTZ R23, R6 ;  /* 0x0000000600177305 */ /* 0x000ea2000021f000 */
[----:B------:R-:W-:Y:S01]  /*15c0*/  IABS R11, R5 ;  /* 0x00000005000b7213 */ /* 0x000fe20000000000 */
[----:B--2---:R-:W-:-:S04]  /*15d0*/  IMAD.MOV R2, RZ, RZ, -R23 ;  /* 0x000000ffff027224 */ /* 0x004fc800078e0a17 */
        /* <DEDUP_REMOVED lines=10> */
[----:B------:R-:W-:Y:S01]  /*1680*/  @P0 IADD3 R6, PT, PT, R12, R13, RZ ;  /* 0x0000000d0c060210 */ /* 0x000fe20007ffe0ff */
[----:B----45:R-:W-:-:S03]  /*1690*/  @!P0 IMAD R7, R21, R9, RZ ;  /* 0x0000000915078224 */ /* 0x030fc600078e02ff */
[----:B------:R-:W-:Y:S01]  /*16a0*/  @!P0 IADD3 R11, PT, PT, R11, R2, RZ ;  /* 0x000000020b0b8210 */ /* 0x000fe20007ffe0ff */
[----:B------:R-:W-:Y:S01]  /*16b0*/  @!P1 IMAD.IADD R4, R4, 0x1, -R3 ;  /* 0x0000000104049824 */ /* 0x000fe200078e0a03 */
[----:B------:R-:W-:Y:S01]  /*16c0*/  @!P0 SHF.R.S32.HI R2, RZ, 0x1f, R9 ;  /* 0x0000001fff028819 */ /* 0x000fe20000011409 */
[----:B------:R-:W-:-:S03]  /*16d0*/  @!P0 IMAD.WIDE.U32 R10, R20, R9, R10 ;  /* 0x00000009140a8225 */ /* 0x000fc600078e000a */
[----:B------:R-:W-:Y:S02]  /*16e0*/  ISETP.GE.U32.AND P4, PT, R4, R3, PT ;  /* 0x000000030400720c */ /* 0x000fe40003f86070 */
[----:B------:R-:W-:Y:S01]  /*16f0*/  LOP3.LUT R3, R230, R5, RZ, 0x3c, !PT ;  /* 0x00000005e6037212 */ /* 0x000fe200078e3cff */
[----:B------:R-:W-:Y:S02]  /*1700*/  @!P0 IMAD R7, R20, R2, R7 ;  /* 0x0000000214078224 */ /* 0x000fe400078e0207 */
[-C--:B------:R-:W-:Y:S01]  /*1710*/  @P0 IMAD.WIDE.U32 R20, R220, R6.reuse, RZ ;  /* 0x00000006dc140225 */ /* 0x080fe200078e00ff */
[----:B------:R-:W-:Y:S02]  /*1720*/  ISETP.GE.AND P2, PT, R3, RZ, PT ;  /* 0x000000ff0300720c */ /* 0x000fe40003f46270 */
[----:B------:R-:W-:Y:S01]  /*1730*/  ISETP.NE.AND P3, PT, R5, RZ, PT ;  /* 0x000000ff0500720c */ /* 0x000fe20003f65270 */
[----:B------:R-:W-:Y:S01]  /*1740*/  @P0 IMAD R2, R221, R6, RZ ;  /* 0x00000006dd020224 */ /* 0x000fe200078e02ff */
[----:B------:R-:W-:-:S02]  /*1750*/  @!P0 MOV R6, R10 ;  /* 0x0000000a00068202 */ /* 0x000fc40000000f00 */
[----:B------:R-:W-:Y:S02]  /*1760*/  LEA R10, R138, 0xffffff80, 0x7 ;  /* 0xffffff808a0a7811 */ /* 0x000fe400078e38ff */
[----:B------:R-:W-:Y:S01]  /*1770*/  @!P0 IADD3 R7, PT, PT, R11, R7, RZ ;  /* 0x000000070b078210 */ /* 0x000fe20007ffe0ff */
[----:B------:R-:W-:Y:S01]  /*1780*/  @P0 IMAD.IADD R7, R21, 0x1, R2 ;  /* 0x0000000115070824 */ /* 0x000fe200078e0202 */
[----:B------:R-:W-:Y:S02]  /*1790*/  @P0 MOV R6, R20 ;  /* 0x0000001400060202 */ /* 0x000fe40000000f00 */
[----:B------:R-:W-:Y:S01]  /*17a0*/  @!P1 IADD3 R8, PT, PT, R8, 0x1, RZ ;  /* 0x0000000108089810 */ /* 0x000fe20007ffe0ff */
[----:B------:R-:W-:Y:S01]  /*17b0*/  @!P0 IMAD R2, R137, R12, RZ ;  /* 0x0000000c89028224 */ /* 0x000fe200078e02ff */
[----:B------:R-:W-:Y:S01]  /*17c0*/  @!P0 SHF.R.S32.HI R3, RZ, 0x1f, R12 ;  /* 0x0000001fff038819 */ /* 0x000fe2000001140c */
[----:B------:R-:W-:Y:S01]  /*17d0*/  IMAD R4, R221, R10, RZ ;  /* 0x0000000add047224 */ /* 0x000fe200078e02ff */
[----:B------:R-:W-:Y:S01]  /*17e0*/  SHF.R.S32.HI R11, RZ, 0x1f, R10 ;  /* 0x0000001fff0b7819 */ /* 0x000fe2000001140a */
[----:B------:R-:W-:-:S02]  /*17f0*/  @P4 VIADD R8, R8, 0x1 ;  /* 0x0000000108084836 */ /* 0x000fc40000000000 */
[----:B------:R-:W-:-:S04]  /*1800*/  IMAD.WIDE.U32 R20, R220, R10, R6 ;  /* 0x0000000adc147225 */ /* 0x000fc800078e0006 */
[----:B------:R-:W-:Y:S02]  /*1810*/  @!P0 IMAD R2, R3, R136, R2 ;  /* 0x0000008803028224 */ /* 0x000fe400078e0202 */
[----:B------:R-:W-:Y:S01]  /*1820*/  @!P0 IMAD.WIDE.U32 R6, R136, R12, RZ ;  /* 0x0000000c88068225 */ /* 0x000fe200078e00ff */
[----:B------:R-:W-:-:S03]  /*1830*/  @!P2 IADD3 R8, PT, PT, -R8, RZ, RZ ;  /* 0x000000ff0808a210 */ /* 0x000fc60007ffe1ff */
[----:B------:R-:W-:Y:S01]  /*1840*/  IMAD R4, R11, R220, R4 ;  /* 0x000000dc0b047224 */ /* 0x000fe200078e0204 */
[----:B------:R-:W-:Y:S01]  /*1850*/  @!P0 IADD3 R23, PT, PT, R7, R2, RZ ;  /* 0x0000000207178210 */ /* 0x000fe20007ffe0ff */
[----:B------:R-:W-:Y:S01]  /*1860*/  @!P0 IMAD R2, R19, R9, RZ ;  /* 0x0000000913028224 */ /* 0x000fe200078e02ff */
[----:B------:R-:W-:Y:S02]  /*1870*/  @!P3 LOP3.LUT R8, RZ, R5, RZ, 0x33, !PT ;  /* 0x00000005ff08b212 */ /* 0x000fe400078e33ff */
[----:B------:R-:W-:Y:S02]  /*1880*/  @!P0 SHF.R.S32.HI R3, RZ, 0x1f, R9 ;  /* 0x0000001fff038819 */ /* 0x000fe40000011409 */
[----:B------:R-:W-:Y:S02]  /*1890*/  @!P0 MOV R22, R6 ;  /* 0x0000000600168202 */ /* 0x000fe40000000f00 */
[----:B------:R-:W-:Y:S01]  /*18a0*/  IADD3 R21, PT, PT, R21, R4, RZ ;  /* 0x0000000415157210 */ /* 0x000fe20007ffe0ff */
[----:B------:R-:W-:Y:S01]  /*18b0*/  @P0 IMAD.IADD R12, R12, 0x1, R13 ;  /* 0x000000010c0c0824 */ /* 0x000fe200078e020d */
[----:B------:R-:W-:Y:S01]  /*18c0*/  SHF.R.S32.HI R4, RZ, 0x1f, R8 ;  /* 0x0000001fff047819 */ /* 0x000fe20000011408 */
[----:B------:R-:W-:-:S02]  /*18d0*/  IMAD R7, R15, R8, RZ ;  /* 0x000000080f077224 */ /* 0x000fc400078e02ff */
[C---:B------:R-:W-:Y:S02]  /*18e0*/  @!P0 IMAD R2, R18.reuse, R3, R2 ;  /* 0x0000000312028224 */ /* 0x040fe400078e0202 */
[----:B------:R-:W-:-:S04]  /*18f0*/  @!P0 IMAD.WIDE.U32 R18, R18, R9, R22 ;  /* 0x0000000912128225 */ /* 0x000fc800078e0016 */
[----:B------:R-:W-:-:S04]  /*1900*/  IMAD.WIDE.U32 R8, R14, R8, R20 ;  /* 0x000000080e087225 */ /* 0x000fc800078e0014 */
[-C--:B------:R-:W-:Y:S02]  /*1910*/  @P0 IMAD R6, R137, R12.reuse, RZ ;  /* 0x0000000c89060224 */ /* 0x080fe400078e02ff */
[----:B------:R-:W-:-:S04]  /*1920*/  @P0 IMAD.WIDE.U32 R20, R136, R12, RZ ;  /* 0x0000000c88140225 */ /* 0x000fc800078e00ff */
[----:B------:R-:W-:Y:S01]  /*1930*/  IMAD R7, R14, R4, R7 ;  /* 0x000000040e077224 */ /* 0x000fe200078e0207 */
[----:B------:R-:W-:Y:S01]  /*1940*/  @!P0 MOV R14, R18 ;  /* 0x00000012000e8202 */ /* 0x000fe20000000f00 */
[----:B------:R-:W-:Y:S01]  /*1950*/  @!P0 IMAD.IADD R12, R19, 0x1, R2 ;  /* 0x00000001130c8824 */ /* 0x000fe200078e0202 */
[----:B------:R-:W-:Y:S01]  /*1960*/  MOV R4, R8 ;  /* 0x0000000800047202 */ /* 0x000fe20000000f00 */
[----:B------:R-:W-:Y:S01]  /*1970*/  IMAD.IADD R3, R9, 0x1, R7 ;  /* 0x0000000109037824 */ /* 0x000fe200078e0207 */
[----:B------:R-:W-:Y:S02]  /*1980*/  @P0 IADD3 R12, PT, PT, R21, R6, RZ ;  /* 0x00000006150c0210 */ /* 0x000fe40007ffe0ff */
[----:B-1----:R-:W-:Y:S02]  /*1990*/  @P0 MOV R14, R20 ;  /* 0x00000014000e0202 */ /* 0x002fe40000000f00 */
.L_x_5149:
[----:B------:R-:W-:Y:S05]  /*19a0*/  BSYNC.RECONVERGENT B0 ;  /* 0x0000000000007941 */ /* 0x000fea0003800200 */
.L_x_5147:
        /* <DEDUP_REMOVED lines=25> */
[----:B------:R-:W-:-:S05]  /*1b40*/  @!P1 IMAD.IADD R13, R13, 0x1, -R2 ;  /* 0x000000010d0d9824 */ /* 0x000fca00078e0a02 */
[----:B------:R-:W-:Y:S02]  /*1b50*/  ISETP.GE.U32.AND P3, PT, R13, R2, PT ;  /* 0x000000020d00720c */ /* 0x000fe40003f66070 */
[----:B------:R-:W-:Y:S02]  /*1b60*/  IADD3 R30, P2, PT, R22, R14, RZ ;  /* 0x0000000e161e7210 */ /* 0x000fe40007f5e0ff */
[----:B------:R-:W-:Y:S01]  /*1b70*/  LOP3.LUT R2, R230, R5, RZ, 0x3c, !PT ;  /* 0x00000005e6027212 */ /* 0x000fe200078e3cff */
[----:B------:R-:W-:Y:S01]  /*1b80*/  @!P1 VIADD R18, R18, 0x1 ;  /* 0x0000000112129836 */ /* 0x000fe20000000000 */
[----:B------:R-:W-:Y:S02]  /*1b90*/  IADD3.X R31, PT, PT, RZ, R12, RZ, P2, !PT ;  /* 0x0000000cff1f7210 */ /* 0x000fe400017fe4ff */
[----:B------:R-:W-:Y:S02]  /*1ba0*/  ISETP.GE.AND P2, PT, R2, RZ, PT ;  /* 0x000000ff0200720c */ /* 0x000fe40003f46270 */
[----:B------:R-:W-:Y:S01]  /*1bb0*/  ISETP.NE.AND P1, PT, R5, RZ, PT ;  /* 0x000000ff0500720c */ /* 0x000fe20003f25270 */
[----:B------:R-:W-:-:S02]  /*1bc0*/  IMAD.MOV.U32 R15, RZ, RZ, RZ ;  /* 0x000000ffff0f7224 */ /* 0x000fc400078e00ff */
[-C--:B-----5:R-:W-:Y:S02]  /*1bd0*/  IMAD R11, R11, R136.reuse, RZ ;  /* 0x000000880b0b7224 */ /* 0x0a0fe400078e02ff */
[----:B------:R-:W-:Y:S02]  /*1be0*/  @P3 VIADD R18, R18, 0x1 ;  /* 0x0000000112123836 */ /* 0x000fe40000000000 */
[C---:B------:R-:W-:Y:S01]  /*1bf0*/  IMAD R11, R10.reuse, R137, R11 ;  /* 0x000000890a0b7224 */ /* 0x040fe200078e020b */
[----:B------:R2:W5:Y:S01]  /*1c00*/  @P6 LD.E R15, desc[UR4][R32.64] ;  /* 0x00000004200f6980 */ /* 0x000562000c101900 */
[----:B------:R-:W-:Y:S01]  /*1c10*/  IMAD.WIDE.U32 R30, R10, R136, R30 ;  /* 0x000000880a1e7225 */ /* 0x000fe200078e001e */
[----:B------:R-:W-:-:S05]  /*1c20*/  MOV R2, R18 ;  /* 0x0000001200027202 */ /* 0x000fca0000000f00 */
[----:B------:R-:W-:Y:S01]  /*1c30*/  @!P2 IMAD.MOV R2, RZ, RZ, -R2 ;  /* 0x000000ffff02a224 */ /* 0x000fe200078e0a02 */
[----:B------:R-:W-:Y:S01]  /*1c40*/  @!P1 LOP3.LUT R2, RZ, R5, RZ, 0x33, !PT ;  /* 0x00000005ff029212 */ /* 0x000fe200078e33ff */
[----:B------:R-:W-:Y:S02]  /*1c50*/  IMAD.IADD R19, R31, 0x1, R11 ;  /* 0x000000011f137824 */ /* 0x000fe400078e020b */
[----:B------:R-:W-:Y:S01]  /*1c60*/  IMAD.MOV.U32 R18, RZ, RZ, R30 ;  /* 0x000000ffff127224 */ /* 0x000fe200078e001e */
[----:B------:R-:W-:Y:S02]  /*1c70*/  SHF.R.S32.HI R11, RZ, 0x1f, R230 ;  /* 0x0000001fff0b7819 */ /* 0x000fe400000114e6 */
[----:B------:R-:W-:Y:S01]  /*1c80*/  SHF.L.U32 R72, R76, 0x6, RZ ;  /* 0x000000064c487819 */ /* 0x000fe200000006ff */
[----:B------:R-:W-:Y:S01]  /*1c90*/  IMAD.WIDE.U32 R18, R2, R26, R18 ;  /* 0x0000001a02127225 */ /* 0x000fe200078e0012 */
[----:B------:R-:W-:-:S03]  /*1ca0*/  SHF.R.U32.HI R128, RZ, 0x3, R76 ;  /* 0x00000003ff807819 */ /* 0x000fc6000001164c */
[----:B------:R-:W-:Y:S02]  /*1cb0*/  IMAD.SHL.U32 R71, R76, 0x20, RZ ;  /* 0x000000204c477824 */ /* 0x000fe400078e00ff */
[----:B------:R-:W-:Y:S01]  /*1cc0*/  IMAD.MOV.U32 R129, RZ, RZ, RZ ;  /* 0x000000ffff817224 */ /* 0x000fe200078e00ff */
[----:B------:R-:W1:Y:S01]  /*1cd0*/  S2UR UR6, SR_CgaCtaId ;  /* 0x00000000000679c3 */ /* 0x000e620000008800 */
[-C--:B------:R-:W-:Y:S01]  /*1ce0*/  IMAD R225, R137, R128.reuse, RZ ;  /* 0x0000008089e17224 */ /* 0x080fe200078e02ff */
[----:B------:R-:W-:Y:S01]  /*1cf0*/  UMOV UR7, 0x400 ;  /* 0x0000040000077882 */ /* 0x000fe20000000000 */
[----:B------:R-:W-:Y:S01]  /*1d00*/  IMAD R219, R221, R128, RZ ;  /* 0x00000080dddb7224 */ /* 0x000fe200078e02ff */
[----:B------:R-:W-:Y:S01]  /*1d10*/  LEA R228, R138, 0xffffff80, 0x7 ;  /* 0xffffff808ae47811 */ /* 0x000fe200078e38ff */
[----:B------:R-:W-:Y:S01]  /*1d20*/  IMAD.SHL.U32 R69, R136, 0x10, RZ ;  /* 0x0000001088457824 */ /* 0x000fe200078e00ff */
[C---:B------:R-:W-:Y:S02]  /*1d30*/  SHF.L.U64.HI R75, R220.reuse, 0x4, R221 ;  /* 0x00000004dc4b7819 */ /* 0x040fe400000102dd */
[----:B------:R-:W-:-:S02]  /*1d40*/  SHF.L.U32 R74, R220, 0x4, RZ ;  /* 0x00000004dc4a7819 */ /* 0x000fc400000006ff */
[----:B------:R-:W-:Y:S01]  /*1d50*/  SHF.L.U64.HI R70, R136, 0x4, R137 ;  /* 0x0000000488467819 */ /* 0x000fe20000010289 */
[----:B-1----:R-:W-:Y:S01]  /*1d60*/  ULEA UR6, UR6, UR7, 0x18 ;  /* 0x0000000706067291 */ /* 0x002fe2000f8ec0ff */
[----:B--2---:R-:W-:-:S04]  /*1d70*/  @P0 IMAD.WIDE.U32 R32, R140, R0, RZ ;  /* 0x000000008c200225 */ /* 0x004fc800078e00ff */
[----:B------:R-:W-:Y:S02]  /*1d80*/  @P0 IMAD R13, R141, R0, RZ ;  /* 0x000000008d0d0224 */ /* 0x000fe400078e02ff */
[-C--:B---3--:R-:W-:Y:S02]  /*1d90*/  @!P0 IMAD R10, R29, R231.reuse, RZ ;  /* 0x000000e71d0a8224 */ /* 0x088fe400078e02ff */
[----:B------:R-:W-:-:S04]  /*1da0*/  @!P0 IMAD.WIDE.U32 R28, R28, R231, RZ ;  /* 0x000000e71c1c8225 */ /* 0x000fc800078e00ff */
[----:B------:R-:W-:Y:S02]  /*1db0*/  @!P0 IMAD.MOV.U32 R12, RZ, RZ, R28 ;  /* 0x000000ffff0c8224 */ /* 0x000fe400078e001c */
[----:B------:R-:W-:Y:S01]  /*1dc0*/  @P0 IMAD.MOV.U32 R12, RZ, RZ, R32 ;  /* 0x000000ffff0c0224 */ /* 0x000fe200078e0020 */
[----:B------:R-:W-:Y:S02]  /*1dd0*/  @!P0 IADD3 R10, PT, PT, R29, R10, RZ ;  /* 0x0000000a1d0a8210 */ /* 0x000fe40007ffe0ff */
[----:B------:R-:W-:Y:S01]  /*1de0*/  @P0 IADD3 R10, PT, PT, R33, R13, RZ ;  /* 0x0000000d210a0210 */ /* 0x000fe20007ffe0ff */
[----:B------:R-:W-:Y:S01]  /*1df0*/  IMAD R13, R27, R2, RZ ;  /* 0x000000021b0d7224 */ /* 0x000fe200078e02ff */
[----:B------:R-:W-:Y:S02]  /*1e00*/  SHF.R.S32.HI R0, RZ, 0x1f, R2 ;  /* 0x0000001fff007819 */ /* 0x000fe40000011402 */
[----:B------:R-:W-:Y:S01]  /*1e10*/  IADD3 R12, P1, PT, R22, R12, RZ ;  /* 0x0000000c160c7210 */ /* 0x000fe20007f3e0ff */
[----:B------:R-:W-:-:S02]  /*1e20*/  IMAD R5, R25, R230, RZ ;  /* 0x000000e619057224 */ /* 0x000fc400078e02ff */
[----:B------:R-:W-:Y:S02]  /*1e30*/  IMAD R26, R0, R26, R13 ;  /* 0x0000001a001a7224 */ /* 0x000fe400078e020d */
[----:B------:R-:W-:Y:S01]  /*1e40*/  IMAD.X R13, RZ, RZ, R10, P1 ;  /* 0x000000ffff0d7224 */ /* 0x000fe200008e060a */
[----:B------:R-:W-:Y:S01]  /*1e50*/  LOP3.LUT R10, R72, 0x200, RZ, 0xc0, !PT ;  /* 0x00000200480a7812 */ /* 0x000fe200078ec0ff */
[----:B------:R-:W-:Y:S02]  /*1e60*/  IMAD R5, R24, R11, R5 ;  /* 0x0000000b18057224 */ /* 0x000fe400078e0205 */
[----:B------:R-:W-:Y:S01]  /*1e70*/  IMAD.WIDE.U32 R24, R230, R24, R12 ;  /* 0x00000018e6187225 */ /* 0x000fe200078e000c */
[----:B------:R-:W-:-:S03]  /*1e80*/  LOP3.LUT R71, R10, 0x7c00, R71, 0xf8, !PT ;  /* 0x00007c000a477812 */ /* 0x000fc600078ef847 */
[----:B------:R-:W-:Y:S01]  /*1e90*/  IMAD.WIDE.U32 R12, R227, 0x40, R128 ;  /* 0x00000040e30c7825 */ /* 0x000fe200078e0080 */
[----:B------:R-:W-:Y:S02]  /*1ea0*/  IADD3 R10, P0, PT, R22, R4, RZ ;  /* 0x00000004160a7210 */ /* 0x000fe40007f1e0ff */
[----:B------:R-:W-:Y:S01]  /*1eb0*/  IADD3 R25, PT, PT, R25, R5, RZ ;  /* 0x0000000519197210 */ /* 0x000fe20007ffe0ff */
[-C--:B------:R-:W-:Y:S02]  /*1ec0*/  IMAD R5, R13, R140.reuse, RZ ;  /* 0x0000008c0d057224 */ /* 0x080fe400078e02ff */
[----:B------:R-:W-:Y:S02]  /*1ed0*/  IMAD.X R11, RZ, RZ, R3, P0 ;  /* 0x000000ffff0b7224 */ /* 0x000fe400000e0603 */
[C---:B------:R-:W-:Y:S02]  /*1ee0*/  IMAD R3, R12.reuse, R141, R5 ;  /* 0x0000008d0c037224 */ /* 0x040fe400078e0205 */
[----:B------:R-:W-:Y:S01]  /*1ef0*/  IMAD.WIDE.U32 R24, R12, R140, R24 ;  /* 0x0000008c0c187225 */ /* 0x000fe200078e0018 */
[----:B------:R-:W-:-:S04]  /*1f00*/  SHF.R.S32.HI R4, RZ, 0x1f, R79 ;  /* 0x0000001fff047819 */ /* 0x000fc8000001144f */
[----:B------:R-:W-:Y:S02]  /*1f10*/  IADD3 R3, PT, PT, R25, R3, RZ ;  /* 0x0000000319037210 */ /* 0x000fe40007ffe0ff */
[----:B----4-:R-:W-:Y:S01]  /*1f20*/  LEA R126, P0, R24, R16, 0x1 ;  /* 0x00000010187e7211 */ /* 0x010fe200078008ff */
[----:B------:R-:W-:-:S03]  /*1f30*/  IMAD.IADD R19, R19, 0x1, R26 ;  /* 0x0000000113137824 */ /* 0x000fc600078e021a */
[----:B------:R-:W-:Y:S01]  /*1f40*/  LEA.HI.X R127, R24, R17, R3, 0x1, P0 ;  /* 0x00000011187f7211 */ /* 0x000fe200000f0c03 */
[----:B------:R-:W-:Y:S01]  /*1f50*/  IMAD.WIDE.U32 R12, R128, R220, R10 ;  /* 0x000000dc800c7225 */ /* 0x000fe200078e000a */
[----:B------:R-:W-:-:S03]  /*1f60*/  LEA.HI R3, R4, R79, RZ, 0x7 ;  /* 0x0000004f04037211 */ /* 0x000fc600078f38ff */
[----:B------:R-:W-:Y:S01]  /*1f70*/  IMAD.WIDE.U32 R10, R128, R136, R18 ;  /* 0x00000088800a7225 */ /* 0x000fe200078e0012 */
[----:B------:R-:W-:-:S03]  /*1f80*/  SHF.R.S32.HI R4, RZ, 0x7, R3 ;  /* 0x00000007ff047819 */ /* 0x000fc60000011403 */
[----:B------:R-:W-:Y:S01]  /*1f90*/  IMAD.IADD R225, R11, 0x1, R225 ;  /* 0x000000010be17824 */ /* 0x000fe200078e02e1 */
[----:B------:R-:W-:Y:S02]  /*1fa0*/  LEA R224, P0, R10, R6, 0x1 ;  /* 0x000000060ae07211 */ /* 0x000fe400078008ff */
[----:B------:R-:W-:Y:S02]  /*1fb0*/  LOP3.LUT R5, R68, 0x1c0, RZ, 0xc0, !PT ;  /* 0x000001c044057812 */ /* 0x000fe400078ec0ff */
[----:B------:R-:W-:Y:S02]  /*1fc0*/  VIMNMX R77, PT, PT, R217, R4, !PT ;  /* 0x00000004d94d7248 */ /* 0x000fe40007fe0100 */
[----:B------:R-:W-:Y:S02]  /*1fd0*/  LEA.HI.X R225, R10, R7, R225, 0x1, P0 ;  /* 0x000000070ae17211 */ /* 0x000fe400000f0ce1 */
[----:B------:R-:W-:Y:S02]  /*1fe0*/  LOP3.LUT R5, R5, 0x38, R76, 0xf8, !PT ;  /* 0x0000003805057812 */ /* 0x000fe400078ef84c */
[----:B------:R-:W-:-:S02]  /*1ff0*/  ISETP.GT.AND P0, PT, R138, R77, PT ;  /* 0x0000004d8a00720c */ /* 0x000fc40003f04270 */
[----:B------:R-:W-:Y:S01]  /*2000*/  LOP3.LUT R73, R5, 0x38, R68, 0x78, !PT ;  /* 0x0000003805497812 */ /* 0x000fe200078e7844 */
[----:B------:R-:W-:-:S03]  /*2010*/  IMAD.IADD R219, R13, 0x1, R219 ;  /* 0x000000010ddb7824 */ /* 0x000fc600078e02db */
[----:B------:R-:W-:Y:S02]  /*2020*/  LOP3.LUT R73, R73, 0x1e00, R68, 0xf8, !PT ;  /* 0x00001e0049497812 */ /* 0x000fe400078ef844 */
[C---:B------:R-:W-:Y:S02]  /*2030*/  LEA R222, P1, R12.reuse, R8, 0x1 ;  /* 0x000000080cde7211 */ /* 0x040fe400078208ff */
[----:B------:R-:W-:Y:S02]  /*2040*/  LEA R73, R73, UR6, 0x1 ;  /* 0x0000000649497c11 */ /* 0x000fe4000f8e08ff */
[----:B------:R-:W-:Y:S02]  /*2050*/  LEA.HI.X R219, R12, R9, R219, 0x1, P1 ;  /* 0x000000090cdb7211 */ /* 0x000fe400008f0cdb */
[----:B------:R-:W-:Y:S01]  /*2060*/  LEA.HI R20, R20, R20, RZ, 0x1 ;  /* 0x0000001414147211 */ /* 0x000fe200078f08ff */
        /* <DEDUP_REMOVED lines=50> */
[-C--:B----4-:R-:W-:Y:S02]  /*2390*/  IMAD R8, R131, R228.reuse, RZ ;  /* 0x000000e483087224 */ /* 0x090fe400078e02ff */
[----:B------:R-:W-:Y:S02]  /*23a0*/  IMAD.IADD R27, R27, 0x1, R3 ;  /* 0x000000011b1b7824 */ /* 0x000fe400078e0203 */
[----:B------:R-:W-:Y:S02]  /*23b0*/  IMAD R3, R135, R228, RZ ;  /* 0x000000e487037224 */ /* 0x000fe400078e02ff */
[----:B------:R-:W-:Y:S02]  /*23c0*/  IMAD R8, R130, R9, R8 ;  /* 0x0000000982087224 */ /* 0x000fe400078e0208 */
[----:B------:R-:W-:-:S04]  /*23d0*/  IMAD.WIDE.U32 R28, R228, R130, R28 ;  /* 0x00000082e41c7225 */ /* 0x000fc800078e001c */
[----:B------:R-:W-:Y:S02]  /*23e0*/  IMAD R3, R134, R9, R3 ;  /* 0x0000000986037224 */ /* 0x000fe400078e0203 */
[----:B------:R-:W-:Y:S01]  /*23f0*/  IMAD.WIDE.U32 R26, R228, R134, R26 ;  /* 0x00000086e41a7225 */ /* 0x000fe200078e001a */
[----:B------:R-:W-:-:S03]  /*2400*/  IADD3 R29, PT, PT, R29, R8, RZ ;  /* 0x000000081d1d7210 */ /* 0x000fc60007ffe0ff */
[-C--:B------:R-:W-:Y:S02]  /*2410*/  IMAD R17, R17, R2.reuse, RZ ;  /* 0x0000000211117224 */ /* 0x080fe400078e02ff */
[----:B------:R-:W-:Y:S02]  /*2420*/  IMAD.IADD R27, R27, 0x1, R3 ;  /* 0x000000011b1b7824 */ /* 0x000fe400078e0203 */
[----:B------:R-:W-:Y:S02]  /*2430*/  IMAD R3, R25, R2, RZ ;  /* 0x0000000219037224 */ /* 0x000fe400078e02ff */
[----:B------:R-:W-:Y:S02]  /*2440*/  IMAD R18, R16, R0, R17 ;  /* 0x0000000010127224 */ /* 0x000fe400078e0211 */
[----:B------:R-:W-:-:S04]  /*2450*/  IMAD.WIDE.U32 R16, R2, R16, R28 ;  /* 0x0000001002107225 */ /* 0x000fc800078e001c */
[----:B------:R-:W-:Y:S01]  /*2460*/  IMAD R0, R24, R0, R3 ;  /* 0x0000000018007224 */ /* 0x000fe200078e0203 */
[----:B------:R-:W-:Y:S01]  /*2470*/  SHF.L.U32 R3, R76, 0x2, RZ ;  /* 0x000000024c037819 */ /* 0x000fe200000006ff */
[----:B------:R-:W-:Y:S01]  /*2480*/  IMAD.WIDE.U32 R26, R2, R24, R26 ;  /* 0x00000018021a7225 */ /* 0x000fe200078e001a */
[----:B------:R-:W-:Y:S02]  /*2490*/  IADD3 R19, PT, PT, R17, R18, RZ ;  /* 0x0000001211137210 */ /* 0x000fe40007ffe0ff */
[----:B------:R-:W-:Y:S02]  /*24a0*/  SHF.R.S32.HI R17, RZ, 0x1f, R79 ;  /* 0x0000001fff117819 */ /* 0x000fe4000001144f */
[----:B------:R-:W-:Y:S02]  /*24b0*/  IADD3 R9, P0, PT, -R79, R128, RZ ;  /* 0x000000804f097210 */ /* 0x000fe40007f1e1ff */
[----:B------:R-:W-:Y:S01]  /*24c0*/  LOP3.LUT R3, R3, 0x1c, RZ, 0xc0, !PT ;  /* 0x0000001c03037812 */ /* 0x000fe200078ec0ff */
[----:B------:R-:W-:Y:S01]  /*24d0*/  IMAD R2, R128, R20, R22 ;  /* 0x0000001480027224 */ /* 0x000fe200078e0216 */
[----:B------:R-:W-:Y:S01]  /*24e0*/  IADD3.X R17, PT, PT, RZ, ~R17, RZ, P0, !PT ;  /* 0x80000011ff117210 */ /* 0x000fe200007fe4ff */
[----:B------:R-:W-:-:S02]  /*24f0*/  IMAD.IADD R27, R27, 0x1, R0 ;  /* 0x000000011b1b7824 */ /* 0x000fc400078e0200 */
[----:B------:R-:W-:Y:S01]  /*2500*/  IMAD R0, R128, R20, R3 ;  /* 0x0000001480007224 */ /* 0x000fe200078e0203 */
[----:B------:R-:W-:Y:S01]  /*2510*/  MOV R18, R16 ;  /* 0x0000001000127202 */ /* 0x000fe20000000f00 */
[----:B------:R-:W-:Y:S01]  /*2520*/  IMAD R81, R17, R130, RZ ;  /* 0x0000008211517224 */ /* 0x000fe200078e02ff */
        /* <DEDUP_REMOVED lines=31> */
.L_x_5189:
        /* <DEDUP_REMOVED lines=13> */
[--C-:B------:R-:W-:Y:S02]  /*27f0*/  @P3 LEA.HI.X R3, R130, R81, R131.reuse, 0x5, P0 ;  /* 0x0000005182033211 */ /* 0x100fe400000f2c83 */
        /* <DEDUP_REMOVED lines=170> */
.L_x_5152:
        /* <DEDUP_REMOVED lines=114> */
.L_x_5156:
[----:B------:R-:W-:Y:S05]  /*39c0*/  BSYNC.RECONVERGENT B0 ;  /* 0x0000000000007941 */ /* 0x000fea0003800200 */
.L_x_5155:
        /* <DEDUP_REMOVED lines=105> */
.L_x_5158:
[----:B------:R-:W-:Y:S05]  /*4060*/  BSYNC.RECONVERGENT B0 ;  /* 0x0000000000007941 */ /* 0x000fea0003800200 */
.L_x_5157:
        /* <DEDUP_REMOVED lines=109> */
.L_x_5160:
[----:B------:R-:W-:Y:S05]  /*4740*/  BSYNC.RECONVERGENT B0 ;  /* 0x0000000000007941 */ /* 0x000fea0003800200 */
.L_x_5159:
        /* <DEDUP_REMOVED lines=111> */
.L_x_5162:
[----:B------:R-:W-:Y:S05]  /*4e40*/  BSYNC.RECONVERGENT B0 ;  /* 0x0000000000007941 */ /* 0x000fea0003800200 */
.L_x_5161:
        /* <DEDUP_REMOVED lines=108> */
.L_x_5164:
[----:B------:R-:W-:Y:S05]  /*5510*/  BSYNC.RECONVERGENT B0 ;  /* 0x0000000000007941 */ /* 0x000fea0003800200 */
.L_x_5163:
        /* <DEDUP_REMOVED lines=111> */
.L_x_5166:
[----:B------:R-:W-:Y:S05]  /*5c10*/  BSYNC.RECONVERGENT B0 ;  /* 0x0000000000007941 */ /* 0x000fea0003800200 */
.L_x_5165:
        /* <DEDUP_REMOVED lines=109> */
.L_x_5168:
[----:B------:R-:W-:Y:S05]  /*62f0*/  BSYNC.RECONVERGENT B0 ;  /* 0x0000000000007941 */ /* 0x000fea0003800200 */
.L_x_5167:
        /* <DEDUP_REMOVED lines=111> */
.L_x_5170:
[----:B------:R-:W-:Y:S05]  /*69f0*/  BSYNC.RECONVERGENT B0 ;  /* 0x0000000000007941 */ /* 0x000fea0003800200 */
.L_x_5169:
[----:B------:R-:W5:Y:S02]  /*6a00*/  LD.E R3, desc[UR4][R132.64+0xd0] ;  /* 0x0000d00484037980 */ /* 0x000f64000c101900 */
[----:B-----5:R-:W-:Y:S05]  /*6a10*/  IMAD.U32 R3, R3, -0x40, RZ ;  /* 0xffffffc003037824 */ /* 0x020fea00078e00ff */
[C---:B------:R-:W-:Y:S02]  /*6a20*/  LEA R24, P1, R3.reuse, R24, 0x1 ;  /* 0x0000001803187211 */ /* 0x040fe400078208ff */
[C---:B------:R-:W-:Y:S02]  /*6a30*/  LEA R60, P0, R3.reuse, R60, 0x1 ;  /* 0x0000003c033c7211 */ /* 0x040fe400078008ff */
[C---:B------:R-:W-:Y:S02]  /*6a40*/  LEA.HI.X.SX32 R25, R3.reuse, R25, 0x1, P1 ;  /* 0x0000001903197211 */ /* 0x040fe400008f0eff */
[----:B------:R-:W-:Y:S01]  /*6a50*/  LEA.HI.X.SX32 R61, R3, R61, 0x1, P0 ;  /* 0x0000003d033d7211 */ /* 0x000fe200000f0eff */
[----:B------:R-:W-:Y:S05]  /*6a60*/  BRA `(.L_x_5153) ;  /* 0x0000005c004c7947 */ /* 0x000fea0003800000 */
.L_x_5154:
        /* <DEDUP_REMOVED lines=182> */
.L_x_5172:
[----:B------:R-:W-:Y:S05]  /*75d0*/  BSYNC.RECONVERGENT B0 ;  /* 0x0000000000007941 */ /* 0x000fea0003800200 */
.L_x_5171:
        /* <DEDUP_REMOVED lines=183> */
.L_x_5174:
[----:B------:R-:W-:Y:S05]  /*8150*/  BSYNC.RECONVERGENT B0 ;  /* 0x0000000000007941 */ /* 0x000fea0003800200 */
.L_x_5173:
        /* <DEDUP_REMOVED lines=183> */
.L_x_5176:
[----:B------:R-:W-:Y:S05]  /*8cd0*/  BSYNC.RECONVERGENT B0 ;  /* 0x0000000000007941 */ /* 0x000fea0003800200 */
.L_x_5175:
        /* <DEDUP_REMOVED lines=188> */
.L_x_5178:
[----:B------:R-:W-:Y:S05]  /*98a0*/  BSYNC.RECONVERGENT B0 ;  /* 0x0000000000007941 */ /* 0x000fea0003800200 */
.L_x_5177:
        /* <DEDUP_REMOVED lines=184> */
.L_x_5180:
[----:B------:R-:W-:Y:S05]  /*a430*/  BSYNC.RECONVERGENT B0 ;  /* 0x0000000000007941 */ /* 0x000fea0003800200 */
.L_x_5179:
        /* <DEDUP_REMOVED lines=185> */
.L_x_5182:
[----:B------:R-:W-:Y:S05]  /*afd0*/  BSYNC.RECONVERGENT B0 ;  /* 0x0000000000007941 */ /* 0x000fea0003800200 */
.L_x_5181:
        /* <DEDUP_REMOVED lines=185> */
.L_x_5184:
[----:B------:R-:W-:Y:S05]  /*bb70*/  BSYNC.RECONVERGENT B0 ;  /* 0x0000000000007941 */ /* 0x000fea0003800200 */
.L_x_5183:
        /* <DEDUP_REMOVED lines=187> */
.L_x_5186:
[----:B------:R-:W-:Y:S05]  /*c730*/  BSYNC.RECONVERGENT B0 ;  /* 0x0000000000007941 */ /* 0x000fea0003800200 */
.L_x_5185:
[----:B------:R-:W5:Y:S02]  /*c740*/  LD.E R3, desc[UR4][R132.64+0xd0] ;  /* 0x0000d00484037980 */ /* 0x000f64000c101900 */
[----:B-----5:R-:W-:Y:S05]  /*c750*/  IMAD.U32 R3, R3, -0x40, RZ ;  /* 0xffffffc003037824 */ /* 0x020fea00078e00ff */
[C---:B------:R-:W-:Y:S02]  /*c760*/  LEA R84, P1, R3.reuse, R84, 0x1 ;  /* 0x0000005403547211 */ /* 0x040fe400078208ff */
[C---:B------:R-:W-:Y:S02]  /*c770*/  LEA R82, P0, R3.reuse, R82, 0x1 ;  /* 0x0000005203527211 */ /* 0x040fe400078008ff */
[C---:B------:R-:W-:Y:S02]  /*c780*/  LEA.HI.X.SX32 R85, R3.reuse, R85, 0x1, P1 ;  /* 0x0000005503557211 */ /* 0x040fe400008f0eff */
[----:B------:R-:W-:Y:S09]  /*c790*/  LEA.HI.X.SX32 R83, R3, R83, 0x1, P0 ;  /* 0x0000005303537211 */ /* 0x000ff200000f0eff */
.L_x_5153:
[----:B------:R-:W-:Y:S05]  /*c7a0*/  BSYNC.RECONVERGENT B1 ;  /* 0x0000000000017941 */ /* 0x000fea0003800200 */
.L_x_5151:
        /* <DEDUP_REMOVED lines=101> */
.L_x_5188:
[----:B------:R-:W-:Y:S05]  /*ce00*/  BSYNC.RECONVERGENT B0 ;  /* 0x0000000000007941 */ /* 0x000fea0003800200 */
.L_x_5187:
[----:B------:R-:W-:Y:S11]  /*ce10*/  ISETP.NE.AND P0, PT, R111, RZ, PT ;  /* 0x000000ff6f00720c */ /* 0x000ff60003f05270 */
[----:B------:R-:W-:Y:S02]  /*ce20*/  @!UPT UIADD3 URZ, UPT, UPT, URZ, URZ, URZ ;  /* 0x000000fffffff290 */ /* 0x000fe4000fffe0ff */
[----:B------:R-:W-:Y:S05]  /*ce30*/  @P0 BRA `(.L_x_5189) ;  /* 0xffffff5800380947 */ /* 0x000fea000383ffff */
.L_x_5150:
        /* <DEDUP_REMOVED lines=27> */
[----:B------:R-:W-:-:S04]  /*cff0*/  LEA R2, P0, R140, R126, 0x6 ;  /* 0x0000007e8c027211 */ /* 0x000fc800078030ff */
[----:B------:R-:W-:-:S05]  /*d000*/  LEA.HI.X R3, R140, R127, R141, 0x6, P0 ;  /* 0x0000007f8c037211 */ /* 0x000fca00000f348d */
[----:B------:R-:W-:Y:S01]  /*d010*/  @!PT LDS RZ, [RZ] ;  /* 0x00000000fffff984 */ /* 0x000fe20000000800 */
[----:B------:R-:W-:Y:S01]  /*d020*/  @!PT LDS RZ, [RZ] ;  /* 0x00000000fffff984 */ /* 0x000fe20000000800 */
[----:B------:R-:W-:Y:S01]  /*d030*/  @!PT LDS RZ, [RZ] ;  /* 0x00000000fffff984 */ /* 0x000fe20000000800 */
[----:B------:R2:W-:Y:S04]  /*d040*/  LDGSTS.E.BYPASS.LTC128B.128 [R73+0x1000], desc[UR4][R2.64] ;  /* 0x0100000002497fae */ /* 0x0005e8000b981a04 */
[----:B------:R2:W-:Y:S02]  /*d050*/  LDGSTS.E.BYPASS.LTC128B.128 [R73+0x3000], desc[UR4][R2.64+0x80] ;  /* 0x0300008002497fae */ /* 0x0005e4000b981a04 */
.L_x_5193:
[----:B------:R-:W-:Y:S05]  /*d060*/  BSYNC.RECONVERGENT B0 ;  /* 0x0000000000007941 */ /* 0x000fea0003800200 */
.L_x_5192:
        /* <DEDUP_REMOVED lines=10> */
.L_x_5191:
        /* <DEDUP_REMOVED lines=78> */
.L_x_5199:
[----:B------:R-:W-:Y:S05]  /*d5f0*/  BSYNC.RECONVERGENT B0 ;  /* 0x0000000000007941 */ /* 0x000fea0003800200 */
.L_x_5198:
        /* <DEDUP_REMOVED lines=46> */
.L_x_5201:
[----:B------:R-:W-:Y:S05]  /*d8e0*/  BSYNC.RECONVERGENT B0 ;  /* 0x0000000000007941 */ /* 0x000fea0003800200 */
.L_x_5200:
[----:B-----5:R3:W-:Y:S02]  /*d8f0*/  STS.128 [R73+0x2000], R8 ;  /* 0x0020000849007388 */ /* 0x0207e40000000c00 */
.L_x_5197:
[----:B------:R-:W-:Y:S05]  /*d900*/  BSYNC.RECONVERGENT B1 ;  /* 0x0000000000017941 */ /* 0x000fea0003800200 */
.L_x_5196:
        /* <DEDUP_REMOVED lines=50> */
.L_x_5205:
[----:B------:R-:W-:Y:S05]  /*dc30*/  BSYNC.RECONVERGENT B0 ;  /* 0x0000000000007941 */ /* 0x000fea0003800200 */
.L_x_5204:
        /* <DEDUP_REMOVED lines=46> */
.L_x_5207:
[----:B------:R-:W-:Y:S05]  /*df20*/  BSYNC.RECONVERGENT B0 ;  /* 0x0000000000007941 */ /* 0x000fea0003800200 */
.L_x_5206:
[----:B-----5:R4:W-:Y:S02]  /*df30*/  STS.128 [R73+0x2800], R8 ;  /* 0x0028000849007388 */ /* 0x0209e40000000c00 */
.L_x_5203:
[----:B------:R-:W-:Y:S05]  /*df40*/  BSYNC.RECONVERGENT B1 ;  /* 0x0000000000017941 */ /* 0x000fea0003800200 */
.L_x_5202:
        /* <DEDUP_REMOVED lines=50> */
.L_x_5211:
[----:B------:R-:W-:Y:S05]  /*e270*/  BSYNC.RECONVERGENT B0 ;  /* 0x0000000000007941 */ /* 0x000fea0003800200 */
.L_x_5210:
        /* <DEDUP_REMOVED lines=46> */
.L_x_5213:
[----:B------:R-:W-:Y:S05]  /*e560*/  BSYNC.RECONVERGENT B0 ;  /* 0x0000000000007941 */ /* 0x000fea0003800200 */
.L_x_5212:
[----:B-----5:R3:W-:Y:S02]  /*e570*/  STS.128 [R73+0x3000], R8 ;  /* 0x0030000849007388 */ /* 0x0207e40000000c00 */
.L_x_5209:
[----:B------:R-:W-:Y:S05]  /*e580*/  BSYNC.RECONVERGENT B1 ;  /* 0x0000000000017941 */ /* 0x000fea0003800200 */
.L_x_5208:
        /* <DEDUP_REMOVED lines=50> */
.L_x_5215:
[----:B------:R-:W-:Y:S05]  /*e8b0*/  BSYNC.RECONVERGENT B0 ;  /* 0x0000000000007941 */ /* 0x000fea0003800200 */
.L_x_5214:
        /* <DEDUP_REMOVED lines=45> */
.L_x_5217:
[----:B------:R-:W-:Y:S05]  /*eb90*/  BSYNC.RECONVERGENT B0 ;  /* 0x0000000000007941 */ /* 0x000fea0003800200 */
.L_x_5216:
[----:B-----5:R3:W-:Y:S01]  /*eba0*/  STS.128 [R73+0x3800], R8 ;  /* 0x0038000849007388 */ /* 0x0207e20000000c00 */
[----:B------:R-:W-:Y:S05]  /*ebb0*/  BRA `(.L_x_5194) ;  /* 0x0000002800d47947 */ /* 0x000fea0003800000 */
.L_x_5195:
        /* <DEDUP_REMOVED lines=89> */
.L_x_5221:
[----:B------:R-:W-:Y:S05]  /*f150*/  BSYNC.RECONVERGENT B0 ;  /* 0x0000000000007941 */ /* 0x000fea0003800200 */
.L_x_5220:
        /* <DEDUP_REMOVED lines=82> */
.L_x_5223:
[----:B------:R-:W-:Y:S05]  /*f680*/  BSYNC.RECONVERGENT B0 ;  /* 0x0000000000007941 */ /* 0x000fea0003800200 */
.L_x_5222:
[----:B-----5:R3:W-:Y:S02]  /*f690*/  STS.128 [R73+0x2000], R28 ;  /* 0x0020001c49007388 */ /* 0x0207e40000000c00 */
.L_x_5219:
[----:B------:R-:W-:Y:S05]  /*f6a0*/  BSYNC.RECONVERGENT B1 ;  /* 0x0000000000017941 */ /* 0x000fea0003800200 */
.L_x_5218:
        /* <DEDUP_REMOVED lines=86> */
.L_x_5227:
[----:B------:R-:W-:Y:S05]  /*fc10*/  BSYNC.RECONVERGENT B0 ;  /* 0x0000000000007941 */ /* 0x000fea0003800200 */
.L_x_5226:
        /* <DEDUP_REMOVED lines=83> */
.L_x_5229:
[----:B------:R-:W-:Y:S05]  /*10150*/  BSYNC.RECONVERGENT B0 ;  /* 0x0000000000007941 */ /* 0x000fea0003800200 */
.L_x_5228:
[----:B-----5:R3:W-:Y:S02]  /*10160*/  STS.128 [R73+0x2800], R28 ;  /* 0x0028001c49007388 */ /* 0x0207e40000000c00 */
.L_x_5225:
[----:B------:R-:W-:Y:S05]  /*10170*/  BSYNC.RECONVERGENT B1 ;  /* 0x0000000000017941 */ /* 0x000fea0003800200 */
.L_x_5224:
        /* <DEDUP_REMOVED lines=86> */
.L_x_5233:
[----:B------:R-:W-:Y:S05]  /*106e0*/  BSYNC.RECONVERGENT B0 ;  /* 0x0000000000007941 */ /* 0x000fea0003800200 */
.L_x_5232:
        /* <DEDUP_REMOVED lines=83> */
.L_x_5235:
[----:B------:R-:W-:Y:S05]  /*10c20*/  BSYNC.RECONVERGENT B0 ;  /* 0x0000000000007941 */ /* 0x000fea0003800200 */
.L_x_5234:
[----:B-----5:R3:W-:Y:S02]  /*10c30*/  STS.128 [R73+0x3000], R28 ;  /* 0x0030001c49007388 */ /* 0x0207e40000000c00 */
.L_x_5231:
[----:B------:R-:W-:Y:S05]  /*10c40*/  BSYNC.RECONVERGENT B1 ;  /* 0x0000000000017941 */ /* 0x000fea0003800200 */
.L_x_5230:
        /* <DEDUP_REMOVED lines=87> */
.L_x_5237:
[----:B------:R-:W-:Y:S05]  /*111c0*/  BSYNC.RECONVERGENT B0 ;  /* 0x0000000000007941 */ /* 0x000fea0003800200 */
.L_x_5236:
        /* <DEDUP_REMOVED lines=82> */
.L_x_5239:
[----:B------:R-:W-:Y:S05]  /*116f0*/  BSYNC.RECONVERGENT B0 ;  /* 0x0000000000007941 */ /* 0x000fea0003800200 */
.L_x_5238:
[----:B-----5:R3:W-:Y:S02]  /*11700*/  STS.128 [R73+0x3800], R28 ;  /* 0x0038001c49007388 */ /* 0x0207e40000000c00 */
.L_x_5194:
[----:B------:R-:W-:Y:S05]  /*11710*/  BSYNC.RECONVERGENT B2 ;  /* 0x0000000000027941 */ /* 0x000fea0003800200 */
.L_x_5190:
[----:B--2--5:R-:W-:Y:S01]  /*11720*/  IMAD.IADD R3, R63, 0x1, -R228 ;  /* 0x000000013f037824 */ /* 0x024fe200078e0ae4 */
[----:B------:R-:W2:Y:S01]  /*11730*/  S2R R142, SR_TID.X ;  /* 0x00000000008e7919 */ /* 0x000ea20000002100 */
[C---:B-1----:R-:W-:Y:S01]  /*11740*/  VIADD R4, R128.reuse, 0x50 ;  /* 0x0000005080047836 */ /* 0x042fe20000000000 */
[----:B------:R-:W1:Y:S01]  /*11750*/  S2UR UR6, SR_CgaCtaId ;  /* 0x00000000000679c3 */ /* 0x000e620000008800 */
[----:B------:R-:W-:Y:S01]  /*11760*/  VIADD R2, R128, 0x60 ;  /* 0x0000006080027836 */ /* 0x000fe20000000000 */
[-C--:B------:R-:W-:Y:S01]  /*11770*/  ISETP.GE.AND P0, PT, R26, R3.reuse, PT ;  /* 0x000000031a00720c */ /* 0x080fe20003f06270 */
[C---:B------:R-:W-:Y:S01]  /*11780*/  VIADD R0, R128.reuse, 0x70 ;  /* 0x0000007080007836 */ /* 0x040fe20000000000 */
[CC--:B------:R-:W-:Y:S01]  /*11790*/  ISETP.GE.AND P5, PT, R128.reuse, R3.reuse, PT ;  /* 0x000000038000720c */ /* 0x0c0fe20003fa6270 */
[----:B------:R-:W-:Y:S01]  /*117a0*/  VIADD R128, R128, 0x40 ;  /* 0x0000004080807836 */ /* 0x000fe20000000000 */
[-C--:B------:R-:W-:Y:S01]  /*117b0*/  ISETP.GE.AND P4, PT, R36, R3.reuse, PT ;  /* 0x000000032400720c */ /* 0x080fe20003f86270 */
[----:B------:R-:W-:Y:S01]  /*117c0*/  UMOV UR7, 0x400 ;  /* 0x0000040000077882 */ /* 0x000fe20000000000 */
[----:B------:R-:W-:-:S02]  /*117d0*/  ISETP.GE.AND P3, PT, R38, R3, PT ;  /* 0x000000032600720c */ /* 0x000fc40003f66270 */
[----:B------:R-:W-:-:S05]  /*117e0*/  ISETP.GE.AND P2, PT, R4, R3, PT ;  /* 0x000000030400720c */ /* 0x000fca0003f46270 */
[-C--:B---34-:R-:W-:Y:S02]  /*117f0*/  @!P0 LEA R10, P1, R74, R222.reuse, 0x1 ;  /* 0x000000de4a0a8211 */ /* 0x098fe400078208ff */
[----:B------:R-:W-:Y:S02]  /*11800*/  @!P5 IMAD.MOV.U32 R218, RZ, RZ, R222 ;  /* 0x000000ffffdad224 */ /* 0x000fe400078e00de */
[----:B------:R-:W-:Y:S02]  /*11810*/  @!P4 LEA R8, P6, R220, R222, 0x6 ;  /* 0x000000dedc08c211 */ /* 0x000fe400078c30ff */
        /* <DEDUP_REMOVED lines=8> */
[----:B------:R3:W-:Y:S01]  /*118a0*/  @!P5 LDGSTS.E.BYPASS.LTC128B.128 [R73+0x8000], desc[UR4][R218.64+0x80] ;  /* 0x08000080da49dfae */ /* 0x0007e2000b981a04 */
[----:B------:R-:W-:Y:S01]  /*118b0*/  ISETP.GE.AND P6, PT, R26, R3, PT ;  /* 0x000000031a00720c */ /* 0x000fe20003fc6270 */
[----:B-1----:R-:W-:-:S02]  /*118c0*/  ULEA UR6, UR6, UR7, 0x18 ;  /* 0x0000000706067291 */ /* 0x002fc4000f8ec0ff */
[----:B------:R-:W-:Y:S01]  /*118d0*/  @!P0 LDGSTS.E.BYPASS.LTC128B.128 [R73+0x4800], desc[UR4][R10.64] ;  /* 0x048000000a498fae */ /* 0x000fe2000b981a04 */
[----:B--2---:R-:W-:Y:S01]  /*118e0*/  SHF.R.U32.HI R214, RZ, 0x1, R142 ;  /* 0x00000001ffd67819 */ /* 0x004fe2000001168e */
[----:B------:R-:W-:Y:S02]  /*118f0*/  IMAD.SHL.U32 R62, R142, 0x40, RZ ;  /* 0x000000408e3e7824 */ /* 0x000fe400078e00ff */
[----:B------:R-:W-:Y:S01]  /*11900*/  @!P0 LDGSTS.E.BYPASS.LTC128B.128 [R73+0x8800], desc[UR4][R10.64+0x80] ;  /* 0x088000800a498fae */ /* 0x000fe2000b981a04 */
[----:B------:R-:W-:Y:S02]  /*11910*/  ISETP.GE.AND P0, PT, R0, R3, PT ;  /* 0x000000030000720c */ /* 0x000fe40003f06270 */
[----:B------:R-:W-:Y:S01]  /*11920*/  LOP3.LUT R61, R214, 0x8, RZ, 0xc0, !PT ;  /* 0x00000008d63d7812 */ /* 0x000fe200078ec0ff */
[----:B------:R-:W-:Y:S01]  /*11930*/  @!P4 LDGSTS.E.BYPASS.LTC128B.128 [R73+0x5000], desc[UR4][R8.64] ;  /* 0x050000000849cfae */ /* 0x000fe2000b981a04 */
[----:B------:R-:W-:-:S03]  /*11940*/  @!P1 IMAD.MOV.U32 R223, RZ, RZ, R219 ;  /* 0x000000ffffdf9224 */ /* 0x000fc600078e00db */
[----:B------:R1:W-:Y:S01]  /*11950*/  @!P4 LDGSTS.E.BYPASS.LTC128B.128 [R73+0x9000], desc[UR4][R8.64+0x80] ;  /* 0x090000800849cfae */ /* 0x0003e2000b981a04 */
[----:B------:R-:W-:Y:S01]  /*11960*/  ISETP.GE.AND P4, PT, R128, R3, PT ;  /* 0x000000038000720c */ /* 0x000fe20003f86270 */
[----:B---3--:R-:W-:-:S04]  /*11970*/  @!P3 IMAD.MOV.U32 R218, RZ, RZ, R222 ;  /* 0x000000ffffdab224 */ /* 0x008fc800078e00de */
[----:B------:R-:W-:-:S04]  /*11980*/  @!P3 IMAD.WIDE.U32 R6, R220, 0x60, R218 ;  /* 0x00000060dc06b825 */ /* 0x000fc800078e00da */
[----:B------:R-:W-:Y:S02]  /*11990*/  @!P3 IMAD.IADD R15, R5, 0x1, R7 ;  /* 0x00000001050fb824 */ /* 0x000fe400078e0207 */
[----:B------:R-:W-:Y:S02]  /*119a0*/  @!P3 IMAD.MOV.U32 R14, RZ, RZ, R6 ;  /* 0x000000ffff0eb224 */ /* 0x000fe400078e0006 */
[C---:B------:R-:W-:Y:S02]  /*119b0*/  @!P2 IMAD R7, R221.reuse, 0xa0, RZ ;  /* 0x000000a0dd07a824 */ /* 0x040fe400078e02ff */
[--C-:B------:R-:W-:Y:S01]  /*119c0*/  @!P0 IMAD.MOV.U32 R218, RZ, RZ, R222.reuse ;  /* 0x000000ffffda8224 */ /* 0x100fe200078e00de */
[----:B------:R-:W-:Y:S01]  /*119d0*/  @!P3 LDGSTS.E.BYPASS.LTC128B.128 [R73+0x5800], desc[UR4][R14.64] ;  /* 0x058000000e49bfae */ /* 0x000fe2000b981a04 */
[----:B-1----:R-:W-:Y:S01]  /*119e0*/  @!P2 MOV R9, R219 ;  /* 0x000000db0009a202 */ /* 0x002fe20000000f00 */
[----:B------:R-:W-:Y:S02]  /*119f0*/  @!P2 IMAD.MOV.U32 R8, RZ, RZ, R222 ;  /* 0x000000ffff08a224 */ /* 0x000fe400078e00de */
[----:B------:R1:W-:Y:S01]  /*11a00*/  @!P3 LDGSTS.E.BYPASS.LTC128B.128 [R73+0x9800], desc[UR4][R14.64+0x80] ;  /* 0x098000800e49bfae */ /* 0x0003e2000b981a04 */
[----:B------:R-:W-:-:S02]  /*11a10*/  @!P1 IMAD R6, R221, 0xc0, RZ ;  /* 0x000000c0dd069824 */ /* 0x000fc400078e02ff */
[----:B------:R-:W-:-:S04]  /*11a20*/  @!P2 IMAD.WIDE.U32 R12, R220, 0xa0, R8 ;  /* 0x000000a0dc0ca825 */ /* 0x000fc800078e0008 */
[----:B------:R-:W-:-:S04]  /*11a30*/  @!P1 IMAD.WIDE.U32 R10, R220, 0xc0, R222 ;  /* 0x000000c0dc0a9825 */ /* 0x000fc800078e00de */
[----:B------:R-:W-:Y:S02]  /*11a40*/  @!P0 IMAD R5, R221, 0xe0, RZ ;  /* 0x000000e0dd058824 */ /* 0x000fe400078e02ff */
[----:B------:R-:W-:-:S04]  /*11a50*/  @!P0 IMAD.WIDE.U32 R8, R220, 0xe0, R218 ;  /* 0x000000e0dc088825 */ /* 0x000fc800078e00da */
[----:B------:R-:W-:Y:S02]  /*11a60*/  @!P2 IMAD.IADD R13, R7, 0x1, R13 ;  /* 0x00000001070da824 */ /* 0x000fe400078e020d */
[----:B------:R-:W-:Y:S02]  /*11a70*/  @!P1 IMAD.IADD R11, R6, 0x1, R11 ;  /* 0x00000001060b9824 */ /* 0x000fe400078e020b */
[----:B------:R-:W-:Y:S01]  /*11a80*/  @!P0 IMAD.IADD R9, R5, 0x1, R9 ;  /* 0x0000000105098824 */ /* 0x000fe200078e0209 */
[----:B------:R-:W-:-:S04]  /*11a90*/  LOP3.LUT R5, R142, 0x8, RZ, 0xc0, !PT ;  /* 0x000000088e057812 */ /* 0x000fc800078ec0ff */
[----:B------:R-:W-:Y:S02]  /*11aa0*/  LOP3.LUT R5, R5, 0x1c0, R72, 0x78, !PT ;  /* 0x000001c005057812 */ /* 0x000fe400078e7848 */
[----:B-1----:R-:W-:-:S04]  /*11ab0*/  @!P4 LEA R14, P3, R220, R222, 0x7 ;  /* 0x000000dedc0ec211 */ /* 0x002fc800078638ff */
[----:B------:R-:W-:Y:S02]  /*11ac0*/  @!P4 LEA.HI.X R15, R220, R219, R221, 0x7, P3 ;  /* 0x000000dbdc0fc211 */ /* 0x000fe400018f3cdd */
[----:B------:R-:W-:-:S03]  /*11ad0*/  ISETP.GE.AND P3, PT, R38, R3, PT ;  /* 0x000000032600720c */ /* 0x000fc60003f66270 */
[----:B------:R-:W-:Y:S04]  /*11ae0*/  @!P4 LDGSTS.E.BYPASS.LTC128B.128 [R73+0x6000], desc[UR4][R14.64] ;  /* 0x060000000e49cfae */ /* 0x000fe8000b981a04 */
[----:B------:R-:W-:Y:S01]  /*11af0*/  @!P4 LDGSTS.E.BYPASS.LTC128B.128 [R73+0xa000], desc[UR4][R14.64+0x80] ;  /* 0x0a0000800e49cfae */ /* 0x000fe2000b981a04 */
[----:B------:R-:W-:-:S03]  /*11b00*/  @!P6 LEA R6, P4, R69, R224, 0x1 ;  /* 0x000000e04506e211 */ /* 0x000fc600078808ff */
[----:B------:R-:W-:Y:S01]  /*11b10*/  @!P2 LDGSTS.E.BYPASS.LTC128B.128 [R73+0x6800], desc[UR4][R12.64] ;  /* 0x068000000c49afae */ /* 0x000fe2000b981a04 */
[----:B------:R-:W-:Y:S02]  /*11b20*/  @!P6 LEA.HI.X R7, R69, R225, R70, 0x1, P4 ;  /* 0x000000e14507e211 */ /* 0x000fe400020f0c46 */
[-C--:B------:R-:W-:Y:S01]  /*11b30*/  ISETP.GE.AND P4, PT, R128, R3.reuse, PT ;  /* 0x000000038000720c */ /* 0x080fe20003f86270 */
[----:B------:R-:W-:Y:S01]  /*11b40*/  @!P2 LDGSTS.E.BYPASS.LTC128B.128 [R73+0xa800], desc[UR4][R12.64+0x80] ;  /* 0x0a8000800c49afae */ /* 0x000fe2000b981a04 */
[----:B------:R-:W-:-:S03]  /*11b50*/  ISETP.GE.AND P2, PT, R4, R3, PT ;  /* 0x000000030400720c */ /* 0x000fc60003f46270 */
[----:B------:R-:W-:Y:S04]  /*11b60*/  @!P1 LDGSTS.E.BYPASS.LTC128B.128 [R73+0x7000], desc[UR4][R10.64] ;  /* 0x070000000a499fae */ /* 0x000fe8000b981a04 */
[----:B------:R-:W-:Y:S01]  /*11b70*/  @!P1 LDGSTS.E.BYPASS.LTC128B.128 [R73+0xb000], desc[UR4][R10.64+0x80] ;  /* 0x0b0000800a499fae */ /* 0x000fe2000b981a04 */
[----:B------:R-:W-:-:S03]  /*11b80*/  ISETP.GE.AND P1, PT, R2, R3, PT ;  /* 0x000000030200720c */ /* 0x000fc60003f26270 */
[----:B------:R-:W-:Y:S02]  /*11b90*/  @!P0 LDGSTS.E.BYPASS.LTC128B.128 [R73+0x7800], desc[UR4][R8.64] ;  /* 0x0780000008498fae */ /* 0x000fe4000b981a04 */
[----:B------:R-:W-:Y:S02]  /*11ba0*/  @!P2 IMAD R4, R137, 0xa0, RZ ;  /* 0x000000a08904a824 */ /* 0x000fe400078e02ff */
[----:B------:R1:W-:Y:S01]  /*11bb0*/  @!P0 LDGSTS.E.BYPASS.LTC128B.128 [R73+0xb800], desc[UR4][R8.64+0x80] ;  /* 0x0b80008008498fae */ /* 0x0003e2000b981a04 */
[----:B------:R-:W-:Y:S02]  /*11bc0*/  ISETP.GE.AND P0, PT, R0, R3, PT ;  /* 0x000000030000720c */ /* 0x000fe40003f06270 */
[----:B------:R-:W-:Y:S01]  /*11bd0*/  LOP3.LUT R0, R5, 0x38, R68, 0x78, !PT ;  /* 0x0000003805007812 */ /* 0x000fe200078e7844 */
[----:B------:R-:W0:Y:S01]  /*11be0*/  LDGDEPBAR ;  /* 0x00000000000079af */ /* 0x000e220000000000 */
[----:B------:R-:W-:-:S09]  /*11bf0*/  @!P3 IMAD R5, R137, 0x60, RZ ;  /* 0x000000608905b824 */ /* 0x000fd200078e02ff */
[----:B------:R-:W-:Y:S01]  /*11c00*/  @!P0 IMAD R2, R137, 0xe0, RZ ;  /* 0x000000e089028824 */ /* 0x000fe200078e02ff */
[----:B-1----:R-:W-:Y:S01]  /*11c10*/  LOP3.LUT R9, R61, 0x1c0, R72, 0x78, !PT ;  /* 0x000001c03d097812 */ /* 0x002fe200078e7848 */
[----:B------:R-:W-:-:S04]  /*11c20*/  DEPBAR.LE SB0, 0x0 ;  /* 0x000080000000791a */ /* 0x000fc80000000000 */
[----:B------:R-:W-:Y:S01]  /*11c30*/  BAR.SYNC.DEFER_BLOCKING 0x0 ;  /* 0x0000000000007b1d */ /* 0x000fe20000010000 */
[----:B------:R-:W-:Y:S01]  /*11c40*/  LOP3.LUT R68, R9, 0x38, R68, 0x78, !PT ;  /* 0x0000003809447812 */ /* 0x000fe200078e7844 */
[----:B------:R-:W-:Y:S02]  /*11c50*/  @!P3 IMAD.MOV.U32 R8, RZ, RZ, R224 ;  /* 0x000000ffff08b224 */ /* 0x000fe400078e00e0 */
[----:B------:R-:W-:Y:S02]  /*11c60*/  @!P3 IMAD.MOV.U32 R9, RZ, RZ, R225 ;  /* 0x000000ffff09b224 */ /* 0x000fe400078e00e1 */
[----:B------:R-:W-:Y:S02]  /*11c70*/  IMAD.IADD R68, R71, 0x1, R68 ;  /* 0x0000000147447824 */ /* 0x000fe400078e0244 */
[----:B------:R-:W-:-:S04]  /*11c80*/  @!P3 IMAD.WIDE.U32 R12, R136, 0x60, R8 ;  /* 0x00000060880cb825 */ /* 0x000fc800078e0008 */
[----:B------:R-:W-:Y:S02]  /*11c90*/  @!P3 IMAD.IADD R13, R5, 0x1, R13 ;  /* 0x00000001050db824 */ /* 0x000fe400078e020d */
[----:B------:R-:W-:Y:S01]  /*11ca0*/  @!P1 IMAD.WIDE.U32 R8, R136, 0xc0, R224 ;  /* 0x000000c088089825 */ /* 0x000fe200078e00e0 */
[----:B------:R-:W-:Y:S01]  /*11cb0*/  @!PT LDS RZ, [RZ] ;  /* 0x00000000fffff984 */ /* 0x000fe20000000800 */
[----:B------:R-:W-:Y:S01]  /*11cc0*/  @!PT LDS RZ, [RZ] ;  /* 0x00000000fffff984 */ /* 0x000fe20000000800 */
[----:B------:R-:W-:Y:S01]  /*11cd0*/  @!PT LDS RZ, [RZ] ;  /* 0x00000000fffff984 */ /* 0x000fe20000000800 */
[----:B------:R-:W-:Y:S04]  /*11ce0*/  @!P5 LDGSTS.E.BYPASS.LTC128B.128 [R73+0xc000], desc[UR4][R224.64] ;  /* 0x0c000000e049dfae */ /* 0x000fe8000b981a04 */
[----:B------:R-:W-:Y:S04]  /*11cf0*/  @!P5 LDGSTS.E.BYPASS.LTC128B.128 [R73+0x10000], desc[UR4][R224.64+0x80] ;  /* 0x10000080e049dfae */ /* 0x000fe8000b981a04 */
[----:B------:R-:W-:Y:S04]  /*11d00*/  @P5 STS.128 [R73+0xc000], RZ ;  /* 0x00c000ff49005388 */ /* 0x000fe80000000c00 */
[----:B------:R-:W-:Y:S01]  /*11d10*/  @P5 STS.128 [R73+0x10000], RZ ;  /* 0x010000ff49005388 */ /* 0x000fe20000000c00 */
[----:B------:R-:W-:Y:S01]  /*11d20*/  ISETP.GE.AND P5, PT, R36, R3, PT ;  /* 0x000000032400720c */ /* 0x000fe20003fa6270 */
[----:B------:R-:W-:-:S02]  /*11d30*/  @!P1 IMAD R3, R137, 0xc0, RZ ;  /* 0x000000c089039824 */ /* 0x000fc400078e02ff */
[----:B------:R-:W-:Y:S02]  /*11d40*/  @P6 STS.128 [R73+0xc800], RZ ;  /* 0x00c800ff49006388 */ /* 0x000fe40000000c00 */
[----:B------:R-:W-:Y:S02]  /*11d50*/  @!P1 IMAD.IADD R9, R3, 0x1, R9 ;  /* 0x0000000103099824 */ /* 0x000fe400078e0209 */
        /* <DEDUP_REMOVED lines=8> */
[----:B-1----:R-:W-:Y:S01]  /*11de0*/  @!P2 MOV R7, R225 ;  /* 0x000000e10007a202 */ /* 0x002fe20000000f00 */
[----:B------:R-:W-:-:S04]  /*11df0*/  @!P2 IMAD.MOV.U32 R6, RZ, RZ, R224 ;  /* 0x000000ffff06a224 */ /* 0x000fc800078e00e0 */
[----:B------:R-:W-:-:S04]  /*11e00*/  @!P2 IMAD.WIDE.U32 R10, R136, 0xa0, R6 ;  /* 0x000000a0880aa825 */ /* 0x000fc800078e0006 */
[----:B------:R-:W-:Y:S01]  /*11e10*/  @!P2 IMAD.IADD R11, R4, 0x1, R11 ;  /* 0x00000001040ba824 */ /* 0x000fe200078e020b */
[C---:B------:R-:W-:Y:S01]  /*11e20*/  @!P5 LEA R4, P6, R136.reuse, R224, 0x6 ;  /* 0x000000e08804d211 */ /* 0x040fe200078c30ff */
[----:B------:R-:W-:-:S03]  /*11e30*/  @!P0 IMAD.WIDE.U32 R6, R136, 0xe0, R224 ;  /* 0x000000e088068825 */ /* 0x000fc600078e00e0 */
[----:B------:R-:W-:Y:S01]  /*11e40*/  @!P5 LEA.HI.X R5, R136, R225, R137, 0x6, P6 ;  /* 0x000000e18805d211 */ /* 0x000fe200030f3489 */
        /* <DEDUP_REMOVED lines=30> */
[----:B------:R-:W-:Y:S01]  /*12030*/  @P1 STS.128 [R73+0x13000], RZ ;  /* 0x013000ff49001388 */ /* 0x000fe20000000c00 */
[----:B-1----:R-:W-:-:S03]  /*12040*/  LOP3.LUT R3, R62, 0x400, RZ, 0xc0, !PT ;  /* 0x000004003e037812 */ /* 0x002fc600078ec0ff */
        /* <DEDUP_REMOVED lines=12> */
[----:B------:R-:W2:Y:S01]  /*12110*/  LD.E R134, desc[UR4][R132.64+0x18c] ;  /* 0x00018c0484867980 */ /* 0x000ea2000c101900 */
[----:B------:R-:W-:Y:S01]  /*12120*/  LEA R145, R68, UR6, 0x1 ;  /* 0x0000000644917c11 */ /* 0x000fe2000f8e08ff */
[----:B------:R-:W-:Y:S01]  /*12130*/  IMAD R0, R0, 0x2, R3 ;  /* 0x0000000200007824 */ /* 0x000fe200078e0203 */
[----:B------:R-:W-:Y:S01]  /*12140*/  R2P PR, R142, 0x6 ;  /* 0x000000068e007804 */ /* 0x000fe20000000000 */
[----:B------:R-:W-:Y:S01]  /*12150*/  IMAD.MOV.U32 R212, RZ, RZ, 0x20 ;  /* 0x00000020ffd47424 */ /* 0x000fe200078e00ff */
[----:B------:R-:W0:Y:S01]  /*12160*/  LDGDEPBAR ;  /* 0x00000000000079af */ /* 0x000e220000000000 */
[----:B------:R-:W-:Y:S01]  /*12170*/  IMAD.MOV.U32 R143, RZ, RZ, 0x40 ;  /* 0x00000040ff8f7424 */ /* 0x000fe200078e00ff */
[----:B------:R-:W-:Y:S01]  /*12180*/  IADD3 R213, PT, PT, R0, UR6, RZ ;  /* 0x0000000600d57c10 */ /* 0x000fe2000fffe0ff */
[----:B------:R-:W-:Y:S01]  /*12190*/  VIADD R236, R138, 0xffffffff ;  /* 0xffffffff8aec7836 */ /* 0x000fe20000000000 */
[----:B------:R-:W-:Y:S01]  /*121a0*/  LDSM.16.M88.4 R116, [R145] ;  /* 0x000000009174783b */ /* 0x000fe20000000200 */
[----:B------:R-:W-:Y:S01]  /*121b0*/  SEL R2, R212, 0xffffffe0, !P1 ;  /* 0xffffffe0d4027807 */ /* 0x000fe20004800000 */
[----:B------:R-:W-:Y:S01]  /*121c0*/  BSSY.RECONVERGENT B1, `(.L_x_5240) ;  /* 0x000024c000017945 */ /* 0x000fe20003800200 */
[----:B------:R-:W-:Y:S01]  /*121d0*/  SEL R60, R143, 0xffffffc0, !P2 ;  /* 0xffffffc08f3c7807 */ /* 0x000fe20005000000 */
[----:B------:R-:W3:Y:S01]  /*121e0*/  LDSM.16.M88.4 R20, [R0+UR6+0x4800] ;  /* 0x004800060014783b */ /* 0x000ee20008000200 */
[----:B------:R-:W-:Y:S01]  /*121f0*/  P2R R3, PR, RZ, 0x4 ;  /* 0x00000004ff037803 */ /* 0x000fe20000000000 */
[----:B------:R-:W-:-:S02]  /*12200*/  IMAD.IADD R144, R145, 0x1, R2 ;  /* 0x0000000191907824 */ /* 0x000fc400078e0202 */
[----:B------:R-:W4:Y:S01]  /*12210*/  LDSM.16.M88.4 R80, [R0+UR6+0x4000] ;  /* 0x004000060050783b */ /* 0x000f220008000200 */
[----:B------:R-:W-:Y:S02]  /*12220*/  IMAD.IADD R139, R213, 0x1, R2 ;  /* 0x00000001d58b7824 */ /* 0x000fe400078e0202 */
[--C-:B------:R-:W-:Y:S01]  /*12230*/  IMAD.IADD R141, R145, 0x1, R60.reuse ;  /* 0x00000001918d7824 */ /* 0x100fe200078e023c */
[----:B------:R-:W4:Y:S01]  /*12240*/  LDSM.16.M88.4 R64, [R0+UR6+0x5000] ;  /* 0x005000060040783b */ /* 0x000f220008000200 */
[----:B------:R-:W-:Y:S02]  /*12250*/  IMAD.IADD R135, R213, 0x1, R60 ;  /* 0x00000001d5877824 */ /* 0x000fe400078e023c */
[C---:B------:R-:W-:Y:S01]  /*12260*/  IMAD.IADD R146, R2.reuse, 0x1, R141 ;  /* 0x0000000102927824 */ /* 0x040fe200078e028d */
[----:B------:R-:W4:Y:S01]  /*12270*/  LDSM.16.M88.4 R52, [R0+UR6+0x5800] ;  /* 0x005800060034783b */ /* 0x000f220008000200 */
[----:B------:R-:W-:-:S03]  /*12280*/  IMAD.IADD R140, R2, 0x1, R135 ;  /* 0x00000001028c7824 */ /* 0x000fc600078e0287 */
[----:B------:R-:W4:Y:S04]  /*12290*/  LDSM.16.M88.4 R44, [R0+UR6+0x6000] ;  /* 0x00600006002c783b */ /* 0x000f280008000200 */
[----:B------:R-:W4:Y:S04]  /*122a0*/  LDSM.16.M88.4 R36, [R0+UR6+0x6800] ;  /* 0x006800060024783b */ /* 0x000f280008000200 */
[----:B------:R-:W4:Y:S04]  /*122b0*/  LDSM.16.M88.4 R28, [R0+UR6+0x7000] ;  /* 0x00700006001c783b */ /* 0x000f280008000200 */
[----:B------:R-:W4:Y:S04]  /*122c0*/  LDSM.16.M88.4 R16, [R0+UR6+0x7800] ;  /* 0x007800060010783b */ /* 0x000f280008000200 */
[----:B------:R-:W-:Y:S04]  /*122d0*/  LDSM.16.M88.4 R92, [R144] ;  /* 0x00000000905c783b */ /* 0x000fe80000000200 */
[----:B-1----:R-:W1:Y:S04]  /*122e0*/  LDSM.16.M88.4 R4, [R139+0x4800] ;  /* 0x004800008b04783b */ /* 0x002e680000000200 */
[----:B------:R-:W1:Y:S01]  /*122f0*/  LDSM.16.M88.4 R8, [R139+0x4000] ;  /* 0x004000008b08783b */ /* 0x000e620000000200 */
[C---:B---3--:R-:W-:Y:S03]  /*12300*/  HMMA.16816.F32 R76, R116.reuse, R20, RZ ;  /* 0x00000014744c723c */ /* 0x048fe600000018ff */
[----:B------:R-:W-:Y:S04]  /*12310*/  LDSM.16.M88.4 R120, [R141] ;  /* 0x000000008d78783b */ /* 0x000fe80000000200 */
[----:B------:R-:W-:Y:S01]  /*12320*/  LDSM.16.M88.4 R88, [R135+0x4000] ;  /* 0x004000008758783b */ /* 0x000fe20000000200 */
[C---:B------:R-:W-:Y:S03]  /*12330*/  HMMA.16816.F32 R72, R116.reuse, R22, RZ ;  /* 0x000000167448723c */ /* 0x040fe600000018ff */
[----:B------:R-:W3:Y:S04]  /*12340*/  LDSM.16.M88.4 R20, [R139+0x5800] ;  /* 0x005800008b14783b */ /* 0x000ee80000000200 */
        /* <DEDUP_REMOVED lines=22> */
[----:B------:R-:W4:Y:S07]  /*124b0*/  LDSM.16.M88.4 R16, [R139+0x6000] ;  /* 0x006000008b10783b */ /* 0x000f2e0000000200 */
        /* <DEDUP_REMOVED lines=16> */
[----:B------:R-:W-:Y:S01]  /*125c0*/  HMMA.16816.F32 R36, R92, R10, R36 ;  /* 0x0000000a5c24723c */ /* 0x000fe20000001824 */
[----:B------:R-:W2:Y:S07]  /*125d0*/  LDSM.16.M88.4 R8, [R135+0x6800] ;  /* 0x006800008708783b */ /* 0x000eae0000000200 */
[C---:B------:R-:W-:Y:S08]  /*125e0*/  HMMA.16816.F32 R12, R120.reuse, R88, R12 ;  /* 0x00000058780c723c */ /* 0x040ff0000000180c */
[----:B------:R-:W-:Y:S01]  /*125f0*/  HMMA.16816.F32 R80, R120, R90, R80 ;  /* 0x0000005a7850723c */ /* 0x000fe20000001850 */
[----:B------:R-:W2:Y:S07]  /*12600*/  LDSM.16.M88.4 R88, [R140+0x7000] ;  /* 0x007000008c58783b */ /* 0x000eae0000000200 */
[C---:B------:R-:W-:Y:S08]  /*12610*/  HMMA.16816.F32 R32, R92.reuse, R100, R32 ;  /* 0x000000645c20723c */ /* 0x040ff00000001820 */
[C---:B------:R-:W-:Y:S01]  /*12620*/  HMMA.16816.F32 R28, R92.reuse, R102, R28 ;  /* 0x000000665c1c723c */ /* 0x040fe2000000181c */
[----:B------:R-:W2:Y:S07]  /*12630*/  LDSM.16.M88.4 R100, [R140+0x5800] ;  /* 0x005800008c64783b */ /* 0x000eae0000000200 */
[C---:B------:R-:W-:Y:S08]  /*12640*/  HMMA.16816.F32 R24, R92.reuse, R96, R24 ;  /* 0x000000605c18723c */ /* 0x040ff00000001818 */
[----:B------:R-:W-:Y:S01]  /*12650*/  HMMA.16816.F32 R116, R92, R98, R116 ;  /* 0x000000625c74723c */ /* 0x000fe20000001874 */
[----:B------:R-:W2:Y:S07]  /*12660*/  LDSM.16.M88.4 R96, [R140+0x6000] ;  /* 0x006000008c60783b */ /* 0x000eae0000000200 */
[C---:B---3--:R-:W-:Y:S08]  /*12670*/  HMMA.16816.F32 R56, R120.reuse, R20, R56 ;  /* 0x000000147838723c */ /* 0x048ff00000001838 */
[C---:B------:R-:W-:Y:S01]  /*12680*/  HMMA.16816.F32 R52, R120.reuse, R22, R52 ;  /* 0x000000167834723c */ /* 0x040fe20000001834 */
[----:B------:R-:W-:Y:S07]  /*12690*/  LDSM.16.M88.4 R20, [R145+0x2000] ;  /* 0x002000009114783b */ /* 0x000fee0000000200 */
[C---:B----4-:R-:W-:Y:S08]  /*126a0*/  HMMA.16816.F32 R48, R120.reuse, R16, R48 ;  /* 0x000000107830723c */ /* 0x050ff00000001830 */
[C---:B------:R-:W-:Y:S01]  /*126b0*/  HMMA.16816.F32 R44, R120.reuse, R18, R44 ;  /* 0x00000012782c723c */ /* 0x040fe2000000182c */
[----:B------:R-:W3:Y:S07]  /*126c0*/  LDSM.16.M88.4 R16, [R0+UR6+0x8000] ;  /* 0x008000060010783b */ /* 0x000eee0008000200 */
[C---:B-1----:R-:W-:Y:S08]  /*126d0*/  HMMA.16816.F32 R32, R120.reuse, R4, R32 ;  /* 0x000000047820723c */ /* 0x042ff00000001820 */
[----:B------:R-:W-:Y:S01]  /*126e0*/  HMMA.16816.F32 R28, R120, R6, R28 ;  /* 0x00000006781c723c */ /* 0x000fe2000000181c */
[----:B------:R-:W-:Y:S07]  /*126f0*/  LDSM.16.M88.4 R4, [R139+0x8000] ;  /* 0x008000008b04783b */ /* 0x000fee0000000200 */
[C---:B------:R-:W-:Y:S08]  /*12700*/  HMMA.16816.F32 R68, R92.reuse, R104, R68 ;  /* 0x000000685c44723c */ /* 0x040ff00000001844 */
[----:B------:R-:W-:Y:S01]  /*12710*/  HMMA.16816.F32 R64, R92, R106, R64 ;  /* 0x0000006a5c40723c */ /* 0x000fe20000001840 */
[----:B------:R-:W1:Y:S04]  /*12720*/  LDSM.16.M88.4 R104, [R140+0x5000] ;  /* 0x005000008c68783b */ /* 0x000e680000000200 */
[----:B------:R-:W4:Y:S03]  /*12730*/  LDSM.16.M88.4 R92, [R140+0x6800] ;  /* 0x006800008c5c783b */ /* 0x000f260000000200 */
[C---:B--2---:R-:W-:Y:S08]  /*12740*/  HMMA.16816.F32 R40, R120.reuse, R8, R40 ;  /* 0x000000087828723c */ /* 0x044ff00000001828 */
[----:B------:R-:W-:Y:S01]  /*12750*/  HMMA.16816.F32 R36, R120, R10, R36 ;  /* 0x0000000a7824723c */ /* 0x000fe20000001824 */
[----:B------:R-:W2:Y:S07]  /*12760*/  LDSM.16.M88.4 R8, [R144+0x2000] ;  /* 0x002000009008783b */ /* 0x000eae0000000200 */
[C---:B------:R-:W-:Y:S08]  /*12770*/  HMMA.16816.F32 R12, R112.reuse, R124, R12 ;  /* 0x0000007c700c723c */ /* 0x040ff0000000180c */
[C---:B------:R-:W-:Y:S08]  /*12780*/  HMMA.16816.F32 R80, R112.reuse, R126, R80 ;  /* 0x0000007e7050723c */ /* 0x040ff00000001850 */
[C---:B------:R-:W-:Y:S08]  /*12790*/  HMMA.16816.F32 R32, R112.reuse, R88, R32 ;  /* 0x000000587020723c */ /* 0x040ff00000001820 */
[----:B------:R-:W-:Y:S01]  /*127a0*/  HMMA.16816.F32 R28, R112, R90, R28 ;  /* 0x0000005a701c723c */ /* 0x000fe2000000181c */
[----:B------:R-:W2:Y:S07]  /*127b0*/  LDSM.16.M88.4 R88, [R0+UR6+0x8800] ;  /* 0x008800060058783b */ /* 0x000eae0008000200 */
[C---:B------:R-:W-:Y:S08]  /*127c0*/  HMMA.16816.F32 R68, R120.reuse, R84, R68 ;  /* 0x000000547844723c */ /* 0x040ff00000001844 */
[----:B------:R-:W-:Y:S01]  /*127d0*/  HMMA.16816.F32 R64, R120, R86, R64 ;  /* 0x000000567840723c */ /* 0x000fe20000001840 */
[----:B------:R-:W2:Y:S07]  /*127e0*/  LDSM.16.M88.4 R84, [R140+0x7800] ;  /* 0x007800008c54783b */ /* 0x000eae0000000200 */
[C---:B------:R-:W-:Y:S08]  /*127f0*/  HMMA.16816.F32 R56, R112.reuse, R100, R56 ;  /* 0x000000647038723c */ /* 0x040ff00000001838 */
[C---:B------:R-:W-:Y:S08]  /*12800*/  HMMA.16816.F32 R52, R112.reuse, R102, R52 ;  /* 0x000000667034723c */ /* 0x040ff00000001834 */
[C---:B------:R-:W-:Y:S08]  /*12810*/  HMMA.16816.F32 R48, R112.reuse, R96, R48 ;  /* 0x000000607030723c */ /* 0x040ff00000001830 */
[----:B------:R-:W-:Y:S01]  /*12820*/  HMMA.16816.F32 R44, R112, R98, R44 ;  /* 0x00000062702c723c */ /* 0x000fe2000000182c */
[----:B------:R-:W-:Y:S07]  /*12830*/  LDSM.16.M88.4 R96, [R141+0x2000] ;  /* 0x002000008d60783b */ /* 0x000fee0000000200 */
[C---:B---3--:R-:W-:Y:S01]  /*12840*/  HMMA.16816.F32 R100, R20.reuse, R16, R12 ;  /* 0x000000101464723c */ /* 0x048fe2000000180c */
[----:B------:R-:W3:Y:S07]  /*12850*/  LDSM.16.M88.4 R12, [R135+0x8000] ;  /* 0x00800000870c783b */ /* 0x000eee0000000200 */
[----:B------:R-:W-:Y:S01]  /*12860*/  HMMA.16816.F32 R80, R20, R18, R80 ;  /* 0x000000121450723c */ /* 0x000fe20000001850 */
[----:B------:R-:W3:Y:S07]  /*12870*/  LDSM.16.M88.4 R16, [R139+0x8800] ;  /* 0x008800008b10783b */ /* 0x000eee0000000200 */
[C---:B------:R-:W-:Y:S08]  /*12880*/  HMMA.16816.F32 R76, R112.reuse, R108, R76 ;  /* 0x0000006c704c723c */ /* 0x040ff0000000184c */
[----:B------:R-:W-:Y:S08]  /*12890*/  HMMA.16816.F32 R72, R112, R110, R72 ;  /* 0x0000006e7048723c */ /* 0x000ff00000001848 */
[C---:B------:R-:W-:Y:S08]  /*128a0*/  HMMA.16816.F32 R24, R120.reuse, R128, R24 ;  /* 0x000000807818723c */ /* 0x040ff00000001818 */
[----:B------:R-:W-:Y:S08]  /*128b0*/  HMMA.16816.F32 R116, R120, R130, R116 ;  /* 0x000000827874723c */ /* 0x000ff00000001874 */
[C---:B-1----:R-:W-:Y:S08]  /*128c0*/  HMMA.16816.F32 R68, R112.reuse, R104, R68 ;  /* 0x000000687044723c */ /* 0x042ff00000001844 */
[C---:B------:R-:W-:Y:S08]  /*128d0*/  HMMA.16816.F32 R64, R112.reuse, R106, R64 ;  /* 0x0000006a7040723c */ /* 0x040ff00000001840 */
[C---:B----4-:R-:W-:Y:S08]  /*128e0*/  HMMA.16816.F32 R40, R112.reuse, R92, R40 ;  /* 0x0000005c7028723c */ /* 0x050ff00000001828 */
[----:B------:R-:W-:Y:S01]  /*128f0*/  HMMA.16816.F32 R36, R112, R94, R36 ;  /* 0x0000005e7024723c */ /* 0x000fe20000001824 */
[----:B------:R-:W-:Y:S07]  /*12900*/  LDSM.16.M88.4 R92, [R140+0x8000] ;  /* 0x008000008c5c783b */ /* 0x000fee0000000200 */
[C---:B--2---:R-:W-:Y:S01]  /*12910*/  HMMA.16816.F32 R104, R8.reuse, R4, R100 ;  /* 0x000000040868723c */ /* 0x044fe20000001864 */
[----:B------:R-:W1:Y:S07]  /*12920*/  LDSM.16.M88.4 R100, [R146+0x2000] ;  /* 0x002000009264783b */ /* 0x000e6e0000000200 */
[----:B------:R-:W-:Y:S01]  /*12930*/  HMMA.16816.F32 R80, R8, R6, R80 ;  /* 0x000000060850723c */ /* 0x000fe20000001850 */
[----:B------:R-:W2:Y:S07]  /*12940*/  LDSM.16.M88.4 R4, [R135+0x8800] ;  /* 0x008800008704783b */ /* 0x000eae0000000200 */
[C---:B------:R-:W-:Y:S08]  /*12950*/  HMMA.16816.F32 R76, R20.reuse, R88, R76 ;  /* 0x00000058144c723c */ /* 0x040ff0000000184c */
[----:B------:R-:W-:Y:S01]  /*12960*/  HMMA.16816.F32 R72, R20, R90, R72 ;  /* 0x0000005a1448723c */ /* 0x000fe20000001848 */
[----:B------:R-:W-:Y:S07]  /*12970*/  LDSM.16.M88.4 R88, [R139+0x9000] ;  /* 0x009000008b58783b */ /* 0x000fee0000000200 */
[C---:B------:R-:W-:Y:S08]  /*12980*/  HMMA.16816.F32 R24, R112.reuse, R84, R24 ;  /* 0x000000547018723c */ /* 0x040ff00000001818 */
[----:B------:R-:W-:Y:S01]  /*12990*/  HMMA.16816.F32 R116, R112, R86, R116 ;  /* 0x000000567074723c */ /* 0x000fe20000001874 */
[----:B------:R-:W4:Y:S07]  /*129a0*/  LDSM.16.M88.4 R84, [R0+UR6+0x9000] ;  /* 0x009000060054783b */ /* 0x000f2e0008000200 */
[C---:B---3--:R-:W-:Y:S08]  /*129b0*/  HMMA.16816.F32 R104, R96.reuse, R12, R104 ;  /* 0x0000000c6068723c */ /* 0x048ff00000001868 */
[----:B------:R-:W-:Y:S01]  /*129c0*/  HMMA.16816.F32 R80, R96, R14, R80 ;  /* 0x0000000e6050723c */ /* 0x000fe20000001850 */
[----:B------:R-:W3:Y:S07]  /*129d0*/  LDSM.16.M88.4 R12, [R140+0x8800] ;  /* 0x008800008c0c783b */ /* 0x000eee0000000200 */
[C---:B------:R-:W-:Y:S08]  /*129e0*/  HMMA.16816.F32 R76, R8.reuse, R16, R76 ;  /* 0x00000010084c723c */ /* 0x040ff0000000184c */
[----:B------:R-:W-:Y:S01]  /*129f0*/  HMMA.16816.F32 R72, R8, R18, R72 ;  /* 0x000000120848723c */ /* 0x000fe20000001848 */
[----:B------:R-:W-:Y:S07]  /*12a00*/  LDSM.16.M88.4 R16, [R135+0x9000] ;  /* 0x009000008710783b */ /* 0x000fee0000000200 */
[C---:B-1----:R-:W-:Y:S08]  /*12a10*/  HMMA.16816.F32 R104, R100.reuse, R92, R104 ;  /* 0x0000005c6468723c */ /* 0x042ff00000001868 */
[----:B------:R-:W-:Y:S01]  /*12a20*/  HMMA.16816.F32 R80, R100, R94, R80 ;  /* 0x0000005e6450723c */ /* 0x000fe20000001850 */
[----:B------:R-:W1:Y:S07]  /*12a30*/  LDSM.16.M88.4 R92, [R0+UR6+0x9800] ;  /* 0x00980006005c783b */ /* 0x000e6e0008000200 */
[C---:B--2---:R-:W-:Y:S08]  /*12a40*/  HMMA.16816.F32 R76, R96.reuse, R4, R76 ;  /* 0x00000004604c723c */ /* 0x044ff0000000184c */
        /* <DEDUP_REMOVED lines=13> */
[C---:B---3--:R-:W-:Y:S04]  /*12b20*/  HMMA.16816.F32 R76, R100.reuse, R12, R76 ;  /* 0x0000000c644c723c */ /* 0x048fe8000000184c */
[----:B------:R2:W-:Y:S04]  /*12b30*/  MUFU.TANH R87, R81 ;  /* 0x0000005100577308 */ /* 0x0005e80000002400 */
[----:B------:R-:W-:Y:S01]  /*12b40*/  HMMA.16816.F32 R72, R100, R14, R72 ;  /* 0x0000000e6448723c */ /* 0x000fe20000001848 */
[----:B------:R-:W3:Y:S03]  /*12b50*/  LDSM.16.M88.4 R12, [R139+0x9800] ;  /* 0x009800008b0c783b */ /* 0x000ee60000000200 */
[----:B------:R-:W-:Y:S04]  /*12b60*/  MUFU.TANH R85, R85 ;  /* 0x0000005500557308 */ /* 0x000fe80000002400 */
[----:B------:R-:W-:Y:S01]  /*12b70*/  HMMA.16816.F32 R68, R8, R88, R68 ;  /* 0x000000580844723c */ /* 0x000fe20000001844 */
[----:B------:R-:W-:-:S02]  /*12b80*/  FMUL.FTZ R88, R83, R134 ;  /* 0x0000008653587220 */ /* 0x000fc40000410000 */
[-C--:B------:R-:W-:Y:S01]  /*12b90*/  FMUL.FTZ R76, R76, R134.reuse ;  /* 0x000000864c4c7220 */ /* 0x080fe20000410000 */
[----:B------:R-:W-:Y:S01]  /*12ba0*/  MUFU.TANH R105, R105 ;  /* 0x0000006900697308 */ /* 0x000fe20000002400 */
[-C--:B------:R-:W-:Y:S01]  /*12bb0*/  FMUL.FTZ R78, R78, R134.reuse ;  /* 0x000000864e4e7220 */ /* 0x080fe20000410000 */
[----:B--2---:R-:W-:Y:S01]  /*12bc0*/  LDSM.16.M88.4 R80, [R0+UR6+0xa000] ;  /* 0x00a000060050783b */ /* 0x004fe20008000200 */
        /* <DEDUP_REMOVED lines=8> */
[C---:B-1----:R-:W-:Y:S07]  /*12c50*/  HMMA.16816.F32 R56, R20.reuse, R92, R56 ;  /* 0x0000005c1438723c */ /* 0x042fee0000001838 */
[----:B------:R-:W-:Y:S01]  /*12c60*/  MUFU.TANH R90, R73 ;  /* 0x00000049005a7308 */ /* 0x000fe20000002400 */
[----:B------:R-:W-:Y:S01]  /*12c70*/  HMMA.16816.F32 R92, R20, R94, R52 ;  /* 0x0000005e145c723c */ /* 0x000fe20000001834 */
[----:B------:R-:W1:Y:S06]  /*12c80*/  LDSM.16.M88.4 R52, [R135+0x9800] ;  /* 0x009800008734783b */ /* 0x000e6c0000000200 */
[----:B------:R2:W-:Y:S01]  /*12c90*/  MUFU.TANH R91, R74 ;  /* 0x0000004a005b7308 */ /* 0x0005e20000002400 */
[C---:B------:R-:W-:Y:S07]  /*12ca0*/  HMMA.16816.F32 R68, R96.reuse, R16, R68 ;  /* 0x000000106044723c */ /* 0x040fee0000001844 */
[----:B------:R-:W-:Y:S01]  /*12cb0*/  MUFU.TANH R88, R88 ;  /* 0x0000005800587308 */ /* 0x000fe20000002400 */
[----:B------:R-:W-:Y:S01]  /*12cc0*/  HMMA.16816.F32 R64, R96, R18, R64 ;  /* 0x000000126040723c */ /* 0x000fe20000001840 */
[----:B------:R-:W4:Y:S06]  /*12cd0*/  LDSM.16.M88.4 R16, [R140+0x9800] ;  /* 0x009800008c10783b */ /* 0x000f2c0000000200 */
[----:B------:R-:W-:Y:S01]  /*12ce0*/  MUFU.TANH R84, R84 ;  /* 0x0000005400547308 */ /* 0x000fe20000002400 */
[----:B---3--:R-:W-:Y:S01]  /*12cf0*/  HMMA.16816.F32 R56, R8, R12, R56 ;  /* 0x0000000c0838723c */ /* 0x008fe20000001838 */
[----:B--2---:R-:W-:Y:S06]  /*12d00*/  LDSM.16.M88.4 R72, [R0+UR6+0xa800] ;  /* 0x00a800060048783b */ /* 0x004fec0008000200 */
[----:B------:R-:W2:Y:S01]  /*12d10*/  MUFU.TANH R104, R104 ;  /* 0x0000006800687308 */ /* 0x000ea20000002400 */
[C---:B------:R-:W-:Y:S07]  /*12d20*/  HMMA.16816.F32 R68, R100.reuse, R4, R68 ;  /* 0x000000046444723c */ /* 0x040fee0000001844 */
[----:B------:R-:W3:Y:S01]  /*12d30*/  MUFU.TANH R76, R76 ;  /* 0x0000004c004c7308 */ /* 0x000ee20000002400 */
[----:B------:R-:W-:Y:S01]  /*12d40*/  HMMA.16816.F32 R64, R100, R6, R64 ;  /* 0x000000066440723c */ /* 0x000fe20000001840 */
[----:B------:R-:W2:Y:S06]  /*12d50*/  LDSM.16.M88.4 R4, [R139+0xa000] ;  /* 0x00a000008b04783b */ /* 0x000eac0000000200 */
[----:B------:R-:W-:Y:S01]  /*12d60*/  MUFU.TANH R78, R78 ;  /* 0x0000004e004e7308 */ /* 0x000fe20000002400 */
[----:B-1----:R-:W-:Y:S03]  /*12d70*/  HMMA.16816.F32 R56, R96, R52, R56 ;  /* 0x000000346038723c */ /* 0x002fe60000001838 */
[-C--:B------:R-:W-:Y:S01]  /*12d80*/  FMUL.FTZ R68, R68, R134.reuse ;  /* 0x0000008644447220 */ /* 0x080fe20000410000 */
[-C--:B------:R-:W-:Y:S01]  /*12d90*/  FMUL.FTZ R69, R69, R134.reuse ;  /* 0x0000008645457220 */ /* 0x080fe20000410000 */
[-C--:B------:R-:W-:Y:S01]  /*12da0*/  FMUL.FTZ R70, R70, R134.reuse ;  /* 0x0000008646467220 */ /* 0x080fe20000410000 */
[-C--:B------:R-:W-:Y:S01]  /*12db0*/  FMUL.FTZ R71, R71, R134.reuse ;  /* 0x0000008647477220 */ /* 0x080fe20000410000 */
[----:B------:R-:W1:Y:S01]  /*12dc0*/  MUFU.TANH R77, R77 ;  /* 0x0000004d004d7308 */ /* 0x000e620000002400 */
[----:B------:R-:W-:Y:S03]  /*12dd0*/  HMMA.16816.F32 R48, R20, R80, R48 ;  /* 0x000000501430723c */ /* 0x000fe60000001830 */
[-C--:B------:R-:W-:Y:S01]  /*12de0*/  FMUL.FTZ R64, R64, R134.reuse ;  /* 0x0000008640407220 */ /* 0x080fe20000410000 */
[-C--:B------:R-:W-:Y:S01]  /*12df0*/  FMUL.FTZ R66, R66, R134.reuse ;  /* 0x0000008642427220 */ /* 0x080fe20000410000 */
[-C--:B------:R-:W-:Y:S01]  /*12e00*/  FMUL.FTZ R65, R65, R134.reuse ;  /* 0x0000008641417220 */ /* 0x080fe20000410000 */
[-C--:B------:R-:W-:Y:S01]  /*12e10*/  FMUL.FTZ R67, R67, R134.reuse ;  /* 0x0000008643437220 */ /* 0x080fe20000410000 */
[----:B------:R-:W1:Y:S01]  /*12e20*/  MUFU.TANH R80, R68 ;  /* 0x0000004400507308 */ /* 0x000e620000002400 */
[----:B------:R-:W-:Y:S01]  /*12e30*/  HMMA.16816.F32 R92, R8, R14, R92 ;  /* 0x0000000e085c723c */ /* 0x000fe2000000185c */
[----:B------:R-:W3:Y:S06]  /*12e40*/  LDSM.16.M88.4 R12, [R135+0xa000] ;  /* 0x00a00000870c783b */ /* 0x000eec0000000200 */
[----:B------:R-:W-:Y:S01]  /*12e50*/  MUFU.TANH R81, R69 ;  /* 0x0000004500517308 */ /* 0x000fe20000002400 */
[----:B------:R-:W-:Y:S07]  /*12e60*/  HMMA.16816.F32 R44, R20, R82, R44 ;  /* 0x00000052142c723c */ /* 0x000fee000000182c */
[----:B------:R-:W-:Y:S01]  /*12e70*/  MUFU.TANH R108, R70 ;  /* 0x00000046006c7308 */ /* 0x000fe20000002400 */
[----:B----4-:R-:W-:Y:S07]  /*12e80*/  HMMA.16816.F32 R56, R100, R16, R56 ;  /* 0x000000106438723c */ /* 0x010fee0000001838 */
[----:B------:R4:W-:Y:S01]  /*12e90*/  MUFU.TANH R109, R71 ;  /* 0x00000047006d7308 */ /* 0x0009e20000002400 */
[----:B------:R-:W-:Y:S01]  /*12ea0*/  HMMA.16816.F32 R92, R96, R54, R92 ;  /* 0x00000036605c723c */ /* 0x000fe2000000185c */
[----:B------:R-:W1:Y:S06]  /*12eb0*/  LDSM.16.M88.4 R52, [R139+0xa800] ;  /* 0x00a800008b34783b */ /* 0x000e6c0000000200 */
[----:B------:R-:W1:Y:S01]  /*12ec0*/  MUFU.TANH R79, R79 ;  /* 0x0000004f004f7308 */ /* 0x000e620000002400 */
[----:B--2---:R-:W-:Y:S03]  /*12ed0*/  HMMA.16816.F32 R44, R8, R6, R44 ;  /* 0x00000006082c723c */ /* 0x004fe6000000182c */
[-C--:B------:R-:W-:Y:S01]  /*12ee0*/  FMUL.FTZ R56, R56, R134.reuse ;  /* 0x0000008638387220 */ /* 0x080fe20000410000 */
[-C--:B------:R-:W-:Y:S01]  /*12ef0*/  FMUL.FTZ R57, R57, R134.reuse ;  /* 0x0000008639397220 */ /* 0x080fe20000410000 */
[-C--:B------:R-:W-:Y:S01]  /*12f00*/  FMUL.FTZ R58, R58, R134.reuse ;  /* 0x000000863a3a7220 */ /* 0x080fe20000410000 */
[-C--:B------:R-:W-:Y:S01]  /*12f10*/  FMUL.FTZ R59, R59, R134.reuse ;  /* 0x000000863b3b7220 */ /* 0x080fe20000410000 */
[----:B------:R-:W-:Y:S01]  /*12f20*/  MUFU.TANH R107, R107 ;  /* 0x0000006b006b7308 */ /* 0x000fe20000002400 */
[----:B------:R-:W-:Y:S07]  /*12f30*/  HMMA.16816.F32 R40, R20, R72, R40 ;  /* 0x000000481428723c */ /* 0x000fee0000001828 */
[----:B------:R-:W-:Y:S01]  /*12f40*/  MUFU.TANH R72, R56 ;  /* 0x0000003800487308 */ /* 0x000fe20000002400 */
[----:B----4-:R-:W-:Y:S01]  /*12f50*/  HMMA.16816.F32 R68, R8, R4, R48 ;  /* 0x000000040844723c */ /* 0x010fe20000001830 */
[----:B------:R-:W2:Y:S04]  /*12f60*/  LDSM.16.M88.4 R48, [R140+0xa000] ;  /* 0x00a000008c30783b */ /* 0x000ea80000000200 */
[----:B------:R-:W4:Y:S02]  /*12f70*/  LDSM.16.M88.4 R4, [R0+UR6+0xb000] ;  /* 0x00b000060004783b */ /* 0x000f240008000200 */
[----:B------:R-:W-:Y:S01]  /*12f80*/  MUFU.TANH R73, R57 ;  /* 0x0000003900497308 */ /* 0x000fe20000002400 */
[----:B------:R-:W-:Y:S01]  /*12f90*/  HMMA.16816.F32 R92, R100, R18, R92 ;  /* 0x00000012645c723c */ /* 0x000fe2000000185c */
[----:B------:R-:W4:Y:S06]  /*12fa0*/  LDSM.16.M88.4 R16, [R135+0xa800] ;  /* 0x00a800008710783b */ /* 0x000f2c0000000200 */
[----:B------:R-:W-:Y:S01]  /*12fb0*/  MUFU.TANH R82, R58 ;  /* 0x0000003a00527308 */ /* 0x000fe20000002400 */
[C---:B---3--:R-:W-:Y:S07]  /*12fc0*/  HMMA.16816.F32 R44, R96.reuse, R14, R44 ;  /* 0x0000000e602c723c */ /* 0x048fee000000182c */
[----:B------:R3:W-:Y:S01]  /*12fd0*/  MUFU.TANH R83, R59 ;  /* 0x0000003b00537308 */ /* 0x0007e20000002400 */
[----:B------:R-:W-:Y:S01]  /*12fe0*/  HMMA.16816.F32 R68, R96, R12, R68 ;  /* 0x0000000c6044723c */ /* 0x000fe20000001844 */
[----:B------:R-:W-:Y:S02]  /*12ff0*/  LDSM.16.M88.4 R12, [R140+0xa800] ;  /* 0x00a800008c0c783b */ /* 0x000fe40000000200 */
[-C--:B------:R-:W-:Y:S01]  /*13000*/  FMUL.FTZ R92, R92, R134.reuse ;  /* 0x000000865c5c7220 */ /* 0x080fe20000410000 */
[-C--:B------:R-:W-:Y:S01]  /*13010*/  FMUL.FTZ R94, R94, R134.reuse ;  /* 0x000000865e5e7220 */ /* 0x080fe20000410000 */
[-C--:B------:R-:W-:Y:S01]  /*13020*/  FMUL.FTZ R93, R93, R134.reuse ;  /* 0x000000865d5d7220 */ /* 0x080fe20000410000 */
[-C--:B------:R-:W-:Y:S01]  /*13030*/  FMUL.FTZ R95, R95, R134.reuse ;  /* 0x000000865f5f7220 */ /* 0x080fe20000410000 */
[----:B------:R-:W-:Y:S01]  /*13040*/  MUFU.TANH R64, R64 ;  /* 0x0000004000407308 */ /* 0x000fe20000002400 */
[----:B------:R-:W-:Y:S07]  /*13050*/  HMMA.16816.F32 R36, R20, R74, R36 ;  /* 0x0000004a1424723c */ /* 0x000fee0000001824 */
[----:B------:R-:W4:Y:S01]  /*13060*/  MUFU.TANH R66, R66 ;  /* 0x0000004200427308 */ /* 0x000f220000002400 */
[----:B-1----:R-:W-:Y:S01]  /*13070*/  HMMA.16816.F32 R40, R8, R52, R40 ;  /* 0x000000340828723c */ /* 0x002fe20000001828 */
[----:B---3--:R-:W1:Y:S06]  /*13080*/  LDSM.16.M88.4 R56, [R139+0xb000] ;  /* 0x00b000008b38783b */ /* 0x008e6c0000000200 */
[----:B------:R-:W-:Y:S01]  /*13090*/  MUFU.TANH R65, R65 ;  /* 0x0000004100417308 */ /* 0x000fe20000002400 */
[C---:B--2---:R-:W-:Y:S07]  /*130a0*/  HMMA.16816.F32 R68, R100.reuse, R48, R68 ;  /* 0x000000306444723c */ /* 0x044fee0000001844 */
[----:B------:R-:W2:Y:S01]  /*130b0*/  MUFU.TANH R67, R67 ;  /* 0x0000004300437308 */ /* 0x000ea20000002400 */
[----:B------:R-:W-:Y:S07]  /*130c0*/  HMMA.16816.F32 R44, R100, R50, R44 ;  /* 0x00000032642c723c */ /* 0x000fee000000182c */
[----:B------:R-:W-:Y:S01]  /*130d0*/  MUFU.TANH R92, R92 ;  /* 0x0000005c005c7308 */ /* 0x000fe20000002400 */
[----:B------:R-:W-:Y:S01]  /*130e0*/  HMMA.16816.F32 R36, R8, R54, R36 ;  /* 0x000000360824723c */ /* 0x000fe20000001824 */
[----:B------:R3:W-:Y:S02]  /*130f0*/  LDSM.16.M88.4 R52, [R0+UR6+0xb800] ;  /* 0x00b800060034783b */ /* 0x0007e40008000200 */
[-C--:B------:R-:W-:Y:S01]  /*13100*/  FMUL.FTZ R69, R69, R134.reuse ;  /* 0x0000008645457220 */ /* 0x080fe20000410000 */
[-C--:B------:R-:W-:Y:S01]  /*13110*/  FMUL.FTZ R71, R71, R134.reuse ;  /* 0x0000008647477220 */ /* 0x080fe20000410000 */
[-C--:B------:R-:W-:Y:S01]  /*13120*/  FMUL.FTZ R68, R68, R134.reuse ;  /* 0x0000008644447220 */ /* 0x080fe20000410000 */
[-C--:B------:R-:W-:Y:S01]  /*13130*/  FMUL.FTZ R70, R70, R134.reuse ;  /* 0x0000008646467220 */ /* 0x080fe20000410000 */
[----:B------:R-:W-:Y:S01]  /*13140*/  MUFU.TANH R179, R69 ;  /* 0x0000004500b37308 */ /* 0x000fe20000002400 */
        /* <DEDUP_REMOVED lines=8> */
[----:B------:R-:W-:Y:S01]  /*131d0*/  MUFU.TANH R175, R44 ;  /* 0x0000002c00af7308 */ /* 0x000fe20000002400 */
[----:B------:R-:W-:Y:S01]  /*131e0*/  HMMA.16816.F32 R36, R96, R18, R36 ;  /* 0x000000126024723c */ /* 0x000fe20000001824 */
[----:B------:R-:W2:Y:S01]  /*131f0*/  LDSM.16.M88.4 R16, [R140+0xb000] ;  /* 0x00b000008c10783b */ /* 0x000ea20000000200 */
[----:B---3--:R-:W-:-:S05]  /*13200*/  IMAD.SHL.U32 R0, R142, 0x2, RZ ;  /* 0x000000028e007824 */ /* 0x008fca00078e00ff */
[----:B------:R-:W3:Y:S01]  /*13210*/  MUFU.TANH R172, R71 ;  /* 0x0000004700ac7308 */ /* 0x000ee20000002400 */
[----:B-1----:R-:W-:Y:S07]  /*13220*/  HMMA.16816.F32 R48, R8, R56, R48 ;  /* 0x000000380830723c */ /* 0x002fee0000001830 */
[----:B------:R-:W1:Y:S01]  /*13230*/  MUFU.TANH R162, R94 ;  /* 0x0000005e00a27308 */ /* 0x000e620000002400 */
[----:B------:R-:W-:Y:S01]  /*13240*/  HMMA.16816.F32 R28, R20, R6, R28 ;  /* 0x00000006141c723c */ /* 0x000fe2000000181c */
[----:B------:R-:W3:Y:S06]  /*13250*/  LDSM.16.M88.4 R4, [R139+0xb800] ;  /* 0x00b800008b04783b */ /* 0x000eec0000000200 */
[----:B------:R-:W-:Y:S01]  /*13260*/  MUFU.TANH R173, R68 ;  /* 0x0000004400ad7308 */ /* 0x000fe20000002400 */
[----:B------:R-:W-:Y:S01]  /*13270*/  HMMA.16816.F32 R40, R100, R12, R40 ;  /* 0x0000000c6428723c */ /* 0x000fe20000001828 */
[----:B------:R-:W-:-:S04]  /*13280*/  LOP3.LUT R13, R0, 0x6, RZ, 0xc0, !PT ;  /* 0x00000006000d7812 */ /* 0x000fc800078ec0ff */
[----:B------:R-:W-:Y:S02]  /*13290*/  IADD3 R0, PT, PT, R228, R13, RZ ;  /* 0x0000000de4007210 */ /* 0x000fe40007ffe0ff */
[----:B------:R-:W1:Y:S01]  /*132a0*/  MUFU.TANH R184, R70 ;  /* 0x0000004600b87308 */ /* 0x000e620000002400 */
[----:B----4-:R-:W-:Y:S01]  /*132b0*/  HMMA.16816.F32 R48, R96, R32, R48 ;  /* 0x000000206030723c */ /* 0x010fe20000001830 */
[C---:B------:R-:W-:Y:S01]  /*132c0*/  ISETP.GE.AND P1, PT, R0.reuse, R63, PT ;  /* 0x0000003f0000720c */ /* 0x040fe20003f26270 */
[----:B------:R-:W-:-:S03]  /*132d0*/  VIADD R12, R0, 0x9 ;  /* 0x00000009000c7836 */ /* 0x000fc60000000000 */
[----:B------:R-:W-:Y:S02]  /*132e0*/  FSEL R104, R104, -INF , !P1 ;  /* 0xff80000068687808 */ /* 0x000fe40004800000 */
[-C--:B------:R-:W-:Y:S01]  /*132f0*/  ISETP.GE.AND P5, PT, R12, R63.reuse, PT ;  /* 0x0000003f0c00720c */ /* 0x080fe20003fa6270 */
[----:B------:R-:W-:Y:S01]  /*13300*/  HMMA.16816.F32 R24, R20, R52, R24 ;  /* 0x000000341418723c */ /* 0x000fe20000001818 */
[----:B------:R-:W-:Y:S01]  /*13310*/  VIADD R12, R0, 0x10 ;  /* 0x00000010000c7836 */ /* 0x000fe20000000000 */
[----:B------:R-:W-:Y:S01]  /*13320*/  FSEL R33, R84, -INF , !P1 ;  /* 0xff80000054217808 */ /* 0x000fe20004800000 */
[-C--:B------:R-:W-:Y:S01]  /*13330*/  FMUL.FTZ R41, R41, R134.reuse ;  /* 0x0000008629297220 */ /* 0x080fe20000410000 */
[----:B------:R-:W-:Y:S01]  /*13340*/  FSEL R88, R88, -INF , !P5 ;  /* 0xff80000058587808 */ /* 0x000fe20006800000 */
[-C--:B------:R-:W-:Y:S01]  /*13350*/  FMUL.FTZ R43, R43, R134.reuse ;  /* 0x000000862b2b7220 */ /* 0x080fe20000410000 */
[----:B------:R-:W-:Y:S01]  /*13360*/  ISETP.GE.AND P6, PT, R12, R63, PT ;  /* 0x0000003f0c00720c */ /* 0x000fe20003fc6270 */
[----:B------:R4:W-:Y:S01]  /*13370*/  MUFU.TANH R167, R41 ;  /* 0x0000002900a77308 */ /* 0x0009e20000002400 */
[----:B------:R-:W-:Y:S01]  /*13380*/  HMMA.16816.F32 R28, R8, R58, R28 ;  /* 0x0000003a081c723c */ /* 0x000fe2000000181c */
[----:B------:R-:W-:Y:S01]  /*13390*/  FSEL R87, R87, -INF , !P5 ;  /* 0xff80000057577808 */ /* 0x000fe20006800000 */
[-C--:B------:R-:W-:Y:S01]  /*133a0*/  FMUL.FTZ R40, R40, R134.reuse ;  /* 0x0000008628287220 */ /* 0x080fe20000410000 */
[----:B--2---:R-:W-:Y:S01]  /*133b0*/  FSEL R45, R76, -INF , !P6 ;  /* 0xff8000004c2d7808 */ /* 0x004fe20007000000 */
[----:B------:R-:W-:-:S03]  /*133c0*/  FMUL.FTZ R42, R42, R134 ;  /* 0x000000862a2a7220 */ /* 0x000fc60000410000 */
[----:B------:R-:W-:Y:S01]  /*133d0*/  MUFU.TANH R178, R43 ;  /* 0x0000002b00b27308 */ /* 0x000fe20000002400 */
[----:B------:R-:W-:Y:S01]  /*133e0*/  HMMA.16816.F32 R48, R100, R16, R48 ;  /* 0x000000106430723c */ /* 0x000fe20000001830 */
[----:B------:R-:W-:-:S05]  /*133f0*/  VIADD R16, R0, 0x1 ;  /* 0x0000000100107836 */ /* 0x000fca0000000000 */
[-C--:B------:R-:W-:Y:S01]  /*13400*/  ISETP.GE.AND P0, PT, R16, R63.reuse, PT ;  /* 0x0000003f1000720c */ /* 0x080fe20003f06270 */
[C---:B------:R-:W-:Y:S01]  /*13410*/  VIADD R16, R0.reuse, 0x11 ;  /* 0x0000001100107836 */ /* 0x040fe20000000000 */
[----:B------:R-:W-:Y:S01]  /*13420*/  HMMA.16816.F32 R36, R100, R14, R36 ;  /* 0x0000000e6424723c */ /* 0x000fe20000001824 */
[----:B------:R-:W-:Y:S01]  /*13430*/  VIADD R14, R0, 0x8 ;  /* 0x00000008000e7836 */ /* 0x000fe20000000000 */
[----:B------:R-:W-:Y:S01]  /*13440*/  FSEL R85, R85, -INF , !P0 ;  /* 0xff80000055557808 */ /* 0x000fe20004000000 */
[----:B------:R-:W-:Y:S01]  /*13450*/  MUFU.TANH R169, R40 ;  /* 0x0000002800a97308 */ /* 0x000fe20000002400 */
[-C--:B------:R-:W-:Y:S01]  /*13460*/  ISETP.GE.AND P2, PT, R16, R63.reuse, PT ;  /* 0x0000003f1000720c */ /* 0x080fe20003f46270 */
[----:B------:R-:W-:Y:S01]  /*13470*/  VIADD R16, R0, 0x18 ;  /* 0x0000001800107836 */ /* 0x000fe20000000000 */
[-C--:B------:R-:W-:Y:S02]  /*13480*/  ISETP.GE.AND P4, PT, R14, R63.reuse, PT ;  /* 0x0000003f0e00720c */ /* 0x080fe40003f86270 */
[----:B------:R-:W2:Y:S01]  /*13490*/  LDSM.16.M88.4 R12, [R135+0xb800] ;  /* 0x00b80000870c783b */ /* 0x000ea20000000200 */
[----:B---3--:R-:W-:Y:S01]  /*134a0*/  HMMA.16816.F32 R24, R8, R4, R24 ;  /* 0x000000040818723c */ /* 0x008fe20000001818 */
[----:B------:R-:W-:Y:S01]  /*134b0*/  VIADD R4, R0, 0x20 ;  /* 0x0000002000047836 */ /* 0x000fe20000000000 */
[-C--:B------:R-:W-:Y:S01]  /*134c0*/  ISETP.GE.AND P3, PT, R16, R63.reuse, PT ;  /* 0x0000003f1000720c */ /* 0x080fe20003f66270 */
[----:B------:R-:W-:Y:S01]  /*134d0*/  VIADD R16, R0, 0x19 ;  /* 0x0000001900107836 */ /* 0x000fe20000000000 */
[----:B------:R-:W-:Y:S01]  /*134e0*/  FSEL R17, R77, -INF , !P2 ;  /* 0xff8000004d117808 */ /* 0x000fe20005000000 */
[----:B------:R-:W-:Y:S01]  /*134f0*/  MUFU.TANH R161, R93 ;  /* 0x0000005d00a17308 */ /* 0x000fe20000002400 */
[----:B------:R-:W-:Y:S01]  /*13500*/  FSEL R106, R106, -INF , !P4 ;  /* 0xff8000006a6a7808 */ /* 0x000fe20006000000 */
[-C--:B------:R-:W-:Y:S01]  /*13510*/  FMUL.FTZ R48, R48, R134.reuse ;  /* 0x0000008630307220 */ /* 0x080fe20000410000 */
[----:B------:R-:W-:Y:S01]  /*13520*/  HMMA.16816.F32 R28, R96, R34, R28 ;  /* 0x00000022601c723c */ /* 0x000fe2000000181c */
[----:B------:R-:W-:Y:S01]  /*13530*/  FSEL R34, R105, -INF , !P0 ;  /* 0xff80000069227808 */ /* 0x000fe20004000000 */
[-C--:B------:R-:W-:Y:S01]  /*13540*/  FMUL.FTZ R38, R38, R134.reuse ;  /* 0x0000008626267220 */ /* 0x080fe20000410000 */
[-C--:B------:R-:W-:Y:S01]  /*13550*/  ISETP.GE.AND P0, PT, R4, R63.reuse, PT ;  /* 0x0000003f0400720c */ /* 0x080fe20003f06270 */
[-C--:B------:R-:W-:Y:S01]  /*13560*/  FMUL.FTZ R36, R36, R134.reuse ;  /* 0x0000008624247220 */ /* 0x080fe20000410000 */
[----:B------:R-:W-:Y:S01]  /*13570*/  IADD3 R4, PT, PT, R0, 0x21, RZ ;  /* 0x0000002100047810 */ /* 0x000fe20007ffe0ff */
[----:B------:R3:W-:Y:S01]  /*13580*/  MUFU.TANH R174, R38 ;  /* 0x0000002600ae7308 */ /* 0x0007e20000002400 */
[-C--:B------:R-:W-:Y:S01]  /*13590*/  ISETP.GE.AND P1, PT, R16, R63.reuse, PT ;  /* 0x0000003f1000720c */ /* 0x080fe20003f26270 */
[----:B------:R-:W-:Y:S01]  /*135a0*/  HMMA.16816.F32 R116, R20, R54, R116 ;  /* 0x000000361474723c */ /* 0x000fe20000001874 */
[-C--:B------:R-:W-:Y:S01]  /*135b0*/  ISETP.GE.AND P5, PT, R4, R63.reuse, PT ;  /* 0x0000003f0400720c */ /* 0x080fe20003fa6270 */
[----:B------:R-:W-:Y:S01]  /*135c0*/  VIADD R4, R0, 0x28 ;  /* 0x0000002800047836 */ /* 0x000fe20000000000 */
[----:B------:R-:W-:Y:S01]  /*135d0*/  FSEL R16, R78, -INF , !P6 ;  /* 0xff8000004e107808 */ /* 0x000fe20007000000 */
[----:B------:R-:W1:Y:S01]  /*135e0*/  LDSM.16.M88.4 R20, [R140+0xb800] ;  /* 0x00b800008c14783b */ /* 0x000e620000000200 */
[----:B------:R-:W-:Y:S01]  /*135f0*/  FSEL R5, R86, -INF , !P4 ;  /* 0xff80000056057808 */ /* 0x000fe20006000000 */
[-C--:B------:R-:W-:Y:S01]  /*13600*/  FMUL.FTZ R37, R37, R134.reuse ;  /* 0x0000008625257220 */ /* 0x080fe20000410000 */
[-C--:B------:R-:W-:Y:S01]  /*13610*/  ISETP.GE.AND P6, PT, R4, R63.reuse, PT ;  /* 0x0000003f0400720c */ /* 0x080fe20003fc6270 */
[----:B------:R-:W-:Y:S01]  /*13620*/  VIADD R4, R0, 0x29 ;  /* 0x0000002900047836 */ /* 0x000fe20000000000 */
[----:B------:R-:W-:Y:S01]  /*13630*/  FSEL R32, R91, -INF , !P3 ;  /* 0xff8000005b207808 */ /* 0x000fe20005800000 */
[----:B------:R2:W-:Y:S01]  /*13640*/  MUFU.TANH R165, R36 ;  /* 0x0000002400a57308 */ /* 0x0005e20000002400 */
[----:B----4-:R-:W-:Y:S01]  /*13650*/  FSEL R41, R80, -INF , !P0 ;  /* 0xff80000050297808 */ /* 0x010fe20004000000 */
[----:B------:R-:W-:Y:S01]  /*13660*/  HMMA.16816.F32 R28, R100, R18, R28 ;  /* 0x00000012641c723c */ /* 0x000fe2000000181c */
[----:B------:R-:W-:Y:S01]  /*13670*/  FSEL R18, R79, -INF , !P2 ;  /* 0xff8000004f127808 */ /* 0x000fe20005000000 */
[-C--:B------:R-:W-:Y:S01]  /*13680*/  FMUL.FTZ R39, R39, R134.reuse ;  /* 0x0000008627277220 */ /* 0x080fe20000410000 */
[-C--:B------:R-:W-:Y:S01]  /*13690*/  ISETP.GE.AND P2, PT, R4, R63.reuse, PT ;  /* 0x0000003f0400720c */ /* 0x080fe20003f46270 */
[----:B------:R-:W-:Y:S01]  /*136a0*/  VIADD R4, R0, 0x30 ;  /* 0x0000003000047836 */ /* 0x000fe20000000000 */
[----:B------:R-:W-:Y:S01]  /*136b0*/  FSEL R19, R89, -INF , !P3 ;  /* 0xff80000059137808 */ /* 0x000fe20005800000 */
[----:B------:R4:W-:Y:S01]  /*136c0*/  MUFU.TANH R163, R37 ;  /* 0x0000002500a37308 */ /* 0x0009e20000002400 */
[----:B---3--:R-:W-:Y:S01]  /*136d0*/  FSEL R38, R108, -INF , !P0 ;  /* 0xff8000006c267808 */ /* 0x008fe20004000000 */
[----:B------:R-:W-:Y:S01]  /*136e0*/  HMMA.16816.F32 R116, R8, R6, R116 ;  /* 0x000000060874723c */ /* 0x000fe20000001874 */
[-C--:B------:R-:W-:Y:S01]  /*136f0*/  ISETP.GE.AND P4, PT, R4, R63.reuse, PT ;  /* 0x0000003f0400720c */ /* 0x080fe20003f86270 */
[----:B------:R-:W-:Y:S01]  /*13700*/  VIADD R4, R0, 0x31 ;  /* 0x0000003100047836 */ /* 0x000fe20000000000 */
[----:B------:R-:W-:Y:S01]  /*13710*/  FSEL R44, R66, -INF , !P6 ;  /* 0xff800000422c7808 */ /* 0x000fe20007000000 */
[----:B------:R-:W-:Y:S01]  /*13720*/  VIADD R8, R0, 0x61 ;  /* 0x0000006100087836 */ /* 0x000fe20000000000 */
[----:B------:R-:W-:Y:S01]  /*13730*/  FSEL R43, R64, -INF , !P6 ;  /* 0xff800000402b7808 */ /* 0x000fe20007000000 */
[----:B------:R3:W-:Y:S01]  /*13740*/  MUFU.TANH R170, R39 ;  /* 0x0000002700aa7308 */ /* 0x0007e20000002400 */
[-C--:B------:R-:W-:Y:S01]  /*13750*/  ISETP.GE.AND P3, PT, R4, R63.reuse, PT ;  /* 0x0000003f0400720c */ /* 0x080fe20003f66270 */
[----:B------:R-:W-:Y:S01]  /*13760*/  VIADD R4, R0, 0x38 ;  /* 0x0000003800047836 */ /* 0x000fe20000000000 */
[C---:B--2---:R-:W-:Y:S01]  /*13770*/  HMMA.16816.F32 R24, R96.reuse, R12, R24 ;  /* 0x0000000c6018723c */ /* 0x044fe20000001818 */
[----:B------:R-:W-:Y:S01]  /*13780*/  FSEL R12, R107, -INF , !P1 ;  /* 0xff8000006b0c7808 */ /* 0x000fe20004800000 */
[-C--:B------:R-:W-:Y:S01]  /*13790*/  FMUL.FTZ R28, R28, R134.reuse ;  /* 0x000000861c1c7220 */ /* 0x080fe20000410000 */
[----:B------:R-:W-:Y:S01]  /*137a0*/  FSEL R13, R90, -INF , !P1 ;  /* 0xff8000005a0d7808 */ /* 0x000fe20004800000 */
[-C--:B------:R-:W-:Y:S01]  /*137b0*/  FMUL.FTZ R30, R30, R134.reuse ;  /* 0x000000861e1e7220 */ /* 0x080fe20000410000 */
[-C--:B------:R-:W-:Y:S01]  /*137c0*/  ISETP.GE.AND P1, PT, R4, R63.reuse, PT ;  /* 0x0000003f0400720c */ /* 0x080fe20003f26270 */
[----:B------:R-:W-:Y:S01]  /*137d0*/  VIADD R4, R0, 0x39 ;  /* 0x0000003900047836 */ /* 0x000fe20000000000 */
[----:B------:R-:W-:Y:S01]  /*137e0*/  FSEL R36, R67, -INF , !P2 ;  /* 0xff80000043247808 */ /* 0x000fe20005000000 */
[----:B------:R-:W2:Y:S01]  /*137f0*/  MUFU.TANH R168, R95 ;  /* 0x0000005f00a87308 */ /* 0x000ea20000002400 */
[----:B----4-:R-:W-:Y:S01]  /*13800*/  FSEL R37, R65, -INF , !P2 ;  /* 0xff80000041257808 */ /* 0x010fe20005000000 */
[-C--:B------:R-:W-:Y:S01]  /*13810*/  FMUL.FTZ R50, R50, R134.reuse ;  /* 0x0000008632327220 */ /* 0x080fe20000410000 */
[----:B------:R-:W-:Y:S01]  /*13820*/  HMMA.16816.F32 R116, R96, R14, R116 ;  /* 0x0000000e6074723c */ /* 0x000fe20000001874 */
[-C--:B------:R-:W-:Y:S01]  /*13830*/  ISETP.GE.AND P0, PT, R4, R63.reuse, PT ;  /* 0x0000003f0400720c */ /* 0x080fe20003f06270 */
[----:B------:R-:W-:Y:S01]  /*13840*/  VIADD R4, R0, 0x40 ;  /* 0x0000004000047836 */ /* 0x000fe20000000000 */
[----:B------:R-:W-:Y:S01]  /*13850*/  FSEL R40, R109, -INF , !P5 ;  /* 0xff8000006d287808 */ /* 0x000fe20006800000 */
[-C--:B------:R-:W-:Y:S01]  /*13860*/  FMUL.FTZ R49, R49, R134.reuse ;  /* 0x0000008631317220 */ /* 0x080fe20000410000 */
[----:B---3--:R-:W-:Y:S01]  /*13870*/  FSEL R39, R81, -INF , !P5 ;  /* 0xff80000051277808 */ /* 0x008fe20006800000 */
[----:B------:R-:W-:Y:S01]  /*13880*/  MUFU.TANH R149, R28 ;  /* 0x0000001c00957308 */ /* 0x000fe20000002400 */
[-C--:B------:R-:W-:Y:S01]  /*13890*/  ISETP.GE.AND P6, PT, R4, R63.reuse, PT ;  /* 0x0000003f0400720c */ /* 0x080fe20003fc6270 */
[----:B------:R-:W-:Y:S01]  /*138a0*/  VIADD R4, R0, 0x41 ;  /* 0x0000004100047836 */ /* 0x000fe20000000000 */
[C---:B-1----:R-:W-:Y:S01]  /*138b0*/  HMMA.16816.F32 R24, R100.reuse, R20, R24 ;  /* 0x000000146418723c */ /* 0x042fe20000001818 */
[----:B------:R-:W-:Y:S01]  /*138c0*/  FSEL R166, R82, -INF , !P4 ;  /* 0xff80000052a67808 */ /* 0x000fe20006000000 */
[-C--:B------:R-:W-:Y:S01]  /*138d0*/  FMUL.FTZ R51, R51, R134.reuse ;  /* 0x0000008633337220 */ /* 0x080fe20000410000 */
[----:B------:R-:W-:Y:S01]  /*138e0*/  FSEL R157, R72, -INF , !P4 ;  /* 0xff800000489d7808 */ /* 0x000fe20006000000 */
[-C--:B------:R-:W-:Y:S01]  /*138f0*/  FMUL.FTZ R29, R29, R134.reuse ;  /* 0x000000861d1d7220 */ /* 0x080fe20000410000 */
[-C--:B------:R-:W-:Y:S01]  /*13900*/  ISETP.GE.AND P2, PT, R4, R63.reuse, PT ;  /* 0x0000003f0400720c */ /* 0x080fe20003f46270 */
[----:B------:R-:W1:Y:S01]  /*13910*/  MUFU.TANH R156, R30 ;  /* 0x0000001e009c7308 */ /* 0x000e620000002400 */
[C---:B------:R-:W-:Y:S01]  /*13920*/  IADD3 R4, PT, PT, R0.reuse, 0x48, RZ ;  /* 0x0000004800047810 */ /* 0x040fe20007ffe0ff */
[----:B------:R-:W-:Y:S01]  /*13930*/  FMUL.FTZ R31, R31, R134 ;  /* 0x000000861f1f7220 */ /* 0x000fe20000410000 */
[----:B------:R-:W-:Y:S01]  /*13940*/  FSEL R164, R83, -INF , !P3 ;  /* 0xff80000053a47808 */ /* 0x000fe20005800000 */
[----:B------:R-:W-:Y:S01]  /*13950*/  VIADD R6, R0, 0x59 ;  /* 0x0000005900067836 */ /* 0x000fe20000000000 */
[----:B------:R-:W-:Y:S01]  /*13960*/  HMMA.16816.F32 R116, R100, R22, R116 ;  /* 0x000000166474723c */ /* 0x000fe20000001874 */
[----:B------:R-:W-:Y:S01]  /*13970*/  ISETP.GE.AND P5, PT, R4, R63, PT ;  /* 0x0000003f0400720c */ /* 0x000fe20003fa6270 */
[----:B------:R-:W-:Y:S01]  /*13980*/  VIADD R4, R0, 0x49 ;  /* 0x0000004900047836 */ /* 0x000fe20000000000 */
[----:B------:R-:W3:Y:S01]  /*13990*/  MUFU.TANH R176, R46 ;  /* 0x0000002e00b07308 */ /* 0x000ee20000002400 */
[----:B------:R-:W-:Y:S01]  /*139a0*/  FSEL R159, R73, -INF , !P3 ;  /* 0xff800000499f7808 */ /* 0x000fe20005800000 */
[----:B------:R-:W-:-:S04]  /*139b0*/  DEPBAR.LE SB0, 0x0 ;  /* 0x000080000000791a */ /* 0x000fc80000000000 */
[-C--:B------:R-:W-:Y:S01]  /*139c0*/  ISETP.GE.AND P4, PT, R4, R63.reuse, PT ;  /* 0x0000003f0400720c */ /* 0x080fe20003f86270 */
[----:B------:R-:W-:Y:S01]  /*139d0*/  VIADD R4, R0, 0x50 ;  /* 0x0000005000047836 */ /* 0x000fe20000000000 */
[----:B------:R-:W4:Y:S01]  /*139e0*/  MUFU.TANH R180, R42 ;  /* 0x0000002a00b47308 */ /* 0x000f220000002400 */
[----:B------:R-:W-:Y:S01]  /*139f0*/  FSEL R172, R172, -INF , !P2 ;  /* 0xff800000acac7808 */ /* 0x000fe20005000000 */
[-C--:B------:R-:W-:Y:S01]  /*13a00*/  FMUL.FTZ R24, R24, R134.reuse ;  /* 0x0000008618187220 */ /* 0x080fe20000410000 */
[----:B------:R-:W-:Y:S01]  /*13a10*/  FSEL R179, R179, -INF , !P2 ;  /* 0xff800000b3b37808 */ /* 0x000fe20005000000 */
[-C--:B------:R-:W-:Y:S01]  /*13a20*/  FMUL.FTZ R25, R25, R134.reuse ;  /* 0x0000008619197220 */ /* 0x080fe20000410000 */
[-C--:B------:R-:W-:Y:S01]  /*13a30*/  ISETP.GE.AND P3, PT, R4, R63.reuse, PT ;  /* 0x0000003f0400720c */ /* 0x080fe20003f66270 */
[----:B------:R-:W-:Y:S01]  /*13a40*/  VIADD R4, R0, 0x51 ;  /* 0x0000005100047836 */ /* 0x000fe20000000000 */
[-C--:B------:R-:W-:Y:S01]  /*13a50*/  ISETP.GE.AND P2, PT, R8, R63.reuse, PT ;  /* 0x0000003f0800720c */ /* 0x080fe20003f46270 */
[-C--:B------:R-:W-:Y:S01]  /*13a60*/  FMUL.FTZ R67, R116, R134.reuse ;  /* 0x0000008674437220 */ /* 0x080fe20000410000 */
[----:B------:R-:W-:Y:S01]  /*13a70*/  FSEL R162, R162, -INF , !P1 ;  /* 0xff800000a2a27808 */ /* 0x000fe20004800000 */
[-C--:B------:R-:W-:Y:S01]  /*13a80*/  FMUL.FTZ R66, R119, R134.reuse ;  /* 0x0000008677427220 */ /* 0x080fe20000410000 */
[----:B------:R-:W-:Y:S01]  /*13a90*/  FSEL R171, R92, -INF , !P1 ;  /* 0xff8000005cab7808 */ /* 0x000fe20004800000 */
[----:B------:R-:W-:Y:S01]  /*13aa0*/  FMUL.FTZ R65, R117, R134 ;  /* 0x0000008675417220 */ /* 0x000fe20000410000 */
[----:B------:R-:W-:Y:S01]  /*13ab0*/  IADD3 R8, PT, PT, R0, 0x68, RZ ;  /* 0x0000006800087810 */ /* 0x000fe20007ffe0ff */
[----:B------:R-:W4:Y:S01]  /*13ac0*/  MUFU.TANH R182, R47 ;  /* 0x0000002f00b67308 */ /* 0x000f220000002400 */
[----:B------:R-:W-:Y:S01]  /*13ad0*/  ISETP.GE.AND P1, PT, R4, R63, PT ;  /* 0x0000003f0400720c */ /* 0x000fe20003f26270 */
[----:B------:R-:W-:-:S02]  /*13ae0*/  VIADD R4, R0, 0x58 ;  /* 0x0000005800047836 */ /* 0x000fc40000000000 */
[-C--:B------:R-:W-:Y:S01]  /*13af0*/  FMUL.FTZ R26, R26, R134.reuse ;  /* 0x000000861a1a7220 */ /* 0x080fe20000410000 */
[-C--:B------:R-:W-:Y:S01]  /*13b00*/  FMUL.FTZ R27, R27, R134.reuse ;  /* 0x000000861b1b7220 */ /* 0x080fe20000410000 */
[----:B------:R-:W-:Y:S01]  /*13b10*/  FMUL.FTZ R118, R118, R134 ;  /* 0x0000008676767220 */ /* 0x000fe20000410000 */
[----:B------:R-:W-:Y:S01]  /*13b20*/  FSEL R184, R184, -INF , !P6 ;  /* 0xff800000b8b87808 */ /* 0x000fe20007000000 */
[----:B------:R-:W-:Y:S01]  /*13b30*/  MUFU.TANH R153, R48 ;  /* 0x0000003000997308 */ /* 0x000fe20000002400 */
[----:B------:R-:W-:Y:S02]  /*13b40*/  FSEL R173, R173, -INF , !P6 ;  /* 0xff800000adad7808 */ /* 0x000fe40007000000 */
[-C--:B------:R-:W-:Y:S01]  /*13b50*/  ISETP.GE.AND P6, PT, R8, R63.reuse, PT ;  /* 0x0000003f0800720c */ /* 0x080fe20003fc6270 */
[----:B------:R-:W-:Y:S01]  /*13b60*/  VIADD R8, R0, 0x69 ;  /* 0x0000006900087836 */ /* 0x000fe20000000000 */
[----:B--2---:R-:W-:Y:S02]  /*13b70*/  FSEL R168, R168, -INF , !P0 ;  /* 0xff800000a8a87808 */ /* 0x004fe40004000000 */
[----:B------:R-:W-:Y:S01]  /*13b80*/  FSEL R161, R161, -INF , !P0 ;  /* 0xff800000a1a17808 */ /* 0x000fe20004000000 */
[----:B------:R-:W2:Y:S01]  /*13b90*/  MUFU.TANH R160, R50 ;  /* 0x0000003200a07308 */ /* 0x000ea20000002400 */
[----:B------:R-:W-:Y:S01]  /*13ba0*/  ISETP.GE.AND P0, PT, R4, R63, PT ;  /* 0x0000003f0400720c */ /* 0x000fe20003f06270 */
[----:B------:R-:W-:Y:S01]  /*13bb0*/  VIADD R4, R0, 0x60 ;  /* 0x0000006000047836 */ /* 0x000fe20000000000 */
[----:B-1----:R-:W-:-:S02]  /*13bc0*/  FSEL R156, R156, -INF , !P6 ;  /* 0xff8000009c9c7808 */ /* 0x002fc40007000000 */
[----:B------:R-:W-:Y:S02]  /*13bd0*/  FSEL R149, R149, -INF , !P6 ;  /* 0xff80000095957808 */ /* 0x000fe40007000000 */
[----:B------:R-:W-:Y:S01]  /*13be0*/  ISETP.GT.AND P6, PT, R236, R217, PT ;  /* 0x000000d9ec00720c */ /* 0x000fe20003fc4270 */
[----:B------:R-:W-:Y:S01]  /*13bf0*/  MUFU.TANH R151, R49 ;  /* 0x0000003100977308 */ /* 0x000fe20000002400 */
[----:B---3--:R-:W-:Y:S02]  /*13c00*/  FSEL R176, R176, -INF , !P5 ;  /* 0xff800000b0b07808 */ /* 0x008fe40006800000 */
[----:B------:R-:W-:Y:S02]  /*13c10*/  FSEL R175, R175, -INF , !P5 ;  /* 0xff800000afaf7808 */ /* 0x000fe40006800000 */
[----:B----4-:R-:W-:Y:S02]  /*13c20*/  FSEL R180, R180, -INF , !P3 ;  /* 0xff800000b4b47808 */ /* 0x010fe40005800000 */
[----:B------:R-:W-:Y:S01]  /*13c30*/  FSEL R169, R169, -INF , !P3 ;  /* 0xff800000a9a97808 */ /* 0x000fe20005800000 */
[----:B------:R-:W1:Y:S01]  /*13c40*/  MUFU.TANH R158, R51 ;  /* 0x00000033009e7308 */ /* 0x000e620000002400 */
[----:B------:R-:W-:-:S02]  /*13c50*/  FSEL R178, R178, -INF , !P1 ;  /* 0xff800000b2b27808 */ /* 0x000fc40004800000 */
[----:B------:R-:W-:Y:S02]  /*13c60*/  FSEL R167, R167, -INF , !P1 ;  /* 0xff800000a7a77808 */ /* 0x000fe40004800000 */
[-C--:B------:R-:W-:Y:S01]  /*13c70*/  ISETP.GE.AND P5, PT, R8, R63.reuse, PT ;  /* 0x0000003f0800720c */ /* 0x080fe20003fa6270 */
[----:B------:R-:W-:Y:S01]  /*13c80*/  VIADD R8, R0, 0x70 ;  /* 0x0000007000087836 */ /* 0x000fe20000000000 */
[-C--:B------:R-:W-:Y:S01]  /*13c90*/  ISETP.GE.AND P3, PT, R6, R63.reuse, PT ;  /* 0x0000003f0600720c */ /* 0x080fe20003f66270 */
[----:B------:R-:W-:Y:S01]  /*13ca0*/  MUFU.TANH R147, R29 ;  /* 0x0000001d00937308 */ /* 0x000fe20000002400 */
[----:B------:R-:W-:Y:S01]  /*13cb0*/  ISETP.GE.AND P1, PT, R4, R63, PT ;  /* 0x0000003f0400720c */ /* 0x000fe20003f26270 */
[----:B------:R-:W-:Y:S01]  /*13cc0*/  VIADD R6, R0, 0x71 ;  /* 0x0000007100067836 */ /* 0x000fe20000000000 */
[----:B------:R-:W-:Y:S01]  /*13cd0*/  FSEL R182, R182, -INF , !P4 ;  /* 0xff800000b6b67808 */ /* 0x000fe20006000000 */
[C---:B------:R-:W-:Y:S01]  /*13ce0*/  VIADD R4, R0.reuse, 0x78 ;  /* 0x0000007800047836 */ /* 0x040fe20000000000 */
[----:B------:R-:W-:Y:S01]  /*13cf0*/  FSEL R177, R177, -INF , !P4 ;  /* 0xff800000b1b17808 */ /* 0x000fe20006000000 */
[----:B------:R-:W-:Y:S01]  /*13d00*/  VIADD R0, R0, 0x79 ;  /* 0x0000007900007836 */ /* 0x000fe20000000000 */
[----:B------:R-:W-:Y:S01]  /*13d10*/  FSEL R174, R174, -INF , !P0 ;  /* 0xff800000aeae7808 */ /* 0x000fe20004000000 */
[----:B------:R-:W3:Y:S01]  /*13d20*/  MUFU.TANH R154, R31 ;  /* 0x0000001f009a7308 */ /* 0x000ee20000002400 */
[----:B------:R-:W-:-:S02]  /*13d30*/  FSEL R165, R165, -INF , !P0 ;  /* 0xff800000a5a57808 */ /* 0x000fc40004000000 */
[----:B------:R-:W-:Y:S02]  /*13d40*/  FSEL R170, R170, -INF , !P3 ;  /* 0xff800000aaaa7808 */ /* 0x000fe40005800000 */
[----:B------:R-:W-:Y:S02]  /*13d50*/  FSEL R163, R163, -INF , !P3 ;  /* 0xff800000a3a37808 */ /* 0x000fe40005800000 */
[----:B--2---:R-:W-:Y:S01]  /*13d60*/  FSEL R160, R160, -INF , !P1 ;  /* 0xff800000a0a07808 */ /* 0x004fe20004800000 */
[----:B------:R-:W2:Y:S01]  /*13d70*/  MUFU.TANH R145, R24 ;  /* 0x0000001800917308 */ /* 0x000ea20000002400 */
[----:B------:R-:W-:Y:S02]  /*13d80*/  FSEL R153, R153, -INF , !P1 ;  /* 0xff80000099997808 */ /* 0x000fe40004800000 */
[-C--:B------:R-:W-:Y:S02]  /*13d90*/  ISETP.GE.AND P4, PT, R8, R63.reuse, PT ;  /* 0x0000003f0800720c */ /* 0x080fe40003f86270 */
[----:B------:R-:W-:-:S02]  /*13da0*/  ISETP.GE.AND P3, PT, R6, R63, PT ;  /* 0x0000003f0600720c */ /* 0x000fc40003f66270 */
[-C--:B------:R-:W-:Y:S01]  /*13db0*/  ISETP.GE.AND P1, PT, R4, R63.reuse, PT ;  /* 0x0000003f0400720c */ /* 0x080fe20003f26270 */
[----:B------:R-:W4:Y:S01]  /*13dc0*/  MUFU.TANH R139, R25 ;  /* 0x00000019008b7308 */ /* 0x000f220000002400 */
[----:B------:R-:W-:Y:S02]  /*13dd0*/  ISETP.GE.AND P0, PT, R0, R63, PT ;  /* 0x0000003f0000720c */ /* 0x000fe40003f06270 */
[----:B-1----:R-:W-:Y:S02]  /*13de0*/  FSEL R158, R158, -INF , !P2 ;  /* 0xff8000009e9e7808 */ /* 0x002fe40005000000 */
[----:B------:R-:W-:Y:S02]  /*13df0*/  FSEL R151, R151, -INF , !P2 ;  /* 0xff80000097977808 */ /* 0x000fe40005000000 */
[----:B------:R-:W-:Y:S01]  /*13e00*/  ISETP.NE.AND P2, PT, R3, RZ, PT ;  /* 0x000000ff0300720c */ /* 0x000fe20003f45270 */
[----:B------:R-:W1:Y:S01]  /*13e10*/  MUFU.TANH R152, R26 ;  /* 0x0000001a00987308 */ /* 0x000e620000002400 */
[----:B---3--:R-:W-:-:S02]  /*13e20*/  FSEL R154, R154, -INF , !P5 ;  /* 0xff8000009a9a7808 */ /* 0x008fc40006800000 */
[----:B------:R-:W-:Y:S02]  /*13e30*/  FSEL R147, R147, -INF , !P5 ;  /* 0xff80000093937808 */ /* 0x000fe40006800000 */
[----:B--2---:R-:W-:-:S03]  /*13e40*/  FSEL R145, R145, -INF , !P4 ;  /* 0xff80000091917808 */ /* 0x004fc60006000000 */
[----:B------:R-:W2:Y:S01]  /*13e50*/  MUFU.TANH R150, R27 ;  /* 0x0000001b00967308 */ /* 0x000ea20000002400 */
[----:B----4-:R-:W-:-:S07]  /*13e60*/  FSEL R139, R139, -INF , !P3 ;  /* 0xff8000008b8b7808 */ /* 0x010fce0005800000 */
        /* <DEDUP_REMOVED lines=25> */
.L_x_5243:
        /* <DEDUP_REMOVED lines=20> */
[----:B------:R-:W-:Y:S01]  /*14140*/  IMAD R11, R7, R3, R0 ;  /* 0x00000003070b7224 */ /* 0x000fe200078e0200 */
[----:B------:R-:W-:Y:S01]  /*14150*/  LOP3.LUT R0, R228, R9, RZ, 0x3c, !PT ;  /* 0x00000009e4007212 */ /* 0x000fe200078e3cff */
[----:B------:R-:W-:Y:S01]  /*14160*/  IMAD R3, R10, R3, R4 ;  /* 0x000000030a037224 */ /* 0x000fe200078e0204 */
[----:B------:R-:W-:Y:S02]  /*14170*/  LOP3.LUT R4, RZ, R9, RZ, 0x33, !PT ;  /* 0x00000009ff047212 */ /* 0x000fe400078e33ff */
[C---:B------:R-:W-:Y:S02]  /*14180*/  ISETP.GT.U32.AND P0, PT, R6.reuse, R11, PT ;  /* 0x0000000b0600720c */ /* 0x040fe40003f04070 */
[----:B------:R-:W-:Y:S02]  /*14190*/  ISETP.GT.U32.AND P1, PT, R6, R3, PT ;  /* 0x000000030600720c */ /* 0x000fe40003f24070 */
[----:B------:R-:W-:-:S09]  /*141a0*/  ISETP.GE.AND P6, PT, R0, RZ, PT ;  /* 0x000000ff0000720c */ /* 0x000fd20003fc6270 */
[----:B------:R-:W-:Y:S02]  /*141b0*/  @!P0 IMAD.IADD R11, R11, 0x1, -R6 ;  /* 0x000000010b0b8824 */ /* 0x000fe400078e0a06 */
[-C--:B------:R-:W-:Y:S01]  /*141c0*/  @!P1 IADD3 R3, PT, PT, R3, -R6.reuse, RZ ;  /* 0x8000000603039210 */ /* 0x080fe20007ffe0ff */
[----:B------:R-:W-:Y:S01]  /*141d0*/  @!P0 VIADD R7, R7, 0x1 ;  /* 0x0000000107078836 */ /* 0x000fe20000000000 */
[----:B------:R-:W-:Y:S01]  /*141e0*/  ISETP.NE.AND P0, PT, R9, RZ, PT ;  /* 0x000000ff0900720c */ /* 0x000fe20003f05270 */
[----:B------:R-:W-:Y:S01]  /*141f0*/  @!P1 VIADD R10, R10, 0x1 ;  /* 0x000000010a0a9836 */ /* 0x000fe20000000000 */
[-C--:B------:R-:W-:Y:S02]  /*14200*/  ISETP.GE.U32.AND P3, PT, R11, R6.reuse, PT ;  /* 0x000000060b00720c */ /* 0x080fe40003f66070 */
[----:B------:R-:W-:-:S11]  /*14210*/  ISETP.GE.U32.AND P4, PT, R3, R6, PT ;  /* 0x000000060300720c */ /* 0x000fd60003f86070 */
        /* <DEDUP_REMOVED lines=26> */
.L_x_5244:
[----:B------:R-:W-:Y:S05]  /*143c0*/  BSYNC.RECONVERGENT B0 ;  /* 0x0000000000007941 */ /* 0x000fea0003800200 */
.L_x_5242:
[----:B------:R-:W-:Y:S01]  /*143d0*/  IMAD.SHL.U32 R3, R142, 0x8, RZ ;  /* 0x000000088e037824 */ /* 0x000fe200078e00ff */
[C---:B------:R-:W-:Y:S01]  /*143e0*/  SHF.L.U64.HI R4, R220.reuse, 0x5, R221 ;  /* 0x00000005dc047819 */ /* 0x040fe200000102dd */
[----:B------:R-:W-:Y:S02]  /*143f0*/  IMAD.SHL.U32 R7, R220, 0x20, RZ ;  /* 0x00000020dc077824 */ /* 0x000fe400078e00ff */
[----:B------:R-:W-:Y:S01]  /*14400*/  IMAD.MOV.U32 R218, RZ, RZ, R222 ;  /* 0x000000ffffda7224 */ /* 0x000fe200078e00de */
[----:B------:R-:W-:Y:S02]  /*14410*/  LOP3.LUT R9, R3, 0x1c0, RZ, 0xc0, !PT ;  /* 0x000001c003097812 */ /* 0x000fe400078ec0ff */
[----:B------:R-:W-:Y:S02]  /*14420*/  IADD3 R8, P0, PT, R7, R222, RZ ;  /* 0x000000de07087210 */ /* 0x000fe40007f1e0ff */
[----:B------:R-:W-:-:S03]  /*14430*/  LOP3.LUT R0, R9, 0x38, R142, 0xf8, !PT ;  /* 0x0000003809007812 */ /* 0x000fc600078ef88e */
[----:B------:R-:W-:Y:S01]  /*14440*/  IMAD.X R9, R4, 0x1, R219, P0 ;  /* 0x0000000104097824 */ /* 0x000fe200000e06db */
        /* <DEDUP_REMOVED lines=35> */
.L_x_5241:
[----:B------:R-:W-:Y:S05]  /*14680*/  BSYNC.RECONVERGENT B1 ;  /* 0x0000000000017941 */ /* 0x000fea0003800200 */
.L_x_5240:
        /* <DEDUP_REMOVED lines=120> */
[-C--:B------:R-:W-:Y:S01]  /*14e10*/  FFMA.FTZ R239, R66, R146.reuse, -R135 ;  /* 0x0000009242ef7223 */ /* 0x080fe20000010887 */
[----:B------:R-:W-:Y:S01]  /*14e20*/  MUFU.EX2 R55, R55 ;  /* 0x0000003700377308 */ /* 0x000fe20000000800 */
[----:B------:R-:W-:Y:S01]  /*14e30*/  FADD.FTZ R62, R62, R61 ;  /* 0x0000003d3e3e7221 */ /* 0x000fe20000010000 */
[----:B------:R-:W-:Y:S01]  /*14e40*/  FADD.FTZ R64, R64, R63 ;  /* 0x0000003f40407221 */ /* 0x000fe20000010000 */
[----:B------:R-:W-:Y:S01]  /*14e50*/  ISETP.GE.AND P0, PT, R138, R217, PT ;  /* 0x000000d98a00720c */ /* 0x000fe20003f06270 */
[----:B------:R-:W4:Y:S01]  /*14e60*/  MUFU.EX2 R54, R54 ;  /* 0x0000003600367308 */ /* 0x000f220000000800 */
[C---:B------:R-:W-:Y:S01]  /*14e70*/  HMMA.16816.F32 R96, R68.reuse, R92, RZ ;  /* 0x0000005c4460723c */ /* 0x040fe200000018ff */
[----:B------:R-:W-:Y:S01]  /*14e80*/  FADD.FTZ R57, R57, R62 ;  /* 0x0000003e39397221 */ /* 0x000fe20000010000 */
[----:B------:R-:W-:Y:S01]  /*14e90*/  FADD.FTZ R59, R59, R64 ;  /* 0x000000403b3b7221 */ /* 0x000fe20000010000 */
[----:B------:R-:W-:Y:S02]  /*14ea0*/  MUFU.EX2 R51, R51 ;  /* 0x0000003300337308 */ /* 0x000fe40000000800 */
[----:B------:R-:W-:Y:S01]  /*14eb0*/  FADD.FTZ R56, R56, R57 ;  /* 0x0000003938387221 */ /* 0x000fe20000010000 */
[----:B------:R-:W-:Y:S01]  /*14ec0*/  FADD.FTZ R58, R58, R59 ;  /* 0x0000003b3a3a7221 */ /* 0x000fe20000010000 */
[----:B------:R-:W5:Y:S01]  /*14ed0*/  MUFU.EX2 R50, R50 ;  /* 0x0000003200327308 */ /* 0x000f620000000800 */
[C---:B------:R-:W-:Y:S03]  /*14ee0*/  HMMA.16816.F32 R92, R68.reuse, R94, RZ ;  /* 0x0000005e445c723c */ /* 0x040fe600000018ff */
[----:B------:R-:W3:Y:S04]  /*14ef0*/  MUFU.EX2 R48, R48 ;  /* 0x0000003000307308 */ /* 0x000ee80000000800 */
[----:B------:R1:W-:Y:S01]  /*14f00*/  MUFU.EX2 R44, R40 ;  /* 0x00000028002c7308 */ /* 0x0003e20000000800 */
[C---:B------:R-:W-:Y:S03]  /*14f10*/  HMMA.16816.F32 R128, R68.reuse, R124, RZ ;  /* 0x0000007c4480723c */ /* 0x040fe600000018ff */
[----:B------:R2:W-:Y:S04]  /*14f20*/  MUFU.EX2 R41, R2 ;  /* 0x0000000200297308 */ /* 0x0005e80000000800 */
[----:B------:R-:W-:Y:S01]  /*14f30*/  MUFU.EX2 R45, R45 ;  /* 0x0000002d002d7308 */ /* 0x000fe20000000800 */
[----:B------:R-:W-:Y:S03]  /*14f40*/  HMMA.16816.F32 R120, R68, R116, RZ ;  /* 0x000000744478723c */ /* 0x000fe600000018ff */
[----:B------:R-:W-:Y:S01]  /*14f50*/  MUFU.EX2 R47, R47 ;  /* 0x0000002f002f7308 */ /* 0x000fe20000000800 */
[----:B-1----:R-:W-:-:S03]  /*14f60*/  FFMA.FTZ R40, R37, R146, -R144 ;  /* 0x0000009225287223 */ /* 0x002fc60000010890 */
[----:B------:R-:W1:Y:S01]  /*14f70*/  MUFU.EX2 R46, R46 ;  /* 0x0000002e002e7308 */ /* 0x000e620000000800 */
[C---:B------:R-:W-:Y:S01]  /*14f80*/  HMMA.16816.F32 R112, R68.reuse, R108, RZ ;  /* 0x0000006c4470723c */ /* 0x040fe200000018ff */
[----:B--2---:R-:W-:Y:S02]  /*14f90*/  FFMA.FTZ R2, R36, R146, -R135 ;  /* 0x0000009224027223 */ /* 0x004fe40000010887 */
[----:B------:R-:W-:Y:S01]  /*14fa0*/  MUFU.EX2 R43, R43 ;  /* 0x0000002b002b7308 */ /* 0x000fe20000000800 */
[----:B------:R-:W-:Y:S03]  /*14fb0*/  LDSM.16.MT88.4 R36, [R0+0x11000] ;  /* 0x011000000024783b */ /* 0x000fe60000004200 */
[----:B------:R-:W2:Y:S01]  /*14fc0*/  MUFU.EX2 R40, R40 ;  /* 0x0000002800287308 */ /* 0x000ea20000000800 */
[C---:B------:R-:W-:Y:S03]  /*14fd0*/  HMMA.16816.F32 R104, R68.reuse, R100, RZ ;  /* 0x000000644468723c */ /* 0x040fe600000018ff */
[----:B------:R-:W2:Y:S04]  /*14fe0*/  MUFU.EX2 R2, R2 ;  /* 0x0000000200027308 */ /* 0x000ea80000000800 */
[----:B------:R-:W-:Y:S01]  /*14ff0*/  MUFU.EX2 R155, R155 ;  /* 0x0000009b009b7308 */ /* 0x000fe20000000800 */
[C---:B------:R-:W-:Y:S03]  /*15000*/  HMMA.16816.F32 R88, R68.reuse, R84, RZ ;  /* 0x000000544458723c */ /* 0x040fe600000018ff */
[----:B------:R-:W-:Y:S04]  /*15010*/  MUFU.EX2 R159, R181 ;  /* 0x000000b5009f7308 */ /* 0x000fe80000000800 */
[----:B------:R-:W2:Y:S01]  /*15020*/  MUFU.EX2 R166, R166 ;  /* 0x000000a600a67308 */ /* 0x000ea20000000800 */
[C---:B------:R-:W-:Y:S03]  /*15030*/  HMMA.16816.F32 R80, R68.reuse, R76, RZ ;  /* 0x0000004c4450723c */ /* 0x040fe600000018ff */
[----:B------:R-:W-:Y:S04]  /*15040*/  MUFU.EX2 R161, R161 ;  /* 0x000000a100a17308 */ /* 0x000fe80000000800 */
[----:B------:R-:W-:Y:S01]  /*15050*/  MUFU.EX2 R168, R168 ;  /* 0x000000a800a87308 */ /* 0x000fe20000000800 */
[C---:B------:R-:W-:Y:S03]  /*15060*/  HMMA.16816.F32 R124, R68.reuse, R126, RZ ;  /* 0x0000007e447c723c */ /* 0x040fe600000018ff */
[----:B------:R-:W-:Y:S04]  /*15070*/  MUFU.EX2 R177, R177 ;  /* 0x000000b100b17308 */ /* 0x000fe80000000800 */
[----:B------:R-:W-:Y:S01]  /*15080*/  MUFU.EX2 R182, R182 ;  /* 0x000000b600b67308 */ /* 0x000fe20000000800 */
[C---:B------:R-:W-:Y:S03]  /*15090*/  HMMA.16816.F32 R116, R68.reuse, R118, RZ ;  /* 0x000000764474723c */ /* 0x040fe600000018ff */
[----:B------:R-:W-:Y:S05]  /*150a0*/  MUFU.EX2 R239, R239 ;  /* 0x000000ef00ef7308 */ /* 0x000fea0000000800 */
        /* <DEDUP_REMOVED lines=45> */
[----:B--2---:R-:W-:Y:S01]  /*15380*/  F2FP.F16.F32.PACK_AB R6, R40, R43 ;  /* 0x0000002b2806723e */ /* 0x004fe200000000ff */
[----:B------:R-:W-:Y:S01]  /*15390*/  FADD.FTZ R47, R47, R50 ;  /* 0x000000322f2f7221 */ /* 0x000fe20000010000 */
[----:B------:R-:W-:Y:S01]  /*153a0*/  F2FP.F16.F32.PACK_AB R7, R2, R41 ;  /* 0x000000290207723e */ /* 0x000fe200000000ff */
[----:B------:R-:W-:-:S02]  /*153b0*/  FADD.FTZ R44, R44, R45 ;  /* 0x0000002d2c2c7221 */ /* 0x000fc40000010000 */
[----:B------:R-:W-:Y:S02]  /*153c0*/  FADD.FTZ R46, R46, R47 ;  /* 0x0000002f2e2e7221 */ /* 0x000fe40000010000 */
[----:B------:R-:W-:Y:S02]  /*153d0*/  FADD.FTZ R41, R41, R44 ;  /* 0x0000002c29297221 */ /* 0x000fe40000010000 */
[C---:B----4-:R-:W-:Y:S01]  /*153e0*/  HMMA.16816.F32 R88, R4.reuse, R12, R88 ;  /* 0x0000000c0458723c */ /* 0x050fe20000001858 */
[-C--:B------:R-:W-:Y:S01]  /*153f0*/  FFMA.FTZ R12, R162, R146.reuse, -R135 ;  /* 0x00000092a20c7223 */ /* 0x080fe20000010887 */
[----:B------:R-:W-:Y:S01]  /*15400*/  FADD.FTZ R43, R43, R46 ;  /* 0x0000002e2b2b7221 */ /* 0x000fe20000010000 */
[----:B------:R2:W4:Y:S01]  /*15410*/  MUFU.EX2 R162, R164 ;  /* 0x000000a400a27308 */ /* 0x0005220000000800 */
[----:B------:R-:W-:Y:S02]  /*15420*/  FADD.FTZ R2, R2, R41 ;  /* 0x0000002902027221 */ /* 0x000fe40000010000 */
[----:B------:R-:W-:Y:S01]  /*15430*/  FADD.FTZ R40, R40, R43 ;  /* 0x0000002b28287221 */ /* 0x000fe20000010000 */
[----:B------:R3:W-:Y:S01]  /*15440*/  MUFU.EX2 R157, R12 ;  /* 0x0000000c009d7308 */ /* 0x0007e20000000800 */
[C---:B-----5:R-:W-:Y:S08]  /*15450*/  HMMA.16816.F32 R128, R4.reuse, R32, R128 ;  /* 0x000000200480723c */ /* 0x060ff00000001880 */
[----:B------:R-:W-:Y:S01]  /*15460*/  HMMA.16816.F32 R124, R4, R34, R124 ;  /* 0x00000022047c723c */ /* 0x000fe2000000187c */
[----:B------:R-:W5:Y:S01]  /*15470*/  LDSM.16.MT88.4 R32, [R141+0xd800] ;  /* 0x00d800008d20783b */ /* 0x000f620000004200 */
[-C--:B--2---:R-:W-:Y:S01]  /*15480*/  FFMA.FTZ R164, R171, R146.reuse, -R144 ;  /* 0x00000092aba47223 */ /* 0x084fe20000010890 */
[----:B------:R-:W-:-:S05]  /*15490*/  FFMA.FTZ R171, R172, R146, -R135 ;  /* 0x00000092acab7223 */ /* 0x000fca0000010887 */
[C---:B------:R-:W-:Y:S01]  /*154a0*/  HMMA.16816.F32 R84, R4.reuse, R14, R84 ;  /* 0x0000000e0454723c */ /* 0x040fe20000001854 */
[----:B---3--:R-:W2:Y:S01]  /*154b0*/  LDSM.16.MT88.4 R12, [R60+0x11800] ;  /* 0x011800003c0c783b */ /* 0x008ea20000004200 */
[----:B------:R-:W3:Y:S04]  /*154c0*/  MUFU.EX2 R164, R164 ;  /* 0x000000a400a47308 */ /* 0x000ee80000000800 */
[----:B------:R-:W-:Y:S02]  /*154d0*/  MUFU.EX2 R171, R171 ;  /* 0x000000ab00ab7308 */ /* 0x000fe40000000800 */
        /* <DEDUP_REMOVED lines=16> */
[----:B------:R-:W-:Y:S01]  /*155e0*/  HMMA.16816.F32 R68, R4, R38, R68 ;  /* 0x000000260444723c */ /* 0x000fe20000001844 */
[----:B------:R-:W-:Y:S01]  /*155f0*/  F2FP.F16.F32.PACK_AB R4, R166, R159 ;  /* 0x0000009fa604723e */ /* 0x000fe200000000ff */
[----:B------:R-:W-:Y:S01]  /*15600*/  LDSM.16.MT88.4 R36, [R42+0x12000] ;  /* 0x012000002a24783b */ /* 0x000fe20000004200 */
[----:B----4-:R-:W-:Y:S01]  /*15610*/  F2FP.F16.F32.PACK_AB R5, R162, R155 ;  /* 0x0000009ba205723e */ /* 0x010fe200000000ff */
[----:B------:R-:W-:Y:S01]  /*15620*/  FADD.FTZ R155, R155, R2 ;  /* 0x000000029b9b7221 */ /* 0x000fe20000010000 */
[----:B---3--:R-:W-:-:S02]  /*15630*/  F2FP.F16.F32.PACK_AB R6, R161, R164 ;  /* 0x000000a4a106723e */ /* 0x008fc400000000ff */
[----:B------:R-:W-:Y:S01]  /*15640*/  F2FP.F16.F32.PACK_AB R7, R168, R157 ;  /* 0x0000009da807723e */ /* 0x000fe200000000ff */
[----:B------:R-:W-:-:S04]  /*15650*/  FADD.FTZ R162, R162, R155 ;  /* 0x0000009ba2a27221 */ /* 0x000fc80000010000 */
[----:B------:R-:W-:Y:S02]  /*15660*/  FADD.FTZ R157, R157, R162 ;  /* 0x000000a29d9d7221 */ /* 0x000fe40000010000 */
[C---:B-----5:R-:W-:Y:S08]  /*15670*/  HMMA.16816.F32 R128, R4.reuse, R32, R128 ;  /* 0x000000200480723c */ /* 0x060ff00000001880 */
[C---:B------:R-:W-:Y:S01]  /*15680*/  HMMA.16816.F32 R124, R4.reuse, R34, R124 ;  /* 0x00000022047c723c */ /* 0x040fe2000000187c */
[----:B------:R-:W3:Y:S07]  /*15690*/  LDSM.16.MT88.4 R32, [R0+0x11800] ;  /* 0x011800000020783b */ /* 0x000eee0000004200 */
        /* <DEDUP_REMOVED lines=9> */
[C---:B------:R-:W-:Y:S01]  /*15730*/  HMMA.16816.F32 R80, R4.reuse, R8, R80 ;  /* 0x000000080450723c */ /* 0x040fe20000001850 */
[----:B------:R4:W5:Y:S04]  /*15740*/  MUFU.EX2 R175, R179 ;  /* 0x000000b300af7308 */ /* 0x0009680000000800 */
[----:B------:R-:W5:Y:S01]  /*15750*/  MUFU.EX2 R184, R184 ;  /* 0x000000b800b87308 */ /* 0x000f620000000800 */
[----:B--2---:R-:W2:Y:S02]  /*15760*/  LDSM.16.MT88.4 R12, [R141+0x12000] ;  /* 0x012000008d0c783b */ /* 0x004ea40000004200 */
[----:B------:R-:W-:Y:S02]  /*15770*/  HMMA.16816.F32 R76, R4, R10, R76 ;  /* 0x0000000a044c723c */ /* 0x000fe4000000184c */
[----:B------:R-:W2:Y:S01]  /*15780*/  LDSM.16.MT88.4 R8, [R60+0x12000] ;  /* 0x012000003c08783b */ /* 0x000ea20000004200 */
[----:B----4-:R-:W-:-:S05]  /*15790*/  FFMA.FTZ R179, R178, R146, -R135 ;  /* 0x00000092b2b37223 */ /* 0x010fca0000010887 */
[C---:B------:R-:W-:Y:S01]  /*157a0*/  HMMA.16816.F32 R96, R4.reuse, R16, R96 ;  /* 0x000000100460723c */ /* 0x040fe20000001860 */
[----:B------:R-:W-:Y:S07]  /*157b0*/  MUFU.EX2 R179, R179 ;  /* 0x000000b300b37308 */ /* 0x000fee0000000800 */
        /* <DEDUP_REMOVED lines=21> */
[----:B------:R-:W-:Y:S01]  /*15910*/  HMMA.16816.F32 R88, R4, R8, R88 ;  /* 0x000000080458723c */ /* 0x000fe20000001858 */
        /* <DEDUP_REMOVED lines=182> */
.L_x_5252:
        /* <DEDUP_REMOVED lines=78> */
.L_x_5247:
[----:B------:R-:W-:Y:S05]  /*16960*/  BSYNC.RECONVERGENT B0 ;  /* 0x0000000000007941 */ /* 0x000fea0003800200 */
.L_x_5246:
[----:B------:R-:W1:Y:S01]  /*16970*/  S2UR UR7, SR_CgaCtaId ;  /* 0x00000000000779c3 */ /* 0x000e620000008800 */
[C---:B------:R-:W-:Y:S01]  /*16980*/  SHF.L.U32 R140, R142.reuse, 0x3, RZ ;  /* 0x000000038e8c7819 */ /* 0x040fe200000006ff */
[----:B------:R-:W-:Y:S01]  /*16990*/  UMOV UR9, 0x400 ;  /* 0x0000040000097882 */ /* 0x000fe20000000000 */
[----:B------:R-:W-:Y:S01]  /*169a0*/  LOP3.LUT R2, R142, 0x38, RZ, 0xc0, !PT ;  /* 0x000000388e027812 */ /* 0x000fe200078ec0ff */
[----:B------:R-:W-:Y:S01]  /*169b0*/  BSSY.RECONVERGENT B1, `(.L_x_5248) ;  /* 0x00001fe000017945 */ /* 0x000fe20003800200 */
[C---:B------:R-:W-:Y:S02]  /*169c0*/  LOP3.LUT R7, R140.reuse, 0x1c0, RZ, 0xc0, !PT ;  /* 0x000001c08c077812 */ /* 0x040fe400078ec0ff */
[----:B------:R-:W-:Y:S02]  /*169d0*/  LOP3.LUT R215, R140, 0x38, RZ, 0xc0, !PT ;  /* 0x000000388cd77812 */ /* 0x000fe400078ec0ff */
[----:B------:R-:W-:Y:S02]  /*169e0*/  SHF.L.U32 R218, R142, 0x6, RZ ;  /* 0x000000068eda7819 */ /* 0x000fe400000006ff */
[----:B------:R-:W-:Y:S02]  /*169f0*/  LOP3.LUT R7, R215, R7, R2, 0x1e, !PT ;  /* 0x00000007d7077212 */ /* 0x000fe400078e1e02 */
[----:B------:R-:W-:Y:S02]  /*16a00*/  LOP3.LUT R5, R218, 0x200, RZ, 0xc0, !PT ;  /* 0x00000200da057812 */ /* 0x000fe400078ec0ff */
[----:B------:R-:W-:Y:S02]  /*16a10*/  SHF.L.U32 R2, R142, 0x5, RZ ;  /* 0x000000058e027819 */ /* 0x000fe400000006ff */
[----:B------:R-:W-:Y:S02]  /*16a20*/  LOP3.LUT R4, R140, 0x1e00, RZ, 0xc0, !PT ;  /* 0x00001e008c047812 */ /* 0x000fe400078ec0ff */
[----:B------:R-:W-:Y:S02]  /*16a30*/  LOP3.LUT R2, R5, 0x7c00, R2, 0xf8, !PT ;  /* 0x00007c0005027812 */ /* 0x000fe400078ef802 */
[----:B------:R-:W-:Y:S02]  /*16a40*/  LOP3.LUT R5, R7, R4, RZ, 0xfc, !PT ;  /* 0x0000000407057212 */ /* 0x000fe400078efcff */
[----:B------:R-:W-:Y:S01]  /*16a50*/  IADD3 R8, P0, PT, R237, R224, RZ ;  /* 0x000000e0ed087210 */ /* 0x000fe20007f1e0ff */
[----:B-1----:R-:W-:Y:S01]  /*16a60*/  ULEA UR6, UR7, UR9, 0x18 ;  /* 0x0000000907067291 */ /* 0x002fe2000f8ec0ff */
[----:B------:R-:W-:Y:S02]  /*16a70*/  SHF.R.U32.HI R214, RZ, 0x1, R142 ;  /* 0x00000001ffd67819 */ /* 0x000fe4000001168e */
[----:B------:R-:W-:Y:S02]  /*16a80*/  IADD3.X R9, PT, PT, R238, R225, RZ, P0, !PT ;  /* 0x000000e1ee097210 */ /* 0x000fe400007fe4ff */
[-C--:B------:R-:W-:Y:S02]  /*16a90*/  IADD3 R6, P0, PT, R8, R237.reuse, RZ ;  /* 0x000000ed08067210 */ /* 0x080fe40007f1e0ff */
[----:B------:R-:W-:Y:S02]  /*16aa0*/  LEA R243, R5, UR6, 0x1 ;  /* 0x0000000605f37c11 */ /* 0x000fe4000f8e08ff */
[-C--:B------:R-:W-:Y:S02]  /*16ab0*/  IADD3.X R7, PT, PT, R9, R238.reuse, RZ, P0, !PT ;  /* 0x000000ee09077210 */ /* 0x080fe400007fe4ff */
[-C--:B------:R-:W-:Y:S01]  /*16ac0*/  IADD3 R10, P0, PT, R6, R237.reuse, RZ ;  /* 0x000000ed060a7210 */ /* 0x080fe20007f1e0ff */
[----:B------:R-:W-:Y:S01]  /*16ad0*/  @!PT LDS RZ, [RZ] ;  /* 0x00000000fffff984 */ /* 0x000fe20000000800 */
[----:B------:R-:W-:Y:S01]  /*16ae0*/  @!PT LDS RZ, [RZ] ;  /* 0x00000000fffff984 */ /* 0x000fe20000000800 */
[----:B------:R-:W-:Y:S01]  /*16af0*/  @!PT LDS RZ, [RZ] ;  /* 0x00000000fffff984 */ /* 0x000fe20000000800 */
[----:B------:R-:W-:Y:S01]  /*16b00*/  LDGSTS.E.BYPASS.LTC128B.128 [R243+0xc000], desc[UR4][R224.64] ;  /* 0x0c000000e0f37fae */ /* 0x000fe2000b981a04 */
[----:B------:R-:W-:Y:S02]  /*16b10*/  LOP3.LUT R3, R214, 0x8, RZ, 0xc0, !PT ;  /* 0x00000008d6037812 */ /* 0x000fe400078ec0ff */
[-C--:B------:R-:W-:Y:S02]  /*16b20*/  IADD3.X R11, PT, PT, R7, R238.reuse, RZ, P0, !PT ;  /* 0x000000ee070b7210 */ /* 0x080fe400007fe4ff */
[----:B------:R-:W-:Y:S02]  /*16b30*/  IADD3 R12, P0, PT, R10, R237, RZ ;  /* 0x000000ed0a0c7210 */ /* 0x000fe40007f1e0ff */
[----:B------:R-:W-:Y:S01]  /*16b40*/  LOP3.LUT R4, R3, 0x1c0, R218, 0xf8, !PT ;  /* 0x000001c003047812 */ /* 0x000fe200078ef8da */
[----:B------:R-:W-:Y:S01]  /*16b50*/  LDGSTS.E.BYPASS.LTC128B.128 [R243+0x10000], desc[UR4][R224.64+0x80] ;  /* 0x10000080e0f37fae */ /* 0x000fe2000b981a04 */
[-C--:B------:R-:W-:Y:S02]  /*16b60*/  IADD3.X R13, PT, PT, R11, R238.reuse, RZ, P0, !PT ;  /* 0x000000ee0b0d7210 */ /* 0x080fe400007fe4ff */
[----:B------:R-:W-:Y:S02]  /*16b70*/  LOP3.LUT R215, R4, R215, RZ, 0x3c, !PT ;  /* 0x000000d704d77212 */ /* 0x000fe400078e3cff */
[----:B------:R-:W-:Y:S02]  /*16b80*/  IADD3 R4, P0, PT, R12, R237, RZ ;  /* 0x000000ed0c047210 */ /* 0x000fe40007f1e0ff */
[----:B------:R-:W-:Y:S01]  /*16b90*/  LOP3.LUT R2, R2, R215, RZ, 0xfc, !PT ;  /* 0x000000d702027212 */ /* 0x000fe200078efcff */
[----:B------:R-:W-:Y:S01]  /*16ba0*/  LDGSTS.E.BYPASS.LTC128B.128 [R243+0xc800], desc[UR4][R8.64] ;  /* 0x0c80000008f37fae */ /* 0x000fe2000b981a04 */
[-C--:B------:R-:W-:Y:S02]  /*16bb0*/  IADD3.X R5, PT, PT, R13, R238.reuse, RZ, P0, !PT ;  /* 0x000000ee0d057210 */ /* 0x080fe400007fe4ff */
[-C--:B------:R-:W-:Y:S02]  /*16bc0*/  IADD3 R14, P0, PT, R4, R237.reuse, RZ ;  /* 0x000000ed040e7210 */ /* 0x080fe40007f1e0ff */
[----:B------:R-:W-:Y:S02]  /*16bd0*/  LEA R185, R2, UR6, 0x1 ;  /* 0x0000000602b97c11 */ /* 0x000fe4000f8e08ff */
[-C--:B------:R-:W-:Y:S01]  /*16be0*/  IADD3.X R15, PT, PT, R5, R238.reuse, RZ, P0, !PT ;  /* 0x000000ee050f7210 */ /* 0x080fe200007fe4ff */
[----:B------:R-:W-:Y:S01]  /*16bf0*/  LDGSTS.E.BYPASS.LTC128B.128 [R243+0x10800], desc[UR4][R8.64+0x80] ;  /* 0x1080008008f37fae */ /* 0x000fe2000b981a04 */
[----:B------:R-:W-:Y:S02]  /*16c00*/  IADD3 R20, P0, PT, R14, R237, RZ ;  /* 0x000000ed0e147210 */ /* 0x000fe40007f1e0ff */
[C---:B------:R-:W-:Y:S02]  /*16c10*/  LOP3.LUT P2, RZ, R142.reuse, 0x4, RZ, 0xc0, !PT ;  /* 0x000000048eff7812 */ /* 0x040fe4000784c0ff */
[----:B------:R-:W-:Y:S02]  /*16c20*/  IADD3.X R21, PT, PT, R15, R238, RZ, P0, !PT ;  /* 0x000000ee0f157210 */ /* 0x000fe400007fe4ff */
[----:B------:R-:W-:Y:S01]  /*16c30*/  LOP3.LUT P0, RZ, R142, 0x2, RZ, 0xc0, !PT ;  /* 0x000000028eff7812 */ /* 0x000fe2000780c0ff */
[----:B------:R-:W-:Y:S01]  /*16c40*/  LDGSTS.E.BYPASS.LTC128B.128 [R243+0xd000], desc[UR4][R6.64] ;  /* 0x0d00000006f37fae */ /* 0x000fe2000b981a04 */
[----:B------:R-:W-:Y:S02]  /*16c50*/  SEL R2, R143, 0xffffffc0, !P2 ;  /* 0xffffffc08f027807 */ /* 0x000fe40005000000 */
[----:B------:R-:W-:Y:S02]  /*16c60*/  SEL R216, R212, 0xffffffe0, !P0 ;  /* 0xffffffe0d4d87807 */ /* 0x000fe40004000000 */
[-C--:B------:R-:W-:Y:S02]  /*16c70*/  IADD3 R205, PT, PT, R2, R185.reuse, RZ ;  /* 0x000000b902cd7210 */ /* 0x080fe40007ffe0ff */
[C---:B------:R-:W-:Y:S01]  /*16c80*/  IADD3 R3, PT, PT, R213.reuse, R216, RZ ;  /* 0x000000d8d5037210 */ /* 0x040fe20007ffe0ff */
[----:B------:R-:W-:Y:S01]  /*16c90*/  LDGSTS.E.BYPASS.LTC128B.128 [R243+0x11000], desc[UR4][R6.64+0x80] ;  /* 0x1100008006f37fae */ /* 0x000fe2000b981a04 */
[C---:B------:R-:W-:Y:S02]  /*16ca0*/  IADD3 R134, PT, PT, R216.reuse, R185, RZ ;  /* 0x000000b9d8867210 */ /* 0x040fe40007ffe0ff */
[----:B------:R-:W-:Y:S02]  /*16cb0*/  IADD3 R135, PT, PT, R213, R2, RZ ;  /* 0x00000002d5877210 */ /* 0x000fe40007ffe0ff */
[C---:B------:R-:W-:Y:S02]  /*16cc0*/  IADD3 R204, PT, PT, R216.reuse, R205, RZ ;  /* 0x000000cdd8cc7210 */ /* 0x040fe40007ffe0ff */
[----:B------:R-:W-:Y:S01]  /*16cd0*/  IADD3 R2, PT, PT, R216, R135, RZ ;  /* 0x00000087d8027210 */ /* 0x000fe20007ffe0ff */
[----:B------:R-:W-:Y:S01]  /*16ce0*/  LDGSTS.E.BYPASS.LTC128B.128 [R243+0xd800], desc[UR4][R10.64] ;  /* 0x0d8000000af37fae */ /* 0x000fe2000b981a04 */
[----:B------:R-:W-:Y:S04]  /*16cf0*/  IADD3 R236, PT, PT, R236, -0x1, RZ ;  /* 0xffffffffecec7810 */ /* 0x000fe80007ffe0ff */
[----:B------:R-:W-:Y:S03]  /*16d00*/  ISETP.GT.AND P0, PT, R236, R217, PT ;  /* 0x000000d9ec00720c */ /* 0x000fe60003f04270 */
[----:B------:R1:W-:Y:S08]  /*16d10*/  LDGSTS.E.BYPASS.LTC128B.128 [R243+0x11800], desc[UR4][R10.64+0x80] ;  /* 0x118000800af37fae */ /* 0x0003f0000b981a04 */
        /* <DEDUP_REMOVED lines=9> */
[----:B-1----:R-:W2:Y:S08]  /*16db0*/  LDSM.16.M88.4 R8, [R213+0x4000] ;  /* 0x00400000d508783b */ /* 0x002eb00000000200 */
[----:B------:R-:W3:Y:S08]  /*16dc0*/  LDSM.16.M88.4 R16, [R213+0x4800] ;  /* 0x00480000d510783b */ /* 0x000ef00000000200 */
[----:B------:R-:W4:Y:S08]  /*16dd0*/  LDSM.16.M88.4 R24, [R213+0x5000] ;  /* 0x00500000d518783b */ /* 0x000f300000000200 */
[----:B------:R-:W0:Y:S08]  /*16de0*/  LDGDEPBAR ;  /* 0x00000000000079af */ /* 0x000e300000000000 */
[----:B------:R-:W1:Y:S08]  /*16df0*/  LDSM.16.M88.4 R32, [R213+0x5800] ;  /* 0x00580000d520783b */ /* 0x000e700000000200 */
[----:B------:R-:W5:Y:S01]  /*16e00*/  LDSM.16.M88.4 R40, [R213+0x6000] ;  /* 0x00600000d528783b */ /* 0x000f620000000200 */
[C---:B--2---:R-:W-:Y:S07]  /*16e10*/  HMMA.16816.F32 R4, R64.reuse, R8, RZ ;  /* 0x000000084004723c */ /* 0x044fee00000018ff */
[----:B------:R-:W2:Y:S01]  /*16e20*/  LDSM.16.M88.4 R48, [R213+0x6800] ;  /* 0x00680000d530783b */ /* 0x000ea20000000200 */
[C---:B------:R-:W-:Y:S07]  /*16e30*/  HMMA.16816.F32 R8, R64.reuse, R10, RZ ;  /* 0x0000000a4008723c */ /* 0x040fee00000018ff */
[----:B------:R-:W2:Y:S01]  /*16e40*/  LDSM.16.M88.4 R56, [R213+0x7000] ;  /* 0x00700000d538783b */ /* 0x000ea20000000200 */
[C---:B---3--:R-:W-:Y:S07]  /*16e50*/  HMMA.16816.F32 R12, R64.reuse, R16, RZ ;  /* 0x00000010400c723c */ /* 0x048fee00000018ff */
[----:B------:R-:W3:Y:S01]  /*16e60*/  LDSM.16.M88.4 R136, [R213+0x7800] ;  /* 0x00780000d588783b */ /* 0x000ee20000000200 */
[C---:B------:R-:W-:Y:S07]  /*16e70*/  HMMA.16816.F32 R16, R64.reuse, R18, RZ ;  /* 0x000000124010723c */ /* 0x040fee00000018ff */
[----:B------:R-:W-:Y:S01]  /*16e80*/  LDSM.16.M88.4 R144, [R134] ;  /* 0x000000008690783b */ /* 0x000fe20000000200 */
[C---:B----4-:R-:W-:Y:S07]  /*16e90*/  HMMA.16816.F32 R20, R64.reuse, R24, RZ ;  /* 0x000000184014723c */ /* 0x050fee00000018ff */
[----:B------:R-:W4:Y:S01]  /*16ea0*/  LDSM.16.M88.4 R148, [R3+0x4000] ;  /* 0x004000000394783b */ /* 0x000f220000000200 */
[C---:B------:R-:W-:Y:S07]  /*16eb0*/  HMMA.16816.F32 R24, R64.reuse, R26, RZ ;  /* 0x0000001a4018723c */ /* 0x040fee00000018ff */
[----:B------:R-:W4:Y:S01]  /*16ec0*/  LDSM.16.M88.4 R152, [R3+0x4800] ;  /* 0x004800000398783b */ /* 0x000f220000000200 */
[C---:B-1----:R-:W-:Y:S07]  /*16ed0*/  HMMA.16816.F32 R28, R64.reuse, R32, RZ ;  /* 0x00000020401c723c */ /* 0x042fee00000018ff */
[----:B------:R-:W1:Y:S01]  /*16ee0*/  LDSM.16.M88.4 R156, [R3+0x5000] ;  /* 0x00500000039c783b */ /* 0x000e620000000200 */
[C---:B------:R-:W-:Y:S07]  /*16ef0*/  HMMA.16816.F32 R32, R64.reuse, R34, RZ ;  /* 0x000000224020723c */ /* 0x040fee00000018ff */
[----:B------:R-:W-:Y:S01]  /*16f00*/  LDSM.16.M88.4 R160, [R3+0x6800] ;  /* 0x0068000003a0783b */ /* 0x000fe20000000200 */
[C---:B-----5:R-:W-:Y:S07]  /*16f10*/  HMMA.16816.F32 R36, R64.reuse, R40, RZ ;  /* 0x000000284024723c */ /* 0x060fee00000018ff */
[----:B------:R-:W-:Y:S01]  /*16f20*/  LDSM.16.M88.4 R164, [R3+0x7000] ;  /* 0x0070000003a4783b */ /* 0x000fe20000000200 */
[C---:B------:R-:W-:Y:S07]  /*16f30*/  HMMA.16816.F32 R40, R64.reuse, R42, RZ ;  /* 0x0000002a4028723c */ /* 0x040fee00000018ff */
[----:B------:R-:W-:Y:S01]  /*16f40*/  LDSM.16.M88.4 R168, [R205] ;  /* 0x00000000cda8783b */ /* 0x000fe20000000200 */
[C---:B--2---:R-:W-:Y:S07]  /*16f50*/  HMMA.16816.F32 R44, R64.reuse, R48, RZ ;  /* 0x00000030402c723c */ /* 0x044fee00000018ff */
[----:B------:R-:W-:Y:S01]  /*16f60*/  LDSM.16.M88.4 R172, [R135+0x4000] ;  /* 0x0040000087ac783b */ /* 0x000fe20000000200 */
[C---:B------:R-:W-:Y:S07]  /*16f70*/  HMMA.16816.F32 R48, R64.reuse, R50, RZ ;  /* 0x000000324030723c */ /* 0x040fee00000018ff */
[----:B------:R-:W-:Y:S01]  /*16f80*/  LDSM.16.M88.4 R176, [R135+0x4800] ;  /* 0x0048000087b0783b */ /* 0x000fe20000000200 */
[C---:B------:R-:W-:Y:S07]  /*16f90*/  HMMA.16816.F32 R52, R64.reuse, R56, RZ ;  /* 0x000000384034723c */ /* 0x040fee00000018ff */
[----:B------:R-:W-:Y:S01]  /*16fa0*/  LDSM.16.M88.4 R180, [R135+0x5000] ;  /* 0x0050000087b4783b */ /* 0x000fe20000000200 */
[C---:B------:R-:W-:Y:S07]  /*16fb0*/  HMMA.16816.F32 R56, R64.reuse, R58, RZ ;  /* 0x0000003a4038723c */ /* 0x040fee00000018ff */
[----:B------:R-:W2:Y:S01]  /*16fc0*/  LD.E R223, desc[UR4][R132.64+0x18c] ;  /* 0x00018c0484df7980 */ /* 0x000ea2000c101900 */
[C---:B---3--:R-:W-:Y:S03]  /*16fd0*/  HMMA.16816.F32 R60, R64.reuse, R136, RZ ;  /* 0x00000088403c723c */ /* 0x048fe600000018ff */
[----:B------:R-:W-:Y:S05]  /*16fe0*/  LDSM.16.M88.4 R188, [R135+0x9800] ;  /* 0x0098000087bc783b */ /* 0x000fea0000000200 */
[----:B------:R-:W-:Y:S03]  /*16ff0*/  HMMA.16816.F32 R64, R64, R138, RZ ;  /* 0x0000008a4040723c */ /* 0x000fe600000018ff */
[----:B------:R-:W3:Y:S05]  /*17000*/  LDSM.16.M88.4 R136, [R3+0x5800] ;  /* 0x005800000388783b */ /* 0x000eea0000000200 */
[C---:B----4-:R-:W-:Y:S03]  /*17010*/  HMMA.16816.F32 R4, R144.reuse, R148, R4 ;  /* 0x000000949004723c */ /* 0x050fe60000001804 */
[----:B------:R-:W-:Y:S05]  /*17020*/  LDSM.16.M88.4 R192, [R135+0xa000] ;  /* 0x00a0000087c0783b */ /* 0x000fea0000000200 */
[C---:B------:R-:W-:Y:S03]  /*17030*/  HMMA.16816.F32 R8, R144.reuse, R150, R8 ;  /* 0x000000969008723c */ /* 0x040fe60000001808 */
[----:B------:R-:W4:Y:S05]  /*17040*/  LDSM.16.M88.4 R148, [R3+0x6000] ;  /* 0x006000000394783b */ /* 0x000f2a0000000200 */
[C---:B------:R-:W-:Y:S03]  /*17050*/  HMMA.16816.F32 R12, R144.reuse, R152, R12 ;  /* 0x00000098900c723c */ /* 0x040fe6000000180c */
[----:B------:R-:W-:Y:S05]  /*17060*/  LDSM.16.M88.4 R196, [R135+0xa800] ;  /* 0x00a8000087c4783b */ /* 0x000fea0000000200 */
[C---:B------:R-:W-:Y:S03]  /*17070*/  HMMA.16816.F32 R16, R144.reuse, R154, R16 ;  /* 0x0000009a9010723c */ /* 0x040fe60000001810 */
[----:B------:R-:W5:Y:S05]  /*17080*/  LDSM.16.M88.4 R152, [R3+0x7800] ;  /* 0x007800000398783b */ /* 0x000f6a0000000200 */
[C---:B-1----:R-:W-:Y:S03]  /*17090*/  HMMA.16816.F32 R20, R144.reuse, R156, R20 ;  /* 0x0000009c9014723c */ /* 0x042fe60000001814 */
[----:B------:R-:W-:Y:S05]  /*170a0*/  LDSM.16.M88.4 R200, [R135+0xb000] ;  /* 0x00b0000087c8783b */ /* 0x000fea0000000200 */
[C---:B------:R-:W-:Y:S03]  /*170b0*/  HMMA.16816.F32 R24, R144.reuse, R158, R24 ;  /* 0x0000009e9018723c */ /* 0x040fe60000001818 */
[----:B------:R-:W1:Y:S05]  /*170c0*/  LDSM.16.M88.4 R156, [R135+0x5800] ;  /* 0x00580000879c783b */ /* 0x000e6a0000000200 */
[C---:B---3--:R-:W-:Y:S03]  /*170d0*/  HMMA.16816.F32 R28, R144.reuse, R136, R28 ;  /* 0x00000088901c723c */ /* 0x048fe6000000181c */
[----:B------:R-:W-:Y:S05]  /*170e0*/  LDSM.16.M88.4 R208, [R2+0x8000] ;  /* 0x0080000002d0783b */ /* 0x000fea0000000200 */
[C---:B------:R-:W-:Y:S03]  /*170f0*/  HMMA.16816.F32 R32, R144.reuse, R138, R32 ;  /* 0x0000008a9020723c */ /* 0x040fe60000001820 */
[----:B------:R-:W3:Y:S05]  /*17100*/  LDSM.16.M88.4 R136, [R135+0x6000] ;  /* 0x006000008788783b */ /* 0x000eea0000000200 */
        /* <DEDUP_REMOVED lines=9> */
[C---:B-----5:R-:W-:Y:S08]  /*171a0*/  HMMA.16816.F32 R60, R144.reuse, R152, R60 ;  /* 0x00000098903c723c */ /* 0x060ff0000000183c */
[----:B------:R-:W-:Y:S01]  /*171b0*/  HMMA.16816.F32 R64, R144, R154, R64 ;  /* 0x0000009a9040723c */ /* 0x000fe20000001840 */
[----:B------:R-:W5:Y:S07]  /*171c0*/  LDSM.16.M88.4 R144, [R135+0x7000] ;  /* 0x007000008790783b */ /* 0x000f6e0000000200 */
[C---:B------:R-:W-:Y:S01]  /*171d0*/  HMMA.16816.F32 R4, R168.reuse, R172, R4 ;  /* 0x000000aca804723c */ /* 0x040fe20000001804 */
[----:B------:R-:W5:Y:S07]  /*171e0*/  LDSM.16.M88.4 R152, [R135+0x7800] ;  /* 0x007800008798783b */ /* 0x000f6e0000000200 */
        /* <DEDUP_REMOVED lines=22> */
[----:B------:R-:W5:Y:S07]  /*17350*/  LDSM.16.M88.4 R152, [R2+0x7800] ;  /* 0x007800000298783b */ /* 0x000f6e0000000200 */
        /* <DEDUP_REMOVED lines=23> */
[C---:B-----5:R-:W-:Y:S08]  /*174d0*/  HMMA.16816.F32 R60, R136.reuse, R152, R60 ;  /* 0x00000098883c723c */ /* 0x060ff0000000183c */
[----:B------:R-:W-:Y:S01]  /*174e0*/  HMMA.16816.F32 R64, R136, R154, R64 ;  /* 0x0000009a8840723c */ /* 0x000fe20000001840 */
[----:B------:R-:W-:Y:S07]  /*174f0*/  LDSM.16.M88.4 R136, [R134+0x2000] ;  /* 0x002000008688783b */ /* 0x000fee0000000200 */
[C---:B-1----:R-:W-:Y:S01]  /*17500*/  HMMA.16816.F32 R4, R156.reuse, R160, R4 ;  /* 0x000000a09c04723c */ /* 0x042fe20000001804 */
[----:B------:R-:W1:Y:S07]  /*17510*/  LDSM.16.M88.4 R152, [R3+0x8000] ;  /* 0x008000000398783b */ /* 0x000e6e0000000200 */
[C---:B------:R-:W-:Y:S01]  /*17520*/  HMMA.16816.F32 R8, R156.reuse, R162, R8 ;  /* 0x000000a29c08723c */ /* 0x040fe20000001808 */
[----:B------:R-:W5:Y:S07]  /*17530*/  LDSM.16.M88.4 R160, [R3+0x8800] ;  /* 0x0088000003a0783b */ /* 0x000f6e0000000200 */
[C---:B--2---:R-:W-:Y:S08]  /*17540*/  HMMA.16816.F32 R12, R156.reuse, R164, R12 ;  /* 0x000000a49c0c723c */ /* 0x044ff0000000180c */
[C---:B------:R-:W-:Y:S01]  /*17550*/  HMMA.16816.F32 R16, R156.reuse, R166, R16 ;  /* 0x000000a69c10723c */ /* 0x040fe20000001810 */
[----:B------:R-:W-:Y:S07]  /*17560*/  LDSM.16.M88.4 R164, [R3+0xa800] ;  /* 0x00a8000003a4783b */ /* 0x000fee0000000200 */
[C---:B---3--:R-:W-:Y:S08]  /*17570*/  HMMA.16816.F32 R20, R156.reuse, R148, R20 ;  /* 0x000000949c14723c */ /* 0x048ff00000001814 */
        /* <DEDUP_REMOVED lines=21> */
[----:B------:R-:W4:Y:S07]  /*176d0*/  LDSM.16.M88.4 R152, [R135+0x8800] ;  /* 0x008800008798783b */ /* 0x000f2e0000000200 */
[C---:B-----5:R-:W-:Y:S08]  /*176e0*/  HMMA.16816.F32 R12, R136.reuse, R160, R12 ;  /* 0x000000a0880c723c */ /* 0x060ff0000000180c */
[C---:B------:R-:W-:Y:S01]  /*176f0*/  HMMA.16816.F32 R16, R136.reuse, R162, R16 ;  /* 0x000000a28810723c */ /* 0x040fe20000001810 */
[----:B------:R-:W5:Y:S07]  /*17700*/  LDSM.16.M88.4 R160, [R135+0xb800] ;  /* 0x00b8000087a0783b */ /* 0x000f6e0000000200 */
        /* <DEDUP_REMOVED lines=259> */
.L_x_5251:
[----:B------:R-:W-:Y:S05]  /*18740*/  BSYNC.RECONVERGENT B0 ;  /* 0x0000000000007941 */ /* 0x000fea0003800200 */
.L_x_5250:
        /* <DEDUP_REMOVED lines=8> */
[----:B---3--:R-:W-:Y:S01]  /*187d0*/  IMAD.X R17, R2, 0x1, R219, P0 ;  /* 0x0000000102117824 */ /* 0x008fe200000e06db */
        /* <DEDUP_REMOVED lines=27> */
.L_x_5249:
[----:B------:R-:W-:Y:S05]  /*18990*/  BSYNC.RECONVERGENT B1 ;  /* 0x0000000000017941 */ /* 0x000fea0003800200 */
.L_x_5248:
        /* <DEDUP_REMOVED lines=546> */
.L_x_5245:
        /* <DEDUP_REMOVED lines=10> */
.L_x_5260:
        /* <DEDUP_REMOVED lines=134> */
[----:B------:R-:W4:Y:S04]  /*1b4c0*/  LD.E R13, desc[UR4][R132.64+0x60] ;  /* 0x00006004840d7980 */ /* 0x000f28000c101900 */
[----:B--2---:R-:W2:Y:S04]  /*1b4d0*/  LD.E R7, desc[UR4][R132.64+0xcc] ;  /* 0x0000cc0484077980 */ /* 0x004ea8000c101900 */
[----:B------:R-:W2:Y:S01]  /*1b4e0*/  LD.E.64 R36, desc[UR4][R132.64+0x78] ;  /* 0x0000780484247980 */ /* 0x000ea2000c101b00 */
[----:B---3--:R-:W-:-:S03]  /*1b4f0*/  IMAD.SHL.U32 R4, R142, 0x4, RZ ;  /* 0x000000048e047824 */ /* 0x008fc600078e00ff */
[----:B------:R3:W5:Y:S01]  /*1b500*/  LD.E.64 R2, desc[UR4][R132.64+0xa8] ;  /* 0x0000a80484027980 */ /* 0x000762000c101b00 */
[----:B----4-:R-:W-:Y:S01]  /*1b510*/  IMAD.SHL.U32 R72, R227, 0x40, RZ ;  /* 0x00000040e3487824 */ /* 0x010fe200078e00ff */
[----:B-1----:R-:W-:Y:S01]  /*1b520*/  LOP3.LUT R9, R4, 0x1f8, RZ, 0xc0, !PT ;  /* 0x000001f804097812 */ /* 0x002fe200078ec0ff */
[----:B------:R-:W-:Y:S01]  /*1b530*/  BSSY.RECONVERGENT B0, `(.L_x_5254) ;  /* 0x000003c000007945 */ /* 0x000fe20003800200 */
[----:B------:R-:W-:Y:S01]  /*1b540*/  LOP3.LUT R5, R6, 0x10, RZ, 0xc0, !PT ;  /* 0x0000001006057812 */ /* 0x000fe200078ec0ff */
[----:B------:R-:W-:Y:S01]  /*1b550*/  IMAD.IADD R69, R229, 0x1, -R72 ;  /* 0x00000001e5457824 */ /* 0x000fe200078e0a48 */
[----:B------:R-:W-:Y:S02]  /*1b560*/  LOP3.LUT R12, R9, 0x38, R214, 0x78, !PT ;  /* 0x00000038090c7812 */ /* 0x000fe400078e78d6 */
[----:B------:R-:W-:Y:S02]  /*1b570*/  LOP3.LUT R15, R140, 0x1f80, RZ, 0xc0, !PT ;  /* 0x00001f808c0f7812 */ /* 0x000fe400078ec0ff */
[----:B------:R-:W-:Y:S01]  /*1b580*/  SHF.R.U32.HI R68, RZ, 0x4, R142 ;  /* 0x00000004ff447819 */ /* 0x000fe2000001168e */
[----:B------:R-:W-:Y:S01]  /*1b590*/  IMAD R71, R12, 0x4, R5 ;  /* 0x000000040c477824 */ /* 0x000fe200078e0205 */
[----:B------:R-:W-:Y:S01]  /*1b5a0*/  BAR.SYNC.DEFER_BLOCKING 0x0 ;  /* 0x0000000000007b1d */ /* 0x000fe20000010000 */
[----:B------:R-:W-:-:S02]  /*1b5b0*/  LOP3.LUT R8, R15, 0x3c, R4, 0xf8, !PT ;  /* 0x0000003c0f087812 */ /* 0x000fc400078ef804 */
[----:B------:R-:W-:Y:S01]  /*1b5c0*/  VIADD R6, R68, 0x8 ;  /* 0x0000000844067836 */ /* 0x000fe20000000000 */
[----:B------:R-:W-:Y:S01]  /*1b5d0*/  LOP3.LUT R73, R214, 0x30, RZ, 0xc0, !PT ;  /* 0x00000030d6497812 */ /* 0x000fe200078ec0ff */
[C---:B------:R-:W-:Y:S01]  /*1b5e0*/  VIADD R4, R68.reuse, 0x10 ;  /* 0x0000001044047836 */ /* 0x040fe20000000000 */
[CC--:B------:R-:W-:Y:S01]  /*1b5f0*/  ISETP.GE.AND P1, PT, R68.reuse, R69.reuse, PT ;  /* 0x000000454400720c */ /* 0x0c0fe20003f26270 */
[----:B------:R-:W-:Y:S01]  /*1b600*/  VIADD R38, R68, 0x18 ;  /* 0x0000001844267836 */ /* 0x000fe20000000000 */
[-C--:B------:R-:W-:Y:S01]  /*1b610*/  ISETP.GE.AND P6, PT, R6, R69.reuse, PT ;  /* 0x000000450600720c */ /* 0x080fe20003fc6270 */
[----:B------:R-:W-:Y:S01]  /*1b620*/  VIADD R6, R68, 0x20 ;  /* 0x0000002044067836 */ /* 0x000fe20000000000 */
[-C--:B------:R-:W-:Y:S01]  /*1b630*/  ISETP.GE.AND P5, PT, R4, R69.reuse, PT ;  /* 0x000000450400720c */ /* 0x080fe20003fa6270 */
[----:B------:R-:W-:Y:S01]  /*1b640*/  VIADD R4, R68, 0x28 ;  /* 0x0000002844047836 */ /* 0x000fe20000000000 */
[-C--:B------:R-:W-:Y:S01]  /*1b650*/  ISETP.GE.AND P4, PT, R38, R69.reuse, PT ;  /* 0x000000452600720c */ /* 0x080fe20003f86270 */
[----:B------:R-:W-:Y:S01]  /*1b660*/  VIADD R74, R68, 0x30 ;  /* 0x00000030444a7836 */ /* 0x000fe20000000000 */
[----:B------:R-:W-:-:S02]  /*1b670*/  ISETP.GE.AND P3, PT, R6, R69, PT ;  /* 0x000000450600720c */ /* 0x000fc40003f66270 */
[----:B------:R-:W-:Y:S01]  /*1b680*/  ISETP.GE.AND P2, PT, R4, R69, PT ;  /* 0x000000450400720c */ /* 0x000fe20003f46270 */
        /* <DEDUP_REMOVED lines=12> */
[----:B------:R-:W-:-:S04]  /*1b750*/  IMAD R10, R10, UR8, R231 ;  /* 0x000000080a0a7c24 */ /* 0x000fc8000f8e02e7 */
[----:B------:R-:W-:Y:S02]  /*1b760*/  IMAD R10, R10, R13, R230 ;  /* 0x0000000d0a0a7224 */ /* 0x000fe400078e02e6 */
[----:B------:R3:W1:Y:S02]  /*1b770*/  LDS.128 R12, [R71+UR6+0x6800] ;  /* 0x00680006470c7984 */ /* 0x0006640008000c00 */
[----:B------:R-:W-:-:S04]  /*1b780*/  IMAD R70, R11, R10, R72 ;  /* 0x0000000a0b467224 */ /* 0x000fc800078e0248 */
[----:B--2---:R-:W-:-:S05]  /*1b790*/  IMAD R5, R70, R7, RZ ;  /* 0x0000000746057224 */ /* 0x004fca00078e02ff */
[----:B------:R-:W-:Y:S02]  /*1b7a0*/  IADD3 R7, P0, PT, R8, R5, RZ ;  /* 0x0000000508077210 */ /* 0x000fe40007f1e0ff */
[----:B------:R3:W2:Y:S02]  /*1b7b0*/  LDS.128 R8, [R71+UR6+0x7000] ;  /* 0x0070000647087984 */ /* 0x0006a40008000c00 */
[----:B------:R-:W-:Y:S02]  /*1b7c0*/  LEA.HI.X.SX32 R5, R5, RZ, 0x1, P0 ;  /* 0x000000ff05057211 */ /* 0x000fe400000f0eff */
[----:B------:R-:W-:-:S04]  /*1b7d0*/  LEA R76, P0, R7, R36, 0x2 ;  /* 0x00000024074c7211 */ /* 0x000fc800078010ff */
[----:B------:R-:W-:Y:S02]  /*1b7e0*/  LEA.HI.X R77, R7, R37, R5, 0x2, P0 ;  /* 0x00000025074d7211 */ /* 0x000fe400000f1405 */
[----:B------:R3:W1:Y:S01]  /*1b7f0*/  LDS.128 R36, [R71+UR6+0x3800] ;  /* 0x0038000647247984 */ /* 0x0006620008000c00 */
[----:B------:R-:W-:Y:S02]  /*1b800*/  LOP3.LUT P0, RZ, R142, 0x3, RZ, 0xc0, !PT ;  /* 0x000000038eff7812 */ /* 0x000fe4000780c0ff */
[----:B------:R-:W-:Y:S01]  /*1b810*/  SHF.R.U32.HI R142, RZ, 0x2, R142 ;  /* 0x00000002ff8e7819 */ /* 0x000fe2000001168e */
[----:B------:R3:W1:Y:S03]  /*1b820*/  LDS.128 R4, [R71+UR6+0x7800] ;  /* 0x0078000647047984 */ /* 0x0006660008000c00 */
[----:B------:R-:W-:-:S07]  /*1b830*/  LOP3.LUT R73, R73, 0x7, R142, 0xf8, !PT ;  /* 0x0000000749497812 */ /* 0x000fce00078ef88e */
[----:B----4-:R-:W-:Y:S05]  /*1b840*/  @P0 BRA `(.L_x_5255) ;  /* 0x0000000000280947 */ /* 0x010fea0003800000 */
[----:B---3--:R-:W-:Y:S01]  /*1b850*/  IADD3 R71, P0, PT, R70, R73, RZ ;  /* 0x0000004946477210 */ /* 0x008fe20007f1e0ff */
        /* <DEDUP_REMOVED lines=9> */
.L_x_5255:
[----:B------:R-:W-:Y:S05]  /*1b8f0*/  BSYNC.RECONVERGENT B0 ;  /* 0x0000000000007941 */ /* 0x000fea0003800200 */
.L_x_5254:
[----:B------:R-:W-:Y:S01]  /*1b900*/  VIADD R68, R68, 0x38 ;  /* 0x0000003844447836 */ /* 0x000fe20000000000 */
[----:B------:R-:W-:Y:S01]  /*1b910*/  ISETP.GE.AND P0, PT, R74, R69, PT ;  /* 0x000000454a00720c */ /* 0x000fe20003f06270 */
[----:B-1----:R-:W-:Y:S01]  /*1b920*/  @!P1 ST.E.128 desc[UR4][R76.64], R64 ;  /* 0x000000404c009985 */ /* 0x002fe2000c101d04 */
[----:B------:R-:W-:-:S03]  /*1b930*/  IMAD.MOV.U32 R227, RZ, RZ, 0x0 ;  /* 0x00000000ffe37424 */ /* 0x000fc600078e00ff */
        /* <DEDUP_REMOVED lines=13> */
[----:B--2---:R3:W-:Y:S02]  /*1ba10*/  @!P0 ST.E.128 desc[UR4][R76.64+0x6100], R8 ;  /* 0x006100084c008985 */ /* 0x0047e4000c101d04 */
[----:B---345:R-:W-:Y:S05]  /*1ba20*/  @P1 RET.REL.NODEC R226 `(_ZN5flash24flash_fwd_splitkv_kernelI23Flash_fwd_kernel_traitsILi128ELi64ELi128ELi4ELb0ELb0EN7cutlass6half_tE19Flash_kernel_traitsILi128ELi64ELi128ELi4ES3_EELb0ELb0ELb0ELb0ELb1ELb1ELb1ELb1EEEvNS_16Flash_fwd_paramsE) ;  /* 0xfffffe44e2741950 */ /* 0x038fea0003c3ffff */
[----:B------:R-:W-:Y:S01]  /*1ba30*/  MOV R227, 0x0 ;  /* 0x0000000000e37802 */ /* 0x000fe20000000f00 */
[----:B------:R-:W-:Y:S04]  /*1ba40*/  ST.E.128 desc[UR4][R76.64+0x7000], R36 ;  /* 0x007000244c007985 */ /* 0x000fe8000c101d04 */
[----:B------:R1:W-:Y:S02]  /*1ba50*/  ST.E.128 desc[UR4][R76.64+0x7100], R4 ;  /* 0x007100044c007985 */ /* 0x0003e4000c101d04 */
[----:B-1----:R-:W-:Y:S05]  /*1ba60*/  RET.REL.NODEC R226 `(_ZN5flash24flash_fwd_splitkv_kernelI23Flash_fwd_kernel_traitsILi128ELi64ELi128ELi4ELb0ELb0EN7cutlass6half_tE19Flash_kernel_traitsILi128ELi64ELi128ELi4ES3_EELb0ELb0ELb0ELb0ELb1ELb1ELb1ELb1EEEvNS_16Flash_fwd_paramsE) ;  /* 0xfffffe44e2647950 */ /* 0x002fea0003c3ffff */
.L_x_5253:
[----:B------:R-:W-:Y:S01]  /*1ba70*/  MOV R5, 0x2 ;  /* 0x0000000200057802 */ /* 0x000fe20000000f00 */
[----:B------:R-:W-:Y:S01]  /*1ba80*/  IMAD.MOV.U32 R4, RZ, RZ, -0x1 ;  /* 0xffffffffff047424 */ /* 0x000fe200078e00ff */
[----:B------:R-:W-:-:S07]  /*1ba90*/  MOV R0, 0x1f ;  /* 0x0000001f00007802 */ /* 0x000fce0000000f00 */
[----:B-1---5:R-:W-:Y:S05]  /*1baa0*/  WARPSYNC.COLLECTIVE R4, `(.L_x_5256) ;  /* 0x0000000004087348 */ /* 0x022fea0003c00000 */
[----:B------:R2:W3:Y:S02]  /*1bab0*/  SHFL.BFLY P0, R9, R241, R5, R0 ;  /* 0x0c000005f1097389 */ /* 0x0004e40000000000 */
[----:B-123-5:R-:W-:Y:S05]  /*1bac0*/  ENDCOLLECTIVE ;  /* 0x000000000000791b */ /* 0x02efea0003800000 */
.L_x_5256:
[----:B------:R-:W-:Y:S02]  /*1bad0*/  MOV R6, R9 ;  /* 0x0000000900067202 */ /* 0x000fe40000000f00 */
[----:B------:R-:W-:-:S03]  /*1bae0*/  MOV R5, 0x1 ;  /* 0x0000000100057802 */ /* 0x000fc60000000f00 */
[----:B------:R-:W-:-:S04]  /*1baf0*/  FADD.FTZ R7, R6, R241 ;  /* 0x000000f106077221 */ /* 0x000fc80000010000 */
[----:B------:R-:W-:-:S07]  /*1bb00*/  IMAD.MOV.U32 R241, RZ, RZ, R7 ;  /* 0x000000fffff17224 */ /* 0x000fce00078e0007 */
[----:B------:R-:W-:Y:S05]  /*1bb10*/  WARPSYNC.COLLECTIVE R4, `(.L_x_5257) ;  /* 0x0000000004087348 */ /* 0x000fea0003c00000 */
[----:B------:R1:W2:Y:S02]  /*1bb20*/  SHFL.BFLY P0, R9, R241, R5, R0 ;  /* 0x0c000005f1097389 */ /* 0x0002a40000000000 */
[----:B-12---:R-:W-:Y:S05]  /*1bb30*/  ENDCOLLECTIVE ;  /* 0x000000000000791b */ /* 0x006fea0003800000 */
.L_x_5257:
[----:B------:R-:W-:Y:S01]  /*1bb40*/  MOV R241, R239 ;  /* 0x000000ef00f17202 */ /* 0x000fe20000000f00 */
[----:B------:R-:W-:Y:S01]  /*1bb50*/  IMAD.MOV.U32 R6, RZ, RZ, R9 ;  /* 0x000000ffff067224 */ /* 0x000fe200078e0009 */
[----:B------:R-:W-:-:S03]  /*1bb60*/  MOV R5, 0x2 ;  /* 0x0000000200057802 */ /* 0x000fc60000000f00 */
[----:B------:R-:W-:-:S07]  /*1bb70*/  FADD.FTZ R12, R7, R6 ;  /* 0x00000006070c7221 */ /* 0x000fce0000010000 */
[----:B------:R-:W-:Y:S05]  /*1bb80*/  WARPSYNC.COLLECTIVE R4, `(.L_x_5258) ;  /* 0x0000000004087348 */ /* 0x000fea0003c00000 */
[----:B------:R1:W2:Y:S02]  /*1bb90*/  SHFL.BFLY P0, R9, R241, R5, R0 ;  /* 0x0c000005f1097389 */ /* 0x0002a40000000000 */
[----:B-12---:R-:W-:Y:S05]  /*1bba0*/  ENDCOLLECTIVE ;  /* 0x000000000000791b */ /* 0x006fea0003800000 */
.L_x_5258:
[----:B------:R-:W-:Y:S01]  /*1bbb0*/  FADD.FTZ R8, R9, R239 ;  /* 0x000000ef09087221 */ /* 0x000fe20000010000 */
[----:B------:R-:W-:-:S03]  /*1bbc0*/  MOV R5, 0x1 ;  /* 0x0000000100057802 */ /* 0x000fc60000000f00 */
[----:B------:R-:W-:-:S07]  /*1bbd0*/  IMAD.MOV.U32 R241, RZ, RZ, R8 ;  /* 0x000000fffff17224 */ /* 0x000fce00078e0008 */
[----:B------:R-:W-:Y:S05]  /*1bbe0*/  WARPSYNC.COLLECTIVE R4, `(.L_x_5259) ;  /* 0x0000000004087348 */ /* 0x000fea0003c00000 */
[----:B------:R1:W2:Y:S02]  /*1bbf0*/  SHFL.BFLY P0, R9, R241, R5, R0 ;  /* 0x0c000005f1097389 */ /* 0x0002a40000000000 */
[----:B-12---:R-:W-:Y:S05]  /*1bc00*/  ENDCOLLECTIVE ;  /* 0x000000000000791b */ /* 0x006fea0003800000 */
.L_x_5259:
[----:B------:R-:W-:Y:S01]  /*1bc10*/  MOV R13, R9 ;  /* 0x00000009000d7202 */ /* 0x000fe20000000f00 */
[----:B------:R-:W-:Y:S06]  /*1bc20*/  BRA `(.L_x_5260) ;  /* 0xfffffff0000c7947 */ /* 0x000fec000383ffff */
.L_x_5261:
        /* <DEDUP_REMOVED lines=13> */
.L_x_14927:


//--------------------- .text._ZN5flash24flash_fwd_splitkv_kernelI23Flash_fwd_kernel_traitsILi128ELi64ELi128ELi4ELb0ELb0EN7cutlass6half_tE19Flash_kernel_traitsILi128ELi64ELi128ELi4ES3_EELb0ELb0ELb1ELb0ELb0ELb0ELb1ELb1EEEvNS_16Flash_fwd_paramsE --------------------------
	.section	.text._ZN5flash24flash_fwd_splitkv_kernelI23Flash_fwd_kernel_traitsILi128ELi64ELi128ELi4ELb0ELb0EN7cutlass6half_tE19Flash_kernel_traitsILi128ELi64ELi128ELi4ES3_EELb0ELb0ELb1ELb0ELb0ELb0ELb1ELb1EEEvNS_16Flash_fwd_paramsE,"ax",@progbits
	.align	128
        .global         _ZN5flash24flash_fwd_splitkv_kernelI23Flash_fwd_kernel_traitsILi128ELi64ELi128ELi4ELb0ELb0EN7cutlass6half_tE19Flash_kernel_traitsILi128ELi64ELi128ELi4ES3_EELb0ELb0ELb1ELb0ELb0ELb0ELb1ELb1EEEvNS_16Flash_fwd_paramsE
        .type           _ZN5flash24flash_fwd_splitkv_kernelI23Flash_fwd_kernel_traitsILi128ELi64ELi128ELi4ELb0ELb0EN7cutlass6half_tE19Flash_kernel_traitsILi128ELi64ELi128ELi4ES3_EELb0ELb0ELb1ELb0ELb0ELb0ELb1ELb1EEEvNS_16Flash_fwd_paramsE,@function
        .size           _ZN5flash24flash_fwd_splitkv_kernelI23Flash_fwd_kernel_traitsILi128ELi64ELi128ELi4ELb0ELb0EN7cutlass6half_tE19Flash_kernel_traitsILi128ELi64ELi128ELi4ES3_EELb0ELb0ELb1ELb0ELb0ELb0ELb1ELb1EEEvNS_16Flash_fwd_paramsE,(.L_x_14928 - _ZN5flash24flash_fwd_splitkv_kernelI23Flash_fwd_kernel_traitsILi128ELi64ELi128ELi4ELb0ELb0EN7cutlass6half_tE19Flash_kernel_traitsILi128ELi64ELi128ELi4ES3_EELb0ELb0ELb1ELb0ELb0ELb0ELb1ELb1EEEvNS_16Flash_fwd_paramsE)
        .other          _ZN5flash24flash_fwd_splitkv_kernelI23Flash_fwd_kernel_traitsILi128ELi64ELi128ELi4ELb0ELb0EN7cutlass6half_tE19Flash_kernel_traitsILi128ELi64ELi128ELi4ES3_EELb0ELb0ELb1ELb0ELb0ELb0ELb1ELb1EEEvNS_16Flash_fwd_paramsE,@"STO_CUDA_ENTRY STV_DEFAULT"
_ZN5flash24flash_fwd_splitkv_kernelI23Flash_fwd_kernel_traitsILi128ELi64ELi128ELi4ELb0ELb0EN7cutlass6half_tE19Flash_kernel_traitsILi128ELi64ELi128ELi4ES3_EELb0ELb0ELb1ELb0ELb0ELb0ELb1ELb1EEEvNS_16Flash_fwd_paramsE:
.text._ZN5flash24flash_fwd_splitkv_kernelI23Flash_fwd_kernel_traitsILi128ELi64ELi128ELi4ELb0ELb0EN7cutlass6half_tE19Flash_kernel_traitsILi128ELi64ELi128ELi4ES3_EELb0ELb0ELb1ELb0ELb0ELb0ELb1ELb1EEEvNS_16Flash_fwd_paramsE:
        /* <DEDUP_REMOVED lines=16> */
[----:B------:R-:W-:Y:S02]  /*0100*/  IMAD.HI.U32 R7, R5, R7, R4 ;  /* 0x0000000705077227 */ /* 0x000fe400078e0004 */
[----:B------:R-:W1:Y:S04]  /*0110*/  LDC R4, c[0x0][0x374] ;  /* 0x0000dd00ff047b82 */ /* 0x000e680000000800 */
        /* <DEDUP_REMOVED lines=11> */
[----:B------:R-:W-:Y:S05]  /*01d0*/  CALL.REL.NOINC `($_ZN5flash24flash_fwd_splitkv_kernelI23Flash_fwd_kernel_traitsILi128ELi64ELi128ELi4ELb0ELb0EN7cutlass6half_tE19Flash_kernel_traitsILi128ELi64ELi128ELi4ES3_EELb0ELb0ELb1ELb0ELb0ELb0ELb1ELb1EEEvNS_16Flash_fwd_paramsE$_ZN5flash30compute_attn_1rowblock_splitkvI23Flash_fwd_kernel_traitsILi128ELi64ELi128ELi4ELb0ELb0EN7cutlass6half_tE19Flash_kernel_traitsILi128ELi64ELi128ELi4ES3_EELb0ELb0ELb1ELb0ELb0ELb0ELb1ELb1ENS_16Flash_fwd_paramsEEEvRKT8_iiiii) ;  /* 0x0000000000087944 */ /* 0x000fea0003c00000 */
[----:B------:R-:W-:Y:S05]  /*01e0*/  BSYNC.RECONVERGENT B4 ;  /* 0x0000000000047941 */ /* 0x000fea0003800200 */
.L_x_5262:
[----:B------:R-:W-:Y:S05]  /*01f0*/  EXIT ;  /* 0x000000000000794d */ /* 0x000fea0003800000 */
        .type           $_ZN5flash24flash_fwd_splitkv_kernelI23Flash_fwd_kernel_traitsILi128ELi64ELi128ELi4ELb0ELb0EN7cutlass6half_tE19Flash_kernel_traitsILi128ELi64ELi128ELi4ES3_EELb0ELb0ELb1ELb0ELb0ELb0ELb1ELb1EEEvNS_16Flash_fwd_paramsE$_ZN5flash30compute_attn_1rowblock_splitkvI23Flash_fwd_kernel_traitsILi128ELi64ELi128ELi4ELb0ELb0EN7cutlass6half_tE19Flash_kernel_traitsILi128ELi64ELi128ELi4ES3_EELb0ELb0ELb1ELb0ELb0ELb0ELb1ELb1ENS_16Flash_fwd_paramsEEEvRKT8_iiiii,@function
        .size           $_ZN5flash24flash_fwd_splitkv_kernelI23Flash_fwd_kernel_traitsILi128ELi64ELi128ELi4ELb0ELb0EN7cutlass6half_tE19Flash_kernel_traitsILi128ELi64ELi128ELi4ES3_EELb0ELb0ELb1ELb0ELb0ELb0ELb1ELb1EEEvNS_16Flash_fwd_paramsE$_ZN5flash30compute_attn_1rowblock_splitkvI23Flash_fwd_kernel_traitsILi128ELi64ELi128ELi4ELb0ELb0EN7cutlass6half_tE19Flash_kernel_traitsILi128ELi64ELi128ELi4ES3_EELb0ELb0ELb1ELb0ELb0ELb0ELb1ELb1ENS_16Flash_fwd_paramsEEEvRKT8_iiiii,(.L_x_14928 - $_ZN5flash24flash_fwd_splitkv_kernelI23Flash_fwd_kernel_traitsILi128ELi64ELi128ELi4ELb0ELb0EN7cutlass6half_tE19Flash_kernel_traitsILi128ELi64ELi128ELi4ES3_EELb0ELb0ELb1ELb0ELb0ELb0ELb1ELb1EEEvNS_16Flash_fwd_paramsE$_ZN5flash30compute_attn_1rowblock_splitkvI23Flash_fwd_kernel_traitsILi128ELi64ELi128ELi4ELb0ELb0EN7cutlass6half_tE19Flash_kernel_traitsILi128ELi64ELi128ELi4ES3_EELb0ELb0ELb1ELb0ELb0ELb0ELb1ELb1ENS_16Flash_fwd_paramsEEEvRKT8_iiiii)
$_ZN5flash24flash_fwd_splitkv_kernelI23Flash_fwd_kernel_traitsILi128ELi64ELi128ELi4ELb0ELb0EN7cutlass6half_tE19Flash_kernel_traitsILi128ELi64ELi128ELi4ES3_EELb0ELb0ELb1ELb0ELb0ELb0ELb1ELb1EEEvNS_16Flash_fwd_paramsE$_ZN5flash30compute_attn_1rowblock_splitkvI23Flash_fwd_kernel_traitsILi128ELi64ELi128ELi4ELb0ELb0EN7cutlass6half_tE19Flash_kernel_traitsILi128ELi64ELi128ELi4ES3_EELb0ELb0ELb1ELb0ELb0ELb0ELb1ELb1ENS_16Flash_fwd_paramsEEEvRKT8_iiiii:
        /* <DEDUP_REMOVED lines=38> */
.L_x_5264:
[----:B------:R-:W-:Y:S05]  /*0460*/  BSYNC.RECONVERGENT B0 ;  /* 0x0000000000007941 */ /* 0x000fea0003800200 */
.L_x_5263:
[----:B------:R-:W-:Y:S04]  /*0470*/  BSSY.RECONVERGENT B0, `(.L_x_5265) ;  /* 0x0000007000007945 */ /* 0x000fe80003800200 */
[----:B------:R-:W-:Y:S05]  /*0480*/  @!P3 BRA `(.L_x_5266) ;  /* 0x000000000014b947 */ /* 0x000fea0003800000 */
[----:B------:R-:W3:Y:S02]  /*0490*/  LD.E.U8 R6, desc[UR4][R132.64+0x1b2] ;  /* 0x0001b20484067980 */ /* 0x000ee4000c101100 */
[----:B---3--:R-:W-:-:S13]  /*04a0*/  ISETP.NE.AND P1, PT, R6, RZ, PT ;  /* 0x000000ff0600720c */ /* 0x008fda0003f25270 */
[----:B------:R-:W3:Y:S02]  /*04b0*/  @P1 LD.E R6, desc[UR4][R10.64+0x4] ;  /* 0x000004040a061980 */ /* 0x000ee4000c101900 */
[----:B---3-5:R-:W-:-:S06]  /*04c0*/  @P1 IADD3 R71, PT, PT, R6, -R17, RZ ;  /* 0x8000001106471210 */ /* 0x028fcc0007ffe0ff */
[----:B------:R3:W5:Y:S02]  /*04d0*/  @!P1 LD.E R71, desc[UR4][R10.64] ;  /* 0x000000040a479980 */ /* 0x000764000c101900 */
.L_x_5266:
[----:B------:R-:W-:Y:S05]  /*04e0*/  BSYNC.RECONVERGENT B0 ;  /* 0x0000000000007941 */ /* 0x000fea0003800200 */
.L_x_5265:
        /* <DEDUP_REMOVED lines=9> */
.L_x_5268:
[----:B------:R-:W4:Y:S01]  /*0580*/  LD.E.64 R6, desc[UR4][R132.64+0x108] ;  /* 0x0001080484067980 */ /* 0x000f22000c101b00 */
[----:B------:R-:W-:Y:S01]  /*0590*/  BSSY.RECONVERGENT B0, `(.L_x_5270) ;  /* 0x0000006000007945 */ /* 0x000fe20003800200 */
[----:B----4-:R-:W-:Y:S01]  /*05a0*/  ISETP.NE.U32.AND P0, PT, R6, RZ, PT ;  /* 0x000000ff0600720c */ /* 0x010fe20003f05070 */
[----:B------:R-:W-:-:S03]  /*05b0*/  IMAD.MOV.U32 R6, RZ, RZ, RZ ;  /* 0x000000ffff067224 */ /* 0x000fc600078e00ff */
[----:B------:R-:W-:-:S13]  /*05c0*/  ISETP.NE.AND.EX P0, PT, R7, RZ, PT, P0 ;  /* 0x000000ff0700720c */ /* 0x000fda0003f05300 */
[----:B------:R-:W-:Y:S05]  /*05d0*/  @!P0 BRA `(.L_x_5271) ;  /* 0x0000000000048947 */ /* 0x000fea0003800000 */
[----:B------:R4:W5:Y:S02]  /*05e0*/  LD.E R6, desc[UR4][R132.64+0xbc] ;  /* 0x0000bc0484067980 */ /* 0x000964000c101900 */
.L_x_5271:
[----:B------:R-:W-:Y:S05]  /*05f0*/  BSYNC.RECONVERGENT B0 ;  /* 0x0000000000007941 */ /* 0x000fea0003800200 */
.L_x_5270:
[----:B-----5:R-:W-:Y:S02]  /*0600*/  IADD3 R63, PT, PT, R71, R6, RZ ;  /* 0x00000006473f7210 */ /* 0x020fe40007ffe0ff */
.L_x_5269:
[----:B------:R-:W-:Y:S05]  /*0610*/  BSYNC.RECONVERGENT B1 ;  /* 0x0000000000017941 */ /* 0x000fea0003800200 */
.L_x_5267:
[----:B------:R-:W-:Y:S01]  /*0620*/  IMAD.SHL.U32 R73, R217, 0x40, RZ ;  /* 0x00000040d9497824 */ /* 0x000fe200078e00ff */
[----:B------:R-:W-:Y:S01]  /*0630*/  MOV R6, R216 ;  /* 0x000000d800067202 */ /* 0x000fe20000000f00 */
[----:B------:R-:W-:-:S03]  /*0640*/  IMAD.MOV.U32 R7, RZ, RZ, 0x0 ;  /* 0x00000000ff077424 */ /* 0x000fc600078e00ff */
[----:B------:R-:W-:-:S13]  /*0650*/  ISETP.GT.AND P0, PT, R218, R73, PT ;  /* 0x00000049da00720c */ /* 0x000fda0003f04270 */
[----:B-1234-:R-:W-:Y:S05]  /*0660*/  @!P0 RET.REL.NODEC R6 `(_ZN5flash24flash_fwd_splitkv_kernelI23Flash_fwd_kernel_traitsILi128ELi64ELi128ELi4ELb0ELb0EN7cutlass6half_tE19Flash_kernel_traitsILi128ELi64ELi128ELi4ES3_EELb0ELb0ELb1ELb0ELb0ELb0ELb1ELb1EEEvNS_16Flash_fwd_paramsE) ;  /* 0xfffffff806648950 */ /* 0x01efea0003c3ffff */
        /* <DEDUP_REMOVED lines=51> */
[C---:B------:R-:W-:Y:S01]  /*09a0*/  VIADD R12, R6.reuse, 0x8 ;  /* 0x00000008060c7836 */ /* 0x040fe20000000000 */
[----:B------:R-:W-:Y:S01]  /*09b0*/  LOP3.LUT R7, R7, 0x3c, RZ, 0xc0, !PT ;  /* 0x0000003c07077812 */ /* 0x000fe200078ec0ff */
[----:B------:R-:W-:-:S03]  /*09c0*/  VIADD R16, R6, 0x18 ;  /* 0x0000001806107836 */ /* 0x000fc60000000000 */
[C---:B------:R-:W-:Y:S02]  /*09d0*/  LOP3.LUT R15, R7.reuse, 0x1f80, R72, 0xf8, !PT ;  /* 0x00001f80070f7812 */ /* 0x040fe400078ef848 */
[C---:B------:R-:W-:Y:S02]  /*09e0*/  ISETP.NE.AND P6, PT, R7.reuse, RZ, PT ;  /* 0x000000ff0700720c */ /* 0x040fe40003fc5270 */
[CC--:B------:R-:W-:Y:S02]  /*09f0*/  ISETP.GE.AND P2, PT, R12.reuse, R13.reuse, PT ;  /* 0x0000000d0c00720c */ /* 0x0c0fe40003f46270 */
[----:B------:R-:W-:Y:S02]  /*0a00*/  ISETP.GE.OR P4, PT, R12, R13, P6 ;  /* 0x0000000d0c00720c */ /* 0x000fe40003786670 */
[----:B------:R-:W-:Y:S01]  /*0a10*/  LOP3.LUT R19, R7, 0x40, RZ, 0xfc, !PT ;  /* 0x0000004007137812 */ /* 0x000fe200078efcff */
[----:B--2---:R-:W-:-:S04]  /*0a20*/  IMAD R2, R2, UR8, R221 ;  /* 0x0000000802027c24 */ /* 0x004fc8000f8e02dd */
[----:B---3--:R-:W-:-:S04]  /*0a30*/  IMAD R2, R2, R5, R220 ;  /* 0x0000000502027224 */ /* 0x008fc800078e02dc */
[----:B------:R-:W-:Y:S02]  /*0a40*/  IMAD R3, R3, R2, R73 ;  /* 0x0000000203037224 */ /* 0x000fe400078e0249 */
[----:B------:R-:W-:Y:S02]  /*0a50*/  VIADD R2, R6, 0x10 ;  /* 0x0000001006027836 */ /* 0x000fe40000000000 */
[----:B----4-:R-:W-:-:S03]  /*0a60*/  IMAD R4, R3, R4, RZ ;  /* 0x0000000403047224 */ /* 0x010fc600078e02ff */
[----:B------:R-:W-:Y:S02]  /*0a70*/  ISETP.GE.AND P0, PT, R2, R13, PT ;  /* 0x0000000d0200720c */ /* 0x000fe40003f06270 */
        /* <DEDUP_REMOVED lines=9> */
.L_x_5274:
[----:B------:R-:W-:Y:S05]  /*0b10*/  BSYNC.RECONVERGENT B0 ;  /* 0x0000000000007941 */ /* 0x000fea0003800200 */
.L_x_5273:
        /* <DEDUP_REMOVED lines=12> */
.L_x_5276:
[----:B------:R-:W-:Y:S05]  /*0be0*/  BSYNC.RECONVERGENT B0 ;  /* 0x0000000000007941 */ /* 0x000fea0003800200 */
.L_x_5275:
        /* <DEDUP_REMOVED lines=12> */
.L_x_5278:
[----:B------:R-:W-:Y:S05]  /*0cb0*/  BSYNC.RECONVERGENT B0 ;  /* 0x0000000000007941 */ /* 0x000fea0003800200 */
.L_x_5277:
        /* <DEDUP_REMOVED lines=12> */
.L_x_5280:
[----:B------:R-:W-:Y:S05]  /*0d80*/  BSYNC.RECONVERGENT B0 ;  /* 0x0000000000007941 */ /* 0x000fea0003800200 */
.L_x_5279:
        /* <DEDUP_REMOVED lines=11> */
.L_x_5282:
[----:B------:R-:W-:Y:S05]  /*0e40*/  BSYNC.RECONVERGENT B0 ;  /* 0x0000000000007941 */ /* 0x000fea0003800200 */
.L_x_5281:
        /* <DEDUP_REMOVED lines=11> */
.L_x_5284:
[----:B------:R-:W-:Y:S05]  /*0f00*/  BSYNC.RECONVERGENT B0 ;  /* 0x0000000000007941 */ /* 0x000fea0003800200 */
.L_x_5283:
        /* <DEDUP_REMOVED lines=12> */
.L_x_5286:
[----:B------:R-:W-:Y:S05]  /*0fd0*/  BSYNC.RECONVERGENT B0 ;  /* 0x0000000000007941 */ /* 0x000fea0003800200 */
.L_x_5285:
[-C--:B------:R-:W-:Y:S01]  /*0fe0*/  ISETP.GE.AND P1, PT, R6, R13.reuse, PT ;  /* 0x0000000d0600720c */ /* 0x080fe20003f26270 */
[----:B------:R-:W-:Y:S01]  /*0ff0*/  BSSY.RECONVERGENT B0, `(.L_x_5287) ;  /* 0x000000e000007945 */ /* 0x000fe20003800200 */
[----:B------:R-:W-:Y:S02]  /*1000*/  ISETP.GE.OR P3, PT, R2, R13, P6 ;  /* 0x0000000d0200720c */ /* 0x000fe40003766670 */
[----:B------:R-:W-:Y:S02]  /*1010*/  LEA.HI.X.SX32 R3, R3, RZ, 0x1, P0 ;  /* 0x000000ff03037211 */ /* 0x000fe400000f0eff */
[----:B-----5:R-:W-:-:S04]  /*1020*/  LEA R2, P0, R17, R8, 0x2 ;  /* 0x0000000811027211 */ /* 0x020fc800078010ff */
[----:B------:R-:W-:-:S03]  /*1030*/  LEA.HI.X R3, R17, R9, R3, 0x2, P0 ;  /* 0x0000000911037211 */ /* 0x000fc600000f1403 */
        /* <DEDUP_REMOVED lines=9> */
.L_x_5288:
[----:B------:R-:W-:Y:S05]  /*10d0*/  BSYNC.RECONVERGENT B0 ;  /* 0x0000000000007941 */ /* 0x000fea0003800200 */
.L_x_5287:
        /* <DEDUP_REMOVED lines=12> */
[----:B-1----:R-:W-:Y:S01]  /*11a0*/  @!P1 IMAD.MOV.U32 R11, RZ, RZ, -0x800000 ;  /* 0xff800000ff0b9424 */ /* 0x002fe200078e00ff */
[----:B------:R-:W-:Y:S02]  /*11b0*/  @!P3 ST.E desc[UR4][R2.64+0x40], R15 ;  /* 0x0000400f0200b985 */ /* 0x000fe4000c101904 */
[----:B------:R-:W-:Y:S02]  /*11c0*/  @!P0 MOV R9, 0xff800000 ;  /* 0xff80000000098802 */ /* 0x000fe40000000f00 */
[----:B------:R-:W-:Y:S01]  /*11d0*/  @!P5 IMAD.MOV.U32 R7, RZ, RZ, -0x800000 ;  /* 0xff800000ff07d424 */ /* 0x000fe200078e00ff */
[----:B------:R-:W-:Y:S04]  /*11e0*/  @!P2 ST.E desc[UR4][R2.64+0x60], R13 ;  /* 0x0000600d0200a985 */ /* 0x000fe8000c101904 */
[----:B------:R-:W-:Y:S04]  /*11f0*/  @!P1 ST.E desc[UR4][R2.64+0x80], R11 ;  /* 0x0000800b02009985 */ /* 0x000fe8000c101904 */
[----:B------:R-:W-:Y:S04]  /*1200*/  @!P0 ST.E desc[UR4][R2.64+0xa0], R9 ;  /* 0x0000a00902008985 */ /* 0x000fe8000c101904 */
[----:B------:R2:W-:Y:S02]  /*1210*/  @!P5 ST.E desc[UR4][R2.64+0xc0], R7 ;  /* 0x0000c0070200d985 */ /* 0x0005e4000c101904 */
[----:B--234-:R-:W-:Y:S05]  /*1220*/  @P6 RET.REL.NODEC R216 `(_ZN5flash24flash_fwd_splitkv_kernelI23Flash_fwd_kernel_traitsILi128ELi64ELi128ELi4ELb0ELb0EN7cutlass6half_tE19Flash_kernel_traitsILi128ELi64ELi128ELi4ES3_EELb0ELb0ELb1ELb0ELb0ELb0ELb1ELb1EEEvNS_16Flash_fwd_paramsE) ;  /* 0xffffffecd8746950 */ /* 0x01cfea0003c3ffff */
[----:B------:R-:W-:Y:S02]  /*1230*/  MOV R5, 0xff800000 ;  /* 0xff80000000057802 */ /* 0x000fe40000000f00 */
[----:B------:R-:W-:-:S03]  /*1240*/  MOV R217, 0x0 ;  /* 0x0000000000d97802 */ /* 0x000fc60000000f00 */
[----:B------:R1:W-:Y:S02]  /*1250*/  ST.E desc[UR4][R2.64+0xe0], R5 ;  /* 0x0000e00502007985 */ /* 0x0003e4000c101904 */
[----:B-1----:R-:W-:Y:S05]  /*1260*/  RET.REL.NODEC R216 `(_ZN5flash24flash_fwd_splitkv_kernelI23Flash_fwd_kernel_traitsILi128ELi64ELi128ELi4ELb0ELb0EN7cutlass6half_tE19Flash_kernel_traitsILi128ELi64ELi128ELi4ES3_EELb0ELb0ELb1ELb0ELb0ELb0ELb1ELb1EEEvNS_16Flash_fwd_paramsE) ;  /* 0xffffffecd8647950 */ /* 0x002fea0003c3ffff */
.L_x_5272:
        /* <DEDUP_REMOVED lines=27> */
[----:B-----5:R-:W1:Y:S01]  /*1420*/  F2I.FTZ.U32.TRUNC.NTZ R11, R10 ;  /* 0x0000000a000b7305 */ /* 0x020e62000021f000 */
        /* <DEDUP_REMOVED lines=20> */
[----:B------:R-:W-:Y:S02]  /*1570*/  LEA R222, P0, R16, R224, 0x2 ;  /* 0x000000e010de7211 */ /* 0x000fe400078010ff */
[----:B------:R-:W-:Y:S02]  /*1580*/  @!P1 IADD3 R10, PT, PT, -R10, RZ, RZ ;  /* 0x000000ff0a0a9210 */ /* 0x000fe40007ffe1ff */
        /* <DEDUP_REMOVED lines=53> */
.L_x_5290:
        /* <DEDUP_REMOVED lines=30> */
[----:B------:R-:W-:-:S04]  /*1ac0*/  @P2 IADD3 R8, PT, PT, R12, R17, RZ ;  /* 0x000000110c082210 */ /* 0x000fc80007ffe0ff */
[----:B------:R-:W-:Y:S01]  /*1ad0*/  @!P2 IADD3 R23, PT, PT, R23, R2, RZ ;  /* 0x000000021717a210 */ /* 0x000fe20007ffe0ff */
[----:B----45:R-:W-:Y:S01]  /*1ae0*/  @!P2 IMAD R9, R15, R11, RZ ;  /* 0x0000000b0f09a224 */ /* 0x030fe200078e02ff */
[----:B------:R-:W-:-:S03]  /*1af0*/  @!P2 SHF.R.S32.HI R2, RZ, 0x1f, R11 ;  /* 0x0000001fff02a819 */ /* 0x000fc6000001140b */
[----:B------:R-:W-:Y:S02]  /*1b00*/  @!P1 IMAD.IADD R4, R4, 0x1, -R3 ;  /* 0x0000000104049824 */ /* 0x000fe400078e0a03 */
[C---:B------:R-:W-:Y:S02]  /*1b10*/  @!P2 IMAD R9, R14.reuse, R2, R9 ;  /* 0x000000020e09a224 */ /* 0x040fe400078e0209 */
[----:B------:R-:W-:Y:S01]  /*1b20*/  @!P2 IMAD.WIDE.U32 R14, R14, R11, R22 ;  /* 0x0000000b0e0ea225 */ /* 0x000fe200078e0016 */
[----:B------:R-:W-:Y:S02]  /*1b30*/  ISETP.GE.U32.AND P5, PT, R4, R3, PT ;  /* 0x000000030400720c */ /* 0x000fe40003fa6070 */
[----:B------:R-:W-:Y:S01]  /*1b40*/  LOP3.LUT R3, R220, R5, RZ, 0x3c, !PT ;  /* 0x00000005dc037212 */ /* 0x000fe200078e3cff */
[-C--:B------:R-:W-:Y:S01]  /*1b50*/  @P2 IMAD.WIDE.U32 R22, R208, R8.reuse, RZ ;  /* 0x00000008d0162225 */ /* 0x080fe200078e00ff */
[----:B------:R-:W-:Y:S02]  /*1b60*/  @!P2 IADD3 R9, PT, PT, R15, R9, RZ ;  /* 0x000000090f09a210 */ /* 0x000fe40007ffe0ff */
[----:B------:R-:W-:Y:S01]  /*1b70*/  ISETP.GE.AND P0, PT, R3, RZ, PT ;  /* 0x000000ff0300720c */ /* 0x000fe20003f06270 */
[----:B------:R-:W-:Y:S01]  /*1b80*/  @P2 IMAD R2, R209, R8, RZ ;  /* 0x00000008d1022224 */ /* 0x000fe200078e02ff */
[----:B------:R-:W-:-:S02]  /*1b90*/  ISETP.NE.AND P3, PT, R5, RZ, PT ;  /* 0x000000ff0500720c */ /* 0x000fc40003f65270 */
[----:B------:R-:W-:Y:S02]  /*1ba0*/  @!P2 MOV R8, R14 ;  /* 0x0000000e0008a202 */ /* 0x000fe40000000f00 */
[----:B------:R-:W-:Y:S01]  /*1bb0*/  LEA R15, R62, 0xffffff80, 0x7 ;  /* 0xffffff803e0f7811 */ /* 0x000fe200078e38ff */
        /* <DEDUP_REMOVED lines=13> */
[----:B------:R-:W-:Y:S01]  /*1c90*/  @!P3 LOP3.LUT R10, RZ, R5, RZ, 0x33, !PT ;  /* 0x00000005ff0ab212 */ /* 0x000fe200078e33ff */
[----:B------:R-:W-:Y:S01]  /*1ca0*/  @P2 IMAD.IADD R12, R12, 0x1, R17 ;  /* 0x000000010c0c2824 */ /* 0x000fe200078e0211 */
[----:B------:R-:W-:Y:S01]  /*1cb0*/  @!P2 IADD3 R17, PT, PT, R9, R2, RZ ;  /* 0x000000020911a210 */ /* 0x000fe20007ffe0ff */
[----:B------:R-:W-:Y:S01]  /*1cc0*/  @!P2 IMAD R2, R21, R11, RZ ;  /* 0x0000000b1502a224 */ /* 0x000fe200078e02ff */
[----:B------:R-:W-:Y:S02]  /*1cd0*/  @!P2 SHF.R.S32.HI R3, RZ, 0x1f, R11 ;  /* 0x0000001fff03a819 */ /* 0x000fe4000001140b */
[----:B------:R-:W-:Y:S02]  /*1ce0*/  @!P2 MOV R16, R8 ;  /* 0x000000080010a202 */ /* 0x000fe40000000f00 */
[----:B------:R-:W-:Y:S01]  /*1cf0*/  IADD3 R23, PT, PT, R23, R4, RZ ;  /* 0x0000000417177210 */ /* 0x000fe20007ffe0ff */
[----:B------:R-:W-:Y:S01]  /*1d00*/  IMAD R9, R19, R10, RZ ;  /* 0x0000000a13097224 */ /* 0x000fe200078e02ff */
[----:B------:R-:W-:Y:S01]  /*1d10*/  SHF.R.S32.HI R4, RZ, 0x1f, R10 ;  /* 0x0000001fff047819 */ /* 0x000fe2000001140a */
[----:B------:R-:W-:-:S02]  /*1d20*/  @!P2 IMAD R2, R20, R3, R2 ;  /* 0x000000031402a224 */ /* 0x000fc400078e0202 */
        /* <DEDUP_REMOVED lines=11> */
.L_x_5291:
[----:B------:R-:W-:Y:S05]  /*1de0*/  BSYNC.RECONVERGENT B0 ;  /* 0x0000000000007941 */ /* 0x000fea0003800200 */
.L_x_5289:
        /* <DEDUP_REMOVED lines=27> */
[----:B------:R-:W-:-:S04]  /*1fa0*/  LOP3.LUT R14, R64, 0x38, RZ, 0xc0, !PT ;  /* 0x00000038400e7812 */ /* 0x000fc800078ec0ff */
[----:B------:R-:W-:-:S03]  /*1fb0*/  IADD3 R28, P1, PT, R14, R18, RZ ;  /* 0x000000120e1c7210 */ /* 0x000fc60007f3e0ff */
[----:B------:R-:W-:Y:S02]  /*1fc0*/  @!P2 IMAD.IADD R19, R19, 0x1, -R2 ;  /* 0x000000011313a824 */ /* 0x000fe400078e0a02 */
[----:B------:R-:W-:-:S03]  /*1fd0*/  IMAD R18, R13, R210, RZ ;  /* 0x000000d20d127224 */ /* 0x000fc600078e02ff */
[----:B------:R-:W-:Y:S01]  /*1fe0*/  ISETP.GE.U32.AND P3, PT, R19, R2, PT ;  /* 0x000000021300720c */ /* 0x000fe20003f66070 */
[----:B------:R-:W-:Y:S01]  /*1ff0*/  IMAD.X R29, RZ, RZ, R16, P1 ;  /* 0x000000ffff1d7224 */ /* 0x000fe200008e0610 */
[----:B------:R-:W-:Y:S01]  /*2000*/  LOP3.LUT R2, R220, R5, RZ, 0x3c, !PT ;  /* 0x00000005dc027212 */ /* 0x000fe200078e3cff */
[C---:B------:R-:W-:Y:S01]  /*2010*/  IMAD R18, R15.reuse, R211, R18 ;  /* 0x000000d30f127224 */ /* 0x040fe200078e0212 */
[----:B------:R-:W-:Y:S01]  /*2020*/  @!P2 IADD3 R20, PT, PT, R20, 0x1, RZ ;  /* 0x000000011414a810 */ /* 0x000fe20007ffe0ff */
[----:B------:R-:W-:Y:S01]  /*2030*/  IMAD.WIDE.U32 R28, R15, R210, R28 ;  /* 0x000000d20f1c7225 */ /* 0x000fe200078e001c */
[----:B------:R-:W-:Y:S02]  /*2040*/  ISETP.GE.AND P1, PT, R2, RZ, PT ;  /* 0x000000ff0200720c */ /* 0x000fe40003f26270 */
[----:B------:R-:W-:-:S05]  /*2050*/  ISETP.NE.AND P2, PT, R5, RZ, PT ;  /* 0x000000ff0500720c */ /* 0x000fca0003f45270 */
[----:B------:R-:W-:-:S04]  /*2060*/  @P3 VIADD R20, R20, 0x1 ;  /* 0x0000000114143836 */ /* 0x000fc80000000000 */
[----:B------:R-:W-:-:S04]  /*2070*/  IMAD.MOV.U32 R2, RZ, RZ, R20 ;  /* 0x000000ffff027224 */ /* 0x000fc800078e0014 */
[----:B------:R-:W-:Y:S01]  /*2080*/  @!P1 IMAD.MOV R2, RZ, RZ, -R2 ;  /* 0x000000ffff029224 */ /* 0x000fe200078e0a02 */
[----:B------:R-:W-:Y:S02]  /*2090*/  @!P2 LOP3.LUT R2, RZ, R5, RZ, 0x33, !PT ;  /* 0x00000005ff02a212 */ /* 0x000fe400078e33ff */
[----:B------:R-:W-:Y:S02]  /*20a0*/  SHF.R.S32.HI R121, RZ, 0x1f, R220 ;  /* 0x0000001fff797819 */ /* 0x000fe400000114dc */
[----:B------:R-:W-:Y:S01]  /*20b0*/  LOP3.LUT R21, R64, 0x1c0, RZ, 0xc0, !PT ;  /* 0x000001c040157812 */ /* 0x000fe200078ec0ff */
[----:B------:R-:W-:Y:S01]  /*20c0*/  IMAD R5, R25, R2, RZ ;  /* 0x0000000219057224 */ /* 0x000fe200078e02ff */
[----:B------:R-:W1:Y:S02]  /*20d0*/  S2UR UR6, SR_CgaCtaId ;  /* 0x00000000000679c3 */ /* 0x000e640000008800 */
[--C-:B------:R-:W-:Y:S02]  /*20e0*/  LOP3.LUT R21, R21, 0x38, R72.reuse, 0xf8, !PT ;  /* 0x0000003815157812 */ /* 0x100fe400078ef848 */
[----:B------:R-:W-:-:S02]  /*20f0*/  SHF.R.U32.HI R124, RZ, 0x3, R72 ;  /* 0x00000003ff7c7819 */ /* 0x000fc40000011648 */
[----:B------:R-:W-:-:S03]  /*2100*/  LOP3.LUT R21, R21, 0x38, R64, 0x78, !PT ;  /* 0x0000003815157812 */ /* 0x000fc600078e7840 */
[-C--:B------:R-:W-:Y:S01]  /*2110*/  IMAD R215, R211, R124.reuse, RZ ;  /* 0x0000007cd3d77224 */ /* 0x080fe200078e02ff */
[----:B------:R-:W-:Y:S02]  /*2120*/  LOP3.LUT R64, R21, 0x1e00, R64, 0xf8, !PT ;  /* 0x00001e0015407812 */ /* 0x000fe400078ef840 */
[----:B------:R-:W-:Y:S01]  /*2130*/  MOV R125, RZ ;  /* 0x000000ff007d7202 */ /* 0x000fe20000000f00 */
[----:B------:R-:W-:Y:S01]  /*2140*/  UMOV UR7, 0x400 ;  /* 0x0000040000077882 */ /* 0x000fe20000000000 */
[----:B------:R-:W-:Y:S02]  /*2150*/  IMAD R213, R209, R124, RZ ;  /* 0x0000007cd1d57224 */ /* 0x000fe400078e02ff */
[----:B------:R-:W-:Y:S01]  /*2160*/  IMAD.SHL.U32 R61, R62, 0x80, RZ ;  /* 0x000000803e3d7824 */ /* 0x000fe200078e00ff */
[----:B-1----:R-:W-:Y:S01]  /*2170*/  ULEA UR6, UR6, UR7, 0x18 ;  /* 0x0000000706067291 */ /* 0x002fe2000f8ec0ff */
[----:B------:R-:W-:Y:S01]  /*2180*/  SHF.L.U64.HI R68, R208, 0x4, R209 ;  /* 0x00000004d0447819 */ /* 0x000fe200000102d1 */
[----:B------:R-:W-:Y:S01]  /*2190*/  IMAD.SHL.U32 R65, R210, 0x10, RZ ;  /* 0x00000010d2417824 */ /* 0x000fe200078e00ff */
[----:B------:R-:W-:-:S03]  /*21a0*/  SHF.L.U32 R67, R208, 0x4, RZ ;  /* 0x00000004d0437819 */ /* 0x000fc600000006ff */
[----:B------:R-:W-:Y:S02]  /*21b0*/  LEA R64, R64, UR6, 0x1 ;  /* 0x0000000640407c11 */ /* 0x000fe4000f8e08ff */
[----:B------:R-:W-:Y:S02]  /*21c0*/  SHF.L.U64.HI R66, R210, 0x4, R211 ;  /* 0x00000004d2427819 */ /* 0x000fe400000102d3 */
[----:B------:R-:W-:Y:S01]  /*21d0*/  IADD3 R70, PT, PT, R61, -0x80, RZ ;  /* 0xffffff803d467810 */ /* 0x000fe20007ffe0ff */
[----:B--2---:R-:W-:Y:S02]  /*21e0*/  @P0 IMAD R16, R131, R0, RZ ;  /* 0x0000000083100224 */ /* 0x004fe400078e02ff */
[-C--:B---3--:R-:W-:Y:S01]  /*21f0*/  @!P0 IMAD R13, R27, R221.reuse, RZ ;  /* 0x000000dd1b0d8224 */ /* 0x088fe200078e02ff */
[----:B------:R-:W-:Y:S01]  /*2200*/  IADD3 R27, PT, PT, R29, R18, RZ ;  /* 0x000000121d1b7210 */ /* 0x000fe20007ffe0ff */
[----:B------:R-:W-:-:S04]  /*2210*/  @!P0 IMAD.WIDE.U32 R30, R26, R221, RZ ;  /* 0x000000dd1a1e8225 */ /* 0x000fc800078e00ff */
[----:B------:R-:W-:-:S04]  /*2220*/  @P0 IMAD.WIDE.U32 R18, R130, R0, RZ ;  /* 0x0000000082120225 */ /* 0x000fc800078e00ff */
[----:B------:R-:W-:Y:S02]  /*2230*/  @!P0 IMAD.MOV.U32 R0, RZ, RZ, R30 ;  /* 0x000000ffff008224 */ /* 0x000fe400078e001e */
[----:B------:R-:W-:Y:S01]  /*2240*/  @P0 IMAD.MOV.U32 R0, RZ, RZ, R18 ;  /* 0x000000ffff000224 */ /* 0x000fe200078e0012 */
[----:B------:R-:W-:Y:S01]  /*2250*/  @!P0 IADD3 R13, PT, PT, R31, R13, RZ ;  /* 0x0000000d1f0d8210 */ /* 0x000fe20007ffe0ff */
[----:B------:R-:W-:Y:S01]  /*2260*/  IMAD.MOV.U32 R26, RZ, RZ, R28 ;  /* 0x000000ffff1a7224 */ /* 0x000fe200078e001c */
[----:B------:R-:W-:Y:S02]  /*2270*/  @P0 IADD3 R13, PT, PT, R19, R16, RZ ;  /* 0x00000010130d0210 */ /* 0x000fe40007ffe0ff */
[----:B------:R-:W-:Y:S01]  /*2280*/  IADD3 R28, P1, PT, R14, R0, RZ ;  /* 0x000000000e1c7210 */ /* 0x000fe20007f3e0ff */
[----:B------:R-:W-:Y:S01]  /*2290*/  IMAD R19, R23, R220, RZ ;  /* 0x000000dc17137224 */ /* 0x000fe200078e02ff */
[----:B------:R-:W-:-:S03]  /*22a0*/  SHF.R.S32.HI R0, RZ, 0x1f, R2 ;  /* 0x0000001fff007819 */ /* 0x000fc60000011402 */
[----:B------:R-:W-:Y:S02]  /*22b0*/  IMAD.X R29, RZ, RZ, R13, P1 ;  /* 0x000000ffff1d7224 */ /* 0x000fe400008e060d */
[----:B------:R-:W-:-:S04]  /*22c0*/  IMAD.WIDE.U32 R26, R2, R24, R26 ;  /* 0x00000018021a7225 */ /* 0x000fc800078e001a */
[----:B------:R-:W-:Y:S02]  /*22d0*/  IMAD R5, R0, R24, R5 ;  /* 0x0000001800057224 */ /* 0x000fe400078e0205 */
[----:B------:R-:W-:Y:S02]  /*22e0*/  IMAD R19, R22, R121, R19 ;  /* 0x0000007916137224 */ /* 0x000fe400078e0213 */
[----:B------:R-:W-:Y:S01]  /*22f0*/  IMAD.WIDE.U32 R28, R220, R22, R28 ;  /* 0x00000016dc1c7225 */ /* 0x000fe200078e001c */
[----:B------:R-:W-:Y:S02]  /*2300*/  IADD3 R22, P0, PT, R14, R4, RZ ;  /* 0x000000040e167210 */ /* 0x000fe40007f1e0ff */
[----:B------:R-:W-:Y:S01]  /*2310*/  SHF.R.S32.HI R4, RZ, 0x1f, R71 ;  /* 0x0000001fff047819 */ /* 0x000fe20000011447 */
[----:B------:R-:W-:Y:S02]  /*2320*/  IMAD.IADD R25, R27, 0x1, R5 ;  /* 0x000000011b197824 */ /* 0x000fe400078e0205 */
[----:B------:R-:W-:Y:S01]  /*2330*/  IMAD.MOV.U32 R24, RZ, RZ, R26 ;  /* 0x000000ffff187224 */ /* 0x000fe200078e001a */
[----:B------:R-:W-:-:S03]  /*2340*/  LEA.HI R4, R4, R71, RZ, 0x7 ;  /* 0x0000004704047211 */ /* 0x000fc600078f38ff */
[----:B------:R-:W-:Y:S01]  /*2350*/  IMAD.WIDE.U32 R20, R124, R210, R24 ;  /* 0x000000d27c147225 */ /* 0x000fe200078e0018 */
[----:B------:R-:W-:-:S03]  /*2360*/  SHF.R.S32.HI R4, RZ, 0x7, R4 ;  /* 0x00000007ff047819 */ /* 0x000fc60000011404 */
[----:B------:R-:W-:Y:S01]  /*2370*/  IMAD.X R23, RZ, RZ, R3, P0 ;  /* 0x000000ffff177224 */ /* 0x000fe200000e0603 */
[----:B------:R-:W-:Y:S02]  /*2380*/  IADD3 R215, PT, PT, R21, R215, RZ ;  /* 0x000000d715d77210 */ /* 0x000fe40007ffe0ff */
[C---:B----4-:R-:W-:Y:S02]  /*2390*/  LEA R214, P0, R20.reuse, R8, 0x1 ;  /* 0x0000000814d67211 */ /* 0x050fe400078008ff */
[----:B------:R-:W-:Y:S01]  /*23a0*/  VIMNMX R69, PT, PT, R207, R4, !PT ;  /* 0x00000004cf457248 */ /* 0x000fe20007fe0100 */
[----:B------:R-:W-:Y:S01]  /*23b0*/  IMAD.WIDE.U32 R26, R217, 0x40, R124 ;  /* 0x00000040d91a7825 */ /* 0x000fe200078e007c */
[----:B------:R-:W-:Y:S02]  /*23c0*/  LEA.HI.X R215, R20, R9, R215, 0x1, P0 ;  /* 0x0000000914d77211 */ /* 0x000fe400000f0cd7 */
[----:B------:R-:W-:Y:S01]  /*23d0*/  ISETP.GT.AND P0, PT, R62, R69, PT ;  /* 0x000000453e00720c */ /* 0x000fe20003f04270 */
[----:B------:R-:W-:Y:S01]  /*23e0*/  IMAD.MOV.U32 R18, RZ, RZ, R28 ;  /* 0x000000ffff127224 */ /* 0x000fe200078e001c */
[----:B------:R-:W-:Y:S01]  /*23f0*/  IADD3 R19, PT, PT, R29, R19, RZ ;  /* 0x000000131d137210 */ /* 0x000fe20007ffe0ff */
        /* <DEDUP_REMOVED lines=118> */
.L_x_5393:
        /* <DEDUP_REMOVED lines=19> */
.L_x_5294:
[----:B------:R-:W-:Y:S05]  /*2c90*/  BSYNC.RECONVERGENT B0 ;  /* 0x0000000000007941 */ /* 0x000fea0003800200 */
.L_x_5293:
        /* <DEDUP_REMOVED lines=12> */
.L_x_5296:
[----:B------:R-:W-:Y:S05]  /*2d60*/  BSYNC.RECONVERGENT B0 ;  /* 0x0000000000007941 */ /* 0x000fea0003800200 */
.L_x_5295:
        /* <DEDUP_REMOVED lines=12> */
.L_x_5298:
[----:B------:R-:W-:Y:S05]  /*2e30*/  BSYNC.RECONVERGENT B0 ;  /* 0x0000000000007941 */ /* 0x000fea0003800200 */
.L_x_5297:
        /* <DEDUP_REMOVED lines=17> */
.L_x_5300:
[----:B------:R-:W-:Y:S05]  /*2f50*/  BSYNC.RECONVERGENT B0 ;  /* 0x0000000000007941 */ /* 0x000fea0003800200 */
.L_x_5299:
[----:B------:R-:W-:Y:S04]  /*2f60*/  BSSY.RECONVERGENT B0, `(.L_x_5301) ;  /* 0x000000c000007945 */ /* 0x000fe80003800200 */
[----:B------:R-:W-:Y:S05]  /*2f70*/  @P3 BRA `(.L_x_5302) ;  /* 0x0000000000283947 */ /* 0x000fea0003800000 */
[----:B------:R-:W-:Y:S02]  /*2f80*/  ISETP.GE.AND P2, PT, R14, R219, PT ;  /* 0x000000db0e00720c */ /* 0x000fe40003f46270 */
[----:B----4-:R-:W-:Y:S02]  /*2f90*/  LEA R18, P1, R126, R74, 0x7 ;  /* 0x0000004a7e127211 */ /* 0x010fe400078238ff */
[----:B--23--:R-:W-:Y:S02]  /*2fa0*/  LEA R2, P3, R210, R82, 0x7 ;  /* 0x00000052d2027211 */ /* 0x00cfe400078638ff */
[----:B------:R-:W-:Y:S02]  /*2fb0*/  LEA.HI.X R19, R126, R75, R127, 0x7, P1 ;  /* 0x0000004b7e137211 */ /* 0x000fe400008f3c7f */
[----:B------:R-:W-:Y:S02]  /*2fc0*/  ISETP.GE.AND P1, PT, R9, R219, PT ;  /* 0x000000db0900720c */ /* 0x000fe40003f26270 */
[----:B------:R-:W-:Y:S03]  /*2fd0*/  LEA.HI.X R3, R210, R83, R211, 0x7, P3 ;  /* 0x00000053d2037211 */ /* 0x000fe600018f3cd3 */
[----:B-1----:R-:W2:Y:S04]  /*2fe0*/  @!P2 LD.E.128 R20, desc[UR4][R18.64] ;  /* 0x000000041214a980 */ /* 0x002ea8000c101d00 */
[----:B--2---:R1:W-:Y:S04]  /*2ff0*/  @!P2 ST.E.128 desc[UR4][R2.64], R20 ;  /* 0x000000140200a985 */ /* 0x0043e8000c101d04 */
[----:B------:R-:W2:Y:S04]  /*3000*/  @!P1 LD.E.128 R4, desc[UR4][R18.64+0x80] ;  /* 0x0000800412049980 */ /* 0x000ea8000c101d00 */
[----:B--2---:R1:W-:Y:S02]  /*3010*/  @!P1 ST.E.128 desc[UR4][R2.64+0x80], R4 ;  /* 0x0000800402009985 */ /* 0x0043e4000c101d04 */
.L_x_5302:
[----:B------:R-:W-:Y:S05]  /*3020*/  BSYNC.RECONVERGENT B0 ;  /* 0x0000000000007941 */ /* 0x000fea0003800200 */
.L_x_5301:
[C---:B------:R-:W-:Y:S01]  /*3030*/  ISETP.GE.AND P4, PT, R108.reuse, R93, PT ;  /* 0x0000005d6c00720c */ /* 0x040fe20003f86270 */
[----:B------:R-:W-:Y:S03]  /*3040*/  BSSY.RECONVERGENT B0, `(.L_x_5303) ;  /* 0x0000010000007945 */ /* 0x000fe60003800200 */
[----:B------:R-:W-:Y:S11]  /*3050*/  ISETP.GE.AND P4, PT, R108, R95, !P4 ;  /* 0x0000005f6c00720c */ /* 0x000ff60006786270 */
[----:B------:R-:W-:Y:S02]  /*3060*/  @!UPT UIADD3 URZ, UPT, UPT, URZ, URZ, URZ ;  /* 0x000000fffffff290 */ /* 0x000fe4000fffe0ff */
[----:B------:R-:W-:Y:S05]  /*3070*/  @!P4 BRA `(.L_x_5304) ;  /* 0x000000000030c947 */ /* 0x000fea0003800000 */
[-C--:B------:R-:W-:Y:S01]  /*3080*/  ISETP.GE.AND P2, PT, R14, R219.reuse, PT ;  /* 0x000000db0e00720c */ /* 0x080fe20003f46270 */
[----:B------:R-:W-:Y:S01]  /*3090*/  IMAD.WIDE.U32 R24, R126, 0xa0, R74 ;  /* 0x000000a07e187825 */ /* 0x000fe200078e004a */
[----:B------:R-:W-:Y:S03]  /*30a0*/  ISETP.GE.AND P1, PT, R9, R219, PT ;  /* 0x000000db0900720c */ /* 0x000fe60003f26270 */
[----:B-123--:R-:W-:Y:S02]  /*30b0*/  IMAD R2, R127, 0xa0, RZ ;  /* 0x000000a07f027824 */ /* 0x00efe400078e02ff */
[----:B----4-:R-:W-:Y:S03]  /*30c0*/  IMAD.WIDE.U32 R18, R210, 0xa0, R82 ;  /* 0x000000a0d2127825 */ /* 0x010fe600078e0052 */
[----:B------:R-:W-:Y:S01]  /*30d0*/  IADD3 R25, PT, PT, R25, R2, RZ ;  /* 0x0000000219197210 */ /* 0x000fe20007ffe0ff */
[----:B------:R-:W-:Y:S04]  /*30e0*/  IMAD R2, R211, 0xa0, RZ ;  /* 0x000000a0d3027824 */ /* 0x000fe800078e02ff */
[----:B------:R-:W2:Y:S01]  /*30f0*/  @!P2 LD.E.128 R20, desc[UR4][R24.64] ;  /* 0x000000041814a980 */ /* 0x000ea2000c101d00 */
[----:B------:R-:W-:Y:S05]  /*3100*/  IADD3 R19, PT, PT, R19, R2, RZ ;  /* 0x0000000213137210 */ /* 0x000fea0007ffe0ff */
[----:B--2---:R1:W-:Y:S04]  /*3110*/  @!P2 ST.E.128 desc[UR4][R18.64], R20 ;  /* 0x000000141200a985 */ /* 0x0043e8000c101d04 */
[----:B------:R-:W2:Y:S04]  /*3120*/  @!P1 LD.E.128 R4, desc[UR4][R24.64+0x80] ;  /* 0x0000800418049980 */ /* 0x000ea8000c101d00 */
[----:B--2---:R1:W-:Y:S02]  /*3130*/  @!P1 ST.E.128 desc[UR4][R18.64+0x80], R4 ;  /* 0x0000800412009985 */ /* 0x0043e4000c101d04 */
.L_x_5304:
[----:B------:R-:W-:Y:S05]  /*3140*/  BSYNC.RECONVERGENT B0 ;  /* 0x0000000000007941 */ /* 0x000fea0003800200 */
.L_x_5303:
        /* <DEDUP_REMOVED lines=18> */
.L_x_5306:
[----:B------:R-:W-:Y:S05]  /*3270*/  BSYNC.RECONVERGENT B0 ;  /* 0x0000000000007941 */ /* 0x000fea0003800200 */
.L_x_5305:
        /* <DEDUP_REMOVED lines=18> */
.L_x_5308:
[----:B------:R-:W-:Y:S05]  /*33a0*/  BSYNC.RECONVERGENT B0 ;  /* 0x0000000000007941 */ /* 0x000fea0003800200 */
.L_x_5307:
[C---:B------:R-:W-:Y:S01]  /*33b0*/  ISETP.GE.AND P5, PT, R110.reuse, R93, PT ;  /* 0x0000005d6e00720c */ /* 0x040fe20003fa6270 */
[----:B-123--:R-:W2:Y:S01]  /*33c0*/  LD.E R2, desc[UR4][R132.64+0x130] ;  /* 0x0001300484027980 */ /* 0x00eea2000c101900 */
[----:B------:R-:W-:Y:S01]  /*33d0*/  UMOV UR6, URZ ;  /* 0x000000ff00067c82 */ /* 0x000fe20008000000 */
[----:B------:R-:W-:Y:S01]  /*33e0*/  BSSY.RECONVERGENT B2, `(.L_x_5309) ;  /* 0x0000a50000027945 */ /* 0x000fe20003800200 */
[----:B------:R-:W-:Y:S01]  /*33f0*/  IADD3 R3, P1, PT, RZ, -UR6, RZ ;  /* 0x80000006ff037c10 */ /* 0x000fe2000ff3e0ff */
[----:B------:R-:W3:Y:S01]  /*3400*/  LD.E R13, desc[UR4][R132.64+0xd0] ;  /* 0x0000d004840d7980 */ /* 0x000ee2000c101900 */
[----:B------:R-:W-:Y:S01]  /*3410*/  ISETP.GE.AND P5, PT, R110, R95, !P5 ;  /* 0x0000005f6e00720c */ /* 0x000fe20006fa6270 */
[----:B------:R-:W-:Y:S02]  /*3420*/  IMAD.MOV.U32 R118, RZ, RZ, R96 ;  /* 0x000000ffff767224 */ /* 0x000fe400078e0060 */
        /* <DEDUP_REMOVED lines=20> */
.L_x_5312:
[----:B------:R-:W-:Y:S05]  /*3570*/  BSYNC.RECONVERGENT B0 ;  /* 0x0000000000007941 */ /* 0x000fea0003800200 */
.L_x_5311:
        /* <DEDUP_REMOVED lines=16> */
.L_x_5314:
[----:B------:R-:W-:Y:S05]  /*3680*/  BSYNC.RECONVERGENT B0 ;  /* 0x0000000000007941 */ /* 0x000fea0003800200 */
.L_x_5313:
        /* <DEDUP_REMOVED lines=14> */
.L_x_5316:
[----:B------:R-:W-:Y:S05]  /*3770*/  BSYNC.RECONVERGENT B0 ;  /* 0x0000000000007941 */ /* 0x000fea0003800200 */
.L_x_5315:
        /* <DEDUP_REMOVED lines=14> */
.L_x_5318:
[----:B------:R-:W-:Y:S05]  /*3860*/  BSYNC.RECONVERGENT B0 ;  /* 0x0000000000007941 */ /* 0x000fea0003800200 */
.L_x_5317:
        /* <DEDUP_REMOVED lines=12> */
.L_x_5320:
[----:B------:R-:W-:Y:S05]  /*3930*/  BSYNC.RECONVERGENT B0 ;  /* 0x0000000000007941 */ /* 0x000fea0003800200 */
.L_x_5319:
        /* <DEDUP_REMOVED lines=14> */
.L_x_5322:
[----:B------:R-:W-:Y:S05]  /*3a20*/  BSYNC.RECONVERGENT B0 ;  /* 0x0000000000007941 */ /* 0x000fea0003800200 */
.L_x_5321:
        /* <DEDUP_REMOVED lines=14> */
.L_x_5324:
[----:B------:R-:W-:Y:S05]  /*3b10*/  BSYNC.RECONVERGENT B0 ;  /* 0x0000000000007941 */ /* 0x000fea0003800200 */
.L_x_5323:
        /* <DEDUP_REMOVED lines=16> */
.L_x_5310:
        /* <DEDUP_REMOVED lines=64> */
.L_x_5330:
[----:B------:R-:W-:Y:S05]  /*4020*/  BSYNC.RECONVERGENT B0 ;  /* 0x0000000000007941 */ /* 0x000fea0003800200 */
.L_x_5329:
        /* <DEDUP_REMOVED lines=53> */
.L_x_5328:
[----:B------:R-:W-:Y:S05]  /*4380*/  BSYNC.RECONVERGENT B1 ;  /* 0x0000000000017941 */ /* 0x000fea0003800200 */
.L_x_5327:
        /* <DEDUP_REMOVED lines=67> */
.L_x_5334:
[----:B------:R-:W-:Y:S05]  /*47c0*/  BSYNC.RECONVERGENT B0 ;  /* 0x0000000000007941 */ /* 0x000fea0003800200 */
.L_x_5333:
        /* <DEDUP_REMOVED lines=53> */
.L_x_5332:
[----:B------:R-:W-:Y:S05]  /*4b20*/  BSYNC.RECONVERGENT B1 ;  /* 0x0000000000017941 */ /* 0x000fea0003800200 */
.L_x_5331:
        /* <DEDUP_REMOVED lines=66> */
.L_x_5338:
[----:B------:R-:W-:Y:S05]  /*4f50*/  BSYNC.RECONVERGENT B0 ;  /* 0x0000000000007941 */ /* 0x000fea0003800200 */
.L_x_5337:
        /* <DEDUP_REMOVED lines=51> */
.L_x_5336:
[----:B------:R-:W-:Y:S05]  /*5290*/  BSYNC.RECONVERGENT B1 ;  /* 0x0000000000017941 */ /* 0x000fea0003800200 */
.L_x_5335:
        /* <DEDUP_REMOVED lines=66> */
.L_x_5342:
[----:B------:R-:W-:Y:S05]  /*56c0*/  BSYNC.RECONVERGENT B0 ;  /* 0x0000000000007941 */ /* 0x000fea0003800200 */
.L_x_5341:
        /* <DEDUP_REMOVED lines=51> */
.L_x_5340:
[----:B------:R-:W-:Y:S05]  /*5a00*/  BSYNC.RECONVERGENT B1 ;  /* 0x0000000000017941 */ /* 0x000fea0003800200 */
.L_x_5339:
        /* <DEDUP_REMOVED lines=62> */
.L_x_5346:
[----:B------:R-:W-:Y:S05]  /*5df0*/  BSYNC.RECONVERGENT B0 ;  /* 0x0000000000007941 */ /* 0x000fea0003800200 */
.L_x_5345:
        /* <DEDUP_REMOVED lines=51> */
.L_x_5344:
[----:B------:R-:W-:Y:S05]  /*6130*/  BSYNC.RECONVERGENT B1 ;  /* 0x0000000000017941 */ /* 0x000fea0003800200 */
.L_x_5343:
        /* <DEDUP_REMOVED lines=66> */
.L_x_5350:
[----:B------:R-:W-:Y:S05]  /*6560*/  BSYNC.RECONVERGENT B0 ;  /* 0x0000000000007941 */ /* 0x000fea0003800200 */
.L_x_5349:
        /* <DEDUP_REMOVED lines=51> */
.L_x_5348:
[----:B------:R-:W-:Y:S05]  /*68a0*/  BSYNC.RECONVERGENT B1 ;  /* 0x0000000000017941 */ /* 0x000fea0003800200 */
.L_x_5347:
        /* <DEDUP_REMOVED lines=64> */
.L_x_5354:
[----:B------:R-:W-:Y:S05]  /*6cb0*/  BSYNC.RECONVERGENT B0 ;  /* 0x0000000000007941 */ /* 0x000fea0003800200 */
.L_x_5353:
        /* <DEDUP_REMOVED lines=51> */
.L_x_5352:
[----:B------:R-:W-:Y:S05]  /*6ff0*/  BSYNC.RECONVERGENT B1 ;  /* 0x0000000000017941 */ /* 0x000fea0003800200 */
.L_x_5351:
        /* <DEDUP_REMOVED lines=64> */
.L_x_5358:
[----:B------:R-:W-:Y:S05]  /*7400*/  BSYNC.RECONVERGENT B0 ;  /* 0x0000000000007941 */ /* 0x000fea0003800200 */
.L_x_5357:
        /* <DEDUP_REMOVED lines=51> */
.L_x_5356:
[----:B------:R-:W-:Y:S05]  /*7740*/  BSYNC.RECONVERGENT B1 ;  /* 0x0000000000017941 */ /* 0x000fea0003800200 */
.L_x_5355:
[----:B------:R-:W3:Y:S02]  /*7750*/  LD.E R3, desc[UR4][R132.64+0xd0] ;  /* 0x0000d00484037980 */ /* 0x000ee4000c101900 */
[----:B---3--:R-:W-:Y:S05]  /*7760*/  IMAD.U32 R3, R3, -0x40, RZ ;  /* 0xffffffc003037824 */ /* 0x008fea00078e00ff */
[C---:B------:R-:W-:Y:S02]  /*7770*/  LEA R16, P1, R3.reuse, R16, 0x1 ;  /* 0x0000001003107211 */ /* 0x040fe400078208ff */
[C---:B------:R-:W-:Y:S02]  /*7780*/  LEA R54, P0, R3.reuse, R54, 0x1 ;  /* 0x0000003603367211 */ /* 0x040fe400078008ff */
[C---:B------:R-:W-:Y:S02]  /*7790*/  LEA.HI.X.SX32 R17, R3.reuse, R17, 0x1, P1 ;  /* 0x0000001103117211 */ /* 0x040fe400008f0eff */
[----:B------:R-:W-:Y:S01]  /*77a0*/  LEA.HI.X.SX32 R55, R3, R55, 0x1, P0 ;  /* 0x0000003703377211 */ /* 0x000fe200000f0eff */
[----:B------:R-:W-:Y:S05]  /*77b0*/  BRA `(.L_x_5325) ;  /* 0x0000006000487947 */ /* 0x000fea0003800000 */
.L_x_5326:
        /* <DEDUP_REMOVED lines=99> */
.L_x_5362:
[----:B------:R-:W-:Y:S05]  /*7df0*/  BSYNC.RECONVERGENT B0 ;  /* 0x0000000000007941 */ /* 0x000fea0003800200 */
.L_x_5361:
        /* <DEDUP_REMOVED lines=92> */
.L_x_5360:
[----:B------:R-:W-:Y:S05]  /*83c0*/  BSYNC.RECONVERGENT B1 ;  /* 0x0000000000017941 */ /* 0x000fea0003800200 */
.L_x_5359:
        /* <DEDUP_REMOVED lines=101> */
.L_x_5366:
[----:B------:R-:W-:Y:S05]  /*8a20*/  BSYNC.RECONVERGENT B0 ;  /* 0x0000000000007941 */ /* 0x000fea0003800200 */
.L_x_5365:
        /* <DEDUP_REMOVED lines=92> */
.L_x_5364:
[----:B------:R-:W-:Y:S05]  /*8ff0*/  BSYNC.RECONVERGENT B1 ;  /* 0x0000000000017941 */ /* 0x000fea0003800200 */
.L_x_5363:
        /* <DEDUP_REMOVED lines=100> */
.L_x_5370:
[----:B------:R-:W-:Y:S05]  /*9640*/  BSYNC.RECONVERGENT B0 ;  /* 0x0000000000007941 */ /* 0x000fea0003800200 */
.L_x_5369:
        /* <DEDUP_REMOVED lines=92> */
.L_x_5368:
[----:B------:R-:W-:Y:S05]  /*9c10*/  BSYNC.RECONVERGENT B1 ;  /* 0x0000000000017941 */ /* 0x000fea0003800200 */
.L_x_5367:
        /* <DEDUP_REMOVED lines=100> */
.L_x_5374:
[----:B------:R-:W-:Y:S05]  /*a260*/  BSYNC.RECONVERGENT B0 ;  /* 0x0000000000007941 */ /* 0x000fea0003800200 */
.L_x_5373:
        /* <DEDUP_REMOVED lines=92> */
.L_x_5372:
[----:B------:R-:W-:Y:S05]  /*a830*/  BSYNC.RECONVERGENT B1 ;  /* 0x0000000000017941 */ /* 0x000fea0003800200 */
.L_x_5371:
        /* <DEDUP_REMOVED lines=98> */
.L_x_5378:
[----:B------:R-:W-:Y:S05]  /*ae60*/  BSYNC.RECONVERGENT B0 ;  /* 0x0000000000007941 */ /* 0x000fea0003800200 */
.L_x_5377:
        /* <DEDUP_REMOVED lines=92> */
.L_x_5376:
[----:B------:R-:W-:Y:S05]  /*b430*/  BSYNC.RECONVERGENT B1 ;  /* 0x0000000000017941 */ /* 0x000fea0003800200 */
.L_x_5375:
        /* <DEDUP_REMOVED lines=100> */
.L_x_5382:
[----:B------:R-:W-:Y:S05]  /*ba80*/  BSYNC.RECONVERGENT B0 ;  /* 0x0000000000007941 */ /* 0x000fea0003800200 */
.L_x_5381:
        /* <DEDUP_REMOVED lines=92> */
.L_x_5380:
[----:B------:R-:W-:Y:S05]  /*c050*/  BSYNC.RECONVERGENT B1 ;  /* 0x0000000000017941 */ /* 0x000fea0003800200 */
.L_x_5379:
        /* <DEDUP_REMOVED lines=101> */
.L_x_5386:
[----:B------:R-:W-:Y:S05]  /*c6b0*/  BSYNC.RECONVERGENT B0 ;  /* 0x0000000000007941 */ /* 0x000fea0003800200 */
.L_x_5385:
        /* <DEDUP_REMOVED lines=90> */
.L_x_5384:
[----:B------:R-:W-:Y:S05]  /*cc60*/  BSYNC.RECONVERGENT B1 ;  /* 0x0000000000017941 */ /* 0x000fea0003800200 */
.L_x_5383:
        /* <DEDUP_REMOVED lines=101> */
.L_x_5390:
[----:B------:R-:W-:Y:S05]  /*d2c0*/  BSYNC.RECONVERGENT B0 ;  /* 0x0000000000007941 */ /* 0x000fea0003800200 */
.L_x_5389:
        /* <DEDUP_REMOVED lines=90> */
.L_x_5388:
[----:B------:R-:W-:Y:S05]  /*d870*/  BSYNC.RECONVERGENT B1 ;  /* 0x0000000000017941 */ /* 0x000fea0003800200 */
.L_x_5387:
[----:B------:R-:W3:Y:S02]  /*d880*/  LD.E R3, desc[UR4][R132.64+0xd0] ;  /* 0x0000d00484037980 */ /* 0x000ee4000c101900 */
[----:B---3--:R-:W-:Y:S05]  /*d890*/  IMAD.U32 R3, R3, -0x40, RZ ;  /* 0xffffffc003037824 */ /* 0x008fea00078e00ff */
[C---:B------:R-:W-:Y:S02]  /*d8a0*/  LEA R78, P1, R3.reuse, R78, 0x1 ;  /* 0x0000004e034e7211 */ /* 0x040fe400078208ff */
[C---:B------:R-:W-:Y:S02]  /*d8b0*/  LEA R76, P0, R3.reuse, R76, 0x1 ;  /* 0x0000004c034c7211 */ /* 0x040fe400078008ff */
[C---:B------:R-:W-:Y:S02]  /*d8c0*/  LEA.HI.X.SX32 R79, R3.reuse, R79, 0x1, P1 ;  /* 0x0000004f034f7211 */ /* 0x040fe400008f0eff */
[----:B------:R-:W-:Y:S09]  /*d8d0*/  LEA.HI.X.SX32 R77, R3, R77, 0x1, P0 ;  /* 0x0000004d034d7211 */ /* 0x000ff200000f0eff */
.L_x_5325:
[----:B------:R-:W-:Y:S05]  /*d8e0*/  BSYNC.RECONVERGENT B2 ;  /* 0x0000000000027941 */ /* 0x000fea0003800200 */
.L_x_5309:
        /* <DEDUP_REMOVED lines=101> */
.L_x_5392:
[----:B------:R-:W-:Y:S05]  /*df40*/  BSYNC.RECONVERGENT B0 ;  /* 0x0000000000007941 */ /* 0x000fea0003800200 */
.L_x_5391:
[----:B------:R-:W-:Y:S11]  /*df50*/  ISETP.GT.AND P0, PT, R94, R69, PT ;  /* 0x000000455e00720c */ /* 0x000ff60003f04270 */
[----:B------:R-:W-:Y:S02]  /*df60*/  @!UPT UIADD3 URZ, UPT, UPT, URZ, URZ, URZ ;  /* 0x000000fffffff290 */ /* 0x000fe4000fffe0ff */
[----:B------:R-:W-:Y:S05]  /*df70*/  @P0 BRA `(.L_x_5393) ;  /* 0xffffff4800f80947 */ /* 0x000fea000383ffff */
.L_x_5292:
        /* <DEDUP_REMOVED lines=34> */
.L_x_5397:
[----:B------:R-:W-:Y:S05]  /*e1a0*/  BSYNC.RECONVERGENT B0 ;  /* 0x0000000000007941 */ /* 0x000fea0003800200 */
.L_x_5396:
        /* <DEDUP_REMOVED lines=14> */
.L_x_5399:
[----:B------:R-:W-:Y:S05]  /*e290*/  BSYNC.RECONVERGENT B0 ;  /* 0x0000000000007941 */ /* 0x000fea0003800200 */
.L_x_5398:
        /* <DEDUP_REMOVED lines=16> */
.L_x_5401:
[----:B------:R-:W-:Y:S05]  /*e3a0*/  BSYNC.RECONVERGENT B0 ;  /* 0x0000000000007941 */ /* 0x000fea0003800200 */
.L_x_5400:
        /* <DEDUP_REMOVED lines=16> */
.L_x_5395:
        /* <DEDUP_REMOVED lines=82> */
.L_x_5409:
[----:B------:R-:W-:Y:S05]  /*e9d0*/  BSYNC.RECONVERGENT B0 ;  /* 0x0000000000007941 */ /* 0x000fea0003800200 */
.L_x_5408:
[----:B-----5:R-:W-:Y:S01]  /*e9e0*/  IMAD.MOV.U32 R6, RZ, RZ, R18 ;  /* 0x000000ffff067224 */ /* 0x020fe200078e0012 */
[----:B------:R-:W-:Y:S01]  /*e9f0*/  MOV R4, R16 ;  /* 0x0000001000047202 */ /* 0x000fe20000000f00 */
[----:B------:R-:W-:Y:S01]  /*ea00*/  IMAD.MOV.U32 R7, RZ, RZ, R19 ;  /* 0x000000ffff077224 */ /* 0x000fe200078e0013 */
[----:B------:R-:W-:Y:S02]  /*ea10*/  MOV R5, R17 ;  /* 0x0000001100057202 */ /* 0x000fe40000000f00 */
.L_x_5407:
[----:B------:R-:W-:Y:S05]  /*ea20*/  BSYNC.RECONVERGENT B1 ;  /* 0x0000000000017941 */ /* 0x000fea0003800200 */
.L_x_5406:
        /* <DEDUP_REMOVED lines=48> */
.L_x_5411:
[----:B------:R-:W-:Y:S05]  /*ed30*/  BSYNC.RECONVERGENT B0 ;  /* 0x0000000000007941 */ /* 0x000fea0003800200 */
.L_x_5410:
[----:B-----5:R3:W-:Y:S02]  /*ed40*/  STS.128 [R64+0x2000], R16 ;  /* 0x0020001040007388 */ /* 0x0207e40000000c00 */
.L_x_5405:
[----:B------:R-:W-:Y:S05]  /*ed50*/  BSYNC.RECONVERGENT B2 ;  /* 0x0000000000027941 */ /* 0x000fea0003800200 */
.L_x_5404:
        /* <DEDUP_REMOVED lines=52> */
.L_x_5417:
[----:B------:R-:W-:Y:S05]  /*f0a0*/  BSYNC.RECONVERGENT B0 ;  /* 0x0000000000007941 */ /* 0x000fea0003800200 */
.L_x_5416:
[----:B-----5:R1:W-:Y:S02]  /*f0b0*/  STS.128 [R64+0x800], R16 ;  /* 0x0008001040007388 */ /* 0x0203e40000000c00 */
.L_x_5415:
[----:B------:R-:W-:Y:S05]  /*f0c0*/  BSYNC.RECONVERGENT B1 ;  /* 0x0000000000017941 */ /* 0x000fea0003800200 */
.L_x_5414:
        /* <DEDUP_REMOVED lines=45> */
.L_x_5419:
[----:B------:R-:W-:Y:S05]  /*f3a0*/  BSYNC.RECONVERGENT B0 ;  /* 0x0000000000007941 */ /* 0x000fea0003800200 */
.L_x_5418:
[----:B-----5:R3:W-:Y:S02]  /*f3b0*/  STS.128 [R64+0x2800], R16 ;  /* 0x0028001040007388 */ /* 0x0207e40000000c00 */
.L_x_5413:
[----:B------:R-:W-:Y:S05]  /*f3c0*/  BSYNC.RECONVERGENT B2 ;  /* 0x0000000000027941 */ /* 0x000fea0003800200 */
.L_x_5412:
        /* <DEDUP_REMOVED lines=52> */
.L_x_5425:
[----:B------:R-:W-:Y:S05]  /*f710*/  BSYNC.RECONVERGENT B0 ;  /* 0x0000000000007941 */ /* 0x000fea0003800200 */
.L_x_5424:
[----:B-----5:R1:W-:Y:S02]  /*f720*/  STS.128 [R64+0x1000], R16 ;  /* 0x0010001040007388 */ /* 0x0203e40000000c00 */
.L_x_5423:
[----:B------:R-:W-:Y:S05]  /*f730*/  BSYNC.RECONVERGENT B1 ;  /* 0x0000000000017941 */ /* 0x000fea0003800200 */
.L_x_5422:
        /* <DEDUP_REMOVED lines=45> */
.L_x_5427:
[----:B------:R-:W-:Y:S05]  /*fa10*/  BSYNC.RECONVERGENT B0 ;  /* 0x0000000000007941 */ /* 0x000fea0003800200 */
.L_x_5426:
[----:B-----5:R1:W-:Y:S02]  /*fa20*/  STS.128 [R64+0x3000], R16 ;  /* 0x0030001040007388 */ /* 0x0203e40000000c00 */
.L_x_5421:
[----:B------:R-:W-:Y:S05]  /*fa30*/  BSYNC.RECONVERGENT B2 ;  /* 0x0000000000027941 */ /* 0x000fea0003800200 */
.L_x_5420:
        /* <DEDUP_REMOVED lines=54> */
.L_x_5431:
[----:B------:R-:W-:Y:S05]  /*fda0*/  BSYNC.RECONVERGENT B0 ;  /* 0x0000000000007941 */ /* 0x000fea0003800200 */
.L_x_5430:
[----:B-----5:R1:W-:Y:S02]  /*fdb0*/  STS.128 [R64+0x1800], R16 ;  /* 0x0018001040007388 */ /* 0x0203e40000000c00 */
.L_x_5429:
[----:B------:R-:W-:Y:S05]  /*fdc0*/  BSYNC.RECONVERGENT B1 ;  /* 0x0000000000017941 */ /* 0x000fea0003800200 */
.L_x_5428:
        /* <DEDUP_REMOVED lines=47> */
.L_x_5433:
[----:B------:R-:W-:Y:S05]  /*100c0*/  BSYNC.RECONVERGENT B0 ;  /* 0x0000000000007941 */ /* 0x000fea0003800200 */
.L_x_5432:
[----:B-----5:R1:W-:Y:S01]  /*100d0*/  STS.128 [R64+0x3800], R16 ;  /* 0x0038001040007388 */ /* 0x0203e20000000c00 */
[----:B------:R-:W-:Y:S05]  /*100e0*/  BRA `(.L_x_5402) ;  /* 0x0000002c005c7947 */ /* 0x000fea0003800000 */
.L_x_5403:
        /* <DEDUP_REMOVED lines=95> */
.L_x_5439:
[----:B------:R-:W-:Y:S05]  /*106e0*/  BSYNC.RECONVERGENT B0 ;  /* 0x0000000000007941 */ /* 0x000fea0003800200 */
.L_x_5438:
[----:B--2--5:R-:W-:Y:S01]  /*106f0*/  IMAD.MOV.U32 R6, RZ, RZ, R34 ;  /* 0x000000ffff067224 */ /* 0x024fe200078e0022 */
[----:B------:R-:W-:Y:S01]  /*10700*/  MOV R4, R32 ;  /* 0x0000002000047202 */ /* 0x000fe20000000f00 */
[----:B------:R-:W-:Y:S01]  /*10710*/  IMAD.MOV.U32 R7, RZ, RZ, R35 ;  /* 0x000000ffff077224 */ /* 0x000fe200078e0023 */
[----:B------:R-:W-:Y:S02]  /*10720*/  MOV R5, R33 ;  /* 0x0000002100057202 */ /* 0x000fe40000000f00 */
.L_x_5437:
[----:B------:R-:W-:Y:S05]  /*10730*/  BSYNC.RECONVERGENT B1 ;  /* 0x0000000000017941 */ /* 0x000fea0003800200 */
.L_x_5436:
        /* <DEDUP_REMOVED lines=86> */
.L_x_5441:
[----:B------:R-:W-:Y:S05]  /*10ca0*/  BSYNC.RECONVERGENT B0 ;  /* 0x0000000000007941 */ /* 0x000fea0003800200 */
.L_x_5440:
[----:B-----5:R3:W-:Y:S02]  /*10cb0*/  STS.128 [R64+0x2000], R32 ;  /* 0x0020002040007388 */ /* 0x0207e40000000c00 */
.L_x_5435:
[----:B------:R-:W-:Y:S05]  /*10cc0*/  BSYNC.RECONVERGENT B2 ;  /* 0x0000000000027941 */ /* 0x000fea0003800200 */
.L_x_5434:
        /* <DEDUP_REMOVED lines=90> */
.L_x_5447:
[----:B------:R-:W-:Y:S05]  /*11270*/  BSYNC.RECONVERGENT B0 ;  /* 0x0000000000007941 */ /* 0x000fea0003800200 */
.L_x_5446:
[----:B-----5:R1:W-:Y:S02]  /*11280*/  STS.128 [R64+0x800], R32 ;  /* 0x0008002040007388 */ /* 0x0203e40000000c00 */
.L_x_5445:
[----:B------:R-:W-:Y:S05]  /*11290*/  BSYNC.RECONVERGENT B1 ;  /* 0x0000000000017941 */ /* 0x000fea0003800200 */
.L_x_5444:
        /* <DEDUP_REMOVED lines=83> */
.L_x_5449:
[----:B------:R-:W-:Y:S05]  /*117d0*/  BSYNC.RECONVERGENT B0 ;  /* 0x0000000000007941 */ /* 0x000fea0003800200 */
.L_x_5448:
[----:B-----5:R3:W-:Y:S02]  /*117e0*/  STS.128 [R64+0x2800], R32 ;  /* 0x0028002040007388 */ /* 0x0207e40000000c00 */
.L_x_5443:
[----:B------:R-:W-:Y:S05]  /*117f0*/  BSYNC.RECONVERGENT B2 ;  /* 0x0000000000027941 */ /* 0x000fea0003800200 */
.L_x_5442:
        /* <DEDUP_REMOVED lines=90> */
.L_x_5455:
[----:B------:R-:W-:Y:S05]  /*11da0*/  BSYNC.RECONVERGENT B0 ;  /* 0x0000000000007941 */ /* 0x000fea0003800200 */
.L_x_5454:
[----:B-----5:R3:W-:Y:S02]  /*11db0*/  STS.128 [R64+0x1000], R32 ;  /* 0x0010002040007388 */ /* 0x0207e40000000c00 */
.L_x_5453:
[----:B------:R-:W-:Y:S05]  /*11dc0*/  BSYNC.RECONVERGENT B1 ;  /* 0x0000000000017941 */ /* 0x000fea0003800200 */
.L_x_5452:
        /* <DEDUP_REMOVED lines=83> */
.L_x_5457:
[----:B------:R-:W-:Y:S05]  /*12300*/  BSYNC.RECONVERGENT B0 ;  /* 0x0000000000007941 */ /* 0x000fea0003800200 */
.L_x_5456:
[----:B-----5:R3:W-:Y:S02]  /*12310*/  STS.128 [R64+0x3000], R32 ;  /* 0x0030002040007388 */ /* 0x0207e40000000c00 */
.L_x_5451:
[----:B------:R-:W-:Y:S05]  /*12320*/  BSYNC.RECONVERGENT B2 ;  /* 0x0000000000027941 */ /* 0x000fea0003800200 */
.L_x_5450:
[----:B------:R-:W-:-:S04]  /*12330*/  IADD3 R38, PT, PT, R124, 0x30, RZ ;  /* 0x000000307c267810 */ /* 0x000fc80007ffe0ff */
        /* <DEDUP_REMOVED lines=30> */
[----:B--2---:R-:W-:Y:S02]  /*12520*/  HADD2.F32 R31, -RZ, R20.H1_H1 ;  /* 0x30000014ff1f7230 */ /* 0x004fe40000004100 */
[----:B------:R-:W-:Y:S02]  /*12530*/  HADD2.F32 R36, -RZ, R21.H1_H1 ;  /* 0x30000015ff247230 */ /* 0x000fe40000004100 */
[----:B------:R-:W-:Y:S02]  /*12540*/  HADD2.F32 R37, -RZ, R22.H1_H1 ;  /* 0x30000016ff257230 */ /* 0x000fe40000004100 */
[----:B------:R-:W-:Y:S02]  /*12550*/  HADD2.F32 R29, -RZ, R20.H0_H0 ;  /* 0x20000014ff1d7230 */ /* 0x000fe40000004100 */
[----:B---3--:R-:W-:Y:S02]  /*12560*/  HADD2.F32 R40, -RZ, R4.H0_H0 ;  /* 0x20000004ff287230 */ /* 0x008fe40000004100 */
        /* <DEDUP_REMOVED lines=18> */
[----:B----4-:R-:W-:-:S02]  /*12690*/  HADD2.F32 R5, -RZ, R16.H0_H0 ;  /* 0x20000010ff057230 */ /* 0x010fc40000004100 */
        /* <DEDUP_REMOVED lines=36> */
.L_x_5461:
[----:B------:R-:W-:Y:S05]  /*128e0*/  BSYNC.RECONVERGENT B0 ;  /* 0x0000000000007941 */ /* 0x000fea0003800200 */
.L_x_5460:
[----:B-----5:R3:W-:Y:S02]  /*128f0*/  STS.128 [R64+0x1800], R32 ;  /* 0x0018002040007388 */ /* 0x0207e40000000c00 */
.L_x_5459:
[----:B------:R-:W-:Y:S05]  /*12900*/  BSYNC.RECONVERGENT B1 ;  /* 0x0000000000017941 */ /* 0x000fea0003800200 */
.L_x_5458:
        /* <DEDUP_REMOVED lines=83> */
.L_x_5463:
[----:B------:R-:W-:Y:S05]  /*12e40*/  BSYNC.RECONVERGENT B0 ;  /* 0x0000000000007941 */ /* 0x000fea0003800200 */
.L_x_5462:
[----:B-----5:R3:W-:Y:S02]  /*12e50*/  STS.128 [R64+0x3800], R32 ;  /* 0x0038002040007388 */ /* 0x0207e40000000c00 */
.L_x_5402:
[----:B------:R-:W-:Y:S05]  /*12e60*/  BSYNC.RECONVERGENT B3 ;  /* 0x0000000000037941 */ /* 0x000fea0003800200 */
.L_x_5394:
        /* <DEDUP_REMOVED lines=24> */
.L_x_5465:
[----:B------:R-:W-:Y:S05]  /*12ff0*/  BSYNC.RECONVERGENT B0 ;  /* 0x0000000000007941 */ /* 0x000fea0003800200 */
.L_x_5464:
        /* <DEDUP_REMOVED lines=18> */
.L_x_5467:
[----:B------:R-:W-:Y:S05]  /*13120*/  BSYNC.RECONVERGENT B0 ;  /* 0x0000000000007941 */ /* 0x000fea0003800200 */
.L_x_5466:
        /* <DEDUP_REMOVED lines=16> */
.L_x_5469:
[----:B------:R-:W-:Y:S05]  /*13230*/  BSYNC.RECONVERGENT B0 ;  /* 0x0000000000007941 */ /* 0x000fea0003800200 */
.L_x_5468:
        /* <DEDUP_REMOVED lines=18> */
.L_x_5471:
[----:B------:R-:W-:Y:S05]  /*13360*/  BSYNC.RECONVERGENT B0 ;  /* 0x0000000000007941 */ /* 0x000fea0003800200 */
.L_x_5470:
        /* <DEDUP_REMOVED lines=20> */
.L_x_5473:
[----:B------:R-:W-:Y:S05]  /*134b0*/  BSYNC.RECONVERGENT B0 ;  /* 0x0000000000007941 */ /* 0x000fea0003800200 */
.L_x_5472:
        /* <DEDUP_REMOVED lines=16> */
.L_x_5475:
[----:B------:R-:W-:Y:S05]  /*135c0*/  BSYNC.RECONVERGENT B0 ;  /* 0x0000000000007941 */ /* 0x000fea0003800200 */
.L_x_5474:
        /* <DEDUP_REMOVED lines=19> */
.L_x_5477:
[----:B------:R-:W-:Y:S05]  /*13700*/  BSYNC.RECONVERGENT B0 ;  /* 0x0000000000007941 */ /* 0x000fea0003800200 */
.L_x_5476:
        /* <DEDUP_REMOVED lines=17> */
.L_x_5479:
[----:B------:R-:W-:Y:S05]  /*13820*/  BSYNC.RECONVERGENT B0 ;  /* 0x0000000000007941 */ /* 0x000fea0003800200 */
.L_x_5478:
[----:B------:R-:W5:Y:S04]  /*13830*/  LD.E.64 R16, desc[UR4][R132.64+0x1c0] ;  /* 0x0001c00484107980 */ /* 0x000f68000c101b00 */
[----:B--23--:R-:W2:Y:S01]  /*13840*/  LD.E.64 R10, desc[UR4][R132.64+0x1b8] ;  /* 0x0001b804840a7980 */ /* 0x00cea2000c101b00 */
[----:B------:R-:W-:-:S03]  /*13850*/  MOV R120, R220 ;  /* 0x000000dc00787202 */ /* 0x000fc60000000f00 */
[----:B-1----:R-:W3:Y:S04]  /*13860*/  LD.E R6, desc[UR4][R132.64+0xd8] ;  /* 0x0000d80484067980 */ /* 0x002ee8000c101900 */
        /* <DEDUP_REMOVED lines=28> */
.L_x_5481:
[----:B------:R1:W-:Y:S04]  /*13a30*/  STS.128 [R64+0xc000], RZ ;  /* 0x00c000ff40007388 */ /* 0x0003e80000000c00 */
[----:B------:R1:W-:Y:S02]  /*13a40*/  STS.128 [R64+0x10000], RZ ;  /* 0x010000ff40007388 */ /* 0x0003e40000000c00 */
.L_x_5482:
[----:B------:R-:W-:Y:S05]  /*13a50*/  BSYNC.RECONVERGENT B0 ;  /* 0x0000000000007941 */ /* 0x000fea0003800200 */
.L_x_5480:
[-C--:B------:R-:W-:Y:S01]  /*13a60*/  ISETP.GE.AND P2, PT, R28, R5.reuse, PT ;  /* 0x000000051c00720c */ /* 0x080fe20003f46270 */
[----:B------:R-:W3:Y:S01]  /*13a70*/  S2R R196, SR_TID.X ;  /* 0x0000000000c47919 */ /* 0x000ee20000002100 */
[----:B--2---:R-:W-:Y:S01]  /*13a80*/  LEA R6, P1, R65, R214, 0x1 ;  /* 0x000000d641067211 */ /* 0x004fe200078208ff */
        /* <DEDUP_REMOVED lines=24> */
.L_x_5484:
[----:B------:R-:W-:Y:S05]  /*13c10*/  BSYNC.RECONVERGENT B0 ;  /* 0x0000000000007941 */ /* 0x000fea0003800200 */
.L_x_5483:
        /* <DEDUP_REMOVED lines=18> */
.L_x_5486:
[----:B------:R-:W-:Y:S05]  /*13d40*/  BSYNC.RECONVERGENT B0 ;  /* 0x0000000000007941 */ /* 0x000fea0003800200 */
.L_x_5485:
        /* <DEDUP_REMOVED lines=19> */
.L_x_5488:
[----:B------:R-:W-:Y:S05]  /*13e80*/  BSYNC.RECONVERGENT B0 ;  /* 0x0000000000007941 */ /* 0x000fea0003800200 */
.L_x_5487:
        /* <DEDUP_REMOVED lines=21> */
.L_x_5490:
[----:B------:R-:W-:Y:S05]  /*13fe0*/  BSYNC.RECONVERGENT B0 ;  /* 0x0000000000007941 */ /* 0x000fea0003800200 */
.L_x_5489:
        /* <DEDUP_REMOVED lines=18> */
.L_x_5492:
[----:B------:R-:W-:Y:S05]  /*14110*/  BSYNC.RECONVERGENT B0 ;  /* 0x0000000000007941 */ /* 0x000fea0003800200 */
.L_x_5491:
        /* <DEDUP_REMOVED lines=21> */
.L_x_5494:
[----:B------:R-:W-:Y:S05]  /*14270*/  BSYNC.RECONVERGENT B0 ;  /* 0x0000000000007941 */ /* 0x000fea0003800200 */
.L_x_5493:
        /* <DEDUP_REMOVED lines=19> */
.L_x_5496:
[----:B------:R-:W-:Y:S05]  /*143b0*/  BSYNC.RECONVERGENT B0 ;  /* 0x0000000000007941 */ /* 0x000fea0003800200 */
.L_x_5495:
[----:B------:R-:W5:Y:S01]  /*143c0*/  S2UR UR6, SR_CgaCtaId ;  /* 0x00000000000679c3 */ /* 0x000f620000008800 */
[----:B---3--:R-:W-:Y:S01]  /*143d0*/  SHF.R.U32.HI R200, RZ, 0x1, R196 ;  /* 0x00000001ffc87819 */ /* 0x008fe200000116c4 */
[C---:B------:R-:W-:Y:S01]  /*143e0*/  IMAD.SHL.U32 R201, R196.reuse, 0x20, RZ ;  /* 0x00000020c4c97824 */ /* 0x040fe200078e00ff */
[C---:B-1----:R-:W-:Y:S01]  /*143f0*/  LOP3.LUT R3, R196.reuse, 0x8, RZ, 0xc0, !PT ;  /* 0x00000008c4037812 */ /* 0x042fe200078ec0ff */
[----:B------:R-:W-:Y:S01]  /*14400*/  IMAD.SHL.U32 R66, R196, 0x40, RZ ;  /* 0x00000040c4427824 */ /* 0x000fe200078e00ff */
[----:B------:R-:W-:Y:S01]  /*14410*/  LOP3.LUT R7, R200, 0x8, RZ, 0xc0, !PT ;  /* 0x00000008c8077812 */ /* 0x000fe200078ec0ff */
[----:B------:R-:W-:Y:S01]  /*14420*/  IMAD.SHL.U32 R197, R196, 0x8, RZ ;  /* 0x00000008c4c57824 */ /* 0x000fe200078e00ff */
[----:B------:R-:W-:Y:S01]  /*14430*/  LOP3.LUT R201, R201, 0x7c00, RZ, 0xc0, !PT ;  /* 0x00007c00c9c97812 */ /* 0x000fe200078ec0ff */
[----:B------:R-:W-:Y:S01]  /*14440*/  UMOV UR7, 0x400 ;  /* 0x0000040000077882 */ /* 0x000fe20000000000 */
[--C-:B------:R-:W-:Y:S01]  /*14450*/  LOP3.LUT R7, R7, 0x1c0, R66.reuse, 0xf8, !PT ;  /* 0x000001c007077812 */ /* 0x100fe200078ef842 */
[----:B------:R-:W-:Y:S01]  /*14460*/  IMAD.MOV.U32 R199, RZ, RZ, 0x20 ;  /* 0x00000020ffc77424 */ /* 0x000fe200078e00ff */
[----:B------:R-:W-:Y:S01]  /*14470*/  LOP3.LUT R60, R197, 0x38, RZ, 0xc0, !PT ;  /* 0x00000038c53c7812 */ /* 0x000fe200078ec0ff */
[----:B------:R-:W-:Y:S01]  /*14480*/  IMAD.MOV.U32 R198, RZ, RZ, 0x40 ;  /* 0x00000040ffc67424 */ /* 0x000fe200078e00ff */
[--C-:B------:R-:W-:Y:S01]  /*14490*/  LOP3.LUT R3, R3, 0x1c0, R66.reuse, 0xf8, !PT ;  /* 0x000001c003037812 */ /* 0x100fe200078ef842 */
[----:B------:R-:W0:Y:S01]  /*144a0*/  LDGDEPBAR ;  /* 0x00000000000079af */ /* 0x000e220000000000 */
[----:B------:R-:W-:Y:S01]  /*144b0*/  LOP3.LUT R5, R201, 0x200, R66, 0xf8, !PT ;  /* 0x00000200c9057812 */ /* 0x000fe200078ef842 */
[----:B------:R-:W-:Y:S01]  /*144c0*/  VIADD R226, R62, 0xffffffff ;  /* 0xffffffff3ee27836 */ /* 0x000fe20000000000 */
[----:B------:R-:W-:Y:S01]  /*144d0*/  LOP3.LUT R2, R7, R60, RZ, 0x3c, !PT ;  /* 0x0000003c07027212 */ /* 0x000fe200078e3cff */
[----:B------:R-:W-:Y:S01]  /*144e0*/  BSSY.RECONVERGENT B1, `(.L_x_5497) ;  /* 0x0000195000017945 */ /* 0x000fe20003800200 */
[----:B------:R-:W-:-:S02]  /*144f0*/  LOP3.LUT R130, R66, 0x400, RZ, 0xc0, !PT ;  /* 0x0000040042827812 */ /* 0x000fc400078ec0ff */
[----:B------:R-:W-:Y:S02]  /*14500*/  LOP3.LUT R3, R3, R60, RZ, 0x3c, !PT ;  /* 0x0000003c03037212 */ /* 0x000fe400078e3cff */
[----:B------:R-:W-:Y:S01]  /*14510*/  LOP3.LUT R116, R5, R2, RZ, 0xfc, !PT ;  /* 0x0000000205747212 */ /* 0x000fe200078efcff */
[----:B-----5:R-:W-:Y:S01]  /*14520*/  ULEA UR6, UR6, UR7, 0x18 ;  /* 0x0000000706067291 */ /* 0x020fe2000f8ec0ff */
[----:B------:R-:W-:Y:S01]  /*14530*/  R2P PR, R196, 0x6 ;  /* 0x00000006c4007804 */ /* 0x000fe20000000000 */
[----:B------:R-:W-:Y:S01]  /*14540*/  IMAD R130, R3, 0x2, R130 ;  /* 0x0000000203827824 */ /* 0x000fe200078e0282 */
[----:B------:R-:W-:-:S03]  /*14550*/  ISETP.GT.AND P0, PT, R226, R207, PT ;  /* 0x000000cfe200720c */ /* 0x000fc60003f04270 */
        /* <DEDUP_REMOVED lines=209> */
[----:B---3--:R-:W-:Y:S01]  /*15270*/  HMMA.16816.F32 R76, R68, R28, R76 ;  /* 0x0000001c444c723c */ /* 0x008fe2000000184c */
[----:B------:R-:W-:-:S07]  /*15280*/  LOP3.LUT R29, R66, 0x200, RZ, 0xc0, !PT ;  /* 0x00000200421d7812 */ /* 0x000fce00078ec0ff */
        /* <DEDUP_REMOVED lines=16> */
.L_x_5500:
        /* <DEDUP_REMOVED lines=32> */
[----:B------:R-:W-:-:S02]  /*15590*/  ISETP.NE.AND P1, PT, R36, RZ, PT ;  /* 0x000000ff2400720c */ /* 0x000fc40003f25270 */
[----:B------:R-:W-:-:S07]  /*155a0*/  LOP3.LUT R31, RZ, R36, RZ, 0x33, !PT ;  /* 0x00000024ff1f7212 */ /* 0x000fce00078e33ff */
        /* <DEDUP_REMOVED lines=27> */
.L_x_5501:
[----:B------:R-:W-:Y:S05]  /*15760*/  BSYNC.RECONVERGENT B0 ;  /* 0x0000000000007941 */ /* 0x000fea0003800200 */
.L_x_5499:
[----:B------:R-:W-:Y:S01]  /*15770*/  IMAD.SHL.U32 R3, R208, 0x20, RZ ;  /* 0x00000020d0037824 */ /* 0x000fe200078e00ff */
[CC--:B------:R-:W-:Y:S02]  /*15780*/  ISETP.GE.AND P1, PT, R60.reuse, R219.reuse, PT ;  /* 0x000000db3c00720c */ /* 0x0c0fe40003f26270 */
[----:B------:R-:W-:Y:S02]  /*15790*/  LOP3.LUT R60, R60, 0x40, RZ, 0xfc, !PT ;  /* 0x000000403c3c7812 */ /* 0x000fe400078efcff */
[----:B------:R-:W-:Y:S02]  /*157a0*/  SHF.L.U64.HI R28, R208, 0x5, R209 ;  /* 0x00000005d01c7819 */ /* 0x000fe400000102d1 */
[----:B------:R-:W-:Y:S02]  /*157b0*/  IADD3 R30, P3, PT, R3, R212, RZ ;  /* 0x000000d4031e7210 */ /* 0x000fe40007f7e0ff */
[----:B------:R-:W-:-:S03]  /*157c0*/  ISETP.GE.AND P0, PT, R60, R219, PT ;  /* 0x000000db3c00720c */ /* 0x000fc60003f06270 */
        /* <DEDUP_REMOVED lines=102> */
.L_x_5498:
[----:B------:R-:W-:Y:S05]  /*15e30*/  BSYNC.RECONVERGENT B1 ;  /* 0x0000000000017941 */ /* 0x000fea0003800200 */
.L_x_5497:
[----:B------:R-:W2:Y:S01]  /*15e40*/  LD.E R139, desc[UR4][R132.64+0xdc] ;  /* 0x0000dc04848b7980 */ /* 0x000ea2000c101900 */
[----:B------:R-:W-:Y:S01]  /*15e50*/  SHF.R.U32.HI R3, RZ, 0x2, R196 ;  /* 0x00000002ff037819 */ /* 0x000fe200000116c4 */
[----:B-1----:R-:W-:-:S03]  /*15e60*/  IMAD.SHL.U32 R41, R196, 0x2, RZ ;  /* 0x00000002c4297824 */ /* 0x002fc600078e00ff */
[----:B------:R-:W-:Y:S02]  /*15e70*/  LOP3.LUT R3, R3, 0x7, RZ, 0xc0, !PT ;  /* 0x0000000703037812 */ /* 0x000fe400078ec0ff */
[----:B------:R-:W-:Y:S02]  /*15e80*/  LOP3.LUT R41, R41, 0x6, RZ, 0xc0, !PT ;  /* 0x0000000629297812 */ /* 0x000fe400078ec0ff */
[----:B------:R-:W-:-:S03]  /*15e90*/  LOP3.LUT R28, R3, 0x1f0, R200, 0xf8, !PT ;  /* 0x000001f0031c7812 */ /* 0x000fc600078ef8c8 */
[----:B------:R-:W-:Y:S02]  /*15ea0*/  IMAD R30, R226, 0x80, R41 ;  /* 0x00000080e21e7824 */ /* 0x000fe400078e0229 */
        /* <DEDUP_REMOVED lines=8> */
[----:B------:R-:W-:Y:S01]  /*15f30*/  IMAD.IADD R31, R28, 0x1, -R70 ;  /* 0x000000011c1f7824 */ /* 0x000fe200078e0a46 */
[-C--:B------:R-:W-:Y:S01]  /*15f40*/  ISETP.GE.AND P5, PT, R68, R63.reuse, PT ;  /* 0x0000003f4400720c */ /* 0x080fe20003fa6270 */
[----:B------:R-:W-:Y:S01]  /*15f50*/  IMAD.IADD R37, R28, 0x1, -R56 ;  /* 0x000000011c257824 */ /* 0x000fe200078e0a38 */
[----:B------:R-:W-:Y:S01]  /*15f60*/  ISETP.GE.AND P4, PT, R114, R63, PT ;  /* 0x0000003f7200720c */ /* 0x000fe20003f86270 */
[C---:B------:R-:W-:Y:S01]  /*15f70*/  IMAD.IADD R34, R28.reuse, 0x1, -R68 ;  /* 0x000000011c227824 */ /* 0x040fe200078e0a44 */
[----:B------:R-:W-:Y:S01]  /*15f80*/  IABS R31, R31 ;  /* 0x0000001f001f7213 */ /* 0x000fe20000000000 */
[----:B------:R-:W-:Y:S01]  /*15f90*/  IMAD.IADD R35, R28, 0x1, -R114 ;  /* 0x000000011c237824 */ /* 0x000fe200078e0a72 */
[----:B------:R-:W-:Y:S01]  /*15fa0*/  IABS R37, R37 ;  /* 0x0000002500257213 */ /* 0x000fe20000000000 */
[C---:B------:R-:W-:Y:S01]  /*15fb0*/  VIADD R58, R30.reuse, 0x28 ;  /* 0x000000281e3a7836 */ /* 0x040fe20000000000 */
[----:B------:R-:W-:Y:S01]  /*15fc0*/  IABS R34, R34 ;  /* 0x0000002200227213 */ /* 0x000fe20000000000 */
[----:B------:R-:W-:Y:S01]  /*15fd0*/  VIADD R64, R30, 0x20 ;  /* 0x000000201e407836 */ /* 0x000fe20000000000 */
[----:B------:R-:W-:Y:S01]  /*15fe0*/  IABS R35, R35 ;  /* 0x0000002300237213 */ /* 0x000fe20000000000 */
[----:B------:R-:W-:Y:S01]  /*15ff0*/  IMAD.IADD R249, R28, 0x1, -R58 ;  /* 0x000000011cf97824 */ /* 0x000fe200078e0a3a */
[----:B------:R-:W-:Y:S01]  /*16000*/  I2FP.F32.S32 R31, R31 ;  /* 0x0000001f001f7245 */ /* 0x000fe20000201400 */
[C---:B------:R-:W-:Y:S01]  /*16010*/  VIADD R46, R30.reuse, 0x29 ;  /* 0x000000291e2e7836 */ /* 0x040fe20000000000 */
[----:B------:R-:W-:Y:S01]  /*16020*/  I2FP.F32.S32 R37, R37 ;  /* 0x0000002500257245 */ /* 0x000fe20000201400 */
[----:B------:R-:W-:Y:S01]  /*16030*/  VIADD R60, R30, 0x21 ;  /* 0x000000211e3c7836 */ /* 0x000fe20000000000 */
[----:B------:R-:W-:Y:S01]  /*16040*/  I2FP.F32.S32 R34, R34 ;  /* 0x0000002200227245 */ /* 0x000fe20000201400 */
[C---:B------:R-:W-:Y:S01]  /*16050*/  FFMA.FTZ R25, -R0.reuse, R31, R25 ;  /* 0x0000001f00197223 */ /* 0x040fe20000010119 */
[----:B------:R-:W-:Y:S01]  /*16060*/  I2FP.F32.S32 R35, R35 ;  /* 0x0000002300237245 */ /* 0x000fe20000201400 */
[----:B------:R-:W-:Y:S01]  /*16070*/  FFMA.FTZ R37, -R0, R37, R12 ;  /* 0x0000002500257223 */ /* 0x000fe2000001010c */
[----:B------:R-:W-:Y:S01]  /*16080*/  IABS R249, R249 ;  /* 0x000000f900f97213 */ /* 0x000fe20000000000 */
[----:B------:R-:W-:-:S02]  /*16090*/  IMAD.IADD R247, R28, 0x1, -R64 ;  /* 0x000000011cf77824 */ /* 0x000fc400078e0a40 */
[----:B------:R-:W-:Y:S01]  /*160a0*/  FFMA.FTZ R31, -R0, R34, R21 ;  /* 0x00000022001f7223 */ /* 0x000fe20000010115 */
[----:B------:R-:W-:Y:S01]  /*160b0*/  IMAD.IADD R12, R28, 0x1, -R46 ;  /* 0x000000011c0c7824 */ /* 0x000fe200078e0a2e */
[----:B------:R-:W-:Y:S01]  /*160c0*/  I2FP.F32.S32 R249, R249 ;  /* 0x000000f900f97245 */ /* 0x000fe20000201400 */
[----:B------:R-:W-:Y:S01]  /*160d0*/  FFMA.FTZ R21, -R0, R35, R16 ;  /* 0x0000002300157223 */ /* 0x000fe20000010110 */
[----:B------:R-:W-:Y:S01]  /*160e0*/  IMAD.IADD R16, R28, 0x1, -R60 ;  /* 0x000000011c107824 */ /* 0x000fe200078e0a3c */
[----:B------:R-:W-:Y:S01]  /*160f0*/  IABS R247, R247 ;  /* 0x000000f700f77213 */ /* 0x000fe20000000000 */
[----:B------:R-:W-:Y:S01]  /*16100*/  VIADD R48, R30, 0x39 ;  /* 0x000000391e307836 */ /* 0x000fe20000000000 */
[----:B------:R-:W-:Y:S01]  /*16110*/  IABS R12, R12 ;  /* 0x0000000c000c7213 */ /* 0x000fe20000000000 */
[----:B------:R-:W-:Y:S01]  /*16120*/  FFMA.FTZ R249, -R0, R249, R4 ;  /* 0x000000f900f97223 */ /* 0x000fe20000010104 */
[----:B------:R-:W-:Y:S01]  /*16130*/  IABS R16, R16 ;  /* 0x0000001000107213 */ /* 0x000fe20000000000 */
[----:B------:R-:W-:Y:S01]  /*16140*/  IMAD.IADD R4, R28, 0x1, -R48 ;  /* 0x000000011c047824 */ /* 0x000fe200078e0a30 */
[----:B------:R-:W-:Y:S01]  /*16150*/  I2FP.F32.S32 R247, R247 ;  /* 0x000000f700f77245 */ /* 0x000fe20000201400 */
[C---:B------:R-:W-:Y:S01]  /*16160*/  VIADD R52, R30.reuse, 0x31 ;  /* 0x000000311e347836 */ /* 0x040fe20000000000 */
[----:B------:R-:W-:Y:S01]  /*16170*/  I2FP.F32.S32 R12, R12 ;  /* 0x0000000c000c7245 */ /* 0x000fe20000201400 */
[----:B------:R-:W-:Y:S01]  /*16180*/  VIADD R36, R30, 0x40 ;  /* 0x000000401e247836 */ /* 0x000fe20000000000 */
[----:B------:R-:W-:Y:S01]  /*16190*/  I2FP.F32.S32 R16, R16 ;  /* 0x0000001000107245 */ /* 0x000fe20000201400 */
[----:B------:R-:W-:Y:S01]  /*161a0*/  FFMA.FTZ R247, -R0, R247, R8 ;  /* 0x000000f700f77223 */ /* 0x000fe20000010108 */
[----:B------:R-:W-:Y:S01]  /*161b0*/  IABS R4, R4 ;  /* 0x0000000400047213 */ /* 0x000fe20000000000 */
[----:B------:R-:W-:-:S02]  /*161c0*/  VIADD R44, R30, 0x41 ;  /* 0x000000411e2c7836 */ /* 0x000fc40000000000 */
[----:B------:R-:W-:Y:S01]  /*161d0*/  FFMA.FTZ R45, -R0, R12, R5 ;  /* 0x0000000c002d7223 */ /* 0x000fe20000010105 */
[C---:B------:R-:W-:Y:S01]  /*161e0*/  IMAD.IADD R8, R28.reuse, 0x1, -R52 ;  /* 0x000000011c087824 */ /* 0x040fe200078e0a34 */
[----:B------:R-:W-:Y:S01]  /*161f0*/  I2FP.F32.S32 R4, R4 ;  /* 0x0000000400047245 */ /* 0x000fe20000201400 */
[----:B------:R-:W-:Y:S02]  /*16200*/  IMAD.IADD R5, R28, 0x1, -R36 ;  /* 0x000000011c057824 */ /* 0x000fe400078e0a24 */
[----:B------:R-:W-:Y:S01]  /*16210*/  FFMA.FTZ R49, -R0, R16, R9 ;  /* 0x0000001000317223 */ /* 0x000fe20000010109 */
[C---:B------:R-:W-:Y:S01]  /*16220*/  VIADD R33, R30.reuse, 0x8 ;  /* 0x000000081e217836 */ /* 0x040fe20000000000 */
[----:B------:R-:W-:Y:S01]  /*16230*/  IABS R8, R8 ;  /* 0x0000000800087213 */ /* 0x000fe20000000000 */
[----:B------:R-:W-:Y:S01]  /*16240*/  VIADD R12, R30, 0x51 ;  /* 0x000000511e0c7836 */ /* 0x000fe20000000000 */
[----:B------:R-:W-:Y:S01]  /*16250*/  IABS R5, R5 ;  /* 0x0000000500057213 */ /* 0x000fe20000000000 */
[----:B------:R-:W-:-:S02]  /*16260*/  IMAD.IADD R16, R28, 0x1, -R44 ;  /* 0x000000011c107824 */ /* 0x000fc400078e0a2c */
[----:B------:R-:W-:Y:S01]  /*16270*/  FFMA.FTZ R105, -R0, R4, R105 ;  /* 0x0000000400697223 */ /* 0x000fe20000010169 */
[----:B------:R-:W-:Y:S01]  /*16280*/  VIADD R112, R30, 0x11 ;  /* 0x000000111e707836 */ /* 0x000fe20000000000 */
[----:B------:R-:W-:Y:S01]  /*16290*/  ISETP.GE.AND P6, PT, R33, R63, PT ;  /* 0x0000003f2100720c */ /* 0x000fe20003fc6270 */
[C---:B------:R-:W-:Y:S01]  /*162a0*/  IMAD.IADD R4, R28.reuse, 0x1, -R12 ;  /* 0x000000011c047824 */ /* 0x040fe200078e0a0c */
[----:B------:R-:W-:Y:S01]  /*162b0*/  IABS R16, R16 ;  /* 0x0000001000107213 */ /* 0x000fe20000000000 */
[----:B------:R-:W-:Y:S01]  /*162c0*/  IMAD.IADD R33, R28, 0x1, -R33 ;  /* 0x000000011c217824 */ /* 0x000fe200078e0a21 */
[----:B------:R-:W-:Y:S01]  /*162d0*/  I2FP.F32.S32 R8, R8 ;  /* 0x0000000800087245 */ /* 0x000fe20000201400 */
[----:B------:R-:W-:Y:S01]  /*162e0*/  VIADD R50, R30, 0x38 ;  /* 0x000000381e327836 */ /* 0x000fe20000000000 */
[----:B------:R-:W-:Y:S01]  /*162f0*/  I2FP.F32.S32 R5, R5 ;  /* 0x0000000500057245 */ /* 0x000fe20000201400 */
[----:B------:R-:W-:Y:S01]  /*16300*/  IMAD.IADD R32, R28, 0x1, -R112 ;  /* 0x000000011c207824 */ /* 0x000fe200078e0a70 */
[----:B------:R-:W-:Y:S01]  /*16310*/  IABS R4, R4 ;  /* 0x0000000400047213 */ /* 0x000fe20000000000 */
[----:B------:R-:W-:Y:S01]  /*16320*/  VIADD R40, R30, 0x49 ;  /* 0x000000491e287836 */ /* 0x000fe20000000000 */
[----:B------:R-:W-:Y:S01]  /*16330*/  I2FP.F32.S32 R16, R16 ;  /* 0x0000001000107245 */ /* 0x000fe20000201400 */
[----:B------:R-:W-:Y:S01]  /*16340*/  IMAD.IADD R9, R28, 0x1, -R50 ;  /* 0x000000011c097824 */ /* 0x000fe200078e0a32 */
[----:B------:R-:W-:Y:S01]  /*16350*/  IABS R33, R33 ;  /* 0x0000002100217213 */ /* 0x000fe20000000000 */
[----:B------:R-:W-:-:S02]  /*16360*/  VIADD R38, R30, 0x50 ;  /* 0x000000501e267836 */ /* 0x000fc40000000000 */
[C---:B------:R-:W-:Y:S01]  /*16370*/  FFMA.FTZ R109, -R0.reuse, R8, R109 ;  /* 0x00000008006d7223 */ /* 0x040fe2000001016d */
[----:B------:R-:W-:Y:S01]  /*16380*/  FFMA.FTZ R100, -R0, R5, R100 ;  /* 0x0000000500647223 */ /* 0x000fe20000010164 */
[C---:B------:R-:W-:Y:S01]  /*16390*/  IMAD.IADD R8, R28.reuse, 0x1, -R40 ;  /* 0x000000011c087824 */ /* 0x040fe200078e0a28 */
[----:B------:R-:W-:Y:S01]  /*163a0*/  IABS R32, R32 ;  /* 0x0000002000207213 */ /* 0x000fe20000000000 */
[----:B------:R-:W-:Y:S01]  /*163b0*/  IMAD.IADD R5, R28, 0x1, -R38 ;  /* 0x000000011c057824 */ /* 0x000fe200078e0a26 */
[----:B------:R-:W-:Y:S01]  /*163c0*/  I2FP.F32.S32 R4, R4 ;  /* 0x0000000400047245 */ /* 0x000fe20000201400 */
[----:B------:R-:W-:Y:S01]  /*163d0*/  FFMA.FTZ R101, -R0, R16, R101 ;  /* 0x0000001000657223 */ /* 0x000fe20000010165 */
[----:B------:R-:W-:Y:S01]  /*163e0*/  I2FP.F32.S32 R33, R33 ;  /* 0x0000002100217245 */ /* 0x000fe20000201400 */
[C---:B------:R-:W-:Y:S01]  /*163f0*/  VIADD R16, R30.reuse, 0x61 ;  /* 0x000000611e107836 */ /* 0x040fe20000000000 */
[----:B------:R-:W-:Y:S01]  /*16400*/  IABS R9, R9 ;  /* 0x0000000900097213 */ /* 0x000fe20000000000 */
[----:B------:R-:W-:Y:S01]  /*16410*/  VIADD R66, R30, 0x19 ;  /* 0x000000191e427836 */ /* 0x000fe20000000000 */
        /* <DEDUP_REMOVED lines=9> */
[----:B------:R-:W-:-:S02]  /*164b0*/  VIADD R42, R30, 0x48 ;  /* 0x000000481e2a7836 */ /* 0x000fc40000000000 */
[C---:B------:R-:W-:Y:S01]  /*164c0*/  FFMA.FTZ R17, -R0.reuse, R32, R17 ;  /* 0x0000002000117223 */ /* 0x040fe20000010111 */
[----:B------:R-:W-:Y:S01]  /*164d0*/  I2FP.F32.S32 R5, R5 ;  /* 0x0000000500057245 */ /* 0x000fe20000201400 */
[----:B------:R-:W-:Y:S01]  /*164e0*/  FFMA.FTZ R104, -R0, R9, R104 ;  /* 0x0000000900687223 */ /* 0x000fe20000010168 */
[----:B------:R-:W-:Y:S01]  /*164f0*/  VIADD R32, R30, 0x59 ;  /* 0x000000591e207836 */ /* 0x000fe20000000000 */
[----:B------:R-:W-:Y:S01]  /*16500*/  IABS R4, R4 ;  /* 0x0000000400047213 */ /* 0x000fe20000000000 */
[----:B------:R-:W-:Y:S01]  /*16510*/  IMAD.IADD R9, R28, 0x1, -R42 ;  /* 0x000000011c097824 */ /* 0x000fe200078e0a2a */
[----:B------:R-:W-:Y:S01]  /*16520*/  IABS R20, R20 ;  /* 0x0000001400147213 */ /* 0x000fe20000000000 */
[----:B------:R-:W-:Y:S02]  /*16530*/  VIADD R54, R30, 0x30 ;  /* 0x000000301e367836 */ /* 0x000fe40000000000 */
[C---:B------:R-:W-:Y:S01]  /*16540*/  FFMA.FTZ R97, -R0.reuse, R8, R97 ;  /* 0x0000000800617223 */ /* 0x040fe20000010161 */
[----:B------:R-:W-:Y:S01]  /*16550*/  FFMA.FTZ R92, -R0, R5, R92 ;  /* 0x00000005005c7223 */ /* 0x000fe2000001015c */
[C---:B------:R-:W-:Y:S01]  /*16560*/  IMAD.IADD R8, R28.reuse, 0x1, -R32 ;  /* 0x000000011c087824 */ /* 0x040fe200078e0a20 */
[----:B------:R-:W-:Y:S01]  /*16570*/  I2FP.F32.S32 R4, R4 ;  /* 0x0000000400047245 */ /* 0x000fe20000201400 */
[C---:B------:R-:W-:Y:S01]  /*16580*/  IMAD.IADD R5, R28.reuse, 0x1, -R30 ;  /* 0x000000011c057824 */ /* 0x040fe200078e0a1e */
[----:B------:R-:W-:Y:S01]  /*16590*/  I2FP.F32.S32 R20, R20 ;  /* 0x0000001400147245 */ /* 0x000fe20000201400 */
[C---:B------:R-:W-:Y:S01]  /*165a0*/  IMAD.IADD R35, R28.reuse, 0x1, -R54 ;  /* 0x000000011c237824 */ /* 0x040fe200078e0a36 */
[----:B------:R-:W-:Y:S01]  /*165b0*/  IABS R9, R9 ;  /* 0x0000000900097213 */ /* 0x000fe20000000000 */
[----:B------:R-:W-:Y:S01]  /*165c0*/  VIADD R51, R28, 0x8 ;  /* 0x000000081c337836 */ /* 0x000fe20000000000 */
[----:B------:R-:W-:Y:S01]  /*165d0*/  IABS R8, R8 ;  /* 0x0000000800087213 */ /* 0x000fe20000000000 */
[C---:B------:R-:W-:Y:S01]  /*165e0*/  FFMA.FTZ R85, -R0.reuse, R4, R85 ;  /* 0x0000000400557223 */ /* 0x040fe20000010155 */
[----:B------:R-:W-:Y:S01]  /*165f0*/  I2FP.F32.S32 R9, R9 ;  /* 0x0000000900097245 */ /* 0x000fe20000201400 */
[----:B------:R-:W-:Y:S01]  /*16600*/  FFMA.FTZ R13, -R0, R20, R13 ;  /* 0x00000014000d7223 */ /* 0x000fe2000001010d */
[----:B------:R-:W-:Y:S01]  /*16610*/  IABS R5, R5 ;  /* 0x0000000500057213 */ /* 0x000fe20000000000 */
[C---:B------:R-:W-:Y:S01]  /*16620*/  IMAD.IADD R4, R51.reuse, 0x1, -R30 ;  /* 0x0000000133047824 */ /* 0x040fe200078e0a1e */
[----:B------:R-:W-:Y:S01]  /*16630*/  IABS R35, R35 ;  /* 0x0000002300237213 */ /* 0x000fe20000000000 */
[----:B------:R-:W-:Y:S01]  /*16640*/  VIADD R20, R30, 0x60 ;  /* 0x000000601e147836 */ /* 0x000fe20000000000 */
[----:B------:R-:W-:Y:S01]  /*16650*/  I2FP.F32.S32 R8, R8 ;  /* 0x0000000800087245 */ /* 0x000fe20000201400 */
[C---:B------:R-:W-:Y:S01]  /*16660*/  IMAD.IADD R68, R51.reuse, 0x1, -R68 ;  /* 0x0000000133447824 */ /* 0x040fe200078e0a44 */
[----:B------:R-:W-:Y:S01]  /*16670*/  I2FP.F32.S32 R5, R5 ;  /* 0x0000000500057245 */ /* 0x000fe20000201400 */
[----:B------:R-:W-:Y:S01]  /*16680*/  FFMA.FTZ R96, -R0, R9, R96 ;  /* 0x0000000900607223 */ /* 0x000fe20000010160 */
[----:B------:R-:W-:Y:S01]  /*16690*/  I2FP.F32.S32 R35, R35 ;  /* 0x0000002300237245 */ /* 0x000fe20000201400 */
[----:B------:R-:W-:Y:S01]  /*166a0*/  IMAD.IADD R9, R28, 0x1, -R20 ;  /* 0x000000011c097824 */ /* 0x000fe200078e0a14 */
[----:B------:R-:W-:Y:S01]  /*166b0*/  IABS R4, R4 ;  /* 0x0000000400047213 */ /* 0x000fe20000000000 */
[----:B------:R-:W-:Y:S01]  /*166c0*/  IMAD.IADD R39, R51, 0x1, -R64 ;  /* 0x0000000133277824 */ /* 0x000fe200078e0a40 */
[----:B------:R-:W-:Y:S01]  /*166d0*/  IABS R68, R68 ;  /* 0x0000004400447213 */ /* 0x000fe20000000000 */
[----:B------:R-:W-:-:S02]  /*166e0*/  VIADD R34, R30, 0x58 ;  /* 0x000000581e227836 */ /* 0x000fc40000000000 */
[C---:B------:R-:W-:Y:S01]  /*166f0*/  FFMA.FTZ R89, -R0.reuse, R8, R89 ;  /* 0x0000000800597223 */ /* 0x040fe20000010159 */
[CC--:B------:R-:W-:Y:S01]  /*16700*/  FFMA.FTZ R8, -R0.reuse, R5.reuse, R24 ;  /* 0x0000000500087223 */ /* 0x0c0fe20000010118 */
[C---:B------:R-:W-:Y:S01]  /*16710*/  FFMA.FTZ R22, -R0.reuse, R5, R22 ;  /* 0x0000000500167223 */ /* 0x040fe20000010116 */
[----:B------:R-:W-:Y:S01]  /*16720*/  I2FP.F32.S32 R5, R4 ;  /* 0x0000000400057245 */ /* 0x000fe20000201400 */
[----:B------:R-:W-:Y:S01]  /*16730*/  FFMA.FTZ R108, -R0, R35, R108 ;  /* 0x00000023006c7223 */ /* 0x000fe2000001016c */
[----:B------:R-:W-:Y:S01]  /*16740*/  IABS R9, R9 ;  /* 0x0000000900097213 */ /* 0x000fe20000000000 */
[----:B------:R-:W-:Y:S01]  /*16750*/  IMAD.IADD R35, R28, 0x1, -R34 ;  /* 0x000000011c237824 */ /* 0x000fe200078e0a22 */
[----:B------:R-:W-:Y:S01]  /*16760*/  I2FP.F32.S32 R68, R68 ;  /* 0x0000004400447245 */ /* 0x000fe20000201400 */
[C---:B------:R-:W-:Y:S01]  /*16770*/  IMAD.IADD R114, R51.reuse, 0x1, -R114 ;  /* 0x0000000133727824 */ /* 0x040fe200078e0a72 */
[----:B------:R-:W-:Y:S01]  /*16780*/  IABS R39, R39 ;  /* 0x0000002700277213 */ /* 0x000fe20000000000 */
[C---:B------:R-:W-:Y:S01]  /*16790*/  FFMA.FTZ R4, -R0.reuse, R5, R26 ;  /* 0x0000000500047223 */ /* 0x040fe2000001011a */
[----:B------:R-:W-:Y:S01]  /*167a0*/  I2FP.F32.S32 R9, R9 ;  /* 0x0000000900097245 */ /* 0x000fe20000201400 */
[C---:B------:R-:W-:Y:S01]  /*167b0*/  FFMA.FTZ R5, -R0.reuse, R68, R23 ;  /* 0x0000004400057223 */ /* 0x040fe20000010117 */
[----:B------:R-:W-:Y:S01]  /*167c0*/  I2FP.F32.S32 R39, R39 ;  /* 0x0000002700277245 */ /* 0x000fe20000201400 */
[C---:B------:R-:W-:Y:S01]  /*167d0*/  IMAD.IADD R23, R51.reuse, 0x1, -R58 ;  /* 0x0000000133177824 */ /* 0x040fe200078e0a3a */
[----:B------:R-:W-:Y:S01]  /*167e0*/  IABS R35, R35 ;  /* 0x0000002300237213 */ /* 0x000fe20000000000 */
[C---:B------:R-:W-:Y:S01]  /*167f0*/  FFMA.FTZ R84, -R0.reuse, R9, R84 ;  /* 0x0000000900547223 */ /* 0x040fe20000010154 */
[----:B------:R-:W-:Y:S01]  /*16800*/  IABS R114, R114 ;  /* 0x0000007200727213 */ /* 0x000fe20000000000 */
[C---:B------:R-:W-:Y:S01]  /*16810*/  FFMA.FTZ R10, -R0.reuse, R39, R10 ;  /* 0x00000027000a7223 */ /* 0x040fe2000001010a */
[----:B------:R-:W-:Y:S01]  /*16820*/  I2FP.F32.S32 R35, R35 ;  /* 0x0000002300237245 */ /* 0x000fe20000201400 */
[C---:B------:R-:W-:Y:S01]  /*16830*/  IMAD.IADD R39, R51.reuse, 0x1, -R54 ;  /* 0x0000000133277824 */ /* 0x040fe200078e0a36 */
[----:B------:R-:W-:Y:S01]  /*16840*/  I2FP.F32.S32 R9, R114 ;  /* 0x0000007200097245 */ /* 0x000fe20000201400 */
[C---:B------:R-:W-:Y:S01]  /*16850*/  IMAD.IADD R43, R51.reuse, 0x1, -R56 ;  /* 0x00000001332b7824 */ /* 0x040fe200078e0a38 */
[----:B------:R-:W-:Y:S01]  /*16860*/  IABS R23, R23 ;  /* 0x0000001700177213 */ /* 0x000fe20000000000 */
[C---:B------:R-:W-:Y:S01]  /*16870*/  FFMA.FTZ R88, -R0.reuse, R35, R88 ;  /* 0x0000002300587223 */ /* 0x040fe20000010158 */
[----:B------:R-:W-:Y:S01]  /*16880*/  IABS R39, R39 ;  /* 0x0000002700277213 */ /* 0x000fe20000000000 */
[----:B------:R-:W-:Y:S01]  /*16890*/  FFMA.FTZ R9, -R0, R9, R18 ;  /* 0x0000000900097223 */ /* 0x000fe20000010112 */
[----:B------:R-:W-:Y:S01]  /*168a0*/  I2FP.F32.S32 R23, R23 ;  /* 0x0000001700177245 */ /* 0x000fe20000201400 */
[----:B------:R-:W-:Y:S01]  /*168b0*/  IMAD.IADD R24, R51, 0x1, -R66 ;  /* 0x0000000133187824 */ /* 0x000fe200078e0a42 */
[----:B------:R-:W-:-:S02]  /*168c0*/  FSEL R35, R25, -INF , !P0 ;  /* 0xff80000019237808 */ /* 0x000fc40004000000 */
[----:B------:R-:W-:Y:S01]  /*168d0*/  FSEL R33, R33, -INF , !P6 ;  /* 0xff80000021217808 */ /* 0x000fe20007000000 */
[----:B------:R-:W-:Y:S01]  /*168e0*/  FFMA.FTZ R6, -R0, R23, R6 ;  /* 0x0000001700067223 */ /* 0x000fe20000010106 */
[----:B------:R-:W-:Y:S01]  /*168f0*/  FSEL R25, R22, -INF , !P6 ;  /* 0xff80000016197808 */ /* 0x000fe20007000000 */
[----:B------:R-:W-:Y:S01]  /*16900*/  IMAD.IADD R22, R51, 0x1, -R60 ;  /* 0x0000000133167824 */ /* 0x000fe200078e0a3c */
[-C--:B------:R-:W-:Y:S02]  /*16910*/  ISETP.GE.AND P6, PT, R64, R63.reuse, PT ;  /* 0x0000003f4000720c */ /* 0x080fe40003fc6270 */
[----:B------:R-:W-:Y:S02]  /*16920*/  FSEL R21, R21, -INF , !P4 ;  /* 0xff80000015157808 */ /* 0x000fe40006000000 */
[----:B------:R-:W-:Y:S01]  /*16930*/  ISETP.GE.AND P3, PT, R112, R63, PT ;  /* 0x0000003f7000720c */ /* 0x000fe20003f66270 */
[C---:B------:R-:W-:Y:S01]  /*16940*/  IMAD.IADD R112, R51.reuse, 0x1, -R112 ;  /* 0x0000000133707824 */ /* 0x040fe200078e0a70 */
[----:B------:R-:W-:Y:S01]  /*16950*/  I2FP.F32.S32 R39, R39 ;  /* 0x0000002700277245 */ /* 0x000fe20000201400 */
[----:B------:R-:W-:Y:S01]  /*16960*/  IMAD.IADD R53, R51, 0x1, -R42 ;  /* 0x0000000133357824 */ /* 0x000fe200078e0a2a */
[----:B------:R-:W-:Y:S01]  /*16970*/  FSEL R9, R9, -INF , !P4 ;  /* 0xff80000009097808 */ /* 0x000fe20006000000 */
[----:B------:R-:W-:Y:S01]  /*16980*/  IMAD.IADD R70, R51, 0x1, -R70 ;  /* 0x0000000133467824 */ /* 0x000fe200078e0a46 */
[----:B------:R-:W-:-:S02]  /*16990*/  ISETP.GE.AND P4, PT, R58, R63, PT ;  /* 0x0000003f3a00720c */ /* 0x000fc40003f86270 */
[----:B------:R-:W-:Y:S02]  /*169a0*/  IABS R43, R43 ;  /* 0x0000002b002b7213 */ /* 0x000fe40000000000 */
[----:B------:R-:W-:Y:S01]  /*169b0*/  FSEL R47, R10, -INF , !P6 ;  /* 0xff8000000a2f7808 */ /* 0x000fe20007000000 */
[C---:B------:R-:W-:Y:S01]  /*169c0*/  IMAD.IADD R10, R51.reuse, 0x1, -R48 ;  /* 0x00000001330a7824 */ /* 0x040fe200078e0a30 */
[----:B------:R-:W-:Y:S01]  /*169d0*/  IABS R22, R22 ;  /* 0x0000001600167213 */ /* 0x000fe20000000000 */
[----:B------:R-:W-:Y:S01]  /*169e0*/  FFMA.FTZ R110, -R0, R39, R110 ;  /* 0x00000027006e7223 */ /* 0x000fe2000001016e */
[----:B------:R-:W-:Y:S01]  /*169f0*/  FSEL R39, R6, -INF , !P4 ;  /* 0xff80000006277808 */ /* 0x000fe20006000000 */
[----:B------:R-:W-:Y:S01]  /*16a00*/  IMAD.IADD R6, R51, 0x1, -R40 ;  /* 0x0000000133067824 */ /* 0x000fe200078e0a28 */
[----:B------:R-:W-:Y:S02]  /*16a10*/  I2FP.F32.S32 R43, R43 ;  /* 0x0000002b002b7245 */ /* 0x000fe40000201400 */
[----:B------:R-:W-:-:S02]  /*16a20*/  I2FP.F32.S32 R22, R22 ;  /* 0x0000001600167245 */ /* 0x000fc40000201400 */
[----:B------:R-:W-:Y:S01]  /*16a30*/  IABS R10, R10 ;  /* 0x0000000a000a7213 */ /* 0x000fe20000000000 */
[C---:B------:R-:W-:Y:S01]  /*16a40*/  FFMA.FTZ R18, -R0.reuse, R43, R14 ;  /* 0x0000002b00127223 */ /* 0x040fe2000001010e */
[----:B------:R-:W-:Y:S01]  /*16a50*/  IABS R6, R6 ;  /* 0x0000000600067213 */ /* 0x000fe20000000000 */
[----:B------:R-:W-:Y:S01]  /*16a60*/  FFMA.FTZ R43, -R0, R22, R11 ;  /* 0x00000016002b7223 */ /* 0x000fe2000001010b */
[----:B------:R-:W-:Y:S02]  /*16a70*/  FSEL R31, R31, -INF , !P5 ;  /* 0xff8000001f1f7808 */ /* 0x000fe40006800000 */
[----:B------:R-:W-:Y:S02]  /*16a80*/  FSEL R5, R5, -INF , !P5 ;  /* 0xff80000005057808 */ /* 0x000fe40006800000 */
[----:B------:R-:W-:Y:S02]  /*16a90*/  I2FP.F32.S32 R10, R10 ;  /* 0x0000000a000a7245 */ /* 0x000fe40000201400 */
[----:B------:R-:W-:-:S02]  /*16aa0*/  IABS R112, R112 ;  /* 0x0000007000707213 */ /* 0x000fc40000000000 */
[----:B------:R-:W-:Y:S02]  /*16ab0*/  ISETP.GE.AND P5, PT, R60, R63, PT ;  /* 0x0000003f3c00720c */ /* 0x000fe40003fa6270 */
[----:B------:R-:W-:Y:S02]  /*16ac0*/  IABS R24, R24 ;  /* 0x0000001800187213 */ /* 0x000fe40000000000 */
[----:B------:R-:W-:Y:S02]  /*16ad0*/  IABS R53, R53 ;  /* 0x0000003500357213 */ /* 0x000fe40000000000 */
[----:B------:R-:W-:Y:S01]  /*16ae0*/  I2FP.F32.S32 R6, R6 ;  /* 0x0000000600067245 */ /* 0x000fe20000201400 */
[----:B------:R-:W-:Y:S01]  /*16af0*/  FFMA.FTZ R107, -R0, R10, R107 ;  /* 0x0000000a006b7223 */ /* 0x000fe2000001016b */
[----:B------:R-:W-:Y:S02]  /*16b00*/  I2FP.F32.S32 R112, R112 ;  /* 0x0000007000707245 */ /* 0x000fe40000201400 */
[----:B------:R-:W-:-:S02]  /*16b10*/  FSEL R49, R49, -INF , !P5 ;  /* 0xff80000031317808 */ /* 0x000fc40006800000 */
[----:B------:R-:W-:Y:S01]  /*16b20*/  FSEL R43, R43, -INF , !P5 ;  /* 0xff8000002b2b7808 */ /* 0x000fe20006800000 */
[C---:B------:R-:W-:Y:S01]  /*16b30*/  IMAD.IADD R55, R51.reuse, 0x1, -R36 ;  /* 0x0000000133377824 */ /* 0x040fe200078e0a24 */
[----:B------:R-:W-:Y:S02]  /*16b40*/  I2FP.F32.S32 R24, R24 ;  /* 0x0000001800187245 */ /* 0x000fe40000201400 */
[----:B------:R-:W-:Y:S01]  /*16b50*/  I2FP.F32.S32 R53, R53 ;  /* 0x0000003500357245 */ /* 0x000fe20000201400 */
[----:B------:R-:W-:Y:S01]  /*16b60*/  FFMA.FTZ R99, -R0, R6, R99 ;  /* 0x0000000600637223 */ /* 0x000fe20000010163 */
[-C--:B------:R-:W-:Y:S02]  /*16b70*/  ISETP.GE.AND P5, PT, R48, R63.reuse, PT ;  /* 0x0000003f3000720c */ /* 0x080fe40003fa6270 */
[----:B------:R-:W-:Y:S02]  /*16b80*/  FSEL R8, R8, -INF , !P1 ;  /* 0xff80000008087808 */ /* 0x000fe40004800000 */
[----:B------:R-:W-:Y:S01]  /*16b90*/  FSEL R4, R4, -INF , !P1 ;  /* 0xff80000004047808 */ /* 0x000fe20004800000 */
[----:B------:R-:W-:Y:S01]  /*16ba0*/  IMAD.IADD R6, R51, 0x1, -R16 ;  /* 0x0000000133067824 */ /* 0x000fe200078e0a10 */
[----:B------:R-:W-:Y:S01]  /*16bb0*/  ISETP.GE.AND P1, PT, R56, R63, PT ;  /* 0x0000003f3800720c */ /* 0x000fe20003f26270 */
[C---:B------:R-:W-:Y:S01]  /*16bc0*/  FFMA.FTZ R19, -R0.reuse, R112, R19 ;  /* 0x0000007000137223 */ /* 0x040fe20000010113 */
[----:B------:R-:W-:Y:S01]  /*16bd0*/  FSEL R173, R105, -INF , !P5 ;  /* 0xff80000069ad7808 */ /* 0x000fe20006800000 */
[C---:B------:R-:W-:Y:S01]  /*16be0*/  FFMA.FTZ R14, -R0.reuse, R24, R15 ;  /* 0x00000018000e7223 */ /* 0x040fe2000001010f */
[----:B------:R-:W-:Y:S01]  /*16bf0*/  FSEL R239, R107, -INF , !P5 ;  /* 0xff8000006bef7808 */ /* 0x000fe20006800000 */
[----:B------:R-:W-:Y:S01]  /*16c00*/  FFMA.FTZ R98, -R0, R53, R98 ;  /* 0x0000003500627223 */ /* 0x000fe20000010162 */
[----:B------:R-:W-:Y:S01]  /*16c10*/  ISETP.GE.AND P5, PT, R12, R63, PT ;  /* 0x0000003f0c00720c */ /* 0x000fe20003fa6270 */
[C---:B------:R-:W-:Y:S01]  /*16c20*/  IMAD.IADD R12, R51.reuse, 0x1, -R12 ;  /* 0x00000001330c7824 */ /* 0x040fe200078e0a0c */
[----:B------:R-:W-:Y:S01]  /*16c30*/  IABS R70, R70 ;  /* 0x0000004600467213 */ /* 0x000fe20000000000 */
[C---:B------:R-:W-:Y:S01]  /*16c40*/  IMAD.IADD R53, R51.reuse, 0x1, -R34 ;  /* 0x0000000133357824 */ /* 0x040fe200078e0a22 */
[----:B------:R-:W-:Y:S01]  /*16c50*/  FSEL R15, R18, -INF , !P1 ;  /* 0xff800000120f7808 */ /* 0x000fe20004800000 */
[----:B------:R-:W-:Y:S01]  /*16c60*/  IMAD.IADD R18, R51, 0x1, -R46 ;  /* 0x0000000133127824 */ /* 0x000fe200078e0a2e */
[----:B------:R-:W-:-:S02]  /*16c70*/  IABS R55, R55 ;  /* 0x0000003700377213 */ /* 0x000fc40000000000 */
[----:B------:R-:W-:Y:S02]  /*16c80*/  FSEL R23, R17, -INF , !P3 ;  /* 0xff80000011177808 */ /* 0x000fe40005800000 */
[----:B------:R-:W-:Y:S02]  /*16c90*/  IABS R6, R6 ;  /* 0x0000000600067213 */ /* 0x000fe40000000000 */
[----:B------:R-:W-:Y:S02]  /*16ca0*/  FSEL R17, R19, -INF , !P3 ;  /* 0xff80000013117808 */ /* 0x000fe40005800000 */
[----:B------:R-:W-:Y:S02]  /*16cb0*/  I2FP.F32.S32 R70, R70 ;  /* 0x0000004600467245 */ /* 0x000fe40000201400 */
[----:B------:R-:W-:Y:S01]  /*16cc0*/  FSEL R19, R37, -INF , !P1 ;  /* 0xff80000025137808 */ /* 0x000fe20004800000 */
[----:B------:R-:W-:Y:S01]  /*16cd0*/  IMAD.IADD R37, R51, 0x1, -R50 ;  /* 0x0000000133257824 */ /* 0x000fe200078e0a32 */
[----:B------:R-:W-:Y:S01]  /*16ce0*/  I2FP.F32.S32 R55, R55 ;  /* 0x0000003700377245 */ /* 0x000fe20000201400 */
[----:B------:R-:W-:Y:S01]  /*16cf0*/  FFMA.FTZ R27, -R0, R70, R27 ;  /* 0x00000046001b7223 */ /* 0x000fe2000001011b */
[----:B------:R-:W-:-:S02]  /*16d00*/  IABS R12, R12 ;  /* 0x0000000c000c7213 */ /* 0x000fc40000000000 */
[----:B------:R-:W-:Y:S02]  /*16d10*/  IABS R53, R53 ;  /* 0x0000003500357213 */ /* 0x000fe40000000000 */
[----:B------:R-:W-:Y:S02]  /*16d20*/  IABS R18, R18 ;  /* 0x0000001200127213 */ /* 0x000fe40000000000 */
[----:B------:R-:W-:Y:S01]  /*16d30*/  I2FP.F32.S32 R6, R6 ;  /* 0x0000000600067245 */ /* 0x000fe20000201400 */
[C---:B------:R-:W-:Y:S01]  /*16d40*/  FFMA.FTZ R102, -R0.reuse, R55, R102 ;  /* 0x0000003700667223 */ /* 0x040fe20000010166 */
[----:B------:R-:W-:Y:S02]  /*16d50*/  FSEL R249, R249, -INF , !P4 ;  /* 0xff800000f9f97808 */ /* 0x000fe40006000000 */
[----:B------:R-:W-:Y:S02]  /*16d60*/  I2FP.F32.S32 R12, R12 ;  /* 0x0000000c000c7245 */ /* 0x000fe40000201400 */
[----:B------:R-:W-:Y:S01]  /*16d70*/  I2FP.F32.S32 R53, R53 ;  /* 0x0000003500357245 */ /* 0x000fe20000201400 */
[----:B------:R-:W-:Y:S01]  /*16d80*/  FFMA.FTZ R87, -R0, R6, R87 ;  /* 0x0000000600577223 */ /* 0x000fe20000010157 */
[----:B------:R-:W-:-:S02]  /*16d90*/  IABS R37, R37 ;  /* 0x0000002500257213 */ /* 0x000fc40000000000 */
[----:B------:R-:W-:Y:S02]  /*16da0*/  I2FP.F32.S32 R18, R18 ;  /* 0x0000001200127245 */ /* 0x000fe40000201400 */
[----:B------:R-:W-:Y:S01]  /*16db0*/  ISETP.GE.AND P4, PT, R36, R63, PT ;  /* 0x0000003f2400720c */ /* 0x000fe20003f86270 */
[----:B------:R-:W-:Y:S01]  /*16dc0*/  VIADD R6, R30, 0x78 ;  /* 0x000000781e067836 */ /* 0x000fe20000000000 */
[----:B------:R-:W-:Y:S01]  /*16dd0*/  FSEL R27, R27, -INF , !P0 ;  /* 0xff8000001b1b7808 */ /* 0x000fe20004000000 */
[C---:B------:R-:W-:Y:S01]  /*16de0*/  FFMA.FTZ R95, -R0.reuse, R12, R95 ;  /* 0x0000000c005f7223 */ /* 0x040fe2000001015f */
[----:B------:R-:W-:Y:S01]  /*16df0*/  I2FP.F32.S32 R37, R37 ;  /* 0x0000002500257245 */ /* 0x000fe20000201400 */
[----:B------:R-:W-:Y:S01]  /*16e00*/  FFMA.FTZ R90, -R0, R53, R90 ;  /* 0x00000035005a7223 */ /* 0x000fe2000001015a */
[----:B------:R-:W-:Y:S01]  /*16e10*/  FSEL R237, R100, -INF , !P4 ;  /* 0xff80000064ed7808 */ /* 0x000fe20006000000 */
[----:B------:R-:W-:Y:S01]  /*16e20*/  FFMA.FTZ R7, -R0, R18, R7 ;  /* 0x0000001200077223 */ /* 0x000fe20000010107 */
[----:B------:R-:W-:Y:S01]  /*16e30*/  FSEL R233, R102, -INF , !P4 ;  /* 0xff80000066e97808 */ /* 0x000fe20006000000 */
[----:B------:R-:W-:Y:S01]  /*16e40*/  VIADD R12, R30, 0x70 ;  /* 0x000000701e0c7836 */ /* 0x000fe20000000000 */
[-C--:B------:R-:W-:Y:S01]  /*16e50*/  ISETP.GE.AND P0, PT, R66, R63.reuse, PT ;  /* 0x0000003f4200720c */ /* 0x080fe20003f06270 */
[----:B------:R-:W-:Y:S01]  /*16e60*/  IMAD.IADD R18, R28, 0x1, -R6 ;  /* 0x000000011c127824 */ /* 0x000fe200078e0a06 */
[----:B------:R-:W-:-:S02]  /*16e70*/  ISETP.GE.AND P4, PT, R34, R63, PT ;  /* 0x0000003f2200720c */ /* 0x000fc40003f86270 */
[----:B------:R-:W-:Y:S01]  /*16e80*/  ISETP.GE.AND P3, PT, R46, R63, PT ;  /* 0x0000003f2e00720c */ /* 0x000fe20003f66270 */
[----:B------:R-:W-:Y:S01]  /*16e90*/  FFMA.FTZ R106, -R0, R37, R106 ;  /* 0x00000025006a7223 */ /* 0x000fe2000001016a */
[----:B------:R-:W-:Y:S01]  /*16ea0*/  FSEL R11, R13, -INF , !P0 ;  /* 0xff8000000d0b7808 */ /* 0x000fe20004000000 */
[----:B------:R-:W-:Y:S01]  /*16eb0*/  IMAD.IADD R22, R28, 0x1, -R12 ;  /* 0x000000011c167824 */ /* 0x000fe200078e0a0c */
[----:B------:R-:W-:Y:S02]  /*16ec0*/  FSEL R203, R88, -INF , !P4 ;  /* 0xff80000058cb7808 */ /* 0x000fe40006000000 */
[----:B------:R-:W-:Y:S02]  /*16ed0*/  FSEL R183, R90, -INF , !P4 ;  /* 0xff8000005ab77808 */ /* 0x000fe40006000000 */
[----:B------:R-:W-:Y:S01]  /*16ee0*/  FSEL R13, R14, -INF , !P0 ;  /* 0xff8000000e0d7808 */ /* 0x000fe20004000000 */
[----:B------:R-:W-:Y:S01]  /*16ef0*/  IMAD.IADD R14, R51, 0x1, -R52 ;  /* 0x00000001330e7824 */ /* 0x000fe200078e0a34 */
[----:B------:R-:W-:Y:S01]  /*16f00*/  FSEL R37, R7, -INF , !P3 ;  /* 0xff80000007257808 */ /* 0x000fe20005800000 */
[C---:B------:R-:W-:Y:S01]  /*16f10*/  IMAD.IADD R7, R51.reuse, 0x1, -R38 ;  /* 0x0000000133077824 */ /* 0x040fe200078e0a26 */
[----:B------:R-:W-:Y:S01]  /*16f20*/  ISETP.GE.AND P4, PT, R12, R63, PT ;  /* 0x0000003f0c00720c */ /* 0x000fe20003f86270 */
[C---:B------:R-:W-:Y:S01]  /*16f30*/  IMAD.IADD R12, R51.reuse, 0x1, -R12 ;  /* 0x00000001330c7824 */ /* 0x040fe200078e0a0c */
[----:B------:R-:W-:Y:S01]  /*16f40*/  IABS R18, R18 ;  /* 0x0000001200127213 */ /* 0x000fe20000000000 */
[----:B------:R-:W-:Y:S01]  /*16f50*/  IMAD.IADD R10, R51, 0x1, -R44 ;  /* 0x00000001330a7824 */ /* 0x000fe200078e0a2c */
[----:B------:R-:W-:-:S02]  /*16f60*/  IABS R14, R14 ;  /* 0x0000000e000e7213 */ /* 0x000fc40000000000 */
[----:B------:R-:W-:Y:S02]  /*16f70*/  I2FP.F32.S32 R53, R18 ;  /* 0x0000001200357245 */ /* 0x000fe40000201400 */
[----:B------:R-:W-:Y:S02]  /*16f80*/  IABS R7, R7 ;  /* 0x0000000700077213 */ /* 0x000fe40000000000 */
[----:B------:R-:W-:Y:S02]  /*16f90*/  FMNMX3.FTZ R18, R8, R35, R33, !PT ;  /* 0x0000002308127276 */ /* 0x000fe40007810021 */
[----:B------:R-:W-:Y:S02]  /*16fa0*/  IABS R12, R12 ;  /* 0x0000000c000c7213 */ /* 0x000fe40000000000 */
[----:B------:R-:W-:Y:S02]  /*16fb0*/  I2FP.F32.S32 R14, R14 ;  /* 0x0000000e000e7245 */ /* 0x000fe40000201400 */
[----:B------:R-:W-:-:S02]  /*16fc0*/  IABS R10, R10 ;  /* 0x0000000a000a7213 */ /* 0x000fc40000000000 */
[----:B------:R-:W-:Y:S02]  /*16fd0*/  I2FP.F32.S32 R7, R7 ;  /* 0x0000000700077245 */ /* 0x000fe40000201400 */
[----:B------:R-:W-:Y:S02]  /*16fe0*/  FMNMX3.FTZ R18, R18, R31, R21, !PT ;  /* 0x0000001f12127276 */ /* 0x000fe40007810015 */
[----:B------:R-:W-:Y:S02]  /*16ff0*/  I2FP.F32.S32 R57, R12 ;  /* 0x0000000c00397245 */ /* 0x000fe40000201400 */
[----:B------:R-:W-:Y:S01]  /*17000*/  FMNMX3.FTZ R12, R4, R27, R25, !PT ;  /* 0x0000001b040c7276 */ /* 0x000fe20007810019 */
[C---:B------:R-:W-:Y:S01]  /*17010*/  FFMA.FTZ R111, -R0.reuse, R14, R111 ;  /* 0x0000000e006f7223 */ /* 0x040fe2000001016f */
[----:B------:R-:W-:Y:S01]  /*17020*/  FSEL R247, R247, -INF , !P6 ;  /* 0xff800000f7f77808 */ /* 0x000fe20007000000 */
[----:B------:R-:W-:Y:S01]  /*17030*/  FFMA.FTZ R94, -R0, R7, R94 ;  /* 0x00000007005e7223 */ /* 0x000fe2000001015e */
[----:B------:R-:W-:-:S02]  /*17040*/  I2FP.F32.S32 R10, R10 ;  /* 0x0000000a000a7245 */ /* 0x000fc40000201400 */
[----:B------:R-:W-:Y:S01]  /*17050*/  FMNMX3.FTZ R18, R18, R23, R19, !PT ;  /* 0x0000001712127276 */ /* 0x000fe20007810013 */
[C---:B------:R-:W-:Y:S01]  /*17060*/  IMAD.IADD R7, R51.reuse, 0x1, -R20 ;  /* 0x0000000133077824 */ /* 0x040fe200078e0a14 */
[----:B------:R-:W-:Y:S02]  /*17070*/  FMNMX3.FTZ R12, R12, R5, R9, !PT ;  /* 0x000000050c0c7276 */ /* 0x000fe40007810009 */
[-C--:B------:R-:W-:Y:S01]  /*17080*/  ISETP.GE.AND P0, PT, R52, R63.reuse, PT ;  /* 0x0000003f3400720c */ /* 0x080fe20003f06270 */
[----:B------:R-:W-:Y:S01]  /*17090*/  FFMA.FTZ R103, -R0, R10, R103 ;  /* 0x0000000a00677223 */ /* 0x000fe20000010167 */
[----:B------:R-:W-:Y:S02]  /*170a0*/  ISETP.GE.AND P1, PT, R54, R63, PT ;  /* 0x0000003f3600720c */ /* 0x000fe40003f26270 */
[----:B------:R-:W-:Y:S01]  /*170b0*/  FMNMX3.FTZ R18, R18, R11, R247, !PT ;  /* 0x0000000b12127276 */ /* 0x000fe200078100f7 */
[----:B------:R-:W-:Y:S01]  /*170c0*/  IMAD.IADD R10, R51, 0x1, -R32 ;  /* 0x00000001330a7824 */ /* 0x000fe200078e0a20 */
[----:B------:R-:W-:-:S02]  /*170d0*/  FMNMX3.FTZ R12, R12, R17, R15, !PT ;  /* 0x000000110c0c7276 */ /* 0x000fc4000781000f */
[----:B------:R-:W-:Y:S02]  /*170e0*/  FSEL R243, R109, -INF , !P0 ;  /* 0xff8000006df37808 */ /* 0x000fe40004000000 */
[----:B------:R-:W-:Y:S02]  /*170f0*/  FSEL R177, R111, -INF , !P0 ;  /* 0xff8000006fb17808 */ /* 0x000fe40004000000 */
[----:B------:R-:W-:Y:S02]  /*17100*/  ISETP.GE.AND P0, PT, R40, R63, PT ;  /* 0x0000003f2800720c */ /* 0x000fe40003f06270 */
[----:B------:R-:W-:Y:S02]  /*17110*/  IABS R7, R7 ;  /* 0x0000000700077213 */ /* 0x000fe40000000000 */
[----:B------:R-:W-:Y:S02]  /*17120*/  ISETP.GE.AND P6, PT, R50, R63, PT ;  /* 0x0000003f3200720c */ /* 0x000fe40003fc6270 */
[----:B------:R-:W-:-:S02]  /*17130*/  FSEL R45, R45, -INF , !P3 ;  /* 0xff8000002d2d7808 */ /* 0x000fc40005800000 */
[----:B------:R-:W-:Y:S02]  /*17140*/  FSEL R245, R108, -INF , !P1 ;  /* 0xff8000006cf57808 */ /* 0x000fe40004800000 */
[----:B------:R-:W-:Y:S02]  /*17150*/  FMNMX3.FTZ R18, R18, R49, R249, !PT ;  /* 0x0000003112127276 */ /* 0x000fe400078100f9 */
[----:B------:R-:W-:Y:S02]  /*17160*/  FMNMX3.FTZ R12, R12, R13, R47, !PT ;  /* 0x0000000d0c0c7276 */ /* 0x000fe4000781002f */
[----:B------:R-:W-:Y:S02]  /*17170*/  FSEL R193, R97, -INF , !P0 ;  /* 0xff80000061c17808 */ /* 0x000fe40004000000 */
[----:B------:R-:W-:Y:S02]  /*17180*/  FSEL R195, R99, -INF , !P0 ;  /* 0xff80000063c37808 */ /* 0x000fe40004000000 */
[----:B------:R-:W-:-:S02]  /*17190*/  IABS R10, R10 ;  /* 0x0000000a000a7213 */ /* 0x000fc40000000000 */
[----:B------:R-:W-:Y:S02]  /*171a0*/  I2FP.F32.S32 R7, R7 ;  /* 0x0000000700077245 */ /* 0x000fe40000201400 */
[----:B------:R-:W-:Y:S02]  /*171b0*/  FSEL R175, R104, -INF , !P6 ;  /* 0xff80000068af7808 */ /* 0x000fe40007000000 */
[----:B------:R-:W-:Y:S01]  /*171c0*/  ISETP.GE.AND P0, PT, R16, R63, PT ;  /* 0x0000003f1000720c */ /* 0x000fe20003f06270 */
[----:B------:R-:W-:Y:S01]  /*171d0*/  VIADD R16, R30, 0x68 ;  /* 0x000000681e107836 */ /* 0x000fe20000000000 */
[----:B------:R-:W-:Y:S02]  /*171e0*/  FMNMX3.FTZ R18, R18, R45, R245, !PT ;  /* 0x0000002d12127276 */ /* 0x000fe400078100f5 */
[----:B------:R-:W-:Y:S02]  /*171f0*/  FSEL R241, R110, -INF , !P1 ;  /* 0xff8000006ef17808 */ /* 0x000fe40004800000 */
[----:B------:R-:W-:Y:S01]  /*17200*/  FMNMX3.FTZ R12, R12, R43, R39, !PT ;  /* 0x0000002b0c0c7276 */ /* 0x000fe20007810027 */
[----:B------:R-:W-:Y:S01]  /*17210*/  FFMA.FTZ R86, -R0, R7, R86 ;  /* 0x0000000700567223 */ /* 0x000fe20000010156 */
[----:B------:R-:W-:-:S02]  /*17220*/  FSEL R179, R106, -INF , !P6 ;  /* 0xff8000006ab37808 */ /* 0x000fc40007000000 */
[----:B------:R-:W-:Y:S01]  /*17230*/  I2FP.F32.S32 R10, R10 ;  /* 0x0000000a000a7245 */ /* 0x000fe20000201400 */
[----:B------:R-:W-:Y:S01]  /*17240*/  VIADD R14, R30, 0x69 ;  /* 0x000000691e0e7836 */ /* 0x000fe20000000000 */
[-C--:B------:R-:W-:Y:S01]  /*17250*/  ISETP.GE.AND P3, PT, R44, R63.reuse, PT ;  /* 0x0000003f2c00720c */ /* 0x080fe20003f66270 */
[----:B------:R-:W-:Y:S01]  /*17260*/  IMAD.IADD R7, R28, 0x1, -R16 ;  /* 0x000000011c077824 */ /* 0x000fe200078e0a10 */
[-C--:B------:R-:W-:Y:S02]  /*17270*/  ISETP.GE.AND P1, PT, R42, R63.reuse, PT ;  /* 0x0000003f2a00720c */ /* 0x080fe40003f26270 */
[----:B------:R-:W-:Y:S02]  /*17280*/  ISETP.GE.AND P6, PT, R38, R63, PT ;  /* 0x0000003f2600720c */ /* 0x000fe40003fc6270 */
[----:B------:R-:W-:Y:S02]  /*17290*/  FMNMX3.FTZ R18, R18, R243, R175, !PT ;  /* 0x000000f312127276 */ /* 0x000fe400078100af */
[----:B------:R-:W-:Y:S01]  /*172a0*/  FMNMX3.FTZ R12, R12, R37, R241, !PT ;  /* 0x000000250c0c7276 */ /* 0x000fe200078100f1 */
[----:B------:R-:W-:Y:S01]  /*172b0*/  FFMA.FTZ R91, -R0, R10, R91 ;  /* 0x0000000a005b7223 */ /* 0x000fe2000001015b */
[----:B------:R-:W-:Y:S01]  /*172c0*/  FSEL R191, R101, -INF , !P3 ;  /* 0xff80000065bf7808 */ /* 0x000fe20005800000 */
[----:B------:R-:W-:Y:S01]  /*172d0*/  VIADD R10, R30, 0x71 ;  /* 0x000000711e0a7836 */ /* 0x000fe20000000000 */
[----:B------:R-:W-:Y:S01]  /*172e0*/  FSEL R235, R96, -INF , !P1 ;  /* 0xff80000060eb7808 */ /* 0x000fe20004800000 */
[----:B------:R-:W-:Y:S01]  /*172f0*/  IMAD.IADD R24, R28, 0x1, -R14 ;  /* 0x000000011c187824 */ /* 0x000fe200078e0a0e */
[----:B------:R-:W-:-:S02]  /*17300*/  FSEL R229, R92, -INF , !P6 ;  /* 0xff8000005ce57808 */ /* 0x000fc40007000000 */
[----:B------:R-:W-:Y:S02]  /*17310*/  FSEL R187, R94, -INF , !P6 ;  /* 0xff8000005ebb7808 */ /* 0x000fe40007000000 */
[----:B------:R-:W-:Y:S02]  /*17320*/  FMNMX3.FTZ R18, R18, R173, R237, !PT ;  /* 0x000000ad12127276 */ /* 0x000fe400078100ed */
[----:B------:R-:W-:Y:S01]  /*17330*/  ISETP.GE.AND P6, PT, R16, R63, PT ;  /* 0x0000003f1000720c */ /* 0x000fe20003fc6270 */
[----:B------:R-:W-:Y:S01]  /*17340*/  IMAD.IADD R16, R51, 0x1, -R16 ;  /* 0x0000000133107824 */ /* 0x000fe200078e0a10 */
[----:B------:R-:W-:Y:S01]  /*17350*/  FMNMX3.FTZ R12, R12, R177, R179, !PT ;  /* 0x000000b10c0c7276 */ /* 0x000fe200078100b3 */
[----:B------:R-:W-:Y:S01]  /*17360*/  VIADD R30, R30, 0x79 ;  /* 0x000000791e1e7836 */ /* 0x000fe20000000000 */
[----:B------:R-:W-:Y:S02]  /*17370*/  FSEL R231, R103, -INF , !P3 ;  /* 0xff80000067e77808 */ /* 0x000fe40005800000 */
[----:B------:R-:W-:-:S02]  /*17380*/  FSEL R205, R98, -INF , !P1 ;  /* 0xff80000062cd7808 */ /* 0x000fc40004800000 */
[----:B------:R-:W-:Y:S02]  /*17390*/  IABS R7, R7 ;  /* 0x0000000700077213 */ /* 0x000fe40000000000 */
[-C--:B------:R-:W-:Y:S02]  /*173a0*/  ISETP.GE.AND P3, PT, R32, R63.reuse, PT ;  /* 0x0000003f2000720c */ /* 0x080fe40003f66270 */
[----:B------:R-:W-:Y:S01]  /*173b0*/  ISETP.GE.AND P1, PT, R20, R63, PT ;  /* 0x0000003f1400720c */ /* 0x000fe20003f26270 */
[----:B------:R-:W-:Y:S01]  /*173c0*/  IMAD.IADD R20, R28, 0x1, -R10 ;  /* 0x000000011c147824 */ /* 0x000fe200078e0a0a */
[----:B------:R-:W-:Y:S02]  /*173d0*/  FSEL R227, R93, -INF , !P5 ;  /* 0xff8000005de37808 */ /* 0x000fe40006800000 */
[----:B------:R-:W-:Y:S02]  /*173e0*/  FSEL R185, R95, -INF , !P5 ;  /* 0xff8000005fb97808 */ /* 0x000fe40006800000 */
[----:B------:R-:W-:-:S02]  /*173f0*/  FMNMX3.FTZ R18, R18, R191, R235, !PT ;  /* 0x000000bf12127276 */ /* 0x000fc400078100eb */
[----:B------:R-:W-:Y:S01]  /*17400*/  ISETP.GE.AND P5, PT, R14, R63, PT ;  /* 0x0000003f0e00720c */ /* 0x000fe20003fa6270 */
[----:B------:R-:W-:Y:S01]  /*17410*/  IMAD.IADD R14, R51, 0x1, -R14 ;  /* 0x00000001330e7824 */ /* 0x000fe200078e0a0e */
[----:B------:R-:W-:Y:S02]  /*17420*/  FMNMX3.FTZ R12, R12, R239, R233, !PT ;  /* 0x000000ef0c0c7276 */ /* 0x000fe400078100e9 */
[----:B------:R-:W-:Y:S02]  /*17430*/  I2FP.F32.S32 R7, R7 ;  /* 0x0000000700077245 */ /* 0x000fe40000201400 */
[----:B------:R-:W-:Y:S02]  /*17440*/  IABS R24, R24 ;  /* 0x0000001800187213 */ /* 0x000fe40000000000 */
[----:B------:R-:W-:Y:S01]  /*17450*/  IABS R22, R22 ;  /* 0x0000001600167213 */ /* 0x000fe20000000000 */
        /* <DEDUP_REMOVED lines=12> */
[----:B------:R-:W-:Y:S01]  /*17520*/  ISETP.GE.AND P0, PT, R30, R63, PT ;  /* 0x0000003f1e00720c */ /* 0x000fe20003f06270 */
[----:B------:R-:W-:Y:S01]  /*17530*/  IMAD.IADD R30, R51, 0x1, -R30 ;  /* 0x00000001331e7824 */ /* 0x000fe200078e0a1e */
[----:B------:R-:W-:Y:S02]  /*17540*/  FMNMX3.FTZ R18, R18, R193, R229, !PT ;  /* 0x000000c112127276 */ /* 0x000fe400078100e5 */
[----:B------:R-:W-:Y:S01]  /*17550*/  FMNMX3.FTZ R12, R12, R231, R205, !PT ;  /* 0x000000e70c0c7276 */ /* 0x000fe200078100cd */
[----:B------:R-:W-:Y:S01]  /*17560*/  FFMA.FTZ R7, -R0, R7, R80 ;  /* 0x0000000700077223 */ /* 0x000fe20000010150 */
[----:B------:R-:W-:-:S02]  /*17570*/  IABS R20, R20 ;  /* 0x0000001400147213 */ /* 0x000fc40000000000 */
[----:B------:R-:W-:Y:S02]  /*17580*/  I2FP.F32.S32 R24, R24 ;  /* 0x0000001800187245 */ /* 0x000fe40000201400 */
[----:B------:R-:W-:Y:S02]  /*17590*/  I2FP.F32.S32 R51, R22 ;  /* 0x0000001600337245 */ /* 0x000fe40000201400 */
[----:B------:R-:W-:Y:S02]  /*175a0*/  IABS R14, R14 ;  /* 0x0000000e000e7213 */ /* 0x000fe40000000000 */
[----:B------:R-:W-:Y:S02]  /*175b0*/  I2FP.F32.S32 R55, R16 ;  /* 0x0000001000377245 */ /* 0x000fe40000201400 */
[----:B------:R-:W-:Y:S02]  /*175c0*/  FMNMX3.FTZ R18, R18, R227, R203, !PT ;  /* 0x000000e312127276 */ /* 0x000fe400078100cb */
[----:B------:R-:W-:Y:S01]  /*175d0*/  FMNMX3.FTZ R12, R12, R195, R187, !PT ;  /* 0x000000c30c0c7276 */ /* 0x000fe200078100bb */
[C---:B------:R-:W-:Y:S01]  /*175e0*/  FFMA.FTZ R24, -R0.reuse, R24, R81 ;  /* 0x0000001800187223 */ /* 0x040fe20000010151 */
[----:B------:R-:W-:Y:S01]  /*175f0*/  IABS R28, R28 ;  /* 0x0000001c001c7213 */ /* 0x000fe20000000000 */
[C---:B------:R-:W-:Y:S01]  /*17600*/  FFMA.FTZ R51, -R0.reuse, R51, R76 ;  /* 0x0000003300337223 */ /* 0x040fe2000001014c */
[----:B------:R-:W-:Y:S01]  /*17610*/  I2FP.F32.S32 R20, R20 ;  /* 0x0000001400147245 */ /* 0x000fe20000201400 */
[----:B------:R-:W-:Y:S01]  /*17620*/  FFMA.FTZ R82, -R0, R55, R82 ;  /* 0x0000003700527223 */ /* 0x000fe20000010152 */
[----:B------:R-:W-:-:S02]  /*17630*/  I2FP.F32.S32 R14, R14 ;  /* 0x0000000e000e7245 */ /* 0x000fc40000201400 */
[----:B------:R-:W-:Y:S02]  /*17640*/  IABS R10, R10 ;  /* 0x0000000a000a7213 */ /* 0x000fe40000000000 */
[----:B------:R-:W-:Y:S02]  /*17650*/  IABS R6, R6 ;  /* 0x0000000600067213 */ /* 0x000fe40000000000 */
[----:B------:R-:W-:Y:S02]  /*17660*/  FSEL R167, R7, -INF , !P6 ;  /* 0xff80000007a77808 */ /* 0x000fe40007000000 */
[----:B------:R-:W-:Y:S02]  /*17670*/  FMNMX3.FTZ R18, R18, R189, R171, !PT ;  /* 0x000000bd12127276 */ /* 0x000fe400078100ab */
[----:B------:R-:W-:Y:S01]  /*17680*/  FMNMX3.FTZ R12, R12, R185, R183, !PT ;  /* 0x000000b90c0c7276 */ /* 0x000fe200078100b7 */
[C---:B------:R-:W-:Y:S01]  /*17690*/  FFMA.FTZ R20, -R0.reuse, R20, R77 ;  /* 0x0000001400147223 */ /* 0x040fe2000001014d */
[----:B------:R-:W-:Y:S01]  /*176a0*/  I2FP.F32.S32 R28, R28 ;  /* 0x0000001c001c7245 */ /* 0x000fe20000201400 */
        /* <DEDUP_REMOVED lines=22> */
[----:B------:R-:W-:-:S02]  /*17810*/  FSEL R149, R28, -INF , !P0 ;  /* 0xff8000001c957808 */ /* 0x000fc40004000000 */
[----:B------:R-:W-:Y:S02]  /*17820*/  FMNMX3.FTZ R10, R18, R153, R151, !PT ;  /* 0x00000099120a7276 */ /* 0x000fe40007810097 */
        /* <DEDUP_REMOVED lines=13> */
[----:B------:R-:W-:-:S05]  /*17900*/  IMAD.IADD R29, R29, 0x1, R2 ;  /* 0x000000011d1d7824 */ /* 0x000fca00078e0202 */
[----:B------:R-:W-:-:S05]  /*17910*/  LEA R140, R29, UR6, 0x1 ;  /* 0x000000061d8c7c11 */ /* 0x000fca000f8e08ff */
[----:B------:R-:W4:Y:S01]  /*17920*/  LDSM.16.MT88.4 R96, [R140+0x10000] ;  /* 0x010000008c60783b */ /* 0x000f220000004200 */
[----:B-1----:R-:W-:Y:S02]  /*17930*/  FMNMX.FTZ R135, R6, R135, !PT ;  /* 0x0000008706877209 */ /* 0x002fe40007810000 */
[----:B---3--:R-:W-:-:S03]  /*17940*/  FMNMX.FTZ R134, R7, R134, !PT ;  /* 0x0000008607867209 */ /* 0x008fc60007810000 */
[----:B--2---:R-:W-:Y:S01]  /*17950*/  FMUL.FTZ R142, R139, R135 ;  /* 0x000000878b8e7220 */ /* 0x004fe20000410000 */
[----:B------:R-:W-:Y:S01]  /*17960*/  FSETP.NEU.FTZ.AND P0, PT, R135, -INF , PT ;  /* 0xff8000008700780b */ /* 0x000fe20003f1d000 */
[--C-:B------:R-:W-:Y:S01]  /*17970*/  IMAD.IADD R64, R67, 0x1, R140.reuse ;  /* 0x0000000143407824 */ /* 0x100fe200078e028c */
[----:B------:R-:W1:Y:S01]  /*17980*/  LDSM.16.MT88.4 R124, [R140+0xc000] ;  /* 0x00c000008c7c783b */ /* 0x000e620000004200 */
[----:B------:R-:W-:Y:S01]  /*17990*/  FMUL.FTZ R138, R139, R134 ;  /* 0x000000868b8a7220 */ /* 0x000fe20000410000 */
[----:B------:R-:W-:Y:S02]  /*179a0*/  FSEL R142, R142, RZ, P0 ;  /* 0x000000ff8e8e7208 */ /* 0x000fe40000000000 */
[----:B------:R-:W-:Y:S01]  /*179b0*/  FSETP.NEU.FTZ.AND P0, PT, R134, -INF , PT ;  /* 0xff8000008600780b */ /* 0x000fe20003f1d000 */
[----:B------:R-:W-:Y:S01]  /*179c0*/  IMAD.IADD R44, R65, 0x1, R140 ;  /* 0x00000001412c7824 */ /* 0x000fe200078e028c */
[----:B------:R-:W2:Y:S02]  /*179d0*/  LDSM.16.MT88.4 R72, [R64+0xc000] ;  /* 0x00c000004048783b */ /* 0x000ea40000004200 */
[----:B------:R-:W-:Y:S01]  /*179e0*/  FSEL R138, R138, RZ, P0 ;  /* 0x000000ff8a8a7208 */ /* 0x000fe20000000000 */
[----:B------:R-:W-:Y:S01]  /*179f0*/  IMAD.IADD R2, R67, 0x1, R44 ;  /* 0x0000000143027824 */ /* 0x000fe200078e022c */
[----:B------:R-:W3:Y:S03]  /*17a00*/  LDSM.16.MT88.4 R80, [R44+0xc000] ;  /* 0x00c000002c50783b */ /* 0x000ee60000004200 */
[-CC-:B------:R-:W-:Y:S01]  /*17a10*/  FFMA.FTZ R4, R4, R139.reuse, -R138.reuse ;  /* 0x0000008b04047223 */ /* 0x180fe2000001088a */
[----:B------:R-:W5:Y:S01]  /*17a20*/  LDSM.16.MT88.4 R88, [R2+0xc000] ;  /* 0x00c000000258783b */ /* 0x000f620000004200 */
[----:B------:R-:W-:-:S02]  /*17a30*/  FFMA.FTZ R58, R5, R139, -R138 ;  /* 0x0000008b053a7223 */ /* 0x000fc4000001088a */
[----:B------:R4:W-:Y:S01]  /*17a40*/  MUFU.EX2 R67, R4 ;  /* 0x0000000400437308 */ /* 0x0009e20000000800 */
[----:B------:R-:W5:Y:S01]  /*17a50*/  LDSM.16.MT88.4 R104, [R64+0x10000] ;  /* 0x010000004068783b */ /* 0x000f620000004200 */
[-CC-:B------:R-:W-:Y:S01]  /*17a60*/  FFMA.FTZ R137, R8, R139.reuse, -R142.reuse ;  /* 0x0000008b08897223 */ /* 0x180fe2000001088e */
[-CC-:B------:R-:W-:Y:S02]  /*17a70*/  FFMA.FTZ R136, R35, R139.reuse, -R142.reuse ;  /* 0x0000008b23887223 */ /* 0x180fe4000001088e */
[----:B------:R-:W5:Y:S01]  /*17a80*/  LDSM.16.MT88.4 R112, [R44+0x10000] ;  /* 0x010000002c70783b */ /* 0x000f620000004200 */
[-CC-:B------:R-:W-:Y:S01]  /*17a90*/  FFMA.FTZ R65, R33, R139.reuse, -R142.reuse ;  /* 0x0000008b21417223 */ /* 0x180fe2000001088e */
[-C--:B------:R-:W-:Y:S01]  /*17aa0*/  FFMA.FTZ R60, R31, R139.reuse, -R142 ;  /* 0x0000008b1f3c7223 */ /* 0x080fe2000001088e */
[-CC-:B------:R-:W-:Y:S01]  /*17ab0*/  FFMA.FTZ R66, R27, R139.reuse, -R138.reuse ;  /* 0x0000008b1b427223 */ /* 0x180fe2000001088a */
[-C--:B------:R-:W-:Y:S01]  /*17ac0*/  FFMA.FTZ R59, R25, R139.reuse, -R138 ;  /* 0x0000008b193b7223 */ /* 0x080fe2000001088a */
[----:B----4-:R-:W4:Y:S01]  /*17ad0*/  LDSM.16.MT88.4 R4, [R2+0x10000] ;  /* 0x010000000204783b */ /* 0x010f220000004200 */
[----:B------:R-:W-:Y:S01]  /*17ae0*/  MUFU.EX2 R137, R137 ;  /* 0x0000008900897308 */ /* 0x000fe20000000800 */
[-C--:B------:R-:W-:Y:S01]  /*17af0*/  FFMA.FTZ R52, R11, R139.reuse, -R142 ;  /* 0x0000008b0b347223 */ /* 0x080fe2000001088e */
[-C--:B------:R-:W-:Y:S01]  /*17b00*/  FFMA.FTZ R55, R9, R139.reuse, -R138 ;  /* 0x0000008b09377223 */ /* 0x080fe2000001088a */
[-CC-:B------:R-:W-:Y:S01]  /*17b10*/  FFMA.FTZ R57, R21, R139.reuse, -R142.reuse ;  /* 0x0000008b15397223 */ /* 0x180fe2000001088e */
[----:B------:R-:W1:Y:S01]  /*17b20*/  MUFU.EX2 R136, R136 ;  /* 0x0000008800887308 */ /* 0x000e620000000800 */
[----:B------:R-:W4:Y:S03]  /*17b30*/  LDSM.16.MT88.4 R8, [R140+0x10800] ;  /* 0x010800008c08783b */ /* 0x000f260000004200 */
[----:B------:R-:W-:Y:S01]  /*17b40*/  MUFU.EX2 R65, R65 ;  /* 0x0000004100417308 */ /* 0x000fe20000000800 */
[-CC-:B------:R-:W-:Y:S01]  /*17b50*/  FFMA.FTZ R56, R23, R139.reuse, -R142.reuse ;  /* 0x0000008b17387223 */ /* 0x180fe2000001088e */
[-C--:B------:R-:W-:Y:S01]  /*17b60*/  FFMA.FTZ R53, R19, R139.reuse, -R142 ;  /* 0x0000008b13357223 */ /* 0x080fe2000001088e */
[-CC-:B------:R-:W-:Y:S01]  /*17b70*/  FFMA.FTZ R54, R17, R139.reuse, -R138.reuse ;  /* 0x0000008b11367223 */ /* 0x180fe2000001088a */
[----:B------:R-:W2:Y:S01]  /*17b80*/  MUFU.EX2 R60, R60 ;  /* 0x0000003c003c7308 */ /* 0x000ea20000000800 */
[-CC-:B------:R-:W-:Y:S01]  /*17b90*/  FFMA.FTZ R51, R15, R139.reuse, -R138.reuse ;  /* 0x0000008b0f337223 */ /* 0x180fe2000001088a */
[----:B------:R-:W-:Y:S01]  /*17ba0*/  FFMA.FTZ R50, R13, R139, -R138 ;  /* 0x0000008b0d327223 */ /* 0x000fe2000001088a */
[----:B------:R-:W4:Y:S01]  /*17bb0*/  LDSM.16.MT88.4 R32, [R140+0xc800] ;  /* 0x00c800008c20783b */ /* 0x000f220000004200 */
[----:B------:R-:W3:Y:S03]  /*17bc0*/  MUFU.EX2 R66, R66 ;  /* 0x0000004200427308 */ /* 0x000ee60000000800 */
[----:B------:R-:W-:Y:S01]  /*17bd0*/  LDSM.16.MT88.4 R28, [R64+0xc800] ;  /* 0x00c80000401c783b */ /* 0x000fe20000004200 */
[----:B------:R-:W-:Y:S04]  /*17be0*/  MUFU.EX2 R59, R59 ;  /* 0x0000003b003b7308 */ /* 0x000fe80000000800 */
[----:B------:R-:W5:Y:S01]  /*17bf0*/  MUFU.EX2 R58, R58 ;  /* 0x0000003a003a7308 */ /* 0x000f620000000800 */
        /* <DEDUP_REMOVED lines=8> */
[----:B-----5:R-:W-:Y:S02]  /*17c80*/  F2FP.F16.F32.PACK_AB R119, R58, R59 ;  /* 0x0000003b3a77723e */ /* 0x020fe400000000ff */
        /* <DEDUP_REMOVED lines=36> */
[-C--:B------:R-:W-:Y:S01]  /*17ed0*/  FFMA.FTZ R46, R43, R139.reuse, -R138 ;  /* 0x0000008b2b2e7223 */ /* 0x080fe2000001088a */
[-CC-:B------:R-:W-:Y:S01]  /*17ee0*/  FFMA.FTZ R48, R49, R139.reuse, -R142.reuse ;  /* 0x0000008b31307223 */ /* 0x180fe2000001088e */
[-C--:B------:R-:W-:Y:S01]  /*17ef0*/  FFMA.FTZ R42, R45, R139.reuse, -R142 ;  /* 0x0000008b2d2a7223 */ /* 0x080fe2000001088e */
[-CC-:B------:R-:W-:Y:S01]  /*17f00*/  FFMA.FTZ R47, R47, R139.reuse, -R138.reuse ;  /* 0x0000008b2f2f7223 */ /* 0x180fe2000001088a */
[-CC-:B------:R-:W-:Y:S01]  /*17f10*/  FFMA.FTZ R43, R39, R139.reuse, -R138.reuse ;  /* 0x0000008b272b7223 */ /* 0x180fe2000001088a */
[-C--:B------:R-:W-:Y:S01]  /*17f20*/  FFMA.FTZ R40, R37, R139.reuse, -R138 ;  /* 0x0000008b25287223 */ /* 0x080fe2000001088a */
[-CC-:B------:R-:W-:Y:S01]  /*17f30*/  FFMA.FTZ R247, R247, R139.reuse, -R142.reuse ;  /* 0x0000008bf7f77223 */ /* 0x180fe2000001088e */
[----:B------:R-:W-:Y:S01]  /*17f40*/  FFMA.FTZ R249, R249, R139, -R142 ;  /* 0x0000008bf9f97223 */ /* 0x000fe2000001088e */
[C---:B--2---:R-:W-:Y:S01]  /*17f50*/  HMMA.16816.F32 R120, R4.reuse, R8, R120 ;  /* 0x000000080478723c */ /* 0x044fe20000001878 */
[----:B------:R-:W-:Y:S01]  /*17f60*/  MUFU.EX2 R48, R48 ;  /* 0x0000003000307308 */ /* 0x000fe20000000800 */
[----:B------:R-:W-:Y:S06]  /*17f70*/  LDSM.16.MT88.4 R36, [R2+0x11000] ;  /* 0x011000000224783b */ /* 0x000fec0000004200 */
[C---:B------:R-:W-:Y:S01]  /*17f80*/  HMMA.16816.F32 R116, R4.reuse, R10, R116 ;  /* 0x0000000a0474723c */ /* 0x040fe20000001874 */
[----:B------:R-:W2:Y:S01]  /*17f90*/  LDSM.16.MT88.4 R8, [R44+0x11000] ;  /* 0x011000002c08783b */ /* 0x000ea20000004200 */
[----:B------:R-:W4:Y:S04]  /*17fa0*/  MUFU.EX2 R49, R247 ;  /* 0x000000f700317308 */ /* 0x000f280000000800 */
[----:B------:R-:W-:Y:S04]  /*17fb0*/  MUFU.EX2 R45, R249 ;  /* 0x000000f9002d7308 */ /* 0x000fe80000000800 */
[----:B------:R-:W5:Y:S01]  /*17fc0*/  MUFU.EX2 R42, R42 ;  /* 0x0000002a002a7308 */ /* 0x000f620000000800 */
[C---:B------:R-:W-:Y:S03]  /*17fd0*/  HMMA.16816.F32 R100, R4.reuse, R16, R100 ;  /* 0x000000100464723c */ /* 0x040fe60000001864 */
[----:B------:R-:W-:Y:S04]  /*17fe0*/  MUFU.EX2 R47, R47 ;  /* 0x0000002f002f7308 */ /* 0x000fe80000000800 */
[----:B------:R-:W3:Y:S04]  /*17ff0*/  MUFU.EX2 R46, R46 ;  /* 0x0000002e002e7308 */ /* 0x000ee80000000800 */
[----:B------:R-:W-:Y:S04]  /*18000*/  MUFU.EX2 R43, R43 ;  /* 0x0000002b002b7308 */ /* 0x000fe80000000800 */
[----:B------:R-:W1:Y:S01]  /*18010*/  MUFU.EX2 R40, R40 ;  /* 0x0000002800287308 */ /* 0x000e620000000800 */
        /* <DEDUP_REMOVED lines=12> */
[----:B-----5:R-:W-:Y:S02]  /*180e0*/  F2FP.F16.F32.PACK_AB R6, R42, R45 ;  /* 0x0000002d2a06723e */ /* 0x020fe400000000ff */
[----:B---3--:R-:W-:Y:S02]  /*180f0*/  F2FP.F16.F32.PACK_AB R5, R46, R47 ;  /* 0x0000002f2e05723e */ /* 0x008fe400000000ff */
[----:B-1----:R-:W-:-:S07]  /*18100*/  F2FP.F16.F32.PACK_AB R7, R40, R43 ;  /* 0x0000002b2807723e */ /* 0x002fce00000000ff */
        /* <DEDUP_REMOVED lines=9> */
[-C--:B------:R-:W-:Y:S01]  /*181a0*/  FFMA.FTZ R144, R245, R139.reuse, -R142 ;  /* 0x0000008bf5907223 */ /* 0x080fe2000001088e */
        /* <DEDUP_REMOVED lines=12> */
[----:B------:R-:W1:Y:S04]  /*18270*/  MUFU.EX2 R150, R150 ;  /* 0x0000009600967308 */ /* 0x000e680000000800 */
[----:B------:R-:W-:Y:S04]  /*18280*/  MUFU.EX2 R148, R148 ;  /* 0x0000009400947308 */ /* 0x000fe80000000800 */
[----:B------:R-:W3:Y:S01]  /*18290*/  MUFU.EX2 R179, R179 ;  /* 0x000000b300b37308 */ /* 0x000ee20000000800 */
        /* <DEDUP_REMOVED lines=16> */
[----:B-1----:R-:W-:Y:S02]  /*183a0*/  F2FP.F16.F32.PACK_AB R5, R150, R177 ;  /* 0x000000b19605723e */ /* 0x002fe400000000ff */
[----:B---3--:R-:W-:-:S07]  /*183b0*/  F2FP.F16.F32.PACK_AB R7, R179, R148 ;  /* 0x00000094b307723e */ /* 0x008fce00000000ff */
        /* <DEDUP_REMOVED lines=108> */
[----:B------:R-:W-:Y:S04]  /*18a80*/  MUFU.EX2 R165, R169 ;  /* 0x000000a900a57308 */ /* 0x000fe80000000800 */
[----:B------:R-:W3:Y:S02]  /*18a90*/  MUFU.EX2 R166, R166 ;  /* 0x000000a600a67308 */ /* 0x000ee40000000800 */
[C---:B------:R-:W-:Y:S01]  /*18aa0*/  HMMA.16816.F32 R104, R4.reuse, R18, R104 ;  /* 0x000000120468723c */ /* 0x040fe20000001868 */
[----:B------:R-:W5:Y:S01]  /*18ab0*/  LDSM.16.MT88.4 R16, [R140+0x13000] ;  /* 0x013000008c10783b */ /* 0x000f620000004200 */
[----:B------:R-:W-:Y:S04]  /*18ac0*/  MUFU.EX2 R161, R163 ;  /* 0x000000a300a17308 */ /* 0x000fe80000000800 */
[----:B------:R-:W2:Y:S02]  /*18ad0*/  MUFU.EX2 R168, R168 ;  /* 0x000000a800a87308 */ /* 0x000ea40000000800 */
[C---:B------:R-:W-:Y:S02]  /*18ae0*/  HMMA.16816.F32 R108, R4.reuse, R12, R108 ;  /* 0x0000000c046c723c */ /* 0x040fe4000000186c */
[----:B------:R-:W-:Y:S04]  /*18af0*/  MUFU.EX2 R157, R159 ;  /* 0x0000009f009d7308 */ /* 0x000fe80000000800 */
[----:B------:R-:W2:Y:S02]  /*18b00*/  MUFU.EX2 R170, R170 ;  /* 0x000000aa00aa7308 */ /* 0x000ea40000000800 */
        /* <DEDUP_REMOVED lines=10> */
[----:B----4-:R-:W-:Y:S01]  /*18bb0*/  F2FP.F16.F32.PACK_AB R4, R167, R38 ;  /* 0x00000026a704723e */ /* 0x010fe200000000ff */
[----:B------:R-:W4:Y:S01]  /*18bc0*/  LDSM.16.MT88.4 R32, [R140+0xf000] ;  /* 0x00f000008c20783b */ /* 0x000f220000004200 */
[----:B---3--:R-:W-:-:S02]  /*18bd0*/  F2FP.F16.F32.PACK_AB R6, R166, R165 ;  /* 0x000000a5a606723e */ /* 0x008fc400000000ff */
[----:B--2---:R-:W-:Y:S02]  /*18be0*/  F2FP.F16.F32.PACK_AB R5, R168, R161 ;  /* 0x000000a1a805723e */ /* 0x004fe400000000ff */
[----:B------:R-:W-:-:S07]  /*18bf0*/  F2FP.F16.F32.PACK_AB R7, R170, R157 ;  /* 0x0000009daa07723e */ /* 0x000fce00000000ff */
[C---:B------:R-:W-:Y:S08]  /*18c00*/  HMMA.16816.F32 R84, R4.reuse, R20, R84 ;  /* 0x000000140454723c */ /* 0x040ff00000001854 */
[C---:B------:R-:W-:Y:S01]  /*18c10*/  HMMA.16816.F32 R88, R4.reuse, R22, R88 ;  /* 0x000000160458723c */ /* 0x040fe20000001858 */
[----:B------:R-:W2:Y:S07]  /*18c20*/  LDSM.16.MT88.4 R20, [R2+0x13000] ;  /* 0x013000000214783b */ /* 0x000eae0000004200 */
[C---:B-1----:R-:W-:Y:S08]  /*18c30*/  HMMA.16816.F32 R108, R4.reuse, R8, R108 ;  /* 0x00000008046c723c */ /* 0x042ff0000000186c */
[----:B------:R-:W-:Y:S01]  /*18c40*/  HMMA.16816.F32 R112, R4, R10, R112 ;  /* 0x0000000a0470723c */ /* 0x000fe20000001870 */
[----:B------:R-:W1:Y:S01]  /*18c50*/  LDSM.16.MT88.4 R8, [R64+0xf800] ;  /* 0x00f800004008783b */ /* 0x000e620000004200 */
[----:B------:R-:W-:Y:S01]  /*18c60*/  FFMA.FTZ R229, R141, R139, -R138 ;  /* 0x0000008b8de57223 */ /* 0x000fe2000001088a */
[----:B------:R-:W-:-:S05]  /*18c70*/  FADD.FTZ R136, R137, R136 ;  /* 0x0000008889887221 */ /* 0x000fca0000010000 */
[----:B-----5:R-:W-:Y:S01]  /*18c80*/  HMMA.16816.F32 R92, R4, R16, R92 ;  /* 0x00000010045c723c */ /* 0x020fe2000000185c */
        /* <DEDUP_REMOVED lines=20> */
[----:B------:R-:W1:Y:S01]  /*18dd0*/  MUFU.EX2 R25, R25 ;  /* 0x0000001900197308 */ /* 0x000e620000000800 */
        /* <DEDUP_REMOVED lines=8> */
[----:B------:R-:W-:-:S03]  /*18e60*/  FADD.FTZ R57, R57, R60 ;  /* 0x0000003c39397221 */ /* 0x000fc60000010000 */
[----:B------:R-:W-:Y:S01]  /*18e70*/  FADD.FTZ R55, R55, R58 ;  /* 0x0000003a37377221 */ /* 0x000fe20000010000 */
[----:B----4-:R-:W-:Y:S01]  /*18e80*/  HMMA.16816.F32 R128, R4, R32, R128 ;  /* 0x000000200480723c */ /* 0x010fe20000001880 */
[----:B------:R-:W-:Y:S02]  /*18e90*/  FADD.FTZ R56, R56, R57 ;  /* 0x0000003938387221 */ /* 0x000fe40000010000 */
[----:B------:R-:W-:-:S05]  /*18ea0*/  FADD.FTZ R54, R54, R55 ;  /* 0x0000003736367221 */ /* 0x000fca0000010000 */
[----:B------:R-:W-:Y:S01]  /*18eb0*/  HMMA.16816.F32 R124, R4, R34, R124 ;  /* 0x00000022047c723c */ /* 0x000fe2000000187c */
[----:B------:R-:W-:Y:S01]  /*18ec0*/  FADD.FTZ R53, R53, R56 ;  /* 0x0000003835357221 */ /* 0x000fe20000010000 */
[----:B------:R-:W-:-:S06]  /*18ed0*/  FADD.FTZ R51, R51, R54 ;  /* 0x0000003633337221 */ /* 0x000fcc0000010000 */
[----:B--2---:R-:W-:Y:S01]  /*18ee0*/  HMMA.16816.F32 R120, R4, R20, R120 ;  /* 0x000000140478723c */ /* 0x004fe20000001878 */
[----:B------:R-:W-:-:S07]  /*18ef0*/  FADD.FTZ R52, R52, R53 ;  /* 0x0000003534347221 */ /* 0x000fce0000010000 */
[----:B------:R-:W-:Y:S01]  /*18f00*/  HMMA.16816.F32 R116, R4, R22, R116 ;  /* 0x000000160474723c */ /* 0x000fe20000001874 */
[----:B-1----:R-:W-:Y:S02]  /*18f10*/  F2FP.F16.F32.PACK_AB R4, R25, R24 ;  /* 0x000000181904723e */ /* 0x002fe400000000ff */
        /* <DEDUP_REMOVED lines=48> */
[----:B------:R2:W3:Y:S01]  /*19220*/  LDSM.16.MT88.4 R12, [R2+0x13800] ;  /* 0x01380000020c783b */ /* 0x0004e20000004200 */
[----:B------:R-:W-:-:S04]  /*19230*/  FADD.FTZ R187, R187, R162 ;  /* 0x000000a2bbbb7221 */ /* 0x000fc80000010000 */
[----:B------:R-:W-:Y:S02]  /*19240*/  FADD.FTZ R38, R38, R187 ;  /* 0x000000bb26267221 */ /* 0x000fe40000010000 */
[----:B------:R-:W-:Y:S01]  /*19250*/  HMMA.16816.F32 R112, R4, R10, R112 ;  /* 0x0000000a0470723c */ /* 0x000fe20000001870 */
[----:B--2---:R-:W-:-:S04]  /*19260*/  FADD.FTZ R2, R36, R37 ;  /* 0x0000002524027221 */ /* 0x004fc80000010000 */
[----:B------:R-:W-:-:S04]  /*19270*/  FADD.FTZ R2, R39, R2 ;  /* 0x0000000227027221 */ /* 0x000fc80000010000 */
[----:B------:R-:W-:Y:S01]  /*19280*/  FADD.FTZ R161, R161, R2 ;  /* 0x00000002a1a17221 */ /* 0x000fe20000010000 */
[----:B------:R-:W-:-:S03]  /*19290*/  FADD.FTZ R2, R167, R38 ;  /* 0x00000026a7027221 */ /* 0x000fc60000010000 */
[----:B------:R-:W-:Y:S01]  /*192a0*/  FADD.FTZ R168, R168, R161 ;  /* 0x000000a1a8a87221 */ /* 0x000fe20000010000 */
[----:B------:R-:W-:Y:S01]  /*192b0*/  FADD.FTZ R9, R165, R2 ;  /* 0x00000002a5097221 */ /* 0x000fe20000010000 */
[----:B------:R-:W-:Y:S02]  /*192c0*/  VIADD R2, R62, 0xfffffffe ;  /* 0xfffffffe3e027836 */ /* 0x000fe40000000000 */
        /* <DEDUP_REMOVED lines=13> */
[----:B------:R-:W-:-:S07]  /*193a0*/  FADD.FTZ R229, R229, R30 ;  /* 0x0000001ee5e57221 */ /* 0x000fce0000010000 */
[C---:B---3--:R-:W-:Y:S08]  /*193b0*/  HMMA.16816.F32 R120, R4.reuse, R12, R120 ;  /* 0x0000000c0478723c */ /* 0x048ff00000001878 */
[----:B------:R-:W-:Y:S01]  /*193c0*/  HMMA.16816.F32 R116, R4, R14, R116 ;  /* 0x0000000e0474723c */ /* 0x000fe20000001874 */
[----:B------:R-:W-:-:S04]  /*193d0*/  NOP ;  /* 0x0000000000007918 */ /* 0x000fc80000000000 */
[----:B------:R-:W-:-:S15]  /*193e0*/  @!P0 BRA `(.L_x_5502) ;  /* 0x0000005000dc8947 */ /* 0x000fde0003800000 */
[----:B------:R-:W-:Y:S01]  /*193f0*/  IMAD R63, R217, 0x40, R63 ;  /* 0x00000040d93f7824 */ /* 0x000fe200078e023f */
[----:B------:R-:W-:Y:S01]  /*19400*/  LOP3.LUT R200, R200, 0x1f0, RZ, 0xc0, !PT ;  /* 0x000001f0c8c87812 */ /* 0x000fe200078ec0ff */
[----:B------:R-:W-:Y:S01]  /*19410*/  VIADD R228, R61, 0xffffff80 ;  /* 0xffffff803de47836 */ /* 0x000fe20000000000 */
[----:B------:R-:W-:Y:S01]  /*19420*/  ISETP.NE.U32.AND P1, PT, R224, RZ, PT ;  /* 0x000000ffe000720c */ /* 0x000fe20003f25070 */
[----:B------:R-:W-:Y:S01]  /*19430*/  IMAD.MOV.U32 R2, RZ, RZ, R135 ;  /* 0x000000ffff027224 */ /* 0x000fe200078e0087 */
[----:B------:R-:W-:Y:S02]  /*19440*/  IADD3 R63, PT, PT, R3, R63, R200 ;  /* 0x0000003f033f7210 */ /* 0x000fe40007ffe0c8 */
[----:B------:R-:W-:Y:S02]  /*19450*/  ISETP.NE.AND.EX P1, PT, R225, RZ, PT, P1 ;  /* 0x000000ffe100720c */ /* 0x000fe40003f25310 */
[----:B------:R-:W-:Y:S02]  /*19460*/  IADD3 R63, PT, PT, -R41, R63, -R218 ;  /* 0x0000003f293f7210 */ /* 0x000fe40007ffe9da */
[----:B------:R-:W-:-:S03]  /*19470*/  MOV R3, R134 ;  /* 0x0000008600037202 */ /* 0x000fc60000000f00 */
[----:B------:R-:W-:-:S05]  /*19480*/  IMAD R62, R62, -0x80, R63 ;  /* 0xffffff803e3e7824 */ /* 0x000fca00078e023f */
[----:B------:R-:W-:-:S07]  /*19490*/  IADD3 R227, PT, PT, R62, 0x108, RZ ;  /* 0x000001083ee37810 */ /* 0x000fce0007ffe0ff */
.L_x_5509:
        /* <DEDUP_REMOVED lines=78> */
.L_x_5504:
[----:B------:R-:W-:Y:S05]  /*19980*/  BSYNC.RECONVERGENT B0 ;  /* 0x0000000000007941 */ /* 0x000fea0003800200 */
.L_x_5503:
        /* <DEDUP_REMOVED lines=10> */
[----:B------:R-:W-:Y:S01]  /*19a30*/  VIADD R226, R226, 0xffffffff ;  /* 0xffffffffe2e27836 */ /* 0x000fe20000000000 */
        /* <DEDUP_REMOVED lines=21> */
[----:B------:R-:W-:Y:S01]  /*19b90*/  LOP3.LUT R201, R201, 0x7c00, RZ, 0xc0, !PT ;  /* 0x00007c00c9c97812 */ /* 0x000fe200078ec0ff */
        /* <DEDUP_REMOVED lines=8> */
[----:B------:R-:W-:Y:S02]  /*19c20*/  LOP3.LUT R203, R203, 0x1c0, R204, 0xf8, !PT ;  /* 0x000001c0cbcb7812 */ /* 0x000fe400078ef8cc */
[--C-:B------:R-:W-:Y:S01]  /*19c30*/  IMAD.X R15, R5, 0x1, R6.reuse, P3 ;  /* 0x00000001050f7824 */ /* 0x100fe200018e0606 */
[----:B------:R-:W-:Y:S01]  /*19c40*/  @P0 STS.128 [R231+0x10000], RZ ;  /* 0x010000ffe7000388 */ /* 0x000fe20000000c00 */
[-C--:B------:R-:W-:Y:S02]  /*19c50*/  IADD3 R8, P3, PT, R14, R7.reuse, RZ ;  /* 0x000000070e087210 */ /* 0x080fe40007f7e0ff */
[----:B------:R-:W-:Y:S01]  /*19c60*/  LOP3.LUT R203, R203, R134, RZ, 0x3c, !PT ;  /* 0x00000086cbcb7212 */ /* 0x000fe200078e3cff */
        /* <DEDUP_REMOVED lines=29> */
[----:B-1----:R-:W-:Y:S03]  /*19e40*/  LOP3.LUT R4, R201, 0x200, R204, 0xf8, !PT ;  /* 0x00000200c9047812 */ /* 0x002fe600078ef8cc */
[----:B------:R-:W-:Y:S01]  /*19e50*/  @P2 STS.128 [R231+0xd800], RZ ;  /* 0x00d800ffe7002388 */ /* 0x000fe20000000c00 */
[----:B------:R-:W-:Y:S03]  /*19e60*/  LOP3.LUT R181, R4, R203, RZ, 0xfc, !PT ;  /* 0x000000cb04b57212 */ /* 0x000fe600078efcff */
[----:B------:R-:W-:Y:S01]  /*19e70*/  @!PT LDS RZ, [RZ] ;  /* 0x00000000fffff984 */ /* 0x000fe20000000800 */
[----:B------:R-:W-:Y:S01]  /*19e80*/  @!PT LDS RZ, [RZ] ;  /* 0x00000000fffff984 */ /* 0x000fe20000000800 */
[----:B------:R-:W-:Y:S01]  /*19e90*/  @!PT LDS RZ, [RZ] ;  /* 0x00000000fffff984 */ /* 0x000fe20000000800 */
[----:B------:R1:W-:Y:S01]  /*19ea0*/  @!P0 LDGSTS.E.BYPASS.LTC128B.128 [R231+0x11800], desc[UR4][R8.64+0x80] ;  /* 0x1180008008e78fae */ /* 0x0003e2000b981a04 */
[----:B------:R-:W-:Y:S03]  /*19eb0*/  LEA R181, R181, UR6, 0x1 ;  /* 0x00000006b5b57c11 */ /* 0x000fe6000f8e08ff */
        /* <DEDUP_REMOVED lines=27> */
[----:B--2---:R-:W-:Y:S03]  /*1a070*/  IADD3 R12, P3, PT, R8, R7, RZ ;  /* 0x00000007080c7210 */ /* 0x004fe60007f7e0ff */
[----:B------:R-:W-:Y:S04]  /*1a080*/  @P2 STS.128 [R231+0xf000], RZ ;  /* 0x00f000ffe7002388 */ /* 0x000fe80000000c00 */
[----:B------:R-:W-:Y:S01]  /*1a090*/  @!PT LDS RZ, [RZ] ;  /* 0x00000000fffff984 */ /* 0x000fe20000000800 */
[----:B------:R-:W-:Y:S01]  /*1a0a0*/  @!PT LDS RZ, [RZ] ;  /* 0x00000000fffff984 */ /* 0x000fe20000000800 */
[----:B------:R-:W-:Y:S01]  /*1a0b0*/  @!PT LDS RZ, [RZ] ;  /* 0x00000000fffff984 */ /* 0x000fe20000000800 */
[----:B------:R1:W-:Y:S01]  /*1a0c0*/  @!P0 LDGSTS.E.BYPASS.LTC128B.128 [R231+0x13000], desc[UR4][R8.64+0x80] ;  /* 0x1300008008e78fae */ /* 0x0003e2000b981a04 */
[----:B------:R-:W-:Y:S03]  /*1a0d0*/  IMAD.X R13, R9, 0x1, R6, P3 ;  /* 0x00000001090d7824 */ /* 0x000fe600018e0606 */
[----:B------:R-:W-:Y:S04]  /*1a0e0*/  @P0 STS.128 [R231+0x13000], RZ ;  /* 0x013000ffe7000388 */ /* 0x000fe80000000c00 */
[----:B------:R-:W-:Y:S01]  /*1a0f0*/  @!PT LDS RZ, [RZ] ;  /* 0x00000000fffff984 */ /* 0x000fe20000000800 */
[----:B------:R-:W-:Y:S01]  /*1a100*/  @!PT LDS RZ, [RZ] ;  /* 0x00000000fffff984 */ /* 0x000fe20000000800 */
[----:B------:R-:W-:Y:S01]  /*1a110*/  @!PT LDS RZ, [RZ] ;  /* 0x00000000fffff984 */ /* 0x000fe20000000800 */
[----:B------:R-:W-:Y:S04]  /*1a120*/  @!P2 LDGSTS.E.BYPASS.LTC128B.128 [R231+0xf800], desc[UR4][R12.64] ;  /* 0x0f8000000ce7afae */ /* 0x000fe8000b981a04 */
[----:B------:R-:W-:Y:S01]  /*1a130*/  @P2 STS.128 [R231+0xf800], RZ ;  /* 0x00f800ffe7002388 */ /* 0x000fe20000000c00 */
[----:B------:R-:W-:Y:S03]  /*1a140*/  LOP3.LUT P2, RZ, R196, 0x4, RZ, 0xc0, !PT ;  /* 0x00000004c4ff7812 */ /* 0x000fe6000784c0ff */
[----:B------:R-:W-:Y:S01]  /*1a150*/  @!PT LDS RZ, [RZ] ;  /* 0x00000000fffff984 */ /* 0x000fe20000000800 */
[----:B------:R-:W-:Y:S01]  /*1a160*/  @!PT LDS RZ, [RZ] ;  /* 0x00000000fffff984 */ /* 0x000fe20000000800 */
[----:B------:R-:W-:Y:S01]  /*1a170*/  @!PT LDS RZ, [RZ] ;  /* 0x00000000fffff984 */ /* 0x000fe20000000800 */
[----:B------:R2:W-:Y:S01]  /*1a180*/  @!P0 LDGSTS.E.BYPASS.LTC128B.128 [R231+0x13800], desc[UR4][R12.64+0x80] ;  /* 0x138000800ce78fae */ /* 0x0005e2000b981a04 */
[----:B------:R-:W-:Y:S03]  /*1a190*/  SEL R156, R198, 0xffffffc0, !P2 ;  /* 0xffffffc0c69c7807 */ /* 0x000fe60005000000 */
[----:B------:R-:W-:Y:S01]  /*1a1a0*/  @P0 STS.128 [R231+0x13800], RZ ;  /* 0x013800ffe7000388 */ /* 0x000fe20000000c00 */
[----:B------:R-:W-:Y:S01]  /*1a1b0*/  LOP3.LUT P0, RZ, R196, 0x2, RZ, 0xc0, !PT ;  /* 0x00000002c4ff7812 */ /* 0x000fe2000780c0ff */
[----:B------:R-:W-:Y:S02]  /*1a1c0*/  IMAD.IADD R185, R181, 0x1, R156 ;  /* 0x00000001b5b97824 */ /* 0x000fe400078e029c */
[----:B------:R-:W-:Y:S01]  /*1a1d0*/  LDSM.16.M88.4 R64, [R181] ;  /* 0x00000000b540783b */ /* 0x000fe20000000200 */
[----:B------:R-:W-:Y:S02]  /*1a1e0*/  SEL R202, R199, 0xffffffe0, !P0 ;  /* 0xffffffe0c7ca7807 */ /* 0x000fe40004000000 */
[----:B------:R-:W-:Y:S01]  /*1a1f0*/  ISETP.GT.AND P0, PT, R226, R207, PT ;  /* 0x000000cfe200720c */ /* 0x000fe20003f04270 */
[----:B-1----:R-:W1:Y:S02]  /*1a200*/  LDSM.16.M88.4 R8, [R186+UR6+0x4000] ;  /* 0x00400006ba08783b */ /* 0x002e640008000200 */
[--C-:B------:R-:W-:Y:S02]  /*1a210*/  IMAD.IADD R184, R181, 0x1, R202.reuse ;  /* 0x00000001b5b87824 */ /* 0x100fe400078e02ca */
[----:B------:R-:W2:Y:S01]  /*1a220*/  LDSM.16.M88.4 R16, [R186+UR6+0x4800] ;  /* 0x00480006ba10783b */ /* 0x000ea20008000200 */
[C---:B------:R-:W-:Y:S02]  /*1a230*/  IMAD.IADD R192, R135.reuse, 0x1, R202 ;  /* 0x0000000187c07824 */ /* 0x040fe400078e02ca */
[----:B------:R-:W-:Y:S01]  /*1a240*/  IMAD.IADD R135, R135, 0x1, R156 ;  /* 0x0000000187877824 */ /* 0x000fe200078e029c */
[----:B------:R-:W3:Y:S01]  /*1a250*/  LDSM.16.M88.4 R24, [R186+UR6+0x5000] ;  /* 0x00500006ba18783b */ /* 0x000ee20008000200 */
[C---:B------:R-:W-:Y:S02]  /*1a260*/  IMAD.IADD R206, R202.reuse, 0x1, R185 ;  /* 0x00000001cace7824 */ /* 0x040fe400078e02b9 */
[----:B------:R-:W-:Y:S01]  /*1a270*/  IMAD.IADD R205, R202, 0x1, R135 ;  /* 0x00000001cacd7824 */ /* 0x000fe200078e0287 */
[----:B------:R-:W0:Y:S04]  /*1a280*/  LDGDEPBAR ;  /* 0x00000000000079af */ /* 0x000e280000000000 */
[----:B------:R-:W4:Y:S04]  /*1a290*/  LDSM.16.M88.4 R32, [R186+UR6+0x5800] ;  /* 0x00580006ba20783b */ /* 0x000f280008000200 */
[----:B------:R-:W5:Y:S04]  /*1a2a0*/  LDSM.16.M88.4 R40, [R186+UR6+0x6000] ;  /* 0x00600006ba28783b */ /* 0x000f680008000200 */
[----:B------:R-:W5:Y:S04]  /*1a2b0*/  LDSM.16.M88.4 R48, [R186+UR6+0x6800] ;  /* 0x00680006ba30783b */ /* 0x000f680008000200 */
[----:B------:R-:W5:Y:S04]  /*1a2c0*/  LDSM.16.M88.4 R56, [R186+UR6+0x7000] ;  /* 0x00700006ba38783b */ /* 0x000f680008000200 */
[----:B------:R-:W5:Y:S04]  /*1a2d0*/  LDSM.16.M88.4 R136, [R186+UR6+0x7800] ;  /* 0x00780006ba88783b */ /* 0x000f680008000200 */
[----:B------:R-:W-:Y:S01]  /*1a2e0*/  LDSM.16.M88.4 R140, [R184] ;  /* 0x00000000b88c783b */ /* 0x000fe20000000200 */
[C---:B-1----:R-:W-:Y:S03]  /*1a2f0*/  HMMA.16816.F32 R4, R64.reuse, R8, RZ ;  /* 0x000000084004723c */ /* 0x042fe600000018ff */
[----:B------:R-:W1:Y:S04]  /*1a300*/  LDSM.16.M88.4 R144, [R192+0x4000] ;  /* 0x00400000c090783b */ /* 0x000e680000000200 */
[----:B------:R-:W1:Y:S01]  /*1a310*/  LDSM.16.M88.4 R148, [R192+0x4800] ;  /* 0x00480000c094783b */ /* 0x000e620000000200 */
[C---:B------:R-:W-:Y:S03]  /*1a320*/  HMMA.16816.F32 R8, R64.reuse, R10, RZ ;  /* 0x0000000a4008723c */ /* 0x040fe600000018ff */
[----:B------:R-:W1:Y:S04]  /*1a330*/  LDSM.16.M88.4 R152, [R192+0x5000] ;  /* 0x00500000c098783b */ /* 0x000e680000000200 */
[----:B------:R-:W-:Y:S01]  /*1a340*/  LDSM.16.M88.4 R156, [R192+0x7000] ;  /* 0x00700000c09c783b */ /* 0x000fe20000000200 */
[C---:B--2---:R-:W-:Y:S03]  /*1a350*/  HMMA.16816.F32 R12, R64.reuse, R16, RZ ;  /* 0x00000010400c723c */ /* 0x044fe600000018ff */
        /* <DEDUP_REMOVED lines=28> */
[----:B------:R-:W4:Y:S07]  /*1a520*/  LDSM.16.M88.4 R152, [R135+0x4800] ;  /* 0x004800008798783b */ /* 0x000f2e0000000200 */
        /* <DEDUP_REMOVED lines=39> */
[----:B------:R-:W1:Y:S04]  /*1a7a0*/  LDSM.16.M88.4 R144, [R205+0x6800] ;  /* 0x00680000cd90783b */ /* 0x000e680000000200 */
        /* <DEDUP_REMOVED lines=45> */
[----:B------:R-:W2:Y:S04]  /*1aa80*/  LDSM.16.M88.4 R136, [R192+0xb800] ;  /* 0x00b80000c088783b */ /* 0x000ea80000000200 */
[----:B------:R-:W-:Y:S03]  /*1aa90*/  LDSM.16.M88.4 R192, [R205+0xb000] ;  /* 0x00b00000cdc0783b */ /* 0x000fe60000000200 */
[C---:B-1----:R-:W-:Y:S08]  /*1aaa0*/  HMMA.16816.F32 R52, R164.reuse, R144, R52 ;  /* 0x00000090a434723c */ /* 0x042ff00000001834 */
[C---:B------:R-:W-:Y:S01]  /*1aab0*/  HMMA.16816.F32 R56, R164.reuse, R146, R56 ;  /* 0x00000092a438723c */ /* 0x040fe20000001838 */
[----:B------:R-:W1:Y:S07]  /*1aac0*/  LDSM.16.M88.4 R144, [R135+0x8800] ;  /* 0x008800008790783b */ /* 0x000e6e0000000200 */
        /* <DEDUP_REMOVED lines=27> */
[----:B------:R-:W2:Y:S04]  /*1ac80*/  LDSM.16.M88.4 R136, [R135+0x9800] ;  /* 0x009800008788783b */ /* 0x000ea80000000200 */
[----:B------:R-:W3:Y:S03]  /*1ac90*/  LDSM.16.M88.4 R152, [R135+0xa800] ;  /* 0x00a800008798783b */ /* 0x000ee60000000200 */
        /* <DEDUP_REMOVED lines=41> */
[C---:B------:R-:W-:Y:S02]  /*1af30*/  LOP3.LUT R138, R134.reuse, 0x40, RZ, 0xfc, !PT ;  /* 0x00000040868a7812 */ /* 0x040fe400078efcff */
[----:B------:R-:W-:Y:S02]  /*1af40*/  ISETP.NE.AND.EX P1, PT, R225, RZ, PT, P1 ;  /* 0x000000ffe100720c */ /* 0x000fe40003f25310 */
[----:B------:R-:W-:Y:S11]  /*1af50*/  ISETP.GE.AND P3, PT, R134, R219, PT ;  /* 0x000000db8600720c */ /* 0x000ff60003f66270 */
[----:B------:R-:W2:Y:S01]  /*1af60*/  @!P1 LD.E R136, desc[UR4][R132.64+0x38] ;  /* 0x0000380484889980 */ /* 0x000ea2000c101900 */
[----:B------:R-:W-:Y:S05]  /*1af70*/  @!P1 IMAD.MOV.U32 R135, RZ, RZ, RZ ;  /* 0x000000ffff879224 */ /* 0x000fea00078e00ff */
[----:B------:R-:W-:Y:S01]  /*1af80*/  @!P1 IADD3 R135, P0, PT, RZ, -R135, RZ ;  /* 0x80000087ff879210 */ /* 0x000fe20007f1e0ff */
[----:B--2---:R-:W-:Y:S04]  /*1af90*/  @!P1 IMAD.SHL.U32 R136, R136, 0x80, RZ ;  /* 0x0000008088889824 */ /* 0x004fe800078e00ff */
[----:B------:R-:W-:Y:S01]  /*1afa0*/  @!P1 IMAD.X R136, RZ, RZ, ~R136, P0 ;  /* 0x000000ffff889224 */ /* 0x000fe200000e0e88 */
[----:B------:R-:W-:Y:S04]  /*1afb0*/  ISETP.GE.AND P0, PT, R138, R219, PT ;  /* 0x000000db8a00720c */ /* 0x000fe80003f06270 */
        /* <DEDUP_REMOVED lines=68> */
.L_x_5508:
[----:B------:R-:W-:Y:S05]  /*1b400*/  BSYNC.RECONVERGENT B0 ;  /* 0x0000000000007941 */ /* 0x000fea0003800200 */
.L_x_5507:
        /* <DEDUP_REMOVED lines=96> */
.L_x_5506:
[----:B------:R-:W-:Y:S05]  /*1ba10*/  BSYNC.RECONVERGENT B1 ;  /* 0x0000000000017941 */ /* 0x000fea0003800200 */
.L_x_5505:
        /* <DEDUP_REMOVED lines=213> */
[----:B------:R-:W-:Y:S05]  /*1c770*/  IADD3 R227, PT, PT, R227, 0x80, RZ ;  /* 0x00000080e3e37810 */ /* 0x000fea0007ffe0ff */
[----:B------:R-:W1:Y:S02]  /*1c780*/  SHFL.BFLY PT, R135, R140, 0x2, 0x1f ;  /* 0x0c401f008c877f89 */ /* 0x000e6400000e0000 */
[----:B-1----:R-:W-:Y:S02]  /*1c790*/  FMNMX.FTZ R138, R140, R135, !PT ;  /* 0x000000878c8a7209 */ /* 0x002fe40007810000 */
[----:B------:R-:W-:Y:S04]  /*1c7a0*/  FMNMX.FTZ R139, R137, R134, !PT ;  /* 0x00000086898b7209 */ /* 0x000fe80007810000 */
[----:B------:R-:W1:Y:S08]  /*1c7b0*/  SHFL.BFLY PT, R135, R138, 0x1, 0x1f ;  /* 0x0c201f008a877f89 */ /* 0x000e7000000e0000 */
[----:B------:R-:W3:Y:S01]  /*1c7c0*/  SHFL.BFLY PT, R134, R139, 0x1, 0x1f ;  /* 0x0c201f008b867f89 */ /* 0x000ee200000e0000 */
[----:B-1----:R-:W-:Y:S02]  /*1c7d0*/  FMNMX.FTZ R135, R138, R135, !PT ;  /* 0x000000878a877209 */ /* 0x002fe40007810000 */
[----:B---3--:R-:W-:Y:S03]  /*1c7e0*/  FMNMX.FTZ R134, R139, R134, !PT ;  /* 0x000000868b867209 */ /* 0x008fe60007810000 */
[C---:B--2---:R-:W-:Y:S01]  /*1c7f0*/  FMUL.FTZ R169, R136.reuse, R135 ;  /* 0x0000008788a97220 */ /* 0x044fe20000410000 */
[----:B------:R-:W-:Y:S01]  /*1c800*/  LEA R139, R203, UR6, 0x1 ;  /* 0x00000006cb8b7c11 */ /* 0x000fe2000f8e08ff */
        /* <DEDUP_REMOVED lines=164> */
[----:B------:R-:W-:Y:S01]  /*1d250*/  ISETP.GT.AND P0, PT, R226, R207, PT ;  /* 0x000000cfe200720c */ /* 0x000fe20003f04270 */
[----:B------:R-:W-:Y:S01]  /*1d260*/  FFMA.FTZ R168, R3, R230, R168 ;  /* 0x000000e603a87223 */ /* 0x000fe200000100a8 */
[C---:B---3--:R-:W-:Y:S07]  /*1d270*/  HMMA.16816.F32 R108, R128.reuse, R124, R108 ;  /* 0x0000007c806c723c */ /* 0x048fee000000186c */
[----:B------:R-:W-:Y:S01]  /*1d280*/  MUFU.EX2 R53, R53 ;  /* 0x0000003500357308 */ /* 0x000fe20000000800 */
[----:B-1----:R-:W-:Y:S01]  /*1d290*/  F2FP.F16.F32.PACK_AB R119, R176, R173 ;  /* 0x000000adb077723e */ /* 0x002fe200000000ff */
        /* <DEDUP_REMOVED lines=8> */
[----:B------:R-:W2:Y:S01]  /*1d320*/  MUFU.EX2 R178, R178 ;  /* 0x000000b200b27308 */ /* 0x000ea20000000800 */
[----:B------:R-:W-:Y:S01]  /*1d330*/  FADD.FTZ R160, R160, R161 ;  /* 0x000000a1a0a07221 */ /* 0x000fe20000010000 */
[C---:B-----5:R-:W-:Y:S03]  /*1d340*/  HMMA.16816.F32 R12, R128.reuse, R140, R12 ;  /* 0x0000008c800c723c */ /* 0x060fe6000000180c */
[----:B------:R-:W-:Y:S01]  /*1d350*/  FADD.FTZ R3, R162, R3 ;  /* 0x00000003a2037221 */ /* 0x000fe20000010000 */
[----:B------:R-:W-:Y:S03]  /*1d360*/  FADD.FTZ R177, R177, R160 ;  /* 0x000000a0b1b17221 */ /* 0x000fe60000010000 */
[----:B------:R-:W-:Y:S01]  /*1d370*/  FADD.FTZ R172, R172, R3 ;  /* 0x00000003acac7221 */ /* 0x000fe20000010000 */
[----:B------:R-:W-:Y:S01]  /*1d380*/  HMMA.16816.F32 R16, R128, R142, R16 ;  /* 0x0000008e8010723c */ /* 0x000fe20000001810 */
[----:B------:R-:W3:Y:S02]  /*1d390*/  LDSM.16.MT88.4 R128, [R137+0x4800] ;  /* 0x004800008980783b */ /* 0x000ee40000004200 */
[----:B------:R-:W-:Y:S01]  /*1d3a0*/  FADD.FTZ R174, R174, R177 ;  /* 0x000000b1aeae7221 */ /* 0x000fe20000010000 */
[----:B--2---:R-:W-:Y:S01]  /*1d3b0*/  F2FP.F16.F32.PACK_AB R21, R178, R179 ;  /* 0x000000b3b215723e */ /* 0x004fe200000000ff */
[----:B------:R-:W-:Y:S02]  /*1d3c0*/  FADD.FTZ R171, R171, R172 ;  /* 0x000000acabab7221 */ /* 0x000fe40000010000 */
[----:B------:R-:W-:Y:S02]  /*1d3d0*/  FADD.FTZ R173, R173, R174 ;  /* 0x000000aeadad7221 */ /* 0x000fe40000010000 */
[----:B------:R-:W-:Y:S01]  /*1d3e0*/  LDSM.16.MT88.4 R140, [R138+0xd000] ;  /* 0x00d000008a8c783b */ /* 0x000fe20000004200 */
[----:B------:R-:W-:Y:S01]  /*1d3f0*/  FADD.FTZ R170, R170, R171 ;  /* 0x000000abaaaa7221 */ /* 0x000fe20000010000 */
[----:B------:R-:W-:Y:S03]  /*1d400*/  FADD.FTZ R176, R176, R173 ;  /* 0x000000adb0b07221 */ /* 0x000fe60000010000 */
[----:B------:R-:W-:Y:S01]  /*1d410*/  FADD.FTZ R175, R175, R170 ;  /* 0x000000aaafaf7221 */ /* 0x000fe20000010000 */
        /* <DEDUP_REMOVED lines=33> */
[----:B------:R-:W-:Y:S01]  /*1d630*/  FADD.FTZ R2, R156, R175 ;  /* 0x000000af9c027221 */ /* 0x000fe20000010000 */
[----:B------:R-:W-:Y:S03]  /*1d640*/  FADD.FTZ R157, R157, R178 ;  /* 0x000000b29d9d7221 */ /* 0x000fe60000010000 */
[C---:B------:R-:W-:Y:S03]  /*1d650*/  HMMA.16816.F32 R12, R116.reuse, R120, R12 ;  /* 0x00000078740c723c */ /* 0x040fe6000000180c */
[----:B---3--:R-:W-:Y:S01]  /*1d660*/  F2FP.F16.F32.PACK_AB R22, R158, R159 ;  /* 0x0000009f9e16723e */ /* 0x008fe200000000ff */
[----:B------:R-:W-:Y:S01]  /*1d670*/  FADD.FTZ R2, R181, R2 ;  /* 0x00000002b5027221 */ /* 0x000fe20000010000 */
[----:B------:R-:W-:Y:S03]  /*1d680*/  FADD.FTZ R180, R180, R157 ;  /* 0x0000009db4b47221 */ /* 0x000fe60000010000 */
[----:B------:R-:W-:Y:S01]  /*1d690*/  HMMA.16816.F32 R16, R116, R122, R16 ;  /* 0x0000007a7410723c */ /* 0x000fe20000001810 */
[----:B------:R-:W1:Y:S02]  /*1d6a0*/  LDSM.16.MT88.4 R116, [R202+0x5000] ;  /* 0x00500000ca74783b */ /* 0x000e640000004200 */
[----:B------:R-:W-:Y:S04]  /*1d6b0*/  FADD.FTZ R3, R159, R2 ;  /* 0x000000029f037221 */ /* 0x000fe80000010000 */
[----:B------:R-:W-:Y:S01]  /*1d6c0*/  FADD.FTZ R3, R158, R3 ;  /* 0x000000039e037221 */ /* 0x000fe20000010000 */
        /* <DEDUP_REMOVED lines=30> */
[----:B------:R-:W2:Y:S01]  /*1d8b0*/  MUFU.EX2 R148, R148 ;  /* 0x0000009400947308 */ /* 0x000ea20000000800 */
        /* <DEDUP_REMOVED lines=26> */
[----:B---3--:R-:W-:Y:S01]  /*1da60*/  F2FP.F16.F32.PACK_AB R20, R141, R142 ;  /* 0x0000008e8d14723e */ /* 0x008fe200000000ff */
[----:B------:R-:W-:Y:S01]  /*1da70*/  FADD.FTZ R142, R142, R3 ;  /* 0x000000038e8e7221 */ /* 0x000fe20000010000 */
[C---:B--2---:R-:W-:Y:S01]  /*1da80*/  F2FP.F16.F32.PACK_AB R21, R146.reuse, R147 ;  /* 0x000000939215723e */ /* 0x044fe200000000ff */
        /* <DEDUP_REMOVED lines=15> */
[----:B------:R-:W-:Y:S04]  /*1db80*/  FADD.FTZ R3, R149, R2 ;  /* 0x0000000295037221 */ /* 0x000fe80000010000 */
        /* <DEDUP_REMOVED lines=111> */
[----:B---3--:R-:W-:Y:S01]  /*1e280*/  F2FP.F16.F32.PACK_AB R23, R58, R59 ;  /* 0x0000003b3a17723e */ /* 0x008fe200000000ff */
[----:B------:R-:W-:Y:S01]  /*1e290*/  FADD.FTZ R56, R56, R55 ;  /* 0x0000003738387221 */ /* 0x000fe20000010000 */
[----:B------:R-:W-:Y:S01]  /*1e2a0*/  MOV R2, R135 ;  /* 0x0000008700027202 */ /* 0x000fe20000000f00 */
        /* <DEDUP_REMOVED lines=20> */
[----:B------:R-:W5:Y:S01]  /*1e3f0*/  MUFU.EX2 R39, R39 ;  /* 0x0000002700277308 */ /* 0x000f620000000800 */
[----:B------:R-:W-:Y:S09]  /*1e400*/  FFMA.FTZ R40, R63, R136, -R167 ;  /* 0x000000883f287223 */ /* 0x000ff200000108a7 */
[----:B------:R-:W-:Y:S01]  /*1e410*/  MUFU.EX2 R38, R38 ;  /* 0x0000002600267308 */ /* 0x000fe20000000800 */
[C---:B------:R-:W-:Y:S09]  /*1e420*/  HMMA.16816.F32 R88, R20.reuse, R42, R88 ;  /* 0x0000002a1458723c */ /* 0x040ff20000001858 */
[----:B------:R-:W2:Y:S01]  /*1e430*/  MUFU.EX2 R40, R40 ;  /* 0x0000002800287308 */ /* 0x000ea20000000800 */
[----:B----4-:R-:W-:Y:S01]  /*1e440*/  F2FP.F16.F32.PACK_AB R116, R37, R36 ;  /* 0x000000242574723e */ /* 0x010fe200000000ff */
[----:B------:R-:W-:Y:S08]  /*1e450*/  FADD.FTZ R36, R36, R57 ;  /* 0x0000003924247221 */ /* 0x000ff00000010000 */
[----:B------:R-:W4:Y:S01]  /*1e460*/  MUFU.EX2 R169, R169 ;  /* 0x000000a900a97308 */ /* 0x000f220000000800 */
[----:B-----5:R-:W-:Y:S01]  /*1e470*/  FADD.FTZ R3, R39, R58 ;  /* 0x0000003a27037221 */ /* 0x020fe20000010000 */
[C---:B------:R-:W-:Y:S03]  /*1e480*/  HMMA.16816.F32 R92, R20.reuse, R44, R92 ;  /* 0x0000002c145c723c */ /* 0x040fe6000000185c */
[----:B------:R-:W-:Y:S01]  /*1e490*/  FADD.FTZ R37, R37, R36 ;  /* 0x0000002425257221 */ /* 0x000fe20000010000 */
[C---:B--2---:R-:W-:Y:S04]  /*1e4a0*/  F2FP.F16.F32.PACK_AB R117, R40.reuse, R39 ;  /* 0x000000272875723e */ /* 0x044fe800000000ff */
[C---:B------:R-:W-:Y:S03]  /*1e4b0*/  HMMA.16816.F32 R96, R20.reuse, R46, R96 ;  /* 0x0000002e1460723c */ /* 0x040fe60000001860 */
[C---:B----4-:R-:W-:Y:S01]  /*1e4c0*/  F2FP.F16.F32.PACK_AB R118, R169.reuse, R38 ;  /* 0x00000026a976723e */ /* 0x050fe200000000ff */
[----:B------:R-:W-:Y:S01]  /*1e4d0*/  FADD.FTZ R3, R40, R3 ;  /* 0x0000000328037221 */ /* 0x000fe20000010000 */
[----:B------:R-:W-:Y:S03]  /*1e4e0*/  FADD.FTZ R38, R38, R37 ;  /* 0x0000002526267221 */ /* 0x000fe60000010000 */
[C---:B------:R-:W-:Y:S03]  /*1e4f0*/  HMMA.16816.F32 R100, R20.reuse, R48, R100 ;  /* 0x000000301464723c */ /* 0x040fe60000001864 */
[----:B------:R-:W-:Y:S05]  /*1e500*/  FADD.FTZ R230, R169, R38 ;  /* 0x00000026a9e67221 */ /* 0x000fea0000010000 */
[C---:B------:R-:W-:Y:S08]  /*1e510*/  HMMA.16816.F32 R104, R20.reuse, R50, R104 ;  /* 0x000000321468723c */ /* 0x040ff00000001868 */
[C---:B------:R-:W-:Y:S03]  /*1e520*/  HMMA.16816.F32 R108, R20.reuse, R28, R108 ;  /* 0x0000001c146c723c */ /* 0x040fe6000000186c */
        /* <DEDUP_REMOVED lines=9> */
[----:B------:R-:W-:Y:S01]  /*1e5c0*/  FADD.FTZ R28, R28, R3 ;  /* 0x000000031c1c7221 */ /* 0x000fe20000010000 */
[----:B------:R-:W-:Y:S03]  /*1e5d0*/  MOV R3, R134 ;  /* 0x0000008600037202 */ /* 0x000fe60000000f00 */
[----:B------:R-:W-:Y:S02]  /*1e5e0*/  FADD.FTZ R229, R167, R28 ;  /* 0x0000001ca7e57221 */ /* 0x000fe40000010000 */
[C---:B------:R-:W-:Y:S01]  /*1e5f0*/  HMMA.16816.F32 R128, R116.reuse, R124, R4 ;  /* 0x0000007c7480723c */ /* 0x040fe20000001804 */
[----:B------:R-:W2:Y:S07]  /*1e600*/  LDSM.16.MT88.4 R4, [R202+0x3800] ;  /* 0x00380000ca04783b */ /* 0x000eae0000004200 */
[C---:B------:R-:W-:Y:S01]  /*1e610*/  HMMA.16816.F32 R124, R116.reuse, R126, R8 ;  /* 0x0000007e747c723c */ /* 0x040fe20000001808 */
[----:B------:R-:W4:Y:S07]  /*1e620*/  LDSM.16.MT88.4 R8, [R139+0x13800] ;  /* 0x013800008b08783b */ /* 0x000f2e0000004200 */
[C---:B---3--:R-:W-:Y:S08]  /*1e630*/  HMMA.16816.F32 R68, R116.reuse, R32, R68 ;  /* 0x000000207444723c */ /* 0x048ff00000001844 */
[C---:B------:R-:W-:Y:S08]  /*1e640*/  HMMA.16816.F32 R72, R116.reuse, R34, R72 ;  /* 0x000000227448723c */ /* 0x040ff00000001848 */
[C---:B-1----:R-:W-:Y:S08]  /*1e650*/  HMMA.16816.F32 R76, R116.reuse, R20, R76 ;  /* 0x00000014744c723c */ /* 0x042ff0000000184c */
[C---:B------:R-:W-:Y:S01]  /*1e660*/  HMMA.16816.F32 R80, R116.reuse, R22, R80 ;  /* 0x000000167450723c */ /* 0x040fe20000001850 */
[----:B------:R-:W1:Y:S07]  /*1e670*/  LDSM.16.MT88.4 R20, [R138+0x13800] ;  /* 0x013800008a14783b */ /* 0x000e6e0000004200 */
[C---:B--2---:R-:W-:Y:S08]  /*1e680*/  HMMA.16816.F32 R84, R116.reuse, R4, R84 ;  /* 0x000000047454723c */ /* 0x044ff00000001854 */
[C---:B------:R-:W-:Y:S01]  /*1e690*/  HMMA.16816.F32 R88, R116.reuse, R6, R88 ;  /* 0x000000067458723c */ /* 0x040fe20000001858 */
[----:B------:R-:W2:Y:S07]  /*1e6a0*/  LDSM.16.MT88.4 R4, [R137+0x7800] ;  /* 0x007800008904783b */ /* 0x000eae0000004200 */
[C---:B----4-:R-:W-:Y:S08]  /*1e6b0*/  HMMA.16816.F32 R92, R116.reuse, R8, R92 ;  /* 0x00000008745c723c */ /* 0x050ff0000000185c */
        /* <DEDUP_REMOVED lines=10> */
.L_x_5502:
        /* <DEDUP_REMOVED lines=11> */
.L_x_5531:
        /* <DEDUP_REMOVED lines=132> */
[----:B------:R-:W2:Y:S04]  /*1f050*/  LD.E R9, desc[UR4][R132.64+0x60] ;  /* 0x0000600484097980 */ /* 0x000ea8000c101900 */
[----:B------:R1:W5:Y:S01]  /*1f060*/  LD.E R68, desc[UR4][R132.64+0xcc] ;  /* 0x0000cc0484447980 */ /* 0x000362000c101900 */
[----:B---3--:R-:W-:Y:S01]  /*1f070*/  IMAD.SHL.U32 R2, R196, 0x4, RZ ;  /* 0x00000004c4027824 */ /* 0x008fe200078e00ff */
[----:B------:R-:W-:-:S02]  /*1f080*/  LOP3.LUT R4, R3, 0x10, RZ, 0xc0, !PT ;  /* 0x0000001003047812 */ /* 0x000fc400078ec0ff */
[----:B------:R1:W5:Y:S01]  /*1f090*/  LD.E.64 R76, desc[UR4][R132.64+0x78] ;  /* 0x00007804844c7980 */ /* 0x000362000c101b00 */
[----:B----4-:R-:W-:Y:S02]  /*1f0a0*/  LOP3.LUT R5, R200, 0x30, RZ, 0xc0, !PT ;  /* 0x00000030c8057812 */ /* 0x010fe400078ec0ff */
[----:B------:R-:W-:Y:S01]  /*1f0b0*/  LOP3.LUT R7, R2, 0x1f8, RZ, 0xc0, !PT ;  /* 0x000001f802077812 */ /* 0x000fe200078ec0ff */
[----:B------:R1:W5:Y:S01]  /*1f0c0*/  LD.E.64 R74, desc[UR4][R132.64+0xa8] ;  /* 0x0000a804844a7980 */ /* 0x000362000c101b00 */
[----:B------:R-:W-:Y:S02]  /*1f0d0*/  SHF.R.U32.HI R72, RZ, 0x2, R196 ;  /* 0x00000002ff487819 */ /* 0x000fe400000116c4 */
[----:B------:R-:W-:Y:S02]  /*1f0e0*/  LOP3.LUT R7, R7, 0x38, R200, 0x78, !PT ;  /* 0x0000003807077812 */ /* 0x000fe400078e78c8 */
[----:B------:R-:W-:Y:S01]  /*1f0f0*/  LOP3.LUT R72, R5, 0x7, R72, 0xf8, !PT ;  /* 0x0000000705487812 */ /* 0x000fe200078ef848 */
[----:B------:R-:W-:Y:S01]  /*1f100*/  BAR.SYNC.DEFER_BLOCKING 0x0 ;  /* 0x0000000000007b1d */ /* 0x000fe20000010000 */
[----:B------:R-:W-:Y:S01]  /*1f110*/  LOP3.LUT P0, RZ, R196, 0x3, RZ, 0xc0, !PT ;  /* 0x00000003c4ff7812 */ /* 0x000fe2000780c0ff */
[----:B------:R-:W-:Y:S01]  /*1f120*/  IMAD R3, R7, 0x4, R4 ;  /* 0x0000000407037824 */ /* 0x000fe200078e0204 */
[----:B------:R-:W-:-:S04]  /*1f130*/  SHF.L.U32 R217, R217, 0x6, RZ ;  /* 0x00000006d9d97819 */ /* 0x000fc800000006ff */
[----:B------:R1:W3:Y:S04]  /*1f140*/  LDS.128 R64, [R3+UR6] ;  /* 0x0000000603407984 */ /* 0x0002e80008000c00 */
        /* <DEDUP_REMOVED lines=17> */
[----:B------:R2:W1:Y:S02]  /*1f260*/  LDS.128 R8, [R3+UR6+0x7000] ;  /* 0x0070000603087984 */ /* 0x0004640008000c00 */
[----:B------:R-:W-:Y:S01]  /*1f270*/  IMAD R71, R71, R70, R217 ;  /* 0x0000004647477224 */ /* 0x000fe200078e02d9 */
[----:B---34-:R-:W-:Y:S06]  /*1f280*/  @P0 BRA `(.L_x_5512) ;  /* 0x0000000000280947 */ /* 0x018fec0003800000 */
[----:B-12---:R-:W-:Y:S01]  /*1f290*/  IMAD.IADD R3, R218, 0x1, -R217 ;  /* 0x00000001da037824 */ /* 0x006fe200078e0ad9 */
        /* <DEDUP_REMOVED lines=9> */
.L_x_5512:
[----:B------:R-:W-:Y:S05]  /*1f330*/  BSYNC.RECONVERGENT B0 ;  /* 0x0000000000007941 */ /* 0x000fea0003800200 */
.L_x_5511:
[----:B-1----:R1:W5:Y:S01]  /*1f340*/  LD.E R132, desc[UR4][R132.64+0xc0] ;  /* 0x0000c00484847980 */ /* 0x002362000c101900 */
[----:B------:R-:W-:Y:S01]  /*1f350*/  SHF.R.U32.HI R196, RZ, 0x4, R196 ;  /* 0x00000004ffc47819 */ /* 0x000fe200000116c4 */
[----:B------:R-:W-:Y:S01]  /*1f360*/  IMAD.IADD R217, R218, 0x1, -R217 ;  /* 0x00000001dad97824 */ /* 0x000fe200078e0ad9 */
[----:B------:R-:W-:Y:S01]  /*1f370*/  LOP3.LUT R197, R197, 0x1f80, RZ, 0xc0, !PT ;  /* 0x00001f80c5c57812 */ /* 0x000fe200078ec0ff */
[----:B-----5:R-:W-:Y:S01]  /*1f380*/  IMAD R68, R71, R68, RZ ;  /* 0x0000004447447224 */ /* 0x020fe200078e02ff */
[----:B------:R-:W-:Y:S01]  /*1f390*/  BSSY.RECONVERGENT B0, `(.L_x_5513) ;  /* 0x000001a000007945 */ /* 0x000fe20003800200 */
[C---:B---3--:R-:W-:Y:S01]  /*1f3a0*/  VIADD R0, R196.reuse, 0x8 ;  /* 0x00000008c4007836 */ /* 0x048fe20000000000 */
[CC--:B------:R-:W-:Y:S01]  /*1f3b0*/  ISETP.GE.AND P3, PT, R196.reuse, R217.reuse, PT ;  /* 0x000000d9c400720c */ /* 0x0c0fe20003f66270 */
[C---:B--2---:R-:W-:Y:S01]  /*1f3c0*/  VIADD R3, R196.reuse, 0x18 ;  /* 0x00000018c4037836 */ /* 0x044fe20000000000 */
[----:B------:R-:W-:Y:S01]  /*1f3d0*/  LOP3.LUT R197, R197, 0x3c, R2, 0xf8, !PT ;  /* 0x0000003cc5c57812 */ /* 0x000fe200078ef802 */
[----:B------:R-:W-:Y:S01]  /*1f3e0*/  VIADD R69, R196, 0x10 ;  /* 0x00000010c4457836 */ /* 0x000fe20000000000 */
[-C--:B------:R-:W-:Y:S01]  /*1f3f0*/  ISETP.GE.AND P1, PT, R0, R217.reuse, PT ;  /* 0x000000d90000720c */ /* 0x080fe20003f26270 */
[----:B------:R-:W-:Y:S01]  /*1f400*/  VIADD R0, R196, 0x20 ;  /* 0x00000020c4007836 */ /* 0x000fe20000000000 */
[----:B------:R-:W-:-:S02]  /*1f410*/  ISETP.GE.AND P2, PT, R3, R217, PT ;  /* 0x000000d90300720c */ /* 0x000fc40003f46270 */
[-C--:B------:R-:W-:Y:S02]  /*1f420*/  ISETP.GE.AND P0, PT, R69, R217.reuse, PT ;  /* 0x000000d94500720c */ /* 0x080fe40003f06270 */
[-C--:B------:R-:W-:Y:S01]  /*1f430*/  ISETP.GE.AND P6, PT, R0, R217.reuse, PT ;  /* 0x000000d90000720c */ /* 0x080fe20003fc6270 */
        /* <DEDUP_REMOVED lines=8> */
[----:B-1----:R-:W-:Y:S08]  /*1f4c0*/  @P3 BRA `(.L_x_5514) ;  /* 0x0000000000183947 */ /* 0x002ff00003800000 */
[----:B------:R-:W-:Y:S02]  /*1f4d0*/  LEA R72, P2, R197, R76, 0x2 ;  /* 0x0000004cc5487211 */ /* 0x000fe400078410ff */
[-C--:B------:R-:W-:Y:S02]  /*1f4e0*/  ISETP.GE.AND P3, PT, R69, R132.reuse, PT ;  /* 0x000000844500720c */ /* 0x080fe40003f66270 */
[----:B------:R-:W-:Y:S02]  /*1f4f0*/  LEA.HI.X R73, R197, R77, R68, 0x2, P2 ;  /* 0x0000004dc5497211 */ /* 0x000fe400010f1444 */
[----:B------:R-:W-:-:S09]  /*1f500*/  ISETP.GE.AND P2, PT, R71, R132, PT ;  /* 0x000000844700720c */ /* 0x000fd20003f46270 */
[----:B------:R1:W-:Y:S04]  /*1f510*/  @!P3 ST.E.128 desc[UR4][R72.64], R64 ;  /* 0x000000404800b985 */ /* 0x0003e8000c101d04 */
[----:B------:R1:W-:Y:S02]  /*1f520*/  @!P2 ST.E.128 desc[UR4][R72.64+0x100], R32 ;  /* 0x000100204800a985 */ /* 0x0003e4000c101d04 */
.L_x_5514:
[----:B------:R-:W-:Y:S05]  /*1f530*/  BSYNC.RECONVERGENT B0 ;  /* 0x0000000000007941 */ /* 0x000fea0003800200 */
.L_x_5513:
        /* <DEDUP_REMOVED lines=12> */
.L_x_5516:
[----:B------:R-:W-:Y:S05]  /*1f600*/  BSYNC.RECONVERGENT B0 ;  /* 0x0000000000007941 */ /* 0x000fea0003800200 */
.L_x_5515:
[----:B------:R-:W-:Y:S01]  /*1f610*/  BSSY.RECONVERGENT B0, `(.L_x_5517) ;  /* 0x000000b000007945 */ /* 0x000fe20003800200 */
[----:B------:R-:W-:-:S03]  /*1f620*/  ISETP.GE.AND P3, PT, R196, R217, PT ;  /* 0x000000d9c400720c */ /* 0x000fc60003f66270 */
[----:B------:R-:W-:Y:S10]  /*1f630*/  @P0 BRA `(.L_x_5518) ;  /* 0x0000000000200947 */ /* 0x000ff40003800000 */
[-C--:B------:R-:W-:Y:S02]  /*1f640*/  ISETP.GE.AND P2, PT, R69, R132.reuse, PT ;  /* 0x000000844500720c */ /* 0x080fe40003f46270 */
[----:B------:R-:W-:-:S11]  /*1f650*/  ISETP.GE.AND P1, PT, R71, R132, PT ;  /* 0x000000844700720c */ /* 0x000fd60003f26270 */
[----:B--2---:R-:W-:-:S04]  /*1f660*/  @!P2 LEA R30, P0, R197, R76, 0x2 ;  /* 0x0000004cc51ea211 */ /* 0x004fc800078010ff */
[C---:B------:R-:W-:Y:S02]  /*1f670*/  @!P2 LEA.HI.X R31, R197.reuse, R77, R68, 0x2, P0 ;  /* 0x0000004dc51fa211 */ /* 0x040fe400000f1444 */
[----:B------:R-:W-:-:S03]  /*1f680*/  @!P1 LEA R28, P0, R197, R76, 0x2 ;  /* 0x0000004cc51c9211 */ /* 0x000fc600078010ff */
[----:B------:R3:W-:Y:S01]  /*1f690*/  @!P2 ST.E.128 desc[UR4][R30.64+0x2000], R56 ;  /* 0x002000381e00a985 */ /* 0x0007e2000c101d04 */
[----:B------:R-:W-:-:S05]  /*1f6a0*/  @!P1 LEA.HI.X R29, R197, R77, R68, 0x2, P0 ;  /* 0x0000004dc51d9211 */ /* 0x000fca00000f1444 */
[----:B------:R3:W-:Y:S04]  /*1f6b0*/  @!P1 ST.E.128 desc[UR4][R28.64+0x2100], R24 ;  /* 0x002100181c009985 */ /* 0x0007e8000c101d04 */
.L_x_5518:
[----:B------:R-:W-:Y:S05]  /*1f6c0*/  BSYNC.RECONVERGENT B0 ;  /* 0x0000000000007941 */ /* 0x000fea0003800200 */
.L_x_5517:
[----:B------:R-:W-:Y:S01]  /*1f6d0*/  ISETP.NE.AND P0, PT, R3, RZ, PT ;  /* 0x000000ff0300720c */ /* 0x000fe20003f05270 */
[----:B------:R-:W-:-:S12]  /*1f6e0*/  BSSY.RECONVERGENT B0, `(.L_x_5519) ;  /* 0x000000a000007945 */ /* 0x000fd80003800200 */
[----:B------:R-:W-:Y:S05]  /*1f6f0*/  @P0 BRA `(.L_x_5520) ;  /* 0x0000000000200947 */ /* 0x000fea0003800000 */
        /* <DEDUP_REMOVED lines=8> */
.L_x_5520:
[----:B------:R-:W-:Y:S05]  /*1f780*/  BSYNC.RECONVERGENT B0 ;  /* 0x0000000000007941 */ /* 0x000fea0003800200 */
.L_x_5519:
        /* <DEDUP_REMOVED lines=10> */
.L_x_5522:
[----:B------:R-:W-:Y:S05]  /*1f830*/  BSYNC.RECONVERGENT B0 ;  /* 0x0000000000007941 */ /* 0x000fea0003800200 */
.L_x_5521:
        /* <DEDUP_REMOVED lines=10> */
.L_x_5524:
[----:B------:R-:W-:Y:S05]  /*1f8e0*/  BSYNC.RECONVERGENT B0 ;  /* 0x0000000000007941 */ /* 0x000fea0003800200 */
.L_x_5523:
        /* <DEDUP_REMOVED lines=10> */
.L_x_5526:
[----:B------:R-:W-:Y:S05]  /*1f990*/  BSYNC.RECONVERGENT B0 ;  /* 0x0000000000007941 */ /* 0x000fea0003800200 */
.L_x_5525:
[----:B------:R-:W-:-:S04]  /*1f9a0*/  MOV R217, 0x0 ;  /* 0x0000000000d97802 */ /* 0x000fc80000000f00 */
[----:B-1234-:R-:W-:Y:S05]  /*1f9b0*/  @P3 RET.REL.NODEC R216 `(_ZN5flash24flash_fwd_splitkv_kernelI23Flash_fwd_kernel_traitsILi128ELi64ELi128ELi4ELb0ELb0EN7cutlass6half_tE19Flash_kernel_traitsILi128ELi64ELi128ELi4ES3_EELb0ELb0ELb1ELb0ELb0ELb0ELb1ELb1EEEvNS_16Flash_fwd_paramsE) ;  /* 0xfffffe04d8903950 */ /* 0x01efea0003c3ffff */
[-C--:B------:R-:W-:Y:S01]  /*1f9c0*/  ISETP.GE.AND P2, PT, R69, R132.reuse, PT ;  /* 0x000000844500720c */ /* 0x080fe20003f46270 */
[----:B------:R-:W-:Y:S01]  /*1f9d0*/  IMAD.MOV.U32 R217, RZ, RZ, 0x0 ;  /* 0x00000000ffd97424 */ /* 0x000fe200078e00ff */
[----:B------:R-:W-:-:S11]  /*1f9e0*/  ISETP.GE.AND P0, PT, R71, R132, PT ;  /* 0x000000844700720c */ /* 0x000fd60003f06270 */
[----:B------:R-:W-:-:S04]  /*1f9f0*/  @!P2 LEA R2, P1, R197, R76, 0x2 ;  /* 0x0000004cc502a211 */ /* 0x000fc800078210ff */
[----:B------:R-:W-:-:S05]  /*1fa00*/  @!P2 LEA.HI.X R3, R197, R77, R68, 0x2, P1 ;  /* 0x0000004dc503a211 */ /* 0x000fca00008f1444 */
[----:B------:R1:W-:Y:S02]  /*1fa10*/  @!P2 ST.E.128 desc[UR4][R2.64+0x7000], R36 ;  /* 0x007000240200a985 */ /* 0x0003e4000c101d04 */
[----:B-1----:R-:W-:Y:S05]  /*1fa20*/  @P0 RET.REL.NODEC R216 `(_ZN5flash24flash_fwd_splitkv_kernelI23Flash_fwd_kernel_traitsILi128ELi64ELi128ELi4ELb0ELb0EN7cutlass6half_tE19Flash_kernel_traitsILi128ELi64ELi128ELi4ES3_EELb0ELb0ELb1ELb0ELb0ELb0ELb1ELb1EEEvNS_16Flash_fwd_paramsE) ;  /* 0xfffffe04d8740950 */ /* 0x002fea0003c3ffff */
[----:B------:R-:W-:Y:S01]  /*1fa30*/  LEA R2, P0, R197, R76, 0x2 ;  /* 0x0000004cc5027211 */ /* 0x000fe200078010ff */
[----:B------:R-:W-:-:S03]  /*1fa40*/  IMAD.MOV.U32 R217, RZ, RZ, 0x0 ;  /* 0x00000000ffd97424 */ /* 0x000fc600078e00ff */
[----:B------:R-:W-:-:S05]  /*1fa50*/  LEA.HI.X R3, R197, R77, R68, 0x2, P0 ;  /* 0x0000004dc5037211 */ /* 0x000fca00000f1444 */
[----:B------:R1:W-:Y:S02]  /*1fa60*/  ST.E.128 desc[UR4][R2.64+0x7100], R4 ;  /* 0x0071000402007985 */ /* 0x0003e4000c101d04 */
[----:B-1----:R-:W-:Y:S05]  /*1fa70*/  RET.REL.NODEC R216 `(_ZN5flash24flash_fwd_splitkv_kernelI23Flash_fwd_kernel_traitsILi128ELi64ELi128ELi4ELb0ELb0EN7cutlass6half_tE19Flash_kernel_traitsILi128ELi64ELi128ELi4ES3_EELb0ELb0ELb1ELb0ELb0ELb0ELb1ELb1EEEvNS_16Flash_fwd_paramsE) ;  /* 0xfffffe04d8607950 */ /* 0x002fea0003c3ffff */
.L_x_5510:
[----:B------:R-:W-:Y:S01]  /*1fa80*/  MOV R3, 0x2 ;  /* 0x0000000200037802 */ /* 0x000fe20000000f00 */
[----:B------:R-:W-:Y:S01]  /*1fa90*/  IMAD.MOV.U32 R4, RZ, RZ, -0x1 ;  /* 0xffffffffff047424 */ /* 0x000fe200078e00ff */
[----:B------:R-:W-:-:S07]  /*1faa0*/  MOV R0, 0x1f ;  /* 0x0000001f00007802 */ /* 0x000fce0000000f00 */
[----:B-1---5:R-:W-:Y:S05]  /*1fab0*/  WARPSYNC.COLLECTIVE R4, `(.L_x_5527) ;  /* 0x0000000004087348 */ /* 0x022fea0003c00000 */
[----:B------:R2:W3:Y:S02]  /*1fac0*/  SHFL.BFLY P0, R7, R230, R3, R0 ;  /* 0x0c000003e6077389 */ /* 0x0004e40000000000 */
[----:B-123-5:R-:W-:Y:S05]  /*1fad0*/  ENDCOLLECTIVE ;  /* 0x000000000000791b */ /* 0x02efea0003800000 */
.L_x_5527:
[----:B------:R-:W-:Y:S02]  /*1fae0*/  MOV R5, R7 ;  /* 0x0000000700057202 */ /* 0x000fe40000000f00 */
[----:B------:R-:W-:-:S03]  /*1faf0*/  MOV R3, 0x1 ;  /* 0x0000000100037802 */ /* 0x000fc60000000f00 */
[----:B------:R-:W-:-:S04]  /*1fb00*/  FADD.FTZ R8, R5, R230 ;  /* 0x000000e605087221 */ /* 0x000fc80000010000 */
[----:B------:R-:W-:-:S07]  /*1fb10*/  IMAD.MOV.U32 R230, RZ, RZ, R8 ;  /* 0x000000ffffe67224 */ /* 0x000fce00078e0008 */
[----:B------:R-:W-:Y:S05]  /*1fb20*/  WARPSYNC.COLLECTIVE R4, `(.L_x_5528) ;  /* 0x0000000004087348 */ /* 0x000fea0003c00000 */
[----:B------:R1:W2:Y:S02]  /*1fb30*/  SHFL.BFLY P0, R7, R230, R3, R0 ;  /* 0x0c000003e6077389 */ /* 0x0002a40000000000 */
[----:B-12---:R-:W-:Y:S05]  /*1fb40*/  ENDCOLLECTIVE ;  /* 0x000000000000791b */ /* 0x006fea0003800000 */
.L_x_5528:
[----:B------:R-:W-:Y:S01]  /*1fb50*/  MOV R230, R229 ;  /* 0x000000e500e67202 */ /* 0x000fe20000000f00 */
[----:B------:R-:W-:Y:S01]  /*1fb60*/  IMAD.MOV.U32 R5, RZ, RZ, R7 ;  /* 0x000000ffff057224 */ /* 0x000fe200078e0007 */
[----:B------:R-:W-:-:S03]  /*1fb70*/  MOV R3, 0x2 ;  /* 0x0000000200037802 */ /* 0x000fc60000000f00 */
[----:B------:R-:W-:-:S07]  /*1fb80*/  FADD.FTZ R10, R8, R5 ;  /* 0x00000005080a7221 */ /* 0x000fce0000010000 */
[----:B------:R-:W-:Y:S05]  /*1fb90*/  WARPSYNC.COLLECTIVE R4, `(.L_x_5529) ;  /* 0x0000000004087348 */ /* 0x000fea0003c00000 */
[----:B------:R1:W2:Y:S02]  /*1fba0*/  SHFL.BFLY P0, R7, R230, R3, R0 ;  /* 0x0c000003e6077389 */ /* 0x0002a40000000000 */
[----:B-12---:R-:W-:Y:S05]  /*1fbb0*/  ENDCOLLECTIVE ;  /* 0x000000000000791b */ /* 0x006fea0003800000 */
.L_x_5529:
[----:B------:R-:W-:Y:S01]  /*1fbc0*/  FADD.FTZ R6, R7, R229 ;  /* 0x000000e507067221 */ /* 0x000fe20000010000 */
[----:B------:R-:W-:-:S03]  /*1fbd0*/  MOV R3, 0x1 ;  /* 0x0000000100037802 */ /* 0x000fc60000000f00 */
[----:B------:R-:W-:-:S07]  /*1fbe0*/  IMAD.MOV.U32 R230, RZ, RZ, R6 ;  /* 0x000000ffffe67224 */ /* 0x000fce00078e0006 */
[----:B------:R-:W-:Y:S05]  /*1fbf0*/  WARPSYNC.COLLECTIVE R4, `(.L_x_5530) ;  /* 0x0000000004087348 */ /* 0x000fea0003c00000 */
[----:B------:R1:W2:Y:S02]  /*1fc00*/  SHFL.BFLY P0, R7, R230, R3, R0 ;  /* 0x0c000003e6077389 */ /* 0x0002a40000000000 */
[----:B-12---:R-:W-:Y:S05]  /*1fc10*/  ENDCOLLECTIVE ;  /* 0x000000000000791b */ /* 0x006fea0003800000 */
.L_x_5530:
[----:B------:R-:W-:Y:S01]  /*1fc20*/  MOV R11, R7 ;  /* 0x00000007000b7202 */ /* 0x000fe20000000f00 */
[----:B------:R-:W-:Y:S06]  /*1fc30*/  BRA `(.L_x_5531) ;  /* 0xffffffe800f47947 */ /* 0x000fec000383ffff */
.L_x_5532:
        /* <DEDUP_REMOVED lines=12> */
.L_x_14928:


//--------------------- .text._ZN5flash24flash_fwd_splitkv_kernelI23Flash_fwd_kernel_traitsILi128ELi64ELi128ELi4ELb0ELb0EN7cutlass6half_tE19Flash_kernel_traitsILi128ELi64ELi128ELi4ES3_EELb0ELb0ELb1ELb0ELb0ELb1ELb1ELb1EEEvNS_16Flash_fwd_paramsE --------------------------
	.section	.text._ZN5flash24flash_fwd_splitkv_kernelI23Flash_fwd_kernel_traitsILi128ELi64ELi128ELi4ELb0ELb0EN7cutlass6half_tE19Flash_kernel_traitsILi128ELi64ELi128ELi4ES3_EELb0ELb0ELb1ELb0ELb0ELb1ELb1ELb1EEEvNS_16Flash_fwd_paramsE,"ax",@progbits
	.align	128
        .global         _ZN5flash24flash_fwd_splitkv_kernelI23Flash_fwd_kernel_traitsILi128ELi64ELi128ELi4ELb0ELb0EN7cutlass6half_tE19Flash_kernel_traitsILi128ELi64ELi128ELi4ES3_EELb0ELb0ELb1ELb0ELb0ELb1ELb1ELb1EEEvNS_16Flash_fwd_paramsE
        .type           _ZN5flash24flash_fwd_splitkv_kernelI23Flash_fwd_kernel_traitsILi128ELi64ELi128ELi4ELb0ELb0EN7cutlass6half_tE19Flash_kernel_traitsILi128ELi64ELi128ELi4ES3_EELb0ELb0ELb1ELb0ELb0ELb1ELb1ELb1EEEvNS_16Flash_fwd_paramsE,@function
        .size           _ZN5flash24flash_fwd_splitkv_kernelI23Flash_fwd_kernel_traitsILi128ELi64ELi128ELi4ELb0ELb0EN7cutlass6half_tE19Flash_kernel_traitsILi128ELi64ELi128ELi4ES3_EELb0ELb0ELb1ELb0ELb0ELb1ELb1ELb1EEEvNS_16Flash_fwd_paramsE,(.L_x_14929 - _ZN5flash24flash_fwd_splitkv_kernelI23Flash_fwd_kernel_traitsILi128ELi64ELi128ELi4ELb0ELb0EN7cutlass6half_tE19Flash_kernel_traitsILi128ELi64ELi128ELi4ES3_EELb0ELb0ELb1ELb0ELb0ELb1ELb1ELb1EEEvNS_16Flash_fwd_paramsE)
        .other          _ZN5flash24flash_fwd_splitkv_kernelI23Flash_fwd_kernel_traitsILi128ELi64ELi128ELi4ELb0ELb0EN7cutlass6half_tE19Flash_kernel_traitsILi128ELi64ELi128ELi4ES3_EELb0ELb0ELb1ELb0ELb0ELb1ELb1ELb1EEEvNS_16Flash_fwd_paramsE,@"STO_CUDA_ENTRY STV_DEFAULT"
_ZN5flash24flash_fwd_splitkv_kernelI23Flash_fwd_kernel_traitsILi128ELi64ELi128ELi4ELb0ELb0EN7cutlass6half_tE19Flash_kernel_traitsILi128ELi64ELi128ELi4ES3_EELb0ELb0ELb1ELb0ELb0ELb1ELb1ELb1EEEvNS_16Flash_fwd_paramsE:
.text._ZN5flash24flash_fwd_splitkv_kernelI23Flash_fwd_kernel_traitsILi128ELi64ELi128ELi4ELb0ELb0EN7cutlass6half_tE19Flash_kernel_traitsILi128ELi64ELi128ELi4ES3_EELb0ELb0ELb1ELb0ELb0ELb1ELb1ELb1EEEvNS_16Flash_fwd_paramsE:
        /* <DEDUP_REMOVED lines=29> */
[----:B------:R-:W-:Y:S05]  /*01d0*/  CALL.REL.NOINC `($_ZN5flash24flash_fwd_splitkv_kernelI23Flash_fwd_kernel_traitsILi128ELi64ELi128ELi4ELb0ELb0EN7cutlass6half_tE19Flash_kernel_traitsILi128ELi64ELi128ELi4ES3_EELb0ELb0ELb1ELb0ELb0ELb1ELb1ELb1EEEvNS_16Flash_fwd_paramsE$_ZN5flash30compute_attn_1rowblock_splitkvI23Flash_fwd_kernel_traitsILi128ELi64ELi128ELi4ELb0ELb0EN7cutlass6half_tE19Flash_kernel_traitsILi128ELi64ELi128ELi4ES3_EELb0ELb0ELb1ELb0ELb0ELb1ELb1ELb1ENS_16Flash_fwd_paramsEEEvRKT8_iiiii) ;  /* 0x0000000000087944 */ /* 0x000fea0003c00000 */
[----:B------:R-:W-:Y:S05]  /*01e0*/  BSYNC.RECONVERGENT B4 ;  /* 0x0000000000047941 */ /* 0x000fea0003800200 */
.L_x_5533:
[----:B------:R-:W-:Y:S05]  /*01f0*/  EXIT ;  /* 0x000000000000794d */ /* 0x000fea0003800000 */
        .type           $_ZN5flash24flash_fwd_splitkv_kernelI23Flash_fwd_kernel_traitsILi128ELi64ELi128ELi4ELb0ELb0EN7cutlass6half_tE19Flash_kernel_traitsILi128ELi64ELi128ELi4ES3_EELb0ELb0ELb1ELb0ELb0ELb1ELb1ELb1EEEvNS_16Flash_fwd_paramsE$_ZN5flash30compute_attn_1rowblock_splitkvI23Flash_fwd_kernel_traitsILi128ELi64ELi128ELi4ELb0ELb0EN7cutlass6half_tE19Flash_kernel_traitsILi128ELi64ELi128ELi4ES3_EELb0ELb0ELb1ELb0ELb0ELb1ELb1ELb1ENS_16Flash_fwd_paramsEEEvRKT8_iiiii,@function
        .size           $_ZN5flash24flash_fwd_splitkv_kernelI23Flash_fwd_kernel_traitsILi128ELi64ELi128ELi4ELb0ELb0EN7cutlass6half_tE19Flash_kernel_traitsILi128ELi64ELi128ELi4ES3_EELb0ELb0ELb1ELb0ELb0ELb1ELb1ELb1EEEvNS_16Flash_fwd_paramsE$_ZN5flash30compute_attn_1rowblock_splitkvI23Flash_fwd_kernel_traitsILi128ELi64ELi128ELi4ELb0ELb0EN7cutlass6half_tE19Flash_kernel_traitsILi128ELi64ELi128ELi4ES3_EELb0ELb0ELb1ELb0ELb0ELb1ELb1ELb1ENS_16Flash_fwd_paramsEEEvRKT8_iiiii,(.L_x_14929 - $_ZN5flash24flash_fwd_splitkv_kernelI23Flash_fwd_kernel_traitsILi128ELi64ELi128ELi4ELb0ELb0EN7cutlass6half_tE19Flash_kernel_traitsILi128ELi64ELi128ELi4ES3_EELb0ELb0ELb1ELb0ELb0ELb1ELb1ELb1EEEvNS_16Flash_fwd_paramsE$_ZN5flash30compute_attn_1rowblock_splitkvI23Flash_fwd_kernel_traitsILi128ELi64ELi128ELi4ELb0ELb0EN7cutlass6half_tE19Flash_kernel_traitsILi128ELi64ELi128ELi4ES3_EELb0ELb0ELb1ELb0ELb0ELb1ELb1ELb1ENS_16Flash_fwd_paramsEEEvRKT8_iiiii)
$_ZN5flash24flash_fwd_splitkv_kernelI23Flash_fwd_kernel_traitsILi128ELi64ELi128ELi4ELb0ELb0EN7cutlass6half_tE19Flash_kernel_traitsILi128ELi64ELi128ELi4ES3_EELb0ELb0ELb1ELb0ELb0ELb1ELb1ELb1EEEvNS_16Flash_fwd_paramsE$_ZN5flash30compute_attn_1rowblock_splitkvI23Flash_fwd_kernel_traitsILi128ELi64ELi128ELi4ELb0ELb0EN7cutlass6half_tE19Flash_kernel_traitsILi128ELi64ELi128ELi4ES3_EELb0ELb0ELb1ELb0ELb0ELb1ELb1ELb1ENS_16Flash_fwd_paramsEEEvRKT8_iiiii:
        /* <DEDUP_REMOVED lines=38> */
.L_x_5535:
[----:B------:R-:W-:Y:S05]  /*0460*/  BSYNC.RECONVERGENT B0 ;  /* 0x0000000000007941 */ /* 0x000fea0003800200 */
.L_x_5534:
[----:B------:R-:W-:Y:S04]  /*0470*/  BSSY.RECONVERGENT B0, `(.L_x_5536) ;  /* 0x0000007000007945 */ /* 0x000fe80003800200 */
[----:B------:R-:W-:Y:S05]  /*0480*/  @!P3 BRA `(.L_x_5537) ;  /* 0x000000000014b947 */ /* 0x000fea0003800000 */
[----:B-----5:R-:W3:Y:S02]  /*0490*/  LD.E.U8 R5, desc[UR4][R132.64+0x1b2] ;  /* 0x0001b20484057980 */ /* 0x020ee4000c101100 */
[----:B---3--:R-:W-:-:S13]  /*04a0*/  ISETP.NE.AND P1, PT, R5, RZ, PT ;  /* 0x000000ff0500720c */ /* 0x008fda0003f25270 */
[----:B------:R-:W3:Y:S02]  /*04b0*/  @P1 LD.E R6, desc[UR4][R10.64+0x4] ;  /* 0x000004040a061980 */ /* 0x000ee4000c101900 */
[----:B---3--:R-:W-:-:S06]  /*04c0*/  @P1 IADD3 R5, PT, PT, R6, -R15, RZ ;  /* 0x8000000f06051210 */ /* 0x008fcc0007ffe0ff */
[----:B------:R3:W5:Y:S02]  /*04d0*/  @!P1 LD.E R5, desc[UR4][R10.64] ;  /* 0x000000040a059980 */ /* 0x000764000c101900 */
.L_x_5537:
[----:B------:R-:W-:Y:S05]  /*04e0*/  BSYNC.RECONVERGENT B0 ;  /* 0x0000000000007941 */ /* 0x000fea0003800200 */
.L_x_5536:
        /* <DEDUP_REMOVED lines=9> */
.L_x_5539:
[----:B------:R-:W4:Y:S01]  /*0580*/  LD.E.64 R6, desc[UR4][R132.64+0x108] ;  /* 0x0001080484067980 */ /* 0x000f22000c101b00 */
[----:B------:R-:W-:Y:S01]  /*0590*/  BSSY.RECONVERGENT B0, `(.L_x_5541) ;  /* 0x0000006000007945 */ /* 0x000fe20003800200 */
[----:B------:R-:W-:Y:S01]  /*05a0*/  IMAD.MOV.U32 R5, RZ, RZ, RZ ;  /* 0x000000ffff057224 */ /* 0x000fe200078e00ff */
[----:B----4-:R-:W-:-:S04]  /*05b0*/  ISETP.NE.U32.AND P0, PT, R6, RZ, PT ;  /* 0x000000ff0600720c */ /* 0x010fc80003f05070 */
[----:B------:R-:W-:-:S13]  /*05c0*/  ISETP.NE.AND.EX P0, PT, R7, RZ, PT, P0 ;  /* 0x000000ff0700720c */ /* 0x000fda0003f05300 */
[----:B------:R-:W-:Y:S05]  /*05d0*/  @!P0 BRA `(.L_x_5542) ;  /* 0x0000000000048947 */ /* 0x000fea0003800000 */
[----:B------:R4:W5:Y:S02]  /*05e0*/  LD.E R5, desc[UR4][R132.64+0xbc] ;  /* 0x0000bc0484057980 */ /* 0x000964000c101900 */
.L_x_5542:
[----:B------:R-:W-:Y:S05]  /*05f0*/  BSYNC.RECONVERGENT B0 ;  /* 0x0000000000007941 */ /* 0x000fea0003800200 */
.L_x_5541:
[----:B-----5:R-:W-:Y:S02]  /*0600*/  IADD3 R62, PT, PT, R72, R5, RZ ;  /* 0x00000005483e7210 */ /* 0x020fe40007ffe0ff */
.L_x_5540:
[----:B------:R-:W-:Y:S05]  /*0610*/  BSYNC.RECONVERGENT B1 ;  /* 0x0000000000017941 */ /* 0x000fea0003800200 */
.L_x_5538:
[----:B------:R-:W-:Y:S01]  /*0620*/  IMAD.SHL.U32 R73, R229, 0x40, RZ ;  /* 0x00000040e5497824 */ /* 0x000fe200078e00ff */
[----:B------:R-:W-:Y:S01]  /*0630*/  MOV R6, R228 ;  /* 0x000000e400067202 */ /* 0x000fe20000000f00 */
[----:B------:R-:W-:-:S03]  /*0640*/  IMAD.MOV.U32 R7, RZ, RZ, 0x0 ;  /* 0x00000000ff077424 */ /* 0x000fc600078e00ff */
[----:B------:R-:W-:-:S13]  /*0650*/  ISETP.GT.AND P0, PT, R230, R73, PT ;  /* 0x00000049e600720c */ /* 0x000fda0003f04270 */
[----:B-1234-:R-:W-:Y:S05]  /*0660*/  @!P0 RET.REL.NODEC R6 `(_ZN5flash24flash_fwd_splitkv_kernelI23Flash_fwd_kernel_traitsILi128ELi64ELi128ELi4ELb0ELb0EN7cutlass6half_tE19Flash_kernel_traitsILi128ELi64ELi128ELi4ES3_EELb0ELb0ELb1ELb0ELb0ELb1ELb1ELb1EEEvNS_16Flash_fwd_paramsE) ;  /* 0xfffffff806648950 */ /* 0x01efea0003c3ffff */
        /* <DEDUP_REMOVED lines=47> */
[----:B------:R-:W-:Y:S01]  /*0960*/  IMAD.IADD R13, R230, 0x1, -R73 ;  /* 0x00000001e60d7824 */ /* 0x000fe200078e0a49 */
[----:B------:R-:W-:Y:S02]  /*0970*/  BSSY.RECONVERGENT B0, `(.L_x_5544) ;  /* 0x000001a000007945 */ /* 0x000fe40003800200 */
[----:B------:R-:W-:Y:S01]  /*0980*/  LOP3.LUT R7, R7, 0x3c, RZ, 0xc0, !PT ;  /* 0x0000003c07077812 */ /* 0x000fe200078ec0ff */
[C---:B------:R-:W-:Y:S01]  /*0990*/  VIADD R12, R6.reuse, 0x8 ;  /* 0x00000008060c7836 */ /* 0x040fe20000000000 */
[C---:B------:R-:W-:Y:S01]  /*09a0*/  ISETP.GE.AND P3, PT, R6.reuse, R13, PT ;  /* 0x0000000d0600720c */ /* 0x040fe20003f66270 */
[----:B------:R-:W-:Y:S01]  /*09b0*/  VIADD R16, R6, 0x18 ;  /* 0x0000001806107836 */ /* 0x000fe20000000000 */
[----:B------:R-:W-:-:S02]  /*09c0*/  ISETP.NE.AND P6, PT, R7, RZ, PT ;  /* 0x000000ff0700720c */ /* 0x000fc40003fc5270 */
[CC--:B------:R-:W-:Y:S02]  /*09d0*/  ISETP.GE.AND P2, PT, R12.reuse, R13.reuse, PT ;  /* 0x0000000d0c00720c */ /* 0x0c0fe40003f46270 */
[----:B------:R-:W-:Y:S01]  /*09e0*/  ISETP.GE.OR P4, PT, R12, R13, P6 ;  /* 0x0000000d0c00720c */ /* 0x000fe20003786670 */
[----:B------:R-:W-:Y:S01]  /*09f0*/  IMAD.SHL.U32 R12, R71, 0x8, RZ ;  /* 0x00000008470c7824 */ /* 0x000fe200078e00ff */
[----:B------:R-:W-:-:S04]  /*0a00*/  LOP3.LUT R19, R7, 0x40, RZ, 0xfc, !PT ;  /* 0x0000004007137812 */ /* 0x000fc800078efcff */
[----:B------:R-:W-:Y:S01]  /*0a10*/  LOP3.LUT R15, R7, 0x1f80, R12, 0xf8, !PT ;  /* 0x00001f80070f7812 */ /* 0x000fe200078ef80c */
        /* <DEDUP_REMOVED lines=15> */
.L_x_5545:
[----:B------:R-:W-:Y:S05]  /*0b10*/  BSYNC.RECONVERGENT B0 ;  /* 0x0000000000007941 */ /* 0x000fea0003800200 */
.L_x_5544:
        /* <DEDUP_REMOVED lines=12> */
.L_x_5547:
[----:B------:R-:W-:Y:S05]  /*0be0*/  BSYNC.RECONVERGENT B0 ;  /* 0x0000000000007941 */ /* 0x000fea0003800200 */
.L_x_5546:
        /* <DEDUP_REMOVED lines=12> */
.L_x_5549:
[----:B------:R-:W-:Y:S05]  /*0cb0*/  BSYNC.RECONVERGENT B0 ;  /* 0x0000000000007941 */ /* 0x000fea0003800200 */
.L_x_5548:
        /* <DEDUP_REMOVED lines=12> */
.L_x_5551:
[----:B------:R-:W-:Y:S05]  /*0d80*/  BSYNC.RECONVERGENT B0 ;  /* 0x0000000000007941 */ /* 0x000fea0003800200 */
.L_x_5550:
        /* <DEDUP_REMOVED lines=11> */
.L_x_5553:
[----:B------:R-:W-:Y:S05]  /*0e40*/  BSYNC.RECONVERGENT B0 ;  /* 0x0000000000007941 */ /* 0x000fea0003800200 */
.L_x_5552:
        /* <DEDUP_REMOVED lines=11> */
.L_x_5555:
[----:B------:R-:W-:Y:S05]  /*0f00*/  BSYNC.RECONVERGENT B0 ;  /* 0x0000000000007941 */ /* 0x000fea0003800200 */
.L_x_5554:
        /* <DEDUP_REMOVED lines=12> */
.L_x_5557:
[----:B------:R-:W-:Y:S05]  /*0fd0*/  BSYNC.RECONVERGENT B0 ;  /* 0x0000000000007941 */ /* 0x000fea0003800200 */
.L_x_5556:
        /* <DEDUP_REMOVED lines=15> */
.L_x_5559:
[----:B------:R-:W-:Y:S05]  /*10d0*/  BSYNC.RECONVERGENT B0 ;  /* 0x0000000000007941 */ /* 0x000fea0003800200 */
.L_x_5558:
        /* <DEDUP_REMOVED lines=20> */
[----:B--234-:R-:W-:Y:S05]  /*1220*/  @P6 RET.REL.NODEC R228 `(_ZN5flash24flash_fwd_splitkv_kernelI23Flash_fwd_kernel_traitsILi128ELi64ELi128ELi4ELb0ELb0EN7cutlass6half_tE19Flash_kernel_traitsILi128ELi64ELi128ELi4ES3_EELb0ELb0ELb1ELb0ELb0ELb1ELb1ELb1EEEvNS_16Flash_fwd_paramsE) ;  /* 0xffffffece4746950 */ /* 0x01cfea0003c3ffff */
[----:B------:R-:W-:Y:S02]  /*1230*/  MOV R5, 0xff800000 ;  /* 0xff80000000057802 */ /* 0x000fe40000000f00 */
[----:B------:R-:W-:-:S03]  /*1240*/  MOV R229, 0x0 ;  /* 0x0000000000e57802 */ /* 0x000fc60000000f00 */
[----:B------:R1:W-:Y:S02]  /*1250*/  ST.E desc[UR4][R2.64+0xe0], R5 ;  /* 0x0000e00502007985 */ /* 0x0003e4000c101904 */
[----:B-1----:R-:W-:Y:S05]  /*1260*/  RET.REL.NODEC R228 `(_ZN5flash24flash_fwd_splitkv_kernelI23Flash_fwd_kernel_traitsILi128ELi64ELi128ELi4ELb0ELb0EN7cutlass6half_tE19Flash_kernel_traitsILi128ELi64ELi128ELi4ES3_EELb0ELb0ELb1ELb0ELb0ELb1ELb1ELb1EEEvNS_16Flash_fwd_paramsE) ;  /* 0xffffffece4647950 */ /* 0x002fea0003c3ffff */
.L_x_5543:
        /* <DEDUP_REMOVED lines=80> */
[----:B---3--:R-:W-:Y:S01]  /*1770*/  SHF.R.S32.HI R11, RZ, 0x1f, R2 ;  /* 0x0000001fff0b7819 */ /* 0x008fe20000011402 */
        /* <DEDUP_REMOVED lines=22> */
.L_x_5561:
        /* <DEDUP_REMOVED lines=12> */
[----:B------:R-:W-:Y:S02]  /*19a0*/  LEA R13, R63, 0xffffff80, 0x7 ;  /* 0xffffff803f0d7811 */ /* 0x000fe400078e38ff */
        /* <DEDUP_REMOVED lines=17> */
[----:B------:R-:W-:-:S06]  /*1ac0*/  @!P2 IMAD R2, R2, R218, R9 ;  /* 0x000000da0202a224 */ /* 0x000fcc00078e0209 */
[-C--:B------:R-:W-:Y:S02]  /*1ad0*/  @!P1 IADD3 R4, PT, PT, R4, -R3.reuse, RZ ;  /* 0x8000000304049210 */ /* 0x080fe40007ffe0ff */
[----:B------:R-:W-:Y:S01]  /*1ae0*/  @!P2 IADD3 R23, PT, PT, R23, R2, RZ ;  /* 0x000000021717a210 */ /* 0x000fe20007ffe0ff */
[----:B----45:R-:W-:Y:S01]  /*1af0*/  @!P2 IMAD R11, R21, R12, RZ ;  /* 0x0000000c150ba224 */ /* 0x030fe200078e02ff */
[----:B------:R-:W-:Y:S02]  /*1b00*/  @!P2 SHF.R.S32.HI R2, RZ, 0x1f, R12 ;  /* 0x0000001fff02a819 */ /* 0x000fe4000001140c */
[----:B------:R-:W-:Y:S01]  /*1b10*/  ISETP.GE.U32.AND P5, PT, R4, R3, PT ;  /* 0x000000030400720c */ /* 0x000fe20003fa6070 */
[----:B------:R-:W-:Y:S01]  /*1b20*/  @P2 IMAD.IADD R9, R14, 0x1, R15 ;  /* 0x000000010e092824 */ /* 0x000fe200078e020f */
[----:B------:R-:W-:Y:S01]  /*1b30*/  LOP3.LUT R3, R232, R5, RZ, 0x3c, !PT ;  /* 0x00000005e8037212 */ /* 0x000fe200078e3cff */
[C---:B------:R-:W-:Y:S01]  /*1b40*/  @!P2 IMAD R11, R20.reuse, R2, R11 ;  /* 0x00000002140ba224 */ /* 0x040fe200078e020b */
[----:B------:R-:W-:Y:S01]  /*1b50*/  ISETP.NE.AND P3, PT, R5, RZ, PT ;  /* 0x000000ff0500720c */ /* 0x000fe20003f65270 */
[----:B------:R-:W-:Y:S01]  /*1b60*/  @!P2 IMAD.WIDE.U32 R22, R20, R12, R22 ;  /* 0x0000000c1416a225 */ /* 0x000fe200078e0016 */
[----:B------:R-:W-:-:S03]  /*1b70*/  ISETP.GE.AND P0, PT, R3, RZ, PT ;  /* 0x000000ff0300720c */ /* 0x000fc60003f06270 */
[-C--:B------:R-:W-:Y:S02]  /*1b80*/  @P2 IMAD R2, R219, R9.reuse, RZ ;  /* 0x00000009db022224 */ /* 0x080fe400078e02ff */
[----:B------:R-:W-:Y:S01]  /*1b90*/  @P2 IMAD.WIDE.U32 R20, R218, R9, RZ ;  /* 0x00000009da142225 */ /* 0x000fe200078e00ff */
[----:B------:R-:W-:-:S03]  /*1ba0*/  @!P2 IADD3 R11, PT, PT, R23, R11, RZ ;  /* 0x0000000b170ba210 */ /* 0x000fc60007ffe0ff */
[----:B------:R-:W-:Y:S01]  /*1bb0*/  @!P1 VIADD R8, R8, 0x1 ;  /* 0x0000000108089836 */ /* 0x000fe20000000000 */
[----:B------:R-:W-:Y:S01]  /*1bc0*/  @P2 IADD3 R11, PT, PT, R21, R2, RZ ;  /* 0x00000002150b2210 */ /* 0x000fe20007ffe0ff */
[----:B------:R-:W-:Y:S01]  /*1bd0*/  @!P2 IMAD.MOV.U32 R10, RZ, RZ, R22 ;  /* 0x000000ffff0aa224 */ /* 0x000fe200078e0016 */
[----:B------:R-:W-:Y:S01]  /*1be0*/  @P2 MOV R10, R20 ;  /* 0x00000014000a2202 */ /* 0x000fe20000000f00 */
[-C--:B------:R-:W-:Y:S01]  /*1bf0*/  IMAD R4, R219, R13.reuse, RZ ;  /* 0x0000000ddb047224 */ /* 0x080fe200078e02ff */
[----:B------:R-:W-:Y:S01]  /*1c00*/  SHF.R.S32.HI R9, RZ, 0x1f, R13 ;  /* 0x0000001fff097819 */ /* 0x000fe2000001140d */
[----:B------:R-:W-:Y:S01]  /*1c10*/  @!P2 IMAD R2, R221, R14, RZ ;  /* 0x0000000edd02a224 */ /* 0x000fe200078e02ff */
[----:B------:R-:W-:Y:S02]  /*1c20*/  @!P2 SHF.R.S32.HI R3, RZ, 0x1f, R14 ;  /* 0x0000001fff03a819 */ /* 0x000fe4000001140e */
[----:B------:R-:W-:Y:S01]  /*1c30*/  @P5 IADD3 R8, PT, PT, R8, 0x1, RZ ;  /* 0x0000000108085810 */ /* 0x000fe20007ffe0ff */
[----:B------:R-:W-:-:S04]  /*1c40*/  IMAD.WIDE.U32 R20, R218, R13, R10 ;  /* 0x0000000dda147225 */ /* 0x000fc800078e000a */
[----:B------:R-:W-:Y:S02]  /*1c50*/  IMAD R4, R9, R218, R4 ;  /* 0x000000da09047224 */ /* 0x000fe400078e0204 */
        /* <DEDUP_REMOVED lines=8> */
[----:B------:R-:W-:Y:S01]  /*1ce0*/  @!P2 IMAD.MOV.U32 R22, RZ, RZ, R10 ;  /* 0x000000ffff16a224 */ /* 0x000fe200078e000a */
[----:B------:R-:W-:Y:S01]  /*1cf0*/  SHF.R.S32.HI R4, RZ, 0x1f, R8 ;  /* 0x0000001fff047819 */ /* 0x000fe20000011408 */
[----:B------:R-:W-:Y:S01]  /*1d00*/  IMAD R11, R17, R8, RZ ;  /* 0x00000008110b7224 */ /* 0x000fe200078e02ff */
[----:B------:R-:W-:Y:S01]  /*1d10*/  @P2 IADD3 R14, PT, PT, R14, R15, RZ ;  /* 0x0000000f0e0e2210 */ /* 0x000fe20007ffe0ff */
        /* <DEDUP_REMOVED lines=8> */
[----:B------:R-:W-:Y:S01]  /*1da0*/  IMAD.IADD R3, R21, 0x1, R11 ;  /* 0x0000000115037824 */ /* 0x000fe200078e020b */
[----:B------:R-:W-:Y:S02]  /*1db0*/  @P2 IADD3 R15, PT, PT, R17, R8, RZ ;  /* 0x00000008110f2210 */ /* 0x000fe40007ffe0ff */
[----:B-1----:R-:W-:-:S02]  /*1dc0*/  @P2 MOV R18, R16 ;  /* 0x0000001000122202 */ /* 0x002fc40000000f00 */
.L_x_5562:
[----:B------:R-:W-:Y:S05]  /*1dd0*/  BSYNC.RECONVERGENT B0 ;  /* 0x0000000000007941 */ /* 0x000fea0003800200 */
.L_x_5560:
        /* <DEDUP_REMOVED lines=29> */
[----:B------:R-:W-:Y:S02]  /*1fb0*/  ISETP.GE.U32.AND P3, PT, R19, R2, PT ;  /* 0x000000021300720c */ /* 0x000fe40003f66070 */
[----:B------:R-:W-:Y:S02]  /*1fc0*/  IADD3 R28, P1, PT, R14, R18, RZ ;  /* 0x000000120e1c7210 */ /* 0x000fe40007f3e0ff */
[----:B------:R-:W-:Y:S01]  /*1fd0*/  LOP3.LUT R2, R232, R5, RZ, 0x3c, !PT ;  /* 0x00000005e8027212 */ /* 0x000fe200078e3cff */
[----:B------:R-:W-:Y:S02]  /*1fe0*/  @!P2 VIADD R20, R20, 0x1 ;  /* 0x000000011414a836 */ /* 0x000fe40000000000 */
[----:B-----5:R-:W-:Y:S02]  /*1ff0*/  IMAD R18, R9, R220, RZ ;  /* 0x000000dc09127224 */ /* 0x020fe400078e02ff */
[----:B------:R-:W-:Y:S01]  /*2000*/  IMAD.X R29, RZ, RZ, R15, P1 ;  /* 0x000000ffff1d7224 */ /* 0x000fe200008e060f */
[----:B------:R-:W-:-:S02]  /*2010*/  ISETP.GE.AND P1, PT, R2, RZ, PT ;  /* 0x000000ff0200720c */ /* 0x000fc40003f26270 */
[----:B------:R-:W-:Y:S01]  /*2020*/  ISETP.NE.AND P2, PT, R5, RZ, PT ;  /* 0x000000ff0500720c */ /* 0x000fe20003f45270 */
[C---:B------:R-:W-:Y:S01]  /*2030*/  IMAD R18, R13.reuse, R221, R18 ;  /* 0x000000dd0d127224 */ /* 0x040fe200078e0212 */
[----:B------:R-:W-:Y:S01]  /*2040*/  @P3 IADD3 R20, PT, PT, R20, 0x1, RZ ;  /* 0x0000000114143810 */ /* 0x000fe20007ffe0ff */
[----:B------:R-:W-:-:S04]  /*2050*/  IMAD.WIDE.U32 R28, R13, R220, R28 ;  /* 0x000000dc0d1c7225 */ /* 0x000fc800078e001c */
[----:B------:R-:W-:Y:S02]  /*2060*/  IMAD.IADD R21, R29, 0x1, R18 ;  /* 0x000000011d157824 */ /* 0x000fe400078e0212 */
[----:B------:R-:W-:-:S05]  /*2070*/  IMAD.MOV.U32 R2, RZ, RZ, R20 ;  /* 0x000000ffff027224 */ /* 0x000fca00078e0014 */
[----:B------:R-:W-:Y:S02]  /*2080*/  @!P1 IADD3 R2, PT, PT, -R2, RZ, RZ ;  /* 0x000000ff02029210 */ /* 0x000fe40007ffe1ff */
[----:B------:R-:W-:Y:S02]  /*2090*/  @!P2 LOP3.LUT R2, RZ, R5, RZ, 0x33, !PT ;  /* 0x00000005ff02a212 */ /* 0x000fe400078e33ff */
[----:B------:R-:W-:-:S03]  /*20a0*/  MOV R20, R28 ;  /* 0x0000001c00147202 */ /* 0x000fc60000000f00 */
[----:B------:R-:W-:Y:S02]  /*20b0*/  IMAD R5, R25, R2, RZ ;  /* 0x0000000219057224 */ /* 0x000fe400078e02ff */
[----:B------:R-:W-:Y:S01]  /*20c0*/  IMAD.WIDE.U32 R20, R2, R24, R20 ;  /* 0x0000001802147225 */ /* 0x000fe200078e0014 */
[----:B------:R-:W-:Y:S01]  /*20d0*/  SHF.R.S32.HI R113, RZ, 0x1f, R232 ;  /* 0x0000001fff717819 */ /* 0x000fe200000114e8 */
[----:B------:R-:W1:Y:S01]  /*20e0*/  S2UR UR6, SR_CgaCtaId ;  /* 0x00000000000679c3 */ /* 0x000e620000008800 */
[----:B------:R-:W-:Y:S02]  /*20f0*/  SHF.R.U32.HI R116, RZ, 0x3, R71 ;  /* 0x00000003ff747819 */ /* 0x000fe40000011647 */
[----:B------:R-:W-:-:S03]  /*2100*/  MOV R117, RZ ;  /* 0x000000ff00757202 */ /* 0x000fc60000000f00 */
[-C--:B------:R-:W-:Y:S01]  /*2110*/  IMAD R227, R221, R116.reuse, RZ ;  /* 0x00000074dde37224 */ /* 0x080fe200078e02ff */
[----:B------:R-:W-:Y:S01]  /*2120*/  UMOV UR7, 0x400 ;  /* 0x0000040000077882 */ /* 0x000fe20000000000 */
[----:B------:R-:W-:Y:S02]  /*2130*/  IMAD R223, R219, R116, RZ ;  /* 0x00000074dbdf7224 */ /* 0x000fe400078e02ff */
[----:B------:R-:W-:Y:S01]  /*2140*/  IMAD.SHL.U32 R61, R63, 0x80, RZ ;  /* 0x000000803f3d7824 */ /* 0x000fe200078e00ff */
[----:B------:R-:W-:Y:S01]  /*2150*/  SHF.L.U64.HI R68, R218, 0x4, R219 ;  /* 0x00000004da447819 */ /* 0x000fe200000102db */
[----:B------:R-:W-:Y:S01]  /*2160*/  IMAD.SHL.U32 R65, R220, 0x10, RZ ;  /* 0x00000010dc417824 */ /* 0x000fe200078e00ff */
[----:B------:R-:W-:Y:S02]  /*2170*/  SHF.L.U32 R67, R218, 0x4, RZ ;  /* 0x00000004da437819 */ /* 0x000fe400000006ff */
[----:B------:R-:W-:Y:S01]  /*2180*/  SHF.L.U64.HI R66, R220, 0x4, R221 ;  /* 0x00000004dc427819 */ /* 0x000fe200000102dd */
[----:B-1----:R-:W-:Y:S01]  /*2190*/  ULEA UR6, UR6, UR7, 0x18 ;  /* 0x0000000706067291 */ /* 0x002fe2000f8ec0ff */
[----:B------:R-:W-:Y:S01]  /*21a0*/  IADD3 R69, PT, PT, R61, -0x80, RZ ;  /* 0xffffff803d457810 */ /* 0x000fe20007ffe0ff */
[----:B--2---:R-:W-:-:S04]  /*21b0*/  @P0 IMAD.WIDE.U32 R18, R122, R0, RZ ;  /* 0x000000007a120225 */ /* 0x004fc800078e00ff */
[----:B------:R-:W-:Y:S02]  /*21c0*/  @P0 IMAD R13, R123, R0, RZ ;  /* 0x000000007b0d0224 */ /* 0x000fe400078e02ff */
[-C--:B---3--:R-:W-:Y:S02]  /*21d0*/  @!P0 IMAD R9, R27, R233.reuse, RZ ;  /* 0x000000e91b098224 */ /* 0x088fe400078e02ff */
[----:B------:R-:W-:-:S04]  /*21e0*/  @!P0 IMAD.WIDE.U32 R26, R26, R233, RZ ;  /* 0x000000e91a1a8225 */ /* 0x000fc800078e00ff */
[----:B------:R-:W-:Y:S02]  /*21f0*/  @!P0 IMAD.MOV.U32 R0, RZ, RZ, R26 ;  /* 0x000000ffff008224 */ /* 0x000fe400078e001a */
[----:B------:R-:W-:Y:S02]  /*2200*/  @P0 IMAD.MOV.U32 R0, RZ, RZ, R18 ;  /* 0x000000ffff000224 */ /* 0x000fe400078e0012 */
[----:B------:R-:W-:-:S03]  /*2210*/  @!P0 IMAD.IADD R9, R27, 0x1, R9 ;  /* 0x000000011b098824 */ /* 0x000fc600078e0209 */
[----:B------:R-:W-:Y:S02]  /*2220*/  IADD3 R26, P1, PT, R14, R0, RZ ;  /* 0x000000000e1a7210 */ /* 0x000fe40007f3e0ff */
[----:B------:R-:W-:Y:S01]  /*2230*/  SHF.R.S32.HI R0, RZ, 0x1f, R2 ;  /* 0x0000001fff007819 */ /* 0x000fe20000011402 */
[----:B------:R-:W-:Y:S01]  /*2240*/  @P0 IMAD.IADD R9, R19, 0x1, R13 ;  /* 0x0000000113090824 */ /* 0x000fe200078e020d */
[----:B------:R-:W-:-:S03]  /*2250*/  LOP3.LUT R18, R64, 0x1c0, RZ, 0xc0, !PT ;  /* 0x000001c040127812 */ /* 0x000fc600078ec0ff */
[----:B------:R-:W-:Y:S01]  /*2260*/  IMAD R5, R0, R24, R5 ;  /* 0x0000001800057224 */ /* 0x000fe200078e0205 */
[----:B------:R-:W-:Y:S01]  /*2270*/  IADD3.X R27, PT, PT, RZ, R9, RZ, P1, !PT ;  /* 0x00000009ff1b7210 */ /* 0x000fe20000ffe4ff */
[----:B------:R-:W-:Y:S02]  /*2280*/  IMAD R13, R23, R232, RZ ;  /* 0x000000e8170d7224 */ /* 0x000fe400078e02ff */
[----:B------:R-:W-:Y:S01]  /*2290*/  IMAD.IADD R21, R21, 0x1, R5 ;  /* 0x0000000115157824 */ /* 0x000fe200078e0205 */
[----:B------:R-:W-:Y:S01]  /*22a0*/  SHF.R.S32.HI R5, RZ, 0x1f, R72 ;  /* 0x0000001fff057819 */ /* 0x000fe20000011448 */
[----:B------:R-:W-:Y:S01]  /*22b0*/  IMAD R13, R22, R113, R13 ;  /* 0x00000071160d7224 */ /* 0x000fe200078e020d */
[----:B------:R-:W-:Y:S01]  /*22c0*/  LOP3.LUT R9, R18, 0x38, R71, 0xf8, !PT ;  /* 0x0000003812097812 */ /* 0x000fe200078ef847 */
[----:B------:R-:W-:Y:S01]  /*22d0*/  IMAD.WIDE.U32 R18, R232, R22, R26 ;  /* 0x00000016e8127225 */ /* 0x000fe200078e001a */
[----:B------:R-:W-:Y:S02]  /*22e0*/  IADD3 R22, P0, PT, R14, R4, RZ ;  /* 0x000000040e167210 */ /* 0x000fe40007f1e0ff */
[----:B------:R-:W-:Y:S01]  /*22f0*/  LEA.HI R4, R5, R72, RZ, 0x7 ;  /* 0x0000004805047211 */ /* 0x000fe200078f38ff */
[----:B------:R-:W-:-:S03]  /*2300*/  IMAD.WIDE.U32 R20, R116, R220, R20 ;  /* 0x000000dc74147225 */ /* 0x000fc600078e0014 */
[----:B------:R-:W-:Y:S01]  /*2310*/  SHF.R.S32.HI R5, RZ, 0x7, R4 ;  /* 0x00000007ff057819 */ /* 0x000fe20000011404 */
[----:B------:R-:W-:Y:S01]  /*2320*/  IMAD.X R23, RZ, RZ, R3, P0 ;  /* 0x000000ffff177224 */ /* 0x000fe200000e0603 */
[----:B------:R-:W-:Y:S02]  /*2330*/  IADD3 R227, PT, PT, R21, R227, RZ ;  /* 0x000000e315e37210 */ /* 0x000fe40007ffe0ff */
[----:B----4-:R-:W-:Y:S02]  /*2340*/  LEA R226, P0, R20, R10, 0x1 ;  /* 0x0000000a14e27211 */ /* 0x010fe400078008ff */
[----:B------:R-:W-:Y:S01]  /*2350*/  VIMNMX R70, PT, PT, R222, R5, !PT ;  /* 0x00000005de467248 */ /* 0x000fe20007fe0100 */
[----:B------:R-:W-:Y:S01]  /*2360*/  IMAD.WIDE.U32 R24, R229, 0x40, R116 ;  /* 0x00000040e5187825 */ /* 0x000fe200078e0074 */
[----:B------:R-:W-:Y:S02]  /*2370*/  LEA.HI.X R227, R20, R11, R227, 0x1, P0 ;  /* 0x0000000b14e37211 */ /* 0x000fe400000f0ce3 */
[----:B------:R-:W-:Y:S01]  /*2380*/  ISETP.GT.AND P0, PT, R63, R70, PT ;  /* 0x000000463f00720c */ /* 0x000fe20003f04270 */
[----:B------:R-:W-:-:S02]  /*2390*/  IMAD.IADD R19, R19, 0x1, R13 ;  /* 0x0000000113137824 */ /* 0x000fc400078e020d */
        /* <DEDUP_REMOVED lines=65> */
[----:B-----5:R-:W-:Y:S02]  /*27b0*/  IMAD R3, R121, R69, RZ ;  /* 0x0000004579037224 */ /* 0x020fe400078e02ff */
        /* <DEDUP_REMOVED lines=12> */
[----:B------:R-:W-:Y:S01]  /*2880*/  IMAD.IADD R17, R69, 0x1, R8 ;  /* 0x0000000145117824 */ /* 0x000fe200078e0208 */
[----:B------:R-:W-:Y:S02]  /*2890*/  IADD3 R23, PT, PT, R25, R22, RZ ;  /* 0x0000001619177210 */ /* 0x000fe40007ffe0ff */
[----:B------:R-:W-:Y:S01]  /*28a0*/  MOV R22, R24 ;  /* 0x0000001800167202 */ /* 0x000fe20000000f00 */
[----:B------:R-:W-:Y:S01]  /*28b0*/  IMAD.WIDE.U32 R24, R2, R16, R26 ;  /* 0x0000001002187225 */ /* 0x000fe200078e001a */
[----:B------:R-:W-:Y:S02]  /*28c0*/  SHF.R.S32.HI R11, RZ, 0x1f, R72 ;  /* 0x0000001fff0b7819 */ /* 0x000fe40000011448 */
[----:B------:R-:W-:Y:S02]  /*28d0*/  IADD3 R13, P0, PT, -R72, R116, RZ ;  /* 0x00000074480d7210 */ /* 0x000fe40007f1e1ff */
[----:B------:R-:W-:Y:S01]  /*28e0*/  LOP3.LUT R3, R3, 0x1c, RZ, 0xc0, !PT ;  /* 0x0000001c03037812 */ /* 0x000fe200078ec0ff */
[-C--:B------:R-:W-:Y:S01]  /*28f0*/  IMAD R17, R17, R12.reuse, RZ ;  /* 0x0000000c11117224 */ /* 0x080fe200078e02ff */
[----:B------:R-:W-:Y:S01]  /*2900*/  IADD3.X R11, PT, PT, RZ, ~R11, RZ, P0, !PT ;  /* 0x8000000bff0b7210 */ /* 0x000fe200007fe4ff */
[----:B------:R-:W-:-:S02]  /*2910*/  IMAD R2, R116, R12, R14 ;  /* 0x0000000c74027224 */ /* 0x000fc400078e020e */
[----:B------:R-:W-:Y:S02]  /*2920*/  IMAD.IADD R25, R25, 0x1, R0 ;  /* 0x0000000119197824 */ /* 0x000fe400078e0200 */
[----:B------:R-:W-:Y:S01]  /*2930*/  IMAD R0, R116, R12, R3 ;  /* 0x0000000c74007224 */ /* 0x000fe200078e0203 */
[----:B------:R-:W-:Y:S01]  /*2940*/  SHF.R.S32.HI R3, RZ, 0x1f, R17 ;  /* 0x0000001fff037819 */ /* 0x000fe20000011411 */
[----:B------:R-:W-:Y:S01]  /*2950*/  IMAD R75, R11, R118, RZ ;  /* 0x000000760b4b7224 */ /* 0x000fe200078e02ff */
        /* <DEDUP_REMOVED lines=29> */
.L_x_5664:
[----:B------:R-:W-:Y:S01]  /*2b30*/  VIADD R95, R95, 0x80 ;  /* 0x000000805f5f7836 */ /* 0x000fe20000000000 */
[----:B------:R-:W-:Y:S01]  /*2b40*/  BSSY.RECONVERGENT B0, `(.L_x_5564) ;  /* 0x0000014000007945 */ /* 0x000fe20003800200 */
[----:B------:R-:W-:Y:S03]  /*2b50*/  VIADD R96, R96, 0x80 ;  /* 0x0000008060607836 */ /* 0x000fe60000000000 */
[-C--:B------:R-:W-:Y:S02]  /*2b60*/  ISETP.GE.AND P0, PT, R116, R95.reuse, PT ;  /* 0x0000005f7400720c */ /* 0x080fe40003f06270 */
[-C--:B------:R-:W-:Y:S02]  /*2b70*/  ISETP.GE.AND P1, PT, R108, R95.reuse, PT ;  /* 0x0000005f6c00720c */ /* 0x080fe40003f26270 */
[-C--:B------:R-:W-:Y:S02]  /*2b80*/  ISETP.GE.AND P0, PT, R116, R96.reuse, !P0 ;  /* 0x000000607400720c */ /* 0x080fe40004706270 */
[-C--:B------:R-:W-:Y:S02]  /*2b90*/  ISETP.GE.AND P3, PT, R109, R95.reuse, PT ;  /* 0x0000005f6d00720c */ /* 0x080fe40003f66270 */
[-C--:B------:R-:W-:Y:S02]  /*2ba0*/  ISETP.GE.AND P6, PT, R107, R95.reuse, PT ;  /* 0x0000005f6b00720c */ /* 0x080fe40003fc6270 */
[----:B------:R-:W-:Y:S02]  /*2bb0*/  ISETP.GE.AND P5, PT, R106, R95, PT ;  /* 0x0000005f6a00720c */ /* 0x000fe40003fa6270 */
[-C--:B------:R-:W-:Y:S02]  /*2bc0*/  ISETP.LT.OR P4, PT, R108, R96.reuse, P1 ;  /* 0x000000606c00720c */ /* 0x080fe40000f81670 */
[-C--:B------:R-:W-:Y:S02]  /*2bd0*/  ISETP.LT.OR P3, PT, R109, R96.reuse, P3 ;  /* 0x000000606d00720c */ /* 0x080fe40001f61670 */
[-C--:B------:R-:W-:Y:S02]  /*2be0*/  ISETP.LT.OR P6, PT, R107, R96.reuse, P6 ;  /* 0x000000606b00720c */ /* 0x080fe400037c1670 */
[----:B------:R-:W-:Y:S02]  /*2bf0*/  ISETP.LT.OR P5, PT, R106, R96, P5 ;  /* 0x000000606a00720c */ /* 0x000fe40002fa1670 */
[----:B------:R-:W-:Y:S01]  /*2c00*/  P2R R126, PR, RZ, 0x10 ;  /* 0x00000010ff7e7803 */ /* 0x000fe20000000000 */
[----:B-----5:R-:W-:Y:S10]  /*2c10*/  @!P0 BRA `(.L_x_5565) ;  /* 0x0000000000188947 */ /* 0x020ff40003800000 */
[-C--:B------:R-:W-:Y:S02]  /*2c20*/  ISETP.GE.AND P2, PT, R14, R231.reuse, PT ;  /* 0x000000e70e00720c */ /* 0x080fe40003f46270 */
[----:B------:R-:W-:Y:S11]  /*2c30*/  ISETP.GE.AND P1, PT, R9, R231, PT ;  /* 0x000000e70900720c */ /* 0x000ff60003f26270 */
[----:B------:R-:W2:Y:S04]  /*2c40*/  @!P2 LD.E.128 R20, desc[UR4][R74.64] ;  /* 0x000000044a14a980 */ /* 0x000ea8000c101d00 */
[----:B--2---:R1:W-:Y:S04]  /*2c50*/  @!P2 ST.E.128 desc[UR4][R82.64], R20 ;  /* 0x000000145200a985 */ /* 0x0043e8000c101d04 */
[----:B------:R-:W2:Y:S04]  /*2c60*/  @!P1 LD.E.128 R4, desc[UR4][R74.64+0x80] ;  /* 0x000080044a049980 */ /* 0x000ea8000c101d00 */
[----:B--2---:R1:W-:Y:S02]  /*2c70*/  @!P1 ST.E.128 desc[UR4][R82.64+0x80], R4 ;  /* 0x0000800452009985 */ /* 0x0043e4000c101d04 */
.L_x_5565:
[----:B------:R-:W-:Y:S05]  /*2c80*/  BSYNC.RECONVERGENT B0 ;  /* 0x0000000000007941 */ /* 0x000fea0003800200 */
.L_x_5564:
        /* <DEDUP_REMOVED lines=12> */
.L_x_5567:
[----:B------:R-:W-:Y:S05]  /*2d50*/  BSYNC.RECONVERGENT B0 ;  /* 0x0000000000007941 */ /* 0x000fea0003800200 */
.L_x_5566:
        /* <DEDUP_REMOVED lines=12> */
.L_x_5569:
[----:B------:R-:W-:Y:S05]  /*2e20*/  BSYNC.RECONVERGENT B0 ;  /* 0x0000000000007941 */ /* 0x000fea0003800200 */
.L_x_5568:
        /* <DEDUP_REMOVED lines=14> */
.L_x_5571:
[----:B------:R-:W-:Y:S05]  /*2f10*/  BSYNC.RECONVERGENT B0 ;  /* 0x0000000000007941 */ /* 0x000fea0003800200 */
.L_x_5570:
        /* <DEDUP_REMOVED lines=12> */
.L_x_5573:
[----:B------:R-:W-:Y:S05]  /*2fe0*/  BSYNC.RECONVERGENT B0 ;  /* 0x0000000000007941 */ /* 0x000fea0003800200 */
.L_x_5572:
        /* <DEDUP_REMOVED lines=17> */
.L_x_5575:
[----:B------:R-:W-:Y:S05]  /*3100*/  BSYNC.RECONVERGENT B0 ;  /* 0x0000000000007941 */ /* 0x000fea0003800200 */
.L_x_5574:
        /* <DEDUP_REMOVED lines=18> */
.L_x_5577:
[----:B------:R-:W-:Y:S05]  /*3230*/  BSYNC.RECONVERGENT B0 ;  /* 0x0000000000007941 */ /* 0x000fea0003800200 */
.L_x_5576:
        /* <DEDUP_REMOVED lines=18> */
.L_x_5579:
[----:B------:R-:W-:Y:S05]  /*3360*/  BSYNC.RECONVERGENT B0 ;  /* 0x0000000000007941 */ /* 0x000fea0003800200 */
.L_x_5578:
[----:B------:R-:W5:Y:S01]  /*3370*/  LD.E R0, desc[UR4][R132.64+0x130] ;  /* 0x0001300484007980 */ /* 0x000f62000c101900 */
[----:B------:R-:W-:Y:S01]  /*3380*/  UMOV UR6, URZ ;  /* 0x000000ff00067c82 */ /* 0x000fe20008000000 */
[----:B------:R-:W-:Y:S01]  /*3390*/  BSSY.RECONVERGENT B2, `(.L_x_5580) ;  /* 0x0000a51000027945 */ /* 0x000fe20003800200 */
[----:B-1234-:R-:W-:Y:S01]  /*33a0*/  IADD3 R3, P1, PT, RZ, -UR6, RZ ;  /* 0x80000006ff037c10 */ /* 0x01efe2000ff3e0ff */
[----:B------:R-:W2:Y:S01]  /*33b0*/  LD.E R13, desc[UR4][R132.64+0xd0] ;  /* 0x0000d004840d7980 */ /* 0x000ea2000c101900 */
[----:B------:R-:W-:Y:S02]  /*33c0*/  IMAD.MOV.U32 R110, RZ, RZ, R94 ;  /* 0x000000ffff6e7224 */ /* 0x000fe400078e005e */
[----:B------:R-:W-:Y:S02]  /*33d0*/  VIADD R93, R93, 0xffffffff ;  /* 0xffffffff5d5d7836 */ /* 0x000fe40000000000 */
        /* <DEDUP_REMOVED lines=22> */
.L_x_5583:
[----:B------:R-:W-:Y:S05]  /*3540*/  BSYNC.RECONVERGENT B0 ;  /* 0x0000000000007941 */ /* 0x000fea0003800200 */
.L_x_5582:
        /* <DEDUP_REMOVED lines=16> */
.L_x_5585:
[----:B------:R-:W-:Y:S05]  /*3650*/  BSYNC.RECONVERGENT B0 ;  /* 0x0000000000007941 */ /* 0x000fea0003800200 */
.L_x_5584:
        /* <DEDUP_REMOVED lines=14> */
.L_x_5587:
[----:B------:R-:W-:Y:S05]  /*3740*/  BSYNC.RECONVERGENT B0 ;  /* 0x0000000000007941 */ /* 0x000fea0003800200 */
.L_x_5586:
        /* <DEDUP_REMOVED lines=14> */
.L_x_5589:
[----:B------:R-:W-:Y:S05]  /*3830*/  BSYNC.RECONVERGENT B0 ;  /* 0x0000000000007941 */ /* 0x000fea0003800200 */
.L_x_5588:
        /* <DEDUP_REMOVED lines=12> */
.L_x_5591:
[----:B------:R-:W-:Y:S05]  /*3900*/  BSYNC.RECONVERGENT B0 ;  /* 0x0000000000007941 */ /* 0x000fea0003800200 */
.L_x_5590:
        /* <DEDUP_REMOVED lines=14> */
.L_x_5593:
[----:B------:R-:W-:Y:S05]  /*39f0*/  BSYNC.RECONVERGENT B0 ;  /* 0x0000000000007941 */ /* 0x000fea0003800200 */
.L_x_5592:
        /* <DEDUP_REMOVED lines=14> */
.L_x_5595:
[----:B------:R-:W-:Y:S05]  /*3ae0*/  BSYNC.RECONVERGENT B0 ;  /* 0x0000000000007941 */ /* 0x000fea0003800200 */
.L_x_5594:
        /* <DEDUP_REMOVED lines=16> */
.L_x_5581:
        /* <DEDUP_REMOVED lines=63> */
.L_x_5601:
[----:B------:R-:W-:Y:S05]  /*3fe0*/  BSYNC.RECONVERGENT B0 ;  /* 0x0000000000007941 */ /* 0x000fea0003800200 */
.L_x_5600:
        /* <DEDUP_REMOVED lines=53> */
.L_x_5599:
[----:B------:R-:W-:Y:S05]  /*4340*/  BSYNC.RECONVERGENT B1 ;  /* 0x0000000000017941 */ /* 0x000fea0003800200 */
.L_x_5598:
        /* <DEDUP_REMOVED lines=67> */
.L_x_5605:
[----:B------:R-:W-:Y:S05]  /*4780*/  BSYNC.RECONVERGENT B0 ;  /* 0x0000000000007941 */ /* 0x000fea0003800200 */
.L_x_5604:
        /* <DEDUP_REMOVED lines=53> */
.L_x_5603:
[----:B------:R-:W-:Y:S05]  /*4ae0*/  BSYNC.RECONVERGENT B1 ;  /* 0x0000000000017941 */ /* 0x000fea0003800200 */
.L_x_5602:
        /* <DEDUP_REMOVED lines=66> */
.L_x_5609:
[----:B------:R-:W-:Y:S05]  /*4f10*/  BSYNC.RECONVERGENT B0 ;  /* 0x0000000000007941 */ /* 0x000fea0003800200 */
.L_x_5608:
        /* <DEDUP_REMOVED lines=51> */
.L_x_5607:
[----:B------:R-:W-:Y:S05]  /*5250*/  BSYNC.RECONVERGENT B1 ;  /* 0x0000000000017941 */ /* 0x000fea0003800200 */
.L_x_5606:
        /* <DEDUP_REMOVED lines=66> */
.L_x_5613:
[----:B------:R-:W-:Y:S05]  /*5680*/  BSYNC.RECONVERGENT B0 ;  /* 0x0000000000007941 */ /* 0x000fea0003800200 */
.L_x_5612:
        /* <DEDUP_REMOVED lines=51> */
.L_x_5611:
[----:B------:R-:W-:Y:S05]  /*59c0*/  BSYNC.RECONVERGENT B1 ;  /* 0x0000000000017941 */ /* 0x000fea0003800200 */
.L_x_5610:
        /* <DEDUP_REMOVED lines=62> */
.L_x_5617:
[----:B------:R-:W-:Y:S05]  /*5db0*/  BSYNC.RECONVERGENT B0 ;  /* 0x0000000000007941 */ /* 0x000fea0003800200 */
.L_x_5616:
        /* <DEDUP_REMOVED lines=51> */
.L_x_5615:
[----:B------:R-:W-:Y:S05]  /*60f0*/  BSYNC.RECONVERGENT B1 ;  /* 0x0000000000017941 */ /* 0x000fea0003800200 */
.L_x_5614:
        /* <DEDUP_REMOVED lines=66> */
.L_x_5621:
[----:B------:R-:W-:Y:S05]  /*6520*/  BSYNC.RECONVERGENT B0 ;  /* 0x0000000000007941 */ /* 0x000fea0003800200 */
.L_x_5620:
        /* <DEDUP_REMOVED lines=51> */
.L_x_5619:
[----:B------:R-:W-:Y:S05]  /*6860*/  BSYNC.RECONVERGENT B1 ;  /* 0x0000000000017941 */ /* 0x000fea0003800200 */
.L_x_5618:
        /* <DEDUP_REMOVED lines=64> */
.L_x_5625:
[----:B------:R-:W-:Y:S05]  /*6c70*/  BSYNC.RECONVERGENT B0 ;  /* 0x0000000000007941 */ /* 0x000fea0003800200 */
.L_x_5624:
        /* <DEDUP_REMOVED lines=51> */
.L_x_5623:
[----:B------:R-:W-:Y:S05]  /*6fb0*/  BSYNC.RECONVERGENT B1 ;  /* 0x0000000000017941 */ /* 0x000fea0003800200 */
.L_x_5622:
        /* <DEDUP_REMOVED lines=64> */
.L_x_5629:
[----:B------:R-:W-:Y:S05]  /*73c0*/  BSYNC.RECONVERGENT B0 ;  /* 0x0000000000007941 */ /* 0x000fea0003800200 */
.L_x_5628:
        /* <DEDUP_REMOVED lines=51> */
.L_x_5627:
[----:B------:R-:W-:Y:S05]  /*7700*/  BSYNC.RECONVERGENT B1 ;  /* 0x0000000000017941 */ /* 0x000fea0003800200 */
.L_x_5626:
[----:B------:R-:W3:Y:S02]  /*7710*/  LD.E R3, desc[UR4][R132.64+0xd0] ;  /* 0x0000d00484037980 */ /* 0x000ee4000c101900 */
[----:B---3--:R-:W-:Y:S05]  /*7720*/  IMAD.U32 R3, R3, -0x40, RZ ;  /* 0xffffffc003037824 */ /* 0x008fea00078e00ff */
[C---:B------:R-:W-:Y:S02]  /*7730*/  LEA R16, P1, R3.reuse, R16, 0x1 ;  /* 0x0000001003107211 */ /* 0x040fe400078208ff */
[C---:B------:R-:W-:Y:S02]  /*7740*/  LEA R54, P0, R3.reuse, R54, 0x1 ;  /* 0x0000003603367211 */ /* 0x040fe400078008ff */
[C---:B------:R-:W-:Y:S02]  /*7750*/  LEA.HI.X.SX32 R17, R3.reuse, R17, 0x1, P1 ;  /* 0x0000001103117211 */ /* 0x040fe400008f0eff */
[----:B------:R-:W-:Y:S01]  /*7760*/  LEA.HI.X.SX32 R55, R3, R55, 0x1, P0 ;  /* 0x0000003703377211 */ /* 0x000fe200000f0eff */
[----:B------:R-:W-:Y:S05]  /*7770*/  BRA `(.L_x_5596) ;  /* 0x0000006000487947 */ /* 0x000fea0003800000 */
.L_x_5597:
        /* <DEDUP_REMOVED lines=99> */
.L_x_5633:
[----:B------:R-:W-:Y:S05]  /*7db0*/  BSYNC.RECONVERGENT B0 ;  /* 0x0000000000007941 */ /* 0x000fea0003800200 */
.L_x_5632:
        /* <DEDUP_REMOVED lines=92> */
.L_x_5631:
[----:B------:R-:W-:Y:S05]  /*8380*/  BSYNC.RECONVERGENT B1 ;  /* 0x0000000000017941 */ /* 0x000fea0003800200 */
.L_x_5630:
        /* <DEDUP_REMOVED lines=101> */
.L_x_5637:
[----:B------:R-:W-:Y:S05]  /*89e0*/  BSYNC.RECONVERGENT B0 ;  /* 0x0000000000007941 */ /* 0x000fea0003800200 */
.L_x_5636:
        /* <DEDUP_REMOVED lines=92> */
.L_x_5635:
[----:B------:R-:W-:Y:S05]  /*8fb0*/  BSYNC.RECONVERGENT B1 ;  /* 0x0000000000017941 */ /* 0x000fea0003800200 */
.L_x_5634:
[----:B------:R-:W-:Y:S01]  /*8fc0*/  ISETP.NE.AND P0, PT, R126, RZ, PT ;  /* 0x000000ff7e00720c */ /* 0x000fe20003f05270 */
[----:B------:R-:W-:Y:S11]  /*8fd0*/  BSSY.RECONVERGENT B1, `(.L_x_5638) ;  /* 0x00000c0000017945 */ /* 0x000ff60003800200 */
[----:B------:R-:W-:Y:S01]  /*8fe0*/  @!UPT UIADD3 URZ, UPT, UPT, URZ, URZ, URZ ;  /* 0x000000fffffff290 */ /* 0x000fe2000fffe0ff */
[----:B------:R-:W-:Y:S05]  /*8ff0*/  @P0 BRA `(.L_x_5639) ;  /* 0x0000000800f40947 */ /* 0x000fea0003800000 */
[----:B------:R-:W-:Y:S01]  /*9000*/  LEA R22, P1, R120, R10, 0x6 ;  /* 0x0000000a78167211 */ /* 0x000fe200078230ff */
[----:B------:R-:W-:Y:S01]  /*9010*/  BSSY.RECONVERGENT B0, `(.L_x_5640) ;  /* 0x000005f000007945 */ /* 0x000fe20003800200 */
[----:B------:R-:W-:Y:S02]  /*9020*/  LEA R126, P0, R218, R80, 0x6 ;  /* 0x00000050da7e7211 */ /* 0x000fe400078030ff */
[----:B------:R-:W-:Y:S02]  /*9030*/  LEA.HI.X R23, R120, R11, R121, 0x6, P1 ;  /* 0x0000000b78177211 */ /* 0x000fe400008f3479 */
[----:B-----5:R-:W-:Y:S02]  /*9040*/  ISETP.GE.AND P1, PT, R14, R125, PT ;  /* 0x0000007d0e00720c */ /* 0x020fe40003f26270 */
[----:B------:R-:W-:Y:S11]  /*9050*/  LEA.HI.X R127, R218, R81, R219, 0x6, P0 ;  /* 0x00000051da7f7211 */ /* 0x000ff600000f34db */
        /* <DEDUP_REMOVED lines=90> */
.L_x_5641:
[----:B------:R-:W-:Y:S05]  /*9600*/  BSYNC.RECONVERGENT B0 ;  /* 0x0000000000007941 */ /* 0x000fea0003800200 */
.L_x_5640:
        /* <DEDUP_REMOVED lines=92> */
.L_x_5639:
[----:B------:R-:W-:Y:S05]  /*9bd0*/  BSYNC.RECONVERGENT B1 ;  /* 0x0000000000017941 */ /* 0x000fea0003800200 */
.L_x_5638:
[----:B------:R-:W-:Y:S04]  /*9be0*/  BSSY.RECONVERGENT B1, `(.L_x_5642) ;  /* 0x00000c1000017945 */ /* 0x000fe80003800200 */
[----:B------:R-:W-:Y:S05]  /*9bf0*/  @P6 BRA `(.L_x_5643) ;  /* 0x0000000800fc6947 */ /* 0x000fea0003800000 */
        /* <DEDUP_REMOVED lines=98> */
.L_x_5645:
[----:B------:R-:W-:Y:S05]  /*a220*/  BSYNC.RECONVERGENT B0 ;  /* 0x0000000000007941 */ /* 0x000fea0003800200 */
.L_x_5644:
        /* <DEDUP_REMOVED lines=92> */
.L_x_5643:
[----:B------:R-:W-:Y:S05]  /*a7f0*/  BSYNC.RECONVERGENT B1 ;  /* 0x0000000000017941 */ /* 0x000fea0003800200 */
.L_x_5642:
        /* <DEDUP_REMOVED lines=98> */
.L_x_5649:
[----:B------:R-:W-:Y:S05]  /*ae20*/  BSYNC.RECONVERGENT B0 ;  /* 0x0000000000007941 */ /* 0x000fea0003800200 */
.L_x_5648:
        /* <DEDUP_REMOVED lines=92> */
.L_x_5647:
[----:B------:R-:W-:Y:S05]  /*b3f0*/  BSYNC.RECONVERGENT B1 ;  /* 0x0000000000017941 */ /* 0x000fea0003800200 */
.L_x_5646:
        /* <DEDUP_REMOVED lines=100> */
.L_x_5653:
[----:B------:R-:W-:Y:S05]  /*ba40*/  BSYNC.RECONVERGENT B0 ;  /* 0x0000000000007941 */ /* 0x000fea0003800200 */
.L_x_5652:
        /* <DEDUP_REMOVED lines=92> */
.L_x_5651:
[----:B------:R-:W-:Y:S05]  /*c010*/  BSYNC.RECONVERGENT B1 ;  /* 0x0000000000017941 */ /* 0x000fea0003800200 */
.L_x_5650:
        /* <DEDUP_REMOVED lines=101> */
.L_x_5657:
[----:B------:R-:W-:Y:S05]  /*c670*/  BSYNC.RECONVERGENT B0 ;  /* 0x0000000000007941 */ /* 0x000fea0003800200 */
.L_x_5656:
        /* <DEDUP_REMOVED lines=90> */
.L_x_5655:
[----:B------:R-:W-:Y:S05]  /*cc20*/  BSYNC.RECONVERGENT B1 ;  /* 0x0000000000017941 */ /* 0x000fea0003800200 */
.L_x_5654:
        /* <DEDUP_REMOVED lines=101> */
.L_x_5661:
[----:B------:R-:W-:Y:S05]  /*d280*/  BSYNC.RECONVERGENT B0 ;  /* 0x0000000000007941 */ /* 0x000fea0003800200 */
.L_x_5660:
        /* <DEDUP_REMOVED lines=90> */
.L_x_5659:
[----:B------:R-:W-:Y:S05]  /*d830*/  BSYNC.RECONVERGENT B1 ;  /* 0x0000000000017941 */ /* 0x000fea0003800200 */
.L_x_5658:
[----:B------:R-:W3:Y:S02]  /*d840*/  LD.E R3, desc[UR4][R132.64+0xd0] ;  /* 0x0000d00484037980 */ /* 0x000ee4000c101900 */
[----:B---3--:R-:W-:Y:S05]  /*d850*/  IMAD.U32 R3, R3, -0x40, RZ ;  /* 0xffffffc003037824 */ /* 0x008fea00078e00ff */
[C---:B------:R-:W-:Y:S02]  /*d860*/  LEA R78, P1, R3.reuse, R78, 0x1 ;  /* 0x0000004e034e7211 */ /* 0x040fe400078208ff */
[C---:B------:R-:W-:Y:S02]  /*d870*/  LEA R76, P0, R3.reuse, R76, 0x1 ;  /* 0x0000004c034c7211 */ /* 0x040fe400078008ff */
[C---:B------:R-:W-:Y:S02]  /*d880*/  LEA.HI.X.SX32 R79, R3.reuse, R79, 0x1, P1 ;  /* 0x0000004f034f7211 */ /* 0x040fe400008f0eff */
[----:B------:R-:W-:Y:S09]  /*d890*/  LEA.HI.X.SX32 R77, R3, R77, 0x1, P0 ;  /* 0x0000004d034d7211 */ /* 0x000ff200000f0eff */
.L_x_5596:
[----:B------:R-:W-:Y:S05]  /*d8a0*/  BSYNC.RECONVERGENT B2 ;  /* 0x0000000000027941 */ /* 0x000fea0003800200 */
.L_x_5580:
        /* <DEDUP_REMOVED lines=101> */
.L_x_5663:
[----:B------:R-:W-:Y:S05]  /*df00*/  BSYNC.RECONVERGENT B0 ;  /* 0x0000000000007941 */ /* 0x000fea0003800200 */
.L_x_5662:
[----:B------:R-:W-:Y:S11]  /*df10*/  ISETP.GT.AND P0, PT, R93, R70, PT ;  /* 0x000000465d00720c */ /* 0x000ff60003f04270 */
[----:B------:R-:W-:Y:S02]  /*df20*/  @!UPT UIADD3 URZ, UPT, UPT, URZ, URZ, URZ ;  /* 0x000000fffffff290 */ /* 0x000fe4000fffe0ff */
[----:B------:R-:W-:Y:S05]  /*df30*/  @P0 BRA `(.L_x_5664) ;  /* 0xffffff4800fc0947 */ /* 0x000fea000383ffff */
.L_x_5563:
        /* <DEDUP_REMOVED lines=34> */
.L_x_5668:
[----:B------:R-:W-:Y:S05]  /*e160*/  BSYNC.RECONVERGENT B0 ;  /* 0x0000000000007941 */ /* 0x000fea0003800200 */
.L_x_5667:
        /* <DEDUP_REMOVED lines=14> */
.L_x_5670:
[----:B------:R-:W-:Y:S05]  /*e250*/  BSYNC.RECONVERGENT B0 ;  /* 0x0000000000007941 */ /* 0x000fea0003800200 */
.L_x_5669:
        /* <DEDUP_REMOVED lines=16> */
.L_x_5672:
[----:B------:R-:W-:Y:S05]  /*e360*/  BSYNC.RECONVERGENT B0 ;  /* 0x0000000000007941 */ /* 0x000fea0003800200 */
.L_x_5671:
        /* <DEDUP_REMOVED lines=16> */
.L_x_5666:
        /* <DEDUP_REMOVED lines=82> */
.L_x_5680:
[----:B------:R-:W-:Y:S05]  /*e990*/  BSYNC.RECONVERGENT B0 ;  /* 0x0000000000007941 */ /* 0x000fea0003800200 */
.L_x_5679:
[----:B-----5:R-:W-:Y:S01]  /*e9a0*/  IMAD.MOV.U32 R6, RZ, RZ, R18 ;  /* 0x000000ffff067224 */ /* 0x020fe200078e0012 */
[----:B------:R-:W-:Y:S01]  /*e9b0*/  MOV R4, R16 ;  /* 0x0000001000047202 */ /* 0x000fe20000000f00 */
[----:B------:R-:W-:Y:S01]  /*e9c0*/  IMAD.MOV.U32 R7, RZ, RZ, R19 ;  /* 0x000000ffff077224 */ /* 0x000fe200078e0013 */
[----:B------:R-:W-:Y:S02]  /*e9d0*/  MOV R5, R17 ;  /* 0x0000001100057202 */ /* 0x000fe40000000f00 */
.L_x_5678:
[----:B------:R-:W-:Y:S05]  /*e9e0*/  BSYNC.RECONVERGENT B1 ;  /* 0x0000000000017941 */ /* 0x000fea0003800200 */
.L_x_5677:
        /* <DEDUP_REMOVED lines=48> */
.L_x_5682:
[----:B------:R-:W-:Y:S05]  /*ecf0*/  BSYNC.RECONVERGENT B0 ;  /* 0x0000000000007941 */ /* 0x000fea0003800200 */
.L_x_5681:
[----:B-----5:R3:W-:Y:S02]  /*ed00*/  STS.128 [R64+0x2000], R16 ;  /* 0x0020001040007388 */ /* 0x0207e40000000c00 */
.L_x_5676:
[----:B------:R-:W-:Y:S05]  /*ed10*/  BSYNC.RECONVERGENT B2 ;  /* 0x0000000000027941 */ /* 0x000fea0003800200 */
.L_x_5675:
        /* <DEDUP_REMOVED lines=52> */
.L_x_5688:
[----:B------:R-:W-:Y:S05]  /*f060*/  BSYNC.RECONVERGENT B0 ;  /* 0x0000000000007941 */ /* 0x000fea0003800200 */
.L_x_5687:
[----:B-----5:R1:W-:Y:S02]  /*f070*/  STS.128 [R64+0x800], R16 ;  /* 0x0008001040007388 */ /* 0x0203e40000000c00 */
.L_x_5686:
[----:B------:R-:W-:Y:S05]  /*f080*/  BSYNC.RECONVERGENT B1 ;  /* 0x0000000000017941 */ /* 0x000fea0003800200 */
.L_x_5685:
        /* <DEDUP_REMOVED lines=45> */
.L_x_5690:
[----:B------:R-:W-:Y:S05]  /*f360*/  BSYNC.RECONVERGENT B0 ;  /* 0x0000000000007941 */ /* 0x000fea0003800200 */
.L_x_5689:
[----:B-----5:R3:W-:Y:S02]  /*f370*/  STS.128 [R64+0x2800], R16 ;  /* 0x0028001040007388 */ /* 0x0207e40000000c00 */
.L_x_5684:
[----:B------:R-:W-:Y:S05]  /*f380*/  BSYNC.RECONVERGENT B2 ;  /* 0x0000000000027941 */ /* 0x000fea0003800200 */
.L_x_5683:
        /* <DEDUP_REMOVED lines=52> */
.L_x_5696:
[----:B------:R-:W-:Y:S05]  /*f6d0*/  BSYNC.RECONVERGENT B0 ;  /* 0x0000000000007941 */ /* 0x000fea0003800200 */
.L_x_5695:
[----:B-----5:R1:W-:Y:S02]  /*f6e0*/  STS.128 [R64+0x1000], R16 ;  /* 0x0010001040007388 */ /* 0x0203e40000000c00 */
.L_x_5694:
[----:B------:R-:W-:Y:S05]  /*f6f0*/  BSYNC.RECONVERGENT B1 ;  /* 0x0000000000017941 */ /* 0x000fea0003800200 */
.L_x_5693:
        /* <DEDUP_REMOVED lines=45> */
.L_x_5698:
[----:B------:R-:W-:Y:S05]  /*f9d0*/  BSYNC.RECONVERGENT B0 ;  /* 0x0000000000007941 */ /* 0x000fea0003800200 */
.L_x_5697:
[----:B-----5:R1:W-:Y:S02]  /*f9e0*/  STS.128 [R64+0x3000], R16 ;  /* 0x0030001040007388 */ /* 0x0203e40000000c00 */
.L_x_5692:
[----:B------:R-:W-:Y:S05]  /*f9f0*/  BSYNC.RECONVERGENT B2 ;  /* 0x0000000000027941 */ /* 0x000fea0003800200 */
.L_x_5691:
        /* <DEDUP_REMOVED lines=54> */
.L_x_5702:
[----:B------:R-:W-:Y:S05]  /*fd60*/  BSYNC.RECONVERGENT B0 ;  /* 0x0000000000007941 */ /* 0x000fea0003800200 */
.L_x_5701:
[----:B-----5:R1:W-:Y:S02]  /*fd70*/  STS.128 [R64+0x1800], R16 ;  /* 0x0018001040007388 */ /* 0x0203e40000000c00 */
.L_x_5700:
[----:B------:R-:W-:Y:S05]  /*fd80*/  BSYNC.RECONVERGENT B1 ;  /* 0x0000000000017941 */ /* 0x000fea0003800200 */
.L_x_5699:
        /* <DEDUP_REMOVED lines=47> */
.L_x_5704:
[----:B------:R-:W-:Y:S05]  /*10080*/  BSYNC.RECONVERGENT B0 ;  /* 0x0000000000007941 */ /* 0x000fea0003800200 */
.L_x_5703:
[----:B-----5:R1:W-:Y:S01]  /*10090*/  STS.128 [R64+0x3800], R16 ;  /* 0x0038001040007388 */ /* 0x0203e20000000c00 */
[----:B------:R-:W-:Y:S05]  /*100a0*/  BRA `(.L_x_5673) ;  /* 0x0000002c005c7947 */ /* 0x000fea0003800000 */
.L_x_5674:
        /* <DEDUP_REMOVED lines=95> */
.L_x_5710:
[----:B------:R-:W-:Y:S05]  /*106a0*/  BSYNC.RECONVERGENT B0 ;  /* 0x0000000000007941 */ /* 0x000fea0003800200 */
.L_x_5709:
[----:B--2--5:R-:W-:Y:S01]  /*106b0*/  IMAD.MOV.U32 R6, RZ, RZ, R34 ;  /* 0x000000ffff067224 */ /* 0x024fe200078e0022 */
[----:B------:R-:W-:Y:S01]  /*106c0*/  MOV R4, R32 ;  /* 0x0000002000047202 */ /* 0x000fe20000000f00 */
[----:B------:R-:W-:Y:S01]  /*106d0*/  IMAD.MOV.U32 R7, RZ, RZ, R35 ;  /* 0x000000ffff077224 */ /* 0x000fe200078e0023 */
[----:B------:R-:W-:Y:S02]  /*106e0*/  MOV R5, R33 ;  /* 0x0000002100057202 */ /* 0x000fe40000000f00 */
.L_x_5708:
[----:B------:R-:W-:Y:S05]  /*106f0*/  BSYNC.RECONVERGENT B1 ;  /* 0x0000000000017941 */ /* 0x000fea0003800200 */
.L_x_5707:
        /* <DEDUP_REMOVED lines=86> */
.L_x_5712:
[----:B------:R-:W-:Y:S05]  /*10c60*/  BSYNC.RECONVERGENT B0 ;  /* 0x0000000000007941 */ /* 0x000fea0003800200 */
.L_x_5711:
[----:B-----5:R3:W-:Y:S02]  /*10c70*/  STS.128 [R64+0x2000], R32 ;  /* 0x0020002040007388 */ /* 0x0207e40000000c00 */
.L_x_5706:
[----:B------:R-:W-:Y:S05]  /*10c80*/  BSYNC.RECONVERGENT B2 ;  /* 0x0000000000027941 */ /* 0x000fea0003800200 */
.L_x_5705:
        /* <DEDUP_REMOVED lines=90> */
.L_x_5718:
[----:B------:R-:W-:Y:S05]  /*11230*/  BSYNC.RECONVERGENT B0 ;  /* 0x0000000000007941 */ /* 0x000fea0003800200 */
.L_x_5717:
[----:B-----5:R1:W-:Y:S02]  /*11240*/  STS.128 [R64+0x800], R32 ;  /* 0x0008002040007388 */ /* 0x0203e40000000c00 */
.L_x_5716:
[----:B------:R-:W-:Y:S05]  /*11250*/  BSYNC.RECONVERGENT B1 ;  /* 0x0000000000017941 */ /* 0x000fea0003800200 */
.L_x_5715:
        /* <DEDUP_REMOVED lines=83> */
.L_x_5720:
[----:B------:R-:W-:Y:S05]  /*11790*/  BSYNC.RECONVERGENT B0 ;  /* 0x0000000000007941 */ /* 0x000fea0003800200 */
.L_x_5719:
[----:B-----5:R3:W-:Y:S02]  /*117a0*/  STS.128 [R64+0x2800], R32 ;  /* 0x0028002040007388 */ /* 0x0207e40000000c00 */
.L_x_5714:
[----:B------:R-:W-:Y:S05]  /*117b0*/  BSYNC.RECONVERGENT B2 ;  /* 0x0000000000027941 */ /* 0x000fea0003800200 */
.L_x_5713:
        /* <DEDUP_REMOVED lines=90> */
.L_x_5726:
[----:B------:R-:W-:Y:S05]  /*11d60*/  BSYNC.RECONVERGENT B0 ;  /* 0x0000000000007941 */ /* 0x000fea0003800200 */
.L_x_5725:
[----:B-----5:R3:W-:Y:S02]  /*11d70*/  STS.128 [R64+0x1000], R32 ;  /* 0x0010002040007388 */ /* 0x0207e40000000c00 */
.L_x_5724:
[----:B------:R-:W-:Y:S05]  /*11d80*/  BSYNC.RECONVERGENT B1 ;  /* 0x0000000000017941 */ /* 0x000fea0003800200 */
.L_x_5723:
        /* <DEDUP_REMOVED lines=83> */
.L_x_5728:
[----:B------:R-:W-:Y:S05]  /*122c0*/  BSYNC.RECONVERGENT B0 ;  /* 0x0000000000007941 */ /* 0x000fea0003800200 */
.L_x_5727:
[----:B-----5:R3:W-:Y:S02]  /*122d0*/  STS.128 [R64+0x3000], R32 ;  /* 0x0030002040007388 */ /* 0x0207e40000000c00 */
.L_x_5722:
[----:B------:R-:W-:Y:S05]  /*122e0*/  BSYNC.RECONVERGENT B2 ;  /* 0x0000000000027941 */ /* 0x000fea0003800200 */
.L_x_5721:
        /* <DEDUP_REMOVED lines=91> */
.L_x_5732:
[----:B------:R-:W-:Y:S05]  /*128a0*/  BSYNC.RECONVERGENT B0 ;  /* 0x0000000000007941 */ /* 0x000fea0003800200 */
.L_x_5731:
[----:B-----5:R3:W-:Y:S02]  /*128b0*/  STS.128 [R64+0x1800], R32 ;  /* 0x0018002040007388 */ /* 0x0207e40000000c00 */
.L_x_5730:
[----:B------:R-:W-:Y:S05]  /*128c0*/  BSYNC.RECONVERGENT B1 ;  /* 0x0000000000017941 */ /* 0x000fea0003800200 */
.L_x_5729:
        /* <DEDUP_REMOVED lines=83> */
.L_x_5734:
[----:B------:R-:W-:Y:S05]  /*12e00*/  BSYNC.RECONVERGENT B0 ;  /* 0x0000000000007941 */ /* 0x000fea0003800200 */
.L_x_5733:
[----:B-----5:R3:W-:Y:S02]  /*12e10*/  STS.128 [R64+0x3800], R32 ;  /* 0x0038002040007388 */ /* 0x0207e40000000c00 */
.L_x_5673:
[----:B------:R-:W-:Y:S05]  /*12e20*/  BSYNC.RECONVERGENT B3 ;  /* 0x0000000000037941 */ /* 0x000fea0003800200 */
.L_x_5665:
[----:B------:R-:W-:Y:S01]  /*12e30*/  IMAD.IADD R69, R62, 0x1, -R69 ;  /* 0x000000013e457824 */ /* 0x000fe200078e0a45 */
[----:B------:R-:W-:Y:S01]  /*12e40*/  BSSY.RECONVERGENT B0, `(.L_x_5735) ;  /* 0x0000018000007945 */ /* 0x000fe20003800200 */
[C---:B-123--:R-:W-:Y:S02]  /*12e50*/  VIADD R4, R116.reuse, 0x40 ;  /* 0x0000004074047836 */ /* 0x04efe40000000000 */
        /* <DEDUP_REMOVED lines=22> */
.L_x_5736:
[----:B------:R-:W-:Y:S05]  /*12fc0*/  BSYNC.RECONVERGENT B0 ;  /* 0x0000000000007941 */ /* 0x000fea0003800200 */
.L_x_5735:
        /* <DEDUP_REMOVED lines=18> */
.L_x_5738:
[----:B------:R-:W-:Y:S05]  /*130f0*/  BSYNC.RECONVERGENT B0 ;  /* 0x0000000000007941 */ /* 0x000fea0003800200 */
.L_x_5737:
        /* <DEDUP_REMOVED lines=16> */
.L_x_5740:
[----:B------:R-:W-:Y:S05]  /*13200*/  BSYNC.RECONVERGENT B0 ;  /* 0x0000000000007941 */ /* 0x000fea0003800200 */
.L_x_5739:
        /* <DEDUP_REMOVED lines=18> */
.L_x_5742:
[----:B------:R-:W-:Y:S05]  /*13330*/  BSYNC.RECONVERGENT B0 ;  /* 0x0000000000007941 */ /* 0x000fea0003800200 */
.L_x_5741:
        /* <DEDUP_REMOVED lines=20> */
.L_x_5744:
[----:B------:R-:W-:Y:S05]  /*13480*/  BSYNC.RECONVERGENT B0 ;  /* 0x0000000000007941 */ /* 0x000fea0003800200 */
.L_x_5743:
        /* <DEDUP_REMOVED lines=16> */
.L_x_5746:
[----:B------:R-:W-:Y:S05]  /*13590*/  BSYNC.RECONVERGENT B0 ;  /* 0x0000000000007941 */ /* 0x000fea0003800200 */
.L_x_5745:
        /* <DEDUP_REMOVED lines=19> */
.L_x_5748:
[----:B------:R-:W-:Y:S05]  /*136d0*/  BSYNC.RECONVERGENT B0 ;  /* 0x0000000000007941 */ /* 0x000fea0003800200 */
.L_x_5747:
        /* <DEDUP_REMOVED lines=17> */
.L_x_5750:
[----:B------:R-:W-:Y:S05]  /*137f0*/  BSYNC.RECONVERGENT B0 ;  /* 0x0000000000007941 */ /* 0x000fea0003800200 */
.L_x_5749:
[----:B------:R-:W2:Y:S04]  /*13800*/  LD.E.64 R12, desc[UR4][R132.64+0x1c0] ;  /* 0x0001c004840c7980 */ /* 0x000ea8000c101b00 */
[----:B-1----:R-:W5:Y:S01]  /*13810*/  LD.E.64 R6, desc[UR4][R132.64+0x1b8] ;  /* 0x0001b80484067980 */ /* 0x002f62000c101b00 */
[----:B------:R-:W-:-:S03]  /*13820*/  MOV R112, R232 ;  /* 0x000000e800707202 */ /* 0x000fc60000000f00 */
[----:B------:R-:W4:Y:S04]  /*13830*/  LD.E R5, desc[UR4][R132.64+0xd8] ;  /* 0x0000d80484057980 */ /* 0x000f28000c101900 */
[----:B------:R-:W0:Y:S01]  /*13840*/  LDGDEPBAR ;  /* 0x00000000000079af */ /* 0x000e220000000000 */
[----:B--23--:R-:W-:-:S04]  /*13850*/  IMAD.WIDE.U32 R10, R233, R12, R112 ;  /* 0x0000000ce90a7225 */ /* 0x00cfc800078e0070 */
[----:B------:R-:W-:Y:S01]  /*13860*/  IMAD R0, R13, R233, RZ ;  /* 0x000000e90d007224 */ /* 0x000fe200078e02ff */
[----:B-----5:R-:W-:-:S04]  /*13870*/  LEA R6, P0, R10, R6, 0x2 ;  /* 0x000000060a067211 */ /* 0x020fc800078010ff */
[----:B------:R-:W-:-:S04]  /*13880*/  IADD3 R0, PT, PT, R11, R0, RZ ;  /* 0x000000000b007210 */ /* 0x000fc80007ffe0ff */
[----:B------:R-:W-:-:S05]  /*13890*/  LEA.HI.X R7, R10, R7, R0, 0x2, P0 ;  /* 0x000000070a077211 */ /* 0x000fca00000f1400 */
[----:B------:R-:W2:Y:S01]  /*138a0*/  LD.E R0, desc[UR4][R6.64] ;  /* 0x0000000406007980 */ /* 0x000ea2000c101900 */
[----:B----4-:R-:W2:Y:S01]  /*138b0*/  MUFU.RCP R5, R5 ;  /* 0x0000000500057308 */ /* 0x010ea20000001000 */
        /* <DEDUP_REMOVED lines=20> */
.L_x_5752:
[----:B------:R1:W-:Y:S04]  /*13a00*/  STS.128 [R64+0xc000], RZ ;  /* 0x00c000ff40007388 */ /* 0x0003e80000000c00 */
[----:B------:R1:W-:Y:S02]  /*13a10*/  STS.128 [R64+0x10000], RZ ;  /* 0x010000ff40007388 */ /* 0x0003e40000000c00 */
.L_x_5753:
[----:B------:R-:W-:Y:S05]  /*13a20*/  BSYNC.RECONVERGENT B0 ;  /* 0x0000000000007941 */ /* 0x000fea0003800200 */
.L_x_5751:
        /* <DEDUP_REMOVED lines=27> */
.L_x_5755:
[----:B------:R-:W-:Y:S05]  /*13be0*/  BSYNC.RECONVERGENT B0 ;  /* 0x0000000000007941 */ /* 0x000fea0003800200 */
.L_x_5754:
        /* <DEDUP_REMOVED lines=18> */
.L_x_5757:
[----:B------:R-:W-:Y:S05]  /*13d10*/  BSYNC.RECONVERGENT B0 ;  /* 0x0000000000007941 */ /* 0x000fea0003800200 */
.L_x_5756:
        /* <DEDUP_REMOVED lines=19> */
.L_x_5759:
[----:B------:R-:W-:Y:S05]  /*13e50*/  BSYNC.RECONVERGENT B0 ;  /* 0x0000000000007941 */ /* 0x000fea0003800200 */
.L_x_5758:
[----:B------:R1:W-:Y:S01]  /*13e60*/  @P6 STS.128 [R64+0xe000], RZ ;  /* 0x00e000ff40006388 */ /* 0x0003e20000000c00 */
[----:B------:R-:W-:Y:S03]  /*13e70*/  BSSY.RECONVERGENT B0, `(.L_x_5760) ;  /* 0x0000014000007945 */ /* 0x000fe60003800200 */
[----:B------:R1:W-:Y:S01]  /*13e80*/  @P6 STS.128 [R64+0x12000], RZ ;  /* 0x012000ff40006388 */ /* 0x0003e20000000c00 */
[----:B------:R-:W-:Y:S05]  /*13e90*/  @P6 BRA `(.L_x_5761) ;  /* 0x0000000000446947 */ /* 0x000fea0003800000 */
[----:B--2---:R-:W-:Y:S01]  /*13ea0*/  MOV R6, R4 ;  /* 0x0000000400067202 */ /* 0x004fe20000000f00 */
        /* <DEDUP_REMOVED lines=16> */
.L_x_5761:
[----:B------:R-:W-:Y:S05]  /*13fb0*/  BSYNC.RECONVERGENT B0 ;  /* 0x0000000000007941 */ /* 0x000fea0003800200 */
.L_x_5760:
        /* <DEDUP_REMOVED lines=18> */
.L_x_5763:
[----:B------:R-:W-:Y:S05]  /*140e0*/  BSYNC.RECONVERGENT B0 ;  /* 0x0000000000007941 */ /* 0x000fea0003800200 */
.L_x_5762:
[----:B------:R1:W-:Y:S01]  /*140f0*/  @P4 STS.128 [R64+0xf000], RZ ;  /* 0x00f000ff40004388 */ /* 0x0003e20000000c00 */
[----:B------:R-:W-:Y:S03]  /*14100*/  BSSY.RECONVERGENT B0, `(.L_x_5764) ;  /* 0x0000014000007945 */ /* 0x000fe60003800200 */
[----:B------:R1:W-:Y:S01]  /*14110*/  @P4 STS.128 [R64+0x13000], RZ ;  /* 0x013000ff40004388 */ /* 0x0003e20000000c00 */
[----:B------:R-:W-:Y:S05]  /*14120*/  @P4 BRA `(.L_x_5765) ;  /* 0x0000000000444947 */ /* 0x000fea0003800000 */
[----:B-12---:R-:W-:Y:S01]  /*14130*/  MOV R6, R4 ;  /* 0x0000000400067202 */ /* 0x006fe20000000f00 */
        /* <DEDUP_REMOVED lines=16> */
.L_x_5765:
[----:B------:R-:W-:Y:S05]  /*14240*/  BSYNC.RECONVERGENT B0 ;  /* 0x0000000000007941 */ /* 0x000fea0003800200 */
.L_x_5764:
        /* <DEDUP_REMOVED lines=19> */
.L_x_5767:
[----:B------:R-:W-:Y:S05]  /*14380*/  BSYNC.RECONVERGENT B0 ;  /* 0x0000000000007941 */ /* 0x000fea0003800200 */
.L_x_5766:
[----:B------:R-:W5:Y:S01]  /*14390*/  S2UR UR6, SR_CgaCtaId ;  /* 0x00000000000679c3 */ /* 0x000f620000008800 */
[----:B---3--:R-:W-:Y:S01]  /*143a0*/  SHF.R.U32.HI R212, RZ, 0x1, R208 ;  /* 0x00000001ffd47819 */ /* 0x008fe200000116d0 */
[----:B------:R-:W-:Y:S01]  /*143b0*/  UMOV UR7, 0x400 ;  /* 0x0000040000077882 */ /* 0x000fe20000000000 */
[C---:B------:R-:W-:Y:S01]  /*143c0*/  SHF.L.U32 R213, R208.reuse, 0x5, RZ ;  /* 0x00000005d0d57819 */ /* 0x040fe200000006ff */
[----:B------:R-:W3:Y:S01]  /*143d0*/  LD.E R121, desc[UR4][R132.64+0x18c] ;  /* 0x00018c0484797980 */ /* 0x000ee2000c101900 */
[C---:B------:R-:W-:Y:S02]  /*143e0*/  SHF.L.U32 R120, R208.reuse, 0x6, RZ ;  /* 0x00000006d0787819 */ /* 0x040fe400000006ff */
[----:B------:R-:W-:Y:S01]  /*143f0*/  SHF.L.U32 R209, R208, 0x3, RZ ;  /* 0x00000003d0d17819 */ /* 0x000fe200000006ff */
        /* <DEDUP_REMOVED lines=24> */
[----:B------:R-:W4:Y:S04]  /*14580*/  LDSM.16.M88.4 R20, [R122+UR6+0x5000] ;  /* 0x005000067a14783b */ /* 0x000f280008000200 */
[----:B------:R-:W4:Y:S04]  /*14590*/  LDSM.16.M88.4 R12, [R122+UR6+0x5800] ;  /* 0x005800067a0c783b */ /* 0x000f280008000200 */
[----:B--2---:R-:W2:Y:S04]  /*145a0*/  LDSM.16.M88.4 R4, [R122+UR6+0x6000] ;  /* 0x006000067a04783b */ /* 0x004ea80008000200 */
[----:B------:R-:W2:Y:S04]  /*145b0*/  LDSM.16.M88.4 R92, [R122+UR6+0x6800] ;  /* 0x006800067a5c783b */ /* 0x000ea80008000200 */
[----:B------:R-:W2:Y:S04]  /*145c0*/  LDSM.16.M88.4 R84, [R122+UR6+0x7000] ;  /* 0x007000067a54783b */ /* 0x000ea80008000200 */
[----:B------:R-:W2:Y:S04]  /*145d0*/  LDSM.16.M88.4 R44, [R122+UR6+0x7800] ;  /* 0x007800067a2c783b */ /* 0x000ea80008000200 */
[----:B------:R-:W-:Y:S04]  /*145e0*/  LDSM.16.M88.4 R112, [R124] ;  /* 0x000000007c70783b */ /* 0x000fe80000000200 */
[----:B------:R-:W2:Y:S01]  /*145f0*/  LDSM.16.M88.4 R56, [R67+0x4000] ;  /* 0x004000004338783b */ /* 0x000ea20000000200 */
[----:B-1----:R-:W-:Y:S03]  /*14600*/  HMMA.16816.F32 R40, R76, R36, RZ ;  /* 0x000000244c28723c */ /* 0x002fe600000018ff */
[----:B------:R-:W1:Y:S01]  /*14610*/  LDSM.16.M88.4 R52, [R67+0x4800] ;  /* 0x004800004334783b */ /* 0x000e620000000200 */
[----:B------:R-:W-:-:S03]  /*14620*/  MOV R210, 0x40 ;  /* 0x0000004000d27802 */ /* 0x000fc60000000f00 */
[----:B------:R-:W1:Y:S01]  /*14630*/  LDSM.16.M88.4 R48, [R67+0x5000] ;  /* 0x005000004330783b */ /* 0x000e620000000200 */
[C---:B------:R-:W-:Y:S01]  /*14640*/  HMMA.16816.F32 R36, R76.reuse, R38, RZ ;  /* 0x000000264c24723c */ /* 0x040fe200000018ff */
[----:B------:R-:W-:Y:S02]  /*14650*/  SEL R65, R210, 0xffffffc0, !P2 ;  /* 0xffffffc0d2417807 */ /* 0x000fe40005000000 */
[----:B------:R-:W-:Y:S02]  /*14660*/  LDSM.16.M88.4 R100, [R67+0x7800] ;  /* 0x007800004364783b */ /* 0x000fe40000000200 */
[-C--:B------:R-:W-:Y:S02]  /*14670*/  IADD3 R123, PT, PT, R125, R65.reuse, RZ ;  /* 0x000000417d7b7210 */ /* 0x080fe40007ffe0ff */
[----:B------:R-:W-:Y:S01]  /*14680*/  LDSM.16.M88.4 R116, [R67+0x6000] ;  /* 0x006000004374783b */ /* 0x000fe20000000200 */
[----:B------:R-:W-:Y:S01]  /*14690*/  IADD3 R3, PT, PT, R3, R65, RZ ;  /* 0x0000004103037210 */ /* 0x000fe20007ffe0ff */
[C---:B-----5:R-:W-:Y:S02]  /*146a0*/  HMMA.16816.F32 R32, R76.reuse, R28, RZ ;  /* 0x0000001c4c20723c */ /* 0x060fe400000018ff */
[----:B------:R-:W-:Y:S04]  /*146b0*/  LDSM.16.M88.4 R72, [R123] ;  /* 0x000000007b48783b */ /* 0x000fe80000000200 */
[----:B------:R-:W-:Y:S02]  /*146c0*/  LDSM.16.M88.4 R68, [R3+0x4000] ;  /* 0x004000000344783b */ /* 0x000fe40000000200 */
[C---:B----4-:R-:W-:Y:S02]  /*146d0*/  HMMA.16816.F32 R24, R76.reuse, R20, RZ ;  /* 0x000000144c18723c */ /* 0x050fe400000018ff */
[----:B------:R-:W-:Y:S04]  /*146e0*/  LDSM.16.M88.4 R108, [R67+0x6800] ;  /* 0x00680000436c783b */ /* 0x000fe80000000200 */
[----:B------:R-:W-:Y:S02]  /*146f0*/  LDSM.16.M88.4 R104, [R67+0x7000] ;  /* 0x007000004368783b */ /* 0x000fe40000000200 */
        /* <DEDUP_REMOVED lines=121> */
[----:B------:R-:W3:Y:S01]  /*14e90*/  LDSM.16.M88.4 R16, [R122+UR6+0xa800] ;  /* 0x00a800067a10783b */ /* 0x000ee20008000200 */
        /* <DEDUP_REMOVED lines=17> */
[C---:B--2---:R-:W-:Y:S08]  /*14fb0*/  HMMA.16816.F32 R12, R68.reuse, R34, R12 ;  /* 0x00000022440c723c */ /* 0x044ff0000000180c */
        /* <DEDUP_REMOVED lines=19> */
[----:B-----5:R-:W5:Y:S01]  /*150f0*/  LDSM.16.M88.4 R28, [R122+UR6+0xb000] ;  /* 0x00b000067a1c783b */ /* 0x020f620008000200 */
        /* <DEDUP_REMOVED lines=14> */
[----:B---3--:R-:W2:Y:S01]  /*151e0*/  LDSM.16.M88.4 R20, [R122+UR6+0xb800] ;  /* 0x00b800067a14783b */ /* 0x008ea20008000200 */
        /* <DEDUP_REMOVED lines=48> */
[C---:B-----5:R-:W-:Y:S01]  /*154f0*/  HMMA.16816.F32 R88, R72.reuse, R16, R88 ;  /* 0x000000104858723c */ /* 0x060fe20000001858 */
[-C--:B------:R-:W-:Y:S01]  /*15500*/  FMUL.FTZ R48, R48, R121.reuse ;  /* 0x0000007930307220 */ /* 0x080fe20000410000 */
[-C--:B------:R-:W-:Y:S01]  /*15510*/  FMUL.FTZ R50, R50, R121.reuse ;  /* 0x0000007932327220 */ /* 0x080fe20000410000 */
[-C--:B------:R-:W-:Y:S01]  /*15520*/  FMUL.FTZ R100, R100, R121.reuse ;  /* 0x0000007964647220 */ /* 0x080fe20000410000 */
[-C--:B------:R-:W-:Y:S01]  /*15530*/  FMUL.FTZ R52, R52, R121.reuse ;  /* 0x0000007934347220 */ /* 0x080fe20000410000 */
[-C--:B------:R-:W-:Y:S01]  /*15540*/  FMUL.FTZ R108, R108, R121.reuse ;  /* 0x000000796c6c7220 */ /* 0x080fe20000410000 */
[----:B------:R-:W-:Y:S01]  /*15550*/  FMUL.FTZ R96, R96, R121 ;  /* 0x0000007960607220 */ /* 0x000fe20000410000 */
[----:B------:R-:W4:Y:S01]  /*15560*/  MUFU.TANH R47, R47 ;  /* 0x0000002f002f7308 */ /* 0x000f220000002400 */
[----:B--2---:R-:W-:Y:S01]  /*15570*/  HMMA.16816.F32 R80, R72, R4, R80 ;  /* 0x000000044850723c */ /* 0x004fe20000001850 */
[----:B------:R-:W-:-:S07]  /*15580*/  DEPBAR.LE SB0, 0x0 ;  /* 0x000080000000791a */ /* 0x000fce0000000000 */
        /* <DEDUP_REMOVED lines=28> */
[----:B------:R-:W-:Y:S01]  /*15750*/  FMUL.FTZ R78, R78, R121 ;  /* 0x000000794e4e7220 */ /* 0x000fe20000410000 */
[----:B------:R-:W-:Y:S01]  /*15760*/  ISETP.GT.AND P0, PT, R239, R222, PT ;  /* 0x000000deef00720c */ /* 0x000fe20003f04270 */
        /* <DEDUP_REMOVED lines=48> */
[----:B------:R-:W-:Y:S01]  /*15a70*/  LOP3.LUT R57, R120, 0x200, RZ, 0xc0, !PT ;  /* 0x0000020078397812 */ /* 0x000fe200078ec0ff */
        /* <DEDUP_REMOVED lines=15> */
.L_x_5771:
[----:B------:R-:W2:Y:S01]  /*15b70*/  LD.E R15, desc[UR4][R132.64+0x170] ;  /* 0x00017004840f7980 */ /* 0x000ea2000c101900 */
[----:B------:R-:W-:Y:S01]  /*15b80*/  VIADD R10, R61, 0xffffff00 ;  /* 0xffffff003d0a7836 */ /* 0x000fe20000000000 */
[----:B------:R-:W-:Y:S02]  /*15b90*/  SHF.L.U32 R14, R239, 0x7, RZ ;  /* 0x00000007ef0e7819 */ /* 0x000fe400000006ff */
        /* <DEDUP_REMOVED lines=38> */
[----:B------:R-:W-:-:S03]  /*15e00*/  SEL R13, R13, R12, !P1 ;  /* 0x0000000c0d0d7207 */ /* 0x000fc60004800000 */
[----:B------:R-:W-:-:S04]  /*15e10*/  IMAD.WIDE R94, R6, 0x4, R234 ;  /* 0x00000004065e7825 */ /* 0x000fc800078e02ea */
[C---:B-1----:R-:W-:Y:S01]  /*15e20*/  IMAD.WIDE R78, R13.reuse, 0x4, R234 ;  /* 0x000000040d4e7825 */ /* 0x042fe200078e02ea */
        /* <DEDUP_REMOVED lines=17> */
.L_x_5772:
[----:B------:R-:W-:Y:S05]  /*15f40*/  BSYNC.RECONVERGENT B0 ;  /* 0x0000000000007941 */ /* 0x000fea0003800200 */
.L_x_5770:
[----:B------:R-:W-:Y:S01]  /*15f50*/  ISETP.GE.AND P1, PT, R2, R231, PT ;  /* 0x000000e70200720c */ /* 0x000fe20003f26270 */
[----:B------:R-:W-:Y:S01]  /*15f60*/  IMAD.SHL.U32 R3, R218, 0x20, RZ ;  /* 0x00000020da037824 */ /* 0x000fe200078e00ff */
[----:B------:R-:W-:-:S04]  /*15f70*/  LOP3.LUT R2, R2, 0x40, RZ, 0xfc, !PT ;  /* 0x0000004002027812 */ /* 0x000fc800078efcff */
[----:B------:R-:W-:Y:S02]  /*15f80*/  ISETP.GE.AND P0, PT, R2, R231, PT ;  /* 0x000000e70200720c */ /* 0x000fe40003f06270 */
[----:B------:R-:W-:Y:S02]  /*15f90*/  SHF.L.U64.HI R2, R218, 0x5, R219 ;  /* 0x00000005da027819 */ /* 0x000fe400000102db */
[----:B------:R-:W-:-:S03]  /*15fa0*/  IADD3 R12, P3, PT, R3, R224, RZ ;  /* 0x000000e0030c7210 */ /* 0x000fc60007f7e0ff */
[--C-:B------:R-:W-:Y:S02]  /*15fb0*/  @!P1 IMAD.MOV.U32 R225, RZ, RZ, R223.reuse ;  /* 0x000000ffffe19224 */ /* 0x100fe400078e00df */
[----:B------:R-:W-:Y:S01]  /*15fc0*/  IMAD.X R13, R2, 0x1, R223, P3 ;  /* 0x00000001020d7824 */ /* 0x000fe200018e06df */
[-C--:B------:R-:W-:Y:S02]  /*15fd0*/  IADD3 R94, P3, PT, R12, R3.reuse, RZ ;  /* 0x000000030c5e7210 */ /* 0x080fe40007f7e0ff */
[----:B------:R-:W-:Y:S01]  /*15fe0*/  @!PT LDS RZ, [RZ] ;  /* 0x00000000fffff984 */ /* 0x000fe20000000800 */
[----:B------:R-:W-:Y:S01]  /*15ff0*/  @!PT LDS RZ, [RZ] ;  /* 0x00000000fffff984 */ /* 0x000fe20000000800 */
[----:B------:R-:W-:Y:S01]  /*16000*/  @!PT LDS RZ, [RZ] ;  /* 0x00000000fffff984 */ /* 0x000fe20000000800 */
[----:B------:R2:W-:Y:S03]  /*16010*/  @!P1 LDGSTS.E.BYPASS.LTC128B.128 [R64+0x4000], desc[UR4][R224.64] ;  /* 0x04000000e0409fae */ /* 0x0005e6000b981a04 */
[--C-:B------:R-:W-:Y:S01]  /*16020*/  IMAD.X R95, R13, 0x1, R2.reuse, P3 ;  /* 0x000000010d5f7824 */ /* 0x100fe200018e0602 */
[-C--:B-1----:R-:W-:Y:S01]  /*16030*/  IADD3 R78, P3, PT, R94, R3.reuse, RZ ;  /* 0x000000035e4e7210 */ /* 0x082fe20007f7e0ff */
        /* <DEDUP_REMOVED lines=35> */
[----:B--2---:R-:W-:Y:S01]  /*16270*/  IADD3 R94, P3, PT, R14, R3, RZ ;  /* 0x000000030e5e7210 */ /* 0x004fe20007f7e0ff */
        /* <DEDUP_REMOVED lines=59> */
.L_x_5769:
[----:B------:R-:W-:Y:S05]  /*16630*/  BSYNC.RECONVERGENT B1 ;  /* 0x0000000000017941 */ /* 0x000fea0003800200 */
.L_x_5768:
[----:B---3--:R-:W-:Y:S01]  /*16640*/  SHF.R.U32.HI R3, RZ, 0x2, R208 ;  /* 0x00000002ff037819 */ /* 0x008fe200000116d0 */
[----:B------:R-:W-:-:S03]  /*16650*/  IMAD.SHL.U32 R2, R208, 0x2, RZ ;  /* 0x00000002d0027824 */ /* 0x000fc600078e00ff */
        /* <DEDUP_REMOVED lines=18> */
[C---:B------:R-:W-:Y:S01]  /*16780*/  VIADD R183, R99.reuse, 0x20 ;  /* 0x0000002063b77836 */ /* 0x040fe20000000000 */
[----:B------:R-:W-:Y:S01]  /*16790*/  IABS R6, R6 ;  /* 0x0000000600067213 */ /* 0x000fe20000000000 */
[C---:B------:R-:W-:Y:S01]  /*167a0*/  VIADD R185, R99.reuse, 0x19 ;  /* 0x0000001963b97836 */ /* 0x040fe20000000000 */
[----:B------:R-:W-:Y:S01]  /*167b0*/  I2FP.F32.S32 R10, R10 ;  /* 0x0000000a000a7245 */ /* 0x000fe20000201400 */
[----:B------:R-:W-:Y:S01]  /*167c0*/  VIADD R15, R99, 0x8 ;  /* 0x00000008630f7836 */ /* 0x000fe20000000000 */
[----:B------:R-:W-:Y:S01]  /*167d0*/  I2FP.F32.S32 R18, R6 ;  /* 0x0000000600127245 */ /* 0x000fe20000201400 */
[----:B------:R-:W-:Y:S01]  /*167e0*/  IMAD.IADD R6, R4, 0x1, -R13 ;  /* 0x0000000104067824 */ /* 0x000fe200078e0a0d */
[----:B------:R-:W-:Y:S01]  /*167f0*/  IABS R8, R8 ;  /* 0x0000000800087213 */ /* 0x000fe20000000000 */
[----:B-1----:R-:W-:Y:S01]  /*16800*/  FFMA.FTZ R23, -R0, R10, R129 ;  /* 0x0000000a00177223 */ /* 0x002fe20000010181 */
[C---:B------:R-:W-:Y:S01]  /*16810*/  IMAD.IADD R10, R4.reuse, 0x1, -R183 ;  /* 0x00000001040a7824 */ /* 0x040fe200078e0ab7 */
[----:B------:R-:W-:Y:S01]  /*16820*/  ISETP.GE.AND P6, PT, R15, R62, PT ;  /* 0x0000003e0f00720c */ /* 0x000fe20003fc6270 */
[C---:B------:R-:W-:Y:S01]  /*16830*/  VIADD R181, R99.reuse, 0x21 ;  /* 0x0000002163b57836 */ /* 0x040fe20000000000 */
[----:B------:R-:W-:Y:S01]  /*16840*/  IABS R6, R6 ;  /* 0x0000000600067213 */ /* 0x000fe20000000000 */
[C---:B------:R-:W-:Y:S01]  /*16850*/  IMAD.IADD R14, R4.reuse, 0x1, -R185 ;  /* 0x00000001040e7824 */ /* 0x040fe200078e0ab9 */
[----:B------:R-:W-:Y:S01]  /*16860*/  I2FP.F32.S32 R8, R8 ;  /* 0x0000000800087245 */ /* 0x000fe20000201400 */
[C---:B------:R-:W-:Y:S01]  /*16870*/  VIADD R175, R99.reuse, 0x31 ;  /* 0x0000003163af7836 */ /* 0x040fe20000000000 */
[----:B------:R-:W-:Y:S01]  /*16880*/  IABS R10, R10 ;  /* 0x0000000a000a7213 */ /* 0x000fe20000000000 */
[----:B------:R-:W-:Y:S01]  /*16890*/  IMAD.IADD R16, R4, 0x1, -R15 ;  /* 0x0000000104107824 */ /* 0x000fe200078e0a0f */
[----:B------:R-:W-:Y:S01]  /*168a0*/  I2FP.F32.S32 R6, R6 ;  /* 0x0000000600067245 */ /* 0x000fe20000201400 */
[----:B------:R-:W-:Y:S01]  /*168b0*/  VIADD R179, R99, 0x28 ;  /* 0x0000002863b37836 */ /* 0x000fe20000000000 */
[----:B------:R-:W-:Y:S01]  /*168c0*/  I2FP.F32.S32 R10, R10 ;  /* 0x0000000a000a7245 */ /* 0x000fe20000201400 */
[----:B------:R-:W-:Y:S01]  /*168d0*/  FFMA.FTZ R29, -R0, R8, R49 ;  /* 0x00000008001d7223 */ /* 0x000fe20000010131 */
[----:B------:R-:W-:-:S02]  /*168e0*/  IMAD.IADD R8, R4, 0x1, -R181 ;  /* 0x0000000104087824 */ /* 0x000fc400078e0ab5 */
[----:B------:R-:W-:Y:S01]  /*168f0*/  FFMA.FTZ R15, -R0, R6, R51 ;  /* 0x00000006000f7223 */ /* 0x000fe20000010133 */
[C---:B------:R-:W-:Y:S01]  /*16900*/  VIADD R167, R99.reuse, 0x38 ;  /* 0x0000003863a77836 */ /* 0x040fe20000000000 */
[----:B------:R-:W-:Y:S01]  /*16910*/  IABS R14, R14 ;  /* 0x0000000e000e7213 */ /* 0x000fe20000000000 */
[C---:B------:R-:W-:Y:S01]  /*16920*/  IMAD.IADD R20, R4.reuse, 0x1, -R175 ;  /* 0x0000000104147824 */ /* 0x040fe200078e0aaf */
[----:B------:R-:W-:Y:S01]  /*16930*/  IABS R16, R16 ;  /* 0x0000001000107213 */ /* 0x000fe20000000000 */
[----:B------:R-:W-:Y:S02]  /*16940*/  IMAD.IADD R6, R4, 0x1, -R179 ;  /* 0x0000000104067824 */ /* 0x000fe400078e0ab3 */
[----:B------:R-:W-:Y:S01]  /*16950*/  FFMA.FTZ R249, -R0, R10, R141 ;  /* 0x0000000a00f97223 */ /* 0x000fe2000001018d */
[C---:B------:R-:W-:Y:S01]  /*16960*/  IMAD.IADD R10, R4.reuse, 0x1, -R167 ;  /* 0x00000001040a7824 */ /* 0x040fe200078e0aa7 */
[----:B------:R-:W-:Y:S01]  /*16970*/  IABS R8, R8 ;  /* 0x0000000800087213 */ /* 0x000fe20000000000 */
[C---:B------:R-:W-:Y:S01]  /*16980*/  VIADD R79, R99.reuse, 0x9 ;  /* 0x00000009634f7836 */ /* 0x040fe20000000000 */
[----:B------:R-:W-:Y:S01]  /*16990*/  I2FP.F32.S32 R14, R14 ;  /* 0x0000000e000e7245 */ /* 0x000fe20000201400 */
[C---:B------:R-:W-:Y:S01]  /*169a0*/  VIADD R165, R99.reuse, 0x39 ;  /* 0x0000003963a57836 */ /* 0x040fe20000000000 */
[----:B------:R-:W-:Y:S01]  /*169b0*/  IABS R20, R20 ;  /* 0x0000001400147213 */ /* 0x000fe20000000000 */
[----:B------:R-:W-:Y:S01]  /*169c0*/  IMAD.IADD R12, R4, 0x1, -R79 ;  /* 0x00000001040c7824 */ /* 0x000fe200078e0a4f */
[----:B------:R-:W-:Y:S01]  /*169d0*/  I2FP.F32.S32 R16, R16 ;  /* 0x0000001000107245 */ /* 0x000fe20000201400 */
[C---:B------:R-:W-:Y:S01]  /*169e0*/  FFMA.FTZ R14, -R0.reuse, R14, R135 ;  /* 0x0000000e000e7223 */ /* 0x040fe20000010187 */
[----:B------:R-:W-:Y:S01]  /*169f0*/  IABS R6, R6 ;  /* 0x0000000600067213 */ /* 0x000fe20000000000 */
[C---:B------:R-:W-:Y:S01]  /*16a00*/  VIADD R135, R99.reuse, 0x48 ;  /* 0x0000004863877836 */ /* 0x040fe20000000000 */
        /* <DEDUP_REMOVED lines=9> */
[----:B------:R-:W-:Y:S01]  /*16aa0*/  FFMA.FTZ R243, -R0, R20, R43 ;  /* 0x0000001400f37223 */ /* 0x000fe2000001012b */
[----:B------:R-:W-:-:S02]  /*16ab0*/  VIADD R129, R99, 0x49 ;  /* 0x0000004963817836 */ /* 0x000fc40000000000 */
[----:B------:R-:W-:Y:S01]  /*16ac0*/  FFMA.FTZ R143, -R0, R6, R143 ;  /* 0x00000006008f7223 */ /* 0x000fe2000001018f */
[C---:B------:R-:W-:Y:S01]  /*16ad0*/  IMAD.IADD R20, R4.reuse, 0x1, -R135 ;  /* 0x0000000104147824 */ /* 0x040fe200078e0a87 */
[----:B------:R-:W-:Y:S01]  /*16ae0*/  IABS R12, R12 ;  /* 0x0000000c000c7213 */ /* 0x000fe20000000000 */
[----:B------:R-:W-:Y:S02]  /*16af0*/  IMAD.IADD R6, R4, 0x1, -R123 ;  /* 0x0000000104067824 */ /* 0x000fe400078e0a7b */
[----:B------:R-:W-:Y:S01]  /*16b00*/  FFMA.FTZ R149, -R0, R10, R149 ;  /* 0x0000000a00957223 */ /* 0x000fe20000010195 */
[----:B------:R-:W-:Y:S01]  /*16b10*/  IMAD.IADD R10, R4, 0x1, -R129 ;  /* 0x00000001040a7824 */ /* 0x000fe200078e0a81 */
[----:B------:R-:W-:Y:S01]  /*16b20*/  I2FP.F32.S32 R12, R12 ;  /* 0x0000000c000c7245 */ /* 0x000fe20000201400 */
[C---:B------:R-:W-:Y:S01]  /*16b30*/  VIADD R105, R99.reuse, 0x51 ;  /* 0x0000005163697836 */ /* 0x040fe20000000000 */
[----:B------:R-:W-:Y:S01]  /*16b40*/  IABS R8, R8 ;  /* 0x0000000800087213 */ /* 0x000fe20000000000 */
[C---:B------:R-:W-:Y:S01]  /*16b50*/  VIADD R177, R99.reuse, 0x30 ;  /* 0x0000003063b17836 */ /* 0x040fe20000000000 */
[----:B------:R-:W-:Y:S01]  /*16b60*/  IABS R20, R20 ;  /* 0x0000001400147213 */ /* 0x000fe20000000000 */
[----:B------:R-:W-:Y:S01]  /*16b70*/  FFMA.FTZ R95, -R0, R12, R125 ;  /* 0x0000000c005f7223 */ /* 0x000fe2000001017d */
[----:B------:R-:W-:Y:S01]  /*16b80*/  IABS R6, R6 ;  /* 0x0000000600067213 */ /* 0x000fe20000000000 */
[C---:B------:R-:W-:Y:S01]  /*16b90*/  VIADD R125, R99.reuse, 0x50 ;  /* 0x00000050637d7836 */ /* 0x040fe20000000000 */
[----:B------:R-:W-:Y:S01]  /*16ba0*/  I2FP.F32.S32 R8, R8 ;  /* 0x0000000800087245 */ /* 0x000fe20000201400 */
[----:B------:R-:W-:Y:S01]  /*16bb0*/  IMAD.IADD R22, R4, 0x1, -R177 ;  /* 0x0000000104167824 */ /* 0x000fe200078e0ab1 */
        /* <DEDUP_REMOVED lines=10> */
[----:B------:R-:W-:Y:S02]  /*16c60*/  IMAD.IADD R6, R4, 0x1, -R105 ;  /* 0x0000000104067824 */ /* 0x000fe400078e0a69 */
[----:B------:R-:W-:Y:S01]  /*16c70*/  FFMA.FTZ R159, -R0, R10, R159 ;  /* 0x0000000a009f7223 */ /* 0x000fe2000001019f */
[----:B------:R-:W-:Y:S01]  /*16c80*/  IMAD.IADD R10, R4, 0x1, -R111 ;  /* 0x00000001040a7824 */ /* 0x000fe200078e0a6f */
[----:B------:R-:W-:Y:S01]  /*16c90*/  IABS R8, R8 ;  /* 0x0000000800087213 */ /* 0x000fe20000000000 */
[C---:B------:R-:W-:Y:S01]  /*16ca0*/  VIADD R141, R99.reuse, 0x41 ;  /* 0x00000041638d7836 */ /* 0x040fe20000000000 */
[----:B------:R-:W-:Y:S01]  /*16cb0*/  IABS R6, R6 ;  /* 0x0000000600067213 */ /* 0x000fe20000000000 */
[----:B------:R-:W-:Y:S01]  /*16cc0*/  FFMA.FTZ R18, -R0, R18, R113 ;  /* 0x0000001200127223 */ /* 0x000fe20000010171 */
[----:B------:R-:W-:Y:S01]  /*16cd0*/  IABS R22, R22 ;  /* 0x0000001600167213 */ /* 0x000fe20000000000 */
[C---:B------:R-:W-:Y:S01]  /*16ce0*/  VIADD R113, R99.reuse, 0x59 ;  /* 0x0000005963717836 */ /* 0x040fe20000000000 */
[----:B------:R-:W-:Y:S01]  /*16cf0*/  I2FP.F32.S32 R8, R8 ;  /* 0x0000000800087245 */ /* 0x000fe20000201400 */
[----:B------:R-:W-:Y:S01]  /*16d00*/  VIADD R121, R99, 0x58 ;  /* 0x0000005863797836 */ /* 0x000fe20000000000 */
[----:B------:R-:W-:Y:S01]  /*16d10*/  IABS R10, R10 ;  /* 0x0000000a000a7213 */ /* 0x000fe20000000000 */
[----:B------:R-:W-:Y:S01]  /*16d20*/  IMAD.IADD R20, R4, 0x1, -R113 ;  /* 0x0000000104147824 */ /* 0x000fe200078e0a71 */
        /* <DEDUP_REMOVED lines=10> */
[C---:B------:R-:W-:Y:S01]  /*16dd0*/  VIADD R10, R4.reuse, 0x8 ;  /* 0x00000008040a7836 */ /* 0x040fe20000000000 */
[----:B------:R-:W-:Y:S01]  /*16de0*/  IABS R8, R8 ;  /* 0x0000000800087213 */ /* 0x000fe20000000000 */
[----:B------:R-:W-:Y:S01]  /*16df0*/  IMAD.IADD R197, R4, 0x1, -R121 ;  /* 0x0000000104c57824 */ /* 0x000fe200078e0a79 */
[----:B------:R-:W-:Y:S01]  /*16e00*/  IABS R6, R6 ;  /* 0x0000000600067213 */ /* 0x000fe20000000000 */
[C---:B------:R-:W-:Y:S01]  /*16e10*/  IMAD.IADD R193, R10.reuse, 0x1, -R193 ;  /* 0x000000010ac17824 */ /* 0x040fe200078e0ac1 */
[----:B------:R-:W-:Y:S01]  /*16e20*/  IABS R22, R22 ;  /* 0x0000001600167213 */ /* 0x000fe20000000000 */
[C---:B------:R-:W-:Y:S01]  /*16e30*/  IMAD.IADD R11, R10.reuse, 0x1, -R13 ;  /* 0x000000010a0b7824 */ /* 0x040fe200078e0a0d */
[----:B------:R-:W-:Y:S01]  /*16e40*/  I2FP.F32.S32 R8, R8 ;  /* 0x0000000800087245 */ /* 0x000fe20000201400 */
[C---:B------:R-:W-:Y:S01]  /*16e50*/  IMAD.IADD R191, R10.reuse, 0x1, -R191 ;  /* 0x000000010abf7824 */ /* 0x040fe200078e0abf */
[----:B------:R-:W-:Y:S01]  /*16e60*/  I2FP.F32.S32 R6, R6 ;  /* 0x0000000600067245 */ /* 0x000fe20000201400 */
[----:B------:R-:W-:Y:S01]  /*16e70*/  IMAD.IADD R187, R10, 0x1, -R187 ;  /* 0x000000010abb7824 */ /* 0x000fe200078e0abb */
[----:B------:R-:W-:Y:S01]  /*16e80*/  I2FP.F32.S32 R22, R22 ;  /* 0x0000001600167245 */ /* 0x000fe20000201400 */
[C---:B------:R-:W-:Y:S01]  /*16e90*/  FFMA.FTZ R169, -R0.reuse, R8, R19 ;  /* 0x0000000800a97223 */ /* 0x040fe20000010113 */
[----:B------:R-:W-:Y:S01]  /*16ea0*/  IABS R20, R20 ;  /* 0x0000001400147213 */ /* 0x000fe20000000000 */
[CC--:B------:R-:W-:Y:S01]  /*16eb0*/  FFMA.FTZ R8, -R0.reuse, R6.reuse, R117 ;  /* 0x0000000600087223 */ /* 0x0c0fe20000010175 */
[----:B------:R-:W-:Y:S01]  /*16ec0*/  IABS R193, R193 ;  /* 0x000000c100c17213 */ /* 0x000fe20000000000 */
[C---:B------:R-:W-:Y:S01]  /*16ed0*/  FFMA.FTZ R51, -R0.reuse, R6, R127 ;  /* 0x0000000600337223 */ /* 0x040fe2000001017f */
[----:B------:R-:W-:Y:S01]  /*16ee0*/  FFMA.FTZ R157, -R0, R22, R157 ;  /* 0x00000016009d7223 */ /* 0x000fe2000001019d */
[----:B------:R-:W-:Y:S01]  /*16ef0*/  I2FP.F32.S32 R20, R20 ;  /* 0x0000001400147245 */ /* 0x000fe20000201400 */
[----:B------:R-:W-:Y:S01]  /*16f00*/  IMAD.IADD R6, R10, 0x1, -R99 ;  /* 0x000000010a067824 */ /* 0x000fe200078e0a63 */
[----:B------:R-:W-:Y:S01]  /*16f10*/  I2FP.F32.S32 R22, R193 ;  /* 0x000000c100167245 */ /* 0x000fe20000201400 */
[----:B------:R-:W-:Y:S01]  /*16f20*/  VIADD R163, R99, 0x29 ;  /* 0x0000002963a37836 */ /* 0x000fe20000000000 */
[----:B------:R-:W-:Y:S01]  /*16f30*/  FSEL R8, R8, -INF , !P1 ;  /* 0xff80000008087808 */ /* 0x000fe20004800000 */
[C---:B------:R-:W-:Y:S01]  /*16f40*/  FFMA.FTZ R189, -R0.reuse, R20, R9 ;  /* 0x0000001400bd7223 */ /* 0x040fe20000010109 */
[----:B------:R-:W-:Y:S01]  /*16f50*/  IABS R6, R6 ;  /* 0x0000000600067213 */ /* 0x000fe20000000000 */
[----:B------:R-:W-:Y:S01]  /*16f60*/  FFMA.FTZ R9, -R0, R22, R131 ;  /* 0x0000001600097223 */ /* 0x000fe20000010183 */
[----:B------:R-:W-:Y:S01]  /*16f70*/  IMAD.IADD R22, R10, 0x1, -R185 ;  /* 0x000000010a167824 */ /* 0x000fe200078e0ab9 */
[----:B------:R-:W-:Y:S01]  /*16f80*/  IABS R197, R197 ;  /* 0x000000c500c57213 */ /* 0x000fe20000000000 */
[----:B------:R-:W-:Y:S01]  /*16f90*/  IMAD.IADD R12, R4, 0x1, -R163 ;  /* 0x00000001040c7824 */ /* 0x000fe200078e0aa3 */
[----:B------:R-:W-:-:S02]  /*16fa0*/  I2FP.F32.S32 R6, R6 ;  /* 0x0000000600067245 */ /* 0x000fc40000201400 */
[----:B------:R-:W-:Y:S02]  /*16fb0*/  IABS R22, R22 ;  /* 0x0000001600167213 */ /* 0x000fe40000000000 */
[----:B------:R-:W-:Y:S01]  /*16fc0*/  IABS R191, R191 ;  /* 0x000000bf00bf7213 */ /* 0x000fe20000000000 */
[----:B------:R-:W-:Y:S01]  /*16fd0*/  FFMA.FTZ R6, -R0, R6, R119 ;  /* 0x0000000600067223 */ /* 0x000fe20000010177 */
[----:B------:R-:W-:Y:S02]  /*16fe0*/  I2FP.F32.S32 R22, R22 ;  /* 0x0000001600167245 */ /* 0x000fe40000201400 */
[----:B------:R-:W-:Y:S02]  /*16ff0*/  I2FP.F32.S32 R197, R197 ;  /* 0x000000c500c57245 */ /* 0x000fe40000201400 */
[----:B------:R-:W-:Y:S02]  /*17000*/  FSEL R6, R6, -INF , !P1 ;  /* 0xff80000006067808 */ /* 0x000fe40004800000 */
[----:B------:R-:W-:Y:S01]  /*17010*/  ISETP.GE.AND P1, PT, R13, R62, PT ;  /* 0x0000003e0d00720c */ /* 0x000fe20003f26270 */
[C---:B------:R-:W-:Y:S01]  /*17020*/  FFMA.FTZ R13, -R0.reuse, R22, R139 ;  /* 0x00000016000d7223 */ /* 0x040fe2000001018b */
[----:B------:R-:W-:Y:S01]  /*17030*/  I2FP.F32.S32 R20, R191 ;  /* 0x000000bf00147245 */ /* 0x000fe20000201400 */
[----:B------:R-:W2:Y:S01]  /*17040*/  LD.E R139, desc[UR4][R132.64+0xdc] ;  /* 0x0000dc04848b7980 */ /* 0x000ea2000c101900 */
[----:B------:R-:W-:Y:S01]  /*17050*/  FFMA.FTZ R197, -R0, R197, R17 ;  /* 0x000000c500c57223 */ /* 0x000fe20000010111 */
[----:B------:R-:W-:Y:S01]  /*17060*/  ISETP.GE.AND P5, PT, R79, R62, PT ;  /* 0x0000003e4f00720c */ /* 0x000fe20003fa6270 */
[----:B------:R-:W-:-:S02]  /*17070*/  IMAD.IADD R79, R10, 0x1, -R79 ;  /* 0x000000010a4f7824 */ /* 0x000fc400078e0a4f */
[----:B------:R-:W-:Y:S01]  /*17080*/  FFMA.FTZ R17, -R0, R20, R47 ;  /* 0x0000001400117223 */ /* 0x000fe2000001012f */
[----:B------:R-:W-:Y:S01]  /*17090*/  IMAD.IADD R20, R10, 0x1, -R183 ;  /* 0x000000010a147824 */ /* 0x000fe200078e0ab7 */
[----:B------:R-:W-:Y:S02]  /*170a0*/  IABS R187, R187 ;  /* 0x000000bb00bb7213 */ /* 0x000fe40000000000 */
[----:B------:R-:W-:Y:S02]  /*170b0*/  IABS R79, R79 ;  /* 0x0000004f004f7213 */ /* 0x000fe40000000000 */
[----:B------:R-:W-:Y:S02]  /*170c0*/  IABS R20, R20 ;  /* 0x0000001400147213 */ /* 0x000fe40000000000 */
[----:B------:R-:W-:Y:S02]  /*170d0*/  I2FP.F32.S32 R187, R187 ;  /* 0x000000bb00bb7245 */ /* 0x000fe40000201400 */
[----:B------:R-:W-:-:S02]  /*170e0*/  I2FP.F32.S32 R20, R20 ;  /* 0x0000001400147245 */ /* 0x000fc40000201400 */
[----:B------:R-:W-:Y:S01]  /*170f0*/  I2FP.F32.S32 R24, R79 ;  /* 0x0000004f00187245 */ /* 0x000fe20000201400 */
[----:B------:R-:W-:Y:S01]  /*17100*/  FFMA.FTZ R79, -R0, R187, R115 ;  /* 0x000000bb004f7223 */ /* 0x000fe20000010173 */
[----:B------:R-:W-:Y:S01]  /*17110*/  FSEL R101, R18, -INF , !P0 ;  /* 0xff80000012657808 */ /* 0x000fe20004000000 */
[----:B------:R-:W-:Y:S01]  /*17120*/  FFMA.FTZ R37, -R0, R20, R37 ;  /* 0x0000001400257223 */ /* 0x000fe20000010125 */
[----:B------:R-:W-:Y:S01]  /*17130*/  IMAD.IADD R20, R10, 0x1, -R177 ;  /* 0x000000010a147824 */ /* 0x000fe200078e0ab1 */
[----:B------:R-:W-:Y:S01]  /*17140*/  FSEL R97, R16, -INF , !P6 ;  /* 0xff80000010617808 */ /* 0x000fe20007000000 */
[C---:B------:R-:W-:Y:S01]  /*17150*/  IMAD.IADD R18, R10.reuse, 0x1, -R181 ;  /* 0x000000010a127824 */ /* 0x040fe200078e0ab5 */
[----:B------:R-:W-:Y:S01]  /*17160*/  FSEL R79, R79, -INF , !P0 ;  /* 0xff8000004f4f7808 */ /* 0x000fe20004000000 */
[----:B------:R-:W-:Y:S01]  /*17170*/  IMAD.IADD R16, R10, 0x1, -R179 ;  /* 0x000000010a107824 */ /* 0x000fe200078e0ab3 */
[----:B------:R-:W-:Y:S01]  /*17180*/  IABS R20, R20 ;  /* 0x0000001400147213 */ /* 0x000fe20000000000 */
[----:B------:R-:W-:Y:S01]  /*17190*/  FFMA.FTZ R33, -R0, R24, R45 ;  /* 0x0000001800217223 */ /* 0x000fe2000001012d */
[----:B------:R-:W-:-:S02]  /*171a0*/  ISETP.GE.AND P0, PT, R185, R62, PT ;  /* 0x0000003eb900720c */ /* 0x000fc40003f06270 */
[----:B------:R-:W-:Y:S01]  /*171b0*/  I2FP.F32.S32 R20, R20 ;  /* 0x0000001400147245 */ /* 0x000fe20000201400 */
[----:B------:R-:W-:Y:S01]  /*171c0*/  IMAD.IADD R185, R10, 0x1, -R105 ;  /* 0x000000010ab97824 */ /* 0x000fe200078e0a69 */
[----:B------:R-:W-:Y:S02]  /*171d0*/  IABS R12, R12 ;  /* 0x0000000c000c7213 */ /* 0x000fe40000000000 */
[----:B------:R-:W-:Y:S01]  /*171e0*/  IABS R11, R11 ;  /* 0x0000000b000b7213 */ /* 0x000fe20000000000 */
[----:B------:R-:W-:Y:S01]  /*171f0*/  FFMA.FTZ R53, -R0, R20, R53 ;  /* 0x0000001400357223 */ /* 0x000fe20000010135 */
[----:B------:R-:W-:Y:S01]  /*17200*/  IMAD.IADD R20, R10, 0x1, -R123 ;  /* 0x000000010a147824 */ /* 0x000fe200078e0a7b */
[----:B------:R-:W-:Y:S02]  /*17210*/  IABS R185, R185 ;  /* 0x000000b900b97213 */ /* 0x000fe40000000000 */
[----:B------:R-:W-:Y:S02]  /*17220*/  IABS R18, R18 ;  /* 0x0000001200127213 */ /* 0x000fe40000000000 */
[----:B------:R-:W-:-:S02]  /*17230*/  IABS R20, R20 ;  /* 0x0000001400147213 */ /* 0x000fc40000000000 */
[----:B------:R-:W-:Y:S02]  /*17240*/  I2FP.F32.S32 R185, R185 ;  /* 0x000000b900b97245 */ /* 0x000fe40000201400 */
[----:B------:R-:W-:Y:S02]  /*17250*/  IABS R16, R16 ;  /* 0x0000001000107213 */ /* 0x000fe40000000000 */
[----:B------:R-:W-:Y:S01]  /*17260*/  I2FP.F32.S32 R12, R12 ;  /* 0x0000000c000c7245 */ /* 0x000fe20000201400 */
[C---:B------:R-:W-:Y:S01]  /*17270*/  FFMA.FTZ R185, -R0.reuse, R185, R27 ;  /* 0x000000b900b97223 */ /* 0x040fe2000001011b */
[----:B------:R-:W-:Y:S02]  /*17280*/  I2FP.F32.S32 R11, R11 ;  /* 0x0000000b000b7245 */ /* 0x000fe40000201400 */
[----:B------:R-:W-:Y:S01]  /*17290*/  I2FP.F32.S32 R20, R20 ;  /* 0x0000001400147245 */ /* 0x000fe20000201400 */
[----:B------:R-:W-:Y:S01]  /*172a0*/  VIADD R27, R99, 0x69 ;  /* 0x00000069631b7836 */ /* 0x000fe20000000000 */
[----:B------:R-:W-:Y:S01]  /*172b0*/  I2FP.F32.S32 R18, R18 ;  /* 0x0000001200127245 */ /* 0x000fe20000201400 */
[C---:B------:R-:W-:Y:S01]  /*172c0*/  FFMA.FTZ R12, -R0.reuse, R12, R41 ;  /* 0x0000000c000c7223 */ /* 0x040fe20000010129 */
[----:B------:R-:W-:Y:S01]  /*172d0*/  I2FP.F32.S32 R16, R16 ;  /* 0x0000001000107245 */ /* 0x000fe20000201400 */
[C---:B------:R-:W-:Y:S01]  /*172e0*/  FFMA.FTZ R137, -R0.reuse, R11, R137 ;  /* 0x0000000b00897223 */ /* 0x040fe20000010189 */
[C---:B------:R-:W-:Y:S01]  /*172f0*/  FFMA.FTZ R35, -R0.reuse, R20, R35 ;  /* 0x0000001400237223 */ /* 0x040fe20000010123 */
[----:B------:R-:W-:Y:S01]  /*17300*/  FFMA.FTZ R41, -R0, R18, R103 ;  /* 0x0000001200297223 */ /* 0x000fe20000010167 */
[----:B------:R-:W-:Y:S01]  /*17310*/  FSEL R11, R14, -INF , !P0 ;  /* 0xff8000000e0b7808 */ /* 0x000fe20004000000 */
[----:B------:R-:W-:Y:S01]  /*17320*/  FFMA.FTZ R39, -R0, R16, R39 ;  /* 0x0000001000277223 */ /* 0x000fe20000010127 */
[----:B------:R-:W-:Y:S01]  /*17330*/  IMAD.IADD R20, R4, 0x1, -R27 ;  /* 0x0000000104147824 */ /* 0x000fe200078e0a1b */
[----:B------:R-:W-:Y:S01]  /*17340*/  FSEL R29, R29, -INF , !P3 ;  /* 0xff8000001d1d7808 */ /* 0x000fe20005800000 */
[C---:B------:R-:W-:Y:S01]  /*17350*/  IMAD.IADD R18, R10.reuse, 0x1, -R175 ;  /* 0x000000010a127824 */ /* 0x040fe200078e0aaf */
[----:B------:R-:W-:Y:S01]  /*17360*/  FSEL R17, R17, -INF , !P3 ;  /* 0xff80000011117808 */ /* 0x000fe20005800000 */
[C---:B------:R-:W-:Y:S01]  /*17370*/  IMAD.IADD R16, R10.reuse, 0x1, -R167 ;  /* 0x000000010a107824 */ /* 0x040fe200078e0aa7 */
[----:B------:R-:W-:Y:S01]  /*17380*/  FSEL R51, R51, -INF , !P6 ;  /* 0xff80000033337808 */ /* 0x000fe20007000000 */
[----:B------:R-:W-:Y:S01]  /*17390*/  IMAD.IADD R14, R10, 0x1, -R165 ;  /* 0x000000010a0e7824 */ /* 0x000fe200078e0aa5 */
[----:B------:R-:W-:-:S02]  /*173a0*/  IABS R20, R20 ;  /* 0x0000001400147213 */ /* 0x000fc40000000000 */
[----:B------:R-:W-:Y:S02]  /*173b0*/  IABS R18, R18 ;  /* 0x0000001200127213 */ /* 0x000fe40000000000 */
[----:B------:R-:W-:Y:S02]  /*173c0*/  IABS R16, R16 ;  /* 0x0000001000107213 */ /* 0x000fe40000000000 */
[----:B------:R-:W-:Y:S02]  /*173d0*/  IABS R14, R14 ;  /* 0x0000000e000e7213 */ /* 0x000fe40000000000 */
[----:B------:R-:W-:Y:S02]  /*173e0*/  ISETP.GE.AND P3, PT, R163, R62, PT ;  /* 0x0000003ea300720c */ /* 0x000fe40003f66270 */
[----:B------:R-:W-:Y:S02]  /*173f0*/  I2FP.F32.S32 R20, R20 ;  /* 0x0000001400147245 */ /* 0x000fe40000201400 */
[----:B------:R-:W-:-:S02]  /*17400*/  I2FP.F32.S32 R18, R18 ;  /* 0x0000001200127245 */ /* 0x000fc40000201400 */
[----:B------:R-:W-:Y:S02]  /*17410*/  I2FP.F32.S32 R16, R16 ;  /* 0x0000001000107245 */ /* 0x000fe40000201400 */
[----:B------:R-:W-:Y:S02]  /*17420*/  I2FP.F32.S32 R14, R14 ;  /* 0x0000000e000e7245 */ /* 0x000fe40000201400 */
[----:B------:R-:W-:Y:S01]  /*17430*/  FSEL R47, R12, -INF , !P3 ;  /* 0xff8000000c2f7808 */ /* 0x000fe20005800000 */
[----:B------:R-:W-:Y:S02]  /*17440*/  IMAD.IADD R12, R10, 0x1, -R125 ;  /* 0x000000010a0c7824 */ /* 0x000fe400078e0a7d */
[C---:B------:R-:W-:Y:S01]  /*17450*/  FFMA.FTZ R7, -R0.reuse, R20, R7 ;  /* 0x0000001400077223 */ /* 0x040fe20000010107 */
[----:B------:R-:W-:Y:S01]  /*17460*/  FSEL R95, R95, -INF , !P5 ;  /* 0xff8000005f5f7808 */ /* 0x000fe20006800000 */
[C---:B------:R-:W-:Y:S01]  /*17470*/  FFMA.FTZ R55, -R0.reuse, R18, R55 ;  /* 0x0000001200377223 */ /* 0x040fe20000010137 */
[----:B------:R-:W-:Y:S01]  /*17480*/  FSEL R23, R23, -INF , !P4 ;  /* 0xff80000017177808 */ /* 0x000fe20006000000 */
[C---:B------:R-:W-:Y:S01]  /*17490*/  FFMA.FTZ R151, -R0.reuse, R16, R151 ;  /* 0x0000001000977223 */ /* 0x040fe20000010197 */
[----:B------:R-:W-:Y:S01]  /*174a0*/  FFMA.FTZ R153, -R0, R14, R153 ;  /* 0x0000000e00997223 */ /* 0x000fe20000010199 */
[----:B------:R-:W-:Y:S01]  /*174b0*/  FMNMX3.FTZ R20, R8, R101, R97, !PT ;  /* 0x0000006508147276 */ /* 0x000fe20007810061 */
[C---:B------:R-:W-:Y:S01]  /*174c0*/  IMAD.IADD R18, R10.reuse, 0x1, -R141 ;  /* 0x000000010a127824 */ /* 0x040fe200078e0a8d */
[----:B------:R-:W-:Y:S01]  /*174d0*/  ISETP.GE.AND P6, PT, R183, R62, PT ;  /* 0x0000003eb700720c */ /* 0x000fe20003fc6270 */
[C---:B------:R-:W-:Y:S01]  /*174e0*/  IMAD.IADD R16, R10.reuse, 0x1, -R135 ;  /* 0x000000010a107824 */ /* 0x040fe200078e0a87 */
[----:B------:R-:W-:Y:S01]  /*174f0*/  IABS R12, R12 ;  /* 0x0000000c000c7213 */ /* 0x000fe20000000000 */
[----:B------:R-:W-:Y:S01]  /*17500*/  IMAD.IADD R14, R10, 0x1, -R129 ;  /* 0x000000010a0e7824 */ /* 0x000fe200078e0a81 */
[----:B------:R-:W-:-:S02]  /*17510*/  FSEL R19, R15, -INF , !P1 ;  /* 0xff8000000f137808 */ /* 0x000fc40004800000 */
[----:B------:R-:W-:Y:S02]  /*17520*/  FMNMX3.FTZ R20, R20, R95, R23, !PT ;  /* 0x0000005f14147276 */ /* 0x000fe40007810017 */
[----:B------:R-:W-:Y:S01]  /*17530*/  FSEL R43, R37, -INF , !P6 ;  /* 0xff800000252b7808 */ /* 0x000fe20007000000 */
[----:B------:R-:W-:Y:S01]  /*17540*/  IMAD.IADD R37, R10, 0x1, -R163 ;  /* 0x000000010a257824 */ /* 0x000fe200078e0aa3 */
[----:B------:R-:W-:Y:S02]  /*17550*/  IABS R18, R18 ;  /* 0x0000001200127213 */ /* 0x000fe40000000000 */
[----:B------:R-:W-:Y:S02]  /*17560*/  IABS R16, R16 ;  /* 0x0000001000107213 */ /* 0x000fe40000000000 */
[----:B------:R-:W-:Y:S02]  /*17570*/  IABS R14, R14 ;  /* 0x0000000e000e7213 */ /* 0x000fe40000000000 */
[----:B------:R-:W-:-:S02]  /*17580*/  I2FP.F32.S32 R12, R12 ;  /* 0x0000000c000c7245 */ /* 0x000fc40000201400 */
[----:B------:R-:W-:Y:S02]  /*17590*/  FSEL R249, R249, -INF , !P6 ;  /* 0xff800000f9f97808 */ /* 0x000fe40007000000 */
[----:B------:R-:W-:Y:S02]  /*175a0*/  FMNMX3.FTZ R20, R20, R29, R19, !PT ;  /* 0x0000001d14147276 */ /* 0x000fe40007810013 */
[----:B------:R-:W-:Y:S02]  /*175b0*/  FSEL R33, R33, -INF , !P5 ;  /* 0xff80000021217808 */ /* 0x000fe40006800000 */
[----:B------:R-:W-:Y:S01]  /*175c0*/  FSEL R9, R9, -INF , !P4 ;  /* 0xff80000009097808 */ /* 0x000fe20006000000 */
[----:B------:R-:W-:Y:S01]  /*175d0*/  FFMA.FTZ R67, -R0, R12, R67 ;  /* 0x0000000c00437223 */ /* 0x000fe20000010143 */
[-C--:B------:R-:W-:Y:S02]  /*175e0*/  ISETP.GE.AND P5, PT, R181, R62.reuse, PT ;  /* 0x0000003eb500720c */ /* 0x080fe40003fa6270 */
[----:B------:R-:W-:-:S02]  /*175f0*/  ISETP.GE.AND P4, PT, R179, R62, PT ;  /* 0x0000003eb300720c */ /* 0x000fc40003f86270 */
[----:B------:R-:W-:Y:S02]  /*17600*/  I2FP.F32.S32 R18, R18 ;  /* 0x0000001200127245 */ /* 0x000fe40000201400 */
[----:B------:R-:W-:Y:S02]  /*17610*/  I2FP.F32.S32 R16, R16 ;  /* 0x0000001000107245 */ /* 0x000fe40000201400 */
[----:B------:R-:W-:Y:S01]  /*17620*/  I2FP.F32.S32 R14, R14 ;  /* 0x0000000e000e7245 */ /* 0x000fe20000201400 */
[----:B------:R-:W-:Y:S01]  /*17630*/  IMAD.IADD R12, R10, 0x1, -R107 ;  /* 0x000000010a0c7824 */ /* 0x000fe200078e0a6b */
[----:B------:R-:W-:Y:S02]  /*17640*/  IABS R37, R37 ;  /* 0x0000002500257213 */ /* 0x000fe40000000000 */
[----:B------:R-:W-:Y:S02]  /*17650*/  FMNMX3.FTZ R24, R20, R11, R249, !PT ;  /* 0x0000000b14187276 */ /* 0x000fe400078100f9 */
[----:B------:R-:W-:-:S02]  /*17660*/  FSEL R15, R137, -INF , !P1 ;  /* 0xff800000890f7808 */ /* 0x000fc40004800000 */
[----:B------:R-:W-:Y:S01]  /*17670*/  FMNMX3.FTZ R20, R6, R79, R51, !PT ;  /* 0x0000004f06147276 */ /* 0x000fe20007810033 */
[C---:B------:R-:W-:Y:S01]  /*17680*/  FFMA.FTZ R109, -R0.reuse, R18, R109 ;  /* 0x00000012006d7223 */ /* 0x040fe2000001016d */
[----:B------:R-:W-:Y:S01]  /*17690*/  ISETP.GE.AND P1, PT, R177, R62, PT ;  /* 0x0000003eb100720c */ /* 0x000fe20003f26270 */
[C---:B------:R-:W-:Y:S01]  /*176a0*/  FFMA.FTZ R21, -R0.reuse, R16, R21 ;  /* 0x0000001000157223 */ /* 0x040fe20000010115 */
[----:B------:R-:W-:Y:S01]  /*176b0*/  FSEL R49, R49, -INF , !P5 ;  /* 0xff80000031317808 */ /* 0x000fe20006800000 */
[----:B------:R-:W-:Y:S01]  /*176c0*/  FFMA.FTZ R25, -R0, R14, R25 ;  /* 0x0000000e00197223 */ /* 0x000fe20000010119 */
[----:B------:R-:W-:Y:S01]  /*176d0*/  FSEL R247, R143, -INF , !P4 ;  /* 0xff8000008ff77808 */ /* 0x000fe20006000000 */
[C---:B------:R-:W-:Y:S01]  /*176e0*/  IMAD.IADD R18, R10.reuse, 0x1, -R121 ;  /* 0x000000010a127824 */ /* 0x040fe200078e0a79 */
[----:B------:R-:W-:Y:S01]  /*176f0*/  I2FP.F32.S32 R37, R37 ;  /* 0x0000002500257245 */ /* 0x000fe20000201400 */
[C---:B------:R-:W-:Y:S01]  /*17700*/  IMAD.IADD R16, R10.reuse, 0x1, -R113 ;  /* 0x000000010a107824 */ /* 0x040fe200078e0a71 */
[----:B------:R-:W-:Y:S01]  /*17710*/  FSEL R13, R13, -INF , !P0 ;  /* 0xff8000000d0d7808 */ /* 0x000fe20004000000 */
[----:B------:R-:W-:Y:S01]  /*17720*/  IMAD.IADD R14, R10, 0x1, -R111 ;  /* 0x000000010a0e7824 */ /* 0x000fe200078e0a6f */
[----:B------:R-:W-:-:S02]  /*17730*/  ISETP.GE.AND P0, PT, R175, R62, PT ;  /* 0x0000003eaf00720c */ /* 0x000fc40003f06270 */
[----:B------:R-:W-:Y:S02]  /*17740*/  FSEL R39, R39, -INF , !P4 ;  /* 0xff80000027277808 */ /* 0x000fe40006000000 */
[----:B------:R-:W-:Y:S02]  /*17750*/  IABS R12, R12 ;  /* 0x0000000c000c7213 */ /* 0x000fe40000000000 */
[----:B------:R-:W-:Y:S02]  /*17760*/  FMNMX3.FTZ R20, R20, R33, R9, !PT ;  /* 0x0000002114147276 */ /* 0x000fe40007810009 */
[-C--:B------:R-:W-:Y:S02]  /*17770*/  ISETP.GE.AND P6, PT, R167, R62.reuse, PT ;  /* 0x0000003ea700720c */ /* 0x080fe40003fc6270 */
[----:B------:R-:W-:Y:S02]  /*17780*/  ISETP.GE.AND P4, PT, R123, R62, PT ;  /* 0x0000003e7b00720c */ /* 0x000fe40003f86270 */
[----:B------:R-:W-:-:S02]  /*17790*/  FSEL R245, R147, -INF , !P1 ;  /* 0xff80000093f57808 */ /* 0x000fc40004800000 */
[----:B------:R-:W-:Y:S01]  /*177a0*/  FMNMX3.FTZ R24, R24, R49, R247, !PT ;  /* 0x0000003118187276 */ /* 0x000fe200078100f7 */
[----:B------:R-:W-:Y:S01]  /*177b0*/  FFMA.FTZ R37, -R0, R37, R145 ;  /* 0x0000002500257223 */ /* 0x000fe20000010191 */
[----:B------:R-:W-:Y:S02]  /*177c0*/  FSEL R41, R41, -INF , !P5 ;  /* 0xff80000029297808 */ /* 0x000fe40006800000 */
[----:B------:R-:W-:Y:S02]  /*177d0*/  FSEL R243, R243, -INF , !P0 ;  /* 0xff800000f3f37808 */ /* 0x000fe40004000000 */
[----:B------:R-:W-:Y:S02]  /*177e0*/  FSEL R177, R55, -INF , !P0 ;  /* 0xff80000037b17808 */ /* 0x000fe40004000000 */
[----:B------:R-:W-:Y:S02]  /*177f0*/  IABS R18, R18 ;  /* 0x0000001200127213 */ /* 0x000fe40000000000 */
[----:B------:R-:W-:-:S02]  /*17800*/  IABS R16, R16 ;  /* 0x0000001000107213 */ /* 0x000fc40000000000 */
[----:B------:R-:W-:Y:S02]  /*17810*/  IABS R14, R14 ;  /* 0x0000000e000e7213 */ /* 0x000fe40000000000 */
[----:B------:R-:W-:Y:S02]  /*17820*/  I2FP.F32.S32 R12, R12 ;  /* 0x0000000c000c7245 */ /* 0x000fe40000201400 */
[----:B------:R-:W-:Y:S02]  /*17830*/  FMNMX3.FTZ R20, R20, R17, R15, !PT ;  /* 0x0000001114147276 */ /* 0x000fe4000781000f */
[-C--:B------:R-:W-:Y:S02]  /*17840*/  ISETP.GE.AND P5, PT, R165, R62.reuse, PT ;  /* 0x0000003ea500720c */ /* 0x080fe40003fa6270 */
[----:B------:R-:W-:Y:S02]  /*17850*/  ISETP.GE.AND P0, PT, R129, R62, PT ;  /* 0x0000003e8100720c */ /* 0x000fe40003f06270 */
[----:B------:R-:W-:-:S02]  /*17860*/  FSEL R175, R149, -INF , !P6 ;  /* 0xff80000095af7808 */ /* 0x000fc40007000000 */
[----:B------:R-:W-:Y:S01]  /*17870*/  FSEL R207, R35, -INF , !P4 ;  /* 0xff80000023cf7808 */ /* 0x000fe20006000000 */
[----:B------:R-:W-:Y:S01]  /*17880*/  VIADD R35, R99, 0x68 ;  /* 0x0000006863237836 */ /* 0x000fe20000000000 */
[----:B------:R-:W-:Y:S01]  /*17890*/  FMNMX3.FTZ R24, R24, R47, R245, !PT ;  /* 0x0000002f18187276 */ /* 0x000fe200078100f5 */
[----:B------:R-:W-:Y:S01]  /*178a0*/  FFMA.FTZ R71, -R0, R12, R71 ;  /* 0x0000000c00477223 */ /* 0x000fe20000010147 */
[----:B------:R-:W-:Y:S02]  /*178b0*/  FSEL R37, R37, -INF , !P3 ;  /* 0xff80000025257808 */ /* 0x000fe40005800000 */
[----:B------:R-:W-:Y:S02]  /*178c0*/  FSEL R241, R53, -INF , !P1 ;  /* 0xff80000035f17808 */ /* 0x000fe40004800000 */
[----:B------:R-:W-:Y:S02]  /*178d0*/  I2FP.F32.S32 R18, R18 ;  /* 0x0000001200127245 */ /* 0x000fe40000201400 */
[----:B------:R-:W-:-:S02]  /*178e0*/  I2FP.F32.S32 R16, R16 ;  /* 0x0000001000107245 */ /* 0x000fc40000201400 */
[----:B------:R-:W-:Y:S02]  /*178f0*/  I2FP.F32.S32 R14, R14 ;  /* 0x0000000e000e7245 */ /* 0x000fe40000201400 */
[----:B------:R-:W-:Y:S01]  /*17900*/  FMNMX3.FTZ R20, R20, R13, R43, !PT ;  /* 0x0000000d14147276 */ /* 0x000fe2000781002b */
[----:B------:R-:W-:Y:S01]  /*17910*/  IMAD.IADD R12, R4, 0x1, -R35 ;  /* 0x00000001040c7824 */ /* 0x000fe200078e0a23 */
[-C--:B------:R-:W-:Y:S02]  /*17920*/  ISETP.GE.AND P3, PT, R141, R62.reuse, PT ;  /* 0x0000003e8d00720c */ /* 0x080fe40003f66270 */
[----:B------:R-:W-:Y:S02]  /*17930*/  ISETP.GE.AND P1, PT, R135, R62, PT ;  /* 0x0000003e8700720c */ /* 0x000fe40003f26270 */
[----:B------:R-:W-:Y:S02]  /*17940*/  FSEL R173, R173, -INF , !P5 ;  /* 0xff800000adad7808 */ /* 0x000fe40006800000 */
[----:B------:R-:W-:-:S02]  /*17950*/  FSEL R217, R155, -INF , !P4 ;  /* 0xff8000009bd97808 */ /* 0x000fc40006000000 */
[----:B------:R-:W-:Y:S01]  /*17960*/  FSEL R195, R25, -INF , !P0 ;  /* 0xff80000019c37808 */ /* 0x000fe20004000000 */
[----:B------:R-:W-:Y:S01]  /*17970*/  VIADD R25, R99, 0x70 ;  /* 0x0000007063197836 */ /* 0x000fe20000000000 */
[----:B------:R-:W-:Y:S01]  /*17980*/  FMNMX3.FTZ R24, R24, R243, R175, !PT ;  /* 0x000000f318187276 */ /* 0x000fe200078100af */
[C---:B------:R-:W-:Y:S01]  /*17990*/  FFMA.FTZ R93, -R0.reuse, R18, R93 ;  /* 0x00000012005d7223 */ /* 0x040fe2000001015d */
[----:B------:R-:W-:Y:S01]  /*179a0*/  FSEL R225, R151, -INF , !P6 ;  /* 0xff80000097e17808 */ /* 0x000fe20007000000 */
[----:B------:R-:W-:Y:S01]  /*179b0*/  FFMA.FTZ R181, -R0, R16, R5 ;  /* 0x0000001000b57223 */ /* 0x000fe20000010105 */
[----:B------:R-:W-:Y:S01]  /*179c0*/  FMNMX3.FTZ R20, R20, R41, R39, !PT ;  /* 0x0000002914147276 */ /* 0x000fe20007810027 */
[----:B------:R-:W-:Y:S01]  /*179d0*/  FFMA.FTZ R69, -R0, R14, R69 ;  /* 0x0000000e00457223 */ /* 0x000fe20000010145 */
[----:B------:R-:W-:Y:S01]  /*179e0*/  ISETP.GE.AND P6, PT, R125, R62, PT ;  /* 0x0000003e7d00720c */ /* 0x000fe20003fc6270 */
[----:B------:R-:W-:Y:S01]  /*179f0*/  VIADD R5, R99, 0x78 ;  /* 0x0000007863057836 */ /* 0x000fe20000000000 */
[----:B------:R-:W-:Y:S01]  /*17a00*/  FSEL R191, R157, -INF , !P3 ;  /* 0xff8000009dbf7808 */ /* 0x000fe20005800000 */
[----:B------:R-:W-:Y:S01]  /*17a10*/  IMAD.IADD R18, R4, 0x1, -R25 ;  /* 0x0000000104127824 */ /* 0x000fe200078e0a19 */
[----:B------:R-:W-:-:S02]  /*17a20*/  FSEL R215, R215, -INF , !P1 ;  /* 0xff800000d7d77808 */ /* 0x000fc40004800000 */
[----:B------:R-:W-:Y:S01]  /*17a30*/  FSEL R199, R21, -INF , !P1 ;  /* 0xff80000015c77808 */ /* 0x000fe20004800000 */
[----:B------:R-:W-:Y:S01]  /*17a40*/  VIADD R21, R99, 0x71 ;  /* 0x0000007163157836 */ /* 0x000fe20000000000 */
[----:B------:R-:W-:Y:S02]  /*17a50*/  FMNMX3.FTZ R24, R24, R173, R217, !PT ;  /* 0x000000ad18187276 */ /* 0x000fe400078100d9 */
[----:B------:R-:W-:Y:S02]  /*17a60*/  ISETP.GE.AND P1, PT, R111, R62, PT ;  /* 0x0000003e6f00720c */ /* 0x000fe40003f26270 */
[----:B------:R-:W-:Y:S01]  /*17a70*/  IABS R12, R12 ;  /* 0x0000000c000c7213 */ /* 0x000fe20000000000 */
[----:B------:R-:W-:Y:S01]  /*17a80*/  VIADD R99, R99, 0x79 ;  /* 0x0000007963637836 */ /* 0x000fe20000000000 */
[----:B------:R-:W-:Y:S02]  /*17a90*/  FSEL R179, R153, -INF , !P5 ;  /* 0xff80000099b37808 */ /* 0x000fe40006800000 */
[----:B------:R-:W-:Y:S01]  /*17aa0*/  FMNMX3.FTZ R20, R20, R37, R241, !PT ;  /* 0x0000002514147276 */ /* 0x000fe200078100f1 */
[C---:B------:R-:W-:Y:S01]  /*17ab0*/  IMAD.IADD R16, R4.reuse, 0x1, -R21 ;  /* 0x0000000104107824 */ /* 0x040fe200078e0a15 */
[-C--:B------:R-:W-:Y:S01]  /*17ac0*/  ISETP.GE.AND P5, PT, R105, R62.reuse, PT ;  /* 0x0000003e6900720c */ /* 0x080fe20003fa6270 */
[----:B------:R-:W-:Y:S01]  /*17ad0*/  IMAD.IADD R14, R4, 0x1, -R5 ;  /* 0x00000001040e7824 */ /* 0x000fe200078e0a05 */
[----:B------:R-:W-:-:S02]  /*17ae0*/  ISETP.GE.AND P4, PT, R121, R62, PT ;  /* 0x0000003e7900720c */ /* 0x000fc40003f86270 */
[----:B------:R-:W-:Y:S02]  /*17af0*/  FSEL R193, R159, -INF , !P0 ;  /* 0xff8000009fc17808 */ /* 0x000fe40004000000 */
[----:B------:R-:W-:Y:S02]  /*17b00*/  FSEL R203, R161, -INF , !P6 ;  /* 0xff800000a1cb7808 */ /* 0x000fe40007000000 */
[----:B------:R-:W-:Y:S02]  /*17b10*/  FMNMX3.FTZ R24, R24, R191, R215, !PT ;  /* 0x000000bf18187276 */ /* 0x000fe400078100d7 */
[----:B------:R-:W-:Y:S02]  /*17b20*/  FSEL R205, R109, -INF , !P3 ;  /* 0xff8000006dcd7808 */ /* 0x000fe40005800000 */
[----:B------:R-:W-:Y:S02]  /*17b30*/  FSEL R171, R171, -INF , !P1 ;  /* 0xff800000abab7808 */ /* 0x000fe40004800000 */
[----:B------:R-:W-:-:S02]  /*17b40*/  FSEL R163, R69, -INF , !P1 ;  /* 0xff80000045a37808 */ /* 0x000fc40004800000 */
[-C--:B------:R-:W-:Y:S02]  /*17b50*/  ISETP.GE.AND P3, PT, R113, R62.reuse, PT ;  /* 0x0000003e7100720c */ /* 0x080fe40003f66270 */
[----:B------:R-:W-:Y:S02]  /*17b60*/  FSEL R187, R67, -INF , !P6 ;  /* 0xff80000043bb7808 */ /* 0x000fe40007000000 */
[----:B------:R-:W-:Y:S01]  /*17b70*/  ISETP.GE.AND P1, PT, R5, R62, PT ;  /* 0x0000003e0500720c */ /* 0x000fe20003f26270 */
[----:B------:R-:W-:Y:S01]  /*17b80*/  IMAD.IADD R5, R10, 0x1, -R5 ;  /* 0x000000010a057824 */ /* 0x000fe200078e0a05 */
[----:B------:R-:W-:Y:S02]  /*17b90*/  I2FP.F32.S32 R12, R12 ;  /* 0x0000000c000c7245 */ /* 0x000fe40000201400 */
[----:B------:R-:W-:Y:S01]  /*17ba0*/  IABS R18, R18 ;  /* 0x0000001200127213 */ /* 0x000fe20000000000 */
[----:B------:R-:W-:Y:S01]  /*17bb0*/  IMAD.IADD R4, R4, 0x1, -R99 ;  /* 0x0000000104047824 */ /* 0x000fe200078e0a63 */
[----:B------:R-:W-:Y:S01]  /*17bc0*/  ISETP.GE.AND P6, PT, R35, R62, PT ;  /* 0x0000003e2300720c */ /* 0x000fe20003fc6270 */
[----:B------:R-:W-:Y:S01]  /*17bd0*/  IMAD.IADD R35, R10, 0x1, -R35 ;  /* 0x000000010a237824 */ /* 0x000fe200078e0a23 */
[----:B------:R-:W-:-:S02]  /*17be0*/  FMNMX3.FTZ R20, R20, R177, R225, !PT ;  /* 0x000000b114147276 */ /* 0x000fc400078100e1 */
[----:B------:R-:W-:Y:S02]  /*17bf0*/  FSEL R201, R201, -INF , !P5 ;  /* 0xff800000c9c97808 */ /* 0x000fe40006800000 */
[----:B------:R-:W-:Y:S02]  /*17c00*/  FSEL R197, R197, -INF , !P4 ;  /* 0xff800000c5c57808 */ /* 0x000fe40006000000 */
[----:B------:R-:W-:Y:S01]  /*17c10*/  FMNMX3.FTZ R24, R24, R193, R203, !PT ;  /* 0x000000c118187276 */ /* 0x000fe200078100cb */
[----:B------:R-:W-:Y:S01]  /*17c20*/  FFMA.FTZ R12, -R0, R12, R31 ;  /* 0x0000000c000c7223 */ /* 0x000fe2000001011f */
[----:B------:R-:W-:Y:S02]  /*17c30*/  FSEL R185, R185, -INF , !P5 ;  /* 0xff800000b9b97808 */ /* 0x000fe40006800000 */
[----:B------:R-:W-:Y:S02]  /*17c40*/  FSEL R183, R93, -INF , !P4 ;  /* 0xff8000005db77808 */ /* 0x000fe40006000000 */
[----:B------:R-:W-:-:S02]  /*17c50*/  FSEL R189, R189, -INF , !P3 ;  /* 0xff800000bdbd7808 */ /* 0x000fc40005800000 */
[----:B------:R-:W-:Y:S02]  /*17c60*/  FSEL R181, R181, -INF , !P3 ;  /* 0xff800000b5b57808 */ /* 0x000fe40005800000 */
[----:B------:R-:W-:Y:S02]  /*17c70*/  IABS R16, R16 ;  /* 0x0000001000107213 */ /* 0x000fe40000000000 */
[----:B------:R-:W-:Y:S02]  /*17c80*/  IABS R14, R14 ;  /* 0x0000000e000e7213 */ /* 0x000fe40000000000 */
[----:B------:R-:W-:Y:S02]  /*17c90*/  I2FP.F32.S32 R18, R18 ;  /* 0x0000001200127245 */ /* 0x000fe40000201400 */
[-C--:B------:R-:W-:Y:S01]  /*17ca0*/  ISETP.GE.AND P5, PT, R27, R62.reuse, PT ;  /* 0x0000003e1b00720c */ /* 0x080fe20003fa6270 */
[C---:B------:R-:W-:Y:S01]  /*17cb0*/  IMAD.IADD R27, R10.reuse, 0x1, -R27 ;  /* 0x000000010a1b7824 */ /* 0x040fe200078e0a1b */
[-C--:B------:R-:W-:Y:S01]  /*17cc0*/  ISETP.GE.AND P4, PT, R25, R62.reuse, PT ;  /* 0x0000003e1900720c */ /* 0x080fe20003f86270 */
[C---:B------:R-:W-:Y:S01]  /*17cd0*/  IMAD.IADD R25, R10.reuse, 0x1, -R25 ;  /* 0x000000010a197824 */ /* 0x040fe200078e0a19 */
[-C--:B------:R-:W-:Y:S01]  /*17ce0*/  ISETP.GE.AND P3, PT, R21, R62.reuse, PT ;  /* 0x0000003e1500720c */ /* 0x080fe20003f66270 */
[----:B------:R-:W-:Y:S01]  /*17cf0*/  IMAD.IADD R21, R10, 0x1, -R21 ;  /* 0x000000010a157824 */ /* 0x000fe200078e0a15 */
[----:B------:R-:W-:Y:S01]  /*17d00*/  FMNMX3.FTZ R20, R20, R179, R207, !PT ;  /* 0x000000b314147276 */ /* 0x000fe200078100cf */
[----:B------:R-:W-:Y:S01]  /*17d10*/  IMAD.IADD R10, R10, 0x1, -R99 ;  /* 0x000000010a0a7824 */ /* 0x000fe200078e0a63 */
[----:B------:R-:W-:-:S02]  /*17d20*/  ISETP.GE.AND P0, PT, R107, R62, PT ;  /* 0x0000003e6b00720c */ /* 0x000fc40003f06270 */
[----:B------:R-:W-:Y:S02]  /*17d30*/  IABS R5, R5 ;  /* 0x0000000500057213 */ /* 0x000fe40000000000 */
[----:B------:R-:W-:Y:S02]  /*17d40*/  FMNMX3.FTZ R24, R24, R201, R197, !PT ;  /* 0x000000c918187276 */ /* 0x000fe400078100c5 */
[----:B------:R-:W-:Y:S02]  /*17d50*/  IABS R4, R4 ;  /* 0x0000000400047213 */ /* 0x000fe40000000000 */
[----:B------:R-:W-:Y:S01]  /*17d60*/  IABS R35, R35 ;  /* 0x0000002300237213 */ /* 0x000fe20000000000 */
[----:B------:R-:W-:Y:S01]  /*17d70*/  FFMA.FTZ R18, -R0, R18, R85 ;  /* 0x0000001200127223 */ /* 0x000fe20000010155 */
[----:B------:R-:W-:Y:S02]  /*17d80*/  I2FP.F32.S32 R16, R16 ;  /* 0x0000001000107245 */ /* 0x000fe40000201400 */
[----:B------:R-:W-:-:S02]  /*17d90*/  I2FP.F32.S32 R14, R14 ;  /* 0x0000000e000e7245 */ /* 0x000fc40000201400 */
[----:B------:R-:W-:Y:S02]  /*17da0*/  FMNMX3.FTZ R20, R20, R205, R199, !PT ;  /* 0x000000cd14147276 */ /* 0x000fe400078100c7 */
[----:B------:R-:W-:Y:S02]  /*17db0*/  FSEL R169, R169, -INF , !P0 ;  /* 0xff800000a9a97808 */ /* 0x000fe40004000000 */
[----:B------:R-:W-:Y:S02]  /*17dc0*/  I2FP.F32.S32 R5, R5 ;  /* 0x0000000500057245 */ /* 0x000fe40000201400 */
[----:B------:R-:W-:Y:S02]  /*17dd0*/  FSEL R167, R12, -INF , !P6 ;  /* 0xff8000000ca77808 */ /* 0x000fe40007000000 */
[----:B------:R-:W-:Y:S02]  /*17de0*/  FMNMX3.FTZ R24, R24, R189, R171, !PT ;  /* 0x000000bd18187276 */ /* 0x000fe400078100ab */
[----:B------:R-:W-:-:S02]  /*17df0*/  I2FP.F32.S32 R4, R4 ;  /* 0x0000000400047245 */ /* 0x000fc40000201400 */
[----:B------:R-:W-:Y:S02]  /*17e00*/  IABS R27, R27 ;  /* 0x0000001b001b7213 */ /* 0x000fe40000000000 */
[----:B------:R-:W-:Y:S02]  /*17e10*/  IABS R25, R25 ;  /* 0x0000001900197213 */ /* 0x000fe40000000000 */
[----:B------:R-:W-:Y:S01]  /*17e20*/  I2FP.F32.S32 R35, R35 ;  /* 0x0000002300237245 */ /* 0x000fe20000201400 */
[C---:B------:R-:W-:Y:S01]  /*17e30*/  FFMA.FTZ R16, -R0.reuse, R16, R59 ;  /* 0x0000001000107223 */ /* 0x040fe2000001013b */
[----:B------:R-:W-:Y:S01]  /*17e40*/  IABS R10, R10 ;  /* 0x0000000a000a7213 */ /* 0x000fe20000000000 */
[----:B------:R-:W-:Y:S01]  /*17e50*/  FFMA.FTZ R14, -R0, R14, R87 ;  /* 0x0000000e000e7223 */ /* 0x000fe20000010157 */
[----:B------:R-:W-:Y:S01]  /*17e60*/  FMNMX3.FTZ R20, R20, R195, R187, !PT ;  /* 0x000000c314147276 */ /* 0x000fe200078100bb */
[----:B------:R-:W-:Y:S01]  /*17e70*/  FFMA.FTZ R91, -R0, R5, R91 ;  /* 0x00000005005b7223 */ /* 0x000fe2000001015b */
[----:B------:R-:W-:-:S02]  /*17e80*/  FSEL R165, R7, -INF , !P5 ;  /* 0xff80000007a57808 */ /* 0x000fc40006800000 */
[----:B------:R-:W-:Y:S02]  /*17e90*/  FSEL R155, R18, -INF , !P4 ;  /* 0xff800000129b7808 */ /* 0x000fe40006000000 */
[----:B------:R-:W-:Y:S01]  /*17ea0*/  FMNMX3.FTZ R24, R24, R169, R167, !PT ;  /* 0x000000a918187276 */ /* 0x000fe200078100a7 */
[C---:B------:R-:W-:Y:S01]  /*17eb0*/  FFMA.FTZ R4, -R0.reuse, R4, R89 ;  /* 0x0000000400047223 */ /* 0x040fe20000010159 */
[----:B------:R-:W-:Y:S01]  /*17ec0*/  I2FP.F32.S32 R22, R27 ;  /* 0x0000001b00167245 */ /* 0x000fe20000201400 */
[----:B------:R-:W-:Y:S01]  /*17ed0*/  FFMA.FTZ R73, -R0, R35, R73 ;  /* 0x0000002300497223 */ /* 0x000fe20000010149 */
[----:B------:R-:W-:Y:S02]  /*17ee0*/  I2FP.F32.S32 R26, R25 ;  /* 0x00000019001a7245 */ /* 0x000fe40000201400 */
[----:B------:R-:W-:Y:S02]  /*17ef0*/  IABS R21, R21 ;  /* 0x0000001500157213 */ /* 0x000fe40000000000 */
[----:B------:R-:W-:-:S02]  /*17f00*/  FSEL R161, R71, -INF , !P0 ;  /* 0xff80000047a17808 */ /* 0x000fc40004000000 */
[----:B------:R-:W-:Y:S02]  /*17f10*/  I2FP.F32.S32 R5, R10 ;  /* 0x0000000a00057245 */ /* 0x000fe40000201400 */
[----:B------:R-:W-:Y:S02]  /*17f20*/  ISETP.GE.AND P0, PT, R99, R62, PT ;  /* 0x0000003e6300720c */ /* 0x000fe40003f06270 */
        /* <DEDUP_REMOVED lines=10> */
[----:B------:R-:W-:Y:S01]  /*17fd0*/  FMNMX3.FTZ R4, R24, R153, R151, !PT ;  /* 0x0000009918047276 */ /* 0x000fe20007810097 */
[----:B------:R-:W-:Y:S01]  /*17fe0*/  FFMA.FTZ R83, -R0, R21, R83 ;  /* 0x0000001500537223 */ /* 0x000fe20000010153 */
[----:B------:R-:W-:Y:S02]  /*17ff0*/  FSEL R157, R75, -INF , !P5 ;  /* 0xff8000004b9d7808 */ /* 0x000fe40006800000 */
[----:B------:R-:W-:Y:S02]  /*18000*/  FSEL R147, R81, -INF , !P4 ;  /* 0xff80000051937808 */ /* 0x000fe40006000000 */
[----:B------:R-:W-:-:S02]  /*18010*/  FMNMX3.FTZ R10, R10, R161, R159, !PT ;  /* 0x000000a10a0a7276 */ /* 0x000fc4000781009f */
[----:B------:R-:W-:Y:S01]  /*18020*/  FMNMX.FTZ R4, R149, R4, !PT ;  /* 0x0000000495047209 */ /* 0x000fe20007810000 */
[----:B------:R-:W-:Y:S01]  /*18030*/  FFMA.FTZ R5, -R0, R5, R77 ;  /* 0x0000000500057223 */ /* 0x000fe2000001014d */
[----:B------:R-:W-:Y:S02]  /*18040*/  FSEL R145, R83, -INF , !P3 ;  /* 0xff80000053917808 */ /* 0x000fe40005800000 */
        /* <DEDUP_REMOVED lines=11> */
[----:B------:R-:W-:Y:S01]  /*18100*/  IMAD.IADD R57, R57, 0x1, R60 ;  /* 0x0000000139397824 */ /* 0x000fe200078e023c */
[----:B-1----:R-:W-:-:S04]  /*18110*/  FMNMX.FTZ R135, R10, R135, !PT ;  /* 0x000000870a877209 */ /* 0x002fc80007810000 */
[----:B------:R-:W-:Y:S01]  /*18120*/  FSETP.NEU.FTZ.AND P0, PT, R135, -INF , PT ;  /* 0xff8000008700780b */ /* 0x000fe20003f1d000 */
[----:B--2---:R-:W-:Y:S01]  /*18130*/  FMUL.FTZ R142, R139, R135 ;  /* 0x000000878b8e7220 */ /* 0x004fe20000410000 */
[----:B------:R-:W-:-:S04]  /*18140*/  LEA R140, R57, UR6, 0x1 ;  /* 0x00000006398c7c11 */ /* 0x000fc8000f8e08ff */
[----:B------:R-:W-:Y:S02]  /*18150*/  FSEL R142, R142, RZ, P0 ;  /* 0x000000ff8e8e7208 */ /* 0x000fe40000000000 */
[----:B---3--:R-:W-:Y:S01]  /*18160*/  FMNMX.FTZ R134, R5, R134, !PT ;  /* 0x0000008605867209 */ /* 0x008fe20007810000 */
[----:B------:R-:W-:Y:S01]  /*18170*/  IMAD.IADD R64, R66, 0x1, R140 ;  /* 0x0000000142407824 */ /* 0x000fe200078e028c */
[----:B------:R-:W-:Y:S01]  /*18180*/  LDSM.16.MT88.4 R124, [R140+0xc000] ;  /* 0x00c000008c7c783b */ /* 0x000fe20000004200 */
[----:B------:R-:W-:Y:S01]  /*18190*/  FFMA.FTZ R60, R95, R139, -R142 ;  /* 0x0000008b5f3c7223 */ /* 0x000fe2000001088e */
[----:B------:R-:W-:Y:S01]  /*181a0*/  FSETP.NEU.FTZ.AND P0, PT, R134, -INF , PT ;  /* 0xff8000008600780b */ /* 0x000fe20003f1d000 */
[----:B------:R-:W-:Y:S01]  /*181b0*/  FMUL.FTZ R138, R139, R134 ;  /* 0x000000868b8a7220 */ /* 0x000fe20000410000 */
[----:B------:R-:W1:Y:S01]  /*181c0*/  LDSM.16.MT88.4 R92, [R140+0x10000] ;  /* 0x010000008c5c783b */ /* 0x000e620000004200 */
[----:B------:R-:W-:-:S03]  /*181d0*/  IMAD.IADD R45, R65, 0x1, R140 ;  /* 0x00000001412d7824 */ /* 0x000fc600078e028c */
[----:B------:R-:W-:Y:S01]  /*181e0*/  FSEL R138, R138, RZ, P0 ;  /* 0x000000ff8a8a7208 */ /* 0x000fe20000000000 */
[----:B------:R-:W-:Y:S02]  /*181f0*/  IMAD.IADD R40, R66, 0x1, R45 ;  /* 0x0000000142287824 */ /* 0x000fe400078e022d */
[-C--:B------:R-:W-:Y:S01]  /*18200*/  FFMA.FTZ R136, R101, R139.reuse, -R142 ;  /* 0x0000008b65887223 */ /* 0x080fe2000001088e */
[----:B------:R-:W2:Y:S01]  /*18210*/  LDSM.16.MT88.4 R116, [R64+0xc000] ;  /* 0x00c000004074783b */ /* 0x000ea20000004200 */
[-CC-:B------:R-:W-:Y:S01]  /*18220*/  FFMA.FTZ R66, R79, R139.reuse, -R138.reuse ;  /* 0x0000008b4f427223 */ /* 0x180fe2000001088a */
[-C--:B------:R-:W-:Y:S02]  /*18230*/  FFMA.FTZ R67, R6, R139.reuse, -R138 ;  /* 0x0000008b06437223 */ /* 0x080fe4000001088a */
[----:B------:R-:W3:Y:S01]  /*18240*/  LDSM.16.MT88.4 R108, [R45+0xc000] ;  /* 0x00c000002d6c783b */ /* 0x000ee20000004200 */
[-CC-:B------:R-:W-:Y:S01]  /*18250*/  FFMA.FTZ R137, R8, R139.reuse, -R142.reuse ;  /* 0x0000008b08897223 */ /* 0x180fe2000001088e */
[----:B------:R-:W-:-:S02]  /*18260*/  FFMA.FTZ R65, R97, R139, -R142 ;  /* 0x0000008b61417223 */ /* 0x000fc4000001088e */
[----:B------:R-:W4:Y:S01]  /*18270*/  LDSM.16.MT88.4 R100, [R40+0xc000] ;  /* 0x00c000002864783b */ /* 0x000f220000004200 */
        /* <DEDUP_REMOVED lines=63> */
[----:B-1----:R-:W-:Y:S01]  /*18670*/  HMMA.16816.F32 R80, R4, R12, R80 ;  /* 0x0000000c0450723c */ /* 0x002fe20000001850 */
[-C--:B------:R-:W-:Y:S01]  /*18680*/  FFMA.FTZ R12, R47, R139.reuse, -R142 ;  /* 0x0000008b2f0c7223 */ /* 0x080fe2000001088e */
[----:B------:R-:W-:-:S03]  /*18690*/  FFMA.FTZ R47, R43, R139, -R138 ;  /* 0x0000008b2b2f7223 */ /* 0x000fc6000001088a */
[----:B------:R1:W-:Y:S03]  /*186a0*/  MUFU.EX2 R43, R12 ;  /* 0x0000000c002b7308 */ /* 0x0003e60000000800 */
[C---:B------:R-:W-:Y:S08]  /*186b0*/  HMMA.16816.F32 R128, R4.reuse, R32, R128 ;  /* 0x000000200480723c */ /* 0x040ff00000001880 */
[C---:B------:R-:W-:Y:S01]  /*186c0*/  HMMA.16816.F32 R124, R4.reuse, R34, R124 ;  /* 0x00000022047c723c */ /* 0x040fe2000000187c */
[----:B------:R-:W3:Y:S07]  /*186d0*/  LDSM.16.MT88.4 R32, [R140+0xd000] ;  /* 0x00d000008c20783b */ /* 0x000eee0000004200 */
[C---:B------:R-:W-:Y:S01]  /*186e0*/  HMMA.16816.F32 R76, R4.reuse, R14, R76 ;  /* 0x0000000e044c723c */ /* 0x040fe2000000184c */
[----:B-1----:R-:W1:Y:S01]  /*186f0*/  LDSM.16.MT88.4 R12, [R64+0x11000] ;  /* 0x01100000400c783b */ /* 0x002e620000004200 */
[-C--:B------:R-:W-:Y:S01]  /*18700*/  FFMA.FTZ R46, R41, R139.reuse, -R138 ;  /* 0x0000008b292e7223 */ /* 0x080fe2000001088a */
[-CC-:B------:R-:W-:Y:S01]  /*18710*/  FFMA.FTZ R48, R49, R139.reuse, -R142.reuse ;  /* 0x0000008b31307223 */ /* 0x180fe2000001088e */
[-C--:B------:R-:W-:Y:S01]  /*18720*/  FFMA.FTZ R44, R247, R139.reuse, -R142 ;  /* 0x0000008bf72c7223 */ /* 0x080fe2000001088e */
[-CC-:B------:R-:W-:Y:S01]  /*18730*/  FFMA.FTZ R42, R39, R139.reuse, -R138.reuse ;  /* 0x0000008b272a7223 */ /* 0x180fe2000001088a */
[-C--:B------:R-:W-:Y:S01]  /*18740*/  FFMA.FTZ R41, R37, R139.reuse, -R138 ;  /* 0x0000008b25297223 */ /* 0x080fe2000001088a */
[----:B------:R-:W-:Y:S01]  /*18750*/  FFMA.FTZ R249, R249, R139, -R142 ;  /* 0x0000008bf9f97223 */ /* 0x000fe2000001088e */
[C---:B--2---:R-:W-:Y:S01]  /*18760*/  HMMA.16816.F32 R72, R4.reuse, R8, R72 ;  /* 0x000000080448723c */ /* 0x044fe20000001848 */
[----:B------:R-:W-:Y:S01]  /*18770*/  MUFU.EX2 R48, R48 ;  /* 0x0000003000307308 */ /* 0x000fe20000000800 */
[----:B------:R-:W-:Y:S06]  /*18780*/  LDSM.16.MT88.4 R36, [R40+0x11000] ;  /* 0x011000002824783b */ /* 0x000fec0000004200 */
[C---:B------:R-:W-:Y:S01]  /*18790*/  HMMA.16816.F32 R68, R4.reuse, R10, R68 ;  /* 0x0000000a0444723c */ /* 0x040fe20000001844 */
[----:B------:R-:W2:Y:S01]  /*187a0*/  LDSM.16.MT88.4 R8, [R45+0x11000] ;  /* 0x011000002d08783b */ /* 0x000ea20000004200 */
[----:B------:R-:W4:Y:S04]  /*187b0*/  MUFU.EX2 R49, R249 ;  /* 0x000000f900317308 */ /* 0x000f280000000800 */
[----:B------:R-:W5:Y:S04]  /*187c0*/  MUFU.EX2 R44, R44 ;  /* 0x0000002c002c7308 */ /* 0x000f680000000800 */
[----:B------:R-:W-:Y:S01]  /*187d0*/  MUFU.EX2 R47, R47 ;  /* 0x0000002f002f7308 */ /* 0x000fe20000000800 */
[C---:B------:R-:W-:Y:S03]  /*187e0*/  HMMA.16816.F32 R88, R4.reuse, R16, R88 ;  /* 0x000000100458723c */ /* 0x040fe60000001858 */
        /* <DEDUP_REMOVED lines=89> */
[C---:B------:R-:W-:Y:S01]  /*18d80*/  HMMA.16816.F32 R104, R4.reuse, R20, R104 ;  /* 0x000000140468723c */ /* 0x040fe20000001868 */
[----:B-1----:R-:W1:Y:S07]  /*18d90*/  LDSM.16.MT88.4 R36, [R45+0x12000] ;  /* 0x012000002d24783b */ /* 0x002e6e0000004200 */
        /* <DEDUP_REMOVED lines=35> */
[----:B------:R-:W-:Y:S01]  /*18fd0*/  MUFU.EX2 R164, R164 ;  /* 0x000000a400a47308 */ /* 0x000fe20000000800 */
[C---:B------:R-:W-:Y:S03]  /*18fe0*/  HMMA.16816.F32 R112, R4.reuse, R20, R112 ;  /* 0x000000140470723c */ /* 0x040fe60000001870 */
[----:B------:R-:W5:Y:S04]  /*18ff0*/  MUFU.EX2 R37, R185 ;  /* 0x000000b900257308 */ /* 0x000f680000000800 */
[----:B------:R-:W-:Y:S01]  /*19000*/  MUFU.EX2 R36, R36 ;  /* 0x0000002400247308 */ /* 0x000fe20000000800 */
[C---:B------:R-:W-:Y:S01]  /*19010*/  HMMA.16816.F32 R108, R4.reuse, R22, R108 ;  /* 0x00000016046c723c */ /* 0x040fe2000000186c */
[----:B------:R-:W3:Y:S02]  /*19020*/  LDSM.16.MT88.4 R20, [R40+0xe800] ;  /* 0x00e800002814783b */ /* 0x000ee40000004200 */
[----:B------:R-:W5:Y:S05]  /*19030*/  MUFU.EX2 R39, R181 ;  /* 0x000000b500277308 */ /* 0x000f6a0000000800 */
        /* <DEDUP_REMOVED lines=9> */
[C---:B--2---:R-:W-:Y:S08]  /*190d0*/  HMMA.16816.F32 R72, R4.reuse, R12, R72 ;  /* 0x0000000c0448723c */ /* 0x044ff00000001848 */
[----:B------:R-:W-:Y:S01]  /*190e0*/  HMMA.16816.F32 R68, R4, R14, R68 ;  /* 0x0000000e0444723c */ /* 0x000fe20000001844 */
[----:B------:R-:W2:Y:S01]  /*190f0*/  LDSM.16.MT88.4 R12, [R45+0x12800] ;  /* 0x012800002d0c783b */ /* 0x000ea20000004200 */
[----:B-1----:R-:W-:-:S02]  /*19100*/  F2FP.F16.F32.PACK_AB R4, R197, R160 ;  /* 0x000000a0c504723e */ /* 0x002fc400000000ff */
[----:B----4-:R-:W-:Y:S02]  /*19110*/  F2FP.F16.F32.PACK_AB R6, R187, R162 ;  /* 0x000000a2bb06723e */ /* 0x010fe400000000ff */
[----:B-----5:R-:W-:Y:S02]  /*19120*/  F2FP.F16.F32.PACK_AB R5, R37, R164 ;  /* 0x000000a42505723e */ /* 0x020fe400000000ff */
[----:B------:R-:W-:-:S07]  /*19130*/  F2FP.F16.F32.PACK_AB R7, R39, R36 ;  /* 0x000000242707723e */ /* 0x000fce00000000ff */
[C---:B---3--:R-:W-:Y:S08]  /*19140*/  HMMA.16816.F32 R96, R4.reuse, R8, R96 ;  /* 0x000000080460723c */ /* 0x048ff00000001860 */
        /* <DEDUP_REMOVED lines=12> */
[-C--:B------:R-:W-:Y:S01]  /*19210*/  FFMA.FTZ R166, R165, R139.reuse, -R142 ;  /* 0x0000008ba5a67223 */ /* 0x080fe2000001088e */
[----:B------:R-:W-:-:S05]  /*19220*/  FFMA.FTZ R170, R157, R139, -R138 ;  /* 0x0000008b9daa7223 */ /* 0x000fca000001088a */
[----:B--2---:R-:W-:Y:S01]  /*19230*/  HMMA.16816.F32 R80, R4, R12, R80 ;  /* 0x0000000c0450723c */ /* 0x004fe20000001850 */
[-CC-:B----4-:R-:W-:Y:S01]  /*19240*/  FFMA.FTZ R168, R161, R139.reuse, -R138.reuse ;  /* 0x0000008ba1a87223 */ /* 0x190fe2000001088a */
[----:B------:R-:W-:-:S06]  /*19250*/  FFMA.FTZ R163, R163, R139, -R138 ;  /* 0x0000008ba3a37223 */ /* 0x000fcc000001088a */
[C---:B------:R-:W-:Y:S01]  /*19260*/  HMMA.16816.F32 R76, R4.reuse, R14, R76 ;  /* 0x0000000e044c723c */ /* 0x040fe2000000184c */
[----:B------:R-:W2:Y:S01]  /*19270*/  LDSM.16.MT88.4 R12, [R64+0x13000] ;  /* 0x01300000400c783b */ /* 0x000ea20000004200 */
[----:B------:R-:W-:Y:S01]  /*19280*/  FFMA.FTZ R159, R159, R139, -R138 ;  /* 0x0000008b9f9f7223 */ /* 0x000fe2000001088a */
[----:B------:R-:W4:Y:S05]  /*19290*/  MUFU.EX2 R38, R38 ;  /* 0x0000002600267308 */ /* 0x000f2a0000000800 */
        /* <DEDUP_REMOVED lines=43> */
[C---:B------:R-:W-:Y:S01]  /*19550*/  HMMA.16816.F32 R108, R4.reuse, R26, R108 ;  /* 0x0000001a046c723c */ /* 0x040fe2000000186c */
[-CC-:B------:R-:W-:Y:S01]  /*19560*/  FFMA.FTZ R26, R151, R139.reuse, -R142.reuse ;  /* 0x0000008b971a7223 */ /* 0x180fe2000001088e */
[----:B------:R-:W-:Y:S01]  /*19570*/  FFMA.FTZ R27, R149, R139, -R142 ;  /* 0x0000008b951b7223 */ /* 0x000fe2000001088e */
[----:B------:R-:W-:Y:S04]  /*19580*/  MUFU.EX2 R24, R24 ;  /* 0x0000001800187308 */ /* 0x000fe80000000800 */
        /* <DEDUP_REMOVED lines=56> */
[----:B------:R-:W1:Y:S01]  /*19910*/  LDSM.16.MT88.4 R16, [R40+0xf800] ;  /* 0x00f800002810783b */ /* 0x000e620000004200 */
[----:B------:R-:W-:-:S03]  /*19920*/  FADD.FTZ R191, R191, R146 ;  /* 0x00000092bfbf7221 */ /* 0x000fc60000010000 */
[----:B------:R-:W4:Y:S03]  /*19930*/  LDSM.16.MT88.4 R40, [R40+0x13800] ;  /* 0x013800002828783b */ /* 0x000f260000004200 */
[----:B--2---:R-:W-:Y:S01]  /*19940*/  HMMA.16816.F32 R112, R4, R12, R112 ;  /* 0x0000000c0470723c */ /* 0x004fe20000001870 */
[----:B------:R-:W-:Y:S01]  /*19950*/  FADD.FTZ R12, R156, R179 ;  /* 0x000000b39c0c7221 */ /* 0x000fe20000010000 */
[----:B------:R-:W-:-:S03]  /*19960*/  FADD.FTZ R152, R152, R191 ;  /* 0x000000bf98987221 */ /* 0x000fc60000010000 */
[----:B------:R-:W-:-:S03]  /*19970*/  FADD.FTZ R12, R199, R12 ;  /* 0x0000000cc70c7221 */ /* 0x000fc60000010000 */
        /* <DEDUP_REMOVED lines=18> */
[----:B------:R-:W-:-:S06]  /*19aa0*/  FADD.FTZ R9, R165, R8 ;  /* 0x00000008a5097221 */ /* 0x000fcc0000010000 */
[----:B------:R-:W-:Y:S01]  /*19ab0*/  HMMA.16816.F32 R76, R4, R10, R76 ;  /* 0x0000000a044c723c */ /* 0x000fe2000000184c */
[----:B------:R-:W-:Y:S01]  /*19ac0*/  FADD.FTZ R11, R157, R168 ;  /* 0x000000a89d0b7221 */ /* 0x000fe20000010000 */
[----:B------:R-:W-:-:S06]  /*19ad0*/  FADD.FTZ R9, R166, R9 ;  /* 0x00000009a6097221 */ /* 0x000fcc0000010000 */
[----:B-1----:R-:W-:Y:S01]  /*19ae0*/  HMMA.16816.F32 R104, R4, R16, R104 ;  /* 0x000000100468723c */ /* 0x002fe20000001868 */
[----:B------:R-:W-:-:S07]  /*19af0*/  FADD.FTZ R11, R170, R11 ;  /* 0x0000000baa0b7221 */ /* 0x000fce0000010000 */
[C---:B------:R-:W-:Y:S08]  /*19b00*/  HMMA.16816.F32 R100, R4.reuse, R18, R100 ;  /* 0x000000120464723c */ /* 0x040ff00000001864 */
[C---:B----4-:R-:W-:Y:S08]  /*19b10*/  HMMA.16816.F32 R72, R4.reuse, R40, R72 ;  /* 0x000000280448723c */ /* 0x050ff00000001848 */
        /* <DEDUP_REMOVED lines=14> */
[----:B------:R-:W-:Y:S01]  /*19c00*/  VIADD R240, R61, 0xffffff80 ;  /* 0xffffff803df07836 */ /* 0x000fe20000000000 */
[----:B------:R-:W-:Y:S02]  /*19c10*/  ISETP.NE.U32.AND P1, PT, R236, RZ, PT ;  /* 0x000000ffec00720c */ /* 0x000fe40003f25070 */
[----:B------:R-:W-:Y:S02]  /*19c20*/  IADD3 R3, PT, PT, R3, R62, R212 ;  /* 0x0000003e03037210 */ /* 0x000fe40007ffe0d4 */
[----:B------:R-:W-:Y:S02]  /*19c30*/  ISETP.NE.AND.EX P1, PT, R237, RZ, PT, P1 ;  /* 0x000000ffed00720c */ /* 0x000fe40003f25310 */
[----:B------:R-:W-:Y:S02]  /*19c40*/  IADD3 R2, PT, PT, -R2, R3, -R230 ;  /* 0x0000000302027210 */ /* 0x000fe40007ffe9e6 */
[----:B------:R-:W-:-:S03]  /*19c50*/  MOV R3, R134 ;  /* 0x0000008600037202 */ /* 0x000fc60000000f00 */
[----:B------:R-:W-:Y:S02]  /*19c60*/  IMAD R63, R63, -0x80, R2 ;  /* 0xffffff803f3f7824 */ /* 0x000fe400078e0202 */
[----:B------:R-:W-:-:S03]  /*19c70*/  IMAD.MOV.U32 R2, RZ, RZ, R135 ;  /* 0x000000ffff027224 */ /* 0x000fc600078e0087 */
[----:B------:R-:W-:-:S07]  /*19c80*/  IADD3 R238, PT, PT, R63, 0x108, RZ ;  /* 0x000001083fee7810 */ /* 0x000fce0007ffe0ff */
.L_x_5780:
        /* <DEDUP_REMOVED lines=78> */
.L_x_5775:
[----:B------:R-:W-:Y:S05]  /*1a170*/  BSYNC.RECONVERGENT B0 ;  /* 0x0000000000007941 */ /* 0x000fea0003800200 */
.L_x_5774:
        /* <DEDUP_REMOVED lines=30> */
[----:B------:R-:W-:Y:S03]  /*1a360*/  IADD3.X R13, PT, PT, R15, R6, RZ, P3, !PT ;  /* 0x000000060f0d7210 */ /* 0x000fe60001ffe4ff */
        /* <DEDUP_REMOVED lines=17> */
[-C--:B------:R-:W-:Y:S03]  /*1a480*/  IADD3 R10, P3, PT, R4, R7.reuse, RZ ;  /* 0x00000007040a7210 */ /* 0x080fe60007f7e0ff */
[----:B------:R-:W-:Y:S01]  /*1a490*/  @!PT LDS RZ, [RZ] ;  /* 0x00000000fffff984 */ /* 0x000fe20000000800 */
[----:B------:R-:W-:Y:S01]  /*1a4a0*/  @!PT LDS RZ, [RZ] ;  /* 0x00000000fffff984 */ /* 0x000fe20000000800 */
[----:B------:R-:W-:Y:S01]  /*1a4b0*/  @!PT LDS RZ, [RZ] ;  /* 0x00000000fffff984 */ /* 0x000fe20000000800 */
[----:B------:R1:W-:Y:S01]  /*1a4c0*/  @!P0 LDGSTS.E.BYPASS.LTC128B.128 [R243+0x10800], desc[UR4][R8.64+0x80] ;  /* 0x1080008008f38fae */ /* 0x0003e2000b981a04 */
[----:B------:R-:W-:Y:S02]  /*1a4d0*/  LOP3.LUT R215, R212, 0x8, RZ, 0xc0, !PT ;  /* 0x00000008d4d77812 */ /* 0x000fe400078ec0ff */
[----:B------:R-:W-:Y:S03]  /*1a4e0*/  IADD3.X R11, PT, PT, R5, R6, RZ, P3, !PT ;  /* 0x00000006050b7210 */ /* 0x000fe60001ffe4ff */
        /* <DEDUP_REMOVED lines=54> */
[----:B--2---:R-:W-:Y:S05]  /*1a850*/  LOP3.LUT R4, R213, 0x200, R216, 0xf8, !PT ;  /* 0x00000200d5047812 */ /* 0x004fea00078ef8d8 */
[----:B------:R-:W-:Y:S01]  /*1a860*/  @P2 STS.128 [R243+0xf000], RZ ;  /* 0x00f000fff3002388 */ /* 0x000fe20000000c00 */
[----:B------:R-:W-:Y:S05]  /*1a870*/  LOP3.LUT R183, R4, R215, RZ, 0xfc, !PT ;  /* 0x000000d704b77212 */ /* 0x000fea00078efcff */
[----:B------:R-:W-:Y:S01]  /*1a880*/  @!PT LDS RZ, [RZ] ;  /* 0x00000000fffff984 */ /* 0x000fe20000000800 */
[----:B------:R-:W-:Y:S01]  /*1a890*/  @!PT LDS RZ, [RZ] ;  /* 0x00000000fffff984 */ /* 0x000fe20000000800 */
[----:B------:R-:W-:Y:S01]  /*1a8a0*/  @!PT LDS RZ, [RZ] ;  /* 0x00000000fffff984 */ /* 0x000fe20000000800 */
[----:B------:R1:W-:Y:S01]  /*1a8b0*/  @!P0 LDGSTS.E.BYPASS.LTC128B.128 [R243+0x13000], desc[UR4][R8.64+0x80] ;  /* 0x1300008008f38fae */ /* 0x0003e2000b981a04 */
[----:B------:R-:W-:Y:S05]  /*1a8c0*/  LEA R183, R183, UR6, 0x1 ;  /* 0x00000006b7b77c11 */ /* 0x000fea000f8e08ff */
[----:B------:R-:W-:Y:S06]  /*1a8d0*/  @P0 STS.128 [R243+0x13000], RZ ;  /* 0x013000fff3000388 */ /* 0x000fec0000000c00 */
[----:B------:R-:W-:Y:S01]  /*1a8e0*/  @!PT LDS RZ, [RZ] ;  /* 0x00000000fffff984 */ /* 0x000fe20000000800 */
[----:B------:R-:W-:Y:S01]  /*1a8f0*/  @!PT LDS RZ, [RZ] ;  /* 0x00000000fffff984 */ /* 0x000fe20000000800 */
[----:B------:R-:W-:Y:S01]  /*1a900*/  @!PT LDS RZ, [RZ] ;  /* 0x00000000fffff984 */ /* 0x000fe20000000800 */
[----:B------:R-:W-:Y:S06]  /*1a910*/  @!P2 LDGSTS.E.BYPASS.LTC128B.128 [R243+0xf800], desc[UR4][R12.64] ;  /* 0x0f8000000cf3afae */ /* 0x000fec000b981a04 */
[----:B------:R-:W-:Y:S01]  /*1a920*/  @P2 STS.128 [R243+0xf800], RZ ;  /* 0x00f800fff3002388 */ /* 0x000fe20000000c00 */
[C---:B------:R-:W-:Y:S05]  /*1a930*/  LOP3.LUT P2, RZ, R208.reuse, 0x4, RZ, 0xc0, !PT ;  /* 0x00000004d0ff7812 */ /* 0x040fea000784c0ff */
        /* <DEDUP_REMOVED lines=10> */
[----:B-1----:R-:W1:Y:S01]  /*1a9e0*/  LDSM.16.M88.4 R8, [R181+UR6+0x4000] ;  /* 0x00400006b508783b */ /* 0x002e620008000200 */
[----:B------:R-:W-:Y:S05]  /*1a9f0*/  IADD3 R200, PT, PT, R217, R214, RZ ;  /* 0x000000d6d9c87210 */ /* 0x000fea0007ffe0ff */
[----:B------:R-:W2:Y:S06]  /*1aa00*/  LDSM.16.M88.4 R16, [R181+UR6+0x4800] ;  /* 0x00480006b510783b */ /* 0x000eac0008000200 */
[----:B------:R-:W3:Y:S06]  /*1aa10*/  LDSM.16.M88.4 R24, [R181+UR6+0x5000] ;  /* 0x00500006b518783b */ /* 0x000eec0008000200 */
[----:B------:R-:W0:Y:S06]  /*1aa20*/  LDGDEPBAR ;  /* 0x00000000000079af */ /* 0x000e2c0000000000 */
[----:B------:R-:W4:Y:S06]  /*1aa30*/  LDSM.16.M88.4 R32, [R181+UR6+0x5800] ;  /* 0x00580006b520783b */ /* 0x000f2c0008000200 */
[----:B------:R-:W5:Y:S06]  /*1aa40*/  LDSM.16.M88.4 R40, [R181+UR6+0x6000] ;  /* 0x00600006b528783b */ /* 0x000f6c0008000200 */
[----:B------:R-:W5:Y:S01]  /*1aa50*/  LDSM.16.M88.4 R48, [R181+UR6+0x6800] ;  /* 0x00680006b530783b */ /* 0x000f620008000200 */
[C---:B-1----:R-:W-:Y:S05]  /*1aa60*/  HMMA.16816.F32 R4, R64.reuse, R8, RZ ;  /* 0x000000084004723c */ /* 0x042fea00000018ff */
[----:B------:R-:W1:Y:S06]  /*1aa70*/  LDSM.16.M88.4 R56, [R181+UR6+0x7000] ;  /* 0x00700006b538783b */ /* 0x000e6c0008000200 */
[----:B------:R-:W1:Y:S01]  /*1aa80*/  LDSM.16.M88.4 R136, [R181+UR6+0x7800] ;  /* 0x00780006b588783b */ /* 0x000e620008000200 */
[C---:B------:R-:W-:Y:S05]  /*1aa90*/  HMMA.16816.F32 R8, R64.reuse, R10, RZ ;  /* 0x0000000a4008723c */ /* 0x040fea00000018ff */
[----:B------:R-:W-:Y:S03]  /*1aaa0*/  LDSM.16.M88.4 R140, [R180] ;  /* 0x00000000b48c783b */ /* 0x000fe60000000200 */
[C---:B--2---:R-:W-:Y:S03]  /*1aab0*/  HMMA.16816.F32 R12, R64.reuse, R16, RZ ;  /* 0x00000010400c723c */ /* 0x044fe600000018ff */
[----:B------:R-:W2:Y:S05]  /*1aac0*/  LDSM.16.M88.4 R144, [R200+0x4000] ;  /* 0x00400000c890783b */ /* 0x000eaa0000000200 */
[C---:B------:R-:W-:Y:S01]  /*1aad0*/  HMMA.16816.F32 R16, R64.reuse, R18, RZ ;  /* 0x000000124010723c */ /* 0x040fe200000018ff */
[----:B------:R-:W2:Y:S06]  /*1aae0*/  LDSM.16.M88.4 R148, [R200+0x4800] ;  /* 0x00480000c894783b */ /* 0x000eac0000000200 */
[----:B------:R-:W2:Y:S01]  /*1aaf0*/  LDSM.16.M88.4 R152, [R200+0x5000] ;  /* 0x00500000c898783b */ /* 0x000ea20000000200 */
        /* <DEDUP_REMOVED lines=16> */
[C---:B--2---:R-:W-:Y:S08]  /*1ac00*/  HMMA.16816.F32 R4, R140.reuse, R144, R4 ;  /* 0x000000908c04723c */ /* 0x044ff00000001804 */
[C---:B------:R-:W-:Y:S01]  /*1ac10*/  HMMA.16816.F32 R8, R140.reuse, R146, R8 ;  /* 0x000000928c08723c */ /* 0x040fe20000001808 */
[----:B------:R-:W2:Y:S07]  /*1ac20*/  LDSM.16.M88.4 R144, [R200+0x6000] ;  /* 0x00600000c890783b */ /* 0x000eae0000000200 */
        /* <DEDUP_REMOVED lines=13> */
[C---:B-1----:R-:W-:Y:S05]  /*1ad00*/  HMMA.16816.F32 R28, R140.reuse, R136, R28 ;  /* 0x000000888c1c723c */ /* 0x042fea000000181c */
[----:B------:R-:W1:Y:S03]  /*1ad10*/  LDSM.16.M88.4 R176, [R217+0x5000] ;  /* 0x00500000d9b0783b */ /* 0x000e660000000200 */
[C---:B------:R-:W-:Y:S03]  /*1ad20*/  HMMA.16816.F32 R32, R140.reuse, R138, R32 ;  /* 0x0000008a8c20723c */ /* 0x040fe60000001820 */
[----:B------:R-:W1:Y:S05]  /*1ad30*/  LDSM.16.M88.4 R152, [R217+0x5800] ;  /* 0x00580000d998783b */ /* 0x000e6a0000000200 */
[C---:B--2---:R-:W-:Y:S01]  /*1ad40*/  HMMA.16816.F32 R36, R140.reuse, R144, R36 ;  /* 0x000000908c24723c */ /* 0x044fe20000001824 */
[----:B------:R-:W2:Y:S06]  /*1ad50*/  LDSM.16.M88.4 R136, [R217+0x6000] ;  /* 0x00600000d988783b */ /* 0x000eac0000000200 */
[----:B------:R-:W-:Y:S01]  /*1ad60*/  LDSM.16.M88.4 R184, [R217+0x9800] ;  /* 0x00980000d9b8783b */ /* 0x000fe20000000200 */
[C---:B------:R-:W-:Y:S05]  /*1ad70*/  HMMA.16816.F32 R40, R140.reuse, R146, R40 ;  /* 0x000000928c28723c */ /* 0x040fea0000001828 */
[----:B------:R-:W2:Y:S03]  /*1ad80*/  LDSM.16.M88.4 R144, [R217+0x6800] ;  /* 0x00680000d990783b */ /* 0x000ea60000000200 */
        /* <DEDUP_REMOVED lines=26> */
[C---:B--2---:R-:W-:Y:S08]  /*1af30*/  HMMA.16816.F32 R36, R164.reuse, R136, R36 ;  /* 0x00000088a424723c */ /* 0x044ff00000001824 */
        /* <DEDUP_REMOVED lines=142> */
[----:B------:R-:W1:Y:S01]  /*1b820*/  MUFU.TANH R183, R183 ;  /* 0x000000b700b77308 */ /* 0x000e620000002400 */
        /* <DEDUP_REMOVED lines=9> */
[----:B------:R-:W3:Y:S01]  /*1b8c0*/  MUFU.TANH R15, R15 ;  /* 0x0000000f000f7308 */ /* 0x000ee20000002400 */
[-C--:B------:R-:W-:Y:S01]  /*1b8d0*/  FMUL.FTZ R31, R31, R225.reuse ;  /* 0x000000e11f1f7220 */ /* 0x080fe20000410000 */
[C---:B------:R-:W-:Y:S01]  /*1b8e0*/  HMMA.16816.F32 R40, R200.reuse, R6, R40 ;  /* 0x00000006c828723c */ /* 0x040fe20000001828 */
[----:B------:R-:W2:Y:S02]  /*1b8f0*/  LDSM.16.M88.4 R4, [R135+0xb000] ;  /* 0x00b000008704783b */ /* 0x000ea40000000200 */
        /* <DEDUP_REMOVED lines=11> */
[-C--:B----4-:R-:W-:Y:S01]  /*1b9b0*/  FMUL.FTZ R21, R41, R225.reuse ;  /* 0x000000e129157220 */ /* 0x090fe20000410000 */
[-C--:B------:R-:W-:Y:S06]  /*1b9c0*/  FMUL.FTZ R42, R42, R225.reuse ;  /* 0x000000e12a2a7220 */ /* 0x080fec0000410000 */
[----:B------:R-:W4:Y:S01]  /*1b9d0*/  MUFU.TANH R17, R17 ;  /* 0x0000001100117308 */ /* 0x000f220000002400 */
        /* <DEDUP_REMOVED lines=8> */
[C---:B--2---:R-:W-:Y:S05]  /*1ba60*/  HMMA.16816.F32 R52, R200.reuse, R4, R52 ;  /* 0x00000004c834723c */ /* 0x044fea0000001834 */
        /* <DEDUP_REMOVED lines=72> */
[----:B---34-:R-:W-:Y:S05]  /*1bef0*/  @!P0 BRA `(.L_x_5777) ;  /* 0x0000000800c88947 */ /* 0x018fea0003800000 */
[----:B------:R-:W-:Y:S01]  /*1bf00*/  ISETP.NE.U32.AND P1, PT, R236, RZ, PT ;  /* 0x000000ffec00720c */ /* 0x000fe20003f25070 */
[----:B------:R-:W-:Y:S01]  /*1bf10*/  BSSY.RECONVERGENT B0, `(.L_x_5778) ;  /* 0x000004e000007945 */ /* 0x000fe20003800200 */
[C---:B------:R-:W-:Y:S02]  /*1bf20*/  LOP3.LUT R6, R134.reuse, 0x40, RZ, 0xfc, !PT ;  /* 0x0000004086067812 */ /* 0x040fe400078efcff */
[----:B------:R-:W-:Y:S02]  /*1bf30*/  ISETP.NE.AND.EX P1, PT, R237, RZ, PT, P1 ;  /* 0x000000ffed00720c */ /* 0x000fe40003f25310 */
[----:B------:R-:W-:Y:S11]  /*1bf40*/  ISETP.GE.AND P3, PT, R134, R231, PT ;  /* 0x000000e78600720c */ /* 0x000ff60003f66270 */
[----:B------:R-:W3:Y:S01]  /*1bf50*/  @!P1 LD.E R4, desc[UR4][R132.64+0x38] ;  /* 0x0000380484049980 */ /* 0x000ee2000c101900 */
[----:B------:R-:W-:Y:S05]  /*1bf60*/  @!P1 IMAD.MOV.U32 R5, RZ, RZ, RZ ;  /* 0x000000ffff059224 */ /* 0x000fea00078e00ff */
[----:B------:R-:W-:Y:S01]  /*1bf70*/  @!P1 IADD3 R5, P0, PT, RZ, -R5, RZ ;  /* 0x80000005ff059210 */ /* 0x000fe20007f1e0ff */
[----:B---3--:R-:W-:Y:S04]  /*1bf80*/  @!P1 IMAD.SHL.U32 R4, R4, 0x80, RZ ;  /* 0x0000008004049824 */ /* 0x008fe800078e00ff */
        /* <DEDUP_REMOVED lines=8> */
[----:B-1----:R-:W3:Y:S01]  /*1c010*/  LD.E R14, desc[UR4][R132.64+0x170] ;  /* 0x00017004840e7980 */ /* 0x002ee2000c101900 */
[----:B------:R-:W-:Y:S03]  /*1c020*/  VIADD R6, R240, 0xffffff80 ;  /* 0xffffff80f0067836 */ /* 0x000fe60000000000 */
[----:B------:R-:W-:Y:S01]  /*1c030*/  IABS R7, R11 ;  /* 0x0000000b00077213 */ /* 0x000fe20000000000 */
[----:B--2---:R-:W2:Y:S01]  /*1c040*/  LD.E.64 R24, desc[UR4][R132.64+0x20] ;  /* 0x0000200484187980 */ /* 0x004ea2000c101b00 */
[-C--:B---3--:R-:W-:Y:S02]  /*1c050*/  IABS R9, R14.reuse ;  /* 0x0000000e00097213 */ /* 0x088fe40000000000 */
        /* <DEDUP_REMOVED lines=33> */
[----:B------:R-:W3:Y:S01]  /*1c270*/  LD.E.64 R10, desc[UR4][R132.64+0x38] ;  /* 0x00003804840a7980 */ /* 0x000ee2000c101b00 */
        /* <DEDUP_REMOVED lines=23> */
.L_x_5779:
[----:B------:R-:W-:Y:S05]  /*1c3f0*/  BSYNC.RECONVERGENT B0 ;  /* 0x0000000000007941 */ /* 0x000fea0003800200 */
.L_x_5778:
        /* <DEDUP_REMOVED lines=11> */
[----:B--2---:R-:W-:Y:S03]  /*1c4b0*/  IMAD.X R25, R4, 0x1, R9, P5 ;  /* 0x0000000104197824 */ /* 0x004fe600028e0609 */
[-C--:B-1----:R-:W-:Y:S01]  /*1c4c0*/  IADD3 R22, P5, PT, R6, R5.reuse, RZ ;  /* 0x0000000506167210 */ /* 0x082fe20007fbe0ff */
[--C-:B------:R-:W-:Y:S03]  /*1c4d0*/  IMAD.X R7, R25, 0x1, R4.reuse, P4 ;  /* 0x0000000119077824 */ /* 0x100fe600020e0604 */
[-C--:B------:R-:W-:Y:S01]  /*1c4e0*/  IADD3 R10, P4, PT, R22, R5.reuse, RZ ;  /* 0x00000005160a7210 */ /* 0x080fe20007f9e0ff */
[--C-:B------:R-:W-:Y:S04]  /*1c4f0*/  IMAD.X R23, R7, 0x1, R4.reuse, P5 ;  /* 0x0000000107177824 */ /* 0x100fe800028e0604 */
[--C-:B------:R-:W-:Y:S02]  /*1c500*/  IMAD.X R11, R23, 0x1, R4.reuse, P4 ;  /* 0x00000001170b7824 */ /* 0x100fe400020e0604 */
[----:B---3--:R-:W-:Y:S05]  /*1c510*/  @!P0 IMAD.MOV.U32 R225, RZ, RZ, R223 ;  /* 0x000000ffffe18224 */ /* 0x008fea00078e00df */
        /* <DEDUP_REMOVED lines=80> */
.L_x_5777:
[----:B------:R-:W-:Y:S05]  /*1ca20*/  BSYNC.RECONVERGENT B1 ;  /* 0x0000000000017941 */ /* 0x000fea0003800200 */
.L_x_5776:
[----:B------:R-:W3:Y:S01]  /*1ca30*/  LD.E R136, desc[UR4][R132.64+0xdc] ;  /* 0x0000dc0484887980 */ /* 0x000ee2000c101900 */
[C---:B------:R-:W-:Y:S02]  /*1ca40*/  IADD3 R4, PT, PT, R238.reuse, -0x1, RZ ;  /* 0xffffffffee047810 */ /* 0x040fe40007ffe0ff */
[----:B------:R-:W-:Y:S02]  /*1ca50*/  IABS R5, R238 ;  /* 0x000000ee00057213 */ /* 0x000fe40000000000 */
[----:B------:R-:W-:Y:S02]  /*1ca60*/  IABS R4, R4 ;  /* 0x0000000400047213 */ /* 0x000fe40000000000 */
[----:B----4-:R-:W-:Y:S02]  /*1ca70*/  IADD3 R7, PT, PT, R238, -0x9, RZ ;  /* 0xfffffff7ee077810 */ /* 0x010fe40007ffe0ff */
[----:B------:R-:W-:Y:S02]  /*1ca80*/  I2FP.F32.S32 R4, R4 ;  /* 0x0000000400047245 */ /* 0x000fe40000201400 */
[----:B------:R-:W-:Y:S02]  /*1ca90*/  I2FP.F32.S32 R5, R5 ;  /* 0x0000000500057245 */ /* 0x000fe40000201400 */
[----:B------:R-:W-:Y:S01]  /*1caa0*/  IABS R7, R7 ;  /* 0x0000000700077213 */ /* 0x000fe20000000000 */
[----:B-1----:R-:W-:Y:S01]  /*1cab0*/  FFMA.FTZ R147, -R0, R4, R147 ;  /* 0x0000000400937223 */ /* 0x002fe20000010193 */
[----:B------:R-:W-:Y:S01]  /*1cac0*/  IADD3 R4, PT, PT, R238, -0x11, RZ ;  /* 0xffffffefee047810 */ /* 0x000fe20007ffe0ff */
[----:B------:R-:W-:Y:S01]  /*1cad0*/  FFMA.FTZ R145, -R0, R5, R145 ;  /* 0x0000000500917223 */ /* 0x000fe20000010191 */
[----:B------:R-:W-:Y:S02]  /*1cae0*/  IADD3 R5, PT, PT, R238, -0x10, RZ ;  /* 0xfffffff0ee057810 */ /* 0x000fe40007ffe0ff */
[----:B------:R-:W-:Y:S02]  /*1caf0*/  IABS R4, R4 ;  /* 0x0000000400047213 */ /* 0x000fe40000000000 */
[----:B------:R-:W-:Y:S02]  /*1cb00*/  I2FP.F32.S32 R7, R7 ;  /* 0x0000000700077245 */ /* 0x000fe40000201400 */
[----:B------:R-:W-:Y:S02]  /*1cb10*/  I2FP.F32.S32 R4, R4 ;  /* 0x0000000400047245 */ /* 0x000fe40000201400 */
[----:B------:R-:W-:Y:S01]  /*1cb20*/  IABS R5, R5 ;  /* 0x0000000500057213 */ /* 0x000fe20000000000 */
[CC--:B------:R-:W-:Y:S01]  /*1cb30*/  FFMA.FTZ R16, -R0.reuse, R7.reuse, R143 ;  /* 0x0000000700107223 */ /* 0x0c0fe2000001018f */
[C---:B------:R-:W-:Y:S01]  /*1cb40*/  FFMA.FTZ R185, -R0.reuse, R7, R185 ;  /* 0x0000000700b97223 */ /* 0x040fe200000101b9 */
[CC--:B------:R-:W-:Y:S01]  /*1cb50*/  FFMA.FTZ R10, -R0.reuse, R4.reuse, R149 ;  /* 0x00000004000a7223 */ /* 0x0c0fe20000010195 */
[----:B------:R-:W-:Y:S01]  /*1cb60*/  FFMA.FTZ R179, -R0, R4, R179 ;  /* 0x0000000400b37223 */ /* 0x000fe200000101b3 */
[C---:B------:R-:W-:Y:S02]  /*1cb70*/  IADD3 R7, PT, PT, R238.reuse, -0x21, RZ ;  /* 0xffffffdfee077810 */ /* 0x040fe40007ffe0ff */
[----:B------:R-:W-:Y:S02]  /*1cb80*/  IADD3 R4, PT, PT, R238, -0x30, RZ ;  /* 0xffffffd0ee047810 */ /* 0x000fe40007ffe0ff */
[----:B------:R-:W-:Y:S02]  /*1cb90*/  I2FP.F32.S32 R5, R5 ;  /* 0x0000000500057245 */ /* 0x000fe40000201400 */
[----:B------:R-:W-:Y:S02]  /*1cba0*/  IABS R7, R7 ;  /* 0x0000000700077213 */ /* 0x000fe40000000000 */
[----:B------:R-:W-:Y:S01]  /*1cbb0*/  IABS R4, R4 ;  /* 0x0000000400047213 */ /* 0x000fe20000000000 */
[CC--:B------:R-:W-:Y:S01]  /*1cbc0*/  FFMA.FTZ R8, -R0.reuse, R5.reuse, R157 ;  /* 0x0000000500087223 */ /* 0x0c0fe2000001019d */
[----:B------:R-:W-:Y:S01]  /*1cbd0*/  FFMA.FTZ R181, -R0, R5, R181 ;  /* 0x0000000500b57223 */ /* 0x000fe200000101b5 */
[C---:B------:R-:W-:Y:S02]  /*1cbe0*/  IADD3 R9, PT, PT, R238.reuse, -0x20, RZ ;  /* 0xffffffe0ee097810 */ /* 0x040fe40007ffe0ff */
[----:B------:R-:W-:Y:S02]  /*1cbf0*/  IADD3 R5, PT, PT, R238, -0x29, RZ ;  /* 0xffffffd7ee057810 */ /* 0x000fe40007ffe0ff */
[----:B------:R-:W-:Y:S02]  /*1cc00*/  I2FP.F32.S32 R7, R7 ;  /* 0x0000000700077245 */ /* 0x000fe40000201400 */
[----:B------:R-:W-:Y:S02]  /*1cc10*/  I2FP.F32.S32 R4, R4 ;  /* 0x0000000400047245 */ /* 0x000fe40000201400 */
[----:B------:R-:W-:Y:S01]  /*1cc20*/  IABS R9, R9 ;  /* 0x0000000900097213 */ /* 0x000fe20000000000 */
[C---:B--2---:R-:W-:Y:S01]  /*1cc30*/  FFMA.FTZ R65, -R0.reuse, R7, R13 ;  /* 0x0000000700417223 */ /* 0x044fe2000001010d */
[----:B------:R-:W-:Y:S01]  /*1cc40*/  IABS R5, R5 ;  /* 0x0000000500057213 */ /* 0x000fe20000000000 */
[C---:B------:R-:W-:Y:S01]  /*1cc50*/  FFMA.FTZ R184, -R0.reuse, R7, R184 ;  /* 0x0000000700b87223 */ /* 0x040fe200000101b8 */
[CC--:B------:R-:W-:Y:S01]  /*1cc60*/  FFMA.FTZ R165, -R0.reuse, R4.reuse, R165 ;  /* 0x0000000400a57223 */ /* 0x0c0fe200000101a5 */
[----:B------:R-:W-:Y:S01]  /*1cc70*/  FFMA.FTZ R171, -R0, R4, R171 ;  /* 0x0000000400ab7223 */ /* 0x000fe200000101ab */
[----:B------:R-:W-:Y:S02]  /*1cc80*/  I2FP.F32.S32 R9, R9 ;  /* 0x0000000900097245 */ /* 0x000fe40000201400 */
[C---:B------:R-:W-:Y:S02]  /*1cc90*/  IADD3 R4, PT, PT, R238.reuse, -0x38, RZ ;  /* 0xffffffc8ee047810 */ /* 0x040fe40007ffe0ff */
[----:B------:R-:W-:Y:S01]  /*1cca0*/  IADD3 R7, PT, PT, R238, -0x39, RZ ;  /* 0xffffffc7ee077810 */ /* 0x000fe20007ffe0ff */
[C---:B------:R-:W-:Y:S01]  /*1ccb0*/  FFMA.FTZ R67, -R0.reuse, R9, R15 ;  /* 0x0000000900437223 */ /* 0x040fe2000001010f */
[----:B------:R-:W-:Y:S01]  /*1ccc0*/  I2FP.F32.S32 R5, R5 ;  /* 0x0000000500057245 */ /* 0x000fe20000201400 */
[C---:B------:R-:W-:Y:S01]  /*1ccd0*/  FFMA.FTZ R186, -R0.reuse, R9, R186 ;  /* 0x0000000900ba7223 */ /* 0x040fe200000101ba */
        /* <DEDUP_REMOVED lines=9> */
[CC--:B------:R-:W-:Y:S01]  /*1cd70*/  FFMA.FTZ R173, -R0.reuse, R4.reuse, R173 ;  /* 0x0000000400ad7223 */ /* 0x0c0fe200000101ad */
[----:B------:R-:W-:Y:S01]  /*1cd80*/  IABS R5, R5 ;  /* 0x0000000500057213 */ /* 0x000fe20000000000 */
[CC--:B------:R-:W-:Y:S01]  /*1cd90*/  FFMA.FTZ R202, -R0.reuse, R7.reuse, R19 ;  /* 0x0000000700ca7223 */ /* 0x0c0fe20000010113 */
[C---:B------:R-:W-:Y:S01]  /*1cda0*/  FFMA.FTZ R206, -R0.reuse, R7, R206 ;  /* 0x0000000700ce7223 */ /* 0x040fe200000101ce */
[----:B------:R-:W-:Y:S01]  /*1cdb0*/  FFMA.FTZ R177, -R0, R4, R177 ;  /* 0x0000000400b17223 */ /* 0x000fe200000101b1 */
[----:B------:R-:W-:Y:S02]  /*1cdc0*/  I2FP.F32.S32 R4, R9 ;  /* 0x0000000900047245 */ /* 0x000fe40000201400 */
[----:B------:R-:W-:Y:S02]  /*1cdd0*/  IADD3 R7, PT, PT, R238, -0x50, RZ ;  /* 0xffffffb0ee077810 */ /* 0x000fe40007ffe0ff */
[----:B------:R-:W-:Y:S01]  /*1cde0*/  I2FP.F32.S32 R5, R5 ;  /* 0x0000000500057245 */ /* 0x000fe20000201400 */
[CC--:B------:R-:W-:Y:S01]  /*1cdf0*/  FFMA.FTZ R169, -R0.reuse, R4.reuse, R169 ;  /* 0x0000000400a97223 */ /* 0x0c0fe200000101a9 */
[----:B------:R-:W-:Y:S01]  /*1ce00*/  IABS R7, R7 ;  /* 0x0000000700077213 */ /* 0x000fe20000000000 */
[----:B------:R-:W-:Y:S01]  /*1ce10*/  FFMA.FTZ R246, -R0, R4, R246 ;  /* 0x0000000400f67223 */ /* 0x000fe200000101f6 */
[----:B------:R-:W-:Y:S01]  /*1ce20*/  IADD3 R4, PT, PT, R238, -0x51, RZ ;  /* 0xffffffafee047810 */ /* 0x000fe20007ffe0ff */
[CC--:B------:R-:W-:Y:S01]  /*1ce30*/  FFMA.FTZ R175, -R0.reuse, R5.reuse, R175 ;  /* 0x0000000500af7223 */ /* 0x0c0fe200000101af */
[----:B------:R-:W-:Y:S01]  /*1ce40*/  FFMA.FTZ R248, -R0, R5, R248 ;  /* 0x0000000500f87223 */ /* 0x000fe200000101f8 */
[----:B------:R-:W-:Y:S02]  /*1ce50*/  IADD3 R5, PT, PT, R238, -0x49, RZ ;  /* 0xffffffb7ee057810 */ /* 0x000fe40007ffe0ff */
[----:B------:R-:W-:Y:S02]  /*1ce60*/  I2FP.F32.S32 R7, R7 ;  /* 0x0000000700077245 */ /* 0x000fe40000201400 */
[----:B------:R-:W-:Y:S02]  /*1ce70*/  IABS R4, R4 ;  /* 0x0000000400047213 */ /* 0x000fe40000000000 */
[----:B------:R-:W-:Y:S01]  /*1ce80*/  IABS R5, R5 ;  /* 0x0000000500057213 */ /* 0x000fe20000000000 */
[CC--:B------:R-:W-:Y:S01]  /*1ce90*/  FFMA.FTZ R190, -R0.reuse, R7.reuse, R190 ;  /* 0x0000000700be7223 */ /* 0x0c0fe200000101be */
[----:B------:R-:W-:Y:S01]  /*1cea0*/  FFMA.FTZ R204, -R0, R7, R204 ;  /* 0x0000000700cc7223 */ /* 0x000fe200000101cc */
[C---:B------:R-:W-:Y:S02]  /*1ceb0*/  IADD3 R9, PT, PT, R238.reuse, -0x58, RZ ;  /* 0xffffffa8ee097810 */ /* 0x040fe40007ffe0ff */
[----:B------:R-:W-:Y:S02]  /*1cec0*/  I2FP.F32.S32 R4, R4 ;  /* 0x0000000400047245 */ /* 0x000fe40000201400 */
[----:B------:R-:W-:Y:S02]  /*1ced0*/  IADD3 R7, PT, PT, R238, -0x61, RZ ;  /* 0xffffff9fee077810 */ /* 0x000fe40007ffe0ff */
[----:B------:R-:W-:Y:S01]  /*1cee0*/  I2FP.F32.S32 R5, R5 ;  /* 0x0000000500057245 */ /* 0x000fe20000201400 */
[CC--:B------:R-:W-:Y:S01]  /*1cef0*/  FFMA.FTZ R200, -R0.reuse, R4.reuse, R21 ;  /* 0x0000000400c87223 */ /* 0x0c0fe20000010115 */
[----:B------:R-:W-:Y:S01]  /*1cf00*/  IABS R9, R9 ;  /* 0x0000000900097213 */ /* 0x000fe20000000000 */
[C---:B------:R-:W-:Y:S01]  /*1cf10*/  FFMA.FTZ R180, -R0.reuse, R4, R180 ;  /* 0x0000000400b47223 */ /* 0x040fe200000101b4 */
[----:B------:R-:W-:Y:S01]  /*1cf20*/  IABS R7, R7 ;  /* 0x0000000700077213 */ /* 0x000fe20000000000 */
[-C--:B------:R-:W-:Y:S01]  /*1cf30*/  FFMA.FTZ R250, -R0, R5.reuse, R250 ;  /* 0x0000000500fa7223 */ /* 0x080fe200000101fa */
[----:B------:R-:W-:Y:S01]  /*1cf40*/  IADD3 R6, PT, PT, R238, -0x8, RZ ;  /* 0xfffffff8ee067810 */ /* 0x000fe20007ffe0ff */
[----:B------:R-:W-:Y:S01]  /*1cf50*/  FFMA.FTZ R196, -R0, R5, R196 ;  /* 0x0000000500c47223 */ /* 0x000fe200000101c4 */
[----:B------:R-:W-:Y:S02]  /*1cf60*/  IADD3 R4, PT, PT, R238, -0x69, RZ ;  /* 0xffffff97ee047810 */ /* 0x000fe40007ffe0ff */
[----:B------:R-:W-:Y:S02]  /*1cf70*/  I2FP.F32.S32 R5, R9 ;  /* 0x0000000900057245 */ /* 0x000fe40000201400 */
[----:B------:R-:W-:Y:S02]  /*1cf80*/  I2FP.F32.S32 R7, R7 ;  /* 0x0000000700077245 */ /* 0x000fe40000201400 */
[----:B------:R-:W-:Y:S01]  /*1cf90*/  IABS R6, R6 ;  /* 0x0000000600067213 */ /* 0x000fe20000000000 */
[----:B------:R-:W-:Y:S01]  /*1cfa0*/  FFMA.FTZ R194, -R0, R5, R194 ;  /* 0x0000000500c27223 */ /* 0x000fe200000101c2 */
[----:B------:R-:W-:Y:S01]  /*1cfb0*/  IADD3 R9, PT, PT, R238, -0x60, RZ ;  /* 0xffffffa0ee097810 */ /* 0x000fe20007ffe0ff */
[CC--:B------:R-:W-:Y:S01]  /*1cfc0*/  FFMA.FTZ R176, -R0.reuse, R7.reuse, R176 ;  /* 0x0000000700b07223 */ /* 0x0c0fe200000101b0 */
[----:B------:R-:W-:Y:S01]  /*1cfd0*/  IABS R4, R4 ;  /* 0x0000000400047213 */ /* 0x000fe20000000000 */
[C---:B------:R-:W-:Y:S01]  /*1cfe0*/  FFMA.FTZ R160, -R0.reuse, R7, R160 ;  /* 0x0000000700a07223 */ /* 0x040fe200000101a0 */
[----:B------:R-:W-:Y:S01]  /*1cff0*/  I2FP.F32.S32 R6, R6 ;  /* 0x0000000600067245 */ /* 0x000fe20000201400 */
[----:B------:R-:W-:Y:S01]  /*1d000*/  FFMA.FTZ R174, -R0, R5, R174 ;  /* 0x0000000500ae7223 */ /* 0x000fe200000101ae */
[----:B------:R-:W-:Y:S02]  /*1d010*/  IABS R9, R9 ;  /* 0x0000000900097213 */ /* 0x000fe40000000000 */
[----:B------:R-:W-:Y:S01]  /*1d020*/  IADD3 R66, PT, PT, R238, -0x18, RZ ;  /* 0xffffffe8ee427810 */ /* 0x000fe20007ffe0ff */
[-C--:B------:R-:W-:Y:S01]  /*1d030*/  FFMA.FTZ R141, -R0, R6.reuse, R141 ;  /* 0x00000006008d7223 */ /* 0x080fe2000001018d */
[----:B------:R-:W-:Y:S01]  /*1d040*/  IADD3 R64, PT, PT, R238, -0x19, RZ ;  /* 0xffffffe7ee407810 */ /* 0x000fe20007ffe0ff */
        /* <DEDUP_REMOVED lines=9> */
[CC--:B------:R-:W-:Y:S01]  /*1d0e0*/  FFMA.FTZ R178, -R0.reuse, R9.reuse, R178 ;  /* 0x0000000900b27223 */ /* 0x0c0fe200000101b2 */
[----:B------:R-:W-:Y:S01]  /*1d0f0*/  IABS R12, R12 ;  /* 0x0000000c000c7213 */ /* 0x000fe20000000000 */
[----:B------:R-:W-:Y:S01]  /*1d100*/  FFMA.FTZ R166, -R0, R9, R166 ;  /* 0x0000000900a67223 */ /* 0x000fe200000101a6 */
[----:B------:R-:W-:Y:S02]  /*1d110*/  IADD3 R4, PT, PT, R238, -0x71, RZ ;  /* 0xffffff8fee047810 */ /* 0x000fe40007ffe0ff */
[----:B------:R-:W-:Y:S02]  /*1d120*/  IABS R11, R11 ;  /* 0x0000000b000b7213 */ /* 0x000fe40000000000 */
[----:B------:R-:W-:Y:S02]  /*1d130*/  I2FP.F32.S32 R66, R66 ;  /* 0x0000004200427245 */ /* 0x000fe40000201400 */
[----:B------:R-:W-:Y:S02]  /*1d140*/  I2FP.F32.S32 R64, R64 ;  /* 0x0000004000407245 */ /* 0x000fe40000201400 */
[----:B------:R-:W-:Y:S01]  /*1d150*/  I2FP.F32.S32 R12, R12 ;  /* 0x0000000c000c7245 */ /* 0x000fe20000201400 */
[C---:B------:R-:W-:Y:S01]  /*1d160*/  FFMA.FTZ R56, -R0.reuse, R66, R187 ;  /* 0x0000004200387223 */ /* 0x040fe200000101bb */
[----:B------:R-:W-:Y:S01]  /*1d170*/  IABS R7, R4 ;  /* 0x0000000400077213 */ /* 0x000fe20000000000 */
[C---:B------:R-:W-:Y:S01]  /*1d180*/  FFMA.FTZ R183, -R0.reuse, R64, R183 ;  /* 0x0000004000b77223 */ /* 0x040fe200000101b7 */
[----:B------:R-:W-:Y:S01]  /*1d190*/  FMNMX3.FTZ R4, R3, R145, R147, !PT ;  /* 0x0000009103047276 */ /* 0x000fe20007810093 */
[-C--:B------:R-:W-:Y:S01]  /*1d1a0*/  FFMA.FTZ R167, -R0, R12.reuse, R167 ;  /* 0x0000000c00a77223 */ /* 0x080fe200000101a7 */
[----:B------:R-:W-:Y:S01]  /*1d1b0*/  FMNMX3.FTZ R9, R2, R141, R16, !PT ;  /* 0x0000008d02097276 */ /* 0x000fe20007810010 */
[C---:B------:R-:W-:Y:S01]  /*1d1c0*/  FFMA.FTZ R163, -R0.reuse, R12, R163 ;  /* 0x0000000c00a37223 */ /* 0x040fe200000101a3 */
[----:B------:R-:W-:Y:S01]  /*1d1d0*/  I2FP.F32.S32 R11, R11 ;  /* 0x0000000b000b7245 */ /* 0x000fe20000201400 */
[----:B------:R-:W-:Y:S01]  /*1d1e0*/  FFMA.FTZ R64, -R0, R64, R17 ;  /* 0x0000004000407223 */ /* 0x000fe20000010111 */
[----:B------:R-:W-:Y:S01]  /*1d1f0*/  FMNMX3.FTZ R4, R4, R6, R185, !PT ;  /* 0x0000000604047276 */ /* 0x000fe200078100b9 */
[C---:B------:R-:W-:Y:S01]  /*1d200*/  FFMA.FTZ R66, -R0.reuse, R66, R189 ;  /* 0x0000004200427223 */ /* 0x040fe200000101bd */
[----:B------:R-:W-:Y:S01]  /*1d210*/  FMNMX3.FTZ R12, R9, R8, R10, !PT ;  /* 0x00000008090c7276 */ /* 0x000fe2000781000a */
[CC--:B------:R-:W-:Y:S01]  /*1d220*/  FFMA.FTZ R182, -R0.reuse, R11.reuse, R182 ;  /* 0x0000000b00b67223 */ /* 0x0c0fe200000101b6 */
[----:B------:R-:W-:Y:S01]  /*1d230*/  FFMA.FTZ R244, -R0, R11, R244 ;  /* 0x0000000b00f47223 */ /* 0x000fe200000101f4 */
        /* <DEDUP_REMOVED lines=16> */
[-C--:B------:R-:W-:Y:S01]  /*1d340*/  FFMA.FTZ R170, -R0, R5.reuse, R170 ;  /* 0x0000000500aa7223 */ /* 0x080fe200000101aa */
[----:B------:R-:W-:Y:S01]  /*1d350*/  IADD3 R11, PT, PT, R238, -0x59, RZ ;  /* 0xffffffa7ee0b7810 */ /* 0x000fe20007ffe0ff */
        /* <DEDUP_REMOVED lines=15> */
[----:B------:R-:W-:Y:S01]  /*1d450*/  FFMA.FTZ R172, -R0, R11, R172 ;  /* 0x0000000b00ac7223 */ /* 0x000fe200000101ac */
[----:B------:R-:W-:Y:S02]  /*1d460*/  FMNMX3.FTZ R7, R7, R252, R250, !PT ;  /* 0x000000fc07077276 */ /* 0x000fe400078100fa */
[----:B------:R-:W-:Y:S01]  /*1d470*/  IADD3 R11, PT, PT, R238, -0x70, RZ ;  /* 0xffffff90ee0b7810 */ /* 0x000fe20007ffe0ff */
[CC--:B------:R-:W-:Y:S01]  /*1d480*/  FFMA.FTZ R138, -R0.reuse, R5.reuse, R138 ;  /* 0x00000005008a7223 */ /* 0x0c0fe2000001018a */
[----:B------:R-:W-:Y:S01]  /*1d490*/  FMNMX3.FTZ R9, R9, R198, R196, !PT ;  /* 0x000000c609097276 */ /* 0x000fe200078100c4 */
[----:B------:R-:W-:Y:S01]  /*1d4a0*/  FFMA.FTZ R155, -R0, R5, R155 ;  /* 0x00000005009b7223 */ /* 0x000fe2000001019b */
[----:B------:R-:W-:Y:S02]  /*1d4b0*/  FMNMX3.FTZ R7, R7, R204, R200, !PT ;  /* 0x000000cc07077276 */ /* 0x000fe400078100c8 */
[----:B------:R-:W-:Y:S02]  /*1d4c0*/  IABS R11, R11 ;  /* 0x0000000b000b7213 */ /* 0x000fe40000000000 */
[C---:B------:R-:W-:Y:S02]  /*1d4d0*/  IADD3 R5, PT, PT, R238.reuse, -0x79, RZ ;  /* 0xffffff87ee057810 */ /* 0x040fe40007ffe0ff */
[----:B------:R-:W-:Y:S02]  /*1d4e0*/  FMNMX3.FTZ R9, R9, R190, R180, !PT ;  /* 0x000000be09097276 */ /* 0x000fe400078100b4 */
        /* <DEDUP_REMOVED lines=31> */
[----:B------:R-:W-:Y:S02]  /*1d6e0*/  IADD3 R238, PT, PT, R238, 0x80, RZ ;  /* 0x00000080eeee7810 */ /* 0x000fe40007ffe0ff */
[----:B------:R-:W-:Y:S05]  /*1d6f0*/  IADD3 R142, PT, PT, R214, R143, RZ ;  /* 0x0000008fd68e7210 */ /* 0x000fea0007ffe0ff */
[----:B------:R-:W-:Y:S08]  /*1d700*/  LDSM.16.MT88.4 R44, [R143+0x10000] ;  /* 0x010000008f2c783b */ /* 0x000ff00000004200 */
[----:B------:R-:W-:Y:S08]  /*1d710*/  LDSM.16.MT88.4 R20, [R142+0xc000] ;  /* 0x00c000008e14783b */ /* 0x000ff00000004200 */
[----:B------:R-:W-:Y:S01]  /*1d720*/  LDSM.16.MT88.4 R52, [R142+0x10000] ;  /* 0x010000008e34783b */ /* 0x000fe20000004200 */
[----:B-1----:R-:W-:Y:S02]  /*1d730*/  FMNMX.FTZ R7, R5, R4, !PT ;  /* 0x0000000405077209 */ /* 0x002fe40007810000 */
[----:B--2---:R-:W-:Y:S05]  /*1d740*/  FMNMX.FTZ R12, R14, R9, !PT ;  /* 0x000000090e0c7209 */ /* 0x004fea0007810000 */
[----:B------:R-:W1:Y:S08]  /*1d750*/  SHFL.BFLY PT, R134, R7, 0x1, 0x1f ;  /* 0x0c201f0007867f89 */ /* 0x000e7000000e0000 */
[----:B------:R-:W2:Y:S01]  /*1d760*/  SHFL.BFLY PT, R135, R12, 0x1, 0x1f ;  /* 0x0c201f000c877f89 */ /* 0x000ea200000e0000 */
[----:B-1----:R-:W-:Y:S02]  /*1d770*/  FMNMX.FTZ R134, R7, R134, !PT ;  /* 0x0000008607867209 */ /* 0x002fe40007810000 */
[----:B--2---:R-:W-:Y:S03]  /*1d780*/  FMNMX.FTZ R135, R12, R135, !PT ;  /* 0x000000870c877209 */ /* 0x004fe60007810000 */
[----:B---3--:R-:W-:Y:S02]  /*1d790*/  FMUL.FTZ R157, R136, R134 ;  /* 0x00000086889d7220 */ /* 0x008fe40000410000 */
[----:B------:R-:W1:Y:S01]  /*1d7a0*/  LDSM.16.MT88.4 R12, [R143+0xc000] ;  /* 0x00c000008f0c783b */ /* 0x000e620000004200 */
[C---:B------:R-:W-:Y:S01]  /*1d7b0*/  FSETP.NEU.FTZ.AND P0, PT, R134.reuse, -INF , PT ;  /* 0xff8000008600780b */ /* 0x040fe20003f1d000 */
[----:B------:R-:W-:Y:S01]  /*1d7c0*/  FADD.FTZ R3, -R134, R3 ;  /* 0x0000000386037221 */ /* 0x000fe20000010100 */
[C---:B------:R-:W-:Y:S01]  /*1d7d0*/  FMUL.FTZ R159, R136.reuse, R135 ;  /* 0x00000087889f7220 */ /* 0x040fe20000410000 */
[C---:B------:R-:W-:Y:S01]  /*1d7e0*/  FSETP.NEU.FTZ.AND P3, PT, R135.reuse, -INF , PT ;  /* 0xff8000008700780b */ /* 0x040fe20003f7d000 */
[----:B------:R-:W-:Y:S01]  /*1d7f0*/  FADD.FTZ R5, -R135, R2 ;  /* 0x0000000287057221 */ /* 0x000fe20000010100 */
[----:B------:R-:W-:Y:S01]  /*1d800*/  FSEL R157, R157, RZ, P0 ;  /* 0x000000ff9d9d7208 */ /* 0x000fe20000000000 */
[C---:B------:R-:W-:Y:S01]  /*1d810*/  FMUL.FTZ R2, R136.reuse, R3 ;  /* 0x0000000388027220 */ /* 0x040fe20000410000 */
[----:B------:R-:W-:Y:S01]  /*1d820*/  FSEL R159, R159, RZ, P3 ;  /* 0x000000ff9f9f7208 */ /* 0x000fe20001800000 */
[----:B------:R-:W-:Y:S01]  /*1d830*/  FMUL.FTZ R3, R136, R5 ;  /* 0x0000000588037220 */ /* 0x000fe20000410000 */
        /* <DEDUP_REMOVED lines=9> */
[----:B------:R-:W2:Y:S01]  /*1d8d0*/  MUFU.EX2 R2, R2 ;  /* 0x0000000200027308 */ /* 0x000ea20000000800 */
[----:B------:R-:W-:Y:S01]  /*1d8e0*/  IADD3 R8, PT, PT, R143, 0xc000, RZ ;  /* 0x0000c0008f087810 */ /* 0x000fe20007ffe0ff */
[-CC-:B------:R-:W-:Y:S01]  /*1d8f0*/  FFMA.FTZ R163, R163, R136.reuse, -R157.reuse ;  /* 0x00000088a3a37223 */ /* 0x180fe2000001089d */
[----:B------:R-:W-:Y:S07]  /*1d900*/  IADD3 R141, PT, PT, R143, 0xc040, RZ ;  /* 0x0000c0408f8d7810 */ /* 0x000fee0007ffe0ff */
[----:B------:R-:W3:Y:S01]  /*1d910*/  MUFU.EX2 R3, R3 ;  /* 0x0000000300037308 */ /* 0x000ee20000000800 */
[----:B------:R-:W-:Y:S01]  /*1d920*/  @P2 IADD3 R141, PT, PT, R8, -0x40, RZ ;  /* 0xffffffc0088d2810 */ /* 0x000fe20007ffe0ff */
[-C--:B------:R-:W-:Y:S01]  /*1d930*/  FFMA.FTZ R188, R188, R136.reuse, -R157 ;  /* 0x00000088bcbc7223 */ /* 0x080fe2000001089d */
[-CC-:B------:R-:W-:Y:S07]  /*1d940*/  FFMA.FTZ R216, R169, R136.reuse, -R159.reuse ;  /* 0x00000088a9d87223 */ /* 0x180fee000001089f */
[----:B------:R-:W-:Y:S01]  /*1d950*/  MUFU.EX2 R152, R152 ;  /* 0x0000009800987308 */ /* 0x000fe20000000800 */
[----:B------:R-:W-:Y:S01]  /*1d960*/  IADD3 R214, PT, PT, R214, R141, RZ ;  /* 0x0000008dd6d67210 */ /* 0x000fe20007ffe0ff */
[----:B------:R-:W4:Y:S01]  /*1d970*/  LDSM.16.MT88.4 R28, [R141] ;  /* 0x000000008d1c783b */ /* 0x000f220000004200 */
[-C--:B------:R-:W-:Y:S07]  /*1d980*/  FFMA.FTZ R177, R177, R136.reuse, -R159 ;  /* 0x00000088b1b17223 */ /* 0x080fee000001089f */
[----:B------:R-:W5:Y:S01]  /*1d990*/  MUFU.EX2 R150, R150 ;  /* 0x0000009600967308 */ /* 0x000f620000000800 */
[----:B------:R-:W-:Y:S01]  /*1d9a0*/  FFMA.FTZ R196, R196, R136, -R157 ;  /* 0x00000088c4c47223 */ /* 0x000fe2000001089d */
        /* <DEDUP_REMOVED lines=11> */
[----:B------:R-:W3:Y:S01]  /*1da60*/  LDSM.16.MT88.4 R36, [R214] ;  /* 0x00000000d624783b */ /* 0x000ee20000004200 */
[----:B-----5:R-:W-:Y:S01]  /*1da70*/  F2FP.F16.F32.PACK_AB R128, R150, R152 ;  /* 0x000000989680723e */ /* 0x020fe200000000ff */
[C---:B------:R-:W-:Y:S07]  /*1da80*/  FMUL.FTZ R18, R2.reuse, R118 ;  /* 0x0000007602127220 */ /* 0x040fee0000410000 */
[----:B------:R-:W5:Y:S01]  /*1da90*/  MUFU.EX2 R146, R146 ;  /* 0x0000009200927308 */ /* 0x000f620000000800 */
[----:B------:R-:W-:Y:S01]  /*1daa0*/  FMUL.FTZ R19, R2, R119 ;  /* 0x0000007702137220 */ /* 0x000fe20000410000 */
[C---:B------:R-:W-:Y:S01]  /*1dab0*/  FMUL.FTZ R16, R3.reuse, R116 ;  /* 0x0000007403107220 */ /* 0x040fe20000410000 */
[C---:B------:R-:W-:Y:S07]  /*1dac0*/  FMUL.FTZ R17, R3.reuse, R117 ;  /* 0x0000007503117220 */ /* 0x040fee0000410000 */
[----:B------:R-:W-:Y:S01]  /*1dad0*/  MUFU.EX2 R145, R145 ;  /* 0x0000009100917308 */ /* 0x000fe20000000800 */
[----:B------:R-:W3:Y:S01]  /*1dae0*/  LDSM.16.MT88.4 R60, [R141+0x4000] ;  /* 0x004000008d3c783b */ /* 0x000ee20000004200 */
[----:B--2---:R-:W-:Y:S01]  /*1daf0*/  F2FP.F16.F32.PACK_AB R129, R148, R149 ;  /* 0x000000959481723e */ /* 0x004fe200000000ff */
[C---:B------:R-:W-:Y:S07]  /*1db00*/  FMUL.FTZ R26, R2.reuse, R110 ;  /* 0x0000006e021a7220 */ /* 0x040fee0000410000 */
[----:B------:R-:W2:Y:S01]  /*1db10*/  MUFU.EX2 R144, R144 ;  /* 0x0000009000907308 */ /* 0x000ea20000000800 */
[C---:B------:R-:W-:Y:S01]  /*1db20*/  FMUL.FTZ R27, R2.reuse, R111 ;  /* 0x0000006f021b7220 */ /* 0x040fe20000410000 */
[C---:B------:R-:W-:Y:S01]  /*1db30*/  FMUL.FTZ R25, R3.reuse, R109 ;  /* 0x0000006d03197220 */ /* 0x040fe20000410000 */
[C---:B------:R-:W-:Y:S01]  /*1db40*/  FMUL.FTZ R34, R2.reuse, R102 ;  /* 0x0000006602227220 */ /* 0x040fe20000410000 */
[----:B------:R-:W-:Y:S01]  /*1db50*/  FMUL.FTZ R35, R2, R103 ;  /* 0x0000006702237220 */ /* 0x000fe20000410000 */
[----:B------:R-:W-:Y:S01]  /*1db60*/  LDSM.16.MT88.4 R124, [R143+0xf800] ;  /* 0x00f800008f7c783b */ /* 0x000fe20000004200 */
        /* <DEDUP_REMOVED lines=8> */
[----:B--2---:R-:W-:Y:S01]  /*1dbf0*/  F2FP.F16.F32.PACK_AB R131, R144, R145 ;  /* 0x000000919083723e */ /* 0x004fe200000000ff */
[C---:B------:R-:W-:Y:S01]  /*1dc00*/  FMUL.FTZ R48, R3.reuse, R84 ;  /* 0x0000005403307220 */ /* 0x040fe20000410000 */
[C---:B------:R-:W-:Y:S01]  /*1dc10*/  FMUL.FTZ R49, R3.reuse, R85 ;  /* 0x0000005503317220 */ /* 0x040fe20000410000 */
[C---:B------:R-:W-:Y:S01]  /*1dc20*/  FMUL.FTZ R58, R2.reuse, R78 ;  /* 0x0000004e023a7220 */ /* 0x040fe20000410000 */
[----:B------:R-:W-:Y:S01]  /*1dc30*/  FMUL.FTZ R59, R2, R79 ;  /* 0x0000004f023b7220 */ /* 0x000fe20000410000 */
[C---:B------:R-:W-:Y:S01]  /*1dc40*/  FMUL.FTZ R57, R3.reuse, R77 ;  /* 0x0000004d03397220 */ /* 0x040fe20000410000 */
[----:B------:R-:W-:Y:S01]  /*1dc50*/  FMUL.FTZ R24, R3, R108 ;  /* 0x0000006c03187220 */ /* 0x000fe20000410000 */
[C---:B-1----:R-:W-:Y:S01]  /*1dc60*/  HMMA.16816.F32 R4, R128.reuse, R12, R4 ;  /* 0x0000000c8004723c */ /* 0x042fe20000001804 */
        /* <DEDUP_REMOVED lines=15> */
[-C--:B------:R-:W-:Y:S02]  /*1dd60*/  FFMA.FTZ R250, R250, R136.reuse, -R159 ;  /* 0x00000088fafa7223 */ /* 0x080fe4000001089f */
[----:B------:R2:W-:Y:S01]  /*1dd70*/  MUFU.EX2 R182, R108 ;  /* 0x0000006c00b67308 */ /* 0x0005e20000000800 */
[-C--:B------:R-:W-:Y:S01]  /*1dd80*/  FFMA.FTZ R246, R246, R136.reuse, -R157 ;  /* 0x00000088f6f67223 */ /* 0x080fe2000001089d */
[C---:B------:R-:W-:Y:S08]  /*1dd90*/  HMMA.16816.F32 R12, R128.reuse, R20, R12 ;  /* 0x00000014800c723c */ /* 0x040ff0000000180c */
[----:B------:R-:W-:Y:S01]  /*1dda0*/  MUFU.EX2 R186, R101 ;  /* 0x0000006500ba7308 */ /* 0x000fe20000000800 */
[-CC-:B------:R-:W-:Y:S01]  /*1ddb0*/  FFMA.FTZ R200, R200, R136.reuse, -R159.reuse ;  /* 0x00000088c8c87223 */ /* 0x180fe2000001089f */
[-C--:B------:R-:W-:Y:S01]  /*1ddc0*/  FFMA.FTZ R185, R194, R136.reuse, -R159 ;  /* 0x00000088c2b97223 */ /* 0x080fe2000001089f */
[-C--:B------:R-:W-:Y:S01]  /*1ddd0*/  FFMA.FTZ R187, R180, R136.reuse, -R157 ;  /* 0x00000088b4bb7223 */ /* 0x080fe2000001089d */
[-C--:B------:R-:W-:Y:S01]  /*1dde0*/  FFMA.FTZ R189, R176, R136.reuse, -R159 ;  /* 0x00000088b0bd7223 */ /* 0x080fe2000001089f */
[--C-:B------:R-:W-:Y:S01]  /*1ddf0*/  FFMA.FTZ R191, R172, R136, -R157.reuse ;  /* 0x00000088acbf7223 */ /* 0x100fe2000001089d */
[C---:B------:R-:W-:Y:S04]  /*1de00*/  HMMA.16816.F32 R16, R128.reuse, R22, R16 ;  /* 0x000000168010723c */ /* 0x040fe80000001810 */
[----:B------:R-:W-:Y:S01]  /*1de10*/  MUFU.EX2 R165, R165 ;  /* 0x000000a500a57308 */ /* 0x000fe20000000800 */
[C---:B------:R-:W-:Y:S01]  /*1de20*/  FMUL.FTZ R22, R2.reuse, R114 ;  /* 0x0000007202167220 */ /* 0x040fe20000410000 */
[----:B------:R-:W-:Y:S01]  /*1de30*/  FMUL.FTZ R23, R2, R115 ;  /* 0x0000007302177220 */ /* 0x000fe20000410000 */
[C---:B------:R-:W-:Y:S01]  /*1de40*/  FMUL.FTZ R20, R3.reuse, R112 ;  /* 0x0000007003147220 */ /* 0x040fe20000410000 */
[----:B------:R-:W-:Y:S01]  /*1de50*/  FMUL.FTZ R21, R3, R113 ;  /* 0x0000007103157220 */ /* 0x000fe20000410000 */
[----:B--2---:R-:W-:Y:S01]  /*1de60*/  LDSM.16.MT88.4 R108, [R141+0x3800] ;  /* 0x003800008d6c783b */ /* 0x004fe20000004200 */
[-CC-:B------:R-:W-:Y:S01]  /*1de70*/  FFMA.FTZ R115, R181, R136.reuse, -R157.reuse ;  /* 0x00000088b5737223 */ /* 0x180fe2000001089d */
[-C--:B------:R-:W-:Y:S01]  /*1de80*/  FFMA.FTZ R112, R179, R136.reuse, -R157 ;  /* 0x00000088b3707223 */ /* 0x080fe2000001089d */
[-C--:B------:R-:W-:Y:S01]  /*1de90*/  FFMA.FTZ R113, R65, R136.reuse, -R159 ;  /* 0x0000008841717223 */ /* 0x080fe2000001089f */
[--C-:B------:R-:W-:Y:S01]  /*1dea0*/  FFMA.FTZ R114, R64, R136, -R157.reuse ;  /* 0x0000008840727223 */ /* 0x100fe2000001089d */
[C---:B------:R-:W-:Y:S01]  /*1deb0*/  FMUL.FTZ R64, R3.reuse, R68 ;  /* 0x0000004403407220 */ /* 0x040fe20000410000 */
[C---:B----4-:R-:W-:Y:S01]  /*1dec0*/  HMMA.16816.F32 R20, R128.reuse, R28, R20 ;  /* 0x0000001c8014723c */ /* 0x050fe20000001814 */
[----:B------:R-:W-:Y:S02]  /*1ded0*/  MUFU.EX2 R115, R115 ;  /* 0x0000007300737308 */ /* 0x000fe40000000800 */
[C---:B------:R-:W-:Y:S01]  /*1dee0*/  FMUL.FTZ R65, R3.reuse, R69 ;  /* 0x0000004503417220 */ /* 0x040fe20000410000 */
[-C--:B------:R-:W-:Y:S01]  /*1def0*/  FFMA.FTZ R181, R248, R136.reuse, -R157 ;  /* 0x00000088f8b57223 */ /* 0x080fe2000001089d */
[-CC-:B------:R-:W-:Y:S01]  /*1df00*/  FFMA.FTZ R179, R204, R136.reuse, -R159.reuse ;  /* 0x00000088ccb37223 */ /* 0x180fe2000001089f */
        /* <DEDUP_REMOVED lines=14> */
[C---:B---3--:R-:W-:Y:S01]  /*1dff0*/  HMMA.16816.F32 R28, R128.reuse, R36, R28 ;  /* 0x00000024801c723c */ /* 0x048fe2000000181c */
[----:B------:R-:W-:Y:S02]  /*1e000*/  MUFU.EX2 R106, R106 ;  /* 0x0000006a006a7308 */ /* 0x000fe40000000800 */
[C---:B------:R-:W-:Y:S01]  /*1e010*/  FMUL.FTZ R36, R3.reuse, R96 ;  /* 0x0000006003247220 */ /* 0x040fe20000410000 */
[C---:B------:R-:W-:Y:S01]  /*1e020*/  FMUL.FTZ R37, R3.reuse, R97 ;  /* 0x0000006103257220 */ /* 0x040fe20000410000 */
[C---:B------:R-:W-:Y:S01]  /*1e030*/  FMUL.FTZ R66, R2.reuse, R70 ;  /* 0x0000004602427220 */ /* 0x040fe20000410000 */
[----:B------:R-:W-:Y:S01]  /*1e040*/  FMUL.FTZ R67, R2, R71 ;  /* 0x0000004702437220 */ /* 0x000fe20000410000 */
[----:B--2---:R-:W-:Y:S01]  /*1e050*/  F2FP.F16.F32.PACK_AB R69, R112, R115 ;  /* 0x000000737045723e */ /* 0x004fe200000000ff */
[C---:B------:R-:W-:Y:S03]  /*1e060*/  HMMA.16816.F32 R32, R128.reuse, R38, R32 ;  /* 0x000000268020723c */ /* 0x040fe60000001820 */
[----:B------:R-:W2:Y:S01]  /*1e070*/  MUFU.EX2 R105, R105 ;  /* 0x0000006900697308 */ /* 0x000ea20000000800 */
[C---:B------:R-:W-:Y:S01]  /*1e080*/  FMUL.FTZ R38, R2.reuse, R98 ;  /* 0x0000006202267220 */ /* 0x040fe20000410000 */
[----:B------:R-:W-:Y:S01]  /*1e090*/  FMUL.FTZ R39, R2, R99 ;  /* 0x0000006302277220 */ /* 0x000fe20000410000 */
[-CC-:B------:R-:W-:Y:S01]  /*1e0a0*/  FFMA.FTZ R183, R198, R136.reuse, -R157.reuse ;  /* 0x00000088c6b77223 */ /* 0x180fe2000001089d */
        /* <DEDUP_REMOVED lines=9> */
[----:B--2---:R-:W-:Y:S01]  /*1e140*/  F2FP.F16.F32.PACK_AB R68, R105, R106 ;  /* 0x0000006a6944723e */ /* 0x004fe200000000ff */
[-CC-:B------:R-:W-:Y:S01]  /*1e150*/  FFMA.FTZ R160, R164, R136.reuse, -R159.reuse ;  /* 0x00000088a4a07223 */ /* 0x180fe2000001089f */
[----:B------:R-:W-:Y:S01]  /*1e160*/  FFMA.FTZ R197, R162, R136, -R159 ;  /* 0x00000088a2c57223 */ /* 0x000fe2000001089f */
[C---:B------:R-:W-:Y:S03]  /*1e170*/  HMMA.16816.F32 R40, R128.reuse, R46, R40 ;  /* 0x0000002e8028723c */ /* 0x040fe60000001828 */
[----:B------:R-:W2:Y:S01]  /*1e180*/  MUFU.EX2 R113, R113 ;  /* 0x0000007100717308 */ /* 0x000ea20000000800 */
[C---:B------:R-:W-:Y:S01]  /*1e190*/  FMUL.FTZ R46, R2.reuse, R90 ;  /* 0x0000005a022e7220 */ /* 0x040fe20000410000 */
[----:B------:R-:W-:Y:S01]  /*1e1a0*/  FMUL.FTZ R47, R2, R91 ;  /* 0x0000005b022f7220 */ /* 0x000fe20000410000 */
[-CC-:B------:R-:W-:Y:S01]  /*1e1b0*/  FFMA.FTZ R199, R158, R136.reuse, -R157.reuse ;  /* 0x000000889ec77223 */ /* 0x180fe2000001089d */
[----:B------:R-:W-:Y:S01]  /*1e1c0*/  LDSM.16.MT88.4 R88, [R214+0x800] ;  /* 0x00080000d658783b */ /* 0x000fe20000004200 */
[-C--:B------:R-:W-:Y:S01]  /*1e1d0*/  FFMA.FTZ R156, R156, R136.reuse, -R157 ;  /* 0x000000889c9c7223 */ /* 0x080fe2000001089d */
[-C--:B------:R-:W-:Y:S01]  /*1e1e0*/  FFMA.FTZ R170, R170, R136.reuse, -R159 ;  /* 0x00000088aaaa7223 */ /* 0x080fe2000001089f */
[----:B------:R-:W-:Y:S03]  /*1e1f0*/  FFMA.FTZ R140, R140, R136, -R157 ;  /* 0x000000888c8c7223 */ /* 0x000fe6000001089d */
[----:B------:R-:W-:Y:S01]  /*1e200*/  MUFU.EX2 R107, R107 ;  /* 0x0000006b006b7308 */ /* 0x000fe20000000800 */
[C---:B------:R-:W-:Y:S03]  /*1e210*/  HMMA.16816.F32 R44, R128.reuse, R52, R44 ;  /* 0x00000034802c723c */ /* 0x040fe6000000182c */
[C---:B------:R-:W-:Y:S01]  /*1e220*/  FMUL.FTZ R52, R3.reuse, R80 ;  /* 0x0000005003347220 */ /* 0x040fe20000410000 */
[----:B------:R-:W-:Y:S01]  /*1e230*/  FMUL.FTZ R53, R3, R81 ;  /* 0x0000005103357220 */ /* 0x000fe20000410000 */
[----:B--2---:R-:W-:Y:S04]  /*1e240*/  F2FP.F16.F32.PACK_AB R70, R113, R104 ;  /* 0x000000687146723e */ /* 0x004fe800000000ff */
[----:B------:R-:W2:Y:S01]  /*1e250*/  MUFU.EX2 R114, R114 ;  /* 0x0000007200727308 */ /* 0x000ea20000000800 */
[C---:B------:R-:W-:Y:S01]  /*1e260*/  FFMA.FTZ R149, R2.reuse, R241, R149 ;  /* 0x000000f102957223 */ /* 0x040fe20000010095 */
[C---:B------:R-:W-:Y:S08]  /*1e270*/  HMMA.16816.F32 R48, R128.reuse, R54, R48 ;  /* 0x000000368030723c */ /* 0x040ff00000001830 */
[----:B------:R-:W-:Y:S01]  /*1e280*/  MUFU.EX2 R216, R216 ;  /* 0x000000d800d87308 */ /* 0x000fe20000000800 */
[C---:B------:R-:W-:Y:S01]  /*1e290*/  FMUL.FTZ R54, R2.reuse, R82 ;  /* 0x0000005202367220 */ /* 0x040fe20000410000 */
[----:B------:R-:W-:Y:S01]  /*1e2a0*/  FMUL.FTZ R55, R2, R83 ;  /* 0x0000005302377220 */ /* 0x000fe20000410000 */
[C---:B------:R-:W-:Y:S01]  /*1e2b0*/  FFMA.FTZ R152, R3.reuse, R242, R152 ;  /* 0x000000f203987223 */ /* 0x040fe20000010098 */
[----:B------:R-:W3:Y:S06]  /*1e2c0*/  LDSM.16.MT88.4 R80, [R142+0xc800] ;  /* 0x00c800008e50783b */ /* 0x000eec0000004200 */
[----:B------:R-:W-:Y:S01]  /*1e2d0*/  MUFU.EX2 R248, R250 ;  /* 0x000000fa00f87308 */ /* 0x000fe20000000800 */
[----:B------:R-:W-:Y:S01]  /*1e2e0*/  FADD.FTZ R148, R148, R149 ;  /* 0x0000009594947221 */ /* 0x000fe20000010000 */
[----:B------:R-:W-:Y:S01]  /*1e2f0*/  FADD.FTZ R152, R150, R152 ;  /* 0x0000009896987221 */ /* 0x000fe20000010000 */
[C---:B------:R-:W-:Y:S07]  /*1e300*/  HMMA.16816.F32 R52, R128.reuse, R60, R52 ;  /* 0x0000003c8034723c */ /* 0x040fee0000001834 */
[----:B------:R-:W-:Y:S01]  /*1e310*/  MUFU.EX2 R181, R181 ;  /* 0x000000b500b57308 */ /* 0x000fe20000000800 */
        /* <DEDUP_REMOVED lines=13> */
[----:B------:R-:W-:Y:S01]  /*1e3f0*/  FADD.FTZ R3, R146, R3 ;  /* 0x0000000392037221 */ /* 0x000fe20000010000 */
[C---:B-1----:R-:W-:Y:S07]  /*1e400*/  HMMA.16816.F32 R60, R128.reuse, R84, R60 ;  /* 0x00000054803c723c */ /* 0x042fee000000183c */
[----:B------:R-:W-:Y:S01]  /*1e410*/  MUFU.EX2 R183, R183 ;  /* 0x000000b700b77308 */ /* 0x000fe20000000800 */
[----:B------:R-:W-:Y:S01]  /*1e420*/  FADD.FTZ R115, R115, R144 ;  /* 0x0000009073737221 */ /* 0x000fe20000010000 */
[----:B------:R-:W-:Y:S08]  /*1e430*/  FADD.FTZ R106, R106, R3 ;  /* 0x000000036a6a7221 */ /* 0x000ff00000010000 */
[----:B------:R-:W-:Y:S01]  /*1e440*/  MUFU.EX2 R196, R196 ;  /* 0x000000c400c47308 */ /* 0x000fe20000000800 */
[----:B------:R-:W-:Y:S01]  /*1e450*/  FADD.FTZ R112, R112, R115 ;  /* 0x0000007370707221 */ /* 0x000fe20000010000 */
[----:B------:R-:W-:Y:S01]  /*1e460*/  HMMA.16816.F32 R64, R128, R86, R64 ;  /* 0x000000568040723c */ /* 0x000fe20000001840 */
[----:B------:R-:W1:Y:S07]  /*1e470*/  LDSM.16.MT88.4 R84, [R141+0x4800] ;  /* 0x004800008d54783b */ /* 0x000e6e0000004200 */
[----:B------:R-:W-:Y:S01]  /*1e480*/  MUFU.EX2 R185, R185 ;  /* 0x000000b900b97308 */ /* 0x000fe20000000800 */
[----:B------:R-:W-:Y:S01]  /*1e490*/  FADD.FTZ R105, R105, R106 ;  /* 0x0000006a69697221 */ /* 0x000fe20000010000 */
[----:B------:R-:W-:Y:S08]  /*1e4a0*/  FADD.FTZ R3, R107, R112 ;  /* 0x000000706b037221 */ /* 0x000ff00000010000 */
[----:B------:R-:W-:Y:S01]  /*1e4b0*/  MUFU.EX2 R187, R187 ;  /* 0x000000bb00bb7308 */ /* 0x000fe20000000800 */
[----:B------:R-:W-:Y:S01]  /*1e4c0*/  FADD.FTZ R2, R104, R105 ;  /* 0x0000006968027221 */ /* 0x000fe20000010000 */
[C---:B----4-:R-:W-:Y:S08]  /*1e4d0*/  HMMA.16816.F32 R4, R68.reuse, R76, R4 ;  /* 0x0000004c4404723c */ /* 0x050ff00000001804 */
[----:B------:R-:W-:Y:S01]  /*1e4e0*/  MUFU.EX2 R176, R178 ;  /* 0x000000b200b07308 */ /* 0x000fe20000000800 */
[----:B------:R-:W-:Y:S09]  /*1e4f0*/  FADD.FTZ R3, R114, R3 ;  /* 0x0000000372037221 */ /* 0x000ff20000010000 */
[----:B------:R-:W-:Y:S01]  /*1e500*/  MUFU.EX2 R189, R189 ;  /* 0x000000bd00bd7308 */ /* 0x000fe20000000800 */
[----:B------:R-:W-:Y:S01]  /*1e510*/  FADD.FTZ R2, R113, R2 ;  /* 0x0000000271027221 */ /* 0x000fe20000010000 */
[C---:B------:R-:W-:Y:S01]  /*1e520*/  HMMA.16816.F32 R8, R68.reuse, R78, R8 ;  /* 0x0000004e4408723c */ /* 0x040fe20000001808 */
[----:B------:R-:W-:Y:S07]  /*1e530*/  LDSM.16.MT88.4 R76, [R143+0xd000] ;  /* 0x00d000008f4c783b */ /* 0x000fee0000004200 */
        /* <DEDUP_REMOVED lines=17> */
[----:B------:R-:W-:Y:S01]  /*1e650*/  MUFU.EX2 R140, R140 ;  /* 0x0000008c008c7308 */ /* 0x000fe20000000800 */
        /* <DEDUP_REMOVED lines=21> */
[----:B----4-:R-:W-:Y:S01]  /*1e7b0*/  F2FP.F16.F32.PACK_AB R69, R167, R184 ;  /* 0x000000b8a745723e */ /* 0x010fe200000000ff */
        /* <DEDUP_REMOVED lines=9> */
[----:B------:R-:W-:Y:S03]  /*1e850*/  FADD.FTZ R3, R188, R163 ;  /* 0x000000a3bc037221 */ /* 0x000fe60000010000 */
[----:B------:R-:W-:Y:S01]  /*1e860*/  FADD.FTZ R165, R165, R182 ;  /* 0x000000b6a5a57221 */ /* 0x000fe20000010000 */
        /* <DEDUP_REMOVED lines=21> */
[----:B------:R1:W2:Y:S01]  /*1e9c0*/  MUFU.EX2 R202, R177 ;  /* 0x000000b100ca7308 */ /* 0x0002a20000000800 */
[C---:B------:R-:W-:Y:S09]  /*1e9d0*/  HMMA.16816.F32 R48, R68.reuse, R86, R48 ;  /* 0x000000564430723c */ /* 0x040ff20000001830 */
[----:B------:R4:W5:Y:S01]  /*1e9e0*/  MUFU.EX2 R171, R84 ;  /* 0x0000005400ab7308 */ /* 0x0009620000000800 */
[----:B---3--:R-:W-:Y:S01]  /*1e9f0*/  LDSM.16.MT88.4 R96, [R142+0x11800] ;  /* 0x011800008e60783b */ /* 0x008fe20000004200 */
[C---:B------:R-:W-:Y:S03]  /*1ea00*/  HMMA.16816.F32 R52, R68.reuse, R100, R52 ;  /* 0x000000644434723c */ /* 0x040fe60000001834 */
[-CC-:B------:R-:W-:Y:S01]  /*1ea10*/  FFMA.FTZ R100, R173, R136.reuse, -R157.reuse ;  /* 0x00000088ad647223 */ /* 0x180fe2000001089d */
[-C--:B------:R-:W-:Y:S01]  /*1ea20*/  FFMA.FTZ R173, R206, R136.reuse, -R157 ;  /* 0x00000088cead7223 */ /* 0x080fe2000001089d */
[----:B-1----:R-:W-:Y:S01]  /*1ea30*/  FFMA.FTZ R177, R252, R136, -R159 ;  /* 0x00000088fcb17223 */ /* 0x002fe2000001089f */
[----:B--2---:R-:W-:Y:S02]  /*1ea40*/  FADD.FTZ R2, R202, R165 ;  /* 0x000000a5ca027221 */ /* 0x004fe40000010000 */
[----:B------:R1:W-:Y:S01]  /*1ea50*/  MUFU.EX2 R206, R100 ;  /* 0x0000006400ce7308 */ /* 0x0003e20000000800 */
[C---:B------:R-:W-:Y:S01]  /*1ea60*/  HMMA.16816.F32 R56, R68.reuse, R102, R56 ;  /* 0x000000664438723c */ /* 0x040fe20000001838 */
[----:B----4-:R-:W2:Y:S08]  /*1ea70*/  LDSM.16.MT88.4 R84, [R141+0x1800] ;  /* 0x001800008d54783b */ /* 0x010eb00000004200 */
[----:B------:R-:W3:Y:S01]  /*1ea80*/  MUFU.EX2 R173, R173 ;  /* 0x000000ad00ad7308 */ /* 0x000ee20000000800 */
[C---:B-----5:R-:W-:Y:S09]  /*1ea90*/  FADD.FTZ R2, R171.reuse, R2 ;  /* 0x00000002ab027221 */ /* 0x060ff20000010000 */
[----:B------:R-:W4:Y:S01]  /*1eaa0*/  MUFU.EX2 R177, R177 ;  /* 0x000000b100b17308 */ /* 0x000f220000000800 */
[C---:B------:R-:W-:Y:S01]  /*1eab0*/  HMMA.16816.F32 R60, R68.reuse, R72, R60 ;  /* 0x00000048443c723c */ /* 0x040fe2000000183c */
[----:B-1----:R-:W-:Y:S07]  /*1eac0*/  LDSM.16.MT88.4 R100, [R142+0x12000] ;  /* 0x012000008e64783b */ /* 0x002fee0000004200 */
[----:B------:R-:W-:Y:S03]  /*1ead0*/  HMMA.16816.F32 R64, R68, R74, R64 ;  /* 0x0000004a4440723c */ /* 0x000fe60000001840 */
[----:B------:R-:W-:Y:S02]  /*1eae0*/  F2FP.F16.F32.PACK_AB R68, R171, R202 ;  /* 0x000000caab44723e */ /* 0x000fe400000000ff */
[----:B------:R-:W-:Y:S01]  /*1eaf0*/  F2FP.F16.F32.PACK_AB R69, R175, R244 ;  /* 0x000000f4af45723e */ /* 0x000fe200000000ff */
[----:B------:R-:W1:Y:S01]  /*1eb00*/  LDSM.16.MT88.4 R72, [R141+0x5800] ;  /* 0x005800008d48783b */ /* 0x000e620000004200 */
[----:B------:R-:W-:Y:S01]  /*1eb10*/  F2FP.F16.F32.PACK_AB R70, R216, R169 ;  /* 0x000000a9d846723e */ /* 0x000fe200000000ff */
[----:B------:R-:W-:Y:S01]  /*1eb20*/  FADD.FTZ R244, R244, R3 ;  /* 0x00000003f4f47221 */ /* 0x000fe20000010000 */
[----:B---3--:R-:W-:Y:S01]  /*1eb30*/  F2FP.F16.F32.PACK_AB R71, R173, R206 ;  /* 0x000000cead47723e */ /* 0x008fe200000000ff */
[----:B------:R-:W-:Y:S02]  /*1eb40*/  FADD.FTZ R169, R169, R2 ;  /* 0x00000002a9a97221 */ /* 0x000fe40000010000 */
[----:B------:R-:W-:Y:S02]  /*1eb50*/  FADD.FTZ R175, R175, R244 ;  /* 0x000000f4afaf7221 */ /* 0x000fe40000010000 */
[----:B------:R-:W-:Y:S02]  /*1eb60*/  FADD.FTZ R216, R216, R169 ;  /* 0x000000a9d8d87221 */ /* 0x000fe40000010000 */
[C---:B------:R-:W-:Y:S03]  /*1eb70*/  HMMA.16816.F32 R4, R68.reuse, R76, R4 ;  /* 0x0000004c4404723c */ /* 0x040fe60000001804 */
[----:B------:R-:W-:Y:S04]  /*1eb80*/  FADD.FTZ R206, R206, R175 ;  /* 0x000000afcece7221 */ /* 0x000fe80000010000 */
[----:B------:R-:W-:Y:S01]  /*1eb90*/  FADD.FTZ R2, R173, R206 ;  /* 0x000000cead027221 */ /* 0x000fe20000010000 */
[C---:B------:R-:W-:Y:S01]  /*1eba0*/  HMMA.16816.F32 R8, R68.reuse, R78, R8 ;  /* 0x0000004e4408723c */ /* 0x040fe20000001808 */
[----:B------:R-:W3:Y:S07]  /*1ebb0*/  LDSM.16.MT88.4 R76, [R214+0x5800] ;  /* 0x00580000d64c783b */ /* 0x000eee0000004200 */
[C---:B------:R-:W-:Y:S08]  /*1ebc0*/  HMMA.16816.F32 R12, R68.reuse, R80, R12 ;  /* 0x00000050440c723c */ /* 0x040ff0000000180c */
        /* <DEDUP_REMOVED lines=30> */
[C---:B-----5:R-:W-:Y:S03]  /*1edb0*/  HMMA.16816.F32 R4, R68.reuse, R80, R4 ;  /* 0x000000504404723c */ /* 0x060fe60000001804 */
[----:B------:R-:W-:Y:S01]  /*1edc0*/  FADD.FTZ R3, R196, R3 ;  /* 0x00000003c4037221 */ /* 0x000fe20000010000 */
[----:B------:R-:W-:Y:S04]  /*1edd0*/  FADD.FTZ R198, R198, R179 ;  /* 0x000000b3c6c67221 */ /* 0x000fe80000010000 */
        /* <DEDUP_REMOVED lines=27> */
[----:B--2---:R-:W-:Y:S01]  /*1ef90*/  F2FP.F16.F32.PACK_AB R69, R187, R180 ;  /* 0x000000b4bb45723e */ /* 0x004fe200000000ff */
        /* <DEDUP_REMOVED lines=16> */
[----:B------:R-:W-:Y:S04]  /*1f0a0*/  FADD.FTZ R3, R199, R2 ;  /* 0x00000002c7037221 */ /* 0x000fe80000010000 */
[----:B------:R-:W-:Y:S01]  /*1f0b0*/  FADD.FTZ R3, R156, R3 ;  /* 0x000000039c037221 */ /* 0x000fe20000010000 */
        /* <DEDUP_REMOVED lines=38> */
[----:B------:R-:W3:Y:S10]  /*1f320*/  MUFU.EX2 R154, R81 ;  /* 0x00000051009a7308 */ /* 0x000ef40000000800 */
[----:B------:R-:W4:Y:S01]  /*1f330*/  MUFU.EX2 R155, R155 ;  /* 0x0000009b009b7308 */ /* 0x000f220000000800 */
[C---:B------:R-:W-:Y:S09]  /*1f340*/  HMMA.16816.F32 R20, R68.reuse, R84, R20 ;  /* 0x000000544414723c */ /* 0x040ff20000001814 */
[----:B------:R-:W5:Y:S10]  /*1f350*/  MUFU.EX2 R153, R80 ;  /* 0x0000005000997308 */ /* 0x000f740000000800 */
[----:B------:R-:W-:Y:S01]  /*1f360*/  MUFU.EX2 R139, R139 ;  /* 0x0000008b008b7308 */ /* 0x000fe20000000800 */
[----:B---3--:R-:W-:Y:S01]  /*1f370*/  FADD.FTZ R2, R154, R197 ;  /* 0x000000c59a027221 */ /* 0x008fe20000010000 */
        /* <DEDUP_REMOVED lines=16> */
[----:B------:R-:W3:Y:S01]  /*1f480*/  MUFU.EX2 R157, R157 ;  /* 0x0000009d009d7308 */ /* 0x000ee20000000800 */
[C---:B-1----:R-:W-:Y:S01]  /*1f490*/  HMMA.16816.F32 R60, R68.reuse, R72, R60 ;  /* 0x00000048443c723c */ /* 0x042fe2000000183c */
[----:B----4-:R-:W1:Y:S07]  /*1f4a0*/  LDSM.16.MT88.4 R76, [R141+0x7800] ;  /* 0x007800008d4c783b */ /* 0x010e6e0000004200 */
[----:B------:R-:W-:Y:S03]  /*1f4b0*/  HMMA.16816.F32 R64, R68, R74, R64 ;  /* 0x0000004a4440723c */ /* 0x000fe60000001840 */
[----:B------:R-:W-:Y:S02]  /*1f4c0*/  F2FP.F16.F32.PACK_AB R68, R155, R154 ;  /* 0x0000009a9b44723e */ /* 0x000fe400000000ff */
[----:B-----5:R-:W-:Y:S01]  /*1f4d0*/  F2FP.F16.F32.PACK_AB R69, R153, R140 ;  /* 0x0000008c9945723e */ /* 0x020fe200000000ff */
[----:B------:R-:W-:Y:S01]  /*1f4e0*/  FADD.FTZ R140, R140, R3 ;  /* 0x000000038c8c7221 */ /* 0x000fe20000010000 */
[C---:B--2---:R-:W-:Y:S01]  /*1f4f0*/  F2FP.F16.F32.PACK_AB R70, R138.reuse, R139 ;  /* 0x0000008b8a46723e */ /* 0x044fe200000000ff */
[----:B------:R-:W-:Y:S01]  /*1f500*/  FADD.FTZ R139, R139, R2 ;  /* 0x000000028b8b7221 */ /* 0x000fe20000010000 */
[----:B---3--:R-:W-:Y:S01]  /*1f510*/  F2FP.F16.F32.PACK_AB R71, R157, R136 ;  /* 0x000000889d47723e */ /* 0x008fe200000000ff */
[----:B------:R-:W-:Y:S01]  /*1f520*/  FADD.FTZ R153, R153, R140 ;  /* 0x0000008c99997221 */ /* 0x000fe20000010000 */
[----:B------:R-:W-:Y:S01]  /*1f530*/  MOV R3, R134 ;  /* 0x0000008600037202 */ /* 0x000fe20000000f00 */
[----:B------:R-:W-:Y:S01]  /*1f540*/  FADD.FTZ R242, R138, R139 ;  /* 0x0000008b8af27221 */ /* 0x000fe20000010000 */
[----:B------:R-:W-:Y:S01]  /*1f550*/  MOV R2, R135 ;  /* 0x0000008700027202 */ /* 0x000fe20000000f00 */
        /* <DEDUP_REMOVED lines=21> */
.L_x_5773:
        /* <DEDUP_REMOVED lines=11> */
.L_x_5802:
        /* <DEDUP_REMOVED lines=133> */
[----:B---3--:R3:W5:Y:S01]  /*1ffb0*/  LD.E R84, desc[UR4][R132.64+0xcc] ;  /* 0x0000cc0484547980 */ /* 0x008762000c101900 */
[----:B------:R-:W-:Y:S01]  /*1ffc0*/  IMAD.SHL.U32 R2, R208, 0x4, RZ ;  /* 0x00000004d0027824 */ /* 0x000fe200078e00ff */
[----:B------:R-:W-:-:S02]  /*1ffd0*/  LOP3.LUT R4, R3, 0x10, RZ, 0xc0, !PT ;  /* 0x0000001003047812 */ /* 0x000fc400078ec0ff */
[----:B----4-:R3:W5:Y:S01]  /*1ffe0*/  LD.E.64 R76, desc[UR4][R132.64+0x78] ;  /* 0x00007804844c7980 */ /* 0x010762000c101b00 */
[----:B------:R-:W-:Y:S02]  /*1fff0*/  SHF.L.U32 R229, R229, 0x6, RZ ;  /* 0x00000006e5e57819 */ /* 0x000fe400000006ff */
[----:B------:R-:W-:Y:S01]  /*20000*/  LOP3.LUT R7, R2, 0x1f8, RZ, 0xc0, !PT ;  /* 0x000001f802077812 */ /* 0x000fe200078ec0ff */
[----:B-1----:R3:W5:Y:S01]  /*20010*/  LD.E.64 R74, desc[UR4][R132.64+0xa8] ;  /* 0x0000a804844a7980 */ /* 0x002762000c101b00 */
[----:B------:R-:W-:Y:S02]  /*20020*/  LOP3.LUT R5, R212, 0x30, RZ, 0xc0, !PT ;  /* 0x00000030d4057812 */ /* 0x000fe400078ec0ff */
[----:B------:R-:W-:Y:S02]  /*20030*/  LOP3.LUT R7, R7, 0x38, R212, 0x78, !PT ;  /* 0x0000003807077812 */ /* 0x000fe400078e78d4 */
[----:B------:R-:W-:Y:S01]  /*20040*/  SHF.R.U32.HI R72, RZ, 0x2, R208 ;  /* 0x00000002ff487819 */ /* 0x000fe200000116d0 */
[----:B------:R-:W-:Y:S01]  /*20050*/  BAR.SYNC.DEFER_BLOCKING 0x0 ;  /* 0x0000000000007b1d */ /* 0x000fe20000010000 */
[----:B------:R-:W-:Y:S01]  /*20060*/  LOP3.LUT P0, RZ, R208, 0x3, RZ, 0xc0, !PT ;  /* 0x00000003d0ff7812 */ /* 0x000fe2000780c0ff */
[----:B------:R-:W-:Y:S01]  /*20070*/  IMAD R3, R7, 0x4, R4 ;  /* 0x0000000407037824 */ /* 0x000fe200078e0204 */
        /* <DEDUP_REMOVED lines=18> */
[----:B------:R-:W-:-:S04]  /*201a0*/  IMAD R8, R8, R11, R232 ;  /* 0x0000000b08087224 */ /* 0x000fc800078e02e8 */
[----:B------:R-:W-:Y:S02]  /*201b0*/  IMAD R69, R9, R8, R229 ;  /* 0x0000000809457224 */ /* 0x000fe400078e02e5 */
[----:B------:R3:W2:Y:S01]  /*201c0*/  LDS.128 R8, [R3+UR6+0x7000] ;  /* 0x0070000603087984 */ /* 0x0006a20008000c00 */
[----:B-1--4-:R-:W-:Y:S05]  /*201d0*/  @P0 BRA `(.L_x_5783) ;  /* 0x0000000000280947 */ /* 0x012fea0003800000 */
        /* <DEDUP_REMOVED lines=10> */
.L_x_5783:
[----:B------:R-:W-:Y:S05]  /*20280*/  BSYNC.RECONVERGENT B0 ;  /* 0x0000000000007941 */ /* 0x000fea0003800200 */
.L_x_5782:
[----:B---3--:R3:W5:Y:S01]  /*20290*/  LD.E R132, desc[UR4][R132.64+0xc0] ;  /* 0x0000c00484847980 */ /* 0x008762000c101900 */
[----:B------:R-:W-:Y:S01]  /*202a0*/  SHF.R.U32.HI R208, RZ, 0x4, R208 ;  /* 0x00000004ffd07819 */ /* 0x000fe200000116d0 */
[----:B------:R-:W-:Y:S01]  /*202b0*/  IMAD.IADD R229, R230, 0x1, -R229 ;  /* 0x00000001e6e57824 */ /* 0x000fe200078e0ae5 */
[----:B------:R-:W-:Y:S01]  /*202c0*/  LOP3.LUT R209, R209, 0x1f80, RZ, 0xc0, !PT ;  /* 0x00001f80d1d17812 */ /* 0x000fe200078ec0ff */
[----:B-----5:R-:W-:Y:S01]  /*202d0*/  IMAD R84, R69, R84, RZ ;  /* 0x0000005445547224 */ /* 0x020fe200078e02ff */
[----:B------:R-:W-:Y:S01]  /*202e0*/  LOP3.LUT R69, R2, 0x3c, RZ, 0xc0, !PT ;  /* 0x0000003c02457812 */ /* 0x000fe200078ec0ff */
[C---:B-1----:R-:W-:Y:S01]  /*202f0*/  VIADD R0, R208.reuse, 0x8 ;  /* 0x00000008d0007836 */ /* 0x042fe20000000000 */
[CC--:B------:R-:W-:Y:S01]  /*20300*/  ISETP.GE.AND P3, PT, R208.reuse, R229.reuse, PT ;  /* 0x000000e5d000720c */ /* 0x0c0fe20003f66270 */
[C---:B------:R-:W-:Y:S01]  /*20310*/  VIADD R3, R208.reuse, 0x18 ;  /* 0x00000018d0037836 */ /* 0x040fe20000000000 */
[----:B------:R-:W-:Y:S01]  /*20320*/  LOP3.LUT R209, R209, 0x3c, R2, 0xf8, !PT ;  /* 0x0000003cd1d17812 */ /* 0x000fe200078ef802 */
[----:B------:R-:W-:Y:S01]  /*20330*/  VIADD R68, R208, 0x10 ;  /* 0x00000010d0447836 */ /* 0x000fe20000000000 */
[-C--:B------:R-:W-:Y:S01]  /*20340*/  ISETP.GE.AND P1, PT, R0, R229.reuse, PT ;  /* 0x000000e50000720c */ /* 0x080fe20003f26270 */
[----:B------:R-:W-:Y:S01]  /*20350*/  VIADD R0, R208, 0x20 ;  /* 0x00000020d0007836 */ /* 0x000fe20000000000 */
[-C--:B------:R-:W-:Y:S01]  /*20360*/  ISETP.GE.AND P2, PT, R3, R229.reuse, PT ;  /* 0x000000e50300720c */ /* 0x080fe20003f46270 */
[----:B------:R-:W-:Y:S01]  /*20370*/  BSSY.RECONVERGENT B0, `(.L_x_5784) ;  /* 0x0000011000007945 */ /* 0x000fe20003800200 */
[----:B------:R-:W-:-:S02]  /*20380*/  ISETP.GE.AND P0, PT, R68, R229, PT ;  /* 0x000000e54400720c */ /* 0x000fc40003f06270 */
[-C--:B------:R-:W-:Y:S01]  /*20390*/  ISETP.GE.AND P6, PT, R0, R229.reuse, PT ;  /* 0x000000e50000720c */ /* 0x080fe20003fc6270 */
[----:B------:R-:W-:Y:S01]  /*203a0*/  VIADD R0, R208, 0x28 ;  /* 0x00000028d0007836 */ /* 0x000fe20000000000 */
[----:B------:R-:W-:Y:S02]  /*203b0*/  P2R R3, PR, RZ, 0x4 ;  /* 0x00000004ff037803 */ /* 0x000fe40000000000 */
[----:B------:R-:W-:Y:S02]  /*203c0*/  IADD3 R209, P2, PT, R209, R84, RZ ;  /* 0x00000054d1d17210 */ /* 0x000fe40007f5e0ff */
[----:B------:R-:W-:Y:S01]  /*203d0*/  ISETP.GE.AND P5, PT, R0, R229, PT ;  /* 0x000000e50000720c */ /* 0x000fe20003fa6270 */
[----:B------:R-:W-:Y:S01]  /*203e0*/  VIADD R0, R208, 0x30 ;  /* 0x00000030d0007836 */ /* 0x000fe20000000000 */
[----:B------:R-:W-:Y:S02]  /*203f0*/  LOP3.LUT R71, R69, 0x40, RZ, 0xfc, !PT ;  /* 0x0000004045477812 */ /* 0x000fe400078efcff */
        /* <DEDUP_REMOVED lines=8> */
.L_x_5785:
[----:B------:R-:W-:Y:S05]  /*20480*/  BSYNC.RECONVERGENT B0 ;  /* 0x0000000000007941 */ /* 0x000fea0003800200 */
.L_x_5784:
        /* <DEDUP_REMOVED lines=12> */
.L_x_5787:
[----:B------:R-:W-:Y:S05]  /*20550*/  BSYNC.RECONVERGENT B0 ;  /* 0x0000000000007941 */ /* 0x000fea0003800200 */
.L_x_5786:
        /* <DEDUP_REMOVED lines=11> */
.L_x_5789:
[----:B------:R-:W-:Y:S05]  /*20610*/  BSYNC.RECONVERGENT B0 ;  /* 0x0000000000007941 */ /* 0x000fea0003800200 */
.L_x_5788:
        /* <DEDUP_REMOVED lines=11> */
.L_x_5791:
[----:B------:R-:W-:Y:S05]  /*206d0*/  BSYNC.RECONVERGENT B0 ;  /* 0x0000000000007941 */ /* 0x000fea0003800200 */
.L_x_5790:
        /* <DEDUP_REMOVED lines=10> */
.L_x_5793:
[----:B------:R-:W-:Y:S05]  /*20780*/  BSYNC.RECONVERGENT B0 ;  /* 0x0000000000007941 */ /* 0x000fea0003800200 */
.L_x_5792:
        /* <DEDUP_REMOVED lines=10> */
.L_x_5795:
[----:B------:R-:W-:Y:S05]  /*20830*/  BSYNC.RECONVERGENT B0 ;  /* 0x0000000000007941 */ /* 0x000fea0003800200 */
.L_x_5794:
        /* <DEDUP_REMOVED lines=9> */
[----:B--2---:R4:W-:Y:S02]  /*208d0*/  @!P1 ST.E.128 desc[UR4][R2.64+0x6100], R8 ;  /* 0x0061000802009985 */ /* 0x0049e4000c101d04 */
.L_x_5797:
[----:B------:R-:W-:Y:S05]  /*208e0*/  BSYNC.RECONVERGENT B0 ;  /* 0x0000000000007941 */ /* 0x000fea0003800200 */
.L_x_5796:
[----:B------:R-:W-:-:S04]  /*208f0*/  MOV R229, 0x0 ;  /* 0x0000000000e57802 */ /* 0x000fc80000000f00 */
[----:B-1234-:R-:W-:Y:S05]  /*20900*/  @P3 RET.REL.NODEC R228 `(_ZN5flash24flash_fwd_splitkv_kernelI23Flash_fwd_kernel_traitsILi128ELi64ELi128ELi4ELb0ELb0EN7cutlass6half_tE19Flash_kernel_traitsILi128ELi64ELi128ELi4ES3_EELb0ELb0ELb1ELb0ELb0ELb1ELb1ELb1EEEvNS_16Flash_fwd_paramsE) ;  /* 0xfffffdf4e4bc3950 */ /* 0x01efea0003c3ffff */
[-C--:B------:R-:W-:Y:S01]  /*20910*/  ISETP.GE.AND P2, PT, R69, R132.reuse, PT ;  /* 0x000000844500720c */ /* 0x080fe20003f46270 */
[----:B------:R-:W-:Y:S01]  /*20920*/  IMAD.MOV.U32 R229, RZ, RZ, 0x0 ;  /* 0x00000000ffe57424 */ /* 0x000fe200078e00ff */
[----:B------:R-:W-:-:S11]  /*20930*/  ISETP.GE.AND P0, PT, R71, R132, PT ;  /* 0x000000844700720c */ /* 0x000fd60003f06270 */
[----:B------:R-:W-:-:S04]  /*20940*/  @!P2 LEA R2, P1, R209, R76, 0x2 ;  /* 0x0000004cd102a211 */ /* 0x000fc800078210ff */
[----:B------:R-:W-:-:S05]  /*20950*/  @!P2 LEA.HI.X R3, R209, R77, R84, 0x2, P1 ;  /* 0x0000004dd103a211 */ /* 0x000fca00008f1454 */
[----:B------:R1:W-:Y:S02]  /*20960*/  @!P2 ST.E.128 desc[UR4][R2.64+0x7000], R36 ;  /* 0x007000240200a985 */ /* 0x0003e4000c101d04 */
[----:B-1----:R-:W-:Y:S05]  /*20970*/  @P0 RET.REL.NODEC R228 `(_ZN5flash24flash_fwd_splitkv_kernelI23Flash_fwd_kernel_traitsILi128ELi64ELi128ELi4ELb0ELb0EN7cutlass6half_tE19Flash_kernel_traitsILi128ELi64ELi128ELi4ES3_EELb0ELb0ELb1ELb0ELb0ELb1ELb1ELb1EEEvNS_16Flash_fwd_paramsE) ;  /* 0xfffffdf4e4a00950 */ /* 0x002fea0003c3ffff */
[----:B------:R-:W-:Y:S01]  /*20980*/  LEA R2, P0, R209, R76, 0x2 ;  /* 0x0000004cd1027211 */ /* 0x000fe200078010ff */
[----:B------:R-:W-:-:S03]  /*20990*/  IMAD.MOV.U32 R229, RZ, RZ, 0x0 ;  /* 0x00000000ffe57424 */ /* 0x000fc600078e00ff */
[----:B------:R-:W-:-:S05]  /*209a0*/  LEA.HI.X R3, R209, R77, R84, 0x2, P0 ;  /* 0x0000004dd1037211 */ /* 0x000fca00000f1454 */
[----:B------:R1:W-:Y:S02]  /*209b0*/  ST.E.128 desc[UR4][R2.64+0x7100], R4 ;  /* 0x0071000402007985 */ /* 0x0003e4000c101d04 */
[----:B-1----:R-:W-:Y:S05]  /*209c0*/  RET.REL.NODEC R228 `(_ZN5flash24flash_fwd_splitkv_kernelI23Flash_fwd_kernel_traitsILi128ELi64ELi128ELi4ELb0ELb0EN7cutlass6half_tE19Flash_kernel_traitsILi128ELi64ELi128ELi4ES3_EELb0ELb0ELb1ELb0ELb0ELb1ELb1ELb1EEEvNS_16Flash_fwd_paramsE) ;  /* 0xfffffdf4e48c7950 */ /* 0x002fea0003c3ffff */
.L_x_5781:
[----:B------:R-:W-:Y:S01]  /*209d0*/  MOV R3, 0x2 ;  /* 0x0000000200037802 */ /* 0x000fe20000000f00 */
[----:B------:R-:W-:Y:S01]  /*209e0*/  IMAD.MOV.U32 R4, RZ, RZ, -0x1 ;  /* 0xffffffffff047424 */ /* 0x000fe200078e00ff */
[----:B------:R-:W-:-:S07]  /*209f0*/  MOV R0, 0x1f ;  /* 0x0000001f00007802 */ /* 0x000fce0000000f00 */
[----:B-1---5:R-:W-:Y:S05]  /*20a00*/  WARPSYNC.COLLECTIVE R4, `(.L_x_5798) ;  /* 0x0000000004087348 */ /* 0x022fea0003c00000 */
[----:B------:R2:W3:Y:S02]  /*20a10*/  SHFL.BFLY P0, R7, R242, R3, R0 ;  /* 0x0c000003f2077389 */ /* 0x0004e40000000000 */
[----:B-123-5:R-:W-:Y:S05]  /*20a20*/  ENDCOLLECTIVE ;  /* 0x000000000000791b */ /* 0x02efea0003800000 */
.L_x_5798:
[----:B------:R-:W-:Y:S02]  /*20a30*/  MOV R5, R7 ;  /* 0x0000000700057202 */ /* 0x000fe40000000f00 */
[----:B------:R-:W-:-:S03]  /*20a40*/  MOV R3, 0x1 ;  /* 0x0000000100037802 */ /* 0x000fc60000000f00 */
[----:B------:R-:W-:-:S04]  /*20a50*/  FADD.FTZ R8, R5, R242 ;  /* 0x000000f205087221 */ /* 0x000fc80000010000 */
[----:B------:R-:W-:-:S07]  /*20a60*/  IMAD.MOV.U32 R242, RZ, RZ, R8 ;  /* 0x000000fffff27224 */ /* 0x000fce00078e0008 */
[----:B------:R-:W-:Y:S05]  /*20a70*/  WARPSYNC.COLLECTIVE R4, `(.L_x_5799) ;  /* 0x0000000004087348 */ /* 0x000fea0003c00000 */
[----:B------:R1:W2:Y:S02]  /*20a80*/  SHFL.BFLY P0, R7, R242, R3, R0 ;  /* 0x0c000003f2077389 */ /* 0x0002a40000000000 */
[----:B-12---:R-:W-:Y:S05]  /*20a90*/  ENDCOLLECTIVE ;  /* 0x000000000000791b */ /* 0x006fea0003800000 */
.L_x_5799:
[----:B------:R-:W-:Y:S01]  /*20aa0*/  MOV R242, R241 ;  /* 0x000000f100f27202 */ /* 0x000fe20000000f00 */
[----:B------:R-:W-:Y:S01]  /*20ab0*/  IMAD.MOV.U32 R5, RZ, RZ, R7 ;  /* 0x000000ffff057224 */ /* 0x000fe200078e0007 */
[----:B------:R-:W-:-:S03]  /*20ac0*/  MOV R3, 0x2 ;  /* 0x0000000200037802 */ /* 0x000fc60000000f00 */
[----:B------:R-:W-:-:S07]  /*20ad0*/  FADD.FTZ R10, R8, R5 ;  /* 0x00000005080a7221 */ /* 0x000fce0000010000 */
[----:B------:R-:W-:Y:S05]  /*20ae0*/  WARPSYNC.COLLECTIVE R4, `(.L_x_5800) ;  /* 0x0000000004087348 */ /* 0x000fea0003c00000 */
[----:B------:R1:W2:Y:S02]  /*20af0*/  SHFL.BFLY P0, R7, R242, R3, R0 ;  /* 0x0c000003f2077389 */ /* 0x0002a40000000000 */
[----:B-12---:R-:W-:Y:S05]  /*20b00*/  ENDCOLLECTIVE ;  /* 0x000000000000791b */ /* 0x006fea0003800000 */
.L_x_5800:
[----:B------:R-:W-:Y:S01]  /*20b10*/  FADD.FTZ R6, R7, R241 ;  /* 0x000000f107067221 */ /* 0x000fe20000010000 */
[----:B------:R-:W-:-:S03]  /*20b20*/  MOV R3, 0x1 ;  /* 0x0000000100037802 */ /* 0x000fc60000000f00 */
[----:B------:R-:W-:-:S07]  /*20b30*/  IMAD.MOV.U32 R242, RZ, RZ, R6 ;  /* 0x000000fffff27224 */ /* 0x000fce00078e0006 */
[----:B------:R-:W-:Y:S05]  /*20b40*/  WARPSYNC.COLLECTIVE R4, `(.L_x_5801) ;  /* 0x0000000004087348 */ /* 0x000fea0003c00000 */
[----:B------:R1:W2:Y:S02]  /*20b50*/  SHFL.BFLY P0, R7, R242, R3, R0 ;  /* 0x0c000003f2077389 */ /* 0x0002a40000000000 */
[----:B-12---:R-:W-:Y:S05]  /*20b60*/  ENDCOLLECTIVE ;  /* 0x000000000000791b */ /* 0x006fea0003800000 */
.L_x_5801:
[----:B------:R-:W-:Y:S01]  /*20b70*/  MOV R11, R7 ;  /* 0x00000007000b7202 */ /* 0x000fe20000000f00 */
[----:B------:R-:W-:Y:S06]  /*20b80*/  BRA `(.L_x_5802) ;  /* 0xffffffe800f47947 */ /* 0x000fec000383ffff */
.L_x_5803:
        /* <DEDUP_REMOVED lines=15> */
.L_x_14929:


//--------------------- .text._ZN5flash24flash_fwd_splitkv_kernelI23Flash_fwd_kernel_traitsILi128ELi64ELi128ELi4ELb0ELb0EN7cutlass6half_tE19Flash_kernel_traitsILi128ELi64ELi128ELi4ES3_EELb0ELb1ELb0ELb0ELb1ELb0ELb0ELb0EEEvNS_16Flash_fwd_paramsE --------------------------
	.section	.text._ZN5flash24flash_fwd_splitkv_kernelI23Flash_fwd_kernel_traitsILi128ELi64ELi128ELi4ELb0ELb0EN7cutlass6half_tE19Flash_kernel_traitsILi128ELi64ELi128ELi4ES3_EELb0ELb1ELb0ELb0ELb1ELb0ELb0ELb0EEEvNS_16Flash_fwd_paramsE,"ax",@progbits
	.align	128
        .global         _ZN5flash24flash_fwd_splitkv_kernelI23Flash_fwd_kernel_traitsILi128ELi64ELi128ELi4ELb0ELb0EN7cutlass6half_tE19Flash_kernel_traitsILi128ELi64ELi128ELi4ES3_EELb0ELb1ELb0ELb0ELb1ELb0ELb0ELb0EEEvNS_16Flash_fwd_paramsE
        .type           _ZN5flash24flash_fwd_splitkv_kernelI23Flash_fwd_kernel_traitsILi128ELi64ELi128ELi4ELb0ELb0EN7cutlass6half_tE19Flash_kernel_traitsILi128ELi64ELi128ELi4ES3_EELb0ELb1ELb0ELb0ELb1ELb0ELb0ELb0EEEvNS_16Flash_fwd_paramsE,@function
        .size           _ZN5flash24flash_fwd_splitkv_kernelI23Flash_fwd_kernel_traitsILi128ELi64ELi128ELi4ELb0ELb0EN7cutlass6half_tE19Flash_kernel_traitsILi128ELi64ELi128ELi4ES3_EELb0ELb1ELb0ELb0ELb1ELb0ELb0ELb0EEEvNS_16Flash_fwd_paramsE,(.L_x_14930 - _ZN5flash24flash_fwd_splitkv_kernelI23Flash_fwd_kernel_traitsILi128ELi64ELi128ELi4ELb0ELb0EN7cutlass6half_tE19Flash_kernel_traitsILi128ELi64ELi128ELi4ES3_EELb0ELb1ELb0ELb0ELb1ELb0ELb0ELb0EEEvNS_16Flash_fwd_paramsE)
        .other          _ZN5flash24flash_fwd_splitkv_kernelI23Flash_fwd_kernel_traitsILi128ELi64ELi128ELi4ELb0ELb0EN7cutlass6half_tE19Flash_kernel_traitsILi128ELi64ELi128ELi4ES3_EELb0ELb1ELb0ELb0ELb1ELb0ELb0ELb0EEEvNS_16Flash_fwd_paramsE,@"STO_CUDA_ENTRY STV_DEFAULT"
_ZN5flash24flash_fwd_splitkv_kernelI23Flash_fwd_kernel_traitsILi128ELi64ELi128ELi4ELb0ELb0EN7cutlass6half_tE19Flash_kernel_traitsILi128ELi64ELi128ELi4ES3_EELb0ELb1ELb0ELb0ELb1ELb0ELb0ELb0EEEvNS_16Flash_fwd_paramsE:
.text._ZN5flash24flash_fwd_splitkv_kernelI23Flash_fwd_kernel_traitsILi128ELi64ELi128ELi4ELb0ELb0EN7cutlass6half_tE19Flash_kernel_traitsILi128ELi64ELi128ELi4ES3_EELb0ELb1ELb0ELb0ELb1ELb0ELb0ELb0EEEvNS_16Flash_fwd_paramsE:
[----:B------:R-:W-:Y:S01]  /*0000*/  LDC R1, c[0x0][0x37c] ;  /* 0x0000df00ff017b82 */ /* 0x000fe20000000800 */
[----:B------:R-:W1:Y:S07]  /*0010*/  S2R R215, SR_CTAID.X ;  /* 0x0000000000d77919 */ /* 0x000e6e0000002500 */
[----:B------:R-:W2:Y:S01]  /*0020*/  LDC.64 R2, c[0x0][0x348] ;  /* 0x0000d200ff027b82 */ /* 0x000ea20000000a00 */
[----:B------:R-:W-:Y:S01]  /*0030*/  BSSY.RECONVERGENT B3, `(.L_x_5804) ;  /* 0x0000005000037945 */ /* 0x000fe20003800200 */
[----:B------:R-:W-:Y:S01]  /*0040*/  MOV R212, 0x80 ;  /* 0x0000008000d47802 */ /* 0x000fe20000000f00 */
[----:B------:R-:W3:Y:S01]  /*0050*/  S2R R214, SR_CTAID.Y ;  /* 0x0000000000d67919 */ /* 0x000ee20000002600 */
[----:B------:R-:W4:Y:S05]  /*0060*/  S2R R213, SR_CTAID.Z ;  /* 0x0000000000d57919 */ /* 0x000f2a0000002700 */
[----:B-1234-:R-:W-:Y:S05]  /*0070*/  CALL.REL.NOINC `($_ZN5flash24flash_fwd_splitkv_kernelI23Flash_fwd_kernel_traitsILi128ELi64ELi128ELi4ELb0ELb0EN7cutlass6half_tE19Flash_kernel_traitsILi128ELi64ELi128ELi4ES3_EELb0ELb1ELb0ELb0ELb1ELb0ELb0ELb0EEEvNS_16Flash_fwd_paramsE$_ZN5flash30compute_attn_1rowblock_splitkvI23Flash_fwd_kernel_traitsILi128ELi64ELi128ELi4ELb0ELb0EN7cutlass6half_tE19Flash_kernel_traitsILi128ELi64ELi128ELi4ES3_EELb0ELb1ELb0ELb0ELb1ELb0ELb0ELb0ENS_16Flash_fwd_paramsEEEvRKT8_iiiii) ;  /* 0x0000000000087944 */ /* 0x01efea0003c00000 */
[----:B------:R-:W-:Y:S05]  /*0080*/  BSYNC.RECONVERGENT B3 ;  /* 0x0000000000037941 */ /* 0x000fea0003800200 */
.L_x_5804:
[----:B------:R-:W-:Y:S05]  /*0090*/  EXIT ;  /* 0x000000000000794d */ /* 0x000fea0003800000 */
        .type           $_ZN5flash24flash_fwd_splitkv_kernelI23Flash_fwd_kernel_traitsILi128ELi64ELi128ELi4ELb0ELb0EN7cutlass6half_tE19Flash_kernel_traitsILi128ELi64ELi128ELi4ES3_EELb0ELb1ELb0ELb0ELb1ELb0ELb0ELb0EEEvNS_16Flash_fwd_paramsE$_ZN5flash30compute_attn_1rowblock_splitkvI23Flash_fwd_kernel_traitsILi128ELi64ELi128ELi4ELb0ELb0EN7cutlass6half_tE19Flash_kernel_traitsILi128ELi64ELi128ELi4ES3_EELb0ELb1ELb0ELb0ELb1ELb0ELb0ELb0ENS_16Flash_fwd_paramsEEEvRKT8_iiiii,@function
        .size           $_ZN5flash24flash_fwd_splitkv_kernelI23Flash_fwd_kernel_traitsILi128ELi64ELi128ELi4ELb0ELb0EN7cutlass6half_tE19Flash_kernel_traitsILi128ELi64ELi128ELi4ES3_EELb0ELb1ELb0ELb0ELb1ELb0ELb0ELb0EEEvNS_16Flash_fwd_paramsE$_ZN5flash30compute_attn_1rowblock_splitkvI23Flash_fwd_kernel_traitsILi128ELi64ELi128ELi4ELb0ELb0EN7cutlass6half_tE19Flash_kernel_traitsILi128ELi64ELi128ELi4ES3_EELb0ELb1ELb0ELb0ELb1ELb0ELb0ELb0ENS_16Flash_fwd_paramsEEEvRKT8_iiiii,(.L_x_14930 - $_ZN5flash24flash_fwd_splitkv_kernelI23Flash_fwd_kernel_traitsILi128ELi64ELi128ELi4ELb0ELb0EN7cutlass6half_tE19Flash_kernel_traitsILi128ELi64ELi128ELi4ES3_EELb0ELb1ELb0ELb0ELb1ELb0ELb0ELb0EEEvNS_16Flash_fwd_paramsE$_ZN5flash30compute_attn_1rowblock_splitkvI23Flash_fwd_kernel_traitsILi128ELi64ELi128ELi4ELb0ELb0EN7cutlass6half_tE19Flash_kernel_traitsILi128ELi64ELi128ELi4ES3_EELb0ELb1ELb0ELb0ELb1ELb0ELb0ELb0ENS_16Flash_fwd_paramsEEEvRKT8_iiiii)
$_ZN5flash24flash_fwd_splitkv_kernelI23Flash_fwd_kernel_traitsILi128ELi64ELi128ELi4ELb0ELb0EN7cutlass6half_tE19Flash_kernel_traitsILi128ELi64ELi128ELi4ES3_EELb0ELb1ELb0ELb0ELb1ELb0ELb0ELb0EEEvNS_16Flash_fwd_paramsE$_ZN5flash30compute_attn_1rowblock_splitkvI23Flash_fwd_kernel_traitsILi128ELi64ELi128ELi4ELb0ELb0EN7cutlass6half_tE19Flash_kernel_traitsILi128ELi64ELi128ELi4ES3_EELb0ELb1ELb0ELb0ELb1ELb0ELb0ELb0ENS_16Flash_fwd_paramsEEEvRKT8_iiiii:
        /* <DEDUP_REMOVED lines=38> */
.L_x_5806:
[----:B------:R-:W-:Y:S05]  /*0300*/  BSYNC.RECONVERGENT B0 ;  /* 0x0000000000007941 */ /* 0x000fea0003800200 */
.L_x_5805:
[----:B------:R-:W-:Y:S04]  /*0310*/  BSSY.RECONVERGENT B0, `(.L_x_5807) ;  /* 0x0000007000007945 */ /* 0x000fe80003800200 */
[----:B------:R-:W-:Y:S05]  /*0320*/  @!P3 BRA `(.L_x_5808) ;  /* 0x000000000014b947 */ /* 0x000fea0003800000 */
[----:B-----5:R-:W3:Y:S02]  /*0330*/  LD.E.U8 R6, desc[UR4][R2.64+0x1b2] ;  /* 0x0001b20402067980 */ /* 0x020ee4000c101100 */
[----:B---3--:R-:W-:-:S13]  /*0340*/  ISETP.NE.AND P1, PT, R6, RZ, PT ;  /* 0x000000ff0600720c */ /* 0x008fda0003f25270 */
[----:B------:R-:W3:Y:S02]  /*0350*/  @P1 LD.E R7, desc[UR4][R14.64+0x4] ;  /* 0x000004040e071980 */ /* 0x000ee4000c101900 */
[----:B---3--:R-:W-:-:S06]  /*0360*/  @P1 IADD3 R6, PT, PT, R7, -R12, RZ ;  /* 0x8000000c07061210 */ /* 0x008fcc0007ffe0ff */
[----:B------:R3:W5:Y:S02]  /*0370*/  @!P1 LD.E R6, desc[UR4][R14.64] ;  /* 0x000000040e069980 */ /* 0x000764000c101900 */
.L_x_5808:
[----:B------:R-:W-:Y:S05]  /*0380*/  BSYNC.RECONVERGENT B0 ;  /* 0x0000000000007941 */ /* 0x000fea0003800200 */
.L_x_5807:
        /* <DEDUP_REMOVED lines=8> */
.L_x_5810:
[----:B------:R-:W4:Y:S01]  /*0410*/  LD.E.64 R8, desc[UR4][R2.64+0x108] ;  /* 0x0001080402087980 */ /* 0x000f22000c101b00 */
[----:B------:R-:W-:Y:S01]  /*0420*/  BSSY.RECONVERGENT B0, `(.L_x_5812) ;  /* 0x0000006000007945 */ /* 0x000fe20003800200 */
[----:B------:R-:W-:Y:S01]  /*0430*/  IMAD.MOV.U32 R141, RZ, RZ, RZ ;  /* 0x000000ffff8d7224 */ /* 0x000fe200078e00ff */
[----:B----4-:R-:W-:-:S04]  /*0440*/  ISETP.NE.U32.AND P0, PT, R8, RZ, PT ;  /* 0x000000ff0800720c */ /* 0x010fc80003f05070 */
[----:B------:R-:W-:-:S13]  /*0450*/  ISETP.NE.AND.EX P0, PT, R9, RZ, PT, P0 ;  /* 0x000000ff0900720c */ /* 0x000fda0003f05300 */
[----:B------:R-:W-:Y:S05]  /*0460*/  @!P0 BRA `(.L_x_5813) ;  /* 0x0000000000048947 */ /* 0x000fea0003800000 */
[----:B------:R4:W5:Y:S02]  /*0470*/  LD.E R141, desc[UR4][R2.64+0xbc] ;  /* 0x0000bc04028d7980 */ /* 0x000964000c101900 */
.L_x_5813:
[----:B------:R-:W-:Y:S05]  /*0480*/  BSYNC.RECONVERGENT B0 ;  /* 0x0000000000007941 */ /* 0x000fea0003800200 */
.L_x_5812:
[----:B-----5:R-:W-:Y:S02]  /*0490*/  IADD3 R141, PT, PT, R141, R6, -R11 ;  /* 0x000000068d8d7210 */ /* 0x020fe40007ffe80b */
.L_x_5811:
[----:B------:R-:W-:Y:S05]  /*04a0*/  BSYNC.RECONVERGENT B1 ;  /* 0x0000000000017941 */ /* 0x000fea0003800200 */
.L_x_5809:
[----:B------:R-:W-:Y:S01]  /*04b0*/  IMAD.SHL.U32 R7, R215, 0x40, RZ ;  /* 0x00000040d7077824 */ /* 0x000fe200078e00ff */
[----:B------:R-:W-:Y:S01]  /*04c0*/  MOV R8, R212 ;  /* 0x000000d400087202 */ /* 0x000fe20000000f00 */
[----:B------:R-:W-:-:S03]  /*04d0*/  IMAD.MOV.U32 R9, RZ, RZ, 0x0 ;  /* 0x00000000ff097424 */ /* 0x000fc600078e00ff */
[----:B------:R-:W-:-:S13]  /*04e0*/  ISETP.GT.AND P0, PT, R142, R7, PT ;  /* 0x000000078e00720c */ /* 0x000fda0003f04270 */
[----:B-1234-:R-:W-:Y:S05]  /*04f0*/  @!P0 RET.REL.NODEC R8 `(_ZN5flash24flash_fwd_splitkv_kernelI23Flash_fwd_kernel_traitsILi128ELi64ELi128ELi4ELb0ELb0EN7cutlass6half_tE19Flash_kernel_traitsILi128ELi64ELi128ELi4ES3_EELb0ELb1ELb0ELb0ELb1ELb0ELb0ELb0EEEvNS_16Flash_fwd_paramsE) ;  /* 0xfffffff808c08950 */ /* 0x01efea0003c3ffff */
        /* <DEDUP_REMOVED lines=39> */
[----:B-1----:R-:W-:Y:S01]  /*0770*/  SHF.R.U32.HI R3, RZ, 0x3, R198 ;  /* 0x00000003ff037819 */ /* 0x002fe200000116c6 */
[----:B------:R-:W-:Y:S01]  /*0780*/  BSSY.RECONVERGENT B0, `(.L_x_5815) ;  /* 0x0000029000007945 */ /* 0x000fe20003800200 */
[----:B------:R-:W-:-:S04]  /*0790*/  LOP3.LUT P6, R198, R198, 0x7, RZ, 0xc0, !PT ;  /* 0x00000007c6c67812 */ /* 0x000fc800078cc0ff */
[----:B------:R-:W-:Y:S01]  /*07a0*/  ISETP.GE.OR P6, PT, R3, R142, P6 ;  /* 0x0000008e0300720c */ /* 0x000fe200037c6670 */
[-C--:B--2---:R-:W-:Y:S02]  /*07b0*/  @P0 IMAD R5, R17, R216.reuse, RZ ;  /* 0x000000d811050224 */ /* 0x084fe400078e02ff */
[----:B------:R-:W-:-:S04]  /*07c0*/  @P0 IMAD.WIDE.U32 R216, R16, R216, RZ ;  /* 0x000000d810d80225 */ /* 0x000fc800078e00ff */
[----:B---3--:R-:W-:Y:S02]  /*07d0*/  IMAD R4, R4, R214, R213 ;  /* 0x000000d604047224 */ /* 0x008fe400078e02d5 */
[----:B------:R-:W-:-:S04]  /*07e0*/  IMAD.WIDE.U32 R20, R7, R16, R8 ;  /* 0x0000001007147225 */ /* 0x000fc800078e0008 */
[-C--:B----4-:R-:W-:Y:S02]  /*07f0*/  @!P0 IMAD R6, R15, R214.reuse, RZ ;  /* 0x000000d60f068224 */ /* 0x090fe400078e02ff */
[----:B------:R-:W-:Y:S01]  /*0800*/  @!P0 IMAD.WIDE.U32 R14, R14, R214, RZ ;  /* 0x000000d60e0e8225 */ /* 0x000fe200078e00ff */
[----:B------:R-:W-:-:S03]  /*0810*/  @P0 MOV R14, R216 ;  /* 0x000000d8000e0202 */ /* 0x000fc60000000f00 */
[----:B------:R-:W-:Y:S02]  /*0820*/  @!P0 IMAD.IADD R6, R15, 0x1, R6 ;  /* 0x000000010f068824 */ /* 0x000fe400078e0206 */
[----:B------:R-:W-:Y:S01]  /*0830*/  IMAD R0, R0, R4, R7 ;  /* 0x0000000400007224 */ /* 0x000fe200078e0207 */
[----:B------:R-:W-:Y:S01]  /*0840*/  IADD3 R14, P3, PT, R14, R20, RZ ;  /* 0x000000140e0e7210 */ /* 0x000fe20007f7e0ff */
[----:B------:R-:W-:Y:S02]  /*0850*/  @P0 IMAD.IADD R6, R217, 0x1, R5 ;  /* 0x00000001d9060824 */ /* 0x000fe400078e0205 */
[----:B------:R-:W-:Y:S02]  /*0860*/  IMAD R7, R17, R7, RZ ;  /* 0x0000000711077224 */ /* 0x000fe400078e02ff */
[----:B------:R-:W-:-:S03]  /*0870*/  VIADD R5, R3, 0x20 ;  /* 0x0000002003057836 */ /* 0x000fc60000000000 */
[----:B------:R-:W-:Y:S02]  /*0880*/  IADD3.X R15, PT, PT, R6, R21, R7, P3, !PT ;  /* 0x00000015060f7210 */ /* 0x000fe40001ffe407 */
[-C--:B------:R-:W-:Y:S02]  /*0890*/  ISETP.GE.AND P2, PT, R5, R142.reuse, PT ;  /* 0x0000008e0500720c */ /* 0x080fe40003f46270 */
[C---:B------:R-:W-:Y:S02]  /*08a0*/  ISETP.GE.AND P3, PT, R3.reuse, R142, PT ;  /* 0x0000008e0300720c */ /* 0x040fe40003f66270 */
[C---:B------:R-:W-:Y:S02]  /*08b0*/  IADD3 R5, P1, PT, R0.reuse, R3, RZ ;  /* 0x0000000300057210 */ /* 0x040fe40007f3e0ff */
[----:B------:R-:W-:Y:S02]  /*08c0*/  IADD3 R9, PT, PT, R3, 0x10, RZ ;  /* 0x0000001003097810 */ /* 0x000fe40007ffe0ff */
[----:B------:R-:W-:-:S02]  /*08d0*/  LEA.HI.X.SX32 R0, R0, RZ, 0x1, P1 ;  /* 0x000000ff00007211 */ /* 0x000fc400008f0eff */
[----:B------:R-:W-:Y:S01]  /*08e0*/  LEA R4, P4, R5, R10, 0x2 ;  /* 0x0000000a05047211 */ /* 0x000fe200078810ff */
[----:B------:R-:W-:Y:S01]  /*08f0*/  VIADD R7, R3, 0x30 ;  /* 0x0000003003077836 */ /* 0x000fe20000000000 */
[----:B------:R-:W-:Y:S01]  /*0900*/  ISETP.GE.AND P0, PT, R9, R142, PT ;  /* 0x0000008e0900720c */ /* 0x000fe20003f06270 */
[----:B------:R-:W-:Y:S01]  /*0910*/  IMAD.WIDE.U32 R20, R12, R213, R14 ;  /* 0x000000d50c147225 */ /* 0x000fe200078e000e */
[----:B------:R-:W-:-:S03]  /*0920*/  LEA.HI.X R5, R5, R11, R0, 0x2, P4 ;  /* 0x0000000b05057211 */ /* 0x000fc600020f1400 */
[----:B------:R-:W-:Y:S01]  /*0930*/  IMAD R0, R13, R213, RZ ;  /* 0x000000d50d007224 */ /* 0x000fe200078e02ff */
[----:B------:R-:W-:Y:S02]  /*0940*/  ISETP.GE.AND P1, PT, R7, R142, PT ;  /* 0x0000008e0700720c */ /* 0x000fe40003f26270 */
[C---:B------:R-:W-:Y:S02]  /*0950*/  ISETP.NE.OR P5, PT, R198.reuse, RZ, P0 ;  /* 0x000000ffc600720c */ /* 0x040fe400007a5670 */
        /* <DEDUP_REMOVED lines=11> */
.L_x_5816:
[----:B------:R-:W-:Y:S05]  /*0a10*/  BSYNC.RECONVERGENT B0 ;  /* 0x0000000000007941 */ /* 0x000fea0003800200 */
.L_x_5815:
        /* <DEDUP_REMOVED lines=18> */
.L_x_5818:
[----:B------:R-:W-:Y:S05]  /*0b40*/  BSYNC.RECONVERGENT B0 ;  /* 0x0000000000007941 */ /* 0x000fea0003800200 */
.L_x_5817:
        /* <DEDUP_REMOVED lines=14> */
.L_x_5820:
[----:B------:R-:W-:Y:S05]  /*0c30*/  BSYNC.RECONVERGENT B0 ;  /* 0x0000000000007941 */ /* 0x000fea0003800200 */
.L_x_5819:
        /* <DEDUP_REMOVED lines=14> */
.L_x_5822:
[----:B------:R-:W-:Y:S05]  /*0d20*/  BSYNC.RECONVERGENT B0 ;  /* 0x0000000000007941 */ /* 0x000fea0003800200 */
.L_x_5821:
[----:B------:R-:W-:Y:S01]  /*0d30*/  MOV R213, 0x0 ;  /* 0x0000000000d57802 */ /* 0x000fe20000000f00 */
[----:B------:R-:W-:Y:S04]  /*0d40*/  @!P6 ST.E desc[UR4][R4.64], R11 ;  /* 0x0000000b0400e985 */ /* 0x000fe8000c101904 */
[----:B------:R-:W-:Y:S04]  /*0d50*/  @!P5 ST.E desc[UR4][R4.64+0x40], R9 ;  /* 0x000040090400d985 */ /* 0x000fe8000c101904 */
[----:B------:R1:W-:Y:S02]  /*0d60*/  @!P4 ST.E desc[UR4][R4.64+0x80], R7 ;  /* 0x000080070400c985 */ /* 0x0003e4000c101904 */
[----:B-123-5:R-:W-:Y:S05]  /*0d70*/  @P3 RET.REL.NODEC R212 `(_ZN5flash24flash_fwd_splitkv_kernelI23Flash_fwd_kernel_traitsILi128ELi64ELi128ELi4ELb0ELb0EN7cutlass6half_tE19Flash_kernel_traitsILi128ELi64ELi128ELi4ES3_EELb0ELb1ELb0ELb0ELb1ELb0ELb0ELb0EEEvNS_16Flash_fwd_paramsE) ;  /* 0xfffffff0d4a03950 */ /* 0x02efea0003c3ffff */
[----:B------:R-:W-:Y:S02]  /*0d80*/  MOV R3, 0x7f800000 ;  /* 0x7f80000000037802 */ /* 0x000fe40000000f00 */
[----:B------:R-:W-:-:S03]  /*0d90*/  MOV R213, 0x0 ;  /* 0x0000000000d57802 */ /* 0x000fc60000000f00 */
[----:B------:R1:W-:Y:S02]  /*0da0*/  ST.E desc[UR4][R4.64+0xc0], R3 ;  /* 0x0000c00304007985 */ /* 0x0003e4000c101904 */
[----:B-1----:R-:W-:Y:S05]  /*0db0*/  RET.REL.NODEC R212 `(_ZN5flash24flash_fwd_splitkv_kernelI23Flash_fwd_kernel_traitsILi128ELi64ELi128ELi4ELb0ELb0EN7cutlass6half_tE19Flash_kernel_traitsILi128ELi64ELi128ELi4ES3_EELb0ELb1ELb0ELb0ELb1ELb0ELb0ELb0EEEvNS_16Flash_fwd_paramsE) ;  /* 0xfffffff0d4907950 */ /* 0x002fea0003c3ffff */
.L_x_5814:
        /* <DEDUP_REMOVED lines=80> */
[----:B------:R-:W-:-:S04]  /*12c0*/  IMAD R4, R205, R10, RZ ;  /* 0x0000000acd047224 */ /* 0x000fc800078e02ff */
[----:B------:R-:W-:Y:S01]  /*12d0*/  @!P1 IMAD.MOV R9, RZ, RZ, -R9 ;  /* 0x000000ffff099224 */ /* 0x000fe200078e0a09 */
[----:B------:R-:W-:-:S05]  /*12e0*/  @!P2 LOP3.LUT R9, RZ, R16, RZ, 0x33, !PT ;  /* 0x00000010ff09a212 */ /* 0x000fca00078e33ff */
[----:B--2---:R-:W-:Y:S01]  /*12f0*/  IMAD R11, R15, R9, RZ ;  /* 0x000000090f0b7224 */ /* 0x004fe200078e02ff */
        /* <DEDUP_REMOVED lines=10> */
[----:B------:R-:W-:Y:S02]  /*13a0*/  IMAD R4, R13, R0, RZ ;  /* 0x000000000d047224 */ /* 0x000fe400078e02ff */
        /* <DEDUP_REMOVED lines=8> */
.L_x_5824:
        /* <DEDUP_REMOVED lines=44> */
[----:B------:R-:W-:Y:S02]  /*16f0*/  ISETP.NE.AND P2, PT, R16, RZ, PT ;  /* 0x000000ff1000720c */ /* 0x000fe40003f45270 */
[----:B------:R-:W-:Y:S01]  /*1700*/  @!P3 IADD3 R9, PT, PT, R23, R9, RZ ;  /* 0x000000091709b210 */ /* 0x000fe20007ffe0ff */
[----:B------:R-:W-:Y:S01]  /*1710*/  @!P3 IMAD.MOV.U32 R8, RZ, RZ, R22 ;  /* 0x000000ffff08b224 */ /* 0x000fe200078e0016 */
[----:B------:R-:W-:Y:S01]  /*1720*/  @P3 IADD3 R9, PT, PT, R21, R0, RZ ;  /* 0x0000000015093210 */ /* 0x000fe20007ffe0ff */
[----:B------:R-:W-:Y:S01]  /*1730*/  @!P3 IMAD R0, R137, R11, RZ ;  /* 0x0000000b8900b224 */ /* 0x000fe200078e02ff */
[----:B------:R-:W-:Y:S02]  /*1740*/  @!P3 SHF.R.S32.HI R5, RZ, 0x1f, R11 ;  /* 0x0000001fff05b819 */ /* 0x000fe4000001140b */
[----:B------:R-:W-:-:S02]  /*1750*/  @P3 MOV R8, R20 ;  /* 0x0000001400083202 */ /* 0x000fc40000000f00 */
[----:B------:R-:W-:Y:S01]  /*1760*/  @P4 IADD3 R6, PT, PT, R6, 0x1, RZ ;  /* 0x0000000106064810 */ /* 0x000fe20007ffe0ff */
[----:B------:R-:W-:Y:S02]  /*1770*/  @!P3 IMAD R0, R5, R136, R0 ;  /* 0x000000880500b224 */ /* 0x000fe400078e0200 */
[----:B------:R-:W-:Y:S01]  /*1780*/  @!P3 IMAD.WIDE.U32 R20, R136, R11, RZ ;  /* 0x0000000b8814b225 */ /* 0x000fe200078e00ff */
[----:B------:R-:W-:-:S03]  /*1790*/  @!P3 SHF.R.S32.HI R5, RZ, 0x1f, R10 ;  /* 0x0000001fff05b819 */ /* 0x000fc6000001140a */
[-C--:B------:R-:W-:Y:S02]  /*17a0*/  IMAD R4, R205, R133.reuse, RZ ;  /* 0x00000085cd047224 */ /* 0x080fe400078e02ff */
[----:B------:R-:W-:Y:S01]  /*17b0*/  IMAD.WIDE.U32 R8, R204, R133, R8 ;  /* 0x00000085cc087225 */ /* 0x000fe200078e0008 */
[----:B------:R-:W-:-:S03]  /*17c0*/  @!P3 IADD3 R21, PT, PT, R21, R0, RZ ;  /* 0x000000001515b210 */ /* 0x000fc60007ffe0ff */
[----:B------:R-:W-:Y:S01]  /*17d0*/  @!P1 IMAD.MOV R6, RZ, RZ, -R6 ;  /* 0x000000ffff069224 */ /* 0x000fe200078e0a06 */
[----:B------:R-:W-:Y:S01]  /*17e0*/  @!P2 LOP3.LUT R6, RZ, R16, RZ, 0x33, !PT ;  /* 0x00000010ff06a212 */ /* 0x000fe200078e33ff */
[----:B------:R-:W-:Y:S01]  /*17f0*/  @!P3 IMAD R0, R19, R10, RZ ;  /* 0x0000000a1300b224 */ /* 0x000fe200078e02ff */
[----:B------:R-:W-:Y:S02]  /*1800*/  IADD3 R13, PT, PT, R9, R4, RZ ;  /* 0x00000004090d7210 */ /* 0x000fe40007ffe0ff */
[----:B------:R-:W-:Y:S01]  /*1810*/  @P3 IADD3 R11, PT, PT, R11, R12, RZ ;  /* 0x0000000c0b0b3210 */ /* 0x000fe20007ffe0ff */
[----:B------:R-:W-:Y:S01]  /*1820*/  IMAD.MOV.U32 R12, RZ, RZ, R8 ;  /* 0x000000ffff0c7224 */ /* 0x000fe200078e0008 */
[----:B------:R-:W-:Y:S01]  /*1830*/  SHF.R.S32.HI R4, RZ, 0x1f, R6 ;  /* 0x0000001fff047819 */ /* 0x000fe20000011406 */
[----:B------:R-:W-:Y:S02]  /*1840*/  IMAD R9, R15, R6, RZ ;  /* 0x000000060f097224 */ /* 0x000fe400078e02ff */
[----:B------:R-:W-:-:S02]  /*1850*/  @!P3 IMAD R0, R18, R5, R0 ;  /* 0x000000051200b224 */ /* 0x000fc400078e0200 */
[----:B------:R-:W-:-:S04]  /*1860*/  @!P3 IMAD.WIDE.U32 R18, R18, R10, R20 ;  /* 0x0000000a1212b225 */ /* 0x000fc800078e0014 */
[----:B------:R-:W-:Y:S02]  /*1870*/  @P3 IMAD R5, R137, R11, RZ ;  /* 0x0000000b89053224 */ /* 0x000fe400078e02ff */
[----:B------:R-:W-:-:S04]  /*1880*/  IMAD.WIDE.U32 R20, R14, R6, R12 ;  /* 0x000000060e147225 */ /* 0x000fc800078e000c */
[----:B------:R-:W-:Y:S02]  /*1890*/  IMAD R9, R14, R4, R9 ;  /* 0x000000040e097224 */ /* 0x000fe400078e0209 */
[----:B------:R-:W-:Y:S01]  /*18a0*/  @P3 IMAD.WIDE.U32 R10, R136, R11, RZ ;  /* 0x0000000b880a3225 */ /* 0x000fe200078e00ff */
[----:B------:R-:W-:Y:S02]  /*18b0*/  @!P3 MOV R14, R18 ;  /* 0x00000012000eb202 */ /* 0x000fe40000000f00 */
[----:B------:R-:W-:Y:S01]  /*18c0*/  @!P3 IADD3 R12, PT, PT, R19, R0, RZ ;  /* 0x00000000130cb210 */ /* 0x000fe20007ffe0ff */
[----:B------:R-:W-:Y:S01]  /*18d0*/  @P3 IMAD.MOV.U32 R14, RZ, RZ, R10 ;  /* 0x000000ffff0e3224 */ /* 0x000fe200078e000a */
[----:B------:R-:W-:Y:S01]  /*18e0*/  IADD3 R0, PT, PT, R21, R9, RZ ;  /* 0x0000000915007210 */ /* 0x000fe20007ffe0ff */
[----:B------:R-:W-:Y:S01]  /*18f0*/  IMAD.MOV.U32 R4, RZ, RZ, R20 ;  /* 0x000000ffff047224 */ /* 0x000fe200078e0014 */
[----:B------:R-:W-:Y:S02]  /*1900*/  @P3 IADD3 R12, PT, PT, R11, R5, RZ ;  /* 0x000000050b0c3210 */ /* 0x000fe40007ffe0ff */
[----:B------:R-:W-:-:S02]  /*1910*/  MOV R19, RZ ;  /* 0x000000ff00137202 */ /* 0x000fc40000000f00 */
[----:B------:R-:W-:Y:S02]  /*1920*/  MOV R10, R133 ;  /* 0x00000085000a7202 */ /* 0x000fe40000000f00 */
.L_x_5825:
[----:B------:R-:W-:Y:S05]  /*1930*/  BSYNC.RECONVERGENT B0 ;  /* 0x0000000000007941 */ /* 0x000fea0003800200 */
.L_x_5823:
[----:B------:R-:W-:Y:S01]  /*1940*/  ISETP.NE.AND P2, PT, R216, -0x1, PT ;  /* 0xffffffffd800780c */ /* 0x000fe20003f45270 */
[----:B------:R-:W2:Y:S04]  /*1950*/  LD.E.64 R8, desc[UR4][R2.64+0x8] ;  /* 0x0000080402087980 */ /* 0x000ea8000c101b00 */
[----:B------:R-:W3:Y:S04]  /*1960*/  LD.E.64 R32, desc[UR4][R2.64+0x30] ;  /* 0x0000300402207980 */ /* 0x000ee8000c101b00 */
[----:B------:R-:W4:Y:S04]  /*1970*/  LD.E.64 R22, desc[UR4][R2.64+0x48] ;  /* 0x0000480402167980 */ /* 0x000f28000c101b00 */
[----:B------:R-:W4:Y:S04]  /*1980*/  @!P2 LD.E.64 R26, desc[UR4][R2.64+0x18] ;  /* 0x00001804021aa980 */ /* 0x000f28000c101b00 */
[----:B------:R-:W4:Y:S01]  /*1990*/  LD.E.64 R30, desc[UR4][R186.64] ;  /* 0x00000004ba1e7980 */ /* 0x000f22000c101b00 */
[----:B------:R-:W-:-:S05]  /*19a0*/  IMAD.SHL.U32 R40, R198, 0x8, RZ ;  /* 0x00000008c6287824 */ /* 0x000fca00078e00ff */
[----:B------:R-:W-:-:S04]  /*19b0*/  LOP3.LUT R196, R40, 0x38, RZ, 0xc0, !PT ;  /* 0x0000003828c47812 */ /* 0x000fc800078ec0ff */
[----:B------:R-:W-:Y:S02]  /*19c0*/  IADD3 R4, P1, PT, R196, R4, RZ ;  /* 0x00000004c4047210 */ /* 0x000fe40007f3e0ff */
[----:B------:R-:W-:-:S03]  /*19d0*/  SHF.R.U32.HI R20, RZ, 0x3, R198 ;  /* 0x00000003ff147819 */ /* 0x000fc600000116c6 */
[----:B------:R-:W-:Y:S02]  /*19e0*/  IMAD.X R5, RZ, RZ, R0, P1 ;  /* 0x000000ffff057224 */ /* 0x000fe400008e0600 */
[----:B------:R-:W-:Y:S02]  /*19f0*/  IMAD R209, R205, R20, RZ ;  /* 0x00000014cdd17224 */ /* 0x000fe400078e02ff */
[----:B------:R-:W-:-:S05]  /*1a00*/  IMAD.WIDE.U32 R4, R20, R204, R4 ;  /* 0x000000cc14047225 */ /* 0x000fca00078e0004 */
[----:B------:R-:W-:Y:S01]  /*1a10*/  IADD3 R209, PT, PT, R5, R209, RZ ;  /* 0x000000d105d17210 */ /* 0x000fe20007ffe0ff */
[C---:B------:R-:W-:Y:S01]  /*1a20*/  VIADD R11, R20.reuse, 0x10 ;  /* 0x00000010140b7836 */ /* 0x040fe20000000000 */
[----:B------:R-:W-:Y:S01]  /*1a30*/  IADD3 R206, PT, PT, -R7, R142, RZ ;  /* 0x0000008e07ce7210 */ /* 0x000fe20007ffe1ff */
[----:B------:R-:W-:-:S03]  /*1a40*/  VIADD R7, R20, 0x30 ;  /* 0x0000003014077836 */ /* 0x000fc60000000000 */
[-C--:B------:R-:W-:Y:S02]  /*1a50*/  ISETP.GE.AND P6, PT, R11, R206.reuse, PT ;  /* 0x000000ce0b00720c */ /* 0x080fe40003fc6270 */
[----:B------:R-:W-:Y:S02]  /*1a60*/  MOV R21, RZ ;  /* 0x000000ff00157202 */ /* 0x000fe40000000f00 */
[----:B------:R-:W-:Y:S01]  /*1a70*/  ISETP.GE.AND P4, PT, R20, R206, PT ;  /* 0x000000ce1400720c */ /* 0x000fe20003f86270 */
[----:B------:R-:W1:Y:S01]  /*1a80*/  S2UR UR6, SR_CgaCtaId ;  /* 0x00000000000679c3 */ /* 0x000e620000008800 */
[----:B------:R-:W-:Y:S01]  /*1a90*/  LOP3.LUT R41, R40, 0x1c0, RZ, 0xc0, !PT ;  /* 0x000001c028297812 */ /* 0x000fe200078ec0ff */
[----:B------:R-:W-:-:S03]  /*1aa0*/  UMOV UR7, 0x400 ;  /* 0x0000040000077882 */ /* 0x000fc60000000000 */
[----:B------:R-:W-:Y:S01]  /*1ab0*/  LOP3.LUT R41, R41, 0x38, R198, 0xf8, !PT ;  /* 0x0000003829297812 */ /* 0x000fe200078ef8c6 */
[----:B-1----:R-:W-:-:S06]  /*1ac0*/  ULEA UR6, UR6, UR7, 0x18 ;  /* 0x0000000706067291 */ /* 0x002fcc000f8ec0ff */
[----:B------:R-:W-:Y:S01]  /*1ad0*/  IMAD.U32 R201, RZ, RZ, UR6 ;  /* 0x00000006ffc97e24 */ /* 0x000fe2000f8e00ff */
[----:B--2---:R-:W-:-:S04]  /*1ae0*/  LEA R208, P1, R4, R8, 0x1 ;  /* 0x0000000804d07211 */ /* 0x004fc800078208ff */
[----:B------:R-:W-:Y:S01]  /*1af0*/  LEA.HI.X R209, R4, R9, R209, 0x1, P1 ;  /* 0x0000000904d17211 */ /* 0x000fe200008f0cd1 */
[-C--:B---3--:R-:W-:Y:S02]  /*1b00*/  @P2 IMAD R5, R33, R216.reuse, RZ ;  /* 0x000000d821052224 */ /* 0x088fe400078e02ff */
[----:B------:R-:W-:-:S04]  /*1b10*/  @P2 IMAD.WIDE.U32 R8, R32, R216, RZ ;  /* 0x000000d820082225 */ /* 0x000fc800078e00ff */
[-C--:B----4-:R-:W-:Y:S02]  /*1b20*/  @!P2 IMAD R0, R27, R214.reuse, RZ ;  /* 0x000000d61b00a224 */ /* 0x090fe400078e02ff */
[----:B------:R-:W-:-:S04]  /*1b30*/  @!P2 IMAD.WIDE.U32 R26, R26, R214, RZ ;  /* 0x000000d61a1aa225 */ /* 0x000fc800078e00ff */
[----:B------:R-:W-:Y:S02]  /*1b40*/  @!P2 IMAD.IADD R0, R27, 0x1, R0 ;  /* 0x000000011b00a824 */ /* 0x000fe400078e0200 */
[----:B------:R-:W-:Y:S02]  /*1b50*/  @P2 IMAD.IADD R0, R9, 0x1, R5 ;  /* 0x0000000109002824 */ /* 0x000fe400078e0205 */
[----:B------:R-:W-:Y:S01]  /*1b60*/  @!P2 IMAD.MOV.U32 R4, RZ, RZ, R26 ;  /* 0x000000ffff04a224 */ /* 0x000fe200078e001a */
[----:B------:R-:W-:Y:S01]  /*1b70*/  @P2 MOV R4, R8 ;  /* 0x0000000800042202 */ /* 0x000fe20000000f00 */
[----:B------:R-:W-:Y:S01]  /*1b80*/  VIADD R9, R20, 0x20 ;  /* 0x0000002014097836 */ /* 0x000fe20000000000 */
[----:B------:R-:W-:Y:S02]  /*1b90*/  ISETP.GE.AND P1, PT, R7, R206, PT ;  /* 0x000000ce0700720c */ /* 0x000fe40003f26270 */
[----:B------:R-:W-:Y:S02]  /*1ba0*/  IADD3 R4, P3, PT, R196, R4, RZ ;  /* 0x00000004c4047210 */ /* 0x000fe40007f7e0ff */
[----:B------:R-:W-:Y:S01]  /*1bb0*/  ISETP.GE.AND P5, PT, R9, R206, PT ;  /* 0x000000ce0900720c */ /* 0x000fe20003fa6270 */
[----:B------:R-:W-:-:S04]  /*1bc0*/  IMAD.WIDE.U32 R26, R215, 0x40, R20 ;  /* 0x00000040d71a7825 */ /* 0x000fc800078e0014 */
[----:B------:R-:W-:Y:S01]  /*1bd0*/  IMAD.X R5, RZ, RZ, R0, P3 ;  /* 0x000000ffff057224 */ /* 0x000fe200018e0600 */
[----:B------:R-:W-:Y:S01]  /*1be0*/  @!P6 IADD3 R17, P2, PT, R26, 0x10, RZ ;  /* 0x000000101a11e810 */ /* 0x000fe20007f5e0ff */
[-C--:B------:R-:W-:Y:S02]  /*1bf0*/  IMAD R0, R23, R213.reuse, RZ ;  /* 0x000000d517007224 */ /* 0x080fe400078e02ff */
[----:B------:R-:W-:-:S04]  /*1c00*/  IMAD.WIDE.U32 R22, R22, R213, R4 ;  /* 0x000000d516167225 */ /* 0x000fc800078e0004 */
[--C-:B------:R-:W-:Y:S01]  /*1c10*/  @!P6 IMAD.X R21, RZ, RZ, R27.reuse, P2 ;  /* 0x000000ffff15e224 */ /* 0x100fe200010e061b */
[C---:B------:R-:W-:Y:S01]  /*1c20*/  @!P5 IADD3 R8, P3, PT, R26.reuse, 0x20, RZ ;  /* 0x000000201a08d810 */ /* 0x040fe20007f7e0ff */
[----:B------:R-:W-:Y:S01]  /*1c30*/  @!P4 IMAD R15, R27, R32, RZ ;  /* 0x000000201b0fc224 */ /* 0x000fe200078e02ff */
[C---:B------:R-:W-:Y:S02]  /*1c40*/  @!P1 IADD3 R6, P2, PT, R26.reuse, 0x30, RZ ;  /* 0x000000301a069810 */ /* 0x040fe40007f5e0ff */
[----:B------:R-:W-:Y:S01]  /*1c50*/  IADD3 R23, PT, PT, R23, R0, RZ ;  /* 0x0000000017177210 */ /* 0x000fe20007ffe0ff */
[--C-:B------:R-:W-:Y:S01]  /*1c60*/  @!P5 IMAD.X R5, RZ, RZ, R27.reuse, P3 ;  /* 0x000000ffff05d224 */ /* 0x100fe200018e061b */
[----:B------:R-:W-:Y:S01]  /*1c70*/  @!P6 MOV R36, R22 ;  /* 0x000000160024e202 */ /* 0x000fe20000000f00 */
[----:B------:R-:W-:Y:S02]  /*1c80*/  @!P1 IMAD.X R13, RZ, RZ, R27, P2 ;  /* 0x000000ffff0d9224 */ /* 0x000fe400010e061b */
[----:B------:R-:W-:-:S02]  /*1c90*/  @!P4 IMAD R15, R26, R33, R15 ;  /* 0x000000211a0fc224 */ /* 0x000fc400078e020f */
[----:B------:R-:W-:-:S04]  /*1ca0*/  @!P4 IMAD.WIDE.U32 R26, R26, R32, R22 ;  /* 0x000000201a1ac225 */ /* 0x000fc800078e0016 */
[----:B------:R-:W-:Y:S02]  /*1cb0*/  @!P6 IMAD R4, R21, R32, RZ ;  /* 0x000000201504e224 */ /* 0x000fe400078e02ff */
[----:B------:R-:W-:Y:S01]  /*1cc0*/  @!P6 IMAD.MOV.U32 R37, RZ, RZ, R23 ;  /* 0x000000ffff25e224 */ /* 0x000fe200078e0017 */
[----:B------:R-:W-:Y:S01]  /*1cd0*/  @!P4 LEA R28, P2, R26, R30, 0x1 ;  /* 0x0000001e1a1cc211 */ /* 0x000fe200078408ff */
[----:B------:R-:W-:Y:S02]  /*1ce0*/  @!P4 IMAD.IADD R15, R27, 0x1, R15 ;  /* 0x000000011b0fc824 */ /* 0x000fe400078e020f */
[-C--:B------:R-:W-:Y:S02]  /*1cf0*/  @!P6 IMAD R4, R33, R17.reuse, R4 ;  /* 0x000000112104e224 */ /* 0x080fe400078e0204 */
[----:B------:R-:W-:Y:S01]  /*1d00*/  @!P6 IMAD.WIDE.U32 R36, R32, R17, R36 ;  /* 0x000000112024e225 */ /* 0x000fe200078e0024 */
[----:B------:R-:W-:Y:S02]  /*1d10*/  @!P4 LEA.HI.X R29, R26, R31, R15, 0x1, P2 ;  /* 0x0000001f1a1dc211 */ /* 0x000fe400010f0c0f */
[----:B------:R-:W-:-:S02]  /*1d20*/  LOP3.LUT R15, R41, R196, RZ, 0x3c, !PT ;  /* 0x000000c4290f7212 */ /* 0x000fc400078e3cff */
[----:B------:R-:W-:Y:S02]  /*1d30*/  @!P6 IADD3 R4, PT, PT, R37, R4, RZ ;  /* 0x000000042504e210 */ /* 0x000fe40007ffe0ff */
[C---:B------:R-:W-:Y:S01]  /*1d40*/  @!P6 LEA R26, P2, R36.reuse, R30, 0x1 ;  /* 0x0000001e241ae211 */ /* 0x040fe200078408ff */
[----:B------:R-:W-:Y:S01]  /*1d50*/  @!P5 IMAD.MOV.U32 R34, RZ, RZ, R22 ;  /* 0x000000ffff22d224 */ /* 0x000fe200078e0016 */
[----:B------:R-:W-:Y:S02]  /*1d60*/  @!P5 MOV R35, R23 ;  /* 0x000000170023d202 */ /* 0x000fe40000000f00 */
[----:B------:R-:W-:Y:S01]  /*1d70*/  @!P6 LEA.HI.X R27, R36, R31, R4, 0x1, P2 ;  /* 0x0000001f241be211 */ /* 0x000fe200010f0c04 */
[-C--:B------:R-:W-:Y:S01]  /*1d80*/  @!P5 IMAD R5, R5, R32.reuse, RZ ;  /* 0x000000200505d224 */ /* 0x080fe200078e02ff */
[----:B------:R-:W-:Y:S01]  /*1d90*/  LOP3.LUT R4, R15, 0x1e00, R40, 0xf8, !PT ;  /* 0x00001e000f047812 */ /* 0x000fe200078ef828 */
[----:B------:R-:W-:Y:S02]  /*1da0*/  @!P1 IMAD R13, R13, R32, RZ ;  /* 0x000000200d0d9224 */ /* 0x000fe400078e02ff */
[-C--:B------:R-:W-:Y:S01]  /*1db0*/  @!P5 IMAD R5, R33, R8.reuse, R5 ;  /* 0x000000082105d224 */ /* 0x080fe200078e0205 */
[----:B------:R-:W-:Y:S01]  /*1dc0*/  LEA R217, R4, R201, 0x1 ;  /* 0x000000c904d97211 */ /* 0x000fe200078e08ff */
[----:B------:R-:W-:-:S04]  /*1dd0*/  @!P5 IMAD.WIDE.U32 R34, R32, R8, R34 ;  /* 0x000000082022d225 */ /* 0x000fc800078e0022 */
[-C--:B------:R-:W-:Y:S02]  /*1de0*/  @!P1 IMAD R4, R33, R6.reuse, R13 ;  /* 0x0000000621049224 */ /* 0x080fe400078e020d */
[----:B------:R-:W-:Y:S02]  /*1df0*/  @!P1 IMAD.WIDE.U32 R32, R32, R6, R22 ;  /* 0x0000000620209225 */ /* 0x000fe400078e0016 */
[----:B------:R-:W5:Y:S02]  /*1e00*/  LD.E.64 R22, desc[UR4][R2.64+0x10] ;  /* 0x0000100402167980 */ /* 0x000f64000c101b00 */
[----:B------:R-:W-:Y:S01]  /*1e10*/  IMAD R0, R132, -0x80, R141 ;  /* 0xffffff8084007824 */ /* 0x000fe200078e028d */
[----:B------:R-:W-:Y:S01]  /*1e20*/  @!P5 LEA R36, P3, R34, R30, 0x1 ;  /* 0x0000001e2224d211 */ /* 0x000fe200078608ff */
[----:B------:R-:W-:Y:S01]  /*1e30*/  @!P5 IMAD.IADD R5, R35, 0x1, R5 ;  /* 0x000000012305d824 */ /* 0x000fe200078e0205 */
[----:B------:R-:W-:Y:S01]  /*1e40*/  @!PT LDS RZ, [RZ] ;  /* 0x00000000fffff984 */ /* 0x000fe20000000800 */
[----:B------:R-:W-:Y:S01]  /*1e50*/  @!PT LDS RZ, [RZ] ;  /* 0x00000000fffff984 */ /* 0x000fe20000000800 */
[----:B------:R-:W-:Y:S01]  /*1e60*/  @!PT LDS RZ, [RZ] ;  /* 0x00000000fffff984 */ /* 0x000fe20000000800 */
[----:B------:R-:W-:Y:S01]  /*1e70*/  @!P4 LDGSTS.E.BYPASS.LTC128B.128 [R217], desc[UR4][R28.64] ;  /* 0x000000001cd9cfae */ /* 0x000fe2000b981a04 */
[----:B------:R-:W-:-:S02]  /*1e80*/  VIADD R0, R0, 0x80 ;  /* 0x0000008000007836 */ /* 0x000fc40000000000 */
[----:B------:R-:W-:Y:S01]  /*1e90*/  @!P1 IMAD.IADD R13, R33, 0x1, R4 ;  /* 0x00000001210d9824 */ /* 0x000fe200078e0204 */
[-C--:B------:R-:W-:Y:S01]  /*1ea0*/  @!P5 LEA.HI.X R37, R34, R31.reuse, R5, 0x1, P3 ;  /* 0x0000001f2225d211 */ /* 0x080fe200018f0c05 */
[----:B------:R1:W-:Y:S01]  /*1eb0*/  @!P4 LDGSTS.E.BYPASS.LTC128B.128 [R217+0x2000], desc[UR4][R28.64+0x80] ;  /* 0x020000801cd9cfae */ /* 0x0003e2000b981a04 */
[----:B------:R-:W-:Y:S02]  /*1ec0*/  ISETP.GE.AND P2, PT, R11, R0, PT ;  /* 0x000000000b00720c */ /* 0x000fe40003f46270 */
[----:B------:R-:W-:Y:S01]  /*1ed0*/  @!P1 LEA R30, P3, R32, R30, 0x1 ;  /* 0x0000001e201e9211 */ /* 0x000fe200078608ff */
[----:B------:R-:W-:Y:S01]  /*1ee0*/  @!P6 LDGSTS.E.BYPASS.LTC128B.128 [R217+0x800], desc[UR4][R26.64] ;  /* 0x008000001ad9efae */ /* 0x000fe2000b981a04 */
[----:B------:R-:W-:Y:S02]  /*1ef0*/  IMAD.SHL.U32 R5, R204, 0x10, RZ ;  /* 0x00000010cc057824 */ /* 0x000fe400078e00ff */
[----:B------:R-:W-:Y:S01]  /*1f00*/  @!P1 LEA.HI.X R31, R32, R31, R13, 0x1, P3 ;  /* 0x0000001f201f9211 */ /* 0x000fe200018f0c0d */
[----:B------:R2:W-:Y:S01]  /*1f10*/  @!P6 LDGSTS.E.BYPASS.LTC128B.128 [R217+0x2800], desc[UR4][R26.64+0x80] ;  /* 0x028000801ad9efae */ /* 0x0005e2000b981a04 */
[----:B------:R-:W-:-:S03]  /*1f20*/  IADD3 R17, PT, PT, R20, 0x50, RZ ;  /* 0x0000005014117810 */ /* 0x000fc60007ffe0ff */
[----:B------:R-:W-:Y:S01]  /*1f30*/  @!P5 LDGSTS.E.BYPASS.LTC128B.128 [R217+0x1000], desc[UR4][R36.64] ;  /* 0x0100000024d9dfae */ /* 0x000fe2000b981a04 */
[----:B------:R-:W-:-:S03]  /*1f40*/  SHF.L.U64.HI R4, R204, 0x4, R205 ;  /* 0x00000004cc047819 */ /* 0x000fc600000102cd */
[----:B------:R-:W-:Y:S01]  /*1f50*/  @!P5 LDGSTS.E.BYPASS.LTC128B.128 [R217+0x3000], desc[UR4][R36.64+0x80] ;  /* 0x0300008024d9dfae */ /* 0x000fe2000b981a04 */
[----:B------:R-:W-:Y:S01]  /*1f60*/  @!P2 LEA R34, P4, R5, R208, 0x1 ;  /* 0x000000d00522a211 */ /* 0x000fe200078808ff */
[----:B------:R-:W-:Y:S02]  /*1f70*/  VIADD R15, R20, 0x60 ;  /* 0x00000060140f7836 */ /* 0x000fe40000000000 */
[----:B------:R-:W-:Y:S01]  /*1f80*/  @!P1 LDGSTS.E.BYPASS.LTC128B.128 [R217+0x1800], desc[UR4][R30.64] ;  /* 0x018000001ed99fae */ /* 0x000fe2000b981a04 */
[----:B------:R-:W-:-:S03]  /*1f90*/  ISETP.GE.AND P5, PT, R17, R0, PT ;  /* 0x000000001100720c */ /* 0x000fc60003fa6270 */
[----:B------:R3:W-:Y:S01]  /*1fa0*/  @!P1 LDGSTS.E.BYPASS.LTC128B.128 [R217+0x3800], desc[UR4][R30.64+0x80] ;  /* 0x038000801ed99fae */ /* 0x0007e2000b981a04 */
[-C--:B------:R-:W-:Y:S02]  /*1fb0*/  ISETP.GE.AND P1, PT, R7, R0.reuse, PT ;  /* 0x000000000700720c */ /* 0x080fe40003f26270 */
[-C--:B------:R-:W-:Y:S02]  /*1fc0*/  @!P2 LEA.HI.X R35, R5, R209.reuse, R4, 0x1, P4 ;  /* 0x000000d10523a211 */ /* 0x080fe400020f0c04 */
[-C--:B------:R-:W-:Y:S02]  /*1fd0*/  ISETP.GE.AND P4, PT, R15, R0.reuse, PT ;  /* 0x000000000f00720c */ /* 0x080fe40003f86270 */
[-C--:B------:R-:W-:Y:S02]  /*1fe0*/  ISETP.GE.AND P3, PT, R20, R0.reuse, PT ;  /* 0x000000001400720c */ /* 0x080fe40003f66270 */
[----:B------:R-:W-:Y:S01]  /*1ff0*/  ISETP.GE.AND P6, PT, R9, R0, PT ;  /* 0x000000000900720c */ /* 0x000fe20003fc6270 */
[----:B-1----:R-:W-:Y:S01]  /*2000*/  @!P5 IMAD.MOV.U32 R28, RZ, RZ, R208 ;  /* 0x000000ffff1cd224 */ /* 0x002fe200078e00d0 */
[----:B------:R-:W-:-:S03]  /*2010*/  @!P5 MOV R29, R209 ;  /* 0x000000d1001dd202 */ /* 0x000fc60000000f00 */
[----:B--2---:R-:W-:-:S04]  /*2020*/  @!P1 IMAD.WIDE.U32 R26, R204, 0x60, R208 ;  /* 0x00000060cc1a9825 */ /* 0x004fc800078e00d0 */
[C---:B------:R-:W-:Y:S02]  /*2030*/  @!P5 IMAD R8, R205.reuse, 0xa0, RZ ;  /* 0x000000a0cd08d824 */ /* 0x040fe400078e02ff */
[C---:B------:R-:W-:Y:S01]  /*2040*/  @!P5 IMAD.WIDE.U32 R28, R204.reuse, 0xa0, R28 ;  /* 0x000000a0cc1cd825 */ /* 0x040fe200078e001c */
[----:B------:R-:W-:Y:S03]  /*2050*/  @!P3 LDGSTS.E.BYPASS.LTC128B.128 [R217+0x4000], desc[UR4][R208.64] ;  /* 0x04000000d0d9bfae */ /* 0x000fe6000b981a04 */
[----:B---3--:R-:W-:Y:S01]  /*2060*/  @!P1 IMAD R30, R205, 0x60, RZ ;  /* 0x00000060cd1e9824 */ /* 0x008fe200078e02ff */
[----:B------:R-:W-:Y:S03]  /*2070*/  @!P3 LDGSTS.E.BYPASS.LTC128B.128 [R217+0x8000], desc[UR4][R208.64+0x80] ;  /* 0x08000080d0d9bfae */ /* 0x000fe6000b981a04 */
[----:B------:R-:W-:Y:S01]  /*2080*/  @!P1 IMAD.IADD R31, R27, 0x1, R30 ;  /* 0x000000011b1f9824 */ /* 0x000fe200078e021e */
[----:B------:R-:W-:Y:S01]  /*2090*/  @!P1 MOV R30, R26 ;  /* 0x0000001a001e9202 */ /* 0x000fe20000000f00 */
[----:B------:R-:W-:Y:S01]  /*20a0*/  @!P4 IMAD.MOV.U32 R26, RZ, RZ, R208 ;  /* 0x000000ffff1ac224 */ /* 0x000fe200078e00d0 */
[----:B------:R-:W-:Y:S01]  /*20b0*/  @!P4 MOV R27, R209 ;  /* 0x000000d1001bc202 */ /* 0x000fe20000000f00 */
[----:B------:R-:W-:Y:S01]  /*20c0*/  @!P5 IMAD.IADD R29, R29, 0x1, R8 ;  /* 0x000000011d1dd824 */ /* 0x000fe200078e0208 */
[----:B------:R-:W-:Y:S01]  /*20d0*/  IABS R8, R16 ;  /* 0x0000001000087213 */ /* 0x000fe20000000000 */
[----:B------:R-:W-:Y:S01]  /*20e0*/  @!P2 LDGSTS.E.BYPASS.LTC128B.128 [R217+0x4800], desc[UR4][R34.64] ;  /* 0x0480000022d9afae */ /* 0x000fe2000b981a04 */
[----:B------:R-:W-:-:S03]  /*20f0*/  @!P4 IMAD.WIDE.U32 R26, R204, 0xc0, R26 ;  /* 0x000000c0cc1ac825 */ /* 0x000fc600078e001a */
[----:B------:R1:W-:Y:S01]  /*2100*/  @!P2 LDGSTS.E.BYPASS.LTC128B.128 [R217+0x8800], desc[UR4][R34.64+0x80] ;  /* 0x0880008022d9afae */ /* 0x0003e2000b981a04 */
[C---:B------:R-:W-:Y:S02]  /*2110*/  @!P6 LEA R32, P2, R204.reuse, R208, 0x6 ;  /* 0x000000d0cc20e211 */ /* 0x040fe400078430ff */
[----:B------:R-:W-:Y:S02]  /*2120*/  @!P4 MOV R36, R26 ;  /* 0x0000001a0024c202 */ /* 0x000fe40000000f00 */
[----:B------:R-:W2:Y:S01]  /*2130*/  I2F.RP R26, R8 ;  /* 0x00000008001a7306 */ /* 0x000ea20000209400 */
[----:B------:R-:W-:Y:S02]  /*2140*/  @!P6 LEA.HI.X R33, R204, R209, R205, 0x6, P2 ;  /* 0x000000d1cc21e211 */ /* 0x000fe400010f34cd */
[----:B------:R-:W-:-:S03]  /*2150*/  IADD3 R5, PT, PT, R20, 0x40, RZ ;  /* 0x0000004014057810 */ /* 0x000fc60007ffe0ff */
[----:B------:R-:W-:Y:S04]  /*2160*/  @!P6 LDGSTS.E.BYPASS.LTC128B.128 [R217+0x5000], desc[UR4][R32.64] ;  /* 0x0500000020d9efae */ /* 0x000fe8000b981a04 */
[----:B------:R3:W-:Y:S01]  /*2170*/  @!P6 LDGSTS.E.BYPASS.LTC128B.128 [R217+0x9000], desc[UR4][R32.64+0x80] ;  /* 0x0900008020d9efae */ /* 0x0007e2000b981a04 */
[----:B------:R-:W-:-:S03]  /*2180*/  ISETP.GE.AND P6, PT, R5, R0, PT ;  /* 0x000000000500720c */ /* 0x000fc60003fc6270 */
[----:B------:R-:W-:Y:S01]  /*2190*/  @!P1 LDGSTS.E.BYPASS.LTC128B.128 [R217+0x5800], desc[UR4][R30.64] ;  /* 0x058000001ed99fae */ /* 0x000fe2000b981a04 */
[----:B--2---:R-:W2:Y:S03]  /*21a0*/  MUFU.RCP R18, R26 ;  /* 0x0000001a00127308 */ /* 0x004ea60000001000 */
[----:B------:R-:W-:Y:S01]  /*21b0*/  @!P1 LDGSTS.E.BYPASS.LTC128B.128 [R217+0x9800], desc[UR4][R30.64+0x80] ;  /* 0x098000801ed99fae */ /* 0x000fe2000b981a04 */
[----:B------:R-:W-:-:S05]  /*21c0*/  VIADD R13, R20, 0x70 ;  /* 0x00000070140d7836 */ /* 0x000fca0000000000 */
[----:B-1----:R-:W-:-:S04]  /*21d0*/  @!P6 LEA R34, P1, R204, R208, 0x7 ;  /* 0x000000d0cc22e211 */ /* 0x002fc800078238ff */
[----:B------:R-:W-:Y:S02]  /*21e0*/  @!P6 LEA.HI.X R35, R204, R209, R205, 0x7, P1 ;  /* 0x000000d1cc23e211 */ /* 0x000fe400008f3ccd */
[----:B------:R-:W-:-:S03]  /*21f0*/  ISETP.GE.AND P2, PT, R13, R0, PT ;  /* 0x000000000d00720c */ /* 0x000fc60003f46270 */
[----:B------:R-:W-:Y:S01]  /*2200*/  @!P6 LDGSTS.E.BYPASS.LTC128B.128 [R217+0x6000], desc[UR4][R34.64] ;  /* 0x0600000022d9efae */ /* 0x000fe2000b981a04 */
[----:B--2---:R-:W-:-:S03]  /*2210*/  VIADD R18, R18, 0xffffffe ;  /* 0x0ffffffe12127836 */ /* 0x004fc60000000000 */
[----:B------:R-:W-:Y:S04]  /*2220*/  @!P6 LDGSTS.E.BYPASS.LTC128B.128 [R217+0xa000], desc[UR4][R34.64+0x80] ;  /* 0x0a00008022d9efae */ /* 0x000fe8000b981a04 */
[----:B------:R-:W-:Y:S04]  /*2230*/  @!P5 LDGSTS.E.BYPASS.LTC128B.128 [R217+0x6800], desc[UR4][R28.64] ;  /* 0x068000001cd9dfae */ /* 0x000fe8000b981a04 */
[----:B------:R1:W-:Y:S01]  /*2240*/  @!P5 LDGSTS.E.BYPASS.LTC128B.128 [R217+0xa800], desc[UR4][R28.64+0x80] ;  /* 0x0a8000801cd9dfae */ /* 0x0003e2000b981a04 */
[----:B------:R-:W-:Y:S02]  /*2250*/  @!P2 IMAD R4, R205, 0xe0, RZ ;  /* 0x000000e0cd04a824 */ /* 0x000fe400078e02ff */
[----:B---3--:R-:W-:-:S04]  /*2260*/  @!P2 IMAD.WIDE.U32 R32, R204, 0xe0, R208 ;  /* 0x000000e0cc20a825 */ /* 0x008fc800078e00d0 */
[----:B------:R-:W-:Y:S01]  /*2270*/  @!P2 IMAD.IADD R33, R33, 0x1, R4 ;  /* 0x000000012121a824 */ /* 0x000fe200078e0204 */
[----:B-1----:R-:W1:Y:S01]  /*2280*/  F2I.FTZ.U32.TRUNC.NTZ R29, R18 ;  /* 0x00000012001d7305 */ /* 0x002e62000021f000 */
[----:B------:R-:W-:Y:S02]  /*2290*/  @!P4 IMAD R6, R205, 0xc0, RZ ;  /* 0x000000c0cd06c824 */ /* 0x000fe400078e02ff */
[----:B------:R-:W-:-:S03]  /*22a0*/  IMAD.MOV.U32 R28, RZ, RZ, RZ ;  /* 0x000000ffff1c7224 */ /* 0x000fc600078e00ff */
[----:B------:R-:W-:Y:S02]  /*22b0*/  @!P4 IADD3 R37, PT, PT, R27, R6, RZ ;  /* 0x000000061b25c210 */ /* 0x000fe40007ffe0ff */
[----:B-1----:R-:W-:-:S03]  /*22c0*/  IADD3 R4, PT, PT, RZ, -R29, RZ ;  /* 0x8000001dff047210 */ /* 0x002fc60007ffe0ff */
[----:B------:R1:W-:Y:S02]  /*22d0*/  @!P4 LDGSTS.E.BYPASS.LTC128B.128 [R217+0x7000], desc[UR4][R36.64] ;  /* 0x0700000024d9cfae */ /* 0x0003e4000b981a04 */
[----:B------:R-:W-:Y:S01]  /*22e0*/  IMAD R21, R4, R8, RZ ;  /* 0x0000000804157224 */ /* 0x000fe200078e02ff */
[----:B------:R-:W-:Y:S01]  /*22f0*/  IABS R6, R213 ;  /* 0x000000d500067213 */ /* 0x000fe20000000000 */
[----:B------:R1:W-:Y:S01]  /*2300*/  @!P4 LDGSTS.E.BYPASS.LTC128B.128 [R217+0xb000], desc[UR4][R36.64+0x80] ;  /* 0x0b00008024d9cfae */ /* 0x0003e2000b981a04 */
[----:B------:R-:W-:Y:S01]  /*2310*/  IABS R4, R16 ;  /* 0x0000001000047213 */ /* 0x000fe20000000000 */
[----:B------:R-:W-:Y:S02]  /*2320*/  IMAD.HI.U32 R21, R29, R21, R28 ;  /* 0x000000151d157227 */ /* 0x000fe400078e001c */
[----:B------:R1:W-:Y:S01]  /*2330*/  @!P2 LDGSTS.E.BYPASS.LTC128B.128 [R217+0x7800], desc[UR4][R32.64] ;  /* 0x0780000020d9afae */ /* 0x0003e2000b981a04 */
[----:B------:R-:W-:-:S03]  /*2340*/  IADD3 R4, PT, PT, RZ, -R4, RZ ;  /* 0x80000004ff047210 */ /* 0x000fc60007ffe0ff */
[----:B------:R-:W-:Y:S01]  /*2350*/  IMAD.HI.U32 R21, R21, R6, RZ ;  /* 0x0000000615157227 */ /* 0x000fe200078e00ff */
[----:B------:R1:W-:Y:S03]  /*2360*/  @!P2 LDGSTS.E.BYPASS.LTC128B.128 [R217+0xb800], desc[UR4][R32.64+0x80] ;  /* 0x0b80008020d9afae */ /* 0x0003e6000b981a04 */
[----:B------:R-:W-:Y:S01]  /*2370*/  IMAD R27, R21, R4, R6 ;  /* 0x00000004151b7224 */ /* 0x000fe200078e0206 */
[----:B------:R-:W0:Y:S04]  /*2380*/  LDGDEPBAR ;  /* 0x00000000000079af */ /* 0x000e280000000000 */
[----:B------:R-:W-:Y:S01]  /*2390*/  ISETP.GT.U32.AND P2, PT, R8, R27, PT ;  /* 0x0000001b0800720c */ /* 0x000fe20003f44070 */
[----:B-----5:R-:W-:Y:S01]  /*23a0*/  IMAD R211, R137, R20, RZ ;  /* 0x0000001489d37224 */ /* 0x020fe200078e02ff */
[----:B------:R-:W-:Y:S01]  /*23b0*/  LOP3.LUT R4, R213, R16, RZ, 0x3c, !PT ;  /* 0x00000010d5047212 */ /* 0x000fe200078e3cff */
[----:B------:R1:W5:Y:S04]  /*23c0*/  LD.E R134, desc[UR4][R2.64+0x184] ;  /* 0x0001840402867980 */ /* 0x000368000c101900 */
[----:B------:R1:W5:Y:S06]  /*23d0*/  LD.E R135, desc[UR4][R2.64+0x188] ;  /* 0x0001880402877980 */ /* 0x00036c000c101900 */
[----:B------:R-:W-:-:S05]  /*23e0*/  @!P2 IMAD.IADD R27, R27, 0x1, -R8 ;  /* 0x000000011b1ba824 */ /* 0x000fca00078e0a08 */
[----:B------:R-:W-:Y:S02]  /*23f0*/  ISETP.GE.U32.AND P4, PT, R27, R8, PT ;  /* 0x000000081b00720c */ /* 0x000fe40003f86070 */
[----:B------:R-:W-:Y:S02]  /*2400*/  ISETP.GE.AND P1, PT, R4, RZ, PT ;  /* 0x000000ff0400720c */ /* 0x000fe40003f26270 */
[----:B------:R-:W-:Y:S01]  /*2410*/  @!P2 IADD3 R21, PT, PT, R21, 0x1, RZ ;  /* 0x000000011515a810 */ /* 0x000fe20007ffe0ff */
[----:B------:R-:W-:-:S04]  /*2420*/  DEPBAR.LE SB0, 0x0 ;  /* 0x000080000000791a */ /* 0x000fc80000000000 */
[----:B------:R-:W-:-:S04]  /*2430*/  ISETP.NE.AND P2, PT, R16, RZ, PT ;  /* 0x000000ff1000720c */ /* 0x000fc80003f45270 */
[----:B------:R-:W-:Y:S02]  /*2440*/  @P4 VIADD R21, R21, 0x1 ;  /* 0x0000000115154836 */ /* 0x000fe40000000000 */
[----:B------:R-:W-:-:S03]  /*2450*/  IMAD R4, R19, R136, RZ ;  /* 0x0000008813047224 */ /* 0x000fc600078e02ff */
[----:B------:R-:W-:Y:S01]  /*2460*/  @!P1 IADD3 R21, PT, PT, -R21, RZ, RZ ;  /* 0x000000ff15159210 */ /* 0x000fe20007ffe1ff */
[----:B------:R-:W-:-:S03]  /*2470*/  IMAD.WIDE.U32 R26, R10, R136, RZ ;  /* 0x000000880a1a7225 */ /* 0x000fc600078e00ff */
[----:B------:R-:W-:Y:S01]  /*2480*/  @!P2 LOP3.LUT R21, RZ, R16, RZ, 0x33, !PT ;  /* 0x00000010ff15a212 */ /* 0x000fe200078e33ff */
[----:B------:R-:W-:-:S03]  /*2490*/  IMAD R4, R10, R137, R4 ;  /* 0x000000890a047224 */ /* 0x000fc600078e0204 */
[----:B------:R-:W-:Y:S01]  /*24a0*/  SHF.R.S32.HI R6, RZ, 0x1f, R21 ;  /* 0x0000001fff067819 */ /* 0x000fe20000011415 */
[-C--:B------:R-:W-:Y:S01]  /*24b0*/  IMAD R19, R25, R21.reuse, RZ ;  /* 0x0000001519137224 */ /* 0x080fe200078e02ff */
[----:B------:R-:W-:Y:S01]  /*24c0*/  IADD3 R14, P2, P1, R26, R14, R196 ;  /* 0x0000000e1a0e7210 */ /* 0x000fe2000795e0c4 */
[----:B------:R-:W-:Y:S02]  /*24d0*/  IMAD.IADD R25, R27, 0x1, R4 ;  /* 0x000000011b197824 */ /* 0x000fe400078e0204 */
[----:B------:R-:W-:-:S04]  /*24e0*/  IMAD.WIDE.U32 R26, R24, R21, RZ ;  /* 0x00000015181a7225 */ /* 0x000fc800078e00ff */
[----:B------:R-:W-:Y:S01]  /*24f0*/  IMAD R6, R6, R24, R19 ;  /* 0x0000001806067224 */ /* 0x000fe200078e0213 */
[----:B------:R-:W-:Y:S02]  /*2500*/  IADD3.X R12, PT, PT, R25, R12, RZ, P2, P1 ;  /* 0x0000000c190c7210 */ /* 0x000fe400017e24ff */
[----:B------:R-:W-:Y:S02]  /*2510*/  IADD3 R18, P1, PT, R14, R26, RZ ;  /* 0x0000001a0e127210 */ /* 0x000fe40007f3e0ff */
[----:B------:R-:W-:-:S05]  /*2520*/  IADD3 R27, PT, PT, R27, R6, RZ ;  /* 0x000000061b1b7210 */ /* 0x000fca0007ffe0ff */
[----:B------:R-:W-:Y:S02]  /*2530*/  IMAD.X R19, R12, 0x1, R27, P1 ;  /* 0x000000010c137824 */ /* 0x000fe400008e061b */
[----:B-1----:R-:W-:-:S07]  /*2540*/  IMAD.WIDE.U32 R18, R20, R136, R18 ;  /* 0x0000008814127225 */ /* 0x002fce00078e0012 */
[----:B------:R-:W-:Y:S05]  /*2550*/  WARPSYNC.ALL ;  /* 0x0000000000007948 */ /* 0x000fea0003800000 */
[----:B------:R-:W-:Y:S02]  /*2560*/  IADD3 R211, PT, PT, R19, R211, RZ ;  /* 0x000000d313d37210 */ /* 0x000fe40007ffe0ff */
[----:B------:R-:W-:-:S04]  /*2570*/  LEA R210, P1, R18, R22, 0x1 ;  /* 0x0000001612d27211 */ /* 0x000fc800078208ff */
[----:B------:R-:W-:Y:S01]  /*2580*/  LEA.HI.X R211, R18, R23, R211, 0x1, P1 ;  /* 0x0000001712d37211 */ /* 0x000fe200008f0cd3 */
[----:B------:R-:W-:Y:S01]  /*2590*/  BAR.SYNC.DEFER_BLOCKING 0x0 ;  /* 0x0000000000007b1d */ /* 0x000fe20000010000 */
[-C--:B------:R-:W-:Y:S01]  /*25a0*/  ISETP.GE.AND P5, PT, R11, R0.reuse, PT ;  /* 0x000000000b00720c */ /* 0x080fe20003fa6270 */
[----:B------:R-:W-:Y:S01]  /*25b0*/  IMAD.SHL.U32 R4, R136, 0x10, RZ ;  /* 0x0000001088047824 */ /* 0x000fe200078e00ff */
[-C--:B------:R-:W-:Y:S01]  /*25c0*/  ISETP.GE.AND P1, PT, R9, R0.reuse, PT ;  /* 0x000000000900720c */ /* 0x080fe20003f26270 */
[----:B------:R-:W-:Y:S01]  /*25d0*/  IMAD.SHL.U32 R140, R198, 0x40, RZ ;  /* 0x00000040c68c7824 */ /* 0x000fe200078e00ff */
[----:B------:R-:W-:Y:S01]  /*25e0*/  SHF.L.U64.HI R6, R136, 0x4, R137 ;  /* 0x0000000488067819 */ /* 0x000fe20000010289 */
[----:B------:R-:W-:Y:S01]  /*25f0*/  IMAD.SHL.U32 R9, R198, 0x20, RZ ;  /* 0x00000020c6097824 */ /* 0x000fe200078e00ff */
[-C--:B------:R-:W-:Y:S01]  /*2600*/  ISETP.GE.AND P4, PT, R17, R0.reuse, PT ;  /* 0x000000001100720c */ /* 0x080fe20003f86270 */
[----:B------:R-:W-:Y:S01]  /*2610*/  IMAD.MOV.U32 R197, RZ, RZ, 0x20 ;  /* 0x00000020ffc57424 */ /* 0x000fe200078e00ff */
[----:B------:R-:W-:Y:S01]  /*2620*/  ISETP.GE.AND P6, PT, R7, R0, PT ;  /* 0x000000000700720c */ /* 0x000fe20003fc6270 */
[----:B------:R-:W-:Y:S01]  /*2630*/  VIADD R146, R132, 0xffffffff ;  /* 0xffffffff84927836 */ /* 0x000fe20000000000 */
[----:B------:R-:W-:Y:S01]  /*2640*/  SHF.R.U32.HI R138, RZ, 0x1, R198 ;  /* 0x00000001ff8a7819 */ /* 0x000fe200000116c6 */
[----:B------:R-:W-:Y:S01]  /*2650*/  BSSY.RECONVERGENT B1, `(.L_x_5826) ;  /* 0x00001b3000017945 */ /* 0x000fe20003800200 */
[----:B------:R-:W-:-:S02]  /*2660*/  LOP3.LUT R200, R140, 0x200, RZ, 0xc0, !PT ;  /* 0x000002008cc87812 */ /* 0x000fc400078ec0ff */
[----:B------:R-:W-:Y:S02]  /*2670*/  @!P5 LEA R16, P2, R4, R210, 0x1 ;  /* 0x000000d20410d211 */ /* 0x000fe400078408ff */
[----:B------:R-:W-:Y:S02]  /*2680*/  LOP3.LUT R43, R138, 0x8, RZ, 0xc0, !PT ;  /* 0x000000088a2b7812 */ /* 0x000fe400078ec0ff */
[----:B------:R-:W-:Y:S01]  /*2690*/  @!P5 LEA.HI.X R17, R4, R211, R6, 0x1, P2 ;  /* 0x000000d30411d211 */ /* 0x000fe200010f0c06 */
[----:B------:R-:W-:Y:S01]  /*26a0*/  @!P4 IMAD R6, R137, 0xa0, RZ ;  /* 0x000000a08906c824 */ /* 0x000fe200078e02ff */
[----:B------:R-:W-:Y:S01]  /*26b0*/  ISETP.GE.AND P2, PT, R13, R0, PT ;  /* 0x000000000d00720c */ /* 0x000fe20003f46270 */
[----:B------:R-:W-:Y:S01]  /*26c0*/  @!P6 IMAD.MOV.U32 R18, RZ, RZ, R210 ;  /* 0x000000ffff12e224 */ /* 0x000fe200078e00d2 */
[----:B------:R-:W-:Y:S01]  /*26d0*/  LOP3.LUT R43, R43, 0x1c0, R140, 0xf8, !PT ;  /* 0x000001c02b2b7812 */ /* 0x000fe200078ef88c */
[----:B------:R-:W-:Y:S01]  /*26e0*/  @!PT LDS RZ, [RZ] ;  /* 0x00000000fffff984 */ /* 0x000fe20000000800 */
[----:B------:R-:W-:Y:S01]  /*26f0*/  @!PT LDS RZ, [RZ] ;  /* 0x00000000fffff984 */ /* 0x000fe20000000800 */
[----:B------:R-:W-:Y:S01]  /*2700*/  @!PT LDS RZ, [RZ] ;  /* 0x00000000fffff984 */ /* 0x000fe20000000800 */
[----:B------:R-:W-:Y:S01]  /*2710*/  @!P3 LDGSTS.E.BYPASS.LTC128B.128 [R217+0xc000], desc[UR4][R210.64] ;  /* 0x0c000000d2d9bfae */ /* 0x000fe2000b981a04 */
[----:B------:R-:W-:Y:S01]  /*2720*/  @!P6 IMAD.MOV.U32 R19, RZ, RZ, R211 ;  /* 0x000000ffff13e224 */ /* 0x000fe200078e00d3 */
[----:B------:R-:W-:Y:S01]  /*2730*/  LOP3.LUT R200, R200, 0x7c00, R9, 0xf8, !PT ;  /* 0x00007c00c8c87812 */ /* 0x000fe200078ef809 */
[----:B------:R-:W-:Y:S01]  /*2740*/  @!P6 IMAD R12, R137, 0x60, RZ ;  /* 0x00000060890ce824 */ /* 0x000fe200078e02ff */
[----:B------:R-:W-:Y:S01]  /*2750*/  @!P3 LDGSTS.E.BYPASS.LTC128B.128 [R217+0x10000], desc[UR4][R210.64+0x80] ;  /* 0x10000080d2d9bfae */ /* 0x000fe2000b981a04 */
[----:B------:R-:W-:Y:S01]  /*2760*/  @!P6 IMAD.WIDE.U32 R20, R136, 0x60, R18 ;  /* 0x000000608814e825 */ /* 0x000fe200078e0012 */
[----:B------:R-:W-:-:S02]  /*2770*/  LOP3.LUT R43, R43, R196, RZ, 0x3c, !PT ;  /* 0x000000c42b2b7212 */ /* 0x000fc400078e3cff */
[----:B------:R-:W-:Y:S01]  /*2780*/  @P3 STS.128 [R217+0xc000], RZ ;  /* 0x00c000ffd9003388 */ /* 0x000fe20000000c00 */
[----:B------:R-:W-:Y:S01]  /*2790*/  @!P6 IMAD.IADD R13, R21, 0x1, R12 ;  /* 0x00000001150de824 */ /* 0x000fe200078e020c */
[----:B------:R-:W-:Y:S01]  /*27a0*/  LOP3.LUT R200, R200, R43, RZ, 0xfc, !PT ;  /* 0x0000002bc8c87212 */ /* 0x000fe200078efcff */
[----:B------:R-:W-:Y:S01]  /*27b0*/  @!P6 IMAD.MOV.U32 R12, RZ, RZ, R20 ;  /* 0x000000ffff0ce224 */ /* 0x000fe200078e0014 */
[----:B------:R-:W-:Y:S01]  /*27c0*/  @P3 STS.128 [R217+0x10000], RZ ;  /* 0x010000ffd9003388 */ /* 0x000fe20000000c00 */
[----:B------:R-:W-:Y:S01]  /*27d0*/  ISETP.GE.AND P3, PT, R15, R0, PT ;  /* 0x000000000f00720c */ /* 0x000fe20003f66270 */
[----:B------:R-:W-:Y:S01]  /*27e0*/  @!P2 IMAD R8, R137, 0xe0, RZ ;  /* 0x000000e08908a824 */ /* 0x000fe200078e02ff */
[----:B-----5:R-:W-:Y:S01]  /*27f0*/  IADD3 R135, PT, PT, R135, R141, -R142 ;  /* 0x0000008d87877210 */ /* 0x020fe20007ffe88e */
[----:B------:R-:W-:Y:S01]  /*2800*/  @P5 STS.128 [R217+0xc800], RZ ;  /* 0x00c800ffd9005388 */ /* 0x000fe20000000c00 */
[----:B------:R-:W-:-:S03]  /*2810*/  IMAD R200, R200, 0x2, R201 ;  /* 0x00000002c8c87824 */ /* 0x000fc600078e02c9 */
[----:B------:R-:W-:Y:S04]  /*2820*/  @P5 STS.128 [R217+0x10800], RZ ;  /* 0x010800ffd9005388 */ /* 0x000fe80000000c00 */
[----:B------:R-:W-:Y:S01]  /*2830*/  @!PT LDS RZ, [RZ] ;  /* 0x00000000fffff984 */ /* 0x000fe20000000800 */
[----:B------:R-:W-:Y:S01]  /*2840*/  @!PT LDS RZ, [RZ] ;  /* 0x00000000fffff984 */ /* 0x000fe20000000800 */
[----:B------:R-:W-:Y:S01]  /*2850*/  @!PT LDS RZ, [RZ] ;  /* 0x00000000fffff984 */ /* 0x000fe20000000800 */
[----:B------:R-:W-:Y:S02]  /*2860*/  @!P5 LDGSTS.E.BYPASS.LTC128B.128 [R217+0xc800], desc[UR4][R16.64] ;  /* 0x0c80000010d9dfae */ /* 0x000fe4000b981a04 */
[----:B------:R-:W-:Y:S02]  /*2870*/  @!P3 IMAD R10, R137, 0xc0, RZ ;  /* 0x000000c0890ab824 */ /* 0x000fe400078e02ff */
[----:B------:R1:W-:Y:S01]  /*2880*/  @!P5 LDGSTS.E.BYPASS.LTC128B.128 [R217+0x10800], desc[UR4][R16.64+0x80] ;  /* 0x1080008010d9dfae */ /* 0x0003e2000b981a04 */
[----:B------:R-:W-:-:S03]  /*2890*/  @!P1 LEA R14, P5, R136, R210, 0x6 ;  /* 0x000000d2880e9211 */ /* 0x000fc600078a30ff */
[----:B------:R-:W-:Y:S01]  /*28a0*/  @P1 STS.128 [R217+0xd000], RZ ;  /* 0x00d000ffd9001388 */ /* 0x000fe20000000c00 */
[----:B------:R-:W-:Y:S02]  /*28b0*/  @!P1 LEA.HI.X R15, R136, R211, R137, 0x6, P5 ;  /* 0x000000d3880f9211 */ /* 0x000fe400028f3489 */
[----:B------:R-:W-:Y:S01]  /*28c0*/  ISETP.GE.AND P5, PT, R5, R0, PT ;  /* 0x000000000500720c */ /* 0x000fe20003fa6270 */
[----:B------:R-:W-:Y:S01]  /*28d0*/  @P1 STS.128 [R217+0x11000], RZ ;  /* 0x011000ffd9001388 */ /* 0x000fe20000000c00 */
[C---:B------:R-:W-:Y:S02]  /*28e0*/  LOP3.LUT R5, R140.reuse, 0x1c0, RZ, 0xc0, !PT ;  /* 0x000001c08c057812 */ /* 0x040fe400078ec0ff */
[----:B------:R-:W-:Y:S01]  /*28f0*/  LOP3.LUT R0, R140, 0x400, RZ, 0xc0, !PT ;  /* 0x000004008c007812 */ /* 0x000fe200078ec0ff */
[----:B------:R-:W-:Y:S01]  /*2900*/  @!PT LDS RZ, [RZ] ;  /* 0x00000000fffff984 */ /* 0x000fe20000000800 */
[----:B------:R-:W-:Y:S01]  /*2910*/  @!PT LDS RZ, [RZ] ;  /* 0x00000000fffff984 */ /* 0x000fe20000000800 */
[----:B------:R-:W-:Y:S01]  /*2920*/  @!PT LDS RZ, [RZ] ;  /* 0x00000000fffff984 */ /* 0x000fe20000000800 */
[----:B------:R-:W-:Y:S01]  /*2930*/  @!P1 LDGSTS.E.BYPASS.LTC128B.128 [R217+0xd000], desc[UR4][R14.64] ;  /* 0x0d0000000ed99fae */ /* 0x000fe2000b981a04 */
[----:B------:R-:W-:-:S03]  /*2940*/  LOP3.LUT R5, R5, 0x8, R198, 0xf8, !PT ;  /* 0x0000000805057812 */ /* 0x000fc600078ef8c6 */
[----:B------:R-:W-:Y:S01]  /*2950*/  @!P1 LDGSTS.E.BYPASS.LTC128B.128 [R217+0x11000], desc[UR4][R14.64+0x80] ;  /* 0x110000800ed99fae */ /* 0x000fe2000b981a04 */
[----:B------:R-:W-:-:S03]  /*2960*/  LOP3.LUT R5, R5, R196, RZ, 0x3c, !PT ;  /* 0x000000c405057212 */ /* 0x000fc600078e3cff */
[C---:B------:R-:W-:Y:S01]  /*2970*/  @!P5 LEA R4, P1, R136.reuse, R210, 0x7 ;  /* 0x000000d28804d211 */ /* 0x040fe200078238ff */
[----:B------:R-:W-:Y:S01]  /*2980*/  @P6 STS.128 [R217+0xd800], RZ ;  /* 0x00d800ffd9006388 */ /* 0x000fe20000000c00 */
[----:B------:R-:W-:Y:S02]  /*2990*/  LEA R0, R5, R0, 0x1 ;  /* 0x0000000005007211 */ /* 0x000fe400078e08ff */
[----:B------:R-:W-:Y:S01]  /*29a0*/  @!P5 LEA.HI.X R5, R136, R211, R137, 0x7, P1 ;  /* 0x000000d38805d211 */ /* 0x000fe200008f3c89 */
[----:B------:R-:W-:Y:S01]  /*29b0*/  @P6 STS.128 [R217+0x11800], RZ ;  /* 0x011800ffd9006388 */ /* 0x000fe20000000c00 */
[----:B------:R-:W-:Y:S01]  /*29c0*/  ISETP.GT.U32.AND P1, PT, R146, R207, PT ;  /* 0x000000cf9200720c */ /* 0x000fe20003f24070 */
[----:B-1----:R-:W-:Y:S02]  /*29d0*/  @!P4 IMAD.MOV.U32 R16, RZ, RZ, R210 ;  /* 0x000000ffff10c224 */ /* 0x002fe400078e00d2 */
[----:B------:R-:W-:Y:S01]  /*29e0*/  @!P4 IMAD.MOV.U32 R17, RZ, RZ, R211 ;  /* 0x000000ffff11c224 */ /* 0x000fe200078e00d3 */
[----:B------:R-:W-:Y:S01]  /*29f0*/  @!PT LDS RZ, [RZ] ;  /* 0x00000000fffff984 */ /* 0x000fe20000000800 */
[----:B------:R-:W-:Y:S01]  /*2a00*/  @!PT LDS RZ, [RZ] ;  /* 0x00000000fffff984 */ /* 0x000fe20000000800 */
[----:B------:R-:W-:Y:S01]  /*2a10*/  @!PT LDS RZ, [RZ] ;  /* 0x00000000fffff984 */ /* 0x000fe20000000800 */
[----:B------:R-:W-:Y:S01]  /*2a20*/  @!P6 LDGSTS.E.BYPASS.LTC128B.128 [R217+0xd800], desc[UR4][R12.64] ;  /* 0x0d8000000cd9efae */ /* 0x000fe2000b981a04 */
[----:B------:R-:W-:-:S02]  /*2a30*/  IMAD.IADD R199, R201, 0x1, R0 ;  /* 0x00000001c9c77824 */ /* 0x000fc400078e0200 */
[C---:B------:R-:W-:Y:S01]  /*2a40*/  @!P4 IMAD.WIDE.U32 R18, R136.reuse, 0xa0, R16 ;  /* 0x000000a08812c825 */ /* 0x040fe200078e0010 */
[----:B------:R1:W-:Y:S03]  /*2a50*/  @!P6 LDGSTS.E.BYPASS.LTC128B.128 [R217+0x11800], desc[UR4][R12.64+0x80] ;  /* 0x118000800cd9efae */ /* 0x0003e6000b981a04 */
[----:B------:R-:W-:Y:S01]  /*2a60*/  @!P3 IMAD.WIDE.U32 R16, R136, 0xc0, R210 ;  /* 0x000000c08810b825 */ /* 0x000fe200078e00d2 */
[----:B------:R-:W-:Y:S03]  /*2a70*/  @P5 STS.128 [R217+0xe000], RZ ;  /* 0x00e000ffd9005388 */ /* 0x000fe60000000c00 */
[----:B------:R-:W-:Y:S01]  /*2a80*/  @!P4 IMAD.IADD R7, R19, 0x1, R6 ;  /* 0x000000011307c824 */ /* 0x000fe200078e0206 */
[----:B------:R-:W-:Y:S01]  /*2a90*/  @P5 STS.128 [R217+0x12000], RZ ;  /* 0x012000ffd9005388 */ /* 0x000fe20000000c00 */
[----:B------:R-:W-:-:S02]  /*2aa0*/  @!P3 IMAD.IADD R11, R17, 0x1, R10 ;  /* 0x00000001110bb824 */ /* 0x000fc400078e020a */
[----:B------:R-:W-:Y:S01]  /*2ab0*/  @!P4 IMAD.MOV.U32 R6, RZ, RZ, R18 ;  /* 0x000000ffff06c224 */ /* 0x000fe200078e0012 */
[----:B------:R-:W-:Y:S01]  /*2ac0*/  @!PT LDS RZ, [RZ] ;  /* 0x00000000fffff984 */ /* 0x000fe20000000800 */
[----:B------:R-:W-:Y:S01]  /*2ad0*/  @!PT LDS RZ, [RZ] ;  /* 0x00000000fffff984 */ /* 0x000fe20000000800 */
[----:B------:R-:W-:Y:S01]  /*2ae0*/  @!PT LDS RZ, [RZ] ;  /* 0x00000000fffff984 */ /* 0x000fe20000000800 */
[----:B------:R-:W-:Y:S01]  /*2af0*/  @!P5 LDGSTS.E.BYPASS.LTC128B.128 [R217+0xe000], desc[UR4][R4.64] ;  /* 0x0e00000004d9dfae */ /* 0x000fe2000b981a04 */
[----:B------:R-:W-:Y:S02]  /*2b00*/  @!P3 IMAD.MOV.U32 R10, RZ, RZ, R16 ;  /* 0x000000ffff0ab224 */ /* 0x000fe400078e0010 */
[----:B------:R-:W-:Y:S01]  /*2b10*/  @!P2 IMAD.WIDE.U32 R16, R136, 0xe0, R210 ;  /* 0x000000e08810a825 */ /* 0x000fe200078e00d2 */
[----:B------:R-:W-:Y:S03]  /*2b20*/  @!P5 LDGSTS.E.BYPASS.LTC128B.128 [R217+0x12000], desc[UR4][R4.64+0x80] ;  /* 0x1200008004d9dfae */ /* 0x000fe6000b981a04 */
[----:B------:R-:W-:Y:S01]  /*2b30*/  @!P2 IMAD.IADD R9, R17, 0x1, R8 ;  /* 0x000000011109a824 */ /* 0x000fe200078e0208 */
[----:B------:R-:W-:Y:S01]  /*2b40*/  @P4 STS.128 [R217+0xe800], RZ ;  /* 0x00e800ffd9004388 */ /* 0x000fe20000000c00 */
[----:B------:R-:W-:-:S02]  /*2b50*/  @!P2 IMAD.MOV.U32 R8, RZ, RZ, R16 ;  /* 0x000000ffff08a224 */ /* 0x000fc400078e0010 */
[----:B------:R-:W-:Y:S01]  /*2b60*/  IMAD.MOV.U32 R0, RZ, RZ, 0x40 ;  /* 0x00000040ff007424 */ /* 0x000fe200078e00ff */
        /* <DEDUP_REMOVED lines=13> */
[----:B------:R-:W-:-:S03]  /*2c40*/  LOP3.LUT P3, RZ, R198, 0x2, RZ, 0xc0, !PT ;  /* 0x00000002c6ff7812 */ /* 0x000fc6000786c0ff */
[----:B------:R-:W-:Y:S01]  /*2c50*/  @P2 STS.128 [R217+0xf800], RZ ;  /* 0x00f800ffd9002388 */ /* 0x000fe20000000c00 */
[----:B------:R-:W-:-:S03]  /*2c60*/  SEL R42, R197, 0xffffffe0, !P3 ;  /* 0xffffffe0c52a7807 */ /* 0x000fc60005800000 */
[----:B------:R-:W-:Y:S02]  /*2c70*/  @P2 STS.128 [R217+0x13800], RZ ;  /* 0x013800ffd9002388 */ /* 0x000fe40000000c00 */
[--C-:B------:R-:W-:Y:S02]  /*2c80*/  IMAD.IADD R190, R200, 0x1, R42.reuse ;  /* 0x00000001c8be7824 */ /* 0x100fe400078e022a */
[----:B------:R-:W-:Y:S01]  /*2c90*/  @!PT LDS RZ, [RZ] ;  /* 0x00000000fffff984 */ /* 0x000fe20000000800 */
[----:B------:R-:W-:Y:S01]  /*2ca0*/  @!PT LDS RZ, [RZ] ;  /* 0x00000000fffff984 */ /* 0x000fe20000000800 */
[----:B------:R-:W-:Y:S01]  /*2cb0*/  @!PT LDS RZ, [RZ] ;  /* 0x00000000fffff984 */ /* 0x000fe20000000800 */
[----:B------:R-:W-:Y:S01]  /*2cc0*/  @!P2 LDGSTS.E.BYPASS.LTC128B.128 [R217+0xf800], desc[UR4][R8.64] ;  /* 0x0f80000008d9afae */ /* 0x000fe2000b981a04 */
[----:B------:R-:W-:-:S03]  /*2cd0*/  IMAD.IADD R188, R199, 0x1, R42 ;  /* 0x00000001c7bc7824 */ /* 0x000fc600078e022a */
[----:B------:R3:W-:Y:S01]  /*2ce0*/  @!P2 LDGSTS.E.BYPASS.LTC128B.128 [R217+0x13800], desc[UR4][R8.64+0x80] ;  /* 0x1380008008d9afae */ /* 0x0007e2000b981a04 */
[----:B------:R-:W-:-:S03]  /*2cf0*/  LOP3.LUT P2, RZ, R198, 0x4, RZ, 0xc0, !PT ;  /* 0x00000004c6ff7812 */ /* 0x000fc6000784c0ff */
[----:B------:R-:W-:Y:S01]  /*2d00*/  LDSM.16.M88.4 R68, [R200] ;  /* 0x00000000c844783b */ /* 0x000fe20000000200 */
[----:B------:R-:W-:-:S03]  /*2d10*/  SEL R0, R0, 0xffffffc0, !P2 ;  /* 0xffffffc000007807 */ /* 0x000fc60005000000 */
[----:B------:R-:W4:Y:S01]  /*2d20*/  LDSM.16.M88.4 R20, [R199+0x4000] ;  /* 0x00400000c714783b */ /* 0x000f220000000200 */
[----:B------:R-:W-:Y:S01]  /*2d30*/  IADD3 R139, PT, PT, R199, R0, RZ ;  /* 0x00000000c78b7210 */ /* 0x000fe20007ffe0ff */
[----:B------:R-:W-:Y:S02]  /*2d40*/  IMAD.IADD R189, R200, 0x1, R0 ;  /* 0x00000001c8bd7824 */ /* 0x000fe400078e0200 */
[----:B-1----:R-:W1:Y:S02]  /*2d50*/  LDSM.16.M88.4 R12, [R199+0x4800] ;  /* 0x00480000c70c783b */ /* 0x002e640000000200 */
[C---:B------:R-:W-:Y:S02]  /*2d60*/  IMAD.IADD R185, R42.reuse, 0x1, R189 ;  /* 0x000000012ab97824 */ /* 0x040fe400078e02bd */
[----:B--2---:R-:W3:Y:S01]  /*2d70*/  LDSM.16.M88.4 R4, [R199+0x5000] ;  /* 0x00500000c704783b */ /* 0x004ee20000000200 */
[----:B------:R-:W-:-:S03]  /*2d80*/  IMAD.IADD R0, R42, 0x1, R139 ;  /* 0x000000012a007824 */ /* 0x000fc600078e028b */
[----:B------:R-:W2:Y:S04]  /*2d90*/  LDSM.16.M88.4 R100, [R199+0x5800] ;  /* 0x00580000c764783b */ /* 0x000ea80000000200 */
[----:B------:R-:W2:Y:S04]  /*2da0*/  LDSM.16.M88.4 R92, [R199+0x6000] ;  /* 0x00600000c75c783b */ /* 0x000ea80000000200 */
[----:B------:R-:W2:Y:S04]  /*2db0*/  LDSM.16.M88.4 R84, [R199+0x6800] ;  /* 0x00680000c754783b */ /* 0x000ea80000000200 */
[----:B------:R-:W2:Y:S04]  /*2dc0*/  LDSM.16.M88.4 R76, [R199+0x7000] ;  /* 0x00700000c74c783b */ /* 0x000ea80000000200 */
[----:B------:R-:W2:Y:S04]  /*2dd0*/  LDSM.16.M88.4 R28, [R199+0x7800] ;  /* 0x00780000c71c783b */ /* 0x000ea80000000200 */
[----:B------:R-:W-:Y:S04]  /*2de0*/  LDSM.16.M88.4 R48, [R190] ;  /* 0x00000000be30783b */ /* 0x000fe80000000200 */
[----:B------:R-:W2:Y:S01]  /*2df0*/  LDSM.16.M88.4 R36, [R188+0x4000] ;  /* 0x00400000bc24783b */ /* 0x000ea20000000200 */
[C---:B----4-:R-:W-:Y:S03]  /*2e00*/  HMMA.16816.F32 R24, R68.reuse, R20, RZ ;  /* 0x000000144418723c */ /* 0x050fe600000018ff */
[----:B------:R-:W4:Y:S04]  /*2e10*/  LDSM.16.M88.4 R32, [R188+0x5000] ;  /* 0x00500000bc20783b */ /* 0x000f280000000200 */
[----:B------:R-:W4:Y:S01]  /*2e20*/  LDSM.16.M88.4 R44, [R188+0x4800] ;  /* 0x00480000bc2c783b */ /* 0x000f220000000200 */
[C---:B-1----:R-:W-:Y:S03]  /*2e30*/  HMMA.16816.F32 R16, R68.reuse, R12, RZ ;  /* 0x0000000c4410723c */ /* 0x042fe600000018ff */
[----:B------:R-:W-:Y:S04]  /*2e40*/  LDSM.16.M88.4 R52, [R189] ;  /* 0x00000000bd34783b */ /* 0x000fe80000000200 */
[----:B------:R-:W-:Y:S01]  /*2e50*/  LDSM.16.M88.4 R64, [R188+0x6800] ;  /* 0x00680000bc40783b */ /* 0x000fe20000000200 */
[C---:B---3--:R-:W-:Y:S03]  /*2e60*/  HMMA.16816.F32 R8, R68.reuse, R4, RZ ;  /* 0x000000044408723c */ /* 0x048fe600000018ff */
[----:B------:R-:W-:Y:S04]  /*2e70*/  LDSM.16.M88.4 R60, [R188+0x7000] ;  /* 0x00700000bc3c783b */ /* 0x000fe80000000200 */
[----:B------:R-:W-:Y:S01]  /*2e80*/  LDSM.16.M88.4 R56, [R188+0x7800] ;  /* 0x00780000bc38783b */ /* 0x000fe20000000200 */
        /* <DEDUP_REMOVED lines=9> */
[C---:B------:R-:W-:Y:S03]  /*2f20*/  HMMA.16816.F32 R80, R68.reuse, R76, RZ ;  /* 0x0000004c4450723c */ /* 0x040fe600000018ff */
[----:B------:R-:W0:Y:S05]  /*2f30*/  LDGDEPBAR ;  /* 0x00000000000079af */ /* 0x000e2a0000000000 */
        /* <DEDUP_REMOVED lines=17> */
[C---:B-1----:R-:W-:Y:S08]  /*3050*/  HMMA.16816.F32 R104, R48.reuse, R28, R104 ;  /* 0x0000001c3068723c */ /* 0x042ff00000001868 */
[C---:B------:R-:W-:Y:S01]  /*3060*/  HMMA.16816.F32 R100, R48.reuse, R30, R100 ;  /* 0x0000001e3064723c */ /* 0x040fe20000001864 */
[----:B------:R-:W1:Y:S07]  /*3070*/  LDSM.16.M88.4 R28, [R139+0x4800] ;  /* 0x004800008b1c783b */ /* 0x000e6e0000000200 */
[C---:B------:R-:W-:Y:S01]  /*3080*/  HMMA.16816.F32 R12, R48.reuse, R46, R12 ;  /* 0x0000002e300c723c */ /* 0x040fe2000000180c */
[----:B------:R-:W4:Y:S07]  /*3090*/  LDSM.16.M88.4 R44, [R139+0x5800] ;  /* 0x005800008b2c783b */ /* 0x000f2e0000000200 */
[C---:B--2---:R-:W-:Y:S08]  /*30a0*/  HMMA.16816.F32 R96, R48.reuse, R36, R96 ;  /* 0x000000243060723c */ /* 0x044ff00000001860 */
[----:B------:R-:W-:Y:S01]  /*30b0*/  HMMA.16816.F32 R92, R48, R38, R92 ;  /* 0x00000026305c723c */ /* 0x000fe2000000185c */
[----:B------:R-:W-:Y:S07]  /*30c0*/  LDSM.16.M88.4 R36, [R139+0x5000] ;  /* 0x005000008b24783b */ /* 0x000fee0000000200 */
[C---:B---3--:R-:W-:Y:S08]  /*30d0*/  HMMA.16816.F32 R24, R52.reuse, R32, R24 ;  /* 0x000000203418723c */ /* 0x048ff00000001818 */
        /* <DEDUP_REMOVED lines=87> */
[C---:B------:R-:W-:Y:S08]  /*3650*/  HMMA.16816.F32 R80, R112.reuse, R120, R80 ;  /* 0x000000787050723c */ /* 0x040ff00000001850 */
[C---:B------:R-:W-:Y:S01]  /*3660*/  HMMA.16816.F32 R76, R112.reuse, R122, R76 ;  /* 0x0000007a704c723c */ /* 0x040fe2000000184c */
[----:B------:R-:W4:Y:S07]  /*3670*/  LDSM.16.M88.4 R120, [R139+0xa000] ;  /* 0x00a000008b78783b */ /* 0x000f2e0000000200 */
        /* <DEDUP_REMOVED lines=10> */
[C---:B------:R-:W-:Y:S08]  /*3720*/  HMMA.16816.F32 R96, R44.reuse, R60, R96 ;  /* 0x0000003c2c60723c */ /* 0x040ff00000001860 */
[C---:B------:R-:W-:Y:S01]  /*3730*/  HMMA.16816.F32 R92, R44.reuse, R62, R92 ;  /* 0x0000003e2c5c723c */ /* 0x040fe2000000185c */
[----:B------:R-:W2:Y:S07]  /*3740*/  LDSM.16.M88.4 R60, [R0+0x8000] ;  /* 0x00800000003c783b */ /* 0x000eae0000000200 */
[C---:B------:R-:W-:Y:S08]  /*3750*/  HMMA.16816.F32 R88, R44.reuse, R56, R88 ;  /* 0x000000382c58723c */ /* 0x040ff00000001858 */
[C---:B------:R-:W-:Y:S01]  /*3760*/  HMMA.16816.F32 R84, R44.reuse, R58, R84 ;  /* 0x0000003a2c54723c */ /* 0x040fe20000001854 */
[----:B------:R-:W2:Y:S07]  /*3770*/  LDSM.16.M88.4 R56, [R0+0x8800] ;  /* 0x008800000038783b */ /* 0x000eae0000000200 */
[C---:B------:R-:W-:Y:S08]  /*3780*/  HMMA.16816.F32 R80, R44.reuse, R52, R80 ;  /* 0x000000342c50723c */ /* 0x040ff00000001850 */
[C---:B------:R-:W-:Y:S01]  /*3790*/  HMMA.16816.F32 R76, R44.reuse, R54, R76 ;  /* 0x000000362c4c723c */ /* 0x040fe2000000184c */
[----:B------:R-:W2:Y:S07]  /*37a0*/  LDSM.16.M88.4 R52, [R0+0x9000] ;  /* 0x009000000034783b */ /* 0x000eae0000000200 */
        /* <DEDUP_REMOVED lines=24> */
[----:B--2---:R-:W-:Y:S01]  /*3930*/  HMMA.16816.F32 R24, R64, R60, R24 ;  /* 0x0000003c4018723c */ /* 0x004fe20000001818 */
[----:B------:R-:W-:-:S03]  /*3940*/  IADD3 R29, PT, PT, R141, -R142, -R134 ;  /* 0x8000008e8d1d7210 */ /* 0x000fc60007ffe886 */
[----:B------:R-:W-:-:S04]  /*3950*/  IMAD R28, R215, 0x40, R28 ;  /* 0x00000040d71c7824 */ /* 0x000fc800078e021c */
[C---:B------:R-:W-:Y:S01]  /*3960*/  IMAD.IADD R224, R28.reuse, 0x1, R135 ;  /* 0x000000011ce07824 */ /* 0x040fe200078e0287 */
[----:B------:R-:W-:Y:S01]  /*3970*/  HMMA.16816.F32 R20, R64, R62, R20 ;  /* 0x0000003e4014723c */ /* 0x000fe20000001814 */
[----:B------:R-:W-:-:S03]  /*3980*/  IMAD.IADD R135, R28, 0x1, R29 ;  /* 0x000000011c877824 */ /* 0x000fc600078e021d */
[C-C-:B------:R-:W-:Y:S02]  /*3990*/  VIADDMNMX R225, R224.reuse, 0x1, R141.reuse, PT ;  /* 0x00000001e0e17846 */ /* 0x140fe4000380018d */
[----:B------:R-:W-:Y:S02]  /*39a0*/  VIADDMNMX R224, R224, 0x9, R141, PT ;  /* 0x00000009e0e07846 */ /* 0x000fe4000380018d */
        /* <DEDUP_REMOVED lines=11> */
[C---:B------:R-:W-:Y:S08]  /*3a60*/  HMMA.16816.F32 R76, R64.reuse, R34, R76 ;  /* 0x00000022404c723c */ /* 0x040ff0000000184c */
        /* <DEDUP_REMOVED lines=16> */
.L_x_5829:
        /* <DEDUP_REMOVED lines=60> */
.L_x_5830:
[----:B------:R-:W-:Y:S05]  /*3f30*/  BSYNC.RECONVERGENT B0 ;  /* 0x0000000000007941 */ /* 0x000fea0003800200 */
.L_x_5828:
        /* <DEDUP_REMOVED lines=36> */
.L_x_5827:
[----:B------:R-:W-:Y:S05]  /*4180*/  BSYNC.RECONVERGENT B1 ;  /* 0x0000000000017941 */ /* 0x000fea0003800200 */
.L_x_5826:
[----:B------:R-:W-:Y:S01]  /*4190*/  IMAD.SHL.U32 R157, R198, 0x2, RZ ;  /* 0x00000002c69d7824 */ /* 0x000fe200078e00ff */
[----:B------:R-:W2:Y:S01]  /*41a0*/  LD.E R142, desc[UR4][R2.64+0xdc] ;  /* 0x0000dc04028e7980 */ /* 0x000ea2000c101900 */
[----:B------:R-:W-:-:S03]  /*41b0*/  VIADD R29, R135, 0x8 ;  /* 0x00000008871d7836 */ /* 0x000fc60000000000 */
[----:B------:R-:W-:-:S05]  /*41c0*/  LOP3.LUT R157, R157, 0x6, RZ, 0xc0, !PT ;  /* 0x000000069d9d7812 */ /* 0x000fca00078ec0ff */
[----:B------:R-:W-:-:S04]  /*41d0*/  IMAD R134, R146, 0x80, R157 ;  /* 0x0000008092867824 */ /* 0x000fc800078e029d */
[C---:B------:R-:W-:Y:S01]  /*41e0*/  VIADD R130, R134.reuse, 0x1 ;  /* 0x0000000186827836 */ /* 0x040fe20000000000 */
[----:B------:R-:W-:Y:S01]  /*41f0*/  ISETP.GT.AND P1, PT, R135, R134, PT ;  /* 0x000000868700720c */ /* 0x000fe20003f24270 */
[----:B------:R-:W-:-:S03]  /*4200*/  VIADD R128, R134, 0x8 ;  /* 0x0000000886807836 */ /* 0x000fc60000000000 */
[----:B------:R-:W-:Y:S01]  /*4210*/  ISETP.GT.AND P5, PT, R135, R130, PT ;  /* 0x000000828700720c */ /* 0x000fe20003fa4270 */
[----:B------:R-:W-:Y:S01]  /*4220*/  VIADD R126, R134, 0x9 ;  /* 0x00000009867e7836 */ /* 0x000fe20000000000 */
[----:B------:R-:W-:Y:S02]  /*4230*/  FSEL R24, R24, -INF , !P1 ;  /* 0xff80000018187808 */ /* 0x000fe40004800000 */
[----:B------:R-:W-:Y:S02]  /*4240*/  ISETP.GE.AND P1, PT, R130, R225, PT ;  /* 0x000000e18200720c */ /* 0x000fe40003f26270 */
[----:B-1----:R-:W-:Y:S02]  /*4250*/  FSEL R30, R25, -INF , !P5 ;  /* 0xff800000191e7808 */ /* 0x002fe40006800000 */
[----:B------:R-:W-:Y:S02]  /*4260*/  ISETP.GT.AND P5, PT, R135, R128, PT ;  /* 0x000000808700720c */ /* 0x000fe40003fa4270 */
[----:B------:R-:W-:-:S02]  /*4270*/  FSEL R30, R30, -INF , !P1 ;  /* 0xff8000001e1e7808 */ /* 0x000fc40004800000 */
[----:B------:R-:W-:Y:S01]  /*4280*/  ISETP.GT.AND P1, PT, R135, R126, PT ;  /* 0x0000007e8700720c */ /* 0x000fe20003f24270 */
[----:B------:R-:W-:Y:S01]  /*4290*/  VIADD R124, R134, 0x10 ;  /* 0x00000010867c7836 */ /* 0x000fe20000000000 */
[----:B------:R-:W-:Y:S01]  /*42a0*/  FSEL R20, R20, -INF , !P5 ;  /* 0xff80000014147808 */ /* 0x000fe20006800000 */
[----:B------:R-:W-:Y:S01]  /*42b0*/  VIADD R122, R134, 0x11 ;  /* 0x00000011867a7836 */ /* 0x000fe20000000000 */
[-C--:B------:R-:W-:Y:S02]  /*42c0*/  ISETP.GE.AND P5, PT, R126, R225.reuse, PT ;  /* 0x000000e17e00720c */ /* 0x080fe40003fa6270 */
[----:B------:R-:W-:Y:S02]  /*42d0*/  FSEL R21, R21, -INF , !P1 ;  /* 0xff80000015157808 */ /* 0x000fe40004800000 */
[----:B------:R-:W-:Y:S02]  /*42e0*/  ISETP.GE.AND P6, PT, R134, R225, PT ;  /* 0x000000e18600720c */ /* 0x000fe40003fc6270 */
[----:B------:R-:W-:-:S02]  /*42f0*/  ISETP.GT.AND P1, PT, R135, R124, PT ;  /* 0x0000007c8700720c */ /* 0x000fc40003f24270 */
[----:B------:R-:W-:Y:S02]  /*4300*/  FSEL R28, R21, -INF , !P5 ;  /* 0xff800000151c7808 */ /* 0x000fe40006800000 */
[----:B------:R-:W-:Y:S02]  /*4310*/  ISETP.GT.AND P5, PT, R135, R122, PT ;  /* 0x0000007a8700720c */ /* 0x000fe40003fa4270 */
[----:B------:R-:W-:Y:S01]  /*4320*/  FSEL R25, R24, -INF , !P6 ;  /* 0xff80000018197808 */ /* 0x000fe20007000000 */
[----:B------:R-:W-:Y:S01]  /*4330*/  VIADD R120, R134, 0x18 ;  /* 0x0000001886787836 */ /* 0x000fe20000000000 */
[-C--:B------:R-:W-:Y:S01]  /*4340*/  ISETP.GE.AND P6, PT, R128, R225.reuse, PT ;  /* 0x000000e18000720c */ /* 0x080fe20003fc6270 */
[----:B------:R-:W-:Y:S01]  /*4350*/  VIADD R50, R134, 0x19 ;  /* 0x0000001986327836 */ /* 0x000fe20000000000 */
[----:B------:R-:W-:Y:S02]  /*4360*/  FSEL R16, R16, -INF , !P1 ;  /* 0xff80000010107808 */ /* 0x000fe40004800000 */
[----:B------:R-:W-:-:S02]  /*4370*/  ISETP.GE.AND P1, PT, R122, R225, PT ;  /* 0x000000e17a00720c */ /* 0x000fc40003f26270 */
[----:B------:R-:W-:Y:S02]  /*4380*/  FSEL R17, R17, -INF , !P5 ;  /* 0xff80000011117808 */ /* 0x000fe40006800000 */
[----:B------:R-:W-:Y:S02]  /*4390*/  FSEL R32, R20, -INF , !P6 ;  /* 0xff80000014207808 */ /* 0x000fe40007000000 */
[----:B------:R-:W-:Y:S02]  /*43a0*/  ISETP.GE.AND P6, PT, R124, R225, PT ;  /* 0x000000e17c00720c */ /* 0x000fe40003fc6270 */
[----:B------:R-:W-:Y:S02]  /*43b0*/  ISETP.GT.AND P5, PT, R135, R120, PT ;  /* 0x000000788700720c */ /* 0x000fe40003fa4270 */
[----:B------:R-:W-:Y:S02]  /*43c0*/  FSEL R20, R17, -INF , !P1 ;  /* 0xff80000011147808 */ /* 0x000fe40004800000 */
[----:B------:R-:W-:Y:S01]  /*43d0*/  ISETP.GT.AND P1, PT, R135, R50, PT ;  /* 0x000000328700720c */ /* 0x000fe20003f24270 */
[----:B------:R-:W-:Y:S01]  /*43e0*/  VIADD R118, R134, 0x20 ;  /* 0x0000002086767836 */ /* 0x000fe20000000000 */
[----:B------:R-:W-:Y:S01]  /*43f0*/  FSEL R24, R16, -INF , !P6 ;  /* 0xff80000010187808 */ /* 0x000fe20007000000 */
[----:B------:R-:W-:Y:S01]  /*4400*/  VIADD R116, R134, 0x21 ;  /* 0x0000002186747836 */ /* 0x000fe20000000000 */
[----:B------:R-:W-:-:S02]  /*4410*/  FSEL R16, R12, -INF , !P5 ;  /* 0xff8000000c107808 */ /* 0x000fc40006800000 */
[-C--:B------:R-:W-:Y:S02]  /*4420*/  ISETP.GE.AND P5, PT, R50, R225.reuse, PT ;  /* 0x000000e13200720c */ /* 0x080fe40003fa6270 */
[----:B------:R-:W-:Y:S02]  /*4430*/  FSEL R12, R13, -INF , !P1 ;  /* 0xff8000000d0c7808 */ /* 0x000fe40004800000 */
[C---:B------:R-:W-:Y:S02]  /*4440*/  ISETP.GT.AND P1, PT, R135.reuse, R118, PT ;  /* 0x000000768700720c */ /* 0x040fe40003f24270 */
[----:B------:R-:W-:Y:S02]  /*4450*/  FSEL R12, R12, -INF , !P5 ;  /* 0xff8000000c0c7808 */ /* 0x000fe40006800000 */
[----:B------:R-:W-:Y:S01]  /*4460*/  ISETP.GT.AND P5, PT, R135, R116, PT ;  /* 0x000000748700720c */ /* 0x000fe20003fa4270 */
[----:B------:R-:W-:Y:S01]  /*4470*/  VIADD R114, R134, 0x28 ;  /* 0x0000002886727836 */ /* 0x000fe20000000000 */
[----:B------:R-:W-:Y:S01]  /*4480*/  FSEL R8, R8, -INF , !P1 ;  /* 0xff80000008087808 */ /* 0x000fe20004800000 */
[----:B------:R-:W-:Y:S01]  /*4490*/  VIADD R48, R134, 0x29 ;  /* 0x0000002986307836 */ /* 0x000fe20000000000 */
[----:B------:R-:W-:-:S02]  /*44a0*/  ISETP.GE.AND P1, PT, R116, R225, PT ;  /* 0x000000e17400720c */ /* 0x000fc40003f26270 */
[----:B------:R-:W-:Y:S02]  /*44b0*/  FSEL R9, R9, -INF , !P5 ;  /* 0xff80000009097808 */ /* 0x000fe40006800000 */
[----:B------:R-:W-:Y:S02]  /*44c0*/  ISETP.GT.AND P5, PT, R135, R114, PT ;  /* 0x000000728700720c */ /* 0x000fe40003fa4270 */
        /* <DEDUP_REMOVED lines=19> */
[----:B------:R-:W-:Y:S01]  /*4600*/  ISETP.GE.AND P6, PT, R120, R225, PT ;  /* 0x000000e17800720c */ /* 0x000fe20003fc6270 */
[----:B------:R-:W-:Y:S01]  /*4610*/  VIADD R52, R134, 0x41 ;  /* 0x0000004186347836 */ /* 0x000fe20000000000 */
[----:B------:R-:W-:-:S02]  /*4620*/  FSEL R180, R100, -INF , !P5 ;  /* 0xff80000064b47808 */ /* 0x000fc40006800000 */
[-C--:B------:R-:W-:Y:S02]  /*4630*/  ISETP.GE.AND P5, PT, R62, R225.reuse, PT ;  /* 0x000000e13e00720c */ /* 0x080fe40003fa6270 */
[----:B------:R-:W-:Y:S02]  /*4640*/  FSEL R101, R101, -INF , !P1 ;  /* 0xff80000065657808 */ /* 0x000fe40004800000 */
[----:B------:R-:W-:Y:S02]  /*4650*/  FSEL R16, R16, -INF , !P6 ;  /* 0xff80000010107808 */ /* 0x000fe40007000000 */
[----:B------:R-:W-:Y:S02]  /*4660*/  ISETP.GE.AND P6, PT, R118, R225, PT ;  /* 0x000000e17600720c */ /* 0x000fe40003fc6270 */
[----:B------:R-:W-:Y:S02]  /*4670*/  ISETP.GT.AND P1, PT, R135, R54, PT ;  /* 0x000000368700720c */ /* 0x000fe40003f24270 */
[----:B------:R-:W-:-:S02]  /*4680*/  FSEL R178, R101, -INF , !P5 ;  /* 0xff80000065b27808 */ /* 0x000fc40006800000 */
[----:B------:R-:W-:Y:S01]  /*4690*/  ISETP.GT.AND P5, PT, R135, R52, PT ;  /* 0x000000348700720c */ /* 0x000fe20003fa4270 */
[----:B------:R-:W-:Y:S01]  /*46a0*/  VIADD R34, R134, 0x48 ;  /* 0x0000004886227836 */ /* 0x000fe20000000000 */
[----:B------:R-:W-:Y:S01]  /*46b0*/  FSEL R44, R8, -INF , !P6 ;  /* 0xff800000082c7808 */ /* 0x000fe20007000000 */
[----:B------:R-:W-:Y:S01]  /*46c0*/  VIADD R58, R134, 0x49 ;  /* 0x00000049863a7836 */ /* 0x000fe20000000000 */
[----:B------:R-:W-:Y:S02]  /*46d0*/  FSEL R240, R96, -INF , !P1 ;  /* 0xff80000060f07808 */ /* 0x000fe40004800000 */
[-C--:B------:R-:W-:Y:S02]  /*46e0*/  ISETP.GE.AND P6, PT, R114, R225.reuse, PT ;  /* 0x000000e17200720c */ /* 0x080fe40003fc6270 */
[----:B------:R-:W-:Y:S02]  /*46f0*/  ISETP.GE.AND P1, PT, R52, R225, PT ;  /* 0x000000e13400720c */ /* 0x000fe40003f26270 */
[----:B------:R-:W-:-:S02]  /*4700*/  FSEL R97, R97, -INF , !P5 ;  /* 0xff80000061617808 */ /* 0x000fc40006800000 */
[----:B------:R-:W-:Y:S02]  /*4710*/  FSEL R46, R4, -INF , !P6 ;  /* 0xff800000042e7808 */ /* 0x000fe40007000000 */
[----:B------:R-:W-:Y:S02]  /*4720*/  ISETP.GT.AND P5, PT, R135, R34, PT ;  /* 0x000000228700720c */ /* 0x000fe40003fa4270 */
[----:B------:R-:W-:Y:S02]  /*4730*/  FSEL R232, R97, -INF , !P1 ;  /* 0xff80000061e87808 */ /* 0x000fe40004800000 */
[----:B------:R-:W-:Y:S02]  /*4740*/  ISETP.GE.AND P6, PT, R110, R225, PT ;  /* 0x000000e16e00720c */ /* 0x000fe40003fc6270 */
[----:B------:R-:W-:Y:S01]  /*4750*/  ISETP.GT.AND P1, PT, R135, R58, PT ;  /* 0x0000003a8700720c */ /* 0x000fe20003f24270 */
[----:B------:R-:W-:Y:S01]  /*4760*/  VIADD R56, R134, 0x50 ;  /* 0x0000005086387836 */ /* 0x000fe20000000000 */
[----:B------:R-:W-:Y:S01]  /*4770*/  FSEL R242, R92, -INF , !P5 ;  /* 0xff8000005cf27808 */ /* 0x000fe20006800000 */
[----:B------:R-:W-:Y:S01]  /*4780*/  VIADD R60, R134, 0x51 ;  /* 0x00000051863c7836 */ /* 0x000fe20000000000 */
[----:B------:R-:W-:-:S02]  /*4790*/  FSEL R192, R192, -INF , !P6 ;  /* 0xff800000c0c07808 */ /* 0x000fc40007000000 */
[-C--:B------:R-:W-:Y:S02]  /*47a0*/  ISETP.GE.AND P5, PT, R58, R225.reuse, PT ;  /* 0x000000e13a00720c */ /* 0x080fe40003fa6270 */
[----:B------:R-:W-:Y:S02]  /*47b0*/  FSEL R93, R93, -INF , !P1 ;  /* 0xff8000005d5d7808 */ /* 0x000fe40004800000 */
[----:B------:R-:W-:Y:S02]  /*47c0*/  ISETP.GE.AND P6, PT, R64, R225, PT ;  /* 0x000000e14000720c */ /* 0x000fe40003fc6270 */
[----:B------:R-:W-:Y:S02]  /*47d0*/  ISETP.GT.AND P1, PT, R135, R56, PT ;  /* 0x000000388700720c */ /* 0x000fe40003f24270 */
[----:B------:R-:W-:Y:S02]  /*47e0*/  FSEL R234, R93, -INF , !P5 ;  /* 0xff8000005dea7808 */ /* 0x000fe40006800000 */
[----:B------:R-:W-:-:S02]  /*47f0*/  FSEL R180, R180, -INF , !P6 ;  /* 0xff800000b4b47808 */ /* 0x000fc40007000000 */
[----:B------:R-:W-:Y:S02]  /*4800*/  ISETP.GT.AND P5, PT, R135, R60, PT ;  /* 0x0000003c8700720c */ /* 0x000fe40003fa4270 */
[-C--:B------:R-:W-:Y:S01]  /*4810*/  ISETP.GE.AND P6, PT, R54, R225.reuse, PT ;  /* 0x000000e13600720c */ /* 0x080fe20003fc6270 */
[----:B------:R-:W-:Y:S01]  /*4820*/  VIADD R66, R134, 0x58 ;  /* 0x0000005886427836 */ /* 0x000fe20000000000 */
[----:B------:R-:W-:Y:S01]  /*4830*/  FSEL R238, R88, -INF , !P1 ;  /* 0xff80000058ee7808 */ /* 0x000fe20004800000 */
[----:B------:R-:W-:Y:S01]  /*4840*/  VIADD R112, R134, 0x59 ;  /* 0x0000005986707836 */ /* 0x000fe20000000000 */
[----:B------:R-:W-:Y:S02]  /*4850*/  ISETP.GE.AND P1, PT, R60, R225, PT ;  /* 0x000000e13c00720c */ /* 0x000fe40003f26270 */
[----:B------:R-:W-:Y:S02]  /*4860*/  FSEL R89, R89, -INF , !P5 ;  /* 0xff80000059597808 */ /* 0x000fe40006800000 */
[----:B------:R-:W-:-:S02]  /*4870*/  FSEL R240, R240, -INF , !P6 ;  /* 0xff800000f0f07808 */ /* 0x000fc40007000000 */
[-C--:B------:R-:W-:Y:S02]  /*4880*/  ISETP.GE.AND P6, PT, R34, R225.reuse, PT ;  /* 0x000000e12200720c */ /* 0x080fe40003fc6270 */
[----:B------:R-:W-:Y:S02]  /*4890*/  ISETP.GT.AND P5, PT, R135, R66, PT ;  /* 0x000000428700720c */ /* 0x000fe40003fa4270 */
[----:B------:R-:W-:Y:S02]  /*48a0*/  FSEL R236, R89, -INF , !P1 ;  /* 0xff80000059ec7808 */ /* 0x000fe40004800000 */
[----:B------:R-:W-:Y:S02]  /*48b0*/  ISETP.GT.AND P1, PT, R135, R112, PT ;  /* 0x000000708700720c */ /* 0x000fe40003f24270 */
[----:B------:R-:W-:Y:S01]  /*48c0*/  FSEL R242, R242, -INF , !P6 ;  /* 0xff800000f2f27808 */ /* 0x000fe20007000000 */
        /* <DEDUP_REMOVED lines=17> */
[----:B------:R-:W-:-:S02]  /*49e0*/  FSEL R81, R81, -INF , !P5 ;  /* 0xff80000051517808 */ /* 0x000fc40006800000 */
        /* <DEDUP_REMOVED lines=9> */
[----:B------:R-:W-:Y:S02]  /*4a80*/  ISETP.GE.AND P5, PT, R96, R225, PT ;  /* 0x000000e16000720c */ /* 0x000fe40003fa6270 */
[----:B------:R-:W-:Y:S02]  /*4a90*/  FSEL R170, R77, -INF , !P6 ;  /* 0xff8000004daa7808 */ /* 0x000fe40007000000 */
[----:B------:R-:W-:Y:S02]  /*4aa0*/  FSEL R172, R172, -INF , !P5 ;  /* 0xff800000acac7808 */ /* 0x000fe40006800000 */
[C---:B------:R-:W-:Y:S02]  /*4ab0*/  ISETP.GT.AND P6, PT, R135.reuse, R80, PT ;  /* 0x000000508700720c */ /* 0x040fe40003fc4270 */
[----:B------:R-:W-:-:S02]  /*4ac0*/  ISETP.GT.AND P5, PT, R135, R88, PT ;  /* 0x000000588700720c */ /* 0x000fc40003fa4270 */
[----:B------:R-:W-:Y:S02]  /*4ad0*/  FSEL R68, R68, -INF , !P6 ;  /* 0xff80000044447808 */ /* 0x000fe40007000000 */
[----:B------:R-:W-:Y:S02]  /*4ae0*/  FSEL R72, R72, -INF , !P5 ;  /* 0xff80000048487808 */ /* 0x000fe40006800000 */
[----:B------:R-:W-:Y:S02]  /*4af0*/  ISETP.GE.AND P6, PT, R88, R225, PT ;  /* 0x000000e15800720c */ /* 0x000fe40003fc6270 */
[----:B------:R-:W-:Y:S01]  /*4b00*/  ISETP.GT.AND P4, PT, R29, R134, PT ;  /* 0x000000861d00720c */ /* 0x000fe20003f84270 */
[----:B------:R-:W-:Y:S01]  /*4b10*/  VIADD R76, R134, 0x79 ;  /* 0x00000079864c7836 */ /* 0x000fe20000000000 */
[----:B------:R-:W-:Y:S01]  /*4b20*/  FSEL R160, R72, -INF , !P6 ;  /* 0xff80000048a07808 */ /* 0x000fe20007000000 */
[----:B------:R-:W-:Y:S01]  /*4b30*/  VIADD R84, R134, 0x71 ;  /* 0x0000007186547836 */ /* 0x000fe20000000000 */
[----:B------:R-:W-:-:S02]  /*4b40*/  FSEL R5, R26, -INF , !P4 ;  /* 0xff8000001a057808 */ /* 0x000fc40006000000 */
[----:B------:R-:W-:Y:S02]  /*4b50*/  ISETP.GE.AND P6, PT, R80, R225, PT ;  /* 0x000000e15000720c */ /* 0x000fe40003fc6270 */
[----:B------:R-:W-:Y:S02]  /*4b60*/  ISETP.GT.AND P4, PT, R29, R130, PT ;  /* 0x000000821d00720c */ /* 0x000fe40003f84270 */
[C---:B------:R-:W-:Y:S02]  /*4b70*/  ISETP.GT.AND P5, PT, R135.reuse, R76, PT ;  /* 0x0000004c8700720c */ /* 0x040fe40003fa4270 */
[----:B------:R-:W-:Y:S02]  /*4b80*/  FSEL R156, R68, -INF , !P6 ;  /* 0xff800000449c7808 */ /* 0x000fe40007000000 */
[----:B------:R-:W-:Y:S02]  /*4b90*/  ISETP.GT.AND P1, PT, R135, R84, PT ;  /* 0x000000548700720c */ /* 0x000fe40003f24270 */
[----:B------:R-:W-:-:S02]  /*4ba0*/  FSEL R26, R27, -INF , !P4 ;  /* 0xff8000001b1a7808 */ /* 0x000fc40006000000 */
[C---:B------:R-:W-:Y:S02]  /*4bb0*/  ISETP.GT.AND P6, PT, R29.reuse, R128, PT ;  /* 0x000000801d00720c */ /* 0x040fe40003fc4270 */
[----:B------:R-:W-:Y:S02]  /*4bc0*/  ISETP.GT.AND P4, PT, R29, R126, PT ;  /* 0x0000007e1d00720c */ /* 0x000fe40003f84270 */
[----:B------:R-:W-:Y:S02]  /*4bd0*/  FSEL R69, R69, -INF , !P5 ;  /* 0xff80000045457808 */ /* 0x000fe40006800000 */
[----:B------:R-:W-:Y:S02]  /*4be0*/  FSEL R73, R73, -INF , !P1 ;  /* 0xff80000049497808 */ /* 0x000fe40004800000 */
[----:B------:R-:W-:Y:S02]  /*4bf0*/  ISETP.GE.AND P5, PT, R84, R225, PT ;  /* 0x000000e15400720c */ /* 0x000fe40003fa6270 */
[----:B------:R-:W-:-:S02]  /*4c00*/  FSEL R4, R22, -INF , !P6 ;  /* 0xff80000016047808 */ /* 0x000fc40007000000 */
[----:B------:R-:W-:Y:S02]  /*4c10*/  ISETP.GE.AND P6, PT, R126, R224, PT ;  /* 0x000000e07e00720c */ /* 0x000fe40003fc6270 */
[----:B------:R-:W-:Y:S02]  /*4c20*/  FSEL R22, R23, -INF , !P4 ;  /* 0xff80000017167808 */ /* 0x000fe40006000000 */
[----:B------:R-:W-:Y:S02]  /*4c30*/  ISETP.GT.AND P4, PT, R29, R122, PT ;  /* 0x0000007a1d00720c */ /* 0x000fe40003f84270 */
[-C--:B------:R-:W-:Y:S02]  /*4c40*/  ISETP.GE.AND P1, PT, R134, R224.reuse, PT ;  /* 0x000000e08600720c */ /* 0x080fe40003f26270 */
[----:B------:R-:W-:Y:S02]  /*4c50*/  FSEL R158, R73, -INF , !P5 ;  /* 0xff800000499e7808 */ /* 0x000fe40006800000 */
[----:B------:R-:W-:-:S02]  /*4c60*/  ISETP.GE.AND P5, PT, R130, R224, PT ;  /* 0x000000e08200720c */ /* 0x000fc40003fa6270 */
[----:B------:R-:W-:Y:S02]  /*4c70*/  FSEL R22, R22, -INF , !P6 ;  /* 0xff80000016167808 */ /* 0x000fe40007000000 */
[----:B------:R-:W-:Y:S02]  /*4c80*/  FSEL R19, R19, -INF , !P4 ;  /* 0xff80000013137808 */ /* 0x000fe40006000000 */
[----:B------:R-:W-:Y:S02]  /*4c90*/  ISETP.GT.AND P6, PT, R29, R120, PT ;  /* 0x000000781d00720c */ /* 0x000fe40003fc4270 */
[----:B------:R-:W-:Y:S02]  /*4ca0*/  FSEL R5, R5, -INF , !P1 ;  /* 0xff80000005057808 */ /* 0x000fe40004800000 */
[----:B------:R-:W-:Y:S02]  /*4cb0*/  ISETP.GT.AND P4, PT, R29, R50, PT ;  /* 0x000000321d00720c */ /* 0x000fe40003f84270 */
[----:B------:R-:W-:-:S02]  /*4cc0*/  ISETP.GE.AND P1, PT, R76, R225, PT ;  /* 0x000000e14c00720c */ /* 0x000fc40003f26270 */
[----:B------:R-:W-:Y:S02]  /*4cd0*/  FSEL R26, R26, -INF , !P5 ;  /* 0xff8000001a1a7808 */ /* 0x000fe40006800000 */
[----:B------:R-:W-:Y:S02]  /*4ce0*/  ISETP.GT.AND P5, PT, R29, R124, PT ;  /* 0x0000007c1d00720c */ /* 0x000fe40003fa4270 */
[----:B------:R-:W-:Y:S02]  /*4cf0*/  FSEL R14, R14, -INF , !P6 ;  /* 0xff8000000e0e7808 */ /* 0x000fe40007000000 */
[----:B------:R-:W-:Y:S02]  /*4d00*/  ISETP.GE.AND P6, PT, R50, R224, PT ;  /* 0x000000e03200720c */ /* 0x000fe40003fc6270 */
[----:B------:R-:W-:Y:S02]  /*4d10*/  FSEL R15, R15, -INF , !P4 ;  /* 0xff8000000f0f7808 */ /* 0x000fe40006000000 */
[----:B------:R-:W-:-:S02]  /*4d20*/  FSEL R154, R69, -INF , !P1 ;  /* 0xff800000459a7808 */ /* 0x000fc40004800000 */
[----:B------:R-:W-:Y:S02]  /*4d30*/  ISETP.GT.AND P4, PT, R29, R116, PT ;  /* 0x000000741d00720c */ /* 0x000fe40003f84270 */
[----:B------:R-:W-:Y:S02]  /*4d40*/  ISETP.GE.AND P1, PT, R128, R224, PT ;  /* 0x000000e08000720c */ /* 0x000fe40003f26270 */
[----:B------:R-:W-:Y:S02]  /*4d50*/  FSEL R8, R18, -INF , !P5 ;  /* 0xff80000012087808 */ /* 0x000fe40006800000 */
[----:B------:R-:W-:Y:S02]  /*4d60*/  FSEL R18, R15, -INF , !P6 ;  /* 0xff8000000f127808 */ /* 0x000fe40007000000 */
[----:B------:R-:W-:Y:S02]  /*4d70*/  FSEL R11, R11, -INF , !P4 ;  /* 0xff8000000b0b7808 */ /* 0x000fe40006000000 */
[----:B------:R-:W-:-:S02]  /*4d80*/  ISETP.GT.AND P6, PT, R29, R114, PT ;  /* 0x000000721d00720c */ /* 0x000fc40003fc4270 */
[----:B------:R-:W-:Y:S02]  /*4d90*/  FSEL R4, R4, -INF , !P1 ;  /* 0xff80000004047808 */ /* 0x000fe40004800000 */
[----:B------:R-:W-:Y:S02]  /*4da0*/  ISETP.GT.AND P4, PT, R29, R48, PT ;  /* 0x000000301d00720c */ /* 0x000fe40003f84270 */
[-C--:B------:R-:W-:Y:S02]  /*4db0*/  ISETP.GE.AND P1, PT, R124, R224.reuse, PT ;  /* 0x000000e07c00720c */ /* 0x080fe40003f26270 */
[-C--:B------:R-:W-:Y:S02]  /*4dc0*/  ISETP.GE.AND P5, PT, R122, R224.reuse, PT ;  /* 0x000000e07a00720c */ /* 0x080fe40003fa6270 */
[----:B------:R-:W-:Y:S02]  /*4dd0*/  FSEL R6, R6, -INF , !P6 ;  /* 0xff80000006067808 */ /* 0x000fe40007000000 */
[----:B------:R-:W-:-:S02]  /*4de0*/  ISETP.GE.AND P6, PT, R48, R224, PT ;  /* 0x000000e03000720c */ /* 0x000fc40003fc6270 */
[----:B------:R-:W-:Y:S02]  /*4df0*/  FSEL R7, R7, -INF , !P4 ;  /* 0xff80000007077808 */ /* 0x000fe40006000000 */
[----:B------:R-:W-:Y:S02]  /*4e00*/  FSEL R8, R8, -INF , !P1 ;  /* 0xff80000008087808 */ /* 0x000fe40004800000 */
[----:B------:R-:W-:Y:S02]  /*4e10*/  ISETP.GE.AND P1, PT, R120, R224, PT ;  /* 0x000000e07800720c */ /* 0x000fe40003f26270 */
[----:B------:R-:W-:Y:S02]  /*4e20*/  FSEL R50, R19, -INF , !P5 ;  /* 0xff80000013327808 */ /* 0x000fe40006800000 */
[----:B------:R-:W-:Y:S02]  /*4e30*/  ISETP.GT.AND P5, PT, R29, R118, PT ;  /* 0x000000761d00720c */ /* 0x000fe40003fa4270 */
[----:B------:R-:W-:-:S02]  /*4e40*/  FSEL R37, R7, -INF , !P6 ;  /* 0xff80000007257808 */ /* 0x000fc40007000000 */
[----:B------:R-:W-:Y:S02]  /*4e50*/  FMNMX3.FTZ R7, R25, R30, R32, !PT ;  /* 0x0000001e19077276 */ /* 0x000fe40007810020 */
[----:B------:R-:W-:Y:S02]  /*4e60*/  FSEL R14, R14, -INF , !P1 ;  /* 0xff8000000e0e7808 */ /* 0x000fe40004800000 */
[-C--:B------:R-:W-:Y:S02]  /*4e70*/  ISETP.GE.AND P1, PT, R118, R224.reuse, PT ;  /* 0x000000e07600720c */ /* 0x080fe40003f26270 */
[----:B------:R-:W-:Y:S02]  /*4e80*/  FSEL R10, R10, -INF , !P5 ;  /* 0xff8000000a0a7808 */ /* 0x000fe40006800000 */
[----:B------:R-:W-:Y:S02]  /*4e90*/  ISETP.GE.AND P5, PT, R116, R224, PT ;  /* 0x000000e07400720c */ /* 0x000fe40003fa6270 */
[----:B------:R-:W-:-:S02]  /*4ea0*/  FMNMX3.FTZ R7, R7, R28, R24, !PT ;  /* 0x0000001c07077276 */ /* 0x000fc40007810018 */
[----:B------:R-:W-:Y:S02]  /*4eb0*/  FSEL R39, R10, -INF , !P1 ;  /* 0xff8000000a277808 */ /* 0x000fe40004800000 */
[----:B------:R-:W-:Y:S02]  /*4ec0*/  ISETP.GE.AND P1, PT, R114, R224, PT ;  /* 0x000000e07200720c */ /* 0x000fe40003f26270 */
[----:B------:R-:W-:Y:S02]  /*4ed0*/  FSEL R49, R11, -INF , !P5 ;  /* 0xff8000000b317808 */ /* 0x000fe40006800000 */
[----:B------:R-:W-:Y:S02]  /*4ee0*/  ISETP.GT.AND P5, PT, R29, R110, PT ;  /* 0x0000006e1d00720c */ /* 0x000fe40003fa4270 */
[----:B------:R-:W-:Y:S02]  /*4ef0*/  FMNMX3.FTZ R7, R7, R20, R16, !PT ;  /* 0x0000001407077276 */ /* 0x000fe40007810010 */
[----:B------:R-:W-:-:S02]  /*4f00*/  ISETP.GT.AND P4, PT, R29, R108, PT ;  /* 0x0000006c1d00720c */ /* 0x000fc40003f84270 */
[----:B------:R-:W-:Y:S02]  /*4f10*/  FSEL R48, R6, -INF , !P1 ;  /* 0xff80000006307808 */ /* 0x000fe40004800000 */
[----:B------:R-:W-:Y:S02]  /*4f20*/  ISETP.GE.AND P1, PT, R110, R224, PT ;  /* 0x000000e06e00720c */ /* 0x000fe40003f26270 */
[----:B------:R-:W-:Y:S02]  /*4f30*/  FSEL R106, R106, -INF , !P5 ;  /* 0xff8000006a6a7808 */ /* 0x000fe40006800000 */
[----:B------:R-:W-:Y:S02]  /*4f40*/  FMNMX3.FTZ R9, R7, R12, R44, !PT ;  /* 0x0000000c07097276 */ /* 0x000fe4000781002c */
[----:B------:R-:W-:Y:S02]  /*4f50*/  ISETP.GE.AND P5, PT, R108, R224, PT ;  /* 0x000000e06c00720c */ /* 0x000fe40003fa6270 */
[----:B------:R-:W-:-:S02]  /*4f60*/  FSEL R107, R107, -INF , !P4 ;  /* 0xff8000006b6b7808 */ /* 0x000fc40006000000 */
[----:B------:R-:W-:Y:S02]  /*4f70*/  ISETP.GT.AND P6, PT, R29, R64, PT ;  /* 0x000000401d00720c */ /* 0x000fe40003fc4270 */
[----:B------:R-:W-:Y:S02]  /*4f80*/  FMNMX3.FTZ R7, R5, R26, R4, !PT ;  /* 0x0000001a05077276 */ /* 0x000fe40007810004 */
[----:B------:R-:W-:Y:S02]  /*4f90*/  ISETP.GT.AND P4, PT, R29, R62, PT ;  /* 0x0000003e1d00720c */ /* 0x000fe40003f84270 */
[----:B------:R-:W-:Y:S02]  /*4fa0*/  FSEL R149, R106, -INF , !P1 ;  /* 0xff8000006a957808 */ /* 0x000fe40004800000 */
[----:B------:R-:W-:Y:S02]  /*4fb0*/  FMNMX3.FTZ R9, R9, R38, R46, !PT ;  /* 0x0000002609097276 */ /* 0x000fe4000781002e */
[----:B------:R-:W-:-:S02]  /*4fc0*/  ISETP.GE.AND P1, PT, R64, R224, PT ;  /* 0x000000e04000720c */ /* 0x000fc40003f26270 */
[----:B------:R-:W-:Y:S02]  /*4fd0*/  FSEL R102, R102, -INF , !P6 ;  /* 0xff80000066667808 */ /* 0x000fe40007000000 */
[----:B------:R-:W-:Y:S02]  /*4fe0*/  FSEL R153, R107, -INF , !P5 ;  /* 0xff8000006b997808 */ /* 0x000fe40006800000 */
[----:B------:R-:W-:Y:S02]  /*4ff0*/  FMNMX3.FTZ R7, R7, R22, R8, !PT ;  /* 0x0000001607077276 */ /* 0x000fe40007810008 */
[----:B------:R-:W-:Y:S02]  /*5000*/  ISETP.GE.AND P6, PT, R62, R224, PT ;  /* 0x000000e03e00720c */ /* 0x000fe40003fc6270 */
[----:B------:R-:W-:Y:S02]  /*5010*/  FSEL R103, R103, -INF , !P4 ;  /* 0xff80000067677808 */ /* 0x000fe40006000000 */
[----:B------:R-:W-:-:S02]  /*5020*/  ISETP.GT.AND P5, PT, R29, R54, PT ;  /* 0x000000361d00720c */ /* 0x000fc40003fa4270 */
[----:B------:R-:W-:Y:S02]  /*5030*/  FMNMX3.FTZ R9, R9, R36, R192, !PT ;  /* 0x0000002409097276 */ /* 0x000fe400078100c0 */
[----:B------:R-:W-:Y:S02]  /*5040*/  FSEL R252, R102, -INF , !P1 ;  /* 0xff80000066fc7808 */ /* 0x000fe40004800000 */
[----:B------:R-:W-:Y:S02]  /*5050*/  FMNMX3.FTZ R7, R7, R50, R14, !PT ;  /* 0x0000003207077276 */ /* 0x000fe4000781000e */
[----:B------:R-:W-:Y:S02]  /*5060*/  ISETP.GE.AND P1, PT, R54, R224, PT ;  /* 0x000000e03600720c */ /* 0x000fe40003f26270 */
[----:B------:R-:W-:Y:S02]  /*5070*/  FSEL R98, R98, -INF , !P5 ;  /* 0xff80000062627808 */ /* 0x000fe40006800000 */
[----:B------:R-:W-:-:S02]  /*5080*/  FSEL R151, R103, -INF , !P6 ;  /* 0xff80000067977808 */ /* 0x000fc40007000000 */
[C---:B------:R-:W-:Y:S02]  /*5090*/  ISETP.GT.AND P4, PT, R29.reuse, R52, PT ;  /* 0x000000341d00720c */ /* 0x040fe40003f84270 */
[----:B------:R-:W-:Y:S02]  /*50a0*/  ISETP.GT.AND P6, PT, R29, R34, PT ;  /* 0x000000221d00720c */ /* 0x000fe40003fc4270 */
[----:B------:R-:W-:Y:S02]  /*50b0*/  FMNMX3.FTZ R9, R9, R182, R180, !PT ;  /* 0x000000b609097276 */ /* 0x000fe400078100b4 */
[----:B------:R-:W-:Y:S02]  /*50c0*/  FMNMX3.FTZ R7, R7, R18, R39, !PT ;  /* 0x0000001207077276 */ /* 0x000fe40007810027 */
[----:B------:R-:W-:Y:S02]  /*50d0*/  FSEL R248, R98, -INF , !P1 ;  /* 0xff80000062f87808 */ /* 0x000fe40004800000 */
[----:B------:R-:W-:-:S02]  /*50e0*/  ISETP.GE.AND P5, PT, R52, R224, PT ;  /* 0x000000e03400720c */ /* 0x000fc40003fa6270 */
[----:B------:R-:W-:Y:S02]  /*50f0*/  FSEL R99, R99, -INF , !P4 ;  /* 0xff80000063637808 */ /* 0x000fe40006000000 */
[----:B------:R-:W-:Y:S02]  /*5100*/  ISETP.GE.AND P1, PT, R34, R224, PT ;  /* 0x000000e02200720c */ /* 0x000fe40003f26270 */
[----:B------:R-:W-:Y:S02]  /*5110*/  FSEL R94, R94, -INF , !P6 ;  /* 0xff8000005e5e7808 */ /* 0x000fe40007000000 */
[----:B------:R-:W-:Y:S02]  /*5120*/  ISETP.GT.AND P4, PT, R29, R58, PT ;  /* 0x0000003a1d00720c */ /* 0x000fe40003f84270 */
[----:B------:R-:W-:Y:S02]  /*5130*/  FMNMX3.FTZ R9, R9, R178, R240, !PT ;  /* 0x000000b209097276 */ /* 0x000fe400078100f0 */
[----:B------:R-:W-:-:S02]  /*5140*/  FMNMX3.FTZ R6, R7, R49, R48, !PT ;  /* 0x0000003107067276 */ /* 0x000fc40007810030 */
[----:B------:R-:W-:Y:S02]  /*5150*/  FSEL R250, R99, -INF , !P5 ;  /* 0xff80000063fa7808 */ /* 0x000fe40006800000 */
[----:B------:R-:W-:Y:S02]  /*5160*/  FSEL R246, R94, -INF , !P1 ;  /* 0xff8000005ef67808 */ /* 0x000fe40004800000 */
[----:B------:R-:W-:Y:S02]  /*5170*/  ISETP.GE.AND P6, PT, R58, R224, PT ;  /* 0x000000e03a00720c */ /* 0x000fe40003fc6270 */
[----:B------:R-:W-:Y:S02]  /*5180*/  FSEL R95, R95, -INF , !P4 ;  /* 0xff8000005f5f7808 */ /* 0x000fe40006000000 */
[C---:B------:R-:W-:Y:S02]  /*5190*/  ISETP.GT.AND P5, PT, R29.reuse, R56, PT ;  /* 0x000000381d00720c */ /* 0x040fe40003fa4270 */
[----:B------:R-:W-:-:S02]  /*51a0*/  ISETP.GT.AND P1, PT, R29, R60, PT ;  /* 0x0000003c1d00720c */ /* 0x000fc40003f24270 */
[----:B------:R-:W-:Y:S02]  /*51b0*/  FMNMX3.FTZ R9, R9, R232, R242, !PT ;  /* 0x000000e809097276 */ /* 0x000fe400078100f2 */
[----:B------:R-:W-:Y:S02]  /*51c0*/  FMNMX3.FTZ R6, R6, R37, R149, !PT ;  /* 0x0000002506067276 */ /* 0x000fe40007810095 */
[----:B------:R-:W-:Y:S02]  /*51d0*/  ISETP.GE.AND P4, PT, R56, R224, PT ;  /* 0x000000e03800720c */ /* 0x000fe40003f86270 */
[----:B------:R-:W-:Y:S02]  /*51e0*/  FSEL R90, R90, -INF , !P5 ;  /* 0xff8000005a5a7808 */ /* 0x000fe40006800000 */
[----:B------:R-:W-:Y:S02]  /*51f0*/  FSEL R244, R95, -INF , !P6 ;  /* 0xff8000005ff47808 */ /* 0x000fe40007000000 */
[----:B------:R-:W-:-:S02]  /*5200*/  FSEL R91, R91, -INF , !P1 ;  /* 0xff8000005b5b7808 */ /* 0x000fc40004800000 */
[----:B------:R-:W-:Y:S02]  /*5210*/  FMNMX3.FTZ R9, R9, R234, R238, !PT ;  /* 0x000000ea09097276 */ /* 0x000fe400078100ee */
[C---:B------:R-:W-:Y:S02]  /*5220*/  ISETP.GT.AND P6, PT, R29.reuse, R66, PT ;  /* 0x000000421d00720c */ /* 0x040fe40003fc4270 */
[----:B------:R-:W-:Y:S02]  /*5230*/  ISETP.GT.AND P1, PT, R29, R112, PT ;  /* 0x000000701d00720c */ /* 0x000fe40003f24270 */
[----:B------:R-:W-:Y:S02]  /*5240*/  FMNMX3.FTZ R6, R6, R153, R252, !PT ;  /* 0x0000009906067276 */ /* 0x000fe400078100fc */
[----:B------:R-:W-:Y:S02]  /*5250*/  FSEL R222, R90, -INF , !P4 ;  /* 0xff8000005ade7808 */ /* 0x000fe40006000000 */
[----:B------:R-:W-:-:S02]  /*5260*/  FMNMX3.FTZ R9, R9, R236, R228, !PT ;  /* 0x000000ec09097276 */ /* 0x000fc400078100e4 */
[-C--:B------:R-:W-:Y:S02]  /*5270*/  ISETP.GE.AND P5, PT, R60, R224.reuse, PT ;  /* 0x000000e03c00720c */ /* 0x080fe40003fa6270 */
[----:B------:R-:W-:Y:S02]  /*5280*/  ISETP.GE.AND P4, PT, R66, R224, PT ;  /* 0x000000e04200720c */ /* 0x000fe40003f86270 */
[----:B------:R-:W-:Y:S02]  /*5290*/  FSEL R86, R86, -INF , !P6 ;  /* 0xff80000056567808 */ /* 0x000fe40007000000 */
[----:B------:R-:W-:Y:S02]  /*52a0*/  FSEL R87, R87, -INF , !P1 ;  /* 0xff80000057577808 */ /* 0x000fe40004800000 */
[----:B------:R-:W-:Y:S02]  /*52b0*/  FMNMX3.FTZ R7, R6, R151, R248, !PT ;  /* 0x0000009706077276 */ /* 0x000fe400078100f8 */
[----:B------:R-:W-:-:S02]  /*52c0*/  ISETP.GT.AND P1, PT, R29, R104, PT ;  /* 0x000000681d00720c */ /* 0x000fc40003f24270 */
[----:B------:R-:W-:Y:S02]  /*52d0*/  FMNMX3.FTZ R9, R9, R226, R176, !PT ;  /* 0x000000e209097276 */ /* 0x000fe400078100b0 */
[----:B------:R-:W-:Y:S02]  /*52e0*/  FSEL R218, R91, -INF , !P5 ;  /* 0xff8000005bda7808 */ /* 0x000fe40006800000 */
[----:B------:R-:W-:Y:S02]  /*52f0*/  FSEL R202, R86, -INF , !P4 ;  /* 0xff80000056ca7808 */ /* 0x000fe40006000000 */
[----:B------:R-:W-:Y:S02]  /*5300*/  FMNMX3.FTZ R7, R7, R250, R246, !PT ;  /* 0x000000fa07077276 */ /* 0x000fe400078100f6 */
[-C--:B------:R-:W-:Y:S02]  /*5310*/  ISETP.GE.AND P6, PT, R112, R224.reuse, PT ;  /* 0x000000e07000720c */ /* 0x080fe40003fc6270 */
[----:B------:R-:W-:-:S02]  /*5320*/  ISETP.GE.AND P5, PT, R104, R224, PT ;  /* 0x000000e06800720c */ /* 0x000fc40003fa6270 */
[C---:B------:R-:W-:Y:S02]  /*5330*/  ISETP.GT.AND P4, PT, R29.reuse, R100, PT ;  /* 0x000000641d00720c */ /* 0x040fe40003f84270 */
[----:B------:R-:W-:Y:S02]  /*5340*/  FSEL R82, R82, -INF , !P1 ;  /* 0xff80000052527808 */ /* 0x000fe40004800000 */
[----:B------:R-:W-:Y:S02]  /*5350*/  ISETP.GT.AND P1, PT, R29, R96, PT ;  /* 0x000000601d00720c */ /* 0x000fe40003f24270 */
[----:B------:R-:W-:Y:S02]  /*5360*/  FMNMX3.FTZ R9, R9, R174, R172, !PT ;  /* 0x000000ae09097276 */ /* 0x000fe400078100ac */
[----:B------:R-:W-:Y:S02]  /*5370*/  FMNMX3.FTZ R7, R7, R244, R222, !PT ;  /* 0x000000f407077276 */ /* 0x000fe400078100de */
[----:B------:R-:W-:-:S02]  /*5380*/  FSEL R194, R87, -INF , !P6 ;  /* 0xff80000057c27808 */ /* 0x000fc40007000000 */
[----:B------:R-:W-:Y:S02]  /*5390*/  FSEL R168, R82, -INF , !P5 ;  /* 0xff80000052a87808 */ /* 0x000fe40006800000 */
[----:B------:R-:W-:Y:S02]  /*53a0*/  FSEL R83, R83, -INF , !P4 ;  /* 0xff80000053537808 */ /* 0x000fe40006000000 */
[-C--:B------:R-:W-:Y:S02]  /*53b0*/  ISETP.GE.AND P6, PT, R100, R224.reuse, PT ;  /* 0x000000e06400720c */ /* 0x080fe40003fc6270 */
[----:B------:R-:W-:Y:S02]  /*53c0*/  ISETP.GE.AND P5, PT, R96, R224, PT ;  /* 0x000000e06000720c */ /* 0x000fe40003fa6270 */
[----:B------:R-:W-:Y:S02]  /*53d0*/  ISETP.GT.AND P4, PT, R29, R92, PT ;  /* 0x0000005c1d00720c */ /* 0x000fe40003f84270 */
[----:B------:R-:W-:-:S02]  /*53e0*/  FSEL R78, R78, -INF , !P1 ;  /* 0xff8000004e4e7808 */ /* 0x000fc40004800000 */
[----:B------:R-:W-:Y:S02]  /*53f0*/  ISETP.GT.AND P1, PT, R29, R88, PT ;  /* 0x000000581d00720c */ /* 0x000fe40003f24270 */
[----:B------:R-:W-:Y:S02]  /*5400*/  FMNMX3.FTZ R9, R9, R170, R160, !PT ;  /* 0x000000aa09097276 */ /* 0x000fe400078100a0 */
[----:B------:R-:W-:Y:S02]  /*5410*/  FMNMX3.FTZ R7, R7, R218, R202, !PT ;  /* 0x000000da07077276 */ /* 0x000fe400078100ca */
[----:B------:R-:W-:Y:S02]  /*5420*/  FSEL R166, R83, -INF , !P6 ;  /* 0xff80000053a67808 */ /* 0x000fe40007000000 */
[----:B------:R-:W-:Y:S02]  /*5430*/  FSEL R164, R78, -INF , !P5 ;  /* 0xff8000004ea47808 */ /* 0x000fe40006800000 */
[----:B------:R-:W-:-:S02]  /*5440*/  FSEL R79, R79, -INF , !P4 ;  /* 0xff8000004f4f7808 */ /* 0x000fc40006000000 */
[-C--:B------:R-:W-:Y:S02]  /*5450*/  ISETP.GE.AND P6, PT, R92, R224.reuse, PT ;  /* 0x000000e05c00720c */ /* 0x080fe40003fc6270 */
[----:B------:R-:W-:Y:S02]  /*5460*/  ISETP.GE.AND P5, PT, R88, R224, PT ;  /* 0x000000e05800720c */ /* 0x000fe40003fa6270 */
[----:B------:R-:W-:Y:S02]  /*5470*/  ISETP.GT.AND P4, PT, R29, R84, PT ;  /* 0x000000541d00720c */ /* 0x000fe40003f84270 */
[----:B------:R-:W-:Y:S02]  /*5480*/  FSEL R74, R74, -INF , !P1 ;  /* 0xff8000004a4a7808 */ /* 0x000fe40004800000 */
[----:B------:R-:W-:Y:S02]  /*5490*/  FMNMX3.FTZ R9, R9, R158, R156, !PT ;  /* 0x0000009e09097276 */ /* 0x000fe4000781009c */
[----:B------:R-:W-:-:S02]  /*54a0*/  ISETP.GT.AND P1, PT, R29, R80, PT ;  /* 0x000000501d00720c */ /* 0x000fc40003f24270 */
[----:B------:R-:W-:Y:S02]  /*54b0*/  FMNMX3.FTZ R7, R7, R194, R168, !PT ;  /* 0x000000c207077276 */ /* 0x000fe400078100a8 */
[----:B------:R-:W-:Y:S02]  /*54c0*/  FSEL R162, R79, -INF , !P6 ;  /* 0xff8000004fa27808 */ /* 0x000fe40007000000 */
[----:B------:R-:W-:Y:S02]  /*54d0*/  FSEL R152, R74, -INF , !P5 ;  /* 0xff8000004a987808 */ /* 0x000fe40006800000 */
[----:B------:R-:W-:Y:S02]  /*54e0*/  FSEL R75, R75, -INF , !P4 ;  /* 0xff8000004b4b7808 */ /* 0x000fe40006000000 */
[----:B------:R-:W-:Y:S02]  /*54f0*/  FMNMX.FTZ R6, R154, R9, !PT ;  /* 0x000000099a067209 */ /* 0x000fe40007810000 */
[----:B------:R-:W-:-:S02]  /*5500*/  ISETP.GE.AND P6, PT, R84, R224, PT ;  /* 0x000000e05400720c */ /* 0x000fc40003fc6270 */
[----:B------:R-:W-:Y:S02]  /*5510*/  ISETP.GE.AND P5, PT, R80, R224, PT ;  /* 0x000000e05000720c */ /* 0x000fe40003fa6270 */
[----:B------:R-:W-:Y:S02]  /*5520*/  ISETP.GT.AND P4, PT, R29, R76, PT ;  /* 0x0000004c1d00720c */ /* 0x000fe40003f84270 */
[----:B------:R-:W-:Y:S02]  /*5530*/  FSEL R70, R70, -INF , !P1 ;  /* 0xff80000046467808 */ /* 0x000fe40004800000 */
[----:B------:R-:W-:Y:S02]  /*5540*/  FMNMX3.FTZ R9, R7, R166, R164, !PT ;  /* 0x000000a607097276 */ /* 0x000fe400078100a4 */
[----:B------:R-:W-:Y:S02]  /*5550*/  ISETP.GE.AND P1, PT, R76, R224, PT ;  /* 0x000000e04c00720c */ /* 0x000fe40003f26270 */
[----:B------:R-:W-:-:S02]  /*5560*/  FSEL R71, R71, -INF , !P4 ;  /* 0xff80000047477808 */ /* 0x000fc40006000000 */
[----:B------:R-:W-:Y:S02]  /*5570*/  FSEL R150, R75, -INF , !P6 ;  /* 0xff8000004b967808 */ /* 0x000fe40007000000 */
[----:B------:R-:W-:Y:S02]  /*5580*/  FSEL R148, R70, -INF , !P5 ;  /* 0xff80000046947808 */ /* 0x000fe40006800000 */
[----:B------:R-:W-:Y:S02]  /*5590*/  FMNMX3.FTZ R9, R9, R162, R152, !PT ;  /* 0x000000a209097276 */ /* 0x000fe40007810098 */
        /* <DEDUP_REMOVED lines=11> */
[C---:B------:R-:W-:Y:S01]  /*5650*/  VIADD R6, R64.reuse, 0xc000 ;  /* 0x0000c00040067836 */ /* 0x040fe20000000000 */
[----:B------:R-:W-:Y:S01]  /*5660*/  LDSM.16.MT88.4 R124, [R64+0xc000] ;  /* 0x00c00000407c783b */ /* 0x000fe20000004200 */
[----:B------:R-:W-:Y:S02]  /*5670*/  VIADD R47, R64, 0xc040 ;  /* 0x0000c040402f7836 */ /* 0x000fe40000000000 */
[----:B------:R-:W-:Y:S01]  /*5680*/  @P2 VIADD R47, R6, 0xffffffc0 ;  /* 0xffffffc0062f2836 */ /* 0x000fe20000000000 */
[----:B------:R-:W-:Y:S01]  /*5690*/  LDSM.16.MT88.4 R92, [R64+0x10000] ;  /* 0x01000000405c783b */ /* 0x000fe20000004200 */
[----:B-1----:R-:W-:Y:S01]  /*56a0*/  FMNMX.FTZ R134, R7, R134, !PT ;  /* 0x0000008607867209 */ /* 0x002fe20007810000 */
[C---:B------:R-:W-:Y:S02]  /*56b0*/  IMAD.IADD R143, R42.reuse, 0x1, R64 ;  /* 0x000000012a8f7824 */ /* 0x040fe400078e0240 */
[----:B------:R-:W-:Y:S01]  /*56c0*/  IMAD.IADD R42, R42, 0x1, R47 ;  /* 0x000000012a2a7824 */ /* 0x000fe200078e022f */
[----:B------:R-:W-:Y:S01]  /*56d0*/  FSETP.NEU.FTZ.AND P1, PT, R134, -INF , PT ;  /* 0xff8000008600780b */ /* 0x000fe20003f3d000 */
[----:B--2---:R-:W-:Y:S01]  /*56e0*/  FMUL.FTZ R145, R142, R134 ;  /* 0x000000868e917220 */ /* 0x004fe20000410000 */
[----:B------:R-:W-:Y:S01]  /*56f0*/  LDSM.16.MT88.4 R116, [R143+0xc000] ;  /* 0x00c000008f74783b */ /* 0x000fe20000004200 */
[----:B---3--:R-:W-:-:S03]  /*5700*/  FMNMX.FTZ R133, R10, R133, !PT ;  /* 0x000000850a857209 */ /* 0x008fc60007810000 */
[----:B------:R-:W1:Y:S01]  /*5710*/  LDSM.16.MT88.4 R100, [R42] ;  /* 0x000000002a64783b */ /* 0x000e620000004200 */
[----:B------:R-:W-:Y:S01]  /*5720*/  FSEL R145, R145, RZ, P1 ;  /* 0x000000ff91917208 */ /* 0x000fe20000800000 */
[----:B------:R-:W-:Y:S01]  /*5730*/  FMUL.FTZ R141, R142, R133 ;  /* 0x000000858e8d7220 */ /* 0x000fe20000410000 */
[----:B------:R-:W-:Y:S01]  /*5740*/  FSETP.NEU.FTZ.AND P1, PT, R133, -INF , PT ;  /* 0xff8000008500780b */ /* 0x000fe20003f3d000 */
[----:B------:R-:W2:Y:S03]  /*5750*/  LDSM.16.MT88.4 R84, [R143+0x10000] ;  /* 0x010000008f54783b */ /* 0x000ea60000004200 */
[----:B------:R-:W-:Y:S01]  /*5760*/  FSEL R141, R141, RZ, P1 ;  /* 0x000000ff8d8d7208 */ /* 0x000fe20000800000 */
[----:B------:R-:W3:Y:S01]  /*5770*/  LDSM.16.MT88.4 R108, [R47] ;  /* 0x000000002f6c783b */ /* 0x000ee20000004200 */
[-CC-:B------:R-:W-:Y:S01]  /*5780*/  FFMA.FTZ R140, R25, R142.reuse, -R145.reuse ;  /* 0x0000008e198c7223 */ /* 0x180fe20000010891 */
[----:B------:R-:W-:-:S02]  /*5790*/  FFMA.FTZ R67, R30, R142, -R145 ;  /* 0x0000008e1e437223 */ /* 0x000fc40000010891 */
[-CC-:B------:R-:W-:Y:S01]  /*57a0*/  FFMA.FTZ R66, R5, R142.reuse, -R141.reuse ;  /* 0x0000008e05427223 */ /* 0x180fe2000001088d */
[-C--:B------:R-:W-:Y:S01]  /*57b0*/  FFMA.FTZ R61, R4, R142.reuse, -R141 ;  /* 0x0000008e043d7223 */ /* 0x080fe2000001088d */
[----:B------:R-:W4:Y:S01]  /*57c0*/  LDSM.16.MT88.4 R76, [R47+0x4000] ;  /* 0x004000002f4c783b */ /* 0x000f220000004200 */
        /* <DEDUP_REMOVED lines=78> */
[C---:B-1----:R-:W-:Y:S03]  /*5cb0*/  HMMA.16816.F32 R72, R4.reuse, R8, R72 ;  /* 0x000000080448723c */ /* 0x042fe60000001848 */
[----:B------:R-:W1:Y:S04]  /*5cc0*/  MUFU.EX2 R50, R50 ;  /* 0x0000003200327308 */ /* 0x000e680000000800 */
[----:B------:R-:W-:Y:S01]  /*5cd0*/  MUFU.EX2 R46, R46 ;  /* 0x0000002e002e7308 */ /* 0x000fe20000000800 */
[C---:B------:R-:W-:Y:S01]  /*5ce0*/  HMMA.16816.F32 R68, R4.reuse, R10, R68 ;  /* 0x0000000a0444723c */ /* 0x040fe20000001844 */
[----:B------:R-:W4:Y:S02]  /*5cf0*/  LDSM.16.MT88.4 R8, [R47+0x5000] ;  /* 0x005000002f08783b */ /* 0x000f240000004200 */
[----:B------:R-:W5:Y:S04]  /*5d00*/  MUFU.EX2 R45, R45 ;  /* 0x0000002d002d7308 */ /* 0x000f680000000800 */
[----:B------:R-:W-:Y:S01]  /*5d10*/  MUFU.EX2 R49, R39 ;  /* 0x0000002700317308 */ /* 0x000fe20000000800 */
[C---:B------:R-:W-:Y:S03]  /*5d20*/  HMMA.16816.F32 R96, R4.reuse, R16, R96 ;  /* 0x000000100460723c */ /* 0x040fe60000001860 */
[----:B------:R2:W3:Y:S04]  /*5d30*/  MUFU.EX2 R48, R36 ;  /* 0x0000002400307308 */ /* 0x0004e80000000800 */
[----:B------:R-:W-:Y:S04]  /*5d40*/  MUFU.EX2 R44, R44 ;  /* 0x0000002c002c7308 */ /* 0x000fe80000000800 */
[----:B------:R-:W3:Y:S01]  /*5d50*/  MUFU.EX2 R43, R43 ;  /* 0x0000002b002b7308 */ /* 0x000ee20000000800 */
[C---:B------:R-:W-:Y:S01]  /*5d60*/  HMMA.16816.F32 R92, R4.reuse, R18, R92 ;  /* 0x00000012045c723c */ /* 0x040fe2000000185c */
[----:B------:R-:W4:Y:S04]  /*5d70*/  LDSM.16.MT88.4 R16, [R42+0x1000] ;  /* 0x001000002a10783b */ /* 0x000f280000004200 */
[----:B--2---:R-:W-:Y:S03]  /*5d80*/  LDSM.16.MT88.4 R36, [R42+0x5000] ;  /* 0x005000002a24783b */ /* 0x004fe60000004200 */
        /* <DEDUP_REMOVED lines=8> */
[----:B-1----:R-:W-:Y:S01]  /*5e10*/  F2FP.F16.F32.PACK_AB R4, R50, R51 ;  /* 0x000000333204723e */ /* 0x002fe200000000ff */
[----:B------:R-:W1:Y:S01]  /*5e20*/  LDSM.16.MT88.4 R20, [R47+0x1000] ;  /* 0x001000002f14783b */ /* 0x000e620000004200 */
[----:B-----5:R-:W-:-:S02]  /*5e30*/  F2FP.F16.F32.PACK_AB R6, R45, R46 ;  /* 0x0000002e2d06723e */ /* 0x020fc400000000ff */
[----:B---3--:R-:W-:Y:S02]  /*5e40*/  F2FP.F16.F32.PACK_AB R5, R48, R49 ;  /* 0x000000313005723e */ /* 0x008fe400000000ff */
[----:B------:R-:W-:Y:S01]  /*5e50*/  F2FP.F16.F32.PACK_AB R7, R43, R44 ;  /* 0x0000002c2b07723e */ /* 0x000fe200000000ff */
        /* <DEDUP_REMOVED lines=8> */
[----:B------:R-:W5:Y:S07]  /*5ee0*/  LDSM.16.MT88.4 R32, [R143+0xd800] ;  /* 0x00d800008f20783b */ /* 0x000f6e0000004200 */
[----:B------:R-:W-:Y:S01]  /*5ef0*/  HMMA.16816.F32 R92, R4, R14, R92 ;  /* 0x0000000e045c723c */ /* 0x000fe2000000185c */
[----:B---3--:R-:W3:Y:S01]  /*5f00*/  LDSM.16.MT88.4 R12, [R64+0x11800] ;  /* 0x01180000400c783b */ /* 0x008ee20000004200 */
        /* <DEDUP_REMOVED lines=8> */
[----:B------:R-:W3:Y:S01]  /*5f90*/  LDSM.16.MT88.4 R8, [R47+0x5800] ;  /* 0x005800002f08783b */ /* 0x000ee20000004200 */
[----:B------:R-:W5:Y:S04]  /*5fa0*/  MUFU.EX2 R149, R155 ;  /* 0x0000009b00957308 */ /* 0x000f680000000800 */
[----:B------:R-:W-:Y:S04]  /*5fb0*/  MUFU.EX2 R182, R182 ;  /* 0x000000b600b67308 */ /* 0x000fe80000000800 */
[----:B------:R-:W5:Y:S04]  /*5fc0*/  MUFU.EX2 R153, R153 ;  /* 0x0000009900997308 */ /* 0x000f680000000800 */
[----:B------:R-:W-:Y:S04]  /*5fd0*/  MUFU.EX2 R151, R252 ;  /* 0x000000fc00977308 */ /* 0x000fe80000000800 */
[----:B------:R-:W5:Y:S01]  /*5fe0*/  MUFU.EX2 R192, R192 ;  /* 0x000000c000c07308 */ /* 0x000f620000000800 */
        /* <DEDUP_REMOVED lines=14> */
[----:B----4-:R-:W-:Y:S01]  /*60d0*/  F2FP.F16.F32.PACK_AB R4, R180, R147 ;  /* 0x00000093b404723e */ /* 0x010fe200000000ff */
[--C-:B------:R-:W-:Y:S01]  /*60e0*/  FFMA.FTZ R159, R234, R142, -R145.reuse ;  /* 0x0000008eea9f7223 */ /* 0x100fe20000010891 */
[----:B-----5:R-:W-:Y:S01]  /*60f0*/  F2FP.F16.F32.PACK_AB R6, R149, R178 ;  /* 0x000000b29506723e */ /* 0x020fe200000000ff */
[--C-:B------:R-:W-:Y:S01]  /*6100*/  FFMA.FTZ R240, R240, R142, -R145.reuse ;  /* 0x0000008ef0f07223 */ /* 0x100fe20000010891 */
[----:B------:R-:W-:Y:S01]  /*6110*/  F2FP.F16.F32.PACK_AB R5, R153, R182 ;  /* 0x000000b69905723e */ /* 0x000fe200000000ff */
[-C--:B------:R-:W-:Y:S01]  /*6120*/  FFMA.FTZ R155, R232, R142.reuse, -R145 ;  /* 0x0000008ee89b7223 */ /* 0x080fe20000010891 */
[----:B------:R-:W-:Y:S01]  /*6130*/  F2FP.F16.F32.PACK_AB R7, R192, R151 ;  /* 0x00000097c007723e */ /* 0x000fe200000000ff */
[-CC-:B------:R-:W-:Y:S01]  /*6140*/  FFMA.FTZ R161, R248, R142.reuse, -R141.reuse ;  /* 0x0000008ef8a17223 */ /* 0x180fe2000001088d */
[-C--:B------:R-:W-:Y:S01]  /*6150*/  FFMA.FTZ R163, R244, R142.reuse, -R141 ;  /* 0x0000008ef4a37223 */ /* 0x080fe2000001088d */
[----:B------:R-:W-:Y:S04]  /*6160*/  LDSM.16.MT88.4 R36, [R47+0x6000] ;  /* 0x006000002f24783b */ /* 0x000fe80000004200 */
[C---:B------:R-:W-:Y:S08]  /*6170*/  HMMA.16816.F32 R120, R4.reuse, R32, R120 ;  /* 0x000000200478723c */ /* 0x040ff00000001878 */
[C---:B------:R-:W-:Y:S01]  /*6180*/  HMMA.16816.F32 R116, R4.reuse, R34, R116 ;  /* 0x000000220474723c */ /* 0x040fe20000001874 */
[----:B------:R-:W4:Y:S07]  /*6190*/  LDSM.16.MT88.4 R32, [R42+0x5800] ;  /* 0x005800002a20783b */ /* 0x000f2e0000004200 */
[----:B---3--:R-:W-:Y:S01]  /*61a0*/  HMMA.16816.F32 R96, R4, R12, R96 ;  /* 0x0000000c0460723c */ /* 0x008fe20000001860 */
[----:B------:R-:W-:-:S04]  /*61b0*/  FFMA.FTZ R12, R242, R142, -R145 ;  /* 0x0000008ef20c7223 */ /* 0x000fc80000010891 */
[----:B------:R3:W-:Y:S03]  /*61c0*/  MUFU.EX2 R234, R12 ;  /* 0x0000000c00ea7308 */ /* 0x0007e60000000800 */
[C---:B------:R-:W-:Y:S01]  /*61d0*/  HMMA.16816.F32 R92, R4.reuse, R14, R92 ;  /* 0x0000000e045c723c */ /* 0x040fe2000000185c */
[----:B---3--:R-:W3:Y:S07]  /*61e0*/  LDSM.16.MT88.4 R12, [R42+0x2000] ;  /* 0x002000002a0c783b */ /* 0x008eee0000004200 */
[----:B------:R-:W-:Y:S01]  /*61f0*/  HMMA.16816.F32 R80, R4, R8, R80 ;  /* 0x000000080450723c */ /* 0x000fe20000001850 */
[----:B------:R5:W-:Y:S01]  /*6200*/  MUFU.EX2 R232, R240 ;  /* 0x000000f000e87308 */ /* 0x000be20000000800 */
[----:B------:R-:W-:-:S06]  /*6210*/  FFMA.FTZ R242, R250, R142, -R141 ;  /* 0x0000008efaf27223 */ /* 0x000fcc000001088d */
[C---:B------:R-:W-:Y:S01]  /*6220*/  HMMA.16816.F32 R76, R4.reuse, R10, R76 ;  /* 0x0000000a044c723c */ /* 0x040fe2000000184c */
[----:B------:R-:W3:Y:S01]  /*6230*/  LDSM.16.MT88.4 R8, [R64+0x12000] ;  /* 0x012000004008783b */ /* 0x000ee20000004200 */
[----:B-----5:R-:W-:Y:S01]  /*6240*/  FFMA.FTZ R240, R246, R142, -R141 ;  /* 0x0000008ef6f07223 */ /* 0x020fe2000001088d */
[----:B------:R-:W5:Y:S05]  /*6250*/  MUFU.EX2 R155, R155 ;  /* 0x0000009b009b7308 */ /* 0x000f6a0000000800 */
[C---:B------:R-:W-:Y:S01]  /*6260*/  HMMA.16816.F32 R104, R4.reuse, R16, R104 ;  /* 0x000000100468723c */ /* 0x040fe20000001868 */
[----:B------:R-:W5:Y:S04]  /*6270*/  MUFU.EX2 R159, R159 ;  /* 0x0000009f009f7308 */ /* 0x000f680000000800 */
[----:B------:R-:W-:Y:S03]  /*6280*/  MUFU.EX2 R161, R161 ;  /* 0x000000a100a17308 */ /* 0x000fe60000000800 */
[C---:B------:R-:W-:Y:S01]  /*6290*/  HMMA.16816.F32 R100, R4.reuse, R18, R100 ;  /* 0x000000120464723c */ /* 0x040fe20000001864 */
[----:B------:R-:W-:Y:S01]  /*62a0*/  LDSM.16.MT88.4 R16, [R47+0x2000] ;  /* 0x002000002f10783b */ /* 0x000fe20000004200 */
[----:B------:R-:W3:Y:S04]  /*62b0*/  MUFU.EX2 R242, R242 ;  /* 0x000000f200f27308 */ /* 0x000ee80000000800 */
        /* <DEDUP_REMOVED lines=11> */
[C---:B----4-:R-:W-:Y:S08]  /*6370*/  HMMA.16816.F32 R72, R4.reuse, R32, R72 ;  /* 0x000000200448723c */ /* 0x050ff00000001848 */
[----:B------:R-:W-:Y:S01]  /*6380*/  HMMA.16816.F32 R68, R4, R34, R68 ;  /* 0x000000220444723c */ /* 0x000fe20000001844 */
[----:B-----5:R-:W-:Y:S01]  /*6390*/  F2FP.F16.F32.PACK_AB R4, R155, R232 ;  /* 0x000000e89b04723e */ /* 0x020fe200000000ff */
[--C-:B------:R-:W-:Y:S01]  /*63a0*/  FFMA.FTZ R165, R238, R142, -R145.reuse ;  /* 0x0000008eeea57223 */ /* 0x100fe20000010891 */
[----:B------:R-:W-:Y:S01]  /*63b0*/  F2FP.F16.F32.PACK_AB R6, R159, R234 ;  /* 0x000000ea9f06723e */ /* 0x000fe200000000ff */
[-C--:B------:R-:W-:Y:S01]  /*63c0*/  FFMA.FTZ R167, R228, R142.reuse, -R145 ;  /* 0x0000008ee4a77223 */ /* 0x080fe20000010891 */
[----:B---3--:R-:W-:Y:S01]  /*63d0*/  F2FP.F16.F32.PACK_AB R5, R242, R161 ;  /* 0x000000a1f205723e */ /* 0x008fe200000000ff */
[----:B------:R-:W-:Y:S01]  /*63e0*/  FFMA.FTZ R169, R222, R142, -R141 ;  /* 0x0000008edea97223 */ /* 0x000fe2000001088d */
[----:B------:R-:W-:Y:S01]  /*63f0*/  F2FP.F16.F32.PACK_AB R7, R163, R240 ;  /* 0x000000f0a307723e */ /* 0x000fe200000000ff */
[-CC-:B------:R-:W-:Y:S01]  /*6400*/  FFMA.FTZ R236, R236, R142.reuse, -R145.reuse ;  /* 0x0000008eecec7223 */ /* 0x180fe20000010891 */
[-C--:B------:R-:W-:Y:S01]  /*6410*/  FFMA.FTZ R226, R226, R142.reuse, -R145 ;  /* 0x0000008ee2e27223 */ /* 0x080fe20000010891 */
[-CC-:B------:R-:W-:Y:S01]  /*6420*/  FFMA.FTZ R218, R218, R142.reuse, -R141.reuse ;  /* 0x0000008edada7223 */ /* 0x180fe2000001088d */
[----:B------:R-:W-:Y:S03]  /*6430*/  LDSM.16.MT88.4 R32, [R143+0xe800] ;  /* 0x00e800008f20783b */ /* 0x000fe60000004200 */
[C---:B------:R-:W-:Y:S08]  /*6440*/  HMMA.16816.F32 R104, R4.reuse, R12, R104 ;  /* 0x0000000c0468723c */ /* 0x040ff00000001868 */
[C---:B------:R-:W-:Y:S01]  /*6450*/  HMMA.16816.F32 R100, R4.reuse, R14, R100 ;  /* 0x0000000e0464723c */ /* 0x040fe20000001864 */
[----:B------:R-:W3:Y:S07]  /*6460*/  LDSM.16.MT88.4 R12, [R42+0x6000] ;  /* 0x006000002a0c783b */ /* 0x000eee0000004200 */
[C---:B------:R-:W-:Y:S08]  /*6470*/  HMMA.16816.F32 R96, R4.reuse, R8, R96 ;  /* 0x000000080460723c */ /* 0x040ff00000001860 */
[C---:B------:R-:W-:Y:S01]  /*6480*/  HMMA.16816.F32 R92, R4.reuse, R10, R92 ;  /* 0x0000000a045c723c */ /* 0x040fe2000000185c */
[----:B------:R-:W4:Y:S07]  /*6490*/  LDSM.16.MT88.4 R8, [R42+0x2800] ;  /* 0x002800002a08783b */ /* 0x000f2e0000004200 */
[C---:B------:R-:W-:Y:S01]  /*64a0*/  HMMA.16816.F32 R80, R4.reuse, R36, R80 ;  /* 0x000000240450723c */ /* 0x040fe20000001850 */
[-CC-:B------:R-:W-:Y:S01]  /*64b0*/  FFMA.FTZ R36, R202, R142.reuse, -R141.reuse ;  /* 0x0000008eca247223 */ /* 0x180fe2000001088d */
[----:B------:R-:W-:Y:S01]  /*64c0*/  FFMA.FTZ R37, R194, R142, -R141 ;  /* 0x0000008ec2257223 */ /* 0x000fe2000001088d */
[----:B------:R-:W-:Y:S04]  /*64d0*/  MUFU.EX2 R165, R165 ;  /* 0x000000a500a57308 */ /* 0x000fe80000000800 */
[----:B------:R-:W5:Y:S04]  /*64e0*/  MUFU.EX2 R228, R236 ;  /* 0x000000ec00e47308 */ /* 0x000f680000000800 */
[----:B------:R-:W-:Y:S04]  /*64f0*/  MUFU.EX2 R167, R167 ;  /* 0x000000a700a77308 */ /* 0x000fe80000000800 */
[----:B------:R-:W5:Y:S04]  /*6500*/  MUFU.EX2 R222, R226 ;  /* 0x000000e200de7308 */ /* 0x000f680000000800 */
[----:B------:R-:W-:Y:S04]  /*6510*/  MUFU.EX2 R169, R169 ;  /* 0x000000a900a97308 */ /* 0x000fe80000000800 */
[----:B------:R-:W4:Y:S04]  /*6520*/  MUFU.EX2 R202, R218 ;  /* 0x000000da00ca7308 */ /* 0x000f280000000800 */
[----:B------:R-:W-:Y:S04]  /*6530*/  MUFU.EX2 R36, R36 ;  /* 0x0000002400247308 */ /* 0x000fe80000000800 */
[----:B------:R-:W4:Y:S01]  /*6540*/  MUFU.EX2 R37, R37 ;  /* 0x0000002500257308 */ /* 0x000f220000000800 */
[C---:B--2---:R-:W-:Y:S08]  /*6550*/  HMMA.16816.F32 R120, R4.reuse, R28, R120 ;  /* 0x0000001c0478723c */ /* 0x044ff00000001878 */
        /* <DEDUP_REMOVED lines=12> */
[C---:B---3--:R-:W-:Y:S08]  /*6620*/  HMMA.16816.F32 R72, R4.reuse, R12, R72 ;  /* 0x0000000c0448723c */ /* 0x048ff00000001848 */
[----:B------:R-:W-:Y:S01]  /*6630*/  HMMA.16816.F32 R68, R4, R14, R68 ;  /* 0x0000000e0444723c */ /* 0x000fe20000001844 */
[----:B-----5:R-:W-:Y:S01]  /*6640*/  F2FP.F16.F32.PACK_AB R4, R228, R165 ;  /* 0x000000a5e404723e */ /* 0x020fe200000000ff */
[----:B------:R-:W-:Y:S01]  /*6650*/  LDSM.16.MT88.4 R12, [R47+0x6800] ;  /* 0x006800002f0c783b */ /* 0x000fe20000004200 */
[----:B------:R-:W-:-:S02]  /*6660*/  F2FP.F16.F32.PACK_AB R6, R222, R167 ;  /* 0x000000a7de06723e */ /* 0x000fc400000000ff */
[----:B----4-:R-:W-:Y:S02]  /*6670*/  F2FP.F16.F32.PACK_AB R5, R202, R169 ;  /* 0x000000a9ca05723e */ /* 0x010fe400000000ff */
[----:B------:R-:W-:-:S07]  /*6680*/  F2FP.F16.F32.PACK_AB R7, R37, R36 ;  /* 0x000000242507723e */ /* 0x000fce00000000ff */
[C---:B------:R-:W-:Y:S08]  /*6690*/  HMMA.16816.F32 R104, R4.reuse, R8, R104 ;  /* 0x000000080468723c */ /* 0x040ff00000001868 */
[C---:B------:R-:W-:Y:S01]  /*66a0*/  HMMA.16816.F32 R100, R4.reuse, R10, R100 ;  /* 0x0000000a0464723c */ /* 0x040fe20000001864 */
[----:B------:R-:W3:Y:S07]  /*66b0*/  LDSM.16.MT88.4 R8, [R42+0x6800] ;  /* 0x006800002a08783b */ /* 0x000eee0000004200 */
        /* <DEDUP_REMOVED lines=11> */
[C---:B--2---:R-:W-:Y:S01]  /*6770*/  HMMA.16816.F32 R96, R4.reuse, R16, R96 ;  /* 0x000000100460723c */ /* 0x044fe20000001860 */
[----:B------:R-:W-:Y:S07]  /*6780*/  MUFU.EX2 R38, R38 ;  /* 0x0000002600267308 */ /* 0x000fee0000000800 */
[C---:B---3--:R-:W-:Y:S08]  /*6790*/  HMMA.16816.F32 R72, R4.reuse, R8, R72 ;  /* 0x000000080448723c */ /* 0x048ff00000001848 */
        /* <DEDUP_REMOVED lines=136> */
[----:B------:R-:W-:Y:S02]  /*7020*/  ISETP.GT.U32.AND P1, PT, R146, R207, PT ;  /* 0x000000cf9200720c */ /* 0x000fe40003f24070 */
        /* <DEDUP_REMOVED lines=23> */
[----:B------:R-:W-:-:S04]  /*71a0*/  LEA R4, R132, 0xffffff00, 0x7 ;  /* 0xffffff0084047811 */ /* 0x000fc800078e38ff */
[C---:B------:R-:W-:Y:S02]  /*71b0*/  IADD3 R12, PT, PT, R4.reuse, 0x80, RZ ;  /* 0x00000080040c7810 */ /* 0x040fe40007ffe0ff */
[----:B------:R-:W-:Y:S02]  /*71c0*/  IABS R5, R4 ;  /* 0x0000000400057213 */ /* 0x000fe40000000000 */
        /* <DEDUP_REMOVED lines=58> */
.L_x_5834:
        /* <DEDUP_REMOVED lines=8> */
.L_x_5835:
[----:B------:R-:W-:Y:S05]  /*75f0*/  BSYNC.RECONVERGENT B0 ;  /* 0x0000000000007941 */ /* 0x000fea0003800200 */
.L_x_5833:
[----:B------:R-:W1:Y:S01]  /*7600*/  S2UR UR6, SR_CgaCtaId ;  /* 0x00000000000679c3 */ /* 0x000e620000008800 */
[C---:B------:R-:W-:Y:S01]  /*7610*/  IMAD.SHL.U32 R5, R136.reuse, 0x20, RZ ;  /* 0x0000002088057824 */ /* 0x040fe200078e00ff */
[----:B------:R-:W-:Y:S01]  /*7620*/  SHF.L.U64.HI R4, R136, 0x5, R137 ;  /* 0x0000000588047819 */ /* 0x000fe20000010289 */
[----:B------:R-:W-:Y:S01]  /*7630*/  UMOV UR7, 0x400 ;  /* 0x0000040000077882 */ /* 0x000fe20000000000 */
[----:B------:R-:W-:Y:S01]  /*7640*/  LOP3.LUT R196, R40, 0x38, RZ, 0xc0, !PT ;  /* 0x0000003828c47812 */ /* 0x000fe200078ec0ff */
[----:B------:R-:W-:Y:S01]  /*7650*/  BSSY.RECONVERGENT B1, `(.L_x_5836) ;  /* 0x0000286000017945 */ /* 0x000fe20003800200 */
[----:B------:R-:W-:Y:S02]  /*7660*/  IADD3 R6, P1, PT, R5, R210, RZ ;  /* 0x000000d205067210 */ /* 0x000fe40007f3e0ff */
[----:B------:R-:W-:Y:S02]  /*7670*/  LOP3.LUT R41, R41, R196, RZ, 0x3c, !PT ;  /* 0x000000c429297212 */ /* 0x000fe400078e3cff */
[----:B------:R-:W-:Y:S01]  /*7680*/  IADD3 R8, P4, PT, R6, R5, RZ ;  /* 0x0000000506087210 */ /* 0x000fe20007f9e0ff */
[----:B------:R-:W-:Y:S01]  /*7690*/  IMAD.X R7, R4, 0x1, R211, P1 ;  /* 0x0000000104077824 */ /* 0x000fe200008e06d3 */
[----:B------:R-:W-:-:S02]  /*76a0*/  LOP3.LUT R40, R41, 0x1e00, R40, 0xf8, !PT ;  /* 0x00001e0029287812 */ /* 0x000fc400078ef828 */
[----:B------:R-:W-:Y:S01]  /*76b0*/  IADD3 R16, P1, PT, R8, R5, RZ ;  /* 0x0000000508107210 */ /* 0x000fe20007f3e0ff */
[----:B------:R-:W-:-:S03]  /*76c0*/  IMAD.X R9, R7, 0x1, R4, P4 ;  /* 0x0000000107097824 */ /* 0x000fc600020e0604 */
[----:B------:R-:W-:Y:S01]  /*76d0*/  IADD3 R14, P4, PT, R16, R5, RZ ;  /* 0x00000005100e7210 */ /* 0x000fe20007f9e0ff */
[----:B------:R-:W-:-:S03]  /*76e0*/  IMAD.X R17, R9, 0x1, R4, P1 ;  /* 0x0000000109117824 */ /* 0x000fc600008e0604 */
[-C--:B------:R-:W-:Y:S01]  /*76f0*/  IADD3 R10, P1, PT, R14, R5.reuse, RZ ;  /* 0x000000050e0a7210 */ /* 0x080fe20007f3e0ff */
[--C-:B------:R-:W-:Y:S01]  /*7700*/  IMAD.X R15, R17, 0x1, R4.reuse, P4 ;  /* 0x00000001110f7824 */ /* 0x100fe200020e0604 */
[----:B-1----:R-:W-:Y:S02]  /*7710*/  ULEA UR6, UR6, UR7, 0x18 ;  /* 0x0000000706067291 */ /* 0x002fe4000f8ec0ff */
[----:B------:R-:W-:Y:S01]  /*7720*/  IADD3 R12, P4, PT, R10, R5, RZ ;  /* 0x000000050a0c7210 */ /* 0x000fe20007f9e0ff */
[----:B------:R-:W-:-:S03]  /*7730*/  IMAD.X R11, R15, 0x1, R4, P1 ;  /* 0x000000010f0b7824 */ /* 0x000fc600008e0604 */
[----:B------:R-:W-:Y:S01]  /*7740*/  IMAD.U32 R201, RZ, RZ, UR6 ;  /* 0x00000006ffc97e24 */ /* 0x000fe2000f8e00ff */
[----:B------:R-:W-:Y:S01]  /*7750*/  IADD3 R18, P1, PT, R12, R5, RZ ;  /* 0x000000050c127210 */ /* 0x000fe20007f3e0ff */
[--C-:B------:R-:W-:Y:S02]  /*7760*/  IMAD.X R13, R11, 0x1, R4.reuse, P4 ;  /* 0x000000010b0d7824 */ /* 0x100fe400020e0604 */
[----:B------:R-:W-:Y:S02]  /*7770*/  IMAD R217, R40, 0x2, R201 ;  /* 0x0000000228d97824 */ /* 0x000fe400078e02c9 */
[----:B------:R-:W-:-:S03]  /*7780*/  IMAD.X R19, R13, 0x1, R4, P1 ;  /* 0x000000010d137824 */ /* 0x000fc600008e0604 */
        /* <DEDUP_REMOVED lines=16> */
[----:B------:R2:W-:Y:S04]  /*7890*/  LDGSTS.E.BYPASS.LTC128B.128 [R217+0x13000], desc[UR4][R12.64+0x80] ;  /* 0x130000800cd97fae */ /* 0x0005e8000b981a04 */
[----:B------:R-:W-:Y:S04]  /*78a0*/  LDGSTS.E.BYPASS.LTC128B.128 [R217+0xf800], desc[UR4][R18.64] ;  /* 0x0f80000012d97fae */ /* 0x000fe8000b981a04 */
[----:B------:R3:W-:Y:S04]  /*78b0*/  LDGSTS.E.BYPASS.LTC128B.128 [R217+0x13800], desc[UR4][R18.64+0x80] ;  /* 0x1380008012d97fae */ /* 0x0007e8000b981a04 */
[----:B------:R-:W-:Y:S04]  /*78c0*/  LDSM.16.M88.4 R24, [R200] ;  /* 0x00000000c818783b */ /* 0x000fe80000000200 */
[----:B------:R-:W4:Y:S04]  /*78d0*/  LDSM.16.M88.4 R56, [R199+0x5800] ;  /* 0x00580000c738783b */ /* 0x000f280000000200 */
[----:B-1----:R-:W1:Y:S04]  /*78e0*/  LDSM.16.M88.4 R4, [R199+0x4000] ;  /* 0x00400000c704783b */ /* 0x002e680000000200 */
[----:B------:R-:W5:Y:S04]  /*78f0*/  LDSM.16.M88.4 R64, [R199+0x5000] ;  /* 0x00500000c740783b */ /* 0x000f680000000200 */
[----:B--2---:R-:W-:Y:S04]  /*7900*/  LDSM.16.M88.4 R12, [R190] ;  /* 0x00000000be0c783b */ /* 0x004fe80000000200 */
[----:B------:R-:W-:Y:S04]  /*7910*/  LDSM.16.M88.4 R144, [R199+0x4800] ;  /* 0x00480000c790783b */ /* 0x000fe80000000200 */
[----:B---3--:R-:W2:Y:S04]  /*7920*/  LDSM.16.M88.4 R16, [R188+0x5800] ;  /* 0x00580000bc10783b */ /* 0x008ea80000000200 */
[----:B------:R-:W3:Y:S04]  /*7930*/  LDSM.16.M88.4 R48, [R199+0x6000] ;  /* 0x00600000c730783b */ /* 0x000ee80000000200 */
[----:B------:R-:W3:Y:S04]  /*7940*/  LDSM.16.M88.4 R40, [R199+0x6800] ;  /* 0x00680000c728783b */ /* 0x000ee80000000200 */
        /* <DEDUP_REMOVED lines=8> */
[C---:B-1----:R-:W-:Y:S03]  /*79d0*/  HMMA.16816.F32 R8, R24.reuse, R4, RZ ;  /* 0x000000041808723c */ /* 0x042fe600000018ff */
[----:B------:R-:W1:Y:S04]  /*79e0*/  LDSM.16.M88.4 R156, [R188+0x6800] ;  /* 0x00680000bc9c783b */ /* 0x000e680000000200 */
[----:B------:R-:W1:Y:S01]  /*79f0*/  LDSM.16.M88.4 R152, [R188+0x7000] ;  /* 0x00700000bc98783b */ /* 0x000e620000000200 */
[C---:B-----5:R-:W-:Y:S03]  /*7a00*/  HMMA.16816.F32 R140, R24.reuse, R64, RZ ;  /* 0x00000040188c723c */ /* 0x060fe600000018ff */
[----:B------:R-:W-:Y:S04]  /*7a10*/  LDSM.16.M88.4 R180, [R139+0x4000] ;  /* 0x004000008bb4783b */ /* 0x000fe80000000200 */
[----:B------:R-:W-:Y:S01]  /*7a20*/  LDSM.16.M88.4 R176, [R139+0x7000] ;  /* 0x007000008bb0783b */ /* 0x000fe20000000200 */
[C---:B------:R-:W-:Y:S03]  /*7a30*/  HMMA.16816.F32 R4, R24.reuse, R6, RZ ;  /* 0x000000061804723c */ /* 0x040fe600000018ff */
[----:B------:R-:W0:Y:S05]  /*7a40*/  LDGDEPBAR ;  /* 0x00000000000079af */ /* 0x000e2a0000000000 */
[----:B------:R-:W-:Y:S08]  /*7a50*/  HMMA.16816.F32 R64, R24, R66, RZ ;  /* 0x000000421840723c */ /* 0x000ff000000018ff */
[C---:B--2---:R-:W-:Y:S08]  /*7a60*/  HMMA.16816.F32 R60, R12.reuse, R16, R60 ;  /* 0x000000100c3c723c */ /* 0x044ff0000000183c */
[----:B------:R-:W-:Y:S01]  /*7a70*/  HMMA.16816.F32 R56, R12, R18, R56 ;  /* 0x000000120c38723c */ /* 0x000fe20000001838 */
[----:B------:R-:W2:Y:S07]  /*7a80*/  LDSM.16.M88.4 R16, [R188+0x7800] ;  /* 0x00780000bc10783b */ /* 0x000eae0000000200 */
[C---:B------:R-:W-:Y:S08]  /*7a90*/  HMMA.16816.F32 R148, R24.reuse, R144, RZ ;  /* 0x000000901894723c */ /* 0x040ff000000018ff */
        /* <DEDUP_REMOVED lines=9> */
[----:B------:R-:W-:Y:S07]  /*7b30*/  LDSM.16.M88.4 R172, [R139+0x4800] ;  /* 0x004800008bac783b */ /* 0x000fee0000000200 */
[C---:B----4-:R-:W-:Y:S08]  /*7b40*/  HMMA.16816.F32 R8, R12.reuse, R168, R8 ;  /* 0x000000a80c08723c */ /* 0x050ff00000001808 */
[C---:B------:R-:W-:Y:S01]  /*7b50*/  HMMA.16816.F32 R4, R12.reuse, R170, R4 ;  /* 0x000000aa0c04723c */ /* 0x040fe20000001804 */
[----:B------:R-:W-:Y:S07]  /*7b60*/  LDSM.16.M88.4 R168, [R139+0x5000] ;  /* 0x005000008ba8783b */ /* 0x000fee0000000200 */
[C---:B------:R-:W-:Y:S08]  /*7b70*/  HMMA.16816.F32 R140, R12.reuse, R20, R140 ;  /* 0x000000140c8c723c */ /* 0x040ff0000000188c */
[C---:B------:R-:W-:Y:S01]  /*7b80*/  HMMA.16816.F32 R64, R12.reuse, R22, R64 ;  /* 0x000000160c40723c */ /* 0x040fe20000001840 */
[----:B------:R-:W3:Y:S07]  /*7b90*/  LDSM.16.M88.4 R20, [R189] ;  /* 0x00000000bd14783b */ /* 0x000eee0000000200 */
        /* <DEDUP_REMOVED lines=10> */
[C---:B------:R-:W-:Y:S01]  /*7c40*/  HMMA.16816.F32 R32, R12.reuse, R154, R32 ;  /* 0x0000009a0c20723c */ /* 0x040fe20000001820 */
[----:B------:R-:W1:Y:S07]  /*7c50*/  LDSM.16.M88.4 R152, [R139+0x7800] ;  /* 0x007800008b98783b */ /* 0x000e6e0000000200 */
[C---:B--2---:R-:W-:Y:S08]  /*7c60*/  HMMA.16816.F32 R28, R12.reuse, R16, R28 ;  /* 0x000000100c1c723c */ /* 0x044ff0000000181c */
[----:B------:R-:W-:Y:S01]  /*7c70*/  HMMA.16816.F32 R24, R12, R18, R24 ;  /* 0x000000120c18723c */ /* 0x000fe20000001818 */
[----:B------:R-:W-:Y:S04]  /*7c80*/  LDSM.16.M88.4 R16, [R185] ;  /* 0x00000000b910783b */ /* 0x000fe80000000200 */
[----:B------:R-:W2:Y:S03]  /*7c90*/  LDSM.16.M88.4 R12, [R0+0x4000] ;  /* 0x00400000000c783b */ /* 0x000ea60000000200 */
        /* <DEDUP_REMOVED lines=14> */
[----:B------:R-:W-:Y:S07]  /*7d80*/  LDSM.16.M88.4 R160, [R0+0x6000] ;  /* 0x0060000000a0783b */ /* 0x000fee0000000200 */
[C---:B-1----:R-:W-:Y:S08]  /*7d90*/  HMMA.16816.F32 R44, R20.reuse, R156, R44 ;  /* 0x0000009c142c723c */ /* 0x042ff0000000182c */
[C---:B------:R-:W-:Y:S01]  /*7da0*/  HMMA.16816.F32 R40, R20.reuse, R158, R40 ;  /* 0x0000009e1428723c */ /* 0x040fe20000001828 */
[----:B------:R-:W-:Y:S07]  /*7db0*/  LDSM.16.M88.4 R156, [R0+0x6800] ;  /* 0x00680000009c783b */ /* 0x000fee0000000200 */
[C---:B------:R-:W-:Y:S08]  /*7dc0*/  HMMA.16816.F32 R36, R20.reuse, R176, R36 ;  /* 0x000000b01424723c */ /* 0x040ff00000001824 */
[C---:B------:R-:W-:Y:S01]  /*7dd0*/  HMMA.16816.F32 R32, R20.reuse, R178, R32 ;  /* 0x000000b21420723c */ /* 0x040fe20000001820 */
[----:B------:R-:W-:Y:S07]  /*7de0*/  LDSM.16.M88.4 R176, [R199+0x8800] ;  /* 0x00880000c7b0783b */ /* 0x000fee0000000200 */
[C---:B------:R-:W-:Y:S08]  /*7df0*/  HMMA.16816.F32 R28, R20.reuse, R152, R28 ;  /* 0x00000098141c723c */ /* 0x040ff0000000181c */
[----:B------:R-:W-:Y:S01]  /*7e00*/  HMMA.16816.F32 R24, R20, R154, R24 ;  /* 0x0000009a1418723c */ /* 0x000fe20000001818 */
[----:B------:R-:W1:Y:S04]  /*7e10*/  LDSM.16.M88.4 R152, [R0+0x7000] ;  /* 0x007000000098783b */ /* 0x000e680000000200 */
[----:B------:R-:W5:Y:S03]  /*7e20*/  LDSM.16.M88.4 R20, [R0+0x7800] ;  /* 0x007800000014783b */ /* 0x000f660000000200 */
        /* <DEDUP_REMOVED lines=15> */
[C---:B-----5:R-:W-:Y:S08]  /*7f20*/  HMMA.16816.F32 R28, R16.reuse, R20, R28 ;  /* 0x00000014101c723c */ /* 0x060ff0000000181c */
[----:B------:R-:W-:Y:S01]  /*7f30*/  HMMA.16816.F32 R24, R16, R22, R24 ;  /* 0x000000161018723c */ /* 0x000fe20000001818 */
[----:B------:R-:W-:Y:S07]  /*7f40*/  LDSM.16.M88.4 R20, [R190+0x2000] ;  /* 0x00200000be14783b */ /* 0x000fee0000000200 */
        /* <DEDUP_REMOVED lines=9> */
[----:B------:R-:W5:Y:S03]  /*7fe0*/  LDSM.16.M88.4 R156, [R199+0xb000] ;  /* 0x00b00000c79c783b */ /* 0x000f660000000200 */
[C---:B---3--:R-:W-:Y:S08]  /*7ff0*/  HMMA.16816.F32 R140, R180.reuse, R172, R140 ;  /* 0x000000acb48c723c */ /* 0x048ff0000000188c */
[C---:B------:R-:W-:Y:S01]  /*8000*/  HMMA.16816.F32 R64, R180.reuse, R174, R64 ;  /* 0x000000aeb440723c */ /* 0x040fe20000001840 */
[----:B------:R-:W3:Y:S07]  /*8010*/  LDSM.16.M88.4 R172, [R188+0x9000] ;  /* 0x00900000bcac783b */ /* 0x000eee0000000200 */
[C---:B------:R-:W-:Y:S08]  /*8020*/  HMMA.16816.F32 R60, R180.reuse, R168, R60 ;  /* 0x000000a8b43c723c */ /* 0x040ff0000000183c */
[C---:B------:R-:W-:Y:S01]  /*8030*/  HMMA.16816.F32 R56, R180.reuse, R170, R56 ;  /* 0x000000aab438723c */ /* 0x040fe20000001838 */
[----:B------:R-:W3:Y:S07]  /*8040*/  LDSM.16.M88.4 R168, [R188+0x9800] ;  /* 0x00980000bca8783b */ /* 0x000eee0000000200 */
[C---:B------:R-:W-:Y:S08]  /*8050*/  HMMA.16816.F32 R148, R180.reuse, R176, R148 ;  /* 0x000000b0b494723c */ /* 0x040ff00000001894 */
[C---:B------:R-:W-:Y:S08]  /*8060*/  HMMA.16816.F32 R144, R180.reuse, R178, R144 ;  /* 0x000000b2b490723c */ /* 0x040ff00000001890 */
[C---:B-1----:R-:W-:Y:S08]  /*8070*/  HMMA.16816.F32 R28, R180.reuse, R152, R28 ;  /* 0x00000098b41c723c */ /* 0x042ff0000000181c */
[----:B------:R-:W-:Y:S01]  /*8080*/  HMMA.16816.F32 R24, R180, R154, R24 ;  /* 0x0000009ab418723c */ /* 0x000fe20000001818 */
[----:B------:R-:W-:Y:S07]  /*8090*/  LDSM.16.M88.4 R152, [R189+0x2000] ;  /* 0x00200000bd98783b */ /* 0x000fee0000000200 */
[C---:B--2---:R-:W-:Y:S08]  /*80a0*/  HMMA.16816.F32 R148, R20.reuse, R12, R148 ;  /* 0x0000000c1494723c */ /* 0x044ff00000001894 */
[C---:B------:R-:W-:Y:S01]  /*80b0*/  HMMA.16816.F32 R144, R20.reuse, R14, R144 ;  /* 0x0000000e1490723c */ /* 0x040fe20000001890 */
[----:B------:R-:W1:Y:S07]  /*80c0*/  LDSM.16.M88.4 R12, [R139+0x8000] ;  /* 0x008000008b0c783b */ /* 0x000e6e0000000200 */
[C---:B----4-:R-:W-:Y:S08]  /*80d0*/  HMMA.16816.F32 R8, R20.reuse, R16, R8 ;  /* 0x000000101408723c */ /* 0x050ff00000001808 */
[----:B------:R-:W-:Y:S01]  /*80e0*/  HMMA.16816.F32 R4, R20, R18, R4 ;  /* 0x000000121404723c */ /* 0x000fe20000001804 */
[----:B------:R-:W2:Y:S07]  /*80f0*/  LDSM.16.M88.4 R16, [R188+0xa000] ;  /* 0x00a00000bc10783b */ /* 0x000eae0000000200 */
[C---:B-----5:R-:W-:Y:S08]  /*8100*/  HMMA.16816.F32 R36, R180.reuse, R156, R36 ;  /* 0x0000009cb424723c */ /* 0x060ff00000001824 */
[----:B------:R-:W-:Y:S01]  /*8110*/  HMMA.16816.F32 R32, R180, R158, R32 ;  /* 0x0000009eb420723c */ /* 0x000fe20000001820 */
[----:B------:R-:W4:Y:S07]  /*8120*/  LDSM.16.M88.4 R156, [R188+0xa800] ;  /* 0x00a80000bc9c783b */ /* 0x000f2e0000000200 */
[C---:B---3--:R-:W-:Y:S08]  /*8130*/  HMMA.16816.F32 R140, R20.reuse, R172, R140 ;  /* 0x000000ac148c723c */ /* 0x048ff0000000188c */
[C---:B------:R-:W-:Y:S01]  /*8140*/  HMMA.16816.F32 R64, R20.reuse, R174, R64 ;  /* 0x000000ae1440723c */ /* 0x040fe20000001840 */
[----:B------:R-:W-:Y:S07]  /*8150*/  LDSM.16.M88.4 R172, [R185+0x2000] ;  /* 0x00200000b9ac783b */ /* 0x000fee0000000200 */
[----:B------:R-:W-:Y:S01]  /*8160*/  HMMA.16816.F32 R176, R20, R168, R60 ;  /* 0x000000a814b0723c */ /* 0x000fe2000000183c */
[----:B------:R-:W3:Y:S07]  /*8170*/  LDSM.16.M88.4 R60, [R0+0x8000] ;  /* 0x00800000003c783b */ /* 0x000eee0000000200 */
[C---:B------:R-:W-:Y:S08]  /*8180*/  HMMA.16816.F32 R52, R180.reuse, R164, R52 ;  /* 0x000000a4b434723c */ /* 0x040ff00000001834 */
[----:B------:R-:W-:Y:S01]  /*8190*/  HMMA.16816.F32 R48, R180, R166, R48 ;  /* 0x000000a6b430723c */ /* 0x000fe20000001830 */
[----:B------:R-:W-:Y:S07]  /*81a0*/  LDSM.16.M88.4 R164, [R188+0xb800] ;  /* 0x00b80000bca4783b */ /* 0x000fee0000000200 */
[----:B------:R-:W-:Y:S01]  /*81b0*/  HMMA.16816.F32 R56, R20, R170, R56 ;  /* 0x000000aa1438723c */ /* 0x000fe20000001838 */
[----:B------:R-:W5:Y:S07]  /*81c0*/  LDSM.16.M88.4 R168, [R139+0x8800] ;  /* 0x008800008ba8783b */ /* 0x000f6e0000000200 */
[----:B------:R-:W-:Y:S08]  /*81d0*/  HMMA.16816.F32 R44, R180, R160, R44 ;  /* 0x000000a0b42c723c */ /* 0x000ff0000000182c */
[----:B-1----:R-:W-:Y:S08]  /*81e0*/  HMMA.16816.F32 R8, R152, R12, R8 ;  /* 0x0000000c9808723c */ /* 0x002ff00000001808 */
[C---:B--2---:R-:W-:Y:S08]  /*81f0*/  HMMA.16816.F32 R52, R20.reuse, R16, R52 ;  /* 0x000000101434723c */ /* 0x044ff00000001834 */
[----:B------:R-:W-:Y:S01]  /*8200*/  HMMA.16816.F32 R48, R20, R18, R48 ;  /* 0x000000121430723c */ /* 0x000fe20000001830 */
[----:B------:R-:W1:Y:S07]  /*8210*/  LDSM.16.M88.4 R16, [R0+0x8800] ;  /* 0x008800000010783b */ /* 0x000e6e0000000200 */
[----:B------:R-:W-:Y:S01]  /*8220*/  HMMA.16816.F32 R40, R180, R162, R40 ;  /* 0x000000a2b428723c */ /* 0x000fe20000001828 */
[----:B------:R-:W2:Y:S07]  /*8230*/  LDSM.16.M88.4 R160, [R188+0xb000] ;  /* 0x00b00000bca0783b */ /* 0x000eae0000000200 */
[----:B----4-:R-:W-:Y:S01]  /*8240*/  HMMA.16816.F32 R44, R20, R156, R44 ;  /* 0x0000009c142c723c */ /* 0x010fe2000000182c */
[----:B------:R-:W-:-:S05]  /*8250*/  IMAD.SHL.U32 R157, R198, 0x2, RZ ;  /* 0x00000002c69d7824 */ /* 0x000fca00078e00ff */
[----:B------:R-:W-:Y:S02]  /*8260*/  LOP3.LUT R157, R157, 0x6, RZ, 0xc0, !PT ;  /* 0x000000069d9d7812 */ /* 0x000fe400078ec0ff */
[----:B------:R-:W-:Y:S01]  /*8270*/  HMMA.16816.F32 R4, R152, R14, R4 ;  /* 0x0000000e9804723c */ /* 0x000fe20000001804 */
[----:B------:R-:W4:Y:S02]  /*8280*/  LDSM.16.M88.4 R12, [R139+0x9000] ;  /* 0x009000008b0c783b */ /* 0x000f240000000200 */
[----:B------:R-:W-:-:S05]  /*8290*/  IMAD R156, R132, 0x80, R157 ;  /* 0x00000080849c7824 */ /* 0x000fca00078e029d */
[----:B---3--:R-:W-:Y:S01]  /*82a0*/  HMMA.16816.F32 R8, R172, R60, R8 ;  /* 0x0000003cac08723c */ /* 0x008fe20000001808 */
[C---:B------:R-:W-:Y:S02]  /*82b0*/  VIADD R61, R156.reuse, 0xffffff00 ;  /* 0xffffff009c3d7836 */ /* 0x040fe40000000000 */
[----:B------:R-:W-:-:S03]  /*82c0*/  VIADD R60, R156, 0xffffff01 ;  /* 0xffffff019c3c7836 */ /* 0x000fc60000000000 */
[----:B------:R-:W-:Y:S02]  /*82d0*/  ISETP.GT.AND P4, PT, R135, R61, PT ;  /* 0x0000003d8700720c */ /* 0x000fe40003f84270 */
[----:B-----5:R-:W-:Y:S01]  /*82e0*/  HMMA.16816.F32 R148, R152, R168, R148 ;  /* 0x000000a89894723c */ /* 0x020fe20000001894 */
[C---:B------:R-:W-:Y:S02]  /*82f0*/  ISETP.GE.AND P1, PT, R61.reuse, R225, PT ;  /* 0x000000e13d00720c */ /* 0x040fe40003f26270 */
[----:B------:R-:W-:-:S05]  /*8300*/  ISETP.GE.AND P6, PT, R61, R224, PT ;  /* 0x000000e03d00720c */ /* 0x000fca0003fc6270 */
[----:B------:R-:W-:Y:S01]  /*8310*/  HMMA.16816.F32 R40, R20, R158, R40 ;  /* 0x0000009e1428723c */ /* 0x000fe20000001828 */
[C---:B------:R-:W-:Y:S02]  /*8320*/  VIADD R158, R135.reuse, 0x8 ;  /* 0x00000008879e7836 */ /* 0x040fe40000000000 */
[----:B------:R-:W-:Y:S02]  /*8330*/  FSEL R8, R8, -INF , !P4 ;  /* 0xff80000008087808 */ /* 0x000fe40006000000 */
[----:B------:R-:W-:Y:S02]  /*8340*/  ISETP.GT.AND P4, PT, R135, R60, PT ;  /* 0x0000003c8700720c */ /* 0x000fe40003f84270 */
[----:B------:R-:W-:Y:S01]  /*8350*/  ISETP.GT.AND P5, PT, R158, R61, PT ;  /* 0x0000003d9e00720c */ /* 0x000fe20003fa4270 */
[----:B------:R-:W-:Y:S01]  /*8360*/  HMMA.16816.F32 R4, R172, R62, R4 ;  /* 0x0000003eac04723c */ /* 0x000fe20000001804 */
[----:B------:R-:W-:Y:S02]  /*8370*/  FSEL R9, R9, -INF , !P4 ;  /* 0xff80000009097808 */ /* 0x000fe40006000000 */
[----:B------:R-:W-:Y:S01]  /*8380*/  FSEL R159, R8, -INF , !P1 ;  /* 0xff800000089f7808 */ /* 0x000fe20004800000 */
[----:B------:R-:W-:Y:S01]  /*8390*/  VIADD R8, R156, 0xffffff08 ;  /* 0xffffff089c087836 */ /* 0x000fe20000000000 */
[----:B------:R-:W-:-:S02]  /*83a0*/  FSEL R10, R10, -INF , !P5 ;  /* 0xff8000000a0a7808 */ /* 0x000fc40006800000 */
[----:B------:R-:W-:Y:S01]  /*83b0*/  ISETP.GT.AND P4, PT, R158, R60, PT ;  /* 0x0000003c9e00720c */ /* 0x000fe20003f84270 */
[----:B-1----:R-:W-:Y:S01]  /*83c0*/  HMMA.16816.F32 R148, R172, R16, R148 ;  /* 0x00000010ac94723c */ /* 0x002fe20000001894 */
[----:B------:R-:W-:Y:S01]  /*83d0*/  ISETP.GE.AND P1, PT, R60, R225, PT ;  /* 0x000000e13c00720c */ /* 0x000fe20003f26270 */
[----:B------:R-:W-:Y:S01]  /*83e0*/  VIADD R16, R156, 0xffffff09 ;  /* 0xffffff099c107836 */ /* 0x000fe20000000000 */
[----:B------:R-:W-:Y:S02]  /*83f0*/  ISETP.GE.AND P5, PT, R60, R224, PT ;  /* 0x000000e03c00720c */ /* 0x000fe40003fa6270 */
[----:B------:R-:W1:Y:S01]  /*8400*/  LDSM.16.M88.4 R60, [R0+0x9000] ;  /* 0x00900000003c783b */ /* 0x000e620000000200 */
[----:B------:R-:W-:Y:S02]  /*8410*/  FSEL R11, R11, -INF , !P4 ;  /* 0xff8000000b0b7808 */ /* 0x000fe40006000000 */
[----:B--2---:R-:W-:Y:S01]  /*8420*/  HMMA.16816.F32 R36, R20, R160, R36 ;  /* 0x000000a01424723c */ /* 0x004fe20000001824 */
[----:B------:R-:W-:-:S02]  /*8430*/  FSEL R161, R9, -INF , !P1 ;  /* 0xff80000009a17808 */ /* 0x000fc40004800000 */
[----:B------:R-:W-:Y:S02]  /*8440*/  FSEL R160, R11, -INF , !P5 ;  /* 0xff8000000ba07808 */ /* 0x000fe40006800000 */
[----:B------:R-:W-:Y:S02]  /*8450*/  ISETP.GT.AND P4, PT, R135, R8, PT ;  /* 0x000000088700720c */ /* 0x000fe40003f84270 */
[----:B------:R-:W-:Y:S01]  /*8460*/  ISETP.GE.AND P1, PT, R8, R225, PT ;  /* 0x000000e10800720c */ /* 0x000fe20003f26270 */
[----:B------:R-:W-:Y:S01]  /*8470*/  HMMA.16816.F32 R32, R20, R162, R32 ;  /* 0x000000a21420723c */ /* 0x000fe20000001820 */
[----:B------:R-:W-:Y:S02]  /*8480*/  FSEL R162, R10, -INF , !P6 ;  /* 0xff8000000aa27808 */ /* 0x000fe40007000000 */
[----:B------:R-:W-:Y:S02]  /*8490*/  ISETP.GE.AND P6, PT, R8, R224, PT ;  /* 0x000000e00800720c */ /* 0x000fe40003fc6270 */
[----:B------:R-:W-:-:S02]  /*84a0*/  ISETP.GT.AND P5, PT, R158, R8, PT ;  /* 0x000000089e00720c */ /* 0x000fc40003fa4270 */
[----:B------:R-:W2:Y:S01]  /*84b0*/  LDSM.16.M88.4 R8, [R139+0x9800] ;  /* 0x009800008b08783b */ /* 0x000ea20000000200 */
[C---:B------:R-:W-:Y:S01]  /*84c0*/  HMMA.16816.F32 R144, R152.reuse, R170, R144 ;  /* 0x000000aa9890723c */ /* 0x040fe20000001890 */
[----:B------:R-:W-:Y:S02]  /*84d0*/  FSEL R4, R4, -INF , !P4 ;  /* 0xff80000004047808 */ /* 0x000fe40006000000 */
[----:B------:R-:W-:Y:S02]  /*84e0*/  FSEL R6, R6, -INF , !P5 ;  /* 0xff80000006067808 */ /* 0x000fe40006800000 */
[-C--:B------:R-:W-:Y:S02]  /*84f0*/  ISETP.GT.AND P4, PT, R135, R16.reuse, PT ;  /* 0x000000108700720c */ /* 0x080fe40003f84270 */
[----:B------:R-:W-:Y:S01]  /*8500*/  ISETP.GT.AND P5, PT, R158, R16, PT ;  /* 0x000000109e00720c */ /* 0x000fe20003fa4270 */
[----:B----4-:R-:W-:Y:S01]  /*8510*/  HMMA.16816.F32 R140, R152, R12, R140 ;  /* 0x0000000c988c723c */ /* 0x010fe2000000188c */
[----:B------:R-:W-:Y:S01]  /*8520*/  VIADD R12, R156, 0xffffff10 ;  /* 0xffffff109c0c7836 */ /* 0x000fe20000000000 */
[----:B------:R-:W-:Y:S01]  /*8530*/  FSEL R163, R4, -INF , !P1 ;  /* 0xff80000004a37808 */ /* 0x000fe20004800000 */
[----:B------:R-:W-:Y:S01]  /*8540*/  VIADD R4, R156, 0xffffff11 ;  /* 0xffffff119c047836 */ /* 0x000fe20000000000 */
[----:B------:R-:W-:-:S02]  /*8550*/  FSEL R5, R5, -INF , !P4 ;  /* 0xff80000005057808 */ /* 0x000fc40006000000 */
[----:B------:R-:W-:Y:S02]  /*8560*/  FSEL R7, R7, -INF , !P5 ;  /* 0xff80000007077808 */ /* 0x000fe40006800000 */
[C---:B------:R-:W-:Y:S01]  /*8570*/  ISETP.GE.AND P1, PT, R16.reuse, R225, PT ;  /* 0x000000e11000720c */ /* 0x040fe20003f26270 */
[----:B------:R-:W-:Y:S01]  /*8580*/  HMMA.16816.F32 R28, R20, R164, R28 ;  /* 0x000000a4141c723c */ /* 0x000fe2000000181c */
[----:B------:R-:W-:Y:S01]  /*8590*/  ISETP.GE.AND P4, PT, R16, R224, PT ;  /* 0x000000e01000720c */ /* 0x000fe20003f86270 */
[----:B------:R-:W-:Y:S01]  /*85a0*/  VIADD R16, R156, 0xffffff19 ;  /* 0xffffff199c107836 */ /* 0x000fe20000000000 */
[----:B------:R-:W-:Y:S02]  /*85b0*/  ISETP.GT.AND P5, PT, R135, R12, PT ;  /* 0x0000000c8700720c */ /* 0x000fe40003fa4270 */
[----:B------:R-:W-:Y:S02]  /*85c0*/  FSEL R249, R5, -INF , !P1 ;  /* 0xff80000005f97808 */ /* 0x000fe40004800000 */
[----:B------:R-:W-:Y:S01]  /*85d0*/  FSEL R148, R148, -INF , !P5 ;  /* 0xff80000094947808 */ /* 0x000fe20006800000 */
[----:B------:R-:W-:Y:S01]  /*85e0*/  HMMA.16816.F32 R144, R172, R18, R144 ;  /* 0x00000012ac90723c */ /* 0x000fe20000001890 */
[----:B------:R-:W-:-:S02]  /*85f0*/  FSEL R164, R7, -INF , !P4 ;  /* 0xff80000007a47808 */ /* 0x000fc40006000000 */
[----:B------:R-:W-:Y:S02]  /*8600*/  ISETP.GE.AND P1, PT, R12, R225, PT ;  /* 0x000000e10c00720c */ /* 0x000fe40003f26270 */
[----:B------:R-:W-:Y:S02]  /*8610*/  ISETP.GT.AND P5, PT, R158, R12, PT ;  /* 0x0000000c9e00720c */ /* 0x000fe40003fa4270 */
[----:B------:R-:W-:Y:S01]  /*8620*/  ISETP.GT.AND P4, PT, R135, R4, PT ;  /* 0x000000048700720c */ /* 0x000fe20003f84270 */
[----:B------:R-:W-:Y:S01]  /*8630*/  HMMA.16816.F32 R64, R152, R14, R64 ;  /* 0x0000000e9840723c */ /* 0x000fe20000001840 */
[----:B------:R-:W-:Y:S02]  /*8640*/  FSEL R243, R148, -INF , !P1 ;  /* 0xff80000094f37808 */ /* 0x000fe40004800000 */
[----:B------:R-:W-:Y:S02]  /*8650*/  FSEL R150, R150, -INF , !P5 ;  /* 0xff80000096967808 */ /* 0x000fe40006800000 */
[----:B------:R-:W-:-:S02]  /*8660*/  FSEL R149, R149, -INF , !P4 ;  /* 0xff80000095957808 */ /* 0x000fc40006000000 */
[----:B------:R-:W-:Y:S01]  /*8670*/  FSEL R248, R6, -INF , !P6 ;  /* 0xff80000006f87808 */ /* 0x000fe20007000000 */
[----:B-1----:R-:W-:Y:S01]  /*8680*/  HMMA.16816.F32 R140, R172, R60, R140 ;  /* 0x0000003cac8c723c */ /* 0x002fe2000000188c */
[C---:B------:R-:W-:Y:S02]  /*8690*/  ISETP.GE.AND P1, PT, R4.reuse, R225, PT ;  /* 0x000000e10400720c */ /* 0x040fe40003f26270 */
[----:B------:R-:W-:Y:S02]  /*86a0*/  ISETP.GE.AND P5, PT, R4, R224, PT ;  /* 0x000000e00400720c */ /* 0x000fe40003fa6270 */
[----:B------:R-:W-:Y:S02]  /*86b0*/  ISETP.GT.AND P4, PT, R158, R4, PT ;  /* 0x000000049e00720c */ /* 0x000fe40003f84270 */
[----:B------:R-:W1:Y:S01]  /*86c0*/  LDSM.16.M88.4 R4, [R0+0x9800] ;  /* 0x009800000004783b */ /* 0x000e620000000200 */
[----:B------:R-:W-:Y:S01]  /*86d0*/  ISETP.GE.AND P6, PT, R12, R224, PT ;  /* 0x000000e00c00720c */ /* 0x000fe20003fc6270 */
[----:B------:R-:W-:Y:S01]  /*86e0*/  VIADD R12, R156, 0xffffff18 ;  /* 0xffffff189c0c7836 */ /* 0x000fe20000000000 */
[----:B------:R-:W-:Y:S01]  /*86f0*/  FSEL R151, R151, -INF , !P4 ;  /* 0xff80000097977808 */ /* 0x000fe20006000000 */
[----:B--2---:R-:W-:Y:S01]  /*8700*/  HMMA.16816.F32 R176, R152, R8, R176 ;  /* 0x0000000898b0723c */ /* 0x004fe200000018b0 */
[----:B------:R-:W-:Y:S01]  /*8710*/  FSEL R242, R150, -INF , !P6 ;  /* 0xff80000096f27808 */ /* 0x000fe20007000000 */
[C---:B------:R-:W-:Y:S01]  /*8720*/  VIADD R9, R156.reuse, 0xffffff20 ;  /* 0xffffff209c097836 */ /* 0x040fe20000000000 */
[----:B------:R-:W-:Y:S01]  /*8730*/  FSEL R241, R149, -INF , !P1 ;  /* 0xff80000095f17808 */ /* 0x000fe20004800000 */
[----:B------:R-:W-:Y:S01]  /*8740*/  VIADD R8, R156, 0xffffff21 ;  /* 0xffffff219c087836 */ /* 0x000fe20000000000 */
[----:B------:R-:W-:-:S02]  /*8750*/  FSEL R240, R151, -INF , !P5 ;  /* 0xff80000097f07808 */ /* 0x000fc40006800000 */
[----:B------:R-:W-:Y:S01]  /*8760*/  ISETP.GT.AND P4, PT, R135, R12, PT ;  /* 0x0000000c8700720c */ /* 0x000fe20003f84270 */
[----:B------:R-:W-:Y:S01]  /*8770*/  HMMA.16816.F32 R64, R172, R62, R64 ;  /* 0x0000003eac40723c */ /* 0x000fe20000001840 */
[C---:B------:R-:W-:Y:S02]  /*8780*/  ISETP.GE.AND P1, PT, R12.reuse, R225, PT ;  /* 0x000000e10c00720c */ /* 0x040fe40003f26270 */
[----:B------:R-:W-:Y:S02]  /*8790*/  ISETP.GE.AND P6, PT, R12, R224, PT ;  /* 0x000000e00c00720c */ /* 0x000fe40003fc6270 */
[----:B------:R-:W-:Y:S02]  /*87a0*/  ISETP.GT.AND P5, PT, R158, R12, PT ;  /* 0x0000000c9e00720c */ /* 0x000fe40003fa4270 */
[----:B------:R-:W2:Y:S01]  /*87b0*/  LDSM.16.M88.4 R12, [R139+0xa000] ;  /* 0x00a000008b0c783b */ /* 0x000ea20000000200 */
[----:B------:R-:W-:Y:S01]  /*87c0*/  FSEL R144, R144, -INF , !P4 ;  /* 0xff80000090907808 */ /* 0x000fe20006000000 */
[----:B------:R-:W-:Y:S01]  /*87d0*/  HMMA.16816.F32 R56, R152, R10, R56 ;  /* 0x0000000a9838723c */ /* 0x000fe20000001838 */
[----:B------:R-:W-:-:S02]  /*87e0*/  FSEL R146, R146, -INF , !P5 ;  /* 0xff80000092927808 */ /* 0x000fc40006800000 */
[-C--:B------:R-:W-:Y:S02]  /*87f0*/  ISETP.GT.AND P4, PT, R135, R16.reuse, PT ;  /* 0x000000108700720c */ /* 0x080fe40003f84270 */
[----:B------:R-:W-:Y:S02]  /*8800*/  ISETP.GT.AND P5, PT, R158, R16, PT ;  /* 0x000000109e00720c */ /* 0x000fe40003fa4270 */
[----:B------:R-:W-:Y:S01]  /*8810*/  FSEL R245, R144, -INF , !P1 ;  /* 0xff80000090f57808 */ /* 0x000fe20004800000 */
[----:B------:R-:W-:Y:S01]  /*8820*/  HMMA.16816.F32 R24, R20, R166, R24 ;  /* 0x000000a61418723c */ /* 0x000fe20000001818 */
[----:B------:R-:W-:Y:S02]  /*8830*/  FSEL R145, R145, -INF , !P4 ;  /* 0xff80000091917808 */ /* 0x000fe40006000000 */
[----:B------:R-:W-:Y:S02]  /*8840*/  FSEL R147, R147, -INF , !P5 ;  /* 0xff80000093937808 */ /* 0x000fe40006800000 */
[----:B------:R-:W-:-:S02]  /*8850*/  ISETP.GE.AND P1, PT, R16, R225, PT ;  /* 0x000000e11000720c */ /* 0x000fc40003f26270 */
[----:B------:R-:W-:Y:S02]  /*8860*/  ISETP.GE.AND P4, PT, R16, R224, PT ;  /* 0x000000e01000720c */ /* 0x000fe40003f86270 */
[----:B------:R-:W-:Y:S01]  /*8870*/  ISETP.GT.AND P5, PT, R135, R9, PT ;  /* 0x000000098700720c */ /* 0x000fe20003fa4270 */
[----:B------:R-:W3:Y:S01]  /*8880*/  LDSM.16.M88.4 R16, [R139+0xa800] ;  /* 0x00a800008b10783b */ /* 0x000ee20000000200 */
[----:B------:R-:W-:Y:S01]  /*8890*/  FSEL R247, R145, -INF , !P1 ;  /* 0xff80000091f77808 */ /* 0x000fe20004800000 */
[----:B-1----:R-:W-:Y:S01]  /*88a0*/  HMMA.16816.F32 R176, R172, R4, R176 ;  /* 0x00000004acb0723c */ /* 0x002fe200000018b0 */
[----:B------:R-:W-:Y:S01]  /*88b0*/  FSEL R140, R140, -INF , !P5 ;  /* 0xff8000008c8c7808 */ /* 0x000fe20006800000 */
[C---:B------:R-:W-:Y:S01]  /*88c0*/  VIADD R5, R156.reuse, 0xffffff28 ;  /* 0xffffff289c057836 */ /* 0x040fe20000000000 */
[----:B------:R-:W-:Y:S01]  /*88d0*/  FSEL R244, R147, -INF , !P4 ;  /* 0xff80000093f47808 */ /* 0x000fe20006000000 */
[----:B------:R-:W-:Y:S01]  /*88e0*/  VIADD R4, R156, 0xffffff29 ;  /* 0xffffff299c047836 */ /* 0x000fe20000000000 */
[----:B------:R-:W-:-:S02]  /*88f0*/  ISETP.GE.AND P1, PT, R9, R225, PT ;  /* 0x000000e10900720c */ /* 0x000fc40003f26270 */
[----:B------:R-:W-:Y:S01]  /*8900*/  ISETP.GT.AND P5, PT, R158, R9, PT ;  /* 0x000000099e00720c */ /* 0x000fe20003fa4270 */
[----:B------:R-:W-:Y:S01]  /*8910*/  HMMA.16816.F32 R56, R172, R6, R56 ;  /* 0x00000006ac38723c */ /* 0x000fe20000001838 */
[----:B------:R-:W-:Y:S02]  /*8920*/  ISETP.GT.AND P4, PT, R135, R8, PT ;  /* 0x000000088700720c */ /* 0x000fe40003f84270 */
[----:B------:R-:W-:Y:S01]  /*8930*/  FSEL R246, R146, -INF , !P6 ;  /* 0xff80000092f67808 */ /* 0x000fe20007000000 */
[----:B------:R-:W-:Y:S01]  /*8940*/  VIADD R146, R132, 0xfffffffe ;  /* 0xfffffffe84927836 */ /* 0x000fe20000000000 */
[----:B------:R-:W-:Y:S02]  /*8950*/  FSEL R227, R140, -INF , !P1 ;  /* 0xff8000008ce37808 */ /* 0x000fe40004800000 */
[----:B------:R-:W-:Y:S02]  /*8960*/  FSEL R142, R142, -INF , !P5 ;  /* 0xff8000008e8e7808 */ /* 0x000fe40006800000 */
[----:B------:R-:W-:Y:S01]  /*8970*/  FSEL R141, R141, -INF , !P4 ;  /* 0xff8000008d8d7808 */ /* 0x000fe20006000000 */
[----:B--2---:R-:W-:Y:S01]  /*8980*/  HMMA.16816.F32 R52, R152, R12, R52 ;  /* 0x0000000c9834723c */ /* 0x004fe20000001834 */
[-C--:B------:R-:W-:Y:S01]  /*8990*/  ISETP.GE.AND P6, PT, R9, R224.reuse, PT ;  /* 0x000000e00900720c */ /* 0x080fe20003fc6270 */
[----:B------:R-:W-:Y:S01]  /*89a0*/  VIADD R13, R156, 0xffffff40 ;  /* 0xffffff409c0d7836 */ /* 0x000fe20000000000 */
[----:B------:R-:W-:Y:S01]  /*89b0*/  ISETP.GE.AND P1, PT, R8, R225, PT ;  /* 0x000000e10800720c */ /* 0x000fe20003f26270 */
[----:B------:R-:W-:Y:S01]  /*89c0*/  VIADD R12, R156, 0xffffff41 ;  /* 0xffffff419c0c7836 */ /* 0x000fe20000000000 */
[----:B------:R-:W-:-:S02]  /*89d0*/  ISETP.GE.AND P5, PT, R8, R224, PT ;  /* 0x000000e00800720c */ /* 0x000fc40003fa6270 */
[----:B------:R-:W-:Y:S01]  /*89e0*/  ISETP.GT.AND P4, PT, R158, R8, PT ;  /* 0x000000089e00720c */ /* 0x000fe20003f84270 */
[----:B------:R-:W-:Y:S01]  /*89f0*/  HMMA.16816.F32 R48, R152, R14, R48 ;  /* 0x0000000e9830723c */ /* 0x000fe20000001830 */
[----:B------:R-:W1:Y:S01]  /*8a00*/  LDSM.16.M88.4 R8, [R0+0xa000] ;  /* 0x00a000000008783b */ /* 0x000e620000000200 */
[----:B------:R-:W-:Y:S02]  /*8a10*/  FSEL R236, R142, -INF , !P6 ;  /* 0xff8000008eec7808 */ /* 0x000fe40007000000 */
[----:B------:R-:W-:Y:S02]  /*8a20*/  FSEL R143, R143, -INF , !P4 ;  /* 0xff8000008f8f7808 */ /* 0x000fe40006000000 */
[-C--:B------:R-:W-:Y:S02]  /*8a30*/  ISETP.GT.AND P4, PT, R135, R5.reuse, PT ;  /* 0x000000058700720c */ /* 0x080fe40003f84270 */
[----:B------:R-:W-:Y:S02]  /*8a40*/  FSEL R234, R143, -INF , !P5 ;  /* 0xff8000008fea7808 */ /* 0x000fe40006800000 */
[----:B------:R-:W-:-:S02]  /*8a50*/  ISETP.GT.AND P5, PT, R158, R5, PT ;  /* 0x000000059e00720c */ /* 0x000fc40003fa4270 */
[----:B------:R-:W-:Y:S01]  /*8a60*/  FSEL R235, R141, -INF , !P1 ;  /* 0xff8000008deb7808 */ /* 0x000fe20004800000 */
[C---:B---3--:R-:W-:Y:S01]  /*8a70*/  HMMA.16816.F32 R44, R152.reuse, R16, R44 ;  /* 0x00000010982c723c */ /* 0x048fe2000000182c */
[----:B------:R-:W-:Y:S02]  /*8a80*/  FSEL R64, R64, -INF , !P4 ;  /* 0xff80000040407808 */ /* 0x000fe40006000000 */
[C---:B------:R-:W-:Y:S02]  /*8a90*/  ISETP.GE.AND P1, PT, R5.reuse, R225, PT ;  /* 0x000000e10500720c */ /* 0x040fe40003f26270 */
[----:B------:R-:W-:Y:S01]  /*8aa0*/  ISETP.GE.AND P6, PT, R5, R224, PT ;  /* 0x000000e00500720c */ /* 0x000fe20003fc6270 */
[----:B------:R-:W-:Y:S01]  /*8ab0*/  VIADD R5, R156, 0xffffff30 ;  /* 0xffffff309c057836 */ /* 0x000fe20000000000 */
[-C--:B------:R-:W-:Y:S01]  /*8ac0*/  ISETP.GT.AND P4, PT, R135, R4.reuse, PT ;  /* 0x000000048700720c */ /* 0x080fe20003f84270 */
[----:B------:R-:W-:Y:S01]  /*8ad0*/  HMMA.16816.F32 R40, R152, R18, R40 ;  /* 0x000000129828723c */ /* 0x000fe20000001828 */
[----:B------:R-:W-:Y:S01]  /*8ae0*/  FSEL R66, R66, -INF , !P5 ;  /* 0xff80000042427808 */ /* 0x000fe20006800000 */
[----:B------:R-:W2:Y:S01]  /*8af0*/  LDSM.16.M88.4 R16, [R139+0xb800] ;  /* 0x00b800008b10783b */ /* 0x000ea20000000200 */
[----:B------:R-:W-:-:S02]  /*8b00*/  ISETP.GT.AND P5, PT, R158, R4, PT ;  /* 0x000000049e00720c */ /* 0x000fc40003fa4270 */
[----:B------:R-:W-:Y:S02]  /*8b10*/  FSEL R239, R64, -INF , !P1 ;  /* 0xff80000040ef7808 */ /* 0x000fe40004800000 */
[----:B------:R-:W-:Y:S02]  /*8b20*/  FSEL R65, R65, -INF , !P4 ;  /* 0xff80000041417808 */ /* 0x000fe40006000000 */
[C---:B------:R-:W-:Y:S02]  /*8b30*/  ISETP.GE.AND P1, PT, R4.reuse, R225, PT ;  /* 0x000000e10400720c */ /* 0x040fe40003f26270 */
[----:B------:R-:W-:Y:S01]  /*8b40*/  ISETP.GE.AND P4, PT, R4, R224, PT ;  /* 0x000000e00400720c */ /* 0x000fe20003f86270 */
[----:B------:R-:W-:Y:S01]  /*8b50*/  VIADD R4, R156, 0xffffff31 ;  /* 0xffffff319c047836 */ /* 0x000fe20000000000 */
[----:B------:R-:W-:Y:S02]  /*8b60*/  FSEL R67, R67, -INF , !P5 ;  /* 0xff80000043437808 */ /* 0x000fe40006800000 */
[----:B------:R-:W-:-:S02]  /*8b70*/  ISETP.GT.AND P5, PT, R135, R5, PT ;  /* 0x000000058700720c */ /* 0x000fc40003fa4270 */
[----:B------:R-:W-:Y:S02]  /*8b80*/  FSEL R237, R65, -INF , !P1 ;  /* 0xff80000041ed7808 */ /* 0x000fe40004800000 */
[----:B------:R-:W-:Y:S01]  /*8b90*/  FSEL R176, R176, -INF , !P5 ;  /* 0xff800000b0b07808 */ /* 0x000fe20006800000 */
[C---:B-1----:R-:W-:Y:S01]  /*8ba0*/  HMMA.16816.F32 R52, R172.reuse, R8, R52 ;  /* 0x00000008ac34723c */ /* 0x042fe20000001834 */
[----:B------:R-:W-:Y:S01]  /*8bb0*/  FSEL R232, R67, -INF , !P4 ;  /* 0xff80000043e87808 */ /* 0x000fe20006000000 */
[C---:B------:R-:W-:Y:S01]  /*8bc0*/  VIADD R9, R156.reuse, 0xffffff38 ;  /* 0xffffff389c097836 */ /* 0x040fe20000000000 */
[----:B------:R-:W-:Y:S01]  /*8bd0*/  ISETP.GE.AND P1, PT, R5, R225, PT ;  /* 0x000000e10500720c */ /* 0x000fe20003f26270 */
[----:B------:R-:W-:Y:S01]  /*8be0*/  VIADD R8, R156, 0xffffff39 ;  /* 0xffffff399c087836 */ /* 0x000fe20000000000 */
[----:B------:R-:W-:Y:S02]  /*8bf0*/  ISETP.GT.AND P4, PT, R158, R5, PT ;  /* 0x000000059e00720c */ /* 0x000fe40003f84270 */
[----:B------:R-:W-:Y:S01]  /*8c00*/  ISETP.GT.AND P5, PT, R135, R4, PT ;  /* 0x000000048700720c */ /* 0x000fe20003fa4270 */
[----:B------:R-:W-:Y:S01]  /*8c10*/  HMMA.16816.F32 R48, R172, R10, R48 ;  /* 0x0000000aac30723c */ /* 0x000fe20000001830 */
[----:B------:R-:W-:-:S02]  /*8c20*/  FSEL R238, R66, -INF , !P6 ;  /* 0xff80000042ee7808 */ /* 0x000fc40007000000 */
[----:B------:R-:W-:Y:S02]  /*8c30*/  FSEL R203, R176, -INF , !P1 ;  /* 0xff800000b0cb7808 */ /* 0x000fe40004800000 */
[----:B------:R-:W-:Y:S02]  /*8c40*/  FSEL R178, R178, -INF , !P4 ;  /* 0xff800000b2b27808 */ /* 0x000fe40006000000 */
[----:B------:R-:W-:Y:S02]  /*8c50*/  FSEL R177, R177, -INF , !P5 ;  /* 0xff800000b1b17808 */ /* 0x000fe40006800000 */
[-C--:B------:R-:W-:Y:S02]  /*8c60*/  ISETP.GE.AND P6, PT, R5, R224.reuse, PT ;  /* 0x000000e00500720c */ /* 0x080fe40003fc6270 */
[C---:B------:R-:W-:Y:S02]  /*8c70*/  ISETP.GE.AND P1, PT, R4.reuse, R225, PT ;  /* 0x000000e10400720c */ /* 0x040fe40003f26270 */
[----:B------:R-:W-:Y:S01]  /*8c80*/  ISETP.GE.AND P4, PT, R4, R224, PT ;  /* 0x000000e00400720c */ /* 0x000fe20003f86270 */
[----:B--2---:R-:W-:Y:S01]  /*8c90*/  HMMA.16816.F32 R28, R152, R16, R28 ;  /* 0x00000010981c723c */ /* 0x004fe2000000181c */
[----:B------:R-:W-:-:S02]  /*8ca0*/  ISETP.GT.AND P5, PT, R158, R4, PT ;  /* 0x000000049e00720c */ /* 0x000fc40003fa4270 */
[----:B------:R-:W1:Y:S01]  /*8cb0*/  LDSM.16.M88.4 R4, [R0+0xa800] ;  /* 0x00a800000004783b */ /* 0x000e620000000200 */
[----:B------:R-:W-:Y:S02]  /*8cc0*/  FSEL R219, R177, -INF , !P1 ;  /* 0xff800000b1db7808 */ /* 0x000fe40004800000 */
[----:B------:R-:W-:Y:S02]  /*8cd0*/  FSEL R179, R179, -INF , !P5 ;  /* 0xff800000b3b37808 */ /* 0x000fe40006800000 */
[----:B------:R-:W-:Y:S01]  /*8ce0*/  ISETP.GT.AND P5, PT, R135, R9, PT ;  /* 0x000000098700720c */ /* 0x000fe20003fa4270 */
[----:B------:R-:W-:Y:S01]  /*8cf0*/  HMMA.16816.F32 R24, R152, R18, R24 ;  /* 0x000000129818723c */ /* 0x000fe20000001818 */
[----:B------:R-:W-:Y:S02]  /*8d00*/  FSEL R226, R179, -INF , !P4 ;  /* 0xff800000b3e27808 */ /* 0x000fe40006000000 */
[----:B------:R-:W-:Y:S02]  /*8d10*/  FSEL R56, R56, -INF , !P5 ;  /* 0xff80000038387808 */ /* 0x000fe40006800000 */
[----:B------:R-:W-:-:S02]  /*8d20*/  ISETP.GT.AND P5, PT, R135, R8, PT ;  /* 0x000000088700720c */ /* 0x000fc40003fa4270 */
[----:B------:R-:W-:Y:S02]  /*8d30*/  ISETP.GE.AND P1, PT, R9, R225, PT ;  /* 0x000000e10900720c */ /* 0x000fe40003f26270 */
[C---:B------:R-:W-:Y:S02]  /*8d40*/  ISETP.GT.AND P4, PT, R158.reuse, R9, PT ;  /* 0x000000099e00720c */ /* 0x040fe40003f84270 */
[----:B------:R-:W-:Y:S02]  /*8d50*/  FSEL R57, R57, -INF , !P5 ;  /* 0xff80000039397808 */ /* 0x000fe40006800000 */
[----:B------:R-:W-:Y:S02]  /*8d60*/  ISETP.GT.AND P5, PT, R158, R8, PT ;  /* 0x000000089e00720c */ /* 0x000fe40003fa4270 */
[----:B------:R-:W-:Y:S02]  /*8d70*/  FSEL R222, R178, -INF , !P6 ;  /* 0xff800000b2de7808 */ /* 0x000fe40007000000 */
[----:B------:R-:W-:-:S02]  /*8d80*/  FSEL R195, R56, -INF , !P1 ;  /* 0xff80000038c37808 */ /* 0x000fc40004800000 */
[----:B------:R-:W-:Y:S02]  /*8d90*/  FSEL R58, R58, -INF , !P4 ;  /* 0xff8000003a3a7808 */ /* 0x000fe40006000000 */
[-C--:B------:R-:W-:Y:S02]  /*8da0*/  ISETP.GE.AND P6, PT, R9, R224.reuse, PT ;  /* 0x000000e00900720c */ /* 0x080fe40003fc6270 */
[C---:B------:R-:W-:Y:S02]  /*8db0*/  ISETP.GE.AND P1, PT, R8.reuse, R225, PT ;  /* 0x000000e10800720c */ /* 0x040fe40003f26270 */
[----:B------:R-:W-:Y:S02]  /*8dc0*/  ISETP.GE.AND P4, PT, R8, R224, PT ;  /* 0x000000e00800720c */ /* 0x000fe40003f86270 */
[----:B------:R-:W2:Y:S01]  /*8dd0*/  LDSM.16.M88.4 R8, [R139+0xb000] ;  /* 0x00b000008b08783b */ /* 0x000ea20000000200 */
[----:B------:R-:W-:Y:S02]  /*8de0*/  FSEL R59, R59, -INF , !P5 ;  /* 0xff8000003b3b7808 */ /* 0x000fe40006800000 */
[----:B------:R-:W-:-:S02]  /*8df0*/  ISETP.GT.AND P5, PT, R135, R13, PT ;  /* 0x0000000d8700720c */ /* 0x000fc40003fa4270 */
[----:B------:R-:W-:Y:S02]  /*8e00*/  FSEL R223, R57, -INF , !P1 ;  /* 0xff80000039df7808 */ /* 0x000fe40004800000 */
[----:B------:R-:W-:Y:S01]  /*8e10*/  FSEL R52, R52, -INF , !P5 ;  /* 0xff80000034347808 */ /* 0x000fe20006800000 */
[C---:B-1----:R-:W-:Y:S01]  /*8e20*/  HMMA.16816.F32 R44, R172.reuse, R4, R44 ;  /* 0x00000004ac2c723c */ /* 0x042fe2000000182c */
[----:B------:R-:W-:Y:S01]  /*8e30*/  ISETP.GT.AND P5, PT, R158, R13, PT ;  /* 0x0000000d9e00720c */ /* 0x000fe20003fa4270 */
[C---:B------:R-:W-:Y:S01]  /*8e40*/  VIADD R5, R156.reuse, 0xffffff48 ;  /* 0xffffff489c057836 */ /* 0x040fe20000000000 */
[----:B------:R-:W-:Y:S01]  /*8e50*/  FSEL R218, R59, -INF , !P4 ;  /* 0xff8000003bda7808 */ /* 0x000fe20006000000 */
[----:B------:R-:W-:Y:S01]  /*8e60*/  VIADD R4, R156, 0xffffff49 ;  /* 0xffffff499c047836 */ /* 0x000fe20000000000 */
[----:B------:R-:W-:Y:S02]  /*8e70*/  FSEL R54, R54, -INF , !P5 ;  /* 0xff80000036367808 */ /* 0x000fe40006800000 */
[----:B------:R-:W-:Y:S01]  /*8e80*/  ISETP.GT.AND P5, PT, R158, R12, PT ;  /* 0x0000000c9e00720c */ /* 0x000fe20003fa4270 */
[----:B------:R-:W-:Y:S01]  /*8e90*/  HMMA.16816.F32 R40, R172, R6, R40 ;  /* 0x00000006ac28723c */ /* 0x000fe20000001828 */
[----:B------:R-:W-:-:S02]  /*8ea0*/  ISETP.GE.AND P1, PT, R13, R225, PT ;  /* 0x000000e10d00720c */ /* 0x000fc40003f26270 */
[----:B------:R-:W-:Y:S02]  /*8eb0*/  ISETP.GT.AND P4, PT, R135, R12, PT ;  /* 0x0000000c8700720c */ /* 0x000fe40003f84270 */
[----:B------:R-:W-:Y:S02]  /*8ec0*/  FSEL R55, R55, -INF , !P5 ;  /* 0xff80000037377808 */ /* 0x000fe40006800000 */
[----:B------:R-:W-:Y:S02]  /*8ed0*/  ISETP.GT.AND P5, PT, R135, R5, PT ;  /* 0x000000058700720c */ /* 0x000fe40003fa4270 */
[----:B------:R-:W-:Y:S02]  /*8ee0*/  FSEL R228, R58, -INF , !P6 ;  /* 0xff8000003ae47808 */ /* 0x000fe40007000000 */
[----:B------:R-:W-:Y:S02]  /*8ef0*/  FSEL R185, R52, -INF , !P1 ;  /* 0xff80000034b97808 */ /* 0x000fe40004800000 */
[----:B------:R-:W-:-:S02]  /*8f00*/  FSEL R53, R53, -INF , !P4 ;  /* 0xff80000035357808 */ /* 0x000fc40006000000 */
[-C--:B------:R-:W-:Y:S02]  /*8f10*/  ISETP.GE.AND P6, PT, R13, R224.reuse, PT ;  /* 0x000000e00d00720c */ /* 0x080fe40003fc6270 */
[C---:B------:R-:W-:Y:S02]  /*8f20*/  ISETP.GE.AND P1, PT, R12.reuse, R225, PT ;  /* 0x000000e10c00720c */ /* 0x040fe40003f26270 */
[----:B------:R-:W-:Y:S02]  /*8f30*/  ISETP.GE.AND P4, PT, R12, R224, PT ;  /* 0x000000e00c00720c */ /* 0x000fe40003f86270 */
[----:B------:R-:W1:Y:S01]  /*8f40*/  LDSM.16.M88.4 R12, [R0+0xb000] ;  /* 0x00b00000000c783b */ /* 0x000e620000000200 */
[----:B------:R-:W-:Y:S02]  /*8f50*/  FSEL R48, R48, -INF , !P5 ;  /* 0xff80000030307808 */ /* 0x000fe40006800000 */
[----:B------:R-:W-:Y:S01]  /*8f60*/  ISETP.GT.AND P5, PT, R135, R4, PT ;  /* 0x000000048700720c */ /* 0x000fe20003fa4270 */
[----:B--2---:R-:W-:Y:S01]  /*8f70*/  HMMA.16816.F32 R36, R152, R8, R36 ;  /* 0x000000089824723c */ /* 0x004fe20000001824 */
[----:B------:R-:W-:Y:S01]  /*8f80*/  FSEL R194, R55, -INF , !P4 ;  /* 0xff80000037c27808 */ /* 0x000fe20006000000 */
[----:B------:R-:W-:Y:S01]  /*8f90*/  VIADD R8, R156, 0xffffff59 ;  /* 0xffffff599c087836 */ /* 0x000fe20000000000 */
[----:B------:R-:W-:-:S02]  /*8fa0*/  ISETP.GT.AND P4, PT, R158, R5, PT ;  /* 0x000000059e00720c */ /* 0x000fc40003f84270 */
[----:B------:R-:W-:Y:S02]  /*8fb0*/  FSEL R49, R49, -INF , !P5 ;  /* 0xff80000031317808 */ /* 0x000fe40006800000 */
[----:B------:R-:W-:Y:S01]  /*8fc0*/  FSEL R192, R54, -INF , !P6 ;  /* 0xff80000036c07808 */ /* 0x000fe20007000000 */
[----:B------:R-:W-:Y:S01]  /*8fd0*/  HMMA.16816.F32 R32, R152, R10, R32 ;  /* 0x0000000a9820723c */ /* 0x000fe20000001820 */
[----:B------:R-:W-:Y:S02]  /*8fe0*/  FSEL R189, R53, -INF , !P1 ;  /* 0xff80000035bd7808 */ /* 0x000fe40004800000 */
[----:B------:R-:W-:Y:S02]  /*8ff0*/  ISETP.GT.AND P5, PT, R158, R4, PT ;  /* 0x000000049e00720c */ /* 0x000fe40003fa4270 */
[C---:B------:R-:W-:Y:S02]  /*9000*/  ISETP.GE.AND P1, PT, R5.reuse, R225, PT ;  /* 0x000000e10500720c */ /* 0x040fe40003f26270 */
[----:B------:R-:W-:Y:S01]  /*9010*/  ISETP.GE.AND P6, PT, R5, R224, PT ;  /* 0x000000e00500720c */ /* 0x000fe20003fc6270 */
[----:B------:R-:W-:Y:S01]  /*9020*/  VIADD R5, R156, 0xffffff50 ;  /* 0xffffff509c057836 */ /* 0x000fe20000000000 */
[----:B------:R-:W-:-:S02]  /*9030*/  FSEL R50, R50, -INF , !P4 ;  /* 0xff80000032327808 */ /* 0x000fc40006000000 */
[----:B------:R-:W-:Y:S02]  /*9040*/  ISETP.GE.AND P4, PT, R4, R224, PT ;  /* 0x000000e00400720c */ /* 0x000fe40003f86270 */
[----:B------:R-:W-:Y:S02]  /*9050*/  FSEL R51, R51, -INF , !P5 ;  /* 0xff80000033337808 */ /* 0x000fe40006800000 */
[----:B------:R-:W-:Y:S02]  /*9060*/  FSEL R191, R48, -INF , !P1 ;  /* 0xff80000030bf7808 */ /* 0x000fe40004800000 */
[----:B------:R-:W-:Y:S01]  /*9070*/  ISETP.GE.AND P1, PT, R4, R225, PT ;  /* 0x000000e10400720c */ /* 0x000fe20003f26270 */
[----:B------:R-:W-:Y:S01]  /*9080*/  VIADD R4, R156, 0xffffff51 ;  /* 0xffffff519c047836 */ /* 0x000fe20000000000 */
[----:B------:R-:W-:Y:S02]  /*9090*/  ISETP.GT.AND P5, PT, R135, R5, PT ;  /* 0x000000058700720c */ /* 0x000fe40003fa4270 */
[----:B------:R-:W-:-:S02]  /*90a0*/  FSEL R190, R51, -INF , !P4 ;  /* 0xff80000033be7808 */ /* 0x000fc40006000000 */
[----:B------:R-:W-:Y:S02]  /*90b0*/  ISETP.GT.AND P4, PT, R158, R5, PT ;  /* 0x000000059e00720c */ /* 0x000fe40003f84270 */
[----:B------:R-:W-:Y:S02]  /*90c0*/  FSEL R193, R49, -INF , !P1 ;  /* 0xff80000031c17808 */ /* 0x000fe40004800000 */
[----:B------:R-:W-:Y:S01]  /*90d0*/  FSEL R44, R44, -INF , !P5 ;  /* 0xff8000002c2c7808 */ /* 0x000fe20006800000 */
[----:B-1----:R-:W-:Y:S01]  /*90e0*/  HMMA.16816.F32 R36, R172, R12, R36 ;  /* 0x0000000cac24723c */ /* 0x002fe20000001824 */
[----:B------:R-:W-:Y:S02]  /*90f0*/  ISETP.GE.AND P1, PT, R5, R225, PT ;  /* 0x000000e10500720c */ /* 0x000fe40003f26270 */
[----:B------:R-:W-:Y:S02]  /*9100*/  ISETP.GT.AND P5, PT, R135, R4, PT ;  /* 0x000000048700720c */ /* 0x000fe40003fa4270 */
[----:B------:R-:W-:-:S02]  /*9110*/  FSEL R46, R46, -INF , !P4 ;  /* 0xff8000002e2e7808 */ /* 0x000fc40006000000 */
[----:B------:R-:W-:Y:S01]  /*9120*/  ISETP.GT.AND P4, PT, R158, R4, PT ;  /* 0x000000049e00720c */ /* 0x000fe20003f84270 */
[----:B------:R-:W-:Y:S01]  /*9130*/  HMMA.16816.F32 R32, R172, R14, R32 ;  /* 0x0000000eac20723c */ /* 0x000fe20000001820 */
[----:B------:R-:W-:Y:S02]  /*9140*/  FSEL R183, R44, -INF , !P1 ;  /* 0xff8000002cb77808 */ /* 0x000fe40004800000 */
[----:B------:R-:W-:Y:S02]  /*9150*/  FSEL R45, R45, -INF , !P5 ;  /* 0xff8000002d2d7808 */ /* 0x000fe40006800000 */
[----:B------:R-:W-:Y:S02]  /*9160*/  FSEL R202, R50, -INF , !P6 ;  /* 0xff80000032ca7808 */ /* 0x000fe40007000000 */
[C---:B------:R-:W-:Y:S02]  /*9170*/  ISETP.GE.AND P1, PT, R4.reuse, R225, PT ;  /* 0x000000e10400720c */ /* 0x040fe40003f26270 */
[-C--:B------:R-:W-:Y:S01]  /*9180*/  ISETP.GE.AND P5, PT, R4, R224.reuse, PT ;  /* 0x000000e00400720c */ /* 0x080fe20003fa6270 */
[----:B------:R-:W-:Y:S01]  /*9190*/  VIADD R4, R156, 0xffffff58 ;  /* 0xffffff589c047836 */ /* 0x000fe20000000000 */
        /* <DEDUP_REMOVED lines=8> */
[----:B------:R-:W-:Y:S02]  /*9220*/  ISETP.GT.AND P5, PT, R158, R4, PT ;  /* 0x000000049e00720c */ /* 0x000fe40003fa4270 */
[----:B------:R1:W2:Y:S01]  /*9230*/  LDSM.16.M88.4 R4, [R0+0xb800] ;  /* 0x00b800000004783b */ /* 0x0002a20000000200 */
[----:B------:R-:W-:Y:S01]  /*9240*/  FSEL R40, R40, -INF , !P4 ;  /* 0xff80000028287808 */ /* 0x000fe20006000000 */
[----:B------:R-:W-:-:S04]  /*9250*/  DEPBAR.LE SB0, 0x0 ;  /* 0x000080000000791a */ /* 0x000fc80000000000 */
[----:B------:R-:W-:Y:S01]  /*9260*/  BAR.SYNC.DEFER_BLOCKING 0x0 ;  /* 0x0000000000007b1d */ /* 0x000fe20000010000 */
[-C--:B------:R-:W-:Y:S02]  /*9270*/  ISETP.GT.AND P4, PT, R135, R8.reuse, PT ;  /* 0x000000088700720c */ /* 0x080fe40003f84270 */
[----:B------:R-:W-:Y:S02]  /*9280*/  FSEL R181, R40, -INF , !P1 ;  /* 0xff80000028b57808 */ /* 0x000fe40004800000 */
[----:B------:R-:W-:Y:S02]  /*9290*/  FSEL R42, R42, -INF , !P5 ;  /* 0xff8000002a2a7808 */ /* 0x000fe40006800000 */
[----:B------:R-:W-:Y:S02]  /*92a0*/  FSEL R41, R41, -INF , !P4 ;  /* 0xff80000029297808 */ /* 0x000fe40006000000 */
[----:B------:R-:W-:Y:S02]  /*92b0*/  ISETP.GE.AND P1, PT, R8, R225, PT ;  /* 0x000000e10800720c */ /* 0x000fe40003f26270 */
[----:B------:R-:W-:-:S02]  /*92c0*/  ISETP.GT.AND P5, PT, R158, R8, PT ;  /* 0x000000089e00720c */ /* 0x000fc40003fa4270 */
[----:B------:R-:W-:Y:S01]  /*92d0*/  ISETP.GE.AND P4, PT, R8, R224, PT ;  /* 0x000000e00800720c */ /* 0x000fe20003f86270 */
[C---:B------:R-:W-:Y:S01]  /*92e0*/  VIADD R8, R156.reuse, 0xffffff60 ;  /* 0xffffff609c087836 */ /* 0x040fe20000000000 */
[----:B------:R-:W-:Y:S01]  /*92f0*/  FSEL R43, R43, -INF , !P5 ;  /* 0xff8000002b2b7808 */ /* 0x000fe20006800000 */
[----:B-1----:R-:W-:Y:S01]  /*9300*/  VIADD R0, R156, 0xffffff61 ;  /* 0xffffff619c007836 */ /* 0x002fe20000000000 */
[----:B------:R-:W-:Y:S02]  /*9310*/  FSEL R179, R41, -INF , !P1 ;  /* 0xff80000029b37808 */ /* 0x000fe40004800000 */
[----:B------:R-:W-:Y:S02]  /*9320*/  ISETP.GT.AND P5, PT, R135, R8, PT ;  /* 0x000000088700720c */ /* 0x000fe40003fa4270 */
[----:B------:R-:W-:Y:S02]  /*9330*/  FSEL R178, R43, -INF , !P4 ;  /* 0xff8000002bb27808 */ /* 0x000fe40006000000 */
[----:B------:R-:W-:-:S02]  /*9340*/  FSEL R36, R36, -INF , !P5 ;  /* 0xff80000024247808 */ /* 0x000fc40006800000 */
[-C--:B------:R-:W-:Y:S02]  /*9350*/  ISETP.GE.AND P1, PT, R8, R225.reuse, PT ;  /* 0x000000e10800720c */ /* 0x080fe40003f26270 */
[----:B------:R-:W-:Y:S02]  /*9360*/  ISETP.GT.AND P5, PT, R158, R8, PT ;  /* 0x000000089e00720c */ /* 0x000fe40003fa4270 */
[----:B------:R-:W-:Y:S02]  /*9370*/  ISETP.GT.AND P4, PT, R135, R0, PT ;  /* 0x000000008700720c */ /* 0x000fe40003f84270 */
[----:B------:R-:W-:Y:S02]  /*9380*/  FSEL R171, R36, -INF , !P1 ;  /* 0xff80000024ab7808 */ /* 0x000fe40004800000 */
[----:B------:R-:W-:Y:S01]  /*9390*/  FSEL R38, R38, -INF , !P5 ;  /* 0xff80000026267808 */ /* 0x000fe20006800000 */
[----:B--2---:R-:W-:Y:S01]  /*93a0*/  HMMA.16816.F32 R28, R172, R4, R28 ;  /* 0x00000004ac1c723c */ /* 0x004fe2000000181c */
[----:B------:R-:W-:Y:S01]  /*93b0*/  FSEL R37, R37, -INF , !P4 ;  /* 0xff80000025257808 */ /* 0x000fe20006000000 */
[----:B------:R-:W-:Y:S01]  /*93c0*/  VIADD R4, R156, 0xffffff70 ;  /* 0xffffff709c047836 */ /* 0x000fe20000000000 */
[----:B------:R-:W-:-:S02]  /*93d0*/  ISETP.GE.AND P1, PT, R0, R225, PT ;  /* 0x000000e10000720c */ /* 0x000fc40003f26270 */
[----:B------:R-:W-:Y:S02]  /*93e0*/  ISETP.GT.AND P5, PT, R158, R0, PT ;  /* 0x000000009e00720c */ /* 0x000fe40003fa4270 */
[-C--:B------:R-:W-:Y:S01]  /*93f0*/  ISETP.GE.AND P4, PT, R0, R224.reuse, PT ;  /* 0x000000e00000720c */ /* 0x080fe20003f86270 */
[----:B------:R-:W-:Y:S01]  /*9400*/  VIADD R0, R156, 0xffffff68 ;  /* 0xffffff689c007836 */ /* 0x000fe20000000000 */
[----:B------:R-:W-:Y:S01]  /*9410*/  FSEL R188, R42, -INF , !P6 ;  /* 0xff8000002abc7808 */ /* 0x000fe20007000000 */
[----:B------:R-:W-:Y:S01]  /*9420*/  HMMA.16816.F32 R24, R172, R6, R24 ;  /* 0x00000006ac18723c */ /* 0x000fe20000001818 */
[----:B------:R-:W-:Y:S02]  /*9430*/  ISETP.GE.AND P6, PT, R8, R224, PT ;  /* 0x000000e00800720c */ /* 0x000fe40003fc6270 */
[----:B------:R-:W-:Y:S02]  /*9440*/  FSEL R39, R39, -INF , !P5 ;  /* 0xff80000027277808 */ /* 0x000fe40006800000 */
[----:B------:R-:W-:-:S02]  /*9450*/  ISETP.GT.AND P5, PT, R135, R0, PT ;  /* 0x000000008700720c */ /* 0x000fc40003fa4270 */
[----:B------:R-:W-:Y:S02]  /*9460*/  FSEL R176, R38, -INF , !P6 ;  /* 0xff80000026b07808 */ /* 0x000fe40007000000 */
[----:B------:R-:W-:Y:S02]  /*9470*/  FSEL R169, R37, -INF , !P1 ;  /* 0xff80000025a97808 */ /* 0x000fe40004800000 */
[----:B------:R-:W-:Y:S02]  /*9480*/  FSEL R170, R39, -INF , !P4 ;  /* 0xff80000027aa7808 */ /* 0x000fe40006000000 */
[C---:B------:R-:W-:Y:S02]  /*9490*/  ISETP.GE.AND P1, PT, R0.reuse, R225, PT ;  /* 0x000000e10000720c */ /* 0x040fe40003f26270 */
[----:B------:R-:W-:Y:S02]  /*94a0*/  ISETP.GE.AND P6, PT, R0, R224, PT ;  /* 0x000000e00000720c */ /* 0x000fe40003fc6270 */
[----:B------:R-:W-:Y:S01]  /*94b0*/  ISETP.GT.AND P4, PT, R158, R0, PT ;  /* 0x000000009e00720c */ /* 0x000fe20003f84270 */
[----:B------:R-:W-:Y:S01]  /*94c0*/  VIADD R0, R156, 0xffffff69 ;  /* 0xffffff699c007836 */ /* 0x000fe20000000000 */
[----:B------:R-:W-:-:S02]  /*94d0*/  FSEL R32, R32, -INF , !P5 ;  /* 0xff80000020207808 */ /* 0x000fc40006800000 */
[----:B------:R-:W-:Y:S02]  /*94e0*/  FSEL R34, R34, -INF , !P4 ;  /* 0xff80000022227808 */ /* 0x000fe40006000000 */
[----:B------:R-:W-:Y:S02]  /*94f0*/  FSEL R167, R32, -INF , !P1 ;  /* 0xff80000020a77808 */ /* 0x000fe40004800000 */
[-C--:B------:R-:W-:Y:S02]  /*9500*/  ISETP.GT.AND P5, PT, R135, R0.reuse, PT ;  /* 0x000000008700720c */ /* 0x080fe40003fa4270 */
[----:B------:R-:W-:Y:S02]  /*9510*/  ISETP.GT.AND P1, PT, R158, R0, PT ;  /* 0x000000009e00720c */ /* 0x000fe40003f24270 */
[----:B------:R-:W-:Y:S02]  /*9520*/  ISETP.GE.AND P4, PT, R0, R225, PT ;  /* 0x000000e10000720c */ /* 0x000fe40003f86270 */
[----:B------:R-:W-:-:S02]  /*9530*/  FSEL R33, R33, -INF , !P5 ;  /* 0xff80000021217808 */ /* 0x000fc40006800000 */
[----:B------:R-:W-:Y:S02]  /*9540*/  FSEL R35, R35, -INF , !P1 ;  /* 0xff80000023237808 */ /* 0x000fe40004800000 */
[----:B------:R-:W-:Y:S02]  /*9550*/  ISETP.GT.AND P1, PT, R135, R4, PT ;  /* 0x000000048700720c */ /* 0x000fe40003f24270 */
[----:B------:R-:W-:Y:S01]  /*9560*/  ISETP.GE.AND P5, PT, R0, R224, PT ;  /* 0x000000e00000720c */ /* 0x000fe20003fa6270 */
[----:B------:R-:W-:Y:S01]  /*9570*/  VIADD R0, R156, 0xffffff71 ;  /* 0xffffff719c007836 */ /* 0x000fe20000000000 */
[----:B------:R-:W-:Y:S02]  /*9580*/  FSEL R165, R33, -INF , !P4 ;  /* 0xff80000021a57808 */ /* 0x000fe40006000000 */
[----:B------:R-:W-:Y:S02]  /*9590*/  ISETP.GE.AND P4, PT, R4, R225, PT ;  /* 0x000000e10400720c */ /* 0x000fe40003f86270 */
[----:B------:R-:W-:-:S02]  /*95a0*/  FSEL R28, R28, -INF , !P1 ;  /* 0xff8000001c1c7808 */ /* 0x000fc40004800000 */
[-C--:B------:R-:W-:Y:S02]  /*95b0*/  ISETP.GT.AND P1, PT, R135, R0.reuse, PT ;  /* 0x000000008700720c */ /* 0x080fe40003f24270 */
[----:B------:R-:W-:Y:S02]  /*95c0*/  FSEL R145, R28, -INF , !P4 ;  /* 0xff8000001c917808 */ /* 0x000fe40006000000 */
[----:B------:R-:W-:Y:S02]  /*95d0*/  ISETP.GT.AND P4, PT, R158, R0, PT ;  /* 0x000000009e00720c */ /* 0x000fe40003f84270 */
[----:B------:R-:W-:Y:S02]  /*95e0*/  FSEL R168, R34, -INF , !P6 ;  /* 0xff80000022a87808 */ /* 0x000fe40007000000 */
[----:B------:R-:W-:Y:S02]  /*95f0*/  FSEL R166, R35, -INF , !P5 ;  /* 0xff80000023a67808 */ /* 0x000fe40006800000 */
[----:B------:R-:W-:-:S02]  /*9600*/  ISETP.GE.AND P6, PT, R4, R224, PT ;  /* 0x000000e00400720c */ /* 0x000fc40003fc6270 */
[----:B------:R-:W-:Y:S01]  /*9610*/  ISETP.GT.AND P5, PT, R158, R4, PT ;  /* 0x000000049e00720c */ /* 0x000fe20003fa4270 */
[C---:B------:R-:W-:Y:S01]  /*9620*/  VIADD R4, R156.reuse, 0xffffff78 ;  /* 0xffffff789c047836 */ /* 0x040fe20000000000 */
[----:B------:R-:W-:Y:S01]  /*9630*/  FSEL R29, R29, -INF , !P1 ;  /* 0xff8000001d1d7808 */ /* 0x000fe20004800000 */
[----:B------:R-:W-:Y:S01]  /*9640*/  VIADD R156, R156, 0xffffff79 ;  /* 0xffffff799c9c7836 */ /* 0x000fe20000000000 */
[----:B------:R-:W-:Y:S02]  /*9650*/  ISETP.GE.AND P1, PT, R0, R224, PT ;  /* 0x000000e00000720c */ /* 0x000fe40003f26270 */
[----:B------:R-:W-:Y:S02]  /*9660*/  FSEL R31, R31, -INF , !P4 ;  /* 0xff8000001f1f7808 */ /* 0x000fe40006000000 */
[----:B------:R-:W-:Y:S02]  /*9670*/  FSEL R30, R30, -INF , !P5 ;  /* 0xff8000001e1e7808 */ /* 0x000fe40006800000 */
[----:B------:R-:W-:-:S02]  /*9680*/  FSEL R140, R31, -INF , !P1 ;  /* 0xff8000001f8c7808 */ /* 0x000fc40004800000 */
[----:B------:R-:W-:Y:S02]  /*9690*/  ISETP.GT.AND P1, PT, R158, R4, PT ;  /* 0x000000049e00720c */ /* 0x000fe40003f24270 */
[----:B------:R-:W-:Y:S02]  /*96a0*/  ISETP.GE.AND P5, PT, R0, R225, PT ;  /* 0x000000e10000720c */ /* 0x000fe40003fa6270 */
[----:B------:R-:W-:Y:S02]  /*96b0*/  FSEL R26, R26, -INF , !P1 ;  /* 0xff8000001a1a7808 */ /* 0x000fe40004800000 */
[C---:B------:R-:W-:Y:S02]  /*96c0*/  ISETP.GT.AND P1, PT, R135.reuse, R156, PT ;  /* 0x0000009c8700720c */ /* 0x040fe40003f24270 */
[----:B------:R-:W-:Y:S02]  /*96d0*/  ISETP.GT.AND P4, PT, R135, R4, PT ;  /* 0x000000048700720c */ /* 0x000fe40003f84270 */
[----:B------:R-:W-:-:S02]  /*96e0*/  FSEL R25, R25, -INF , !P1 ;  /* 0xff80000019197808 */ /* 0x000fc40004800000 */
[----:B------:R-:W-:Y:S02]  /*96f0*/  ISETP.GT.U32.AND P1, PT, R146, R207, PT ;  /* 0x000000cf9200720c */ /* 0x000fe40003f24070 */
[----:B------:R-:W-:Y:S02]  /*9700*/  FSEL R141, R30, -INF , !P6 ;  /* 0xff8000001e8d7808 */ /* 0x000fe40007000000 */
[----:B------:R-:W-:Y:S02]  /*9710*/  FSEL R144, R29, -INF , !P5 ;  /* 0xff8000001d907808 */ /* 0x000fe40006800000 */
[C---:B------:R-:W-:Y:S02]  /*9720*/  ISETP.GE.AND P6, PT, R4.reuse, R225, PT ;  /* 0x000000e10400720c */ /* 0x040fe40003fc6270 */
[----:B------:R-:W-:Y:S02]  /*9730*/  ISETP.GE.AND P5, PT, R4, R224, PT ;  /* 0x000000e00400720c */ /* 0x000fe40003fa6270 */
[----:B------:R-:W-:-:S02]  /*9740*/  FSEL R24, R24, -INF , !P4 ;  /* 0xff80000018187808 */ /* 0x000fc40006000000 */
[----:B------:R-:W-:Y:S02]  /*9750*/  ISETP.GT.AND P4, PT, R158, R156, PT ;  /* 0x0000009c9e00720c */ /* 0x000fe40003f84270 */
[----:B------:R-:W-:Y:S02]  /*9760*/  FSEL R143, R24, -INF , !P6 ;  /* 0xff800000188f7808 */ /* 0x000fe40007000000 */
[----:B------:R-:W-:Y:S02]  /*9770*/  FSEL R139, R26, -INF , !P5 ;  /* 0xff8000001a8b7808 */ /* 0x000fe40006800000 */
[C---:B------:R-:W-:Y:S02]  /*9780*/  ISETP.GE.AND P6, PT, R156.reuse, R225, PT ;  /* 0x000000e19c00720c */ /* 0x040fe40003fc6270 */
[----:B------:R-:W-:Y:S02]  /*9790*/  ISETP.GE.AND P5, PT, R156, R224, PT ;  /* 0x000000e09c00720c */ /* 0x000fe40003fa6270 */
[----:B------:R-:W-:-:S02]  /*97a0*/  FSEL R0, R27, -INF , !P4 ;  /* 0xff8000001b007808 */ /* 0x000fc40006000000 */
[----:B------:R-:W-:Y:S02]  /*97b0*/  FSEL R142, R25, -INF , !P6 ;  /* 0xff800000198e7808 */ /* 0x000fe40007000000 */
[----:B------:R-:W-:Y:S01]  /*97c0*/  FSEL R0, R0, -INF , !P5 ;  /* 0xff80000000007808 */ /* 0x000fe20006800000 */
[----:B------:R-:W-:Y:S05]  /*97d0*/  @!P1 BRA `(.L_x_5837) ;  /* 0x0000000400b49947 */ /* 0x000fea0003800000 */
[----:B------:R-:W-:Y:S04]  /*97e0*/  BSSY.RECONVERGENT B0, `(.L_x_5838) ;  /* 0x0000048000007945 */ /* 0x000fe80003800200 */
[----:B------:R-:W-:Y:S05]  /*97f0*/  @!P0 BRA `(.L_x_5839) ;  /* 0x0000000000f88947 */ /* 0x000fea0003800000 */
        /* <DEDUP_REMOVED lines=33> */
[----:B------:R-:W-:-:S09]  /*9a10*/  ISETP.GE.AND P4, PT, R11, RZ, PT ;  /* 0x000000ff0b00720c */ /* 0x000fd20003f86270 */
        /* <DEDUP_REMOVED lines=28> */
.L_x_5839:
        /* <DEDUP_REMOVED lines=8> */
.L_x_5840:
[----:B------:R-:W-:Y:S05]  /*9c60*/  BSYNC.RECONVERGENT B0 ;  /* 0x0000000000007941 */ /* 0x000fea0003800200 */
.L_x_5838:
        /* <DEDUP_REMOVED lines=36> */
.L_x_5837:
[----:B------:R-:W-:Y:S05]  /*9eb0*/  BSYNC.RECONVERGENT B1 ;  /* 0x0000000000017941 */ /* 0x000fea0003800200 */
.L_x_5836:
        /* <DEDUP_REMOVED lines=33> */
[----:B------:R-:W-:Y:S01]  /*a0d0*/  LEA R154, R184, R201, 0x1 ;  /* 0x000000c9b89a7211 */ /* 0x000fe200078e08ff */
[----:B------:R-:W1:Y:S03]  /*a0e0*/  SHFL.BFLY PT, R5, R6, 0x2, 0x1f ;  /* 0x0c401f0006057f89 */ /* 0x000e6600000e0000 */
[----:B------:R-:W-:Y:S01]  /*a0f0*/  IADD3 R16, PT, PT, R154, 0xc000, RZ ;  /* 0x0000c0009a107810 */ /* 0x000fe20007ffe0ff */
[----:B------:R-:W3:Y:S04]  /*a100*/  SHFL.BFLY PT, R4, R7, 0x2, 0x1f ;  /* 0x0c401f0007047f89 */ /* 0x000ee800000e0000 */
[----:B------:R-:W-:Y:S04]  /*a110*/  LDSM.16.MT88.4 R12, [R154+0xc000] ;  /* 0x00c000009a0c783b */ /* 0x000fe80000004200 */
[----:B------:R-:W-:Y:S04]  /*a120*/  LDSM.16.MT88.4 R44, [R154+0x10000] ;  /* 0x010000009a2c783b */ /* 0x000fe80000004200 */
[----:B------:R-:W-:Y:S01]  /*a130*/  LDSM.16.MT88.4 R64, [R154+0x10800] ;  /* 0x010800009a40783b */ /* 0x000fe20000004200 */
[----:B-1----:R-:W-:-:S02]  /*a140*/  FMNMX.FTZ R5, R6, R5, !PT ;  /* 0x0000000506057209 */ /* 0x002fc40007810000 */
[----:B---3--:R-:W-:-:S03]  /*a150*/  FMNMX.FTZ R4, R7, R4, !PT ;  /* 0x0000000407047209 */ /* 0x008fc60007810000 */
[----:B------:R-:W1:Y:S04]  /*a160*/  SHFL.BFLY PT, R148, R5, 0x1, 0x1f ;  /* 0x0c201f0005947f89 */ /* 0x000e6800000e0000 */
[----:B------:R-:W3:Y:S01]  /*a170*/  SHFL.BFLY PT, R147, R4, 0x1, 0x1f ;  /* 0x0c201f0004937f89 */ /* 0x000ee200000e0000 */
[----:B-1----:R-:W-:-:S04]  /*a180*/  FMNMX.FTZ R148, R5, R148, !PT ;  /* 0x0000009405947209 */ /* 0x002fc80007810000 */
[----:B------:R-:W-:Y:S02]  /*a190*/  FSETP.NEU.FTZ.AND P4, PT, R148, -INF , PT ;  /* 0xff8000009400780b */ /* 0x000fe40003f9d000 */
[----:B---3--:R-:W-:Y:S02]  /*a1a0*/  FMNMX.FTZ R147, R4, R147, !PT ;  /* 0x0000009304937209 */ /* 0x008fe40007810000 */
[----:B------:R-:W-:Y:S02]  /*a1b0*/  FSEL R5, R148, RZ, P4 ;  /* 0x000000ff94057208 */ /* 0x000fe40002000000 */
[----:B------:R-:W-:-:S03]  /*a1c0*/  FSETP.NEU.FTZ.AND P0, PT, R147, -INF , PT ;  /* 0xff8000009300780b */ /* 0x000fc60003f1d000 */
[----:B------:R-:W-:Y:S01]  /*a1d0*/  FADD.FTZ R8, R134, -R5 ;  /* 0x8000000586087221 */ /* 0x000fe20000010000 */
[----:B------:R-:W-:-:S05]  /*a1e0*/  FSEL R4, R147, RZ, P0 ;  /* 0x000000ff93047208 */ /* 0x000fca0000000000 */
[----:B------:R-:W-:Y:S01]  /*a1f0*/  FADD.FTZ R4, R133, -R4 ;  /* 0x8000000485047221 */ /* 0x000fe20000010000 */
[C---:B--2---:R-:W-:Y:S01]  /*a200*/  FMUL.FTZ R152, R153.reuse, R148 ;  /* 0x0000009499987220 */ /* 0x044fe20000410000 */
[----:B------:R-:W-:-:S04]  /*a210*/  FMUL.FTZ R151, R153, R147 ;  /* 0x0000009399977220 */ /* 0x000fc80000410000 */
[----:B------:R-:W-:Y:S02]  /*a220*/  FSEL R152, R152, RZ, P4 ;  /* 0x000000ff98987208 */ /* 0x000fe40002000000 */
[----:B------:R-:W-:-:S03]  /*a230*/  FSEL R151, R151, RZ, P0 ;  /* 0x000000ff97977208 */ /* 0x000fc60000000000 */
[-CC-:B------:R-:W-:Y:S01]  /*a240*/  FFMA.FTZ R6, R163, R153.reuse, -R152.reuse ;  /* 0x00000099a3067223 */ /* 0x180fe20000010898 */
[----:B------:R-:W-:Y:S01]  /*a250*/  SEL R163, R197, 0xffffffe0, !P3 ;  /* 0xffffffe0c5a37807 */ /* 0x000fe20005800000 */
[-CC-:B------:R-:W-:Y:S01]  /*a260*/  FFMA.FTZ R149, R160, R153.reuse, -R151.reuse ;  /* 0x00000099a0957223 */ /* 0x180fe20000010897 */
[-CC-:B------:R-:W-:Y:S01]  /*a270*/  FFMA.FTZ R150, R162, R153.reuse, -R151.reuse ;  /* 0x00000099a2967223 */ /* 0x180fe20000010897 */
[-CC-:B------:R-:W-:Y:S01]  /*a280*/  FFMA.FTZ R160, R159, R153.reuse, -R152.reuse ;  /* 0x000000999fa07223 */ /* 0x180fe20000010898 */
[----:B------:R-:W-:Y:S01]  /*a290*/  IADD3 R134, PT, PT, R163, R154, RZ ;  /* 0x0000009aa3867210 */ /* 0x000fe20007ffe0ff */
[-CC-:B------:R-:W-:Y:S01]  /*a2a0*/  FFMA.FTZ R158, R161, R153.reuse, -R152.reuse ;  /* 0x00000099a19e7223 */ /* 0x180fe20000010898 */
[-CC-:B------:R-:W-:Y:S01]  /*a2b0*/  FFMA.FTZ R156, R248, R153.reuse, -R151.reuse ;  /* 0x00000099f89c7223 */ /* 0x180fe20000010897 */
[-CC-:B------:R-:W-:Y:S01]  /*a2c0*/  FFMA.FTZ R155, R164, R153.reuse, -R151.reuse ;  /* 0x00000099a49b7223 */ /* 0x180fe20000010897 */
[-CC-:B------:R-:W-:Y:S01]  /*a2d0*/  FFMA.FTZ R162, R249, R153.reuse, -R152.reuse ;  /* 0x00000099f9a27223 */ /* 0x180fe20000010898 */
[----:B------:R-:W1:Y:S01]  /*a2e0*/  LDSM.16.MT88.4 R52, [R134+0x10000] ;  /* 0x010000008634783b */ /* 0x000e620000004200 */
[C---:B------:R-:W-:Y:S01]  /*a2f0*/  FMUL.FTZ R159, R153.reuse, R4 ;  /* 0x00000004999f7220 */ /* 0x040fe20000410000 */
[----:B------:R-:W-:Y:S01]  /*a300*/  FMUL.FTZ R161, R153, R8 ;  /* 0x0000000899a17220 */ /* 0x000fe20000410000 */
[----:B------:R-:W-:Y:S01]  /*a310*/  IADD3 R164, PT, PT, R154, 0xc040, RZ ;  /* 0x0000c0409aa47810 */ /* 0x000fe20007ffe0ff */
[----:B------:R-:W-:Y:S01]  /*a320*/  MUFU.EX2 R150, R150 ;  /* 0x0000009600967308 */ /* 0x000fe20000000800 */
[----:B------:R-:W-:Y:S01]  /*a330*/  @P2 IADD3 R164, PT, PT, R16, -0x40, RZ ;  /* 0xffffffc010a42810 */ /* 0x000fe20007ffe0ff */
[----:B------:R-:W-:Y:S01]  /*a340*/  LDSM.16.MT88.4 R20, [R134+0xc000] ;  /* 0x00c000008614783b */ /* 0x000fe20000004200 */
[-CC-:B------:R-:W-:Y:S01]  /*a350*/  FFMA.FTZ R175, R239, R153.reuse, -R152.reuse ;  /* 0x00000099efaf7223 */ /* 0x180fe20000010898 */
[----:B------:R-:W2:Y:S01]  /*a360*/  MUFU.EX2 R149, R149 ;  /* 0x0000009500957308 */ /* 0x000ea20000000800 */
[----:B------:R-:W-:Y:S01]  /*a370*/  IADD3 R163, PT, PT, R163, R164, RZ ;  /* 0x000000a4a3a37210 */ /* 0x000fe20007ffe0ff */
[----:B------:R-:W3:Y:S01]  /*a380*/  LDSM.16.MT88.4 R28, [R164] ;  /* 0x00000000a41c783b */ /* 0x000ee20000004200 */
[-CC-:B------:R-:W-:Y:S01]  /*a390*/  FFMA.FTZ R172, R237, R153.reuse, -R152.reuse ;  /* 0x00000099edac7223 */ /* 0x180fe20000010898 */
[----:B------:R-:W-:Y:S01]  /*a3a0*/  MUFU.EX2 R156, R156 ;  /* 0x0000009c009c7308 */ /* 0x000fe20000000800 */
[-CC-:B------:R-:W-:Y:S01]  /*a3b0*/  FFMA.FTZ R173, R232, R153.reuse, -R151.reuse ;  /* 0x00000099e8ad7223 */ /* 0x180fe20000010897 */
[----:B------:R-:W4:Y:S01]  /*a3c0*/  LDSM.16.MT88.4 R36, [R163] ;  /* 0x00000000a324783b */ /* 0x000f220000004200 */
[-CC-:B------:R-:W-:Y:S01]  /*a3d0*/  FFMA.FTZ R174, R222, R153.reuse, -R151.reuse ;  /* 0x00000099deae7223 */ /* 0x180fe20000010897 */
[----:B------:R-:W5:Y:S01]  /*a3e0*/  MUFU.EX2 R155, R155 ;  /* 0x0000009b009b7308 */ /* 0x000f620000000800 */
[-CC-:B------:R-:W-:Y:S01]  /*a3f0*/  FFMA.FTZ R186, R203, R153.reuse, -R152.reuse ;  /* 0x00000099cbba7223 */ /* 0x180fe20000010898 */
[----:B------:R-:W4:Y:S01]  /*a400*/  LDSM.16.MT88.4 R60, [R164+0x4000] ;  /* 0x00400000a43c783b */ /* 0x000f220000004200 */
        /* <DEDUP_REMOVED lines=14> */
[-CC-:B------:R-:W-:Y:S01]  /*a4f0*/  FFMA.FTZ R194, R185, R153.reuse, -R152.reuse ;  /* 0x00000099b9c27223 */ /* 0x180fe20000010898 */
[-CC-:B------:R-:W-:Y:S01]  /*a500*/  FFMA.FTZ R189, R189, R153.reuse, -R152.reuse ;  /* 0x00000099bdbd7223 */ /* 0x180fe20000010898 */
[-CC-:B------:R-:W-:Y:S01]  /*a510*/  FFMA.FTZ R190, R190, R153.reuse, -R151.reuse ;  /* 0x00000099bebe7223 */ /* 0x180fe20000010897 */
[----:B------:R-:W1:Y:S01]  /*a520*/  MUFU.EX2 R159, R159 ;  /* 0x0000009f009f7308 */ /* 0x000e620000000800 */
        /* <DEDUP_REMOVED lines=12> */
[--C-:B------:R-:W-:Y:S01]  /*a5f0*/  FFMA.FTZ R0, R0, R153, -R151.reuse ;  /* 0x0000009900007223 */ /* 0x100fe20000010897 */
[-C--:B-1----:R-:W-:Y:S01]  /*a600*/  FMUL.FTZ R50, R90, R159.reuse ;  /* 0x0000009f5a327220 */ /* 0x082fe20000410000 */
[-C--:B------:R-:W-:Y:S01]  /*a610*/  FMUL.FTZ R51, R91, R159.reuse ;  /* 0x0000009f5b337220 */ /* 0x080fe20000410000 */
[-C--:B------:R-:W-:Y:S01]  /*a620*/  FMUL.FTZ R86, R86, R159.reuse ;  /* 0x0000009f56567220 */ /* 0x080fe20000410000 */
[----:B------:R-:W-:Y:S01]  /*a630*/  FMUL.FTZ R87, R87, R159 ;  /* 0x0000009f57577220 */ /* 0x000fe20000410000 */
[-C--:B--2---:R-:W-:Y:S01]  /*a640*/  FMUL.FTZ R48, R88, R161.reuse ;  /* 0x000000a158307220 */ /* 0x084fe20000410000 */
        /* <DEDUP_REMOVED lines=23> */
[C---:B---3--:R-:W-:Y:S01]  /*a7c0*/  HMMA.16816.F32 R24, R4.reuse, R28, R24 ;  /* 0x0000001c0418723c */ /* 0x048fe20000001818 */
        /* <DEDUP_REMOVED lines=12> */
[-CC-:B------:R-:W-:Y:S01]  /*a890*/  FFMA.FTZ R104, R244, R153.reuse, -R151.reuse ;  /* 0x00000099f4687223 */ /* 0x180fe20000010897 */
[-CC-:B------:R-:W-:Y:S01]  /*a8a0*/  FFMA.FTZ R111, R243, R153.reuse, -R152.reuse ;  /* 0x00000099f36f7223 */ /* 0x180fe20000010898 */
[-CC-:B------:R-:W-:Y:S01]  /*a8b0*/  FFMA.FTZ R110, R241, R153.reuse, -R152.reuse ;  /* 0x00000099f16e7223 */ /* 0x180fe20000010898 */
[-CC-:B------:R-:W-:Y:S01]  /*a8c0*/  FFMA.FTZ R108, R245, R153.reuse, -R152.reuse ;  /* 0x00000099f56c7223 */ /* 0x180fe20000010898 */
[--C-:B------:R-:W-:Y:S01]  /*a8d0*/  FFMA.FTZ R107, R247, R153, -R152.reuse ;  /* 0x00000099f76b7223 */ /* 0x100fe20000010898 */
        /* <DEDUP_REMOVED lines=9> */
[----:B------:R-:W-:Y:S01]  /*a970*/  MUFU.EX2 R106, R106 ;  /* 0x0000006a006a7308 */ /* 0x000fe20000000800 */
        /* <DEDUP_REMOVED lines=10> */
[C---:B----4-:R-:W-:Y:S01]  /*aa20*/  HMMA.16816.F32 R32, R4.reuse, R36, R32 ;  /* 0x000000240420723c */ /* 0x050fe20000001820 */
[----:B------:R-:W-:Y:S01]  /*aa30*/  MUFU.EX2 R111, R111 ;  /* 0x0000006f006f7308 */ /* 0x000fe20000000800 */
[-C--:B------:R-:W-:Y:S01]  /*aa40*/  FMUL.FTZ R116, R116, R161.reuse ;  /* 0x000000a174747220 */ /* 0x080fe20000410000 */
[----:B------:R-:W-:Y:S01]  /*aa50*/  FMUL.FTZ R117, R117, R161 ;  /* 0x000000a175757220 */ /* 0x000fe20000410000 */
[-C--:B------:R-:W-:Y:S01]  /*aa60*/  FMUL.FTZ R94, R94, R159.reuse ;  /* 0x0000009f5e5e7220 */ /* 0x080fe20000410000 */
[----:B------:R-:W2:Y:S01]  /*aa70*/  MUFU.EX2 R110, R110 ;  /* 0x0000006e006e7308 */ /* 0x000ea20000000800 */
[----:B------:R-:W-:Y:S01]  /*aa80*/  FMUL.FTZ R95, R95, R159 ;  /* 0x0000009f5f5f7220 */ /* 0x000fe20000410000 */
[-C--:B------:R-:W-:Y:S01]  /*aa90*/  FMUL.FTZ R92, R92, R161.reuse ;  /* 0x000000a15c5c7220 */ /* 0x080fe20000410000 */
[C---:B------:R-:W-:Y:S01]  /*aaa0*/  HMMA.16816.F32 R36, R4.reuse, R38, R100 ;  /* 0x000000260424723c */ /* 0x040fe20000001864 */
[----:B------:R-:W-:Y:S01]  /*aab0*/  MUFU.EX2 R108, R108 ;  /* 0x0000006c006c7308 */ /* 0x000fe20000000800 */
[----:B------:R-:W-:Y:S01]  /*aac0*/  FMUL.FTZ R93, R93, R161 ;  /* 0x000000a15d5d7220 */ /* 0x000fe20000410000 */
[-C--:B------:R-:W-:Y:S01]  /*aad0*/  FMUL.FTZ R78, R78, R159.reuse ;  /* 0x0000009f4e4e7220 */ /* 0x080fe20000410000 */
[----:B------:R-:W-:Y:S01]  /*aae0*/  FMUL.FTZ R79, R79, R159 ;  /* 0x0000009f4f4f7220 */ /* 0x000fe20000410000 */
[----:B------:R-:W3:Y:S01]  /*aaf0*/  MUFU.EX2 R107, R107 ;  /* 0x0000006b006b7308 */ /* 0x000ee20000000800 */
        /* <DEDUP_REMOVED lines=12> */
[-CC-:B------:R-:W-:Y:S01]  /*abc0*/  FFMA.FTZ R113, R236, R153.reuse, -R151.reuse ;  /* 0x00000099ec717223 */ /* 0x180fe20000010897 */
[-CC-:B------:R-:W-:Y:S01]  /*abd0*/  FFMA.FTZ R112, R234, R153.reuse, -R151.reuse ;  /* 0x00000099ea707223 */ /* 0x180fe20000010897 */
[-C--:B------:R-:W-:Y:S01]  /*abe0*/  FFMA.FTZ R114, R238, R153.reuse, -R151 ;  /* 0x00000099ee727223 */ /* 0x080fe20000010897 */
[----:B------:R-:W-:Y:S01]  /*abf0*/  LDSM.16.MT88.4 R80, [R134+0x10800] ;  /* 0x010800008650783b */ /* 0x000fe20000004200 */
[----:B------:R-:W-:Y:S01]  /*ac00*/  FFMA.FTZ R115, R235, R153, -R152 ;  /* 0x00000099eb737223 */ /* 0x000fe20000010898 */
[----:B------:R-:W-:Y:S01]  /*ac10*/  MUFU.EX2 R173, R173 ;  /* 0x000000ad00ad7308 */ /* 0x000fe20000000800 */
[C---:B------:R-:W-:Y:S01]  /*ac20*/  HMMA.16816.F32 R40, R4.reuse, R44, R40 ;  /* 0x0000002c0428723c */ /* 0x040fe20000001828 */
[----:B------:R-:W-:Y:S01]  /*ac30*/  LDSM.16.MT88.4 R68, [R164+0x4800] ;  /* 0x00480000a444783b */ /* 0x000fe20000004200 */
[----:B------:R-:W-:Y:S01]  /*ac40*/  FFMA.FTZ R150, R229, R159, R150 ;  /* 0x0000009fe5967223 */ /* 0x000fe20000010096 */
[----:B------:R-:W-:Y:S01]  /*ac50*/  MUFU.EX2 R113, R113 ;  /* 0x0000007100717308 */ /* 0x000fe20000000800 */
[----:B------:R-:W-:Y:S01]  /*ac60*/  FFMA.FTZ R161, R233, R161, R160 ;  /* 0x000000a1e9a17223 */ /* 0x000fe200000100a0 */
[----:B------:R-:W-:Y:S01]  /*ac70*/  LDSM.16.MT88.4 R124, [R154+0xf800] ;  /* 0x00f800009a7c783b */ /* 0x000fe20000004200 */
[----:B------:R-:W-:Y:S01]  /*ac80*/  FADD.FTZ R149, R149, R150 ;  /* 0x0000009695957221 */ /* 0x000fe20000010000 */
[----:B------:R-:W-:Y:S01]  /*ac90*/  MUFU.EX2 R112, R112 ;  /* 0x0000007000707308 */ /* 0x000fe20000000800 */
[C---:B------:R-:W-:Y:S01]  /*aca0*/  HMMA.16816.F32 R56, R4.reuse, R60, R56 ;  /* 0x0000003c0438723c */ /* 0x040fe20000001838 */
[----:B------:R-:W-:Y:S01]  /*acb0*/  FADD.FTZ R158, R158, R161 ;  /* 0x000000a19e9e7221 */ /* 0x000fe20000010000 */
[----:B------:R-:W-:Y:S01]  /*acc0*/  FADD.FTZ R156, R156, R149 ;  /* 0x000000959c9c7221 */ /* 0x000fe20000010000 */
[----:B------:R-:W-:Y:S01]  /*acd0*/  MUFU.EX2 R114, R114 ;  /* 0x0000007200727308 */ /* 0x000fe20000000800 */
[----:B------:R-:W-:Y:S01]  /*ace0*/  @P1 IADD3 R226, PT, PT, R132, -0x3, RZ ;  /* 0xfffffffd84e21810 */ /* 0x000fe20007ffe0ff */
[----:B------:R-:W-:Y:S01]  /*acf0*/  FADD.FTZ R133, R133, R158 ;  /* 0x0000009e85857221 */ /* 0x000fe20000010000 */
[----:B------:R-:W-:Y:S01]  /*ad00*/  FADD.FTZ R156, R155, R156 ;  /* 0x0000009c9b9c7221 */ /* 0x000fe20000010000 */
[----:B------:R-:W-:Y:S01]  /*ad10*/  MUFU.EX2 R115, R115 ;  /* 0x0000007300737308 */ /* 0x000fe20000000800 */
[C---:B------:R-:W-:Y:S01]  /*ad20*/  HMMA.16816.F32 R20, R4.reuse, R22, R116 ;  /* 0x000000160414723c */ /* 0x040fe20000001874 */
[-CC-:B------:R-:W-:Y:S01]  /*ad30*/  FFMA.FTZ R116, R227, R153.reuse, -R152.reuse ;  /* 0x00000099e3747223 */ /* 0x180fe20000010898 */
[-C--:B------:R-:W-:Y:S01]  /*ad40*/  FFMA.FTZ R117, R181, R153.reuse, -R152 ;  /* 0x00000099b5757223 */ /* 0x080fe20000010898 */
[----:B------:R-:W-:Y:S01]  /*ad50*/  MUFU.EX2 R174, R174 ;  /* 0x000000ae00ae7308 */ /* 0x000fe20000000800 */
[----:B------:R-:W-:Y:S01]  /*ad60*/  FFMA.FTZ R181, R178, R153, -R151 ;  /* 0x00000099b2b57223 */ /* 0x000fe20000010897 */
[----:B------:R-:W-:Y:S01]  /*ad70*/  FADD.FTZ R162, R162, R133 ;  /* 0x00000085a2a27221 */ /* 0x000fe20000010000 */
[-C--:B------:R-:W-:Y:S01]  /*ad80*/  MOV R133, R147.reuse ;  /* 0x0000009300857202 */ /* 0x080fe20000000f00 */
[----:B------:R-:W4:Y:S01]  /*ad90*/  MUFU.EX2 R116, R116 ;  /* 0x0000007400747308 */ /* 0x000f220000000800 */
[C---:B------:R-:W-:Y:S01]  /*ada0*/  HMMA.16816.F32 R44, R4.reuse, R46, R92 ;  /* 0x0000002e042c723c */ /* 0x040fe2000000185c */
[----:B------:R-:W5:Y:S01]  /*adb0*/  LDSM.16.MT88.4 R92, [R134+0xc800] ;  /* 0x00c80000865c783b */ /* 0x000f620000004200 */
[----:B------:R-:W-:Y:S01]  /*adc0*/  @P1 MOV R133, R147 ;  /* 0x0000009300851202 */ /* 0x000fe20000000f00 */
[----:B------:R-:W-:Y:S04]  /*add0*/  MUFU.EX2 R187, R187 ;  /* 0x000000bb00bb7308 */ /* 0x000fe80000000800 */
[----:B------:R-:W-:Y:S01]  /*ade0*/  MUFU.EX2 R184, R184 ;  /* 0x000000b800b87308 */ /* 0x000fe20000000800 */
[C---:B------:R-:W-:Y:S01]  /*adf0*/  HMMA.16816.F32 R60, R4.reuse, R62, R76 ;  /* 0x0000003e043c723c */ /* 0x040fe2000000184c */
[----:B------:R-:W4:Y:S02]  /*ae00*/  LDSM.16.MT88.4 R76, [R163+0x800] ;  /* 0x00080000a34c783b */ /* 0x000f240000004200 */
[----:B------:R-:W-:Y:S04]  /*ae10*/  MUFU.EX2 R186, R186 ;  /* 0x000000ba00ba7308 */ /* 0x000fe80000000800 */
[----:B------:R-:W4:Y:S01]  /*ae20*/  MUFU.EX2 R203, R203 ;  /* 0x000000cb00cb7308 */ /* 0x000f220000000800 */
[----:B-1----:R-:W-:Y:S01]  /*ae30*/  HMMA.16816.F32 R72, R4, R84, R72 ;  /* 0x000000540448723c */ /* 0x002fe20000001848 */
[----:B--2---:R-:W-:Y:S01]  /*ae40*/  F2FP.F16.F32.PACK_AB R84, R110, R111 ;  /* 0x0000006f6e54723e */ /* 0x004fe200000000ff */
[----:B------:R-:W-:Y:S01]  /*ae50*/  FADD.FTZ R111, R111, R162 ;  /* 0x000000a26f6f7221 */ /* 0x000fe20000010000 */
[----:B------:R-:W-:Y:S01]  /*ae60*/  F2FP.F16.F32.PACK_AB R85, R106, R109 ;  /* 0x0000006d6a55723e */ /* 0x000fe200000000ff */
[----:B------:R-:W-:Y:S01]  /*ae70*/  MUFU.EX2 R222, R222 ;  /* 0x000000de00de7308 */ /* 0x000fe20000000800 */
[----:B------:R-:W-:Y:S01]  /*ae80*/  FADD.FTZ R109, R109, R156 ;  /* 0x0000009c6d6d7221 */ /* 0x000fe20000010000 */
[----:B------:R-:W-:-:S02]  /*ae90*/  FADD.FTZ R111, R110, R111 ;  /* 0x0000006f6e6f7221 */ /* 0x000fc40000010000 */
[----:B------:R-:W-:Y:S01]  /*aea0*/  HMMA.16816.F32 R4, R4, R86, R100 ;  /* 0x000000560404723c */ /* 0x000fe20000001864 */
[----:B---3--:R-:W-:Y:S01]  /*aeb0*/  F2FP.F16.F32.PACK_AB R86, R107, R108 ;  /* 0x0000006c6b56723e */ /* 0x008fe200000000ff */
[----:B------:R-:W-:Y:S01]  /*aec0*/  LDSM.16.MT88.4 R100, [R154+0xd000] ;  /* 0x00d000009a64783b */ /* 0x000fe20000004200 */
[----:B------:R-:W-:Y:S01]  /*aed0*/  F2FP.F16.F32.PACK_AB R87, R104, R105 ;  /* 0x000000696857723e */ /* 0x000fe200000000ff */
[----:B------:R-:W1:Y:S01]  /*aee0*/  MUFU.EX2 R195, R195 ;  /* 0x000000c300c37308 */ /* 0x000e620000000800 */
[----:B------:R-:W-:Y:S01]  /*aef0*/  FADD.FTZ R106, R106, R109 ;  /* 0x0000006d6a6a7221 */ /* 0x000fe20000010000 */
[----:B------:R-:W-:Y:S02]  /*af00*/  FADD.FTZ R108, R108, R111 ;  /* 0x0000006f6c6c7221 */ /* 0x000fe40000010000 */
[----:B------:R-:W2:Y:S01]  /*af10*/  MUFU.EX2 R219, R219 ;  /* 0x000000db00db7308 */ /* 0x000ea20000000800 */
[----:B------:R-:W-:Y:S01]  /*af20*/  FADD.FTZ R105, R105, R106 ;  /* 0x0000006a69697221 */ /* 0x000fe20000010000 */
[----:B------:R-:W-:Y:S01]  /*af30*/  HMMA.16816.F32 R8, R84, R96, R8 ;  /* 0x000000605408723c */ /* 0x000fe20000001808 */
[----:B------:R-:W-:Y:S01]  /*af40*/  FADD.FTZ R107, R107, R108 ;  /* 0x0000006c6b6b7221 */ /* 0x000fe20000010000 */
[----:B------:R-:W-:Y:S01]  /*af50*/  MUFU.EX2 R223, R223 ;  /* 0x000000df00df7308 */ /* 0x000fe20000000800 */
[----:B------:R-:W-:-:S03]  /*af60*/  FADD.FTZ R104, R104, R105 ;  /* 0x0000006968687221 */ /* 0x000fc60000010000 */
[----:B------:R-:W-:Y:S02]  /*af70*/  MUFU.EX2 R192, R192 ;  /* 0x000000c000c07308 */ /* 0x000fe40000000800 */
[C---:B------:R-:W-:Y:S01]  /*af80*/  HMMA.16816.F32 R12, R84.reuse, R98, R12 ;  /* 0x00000062540c723c */ /* 0x040fe2000000180c */
[----:B------:R-:W3:Y:S01]  /*af90*/  LDSM.16.MT88.4 R96, [R163+0x4800] ;  /* 0x00480000a360783b */ /* 0x000ee20000004200 */
[----:B------:R-:W-:Y:S04]  /*afa0*/  MUFU.EX2 R194, R194 ;  /* 0x000000c200c27308 */ /* 0x000fe80000000800 */
[----:B------:R-:W2:Y:S02]  /*afb0*/  MUFU.EX2 R189, R189 ;  /* 0x000000bd00bd7308 */ /* 0x000ea40000000800 */
[C---:B------:R-:W-:Y:S02]  /*afc0*/  HMMA.16816.F32 R40, R84.reuse, R64, R40 ;  /* 0x000000405428723c */ /* 0x040fe40000001828 */
[----:B------:R-:W-:Y:S04]  /*afd0*/  MUFU.EX2 R190, R190 ;  /* 0x000000be00be7308 */ /* 0x000fe80000000800 */
[----:B------:R-:W-:Y:S02]  /*afe0*/  MUFU.EX2 R177, R177 ;  /* 0x000000b100b17308 */ /* 0x000fe40000000800 */
[C---:B------:R-:W-:Y:S01]  /*aff0*/  HMMA.16816.F32 R44, R84.reuse, R66, R44 ;  /* 0x00000042542c723c */ /* 0x040fe2000000182c */
[----:B------:R-:W1:Y:S01]  /*b000*/  LDSM.16.MT88.4 R64, [R154+0x11000] ;  /* 0x011000009a40783b */ /* 0x000e620000004200 */
[----:B------:R-:W-:Y:S04]  /*b010*/  MUFU.EX2 R181, R181 ;  /* 0x000000b500b57308 */ /* 0x000fe80000000800 */
[----:B------:R-:W-:Y:S02]  /*b020*/  MUFU.EX2 R168, R168 ;  /* 0x000000a800a87308 */ /* 0x000fe40000000800 */
[C---:B-----5:R-:W-:Y:S02]  /*b030*/  HMMA.16816.F32 R16, R84.reuse, R92, R16 ;  /* 0x0000005c5410723c */ /* 0x060fe40000001810 */
[----:B------:R-:W-:Y:S04]  /*b040*/  MUFU.EX2 R218, R218 ;  /* 0x000000da00da7308 */ /* 0x000fe80000000800 */
[----:B------:R-:W-:Y:S02]  /*b050*/  MUFU.EX2 R165, R165 ;  /* 0x000000a500a57308 */ /* 0x000fe40000000800 */
[C---:B------:R-:W-:Y:S01]  /*b060*/  HMMA.16816.F32 R20, R84.reuse, R94, R20 ;  /* 0x0000005e5414723c */ /* 0x040fe20000001814 */
[----:B------:R-:W5:Y:S01]  /*b070*/  LDSM.16.MT88.4 R92, [R134+0xd000] ;  /* 0x00d00000865c783b */ /* 0x000f620000004200 */
[----:B------:R-:W-:Y:S04]  /*b080*/  MUFU.EX2 R167, R167 ;  /* 0x000000a700a77308 */ /* 0x000fe80000000800 */
[----:B------:R-:W-:Y:S02]  /*b090*/  MUFU.EX2 R139, R139 ;  /* 0x0000008b008b7308 */ /* 0x000fe40000000800 */
[C---:B------:R-:W-:Y:S02]  /*b0a0*/  HMMA.16816.F32 R24, R84.reuse, R88, R24 ;  /* 0x000000585418723c */ /* 0x040fe40000001818 */
[----:B------:R-:W-:Y:S06]  /*b0b0*/  MUFU.EX2 R0, R0 ;  /* 0x0000000000007308 */ /* 0x000fec0000000800 */
[C---:B------:R-:W-:Y:S01]  /*b0c0*/  HMMA.16816.F32 R28, R84.reuse, R90, R28 ;  /* 0x0000005a541c723c */ /* 0x040fe2000000181c */
[----:B------:R-:W-:Y:S07]  /*b0d0*/  LDSM.16.MT88.4 R88, [R164+0x1000] ;  /* 0x00100000a458783b */ /* 0x000fee0000004200 */
[C---:B----4-:R-:W-:Y:S08]  /*b0e0*/  HMMA.16816.F32 R32, R84.reuse, R76, R32 ;  /* 0x0000004c5420723c */ /* 0x050ff00000001820 */
[C---:B------:R-:W-:Y:S01]  /*b0f0*/  HMMA.16816.F32 R36, R84.reuse, R78, R36 ;  /* 0x0000004e5424723c */ /* 0x040fe20000001824 */
[----:B------:R-:W-:Y:S07]  /*b100*/  LDSM.16.MT88.4 R76, [R134+0x11000] ;  /* 0x01100000864c783b */ /* 0x000fee0000004200 */
[----:B------:R-:W-:Y:S01]  /*b110*/  HMMA.16816.F32 R48, R84, R80, R48 ;  /* 0x000000505430723c */ /* 0x000fe20000001830 */
[----:B------:R-:W-:-:S02]  /*b120*/  F2FP.F16.F32.PACK_AB R80, R115, R116 ;  /* 0x000000747350723e */ /* 0x000fc400000000ff */
[----:B------:R-:W-:Y:S01]  /*b130*/  F2FP.F16.F32.PACK_AB R81, R112, R113 ;  /* 0x000000717051723e */ /* 0x000fe200000000ff */
[----:B------:R-:W-:-:S04]  /*b140*/  FADD.FTZ R113, R113, R104 ;  /* 0x0000006871717221 */ /* 0x000fc80000010000 */
[----:B------:R-:W-:Y:S01]  /*b150*/  HMMA.16816.F32 R52, R84, R82, R52 ;  /* 0x000000525434723c */ /* 0x000fe20000001834 */
[----:B------:R-:W-:Y:S01]  /*b160*/  F2FP.F16.F32.PACK_AB R82, R172, R175 ;  /* 0x000000afac52723e */ /* 0x000fe200000000ff */
[----:B------:R-:W-:Y:S01]  /*b170*/  FADD.FTZ R113, R112, R113 ;  /* 0x0000007170717221 */ /* 0x000fe20000010000 */
[----:B------:R-:W-:-:S03]  /*b180*/  F2FP.F16.F32.PACK_AB R83, R173, R114 ;  /* 0x00000072ad53723e */ /* 0x000fc600000000ff */
[----:B------:R-:W-:Y:S02]  /*b190*/  FADD.FTZ R114, R114, R113 ;  /* 0x0000007172727221 */ /* 0x000fe40000010000 */
[----:B------:R-:W-:Y:S02]  /*b1a0*/  HMMA.16816.F32 R56, R84, R68, R56 ;  /* 0x000000445438723c */ /* 0x000fe40000001838 */
[----:B------:R-:W-:-:S06]  /*b1b0*/  FADD.FTZ R173, R173, R114 ;  /* 0x00000072adad7221 */ /* 0x000fcc0000010000 */
[C---:B------:R-:W-:Y:S01]  /*b1c0*/  HMMA.16816.F32 R60, R84.reuse, R70, R60 ;  /* 0x00000046543c723c */ /* 0x040fe2000000183c */
[----:B------:R-:W4:Y:S07]  /*b1d0*/  LDSM.16.MT88.4 R68, [R163+0x1000] ;  /* 0x00100000a344783b */ /* 0x000f2e0000004200 */
[C---:B---3--:R-:W-:Y:S08]  /*b1e0*/  HMMA.16816.F32 R72, R84.reuse, R96, R72 ;  /* 0x000000605448723c */ /* 0x048ff00000001848 */
[----:B------:R-:W-:Y:S01]  /*b1f0*/  HMMA.16816.F32 R4, R84, R98, R4 ;  /* 0x000000625404723c */ /* 0x000fe20000001804 */
[----:B------:R-:W3:Y:S04]  /*b200*/  LDSM.16.MT88.4 R84, [R164+0x5000] ;  /* 0x00500000a454783b */ /* 0x000ee80000004200 */
[----:B------:R-:W-:Y:S03]  /*b210*/  LDSM.16.MT88.4 R96, [R154+0xd800] ;  /* 0x00d800009a60783b */ /* 0x000fe60000004200 */
[C---:B-1----:R-:W-:Y:S08]  /*b220*/  HMMA.16816.F32 R40, R80.reuse, R64, R40 ;  /* 0x000000405028723c */ /* 0x042ff00000001828 */
[C---:B------:R-:W-:Y:S01]  /*b230*/  HMMA.16816.F32 R44, R80.reuse, R66, R44 ;  /* 0x00000042502c723c */ /* 0x040fe2000000182c */
[----:B------:R-:W1:Y:S07]  /*b240*/  LDSM.16.MT88.4 R64, [R163+0x5000] ;  /* 0x00500000a340783b */ /* 0x000e6e0000004200 */
[C---:B-----5:R-:W-:Y:S08]  /*b250*/  HMMA.16816.F32 R16, R80.reuse, R92, R16 ;  /* 0x0000005c5010723c */ /* 0x060ff00000001810 */
[C---:B------:R-:W-:Y:S01]  /*b260*/  HMMA.16816.F32 R20, R80.reuse, R94, R20 ;  /* 0x0000005e5014723c */ /* 0x040fe20000001814 */
[----:B------:R-:W5:Y:S07]  /*b270*/  LDSM.16.MT88.4 R92, [R134+0xd800] ;  /* 0x00d80000865c783b */ /* 0x000f6e0000004200 */
[C---:B----4-:R-:W-:Y:S08]  /*b280*/  HMMA.16816.F32 R32, R80.reuse, R68, R32 ;  /* 0x000000445020723c */ /* 0x050ff00000001820 */
[C---:B---3--:R-:W-:Y:S08]  /*b290*/  HMMA.16816.F32 R56, R80.reuse, R84, R56 ;  /* 0x000000545038723c */ /* 0x048ff00000001838 */
[C---:B------:R-:W-:Y:S01]  /*b2a0*/  HMMA.16816.F32 R60, R80.reuse, R86, R60 ;  /* 0x00000056503c723c */ /* 0x040fe2000000183c */
[----:B------:R-:W3:Y:S07]  /*b2b0*/  LDSM.16.MT88.4 R84, [R134+0x11800] ;  /* 0x011800008654783b */ /* 0x000eee0000004200 */
[C---:B------:R-:W-:Y:S01]  /*b2c0*/  HMMA.16816.F32 R36, R80.reuse, R70, R36 ;  /* 0x000000465024723c */ /* 0x040fe20000001824 */
[----:B------:R-:W4:Y:S07]  /*b2d0*/  LDSM.16.MT88.4 R68, [R154+0x11800] ;  /* 0x011800009a44783b */ /* 0x000f2e0000004200 */
[C---:B------:R-:W-:Y:S08]  /*b2e0*/  HMMA.16816.F32 R48, R80.reuse, R76, R48 ;  /* 0x0000004c5030723c */ /* 0x040ff00000001830 */
[C---:B------:R-:W-:Y:S01]  /*b2f0*/  HMMA.16816.F32 R52, R80.reuse, R78, R52 ;  /* 0x0000004e5034723c */ /* 0x040fe20000001834 */
[----:B------:R-:W4:Y:S07]  /*b300*/  LDSM.16.MT88.4 R76, [R163+0x1800] ;  /* 0x00180000a34c783b */ /* 0x000f2e0000004200 */
[----:B-1----:R-:W-:Y:S01]  /*b310*/  HMMA.16816.F32 R72, R80, R64, R72 ;  /* 0x000000405048723c */ /* 0x002fe20000001848 */
[----:B------:R-:W-:-:S02]  /*b320*/  F2FP.F16.F32.PACK_AB R64, R203, R186 ;  /* 0x000000bacb40723e */ /* 0x000fc400000000ff */
[----:B------:R-:W-:Y:S01]  /*b330*/  F2FP.F16.F32.PACK_AB R65, R187, R174 ;  /* 0x000000aebb41723e */ /* 0x000fe200000000ff */
[----:B------:R-:W-:-:S04]  /*b340*/  FADD.FTZ R174, R174, R173 ;  /* 0x000000adaeae7221 */ /* 0x000fc80000010000 */
[----:B------:R-:W-:Y:S01]  /*b350*/  HMMA.16816.F32 R4, R80, R66, R4 ;  /* 0x000000425004723c */ /* 0x000fe20000001804 */
[----:B------:R-:W-:Y:S01]  /*b360*/  F2FP.F16.F32.PACK_AB R66, R195, R222 ;  /* 0x000000dec342723e */ /* 0x000fe200000000ff */
[----:B------:R-:W-:Y:S01]  /*b370*/  FADD.FTZ R187, R187, R174 ;  /* 0x000000aebbbb7221 */ /* 0x000fe20000010000 */
[----:B--2---:R-:W-:-:S03]  /*b380*/  F2FP.F16.F32.PACK_AB R67, R219, R184 ;  /* 0x000000b8db43723e */ /* 0x004fc600000000ff */
[----:B------:R-:W-:Y:S02]  /*b390*/  FADD.FTZ R184, R184, R187 ;  /* 0x000000bbb8b87221 */ /* 0x000fe40000010000 */
[----:B------:R-:W-:Y:S02]  /*b3a0*/  HMMA.16816.F32 R8, R80, R100, R8 ;  /* 0x000000645008723c */ /* 0x000fe40000001808 */
[----:B------:R-:W-:-:S06]  /*b3b0*/  FADD.FTZ R184, R219, R184 ;  /* 0x000000b8dbb87221 */ /* 0x000fcc0000010000 */
[C---:B------:R-:W-:Y:S01]  /*b3c0*/  HMMA.16816.F32 R12, R80.reuse, R102, R12 ;  /* 0x00000066500c723c */ /* 0x040fe2000000180c */
[----:B------:R-:W-:Y:S07]  /*b3d0*/  LDSM.16.MT88.4 R100, [R164+0x5800] ;  /* 0x00580000a464783b */ /* 0x000fee0000004200 */
[C---:B------:R-:W-:Y:S08]  /*b3e0*/  HMMA.16816.F32 R24, R80.reuse, R88, R24 ;  /* 0x000000585018723c */ /* 0x040ff00000001818 */
[----:B------:R-:W-:Y:S01]  /*b3f0*/  HMMA.16816.F32 R28, R80, R90, R28 ;  /* 0x0000005a501c723c */ /* 0x000fe2000000181c */
[----:B------:R-:W1:Y:S04]  /*b400*/  LDSM.16.MT88.4 R88, [R164+0x1800] ;  /* 0x00180000a458783b */ /* 0x000e680000004200 */
[----:B------:R-:W-:Y:S03]  /*b410*/  LDSM.16.MT88.4 R80, [R134+0x12000] ;  /* 0x012000008650783b */ /* 0x000fe60000004200 */
[C---:B-----5:R-:W-:Y:S08]  /*b420*/  HMMA.16816.F32 R16, R64.reuse, R92, R16 ;  /* 0x0000005c4010723c */ /* 0x060ff00000001810 */
[C---:B------:R-:W-:Y:S01]  /*b430*/  HMMA.16816.F32 R20, R64.reuse, R94, R20 ;  /* 0x0000005e4014723c */ /* 0x040fe20000001814 */
[----:B------:R-:W2:Y:S07]  /*b440*/  LDSM.16.MT88.4 R92, [R163+0x5800] ;  /* 0x00580000a35c783b */ /* 0x000eae0000004200 */
[C---:B---3--:R-:W-:Y:S08]  /*b450*/  HMMA.16816.F32 R48, R64.reuse, R84, R48 ;  /* 0x000000544030723c */ /* 0x048ff00000001830 */
[C---:B------:R-:W-:Y:S01]  /*b460*/  HMMA.16816.F32 R52, R64.reuse, R86, R52 ;  /* 0x000000564034723c */ /* 0x040fe20000001834 */
[----:B------:R-:W3:Y:S07]  /*b470*/  LDSM.16.MT88.4 R84, [R154+0xe000] ;  /* 0x00e000009a54783b */ /* 0x000eee0000004200 */
[C---:B----4-:R-:W-:Y:S01]  /*b480*/  HMMA.16816.F32 R40, R64.reuse, R68, R40 ;  /* 0x000000444028723c */ /* 0x050fe20000001828 */
[-CC-:B------:R-:W-:Y:S01]  /*b490*/  FFMA.FTZ R68, R202, R153.reuse, -R151.reuse ;  /* 0x00000099ca447223 */ /* 0x180fe20000010897 */
[-CC-:B------:R-:W-:Y:S01]  /*b4a0*/  FFMA.FTZ R202, R191, R153.reuse, -R152.reuse ;  /* 0x00000099bfca7223 */ /* 0x180fe20000010898 */
[-C--:B------:R-:W-:Y:S01]  /*b4b0*/  FFMA.FTZ R191, R193, R153.reuse, -R152 ;  /* 0x00000099c1bf7223 */ /* 0x080fe20000010898 */
[----:B------:R-:W-:Y:S01]  /*b4c0*/  FFMA.FTZ R193, R180, R153, -R151 ;  /* 0x00000099b4c17223 */ /* 0x000fe20000010897 */
[----:B------:R4:W-:Y:S03]  /*b4d0*/  MUFU.EX2 R185, R68 ;  /* 0x0000004400b97308 */ /* 0x0009e60000000800 */
[C---:B------:R-:W-:Y:S01]  /*b4e0*/  HMMA.16816.F32 R44, R64.reuse, R70, R44 ;  /* 0x00000046402c723c */ /* 0x040fe2000000182c */
[----:B------:R-:W-:Y:S04]  /*b4f0*/  MUFU.EX2 R202, R202 ;  /* 0x000000ca00ca7308 */ /* 0x000fe80000000800 */
[----:B------:R-:W5:Y:S03]  /*b500*/  MUFU.EX2 R191, R191 ;  /* 0x000000bf00bf7308 */ /* 0x000f660000000800 */
[C---:B------:R-:W-:Y:S01]  /*b510*/  HMMA.16816.F32 R32, R64.reuse, R76, R32 ;  /* 0x0000004c4020723c */ /* 0x040fe20000001820 */
[----:B------:R-:W-:Y:S01]  /*b520*/  MUFU.EX2 R193, R193 ;  /* 0x000000c100c17308 */ /* 0x000fe20000000800 */
[----:B----4-:R-:W4:Y:S06]  /*b530*/  LDSM.16.MT88.4 R68, [R154+0x12000] ;  /* 0x012000009a44783b */ /* 0x010f2c0000004200 */
[C---:B------:R-:W-:Y:S01]  /*b540*/  HMMA.16816.F32 R36, R64.reuse, R78, R36 ;  /* 0x0000004e4024723c */ /* 0x040fe20000001824 */
[----:B------:R-:W4:Y:S07]  /*b550*/  LDSM.16.MT88.4 R76, [R163+0x2000] ;  /* 0x00200000a34c783b */ /* 0x000f2e0000004200 */
[C---:B------:R-:W-:Y:S08]  /*b560*/  HMMA.16816.F32 R8, R64.reuse, R96, R8 ;  /* 0x000000604008723c */ /* 0x040ff00000001808 */
[C---:B------:R-:W-:Y:S01]  /*b570*/  HMMA.16816.F32 R12, R64.reuse, R98, R12 ;  /* 0x00000062400c723c */ /* 0x040fe2000000180c */
[----:B------:R-:W-:Y:S07]  /*b580*/  LDSM.16.MT88.4 R96, [R134+0xe000] ;  /* 0x00e000008660783b */ /* 0x000fee0000004200 */
[C---:B-1----:R-:W-:Y:S08]  /*b590*/  HMMA.16816.F32 R24, R64.reuse, R88, R24 ;  /* 0x000000584018723c */ /* 0x042ff00000001818 */
[C---:B------:R-:W-:Y:S01]  /*b5a0*/  HMMA.16816.F32 R28, R64.reuse, R90, R28 ;  /* 0x0000005a401c723c */ /* 0x040fe2000000181c */
[----:B------:R-:W-:Y:S07]  /*b5b0*/  LDSM.16.MT88.4 R88, [R164+0x2000] ;  /* 0x00200000a458783b */ /* 0x000fee0000004200 */
[C---:B------:R-:W-:Y:S08]  /*b5c0*/  HMMA.16816.F32 R56, R64.reuse, R100, R56 ;  /* 0x000000644038723c */ /* 0x040ff00000001838 */
[C---:B------:R-:W-:Y:S01]  /*b5d0*/  HMMA.16816.F32 R60, R64.reuse, R102, R60 ;  /* 0x00000066403c723c */ /* 0x040fe2000000183c */
[----:B------:R-:W-:Y:S07]  /*b5e0*/  LDSM.16.MT88.4 R100, [R134+0x12800] ;  /* 0x012800008664783b */ /* 0x000fee0000004200 */
[C---:B--2---:R-:W-:Y:S08]  /*b5f0*/  HMMA.16816.F32 R72, R64.reuse, R92, R72 ;  /* 0x0000005c4048723c */ /* 0x044ff00000001848 */
[----:B------:R-:W-:Y:S01]  /*b600*/  HMMA.16816.F32 R4, R64, R94, R4 ;  /* 0x0000005e4004723c */ /* 0x000fe20000001804 */
[----:B------:R-:W-:Y:S01]  /*b610*/  F2FP.F16.F32.PACK_AB R64, R189, R194 ;  /* 0x000000c2bd40723e */ /* 0x000fe200000000ff */
[----:B------:R-:W-:Y:S01]  /*b620*/  LDSM.16.MT88.4 R92, [R134+0xe800] ;  /* 0x00e80000865c783b */ /* 0x000fe20000004200 */
[----:B------:R-:W-:Y:S01]  /*b630*/  F2FP.F16.F32.PACK_AB R65, R192, R223 ;  /* 0x000000dfc041723e */ /* 0x000fe200000000ff */
[----:B------:R-:W-:Y:S01]  /*b640*/  FADD.FTZ R223, R223, R184 ;  /* 0x000000b8dfdf7221 */ /* 0x000fe20000010000 */
[----:B-----5:R-:W-:-:S02]  /*b650*/  F2FP.F16.F32.PACK_AB R66, R191, R202 ;  /* 0x000000cabf42723e */ /* 0x020fc400000000ff */
[----:B------:R-:W-:Y:S01]  /*b660*/  F2FP.F16.F32.PACK_AB R67, R190, R185 ;  /* 0x000000b9be43723e */ /* 0x000fe200000000ff */
[----:B------:R-:W-:-:S04]  /*b670*/  FADD.FTZ R192, R192, R223 ;  /* 0x000000dfc0c07221 */ /* 0x000fc80000010000 */
[----:B------:R-:W-:Y:S02]  /*b680*/  FADD.FTZ R185, R185, R192 ;  /* 0x000000c0b9b97221 */ /* 0x000fe40000010000 */
[----:B---3--:R-:W-:Y:S02]  /*b690*/  HMMA.16816.F32 R8, R64, R84, R8 ;  /* 0x000000544008723c */ /* 0x008fe40000001808 */
[----:B------:R-:W-:-:S06]  /*b6a0*/  FADD.FTZ R185, R190, R185 ;  /* 0x000000b9beb97221 */ /* 0x000fcc0000010000 */
[C---:B------:R-:W-:Y:S01]  /*b6b0*/  HMMA.16816.F32 R12, R64.reuse, R86, R12 ;  /* 0x00000056400c723c */ /* 0x040fe2000000180c */
[----:B------:R-:W1:Y:S07]  /*b6c0*/  LDSM.16.MT88.4 R84, [R164+0x6000] ;  /* 0x00600000a454783b */ /* 0x000e6e0000004200 */
[C---:B----4-:R-:W-:Y:S08]  /*b6d0*/  HMMA.16816.F32 R40, R64.reuse, R68, R40 ;  /* 0x000000444028723c */ /* 0x050ff00000001828 */
[C---:B------:R-:W-:Y:S01]  /*b6e0*/  HMMA.16816.F32 R44, R64.reuse, R70, R44 ;  /* 0x00000046402c723c */ /* 0x040fe2000000182c */
[----:B------:R-:W2:Y:S07]  /*b6f0*/  LDSM.16.MT88.4 R68, [R163+0x6000] ;  /* 0x00600000a344783b */ /* 0x000eae0000004200 */
[C---:B------:R-:W-:Y:S01]  /*b700*/  HMMA.16816.F32 R32, R64.reuse, R76, R32 ;  /* 0x0000004c4020723c */ /* 0x040fe20000001820 */
[-CC-:B------:R-:W-:Y:S01]  /*b710*/  FFMA.FTZ R76, R182, R153.reuse, -R151.reuse ;  /* 0x00000099b64c7223 */ /* 0x180fe20000010897 */
[-CC-:B------:R-:W-:Y:S01]  /*b720*/  FFMA.FTZ R182, R188, R153.reuse, -R151.reuse ;  /* 0x00000099bcb67223 */ /* 0x180fe20000010897 */
[-CC-:B------:R-:W-:Y:S01]  /*b730*/  FFMA.FTZ R188, R183, R153.reuse, -R152.reuse ;  /* 0x00000099b7bc7223 */ /* 0x180fe20000010898 */
[-C--:B------:R-:W-:Y:S01]  /*b740*/  FFMA.FTZ R183, R170, R153.reuse, -R151 ;  /* 0x00000099aab77223 */ /* 0x080fe20000010897 */
[----:B------:R3:W-:Y:S03]  /*b750*/  MUFU.EX2 R180, R76 ;  /* 0x0000004c00b47308 */ /* 0x0007e60000000800 */
[C---:B------:R-:W-:Y:S01]  /*b760*/  HMMA.16816.F32 R36, R64.reuse, R78, R36 ;  /* 0x0000004e4024723c */ /* 0x040fe20000001824 */
[----:B------:R-:W-:Y:S04]  /*b770*/  MUFU.EX2 R182, R182 ;  /* 0x000000b600b67308 */ /* 0x000fe80000000800 */
[----:B------:R-:W4:Y:S03]  /*b780*/  MUFU.EX2 R188, R188 ;  /* 0x000000bc00bc7308 */ /* 0x000f260000000800 */
[C---:B------:R-:W-:Y:S01]  /*b790*/  HMMA.16816.F32 R48, R64.reuse, R80, R48 ;  /* 0x000000504030723c */ /* 0x040fe20000001830 */
[----:B------:R-:W-:Y:S01]  /*b7a0*/  MUFU.EX2 R183, R183 ;  /* 0x000000b700b77308 */ /* 0x000fe20000000800 */
[----:B---3--:R-:W3:Y:S06]  /*b7b0*/  LDSM.16.MT88.4 R76, [R154+0x12800] ;  /* 0x012800009a4c783b */ /* 0x008eec0000004200 */
[C---:B------:R-:W-:Y:S01]  /*b7c0*/  HMMA.16816.F32 R52, R64.reuse, R82, R52 ;  /* 0x000000524034723c */ /* 0x040fe20000001834 */
[----:B------:R-:W5:Y:S07]  /*b7d0*/  LDSM.16.MT88.4 R80, [R163+0x2800] ;  /* 0x00280000a350783b */ /* 0x000f6e0000004200 */
[----:B-1----:R-:W-:Y:S01]  /*b7e0*/  HMMA.16816.F32 R56, R64, R84, R56 ;  /* 0x000000544038723c */ /* 0x002fe20000001838 */
[----:B------:R-:W-:-:S02]  /*b7f0*/  FFMA.FTZ R84, R179, R153, -R152 ;  /* 0x00000099b3547223 */ /* 0x000fc40000010898 */
[----:B------:R-:W-:Y:S04]  /*b800*/  MUFU.EX2 R179, R117 ;  /* 0x0000007500b37308 */ /* 0x000fe80000000800 */
[----:B------:R-:W1:Y:S01]  /*b810*/  MUFU.EX2 R178, R84 ;  /* 0x0000005400b27308 */ /* 0x000e620000000800 */
[C---:B------:R-:W-:Y:S08]  /*b820*/  HMMA.16816.F32 R16, R64.reuse, R96, R16 ;  /* 0x000000604010723c */ /* 0x040ff00000001810 */
[C---:B------:R-:W-:Y:S01]  /*b830*/  HMMA.16816.F32 R20, R64.reuse, R98, R20 ;  /* 0x000000624014723c */ /* 0x040fe20000001814 */
[----:B------:R-:W5:Y:S07]  /*b840*/  LDSM.16.MT88.4 R96, [R154+0xe800] ;  /* 0x00e800009a60783b */ /* 0x000f6e0000004200 */
[----:B--2---:R-:W-:Y:S01]  /*b850*/  HMMA.16816.F32 R72, R64, R68, R72 ;  /* 0x000000444048723c */ /* 0x004fe20000001848 */
[----:B----4-:R-:W-:-:S02]  /*b860*/  F2FP.F16.F32.PACK_AB R68, R177, R188 ;  /* 0x000000bcb144723e */ /* 0x010fc400000000ff */
[----:B------:R-:W-:Y:S01]  /*b870*/  F2FP.F16.F32.PACK_AB R69, R193, R180 ;  /* 0x000000b4c145723e */ /* 0x000fe200000000ff */
[----:B------:R-:W-:-:S04]  /*b880*/  FADD.FTZ R180, R180, R185 ;  /* 0x000000b9b4b47221 */ /* 0x000fc80000010000 */
[----:B------:R-:W-:Y:S01]  /*b890*/  HMMA.16816.F32 R4, R64, R70, R4 ;  /* 0x000000464004723c */ /* 0x000fe20000001804 */
[----:B-1----:R-:W-:Y:S01]  /*b8a0*/  F2FP.F16.F32.PACK_AB R70, R178, R179 ;  /* 0x000000b3b246723e */ /* 0x002fe200000000ff */
[----:B------:R-:W-:Y:S01]  /*b8b0*/  FADD.FTZ R193, R193, R180 ;  /* 0x000000b4c1c17221 */ /* 0x000fe20000010000 */
[----:B------:R-:W-:-:S03]  /*b8c0*/  F2FP.F16.F32.PACK_AB R71, R181, R182 ;  /* 0x000000b6b547723e */ /* 0x000fc600000000ff */
[----:B------:R-:W-:Y:S02]  /*b8d0*/  FADD.FTZ R182, R182, R193 ;  /* 0x000000c1b6b67221 */ /* 0x000fe40000010000 */
[----:B------:R-:W-:Y:S02]  /*b8e0*/  HMMA.16816.F32 R24, R64, R88, R24 ;  /* 0x000000584018723c */ /* 0x000fe40000001818 */
[----:B------:R-:W-:-:S06]  /*b8f0*/  FADD.FTZ R181, R181, R182 ;  /* 0x000000b6b5b57221 */ /* 0x000fcc0000010000 */
[C---:B------:R-:W-:Y:S01]  /*b900*/  HMMA.16816.F32 R28, R64.reuse, R90, R28 ;  /* 0x0000005a401c723c */ /* 0x040fe2000000181c */
[----:B------:R-:W1:Y:S07]  /*b910*/  LDSM.16.MT88.4 R88, [R164+0x2800] ;  /* 0x00280000a458783b */ /* 0x000e6e0000004200 */
[----:B------:R-:W-:Y:S01]  /*b920*/  HMMA.16816.F32 R60, R64, R86, R60 ;  /* 0x00000056403c723c */ /* 0x000fe2000000183c */
[----:B------:R-:W2:Y:S04]  /*b930*/  LDSM.16.MT88.4 R64, [R164+0x6800] ;  /* 0x00680000a440783b */ /* 0x000ea80000004200 */
[----:B------:R-:W-:Y:S03]  /*b940*/  LDSM.16.MT88.4 R84, [R163+0x3000] ;  /* 0x00300000a354783b */ /* 0x000fe60000004200 */
[C---:B---3--:R-:W-:Y:S08]  /*b950*/  HMMA.16816.F32 R40, R68.reuse, R76, R40 ;  /* 0x0000004c4428723c */ /* 0x048ff00000001828 */
[C---:B------:R-:W-:Y:S01]  /*b960*/  HMMA.16816.F32 R44, R68.reuse, R78, R44 ;  /* 0x0000004e442c723c */ /* 0x040fe2000000182c */
[----:B------:R-:W3:Y:S07]  /*b970*/  LDSM.16.MT88.4 R76, [R163+0x6800] ;  /* 0x00680000a34c783b */ /* 0x000eee0000004200 */
[----:B-----5:R-:W-:Y:S01]  /*b980*/  HMMA.16816.F32 R32, R68, R80, R32 ;  /* 0x000000504420723c */ /* 0x020fe20000001820 */
[-C--:B------:R-:W-:Y:S01]  /*b990*/  FFMA.FTZ R80, R176, R153.reuse, -R151 ;  /* 0x00000099b0507223 */ /* 0x080fe20000010897 */
[----:B------:R-:W-:-:S02]  /*b9a0*/  FFMA.FTZ R176, R169, R153, -R152 ;  /* 0x00000099a9b07223 */ /* 0x000fc40000010898 */
[----:B------:R-:W-:Y:S04]  /*b9b0*/  MUFU.EX2 R169, R171 ;  /* 0x000000ab00a97308 */ /* 0x000fe80000000800 */
[C---:B------:R-:W-:Y:S01]  /*b9c0*/  HMMA.16816.F32 R36, R68.reuse, R82, R36 ;  /* 0x000000524424723c */ /* 0x040fe20000001824 */
[----:B------:R4:W-:Y:S04]  /*b9d0*/  MUFU.EX2 R170, R80 ;  /* 0x0000005000aa7308 */ /* 0x0009e80000000800 */
[----:B------:R-:W5:Y:S03]  /*b9e0*/  MUFU.EX2 R176, R176 ;  /* 0x000000b000b07308 */ /* 0x000f660000000800 */
[C---:B------:R-:W-:Y:S01]  /*b9f0*/  HMMA.16816.F32 R8, R68.reuse, R96, R8 ;  /* 0x000000604408723c */ /* 0x040fe20000001808 */
[----:B----4-:R-:W4:Y:S07]  /*ba00*/  LDSM.16.MT88.4 R80, [R154+0x13000] ;  /* 0x013000009a50783b */ /* 0x010f2e0000004200 */
        /* <DEDUP_REMOVED lines=14> */
[C---:B---3--:R-:W-:Y:S08]  /*baf0*/  HMMA.16816.F32 R72, R68.reuse, R76, R72 ;  /* 0x0000004c4448723c */ /* 0x048ff00000001848 */
[----:B------:R-:W-:Y:S01]  /*bb00*/  HMMA.16816.F32 R4, R68, R78, R4 ;  /* 0x0000004e4404723c */ /* 0x000fe20000001804 */
[----:B------:R-:W3:Y:S01]  /*bb10*/  LDSM.16.MT88.4 R76, [R163+0x7000] ;  /* 0x00700000a34c783b */ /* 0x000ee20000004200 */
[----:B-----5:R-:W-:-:S02]  /*bb20*/  F2FP.F16.F32.PACK_AB R68, R176, R169 ;  /* 0x000000a9b044723e */ /* 0x020fc400000000ff */
[----:B------:R-:W-:Y:S01]  /*bb30*/  F2FP.F16.F32.PACK_AB R69, R183, R170 ;  /* 0x000000aab745723e */ /* 0x000fe200000000ff */
[----:B------:R-:W-:Y:S01]  /*bb40*/  FADD.FTZ R170, R170, R181 ;  /* 0x000000b5aaaa7221 */ /* 0x000fe20000010000 */
[----:B------:R-:W-:Y:S02]  /*bb50*/  F2FP.F16.F32.PACK_AB R70, R165, R218 ;  /* 0x000000daa546723e */ /* 0x000fe400000000ff */
[----:B------:R-:W-:Y:S01]  /*bb60*/  F2FP.F16.F32.PACK_AB R71, R167, R168 ;  /* 0x000000a8a747723e */ /* 0x000fe200000000ff */
[----:B------:R-:W-:-:S04]  /*bb70*/  FADD.FTZ R183, R183, R170 ;  /* 0x000000aab7b77221 */ /* 0x000fc80000010000 */
[----:B------:R-:W-:Y:S02]  /*bb80*/  FADD.FTZ R168, R168, R183 ;  /* 0x000000b7a8a87221 */ /* 0x000fe40000010000 */
[C---:B----4-:R-:W-:Y:S01]  /*bb90*/  HMMA.16816.F32 R44, R68.reuse, R82, R44 ;  /* 0x00000052442c723c */ /* 0x050fe2000000182c */
[-CC-:B------:R-:W-:Y:S01]  /*bba0*/  FFMA.FTZ R83, R141, R153.reuse, -R151.reuse ;  /* 0x000000998d537223 */ /* 0x180fe20000010897 */
[-CC-:B------:R-:W-:Y:S01]  /*bbb0*/  FFMA.FTZ R82, R145, R153.reuse, -R152.reuse ;  /* 0x0000009991527223 */ /* 0x180fe20000010898 */
[-C--:B------:R-:W-:Y:S01]  /*bbc0*/  FFMA.FTZ R141, R140, R153.reuse, -R151 ;  /* 0x000000998c8d7223 */ /* 0x080fe20000010897 */
[-C--:B------:R-:W-:Y:S01]  /*bbd0*/  FFMA.FTZ R145, R142, R153.reuse, -R152 ;  /* 0x000000998e917223 */ /* 0x080fe20000010898 */
[----:B------:R-:W-:Y:S01]  /*bbe0*/  MUFU.EX2 R140, R83 ;  /* 0x00000053008c7308 */ /* 0x000fe20000000800 */
[----:B------:R-:W-:Y:S02]  /*bbf0*/  FADD.FTZ R167, R167, R168 ;  /* 0x000000a8a7a77221 */ /* 0x000fe40000010000 */
[C---:B------:R-:W-:Y:S01]  /*bc00*/  HMMA.16816.F32 R40, R68.reuse, R80, R40 ;  /* 0x000000504428723c */ /* 0x040fe20000001828 */
[-CC-:B------:R-:W-:Y:S01]  /*bc10*/  FFMA.FTZ R80, R144, R153.reuse, -R152.reuse ;  /* 0x0000009990507223 */ /* 0x180fe20000010898 */
[----:B------:R-:W-:Y:S01]  /*bc20*/  FFMA.FTZ R81, R143, R153, -R152 ;  /* 0x000000998f517223 */ /* 0x000fe20000010898 */
[----:B------:R-:W-:Y:S04]  /*bc30*/  MUFU.EX2 R141, R141 ;  /* 0x0000008d008d7308 */ /* 0x000fe80000000800 */
[----:B------:R-:W-:Y:S01]  /*bc40*/  MUFU.EX2 R144, R82 ;  /* 0x0000005200907308 */ /* 0x000fe20000000800 */
[C---:B------:R-:W-:Y:S03]  /*bc50*/  HMMA.16816.F32 R8, R68.reuse, R96, R8 ;  /* 0x000000604408723c */ /* 0x040fe60000001808 */
[----:B------:R-:W4:Y:S04]  /*bc60*/  MUFU.EX2 R143, R80 ;  /* 0x00000050008f7308 */ /* 0x000f280000000800 */
[----:B------:R-:W-:Y:S01]  /*bc70*/  MUFU.EX2 R142, R81 ;  /* 0x00000051008e7308 */ /* 0x000fe20000000800 */
[C---:B------:R-:W-:Y:S03]  /*bc80*/  HMMA.16816.F32 R12, R68.reuse, R98, R12 ;  /* 0x00000062440c723c */ /* 0x040fe6000000180c */
[----:B------:R-:W5:Y:S05]  /*bc90*/  MUFU.EX2 R145, R145 ;  /* 0x0000009100917308 */ /* 0x000f6a0000000800 */
[C---:B------:R-:W-:Y:S08]  /*bca0*/  HMMA.16816.F32 R16, R68.reuse, R92, R16 ;  /* 0x0000005c4410723c */ /* 0x040ff00000001810 */
[C---:B------:R-:W-:Y:S01]  /*bcb0*/  HMMA.16816.F32 R20, R68.reuse, R94, R20 ;  /* 0x0000005e4414723c */ /* 0x040fe20000001814 */
[----:B------:R-:W5:Y:S07]  /*bcc0*/  LDSM.16.MT88.4 R92, [R154+0x13800] ;  /* 0x013800009a5c783b */ /* 0x000f6e0000004200 */
[C---:B-1----:R-:W-:Y:S08]  /*bcd0*/  HMMA.16816.F32 R24, R68.reuse, R88, R24 ;  /* 0x000000584418723c */ /* 0x042ff00000001818 */
[C---:B------:R-:W-:Y:S08]  /*bce0*/  HMMA.16816.F32 R28, R68.reuse, R90, R28 ;  /* 0x0000005a441c723c */ /* 0x040ff0000000181c */
[C---:B------:R-:W-:Y:S08]  /*bcf0*/  HMMA.16816.F32 R32, R68.reuse, R84, R32 ;  /* 0x000000544420723c */ /* 0x040ff00000001820 */
[C---:B------:R-:W-:Y:S01]  /*bd00*/  HMMA.16816.F32 R36, R68.reuse, R86, R36 ;  /* 0x000000564424723c */ /* 0x040fe20000001824 */
[----:B------:R-:W1:Y:S07]  /*bd10*/  LDSM.16.MT88.4 R84, [R134+0x13800] ;  /* 0x013800008654783b */ /* 0x000e6e0000004200 */
[C---:B------:R-:W-:Y:S08]  /*bd20*/  HMMA.16816.F32 R48, R68.reuse, R100, R48 ;  /* 0x000000644430723c */ /* 0x040ff00000001830 */
[C---:B------:R-:W-:Y:S01]  /*bd30*/  HMMA.16816.F32 R52, R68.reuse, R102, R52 ;  /* 0x000000664434723c */ /* 0x040fe20000001834 */
[----:B------:R-:W-:Y:S04]  /*bd40*/  LDSM.16.MT88.4 R100, [R163+0x3800] ;  /* 0x00380000a364783b */ /* 0x000fe80000004200 */
[----:B------:R-:W-:Y:S03]  /*bd50*/  LDSM.16.MT88.4 R160, [R163+0x7800] ;  /* 0x00780000a3a0783b */ /* 0x000fe60000004200 */
[C---:B--2---:R-:W-:Y:S08]  /*bd60*/  HMMA.16816.F32 R56, R68.reuse, R64, R56 ;  /* 0x000000404438723c */ /* 0x044ff00000001838 */
[C---:B------:R-:W-:Y:S01]  /*bd70*/  HMMA.16816.F32 R60, R68.reuse, R66, R60 ;  /* 0x00000042443c723c */ /* 0x040fe2000000183c */
[----:B------:R2:W-:Y:S07]  /*bd80*/  LDSM.16.MT88.4 R64, [R134+0xf800] ;  /* 0x00f800008640783b */ /* 0x0005ee0000004200 */
[C---:B---3--:R-:W-:Y:S08]  /*bd90*/  HMMA.16816.F32 R72, R68.reuse, R76, R72 ;  /* 0x0000004c4448723c */ /* 0x048ff00000001848 */
[----:B------:R-:W-:Y:S01]  /*bda0*/  HMMA.16816.F32 R4, R68, R78, R4 ;  /* 0x0000004e4404723c */ /* 0x000fe20000001804 */
[----:B----4-:R-:W-:Y:S01]  /*bdb0*/  F2FP.F16.F32.PACK_AB R68, R143, R144 ;  /* 0x000000908f44723e */ /* 0x010fe200000000ff */
[----:B------:R-:W3:Y:S01]  /*bdc0*/  LDSM.16.MT88.4 R76, [R164+0x7800] ;  /* 0x00780000a44c783b */ /* 0x000ee20000004200 */
[----:B------:R-:W-:Y:S01]  /*bdd0*/  F2FP.F16.F32.PACK_AB R69, R141, R140 ;  /* 0x0000008c8d45723e */ /* 0x000fe200000000ff */
[----:B------:R-:W-:Y:S01]  /*bde0*/  FADD.FTZ R140, R140, R167 ;  /* 0x000000a78c8c7221 */ /* 0x000fe20000010000 */
[----:B-----5:R-:W-:-:S02]  /*bdf0*/  F2FP.F16.F32.PACK_AB R70, R145, R142 ;  /* 0x0000008e9146723e */ /* 0x020fc400000000ff */
[C---:B------:R-:W-:Y:S01]  /*be00*/  F2FP.F16.F32.PACK_AB R71, R0.reuse, R139 ;  /* 0x0000008b0047723e */ /* 0x040fe200000000ff */
[----:B------:R-:W-:Y:S01]  /*be10*/  FADD.FTZ R140, R141, R140 ;  /* 0x0000008c8d8c7221 */ /* 0x000fe20000010000 */
[-C--:B--2---:R-:W-:Y:S02]  /*be20*/  MOV R134, R148.reuse ;  /* 0x0000009400867202 */ /* 0x084fe40000000f00 */
[----:B------:R-:W-:Y:S01]  /*be30*/  @P1 MOV R134, R148 ;  /* 0x0000009400861202 */ /* 0x000fe20000000f00 */
[----:B------:R-:W-:Y:S02]  /*be40*/  FADD.FTZ R139, R139, R140 ;  /* 0x0000008c8b8b7221 */ /* 0x000fe40000010000 */
[----:B------:R-:W-:Y:S01]  /*be50*/  HMMA.16816.F32 R128, R68, R124, R8 ;  /* 0x0000007c4480723c */ /* 0x000fe20000001808 */
[----:B------:R-:W2:Y:S01]  /*be60*/  LDSM.16.MT88.4 R8, [R164+0x3800] ;  /* 0x00380000a408783b */ /* 0x000ea20000004200 */
[----:B------:R-:W-:-:S06]  /*be70*/  FADD.FTZ R229, R0, R139 ;  /* 0x0000008b00e57221 */ /* 0x000fcc0000010000 */
[----:B------:R-:W-:Y:S01]  /*be80*/  HMMA.16816.F32 R124, R68, R126, R12 ;  /* 0x0000007e447c723c */ /* 0x000fe2000000180c */
[----:B------:R-:W-:-:S04]  /*be90*/  FADD.FTZ R12, R116, R107 ;  /* 0x0000006b740c7221 */ /* 0x000fc80000010000 */
[----:B------:R-:W-:-:S03]  /*bea0*/  FADD.FTZ R12, R115, R12 ;  /* 0x0000000c730c7221 */ /* 0x000fc60000010000 */
[----:B------:R-:W-:Y:S01]  /*beb0*/  HMMA.16816.F32 R96, R68, R92, R40 ;  /* 0x0000005c4460723c */ /* 0x000fe20000001828 */
[----:B------:R-:W-:-:S04]  /*bec0*/  FADD.FTZ R175, R175, R12 ;  /* 0x0000000cafaf7221 */ /* 0x000fc80000010000 */
[----:B------:R-:W-:-:S03]  /*bed0*/  FADD.FTZ R175, R172, R175 ;  /* 0x000000afacaf7221 */ /* 0x000fc60000010000 */
[----:B-1----:R-:W-:Y:S01]  /*bee0*/  HMMA.16816.F32 R88, R68, R84, R48 ;  /* 0x000000544458723c */ /* 0x002fe20000001830 */
[----:B------:R-:W-:-:S04]  /*bef0*/  FADD.FTZ R186, R186, R175 ;  /* 0x000000afbaba7221 */ /* 0x000fc80000010000 */
[----:B------:R-:W-:-:S03]  /*bf00*/  FADD.FTZ R203, R203, R186 ;  /* 0x000000bacbcb7221 */ /* 0x000fc60000010000 */
[----:B---3--:R-:W-:Y:S01]  /*bf10*/  HMMA.16816.F32 R80, R68, R76, R56 ;  /* 0x0000004c4450723c */ /* 0x008fe20000001838 */
[----:B------:R-:W-:-:S04]  /*bf20*/  FADD.FTZ R222, R222, R203 ;  /* 0x000000cbdede7221 */ /* 0x000fc80000010000 */
[----:B------:R-:W-:-:S03]  /*bf30*/  FADD.FTZ R195, R195, R222 ;  /* 0x000000dec3c37221 */ /* 0x000fc60000010000 */
[----:B------:R-:W-:Y:S01]  /*bf40*/  HMMA.16816.F32 R104, R68, R100, R32 ;  /* 0x000000644468723c */ /* 0x000fe20000001820 */
        /* <DEDUP_REMOVED lines=14> */
[----:B--2---:R-:W-:Y:S01]  /*c030*/  HMMA.16816.F32 R112, R68, R8, R24 ;  /* 0x000000084470723c */ /* 0x004fe20000001818 */
        /* <DEDUP_REMOVED lines=8> */
[C---:B------:R-:W-:Y:S08]  /*c0c0*/  HMMA.16816.F32 R100, R68.reuse, R102, R36 ;  /* 0x000000664464723c */ /* 0x040ff00000001824 */
[C---:B------:R-:W-:Y:S08]  /*c0d0*/  HMMA.16816.F32 R72, R68.reuse, R160, R72 ;  /* 0x000000a04448723c */ /* 0x040ff00000001848 */
[----:B------:R-:W-:Y:S01]  /*c0e0*/  HMMA.16816.F32 R68, R68, R162, R4 ;  /* 0x000000a24444723c */ /* 0x000fe20000001804 */
[----:B------:R-:W-:-:S04]  /*c0f0*/  NOP ;  /* 0x0000000000007918 */ /* 0x000fc80000000000 */
[----:B------:R-:W-:-:S15]  /*c100*/  @P1 BRA `(.L_x_5841) ;  /* 0x0000000000041947 */ /* 0x000fde0003800000 */
.L_x_5832:
[----:B------:R-:W-:-:S07]  /*c110*/  IADD3 R226, PT, PT, R146, -0x1, RZ ;  /* 0xffffffff92e27810 */ /* 0x000fce0007ffe0ff */
.L_x_5841:
[----:B------:R-:W-:Y:S05]  /*c120*/  BSYNC B2 ;  /* 0x0000000000027941 */ /* 0x000fea0003800000 */
.L_x_5831:
[----:B------:R-:W-:-:S13]  /*c130*/  ISETP.GE.AND P0, PT, R226, R207, PT ;  /* 0x000000cfe200720c */ /* 0x000fda0003f06270 */
[----:B------:R-:W-:Y:S05]  /*c140*/  @!P0 BRA `(.L_x_5842) ;  /* 0x0000005000708947 */ /* 0x000fea0003800000 */
[----:B------:R-:W-:Y:S01]  /*c150*/  IMAD.SHL.U32 R4, R226, 0x80, RZ ;  /* 0x00000080e2047824 */ /* 0x000fe200078e00ff */
[----:B------:R-:W-:Y:S01]  /*c160*/  ISETP.NE.U32.AND P3, PT, R230, RZ, PT ;  /* 0x000000ffe600720c */ /* 0x000fe20003f65070 */
[C---:B------:R-:W-:Y:S01]  /*c170*/  IMAD.SHL.U32 R219, R136.reuse, 0x20, RZ ;  /* 0x0000002088db7824 */ /* 0x040fe200078e00ff */
[----:B------:R-:W-:Y:S01]  /*c180*/  SHF.L.U64.HI R218, R136, 0x5, R137 ;  /* 0x0000000588da7819 */ /* 0x000fe20000010289 */
[----:B------:R-:W-:Y:S01]  /*c190*/  IMAD.MOV.U32 R132, RZ, RZ, R133 ;  /* 0x000000ffff847224 */ /* 0x000fe200078e0085 */
[----:B------:R-:W-:Y:S01]  /*c1a0*/  ISETP.NE.AND.EX P3, PT, R231, RZ, PT, P3 ;  /* 0x000000ffe700720c */ /* 0x000fe20003f65330 */
[----:B------:R-:W-:Y:S01]  /*c1b0*/  IMAD.MOV.U32 R0, RZ, RZ, R134 ;  /* 0x000000ffff007224 */ /* 0x000fe200078e0086 */
[----:B------:R-:W-:Y:S01]  /*c1c0*/  VIMNMX R223, PT, PT, RZ, R135, !PT ;  /* 0x00000087ffdf7248 */ /* 0x000fe20007fe0100 */
[----:B------:R-:W-:Y:S01]  /*c1d0*/  VIADD R226, R226, 0x1 ;  /* 0x00000001e2e27836 */ /* 0x000fe20000000000 */
[----:B------:R-:W-:Y:S01]  /*c1e0*/  VIADDMNMX R222, R135, 0x8, RZ, !PT ;  /* 0x0000000887de7846 */ /* 0x000fe200078001ff */
[C---:B------:R-:W-:Y:S01]  /*c1f0*/  VIADD R227, R4.reuse, 0x80 ;  /* 0x0000008004e37836 */ /* 0x040fe20000000000 */
[----:B------:R-:W-:-:S07]  /*c200*/  LOP3.LUT R228, R4, 0x40, R157, 0xfe, !PT ;  /* 0x0000004004e47812 */ /* 0x000fce00078efe9d */
.L_x_5849:
        /* <DEDUP_REMOVED lines=78> */
.L_x_5844:
[----:B------:R-:W-:Y:S05]  /*c6f0*/  BSYNC.RECONVERGENT B0 ;  /* 0x0000000000007941 */ /* 0x000fea0003800200 */
.L_x_5843:
[----:B------:R-:W1:Y:S01]  /*c700*/  S2UR UR6, SR_CgaCtaId ;  /* 0x00000000000679c3 */ /* 0x000e620000008800 */
[C---:B------:R-:W-:Y:S01]  /*c710*/  IMAD.SHL.U32 R61, R198.reuse, 0x8, RZ ;  /* 0x00000008c63d7824 */ /* 0x040fe200078e00ff */
[----:B------:R-:W-:Y:S01]  /*c720*/  LOP3.LUT R60, R198, 0x38, RZ, 0xc0, !PT ;  /* 0x00000038c63c7812 */ /* 0x000fe200078ec0ff */
[----:B------:R-:W-:Y:S01]  /*c730*/  UMOV UR7, 0x400 ;  /* 0x0000040000077882 */ /* 0x000fe20000000000 */
[----:B------:R-:W-:Y:S01]  /*c740*/  IADD3 R64, P0, PT, R219, R210, RZ ;  /* 0x000000d2db407210 */ /* 0x000fe20007f1e0ff */
[----:B------:R-:W-:Y:S01]  /*c750*/  IMAD.MOV.U32 R135, RZ, RZ, 0x40 ;  /* 0x00000040ff877424 */ /* 0x000fe200078e00ff */
[----:B------:R-:W-:Y:S01]  /*c760*/  LOP3.LUT R63, R60, 0x1c0, R61, 0xf8, !PT ;  /* 0x000001c03c3f7812 */ /* 0x000fe200078ef83d */
[----:B------:R-:W-:Y:S01]  /*c770*/  VIADD R226, R226, 0xffffffff ;  /* 0xffffffffe2e27836 */ /* 0x000fe20000000000 */
[----:B------:R-:W-:Y:S01]  /*c780*/  LOP3.LUT R196, R61, 0x38, RZ, 0xc0, !PT ;  /* 0x000000383dc47812 */ /* 0x000fe200078ec0ff */
[----:B------:R-:W-:Y:S01]  /*c790*/  IMAD.X R65, R218, 0x1, R211, P0 ;  /* 0x00000001da417824 */ /* 0x000fe200000e06d3 */
[-C--:B------:R-:W-:Y:S01]  /*c7a0*/  IADD3 R62, P0, PT, R64, R219.reuse, RZ ;  /* 0x000000db403e7210 */ /* 0x080fe20007f1e0ff */
[----:B------:R-:W-:Y:S01]  /*c7b0*/  BSSY.RECONVERGENT B1, `(.L_x_5845) ;  /* 0x000016d000017945 */ /* 0x000fe20003800200 */
[----:B------:R-:W-:Y:S02]  /*c7c0*/  LOP3.LUT R60, R63, R196, RZ, 0x3c, !PT ;  /* 0x000000c43f3c7212 */ /* 0x000fe400078e3cff */
[----:B------:R-:W-:Y:S01]  /*c7d0*/  LOP3.LUT P2, RZ, R198, 0x4, RZ, 0xc0, !PT ;  /* 0x00000004c6ff7812 */ /* 0x000fe2000784c0ff */
[--C-:B------:R-:W-:Y:S01]  /*c7e0*/  IMAD.X R63, R65, 0x1, R218.reuse, P0 ;  /* 0x00000001413f7824 */ /* 0x100fe200000e06da */
[----:B------:R-:W-:Y:S02]  /*c7f0*/  LOP3.LUT R60, R60, 0x1e00, R61, 0xf8, !PT ;  /* 0x00001e003c3c7812 */ /* 0x000fe400078ef83d */
[-C--:B------:R-:W-:Y:S02]  /*c800*/  IADD3 R66, P0, PT, R62, R219.reuse, RZ ;  /* 0x000000db3e427210 */ /* 0x080fe40007f1e0ff */
[----:B------:R-:W-:Y:S03]  /*c810*/  SEL R135, R135, 0xffffffc0, !P2 ;  /* 0xffffffc087877807 */ /* 0x000fe60005000000 */
[--C-:B------:R-:W-:Y:S01]  /*c820*/  IMAD.X R67, R63, 0x1, R218.reuse, P0 ;  /* 0x000000013f437824 */ /* 0x100fe200000e06da */
[----:B-1----:R-:W-:Y:S01]  /*c830*/  ULEA UR6, UR6, UR7, 0x18 ;  /* 0x0000000706067291 */ /* 0x002fe2000f8ec0ff */
[----:B------:R-:W-:Y:S01]  /*c840*/  IADD3 R186, P0, PT, R66, R219, RZ ;  /* 0x000000db42ba7210 */ /* 0x000fe20007f1e0ff */
[----:B------:R-:W-:Y:S01]  /*c850*/  IMAD.IADD R185, R200, 0x1, R135 ;  /* 0x00000001c8b97824 */ /* 0x000fe200078e0287 */
[----:B------:R-:W-:Y:S03]  /*c860*/  IADD3 R133, PT, PT, R199, R135, RZ ;  /* 0x00000087c7857210 */ /* 0x000fe60007ffe0ff */
[----:B------:R-:W-:Y:S02]  /*c870*/  IMAD.U32 R201, RZ, RZ, UR6 ;  /* 0x00000006ffc97e24 */ /* 0x000fe4000f8e00ff */
[--C-:B------:R-:W-:Y:S02]  /*c880*/  IMAD.X R187, R67, 0x1, R218.reuse, P0 ;  /* 0x0000000143bb7824 */ /* 0x100fe400000e06da */
[----:B------:R-:W-:Y:S01]  /*c890*/  IMAD R217, R60, 0x2, R201 ;  /* 0x000000023cd97824 */ /* 0x000fe200078e02c9 */
[-C--:B------:R-:W-:Y:S04]  /*c8a0*/  IADD3 R60, P0, PT, R186, R219.reuse, RZ ;  /* 0x000000dbba3c7210 */ /* 0x080fe80007f1e0ff */
[----:B------:R-:W-:Y:S01]  /*c8b0*/  @!PT LDS RZ, [RZ] ;  /* 0x00000000fffff984 */ /* 0x000fe20000000800 */
[----:B------:R-:W-:Y:S01]  /*c8c0*/  @!PT LDS RZ, [RZ] ;  /* 0x00000000fffff984 */ /* 0x000fe20000000800 */
[----:B------:R-:W-:Y:S01]  /*c8d0*/  @!PT LDS RZ, [RZ] ;  /* 0x00000000fffff984 */ /* 0x000fe20000000800 */
[----:B------:R-:W-:Y:S01]  /*c8e0*/  LDGSTS.E.BYPASS.LTC128B.128 [R217+0xc000], desc[UR4][R210.64] ;  /* 0x0c000000d2d97fae */ /* 0x000fe2000b981a04 */
[--C-:B------:R-:W-:Y:S01]  /*c8f0*/  IMAD.X R61, R187, 0x1, R218.reuse, P0 ;  /* 0x00000001bb3d7824 */ /* 0x100fe200000e06da */
[-C--:B------:R-:W-:Y:S03]  /*c900*/  IADD3 R188, P0, PT, R60, R219.reuse, RZ ;  /* 0x000000db3cbc7210 */ /* 0x080fe60007f1e0ff */
[----:B------:R-:W-:Y:S02]  /*c910*/  LDGSTS.E.BYPASS.LTC128B.128 [R217+0x10000], desc[UR4][R210.64+0x80] ;  /* 0x10000080d2d97fae */ /* 0x000fe4000b981a04 */
[----:B------:R-:W-:Y:S03]  /*c920*/  IMAD.X R189, R61, 0x1, R218, P0 ;  /* 0x000000013dbd7824 */ /* 0x000fe600000e06da */
[----:B------:R-:W-:Y:S01]  /*c930*/  LDGSTS.E.BYPASS.LTC128B.128 [R217+0xc800], desc[UR4][R64.64] ;  /* 0x0c80000040d97fae */ /* 0x000fe2000b981a04 */
[----:B------:R-:W-:Y:S04]  /*c940*/  IADD3 R190, P0, PT, R188, R219, RZ ;  /* 0x000000dbbcbe7210 */ /* 0x000fe80007f1e0ff */
[----:B------:R-:W-:Y:S01]  /*c950*/  LDGSTS.E.BYPASS.LTC128B.128 [R217+0x10800], desc[UR4][R64.64+0x80] ;  /* 0x1080008040d97fae */ /* 0x000fe2000b981a04 */
[----:B------:R-:W-:Y:S02]  /*c960*/  IADD3.X R191, PT, PT, R189, R218, RZ, P0, !PT ;  /* 0x000000dabdbf7210 */ /* 0x000fe400007fe4ff */
[----:B------:R-:W-:Y:S02]  /*c970*/  LOP3.LUT P0, RZ, R198, 0x2, RZ, 0xc0, !PT ;  /* 0x00000002c6ff7812 */ /* 0x000fe4000780c0ff */
[----:B------:R-:W-:Y:S02]  /*c980*/  LDGSTS.E.BYPASS.LTC128B.128 [R217+0xd000], desc[UR4][R62.64] ;  /* 0x0d0000003ed97fae */ /* 0x000fe4000b981a04 */
[----:B------:R-:W-:Y:S03]  /*c990*/  SEL R202, R197, 0xffffffe0, !P0 ;  /* 0xffffffe0c5ca7807 */ /* 0x000fe60004000000 */
[----:B------:R-:W-:Y:S01]  /*c9a0*/  LDGSTS.E.BYPASS.LTC128B.128 [R217+0x11000], desc[UR4][R62.64+0x80] ;  /* 0x110000803ed97fae */ /* 0x000fe2000b981a04 */
[----:B------:R-:W-:Y:S04]  /*c9b0*/  ISETP.GT.AND P0, PT, R226, R207, PT ;  /* 0x000000cfe200720c */ /* 0x000fe80003f04270 */
        /* <DEDUP_REMOVED lines=20> */
[----:B------:R-:W5:Y:S05]  /*cb00*/  LDSM.16.M88.4 R156, [R199+0x6000] ;  /* 0x00600000c79c783b */ /* 0x000f6a0000000200 */
[----:B------:R-:W5:Y:S05]  /*cb10*/  LDSM.16.M88.4 R160, [R199+0x6800] ;  /* 0x00680000c7a0783b */ /* 0x000f6a0000000200 */
[----:B------:R-:W5:Y:S05]  /*cb20*/  LDSM.16.M88.4 R164, [R199+0x7000] ;  /* 0x00700000c7a4783b */ /* 0x000f6a0000000200 */
[----:B------:R-:W5:Y:S01]  /*cb30*/  LDSM.16.M88.4 R168, [R199+0x7800] ;  /* 0x00780000c7a8783b */ /* 0x000f620000000200 */
        /* <DEDUP_REMOVED lines=9> */
[----:B-1----:R-:W-:Y:S02]  /*cbd0*/  LDSM.16.M88.4 R188, [R133+0x8000] ;  /* 0x0080000085bc783b */ /* 0x002fe40000000200 */
[C---:B----4-:R-:W-:Y:S03]  /*cbe0*/  HMMA.16816.F32 R20, R136.reuse, R148, RZ ;  /* 0x000000948814723c */ /* 0x050fe600000018ff */
[----:B------:R-:W-:Y:S05]  /*cbf0*/  LDSM.16.M88.4 R192, [R135+0xb000] ;  /* 0x00b0000087c0783b */ /* 0x000fea0000000200 */
[C---:B------:R-:W-:Y:S01]  /*cc00*/  HMMA.16816.F32 R24, R136.reuse, R150, RZ ;  /* 0x000000968818723c */ /* 0x040fe200000018ff */
[----:B------:R-:W-:Y:S07]  /*cc10*/  LDSM.16.M88.4 R148, [R134+0x6800] ;  /* 0x006800008694783b */ /* 0x000fee0000000200 */
[C---:B-----5:R-:W-:Y:S08]  /*cc20*/  HMMA.16816.F32 R28, R136.reuse, R152, RZ ;  /* 0x00000098881c723c */ /* 0x060ff000000018ff */
        /* <DEDUP_REMOVED lines=257> */
.L_x_5848:
[----:B------:R-:W-:Y:S05]  /*dc40*/  BSYNC.RECONVERGENT B0 ;  /* 0x0000000000007941 */ /* 0x000fea0003800200 */
.L_x_5847:
        /* <DEDUP_REMOVED lines=35> */
.L_x_5846:
[----:B------:R-:W-:Y:S05]  /*de80*/  BSYNC.RECONVERGENT B1 ;  /* 0x0000000000017941 */ /* 0x000fea0003800200 */
.L_x_5845:
[C---:B------:R-:W-:Y:S02]  /*de90*/  VIADD R151, R228.reuse, 0xffffffc1 ;  /* 0xffffffc1e4977836 */ /* 0x040fe40000000000 */
[C---:B------:R-:W-:Y:S02]  /*dea0*/  VIADD R133, R228.reuse, 0xffffffc9 ;  /* 0xffffffc9e4857836 */ /* 0x040fe40000000000 */
[C---:B------:R-:W-:Y:S01]  /*deb0*/  VIADD R135, R228.reuse, 0xffffffc0 ;  /* 0xffffffc0e4877836 */ /* 0x040fe20000000000 */
[CC--:B------:R-:W-:Y:S01]  /*dec0*/  ISETP.GE.AND P4, PT, R151.reuse, R223.reuse, PT ;  /* 0x000000df9700720c */ /* 0x0c0fe20003f86270 */
[C---:B-1----:R-:W-:Y:S01]  /*ded0*/  VIADD R136, R228.reuse, 0xffffffc8 ;  /* 0xffffffc8e4887836 */ /* 0x042fe20000000000 */
[-C--:B------:R-:W-:Y:S01]  /*dee0*/  ISETP.GE.AND P0, PT, R151, R222.reuse, PT ;  /* 0x000000de9700720c */ /* 0x080fe20003f06270 */
[C---:B------:R-:W-:Y:S01]  /*def0*/  VIADD R134, R228.reuse, 0xffffffd8 ;  /* 0xffffffd8e4867836 */ /* 0x040fe20000000000 */
[----:B------:R-:W-:Y:S01]  /*df00*/  FSEL R150, R5, -INF , P4 ;  /* 0xff80000005967808 */ /* 0x000fe20002000000 */
[C---:B------:R-:W-:Y:S01]  /*df10*/  VIADD R158, R228.reuse, 0xffffffe0 ;  /* 0xffffffe0e49e7836 */ /* 0x040fe20000000000 */
[----:B------:R-:W-:Y:S01]  /*df20*/  FSEL R139, R7, -INF , P0 ;  /* 0xff800000078b7808 */ /* 0x000fe20000000000 */
[C---:B------:R-:W-:Y:S01]  /*df30*/  VIADD R157, R228.reuse, 0xfffffff0 ;  /* 0xfffffff0e49d7836 */ /* 0x040fe20000000000 */
[-C--:B------:R-:W-:Y:S01]  /*df40*/  ISETP.GE.AND P4, PT, R133, R223.reuse, PT ;  /* 0x000000df8500720c */ /* 0x080fe20003f86270 */
[C---:B------:R-:W-:Y:S01]  /*df50*/  VIADD R146, R228.reuse, 0xffffffd1 ;  /* 0xffffffd1e4927836 */ /* 0x040fe20000000000 */
[-C--:B------:R-:W-:Y:S01]  /*df60*/  ISETP.GE.AND P5, PT, R135, R223.reuse, PT ;  /* 0x000000df8700720c */ /* 0x080fe20003fa6270 */
[C---:B------:R-:W-:Y:S01]  /*df70*/  VIADD R142, R228.reuse, 0xffffffe1 ;  /* 0xffffffe1e48e7836 */ /* 0x040fe20000000000 */
[-C--:B------:R-:W-:Y:S01]  /*df80*/  ISETP.GE.AND P0, PT, R133, R222.reuse, PT ;  /* 0x000000de8500720c */ /* 0x080fe20003f06270 */
[C---:B------:R-:W-:Y:S01]  /*df90*/  VIADD R5, R228.reuse, 0xffffffe9 ;  /* 0xffffffe9e4057836 */ /* 0x040fe20000000000 */
[----:B------:R-:W-:Y:S01]  /*dfa0*/  FSEL R148, R9, -INF , P4 ;  /* 0xff80000009947808 */ /* 0x000fe20002000000 */
[----:B------:R-:W-:Y:S01]  /*dfb0*/  VIADD R141, R228, 0xfffffff1 ;  /* 0xfffffff1e48d7836 */ /* 0x000fe20000000000 */
[----:B------:R-:W-:Y:S01]  /*dfc0*/  FSEL R152, R4, -INF , P5 ;  /* 0xff80000004987808 */ /* 0x000fe20002800000 */
[C---:B------:R-:W-:Y:S01]  /*dfd0*/  VIADD R4, R228.reuse, 0xfffffff9 ;  /* 0xfffffff9e4047836 */ /* 0x040fe20000000000 */
[----:B------:R-:W-:Y:S01]  /*dfe0*/  FSEL R9, R11, -INF , P0 ;  /* 0xff8000000b097808 */ /* 0x000fe20000000000 */
[----:B------:R-:W-:Y:S01]  /*dff0*/  VIADD R11, R228, 0xffffffd0 ;  /* 0xffffffd0e40b7836 */ /* 0x000fe20000000000 */
[-C--:B------:R-:W-:Y:S01]  /*e000*/  ISETP.GE.AND P5, PT, R136, R223.reuse, PT ;  /* 0x000000df8800720c */ /* 0x080fe20003fa6270 */
[C---:B------:R-:W-:Y:S01]  /*e010*/  VIADD R155, R228.reuse, 0x1 ;  /* 0x00000001e49b7836 */ /* 0x040fe20000000000 */
[-C--:B------:R-:W-:Y:S01]  /*e020*/  ISETP.GE.AND P1, PT, R135, R222.reuse, PT ;  /* 0x000000de8700720c */ /* 0x080fe20003f26270 */
        /* <DEDUP_REMOVED lines=13> */
[----:B------:R-:W-:Y:S01]  /*e100*/  VIADD R16, R228, 0xffffffe8 ;  /* 0xffffffe8e4107836 */ /* 0x000fe20000000000 */
[-C--:B------:R-:W-:Y:S02]  /*e110*/  ISETP.GE.AND P5, PT, R158, R223.reuse, PT ;  /* 0x000000df9e00720c */ /* 0x080fe40003fa6270 */
[----:B------:R-:W-:Y:S01]  /*e120*/  FSEL R138, R10, -INF , P1 ;  /* 0xff8000000a8a7808 */ /* 0x000fe20000800000 */
[----:B------:R-:W-:Y:S01]  /*e130*/  VIADD R10, R228, 0x19 ;  /* 0x00000019e40a7836 */ /* 0x000fe20000000000 */
[----:B------:R-:W-:Y:S01]  /*e140*/  FSEL R186, R20, -INF , P5 ;  /* 0xff80000014ba7808 */ /* 0x000fe20002800000 */
[----:B------:R-:W-:Y:S01]  /*e150*/  VIADD R20, R228, 0x28 ;  /* 0x00000028e4147836 */ /* 0x000fe20000000000 */
[-C--:B------:R-:W-:Y:S02]  /*e160*/  ISETP.GE.AND P5, PT, R16, R223.reuse, PT ;  /* 0x000000df1000720c */ /* 0x080fe40003fa6270 */
[-C--:B------:R-:W-:Y:S02]  /*e170*/  ISETP.GE.AND P1, PT, R11, R222.reuse, PT ;  /* 0x000000de0b00720c */ /* 0x080fe40003f26270 */
[----:B------:R-:W-:Y:S01]  /*e180*/  FSEL R162, R24, -INF , P5 ;  /* 0xff80000018a27808 */ /* 0x000fe20002800000 */
[----:B------:R-:W-:Y:S01]  /*e190*/  VIADD R24, R228, 0x18 ;  /* 0x00000018e4187836 */ /* 0x000fe20000000000 */
[----:B------:R-:W-:Y:S01]  /*e1a0*/  FSEL R190, R14, -INF , P1 ;  /* 0xff8000000ebe7808 */ /* 0x000fe20000800000 */
[----:B------:R-:W-:Y:S01]  /*e1b0*/  VIADD R14, R228, 0xfffffff8 ;  /* 0xfffffff8e40e7836 */ /* 0x000fe20000000000 */
[----:B------:R-:W-:Y:S02]  /*e1c0*/  ISETP.GE.AND P5, PT, R157, R223, PT ;  /* 0x000000df9d00720c */ /* 0x000fe40003fa6270 */
[C---:B------:R-:W-:Y:S02]  /*e1d0*/  ISETP.GE.AND P6, PT, R135.reuse, R225, PT ;  /* 0x000000e18700720c */ /* 0x040fe40003fc6270 */
[----:B------:R-:W-:Y:S01]  /*e1e0*/  FSEL R172, R28, -INF , P5 ;  /* 0xff8000001cac7808 */ /* 0x000fe20002800000 */
[----:B------:R-:W-:Y:S01]  /*e1f0*/  VIADD R28, R228, 0x39 ;  /* 0x00000039e41c7836 */ /* 0x000fe20000000000 */
[-C--:B------:R-:W-:Y:S02]  /*e200*/  ISETP.GE.AND P5, PT, R14, R223.reuse, PT ;  /* 0x000000df0e00720c */ /* 0x080fe40003fa6270 */
[----:B------:R-:W-:Y:S02]  /*e210*/  ISETP.GE.AND P0, PT, R146, R222, PT ;  /* 0x000000de9200720c */ /* 0x000fe40003f06270 */
[----:B------:R-:W-:Y:S02]  /*e220*/  FSEL R32, R32, -INF , P5 ;  /* 0xff80000020207808 */ /* 0x000fe40002800000 */
[----:B------:R-:W-:Y:S02]  /*e230*/  ISETP.GE.AND P5, PT, R135, R224, PT ;  /* 0x000000e08700720c */ /* 0x000fe40003fa6270 */
[----:B------:R-:W2:Y:S01]  /*e240*/  LD.E R135, desc[UR4][R2.64+0xdc] ;  /* 0x0000dc0402877980 */ /* 0x000ea2000c101900 */
        /* <DEDUP_REMOVED lines=29> */
[----:B------:R-:W-:Y:S01]  /*e420*/  FSEL R178, R36, -INF , P1 ;  /* 0xff80000024b27808 */ /* 0x000fe20000800000 */
[C---:B------:R-:W-:Y:S01]  /*e430*/  VIADD R36, R228.reuse, 0x30 ;  /* 0x00000030e4247836 */ /* 0x040fe20000000000 */
[----:B------:R-:W-:Y:S01]  /*e440*/  FSEL R182, R25, -INF , P4 ;  /* 0xff80000019b67808 */ /* 0x000fe20002000000 */
[C---:B------:R-:W-:Y:S01]  /*e450*/  VIADD R25, R228.reuse, 0x8 ;  /* 0x00000008e4197836 */ /* 0x040fe20000000000 */
[-C--:B------:R-:W-:Y:S02]  /*e460*/  ISETP.GE.AND P0, PT, R228, R222.reuse, PT ;  /* 0x000000dee400720c */ /* 0x080fe40003f06270 */
[-C--:B------:R-:W-:Y:S02]  /*e470*/  ISETP.GE.AND P1, PT, R155, R222.reuse, PT ;  /* 0x000000de9b00720c */ /* 0x080fe40003f26270 */
[----:B------:R-:W-:Y:S01]  /*e480*/  FSEL R174, R38, -INF , P0 ;  /* 0xff80000026ae7808 */ /* 0x000fe20000000000 */
[----:B------:R-:W-:Y:S01]  /*e490*/  VIADD R38, R228, 0x10 ;  /* 0x00000010e4267836 */ /* 0x000fe20000000000 */
[----:B------:R-:W-:Y:S02]  /*e4a0*/  FSEL R251, R39, -INF , P1 ;  /* 0xff80000027fb7808 */ /* 0x000fe40000800000 */
[-C--:B------:R-:W-:Y:S02]  /*e4b0*/  ISETP.GE.AND P4, PT, R141, R223.reuse, PT ;  /* 0x000000df8d00720c */ /* 0x080fe40003f86270 */
[CC--:B------:R-:W-:Y:S02]  /*e4c0*/  ISETP.GE.AND P0, PT, R25.reuse, R223.reuse, PT ;  /* 0x000000df1900720c */ /* 0x0c0fe40003f06270 */
        /* <DEDUP_REMOVED lines=10> */
[----:B------:R-:W-:Y:S02]  /*e570*/  FSEL R33, R33, -INF , P4 ;  /* 0xff80000021217808 */ /* 0x000fe40002000000 */
[-C--:B------:R-:W-:Y:S02]  /*e580*/  ISETP.GE.AND P4, PT, R155, R223.reuse, PT ;  /* 0x000000df9b00720c */ /* 0x080fe40003f86270 */
[CC--:B------:R-:W-:Y:S02]  /*e590*/  ISETP.GE.AND P0, PT, R153.reuse, R223.reuse, PT ;  /* 0x000000df9900720c */ /* 0x0c0fe40003f06270 */
[-C--:B------:R-:W-:Y:S02]  /*e5a0*/  ISETP.GE.AND P1, PT, R153, R222.reuse, PT ;  /* 0x000000de9900720c */ /* 0x080fe40003f26270 */
[----:B------:R-:W-:Y:S02]  /*e5b0*/  FSEL R45, R45, -INF , P0 ;  /* 0xff8000002d2d7808 */ /* 0x000fe40000000000 */
[----:B------:R-:W-:Y:S02]  /*e5c0*/  FSEL R47, R47, -INF , P1 ;  /* 0xff8000002f2f7808 */ /* 0x000fe40000800000 */
[----:B------:R-:W-:Y:S01]  /*e5d0*/  FSEL R176, R37, -INF , P4 ;  /* 0xff80000025b07808 */ /* 0x000fe20002000000 */
[----:B------:R-:W-:Y:S01]  /*e5e0*/  VIADD R37, R228, 0x20 ;  /* 0x00000020e4257836 */ /* 0x000fe20000000000 */
[CC--:B------:R-:W-:Y:S02]  /*e5f0*/  ISETP.GE.AND P1, PT, R24.reuse, R222.reuse, PT ;  /* 0x000000de1800720c */ /* 0x0c0fe40003f26270 */
        /* <DEDUP_REMOVED lines=8> */
[CC--:B------:R-:W-:Y:S02]  /*e680*/  ISETP.GE.AND P0, PT, R44.reuse, R223.reuse, PT ;  /* 0x000000df2c00720c */ /* 0x0c0fe40003f06270 */
[-C--:B------:R-:W-:Y:S02]  /*e690*/  ISETP.GE.AND P1, PT, R44, R222.reuse, PT ;  /* 0x000000de2c00720c */ /* 0x080fe40003f26270 */
[----:B------:R-:W-:Y:S01]  /*e6a0*/  FSEL R239, R41, -INF , P4 ;  /* 0xff80000029ef7808 */ /* 0x000fe20002000000 */
[----:B------:R-:W-:Y:S01]  /*e6b0*/  VIADD R41, R228, 0x31 ;  /* 0x00000031e4297836 */ /* 0x000fe20000000000 */
[-C--:B------:R-:W-:Y:S02]  /*e6c0*/  ISETP.GE.AND P4, PT, R38, R222.reuse, PT ;  /* 0x000000de2600720c */ /* 0x080fe40003f86270 */
[----:B------:R-:W-:Y:S02]  /*e6d0*/  FSEL R53, R53, -INF , P0 ;  /* 0xff80000035357808 */ /* 0x000fe40000000000 */
[----:B------:R-:W-:Y:S02]  /*e6e0*/  FSEL R55, R55, -INF , P1 ;  /* 0xff80000037377808 */ /* 0x000fe40000800000 */
[CC--:B------:R-:W-:Y:S02]  /*e6f0*/  ISETP.GE.AND P0, PT, R20.reuse, R223.reuse, PT ;  /* 0x000000df1400720c */ /* 0x0c0fe40003f06270 */
        /* <DEDUP_REMOVED lines=26> */
[----:B------:R-:W-:Y:S02]  /*e8a0*/  ISETP.GE.AND P4, PT, R7, R223, PT ;  /* 0x000000df0700720c */ /* 0x000fe40003f86270 */
[----:B------:R-:W-:Y:S02]  /*e8b0*/  FSEL R39, R67, -INF , P0 ;  /* 0xff80000043277808 */ /* 0x000fe40000000000 */
[----:B------:R-:W-:Y:S02]  /*e8c0*/  FSEL R21, R150, -INF , !P1 ;  /* 0xff80000096157808 */ /* 0x000fe40004800000 */
[-C--:B------:R-:W-:Y:S02]  /*e8d0*/  ISETP.GE.AND P0, PT, R228, R224.reuse, PT ;  /* 0x000000e0e400720c */ /* 0x080fe40003f06270 */
[-C--:B------:R-:W-:Y:S02]  /*e8e0*/  ISETP.GE.AND P1, PT, R133, R225.reuse, PT ;  /* 0x000000e18500720c */ /* 0x080fe40003f26270 */
[----:B------:R-:W-:Y:S02]  /*e8f0*/  FSEL R156, R64, -INF , P4 ;  /* 0xff800000409c7808 */ /* 0x000fe40002000000 */
[CC--:B------:R-:W-:Y:S01]  /*e900*/  ISETP.GE.AND P4, PT, R228.reuse, R225.reuse, PT ;  /* 0x000000e1e400720c */ /* 0x0c0fe20003f86270 */
[----:B------:R-:W-:Y:S01]  /*e910*/  VIADD R228, R228, 0xffffff80 ;  /* 0xffffff80e4e47836 */ /* 0x000fe20000000000 */
        /* <DEDUP_REMOVED lines=36> */
[----:B------:R-:W-:Y:S02]  /*eb60*/  FSEL R168, R30, -INF , !P0 ;  /* 0xff8000001ea87808 */ /* 0x000fe40004000000 */
[-C--:B------:R-:W-:Y:S02]  /*eb70*/  ISETP.GE.AND P6, PT, R136, R224.reuse, PT ;  /* 0x000000e08800720c */ /* 0x080fe40003fc6270 */
[C---:B------:R-:W-:Y:S02]  /*eb80*/  ISETP.GE.AND P1, PT, R4.reuse, R225, PT ;  /* 0x000000e10400720c */ /* 0x040fe40003f26270 */
[-C--:B------:R-:W-:Y:S02]  /*eb90*/  ISETP.GE.AND P0, PT, R4, R224.reuse, PT ;  /* 0x000000e00400720c */ /* 0x080fe40003f06270 */
[----:B------:R-:W-:Y:S02]  /*eba0*/  FMNMX3.FTZ R4, R0, R23, R21, !PT ;  /* 0x0000001700047276 */ /* 0x000fe40007810015 */
[----:B------:R-:W-:Y:S02]  /*ebb0*/  FSEL R66, R144, -INF , !P5 ;  /* 0xff80000090427808 */ /* 0x000fe40006800000 */
[-C--:B------:R-:W-:Y:S02]  /*ebc0*/  ISETP.GE.AND P5, PT, R158, R224.reuse, PT ;  /* 0x000000e09e00720c */ /* 0x080fe40003fa6270 */
[----:B------:R-:W-:Y:S02]  /*ebd0*/  FSEL R172, R172, -INF , !P4 ;  /* 0xff800000acac7808 */ /* 0x000fe40006000000 */
[-C--:B------:R-:W-:Y:S02]  /*ebe0*/  ISETP.GE.AND P4, PT, R14, R224.reuse, PT ;  /* 0x000000e00e00720c */ /* 0x080fe40003f86270 */
[----:B------:R-:W-:Y:S02]  /*ebf0*/  FSEL R11, R138, -INF , !P6 ;  /* 0xff8000008a0b7808 */ /* 0x000fe40007000000 */
[----:B------:R-:W-:Y:S02]  /*ec00*/  FMNMX3.FTZ R6, R132, R19, R15, !PT ;  /* 0x0000001384067276 */ /* 0x000fe4000781000f */
[-C--:B------:R-:W-:Y:S02]  /*ec10*/  ISETP.GE.AND P6, PT, R146, R224.reuse, PT ;  /* 0x000000e09200720c */ /* 0x080fe40003fc6270 */
[----:B------:R-:W-:Y:S02]  /*ec20*/  FMNMX3.FTZ R4, R4, R13, R17, !PT ;  /* 0x0000000d04047276 */ /* 0x000fe40007810011 */
[----:B------:R-:W-:Y:S02]  /*ec30*/  FSEL R191, R22, -INF , !P5 ;  /* 0xff80000016bf7808 */ /* 0x000fe40006800000 */
[-C--:B------:R-:W-:Y:S02]  /*ec40*/  ISETP.GE.AND P5, PT, R5, R224.reuse, PT ;  /* 0x000000e00500720c */ /* 0x080fe40003fa6270 */
[----:B------:R-:W-:Y:S02]  /*ec50*/  FSEL R166, R33, -INF , !P1 ;  /* 0xff80000021a67808 */ /* 0x000fe40004800000 */
[----:B------:R-:W-:Y:S02]  /*ec60*/  FSEL R247, R34, -INF , !P4 ;  /* 0xff80000022f77808 */ /* 0x000fe40006000000 */
[C---:B------:R-:W-:Y:S02]  /*ec70*/  ISETP.GE.AND P1, PT, R25.reuse, R225, PT ;  /* 0x000000e11900720c */ /* 0x040fe40003f26270 */
[----:B------:R-:W-:Y:S02]  /*ec80*/  FMNMX3.FTZ R5, R6, R11, R9, !PT ;  /* 0x0000000b06057276 */ /* 0x000fe40007810009 */
[----:B------:R-:W-:Y:S02]  /*ec90*/  FSEL R188, R188, -INF , !P6 ;  /* 0xff800000bcbc7808 */ /* 0x000fe40007000000 */
[----:B------:R-:W-:Y:S02]  /*eca0*/  ISETP.GE.AND P4, PT, R25, R224, PT ;  /* 0x000000e01900720c */ /* 0x000fe40003f86270 */
[----:B------:R-:W-:Y:S02]  /*ecb0*/  FMNMX3.FTZ R25, R4, R59, R57, !PT ;  /* 0x0000003b04197276 */ /* 0x000fe40007810039 */
[----:B------:R-:W-:Y:S02]  /*ecc0*/  ISETP.GE.AND P6, PT, R158, R225, PT ;  /* 0x000000e19e00720c */ /* 0x000fe40003fc6270 */
        /* <DEDUP_REMOVED lines=8> */
[----:B------:R-:W-:Y:S02]  /*ed50*/  FSEL R164, R27, -INF , !P5 ;  /* 0xff8000001ba47808 */ /* 0x000fe40006800000 */
[----:B------:R-:W-:Y:S02]  /*ed60*/  FMNMX3.FTZ R5, R4, R191, R189, !PT ;  /* 0x000000bf04057276 */ /* 0x000fe400078100bd */
[-C--:B------:R-:W-:Y:S02]  /*ed70*/  ISETP.GE.AND P5, PT, R14, R225.reuse, PT ;  /* 0x000000e10e00720c */ /* 0x080fe40003fa6270 */
[----:B------:R-:W-:Y:S02]  /*ed80*/  FMNMX3.FTZ R25, R25, R162, R182, !PT ;  /* 0x000000a219197276 */ /* 0x000fe400078100b6 */
[----:B------:R-:W-:Y:S02]  /*ed90*/  FSEL R245, R35, -INF , !P0 ;  /* 0xff80000023f57808 */ /* 0x000fe40004000000 */
[-C--:B------:R-:W-:Y:S02]  /*eda0*/  ISETP.GE.AND P0, PT, R12, R225.reuse, PT ;  /* 0x000000e10c00720c */ /* 0x080fe40003f06270 */
[----:B------:R-:W-:Y:S02]  /*edb0*/  FSEL R249, R31, -INF , !P6 ;  /* 0xff8000001ff97808 */ /* 0x000fe40007000000 */
[----:B------:R-:W-:Y:S02]  /*edc0*/  FMNMX3.FTZ R5, R5, R180, R164, !PT ;  /* 0x000000b405057276 */ /* 0x000fe400078100a4 */
[-C--:B------:R-:W-:Y:S02]  /*edd0*/  ISETP.GE.AND P6, PT, R155, R225.reuse, PT ;  /* 0x000000e19b00720c */ /* 0x080fe40003fc6270 */
[----:B------:R-:W-:Y:S02]  /*ede0*/  FSEL R170, R32, -INF , !P5 ;  /* 0xff80000020aa7808 */ /* 0x000fe40006800000 */
[----:B------:R-:W-:Y:S02]  /*edf0*/  FMNMX3.FTZ R25, R25, R172, R241, !PT ;  /* 0x000000ac19197276 */ /* 0x000fe400078100f1 */
[----:B------:R-:W-:Y:S02]  /*ee00*/  FSEL R239, R239, -INF , !P0 ;  /* 0xff800000efef7808 */ /* 0x000fe40004000000 */
[----:B------:R-:W-:Y:S02]  /*ee10*/  ISETP.GE.AND P5, PT, R155, R224, PT ;  /* 0x000000e09b00720c */ /* 0x000fe40003fa6270 */
[----:B------:R-:W-:Y:S02]  /*ee20*/  ISETP.GE.AND P0, PT, R153, R225, PT ;  /* 0x000000e19900720c */ /* 0x000fe40003f06270 */
[----:B------:R-:W-:Y:S02]  /*ee30*/  FMNMX3.FTZ R4, R5, R168, R249, !PT ;  /* 0x000000a805047276 */ /* 0x000fe400078100f9 */
        /* <DEDUP_REMOVED lines=8> */
[-C--:B------:R-:W-:Y:S02]  /*eec0*/  ISETP.GE.AND P0, PT, R10, R225.reuse, PT ;  /* 0x000000e10a00720c */ /* 0x080fe40003f06270 */
[----:B------:R-:W-:Y:S02]  /*eed0*/  FMNMX3.FTZ R6, R25, R178, R176, !PT ;  /* 0x000000b219067276 */ /* 0x000fe400078100b0 */
[-C--:B------:R-:W-:Y:S02]  /*eee0*/  ISETP.GE.AND P1, PT, R38, R224.reuse, PT ;  /* 0x000000e02600720c */ /* 0x080fe40003f26270 */
[----:B------:R-:W-:Y:S02]  /*eef0*/  FSEL R237, R42, -INF , !P4 ;  /* 0xff8000002aed7808 */ /* 0x000fe40006000000 */
[----:B------:R-:W-:Y:S02]  /*ef00*/  ISETP.GE.AND P4, PT, R153, R224, PT ;  /* 0x000000e09900720c */ /* 0x000fe40003f86270 */
[----:B------:R-:W-:Y:S02]  /*ef10*/  FSEL R235, R43, -INF , !P6 ;  /* 0xff8000002beb7808 */ /* 0x000fe40007000000 */
[----:B------:R-:W-:Y:S02]  /*ef20*/  FMNMX3.FTZ R4, R4, R174, R251, !PT ;  /* 0x000000ae04047276 */ /* 0x000fe400078100fb */
[----:B------:R-:W-:Y:S02]  /*ef30*/  ISETP.GE.AND P6, PT, R24, R225, PT ;  /* 0x000000e11800720c */ /* 0x000fe40003fc6270 */
[----:B------:R-:W-:Y:S02]  /*ef40*/  FSEL R183, R49, -INF , !P0 ;  /* 0xff80000031b77808 */ /* 0x000fe40004000000 */
[----:B------:R-:W-:Y:S02]  /*ef50*/  FSEL R203, R203, -INF , !P5 ;  /* 0xff800000cbcb7808 */ /* 0x000fe40006800000 */
[----:B------:R-:W-:Y:S02]  /*ef60*/  FMNMX3.FTZ R6, R6, R243, R239, !PT ;  /* 0x000000f306067276 */ /* 0x000fe400078100ef */
[----:B------:R-:W-:Y:S02]  /*ef70*/  ISETP.GE.AND P0, PT, R44, R225, PT ;  /* 0x000000e12c00720c */ /* 0x000fe40003f06270 */
[----:B------:R-:W-:Y:S02]  /*ef80*/  FSEL R193, R46, -INF , !P1 ;  /* 0xff8000002ec17808 */ /* 0x000fe40004800000 */
[-C--:B------:R-:W-:Y:S02]  /*ef90*/  ISETP.GE.AND P5, PT, R24, R224.reuse, PT ;  /* 0x000000e01800720c */ /* 0x080fe40003fa6270 */
[----:B------:R-:W-:Y:S02]  /*efa0*/  FSEL R187, R47, -INF , !P4 ;  /* 0xff8000002fbb7808 */ /* 0x000fe40006000000 */
[-C--:B------:R-:W-:Y:S02]  /*efb0*/  ISETP.GE.AND P1, PT, R10, R224.reuse, PT ;  /* 0x000000e00a00720c */ /* 0x080fe40003f26270 */
[----:B------:R-:W-:Y:S02]  /*efc0*/  FMNMX3.FTZ R4, R4, R237, R235, !PT ;  /* 0x000000ed04047276 */ /* 0x000fe400078100eb */
[----:B------:R-:W-:Y:S02]  /*efd0*/  ISETP.GE.AND P4, PT, R37, R225, PT ;  /* 0x000000e12500720c */ /* 0x000fe40003f86270 */
[----:B------:R-:W-:Y:S02]  /*efe0*/  FSEL R185, R48, -INF , !P6 ;  /* 0xff80000030b97808 */ /* 0x000fe40007000000 */
[----:B------:R-:W-:Y:S02]  /*eff0*/  FMNMX3.FTZ R6, R6, R203, R195, !PT ;  /* 0x000000cb06067276 */ /* 0x000fe400078100c3 */
[----:B------:R-:W-:Y:S02]  /*f000*/  FSEL R175, R53, -INF , !P0 ;  /* 0xff80000035af7808 */ /* 0x000fe40004000000 */
[-C--:B------:R-:W-:Y:S02]  /*f010*/  ISETP.GE.AND P6, PT, R37, R224.reuse, PT ;  /* 0x000000e02500720c */ /* 0x080fe40003fc6270 */
[----:B------:R-:W-:Y:S02]  /*f020*/  FSEL R181, R50, -INF , !P5 ;  /* 0xff80000032b57808 */ /* 0x000fe40006800000 */
[----:B------:R-:W-:Y:S02]  /*f030*/  ISETP.GE.AND P0, PT, R8, R225, PT ;  /* 0x000000e10800720c */ /* 0x000fe40003f06270 */
[-C--:B------:R-:W-:Y:S02]  /*f040*/  ISETP.GE.AND P5, PT, R44, R224.reuse, PT ;  /* 0x000000e02c00720c */ /* 0x080fe40003fa6270 */
[----:B------:R-:W-:Y:S02]  /*f050*/  FSEL R179, R51, -INF , !P1 ;  /* 0xff80000033b37808 */ /* 0x000fe40004800000 */
[----:B------:R-:W-:Y:S02]  /*f060*/  FMNMX3.FTZ R4, R4, R193, R187, !PT ;  /* 0x000000c104047276 */ /* 0x000fe400078100bb */
[----:B------:R-:W-:Y:S02]  /*f070*/  ISETP.GE.AND P1, PT, R20, R225, PT ;  /* 0x000000e11400720c */ /* 0x000fe40003f26270 */
[----:B------:R-:W-:Y:S02]  /*f080*/  FSEL R177, R52, -INF , !P4 ;  /* 0xff80000034b17808 */ /* 0x000fe40006000000 */
[----:B------:R-:W-:Y:S02]  /*f090*/  FMNMX3.FTZ R6, R6, R185, R183, !PT ;  /* 0x000000b906067276 */ /* 0x000fe400078100b7 */
[-C--:B------:R-:W-:Y:S02]  /*f0a0*/  ISETP.GE.AND P4, PT, R20, R224.reuse, PT ;  /* 0x000000e01400720c */ /* 0x080fe40003f86270 */
[----:B------:R-:W-:Y:S02]  /*f0b0*/  FSEL R173, R54, -INF , !P6 ;  /* 0xff80000036ad7808 */ /* 0x000fe40007000000 */
[----:B------:R-:W-:Y:S02]  /*f0c0*/  FSEL R169, R169, -INF , !P0 ;  /* 0xff800000a9a97808 */ /* 0x000fe40004000000 */
[----:B------:R-:W-:Y:S02]  /*f0d0*/  FSEL R167, R55, -INF , !P5 ;  /* 0xff80000037a77808 */ /* 0x000fe40006800000 */
[-C--:B------:R-:W-:Y:S02]  /*f0e0*/  ISETP.GE.AND P6, PT, R8, R224.reuse, PT ;  /* 0x000000e00800720c */ /* 0x080fe40003fc6270 */
[----:B------:R-:W-:Y:S02]  /*f0f0*/  ISETP.GE.AND P0, PT, R41, R225, PT ;  /* 0x000000e12900720c */ /* 0x000fe40003f06270 */
[----:B------:R-:W-:Y:S02]  /*f100*/  FMNMX3.FTZ R4, R4, R181, R179, !PT ;  /* 0x000000b504047276 */ /* 0x000fe400078100b3 */
[----:B------:R-:W-:Y:S02]  /*f110*/  ISETP.GE.AND P5, PT, R36, R225, PT ;  /* 0x000000e12400720c */ /* 0x000fe40003fa6270 */
[----:B------:R-:W-:Y:S02]  /*f120*/  FSEL R171, R56, -INF , !P1 ;  /* 0xff80000038ab7808 */ /* 0x000fe40004800000 */
[----:B------:R-:W-:Y:S02]  /*f130*/  FMNMX3.FTZ R6, R6, R177, R175, !PT ;  /* 0x000000b106067276 */ /* 0x000fe400078100af */
[-C--:B------:R-:W-:Y:S02]  /*f140*/  ISETP.GE.AND P1, PT, R36, R224.reuse, PT ;  /* 0x000000e02400720c */ /* 0x080fe40003f26270 */
[----:B------:R-:W-:Y:S02]  /*f150*/  FSEL R165, R58, -INF , !P4 ;  /* 0xff8000003aa57808 */ /* 0x000fe40006000000 */
[----:B------:R-:W-:Y:S02]  /*f160*/  FSEL R159, R61, -INF , !P0 ;  /* 0xff8000003d9f7808 */ /* 0x000fe40004000000 */
[-C--:B------:R-:W-:Y:S02]  /*f170*/  ISETP.GE.AND P4, PT, R41, R224.reuse, PT ;  /* 0x000000e02900720c */ /* 0x080fe40003f86270 */
[----:B------:R-:W-:Y:S02]  /*f180*/  FSEL R163, R163, -INF , !P6 ;  /* 0xff800000a3a37808 */ /* 0x000fe40007000000 */
[----:B------:R-:W-:Y:S02]  /*f190*/  FMNMX3.FTZ R4, R4, R173, R167, !PT ;  /* 0x000000ad04047276 */ /* 0x000fe400078100a7 */
[-C--:B------:R-:W-:Y:S02]  /*f1a0*/  ISETP.GE.AND P6, PT, R28, R225.reuse, PT ;  /* 0x000000e11c00720c */ /* 0x080fe40003fc6270 */
[----:B------:R-:W-:Y:S02]  /*f1b0*/  FSEL R161, R60, -INF , !P5 ;  /* 0xff8000003ca17808 */ /* 0x000fe40006800000 */
[----:B------:R-:W-:Y:S02]  /*f1c0*/  ISETP.GE.AND P0, PT, R7, R225, PT ;  /* 0x000000e10700720c */ /* 0x000fe40003f06270 */
[----:B------:R-:W-:Y:S02]  /*f1d0*/  FMNMX3.FTZ R8, R6, R171, R169, !PT ;  /* 0x000000ab06087276 */ /* 0x000fe400078100a9 */
        /* <DEDUP_REMOVED lines=8> */
[----:B------:R-:W-:Y:S02]  /*f260*/  FSEL R136, R39, -INF , !P5 ;  /* 0xff80000027887808 */ /* 0x000fe40006800000 */
[----:B------:R-:W-:Y:S02]  /*f270*/  FSEL R137, R40, -INF , !P1 ;  /* 0xff80000028897808 */ /* 0x000fe40004800000 */
[----:B------:R-:W-:Y:S02]  /*f280*/  FMNMX3.FTZ R5, R4, R157, R152, !PT ;  /* 0x0000009d04057276 */ /* 0x000fe40007810098 */
[----:B------:R-:W-:Y:S02]  /*f290*/  FMNMX3.FTZ R7, R25, R156, R154, !PT ;  /* 0x0000009c19077276 */ /* 0x000fe4000781009a */
[----:B------:R-:W-:Y:S02]  /*f2a0*/  FMNMX3.FTZ R6, R5, R137, R136, !PT ;  /* 0x0000008905067276 */ /* 0x000fe40007810088 */
[----:B------:R-:W-:Y:S01]  /*f2b0*/  SHF.R.U32.HI R138, RZ, 0x1, R198 ;  /* 0x00000001ff8a7819 */ /* 0x000fe200000116c6 */
[----:B------:R-:W-:Y:S08]  /*f2c0*/  SHFL.BFLY PT, R10, R7, 0x2, 0x1f ;  /* 0x0c401f00070a7f89 */ /* 0x000ff000000e0000 */
[----:B------:R-:W1:Y:S02]  /*f2d0*/  SHFL.BFLY PT, R5, R6, 0x2, 0x1f ;  /* 0x0c401f0006057f89 */ /* 0x000e6400000e0000 */
[----:B-1----:R-:W-:Y:S02]  /*f2e0*/  FMNMX.FTZ R4, R6, R5, !PT ;  /* 0x0000000506047209 */ /* 0x002fe40007810000 */
[----:B------:R-:W-:Y:S02]  /*f2f0*/  FMNMX.FTZ R8, R7, R10, !PT ;  /* 0x0000000a07087209 */ /* 0x000fe40007810000 */
[----:B------:R-:W-:Y:S02]  /*f300*/  LOP3.LUT R6, R138, 0x8, RZ, 0xc0, !PT ;  /* 0x000000088a067812 */ /* 0x000fe400078ec0ff */
[----:B------:R-:W1:Y:S08]  /*f310*/  SHFL.BFLY PT, R133, R4, 0x1, 0x1f ;  /* 0x0c201f0004857f89 */ /* 0x000e7000000e0000 */
[----:B------:R-:W3:Y:S01]  /*f320*/  SHFL.BFLY PT, R5, R8, 0x1, 0x1f ;  /* 0x0c201f0008057f89 */ /* 0x000ee200000e0000 */
[----:B-1----:R-:W-:Y:S02]  /*f330*/  FMNMX.FTZ R133, R4, R133, !PT ;  /* 0x0000008504857209 */ /* 0x002fe40007810000 */
[----:B---3--:R-:W-:Y:S01]  /*f340*/  FMNMX.FTZ R134, R8, R5, !PT ;  /* 0x0000000508867209 */ /* 0x008fe20007810000 */
[----:B------:R-:W-:Y:S02]  /*f350*/  IMAD.SHL.U32 R5, R198, 0x40, RZ ;  /* 0x00000040c6057824 */ /* 0x000fe400078e00ff */
[----:B--2---:R-:W-:Y:S01]  /*f360*/  FMUL.FTZ R158, R135, R133 ;  /* 0x00000085879e7220 */ /* 0x004fe20000410000 */
[----:B------:R-:W-:Y:S01]  /*f370*/  FSETP.NEU.FTZ.AND P0, PT, R133, -INF , PT ;  /* 0xff8000008500780b */ /* 0x000fe20003f1d000 */
[----:B------:R-:W-:Y:S01]  /*f380*/  FMUL.FTZ R160, R135, R134 ;  /* 0x0000008687a07220 */ /* 0x000fe20000410000 */
[--C-:B------:R-:W-:Y:S02]  /*f390*/  LOP3.LUT R7, R6, 0x1c0, R5.reuse, 0xf8, !PT ;  /* 0x000001c006077812 */ /* 0x100fe400078ef805 */
[----:B------:R-:W-:Y:S02]  /*f3a0*/  FSETP.NEU.FTZ.AND P1, PT, R134, -INF , PT ;  /* 0xff8000008600780b */ /* 0x000fe40003f3d000 */
[----:B------:R-:W-:Y:S02]  /*f3b0*/  LOP3.LUT R4, R7, R196, RZ, 0x3c, !PT ;  /* 0x000000c407047212 */ /* 0x000fe400078e3cff */
[----:B------:R-:W-:Y:S02]  /*f3c0*/  FSEL R160, R160, RZ, P1 ;  /* 0x000000ffa0a07208 */ /* 0x000fe40000800000 */
[----:B------:R-:W-:Y:S02]  /*f3d0*/  LOP3.LUT R4, R4, 0x200, R5, 0xf8, !PT ;  /* 0x0000020004047812 */ /* 0x000fe400078ef805 */
[----:B------:R-:W-:Y:S01]  /*f3e0*/  FSEL R158, R158, RZ, P0 ;  /* 0x000000ff9e9e7208 */ /* 0x000fe20000000000 */
[-C--:B------:R-:W-:Y:S01]  /*f3f0*/  FFMA.FTZ R147, R13, R135.reuse, -R160 ;  /* 0x000000870d937223 */ /* 0x080fe200000108a0 */
[----:B------:R-:W-:Y:S01]  /*f400*/  FSEL R5, R133, RZ, P0 ;  /* 0x000000ff85057208 */ /* 0x000fe20000000000 */
[----:B------:R-:W-:Y:S01]  /*f410*/  IMAD R139, R4, 0x2, R201 ;  /* 0x00000002048b7824 */ /* 0x000fe200078e02c9 */
[----:B------:R-:W-:Y:S01]  /*f420*/  FSEL R7, R134, RZ, P1 ;  /* 0x000000ff86077208 */ /* 0x000fe20000800000 */
[-C--:B------:R-:W-:Y:S01]  /*f430*/  FFMA.FTZ R151, R15, R135.reuse, -R158 ;  /* 0x000000870f977223 */ /* 0x080fe2000001089e */
[-C--:B------:R-:W-:Y:S01]  /*f440*/  FFMA.FTZ R149, R23, R135.reuse, -R160 ;  /* 0x0000008717957223 */ /* 0x080fe200000108a0 */
[----:B------:R-:W-:Y:S01]  /*f450*/  FADD.FTZ R4, -R5, R132 ;  /* 0x0000008405047221 */ /* 0x000fe20000010100 */
[----:B------:R-:W1:Y:S01]  /*f460*/  LDSM.16.MT88.4 R12, [R139+0xc000] ;  /* 0x00c000008b0c783b */ /* 0x000e620000004200 */
[----:B------:R-:W-:Y:S02]  /*f470*/  IMAD.IADD R144, R202, 0x1, R139 ;  /* 0x00000001ca907824 */ /* 0x000fe400078e028b */
[----:B------:R-:W-:Y:S01]  /*f480*/  FADD.FTZ R6, -R7, R0 ;  /* 0x0000000007067221 */ /* 0x000fe20000010100 */
[-C--:B------:R-:W-:Y:S01]  /*f490*/  FFMA.FTZ R150, R21, R135.reuse, -R160 ;  /* 0x0000008715967223 */ /* 0x080fe200000108a0 */
[-C--:B------:R-:W-:Y:S01]  /*f4a0*/  FFMA.FTZ R153, R19, R135.reuse, -R158 ;  /* 0x0000008713997223 */ /* 0x080fe2000001089e */
[-C--:B------:R-:W-:Y:S01]  /*f4b0*/  FFMA.FTZ R146, R17, R135.reuse, -R160 ;  /* 0x0000008711927223 */ /* 0x080fe200000108a0 */
[-CC-:B------:R-:W-:Y:S01]  /*f4c0*/  FFMA.FTZ R148, R11, R135.reuse, -R158.reuse ;  /* 0x000000870b947223 */ /* 0x180fe2000001089e */
[-CC-:B------:R-:W-:Y:S01]  /*f4d0*/  FFMA.FTZ R155, R9, R135.reuse, -R158.reuse ;  /* 0x00000087099b7223 */ /* 0x180fe2000001089e */
[C---:B------:R-:W-:Y:S01]  /*f4e0*/  FMUL.FTZ R0, R135.reuse, R4 ;  /* 0x0000000487007220 */ /* 0x040fe20000410000 */
[----:B------:R-:W-:Y:S01]  /*f4f0*/  FMUL.FTZ R5, R135, R6 ;  /* 0x0000000687057220 */ /* 0x000fe20000410000 */
[----:B------:R-:W2:Y:S01]  /*f500*/  LDSM.16.MT88.4 R20, [R144+0xc000] ;  /* 0x00c000009014783b */ /* 0x000ea20000004200 */
[----:B------:R-:W-:Y:S01]  /*f510*/  MUFU.EX2 R149, R149 ;  /* 0x0000009500957308 */ /* 0x000fe20000000800 */
[C---:B------:R-:W-:Y:S02]  /*f520*/  VIADD R8, R139.reuse, 0xc000 ;  /* 0x0000c0008b087836 */ /* 0x040fe40000000000 */
[-C--:B------:R-:W-:Y:S01]  /*f530*/  FFMA.FTZ R164, R164, R135.reuse, -R158 ;  /* 0x00000087a4a47223 */ /* 0x080fe2000001089e */
[----:B------:R-:W-:Y:S06]  /*f540*/  VIADD R145, R139, 0xc040 ;  /* 0x0000c0408b917836 */ /* 0x000fec0000000000 */
[----:B------:R-:W3:Y:S01]  /*f550*/  MUFU.EX2 R0, R0 ;  /* 0x0000000000007308 */ /* 0x000ee20000000800 */
[----:B------:R-:W-:Y:S02]  /*f560*/  @P2 VIADD R145, R8, 0xffffffc0 ;  /* 0xffffffc008912836 */ /* 0x000fe40000000000 */
[-C--:B------:R-:W-:Y:S01]  /*f570*/  FFMA.FTZ R184, R184, R135.reuse, -R160 ;  /* 0x00000087b8b87223 */ /* 0x080fe200000108a0 */
[----:B------:R-:W-:Y:S06]  /*f580*/  LDSM.16.MT88.4 R44, [R139+0x10000] ;  /* 0x010000008b2c783b */ /* 0x000fec0000004200 */
[----:B------:R-:W4:Y:S01]  /*f590*/  MUFU.EX2 R132, R5 ;  /* 0x0000000500847308 */ /* 0x000f220000000800 */
[----:B------:R-:W-:Y:S02]  /*f5a0*/  IMAD.IADD R202, R202, 0x1, R145 ;  /* 0x00000001caca7824 */ /* 0x000fe400078e0291 */
[-CC-:B------:R-:W-:Y:S01]  /*f5b0*/  FFMA.FTZ R235, R235, R135.reuse, -R158.reuse ;  /* 0x00000087ebeb7223 */ /* 0x180fe2000001089e */
[-C--:B------:R-:W-:Y:S06]  /*f5c0*/  FFMA.FTZ R251, R251, R135.reuse, -R158 ;  /* 0x00000087fbfb7223 */ /* 0x080fec000001089e */
[----:B------:R-:W5:Y:S01]  /*f5d0*/  MUFU.EX2 R150, R150 ;  /* 0x0000009600967308 */ /* 0x000f620000000800 */
[-CC-:B------:R-:W-:Y:S01]  /*f5e0*/  FFMA.FTZ R239, R239, R135.reuse, -R160.reuse ;  /* 0x00000087efef7223 */ /* 0x180fe200000108a0 */
[-C--:B------:R-:W-:Y:S01]  /*f5f0*/  FFMA.FTZ R195, R195, R135.reuse, -R160 ;  /* 0x00000087c3c37223 */ /* 0x080fe200000108a0 */
[----:B------:R-:W2:Y:S07]  /*f600*/  LDSM.16.MT88.4 R28, [R145] ;  /* 0x00000000911c783b */ /* 0x000eae0000004200 */
[----:B------:R-:W-:Y:S01]  /*f610*/  MUFU.EX2 R153, R153 ;  /* 0x0000009900997308 */ /* 0x000fe20000000800 */
[----:B------:R-:W-:Y:S01]  /*f620*/  FFMA.FTZ R187, R187, R135, -R158 ;  /* 0x00000087bbbb7223 */ /* 0x000fe2000001089e */
        /* <DEDUP_REMOVED lines=12> */
[----:B------:R-:W5:Y:S01]  /*f6f0*/  LDSM.16.MT88.4 R36, [R202] ;  /* 0x00000000ca24783b */ /* 0x000f620000004200 */
[C---:B------:R-:W-:Y:S07]  /*f700*/  FMUL.FTZ R18, R0.reuse, R118 ;  /* 0x0000007600127220 */ /* 0x040fee0000410000 */
[----:B------:R-:W-:Y:S01]  /*f710*/  MUFU.EX2 R148, R148 ;  /* 0x0000009400947308 */ /* 0x000fe20000000800 */
[----:B------:R-:W-:Y:S01]  /*f720*/  FMUL.FTZ R19, R0, R119 ;  /* 0x0000007700137220 */ /* 0x000fe20000410000 */
[----:B---3--:R-:W-:Y:S01]  /*f730*/  F2FP.F16.F32.PACK_AB R141, R151, R153 ;  /* 0x00000099978d723e */ /* 0x008fe200000000ff */
[C---:B------:R-:W-:Y:S07]  /*f740*/  FMUL.FTZ R16, R132.reuse, R116 ;  /* 0x0000007484107220 */ /* 0x040fee0000410000 */
[----:B------:R-:W3:Y:S01]  /*f750*/  MUFU.EX2 R155, R155 ;  /* 0x0000009b009b7308 */ /* 0x000ee20000000800 */
[----:B------:R-:W-:Y:S01]  /*f760*/  FMUL.FTZ R17, R132, R117 ;  /* 0x0000007584117220 */ /* 0x000fe20000410000 */
[----:B------:R-:W5:Y:S01]  /*f770*/  LDSM.16.MT88.4 R52, [R144+0x10000] ;  /* 0x010000009034783b */ /* 0x000f620000004200 */
[C---:B------:R-:W-:Y:S01]  /*f780*/  FMUL.FTZ R26, R0.reuse, R110 ;  /* 0x0000006e001a7220 */ /* 0x040fe20000410000 */
[----:B------:R-:W-:Y:S01]  /*f790*/  FMUL.FTZ R27, R0, R111 ;  /* 0x0000006f001b7220 */ /* 0x000fe20000410000 */
[----:B------:R-:W-:Y:S01]  /*f7a0*/  FMUL.FTZ R25, R132, R109 ;  /* 0x0000006d84197220 */ /* 0x000fe20000410000 */
[----:B----4-:R-:W-:Y:S01]  /*f7b0*/  F2FP.F16.F32.PACK_AB R142, R146, R147 ;  /* 0x00000093928e723e */ /* 0x010fe200000000ff */
[C---:B------:R-:W-:Y:S01]  /*f7c0*/  FMUL.FTZ R34, R0.reuse, R102 ;  /* 0x0000006600227220 */ /* 0x040fe20000410000 */
[C---:B------:R-:W-:Y:S01]  /*f7d0*/  FMUL.FTZ R35, R0.reuse, R103 ;  /* 0x0000006700237220 */ /* 0x040fe20000410000 */
[C---:B------:R-:W-:Y:S01]  /*f7e0*/  FMUL.FTZ R42, R0.reuse, R94 ;  /* 0x0000005e002a7220 */ /* 0x040fe20000410000 */
[----:B------:R-:W4:Y:S01]  /*f7f0*/  LDSM.16.MT88.4 R60, [R145+0x4000] ;  /* 0x00400000913c783b */ /* 0x000f220000004200 */
[----:B------:R-:W-:Y:S01]  /*f800*/  FMUL.FTZ R43, R0, R95 ;  /* 0x0000005f002b7220 */ /* 0x000fe20000410000 */
[C---:B------:R-:W-:Y:S01]  /*f810*/  FMUL.FTZ R40, R132.reuse, R92 ;  /* 0x0000005c84287220 */ /* 0x040fe20000410000 */
[----:B------:R-:W-:Y:S01]  /*f820*/  FMUL.FTZ R41, R132, R93 ;  /* 0x0000005d84297220 */ /* 0x000fe20000410000 */
[----:B---3--:R-:W-:Y:S01]  /*f830*/  F2FP.F16.F32.PACK_AB R143, R155, R148 ;  /* 0x000000949b8f723e */ /* 0x008fe200000000ff */
[C---:B------:R-:W-:Y:S01]  /*f840*/  FMUL.FTZ R50, R0.reuse, R86 ;  /* 0x0000005600327220 */ /* 0x040fe20000410000 */
[----:B------:R-:W-:Y:S01]  /*f850*/  FMUL.FTZ R51, R0, R87 ;  /* 0x0000005700337220 */ /* 0x000fe20000410000 */
[C---:B------:R-:W-:Y:S01]  /*f860*/  FMUL.FTZ R48, R132.reuse, R84 ;  /* 0x0000005484307220 */ /* 0x040fe20000410000 */
[----:B------:R-:W-:Y:S01]  /*f870*/  LDSM.16.MT88.4 R92, [R139+0x10800] ;  /* 0x010800008b5c783b */ /* 0x000fe20000004200 */
[----:B------:R-:W-:Y:S01]  /*f880*/  FMUL.FTZ R49, R132, R85 ;  /* 0x0000005584317220 */ /* 0x000fe20000410000 */
[----:B------:R-:W-:Y:S01]  /*f890*/  FMUL.FTZ R58, R0, R78 ;  /* 0x0000004e003a7220 */ /* 0x000fe20000410000 */
[C---:B-1----:R-:W-:Y:S01]  /*f8a0*/  HMMA.16816.F32 R4, R140.reuse, R12, R4 ;  /* 0x0000000c8c04723c */ /* 0x042fe20000001804 */
[----:B------:R-:W-:Y:S04]  /*f8b0*/  MUFU.EX2 R164, R164 ;  /* 0x000000a400a47308 */ /* 0x000fe80000000800 */
[----:B------:R-:W1:Y:S01]  /*f8c0*/  LDSM.16.MT88.4 R84, [R202+0x4000] ;  /* 0x00400000ca54783b */ /* 0x000e620000004200 */
[C---:B------:R-:W-:Y:S01]  /*f8d0*/  FMUL.FTZ R56, R132.reuse, R76 ;  /* 0x0000004c84387220 */ /* 0x040fe20000410000 */
[----:B------:R-:W-:Y:S01]  /*f8e0*/  FMUL.FTZ R24, R132, R108 ;  /* 0x0000006c84187220 */ /* 0x000fe20000410000 */
[C---:B------:R-:W-:Y:S03]  /*f8f0*/  HMMA.16816.F32 R8, R140.reuse, R14, R8 ;  /* 0x0000000e8c08723c */ /* 0x040fe60000001808 */
[----:B------:R-:W-:Y:S01]  /*f900*/  MUFU.EX2 R235, R235 ;  /* 0x000000eb00eb7308 */ /* 0x000fe20000000800 */
[C---:B------:R-:W-:Y:S01]  /*f910*/  FMUL.FTZ R14, R0.reuse, R122 ;  /* 0x0000007a000e7220 */ /* 0x040fe20000410000 */
[----:B------:R-:W-:Y:S01]  /*f920*/  FMUL.FTZ R15, R0, R123 ;  /* 0x0000007b000f7220 */ /* 0x000fe20000410000 */
[C---:B------:R-:W-:Y:S01]  /*f930*/  FMUL.FTZ R12, R132.reuse, R120 ;  /* 0x00000078840c7220 */ /* 0x040fe20000410000 */
[C---:B------:R-:W-:Y:S01]  /*f940*/  FMUL.FTZ R13, R132.reuse, R121 ;  /* 0x00000079840d7220 */ /* 0x040fe20000410000 */
[----:B------:R-:W-:Y:S01]  /*f950*/  LDSM.16.MT88.4 R124, [R139+0xf800] ;  /* 0x00f800008b7c783b */ /* 0x000fe20000004200 */
[-C--:B------:R-:W-:Y:S01]  /*f960*/  FFMA.FTZ R108, R185, R135.reuse, -R160 ;  /* 0x00000087b96c7223 */ /* 0x080fe200000108a0 */
[C---:B------:R-:W-:Y:S01]  /*f970*/  FMUL.FTZ R32, R132.reuse, R100 ;  /* 0x0000006484207220 */ /* 0x040fe20000410000 */
[--C-:B------:R-:W-:Y:S01]  /*f980*/  FFMA.FTZ R100, R189, R135, -R158.reuse ;  /* 0x00000087bd647223 */ /* 0x100fe2000001089e */
[----:B------:R-:W-:Y:S01]  /*f990*/  FMUL.FTZ R33, R132, R101 ;  /* 0x0000006584217220 */ /* 0x000fe20000410000 */
[-CC-:B------:R-:W-:Y:S01]  /*f9a0*/  FFMA.FTZ R101, R191, R135.reuse, -R158.reuse ;  /* 0x00000087bf657223 */ /* 0x180fe2000001089e */
[C---:B--2---:R-:W-:Y:S01]  /*f9b0*/  HMMA.16816.F32 R12, R140.reuse, R20, R12 ;  /* 0x000000148c0c723c */ /* 0x044fe2000000180c */
[----:B------:R2:W-:Y:S01]  /*f9c0*/  MUFU.EX2 R191, R184 ;  /* 0x000000b800bf7308 */ /* 0x0005e20000000800 */
[----:B------:R-:W-:Y:S01]  /*f9d0*/  LDSM.16.MT88.4 R116, [R144+0xf800] ;  /* 0x00f800009074783b */ /* 0x000fe20000004200 */
[-CC-:B------:R-:W-:Y:S01]  /*f9e0*/  FFMA.FTZ R181, R181, R135.reuse, -R158.reuse ;  /* 0x00000087b5b57223 */ /* 0x180fe2000001089e */
[-C--:B------:R-:W-:Y:S07]  /*f9f0*/  FFMA.FTZ R194, R167, R135.reuse, -R158 ;  /* 0x00000087a7c27223 */ /* 0x080fee000001089e */
[----:B------:R-:W-:Y:S01]  /*fa00*/  MUFU.EX2 R189, R101 ;  /* 0x0000006500bd7308 */ /* 0x000fe20000000800 */
[-C--:B------:R-:W-:Y:S01]  /*fa10*/  FFMA.FTZ R192, R175, R135.reuse, -R160 ;  /* 0x00000087afc07223 */ /* 0x080fe200000108a0 */
[--C-:B------:R-:W-:Y:S01]  /*fa20*/  FFMA.FTZ R173, R173, R135, -R158.reuse ;  /* 0x00000087adad7223 */ /* 0x100fe2000001089e */
[C---:B------:R-:W-:Y:S07]  /*fa30*/  HMMA.16816.F32 R16, R140.reuse, R22, R16 ;  /* 0x000000168c10723c */ /* 0x040fee0000001810 */
[----:B------:R-:W-:Y:S01]  /*fa40*/  MUFU.EX2 R185, R187 ;  /* 0x000000bb00b97308 */ /* 0x000fe20000000800 */
[C---:B------:R-:W-:Y:S01]  /*fa50*/  FMUL.FTZ R22, R0.reuse, R114 ;  /* 0x0000007200167220 */ /* 0x040fe20000410000 */
[----:B------:R-:W-:Y:S01]  /*fa60*/  FMUL.FTZ R23, R0, R115 ;  /* 0x0000007300177220 */ /* 0x000fe20000410000 */
[C---:B------:R-:W-:Y:S01]  /*fa70*/  FMUL.FTZ R20, R132.reuse, R112 ;  /* 0x0000007084147220 */ /* 0x040fe20000410000 */
[----:B------:R-:W-:Y:S01]  /*fa80*/  FMUL.FTZ R21, R132, R113 ;  /* 0x0000007184157220 */ /* 0x000fe20000410000 */
[-C--:B------:R-:W-:Y:S01]  /*fa90*/  FFMA.FTZ R113, R188, R135.reuse, -R158 ;  /* 0x00000087bc717223 */ /* 0x080fe2000001089e */
[-C--:B------:R-:W-:Y:S01]  /*faa0*/  FFMA.FTZ R114, R64, R135.reuse, -R160 ;  /* 0x0000008740727223 */ /* 0x080fe200000108a0 */
[-CC-:B------:R-:W-:Y:S01]  /*fab0*/  FFMA.FTZ R112, R67, R135.reuse, -R158.reuse ;  /* 0x0000008743707223 */ /* 0x180fe2000001089e */
[----:B------:R-:W-:Y:S01]  /*fac0*/  FFMA.FTZ R115, R65, R135, -R158 ;  /* 0x0000008741737223 */ /* 0x000fe2000001089e */
[----:B------:R-:W-:Y:S01]  /*fad0*/  FMUL.FTZ R67, R0, R71 ;  /* 0x0000004700437220 */ /* 0x000fe20000410000 */
[C---:B------:R-:W-:Y:S01]  /*fae0*/  FMUL.FTZ R64, R132.reuse, R68 ;  /* 0x0000004484407220 */ /* 0x040fe20000410000 */
[C---:B------:R-:W-:Y:S01]  /*faf0*/  HMMA.16816.F32 R20, R140.reuse, R28, R20 ;  /* 0x0000001c8c14723c */ /* 0x040fe20000001814 */
[----:B------:R-:W-:Y:S02]  /*fb00*/  MUFU.EX2 R113, R113 ;  /* 0x0000007100717308 */ /* 0x000fe40000000800 */
[----:B------:R-:W-:Y:S01]  /*fb10*/  FMUL.FTZ R65, R132, R69 ;  /* 0x0000004584417220 */ /* 0x000fe20000410000 */
[-CC-:B--2---:R-:W-:Y:S01]  /*fb20*/  FFMA.FTZ R184, R203, R135.reuse, -R160.reuse ;  /* 0x00000087cbb87223 */ /* 0x184fe200000108a0 */
[-CC-:B------:R-:W-:Y:S01]  /*fb30*/  FFMA.FTZ R188, R183, R135.reuse, -R160.reuse ;  /* 0x00000087b7bc7223 */ /* 0x180fe200000108a0 */
[--C-:B------:R-:W-:Y:S05]  /*fb40*/  FFMA.FTZ R167, R171, R135, -R160.reuse ;  /* 0x00000087aba77223 */ /* 0x100fea00000108a0 */
[----:B------:R2:W-:Y:S01]  /*fb50*/  MUFU.EX2 R183, R108 ;  /* 0x0000006c00b77308 */ /* 0x0005e20000000800 */
[C---:B------:R-:W-:Y:S03]  /*fb60*/  HMMA.16816.F32 R24, R140.reuse, R30, R24 ;  /* 0x0000001e8c18723c */ /* 0x040fe60000001818 */
[C---:B------:R-:W-:Y:S01]  /*fb70*/  FMUL.FTZ R30, R0.reuse, R106 ;  /* 0x0000006a001e7220 */ /* 0x040fe20000410000 */
[----:B------:R-:W-:Y:S01]  /*fb80*/  FMUL.FTZ R31, R0, R107 ;  /* 0x0000006b001f7220 */ /* 0x000fe20000410000 */
[C---:B------:R-:W-:Y:S01]  /*fb90*/  FMUL.FTZ R28, R132.reuse, R104 ;  /* 0x00000068841c7220 */ /* 0x040fe20000410000 */
[----:B------:R-:W-:Y:S01]  /*fba0*/  FMUL.FTZ R29, R132, R105 ;  /* 0x00000069841d7220 */ /* 0x000fe20000410000 */
[--C-:B------:R-:W-:Y:S01]  /*fbb0*/  FFMA.FTZ R104, R59, R135, -R160.reuse ;  /* 0x000000873b687223 */ /* 0x100fe200000108a0 */
[----:B------:R-:W-:Y:S01]  /*fbc0*/  FMUL.FTZ R59, R0, R79 ;  /* 0x0000004f003b7220 */ /* 0x000fe20000410000 */
[----:B------:R-:W-:Y:S01]  /*fbd0*/  FFMA.FTZ R107, R57, R135, -R160 ;  /* 0x00000087396b7223 */ /* 0x000fe200000108a0 */
[----:B------:R-:W-:Y:S01]  /*fbe0*/  FMUL.FTZ R57, R132, R77 ;  /* 0x0000004d84397220 */ /* 0x000fe20000410000 */
[----:B------:R-:W-:Y:S01]  /*fbf0*/  FFMA.FTZ R106, R190, R135, -R158 ;  /* 0x00000087be6a7223 */ /* 0x000fe2000001089e */
[----:B------:R-:W3:Y:S01]  /*fc00*/  LDSM.16.MT88.4 R76, [R139+0xc800] ;  /* 0x00c800008b4c783b */ /* 0x000ee20000004200 */
[C---:B-----5:R-:W-:Y:S01]  /*fc10*/  HMMA.16816.F32 R28, R140.reuse, R36, R28 ;  /* 0x000000248c1c723c */ /* 0x060fe2000000181c */
[----:B------:R-:W-:Y:S02]  /*fc20*/  MUFU.EX2 R104, R104 ;  /* 0x0000006800687308 */ /* 0x000fe40000000800 */
[C---:B------:R-:W-:Y:S01]  /*fc30*/  FMUL.FTZ R36, R132.reuse, R96 ;  /* 0x0000006084247220 */ /* 0x040fe20000410000 */
[----:B------:R-:W-:Y:S01]  /*fc40*/  FMUL.FTZ R37, R132, R97 ;  /* 0x0000006184257220 */ /* 0x000fe20000410000 */
[----:B------:R-:W-:Y:S01]  /*fc50*/  FFMA.FTZ R105, R66, R135, -R160 ;  /* 0x0000008742697223 */ /* 0x000fe200000108a0 */
[C---:B------:R-:W-:Y:S01]  /*fc60*/  FMUL.FTZ R66, R0.reuse, R70 ;  /* 0x0000004600427220 */ /* 0x040fe20000410000 */
[----:B--2---:R-:W-:Y:S01]  /*fc70*/  LDSM.16.MT88.4 R108, [R145+0x3800] ;  /* 0x00380000916c783b */ /* 0x004fe20000004200 */
[C---:B------:R-:W-:Y:S03]  /*fc80*/  HMMA.16816.F32 R32, R140.reuse, R38, R32 ;  /* 0x000000268c20723c */ /* 0x040fe60000001820 */
[----:B------:R-:W2:Y:S01]  /*fc90*/  MUFU.EX2 R107, R107 ;  /* 0x0000006b006b7308 */ /* 0x000ea20000000800 */
[C---:B------:R-:W-:Y:S01]  /*fca0*/  FMUL.FTZ R38, R0.reuse, R98 ;  /* 0x0000006200267220 */ /* 0x040fe20000410000 */
[----:B------:R-:W-:Y:S01]  /*fcb0*/  FMUL.FTZ R39, R0, R99 ;  /* 0x0000006300277220 */ /* 0x000fe20000410000 */
[-C--:B------:R-:W-:Y:S01]  /*fcc0*/  FFMA.FTZ R190, R179, R135.reuse, -R158 ;  /* 0x00000087b3be7223 */ /* 0x080fe2000001089e */
[-C--:B------:R-:W-:Y:S01]  /*fcd0*/  FFMA.FTZ R232, R169, R135.reuse, -R160 ;  /* 0x00000087a9e87223 */ /* 0x080fe200000108a0 */
[----:B------:R-:W-:Y:S01]  /*fce0*/  LDSM.16.MT88.4 R96, [R144+0x10800] ;  /* 0x010800009060783b */ /* 0x000fe20000004200 */
[-CC-:B------:R-:W-:Y:S01]  /*fcf0*/  FFMA.FTZ R234, R165, R135.reuse, -R158.reuse ;  /* 0x00000087a5ea7223 */ /* 0x180fe2000001089e */
[-C--:B------:R-:W-:Y:S01]  /*fd00*/  FFMA.FTZ R163, R163, R135.reuse, -R158 ;  /* 0x00000087a3a37223 */ /* 0x080fe2000001089e */
[----:B------:R-:W-:Y:S01]  /*fd10*/  FFMA.FTZ R177, R177, R135, -R160 ;  /* 0x00000087b1b17223 */ /* 0x000fe200000108a0 */
[C---:B------:R-:W-:Y:S01]  /*fd20*/  HMMA.16816.F32 R36, R140.reuse, R44, R36 ;  /* 0x0000002c8c24723c */ /* 0x040fe20000001824 */
[----:B------:R-:W5:Y:S02]  /*fd30*/  MUFU.EX2 R106, R106 ;  /* 0x0000006a006a7308 */ /* 0x000f640000000800 */
[C---:B------:R-:W-:Y:S01]  /*fd40*/  FMUL.FTZ R44, R132.reuse, R88 ;  /* 0x00000058842c7220 */ /* 0x040fe20000410000 */
[----:B------:R-:W-:Y:S01]  /*fd50*/  FMUL.FTZ R45, R132, R89 ;  /* 0x00000059842d7220 */ /* 0x000fe20000410000 */
[----:B--2---:R-:W-:Y:S01]  /*fd60*/  F2FP.F16.F32.PACK_AB R68, R107, R104 ;  /* 0x000000686b44723e */ /* 0x004fe200000000ff */
[-C--:B------:R-:W-:Y:S01]  /*fd70*/  FFMA.FTZ R157, R157, R135.reuse, -R158 ;  /* 0x000000879d9d7223 */ /* 0x080fe2000001089e */
[--C-:B------:R-:W-:Y:S01]  /*fd80*/  FFMA.FTZ R236, R159, R135, -R160.reuse ;  /* 0x000000879fec7223 */ /* 0x100fe200000108a0 */
[C---:B------:R-:W-:Y:S03]  /*fd90*/  HMMA.16816.F32 R40, R140.reuse, R46, R40 ;  /* 0x0000002e8c28723c */ /* 0x040fe60000001828 */
[----:B------:R-:W-:Y:S01]  /*fda0*/  MUFU.EX2 R105, R105 ;  /* 0x0000006900697308 */ /* 0x000fe20000000800 */
[C---:B------:R-:W-:Y:S01]  /*fdb0*/  FMUL.FTZ R46, R0.reuse, R90 ;  /* 0x0000005a002e7220 */ /* 0x040fe20000410000 */
[C---:B------:R-:W-:Y:S01]  /*fdc0*/  FMUL.FTZ R47, R0.reuse, R91 ;  /* 0x0000005b002f7220 */ /* 0x040fe20000410000 */
[----:B------:R-:W-:Y:S01]  /*fdd0*/  FFMA.FTZ R161, R161, R135, -R160 ;  /* 0x00000087a1a17223 */ /* 0x000fe200000108a0 */
[----:B------:R-:W-:Y:S01]  /*fde0*/  LDSM.16.MT88.4 R88, [R202+0x800] ;  /* 0x00080000ca58783b */ /* 0x000fe20000004200 */
[----:B-----5:R-:W-:Y:S05]  /*fdf0*/  F2FP.F16.F32.PACK_AB R69, R113, R106 ;  /* 0x0000006a7145723e */ /* 0x020fea00000000ff */
[----:B------:R-:W2:Y:S01]  /*fe00*/  MUFU.EX2 R114, R114 ;  /* 0x0000007200727308 */ /* 0x000ea20000000800 */
[----:B------:R-:W-:Y:S01]  /*fe10*/  FFMA.FTZ R153, R0, R229, R153 ;  /* 0x000000e500997223 */ /* 0x000fe20000010099 */
[C---:B------:R-:W-:Y:S01]  /*fe20*/  FFMA.FTZ R149, R132.reuse, R233, R149 ;  /* 0x000000e984957223 */ /* 0x040fe20000010095 */
[C---:B------:R-:W-:Y:S07]  /*fe30*/  HMMA.16816.F32 R44, R140.reuse, R52, R44 ;  /* 0x000000348c2c723c */ /* 0x040fee000000182c */
[----:B------:R-:W-:Y:S01]  /*fe40*/  MUFU.EX2 R112, R112 ;  /* 0x0000007000707308 */ /* 0x000fe20000000800 */
[C---:B------:R-:W-:Y:S01]  /*fe50*/  FMUL.FTZ R52, R132.reuse, R80 ;  /* 0x0000005084347220 */ /* 0x040fe20000410000 */
[----:B------:R-:W-:Y:S08]  /*fe60*/  FMUL.FTZ R53, R132, R81 ;  /* 0x0000005184357220 */ /* 0x000ff00000410000 */
[----:B------:R-:W5:Y:S01]  /*fe70*/  MUFU.EX2 R115, R115 ;  /* 0x0000007300737308 */ /* 0x000f620000000800 */
        /* <DEDUP_REMOVED lines=10> */
[----:B------:R-:W-:Y:S01]  /*ff20*/  ISETP.GT.AND P0, PT, R226, R207, PT ;  /* 0x000000cfe200720c */ /* 0x000fe20003f04270 */
[C---:B----4-:R-:W-:Y:S07]  /*ff30*/  HMMA.16816.F32 R52, R140.reuse, R60, R52 ;  /* 0x0000003c8c34723c */ /* 0x050fee0000001834 */
[----:B------:R-:W-:Y:S01]  /*ff40*/  MUFU.EX2 R179, R181 ;  /* 0x000000b500b37308 */ /* 0x000fe20000000800 */
[C---:B------:R-:W-:Y:S01]  /*ff50*/  FMUL.FTZ R60, R132.reuse, R72 ;  /* 0x00000048843c7220 */ /* 0x040fe20000410000 */
[----:B------:R-:W-:Y:S01]  /*ff60*/  FMUL.FTZ R61, R132, R73 ;  /* 0x00000049843d7220 */ /* 0x000fe20000410000 */
[----:B-----5:R-:W-:Y:S07]  /*ff70*/  F2FP.F16.F32.PACK_AB R71, R115, R112 ;  /* 0x000000707347723e */ /* 0x020fee00000000ff */
[----:B------:R-:W-:Y:S01]  /*ff80*/  MUFU.EX2 R190, R190 ;  /* 0x000000be00be7308 */ /* 0x000fe20000000800 */
[----:B------:R-:W-:Y:S01]  /*ff90*/  FADD.FTZ R155, R155, R148 ;  /* 0x000000949b9b7221 */ /* 0x000fe20000010000 */
[C---:B------:R-:W-:Y:S08]  /*ffa0*/  HMMA.16816.F32 R56, R140.reuse, R62, R56 ;  /* 0x0000003e8c38723c */ /* 0x040ff00000001838 */
[----:B------:R-:W-:Y:S01]  /*ffb0*/  MUFU.EX2 R175, R177 ;  /* 0x000000b100af7308 */ /* 0x000fe20000000800 */
[C---:B------:R-:W-:Y:S01]  /*ffc0*/  FMUL.FTZ R62, R0.reuse, R74 ;  /* 0x0000004a003e7220 */ /* 0x040fe20000410000 */
[----:B------:R-:W-:Y:S01]  /*ffd0*/  FMUL.FTZ R63, R0, R75 ;  /* 0x0000004b003f7220 */ /* 0x000fe20000410000 */
[----:B------:R-:W-:Y:S01]  /*ffe0*/  FADD.FTZ R106, R106, R155 ;  /* 0x0000009b6a6a7221 */ /* 0x000fe20000010000 */
[----:B------:R-:W4:Y:S06]  /*fff0*/  LDSM.16.MT88.4 R72, [R145+0x800] ;  /* 0x000800009148783b */ /* 0x000f2c0000004200 */
[----:B------:R-:W-:Y:S01]  /*10000*/  MUFU.EX2 R192, R192 ;  /* 0x000000c000c07308 */ /* 0x000fe20000000800 */
[----:B------:R-:W-:Y:S02]  /*10010*/  IMAD.MOV.U32 R132, RZ, RZ, R133 ;  /* 0x000000ffff847224 */ /* 0x000fe400078e0085 */
[----:B------:R-:W-:Y:S01]  /*10020*/  FADD.FTZ R113, R113, R106 ;  /* 0x0000006a71717221 */ /* 0x000fe20000010000 */
[C---:B-1----:R-:W-:Y:S06]  /*10030*/  HMMA.16816.F32 R60, R140.reuse, R84, R60 ;  /* 0x000000548c3c723c */ /* 0x042fec000000183c */
        /* <DEDUP_REMOVED lines=8> */
[-C--:B------:R-:W-:Y:S07]  /*100c0*/  FFMA.FTZ R142, R182, R135.reuse, -R160 ;  /* 0x00000087b68e7223 */ /* 0x080fee00000108a0 */
[----:B------:R5:W-:Y:S01]  /*100d0*/  MUFU.EX2 R162, R100 ;  /* 0x0000006400a27308 */ /* 0x000be20000000800 */
[-CC-:B------:R-:W-:Y:S01]  /*100e0*/  FFMA.FTZ R141, R180, R135.reuse, -R158.reuse ;  /* 0x00000087b48d7223 */ /* 0x180fe2000001089e */
[C---:B---3--:R-:W-:Y:S08]  /*100f0*/  HMMA.16816.F32 R4, R68.reuse, R76, R4 ;  /* 0x0000004c4404723c */ /* 0x048ff00000001804 */
[----:B------:R-:W3:Y:S01]  /*10100*/  MUFU.EX2 R140, R140 ;  /* 0x0000008c008c7308 */ /* 0x000ee20000000800 */
[-C--:B------:R-:W-:Y:S01]  /*10110*/  FFMA.FTZ R180, R174, R135.reuse, -R158 ;  /* 0x00000087aeb47223 */ /* 0x080fe2000001089e */
[-C--:B------:R-:W-:Y:S01]  /*10120*/  FFMA.FTZ R174, R243, R135.reuse, -R160 ;  /* 0x00000087f3ae7223 */ /* 0x080fe200000108a0 */
[-CC-:B------:R-:W-:Y:S01]  /*10130*/  FFMA.FTZ R182, R237, R135.reuse, -R158.reuse ;  /* 0x00000087edb67223 */ /* 0x180fe2000001089e */
[C---:B------:R-:W-:Y:S01]  /*10140*/  HMMA.16816.F32 R8, R68.reuse, R78, R8 ;  /* 0x0000004e4408723c */ /* 0x040fe20000001808 */
[----:B------:R-:W-:Y:S05]  /*10150*/  LDSM.16.MT88.4 R76, [R139+0xd000] ;  /* 0x00d000008b4c783b */ /* 0x000fea0000004200 */
[----:B------:R-:W-:Y:S01]  /*10160*/  MUFU.EX2 R143, R143 ;  /* 0x0000008f008f7308 */ /* 0x000fe20000000800 */
[----:B------:R-:W-:Y:S09]  /*10170*/  FFMA.FTZ R186, R193, R135, -R158 ;  /* 0x00000087c1ba7223 */ /* 0x000ff2000001089e */
[----:B------:R-:W-:Y:S01]  /*10180*/  MUFU.EX2 R180, R180 ;  /* 0x000000b400b47308 */ /* 0x000fe20000000800 */
[C---:B--2---:R-:W-:Y:S01]  /*10190*/  HMMA.16816.F32 R12, R68.reuse, R80, R12 ;  /* 0x00000050440c723c */ /* 0x044fe2000000180c */
[----:B-----5:R-:W-:Y:S08]  /*101a0*/  LDSM.16.MT88.4 R100, [R145+0x5000] ;  /* 0x005000009164783b */ /* 0x020ff00000004200 */
[----:B------:R-:W2:Y:S10]  /*101b0*/  MUFU.EX2 R142, R142 ;  /* 0x0000008e008e7308 */ /* 0x000eb40000000800 */
[----:B------:R-:W5:Y:S01]  /*101c0*/  MUFU.EX2 R141, R141 ;  /* 0x0000008d008d7308 */ /* 0x000f620000000800 */
[C---:B------:R-:W-:Y:S01]  /*101d0*/  HMMA.16816.F32 R16, R68.reuse, R82, R16 ;  /* 0x000000524410723c */ /* 0x040fe20000001810 */
[----:B------:R-:W-:Y:S08]  /*101e0*/  LDSM.16.MT88.4 R80, [R144+0xd000] ;  /* 0x00d000009050783b */ /* 0x000ff00000004200 */
[----:B------:R-:W-:Y:S10]  /*101f0*/  MUFU.EX2 R243, R251 ;  /* 0x000000fb00f37308 */ /* 0x000ff40000000800 */
        /* <DEDUP_REMOVED lines=12> */
[----:B------:R-:W5:Y:S08]  /*102c0*/  LDSM.16.MT88.4 R88, [R145+0x1000] ;  /* 0x001000009158783b */ /* 0x000f700000004200 */
        /* <DEDUP_REMOVED lines=16> */
[----:B---3--:R-:W-:Y:S02]  /*103d0*/  F2FP.F16.F32.PACK_AB R68, R191, R140 ;  /* 0x0000008cbf44723e */ /* 0x008fe400000000ff */
[----:B------:R-:W-:Y:S02]  /*103e0*/  F2FP.F16.F32.PACK_AB R69, R162, R189 ;  /* 0x000000bda245723e */ /* 0x000fe400000000ff */
[----:B--2---:R-:W-:Y:S02]  /*103f0*/  F2FP.F16.F32.PACK_AB R70, R142, R143 ;  /* 0x0000008f8e46723e */ /* 0x004fe400000000ff */
[----:B-----5:R-:W-:Y:S07]  /*10400*/  F2FP.F16.F32.PACK_AB R71, R164, R141 ;  /* 0x0000008da447723e */ /* 0x020fee00000000ff */
[C---:B------:R-:W-:Y:S08]  /*10410*/  HMMA.16816.F32 R4, R68.reuse, R76, R4 ;  /* 0x0000004c4404723c */ /* 0x040ff00000001804 */
[C---:B------:R-:W-:Y:S01]  /*10420*/  HMMA.16816.F32 R8, R68.reuse, R78, R8 ;  /* 0x0000004e4408723c */ /* 0x040fe20000001808 */
[----:B------:R-:W2:Y:S07]  /*10430*/  LDSM.16.MT88.4 R76, [R139+0xd800] ;  /* 0x00d800008b4c783b */ /* 0x000eae0000004200 */
        /* <DEDUP_REMOVED lines=12> */
[C---:B------:R-:W-:Y:S03]  /*10500*/  HMMA.16816.F32 R36, R68.reuse, R96, R36 ;  /* 0x000000604424723c */ /* 0x040fe60000001824 */
[-C--:B------:R-:W-:Y:S01]  /*10510*/  FFMA.FTZ R96, R170, R135.reuse, -R160 ;  /* 0x00000087aa607223 */ /* 0x080fe200000108a0 */
[-C--:B------:R-:W-:Y:S01]  /*10520*/  FFMA.FTZ R170, R245, R135.reuse, -R158 ;  /* 0x00000087f5aa7223 */ /* 0x080fe2000001089e */
[----:B---3--:R-:W-:Y:S03]  /*10530*/  LDSM.16.MT88.4 R92, [R139+0x11800] ;  /* 0x011800008b5c783b */ /* 0x008fe60000004200 */
[C---:B------:R-:W-:Y:S02]  /*10540*/  HMMA.16816.F32 R40, R68.reuse, R98, R40 ;  /* 0x000000624428723c */ /* 0x040fe40000001828 */
[----:B------:R-:W-:Y:S06]  /*10550*/  MUFU.EX2 R170, R170 ;  /* 0x000000aa00aa7308 */ /* 0x000fec0000000800 */
[C---:B-1----:R-:W-:Y:S03]  /*10560*/  HMMA.16816.F32 R44, R68.reuse, R84, R44 ;  /* 0x00000054442c723c */ /* 0x042fe6000000182c */
[-CC-:B------:R-:W-:Y:S02]  /*10570*/  FFMA.FTZ R84, R241, R135.reuse, -R160.reuse ;  /* 0x00000087f1547223 */ /* 0x180fe400000108a0 */
[----:B------:R1:W-:Y:S03]  /*10580*/  MUFU.EX2 R241, R80 ;  /* 0x0000005000f17308 */ /* 0x0003e60000000800 */
[C---:B------:R-:W-:Y:S07]  /*10590*/  HMMA.16816.F32 R48, R68.reuse, R86, R48 ;  /* 0x000000564430723c */ /* 0x040fee0000001830 */
[----:B------:R3:W5:Y:S01]  /*105a0*/  MUFU.EX2 R168, R84 ;  /* 0x0000005400a87308 */ /* 0x0007620000000800 */
[C---:B------:R-:W-:Y:S03]  /*105b0*/  HMMA.16816.F32 R52, R68.reuse, R100, R52 ;  /* 0x000000644434723c */ /* 0x040fe60000001834 */
[-C--:B------:R-:W-:Y:S01]  /*105c0*/  FFMA.FTZ R101, R166, R135.reuse, -R160 ;  /* 0x00000087a6657223 */ /* 0x080fe200000108a0 */
[----:B------:R-:W-:Y:S01]  /*105d0*/  FFMA.FTZ R100, R247, R135, -R158 ;  /* 0x00000087f7647223 */ /* 0x000fe2000001089e */
[----:B-1----:R-:W1:Y:S04]  /*105e0*/  LDSM.16.MT88.4 R80, [R144+0xd800] ;  /* 0x00d800009050783b */ /* 0x002e680000004200 */
[----:B------:R2:W-:Y:S01]  /*105f0*/  MUFU.EX2 R166, R96 ;  /* 0x0000006000a67308 */ /* 0x0005e20000000800 */
[C---:B------:R-:W-:Y:S09]  /*10600*/  HMMA.16816.F32 R56, R68.reuse, R102, R56 ;  /* 0x000000664438723c */ /* 0x040ff20000001838 */
[----:B------:R-:W5:Y:S01]  /*10610*/  MUFU.EX2 R247, R101 ;  /* 0x0000006500f77308 */ /* 0x000f620000000800 */
[----:B---3--:R-:W3:Y:S09]  /*10620*/  LDSM.16.MT88.4 R84, [R145+0x1800] ;  /* 0x001800009154783b */ /* 0x008ef20000004200 */
[----:B------:R-:W1:Y:S01]  /*10630*/  MUFU.EX2 R245, R100 ;  /* 0x0000006400f57308 */ /* 0x000e620000000800 */
[C---:B----4-:R-:W-:Y:S01]  /*10640*/  HMMA.16816.F32 R60, R68.reuse, R72, R60 ;  /* 0x00000048443c723c */ /* 0x050fe2000000183c */
[----:B--2---:R-:W2:Y:S07]  /*10650*/  LDSM.16.MT88.4 R96, [R144+0x11800] ;  /* 0x011800009060783b */ /* 0x004eae0000004200 */
[----:B------:R-:W-:Y:S03]  /*10660*/  HMMA.16816.F32 R64, R68, R74, R64 ;  /* 0x0000004a4440723c */ /* 0x000fe60000001840 */
[----:B-----5:R-:W-:Y:S02]  /*10670*/  F2FP.F16.F32.PACK_AB R68, R168, R241 ;  /* 0x000000f1a844723e */ /* 0x020fe400000000ff */
[----:B------:R-:W-:Y:S01]  /*10680*/  F2FP.F16.F32.PACK_AB R69, R172, R249 ;  /* 0x000000f9ac45723e */ /* 0x000fe200000000ff */
[----:B------:R-:W4:Y:S01]  /*10690*/  LDSM.16.MT88.4 R72, [R145+0x5800] ;  /* 0x005800009148783b */ /* 0x000f220000004200 */
[----:B------:R-:W-:Y:S02]  /*106a0*/  F2FP.F16.F32.PACK_AB R70, R247, R166 ;  /* 0x000000a6f746723e */ /* 0x000fe400000000ff */
[----:B-1----:R-:W-:Y:S05]  /*106b0*/  F2FP.F16.F32.PACK_AB R71, R170, R245 ;  /* 0x000000f5aa47723e */ /* 0x002fea00000000ff */
[----:B------:R-:W-:Y:S02]  /*106c0*/  LDSM.16.MT88.4 R100, [R144+0x12000] ;  /* 0x012000009064783b */ /* 0x000fe40000004200 */
[C---:B------:R-:W-:Y:S08]  /*106d0*/  HMMA.16816.F32 R4, R68.reuse, R76, R4 ;  /* 0x0000004c4404723c */ /* 0x040ff00000001804 */
[C---:B------:R-:W-:Y:S01]  /*106e0*/  HMMA.16816.F32 R8, R68.reuse, R78, R8 ;  /* 0x0000004e4408723c */ /* 0x040fe20000001808 */
[----:B------:R-:W1:Y:S07]  /*106f0*/  LDSM.16.MT88.4 R76, [R202+0x5800] ;  /* 0x00580000ca4c783b */ /* 0x000e6e0000004200 */
[C---:B------:R-:W-:Y:S08]  /*10700*/  HMMA.16816.F32 R12, R68.reuse, R80, R12 ;  /* 0x00000050440c723c */ /* 0x040ff0000000180c */
[C---:B------:R-:W-:Y:S01]  /*10710*/  HMMA.16816.F32 R16, R68.reuse, R82, R16 ;  /* 0x000000524410723c */ /* 0x040fe20000001810 */
[----:B------:R-:W5:Y:S07]  /*10720*/  LDSM.16.MT88.4 R80, [R139+0xe000] ;  /* 0x00e000008b50783b */ /* 0x000f6e0000004200 */
        /* <DEDUP_REMOVED lines=9> */
[C---:B--2---:R-:W-:Y:S03]  /*107c0*/  HMMA.16816.F32 R44, R68.reuse, R96, R44 ;  /* 0x00000060442c723c */ /* 0x044fe6000000182c */
[-CC-:B------:R-:W-:Y:S01]  /*107d0*/  FFMA.FTZ R96, R178, R135.reuse, -R160.reuse ;  /* 0x00000087b2607223 */ /* 0x180fe200000108a0 */
[----:B------:R-:W-:Y:S03]  /*107e0*/  FFMA.FTZ R178, R176, R135, -R160 ;  /* 0x00000087b0b27223 */ /* 0x000fe600000108a0 */
[----:B------:R2:W-:Y:S01]  /*107f0*/  MUFU.EX2 R176, R96 ;  /* 0x0000006000b07308 */ /* 0x0005e20000000800 */
[C---:B------:R-:W-:Y:S09]  /*10800*/  HMMA.16816.F32 R48, R68.reuse, R98, R48 ;  /* 0x000000624430723c */ /* 0x040ff20000001830 */
[----:B------:R-:W5:Y:S01]  /*10810*/  MUFU.EX2 R178, R178 ;  /* 0x000000b200b27308 */ /* 0x000f620000000800 */
[C---:B----4-:R-:W-:Y:S01]  /*10820*/  HMMA.16816.F32 R52, R68.reuse, R72, R52 ;  /* 0x000000484434723c */ /* 0x050fe20000001834 */
[----:B--2---:R-:W2:Y:S07]  /*10830*/  LDSM.16.MT88.4 R96, [R139+0x12000] ;  /* 0x012000008b60783b */ /* 0x004eae0000004200 */
[C---:B------:R-:W-:Y:S01]  /*10840*/  HMMA.16816.F32 R56, R68.reuse, R74, R56 ;  /* 0x0000004a4438723c */ /* 0x040fe20000001838 */
[----:B------:R-:W4:Y:S07]  /*10850*/  LDSM.16.MT88.4 R72, [R145+0x6000] ;  /* 0x006000009148783b */ /* 0x000f2e0000004200 */
[C---:B-1----:R-:W-:Y:S08]  /*10860*/  HMMA.16816.F32 R60, R68.reuse, R76, R60 ;  /* 0x0000004c443c723c */ /* 0x042ff0000000183c */
[----:B------:R-:W-:Y:S01]  /*10870*/  HMMA.16816.F32 R64, R68, R78, R64 ;  /* 0x0000004e4440723c */ /* 0x000fe20000001840 */
[----:B------:R-:W1:Y:S02]  /*10880*/  LDSM.16.MT88.4 R76, [R202+0x6000] ;  /* 0x00600000ca4c783b */ /* 0x000e640000004200 */
[----:B-----5:R-:W-:Y:S02]  /*10890*/  F2FP.F16.F32.PACK_AB R68, R178, R176 ;  /* 0x000000b0b244723e */ /* 0x020fe400000000ff */
[----:B------:R-:W-:Y:S02]  /*108a0*/  F2FP.F16.F32.PACK_AB R69, R243, R180 ;  /* 0x000000b4f345723e */ /* 0x000fe400000000ff */
[----:B------:R-:W-:Y:S02]  /*108b0*/  F2FP.F16.F32.PACK_AB R70, R237, R174 ;  /* 0x000000aeed46723e */ /* 0x000fe400000000ff */
[----:B------:R-:W-:Y:S07]  /*108c0*/  F2FP.F16.F32.PACK_AB R71, R235, R182 ;  /* 0x000000b6eb47723e */ /* 0x000fee00000000ff */
        /* <DEDUP_REMOVED lines=24> */
[----:B------:R-:W-:Y:S02]  /*10a50*/  F2FP.F16.F32.PACK_AB R68, R193, R184 ;  /* 0x000000b8c144723e */ /* 0x000fe400000000ff */
[----:B------:R-:W-:Y:S02]  /*10a60*/  F2FP.F16.F32.PACK_AB R69, R185, R186 ;  /* 0x000000bab945723e */ /* 0x000fe400000000ff */
[----:B------:R-:W-:Y:S02]  /*10a70*/  F2FP.F16.F32.PACK_AB R70, R188, R183 ;  /* 0x000000b7bc46723e */ /* 0x000fe400000000ff */
[----:B------:R-:W-:Y:S07]  /*10a80*/  F2FP.F16.F32.PACK_AB R71, R190, R179 ;  /* 0x000000b3be47723e */ /* 0x000fee00000000ff */
[C---:B-----5:R-:W-:Y:S08]  /*10a90*/  HMMA.16816.F32 R4, R68.reuse, R80, R4 ;  /* 0x000000504404723c */ /* 0x060ff00000001804 */
        /* <DEDUP_REMOVED lines=24> */
[----:B------:R-:W-:Y:S02]  /*10c20*/  F2FP.F16.F32.PACK_AB R69, R194, R173 ;  /* 0x000000adc245723e */ /* 0x000fe400000000ff */
[----:B------:R-:W-:Y:S02]  /*10c30*/  F2FP.F16.F32.PACK_AB R70, R232, R167 ;  /* 0x000000a7e846723e */ /* 0x000fe400000000ff */
[----:B------:R-:W-:Y:S07]  /*10c40*/  F2FP.F16.F32.PACK_AB R71, R163, R234 ;  /* 0x000000eaa347723e */ /* 0x000fee00000000ff */
[C---:B--2---:R-:W-:Y:S08]  /*10c50*/  HMMA.16816.F32 R4, R68.reuse, R72, R4 ;  /* 0x000000484404723c */ /* 0x044ff00000001804 */
[C---:B------:R-:W-:Y:S01]  /*10c60*/  HMMA.16816.F32 R8, R68.reuse, R74, R8 ;  /* 0x0000004a4408723c */ /* 0x040fe20000001808 */
[----:B------:R-:W2:Y:S07]  /*10c70*/  LDSM.16.MT88.4 R72, [R202+0x7000] ;  /* 0x00700000ca48783b */ /* 0x000eae0000004200 */
[C---:B------:R-:W-:Y:S03]  /*10c80*/  HMMA.16816.F32 R12, R68.reuse, R80, R12 ;  /* 0x00000050440c723c */ /* 0x040fe6000000180c */
[-C--:B------:R-:W-:Y:S01]  /*10c90*/  FFMA.FTZ R80, R152, R135.reuse, -R158 ;  /* 0x0000008798507223 */ /* 0x080fe2000001089e */
[-CC-:B------:R-:W-:Y:S01]  /*10ca0*/  FFMA.FTZ R152, R156, R135.reuse, -R160.reuse ;  /* 0x000000879c987223 */ /* 0x180fe200000108a0 */
[-C--:B------:R-:W-:Y:S02]  /*10cb0*/  FFMA.FTZ R160, R154, R135.reuse, -R160 ;  /* 0x000000879aa07223 */ /* 0x080fe400000108a0 */
[----:B------:R-:W3:Y:S01]  /*10cc0*/  MUFU.EX2 R156, R80 ;  /* 0x00000050009c7308 */ /* 0x000ee20000000800 */
[C---:B------:R-:W-:Y:S09]  /*10cd0*/  HMMA.16816.F32 R16, R68.reuse, R82, R16 ;  /* 0x000000524410723c */ /* 0x040ff20000001810 */
[----:B------:R-:W-:Y:S01]  /*10ce0*/  MUFU.EX2 R152, R152 ;  /* 0x0000009800987308 */ /* 0x000fe20000000800 */
[C---:B------:R-:W-:Y:S08]  /*10cf0*/  HMMA.16816.F32 R20, R68.reuse, R84, R20 ;  /* 0x000000544414723c */ /* 0x040ff00000001814 */
[C---:B------:R-:W-:Y:S01]  /*10d00*/  HMMA.16816.F32 R24, R68.reuse, R86, R24 ;  /* 0x000000564418723c */ /* 0x040fe20000001818 */
[----:B------:R-:W-:Y:S07]  /*10d10*/  LDSM.16.MT88.4 R84, [R144+0x13800] ;  /* 0x013800009054783b */ /* 0x000fee0000004200 */
[C---:B------:R-:W-:Y:S08]  /*10d20*/  HMMA.16816.F32 R28, R68.reuse, R88, R28 ;  /* 0x00000058441c723c */ /* 0x040ff0000000181c */
[C---:B------:R-:W-:Y:S08]  /*10d30*/  HMMA.16816.F32 R32, R68.reuse, R90, R32 ;  /* 0x0000005a4420723c */ /* 0x040ff00000001820 */
[C---:B------:R-:W-:Y:S08]  /*10d40*/  HMMA.16816.F32 R36, R68.reuse, R92, R36 ;  /* 0x0000005c4424723c */ /* 0x040ff00000001824 */
[C---:B------:R-:W-:Y:S01]  /*10d50*/  HMMA.16816.F32 R40, R68.reuse, R94, R40 ;  /* 0x0000005e4428723c */ /* 0x040fe20000001828 */
[----:B------:R-:W4:Y:S07]  /*10d60*/  LDSM.16.MT88.4 R92, [R139+0x13800] ;  /* 0x013800008b5c783b */ /* 0x000f2e0000004200 */
[C---:B------:R-:W-:Y:S08]  /*10d70*/  HMMA.16816.F32 R44, R68.reuse, R96, R44 ;  /* 0x00000060442c723c */ /* 0x040ff0000000182c */
[C---:B------:R-:W-:Y:S08]  /*10d80*/  HMMA.16816.F32 R48, R68.reuse, R98, R48 ;  /* 0x000000624430723c */ /* 0x040ff00000001830 */
[C---:B-1----:R-:W-:Y:S03]  /*10d90*/  HMMA.16816.F32 R52, R68.reuse, R76, R52 ;  /* 0x0000004c4434723c */ /* 0x042fe60000001834 */
[-CC-:B------:R-:W-:Y:S01]  /*10da0*/  FFMA.FTZ R76, R137, R135.reuse, -R158.reuse ;  /* 0x00000087894c7223 */ /* 0x180fe2000001089e */
[----:B------:R-:W-:Y:S01]  /*10db0*/  FFMA.FTZ R158, R136, R135, -R158 ;  /* 0x00000087889e7223 */ /* 0x000fe2000001089e */
[----:B------:R-:W1:Y:S03]  /*10dc0*/  MUFU.EX2 R137, R160 ;  /* 0x000000a000897308 */ /* 0x000e660000000800 */
[C---:B------:R-:W-:Y:S07]  /*10dd0*/  HMMA.16816.F32 R56, R68.reuse, R78, R56 ;  /* 0x0000004e4438723c */ /* 0x040fee0000001838 */
[----:B------:R5:W-:Y:S10]  /*10de0*/  MUFU.EX2 R135, R76 ;  /* 0x0000004c00877308 */ /* 0x000bf40000000800 */
[----:B------:R-:W4:Y:S01]  /*10df0*/  MUFU.EX2 R158, R158 ;  /* 0x0000009e009e7308 */ /* 0x000f220000000800 */
[C---:B--2---:R-:W-:Y:S01]  /*10e00*/  HMMA.16816.F32 R60, R68.reuse, R72, R60 ;  /* 0x00000048443c723c */ /* 0x044fe2000000183c */
[----:B-----5:R-:W2:Y:S07]  /*10e10*/  LDSM.16.MT88.4 R76, [R145+0x7800] ;  /* 0x00780000914c783b */ /* 0x020eae0000004200 */
[----:B------:R-:W-:Y:S03]  /*10e20*/  HMMA.16816.F32 R64, R68, R74, R64 ;  /* 0x0000004a4440723c */ /* 0x000fe60000001840 */
[----:B------:R-:W-:Y:S02]  /*10e30*/  F2FP.F16.F32.PACK_AB R68, R236, R159 ;  /* 0x0000009fec44723e */ /* 0x000fe400000000ff */
[----:B---3--:R-:W-:Y:S02]  /*10e40*/  F2FP.F16.F32.PACK_AB R69, R156, R157 ;  /* 0x0000009d9c45723e */ /* 0x008fe400000000ff */
[----:B-1----:R-:W-:Y:S02]  /*10e50*/  F2FP.F16.F32.PACK_AB R70, R137, R152 ;  /* 0x000000988946723e */ /* 0x002fe400000000ff */
[----:B----4-:R-:W-:Y:S07]  /*10e60*/  F2FP.F16.F32.PACK_AB R71, R158, R135 ;  /* 0x000000879e47723e */ /* 0x010fee00000000ff */
        /* <DEDUP_REMOVED lines=65> */
[----:B------:R-:W-:Y:S02]  /*11280*/  IMAD.MOV.U32 R0, RZ, RZ, R134 ;  /* 0x000000ffff007224 */ /* 0x000fe400078e0086 */
        /* <DEDUP_REMOVED lines=8> */
.L_x_5842:
        /* <DEDUP_REMOVED lines=10> */
.L_x_5864:
        /* <DEDUP_REMOVED lines=13> */
[----:B------:R-:W-:Y:S01]  /*11480*/  SEL R6, R197, 0xffffffe0, !P3 ;  /* 0xffffffe0c5067807 */ /* 0x000fe20005800000 */
[----:B------:R-:W-:Y:S01]  /*11490*/  FMUL.FTZ R128, R7, R128 ;  /* 0x0000008007807220 */ /* 0x000fe20000410000 */
[----:B------:R-:W-:Y:S01]  /*114a0*/  LOP3.LUT R4, R5, 0x7c00, R4, 0xf8, !PT ;  /* 0x00007c0005047812 */ /* 0x000fe200078ef804 */
[C---:B------:R-:W-:Y:S01]  /*114b0*/  FMUL.FTZ R129, R7.reuse, R129 ;  /* 0x0000008107817220 */ /* 0x040fe20000410000 */
[----:B--2---:R-:W-:Y:S01]  /*114c0*/  FSEL R10, R10, 1, P0 ;  /* 0x3f8000000a0a7808 */ /* 0x004fe20000000000 */
[C---:B------:R-:W-:Y:S01]  /*114d0*/  FMUL.FTZ R124, R7.reuse, R124 ;  /* 0x0000007c077c7220 */ /* 0x040fe20000410000 */
[----:B------:R-:W-:Y:S01]  /*114e0*/  LOP3.LUT R4, R4, R11, RZ, 0xfc, !PT ;  /* 0x0000000b04047212 */ /* 0x000fe200078efcff */
[C---:B------:R-:W-:Y:S01]  /*114f0*/  FMUL.FTZ R125, R7.reuse, R125 ;  /* 0x0000007d077d7220 */ /* 0x040fe20000410000 */
[----:B------:R-:W-:Y:S01]  /*11500*/  MOV R5, 0x10 ;  /* 0x0000001000057802 */ /* 0x000fe20000000f00 */
[----:B------:R-:W-:Y:S01]  /*11510*/  FMUL.FTZ R130, R10, R130 ;  /* 0x000000820a827220 */ /* 0x000fe20000410000 */
[----:B------:R-:W-:Y:S01]  /*11520*/  LEA R201, R4, R201, 0x1 ;  /* 0x000000c904c97211 */ /* 0x000fe200078e08ff */
        /* <DEDUP_REMOVED lines=9> */
[----:B------:R-:W-:Y:S01]  /*115c0*/  FMUL.FTZ R117, R7, R117 ;  /* 0x0000007507757220 */ /* 0x000fe20000410000 */
[C---:B------:R-:W-:Y:S01]  /*115d0*/  FMUL.FTZ R118, R10.reuse, R118 ;  /* 0x000000760a767220 */ /* 0x040fe20000410000 */
[C---:B------:R-:W-:Y:S01]  /*115e0*/  FMUL.FTZ R119, R10.reuse, R119 ;  /* 0x000000770a777220 */ /* 0x040fe20000410000 */
[----:B------:R-:W-:Y:S01]  /*115f0*/  IADD3 R13, PT, PT, R201, 0x40, RZ ;  /* 0x00000040c90d7810 */ /* 0x000fe20007ffe0ff */
[C---:B------:R-:W-:Y:S01]  /*11600*/  FMUL.FTZ R112, R7.reuse, R112 ;  /* 0x0000007007707220 */ /* 0x040fe20000410000 */
[C---:B------:R-:W-:Y:S01]  /*11610*/  FMUL.FTZ R113, R7.reuse, R113 ;  /* 0x0000007107717220 */ /* 0x040fe20000410000 */
[C---:B------:R-:W-:Y:S01]  /*11620*/  FMUL.FTZ R114, R10.reuse, R114 ;  /* 0x000000720a727220 */ /* 0x040fe20000410000 */
[----:B------:R-:W-:Y:S01]  /*11630*/  FMUL.FTZ R115, R10, R115 ;  /* 0x000000730a737220 */ /* 0x000fe20000410000 */
[----:B------:R-:W-:Y:S01]  /*11640*/  IADD3 R11, PT, PT, R6, R201, RZ ;  /* 0x000000c9060b7210 */ /* 0x000fe20007ffe0ff */
[----:B------:R-:W-:Y:S01]  /*11650*/  FMUL.FTZ R108, R7, R108 ;  /* 0x0000006c076c7220 */ /* 0x000fe20000410000 */
[----:B------:R-:W-:Y:S01]  /*11660*/  @P4 IADD3 R13, PT, PT, R201, -0x40, RZ ;  /* 0xffffffc0c90d4810 */ /* 0x000fe20007ffe0ff */
[----:B------:R-:W-:Y:S01]  /*11670*/  FMUL.FTZ R109, R7, R109 ;  /* 0x0000006d076d7220 */ /* 0x000fe20000410000 */
[C---:B------:R-:W-:Y:S01]  /*11680*/  FMUL.FTZ R110, R10.reuse, R110 ;  /* 0x0000006e0a6e7220 */ /* 0x040fe20000410000 */
[C---:B------:R-:W-:Y:S01]  /*11690*/  FMUL.FTZ R111, R10.reuse, R111 ;  /* 0x0000006f0a6f7220 */ /* 0x040fe20000410000 */
[----:B------:R-:W-:Y:S01]  /*116a0*/  F2FP.F16.F32.PACK_AB R128, R129, R128 ;  /* 0x000000808180723e */ /* 0x000fe200000000ff */
[----:B------:R-:W-:Y:S01]  /*116b0*/  FMUL.FTZ R104, R7, R104 ;  /* 0x0000006807687220 */ /* 0x000fe20000410000 */
[----:B------:R-:W-:Y:S01]  /*116c0*/  F2FP.F16.F32.PACK_AB R130, R131, R130 ;  /* 0x000000828382723e */ /* 0x000fe200000000ff */
[----:B------:R-:W-:Y:S01]  /*116d0*/  FMUL.FTZ R105, R7, R105 ;  /* 0x0000006907697220 */ /* 0x000fe20000410000 */
[C---:B------:R-:W-:Y:S01]  /*116e0*/  FMUL.FTZ R106, R10.reuse, R106 ;  /* 0x0000006a0a6a7220 */ /* 0x040fe20000410000 */
[----:B------:R-:W-:Y:S01]  /*116f0*/  FMUL.FTZ R107, R10, R107 ;  /* 0x0000006b0a6b7220 */ /* 0x000fe20000410000 */
[----:B------:R-:W-:Y:S01]  /*11700*/  F2FP.F16.F32.PACK_AB R124, R125, R124 ;  /* 0x0000007c7d7c723e */ /* 0x000fe200000000ff */
[----:B------:R-:W-:Y:S01]  /*11710*/  FMUL.FTZ R100, R7, R100 ;  /* 0x0000006407647220 */ /* 0x000fe20000410000 */
[----:B------:R-:W-:Y:S01]  /*11720*/  F2FP.F16.F32.PACK_AB R126, R127, R126 ;  /* 0x0000007e7f7e723e */ /* 0x000fe200000000ff */
[----:B------:R-:W-:Y:S01]  /*11730*/  FMUL.FTZ R101, R7, R101 ;  /* 0x0000006507657220 */ /* 0x000fe20000410000 */
[----:B------:R-:W-:Y:S01]  /*11740*/  IADD3 R5, PT, PT, R4, R201, RZ ;  /* 0x000000c904057210 */ /* 0x000fe20007ffe0ff */
        /* <DEDUP_REMOVED lines=13> */
[----:B------:R-:W-:Y:S01]  /*11820*/  FMUL.FTZ R94, R10, R94 ;  /* 0x0000005e0a5e7220 */ /* 0x000fe20000410000 */
[----:B------:R-:W-:Y:S01]  /*11830*/  IADD3 R17, PT, PT, R6, R13, RZ ;  /* 0x0000000d06117210 */ /* 0x000fe20007ffe0ff */
        /* <DEDUP_REMOVED lines=14> */
[C---:B------:R-:W-:Y:S01]  /*11920*/  FMUL.FTZ R86, R10.reuse, R86 ;  /* 0x000000560a567220 */ /* 0x040fe20000410000 */
[C---:B------:R-:W-:Y:S01]  /*11930*/  FMUL.FTZ R87, R10.reuse, R87 ;  /* 0x000000570a577220 */ /* 0x040fe20000410000 */
        /* <DEDUP_REMOVED lines=21> */
[C---:B------:R-:W-:Y:S01]  /*11a90*/  FMUL.FTZ R73, R7.reuse, R73 ;  /* 0x0000004907497220 */ /* 0x040fe20000410000 */
[----:B------:R-:W-:Y:S01]  /*11aa0*/  STS [R15+0x400], R118 ;  /* 0x000400760f007388 */ /* 0x000fe20000000800 */
[----:B------:R-:W-:Y:S01]  /*11ab0*/  FMUL.FTZ R68, R7, R68 ;  /* 0x0000004407447220 */ /* 0x000fe20000410000 */
[C---:B------:R-:W-:Y:S01]  /*11ac0*/  FMUL.FTZ R74, R10.reuse, R74 ;  /* 0x0000004a0a4a7220 */ /* 0x040fe20000410000 */
[C---:B------:R-:W-:Y:S01]  /*11ad0*/  FMUL.FTZ R75, R10.reuse, R75 ;  /* 0x0000004b0a4b7220 */ /* 0x040fe20000410000 */
[----:B------:R-:W-:Y:S01]  /*11ae0*/  F2FP.F16.F32.PACK_AB R92, R93, R92 ;  /* 0x0000005c5d5c723e */ /* 0x000fe200000000ff */
[----:B------:R-:W-:Y:S01]  /*11af0*/  STS [R13], R112 ;  /* 0x000000700d007388 */ /* 0x000fe20000000800 */
[----:B------:R-:W-:Y:S01]  /*11b00*/  F2FP.F16.F32.PACK_AB R94, R95, R94 ;  /* 0x0000005e5f5e723e */ /* 0x000fe200000000ff */
[----:B------:R-:W-:Y:S01]  /*11b10*/  FMUL.FTZ R7, R7, R69 ;  /* 0x0000004507077220 */ /* 0x000fe20000410000 */
[C---:B------:R-:W-:Y:S01]  /*11b20*/  FMUL.FTZ R70, R10.reuse, R70 ;  /* 0x000000460a467220 */ /* 0x040fe20000410000 */
[----:B------:R-:W-:Y:S01]  /*11b30*/  STS [R13+0x400], R114 ;  /* 0x000400720d007388 */ /* 0x000fe20000000800 */
[----:B------:R-:W-:Y:S01]  /*11b40*/  FMUL.FTZ R71, R10, R71 ;  /* 0x000000470a477220 */ /* 0x000fe20000410000 */
        /* <DEDUP_REMOVED lines=34> */
[----:B------:R-:W3:Y:S01]  /*11d70*/  LD.E.U8 R4, desc[UR4][R2.64+0x1c8] ;  /* 0x0001c80402047980 */ /* 0x000ee2000c101100 */
[----:B------:R-:W-:-:S03]  /*11d80*/  ISETP.NE.AND P5, PT, R216, -0x1, PT ;  /* 0xffffffffd800780c */ /* 0x000fc60003fa5270 */
[----:B------:R-:W2:Y:S04]  /*11d90*/  LD.E.64 R46, desc[UR4][R2.64+0x88] ;  /* 0x00008804022e7980 */ /* 0x000ea8000c101b00 */
[----:B------:R-:W4:Y:S04]  /*11da0*/  LD.E.64 R22, desc[UR4][R2.64+0x90] ;  /* 0x0000900402167980 */ /* 0x000f28000c101b00 */
[----:B------:R1:W5:Y:S04]  /*11db0*/  LD.E.64 R38, desc[UR4][R2.64+0xa0] ;  /* 0x0000a00402267980 */ /* 0x000368000c101b00 */
[----:B------:R-:W4:Y:S04]  /*11dc0*/  @!P5 LD.E.64 R48, desc[UR4][R2.64+0x80] ;  /* 0x000080040230d980 */ /* 0x000f28000c101b00 */
[----:B------:R1:W5:Y:S01]  /*11dd0*/  LD.E.64 R44, desc[UR4][R2.64+0x70] ;  /* 0x00007004022c7980 */ /* 0x000362000c101b00 */
[----:B---3--:R-:W-:-:S13]  /*11de0*/  ISETP.NE.AND P6, PT, R4, RZ, PT ;  /* 0x000000ff0400720c */ /* 0x008fda0003fc5270 */
[----:B------:R-:W3:Y:S04]  /*11df0*/  @!P6 LD.E R10, desc[UR4][R2.64+0x60] ;  /* 0x00006004020ae980 */ /* 0x000ee8000c101900 */
[----:B------:R-:W3:Y:S01]  /*11e00*/  @!P6 LD.E R37, desc[UR4][R2.64+0xb4] ;  /* 0x0000b4040225e980 */ /* 0x000ee2000c101900 */
[----:B------:R-:W1:Y:S01]  /*11e10*/  @P1 MUFU.LG2 R9, R9 ;  /* 0x0000000900091308 */ /* 0x000e620000000c00 */
[----:B------:R-:W-:Y:S01]  /*11e20*/  SHF.L.U32 R4, R215, 0x6, RZ ;  /* 0x00000006d7047819 */ /* 0x000fe200000006ff */
[----:B--2---:R-:W-:Y:S01]  /*11e30*/  @P5 IMAD.WIDE.U32 R20, R46, R216, RZ ;  /* 0x000000d82e145225 */ /* 0x004fe200078e00ff */
[----:B------:R-:W-:-:S05]  /*11e40*/  MOV R197, RZ ;  /* 0x000000ff00c57202 */ /* 0x000fca0000000f00 */
[----:B------:R-:W2:Y:S01]  /*11e50*/  @P0 MUFU.LG2 R8, R8 ;  /* 0x0000000800080308 */ /* 0x000ea20000000c00 */
[-C--:B----4-:R-:W-:Y:S02]  /*11e60*/  @!P5 IMAD R7, R49, R214.reuse, RZ ;  /* 0x000000d63107d224 */ /* 0x090fe400078e02ff */
        /* <DEDUP_REMOVED lines=18> */
[----:B--2---:R-:W-:Y:S01]  /*11f90*/  @P0 FMUL.FTZ R9, R8, 0.69314718246459960938 ;  /* 0x3f31721808090820 */ /* 0x004fe20000410000 */
[----:B------:R-:W-:-:S02]  /*11fa0*/  IADD3.X R49, PT, PT, R12, R14, R7, P3, P2 ;  /* 0x0000000e0c317210 */ /* 0x000fc40001fe4407 */
[----:B------:R-:W-:Y:S02]  /*11fb0*/  LOP3.LUT P1, RZ, R198, 0x3, RZ, 0xc0, !PT ;  /* 0x00000003c6ff7812 */ /* 0x000fe4000782c0ff */
        /* <DEDUP_REMOVED lines=8> */
[----:B------:R-:W-:Y:S01]  /*12040*/  LOP3.LUT R7, R7, 0x7, R198, 0xf8, !PT ;  /* 0x0000000707077812 */ /* 0x000fe200078ef8c6 */
[----:B---3--:R-:W-:-:S04]  /*12050*/  @!P6 IMAD R10, R10, R214, R213 ;  /* 0x000000d60a0ae224 */ /* 0x008fc800078e02d5 */
[----:B------:R-:W-:Y:S01]  /*12060*/  @!P6 IMAD R37, R10, R37, RZ ;  /* 0x000000250a25e224 */ /* 0x000fe200078e02ff */
[----:B------:R-:W-:Y:S06]  /*12070*/  @!P6 BRA `(.L_x_5851) ;  /* 0x000000000014e947 */ /* 0x000fec0003800000 */
[----:B------:R-:W2:Y:S04]  /*12080*/  @!P5 LD.E R9, desc[UR4][R2.64+0xb4] ;  /* 0x0000b4040209d980 */ /* 0x000ea8000c101900 */
[----:B------:R-:W3:Y:S01]  /*12090*/  LD.E R0, desc[UR4][R2.64+0xd4] ;  /* 0x0000d40402007980 */ /* 0x000ee2000c101900 */
[----:B--2---:R-:W-:Y:S02]  /*120a0*/  @!P5 IMAD R216, R9, R214, RZ ;  /* 0x000000d609d8d224 */ /* 0x004fe400078e02ff */
[----:B---3--:R-:W-:-:S05]  /*120b0*/  IMAD R37, R0, R213, RZ ;  /* 0x000000d500257224 */ /* 0x008fca00078e02ff */
[----:B------:R-:W-:-:S07]  /*120c0*/  IADD3 R37, PT, PT, R37, R216, RZ ;  /* 0x000000d825257210 */ /* 0x000fce0007ffe0ff */
.L_x_5851:
        /* <DEDUP_REMOVED lines=23> */
.L_x_5853:
[----:B------:R-:W-:Y:S05]  /*12240*/  BSYNC.RECONVERGENT B0 ;  /* 0x0000000000007941 */ /* 0x000fea0003800200 */
.L_x_5852:
        /* <DEDUP_REMOVED lines=9> */
.L_x_5855:
[----:B------:R-:W-:Y:S05]  /*122e0*/  BSYNC.RECONVERGENT B0 ;  /* 0x0000000000007941 */ /* 0x000fea0003800200 */
.L_x_5854:
        /* <DEDUP_REMOVED lines=14> */
.L_x_5857:
[----:B------:R-:W-:Y:S05]  /*123d0*/  BSYNC.RECONVERGENT B0 ;  /* 0x0000000000007941 */ /* 0x000fea0003800200 */
.L_x_5856:
        /* <DEDUP_REMOVED lines=14> */
.L_x_5859:
[----:B------:R-:W-:Y:S05]  /*124c0*/  BSYNC.RECONVERGENT B0 ;  /* 0x0000000000007941 */ /* 0x000fea0003800200 */
.L_x_5858:
[----:B------:R-:W-:-:S04]  /*124d0*/  MOV R213, 0x0 ;  /* 0x0000000000d57802 */ /* 0x000fc80000000f00 */
[----:B-1234-:R-:W-:Y:S05]  /*124e0*/  @P2 RET.REL.NODEC R212 `(_ZN5flash24flash_fwd_splitkv_kernelI23Flash_fwd_kernel_traitsILi128ELi64ELi128ELi4ELb0ELb0EN7cutlass6half_tE19Flash_kernel_traitsILi128ELi64ELi128ELi4ES3_EELb0ELb1ELb0ELb0ELb1ELb0ELb0ELb0EEEvNS_16Flash_fwd_paramsE) ;  /* 0xfffffed8d4c42950 */ /* 0x01efea0003c3ffff */
        /* <DEDUP_REMOVED lines=13> */
[----:B-1----:R-:W-:Y:S05]  /*125c0*/  RET.REL.NODEC R212 `(_ZN5flash24flash_fwd_splitkv_kernelI23Flash_fwd_kernel_traitsILi128ELi64ELi128ELi4ELb0ELb0EN7cutlass6half_tE19Flash_kernel_traitsILi128ELi64ELi128ELi4ES3_EELb0ELb1ELb0ELb0ELb1ELb0ELb0ELb0EEEvNS_16Flash_fwd_paramsE) ;  /* 0xfffffed8d48c7950 */ /* 0x002fea0003c3ffff */
.L_x_5850:
[----:B------:R-:W-:Y:S01]  /*125d0*/  MOV R5, 0x2 ;  /* 0x0000000200057802 */ /* 0x000fe20000000f00 */
[----:B------:R-:W-:Y:S01]  /*125e0*/  IMAD.MOV.U32 R4, RZ, RZ, 0x1f ;  /* 0x0000001fff047424 */ /* 0x000fe200078e00ff */
[----:B------:R-:W-:-:S07]  /*125f0*/  MOV R6, 0xffffffff ;  /* 0xffffffff00067802 */ /* 0x000fce0000000f00 */
[----:B-1---5:R-:W-:Y:S05]  /*12600*/  WARPSYNC.COLLECTIVE R6, `(.L_x_5860) ;  /* 0x0000000006087348 */ /* 0x022fea0003c00000 */
[----:B------:R2:W3:Y:S02]  /*12610*/  SHFL.BFLY P0, R10, R233, R5, R4 ;  /* 0x0c000005e90a7389 */ /* 0x0004e40000000004 */
[----:B-123-5:R-:W-:Y:S05]  /*12620*/  ENDCOLLECTIVE ;  /* 0x000000000000791b */ /* 0x02efea0003800000 */
.L_x_5860:
[----:B------:R-:W-:Y:S02]  /*12630*/  IMAD.MOV.U32 R8, RZ, RZ, R10 ;  /* 0x000000ffff087224 */ /* 0x000fe400078e000a */
[----:B------:R-:W-:Y:S02]  /*12640*/  IMAD.MOV.U32 R5, RZ, RZ, 0x1 ;  /* 0x00000001ff057424 */ /* 0x000fe400078e00ff */
[----:B------:R-:W-:-:S05]  /*12650*/  FADD.FTZ R8, R8, R233 ;  /* 0x000000e908087221 */ /* 0x000fca0000010000 */
[----:B------:R-:W-:-:S07]  /*12660*/  MOV R233, R8 ;  /* 0x0000000800e97202 */ /* 0x000fce0000000f00 */
[----:B------:R-:W-:Y:S05]  /*12670*/  WARPSYNC.COLLECTIVE R6, `(.L_x_5861) ;  /* 0x0000000006087348 */ /* 0x000fea0003c00000 */
[----:B------:R1:W2:Y:S02]  /*12680*/  SHFL.BFLY P0, R10, R233, R5, R4 ;  /* 0x0c000005e90a7389 */ /* 0x0002a40000000004 */
[----:B-12---:R-:W-:Y:S05]  /*12690*/  ENDCOLLECTIVE ;  /* 0x000000000000791b */ /* 0x006fea0003800000 */
.L_x_5861:
[----:B------:R-:W-:Y:S01]  /*126a0*/  MOV R233, R229 ;  /* 0x000000e500e97202 */ /* 0x000fe20000000f00 */
[----:B------:R-:W-:Y:S01]  /*126b0*/  IMAD.MOV.U32 R5, RZ, RZ, 0x2 ;  /* 0x00000002ff057424 */ /* 0x000fe200078e00ff */
[----:B------:R-:W-:-:S07]  /*126c0*/  MOV R9, R10 ;  /* 0x0000000a00097202 */ /* 0x000fce0000000f00 */
[----:B------:R-:W-:Y:S05]  /*126d0*/  WARPSYNC.COLLECTIVE R6, `(.L_x_5862) ;  /* 0x0000000006087348 */ /* 0x000fea0003c00000 */
[----:B------:R1:W2:Y:S02]  /*126e0*/  SHFL.BFLY P0, R10, R233, R5, R4 ;  /* 0x0c000005e90a7389 */ /* 0x0002a40000000004 */
[----:B-12---:R-:W-:Y:S05]  /*126f0*/  ENDCOLLECTIVE ;  /* 0x000000000000791b */ /* 0x006fea0003800000 */
.L_x_5862:
[----:B------:R-:W-:Y:S01]  /*12700*/  FADD.FTZ R9, R8, R9 ;  /* 0x0000000908097221 */ /* 0x000fe20000010000 */
[----:B------:R-:W-:Y:S01]  /*12710*/  FADD.FTZ R7, R10, R229 ;  /* 0x000000e50a077221 */ /* 0x000fe20000010000 */
[----:B------:R-:W-:-:S04]  /*12720*/  MOV R5, 0x1 ;  /* 0x0000000100057802 */ /* 0x000fc80000000f00 */
[----:B------:R-:W-:-:S07]  /*12730*/  MOV R233, R7 ;  /* 0x0000000700e97202 */ /* 0x000fce0000000f00 */
[----:B------:R-:W-:Y:S05]  /*12740*/  WARPSYNC.COLLECTIVE R6, `(.L_x_5863) ;  /* 0x0000000006087348 */ /* 0x000fea0003c00000 */
[----:B------:R1:W2:Y:S02]  /*12750*/  SHFL.BFLY P0, R10, R233, R5, R4 ;  /* 0x0c000005e90a7389 */ /* 0x0002a40000000004 */
[----:B-12---:R-:W-:Y:S05]  /*12760*/  ENDCOLLECTIVE ;  /* 0x000000000000791b */ /* 0x006fea0003800000 */
.L_x_5863:
[----:B------:R-:W-:Y:S05]  /*12770*/  BRA `(.L_x_5864) ;  /* 0xffffffec000c7947 */ /* 0x000fea000383ffff */
.L_x_5865:
        /* <DEDUP_REMOVED lines=16> */
.L_x_14930:


//--------------------- .text._ZN5flash24flash_fwd_splitkv_kernelI23Flash_fwd_kernel_traitsILi128ELi64ELi128ELi4ELb0ELb0EN7cutlass6half_tE19Flash_kernel_traitsILi128ELi64ELi128ELi4ES3_EELb0ELb1ELb0ELb0ELb1ELb1ELb0ELb0EEEvNS_16Flash_fwd_paramsE --------------------------
	.section	.text._ZN5flash24flash_fwd_splitkv_kernelI23Flash_fwd_kernel_traitsILi128ELi64ELi128ELi4ELb0ELb0EN7cutlass6half_tE19Flash_kernel_traitsILi128ELi64ELi128ELi4ES3_EELb0ELb1ELb0ELb0ELb1ELb1ELb0ELb0EEEvNS_16Flash_fwd_paramsE,"ax",@progbits
	.align	128
        .global         _ZN5flash24flash_fwd_splitkv_kernelI23Flash_fwd_kernel_traitsILi128ELi64ELi128ELi4ELb0ELb0EN7cutlass6half_tE19Flash_kernel_traitsILi128ELi64ELi128ELi4ES3_EELb0ELb1ELb0ELb0ELb1ELb1ELb0ELb0EEEvNS_16Flash_fwd_paramsE
        .type           _ZN5flash24flash_fwd_splitkv_kernelI23Flash_fwd_kernel_traitsILi128ELi64ELi128ELi4ELb0ELb0EN7cutlass6half_tE19Flash_kernel_traitsILi128ELi64ELi128ELi4ES3_EELb0ELb1ELb0ELb0ELb1ELb1ELb0ELb0EEEvNS_16Flash_fwd_paramsE,@function
        .size           _ZN5flash24flash_fwd_splitkv_kernelI23Flash_fwd_kernel_traitsILi128ELi64ELi128ELi4ELb0ELb0EN7cutlass6half_tE19Flash_kernel_traitsILi128ELi64ELi128ELi4ES3_EELb0ELb1ELb0ELb0ELb1ELb1ELb0ELb0EEEvNS_16Flash_fwd_paramsE,(.L_x_14931 - _ZN5flash24flash_fwd_splitkv_kernelI23Flash_fwd_kernel_traitsILi128ELi64ELi128ELi4ELb0ELb0EN7cutlass6half_tE19Flash_kernel_traitsILi128ELi64ELi128ELi4ES3_EELb0ELb1ELb0ELb0ELb1ELb1ELb0ELb0EEEvNS_16Flash_fwd_paramsE)
        .other          _ZN5flash24flash_fwd_splitkv_kernelI23Flash_fwd_kernel_traitsILi128ELi64ELi128ELi4ELb0ELb0EN7cutlass6half_tE19Flash_kernel_traitsILi128ELi64ELi128ELi4ES3_EELb0ELb1ELb0ELb0ELb1ELb1ELb0ELb0EEEvNS_16Flash_fwd_paramsE,@"STO_CUDA_ENTRY STV_DEFAULT"
_ZN5flash24flash_fwd_splitkv_kernelI23Flash_fwd_kernel_traitsILi128ELi64ELi128ELi4ELb0ELb0EN7cutlass6half_tE19Flash_kernel_traitsILi128ELi64ELi128ELi4ES3_EELb0ELb1ELb0ELb0ELb1ELb1ELb0ELb0EEEvNS_16Flash_fwd_paramsE:
.text._ZN5flash24flash_fwd_splitkv_kernelI23Flash_fwd_kernel_traitsILi128ELi64ELi128ELi4ELb0ELb0EN7cutlass6half_tE19Flash_kernel_traitsILi128ELi64ELi128ELi4ES3_EELb0ELb1ELb0ELb0ELb1ELb1ELb0ELb0EEEvNS_16Flash_fwd_paramsE:
[----:B------:R-:W-:Y:S01]  /*0000*/  LDC R1, c[0x0][0x37c] ;  /* 0x0000df00ff017b82 */ /* 0x000fe20000000800 */
[----:B------:R-:W1:Y:S07]  /*0010*/  S2R R227, SR_CTAID.X ;  /* 0x0000000000e37919 */ /* 0x000e6e0000002500 */
[----:B------:R-:W2:Y:S01]  /*0020*/  LDC.64 R2, c[0x0][0x348] ;  /* 0x0000d200ff027b82 */ /* 0x000ea20000000a00 */
[----:B------:R-:W-:Y:S01]  /*0030*/  BSSY.RECONVERGENT B3, `(.L_x_5866) ;  /* 0x0000005000037945 */ /* 0x000fe20003800200 */
[----:B------:R-:W-:Y:S01]  /*0040*/  MOV R224, 0x80 ;  /* 0x0000008000e07802 */ /* 0x000fe20000000f00 */
[----:B------:R-:W3:Y:S01]  /*0050*/  S2R R226, SR_CTAID.Y ;  /* 0x0000000000e27919 */ /* 0x000ee20000002600 */
[----:B------:R-:W4:Y:S05]  /*0060*/  S2R R225, SR_CTAID.Z ;  /* 0x0000000000e17919 */ /* 0x000f2a0000002700 */
[----:B-1234-:R-:W-:Y:S05]  /*0070*/  CALL.REL.NOINC `($_ZN5flash24flash_fwd_splitkv_kernelI23Flash_fwd_kernel_traitsILi128ELi64ELi128ELi4ELb0ELb0EN7cutlass6half_tE19Flash_kernel_traitsILi128ELi64ELi128ELi4ES3_EELb0ELb1ELb0ELb0ELb1ELb1ELb0ELb0EEEvNS_16Flash_fwd_paramsE$_ZN5flash30compute_attn_1rowblock_splitkvI23Flash_fwd_kernel_traitsILi128ELi64ELi128ELi4ELb0ELb0EN7cutlass6half_tE19Flash_kernel_traitsILi128ELi64ELi128ELi4ES3_EELb0ELb1ELb0ELb0ELb1ELb1ELb0ELb0ENS_16Flash_fwd_paramsEEEvRKT8_iiiii) ;  /* 0x0000000000087944 */ /* 0x01efea0003c00000 */
[----:B------:R-:W-:Y:S05]  /*0080*/  BSYNC.RECONVERGENT B3 ;  /* 0x0000000000037941 */ /* 0x000fea0003800200 */
.L_x_5866:
[----:B------:R-:W-:Y:S05]  /*0090*/  EXIT ;  /* 0x000000000000794d */ /* 0x000fea0003800000 */
        .type           $_ZN5flash24flash_fwd_splitkv_kernelI23Flash_fwd_kernel_traitsILi128ELi64ELi128ELi4ELb0ELb0EN7cutlass6half_tE19Flash_kernel_traitsILi128ELi64ELi128ELi4ES3_EELb0ELb1ELb0ELb0ELb1ELb1ELb0ELb0EEEvNS_16Flash_fwd_paramsE$_ZN5flash30compute_attn_1rowblock_splitkvI23Flash_fwd_kernel_traitsILi128ELi64ELi128ELi4ELb0ELb0EN7cutlass6half_tE19Flash_kernel_traitsILi128ELi64ELi128ELi4ES3_EELb0ELb1ELb0ELb0ELb1ELb1ELb0ELb0ENS_16Flash_fwd_paramsEEEvRKT8_iiiii,@function
        .size           $_ZN5flash24flash_fwd_splitkv_kernelI23Flash_fwd_kernel_traitsILi128ELi64ELi128ELi4ELb0ELb0EN7cutlass6half_tE19Flash_kernel_traitsILi128ELi64ELi128ELi4ES3_EELb0ELb1ELb0ELb0ELb1ELb1ELb0ELb0EEEvNS_16Flash_fwd_paramsE$_ZN5flash30compute_attn_1rowblock_splitkvI23Flash_fwd_kernel_traitsILi128ELi64ELi128ELi4ELb0ELb0EN7cutlass6half_tE19Flash_kernel_traitsILi128ELi64ELi128ELi4ES3_EELb0ELb1ELb0ELb0ELb1ELb1ELb0ELb0ENS_16Flash_fwd_paramsEEEvRKT8_iiiii,(.L_x_14931 - $_ZN5flash24flash_fwd_splitkv_kernelI23Flash_fwd_kernel_traitsILi128ELi64ELi128ELi4ELb0ELb0EN7cutlass6half_tE19Flash_kernel_traitsILi128ELi64ELi128ELi4ES3_EELb0ELb1ELb0ELb0ELb1ELb1ELb0ELb0EEEvNS_16Flash_fwd_paramsE$_ZN5flash30compute_attn_1rowblock_splitkvI23Flash_fwd_kernel_traitsILi128ELi64ELi128ELi4ELb0ELb0EN7cutlass6half_tE19Flash_kernel_traitsILi128ELi64ELi128ELi4ES3_EELb0ELb1ELb0ELb0ELb1ELb1ELb0ELb0ENS_16Flash_fwd_paramsEEEvRKT8_iiiii)
$_ZN5flash24flash_fwd_splitkv_kernelI23Flash_fwd_kernel_traitsILi128ELi64ELi128ELi4ELb0ELb0EN7cutlass6half_tE19Flash_kernel_traitsILi128ELi64ELi128ELi4ES3_EELb0ELb1ELb0ELb0ELb1ELb1ELb0ELb0EEEvNS_16Flash_fwd_paramsE$_ZN5flash30compute_attn_1rowblock_splitkvI23Flash_fwd_kernel_traitsILi128ELi64ELi128ELi4ELb0ELb0EN7cutlass6half_tE19Flash_kernel_traitsILi128ELi64ELi128ELi4ES3_EELb0ELb1ELb0ELb0ELb1ELb1ELb0ELb0ENS_16Flash_fwd_paramsEEEvRKT8_iiiii:
        /* <DEDUP_REMOVED lines=38> */
.L_x_5868:
[----:B------:R-:W-:Y:S05]  /*0300*/  BSYNC.RECONVERGENT B0 ;  /* 0x0000000000007941 */ /* 0x000fea0003800200 */
.L_x_5867:
[----:B------:R-:W-:Y:S04]  /*0310*/  BSSY.RECONVERGENT B0, `(.L_x_5869) ;  /* 0x0000007000007945 */ /* 0x000fe80003800200 */
[----:B------:R-:W-:Y:S05]  /*0320*/  @!P3 BRA `(.L_x_5870) ;  /* 0x000000000014b947 */ /* 0x000fea0003800000 */
[----:B-----5:R-:W3:Y:S02]  /*0330*/  LD.E.U8 R5, desc[UR4][R2.64+0x1b2] ;  /* 0x0001b20402057980 */ /* 0x020ee4000c101100 */
[----:B---3--:R-:W-:-:S13]  /*0340*/  ISETP.NE.AND P1, PT, R5, RZ, PT ;  /* 0x000000ff0500720c */ /* 0x008fda0003f25270 */
[----:B------:R-:W3:Y:S02]  /*0350*/  @P1 LD.E R6, desc[UR4][R12.64+0x4] ;  /* 0x000004040c061980 */ /* 0x000ee4000c101900 */
[----:B---3--:R-:W-:-:S06]  /*0360*/  @P1 IADD3 R5, PT, PT, R6, -R11, RZ ;  /* 0x8000000b06051210 */ /* 0x008fcc0007ffe0ff */
[----:B------:R3:W5:Y:S02]  /*0370*/  @!P1 LD.E R5, desc[UR4][R12.64] ;  /* 0x000000040c059980 */ /* 0x000764000c101900 */
.L_x_5870:
[----:B------:R-:W-:Y:S05]  /*0380*/  BSYNC.RECONVERGENT B0 ;  /* 0x0000000000007941 */ /* 0x000fea0003800200 */
.L_x_5869:
        /* <DEDUP_REMOVED lines=8> */
.L_x_5872:
[----:B------:R-:W4:Y:S01]  /*0410*/  LD.E.64 R6, desc[UR4][R2.64+0x108] ;  /* 0x0001080402067980 */ /* 0x000f22000c101b00 */
[----:B------:R-:W-:Y:S01]  /*0420*/  BSSY.RECONVERGENT B0, `(.L_x_5874) ;  /* 0x0000006000007945 */ /* 0x000fe20003800200 */
[----:B------:R-:W-:Y:S01]  /*0430*/  IMAD.MOV.U32 R118, RZ, RZ, RZ ;  /* 0x000000ffff767224 */ /* 0x000fe200078e00ff */
[----:B----4-:R-:W-:-:S04]  /*0440*/  ISETP.NE.U32.AND P0, PT, R6, RZ, PT ;  /* 0x000000ff0600720c */ /* 0x010fc80003f05070 */
[----:B------:R-:W-:-:S13]  /*0450*/  ISETP.NE.AND.EX P0, PT, R7, RZ, PT, P0 ;  /* 0x000000ff0700720c */ /* 0x000fda0003f05300 */
[----:B------:R-:W-:Y:S05]  /*0460*/  @!P0 BRA `(.L_x_5875) ;  /* 0x0000000000048947 */ /* 0x000fea0003800000 */
[----:B------:R4:W5:Y:S02]  /*0470*/  LD.E R118, desc[UR4][R2.64+0xbc] ;  /* 0x0000bc0402767980 */ /* 0x000964000c101900 */
.L_x_5875:
[----:B------:R-:W-:Y:S05]  /*0480*/  BSYNC.RECONVERGENT B0 ;  /* 0x0000000000007941 */ /* 0x000fea0003800200 */
.L_x_5874:
[----:B-----5:R-:W-:Y:S02]  /*0490*/  IADD3 R118, PT, PT, R118, R5, -R10 ;  /* 0x0000000576767210 */ /* 0x020fe40007ffe80a */
.L_x_5873:
[----:B------:R-:W-:Y:S05]  /*04a0*/  BSYNC.RECONVERGENT B1 ;  /* 0x0000000000017941 */ /* 0x000fea0003800200 */
.L_x_5871:
[----:B------:R-:W-:Y:S01]  /*04b0*/  IMAD.SHL.U32 R215, R227, 0x40, RZ ;  /* 0x00000040e3d77824 */ /* 0x000fe200078e00ff */
[----:B------:R-:W-:Y:S01]  /*04c0*/  MOV R6, R224 ;  /* 0x000000e000067202 */ /* 0x000fe20000000f00 */
[----:B------:R-:W-:-:S03]  /*04d0*/  IMAD.MOV.U32 R7, RZ, RZ, 0x0 ;  /* 0x00000000ff077424 */ /* 0x000fc600078e00ff */
[----:B------:R-:W-:-:S13]  /*04e0*/  ISETP.GT.AND P0, PT, R120, R215, PT ;  /* 0x000000d77800720c */ /* 0x000fda0003f04270 */
[----:B-1234-:R-:W-:Y:S05]  /*04f0*/  @!P0 RET.REL.NODEC R6 `(_ZN5flash24flash_fwd_splitkv_kernelI23Flash_fwd_kernel_traitsILi128ELi64ELi128ELi4ELb0ELb0EN7cutlass6half_tE19Flash_kernel_traitsILi128ELi64ELi128ELi4ES3_EELb0ELb1ELb0ELb0ELb1ELb1ELb0ELb0EEEvNS_16Flash_fwd_paramsE) ;  /* 0xfffffff806c08950 */ /* 0x01efea0003c3ffff */
[----:B------:R-:W2:Y:S04]  /*0500*/  LD.E R6, desc[UR4][R2.64+0x188] ;  /* 0x0001880402067980 */ /* 0x000ea8000c101900 */
[----:B------:R-:W3:Y:S04]  /*0510*/  LD.E R5, desc[UR4][R2.64+0x184] ;  /* 0x0001840402057980 */ /* 0x000ee8000c101900 */
[----:B------:R-:W4:Y:S01]  /*0520*/  LD.E R14, desc[UR4][R2.64+0xb8] ;  /* 0x0000b804020e7980 */ /* 0x000f22000c101900 */
[----:B------:R-:W-:Y:S02]  /*0530*/  VIADD R8, R118, 0x7f ;  /* 0x0000007f76087836 */ /* 0x000fe40000000000 */
[----:B------:R-:W-:Y:S01]  /*0540*/  IMAD R7, R227, 0x40, -R120 ;  /* 0x00000040e3077824 */ /* 0x000fe200078e0a78 */
[----:B------:R-:W1:Y:S04]  /*0550*/  S2R R210, SR_TID.X ;  /* 0x0000000000d27919 */ /* 0x000e680000002100 */
[----:B--2---:R-:W-:-:S02]  /*0560*/  IADD3 R6, PT, PT, R6, R7, R8 ;  /* 0x0000000706067210 */ /* 0x004fc40007ffe008 */
[----:B------:R-:W-:Y:S01]  /*0570*/  SHF.R.S32.HI R7, RZ, 0x1f, R8 ;  /* 0x0000001fff077819 */ /* 0x000fe20000011408 */
[----:B---3--:R-:W-:Y:S02]  /*0580*/  IMAD.IADD R12, R5, 0x1, R120 ;  /* 0x00000001050c7824 */ /* 0x008fe400078e0278 */
[----:B------:R-:W-:Y:S01]  /*0590*/  VIADD R6, R6, 0x40 ;  /* 0x0000004006067836 */ /* 0x000fe20000000000 */
[----:B------:R-:W-:Y:S01]  /*05a0*/  LEA.HI R7, R7, R8, RZ, 0x7 ;  /* 0x0000000807077211 */ /* 0x000fe200078f38ff */
[----:B----4-:R-:W-:Y:S01]  /*05b0*/  VIADD R14, R14, 0x7f ;  /* 0x0000007f0e0e7836 */ /* 0x010fe20000000000 */
[----:B------:R-:W-:Y:S02]  /*05c0*/  IADD3 R12, PT, PT, -R12, R215, R118 ;  /* 0x000000d70c0c7210 */ /* 0x000fe40007ffe176 */
[----:B------:R-:W-:Y:S02]  /*05d0*/  SHF.R.S32.HI R5, RZ, 0x1f, R6 ;  /* 0x0000001fff057819 */ /* 0x000fe40000011406 */
[----:B------:R-:W-:-:S02]  /*05e0*/  SHF.R.S32.HI R13, RZ, 0x1f, R14 ;  /* 0x0000001fff0d7819 */ /* 0x000fc4000001140e */
[----:B------:R-:W-:Y:S02]  /*05f0*/  SHF.R.S32.HI R9, RZ, 0x1f, R12 ;  /* 0x0000001fff097819 */ /* 0x000fe4000001140c */
        /* <DEDUP_REMOVED lines=65> */
.L_x_5878:
[----:B------:R-:W-:Y:S05]  /*0a10*/  BSYNC.RECONVERGENT B0 ;  /* 0x0000000000007941 */ /* 0x000fea0003800200 */
.L_x_5877:
        /* <DEDUP_REMOVED lines=18> */
.L_x_5880:
[----:B------:R-:W-:Y:S05]  /*0b40*/  BSYNC.RECONVERGENT B0 ;  /* 0x0000000000007941 */ /* 0x000fea0003800200 */
.L_x_5879:
        /* <DEDUP_REMOVED lines=14> */
.L_x_5882:
[----:B------:R-:W-:Y:S05]  /*0c30*/  BSYNC.RECONVERGENT B0 ;  /* 0x0000000000007941 */ /* 0x000fea0003800200 */
.L_x_5881:
        /* <DEDUP_REMOVED lines=14> */
.L_x_5884:
[----:B------:R-:W-:Y:S05]  /*0d20*/  BSYNC.RECONVERGENT B0 ;  /* 0x0000000000007941 */ /* 0x000fea0003800200 */
.L_x_5883:
[----:B------:R-:W-:Y:S01]  /*0d30*/  MOV R225, 0x0 ;  /* 0x0000000000e17802 */ /* 0x000fe20000000f00 */
[----:B------:R-:W-:Y:S04]  /*0d40*/  @!P6 ST.E desc[UR4][R4.64], R11 ;  /* 0x0000000b0400e985 */ /* 0x000fe8000c101904 */
[----:B------:R-:W-:Y:S04]  /*0d50*/  @!P5 ST.E desc[UR4][R4.64+0x40], R9 ;  /* 0x000040090400d985 */ /* 0x000fe8000c101904 */
[----:B------:R1:W-:Y:S02]  /*0d60*/  @!P4 ST.E desc[UR4][R4.64+0x80], R7 ;  /* 0x000080070400c985 */ /* 0x0003e4000c101904 */
[----:B-123-5:R-:W-:Y:S05]  /*0d70*/  @P3 RET.REL.NODEC R224 `(_ZN5flash24flash_fwd_splitkv_kernelI23Flash_fwd_kernel_traitsILi128ELi64ELi128ELi4ELb0ELb0EN7cutlass6half_tE19Flash_kernel_traitsILi128ELi64ELi128ELi4ES3_EELb0ELb1ELb0ELb0ELb1ELb1ELb0ELb0EEEvNS_16Flash_fwd_paramsE) ;  /* 0xfffffff0e0a03950 */ /* 0x02efea0003c3ffff */
[----:B------:R-:W-:Y:S02]  /*0d80*/  MOV R3, 0x7f800000 ;  /* 0x7f80000000037802 */ /* 0x000fe40000000f00 */
[----:B------:R-:W-:-:S03]  /*0d90*/  MOV R225, 0x0 ;  /* 0x0000000000e17802 */ /* 0x000fc60000000f00 */
[----:B------:R1:W-:Y:S02]  /*0da0*/  ST.E desc[UR4][R4.64+0xc0], R3 ;  /* 0x0000c00304007985 */ /* 0x0003e4000c101904 */
[----:B-1----:R-:W-:Y:S05]  /*0db0*/  RET.REL.NODEC R224 `(_ZN5flash24flash_fwd_splitkv_kernelI23Flash_fwd_kernel_traitsILi128ELi64ELi128ELi4ELb0ELb0EN7cutlass6half_tE19Flash_kernel_traitsILi128ELi64ELi128ELi4ES3_EELb0ELb1ELb0ELb0ELb1ELb1ELb0ELb0EEEvNS_16Flash_fwd_paramsE) ;  /* 0xfffffff0e0907950 */ /* 0x002fea0003c3ffff */
.L_x_5876:
        /* <DEDUP_REMOVED lines=101> */
[----:B------:R-:W-:Y:S02]  /*1410*/  IMAD.IADD R0, R21, 0x1, R6 ;  /* 0x0000000115007824 */ /* 0x000fe400078e0206 */
[----:B------:R-:W-:Y:S01]  /*1420*/  IMAD.IADD R12, R15, 0x1, R12 ;  /* 0x000000010f0c7824 */ /* 0x000fe200078e020c */
[----:B------:R-:W-:Y:S05]  /*1430*/  BRA `(.L_x_5887) ;  /* 0x00000004003c7947 */ /* 0x000fea0003800000 */
.L_x_5886:
        /* <DEDUP_REMOVED lines=60> */
[----:B------:R-:W-:Y:S01]  /*1800*/  @P3 IADD3 R10, PT, PT, R10, R11, RZ ;  /* 0x0000000b0a0a3210 */ /* 0x000fe20007ffe0ff */
[----:B------:R-:W-:Y:S01]  /*1810*/  IMAD.IADD R19, R19, 0x1, R4 ;  /* 0x0000000113137824 */ /* 0x000fe200078e0204 */
[----:B------:R-:W-:Y:S01]  /*1820*/  @!P3 MOV R20, R6 ;  /* 0x000000060014b202 */ /* 0x000fe20000000f00 */
[----:B------:R-:W-:Y:S01]  /*1830*/  @!P3 IMAD R0, R15, R9, RZ ;  /* 0x000000090f00b224 */ /* 0x000fe200078e02ff */
        /* <DEDUP_REMOVED lines=8> */
[----:B------:R-:W-:Y:S02]  /*18c0*/  @!P3 IADD3 R12, PT, PT, R15, R0, RZ ;  /* 0x000000000f0cb210 */ /* 0x000fe40007ffe0ff */
[----:B------:R-:W-:Y:S01]  /*18d0*/  IADD3 R0, PT, PT, R9, R7, RZ ;  /* 0x0000000709007210 */ /* 0x000fe20007ffe0ff */
[----:B------:R-:W-:Y:S01]  /*18e0*/  @P3 IMAD.MOV.U32 R14, RZ, RZ, R10 ;  /* 0x000000ffff0e3224 */ /* 0x000fe200078e000a */
[----:B------:R-:W-:Y:S01]  /*18f0*/  @P3 IADD3 R12, PT, PT, R11, R5, RZ ;  /* 0x000000050b0c3210 */ /* 0x000fe20007ffe0ff */
[----:B------:R-:W-:Y:S01]  /*1900*/  IMAD.MOV.U32 R4, RZ, RZ, R8 ;  /* 0x000000ffff047224 */ /* 0x000fe200078e0008 */
[----:B------:R-:W-:Y:S02]  /*1910*/  MOV R19, RZ ;  /* 0x000000ff00137202 */ /* 0x000fe40000000f00 */
[----:B------:R-:W-:-:S02]  /*1920*/  MOV R10, R117 ;  /* 0x00000075000a7202 */ /* 0x000fc40000000f00 */
.L_x_5887:
[----:B------:R-:W-:Y:S05]  /*1930*/  BSYNC.RECONVERGENT B0 ;  /* 0x0000000000007941 */ /* 0x000fea0003800200 */
.L_x_5885:
        /* <DEDUP_REMOVED lines=14> */
[----:B------:R-:W-:Y:S01]  /*1a20*/  VIADD R11, R20, 0x10 ;  /* 0x00000010140b7836 */ /* 0x000fe20000000000 */
[----:B------:R-:W-:-:S04]  /*1a30*/  IADD3 R215, PT, PT, -R215, R120, RZ ;  /* 0x00000078d7d77210 */ /* 0x000fc80007ffe1ff */
[-C--:B------:R-:W-:Y:S02]  /*1a40*/  ISETP.GE.AND P6, PT, R11, R215.reuse, PT ;  /* 0x000000d70b00720c */ /* 0x080fe40003fc6270 */
[----:B------:R-:W-:Y:S02]  /*1a50*/  MOV R21, RZ ;  /* 0x000000ff00157202 */ /* 0x000fe40000000f00 */
[----:B------:R-:W-:Y:S01]  /*1a60*/  ISETP.GE.AND P4, PT, R20, R215, PT ;  /* 0x000000d71400720c */ /* 0x000fe20003f86270 */
[----:B------:R-:W1:Y:S01]  /*1a70*/  S2UR UR6, SR_CgaCtaId ;  /* 0x00000000000679c3 */ /* 0x000e620000008800 */
[----:B------:R-:W-:Y:S01]  /*1a80*/  IMAD.WIDE.U32 R26, R227, 0x40, R20 ;  /* 0x00000040e31a7825 */ /* 0x000fe200078e0014 */
        /* <DEDUP_REMOVED lines=15> */
[C---:B------:R-:W-:Y:S02]  /*1b80*/  VIADD R9, R20.reuse, 0x20 ;  /* 0x0000002014097836 */ /* 0x040fe40000000000 */
[----:B------:R-:W-:Y:S01]  /*1b90*/  VIADD R7, R20, 0x30 ;  /* 0x0000003014077836 */ /* 0x000fe20000000000 */
[----:B------:R-:W-:Y:S02]  /*1ba0*/  IADD3 R4, P3, PT, R208, R4, RZ ;  /* 0x00000004d0047210 */ /* 0x000fe40007f7e0ff */
[----:B------:R-:W-:-:S02]  /*1bb0*/  ISETP.GE.AND P5, PT, R9, R215, PT ;  /* 0x000000d70900720c */ /* 0x000fc40003fa6270 */
[----:B------:R-:W-:Y:S01]  /*1bc0*/  ISETP.GE.AND P1, PT, R7, R215, PT ;  /* 0x000000d70700720c */ /* 0x000fe20003f26270 */
[----:B------:R-:W-:Y:S01]  /*1bd0*/  IMAD.X R5, RZ, RZ, R0, P3 ;  /* 0x000000ffff057224 */ /* 0x000fe200018e0600 */
[----:B------:R-:W-:Y:S01]  /*1be0*/  @!P6 IADD3 R17, P2, PT, R26, 0x10, RZ ;  /* 0x000000101a11e810 */ /* 0x000fe20007f5e0ff */
[-C--:B------:R-:W-:Y:S02]  /*1bf0*/  IMAD R0, R23, R225.reuse, RZ ;  /* 0x000000e117007224 */ /* 0x080fe400078e02ff */
[----:B------:R-:W-:-:S04]  /*1c00*/  IMAD.WIDE.U32 R22, R22, R225, R4 ;  /* 0x000000e116167225 */ /* 0x000fc800078e0004 */
[----:B------:R-:W-:Y:S01]  /*1c10*/  @!P6 IMAD.X R21, RZ, RZ, R27, P2 ;  /* 0x000000ffff15e224 */ /* 0x000fe200010e061b */
[----:B------:R-:W-:Y:S01]  /*1c20*/  IADD3 R23, PT, PT, R23, R0, RZ ;  /* 0x0000000017177210 */ /* 0x000fe20007ffe0ff */
[----:B------:R-:W-:Y:S01]  /*1c30*/  @!P4 IMAD R15, R27, R32, RZ ;  /* 0x000000201b0fc224 */ /* 0x000fe200078e02ff */
[C---:B------:R-:W-:Y:S02]  /*1c40*/  @!P5 IADD3 R8, P3, PT, R26.reuse, 0x20, RZ ;  /* 0x000000201a08d810 */ /* 0x040fe40007f7e0ff */
[C---:B------:R-:W-:Y:S01]  /*1c50*/  @!P1 IADD3 R6, P2, PT, R26.reuse, 0x30, RZ ;  /* 0x000000301a069810 */ /* 0x040fe20007f5e0ff */
[----:B------:R-:W-:Y:S01]  /*1c60*/  @!P4 IMAD R15, R26, R33, R15 ;  /* 0x000000211a0fc224 */ /* 0x000fe200078e020f */
[----:B------:R-:W-:Y:S01]  /*1c70*/  @!P6 MOV R36, R22 ;  /* 0x000000160024e202 */ /* 0x000fe20000000f00 */
[--C-:B------:R-:W-:Y:S02]  /*1c80*/  @!P5 IMAD.X R5, RZ, RZ, R27.reuse, P3 ;  /* 0x000000ffff05d224 */ /* 0x100fe400018e061b */
[----:B------:R-:W-:-:S02]  /*1c90*/  @!P1 IMAD.X R13, RZ, RZ, R27, P2 ;  /* 0x000000ffff0d9224 */ /* 0x000fc400010e061b */
        /* <DEDUP_REMOVED lines=22> */
[----:B------:R-:W5:Y:S01]  /*1e00*/  LD.E.64 R22, desc[UR4][R2.64+0x10] ;  /* 0x0000100402167980 */ /* 0x000f62000c101b00 */
[CC--:B------:R-:W-:Y:S01]  /*1e10*/  @!P5 LEA R36, P3, R34.reuse, R30.reuse, 0x1 ;  /* 0x0000001e2224d211 */ /* 0x0c0fe200078608ff */
[----:B------:R-:W-:Y:S02]  /*1e20*/  @!P5 IMAD.IADD R5, R35, 0x1, R5 ;  /* 0x000000012305d824 */ /* 0x000fe400078e0205 */
[----:B------:R-:W-:Y:S01]  /*1e30*/  IMAD R0, R139, -0x80, R118 ;  /* 0xffffff808b007824 */ /* 0x000fe200078e0276 */
[----:B------:R-:W-:Y:S01]  /*1e40*/  @!PT LDS RZ, [RZ] ;  /* 0x00000000fffff984 */ /* 0x000fe20000000800 */
[----:B------:R-:W-:Y:S01]  /*1e50*/  @!PT LDS RZ, [RZ] ;  /* 0x00000000fffff984 */ /* 0x000fe20000000800 */
[----:B------:R-:W-:Y:S01]  /*1e60*/  @!PT LDS RZ, [RZ] ;  /* 0x00000000fffff984 */ /* 0x000fe20000000800 */
[----:B------:R-:W-:Y:S01]  /*1e70*/  @!P4 LDGSTS.E.BYPASS.LTC128B.128 [R229], desc[UR4][R28.64] ;  /* 0x000000001ce5cfae */ /* 0x000fe2000b981a04 */
[----:B------:R-:W-:Y:S01]  /*1e80*/  @!P1 IMAD.IADD R13, R33, 0x1, R4 ;  /* 0x00000001210d9824 */ /* 0x000fe200078e0204 */
[-C--:B------:R-:W-:Y:S01]  /*1e90*/  @!P5 LEA.HI.X R37, R34, R31.reuse, R5, 0x1, P3 ;  /* 0x0000001f2225d211 */ /* 0x080fe200018f0c05 */
[----:B------:R-:W-:Y:S01]  /*1ea0*/  VIADD R0, R0, 0x80 ;  /* 0x0000008000007836 */ /* 0x000fe20000000000 */
[C---:B------:R-:W-:Y:S01]  /*1eb0*/  @!P1 LEA R30, P3, R32.reuse, R30, 0x1 ;  /* 0x0000001e201e9211 */ /* 0x040fe200078608ff */
[----:B------:R1:W-:Y:S03]  /*1ec0*/  @!P4 LDGSTS.E.BYPASS.LTC128B.128 [R229+0x2000], desc[UR4][R28.64+0x80] ;  /* 0x020000801ce5cfae */ /* 0x0003e6000b981a04 */
[----:B------:R-:W-:Y:S01]  /*1ed0*/  @!P1 LEA.HI.X R31, R32, R31, R13, 0x1, P3 ;  /* 0x0000001f201f9211 */ /* 0x000fe200018f0c0d */
[----:B------:R-:W-:Y:S01]  /*1ee0*/  @!P6 LDGSTS.E.BYPASS.LTC128B.128 [R229+0x800], desc[UR4][R26.64] ;  /* 0x008000001ae5efae */ /* 0x000fe2000b981a04 */
[----:B------:R-:W-:-:S02]  /*1ef0*/  ISETP.GE.AND P2, PT, R11, R0, PT ;  /* 0x000000000b00720c */ /* 0x000fc40003f46270 */
[----:B------:R-:W-:Y:S01]  /*1f00*/  ISETP.GE.AND P3, PT, R20, R0, PT ;  /* 0x000000001400720c */ /* 0x000fe20003f66270 */
[----:B------:R-:W-:Y:S04]  /*1f10*/  @!P6 LDGSTS.E.BYPASS.LTC128B.128 [R229+0x2800], desc[UR4][R26.64+0x80] ;  /* 0x028000801ae5efae */ /* 0x000fe8000b981a04 */
[----:B------:R-:W-:Y:S04]  /*1f20*/  @!P5 LDGSTS.E.BYPASS.LTC128B.128 [R229+0x1000], desc[UR4][R36.64] ;  /* 0x0100000024e5dfae */ /* 0x000fe8000b981a04 */
[----:B------:R-:W-:Y:S01]  /*1f30*/  @!P5 LDGSTS.E.BYPASS.LTC128B.128 [R229+0x3000], desc[UR4][R36.64+0x80] ;  /* 0x0300008024e5dfae */ /* 0x000fe2000b981a04 */
[----:B------:R-:W-:-:S03]  /*1f40*/  IMAD.SHL.U32 R5, R216, 0x10, RZ ;  /* 0x00000010d8057824 */ /* 0x000fc600078e00ff */
[----:B------:R-:W-:Y:S04]  /*1f50*/  @!P1 LDGSTS.E.BYPASS.LTC128B.128 [R229+0x1800], desc[UR4][R30.64] ;  /* 0x018000001ee59fae */ /* 0x000fe8000b981a04 */
[----:B------:R2:W-:Y:S01]  /*1f60*/  @!P1 LDGSTS.E.BYPASS.LTC128B.128 [R229+0x3800], desc[UR4][R30.64+0x80] ;  /* 0x038000801ee59fae */ /* 0x0005e2000b981a04 */
[----:B------:R-:W-:Y:S01]  /*1f70*/  ISETP.GE.AND P1, PT, R7, R0, PT ;  /* 0x000000000700720c */ /* 0x000fe20003f26270 */
[----:B------:R-:W-:Y:S01]  /*1f80*/  VIADD R17, R20, 0x50 ;  /* 0x0000005014117836 */ /* 0x000fe20000000000 */
[----:B------:R-:W-:Y:S01]  /*1f90*/  SHF.L.U64.HI R4, R216, 0x4, R217 ;  /* 0x00000004d8047819 */ /* 0x000fe200000102d9 */
[----:B------:R-:W-:Y:S01]  /*1fa0*/  VIADD R15, R20, 0x60 ;  /* 0x00000060140f7836 */ /* 0x000fe20000000000 */
[----:B------:R-:W-:Y:S02]  /*1fb0*/  @!P2 LEA R34, P4, R5, R220, 0x1 ;  /* 0x000000dc0522a211 */ /* 0x000fe400078808ff */
[----:B------:R-:W-:-:S02]  /*1fc0*/  @!P3 MOV R221, R219 ;  /* 0x000000db00ddb202 */ /* 0x000fc40000000f00 */
[-C--:B------:R-:W-:Y:S02]  /*1fd0*/  ISETP.GE.AND P5, PT, R17, R0.reuse, PT ;  /* 0x000000001100720c */ /* 0x080fe40003fa6270 */
[----:B------:R-:W-:Y:S01]  /*1fe0*/  @!P2 LEA.HI.X R35, R5, R219, R4, 0x1, P4 ;  /* 0x000000db0523a211 */ /* 0x000fe200020f0c04 */
[----:B------:R-:W-:Y:S01]  /*1ff0*/  @!P3 LDGSTS.E.BYPASS.LTC128B.128 [R229+0x4000], desc[UR4][R220.64] ;  /* 0x04000000dce5bfae */ /* 0x000fe2000b981a04 */
[----:B------:R-:W-:-:S03]  /*2000*/  ISETP.GE.AND P4, PT, R15, R0, PT ;  /* 0x000000000f00720c */ /* 0x000fc60003f86270 */
[----:B------:R3:W-:Y:S01]  /*2010*/  @!P3 LDGSTS.E.BYPASS.LTC128B.128 [R229+0x8000], desc[UR4][R220.64+0x80] ;  /* 0x08000080dce5bfae */ /* 0x0007e2000b981a04 */
[----:B------:R-:W-:-:S03]  /*2020*/  ISETP.GE.AND P6, PT, R9, R0, PT ;  /* 0x000000000900720c */ /* 0x000fc60003fc6270 */
[----:B------:R-:W-:Y:S02]  /*2030*/  @!P2 LDGSTS.E.BYPASS.LTC128B.128 [R229+0x4800], desc[UR4][R34.64] ;  /* 0x0480000022e5afae */ /* 0x000fe4000b981a04 */
[----:B-1----:R-:W-:Y:S01]  /*2040*/  @!P5 MOV R28, R220 ;  /* 0x000000dc001cd202 */ /* 0x002fe20000000f00 */
[----:B--2---:R-:W-:Y:S01]  /*2050*/  @!P1 IMAD R30, R217, 0x60, RZ ;  /* 0x00000060d91e9824 */ /* 0x004fe200078e02ff */
[----:B------:R1:W-:Y:S01]  /*2060*/  @!P2 LDGSTS.E.BYPASS.LTC128B.128 [R229+0x8800], desc[UR4][R34.64+0x80] ;  /* 0x0880008022e5afae */ /* 0x0003e2000b981a04 */
[--C-:B------:R-:W-:Y:S02]  /*2070*/  @!P5 IMAD.MOV.U32 R29, RZ, RZ, R219.reuse ;  /* 0x000000ffff1dd224 */ /* 0x100fe400078e00db */
[----:B---3--:R-:W-:Y:S02]  /*2080*/  @!P1 IMAD.MOV.U32 R221, RZ, RZ, R219 ;  /* 0x000000ffffdd9224 */ /* 0x008fe400078e00db */
[----:B------:R-:W-:-:S05]  /*2090*/  @!P1 IMAD.WIDE.U32 R26, R216, 0x60, R220 ;  /* 0x00000060d81a9825 */ /* 0x000fca00078e00dc */
[----:B------:R-:W-:Y:S01]  /*20a0*/  @!P1 IADD3 R31, PT, PT, R27, R30, RZ ;  /* 0x0000001e1b1f9210 */ /* 0x000fe20007ffe0ff */
[----:B------:R-:W-:Y:S01]  /*20b0*/  @!P1 IMAD.MOV.U32 R30, RZ, RZ, R26 ;  /* 0x000000ffff1e9224 */ /* 0x000fe200078e001a */
[----:B------:R-:W-:Y:S01]  /*20c0*/  @!P4 MOV R26, R220 ;  /* 0x000000dc001ac202 */ /* 0x000fe20000000f00 */
[----:B------:R-:W-:Y:S02]  /*20d0*/  @!P4 IMAD.MOV.U32 R27, RZ, RZ, R219 ;  /* 0x000000ffff1bc224 */ /* 0x000fe400078e00db */
[----:B------:R-:W-:Y:S02]  /*20e0*/  @!P5 IMAD R8, R217, 0xa0, RZ ;  /* 0x000000a0d908d824 */ /* 0x000fe400078e02ff */
[----:B------:R-:W-:-:S04]  /*20f0*/  @!P5 IMAD.WIDE.U32 R28, R216, 0xa0, R28 ;  /* 0x000000a0d81cd825 */ /* 0x000fc800078e001c */
[----:B------:R-:W-:-:S04]  /*2100*/  @!P4 IMAD.WIDE.U32 R26, R216, 0xc0, R26 ;  /* 0x000000c0d81ac825 */ /* 0x000fc800078e001a */
[----:B------:R-:W-:Y:S01]  /*2110*/  @!P5 IMAD.IADD R29, R29, 0x1, R8 ;  /* 0x000000011d1dd824 */ /* 0x000fe200078e0208 */
[----:B------:R-:W-:Y:S02]  /*2120*/  IABS R8, R16 ;  /* 0x0000001000087213 */ /* 0x000fe40000000000 */
[----:B------:R-:W-:Y:S02]  /*2130*/  @!P4 MOV R36, R26 ;  /* 0x0000001a0024c202 */ /* 0x000fe40000000f00 */
[----:B------:R-:W-:Y:S01]  /*2140*/  @!P6 LEA R32, P2, R216, R220, 0x6 ;  /* 0x000000dcd820e211 */ /* 0x000fe200078430ff */
[----:B------:R-:W2:Y:S01]  /*2150*/  I2F.RP R26, R8 ;  /* 0x00000008001a7306 */ /* 0x000ea20000209400 */
[----:B------:R-:W-:Y:S02]  /*2160*/  VIADD R5, R20, 0x40 ;  /* 0x0000004014057836 */ /* 0x000fe40000000000 */
[----:B------:R-:W-:-:S05]  /*2170*/  @!P6 LEA.HI.X R33, R216, R219, R217, 0x6, P2 ;  /* 0x000000dbd821e211 */ /* 0x000fca00010f34d9 */
[----:B------:R-:W-:Y:S04]  /*2180*/  @!P6 LDGSTS.E.BYPASS.LTC128B.128 [R229+0x5000], desc[UR4][R32.64] ;  /* 0x0500000020e5efae */ /* 0x000fe8000b981a04 */
[----:B------:R3:W-:Y:S01]  /*2190*/  @!P6 LDGSTS.E.BYPASS.LTC128B.128 [R229+0x9000], desc[UR4][R32.64+0x80] ;  /* 0x0900008020e5efae */ /* 0x0007e2000b981a04 */
[----:B------:R-:W-:Y:S01]  /*21a0*/  ISETP.GE.AND P6, PT, R5, R0, PT ;  /* 0x000000000500720c */ /* 0x000fe20003fc6270 */
[----:B--2---:R-:W2:Y:S02]  /*21b0*/  MUFU.RCP R18, R26 ;  /* 0x0000001a00127308 */ /* 0x004ea40000001000 */
[----:B------:R-:W-:Y:S01]  /*21c0*/  @!P1 LDGSTS.E.BYPASS.LTC128B.128 [R229+0x5800], desc[UR4][R30.64] ;  /* 0x058000001ee59fae */ /* 0x000fe2000b981a04 */
[----:B------:R-:W-:-:S03]  /*21d0*/  IADD3 R13, PT, PT, R20, 0x70, RZ ;  /* 0x00000070140d7810 */ /* 0x000fc60007ffe0ff */
[----:B------:R-:W-:Y:S01]  /*21e0*/  @!P1 LDGSTS.E.BYPASS.LTC128B.128 [R229+0x9800], desc[UR4][R30.64+0x80] ;  /* 0x098000801ee59fae */ /* 0x000fe2000b981a04 */
[----:B------:R-:W-:-:S05]  /*21f0*/  ISETP.GE.AND P2, PT, R13, R0, PT ;  /* 0x000000000d00720c */ /* 0x000fca0003f46270 */
[----:B-1----:R-:W-:-:S04]  /*2200*/  @!P6 LEA R34, P1, R216, R220, 0x7 ;  /* 0x000000dcd822e211 */ /* 0x002fc800078238ff */
[----:B------:R-:W-:Y:S01]  /*2210*/  @!P6 LEA.HI.X R35, R216, R219, R217, 0x7, P1 ;  /* 0x000000dbd823e211 */ /* 0x000fe200008f3cd9 */
[----:B--2---:R-:W-:-:S04]  /*2220*/  VIADD R18, R18, 0xffffffe ;  /* 0x0ffffffe12127836 */ /* 0x004fc80000000000 */
[----:B------:R-:W-:Y:S04]  /*2230*/  @!P6 LDGSTS.E.BYPASS.LTC128B.128 [R229+0x6000], desc[UR4][R34.64] ;  /* 0x0600000022e5efae */ /* 0x000fe8000b981a04 */
[----:B------:R-:W-:Y:S04]  /*2240*/  @!P6 LDGSTS.E.BYPASS.LTC128B.128 [R229+0xa000], desc[UR4][R34.64+0x80] ;  /* 0x0a00008022e5efae */ /* 0x000fe8000b981a04 */
[----:B------:R-:W-:Y:S04]  /*2250*/  @!P5 LDGSTS.E.BYPASS.LTC128B.128 [R229+0x6800], desc[UR4][R28.64] ;  /* 0x068000001ce5dfae */ /* 0x000fe8000b981a04 */
[----:B------:R1:W-:Y:S01]  /*2260*/  @!P5 LDGSTS.E.BYPASS.LTC128B.128 [R229+0xa800], desc[UR4][R28.64+0x80] ;  /* 0x0a8000801ce5dfae */ /* 0x0003e2000b981a04 */
[----:B------:R-:W-:Y:S01]  /*2270*/  @!P2 MOV R221, R219 ;  /* 0x000000db00dda202 */ /* 0x000fe20000000f00 */
[----:B------:R-:W-:-:S02]  /*2280*/  @!P2 IMAD R4, R217, 0xe0, RZ ;  /* 0x000000e0d904a824 */ /* 0x000fc400078e02ff */
        /* <DEDUP_REMOVED lines=52> */
[-C--:B------:R-:W-:Y:S02]  /*25d0*/  ISETP.GE.AND P5, PT, R11, R0.reuse, PT ;  /* 0x000000000b00720c */ /* 0x080fe40003fa6270 */
[C---:B------:R-:W-:Y:S02]  /*25e0*/  SHF.L.U32 R4, R136.reuse, 0x4, RZ ;  /* 0x0000000488047819 */ /* 0x040fe400000006ff */
[-C--:B------:R-:W-:Y:S02]  /*25f0*/  ISETP.GE.AND P1, PT, R9, R0.reuse, PT ;  /* 0x000000000900720c */ /* 0x080fe40003f26270 */
[----:B------:R-:W-:Y:S02]  /*2600*/  SHF.L.U64.HI R6, R136, 0x4, R137 ;  /* 0x0000000488067819 */ /* 0x000fe40000010289 */
[----:B------:R-:W-:-:S02]  /*2610*/  ISETP.GE.AND P4, PT, R17, R0, PT ;  /* 0x000000001100720c */ /* 0x000fc40003f86270 */
[----:B------:R-:W-:Y:S02]  /*2620*/  ISETP.GE.AND P6, PT, R7, R0, PT ;  /* 0x000000000700720c */ /* 0x000fe40003fc6270 */
[----:B------:R-:W-:Y:S02]  /*2630*/  SHF.L.U32 R116, R210, 0x6, RZ ;  /* 0x00000006d2747819 */ /* 0x000fe400000006ff */
[C---:B------:R-:W-:Y:S02]  /*2640*/  @!P5 LEA R16, P2, R4.reuse, R222, 0x1 ;  /* 0x000000de0410d211 */ /* 0x040fe400078408ff */
[----:B------:R-:W-:Y:S02]  /*2650*/  SHF.R.U32.HI R138, RZ, 0x1, R210 ;  /* 0x00000001ff8a7819 */ /* 0x000fe400000116d2 */
[-C--:B------:R-:W-:Y:S02]  /*2660*/  @!P5 LEA.HI.X R17, R4, R223.reuse, R6, 0x1, P2 ;  /* 0x000000df0411d211 */ /* 0x080fe400010f0c06 */
[----:B------:R-:W-:Y:S01]  /*2670*/  ISETP.GE.AND P2, PT, R13, R0, PT ;  /* 0x000000000d00720c */ /* 0x000fe20003f46270 */
[C---:B------:R-:W-:Y:S01]  /*2680*/  @!P4 IMAD R10, R137.reuse, 0xa0, RZ ;  /* 0x000000a0890ac824 */ /* 0x040fe200078e02ff */
[----:B------:R-:W-:Y:S01]  /*2690*/  LOP3.LUT R43, R138, 0x8, RZ, 0xc0, !PT ;  /* 0x000000088a2b7812 */ /* 0x000fe200078ec0ff */
[----:B------:R-:W-:Y:S01]  /*26a0*/  @!PT LDS RZ, [RZ] ;  /* 0x00000000fffff984 */ /* 0x000fe20000000800 */
[----:B------:R-:W-:Y:S01]  /*26b0*/  @!PT LDS RZ, [RZ] ;  /* 0x00000000fffff984 */ /* 0x000fe20000000800 */
[----:B------:R-:W-:Y:S01]  /*26c0*/  @!PT LDS RZ, [RZ] ;  /* 0x00000000fffff984 */ /* 0x000fe20000000800 */
[----:B------:R-:W-:Y:S01]  /*26d0*/  @!P3 LDGSTS.E.BYPASS.LTC128B.128 [R229+0xc000], desc[UR4][R222.64] ;  /* 0x0c000000dee5bfae */ /* 0x000fe2000b981a04 */
[----:B------:R-:W-:Y:S01]  /*26e0*/  @!P6 MOV R18, R222 ;  /* 0x000000de0012e202 */ /* 0x000fe20000000f00 */
[----:B------:R-:W-:Y:S01]  /*26f0*/  @!P6 IMAD R12, R137, 0x60, RZ ;  /* 0x00000060890ce824 */ /* 0x000fe200078e02ff */
[----:B------:R-:W-:Y:S01]  /*2700*/  @!P6 MOV R19, R223 ;  /* 0x000000df0013e202 */ /* 0x000fe20000000f00 */
[----:B------:R-:W-:Y:S01]  /*2710*/  @!P3 LDGSTS.E.BYPASS.LTC128B.128 [R229+0x10000], desc[UR4][R222.64+0x80] ;  /* 0x10000080dee5bfae */ /* 0x000fe2000b981a04 */
[----:B------:R-:W-:-:S02]  /*2720*/  SHF.L.U32 R7, R210, 0x5, RZ ;  /* 0x00000005d2077819 */ /* 0x000fc400000006ff */
[----:B------:R-:W-:Y:S01]  /*2730*/  LOP3.LUT R212, R116, 0x200, RZ, 0xc0, !PT ;  /* 0x0000020074d47812 */ /* 0x000fe200078ec0ff */
[----:B------:R-:W-:Y:S01]  /*2740*/  @P3 STS.128 [R229+0xc000], RZ ;  /* 0x00c000ffe5003388 */ /* 0x000fe20000000c00 */
[----:B------:R-:W-:Y:S01]  /*2750*/  @!P6 IMAD.WIDE.U32 R20, R136, 0x60, R18 ;  /* 0x000000608814e825 */ /* 0x000fe200078e0012 */
[----:B------:R-:W-:Y:S02]  /*2760*/  LOP3.LUT R43, R43, 0x1c0, R116, 0xf8, !PT ;  /* 0x000001c02b2b7812 */ /* 0x000fe400078ef874 */
[----:B------:R-:W-:Y:S01]  /*2770*/  @P3 STS.128 [R229+0x10000], RZ ;  /* 0x010000ffe5003388 */ /* 0x000fe20000000c00 */
[----:B------:R-:W-:Y:S01]  /*2780*/  ISETP.GE.AND P3, PT, R15, R0, PT ;  /* 0x000000000f00720c */ /* 0x000fe20003f66270 */
[----:B------:R-:W-:Y:S01]  /*2790*/  @!P2 IMAD R6, R137, 0xe0, RZ ;  /* 0x000000e08906a824 */ /* 0x000fe200078e02ff */
[----:B------:R-:W-:Y:S01]  /*27a0*/  @!P6 IADD3 R13, PT, PT, R21, R12, RZ ;  /* 0x0000000c150de210 */ /* 0x000fe20007ffe0ff */
[----:B------:R-:W-:Y:S01]  /*27b0*/  @P5 STS.128 [R229+0xc800], RZ ;  /* 0x00c800ffe5005388 */ /* 0x000fe20000000c00 */
[----:B------:R-:W-:-:S02]  /*27c0*/  @!P6 MOV R12, R20 ;  /* 0x00000014000ce202 */ /* 0x000fc40000000f00 */
[----:B------:R-:W-:Y:S01]  /*27d0*/  LOP3.LUT R212, R212, 0x7c00, R7, 0xf8, !PT ;  /* 0x00007c00d4d47812 */ /* 0x000fe200078ef807 */
[----:B------:R-:W-:Y:S01]  /*27e0*/  @P5 STS.128 [R229+0x10800], RZ ;  /* 0x010800ffe5005388 */ /* 0x000fe20000000c00 */
[----:B------:R-:W-:Y:S02]  /*27f0*/  LOP3.LUT R43, R43, R208, RZ, 0x3c, !PT ;  /* 0x000000d02b2b7212 */ /* 0x000fe400078e3cff */
[----:B------:R-:W-:Y:S01]  /*2800*/  MOV R209, 0x20 ;  /* 0x0000002000d17802 */ /* 0x000fe20000000f00 */
[----:B------:R-:W-:Y:S01]  /*2810*/  @!PT LDS RZ, [RZ] ;  /* 0x00000000fffff984 */ /* 0x000fe20000000800 */
[----:B------:R-:W-:Y:S01]  /*2820*/  @!PT LDS RZ, [RZ] ;  /* 0x00000000fffff984 */ /* 0x000fe20000000800 */
[----:B------:R-:W-:Y:S01]  /*2830*/  @!PT LDS RZ, [RZ] ;  /* 0x00000000fffff984 */ /* 0x000fe20000000800 */
[----:B------:R-:W-:Y:S01]  /*2840*/  @!P5 LDGSTS.E.BYPASS.LTC128B.128 [R229+0xc800], desc[UR4][R16.64] ;  /* 0x0c80000010e5dfae */ /* 0x000fe2000b981a04 */
[----:B------:R-:W-:Y:S01]  /*2850*/  LOP3.LUT R212, R212, R43, RZ, 0xfc, !PT ;  /* 0x0000002bd4d47212 */ /* 0x000fe200078efcff */
[----:B------:R-:W-:Y:S02]  /*2860*/  @!P3 IMAD R8, R137, 0xc0, RZ ;  /* 0x000000c08908b824 */ /* 0x000fe400078e02ff */
[----:B------:R1:W-:Y:S01]  /*2870*/  @!P5 LDGSTS.E.BYPASS.LTC128B.128 [R229+0x10800], desc[UR4][R16.64+0x80] ;  /* 0x1080008010e5dfae */ /* 0x0003e2000b981a04 */
[----:B------:R-:W-:-:S02]  /*2880*/  @!P1 LEA R14, P5, R136, R222, 0x6 ;  /* 0x000000de880e9211 */ /* 0x000fc400078a30ff */
[----:B------:R-:W-:Y:S01]  /*2890*/  LEA R212, R212, R213, 0x1 ;  /* 0x000000d5d4d47211 */ /* 0x000fe200078e08ff */
        /* <DEDUP_REMOVED lines=16> */
[-C--:B------:R-:W-:Y:S01]  /*29a0*/  @!P5 LEA.HI.X R5, R136, R223.reuse, R137, 0x7, P1 ;  /* 0x000000df8805d211 */ /* 0x080fe200008f3c89 */
[----:B------:R-:W-:Y:S01]  /*29b0*/  @P6 STS.128 [R229+0x11800], RZ ;  /* 0x011800ffe5006388 */ /* 0x000fe20000000c00 */
[----:B------:R-:W-:Y:S02]  /*29c0*/  IADD3 R211, PT, PT, R213, R0, RZ ;  /* 0x00000000d5d37210 */ /* 0x000fe40007ffe0ff */
[----:B-1----:R-:W-:Y:S01]  /*29d0*/  @!P4 MOV R16, R222 ;  /* 0x000000de0010c202 */ /* 0x002fe20000000f00 */
[----:B------:R-:W-:Y:S01]  /*29e0*/  @!PT LDS RZ, [RZ] ;  /* 0x00000000fffff984 */ /* 0x000fe20000000800 */
[----:B------:R-:W-:Y:S01]  /*29f0*/  @!PT LDS RZ, [RZ] ;  /* 0x00000000fffff984 */ /* 0x000fe20000000800 */
[----:B------:R-:W-:Y:S01]  /*2a00*/  @!PT LDS RZ, [RZ] ;  /* 0x00000000fffff984 */ /* 0x000fe20000000800 */
[----:B------:R-:W-:Y:S01]  /*2a10*/  @!P6 LDGSTS.E.BYPASS.LTC128B.128 [R229+0xd800], desc[UR4][R12.64] ;  /* 0x0d8000000ce5efae */ /* 0x000fe2000b981a04 */
[----:B------:R-:W-:-:S03]  /*2a20*/  @!P4 MOV R17, R223 ;  /* 0x000000df0011c202 */ /* 0x000fc60000000f00 */
[----:B------:R-:W-:Y:S01]  /*2a30*/  @!P6 LDGSTS.E.BYPASS.LTC128B.128 [R229+0x11800], desc[UR4][R12.64+0x80] ;  /* 0x118000800ce5efae */ /* 0x000fe2000b981a04 */
[----:B------:R-:W-:-:S03]  /*2a40*/  @!P4 IMAD.WIDE.U32 R18, R136, 0xa0, R16 ;  /* 0x000000a08812c825 */ /* 0x000fc600078e0010 */
[----:B------:R-:W-:Y:S01]  /*2a50*/  @P5 STS.128 [R229+0xe000], RZ ;  /* 0x00e000ffe5005388 */ /* 0x000fe20000000c00 */
[C-C-:B------:R-:W-:Y:S01]  /*2a60*/  @!P3 IMAD.WIDE.U32 R16, R136.reuse, 0xc0, R222.reuse ;  /* 0x000000c08810b825 */ /* 0x140fe200078e00de */
[----:B------:R-:W-:Y:S02]  /*2a70*/  @!P4 IADD3 R11, PT, PT, R19, R10, RZ ;  /* 0x0000000a130bc210 */ /* 0x000fe40007ffe0ff */
[----:B------:R-:W-:Y:S01]  /*2a80*/  @P5 STS.128 [R229+0x12000], RZ ;  /* 0x012000ffe5005388 */ /* 0x000fe20000000c00 */
[----:B------:R-:W-:Y:S02]  /*2a90*/  @!P4 MOV R10, R18 ;  /* 0x00000012000ac202 */ /* 0x000fe40000000f00 */
[----:B------:R-:W-:Y:S01]  /*2aa0*/  @!P3 IADD3 R9, PT, PT, R17, R8, RZ ;  /* 0x000000081109b210 */ /* 0x000fe20007ffe0ff */
[----:B------:R-:W-:Y:S01]  /*2ab0*/  @!PT LDS RZ, [RZ] ;  /* 0x00000000fffff984 */ /* 0x000fe20000000800 */
[----:B------:R-:W-:Y:S01]  /*2ac0*/  @!PT LDS RZ, [RZ] ;  /* 0x00000000fffff984 */ /* 0x000fe20000000800 */
[----:B------:R-:W-:Y:S01]  /*2ad0*/  @!PT LDS RZ, [RZ] ;  /* 0x00000000fffff984 */ /* 0x000fe20000000800 */
[----:B------:R-:W-:Y:S01]  /*2ae0*/  @!P5 LDGSTS.E.BYPASS.LTC128B.128 [R229+0xe000], desc[UR4][R4.64] ;  /* 0x0e00000004e5dfae */ /* 0x000fe2000b981a04 */
[----:B------:R-:W-:Y:S01]  /*2af0*/  @!P3 MOV R8, R16 ;  /* 0x000000100008b202 */ /* 0x000fe20000000f00 */
[----:B------:R-:W-:-:S02]  /*2b00*/  @!P2 IMAD.WIDE.U32 R16, R136, 0xe0, R222 ;  /* 0x000000e08810a825 */ /* 0x000fc400078e00de */
[----:B------:R-:W-:Y:S03]  /*2b10*/  @!P5 LDGSTS.E.BYPASS.LTC128B.128 [R229+0x12000], desc[UR4][R4.64+0x80] ;  /* 0x1200008004e5dfae */ /* 0x000fe6000b981a04 */
[----:B------:R-:W-:Y:S01]  /*2b20*/  @!P2 IADD3 R7, PT, PT, R17, R6, RZ ;  /* 0x000000061107a210 */ /* 0x000fe20007ffe0ff */
[----:B------:R-:W-:Y:S01]  /*2b30*/  @P4 STS.128 [R229+0xe800], RZ ;  /* 0x00e800ffe5004388 */ /* 0x000fe20000000c00 */
[----:B------:R-:W-:-:S03]  /*2b40*/  @!P2 MOV R6, R16 ;  /* 0x000000100006a202 */ /* 0x000fc60000000f00 */
        /* <DEDUP_REMOVED lines=13> */
[----:B------:R-:W-:-:S03]  /*2c20*/  LOP3.LUT P3, RZ, R210, 0x2, RZ, 0xc0, !PT ;  /* 0x00000002d2ff7812 */ /* 0x000fc6000786c0ff */
[----:B------:R-:W-:Y:S01]  /*2c30*/  @P2 STS.128 [R229+0xf800], RZ ;  /* 0x00f800ffe5002388 */ /* 0x000fe20000000c00 */
[----:B------:R-:W-:-:S03]  /*2c40*/  SEL R42, R209, 0xffffffe0, !P3 ;  /* 0xffffffe0d12a7807 */ /* 0x000fc60005800000 */
[----:B------:R-:W-:Y:S01]  /*2c50*/  @P2 STS.128 [R229+0x13800], RZ ;  /* 0x013800ffe5002388 */ /* 0x000fe20000000c00 */
[-C--:B------:R-:W-:Y:S02]  /*2c60*/  IADD3 R207, PT, PT, R212, R42.reuse, RZ ;  /* 0x0000002ad4cf7210 */ /* 0x080fe40007ffe0ff */
[----:B------:R-:W-:Y:S01]  /*2c70*/  IADD3 R204, PT, PT, R211, R42, RZ ;  /* 0x0000002ad3cc7210 */ /* 0x000fe20007ffe0ff */
[----:B------:R-:W-:Y:S01]  /*2c80*/  @!PT LDS RZ, [RZ] ;  /* 0x00000000fffff984 */ /* 0x000fe20000000800 */
[----:B------:R-:W-:Y:S01]  /*2c90*/  @!PT LDS RZ, [RZ] ;  /* 0x00000000fffff984 */ /* 0x000fe20000000800 */
[----:B------:R-:W-:Y:S01]  /*2ca0*/  @!PT LDS RZ, [RZ] ;  /* 0x00000000fffff984 */ /* 0x000fe20000000800 */
[----:B------:R-:W-:Y:S04]  /*2cb0*/  @!P2 LDGSTS.E.BYPASS.LTC128B.128 [R229+0xf800], desc[UR4][R6.64] ;  /* 0x0f80000006e5afae */ /* 0x000fe8000b981a04 */
[----:B------:R2:W-:Y:S04]  /*2cc0*/  @!P2 LDGSTS.E.BYPASS.LTC128B.128 [R229+0x13800], desc[UR4][R6.64+0x80] ;  /* 0x1380008006e5afae */ /* 0x0005e8000b981a04 */
[----:B------:R-:W-:Y:S04]  /*2cd0*/  LDSM.16.M88.4 R76, [R212] ;  /* 0x00000000d44c783b */ /* 0x000fe80000000200 */
[----:B------:R-:W3:Y:S04]  /*2ce0*/  LDSM.16.M88.4 R52, [R211+0x4000] ;  /* 0x00400000d334783b */ /* 0x000ee80000000200 */
[----:B------:R-:W4:Y:S04]  /*2cf0*/  LDSM.16.M88.4 R44, [R211+0x4800] ;  /* 0x00480000d32c783b */ /* 0x000f280000000200 */
[----:B------:R-:W2:Y:S04]  /*2d00*/  LDSM.16.M88.4 R32, [R211+0x5000] ;  /* 0x00500000d320783b */ /* 0x000ea80000000200 */
[----:B------:R-:W2:Y:S04]  /*2d10*/  LDSM.16.M88.4 R24, [R211+0x5800] ;  /* 0x00580000d318783b */ /* 0x000ea80000000200 */
[----:B-1----:R-:W1:Y:S04]  /*2d20*/  LDSM.16.M88.4 R8, [R211+0x6000] ;  /* 0x00600000d308783b */ /* 0x002e680000000200 */
[----:B------:R-:W1:Y:S04]  /*2d30*/  LDSM.16.M88.4 R92, [R211+0x6800] ;  /* 0x00680000d35c783b */ /* 0x000e680000000200 */
[----:B------:R-:W1:Y:S04]  /*2d40*/  LDSM.16.M88.4 R84, [R211+0x7000] ;  /* 0x00700000d354783b */ /* 0x000e680000000200 */
[----:B------:R-:W1:Y:S04]  /*2d50*/  LDSM.16.M88.4 R16, [R211+0x7800] ;  /* 0x00780000d310783b */ /* 0x000e680000000200 */
[----:B------:R-:W-:Y:S04]  /*2d60*/  LDSM.16.M88.4 R104, [R207] ;  /* 0x00000000cf68783b */ /* 0x000fe80000000200 */
[----:B------:R-:W1:Y:S01]  /*2d70*/  LDSM.16.M88.4 R12, [R204+0x4000] ;  /* 0x00400000cc0c783b */ /* 0x000e620000000200 */
[C---:B---3--:R-:W-:Y:S03]  /*2d80*/  HMMA.16816.F32 R56, R76.reuse, R52, RZ ;  /* 0x000000344c38723c */ /* 0x048fe600000018ff */
[----:B------:R-:W3:Y:S04]  /*2d90*/  LDSM.16.M88.4 R64, [R204+0x4800] ;  /* 0x00480000cc40783b */ /* 0x000ee80000000200 */
[----:B------:R-:W3:Y:S01]  /*2da0*/  LDSM.16.M88.4 R60, [R204+0x5000] ;  /* 0x00500000cc3c783b */ /* 0x000ee20000000200 */
[----:B----4-:R-:W-:Y:S01]  /*2db0*/  HMMA.16816.F32 R48, R76, R44, RZ ;  /* 0x0000002c4c30723c */ /* 0x010fe200000018ff */
[----:B------:R-:W-:-:S02]  /*2dc0*/  LOP3.LUT P2, RZ, R210, 0x4, RZ, 0xc0, !PT ;  /* 0x00000004d2ff7812 */ /* 0x000fc4000784c0ff */
[----:B------:R-:W-:Y:S04]  /*2dd0*/  LDSM.16.M88.4 R96, [R204+0x7800] ;  /* 0x00780000cc60783b */ /* 0x000fe80000000200 */
[----:B------:R-:W-:Y:S01]  /*2de0*/  LDSM.16.M88.4 R112, [R204+0x6000] ;  /* 0x00600000cc70783b */ /* 0x000fe20000000200 */
[C---:B--2---:R-:W-:Y:S03]  /*2df0*/  HMMA.16816.F32 R36, R76.reuse, R32, RZ ;  /* 0x000000204c24723c */ /* 0x044fe600000018ff */
[----:B------:R-:W2:Y:S04]  /*2e00*/  LD.E R0, desc[UR4][R2.64+0x18c] ;  /* 0x00018c0402007980 */ /* 0x000ea8000c101900 */
[----:B------:R-:W-:Y:S01]  /*2e10*/  LDSM.16.M88.4 R100, [R204+0x7000] ;  /* 0x00700000cc64783b */ /* 0x000fe20000000200 */
[C---:B------:R-:W-:Y:S03]  /*2e20*/  HMMA.16816.F32 R28, R76.reuse, R24, RZ ;  /* 0x000000184c1c723c */ /* 0x040fe600000018ff */
[----:B------:R-:W-:Y:S04]  /*2e30*/  LDSM.16.M88.4 R108, [R204+0x6800] ;  /* 0x00680000cc6c783b */ /* 0x000fe80000000200 */
[----:B------:R-:W0:Y:S01]  /*2e40*/  LDGDEPBAR ;  /* 0x00000000000079af */ /* 0x000e220000000000 */
        /* <DEDUP_REMOVED lines=13> */
[----:B------:R-:W-:Y:S01]  /*2f20*/  HMMA.16816.F32 R56, R104, R12, R56 ;  /* 0x0000000c6838723c */ /* 0x000fe20000001838 */
[----:B------:R-:W-:-:S04]  /*2f30*/  MOV R12, 0x40 ;  /* 0x00000040000c7802 */ /* 0x000fc80000000f00 */
[----:B------:R-:W-:-:S04]  /*2f40*/  SEL R12, R12, 0xffffffc0, !P2 ;  /* 0xffffffc00c0c7807 */ /* 0x000fc80005000000 */
[-C--:B------:R-:W-:Y:S02]  /*2f50*/  IADD3 R206, PT, PT, R212, R12.reuse, RZ ;  /* 0x0000000cd4ce7210 */ /* 0x080fe40007ffe0ff */
[----:B------:R-:W-:Y:S01]  /*2f60*/  IADD3 R203, PT, PT, R211, R12, RZ ;  /* 0x0000000cd3cb7210 */ /* 0x000fe20007ffe0ff */
[C---:B------:R-:W-:Y:S02]  /*2f70*/  HMMA.16816.F32 R52, R104.reuse, R14, R52 ;  /* 0x0000000e6834723c */ /* 0x040fe40000001834 */
[----:B------:R-:W-:Y:S04]  /*2f80*/  LDSM.16.M88.4 R12, [R206] ;  /* 0x00000000ce0c783b */ /* 0x000fe80000000200 */
[----:B------:R-:W4:Y:S04]  /*2f90*/  LDSM.16.M88.4 R68, [R203+0x4800] ;  /* 0x00480000cb44783b */ /* 0x000f280000000200 */
[----:B------:R-:W4:Y:S01]  /*2fa0*/  LDSM.16.M88.4 R72, [R203+0x4000] ;  /* 0x00400000cb48783b */ /* 0x000f220000000200 */
[C---:B---3--:R-:W-:Y:S08]  /*2fb0*/  HMMA.16816.F32 R48, R104.reuse, R64, R48 ;  /* 0x000000406830723c */ /* 0x048ff00000001830 */
[C---:B------:R-:W-:Y:S01]  /*2fc0*/  HMMA.16816.F32 R44, R104.reuse, R66, R44 ;  /* 0x00000042682c723c */ /* 0x040fe2000000182c */
[----:B------:R-:W3:Y:S07]  /*2fd0*/  LDSM.16.M88.4 R64, [R203+0x5000] ;  /* 0x00500000cb40783b */ /* 0x000eee0000000200 */
[C---:B------:R-:W-:Y:S08]  /*2fe0*/  HMMA.16816.F32 R36, R104.reuse, R60, R36 ;  /* 0x0000003c6824723c */ /* 0x040ff00000001824 */
[C---:B------:R-:W-:Y:S01]  /*2ff0*/  HMMA.16816.F32 R32, R104.reuse, R62, R32 ;  /* 0x0000003e6820723c */ /* 0x040fe20000001820 */
[----:B------:R-:W3:Y:S07]  /*3000*/  LDSM.16.M88.4 R60, [R203+0x5800] ;  /* 0x00580000cb3c783b */ /* 0x000eee0000000200 */
[C---:B-1----:R-:W-:Y:S08]  /*3010*/  HMMA.16816.F32 R28, R104.reuse, R16, R28 ;  /* 0x00000010681c723c */ /* 0x042ff0000000181c */
[----:B------:R-:W-:Y:S01]  /*3020*/  HMMA.16816.F32 R24, R104, R18, R24 ;  /* 0x000000126818723c */ /* 0x000fe20000001818 */
[----:B------:R-:W1:Y:S07]  /*3030*/  LDSM.16.M88.4 R16, [R203+0x6000] ;  /* 0x00600000cb10783b */ /* 0x000e6e0000000200 */
[C---:B----4-:R-:W-:Y:S08]  /*3040*/  HMMA.16816.F32 R48, R12.reuse, R68, R48 ;  /* 0x000000440c30723c */ /* 0x050ff00000001830 */
[----:B------:R-:W-:Y:S01]  /*3050*/  HMMA.16816.F32 R44, R12, R70, R44 ;  /* 0x000000460c2c723c */ /* 0x000fe2000000182c */
[----:B------:R-:W4:Y:S07]  /*3060*/  LDSM.16.M88.4 R68, [R203+0x7000] ;  /* 0x00700000cb44783b */ /* 0x000f2e0000000200 */
[C---:B------:R-:W-:Y:S08]  /*3070*/  HMMA.16816.F32 R80, R104.reuse, R96, R80 ;  /* 0x000000606850723c */ /* 0x040ff00000001850 */
[----:B------:R-:W-:Y:S01]  /*3080*/  HMMA.16816.F32 R76, R104, R98, R76 ;  /* 0x00000062684c723c */ /* 0x000fe2000000184c */
[----:B------:R-:W-:Y:S07]  /*3090*/  LDSM.16.M88.4 R96, [R203+0x7800] ;  /* 0x00780000cb60783b */ /* 0x000fee0000000200 */
[C---:B------:R-:W-:Y:S08]  /*30a0*/  HMMA.16816.F32 R56, R12.reuse, R72, R56 ;  /* 0x000000480c38723c */ /* 0x040ff00000001838 */
[----:B------:R-:W-:Y:S01]  /*30b0*/  HMMA.16816.F32 R52, R12, R74, R52 ;  /* 0x0000004a0c34723c */ /* 0x000fe20000001834 */
[----:B------:R-:W4:Y:S07]  /*30c0*/  LDSM.16.M88.4 R72, [R203+0x6800] ;  /* 0x00680000cb48783b */ /* 0x000f2e0000000200 */
[C---:B------:R-:W-:Y:S08]  /*30d0*/  HMMA.16816.F32 R20, R104.reuse, R112, R20 ;  /* 0x000000706814723c */ /* 0x040ff00000001814 */
[----:B------:R-:W-:Y:S01]  /*30e0*/  HMMA.16816.F32 R8, R104, R114, R8 ;  /* 0x000000726808723c */ /* 0x000fe20000001808 */
[----:B------:R-:W-:-:S02]  /*30f0*/  IADD3 R205, PT, PT, R42, R206, RZ ;  /* 0x000000ce2acd7210 */ /* 0x000fc40007ffe0ff */
[----:B------:R-:W-:-:S05]  /*3100*/  IADD3 R202, PT, PT, R42, R203, RZ ;  /* 0x000000cb2aca7210 */ /* 0x000fca0007ffe0ff */
[C---:B------:R-:W-:Y:S08]  /*3110*/  HMMA.16816.F32 R88, R104.reuse, R100, R88 ;  /* 0x000000646858723c */ /* 0x040ff00000001858 */
[----:B------:R-:W-:Y:S01]  /*3120*/  HMMA.16816.F32 R84, R104, R102, R84 ;  /* 0x000000666854723c */ /* 0x000fe20000001854 */
[----:B------:R-:W-:Y:S07]  /*3130*/  LDSM.16.M88.4 R100, [R212+0x2000] ;  /* 0x00200000d464783b */ /* 0x000fee0000000200 */
[C---:B---3--:R-:W-:Y:S08]  /*3140*/  HMMA.16816.F32 R36, R12.reuse, R64, R36 ;  /* 0x000000400c24723c */ /* 0x048ff00000001824 */
[C---:B------:R-:W-:Y:S01]  /*3150*/  HMMA.16816.F32 R32, R12.reuse, R66, R32 ;  /* 0x000000420c20723c */ /* 0x040fe20000001820 */
[----:B------:R-:W-:Y:S07]  /*3160*/  LDSM.16.M88.4 R64, [R205] ;  /* 0x00000000cd40783b */ /* 0x000fee0000000200 */
[C---:B------:R-:W-:Y:S08]  /*3170*/  HMMA.16816.F32 R28, R12.reuse, R60, R28 ;  /* 0x0000003c0c1c723c */ /* 0x040ff0000000181c */
[----:B------:R-:W-:Y:S01]  /*3180*/  HMMA.16816.F32 R24, R12, R62, R24 ;  /* 0x0000003e0c18723c */ /* 0x000fe20000001818 */
[----:B------:R-:W3:Y:S07]  /*3190*/  LDSM.16.M88.4 R60, [R202+0x4000] ;  /* 0x00400000ca3c783b */ /* 0x000eee0000000200 */
[C---:B------:R-:W-:Y:S08]  /*31a0*/  HMMA.16816.F32 R4, R104.reuse, R108, R4 ;  /* 0x0000006c6804723c */ /* 0x040ff00000001804 */
[----:B------:R-:W-:Y:S08]  /*31b0*/  HMMA.16816.F32 R92, R104, R110, R92 ;  /* 0x0000006e685c723c */ /* 0x000ff0000000185c */
[C---:B-1----:R-:W-:Y:S08]  /*31c0*/  HMMA.16816.F32 R20, R12.reuse, R16, R20 ;  /* 0x000000100c14723c */ /* 0x042ff00000001814 */
[C---:B------:R-:W-:Y:S01]  /*31d0*/  HMMA.16816.F32 R8, R12.reuse, R18, R8 ;  /* 0x000000120c08723c */ /* 0x040fe20000001808 */
[----:B------:R-:W1:Y:S07]  /*31e0*/  LDSM.16.M88.4 R16, [R202+0x4800] ;  /* 0x00480000ca10783b */ /* 0x000e6e0000000200 */
[C---:B----4-:R-:W-:Y:S08]  /*31f0*/  HMMA.16816.F32 R88, R12.reuse, R68, R88 ;  /* 0x000000440c58723c */ /* 0x050ff00000001858 */
[C---:B------:R-:W-:Y:S01]  /*3200*/  HMMA.16816.F32 R84, R12.reuse, R70, R84 ;  /* 0x000000460c54723c */ /* 0x040fe20000001854 */
[----:B------:R-:W4:Y:S07]  /*3210*/  LDSM.16.M88.4 R68, [R202+0x5800] ;  /* 0x00580000ca44783b */ /* 0x000f2e0000000200 */
[C---:B------:R-:W-:Y:S08]  /*3220*/  HMMA.16816.F32 R4, R12.reuse, R72, R4 ;  /* 0x000000480c04723c */ /* 0x040ff00000001804 */
[C---:B------:R-:W-:Y:S01]  /*3230*/  HMMA.16816.F32 R92, R12.reuse, R74, R92 ;  /* 0x0000004a0c5c723c */ /* 0x040fe2000000185c */
[----:B------:R-:W2:Y:S07]  /*3240*/  LDSM.16.M88.4 R72, [R202+0x5000] ;  /* 0x00500000ca48783b */ /* 0x000eae0000000200 */
[C---:B------:R-:W-:Y:S08]  /*3250*/  HMMA.16816.F32 R80, R12.reuse, R96, R80 ;  /* 0x000000600c50723c */ /* 0x040ff00000001850 */
[----:B------:R-:W-:Y:S01]  /*3260*/  HMMA.16816.F32 R76, R12, R98, R76 ;  /* 0x000000620c4c723c */ /* 0x000fe2000000184c */
[----:B------:R-:W2:Y:S04]  /*3270*/  LDSM.16.M88.4 R12, [R202+0x6000] ;  /* 0x00600000ca0c783b */ /* 0x000ea80000000200 */
[----:B------:R-:W-:Y:S03]  /*3280*/  LDSM.16.M88.4 R96, [R211+0x8000] ;  /* 0x00800000d360783b */ /* 0x000fe60000000200 */
        /* <DEDUP_REMOVED lines=9> */
[C---:B--2---:R-:W-:Y:S08]  /*3320*/  HMMA.16816.F32 R36, R64.reuse, R72, R36 ;  /* 0x000000484024723c */ /* 0x044ff00000001824 */
[C---:B------:R-:W-:Y:S01]  /*3330*/  HMMA.16816.F32 R32, R64.reuse, R74, R32 ;  /* 0x0000004a4020723c */ /* 0x040fe20000001820 */
[----:B------:R-:W-:Y:S07]  /*3340*/  LDSM.16.M88.4 R72, [R207+0x2000] ;  /* 0x00200000cf48783b */ /* 0x000fee0000000200 */
[C---:B------:R-:W-:Y:S01]  /*3350*/  HMMA.16816.F32 R104, R64.reuse, R12, R20 ;  /* 0x0000000c4068723c */ /* 0x040fe20000001814 */
[----:B------:R-:W2:Y:S07]  /*3360*/  LDSM.16.M88.4 R20, [R204+0x8000] ;  /* 0x00800000cc14783b */ /* 0x000eae0000000200 */
[C---:B---3--:R-:W-:Y:S08]  /*3370*/  HMMA.16816.F32 R4, R64.reuse, R60, R4 ;  /* 0x0000003c4004723c */ /* 0x048ff00000001804 */
[----:B------:R-:W-:Y:S01]  /*3380*/  HMMA.16816.F32 R92, R64, R62, R92 ;  /* 0x0000003e405c723c */ /* 0x000fe2000000185c */
[----:B------:R-:W-:Y:S07]  /*3390*/  LDSM.16.M88.4 R60, [R206+0x2000] ;  /* 0x00200000ce3c783b */ /* 0x000fee0000000200 */
[----:B------:R-:W-:Y:S01]  /*33a0*/  HMMA.16816.F32 R108, R100, R96, R56 ;  /* 0x00000060646c723c */ /* 0x000fe20000001838 */
[----:B------:R-:W-:Y:S07]  /*33b0*/  LDSM.16.M88.4 R56, [R203+0x8000] ;  /* 0x00800000cb38783b */ /* 0x000fee0000000200 */
[C---:B------:R-:W-:Y:S01]  /*33c0*/  HMMA.16816.F32 R8, R64.reuse, R14, R8 ;  /* 0x0000000e4008723c */ /* 0x040fe20000001808 */
[----:B------:R-:W3:Y:S07]  /*33d0*/  LDSM.16.M88.4 R12, [R211+0x8800] ;  /* 0x00880000d30c783b */ /* 0x000eee0000000200 */
[C---:B-1----:R-:W-:Y:S08]  /*33e0*/  HMMA.16816.F32 R88, R64.reuse, R16, R88 ;  /* 0x000000104058723c */ /* 0x042ff00000001858 */
[----:B------:R-:W-:Y:S01]  /*33f0*/  HMMA.16816.F32 R84, R64, R18, R84 ;  /* 0x000000124054723c */ /* 0x000fe20000001854 */
[----:B------:R-:W1:Y:S07]  /*3400*/  LDSM.16.M88.4 R16, [R211+0x9000] ;  /* 0x00900000d310783b */ /* 0x000e6e0000000200 */
[----:B------:R-:W-:Y:S01]  /*3410*/  HMMA.16816.F32 R52, R100, R98, R52 ;  /* 0x000000626434723c */ /* 0x000fe20000001834 */
[----:B------:R-:W-:Y:S07]  /*3420*/  LDSM.16.M88.4 R96, [R204+0x8800] ;  /* 0x00880000cc60783b */ /* 0x000fee0000000200 */
[C---:B----4-:R-:W-:Y:S08]  /*3430*/  HMMA.16816.F32 R80, R64.reuse, R68, R80 ;  /* 0x000000444050723c */ /* 0x050ff00000001850 */
[----:B------:R-:W-:Y:S01]  /*3440*/  HMMA.16816.F32 R76, R64, R70, R76 ;  /* 0x00000046404c723c */ /* 0x000fe2000000184c */
[----:B------:R-:W-:Y:S04]  /*3450*/  LDSM.16.M88.4 R68, [R205+0x2000] ;  /* 0x00200000cd44783b */ /* 0x000fe80000000200 */
[----:B------:R-:W4:Y:S03]  /*3460*/  LDSM.16.M88.4 R64, [R202+0x8000] ;  /* 0x00800000ca40783b */ /* 0x000f260000000200 */
[C---:B--2---:R-:W-:Y:S08]  /*3470*/  HMMA.16816.F32 R108, R72.reuse, R20, R108 ;  /* 0x00000014486c723c */ /* 0x044ff0000000186c */
[----:B------:R-:W-:Y:S01]  /*3480*/  HMMA.16816.F32 R52, R72, R22, R52 ;  /* 0x000000164834723c */ /* 0x000fe20000001834 */
[----:B------:R-:W2:Y:S07]  /*3490*/  LDSM.16.M88.4 R20, [R211+0x9800] ;  /* 0x00980000d314783b */ /* 0x000eae0000000200 */
[----:B---3--:R-:W-:Y:S08]  /*34a0*/  HMMA.16816.F32 R48, R100, R12, R48 ;  /* 0x0000000c6430723c */ /* 0x008ff00000001830 */
[C---:B------:R-:W-:Y:S08]  /*34b0*/  HMMA.16816.F32 R108, R60.reuse, R56, R108 ;  /* 0x000000383c6c723c */ /* 0x040ff0000000186c */
[----:B------:R-:W-:Y:S08]  /*34c0*/  HMMA.16816.F32 R52, R60, R58, R52 ;  /* 0x0000003a3c34723c */ /* 0x000ff00000001834 */
[C---:B------:R-:W-:Y:S01]  /*34d0*/  HMMA.16816.F32 R44, R100.reuse, R14, R44 ;  /* 0x0000000e642c723c */ /* 0x040fe2000000182c */
[----:B------:R-:W-:Y:S07]  /*34e0*/  LDSM.16.M88.4 R12, [R203+0x8800] ;  /* 0x00880000cb0c783b */ /* 0x000fee0000000200 */
[C---:B-1----:R-:W-:Y:S08]  /*34f0*/  HMMA.16816.F32 R36, R100.reuse, R16, R36 ;  /* 0x000000106424723c */ /* 0x042ff00000001824 */
[----:B------:R-:W-:Y:S01]  /*3500*/  HMMA.16816.F32 R32, R100, R18, R32 ;  /* 0x000000126420723c */ /* 0x000fe20000001820 */
[----:B------:R-:W1:Y:S07]  /*3510*/  LDSM.16.M88.4 R16, [R204+0x9000] ;  /* 0x00900000cc10783b */ /* 0x000e6e0000000200 */
[C---:B----4-:R-:W-:Y:S08]  /*3520*/  HMMA.16816.F32 R108, R68.reuse, R64, R108 ;  /* 0x00000040446c723c */ /* 0x050ff0000000186c */
[----:B------:R-:W-:Y:S08]  /*3530*/  HMMA.16816.F32 R52, R68, R66, R52 ;  /* 0x000000424434723c */ /* 0x000ff00000001834 */
[----:B--2---:R-:W-:Y:S01]  /*3540*/  HMMA.16816.F32 R64, R100, R20, R28 ;  /* 0x000000146440723c */ /* 0x004fe2000000181c */
[----:B------:R-:W2:Y:S07]  /*3550*/  LDSM.16.M88.4 R28, [R203+0x9000] ;  /* 0x00900000cb1c783b */ /* 0x000eae0000000200 */
[C---:B------:R-:W-:Y:S01]  /*3560*/  HMMA.16816.F32 R56, R72.reuse, R96, R48 ;  /* 0x000000604838723c */ /* 0x040fe20000001830 */
[----:B------:R-:W-:Y:S07]  /*3570*/  LDSM.16.M88.4 R48, [R202+0x8800] ;  /* 0x00880000ca30783b */ /* 0x000fee0000000200 */
[C---:B------:R-:W-:Y:S08]  /*3580*/  HMMA.16816.F32 R44, R72.reuse, R98, R44 ;  /* 0x00000062482c723c */ /* 0x040ff0000000182c */
[----:B-1----:R-:W-:Y:S01]  /*3590*/  HMMA.16816.F32 R96, R72, R16, R36 ;  /* 0x000000104860723c */ /* 0x002fe20000001824 */
[----:B------:R-:W-:Y:S07]  /*35a0*/  LDSM.16.M88.4 R36, [R202+0x9000] ;  /* 0x00900000ca24783b */ /* 0x000fee0000000200 */
[C---:B------:R-:W-:Y:S08]  /*35b0*/  HMMA.16816.F32 R56, R60.reuse, R12, R56 ;  /* 0x0000000c3c38723c */ /* 0x040ff00000001838 */
[----:B------:R-:W-:Y:S01]  /*35c0*/  HMMA.16816.F32 R44, R60, R14, R44 ;  /* 0x0000000e3c2c723c */ /* 0x000fe2000000182c */
[----:B------:R-:W1:Y:S07]  /*35d0*/  LDSM.16.M88.4 R12, [R211+0xa000] ;  /* 0x00a00000d30c783b */ /* 0x000e6e0000000200 */
[----:B------:R-:W-:Y:S01]  /*35e0*/  HMMA.16816.F32 R32, R72, R18, R32 ;  /* 0x000000124820723c */ /* 0x000fe20000001820 */
[----:B------:R-:W-:Y:S07]  /*35f0*/  LDSM.16.M88.4 R16, [R203+0x9800] ;  /* 0x00980000cb10783b */ /* 0x000fee0000000200 */
        /* <DEDUP_REMOVED lines=8> */
[C---:B---3--:R-:W-:Y:S08]  /*3680*/  HMMA.16816.F32 R64, R72.reuse, R20, R64 ;  /* 0x000000144840723c */ /* 0x048ff00000001840 */
[----:B------:R-:W-:Y:S08]  /*3690*/  HMMA.16816.F32 R24, R72, R22, R24 ;  /* 0x000000164818723c */ /* 0x000ff00000001818 */
[C---:B------:R-:W-:Y:S08]  /*36a0*/  HMMA.16816.F32 R56, R68.reuse, R48, R56 ;  /* 0x000000304438723c */ /* 0x040ff00000001838 */
[----:B------:R-:W-:Y:S01]  /*36b0*/  HMMA.16816.F32 R44, R68, R50, R44 ;  /* 0x00000032442c723c */ /* 0x000fe2000000182c */
[----:B------:R-:W3:Y:S07]  /*36c0*/  LDSM.16.M88.4 R48, [R202+0x9800] ;  /* 0x00980000ca30783b */ /* 0x000eee0000000200 */
[C---:B--2---:R-:W-:Y:S01]  /*36d0*/  HMMA.16816.F32 R20, R100.reuse, R28, R4 ;  /* 0x0000001c6414723c */ /* 0x044fe20000001804 */
[----:B------:R-:W2:Y:S07]  /*36e0*/  LDSM.16.M88.4 R4, [R203+0xa000] ;  /* 0x00a00000cb04783b */ /* 0x000eae0000000200 */
[----:B------:R-:W-:Y:S01]  /*36f0*/  HMMA.16816.F32 R92, R100, R30, R92 ;  /* 0x0000001e645c723c */ /* 0x000fe2000000185c */
[----:B------:R-:W4:Y:S07]  /*3700*/  LDSM.16.M88.4 R28, [R204+0xa800] ;  /* 0x00a80000cc1c783b */ /* 0x000f2e0000000200 */
[C---:B------:R-:W-:Y:S08]  /*3710*/  HMMA.16816.F32 R32, R68.reuse, R38, R32 ;  /* 0x000000264420723c */ /* 0x040ff00000001820 */
[----:B------:R-:W-:Y:S01]  /*3720*/  HMMA.16816.F32 R96, R68, R36, R96 ;  /* 0x000000244460723c */ /* 0x000fe20000001860 */
[----:B------:R-:W4:Y:S07]  /*3730*/  LDSM.16.M88.4 R36, [R202+0xa000] ;  /* 0x00a00000ca24783b */ /* 0x000f2e0000000200 */
[----:B------:R-:W-:Y:S08]  /*3740*/  HMMA.16816.F32 R64, R60, R16, R64 ;  /* 0x000000103c40723c */ /* 0x000ff00000001840 */
[----:B-1----:R-:W-:Y:S08]  /*3750*/  HMMA.16816.F32 R8, R72, R14, R8 ;  /* 0x0000000e4808723c */ /* 0x002ff00000001808 */
[----:B------:R-:W-:Y:S01]  /*3760*/  HMMA.16816.F32 R24, R60, R18, R24 ;  /* 0x000000123c18723c */ /* 0x000fe20000001818 */
[----:B------:R-:W1:Y:S07]  /*3770*/  LDSM.16.M88.4 R16, [R211+0xb000] ;  /* 0x00b00000d310783b */ /* 0x000e6e0000000200 */
[----:B------:R-:W-:Y:S01]  /*3780*/  HMMA.16816.F32 R104, R72, R12, R104 ;  /* 0x0000000c4868723c */ /* 0x000fe20000001868 */
[----:B------:R-:W1:Y:S01]  /*3790*/  LDSM.16.M88.4 R12, [R203+0xa800] ;  /* 0x00a80000cb0c783b */ /* 0x000e620000000200 */
        /* <DEDUP_REMOVED lines=22> */
[----:B---3--:R-:W-:Y:S01]  /*3900*/  HMMA.16816.F32 R64, R68, R48, R64 ;  /* 0x000000304440723c */ /* 0x008fe20000001840 */
[----:B------:R-:W3:Y:S07]  /*3910*/  MUFU.TANH R98, R32 ;  /* 0x0000002000627308 */ /* 0x000eee0000002400 */
[C---:B--2---:R-:W-:Y:S01]  /*3920*/  HMMA.16816.F32 R8, R60.reuse, R6, R8 ;  /* 0x000000063c08723c */ /* 0x044fe20000001808 */
[----:B------:R-:W2:Y:S07]  /*3930*/  MUFU.TANH R99, R33 ;  /* 0x0000002100637308 */ /* 0x000eae0000002400 */
[----:B------:R-:W-:Y:S01]  /*3940*/  HMMA.16816.F32 R104, R60, R4, R104 ;  /* 0x000000043c68723c */ /* 0x000fe20000001868 */
[----:B------:R-:W1:Y:S01]  /*3950*/  MUFU.TANH R48, R34 ;  /* 0x0000002200307308 */ /* 0x000e620000002400 */
[----:B------:R-:W3:Y:S07]  /*3960*/  LDSM.16.M88.4 R4, [R211+0xb800] ;  /* 0x00b80000d304783b */ /* 0x000eee0000000200 */
[----:B------:R4:W1:Y:S02]  /*3970*/  MUFU.TANH R49, R35 ;  /* 0x0000002300317308 */ /* 0x0008640000002400 */
[----:B----4-:R-:W-:Y:S01]  /*3980*/  HMMA.16816.F32 R32, R72, R28, R20 ;  /* 0x0000001c4820723c */ /* 0x010fe20000001814 */
[----:B------:R-:W4:Y:S07]  /*3990*/  LDSM.16.M88.4 R20, [R202+0xa800] ;  /* 0x00a80000ca14783b */ /* 0x000f2e0000000200 */
[C---:B------:R-:W-:Y:S08]  /*39a0*/  HMMA.16816.F32 R24, R68.reuse, R50, R24 ;  /* 0x000000324418723c */ /* 0x040ff00000001818 */
[----:B------:R-:W-:Y:S08]  /*39b0*/  HMMA.16816.F32 R8, R68, R38, R8 ;  /* 0x000000264408723c */ /* 0x000ff00000001808 */
[----:B-1----:R-:W-:Y:S08]  /*39c0*/  HMMA.16816.F32 R88, R100, R16, R88 ;  /* 0x000000106458723c */ /* 0x002ff00000001858 */
[----:B------:R-:W-:Y:S08]  /*39d0*/  HMMA.16816.F32 R104, R68, R36, R104 ;  /* 0x000000244468723c */ /* 0x000ff00000001868 */
[----:B------:R-:W-:Y:S01]  /*39e0*/  HMMA.16816.F32 R84, R100, R18, R84 ;  /* 0x000000126454723c */ /* 0x000fe20000001854 */
[----:B------:R-:W1:Y:S07]  /*39f0*/  LDSM.16.M88.4 R16, [R204+0xb000] ;  /* 0x00b00000cc10783b */ /* 0x000e6e0000000200 */
[----:B------:R-:W-:Y:S08]  /*3a00*/  HMMA.16816.F32 R32, R60, R12, R32 ;  /* 0x0000000c3c20723c */ /* 0x000ff00000001820 */
        /* <DEDUP_REMOVED lines=15> */
[----:B------:R-:W3:Y:S01]  /*3b00*/  MUFU.TANH R122, R24 ;  /* 0x00000018007a7308 */ /* 0x000ee20000002400 */
[-C--:B------:R-:W-:Y:S01]  /*3b10*/  FMUL.FTZ R4, R10, R0.reuse ;  /* 0x000000000a047220 */ /* 0x080fe20000410000 */
[----:B------:R-:W-:-:S05]  /*3b20*/  FMUL.FTZ R5, R11, R0 ;  /* 0x000000000b057220 */ /* 0x000fca0000410000 */
[----:B----4-:R-:W-:Y:S01]  /*3b30*/  HMMA.16816.F32 R32, R68, R20, R32 ;  /* 0x000000144420723c */ /* 0x010fe20000001820 */
[----:B------:R-:W4:Y:S07]  /*3b40*/  MUFU.TANH R36, R25 ;  /* 0x0000001900247308 */ /* 0x000f2e0000002400 */
[----:B------:R-:W-:Y:S01]  /*3b50*/  HMMA.16816.F32 R76, R100, R6, R76 ;  /* 0x00000006644c723c */ /* 0x000fe2000000184c */
[----:B------:R-:W1:Y:S08]  /*3b60*/  MUFU.TANH R66, R26 ;  /* 0x0000001a00427308 */ /* 0x000e700000002400 */
[----:B------:R3:W1:Y:S08]  /*3b70*/  MUFU.TANH R67, R27 ;  /* 0x0000001b00437308 */ /* 0x0006700000002400 */
[----:B------:R-:W1:Y:S08]  /*3b80*/  MUFU.TANH R106, R8 ;  /* 0x00000008006a7308 */ /* 0x000e700000002400 */
[----:B------:R2:W1:Y:S01]  /*3b90*/  MUFU.TANH R20, R9 ;  /* 0x0000000900147308 */ /* 0x0004620000002400 */
[----:B---3--:R-:W3:Y:S04]  /*3ba0*/  LDSM.16.M88.4 R24, [R203+0xb000] ;  /* 0x00b00000cb18783b */ /* 0x008ee80000000200 */
[----:B--2---:R-:W2:Y:S01]  /*3bb0*/  LDSM.16.M88.4 R8, [R203+0xb800] ;  /* 0x00b80000cb08783b */ /* 0x004ea20000000200 */
[----:B------:R-:W-:Y:S03]  /*3bc0*/  HMMA.16816.F32 R92, R60, R14, R92 ;  /* 0x0000000e3c5c723c */ /* 0x000fe6000000185c */
[----:B------:R-:W4:Y:S05]  /*3bd0*/  LDSM.16.M88.4 R12, [R202+0xb000] ;  /* 0x00b00000ca0c783b */ /* 0x000f2a0000000200 */
[C---:B-1----:R-:W-:Y:S08]  /*3be0*/  HMMA.16816.F32 R88, R72.reuse, R16, R88 ;  /* 0x000000104858723c */ /* 0x042ff00000001858 */
[C---:B------:R-:W-:Y:S01]  /*3bf0*/  HMMA.16816.F32 R84, R72.reuse, R18, R84 ;  /* 0x000000124854723c */ /* 0x040fe20000001854 */
[----:B------:R-:W1:Y:S07]  /*3c00*/  LDSM.16.M88.4 R16, [R202+0xb800] ;  /* 0x00b80000ca10783b */ /* 0x000e6e0000000200 */
[C---:B------:R-:W-:Y:S01]  /*3c10*/  HMMA.16816.F32 R80, R72.reuse, R28, R80 ;  /* 0x0000001c4850723c */ /* 0x040fe20000001850 */
[-C--:B------:R-:W-:Y:S01]  /*3c20*/  FMUL.FTZ R39, R105, R0.reuse ;  /* 0x0000000069277220 */ /* 0x080fe20000410000 */
[-C--:B------:R-:W-:Y:S01]  /*3c30*/  FMUL.FTZ R57, R57, R0.reuse ;  /* 0x0000000039397220 */ /* 0x080fe20000410000 */
[-C--:B------:R-:W-:Y:S01]  /*3c40*/  FMUL.FTZ R97, R97, R0.reuse ;  /* 0x0000000061617220 */ /* 0x080fe20000410000 */
[-C--:B------:R-:W-:Y:S01]  /*3c50*/  FMUL.FTZ R32, R32, R0.reuse ;  /* 0x0000000020207220 */ /* 0x080fe20000410000 */
[-C--:B------:R-:W-:Y:S01]  /*3c60*/  FMUL.FTZ R33, R33, R0.reuse ;  /* 0x0000000021217220 */ /* 0x080fe20000410000 */
[----:B------:R-:W-:Y:S01]  /*3c70*/  FMUL.FTZ R21, R34, R0 ;  /* 0x0000000022157220 */ /* 0x000fe20000410000 */
[----:B------:R-:W-:Y:S01]  /*3c80*/  IADD3 R159, PT, PT, R139, -0x1, RZ ;  /* 0xffffffff8b9f7810 */ /* 0x000fe20007ffe0ff */
[----:B------:R-:W-:Y:S01]  /*3c90*/  HMMA.16816.F32 R76, R72, R30, R76 ;  /* 0x0000001e484c723c */ /* 0x000fe2000000184c */
[----:B------:R-:W1:Y:S01]  /*3ca0*/  MUFU.TANH R112, R112 ;  /* 0x0000007000707308 */ /* 0x000e620000002400 */
[----:B-----5:R-:W-:Y:S01]  /*3cb0*/  IADD3 R121, PT, PT, R121, R118, -R120 ;  /* 0x0000007679797210 */ /* 0x020fe20007ffe878 */
[----:B------:R-:W-:-:S05]  /*3cc0*/  DEPBAR.LE SB0, 0x0 ;  /* 0x000080000000791a */ /* 0x000fca0000000000 */
[C---:B---3--:R-:W-:Y:S08]  /*3cd0*/  HMMA.16816.F32 R88, R60.reuse, R24, R88 ;  /* 0x000000183c58723c */ /* 0x048ff00000001858 */
[C---:B------:R-:W-:Y:S08]  /*3ce0*/  HMMA.16816.F32 R84, R60.reuse, R26, R84 ;  /* 0x0000001a3c54723c */ /* 0x040ff00000001854 */
[C---:B--2---:R-:W-:Y:S08]  /*3cf0*/  HMMA.16816.F32 R80, R60.reuse, R8, R80 ;  /* 0x000000083c50723c */ /* 0x044ff00000001850 */
[----:B------:R-:W-:Y:S08]  /*3d00*/  HMMA.16816.F32 R76, R60, R10, R76 ;  /* 0x0000000a3c4c723c */ /* 0x000ff0000000184c */
[C---:B------:R-:W-:Y:S08]  /*3d10*/  HMMA.16816.F32 R92, R68.reuse, R22, R92 ;  /* 0x00000016445c723c */ /* 0x040ff0000000185c */
[C---:B----4-:R-:W-:Y:S08]  /*3d20*/  HMMA.16816.F32 R88, R68.reuse, R12, R88 ;  /* 0x0000000c4458723c */ /* 0x050ff00000001858 */
        /* <DEDUP_REMOVED lines=25> */
[----:B------:R-:W-:-:S02]  /*3ec0*/  SHF.R.U32.HI R8, RZ, 0x2, R210 ;  /* 0x00000002ff087819 */ /* 0x000fc400000116d2 */
[----:B------:R-:W-:Y:S02]  /*3ed0*/  LOP3.LUT R27, R138, 0x1f0, RZ, 0xc0, !PT ;  /* 0x000001f08a1b7812 */ /* 0x000fe400078ec0ff */
[----:B------:R-:W-:Y:S01]  /*3ee0*/  ISETP.GT.U32.AND P1, PT, R159, R218, PT ;  /* 0x000000da9f00720c */ /* 0x000fe20003f24070 */
[----:B------:R-:W1:Y:S01]  /*3ef0*/  MUFU.TANH R113, R113 ;  /* 0x0000007100717308 */ /* 0x000e620000002400 */
[----:B------:R-:W-:-:S07]  /*3f00*/  LOP3.LUT R8, R27, 0x7, R8, 0xf8, !PT ;  /* 0x000000071b087812 */ /* 0x000fce00078ef808 */
[----:B------:R-:W2:Y:S01]  /*3f10*/  MUFU.TANH R108, R108 ;  /* 0x0000006c006c7308 */ /* 0x000ea20000002400 */
[----:B------:R-:W-:-:S07]  /*3f20*/  LEA R8, R227, R8, 0x6 ;  /* 0x00000008e3087211 */ /* 0x000fce00078e30ff */
[----:B------:R-:W3:Y:S08]  /*3f30*/  MUFU.TANH R109, R109 ;  /* 0x0000006d006d7308 */ /* 0x000ef00000002400 */
[----:B------:R-:W4:Y:S08]  /*3f40*/  MUFU.TANH R110, R110 ;  /* 0x0000006e006e7308 */ /* 0x000f300000002400 */
        /* <DEDUP_REMOVED lines=48> */
[----:B------:R-:W1:Y:S01]  /*4250*/  MUFU.TANH R0, R0 ;  /* 0x0000000000007308 */ /* 0x000e620000002400 */
[----:B------:R-:W-:Y:S01]  /*4260*/  IADD3 R119, PT, PT, R118, -R120, -R119 ;  /* 0x8000007876777210 */ /* 0x000fe20007ffe877 */
[----:B------:R-:W-:Y:S01]  /*4270*/  BSSY.RECONVERGENT B1, `(.L_x_5888) ;  /* 0x0000076000017945 */ /* 0x000fe20003800200 */
[----:B------:R-:W-:-:S02]  /*4280*/  IADD3 R121, PT, PT, R8, R121, RZ ;  /* 0x0000007908797210 */ /* 0x000fc40007ffe0ff */
[----:B------:R-:W-:Y:S02]  /*4290*/  IADD3 R135, PT, PT, R8, R119, RZ ;  /* 0x0000007708877210 */ /* 0x000fe40007ffe0ff */
[C-C-:B------:R-:W-:Y:S02]  /*42a0*/  VIADDMNMX R237, R121.reuse, 0x1, R118.reuse, PT ;  /* 0x0000000179ed7846 */ /* 0x140fe40003800176 */
[----:B------:R-:W-:Y:S01]  /*42b0*/  VIADDMNMX R236, R121, 0x9, R118, PT ;  /* 0x0000000979ec7846 */ /* 0x000fe20003800176 */
        /* <DEDUP_REMOVED lines=15> */
.L_x_5891:
        /* <DEDUP_REMOVED lines=60> */
.L_x_5892:
[----:B------:R-:W-:Y:S05]  /*4770*/  BSYNC.RECONVERGENT B0 ;  /* 0x0000000000007941 */ /* 0x000fea0003800200 */
.L_x_5890:
        /* <DEDUP_REMOVED lines=37> */
.L_x_5889:
[----:B------:R-:W-:Y:S05]  /*49d0*/  BSYNC.RECONVERGENT B1 ;  /* 0x0000000000017941 */ /* 0x000fea0003800200 */
.L_x_5888:
[----:B------:R-:W-:Y:S01]  /*49e0*/  IMAD.SHL.U32 R140, R210, 0x2, RZ ;  /* 0x00000002d28c7824 */ /* 0x000fe200078e00ff */
[----:B------:R-:W3:Y:S01]  /*49f0*/  LD.E R142, desc[UR4][R2.64+0xdc] ;  /* 0x0000dc04028e7980 */ /* 0x000ee2000c101900 */
[----:B--2---:R-:W-:-:S03]  /*4a00*/  VIADD R31, R135, 0x8 ;  /* 0x00000008871f7836 */ /* 0x004fc60000000000 */
[----:B------:R-:W-:-:S05]  /*4a10*/  LOP3.LUT R140, R140, 0x6, RZ, 0xc0, !PT ;  /* 0x000000068c8c7812 */ /* 0x000fca00078ec0ff */
[----:B------:R-:W-:-:S05]  /*4a20*/  IMAD R134, R159, 0x80, R140 ;  /* 0x000000809f867824 */ /* 0x000fca00078e028c */
[C---:B------:R-:W-:Y:S01]  /*4a30*/  ISETP.GT.AND P1, PT, R135.reuse, R134, PT ;  /* 0x000000868700720c */ /* 0x040fe20003f24270 */
[C---:B------:R-:W-:Y:S01]  /*4a40*/  VIADD R132, R134.reuse, 0x1 ;  /* 0x0000000186847836 */ /* 0x040fe20000000000 */
[CC--:B------:R-:W-:Y:S01]  /*4a50*/  ISETP.GE.AND P5, PT, R134.reuse, R237.reuse, PT ;  /* 0x000000ed8600720c */ /* 0x0c0fe20003fa6270 */
[----:B------:R-:W-:Y:S01]  /*4a60*/  VIADD R130, R134, 0x8 ;  /* 0x0000000886827836 */ /* 0x000fe20000000000 */
[----:B------:R-:W-:Y:S02]  /*4a70*/  FSEL R34, R112, -INF , !P1 ;  /* 0xff80000070227808 */ /* 0x000fe40004800000 */
[C---:B------:R-:W-:Y:S02]  /*4a80*/  ISETP.GT.AND P1, PT, R135.reuse, R132, PT ;  /* 0x000000848700720c */ /* 0x040fe40003f24270 */
[----:B------:R-:W-:Y:S02]  /*4a90*/  FSEL R34, R34, -INF , !P5 ;  /* 0xff80000022227808 */ /* 0x000fe40006800000 */
[----:B------:R-:W-:Y:S01]  /*4aa0*/  ISETP.GT.AND P5, PT, R135, R130, PT ;  /* 0x000000828700720c */ /* 0x000fe20003fa4270 */
[C---:B------:R-:W-:Y:S01]  /*4ab0*/  VIADD R128, R134.reuse, 0x9 ;  /* 0x0000000986807836 */ /* 0x040fe20000000000 */
[----:B-1----:R-:W-:Y:S01]  /*4ac0*/  FSEL R27, R113, -INF , !P1 ;  /* 0xff800000711b7808 */ /* 0x002fe20004800000 */
[----:B------:R-:W-:Y:S01]  /*4ad0*/  VIADD R126, R134, 0x10 ;  /* 0x00000010867e7836 */ /* 0x000fe20000000000 */
[----:B------:R-:W-:-:S02]  /*4ae0*/  ISETP.GE.AND P1, PT, R130, R237, PT ;  /* 0x000000ed8200720c */ /* 0x000fc40003f26270 */
[----:B------:R-:W-:Y:S02]  /*4af0*/  FSEL R30, R110, -INF , !P5 ;  /* 0xff8000006e1e7808 */ /* 0x000fe40006800000 */
[C---:B------:R-:W-:Y:S02]  /*4b00*/  ISETP.GT.AND P5, PT, R135.reuse, R128, PT ;  /* 0x000000808700720c */ /* 0x040fe40003fa4270 */
[----:B------:R-:W-:Y:S02]  /*4b10*/  FSEL R30, R30, -INF , !P1 ;  /* 0xff8000001e1e7808 */ /* 0x000fe40004800000 */
[----:B------:R-:W-:Y:S01]  /*4b20*/  ISETP.GT.AND P1, PT, R135, R126, PT ;  /* 0x0000007e8700720c */ /* 0x000fe20003f24270 */
[C---:B------:R-:W-:Y:S01]  /*4b30*/  VIADD R124, R134.reuse, 0x11 ;  /* 0x00000011867c7836 */ /* 0x040fe20000000000 */
[----:B------:R-:W-:Y:S01]  /*4b40*/  FSEL R28, R111, -INF , !P5 ;  /* 0xff8000006f1c7808 */ /* 0x000fe20006800000 */
        /* <DEDUP_REMOVED lines=19> */
[----:B------:R-:W-:Y:S02]  /*4c80*/  ISETP.GT.AND P1, PT, R135, R94, PT ;  /* 0x0000005e8700720c */ /* 0x000fe40003f24270 */
        /* <DEDUP_REMOVED lines=15> */
[----:B------:R-:W-:Y:S02]  /*4d80*/  ISETP.GE.AND P6, PT, R132, R237, PT ;  /* 0x000000ed8400720c */ /* 0x000fe40003fc6270 */
[C---:B------:R-:W-:Y:S02]  /*4d90*/  ISETP.GT.AND P1, PT, R135.reuse, R78, PT ;  /* 0x0000004e8700720c */ /* 0x040fe40003f24270 */
[----:B------:R-:W-:Y:S02]  /*4da0*/  FSEL R149, R114, -INF , !P5 ;  /* 0xff80000072957808 */ /* 0x000fe40006800000 */
[----:B------:R-:W-:Y:S01]  /*4db0*/  ISETP.GT.AND P5, PT, R135, R76, PT ;  /* 0x0000004c8700720c */ /* 0x000fe20003fa4270 */
[C---:B------:R-:W-:Y:S01]  /*4dc0*/  VIADD R72, R134.reuse, 0x39 ;  /* 0x0000003986487836 */ /* 0x040fe20000000000 */
[----:B------:R-:W-:Y:S01]  /*4dd0*/  FSEL R27, R27, -INF , !P6 ;  /* 0xff8000001b1b7808 */ /* 0x000fe20007000000 */
[----:B------:R-:W-:Y:S01]  /*4de0*/  VIADD R68, R134, 0x40 ;  /* 0x0000004086447836 */ /* 0x000fe20000000000 */
[----:B------:R-:W-:-:S02]  /*4df0*/  FSEL R115, R115, -INF , !P1 ;  /* 0xff80000073737808 */ /* 0x000fc40004800000 */
[-C--:B------:R-:W-:Y:S02]  /*4e00*/  ISETP.GE.AND P6, PT, R128, R237.reuse, PT ;  /* 0x000000ed8000720c */ /* 0x080fe40003fc6270 */
[----:B------:R-:W-:Y:S02]  /*4e10*/  ISETP.GE.AND P1, PT, R76, R237, PT ;  /* 0x000000ed4c00720c */ /* 0x000fe40003f26270 */
[----:B------:R-:W-:Y:S02]  /*4e20*/  FSEL R122, R122, -INF , !P5 ;  /* 0xff8000007a7a7808 */ /* 0x000fe40006800000 */
[----:B------:R-:W-:Y:S02]  /*4e30*/  FSEL R28, R28, -INF , !P6 ;  /* 0xff8000001c1c7808 */ /* 0x000fe40007000000 */
[----:B------:R-:W-:Y:S02]  /*4e40*/  ISETP.GT.AND P5, PT, R135, R72, PT ;  /* 0x000000488700720c */ /* 0x000fe40003fa4270 */
[----:B------:R-:W-:-:S02]  /*4e50*/  FSEL R178, R122, -INF , !P1 ;  /* 0xff8000007ab27808 */ /* 0x000fc40004800000 */
[-C--:B------:R-:W-:Y:S02]  /*4e60*/  ISETP.GE.AND P6, PT, R124, R237.reuse, PT ;  /* 0x000000ed7c00720c */ /* 0x080fe40003fc6270 */
[----:B------:R-:W-:Y:S01]  /*4e70*/  ISETP.GT.AND P1, PT, R135, R68, PT ;  /* 0x000000448700720c */ /* 0x000fe20003f24270 */
[----:B------:R-:W-:Y:S01]  /*4e80*/  VIADD R62, R134, 0x41 ;  /* 0x00000041863e7836 */ /* 0x000fe20000000000 */
[----:B------:R-:W-:Y:S01]  /*4e90*/  FSEL R36, R36, -INF , !P5 ;  /* 0xff80000024247808 */ /* 0x000fe20006800000 */
[----:B------:R-:W-:Y:S01]  /*4ea0*/  VIADD R60, R134, 0x48 ;  /* 0x00000048863c7836 */ /* 0x000fe20000000000 */
[----:B------:R-:W-:Y:S02]  /*4eb0*/  FSEL R24, R24, -INF , !P6 ;  /* 0xff80000018187808 */ /* 0x000fe40007000000 */
[----:B------:R-:W-:Y:S02]  /*4ec0*/  ISETP.GE.AND P5, PT, R68, R237, PT ;  /* 0x000000ed4400720c */ /* 0x000fe40003fa6270 */
[----:B------:R-:W-:-:S02]  /*4ed0*/  FSEL R123, R123, -INF , !P1 ;  /* 0xff8000007b7b7808 */ /* 0x000fc40004800000 */
[-C--:B------:R-:W-:Y:S02]  /*4ee0*/  ISETP.GE.AND P6, PT, R118, R237.reuse, PT ;  /* 0x000000ed7600720c */ /* 0x080fe40003fc6270 */
[----:B------:R-:W-:Y:S02]  /*4ef0*/  ISETP.GT.AND P1, PT, R135, R62, PT ;  /* 0x0000003e8700720c */ /* 0x000fe40003f24270 */
[----:B------:R-:W-:Y:S02]  /*4f00*/  FSEL R248, R123, -INF , !P5 ;  /* 0xff8000007bf87808 */ /* 0x000fe40006800000 */
[----:B------:R-:W-:Y:S02]  /*4f10*/  FSEL R8, R8, -INF , !P6 ;  /* 0xff80000008087808 */ /* 0x000fe40007000000 */
[----:B------:R-:W-:Y:S02]  /*4f20*/  ISETP.GT.AND P5, PT, R135, R60, PT ;  /* 0x0000003c8700720c */ /* 0x000fe40003fa4270 */
[-C--:B------:R-:W-:Y:S01]  /*4f30*/  ISETP.GE.AND P6, PT, R94, R237.reuse, PT ;  /* 0x000000ed5e00720c */ /* 0x080fe20003fc6270 */
[C---:B------:R-:W-:Y:S01]  /*4f40*/  VIADD R70, R134.reuse, 0x49 ;  /* 0x0000004986467836 */ /* 0x040fe20000000000 */
[----:B------:R-:W-:Y:S01]  /*4f50*/  FSEL R39, R39, -INF , !P1 ;  /* 0xff80000027277808 */ /* 0x000fe20004800000 */
[----:B------:R-:W-:Y:S01]  /*4f60*/  VIADD R74, R134, 0x50 ;  /* 0x00000050864a7836 */ /* 0x000fe20000000000 */
[----:B------:R-:W-:-:S02]  /*4f70*/  ISETP.GE.AND P1, PT, R60, R237, PT ;  /* 0x000000ed3c00720c */ /* 0x000fc40003f26270 */
[----:B------:R-:W-:Y:S02]  /*4f80*/  FSEL R106, R106, -INF , !P5 ;  /* 0xff8000006a6a7808 */ /* 0x000fe40006800000 */
[----:B------:R-:W-:Y:S02]  /*4f90*/  FSEL R51, R51, -INF , !P6 ;  /* 0xff80000033337808 */ /* 0x000fe40007000000 */
[----:B------:R-:W-:Y:S02]  /*4fa0*/  ISETP.GE.AND P6, PT, R86, R237, PT ;  /* 0x000000ed5600720c */ /* 0x000fe40003fc6270 */
[C---:B------:R-:W-:Y:S02]  /*4fb0*/  ISETP.GT.AND P5, PT, R135.reuse, R70, PT ;  /* 0x000000468700720c */ /* 0x040fe40003fa4270 */
[----:B------:R-:W-:Y:S02]  /*4fc0*/  FSEL R246, R106, -INF , !P1 ;  /* 0xff8000006af67808 */ /* 0x000fe40004800000 */
[----:B------:R-:W-:-:S02]  /*4fd0*/  ISETP.GT.AND P1, PT, R135, R74, PT ;  /* 0x0000004a8700720c */ /* 0x000fc40003f24270 */
[----:B------:R-:W-:Y:S01]  /*4fe0*/  FSEL R38, R38, -INF , !P6 ;  /* 0xff80000026267808 */ /* 0x000fe20007000000 */
[----:B------:R-:W-:Y:S01]  /*4ff0*/  VIADD R58, R134, 0x51 ;  /* 0x00000051863a7836 */ /* 0x000fe20000000000 */
[-C--:B------:R-:W-:Y:S01]  /*5000*/  ISETP.GE.AND P6, PT, R78, R237.reuse, PT ;  /* 0x000000ed4e00720c */ /* 0x080fe20003fc6270 */
[----:B------:R-:W-:Y:S01]  /*5010*/  VIADD R80, R134, 0x58 ;  /* 0x0000005886507836 */ /* 0x000fe20000000000 */
[----:B------:R-:W-:Y:S02]  /*5020*/  FSEL R20, R20, -INF , !P5 ;  /* 0xff80000014147808 */ /* 0x000fe40006800000 */
[----:B------:R-:W-:Y:S02]  /*5030*/  ISETP.GE.AND P5, PT, R74, R237, PT ;  /* 0x000000ed4a00720c */ /* 0x000fe40003fa6270 */
[----:B------:R-:W-:Y:S02]  /*5040*/  FSEL R32, R32, -INF , !P1 ;  /* 0xff80000020207808 */ /* 0x000fe40004800000 */
[----:B------:R-:W-:-:S02]  /*5050*/  FSEL R147, R115, -INF , !P6 ;  /* 0xff80000073937808 */ /* 0x000fc40007000000 */
[-C--:B------:R-:W-:Y:S02]  /*5060*/  ISETP.GE.AND P6, PT, R72, R237.reuse, PT ;  /* 0x000000ed4800720c */ /* 0x080fe40003fc6270 */
        /* <DEDUP_REMOVED lines=8> */
[-C--:B------:R-:W-:Y:S02]  /*50f0*/  ISETP.GE.AND P1, PT, R80, R237.reuse, PT ;  /* 0x000000ed5000720c */ /* 0x080fe40003f26270 */
[----:B------:R-:W-:Y:S02]  /*5100*/  FSEL R25, R25, -INF , !P5 ;  /* 0xff80000019197808 */ /* 0x000fe40006800000 */
[----:B------:R-:W-:Y:S02]  /*5110*/  FSEL R194, R39, -INF , !P6 ;  /* 0xff80000027c27808 */ /* 0x000fe40007000000 */
[----:B------:R-:W-:Y:S02]  /*5120*/  ISETP.GE.AND P6, PT, R70, R237, PT ;  /* 0x000000ed4600720c */ /* 0x000fe40003fc6270 */
[----:B------:R-:W-:-:S02]  /*5130*/  ISETP.GT.AND P5, PT, R135, R84, PT ;  /* 0x000000548700720c */ /* 0x000fc40003fa4270 */
[----:B------:R-:W-:Y:S02]  /*5140*/  FSEL R198, R25, -INF , !P1 ;  /* 0xff80000019c67808 */ /* 0x000fe40004800000 */
[----:B------:R-:W-:Y:S01]  /*5150*/  ISETP.GT.AND P1, PT, R135, R88, PT ;  /* 0x000000588700720c */ /* 0x000fe20003f24270 */
[----:B------:R-:W-:Y:S01]  /*5160*/  VIADD R92, R134, 0x61 ;  /* 0x00000061865c7836 */ /* 0x000fe20000000000 */
[----:B------:R-:W-:Y:S01]  /*5170*/  FSEL R196, R20, -INF , !P6 ;  /* 0xff80000014c47808 */ /* 0x000fe20007000000 */
[----:B------:R-:W-:Y:S01]  /*5180*/  VIADD R98, R134, 0x68 ;  /* 0x0000006886627836 */ /* 0x000fe20000000000 */
[----:B------:R-:W-:Y:S02]  /*5190*/  FSEL R12, R12, -INF , !P5 ;  /* 0xff8000000c0c7808 */ /* 0x000fe40006800000 */
[-C--:B------:R-:W-:Y:S02]  /*51a0*/  ISETP.GE.AND P6, PT, R58, R237.reuse, PT ;  /* 0x000000ed3a00720c */ /* 0x080fe40003fc6270 */
[----:B------:R-:W-:-:S02]  /*51b0*/  ISETP.GE.AND P5, PT, R88, R237, PT ;  /* 0x000000ed5800720c */ /* 0x000fc40003fa6270 */
[----:B------:R-:W-:Y:S02]  /*51c0*/  FSEL R14, R14, -INF , !P1 ;  /* 0xff8000000e0e7808 */ /* 0x000fe40004800000 */
[----:B------:R-:W-:Y:S02]  /*51d0*/  FSEL R230, R33, -INF , !P6 ;  /* 0xff80000021e67808 */ /* 0x000fe40007000000 */
[C---:B------:R-:W-:Y:S02]  /*51e0*/  ISETP.GT.AND P1, PT, R135.reuse, R92, PT ;  /* 0x0000005c8700720c */ /* 0x040fe40003f24270 */
[----:B------:R-:W-:Y:S01]  /*51f0*/  FSEL R174, R14, -INF , !P5 ;  /* 0xff8000000eae7808 */ /* 0x000fe20006800000 */
[----:B------:R-:W-:Y:S01]  /*5200*/  VIADD R102, R134, 0x69 ;  /* 0x0000006986667836 */ /* 0x000fe20000000000 */
[----:B------:R-:W-:Y:S02]  /*5210*/  ISETP.GE.AND P6, PT, R84, R237, PT ;  /* 0x000000ed5400720c */ /* 0x000fe40003fc6270 */
[----:B------:R-:W-:Y:S01]  /*5220*/  ISETP.GT.AND P5, PT, R135, R98, PT ;  /* 0x000000628700720c */ /* 0x000fe20003fa4270 */
[----:B------:R-:W-:Y:S01]  /*5230*/  VIADD R106, R134, 0x70 ;  /* 0x00000070866a7836 */ /* 0x000fe20000000000 */
[----:B------:R-:W-:-:S02]  /*5240*/  FSEL R26, R26, -INF , !P1 ;  /* 0xff8000001a1a7808 */ /* 0x000fc40004800000 */
[----:B------:R-:W-:Y:S02]  /*5250*/  FSEL R192, R12, -INF , !P6 ;  /* 0xff8000000cc07808 */ /* 0x000fe40007000000 */
[-C--:B------:R-:W-:Y:S02]  /*5260*/  ISETP.GE.AND P1, PT, R98, R237.reuse, PT ;  /* 0x000000ed6200720c */ /* 0x080fe40003f26270 */
[----:B------:R-:W-:Y:S02]  /*5270*/  FSEL R16, R16, -INF , !P5 ;  /* 0xff80000010107808 */ /* 0x000fe40006800000 */
[----:B------:R-:W-:Y:S02]  /*5280*/  ISETP.GE.AND P6, PT, R92, R237, PT ;  /* 0x000000ed5c00720c */ /* 0x000fe40003fc6270 */
[----:B------:R-:W-:Y:S01]  /*5290*/  ISETP.GT.AND P5, PT, R135, R102, PT ;  /* 0x000000668700720c */ /* 0x000fe20003fa4270 */
[----:B------:R-:W-:Y:S01]  /*52a0*/  VIADD R110, R134, 0x71 ;  /* 0x00000071866e7836 */ /* 0x000fe20000000000 */
[----:B------:R-:W-:Y:S01]  /*52b0*/  FSEL R170, R16, -INF , !P1 ;  /* 0xff80000010aa7808 */ /* 0x000fe20004800000 */
[----:B------:R-:W-:Y:S01]  /*52c0*/  VIADD R112, R134, 0x78 ;  /* 0x0000007886707836 */ /* 0x000fe20000000000 */
[----:B------:R-:W-:-:S02]  /*52d0*/  FSEL R172, R26, -INF , !P6 ;  /* 0xff8000001aac7808 */ /* 0x000fc40007000000 */
[----:B------:R-:W-:Y:S02]  /*52e0*/  ISETP.GT.AND P1, PT, R135, R106, PT ;  /* 0x0000006a8700720c */ /* 0x000fe40003f24270 */
[----:B------:R-:W-:Y:S02]  /*52f0*/  ISETP.GE.AND P6, PT, R102, R237, PT ;  /* 0x000000ed6600720c */ /* 0x000fe40003fc6270 */
[----:B------:R-:W-:Y:S02]  /*5300*/  FSEL R10, R10, -INF , !P5 ;  /* 0xff8000000a0a7808 */ /* 0x000fe40006800000 */
[----:B------:R-:W-:Y:S02]  /*5310*/  FSEL R35, R35, -INF , !P1 ;  /* 0xff80000023237808 */ /* 0x000fe40004800000 */
[----:B------:R-:W-:Y:S02]  /*5320*/  FSEL R168, R10, -INF , !P6 ;  /* 0xff8000000aa87808 */ /* 0x000fe40007000000 */
[----:B------:R-:W-:-:S02]  /*5330*/  ISETP.GT.AND P1, PT, R135, R110, PT ;  /* 0x0000006e8700720c */ /* 0x000fc40003f24270 */
[----:B------:R-:W-:Y:S02]  /*5340*/  ISETP.GT.AND P4, PT, R31, R134, PT ;  /* 0x000000861f00720c */ /* 0x000fe40003f84270 */
[----:B------:R-:W-:Y:S02]  /*5350*/  ISETP.GT.AND P6, PT, R135, R112, PT ;  /* 0x000000708700720c */ /* 0x000fe40003fc4270 */
[----:B------:R-:W-:Y:S02]  /*5360*/  FSEL R61, R61, -INF , !P1 ;  /* 0xff8000003d3d7808 */ /* 0x000fe40004800000 */
[----:B------:R-:W-:Y:S02]  /*5370*/  ISETP.GE.AND P1, PT, R134, R236, PT ;  /* 0x000000ec8600720c */ /* 0x000fe40003f26270 */
[----:B------:R-:W-:Y:S02]  /*5380*/  FSEL R63, R63, -INF , !P6 ;  /* 0xff8000003f3f7808 */ /* 0x000fe40007000000 */
[----:B------:R-:W-:-:S02]  /*5390*/  FSEL R25, R108, -INF , !P4 ;  /* 0xff8000006c197808 */ /* 0x000fc40006000000 */
[-C--:B------:R-:W-:Y:S01]  /*53a0*/  ISETP.GE.AND P6, PT, R110, R237.reuse, PT ;  /* 0x000000ed6e00720c */ /* 0x080fe20003fc6270 */
[----:B------:R-:W-:Y:S01]  /*53b0*/  VIADD R114, R134, 0x79 ;  /* 0x0000007986727836 */ /* 0x000fe20000000000 */
[----:B------:R-:W-:Y:S02]  /*53c0*/  ISETP.GT.AND P4, PT, R31, R132, PT ;  /* 0x000000841f00720c */ /* 0x000fe40003f84270 */
[----:B------:R-:W-:Y:S02]  /*53d0*/  ISETP.GE.AND P5, PT, R106, R237, PT ;  /* 0x000000ed6a00720c */ /* 0x000fe40003fa6270 */
[----:B------:R-:W-:Y:S02]  /*53e0*/  FSEL R25, R25, -INF , !P1 ;  /* 0xff80000019197808 */ /* 0x000fe40004800000 */
[----:B------:R-:W-:Y:S02]  /*53f0*/  FSEL R156, R61, -INF , !P6 ;  /* 0xff8000003d9c7808 */ /* 0x000fe40007000000 */
[----:B------:R-:W-:-:S02]  /*5400*/  ISETP.GT.AND P1, PT, R31, R130, PT ;  /* 0x000000821f00720c */ /* 0x000fc40003f24270 */
[----:B------:R-:W-:Y:S02]  /*5410*/  ISETP.GE.AND P6, PT, R132, R236, PT ;  /* 0x000000ec8400720c */ /* 0x000fe40003fc6270 */
[----:B------:R-:W-:Y:S02]  /*5420*/  FSEL R32, R109, -INF , !P4 ;  /* 0xff8000006d207808 */ /* 0x000fe40006000000 */
[----:B------:R-:W-:Y:S02]  /*5430*/  FSEL R158, R35, -INF , !P5 ;  /* 0xff800000239e7808 */ /* 0x000fe40006800000 */
[----:B------:R-:W-:Y:S02]  /*5440*/  ISETP.GT.AND P4, PT, R31, R128, PT ;  /* 0x000000801f00720c */ /* 0x000fe40003f84270 */
[----:B------:R-:W-:Y:S02]  /*5450*/  ISETP.GT.AND P5, PT, R135, R114, PT ;  /* 0x000000728700720c */ /* 0x000fe40003fa4270 */
[----:B------:R-:W-:-:S02]  /*5460*/  FSEL R26, R52, -INF , !P1 ;  /* 0xff800000341a7808 */ /* 0x000fc40004800000 */
[----:B------:R-:W-:Y:S02]  /*5470*/  FSEL R32, R32, -INF , !P6 ;  /* 0xff80000020207808 */ /* 0x000fe40007000000 */
        /* <DEDUP_REMOVED lines=9> */
[----:B------:R-:W-:Y:S02]  /*5510*/  ISETP.GE.AND P6, PT, R124, R236, PT ;  /* 0x000000ec7c00720c */ /* 0x000fe40003fc6270 */
[----:B------:R-:W-:-:S02]  /*5520*/  FSEL R16, R56, -INF , !P4 ;  /* 0xff80000038107808 */ /* 0x000fc40006000000 */
[----:B------:R-:W-:Y:S02]  /*5530*/  FSEL R154, R63, -INF , !P5 ;  /* 0xff8000003f9a7808 */ /* 0x000fe40006800000 */
[C---:B------:R-:W-:Y:S02]  /*5540*/  ISETP.GT.AND P4, PT, R31.reuse, R118, PT ;  /* 0x000000761f00720c */ /* 0x040fe40003f84270 */
        /* <DEDUP_REMOVED lines=16> */
[-C--:B------:R-:W-:Y:S02]  /*5650*/  ISETP.GE.AND P5, PT, R126, R236.reuse, PT ;  /* 0x000000ec7e00720c */ /* 0x080fe40003fa6270 */
[----:B------:R-:W-:Y:S02]  /*5660*/  FSEL R44, R48, -INF , !P1 ;  /* 0xff800000302c7808 */ /* 0x000fe40004800000 */
[----:B------:R-:W-:Y:S02]  /*5670*/  FSEL R48, R96, -INF , !P6 ;  /* 0xff80000060307808 */ /* 0x000fe40007000000 */
[----:B------:R-:W-:Y:S02]  /*5680*/  ISETP.GE.AND P6, PT, R86, R236, PT ;  /* 0x000000ec5600720c */ /* 0x000fe40003fc6270 */
[----:B------:R-:W-:Y:S02]  /*5690*/  FSEL R36, R49, -INF , !P4 ;  /* 0xff80000031247808 */ /* 0x000fe40006000000 */
[----:B------:R-:W-:-:S02]  /*56a0*/  FSEL R10, R10, -INF , !P5 ;  /* 0xff8000000a0a7808 */ /* 0x000fc40006800000 */
[----:B------:R-:W-:Y:S02]  /*56b0*/  ISETP.GT.AND P4, PT, R31, R78, PT ;  /* 0x0000004e1f00720c */ /* 0x000fe40003f84270 */
[-C--:B------:R-:W-:Y:S02]  /*56c0*/  ISETP.GE.AND P5, PT, R120, R236.reuse, PT ;  /* 0x000000ec7800720c */ /* 0x080fe40003fa6270 */
        /* <DEDUP_REMOVED lines=10> */
[C---:B------:R-:W-:Y:S02]  /*5770*/  ISETP.GT.AND P4, PT, R31.reuse, R62, PT ;  /* 0x0000003e1f00720c */ /* 0x040fe40003f84270 */
[----:B------:R-:W-:Y:S02]  /*5780*/  ISETP.GE.AND P5, PT, R90, R236, PT ;  /* 0x000000ec5a00720c */ /* 0x000fe40003fa6270 */
[----:B------:R-:W-:Y:S02]  /*5790*/  ISETP.GT.AND P1, PT, R31, R82, PT ;  /* 0x000000521f00720c */ /* 0x000fe40003f24270 */
[----:B------:R-:W-:Y:S02]  /*57a0*/  FSEL R182, R67, -INF , !P6 ;  /* 0xff80000043b67808 */ /* 0x000fe40007000000 */
[----:B------:R-:W-:Y:S02]  /*57b0*/  ISETP.GE.AND P6, PT, R62, R236, PT ;  /* 0x000000ec3e00720c */ /* 0x000fe40003fc6270 */
[----:B------:R-:W-:-:S02]  /*57c0*/  FSEL R105, R105, -INF , !P4 ;  /* 0xff80000069697808 */ /* 0x000fc40006000000 */
[----:B------:R-:W-:Y:S02]  /*57d0*/  FSEL R44, R44, -INF , !P5 ;  /* 0xff8000002c2c7808 */ /* 0x000fe40006800000 */
[C---:B------:R-:W-:Y:S02]  /*57e0*/  ISETP.GT.AND P4, PT, R31.reuse, R70, PT ;  /* 0x000000461f00720c */ /* 0x040fe40003f84270 */
[----:B------:R-:W-:Y:S02]  /*57f0*/  ISETP.GE.AND P5, PT, R82, R236, PT ;  /* 0x000000ec5200720c */ /* 0x000fe40003fa6270 */
[----:B------:R-:W-:Y:S02]  /*5800*/  FSEL R64, R64, -INF , !P1 ;  /* 0xff80000040407808 */ /* 0x000fe40004800000 */
[----:B------:R-:W-:Y:S02]  /*5810*/  ISETP.GT.AND P1, PT, R31, R76, PT ;  /* 0x0000004c1f00720c */ /* 0x000fe40003f24270 */
[----:B------:R-:W-:-:S02]  /*5820*/  FSEL R240, R105, -INF , !P6 ;  /* 0xff80000069f07808 */ /* 0x000fc40007000000 */
[-C--:B------:R-:W-:Y:S02]  /*5830*/  ISETP.GE.AND P6, PT, R70, R236.reuse, PT ;  /* 0x000000ec4600720c */ /* 0x080fe40003fc6270 */
[----:B------:R-:W-:Y:S02]  /*5840*/  FSEL R5, R5, -INF , !P4 ;  /* 0xff80000005057808 */ /* 0x000fe40006000000 */
[----:B------:R-:W-:Y:S02]  /*5850*/  FSEL R252, R64, -INF , !P5 ;  /* 0xff80000040fc7808 */ /* 0x000fe40006800000 */
[----:B------:R-:W-:Y:S02]  /*5860*/  ISETP.GE.AND P5, PT, R76, R236, PT ;  /* 0x000000ec4c00720c */ /* 0x000fe40003fa6270 */
[----:B------:R-:W-:Y:S02]  /*5870*/  FSEL R66, R66, -INF , !P1 ;  /* 0xff80000042427808 */ /* 0x000fe40004800000 */
[----:B------:R-:W-:-:S02]  /*5880*/  ISETP.GT.AND P1, PT, R31, R68, PT ;  /* 0x000000441f00720c */ /* 0x000fc40003f24270 */
[----:B------:R-:W-:Y:S02]  /*5890*/  FSEL R214, R5, -INF , !P6 ;  /* 0xff80000005d67808 */ /* 0x000fe40007000000 */
[----:B------:R-:W-:Y:S02]  /*58a0*/  FMNMX3.FTZ R5, R34, R27, R30, !PT ;  /* 0x0000001b22057276 */ /* 0x000fe4000781001e */
[----:B------:R-:W-:Y:S02]  /*58b0*/  FSEL R250, R66, -INF , !P5 ;  /* 0xff80000042fa7808 */ /* 0x000fe40006800000 */
[----:B------:R-:W-:Y:S02]  /*58c0*/  ISETP.GE.AND P5, PT, R68, R236, PT ;  /* 0x000000ec4400720c */ /* 0x000fe40003fa6270 */
[----:B------:R-:W-:Y:S02]  /*58d0*/  FSEL R104, R104, -INF , !P1 ;  /* 0xff80000068687808 */ /* 0x000fe40004800000 */
[----:B------:R-:W-:-:S02]  /*58e0*/  ISETP.GT.AND P1, PT, R31, R60, PT ;  /* 0x0000003c1f00720c */ /* 0x000fc40003f24270 */
[----:B------:R-:W-:Y:S02]  /*58f0*/  FMNMX3.FTZ R5, R5, R28, R22, !PT ;  /* 0x0000001c05057276 */ /* 0x000fe40007810016 */
[----:B------:R-:W-:Y:S02]  /*5900*/  FSEL R244, R104, -INF , !P5 ;  /* 0xff80000068f47808 */ /* 0x000fe40006800000 */
[----:B------:R-:W-:Y:S02]  /*5910*/  ISETP.GE.AND P5, PT, R60, R236, PT ;  /* 0x000000ec3c00720c */ /* 0x000fe40003fa6270 */
[----:B------:R-:W-:Y:S02]  /*5920*/  FSEL R4, R4, -INF , !P1 ;  /* 0xff80000004047808 */ /* 0x000fe40004800000 */
[----:B------:R-:W-:Y:S02]  /*5930*/  FMNMX3.FTZ R5, R5, R24, R18, !PT ;  /* 0x0000001805057276 */ /* 0x000fe40007810012 */
[----:B------:R-:W-:-:S02]  /*5940*/  ISETP.GT.AND P4, PT, R31, R58, PT ;  /* 0x0000003a1f00720c */ /* 0x000fc40003f84270 */
[----:B------:R-:W-:Y:S02]  /*5950*/  FSEL R238, R4, -INF , !P5 ;  /* 0xff80000004ee7808 */ /* 0x000fe40006800000 */
[----:B------:R-:W-:Y:S02]  /*5960*/  FMNMX3.FTZ R4, R5, R8, R50, !PT ;  /* 0x0000000805047276 */ /* 0x000fe40007810032 */
[----:B------:R-:W-:Y:S02]  /*5970*/  FMNMX3.FTZ R5, R25, R32, R26, !PT ;  /* 0x0000002019057276 */ /* 0x000fe4000781001a */
[----:B------:R-:W-:Y:S02]  /*5980*/  ISETP.GE.AND P6, PT, R58, R236, PT ;  /* 0x000000ec3a00720c */ /* 0x000fe40003fc6270 */
[----:B------:R-:W-:Y:S02]  /*5990*/  FSEL R23, R23, -INF , !P4 ;  /* 0xff80000017177808 */ /* 0x000fe40006000000 */
[----:B------:R-:W-:-:S02]  /*59a0*/  ISETP.GT.AND P4, PT, R31, R84, PT ;  /* 0x000000541f00720c */ /* 0x000fc40003f84270 */
[----:B------:R-:W-:Y:S02]  /*59b0*/  FMNMX3.FTZ R4, R4, R51, R37, !PT ;  /* 0x0000003304047276 */ /* 0x000fe40007810025 */
[----:B------:R-:W-:Y:S02]  /*59c0*/  FMNMX3.FTZ R5, R5, R20, R10, !PT ;  /* 0x0000001405057276 */ /* 0x000fe4000781000a */
[----:B------:R-:W-:Y:S02]  /*59d0*/  FSEL R188, R23, -INF , !P6 ;  /* 0xff80000017bc7808 */ /* 0x000fe40007000000 */
[----:B------:R-:W-:Y:S02]  /*59e0*/  ISETP.GE.AND P6, PT, R84, R236, PT ;  /* 0x000000ec5400720c */ /* 0x000fe40003fc6270 */
[----:B------:R-:W-:Y:S02]  /*59f0*/  FSEL R7, R7, -INF , !P4 ;  /* 0xff80000007077808 */ /* 0x000fe40006000000 */
[----:B------:R-:W-:-:S02]  /*5a00*/  FMNMX3.FTZ R4, R4, R38, R149, !PT ;  /* 0x0000002604047276 */ /* 0x000fc40007810095 */
[----:B------:R-:W-:Y:S02]  /*5a10*/  FMNMX3.FTZ R5, R5, R16, R14, !PT ;  /* 0x0000001005057276 */ /* 0x000fe4000781000e */
[----:B------:R-:W-:Y:S02]  /*5a20*/  FSEL R184, R7, -INF , !P6 ;  /* 0xff80000007b87808 */ /* 0x000fe40007000000 */
[----:B------:R-:W-:Y:S02]  /*5a30*/  FMNMX3.FTZ R7, R4, R147, R178, !PT ;  /* 0x0000009304077276 */ /* 0x000fe400078100b2 */
[----:B------:R-:W-:Y:S02]  /*5a40*/  FMNMX3.FTZ R5, R5, R12, R39, !PT ;  /* 0x0000000c05057276 */ /* 0x000fe40007810027 */
[----:B------:R-:W-:Y:S02]  /*5a50*/  FMNMX3.FTZ R7, R7, R176, R248, !PT ;  /* 0x000000b007077276 */ /* 0x000fe400078100f8 */
[----:B------:R-:W-:-:S02]  /*5a60*/  FMNMX3.FTZ R5, R5, R48, R44, !PT ;  /* 0x0000003005057276 */ /* 0x000fc4000781002c */
[----:B------:R-:W-:Y:S02]  /*5a70*/  ISETP.GT.AND P1, PT, R31, R74, PT ;  /* 0x0000004a1f00720c */ /* 0x000fe40003f24270 */
[----:B------:R-:W-:Y:S02]  /*5a80*/  FMNMX3.FTZ R7, R7, R194, R246, !PT ;  /* 0x000000c207077276 */ /* 0x000fe400078100f6 */
[----:B------:R-:W-:Y:S02]  /*5a90*/  FMNMX3.FTZ R5, R5, R36, R252, !PT ;  /* 0x0000002405057276 */ /* 0x000fe400078100fc */
[----:B------:R-:W-:Y:S02]  /*5aa0*/  ISETP.GE.AND P5, PT, R74, R236, PT ;  /* 0x000000ec4a00720c */ /* 0x000fe40003fa6270 */
[----:B------:R-:W-:Y:S02]  /*5ab0*/  FSEL R21, R21, -INF , !P1 ;  /* 0xff80000015157808 */ /* 0x000fe40004800000 */
[----:B------:R-:W-:-:S02]  /*5ac0*/  FMNMX3.FTZ R7, R7, R196, R234, !PT ;  /* 0x000000c407077276 */ /* 0x000fc400078100ea */
[----:B------:R-:W-:Y:S02]  /*5ad0*/  ISETP.GT.AND P1, PT, R31, R80, PT ;  /* 0x000000501f00720c */ /* 0x000fe40003f24270 */
[----:B------:R-:W-:Y:S02]  /*5ae0*/  FMNMX3.FTZ R5, R5, R180, R250, !PT ;  /* 0x000000b405057276 */ /* 0x000fe400078100fa */
[----:B------:R-:W-:Y:S02]  /*5af0*/  FSEL R190, R21, -INF , !P5 ;  /* 0xff80000015be7808 */ /* 0x000fe40006800000 */
[----:B------:R-:W-:Y:S02]  /*5b00*/  FMNMX3.FTZ R7, R7, R230, R198, !PT ;  /* 0x000000e607077276 */ /* 0x000fe400078100c6 */
[----:B------:R-:W-:Y:S02]  /*5b10*/  ISETP.GE.AND P5, PT, R80, R236, PT ;  /* 0x000000ec5000720c */ /* 0x000fe40003fa6270 */
[----:B------:R-:W-:-:S02]  /*5b20*/  FSEL R6, R6, -INF , !P1 ;  /* 0xff80000006067808 */ /* 0x000fc40004800000 */
[----:B------:R-:W-:Y:S02]  /*5b30*/  FMNMX3.FTZ R5, R5, R182, R244, !PT ;  /* 0x000000b605057276 */ /* 0x000fe400078100f4 */
[----:B------:R-:W-:Y:S02]  /*5b40*/  ISETP.GT.AND P1, PT, R31, R88, PT ;  /* 0x000000581f00720c */ /* 0x000fe40003f24270 */
[----:B------:R-:W-:Y:S02]  /*5b50*/  FMNMX3.FTZ R7, R7, R192, R174, !PT ;  /* 0x000000c007077276 */ /* 0x000fe400078100ae */
[----:B------:R-:W-:Y:S02]  /*5b60*/  FSEL R186, R6, -INF , !P5 ;  /* 0xff80000006ba7808 */ /* 0x000fe40006800000 */
[----:B------:R-:W-:Y:S02]  /*5b70*/  FMNMX3.FTZ R5, R5, R240, R238, !PT ;  /* 0x000000f005057276 */ /* 0x000fe400078100ee */
[----:B------:R-:W-:-:S02]  /*5b80*/  ISETP.GE.AND P5, PT, R88, R236, PT ;  /* 0x000000ec5800720c */ /* 0x000fc40003fa6270 */
[----:B------:R-:W-:Y:S02]  /*5b90*/  ISETP.GT.AND P4, PT, R31, R92, PT ;  /* 0x0000005c1f00720c */ /* 0x000fe40003f84270 */
[----:B------:R-:W-:Y:S02]  /*5ba0*/  FSEL R13, R13, -INF , !P1 ;  /* 0xff8000000d0d7808 */ /* 0x000fe40004800000 */
[----:B------:R-:W-:Y:S02]  /*5bb0*/  ISETP.GT.AND P1, PT, R31, R98, PT ;  /* 0x000000621f00720c */ /* 0x000fe40003f24270 */
[----:B------:R-:W-:Y:S02]  /*5bc0*/  FMNMX3.FTZ R7, R7, R172, R170, !PT ;  /* 0x000000ac07077276 */ /* 0x000fe400078100aa */
[----:B------:R-:W-:Y:S02]  /*5bd0*/  FMNMX3.FTZ R5, R5, R214, R190, !PT ;  /* 0x000000d605057276 */ /* 0x000fe400078100be */
[----:B------:R-:W-:-:S02]  /*5be0*/  FSEL R166, R13, -INF , !P5 ;  /* 0xff8000000da67808 */ /* 0x000fc40006800000 */
[----:B------:R-:W-:Y:S02]  /*5bf0*/  FSEL R9, R9, -INF , !P4 ;  /* 0xff80000009097808 */ /* 0x000fe40006000000 */
[-C--:B------:R-:W-:Y:S02]  /*5c00*/  ISETP.GE.AND P6, PT, R92, R236.reuse, PT ;  /* 0x000000ec5c00720c */ /* 0x080fe40003fc6270 */
[----:B------:R-:W-:Y:S02]  /*5c10*/  ISETP.GE.AND P5, PT, R98, R236, PT ;  /* 0x000000ec6200720c */ /* 0x000fe40003fa6270 */
[----:B------:R-:W-:Y:S02]  /*5c20*/  ISETP.GT.AND P4, PT, R31, R102, PT ;  /* 0x000000661f00720c */ /* 0x000fe40003f84270 */
[----:B------:R-:W-:Y:S02]  /*5c30*/  FSEL R15, R15, -INF , !P1 ;  /* 0xff8000000f0f7808 */ /* 0x000fe40004800000 */
[----:B------:R-:W-:-:S02]  /*5c40*/  ISETP.GT.AND P1, PT, R31, R106, PT ;  /* 0x0000006a1f00720c */ /* 0x000fc40003f24270 */
[----:B------:R-:W-:Y:S02]  /*5c50*/  FMNMX3.FTZ R7, R7, R168, R158, !PT ;  /* 0x000000a807077276 */ /* 0x000fe4000781009e */
[----:B------:R-:W-:Y:S02]  /*5c60*/  FMNMX3.FTZ R5, R5, R188, R186, !PT ;  /* 0x000000bc05057276 */ /* 0x000fe400078100ba */
[----:B------:R-:W-:Y:S02]  /*5c70*/  FSEL R164, R9, -INF , !P6 ;  /* 0xff80000009a47808 */ /* 0x000fe40007000000 */
[----:B------:R-:W-:Y:S02]  /*5c80*/  FSEL R162, R15, -INF , !P5 ;  /* 0xff8000000fa27808 */ /* 0x000fe40006800000 */
[----:B------:R-:W-:Y:S02]  /*5c90*/  FSEL R11, R11, -INF , !P4 ;  /* 0xff8000000b0b7808 */ /* 0x000fe40006000000 */
[----:B------:R-:W-:-:S02]  /*5ca0*/  ISETP.GE.AND P6, PT, R102, R236, PT ;  /* 0x000000ec6600720c */ /* 0x000fc40003fc6270 */
[----:B------:R-:W-:Y:S02]  /*5cb0*/  ISETP.GE.AND P5, PT, R106, R236, PT ;  /* 0x000000ec6a00720c */ /* 0x000fe40003fa6270 */
[----:B------:R-:W-:Y:S02]  /*5cc0*/  ISETP.GT.AND P4, PT, R31, R110, PT ;  /* 0x0000006e1f00720c */ /* 0x000fe40003f84270 */
[----:B------:R-:W-:Y:S02]  /*5cd0*/  FSEL R19, R19, -INF , !P1 ;  /* 0xff80000013137808 */ /* 0x000fe40004800000 */
[----:B------:R-:W-:Y:S02]  /*5ce0*/  FMNMX3.FTZ R7, R7, R156, R154, !PT ;  /* 0x0000009c07077276 */ /* 0x000fe4000781009a */
[----:B------:R-:W-:Y:S02]  /*5cf0*/  ISETP.GT.AND P1, PT, R31, R112, PT ;  /* 0x000000701f00720c */ /* 0x000fe40003f24270 */
[----:B------:R-:W-:-:S02]  /*5d00*/  FMNMX3.FTZ R5, R5, R184, R166, !PT ;  /* 0x000000b805057276 */ /* 0x000fc400078100a6 */
[----:B------:R-:W-:Y:S02]  /*5d10*/  FSEL R160, R11, -INF , !P6 ;  /* 0xff8000000ba07808 */ /* 0x000fe40007000000 */
[----:B------:R-:W-:Y:S02]  /*5d20*/  FSEL R150, R19, -INF , !P5 ;  /* 0xff80000013967808 */ /* 0x000fe40006800000 */
[----:B------:R-:W-:Y:S02]  /*5d30*/  FSEL R17, R17, -INF , !P4 ;  /* 0xff80000011117808 */ /* 0x000fe40006000000 */
[----:B------:R-:W-:Y:S02]  /*5d40*/  FMNMX.FTZ R4, R152, R7, !PT ;  /* 0x0000000798047209 */ /* 0x000fe40007810000 */
[-C--:B------:R-:W-:Y:S02]  /*5d50*/  ISETP.GE.AND P6, PT, R110, R236.reuse, PT ;  /* 0x000000ec6e00720c */ /* 0x080fe40003fc6270 */
[----:B------:R-:W-:-:S02]  /*5d60*/  ISETP.GE.AND P5, PT, R112, R236, PT ;  /* 0x000000ec7000720c */ /* 0x000fc40003fa6270 */
[----:B------:R-:W-:Y:S02]  /*5d70*/  ISETP.GT.AND P4, PT, R31, R114, PT ;  /* 0x000000721f00720c */ /* 0x000fe40003f84270 */
[----:B------:R-:W-:Y:S02]  /*5d80*/  FSEL R29, R29, -INF , !P1 ;  /* 0xff8000001d1d7808 */ /* 0x000fe40004800000 */
[----:B------:R-:W-:Y:S02]  /*5d90*/  FMNMX3.FTZ R7, R5, R164, R162, !PT ;  /* 0x000000a405077276 */ /* 0x000fe400078100a2 */
[----:B------:R-:W-:Y:S02]  /*5da0*/  ISETP.GE.AND P1, PT, R114, R236, PT ;  /* 0x000000ec7200720c */ /* 0x000fe40003f26270 */
[----:B------:R-:W-:Y:S02]  /*5db0*/  FSEL R0, R0, -INF , !P4 ;  /* 0xff80000000007808 */ /* 0x000fe40006000000 */
[----:B------:R-:W-:-:S02]  /*5dc0*/  FSEL R148, R17, -INF , !P6 ;  /* 0xff80000011947808 */ /* 0x000fc40007000000 */
[----:B------:R-:W-:Y:S02]  /*5dd0*/  FSEL R146, R29, -INF , !P5 ;  /* 0xff8000001d927808 */ /* 0x000fe40006800000 */
[----:B------:R-:W-:Y:S02]  /*5de0*/  FMNMX3.FTZ R7, R7, R160, R150, !PT ;  /* 0x000000a007077276 */ /* 0x000fe40007810096 */
[----:B------:R-:W-:Y:S02]  /*5df0*/  FSEL R144, R0, -INF , !P1 ;  /* 0xff80000000907808 */ /* 0x000fe40004800000 */
[----:B------:R-:W-:Y:S01]  /*5e00*/  FMNMX3.FTZ R7, R7, R148, R146, !PT ;  /* 0x0000009407077276 */ /* 0x000fe20007810092 */
[----:B------:R-:W1:Y:S03]  /*5e10*/  SHFL.BFLY PT, R5, R4, 0x2, 0x1f ;  /* 0x0c401f0004057f89 */ /* 0x000e6600000e0000 */
[----:B------:R-:W-:-:S05]  /*5e20*/  FMNMX.FTZ R7, R144, R7, !PT ;  /* 0x0000000790077209 */ /* 0x000fca0007810000 */
[----:B------:R-:W2:Y:S01]  /*5e30*/  SHFL.BFLY PT, R6, R7, 0x2, 0x1f ;  /* 0x0c401f0007067f89 */ /* 0x000ea200000e0000 */
[----:B------:R-:W-:Y:S02]  /*5e40*/  LOP3.LUT R0, R43, 0x200, R116, 0xf8, !PT ;  /* 0x000002002b007812 */ /* 0x000fe400078ef874 */
[----:B-1----:R-:W-:-:S05]  /*5e50*/  FMNMX.FTZ R5, R4, R5, !PT ;  /* 0x0000000504057209 */ /* 0x002fca0007810000 */
[----:B------:R-:W1:Y:S01]  /*5e60*/  SHFL.BFLY PT, R134, R5, 0x1, 0x1f ;  /* 0x0c201f0005867f89 */ /* 0x000e6200000e0000 */
[----:B--2---:R-:W-:-:S05]  /*5e70*/  FMNMX.FTZ R6, R7, R6, !PT ;  /* 0x0000000607067209 */ /* 0x004fca0007810000 */
[----:B------:R-:W2:Y:S01]  /*5e80*/  SHFL.BFLY PT, R133, R6, 0x1, 0x1f ;  /* 0x0c201f0006857f89 */ /* 0x000ea200000e0000 */
[----:B------:R-:W-:-:S04]  /*5e90*/  IMAD R64, R0, 0x2, R213 ;  /* 0x0000000200407824 */ /* 0x000fc800078e02d5 */
[C---:B------:R-:W-:Y:S01]  /*5ea0*/  VIADD R4, R64.reuse, 0xc000 ;  /* 0x0000c00040047836 */ /* 0x040fe20000000000 */
[----:B------:R-:W-:Y:S01]  /*5eb0*/  LDSM.16.MT88.4 R124, [R64+0xc000] ;  /* 0x00c00000407c783b */ /* 0x000fe20000004200 */
[----:B------:R-:W-:Y:S02]  /*5ec0*/  VIADD R47, R64, 0xc040 ;  /* 0x0000c040402f7836 */ /* 0x000fe40000000000 */
[----:B------:R-:W-:Y:S01]  /*5ed0*/  @P2 VIADD R47, R4, 0xffffffc0 ;  /* 0xffffffc0042f2836 */ /* 0x000fe20000000000 */
[----:B------:R-:W-:Y:S01]  /*5ee0*/  LDSM.16.MT88.4 R92, [R64+0x10000] ;  /* 0x01000000405c783b */ /* 0x000fe20000004200 */
[C---:B------:R-:W-:Y:S02]  /*5ef0*/  IMAD.IADD R143, R42.reuse, 0x1, R64 ;  /* 0x000000012a8f7824 */ /* 0x040fe400078e0240 */
[----:B------:R-:W-:Y:S01]  /*5f00*/  IMAD.IADD R42, R42, 0x1, R47 ;  /* 0x000000012a2a7824 */ /* 0x000fe200078e022f */
[----:B------:R-:W-:Y:S01]  /*5f10*/  LDSM.16.MT88.4 R108, [R47] ;  /* 0x000000002f6c783b */ /* 0x000fe20000004200 */
[----:B-1----:R-:W-:-:S03]  /*5f20*/  FMNMX.FTZ R134, R5, R134, !PT ;  /* 0x0000008605867209 */ /* 0x002fc60007810000 */
[----:B------:R-:W1:Y:S01]  /*5f30*/  LDSM.16.MT88.4 R100, [R42] ;  /* 0x000000002a64783b */ /* 0x000e620000004200 */
[----:B------:R-:W-:Y:S01]  /*5f40*/  FSETP.NEU.FTZ.AND P1, PT, R134, -INF , PT ;  /* 0xff8000008600780b */ /* 0x000fe20003f3d000 */
[----:B---3--:R-:W-:Y:S02]  /*5f50*/  FMUL.FTZ R145, R142, R134 ;  /* 0x000000868e917220 */ /* 0x008fe40000410000 */
[----:B------:R-:W3:Y:S01]  /*5f60*/  LDSM.16.MT88.4 R116, [R143+0xc000] ;  /* 0x00c000008f74783b */ /* 0x000ee20000004200 */
[----:B--2---:R-:W-:Y:S02]  /*5f70*/  FMNMX.FTZ R133, R6, R133, !PT ;  /* 0x0000008506857209 */ /* 0x004fe40007810000 */
[----:B------:R-:W-:Y:S01]  /*5f80*/  FSEL R145, R145, RZ, P1 ;  /* 0x000000ff91917208 */ /* 0x000fe20000800000 */
[----:B------:R-:W2:Y:S01]  /*5f90*/  LDSM.16.MT88.4 R84, [R143+0x10000] ;  /* 0x010000008f54783b */ /* 0x000ea20000004200 */
[----:B------:R-:W-:Y:S01]  /*5fa0*/  FSETP.NEU.FTZ.AND P1, PT, R133, -INF , PT ;  /* 0xff8000008500780b */ /* 0x000fe20003f3d000 */
[----:B------:R-:W-:-:S02]  /*5fb0*/  FMUL.FTZ R141, R142, R133 ;  /* 0x000000858e8d7220 */ /* 0x000fc40000410000 */
[----:B------:R-:W4:Y:S03]  /*5fc0*/  LDSM.16.MT88.4 R76, [R47+0x4000] ;  /* 0x004000002f4c783b */ /* 0x000f260000004200 */
[----:B------:R-:W-:Y:S01]  /*5fd0*/  FSEL R141, R141, RZ, P1 ;  /* 0x000000ff8d8d7208 */ /* 0x000fe20000800000 */
[----:B------:R-:W5:Y:S01]  /*5fe0*/  LDSM.16.MT88.4 R4, [R42+0x4000] ;  /* 0x004000002a04783b */ /* 0x000f620000004200 */
        /* <DEDUP_REMOVED lines=18> */
[----:B------:R-:W3:Y:S01]  /*6110*/  MUFU.EX2 R62, R62 ;  /* 0x0000003e003e7308 */ /* 0x000ee20000000800 */
[-CC-:B------:R-:W-:Y:S01]  /*6120*/  FFMA.FTZ R53, R14, R142.reuse, -R141.reuse ;  /* 0x0000008e0e357223 */ /* 0x180fe2000001088d */
[----:B------:R-:W-:Y:S01]  /*6130*/  FFMA.FTZ R52, R12, R142, -R141 ;  /* 0x0000008e0c347223 */ /* 0x000fe2000001088d */
[----:B------:R-:W5:Y:S01]  /*6140*/  LDSM.16.MT88.4 R16, [R64+0x10800] ;  /* 0x010800004010783b */ /* 0x000f620000004200 */
[----:B------:R-:W-:Y:S03]  /*6150*/  MUFU.EX2 R66, R66 ;  /* 0x0000004200427308 */ /* 0x000fe60000000800 */
[----:B------:R-:W5:Y:S01]  /*6160*/  LDSM.16.MT88.4 R32, [R143+0xc800] ;  /* 0x00c800008f20783b */ /* 0x000f620000004200 */
[----:B------:R-:W2:Y:S03]  /*6170*/  MUFU.EX2 R65, R65 ;  /* 0x0000004100417308 */ /* 0x000ea60000000800 */
[----:B------:R-:W-:Y:S01]  /*6180*/  LDSM.16.MT88.4 R28, [R143+0x10800] ;  /* 0x010800008f1c783b */ /* 0x000fe20000004200 */
[----:B------:R-:W-:Y:S04]  /*6190*/  MUFU.EX2 R61, R61 ;  /* 0x0000003d003d7308 */ /* 0x000fe80000000800 */
[----:B------:R-:W4:Y:S01]  /*61a0*/  MUFU.EX2 R60, R60 ;  /* 0x0000003c003c7308 */ /* 0x000f220000000800 */
[----:B-1----:R-:W-:Y:S01]  /*61b0*/  F2FP.F16.F32.PACK_AB R68, R67, R132 ;  /* 0x000000844344723e */ /* 0x002fe200000000ff */
[----:B------:R-:W1:Y:S01]  /*61c0*/  LDSM.16.MT88.4 R12, [R47+0x4800] ;  /* 0x004800002f0c783b */ /* 0x000e620000004200 */
[----:B---3--:R-:W-:-:S02]  /*61d0*/  F2FP.F16.F32.PACK_AB R70, R62, R63 ;  /* 0x0000003f3e46723e */ /* 0x008fc400000000ff */
[----:B--2---:R-:W-:Y:S01]  /*61e0*/  F2FP.F16.F32.PACK_AB R69, R65, R66 ;  /* 0x000000424145723e */ /* 0x004fe200000000ff */
        /* <DEDUP_REMOVED lines=34> */
[----:B------:R-:W-:Y:S01]  /*6410*/  HMMA.16816.F32 R96, R4, R16, R96 ;  /* 0x000000100460723c */ /* 0x000fe20000001860 */
[-CC-:B------:R-:W-:Y:S01]  /*6420*/  FFMA.FTZ R16, R50, R142.reuse, -R145.reuse ;  /* 0x0000008e32107223 */ /* 0x180fe20000010891 */
[----:B------:R-:W-:-:S06]  /*6430*/  FFMA.FTZ R50, R51, R142, -R145 ;  /* 0x0000008e33327223 */ /* 0x000fcc0000010891 */
[C---:B------:R-:W-:Y:S01]  /*6440*/  HMMA.16816.F32 R120, R4.reuse, R32, R120 ;  /* 0x000000200478723c */ /* 0x040fe20000001878 */
[----:B------:R3:W-:Y:S07]  /*6450*/  MUFU.EX2 R51, R16 ;  /* 0x0000001000337308 */ /* 0x0007ee0000000800 */
[C---:B------:R-:W-:Y:S01]  /*6460*/  HMMA.16816.F32 R116, R4.reuse, R34, R116 ;  /* 0x000000220474723c */ /* 0x040fe20000001874 */
[----:B------:R-:W4:Y:S07]  /*6470*/  LDSM.16.MT88.4 R32, [R143+0xd000] ;  /* 0x00d000008f20783b */ /* 0x000f2e0000004200 */
[C---:B-1----:R-:W-:Y:S08]  /*6480*/  HMMA.16816.F32 R80, R4.reuse, R12, R80 ;  /* 0x0000000c0450723c */ /* 0x042ff00000001850 */
[C---:B------:R-:W-:Y:S01]  /*6490*/  HMMA.16816.F32 R76, R4.reuse, R14, R76 ;  /* 0x0000000e044c723c */ /* 0x040fe2000000184c */
[----:B------:R-:W1:Y:S07]  /*64a0*/  LDSM.16.MT88.4 R12, [R64+0x11000] ;  /* 0x01100000400c783b */ /* 0x000e6e0000004200 */
[C---:B------:R-:W-:Y:S01]  /*64b0*/  HMMA.16816.F32 R92, R4.reuse, R18, R92 ;  /* 0x00000012045c723c */ /* 0x040fe2000000185c */
[----:B---3--:R-:W3:Y:S01]  /*64c0*/  LDSM.16.MT88.4 R16, [R42+0x1000] ;  /* 0x001000002a10783b */ /* 0x008ee20000004200 */
[-CC-:B------:R-:W-:Y:S01]  /*64d0*/  FFMA.FTZ R46, R37, R142.reuse, -R145.reuse ;  /* 0x0000008e252e7223 */ /* 0x180fe20000010891 */
[-C--:B------:R-:W-:Y:S01]  /*64e0*/  FFMA.FTZ R45, R38, R142.reuse, -R145 ;  /* 0x0000008e262d7223 */ /* 0x080fe20000010891 */
[-CC-:B------:R-:W-:Y:S01]  /*64f0*/  FFMA.FTZ R49, R39, R142.reuse, -R141.reuse ;  /* 0x0000008e27317223 */ /* 0x180fe2000001088d */
[-CC-:B------:R-:W-:Y:S01]  /*6500*/  FFMA.FTZ R48, R48, R142.reuse, -R141.reuse ;  /* 0x0000008e30307223 */ /* 0x180fe2000001088d */
[-CC-:B------:R-:W-:Y:S01]  /*6510*/  FFMA.FTZ R44, R44, R142.reuse, -R141.reuse ;  /* 0x0000008e2c2c7223 */ /* 0x180fe2000001088d */
[----:B------:R-:W-:Y:S01]  /*6520*/  FFMA.FTZ R43, R36, R142, -R141 ;  /* 0x0000008e242b7223 */ /* 0x000fe2000001088d */
[C---:B--2---:R-:W-:Y:S01]  /*6530*/  HMMA.16816.F32 R72, R4.reuse, R8, R72 ;  /* 0x000000080448723c */ /* 0x044fe20000001848 */
[----:B------:R-:W2:Y:S01]  /*6540*/  MUFU.EX2 R50, R50 ;  /* 0x0000003200327308 */ /* 0x000ea20000000800 */
[----:B------:R-:W-:Y:S06]  /*6550*/  LDSM.16.MT88.4 R36, [R42+0x5000] ;  /* 0x005000002a24783b */ /* 0x000fec0000004200 */
[C---:B------:R-:W-:Y:S01]  /*6560*/  HMMA.16816.F32 R68, R4.reuse, R10, R68 ;  /* 0x0000000a0444723c */ /* 0x040fe20000001844 */
[----:B------:R-:W5:Y:S01]  /*6570*/  LDSM.16.MT88.4 R8, [R47+0x5000] ;  /* 0x005000002f08783b */ /* 0x000f620000004200 */
[----:B------:R-:W-:Y:S04]  /*6580*/  MUFU.EX2 R46, R46 ;  /* 0x0000002e002e7308 */ /* 0x000fe80000000800 */
[----:B------:R-:W4:Y:S04]  /*6590*/  MUFU.EX2 R45, R45 ;  /* 0x0000002d002d7308 */ /* 0x000f280000000800 */
[----:B------:R-:W-:Y:S04]  /*65a0*/  MUFU.EX2 R49, R49 ;  /* 0x0000003100317308 */ /* 0x000fe80000000800 */
[----:B------:R-:W1:Y:S04]  /*65b0*/  MUFU.EX2 R48, R48 ;  /* 0x0000003000307308 */ /* 0x000e680000000800 */
[----:B------:R-:W-:Y:S04]  /*65c0*/  MUFU.EX2 R44, R44 ;  /* 0x0000002c002c7308 */ /* 0x000fe80000000800 */
[----:B------:R-:W3:Y:S01]  /*65d0*/  MUFU.EX2 R43, R43 ;  /* 0x0000002b002b7308 */ /* 0x000ee20000000800 */
        /* <DEDUP_REMOVED lines=9> */
[----:B--2---:R-:W-:-:S02]  /*6670*/  F2FP.F16.F32.PACK_AB R4, R50, R51 ;  /* 0x000000333204723e */ /* 0x004fc400000000ff */
[----:B----4-:R-:W-:Y:S02]  /*6680*/  F2FP.F16.F32.PACK_AB R6, R45, R46 ;  /* 0x0000002e2d06723e */ /* 0x010fe400000000ff */
[----:B-1----:R-:W-:Y:S02]  /*6690*/  F2FP.F16.F32.PACK_AB R5, R48, R49 ;  /* 0x000000313005723e */ /* 0x002fe400000000ff */
[----:B---3--:R-:W-:-:S07]  /*66a0*/  F2FP.F16.F32.PACK_AB R7, R43, R44 ;  /* 0x0000002c2b07723e */ /* 0x008fce00000000ff */
[C---:B------:R-:W-:Y:S08]  /*66b0*/  HMMA.16816.F32 R120, R4.reuse, R32, R120 ;  /* 0x000000200478723c */ /* 0x040ff00000001878 */
[C---:B------:R-:W-:Y:S01]  /*66c0*/  HMMA.16816.F32 R116, R4.reuse, R34, R116 ;  /* 0x000000220474723c */ /* 0x040fe20000001874 */
[----:B------:R-:W1:Y:S07]  /*66d0*/  LDSM.16.MT88.4 R32, [R143+0xd800] ;  /* 0x00d800008f20783b */ /* 0x000e6e0000004200 */
[----:B------:R-:W-:Y:S01]  /*66e0*/  HMMA.16816.F32 R96, R4, R12, R96 ;  /* 0x0000000c0460723c */ /* 0x000fe20000001860 */
[-CC-:B------:R-:W-:Y:S01]  /*66f0*/  FFMA.FTZ R13, R147, R142.reuse, -R145.reuse ;  /* 0x0000008e930d7223 */ /* 0x180fe20000010891 */
[----:B------:R-:W-:-:S03]  /*6700*/  FFMA.FTZ R12, R178, R142, -R145 ;  /* 0x0000008eb20c7223 */ /* 0x000fc60000010891 */
[----:B------:R-:W-:Y:S03]  /*6710*/  MUFU.EX2 R178, R13 ;  /* 0x0000000d00b27308 */ /* 0x000fe60000000800 */
[C---:B------:R-:W-:Y:S01]  /*6720*/  HMMA.16816.F32 R104, R4.reuse, R16, R104 ;  /* 0x000000100468723c */ /* 0x040fe20000001868 */
[-CC-:B------:R-:W-:Y:S01]  /*6730*/  FFMA.FTZ R16, R149, R142.reuse, -R145.reuse ;  /* 0x0000008e95107223 */ /* 0x180fe20000010891 */
[-C--:B------:R-:W-:Y:S02]  /*6740*/  FFMA.FTZ R149, R176, R142.reuse, -R145 ;  /* 0x0000008eb0957223 */ /* 0x080fe40000010891 */
[----:B------:R2:W-:Y:S04]  /*6750*/  MUFU.EX2 R176, R12 ;  /* 0x0000000c00b07308 */ /* 0x0005e80000000800 */
[----:B------:R-:W-:Y:S01]  /*6760*/  HMMA.16816.F32 R92, R4, R14, R92 ;  /* 0x0000000e045c723c */ /* 0x000fe2000000185c */
[-CC-:B------:R-:W-:Y:S01]  /*6770*/  FFMA.FTZ R153, R180, R142.reuse, -R141.reuse ;  /* 0x0000008eb4997223 */ /* 0x180fe2000001088d */
[-CC-:B------:R-:W-:Y:S01]  /*6780*/  FFMA.FTZ R151, R250, R142.reuse, -R141.reuse ;  /* 0x0000008efa977223 */ /* 0x180fe2000001088d */
[-CC-:B------:R-:W-:Y:S01]  /*6790*/  FFMA.FTZ R182, R182, R142.reuse, -R141.reuse ;  /* 0x0000008eb6b67223 */ /* 0x180fe2000001088d */
[----:B--2---:R-:W2:Y:S01]  /*67a0*/  LDSM.16.MT88.4 R12, [R64+0x11800] ;  /* 0x01180000400c783b */ /* 0x004ea20000004200 */
[----:B------:R-:W-:-:S03]  /*67b0*/  FFMA.FTZ R252, R252, R142, -R141 ;  /* 0x0000008efcfc7223 */ /* 0x000fc6000001088d */
[C---:B-----5:R-:W-:Y:S01]  /*67c0*/  HMMA.16816.F32 R80, R4.reuse, R8, R80 ;  /* 0x000000080450723c */ /* 0x060fe20000001850 */
[----:B------:R3:W4:Y:S07]  /*67d0*/  MUFU.EX2 R147, R16 ;  /* 0x0000001000937308 */ /* 0x00072e0000000800 */
[C---:B------:R-:W-:Y:S01]  /*67e0*/  HMMA.16816.F32 R76, R4.reuse, R10, R76 ;  /* 0x0000000a044c723c */ /* 0x040fe2000000184c */
[----:B------:R-:W5:Y:S01]  /*67f0*/  LDSM.16.MT88.4 R8, [R47+0x5800] ;  /* 0x005800002f08783b */ /* 0x000f620000004200 */
[----:B------:R-:W1:Y:S04]  /*6800*/  MUFU.EX2 R149, R149 ;  /* 0x0000009500957308 */ /* 0x000e680000000800 */
[----:B------:R-:W-:Y:S04]  /*6810*/  MUFU.EX2 R180, R252 ;  /* 0x000000fc00b47308 */ /* 0x000fe80000000800 */
[----:B------:R-:W1:Y:S04]  /*6820*/  MUFU.EX2 R153, R153 ;  /* 0x0000009900997308 */ /* 0x000e680000000800 */
[----:B------:R-:W-:Y:S04]  /*6830*/  MUFU.EX2 R151, R151 ;  /* 0x0000009700977308 */ /* 0x000fe80000000800 */
[----:B------:R-:W2:Y:S01]  /*6840*/  MUFU.EX2 R182, R182 ;  /* 0x000000b600b67308 */ /* 0x000ea20000000800 */
[C---:B------:R-:W-:Y:S01]  /*6850*/  HMMA.16816.F32 R100, R4.reuse, R18, R100 ;  /* 0x000000120464723c */ /* 0x040fe20000001864 */
[----:B---3--:R-:W3:Y:S07]  /*6860*/  LDSM.16.MT88.4 R16, [R42+0x1800] ;  /* 0x001800002a10783b */ /* 0x008eee0000004200 */
        /* <DEDUP_REMOVED lines=11> */
[----:B----4-:R-:W-:-:S02]  /*6920*/  F2FP.F16.F32.PACK_AB R4, R178, R147 ;  /* 0x00000093b204723e */ /* 0x010fc400000000ff */
[----:B-1----:R-:W-:Y:S02]  /*6930*/  F2FP.F16.F32.PACK_AB R6, R149, R176 ;  /* 0x000000b09506723e */ /* 0x002fe400000000ff */
[----:B------:R-:W-:Y:S02]  /*6940*/  F2FP.F16.F32.PACK_AB R5, R153, R180 ;  /* 0x000000b49905723e */ /* 0x000fe400000000ff */
[----:B--2---:R-:W-:-:S07]  /*6950*/  F2FP.F16.F32.PACK_AB R7, R182, R151 ;  /* 0x00000097b607723e */ /* 0x004fce00000000ff */
[C---:B------:R-:W-:Y:S08]  /*6960*/  HMMA.16816.F32 R120, R4.reuse, R32, R120 ;  /* 0x000000200478723c */ /* 0x040ff00000001878 */
[C---:B------:R-:W-:Y:S01]  /*6970*/  HMMA.16816.F32 R116, R4.reuse, R34, R116 ;  /* 0x000000220474723c */ /* 0x040fe20000001874 */
[----:B------:R-:W1:Y:S07]  /*6980*/  LDSM.16.MT88.4 R32, [R42+0x5800] ;  /* 0x005800002a20783b */ /* 0x000e6e0000004200 */
[C---:B------:R-:W-:Y:S08]  /*6990*/  HMMA.16816.F32 R96, R4.reuse, R12, R96 ;  /* 0x0000000c0460723c */ /* 0x040ff00000001860 */
[----:B------:R-:W-:Y:S01]  /*69a0*/  HMMA.16816.F32 R92, R4, R14, R92 ;  /* 0x0000000e045c723c */ /* 0x000fe2000000185c */
[----:B------:R-:W2:Y:S01]  /*69b0*/  LDSM.16.MT88.4 R12, [R42+0x2000] ;  /* 0x002000002a0c783b */ /* 0x000ea20000004200 */
[----:B------:R-:W-:-:S06]  /*69c0*/  FFMA.FTZ R155, R194, R142, -R145 ;  /* 0x0000008ec29b7223 */ /* 0x000fcc0000010891 */
[----:B-----5:R-:W-:Y:S01]  /*69d0*/  HMMA.16816.F32 R80, R4, R8, R80 ;  /* 0x000000080450723c */ /* 0x020fe20000001850 */
[-C--:B------:R-:W-:Y:S01]  /*69e0*/  FFMA.FTZ R157, R196, R142.reuse, -R145 ;  /* 0x0000008ec49d7223 */ /* 0x080fe20000010891 */
[----:B------:R-:W-:-:S06]  /*69f0*/  FFMA.FTZ R161, R244, R142, -R141 ;  /* 0x0000008ef4a17223 */ /* 0x000fcc000001088d */
[C---:B------:R-:W-:Y:S01]  /*6a00*/  HMMA.16816.F32 R76, R4.reuse, R10, R76 ;  /* 0x0000000a044c723c */ /* 0x040fe2000000184c */
[----:B------:R-:W4:Y:S01]  /*6a10*/  LDSM.16.MT88.4 R8, [R64+0x12000] ;  /* 0x012000004008783b */ /* 0x000f220000004200 */
[-C--:B------:R-:W-:Y:S01]  /*6a20*/  FFMA.FTZ R163, R214, R142.reuse, -R141 ;  /* 0x0000008ed6a37223 */ /* 0x080fe2000001088d */
[-CC-:B------:R-:W-:Y:S01]  /*6a30*/  FFMA.FTZ R248, R248, R142.reuse, -R145.reuse ;  /* 0x0000008ef8f87223 */ /* 0x180fe20000010891 */
[-C--:B------:R-:W-:Y:S01]  /*6a40*/  FFMA.FTZ R246, R246, R142.reuse, -R145 ;  /* 0x0000008ef6f67223 */ /* 0x080fe20000010891 */
[-CC-:B------:R-:W-:Y:S01]  /*6a50*/  FFMA.FTZ R240, R240, R142.reuse, -R141.reuse ;  /* 0x0000008ef0f07223 */ /* 0x180fe2000001088d */
[----:B------:R-:W-:Y:S01]  /*6a60*/  FFMA.FTZ R36, R238, R142, -R141 ;  /* 0x0000008eee247223 */ /* 0x000fe2000001088d */
[----:B------:R-:W-:Y:S01]  /*6a70*/  MUFU.EX2 R194, R248 ;  /* 0x000000f800c27308 */ /* 0x000fe20000000800 */
[C---:B---3--:R-:W-:Y:S03]  /*6a80*/  HMMA.16816.F32 R104, R4.reuse, R16, R104 ;  /* 0x000000100468723c */ /* 0x048fe60000001868 */
[----:B------:R-:W3:Y:S04]  /*6a90*/  MUFU.EX2 R155, R155 ;  /* 0x0000009b009b7308 */ /* 0x000ee80000000800 */
[----:B------:R-:W-:Y:S01]  /*6aa0*/  MUFU.EX2 R196, R246 ;  /* 0x000000f600c47308 */ /* 0x000fe20000000800 */
[C---:B------:R-:W-:Y:S01]  /*6ab0*/  HMMA.16816.F32 R100, R4.reuse, R18, R100 ;  /* 0x000000120464723c */ /* 0x040fe20000001864 */
[----:B------:R-:W-:Y:S02]  /*6ac0*/  LDSM.16.MT88.4 R16, [R47+0x2000] ;  /* 0x002000002f10783b */ /* 0x000fe40000004200 */
[----:B------:R-:W5:Y:S04]  /*6ad0*/  MUFU.EX2 R157, R157 ;  /* 0x0000009d009d7308 */ /* 0x000f680000000800 */
[----:B------:R-:W-:Y:S04]  /*6ae0*/  MUFU.EX2 R161, R161 ;  /* 0x000000a100a17308 */ /* 0x000fe80000000800 */
[----:B------:R-:W2:Y:S04]  /*6af0*/  MUFU.EX2 R238, R240 ;  /* 0x000000f000ee7308 */ /* 0x000ea80000000800 */
[----:B------:R1:W-:Y:S04]  /*6b00*/  MUFU.EX2 R214, R36 ;  /* 0x0000002400d67308 */ /* 0x0003e80000000800 */
[----:B------:R-:W4:Y:S01]  /*6b10*/  MUFU.EX2 R163, R163 ;  /* 0x000000a300a37308 */ /* 0x000f220000000800 */
        /* <DEDUP_REMOVED lines=12> */
[----:B---3--:R-:W-:Y:S01]  /*6be0*/  F2FP.F16.F32.PACK_AB R4, R155, R194 ;  /* 0x000000c29b04723e */ /* 0x008fe200000000ff */
[--C-:B------:R-:W-:Y:S01]  /*6bf0*/  FFMA.FTZ R165, R234, R142, -R145.reuse ;  /* 0x0000008eeaa57223 */ /* 0x100fe20000010891 */
[----:B-----5:R-:W-:Y:S01]  /*6c00*/  F2FP.F16.F32.PACK_AB R6, R157, R196 ;  /* 0x000000c49d06723e */ /* 0x020fe200000000ff */
[-C--:B------:R-:W-:Y:S01]  /*6c10*/  FFMA.FTZ R167, R198, R142.reuse, -R145 ;  /* 0x0000008ec6a77223 */ /* 0x080fe20000010891 */
[----:B--2---:R-:W-:Y:S01]  /*6c20*/  F2FP.F16.F32.PACK_AB R5, R238, R161 ;  /* 0x000000a1ee05723e */ /* 0x004fe200000000ff */
[----:B------:R-:W-:Y:S01]  /*6c30*/  FFMA.FTZ R169, R190, R142, -R141 ;  /* 0x0000008ebea97223 */ /* 0x000fe2000001088d */
[----:B----4-:R-:W-:Y:S01]  /*6c40*/  F2FP.F16.F32.PACK_AB R7, R163, R214 ;  /* 0x000000d6a307723e */ /* 0x010fe200000000ff */
        /* <DEDUP_REMOVED lines=10> */
[C---:B-1----:R-:W-:Y:S01]  /*6cf0*/  HMMA.16816.F32 R80, R4.reuse, R36, R80 ;  /* 0x000000240450723c */ /* 0x042fe20000001850 */
        /* <DEDUP_REMOVED lines=22> */
[C---:B------:R-:W-:Y:S08]  /*6e60*/  HMMA.16816.F32 R76, R4.reuse, R38, R76 ;  /* 0x00000026044c723c */ /* 0x040ff0000000184c */
        /* <DEDUP_REMOVED lines=23> */
[C---:B-1----:R-:W-:Y:S08]  /*6fe0*/  HMMA.16816.F32 R72, R4.reuse, R8, R72 ;  /* 0x000000080448723c */ /* 0x042ff00000001848 */
[C---:B------:R-:W-:Y:S01]  /*6ff0*/  HMMA.16816.F32 R68, R4.reuse, R10, R68 ;  /* 0x0000000a0444723c */ /* 0x040fe20000001844 */
[----:B------:R-:W1:Y:S01]  /*7000*/  LDSM.16.MT88.4 R8, [R47+0x7000] ;  /* 0x007000002f08783b */ /* 0x000e620000004200 */
[----:B------:R-:W3:Y:S04]  /*7010*/  MUFU.EX2 R171, R171 ;  /* 0x000000ab00ab7308 */ /* 0x000ee80000000800 */
[----:B------:R-:W-:Y:S02]  /*7020*/  MUFU.EX2 R39, R39 ;  /* 0x0000002700277308 */ /* 0x000fe40000000800 */
[C---:B------:R-:W-:Y:S01]  /*7030*/  HMMA.16816.F32 R92, R4.reuse, R18, R92 ;  /* 0x00000012045c723c */ /* 0x040fe2000000185c */
[----:B------:R-:W4:Y:S01]  /*7040*/  LDSM.16.MT88.4 R16, [R42+0x3000] ;  /* 0x003000002a10783b */ /* 0x000f220000004200 */
[----:B------:R-:W5:Y:S04]  /*7050*/  MUFU.EX2 R166, R170 ;  /* 0x000000aa00a67308 */ /* 0x000f680000000800 */
[----:B------:R-:W-:Y:S02]  /*7060*/  MUFU.EX2 R164, R168 ;  /* 0x000000a800a47308 */ /* 0x000fe40000000800 */
[C---:B------:R-:W-:Y:S02]  /*7070*/  HMMA.16816.F32 R80, R4.reuse, R12, R80 ;  /* 0x0000000c0450723c */ /* 0x040fe40000001850 */
[----:B------:R-:W2:Y:S04]  /*7080*/  MUFU.EX2 R173, R173 ;  /* 0x000000ad00ad7308 */ /* 0x000ea80000000800 */
[----:B------:R-:W-:Y:S02]  /*7090*/  MUFU.EX2 R160, R162 ;  /* 0x000000a200a07308 */ /* 0x000fe40000000800 */
[C---:B------:R-:W-:Y:S01]  /*70a0*/  HMMA.16816.F32 R76, R4.reuse, R14, R76 ;  /* 0x0000000e044c723c */ /* 0x040fe2000000184c */
[----:B------:R-:W4:Y:S01]  /*70b0*/  LDSM.16.MT88.4 R12, [R64+0x13000] ;  /* 0x01300000400c783b */ /* 0x000f220000004200 */
[----:B------:R-:W1:Y:S06]  /*70c0*/  MUFU.EX2 R175, R175 ;  /* 0x000000af00af7308 */ /* 0x000e6c0000000800 */
        /* <DEDUP_REMOVED lines=207> */
.L_x_5896:
        /* <DEDUP_REMOVED lines=8> */
.L_x_5897:
[----:B------:R-:W-:Y:S05]  /*7e40*/  BSYNC.RECONVERGENT B0 ;  /* 0x0000000000007941 */ /* 0x000fea0003800200 */
.L_x_5895:
[----:B------:R-:W1:Y:S01]  /*7e50*/  S2UR UR6, SR_CgaCtaId ;  /* 0x00000000000679c3 */ /* 0x000e620000008800 */
[C---:B------:R-:W-:Y:S01]  /*7e60*/  IMAD.SHL.U32 R5, R136.reuse, 0x20, RZ ;  /* 0x0000002088057824 */ /* 0x040fe200078e00ff */
[----:B------:R-:W-:Y:S01]  /*7e70*/  SHF.L.U64.HI R4, R136, 0x5, R137 ;  /* 0x0000000588047819 */ /* 0x000fe20000010289 */
[----:B------:R-:W-:Y:S01]  /*7e80*/  UMOV UR7, 0x400 ;  /* 0x0000040000077882 */ /* 0x000fe20000000000 */
[----:B------:R-:W-:Y:S02]  /*7e90*/  LOP3.LUT R208, R40, 0x38, RZ, 0xc0, !PT ;  /* 0x0000003828d07812 */ /* 0x000fe400078ec0ff */
        /* <DEDUP_REMOVED lines=39> */
[----:B------:R-:W3:Y:S04]  /*8110*/  LDSM.16.M88.4 R60, [R211+0x5000] ;  /* 0x00500000d33c783b */ /* 0x000ee80000000200 */
[----:B------:R-:W4:Y:S04]  /*8120*/  LDSM.16.M88.4 R52, [R211+0x5800] ;  /* 0x00580000d334783b */ /* 0x000f280000000200 */
[----:B------:R-:W5:Y:S04]  /*8130*/  LDSM.16.M88.4 R148, [R211+0x4000] ;  /* 0x00400000d394783b */ /* 0x000f680000000200 */
[----:B------:R-:W5:Y:S04]  /*8140*/  LDSM.16.M88.4 R44, [R211+0x6000] ;  /* 0x00600000d32c783b */ /* 0x000f680000000200 */
[----:B------:R-:W5:Y:S04]  /*8150*/  LD.E R132, desc[UR4][R2.64+0x18c] ;  /* 0x00018c0402847980 */ /* 0x000f68000c101900 */
[----:B-1----:R-:W-:Y:S04]  /*8160*/  LDSM.16.M88.4 R8, [R207] ;  /* 0x00000000cf08783b */ /* 0x002fe80000000200 */
[----:B------:R-:W1:Y:S04]  /*8170*/  LDSM.16.M88.4 R20, [R204+0x5000] ;  /* 0x00500000cc14783b */ /* 0x000e680000000200 */
[----:B--2---:R-:W2:Y:S04]  /*8180*/  LDSM.16.M88.4 R16, [R204+0x5800] ;  /* 0x00580000cc10783b */ /* 0x004ea80000000200 */
[----:B------:R-:W2:Y:S04]  /*8190*/  LDSM.16.M88.4 R140, [R211+0x4800] ;  /* 0x00480000d38c783b */ /* 0x000ea80000000200 */
[----:B------:R-:W2:Y:S04]  /*81a0*/  LDSM.16.M88.4 R160, [R204+0x4000] ;  /* 0x00400000cca0783b */ /* 0x000ea80000000200 */
[----:B------:R-:W2:Y:S01]  /*81b0*/  LDSM.16.M88.4 R4, [R204+0x6000] ;  /* 0x00600000cc04783b */ /* 0x000ea20000000200 */
[C---:B---3--:R-:W-:Y:S03]  /*81c0*/  HMMA.16816.F32 R64, R184.reuse, R60, RZ ;  /* 0x0000003cb840723c */ /* 0x048fe600000018ff */
[----:B------:R-:W3:Y:S04]  /*81d0*/  LDSM.16.M88.4 R36, [R211+0x6800] ;  /* 0x00680000d324783b */ /* 0x000ee80000000200 */
[----:B------:R-:W3:Y:S01]  /*81e0*/  LDSM.16.M88.4 R28, [R211+0x7000] ;  /* 0x00700000d31c783b */ /* 0x000ee20000000200 */
[C---:B----4-:R-:W-:Y:S03]  /*81f0*/  HMMA.16816.F32 R56, R184.reuse, R52, RZ ;  /* 0x00000034b838723c */ /* 0x050fe600000018ff */
[----:B------:R-:W4:Y:S04]  /*8200*/  LDSM.16.M88.4 R164, [R211+0x7800] ;  /* 0x00780000d3a4783b */ /* 0x000f280000000200 */
[----:B------:R-:W4:Y:S01]  /*8210*/  LDSM.16.M88.4 R152, [R204+0x4800] ;  /* 0x00480000cc98783b */ /* 0x000f220000000200 */
[C---:B-----5:R-:W-:Y:S03]  /*8220*/  HMMA.16816.F32 R12, R184.reuse, R148, RZ ;  /* 0x00000094b80c723c */ /* 0x060fe600000018ff */
[----:B------:R-:W-:Y:S04]  /*8230*/  LDSM.16.M88.4 R156, [R204+0x6800] ;  /* 0x00680000cc9c783b */ /* 0x000fe80000000200 */
        /* <DEDUP_REMOVED lines=12> */
[----:B------:R-:W-:Y:S08]  /*8300*/  HMMA.16816.F32 R44, R184, R46, RZ ;  /* 0x0000002eb82c723c */ /* 0x000ff000000018ff */
[C---:B-1----:R-:W-:Y:S08]  /*8310*/  HMMA.16816.F32 R64, R8.reuse, R20, R64 ;  /* 0x000000140840723c */ /* 0x042ff00000001840 */
[C---:B------:R-:W-:Y:S01]  /*8320*/  HMMA.16816.F32 R60, R8.reuse, R22, R60 ;  /* 0x00000016083c723c */ /* 0x040fe2000000183c */
[----:B------:R-:W1:Y:S07]  /*8330*/  LDSM.16.M88.4 R20, [R204+0x7000] ;  /* 0x00700000cc14783b */ /* 0x000e6e0000000200 */
[C---:B--2---:R-:W-:Y:S08]  /*8340*/  HMMA.16816.F32 R56, R8.reuse, R16, R56 ;  /* 0x000000100838723c */ /* 0x044ff00000001838 */
[----:B------:R-:W-:Y:S01]  /*8350*/  HMMA.16816.F32 R52, R8, R18, R52 ;  /* 0x000000120834723c */ /* 0x000fe20000001834 */
[----:B------:R-:W2:Y:S07]  /*8360*/  LDSM.16.M88.4 R16, [R204+0x7800] ;  /* 0x00780000cc10783b */ /* 0x000eae0000000200 */
[----:B------:R-:W-:Y:S08]  /*8370*/  HMMA.16816.F32 R144, R184, R140, RZ ;  /* 0x0000008cb890723c */ /* 0x000ff000000018ff */
[C---:B------:R-:W-:Y:S08]  /*8380*/  HMMA.16816.F32 R12, R8.reuse, R160, R12 ;  /* 0x000000a0080c723c */ /* 0x040ff0000000180c */
[C---:B------:R-:W-:Y:S01]  /*8390*/  HMMA.16816.F32 R148, R8.reuse, R162, R148 ;  /* 0x000000a20894723c */ /* 0x040fe20000001894 */
[----:B------:R-:W-:Y:S07]  /*83a0*/  LDSM.16.M88.4 R160, [R206] ;  /* 0x00000000cea0783b */ /* 0x000fee0000000200 */
[C---:B------:R-:W-:Y:S08]  /*83b0*/  HMMA.16816.F32 R48, R8.reuse, R4, R48 ;  /* 0x000000040830723c */ /* 0x040ff00000001830 */
[----:B------:R-:W-:Y:S01]  /*83c0*/  HMMA.16816.F32 R44, R8, R6, R44 ;  /* 0x00000006082c723c */ /* 0x000fe2000000182c */
[----:B------:R-:W5:Y:S07]  /*83d0*/  LDSM.16.M88.4 R4, [R203+0x4800] ;  /* 0x00480000cb04783b */ /* 0x000f6e0000000200 */
[C---:B------:R-:W-:Y:S08]  /*83e0*/  HMMA.16816.F32 R140, R184.reuse, R142, RZ ;  /* 0x0000008eb88c723c */ /* 0x040ff000000018ff */
[C---:B---3--:R-:W-:Y:S08]  /*83f0*/  HMMA.16816.F32 R40, R184.reuse, R36, RZ ;  /* 0x00000024b828723c */ /* 0x048ff000000018ff */
[C---:B------:R-:W-:Y:S08]  /*8400*/  HMMA.16816.F32 R32, R184.reuse, R28, RZ ;  /* 0x0000001cb820723c */ /* 0x040ff000000018ff */
[C---:B------:R-:W-:Y:S08]  /*8410*/  HMMA.16816.F32 R36, R184.reuse, R38, RZ ;  /* 0x00000026b824723c */ /* 0x040ff000000018ff */
[C---:B------:R-:W-:Y:S08]  /*8420*/  HMMA.16816.F32 R28, R184.reuse, R30, RZ ;  /* 0x0000001eb81c723c */ /* 0x040ff000000018ff */
[C---:B----4-:R-:W-:Y:S08]  /*8430*/  HMMA.16816.F32 R24, R184.reuse, R164, RZ ;  /* 0x000000a4b818723c */ /* 0x050ff000000018ff */
[----:B------:R-:W-:Y:S01]  /*8440*/  HMMA.16816.F32 R184, R184, R166, RZ ;  /* 0x000000a6b8b8723c */ /* 0x000fe200000018ff */
[----:B------:R-:W-:Y:S07]  /*8450*/  LDSM.16.M88.4 R164, [R203+0x7800] ;  /* 0x00780000cba4783b */ /* 0x000fee0000000200 */
[C---:B------:R-:W-:Y:S08]  /*8460*/  HMMA.16816.F32 R144, R8.reuse, R152, R144 ;  /* 0x000000980890723c */ /* 0x040ff00000001890 */
        /* <DEDUP_REMOVED lines=8> */
[C---:B-----5:R-:W-:Y:S08]  /*84f0*/  HMMA.16816.F32 R144, R160.reuse, R4, R144 ;  /* 0x00000004a090723c */ /* 0x060ff00000001890 */
[----:B------:R-:W-:Y:S01]  /*8500*/  HMMA.16816.F32 R140, R160, R6, R140 ;  /* 0x00000006a08c723c */ /* 0x000fe2000000188c */
[----:B------:R-:W4:Y:S07]  /*8510*/  LDSM.16.M88.4 R4, [R202+0x4800] ;  /* 0x00480000ca04783b */ /* 0x000f2e0000000200 */
[C---:B------:R-:W-:Y:S08]  /*8520*/  HMMA.16816.F32 R40, R8.reuse, R156, R40 ;  /* 0x0000009c0828723c */ /* 0x040ff00000001828 */
        /* <DEDUP_REMOVED lines=17> */
[----:B------:R-:W-:Y:S07]  /*8640*/  LDSM.16.M88.4 R172, [R211+0x9000] ;  /* 0x00900000d3ac783b */ /* 0x000fee0000000200 */
[C---:B-----5:R-:W-:Y:S08]  /*8650*/  HMMA.16816.F32 R40, R160.reuse, R8, R40 ;  /* 0x00000008a028723c */ /* 0x060ff00000001828 */
[----:B------:R-:W-:Y:S01]  /*8660*/  HMMA.16816.F32 R36, R160, R10, R36 ;  /* 0x0000000aa024723c */ /* 0x000fe20000001824 */
[----:B------:R-:W5:Y:S07]  /*8670*/  LDSM.16.M88.4 R8, [R202+0x6800] ;  /* 0x00680000ca08783b */ /* 0x000f6e0000000200 */
[C---:B------:R-:W-:Y:S08]  /*8680*/  HMMA.16816.F32 R12, R188.reuse, R156, R12 ;  /* 0x0000009cbc0c723c */ /* 0x040ff0000000180c */
[----:B------:R-:W-:Y:S01]  /*8690*/  HMMA.16816.F32 R148, R188, R158, R148 ;  /* 0x0000009ebc94723c */ /* 0x000fe20000001894 */
[----:B------:R-:W5:Y:S07]  /*86a0*/  LDSM.16.M88.4 R156, [R211+0xb000] ;  /* 0x00b00000d39c783b */ /* 0x000f6e0000000200 */
[C---:B------:R-:W-:Y:S08]  /*86b0*/  HMMA.16816.F32 R32, R160.reuse, R168, R32 ;  /* 0x000000a8a020723c */ /* 0x040ff00000001820 */
[----:B------:R-:W-:Y:S01]  /*86c0*/  HMMA.16816.F32 R28, R160, R170, R28 ;  /* 0x000000aaa01c723c */ /* 0x000fe2000000181c */
[----:B------:R-:W-:Y:S07]  /*86d0*/  LDSM.16.M88.4 R168, [R211+0x9800] ;  /* 0x00980000d3a8783b */ /* 0x000fee0000000200 */
[C---:B---3--:R-:W-:Y:S08]  /*86e0*/  HMMA.16816.F32 R64, R188.reuse, R152, R64 ;  /* 0x00000098bc40723c */ /* 0x048ff00000001840 */
[----:B------:R-:W-:Y:S01]  /*86f0*/  HMMA.16816.F32 R60, R188, R154, R60 ;  /* 0x0000009abc3c723c */ /* 0x000fe2000000183c */
[----:B------:R-:W3:Y:S07]  /*8700*/  LDSM.16.M88.4 R152, [R211+0xb800] ;  /* 0x00b80000d398783b */ /* 0x000eee0000000200 */
[C---:B------:R-:W-:Y:S08]  /*8710*/  HMMA.16816.F32 R24, R160.reuse, R164, R24 ;  /* 0x000000a4a018723c */ /* 0x040ff00000001818 */
[----:B------:R-:W-:Y:S01]  /*8720*/  HMMA.16816.F32 R184, R160, R166, R184 ;  /* 0x000000a6a0b8723c */ /* 0x000fe200000018b8 */
[----:B------:R-:W-:Y:S04]  /*8730*/  LDSM.16.M88.4 R164, [R211+0xa000] ;  /* 0x00a00000d3a4783b */ /* 0x000fe80000000200 */
[----:B------:R-:W-:Y:S03]  /*8740*/  LDSM.16.M88.4 R160, [R211+0xa800] ;  /* 0x00a80000d3a0783b */ /* 0x000fe60000000200 */
        /* <DEDUP_REMOVED lines=10> */
[C---:B------:R-:W-:Y:S08]  /*87f0*/  HMMA.16816.F32 R184, R188.reuse, R198, R184 ;  /* 0x000000c6bcb8723c */ /* 0x040ff000000018b8 */
[C---:B-----5:R-:W-:Y:S08]  /*8800*/  HMMA.16816.F32 R40, R188.reuse, R8, R40 ;  /* 0x00000008bc28723c */ /* 0x060ff00000001828 */
[----:B------:R-:W-:Y:S01]  /*8810*/  HMMA.16816.F32 R36, R188, R10, R36 ;  /* 0x0000000abc24723c */ /* 0x000fe20000001824 */
[----:B------:R-:W2:Y:S07]  /*8820*/  LDSM.16.M88.4 R8, [R206+0x2000] ;  /* 0x00200000ce08783b */ /* 0x000eae0000000200 */
[C---:B------:R-:W-:Y:S08]  /*8830*/  HMMA.16816.F32 R12, R180.reuse, R192, R12 ;  /* 0x000000c0b40c723c */ /* 0x040ff0000000180c */
[C---:B------:R-:W-:Y:S08]  /*8840*/  HMMA.16816.F32 R148, R180.reuse, R194, R148 ;  /* 0x000000c2b494723c */ /* 0x040ff00000001894 */
[C---:B------:R-:W-:Y:S08]  /*8850*/  HMMA.16816.F32 R32, R180.reuse, R156, R32 ;  /* 0x0000009cb420723c */ /* 0x040ff00000001820 */
[C---:B------:R-:W-:Y:S01]  /*8860*/  HMMA.16816.F32 R28, R180.reuse, R158, R28 ;  /* 0x0000009eb41c723c */ /* 0x040fe2000000181c */
[----:B------:R-:W4:Y:S07]  /*8870*/  LDSM.16.M88.4 R156, [R204+0x8800] ;  /* 0x00880000cc9c783b */ /* 0x000f2e0000000200 */
[C---:B---3--:R-:W-:Y:S08]  /*8880*/  HMMA.16816.F32 R24, R180.reuse, R152, R24 ;  /* 0x00000098b418723c */ /* 0x048ff00000001818 */
[C---:B------:R-:W-:Y:S01]  /*8890*/  HMMA.16816.F32 R184, R180.reuse, R154, R184 ;  /* 0x0000009ab4b8723c */ /* 0x040fe200000018b8 */
[----:B------:R-:W3:Y:S07]  /*88a0*/  LDSM.16.M88.4 R152, [R204+0x9000] ;  /* 0x00900000cc98783b */ /* 0x000eee0000000200 */
[C---:B------:R-:W-:Y:S08]  /*88b0*/  HMMA.16816.F32 R56, R180.reuse, R168, R56 ;  /* 0x000000a8b438723c */ /* 0x040ff00000001838 */
[----:B------:R-:W-:Y:S08]  /*88c0*/  HMMA.16816.F32 R52, R180, R170, R52 ;  /* 0x000000aab434723c */ /* 0x000ff00000001834 */
[C---:B-1----:R-:W-:Y:S01]  /*88d0*/  HMMA.16816.F32 R168, R20.reuse, R16, R12 ;  /* 0x0000001014a8723c */ /* 0x042fe2000000180c */
[----:B------:R-:W-:Y:S07]  /*88e0*/  LDSM.16.M88.4 R12, [R202+0x8000] ;  /* 0x00800000ca0c783b */ /* 0x000fee0000000200 */
[----:B------:R-:W-:Y:S01]  /*88f0*/  HMMA.16816.F32 R148, R20, R18, R148 ;  /* 0x000000121494723c */ /* 0x000fe20000001894 */
[----:B------:R-:W1:Y:S07]  /*8900*/  LDSM.16.M88.4 R16, [R203+0x8800] ;  /* 0x00880000cb10783b */ /* 0x000e6e0000000200 */
[C---:B------:R-:W-:Y:S08]  /*8910*/  HMMA.16816.F32 R144, R180.reuse, R176, R144 ;  /* 0x000000b0b490723c */ /* 0x040ff00000001890 */
[C---:B------:R-:W-:Y:S08]  /*8920*/  HMMA.16816.F32 R140, R180.reuse, R178, R140 ;  /* 0x000000b2b48c723c */ /* 0x040ff0000000188c */
[C---:B------:R-:W-:Y:S08]  /*8930*/  HMMA.16816.F32 R64, R180.reuse, R172, R64 ;  /* 0x000000acb440723c */ /* 0x040ff00000001840 */
[C---:B------:R-:W-:Y:S08]  /*8940*/  HMMA.16816.F32 R60, R180.reuse, R174, R60 ;  /* 0x000000aeb43c723c */ /* 0x040ff0000000183c */
[C---:B------:R-:W-:Y:S08]  /*8950*/  HMMA.16816.F32 R48, R180.reuse, R164, R48 ;  /* 0x000000a4b430723c */ /* 0x040ff00000001830 */
[----:B------:R-:W-:Y:S01]  /*8960*/  HMMA.16816.F32 R44, R180, R166, R44 ;  /* 0x000000a6b42c723c */ /* 0x000fe2000000182c */
[----:B------:R-:W5:Y:S07]  /*8970*/  LDSM.16.M88.4 R164, [R205+0x2000] ;  /* 0x00200000cda4783b */ /* 0x000f6e0000000200 */
[C---:B--2---:R-:W-:Y:S08]  /*8980*/  HMMA.16816.F32 R168, R8.reuse, R4, R168 ;  /* 0x0000000408a8723c */ /* 0x044ff000000018a8 */
[----:B------:R-:W-:Y:S01]  /*8990*/  HMMA.16816.F32 R148, R8, R6, R148 ;  /* 0x000000060894723c */ /* 0x000fe20000001894 */
[----:B------:R-:W2:Y:S07]  /*89a0*/  LDSM.16.M88.4 R4, [R202+0x8800] ;  /* 0x00880000ca04783b */ /* 0x000eae0000000200 */
[C---:B----4-:R-:W-:Y:S08]  /*89b0*/  HMMA.16816.F32 R144, R20.reuse, R156, R144 ;  /* 0x0000009c1490723c */ /* 0x050ff00000001890 */
[C---:B------:R-:W-:Y:S01]  /*89c0*/  HMMA.16816.F32 R140, R20.reuse, R158, R140 ;  /* 0x0000009e148c723c */ /* 0x040fe2000000188c */
[----:B------:R-:W-:Y:S07]  /*89d0*/  LDSM.16.M88.4 R156, [R204+0xa000] ;  /* 0x00a00000cc9c783b */ /* 0x000fee0000000200 */
[C---:B---3--:R-:W-:Y:S08]  /*89e0*/  HMMA.16816.F32 R64, R20.reuse, R152, R64 ;  /* 0x000000981440723c */ /* 0x048ff00000001840 */
[----:B------:R-:W-:Y:S01]  /*89f0*/  HMMA.16816.F32 R60, R20, R154, R60 ;  /* 0x0000009a143c723c */ /* 0x000fe2000000183c */
[----:B------:R-:W3:Y:S07]  /*8a00*/  LDSM.16.M88.4 R152, [R203+0x9000] ;  /* 0x00900000cb98783b */ /* 0x000eee0000000200 */
[C---:B-1----:R-:W-:Y:S08]  /*8a10*/  HMMA.16816.F32 R144, R8.reuse, R16, R144 ;  /* 0x000000100890723c */ /* 0x042ff00000001890 */
[----:B------:R-:W-:Y:S01]  /*8a20*/  HMMA.16816.F32 R140, R8, R18, R140 ;  /* 0x00000012088c723c */ /* 0x000fe2000000188c */
[----:B------:R-:W1:Y:S07]  /*8a30*/  LDSM.16.M88.4 R16, [R202+0x9000] ;  /* 0x00900000ca10783b */ /* 0x000e6e0000000200 */
[C---:B-----5:R-:W-:Y:S08]  /*8a40*/  HMMA.16816.F32 R168, R164.reuse, R12, R168 ;  /* 0x0000000ca4a8723c */ /* 0x060ff000000018a8 */
[C---:B------:R-:W-:Y:S01]  /*8a50*/  HMMA.16816.F32 R148, R164.reuse, R14, R148 ;  /* 0x0000000ea494723c */ /* 0x040fe20000001894 */
[----:B------:R-:W4:Y:S07]  /*8a60*/  LDSM.16.M88.4 R12, [R204+0x9800] ;  /* 0x00980000cc0c783b */ /* 0x000f2e0000000200 */
[C---:B--2---:R-:W-:Y:S08]  /*8a70*/  HMMA.16816.F32 R144, R164.reuse, R4, R144 ;  /* 0x00000004a490723c */ /* 0x044ff00000001890 */
[----:B------:R-:W-:Y:S01]  /*8a80*/  HMMA.16816.F32 R140, R164, R6, R140 ;  /* 0x00000006a48c723c */ /* 0x000fe2000000188c */
[----:B------:R-:W2:Y:S07]  /*8a90*/  LDSM.16.M88.4 R4, [R204+0xa800] ;  /* 0x00a80000cc04783b */ /* 0x000eae0000000200 */
[----:B---3--:R-:W-:Y:S08]  /*8aa0*/  HMMA.16816.F32 R64, R8, R152, R64 ;  /* 0x000000980840723c */ /* 0x008ff00000001840 */
[----:B------:R-:W-:Y:S01]  /*8ab0*/  HMMA.16816.F32 R40, R180, R160, R40 ;  /* 0x000000a0b428723c */ /* 0x000fe20000001828 */
[-C--:B------:R-:W-:Y:S01]  /*8ac0*/  FMUL.FTZ R161, R169, R132.reuse ;  /* 0x00000084a9a17220 */ /* 0x080fe20000410000 */
[-C--:B------:R-:W-:Y:S01]  /*8ad0*/  FMUL.FTZ R169, R146, R132.reuse ;  /* 0x0000008492a97220 */ /* 0x080fe20000410000 */
[-C--:B------:R-:W-:Y:S01]  /*8ae0*/  FMUL.FTZ R160, R168, R132.reuse ;  /* 0x00000084a8a07220 */ /* 0x080fe20000410000 */
[----:B------:R-:W-:Y:S01]  /*8af0*/  FMUL.FTZ R146, R140, R132 ;  /* 0x000000848c927220 */ /* 0x000fe20000410000 */
[----:B------:R-:W-:-:S03]  /*8b00*/  IMAD.SHL.U32 R140, R210, 0x2, RZ ;  /* 0x00000002d28c7824 */ /* 0x000fc600078e00ff */
[----:B------:R-:W-:Y:S01]  /*8b10*/  HMMA.16816.F32 R36, R180, R162, R36 ;  /* 0x000000a2b424723c */ /* 0x000fe20000001824 */
[-C--:B------:R-:W-:Y:S01]  /*8b20*/  FMUL.FTZ R162, R170, R132.reuse ;  /* 0x00000084aaa27220 */ /* 0x080fe20000410000 */
[----:B------:R-:W-:Y:S01]  /*8b30*/  MUFU.TANH R160, R160 ;  /* 0x000000a000a07308 */ /* 0x000fe20000002400 */
[----:B------:R-:W-:Y:S01]  /*8b40*/  LOP3.LUT R140, R140, 0x6, RZ, 0xc0, !PT ;  /* 0x000000068c8c7812 */ /* 0x000fe200078ec0ff */
[----:B------:R-:W-:-:S04]  /*8b50*/  FMUL.FTZ R153, R147, R132 ;  /* 0x0000008493997220 */ /* 0x000fc80000410000 */
[----:B-1----:R-:W-:Y:S02]  /*8b60*/  HMMA.16816.F32 R64, R164, R16, R64 ;  /* 0x00000010a440723c */ /* 0x002fe40000001840 */
[----:B------:R-:W1:Y:S01]  /*8b70*/  MUFU.TANH R162, R162 ;  /* 0x000000a200a27308 */ /* 0x000e620000002400 */
[-C--:B------:R-:W-:Y:S01]  /*8b80*/  FMUL.FTZ R163, R171, R132.reuse ;  /* 0x00000084aba37220 */ /* 0x080fe20000410000 */
[----:B------:R-:W-:Y:S01]  /*8b90*/  FMUL.FTZ R147, R141, R132 ;  /* 0x000000848d937220 */ /* 0x000fe20000410000 */
[----:B------:R-:W-:-:S03]  /*8ba0*/  IMAD R141, R139, 0x80, R140 ;  /* 0x000000808b8d7824 */ /* 0x000fc600078e028c */
[----:B------:R-:W-:Y:S02]  /*8bb0*/  HMMA.16816.F32 R60, R8, R154, R60 ;  /* 0x0000009a083c723c */ /* 0x000fe4000000183c */
[----:B------:R-:W3:Y:S01]  /*8bc0*/  MUFU.TANH R161, R161 ;  /* 0x000000a100a17308 */ /* 0x000ee20000002400 */
[----:B------:R-:W-:-:S05]  /*8bd0*/  VIADD R16, R141, 0xffffff00 ;  /* 0xffffff008d107836 */ /* 0x000fca0000000000 */
[C---:B----4-:R-:W-:Y:S02]  /*8be0*/  HMMA.16816.F32 R56, R20.reuse, R12, R56 ;  /* 0x0000000c1438723c */ /* 0x050fe40000001838 */
[----:B------:R-:W4:Y:S06]  /*8bf0*/  MUFU.TANH R163, R163 ;  /* 0x000000a300a37308 */ /* 0x000f2c0000002400 */
[----:B------:R-:W-:Y:S01]  /*8c00*/  HMMA.16816.F32 R52, R20, R14, R52 ;  /* 0x0000000e1434723c */ /* 0x000fe20000001834 */
[----:B------:R-:W5:Y:S01]  /*8c10*/  LDSM.16.M88.4 R12, [R203+0x9800] ;  /* 0x00980000cb0c783b */ /* 0x000f620000000200 */
[----:B------:R-:W-:-:S06]  /*8c20*/  FMUL.FTZ R150, R150, R132 ;  /* 0x0000008496967220 */ /* 0x000fcc0000410000 */
[----:B------:R-:W-:Y:S01]  /*8c30*/  HMMA.16816.F32 R44, R20, R158, R44 ;  /* 0x0000009e142c723c */ /* 0x000fe2000000182c */
[----:B------:R-:W-:Y:S01]  /*8c40*/  FMUL.FTZ R158, R142, R132 ;  /* 0x000000848e9e7220 */ /* 0x000fe20000410000 */
[C---:B------:R-:W-:Y:S01]  /*8c50*/  VIADD R142, R135.reuse, 0x8 ;  /* 0x00000008878e7836 */ /* 0x040fe20000000000 */
[----:B------:R-:W-:Y:S01]  /*8c60*/  ISETP.GT.AND P4, PT, R135, R16, PT ;  /* 0x000000108700720c */ /* 0x000fe20003f84270 */
[----:B------:R-:W-:-:S04]  /*8c70*/  FMUL.FTZ R148, R148, R132 ;  /* 0x0000008494947220 */ /* 0x000fc80000410000 */
[C---:B--2---:R-:W-:Y:S01]  /*8c80*/  HMMA.16816.F32 R40, R20.reuse, R4, R40 ;  /* 0x000000041428723c */ /* 0x044fe20000001828 */
[----:B------:R-:W-:Y:S01]  /*8c90*/  VIADD R4, R141, 0xffffff01 ;  /* 0xffffff018d047836 */ /* 0x000fe20000000000 */
[----:B------:R-:W-:Y:S01]  /*8ca0*/  ISETP.GT.AND P1, PT, R142, R16, PT ;  /* 0x000000108e00720c */ /* 0x000fe20003f24270 */
[----:B------:R2:W5:Y:S01]  /*8cb0*/  MUFU.TANH R168, R150 ;  /* 0x0000009600a87308 */ /* 0x0005620000002400 */
[----:B------:R-:W-:Y:S01]  /*8cc0*/  FMUL.FTZ R143, R143, R132 ;  /* 0x000000848f8f7220 */ /* 0x000fe20000410000 */
[----:B------:R-:W-:Y:S01]  /*8cd0*/  ISETP.GE.AND P5, PT, R16, R236, PT ;  /* 0x000000ec1000720c */ /* 0x000fe20003fa6270 */
[-C--:B------:R-:W-:Y:S01]  /*8ce0*/  FMUL.FTZ R64, R64, R132.reuse ;  /* 0x0000008440407220 */ /* 0x080fe20000410000 */
[----:B-1----:R-:W-:Y:S01]  /*8cf0*/  FSEL R152, R162, -INF , !P1 ;  /* 0xff800000a2987808 */ /* 0x002fe20004800000 */
[-C--:B------:R-:W-:Y:S01]  /*8d00*/  FMUL.FTZ R65, R65, R132.reuse ;  /* 0x0000008441417220 */ /* 0x080fe20000410000 */
[-C--:B------:R-:W-:Y:S01]  /*8d10*/  FMUL.FTZ R149, R149, R132.reuse ;  /* 0x0000008495957220 */ /* 0x080fe20000410000 */
[-C--:B------:R-:W-:Y:S01]  /*8d20*/  FMUL.FTZ R151, R151, R132.reuse ;  /* 0x0000008497977220 */ /* 0x080fe20000410000 */
[----:B------:R-:W1:Y:S01]  /*8d30*/  MUFU.TANH R148, R148 ;  /* 0x0000009400947308 */ /* 0x000e620000002400 */
[----:B------:R-:W-:Y:S01]  /*8d40*/  ISETP.GE.AND P6, PT, R16, R237, PT ;  /* 0x000000ed1000720c */ /* 0x000fe20003fc6270 */
[----:B------:R-:W-:Y:S01]  /*8d50*/  HMMA.16816.F32 R48, R20, R156, R48 ;  /* 0x0000009c1430723c */ /* 0x000fe20000001830 */
[----:B------:R-:W-:Y:S01]  /*8d60*/  FSEL R152, R152, -INF , !P5 ;  /* 0xff80000098987808 */ /* 0x000fe20006800000 */
[----:B------:R-:W-:Y:S01]  /*8d70*/  FMUL.FTZ R162, R67, R132 ;  /* 0x0000008443a27220 */ /* 0x000fe20000410000 */
[----:B--2---:R-:W-:-:S02]  /*8d80*/  FSEL R150, R160, -INF , !P4 ;  /* 0xff800000a0967808 */ /* 0x004fc40006000000 */
[-C--:B------:R-:W-:Y:S01]  /*8d90*/  ISETP.GT.AND P4, PT, R135, R4.reuse, PT ;  /* 0x000000048700720c */ /* 0x080fe20003f84270 */
[----:B------:R-:W-:Y:S02]  /*8da0*/  MUFU.TANH R159, R143 ;  /* 0x0000008f009f7308 */ /* 0x000fe40000002400 */
[----:B------:R-:W-:Y:S01]  /*8db0*/  HMMA.16816.F32 R60, R164, R18, R60 ;  /* 0x00000012a43c723c */ /* 0x000fe2000000183c */
[----:B------:R-:W-:Y:S01]  /*8dc0*/  ISETP.GT.AND P5, PT, R142, R4, PT ;  /* 0x000000048e00720c */ /* 0x000fe20003fa4270 */
[----:B------:R-:W-:Y:S01]  /*8dd0*/  LDSM.16.M88.4 R16, [R202+0x9800] ;  /* 0x00980000ca10783b */ /* 0x000fe20000000200 */
[----:B---3--:R-:W-:Y:S01]  /*8de0*/  FSEL R155, R161, -INF , !P4 ;  /* 0xff800000a19b7808 */ /* 0x008fe20006000000 */
[----:B------:R-:W-:Y:S01]  /*8df0*/  FMUL.FTZ R161, R66, R132 ;  /* 0x0000008442a17220 */ /* 0x000fe20000410000 */
[----:B------:R-:W-:Y:S01]  /*8e00*/  FSEL R150, R150, -INF , !P6 ;  /* 0xff80000096967808 */ /* 0x000fe20007000000 */
[----:B------:R-:W-:Y:S01]  /*8e10*/  MUFU.TANH R157, R64 ;  /* 0x00000040009d7308 */ /* 0x000fe20000002400 */
[----:B------:R-:W-:-:S02]  /*8e20*/  ISETP.GE.AND P6, PT, R4, R237, PT ;  /* 0x000000ed0400720c */ /* 0x000fc40003fc6270 */
[----:B------:R-:W-:Y:S01]  /*8e30*/  ISETP.GE.AND P1, PT, R4, R236, PT ;  /* 0x000000ec0400720c */ /* 0x000fe20003f26270 */
[----:B------:R-:W-:-:S04]  /*8e40*/  VIADD R4, R141, 0xffffff08 ;  /* 0xffffff088d047836 */ /* 0x000fc80000000000 */
[----:B------:R2:W-:Y:S01]  /*8e50*/  MUFU.TANH R143, R65 ;  /* 0x00000041008f7308 */ /* 0x0005e20000002400 */
[----:B----4-:R-:W-:Y:S01]  /*8e60*/  FSEL R154, R163, -INF , !P5 ;  /* 0xff800000a39a7808 */ /* 0x010fe20006800000 */
[----:B------:R-:W-:-:S06]  /*8e70*/  FMUL.FTZ R144, R144, R132 ;  /* 0x0000008490907220 */ /* 0x000fcc0000410000 */
[----:B------:R-:W3:Y:S01]  /*8e80*/  MUFU.TANH R149, R149 ;  /* 0x0000009500957308 */ /* 0x000ee20000002400 */
[----:B------:R-:W-:Y:S01]  /*8e90*/  FSEL R154, R154, -INF , !P1 ;  /* 0xff8000009a9a7808 */ /* 0x000fe20004800000 */
[----:B--2---:R-:W2:Y:S06]  /*8ea0*/  LDSM.16.M88.4 R64, [R203+0xa000] ;  /* 0x00a00000cb40783b */ /* 0x004eac0000000200 */
[----:B------:R-:W4:Y:S01]  /*8eb0*/  MUFU.TANH R151, R151 ;  /* 0x0000009700977308 */ /* 0x000f220000002400 */
[----:B------:R-:W-:Y:S02]  /*8ec0*/  FSEL R155, R155, -INF , !P6 ;  /* 0xff8000009b9b7808 */ /* 0x000fe40007000000 */
[----:B------:R-:W-:-:S02]  /*8ed0*/  ISETP.GT.AND P1, PT, R142, R4, PT ;  /* 0x000000048e00720c */ /* 0x000fc40003f24270 */
[----:B------:R-:W-:Y:S02]  /*8ee0*/  ISETP.GT.AND P4, PT, R135, R4, PT ;  /* 0x000000048700720c */ /* 0x000fe40003f84270 */
[C---:B------:R-:W-:Y:S02]  /*8ef0*/  ISETP.GE.AND P6, PT, R4.reuse, R237, PT ;  /* 0x000000ed0400720c */ /* 0x040fe40003fc6270 */
[----:B------:R-:W-:Y:S01]  /*8f00*/  ISETP.GE.AND P5, PT, R4, R236, PT ;  /* 0x000000ec0400720c */ /* 0x000fe20003fa6270 */
[----:B------:R-:W-:Y:S01]  /*8f10*/  VIADD R4, R141, 0xffffff09 ;  /* 0xffffff098d047836 */ /* 0x000fe20000000000 */
[----:B------:R-:W2:Y:S01]  /*8f20*/  MUFU.TANH R144, R144 ;  /* 0x0000009000907308 */ /* 0x000ea20000002400 */
[----:B-----5:R-:W-:Y:S02]  /*8f30*/  FSEL R156, R168, -INF , !P1 ;  /* 0xff800000a89c7808 */ /* 0x020fe40004800000 */
[----:B-1----:R-:W-:Y:S02]  /*8f40*/  FSEL R148, R148, -INF , !P4 ;  /* 0xff80000094947808 */ /* 0x002fe40006000000 */
[----:B------:R-:W-:-:S03]  /*8f50*/  ISETP.GT.AND P4, PT, R135, R4, PT ;  /* 0x000000048700720c */ /* 0x000fc60003f84270 */
[----:B------:R-:W1:Y:S01]  /*8f60*/  MUFU.TANH R169, R169 ;  /* 0x000000a900a97308 */ /* 0x000e620000002400 */
[----:B------:R-:W-:Y:S01]  /*8f70*/  FSEL R156, R156, -INF , !P5 ;  /* 0xff8000009c9c7808 */ /* 0x000fe20006800000 */
[----:B------:R-:W-:Y:S01]  /*8f80*/  FMUL.FTZ R5, R60, R132 ;  /* 0x000000843c057220 */ /* 0x000fe20000410000 */
[----:B------:R-:W-:Y:S02]  /*8f90*/  ISETP.GT.AND P5, PT, R142, R4, PT ;  /* 0x000000048e00720c */ /* 0x000fe40003fa4270 */
[----:B------:R-:W-:Y:S02]  /*8fa0*/  FSEL R60, R148, -INF , !P6 ;  /* 0xff800000943c7808 */ /* 0x000fe40007000000 */
[C---:B------:R-:W-:Y:S02]  /*8fb0*/  ISETP.GE.AND P6, PT, R4.reuse, R237, PT ;  /* 0x000000ed0400720c */ /* 0x040fe40003fc6270 */
[----:B---3--:R-:W-:Y:S02]  /*8fc0*/  FSEL R149, R149, -INF , !P4 ;  /* 0xff80000095957808 */ /* 0x008fe40006000000 */
[----:B------:R-:W-:Y:S01]  /*8fd0*/  ISETP.GE.AND P1, PT, R4, R236, PT ;  /* 0x000000ec0400720c */ /* 0x000fe20003f26270 */
[----:B------:R-:W-:Y:S01]  /*8fe0*/  VIADD R4, R141, 0xffffff10 ;  /* 0xffffff108d047836 */ /* 0x000fe20000000000 */
[----:B----4-:R-:W-:Y:S01]  /*8ff0*/  FSEL R151, R151, -INF , !P5 ;  /* 0xff80000097977808 */ /* 0x010fe20006800000 */
[----:B------:R-:W3:Y:S01]  /*9000*/  MUFU.TANH R153, R153 ;  /* 0x0000009900997308 */ /* 0x000ee20000002400 */
[----:B------:R-:W-:Y:S01]  /*9010*/  HMMA.16816.F32 R56, R8, R12, R56 ;  /* 0x0000000c0838723c */ /* 0x000fe20000001838 */
[----:B------:R-:W-:Y:S01]  /*9020*/  FSEL R160, R149, -INF , !P6 ;  /* 0xff80000095a07808 */ /* 0x000fe20007000000 */
[-C--:B------:R-:W-:Y:S01]  /*9030*/  FMUL.FTZ R145, R145, R132.reuse ;  /* 0x0000008491917220 */ /* 0x080fe20000410000 */
[----:B------:R-:W-:Y:S01]  /*9040*/  FMUL.FTZ R149, R62, R132 ;  /* 0x000000843e957220 */ /* 0x000fe20000410000 */
[----:B------:R-:W-:-:S02]  /*9050*/  FSEL R62, R151, -INF , !P1 ;  /* 0xff800000973e7808 */ /* 0x000fc40004800000 */
[-C--:B------:R-:W-:Y:S02]  /*9060*/  ISETP.GT.AND P4, PT, R135, R4.reuse, PT ;  /* 0x000000048700720c */ /* 0x080fe40003f84270 */
[----:B------:R-:W-:Y:S01]  /*9070*/  ISETP.GT.AND P1, PT, R142, R4, PT ;  /* 0x000000048e00720c */ /* 0x000fe20003f24270 */
[----:B------:R-:W-:Y:S01]  /*9080*/  HMMA.16816.F32 R52, R8, R14, R52 ;  /* 0x0000000e0834723c */ /* 0x000fe20000001834 */
[C---:B------:R-:W-:Y:S01]  /*9090*/  ISETP.GE.AND P6, PT, R4.reuse, R237, PT ;  /* 0x000000ed0400720c */ /* 0x040fe20003fc6270 */
[----:B------:R-:W4:Y:S01]  /*90a0*/  MUFU.TANH R145, R145 ;  /* 0x0000009100917308 */ /* 0x000f220000002400 */
[----:B------:R-:W-:Y:S01]  /*90b0*/  ISETP.GE.AND P5, PT, R4, R236, PT ;  /* 0x000000ec0400720c */ /* 0x000fe20003fa6270 */
[----:B------:R-:W-:Y:S01]  /*90c0*/  VIADD R4, R141, 0xffffff11 ;  /* 0xffffff118d047836 */ /* 0x000fe20000000000 */
[----:B--2---:R-:W-:Y:S02]  /*90d0*/  FSEL R144, R144, -INF , !P4 ;  /* 0xff80000090907808 */ /* 0x004fe40006000000 */
[----:B-1----:R-:W-:-:S03]  /*90e0*/  FSEL R169, R169, -INF , !P1 ;  /* 0xff800000a9a97808 */ /* 0x002fc60004800000 */
[----:B------:R-:W1:Y:S01]  /*90f0*/  MUFU.TANH R158, R158 ;  /* 0x0000009e009e7308 */ /* 0x000e620000002400 */
[----:B------:R-:W-:Y:S01]  /*9100*/  FSEL R197, R144, -INF , !P6 ;  /* 0xff80000090c57808 */ /* 0x000fe20007000000 */
[----:B------:R-:W-:Y:S01]  /*9110*/  HMMA.16816.F32 R36, R20, R6, R36 ;  /* 0x000000061424723c */ /* 0x000fe20000001824 */
[----:B------:R-:W-:Y:S02]  /*9120*/  FSEL R207, R169, -INF , !P5 ;  /* 0xff800000a9cf7808 */ /* 0x000fe40006800000 */
[----:B------:R-:W-:Y:S02]  /*9130*/  ISETP.GT.AND P4, PT, R135, R4, PT ;  /* 0x000000048700720c */ /* 0x000fe40003f84270 */
[C---:B------:R-:W-:Y:S01]  /*9140*/  ISETP.GE.AND P6, PT, R4.reuse, R237, PT ;  /* 0x000000ed0400720c */ /* 0x040fe20003fc6270 */
[----:B------:R-:W2:Y:S01]  /*9150*/  MUFU.TANH R146, R146 ;  /* 0x0000009200927308 */ /* 0x000ea20000002400 */
[----:B------:R-:W-:Y:S02]  /*9160*/  ISETP.GE.AND P1, PT, R4, R236, PT ;  /* 0x000000ec0400720c */ /* 0x000fe40003f26270 */
[----:B------:R-:W-:-:S05]  /*9170*/  ISETP.GT.AND P5, PT, R142, R4, PT ;  /* 0x000000048e00720c */ /* 0x000fca0003fa4270 */
[----:B------:R5:W-:Y:S01]  /*9180*/  MUFU.TANH R148, R5 ;  /* 0x0000000500947308 */ /* 0x000be20000002400 */
[----:B------:R-:W-:Y:S01]  /*9190*/  HMMA.16816.F32 R48, R8, R64, R48 ;  /* 0x000000400830723c */ /* 0x000fe20000001830 */
[----:B------:R-:W-:Y:S01]  /*91a0*/  VIADD R12, R141, 0xffffff18 ;  /* 0xffffff188d0c7836 */ /* 0x000fe20000000000 */
[----:B---3--:R-:W-:-:S04]  /*91b0*/  FSEL R64, R153, -INF , !P5 ;  /* 0xff80000099407808 */ /* 0x008fc80006800000 */
[----:B------:R-:W-:Y:S02]  /*91c0*/  FSEL R64, R64, -INF , !P1 ;  /* 0xff80000040407808 */ /* 0x000fe40004800000 */
[----:B------:R-:W-:Y:S01]  /*91d0*/  HMMA.16816.F32 R56, R164, R16, R56 ;  /* 0x00000010a438723c */ /* 0x000fe20000001838 */
[----:B-----5:R-:W3:Y:S01]  /*91e0*/  LDSM.16.M88.4 R4, [R202+0xa000] ;  /* 0x00a00000ca04783b */ /* 0x020ee20000000200 */
[----:B------:R-:W-:-:S06]  /*91f0*/  ISETP.GT.AND P1, PT, R142, R12, PT ;  /* 0x0000000c8e00720c */ /* 0x000fcc0003f24270 */
[----:B------:R-:W-:Y:S01]  /*9200*/  HMMA.16816.F32 R52, R164, R18, R52 ;  /* 0x00000012a434723c */ /* 0x000fe20000001834 */
[----:B----4-:R-:W-:Y:S01]  /*9210*/  FSEL R145, R145, -INF , !P4 ;  /* 0xff80000091917808 */ /* 0x010fe20006000000 */
[----:B------:R-:W4:Y:S01]  /*9220*/  MUFU.TANH R161, R161 ;  /* 0x000000a100a17308 */ /* 0x000f220000002400 */
[----:B------:R-:W-:Y:S01]  /*9230*/  ISETP.GT.AND P4, PT, R135, R12, PT ;  /* 0x0000000c8700720c */ /* 0x000fe20003f84270 */
[----:B------:R-:W-:Y:S01]  /*9240*/  VIADD R16, R141, 0xffffff19 ;  /* 0xffffff198d107836 */ /* 0x000fe20000000000 */
[----:B------:R-:W-:Y:S02]  /*9250*/  ISETP.GE.AND P5, PT, R12, R236, PT ;  /* 0x000000ec0c00720c */ /* 0x000fe40003fa6270 */
[----:B-1----:R-:W-:Y:S02]  /*9260*/  FSEL R65, R158, -INF , !P1 ;  /* 0xff8000009e417808 */ /* 0x002fe40004800000 */
[----:B------:R-:W-:Y:S01]  /*9270*/  FSEL R195, R145, -INF , !P6 ;  /* 0xff80000091c37808 */ /* 0x000fe20007000000 */
[----:B------:R-:W1:Y:S01]  /*9280*/  MUFU.TANH R147, R147 ;  /* 0x0000009300937308 */ /* 0x000e620000002400 */
[----:B------:R-:W-:-:S02]  /*9290*/  ISETP.GE.AND P6, PT, R12, R237, PT ;  /* 0x000000ed0c00720c */ /* 0x000fc40003fc6270 */
[----:B--2---:R-:W-:Y:S01]  /*92a0*/  FSEL R146, R146, -INF , !P4 ;  /* 0xff80000092927808 */ /* 0x004fe20006000000 */
[----:B------:R-:W-:Y:S01]  /*92b0*/  HMMA.16816.F32 R44, R8, R66, R44 ;  /* 0x00000042082c723c */ /* 0x000fe2000000182c */
[----:B------:R-:W-:-:S03]  /*92c0*/  FSEL R65, R65, -INF , !P5 ;  /* 0xff80000041417808 */ /* 0x000fc60006800000 */
[----:B------:R-:W2:Y:S01]  /*92d0*/  MUFU.TANH R162, R162 ;  /* 0x000000a200a27308 */ /* 0x000ea20000002400 */
[----:B------:R-:W-:Y:S01]  /*92e0*/  ISETP.GT.AND P5, PT, R142, R16, PT ;  /* 0x000000108e00720c */ /* 0x000fe20003fa4270 */
[-C--:B------:R-:W-:Y:S01]  /*92f0*/  FMUL.FTZ R58, R58, R132.reuse ;  /* 0x000000843a3a7220 */ /* 0x080fe20000410000 */
[----:B------:R-:W-:Y:S01]  /*9300*/  FSEL R199, R146, -INF , !P6 ;  /* 0xff80000092c77808 */ /* 0x000fe20007000000 */
[----:B------:R-:W-:Y:S01]  /*9310*/  FMUL.FTZ R63, R63, R132 ;  /* 0x000000843f3f7220 */ /* 0x000fe20000410000 */
[----:B------:R-:W-:Y:S01]  /*9320*/  ISETP.GT.AND P4, PT, R135, R16, PT ;  /* 0x000000108700720c */ /* 0x000fe20003f84270 */
[----:B------:R-:W-:Y:S01]  /*9330*/  FMUL.FTZ R61, R61, R132 ;  /* 0x000000843d3d7220 */ /* 0x000fe20000410000 */
[C---:B------:R-:W-:Y:S01]  /*9340*/  ISETP.GE.AND P6, PT, R16.reuse, R237, PT ;  /* 0x000000ed1000720c */ /* 0x040fe20003fc6270 */
[----:B------:R-:W5:Y:S01]  /*9350*/  MUFU.TANH R149, R149 ;  /* 0x0000009500957308 */ /* 0x000f620000002400 */
[----:B------:R-:W-:Y:S01]  /*9360*/  ISETP.GE.AND P1, PT, R16, R236, PT ;  /* 0x000000ec1000720c */ /* 0x000fe20003f26270 */
[----:B------:R-:W-:Y:S01]  /*9370*/  VIADD R16, R141, 0xffffff20 ;  /* 0xffffff208d107836 */ /* 0x000fe20000000000 */
[----:B------:R-:W-:Y:S01]  /*9380*/  FSEL R66, R159, -INF , !P5 ;  /* 0xff8000009f427808 */ /* 0x000fe20006800000 */
[----:B------:R-:W5:Y:S03]  /*9390*/  LDSM.16.M88.4 R12, [R204+0xb000] ;  /* 0x00b00000cc0c783b */ /* 0x000f660000000200 */
[----:B------:R-:W-:-:S02]  /*93a0*/  FSEL R66, R66, -INF , !P1 ;  /* 0xff80000042427808 */ /* 0x000fc40004800000 */
[----:B------:R-:W-:Y:S01]  /*93b0*/  ISETP.GT.AND P1, PT, R142, R16, PT ;  /* 0x000000108e00720c */ /* 0x000fe20003f24270 */
[----:B------:R3:W-:Y:S01]  /*93c0*/  MUFU.TANH R145, R58 ;  /* 0x0000003a00917308 */ /* 0x0007e20000002400 */
[----:B------:R-:W-:Y:S02]  /*93d0*/  ISETP.GE.AND P5, PT, R16, R236, PT ;  /* 0x000000ec1000720c */ /* 0x000fe40003fa6270 */
[----:B----4-:R-:W-:Y:S02]  /*93e0*/  FSEL R161, R161, -INF , !P1 ;  /* 0xff800000a1a17808 */ /* 0x010fe40004800000 */
[----:B-1----:R-:W-:Y:S02]  /*93f0*/  FSEL R147, R147, -INF , !P4 ;  /* 0xff80000093937808 */ /* 0x002fe40006000000 */
[----:B------:R-:W-:Y:S02]  /*9400*/  ISETP.GT.AND P4, PT, R135, R16, PT ;  /* 0x000000108700720c */ /* 0x000fe40003f84270 */
[----:B------:R-:W-:-:S02]  /*9410*/  FSEL R181, R161, -INF , !P5 ;  /* 0xff800000a1b57808 */ /* 0x000fc40006800000 */
[----:B------:R-:W-:Y:S01]  /*9420*/  FSEL R205, R147, -INF , !P6 ;  /* 0xff80000093cd7808 */ /* 0x000fe20007000000 */
[----:B---3--:R-:W-:Y:S01]  /*9430*/  FMUL.FTZ R58, R52, R132 ;  /* 0x00000084343a7220 */ /* 0x008fe20000410000 */
[----:B------:R-:W-:Y:S01]  /*9440*/  VIADD R52, R141, 0xffffff21 ;  /* 0xffffff218d347836 */ /* 0x000fe20000000000 */
[-C--:B------:R-:W-:Y:S01]  /*9450*/  ISETP.GE.AND P6, PT, R16, R237.reuse, PT ;  /* 0x000000ed1000720c */ /* 0x080fe20003fc6270 */
[----:B------:R-:W-:Y:S01]  /*9460*/  HMMA.16816.F32 R48, R164, R4, R48 ;  /* 0x00000004a430723c */ /* 0x000fe20000001830 */
[----:B------:R-:W-:Y:S02]  /*9470*/  FSEL R157, R157, -INF , !P4 ;  /* 0xff8000009d9d7808 */ /* 0x000fe40006000000 */
[-C--:B------:R-:W-:Y:S01]  /*9480*/  ISETP.GT.AND P5, PT, R142, R52.reuse, PT ;  /* 0x000000348e00720c */ /* 0x080fe20003fa4270 */
[----:B------:R-:W1:Y:S01]  /*9490*/  MUFU.TANH R63, R63 ;  /* 0x0000003f003f7308 */ /* 0x000e620000002400 */
[----:B------:R-:W-:Y:S01]  /*94a0*/  ISETP.GT.AND P4, PT, R135, R52, PT ;  /* 0x000000348700720c */ /* 0x000fe20003f84270 */
[----:B------:R-:W-:Y:S01]  /*94b0*/  VIADD R4, R141, 0xffffff28 ;  /* 0xffffff288d047836 */ /* 0x000fe20000000000 */
[----:B------:R-:W-:Y:S01]  /*94c0*/  ISETP.GE.AND P1, PT, R52, R236, PT ;  /* 0x000000ec3400720c */ /* 0x000fe20003f26270 */
[----:B------:R-:W-:Y:S01]  /*94d0*/  FMUL.FTZ R144, R56, R132 ;  /* 0x0000008438907220 */ /* 0x000fe20000410000 */
[----:B--2---:R-:W-:Y:S01]  /*94e0*/  FSEL R162, R162, -INF , !P5 ;  /* 0xff800000a2a27808 */ /* 0x004fe20006800000 */
[----:B------:R-:W2:Y:S01]  /*94f0*/  LDSM.16.M88.4 R16, [R203+0xa800] ;  /* 0x00a80000cb10783b */ /* 0x000ea20000000200 */
[----:B------:R-:W-:Y:S01]  /*9500*/  FSEL R182, R157, -INF , !P6 ;  /* 0xff8000009db67808 */ /* 0x000fe20007000000 */
[----:B------:R-:W3:Y:S01]  /*9510*/  MUFU.TANH R61, R61 ;  /* 0x0000003d003d7308 */ /* 0x000ee20000002400 */
[----:B------:R-:W-:-:S02]  /*9520*/  ISETP.GE.AND P6, PT, R52, R237, PT ;  /* 0x000000ed3400720c */ /* 0x000fc40003fc6270 */
[----:B------:R-:W-:Y:S02]  /*9530*/  FSEL R143, R143, -INF , !P4 ;  /* 0xff8000008f8f7808 */ /* 0x000fe40006000000 */
[----:B------:R-:W-:Y:S02]  /*9540*/  FSEL R191, R162, -INF , !P1 ;  /* 0xff800000a2bf7808 */ /* 0x000fe40004800000 */
[-C--:B------:R-:W-:Y:S02]  /*9550*/  ISETP.GT.AND P1, PT, R142, R4.reuse, PT ;  /* 0x000000048e00720c */ /* 0x080fe40003f24270 */
[----:B------:R-:W-:Y:S01]  /*9560*/  FSEL R179, R143, -INF , !P6 ;  /* 0xff8000008fb37808 */ /* 0x000fe20007000000 */
[----:B------:R-:W4:Y:S01]  /*9570*/  MUFU.TANH R144, R144 ;  /* 0x0000009000907308 */ /* 0x000f220000002400 */
[----:B------:R-:W-:Y:S02]  /*9580*/  ISETP.GT.AND P4, PT, R135, R4, PT ;  /* 0x000000048700720c */ /* 0x000fe40003f84270 */
[----:B------:R-:W-:-:S02]  /*9590*/  ISETP.GE.AND P6, PT, R4, R237, PT ;  /* 0x000000ed0400720c */ /* 0x000fc40003fc6270 */
[----:B------:R-:W-:Y:S01]  /*95a0*/  ISETP.GE.AND P5, PT, R4, R236, PT ;  /* 0x000000ec0400720c */ /* 0x000fe20003fa6270 */
[----:B------:R-:W-:Y:S01]  /*95b0*/  VIADD R4, R141, 0xffffff29 ;  /* 0xffffff298d047836 */ /* 0x000fe20000000000 */
[----:B-----5:R-:W-:Y:S02]  /*95c0*/  FSEL R149, R149, -INF , !P1 ;  /* 0xff80000095957808 */ /* 0x020fe40004800000 */
[----:B------:R-:W-:Y:S02]  /*95d0*/  FSEL R148, R148, -INF , !P4 ;  /* 0xff80000094947808 */ /* 0x000fe40006000000 */
[----:B------:R-:W-:Y:S02]  /*95e0*/  FSEL R193, R149, -INF , !P5 ;  /* 0xff80000095c17808 */ /* 0x000fe40006800000 */
[----:B------:R-:W-:Y:S02]  /*95f0*/  ISETP.GT.AND P5, PT, R142, R4, PT ;  /* 0x000000048e00720c */ /* 0x000fe40003fa4270 */
[----:B------:R-:W-:-:S02]  /*9600*/  FSEL R189, R148, -INF , !P6 ;  /* 0xff80000094bd7808 */ /* 0x000fc40007000000 */
[----:B------:R-:W-:Y:S02]  /*9610*/  ISETP.GT.AND P4, PT, R135, R4, PT ;  /* 0x000000048700720c */ /* 0x000fe40003f84270 */
[C---:B------:R-:W-:Y:S02]  /*9620*/  ISETP.GE.AND P6, PT, R4.reuse, R237, PT ;  /* 0x000000ed0400720c */ /* 0x040fe40003fc6270 */
[----:B------:R-:W-:Y:S01]  /*9630*/  ISETP.GE.AND P1, PT, R4, R236, PT ;  /* 0x000000ec0400720c */ /* 0x000fe20003f26270 */
[----:B------:R-:W-:Y:S01]  /*9640*/  VIADD R4, R141, 0xffffff30 ;  /* 0xffffff308d047836 */ /* 0x000fe20000000000 */
[----:B-1----:R-:W-:Y:S01]  /*9650*/  FSEL R63, R63, -INF , !P5 ;  /* 0xff8000003f3f7808 */ /* 0x002fe20006800000 */
[-C--:B------:R-:W-:Y:S01]  /*9660*/  FMUL.FTZ R59, R59, R132.reuse ;  /* 0x000000843b3b7220 */ /* 0x080fe20000410000 */
[----:B---3--:R-:W-:Y:S01]  /*9670*/  FSEL R61, R61, -INF , !P4 ;  /* 0xff8000003d3d7808 */ /* 0x008fe20006000000 */
[----:B------:R-:W-:Y:S01]  /*9680*/  FMUL.FTZ R56, R57, R132 ;  /* 0x0000008439387220 */ /* 0x000fe20000410000 */
[----:B------:R-:W-:-:S02]  /*9690*/  FSEL R177, R63, -INF , !P1 ;  /* 0xff8000003fb17808 */ /* 0x000fc40004800000 */
[-C--:B------:R-:W-:Y:S02]  /*96a0*/  ISETP.GT.AND P4, PT, R135, R4.reuse, PT ;  /* 0x000000048700720c */ /* 0x080fe40003f84270 */
[----:B------:R-:W-:Y:S01]  /*96b0*/  ISETP.GT.AND P1, PT, R142, R4, PT ;  /* 0x000000048e00720c */ /* 0x000fe20003f24270 */
[----:B------:R-:W1:Y:S01]  /*96c0*/  MUFU.TANH R59, R59 ;  /* 0x0000003b003b7308 */ /* 0x000e620000002400 */
[----:B------:R-:W-:Y:S01]  /*96d0*/  FSEL R183, R61, -INF , !P6 ;  /* 0xff8000003db77808 */ /* 0x000fe20007000000 */
[----:B------:R-:W-:Y:S01]  /*96e0*/  FMUL.FTZ R5, R55, R132 ;  /* 0x0000008437057220 */ /* 0x000fe20000410000 */
[C---:B------:R-:W-:Y:S02]  /*96f0*/  ISETP.GE.AND P6, PT, R4.reuse, R237, PT ;  /* 0x000000ed0400720c */ /* 0x040fe40003fc6270 */
[----:B------:R-:W-:Y:S01]  /*9700*/  ISETP.GE.AND P5, PT, R4, R236, PT ;  /* 0x000000ec0400720c */ /* 0x000fe20003fa6270 */
[----:B------:R-:W-:Y:S01]  /*9710*/  VIADD R4, R141, 0xffffff31 ;  /* 0xffffff318d047836 */ /* 0x000fe20000000000 */
[----:B----4-:R-:W-:Y:S01]  /*9720*/  FSEL R144, R144, -INF , !P4 ;  /* 0xff80000090907808 */ /* 0x010fe20006000000 */
[----:B------:R-:W3:Y:S01]  /*9730*/  MUFU.TANH R56, R56 ;  /* 0x0000003800387308 */ /* 0x000ee20000002400 */
[----:B------:R-:W-:Y:S01]  /*9740*/  FSEL R145, R145, -INF , !P1 ;  /* 0xff80000091917808 */ /* 0x000fe20004800000 */
[-C--:B------:R-:W-:Y:S01]  /*9750*/  FMUL.FTZ R53, R53, R132.reuse ;  /* 0x0000008435357220 */ /* 0x080fe20000410000 */
[----:B------:R-:W-:Y:S01]  /*9760*/  FMUL.FTZ R54, R54, R132 ;  /* 0x0000008436367220 */ /* 0x000fe20000410000 */
[----:B------:R-:W-:Y:S01]  /*9770*/  FSEL R250, R144, -INF , !P6 ;  /* 0xff80000090fa7808 */ /* 0x000fe20007000000 */
[----:B------:R-:W-:Y:S01]  /*9780*/  HMMA.16816.F32 R44, R164, R6, R44 ;  /* 0x00000006a42c723c */ /* 0x000fe2000000182c */
[----:B------:R-:W-:-:S02]  /*9790*/  FSEL R169, R145, -INF , !P5 ;  /* 0xff80000091a97808 */ /* 0x000fc40006800000 */
[----:B------:R4:W-:Y:S01]  /*97a0*/  MUFU.TANH R143, R5 ;  /* 0x00000005008f7308 */ /* 0x0009e20000002400 */
[----:B------:R-:W-:Y:S02]  /*97b0*/  ISETP.GT.AND P4, PT, R135, R4, PT ;  /* 0x000000048700720c */ /* 0x000fe40003f84270 */
[C---:B------:R-:W-:Y:S02]  /*97c0*/  ISETP.GE.AND P6, PT, R4.reuse, R237, PT ;  /* 0x000000ed0400720c */ /* 0x040fe40003fc6270 */
[----:B------:R-:W-:Y:S02]  /*97d0*/  ISETP.GE.AND P1, PT, R4, R236, PT ;  /* 0x000000ec0400720c */ /* 0x000fe40003f26270 */
[----:B------:R-:W-:Y:S01]  /*97e0*/  ISETP.GT.AND P5, PT, R142, R4, PT ;  /* 0x000000048e00720c */ /* 0x000fe20003fa4270 */
[----:B------:R-:W-:Y:S08]  /*97f0*/  MUFU.TANH R57, R53 ;  /* 0x0000003500397308 */ /* 0x000ff00000002400 */
[----:B------:R5:W-:Y:S01]  /*9800*/  MUFU.TANH R146, R54 ;  /* 0x0000003600927308 */ /* 0x000be20000002400 */
[----:B----4-:R-:W4:Y:S07]  /*9810*/  LDSM.16.M88.4 R4, [R203+0xb000] ;  /* 0x00b00000cb04783b */ /* 0x010f2e0000000200 */
[----:B------:R-:W2:Y:S01]  /*9820*/  MUFU.TANH R58, R58 ;  /* 0x0000003a003a7308 */ /* 0x000ea20000002400 */
[----:B------:R-:W-:Y:S01]  /*9830*/  HMMA.16816.F32 R32, R20, R12, R32 ;  /* 0x0000000c1420723c */ /* 0x000fe20000001820 */
[----:B-----5:R-:W5:Y:S01]  /*9840*/  LDSM.16.M88.4 R52, [R202+0xa800] ;  /* 0x00a80000ca34783b */ /* 0x020f620000000200 */
[----:B------:R-:W-:Y:S01]  /*9850*/  VIADD R12, R141, 0xffffff38 ;  /* 0xffffff388d0c7836 */ /* 0x000fe20000000000 */
[----:B-1----:R-:W-:-:S02]  /*9860*/  FSEL R59, R59, -INF , !P5 ;  /* 0xff8000003b3b7808 */ /* 0x002fc40006800000 */
[----:B---3--:R-:W-:Y:S02]  /*9870*/  FSEL R56, R56, -INF , !P4 ;  /* 0xff80000038387808 */ /* 0x008fe40006000000 */
[----:B------:R-:W-:Y:S02]  /*9880*/  FSEL R171, R59, -INF , !P1 ;  /* 0xff8000003bab7808 */ /* 0x000fe40004800000 */
[-C--:B------:R-:W-:Y:S02]  /*9890*/  ISETP.GT.AND P4, PT, R135, R12.reuse, PT ;  /* 0x0000000c8700720c */ /* 0x080fe40003f84270 */
[----:B------:R-:W-:Y:S01]  /*98a0*/  ISETP.GT.AND P1, PT, R142, R12, PT ;  /* 0x0000000c8e00720c */ /* 0x000fe20003f24270 */
[----:B------:R-:W-:Y:S01]  /*98b0*/  FMUL.FTZ R50, R50, R132 ;  /* 0x0000008432327220 */ /* 0x000fe20000410000 */
[----:B------:R-:W-:Y:S02]  /*98c0*/  FSEL R248, R56, -INF , !P6 ;  /* 0xff80000038f87808 */ /* 0x000fe40007000000 */
[----:B------:R-:W-:-:S02]  /*98d0*/  ISETP.GE.AND P6, PT, R12, R237, PT ;  /* 0x000000ed0c00720c */ /* 0x000fc40003fc6270 */
[----:B------:R-:W-:Y:S01]  /*98e0*/  ISETP.GE.AND P5, PT, R12, R236, PT ;  /* 0x000000ec0c00720c */ /* 0x000fe20003fa6270 */
[----:B------:R-:W-:Y:S01]  /*98f0*/  VIADD R12, R141, 0xffffff39 ;  /* 0xffffff398d0c7836 */ /* 0x000fe20000000000 */
[----:B--2---:R-:W-:Y:S01]  /*9900*/  FSEL R58, R58, -INF , !P4 ;  /* 0xff8000003a3a7808 */ /* 0x004fe20006000000 */
[-C--:B------:R-:W-:Y:S01]  /*9910*/  FMUL.FTZ R67, R48, R132.reuse ;  /* 0x0000008430437220 */ /* 0x080fe20000410000 */
[----:B------:R-:W-:Y:S01]  /*9920*/  FSEL R146, R146, -INF , !P1 ;  /* 0xff80000092927808 */ /* 0x000fe20004800000 */
[----:B------:R-:W-:Y:S01]  /*9930*/  HMMA.16816.F32 R40, R8, R16, R40 ;  /* 0x000000100828723c */ /* 0x000fe20000001828 */
[----:B------:R-:W1:Y:S01]  /*9940*/  MUFU.TANH R50, R50 ;  /* 0x0000003200327308 */ /* 0x000e620000002400 */
[----:B------:R-:W-:Y:S02]  /*9950*/  FSEL R246, R58, -INF , !P6 ;  /* 0xff8000003af67808 */ /* 0x000fe40007000000 */
[----:B------:R-:W-:Y:S01]  /*9960*/  FSEL R175, R146, -INF , !P5 ;  /* 0xff80000092af7808 */ /* 0x000fe20006800000 */
[----:B------:R-:W-:Y:S01]  /*9970*/  FMUL.FTZ R48, R49, R132 ;  /* 0x0000008431307220 */ /* 0x000fe20000410000 */
[----:B------:R-:W-:-:S02]  /*9980*/  ISETP.GT.AND P4, PT, R135, R12, PT ;  /* 0x0000000c8700720c */ /* 0x000fc40003f84270 */
[----:B------:R-:W-:Y:S01]  /*9990*/  HMMA.16816.F32 R28, R20, R14, R28 ;  /* 0x0000000e141c723c */ /* 0x000fe2000000181c */
[C---:B------:R-:W-:Y:S02]  /*99a0*/  ISETP.GE.AND P6, PT, R12.reuse, R237, PT ;  /* 0x000000ed0c00720c */ /* 0x040fe40003fc6270 */
[----:B------:R-:W-:Y:S02]  /*99b0*/  ISETP.GE.AND P1, PT, R12, R236, PT ;  /* 0x000000ec0c00720c */ /* 0x000fe40003f26270 */
[----:B------:R-:W-:Y:S01]  /*99c0*/  ISETP.GT.AND P5, PT, R142, R12, PT ;  /* 0x0000000c8e00720c */ /* 0x000fe20003fa4270 */
[----:B------:R-:W2:Y:S01]  /*99d0*/  MUFU.TANH R67, R67 ;  /* 0x0000004300437308 */ /* 0x000ea20000002400 */
[----:B------:R-:W3:Y:S01]  /*99e0*/  LDSM.16.M88.4 R12, [R202+0xb000] ;  /* 0x00b00000ca0c783b */ /* 0x000ee20000000200 */
[----:B------:R-:W-:Y:S01]  /*99f0*/  FMUL.FTZ R49, R51, R132 ;  /* 0x0000008433317220 */ /* 0x000fe20000410000 */
[----:B------:R-:W-:Y:S01]  /*9a00*/  VIADD R16, R141, 0xffffff40 ;  /* 0xffffff408d107836 */ /* 0x000fe20000000000 */
[----:B------:R-:W-:-:S02]  /*9a10*/  FSEL R57, R57, -INF , !P4 ;  /* 0xff80000039397808 */ /* 0x000fc40006000000 */
[----:B------:R-:W-:Y:S01]  /*9a20*/  FSEL R143, R143, -INF , !P5 ;  /* 0xff8000008f8f7808 */ /* 0x000fe20006800000 */
[----:B------:R-:W-:Y:S01]  /*9a30*/  HMMA.16816.F32 R36, R8, R18, R36 ;  /* 0x000000120824723c */ /* 0x000fe20000001824 */
[----:B------:R-:W5:Y:S01]  /*9a40*/  MUFU.TANH R48, R48 ;  /* 0x0000003000307308 */ /* 0x000f620000002400 */
[----:B------:R-:W-:Y:S02]  /*9a50*/  FSEL R173, R57, -INF , !P6 ;  /* 0xff80000039ad7808 */ /* 0x000fe40007000000 */
[----:B------:R-:W-:Y:S02]  /*9a60*/  FSEL R252, R143, -INF , !P1 ;  /* 0xff8000008ffc7808 */ /* 0x000fe40004800000 */
[----:B------:R-:W-:-:S03]  /*9a70*/  ISETP.GT.AND P4, PT, R135, R16, PT ;  /* 0x000000108700720c */ /* 0x000fc60003f84270 */
[----:B------:R-:W3:Y:S01]  /*9a80*/  MUFU.TANH R49, R49 ;  /* 0x0000003100317308 */ /* 0x000ee20000002400 */
[C---:B------:R-:W-:Y:S02]  /*9a90*/  ISETP.GE.AND P6, PT, R16.reuse, R237, PT ;  /* 0x000000ed1000720c */ /* 0x040fe40003fc6270 */
[----:B------:R-:W-:Y:S02]  /*9aa0*/  ISETP.GE.AND P5, PT, R16, R236, PT ;  /* 0x000000ec1000720c */ /* 0x000fe40003fa6270 */
[----:B------:R-:W-:Y:S02]  /*9ab0*/  ISETP.GT.AND P1, PT, R142, R16, PT ;  /* 0x000000108e00720c */ /* 0x000fe40003f24270 */
[----:B------:R3:W3:Y:S01]  /*9ac0*/  LDSM.16.M88.4 R16, [R204+0xb800] ;  /* 0x00b80000cc10783b */ /* 0x0006e20000000200 */
[----:B----4-:R-:W-:Y:S01]  /*9ad0*/  HMMA.16816.F32 R32, R8, R4, R32 ;  /* 0x000000040820723c */ /* 0x010fe20000001820 */
[----:B------:R-:W-:Y:S01]  /*9ae0*/  VIADD R4, R141, 0xffffff41 ;  /* 0xffffff418d047836 */ /* 0x000fe20000000000 */
[----:B-1----:R-:W-:Y:S01]  /*9af0*/  FSEL R50, R50, -INF , !P1 ;  /* 0xff80000032327808 */ /* 0x002fe20004800000 */
[----:B------:R-:W-:Y:S01]  /*9b00*/  FMUL.FTZ R46, R46, R132 ;  /* 0x000000842e2e7220 */ /* 0x000fe20000410000 */
[----:B--2---:R-:W-:-:S04]  /*9b10*/  FSEL R67, R67, -INF , !P4 ;  /* 0xff80000043437808 */ /* 0x004fc80006000000 */
[C---:B-----5:R-:W-:Y:S01]  /*9b20*/  HMMA.16816.F32 R40, R164.reuse, R52, R40 ;  /* 0x00000034a428723c */ /* 0x060fe20000001828 */
[----:B------:R-:W-:Y:S02]  /*9b30*/  FSEL R240, R50, -INF , !P5 ;  /* 0xff80000032f07808 */ /* 0x000fe40006800000 */
[-C--:B------:R-:W-:Y:S02]  /*9b40*/  ISETP.GT.AND P4, PT, R135, R4.reuse, PT ;  /* 0x000000048700720c */ /* 0x080fe40003f84270 */
[----:B------:R-:W-:Y:S01]  /*9b50*/  ISETP.GT.AND P5, PT, R142, R4, PT ;  /* 0x000000048e00720c */ /* 0x000fe20003fa4270 */
[----:B------:R-:W1:Y:S01]  /*9b60*/  MUFU.TANH R51, R46 ;  /* 0x0000002e00337308 */ /* 0x000e620000002400 */
[----:B------:R-:W-:Y:S02]  /*9b70*/  FSEL R230, R67, -INF , !P6 ;  /* 0xff80000043e67808 */ /* 0x000fe40007000000 */
[C---:B------:R-:W-:Y:S02]  /*9b80*/  ISETP.GE.AND P6, PT, R4.reuse, R237, PT ;  /* 0x000000ed0400720c */ /* 0x040fe40003fc6270 */
[----:B------:R-:W-:Y:S01]  /*9b90*/  ISETP.GE.AND P1, PT, R4, R236, PT ;  /* 0x000000ec0400720c */ /* 0x000fe20003f26270 */
[----:B------:R-:W-:Y:S01]  /*9ba0*/  VIADD R4, R141, 0xffffff48 ;  /* 0xffffff488d047836 */ /* 0x000fe20000000000 */
[----:B------:R-:W-:Y:S01]  /*9bb0*/  FSEL R48, R48, -INF , !P4 ;  /* 0xff80000030307808 */ /* 0x000fe20006000000 */
[----:B------:R-:W-:Y:S01]  /*9bc0*/  FMUL.FTZ R47, R47, R132 ;  /* 0x000000842f2f7220 */ /* 0x000fe20000410000 */
[----:B---3--:R-:W-:Y:S01]  /*9bd0*/  FSEL R49, R49, -INF , !P5 ;  /* 0xff80000031317808 */ /* 0x008fe20006800000 */
[----:B------:R-:W-:Y:S01]  /*9be0*/  HMMA.16816.F32 R36, R164, R54, R36 ;  /* 0x00000036a424723c */ /* 0x000fe20000001824 */
[----:B------:R-:W-:-:S02]  /*9bf0*/  FSEL R214, R48, -INF , !P6 ;  /* 0xff80000030d67808 */ /* 0x000fc40007000000 */
[----:B------:R-:W-:Y:S02]  /*9c00*/  FSEL R238, R49, -INF , !P1 ;  /* 0xff80000031ee7808 */ /* 0x000fe40004800000 */
[----:B------:R-:W-:Y:S02]  /*9c10*/  ISETP.GT.AND P4, PT, R135, R4, PT ;  /* 0x000000048700720c */ /* 0x000fe40003f84270 */
[C---:B------:R-:W-:Y:S01]  /*9c20*/  ISETP.GE.AND P6, PT, R4.reuse, R237, PT ;  /* 0x000000ed0400720c */ /* 0x040fe20003fc6270 */
[----:B------:R-:W-:Y:S01]  /*9c30*/  HMMA.16816.F32 R28, R8, R6, R28 ;  /* 0x00000006081c723c */ /* 0x000fe2000000181c */
[----:B------:R-:W-:Y:S02]  /*9c40*/  ISETP.GE.AND P5, PT, R4, R236, PT ;  /* 0x000000ec0400720c */ /* 0x000fe40003fa6270 */
[----:B------:R-:W-:Y:S01]  /*9c50*/  ISETP.GT.AND P1, PT, R142, R4, PT ;  /* 0x000000048e00720c */ /* 0x000fe20003f24270 */
[----:B------:R-:W2:Y:S01]  /*9c60*/  MUFU.TANH R47, R47 ;  /* 0x0000002f002f7308 */ /* 0x000ea20000002400 */
[----:B------:R-:W3:Y:S01]  /*9c70*/  LDSM.16.M88.4 R4, [R203+0xb800] ;  /* 0x00b80000cb04783b */ /* 0x000ee20000000200 */
[-C--:B------:R-:W-:Y:S01]  /*9c80*/  FMUL.FTZ R44, R44, R132.reuse ;  /* 0x000000842c2c7220 */ /* 0x080fe20000410000 */
[-C--:B------:R-:W-:Y:S01]  /*9c90*/  FMUL.FTZ R52, R42, R132.reuse ;  /* 0x000000842a347220 */ /* 0x080fe20000410000 */
[-C--:B------:R-:W-:Y:S01]  /*9ca0*/  FMUL.FTZ R45, R45, R132.reuse ;  /* 0x000000842d2d7220 */ /* 0x080fe20000410000 */
[----:B------:R-:W-:Y:S01]  /*9cb0*/  HMMA.16816.F32 R32, R164, R12, R32 ;  /* 0x0000000ca420723c */ /* 0x000fe20000001820 */
[----:B------:R-:W-:Y:S01]  /*9cc0*/  VIADD R12, R141, 0xffffff49 ;  /* 0xffffff498d0c7836 */ /* 0x000fe20000000000 */
[----:B-1----:R-:W-:Y:S01]  /*9cd0*/  FSEL R51, R51, -INF , !P1 ;  /* 0xff80000033337808 */ /* 0x002fe20004800000 */
[----:B------:R-:W1:Y:S01]  /*9ce0*/  MUFU.TANH R44, R44 ;  /* 0x0000002c002c7308 */ /* 0x000e620000002400 */
[-C--:B------:R-:W-:Y:S01]  /*9cf0*/  FMUL.FTZ R46, R40, R132.reuse ;  /* 0x00000084282e7220 */ /* 0x080fe20000410000 */
[-C--:B------:R-:W-:Y:S01]  /*9d00*/  FMUL.FTZ R42, R43, R132.reuse ;  /* 0x000000842b2a7220 */ /* 0x080fe20000410000 */
[-C--:B------:R-:W-:Y:S01]  /*9d10*/  FMUL.FTZ R36, R36, R132.reuse ;  /* 0x0000008424247220 */ /* 0x080fe20000410000 */
[----:B------:R-:W-:-:S04]  /*9d20*/  FMUL.FTZ R37, R37, R132 ;  /* 0x0000008425257220 */ /* 0x000fc80000410000 */
[----:B------:R-:W4:Y:S01]  /*9d30*/  MUFU.TANH R52, R52 ;  /* 0x0000003400347308 */ /* 0x000f220000002400 */
[----:B------:R-:W-:Y:S02]  /*9d40*/  FSEL R244, R51, -INF , !P5 ;  /* 0xff80000033f47808 */ /* 0x000fe40006800000 */
[----:B------:R-:W-:Y:S01]  /*9d50*/  ISETP.GT.AND P5, PT, R142, R12, PT ;  /* 0x0000000c8e00720c */ /* 0x000fe20003fa4270 */
[----:B------:R-:W-:-:S04]  /*9d60*/  FMUL.FTZ R40, R41, R132 ;  /* 0x0000008429287220 */ /* 0x000fc80000410000 */
[----:B------:R-:W5:Y:S01]  /*9d70*/  MUFU.TANH R45, R45 ;  /* 0x0000002d002d7308 */ /* 0x000f620000002400 */
[-C--:B------:R-:W-:Y:S01]  /*9d80*/  FMUL.FTZ R13, R38, R132.reuse ;  /* 0x00000084260d7220 */ /* 0x080fe20000410000 */
[----:B------:R-:W-:Y:S01]  /*9d90*/  FMUL.FTZ R49, R39, R132 ;  /* 0x0000008427317220 */ /* 0x000fe20000410000 */
[----:B------:R-:W-:Y:S01]  /*9da0*/  ISETP.GE.AND P1, PT, R12, R236, PT ;  /* 0x000000ec0c00720c */ /* 0x000fe20003f26270 */
[----:B------:R-:W-:Y:S01]  /*9db0*/  VIADD R48, R141, 0xffffff50 ;  /* 0xffffff508d307836 */ /* 0x000fe20000000000 */
[----:B--2---:R-:W-:-:S03]  /*9dc0*/  FSEL R47, R47, -INF , !P5 ;  /* 0xff8000002f2f7808 */ /* 0x004fc60006800000 */
[----:B------:R-:W-:Y:S01]  /*9dd0*/  MUFU.TANH R43, R36 ;  /* 0x00000024002b7308 */ /* 0x000fe20000002400 */
[----:B------:R-:W-:-:S07]  /*9de0*/  FSEL R204, R47, -INF , !P1 ;  /* 0xff8000002fcc7808 */ /* 0x000fce0004800000 */
[----:B------:R2:W-:Y:S01]  /*9df0*/  MUFU.TANH R41, R37 ;  /* 0x0000002500297308 */ /* 0x0005e20000002400 */
[----:B------:R-:W-:-:S07]  /*9e00*/  ISETP.GT.AND P1, PT, R142, R48, PT ;  /* 0x000000308e00720c */ /* 0x000fce0003f24270 */
[----:B------:R-:W3:Y:S08]  /*9e10*/  MUFU.TANH R46, R46 ;  /* 0x0000002e002e7308 */ /* 0x000ef00000002400 */
[----:B------:R-:W3:Y:S01]  /*9e20*/  MUFU.TANH R42, R42 ;  /* 0x0000002a002a7308 */ /* 0x000ee20000002400 */
[----:B--2---:R-:W-:Y:S01]  /*9e30*/  HMMA.16816.F32 R36, R20, R16, R24 ;  /* 0x000000101424723c */ /* 0x004fe20000001818 */
[----:B------:R-:W2:Y:S01]  /*9e40*/  LDSM.16.M88.4 R24, [R202+0xb800] ;  /* 0x00b80000ca18783b */ /* 0x000ea20000000200 */
[----:B-1----:R-:W-:Y:S01]  /*9e50*/  FSEL R44, R44, -INF , !P4 ;  /* 0xff8000002c2c7808 */ /* 0x002fe20006000000 */
[----:B------:R-:W-:Y:S01]  /*9e60*/  VIADD R16, R141, 0xffffff51 ;  /* 0xffffff518d107836 */ /* 0x000fe20000000000 */
[----:B------:R-:W-:-:S04]  /*9e70*/  ISETP.GT.AND P4, PT, R135, R12, PT ;  /* 0x0000000c8700720c */ /* 0x000fc80003f84270 */
[----:B------:R-:W-:Y:S01]  /*9e80*/  HMMA.16816.F32 R28, R164, R14, R28 ;  /* 0x0000000ea41c723c */ /* 0x000fe2000000181c */
[----:B------:R-:W1:Y:S01]  /*9e90*/  MUFU.TANH R13, R13 ;  /* 0x0000000d000d7308 */ /* 0x000e620000002400 */
[----:B------:R-:W-:Y:S01]  /*9ea0*/  ISETP.GE.AND P5, PT, R48, R236, PT ;  /* 0x000000ec3000720c */ /* 0x000fe20003fa6270 */
[-C--:B------:R-:W-:Y:S01]  /*9eb0*/  FMUL.FTZ R34, R34, R132.reuse ;  /* 0x0000008422227220 */ /* 0x080fe20000410000 */
[----:B----4-:R-:W-:Y:S01]  /*9ec0*/  FSEL R52, R52, -INF , !P1 ;  /* 0xff80000034347808 */ /* 0x010fe20004800000 */
[----:B------:R-:W-:Y:S01]  /*9ed0*/  FMUL.FTZ R33, R33, R132 ;  /* 0x0000008421217220 */ /* 0x000fe20000410000 */
[----:B------:R-:W-:Y:S01]  /*9ee0*/  FSEL R234, R44, -INF , !P6 ;  /* 0xff8000002cea7808 */ /* 0x000fe20007000000 */
[----:B------:R-:W-:Y:S01]  /*9ef0*/  VIADD R159, R139, 0xfffffffe ;  /* 0xfffffffe8b9f7836 */ /* 0x000fe20000000000 */
[----:B------:R-:W-:Y:S01]  /*9f00*/  ISETP.GE.AND P6, PT, R12, R237, PT ;  /* 0x000000ed0c00720c */ /* 0x000fe20003fc6270 */
[----:B------:R-:W4:Y:S01]  /*9f10*/  MUFU.TANH R40, R40 ;  /* 0x0000002800287308 */ /* 0x000f220000002400 */
[----:B-----5:R-:W-:Y:S01]  /*9f20*/  FSEL R45, R45, -INF , !P4 ;  /* 0xff8000002d2d7808 */ /* 0x020fe20006000000 */
[----:B------:R-:W-:-:S04]  /*9f30*/  DEPBAR.LE SB0, 0x0 ;  /* 0x000080000000791a */ /* 0x000fc80000000000 */
[----:B------:R-:W-:Y:S02]  /*9f40*/  FSEL R196, R52, -INF , !P5 ;  /* 0xff80000034c47808 */ /* 0x000fe40006800000 */
[----:B------:R-:W-:Y:S02]  /*9f50*/  ISETP.GT.AND P4, PT, R135, R48, PT ;  /* 0x000000308700720c */ /* 0x000fe40003f84270 */
[----:B------:R-:W-:Y:S01]  /*9f60*/  ISETP.GT.AND P5, PT, R142, R16, PT ;  /* 0x000000108e00720c */ /* 0x000fe20003fa4270 */
[----:B------:R-:W5:Y:S01]  /*9f70*/  MUFU.TANH R44, R49 ;  /* 0x00000031002c7308 */ /* 0x000f620000002400 */
[----:B------:R-:W-:Y:S01]  /*9f80*/  FSEL R206, R45, -INF , !P6 ;  /* 0xff8000002dce7808 */ /* 0x000fe20007000000 */
[----:B------:R-:W-:Y:S01]  /*9f90*/  VIADD R15, R141, 0xffffff58 ;  /* 0xffffff588d0f7836 */ /* 0x000fe20000000000 */
[----:B------:R-:W-:Y:S02]  /*9fa0*/  ISETP.GE.AND P6, PT, R48, R237, PT ;  /* 0x000000ed3000720c */ /* 0x000fe40003fc6270 */
[----:B---3--:R-:W-:-:S02]  /*9fb0*/  FSEL R46, R46, -INF , !P4 ;  /* 0xff8000002e2e7808 */ /* 0x008fc40006000000 */
[----:B------:R-:W-:Y:S02]  /*9fc0*/  ISETP.GE.AND P1, PT, R16, R236, PT ;  /* 0x000000ec1000720c */ /* 0x000fe40003f26270 */
[----:B------:R-:W-:Y:S01]  /*9fd0*/  FSEL R42, R42, -INF , !P5 ;  /* 0xff8000002a2a7808 */ /* 0x000fe20006800000 */
[----:B------:R-:W-:Y:S01]  /*9fe0*/  HMMA.16816.F32 R36, R8, R4, R36 ;  /* 0x000000040824723c */ /* 0x000fe20000001824 */
[----:B------:R-:W-:Y:S02]  /*9ff0*/  FSEL R192, R46, -INF , !P6 ;  /* 0xff8000002ec07808 */ /* 0x000fe40007000000 */
[----:B------:R-:W-:Y:S02]  /*a000*/  FSEL R194, R42, -INF , !P1 ;  /* 0xff8000002ac27808 */ /* 0x000fe40004800000 */
[----:B------:R-:W-:Y:S02]  /*a010*/  ISETP.GT.AND P4, PT, R135, R16, PT ;  /* 0x000000108700720c */ /* 0x000fe40003f84270 */
[----:B------:R-:W-:-:S02]  /*a020*/  ISETP.GE.AND P6, PT, R16, R237, PT ;  /* 0x000000ed1000720c */ /* 0x000fc40003fc6270 */
[----:B------:R-:W-:Y:S01]  /*a030*/  ISETP.GT.AND P1, PT, R142, R15, PT ;  /* 0x0000000f8e00720c */ /* 0x000fe20003f24270 */
[----:B------:R-:W-:Y:S01]  /*a040*/  HMMA.16816.F32 R16, R20, R18, R184 ;  /* 0x000000121410723c */ /* 0x000fe200000018b8 */
[----:B------:R-:W-:Y:S01]  /*a050*/  FMUL.FTZ R12, R32, R132 ;  /* 0x00000084200c7220 */ /* 0x000fe20000410000 */
[----:B------:R-:W3:Y:S01]  /*a060*/  MUFU.TANH R4, R34 ;  /* 0x0000002200047308 */ /* 0x000ee20000002400 */
[----:B------:R-:W-:Y:S01]  /*a070*/  ISETP.GE.AND P5, PT, R15, R236, PT ;  /* 0x000000ec0f00720c */ /* 0x000fe20003fa6270 */
[----:B------:R-:W-:Y:S01]  /*a080*/  VIADD R32, R141, 0xffffff59 ;  /* 0xffffff598d207836 */ /* 0x000fe20000000000 */
[----:B-1----:R-:W-:Y:S01]  /*a090*/  FSEL R198, R13, -INF , !P1 ;  /* 0xff8000000dc67808 */ /* 0x002fe20004800000 */
[----:B------:R-:W-:-:S03]  /*a0a0*/  FMUL.FTZ R5, R35, R132 ;  /* 0x0000008423057220 */ /* 0x000fc60000410000 */
[----:B------:R-:W-:Y:S01]  /*a0b0*/  FSEL R198, R198, -INF , !P5 ;  /* 0xff800000c6c67808 */ /* 0x000fe20006800000 */
[----:B------:R-:W1:Y:S01]  /*a0c0*/  MUFU.TANH R12, R12 ;  /* 0x0000000c000c7308 */ /* 0x000e620000002400 */
[----:B------:R-:W-:Y:S02]  /*a0d0*/  ISETP.GT.AND P5, PT, R142, R32, PT ;  /* 0x000000208e00720c */ /* 0x000fe40003fa4270 */
[----:B----4-:R-:W-:Y:S01]  /*a0e0*/  FSEL R40, R40, -INF , !P4 ;  /* 0xff80000028287808 */ /* 0x010fe20006000000 */
[----:B------:R-:W-:Y:S01]  /*a0f0*/  VIADD R21, R141, 0xffffff60 ;  /* 0xffffff608d157836 */ /* 0x000fe20000000000 */
[----:B------:R-:W-:Y:S02]  /*a100*/  ISETP.GT.AND P4, PT, R135, R15, PT ;  /* 0x0000000f8700720c */ /* 0x000fe40003f84270 */
[----:B------:R-:W-:Y:S01]  /*a110*/  ISETP.GE.AND P1, PT, R32, R236, PT ;  /* 0x000000ec2000720c */ /* 0x000fe20003f26270 */
[----:B------:R-:W4:Y:S01]  /*a120*/  MUFU.TANH R14, R33 ;  /* 0x00000021000e7308 */ /* 0x000f220000002400 */
[----:B-----5:R-:W-:-:S02]  /*a130*/  FSEL R44, R44, -INF , !P5 ;  /* 0xff8000002c2c7808 */ /* 0x020fc40006800000 */
[----:B------:R-:W-:Y:S02]  /*a140*/  FSEL R188, R40, -INF , !P6 ;  /* 0xff80000028bc7808 */ /* 0x000fe40007000000 */
[----:B------:R-:W-:-:S03]  /*a150*/  ISETP.GE.AND P6, PT, R15, R237, PT ;  /* 0x000000ed0f00720c */ /* 0x000fc60003fc6270 */
[----:B------:R-:W5:Y:S01]  /*a160*/  MUFU.TANH R5, R5 ;  /* 0x0000000500057308 */ /* 0x000f620000002400 */
[----:B------:R-:W-:Y:S01]  /*a170*/  FSEL R43, R43, -INF , !P4 ;  /* 0xff8000002b2b7808 */ /* 0x000fe20006000000 */
[----:B--2---:R-:W-:Y:S01]  /*a180*/  HMMA.16816.F32 R36, R164, R24, R36 ;  /* 0x00000018a424723c */ /* 0x004fe20000001824 */
[----:B------:R-:W-:Y:S02]  /*a190*/  ISETP.GT.AND P4, PT, R135, R32, PT ;  /* 0x000000208700720c */ /* 0x000fe40003f84270 */
[----:B------:R-:W-:Y:S01]  /*a1a0*/  FSEL R184, R44, -INF , !P1 ;  /* 0xff8000002cb87808 */ /* 0x000fe20004800000 */
[----:B------:R-:W-:Y:S01]  /*a1b0*/  FMUL.FTZ R20, R30, R132 ;  /* 0x000000841e147220 */ /* 0x000fe20000410000 */
[----:B------:R-:W-:Y:S02]  /*a1c0*/  ISETP.GT.AND P1, PT, R142, R21, PT ;  /* 0x000000158e00720c */ /* 0x000fe40003f24270 */
[----:B------:R-:W-:Y:S01]  /*a1d0*/  FSEL R190, R43, -INF , !P6 ;  /* 0xff8000002bbe7808 */ /* 0x000fe20007000000 */
[----:B------:R-:W-:Y:S01]  /*a1e0*/  HMMA.16816.F32 R16, R8, R6, R16 ;  /* 0x000000060810723c */ /* 0x000fe20000001810 */
[----:B------:R-:W-:Y:S01]  /*a1f0*/  ISETP.GE.AND P6, PT, R32, R237, PT ;  /* 0x000000ed2000720c */ /* 0x000fe20003fc6270 */
[----:B------:R-:W-:Y:S01]  /*a200*/  VIADD R8, R141, 0xffffff61 ;  /* 0xffffff618d087836 */ /* 0x000fe20000000000 */
[----:B------:R-:W-:-:S02]  /*a210*/  FSEL R41, R41, -INF , !P4 ;  /* 0xff80000029297808 */ /* 0x000fc40006000000 */
[----:B------:R-:W-:Y:S02]  /*a220*/  ISETP.GT.AND P4, PT, R135, R21, PT ;  /* 0x000000158700720c */ /* 0x000fe40003f84270 */
[----:B------:R-:W-:Y:S02]  /*a230*/  ISETP.GE.AND P5, PT, R21, R236, PT ;  /* 0x000000ec1500720c */ /* 0x000fe40003fa6270 */
[----:B---3--:R-:W-:Y:S01]  /*a240*/  FSEL R4, R4, -INF , !P1 ;  /* 0xff80000004047808 */ /* 0x008fe20004800000 */
[----:B------:R-:W2:Y:S01]  /*a250*/  MUFU.TANH R20, R20 ;  /* 0x0000001400147308 */ /* 0x000ea20000002400 */
[----:B------:R-:W-:Y:S01]  /*a260*/  FSEL R186, R41, -INF , !P6 ;  /* 0xff80000029ba7808 */ /* 0x000fe20007000000 */
[----:B------:R-:W-:Y:S01]  /*a270*/  FMUL.FTZ R15, R28, R132 ;  /* 0x000000841c0f7220 */ /* 0x000fe20000410000 */
[----:B------:R-:W-:Y:S02]  /*a280*/  ISETP.GE.AND P6, PT, R21, R237, PT ;  /* 0x000000ed1500720c */ /* 0x000fe40003fc6270 */
[----:B-1----:R-:W-:-:S02]  /*a290*/  FSEL R12, R12, -INF , !P4 ;  /* 0xff8000000c0c7808 */ /* 0x002fc40006000000 */
[----:B------:R-:W-:Y:S01]  /*a2a0*/  FSEL R180, R4, -INF , !P5 ;  /* 0xff80000004b47808 */ /* 0x000fe20006800000 */
[----:B------:R-:W-:Y:S01]  /*a2b0*/  FMUL.FTZ R6, R31, R132 ;  /* 0x000000841f067220 */ /* 0x000fe20000410000 */
[-C--:B------:R-:W-:Y:S02]  /*a2c0*/  ISETP.GT.AND P4, PT, R135, R8.reuse, PT ;  /* 0x000000088700720c */ /* 0x080fe40003f84270 */
[----:B------:R-:W-:Y:S01]  /*a2d0*/  ISETP.GT.AND P5, PT, R142, R8, PT ;  /* 0x000000088e00720c */ /* 0x000fe20003fa4270 */
[----:B------:R-:W-:Y:S01]  /*a2e0*/  VIADD R7, R141, 0xffffff68 ;  /* 0xffffff688d077836 */ /* 0x000fe20000000000 */
[----:B------:R-:W-:Y:S01]  /*a2f0*/  FSEL R174, R12, -INF , !P6 ;  /* 0xff8000000cae7808 */ /* 0x000fe20007000000 */
[----:B------:R-:W-:Y:S01]  /*a300*/  FMUL.FTZ R13, R29, R132 ;  /* 0x000000841d0d7220 */ /* 0x000fe20000410000 */
[C---:B------:R-:W-:Y:S02]  /*a310*/  ISETP.GE.AND P6, PT, R8.reuse, R237, PT ;  /* 0x000000ed0800720c */ /* 0x040fe40003fc6270 */
[----:B------:R-:W-:-:S02]  /*a320*/  ISETP.GE.AND P1, PT, R8, R236, PT ;  /* 0x000000ec0800720c */ /* 0x000fc40003f26270 */
[----:B----4-:R-:W-:Y:S02]  /*a330*/  FSEL R14, R14, -INF , !P4 ;  /* 0xff8000000e0e7808 */ /* 0x010fe40006000000 */
[----:B-----5:R-:W-:Y:S01]  /*a340*/  FSEL R5, R5, -INF , !P5 ;  /* 0xff80000005057808 */ /* 0x020fe20006800000 */
[----:B------:R-:W1:Y:S01]  /*a350*/  MUFU.TANH R15, R15 ;  /* 0x0000000f000f7308 */ /* 0x000e620000002400 */
[----:B------:R-:W-:Y:S02]  /*a360*/  FSEL R172, R14, -INF , !P6 ;  /* 0xff8000000eac7808 */ /* 0x000fe40007000000 */
[----:B------:R-:W-:Y:S02]  /*a370*/  FSEL R178, R5, -INF , !P1 ;  /* 0xff80000005b27808 */ /* 0x000fe40004800000 */
[----:B------:R-:W-:-:S03]  /*a380*/  ISETP.GT.AND P4, PT, R135, R7, PT ;  /* 0x000000078700720c */ /* 0x000fc60003f84270 */
[----:B------:R-:W3:Y:S01]  /*a390*/  MUFU.TANH R6, R6 ;  /* 0x0000000600067308 */ /* 0x000ee20000002400 */
[C---:B------:R-:W-:Y:S02]  /*a3a0*/  ISETP.GE.AND P6, PT, R7.reuse, R237, PT ;  /* 0x000000ed0700720c */ /* 0x040fe40003fc6270 */
[----:B------:R-:W-:Y:S02]  /*a3b0*/  ISETP.GE.AND P5, PT, R7, R236, PT ;  /* 0x000000ec0700720c */ /* 0x000fe40003fa6270 */
[----:B------:R-:W-:Y:S01]  /*a3c0*/  ISETP.GT.AND P1, PT, R142, R7, PT ;  /* 0x000000078e00720c */ /* 0x000fe20003f24270 */
[-C--:B------:R-:W-:Y:S01]  /*a3d0*/  FMUL.FTZ R7, R38, R132.reuse ;  /* 0x0000008426077220 */ /* 0x080fe20000410000 */
[----:B------:R-:W-:Y:S01]  /*a3e0*/  FMUL.FTZ R36, R36, R132 ;  /* 0x0000008424247220 */ /* 0x000fe20000410000 */
[----:B------:R-:W4:Y:S01]  /*a3f0*/  MUFU.TANH R13, R13 ;  /* 0x0000000d000d7308 */ /* 0x000f220000002400 */
[----:B------:R-:W-:Y:S01]  /*a400*/  VIADD R5, R141, 0xffffff69 ;  /* 0xffffff698d057836 */ /* 0x000fe20000000000 */
[----:B--2---:R-:W-:Y:S01]  /*a410*/  FSEL R20, R20, -INF , !P1 ;  /* 0xff80000014147808 */ /* 0x004fe20004800000 */
[----:B------:R-:W-:Y:S05]  /*a420*/  HMMA.16816.F32 R16, R164, R26, R16 ;  /* 0x0000001aa410723c */ /* 0x000fea0000001810 */
[----:B------:R-:W2:Y:S01]  /*a430*/  MUFU.TANH R4, R36 ;  /* 0x0000002400047308 */ /* 0x000ea20000002400 */
[----:B------:R-:W-:-:S02]  /*a440*/  FSEL R176, R20, -INF , !P5 ;  /* 0xff80000014b07808 */ /* 0x000fc40006800000 */
[----:B------:R-:W-:-:S05]  /*a450*/  ISETP.GT.AND P5, PT, R142, R5, PT ;  /* 0x000000058e00720c */ /* 0x000fca0003fa4270 */
[----:B------:R-:W5:Y:S01]  /*a460*/  MUFU.TANH R7, R7 ;  /* 0x0000000700077308 */ /* 0x000f620000002400 */
[----:B-1----:R-:W-:Y:S01]  /*a470*/  FSEL R15, R15, -INF , !P4 ;  /* 0xff8000000f0f7808 */ /* 0x002fe20006000000 */
[----:B------:R-:W-:Y:S01]  /*a480*/  VIADD R8, R141, 0xffffff70 ;  /* 0xffffff708d087836 */ /* 0x000fe20000000000 */
[----:B------:R-:W-:Y:S01]  /*a490*/  ISETP.GT.AND P4, PT, R135, R5, PT ;  /* 0x000000058700720c */ /* 0x000fe20003f84270 */
[----:B------:R-:W-:Y:S01]  /*a4a0*/  FMUL.FTZ R9, R39, R132 ;  /* 0x0000008427097220 */ /* 0x000fe20000410000 */
[----:B------:R-:W-:Y:S02]  /*a4b0*/  ISETP.GE.AND P1, PT, R5, R236, PT ;  /* 0x000000ec0500720c */ /* 0x000fe40003f26270 */
[----:B---3--:R-:W-:Y:S02]  /*a4c0*/  FSEL R6, R6, -INF , !P5 ;  /* 0xff80000006067808 */ /* 0x008fe40006800000 */
[----:B------:R-:W-:Y:S02]  /*a4d0*/  FSEL R170, R15, -INF , !P6 ;  /* 0xff8000000faa7808 */ /* 0x000fe40007000000 */
[----:B----4-:R-:W-:-:S02]  /*a4e0*/  FSEL R13, R13, -INF , !P4 ;  /* 0xff8000000d0d7808 */ /* 0x010fc40006000000 */
[----:B------:R-:W-:Y:S01]  /*a4f0*/  FSEL R166, R6, -INF , !P1 ;  /* 0xff80000006a67808 */ /* 0x000fe20004800000 */
[----:B------:R-:W1:Y:S01]  /*a500*/  MUFU.TANH R9, R9 ;  /* 0x0000000900097308 */ /* 0x000e620000002400 */
[----:B------:R-:W-:Y:S02]  /*a510*/  ISETP.GE.AND P6, PT, R5, R237, PT ;  /* 0x000000ed0500720c */ /* 0x000fe40003fc6270 */
[-C--:B------:R-:W-:Y:S02]  /*a520*/  ISETP.GT.AND P4, PT, R135, R8.reuse, PT ;  /* 0x000000088700720c */ /* 0x080fe40003f84270 */
[----:B------:R-:W-:Y:S02]  /*a530*/  ISETP.GT.AND P1, PT, R142, R8, PT ;  /* 0x000000088e00720c */ /* 0x000fe40003f24270 */
[----:B------:R-:W-:Y:S02]  /*a540*/  FSEL R168, R13, -INF , !P6 ;  /* 0xff8000000da87808 */ /* 0x000fe40007000000 */
[----:B------:R-:W-:-:S02]  /*a550*/  ISETP.GE.AND P5, PT, R8, R236, PT ;  /* 0x000000ec0800720c */ /* 0x000fc40003fa6270 */
[----:B--2---:R-:W-:Y:S02]  /*a560*/  FSEL R4, R4, -INF , !P4 ;  /* 0xff80000004047808 */ /* 0x004fe40006000000 */
[----:B-----5:R-:W-:Y:S01]  /*a570*/  FSEL R7, R7, -INF , !P1 ;  /* 0xff80000007077808 */ /* 0x020fe20004800000 */
[-C--:B------:R-:W-:Y:S01]  /*a580*/  FMUL.FTZ R18, R18, R132.reuse ;  /* 0x0000008412127220 */ /* 0x080fe20000410000 */
[----:B------:R-:W-:Y:S01]  /*a590*/  BAR.SYNC.DEFER_BLOCKING 0x0 ;  /* 0x0000000000007b1d */ /* 0x000fe20000010000 */
[----:B------:R-:W-:Y:S02]  /*a5a0*/  ISETP.GE.AND P6, PT, R8, R237, PT ;  /* 0x000000ed0800720c */ /* 0x000fe40003fc6270 */
[----:B------:R-:W-:Y:S01]  /*a5b0*/  FSEL R145, R7, -INF , !P5 ;  /* 0xff80000007917808 */ /* 0x000fe20006800000 */
[-C--:B------:R-:W-:Y:S01]  /*a5c0*/  FMUL.FTZ R7, R17, R132.reuse ;  /* 0x0000008411077220 */ /* 0x080fe20000410000 */
[----:B------:R-:W-:Y:S01]  /*a5d0*/  FSEL R149, R4, -INF , !P6 ;  /* 0xff80000004957808 */ /* 0x000fe20007000000 */
[----:B------:R-:W-:Y:S01]  /*a5e0*/  VIADD R5, R141, 0xffffff71 ;  /* 0xffffff718d057836 */ /* 0x000fe20000000000 */
[----:B------:R-:W2:Y:S01]  /*a5f0*/  MUFU.TANH R4, R18 ;  /* 0x0000001200047308 */ /* 0x000ea20000002400 */
[----:B------:R-:W-:-:S03]  /*a600*/  FMUL.FTZ R37, R37, R132 ;  /* 0x0000008425257220 */ /* 0x000fc60000410000 */
[----:B------:R-:W-:Y:S01]  /*a610*/  ISETP.GT.AND P5, PT, R142, R5, PT ;  /* 0x000000058e00720c */ /* 0x000fe20003fa4270 */
[----:B------:R-:W-:-:S03]  /*a620*/  FMUL.FTZ R16, R16, R132 ;  /* 0x0000008410107220 */ /* 0x000fc60000410000 */
[----:B------:R-:W-:Y:S01]  /*a630*/  MUFU.TANH R7, R7 ;  /* 0x0000000700077308 */ /* 0x000fe20000002400 */
[----:B------:R-:W-:Y:S02]  /*a640*/  ISETP.GT.AND P4, PT, R135, R5, PT ;  /* 0x000000058700720c */ /* 0x000fe40003f84270 */
[C---:B------:R-:W-:Y:S02]  /*a650*/  ISETP.GE.AND P6, PT, R5.reuse, R237, PT ;  /* 0x000000ed0500720c */ /* 0x040fe40003fc6270 */
[----:B------:R-:W-:Y:S01]  /*a660*/  ISETP.GE.AND P1, PT, R5, R236, PT ;  /* 0x000000ec0500720c */ /* 0x000fe20003f26270 */
[----:B------:R-:W-:Y:S02]  /*a670*/  VIADD R5, R141, 0xffffff78 ;  /* 0xffffff788d057836 */ /* 0x000fe40000000000 */
[----:B------:R-:W3:Y:S01]  /*a680*/  MUFU.TANH R37, R37 ;  /* 0x0000002500257308 */ /* 0x000ee20000002400 */
[----:B-1----:R-:W-:Y:S01]  /*a690*/  FSEL R9, R9, -INF , !P5 ;  /* 0xff80000009097808 */ /* 0x002fe20006800000 */
[----:B------:R-:W-:Y:S01]  /*a6a0*/  FMUL.FTZ R19, R19, R132 ;  /* 0x0000008413137220 */ /* 0x000fe20000410000 */
[----:B------:R-:W-:-:S02]  /*a6b0*/  VIADD R141, R141, 0xffffff79 ;  /* 0xffffff798d8d7836 */ /* 0x000fc40000000000 */
[----:B------:R-:W-:-:S03]  /*a6c0*/  FSEL R144, R9, -INF , !P1 ;  /* 0xff80000009907808 */ /* 0x000fc60004800000 */
[----:B------:R-:W1:Y:S01]  /*a6d0*/  MUFU.TANH R6, R16 ;  /* 0x0000001000067308 */ /* 0x000e620000002400 */
[----:B------:R-:W-:-:S04]  /*a6e0*/  ISETP.GT.AND P1, PT, R142, R5, PT ;  /* 0x000000058e00720c */ /* 0x000fc80003f24270 */
[----:B--2---:R-:W-:-:S03]  /*a6f0*/  FSEL R4, R4, -INF , !P1 ;  /* 0xff80000004047808 */ /* 0x004fc60004800000 */
[----:B------:R-:W2:Y:S01]  /*a700*/  MUFU.TANH R19, R19 ;  /* 0x0000001300137308 */ /* 0x000ea20000002400 */
[----:B------:R-:W-:Y:S02]  /*a710*/  ISETP.GT.AND P1, PT, R135, R141, PT ;  /* 0x0000008d8700720c */ /* 0x000fe40003f24270 */
[----:B---3--:R-:W-:Y:S02]  /*a720*/  FSEL R37, R37, -INF , !P4 ;  /* 0xff80000025257808 */ /* 0x008fe40006000000 */
[----:B------:R-:W-:Y:S02]  /*a730*/  FSEL R7, R7, -INF , !P1 ;  /* 0xff80000007077808 */ /* 0x000fe40004800000 */
[----:B------:R-:W-:Y:S02]  /*a740*/  ISETP.GT.U32.AND P1, PT, R159, R218, PT ;  /* 0x000000da9f00720c */ /* 0x000fe40003f24070 */
[----:B------:R-:W-:Y:S02]  /*a750*/  ISETP.GT.AND P4, PT, R135, R5, PT ;  /* 0x000000058700720c */ /* 0x000fe40003f84270 */
[----:B------:R-:W-:-:S02]  /*a760*/  FSEL R148, R37, -INF , !P6 ;  /* 0xff80000025947808 */ /* 0x000fc40007000000 */
[C---:B------:R-:W-:Y:S02]  /*a770*/  ISETP.GE.AND P6, PT, R5.reuse, R237, PT ;  /* 0x000000ed0500720c */ /* 0x040fe40003fc6270 */
[----:B------:R-:W-:Y:S02]  /*a780*/  ISETP.GE.AND P5, PT, R5, R236, PT ;  /* 0x000000ec0500720c */ /* 0x000fe40003fa6270 */
[----:B-1----:R-:W-:Y:S02]  /*a790*/  FSEL R6, R6, -INF , !P4 ;  /* 0xff80000006067808 */ /* 0x002fe40006000000 */
[----:B------:R-:W-:Y:S02]  /*a7a0*/  ISETP.GT.AND P4, PT, R142, R141, PT ;  /* 0x0000008d8e00720c */ /* 0x000fe40003f84270 */
[----:B------:R-:W-:Y:S02]  /*a7b0*/  FSEL R147, R6, -INF , !P6 ;  /* 0xff80000006937808 */ /* 0x000fe40007000000 */
[----:B------:R-:W-:Y:S01]  /*a7c0*/  FSEL R143, R4, -INF , !P5 ;  /* 0xff800000048f7808 */ /* 0x000fe20006800000 */
[----:B------:R-:W-:Y:S01]  /*a7d0*/  BSSY.RECONVERGENT B1, `(.L_x_5898) ;  /* 0x0000075000017945 */ /* 0x000fe20003800200 */
[----:B------:R-:W-:-:S02]  /*a7e0*/  ISETP.GE.AND P6, PT, R141, R237, PT ;  /* 0x000000ed8d00720c */ /* 0x000fc40003fc6270 */
[----:B------:R-:W-:Y:S02]  /*a7f0*/  ISETP.GE.AND P5, PT, R141, R236, PT ;  /* 0x000000ec8d00720c */ /* 0x000fe40003fa6270 */
[----:B--2---:R-:W-:Y:S02]  /*a800*/  FSEL R19, R19, -INF , !P4 ;  /* 0xff80000013137808 */ /* 0x004fe40006000000 */
        /* <DEDUP_REMOVED lines=67> */
.L_x_5901:
        /* <DEDUP_REMOVED lines=8> */
.L_x_5902:
[----:B------:R-:W-:Y:S05]  /*acc0*/  BSYNC.RECONVERGENT B0 ;  /* 0x0000000000007941 */ /* 0x000fea0003800200 */
.L_x_5900:
        /* <DEDUP_REMOVED lines=37> */
.L_x_5899:
[----:B------:R-:W-:Y:S05]  /*af20*/  BSYNC.RECONVERGENT B1 ;  /* 0x0000000000017941 */ /* 0x000fea0003800200 */
.L_x_5898:
[----:B------:R-:W2:Y:S01]  /*af30*/  LD.E R158, desc[UR4][R2.64+0xdc] ;  /* 0x0000dc04029e7980 */ /* 0x000ea2000c101900 */
[----:B------:R-:W-:Y:S02]  /*af40*/  FMNMX3.FTZ R5, R133, R152, R154, !PT ;  /* 0x0000009885057276 */ /* 0x000fe4000781009a */
[----:B------:R-:W-:Y:S02]  /*af50*/  LEA R0, R0, R213, 0x1 ;  /* 0x000000d500007211 */ /* 0x000fe400078e08ff */
[----:B-1----:R-:W-:Y:S02]  /*af60*/  FMNMX3.FTZ R6, R5, R156, R62, !PT ;  /* 0x0000009c05067276 */ /* 0x002fe4000781003e */
[----:B------:R-:W-:Y:S01]  /*af70*/  FMNMX3.FTZ R5, R134, R150, R155, !PT ;  /* 0x0000009686057276 */ /* 0x000fe2000781009b */
[----:B------:R-:W-:Y:S01]  /*af80*/  LDSM.16.MT88.4 R12, [R0+0xc000] ;  /* 0x00c00000000c783b */ /* 0x000fe20000004200 */
[----:B------:R-:W-:Y:S02]  /*af90*/  FMNMX3.FTZ R6, R6, R207, R64, !PT ;  /* 0x000000cf06067276 */ /* 0x000fe40007810040 */
[----:B------:R-:W-:Y:S01]  /*afa0*/  FMNMX3.FTZ R4, R5, R60, R160, !PT ;  /* 0x0000003c05047276 */ /* 0x000fe200078100a0 */
[----:B------:R-:W-:Y:S01]  /*afb0*/  LDSM.16.MT88.4 R44, [R0+0x10000] ;  /* 0x01000000002c783b */ /* 0x000fe20000004200 */
        /* <DEDUP_REMOVED lines=26> */
[----:B------:R-:W-:Y:S01]  /*b160*/  SEL R163, R209, 0xffffffe0, !P3 ;  /* 0xffffffe0d1a37807 */ /* 0x000fe20005800000 */
[----:B------:R-:W1:Y:S01]  /*b170*/  SHFL.BFLY PT, R7, R6, 0x2, 0x1f ;  /* 0x0c401f0006077f89 */ /* 0x000e6200000e0000 */
[----:B------:R-:W-:Y:S02]  /*b180*/  FMNMX3.FTZ R5, R5, R147, R146, !PT ;  /* 0x0000009305057276 */ /* 0x000fe40007810092 */
[C---:B------:R-:W-:Y:S02]  /*b190*/  IADD3 R16, PT, PT, R0.reuse, 0xc000, RZ ;  /* 0x0000c00000107810 */ /* 0x040fe40007ffe0ff */
[----:B------:R-:W-:Y:S01]  /*b1a0*/  IADD3 R164, PT, PT, R0, 0xc040, RZ ;  /* 0x0000c04000a47810 */ /* 0x000fe20007ffe0ff */
[----:B------:R-:W3:Y:S01]  /*b1b0*/  SHFL.BFLY PT, R4, R5, 0x2, 0x1f ;  /* 0x0c401f0005047f89 */ /* 0x000ee200000e0000 */
[----:B------:R-:W-:-:S02]  /*b1c0*/  @P2 IADD3 R164, PT, PT, R16, -0x40, RZ ;  /* 0xffffffc010a42810 */ /* 0x000fc40007ffe0ff */
[----:B------:R-:W-:-:S03]  /*b1d0*/  @P1 IADD3 R139, PT, PT, R139, -0x3, RZ ;  /* 0xfffffffd8b8b1810 */ /* 0x000fc60007ffe0ff */
[----:B------:R-:W-:Y:S01]  /*b1e0*/  LDSM.16.MT88.4 R28, [R164] ;  /* 0x00000000a41c783b */ /* 0x000fe20000004200 */
[----:B-1----:R-:W-:-:S05]  /*b1f0*/  FMNMX.FTZ R7, R6, R7, !PT ;  /* 0x0000000706077209 */ /* 0x002fca0007810000 */
[----:B------:R-:W1:Y:S01]  /*b200*/  SHFL.BFLY PT, R132, R7, 0x1, 0x1f ;  /* 0x0c201f0007847f89 */ /* 0x000e6200000e0000 */
[----:B---3--:R-:W-:-:S05]  /*b210*/  FMNMX.FTZ R4, R5, R4, !PT ;  /* 0x0000000405047209 */ /* 0x008fca0007810000 */
[----:B------:R-:W3:Y:S01]  /*b220*/  SHFL.BFLY PT, R141, R4, 0x1, 0x1f ;  /* 0x0c201f00048d7f89 */ /* 0x000ee200000e0000 */
[----:B-1----:R-:W-:-:S04]  /*b230*/  FMNMX.FTZ R132, R7, R132, !PT ;  /* 0x0000008407847209 */ /* 0x002fc80007810000 */
[----:B------:R-:W-:Y:S02]  /*b240*/  FSETP.NEU.FTZ.AND P0, PT, R132, -INF , PT ;  /* 0xff8000008400780b */ /* 0x000fe40003f1d000 */
[----:B---3--:R-:W-:Y:S02]  /*b250*/  FMNMX.FTZ R141, R4, R141, !PT ;  /* 0x0000008d048d7209 */ /* 0x008fe40007810000 */
[----:B------:R-:W-:Y:S02]  /*b260*/  FSEL R4, R132, RZ, P0 ;  /* 0x000000ff84047208 */ /* 0x000fe40000000000 */
[----:B------:R-:W-:-:S03]  /*b270*/  FSETP.NEU.FTZ.AND P4, PT, R141, -INF , PT ;  /* 0xff8000008d00780b */ /* 0x000fc60003f9d000 */
[----:B------:R-:W-:Y:S01]  /*b280*/  FADD.FTZ R7, R133, -R4 ;  /* 0x8000000485077221 */ /* 0x000fe20000010000 */
[C---:B--2---:R-:W-:Y:S01]  /*b290*/  FMUL.FTZ R153, R158.reuse, R132 ;  /* 0x000000849e997220 */ /* 0x044fe20000410000 */
[C---:B------:R-:W-:Y:S02]  /*b2a0*/  FMUL.FTZ R157, R158.reuse, R141 ;  /* 0x0000008d9e9d7220 */ /* 0x040fe40000410000 */
[----:B------:R-:W-:Y:S02]  /*b2b0*/  FMUL.FTZ R161, R158, R7 ;  /* 0x000000079ea17220 */ /* 0x000fe40000410000 */
[----:B------:R-:W-:Y:S02]  /*b2c0*/  FSEL R153, R153, RZ, P0 ;  /* 0x000000ff99997208 */ /* 0x000fe40000000000 */
[----:B------:R-:W-:Y:S02]  /*b2d0*/  FSEL R157, R157, RZ, P4 ;  /* 0x000000ff9d9d7208 */ /* 0x000fe40002000000 */
[----:B------:R-:W1:Y:S01]  /*b2e0*/  MUFU.EX2 R161, R161 ;  /* 0x000000a100a17308 */ /* 0x000e620000000800 */
[-CC-:B------:R-:W-:Y:S01]  /*b2f0*/  FFMA.FTZ R5, R152, R158.reuse, -R153.reuse ;  /* 0x0000009e98057223 */ /* 0x180fe20000010899 */
[-CC-:B------:R-:W-:Y:S01]  /*b300*/  FFMA.FTZ R152, R154, R158.reuse, -R153.reuse ;  /* 0x0000009e9a987223 */ /* 0x180fe20000010899 */
[-C--:B------:R-:W-:Y:S01]  /*b310*/  FFMA.FTZ R151, R156, R158.reuse, -R153 ;  /* 0x0000009e9c977223 */ /* 0x080fe20000010899 */
[-CC-:B------:R-:W-:Y:S01]  /*b320*/  FFMA.FTZ R156, R150, R158.reuse, -R157.reuse ;  /* 0x0000009e969c7223 */ /* 0x180fe2000001089d */
[----:B------:R2:W-:Y:S01]  /*b330*/  MUFU.EX2 R154, R5 ;  /* 0x00000005009a7308 */ /* 0x0005e20000000800 */
[-CC-:B------:R-:W-:Y:S01]  /*b340*/  FFMA.FTZ R155, R155, R158.reuse, -R157.reuse ;  /* 0x0000009e9b9b7223 */ /* 0x180fe2000001089d */
[-C--:B------:R-:W-:Y:S01]  /*b350*/  FFMA.FTZ R160, R160, R158.reuse, -R157 ;  /* 0x0000009ea0a07223 */ /* 0x080fe2000001089d */
[-C--:B------:R-:W-:Y:S01]  /*b360*/  FFMA.FTZ R62, R62, R158.reuse, -R153 ;  /* 0x0000009e3e3e7223 */ /* 0x080fe20000010899 */
[-CC-:B------:R-:W-:Y:S01]  /*b370*/  FFMA.FTZ R60, R60, R158.reuse, -R157.reuse ;  /* 0x0000009e3c3c7223 */ /* 0x180fe2000001089d */
[----:B------:R-:W3:Y:S01]  /*b380*/  MUFU.EX2 R152, R152 ;  /* 0x0000009800987308 */ /* 0x000ee20000000800 */
[-C--:B------:R-:W-:Y:S01]  /*b390*/  FFMA.FTZ R167, R183, R158.reuse, -R157 ;  /* 0x0000009eb7a77223 */ /* 0x080fe2000001089d */
[----:B------:R-:W-:Y:S01]  /*b3a0*/  FFMA.FTZ R165, R177, R158, -R153 ;  /* 0x0000009eb1a57223 */ /* 0x000fe20000010899 */
[-C--:B-1----:R-:W-:Y:S01]  /*b3b0*/  FMUL.FTZ R50, R90, R161.reuse ;  /* 0x000000a15a327220 */ /* 0x082fe20000410000 */
[----:B------:R-:W-:Y:S01]  /*b3c0*/  MUFU.EX2 R151, R151 ;  /* 0x0000009700977308 */ /* 0x000fe20000000800 */
[-C--:B------:R-:W-:Y:S01]  /*b3d0*/  FMUL.FTZ R51, R91, R161.reuse ;  /* 0x000000a15b337220 */ /* 0x080fe20000410000 */
[-C--:B------:R-:W-:Y:S01]  /*b3e0*/  FMUL.FTZ R86, R86, R161.reuse ;  /* 0x000000a156567220 */ /* 0x080fe20000410000 */
[-C--:B------:R-:W-:Y:S01]  /*b3f0*/  FMUL.FTZ R87, R87, R161.reuse ;  /* 0x000000a157577220 */ /* 0x080fe20000410000 */
[----:B------:R-:W1:Y:S01]  /*b400*/  MUFU.EX2 R150, R62 ;  /* 0x0000003e00967308 */ /* 0x000e620000000800 */
[----:B--2---:R-:W-:Y:S01]  /*b410*/  FSEL R5, R141, RZ, P4 ;  /* 0x000000ff8d057208 */ /* 0x004fe20002000000 */
[-C--:B------:R-:W-:Y:S01]  /*b420*/  FMUL.FTZ R42, R98, R161.reuse ;  /* 0x000000a1622a7220 */ /* 0x080fe20000410000 */
[-C--:B------:R-:W-:Y:S01]  /*b430*/  FMUL.FTZ R43, R99, R161.reuse ;  /* 0x000000a1632b7220 */ /* 0x080fe20000410000 */
[----:B------:R-:W-:Y:S01]  /*b440*/  MUFU.EX2 R156, R156 ;  /* 0x0000009c009c7308 */ /* 0x000fe20000000800 */
[----:B------:R-:W-:Y:S01]  /*b450*/  FMUL.FTZ R26, R114, R161 ;  /* 0x000000a1721a7220 */ /* 0x000fe20000410000 */
[----:B------:R-:W-:Y:S01]  /*b460*/  FADD.FTZ R5, R134, -R5 ;  /* 0x8000000586057221 */ /* 0x000fe20000010000 */
[C---:B------:R-:W-:Y:S01]  /*b470*/  IADD3 R134, PT, PT, R163.reuse, R0, RZ ;  /* 0x00000000a3867210 */ /* 0x040fe20007ffe0ff */
[----:B------:R-:W2:Y:S01]  /*b480*/  MUFU.EX2 R155, R155 ;  /* 0x0000009b009b7308 */ /* 0x000ea20000000800 */
[----:B------:R-:W-:Y:S01]  /*b490*/  IADD3 R163, PT, PT, R163, R164, RZ ;  /* 0x000000a4a3a37210 */ /* 0x000fe20007ffe0ff */
[----:B------:R-:W-:Y:S01]  /*b4a0*/  FMUL.FTZ R162, R158, R5 ;  /* 0x000000059ea27220 */ /* 0x000fe20000410000 */
[----:B---3--:R-:W-:Y:S01]  /*b4b0*/  F2FP.F16.F32.PACK_AB R5, R152, R154 ;  /* 0x0000009a9805723e */ /* 0x008fe200000000ff */
[----:B------:R-:W3:Y:S01]  /*b4c0*/  LDSM.16.MT88.4 R52, [R134+0x10000] ;  /* 0x010000008634783b */ /* 0x000ee20000004200 */
[----:B------:R4:W-:Y:S01]  /*b4d0*/  MUFU.EX2 R133, R60 ;  /* 0x0000003c00857308 */ /* 0x0009e20000000800 */
[----:B-1----:R-:W-:Y:S01]  /*b4e0*/  F2FP.F16.F32.PACK_AB R7, R150, R151 ;  /* 0x000000979607723e */ /* 0x002fe200000000ff */
[-C--:B------:R-:W-:Y:S01]  /*b4f0*/  FMUL.FTZ R27, R115, R161.reuse ;  /* 0x000000a1731b7220 */ /* 0x080fe20000410000 */
[----:B------:R-:W1:Y:S01]  /*b500*/  LDSM.16.MT88.4 R36, [R163] ;  /* 0x00000000a324783b */ /* 0x000e620000004200 */
[----:B------:R-:W5:Y:S01]  /*b510*/  MUFU.EX2 R160, R160 ;  /* 0x000000a000a07308 */ /* 0x000f620000000800 */
[-C--:B------:R-:W-:Y:S01]  /*b520*/  FMUL.FTZ R110, R110, R161.reuse ;  /* 0x000000a16e6e7220 */ /* 0x080fe20000410000 */
[-C--:B------:R-:W-:Y:S01]  /*b530*/  FMUL.FTZ R111, R111, R161.reuse ;  /* 0x000000a16f6f7220 */ /* 0x080fe20000410000 */
[----:B------:R-:W1:Y:S01]  /*b540*/  LDSM.16.MT88.4 R20, [R134+0xc000] ;  /* 0x00c000008614783b */ /* 0x000e620000004200 */
[----:B------:R-:W5:Y:S01]  /*b550*/  MUFU.EX2 R162, R162 ;  /* 0x000000a200a27308 */ /* 0x000f620000000800 */
[----:B--2---:R-:W-:Y:S01]  /*b560*/  F2FP.F16.F32.PACK_AB R4, R155, R156 ;  /* 0x0000009c9b04723e */ /* 0x004fe200000000ff */
[-C--:B------:R-:W-:Y:S01]  /*b570*/  FMUL.FTZ R10, R130, R161.reuse ;  /* 0x000000a1820a7220 */ /* 0x080fe20000410000 */
[-C--:B------:R-:W-:Y:S01]  /*b580*/  FMUL.FTZ R11, R131, R161.reuse ;  /* 0x000000a1830b7220 */ /* 0x080fe20000410000 */
[-C--:B------:R-:W-:Y:S01]  /*b590*/  FMUL.FTZ R34, R106, R161.reuse ;  /* 0x000000a16a227220 */ /* 0x080fe20000410000 */
[-C--:B------:R-:W-:Y:S01]  /*b5a0*/  FMUL.FTZ R35, R107, R161.reuse ;  /* 0x000000a16b237220 */ /* 0x080fe20000410000 */
[----:B----4-:R-:W2:Y:S01]  /*b5b0*/  LDSM.16.MT88.4 R60, [R164+0x4000] ;  /* 0x00400000a43c783b */ /* 0x010ea20000004200 */
[-C--:B------:R-:W-:Y:S01]  /*b5c0*/  FMUL.FTZ R126, R126, R161.reuse ;  /* 0x000000a17e7e7220 */ /* 0x080fe20000410000 */
[----:B------:R-:W-:Y:S01]  /*b5d0*/  FMUL.FTZ R127, R127, R161 ;  /* 0x000000a17f7f7220 */ /* 0x000fe20000410000 */
[-C--:B------:R-:W-:Y:S01]  /*b5e0*/  FFMA.FTZ R106, R64, R158.reuse, -R153 ;  /* 0x0000009e406a7223 */ /* 0x080fe20000010899 */
[----:B-----5:R-:W-:Y:S01]  /*b5f0*/  F2FP.F16.F32.PACK_AB R6, R160, R133 ;  /* 0x00000085a006723e */ /* 0x020fe200000000ff */
[----:B------:R-:W-:Y:S01]  /*b600*/  FFMA.FTZ R107, R205, R158, -R157 ;  /* 0x0000009ecd6b7223 */ /* 0x000fe2000001089d */
        /* <DEDUP_REMOVED lines=9> */
[----:B------:R-:W-:Y:S01]  /*b6a0*/  LDSM.16.MT88.4 R96, [R0+0xc800] ;  /* 0x00c800000060783b */ /* 0x000fe20000004200 */
        /* <DEDUP_REMOVED lines=9> */
[----:B------:R-:W-:Y:S01]  /*b740*/  FMUL.FTZ R125, R125, R162 ;  /* 0x000000a27d7d7220 */ /* 0x000fe20000410000 */
[-CC-:B------:R-:W-:Y:S01]  /*b750*/  FFMA.FTZ R105, R65, R158.reuse, -R153.reuse ;  /* 0x0000009e41697223 */ /* 0x180fe20000010899 */
[--C-:B------:R-:W-:Y:S01]  /*b760*/  FFMA.FTZ R104, R66, R158, -R153.reuse ;  /* 0x0000009e42687223 */ /* 0x100fe20000010899 */
[-C--:B------:R-:W-:Y:S01]  /*b770*/  FMUL.FTZ R100, R100, R162.reuse ;  /* 0x000000a264647220 */ /* 0x080fe20000410000 */
[-C--:B------:R-:W-:Y:S01]  /*b780*/  FMUL.FTZ R101, R101, R162.reuse ;  /* 0x000000a265657220 */ /* 0x080fe20000410000 */
[----:B------:R-:W-:Y:S01]  /*b790*/  MUFU.EX2 R106, R106 ;  /* 0x0000006a006a7308 */ /* 0x000fe20000000800 */
[C---:B---3--:R-:W-:Y:S01]  /*b7a0*/  HMMA.16816.F32 R48, R4.reuse, R52, R48 ;  /* 0x000000340430723c */ /* 0x048fe20000001830 */
[-C--:B------:R-:W-:Y:S01]  /*b7b0*/  FMUL.FTZ R18, R122, R161.reuse ;  /* 0x000000a17a127220 */ /* 0x080fe20000410000 */
[-C--:B------:R-:W-:Y:S01]  /*b7c0*/  FMUL.FTZ R19, R123, R161.reuse ;  /* 0x000000a17b137220 */ /* 0x080fe20000410000 */
[----:B------:R-:W-:Y:S01]  /*b7d0*/  MUFU.EX2 R105, R105 ;  /* 0x0000006900697308 */ /* 0x000fe20000000800 */
[-C--:B------:R-:W-:Y:S01]  /*b7e0*/  FMUL.FTZ R16, R120, R162.reuse ;  /* 0x000000a278107220 */ /* 0x080fe20000410000 */
[-C--:B------:R-:W-:Y:S01]  /*b7f0*/  FMUL.FTZ R17, R121, R162.reuse ;  /* 0x000000a279117220 */ /* 0x080fe20000410000 */
[-C--:B------:R-:W-:Y:S01]  /*b800*/  FMUL.FTZ R58, R82, R161.reuse ;  /* 0x000000a1523a7220 */ /* 0x080fe20000410000 */
[----:B------:R-:W-:Y:S01]  /*b810*/  MUFU.EX2 R104, R104 ;  /* 0x0000006800687308 */ /* 0x000fe20000000800 */
[C---:B------:R-:W-:Y:S01]  /*b820*/  HMMA.16816.F32 R52, R4.reuse, R54, R84 ;  /* 0x000000360434723c */ /* 0x040fe20000001854 */
[----:B------:R-:W3:Y:S01]  /*b830*/  LDSM.16.MT88.4 R84, [R163+0x4000] ;  /* 0x00400000a354783b */ /* 0x000ee20000004200 */
[-C--:B------:R-:W-:Y:S01]  /*b840*/  FMUL.FTZ R59, R83, R161.reuse ;  /* 0x000000a1533b7220 */ /* 0x080fe20000410000 */
[----:B------:R-:W-:Y:S01]  /*b850*/  MUFU.EX2 R107, R107 ;  /* 0x0000006b006b7308 */ /* 0x000fe20000000800 */
[-C--:B------:R-:W-:Y:S01]  /*b860*/  FMUL.FTZ R56, R80, R162.reuse ;  /* 0x000000a250387220 */ /* 0x080fe20000410000 */
[----:B------:R-:W-:Y:S01]  /*b870*/  FMUL.FTZ R57, R81, R162 ;  /* 0x000000a251397220 */ /* 0x000fe20000410000 */
[-C--:B------:R-:W-:Y:S01]  /*b880*/  FMUL.FTZ R118, R118, R161.reuse ;  /* 0x000000a176767220 */ /* 0x080fe20000410000 */
[-C--:B------:R-:W-:Y:S01]  /*b890*/  FMUL.FTZ R119, R119, R161.reuse ;  /* 0x000000a177777220 */ /* 0x080fe20000410000 */
[C---:B------:R-:W-:Y:S01]  /*b8a0*/  HMMA.16816.F32 R28, R4.reuse, R30, R108 ;  /* 0x0000001e041c723c */ /* 0x040fe2000000186c */
[-C--:B------:R-:W-:Y:S01]  /*b8b0*/  FFMA.FTZ R109, R207, R158.reuse, -R153 ;  /* 0x0000009ecf6d7223 */ /* 0x080fe20000010899 */
[-CC-:B------:R-:W-:Y:S01]  /*b8c0*/  FFMA.FTZ R111, R197, R158.reuse, -R157.reuse ;  /* 0x0000009ec56f7223 */ /* 0x180fe2000001089d */
[-CC-:B------:R-:W-:Y:S01]  /*b8d0*/  FFMA.FTZ R110, R195, R158.reuse, -R157.reuse ;  /* 0x0000009ec36e7223 */ /* 0x180fe2000001089d */
[----:B------:R-:W-:Y:S01]  /*b8e0*/  FFMA.FTZ R108, R199, R158, -R157 ;  /* 0x0000009ec76c7223 */ /* 0x000fe2000001089d */
[-C--:B------:R-:W-:Y:S01]  /*b8f0*/  FMUL.FTZ R116, R116, R162.reuse ;  /* 0x000000a274747220 */ /* 0x080fe20000410000 */
[-C--:B------:R-:W-:Y:S01]  /*b900*/  FMUL.FTZ R117, R117, R162.reuse ;  /* 0x000000a275757220 */ /* 0x080fe20000410000 */
[----:B------:R-:W-:Y:S01]  /*b910*/  MUFU.EX2 R109, R109 ;  /* 0x0000006d006d7308 */ /* 0x000fe20000000800 */
[C---:B------:R-:W-:Y:S01]  /*b920*/  HMMA.16816.F32 R8, R4.reuse, R12, R8 ;  /* 0x0000000c0408723c */ /* 0x040fe20000001808 */
[-C--:B------:R-:W-:Y:S01]  /*b930*/  FMUL.FTZ R94, R94, R161.reuse ;  /* 0x000000a15e5e7220 */ /* 0x080fe20000410000 */
[-C--:B------:R-:W-:Y:S01]  /*b940*/  FMUL.FTZ R95, R95, R161.reuse ;  /* 0x000000a15f5f7220 */ /* 0x080fe20000410000 */
[----:B------:R-:W-:Y:S01]  /*b950*/  MUFU.EX2 R111, R111 ;  /* 0x0000006f006f7308 */ /* 0x000fe20000000800 */
[-C--:B------:R-:W-:Y:S01]  /*b960*/  FMUL.FTZ R92, R92, R162.reuse ;  /* 0x000000a25c5c7220 */ /* 0x080fe20000410000 */
[-C--:B------:R-:W-:Y:S01]  /*b970*/  FMUL.FTZ R93, R93, R162.reuse ;  /* 0x000000a25d5d7220 */ /* 0x080fe20000410000 */
[-C--:B------:R-:W-:Y:S01]  /*b980*/  FMUL.FTZ R78, R78, R161.reuse ;  /* 0x000000a14e4e7220 */ /* 0x080fe20000410000 */
[----:B------:R-:W4:Y:S01]  /*b990*/  MUFU.EX2 R110, R110 ;  /* 0x0000006e006e7308 */ /* 0x000f220000000800 */
[C---:B------:R-:W-:Y:S01]  /*b9a0*/  HMMA.16816.F32 R12, R4.reuse, R14, R124 ;  /* 0x0000000e040c723c */ /* 0x040fe2000000187c */
[-C--:B------:R-:W-:Y:S01]  /*b9b0*/  FMUL.FTZ R79, R79, R161.reuse ;  /* 0x000000a14f4f7220 */ /* 0x080fe20000410000 */
[-C--:B------:R-:W-:Y:S01]  /*b9c0*/  FMUL.FTZ R76, R76, R162.reuse ;  /* 0x000000a24c4c7220 */ /* 0x080fe20000410000 */
[----:B------:R-:W5:Y:S01]  /*b9d0*/  MUFU.EX2 R108, R108 ;  /* 0x0000006c006c7308 */ /* 0x000f620000000800 */
[-C--:B------:R-:W-:Y:S01]  /*b9e0*/  FMUL.FTZ R77, R77, R162.reuse ;  /* 0x000000a24d4d7220 */ /* 0x080fe20000410000 */
[-C--:B------:R-:W-:Y:S01]  /*b9f0*/  FMUL.FTZ R74, R74, R161.reuse ;  /* 0x000000a14a4a7220 */ /* 0x080fe20000410000 */
[-C--:B------:R-:W-:Y:S01]  /*ba00*/  FMUL.FTZ R75, R75, R161.reuse ;  /* 0x000000a14b4b7220 */ /* 0x080fe20000410000 */
[-C--:B------:R-:W-:Y:S01]  /*ba10*/  FMUL.FTZ R72, R72, R162.reuse ;  /* 0x000000a248487220 */ /* 0x080fe20000410000 */
[C---:B-1----:R-:W-:Y:S01]  /*ba20*/  HMMA.16816.F32 R32, R4.reuse, R36, R32 ;  /* 0x000000240420723c */ /* 0x042fe20000001820 */
[----:B------:R-:W-:Y:S01]  /*ba30*/  FMUL.FTZ R73, R73, R162 ;  /* 0x000000a249497220 */ /* 0x000fe20000410000 */
[----:B------:R-:W1:Y:S01]  /*ba40*/  LDSM.16.MT88.4 R64, [R0+0x10800] ;  /* 0x010800000040783b */ /* 0x000e620000004200 */
[-CC-:B------:R-:W-:Y:S01]  /*ba50*/  FFMA.FTZ R113, R181, R158.reuse, -R153.reuse ;  /* 0x0000009eb5717223 */ /* 0x180fe20000010899 */
[-CC-:B------:R-:W-:Y:S01]  /*ba60*/  FFMA.FTZ R112, R191, R158.reuse, -R153.reuse ;  /* 0x0000009ebf707223 */ /* 0x180fe20000010899 */
[-C--:B------:R-:W-:Y:S01]  /*ba70*/  FFMA.FTZ R114, R193, R158.reuse, -R153 ;  /* 0x0000009ec1727223 */ /* 0x080fe20000010899 */
[----:B------:R-:W-:Y:S01]  /*ba80*/  LDSM.16.MT88.4 R88, [R164+0x800] ;  /* 0x00080000a458783b */ /* 0x000fe20000004200 */
[----:B------:R-:W-:Y:S01]  /*ba90*/  FFMA.FTZ R115, R179, R158, -R157 ;  /* 0x0000009eb3737223 */ /* 0x000fe2000001089d */
[C---:B------:R-:W-:Y:S01]  /*baa0*/  HMMA.16816.F32 R36, R4.reuse, R38, R100 ;  /* 0x000000260424723c */ /* 0x040fe20000001864 */
[-C--:B------:R-:W-:Y:S01]  /*bab0*/  FMUL.FTZ R102, R70, R161.reuse ;  /* 0x000000a146667220 */ /* 0x080fe20000410000 */
[-C--:B------:R-:W-:Y:S01]  /*bac0*/  FMUL.FTZ R103, R71, R161.reuse ;  /* 0x000000a147677220 */ /* 0x080fe20000410000 */
[-C--:B------:R-:W-:Y:S01]  /*bad0*/  FMUL.FTZ R100, R68, R162.reuse ;  /* 0x000000a244647220 */ /* 0x080fe20000410000 */
[----:B------:R-:W-:Y:S01]  /*bae0*/  FMUL.FTZ R101, R69, R162 ;  /* 0x000000a245657220 */ /* 0x000fe20000410000 */
[----:B------:R-:W-:Y:S01]  /*baf0*/  LDSM.16.MT88.4 R80, [R134+0x10800] ;  /* 0x010800008650783b */ /* 0x000fe20000004200 */
[----:B------:R-:W-:Y:S01]  /*bb00*/  MUFU.EX2 R113, R113 ;  /* 0x0000007100717308 */ /* 0x000fe20000000800 */
[-CC-:B------:R-:W-:Y:S01]  /*bb10*/  FFMA.FTZ R200, R171, R158.reuse, -R153.reuse ;  /* 0x0000009eabc87223 */ /* 0x180fe20000010899 */
[C---:B------:R-:W-:Y:S01]  /*bb20*/  HMMA.16816.F32 R16, R4.reuse, R20, R16 ;  /* 0x000000140410723c */ /* 0x040fe20000001810 */
[----:B------:R-:W-:Y:S01]  /*bb30*/  LDSM.16.MT88.4 R68, [R164+0x4800] ;  /* 0x00480000a444783b */ /* 0x000fe20000004200 */
[----:B------:R-:W-:Y:S01]  /*bb40*/  MUFU.EX2 R112, R112 ;  /* 0x0000007000707308 */ /* 0x000fe20000000800 */
[-CC-:B------:R-:W-:Y:S01]  /*bb50*/  FFMA.FTZ R171, R175, R158.reuse, -R153.reuse ;  /* 0x0000009eafab7223 */ /* 0x180fe20000010899 */
[-C--:B------:R-:W-:Y:S01]  /*bb60*/  FFMA.FTZ R169, R169, R158.reuse, -R153 ;  /* 0x0000009ea9a97223 */ /* 0x080fe20000010899 */
[-CC-:B------:R-:W-:Y:S01]  /*bb70*/  FFMA.FTZ R175, R250, R158.reuse, -R157.reuse ;  /* 0x0000009efaaf7223 */ /* 0x180fe2000001089d */
[----:B------:R-:W-:Y:S01]  /*bb80*/  MUFU.EX2 R114, R114 ;  /* 0x0000007200727308 */ /* 0x000fe20000000800 */
[-CC-:B------:R-:W-:Y:S01]  /*bb90*/  FFMA.FTZ R202, R246, R158.reuse, -R157.reuse ;  /* 0x0000009ef6ca7223 */ /* 0x180fe2000001089d */
[C---:B------:R-:W-:Y:S01]  /*bba0*/  HMMA.16816.F32 R40, R4.reuse, R44, R40 ;  /* 0x0000002c0428723c */ /* 0x040fe20000001828 */
[-C--:B------:R-:W-:Y:S01]  /*bbb0*/  FFMA.FTZ R173, R173, R158.reuse, -R157 ;  /* 0x0000009eadad7223 */ /* 0x080fe2000001089d */
[----:B------:R-:W-:Y:S01]  /*bbc0*/  MUFU.EX2 R115, R115 ;  /* 0x0000007300737308 */ /* 0x000fe20000000800 */
[-CC-:B------:R-:W-:Y:S01]  /*bbd0*/  FFMA.FTZ R177, R238, R158.reuse, -R153.reuse ;  /* 0x0000009eeeb17223 */ /* 0x180fe20000010899 */
[-C--:B------:R-:W-:Y:S01]  /*bbe0*/  FFMA.FTZ R179, R244, R158.reuse, -R153 ;  /* 0x0000009ef4b37223 */ /* 0x080fe20000010899 */
[-CC-:B------:R-:W-:Y:S01]  /*bbf0*/  FFMA.FTZ R181, R214, R158.reuse, -R157.reuse ;  /* 0x0000009ed6b57223 */ /* 0x180fe2000001089d */
[----:B------:R-:W-:Y:S01]  /*bc00*/  MUFU.EX2 R167, R167 ;  /* 0x000000a700a77308 */ /* 0x000fe20000000800 */
[-C--:B------:R-:W-:Y:S01]  /*bc10*/  FFMA.FTZ R183, R206, R158.reuse, -R157 ;  /* 0x0000009eceb77223 */ /* 0x080fe2000001089d */
[C---:B--2---:R-:W-:Y:S01]  /*bc20*/  HMMA.16816.F32 R56, R4.reuse, R60, R56 ;  /* 0x0000003c0438723c */ /* 0x044fe20000001838 */
[-CC-:B------:R-:W-:Y:S01]  /*bc30*/  FFMA.FTZ R204, R204, R158.reuse, -R153.reuse ;  /* 0x0000009ecccc7223 */ /* 0x180fe20000010899 */
[----:B------:R-:W-:Y:S01]  /*bc40*/  MUFU.EX2 R165, R165 ;  /* 0x000000a500a57308 */ /* 0x000fe20000000800 */
[-C--:B------:R-:W-:Y:S01]  /*bc50*/  FFMA.FTZ R240, R240, R158.reuse, -R153 ;  /* 0x0000009ef0f07223 */ /* 0x080fe20000010899 */
[-CC-:B------:R-:W-:Y:S01]  /*bc60*/  FFMA.FTZ R230, R230, R158.reuse, -R157.reuse ;  /* 0x0000009ee6e67223 */ /* 0x180fe2000001089d */
[-C--:B------:R-:W-:Y:S01]  /*bc70*/  FFMA.FTZ R234, R234, R158.reuse, -R157 ;  /* 0x0000009eeaea7223 */ /* 0x080fe2000001089d */
[----:B------:R-:W-:Y:S01]  /*bc80*/  MUFU.EX2 R169, R169 ;  /* 0x000000a900a97308 */ /* 0x000fe20000000800 */
[-C--:B------:R-:W-:Y:S01]  /*bc90*/  FFMA.FTZ R185, R196, R158.reuse, -R153 ;  /* 0x0000009ec4b97223 */ /* 0x080fe20000010899 */
[C---:B------:R-:W-:Y:S01]  /*bca0*/  HMMA.16816.F32 R20, R4.reuse, R22, R116 ;  /* 0x000000160414723c */ /* 0x040fe20000001874 */
[-CC-:B------:R-:W-:Y:S01]  /*bcb0*/  FFMA.FTZ R116, R182, R158.reuse, -R157.reuse ;  /* 0x0000009eb6747223 */ /* 0x180fe2000001089d */
[-CC-:B------:R-:W-:Y:S01]  /*bcc0*/  FFMA.FTZ R182, R189, R158.reuse, -R157.reuse ;  /* 0x0000009ebdb67223 */ /* 0x180fe2000001089d */
[-C--:B------:R-:W-:Y:S01]  /*bcd0*/  FFMA.FTZ R117, R248, R158.reuse, -R157 ;  /* 0x0000009ef8757223 */ /* 0x080fe2000001089d */
[-CC-:B------:R-:W-:Y:S01]  /*bce0*/  FFMA.FTZ R248, R252, R158.reuse, -R153.reuse ;  /* 0x0000009efcf87223 */ /* 0x180fe20000010899 */
[----:B------:R-:W-:Y:S01]  /*bcf0*/  MUFU.EX2 R200, R200 ;  /* 0x000000c800c87308 */ /* 0x000fe20000000800 */
[-CC-:B------:R-:W-:Y:S01]  /*bd00*/  FFMA.FTZ R194, R194, R158.reuse, -R153.reuse ;  /* 0x0000009ec2c27223 */ /* 0x180fe20000010899 */
[-C--:B------:R-:W-:Y:S01]  /*bd10*/  FFMA.FTZ R187, R198, R158.reuse, -R153 ;  /* 0x0000009ec6bb7223 */ /* 0x080fe20000010899 */
[C---:B------:R-:W-:Y:S01]  /*bd20*/  HMMA.16816.F32 R44, R4.reuse, R46, R92 ;  /* 0x0000002e042c723c */ /* 0x040fe2000000185c */
[----:B------:R-:W2:Y:S01]  /*bd30*/  LDSM.16.MT88.4 R92, [R134+0xc800] ;  /* 0x00c80000865c783b */ /* 0x000ea20000004200 */
[----:B------:R-:W2:Y:S01]  /*bd40*/  MUFU.EX2 R116, R116 ;  /* 0x0000007400747308 */ /* 0x000ea20000000800 */
[-CC-:B------:R-:W-:Y:S01]  /*bd50*/  FFMA.FTZ R189, R192, R158.reuse, -R157.reuse ;  /* 0x0000009ec0bd7223 */ /* 0x180fe2000001089d */
[-CC-:B------:R-:W-:Y:S01]  /*bd60*/  FFMA.FTZ R188, R188, R158.reuse, -R157.reuse ;  /* 0x0000009ebcbc7223 */ /* 0x180fe2000001089d */
[----:B------:R-:W-:Y:S01]  /*bd70*/  FFMA.FTZ R191, R190, R158, -R157 ;  /* 0x0000009ebebf7223 */ /* 0x000fe2000001089d */
[----:B------:R-:W2:Y:S01]  /*bd80*/  MUFU.EX2 R182, R182 ;  /* 0x000000b600b67308 */ /* 0x000ea20000000800 */
[----:B------:R-:W-:Y:S01]  /*bd90*/  FFMA.FTZ R161, R241, R161, R154 ;  /* 0x000000a1f1a17223 */ /* 0x000fe2000001009a */
[C---:B------:R-:W-:Y:S01]  /*bda0*/  HMMA.16816.F32 R60, R4.reuse, R62, R76 ;  /* 0x0000003e043c723c */ /* 0x040fe2000000184c */
[----:B------:R-:W2:Y:S01]  /*bdb0*/  LDSM.16.MT88.4 R76, [R163+0x800] ;  /* 0x00080000a34c783b */ /* 0x000ea20000004200 */
[----:B------:R-:W-:Y:S01]  /*bdc0*/  MUFU.EX2 R171, R171 ;  /* 0x000000ab00ab7308 */ /* 0x000fe20000000800 */
[----:B------:R-:W-:Y:S01]  /*bdd0*/  FFMA.FTZ R156, R245, R162, R156 ;  /* 0x000000a2f59c7223 */ /* 0x000fe2000001009c */
[-C--:B------:R-:W-:Y:S01]  /*bde0*/  FFMA.FTZ R193, R178, R158.reuse, -R153 ;  /* 0x0000009eb2c17223 */ /* 0x080fe20000010899 */
[-CC-:B------:R-:W-:Y:S01]  /*bdf0*/  FFMA.FTZ R195, R172, R158.reuse, -R157.reuse ;  /* 0x0000009eacc37223 */ /* 0x180fe2000001089d */
[----:B------:R-:W-:Y:S01]  /*be00*/  MUFU.EX2 R175, R175 ;  /* 0x000000af00af7308 */ /* 0x000fe20000000800 */
[-C--:B------:R-:W-:Y:S01]  /*be10*/  FFMA.FTZ R197, R170, R158.reuse, -R157 ;  /* 0x0000009eaac57223 */ /* 0x080fe2000001089d */
[C---:B---3--:R-:W-:Y:S01]  /*be20*/  HMMA.16816.F32 R72, R4.reuse, R84, R72 ;  /* 0x000000540448723c */ /* 0x048fe20000001848 */
[----:B----4-:R-:W-:Y:S01]  /*be30*/  F2FP.F16.F32.PACK_AB R84, R110, R111 ;  /* 0x0000006f6e54723e */ /* 0x010fe200000000ff */
[----:B------:R3:W4:Y:S01]  /*be40*/  MUFU.EX2 R246, R117 ;  /* 0x0000007500f67308 */ /* 0x0007220000000800 */
[----:B------:R-:W-:Y:S01]  /*be50*/  F2FP.F16.F32.PACK_AB R85, R106, R109 ;  /* 0x0000006d6a55723e */ /* 0x000fe200000000ff */
[----:B------:R-:W-:Y:S01]  /*be60*/  FFMA.FTZ R199, R166, R158, -R153 ;  /* 0x0000009ea6c77223 */ /* 0x000fe20000010899 */
[----:B------:R-:W-:Y:S01]  /*be70*/  FADD.FTZ R152, R152, R161 ;  /* 0x000000a198987221 */ /* 0x000fe20000010000 */
[----:B------:R-:W-:Y:S01]  /*be80*/  MUFU.EX2 R202, R202 ;  /* 0x000000ca00ca7308 */ /* 0x000fe20000000800 */
[----:B------:R-:W-:Y:S01]  /*be90*/  FADD.FTZ R156, R155, R156 ;  /* 0x0000009c9b9c7221 */ /* 0x000fe20000010000 */
[----:B------:R-:W-:Y:S01]  /*bea0*/  HMMA.16816.F32 R4, R4, R86, R100 ;  /* 0x000000560404723c */ /* 0x000fe20000001864 */
[----:B-----5:R-:W-:Y:S01]  /*beb0*/  F2FP.F16.F32.PACK_AB R86, R107, R108 ;  /* 0x0000006c6b56723e */ /* 0x020fe200000000ff */
[----:B------:R-:W-:Y:S01]  /*bec0*/  LDSM.16.MT88.4 R100, [R0+0xd000] ;  /* 0x00d000000064783b */ /* 0x000fe20000004200 */
[----:B------:R-:W-:Y:S01]  /*bed0*/  F2FP.F16.F32.PACK_AB R87, R104, R105 ;  /* 0x000000696857723e */ /* 0x000fe200000000ff */
[----:B------:R-:W5:Y:S01]  /*bee0*/  MUFU.EX2 R173, R173 ;  /* 0x000000ad00ad7308 */ /* 0x000f620000000800 */
[-CC-:B------:R-:W-:Y:S01]  /*bef0*/  FFMA.FTZ R180, R180, R158.reuse, -R153.reuse ;  /* 0x0000009eb4b47223 */ /* 0x180fe20000010899 */
[-C--:B------:R-:W-:Y:S01]  /*bf00*/  FFMA.FTZ R176, R176, R158.reuse, -R153 ;  /* 0x0000009eb0b07223 */ /* 0x080fe20000010899 */
[-CC-:B------:R-:W-:Y:S01]  /*bf10*/  FFMA.FTZ R168, R168, R158.reuse, -R157.reuse ;  /* 0x0000009ea8a87223 */ /* 0x180fe2000001089d */
[----:B------:R-:W5:Y:S01]  /*bf20*/  MUFU.EX2 R248, R248 ;  /* 0x000000f800f87308 */ /* 0x000f620000000800 */
[-C--:B---3--:R-:W-:Y:S01]  /*bf30*/  FFMA.FTZ R117, R174, R158.reuse, -R157 ;  /* 0x0000009eae757223 */ /* 0x088fe2000001089d */
[C---:B------:R-:W-:Y:S01]  /*bf40*/  HMMA.16816.F32 R8, R84.reuse, R96, R8 ;  /* 0x000000605408723c */ /* 0x040fe20000001808 */
[----:B------:R-:W-:Y:S01]  /*bf50*/  FADD.FTZ R151, R151, R152 ;  /* 0x0000009897977221 */ /* 0x000fe20000010000 */
[----:B------:R-:W-:Y:S01]  /*bf60*/  MUFU.EX2 R238, R240 ;  /* 0x000000f000ee7308 */ /* 0x000fe20000000800 */
[----:B------:R-:W-:Y:S01]  /*bf70*/  FADD.FTZ R133, R133, R156 ;  /* 0x0000009c85857221 */ /* 0x000fe20000010000 */
[----:B------:R-:W-:Y:S01]  /*bf80*/  LDSM.16.MT88.4 R124, [R0+0xf800] ;  /* 0x00f80000007c783b */ /* 0x000fe20000004200 */
[----:B------:R-:W-:Y:S01]  /*bf90*/  FADD.FTZ R150, R150, R151 ;  /* 0x0000009796967221 */ /* 0x000fe20000010000 */
[----:B------:R-:W-:Y:S01]  /*bfa0*/  MUFU.EX2 R177, R177 ;  /* 0x000000b100b17308 */ /* 0x000fe20000000800 */
[----:B------:R-:W-:Y:S01]  /*bfb0*/  FADD.FTZ R160, R160, R133 ;  /* 0x00000085a0a07221 */ /* 0x000fe20000010000 */
[C---:B------:R-:W-:Y:S01]  /*bfc0*/  HMMA.16816.F32 R12, R84.reuse, R98, R12 ;  /* 0x00000062540c723c */ /* 0x040fe2000000180c */
[----:B------:R-:W3:Y:S01]  /*bfd0*/  LDSM.16.MT88.4 R96, [R163+0x4800] ;  /* 0x00480000a360783b */ /* 0x000ee20000004200 */
[----:B------:R-:W-:Y:S01]  /*bfe0*/  MUFU.EX2 R179, R179 ;  /* 0x000000b300b37308 */ /* 0x000fe20000000800 */
[----:B------:R-:W-:Y:S01]  /*bff0*/  FADD.FTZ R109, R109, R150 ;  /* 0x000000966d6d7221 */ /* 0x000fe20000010000 */
[----:B------:R-:W-:Y:S01]  /*c000*/  FADD.FTZ R111, R111, R160 ;  /* 0x000000a06f6f7221 */ /* 0x000fe20000010000 */
[-C--:B------:R-:W-:Y:S01]  /*c010*/  FFMA.FTZ R143, R143, R158.reuse, -R153 ;  /* 0x0000009e8f8f7223 */ /* 0x080fe20000010899 */
[----:B------:R-:W-:Y:S01]  /*c020*/  MUFU.EX2 R214, R230 ;  /* 0x000000e600d67308 */ /* 0x000fe20000000800 */
[----:B------:R-:W-:Y:S01]  /*c030*/  FADD.FTZ R106, R106, R109 ;  /* 0x0000006d6a6a7221 */ /* 0x000fe20000010000 */
[C---:B-1----:R-:W-:Y:S01]  /*c040*/  HMMA.16816.F32 R40, R84.reuse, R64, R40 ;  /* 0x000000405428723c */ /* 0x042fe20000001828 */
[----:B------:R-:W-:Y:S01]  /*c050*/  FADD.FTZ R111, R110, R111 ;  /* 0x0000006f6e6f7221 */ /* 0x000fe20000010000 */
[----:B------:R-:W1:Y:S01]  /*c060*/  MUFU.EX2 R181, R181 ;  /* 0x000000b500b57308 */ /* 0x000e620000000800 */
[----:B------:R-:W-:Y:S01]  /*c070*/  FADD.FTZ R105, R105, R106 ;  /* 0x0000006a69697221 */ /* 0x000fe20000010000 */
[----:B------:R-:W-:Y:S01]  /*c080*/  FFMA.FTZ R142, R142, R158, -R153 ;  /* 0x0000009e8e8e7223 */ /* 0x000fe20000010899 */
[----:B------:R-:W-:Y:S01]  /*c090*/  FADD.FTZ R108, R108, R111 ;  /* 0x0000006f6c6c7221 */ /* 0x000fe20000010000 */
[----:B------:R-:W-:Y:S01]  /*c0a0*/  MUFU.EX2 R206, R234 ;  /* 0x000000ea00ce7308 */ /* 0x000fe20000000800 */
[----:B------:R-:W-:Y:S01]  /*c0b0*/  FADD.FTZ R104, R104, R105 ;  /* 0x0000006968687221 */ /* 0x000fe20000010000 */
[----:B------:R-:W-:Y:S01]  /*c0c0*/  HMMA.16816.F32 R44, R84, R66, R44 ;  /* 0x00000042542c723c */ /* 0x000fe2000000182c */
[----:B------:R-:W4:Y:S01]  /*c0d0*/  LDSM.16.MT88.4 R64, [R0+0x11000] ;  /* 0x011000000040783b */ /* 0x000f220000004200 */
[----:B------:R-:W1:Y:S01]  /*c0e0*/  MUFU.EX2 R183, R183 ;  /* 0x000000b700b77308 */ /* 0x000e620000000800 */
[----:B------:R-:W-:Y:S01]  /*c0f0*/  FADD.FTZ R107, R107, R108 ;  /* 0x0000006c6b6b7221 */ /* 0x000fe20000010000 */
[----:B------:R-:W-:-:S02]  /*c100*/  MOV R133, R132 ;  /* 0x0000008400857202 */ /* 0x000fc40000000f00 */
[----:B------:R-:W1:Y:S01]  /*c110*/  MUFU.EX2 R204, R204 ;  /* 0x000000cc00cc7308 */ /* 0x000e620000000800 */
[----:B------:R-:W-:Y:S01]  /*c120*/  @P1 MOV R133, R132 ;  /* 0x0000008400851202 */ /* 0x000fe20000000f00 */
[C---:B--2---:R-:W-:Y:S02]  /*c130*/  HMMA.16816.F32 R16, R84.reuse, R92, R16 ;  /* 0x0000005c5410723c */ /* 0x044fe40000001810 */
[----:B------:R-:W-:Y:S04]  /*c140*/  MUFU.EX2 R185, R185 ;  /* 0x000000b900b97308 */ /* 0x000fe80000000800 */
[----:B------:R-:W-:Y:S02]  /*c150*/  MUFU.EX2 R194, R194 ;  /* 0x000000c200c27308 */ /* 0x000fe40000000800 */
[C---:B------:R-:W-:Y:S01]  /*c160*/  HMMA.16816.F32 R20, R84.reuse, R94, R20 ;  /* 0x0000005e5414723c */ /* 0x040fe20000001814 */
[----:B------:R-:W2:Y:S01]  /*c170*/  LDSM.16.MT88.4 R92, [R134+0xd000] ;  /* 0x00d00000865c783b */ /* 0x000ea20000004200 */
[----:B------:R-:W-:Y:S04]  /*c180*/  MUFU.EX2 R187, R187 ;  /* 0x000000bb00bb7308 */ /* 0x000fe80000000800 */
[----:B------:R-:W-:Y:S02]  /*c190*/  MUFU.EX2 R189, R189 ;  /* 0x000000bd00bd7308 */ /* 0x000fe40000000800 */
[C---:B------:R-:W-:Y:S02]  /*c1a0*/  HMMA.16816.F32 R24, R84.reuse, R88, R24 ;  /* 0x000000585418723c */ /* 0x040fe40000001818 */
[----:B------:R-:W1:Y:S04]  /*c1b0*/  MUFU.EX2 R188, R188 ;  /* 0x000000bc00bc7308 */ /* 0x000e680000000800 */
[----:B------:R-:W-:Y:S02]  /*c1c0*/  MUFU.EX2 R191, R191 ;  /* 0x000000bf00bf7308 */ /* 0x000fe40000000800 */
[C---:B------:R-:W-:Y:S01]  /*c1d0*/  HMMA.16816.F32 R28, R84.reuse, R90, R28 ;  /* 0x0000005a541c723c */ /* 0x040fe2000000181c */
[----:B------:R-:W-:Y:S01]  /*c1e0*/  LDSM.16.MT88.4 R88, [R164+0x1000] ;  /* 0x00100000a458783b */ /* 0x000fe20000004200 */
[----:B------:R-:W-:Y:S04]  /*c1f0*/  MUFU.EX2 R178, R180 ;  /* 0x000000b400b27308 */ /* 0x000fe80000000800 */
[----:B------:R-:W-:Y:S02]  /*c200*/  MUFU.EX2 R193, R193 ;  /* 0x000000c100c17308 */ /* 0x000fe40000000800 */
[C---:B------:R-:W-:Y:S02]  /*c210*/  HMMA.16816.F32 R32, R84.reuse, R76, R32 ;  /* 0x0000004c5420723c */ /* 0x040fe40000001820 */
[----:B------:R-:W-:Y:S04]  /*c220*/  MUFU.EX2 R174, R176 ;  /* 0x000000b000ae7308 */ /* 0x000fe80000000800 */
[----:B------:R-:W-:Y:S02]  /*c230*/  MUFU.EX2 R172, R117 ;  /* 0x0000007500ac7308 */ /* 0x000fe40000000800 */
[C---:B------:R-:W-:Y:S01]  /*c240*/  HMMA.16816.F32 R36, R84.reuse, R78, R36 ;  /* 0x0000004e5424723c */ /* 0x040fe20000001824 */
[----:B------:R-:W-:Y:S01]  /*c250*/  LDSM.16.MT88.4 R76, [R134+0x11000] ;  /* 0x01100000864c783b */ /* 0x000fe20000004200 */
[----:B------:R-:W-:Y:S04]  /*c260*/  MUFU.EX2 R195, R195 ;  /* 0x000000c300c37308 */ /* 0x000fe80000000800 */
[----:B------:R-:W-:Y:S02]  /*c270*/  MUFU.EX2 R197, R197 ;  /* 0x000000c500c57308 */ /* 0x000fe40000000800 */
[----:B------:R-:W-:Y:S01]  /*c280*/  HMMA.16816.F32 R48, R84, R80, R48 ;  /* 0x000000505430723c */ /* 0x000fe20000001830 */
[----:B------:R-:W-:Y:S01]  /*c290*/  F2FP.F16.F32.PACK_AB R80, R115, R116 ;  /* 0x000000747350723e */ /* 0x000fe200000000ff */
[----:B------:R-:W-:Y:S01]  /*c2a0*/  MUFU.EX2 R166, R168 ;  /* 0x000000a800a67308 */ /* 0x000fe20000000800 */
[----:B------:R-:W-:Y:S01]  /*c2b0*/  F2FP.F16.F32.PACK_AB R81, R112, R113 ;  /* 0x000000717051723e */ /* 0x000fe200000000ff */
[----:B------:R-:W-:-:S02]  /*c2c0*/  FADD.FTZ R113, R113, R104 ;  /* 0x0000006871717221 */ /* 0x000fc40000010000 */
[----:B------:R-:W-:Y:S02]  /*c2d0*/  MUFU.EX2 R199, R199 ;  /* 0x000000c700c77308 */ /* 0x000fe40000000800 */
[C---:B------:R-:W-:Y:S01]  /*c2e0*/  HMMA.16816.F32 R52, R84.reuse, R82, R52 ;  /* 0x000000525434723c */ /* 0x040fe20000001834 */
[----:B------:R-:W-:Y:S01]  /*c2f0*/  F2FP.F16.F32.PACK_AB R82, R167, R182 ;  /* 0x000000b6a752723e */ /* 0x000fe200000000ff */
[----:B------:R-:W-:Y:S01]  /*c300*/  FADD.FTZ R113, R112, R113 ;  /* 0x0000007170717221 */ /* 0x000fe20000010000 */
[C---:B------:R-:W-:Y:S01]  /*c310*/  F2FP.F16.F32.PACK_AB R83, R165.reuse, R114 ;  /* 0x00000072a553723e */ /* 0x040fe200000000ff */
[----:B------:R-:W-:Y:S02]  /*c320*/  MUFU.EX2 R143, R143 ;  /* 0x0000008f008f7308 */ /* 0x000fe40000000800 */
[----:B------:R-:W-:Y:S02]  /*c330*/  FADD.FTZ R114, R114, R113 ;  /* 0x0000007172727221 */ /* 0x000fe40000010000 */
[----:B------:R-:W-:Y:S01]  /*c340*/  HMMA.16816.F32 R56, R84, R68, R56 ;  /* 0x000000445438723c */ /* 0x000fe20000001838 */
[----:B------:R-:W-:Y:S01]  /*c350*/  MUFU.EX2 R142, R142 ;  /* 0x0000008e008e7308 */ /* 0x000fe20000000800 */
[----:B------:R-:W-:-:S06]  /*c360*/  FADD.FTZ R114, R165, R114 ;  /* 0x00000072a5727221 */ /* 0x000fcc0000010000 */
[C---:B------:R-:W-:Y:S01]  /*c370*/  HMMA.16816.F32 R60, R84.reuse, R70, R60 ;  /* 0x00000046543c723c */ /* 0x040fe2000000183c */
[----:B------:R-:W5:Y:S07]  /*c380*/  LDSM.16.MT88.4 R68, [R163+0x1000] ;  /* 0x00100000a344783b */ /* 0x000f6e0000004200 */
[C---:B---3--:R-:W-:Y:S08]  /*c390*/  HMMA.16816.F32 R72, R84.reuse, R96, R72 ;  /* 0x000000605448723c */ /* 0x048ff00000001848 */
[----:B------:R-:W-:Y:S01]  /*c3a0*/  HMMA.16816.F32 R4, R84, R98, R4 ;  /* 0x000000625404723c */ /* 0x000fe20000001804 */
[----:B------:R-:W3:Y:S04]  /*c3b0*/  LDSM.16.MT88.4 R84, [R164+0x5000] ;  /* 0x00500000a454783b */ /* 0x000ee80000004200 */
[----:B------:R-:W-:Y:S03]  /*c3c0*/  LDSM.16.MT88.4 R96, [R0+0xd800] ;  /* 0x00d800000060783b */ /* 0x000fe60000004200 */
[C---:B----4-:R-:W-:Y:S08]  /*c3d0*/  HMMA.16816.F32 R40, R80.reuse, R64, R40 ;  /* 0x000000405028723c */ /* 0x050ff00000001828 */
[C---:B------:R-:W-:Y:S01]  /*c3e0*/  HMMA.16816.F32 R44, R80.reuse, R66, R44 ;  /* 0x00000042502c723c */ /* 0x040fe2000000182c */
[----:B------:R-:W4:Y:S07]  /*c3f0*/  LDSM.16.MT88.4 R64, [R163+0x5000] ;  /* 0x00500000a340783b */ /* 0x000f2e0000004200 */
[C---:B--2---:R-:W-:Y:S08]  /*c400*/  HMMA.16816.F32 R16, R80.reuse, R92, R16 ;  /* 0x0000005c5010723c */ /* 0x044ff00000001810 */
[C---:B------:R-:W-:Y:S01]  /*c410*/  HMMA.16816.F32 R20, R80.reuse, R94, R20 ;  /* 0x0000005e5014723c */ /* 0x040fe20000001814 */
[----:B------:R-:W2:Y:S07]  /*c420*/  LDSM.16.MT88.4 R92, [R134+0xd800] ;  /* 0x00d80000865c783b */ /* 0x000eae0000004200 */
[C---:B-----5:R-:W-:Y:S08]  /*c430*/  HMMA.16816.F32 R32, R80.reuse, R68, R32 ;  /* 0x000000445020723c */ /* 0x060ff00000001820 */
[C---:B---3--:R-:W-:Y:S08]  /*c440*/  HMMA.16816.F32 R56, R80.reuse, R84, R56 ;  /* 0x000000545038723c */ /* 0x048ff00000001838 */
[C---:B------:R-:W-:Y:S01]  /*c450*/  HMMA.16816.F32 R60, R80.reuse, R86, R60 ;  /* 0x00000056503c723c */ /* 0x040fe2000000183c */
[----:B------:R-:W3:Y:S07]  /*c460*/  LDSM.16.MT88.4 R84, [R134+0x11800] ;  /* 0x011800008654783b */ /* 0x000eee0000004200 */
[C---:B------:R-:W-:Y:S01]  /*c470*/  HMMA.16816.F32 R36, R80.reuse, R70, R36 ;  /* 0x000000465024723c */ /* 0x040fe20000001824 */
[----:B------:R-:W5:Y:S07]  /*c480*/  LDSM.16.MT88.4 R68, [R0+0x11800] ;  /* 0x011800000044783b */ /* 0x000f6e0000004200 */
[C---:B------:R-:W-:Y:S08]  /*c490*/  HMMA.16816.F32 R48, R80.reuse, R76, R48 ;  /* 0x0000004c5030723c */ /* 0x040ff00000001830 */
[C---:B------:R-:W-:Y:S01]  /*c4a0*/  HMMA.16816.F32 R52, R80.reuse, R78, R52 ;  /* 0x0000004e5034723c */ /* 0x040fe20000001834 */
[----:B------:R-:W1:Y:S07]  /*c4b0*/  LDSM.16.MT88.4 R76, [R163+0x1800] ;  /* 0x00180000a34c783b */ /* 0x000e6e0000004200 */
[----:B----4-:R-:W-:Y:S01]  /*c4c0*/  HMMA.16816.F32 R72, R80, R64, R72 ;  /* 0x000000405048723c */ /* 0x010fe20000001848 */
        /* <DEDUP_REMOVED lines=11> */
[----:B------:R-:W-:Y:S07]  /*c580*/  LDSM.16.MT88.4 R100, [R164+0x5800] ;  /* 0x00580000a464783b */ /* 0x000fee0000004200 */
[C---:B------:R-:W-:Y:S08]  /*c590*/  HMMA.16816.F32 R24, R80.reuse, R88, R24 ;  /* 0x000000585018723c */ /* 0x040ff00000001818 */
[----:B------:R-:W-:Y:S01]  /*c5a0*/  HMMA.16816.F32 R28, R80, R90, R28 ;  /* 0x0000005a501c723c */ /* 0x000fe2000000181c */
[----:B------:R-:W4:Y:S04]  /*c5b0*/  LDSM.16.MT88.4 R88, [R164+0x1800] ;  /* 0x00180000a458783b */ /* 0x000f280000004200 */
[----:B------:R-:W-:Y:S03]  /*c5c0*/  LDSM.16.MT88.4 R80, [R134+0x12000] ;  /* 0x012000008650783b */ /* 0x000fe60000004200 */
        /* <DEDUP_REMOVED lines=8> */
[----:B------:R-:W-:Y:S07]  /*c650*/  LDSM.16.MT88.4 R96, [R134+0xe000] ;  /* 0x00e000008660783b */ /* 0x000fee0000004200 */
[C---:B-----5:R-:W-:Y:S08]  /*c660*/  HMMA.16816.F32 R40, R64.reuse, R68, R40 ;  /* 0x000000444028723c */ /* 0x060ff00000001828 */
[C---:B------:R-:W-:Y:S01]  /*c670*/  HMMA.16816.F32 R44, R64.reuse, R70, R44 ;  /* 0x00000046402c723c */ /* 0x040fe2000000182c */
[----:B------:R-:W5:Y:S07]  /*c680*/  LDSM.16.MT88.4 R68, [R0+0x12000] ;  /* 0x012000000044783b */ /* 0x000f6e0000004200 */
[C---:B-1----:R-:W-:Y:S08]  /*c690*/  HMMA.16816.F32 R32, R64.reuse, R76, R32 ;  /* 0x0000004c4020723c */ /* 0x042ff00000001820 */
[C---:B------:R-:W-:Y:S01]  /*c6a0*/  HMMA.16816.F32 R36, R64.reuse, R78, R36 ;  /* 0x0000004e4024723c */ /* 0x040fe20000001824 */
[----:B------:R-:W1:Y:S07]  /*c6b0*/  LDSM.16.MT88.4 R76, [R163+0x2000] ;  /* 0x00200000a34c783b */ /* 0x000e6e0000004200 */
[C---:B----4-:R-:W-:Y:S08]  /*c6c0*/  HMMA.16816.F32 R24, R64.reuse, R88, R24 ;  /* 0x000000584018723c */ /* 0x050ff00000001818 */
        /* <DEDUP_REMOVED lines=15> */
[----:B---3--:R-:W-:Y:S02]  /*c7c0*/  HMMA.16816.F32 R8, R64, R84, R8 ;  /* 0x000000544008723c */ /* 0x008fe40000001808 */
[----:B------:R-:W-:-:S06]  /*c7d0*/  FADD.FTZ R204, R204, R179 ;  /* 0x000000b3cccc7221 */ /* 0x000fcc0000010000 */
        /* <DEDUP_REMOVED lines=9> */
[----:B--2---:R-:W-:Y:S01]  /*c870*/  HMMA.16816.F32 R56, R64, R84, R56 ;  /* 0x000000544038723c */ /* 0x004fe20000001838 */
[-C--:B------:R-:W-:Y:S01]  /*c880*/  FFMA.FTZ R84, R186, R158.reuse, -R157 ;  /* 0x0000009eba547223 */ /* 0x080fe2000001089d */
[----:B------:R-:W-:-:S03]  /*c890*/  FFMA.FTZ R186, R184, R158, -R153 ;  /* 0x0000009eb8ba7223 */ /* 0x000fc60000010899 */
[----:B------:R-:W2:Y:S03]  /*c8a0*/  MUFU.EX2 R184, R84 ;  /* 0x0000005400b87308 */ /* 0x000ea60000000800 */
[C---:B------:R-:W-:Y:S01]  /*c8b0*/  HMMA.16816.F32 R52, R64.reuse, R82, R52 ;  /* 0x000000524034723c */ /* 0x040fe20000001834 */
[----:B------:R-:W4:Y:S01]  /*c8c0*/  MUFU.EX2 R186, R186 ;  /* 0x000000ba00ba7308 */ /* 0x000f220000000800 */
[----:B------:R-:W5:Y:S06]  /*c8d0*/  LDSM.16.MT88.4 R80, [R163+0x2800] ;  /* 0x00280000a350783b */ /* 0x000f6c0000004200 */
[C---:B------:R-:W-:Y:S08]  /*c8e0*/  HMMA.16816.F32 R16, R64.reuse, R96, R16 ;  /* 0x000000604010723c */ /* 0x040ff00000001810 */
[C---:B------:R-:W-:Y:S01]  /*c8f0*/  HMMA.16816.F32 R20, R64.reuse, R98, R20 ;  /* 0x000000624014723c */ /* 0x040fe20000001814 */
[----:B------:R-:W5:Y:S07]  /*c900*/  LDSM.16.MT88.4 R96, [R0+0xe800] ;  /* 0x00e800000060783b */ /* 0x000f6e0000004200 */
[----:B---3--:R-:W-:Y:S01]  /*c910*/  HMMA.16816.F32 R72, R64, R68, R72 ;  /* 0x000000444048723c */ /* 0x008fe20000001848 */
[----:B------:R-:W-:-:S02]  /*c920*/  F2FP.F16.F32.PACK_AB R68, R188, R189 ;  /* 0x000000bdbc44723e */ /* 0x000fc400000000ff */
[----:B------:R-:W-:Y:S01]  /*c930*/  F2FP.F16.F32.PACK_AB R69, R194, R185 ;  /* 0x000000b9c245723e */ /* 0x000fe200000000ff */
[----:B------:R-:W-:-:S04]  /*c940*/  FADD.FTZ R185, R185, R204 ;  /* 0x000000ccb9b97221 */ /* 0x000fc80000010000 */
[----:B------:R-:W-:Y:S01]  /*c950*/  HMMA.16816.F32 R4, R64, R70, R4 ;  /* 0x000000464004723c */ /* 0x000fe20000001804 */
[----:B--2---:R-:W-:Y:S01]  /*c960*/  F2FP.F16.F32.PACK_AB R70, R184, R191 ;  /* 0x000000bfb846723e */ /* 0x004fe200000000ff */
[----:B------:R-:W-:Y:S01]  /*c970*/  FADD.FTZ R194, R194, R185 ;  /* 0x000000b9c2c27221 */ /* 0x000fe20000010000 */
[----:B----4-:R-:W-:-:S03]  /*c980*/  F2FP.F16.F32.PACK_AB R71, R186, R187 ;  /* 0x000000bbba47723e */ /* 0x010fc600000000ff */
[----:B------:R-:W-:Y:S02]  /*c990*/  FADD.FTZ R187, R187, R194 ;  /* 0x000000c2bbbb7221 */ /* 0x000fe40000010000 */
[----:B------:R-:W-:Y:S02]  /*c9a0*/  HMMA.16816.F32 R24, R64, R88, R24 ;  /* 0x000000584018723c */ /* 0x000fe40000001818 */
[----:B------:R-:W-:-:S06]  /*c9b0*/  FADD.FTZ R187, R186, R187 ;  /* 0x000000bbbabb7221 */ /* 0x000fcc0000010000 */
[C---:B------:R-:W-:Y:S01]  /*c9c0*/  HMMA.16816.F32 R28, R64.reuse, R90, R28 ;  /* 0x0000005a401c723c */ /* 0x040fe2000000181c */
[----:B------:R-:W2:Y:S07]  /*c9d0*/  LDSM.16.MT88.4 R88, [R164+0x2800] ;  /* 0x00280000a458783b */ /* 0x000eae0000004200 */
[----:B------:R-:W-:Y:S01]  /*c9e0*/  HMMA.16816.F32 R60, R64, R86, R60 ;  /* 0x00000056403c723c */ /* 0x000fe2000000183c */
[----:B------:R-:W3:Y:S04]  /*c9f0*/  LDSM.16.MT88.4 R64, [R164+0x6800] ;  /* 0x00680000a440783b */ /* 0x000ee80000004200 */
[----:B------:R-:W-:Y:S03]  /*ca00*/  LDSM.16.MT88.4 R84, [R163+0x3000] ;  /* 0x00300000a354783b */ /* 0x000fe60000004200 */
[C---:B-1----:R-:W-:Y:S08]  /*ca10*/  HMMA.16816.F32 R40, R68.reuse, R76, R40 ;  /* 0x0000004c4428723c */ /* 0x042ff00000001828 */
[C---:B------:R-:W-:Y:S01]  /*ca20*/  HMMA.16816.F32 R44, R68.reuse, R78, R44 ;  /* 0x0000004e442c723c */ /* 0x040fe2000000182c */
[----:B------:R-:W1:Y:S07]  /*ca30*/  LDSM.16.MT88.4 R76, [R163+0x6800] ;  /* 0x00680000a34c783b */ /* 0x000e6e0000004200 */
        /* <DEDUP_REMOVED lines=18> */
[C---:B-1----:R-:W-:Y:S08]  /*cb60*/  HMMA.16816.F32 R72, R68.reuse, R76, R72 ;  /* 0x0000004c4448723c */ /* 0x042ff00000001848 */
[----:B------:R-:W-:Y:S01]  /*cb70*/  HMMA.16816.F32 R4, R68, R78, R4 ;  /* 0x0000004e4404723c */ /* 0x000fe20000001804 */
[----:B------:R-:W-:Y:S01]  /*cb80*/  F2FP.F16.F32.PACK_AB R68, R195, R172 ;  /* 0x000000acc344723e */ /* 0x000fe200000000ff */
[----:B------:R-:W1:Y:S01]  /*cb90*/  LDSM.16.MT88.4 R76, [R163+0x7000] ;  /* 0x00700000a34c783b */ /* 0x000e620000004200 */
[----:B------:R-:W-:Y:S01]  /*cba0*/  F2FP.F16.F32.PACK_AB R69, R193, R178 ;  /* 0x000000b2c145723e */ /* 0x000fe200000000ff */
[----:B------:R-:W-:Y:S01]  /*cbb0*/  FADD.FTZ R178, R178, R187 ;  /* 0x000000bbb2b27221 */ /* 0x000fe20000010000 */
[----:B------:R-:W-:-:S02]  /*cbc0*/  F2FP.F16.F32.PACK_AB R70, R166, R197 ;  /* 0x000000c5a646723e */ /* 0x000fc400000000ff */
[----:B------:R-:W-:Y:S01]  /*cbd0*/  F2FP.F16.F32.PACK_AB R71, R199, R174 ;  /* 0x000000aec747723e */ /* 0x000fe200000000ff */
[----:B------:R-:W-:-:S04]  /*cbe0*/  FADD.FTZ R193, R193, R178 ;  /* 0x000000b2c1c17221 */ /* 0x000fc80000010000 */
[----:B------:R-:W-:Y:S02]  /*cbf0*/  FADD.FTZ R174, R174, R193 ;  /* 0x000000c1aeae7221 */ /* 0x000fe40000010000 */
[----:B----4-:R-:W-:Y:S02]  /*cc00*/  HMMA.16816.F32 R16, R68, R92, R16 ;  /* 0x0000005c4410723c */ /* 0x010fe40000001810 */
[----:B------:R-:W-:-:S06]  /*cc10*/  FADD.FTZ R199, R199, R174 ;  /* 0x000000aec7c77221 */ /* 0x000fcc0000010000 */
[C---:B------:R-:W-:Y:S01]  /*cc20*/  HMMA.16816.F32 R20, R68.reuse, R94, R20 ;  /* 0x0000005e4414723c */ /* 0x040fe20000001814 */
[----:B------:R4:W1:Y:S07]  /*cc30*/  LDSM.16.MT88.4 R92, [R0+0x13800] ;  /* 0x01380000005c783b */ /* 0x00086e0000004200 */
[C---:B-----5:R-:W-:Y:S01]  /*cc40*/  HMMA.16816.F32 R44, R68.reuse, R82, R44 ;  /* 0x00000052442c723c */ /* 0x060fe2000000182c */
[-C--:B------:R-:W-:Y:S01]  /*cc50*/  FFMA.FTZ R83, R145, R158.reuse, -R153 ;  /* 0x0000009e91537223 */ /* 0x080fe20000010899 */
[-C--:B------:R-:W-:Y:S01]  /*cc60*/  FFMA.FTZ R82, R149, R158.reuse, -R157 ;  /* 0x0000009e95527223 */ /* 0x080fe2000001089d */
[-C--:B------:R-:W-:Y:S01]  /*cc70*/  FFMA.FTZ R145, R144, R158.reuse, -R153 ;  /* 0x0000009e90917223 */ /* 0x080fe20000010899 */
[-CC-:B------:R-:W-:Y:S01]  /*cc80*/  FFMA.FTZ R149, R146, R158.reuse, -R157.reuse ;  /* 0x0000009e92957223 */ /* 0x180fe2000001089d */
[----:B------:R-:W-:Y:S03]  /*cc90*/  MUFU.EX2 R144, R83 ;  /* 0x0000005300907308 */ /* 0x000fe60000000800 */
[C---:B------:R-:W-:Y:S01]  /*cca0*/  HMMA.16816.F32 R40, R68.reuse, R80, R40 ;  /* 0x000000504428723c */ /* 0x040fe20000001828 */
[-CC-:B------:R-:W-:Y:S01]  /*ccb0*/  FFMA.FTZ R80, R148, R158.reuse, -R157.reuse ;  /* 0x0000009e94507223 */ /* 0x180fe2000001089d */
[----:B------:R-:W-:Y:S01]  /*ccc0*/  FFMA.FTZ R81, R147, R158, -R157 ;  /* 0x0000009e93517223 */ /* 0x000fe2000001089d */
[----:B------:R-:W-:Y:S04]  /*ccd0*/  MUFU.EX2 R145, R145 ;  /* 0x0000009100917308 */ /* 0x000fe80000000800 */
[----:B------:R-:W-:Y:S01]  /*cce0*/  MUFU.EX2 R148, R82 ;  /* 0x0000005200947308 */ /* 0x000fe20000000800 */
[----:B----4-:R-:W-:Y:S01]  /*ccf0*/  FADD.FTZ R0, R116, R107 ;  /* 0x0000006b74007221 */ /* 0x010fe20000010000 */
[----:B------:R-:W-:Y:S02]  /*cd00*/  HMMA.16816.F32 R8, R68, R96, R8 ;  /* 0x000000604408723c */ /* 0x000fe40000001808 */
[----:B------:R-:W4:Y:S01]  /*cd10*/  MUFU.EX2 R147, R80 ;  /* 0x0000005000937308 */ /* 0x000f220000000800 */
[----:B------:R-:W-:-:S03]  /*cd20*/  FADD.FTZ R115, R115, R0 ;  /* 0x0000000073737221 */ /* 0x000fc60000010000 */
[----:B------:R-:W-:Y:S01]  /*cd30*/  MUFU.EX2 R146, R81 ;  /* 0x0000005100927308 */ /* 0x000fe20000000800 */
[----:B------:R-:W-:Y:S01]  /*cd40*/  FADD.FTZ R182, R182, R115 ;  /* 0x00000073b6b67221 */ /* 0x000fe20000010000 */
[----:B------:R-:W-:Y:S02]  /*cd50*/  HMMA.16816.F32 R12, R68, R98, R12 ;  /* 0x00000062440c723c */ /* 0x000fe4000000180c */
[----:B------:R-:W5:Y:S01]  /*cd60*/  MUFU.EX2 R149, R149 ;  /* 0x0000009500957308 */ /* 0x000f620000000800 */
[----:B------:R-:W-:-:S04]  /*cd70*/  FADD.FTZ R182, R167, R182 ;  /* 0x000000b6a7b67221 */ /* 0x000fc80000010000 */
[----:B------:R-:W-:Y:S01]  /*cd80*/  FADD.FTZ R175, R175, R182 ;  /* 0x000000b6afaf7221 */ /* 0x000fe20000010000 */
[----:B--2---:R-:W-:Y:S03]  /*cd90*/  HMMA.16816.F32 R24, R68, R88, R24 ;  /* 0x000000584418723c */ /* 0x004fe60000001818 */
        /* <DEDUP_REMOVED lines=8> */
[----:B------:R-:W-:Y:S01]  /*ce20*/  HMMA.16816.F32 R36, R68, R86, R36 ;  /* 0x000000564424723c */ /* 0x000fe20000001824 */
[----:B------:R-:W2:Y:S02]  /*ce30*/  LDSM.16.MT88.4 R84, [R134+0x13800] ;  /* 0x013800008654783b */ /* 0x000ea40000004200 */
[----:B------:R-:W-:-:S04]  /*ce40*/  FADD.FTZ R206, R183, R206 ;  /* 0x000000ceb7ce7221 */ /* 0x000fc80000010000 */
[----:B------:R-:W-:Y:S01]  /*ce50*/  FADD.FTZ R189, R189, R206 ;  /* 0x000000cebdbd7221 */ /* 0x000fe20000010000 */
[----:B------:R-:W-:Y:S03]  /*ce60*/  HMMA.16816.F32 R48, R68, R100, R48 ;  /* 0x000000644430723c */ /* 0x000fe60000001830 */
[----:B------:R-:W-:-:S04]  /*ce70*/  FADD.FTZ R188, R188, R189 ;  /* 0x000000bdbcbc7221 */ /* 0x000fc80000010000 */
[----:B------:R-:W-:Y:S01]  /*ce80*/  FADD.FTZ R191, R191, R188 ;  /* 0x000000bcbfbf7221 */ /* 0x000fe20000010000 */
[C---:B------:R-:W-:Y:S01]  /*ce90*/  HMMA.16816.F32 R52, R68.reuse, R102, R52 ;  /* 0x000000664434723c */ /* 0x040fe20000001834 */
[----:B------:R-:W2:Y:S02]  /*cea0*/  LDSM.16.MT88.4 R100, [R163+0x3800] ;  /* 0x00380000a364783b */ /* 0x000ea40000004200 */
[----:B------:R-:W-:Y:S02]  /*ceb0*/  FADD.FTZ R191, R184, R191 ;  /* 0x000000bfb8bf7221 */ /* 0x000fe40000010000 */
[----:B------:R-:W-:Y:S02]  /*cec0*/  LDSM.16.MT88.4 R160, [R163+0x7800] ;  /* 0x00780000a3a0783b */ /* 0x000fe40000004200 */
[----:B------:R-:W-:Y:S01]  /*ced0*/  FADD.FTZ R172, R172, R191 ;  /* 0x000000bfacac7221 */ /* 0x000fe20000010000 */
[----:B---3--:R-:W-:Y:S03]  /*cee0*/  HMMA.16816.F32 R56, R68, R64, R56 ;  /* 0x000000404438723c */ /* 0x008fe60000001838 */
[----:B------:R-:W-:-:S04]  /*cef0*/  FADD.FTZ R172, R195, R172 ;  /* 0x000000acc3ac7221 */ /* 0x000fc80000010000 */
[----:B------:R-:W-:Y:S01]  /*cf00*/  FADD.FTZ R197, R197, R172 ;  /* 0x000000acc5c57221 */ /* 0x000fe20000010000 */
[----:B------:R-:W-:Y:S01]  /*cf10*/  HMMA.16816.F32 R60, R68, R66, R60 ;  /* 0x00000042443c723c */ /* 0x000fe2000000183c */
[----:B------:R3:W-:Y:S02]  /*cf20*/  LDSM.16.MT88.4 R64, [R134+0xf800] ;  /* 0x00f800008640783b */ /* 0x0007e40000004200 */
[----:B------:R-:W-:-:S05]  /*cf30*/  FADD.FTZ R197, R166, R197 ;  /* 0x000000c5a6c57221 */ /* 0x000fca0000010000 */
[C---:B-1----:R-:W-:Y:S08]  /*cf40*/  HMMA.16816.F32 R72, R68.reuse, R76, R72 ;  /* 0x0000004c4448723c */ /* 0x042ff00000001848 */
[----:B------:R-:W-:Y:S01]  /*cf50*/  HMMA.16816.F32 R4, R68, R78, R4 ;  /* 0x0000004e4404723c */ /* 0x000fe20000001804 */
[----:B----4-:R-:W-:Y:S01]  /*cf60*/  F2FP.F16.F32.PACK_AB R68, R147, R148 ;  /* 0x000000949344723e */ /* 0x010fe200000000ff */
[----:B------:R-:W1:Y:S01]  /*cf70*/  LDSM.16.MT88.4 R76, [R164+0x7800] ;  /* 0x00780000a44c783b */ /* 0x000e620000004200 */
[----:B------:R-:W-:Y:S01]  /*cf80*/  F2FP.F16.F32.PACK_AB R69, R145, R144 ;  /* 0x000000909145723e */ /* 0x000fe200000000ff */
[----:B------:R-:W-:Y:S01]  /*cf90*/  FADD.FTZ R144, R144, R199 ;  /* 0x000000c790907221 */ /* 0x000fe20000010000 */
[----:B-----5:R-:W-:Y:S01]  /*cfa0*/  F2FP.F16.F32.PACK_AB R70, R149, R146 ;  /* 0x000000929546723e */ /* 0x020fe200000000ff */
[----:B------:R-:W-:Y:S01]  /*cfb0*/  FADD.FTZ R148, R148, R197 ;  /* 0x000000c594947221 */ /* 0x000fe20000010000 */
[----:B------:R-:W-:Y:S01]  /*cfc0*/  F2FP.F16.F32.PACK_AB R71, R142, R143 ;  /* 0x0000008f8e47723e */ /* 0x000fe200000000ff */
[----:B------:R-:W-:Y:S01]  /*cfd0*/  FADD.FTZ R144, R145, R144 ;  /* 0x0000009091907221 */ /* 0x000fe20000010000 */
[-C--:B---3--:R-:W-:Y:S01]  /*cfe0*/  MOV R134, R141.reuse ;  /* 0x0000008d00867202 */ /* 0x088fe20000000f00 */
[----:B------:R-:W-:Y:S01]  /*cff0*/  FADD.FTZ R147, R147, R148 ;  /* 0x0000009493937221 */ /* 0x000fe20000010000 */
[----:B------:R-:W-:Y:S01]  /*d000*/  @P1 MOV R134, R141 ;  /* 0x0000008d00861202 */ /* 0x000fe20000000f00 */
[----:B------:R-:W-:-:S02]  /*d010*/  FADD.FTZ R143, R143, R144 ;  /* 0x000000908f8f7221 */ /* 0x000fc40000010000 */
[----:B------:R-:W-:Y:S01]  /*d020*/  HMMA.16816.F32 R128, R68, R124, R8 ;  /* 0x0000007c4480723c */ /* 0x000fe20000001808 */
[----:B------:R-:W3:Y:S01]  /*d030*/  LDSM.16.MT88.4 R8, [R164+0x3800] ;  /* 0x00380000a408783b */ /* 0x000ee20000004200 */
[----:B------:R-:W-:Y:S01]  /*d040*/  FADD.FTZ R146, R146, R147 ;  /* 0x0000009392927221 */ /* 0x000fe20000010000 */
[----:B------:R-:W-:-:S03]  /*d050*/  FADD.FTZ R241, R142, R143 ;  /* 0x0000008f8ef17221 */ /* 0x000fc60000010000 */
[----:B------:R-:W-:Y:S02]  /*d060*/  FADD.FTZ R245, R149, R146 ;  /* 0x0000009295f57221 */ /* 0x000fe40000010000 */
[C---:B------:R-:W-:Y:S08]  /*d070*/  HMMA.16816.F32 R96, R68.reuse, R92, R40 ;  /* 0x0000005c4460723c */ /* 0x040ff00000001828 */
[C---:B--2---:R-:W-:Y:S08]  /*d080*/  HMMA.16816.F32 R88, R68.reuse, R84, R48 ;  /* 0x000000544458723c */ /* 0x044ff00000001830 */
[C---:B------:R-:W-:Y:S08]  /*d090*/  HMMA.16816.F32 R104, R68.reuse, R100, R32 ;  /* 0x000000644468723c */ /* 0x040ff00000001820 */
        /* <DEDUP_REMOVED lines=14> */
.L_x_5894:
[----:B------:R-:W-:-:S07]  /*d180*/  IADD3 R139, PT, PT, R159, -0x1, RZ ;  /* 0xffffffff9f8b7810 */ /* 0x000fce0007ffe0ff */
.L_x_5903:
[----:B------:R-:W-:Y:S05]  /*d190*/  BSYNC B2 ;  /* 0x0000000000027941 */ /* 0x000fea0003800000 */
.L_x_5893:
        /* <DEDUP_REMOVED lines=14> */
.L_x_5911:
        /* <DEDUP_REMOVED lines=78> */
.L_x_5906:
[----:B------:R-:W-:Y:S05]  /*d760*/  BSYNC.RECONVERGENT B0 ;  /* 0x0000000000007941 */ /* 0x000fea0003800200 */
.L_x_5905:
        /* <DEDUP_REMOVED lines=12> */
[----:B------:R-:W-:Y:S02]  /*d830*/  MOV R133, 0x40 ;  /* 0x0000004000857802 */ /* 0x000fe40000000f00 */
[-C--:B------:R-:W-:Y:S02]  /*d840*/  IADD3.X R35, PT, PT, R37, R230.reuse, RZ, P0, !PT ;  /* 0x000000e625237210 */ /* 0x080fe400007fe4ff */
[-C--:B------:R-:W-:Y:S01]  /*d850*/  IADD3 R38, P0, PT, R34, R231.reuse, RZ ;  /* 0x000000e722267210 */ /* 0x080fe20007f1e0ff */
[----:B-1----:R-:W-:Y:S01]  /*d860*/  ULEA UR6, UR6, UR7, 0x18 ;  /* 0x0000000706067291 */ /* 0x002fe2000f8ec0ff */
[----:B------:R-:W-:Y:S02]  /*d870*/  LOP3.LUT P2, RZ, R210, 0x4, RZ, 0xc0, !PT ;  /* 0x00000004d2ff7812 */ /* 0x000fe4000784c0ff */
[-C--:B------:R-:W-:Y:S02]  /*d880*/  IADD3.X R39, PT, PT, R35, R230.reuse, RZ, P0, !PT ;  /* 0x000000e623277210 */ /* 0x080fe400007fe4ff */
[----:B------:R-:W-:Y:S02]  /*d890*/  IADD3 R40, P0, PT, R38, R231, RZ ;  /* 0x000000e726287210 */ /* 0x000fe40007f1e0ff */
[----:B------:R-:W-:Y:S02]  /*d8a0*/  MOV R213, UR6 ;  /* 0x0000000600d57c02 */ /* 0x000fe40008000f00 */
[-C--:B------:R-:W-:Y:S02]  /*d8b0*/  IADD3.X R41, PT, PT, R39, R230.reuse, RZ, P0, !PT ;  /* 0x000000e627297210 */ /* 0x080fe400007fe4ff */
[----:B------:R-:W-:Y:S02]  /*d8c0*/  LEA R229, R32, R213, 0x1 ;  /* 0x000000d520e57211 */ /* 0x000fe400078e08ff */
[-C--:B------:R-:W-:Y:S02]  /*d8d0*/  IADD3 R32, P0, PT, R40, R231.reuse, RZ ;  /* 0x000000e728207210 */ /* 0x080fe40007f1e0ff */
[----:B------:R-:W-:Y:S01]  /*d8e0*/  SEL R133, R133, 0xffffffc0, !P2 ;  /* 0xffffffc085857807 */ /* 0x000fe20005000000 */
[----:B------:R-:W-:Y:S01]  /*d8f0*/  @!PT LDS RZ, [RZ] ;  /* 0x00000000fffff984 */ /* 0x000fe20000000800 */
[----:B------:R-:W-:Y:S01]  /*d900*/  @!PT LDS RZ, [RZ] ;  /* 0x00000000fffff984 */ /* 0x000fe20000000800 */
[----:B------:R-:W-:Y:S01]  /*d910*/  @!PT LDS RZ, [RZ] ;  /* 0x00000000fffff984 */ /* 0x000fe20000000800 */
[----:B------:R-:W-:Y:S01]  /*d920*/  LDGSTS.E.BYPASS.LTC128B.128 [R229+0xc000], desc[UR4][R222.64] ;  /* 0x0c000000dee57fae */ /* 0x000fe2000b981a04 */
[-C--:B------:R-:W-:Y:S02]  /*d930*/  IADD3.X R33, PT, PT, R41, R230.reuse, RZ, P0, !PT ;  /* 0x000000e629217210 */ /* 0x080fe400007fe4ff */
[----:B------:R-:W-:Y:S02]  /*d940*/  IADD3 R42, P0, PT, R32, R231, RZ ;  /* 0x000000e7202a7210 */ /* 0x000fe40007f1e0ff */
[----:B------:R-:W-:Y:S02]  /*d950*/  IADD3 R201, PT, PT, R212, R133, RZ ;  /* 0x00000085d4c97210 */ /* 0x000fe40007ffe0ff */
[-C--:B------:R-:W-:Y:S01]  /*d960*/  IADD3.X R43, PT, PT, R33, R230.reuse, RZ, P0, !PT ;  /* 0x000000e6212b7210 */ /* 0x080fe200007fe4ff */
[----:B------:R-:W-:Y:S01]  /*d970*/  LDGSTS.E.BYPASS.LTC128B.128 [R229+0x10000], desc[UR4][R222.64+0x80] ;  /* 0x10000080dee57fae */ /* 0x000fe2000b981a04 */
[----:B------:R-:W-:Y:S02]  /*d980*/  IADD3 R44, P0, PT, R42, R231, RZ ;  /* 0x000000e72a2c7210 */ /* 0x000fe40007f1e0ff */
[----:B------:R-:W-:Y:S02]  /*d990*/  IADD3 R135, PT, PT, R211, R133, RZ ;  /* 0x00000085d3877210 */ /* 0x000fe40007ffe0ff */
[----:B------:R-:W-:Y:S02]  /*d9a0*/  IADD3.X R45, PT, PT, R43, R230, RZ, P0, !PT ;  /* 0x000000e62b2d7210 */ /* 0x000fe400007fe4ff */
[----:B------:R-:W-:Y:S01]  /*d9b0*/  LOP3.LUT P0, RZ, R210, 0x2, RZ, 0xc0, !PT ;  /* 0x00000002d2ff7812 */ /* 0x000fe2000780c0ff */
[----:B------:R-:W-:Y:S01]  /*d9c0*/  LDGSTS.E.BYPASS.LTC128B.128 [R229+0xc800], desc[UR4][R36.64] ;  /* 0x0c80000024e57fae */ /* 0x000fe2000b981a04 */
[----:B------:R-:W-:Y:S02]  /*d9d0*/  IADD3 R239, PT, PT, R239, -0x1, RZ ;  /* 0xffffffffefef7810 */ /* 0x000fe40007ffe0ff */
[----:B------:R-:W-:Y:S02]  /*d9e0*/  SEL R214, R209, 0xffffffe0, !P0 ;  /* 0xffffffe0d1d67807 */ /* 0x000fe40004000000 */
[----:B------:R-:W-:Y:S02]  /*d9f0*/  ISETP.GT.AND P0, PT, R239, R218, PT ;  /* 0x000000daef00720c */ /* 0x000fe40003f04270 */
[-C--:B------:R-:W-:Y:S01]  /*da00*/  IADD3 R184, PT, PT, R212, R214.reuse, RZ ;  /* 0x000000d6d4b87210 */ /* 0x080fe20007ffe0ff */
[----:B------:R-:W-:Y:S01]  /*da10*/  LDGSTS.E.BYPASS.LTC128B.128 [R229+0x10800], desc[UR4][R36.64+0x80] ;  /* 0x1080008024e57fae */ /* 0x000fe2000b981a04 */
[----:B------:R-:W-:Y:S02]  /*da20*/  IADD3 R134, PT, PT, R211, R214, RZ ;  /* 0x000000d6d3867210 */ /* 0x000fe40007ffe0ff */
[C---:B------:R-:W-:Y:S02]  /*da30*/  IADD3 R200, PT, PT, R214.reuse, R201, RZ ;  /* 0x000000c9d6c87210 */ /* 0x040fe40007ffe0ff */
[----:B------:R-:W-:Y:S03]  /*da40*/  IADD3 R133, PT, PT, R214, R135, RZ ;  /* 0x00000087d6857210 */ /* 0x000fe60007ffe0ff */
[----:B------:R-:W-:Y:S08]  /*da50*/  LDGSTS.E.BYPASS.LTC128B.128 [R229+0xd000], desc[UR4][R34.64] ;  /* 0x0d00000022e57fae */ /* 0x000ff0000b981a04 */
[----:B------:R-:W-:Y:S08]  /*da60*/  LDGSTS.E.BYPASS.LTC128B.128 [R229+0x11000], desc[UR4][R34.64+0x80] ;  /* 0x1100008022e57fae */ /* 0x000ff0000b981a04 */
        /* <DEDUP_REMOVED lines=29> */
[C---:B--2---:R-:W-:Y:S07]  /*dc40*/  HMMA.16816.F32 R28, R136.reuse, R152, RZ ;  /* 0x00000098881c723c */ /* 0x044fee00000018ff */
[----:B------:R-:W2:Y:S01]  /*dc50*/  LDSM.16.M88.4 R140, [R134+0x5000] ;  /* 0x00500000868c783b */ /* 0x000ea20000000200 */
[C---:B------:R-:W-:Y:S07]  /*dc60*/  HMMA.16816.F32 R32, R136.reuse, R154, RZ ;  /* 0x0000009a8820723c */ /* 0x040fee00000018ff */
[----:B------:R-:W-:Y:S01]  /*dc70*/  LDSM.16.M88.4 R144, [R134+0x6000] ;  /* 0x006000008690783b */ /* 0x000fe20000000200 */
[C---:B---3--:R-:W-:Y:S07]  /*dc80*/  HMMA.16816.F32 R36, R136.reuse, R156, RZ ;  /* 0x0000009c8824723c */ /* 0x048fee00000018ff */
[----:B------:R-:W-:Y:S01]  /*dc90*/  LDSM.16.M88.4 R148, [R134+0x6800] ;  /* 0x006800008694783b */ /* 0x000fe20000000200 */
[C---:B------:R-:W-:Y:S07]  /*dca0*/  HMMA.16816.F32 R40, R136.reuse, R158, RZ ;  /* 0x0000009e8828723c */ /* 0x040fee00000018ff */
[----:B------:R-:W-:Y:S01]  /*dcb0*/  LDSM.16.M88.4 R152, [R134+0x7000] ;  /* 0x007000008698783b */ /* 0x000fe20000000200 */
[C---:B----4-:R-:W-:Y:S07]  /*dcc0*/  HMMA.16816.F32 R44, R136.reuse, R160, RZ ;  /* 0x000000a0882c723c */ /* 0x050fee00000018ff */
[----:B------:R-:W-:Y:S01]  /*dcd0*/  LDSM.16.M88.4 R156, [R134+0x7800] ;  /* 0x00780000869c783b */ /* 0x000fe20000000200 */
[C---:B------:R-:W-:Y:S07]  /*dce0*/  HMMA.16816.F32 R48, R136.reuse, R162, RZ ;  /* 0x000000a28830723c */ /* 0x040fee00000018ff */
[----:B------:R-:W-:Y:S01]  /*dcf0*/  LDSM.16.M88.4 R160, [R201] ;  /* 0x00000000c9a0783b */ /* 0x000fe20000000200 */
[C---:B------:R-:W-:Y:S07]  /*dd00*/  HMMA.16816.F32 R52, R136.reuse, R164, RZ ;  /* 0x000000a48834723c */ /* 0x040fee00000018ff */
[----:B------:R-:W3:Y:S01]  /*dd10*/  LD.E R221, desc[UR4][R2.64+0x18c] ;  /* 0x00018c0402dd7980 */ /* 0x000ee2000c101900 */
[C---:B------:R-:W-:Y:S03]  /*dd20*/  HMMA.16816.F32 R56, R136.reuse, R166, RZ ;  /* 0x000000a68838723c */ /* 0x040fe600000018ff */
[----:B------:R-:W-:Y:S05]  /*dd30*/  LDSM.16.M88.4 R164, [R135+0x4000] ;  /* 0x0040000087a4783b */ /* 0x000fea0000000200 */
[C---:B-----5:R-:W-:Y:S03]  /*dd40*/  HMMA.16816.F32 R60, R136.reuse, R168, RZ ;  /* 0x000000a8883c723c */ /* 0x060fe600000018ff */
[----:B------:R-:W-:Y:S05]  /*dd50*/  LDSM.16.M88.4 R188, [R135+0xa000] ;  /* 0x00a0000087bc783b */ /* 0x000fea0000000200 */
[----:B------:R-:W-:Y:S03]  /*dd60*/  HMMA.16816.F32 R64, R136, R170, RZ ;  /* 0x000000aa8840723c */ /* 0x000fe600000018ff */
[----:B------:R-:W4:Y:S05]  /*dd70*/  LDSM.16.M88.4 R136, [R134+0x5800] ;  /* 0x005800008688783b */ /* 0x000f2a0000000200 */
[C---:B-1----:R-:W-:Y:S03]  /*dd80*/  HMMA.16816.F32 R4, R172.reuse, R176, R4 ;  /* 0x000000b0ac04723c */ /* 0x042fe60000001804 */
[----:B------:R-:W1:Y:S05]  /*dd90*/  LDSM.16.M88.4 R168, [R135+0x4800] ;  /* 0x0048000087a8783b */ /* 0x000e6a0000000200 */
[C---:B------:R-:W-:Y:S03]  /*dda0*/  HMMA.16816.F32 R8, R172.reuse, R178, R8 ;  /* 0x000000b2ac08723c */ /* 0x040fe60000001808 */
[----:B------:R-:W5:Y:S05]  /*ddb0*/  LDSM.16.M88.4 R176, [R135+0x5000] ;  /* 0x0050000087b0783b */ /* 0x000f6a0000000200 */
[C---:B------:R-:W-:Y:S03]  /*ddc0*/  HMMA.16816.F32 R12, R172.reuse, R180, R12 ;  /* 0x000000b4ac0c723c */ /* 0x040fe6000000180c */
[----:B------:R-:W-:Y:S05]  /*ddd0*/  LDSM.16.M88.4 R192, [R135+0xa800] ;  /* 0x00a8000087c0783b */ /* 0x000fea0000000200 */
[C---:B------:R-:W-:Y:S03]  /*dde0*/  HMMA.16816.F32 R16, R172.reuse, R182, R16 ;  /* 0x000000b6ac10723c */ /* 0x040fe60000001810 */
[----:B------:R-:W-:Y:S05]  /*ddf0*/  LDSM.16.M88.4 R180, [R135+0x9000] ;  /* 0x0090000087b4783b */ /* 0x000fea0000000200 */
[C---:B--2---:R-:W-:Y:S03]  /*de00*/  HMMA.16816.F32 R20, R172.reuse, R140, R20 ;  /* 0x0000008cac14723c */ /* 0x044fe60000001814 */
[----:B------:R-:W-:Y:S05]  /*de10*/  LDSM.16.M88.4 R196, [R135+0xb000] ;  /* 0x00b0000087c4783b */ /* 0x000fea0000000200 */
[C---:B------:R-:W-:Y:S03]  /*de20*/  HMMA.16816.F32 R24, R172.reuse, R142, R24 ;  /* 0x0000008eac18723c */ /* 0x040fe60000001818 */
[----:B------:R-:W2:Y:S05]  /*de30*/  LDSM.16.M88.4 R140, [R135+0x5800] ;  /* 0x00580000878c783b */ /* 0x000eaa0000000200 */
[C---:B----4-:R-:W-:Y:S03]  /*de40*/  HMMA.16816.F32 R28, R172.reuse, R136, R28 ;  /* 0x00000088ac1c723c */ /* 0x050fe6000000181c */
[----:B------:R-:W-:Y:S05]  /*de50*/  LDSM.16.M88.4 R204, [R133+0x8000] ;  /* 0x0080000085cc783b */ /* 0x000fea0000000200 */
[C---:B------:R-:W-:Y:S03]  /*de60*/  HMMA.16816.F32 R32, R172.reuse, R138, R32 ;  /* 0x0000008aac20723c */ /* 0x040fe60000001820 */
[----:B------:R-:W4:Y:S05]  /*de70*/  LDSM.16.M88.4 R136, [R135+0x6000] ;  /* 0x006000008788783b */ /* 0x000f2a0000000200 */
        /* <DEDUP_REMOVED lines=16> */
[C---:B-1----:R-:W-:Y:S08]  /*df80*/  HMMA.16816.F32 R12, R160.reuse, R168, R12 ;  /* 0x000000a8a00c723c */ /* 0x042ff0000000180c */
[C---:B------:R-:W-:Y:S01]  /*df90*/  HMMA.16816.F32 R16, R160.reuse, R170, R16 ;  /* 0x000000aaa010723c */ /* 0x040fe20000001810 */
[----:B------:R-:W-:Y:S07]  /*dfa0*/  LDSM.16.M88.4 R168, [R133+0x5800] ;  /* 0x0058000085a8783b */ /* 0x000fee0000000200 */
[C---:B-----5:R-:W-:Y:S08]  /*dfb0*/  HMMA.16816.F32 R20, R160.reuse, R176, R20 ;  /* 0x000000b0a014723c */ /* 0x060ff00000001814 */
        /* <DEDUP_REMOVED lines=72> */
[----:B------:R-:W1:Y:S07]  /*e440*/  LDSM.16.M88.4 R140, [R135+0x8800] ;  /* 0x00880000878c783b */ /* 0x000e6e0000000200 */
        /* <DEDUP_REMOVED lines=41> */
[----:B------:R-:W2:Y:S01]  /*e6e0*/  MUFU.TANH R188, R188 ;  /* 0x000000bc00bc7308 */ /* 0x000ea20000002400 */
[----:B------:R-:W3:Y:S01]  /*e6f0*/  LDSM.16.M88.4 R136, [R133+0x9800] ;  /* 0x009800008588783b */ /* 0x000ee20000000200 */
        /* <DEDUP_REMOVED lines=9> */
[-C--:B------:R-:W-:Y:S01]  /*e790*/  FMUL.FTZ R196, R15, R221.reuse ;  /* 0x000000dd0fc47220 */ /* 0x080fe20000410000 */
[C---:B------:R-:W-:Y:S05]  /*e7a0*/  HMMA.16816.F32 R24, R200.reuse, R142, R24 ;  /* 0x0000008ec818723c */ /* 0x040fea0000001818 */
[----:B------:R-:W4:Y:S01]  /*e7b0*/  MUFU.TANH R186, R186 ;  /* 0x000000ba00ba7308 */ /* 0x000f220000002400 */
[----:B------:R-:W5:Y:S01]  /*e7c0*/  LDSM.16.M88.4 R140, [R133+0xa000] ;  /* 0x00a00000858c783b */ /* 0x000f620000000200 */
[-C--:B------:R-:W-:Y:S01]  /*e7d0*/  FMUL.FTZ R197, R16, R221.reuse ;  /* 0x000000dd10c57220 */ /* 0x080fe20000410000 */
[-C--:B------:R-:W-:Y:S01]  /*e7e0*/  FMUL.FTZ R198, R17, R221.reuse ;  /* 0x000000dd11c67220 */ /* 0x080fe20000410000 */
[-C--:B------:R-:W-:Y:S01]  /*e7f0*/  FMUL.FTZ R199, R18, R221.reuse ;  /* 0x000000dd12c77220 */ /* 0x080fe20000410000 */
[-C--:B------:R-:W-:Y:S05]  /*e800*/  FMUL.FTZ R204, R19, R221.reuse ;  /* 0x000000dd13cc7220 */ /* 0x080fea0000410000 */
        /* <DEDUP_REMOVED lines=11> */
[C---:B---3--:R-:W-:Y:S09]  /*e8c0*/  HMMA.16816.F32 R28, R200.reuse, R136, R28 ;  /* 0x00000088c81c723c */ /* 0x048ff2000000181c */
[----:B------:R-:W3:Y:S01]  /*e8d0*/  MUFU.TANH R191, R191 ;  /* 0x000000bf00bf7308 */ /* 0x000ee20000002400 */
[C---:B------:R-:W-:Y:S01]  /*e8e0*/  HMMA.16816.F32 R32, R200.reuse, R138, R32 ;  /* 0x0000008ac820723c */ /* 0x040fe20000001820 */
[----:B------:R-:W2:Y:S08]  /*e8f0*/  LDSM.16.M88.4 R136, [R133+0xa800] ;  /* 0x00a800008588783b */ /* 0x000eb00000000200 */
[----:B------:R-:W1:Y:S01]  /*e900*/  MUFU.TANH R192, R192 ;  /* 0x000000c000c07308 */ /* 0x000e620000002400 */
[C---:B-----5:R-:W-:Y:S03]  /*e910*/  HMMA.16816.F32 R36, R200.reuse, R140, R36 ;  /* 0x0000008cc824723c */ /* 0x060fe60000001824 */
[-C--:B------:R-:W-:Y:S01]  /*e920*/  FMUL.FTZ R250, R28, R221.reuse ;  /* 0x000000dd1cfa7220 */ /* 0x080fe20000410000 */
[-C--:B------:R-:W-:Y:S01]  /*e930*/  FMUL.FTZ R251, R29, R221.reuse ;  /* 0x000000dd1dfb7220 */ /* 0x080fe20000410000 */
[-C--:B------:R-:W-:Y:S01]  /*e940*/  FMUL.FTZ R252, R30, R221.reuse ;  /* 0x000000dd1efc7220 */ /* 0x080fe20000410000 */
[-C--:B------:R-:W-:Y:S03]  /*e950*/  FMUL.FTZ R5, R31, R221.reuse ;  /* 0x000000dd1f057220 */ /* 0x080fe60000410000 */
[----:B------:R-:W1:Y:S01]  /*e960*/  MUFU.TANH R193, R193 ;  /* 0x000000c100c17308 */ /* 0x000e620000002400 */
        /* <DEDUP_REMOVED lines=15> */
[----:B------:R5:W1:Y:S01]  /*ea60*/  MUFU.TANH R10, R35 ;  /* 0x00000023000a7308 */ /* 0x000a620000002400 */
[C---:B--2---:R-:W-:Y:S09]  /*ea70*/  HMMA.16816.F32 R44, R200.reuse, R136, R44 ;  /* 0x00000088c82c723c */ /* 0x044ff2000000182c */
[----:B------:R-:W2:Y:S01]  /*ea80*/  MUFU.TANH R6, R135 ;  /* 0x0000008700067308 */ /* 0x000ea20000002400 */
[C---:B------:R-:W-:Y:S09]  /*ea90*/  HMMA.16816.F32 R48, R200.reuse, R138, R48 ;  /* 0x0000008ac830723c */ /* 0x040ff20000001830 */
[----:B------:R-:W1:Y:S01]  /*eaa0*/  MUFU.TANH R178, R36 ;  /* 0x0000002400b27308 */ /* 0x000e620000002400 */
[----:B-----5:R-:W5:Y:S01]  /*eab0*/  LDSM.16.M88.4 R32, [R133+0xb000] ;  /* 0x00b000008520783b */ /* 0x020f620000000200 */
[-C--:B------:R-:W-:Y:S01]  /*eac0*/  FMUL.FTZ R45, R45, R221.reuse ;  /* 0x000000dd2d2d7220 */ /* 0x080fe20000410000 */
[-C--:B------:R-:W-:Y:S01]  /*ead0*/  FMUL.FTZ R46, R46, R221.reuse ;  /* 0x000000dd2e2e7220 */ /* 0x080fe20000410000 */
[-C--:B------:R-:W-:Y:S06]  /*eae0*/  FMUL.FTZ R47, R47, R221.reuse ;  /* 0x000000dd2f2f7220 */ /* 0x080fec0000410000 */
[----:B------:R-:W1:Y:S01]  /*eaf0*/  MUFU.TANH R135, R38 ;  /* 0x0000002600877308 */ /* 0x000e620000002400 */
[-C--:B------:R-:W-:Y:S09]  /*eb00*/  FMUL.FTZ R14, R44, R221.reuse ;  /* 0x000000dd2c0e7220 */ /* 0x080ff20000410000 */
[----:B------:R-:W1:Y:S10]  /*eb10*/  MUFU.TANH R13, R39 ;  /* 0x00000027000d7308 */ /* 0x000e740000002400 */
[----:B------:R4:W1:Y:S10]  /*eb20*/  MUFU.TANH R40, R37 ;  /* 0x0000002500287308 */ /* 0x0008740000002400 */
[----:B------:R-:W1:Y:S10]  /*eb30*/  MUFU.TANH R194, R194 ;  /* 0x000000c200c27308 */ /* 0x000e740000002400 */
[----:B------:R-:W1:Y:S01]  /*eb40*/  MUFU.TANH R195, R195 ;  /* 0x000000c300c37308 */ /* 0x000e620000002400 */
[----:B----4-:R-:W4:Y:S01]  /*eb50*/  LDSM.16.M88.4 R36, [R133+0xb800] ;  /* 0x00b800008524783b */ /* 0x010f220000000200 */
[----:B------:R-:W-:Y:S04]  /*eb60*/  DEPBAR.LE SB0, 0x0 ;  /* 0x000080000000791a */ /* 0x000fe80000000000 */
[C---:B-----5:R-:W-:Y:S04]  /*eb70*/  HMMA.16816.F32 R52, R200.reuse, R32, R52 ;  /* 0x00000020c834723c */ /* 0x060fe80000001834 */
[----:B------:R-:W1:Y:S01]  /*eb80*/  MUFU.TANH R196, R196 ;  /* 0x000000c400c47308 */ /* 0x000e620000002400 */
[----:B------:R-:W-:Y:S01]  /*eb90*/  BAR.SYNC.DEFER_BLOCKING 0x0 ;  /* 0x0000000000007b1d */ /* 0x000fe20000010000 */
[-C--:B------:R-:W-:Y:S01]  /*eba0*/  FMUL.FTZ R32, R48, R221.reuse ;  /* 0x000000dd30207220 */ /* 0x080fe20000410000 */
[-C--:B------:R-:W-:Y:S01]  /*ebb0*/  FMUL.FTZ R33, R49, R221.reuse ;  /* 0x000000dd31217220 */ /* 0x080fe20000410000 */
[-C--:B------:R-:W-:Y:S01]  /*ebc0*/  FMUL.FTZ R48, R50, R221.reuse ;  /* 0x000000dd32307220 */ /* 0x080fe20000410000 */
[C---:B------:R-:W-:Y:S05]  /*ebd0*/  HMMA.16816.F32 R56, R200.reuse, R34, R56 ;  /* 0x00000022c838723c */ /* 0x040fea0000001838 */
[----:B------:R-:W1:Y:S01]  /*ebe0*/  MUFU.TANH R197, R197 ;  /* 0x000000c500c57308 */ /* 0x000e620000002400 */
[-C--:B------:R-:W-:Y:S09]  /*ebf0*/  FMUL.FTZ R49, R51, R221.reuse ;  /* 0x000000dd33317220 */ /* 0x080ff20000410000 */
        /* <DEDUP_REMOVED lines=8> */
[-C--:B------:R-:W-:Y:S07]  /*ec80*/  FMUL.FTZ R55, R56, R221.reuse ;  /* 0x000000dd38377220 */ /* 0x080fee0000410000 */
[----:B------:R-:W1:Y:S01]  /*ec90*/  MUFU.TANH R199, R199 ;  /* 0x000000c700c77308 */ /* 0x000e620000002400 */
[C---:B----4-:R-:W-:Y:S03]  /*eca0*/  HMMA.16816.F32 R60, R200.reuse, R36, R60 ;  /* 0x00000024c83c723c */ /* 0x050fe6000000183c */
[-C--:B------:R-:W-:Y:S06]  /*ecb0*/  FMUL.FTZ R37, R57, R221.reuse ;  /* 0x000000dd39257220 */ /* 0x080fec0000410000 */
[----:B------:R-:W4:Y:S01]  /*ecc0*/  MUFU.TANH R204, R204 ;  /* 0x000000cc00cc7308 */ /* 0x000f220000002400 */
[----:B------:R-:W-:Y:S09]  /*ecd0*/  HMMA.16816.F32 R64, R200, R38, R64 ;  /* 0x00000026c840723c */ /* 0x000ff20000001840 */
[----:B------:R-:W1:Y:S01]  /*ece0*/  MUFU.TANH R205, R205 ;  /* 0x000000cd00cd7308 */ /* 0x000e620000002400 */
[-C--:B-----5:R-:W-:Y:S01]  /*ecf0*/  FMUL.FTZ R52, R60, R221.reuse ;  /* 0x000000dd3c347220 */ /* 0x0a0fe20000410000 */
        /* <DEDUP_REMOVED lines=8> */
[----:B------:R-:W-:Y:S09]  /*ed80*/  FMUL.FTZ R65, R67, R221 ;  /* 0x000000dd43417220 */ /* 0x000ff20000410000 */
        /* <DEDUP_REMOVED lines=35> */
[----:B------:R-:W1:Y:S01]  /*efc0*/  MUFU.TANH R65, R65 ;  /* 0x0000004100417308 */ /* 0x000e620000002400 */
        /* <DEDUP_REMOVED lines=21> */
[----:B-1----:R-:W1:Y:S01]  /*f120*/  I2F.RP R14, R19 ;  /* 0x00000013000e7306 */ /* 0x002e620000209400 */
        /* <DEDUP_REMOVED lines=56> */
.L_x_5910:
[----:B------:R-:W-:Y:S05]  /*f4b0*/  BSYNC.RECONVERGENT B0 ;  /* 0x0000000000007941 */ /* 0x000fea0003800200 */
.L_x_5909:
        /* <DEDUP_REMOVED lines=19> */
[-C--:B-1----:R-:W-:Y:S02]  /*f5f0*/  IADD3 R14, P1, PT, R16, R15.reuse, RZ ;  /* 0x0000000f100e7210 */ /* 0x082fe40007f3e0ff */
        /* <DEDUP_REMOVED lines=16> */
.L_x_5908:
[----:B------:R-:W-:Y:S05]  /*f700*/  BSYNC.RECONVERGENT B1 ;  /* 0x0000000000017941 */ /* 0x000fea0003800200 */
.L_x_5907:
[CC--:B------:R-:W-:Y:S01]  /*f710*/  ISETP.GE.AND P0, PT, R240.reuse, R235.reuse, PT ;  /* 0x000000ebf000720c */ /* 0x0c0fe20003f06270 */
[C---:B------:R-:W-:Y:S02]  /*f720*/  VIADD R4, R240.reuse, 0xffffffc0 ;  /* 0xffffffc0f0047836 */ /* 0x040fe40000000000 */
[----:B--2---:R-:W-:Y:S01]  /*f730*/  VIADD R27, R240, 0xffffffc1 ;  /* 0xffffffc1f01b7836 */ /* 0x004fe20000000000 */
[----:B-1----:R-:W-:Y:S01]  /*f740*/  FSEL R178, R178, -INF , P0 ;  /* 0xff800000b2b27808 */ /* 0x002fe20000000000 */
[C---:B------:R-:W-:Y:S01]  /*f750*/  VIADD R25, R240.reuse, 0xffffffc8 ;  /* 0xffffffc8f0197836 */ /* 0x040fe20000000000 */
[CC--:B------:R-:W-:Y:S01]  /*f760*/  ISETP.GE.AND P0, PT, R240.reuse, R234.reuse, PT ;  /* 0x000000eaf000720c */ /* 0x0c0fe20003f06270 */
[----:B------:R-:W-:Y:S01]  /*f770*/  VIADD R23, R240, 0xffffffc9 ;  /* 0xffffffc9f0177836 */ /* 0x000fe20000000000 */
[-C--:B------:R-:W-:Y:S01]  /*f780*/  ISETP.GE.AND P1, PT, R4, R235.reuse, PT ;  /* 0x000000eb0400720c */ /* 0x080fe20003f26270 */
[C---:B------:R-:W-:Y:S01]  /*f790*/  VIADD R58, R240.reuse, 0xffffffd1 ;  /* 0xffffffd1f03a7836 */ /* 0x040fe20000000000 */
[----:B------:R-:W-:Y:S01]  /*f7a0*/  FSEL R174, R135, -INF , P0 ;  /* 0xff80000087ae7808 */ /* 0x000fe20000000000 */
[C---:B------:R-:W-:Y:S01]  /*f7b0*/  VIADD R17, R240.reuse, 0xffffffd0 ;  /* 0xffffffd0f0117836 */ /* 0x040fe20000000000 */
[----:B------:R-:W2:Y:S01]  /*f7c0*/  LD.E R135, desc[UR4][R2.64+0xdc] ;  /* 0x0000dc0402877980 */ /* 0x000ea2000c101900 */
[----:B------:R-:W-:Y:S01]  /*f7d0*/  FSEL R29, R185, -INF , P1 ;  /* 0xff800000b91d7808 */ /* 0x000fe20000800000 */
[C---:B------:R-:W-:Y:S01]  /*f7e0*/  VIADD R57, R240.reuse, 0xffffffd8 ;  /* 0xffffffd8f0397836 */ /* 0x040fe20000000000 */
[-C--:B------:R-:W-:Y:S01]  /*f7f0*/  ISETP.GE.AND P1, PT, R27, R234.reuse, PT ;  /* 0x000000ea1b00720c */ /* 0x080fe20003f26270 */
[----:B------:R-:W-:Y:S01]  /*f800*/  VIADD R56, R240, 0xffffffd9 ;  /* 0xffffffd9f0387836 */ /* 0x000fe20000000000 */
[-C--:B------:R-:W-:Y:S01]  /*f810*/  ISETP.GE.AND P4, PT, R4, R234.reuse, PT ;  /* 0x000000ea0400720c */ /* 0x080fe20003f86270 */
[----:B------:R-:W-:Y:S01]  /*f820*/  VIADD R55, R240, 0xffffffe0 ;  /* 0xffffffe0f0377836 */ /* 0x000fe20000000000 */
[----:B------:R-:W-:Y:S01]  /*f830*/  FSEL R133, R188, -INF , P1 ;  /* 0xff800000bc857808 */ /* 0x000fe20000800000 */
[C---:B------:R-:W-:Y:S01]  /*f840*/  VIADD R39, R240.reuse, 0xffffffe1 ;  /* 0xffffffe1f0277836 */ /* 0x040fe20000000000 */
[-C--:B------:R-:W-:Y:S01]  /*f850*/  ISETP.GE.AND P1, PT, R25, R234.reuse, PT ;  /* 0x000000ea1900720c */ /* 0x080fe20003f26270 */
        /* <DEDUP_REMOVED lines=61> */
[----:B------:R-:W-:Y:S01]  /*fc30*/  FSEL R249, R5, -INF , P1 ;  /* 0xff80000005f97808 */ /* 0x000fe20000800000 */
[----:B------:R-:W-:Y:S01]  /*fc40*/  VIADD R5, R240, 0x38 ;  /* 0x00000038f0057836 */ /* 0x000fe20000000000 */
[----:B------:R-:W-:Y:S02]  /*fc50*/  FSEL R180, R248, -INF , P0 ;  /* 0xff800000f8b47808 */ /* 0x000fe40000000000 */
[-C--:B------:R-:W-:Y:S02]  /*fc60*/  ISETP.GE.AND P1, PT, R26, R234.reuse, PT ;  /* 0x000000ea1a00720c */ /* 0x080fe40003f26270 */
        /* <DEDUP_REMOVED lines=13> */
[----:B------:R-:W-:Y:S01]  /*fd40*/  FSEL R166, R7, -INF , P4 ;  /* 0xff80000007a67808 */ /* 0x000fe20002000000 */
[----:B------:R-:W-:Y:S01]  /*fd50*/  VIADD R7, R240, 0x31 ;  /* 0x00000031f0077836 */ /* 0x000fe20000000000 */
        /* <DEDUP_REMOVED lines=16> */
[-C--:B------:R-:W-:Y:S02]  /*fe60*/  ISETP.GE.AND P1, PT, R15, R234.reuse, PT ;  /* 0x000000ea0f00720c */ /* 0x080fe40003f26270 */
[-C--:B------:R-:W-:Y:S02]  /*fe70*/  ISETP.GE.AND P0, PT, R19, R234.reuse, PT ;  /* 0x000000ea1300720c */ /* 0x080fe40003f06270 */
[----:B------:R-:W-:Y:S02]  /*fe80*/  FSEL R44, R44, -INF , P4 ;  /* 0xff8000002c2c7808 */ /* 0x000fe40002000000 */
[----:B------:R-:W-:Y:S02]  /*fe90*/  ISETP.GE.AND P4, PT, R18, R234, PT ;  /* 0x000000ea1200720c */ /* 0x000fe40003f86270 */
[C---:B------:R-:W-:Y:S02]  /*fea0*/  ISETP.GE.AND P6, PT, R4.reuse, R237, PT ;  /* 0x000000ed0400720c */ /* 0x040fe40003fc6270 */
[----:B------:R-:W-:Y:S02]  /*feb0*/  FSEL R49, R49, -INF , P1 ;  /* 0xff80000031317808 */ /* 0x000fe40000800000 */
[----:B------:R-:W-:Y:S01]  /*fec0*/  ISETP.GE.AND P5, PT, R4, R236, PT ;  /* 0x000000ec0400720c */ /* 0x000fe20003fa6270 */
[----:B------:R-:W-:Y:S01]  /*fed0*/  VIADD R4, R240, 0x29 ;  /* 0x00000029f0047836 */ /* 0x000fe20000000000 */
        /* <DEDUP_REMOVED lines=22> */
[C---:B------:R-:W-:Y:S01]  /*10040*/  ISETP.GE.AND P4, PT, R240.reuse, R236, PT ;  /* 0x000000ecf000720c */ /* 0x040fe20003f86270 */
[----:B------:R-:W-:Y:S01]  /*10050*/  VIADD R240, R240, 0xffffff80 ;  /* 0xffffff80f0f07836 */ /* 0x000fe20000000000 */
[----:B------:R-:W-:Y:S02]  /*10060*/  FSEL R53, R53, -INF , P1 ;  /* 0xff80000035357808 */ /* 0x000fe40000800000 */
[----:B------:R-:W-:Y:S02]  /*10070*/  FSEL R178, R178, -INF , !P0 ;  /* 0xff800000b2b27808 */ /* 0x000fe40004000000 */
[-C--:B------:R-:W-:Y:S02]  /*10080*/  ISETP.GE.AND P1, PT, R7, R235.reuse, PT ;  /* 0x000000eb0700720c */ /* 0x080fe40003f26270 */
[-C--:B------:R-:W-:Y:S02]  /*10090*/  ISETP.GE.AND P0, PT, R32, R235.reuse, PT ;  /* 0x000000eb2000720c */ /* 0x080fe40003f06270 */
[----:B------:R-:W-:Y:S02]  /*100a0*/  FSEL R174, R174, -INF , !P4 ;  /* 0xff800000aeae7808 */ /* 0x000fe40006000000 */
        /* <DEDUP_REMOVED lines=25> */
[CC--:B------:R-:W-:Y:S02]  /*10240*/  ISETP.GE.AND P1, PT, R17.reuse, R236.reuse, PT ;  /* 0x000000ec1100720c */ /* 0x0c0fe40003f26270 */
[-C--:B------:R-:W-:Y:S02]  /*10250*/  ISETP.GE.AND P0, PT, R17, R237.reuse, PT ;  /* 0x000000ed1100720c */ /* 0x080fe40003f06270 */
[----:B------:R-:W-:Y:S02]  /*10260*/  FSEL R17, R134, -INF , !P4 ;  /* 0xff80000086117808 */ /* 0x000fe40006000000 */
        /* <DEDUP_REMOVED lines=58> */
[----:B------:R-:W-:Y:S02]  /*10610*/  FSEL R201, R42, -INF , !P0 ;  /* 0xff8000002ac97808 */ /* 0x000fe40004000000 */
[----:B------:R-:W-:Y:S02]  /*10620*/  FMNMX3.FTZ R10, R0, R29, R27, !PT ;  /* 0x0000001d000a7276 */ /* 0x000fe4000781001b */
[----:B------:R-:W-:Y:S02]  /*10630*/  FSEL R180, R180, -INF , !P6 ;  /* 0xff800000b4b47808 */ /* 0x000fe40007000000 */
[-C--:B------:R-:W-:Y:S02]  /*10640*/  ISETP.GE.AND P4, PT, R19, R236.reuse, PT ;  /* 0x000000ec1300720c */ /* 0x080fe40003f86270 */
[-C--:B------:R-:W-:Y:S02]  /*10650*/  ISETP.GE.AND P0, PT, R18, R236.reuse, PT ;  /* 0x000000ec1200720c */ /* 0x080fe40003f06270 */
[-C--:B------:R-:W-:Y:S02]  /*10660*/  ISETP.GE.AND P6, PT, R28, R236.reuse, PT ;  /* 0x000000ec1c00720c */ /* 0x080fe40003fc6270 */
[----:B------:R-:W-:Y:S02]  /*10670*/  FSEL R183, R33, -INF , !P1 ;  /* 0xff80000021b77808 */ /* 0x000fe40004800000 */
[----:B------:R-:W-:Y:S02]  /*10680*/  FSEL R181, R48, -INF , !P5 ;  /* 0xff80000030b57808 */ /* 0x000fe40006800000 */
[C---:B------:R-:W-:Y:S02]  /*10690*/  ISETP.GE.AND P1, PT, R12.reuse, R237, PT ;  /* 0x000000ed0c00720c */ /* 0x040fe40003f26270 */
[-C--:B------:R-:W-:Y:S02]  /*106a0*/  ISETP.GE.AND P5, PT, R12, R236.reuse, PT ;  /* 0x000000ec0c00720c */ /* 0x080fe40003fa6270 */
[----:B------:R-:W-:Y:S02]  /*106b0*/  FMNMX3.FTZ R12, R132, R25, R23, !PT ;  /* 0x00000019840c7276 */ /* 0x000fe40007810017 */
[----:B------:R-:W-:Y:S02]  /*106c0*/  FSEL R193, R46, -INF , !P4 ;  /* 0xff8000002ec17808 */ /* 0x000fe40006000000 */
        /* <DEDUP_REMOVED lines=9> */
[----:B------:R-:W-:Y:S02]  /*10760*/  FSEL R177, R34, -INF , !P0 ;  /* 0xff80000022b17808 */ /* 0x000fe40004000000 */
[----:B------:R-:W-:Y:S02]  /*10770*/  FSEL R176, R176, -INF , !P6 ;  /* 0xff800000b0b07808 */ /* 0x000fe40007000000 */
[C---:B------:R-:W-:Y:S02]  /*10780*/  ISETP.GE.AND P4, PT, R8.reuse, R237, PT ;  /* 0x000000ed0800720c */ /* 0x040fe40003f86270 */
[-C--:B------:R-:W-:Y:S02]  /*10790*/  ISETP.GE.AND P0, PT, R8, R236.reuse, PT ;  /* 0x000000ec0800720c */ /* 0x080fe40003f06270 */
        /* <DEDUP_REMOVED lines=14> */
[----:B------:R-:W-:Y:S02]  /*10880*/  FSEL R173, R50, -INF , !P6 ;  /* 0xff80000032ad7808 */ /* 0x000fe40007000000 */
[C---:B------:R-:W-:Y:S02]  /*10890*/  ISETP.GE.AND P1, PT, R4.reuse, R237, PT ;  /* 0x000000ed0400720c */ /* 0x040fe40003f26270 */
        /* <DEDUP_REMOVED lines=24> */
[----:B------:R-:W-:Y:S02]  /*10a20*/  FSEL R161, R52, -INF , !P5 ;  /* 0xff80000034a17808 */ /* 0x000fe40006800000 */
[-C--:B------:R-:W-:Y:S02]  /*10a30*/  ISETP.GE.AND P6, PT, R6, R237.reuse, PT ;  /* 0x000000ed0600720c */ /* 0x080fe40003fc6270 */
[----:B------:R-:W-:Y:S02]  /*10a40*/  ISETP.GE.AND P1, PT, R5, R237, PT ;  /* 0x000000ed0500720c */ /* 0x000fe40003f26270 */
[----:B------:R-:W-:Y:S02]  /*10a50*/  FMNMX3.FTZ R8, R8, R171, R169, !PT ;  /* 0x000000ab08087276 */ /* 0x000fe400078100a9 */
[----:B------:R-:W-:Y:S02]  /*10a60*/  FSEL R157, R60, -INF , !P4 ;  /* 0xff8000003c9d7808 */ /* 0x000fe40006000000 */
[----:B------:R-:W-:Y:S02]  /*10a70*/  FSEL R152, R61, -INF , !P0 ;  /* 0xff8000003d987808 */ /* 0x000fe40004000000 */
[-C--:B------:R-:W-:Y:S02]  /*10a80*/  ISETP.GE.AND P4, PT, R5, R236.reuse, PT ;  /* 0x000000ec0500720c */ /* 0x080fe40003f86270 */
[----:B------:R-:W-:Y:S02]  /*10a90*/  FMNMX3.FTZ R4, R4, R165, R163, !PT ;  /* 0x000000a504047276 */ /* 0x000fe400078100a3 */
[----:B------:R-:W-:Y:S02]  /*10aa0*/  ISETP.GE.AND P5, PT, R6, R236, PT ;  /* 0x000000ec0600720c */ /* 0x000fe40003fa6270 */
[----:B------:R-:W-:Y:S02]  /*10ab0*/  FSEL R154, R63, -INF , !P6 ;  /* 0xff8000003f9a7808 */ /* 0x000fe40007000000 */
[----:B------:R-:W-:Y:S02]  /*10ac0*/  FSEL R156, R62, -INF , !P1 ;  /* 0xff8000003e9c7808 */ /* 0x000fe40004800000 */
[----:B------:R-:W-:Y:S02]  /*10ad0*/  FMNMX3.FTZ R15, R8, R161, R159, !PT ;  /* 0x000000a1080f7276 */ /* 0x000fe4000781009f */
        /* <DEDUP_REMOVED lines=15> */
[----:B------:R-:W-:Y:S01]  /*10bd0*/  IMAD.SHL.U32 R5, R210, 0x40, RZ ;  /* 0x00000040d2057824 */ /* 0x000fe200078e00ff */
[----:B------:R-:W-:Y:S01]  /*10be0*/  FSETP.NEU.FTZ.AND P0, PT, R133, -INF , PT ;  /* 0xff8000008500780b */ /* 0x000fe20003f1d000 */
[C---:B--2---:R-:W-:Y:S01]  /*10bf0*/  FMUL.FTZ R158, R135.reuse, R133 ;  /* 0x00000085879e7220 */ /* 0x044fe20000410000 */
[----:B------:R-:W-:Y:S01]  /*10c00*/  FSETP.NEU.FTZ.AND P1, PT, R134, -INF , PT ;  /* 0xff8000008600780b */ /* 0x000fe20003f3d000 */
[----:B------:R-:W-:Y:S01]  /*10c10*/  FMUL.FTZ R160, R135, R134 ;  /* 0x0000008687a07220 */ /* 0x000fe20000410000 */
[--C-:B------:R-:W-:Y:S02]  /*10c20*/  LOP3.LUT R7, R6, 0x1c0, R5.reuse, 0xf8, !PT ;  /* 0x000001c006077812 */ /* 0x100fe400078ef805 */
[----:B------:R-:W-:Y:S02]  /*10c30*/  FSEL R158, R158, RZ, P0 ;  /* 0x000000ff9e9e7208 */ /* 0x000fe40000000000 */
[----:B------:R-:W-:Y:S02]  /*10c40*/  LOP3.LUT R4, R7, R208, RZ, 0x3c, !PT ;  /* 0x000000d007047212 */ /* 0x000fe400078e3cff */
[----:B------:R-:W-:Y:S01]  /*10c50*/  FSEL R160, R160, RZ, P1 ;  /* 0x000000ffa0a07208 */ /* 0x000fe20000800000 */
[-CC-:B------:R-:W-:Y:S01]  /*10c60*/  FFMA.FTZ R151, R23, R135.reuse, -R158.reuse ;  /* 0x0000008717977223 */ /* 0x180fe2000001089e */
[----:B------:R-:W-:Y:S01]  /*10c70*/  LOP3.LUT R4, R4, 0x200, R5, 0xf8, !PT ;  /* 0x0000020004047812 */ /* 0x000fe200078ef805 */
[-C--:B------:R-:W-:Y:S01]  /*10c80*/  FFMA.FTZ R153, R25, R135.reuse, -R158 ;  /* 0x0000008719997223 */ /* 0x080fe2000001089e */
[----:B------:R-:W-:Y:S01]  /*10c90*/  FSEL R5, R133, RZ, P0 ;  /* 0x000000ff85057208 */ /* 0x000fe20000000000 */
[-CC-:B------:R-:W-:Y:S01]  /*10ca0*/  FFMA.FTZ R147, R13, R135.reuse, -R160.reuse ;  /* 0x000000870d937223 */ /* 0x180fe200000108a0 */
[----:B------:R-:W-:Y:S01]  /*10cb0*/  FSEL R7, R134, RZ, P1 ;  /* 0x000000ff86077208 */ /* 0x000fe20000800000 */
[----:B------:R-:W-:Y:S02]  /*10cc0*/  IMAD R139, R4, 0x2, R213 ;  /* 0x00000002048b7824 */ /* 0x000fe400078e02d5 */
[-C--:B------:R-:W-:Y:S01]  /*10cd0*/  FFMA.FTZ R149, R29, R135.reuse, -R160 ;  /* 0x000000871d957223 */ /* 0x080fe200000108a0 */
[----:B------:R-:W-:Y:S01]  /*10ce0*/  FADD.FTZ R4, -R5, R132 ;  /* 0x0000008405047221 */ /* 0x000fe20000010100 */
[-C--:B------:R-:W-:Y:S01]  /*10cf0*/  FFMA.FTZ R150, R27, R135.reuse, -R160 ;  /* 0x000000871b967223 */ /* 0x080fe200000108a0 */
[----:B------:R-:W-:Y:S01]  /*10d00*/  IMAD.IADD R144, R214, 0x1, R139 ;  /* 0x00000001d6907824 */ /* 0x000fe200078e028b */
[----:B------:R-:W1:Y:S01]  /*10d10*/  LDSM.16.MT88.4 R12, [R139+0xc000] ;  /* 0x00c000008b0c783b */ /* 0x000e620000004200 */
[----:B------:R-:W-:Y:S01]  /*10d20*/  FADD.FTZ R6, -R7, R0 ;  /* 0x0000000007067221 */ /* 0x000fe20000010100 */
[-C--:B------:R-:W-:Y:S01]  /*10d30*/  FFMA.FTZ R146, R17, R135.reuse, -R160 ;  /* 0x0000008711927223 */ /* 0x080fe200000108a0 */
[-CC-:B------:R-:W-:Y:S01]  /*10d40*/  FFMA.FTZ R148, R11, R135.reuse, -R158.reuse ;  /* 0x000000870b947223 */ /* 0x180fe2000001089e */
[-CC-:B------:R-:W-:Y:S01]  /*10d50*/  FFMA.FTZ R155, R9, R135.reuse, -R158.reuse ;  /* 0x00000087099b7223 */ /* 0x180fe2000001089e */
[C---:B------:R-:W-:Y:S01]  /*10d60*/  FMUL.FTZ R0, R135.reuse, R4 ;  /* 0x0000000487007220 */ /* 0x040fe20000410000 */
[----:B------:R-:W-:Y:S01]  /*10d70*/  FMUL.FTZ R5, R135, R6 ;  /* 0x0000000687057220 */ /* 0x000fe20000410000 */
[----:B------:R-:W-:Y:S01]  /*10d80*/  MUFU.EX2 R149, R149 ;  /* 0x0000009500957308 */ /* 0x000fe20000000800 */
[----:B------:R-:W2:Y:S01]  /*10d90*/  LDSM.16.MT88.4 R20, [R144+0xc000] ;  /* 0x00c000009014783b */ /* 0x000ea20000004200 */
[C---:B------:R-:W-:Y:S02]  /*10da0*/  VIADD R8, R139.reuse, 0xc000 ;  /* 0x0000c0008b087836 */ /* 0x040fe40000000000 */
[-C--:B------:R-:W-:Y:S06]  /*10db0*/  FFMA.FTZ R164, R164, R135.reuse, -R158 ;  /* 0x00000087a4a47223 */ /* 0x080fec000001089e */
[----:B------:R-:W3:Y:S01]  /*10dc0*/  MUFU.EX2 R0, R0 ;  /* 0x0000000000007308 */ /* 0x000ee20000000800 */
[----:B------:R-:W-:Y:S02]  /*10dd0*/  VIADD R145, R139, 0xc040 ;  /* 0x0000c0408b917836 */ /* 0x000fe40000000000 */
[-C--:B------:R-:W-:Y:S01]  /*10de0*/  FFMA.FTZ R184, R184, R135.reuse, -R160 ;  /* 0x00000087b8b87223 */ /* 0x080fe200000108a0 */
[----:B------:R-:W-:Y:S06]  /*10df0*/  @P2 VIADD R145, R8, 0xffffffc0 ;  /* 0xffffffc008912836 */ /* 0x000fec0000000000 */
[----:B------:R-:W4:Y:S01]  /*10e00*/  MUFU.EX2 R132, R5 ;  /* 0x0000000500847308 */ /* 0x000f220000000800 */
[----:B------:R-:W-:Y:S01]  /*10e10*/  LDSM.16.MT88.4 R44, [R139+0x10000] ;  /* 0x010000008b2c783b */ /* 0x000fe20000004200 */
[-CC-:B------:R-:W-:Y:S01]  /*10e20*/  FFMA.FTZ R199, R199, R135.reuse, -R158.reuse ;  /* 0x00000087c7c77223 */ /* 0x180fe2000001089e */
[----:B------:R-:W-:Y:S07]  /*10e30*/  IMAD.IADD R214, R214, 0x1, R145 ;  /* 0x00000001d6d67824 */ /* 0x000fee00078e0291 */
[----:B------:R-:W5:Y:S01]  /*10e40*/  MUFU.EX2 R150, R150 ;  /* 0x0000009600967308 */ /* 0x000f620000000800 */
[-C--:B------:R-:W-:Y:S01]  /*10e50*/  FFMA.FTZ R251, R251, R135.reuse, -R158 ;  /* 0x00000087fbfb7223 */ /* 0x080fe2000001089e */
[-CC-:B------:R-:W-:Y:S01]  /*10e60*/  FFMA.FTZ R203, R203, R135.reuse, -R160.reuse ;  /* 0x00000087cbcb7223 */ /* 0x180fe200000108a0 */
[--C-:B------:R-:W-:Y:S07]  /*10e70*/  FFMA.FTZ R195, R195, R135, -R160.reuse ;  /* 0x00000087c3c37223 */ /* 0x100fee00000108a0 */
[----:B------:R-:W-:Y:S01]  /*10e80*/  MUFU.EX2 R153, R153 ;  /* 0x0000009900997308 */ /* 0x000fe20000000800 */
[----:B------:R-:W2:Y:S01]  /*10e90*/  LDSM.16.MT88.4 R28, [R145] ;  /* 0x00000000911c783b */ /* 0x000ea20000004200 */
        /* <DEDUP_REMOVED lines=60> */
[-CC-:B------:R-:W-:Y:S07]  /*11260*/  FFMA.FTZ R181, R181, R135.reuse, -R158.reuse ;  /* 0x00000087b5b57223 */ /* 0x180fee000001089e */
[----:B------:R-:W-:Y:S01]  /*11270*/  MUFU.EX2 R189, R101 ;  /* 0x0000006500bd7308 */ /* 0x000fe20000000800 */
[-C--:B------:R-:W-:Y:S01]  /*11280*/  FFMA.FTZ R194, R167, R135.reuse, -R158 ;  /* 0x00000087a7c27223 */ /* 0x080fe2000001089e */
[----:B------:R-:W-:Y:S01]  /*11290*/  FFMA.FTZ R192, R175, R135, -R160 ;  /* 0x00000087afc07223 */ /* 0x000fe200000108a0 */
        /* <DEDUP_REMOVED lines=16> */
[-C--:B------:R-:W-:Y:S01]  /*113a0*/  FFMA.FTZ R188, R183, R135.reuse, -R160 ;  /* 0x00000087b7bc7223 */ /* 0x080fe200000108a0 */
[----:B------:R-:W-:Y:S05]  /*113b0*/  FFMA.FTZ R173, R173, R135, -R158 ;  /* 0x00000087adad7223 */ /* 0x000fea000001089e */
        /* <DEDUP_REMOVED lines=24> */
[-CC-:B------:R-:W-:Y:S01]  /*11540*/  FFMA.FTZ R167, R171, R135.reuse, -R160.reuse ;  /* 0x00000087aba77223 */ /* 0x180fe200000108a0 */
[----:B------:R-:W-:Y:S01]  /*11550*/  LDSM.16.MT88.4 R96, [R144+0x10800] ;  /* 0x010800009060783b */ /* 0x000fe20000004200 */
[-C--:B------:R-:W-:Y:S01]  /*11560*/  FFMA.FTZ R196, R169, R135.reuse, -R160 ;  /* 0x00000087a9c47223 */ /* 0x080fe200000108a0 */
[-CC-:B------:R-:W-:Y:S01]  /*11570*/  FFMA.FTZ R198, R165, R135.reuse, -R158.reuse ;  /* 0x00000087a5c67223 */ /* 0x180fe2000001089e */
[----:B------:R-:W-:Y:S01]  /*11580*/  FFMA.FTZ R163, R163, R135, -R158 ;  /* 0x00000087a3a37223 */ /* 0x000fe2000001089e */
[C---:B------:R-:W-:Y:S01]  /*11590*/  HMMA.16816.F32 R36, R140.reuse, R44, R36 ;  /* 0x0000002c8c24723c */ /* 0x040fe20000001824 */
[----:B------:R-:W5:Y:S02]  /*115a0*/  MUFU.EX2 R106, R106 ;  /* 0x0000006a006a7308 */ /* 0x000f640000000800 */
[C---:B------:R-:W-:Y:S01]  /*115b0*/  FMUL.FTZ R44, R132.reuse, R88 ;  /* 0x00000058842c7220 */ /* 0x040fe20000410000 */
[----:B------:R-:W-:Y:S01]  /*115c0*/  FMUL.FTZ R45, R132, R89 ;  /* 0x00000059842d7220 */ /* 0x000fe20000410000 */
[----:B--2---:R-:W-:Y:S01]  /*115d0*/  F2FP.F16.F32.PACK_AB R68, R107, R104 ;  /* 0x000000686b44723e */ /* 0x004fe200000000ff */
[-C--:B------:R-:W-:Y:S01]  /*115e0*/  FFMA.FTZ R177, R177, R135.reuse, -R160 ;  /* 0x00000087b1b17223 */ /* 0x080fe200000108a0 */
[----:B------:R-:W-:Y:S01]  /*115f0*/  FFMA.FTZ R157, R157, R135, -R158 ;  /* 0x000000879d9d7223 */ /* 0x000fe2000001089e */
[C---:B------:R-:W-:Y:S03]  /*11600*/  HMMA.16816.F32 R40, R140.reuse, R46, R40 ;  /* 0x0000002e8c28723c */ /* 0x040fe60000001828 */
[----:B------:R-:W-:Y:S01]  /*11610*/  MUFU.EX2 R105, R105 ;  /* 0x0000006900697308 */ /* 0x000fe20000000800 */
[C---:B------:R-:W-:Y:S01]  /*11620*/  FMUL.FTZ R46, R0.reuse, R90 ;  /* 0x0000005a002e7220 */ /* 0x040fe20000410000 */
[C---:B------:R-:W-:Y:S01]  /*11630*/  FMUL.FTZ R47, R0.reuse, R91 ;  /* 0x0000005b002f7220 */ /* 0x040fe20000410000 */
[-CC-:B------:R-:W-:Y:S01]  /*11640*/  FFMA.FTZ R200, R159, R135.reuse, -R160.reuse ;  /* 0x000000879fc87223 */ /* 0x180fe200000108a0 */
[----:B------:R-:W-:Y:S01]  /*11650*/  LDSM.16.MT88.4 R88, [R214+0x800] ;  /* 0x00080000d658783b */ /* 0x000fe20000004200 */
[----:B-----5:R-:W-:Y:S01]  /*11660*/  F2FP.F16.F32.PACK_AB R69, R113, R106 ;  /* 0x0000006a7145723e */ /* 0x020fe200000000ff */
[----:B------:R-:W-:Y:S04]  /*11670*/  FFMA.FTZ R161, R161, R135, -R160 ;  /* 0x00000087a1a17223 */ /* 0x000fe800000108a0 */
[----:B------:R-:W2:Y:S01]  /*11680*/  MUFU.EX2 R114, R114 ;  /* 0x0000007200727308 */ /* 0x000ea20000000800 */
[----:B------:R-:W-:Y:S01]  /*11690*/  FFMA.FTZ R153, R0, R241, R153 ;  /* 0x000000f100997223 */ /* 0x000fe20000010099 */
[C---:B------:R-:W-:Y:S08]  /*116a0*/  HMMA.16816.F32 R44, R140.reuse, R52, R44 ;  /* 0x000000348c2c723c */ /* 0x040ff0000000182c */
[----:B------:R-:W-:Y:S01]  /*116b0*/  MUFU.EX2 R112, R112 ;  /* 0x0000007000707308 */ /* 0x000fe20000000800 */
[C---:B------:R-:W-:Y:S01]  /*116c0*/  FMUL.FTZ R52, R132.reuse, R80 ;  /* 0x0000005084347220 */ /* 0x040fe20000410000 */
[C---:B------:R-:W-:Y:S01]  /*116d0*/  FMUL.FTZ R53, R132.reuse, R81 ;  /* 0x0000005184357220 */ /* 0x040fe20000410000 */
[----:B------:R-:W-:Y:S07]  /*116e0*/  FFMA.FTZ R149, R132, R245, R149 ;  /* 0x000000f584957223 */ /* 0x000fee0000010095 */
[----:B------:R-:W5:Y:S01]  /*116f0*/  MUFU.EX2 R115, R115 ;  /* 0x0000007300737308 */ /* 0x000f620000000800 */
        /* <DEDUP_REMOVED lines=8> */
[----:B------:R-:W-:Y:S01]  /*11780*/  FADD.FTZ R150, R150, R149 ;  /* 0x0000009596967221 */ /* 0x000fe20000010000 */
[----:B------:R-:W-:Y:S01]  /*11790*/  FADD.FTZ R148, R148, R153 ;  /* 0x0000009994947221 */ /* 0x000fe20000010000 */
[----:B------:R-:W-:Y:S01]  /*117a0*/  ISETP.GT.AND P0, PT, R239, R218, PT ;  /* 0x000000daef00720c */ /* 0x000fe20003f04270 */
[C---:B----4-:R-:W-:Y:S06]  /*117b0*/  HMMA.16816.F32 R52, R140.reuse, R60, R52 ;  /* 0x0000003c8c34723c */ /* 0x050fec0000001834 */
        /* <DEDUP_REMOVED lines=317> */
.L_x_5904:
        /* <DEDUP_REMOVED lines=10> */
.L_x_5926:
        /* <DEDUP_REMOVED lines=154> */
[----:B------:R4:W-:Y:S04]  /*135d0*/  STS [R21+0x2000], R7 ;  /* 0x0020000715007388 */ /* 0x0009e80000000800 */
[----:B------:R1:W-:Y:S04]  /*135e0*/  STS [R21+0x2400], R70 ;  /* 0x0024004615007388 */ /* 0x0003e80000000800 */
[----:B------:R-:W3:Y:S01]  /*135f0*/  LD.E.U8 R4, desc[UR4][R2.64+0x1c8] ;  /* 0x0001c80402047980 */ /* 0x000ee2000c101100 */
[----:B------:R-:W-:-:S03]  /*13600*/  ISETP.NE.AND P5, PT, R228, -0x1, PT ;  /* 0xffffffffe400780c */ /* 0x000fc60003fa5270 */
[----:B------:R-:W4:Y:S04]  /*13610*/  LD.E.64 R46, desc[UR4][R2.64+0x88] ;  /* 0x00008804022e7980 */ /* 0x000f28000c101b00 */
[----:B------:R-:W4:Y:S04]  /*13620*/  LD.E.64 R22, desc[UR4][R2.64+0x90] ;  /* 0x0000900402167980 */ /* 0x000f28000c101b00 */
[----:B--2---:R2:W5:Y:S04]  /*13630*/  LD.E.64 R10, desc[UR4][R2.64+0xa0] ;  /* 0x0000a004020a7980 */ /* 0x004568000c101b00 */
[----:B------:R-:W2:Y:S04]  /*13640*/  @!P5 LD.E.64 R48, desc[UR4][R2.64+0x80] ;  /* 0x000080040230d980 */ /* 0x000ea8000c101b00 */
[----:B------:R1:W5:Y:S01]  /*13650*/  LD.E.64 R44, desc[UR4][R2.64+0x70] ;  /* 0x00007004022c7980 */ /* 0x000362000c101b00 */
[----:B---3--:R-:W-:-:S13]  /*13660*/  ISETP.NE.AND P6, PT, R4, RZ, PT ;  /* 0x000000ff0400720c */ /* 0x008fda0003fc5270 */
[----:B------:R-:W3:Y:S04]  /*13670*/  @!P6 LD.E R13, desc[UR4][R2.64+0x60] ;  /* 0x00006004020de980 */ /* 0x000ee8000c101900 */
[----:B------:R-:W3:Y:S01]  /*13680*/  @!P6 LD.E R12, desc[UR4][R2.64+0xb4] ;  /* 0x0000b404020ce980 */ /* 0x000ee2000c101900 */
[----:B------:R-:W1:Y:S01]  /*13690*/  @P1 MUFU.LG2 R9, R9 ;  /* 0x0000000900091308 */ /* 0x000e620000000c00 */
[----:B------:R-:W-:Y:S01]  /*136a0*/  SHF.R.U32.HI R4, RZ, 0x3, R210 ;  /* 0x00000003ff047819 */ /* 0x000fe200000116d2 */
[----:B----4-:R-:W-:Y:S01]  /*136b0*/  @P5 IMAD.WIDE.U32 R24, R46, R228, RZ ;  /* 0x000000e42e185225 */ /* 0x010fe200078e00ff */
[----:B------:R-:W-:Y:S02]  /*136c0*/  SHF.L.U32 R5, R227, 0x6, RZ ;  /* 0x00000006e3057819 */ /* 0x000fe400000006ff */
[----:B------:R-:W-:-:S03]  /*136d0*/  IADD3 R6, PT, PT, R4, 0x10, RZ ;  /* 0x0000001004067810 */ /* 0x000fc60007ffe0ff */
[----:B------:R-:W4:Y:S01]  /*136e0*/  @P0 MUFU.LG2 R8, R8 ;  /* 0x0000000800080308 */ /* 0x000f220000000c00 */
[----:B------:R-:W-:Y:S01]  /*136f0*/  MOV R209, RZ ;  /* 0x000000ff00d17202 */ /* 0x000fe20000000f00 */
[-C--:B--2---:R-:W-:Y:S01]  /*13700*/  @!P5 IMAD R7, R49, R226.reuse, RZ ;  /* 0x000000e23107d224 */ /* 0x084fe200078e02ff */
[----:B------:R-:W-:Y:S01]  /*13710*/  ISETP.GE.AND P4, PT, R6, R215, PT ;  /* 0x000000d70600720c */ /* 0x000fe20003f86270 */
        /* <DEDUP_REMOVED lines=16> */
[----:B----4-:R-:W-:Y:S01]  /*13820*/  @P0 FMUL.FTZ R15, R8, 0.69314718246459960938 ;  /* 0x3f317218080f0820 */ /* 0x010fe20000410000 */
[----:B------:R-:W-:-:S02]  /*13830*/  IADD3 R16, PT, PT, R4, 0x20, RZ ;  /* 0x0000002004107810 */ /* 0x000fc40007ffe0ff */
[----:B------:R-:W-:Y:S02]  /*13840*/  IADD3 R14, PT, PT, R4, 0x30, RZ ;  /* 0x00000030040e7810 */ /* 0x000fe40007ffe0ff */
[----:B------:R-:W-:Y:S02]  /*13850*/  LOP3.LUT R138, R138, 0x30, RZ, 0xc0, !PT ;  /* 0x000000308a8a7812 */ /* 0x000fe400078ec0ff */
[----:B------:R-:W-:Y:S02]  /*13860*/  SHF.R.U32.HI R9, RZ, 0x2, R210 ;  /* 0x00000002ff097819 */ /* 0x000fe400000116d2 */
[----:B------:R-:W-:Y:S01]  /*13870*/  MOV R7, 0x7f800000 ;  /* 0x7f80000000077802 */ /* 0x000fe20000000f00 */
[----:B------:R-:W-:Y:S01]  /*13880*/  @P0 FFMA.FTZ R7, R0, R133, R15 ;  /* 0x0000008500070223 */ /* 0x000fe2000001000f */
[-C--:B------:R-:W-:Y:S02]  /*13890*/  ISETP.GE.AND P3, PT, R16, R215.reuse, PT ;  /* 0x000000d71000720c */ /* 0x080fe40003f66270 */
[----:B------:R-:W-:-:S02]  /*138a0*/  ISETP.GE.AND P2, PT, R14, R215, PT ;  /* 0x000000d70e00720c */ /* 0x000fc40003f46270 */
[----:B------:R-:W-:Y:S02]  /*138b0*/  LOP3.LUT P1, RZ, R210, 0x3, RZ, 0xc0, !PT ;  /* 0x00000003d2ff7812 */ /* 0x000fe4000782c0ff */
        /* <DEDUP_REMOVED lines=8> */
[----:B------:R-:W-:Y:S02]  /*13940*/  IADD3 R0, PT, PT, R225, R228, RZ ;  /* 0x000000e4e1007210 */ /* 0x000fe40007ffe0ff */
.L_x_5913:
        /* <DEDUP_REMOVED lines=23> */
.L_x_5915:
[----:B------:R-:W-:Y:S05]  /*13ac0*/  BSYNC.RECONVERGENT B0 ;  /* 0x0000000000007941 */ /* 0x000fea0003800200 */
.L_x_5914:
        /* <DEDUP_REMOVED lines=9> */
.L_x_5917:
[----:B------:R-:W-:Y:S05]  /*13b60*/  BSYNC.RECONVERGENT B0 ;  /* 0x0000000000007941 */ /* 0x000fea0003800200 */
.L_x_5916:
[----:B------:R-:W-:Y:S04]  /*13b70*/  BSSY.RECONVERGENT B0, `(.L_x_5918) ;  /* 0x000000e000007945 */ /* 0x000fe80003800200 */
[----:B------:R-:W-:Y:S05]  /*13b80*/  @P4 BRA `(.L_x_5919) ;  /* 0x0000000000304947 */ /* 0x000fea0003800000 */
[----:B------:R-:W-:Y:S01]  /*13b90*/  IADD3 R5, P0, PT, R4, 0x10, RZ ;  /* 0x0000001004057810 */ /* 0x000fe20007f1e0ff */
[----:B-1----:R-:W-:Y:S01]  /*13ba0*/  IMAD.MOV.U32 R6, RZ, RZ, R48 ;  /* 0x000000ffff067224 */ /* 0x002fe200078e0030 */
        /* <DEDUP_REMOVED lines=10> */
.L_x_5919:
[----:B------:R-:W-:Y:S05]  /*13c50*/  BSYNC.RECONVERGENT B0 ;  /* 0x0000000000007941 */ /* 0x000fea0003800200 */
.L_x_5918:
        /* <DEDUP_REMOVED lines=14> */
.L_x_5921:
[----:B------:R-:W-:Y:S05]  /*13d40*/  BSYNC.RECONVERGENT B0 ;  /* 0x0000000000007941 */ /* 0x000fea0003800200 */
.L_x_5920:
[----:B------:R-:W-:-:S04]  /*13d50*/  MOV R225, 0x0 ;  /* 0x0000000000e17802 */ /* 0x000fc80000000f00 */
[----:B-1234-:R-:W-:Y:S05]  /*13d60*/  @P2 RET.REL.NODEC R224 `(_ZN5flash24flash_fwd_splitkv_kernelI23Flash_fwd_kernel_traitsILi128ELi64ELi128ELi4ELb0ELb0EN7cutlass6half_tE19Flash_kernel_traitsILi128ELi64ELi128ELi4ES3_EELb0ELb1ELb0ELb0ELb1ELb1ELb0ELb0EEEvNS_16Flash_fwd_paramsE) ;  /* 0xfffffec0e0a42950 */ /* 0x01efea0003c3ffff */
        /* <DEDUP_REMOVED lines=13> */
[----:B-1----:R-:W-:Y:S05]  /*13e40*/  RET.REL.NODEC R224 `(_ZN5flash24flash_fwd_splitkv_kernelI23Flash_fwd_kernel_traitsILi128ELi64ELi128ELi4ELb0ELb0EN7cutlass6half_tE19Flash_kernel_traitsILi128ELi64ELi128ELi4ES3_EELb0ELb1ELb0ELb0ELb1ELb1ELb0ELb0EEEvNS_16Flash_fwd_paramsE) ;  /* 0xfffffec0e06c7950 */ /* 0x002fea0003c3ffff */
.L_x_5912:
[----:B------:R-:W-:Y:S01]  /*13e50*/  MOV R5, 0x2 ;  /* 0x0000000200057802 */ /* 0x000fe20000000f00 */
[----:B------:R-:W-:Y:S01]  /*13e60*/  IMAD.MOV.U32 R4, RZ, RZ, 0x1f ;  /* 0x0000001fff047424 */ /* 0x000fe200078e00ff */
[----:B------:R-:W-:-:S07]  /*13e70*/  MOV R6, 0xffffffff ;  /* 0xffffffff00067802 */ /* 0x000fce0000000f00 */
[----:B-1---5:R-:W-:Y:S05]  /*13e80*/  WARPSYNC.COLLECTIVE R6, `(.L_x_5922) ;  /* 0x0000000006087348 */ /* 0x022fea0003c00000 */
[----:B------:R2:W3:Y:S02]  /*13e90*/  SHFL.BFLY P0, R10, R245, R5, R4 ;  /* 0x0c000005f50a7389 */ /* 0x0004e40000000004 */
[----:B-123-5:R-:W-:Y:S05]  /*13ea0*/  ENDCOLLECTIVE ;  /* 0x000000000000791b */ /* 0x02efea0003800000 */
.L_x_5922:
[----:B------:R-:W-:Y:S02]  /*13eb0*/  IMAD.MOV.U32 R8, RZ, RZ, R10 ;  /* 0x000000ffff087224 */ /* 0x000fe400078e000a */
[----:B------:R-:W-:Y:S02]  /*13ec0*/  IMAD.MOV.U32 R5, RZ, RZ, 0x1 ;  /* 0x00000001ff057424 */ /* 0x000fe400078e00ff */
[----:B------:R-:W-:-:S05]  /*13ed0*/  FADD.FTZ R8, R8, R245 ;  /* 0x000000f508087221 */ /* 0x000fca0000010000 */
[----:B------:R-:W-:-:S07]  /*13ee0*/  MOV R245, R8 ;  /* 0x0000000800f57202 */ /* 0x000fce0000000f00 */
[----:B------:R-:W-:Y:S05]  /*13ef0*/  WARPSYNC.COLLECTIVE R6, `(.L_x_5923) ;  /* 0x0000000006087348 */ /* 0x000fea0003c00000 */
[----:B------:R1:W2:Y:S02]  /*13f00*/  SHFL.BFLY P0, R10, R245, R5, R4 ;  /* 0x0c000005f50a7389 */ /* 0x0002a40000000004 */
[----:B-12---:R-:W-:Y:S05]  /*13f10*/  ENDCOLLECTIVE ;  /* 0x000000000000791b */ /* 0x006fea0003800000 */
.L_x_5923:
[----:B------:R-:W-:Y:S01]  /*13f20*/  MOV R245, R241 ;  /* 0x000000f100f57202 */ /* 0x000fe20000000f00 */
[----:B------:R-:W-:Y:S01]  /*13f30*/  IMAD.MOV.U32 R5, RZ, RZ, 0x2 ;  /* 0x00000002ff057424 */ /* 0x000fe200078e00ff */
[----:B------:R-:W-:-:S07]  /*13f40*/  MOV R9, R10 ;  /* 0x0000000a00097202 */ /* 0x000fce0000000f00 */
[----:B------:R-:W-:Y:S05]  /*13f50*/  WARPSYNC.COLLECTIVE R6, `(.L_x_5924) ;  /* 0x0000000006087348 */ /* 0x000fea0003c00000 */
[----:B------:R1:W2:Y:S02]  /*13f60*/  SHFL.BFLY P0, R10, R245, R5, R4 ;  /* 0x0c000005f50a7389 */ /* 0x0002a40000000004 */
[----:B-12---:R-:W-:Y:S05]  /*13f70*/  ENDCOLLECTIVE ;  /* 0x000000000000791b */ /* 0x006fea0003800000 */
.L_x_5924:
[----:B------:R-:W-:Y:S01]  /*13f80*/  FADD.FTZ R9, R8, R9 ;  /* 0x0000000908097221 */ /* 0x000fe20000010000 */
[----:B------:R-:W-:Y:S01]  /*13f90*/  FADD.FTZ R7, R10, R241 ;  /* 0x000000f10a077221 */ /* 0x000fe20000010000 */
[----:B------:R-:W-:-:S04]  /*13fa0*/  MOV R5, 0x1 ;  /* 0x0000000100057802 */ /* 0x000fc80000000f00 */
[----:B------:R-:W-:-:S07]  /*13fb0*/  MOV R245, R7 ;  /* 0x0000000700f57202 */ /* 0x000fce0000000f00 */
[----:B------:R-:W-:Y:S05]  /*13fc0*/  WARPSYNC.COLLECTIVE R6, `(.L_x_5925) ;  /* 0x0000000006087348 */ /* 0x000fea0003c00000 */
[----:B------:R1:W2:Y:S02]  /*13fd0*/  SHFL.BFLY P0, R10, R245, R5, R4 ;  /* 0x0c000005f50a7389 */ /* 0x0002a40000000004 */
[----:B-12---:R-:W-:Y:S05]  /*13fe0*/  ENDCOLLECTIVE ;  /* 0x000000000000791b */ /* 0x006fea0003800000 */
.L_x_5925:
[----:B------:R-:W-:Y:S05]  /*13ff0*/  BRA `(.L_x_5926) ;  /* 0xffffffec000c7947 */ /* 0x000fea000383ffff */
.L_x_5927:
        /* <DEDUP_REMOVED lines=16> */
.L_x_14931:


//--------------------- .text._ZN5flash24flash_fwd_splitkv_kernelI23Flash_fwd_kernel_traitsILi128ELi64ELi128ELi4ELb0ELb0EN7cutlass6half_tE19Flash_kernel_traitsILi128ELi64ELi128ELi4ES3_EELb0ELb1ELb1ELb0ELb0ELb0ELb0ELb0EEEvNS_16Flash_fwd_paramsE --------------------------
	.section	.text._ZN5flash24flash_fwd_splitkv_kernelI23Flash_fwd_kernel_traitsILi128ELi64ELi128ELi4ELb0ELb0EN7cutlass6half_tE19Flash_kernel_traitsILi128ELi64ELi128ELi4ES3_EELb0ELb1ELb1ELb0ELb0ELb0ELb0ELb0EEEvNS_16Flash_fwd_paramsE,"ax",@progbits
	.align	128
        .global         _ZN5flash24flash_fwd_splitkv_kernelI23Flash_fwd_kernel_traitsILi128ELi64ELi128ELi4ELb0ELb0EN7cutlass6half_tE19Flash_kernel_traitsILi128ELi64ELi128ELi4ES3_EELb0ELb1ELb1ELb0ELb0ELb0ELb0ELb0EEEvNS_16Flash_fwd_paramsE
        .type           _ZN5flash24flash_fwd_splitkv_kernelI23Flash_fwd_kernel_traitsILi128ELi64ELi128ELi4ELb0ELb0EN7cutlass6half_tE19Flash_kernel_traitsILi128ELi64ELi128ELi4ES3_EELb0ELb1ELb1ELb0ELb0ELb0ELb0ELb0EEEvNS_16Flash_fwd_paramsE,@function
        .size           _ZN5flash24flash_fwd_splitkv_kernelI23Flash_fwd_kernel_traitsILi128ELi64ELi128ELi4ELb0ELb0EN7cutlass6half_tE19Flash_kernel_traitsILi128ELi64ELi128ELi4ES3_EELb0ELb1ELb1ELb0ELb0ELb0ELb0ELb0EEEvNS_16Flash_fwd_paramsE,(.L_x_14932 - _ZN5flash24flash_fwd_splitkv_kernelI23Flash_fwd_kernel_traitsILi128ELi64ELi128ELi4ELb0ELb0EN7cutlass6half_tE19Flash_kernel_traitsILi128ELi64ELi128ELi4ES3_EELb0ELb1ELb1ELb0ELb0ELb0ELb0ELb0EEEvNS_16Flash_fwd_paramsE)
        .other          _ZN5flash24flash_fwd_splitkv_kernelI23Flash_fwd_kernel_traitsILi128ELi64ELi128ELi4ELb0ELb0EN7cutlass6half_tE19Flash_kernel_traitsILi128ELi64ELi128ELi4ES3_EELb0ELb1ELb1ELb0ELb0ELb0ELb0ELb0EEEvNS_16Flash_fwd_paramsE,@"STO_CUDA_ENTRY STV_DEFAULT"
_ZN5flash24flash_fwd_splitkv_kernelI23Flash_fwd_kernel_traitsILi128ELi64ELi128ELi4ELb0ELb0EN7cutlass6half_tE19Flash_kernel_traitsILi128ELi64ELi128ELi4ES3_EELb0ELb1ELb1ELb0ELb0ELb0ELb0ELb0EEEvNS_16Flash_fwd_paramsE:
.text._ZN5flash24flash_fwd_splitkv_kernelI23Flash_fwd_kernel_traitsILi128ELi64ELi128ELi4ELb0ELb0EN7cutlass6half_tE19Flash_kernel_traitsILi128ELi64ELi128ELi4ES3_EELb0ELb1ELb1ELb0ELb0ELb0ELb0ELb0EEEvNS_16Flash_fwd_paramsE:
[----:B------:R-:W-:Y:S01]  /*0000*/  LDC R1, c[0x0][0x37c] ;  /* 0x0000df00ff017b82 */ /* 0x000fe20000000800 */
[----:B------:R-:W1:Y:S07]  /*0010*/  S2R R223, SR_CTAID.X ;  /* 0x0000000000df7919 */ /* 0x000e6e0000002500 */
[----:B------:R-:W2:Y:S01]  /*0020*/  LDC.64 R2, c[0x0][0x348] ;  /* 0x0000d200ff027b82 */ /* 0x000ea20000000a00 */
[----:B------:R-:W-:Y:S01]  /*0030*/  BSSY.RECONVERGENT B3, `(.L_x_5928) ;  /* 0x0000005000037945 */ /* 0x000fe20003800200 */
[----:B------:R-:W-:Y:S01]  /*0040*/  MOV R220, 0x80 ;  /* 0x0000008000dc7802 */ /* 0x000fe20000000f00 */
[----:B------:R-:W3:Y:S01]  /*0050*/  S2R R222, SR_CTAID.Y ;  /* 0x0000000000de7919 */ /* 0x000ee20000002600 */
[----:B------:R-:W4:Y:S05]  /*0060*/  S2R R221, SR_CTAID.Z ;  /* 0x0000000000dd7919 */ /* 0x000f2a0000002700 */
[----:B-1234-:R-:W-:Y:S05]  /*0070*/  CALL.REL.NOINC `($_ZN5flash24flash_fwd_splitkv_kernelI23Flash_fwd_kernel_traitsILi128ELi64ELi128ELi4ELb0ELb0EN7cutlass6half_tE19Flash_kernel_traitsILi128ELi64ELi128ELi4ES3_EELb0ELb1ELb1ELb0ELb0ELb0ELb0ELb0EEEvNS_16Flash_fwd_paramsE$_ZN5flash30compute_attn_1rowblock_splitkvI23Flash_fwd_kernel_traitsILi128ELi64ELi128ELi4ELb0ELb0EN7cutlass6half_tE19Flash_kernel_traitsILi128ELi64ELi128ELi4ES3_EELb0ELb1ELb1ELb0ELb0ELb0ELb0ELb0ENS_16Flash_fwd_paramsEEEvRKT8_iiiii) ;  /* 0x0000000000087944 */ /* 0x01efea0003c00000 */
[----:B------:R-:W-:Y:S05]  /*0080*/  BSYNC.RECONVERGENT B3 ;  /* 0x0000000000037941 */ /* 0x000fea0003800200 */
.L_x_5928:
[----:B------:R-:W-:Y:S05]  /*0090*/  EXIT ;  /* 0x000000000000794d */ /* 0x000fea0003800000 */
        .type           $_ZN5flash24flash_fwd_splitkv_kernelI23Flash_fwd_kernel_traitsILi128ELi64ELi128ELi4ELb0ELb0EN7cutlass6half_tE19Flash_kernel_traitsILi128ELi64ELi128ELi4ES3_EELb0ELb1ELb1ELb0ELb0ELb0ELb0ELb0EEEvNS_16Flash_fwd_paramsE$_ZN5flash30compute_attn_1rowblock_splitkvI23Flash_fwd_kernel_traitsILi128ELi64ELi128ELi4ELb0ELb0EN7cutlass6half_tE19Flash_kernel_traitsILi128ELi64ELi128ELi4ES3_EELb0ELb1ELb1ELb0ELb0ELb0ELb0ELb0ENS_16Flash_fwd_paramsEEEvRKT8_iiiii,@function
        .size           $_ZN5flash24flash_fwd_splitkv_kernelI23Flash_fwd_kernel_traitsILi128ELi64ELi128ELi4ELb0ELb0EN7cutlass6half_tE19Flash_kernel_traitsILi128ELi64ELi128ELi4ES3_EELb0ELb1ELb1ELb0ELb0ELb0ELb0ELb0EEEvNS_16Flash_fwd_paramsE$_ZN5flash30compute_attn_1rowblock_splitkvI23Flash_fwd_kernel_traitsILi128ELi64ELi128ELi4ELb0ELb0EN7cutlass6half_tE19Flash_kernel_traitsILi128ELi64ELi128ELi4ES3_EELb0ELb1ELb1ELb0ELb0ELb0ELb0ELb0ENS_16Flash_fwd_paramsEEEvRKT8_iiiii,(.L_x_14932 - $_ZN5flash24flash_fwd_splitkv_kernelI23Flash_fwd_kernel_traitsILi128ELi64ELi128ELi4ELb0ELb0EN7cutlass6half_tE19Flash_kernel_traitsILi128ELi64ELi128ELi4ES3_EELb0ELb1ELb1ELb0ELb0ELb0ELb0ELb0EEEvNS_16Flash_fwd_paramsE$_ZN5flash30compute_attn_1rowblock_splitkvI23Flash_fwd_kernel_traitsILi128ELi64ELi128ELi4ELb0ELb0EN7cutlass6half_tE19Flash_kernel_traitsILi128ELi64ELi128ELi4ES3_EELb0ELb1ELb1ELb0ELb0ELb0ELb0ELb0ENS_16Flash_fwd_paramsEEEvRKT8_iiiii)
$_ZN5flash24flash_fwd_splitkv_kernelI23Flash_fwd_kernel_traitsILi128ELi64ELi128ELi4ELb0ELb0EN7cutlass6half_tE19Flash_kernel_traitsILi128ELi64ELi128ELi4ES3_EELb0ELb1ELb1ELb0ELb0ELb0ELb0ELb0EEEvNS_16Flash_fwd_paramsE$_ZN5flash30compute_attn_1rowblock_splitkvI23Flash_fwd_kernel_traitsILi128ELi64ELi128ELi4ELb0ELb0EN7cutlass6half_tE19Flash_kernel_traitsILi128ELi64ELi128ELi4ES3_EELb0ELb1ELb1ELb0ELb0ELb0ELb0ELb0ENS_16Flash_fwd_paramsEEEvRKT8_iiiii:
        /* <DEDUP_REMOVED lines=9> */
[----:B------:R-:W-:-:S11]  /*0130*/  ISETP.NE.AND.EX P3, PT, R7, RZ, PT, P3 ;  /* 0x000000ff0700720c */ /* 0x000fd60003f65330 */
[----:B------:R-:W5:Y:S04]  /*0140*/  @!P4 LD.E R188, desc[UR4][R2.64+0xb4] ;  /* 0x0000b40402bcc980 */ /* 0x000f68000c101900 */
[----:B------:R-:W5:Y:S01]  /*0150*/  @!P3 LD.E R134, desc[UR4][R2.64+0xb8] ;  /* 0x0000b8040286b980 */ /* 0x000f62000c101900 */
[----:B------:R-:W-:Y:S02]  /*0160*/  ISETP.NE.U32.AND P2, PT, R14, RZ, PT ;  /* 0x000000ff0e00720c */ /* 0x000fe40003f45070 */
[----:B----4-:R-:W-:Y:S02]  /*0170*/  ISETP.NE.U32.AND P1, PT, R10, RZ, PT ;  /* 0x000000ff0a00720c */ /* 0x010fe40003f25070 */
[----:B------:R-:W-:Y:S02]  /*0180*/  ISETP.NE.AND.EX P2, PT, R15, RZ, PT, P2 ;  /* 0x000000ff0f00720c */ /* 0x000fe40003f45320 */
[----:B------:R-:W-:Y:S01]  /*0190*/  ISETP.NE.AND.EX P1, PT, R11, RZ, PT, P1 ;  /* 0x000000ff0b00720c */ /* 0x000fe20003f25310 */
[----:B------:R-:W-:-:S04]  /*01a0*/  IMAD.WIDE.U32 R14, R222, 0x4, R14 ;  /* 0x00000004de0e7825 */ /* 0x000fc800078e000e */
[----:B------:R-:W-:Y:S01]  /*01b0*/  IMAD.SHL.U32 R5, R222, 0x4, RZ ;  /* 0x00000004de057824 */ /* 0x000fe200078e00ff */
[----:B------:R-:W-:Y:S01]  /*01c0*/  SHF.R.U32.HI R4, RZ, 0x1e, R222 ;  /* 0x0000001eff047819 */ /* 0x000fe200000116de */
[----:B------:R-:W5:Y:S04]  /*01d0*/  @P4 LD.E R0, desc[UR4][R14.64+0x4] ;  /* 0x000004040e004980 */ /* 0x000f68000c101900 */
[----:B------:R1:W5:Y:S01]  /*01e0*/  @P2 LD.E R230, desc[UR4][R14.64] ;  /* 0x000000040ee62980 */ /* 0x000362000c101900 */
[----:B------:R-:W-:Y:S02]  /*01f0*/  ISETP.NE.U32.AND P2, PT, R6, RZ, PT ;  /* 0x000000ff0600720c */ /* 0x000fe40003f45070 */
[----:B------:R-:W-:Y:S02]  /*0200*/  @P1 IADD3 R12, P0, PT, R10, R5, RZ ;  /* 0x000000050a0c1210 */ /* 0x000fe40007f1e0ff */
[----:B------:R-:W-:-:S03]  /*0210*/  ISETP.NE.AND.EX P2, PT, R7, RZ, PT, P2 ;  /* 0x000000ff0700720c */ /* 0x000fc60003f45320 */
[----:B------:R-:W-:Y:S02]  /*0220*/  @P1 IMAD.X R13, R11, 0x1, R4, P0 ;  /* 0x000000010b0d1824 */ /* 0x000fe400000e0604 */
[----:B------:R-:W-:Y:S01]  /*0230*/  IMAD.MOV.U32 R11, RZ, RZ, RZ ;  /* 0x000000ffff0b7224 */ /* 0x000fe200078e00ff */
[----:B------:R-:W-:Y:S01]  /*0240*/  ISETP.NE.U32.AND P0, PT, R8, RZ, PT ;  /* 0x000000ff0800720c */ /* 0x000fe20003f05070 */
[----:B------:R-:W-:Y:S04]  /*0250*/  BSSY.RECONVERGENT B0, `(.L_x_5929) ;  /* 0x000000b000007945 */ /* 0x000fe80003800200 */
[----:B------:R2:W5:Y:S01]  /*0260*/  @P1 LD.E R11, desc[UR4][R12.64] ;  /* 0x000000040c0b1980 */ /* 0x000562000c101900 */
[----:B------:R-:W-:Y:S02]  /*0270*/  ISETP.NE.AND.EX P0, PT, R9, RZ, PT, P0 ;  /* 0x000000ff0900720c */ /* 0x000fe40003f05300 */
[----:B-1----:R-:W-:-:S05]  /*0280*/  IADD3 R14, P1, PT, R6, R5, RZ ;  /* 0x00000005060e7210 */ /* 0x002fca0007f3e0ff */
[----:B------:R-:W-:Y:S02]  /*0290*/  IMAD.X R15, R7, 0x1, R4, P1 ;  /* 0x00000001070f7824 */ /* 0x000fe400008e0604 */
[----:B--2---:R-:W-:Y:S01]  /*02a0*/  IMAD.MOV.U32 R12, RZ, RZ, -0x1 ;  /* 0xffffffffff0c7424 */ /* 0x004fe200078e00ff */
[----:B------:R-:W-:Y:S06]  /*02b0*/  @!P2 BRA `(.L_x_5930) ;  /* 0x000000000010a947 */ /* 0x000fec0003800000 */
[----:B------:R-:W2:Y:S02]  /*02c0*/  LD.E.U8 R6, desc[UR4][R2.64+0x1b2] ;  /* 0x0001b20402067980 */ /* 0x000ea4000c101100 */
[----:B--2---:R-:W-:-:S13]  /*02d0*/  ISETP.NE.AND P1, PT, R6, RZ, PT ;  /* 0x000000ff0600720c */ /* 0x004fda0003f25270 */
[----:B------:R-:W-:Y:S05]  /*02e0*/  @!P1 BRA `(.L_x_5930) ;  /* 0x0000000000049947 */ /* 0x000fea0003800000 */
[----:B------:R1:W5:Y:S02]  /*02f0*/  LD.E R12, desc[UR4][R14.64] ;  /* 0x000000040e0c7980 */ /* 0x000364000c101900 */
.L_x_5930:
[----:B------:R-:W-:Y:S05]  /*0300*/  BSYNC.RECONVERGENT B0 ;  /* 0x0000000000007941 */ /* 0x000fea0003800200 */
.L_x_5929:
[----:B------:R-:W-:Y:S04]  /*0310*/  BSSY.RECONVERGENT B0, `(.L_x_5931) ;  /* 0x0000007000007945 */ /* 0x000fe80003800200 */
[----:B------:R-:W-:Y:S05]  /*0320*/  @!P3 BRA `(.L_x_5932) ;  /* 0x000000000014b947 */ /* 0x000fea0003800000 */
[----:B------:R-:W2:Y:S02]  /*0330*/  LD.E.U8 R6, desc[UR4][R2.64+0x1b2] ;  /* 0x0001b20402067980 */ /* 0x000ea4000c101100 */
[----:B--2---:R-:W-:-:S13]  /*0340*/  ISETP.NE.AND P1, PT, R6, RZ, PT ;  /* 0x000000ff0600720c */ /* 0x004fda0003f25270 */
[----:B-----5:R-:W2:Y:S02]  /*0350*/  @P1 LD.E R134, desc[UR4][R14.64+0x4] ;  /* 0x000004040e861980 */ /* 0x020ea4000c101900 */
[----:B--2---:R-:W-:-:S06]  /*0360*/  @P1 IADD3 R134, PT, PT, R134, -R12, RZ ;  /* 0x8000000c86861210 */ /* 0x004fcc0007ffe0ff */
[----:B------:R2:W5:Y:S02]  /*0370*/  @!P1 LD.E R134, desc[UR4][R14.64] ;  /* 0x000000040e869980 */ /* 0x000564000c101900 */
.L_x_5932:
[----:B------:R-:W-:Y:S05]  /*0380*/  BSYNC.RECONVERGENT B0 ;  /* 0x0000000000007941 */ /* 0x000fea0003800200 */
.L_x_5931:
[----:B------:R-:W-:Y:S01]  /*0390*/  BSSY.RECONVERGENT B1, `(.L_x_5933) ;  /* 0x0000011000017945 */ /* 0x000fe20003800200 */
[----:B-----5:R-:W-:-:S03]  /*03a0*/  @P4 IADD3 R188, PT, PT, -R230, R0, RZ ;  /* 0x00000000e6bc4210 */ /* 0x020fc60007ffe1ff */
[----:B------:R-:W-:Y:S05]  /*03b0*/  @!P0 BRA `(.L_x_5934) ;  /* 0x0000000000148947 */ /* 0x000fea0003800000 */
[----:B------:R-:W-:-:S05]  /*03c0*/  IADD3 R134, P0, PT, R8, R5, RZ ;  /* 0x0000000508867210 */ /* 0x000fca0007f1e0ff */
[----:B------:R-:W-:-:S05]  /*03d0*/  IMAD.X R135, R9, 0x1, R4, P0 ;  /* 0x0000000109877824 */ /* 0x000fca00000e0604 */
[----:B------:R-:W3:Y:S02]  /*03e0*/  LD.E R134, desc[UR4][R134.64] ;  /* 0x0000000486867980 */ /* 0x000ee4000c101900 */
[----:B---3--:R-:W-:Y:S01]  /*03f0*/  IADD3 R134, PT, PT, R134, -R11, RZ ;  /* 0x8000000b86867210 */ /* 0x008fe20007ffe0ff */
[----:B------:R-:W-:Y:S05]  /*0400*/  BRA `(.L_x_5935) ;  /* 0x0000000000247947 */ /* 0x000fea0003800000 */
.L_x_5934:
[----:B------:R-:W3:Y:S01]  /*0410*/  LD.E.64 R6, desc[UR4][R2.64+0x108] ;  /* 0x0001080402067980 */ /* 0x000ee2000c101b00 */
[----:B------:R-:W-:Y:S01]  /*0420*/  BSSY.RECONVERGENT B0, `(.L_x_5936) ;  /* 0x0000006000007945 */ /* 0x000fe20003800200 */
[----:B------:R-:W-:Y:S01]  /*0430*/  IMAD.MOV.U32 R0, RZ, RZ, RZ ;  /* 0x000000ffff007224 */ /* 0x000fe200078e00ff */
[----:B---3--:R-:W-:-:S04]  /*0440*/  ISETP.NE.U32.AND P0, PT, R6, RZ, PT ;  /* 0x000000ff0600720c */ /* 0x008fc80003f05070 */
[----:B------:R-:W-:-:S13]  /*0450*/  ISETP.NE.AND.EX P0, PT, R7, RZ, PT, P0 ;  /* 0x000000ff0700720c */ /* 0x000fda0003f05300 */
[----:B------:R-:W-:Y:S05]  /*0460*/  @!P0 BRA `(.L_x_5937) ;  /* 0x0000000000048947 */ /* 0x000fea0003800000 */
[----:B------:R3:W5:Y:S02]  /*0470*/  LD.E R0, desc[UR4][R2.64+0xbc] ;  /* 0x0000bc0402007980 */ /* 0x000764000c101900 */
.L_x_5937:
[----:B------:R-:W-:Y:S05]  /*0480*/  BSYNC.RECONVERGENT B0 ;  /* 0x0000000000007941 */ /* 0x000fea0003800200 */
.L_x_5936:
[----:B-----5:R-:W-:Y:S02]  /*0490*/  IADD3 R134, PT, PT, R0, R134, -R11 ;  /* 0x0000008600867210 */ /* 0x020fe40007ffe80b */
.L_x_5935:
[----:B------:R-:W-:Y:S05]  /*04a0*/  BSYNC.RECONVERGENT B1 ;  /* 0x0000000000017941 */ /* 0x000fea0003800200 */
.L_x_5933:
[----:B------:R-:W-:Y:S01]  /*04b0*/  IMAD.SHL.U32 R208, R223, 0x40, RZ ;  /* 0x00000040dfd07824 */ /* 0x000fe200078e00ff */
[----:B------:R-:W-:Y:S01]  /*04c0*/  MOV R6, R220 ;  /* 0x000000dc00067202 */ /* 0x000fe20000000f00 */
[----:B------:R-:W-:-:S03]  /*04d0*/  IMAD.MOV.U32 R7, RZ, RZ, 0x0 ;  /* 0x00000000ff077424 */ /* 0x000fc600078e00ff */
[----:B------:R-:W-:-:S13]  /*04e0*/  ISETP.GT.AND P0, PT, R188, R208, PT ;  /* 0x000000d0bc00720c */ /* 0x000fda0003f04270 */
[----:B-123--:R-:W-:Y:S05]  /*04f0*/  @!P0 RET.REL.NODEC R6 `(_ZN5flash24flash_fwd_splitkv_kernelI23Flash_fwd_kernel_traitsILi128ELi64ELi128ELi4ELb0ELb0EN7cutlass6half_tE19Flash_kernel_traitsILi128ELi64ELi128ELi4ES3_EELb0ELb1ELb1ELb0ELb0ELb0ELb0ELb0EEEvNS_16Flash_fwd_paramsE) ;  /* 0xfffffff806c08950 */ /* 0x00efea0003c3ffff */
[----:B------:R-:W2:Y:S04]  /*0500*/  LD.E R0, desc[UR4][R2.64+0x188] ;  /* 0x0001880402007980 */ /* 0x000ea8000c101900 */
[----:B------:R-:W3:Y:S04]  /*0510*/  LD.E R14, desc[UR4][R2.64+0xb8] ;  /* 0x0000b804020e7980 */ /* 0x000ee8000c101900 */
[----:B------:R-:W4:Y:S01]  /*0520*/  LD.E R10, desc[UR4][R2.64+0x184] ;  /* 0x00018404020a7980 */ /* 0x000f22000c101900 */
[----:B------:R-:W-:Y:S02]  /*0530*/  VIADD R8, R134, 0x7f ;  /* 0x0000007f86087836 */ /* 0x000fe40000000000 */
[----:B------:R-:W-:Y:S01]  /*0540*/  IMAD R6, R223, 0x40, -R188 ;  /* 0x00000040df067824 */ /* 0x000fe200078e0abc */
[----:B------:R-:W1:Y:S01]  /*0550*/  S2R R197, SR_TID.X ;  /* 0x0000000000c57919 */ /* 0x000e620000002100 */
[----:B------:R-:W-:Y:S01]  /*0560*/  IMAD.IADD R132, R208, 0x1, R134 ;  /* 0x00000001d0847824 */ /* 0x000fe200078e0286 */
[----:B------:R-:W-:-:S04]  /*0570*/  SHF.R.S32.HI R7, RZ, 0x1f, R8 ;  /* 0x0000001fff077819 */ /* 0x000fc80000011408 */
[----:B------:R-:W-:-:S04]  /*0580*/  LEA.HI R7, R7, R8, RZ, 0x7 ;  /* 0x0000000807077211 */ /* 0x000fc800078f38ff */
[----:B------:R-:W-:Y:S02]  /*0590*/  SHF.R.S32.HI R7, RZ, 0x7, R7 ;  /* 0x00000007ff077819 */ /* 0x000fe40000011407 */
[----:B--2---:R-:W-:Y:S01]  /*05a0*/  IADD3 R6, PT, PT, R0, R6, R8 ;  /* 0x0000000600067210 */ /* 0x004fe20007ffe008 */
[----:B---3--:R-:W-:-:S04]  /*05b0*/  VIADD R14, R14, 0x7f ;  /* 0x0000007f0e0e7836 */ /* 0x008fc80000000000 */
[----:B------:R-:W-:Y:S01]  /*05c0*/  VIADD R6, R6, 0x40 ;  /* 0x0000004006067836 */ /* 0x000fe20000000000 */
[----:B----4-:R-:W-:Y:S02]  /*05d0*/  IADD3 R10, PT, PT, R132, -R188, -R10 ;  /* 0x800000bc840a7210 */ /* 0x010fe40007ffe80a */
[----:B------:R-:W-:Y:S02]  /*05e0*/  SHF.R.S32.HI R13, RZ, 0x1f, R14 ;  /* 0x0000001fff0d7819 */ /* 0x000fe4000001140e */
[----:B------:R-:W-:Y:S02]  /*05f0*/  SHF.R.S32.HI R9, RZ, 0x1f, R10 ;  /* 0x0000001fff097819 */ /* 0x000fe4000001140a */
[----:B------:R-:W-:Y:S02]  /*0600*/  SHF.R.S32.HI R0, RZ, 0x1f, R6 ;  /* 0x0000001fff007819 */ /* 0x000fe40000011406 */
[----:B------:R-:W-:Y:S02]  /*0610*/  LEA.HI R13, R13, R14, RZ, 0x7 ;  /* 0x0000000e0d0d7211 */ /* 0x000fe400078f38ff */
[----:B------:R-:W-:-:S02]  /*0620*/  LEA.HI R9, R9, R10, RZ, 0x7 ;  /* 0x0000000a09097211 */ /* 0x000fc400078f38ff */
[----:B------:R-:W-:Y:S02]  /*0630*/  LEA.HI R0, R0, R6, RZ, 0x7 ;  /* 0x0000000600007211 */ /* 0x000fe400078f38ff */
[----:B------:R-:W-:Y:S02]  /*0640*/  SHF.R.S32.HI R13, RZ, 0x7, R13 ;  /* 0x00000007ff0d7819 */ /* 0x000fe4000001140d */
[----:B------:R-:W-:Y:S02]  /*0650*/  SHF.R.S32.HI R9, RZ, 0x7, R9 ;  /* 0x00000007ff097819 */ /* 0x000fe40000011409 */
[----:B------:R-:W-:Y:S02]  /*0660*/  SHF.R.S32.HI R0, RZ, 0x7, R0 ;  /* 0x00000007ff007819 */ /* 0x000fe40000011400 */
[----:B------:R-:W-:Y:S02]  /*0670*/  VIMNMX R214, PT, PT, RZ, R9, !PT ;  /* 0x00000009ffd67248 */ /* 0x000fe40007fe0100 */
[----:B------:R-:W-:-:S04]  /*0680*/  VIMNMX3 R0, R13, R7, R0, PT ;  /* 0x000000070d00720f */ /* 0x000fc80003800100 */
[----:B------:R-:W-:-:S13]  /*0690*/  ISETP.GE.AND P0, PT, R214, R0, PT ;  /* 0x00000000d600720c */ /* 0x000fda0003f06270 */
[----:B-1----:R-:W-:Y:S05]  /*06a0*/  @!P0 BRA `(.L_x_5938) ;  /* 0x0000000400ec8947 */ /* 0x002fea0003800000 */
        /* <DEDUP_REMOVED lines=12> */
[----:B------:R-:W-:Y:S01]  /*0770*/  IMAD.IADD R188, R188, 0x1, -R208 ;  /* 0x00000001bcbc7824 */ /* 0x000fe200078e0ad0 */
[----:B------:R-:W-:-:S04]  /*0780*/  SHF.R.U32.HI R197, RZ, 0x3, R197 ;  /* 0x00000003ffc57819 */ /* 0x000fc800000116c5 */
[----:B------:R-:W-:Y:S02]  /*0790*/  ISETP.GE.AND P2, PT, R197, R188, PT ;  /* 0x000000bcc500720c */ /* 0x000fe40003f46270 */
[----:B------:R-:W-:Y:S01]  /*07a0*/  ISETP.NE.AND P6, PT, R10, RZ, PT ;  /* 0x000000ff0a00720c */ /* 0x000fe20003fc5270 */
[----:B------:R-:W-:Y:S01]  /*07b0*/  BSSY.RECONVERGENT B0, `(.L_x_5939) ;  /* 0x0000020000007945 */ /* 0x000fe20003800200 */
[-C--:B--2---:R-:W-:Y:S02]  /*07c0*/  @P0 IMAD R3, R9, R230.reuse, RZ ;  /* 0x000000e609030224 */ /* 0x084fe400078e02ff */
[----:B------:R-:W-:-:S04]  /*07d0*/  @P0 IMAD.WIDE.U32 R230, R8, R230, RZ ;  /* 0x000000e608e60225 */ /* 0x000fc800078e00ff */
[----:B----4-:R-:W-:-:S04]  /*07e0*/  @!P0 IMAD.WIDE.U32 R12, R18, R222, RZ ;  /* 0x000000de120c8225 */ /* 0x010fc800078e00ff */
[----:B------:R-:W-:Y:S02]  /*07f0*/  @!P0 IMAD R2, R19, R222, RZ ;  /* 0x000000de13028224 */ /* 0x000fe400078e02ff */
[----:B------:R-:W-:-:S04]  /*0800*/  IMAD.WIDE.U32 R18, R208, R8, R10 ;  /* 0x00000008d0127225 */ /* 0x000fc800078e000a */
        /* <DEDUP_REMOVED lines=26> */
.L_x_5940:
[----:B------:R-:W-:Y:S05]  /*09b0*/  BSYNC.RECONVERGENT B0 ;  /* 0x0000000000007941 */ /* 0x000fea0003800200 */
.L_x_5939:
        /* <DEDUP_REMOVED lines=11> */
[----:B-1----:R-:W-:-:S03]  /*0a70*/  LEA R22, P5, R20, R14, 0x1 ;  /* 0x0000000e14167211 */ /* 0x002fc600078a08ff */
[----:B------:R-:W-:-:S04]  /*0a80*/  IMAD R2, R9, R3, R2 ;  /* 0x0000000309027224 */ /* 0x000fc800078e0202 */
[----:B------:R-:W-:-:S05]  /*0a90*/  IMAD.IADD R2, R21, 0x1, R2 ;  /* 0x0000000115027824 */ /* 0x000fca00078e0202 */
[----:B------:R-:W-:-:S05]  /*0aa0*/  LEA.HI.X R23, R20, R15, R2, 0x1, P5 ;  /* 0x0000000f14177211 */ /* 0x000fca00028f0c02 */
[----:B------:R2:W-:Y:S04]  /*0ab0*/  @!P2 ST.E.128 desc[UR4][R22.64], RZ ;  /* 0x000000ff1600a985 */ /* 0x0005e8000c101d04 */
[----:B------:R2:W-:Y:S02]  /*0ac0*/  @!P1 ST.E.128 desc[UR4][R22.64+0x80], RZ ;  /* 0x000080ff16009985 */ /* 0x0005e4000c101d04 */
.L_x_5942:
[----:B------:R-:W-:Y:S05]  /*0ad0*/  BSYNC.RECONVERGENT B0 ;  /* 0x0000000000007941 */ /* 0x000fea0003800200 */
.L_x_5941:
        /* <DEDUP_REMOVED lines=14> */
[----:B-12---:R-:W-:-:S03]  /*0bc0*/  LEA R22, P2, R20, R14, 0x1 ;  /* 0x0000000e14167211 */ /* 0x006fc600078408ff */
[----:B------:R-:W-:-:S04]  /*0bd0*/  IMAD R0, R9, R2, R0 ;  /* 0x0000000209007224 */ /* 0x000fc800078e0200 */
[----:B------:R-:W-:-:S05]  /*0be0*/  IMAD.IADD R0, R21, 0x1, R0 ;  /* 0x0000000115007824 */ /* 0x000fca00078e0200 */
[----:B------:R-:W-:-:S05]  /*0bf0*/  LEA.HI.X R23, R20, R15, R0, 0x1, P2 ;  /* 0x0000000f14177211 */ /* 0x000fca00010f0c00 */
[----:B------:R3:W-:Y:S04]  /*0c00*/  @!P1 ST.E.128 desc[UR4][R22.64], RZ ;  /* 0x000000ff16009985 */ /* 0x0007e8000c101d04 */
[----:B------:R3:W-:Y:S02]  /*0c10*/  @!P0 ST.E.128 desc[UR4][R22.64+0x80], RZ ;  /* 0x000080ff16008985 */ /* 0x0007e4000c101d04 */
.L_x_5944:
[----:B------:R-:W-:Y:S05]  /*0c20*/  BSYNC.RECONVERGENT B0 ;  /* 0x0000000000007941 */ /* 0x000fea0003800200 */
.L_x_5943:
[CC--:B------:R-:W-:Y:S01]  /*0c30*/  ISETP.GE.AND P1, PT, R3.reuse, R188.reuse, PT ;  /* 0x000000bc0300720c */ /* 0x0c0fe20003f26270 */
[----:B------:R-:W-:Y:S01]  /*0c40*/  BSSY.RECONVERGENT B0, `(.L_x_5945) ;  /* 0x0000017000007945 */ /* 0x000fe20003800200 */
[C---:B------:R-:W-:Y:S01]  /*0c50*/  IADD3 R0, P0, PT, R208.reuse, R197, RZ ;  /* 0x000000c5d0007210 */ /* 0x040fe20007f1e0ff */
[----:B------:R-:W-:Y:S01]  /*0c60*/  @!P4 IMAD.MOV.U32 R2, RZ, RZ, 0x7f800000 ;  /* 0x7f800000ff02c424 */ /* 0x000fe200078e00ff */
[----:B------:R-:W-:Y:S01]  /*0c70*/  ISETP.GE.OR P6, PT, R3, R188, P6 ;  /* 0x000000bc0300720c */ /* 0x000fe200037c6670 */
[----:B------:R-:W-:Y:S01]  /*0c80*/  @!P5 IMAD.MOV.U32 R3, RZ, RZ, 0x7f800000 ;  /* 0x7f800000ff03d424 */ /* 0x000fe200078e00ff */
[----:B------:R-:W-:Y:S02]  /*0c90*/  LEA.HI.X.SX32 R208, R208, RZ, 0x1, P0 ;  /* 0x000000ffd0d07211 */ /* 0x000fe400000f0eff */
[----:B------:R-:W-:-:S04]  /*0ca0*/  LEA R6, P0, R0, R6, 0x2 ;  /* 0x0000000600067211 */ /* 0x000fc800078010ff */
        /* <DEDUP_REMOVED lines=16> */
.L_x_5946:
[----:B------:R-:W-:Y:S05]  /*0db0*/  BSYNC.RECONVERGENT B0 ;  /* 0x0000000000007941 */ /* 0x000fea0003800200 */
.L_x_5945:
[----:B------:R5:W-:Y:S04]  /*0dc0*/  @!P5 ST.E desc[UR4][R6.64], R3 ;  /* 0x000000030600d985 */ /* 0x000be8000c101904 */
[----:B------:R1:W-:Y:S04]  /*0dd0*/  @!P4 ST.E desc[UR4][R6.64+0x40], R2 ;  /* 0x000040020600c985 */ /* 0x0003e8000c101904 */
[----:B------:R2:W-:Y:S01]  /*0de0*/  @!P3 ST.E desc[UR4][R6.64+0x80], R0 ;  /* 0x000080000600b985 */ /* 0x0005e2000c101904 */
[----:B-----5:R-:W-:Y:S02]  /*0df0*/  MOV R3, 0x0 ;  /* 0x0000000000037802 */ /* 0x020fe40000000f00 */
[----:B-1----:R-:W-:-:S04]  /*0e00*/  MOV R2, R220 ;  /* 0x000000dc00027202 */ /* 0x002fc80000000f00 */
[----:B--234-:R-:W-:Y:S05]  /*0e10*/  @P6 RET.REL.NODEC R2 `(_ZN5flash24flash_fwd_splitkv_kernelI23Flash_fwd_kernel_traitsILi128ELi64ELi128ELi4ELb0ELb0EN7cutlass6half_tE19Flash_kernel_traitsILi128ELi64ELi128ELi4ES3_EELb0ELb1ELb1ELb0ELb0ELb0ELb0ELb0EEEvNS_16Flash_fwd_paramsE) ;  /* 0xfffffff002786950 */ /* 0x01cfea0003c3ffff */
[----:B------:R-:W-:Y:S02]  /*0e20*/  MOV R0, 0x7f800000 ;  /* 0x7f80000000007802 */ /* 0x000fe40000000f00 */
[----:B------:R-:W-:-:S03]  /*0e30*/  MOV R221, 0x0 ;  /* 0x0000000000dd7802 */ /* 0x000fc60000000f00 */
[----:B------:R1:W-:Y:S02]  /*0e40*/  ST.E desc[UR4][R6.64+0xc0], R0 ;  /* 0x0000c00006007985 */ /* 0x0003e4000c101904 */
[----:B-1----:R-:W-:Y:S05]  /*0e50*/  RET.REL.NODEC R220 `(_ZN5flash24flash_fwd_splitkv_kernelI23Flash_fwd_kernel_traitsILi128ELi64ELi128ELi4ELb0ELb0EN7cutlass6half_tE19Flash_kernel_traitsILi128ELi64ELi128ELi4ES3_EELb0ELb1ELb1ELb0ELb0ELb0ELb0ELb0EEEvNS_16Flash_fwd_paramsE) ;  /* 0xfffffff0dc687950 */ /* 0x002fea0003c3ffff */
.L_x_5938:
        /* <DEDUP_REMOVED lines=41> */
[----:B------:R-:W-:Y:S01]  /*10f0*/  ISETP.NE.AND P2, PT, R10, RZ, PT ;  /* 0x000000ff0a00720c */ /* 0x000fe20003f45270 */
[----:B--2---:R-:W-:Y:S01]  /*1100*/  IMAD.WIDE.U32 R232, R8, R222, RZ ;  /* 0x000000de08e87225 */ /* 0x004fe200078e00ff */
[----:B------:R-:W-:-:S03]  /*1110*/  ISETP.GE.AND P1, PT, R4, RZ, PT ;  /* 0x000000ff0400720c */ /* 0x000fc60003f26270 */
[----:B------:R-:W-:-:S04]  /*1120*/  IMAD R4, R9, R222, RZ ;  /* 0x000000de09047224 */ /* 0x000fc800078e02ff */
[----:B------:R-:W-:Y:S02]  /*1130*/  @P0 IADD3 R7, PT, PT, R7, 0x1, RZ ;  /* 0x0000000107070810 */ /* 0x000fe40007ffe0ff */
[----:B------:R-:W-:Y:S02]  /*1140*/  IADD3 R4, PT, PT, R233, R4, RZ ;  /* 0x00000004e9047210 */ /* 0x000fe40007ffe0ff */
[----:B------:R-:W-:Y:S01]  /*1150*/  LEA R233, P0, R232, R234, 0x2 ;  /* 0x000000eae8e97211 */ /* 0x000fe200078010ff */
[----:B------:R-:W-:-:S03]  /*1160*/  IMAD.MOV.U32 R9, RZ, RZ, R7 ;  /* 0x000000ffff097224 */ /* 0x000fc600078e0007 */
[----:B------:R-:W-:Y:S01]  /*1170*/  LEA.HI.X R232, R232, R235, R4, 0x2, P0 ;  /* 0x000000ebe8e87211 */ /* 0x000fe200000f1404 */
[----:B------:R-:W-:Y:S01]  /*1180*/  @!P1 IMAD.MOV R9, RZ, RZ, -R9 ;  /* 0x000000ffff099224 */ /* 0x000fe200078e0a09 */
[----:B------:R-:W-:Y:S02]  /*1190*/  @!P2 LOP3.LUT R9, RZ, R10, RZ, 0x33, !PT ;  /* 0x0000000aff09a212 */ /* 0x000fe400078e33ff */
[----:B------:R-:W-:Y:S01]  /*11a0*/  MOV R4, R233 ;  /* 0x000000e900047202 */ /* 0x000fe20000000f00 */
[----:B------:R-:W-:-:S04]  /*11b0*/  IMAD.MOV.U32 R5, RZ, RZ, R232 ;  /* 0x000000ffff057224 */ /* 0x000fc800078e00e8 */
[----:B------:R-:W-:-:S06]  /*11c0*/  IMAD.WIDE R4, R9, 0x4, R4 ;  /* 0x0000000409047825 */ /* 0x000fcc00078e0204 */
[----:B------:R1:W2:Y:S01]  /*11d0*/  LD.E R4, desc[UR4][R4.64] ;  /* 0x0000000404047980 */ /* 0x0002a2000c101900 */
[----:B---3--:R-:W-:-:S04]  /*11e0*/  IABS R8, R21 ;  /* 0x0000001500087213 */ /* 0x008fc80000000000 */
[----:B-1----:R-:W1:Y:S08]  /*11f0*/  I2F.RP R5, R8 ;  /* 0x0000000800057306 */ /* 0x002e700000209400 */
        /* <DEDUP_REMOVED lines=18> */
[----:B------:R-:W-:Y:S01]  /*1320*/  ISETP.GE.AND P0, PT, R8, RZ, PT ;  /* 0x000000ff0800720c */ /* 0x000fe20003f06270 */
[----:B------:R-:W-:Y:S01]  /*1330*/  IMAD R16, R10, R9, R16 ;  /* 0x000000090a107224 */ /* 0x000fe200078e0210 */
[----:B------:R-:W-:-:S05]  /*1340*/  ISETP.NE.AND P1, PT, R21, RZ, PT ;  /* 0x000000ff1500720c */ /* 0x000fca0003f25270 */
        /* <DEDUP_REMOVED lines=12> */
[----:B------:R-:W-:-:S04]  /*1410*/  IMAD.WIDE.U32 R10, R16, R204, R10 ;  /* 0x000000cc100a7225 */ /* 0x000fc800078e000a */
[----:B------:R-:W-:Y:S01]  /*1420*/  IMAD.IADD R11, R11, 0x1, R5 ;  /* 0x000000010b0b7824 */ /* 0x000fe200078e0205 */
[----:B------:R-:W-:Y:S01]  /*1430*/  SHF.R.S32.HI R5, RZ, 0x1f, R8 ;  /* 0x0000001fff057819 */ /* 0x000fe20000011408 */
[----:B------:R-:W-:-:S04]  /*1440*/  IMAD R7, R19, R8, RZ ;  /* 0x0000000813077224 */ /* 0x000fc800078e02ff */
[----:B------:R-:W-:Y:S02]  /*1450*/  IMAD R7, R18, R5, R7 ;  /* 0x0000000512077224 */ /* 0x000fe400078e0207 */
[----:B------:R-:W-:Y:S02]  /*1460*/  IMAD R5, R13, R4, RZ ;  /* 0x000000040d057224 */ /* 0x000fe400078e02ff */
[----:B------:R-:W-:-:S04]  /*1470*/  IMAD.WIDE.U32 R10, R8, R18, R10 ;  /* 0x00000012080a7225 */ /* 0x000fc800078e000a */
[----:B------:R-:W-:-:S04]  /*1480*/  IMAD.WIDE.U32 R8, R12, R4, RZ ;  /* 0x000000040c087225 */ /* 0x000fc800078e00ff */
[----:B------:R-:W-:Y:S01]  /*1490*/  IMAD R5, R12, R6, R5 ;  /* 0x000000060c057224 */ /* 0x000fe200078e0205 */
[----:B------:R-:W-:Y:S01]  /*14a0*/  IADD3 R6, PT, PT, R11, R7, RZ ;  /* 0x000000070b067210 */ /* 0x000fe20007ffe0ff */
[----:B------:R-:W-:Y:S01]  /*14b0*/  IMAD.MOV.U32 R38, RZ, RZ, R10 ;  /* 0x000000ffff267224 */ /* 0x000fe200078e000a */
[----:B------:R-:W-:Y:S02]  /*14c0*/  MOV R18, R8 ;  /* 0x0000000800127202 */ /* 0x000fe40000000f00 */
[----:B------:R-:W-:Y:S01]  /*14d0*/  IADD3 R17, PT, PT, R9, R5, RZ ;  /* 0x0000000509117210 */ /* 0x000fe20007ffe0ff */
[----:B------:R-:W-:Y:S05]  /*14e0*/  BRA `(.L_x_5949) ;  /* 0x0000000400387947 */ /* 0x000fea0003800000 */
.L_x_5948:
        /* <DEDUP_REMOVED lines=9> */
[----:B-1----:R-:W-:Y:S02]  /*1580*/  @!P2 SHF.R.S32.HI R7, RZ, 0x1f, R11 ;  /* 0x0000001fff07a819 */ /* 0x002fe4000001140b */
        /* <DEDUP_REMOVED lines=14> */
[----:B------:R-:W-:Y:S02]  /*1670*/  IMAD R6, R9, R6, R5 ;  /* 0x0000000609067224 */ /* 0x000fe400078e0205 */
[----:B---3--:R-:W-:-:S03]  /*1680*/  @!P2 IMAD R5, R205, R11, RZ ;  /* 0x0000000bcd05a224 */ /* 0x008fc600078e02ff */
[----:B------:R-:W-:Y:S01]  /*1690*/  ISETP.GT.U32.AND P1, PT, R4, R6, PT ;  /* 0x000000060400720c */ /* 0x000fe20003f24070 */
[----:B------:R-:W-:Y:S02]  /*16a0*/  @!P2 IMAD R5, R7, R204, R5 ;  /* 0x000000cc0705a224 */ /* 0x000fe400078e0205 */
[----:B------:R-:W-:-:S04]  /*16b0*/  @!P2 IMAD.WIDE.U32 R22, R204, R11, RZ ;  /* 0x0000000bcc16a225 */ /* 0x000fc800078e00ff */
        /* <DEDUP_REMOVED lines=17> */
[----:B------:R-:W-:Y:S01]  /*17d0*/  @!P2 IMAD R5, R207, R11, RZ ;  /* 0x0000000bcf05a224 */ /* 0x000fe200078e02ff */
        /* <DEDUP_REMOVED lines=12> */
[----:B------:R-:W-:Y:S01]  /*18a0*/  @P2 IMAD.IADD R11, R11, 0x1, R12 ;  /* 0x000000010b0b2824 */ /* 0x000fe200078e020c */
[----:B------:R-:W-:Y:S01]  /*18b0*/  IADD3 R13, PT, PT, R23, R6, RZ ;  /* 0x00000006170d7210 */ /* 0x000fe20007ffe0ff */
[----:B------:R-:W-:Y:S01]  /*18c0*/  @!P2 IMAD R5, R19, R10, RZ ;  /* 0x0000000a1305a224 */ /* 0x000fe200078e02ff */
[----:B------:R-:W-:Y:S02]  /*18d0*/  MOV R12, R22 ;  /* 0x00000016000c7202 */ /* 0x000fe40000000f00 */
[----:B------:R-:W-:Y:S01]  /*18e0*/  @!P2 SHF.R.S32.HI R4, RZ, 0x1f, R10 ;  /* 0x0000001fff04a819 */ /* 0x000fe2000001140a */
[-C--:B------:R-:W-:Y:S01]  /*18f0*/  IMAD R6, R15, R9.reuse, RZ ;  /* 0x000000090f067224 */ /* 0x080fe200078e02ff */
[----:B------:R-:W-:Y:S01]  /*1900*/  SHF.R.S32.HI R7, RZ, 0x1f, R9 ;  /* 0x0000001fff077819 */ /* 0x000fe20000011409 */
[----:B------:R-:W-:-:S04]  /*1910*/  IMAD.WIDE.U32 R12, R14, R9, R12 ;  /* 0x000000090e0c7225 */ /* 0x000fc800078e000c */
[C---:B------:R-:W-:Y:S02]  /*1920*/  @!P2 IMAD R4, R18.reuse, R4, R5 ;  /* 0x000000041204a224 */ /* 0x040fe400078e0205 */
[----:B------:R-:W-:-:S04]  /*1930*/  @!P2 IMAD.WIDE.U32 R18, R18, R10, R24 ;  /* 0x0000000a1212a225 */ /* 0x000fc800078e0018 */
[----:B------:R-:W-:Y:S02]  /*1940*/  IMAD R6, R14, R7, R6 ;  /* 0x000000070e067224 */ /* 0x000fe400078e0206 */
[----:B------:R-:W-:-:S04]  /*1950*/  @P2 IMAD.WIDE.U32 R8, R206, R11, RZ ;  /* 0x0000000bce082225 */ /* 0x000fc800078e00ff */
[----:B------:R-:W-:Y:S01]  /*1960*/  @P2 IMAD R5, R207, R11, RZ ;  /* 0x0000000bcf052224 */ /* 0x000fe200078e02ff */
[----:B------:R-:W-:Y:S01]  /*1970*/  MOV R38, R12 ;  /* 0x0000000c00267202 */ /* 0x000fe20000000f00 */
[----:B------:R-:W-:Y:S01]  /*1980*/  @!P2 IMAD.IADD R17, R19, 0x1, R4 ;  /* 0x000000011311a824 */ /* 0x000fe200078e0204 */
[----:B------:R-:W-:Y:S01]  /*1990*/  IADD3 R6, PT, PT, R13, R6, RZ ;  /* 0x000000060d067210 */ /* 0x000fe20007ffe0ff */
[----:B------:R-:W-:Y:S01]  /*19a0*/  @P2 IMAD.IADD R17, R9, 0x1, R5 ;  /* 0x0000000109112824 */ /* 0x000fe200078e0205 */
[----:B------:R-:W-:Y:S02]  /*19b0*/  @P2 MOV R18, R8 ;  /* 0x0000000800122202 */ /* 0x000fe40000000f00 */
[----:B------:R-:W-:Y:S02]  /*19c0*/  MOV R15, RZ ;  /* 0x000000ff000f7202 */ /* 0x000fe40000000f00 */
.L_x_5949:
[----:B------:R-:W-:Y:S05]  /*19d0*/  BSYNC.RECONVERGENT B0 ;  /* 0x0000000000007941 */ /* 0x000fea0003800200 */
.L_x_5947:
        /* <DEDUP_REMOVED lines=10> */
[-C--:B----4-:R-:W-:Y:S02]  /*1a80*/  @!P0 IMAD R4, R9, R222.reuse, RZ ;  /* 0x000000de09048224 */ /* 0x090fe400078e02ff */
[----:B------:R-:W-:-:S03]  /*1a90*/  @!P0 IMAD.WIDE.U32 R8, R8, R222, RZ ;  /* 0x000000de08088225 */ /* 0x000fc600078e00ff */
[----:B------:R-:W-:Y:S01]  /*1aa0*/  @!P0 MOV R7, R8 ;  /* 0x0000000800078202 */ /* 0x000fe20000000f00 */
[----:B------:R-:W-:Y:S02]  /*1ab0*/  @P0 IMAD.MOV.U32 R7, RZ, RZ, R22 ;  /* 0x000000ffff070224 */ /* 0x000fe400078e0016 */
[----:B------:R-:W-:Y:S02]  /*1ac0*/  @P0 IMAD R5, R11, R230, RZ ;  /* 0x000000e60b050224 */ /* 0x000fe400078e02ff */
[----:B------:R-:W-:Y:S01]  /*1ad0*/  @!P0 IMAD.IADD R4, R9, 0x1, R4 ;  /* 0x0000000109048824 */ /* 0x000fe200078e0204 */
[----:B------:R-:W-:Y:S01]  /*1ae0*/  IADD3 R22, P1, PT, R196, R7, RZ ;  /* 0x00000007c4167210 */ /* 0x000fe20007f3e0ff */
[----:B------:R-:W-:-:S04]  /*1af0*/  @P0 IMAD.IADD R4, R23, 0x1, R5 ;  /* 0x0000000117040824 */ /* 0x000fc800078e0205 */
[----:B------:R-:W-:Y:S02]  /*1b00*/  IMAD.X R23, RZ, RZ, R4, P1 ;  /* 0x000000ffff177224 */ /* 0x000fe400008e0604 */
[-C--:B---3--:R-:W-:Y:S02]  /*1b10*/  IMAD R28, R13, R221.reuse, RZ ;  /* 0x000000dd0d1c7224 */ /* 0x088fe400078e02ff */
[----:B------:R-:W-:Y:S02]  /*1b20*/  IMAD.WIDE.U32 R12, R12, R221, R22 ;  /* 0x000000dd0c0c7225 */ /* 0x000fe400078e0016 */
[----:B------:R1:W5:Y:S01]  /*1b30*/  LD.E.64 R22, desc[UR4][R2.64+0x10] ;  /* 0x0000100402167980 */ /* 0x000362000c101b00 */
[----:B------:R-:W2:Y:S01]  /*1b40*/  S2UR UR6, SR_CgaCtaId ;  /* 0x00000000000679c3 */ /* 0x000ea20000008800 */
[----:B------:R-:W-:Y:S01]  /*1b50*/  IMAD.IADD R208, R188, 0x1, -R208 ;  /* 0x00000001bcd07824 */ /* 0x000fe200078e0ad0 */
[----:B------:R-:W-:Y:S01]  /*1b60*/  SHF.R.U32.HI R24, RZ, 0x3, R197 ;  /* 0x00000003ff187819 */ /* 0x000fe200000116c5 */
[--C-:B------:R-:W-:Y:S01]  /*1b70*/  @!P0 IMAD.MOV.U32 R31, RZ, RZ, R11.reuse ;  /* 0x000000ffff1f8224 */ /* 0x100fe200078e000b */
[----:B------:R-:W-:Y:S01]  /*1b80*/  LOP3.LUT R8, R231, 0x1c0, RZ, 0xc0, !PT ;  /* 0x000001c0e7087812 */ /* 0x000fe200078ec0ff */
[----:B------:R-:W-:Y:S01]  /*1b90*/  @P0 IMAD.MOV.U32 R31, RZ, RZ, R11 ;  /* 0x000000ffff1f0224 */ /* 0x000fe200078e000b */
[----:B------:R-:W-:-:S02]  /*1ba0*/  @!P0 MOV R30, R10 ;  /* 0x0000000a001e8202 */ /* 0x000fc40000000f00 */
[----:B------:R-:W-:Y:S02]  /*1bb0*/  @P0 MOV R30, R10 ;  /* 0x0000000a001e0202 */ /* 0x000fe40000000f00 */
[----:B------:R-:W-:Y:S01]  /*1bc0*/  ISETP.GE.AND P0, PT, R24, R208, PT ;  /* 0x000000d01800720c */ /* 0x000fe20003f06270 */
[----:B------:R-:W-:Y:S01]  /*1bd0*/  UMOV UR7, 0x400 ;  /* 0x0000040000077882 */ /* 0x000fe20000000000 */
[----:B------:R-:W-:-:S04]  /*1be0*/  LOP3.LUT R8, R8, 0x38, R197, 0xf8, !PT ;  /* 0x0000003808087812 */ /* 0x000fc800078ef8c5 */
[----:B------:R-:W-:Y:S01]  /*1bf0*/  LOP3.LUT R5, R8, R196, RZ, 0x3c, !PT ;  /* 0x000000c408057212 */ /* 0x000fe200078e3cff */
[C---:B------:R-:W-:Y:S01]  /*1c00*/  VIADD R8, R24.reuse, 0x20 ;  /* 0x0000002018087836 */ /* 0x040fe20000000000 */
[----:B------:R-:W-:Y:S01]  /*1c10*/  MOV R25, RZ ;  /* 0x000000ff00197202 */ /* 0x000fe20000000f00 */
[----:B--2---:R-:W-:Y:S01]  /*1c20*/  ULEA UR6, UR6, UR7, 0x18 ;  /* 0x0000000706067291 */ /* 0x004fe2000f8ec0ff */
[----:B------:R-:W-:Y:S01]  /*1c30*/  LOP3.LUT R231, R5, 0x1e00, R231, 0xf8, !PT ;  /* 0x00001e0005e77812 */ /* 0x000fe200078ef8e7 */
[----:B------:R-:W-:Y:S01]  /*1c40*/  BSSY.RECONVERGENT B0, `(.L_x_5950) ;  /* 0x000001f000007945 */ /* 0x000fe20003800200 */
[----:B------:R-:W-:-:S03]  /*1c50*/  IADD3 R9, PT, PT, R24, 0x10, RZ ;  /* 0x0000001018097810 */ /* 0x000fc60007ffe0ff */
[----:B------:R-:W-:Y:S01]  /*1c60*/  IMAD.U32 R200, RZ, RZ, UR6 ;  /* 0x00000006ffc87e24 */ /* 0x000fe2000f8e00ff */
[----:B------:R-:W-:Y:S01]  /*1c70*/  IADD3 R38, P1, PT, R196, R38, RZ ;  /* 0x00000026c4267210 */ /* 0x000fe20007f3e0ff */
[----:B------:R-:W-:Y:S01]  /*1c80*/  IMAD.WIDE.U32 R34, R223, 0x40, R24 ;  /* 0x00000040df227825 */ /* 0x000fe200078e0018 */
        /* <DEDUP_REMOVED lines=26> */
.L_x_5951:
[----:B------:R-:W-:Y:S05]  /*1e30*/  BSYNC.RECONVERGENT B0 ;  /* 0x0000000000007941 */ /* 0x000fea0003800200 */
.L_x_5950:
[----:B------:R-:W-:Y:S01]  /*1e40*/  IMAD.SHL.U32 R133, R0, 0x80, RZ ;  /* 0x0000008000857824 */ /* 0x000fe200078e00ff */
[----:B------:R-:W-:Y:S01]  /*1e50*/  BSSY.RECONVERGENT B0, `(.L_x_5952) ;  /* 0x000001a000007945 */ /* 0x000fe20003800200 */
[----:B------:R-:W-:-:S03]  /*1e60*/  ISETP.GE.AND P0, PT, R7, R208, PT ;  /* 0x000000d00700720c */ /* 0x000fc60003f06270 */
[----:B------:R-:W-:Y:S01]  /*1e70*/  IADD3 R4, PT, PT, R134, 0x80, -R133 ;  /* 0x0000008086047810 */ /* 0x000fe20007ffe885 */
        /* <DEDUP_REMOVED lines=23> */
.L_x_5953:
[----:B------:R-:W-:Y:S05]  /*1ff0*/  BSYNC.RECONVERGENT B0 ;  /* 0x0000000000007941 */ /* 0x000fea0003800200 */
.L_x_5952:
        /* <DEDUP_REMOVED lines=29> */
.L_x_5955:
[----:B------:R-:W-:Y:S05]  /*21d0*/  BSYNC.RECONVERGENT B0 ;  /* 0x0000000000007941 */ /* 0x000fea0003800200 */
.L_x_5954:
[----:B------:R-:W-:Y:S01]  /*21e0*/  IMAD.IADD R6, R39, 0x1, R6 ;  /* 0x0000000127067824 */ /* 0x000fe200078e0206 */
[----:B-----5:R-:W-:Y:S01]  /*21f0*/  LEA R216, P3, R38, R36, 0x1 ;  /* 0x0000002426d87211 */ /* 0x020fe200078608ff */
[----:B------:R-:W-:Y:S01]  /*2200*/  BSSY.RECONVERGENT B0, `(.L_x_5956) ;  /* 0x000001c000007945 */ /* 0x000fe20003800200 */
[-C--:B------:R-:W-:Y:S01]  /*2210*/  ISETP.GE.AND P4, PT, R8, R4.reuse, PT ;  /* 0x000000040800720c */ /* 0x080fe20003f86270 */
[----:B------:R-:W-:Y:S01]  /*2220*/  IMAD.SHL.U32 R5, R204, 0x10, RZ ;  /* 0x00000010cc057824 */ /* 0x000fe200078e00ff */
[----:B------:R-:W-:Y:S01]  /*2230*/  ISETP.GE.AND P1, PT, R7, R4, PT ;  /* 0x000000040700720c */ /* 0x000fe20003f26270 */
[----:B--23--:R-:W-:Y:S01]  /*2240*/  VIADD R11, R24, 0x40 ;  /* 0x00000040180b7836 */ /* 0x00cfe20000000000 */
        /* <DEDUP_REMOVED lines=23> */
.L_x_5957:
[----:B------:R-:W-:Y:S05]  /*23c0*/  BSYNC.RECONVERGENT B0 ;  /* 0x0000000000007941 */ /* 0x000fea0003800200 */
.L_x_5956:
[----:B------:R-:W-:Y:S04]  /*23d0*/  BSSY.RECONVERGENT B0, `(.L_x_5958) ;  /* 0x0000012000007945 */ /* 0x000fe80003800200 */
[----:B------:R-:W-:Y:S05]  /*23e0*/  @P5 BRA `(.L_x_5959) ;  /* 0x0000000000405947 */ /* 0x000fea0003800000 */
[-C--:B------:R-:W-:Y:S02]  /*23f0*/  ISETP.GE.AND P3, PT, R196, R228.reuse, PT ;  /* 0x000000e4c400720c */ /* 0x080fe40003f66270 */
[----:B------:R-:W-:-:S11]  /*2400*/  ISETP.GE.AND P0, PT, R209, R228, PT ;  /* 0x000000e4d100720c */ /* 0x000fd60003f06270 */
[----:B--2---:R-:W-:Y:S02]  /*2410*/  @!P3 IMAD.MOV.U32 R28, RZ, RZ, R216 ;  /* 0x000000ffff1cb224 */ /* 0x004fe400078e00d8 */
[--C-:B------:R-:W-:Y:S01]  /*2420*/  @!P3 IMAD.MOV.U32 R29, RZ, RZ, R215.reuse ;  /* 0x000000ffff1db224 */ /* 0x100fe200078e00d7 */
[----:B------:R-:W-:Y:S01]  /*2430*/  @!P0 MOV R12, R216 ;  /* 0x000000d8000c8202 */ /* 0x000fe20000000f00 */
        /* <DEDUP_REMOVED lines=11> */
.L_x_5959:
[----:B------:R-:W-:Y:S05]  /*24f0*/  BSYNC.RECONVERGENT B0 ;  /* 0x0000000000007941 */ /* 0x000fea0003800200 */
.L_x_5958:
[----:B------:R-:W-:Y:S01]  /*2500*/  SHF.L.U64.HI R6, R204, 0x4, R205 ;  /* 0x00000004cc067819 */ /* 0x000fe200000102cd */
[----:B------:R-:W-:Y:S01]  /*2510*/  BSSY.RECONVERGENT B0, `(.L_x_5960) ;  /* 0x0000014000007945 */ /* 0x000fe20003800200 */
[----:B--23--:R-:W-:Y:S01]  /*2520*/  LEA R28, P3, R5, R216, 0x1 ;  /* 0x000000d8051c7211 */ /* 0x00cfe200078608ff */
        /* <DEDUP_REMOVED lines=18> */
.L_x_5961:
[----:B------:R-:W-:Y:S05]  /*2650*/  BSYNC.RECONVERGENT B0 ;  /* 0x0000000000007941 */ /* 0x000fea0003800200 */
.L_x_5960:
        /* <DEDUP_REMOVED lines=16> */
.L_x_5963:
[----:B------:R-:W-:Y:S05]  /*2760*/  BSYNC.RECONVERGENT B0 ;  /* 0x0000000000007941 */ /* 0x000fea0003800200 */
.L_x_5962:
[----:B------:R-:W-:Y:S01]  /*2770*/  BSSY.RECONVERGENT B0, `(.L_x_5964) ;  /* 0x0000013000007945 */ /* 0x000fe20003800200 */
[----:B------:R-:W-:Y:S01]  /*2780*/  ISETP.GE.AND P4, PT, R10, R4, PT ;  /* 0x000000040a00720c */ /* 0x000fe20003f86270 */
[C---:B------:R-:W-:Y:S01]  /*2790*/  VIADD R6, R24.reuse, 0x60 ;  /* 0x0000006018067836 */ /* 0x040fe20000000000 */
[----:B------:R-:W-:Y:S01]  /*27a0*/  IADD3 R5, PT, PT, R24, 0x70, RZ ;  /* 0x0000007018057810 */ /* 0x000fe20007ffe0ff */
        /* <DEDUP_REMOVED lines=15> */
.L_x_5965:
[----:B------:R-:W-:Y:S05]  /*28a0*/  BSYNC.RECONVERGENT B0 ;  /* 0x0000000000007941 */ /* 0x000fea0003800200 */
.L_x_5964:
[----:B------:R-:W-:Y:S01]  /*28b0*/  BSSY.RECONVERGENT B0, `(.L_x_5966) ;  /* 0x0000016000007945 */ /* 0x000fe20003800200 */
[-C--:B------:R-:W-:Y:S02]  /*28c0*/  ISETP.GE.AND P3, PT, R6, R4.reuse, PT ;  /* 0x000000040600720c */ /* 0x080fe40003f66270 */
[----:B------:R-:W-:Y:S01]  /*28d0*/  ISETP.GE.AND P2, PT, R5, R4, PT ;  /* 0x000000040500720c */ /* 0x000fe20003f46270 */
[----:B------:R-:W-:-:S12]  /*28e0*/  @P0 BRA `(.L_x_5967) ;  /* 0x0000000000480947 */ /* 0x000fd80003800000 */
[----:B------:R-:W-:Y:S01]  /*28f0*/  IMAD.MOV.U32 R30, RZ, RZ, R28 ;  /* 0x000000ffff1e7224 */ /* 0x000fe200078e001c */
[-C--:B------:R-:W-:Y:S01]  /*2900*/  ISETP.GE.AND P1, PT, R196, R228.reuse, PT ;  /* 0x000000e4c400720c */ /* 0x080fe20003f26270 */
[----:B------:R-:W-:Y:S01]  /*2910*/  IMAD.MOV.U32 R31, RZ, RZ, R29 ;  /* 0x000000ffff1f7224 */ /* 0x000fe200078e001d */
[----:B------:R-:W-:Y:S01]  /*2920*/  ISETP.GE.AND P0, PT, R209, R228, PT ;  /* 0x000000e4d100720c */ /* 0x000fe20003f06270 */
[----:B--234-:R-:W-:Y:S02]  /*2930*/  IMAD R12, R205, 0x60, RZ ;  /* 0x00000060cd0c7824 */ /* 0x01cfe400078e02ff */
[----:B------:R-:W-:-:S05]  /*2940*/  IMAD.WIDE.U32 R30, R204, 0x60, R30 ;  /* 0x00000060cc1e7825 */ /* 0x000fca00078e001e */
[----:B------:R-:W-:Y:S02]  /*2950*/  IADD3 R13, PT, PT, R31, R12, RZ ;  /* 0x0000000c1f0d7210 */ /* 0x000fe40007ffe0ff */
[----:B------:R-:W-:-:S05]  /*2960*/  MOV R12, R30 ;  /* 0x0000001e000c7202 */ /* 0x000fca0000000f00 */
        /* <DEDUP_REMOVED lines=10> */
.L_x_5967:
[----:B------:R-:W-:Y:S05]  /*2a10*/  BSYNC.RECONVERGENT B0 ;  /* 0x0000000000007941 */ /* 0x000fea0003800200 */
.L_x_5966:
        /* <DEDUP_REMOVED lines=16> */
.L_x_5969:
[----:B------:R-:W-:Y:S05]  /*2b20*/  BSYNC.RECONVERGENT B0 ;  /* 0x0000000000007941 */ /* 0x000fea0003800200 */
.L_x_5968:
[----:B------:R-:W-:Y:S04]  /*2b30*/  BSSY.RECONVERGENT B0, `(.L_x_5970) ;  /* 0x0000014000007945 */ /* 0x000fe80003800200 */
[----:B------:R-:W-:Y:S05]  /*2b40*/  @P3 BRA `(.L_x_5971) ;  /* 0x0000000000483947 */ /* 0x000fea0003800000 */
        /* <DEDUP_REMOVED lines=18> */
.L_x_5971:
[----:B------:R-:W-:Y:S05]  /*2c70*/  BSYNC.RECONVERGENT B0 ;  /* 0x0000000000007941 */ /* 0x000fea0003800200 */
.L_x_5970:
[----:B------:R-:W-:Y:S04]  /*2c80*/  BSSY.RECONVERGENT B0, `(.L_x_5972) ;  /* 0x0000012000007945 */ /* 0x000fe80003800200 */
[----:B------:R-:W-:Y:S05]  /*2c90*/  @P2 BRA `(.L_x_5973) ;  /* 0x0000000000402947 */ /* 0x000fea0003800000 */
[-C--:B------:R-:W-:Y:S01]  /*2ca0*/  ISETP.GE.AND P1, PT, R196, R228.reuse, PT ;  /* 0x000000e4c400720c */ /* 0x080fe20003f26270 */
[----:B--234-:R-:W-:Y:S01]  /*2cb0*/  IMAD R12, R205, 0xc0, RZ ;  /* 0x000000c0cd0c7824 */ /* 0x01cfe200078e02ff */
[----:B------:R-:W-:Y:S01]  /*2cc0*/  ISETP.GE.AND P0, PT, R209, R228, PT ;  /* 0x000000e4d100720c */ /* 0x000fe20003f06270 */
        /* <DEDUP_REMOVED lines=13> */
.L_x_5973:
[----:B------:R-:W-:Y:S05]  /*2da0*/  BSYNC.RECONVERGENT B0 ;  /* 0x0000000000007941 */ /* 0x000fea0003800200 */
.L_x_5972:
[----:B--234-:R-:W2:Y:S04]  /*2db0*/  LD.E.64 R12, desc[UR4][R2.64+0x1c0] ;  /* 0x0001c004020c7980 */ /* 0x01cea8000c101b00 */
[----:B------:R-:W3:Y:S01]  /*2dc0*/  LD.E.64 R30, desc[UR4][R2.64+0x1b8] ;  /* 0x0001b804021e7980 */ /* 0x000ee2000c101b00 */
[----:B------:R-:W-:Y:S02]  /*2dd0*/  IMAD.MOV.U32 R28, RZ, RZ, R221 ;  /* 0x000000ffff1c7224 */ /* 0x000fe400078e00dd */
[----:B------:R-:W-:Y:S01]  /*2de0*/  IMAD.MOV.U32 R29, RZ, RZ, RZ ;  /* 0x000000ffff1d7224 */ /* 0x000fe200078e00ff */
[----:B------:R-:W4:Y:S01]  /*2df0*/  LD.E R19, desc[UR4][R2.64+0xd8] ;  /* 0x0000d80402137980 */ /* 0x000f22000c101900 */
[----:B------:R-:W-:-:S03]  /*2e00*/  IABS R14, R21 ;  /* 0x00000015000e7213 */ /* 0x000fc60000000000 */
[----:B------:R-:W0:Y:S04]  /*2e10*/  LDGDEPBAR ;  /* 0x00000000000079af */ /* 0x000e280000000000 */
[----:B------:R1:W5:Y:S04]  /*2e20*/  LD.E R137, desc[UR4][R2.64+0x184] ;  /* 0x0001840402897980 */ /* 0x000368000c101900 */
[----:B------:R1:W5:Y:S01]  /*2e30*/  LD.E R136, desc[UR4][R2.64+0x188] ;  /* 0x0001880402887980 */ /* 0x000362000c101900 */
[----:B--2---:R-:W-:-:S04]  /*2e40*/  IMAD.WIDE.U32 R28, R222, R12, R28 ;  /* 0x0000000cde1c7225 */ /* 0x004fc800078e001c */
[----:B------:R-:W-:Y:S01]  /*2e50*/  IMAD R12, R13, R222, RZ ;  /* 0x000000de0d0c7224 */ /* 0x000fe200078e02ff */
[----:B---3--:R-:W-:-:S04]  /*2e60*/  LEA R30, P0, R28, R30, 0x2 ;  /* 0x0000001e1c1e7211 */ /* 0x008fc800078010ff */
[----:B------:R-:W-:-:S04]  /*2e70*/  IADD3 R12, PT, PT, R29, R12, RZ ;  /* 0x0000000c1d0c7210 */ /* 0x000fc80007ffe0ff */
[----:B------:R-:W-:-:S05]  /*2e80*/  LEA.HI.X R31, R28, R31, R12, 0x2, P0 ;  /* 0x0000001f1c1f7211 */ /* 0x000fca00000f140c */
[----:B------:R1:W5:Y:S01]  /*2e90*/  LD.E R229, desc[UR4][R30.64] ;  /* 0x000000041ee57980 */ /* 0x000362000c101900 */
[----:B------:R-:W2:Y:S01]  /*2ea0*/  I2F.RP R12, R14 ;  /* 0x0000000e000c7306 */ /* 0x000ea20000209400 */
[----:B------:R-:W-:Y:S01]  /*2eb0*/  MOV R28, RZ ;  /* 0x000000ff001c7202 */ /* 0x000fe20000000f00 */
[----:B------:R-:W-:Y:S01]  /*2ec0*/  IMAD R218, R207, R24, RZ ;  /* 0x00000018cfda7224 */ /* 0x000fe200078e02ff */
[----:B------:R-:W-:Y:S01]  /*2ed0*/  IABS R13, R221 ;  /* 0x000000dd000d7213 */ /* 0x000fe20000000000 */
[----:B------:R-:W-:-:S04]  /*2ee0*/  DEPBAR.LE SB0, 0x0 ;  /* 0x000080000000791a */ /* 0x000fc80000000000 */
[----:B--2---:R-:W2:Y:S02]  /*2ef0*/  MUFU.RCP R12, R12 ;  /* 0x0000000c000c7308 */ /* 0x004ea40000001000 */
[----:B--2---:R-:W-:-:S06]  /*2f00*/  VIADD R12, R12, 0xffffffe ;  /* 0x0ffffffe0c0c7836 */ /* 0x004fcc0000000000 */
[----:B------:R-:W2:Y:S02]  /*2f10*/  F2I.FTZ.U32.TRUNC.NTZ R29, R12 ;  /* 0x0000000c001d7305 */ /* 0x000ea4000021f000 */
[----:B--2---:R-:W-:-:S04]  /*2f20*/  IMAD.MOV R12, RZ, RZ, -R29 ;  /* 0x000000ffff0c7224 */ /* 0x004fc800078e0a1d */
[----:B------:R-:W-:Y:S01]  /*2f30*/  IMAD R20, R12, R14, RZ ;  /* 0x0000000e0c147224 */ /* 0x000fe200078e02ff */
[----:B------:R-:W-:-:S03]  /*2f40*/  IABS R12, R21 ;  /* 0x00000015000c7213 */ /* 0x000fc60000000000 */
[----:B------:R-:W-:-:S04]  /*2f50*/  IMAD.HI.U32 R20, R29, R20, R28 ;  /* 0x000000141d147227 */ /* 0x000fc800078e001c */
[----:B------:R-:W-:Y:S02]  /*2f60*/  IMAD.MOV R12, RZ, RZ, -R12 ;  /* 0x000000ffff0c7224 */ /* 0x000fe400078e0a0c */
        /* <DEDUP_REMOVED lines=8> */
[----:B------:R-:W-:-:S05]  /*2ff0*/  ISETP.NE.AND P1, PT, R21, RZ, PT ;  /* 0x000000ff1500720c */ /* 0x000fca0003f25270 */
[----:B------:R-:W-:Y:S02]  /*3000*/  @P2 VIADD R20, R20, 0x1 ;  /* 0x0000000114142836 */ /* 0x000fe40000000000 */
[----:B------:R-:W-:-:S04]  /*3010*/  IMAD R12, R15, R206, RZ ;  /* 0x000000ce0f0c7224 */ /* 0x000fc800078e02ff */
[----:B------:R-:W-:Y:S02]  /*3020*/  @!P0 IMAD.MOV R20, RZ, RZ, -R20 ;  /* 0x000000ffff148224 */ /* 0x000fe400078e0a14 */
[----:B------:R-:W-:Y:S01]  /*3030*/  @!P1 LOP3.LUT R20, RZ, R21, RZ, 0x33, !PT ;  /* 0x00000015ff149212 */ /* 0x000fe200078e33ff */
[C---:B------:R-:W-:Y:S02]  /*3040*/  IMAD R12, R16.reuse, R207, R12 ;  /* 0x000000cf100c7224 */ /* 0x040fe400078e020c */
[----:B------:R-:W-:Y:S01]  /*3050*/  IMAD.WIDE.U32 R28, R16, R206, RZ ;  /* 0x000000ce101c7225 */ /* 0x000fe200078e00ff */
[----:B------:R-:W-:-:S03]  /*3060*/  SHF.R.S32.HI R14, RZ, 0x1f, R20 ;  /* 0x0000001fff0e7819 */ /* 0x000fc60000011414 */
[----:B------:R-:W-:Y:S01]  /*3070*/  IMAD R13, R27, R20, RZ ;  /* 0x000000141b0d7224 */ /* 0x000fe200078e02ff */
[----:B------:R-:W-:Y:S01]  /*3080*/  IADD3 R12, PT, PT, R29, R12, RZ ;  /* 0x0000000c1d0c7210 */ /* 0x000fe20007ffe0ff */
[----:B------:R-:W-:Y:S01]  /*3090*/  IMAD.WIDE.U32 R20, R26, R20, RZ ;  /* 0x000000141a147225 */ /* 0x000fe200078e00ff */
[----:B------:R-:W-:-:S03]  /*30a0*/  IADD3 R18, P1, P0, R28, R18, R196 ;  /* 0x000000121c127210 */ /* 0x000fc6000783e0c4 */
[----:B------:R-:W-:Y:S01]  /*30b0*/  IMAD R13, R14, R26, R13 ;  /* 0x0000001a0e0d7224 */ /* 0x000fe200078e020d */
[----:B------:R-:W-:Y:S01]  /*30c0*/  IADD3.X R12, PT, PT, R12, R17, RZ, P1, P0 ;  /* 0x000000110c0c7210 */ /* 0x000fe20000fe04ff */
[----:B----4-:R-:W2:Y:S01]  /*30d0*/  MUFU.RCP R19, R19 ;  /* 0x0000001300137308 */ /* 0x010ea20000001000 */
[----:B------:R-:W-:Y:S01]  /*30e0*/  IADD3 R14, P0, PT, R18, R20, RZ ;  /* 0x00000014120e7210 */ /* 0x000fe20007f1e0ff */
[----:B------:R-:W-:-:S05]  /*30f0*/  IMAD.IADD R13, R21, 0x1, R13 ;  /* 0x00000001150d7824 */ /* 0x000fca00078e020d */
[----:B------:R-:W-:Y:S02]  /*3100*/  IADD3.X R15, PT, PT, R12, R13, RZ, P0, !PT ;  /* 0x0000000d0c0f7210 */ /* 0x000fe400007fe4ff */
[----:B------:R-:W-:Y:S01]  /*3110*/  LOP3.LUT R233, R233, R232, RZ, 0x3c, !PT ;  /* 0x000000e8e9e97212 */ /* 0x000fe200078e3cff */
[----:B-1----:R-:W-:-:S07]  /*3120*/  IMAD.WIDE.U32 R14, R24, R206, R14 ;  /* 0x000000ce180e7225 */ /* 0x002fce00078e000e */
[----:B------:R-:W-:Y:S05]  /*3130*/  WARPSYNC.ALL ;  /* 0x0000000000007948 */ /* 0x000fea0003800000 */
[----:B------:R-:W-:Y:S01]  /*3140*/  IMAD.IADD R218, R15, 0x1, R218 ;  /* 0x000000010fda7824 */ /* 0x000fe200078e02da */
[----:B------:R-:W-:Y:S01]  /*3150*/  BAR.SYNC.DEFER_BLOCKING 0x0 ;  /* 0x0000000000007b1d */ /* 0x000fe20000010000 */
[----:B------:R-:W-:Y:S02]  /*3160*/  LEA R219, P0, R14, R22, 0x1 ;  /* 0x000000160edb7211 */ /* 0x000fe400078008ff */
[----:B------:R-:W-:-:S03]  /*3170*/  LOP3.LUT R232, R233, R232, RZ, 0x3c, !PT ;  /* 0x000000e8e9e87212 */ /* 0x000fc600078e3cff */
[----:B------:R-:W-:Y:S01]  /*3180*/  BSSY.RECONVERGENT B0, `(.L_x_5974) ;  /* 0x000001a000007945 */ /* 0x000fe20003800200 */
[----:B------:R-:W-:Y:S02]  /*3190*/  LEA.HI.X R218, R14, R23, R218, 0x1, P0 ;  /* 0x000000170eda7211 */ /* 0x000fe400000f0cda */
[C---:B------:R-:W-:Y:S02]  /*31a0*/  SHF.L.U64.HI R13, R206.reuse, 0x4, R207 ;  /* 0x00000004ce0d7819 */ /* 0x040fe400000102cf */
[----:B------:R-:W-:Y:S02]  /*31b0*/  SHF.L.U32 R12, R206, 0x4, RZ ;  /* 0x00000004ce0c7819 */ /* 0x000fe400000006ff */
[----:B------:R-:W-:Y:S01]  /*31c0*/  LOP3.LUT R233, R233, R232, RZ, 0x3c, !PT ;  /* 0x000000e8e9e97212 */ /* 0x000fe200078e3cff */
[----:B--2--5:R-:W-:Y:S01]  /*31d0*/  FMUL.FTZ R229, R229, R19 ;  /* 0x00000013e5e57220 */ /* 0x024fe20000410000 */
[----:B------:R-:W-:Y:S06]  /*31e0*/  @P5 BRA `(.L_x_5975) ;  /* 0x0000000000445947 */ /* 0x000fec0003800000 */
[-C--:B------:R-:W-:Y:S02]  /*31f0*/  ISETP.GE.AND P1, PT, R196, R228.reuse, PT ;  /* 0x000000e4c400720c */ /* 0x080fe40003f26270 */
[----:B------:R-:W-:-:S11]  /*3200*/  ISETP.GE.AND P0, PT, R209, R228, PT ;  /* 0x000000e4d100720c */ /* 0x000fd60003f06270 */
[----:B------:R-:W-:Y:S02]  /*3210*/  @!P1 IMAD.MOV.U32 R16, RZ, RZ, R219 ;  /* 0x000000ffff109224 */ /* 0x000fe400078e00db */
        /* <DEDUP_REMOVED lines=14> */
.L_x_5975:
[----:B------:R2:W-:Y:S04]  /*3300*/  STS.128 [R231+0xc000], RZ ;  /* 0x00c000ffe7007388 */ /* 0x0005e80000000c00 */
[----:B------:R2:W-:Y:S02]  /*3310*/  STS.128 [R231+0x10000], RZ ;  /* 0x010000ffe7007388 */ /* 0x0005e40000000c00 */
.L_x_5976:
[----:B------:R-:W-:Y:S05]  /*3320*/  BSYNC.RECONVERGENT B0 ;  /* 0x0000000000007941 */ /* 0x000fea0003800200 */
.L_x_5974:
[-C--:B------:R-:W-:Y:S01]  /*3330*/  ISETP.GE.AND P2, PT, R9, R4.reuse, PT ;  /* 0x000000040900720c */ /* 0x080fe20003f46270 */
[C---:B------:R-:W-:Y:S01]  /*3340*/  IMAD.SHL.U32 R131, R197.reuse, 0x40, RZ ;  /* 0x00000040c5837824 */ /* 0x040fe200078e00ff */
[-C--:B------:R-:W-:Y:S01]  /*3350*/  ISETP.GE.AND P3, PT, R8, R4.reuse, PT ;  /* 0x000000040800720c */ /* 0x080fe20003f66270 */
[----:B------:R-:W-:Y:S01]  /*3360*/  BSSY.RECONVERGENT B0, `(.L_x_5977) ;  /* 0x0000019000007945 */ /* 0x000fe20003800200 */
[----:B------:R-:W-:Y:S01]  /*3370*/  LEA R8, P1, R12, R219, 0x1 ;  /* 0x000000db0c087211 */ /* 0x000fe200078208ff */
[----:B------:R-:W-:Y:S01]  /*3380*/  IMAD.SHL.U32 R199, R197, 0x20, RZ ;  /* 0x00000020c5c77824 */ /* 0x000fe200078e00ff */
[----:B------:R-:W-:Y:S02]  /*3390*/  SHF.R.U32.HI R198, RZ, 0x1, R197 ;  /* 0x00000001ffc67819 */ /* 0x000fe400000116c5 */
[-C--:B------:R-:W-:Y:S02]  /*33a0*/  ISETP.GE.AND P0, PT, R7, R4.reuse, PT ;  /* 0x000000040700720c */ /* 0x080fe40003f06270 */
[----:B------:R-:W-:-:S02]  /*33b0*/  ISETP.GE.AND P5, PT, R11, R4, PT ;  /* 0x000000040b00720c */ /* 0x000fc40003fa6270 */
[----:B------:R-:W-:Y:S01]  /*33c0*/  ISETP.GE.AND P4, PT, R10, R4, PT ;  /* 0x000000040a00720c */ /* 0x000fe20003f86270 */
[----:B------:R3:W-:Y:S01]  /*33d0*/  @P2 STS.128 [R231+0xc800], RZ ;  /* 0x00c800ffe7002388 */ /* 0x0007e20000000c00 */
[----:B------:R-:W-:Y:S02]  /*33e0*/  LEA.HI.X R9, R12, R218, R13, 0x1, P1 ;  /* 0x000000da0c097211 */ /* 0x000fe400008f0c0d */
[----:B------:R-:W-:Y:S01]  /*33f0*/  LOP3.LUT R7, R131, 0x1c0, RZ, 0xc0, !PT ;  /* 0x000001c083077812 */ /* 0x000fe200078ec0ff */
[----:B------:R3:W-:Y:S01]  /*3400*/  @P2 STS.128 [R231+0x10800], RZ ;  /* 0x010800ffe7002388 */ /* 0x0007e20000000c00 */
[----:B------:R-:W-:Y:S01]  /*3410*/  LOP3.LUT R130, R198, 0x8, RZ, 0xc0, !PT ;  /* 0x00000008c6827812 */ /* 0x000fe200078ec0ff */
        /* <DEDUP_REMOVED lines=13> */
.L_x_5978:
[----:B------:R-:W-:Y:S05]  /*34f0*/  BSYNC.RECONVERGENT B0 ;  /* 0x0000000000007941 */ /* 0x000fea0003800200 */
.L_x_5977:
        /* <DEDUP_REMOVED lines=18> */
.L_x_5980:
[----:B------:R-:W-:Y:S05]  /*3620*/  BSYNC.RECONVERGENT B0 ;  /* 0x0000000000007941 */ /* 0x000fea0003800200 */
.L_x_5979:
        /* <DEDUP_REMOVED lines=26> */
.L_x_5982:
[----:B------:R-:W-:Y:S05]  /*37d0*/  BSYNC.RECONVERGENT B0 ;  /* 0x0000000000007941 */ /* 0x000fea0003800200 */
.L_x_5981:
        /* <DEDUP_REMOVED lines=9> */
[----:B------:R-:W-:Y:S01]  /*3870*/  IMAD.MOV.U32 R6, RZ, RZ, R8 ;  /* 0x000000ffff067224 */ /* 0x000fe200078e0008 */
[-C--:B------:R-:W-:Y:S01]  /*3880*/  ISETP.GE.AND P2, PT, R196, R228.reuse, PT ;  /* 0x000000e4c400720c */ /* 0x080fe20003f46270 */
[----:B------:R-:W-:Y:S01]  /*3890*/  IMAD.MOV.U32 R7, RZ, RZ, R9 ;  /* 0x000000ffff077224 */ /* 0x000fe200078e0009 */
[----:B------:R-:W-:Y:S01]  /*38a0*/  ISETP.GE.AND P1, PT, R209, R228, PT ;  /* 0x000000e4d100720c */ /* 0x000fe20003f26270 */
[----:B------:R-:W-:Y:S02]  /*38b0*/  IMAD R4, R207, 0x60, RZ ;  /* 0x00000060cf047824 */ /* 0x000fe400078e02ff */
        /* <DEDUP_REMOVED lines=13> */
.L_x_5984:
[----:B------:R-:W-:Y:S05]  /*3990*/  BSYNC.RECONVERGENT B0 ;  /* 0x0000000000007941 */ /* 0x000fea0003800200 */
.L_x_5983:
        /* <DEDUP_REMOVED lines=18> */
.L_x_5986:
[----:B------:R-:W-:Y:S05]  /*3ac0*/  BSYNC.RECONVERGENT B0 ;  /* 0x0000000000007941 */ /* 0x000fea0003800200 */
.L_x_5985:
[----:B------:R1:W-:Y:S01]  /*3ad0*/  @P3 STS.128 [R231+0xf000], RZ ;  /* 0x00f000ffe7003388 */ /* 0x0003e20000000c00 */
[----:B------:R-:W-:Y:S03]  /*3ae0*/  BSSY.RECONVERGENT B0, `(.L_x_5987) ;  /* 0x0000015000007945 */ /* 0x000fe60003800200 */
[----:B------:R1:W-:Y:S01]  /*3af0*/  @P3 STS.128 [R231+0x13000], RZ ;  /* 0x013000ffe7003388 */ /* 0x0003e20000000c00 */
[----:B------:R-:W-:Y:S05]  /*3b00*/  @P3 BRA `(.L_x_5988) ;  /* 0x0000000000483947 */ /* 0x000fea0003800000 */
[----:B------:R-:W-:Y:S01]  /*3b10*/  IMAD.MOV.U32 R6, RZ, RZ, R8 ;  /* 0x000000ffff067224 */ /* 0x000fe200078e0008 */
[-C--:B------:R-:W-:Y:S01]  /*3b20*/  ISETP.GE.AND P2, PT, R196, R228.reuse, PT ;  /* 0x000000e4c400720c */ /* 0x080fe20003f46270 */
[----:B------:R-:W-:Y:S01]  /*3b30*/  IMAD.MOV.U32 R7, RZ, RZ, R9 ;  /* 0x000000ffff077224 */ /* 0x000fe200078e0009 */
[----:B------:R-:W-:Y:S01]  /*3b40*/  ISETP.GE.AND P1, PT, R209, R228, PT ;  /* 0x000000e4d100720c */ /* 0x000fe20003f26270 */
[----:B-1----:R-:W-:Y:S02]  /*3b50*/  IMAD R4, R207, 0xa0, RZ ;  /* 0x000000a0cf047824 */ /* 0x002fe400078e02ff */
        /* <DEDUP_REMOVED lines=13> */
.L_x_5988:
[----:B------:R-:W-:Y:S05]  /*3c30*/  BSYNC.RECONVERGENT B0 ;  /* 0x0000000000007941 */ /* 0x000fea0003800200 */
.L_x_5987:
        /* <DEDUP_REMOVED lines=20> */
.L_x_5990:
[----:B------:R-:W-:Y:S05]  /*3d80*/  BSYNC.RECONVERGENT B0 ;  /* 0x0000000000007941 */ /* 0x000fea0003800200 */
.L_x_5989:
[----:B------:R-:W-:Y:S01]  /*3d90*/  LDSM.16.M88.4 R60, [R194] ;  /* 0x00000000c23c783b */ /* 0x000fe20000000200 */
[----:B------:R-:W-:Y:S01]  /*3da0*/  IMAD.MOV.U32 R128, RZ, RZ, 0x20 ;  /* 0x00000020ff807424 */ /* 0x000fe200078e00ff */
[C---:B------:R-:W-:Y:S01]  /*3db0*/  LOP3.LUT P0, R185, R197.reuse, 0x2, RZ, 0xc0, !PT ;  /* 0x00000002c5b97812 */ /* 0x040fe2000780c0ff */
[----:B------:R-:W-:Y:S01]  /*3dc0*/  IMAD.MOV.U32 R129, RZ, RZ, 0x40 ;  /* 0x00000040ff817424 */ /* 0x000fe200078e00ff */
[----:B------:R-:W5:Y:S01]  /*3dd0*/  LDSM.16.M88.4 R20, [R193+0x4800] ;  /* 0x00480000c114783b */ /* 0x000f620000000200 */
[----:B------:R-:W-:Y:S01]  /*3de0*/  SHF.R.U32.HI R187, RZ, 0x2, R197 ;  /* 0x00000002ffbb7819 */ /* 0x000fe200000116c5 */
[C---:B------:R-:W-:Y:S01]  /*3df0*/  IMAD.SHL.U32 R135, R197.reuse, 0x2, RZ ;  /* 0x00000002c5877824 */ /* 0x040fe200078e00ff */
[----:B------:R-:W-:Y:S01]  /*3e00*/  SEL R128, R128, 0xffffffe0, !P0 ;  /* 0xffffffe080807807 */ /* 0x000fe20004000000 */
[----:B------:R-:W2:Y:S01]  /*3e10*/  LDSM.16.M88.4 R28, [R193+0x4000] ;  /* 0x00400000c11c783b */ /* 0x000ea20000000200 */
[----:B------:R-:W-:Y:S01]  /*3e20*/  LOP3.LUT P0, R184, R197, 0x4, RZ, 0xc0, !PT ;  /* 0x00000004c5b87812 */ /* 0x000fe2000780c0ff */
[----:B------:R-:W-:Y:S01]  /*3e30*/  VIADD R183, R0, 0xffffffff ;  /* 0xffffffff00b77836 */ /* 0x000fe20000000000 */
[----:B------:R-:W-:Y:S01]  /*3e40*/  LOP3.LUT R187, R187, 0x7, RZ, 0xc0, !PT ;  /* 0x00000007bbbb7812 */ /* 0x000fe200078ec0ff */
[----:B-1----:R-:W1:Y:S01]  /*3e50*/  LDSM.16.M88.4 R12, [R193+0x5000] ;  /* 0x00500000c10c783b */ /* 0x002e620000000200 */
[----:B------:R-:W-:Y:S01]  /*3e60*/  IMAD.IADD R192, R194, 0x1, R128 ;  /* 0x00000001c2c07824 */ /* 0x000fe200078e0280 */
[----:B------:R-:W-:Y:S01]  /*3e70*/  SEL R129, R129, 0xffffffc0, !P0 ;  /* 0xffffffc081817807 */ /* 0x000fe20004000000 */
[----:B------:R-:W-:Y:S01]  /*3e80*/  IMAD.IADD R191, R128, 0x1, R193 ;  /* 0x0000000180bf7824 */ /* 0x000fe200078e02c1 */
[----:B------:R-:W3:Y:S01]  /*3e90*/  LDSM.16.M88.4 R92, [R193+0x5800] ;  /* 0x00580000c15c783b */ /* 0x000ee20000000200 */
[----:B------:R-:W-:Y:S01]  /*3ea0*/  LOP3.LUT R186, R198, 0x1f0, RZ, 0xc0, !PT ;  /* 0x000001f0c6ba7812 */ /* 0x000fe200078ec0ff */
[----:B------:R-:W-:Y:S01]  /*3eb0*/  BSSY.RECONVERGENT B1, `(.L_x_5991) ;  /* 0x00003b9000017945 */ /* 0x000fe20003800200 */
[----:B------:R-:W-:Y:S01]  /*3ec0*/  IMAD.IADD R190, R194, 0x1, R129 ;  /* 0x00000001c2be7824 */ /* 0x000fe200078e0281 */
[----:B------:R-:W3:Y:S01]  /*3ed0*/  LDSM.16.M88.4 R84, [R193+0x6000] ;  /* 0x00600000c154783b */ /* 0x000ee20000000200 */
[----:B------:R-:W-:Y:S01]  /*3ee0*/  IMAD.IADD R181, R129, 0x1, R193 ;  /* 0x0000000181b57824 */ /* 0x000fe200078e02c1 */
[----:B------:R-:W-:Y:S01]  /*3ef0*/  LOP3.LUT R135, R135, 0x6, RZ, 0xc0, !PT ;  /* 0x0000000687877812 */ /* 0x000fe200078ec0ff */
[C---:B------:R-:W-:Y:S01]  /*3f00*/  IMAD.IADD R189, R128.reuse, 0x1, R190 ;  /* 0x0000000180bd7824 */ /* 0x040fe200078e02be */
[----:B------:R-:W-:Y:S01]  /*3f10*/  LDSM.16.M88.4 R4, [R192] ;  /* 0x00000000c004783b */ /* 0x000fe20000000200 */
[----:B------:R-:W-:Y:S01]  /*3f20*/  IMAD.IADD R180, R128, 0x1, R181 ;  /* 0x0000000180b47824 */ /* 0x000fe200078e02b5 */
[----:B------:R-:W-:-:S02]  /*3f30*/  IADD3 R137, PT, PT, R134, -R188, -R137 ;  /* 0x800000bc86897210 */ /* 0x000fc40007ffe889 */
[----:B------:R-:W3:Y:S01]  /*3f40*/  LDSM.16.M88.4 R44, [R191+0x4800] ;  /* 0x00480000bf2c783b */ /* 0x000ee20000000200 */
[----:B------:R-:W-:-:S03]  /*3f50*/  IADD3 R136, PT, PT, R136, R134, -R188 ;  /* 0x0000008688887210 */ /* 0x000fc60007ffe8bc */
[----:B------:R-:W3:Y:S04]  /*3f60*/  LDSM.16.M88.4 R48, [R191+0x4000] ;  /* 0x00400000bf30783b */ /* 0x000ee80000000200 */
[----:B------:R-:W3:Y:S04]  /*3f70*/  LDSM.16.M88.4 R40, [R191+0x5000] ;  /* 0x00500000bf28783b */ /* 0x000ee80000000200 */
[----:B------:R-:W3:Y:S04]  /*3f80*/  LDSM.16.M88.4 R36, [R191+0x5800] ;  /* 0x00580000bf24783b */ /* 0x000ee80000000200 */
[----:B----4-:R-:W4:Y:S01]  /*3f90*/  LDSM.16.M88.4 R8, [R191+0x6000] ;  /* 0x00600000bf08783b */ /* 0x010f220000000200 */
[C---:B-----5:R-:W-:Y:S03]  /*3fa0*/  HMMA.16816.F32 R24, R60.reuse, R20, RZ ;  /* 0x000000143c18723c */ /* 0x060fe600000018ff */
[----:B------:R-:W5:Y:S04]  /*3fb0*/  LDSM.16.M88.4 R76, [R193+0x6800] ;  /* 0x00680000c14c783b */ /* 0x000f680000000200 */
[----:B------:R-:W5:Y:S01]  /*3fc0*/  LDSM.16.M88.4 R68, [R193+0x7000] ;  /* 0x00700000c144783b */ /* 0x000f620000000200 */
[C---:B------:R-:W-:Y:S03]  /*3fd0*/  HMMA.16816.F32 R20, R60.reuse, R22, RZ ;  /* 0x000000163c14723c */ /* 0x040fe600000018ff */
[----:B------:R-:W5:Y:S04]  /*3fe0*/  LDSM.16.M88.4 R52, [R193+0x7800] ;  /* 0x00780000c134783b */ /* 0x000f680000000200 */
[----:B------:R-:W-:Y:S01]  /*3ff0*/  LDSM.16.M88.4 R108, [R181+0x4000] ;  /* 0x00400000b56c783b */ /* 0x000fe20000000200 */
[C---:B--2---:R-:W-:Y:S03]  /*4000*/  HMMA.16816.F32 R32, R60.reuse, R28, RZ ;  /* 0x0000001c3c20723c */ /* 0x044fe600000018ff */
[----:B------:R-:W-:Y:S04]  /*4010*/  LDSM.16.M88.4 R104, [R181+0x5000] ;  /* 0x00500000b568783b */ /* 0x000fe80000000200 */
[----:B------:R-:W-:Y:S01]  /*4020*/  LDSM.16.M88.4 R100, [R181+0x6000] ;  /* 0x00600000b564783b */ /* 0x000fe20000000200 */
[C---:B-1----:R-:W-:Y:S03]  /*4030*/  HMMA.16816.F32 R16, R60.reuse, R12, RZ ;  /* 0x0000000c3c10723c */ /* 0x042fe600000018ff */
        /* <DEDUP_REMOVED lines=11> */
[----:B------:R-:W-:Y:S08]  /*40f0*/  HMMA.16816.F32 R84, R60, R86, RZ ;  /* 0x000000563c54723c */ /* 0x000ff000000018ff */
[C---:B------:R-:W-:Y:S08]  /*4100*/  HMMA.16816.F32 R24, R4.reuse, R44, R24 ;  /* 0x0000002c0418723c */ /* 0x040ff00000001818 */
[C---:B------:R-:W-:Y:S01]  /*4110*/  HMMA.16816.F32 R20, R4.reuse, R46, R20 ;  /* 0x0000002e0414723c */ /* 0x040fe20000001814 */
[----:B------:R-:W1:Y:S07]  /*4120*/  LDSM.16.M88.4 R44, [R191+0x6800] ;  /* 0x00680000bf2c783b */ /* 0x000e6e0000000200 */
[C---:B------:R-:W-:Y:S08]  /*4130*/  HMMA.16816.F32 R32, R4.reuse, R48, R32 ;  /* 0x000000300420723c */ /* 0x040ff00000001820 */
[C---:B------:R-:W-:Y:S01]  /*4140*/  HMMA.16816.F32 R28, R4.reuse, R50, R28 ;  /* 0x00000032041c723c */ /* 0x040fe2000000181c */
[----:B------:R-:W2:Y:S07]  /*4150*/  LDSM.16.M88.4 R48, [R191+0x7000] ;  /* 0x00700000bf30783b */ /* 0x000eae0000000200 */
[C---:B------:R-:W-:Y:S08]  /*4160*/  HMMA.16816.F32 R16, R4.reuse, R40, R16 ;  /* 0x000000280410723c */ /* 0x040ff00000001810 */
[C---:B------:R-:W-:Y:S01]  /*4170*/  HMMA.16816.F32 R12, R4.reuse, R42, R12 ;  /* 0x0000002a040c723c */ /* 0x040fe2000000180c */
[----:B------:R-:W3:Y:S07]  /*4180*/  LDSM.16.M88.4 R40, [R191+0x7800] ;  /* 0x00780000bf28783b */ /* 0x000eee0000000200 */
[C---:B------:R-:W-:Y:S08]  /*4190*/  HMMA.16816.F32 R96, R4.reuse, R36, R96 ;  /* 0x000000240460723c */ /* 0x040ff00000001860 */
[C---:B------:R-:W-:Y:S01]  /*41a0*/  HMMA.16816.F32 R92, R4.reuse, R38, R92 ;  /* 0x00000026045c723c */ /* 0x040fe2000000185c */
[----:B------:R-:W-:Y:S07]  /*41b0*/  LDSM.16.M88.4 R36, [R190] ;  /* 0x00000000be24783b */ /* 0x000fee0000000200 */
[C---:B----4-:R-:W-:Y:S08]  /*41c0*/  HMMA.16816.F32 R88, R4.reuse, R8, R88 ;  /* 0x000000080458723c */ /* 0x050ff00000001858 */
[----:B------:R-:W-:Y:S01]  /*41d0*/  HMMA.16816.F32 R84, R4, R10, R84 ;  /* 0x0000000a0454723c */ /* 0x000fe20000001854 */
[----:B------:R-:W4:Y:S07]  /*41e0*/  LDSM.16.M88.4 R8, [R181+0x4800] ;  /* 0x00480000b508783b */ /* 0x000f2e0000000200 */
[C---:B-----5:R-:W-:Y:S08]  /*41f0*/  HMMA.16816.F32 R80, R60.reuse, R76, RZ ;  /* 0x0000004c3c50723c */ /* 0x060ff000000018ff */
[C---:B------:R-:W-:Y:S08]  /*4200*/  HMMA.16816.F32 R76, R60.reuse, R78, RZ ;  /* 0x0000004e3c4c723c */ /* 0x040ff000000018ff */
[C---:B------:R-:W-:Y:S08]  /*4210*/  HMMA.16816.F32 R72, R60.reuse, R68, RZ ;  /* 0x000000443c48723c */ /* 0x040ff000000018ff */
[C---:B------:R-:W-:Y:S08]  /*4220*/  HMMA.16816.F32 R68, R60.reuse, R70, RZ ;  /* 0x000000463c44723c */ /* 0x040ff000000018ff */
[C---:B------:R-:W-:Y:S08]  /*4230*/  HMMA.16816.F32 R64, R60.reuse, R52, RZ ;  /* 0x000000343c40723c */ /* 0x040ff000000018ff */
[----:B------:R-:W-:Y:S01]  /*4240*/  HMMA.16816.F32 R60, R60, R54, RZ ;  /* 0x000000363c3c723c */ /* 0x000fe200000018ff */
        /* <DEDUP_REMOVED lines=9> */
[----:B------:R-:W-:Y:S04]  /*42e0*/  LDSM.16.M88.4 R40, [R189] ;  /* 0x00000000bd28783b */ /* 0x000fe80000000200 */
[----:B------:R-:W3:Y:S03]  /*42f0*/  LDSM.16.M88.4 R4, [R180+0x4000] ;  /* 0x00400000b404783b */ /* 0x000ee60000000200 */
        /* <DEDUP_REMOVED lines=23> */
[----:B------:R-:W-:Y:S04]  /*4470*/  LDSM.16.M88.4 R36, [R193+0x9800] ;  /* 0x00980000c124783b */ /* 0x000fe80000000200 */
[----:B------:R-:W-:Y:S03]  /*4480*/  LDSM.16.M88.4 R48, [R193+0x9000] ;  /* 0x00900000c130783b */ /* 0x000fe60000000200 */
        /* <DEDUP_REMOVED lines=23> */
[----:B------:R-:W4:Y:S04]  /*4600*/  LDSM.16.M88.4 R40, [R193+0xb000] ;  /* 0x00b00000c128783b */ /* 0x000f280000000200 */
[----:B------:R-:W-:Y:S03]  /*4610*/  LDSM.16.M88.4 R100, [R191+0x8800] ;  /* 0x00880000bf64783b */ /* 0x000fe60000000200 */
        /* <DEDUP_REMOVED lines=36> */
[----:B------:R-:W-:Y:S07]  /*4860*/  LDSM.16.M88.4 R40, [R180+0xa000] ;  /* 0x00a00000b428783b */ /* 0x000fee0000000200 */
[C---:B---3--:R-:W-:Y:S08]  /*4870*/  HMMA.16816.F32 R32, R120.reuse, R4, R32 ;  /* 0x000000047820723c */ /* 0x048ff00000001820 */
[----:B------:R-:W-:Y:S01]  /*4880*/  HMMA.16816.F32 R28, R120, R6, R28 ;  /* 0x00000006781c723c */ /* 0x000fe2000000181c */
[----:B------:R-:W1:Y:S07]  /*4890*/  LDSM.16.M88.4 R4, [R189+0x2000] ;  /* 0x00200000bd04783b */ /* 0x000e6e0000000200 */
[C---:B------:R-:W-:Y:S08]  /*48a0*/  HMMA.16816.F32 R88, R36.reuse, R52, R88 ;  /* 0x000000342458723c */ /* 0x040ff00000001858 */
[C---:B------:R-:W-:Y:S08]  /*48b0*/  HMMA.16816.F32 R72, R36.reuse, R44, R72 ;  /* 0x0000002c2448723c */ /* 0x040ff00000001848 */
[----:B------:R-:W-:Y:S01]  /*48c0*/  HMMA.16816.F32 R68, R36, R46, R68 ;  /* 0x0000002e2444723c */ /* 0x000fe20000001844 */
[----:B------:R-:W-:Y:S07]  /*48d0*/  LDSM.16.M88.4 R44, [R180+0x9800] ;  /* 0x00980000b42c783b */ /* 0x000fee0000000200 */
[C---:B--2---:R-:W-:Y:S08]  /*48e0*/  HMMA.16816.F32 R24, R120.reuse, R8, R24 ;  /* 0x000000087818723c */ /* 0x044ff00000001818 */
[----:B------:R-:W-:Y:S01]  /*48f0*/  HMMA.16816.F32 R20, R120, R10, R20 ;  /* 0x0000000a7814723c */ /* 0x000fe20000001814 */
[----:B------:R-:W2:Y:S07]  /*4900*/  LDSM.16.M88.4 R8, [R180+0xb000] ;  /* 0x00b00000b408783b */ /* 0x000eae0000000200 */
[----:B------:R-:W-:Y:S01]  /*4910*/  HMMA.16816.F32 R84, R36, R54, R84 ;  /* 0x000000362454723c */ /* 0x000fe20000001854 */
[----:B------:R-:W3:Y:S07]  /*4920*/  LDSM.16.M88.4 R52, [R180+0x8800] ;  /* 0x00880000b434783b */ /* 0x000eee0000000200 */
[C---:B------:R-:W-:Y:S08]  /*4930*/  HMMA.16816.F32 R88, R120.reuse, R112, R88 ;  /* 0x000000707858723c */ /* 0x040ff00000001858 */
[C---:B----4-:R-:W-:Y:S08]  /*4940*/  HMMA.16816.F32 R72, R120.reuse, R104, R72 ;  /* 0x000000687848723c */ /* 0x050ff00000001848 */
[----:B------:R-:W-:Y:S08]  /*4950*/  HMMA.16816.F32 R68, R120, R106, R68 ;  /* 0x0000006a7844723c */ /* 0x000ff00000001844 */
[C---:B------:R-:W-:Y:S08]  /*4960*/  HMMA.16816.F32 R16, R36.reuse, R56, R16 ;  /* 0x000000382410723c */ /* 0x040ff00000001810 */
[C---:B------:R-:W-:Y:S01]  /*4970*/  HMMA.16816.F32 R12, R36.reuse, R58, R12 ;  /* 0x0000003a240c723c */ /* 0x040fe2000000180c */
[----:B------:R-:W4:Y:S07]  /*4980*/  LDSM.16.M88.4 R56, [R180+0x8000] ;  /* 0x00800000b438783b */ /* 0x000f2e0000000200 */
[C---:B------:R-:W-:Y:S08]  /*4990*/  HMMA.16816.F32 R80, R36.reuse, R48, R80 ;  /* 0x000000302450723c */ /* 0x040ff00000001850 */
[----:B------:R-:W-:Y:S01]  /*49a0*/  HMMA.16816.F32 R76, R36, R50, R76 ;  /* 0x00000032244c723c */ /* 0x000fe2000000184c */
[----:B------:R-:W4:Y:S04]  /*49b0*/  LDSM.16.M88.4 R48, [R180+0x9000] ;  /* 0x00900000b430783b */ /* 0x000f280000000200 */
[----:B------:R-:W4:Y:S03]  /*49c0*/  LDSM.16.M88.4 R36, [R180+0xa800] ;  /* 0x00a80000b424783b */ /* 0x000f260000000200 */
[----:B-----5:R-:W-:Y:S01]  /*49d0*/  HMMA.16816.F32 R104, R120, R100, R64 ;  /* 0x000000647868723c */ /* 0x020fe20000001840 */
[----:B------:R-:W5:Y:S01]  /*49e0*/  LDSM.16.M88.4 R64, [R180+0xb800] ;  /* 0x00b80000b440783b */ /* 0x000f620000000200 */
[----:B------:R-:W-:-:S06]  /*49f0*/  DEPBAR.LE SB0, 0x0 ;  /* 0x000080000000791a */ /* 0x000fcc0000000000 */
[----:B-1----:R-:W-:Y:S01]  /*4a00*/  HMMA.16816.F32 R88, R4, R40, R88 ;  /* 0x000000280458723c */ /* 0x002fe20000001858 */
[----:B------:R-:W-:-:S07]  /*4a10*/  IMAD.SHL.U32 R40, R183, 0x80, RZ ;  /* 0x00000080b7287824 */ /* 0x000fce00078e00ff */
        /* <DEDUP_REMOVED lines=8> */
[----:B------:R-:W-:-:S05]  /*4aa0*/  LOP3.LUT R102, R40, R135, RZ, 0xfc, !PT ;  /* 0x0000008728667212 */ /* 0x000fca00078efcff */
[----:B------:R-:W-:Y:S02]  /*4ab0*/  IMAD.IADD R41, R102, 0x1, R188 ;  /* 0x0000000166297824 */ /* 0x000fe400078e02bc */
[----:B--2---:R-:W-:Y:S01]  /*4ac0*/  HMMA.16816.F32 R72, R4, R8, R72 ;  /* 0x000000080448723c */ /* 0x004fe20000001848 */
[----:B------:R-:W-:-:S05]  /*4ad0*/  LOP3.LUT R8, R187, R186, RZ, 0xfc, !PT ;  /* 0x000000babb087212 */ /* 0x000fca00078efcff */
[--C-:B------:R-:W-:Y:S02]  /*4ae0*/  IMAD R210, R223, 0x40, R8.reuse ;  /* 0x00000040dfd27824 */ /* 0x100fe400078e0208 */
[C---:B---3--:R-:W-:Y:S01]  /*4af0*/  HMMA.16816.F32 R24, R4.reuse, R52, R24 ;  /* 0x000000340418723c */ /* 0x048fe20000001818 */
[----:B------:R-:W-:Y:S02]  /*4b00*/  IMAD.IADD R8, R132, 0x1, R8 ;  /* 0x0000000184087824 */ /* 0x000fe400078e0208 */
[----:B------:R-:W-:Y:S02]  /*4b10*/  IMAD.IADD R213, R210, 0x1, R137 ;  /* 0x00000001d2d57824 */ /* 0x000fe400078e0289 */
[C---:B------:R-:W-:Y:S01]  /*4b20*/  VIADD R146, R8.reuse, 0x8 ;  /* 0x0000000808927836 */ /* 0x040fe20000000000 */
[--C-:B------:R-:W-:Y:S01]  /*4b30*/  IADD3 R114, PT, PT, R8, -0x11, -R41.reuse ;  /* 0xffffffef08727810 */ /* 0x100fe20007ffe829 */
[----:B------:R-:W-:Y:S01]  /*4b40*/  IMAD.IADD R210, R210, 0x1, R136 ;  /* 0x00000001d2d27824 */ /* 0x000fe200078e0288 */
[C-C-:B------:R-:W-:Y:S01]  /*4b50*/  IADD3 R115, PT, PT, R8.reuse, -0x10, -R41.reuse ;  /* 0xfffffff008737810 */ /* 0x140fe20007ffe829 */
[----:B----4-:R-:W-:Y:S01]  /*4b60*/  HMMA.16816.F32 R32, R4, R56, R32 ;  /* 0x000000380420723c */ /* 0x010fe20000001820 */
[--C-:B------:R-:W-:Y:S01]  /*4b70*/  IADD3 R113, PT, PT, R8, -0x18, -R41.reuse ;  /* 0xffffffe808717810 */ /* 0x100fe20007ffe829 */
[--C-:B------:R-:W-:Y:S01]  /*4b80*/  IMAD.IADD R103, R146, 0x1, -R41.reuse ;  /* 0x0000000192677824 */ /* 0x100fe200078e0a29 */
[----:B------:R-:W-:Y:S01]  /*4b90*/  IADD3 R109, PT, PT, R8, -0x20, -R41 ;  /* 0xffffffe0086d7810 */ /* 0x000fe20007ffe829 */
[----:B------:R-:W-:Y:S01]  /*4ba0*/  VIADD R211, R213, 0x8 ;  /* 0x00000008d5d37836 */ /* 0x000fe20000000000 */
[----:B------:R-:W-:-:S02]  /*4bb0*/  IABS R114, R114 ;  /* 0x0000007200727213 */ /* 0x000fc40000000000 */
[----:B------:R-:W-:Y:S01]  /*4bc0*/  IABS R115, R115 ;  /* 0x0000007300737213 */ /* 0x000fe20000000000 */
[C---:B------:R-:W-:Y:S01]  /*4bd0*/  HMMA.16816.F32 R28, R4.reuse, R58, R28 ;  /* 0x0000003a041c723c */ /* 0x040fe2000000181c */
[----:B------:R-:W-:Y:S02]  /*4be0*/  IABS R113, R113 ;  /* 0x0000007100717213 */ /* 0x000fe40000000000 */
[----:B------:R-:W-:Y:S02]  /*4bf0*/  IABS R109, R109 ;  /* 0x0000006d006d7213 */ /* 0x000fe40000000000 */
[C-C-:B------:R-:W-:Y:S02]  /*4c00*/  IADD3 R118, PT, PT, R8.reuse, -0x71, -R41.reuse ;  /* 0xffffff8f08767810 */ /* 0x140fe40007ffe829 */
[C-C-:B------:R-:W-:Y:S01]  /*4c10*/  IADD3 R141, PT, PT, R8.reuse, -0x29, -R41.reuse ;  /* 0xffffffd7088d7810 */ /* 0x140fe20007ffe829 */
[----:B------:R-:W-:Y:S01]  /*4c20*/  HMMA.16816.F32 R20, R4, R54, R20 ;  /* 0x000000360414723c */ /* 0x000fe20000001814 */
[----:B------:R-:W-:-:S02]  /*4c30*/  IADD3 R110, PT, PT, R8, -0x19, -R41 ;  /* 0xffffffe7086e7810 */ /* 0x000fc40007ffe829 */
[C-C-:B------:R-:W-:Y:S02]  /*4c40*/  IADD3 R111, PT, PT, R8.reuse, -0x31, -R41.reuse ;  /* 0xffffffcf086f7810 */ /* 0x140fe40007ffe829 */
[----:B------:R-:W-:Y:S02]  /*4c50*/  IABS R141, R141 ;  /* 0x0000008d008d7213 */ /* 0x000fe40000000000 */
[C-C-:B------:R-:W-:Y:S01]  /*4c60*/  IADD3 R143, PT, PT, R8.reuse, -0x28, -R41.reuse ;  /* 0xffffffd8088f7810 */ /* 0x140fe20007ffe829 */
[----:B------:R-:W-:Y:S01]  /*4c70*/  HMMA.16816.F32 R16, R4, R48, R16 ;  /* 0x000000300410723c */ /* 0x000fe20000001810 */
[----:B------:R-:W-:Y:S02]  /*4c80*/  IABS R110, R110 ;  /* 0x0000006e006e7213 */ /* 0x000fe40000000000 */
[----:B------:R-:W-:Y:S02]  /*4c90*/  IABS R111, R111 ;  /* 0x0000006f006f7213 */ /* 0x000fe40000000000 */
[----:B------:R-:W-:-:S02]  /*4ca0*/  IADD3 R145, PT, PT, R8, -0x1, -R41 ;  /* 0xffffffff08917810 */ /* 0x000fc40007ffe829 */
[C-C-:B------:R-:W-:Y:S01]  /*4cb0*/  IADD3 R112, PT, PT, R8.reuse, -0x30, -R41.reuse ;  /* 0xffffffd008707810 */ /* 0x140fe20007ffe829 */
[C---:B------:R-:W-:Y:S01]  /*4cc0*/  HMMA.16816.F32 R12, R4.reuse, R50, R12 ;  /* 0x00000032040c723c */ /* 0x040fe2000000180c */
[C-C-:B------:R-:W-:Y:S02]  /*4cd0*/  IADD3 R119, PT, PT, R8.reuse, -0x70, -R41.reuse ;  /* 0xffffff9008777810 */ /* 0x140fe40007ffe829 */
[C-C-:B------:R-:W-:Y:S02]  /*4ce0*/  IADD3 R117, PT, PT, R8.reuse, -0x78, -R41.reuse ;  /* 0xffffff8808757810 */ /* 0x140fe40007ffe829 */
[----:B------:R-:W-:Y:S02]  /*4cf0*/  IADD3 R108, PT, PT, R8, -0x79, -R41 ;  /* 0xffffff87086c7810 */ /* 0x000fe40007ffe829 */
[----:B------:R-:W-:Y:S01]  /*4d00*/  IABS R143, R143 ;  /* 0x0000008f008f7213 */ /* 0x000fe20000000000 */
[----:B------:R-:W-:Y:S01]  /*4d10*/  HMMA.16816.F32 R96, R4, R44, R96 ;  /* 0x0000002c0460723c */ /* 0x000fe20000001860 */
[----:B------:R-:W-:-:S02]  /*4d20*/  I2FP.F32.S32 R157, R111 ;  /* 0x0000006f009d7245 */ /* 0x000fc40000201400 */
[C-C-:B------:R-:W-:Y:S02]  /*4d30*/  IADD3 R116, PT, PT, R8.reuse, -0x9, -R41.reuse ;  /* 0xfffffff708747810 */ /* 0x140fe40007ffe829 */
[C-C-:B------:R-:W-:Y:S02]  /*4d40*/  IADD3 R144, PT, PT, R8.reuse, -0x21, -R41.reuse ;  /* 0xffffffdf08907810 */ /* 0x140fe40007ffe829 */
[C-C-:B------:R-:W-:Y:S01]  /*4d50*/  IADD3 R142, PT, PT, R8.reuse, -0x38, -R41.reuse ;  /* 0xffffffc8088e7810 */ /* 0x140fe20007ffe829 */
[----:B------:R-:W-:Y:S01]  /*4d60*/  HMMA.16816.F32 R92, R4, R46, R92 ;  /* 0x0000002e045c723c */ /* 0x000fe2000000185c */
[C-C-:B------:R-:W-:Y:S02]  /*4d70*/  IADD3 R139, PT, PT, R8.reuse, -0x40, -R41.reuse ;  /* 0xffffffc0088b7810 */ /* 0x140fe40007ffe829 */
[C-C-:B------:R-:W-:Y:S02]  /*4d80*/  IADD3 R138, PT, PT, R8.reuse, -0x41, -R41.reuse ;  /* 0xffffffbf088a7810 */ /* 0x140fe40007ffe829 */
[----:B------:R-:W-:-:S02]  /*4d90*/  IADD3 R137, PT, PT, R8, -0x48, -R41 ;  /* 0xffffffb808897810 */ /* 0x000fc40007ffe829 */
[C-C-:B------:R-:W-:Y:S01]  /*4da0*/  IADD3 R136, PT, PT, R8.reuse, -0x49, -R41.reuse ;  /* 0xffffffb708887810 */ /* 0x140fe20007ffe829 */
[C---:B------:R-:W-:Y:S01]  /*4db0*/  HMMA.16816.F32 R84, R4.reuse, R42, R84 ;  /* 0x0000002a0454723c */ /* 0x040fe20000001854 */
[C-C-:B------:R-:W-:Y:S02]  /*4dc0*/  IADD3 R127, PT, PT, R8.reuse, -0x50, -R41.reuse ;  /* 0xffffffb0087f7810 */ /* 0x140fe40007ffe829 */
[C---:B------:R-:W-:Y:S01]  /*4dd0*/  IADD3 R126, PT, PT, R8.reuse, -0x51, -R41 ;  /* 0xffffffaf087e7810 */ /* 0x040fe20007ffe829 */
[----:B------:R-:W-:Y:S01]  /*4de0*/  FFMA.FTZ R157, -R229, R157, R97 ;  /* 0x0000009de59d7223 */ /* 0x000fe20000010161 */
[C-C-:B------:R-:W-:Y:S02]  /*4df0*/  IADD3 R125, PT, PT, R8.reuse, -0x58, -R41.reuse ;  /* 0xffffffa8087d7810 */ /* 0x140fe40007ffe829 */
[C-C-:B------:R-:W-:Y:S01]  /*4e00*/  IADD3 R124, PT, PT, R8.reuse, -0x59, -R41.reuse ;  /* 0xffffffa7087c7810 */ /* 0x140fe20007ffe829 */
[----:B------:R-:W-:Y:S01]  /*4e10*/  HMMA.16816.F32 R80, R4, R36, R80 ;  /* 0x000000240450723c */ /* 0x000fe20000001850 */
[----:B------:R-:W-:-:S02]  /*4e20*/  IADD3 R123, PT, PT, R8, -0x60, -R41 ;  /* 0xffffffa0087b7810 */ /* 0x000fc40007ffe829 */
[C-C-:B------:R-:W-:Y:S02]  /*4e30*/  IADD3 R122, PT, PT, R8.reuse, -0x61, -R41.reuse ;  /* 0xffffff9f087a7810 */ /* 0x140fe40007ffe829 */
[C-C-:B------:R-:W-:Y:S02]  /*4e40*/  IADD3 R121, PT, PT, R8.reuse, -0x68, -R41.reuse ;  /* 0xffffff9808797810 */ /* 0x140fe40007ffe829 */
[----:B------:R-:W-:Y:S01]  /*4e50*/  IADD3 R120, PT, PT, R8, -0x69, -R41 ;  /* 0xffffff9708787810 */ /* 0x000fe20007ffe829 */
[----:B------:R-:W-:Y:S01]  /*4e60*/  HMMA.16816.F32 R76, R4, R38, R76 ;  /* 0x00000026044c723c */ /* 0x000fe2000000184c */
[----:B------:R-:W-:Y:S02]  /*4e70*/  IABS R145, R145 ;  /* 0x0000009100917213 */ /* 0x000fe40000000000 */
[----:B------:R-:W-:Y:S02]  /*4e80*/  IABS R112, R112 ;  /* 0x0000007000707213 */ /* 0x000fe40000000000 */
[----:B------:R-:W-:-:S02]  /*4e90*/  I2FP.F32.S32 R143, R143 ;  /* 0x0000008f008f7245 */ /* 0x000fc40000201400 */
[----:B------:R-:W-:Y:S01]  /*4ea0*/  IABS R119, R119 ;  /* 0x0000007700777213 */ /* 0x000fe20000000000 */
[C---:B------:R-:W-:Y:S01]  /*4eb0*/  HMMA.16816.F32 R68, R4.reuse, R10, R68 ;  /* 0x0000000a0444723c */ /* 0x040fe20000001844 */
[----:B------:R-:W-:Y:S02]  /*4ec0*/  IABS R116, R116 ;  /* 0x0000007400747213 */ /* 0x000fe40000000000 */
[----:B------:R-:W-:Y:S02]  /*4ed0*/  I2FP.F32.S32 R145, R145 ;  /* 0x0000009100917245 */ /* 0x000fe40000201400 */
[----:B------:R-:W-:Y:S02]  /*4ee0*/  IABS R144, R144 ;  /* 0x0000009000907213 */ /* 0x000fe40000000000 */
[----:B------:R-:W-:Y:S01]  /*4ef0*/  I2FP.F32.S32 R155, R112 ;  /* 0x00000070009b7245 */ /* 0x000fe20000201400 */
[C---:B-----5:R-:W-:Y:S01]  /*4f00*/  HMMA.16816.F32 R104, R4.reuse, R64, R104 ;  /* 0x000000400468723c */ /* 0x060fe20000001868 */
[----:B------:R-:W-:Y:S01]  /*4f10*/  IMAD.IADD R65, R8, 0x1, -R41 ;  /* 0x0000000108417824 */ /* 0x000fe200078e0a29 */
[----:B------:R-:W-:Y:S01]  /*4f20*/  IABS R142, R142 ;  /* 0x0000008e008e7213 */ /* 0x000fe20000000000 */
[C---:B------:R-:W-:Y:S01]  /*4f30*/  FFMA.FTZ R112, -R229.reuse, R143, R12 ;  /* 0x0000008fe5707223 */ /* 0x040fe2000001010c */
[----:B------:R-:W-:Y:S01]  /*4f40*/  IABS R139, R139 ;  /* 0x0000008b008b7213 */ /* 0x000fe20000000000 */
[C---:B------:R-:W-:Y:S01]  /*4f50*/  VIADD R12, R102.reuse, 0x20 ;  /* 0x00000020660c7836 */ /* 0x040fe20000000000 */
[----:B------:R-:W-:Y:S01]  /*4f60*/  IABS R138, R138 ;  /* 0x0000008a008a7213 */ /* 0x000fe20000000000 */
[C---:B------:R-:W-:Y:S01]  /*4f70*/  FFMA.FTZ R155, -R229.reuse, R155, R96 ;  /* 0x0000009be59b7223 */ /* 0x040fe20000010160 */
[----:B------:R-:W-:Y:S01]  /*4f80*/  HMMA.16816.F32 R60, R4, R66, R60 ;  /* 0x00000042043c723c */ /* 0x000fe2000000183c */
[----:B------:R-:W-:Y:S01]  /*4f90*/  I2FP.F32.S32 R4, R114 ;  /* 0x0000007200047245 */ /* 0x000fe20000201400 */
[C---:B------:R-:W-:Y:S01]  /*4fa0*/  VIADD R6, R102.reuse, 0x8 ;  /* 0x0000000866067836 */ /* 0x040fe20000000000 */
[----:B------:R-:W-:Y:S01]  /*4fb0*/  I2FP.F32.S32 R5, R115 ;  /* 0x0000007300057245 */ /* 0x000fe20000201400 */
[C---:B------:R-:W-:Y:S01]  /*4fc0*/  FFMA.FTZ R7, -R229.reuse, R145, R33 ;  /* 0x00000091e5077223 */ /* 0x040fe20000010121 */
[----:B------:R-:W-:Y:S01]  /*4fd0*/  I2FP.F32.S32 R115, R113 ;  /* 0x0000007100737245 */ /* 0x000fe20000201400 */
[C---:B------:R-:W-:Y:S01]  /*4fe0*/  VIADD R96, R102.reuse, 0x29 ;  /* 0x0000002966607836 */ /* 0x040fe20000000000 */
[----:B------:R-:W-:Y:S01]  /*4ff0*/  I2FP.F32.S32 R113, R109 ;  /* 0x0000006d00717245 */ /* 0x000fe20000201400 */
[----:B------:R-:W-:Y:S01]  /*5000*/  FFMA.FTZ R109, -R229, R4, R25 ;  /* 0x00000004e56d7223 */ /* 0x000fe20000010119 */
[----:B------:R-:W-:Y:S01]  /*5010*/  IABS R25, R118 ;  /* 0x0000007600197213 */ /* 0x000fe20000000000 */
[----:B------:R-:W-:Y:S01]  /*5020*/  VIADD R118, R65, 0xfffffff8 ;  /* 0xfffffff841767836 */ /* 0x000fe20000000000 */
[----:B------:R-:W-:Y:S01]  /*5030*/  I2FP.F32.S32 R4, R141 ;  /* 0x0000008d00047245 */ /* 0x000fe20000201400 */
[C---:B------:R-:W-:Y:S01]  /*5040*/  FFMA.FTZ R113, -R229.reuse, R113, R16 ;  /* 0x00000071e5717223 */ /* 0x040fe20000010110 */
[----:B------:R-:W-:Y:S01]  /*5050*/  I2FP.F32.S32 R114, R110 ;  /* 0x0000006e00727245 */ /* 0x000fe20000201400 */
[C---:B------:R-:W-:Y:S01]  /*5060*/  FFMA.FTZ R110, -R229.reuse, R5, R24 ;  /* 0x00000005e56e7223 */ /* 0x040fe20000010118 */
[----:B------:R-:W-:Y:S01]  /*5070*/  IABS R118, R118 ;  /* 0x0000007600767213 */ /* 0x000fe20000000000 */
[C---:B------:R-:W-:Y:S01]  /*5080*/  FFMA.FTZ R111, -R229.reuse, R4, R13 ;  /* 0x00000004e56f7223 */ /* 0x040fe2000001010d */
[----:B------:R-:W-:Y:S01]  /*5090*/  IABS R4, R117 ;  /* 0x0000007500047213 */ /* 0x000fe20000000000 */
[----:B------:R-:W-:Y:S01]  /*50a0*/  FFMA.FTZ R114, -R229, R114, R21 ;  /* 0x00000072e5727223 */ /* 0x000fe20000010115 */
[----:B------:R-:W-:Y:S01]  /*50b0*/  I2FP.F32.S32 R118, R118 ;  /* 0x0000007600767245 */ /* 0x000fe20000201400 */
[C---:B------:R-:W-:Y:S01]  /*50c0*/  VIADD R5, R102.reuse, 0x9 ;  /* 0x0000000966057836 */ /* 0x040fe20000000000 */
[----:B------:R-:W-:Y:S01]  /*50d0*/  IABS R24, R108 ;  /* 0x0000006c00187213 */ /* 0x000fe20000000000 */
[C---:B------:R-:W-:Y:S01]  /*50e0*/  VIADD R108, R102.reuse, 0x11 ;  /* 0x00000011666c7836 */ /* 0x040fe20000000000 */
[----:B------:R-:W-:Y:S01]  /*50f0*/  ISETP.GT.AND P4, PT, R213, R6, PT ;  /* 0x00000006d500720c */ /* 0x000fe20003f84270 */
[C---:B------:R-:W-:Y:S01]  /*5100*/  FFMA.FTZ R118, -R229.reuse, R118, R28 ;  /* 0x00000076e5767223 */ /* 0x040fe2000001011c */
[----:B------:R-:W-:Y:S01]  /*5110*/  IABS R137, R137 ;  /* 0x0000008900897213 */ /* 0x000fe20000000000 */
[C---:B------:R-:W-:Y:S01]  /*5120*/  VIADD R16, R102.reuse, 0x19 ;  /* 0x0000001966107836 */ /* 0x040fe20000000000 */
[----:B------:R-:W-:Y:S01]  /*5130*/  IABS R136, R136 ;  /* 0x0000008800887213 */ /* 0x000fe20000000000 */
[C---:B------:R-:W-:Y:S01]  /*5140*/  VIADD R66, R102.reuse, 0x61 ;  /* 0x0000006166427836 */ /* 0x040fe20000000000 */
[----:B------:R-:W-:Y:S01]  /*5150*/  IABS R127, R127 ;  /* 0x0000007f007f7213 */ /* 0x000fe20000000000 */
[C---:B------:R-:W-:Y:S01]  /*5160*/  VIADD R33, R102.reuse, 0x71 ;  /* 0x0000007166217836 */ /* 0x040fe20000000000 */
[----:B------:R-:W-:Y:S01]  /*5170*/  IABS R126, R126 ;  /* 0x0000007e007e7213 */ /* 0x000fe20000000000 */
[----:B------:R-:W-:Y:S01]  /*5180*/  VIADD R28, R102, 0x79 ;  /* 0x00000079661c7836 */ /* 0x000fe20000000000 */
[----:B------:R-:W-:Y:S01]  /*5190*/  IABS R125, R125 ;  /* 0x0000007d007d7213 */ /* 0x000fe20000000000 */
[----:B------:R-:W-:Y:S01]  /*51a0*/  FFMA.FTZ R115, -R229, R115, R20 ;  /* 0x00000073e5737223 */ /* 0x000fe20000010114 */
[----:B------:R-:W-:-:S02]  /*51b0*/  IABS R124, R124 ;  /* 0x0000007c007c7213 */ /* 0x000fc40000000000 */
[----:B------:R-:W-:Y:S02]  /*51c0*/  IABS R123, R123 ;  /* 0x0000007b007b7213 */ /* 0x000fe40000000000 */
[----:B------:R-:W-:Y:S02]  /*51d0*/  IABS R122, R122 ;  /* 0x0000007a007a7213 */ /* 0x000fe40000000000 */
[----:B------:R-:W-:Y:S02]  /*51e0*/  IABS R121, R121 ;  /* 0x0000007900797213 */ /* 0x000fe40000000000 */
[----:B------:R-:W-:Y:S02]  /*51f0*/  IABS R120, R120 ;  /* 0x0000007800787213 */ /* 0x000fe40000000000 */
[----:B------:R-:W-:Y:S01]  /*5200*/  I2FP.F32.S32 R67, R119 ;  /* 0x0000007700437245 */ /* 0x000fe20000201400 */
[C---:B------:R-:W-:Y:S01]  /*5210*/  VIADD R119, R102.reuse, 0x1 ;  /* 0x0000000166777836 */ /* 0x040fe20000000000 */
[----:B------:R-:W-:Y:S01]  /*5220*/  IABS R21, R103 ;  /* 0x0000006700157213 */ /* 0x000fe20000000000 */
[C---:B------:R-:W-:Y:S01]  /*5230*/  VIADD R103, R102.reuse, 0x28 ;  /* 0x0000002866677836 */ /* 0x040fe20000000000 */
[----:B------:R-:W-:Y:S01]  /*5240*/  I2FP.F32.S32 R4, R4 ;  /* 0x0000000400047245 */ /* 0x000fe20000201400 */
[C---:B------:R-:W-:Y:S01]  /*5250*/  FFMA.FTZ R67, -R229.reuse, R67, R104 ;  /* 0x00000043e5437223 */ /* 0x040fe20000010168 */
[----:B------:R-:W-:Y:S01]  /*5260*/  IABS R117, R65 ;  /* 0x0000004100757213 */ /* 0x000fe20000000000 */
[----:B------:R-:W-:Y:S01]  /*5270*/  VIADD R104, R102, 0x21 ;  /* 0x0000002166687836 */ /* 0x000fe20000000000 */
[----:B------:R-:W-:Y:S01]  /*5280*/  FSEL R118, R118, -INF , !P4 ;  /* 0xff80000076767808 */ /* 0x000fe20006000000 */
[----:B------:R-:W-:Y:S01]  /*5290*/  FFMA.FTZ R60, -R229, R4, R60 ;  /* 0x00000004e53c7223 */ /* 0x000fe2000001013c */
[----:B------:R-:W-:Y:S01]  /*52a0*/  IADD3 R140, PT, PT, R8, -0x39, -R41 ;  /* 0xffffffc7088c7810 */ /* 0x000fe20007ffe829 */
[C---:B------:R-:W-:Y:S01]  /*52b0*/  VIADD R4, R102.reuse, 0x10 ;  /* 0x0000001066047836 */ /* 0x040fe20000000000 */
[----:B------:R-:W-:Y:S01]  /*52c0*/  ISETP.GT.AND P4, PT, R213, R108, PT ;  /* 0x0000006cd500720c */ /* 0x000fe20003f84270 */
[----:B------:R-:W-:Y:S01]  /*52d0*/  VIADD R65, R102, 0x68 ;  /* 0x0000006866417836 */ /* 0x000fe20000000000 */
        /* <DEDUP_REMOVED lines=34> */
[C---:B------:R-:W-:Y:S01]  /*5500*/  VIADDMNMX R212, R210.reuse, 0x1, R134, PT ;  /* 0x00000001d2d47846 */ /* 0x040fe20003800186 */
[C---:B------:R-:W-:Y:S01]  /*5510*/  FFMA.FTZ R21, -R229.reuse, R21, R34 ;  /* 0x00000015e5157223 */ /* 0x040fe20000010122 */
[----:B------:R-:W-:Y:S01]  /*5520*/  VIADDMNMX R210, R210, 0x9, R134, PT ;  /* 0x00000009d2d27846 */ /* 0x000fe20003800186 */
[----:B------:R-:W-:Y:S01]  /*5530*/  FFMA.FTZ R32, -R229, R117, R32 ;  /* 0x00000075e5207223 */ /* 0x000fe20000010120 */
[----:B------:R-:W-:Y:S01]  /*5540*/  IABS R140, R140 ;  /* 0x0000008c008c7213 */ /* 0x000fe20000000000 */
[C---:B------:R-:W-:Y:S01]  /*5550*/  VIADD R17, R102.reuse, 0x18 ;  /* 0x0000001866117836 */ /* 0x040fe20000000000 */
[----:B------:R-:W-:Y:S01]  /*5560*/  ISETP.GT.AND P2, PT, R213, R119, PT ;  /* 0x00000077d500720c */ /* 0x000fe20003f44270 */
[C---:B------:R-:W-:Y:S01]  /*5570*/  VIADD R92, R102.reuse, 0x30 ;  /* 0x00000030665c7836 */ /* 0x040fe20000000000 */
[----:B------:R-:W-:Y:S01]  /*5580*/  FSEL R109, R109, -INF , !P4 ;  /* 0xff8000006d6d7808 */ /* 0x000fe20006000000 */
[C---:B------:R-:W-:Y:S01]  /*5590*/  VIADD R89, R102.reuse, 0x31 ;  /* 0x0000003166597836 */ /* 0x040fe20000000000 */
[C---:B------:R-:W-:Y:S01]  /*55a0*/  ISETP.GT.AND P4, PT, R213.reuse, R12, PT ;  /* 0x0000000cd500720c */ /* 0x040fe20003f84270 */
[C---:B------:R-:W-:Y:S01]  /*55b0*/  VIADD R88, R102.reuse, 0x38 ;  /* 0x0000003866587836 */ /* 0x040fe20000000000 */
[----:B------:R-:W-:Y:S01]  /*55c0*/  I2FP.F32.S32 R140, R140 ;  /* 0x0000008c008c7245 */ /* 0x000fe20000201400 */
[C---:B------:R-:W-:Y:S01]  /*55d0*/  VIADD R85, R102.reuse, 0x39 ;  /* 0x0000003966557836 */ /* 0x040fe20000000000 */
[----:B------:R-:W-:Y:S01]  /*55e0*/  ISETP.GT.AND P1, PT, R213, R102, PT ;  /* 0x00000066d500720c */ /* 0x000fe20003f24270 */
[C---:B------:R-:W-:Y:S01]  /*55f0*/  VIADD R84, R102.reuse, 0x40 ;  /* 0x0000004066547836 */ /* 0x040fe20000000000 */
[C---:B------:R-:W-:Y:S01]  /*5600*/  ISETP.GE.AND P5, PT, R102.reuse, R212, PT ;  /* 0x000000d46600720c */ /* 0x040fe20003fa6270 */
[C---:B------:R-:W-:Y:S01]  /*5610*/  VIADD R81, R102.reuse, 0x41 ;  /* 0x0000004166517836 */ /* 0x040fe20000000000 */
[C---:B------:R-:W-:Y:S01]  /*5620*/  ISETP.GE.AND P0, PT, R102.reuse, R210, PT ;  /* 0x000000d26600720c */ /* 0x040fe20003f06270 */
[C---:B------:R-:W-:Y:S01]  /*5630*/  VIADD R80, R102.reuse, 0x48 ;  /* 0x0000004866507836 */ /* 0x040fe20000000000 */
[----:B------:R-:W-:Y:S01]  /*5640*/  ISETP.GT.AND P3, PT, R211, R102, PT ;  /* 0x00000066d300720c */ /* 0x000fe20003f64270 */
[C---:B------:R-:W-:Y:S01]  /*5650*/  VIADD R77, R102.reuse, 0x49 ;  /* 0x00000049664d7836 */ /* 0x040fe20000000000 */
[----:B------:R-:W-:Y:S01]  /*5660*/  FSEL R120, R7, -INF , !P2 ;  /* 0xff80000007787808 */ /* 0x000fe20005000000 */
[C---:B------:R-:W-:Y:S01]  /*5670*/  VIADD R76, R102.reuse, 0x50 ;  /* 0x00000050664c7836 */ /* 0x040fe20000000000 */
[----:B------:R-:W-:Y:S01]  /*5680*/  ISETP.GT.AND P2, PT, R213, R4, PT ;  /* 0x00000004d500720c */ /* 0x000fe20003f44270 */
[----:B------:R-:W-:Y:S01]  /*5690*/  VIADD R73, R102, 0x51 ;  /* 0x0000005166497836 */ /* 0x000fe20000000000 */
[----:B------:R-:W-:Y:S01]  /*56a0*/  FSEL R121, R32, -INF , !P1 ;  /* 0xff80000020797808 */ /* 0x000fe20004800000 */
[----:B------:R-:W-:-:S02]  /*56b0*/  VIADD R72, R102, 0x58 ;  /* 0x0000005866487836 */ /* 0x000fc40000000000 */
[----:B------:R-:W-:Y:S01]  /*56c0*/  FFMA.FTZ R159, -R229, R140, R93 ;  /* 0x0000008ce59f7223 */ /* 0x000fe2000001015d */
[C---:B------:R-:W-:Y:S01]  /*56d0*/  VIADD R69, R102.reuse, 0x59 ;  /* 0x0000005966457836 */ /* 0x040fe20000000000 */
[C---:B------:R-:W-:Y:S01]  /*56e0*/  ISETP.GT.AND P1, PT, R213.reuse, R5, PT ;  /* 0x00000005d500720c */ /* 0x040fe20003f24270 */
[----:B------:R-:W-:Y:S01]  /*56f0*/  VIADD R68, R102, 0x60 ;  /* 0x0000006066447836 */ /* 0x000fe20000000000 */
[----:B------:R-:W-:Y:S01]  /*5700*/  FSEL R110, R110, -INF , !P2 ;  /* 0xff8000006e6e7808 */ /* 0x000fe20005000000 */
[C---:B------:R-:W-:Y:S01]  /*5710*/  VIADD R61, R102.reuse, 0x69 ;  /* 0x00000069663d7836 */ /* 0x040fe20000000000 */
[----:B------:R-:W-:Y:S01]  /*5720*/  ISETP.GT.AND P2, PT, R213, R16, PT ;  /* 0x00000010d500720c */ /* 0x000fe20003f44270 */
[C---:B------:R-:W-:Y:S01]  /*5730*/  VIADD R34, R102.reuse, 0x70 ;  /* 0x0000007066227836 */ /* 0x040fe20000000000 */
[----:B------:R-:W-:Y:S01]  /*5740*/  I2FP.F32.S32 R25, R25 ;  /* 0x0000001900197245 */ /* 0x000fe20000201400 */
[----:B------:R-:W-:Y:S01]  /*5750*/  VIADD R29, R102, 0x78 ;  /* 0x00000078661d7836 */ /* 0x000fe20000000000 */
[----:B------:R-:W-:Y:S01]  /*5760*/  FSEL R102, R113, -INF , !P4 ;  /* 0xff80000071667808 */ /* 0x000fe20006000000 */
[----:B------:R-:W-:Y:S01]  /*5770*/  FFMA.FTZ R30, -R229, R117, R30 ;  /* 0x00000075e51e7223 */ /* 0x000fe2000001011e */
[----:B------:R-:W-:Y:S01]  /*5780*/  ISETP.GT.AND P4, PT, R213, R96, PT ;  /* 0x00000060d500720c */ /* 0x000fe20003f84270 */
[----:B------:R-:W-:Y:S01]  /*5790*/  FFMA.FTZ R25, -R229, R25, R105 ;  /* 0x00000019e5197223 */ /* 0x000fe20000010169 */
[----:B------:R-:W-:-:S02]  /*57a0*/  FSEL R20, R116, -INF , !P1 ;  /* 0xff80000074147808 */ /* 0x000fc40004800000 */
[----:B------:R-:W-:Y:S02]  /*57b0*/  FSEL R93, R111, -INF , !P4 ;  /* 0xff8000006f5d7808 */ /* 0x000fe40006000000 */
[C---:B------:R-:W-:Y:S02]  /*57c0*/  ISETP.GT.AND P4, PT, R213.reuse, R88, PT ;  /* 0x00000058d500720c */ /* 0x040fe40003f84270 */
[C---:B------:R-:W-:Y:S02]  /*57d0*/  ISETP.GT.AND P1, PT, R213.reuse, R17, PT ;  /* 0x00000011d500720c */ /* 0x040fe40003f24270 */
[----:B------:R-:W-:Y:S02]  /*57e0*/  FSEL R13, R114, -INF , !P2 ;  /* 0xff800000720d7808 */ /* 0x000fe40005000000 */
[----:B------:R-:W-:Y:S02]  /*57f0*/  ISETP.GT.AND P2, PT, R213, R103, PT ;  /* 0x00000067d500720c */ /* 0x000fe40003f44270 */
[----:B------:R-:W-:-:S02]  /*5800*/  FSEL R160, R160, -INF , !P4 ;  /* 0xff800000a0a07808 */ /* 0x000fc40006000000 */
[----:B------:R-:W-:Y:S02]  /*5810*/  ISETP.GT.AND P4, PT, R213, R81, PT ;  /* 0x00000051d500720c */ /* 0x000fe40003f84270 */
[----:B------:R-:W-:Y:S02]  /*5820*/  FSEL R105, R115, -INF , !P1 ;  /* 0xff80000073697808 */ /* 0x000fe40004800000 */
[C---:B------:R-:W-:Y:S02]  /*5830*/  ISETP.GT.AND P1, PT, R213.reuse, R104, PT ;  /* 0x00000068d500720c */ /* 0x040fe40003f24270 */
[----:B------:R-:W-:Y:S02]  /*5840*/  FSEL R97, R112, -INF , !P2 ;  /* 0xff80000070617808 */ /* 0x000fe40005000000 */
[----:B------:R-:W-:Y:S02]  /*5850*/  ISETP.GT.AND P2, PT, R213, R89, PT ;  /* 0x00000059d500720c */ /* 0x000fe40003f44270 */
[----:B------:R-:W-:-:S02]  /*5860*/  FSEL R174, R174, -INF , !P4 ;  /* 0xff800000aeae7808 */ /* 0x000fc40006000000 */
[----:B------:R-:W-:Y:S02]  /*5870*/  ISETP.GT.AND P4, PT, R213, R76, PT ;  /* 0x0000004cd500720c */ /* 0x000fe40003f84270 */
[----:B------:R-:W-:Y:S02]  /*5880*/  FSEL R141, R141, -INF , !P1 ;  /* 0xff8000008d8d7808 */ /* 0x000fe40004800000 */
[----:B------:R-:W-:Y:S02]  /*5890*/  ISETP.GT.AND P1, PT, R213, R92, PT ;  /* 0x0000005cd500720c */ /* 0x000fe40003f24270 */
        /* <DEDUP_REMOVED lines=16> */
[C-C-:B------:R-:W-:Y:S02]  /*59a0*/  IADD3 R100, PT, PT, R146.reuse, -0x10, -R41.reuse ;  /* 0xfffffff092647810 */ /* 0x140fe40007ffe829 */
[----:B------:R-:W-:Y:S02]  /*59b0*/  IADD3 R11, PT, PT, R146, -0x11, -R41 ;  /* 0xffffffef920b7810 */ /* 0x000fe40007ffe829 */
[----:B------:R-:W-:Y:S02]  /*59c0*/  FSEL R21, R21, -INF , !P3 ;  /* 0xff80000015157808 */ /* 0x000fe40005800000 */
[----:B------:R-:W-:Y:S02]  /*59d0*/  FSEL R173, R173, -INF , !P1 ;  /* 0xff800000adad7808 */ /* 0x000fe40004800000 */
[----:B------:R-:W-:-:S02]  /*59e0*/  ISETP.GT.AND P1, PT, R213, R73, PT ;  /* 0x00000049d500720c */ /* 0x000fc40003f24270 */
[----:B------:R-:W-:Y:S02]  /*59f0*/  FSEL R164, R164, -INF , !P2 ;  /* 0xff800000a4a47808 */ /* 0x000fe40005000000 */
[----:B------:R-:W-:Y:S02]  /*5a00*/  ISETP.GT.AND P2, PT, R213, R66, PT ;  /* 0x00000042d500720c */ /* 0x000fe40003f44270 */
[----:B------:R-:W-:Y:S02]  /*5a10*/  FSEL R32, R25, -INF , !P4 ;  /* 0xff80000019207808 */ /* 0x000fe40006000000 */
[----:B------:R-:W-:Y:S02]  /*5a20*/  IADD3 R59, PT, PT, R146, -0x1, -R41 ;  /* 0xffffffff923b7810 */ /* 0x000fe40007ffe829 */
[----:B------:R-:W-:Y:S02]  /*5a30*/  FSEL R25, R21, -INF , !P0 ;  /* 0xff80000015197808 */ /* 0x000fe40004000000 */
[----:B------:R-:W-:-:S02]  /*5a40*/  IABS R100, R100 ;  /* 0x0000006400647213 */ /* 0x000fc40000000000 */
[----:B------:R-:W-:Y:S02]  /*5a50*/  IABS R11, R11 ;  /* 0x0000000b000b7213 */ /* 0x000fe40000000000 */
[----:B------:R-:W-:Y:S02]  /*5a60*/  IADD3 R9, PT, PT, R146, -0x18, -R41 ;  /* 0xffffffe892097810 */ /* 0x000fe40007ffe829 */
[----:B------:R-:W-:Y:S02]  /*5a70*/  ISETP.GT.AND P0, PT, R211, R6, PT ;  /* 0x00000006d300720c */ /* 0x000fe40003f04270 */
[----:B------:R-:W-:Y:S02]  /*5a80*/  FSEL R165, R165, -INF , !P1 ;  /* 0xff800000a5a57808 */ /* 0x000fe40004800000 */
[----:B------:R-:W-:Y:S02]  /*5a90*/  ISETP.GT.AND P1, PT, R213, R68, PT ;  /* 0x00000044d500720c */ /* 0x000fe40003f24270 */
[----:B------:R-:W-:-:S02]  /*5aa0*/  FSEL R149, R149, -INF , !P2 ;  /* 0xff80000095957808 */ /* 0x000fc40005000000 */
[----:B------:R-:W-:Y:S02]  /*5ab0*/  ISETP.GT.AND P2, PT, R213, R34, PT ;  /* 0x00000022d500720c */ /* 0x000fe40003f44270 */
[----:B------:R-:W-:Y:S02]  /*5ac0*/  IABS R59, R59 ;  /* 0x0000003b003b7213 */ /* 0x000fe40000000000 */
[----:B------:R-:W-:Y:S02]  /*5ad0*/  I2FP.F32.S32 R100, R100 ;  /* 0x0000006400647245 */ /* 0x000fe40000201400 */
[----:B------:R-:W-:Y:S02]  /*5ae0*/  I2FP.F32.S32 R11, R11 ;  /* 0x0000000b000b7245 */ /* 0x000fe40000201400 */
[----:B------:R-:W-:Y:S01]  /*5af0*/  ISETP.GE.AND P3, PT, R6, R210, PT ;  /* 0x000000d20600720c */ /* 0x000fe20003f66270 */
[C---:B------:R-:W-:Y:S01]  /*5b00*/  FFMA.FTZ R26, -R229.reuse, R100, R26 ;  /* 0x00000064e51a7223 */ /* 0x040fe2000001011a */
[----:B------:R-:W-:Y:S01]  /*5b10*/  FSEL R21, R30, -INF , !P0 ;  /* 0xff8000001e157808 */ /* 0x000fe20004000000 */
[----:B------:R-:W-:Y:S01]  /*5b20*/  FFMA.FTZ R27, -R229, R11, R27 ;  /* 0x0000000be51b7223 */ /* 0x000fe2000001011b */
[----:B------:R-:W-:-:S02]  /*5b30*/  IABS R9, R9 ;  /* 0x0000000900097213 */ /* 0x000fc40000000000 */
[----:B------:R-:W-:Y:S02]  /*5b40*/  FSEL R150, R150, -INF , !P1 ;  /* 0xff80000096967808 */ /* 0x000fe40004800000 */
[----:B------:R-:W-:Y:S01]  /*5b50*/  ISETP.GT.AND P1, PT, R213, R61, PT ;  /* 0x0000003dd500720c */ /* 0x000fe20003f24270 */
[----:B------:R-:W-:Y:S01]  /*5b60*/  IMAD.MOV.U32 R11, RZ, RZ, R9 ;  /* 0x000000ffff0b7224 */ /* 0x000fe200078e0009 */
[----:B------:R-:W-:Y:S02]  /*5b70*/  FSEL R67, R67, -INF , !P2 ;  /* 0xff80000043437808 */ /* 0x000fe40005000000 */
[----:B------:R-:W-:Y:S02]  /*5b80*/  I2FP.F32.S32 R7, R59 ;  /* 0x0000003b00077245 */ /* 0x000fe40000201400 */
[----:B------:R-:W-:Y:S02]  /*5b90*/  IADD3 R101, PT, PT, R146, -0x9, -R41 ;  /* 0xfffffff792657810 */ /* 0x000fe40007ffe829 */
[----:B------:R-:W-:Y:S01]  /*5ba0*/  ISETP.GT.AND P2, PT, R213, R28, PT ;  /* 0x0000001cd500720c */ /* 0x000fe20003f44270 */
[----:B------:R-:W-:Y:S01]  /*5bb0*/  FFMA.FTZ R35, -R229, R7, R35 ;  /* 0x00000007e5237223 */ /* 0x000fe20000010123 */
[----:B------:R-:W-:-:S02]  /*5bc0*/  FSEL R21, R21, -INF , !P3 ;  /* 0xff80000015157808 */ /* 0x000fc40005800000 */
[----:B------:R-:W-:Y:S02]  /*5bd0*/  ISETP.GT.AND P3, PT, R211, R4, PT ;  /* 0x00000004d300720c */ /* 0x000fe40003f64270 */
[----:B------:R-:W-:Y:S02]  /*5be0*/  FSEL R147, R147, -INF , !P1 ;  /* 0xff80000093937808 */ /* 0x000fe40004800000 */
[----:B------:R-:W-:Y:S02]  /*5bf0*/  IADD3 R8, PT, PT, R146, -0x19, -R41 ;  /* 0xffffffe792087810 */ /* 0x000fe40007ffe829 */
[----:B------:R-:W-:Y:S02]  /*5c00*/  ISETP.GT.AND P1, PT, R213, R29, PT ;  /* 0x0000001dd500720c */ /* 0x000fe40003f24270 */
[----:B------:R-:W-:Y:S02]  /*5c10*/  FSEL R59, R24, -INF , !P2 ;  /* 0xff800000183b7808 */ /* 0x000fe40005000000 */
[----:B------:R-:W-:-:S02]  /*5c20*/  IABS R101, R101 ;  /* 0x0000006500657213 */ /* 0x000fc40000000000 */
[----:B------:R-:W-:Y:S02]  /*5c30*/  ISETP.GT.AND P2, PT, R211, R119, PT ;  /* 0x00000077d300720c */ /* 0x000fe40003f44270 */
[----:B------:R-:W-:Y:S02]  /*5c40*/  FSEL R30, R26, -INF , !P3 ;  /* 0xff8000001a1e7808 */ /* 0x000fe40005800000 */
[----:B------:R-:W-:Y:S02]  /*5c50*/  I2FP.F32.S32 R26, R11 ;  /* 0x0000000b001a7245 */ /* 0x000fe40000201400 */
[----:B------:R-:W-:Y:S02]  /*5c60*/  ISETP.GE.AND P4, PT, R119, R212, PT ;  /* 0x000000d47700720c */ /* 0x000fe40003f86270 */
[----:B------:R-:W-:Y:S01]  /*5c70*/  FSEL R60, R60, -INF , !P1 ;  /* 0xff8000003c3c7808 */ /* 0x000fe20004800000 */
[----:B------:R-:W-:Y:S01]  /*5c80*/  FFMA.FTZ R22, -R229, R26, R22 ;  /* 0x0000001ae5167223 */ /* 0x000fe20000010116 */
[----:B------:R-:W-:-:S02]  /*5c90*/  I2FP.F32.S32 R101, R101 ;  /* 0x0000006500657245 */ /* 0x000fc40000201400 */
[----:B------:R-:W-:Y:S02]  /*5ca0*/  IABS R8, R8 ;  /* 0x0000000800087213 */ /* 0x000fe40000000000 */
[----:B------:R-:W-:Y:S01]  /*5cb0*/  IADD3 R10, PT, PT, R146, -0x20, -R41 ;  /* 0xffffffe0920a7810 */ /* 0x000fe20007ffe829 */
[----:B------:R-:W-:Y:S01]  /*5cc0*/  FFMA.FTZ R31, -R229, R101, R31 ;  /* 0x00000065e51f7223 */ /* 0x000fe2000001011f */
[----:B------:R-:W-:Y:S02]  /*5cd0*/  ISETP.GE.AND P1, PT, R119, R210, PT ;  /* 0x000000d27700720c */ /* 0x000fe40003f26270 */
[----:B------:R-:W-:Y:S02]  /*5ce0*/  FSEL R24, R35, -INF , !P2 ;  /* 0xff80000023187808 */ /* 0x000fe40005000000 */
[----:B------:R-:W-:Y:S02]  /*5cf0*/  FSEL R7, R121, -INF , !P5 ;  /* 0xff80000079077808 */ /* 0x000fe40006800000 */
[----:B------:R-:W-:-:S02]  /*5d00*/  ISETP.GE.AND P5, PT, R6, R212, PT ;  /* 0x000000d40600720c */ /* 0x000fc40003fa6270 */
[----:B------:R-:W-:Y:S02]  /*5d10*/  FSEL R6, R120, -INF , !P4 ;  /* 0xff80000078067808 */ /* 0x000fe40006000000 */
[----:B------:R-:W-:Y:S02]  /*5d20*/  I2FP.F32.S32 R26, R8 ;  /* 0x00000008001a7245 */ /* 0x000fe40000201400 */
[----:B------:R-:W-:Y:S02]  /*5d30*/  ISETP.GE.AND P4, PT, R5, R212, PT ;  /* 0x000000d40500720c */ /* 0x000fe40003f86270 */
[----:B------:R-:W-:Y:S01]  /*5d40*/  FSEL R24, R24, -INF , !P1 ;  /* 0xff80000018187808 */ /* 0x000fe20004800000 */
[----:B------:R-:W-:Y:S01]  /*5d50*/  FFMA.FTZ R23, -R229, R26, R23 ;  /* 0x0000001ae5177223 */ /* 0x000fe20000010117 */
[----:B------:R-:W-:Y:S02]  /*5d60*/  IABS R10, R10 ;  /* 0x0000000a000a7213 */ /* 0x000fe40000000000 */
[----:B------:R-:W-:-:S02]  /*5d70*/  ISETP.GE.AND P2, PT, R5, R210, PT ;  /* 0x000000d20500720c */ /* 0x000fc40003f46270 */
[----:B------:R-:W-:Y:S01]  /*5d80*/  ISETP.GT.AND P1, PT, R211, R5, PT ;  /* 0x00000005d300720c */ /* 0x000fe20003f24270 */
[----:B------:R-:W-:Y:S01]  /*5d90*/  IMAD.MOV.U32 R26, RZ, RZ, R10 ;  /* 0x000000ffff1a7224 */ /* 0x000fe200078e000a */
[----:B------:R-:W-:Y:S02]  /*5da0*/  ISETP.GE.AND P0, PT, R4, R210, PT ;  /* 0x000000d20400720c */ /* 0x000fe40003f06270 */
[----:B------:R-:W-:Y:S02]  /*5db0*/  FSEL R5, R118, -INF , !P5 ;  /* 0xff80000076057808 */ /* 0x000fe40006800000 */
[----:B------:R-:W-:Y:S02]  /*5dc0*/  ISETP.GE.AND P5, PT, R4, R212, PT ;  /* 0x000000d40400720c */ /* 0x000fe40003fa6270 */
[----:B------:R-:W-:Y:S02]  /*5dd0*/  FSEL R4, R20, -INF , !P4 ;  /* 0xff80000014047808 */ /* 0x000fe40006000000 */
[----:B------:R-:W-:-:S02]  /*5de0*/  FSEL R20, R31, -INF , !P1 ;  /* 0xff8000001f147808 */ /* 0x000fc40004800000 */
[----:B------:R-:W-:Y:S02]  /*5df0*/  FSEL R11, R30, -INF , !P0 ;  /* 0xff8000001e0b7808 */ /* 0x000fe40004000000 */
[C---:B------:R-:W-:Y:S02]  /*5e00*/  ISETP.GT.AND P0, PT, R211.reuse, R17, PT ;  /* 0x00000011d300720c */ /* 0x040fe40003f04270 */
[----:B------:R-:W-:Y:S02]  /*5e10*/  FSEL R20, R20, -INF , !P2 ;  /* 0xff80000014147808 */ /* 0x000fe40005000000 */
[----:B------:R-:W-:Y:S02]  /*5e20*/  ISETP.GT.AND P2, PT, R211, R108, PT ;  /* 0x0000006cd300720c */ /* 0x000fe40003f44270 */
[----:B------:R-:W-:Y:S02]  /*5e30*/  ISETP.GE.AND P3, PT, R17, R210, PT ;  /* 0x000000d21100720c */ /* 0x000fe40003f66270 */
[----:B------:R-:W-:-:S02]  /*5e40*/  FSEL R22, R22, -INF , !P0 ;  /* 0xff80000016167808 */ /* 0x000fc40004000000 */
[----:B------:R-:W-:Y:S02]  /*5e50*/  I2FP.F32.S32 R26, R26 ;  /* 0x0000001a001a7245 */ /* 0x000fe40000201400 */
[--C-:B------:R-:W-:Y:S02]  /*5e60*/  IADD3 R38, PT, PT, R146, -0x28, -R41.reuse ;  /* 0xffffffd892267810 */ /* 0x100fe40007ffe829 */
[----:B------:R-:W-:Y:S01]  /*5e70*/  FSEL R9, R110, -INF , !P5 ;  /* 0xff8000006e097808 */ /* 0x000fe20006800000 */
[----:B------:R-:W-:Y:S01]  /*5e80*/  FFMA.FTZ R18, -R229, R26, R18 ;  /* 0x0000001ae5127223 */ /* 0x000fe20000010112 */
[----:B------:R-:W-:Y:S02]  /*5e90*/  ISETP.GE.AND P5, PT, R17, R212, PT ;  /* 0x000000d41100720c */ /* 0x000fe40003fa6270 */
[----:B------:R-:W-:Y:S02]  /*5ea0*/  IADD3 R64, PT, PT, R146, -0x21, -R41 ;  /* 0xffffffdf92407810 */ /* 0x000fe40007ffe829 */
[----:B------:R-:W-:-:S02]  /*5eb0*/  ISETP.GE.AND P1, PT, R108, R210, PT ;  /* 0x000000d26c00720c */ /* 0x000fc40003f26270 */
[----:B------:R-:W-:Y:S02]  /*5ec0*/  FSEL R17, R27, -INF , !P2 ;  /* 0xff8000001b117808 */ /* 0x000fe40005000000 */
[----:B------:R-:W-:Y:S02]  /*5ed0*/  FSEL R10, R22, -INF , !P3 ;  /* 0xff800000160a7808 */ /* 0x000fe40005800000 */
[----:B------:R-:W-:Y:S02]  /*5ee0*/  ISETP.GE.AND P4, PT, R108, R212, PT ;  /* 0x000000d46c00720c */ /* 0x000fe40003f86270 */
[----:B------:R-:W-:Y:S02]  /*5ef0*/  IABS R22, R38 ;  /* 0x0000002600167213 */ /* 0x000fe40000000000 */
[----:B------:R-:W-:Y:S02]  /*5f00*/  ISETP.GT.AND P3, PT, R211, R12, PT ;  /* 0x0000000cd300720c */ /* 0x000fe40003f64270 */
[----:B------:R-:W-:-:S02]  /*5f10*/  FSEL R17, R17, -INF , !P1 ;  /* 0xff80000011117808 */ /* 0x000fc40004800000 */
[----:B------:R-:W-:Y:S02]  /*5f20*/  IABS R64, R64 ;  /* 0x0000004000407213 */ /* 0x000fe40000000000 */
[----:B------:R-:W-:Y:S02]  /*5f30*/  FSEL R8, R109, -INF , !P4 ;  /* 0xff8000006d087808 */ /* 0x000fe40006000000 */
[----:B------:R-:W-:Y:S02]  /*5f40*/  ISETP.GT.AND P1, PT, R211, R16, PT ;  /* 0x00000010d300720c */ /* 0x000fe40003f24270 */
[----:B------:R-:W-:Y:S02]  /*5f50*/  I2FP.F32.S32 R22, R22 ;  /* 0x0000001600167245 */ /* 0x000fe40000201400 */
[----:B------:R-:W-:Y:S02]  /*5f60*/  IADD3 R37, PT, PT, R146, -0x30, -R41 ;  /* 0xffffffd092257810 */ /* 0x000fe40007ffe829 */
[C---:B------:R-:W-:Y:S01]  /*5f70*/  ISETP.GE.AND P4, PT, R16.reuse, R212, PT ;  /* 0x000000d41000720c */ /* 0x040fe20003f86270 */
[----:B------:R-:W-:Y:S01]  /*5f80*/  FFMA.FTZ R14, -R229, R22, R14 ;  /* 0x00000016e50e7223 */ /* 0x000fe2000001010e */
[----:B------:R-:W-:-:S02]  /*5f90*/  ISETP.GE.AND P2, PT, R16, R210, PT ;  /* 0x000000d21000720c */ /* 0x000fc40003f46270 */
[----:B------:R-:W-:Y:S02]  /*5fa0*/  ISETP.GE.AND P0, PT, R12, R210, PT ;  /* 0x000000d20c00720c */ /* 0x000fe40003f06270 */
[----:B------:R-:W-:Y:S02]  /*5fb0*/  FSEL R18, R18, -INF , !P3 ;  /* 0xff80000012127808 */ /* 0x000fe40005800000 */
[----:B------:R-:W-:Y:S02]  /*5fc0*/  FSEL R16, R105, -INF , !P5 ;  /* 0xff80000069107808 */ /* 0x000fe40006800000 */
[----:B------:R-:W-:Y:S02]  /*5fd0*/  ISETP.GE.AND P5, PT, R12, R212, PT ;  /* 0x000000d40c00720c */ /* 0x000fe40003fa6270 */
[----:B------:R-:W-:Y:S02]  /*5fe0*/  I2FP.F32.S32 R64, R64 ;  /* 0x0000004000407245 */ /* 0x000fe40000201400 */
[----:B------:R-:W-:-:S02]  /*5ff0*/  IADD3 R39, PT, PT, R146, -0x29, -R41 ;  /* 0xffffffd792277810 */ /* 0x000fc40007ffe829 */
[----:B------:R-:W-:Y:S01]  /*6000*/  FSEL R12, R23, -INF , !P1 ;  /* 0xff800000170c7808 */ /* 0x000fe20004800000 */
[----:B------:R-:W-:Y:S01]  /*6010*/  FFMA.FTZ R19, -R229, R64, R19 ;  /* 0x00000040e5137223 */ /* 0x000fe20000010113 */
[----:B------:R-:W-:Y:S02]  /*6020*/  FSEL R138, R18, -INF , !P0 ;  /* 0xff800000128a7808 */ /* 0x000fe40004000000 */
[----:B------:R-:W-:Y:S02]  /*6030*/  IABS R37, R37 ;  /* 0x0000002500257213 */ /* 0x000fe40000000000 */
[----:B------:R-:W-:Y:S02]  /*6040*/  ISETP.GT.AND P0, PT, R211, R103, PT ;  /* 0x00000067d300720c */ /* 0x000fe40003f04270 */
[----:B------:R-:W-:Y:S02]  /*6050*/  IADD3 R36, PT, PT, R146, -0x31, -R41 ;  /* 0xffffffcf92247810 */ /* 0x000fe40007ffe829 */
[----:B------:R-:W-:-:S02]  /*6060*/  FSEL R12, R12, -INF , !P2 ;  /* 0xff8000000c0c7808 */ /* 0x000fc40005000000 */
[----:B------:R-:W-:Y:S02]  /*6070*/  IABS R39, R39 ;  /* 0x0000002700277213 */ /* 0x000fe40000000000 */
[----:B------:R-:W-:Y:S02]  /*6080*/  ISETP.GT.AND P2, PT, R211, R104, PT ;  /* 0x00000068d300720c */ /* 0x000fe40003f44270 */
[----:B------:R-:W-:Y:S02]  /*6090*/  I2FP.F32.S32 R37, R37 ;  /* 0x0000002500257245 */ /* 0x000fe40000201400 */
[----:B------:R-:W-:Y:S02]  /*60a0*/  IADD3 R58, PT, PT, R146, -0x38, -R41 ;  /* 0xffffffc8923a7810 */ /* 0x000fe40007ffe829 */
[----:B------:R-:W-:Y:S01]  /*60b0*/  ISETP.GE.AND P3, PT, R103, R210, PT ;  /* 0x000000d26700720c */ /* 0x000fe20003f66270 */
[----:B------:R-:W-:Y:S01]  /*60c0*/  FFMA.FTZ R98, -R229, R37, R98 ;  /* 0x00000025e5627223 */ /* 0x000fe20000010162 */
[----:B------:R-:W-:-:S02]  /*60d0*/  FSEL R14, R14, -INF , !P0 ;  /* 0xff8000000e0e7808 */ /* 0x000fc40004000000 */
[----:B------:R-:W-:Y:S02]  /*60e0*/  IABS R36, R36 ;  /* 0x0000002400247213 */ /* 0x000fe40000000000 */
[----:B------:R-:W-:Y:S02]  /*60f0*/  I2FP.F32.S32 R39, R39 ;  /* 0x0000002700277245 */ /* 0x000fe40000201400 */
[----:B------:R-:W-:Y:S02]  /*6100*/  ISETP.GE.AND P1, PT, R104, R210, PT ;  /* 0x000000d26800720c */ /* 0x000fe40003f26270 */
[----:B------:R-:W-:Y:S01]  /*6110*/  FSEL R19, R19, -INF , !P2 ;  /* 0xff80000013137808 */ /* 0x000fe20005000000 */
[----:B------:R-:W-:Y:S01]  /*6120*/  FFMA.FTZ R15, -R229, R39, R15 ;  /* 0x00000027e50f7223 */ /* 0x000fe2000001010f */
[----:B------:R-:W-:Y:S01]  /*6130*/  FSEL R140, R14, -INF , !P3 ;  /* 0xff8000000e8c7808 */ /* 0x000fe20005800000 */
[----:B------:R-:W-:Y:S01]  /*6140*/  IMAD.MOV.U32 R14, RZ, RZ, R36 ;  /* 0x000000ffff0e7224 */ /* 0x000fe200078e0024 */
[----:B------:R-:W-:-:S02]  /*6150*/  IABS R58, R58 ;  /* 0x0000003a003a7213 */ /* 0x000fc40000000000 */
[----:B------:R-:W-:Y:S02]  /*6160*/  ISETP.GT.AND P3, PT, R211, R92, PT ;  /* 0x0000005cd300720c */ /* 0x000fe40003f64270 */
[----:B------:R-:W-:Y:S02]  /*6170*/  FSEL R139, R19, -INF , !P1 ;  /* 0xff800000138b7808 */ /* 0x000fe40004800000 */
[----:B------:R-:W-:Y:S02]  /*6180*/  ISETP.GT.AND P1, PT, R211, R96, PT ;  /* 0x00000060d300720c */ /* 0x000fe40003f24270 */
[----:B------:R-:W-:Y:S02]  /*6190*/  I2FP.F32.S32 R58, R58 ;  /* 0x0000003a003a7245 */ /* 0x000fe40000201400 */
[----:B------:R-:W-:Y:S02]  /*61a0*/  IADD3 R56, PT, PT, R146, -0x40, -R41 ;  /* 0xffffffc092387810 */ /* 0x000fe40007ffe829 */
[----:B------:R-:W-:Y:S01]  /*61b0*/  ISETP.GE.AND P0, PT, R92, R210, PT ;  /* 0x000000d25c00720c */ /* 0x000fe20003f06270 */
[----:B------:R-:W-:Y:S01]  /*61c0*/  FFMA.FTZ R58, -R229, R58, R94 ;  /* 0x0000003ae53a7223 */ /* 0x000fe2000001015e */
[----:B------:R-:W-:-:S02]  /*61d0*/  FSEL R98, R98, -INF , !P3 ;  /* 0xff80000062627808 */ /* 0x000fc40005800000 */
[----:B------:R-:W-:Y:S02]  /*61e0*/  I2FP.F32.S32 R14, R14 ;  /* 0x0000000e000e7245 */ /* 0x000fe40000201400 */
[----:B------:R-:W-:Y:S02]  /*61f0*/  IADD3 R57, PT, PT, R146, -0x39, -R41 ;  /* 0xffffffc792397810 */ /* 0x000fe40007ffe829 */
[----:B------:R-:W-:Y:S01]  /*6200*/  ISETP.GE.AND P2, PT, R96, R210, PT ;  /* 0x000000d26000720c */ /* 0x000fe20003f46270 */
[----:B------:R-:W-:Y:S01]  /*6210*/  FFMA.FTZ R14, -R229, R14, R99 ;  /* 0x0000000ee50e7223 */ /* 0x000fe20000010163 */
[----:B------:R-:W-:Y:S02]  /*6220*/  FSEL R15, R15, -INF , !P1 ;  /* 0xff8000000f0f7808 */ /* 0x000fe40004800000 */
[----:B------:R-:W-:Y:S02]  /*6230*/  FSEL R154, R98, -INF , !P0 ;  /* 0xff800000629a7808 */ /* 0x000fe40004000000 */
[----:B------:R-:W-:-:S02]  /*6240*/  IABS R56, R56 ;  /* 0x0000003800387213 */ /* 0x000fc40000000000 */
[----:B------:R-:W-:Y:S02]  /*6250*/  ISETP.GT.AND P0, PT, R211, R88, PT ;  /* 0x00000058d300720c */ /* 0x000fe40003f04270 */
[----:B------:R-:W-:Y:S02]  /*6260*/  FSEL R36, R15, -INF , !P2 ;  /* 0xff8000000f247808 */ /* 0x000fe40005000000 */
[----:B------:R-:W-:Y:S02]  /*6270*/  IABS R57, R57 ;  /* 0x0000003900397213 */ /* 0x000fe40000000000 */
[----:B------:R-:W-:Y:S02]  /*6280*/  ISETP.GT.AND P2, PT, R211, R89, PT ;  /* 0x00000059d300720c */ /* 0x000fe40003f44270 */
[----:B------:R-:W-:Y:S02]  /*6290*/  I2FP.F32.S32 R56, R56 ;  /* 0x0000003800387245 */ /* 0x000fe40000201400 */
[----:B------:R-:W-:-:S02]  /*62a0*/  IADD3 R54, PT, PT, R146, -0x48, -R41 ;  /* 0xffffffb892367810 */ /* 0x000fc40007ffe829 */
[----:B------:R-:W-:Y:S01]  /*62b0*/  ISETP.GE.AND P3, PT, R88, R210, PT ;  /* 0x000000d25800720c */ /* 0x000fe20003f66270 */
[----:B------:R-:W-:Y:S01]  /*62c0*/  FFMA.FTZ R56, -R229, R56, R90 ;  /* 0x00000038e5387223 */ /* 0x000fe2000001015a */
[----:B------:R-:W-:Y:S02]  /*62d0*/  FSEL R58, R58, -INF , !P0 ;  /* 0xff8000003a3a7808 */ /* 0x000fe40004000000 */
[----:B------:R-:W-:Y:S02]  /*62e0*/  I2FP.F32.S32 R57, R57 ;  /* 0x0000003900397245 */ /* 0x000fe40000201400 */
[----:B------:R-:W-:Y:S02]  /*62f0*/  IADD3 R55, PT, PT, R146, -0x41, -R41 ;  /* 0xffffffbf92377810 */ /* 0x000fe40007ffe829 */
[----:B------:R-:W-:Y:S01]  /*6300*/  ISETP.GE.AND P1, PT, R89, R210, PT ;  /* 0x000000d25900720c */ /* 0x000fe20003f26270 */
[----:B------:R-:W-:Y:S01]  /*6310*/  FFMA.FTZ R57, -R229, R57, R95 ;  /* 0x00000039e5397223 */ /* 0x000fe2000001015f */
[----:B------:R-:W-:-:S02]  /*6320*/  FSEL R14, R14, -INF , !P2 ;  /* 0xff8000000e0e7808 */ /* 0x000fc40005000000 */
[----:B------:R-:W-:Y:S02]  /*6330*/  FSEL R156, R58, -INF , !P3 ;  /* 0xff8000003a9c7808 */ /* 0x000fe40005800000 */
[----:B------:R-:W-:Y:S02]  /*6340*/  IABS R54, R54 ;  /* 0x0000003600367213 */ /* 0x000fe40000000000 */
[C---:B------:R-:W-:Y:S02]  /*6350*/  ISETP.GT.AND P3, PT, R211.reuse, R84, PT ;  /* 0x00000054d300720c */ /* 0x040fe40003f64270 */
[----:B------:R-:W-:Y:S02]  /*6360*/  FSEL R161, R14, -INF , !P1 ;  /* 0xff8000000ea17808 */ /* 0x000fe40004800000 */
[----:B------:R-:W-:Y:S02]  /*6370*/  IABS R55, R55 ;  /* 0x0000003700377213 */ /* 0x000fe40000000000 */
[----:B------:R-:W-:-:S02]  /*6380*/  ISETP.GT.AND P1, PT, R211, R85, PT ;  /* 0x00000055d300720c */ /* 0x000fc40003f24270 */
[----:B------:R-:W-:Y:S02]  /*6390*/  I2FP.F32.S32 R54, R54 ;  /* 0x0000003600367245 */ /* 0x000fe40000201400 */
[--C-:B------:R-:W-:Y:S02]  /*63a0*/  IADD3 R52, PT, PT, R146, -0x50, -R41.reuse ;  /* 0xffffffb092347810 */ /* 0x100fe40007ffe829 */
[----:B------:R-:W-:Y:S01]  /*63b0*/  ISETP.GE.AND P0, PT, R84, R210, PT ;  /* 0x000000d25400720c */ /* 0x000fe20003f06270 */
[----:B------:R-:W-:Y:S01]  /*63c0*/  FFMA.FTZ R54, -R229, R54, R86 ;  /* 0x00000036e5367223 */ /* 0x000fe20000010156 */
[----:B------:R-:W-:Y:S02]  /*63d0*/  FSEL R56, R56, -INF , !P3 ;  /* 0xff80000038387808 */ /* 0x000fe40005800000 */
[----:B------:R-:W-:Y:S02]  /*63e0*/  I2FP.F32.S32 R55, R55 ;  /* 0x0000003700377245 */ /* 0x000fe40000201400 */
[----:B------:R-:W-:-:S02]  /*63f0*/  IADD3 R53, PT, PT, R146, -0x49, -R41 ;  /* 0xffffffb792357810 */ /* 0x000fc40007ffe829 */
[----:B------:R-:W-:Y:S01]  /*6400*/  ISETP.GE.AND P2, PT, R85, R210, PT ;  /* 0x000000d25500720c */ /* 0x000fe20003f46270 */
[----:B------:R-:W-:Y:S01]  /*6410*/  FFMA.FTZ R55, -R229, R55, R91 ;  /* 0x00000037e5377223 */ /* 0x000fe2000001015b */
[----:B------:R-:W-:Y:S02]  /*6420*/  FSEL R57, R57, -INF , !P1 ;  /* 0xff80000039397808 */ /* 0x000fe40004800000 */
[----:B------:R-:W-:Y:S02]  /*6430*/  FSEL R177, R56, -INF , !P0 ;  /* 0xff80000038b17808 */ /* 0x000fe40004000000 */
[----:B------:R-:W-:Y:S02]  /*6440*/  IABS R52, R52 ;  /* 0x0000003400347213 */ /* 0x000fe40000000000 */
[----:B------:R-:W-:Y:S02]  /*6450*/  ISETP.GT.AND P0, PT, R211, R80, PT ;  /* 0x00000050d300720c */ /* 0x000fe40003f04270 */
        /* <DEDUP_REMOVED lines=24> */
[----:B------:R-:W-:Y:S02]  /*65e0*/  FSEL R13, R13, -INF , !P4 ;  /* 0xff8000000d0d7808 */ /* 0x000fe40006000000 */
[----:B------:R-:W-:Y:S02]  /*65f0*/  ISETP.GE.AND P4, PT, R104, R212, PT ;  /* 0x000000d46800720c */ /* 0x000fe40003f86270 */
        /* <DEDUP_REMOVED lines=9> */
[----:B------:R-:W-:Y:S02]  /*6690*/  FSEL R141, R141, -INF , !P4 ;  /* 0xff8000008d8d7808 */ /* 0x000fe40006000000 */
[-C--:B------:R-:W-:Y:S02]  /*66a0*/  ISETP.GE.AND P5, PT, R103, R212.reuse, PT ;  /* 0x000000d46700720c */ /* 0x080fe40003fa6270 */
[----:B------:R-:W-:Y:S02]  /*66b0*/  ISETP.GE.AND P4, PT, R96, R212, PT ;  /* 0x000000d46000720c */ /* 0x000fe40003f86270 */
[----:B------:R-:W-:Y:S02]  /*66c0*/  FSEL R175, R53, -INF , !P2 ;  /* 0xff80000035af7808 */ /* 0x000fe40005000000 */
[----:B------:R-:W-:Y:S02]  /*66d0*/  IABS R49, R49 ;  /* 0x0000003100317213 */ /* 0x000fe40000000000 */
[----:B------:R-:W-:-:S02]  /*66e0*/  ISETP.GT.AND P2, PT, R211, R73, PT ;  /* 0x00000049d300720c */ /* 0x000fc40003f44270 */
[----:B------:R-:W-:Y:S02]  /*66f0*/  I2FP.F32.S32 R48, R48 ;  /* 0x0000003000307245 */ /* 0x000fe40000201400 */
[----:B------:R-:W-:Y:S02]  /*6700*/  IADD3 R46, PT, PT, R146, -0x68, -R41 ;  /* 0xffffff98922e7810 */ /* 0x000fe40007ffe829 */
[----:B------:R-:W-:Y:S01]  /*6710*/  ISETP.GE.AND P3, PT, R72, R210, PT ;  /* 0x000000d24800720c */ /* 0x000fe20003f66270 */
[----:B------:R-:W-:Y:S01]  /*6720*/  FFMA.FTZ R48, -R229, R48, R74 ;  /* 0x00000030e5307223 */ /* 0x000fe2000001014a */
[----:B------:R-:W-:Y:S02]  /*6730*/  FSEL R50, R50, -INF , !P0 ;  /* 0xff80000032327808 */ /* 0x000fe40004000000 */
[----:B------:R-:W-:Y:S02]  /*6740*/  FSEL R39, R97, -INF , !P5 ;  /* 0xff80000061277808 */ /* 0x000fe40006800000 */
[----:B------:R-:W-:-:S02]  /*6750*/  FSEL R37, R93, -INF , !P4 ;  /* 0xff8000005d257808 */ /* 0x000fc40006000000 */
[----:B------:R-:W-:Y:S02]  /*6760*/  I2FP.F32.S32 R49, R49 ;  /* 0x0000003100317245 */ /* 0x000fe40000201400 */
[----:B------:R-:W-:Y:S02]  /*6770*/  IADD3 R47, PT, PT, R146, -0x61, -R41 ;  /* 0xffffff9f922f7810 */ /* 0x000fe40007ffe829 */
[-C--:B------:R-:W-:Y:S01]  /*6780*/  ISETP.GE.AND P5, PT, R92, R212.reuse, PT ;  /* 0x000000d45c00720c */ /* 0x080fe20003fa6270 */
[----:B------:R-:W-:Y:S01]  /*6790*/  FFMA.FTZ R49, -R229, R49, R79 ;  /* 0x00000031e5317223 */ /* 0x000fe2000001014f */
[----:B------:R-:W-:Y:S02]  /*67a0*/  ISETP.GE.AND P4, PT, R89, R212, PT ;  /* 0x000000d45900720c */ /* 0x000fe40003f86270 */
[----:B------:R-:W-:Y:S02]  /*67b0*/  ISETP.GE.AND P1, PT, R73, R210, PT ;  /* 0x000000d24900720c */ /* 0x000fe40003f26270 */
[----:B------:R-:W-:-:S02]  /*67c0*/  FSEL R51, R51, -INF , !P2 ;  /* 0xff80000033337808 */ /* 0x000fc40005000000 */
[----:B------:R-:W-:Y:S02]  /*67d0*/  FSEL R167, R50, -INF , !P3 ;  /* 0xff80000032a77808 */ /* 0x000fe40005800000 */
[----:B------:R-:W-:Y:S02]  /*67e0*/  IABS R46, R46 ;  /* 0x0000002e002e7213 */ /* 0x000fe40000000000 */
[----:B------:R-:W-:Y:S02]  /*67f0*/  ISETP.GT.AND P3, PT, R211, R68, PT ;  /* 0x00000044d300720c */ /* 0x000fe40003f64270 */
[----:B------:R-:W-:Y:S02]  /*6800*/  FSEL R155, R155, -INF , !P5 ;  /* 0xff8000009b9b7808 */ /* 0x000fe40006800000 */
[----:B------:R-:W-:Y:S02]  /*6810*/  FSEL R157, R157, -INF , !P4 ;  /* 0xff8000009d9d7808 */ /* 0x000fe40006000000 */
[----:B------:R-:W-:-:S02]  /*6820*/  FSEL R168, R51, -INF , !P1 ;  /* 0xff80000033a87808 */ /* 0x000fc40004800000 */
[----:B------:R-:W-:Y:S02]  /*6830*/  IABS R47, R47 ;  /* 0x0000002f002f7213 */ /* 0x000fe40000000000 */
[-C--:B------:R-:W-:Y:S02]  /*6840*/  ISETP.GE.AND P5, PT, R88, R212.reuse, PT ;  /* 0x000000d45800720c */ /* 0x080fe40003fa6270 */
[----:B------:R-:W-:Y:S02]  /*6850*/  ISETP.GE.AND P4, PT, R85, R212, PT ;  /* 0x000000d45500720c */ /* 0x000fe40003f86270 */
[----:B------:R-:W-:Y:S02]  /*6860*/  ISETP.GT.AND P1, PT, R211, R69, PT ;  /* 0x00000045d300720c */ /* 0x000fe40003f24270 */
[----:B------:R-:W-:Y:S02]  /*6870*/  I2FP.F32.S32 R46, R46 ;  /* 0x0000002e002e7245 */ /* 0x000fe40000201400 */
[----:B------:R-:W-:-:S02]  /*6880*/  IADD3 R44, PT, PT, R146, -0x70, -R41 ;  /* 0xffffff90922c7810 */ /* 0x000fc40007ffe829 */
[----:B------:R-:W-:Y:S01]  /*6890*/  ISETP.GE.AND P0, PT, R68, R210, PT ;  /* 0x000000d24400720c */ /* 0x000fe20003f06270 */
[C---:B------:R-:W-:Y:S01]  /*68a0*/  FFMA.FTZ R46, -R229.reuse, R46, R70 ;  /* 0x0000002ee52e7223 */ /* 0x040fe20000010146 */
[----:B------:R-:W-:Y:S02]  /*68b0*/  FSEL R48, R48, -INF , !P3 ;  /* 0xff80000030307808 */ /* 0x000fe40005800000 */
[----:B------:R-:W-:Y:S02]  /*68c0*/  I2FP.F32.S32 R47, R47 ;  /* 0x0000002f002f7245 */ /* 0x000fe40000201400 */
[----:B------:R-:W-:Y:S02]  /*68d0*/  IADD3 R45, PT, PT, R146, -0x69, -R41 ;  /* 0xffffff97922d7810 */ /* 0x000fe40007ffe829 */
[----:B------:R-:W-:Y:S01]  /*68e0*/  FSEL R160, R160, -INF , !P5 ;  /* 0xff800000a0a07808 */ /* 0x000fe20006800000 */
[----:B------:R-:W-:Y:S01]  /*68f0*/  FFMA.FTZ R47, -R229, R47, R75 ;  /* 0x0000002fe52f7223 */ /* 0x000fe2000001014b */
[----:B------:R-:W-:-:S02]  /*6900*/  FSEL R159, R159, -INF , !P4 ;  /* 0xff8000009f9f7808 */ /* 0x000fc40006000000 */
[----:B------:R-:W-:Y:S02]  /*6910*/  ISETP.GE.AND P2, PT, R69, R210, PT ;  /* 0x000000d24500720c */ /* 0x000fe40003f46270 */
[----:B------:R-:W-:Y:S02]  /*6920*/  FSEL R49, R49, -INF , !P1 ;  /* 0xff80000031317808 */ /* 0x000fe40004800000 */
[-C--:B------:R-:W-:Y:S02]  /*6930*/  ISETP.GE.AND P5, PT, R84, R212.reuse, PT ;  /* 0x000000d45400720c */ /* 0x080fe40003fa6270 */
[----:B------:R-:W-:Y:S02]  /*6940*/  ISETP.GE.AND P4, PT, R81, R212, PT ;  /* 0x000000d45100720c */ /* 0x000fe40003f86270 */
[----:B------:R-:W-:Y:S02]  /*6950*/  FSEL R153, R48, -INF , !P0 ;  /* 0xff80000030997808 */ /* 0x000fe40004000000 */
[----:B------:R-:W-:-:S02]  /*6960*/  IABS R44, R44 ;  /* 0x0000002c002c7213 */ /* 0x000fc40000000000 */
[----:B------:R-:W-:Y:S02]  /*6970*/  ISETP.GT.AND P0, PT, R211, R65, PT ;  /* 0x00000041d300720c */ /* 0x000fe40003f04270 */
[----:B------:R-:W-:Y:S02]  /*6980*/  FSEL R162, R49, -INF , !P2 ;  /* 0xff80000031a27808 */ /* 0x000fe40005000000 */
[----:B------:R-:W-:Y:S02]  /*6990*/  IABS R45, R45 ;  /* 0x0000002d002d7213 */ /* 0x000fe40000000000 */
[----:B------:R-:W-:Y:S02]  /*69a0*/  FSEL R172, R172, -INF , !P5 ;  /* 0xff800000acac7808 */ /* 0x000fe40006800000 */
[----:B------:R-:W-:Y:S02]  /*69b0*/  FSEL R174, R174, -INF , !P4 ;  /* 0xff800000aeae7808 */ /* 0x000fe40006000000 */
[----:B------:R-:W-:-:S02]  /*69c0*/  ISETP.GT.AND P2, PT, R211, R66, PT ;  /* 0x00000042d300720c */ /* 0x000fc40003f44270 */
[----:B------:R-:W-:Y:S02]  /*69d0*/  I2FP.F32.S32 R44, R44 ;  /* 0x0000002c002c7245 */ /* 0x000fe40000201400 */
[----:B------:R-:W-:Y:S02]  /*69e0*/  IADD3 R42, PT, PT, R146, -0x78, -R41 ;  /* 0xffffff88922a7810 */ /* 0x000fe40007ffe829 */
[----:B------:R-:W-:Y:S01]  /*69f0*/  ISETP.GE.AND P5, PT, R80, R212, PT ;  /* 0x000000d45000720c */ /* 0x000fe20003fa6270 */
[----:B------:R-:W-:Y:S01]  /*6a00*/  FFMA.FTZ R44, -R229, R44, R106 ;  /* 0x0000002ce52c7223 */ /* 0x000fe2000001016a */
[----:B------:R-:W-:Y:S02]  /*6a10*/  ISETP.GE.AND P4, PT, R77, R212, PT ;  /* 0x000000d44d00720c */ /* 0x000fe40003f86270 */
[----:B------:R-:W-:Y:S02]  /*6a20*/  ISETP.GE.AND P3, PT, R65, R210, PT ;  /* 0x000000d24100720c */ /* 0x000fe40003f66270 */
[----:B------:R-:W-:-:S02]  /*6a30*/  FSEL R46, R46, -INF , !P0 ;  /* 0xff8000002e2e7808 */ /* 0x000fc40004000000 */
[----:B------:R-:W-:Y:S02]  /*6a40*/  I2FP.F32.S32 R45, R45 ;  /* 0x0000002d002d7245 */ /* 0x000fe40000201400 */
[----:B------:R-:W-:Y:S02]  /*6a50*/  IADD3 R43, PT, PT, R146, -0x71, -R41 ;  /* 0xffffff8f922b7810 */ /* 0x000fe40007ffe829 */
[----:B------:R-:W-:Y:S01]  /*6a60*/  ISETP.GE.AND P1, PT, R66, R210, PT ;  /* 0x000000d24200720c */ /* 0x000fe20003f26270 */
[----:B------:R-:W-:Y:S01]  /*6a70*/  FFMA.FTZ R45, -R229, R45, R71 ;  /* 0x0000002de52d7223 */ /* 0x000fe20000010147 */
[----:B------:R-:W-:Y:S02]  /*6a80*/  FSEL R47, R47, -INF , !P2 ;  /* 0xff8000002f2f7808 */ /* 0x000fe40005000000 */
[----:B------:R-:W-:Y:S02]  /*6a90*/  FSEL R173, R173, -INF , !P5 ;  /* 0xff800000adad7808 */ /* 0x000fe40006800000 */
[----:B------:R-:W-:-:S02]  /*6aa0*/  FSEL R176, R176, -INF , !P4 ;  /* 0xff800000b0b07808 */ /* 0x000fc40006000000 */
[----:B------:R-:W-:Y:S02]  /*6ab0*/  FSEL R151, R46, -INF , !P3 ;  /* 0xff8000002e977808 */ /* 0x000fe40005800000 */
[----:B------:R-:W-:Y:S02]  /*6ac0*/  IABS R42, R42 ;  /* 0x0000002a002a7213 */ /* 0x000fe40000000000 */
[-C--:B------:R-:W-:Y:S02]  /*6ad0*/  ISETP.GE.AND P5, PT, R76, R212.reuse, PT ;  /* 0x000000d44c00720c */ /* 0x080fe40003fa6270 */
[----:B------:R-:W-:Y:S02]  /*6ae0*/  ISETP.GE.AND P4, PT, R73, R212, PT ;  /* 0x000000d44900720c */ /* 0x000fe40003f86270 */
[----:B------:R-:W-:Y:S02]  /*6af0*/  ISETP.GT.AND P3, PT, R211, R34, PT ;  /* 0x00000022d300720c */ /* 0x000fe40003f64270 */
[----:B------:R-:W-:-:S02]  /*6b00*/  FSEL R152, R47, -INF , !P1 ;  /* 0xff8000002f987808 */ /* 0x000fc40004800000 */
[----:B------:R-:W-:Y:S02]  /*6b10*/  IABS R43, R43 ;  /* 0x0000002b002b7213 */ /* 0x000fe40000000000 */
[----:B------:R-:W-:Y:S02]  /*6b20*/  ISETP.GT.AND P1, PT, R211, R61, PT ;  /* 0x0000003dd300720c */ /* 0x000fe40003f24270 */
[----:B------:R-:W-:Y:S02]  /*6b30*/  I2FP.F32.S32 R42, R42 ;  /* 0x0000002a002a7245 */ /* 0x000fe40000201400 */
[----:B------:R-:W-:Y:S02]  /*6b40*/  FSEL R166, R166, -INF , !P5 ;  /* 0xff800000a6a67808 */ /* 0x000fe40006800000 */
[----:B------:R-:W-:Y:S01]  /*6b50*/  FSEL R165, R165, -INF , !P4 ;  /* 0xff800000a5a57808 */ /* 0x000fe20006000000 */
[----:B------:R-:W-:Y:S01]  /*6b60*/  FFMA.FTZ R42, -R229, R42, R62 ;  /* 0x0000002ae52a7223 */ /* 0x000fe2000001013e */
[----:B------:R-:W-:-:S02]  /*6b70*/  ISETP.GE.AND P0, PT, R34, R210, PT ;  /* 0x000000d22200720c */ /* 0x000fc40003f06270 */
[----:B------:R-:W-:Y:S02]  /*6b80*/  FSEL R44, R44, -INF , !P3 ;  /* 0xff8000002c2c7808 */ /* 0x000fe40005800000 */
[-C--:B------:R-:W-:Y:S02]  /*6b90*/  ISETP.GE.AND P5, PT, R72, R212.reuse, PT ;  /* 0x000000d44800720c */ /* 0x080fe40003fa6270 */
[----:B------:R-:W-:Y:S02]  /*6ba0*/  ISETP.GE.AND P4, PT, R69, R212, PT ;  /* 0x000000d44500720c */ /* 0x000fe40003f86270 */
[----:B------:R-:W-:Y:S02]  /*6bb0*/  I2FP.F32.S32 R43, R43 ;  /* 0x0000002b002b7245 */ /* 0x000fe40000201400 */
[----:B------:R-:W-:Y:S02]  /*6bc0*/  IADD3 R41, PT, PT, R146, -0x79, -R41 ;  /* 0xffffff8792297810 */ /* 0x000fe40007ffe829 */
[----:B------:R-:W-:Y:S01]  /*6bd0*/  ISETP.GE.AND P2, PT, R61, R210, PT ;  /* 0x000000d23d00720c */ /* 0x000fe20003f46270 */
[----:B------:R-:W-:Y:S01]  /*6be0*/  FFMA.FTZ R43, -R229, R43, R107 ;  /* 0x0000002be52b7223 */ /* 0x000fe2000001016b */
[----:B------:R-:W-:-:S02]  /*6bf0*/  FSEL R45, R45, -INF , !P1 ;  /* 0xff8000002d2d7808 */ /* 0x000fc40004800000 */
[----:B------:R-:W-:Y:S02]  /*6c00*/  FSEL R137, R44, -INF , !P0 ;  /* 0xff8000002c897808 */ /* 0x000fe40004000000 */
[----:B------:R-:W-:Y:S02]  /*6c10*/  FSEL R164, R164, -INF , !P5 ;  /* 0xff800000a4a47808 */ /* 0x000fe40006800000 */
[----:B------:R-:W-:Y:S02]  /*6c20*/  FSEL R163, R163, -INF , !P4 ;  /* 0xff800000a3a37808 */ /* 0x000fe40006000000 */
[----:B------:R-:W-:Y:S02]  /*6c30*/  ISETP.GT.AND P0, PT, R211, R29, PT ;  /* 0x0000001dd300720c */ /* 0x000fe40003f04270 */
[-C--:B------:R-:W-:Y:S02]  /*6c40*/  ISETP.GE.AND P5, PT, R68, R212.reuse, PT ;  /* 0x000000d44400720c */ /* 0x080fe40003fa6270 */
[----:B------:R-:W-:-:S02]  /*6c50*/  ISETP.GE.AND P4, PT, R66, R212, PT ;  /* 0x000000d44200720c */ /* 0x000fc40003f86270 */
[----:B------:R-:W-:Y:S02]  /*6c60*/  FSEL R146, R45, -INF , !P2 ;  /* 0xff8000002d927808 */ /* 0x000fe40005000000 */
[----:B------:R-:W-:Y:S02]  /*6c70*/  IABS R41, R41 ;  /* 0x0000002900297213 */ /* 0x000fe40000000000 */
[----:B------:R-:W-:Y:S02]  /*6c80*/  ISETP.GT.AND P2, PT, R211, R33, PT ;  /* 0x00000021d300720c */ /* 0x000fe40003f44270 */
[----:B------:R-:W-:Y:S02]  /*6c90*/  FSEL R42, R42, -INF , !P0 ;  /* 0xff8000002a2a7808 */ /* 0x000fe40004000000 */
[----:B------:R-:W-:Y:S02]  /*6ca0*/  FSEL R150, R150, -INF , !P5 ;  /* 0xff80000096967808 */ /* 0x000fe40006800000 */
[----:B------:R-:W-:-:S02]  /*6cb0*/  FSEL R149, R149, -INF , !P4 ;  /* 0xff80000095957808 */ /* 0x000fc40006000000 */
[----:B------:R-:W-:Y:S01]  /*6cc0*/  ISETP.GT.AND P0, PT, R183, R214, PT ;  /* 0x000000d6b700720c */ /* 0x000fe20003f04270 */
[----:B------:R-:W-:Y:S01]  /*6cd0*/  BAR.SYNC.DEFER_BLOCKING 0x0 ;  /* 0x0000000000007b1d */ /* 0x000fe20000010000 */
[-C--:B------:R-:W-:Y:S02]  /*6ce0*/  ISETP.GE.AND P5, PT, R65, R212.reuse, PT ;  /* 0x000000d44100720c */ /* 0x080fe40003fa6270 */
[----:B------:R-:W-:Y:S02]  /*6cf0*/  ISETP.GE.AND P4, PT, R61, R212, PT ;  /* 0x000000d43d00720c */ /* 0x000fe40003f86270 */
[----:B------:R-:W-:Y:S02]  /*6d00*/  I2FP.F32.S32 R41, R41 ;  /* 0x0000002900297245 */ /* 0x000fe40000201400 */
[----:B------:R-:W-:Y:S02]  /*6d10*/  ISETP.GE.AND P1, PT, R33, R210, PT ;  /* 0x000000d22100720c */ /* 0x000fe40003f26270 */
[----:B------:R-:W-:Y:S01]  /*6d20*/  FSEL R43, R43, -INF , !P2 ;  /* 0xff8000002b2b7808 */ /* 0x000fe20005000000 */
[----:B------:R-:W-:Y:S01]  /*6d30*/  FFMA.FTZ R41, -R229, R41, R63 ;  /* 0x00000029e5297223 */ /* 0x000fe2000001013f */
[----:B------:R-:W-:-:S02]  /*6d40*/  FSEL R148, R148, -INF , !P5 ;  /* 0xff80000094947808 */ /* 0x000fc40006800000 */
[----:B------:R-:W-:Y:S02]  /*6d50*/  FSEL R147, R147, -INF , !P4 ;  /* 0xff80000093937808 */ /* 0x000fe40006000000 */
[-C--:B------:R-:W-:Y:S02]  /*6d60*/  ISETP.GE.AND P5, PT, R34, R212.reuse, PT ;  /* 0x000000d42200720c */ /* 0x080fe40003fa6270 */
[----:B------:R-:W-:Y:S02]  /*6d70*/  ISETP.GE.AND P4, PT, R33, R212, PT ;  /* 0x000000d42100720c */ /* 0x000fe40003f86270 */
[----:B------:R-:W-:Y:S02]  /*6d80*/  FSEL R136, R43, -INF , !P1 ;  /* 0xff8000002b887808 */ /* 0x000fe40004800000 */
[----:B------:R-:W-:Y:S02]  /*6d90*/  ISETP.GT.AND P1, PT, R211, R28, PT ;  /* 0x0000001cd300720c */ /* 0x000fe40003f24270 */
[----:B------:R-:W-:-:S02]  /*6da0*/  FSEL R67, R67, -INF , !P5 ;  /* 0xff80000043437808 */ /* 0x000fc40006800000 */
[----:B------:R-:W-:Y:S02]  /*6db0*/  FSEL R64, R32, -INF , !P4 ;  /* 0xff80000020407808 */ /* 0x000fe40006000000 */
[C---:B------:R-:W-:Y:S02]  /*6dc0*/  ISETP.GE.AND P5, PT, R29.reuse, R212, PT ;  /* 0x000000d41d00720c */ /* 0x040fe40003fa6270 */
[----:B------:R-:W-:Y:S02]  /*6dd0*/  ISETP.GE.AND P3, PT, R29, R210, PT ;  /* 0x000000d21d00720c */ /* 0x000fe40003f66270 */
[C---:B------:R-:W-:Y:S02]  /*6de0*/  ISETP.GE.AND P4, PT, R28.reuse, R212, PT ;  /* 0x000000d41c00720c */ /* 0x040fe40003f86270 */
[----:B------:R-:W-:Y:S02]  /*6df0*/  ISETP.GE.AND P2, PT, R28, R210, PT ;  /* 0x000000d21c00720c */ /* 0x000fe40003f46270 */
[----:B------:R-:W-:-:S02]  /*6e00*/  FSEL R41, R41, -INF , !P1 ;  /* 0xff80000029297808 */ /* 0x000fc40004800000 */
[----:B------:R-:W-:Y:S02]  /*6e10*/  VIMNMX R213, PT, PT, RZ, R213, !PT ;  /* 0x000000d5ffd57248 */ /* 0x000fe40007fe0100 */
[----:B------:R-:W-:Y:S02]  /*6e20*/  VIMNMX R211, PT, PT, RZ, R211, !PT ;  /* 0x000000d3ffd37248 */ /* 0x000fe40007fe0100 */
        /* <DEDUP_REMOVED lines=18> */
.L_x_5994:
        /* <DEDUP_REMOVED lines=8> */
[----:B------:R-:W-:Y:S01]  /*6fd0*/  IMAD.MOV R19, RZ, RZ, -R19 ;  /* 0x000000ffff137224 */ /* 0x000fe200078e0a13 */
[----:B------:R-:W-:Y:S02]  /*6fe0*/  LOP3.LUT R40, R40, R15, RZ, 0x3c, !PT ;  /* 0x0000000f28287212 */ /* 0x000fe400078e3cff */
[----:B------:R-:W-:Y:S02]  /*6ff0*/  ISETP.GE.AND P0, PT, R133, RZ, PT ;  /* 0x000000ff8500720c */ /* 0x000fe40003f06270 */
[----:B------:R-:W-:Y:S01]  /*7000*/  ISETP.GE.AND P2, PT, R40, RZ, PT ;  /* 0x000000ff2800720c */ /* 0x000fe20003f46270 */
        /* <DEDUP_REMOVED lines=11> */
[----:B------:R-:W-:-:S05]  /*70c0*/  IMAD R19, R26, R19, R22 ;  /* 0x000000131a137224 */ /* 0x000fca00078e0216 */
[----:B------:R-:W-:-:S07]  /*70d0*/  ISETP.GT.U32.AND P3, PT, R14, R19, PT ;  /* 0x000000130e00720c */ /* 0x000fce0003f64070 */
[-C--:B------:R-:W-:Y:S02]  /*70e0*/  @!P1 IADD3 R18, PT, PT, R18, -R14.reuse, RZ ;  /* 0x8000000e12129210 */ /* 0x080fe40007ffe0ff */
[----:B------:R-:W-:Y:S02]  /*70f0*/  @!P1 IADD3 R23, PT, PT, R23, 0x1, RZ ;  /* 0x0000000117179810 */ /* 0x000fe40007ffe0ff */
[----:B------:R-:W-:Y:S02]  /*7100*/  ISETP.GE.U32.AND P4, PT, R18, R14, PT ;  /* 0x0000000e1200720c */ /* 0x000fe40003f86070 */
[----:B------:R-:W-:Y:S01]  /*7110*/  @!P3 IMAD.IADD R19, R19, 0x1, -R14 ;  /* 0x000000011313b824 */ /* 0x000fe200078e0a0e */
[----:B------:R-:W-:Y:S01]  /*7120*/  ISETP.NE.AND P1, PT, R15, RZ, PT ;  /* 0x000000ff0f00720c */ /* 0x000fe20003f25270 */
[----:B------:R-:W-:-:S03]  /*7130*/  @!P3 VIADD R26, R26, 0x1 ;  /* 0x000000011a1ab836 */ /* 0x000fc60000000000 */
[----:B------:R-:W-:Y:S02]  /*7140*/  ISETP.GE.U32.AND P5, PT, R19, R14, PT ;  /* 0x0000000e1300720c */ /* 0x000fe40003fa6070 */
[----:B------:R-:W-:-:S04]  /*7150*/  LOP3.LUT R19, RZ, R15, RZ, 0x33, !PT ;  /* 0x0000000fff137212 */ /* 0x000fc800078e33ff */
[----:B------:R-:W-:-:S04]  /*7160*/  @P4 IADD3 R23, PT, PT, R23, 0x1, RZ ;  /* 0x0000000117174810 */ /* 0x000fc80007ffe0ff */
[----:B------:R-:W-:-:S03]  /*7170*/  MOV R22, R23 ;  /* 0x0000001700167202 */ /* 0x000fc60000000f00 */
[----:B------:R-:W-:Y:S02]  /*7180*/  @P5 VIADD R26, R26, 0x1 ;  /* 0x000000011a1a5836 */ /* 0x000fe40000000000 */
[----:B------:R-:W-:-:S03]  /*7190*/  @!P0 IMAD.MOV R22, RZ, RZ, -R22 ;  /* 0x000000ffff168224 */ /* 0x000fc600078e0a16 */
[----:B------:R-:W-:Y:S02]  /*71a0*/  @!P2 IADD3 R26, PT, PT, -R26, RZ, RZ ;  /* 0x000000ff1a1aa210 */ /* 0x000fe40007ffe1ff */
[C---:B------:R-:W-:Y:S02]  /*71b0*/  SEL R22, R19.reuse, R22, !P1 ;  /* 0x0000001613167207 */ /* 0x040fe40004800000 */
[----:B------:R-:W-:Y:S02]  /*71c0*/  SEL R19, R19, R26, !P1 ;  /* 0x0000001a13137207 */ /* 0x000fe40004800000 */
[----:B------:R-:W2:Y:S01]  /*71d0*/  LD.E.64 R26, desc[UR4][R2.64+0x38] ;  /* 0x00003804021a7980 */ /* 0x000ea2000c101b00 */
[----:B------:R-:W-:-:S04]  /*71e0*/  IMAD.WIDE R30, R22, 0x4, R232 ;  /* 0x00000004161e7825 */ /* 0x000fc800078e02e8 */
[C---:B------:R-:W-:Y:S01]  /*71f0*/  IMAD.WIDE R28, R19.reuse, 0x4, R232 ;  /* 0x00000004131c7825 */ /* 0x040fe200078e02e8 */
[----:B------:R-:W3:Y:S04]  /*7200*/  LD.E R18, desc[UR4][R30.64] ;  /* 0x000000041e127980 */ /* 0x000ee8000c101900 */
[----:B------:R-:W3:Y:S04]  /*7210*/  LD.E R14, desc[UR4][R28.64] ;  /* 0x000000041c0e7980 */ /* 0x000ee8000c101900 */
[----:B------:R-:W4:Y:S01]  /*7220*/  LD.E.64 R28, desc[UR4][R2.64+0x20] ;  /* 0x00002004021c7980 */ /* 0x000f22000c101b00 */
[----:B------:R-:W-:-:S04]  /*7230*/  IMAD.IADD R22, R19, 0x1, -R22 ;  /* 0x0000000113167824 */ /* 0x000fc800078e0a16 */
[----:B------:R-:W-:-:S05]  /*7240*/  IMAD R22, R15, R22, -0x80 ;  /* 0xffffff800f167424 */ /* 0x000fca00078e0216 */
[----:B------:R-:W-:Y:S01]  /*7250*/  SHF.R.S32.HI R19, RZ, 0x1f, R22 ;  /* 0x0000001fff137819 */ /* 0x000fe20000011416 */
[-C--:B--2---:R-:W-:Y:S02]  /*7260*/  IMAD R15, R27, R22.reuse, RZ ;  /* 0x000000161b0f7224 */ /* 0x084fe400078e02ff */
[----:B------:R-:W-:-:S04]  /*7270*/  IMAD.WIDE.U32 R22, R26, R22, RZ ;  /* 0x000000161a167225 */ /* 0x000fc800078e00ff */
[----:B------:R-:W-:Y:S01]  /*7280*/  IMAD R15, R26, R19, R15 ;  /* 0x000000131a0f7224 */ /* 0x000fe200078e020f */
[----:B---3--:R-:W-:-:S03]  /*7290*/  IADD3 R14, PT, PT, R18, -R14, RZ ;  /* 0x8000000e120e7210 */ /* 0x008fc60007ffe0ff */
[----:B------:R-:W-:Y:S01]  /*72a0*/  IMAD.IADD R23, R23, 0x1, R15 ;  /* 0x0000000117177824 */ /* 0x000fe200078e020f */
[----:B------:R-:W-:Y:S01]  /*72b0*/  SHF.R.S32.HI R18, RZ, 0x1f, R14 ;  /* 0x0000001fff127819 */ /* 0x000fe2000001140e */
[----:B----4-:R-:W-:Y:S02]  /*72c0*/  IMAD R15, R29, R14, RZ ;  /* 0x0000000e1d0f7224 */ /* 0x010fe400078e02ff */
[----:B------:R-:W-:-:S04]  /*72d0*/  IMAD.WIDE.U32 R22, R14, R28, R22 ;  /* 0x0000001c0e167225 */ /* 0x000fc800078e0016 */
[----:B------:R-:W-:Y:S01]  /*72e0*/  IMAD R15, R28, R18, R15 ;  /* 0x000000121c0f7224 */ /* 0x000fe200078e020f */
[----:B------:R-:W-:-:S04]  /*72f0*/  LEA R216, P0, R22, R216, 0x1 ;  /* 0x000000d816d87211 */ /* 0x000fc800078008ff */
[----:B------:R-:W-:-:S04]  /*7300*/  IADD3 R15, PT, PT, R23, R15, RZ ;  /* 0x0000000f170f7210 */ /* 0x000fc80007ffe0ff */
[----:B------:R-:W-:Y:S02]  /*7310*/  LEA.HI.X R215, R22, R215, R15, 0x1, P0 ;  /* 0x000000d716d77211 */ /* 0x000fe400000f0c0f */
.L_x_5995:
[----:B------:R-:W-:Y:S05]  /*7320*/  BSYNC.RECONVERGENT B0 ;  /* 0x0000000000007941 */ /* 0x000fea0003800200 */
.L_x_5993:
[-C--:B------:R-:W-:Y:S01]  /*7330*/  ISETP.GE.AND P1, PT, R196, R228.reuse, PT ;  /* 0x000000e4c400720c */ /* 0x080fe20003f26270 */
[C---:B------:R-:W-:Y:S01]  /*7340*/  IMAD.SHL.U32 R14, R204.reuse, 0x20, RZ ;  /* 0x00000020cc0e7824 */ /* 0x040fe200078e00ff */
[----:B------:R-:W-:Y:S02]  /*7350*/  ISETP.GE.AND P0, PT, R209, R228, PT ;  /* 0x000000e4d100720c */ /* 0x000fe40003f06270 */
[----:B------:R-:W-:Y:S02]  /*7360*/  SHF.L.U64.HI R15, R204, 0x5, R205 ;  /* 0x00000005cc0f7819 */ /* 0x000fe400000102cd */
[----:B------:R-:W-:-:S04]  /*7370*/  IADD3 R28, P2, PT, R14, R216, RZ ;  /* 0x000000d80e1c7210 */ /* 0x000fc80007f5e0ff */
[----:B------:R-:W-:Y:S02]  /*7380*/  IADD3.X R29, PT, PT, R15, R215, RZ, P2, !PT ;  /* 0x000000d70f1d7210 */ /* 0x000fe400017fe4ff */
[-C--:B------:R-:W-:Y:S01]  /*7390*/  IADD3 R26, P2, PT, R28, R14.reuse, RZ ;  /* 0x0000000e1c1a7210 */ /* 0x080fe20007f5e0ff */
[----:B------:R-:W-:Y:S02]  /*73a0*/  @!P1 IMAD.MOV.U32 R18, RZ, RZ, R216 ;  /* 0x000000ffff129224 */ /* 0x000fe400078e00d8 */
[----:B------:R-:W-:Y:S01]  /*73b0*/  @!P1 IMAD.MOV.U32 R19, RZ, RZ, R215 ;  /* 0x000000ffff139224 */ /* 0x000fe200078e00d7 */
[-C--:B------:R-:W-:Y:S02]  /*73c0*/  IADD3.X R27, PT, PT, R29, R15.reuse, RZ, P2, !PT ;  /* 0x0000000f1d1b7210 */ /* 0x080fe400017fe4ff */
[----:B------:R-:W-:Y:S02]  /*73d0*/  IADD3 R22, P2, PT, R26, R14, RZ ;  /* 0x0000000e1a167210 */ /* 0x000fe40007f5e0ff */
[----:B------:R-:W-:Y:S01]  /*73e0*/  @!PT LDS RZ, [RZ] ;  /* 0x00000000fffff984 */ /* 0x000fe20000000800 */
[----:B------:R-:W-:Y:S01]  /*73f0*/  @!PT LDS RZ, [RZ] ;  /* 0x00000000fffff984 */ /* 0x000fe20000000800 */
[----:B------:R-:W-:Y:S01]  /*7400*/  @!PT LDS RZ, [RZ] ;  /* 0x00000000fffff984 */ /* 0x000fe20000000800 */
[----:B------:R1:W-:Y:S02]  /*7410*/  @!P1 LDGSTS.E.BYPASS.LTC128B.128 [R231+0x4000], desc[UR4][R18.64] ;  /* 0x0400000012e79fae */ /* 0x0003e4000b981a04 */
[----:B------:R-:W-:-:S02]  /*7420*/  IADD3.X R23, PT, PT, R27, R15, RZ, P2, !PT ;  /* 0x0000000f1b177210 */ /* 0x000fc400017fe4ff */
[----:B------:R2:W-:Y:S01]  /*7430*/  @P1 STS.128 [R231+0x4000], RZ ;  /* 0x004000ffe7001388 */ /* 0x0005e20000000c00 */
        /* <DEDUP_REMOVED lines=18> */
[----:B---3--:R-:W-:-:S03]  /*7560*/  IADD3 R28, P2, PT, R22, R14, RZ ;  /* 0x0000000e161c7210 */ /* 0x008fc60007f5e0ff */
[----:B------:R2:W-:Y:S01]  /*7570*/  @P0 STS.128 [R231+0x8800], RZ ;  /* 0x008800ffe7000388 */ /* 0x0005e20000000c00 */
[----:B------:R-:W-:-:S03]  /*7580*/  IADD3.X R29, PT, PT, R23, R15, RZ, P2, !PT ;  /* 0x0000000f171d7210 */ /* 0x000fc600017fe4ff */
[----:B------:R-:W-:Y:S01]  /*7590*/  @!PT LDS RZ, [RZ] ;  /* 0x00000000fffff984 */ /* 0x000fe20000000800 */
[----:B------:R-:W-:Y:S01]  /*75a0*/  @!PT LDS RZ, [RZ] ;  /* 0x00000000fffff984 */ /* 0x000fe20000000800 */
[----:B------:R-:W-:Y:S01]  /*75b0*/  @!PT LDS RZ, [RZ] ;  /* 0x00000000fffff984 */ /* 0x000fe20000000800 */
[----:B------:R3:W-:Y:S04]  /*75c0*/  @!P1 LDGSTS.E.BYPASS.LTC128B.128 [R231+0x5000], desc[UR4][R26.64] ;  /* 0x050000001ae79fae */ /* 0x0007e8000b981a04 */
[----:B------:R2:W-:Y:S01]  /*75d0*/  @P1 STS.128 [R231+0x5000], RZ ;  /* 0x005000ffe7001388 */ /* 0x0005e20000000c00 */
[----:B-1----:R-:W-:Y:S02]  /*75e0*/  @!P0 IMAD.MOV.U32 R18, RZ, RZ, R26 ;  /* 0x000000ffff128224 */ /* 0x002fe400078e001a */
        /* <DEDUP_REMOVED lines=21> */
[----:B------:R-:W-:Y:S01]  /*7740*/  IADD3 R14, P2, PT, R22, R14, RZ ;  /* 0x0000000e160e7210 */ /* 0x000fe20007f5e0ff */
[--C-:B------:R-:W-:Y:S02]  /*7750*/  IMAD.X R23, R27, 0x1, R15.reuse, P3 ;  /* 0x000000011b177824 */ /* 0x100fe400018e060f */
[----:B------:R-:W-:Y:S01]  /*7760*/  @!PT LDS RZ, [RZ] ;  /* 0x00000000fffff984 */ /* 0x000fe20000000800 */
[----:B------:R-:W-:Y:S01]  /*7770*/  @!PT LDS RZ, [RZ] ;  /* 0x00000000fffff984 */ /* 0x000fe20000000800 */
[----:B------:R-:W-:Y:S01]  /*7780*/  @!PT LDS RZ, [RZ] ;  /* 0x00000000fffff984 */ /* 0x000fe20000000800 */
[----:B------:R-:W-:Y:S02]  /*7790*/  @!P1 LDGSTS.E.BYPASS.LTC128B.128 [R231+0x6000], desc[UR4][R28.64] ;  /* 0x060000001ce79fae */ /* 0x000fe4000b981a04 */
[----:B------:R-:W-:Y:S02]  /*77a0*/  IMAD.X R15, R23, 0x1, R15, P2 ;  /* 0x00000001170f7824 */ /* 0x000fe400010e060f */
        /* <DEDUP_REMOVED lines=41> */
.L_x_5992:
[----:B------:R-:W-:Y:S05]  /*7a40*/  BSYNC.RECONVERGENT B1 ;  /* 0x0000000000017941 */ /* 0x000fea0003800200 */
.L_x_5991:
        /* <DEDUP_REMOVED lines=72> */
[----:B------:R-:W1:Y:S01]  /*7ed0*/  LDSM.16.MT88.4 R4, [R40+0x10000] ;  /* 0x010000002804783b */ /* 0x000e620000004200 */
[-CC-:B------:R-:W-:Y:S01]  /*7ee0*/  FFMA.FTZ R42, R10, R63.reuse, -R61.reuse ;  /* 0x0000003f0a2a7223 */ /* 0x180fe2000001083d */
[-CC-:B------:R-:W-:Y:S01]  /*7ef0*/  FFMA.FTZ R48, R9, R63.reuse, -R62.reuse ;  /* 0x0000003f09307223 */ /* 0x180fe2000001083e */
[----:B------:R-:W2:Y:S01]  /*7f00*/  MUFU.EX2 R54, R54 ;  /* 0x0000003600367308 */ /* 0x000ea20000000800 */
[-CC-:B------:R-:W-:Y:S01]  /*7f10*/  FFMA.FTZ R47, R8, R63.reuse, -R62.reuse ;  /* 0x0000003f082f7223 */ /* 0x180fe2000001083e */
[-CC-:B------:R-:W-:Y:S01]  /*7f20*/  FFMA.FTZ R45, R17, R63.reuse, -R61.reuse ;  /* 0x0000003f112d7223 */ /* 0x180fe2000001083d */
[----:B------:R-:W3:Y:S01]  /*7f30*/  LDSM.16.MT88.4 R8, [R182+0x10800] ;  /* 0x01080000b608783b */ /* 0x000ee20000004200 */
[----:B------:R-:W-:Y:S01]  /*7f40*/  MUFU.EX2 R50, R50 ;  /* 0x0000003200327308 */ /* 0x000fe20000000800 */
[-CC-:B------:R-:W-:Y:S01]  /*7f50*/  FFMA.FTZ R44, R16, R63.reuse, -R62.reuse ;  /* 0x0000003f102c7223 */ /* 0x180fe2000001083e */
[-CC-:B------:R-:W-:Y:S01]  /*7f60*/  FFMA.FTZ R43, R13, R63.reuse, -R62.reuse ;  /* 0x0000003f0d2b7223 */ /* 0x180fe2000001083e */
[-CC-:B------:R-:W-:Y:S01]  /*7f70*/  FFMA.FTZ R41, R12, R63.reuse, -R61.reuse ;  /* 0x0000003f0c297223 */ /* 0x180fe2000001083d */
[----:B------:R-:W4:Y:S01]  /*7f80*/  MUFU.EX2 R49, R49 ;  /* 0x0000003100317308 */ /* 0x000f220000000800 */
[----:B------:R-:W3:Y:S01]  /*7f90*/  LDSM.16.MT88.4 R12, [R53+0x10800] ;  /* 0x01080000350c783b */ /* 0x000ee20000004200 */
[-CC-:B------:R-:W-:Y:S01]  /*7fa0*/  FFMA.FTZ R140, R140, R63.reuse, -R61.reuse ;  /* 0x0000003f8c8c7223 */ /* 0x180fe2000001083d */
[--C-:B------:R-:W-:Y:S01]  /*7fb0*/  FFMA.FTZ R142, R38, R63, -R62.reuse ;  /* 0x0000003f268e7223 */ /* 0x100fe2000001083e */
[----:B------:R-:W-:Y:S01]  /*7fc0*/  MUFU.EX2 R57, R57 ;  /* 0x0000003900397308 */ /* 0x000fe20000000800 */
[----:B------:R-:W3:Y:S01]  /*7fd0*/  LDSM.16.MT88.4 R16, [R65+0x10800] ;  /* 0x010800004110783b */ /* 0x000ee20000004200 */
[----:B--2---:R-:W-:Y:S01]  /*7fe0*/  F2FP.F16.F32.PACK_AB R69, R54, R55 ;  /* 0x000000373645723e */ /* 0x004fe200000000ff */
[-CC-:B------:R-:W-:Y:S01]  /*7ff0*/  FFMA.FTZ R141, R141, R63.reuse, -R62.reuse ;  /* 0x0000003f8d8d7223 */ /* 0x180fe2000001083e */
[----:B------:R-:W2:Y:S01]  /*8000*/  MUFU.EX2 R56, R56 ;  /* 0x0000003800387308 */ /* 0x000ea20000000800 */
[----:B------:R-:W-:Y:S01]  /*8010*/  LDSM.16.MT88.4 R24, [R53+0xc800] ;  /* 0x00c800003518783b */ /* 0x000fe20000004200 */
[-CC-:B------:R-:W-:Y:S01]  /*8020*/  FFMA.FTZ R145, R39, R63.reuse, -R62.reuse ;  /* 0x0000003f27917223 */ /* 0x180fe2000001083e */
[-CC-:B------:R-:W-:Y:S01]  /*8030*/  FFMA.FTZ R144, R37, R63.reuse, -R62.reuse ;  /* 0x0000003f25907223 */ /* 0x180fe2000001083e */
[----:B------:R-:W-:Y:S01]  /*8040*/  MUFU.EX2 R52, R52 ;  /* 0x0000003400347308 */ /* 0x000fe20000000800 */
[----:B------:R-:W-:Y:S01]  /*8050*/  LDSM.16.MT88.4 R20, [R40+0xc800] ;  /* 0x00c800002814783b */ /* 0x000fe20000004200 */
[----:B----4-:R-:W-:Y:S01]  /*8060*/  F2FP.F16.F32.PACK_AB R71, R49, R50 ;  /* 0x000000323147723e */ /* 0x010fe200000000ff */
[-CC-:B------:R-:W-:Y:S01]  /*8070*/  FFMA.FTZ R143, R36, R63.reuse, -R61.reuse ;  /* 0x0000003f248f7223 */ /* 0x180fe2000001083d */
[----:B------:R-:W4:Y:S01]  /*8080*/  MUFU.EX2 R51, R51 ;  /* 0x0000003300337308 */ /* 0x000f220000000800 */
[----:B------:R-:W-:Y:S01]  /*8090*/  LDSM.16.MT88.4 R36, [R40+0x11000] ;  /* 0x011000002824783b */ /* 0x000fe20000004200 */
[-CC-:B------:R-:W-:Y:S01]  /*80a0*/  FFMA.FTZ R161, R161, R63.reuse, -R61.reuse ;  /* 0x0000003fa1a17223 */ /* 0x180fe2000001083d */
[-CC-:B------:R-:W-:Y:S01]  /*80b0*/  FFMA.FTZ R154, R154, R63.reuse, -R61.reuse ;  /* 0x0000003f9a9a7223 */ /* 0x180fe2000001083d */
[----:B------:R-:W5:Y:S01]  /*80c0*/  MUFU.EX2 R46, R46 ;  /* 0x0000002e002e7308 */ /* 0x000f620000000800 */
[--C-:B------:R-:W-:Y:S01]  /*80d0*/  FFMA.FTZ R177, R177, R63, -R61.reuse ;  /* 0x0000003fb1b17223 */ /* 0x100fe2000001083d */
[----:B--2---:R-:W-:Y:S01]  /*80e0*/  F2FP.F16.F32.PACK_AB R68, R56, R57 ;  /* 0x000000393844723e */ /* 0x004fe200000000ff */
[-C--:B------:R-:W-:Y:S01]  /*80f0*/  FFMA.FTZ R176, R176, R63.reuse, -R62 ;  /* 0x0000003fb0b07223 */ /* 0x080fe2000001083e */
[----:B------:R-:W-:Y:S01]  /*8100*/  MUFU.EX2 R45, R45 ;  /* 0x0000002d002d7308 */ /* 0x000fe20000000800 */
[-CC-:B------:R-:W-:Y:S01]  /*8110*/  FFMA.FTZ R175, R175, R63.reuse, -R61.reuse ;  /* 0x0000003fafaf7223 */ /* 0x180fe2000001083d */
[-CC-:B------:R-:W-:Y:S01]  /*8120*/  FFMA.FTZ R169, R169, R63.reuse, -R61.reuse ;  /* 0x0000003fa9a97223 */ /* 0x180fe2000001083d */
[-CC-:B------:R-:W-:Y:S01]  /*8130*/  FFMA.FTZ R162, R162, R63.reuse, -R61.reuse ;  /* 0x0000003fa2a27223 */ /* 0x180fe2000001083d */
[----:B------:R-:W-:Y:S01]  /*8140*/  MUFU.EX2 R42, R42 ;  /* 0x0000002a002a7308 */ /* 0x000fe20000000800 */
[-CC-:B------:R-:W-:Y:S01]  /*8150*/  FFMA.FTZ R152, R152, R63.reuse, -R61.reuse ;  /* 0x0000003f98987223 */ /* 0x180fe2000001083d */
[----:B----4-:R-:W-:Y:S01]  /*8160*/  F2FP.F16.F32.PACK_AB R70, R51, R52 ;  /* 0x000000343346723e */ /* 0x010fe200000000ff */
[----:B------:R-:W-:Y:S01]  /*8170*/  FADD.FTZ R54, R55, R54 ;  /* 0x0000003637367221 */ /* 0x000fe20000010000 */
[----:B------:R-:W2:Y:S01]  /*8180*/  MUFU.EX2 R48, R48 ;  /* 0x0000003000307308 */ /* 0x000ea20000000800 */
[----:B------:R-:W-:Y:S01]  /*8190*/  FADD.FTZ R56, R57, R56 ;  /* 0x0000003839387221 */ /* 0x000fe20000010000 */
[-C--:B------:R-:W-:Y:S01]  /*81a0*/  FFMA.FTZ R237, R59, R63.reuse, -R62 ;  /* 0x0000003f3bed7223 */ /* 0x080fe2000001083e */
[----:B------:R-:W-:Y:S01]  /*81b0*/  FADD.FTZ R54, R50, R54 ;  /* 0x0000003632367221 */ /* 0x000fe20000010000 */
[----:B------:R-:W4:Y:S01]  /*81c0*/  MUFU.EX2 R47, R47 ;  /* 0x0000002f002f7308 */ /* 0x000f220000000800 */
[C---:B------:R-:W-:Y:S01]  /*81d0*/  HMMA.16816.F32 R96, R68.reuse, R92, RZ ;  /* 0x0000005c4460723c */ /* 0x040fe200000018ff */
[----:B------:R-:W-:Y:S01]  /*81e0*/  FADD.FTZ R56, R52, R56 ;  /* 0x0000003834387221 */ /* 0x000fe20000010000 */
[----:B------:R-:W-:Y:S01]  /*81f0*/  FFMA.FTZ R236, R58, R63, -R61 ;  /* 0x0000003f3aec7223 */ /* 0x000fe2000001083d */
[----:B------:R-:W3:Y:S01]  /*8200*/  MUFU.EX2 R44, R44 ;  /* 0x0000002c002c7308 */ /* 0x000ee20000000800 */
[----:B------:R-:W-:Y:S01]  /*8210*/  FADD.FTZ R49, R49, R54 ;  /* 0x0000003631317221 */ /* 0x000fe20000010000 */
[----:B------:R-:W-:Y:S01]  /*8220*/  FADD.FTZ R51, R51, R56 ;  /* 0x0000003833337221 */ /* 0x000fe20000010000 */
[----:B------:R-:W-:Y:S01]  /*8230*/  ISETP.GT.AND P0, PT, R183, R214, PT ;  /* 0x000000d6b700720c */ /* 0x000fe20003f04270 */
[----:B------:R-:W3:Y:S01]  /*8240*/  MUFU.EX2 R43, R43 ;  /* 0x0000002b002b7308 */ /* 0x000ee20000000800 */
[C---:B------:R-:W-:Y:S01]  /*8250*/  HMMA.16816.F32 R92, R68.reuse, R94, RZ ;  /* 0x0000005e445c723c */ /* 0x040fe200000018ff */
[----:B-----5:R-:W-:Y:S01]  /*8260*/  FADD.FTZ R49, R46, R49 ;  /* 0x000000312e317221 */ /* 0x020fe20000010000 */
[----:B--2---:R-:W-:Y:S01]  /*8270*/  FADD.FTZ R51, R48, R51 ;  /* 0x0000003330337221 */ /* 0x004fe20000010000 */
[----:B------:R-:W2:Y:S04]  /*8280*/  MUFU.EX2 R41, R41 ;  /* 0x0000002900297308 */ /* 0x000ea80000000800 */
[----:B------:R-:W-:Y:S01]  /*8290*/  MUFU.EX2 R140, R140 ;  /* 0x0000008c008c7308 */ /* 0x000fe20000000800 */
[C---:B------:R-:W-:Y:S03]  /*82a0*/  HMMA.16816.F32 R128, R68.reuse, R124, RZ ;  /* 0x0000007c4480723c */ /* 0x040fe600000018ff */
[----:B------:R-:W5:Y:S04]  /*82b0*/  MUFU.EX2 R142, R142 ;  /* 0x0000008e008e7308 */ /* 0x000f680000000800 */
        /* <DEDUP_REMOVED lines=18> */
[C---:B------:R-:W-:Y:S08]  /*83e0*/  HMMA.16816.F32 R84, R68.reuse, R86, RZ ;  /* 0x000000564454723c */ /* 0x040ff000000018ff */
[C---:B------:R-:W-:Y:S08]  /*83f0*/  HMMA.16816.F32 R76, R68.reuse, R78, RZ ;  /* 0x0000004e444c723c */ /* 0x040ff000000018ff */
[----:B-1----:R-:W-:Y:S01]  /*8400*/  HMMA.16816.F32 R72, R68, R4, RZ ;  /* 0x000000044448723c */ /* 0x002fe200000018ff */
[C---:B----4-:R-:W-:Y:S01]  /*8410*/  F2FP.F16.F32.PACK_AB R4, R47.reuse, R48 ;  /* 0x000000302f04723e */ /* 0x050fe200000000ff */
[----:B------:R-:W-:Y:S01]  /*8420*/  FADD.FTZ R47, R47, R51 ;  /* 0x000000332f2f7221 */ /* 0x000fe20000010000 */
[C---:B------:R-:W-:Y:S01]  /*8430*/  F2FP.F16.F32.PACK_AB R5, R45.reuse, R46 ;  /* 0x0000002e2d05723e */ /* 0x040fe200000000ff */
[----:B------:R-:W-:-:S02]  /*8440*/  FADD.FTZ R45, R45, R49 ;  /* 0x000000312d2d7221 */ /* 0x000fc40000010000 */
[----:B---3--:R-:W-:Y:S02]  /*8450*/  FADD.FTZ R47, R44, R47 ;  /* 0x0000002f2c2f7221 */ /* 0x008fe40000010000 */
[----:B------:R-:W-:Y:S01]  /*8460*/  HMMA.16816.F32 R68, R68, R6, RZ ;  /* 0x000000064444723c */ /* 0x000fe200000018ff */
[----:B------:R-:W-:Y:S01]  /*8470*/  F2FP.F16.F32.PACK_AB R6, R43, R44 ;  /* 0x0000002c2b06723e */ /* 0x000fe200000000ff */
[----:B------:R-:W-:Y:S01]  /*8480*/  FADD.FTZ R45, R42, R45 ;  /* 0x0000002d2a2d7221 */ /* 0x000fe20000010000 */
[----:B--2---:R-:W-:Y:S01]  /*8490*/  F2FP.F16.F32.PACK_AB R7, R41, R42 ;  /* 0x0000002a2907723e */ /* 0x004fe200000000ff */
[----:B------:R-:W-:Y:S02]  /*84a0*/  FADD.FTZ R43, R43, R47 ;  /* 0x0000002f2b2b7221 */ /* 0x000fe40000010000 */
[----:B------:R-:W-:Y:S02]  /*84b0*/  FADD.FTZ R41, R41, R45 ;  /* 0x0000002d29297221 */ /* 0x000fe40000010000 */
[----:B-----5:R-:W-:-:S02]  /*84c0*/  FADD.FTZ R43, R142, R43 ;  /* 0x0000002b8e2b7221 */ /* 0x020fc40000010000 */
        /* <DEDUP_REMOVED lines=12> */
[----:B------:R-:W4:Y:S03]  /*8590*/  MUFU.EX2 R139, R16 ;  /* 0x00000010008b7308 */ /* 0x000f260000000800 */
[C---:B-1----:R-:W-:Y:S01]  /*85a0*/  HMMA.16816.F32 R72, R4.reuse, R8, R72 ;  /* 0x000000080448723c */ /* 0x042fe20000001848 */
[----:B------:R-:W1:Y:S07]  /*85b0*/  MUFU.EX2 R138, R138 ;  /* 0x0000008a008a7308 */ /* 0x000e6e0000000800 */
[----:B------:R-:W-:Y:S01]  /*85c0*/  HMMA.16816.F32 R68, R4, R10, R68 ;  /* 0x0000000a0444723c */ /* 0x000fe20000001844 */
[----:B------:R-:W5:Y:S01]  /*85d0*/  LDSM.16.MT88.4 R8, [R53+0x11000] ;  /* 0x011000003508783b */ /* 0x000f620000004200 */
[----:B----4-:R-:W-:-:S06]  /*85e0*/  FADD.FTZ R41, R139, R41 ;  /* 0x000000298b297221 */ /* 0x010fcc0000010000 */
        /* <DEDUP_REMOVED lines=10> */
[C---:B------:R-:W-:Y:S01]  /*8690*/  F2FP.F16.F32.PACK_AB R4, R141.reuse, R142 ;  /* 0x0000008e8d04723e */ /* 0x040fe200000000ff */
[----:B------:R-:W4:Y:S01]  /*86a0*/  LDSM.16.MT88.4 R20, [R40+0xd000] ;  /* 0x00d000002814783b */ /* 0x000f220000004200 */
[C---:B-1----:R-:W-:Y:S01]  /*86b0*/  F2FP.F16.F32.PACK_AB R5, R138.reuse, R139 ;  /* 0x0000008b8a05723e */ /* 0x042fe200000000ff */
        /* <DEDUP_REMOVED lines=9> */
[-CC-:B------:R-:W-:Y:S01]  /*8750*/  FFMA.FTZ R13, R155, R63.reuse, -R62.reuse ;  /* 0x0000003f9b0d7223 */ /* 0x180fe2000001083e */
[----:B------:R1:W-:Y:S01]  /*8760*/  MUFU.EX2 R156, R161 ;  /* 0x000000a1009c7308 */ /* 0x0003e20000000800 */
[----:B------:R-:W-:Y:S01]  /*8770*/  FADD.FTZ R144, R144, R141 ;  /* 0x0000008d90907221 */ /* 0x000fe20000010000 */
[----:B------:R-:W-:Y:S02]  /*8780*/  FADD.FTZ R143, R154, R143 ;  /* 0x0000008f9a8f7221 */ /* 0x000fe40000010000 */
[----:B------:R2:W-:Y:S01]  /*8790*/  MUFU.EX2 R155, R12 ;  /* 0x0000000c009b7308 */ /* 0x0005e20000000800 */
[C---:B---3--:R-:W-:Y:S08]  /*87a0*/  HMMA.16816.F32 R128, R4.reuse, R32, R128 ;  /* 0x000000200480723c */ /* 0x048ff00000001880 */
[----:B------:R-:W-:Y:S01]  /*87b0*/  HMMA.16816.F32 R124, R4, R34, R124 ;  /* 0x00000022047c723c */ /* 0x000fe2000000187c */
[----:B------:R-:W3:Y:S01]  /*87c0*/  LDSM.16.MT88.4 R32, [R182+0xd800] ;  /* 0x00d80000b620783b */ /* 0x000ee20000004200 */
[-C--:B-1----:R-:W-:Y:S01]  /*87d0*/  FFMA.FTZ R161, R158, R63.reuse, -R61 ;  /* 0x0000003f9ea17223 */ /* 0x082fe2000001083d */
[----:B--2---:R-:W-:-:S02]  /*87e0*/  FFMA.FTZ R12, R157, R63, -R62 ;  /* 0x0000003f9d0c7223 */ /* 0x004fc4000001083e */
[----:B------:R-:W1:Y:S03]  /*87f0*/  MUFU.EX2 R157, R13 ;  /* 0x0000000d009d7308 */ /* 0x000e660000000800 */
[C---:B-----5:R-:W-:Y:S01]  /*8800*/  HMMA.16816.F32 R80, R4.reuse, R8, R80 ;  /* 0x000000080450723c */ /* 0x060fe20000001850 */
[-CC-:B------:R-:W-:Y:S01]  /*8810*/  FFMA.FTZ R9, R160, R63.reuse, -R62.reuse ;  /* 0x0000003fa0097223 */ /* 0x180fe2000001083e */
[----:B------:R-:W-:Y:S01]  /*8820*/  FFMA.FTZ R8, R159, R63, -R62 ;  /* 0x0000003f9f087223 */ /* 0x000fe2000001083e */
[----:B------:R2:W5:Y:S04]  /*8830*/  MUFU.EX2 R160, R12 ;  /* 0x0000000c00a07308 */ /* 0x0005680000000800 */
[----:B------:R-:W-:Y:S01]  /*8840*/  MUFU.EX2 R159, R9 ;  /* 0x00000009009f7308 */ /* 0x000fe20000000800 */
[----:B------:R-:W-:Y:S03]  /*8850*/  HMMA.16816.F32 R84, R4, R14, R84 ;  /* 0x0000000e0454723c */ /* 0x000fe60000001854 */
[----:B------:R5:W3:Y:S01]  /*8860*/  MUFU.EX2 R158, R8 ;  /* 0x00000008009e7308 */ /* 0x000ae20000000800 */
[----:B-1----:R-:W-:-:S03]  /*8870*/  FADD.FTZ R144, R157, R144 ;  /* 0x000000909d907221 */ /* 0x002fc60000010000 */
[----:B------:R-:W1:Y:S01]  /*8880*/  MUFU.EX2 R161, R161 ;  /* 0x000000a100a17308 */ /* 0x000e620000000800 */
[C---:B------:R-:W-:Y:S01]  /*8890*/  HMMA.16816.F32 R76, R4.reuse, R10, R76 ;  /* 0x0000000a044c723c */ /* 0x040fe2000000184c */
[----:B--2---:R-:W2:Y:S07]  /*88a0*/  LDSM.16.MT88.4 R12, [R65+0x11800] ;  /* 0x01180000410c783b */ /* 0x004eae0000004200 */
[C---:B----4-:R-:W-:Y:S01]  /*88b0*/  HMMA.16816.F32 R96, R4.reuse, R16, R96 ;  /* 0x000000100460723c */ /* 0x050fe20000001860 */
[----:B-----5:R-:W4:Y:S07]  /*88c0*/  LDSM.16.MT88.4 R8, [R53+0x11800] ;  /* 0x011800003508783b */ /* 0x020f2e0000004200 */
[C---:B------:R-:W-:Y:S01]  /*88d0*/  HMMA.16816.F32 R92, R4.reuse, R18, R92 ;  /* 0x00000012045c723c */ /* 0x040fe2000000185c */
[----:B------:R-:W5:Y:S07]  /*88e0*/  LDSM.16.MT88.4 R16, [R182+0x11800] ;  /* 0x01180000b610783b */ /* 0x000f6e0000004200 */
        /* <DEDUP_REMOVED lines=11> */
[----:B------:R-:W-:Y:S01]  /*89a0*/  F2FP.F16.F32.PACK_AB R4, R160, R157 ;  /* 0x0000009da004723e */ /* 0x000fe200000000ff */
[----:B------:R-:W-:Y:S01]  /*89b0*/  LDSM.16.MT88.4 R36, [R53+0x12000] ;  /* 0x012000003524783b */ /* 0x000fe20000004200 */
[C---:B------:R-:W-:Y:S01]  /*89c0*/  F2FP.F16.F32.PACK_AB R5, R156.reuse, R154 ;  /* 0x0000009a9c05723e */ /* 0x040fe200000000ff */
[----:B------:R-:W-:Y:S01]  /*89d0*/  FADD.FTZ R156, R156, R143 ;  /* 0x0000008f9c9c7221 */ /* 0x000fe20000010000 */
[----:B---3--:R-:W-:Y:S01]  /*89e0*/  F2FP.F16.F32.PACK_AB R6, R158, R159 ;  /* 0x0000009f9e06723e */ /* 0x008fe200000000ff */
[----:B------:R-:W-:Y:S01]  /*89f0*/  FADD.FTZ R160, R160, R144 ;  /* 0x00000090a0a07221 */ /* 0x000fe20000010000 */
[----:B-1----:R-:W-:Y:S01]  /*8a00*/  F2FP.F16.F32.PACK_AB R7, R161, R155 ;  /* 0x0000009ba107723e */ /* 0x002fe200000000ff */
[----:B------:R-:W-:-:S02]  /*8a10*/  FADD.FTZ R156, R155, R156 ;  /* 0x0000009c9b9c7221 */ /* 0x000fc40000010000 */
[----:B------:R-:W-:Y:S02]  /*8a20*/  FADD.FTZ R160, R159, R160 ;  /* 0x000000a09fa07221 */ /* 0x000fe40000010000 */
[----:B------:R-:W-:Y:S02]  /*8a30*/  FADD.FTZ R161, R161, R156 ;  /* 0x0000009ca1a17221 */ /* 0x000fe40000010000 */
[----:B------:R-:W-:Y:S01]  /*8a40*/  HMMA.16816.F32 R128, R4, R32, R128 ;  /* 0x000000200480723c */ /* 0x000fe20000001880 */
[----:B------:R-:W-:-:S07]  /*8a50*/  FADD.FTZ R158, R158, R160 ;  /* 0x000000a09e9e7221 */ /* 0x000fce0000010000 */
[C---:B------:R-:W-:Y:S01]  /*8a60*/  HMMA.16816.F32 R124, R4.reuse, R34, R124 ;  /* 0x00000022047c723c */ /* 0x040fe2000000187c */
[----:B------:R-:W1:Y:S07]  /*8a70*/  LDSM.16.MT88.4 R32, [R40+0x11800] ;  /* 0x011800002820783b */ /* 0x000e6e0000004200 */
[C---:B--2---:R-:W-:Y:S01]  /*8a80*/  HMMA.16816.F32 R88, R4.reuse, R12, R88 ;  /* 0x0000000c0458723c */ /* 0x044fe20000001858 */
[-CC-:B------:R-:W-:Y:S01]  /*8a90*/  FFMA.FTZ R13, R171, R63.reuse, -R61.reuse ;  /* 0x0000003fab0d7223 */ /* 0x180fe2000001083d */
[-C--:B------:R-:W-:Y:S01]  /*8aa0*/  FFMA.FTZ R12, R170, R63.reuse, -R61 ;  /* 0x0000003faa0c7223 */ /* 0x080fe2000001083d */
[----:B------:R2:W3:Y:S04]  /*8ab0*/  MUFU.EX2 R171, R177 ;  /* 0x000000b100ab7308 */ /* 0x0004e80000000800 */
[----:B------:R-:W-:Y:S01]  /*8ac0*/  MUFU.EX2 R170, R13 ;  /* 0x0000000d00aa7308 */ /* 0x000fe20000000800 */
[C---:B----4-:R-:W-:Y:S01]  /*8ad0*/  HMMA.16816.F32 R80, R4.reuse, R8, R80 ;  /* 0x000000080450723c */ /* 0x050fe20000001850 */
[-CC-:B------:R-:W-:Y:S01]  /*8ae0*/  FFMA.FTZ R9, R172, R63.reuse, -R62.reuse ;  /* 0x0000003fac097223 */ /* 0x180fe2000001083e */
[-CC-:B------:R-:W-:Y:S01]  /*8af0*/  FFMA.FTZ R8, R174, R63.reuse, -R62.reuse ;  /* 0x0000003fae087223 */ /* 0x180fe2000001083e */
[----:B------:R4:W-:Y:S04]  /*8b00*/  MUFU.EX2 R172, R12 ;  /* 0x0000000c00ac7308 */ /* 0x0009e80000000800 */
[----:B------:R-:W5:Y:S01]  /*8b10*/  MUFU.EX2 R174, R9 ;  /* 0x0000000900ae7308 */ /* 0x000f620000000800 */
[C---:B------:R-:W-:Y:S01]  /*8b20*/  HMMA.16816.F32 R84, R4.reuse, R14, R84 ;  /* 0x0000000e0454723c */ /* 0x040fe20000001854 */
[----:B--2---:R-:W-:Y:S01]  /*8b30*/  FFMA.FTZ R177, R173, R63, -R62 ;  /* 0x0000003fadb17223 */ /* 0x004fe2000001083e */
[----:B---3--:R-:W-:Y:S01]  /*8b40*/  FADD.FTZ R161, R171, R161 ;  /* 0x000000a1aba17221 */ /* 0x008fe20000010000 */
[----:B------:R2:W3:Y:S04]  /*8b50*/  MUFU.EX2 R173, R8 ;  /* 0x0000000800ad7308 */ /* 0x0004e80000000800 */
[----:B------:R-:W3:Y:S01]  /*8b60*/  MUFU.EX2 R177, R177 ;  /* 0x000000b100b17308 */ /* 0x000ee20000000800 */
[----:B------:R-:W-:Y:S01]  /*8b70*/  HMMA.16816.F32 R76, R4, R10, R76 ;  /* 0x0000000a044c723c */ /* 0x000fe2000000184c */
[----:B----4-:R-:W4:Y:S01]  /*8b80*/  LDSM.16.MT88.4 R12, [R182+0x12000] ;  /* 0x01200000b60c783b */ /* 0x010f220000004200 */
[----:B-----5:R-:W-:-:S06]  /*8b90*/  FADD.FTZ R158, R174, R158 ;  /* 0x0000009eae9e7221 */ /* 0x020fcc0000010000 */
[C---:B------:R-:W-:Y:S01]  /*8ba0*/  HMMA.16816.F32 R96, R4.reuse, R16, R96 ;  /* 0x000000100460723c */ /* 0x040fe20000001860 */
[----:B--2---:R-:W2:Y:S07]  /*8bb0*/  LDSM.16.MT88.4 R8, [R65+0x12000] ;  /* 0x012000004108783b */ /* 0x004eae0000004200 */
        /* <DEDUP_REMOVED lines=11> */
[C---:B-1----:R-:W-:Y:S08]  /*8c70*/  HMMA.16816.F32 R72, R4.reuse, R32, R72 ;  /* 0x000000200448723c */ /* 0x042ff00000001848 */
[----:B------:R-:W-:Y:S01]  /*8c80*/  HMMA.16816.F32 R68, R4, R34, R68 ;  /* 0x000000220444723c */ /* 0x000fe20000001844 */
[C---:B---3--:R-:W-:Y:S01]  /*8c90*/  F2FP.F16.F32.PACK_AB R4, R173.reuse, R174 ;  /* 0x000000aead04723e */ /* 0x048fe200000000ff */
[----:B------:R-:W-:Y:S01]  /*8ca0*/  LDSM.16.MT88.4 R32, [R182+0xe800] ;  /* 0x00e80000b620783b */ /* 0x000fe20000004200 */
[C---:B------:R-:W-:Y:S01]  /*8cb0*/  F2FP.F16.F32.PACK_AB R5, R170.reuse, R171 ;  /* 0x000000abaa05723e */ /* 0x040fe200000000ff */
[----:B------:R-:W-:Y:S01]  /*8cc0*/  FADD.FTZ R170, R170, R161 ;  /* 0x000000a1aaaa7221 */ /* 0x000fe20000010000 */
[----:B------:R-:W-:Y:S01]  /*8cd0*/  F2FP.F16.F32.PACK_AB R6, R176, R177 ;  /* 0x000000b1b006723e */ /* 0x000fe200000000ff */
[----:B------:R-:W-:Y:S01]  /*8ce0*/  FADD.FTZ R173, R173, R158 ;  /* 0x0000009eadad7221 */ /* 0x000fe20000010000 */
[----:B------:R-:W-:Y:S01]  /*8cf0*/  F2FP.F16.F32.PACK_AB R7, R175, R172 ;  /* 0x000000acaf07723e */ /* 0x000fe200000000ff */
[----:B------:R-:W-:-:S02]  /*8d00*/  FADD.FTZ R170, R172, R170 ;  /* 0x000000aaacaa7221 */ /* 0x000fc40000010000 */
[----:B------:R-:W-:Y:S02]  /*8d10*/  FADD.FTZ R173, R177, R173 ;  /* 0x000000adb1ad7221 */ /* 0x000fe40000010000 */
[----:B------:R-:W-:Y:S02]  /*8d20*/  FADD.FTZ R175, R175, R170 ;  /* 0x000000aaafaf7221 */ /* 0x000fe40000010000 */
[----:B----4-:R-:W-:Y:S01]  /*8d30*/  HMMA.16816.F32 R96, R4, R12, R96 ;  /* 0x0000000c0460723c */ /* 0x010fe20000001860 */
[----:B------:R-:W-:-:S07]  /*8d40*/  FADD.FTZ R176, R176, R173 ;  /* 0x000000adb0b07221 */ /* 0x000fce0000010000 */
[C---:B------:R-:W-:Y:S01]  /*8d50*/  HMMA.16816.F32 R92, R4.reuse, R14, R92 ;  /* 0x0000000e045c723c */ /* 0x040fe2000000185c */
[----:B------:R-:W1:Y:S07]  /*8d60*/  LDSM.16.MT88.4 R12, [R40+0x12000] ;  /* 0x01200000280c783b */ /* 0x000e6e0000004200 */
[C---:B--2---:R-:W-:Y:S01]  /*8d70*/  HMMA.16816.F32 R88, R4.reuse, R8, R88 ;  /* 0x000000080458723c */ /* 0x044fe20000001858 */
[-CC-:B------:R-:W-:Y:S01]  /*8d80*/  FFMA.FTZ R8, R168, R63.reuse, -R61.reuse ;  /* 0x0000003fa8087223 */ /* 0x180fe2000001083d */
[-C--:B------:R-:W-:Y:S01]  /*8d90*/  FFMA.FTZ R9, R167, R63.reuse, -R61 ;  /* 0x0000003fa7097223 */ /* 0x080fe2000001083d */
[----:B------:R-:W2:Y:S04]  /*8da0*/  MUFU.EX2 R168, R169 ;  /* 0x000000a900a87308 */ /* 0x000ea80000000800 */
[----:B------:R3:W-:Y:S01]  /*8db0*/  MUFU.EX2 R167, R8 ;  /* 0x0000000800a77308 */ /* 0x0007e20000000800 */
[----:B-----5:R-:W-:Y:S01]  /*8dc0*/  HMMA.16816.F32 R104, R4, R16, R104 ;  /* 0x000000100468723c */ /* 0x020fe20000001868 */
[-CC-:B------:R-:W-:Y:S01]  /*8dd0*/  FFMA.FTZ R17, R165, R63.reuse, -R62.reuse ;  /* 0x0000003fa5117223 */ /* 0x180fe2000001083e */
[----:B------:R-:W-:-:S03]  /*8de0*/  FFMA.FTZ R16, R164, R63, -R62 ;  /* 0x0000003fa4107223 */ /* 0x000fc6000001083e */
[----:B------:R-:W-:Y:S03]  /*8df0*/  MUFU.EX2 R164, R17 ;  /* 0x0000001100a47308 */ /* 0x000fe60000000800 */
[C---:B------:R-:W-:Y:S01]  /*8e00*/  HMMA.16816.F32 R84, R4.reuse, R10, R84 ;  /* 0x0000000a0454723c */ /* 0x040fe20000001854 */
[----:B--2---:R-:W-:Y:S01]  /*8e10*/  FADD.FTZ R175, R168, R175 ;  /* 0x000000afa8af7221 */ /* 0x004fe20000010000 */
[-CC-:B---3--:R-:W-:Y:S02]  /*8e20*/  FFMA.FTZ R8, R166, R63.reuse, -R62.reuse ;  /* 0x0000003fa6087223 */ /* 0x188fe4000001083e */
[----:B------:R-:W-:Y:S04]  /*8e30*/  MUFU.EX2 R166, R9 ;  /* 0x0000000900a67308 */ /* 0x000fe80000000800 */
[C---:B------:R-:W-:Y:S01]  /*8e40*/  HMMA.16816.F32 R112, R4.reuse, R20, R112 ;  /* 0x000000140470723c */ /* 0x040fe20000001870 */
[----:B------:R2:W3:Y:S07]  /*8e50*/  MUFU.EX2 R165, R8 ;  /* 0x0000000800a57308 */ /* 0x0004ee0000000800 */
[C---:B------:R-:W-:Y:S01]  /*8e60*/  HMMA.16816.F32 R108, R4.reuse, R22, R108 ;  /* 0x00000016046c723c */ /* 0x040fe2000000186c */
[----:B------:R-:W-:Y:S07]  /*8e70*/  LDSM.16.MT88.4 R20, [R40+0xe800] ;  /* 0x00e800002814783b */ /* 0x000fee0000004200 */
[----:B------:R-:W-:Y:S01]  /*8e80*/  HMMA.16816.F32 R80, R4, R36, R80 ;  /* 0x000000240450723c */ /* 0x000fe20000001850 */
[----:B--2---:R-:W2:Y:S01]  /*8e90*/  LDSM.16.MT88.4 R8, [R182+0x12800] ;  /* 0x01280000b608783b */ /* 0x004ea20000004200 */
[----:B------:R4:W-:Y:S01]  /*8ea0*/  MUFU.EX2 R36, R16 ;  /* 0x0000001000247308 */ /* 0x0009e20000000800 */
[----:B------:R-:W-:Y:S01]  /*8eb0*/  FFMA.FTZ R37, R163, R63, -R62 ;  /* 0x0000003fa3257223 */ /* 0x000fe2000001083e */
[----:B---3--:R-:W-:-:S04]  /*8ec0*/  FADD.FTZ R176, R165, R176 ;  /* 0x000000b0a5b07221 */ /* 0x008fc80000010000 */
[C---:B------:R-:W-:Y:S01]  /*8ed0*/  HMMA.16816.F32 R100, R4.reuse, R18, R100 ;  /* 0x000000120464723c */ /* 0x040fe20000001864 */
[----:B------:R-:W3:Y:S01]  /*8ee0*/  MUFU.EX2 R37, R37 ;  /* 0x0000002500257308 */ /* 0x000ee20000000800 */
[----:B----4-:R-:W4:Y:S06]  /*8ef0*/  LDSM.16.MT88.4 R16, [R65+0x12800] ;  /* 0x012800004110783b */ /* 0x010f2c0000004200 */
[----:B------:R-:W-:Y:S01]  /*8f00*/  HMMA.16816.F32 R76, R4, R38, R76 ;  /* 0x00000026044c723c */ /* 0x000fe2000000184c */
[----:B------:R-:W5:Y:S01]  /*8f10*/  MUFU.EX2 R38, R162 ;  /* 0x000000a200267308 */ /* 0x000f620000000800 */
[----:B------:R-:W-:-:S06]  /*8f20*/  FFMA.FTZ R39, R153, R63, -R61 ;  /* 0x0000003f99277223 */ /* 0x000fcc000001083d */
[C---:B-1----:R-:W-:Y:S01]  /*8f30*/  HMMA.16816.F32 R72, R4.reuse, R12, R72 ;  /* 0x0000000c0448723c */ /* 0x042fe20000001848 */
[----:B------:R-:W1:Y:S07]  /*8f40*/  MUFU.EX2 R39, R39 ;  /* 0x0000002700277308 */ /* 0x000e6e0000000800 */
        /* <DEDUP_REMOVED lines=8> */
[C---:B------:R-:W-:Y:S01]  /*8fd0*/  F2FP.F16.F32.PACK_AB R4, R164.reuse, R165 ;  /* 0x000000a5a404723e */ /* 0x040fe200000000ff */
[----:B------:R-:W-:Y:S01]  /*8fe0*/  FADD.FTZ R164, R164, R176 ;  /* 0x000000b0a4a47221 */ /* 0x000fe20000010000 */
[C---:B------:R-:W-:Y:S01]  /*8ff0*/  F2FP.F16.F32.PACK_AB R5, R167.reuse, R168 ;  /* 0x000000a8a705723e */ /* 0x040fe200000000ff */
[----:B------:R-:W-:Y:S01]  /*9000*/  FADD.FTZ R167, R167, R175 ;  /* 0x000000afa7a77221 */ /* 0x000fe20000010000 */
[----:B---3--:R-:W-:Y:S01]  /*9010*/  F2FP.F16.F32.PACK_AB R6, R37, R36 ;  /* 0x000000242506723e */ /* 0x008fe200000000ff */
[----:B------:R-:W-:Y:S01]  /*9020*/  FADD.FTZ R164, R36, R164 ;  /* 0x000000a424a47221 */ /* 0x000fe20000010000 */
[----:B-----5:R-:W-:Y:S01]  /*9030*/  F2FP.F16.F32.PACK_AB R7, R38, R166 ;  /* 0x000000a62607723e */ /* 0x020fe200000000ff */
[----:B------:R-:W-:-:S02]  /*9040*/  FADD.FTZ R167, R166, R167 ;  /* 0x000000a7a6a77221 */ /* 0x000fc40000010000 */
[----:B------:R-:W-:Y:S02]  /*9050*/  FADD.FTZ R37, R37, R164 ;  /* 0x000000a425257221 */ /* 0x000fe40000010000 */
[----:B------:R-:W-:Y:S02]  /*9060*/  FADD.FTZ R38, R38, R167 ;  /* 0x000000a726267221 */ /* 0x000fe40000010000 */
[----:B--2---:R-:W-:Y:S02]  /*9070*/  HMMA.16816.F32 R96, R4, R8, R96 ;  /* 0x000000080460723c */ /* 0x004fe40000001860 */
[----:B-1----:R-:W-:-:S06]  /*9080*/  FADD.FTZ R38, R39, R38 ;  /* 0x0000002627267221 */ /* 0x002fcc0000010000 */
[C---:B------:R-:W-:Y:S01]  /*9090*/  HMMA.16816.F32 R92, R4.reuse, R10, R92 ;  /* 0x0000000a045c723c */ /* 0x040fe2000000185c */
[----:B------:R-:W1:Y:S07]  /*90a0*/  LDSM.16.MT88.4 R8, [R40+0x12800] ;  /* 0x012800002808783b */ /* 0x000e6e0000004200 */
[C---:B------:R-:W-:Y:S08]  /*90b0*/  HMMA.16816.F32 R104, R4.reuse, R20, R104 ;  /* 0x000000140468723c */ /* 0x040ff00000001868 */
[C---:B------:R-:W-:Y:S01]  /*90c0*/  HMMA.16816.F32 R100, R4.reuse, R22, R100 ;  /* 0x000000160464723c */ /* 0x040fe20000001864 */
[----:B------:R-:W2:Y:S07]  /*90d0*/  LDSM.16.MT88.4 R20, [R40+0xf000] ;  /* 0x00f000002814783b */ /* 0x000eae0000004200 */
[C---:B----4-:R-:W-:Y:S01]  /*90e0*/  HMMA.16816.F32 R88, R4.reuse, R16, R88 ;  /* 0x000000100458723c */ /* 0x050fe20000001858 */
[-C--:B------:R-:W-:Y:S01]  /*90f0*/  FFMA.FTZ R17, R151, R63.reuse, -R61 ;  /* 0x0000003f97117223 */ /* 0x080fe2000001083d */
[-CC-:B------:R-:W-:Y:S01]  /*9100*/  FFMA.FTZ R16, R150, R63.reuse, -R62.reuse ;  /* 0x0000003f96107223 */ /* 0x180fe2000001083e */
[----:B------:R3:W-:Y:S04]  /*9110*/  MUFU.EX2 R151, R152 ;  /* 0x0000009800977308 */ /* 0x0007e80000000800 */
[----:B------:R-:W-:Y:S01]  /*9120*/  MUFU.EX2 R150, R17 ;  /* 0x0000001100967308 */ /* 0x000fe20000000800 */
[C---:B------:R-:W-:Y:S08]  /*9130*/  HMMA.16816.F32 R84, R4.reuse, R18, R84 ;  /* 0x000000120454723c */ /* 0x040ff00000001854 */
[----:B------:R-:W-:Y:S01]  /*9140*/  HMMA.16816.F32 R80, R4, R12, R80 ;  /* 0x0000000c0450723c */ /* 0x000fe20000001850 */
[-CC-:B---3--:R-:W-:Y:S01]  /*9150*/  FFMA.FTZ R152, R149, R63.reuse, -R62.reuse ;  /* 0x0000003f95987223 */ /* 0x188fe2000001083e */
[-CC-:B------:R-:W-:Y:S01]  /*9160*/  FFMA.FTZ R13, R148, R63.reuse, -R62.reuse ;  /* 0x0000003f940d7223 */ /* 0x180fe2000001083e */
[----:B------:R3:W4:Y:S01]  /*9170*/  MUFU.EX2 R149, R16 ;  /* 0x0000001000957308 */ /* 0x0007220000000800 */
[----:B------:R-:W-:-:S03]  /*9180*/  FFMA.FTZ R12, R147, R63, -R62 ;  /* 0x0000003f930c7223 */ /* 0x000fc6000001083e */
[----:B------:R5:W2:Y:S01]  /*9190*/  MUFU.EX2 R148, R152 ;  /* 0x0000009800947308 */ /* 0x000aa20000000800 */
[C---:B------:R-:W-:Y:S03]  /*91a0*/  HMMA.16816.F32 R120, R4.reuse, R28, R120 ;  /* 0x0000001c0478723c */ /* 0x040fe60000001878 */
[----:B------:R-:W-:Y:S05]  /*91b0*/  MUFU.EX2 R147, R13 ;  /* 0x0000000d00937308 */ /* 0x000fea0000000800 */
[----:B------:R-:W-:Y:S01]  /*91c0*/  HMMA.16816.F32 R116, R4, R30, R116 ;  /* 0x0000001e0474723c */ /* 0x000fe20000001874 */
[----:B---3--:R-:W3:Y:S01]  /*91d0*/  LDSM.16.MT88.4 R16, [R182+0x13000] ;  /* 0x01300000b610783b */ /* 0x008ee20000004200 */
[----:B----4-:R-:W-:Y:S01]  /*91e0*/  FADD.FTZ R37, R149, R37 ;  /* 0x0000002595257221 */ /* 0x010fe20000010000 */
[----:B-----5:R-:W-:-:S02]  /*91f0*/  FFMA.FTZ R152, R146, R63, -R61 ;  /* 0x0000003f92987223 */ /* 0x020fc4000001083d */
[----:B------:R-:W4:Y:S01]  /*9200*/  LDSM.16.MT88.4 R28, [R65+0xf000] ;  /* 0x00f00000411c783b */ /* 0x000f220000004200 */
[----:B------:R5:W2:Y:S02]  /*9210*/  MUFU.EX2 R146, R12 ;  /* 0x0000000c00927308 */ /* 0x000aa40000000800 */
[C---:B------:R-:W-:Y:S02]  /*9220*/  HMMA.16816.F32 R112, R4.reuse, R24, R112 ;  /* 0x000000180470723c */ /* 0x040fe40000001870 */
[----:B------:R-:W2:Y:S06]  /*9230*/  MUFU.EX2 R152, R152 ;  /* 0x0000009800987308 */ /* 0x000eac0000000800 */
[C---:B------:R-:W-:Y:S01]  /*9240*/  HMMA.16816.F32 R108, R4.reuse, R26, R108 ;  /* 0x0000001a046c723c */ /* 0x040fe2000000186c */
[----:B------:R-:W4:Y:S07]  /*9250*/  LDSM.16.MT88.4 R24, [R53+0xf000] ;  /* 0x00f000003518783b */ /* 0x000f2e0000004200 */
[C---:B------:R-:W-:Y:S08]  /*9260*/  HMMA.16816.F32 R128, R4.reuse, R32, R128 ;  /* 0x000000200480723c */ /* 0x040ff00000001880 */
[C---:B------:R-:W-:Y:S01]  /*9270*/  HMMA.16816.F32 R124, R4.reuse, R34, R124 ;  /* 0x00000022047c723c */ /* 0x040fe2000000187c */
[----:B------:R-:W4:Y:S07]  /*9280*/  LDSM.16.MT88.4 R32, [R182+0xf000] ;  /* 0x00f00000b620783b */ /* 0x000f2e0000004200 */
[C---:B------:R-:W-:Y:S01]  /*9290*/  HMMA.16816.F32 R76, R4.reuse, R14, R76 ;  /* 0x0000000e044c723c */ /* 0x040fe2000000184c */
[----:B-----5:R-:W5:Y:S07]  /*92a0*/  LDSM.16.MT88.4 R12, [R65+0x13000] ;  /* 0x01300000410c783b */ /* 0x020f6e0000004200 */
[C---:B-1----:R-:W-:Y:S08]  /*92b0*/  HMMA.16816.F32 R72, R4.reuse, R8, R72 ;  /* 0x000000080448723c */ /* 0x042ff00000001848 */
[----:B------:R-:W-:Y:S01]  /*92c0*/  HMMA.16816.F32 R68, R4, R10, R68 ;  /* 0x0000000a0444723c */ /* 0x000fe20000001844 */
[----:B--2---:R-:W-:Y:S01]  /*92d0*/  F2FP.F16.F32.PACK_AB R4, R148, R149 ;  /* 0x000000959404723e */ /* 0x004fe200000000ff */
[----:B------:R-:W1:Y:S01]  /*92e0*/  LDSM.16.MT88.4 R8, [R53+0x13000] ;  /* 0x013000003508783b */ /* 0x000e620000004200 */
        /* <DEDUP_REMOVED lines=8> */
[----:B------:R-:W-:Y:S01]  /*9370*/  HMMA.16816.F32 R104, R4, R20, R104 ;  /* 0x000000140468723c */ /* 0x000fe20000001868 */
[----:B------:R-:W-:-:S07]  /*9380*/  FADD.FTZ R146, R146, R148 ;  /* 0x0000009492927221 */ /* 0x000fce0000010000 */
        /* <DEDUP_REMOVED lines=10> */
[-CC-:B------:R-:W-:Y:S01]  /*9430*/  FFMA.FTZ R24, R137, R63.reuse, -R61.reuse ;  /* 0x0000003f89187223 */ /* 0x180fe2000001083d */
[-CC-:B------:R-:W-:Y:S01]  /*9440*/  FFMA.FTZ R25, R136, R63.reuse, -R61.reuse ;  /* 0x0000003f88197223 */ /* 0x180fe2000001083d */
[----:B------:R-:W-:Y:S04]  /*9450*/  MUFU.EX2 R29, R29 ;  /* 0x0000001d001d7308 */ /* 0x000fe80000000800 */
[----:B------:R-:W4:Y:S01]  /*9460*/  MUFU.EX2 R24, R24 ;  /* 0x0000001800187308 */ /* 0x000f220000000800 */
[C---:B------:R-:W-:Y:S01]  /*9470*/  HMMA.16816.F32 R108, R4.reuse, R26, R108 ;  /* 0x0000001a046c723c */ /* 0x040fe2000000186c */
[-C--:B------:R-:W-:Y:S01]  /*9480*/  FFMA.FTZ R26, R66, R63.reuse, -R61 ;  /* 0x0000003f421a7223 */ /* 0x080fe2000001083d */
[----:B------:R-:W-:Y:S01]  /*9490*/  FFMA.FTZ R27, R67, R63, -R62 ;  /* 0x0000003f431b7223 */ /* 0x000fe2000001083e */
[----:B------:R-:W5:Y:S04]  /*94a0*/  MUFU.EX2 R25, R25 ;  /* 0x0000001900197308 */ /* 0x000f680000000800 */
[----:B------:R-:W1:Y:S01]  /*94b0*/  MUFU.EX2 R26, R26 ;  /* 0x0000001a001a7308 */ /* 0x000e620000000800 */
[----:B------:R-:W-:Y:S03]  /*94c0*/  HMMA.16816.F32 R116, R4, R30, R116 ;  /* 0x0000001e0474723c */ /* 0x000fe60000001874 */
[----:B------:R-:W2:Y:S01]  /*94d0*/  MUFU.EX2 R27, R27 ;  /* 0x0000001b001b7308 */ /* 0x000ea20000000800 */
[----:B----4-:R-:W-:-:S04]  /*94e0*/  FADD.FTZ R152, R24, R152 ;  /* 0x0000009818987221 */ /* 0x010fc80000010000 */
[----:B------:R-:W-:Y:S01]  /*94f0*/  HMMA.16816.F32 R128, R4, R32, R128 ;  /* 0x000000200480723c */ /* 0x000fe20000001880 */
[----:B-----5:R-:W-:-:S04]  /*9500*/  FADD.FTZ R152, R25, R152 ;  /* 0x0000009819987221 */ /* 0x020fc80000010000 */
[----:B-1----:R-:W-:-:S03]  /*9510*/  FADD.FTZ R152, R26, R152 ;  /* 0x000000981a987221 */ /* 0x002fc60000010000 */
[----:B------:R-:W-:Y:S01]  /*9520*/  HMMA.16816.F32 R124, R4, R34, R124 ;  /* 0x00000022047c723c */ /* 0x000fe2000000187c */
[----:B--2---:R-:W-:-:S04]  /*9530*/  FADD.FTZ R146, R27, R146 ;  /* 0x000000921b927221 */ /* 0x004fc80000010000 */
[----:B------:R-:W-:-:S03]  /*9540*/  FADD.FTZ R146, R28, R146 ;  /* 0x000000921c927221 */ /* 0x000fc60000010000 */
[----:B------:R-:W-:Y:S01]  /*9550*/  HMMA.16816.F32 R88, R4, R12, R88 ;  /* 0x0000000c0458723c */ /* 0x000fe20000001858 */
[----:B------:R-:W-:-:S07]  /*9560*/  FADD.FTZ R146, R29, R146 ;  /* 0x000000921d927221 */ /* 0x000fce0000010000 */
[C---:B------:R-:W-:Y:S01]  /*9570*/  HMMA.16816.F32 R84, R4.reuse, R14, R84 ;  /* 0x0000000e0454723c */ /* 0x040fe20000001854 */
[----:B------:R-:W-:Y:S07]  /*9580*/  LDSM.16.MT88.4 R12, [R65+0x13800] ;  /* 0x01380000410c783b */ /* 0x000fee0000004200 */
[C---:B------:R-:W-:Y:S08]  /*9590*/  HMMA.16816.F32 R80, R4.reuse, R8, R80 ;  /* 0x000000080450723c */ /* 0x040ff00000001850 */
[C---:B------:R-:W-:Y:S01]  /*95a0*/  HMMA.16816.F32 R76, R4.reuse, R10, R76 ;  /* 0x0000000a044c723c */ /* 0x040fe2000000184c */
[----:B------:R-:W1:Y:S07]  /*95b0*/  LDSM.16.MT88.4 R8, [R53+0xf800] ;  /* 0x00f800003508783b */ /* 0x000e6e0000004200 */
[C---:B------:R-:W-:Y:S08]  /*95c0*/  HMMA.16816.F32 R72, R4.reuse, R20, R72 ;  /* 0x000000140448723c */ /* 0x040ff00000001848 */
[----:B------:R-:W-:Y:S01]  /*95d0*/  HMMA.16816.F32 R68, R4, R22, R68 ;  /* 0x000000160444723c */ /* 0x000fe20000001844 */
[----:B------:R-:W-:-:S02]  /*95e0*/  F2FP.F16.F32.PACK_AB R4, R28, R27 ;  /* 0x0000001b1c04723e */ /* 0x000fc400000000ff */
[----:B------:R-:W-:Y:S02]  /*95f0*/  F2FP.F16.F32.PACK_AB R5, R25, R24 ;  /* 0x000000181905723e */ /* 0x000fe400000000ff */
[C---:B------:R-:W-:Y:S01]  /*9600*/  F2FP.F16.F32.PACK_AB R6, R237.reuse, R29 ;  /* 0x0000001ded06723e */ /* 0x040fe200000000ff */
[----:B------:R-:W-:Y:S01]  /*9610*/  FADD.FTZ R237, R237, R146 ;  /* 0x00000092eded7221 */ /* 0x000fe20000010000 */
[C---:B------:R-:W-:Y:S01]  /*9620*/  F2FP.F16.F32.PACK_AB R7, R236.reuse, R26 ;  /* 0x0000001aec07723e */ /* 0x040fe200000000ff */
[----:B------:R-:W-:-:S06]  /*9630*/  FADD.FTZ R236, R236, R152 ;  /* 0x00000098ecec7221 */ /* 0x000fcc0000010000 */
[C---:B---3--:R-:W-:Y:S08]  /*9640*/  HMMA.16816.F32 R120, R4.reuse, R16, R120 ;  /* 0x000000100478723c */ /* 0x048ff00000001878 */
[C---:B------:R-:W-:Y:S01]  /*9650*/  HMMA.16816.F32 R116, R4.reuse, R18, R116 ;  /* 0x000000120474723c */ /* 0x040fe20000001874 */
[----:B------:R-:W2:Y:S07]  /*9660*/  LDSM.16.MT88.4 R16, [R53+0x13800] ;  /* 0x013800003510783b */ /* 0x000eae0000004200 */
[C---:B-1----:R-:W-:Y:S08]  /*9670*/  HMMA.16816.F32 R112, R4.reuse, R8, R112 ;  /* 0x000000080470723c */ /* 0x042ff00000001870 */
[C---:B------:R-:W-:Y:S01]  /*9680*/  HMMA.16816.F32 R108, R4.reuse, R10, R108 ;  /* 0x0000000a046c723c */ /* 0x040fe2000000186c */
[----:B------:R-:W1:Y:S04]  /*9690*/  LDSM.16.MT88.4 R8, [R40+0xf800] ;  /* 0x00f800002808783b */ /* 0x000e680000004200 */
[----:B------:R-:W-:Y:S03]  /*96a0*/  LDSM.16.MT88.4 R40, [R40+0x13800] ;  /* 0x013800002828783b */ /* 0x000fe60000004200 */
[C---:B------:R-:W-:Y:S08]  /*96b0*/  HMMA.16816.F32 R88, R4.reuse, R12, R88 ;  /* 0x0000000c0458723c */ /* 0x040ff00000001858 */
[C---:B------:R-:W-:Y:S01]  /*96c0*/  HMMA.16816.F32 R84, R4.reuse, R14, R84 ;  /* 0x0000000e0454723c */ /* 0x040fe20000001854 */
[----:B------:R-:W3:Y:S07]  /*96d0*/  LDSM.16.MT88.4 R12, [R182+0xf800] ;  /* 0x00f80000b60c783b */ /* 0x000eee0000004200 */
[C---:B--2---:R-:W-:Y:S08]  /*96e0*/  HMMA.16816.F32 R80, R4.reuse, R16, R80 ;  /* 0x000000100450723c */ /* 0x044ff00000001850 */
[C---:B------:R-:W-:Y:S01]  /*96f0*/  HMMA.16816.F32 R76, R4.reuse, R18, R76 ;  /* 0x00000012044c723c */ /* 0x040fe2000000184c */
[----:B------:R-:W2:Y:S07]  /*9700*/  LDSM.16.MT88.4 R16, [R182+0x13800] ;  /* 0x01380000b610783b */ /* 0x000eae0000004200 */
[C---:B-1----:R-:W-:Y:S08]  /*9710*/  HMMA.16816.F32 R104, R4.reuse, R8, R104 ;  /* 0x000000080468723c */ /* 0x042ff00000001868 */
[C---:B------:R-:W-:Y:S08]  /*9720*/  HMMA.16816.F32 R100, R4.reuse, R10, R100 ;  /* 0x0000000a0464723c */ /* 0x040ff00000001864 */
[C---:B---3--:R-:W-:Y:S08]  /*9730*/  HMMA.16816.F32 R128, R4.reuse, R12, R128 ;  /* 0x0000000c0480723c */ /* 0x048ff00000001880 */
[C---:B------:R-:W-:Y:S08]  /*9740*/  HMMA.16816.F32 R124, R4.reuse, R14, R124 ;  /* 0x0000000e047c723c */ /* 0x040ff0000000187c */
[C---:B------:R-:W-:Y:S08]  /*9750*/  HMMA.16816.F32 R72, R4.reuse, R40, R72 ;  /* 0x000000280448723c */ /* 0x040ff00000001848 */
[C---:B--2---:R-:W-:Y:S08]  /*9760*/  HMMA.16816.F32 R96, R4.reuse, R16, R96 ;  /* 0x000000100460723c */ /* 0x044ff00000001860 */
[C---:B------:R-:W-:Y:S08]  /*9770*/  HMMA.16816.F32 R92, R4.reuse, R18, R92 ;  /* 0x00000012045c723c */ /* 0x040ff0000000185c */
[----:B------:R-:W-:Y:S01]  /*9780*/  HMMA.16816.F32 R68, R4, R42, R68 ;  /* 0x0000002a0444723c */ /* 0x000fe20000001844 */
[----:B------:R-:W-:-:S04]  /*9790*/  NOP ;  /* 0x0000000000007918 */ /* 0x000fc80000000000 */
[----:B------:R-:W-:-:S15]  /*97a0*/  @!P0 BRA `(.L_x_5997) ;  /* 0x00000068008c8947 */ /* 0x000fde0003800000 */
[----:B------:R-:W-:-:S04]  /*97b0*/  DEPBAR.LE SB0, 0x0 ;  /* 0x000080000000791a */ /* 0x000fc80000000000 */
[----:B------:R-:W-:Y:S05]  /*97c0*/  WARPSYNC.ALL ;  /* 0x0000000000007948 */ /* 0x000fea0003800000 */
[----:B------:R-:W-:Y:S01]  /*97d0*/  BSSY.RECONVERGENT B0, `(.L_x_5998) ;  /* 0x000004c000007945 */ /* 0x000fe20003800200 */
[----:B------:R-:W-:Y:S01]  /*97e0*/  IADD3 R183, PT, PT, R0, -0x2, RZ ;  /* 0xfffffffe00b77810 */ /* 0x000fe20007ffe0ff */
[----:B------:R-:W-:Y:S06]  /*97f0*/  BAR.SYNC.DEFER_BLOCKING 0x0 ;  /* 0x0000000000007b1d */ /* 0x000fec0000010000 */
[----:B------:R-:W-:Y:S05]  /*9800*/  @!P6 BRA `(.L_x_5999) ;  /* 0x000000040000e947 */ /* 0x000fea0003800000 */
[----:B------:R-:W2:Y:S01]  /*9810*/  LD.E R11, desc[UR4][R2.64+0x170] ;  /* 0x00017004020b7980 */ /* 0x000ea2000c101900 */
[----:B------:R-:W-:-:S04]  /*9820*/  SHF.L.U32 R4, R183, 0x7, RZ ;  /* 0x00000007b7047819 */ /* 0x000fc800000006ff */
[----:B------:R-:W-:Y:S01]  /*9830*/  IABS R5, R4 ;  /* 0x0000000400057213 */ /* 0x000fe20000000000 */
[----:B------:R-:W-:-:S05]  /*9840*/  VIADD R12, R4, 0x80 ;  /* 0x00000080040c7836 */ /* 0x000fca0000000000 */
[----:B------:R-:W-:Y:S02]  /*9850*/  IABS R7, R12 ;  /* 0x0000000c00077213 */ /* 0x000fe40000000000 */
[-C--:B--2---:R-:W-:Y:S02]  /*9860*/  IABS R8, R11.reuse ;  /* 0x0000000b00087213 */ /* 0x084fe40000000000 */
[-C--:B------:R-:W-:Y:S02]  /*9870*/  IABS R6, R11.reuse ;  /* 0x0000000b00067213 */ /* 0x080fe40000000000 */
[----:B------:R-:W1:Y:S01]  /*9880*/  I2F.RP R14, R8 ;  /* 0x00000008000e7306 */ /* 0x000e620000209400 */
[-C--:B------:R-:W-:Y:S02]  /*9890*/  LOP3.LUT R4, R4, R11.reuse, RZ, 0x3c, !PT ;  /* 0x0000000b04047212 */ /* 0x080fe400078e3cff */
[----:B------:R-:W-:Y:S02]  /*98a0*/  IADD3 R6, PT, PT, RZ, -R6, RZ ;  /* 0x80000006ff067210 */ /* 0x000fe40007ffe0ff */
[----:B------:R-:W-:-:S02]  /*98b0*/  LOP3.LUT R12, R12, R11, RZ, 0x3c, !PT ;  /* 0x0000000b0c0c7212 */ /* 0x000fc400078e3cff */
        /* <DEDUP_REMOVED lines=16> */
[----:B------:R-:W-:Y:S01]  /*99c0*/  @!P1 VIADD R9, R9, 0x1 ;  /* 0x0000000109099836 */ /* 0x000fe20000000000 */
[----:B------:R-:W-:Y:S02]  /*99d0*/  ISETP.NE.AND P1, PT, R11, RZ, PT ;  /* 0x000000ff0b00720c */ /* 0x000fe40003f25270 */
[-C--:B------:R-:W-:Y:S02]  /*99e0*/  ISETP.GE.U32.AND P4, PT, R5, R8.reuse, PT ;  /* 0x000000080500720c */ /* 0x080fe40003f86070 */
[-C--:B------:R-:W-:Y:S02]  /*99f0*/  @!P3 IADD3 R6, PT, PT, R6, -R8.reuse, RZ ;  /* 0x800000080606b210 */ /* 0x080fe40007ffe0ff */
[----:B------:R-:W-:Y:S02]  /*9a00*/  @!P3 IADD3 R10, PT, PT, R10, 0x1, RZ ;  /* 0x000000010a0ab810 */ /* 0x000fe40007ffe0ff */
[----:B------:R-:W-:-:S02]  /*9a10*/  ISETP.GE.U32.AND P5, PT, R6, R8, PT ;  /* 0x000000080600720c */ /* 0x000fc40003fa6070 */
[----:B------:R-:W-:-:S05]  /*9a20*/  LOP3.LUT R6, RZ, R11, RZ, 0x33, !PT ;  /* 0x0000000bff067212 */ /* 0x000fca00078e33ff */
[----:B------:R-:W-:-:S04]  /*9a30*/  @P4 VIADD R9, R9, 0x1 ;  /* 0x0000000109094836 */ /* 0x000fc80000000000 */
[----:B------:R-:W-:Y:S02]  /*9a40*/  IMAD.MOV.U32 R7, RZ, RZ, R9 ;  /* 0x000000ffff077224 */ /* 0x000fe400078e0009 */
[----:B------:R-:W-:Y:S01]  /*9a50*/  @P5 IADD3 R10, PT, PT, R10, 0x1, RZ ;  /* 0x000000010a0a5810 */ /* 0x000fe20007ffe0ff */
[----:B------:R-:W2:Y:S02]  /*9a60*/  LD.E.64 R8, desc[UR4][R2.64+0x40] ;  /* 0x0000400402087980 */ /* 0x000ea4000c101b00 */
[----:B------:R-:W-:Y:S02]  /*9a70*/  @!P0 IADD3 R7, PT, PT, -R7, RZ, RZ ;  /* 0x000000ff07078210 */ /* 0x000fe40007ffe1ff */
[----:B------:R-:W-:Y:S02]  /*9a80*/  @!P2 IMAD.MOV R10, RZ, RZ, -R10 ;  /* 0x000000ffff0aa224 */ /* 0x000fe400078e0a0a */
[----:B------:R-:W-:-:S03]  /*9a90*/  SEL R7, R6, R7, !P1 ;  /* 0x0000000706077207 */ /* 0x000fc60004800000 */
[----:B------:R-:W-:Y:S02]  /*9aa0*/  SEL R6, R6, R10, !P1 ;  /* 0x0000000a06067207 */ /* 0x000fe40004800000 */
[----:B------:R-:W-:-:S04]  /*9ab0*/  IMAD.WIDE R4, R7, 0x4, R232 ;  /* 0x0000000407047825 */ /* 0x000fc800078e02e8 */
[C---:B------:R-:W-:Y:S02]  /*9ac0*/  IMAD.WIDE R12, R6.reuse, 0x4, R232 ;  /* 0x00000004060c7825 */ /* 0x040fe400078e02e8 */
[----:B------:R-:W3:Y:S04]  /*9ad0*/  LD.E R5, desc[UR4][R4.64] ;  /* 0x0000000404057980 */ /* 0x000ee8000c101900 */
[----:B------:R-:W3:Y:S04]  /*9ae0*/  LD.E R4, desc[UR4][R12.64] ;  /* 0x000000040c047980 */ /* 0x000ee8000c101900 */
[----:B------:R-:W4:Y:S01]  /*9af0*/  LD.E.64 R12, desc[UR4][R2.64+0x28] ;  /* 0x00002804020c7980 */ /* 0x000f22000c101b00 */
[----:B------:R-:W-:-:S05]  /*9b00*/  IADD3 R6, PT, PT, R6, -R7, RZ ;  /* 0x8000000706067210 */ /* 0x000fca0007ffe0ff */
[----:B------:R-:W-:-:S05]  /*9b10*/  IMAD R11, R11, R6, -0x80 ;  /* 0xffffff800b0b7424 */ /* 0x000fca00078e0206 */
[----:B------:R-:W-:Y:S01]  /*9b20*/  SHF.R.S32.HI R7, RZ, 0x1f, R11 ;  /* 0x0000001fff077819 */ /* 0x000fe2000001140b */
[-C--:B--2---:R-:W-:Y:S02]  /*9b30*/  IMAD R6, R9, R11.reuse, RZ ;  /* 0x0000000b09067224 */ /* 0x084fe400078e02ff */
[----:B------:R-:W-:-:S04]  /*9b40*/  IMAD.WIDE.U32 R10, R8, R11, RZ ;  /* 0x0000000b080a7225 */ /* 0x000fc800078e00ff */
[----:B------:R-:W-:Y:S02]  /*9b50*/  IMAD R6, R8, R7, R6 ;  /* 0x0000000708067224 */ /* 0x000fe400078e0206 */
[----:B------:R-:W-:-:S03]  /*9b60*/  IMAD.MOV.U32 R8, RZ, RZ, R10 ;  /* 0x000000ffff087224 */ /* 0x000fc600078e000a */
[----:B------:R-:W-:Y:S01]  /*9b70*/  IADD3 R9, PT, PT, R11, R6, RZ ;  /* 0x000000060b097210 */ /* 0x000fe20007ffe0ff */
[----:B---3--:R-:W-:-:S05]  /*9b80*/  IMAD.IADD R4, R5, 0x1, -R4 ;  /* 0x0000000105047824 */ /* 0x008fca00078e0a04 */
[----:B------:R-:W-:Y:S01]  /*9b90*/  SHF.R.S32.HI R6, RZ, 0x1f, R4 ;  /* 0x0000001fff067819 */ /* 0x000fe20000011404 */
[----:B----4-:R-:W-:Y:S02]  /*9ba0*/  IMAD R5, R13, R4, RZ ;  /* 0x000000040d057224 */ /* 0x010fe400078e02ff */
[----:B------:R-:W-:-:S04]  /*9bb0*/  IMAD.WIDE.U32 R8, R4, R12, R8 ;  /* 0x0000000c04087225 */ /* 0x000fc800078e0008 */
[----:B------:R-:W-:Y:S01]  /*9bc0*/  IMAD R5, R12, R6, R5 ;  /* 0x000000060c057224 */ /* 0x000fe200078e0205 */
[----:B------:R-:W-:-:S04]  /*9bd0*/  LEA R219, P0, R8, R219, 0x1 ;  /* 0x000000db08db7211 */ /* 0x000fc800078008ff */
[----:B------:R-:W-:-:S04]  /*9be0*/  IADD3 R5, PT, PT, R9, R5, RZ ;  /* 0x0000000509057210 */ /* 0x000fc80007ffe0ff */
[----:B------:R-:W-:Y:S01]  /*9bf0*/  LEA.HI.X R218, R8, R218, R5, 0x1, P0 ;  /* 0x000000da08da7211 */ /* 0x000fe200000f0c05 */
[----:B------:R-:W-:Y:S05]  /*9c00*/  BRA `(.L_x_6000) ;  /* 0x0000000000207947 */ /* 0x000fea0003800000 */
.L_x_5999:
        /* <DEDUP_REMOVED lines=8> */
.L_x_6000:
[----:B------:R-:W-:Y:S05]  /*9c90*/  BSYNC.RECONVERGENT B0 ;  /* 0x0000000000007941 */ /* 0x000fea0003800200 */
.L_x_5998:
[-C--:B------:R-:W-:Y:S01]  /*9ca0*/  ISETP.GE.AND P1, PT, R196, R228.reuse, PT ;  /* 0x000000e4c400720c */ /* 0x080fe20003f26270 */
[C---:B------:R-:W-:Y:S01]  /*9cb0*/  IMAD.SHL.U32 R4, R206.reuse, 0x20, RZ ;  /* 0x00000020ce047824 */ /* 0x040fe200078e00ff */
[----:B------:R-:W-:Y:S01]  /*9cc0*/  ISETP.GE.AND P0, PT, R209, R228, PT ;  /* 0x000000e4d100720c */ /* 0x000fe20003f06270 */
[----:B------:R-:W-:Y:S01]  /*9cd0*/  BSSY.RECONVERGENT B1, `(.L_x_6001) ;  /* 0x0000429000017945 */ /* 0x000fe20003800200 */
[----:B------:R-:W-:Y:S02]  /*9ce0*/  SHF.L.U64.HI R5, R206, 0x5, R207 ;  /* 0x00000005ce057819 */ /* 0x000fe400000102cf */
[----:B------:R-:W-:-:S05]  /*9cf0*/  IADD3 R12, P2, PT, R4, R219, RZ ;  /* 0x000000db040c7210 */ /* 0x000fca0007f5e0ff */
[--C-:B------:R-:W-:Y:S01]  /*9d00*/  IMAD.X R13, R5, 0x1, R218.reuse, P2 ;  /* 0x00000001050d7824 */ /* 0x100fe200010e06da */
[-C--:B------:R-:W-:Y:S01]  /*9d10*/  IADD3 R10, P2, PT, R12, R4.reuse, RZ ;  /* 0x000000040c0a7210 */ /* 0x080fe20007f5e0ff */
[----:B------:R-:W-:Y:S02]  /*9d20*/  @!P1 IMAD.MOV.U32 R6, RZ, RZ, R219 ;  /* 0x000000ffff069224 */ /* 0x000fe400078e00db */
[----:B------:R-:W-:Y:S02]  /*9d30*/  @!P1 IMAD.MOV.U32 R7, RZ, RZ, R218 ;  /* 0x000000ffff079224 */ /* 0x000fe400078e00da */
[--C-:B------:R-:W-:Y:S01]  /*9d40*/  IMAD.X R11, R13, 0x1, R5.reuse, P2 ;  /* 0x000000010d0b7824 */ /* 0x100fe200010e0605 */
[----:B------:R-:W-:Y:S02]  /*9d50*/  IADD3 R8, P2, PT, R10, R4, RZ ;  /* 0x000000040a087210 */ /* 0x000fe40007f5e0ff */
[----:B------:R-:W-:Y:S01]  /*9d60*/  @!PT LDS RZ, [RZ] ;  /* 0x00000000fffff984 */ /* 0x000fe20000000800 */
[----:B------:R-:W-:Y:S01]  /*9d70*/  @!PT LDS RZ, [RZ] ;  /* 0x00000000fffff984 */ /* 0x000fe20000000800 */
[----:B------:R-:W-:Y:S01]  /*9d80*/  @!PT LDS RZ, [RZ] ;  /* 0x00000000fffff984 */ /* 0x000fe20000000800 */
[----:B------:R1:W-:Y:S03]  /*9d90*/  @!P1 LDGSTS.E.BYPASS.LTC128B.128 [R231+0xc000], desc[UR4][R6.64] ;  /* 0x0c00000006e79fae */ /* 0x0003e6000b981a04 */
[----:B------:R-:W-:Y:S01]  /*9da0*/  IMAD.X R9, R11, 0x1, R5, P2 ;  /* 0x000000010b097824 */ /* 0x000fe200010e0605 */
[----:B------:R-:W-:Y:S01]  /*9db0*/  @P1 STS.128 [R231+0xc000], RZ ;  /* 0x00c000ffe7001388 */ /* 0x000fe20000000c00 */
[----:B-1----:R-:W-:-:S02]  /*9dc0*/  @!P0 IMAD.MOV.U32 R6, RZ, RZ, R219 ;  /* 0x000000ffff068224 */ /* 0x002fc400078e00db */
[----:B------:R-:W-:-:S05]  /*9dd0*/  @!P0 IMAD.MOV.U32 R7, RZ, RZ, R218 ;  /* 0x000000ffff078224 */ /* 0x000fca00078e00da */
        /* <DEDUP_REMOVED lines=10> */
[----:B-1----:R-:W-:-:S02]  /*9e80*/  @!P0 IMAD.MOV.U32 R6, RZ, RZ, R12 ;  /* 0x000000ffff068224 */ /* 0x002fc400078e000c */
[----:B------:R-:W-:-:S05]  /*9e90*/  @!P0 IMAD.MOV.U32 R7, RZ, RZ, R13 ;  /* 0x000000ffff078224 */ /* 0x000fca00078e000d */
[----:B------:R-:W-:Y:S01]  /*9ea0*/  @!PT LDS RZ, [RZ] ;  /* 0x00000000fffff984 */ /* 0x000fe20000000800 */
[----:B------:R-:W-:Y:S01]  /*9eb0*/  @!PT LDS RZ, [RZ] ;  /* 0x00000000fffff984 */ /* 0x000fe20000000800 */
[----:B------:R-:W-:Y:S01]  /*9ec0*/  @!PT LDS RZ, [RZ] ;  /* 0x00000000fffff984 */ /* 0x000fe20000000800 */
[----:B------:R1:W-:Y:S01]  /*9ed0*/  @!P0 LDGSTS.E.BYPASS.LTC128B.128 [R231+0x10800], desc[UR4][R6.64+0x80] ;  /* 0x1080008006e78fae */ /* 0x0003e2000b981a04 */
[----:B--2---:R-:W-:-:S03]  /*9ee0*/  IADD3 R12, P2, PT, R8, R4, RZ ;  /* 0x00000004080c7210 */ /* 0x004fc60007f5e0ff */
        /* <DEDUP_REMOVED lines=28> */
[----:B------:R-:W-:Y:S01]  /*a0b0*/  @P0 STS.128 [R231+0x11800], RZ ;  /* 0x011800ffe7000388 */ /* 0x000fe20000000c00 */
[----:B------:R-:W-:Y:S01]  /*a0c0*/  IADD3 R4, P2, PT, R8, R4, RZ ;  /* 0x0000000408047210 */ /* 0x000fe20007f5e0ff */
[--C-:B------:R-:W-:Y:S02]  /*a0d0*/  IMAD.X R9, R11, 0x1, R5.reuse, P3 ;  /* 0x000000010b097824 */ /* 0x100fe400018e0605 */
        /* <DEDUP_REMOVED lines=15> */
[----:B-1----:R-:W-:-:S03]  /*a1d0*/  @!P0 IMAD.MOV.U32 R6, RZ, RZ, R10 ;  /* 0x000000ffff068224 */ /* 0x002fc600078e000a */
[----:B------:R-:W-:Y:S01]  /*a1e0*/  @P1 STS.128 [R231+0xe800], RZ ;  /* 0x00e800ffe7001388 */ /* 0x000fe20000000c00 */
        /* <DEDUP_REMOVED lines=32> */
[----:B------:R-:W5:Y:S04]  /*a3f0*/  LDSM.16.M88.4 R40, [R193+0x5800] ;  /* 0x00580000c128783b */ /* 0x000f680000000200 */
[----:B------:R-:W5:Y:S04]  /*a400*/  LDSM.16.M88.4 R32, [R193+0x6000] ;  /* 0x00600000c120783b */ /* 0x000f680000000200 */
[----:B------:R-:W5:Y:S04]  /*a410*/  LDSM.16.M88.4 R24, [R193+0x6800] ;  /* 0x00680000c118783b */ /* 0x000f680000000200 */
[----:B------:R-:W5:Y:S04]  /*a420*/  LDSM.16.M88.4 R16, [R193+0x7000] ;  /* 0x00700000c110783b */ /* 0x000f680000000200 */
[----:B--2---:R-:W2:Y:S04]  /*a430*/  LDSM.16.M88.4 R8, [R193+0x7800] ;  /* 0x00780000c108783b */ /* 0x004ea80000000200 */
[----:B------:R-:W-:Y:S04]  /*a440*/  LDSM.16.M88.4 R144, [R192] ;  /* 0x00000000c090783b */ /* 0x000fe80000000200 */
[----:B-1----:R-:W1:Y:S01]  /*a450*/  LDSM.16.M88.4 R4, [R191+0x4000] ;  /* 0x00400000bf04783b */ /* 0x002e620000000200 */
[C---:B---3--:R-:W-:Y:S03]  /*a460*/  HMMA.16816.F32 R136, R164.reuse, R64, RZ ;  /* 0x00000040a488723c */ /* 0x048fe600000018ff */
[----:B------:R-:W3:Y:S04]  /*a470*/  LDSM.16.M88.4 R148, [R191+0x4800] ;  /* 0x00480000bf94783b */ /* 0x000ee80000000200 */
[----:B------:R-:W3:Y:S01]  /*a480*/  LDSM.16.M88.4 R152, [R191+0x5000] ;  /* 0x00500000bf98783b */ /* 0x000ee20000000200 */
[C---:B------:R-:W-:Y:S03]  /*a490*/  HMMA.16816.F32 R64, R164.reuse, R66, RZ ;  /* 0x00000042a440723c */ /* 0x040fe600000018ff */
[----:B------:R-:W3:Y:S04]  /*a4a0*/  LDSM.16.M88.4 R12, [R191+0x5800] ;  /* 0x00580000bf0c783b */ /* 0x000ee80000000200 */
[----:B------:R-:W-:Y:S01]  /*a4b0*/  LDSM.16.M88.4 R140, [R191+0x6800] ;  /* 0x00680000bf8c783b */ /* 0x000fe20000000200 */
[C---:B----4-:R-:W-:Y:S03]  /*a4c0*/  HMMA.16816.F32 R60, R164.reuse, R56, RZ ;  /* 0x00000038a43c723c */ /* 0x050fe600000018ff */
[----:B------:R-:W-:Y:S04]  /*a4d0*/  LDSM.16.M88.4 R176, [R181+0x5000] ;  /* 0x00500000b5b0783b */ /* 0x000fe80000000200 */
[----:B------:R-:W-:Y:S01]  /*a4e0*/  LDSM.16.M88.4 R172, [R181+0x6800] ;  /* 0x00680000b5ac783b */ /* 0x000fe20000000200 */
[C---:B-----5:R-:W-:Y:S03]  /*a4f0*/  HMMA.16816.F32 R52, R164.reuse, R48, RZ ;  /* 0x00000030a434723c */ /* 0x060fe600000018ff */
        /* <DEDUP_REMOVED lines=24> */
[----:B------:R-:W-:Y:S07]  /*a680*/  LDSM.16.M88.4 R152, [R190] ;  /* 0x00000000be98783b */ /* 0x000fee0000000200 */
        /* <DEDUP_REMOVED lines=14> */
[----:B------:R-:W-:Y:S04]  /*a770*/  LDSM.16.M88.4 R144, [R189] ;  /* 0x00000000bd90783b */ /* 0x000fe80000000200 */
[----:B------:R-:W-:Y:S03]  /*a780*/  LDSM.16.M88.4 R148, [R180+0x4800] ;  /* 0x00480000b494783b */ /* 0x000fe60000000200 */
[C---:B----4-:R-:W-:Y:S08]  /*a790*/  HMMA.16816.F32 R136, R152.reuse, R12, R136 ;  /* 0x0000000c9888723c */ /* 0x050ff00000001888 */
        /* <DEDUP_REMOVED lines=11> */
[C---:B-----5:R-:W-:Y:S08]  /*a850*/  HMMA.16816.F32 R44, R152.reuse, R140, R44 ;  /* 0x0000008c982c723c */ /* 0x060ff0000000182c */
        /* <DEDUP_REMOVED lines=24> */
[C---:B----4-:R-:W-:Y:S08]  /*a9e0*/  HMMA.16816.F32 R36, R144.reuse, R140, R36 ;  /* 0x0000008c9024723c */ /* 0x050ff00000001824 */
[C---:B------:R-:W-:Y:S01]  /*a9f0*/  HMMA.16816.F32 R32, R144.reuse, R142, R32 ;  /* 0x0000008e9020723c */ /* 0x040fe20000001820 */
[----:B------:R-:W4:Y:S07]  /*aa00*/  LDSM.16.M88.4 R140, [R193+0x9000] ;  /* 0x00900000c18c783b */ /* 0x000f2e0000000200 */
[C---:B---3--:R-:W-:Y:S08]  /*aa10*/  HMMA.16816.F32 R28, R144.reuse, R12, R28 ;  /* 0x0000000c901c723c */ /* 0x048ff0000000181c */
[----:B------:R-:W-:Y:S01]  /*aa20*/  HMMA.16816.F32 R24, R144, R14, R24 ;  /* 0x0000000e9018723c */ /* 0x000fe20000001818 */
[----:B------:R-:W3:Y:S07]  /*aa30*/  LDSM.16.M88.4 R12, [R193+0x9800] ;  /* 0x00980000c10c783b */ /* 0x000eee0000000200 */
        /* <DEDUP_REMOVED lines=9> */
[C---:B-----5:R-:W-:Y:S08]  /*aad0*/  HMMA.16816.F32 R168, R144.reuse, R148, R168 ;  /* 0x0000009490a8723c */ /* 0x060ff000000018a8 */
[----:B------:R-:W-:Y:S01]  /*aae0*/  HMMA.16816.F32 R164, R144, R150, R164 ;  /* 0x0000009690a4723c */ /* 0x000fe200000018a4 */
[----:B------:R-:W5:Y:S04]  /*aaf0*/  LDSM.16.M88.4 R144, [R191+0x9000] ;  /* 0x00900000bf90783b */ /* 0x000f680000000200 */
[----:B------:R-:W5:Y:S03]  /*ab00*/  LDSM.16.M88.4 R148, [R191+0x8000] ;  /* 0x00800000bf94783b */ /* 0x000f660000000200 */
[C---:B----4-:R-:W-:Y:S08]  /*ab10*/  HMMA.16816.F32 R52, R152.reuse, R140, R52 ;  /* 0x0000008c9834723c */ /* 0x050ff00000001834 */
[C---:B------:R-:W-:Y:S01]  /*ab20*/  HMMA.16816.F32 R48, R152.reuse, R142, R48 ;  /* 0x0000008e9830723c */ /* 0x040fe20000001830 */
[----:B------:R-:W4:Y:S07]  /*ab30*/  LDSM.16.M88.4 R140, [R191+0x9800] ;  /* 0x00980000bf8c783b */ /* 0x000f2e0000000200 */
[C---:B---3--:R-:W-:Y:S08]  /*ab40*/  HMMA.16816.F32 R44, R152.reuse, R12, R44 ;  /* 0x0000000c982c723c */ /* 0x048ff0000000182c */
[C---:B------:R-:W-:Y:S01]  /*ab50*/  HMMA.16816.F32 R40, R152.reuse, R14, R40 ;  /* 0x0000000e9828723c */ /* 0x040fe20000001828 */
        /* <DEDUP_REMOVED lines=12> */
[----:B------:R-:W1:Y:S07]  /*ac20*/  LDSM.16.M88.4 R156, [R181+0x8000] ;  /* 0x00800000b59c783b */ /* 0x000e6e0000000200 */
[C---:B-----5:R-:W-:Y:S08]  /*ac30*/  HMMA.16816.F32 R52, R176.reuse, R144, R52 ;  /* 0x00000090b034723c */ /* 0x060ff00000001834 */
[----:B------:R-:W-:Y:S01]  /*ac40*/  HMMA.16816.F32 R48, R176, R146, R48 ;  /* 0x00000092b030723c */ /* 0x000fe20000001830 */
[----:B------:R-:W5:Y:S07]  /*ac50*/  LDSM.16.M88.4 R144, [R181+0x9800] ;  /* 0x00980000b590783b */ /* 0x000f6e0000000200 */
[C---:B------:R-:W-:Y:S08]  /*ac60*/  HMMA.16816.F32 R36, R152.reuse, R172, R36 ;  /* 0x000000ac9824723c */ /* 0x040ff00000001824 */
[----:B------:R-:W-:Y:S01]  /*ac70*/  HMMA.16816.F32 R32, R152, R174, R32 ;  /* 0x000000ae9820723c */ /* 0x000fe20000001820 */
[----:B------:R-:W5:Y:S04]  /*ac80*/  LDSM.16.M88.4 R152, [R181+0x8800] ;  /* 0x00880000b598783b */ /* 0x000f680000000200 */
[----:B------:R-:W-:Y:S03]  /*ac90*/  LDSM.16.M88.4 R172, [R191+0xb800] ;  /* 0x00b80000bfac783b */ /* 0x000fe60000000200 */
[C---:B------:R-:W-:Y:S08]  /*aca0*/  HMMA.16816.F32 R136, R176.reuse, R148, R136 ;  /* 0x00000094b088723c */ /* 0x040ff00000001888 */
[C---:B------:R-:W-:Y:S01]  /*acb0*/  HMMA.16816.F32 R64, R176.reuse, R150, R64 ;  /* 0x00000096b040723c */ /* 0x040fe20000001840 */
[----:B------:R-:W5:Y:S07]  /*acc0*/  LDSM.16.M88.4 R148, [R181+0x9000] ;  /* 0x00900000b594783b */ /* 0x000f6e0000000200 */
[C---:B----4-:R-:W-:Y:S08]  /*acd0*/  HMMA.16816.F32 R44, R176.reuse, R140, R44 ;  /* 0x0000008cb02c723c */ /* 0x050ff0000000182c */
[C---:B------:R-:W-:Y:S01]  /*ace0*/  HMMA.16816.F32 R40, R176.reuse, R142, R40 ;  /* 0x0000008eb028723c */ /* 0x040fe20000001828 */
[----:B------:R-:W4:Y:S07]  /*acf0*/  LDSM.16.M88.4 R140, [R181+0xa000] ;  /* 0x00a00000b58c783b */ /* 0x000f2e0000000200 */
[C---:B---3--:R-:W-:Y:S08]  /*ad00*/  HMMA.16816.F32 R36, R176.reuse, R12, R36 ;  /* 0x0000000cb024723c */ /* 0x048ff00000001824 */
[C---:B------:R-:W-:Y:S01]  /*ad10*/  HMMA.16816.F32 R32, R176.reuse, R14, R32 ;  /* 0x0000000eb020723c */ /* 0x040fe20000001820 */
[----:B------:R-:W-:Y:S07]  /*ad20*/  LDSM.16.M88.4 R12, [R189+0x2000] ;  /* 0x00200000bd0c783b */ /* 0x000fee0000000200 */
        /* <DEDUP_REMOVED lines=8> */
[----:B------:R-:W3:Y:S07]  /*adb0*/  LDSM.16.M88.4 R156, [R180+0x9000] ;  /* 0x00900000b49c783b */ /* 0x000eee0000000200 */
[C---:B-----5:R-:W-:Y:S08]  /*adc0*/  HMMA.16816.F32 R44, R160.reuse, R144, R44 ;  /* 0x00000090a02c723c */ /* 0x060ff0000000182c */
[C---:B------:R-:W-:Y:S01]  /*add0*/  HMMA.16816.F32 R40, R160.reuse, R146, R40 ;  /* 0x00000092a028723c */ /* 0x040fe20000001828 */
[----:B------:R-:W5:Y:S07]  /*ade0*/  LDSM.16.M88.4 R144, [R180+0x9800] ;  /* 0x00980000b490783b */ /* 0x000f6e0000000200 */
[C---:B------:R-:W-:Y:S08]  /*adf0*/  HMMA.16816.F32 R60, R160.reuse, R152, R60 ;  /* 0x00000098a03c723c */ /* 0x040ff0000000183c */
[C---:B------:R-:W-:Y:S08]  /*ae00*/  HMMA.16816.F32 R56, R160.reuse, R154, R56 ;  /* 0x0000009aa038723c */ /* 0x040ff00000001838 */
[C---:B------:R-:W-:Y:S08]  /*ae10*/  HMMA.16816.F32 R52, R160.reuse, R148, R52 ;  /* 0x00000094a034723c */ /* 0x040ff00000001834 */
[----:B----4-:R-:W-:Y:S01]  /*ae20*/  HMMA.16816.F32 R36, R160, R140, R36 ;  /* 0x0000008ca024723c */ /* 0x010fe20000001824 */
[----:B------:R-:W-:Y:S01]  /*ae30*/  IMAD.SHL.U32 R141, R0, 0x80, RZ ;  /* 0x00000080008d7824 */ /* 0x000fe200078e00ff */
[----:B------:R-:W-:-:S04]  /*ae40*/  LOP3.LUT R140, R187, R186, RZ, 0xfc, !PT ;  /* 0x000000babb8c7212 */ /* 0x000fc800078efcff */
[----:B------:R-:W-:Y:S01]  /*ae50*/  LOP3.LUT R141, R141, R135, RZ, 0xfc, !PT ;  /* 0x000000878d8d7212 */ /* 0x000fe200078efcff */
[----:B------:R-:W-:Y:S01]  /*ae60*/  IMAD.IADD R140, R132, 0x1, R140 ;  /* 0x00000001848c7824 */ /* 0x000fe200078e028c */
[----:B------:R-:W-:Y:S03]  /*ae70*/  HMMA.16816.F32 R48, R160, R150, R48 ;  /* 0x00000096a030723c */ /* 0x000fe60000001830 */
[----:B------:R-:W-:-:S05]  /*ae80*/  VIADD R152, R140, 0x8 ;  /* 0x000000088c987836 */ /* 0x000fca0000000000 */
[C---:B--2---:R-:W-:Y:S08]  /*ae90*/  HMMA.16816.F32 R136, R12.reuse, R8, R136 ;  /* 0x000000080c88723c */ /* 0x044ff00000001888 */
[C---:B------:R-:W-:Y:S08]  /*aea0*/  HMMA.16816.F32 R64, R12.reuse, R10, R64 ;  /* 0x0000000a0c40723c */ /* 0x040ff00000001840 */
[----:B-1----:R-:W-:Y:S01]  /*aeb0*/  HMMA.16816.F32 R60, R12, R4, R60 ;  /* 0x000000040c3c723c */ /* 0x002fe2000000183c */
[----:B------:R-:W-:-:S05]  /*aec0*/  IMAD.IADD R5, R141, 0x1, R188 ;  /* 0x000000018d057824 */ /* 0x000fca00078e02bc */
[C-C-:B------:R-:W-:Y:S02]  /*aed0*/  IADD3 R4, PT, PT, R140.reuse, 0x100, -R5.reuse ;  /* 0x000001008c047810 */ /* 0x140fe40007ffe805 */
[C---:B------:R-:W-:Y:S01]  /*aee0*/  HMMA.16816.F32 R56, R12.reuse, R6, R56 ;  /* 0x000000060c38723c */ /* 0x040fe20000001838 */
[C-C-:B------:R-:W-:Y:S02]  /*aef0*/  IADD3 R7, PT, PT, R140.reuse, 0xff, -R5.reuse ;  /* 0x000000ff8c077810 */ /* 0x140fe40007ffe805 */
[C-C-:B------:R-:W-:Y:S02]  /*af00*/  IADD3 R6, PT, PT, R140.reuse, 0xf8, -R5.reuse ;  /* 0x000000f88c067810 */ /* 0x140fe40007ffe805 */
[--C-:B------:R-:W-:Y:S02]  /*af10*/  IADD3 R155, PT, PT, R140, 0xf7, -R5.reuse ;  /* 0x000000f78c9b7810 */ /* 0x100fe40007ffe805 */
[C-C-:B------:R-:W-:Y:S01]  /*af20*/  IADD3 R246, PT, PT, R152.reuse, 0xff, -R5.reuse ;  /* 0x000000ff98f67810 */ /* 0x140fe20007ffe805 */
[----:B---3--:R-:W-:Y:S01]  /*af30*/  HMMA.16816.F32 R52, R12, R156, R52 ;  /* 0x0000009c0c34723c */ /* 0x008fe20000001834 */
[----:B------:R-:W-:-:S02]  /*af40*/  IADD3 R156, PT, PT, R152, 0x100, -R5 ;  /* 0x00000100989c7810 */ /* 0x000fc40007ffe805 */
[C-C-:B------:R-:W-:Y:S02]  /*af50*/  IADD3 R154, PT, PT, R152.reuse, 0xf8, -R5.reuse ;  /* 0x000000f8989a7810 */ /* 0x140fe40007ffe805 */
[----:B------:R-:W-:Y:S02]  /*af60*/  IADD3 R157, PT, PT, R152, 0xf7, -R5 ;  /* 0x000000f7989d7810 */ /* 0x000fe40007ffe805 */
[----:B------:R-:W-:Y:S01]  /*af70*/  IABS R7, R7 ;  /* 0x0000000700077213 */ /* 0x000fe20000000000 */
[----:B------:R-:W-:Y:S01]  /*af80*/  HMMA.16816.F32 R168, R176, R172, R168 ;  /* 0x000000acb0a8723c */ /* 0x000fe200000018a8 */
[----:B------:R-:W-:Y:S02]  /*af90*/  IABS R6, R6 ;  /* 0x0000000600067213 */ /* 0x000fe40000000000 */
[----:B------:R-:W-:Y:S02]  /*afa0*/  IABS R4, R4 ;  /* 0x0000000400047213 */ /* 0x000fe40000000000 */
[----:B------:R-:W-:-:S02]  /*afb0*/  IABS R155, R155 ;  /* 0x0000009b009b7213 */ /* 0x000fc40000000000 */
[----:B------:R-:W-:Y:S01]  /*afc0*/  IABS R156, R156 ;  /* 0x0000009c009c7213 */ /* 0x000fe20000000000 */
[----:B------:R-:W-:Y:S01]  /*afd0*/  HMMA.16816.F32 R164, R176, R174, R164 ;  /* 0x000000aeb0a4723c */ /* 0x000fe200000018a4 */
[----:B------:R-:W-:Y:S02]  /*afe0*/  IABS R246, R246 ;  /* 0x000000f600f67213 */ /* 0x000fe40000000000 */
[----:B------:R-:W-:Y:S02]  /*aff0*/  IABS R154, R154 ;  /* 0x0000009a009a7213 */ /* 0x000fe40000000000 */
[----:B------:R-:W-:Y:S02]  /*b000*/  IABS R157, R157 ;  /* 0x0000009d009d7213 */ /* 0x000fe40000000000 */
[----:B------:R-:W-:Y:S01]  /*b010*/  I2FP.F32.S32 R149, R7 ;  /* 0x0000000700957245 */ /* 0x000fe20000201400 */
[----:B------:R-:W-:Y:S01]  /*b020*/  HMMA.16816.F32 R48, R12, R158, R48 ;  /* 0x0000009e0c30723c */ /* 0x000fe20000001830 */
[----:B------:R-:W-:-:S02]  /*b030*/  I2FP.F32.S32 R148, R6 ;  /* 0x0000000600947245 */ /* 0x000fc40000201400 */
[----:B------:R-:W-:Y:S01]  /*b040*/  I2FP.F32.S32 R151, R4 ;  /* 0x0000000400977245 */ /* 0x000fe20000201400 */
[C---:B------:R-:W-:Y:S01]  /*b050*/  FFMA.FTZ R149, -R229.reuse, R149, R137 ;  /* 0x00000095e5957223 */ /* 0x040fe20000010189 */
[----:B------:R-:W-:Y:S01]  /*b060*/  I2FP.F32.S32 R155, R155 ;  /* 0x0000009b009b7245 */ /* 0x000fe20000201400 */
[C---:B------:R-:W-:Y:S01]  /*b070*/  FFMA.FTZ R148, -R229.reuse, R148, R64 ;  /* 0x00000094e5947223 */ /* 0x040fe20000010140 */
[----:B------:R-:W-:Y:S01]  /*b080*/  I2FP.F32.S32 R156, R156 ;  /* 0x0000009c009c7245 */ /* 0x000fe20000201400 */
[C---:B-----5:R-:W-:Y:S01]  /*b090*/  HMMA.16816.F32 R44, R12.reuse, R144, R44 ;  /* 0x000000900c2c723c */ /* 0x060fe2000000182c */
[----:B------:R-:W-:Y:S01]  /*b0a0*/  I2FP.F32.S32 R246, R246 ;  /* 0x000000f600f67245 */ /* 0x000fe20000201400 */
[C---:B------:R-:W-:Y:S01]  /*b0b0*/  FFMA.FTZ R151, -R229.reuse, R151, R136 ;  /* 0x00000097e5977223 */ /* 0x040fe20000010188 */
[----:B------:R-:W-:Y:S01]  /*b0c0*/  I2FP.F32.S32 R154, R154 ;  /* 0x0000009a009a7245 */ /* 0x000fe20000201400 */
[C---:B------:R-:W-:Y:S01]  /*b0d0*/  FFMA.FTZ R155, -R229.reuse, R155, R65 ;  /* 0x0000009be59b7223 */ /* 0x040fe20000010141 */
[----:B------:R-:W-:Y:S01]  /*b0e0*/  I2FP.F32.S32 R157, R157 ;  /* 0x0000009d009d7245 */ /* 0x000fe20000201400 */
[C---:B------:R-:W-:Y:S01]  /*b0f0*/  FFMA.FTZ R156, -R229.reuse, R156, R138 ;  /* 0x0000009ce59c7223 */ /* 0x040fe2000001018a */
[C---:B------:R-:W-:Y:S01]  /*b100*/  FFMA.FTZ R246, -R229.reuse, R246, R139 ;  /* 0x000000f6e5f67223 */ /* 0x040fe2000001018b */
[C---:B------:R-:W-:Y:S01]  /*b110*/  FFMA.FTZ R154, -R229.reuse, R154, R66 ;  /* 0x0000009ae59a7223 */ /* 0x040fe20000010142 */
[C---:B------:R-:W-:Y:S01]  /*b120*/  IADD3 R245, PT, PT, R140.reuse, 0xf0, -R5 ;  /* 0x000000f08cf57810 */ /* 0x040fe20007ffe805 */
[----:B------:R-:W-:Y:S01]  /*b130*/  FFMA.FTZ R157, -R229, R157, R67 ;  /* 0x0000009de59d7223 */ /* 0x000fe20000010143 */
[C-C-:B------:R-:W-:Y:S01]  /*b140*/  IADD3 R243, PT, PT, R140.reuse, 0xef, -R5.reuse ;  /* 0x000000ef8cf37810 */ /* 0x140fe20007ffe805 */
[----:B------:R-:W-:Y:S01]  /*b150*/  HMMA.16816.F32 R40, R12, R146, R40 ;  /* 0x000000920c28723c */ /* 0x000fe20000001828 */
[----:B------:R-:W-:-:S02]  /*b160*/  IADD3 R242, PT, PT, R140, 0xe8, -R5 ;  /* 0x000000e88cf27810 */ /* 0x000fc40007ffe805 */
[C-C-:B------:R-:W-:Y:S02]  /*b170*/  IADD3 R241, PT, PT, R140.reuse, 0xe7, -R5.reuse ;  /* 0x000000e78cf17810 */ /* 0x140fe40007ffe805 */
[C-C-:B------:R-:W-:Y:S02]  /*b180*/  IADD3 R64, PT, PT, R140.reuse, 0xe0, -R5.reuse ;  /* 0x000000e08c407810 */ /* 0x140fe40007ffe805 */
[C-C-:B------:R-:W-:Y:S01]  /*b190*/  IADD3 R240, PT, PT, R140.reuse, 0xdf, -R5.reuse ;  /* 0x000000df8cf07810 */ /* 0x140fe20007ffe805 */
[----:B------:R-:W-:Y:S01]  /*b1a0*/  HMMA.16816.F32 R32, R160, R142, R32 ;  /* 0x0000008ea020723c */ /* 0x000fe20000001820 */
[C-C-:B------:R-:W-:Y:S02]  /*b1b0*/  IADD3 R227, PT, PT, R140.reuse, 0xd8, -R5.reuse ;  /* 0x000000d88ce37810 */ /* 0x140fe40007ffe805 */
[C-C-:B------:R-:W-:Y:S02]  /*b1c0*/  IADD3 R226, PT, PT, R140.reuse, 0xd7, -R5.reuse ;  /* 0x000000d78ce27810 */ /* 0x140fe40007ffe805 */
[----:B------:R-:W-:-:S02]  /*b1d0*/  IADD3 R11, PT, PT, R140, 0xd0, -R5 ;  /* 0x000000d08c0b7810 */ /* 0x000fc40007ffe805 */
[C-C-:B------:R-:W-:Y:S02]  /*b1e0*/  IADD3 R7, PT, PT, R140.reuse, 0xcf, -R5.reuse ;  /* 0x000000cf8c077810 */ /* 0x140fe40007ffe805 */
[C-C-:B------:R-:W-:Y:S02]  /*b1f0*/  IADD3 R10, PT, PT, R140.reuse, 0xc8, -R5.reuse ;  /* 0x000000c88c0a7810 */ /* 0x140fe40007ffe805 */
[C-C-:B------:R-:W-:Y:S02]  /*b200*/  IADD3 R9, PT, PT, R140.reuse, 0xc7, -R5.reuse ;  /* 0x000000c78c097810 */ /* 0x140fe40007ffe805 */
        /* <DEDUP_REMOVED lines=15> */
[--C-:B------:R-:W-:Y:S02]  /*b300*/  IADD3 R140, PT, PT, R140, 0x87, -R5.reuse ;  /* 0x000000878c8c7810 */ /* 0x100fe40007ffe805 */
        /* <DEDUP_REMOVED lines=27> */
[----:B------:R-:W-:Y:S01]  /*b4c0*/  IADD3 R138, PT, PT, R152, 0x87, -R5 ;  /* 0x00000087988a7810 */ /* 0x000fe20007ffe805 */
[----:B------:R-:W-:Y:S01]  /*b4d0*/  VIADD R5, R141, 0xffffff00 ;  /* 0xffffff008d057836 */ /* 0x000fe20000000000 */
[----:B------:R-:W-:-:S02]  /*b4e0*/  IABS R245, R245 ;  /* 0x000000f500f57213 */ /* 0x000fc40000000000 */
[----:B------:R-:W-:Y:S02]  /*b4f0*/  IABS R244, R244 ;  /* 0x000000f400f47213 */ /* 0x000fe40000000000 */
[C---:B------:R-:W-:Y:S02]  /*b500*/  ISETP.GE.AND P4, PT, R5.reuse, R211, PT ;  /* 0x000000d30500720c */ /* 0x040fe40003f86270 */
[C---:B------:R-:W-:Y:S02]  /*b510*/  ISETP.GE.AND P2, PT, R5.reuse, R213, PT ;  /* 0x000000d50500720c */ /* 0x040fe40003f46270 */
[C---:B------:R-:W-:Y:S02]  /*b520*/  ISETP.GE.AND P5, PT, R5.reuse, R212, PT ;  /* 0x000000d40500720c */ /* 0x040fe40003fa6270 */
[----:B------:R-:W-:Y:S01]  /*b530*/  ISETP.GE.AND P3, PT, R5, R210, PT ;  /* 0x000000d20500720c */ /* 0x000fe20003f66270 */
[----:B------:R-:W-:Y:S01]  /*b540*/  VIADD R5, R141, 0xffffff01 ;  /* 0xffffff018d057836 */ /* 0x000fe20000000000 */
[----:B------:R-:W-:-:S02]  /*b550*/  FSEL R152, R156, -INF , P4 ;  /* 0xff8000009c987808 */ /* 0x000fc40002000000 */
[----:B------:R-:W-:Y:S02]  /*b560*/  FSEL R151, R151, -INF , P2 ;  /* 0xff80000097977808 */ /* 0x000fe40001000000 */
[C---:B------:R-:W-:Y:S02]  /*b570*/  ISETP.GE.AND P2, PT, R5.reuse, R213, PT ;  /* 0x000000d50500720c */ /* 0x040fe40003f46270 */
[----:B------:R-:W-:Y:S02]  /*b580*/  FSEL R152, R152, -INF , !P3 ;  /* 0xff80000098987808 */ /* 0x000fe40005800000 */
[----:B------:R-:W-:Y:S02]  /*b590*/  ISETP.GE.AND P3, PT, R5, R211, PT ;  /* 0x000000d30500720c */ /* 0x000fe40003f66270 */
[----:B------:R-:W-:Y:S02]  /*b5a0*/  FSEL R156, R151, -INF , !P5 ;  /* 0xff800000979c7808 */ /* 0x000fe40006800000 */
[----:B------:R-:W-:-:S02]  /*b5b0*/  ISETP.GE.AND P5, PT, R5, R212, PT ;  /* 0x000000d40500720c */ /* 0x000fc40003fa6270 */
[----:B------:R-:W-:Y:S01]  /*b5c0*/  ISETP.GE.AND P4, PT, R5, R210, PT ;  /* 0x000000d20500720c */ /* 0x000fe20003f86270 */
[----:B------:R-:W-:Y:S01]  /*b5d0*/  VIADD R5, R141, 0xffffff08 ;  /* 0xffffff088d057836 */ /* 0x000fe20000000000 */
[----:B------:R-:W-:Y:S02]  /*b5e0*/  FSEL R151, R149, -INF , P2 ;  /* 0xff80000095977808 */ /* 0x000fe40001000000 */
[----:B------:R-:W-:Y:S02]  /*b5f0*/  FSEL R149, R246, -INF , P3 ;  /* 0xff800000f6957808 */ /* 0x000fe40001800000 */
[----:B------:R-:W-:Y:S02]  /*b600*/  ISETP.GE.AND P2, PT, R5, R213, PT ;  /* 0x000000d50500720c */ /* 0x000fe40003f46270 */
[----:B------:R-:W-:Y:S02]  /*b610*/  FSEL R149, R149, -INF , !P4 ;  /* 0xff80000095957808 */ /* 0x000fe40006000000 */
[----:B------:R-:W-:-:S02]  /*b620*/  ISETP.GE.AND P4, PT, R5, R211, PT ;  /* 0x000000d30500720c */ /* 0x000fc40003f86270 */
[----:B------:R-:W-:Y:S02]  /*b630*/  FSEL R151, R151, -INF , !P5 ;  /* 0xff80000097977808 */ /* 0x000fe40006800000 */
[C---:B------:R-:W-:Y:S02]  /*b640*/  ISETP.GE.AND P5, PT, R5.reuse, R212, PT ;  /* 0x000000d40500720c */ /* 0x040fe40003fa6270 */
[----:B------:R-:W-:Y:S01]  /*b650*/  ISETP.GE.AND P3, PT, R5, R210, PT ;  /* 0x000000d20500720c */ /* 0x000fe20003f66270 */
[----:B------:R-:W-:Y:S01]  /*b660*/  VIADD R5, R141, 0xffffff09 ;  /* 0xffffff098d057836 */ /* 0x000fe20000000000 */
[----:B------:R-:W-:Y:S02]  /*b670*/  FSEL R246, R148, -INF , P2 ;  /* 0xff80000094f67808 */ /* 0x000fe40001000000 */
[----:B------:R-:W-:Y:S02]  /*b680*/  FSEL R148, R154, -INF , P4 ;  /* 0xff8000009a947808 */ /* 0x000fe40002000000 */
[----:B------:R-:W-:-:S02]  /*b690*/  FSEL R154, R246, -INF , !P5 ;  /* 0xff800000f69a7808 */ /* 0x000fc40006800000 */
[----:B------:R-:W-:Y:S02]  /*b6a0*/  FSEL R148, R148, -INF , !P3 ;  /* 0xff80000094947808 */ /* 0x000fe40005800000 */
[C---:B------:R-:W-:Y:S02]  /*b6b0*/  ISETP.GE.AND P2, PT, R5.reuse, R213, PT ;  /* 0x000000d50500720c */ /* 0x040fe40003f46270 */
[C---:B------:R-:W-:Y:S02]  /*b6c0*/  ISETP.GE.AND P5, PT, R5.reuse, R212, PT ;  /* 0x000000d40500720c */ /* 0x040fe40003fa6270 */
[C---:B------:R-:W-:Y:S02]  /*b6d0*/  ISETP.GE.AND P4, PT, R5.reuse, R210, PT ;  /* 0x000000d20500720c */ /* 0x040fe40003f86270 */
[----:B------:R-:W-:Y:S01]  /*b6e0*/  ISETP.GE.AND P3, PT, R5, R211, PT ;  /* 0x000000d30500720c */ /* 0x000fe20003f66270 */
[----:B------:R-:W-:Y:S01]  /*b6f0*/  VIADD R5, R141, 0xffffff10 ;  /* 0xffffff108d057836 */ /* 0x000fe20000000000 */
[----:B------:R-:W-:-:S02]  /*b700*/  I2FP.F32.S32 R245, R245 ;  /* 0x000000f500f57245 */ /* 0x000fc40000201400 */
[----:B------:R-:W-:Y:S02]  /*b710*/  FSEL R155, R155, -INF , P2 ;  /* 0xff8000009b9b7808 */ /* 0x000fe40001000000 */
[----:B------:R-:W-:Y:S01]  /*b720*/  ISETP.GE.AND P2, PT, R5, R213, PT ;  /* 0x000000d50500720c */ /* 0x000fe20003f46270 */
[----:B------:R-:W-:Y:S01]  /*b730*/  FFMA.FTZ R60, -R229, R245, R60 ;  /* 0x000000f5e53c7223 */ /* 0x000fe2000001013c */
[----:B------:R-:W-:Y:S02]  /*b740*/  I2FP.F32.S32 R244, R244 ;  /* 0x000000f400f47245 */ /* 0x000fe40000201400 */
[----:B------:R-:W-:Y:S02]  /*b750*/  FSEL R157, R157, -INF , P3 ;  /* 0xff8000009d9d7808 */ /* 0x000fe40001800000 */
[----:B------:R-:W-:Y:S01]  /*b760*/  FSEL R155, R155, -INF , !P5 ;  /* 0xff8000009b9b7808 */ /* 0x000fe20006800000 */
[----:B------:R-:W-:Y:S01]  /*b770*/  FFMA.FTZ R62, -R229, R244, R62 ;  /* 0x000000f4e53e7223 */ /* 0x000fe2000001013e */
[----:B------:R-:W-:-:S02]  /*b780*/  IABS R243, R243 ;  /* 0x000000f300f37213 */ /* 0x000fc40000000000 */
[----:B------:R-:W-:Y:S02]  /*b790*/  ISETP.GE.AND P5, PT, R5, R212, PT ;  /* 0x000000d40500720c */ /* 0x000fe40003fa6270 */
[----:B------:R-:W-:Y:S02]  /*b7a0*/  FSEL R60, R60, -INF , P2 ;  /* 0xff8000003c3c7808 */ /* 0x000fe40001000000 */
[----:B------:R-:W-:Y:S02]  /*b7b0*/  FSEL R157, R157, -INF , !P4 ;  /* 0xff8000009d9d7808 */ /* 0x000fe40006000000 */
[----:B------:R-:W-:Y:S02]  /*b7c0*/  IABS R67, R67 ;  /* 0x0000004300437213 */ /* 0x000fe40000000000 */
[C---:B------:R-:W-:Y:S02]  /*b7d0*/  ISETP.GE.AND P4, PT, R5.reuse, R211, PT ;  /* 0x000000d30500720c */ /* 0x040fe40003f86270 */
[----:B------:R-:W-:Y:S01]  /*b7e0*/  ISETP.GE.AND P3, PT, R5, R210, PT ;  /* 0x000000d20500720c */ /* 0x000fe20003f66270 */
[----:B------:R-:W-:Y:S01]  /*b7f0*/  VIADD R5, R141, 0xffffff11 ;  /* 0xffffff118d057836 */ /* 0x000fe20000000000 */
[----:B------:R-:W-:-:S02]  /*b800*/  I2FP.F32.S32 R243, R243 ;  /* 0x000000f300f37245 */ /* 0x000fc40000201400 */
[----:B------:R-:W-:Y:S02]  /*b810*/  FSEL R250, R60, -INF , !P5 ;  /* 0xff8000003cfa7808 */ /* 0x000fe40006800000 */
[----:B------:R-:W-:Y:S01]  /*b820*/  I2FP.F32.S32 R60, R67 ;  /* 0x00000043003c7245 */ /* 0x000fe20000201400 */
[----:B------:R-:W-:Y:S01]  /*b830*/  FFMA.FTZ R61, -R229, R243, R61 ;  /* 0x000000f3e53d7223 */ /* 0x000fe2000001013d */
[----:B------:R-:W-:Y:S02]  /*b840*/  FSEL R62, R62, -INF , P4 ;  /* 0xff8000003e3e7808 */ /* 0x000fe40002000000 */
[----:B------:R-:W-:Y:S01]  /*b850*/  ISETP.GE.AND P2, PT, R5, R213, PT ;  /* 0x000000d50500720c */ /* 0x000fe20003f46270 */
[----:B------:R-:W-:Y:S01]  /*b860*/  FFMA.FTZ R60, -R229, R60, R63 ;  /* 0x0000003ce53c7223 */ /* 0x000fe2000001013f */
[----:B------:R-:W-:Y:S01]  /*b870*/  FSEL R67, R62, -INF , !P3 ;  /* 0xff8000003e437808 */ /* 0x000fe20005800000 */
[----:B------:R-:W-:Y:S01]  /*b880*/  IMAD.MOV.U32 R62, RZ, RZ, R247 ;  /* 0x000000ffff3e7224 */ /* 0x000fe200078e00f7 */
[----:B------:R-:W-:-:S02]  /*b890*/  ISETP.GE.AND P3, PT, R5, R211, PT ;  /* 0x000000d30500720c */ /* 0x000fc40003f66270 */
[----:B------:R-:W-:Y:S02]  /*b8a0*/  IABS R242, R242 ;  /* 0x000000f200f27213 */ /* 0x000fe40000000000 */
[----:B------:R-:W-:Y:S02]  /*b8b0*/  ISETP.GE.AND P5, PT, R5, R212, PT ;  /* 0x000000d40500720c */ /* 0x000fe40003fa6270 */
[----:B------:R-:W-:Y:S02]  /*b8c0*/  FSEL R61, R61, -INF , P2 ;  /* 0xff8000003d3d7808 */ /* 0x000fe40001000000 */
[----:B------:R-:W-:Y:S01]  /*b8d0*/  ISETP.GE.AND P4, PT, R5, R210, PT ;  /* 0x000000d20500720c */ /* 0x000fe20003f86270 */
[----:B------:R-:W-:Y:S01]  /*b8e0*/  VIADD R5, R141, 0xffffff18 ;  /* 0xffffff188d057836 */ /* 0x000fe20000000000 */
[----:B------:R-:W-:Y:S02]  /*b8f0*/  IABS R65, R65 ;  /* 0x0000004100417213 */ /* 0x000fe40000000000 */
[----:B------:R-:W-:-:S02]  /*b900*/  FSEL R60, R60, -INF , P3 ;  /* 0xff8000003c3c7808 */ /* 0x000fc40001800000 */
[----:B------:R-:W-:Y:S02]  /*b910*/  I2FP.F32.S32 R242, R242 ;  /* 0x000000f200f27245 */ /* 0x000fe40000201400 */
[----:B------:R-:W-:Y:S02]  /*b920*/  IABS R241, R241 ;  /* 0x000000f100f17213 */ /* 0x000fe40000000000 */
[----:B------:R-:W-:Y:S01]  /*b930*/  FSEL R249, R61, -INF , !P5 ;  /* 0xff8000003df97808 */ /* 0x000fe20006800000 */
[----:B------:R-:W-:Y:S01]  /*b940*/  FFMA.FTZ R56, -R229, R242, R56 ;  /* 0x000000f2e5387223 */ /* 0x000fe20000010138 */
[----:B------:R-:W-:Y:S02]  /*b950*/  I2FP.F32.S32 R61, R65 ;  /* 0x00000041003d7245 */ /* 0x000fe40000201400 */
[----:B------:R-:W-:Y:S02]  /*b960*/  FSEL R65, R60, -INF , !P4 ;  /* 0xff8000003c417808 */ /* 0x000fe40006000000 */
[----:B------:R-:W-:Y:S01]  /*b970*/  ISETP.GE.AND P2, PT, R5, R213, PT ;  /* 0x000000d50500720c */ /* 0x000fe20003f46270 */
[----:B------:R-:W-:Y:S01]  /*b980*/  FFMA.FTZ R58, -R229, R61, R58 ;  /* 0x0000003de53a7223 */ /* 0x000fe2000001013a */
[----:B------:R-:W-:-:S02]  /*b990*/  ISETP.GE.AND P5, PT, R5, R212, PT ;  /* 0x000000d40500720c */ /* 0x000fc40003fa6270 */
[C---:B------:R-:W-:Y:S02]  /*b9a0*/  ISETP.GE.AND P3, PT, R5.reuse, R210, PT ;  /* 0x000000d20500720c */ /* 0x040fe40003f66270 */
[----:B------:R-:W-:Y:S01]  /*b9b0*/  ISETP.GE.AND P4, PT, R5, R211, PT ;  /* 0x000000d30500720c */ /* 0x000fe20003f86270 */
[----:B------:R-:W-:Y:S01]  /*b9c0*/  VIADD R5, R141, 0xffffff19 ;  /* 0xffffff198d057836 */ /* 0x000fe20000000000 */
[----:B------:R-:W-:Y:S02]  /*b9d0*/  I2FP.F32.S32 R241, R241 ;  /* 0x000000f100f17245 */ /* 0x000fe40000201400 */
[----:B------:R-:W-:Y:S02]  /*b9e0*/  FSEL R56, R56, -INF , P2 ;  /* 0xff80000038387808 */ /* 0x000fe40001000000 */
[----:B------:R-:W-:Y:S01]  /*b9f0*/  ISETP.GE.AND P2, PT, R5, R213, PT ;  /* 0x000000d50500720c */ /* 0x000fe20003f46270 */
[----:B------:R-:W-:Y:S01]  /*ba00*/  FFMA.FTZ R57, -R229, R241, R57 ;  /* 0x000000f1e5397223 */ /* 0x000fe20000010139 */
[----:B------:R-:W-:-:S02]  /*ba10*/  IABS R66, R66 ;  /* 0x0000004200427213 */ /* 0x000fc40000000000 */
[----:B------:R-:W-:Y:S02]  /*ba20*/  FSEL R247, R56, -INF , !P5 ;  /* 0xff80000038f77808 */ /* 0x000fe40006800000 */
[----:B------:R-:W-:Y:S02]  /*ba30*/  ISETP.GE.AND P5, PT, R5, R212, PT ;  /* 0x000000d40500720c */ /* 0x000fe40003fa6270 */
[----:B------:R-:W-:Y:S02]  /*ba40*/  FSEL R57, R57, -INF , P2 ;  /* 0xff80000039397808 */ /* 0x000fe40001000000 */
[----:B------:R-:W-:Y:S02]  /*ba50*/  IABS R64, R64 ;  /* 0x0000004000407213 */ /* 0x000fe40000000000 */
[----:B------:R-:W-:Y:S02]  /*ba60*/  I2FP.F32.S32 R56, R66 ;  /* 0x0000004200387245 */ /* 0x000fe40000201400 */
[----:B------:R-:W-:-:S02]  /*ba70*/  FSEL R58, R58, -INF , P4 ;  /* 0xff8000003a3a7808 */ /* 0x000fc40002000000 */
[----:B------:R-:W-:Y:S01]  /*ba80*/  FSEL R248, R57, -INF , !P5 ;  /* 0xff80000039f87808 */ /* 0x000fe20006800000 */
[----:B------:R-:W-:Y:S01]  /*ba90*/  IMAD.MOV.U32 R57, RZ, RZ, R64 ;  /* 0x000000ffff397224 */ /* 0x000fe200078e0040 */
[----:B------:R-:W-:Y:S01]  /*baa0*/  FSEL R66, R58, -INF , !P3 ;  /* 0xff8000003a427808 */ /* 0x000fe20005800000 */
[----:B------:R-:W-:Y:S01]  /*bab0*/  FFMA.FTZ R56, -R229, R56, R59 ;  /* 0x00000038e5387223 */ /* 0x000fe2000001013b */
[C---:B------:R-:W-:Y:S02]  /*bac0*/  ISETP.GE.AND P3, PT, R5.reuse, R211, PT ;  /* 0x000000d30500720c */ /* 0x040fe40003f66270 */
[----:B------:R-:W-:Y:S02]  /*bad0*/  IABS R239, R239 ;  /* 0x000000ef00ef7213 */ /* 0x000fe40000000000 */
[----:B------:R-:W-:Y:S01]  /*bae0*/  ISETP.GE.AND P4, PT, R5, R210, PT ;  /* 0x000000d20500720c */ /* 0x000fe20003f86270 */
[----:B------:R-:W-:Y:S01]  /*baf0*/  VIADD R5, R141, 0xffffff20 ;  /* 0xffffff208d057836 */ /* 0x000fe20000000000 */
[----:B------:R-:W-:-:S02]  /*bb00*/  I2FP.F32.S32 R57, R57 ;  /* 0x0000003900397245 */ /* 0x000fc40000201400 */
[----:B------:R-:W-:Y:S02]  /*bb10*/  FSEL R56, R56, -INF , P3 ;  /* 0xff80000038387808 */ /* 0x000fe40001800000 */
[----:B------:R-:W-:Y:S01]  /*bb20*/  I2FP.F32.S32 R239, R239 ;  /* 0x000000ef00ef7245 */ /* 0x000fe20000201400 */
[----:B------:R-:W-:Y:S01]  /*bb30*/  FFMA.FTZ R52, -R229, R57, R52 ;  /* 0x00000039e5347223 */ /* 0x000fe20000010134 */
[----:B------:R-:W-:Y:S02]  /*bb40*/  ISETP.GE.AND P2, PT, R5, R213, PT ;  /* 0x000000d50500720c */ /* 0x000fe40003f46270 */
[----:B------:R-:W-:Y:S01]  /*bb50*/  FSEL R64, R56, -INF , !P4 ;  /* 0xff80000038407808 */ /* 0x000fe20006000000 */
[----:B------:R-:W-:Y:S01]  /*bb60*/  FFMA.FTZ R54, -R229, R239, R54 ;  /* 0x000000efe5367223 */ /* 0x000fe20000010136 */
[----:B------:R-:W-:Y:S02]  /*bb70*/  IABS R240, R240 ;  /* 0x000000f000f07213 */ /* 0x000fe40000000000 */
[----:B------:R-:W-:-:S02]  /*bb80*/  IABS R56, R238 ;  /* 0x000000ee00387213 */ /* 0x000fc40000000000 */
[C---:B------:R-:W-:Y:S02]  /*bb90*/  ISETP.GE.AND P4, PT, R5.reuse, R211, PT ;  /* 0x000000d30500720c */ /* 0x040fe40003f86270 */
[----:B------:R-:W-:Y:S02]  /*bba0*/  FSEL R242, R52, -INF , P2 ;  /* 0xff80000034f27808 */ /* 0x000fe40001000000 */
[C---:B------:R-:W-:Y:S02]  /*bbb0*/  ISETP.GE.AND P5, PT, R5.reuse, R212, PT ;  /* 0x000000d40500720c */ /* 0x040fe40003fa6270 */
[----:B------:R-:W-:Y:S01]  /*bbc0*/  ISETP.GE.AND P3, PT, R5, R210, PT ;  /* 0x000000d20500720c */ /* 0x000fe20003f66270 */
[----:B------:R-:W-:Y:S01]  /*bbd0*/  VIADD R5, R141, 0xffffff21 ;  /* 0xffffff218d057836 */ /* 0x000fe20000000000 */
[----:B------:R-:W-:Y:S02]  /*bbe0*/  I2FP.F32.S32 R240, R240 ;  /* 0x000000f000f07245 */ /* 0x000fe40000201400 */
[----:B------:R-:W-:-:S02]  /*bbf0*/  I2FP.F32.S32 R52, R56 ;  /* 0x0000003800347245 */ /* 0x000fc40000201400 */
[----:B------:R-:W-:Y:S01]  /*bc00*/  FSEL R54, R54, -INF , P4 ;  /* 0xff80000036367808 */ /* 0x000fe20002000000 */
[----:B------:R-:W-:Y:S01]  /*bc10*/  FFMA.FTZ R53, -R229, R240, R53 ;  /* 0x000000f0e5357223 */ /* 0x000fe20000010135 */
[----:B------:R-:W-:Y:S01]  /*bc20*/  ISETP.GE.AND P2, PT, R5, R213, PT ;  /* 0x000000d50500720c */ /* 0x000fe20003f46270 */
[----:B------:R-:W-:Y:S01]  /*bc30*/  FFMA.FTZ R52, -R229, R52, R55 ;  /* 0x00000034e5347223 */ /* 0x000fe20000010137 */
[----:B------:R-:W-:Y:S02]  /*bc40*/  FSEL R244, R54, -INF , !P3 ;  /* 0xff80000036f47808 */ /* 0x000fe40005800000 */
[----:B------:R-:W-:Y:S02]  /*bc50*/  ISETP.GE.AND P3, PT, R5, R211, PT ;  /* 0x000000d30500720c */ /* 0x000fe40003f66270 */
[----:B------:R-:W-:Y:S02]  /*bc60*/  IABS R227, R227 ;  /* 0x000000e300e37213 */ /* 0x000fe40000000000 */
[----:B------:R-:W-:-:S02]  /*bc70*/  FSEL R242, R242, -INF , !P5 ;  /* 0xff800000f2f27808 */ /* 0x000fc40006800000 */
[C---:B------:R-:W-:Y:S02]  /*bc80*/  ISETP.GE.AND P5, PT, R5.reuse, R212, PT ;  /* 0x000000d40500720c */ /* 0x040fe40003fa6270 */
[----:B------:R-:W-:Y:S01]  /*bc90*/  ISETP.GE.AND P4, PT, R5, R210, PT ;  /* 0x000000d20500720c */ /* 0x000fe20003f86270 */
[----:B------:R-:W-:Y:S01]  /*bca0*/  VIADD R5, R141, 0xffffff28 ;  /* 0xffffff288d057836 */ /* 0x000fe20000000000 */
[----:B------:R-:W-:Y:S02]  /*bcb0*/  FSEL R53, R53, -INF , P2 ;  /* 0xff80000035357808 */ /* 0x000fe40001000000 */
[----:B------:R-:W-:Y:S02]  /*bcc0*/  FSEL R245, R52, -INF , P3 ;  /* 0xff80000034f57808 */ /* 0x000fe40001800000 */
[----:B------:R-:W-:Y:S02]  /*bcd0*/  I2FP.F32.S32 R227, R227 ;  /* 0x000000e300e37245 */ /* 0x000fe40000201400 */
[----:B------:R-:W-:-:S02]  /*bce0*/  IABS R226, R226 ;  /* 0x000000e200e27213 */ /* 0x000fc40000000000 */
[----:B------:R-:W-:Y:S01]  /*bcf0*/  FSEL R241, R53, -INF , !P5 ;  /* 0xff80000035f17808 */ /* 0x000fe20006800000 */
[----:B------:R-:W-:Y:S01]  /*bd00*/  FFMA.FTZ R48, -R229, R227, R48 ;  /* 0x000000e3e5307223 */ /* 0x000fe20000010130 */
[----:B------:R-:W-:Y:S02]  /*bd10*/  FSEL R245, R245, -INF , !P4 ;  /* 0xff800000f5f57808 */ /* 0x000fe40006000000 */
[C---:B------:R-:W-:Y:S02]  /*bd20*/  ISETP.GE.AND P2, PT, R5.reuse, R213, PT ;  /* 0x000000d50500720c */ /* 0x040fe40003f46270 */
[C---:B------:R-:W-:Y:S02]  /*bd30*/  ISETP.GE.AND P5, PT, R5.reuse, R212, PT ;  /* 0x000000d40500720c */ /* 0x040fe40003fa6270 */
[C---:B------:R-:W-:Y:S02]  /*bd40*/  ISETP.GE.AND P3, PT, R5.reuse, R210, PT ;  /* 0x000000d20500720c */ /* 0x040fe40003f66270 */
[----:B------:R-:W-:Y:S01]  /*bd50*/  ISETP.GE.AND P4, PT, R5, R211, PT ;  /* 0x000000d30500720c */ /* 0x000fe20003f86270 */
[----:B------:R-:W-:Y:S01]  /*bd60*/  VIADD R5, R141, 0xffffff29 ;  /* 0xffffff298d057836 */ /* 0x000fe20000000000 */
[----:B------:R-:W-:-:S02]  /*bd70*/  I2FP.F32.S32 R226, R226 ;  /* 0x000000e200e27245 */ /* 0x000fc40000201400 */
[----:B------:R-:W-:Y:S02]  /*bd80*/  IABS R217, R217 ;  /* 0x000000d900d97213 */ /* 0x000fe40000000000 */
[----:B------:R-:W-:Y:S01]  /*bd90*/  FSEL R48, R48, -INF , P2 ;  /* 0xff80000030307808 */ /* 0x000fe20001000000 */
[----:B------:R-:W-:Y:S01]  /*bda0*/  FFMA.FTZ R49, -R229, R226, R49 ;  /* 0x000000e2e5317223 */ /* 0x000fe20000010131 */
[----:B------:R-:W-:Y:S02]  /*bdb0*/  I2FP.F32.S32 R217, R217 ;  /* 0x000000d900d97245 */ /* 0x000fe40000201400 */
[----:B------:R-:W-:Y:S02]  /*bdc0*/  ISETP.GE.AND P2, PT, R5, R213, PT ;  /* 0x000000d50500720c */ /* 0x000fe40003f46270 */
[----:B------:R-:W-:Y:S01]  /*bdd0*/  FSEL R243, R48, -INF , !P5 ;  /* 0xff80000030f37808 */ /* 0x000fe20006800000 */
[----:B------:R-:W-:Y:S01]  /*bde0*/  FFMA.FTZ R217, -R229, R217, R50 ;  /* 0x000000d9e5d97223 */ /* 0x000fe20000010132 */
[----:B------:R-:W-:Y:S01]  /*bdf0*/  FSEL R240, R49, -INF , P2 ;  /* 0xff80000031f07808 */ /* 0x000fe20001000000 */
[----:B------:R-:W-:Y:S01]  /*be00*/  VIADD R48, R141, 0xffffff30 ;  /* 0xffffff308d307836 */ /* 0x000fe20000000000 */
[----:B------:R-:W-:-:S02]  /*be10*/  IABS R49, R11 ;  /* 0x0000000b00317213 */ /* 0x000fc40000000000 */
[----:B------:R-:W-:Y:S02]  /*be20*/  IABS R50, R203 ;  /* 0x000000cb00327213 */ /* 0x000fe40000000000 */
[----:B------:R-:W-:Y:S01]  /*be30*/  IABS R11, R7 ;  /* 0x00000007000b7213 */ /* 0x000fe20000000000 */
[----:B------:R-:W-:Y:S01]  /*be40*/  IMAD.MOV.U32 R7, RZ, RZ, R49 ;  /* 0x000000ffff077224 */ /* 0x000fe200078e0031 */
[----:B------:R-:W-:Y:S02]  /*be50*/  FSEL R246, R217, -INF , P4 ;  /* 0xff800000d9f67808 */ /* 0x000fe40002000000 */
[----:B------:R-:W-:Y:S02]  /*be60*/  I2FP.F32.S32 R50, R50 ;  /* 0x0000003200327245 */ /* 0x000fe40000201400 */
[----:B------:R-:W-:Y:S02]  /*be70*/  FSEL R246, R246, -INF , !P3 ;  /* 0xff800000f6f67808 */ /* 0x000fe40005800000 */
[----:B------:R-:W-:Y:S01]  /*be80*/  ISETP.GE.AND P5, PT, R5, R212, PT ;  /* 0x000000d40500720c */ /* 0x000fe20003fa6270 */
[----:B------:R-:W-:Y:S01]  /*be90*/  FFMA.FTZ R50, -R229, R50, R51 ;  /* 0x00000032e5327223 */ /* 0x000fe20000010133 */
[----:B------:R-:W-:-:S02]  /*bea0*/  ISETP.GE.AND P4, PT, R5, R210, PT ;  /* 0x000000d20500720c */ /* 0x000fc40003f86270 */
[----:B------:R-:W-:Y:S02]  /*beb0*/  ISETP.GE.AND P3, PT, R5, R211, PT ;  /* 0x000000d30500720c */ /* 0x000fe40003f66270 */
[----:B------:R-:W-:Y:S02]  /*bec0*/  I2FP.F32.S32 R7, R7 ;  /* 0x0000000700077245 */ /* 0x000fe40000201400 */
[----:B------:R-:W-:Y:S01]  /*bed0*/  IABS R5, R6 ;  /* 0x0000000600057213 */ /* 0x000fe20000000000 */
[----:B------:R-:W-:Y:S01]  /*bee0*/  IMAD.MOV.U32 R6, RZ, RZ, R11 ;  /* 0x000000ffff067224 */ /* 0x000fe200078e000b */
[----:B------:R-:W-:Y:S01]  /*bef0*/  ISETP.GE.AND P2, PT, R48, R213, PT ;  /* 0x000000d53000720c */ /* 0x000fe20003f46270 */
[----:B------:R-:W-:Y:S01]  /*bf00*/  FFMA.FTZ R7, -R229, R7, R44 ;  /* 0x00000007e5077223 */ /* 0x000fe2000001012c */
[----:B------:R-:W-:Y:S01]  /*bf10*/  I2FP.F32.S32 R5, R5 ;  /* 0x0000000500057245 */ /* 0x000fe20000201400 */
[----:B------:R-:W-:Y:S01]  /*bf20*/  VIADD R44, R141, 0xffffff31 ;  /* 0xffffff318d2c7836 */ /* 0x000fe20000000000 */
[----:B------:R-:W-:-:S02]  /*bf30*/  FSEL R50, R50, -INF , P3 ;  /* 0xff80000032327808 */ /* 0x000fc40001800000 */
[----:B------:R-:W-:Y:S01]  /*bf40*/  FSEL R240, R240, -INF , !P5 ;  /* 0xff800000f0f07808 */ /* 0x000fe20006800000 */
[C---:B------:R-:W-:Y:S01]  /*bf50*/  FFMA.FTZ R5, -R229.reuse, R5, R46 ;  /* 0x00000005e5057223 */ /* 0x040fe2000001012e */
[----:B------:R-:W-:Y:S02]  /*bf60*/  I2FP.F32.S32 R6, R6 ;  /* 0x0000000600067245 */ /* 0x000fe40000201400 */
[----:B------:R-:W-:Y:S02]  /*bf70*/  FSEL R239, R50, -INF , !P4 ;  /* 0xff80000032ef7808 */ /* 0x000fe40006000000 */
[----:B------:R-:W-:Y:S01]  /*bf80*/  IABS R4, R4 ;  /* 0x0000000400047213 */ /* 0x000fe20000000000 */
[----:B------:R-:W-:Y:S01]  /*bf90*/  FFMA.FTZ R45, -R229, R6, R45 ;  /* 0x00000006e52d7223 */ /* 0x000fe2000001012d */
[----:B------:R-:W-:Y:S02]  /*bfa0*/  FSEL R7, R7, -INF , P2 ;  /* 0xff80000007077808 */ /* 0x000fe40001000000 */
[----:B------:R-:W-:-:S02]  /*bfb0*/  ISETP.GE.AND P5, PT, R48, R212, PT ;  /* 0x000000d43000720c */ /* 0x000fc40003fa6270 */
[----:B------:R-:W-:Y:S02]  /*bfc0*/  ISETP.GE.AND P4, PT, R48, R211, PT ;  /* 0x000000d33000720c */ /* 0x000fe40003f86270 */
[----:B------:R-:W-:Y:S02]  /*bfd0*/  FSEL R217, R7, -INF , !P5 ;  /* 0xff80000007d97808 */ /* 0x000fe40006800000 */
[----:B------:R-:W-:Y:S02]  /*bfe0*/  FSEL R226, R5, -INF , P4 ;  /* 0xff80000005e27808 */ /* 0x000fe40002000000 */
[----:B------:R-:W-:Y:S02]  /*bff0*/  I2FP.F32.S32 R11, R4 ;  /* 0x00000004000b7245 */ /* 0x000fe40000201400 */
[----:B------:R-:W1:Y:S01]  /*c000*/  LDSM.16.M88.4 R4, [R180+0xa000] ;  /* 0x00a00000b404783b */ /* 0x000e620000000200 */
[----:B------:R-:W-:Y:S02]  /*c010*/  IABS R8, R8 ;  /* 0x0000000800087213 */ /* 0x000fe40000000000 */
[----:B------:R-:W-:Y:S01]  /*c020*/  ISETP.GE.AND P2, PT, R44, R213, PT ;  /* 0x000000d52c00720c */ /* 0x000fe20003f46270 */
[----:B------:R-:W-:Y:S01]  /*c030*/  FFMA.FTZ R11, -R229, R11, R47 ;  /* 0x0000000be50b7223 */ /* 0x000fe2000001012f */
[----:B------:R-:W-:Y:S01]  /*c040*/  IABS R9, R9 ;  /* 0x0000000900097213 */ /* 0x000fe20000000000 */
[----:B------:R-:W-:Y:S01]  /*c050*/  IMAD.MOV.U32 R46, RZ, RZ, R8 ;  /* 0x000000ffff2e7224 */ /* 0x000fe200078e0008 */
[----:B------:R-:W-:-:S02]  /*c060*/  IABS R10, R10 ;  /* 0x0000000a000a7213 */ /* 0x000fc40000000000 */
[----:B------:R-:W-:Y:S02]  /*c070*/  ISETP.GE.AND P3, PT, R48, R210, PT ;  /* 0x000000d23000720c */ /* 0x000fe40003f66270 */
[----:B------:R-:W-:Y:S01]  /*c080*/  FSEL R203, R45, -INF , P2 ;  /* 0xff8000002dcb7808 */ /* 0x000fe20001000000 */
[----:B------:R-:W-:Y:S01]  /*c090*/  IMAD.MOV.U32 R45, RZ, RZ, R9 ;  /* 0x000000ffff2d7224 */ /* 0x000fe200078e0009 */
[----:B------:R-:W-:Y:S01]  /*c0a0*/  FSEL R226, R226, -INF , !P3 ;  /* 0xff800000e2e27808 */ /* 0x000fe20005800000 */
[----:B------:R-:W-:Y:S01]  /*c0b0*/  IMAD.MOV.U32 R47, RZ, RZ, R10 ;  /* 0x000000ffff2f7224 */ /* 0x000fe200078e000a */
[----:B------:R-:W-:Y:S02]  /*c0c0*/  ISETP.GE.AND P3, PT, R44, R211, PT ;  /* 0x000000d32c00720c */ /* 0x000fe40003f66270 */
[----:B------:R-:W-:Y:S02]  /*c0d0*/  I2FP.F32.S32 R46, R46 ;  /* 0x0000002e002e7245 */ /* 0x000fe40000201400 */
[----:B------:R-:W-:-:S02]  /*c0e0*/  I2FP.F32.S32 R45, R45 ;  /* 0x0000002d002d7245 */ /* 0x000fc40000201400 */
[----:B------:R-:W-:Y:S01]  /*c0f0*/  IABS R202, R202 ;  /* 0x000000ca00ca7213 */ /* 0x000fe20000000000 */
[C---:B------:R-:W-:Y:S01]  /*c100*/  FFMA.FTZ R46, -R229.reuse, R46, R42 ;  /* 0x0000002ee52e7223 */ /* 0x040fe2000001012a */
[C---:B------:R-:W-:Y:S01]  /*c110*/  ISETP.GE.AND P5, PT, R44.reuse, R212, PT ;  /* 0x000000d42c00720c */ /* 0x040fe20003fa6270 */
[----:B------:R-:W-:Y:S01]  /*c120*/  FFMA.FTZ R42, -R229, R45, R41 ;  /* 0x0000002de52a7223 */ /* 0x000fe20000010129 */
[----:B------:R-:W-:Y:S01]  /*c130*/  ISETP.GE.AND P4, PT, R44, R210, PT ;  /* 0x000000d22c00720c */ /* 0x000fe20003f86270 */
[----:B------:R-:W-:Y:S01]  /*c140*/  VIADD R44, R141, 0xffffff38 ;  /* 0xffffff388d2c7836 */ /* 0x000fe20000000000 */
[----:B------:R-:W-:Y:S01]  /*c150*/  I2FP.F32.S32 R47, R47 ;  /* 0x0000002f002f7245 */ /* 0x000fe20000201400 */
[----:B------:R-:W-:Y:S01]  /*c160*/  IMAD.MOV.U32 R41, RZ, RZ, R202 ;  /* 0x000000ffff297224 */ /* 0x000fe200078e00ca */
[----:B------:R-:W-:Y:S02]  /*c170*/  FSEL R238, R11, -INF , P3 ;  /* 0xff8000000bee7808 */ /* 0x000fe40001800000 */
[----:B------:R-:W-:Y:S01]  /*c180*/  ISETP.GE.AND P2, PT, R44, R213, PT ;  /* 0x000000d52c00720c */ /* 0x000fe20003f46270 */
[----:B------:R-:W-:Y:S01]  /*c190*/  FFMA.FTZ R47, -R229, R47, R40 ;  /* 0x0000002fe52f7223 */ /* 0x000fe20000010128 */
[----:B------:R-:W-:Y:S01]  /*c1a0*/  FSEL R238, R238, -INF , !P4 ;  /* 0xff800000eeee7808 */ /* 0x000fe20006000000 */
[----:B------:R-:W2:Y:S01]  /*c1b0*/  LDSM.16.M88.4 R8, [R181+0xa800] ;  /* 0x00a80000b508783b */ /* 0x000ea20000000200 */
[----:B------:R-:W-:Y:S01]  /*c1c0*/  ISETP.GE.AND P4, PT, R44, R211, PT ;  /* 0x000000d32c00720c */ /* 0x000fe20003f86270 */
[----:B------:R-:W-:Y:S01]  /*c1d0*/  VIADD R40, R141, 0xffffff39 ;  /* 0xffffff398d287836 */ /* 0x000fe20000000000 */
[----:B------:R-:W-:-:S02]  /*c1e0*/  I2FP.F32.S32 R41, R41 ;  /* 0x0000002900297245 */ /* 0x000fc40000201400 */
[----:B------:R-:W-:Y:S01]  /*c1f0*/  ISETP.GE.AND P3, PT, R44, R210, PT ;  /* 0x000000d22c00720c */ /* 0x000fe20003f66270 */
[C---:B-1----:R-:W-:Y:S01]  /*c200*/  HMMA.16816.F32 R36, R12.reuse, R4, R36 ;  /* 0x000000040c24723c */ /* 0x042fe20000001824 */
[----:B------:R-:W-:Y:S01]  /*c210*/  FSEL R47, R47, -INF , P2 ;  /* 0xff8000002f2f7808 */ /* 0x000fe20001000000 */
[----:B------:R-:W-:Y:S01]  /*c220*/  FFMA.FTZ R41, -R229, R41, R43 ;  /* 0x00000029e5297223 */ /* 0x000fe2000001012b */
[----:B------:R-:W-:Y:S02]  /*c230*/  FSEL R46, R46, -INF , P4 ;  /* 0xff8000002e2e7808 */ /* 0x000fe40002000000 */
[----:B------:R-:W-:Y:S02]  /*c240*/  ISETP.GE.AND P2, PT, R40, R213, PT ;  /* 0x000000d52800720c */ /* 0x000fe40003f46270 */
[----:B------:R-:W-:Y:S01]  /*c250*/  FSEL R203, R203, -INF , !P5 ;  /* 0xff800000cbcb7808 */ /* 0x000fe20006800000 */
[----:B------:R-:W-:Y:S01]  /*c260*/  HMMA.16816.F32 R32, R12, R6, R32 ;  /* 0x000000060c20723c */ /* 0x000fe20000001820 */
[----:B------:R-:W-:-:S02]  /*c270*/  ISETP.GE.AND P5, PT, R44, R212, PT ;  /* 0x000000d42c00720c */ /* 0x000fc40003fa6270 */
[----:B------:R-:W-:Y:S02]  /*c280*/  FSEL R227, R46, -INF , !P3 ;  /* 0xff8000002ee37808 */ /* 0x000fe40005800000 */
[----:B------:R-:W-:Y:S02]  /*c290*/  ISETP.GE.AND P3, PT, R40, R211, PT ;  /* 0x000000d32800720c */ /* 0x000fe40003f66270 */
[----:B------:R-:W-:Y:S02]  /*c2a0*/  FSEL R4, R42, -INF , P2 ;  /* 0xff8000002a047808 */ /* 0x000fe40001000000 */
[----:B------:R-:W-:Y:S02]  /*c2b0*/  IABS R42, R225 ;  /* 0x000000e1002a7213 */ /* 0x000fe40000000000 */
[----:B------:R-:W-:Y:S02]  /*c2c0*/  FSEL R202, R47, -INF , !P5 ;  /* 0xff8000002fca7808 */ /* 0x000fe40006800000 */
[----:B------:R-:W-:-:S02]  /*c2d0*/  IABS R5, R224 ;  /* 0x000000e000057213 */ /* 0x000fc40000000000 */
[C---:B------:R-:W-:Y:S02]  /*c2e0*/  ISETP.GE.AND P5, PT, R40.reuse, R212, PT ;  /* 0x000000d42800720c */ /* 0x040fe40003fa6270 */
[----:B------:R-:W-:Y:S01]  /*c2f0*/  ISETP.GE.AND P4, PT, R40, R210, PT ;  /* 0x000000d22800720c */ /* 0x000fe20003f86270 */
[----:B------:R-:W-:Y:S01]  /*c300*/  VIADD R40, R141, 0xffffff40 ;  /* 0xffffff408d287836 */ /* 0x000fe20000000000 */
[----:B------:R-:W-:Y:S02]  /*c310*/  FSEL R224, R41, -INF , P3 ;  /* 0xff80000029e07808 */ /* 0x000fe40001800000 */
[----:B------:R-:W-:Y:S02]  /*c320*/  I2FP.F32.S32 R41, R42 ;  /* 0x0000002a00297245 */ /* 0x000fe40000201400 */
[----:B------:R-:W-:Y:S02]  /*c330*/  FSEL R225, R4, -INF , !P5 ;  /* 0xff80000004e17808 */ /* 0x000fe40006800000 */
[----:B------:R-:W-:Y:S01]  /*c340*/  FSEL R224, R224, -INF , !P4 ;  /* 0xff800000e0e07808 */ /* 0x000fe20006000000 */
[----:B------:R-:W-:Y:S01]  /*c350*/  FFMA.FTZ R36, -R229, R41, R36 ;  /* 0x00000029e5247223 */ /* 0x000fe20000010124 */
[C---:B------:R-:W-:Y:S01]  /*c360*/  ISETP.GE.AND P2, PT, R40.reuse, R213, PT ;  /* 0x000000d52800720c */ /* 0x040fe20003f46270 */
[----:B--2---:R-:W-:Y:S01]  /*c370*/  HMMA.16816.F32 R28, R160, R8, R28 ;  /* 0x00000008a01c723c */ /* 0x004fe2000000181c */
[C---:B------:R-:W-:Y:S01]  /*c380*/  ISETP.GE.AND P5, PT, R40.reuse, R212, PT ;  /* 0x000000d42800720c */ /* 0x040fe20003fa6270 */
[----:B------:R-:W-:Y:S01]  /*c390*/  VIADD R8, R141, 0xffffff48 ;  /* 0xffffff488d087836 */ /* 0x000fe20000000000 */
[----:B------:R-:W-:-:S02]  /*c3a0*/  ISETP.GE.AND P3, PT, R40, R210, PT ;  /* 0x000000d22800720c */ /* 0x000fc40003f66270 */
[----:B------:R-:W-:Y:S02]  /*c3b0*/  ISETP.GE.AND P4, PT, R40, R211, PT ;  /* 0x000000d32800720c */ /* 0x000fe40003f86270 */
[----:B------:R-:W1:Y:S01]  /*c3c0*/  LDSM.16.M88.4 R40, [R180+0xa800] ;  /* 0x00a80000b428783b */ /* 0x000e620000000200 */
[----:B------:R-:W-:Y:S01]  /*c3d0*/  IABS R4, R193 ;  /* 0x000000c100047213 */ /* 0x000fe20000000000 */
[----:B------:R-:W-:Y:S01]  /*c3e0*/  HMMA.16816.F32 R24, R160, R10, R24 ;  /* 0x0000000aa018723c */ /* 0x000fe20000001818 */
[----:B------:R-:W-:Y:S02]  /*c3f0*/  I2FP.F32.S32 R5, R5 ;  /* 0x0000000500057245 */ /* 0x000fe40000201400 */
[----:B------:R-:W-:Y:S02]  /*c400*/  I2FP.F32.S32 R4, R4 ;  /* 0x0000000400047245 */ /* 0x000fe40000201400 */
[----:B------:R-:W-:Y:S01]  /*c410*/  IABS R190, R190 ;  /* 0x000000be00be7213 */ /* 0x000fe20000000000 */
[----:B------:R-:W-:Y:S01]  /*c420*/  FFMA.FTZ R37, -R229, R5, R37 ;  /* 0x00000005e5257223 */ /* 0x000fe20000010125 */
[----:B------:R-:W-:-:S02]  /*c430*/  VIADD R5, R141, 0xffffff41 ;  /* 0xffffff418d057836 */ /* 0x000fc40000000000 */
[----:B------:R-:W-:Y:S01]  /*c440*/  FFMA.FTZ R38, -R229, R4, R38 ;  /* 0x00000004e5267223 */ /* 0x000fe20000010126 */
[----:B------:R-:W-:Y:S01]  /*c450*/  FSEL R36, R36, -INF , P2 ;  /* 0xff80000024247808 */ /* 0x000fe20001000000 */
[----:B------:R-:W-:Y:S01]  /*c460*/  IMAD.MOV.U32 R4, RZ, RZ, R190 ;  /* 0x000000ffff047224 */ /* 0x000fe200078e00be */
[----:B------:R-:W-:Y:S02]  /*c470*/  IABS R9, R201 ;  /* 0x000000c900097213 */ /* 0x000fe40000000000 */
[----:B------:R-:W-:Y:S02]  /*c480*/  FSEL R193, R38, -INF , P4 ;  /* 0xff80000026c17808 */ /* 0x000fe40002000000 */
[----:B------:R-:W-:Y:S02]  /*c490*/  I2FP.F32.S32 R4, R4 ;  /* 0x0000000400047245 */ /* 0x000fe40000201400 */
[----:B------:R-:W-:Y:S02]  /*c4a0*/  ISETP.GE.AND P2, PT, R5, R213, PT ;  /* 0x000000d50500720c */ /* 0x000fe40003f46270 */
[----:B------:R-:W-:Y:S01]  /*c4b0*/  FSEL R190, R36, -INF , !P5 ;  /* 0xff80000024be7808 */ /* 0x000fe20006800000 */
[----:B------:R-:W-:Y:S01]  /*c4c0*/  FFMA.FTZ R4, -R229, R4, R39 ;  /* 0x00000004e5047223 */ /* 0x000fe20000010127 */
[----:B------:R-:W-:-:S02]  /*c4d0*/  FSEL R193, R193, -INF , !P3 ;  /* 0xff800000c1c17808 */ /* 0x000fc40005800000 */
[C---:B------:R-:W-:Y:S02]  /*c4e0*/  ISETP.GE.AND P5, PT, R5.reuse, R212, PT ;  /* 0x000000d40500720c */ /* 0x040fe40003fa6270 */
[C---:B------:R-:W-:Y:S02]  /*c4f0*/  ISETP.GE.AND P4, PT, R5.reuse, R210, PT ;  /* 0x000000d20500720c */ /* 0x040fe40003f86270 */
[----:B------:R-:W-:Y:S02]  /*c500*/  ISETP.GE.AND P3, PT, R5, R211, PT ;  /* 0x000000d30500720c */ /* 0x000fe40003f66270 */
[----:B------:R-:W-:Y:S02]  /*c510*/  FSEL R37, R37, -INF , P2 ;  /* 0xff80000025257808 */ /* 0x000fe40001000000 */
[----:B------:R-:W-:Y:S02]  /*c520*/  IABS R5, R192 ;  /* 0x000000c000057213 */ /* 0x000fe40000000000 */
[----:B------:R-:W-:-:S02]  /*c530*/  FSEL R192, R37, -INF , !P5 ;  /* 0xff80000025c07808 */ /* 0x000fc40006800000 */
[----:B------:R-:W-:Y:S02]  /*c540*/  IABS R36, R194 ;  /* 0x000000c200247213 */ /* 0x000fe40000000000 */
[----:B------:R-:W-:Y:S01]  /*c550*/  FSEL R194, R4, -INF , P3 ;  /* 0xff80000004c27808 */ /* 0x000fe20001800000 */
[C---:B-1----:R-:W-:Y:S01]  /*c560*/  HMMA.16816.F32 R28, R12.reuse, R40, R28 ;  /* 0x000000280c1c723c */ /* 0x042fe2000000181c */
[----:B------:R-:W-:Y:S02]  /*c570*/  I2FP.F32.S32 R37, R5 ;  /* 0x0000000500257245 */ /* 0x000fe40000201400 */
[----:B------:R-:W1:Y:S01]  /*c580*/  LDSM.16.M88.4 R4, [R181+0xb000] ;  /* 0x00b00000b504783b */ /* 0x000e620000000200 */
[----:B------:R-:W-:Y:S02]  /*c590*/  I2FP.F32.S32 R9, R9 ;  /* 0x0000000900097245 */ /* 0x000fe40000201400 */
[----:B------:R-:W-:Y:S01]  /*c5a0*/  IABS R195, R195 ;  /* 0x000000c300c37213 */ /* 0x000fe20000000000 */
[C---:B------:R-:W-:Y:S01]  /*c5b0*/  FFMA.FTZ R32, -R229.reuse, R37, R32 ;  /* 0x00000025e5207223 */ /* 0x040fe20000010120 */
[----:B------:R-:W-:Y:S01]  /*c5c0*/  I2FP.F32.S32 R36, R36 ;  /* 0x0000002400247245 */ /* 0x000fe20000201400 */
[C---:B------:R-:W-:Y:S01]  /*c5d0*/  FFMA.FTZ R33, -R229.reuse, R9, R33 ;  /* 0x00000009e5217223 */ /* 0x040fe20000010121 */
[----:B------:R-:W-:Y:S01]  /*c5e0*/  FSEL R194, R194, -INF , !P4 ;  /* 0xff800000c2c27808 */ /* 0x000fe20006000000 */
[----:B------:R-:W-:Y:S01]  /*c5f0*/  IMAD.MOV.U32 R9, RZ, RZ, R195 ;  /* 0x000000ffff097224 */ /* 0x000fe200078e00c3 */
[C---:B------:R-:W-:Y:S01]  /*c600*/  ISETP.GE.AND P4, PT, R8.reuse, R211, PT ;  /* 0x000000d30800720c */ /* 0x040fe20003f86270 */
[----:B------:R-:W-:Y:S01]  /*c610*/  FFMA.FTZ R34, -R229, R36, R34 ;  /* 0x00000024e5227223 */ /* 0x000fe20000010122 */
[C---:B------:R-:W-:Y:S01]  /*c620*/  ISETP.GE.AND P2, PT, R8.reuse, R213, PT ;  /* 0x000000d50800720c */ /* 0x040fe20003f46270 */
[----:B------:R-:W-:Y:S01]  /*c630*/  HMMA.16816.F32 R40, R12, R42, R24 ;  /* 0x0000002a0c28723c */ /* 0x000fe20000001818 */
[----:B------:R-:W-:-:S02]  /*c640*/  ISETP.GE.AND P5, PT, R8, R212, PT ;  /* 0x000000d40800720c */ /* 0x000fc40003fa6270 */
[----:B------:R-:W-:Y:S01]  /*c650*/  ISETP.GE.AND P3, PT, R8, R210, PT ;  /* 0x000000d20800720c */ /* 0x000fe20003f66270 */
[----:B------:R-:W-:Y:S01]  /*c660*/  VIADD R8, R141, 0xffffff49 ;  /* 0xffffff498d087836 */ /* 0x000fe20000000000 */
[----:B------:R-:W-:Y:S02]  /*c670*/  I2FP.F32.S32 R9, R9 ;  /* 0x0000000900097245 */ /* 0x000fe40000201400 */
[----:B------:R-:W-:Y:S02]  /*c680*/  FSEL R34, R34, -INF , P4 ;  /* 0xff80000022227808 */ /* 0x000fe40002000000 */
[----:B------:R-:W-:Y:S01]  /*c690*/  FSEL R32, R32, -INF , P2 ;  /* 0xff80000020207808 */ /* 0x000fe20001000000 */
[----:B------:R-:W-:Y:S01]  /*c6a0*/  FFMA.FTZ R9, -R229, R9, R35 ;  /* 0x00000009e5097223 */ /* 0x000fe20000010123 */
[----:B------:R-:W-:Y:S02]  /*c6b0*/  FSEL R201, R34, -INF , !P3 ;  /* 0xff80000022c97808 */ /* 0x000fe40005800000 */
[----:B------:R-:W-:-:S02]  /*c6c0*/  ISETP.GE.AND P3, PT, R8, R211, PT ;  /* 0x000000d30800720c */ /* 0x000fc40003f66270 */
[----:B------:R-:W-:Y:S02]  /*c6d0*/  IABS R177, R177 ;  /* 0x000000b100b17213 */ /* 0x000fe40000000000 */
[----:B------:R-:W-:Y:S02]  /*c6e0*/  IABS R11, R191 ;  /* 0x000000bf000b7213 */ /* 0x000fe40000000000 */
[----:B------:R-:W-:Y:S02]  /*c6f0*/  IABS R10, R189 ;  /* 0x000000bd000a7213 */ /* 0x000fe40000000000 */
[----:B------:R-:W-:Y:S02]  /*c700*/  FSEL R195, R32, -INF , !P5 ;  /* 0xff80000020c37808 */ /* 0x000fe40006800000 */
[----:B------:R-:W-:Y:S01]  /*c710*/  FSEL R189, R9, -INF , P3 ;  /* 0xff80000009bd7808 */ /* 0x000fe20001800000 */
[----:B------:R-:W-:Y:S01]  /*c720*/  IMAD.MOV.U32 R9, RZ, RZ, R177 ;  /* 0x000000ffff097224 */ /* 0x000fe200078e00b1 */
[----:B------:R-:W-:-:S02]  /*c730*/  ISETP.GE.AND P2, PT, R8, R213, PT ;  /* 0x000000d50800720c */ /* 0x000fc40003f46270 */
[C---:B------:R-:W-:Y:S01]  /*c740*/  ISETP.GE.AND P5, PT, R8.reuse, R212, PT ;  /* 0x000000d40800720c */ /* 0x040fe20003fa6270 */
[C---:B-1----:R-:W-:Y:S01]  /*c750*/  HMMA.16816.F32 R20, R160.reuse, R4, R20 ;  /* 0x00000004a014723c */ /* 0x042fe20000001814 */
[----:B------:R-:W-:Y:S01]  /*c760*/  ISETP.GE.AND P4, PT, R8, R210, PT ;  /* 0x000000d20800720c */ /* 0x000fe20003f86270 */
[C---:B------:R-:W-:Y:S01]  /*c770*/  VIADD R8, R141.reuse, 0xffffff50 ;  /* 0xffffff508d087836 */ /* 0x040fe20000000000 */
[----:B------:R-:W-:Y:S01]  /*c780*/  I2FP.F32.S32 R11, R11 ;  /* 0x0000000b000b7245 */ /* 0x000fe20000201400 */
[----:B------:R-:W-:Y:S01]  /*c790*/  VIADD R4, R141, 0xffffff51 ;  /* 0xffffff518d047836 */ /* 0x000fe20000000000 */
[----:B------:R-:W-:Y:S02]  /*c7a0*/  FSEL R33, R33, -INF , P2 ;  /* 0xff80000021217808 */ /* 0x000fe40001000000 */
[----:B------:R-:W-:Y:S01]  /*c7b0*/  I2FP.F32.S32 R9, R9 ;  /* 0x0000000900097245 */ /* 0x000fe20000201400 */
[C---:B------:R-:W-:Y:S01]  /*c7c0*/  FFMA.FTZ R11, -R229.reuse, R11, R28 ;  /* 0x0000000be50b7223 */ /* 0x040fe2000001011c */
[----:B------:R-:W-:Y:S01]  /*c7d0*/  ISETP.GE.AND P2, PT, R8, R213, PT ;  /* 0x000000d50800720c */ /* 0x000fe20003f46270 */
[----:B------:R-:W-:Y:S01]  /*c7e0*/  HMMA.16816.F32 R16, R160, R6, R16 ;  /* 0x00000006a010723c */ /* 0x000fe20000001810 */
[----:B------:R-:W-:Y:S01]  /*c7f0*/  IABS R176, R176 ;  /* 0x000000b000b07213 */ /* 0x000fe20000000000 */
[----:B------:R-:W-:Y:S01]  /*c800*/  FFMA.FTZ R9, -R229, R9, R30 ;  /* 0x00000009e5097223 */ /* 0x000fe2000001011e */
[----:B------:R-:W-:-:S02]  /*c810*/  FSEL R191, R33, -INF , !P5 ;  /* 0xff80000021bf7808 */ /* 0x000fc40006800000 */
[----:B------:R-:W-:Y:S01]  /*c820*/  I2FP.F32.S32 R10, R10 ;  /* 0x0000000a000a7245 */ /* 0x000fe20000201400 */
[----:B------:R-:W-:Y:S01]  /*c830*/  IMAD.MOV.U32 R5, RZ, RZ, R176 ;  /* 0x000000ffff057224 */ /* 0x000fe200078e00b0 */
[----:B------:R-:W-:Y:S02]  /*c840*/  FSEL R189, R189, -INF , !P4 ;  /* 0xff800000bdbd7808 */ /* 0x000fe40006000000 */
[----:B------:R-:W-:Y:S01]  /*c850*/  FSEL R11, R11, -INF , P2 ;  /* 0xff8000000b0b7808 */ /* 0x000fe20001000000 */
[----:B------:R-:W-:Y:S01]  /*c860*/  FFMA.FTZ R29, -R229, R10, R29 ;  /* 0x0000000ae51d7223 */ /* 0x000fe2000001011d */
[C---:B------:R-:W-:Y:S02]  /*c870*/  ISETP.GE.AND P5, PT, R8.reuse, R212, PT ;  /* 0x000000d40800720c */ /* 0x040fe40003fa6270 */
[C---:B------:R-:W-:Y:S02]  /*c880*/  ISETP.GE.AND P4, PT, R8.reuse, R211, PT ;  /* 0x000000d30800720c */ /* 0x040fe40003f86270 */
[----:B------:R-:W-:-:S02]  /*c890*/  ISETP.GE.AND P3, PT, R8, R210, PT ;  /* 0x000000d20800720c */ /* 0x000fc40003f66270 */
[----:B------:R-:W-:Y:S02]  /*c8a0*/  FSEL R176, R11, -INF , !P5 ;  /* 0xff8000000bb07808 */ /* 0x000fe40006800000 */
[----:B------:R-:W-:Y:S02]  /*c8b0*/  FSEL R177, R9, -INF , P4 ;  /* 0xff80000009b17808 */ /* 0x000fe40002000000 */
[----:B------:R-:W1:Y:S01]  /*c8c0*/  LDSM.16.M88.4 R8, [R180+0xb000] ;  /* 0x00b00000b408783b */ /* 0x000e620000000200 */
[----:B------:R-:W-:Y:S02]  /*c8d0*/  I2FP.F32.S32 R5, R5 ;  /* 0x0000000500057245 */ /* 0x000fe40000201400 */
[----:B------:R-:W-:Y:S02]  /*c8e0*/  FSEL R177, R177, -INF , !P3 ;  /* 0xff800000b1b17808 */ /* 0x000fe40005800000 */
[----:B------:R-:W-:Y:S01]  /*c8f0*/  ISETP.GE.AND P3, PT, R4, R211, PT ;  /* 0x000000d30400720c */ /* 0x000fe20003f66270 */
[----:B------:R-:W-:Y:S01]  /*c900*/  FFMA.FTZ R5, -R229, R5, R31 ;  /* 0x00000005e5057223 */ /* 0x000fe2000001011f */
[----:B------:R-:W-:-:S02]  /*c910*/  IABS R25, R174 ;  /* 0x000000ae00197213 */ /* 0x000fc40000000000 */
[----:B------:R-:W-:Y:S02]  /*c920*/  IABS R24, R179 ;  /* 0x000000b300187213 */ /* 0x000fe40000000000 */
[C---:B------:R-:W-:Y:S02]  /*c930*/  ISETP.GE.AND P2, PT, R4.reuse, R213, PT ;  /* 0x000000d50400720c */ /* 0x040fe40003f46270 */
[----:B------:R-:W-:Y:S01]  /*c940*/  FSEL R179, R5, -INF , P3 ;  /* 0xff80000005b37808 */ /* 0x000fe20001800000 */
[----:B------:R-:W-:Y:S01]  /*c950*/  IMAD.MOV.U32 R5, RZ, RZ, R24 ;  /* 0x000000ffff057224 */ /* 0x000fe200078e0018 */
[----:B------:R-:W-:Y:S02]  /*c960*/  I2FP.F32.S32 R28, R25 ;  /* 0x00000019001c7245 */ /* 0x000fe40000201400 */
[----:B------:R-:W2:Y:S01]  /*c970*/  LDSM.16.M88.4 R24, [R181+0xb800] ;  /* 0x00b80000b518783b */ /* 0x000ea20000000200 */
[C---:B------:R-:W-:Y:S02]  /*c980*/  ISETP.GE.AND P5, PT, R4.reuse, R212, PT ;  /* 0x000000d40400720c */ /* 0x040fe40003fa6270 */
[----:B------:R-:W-:Y:S01]  /*c990*/  ISETP.GE.AND P4, PT, R4, R210, PT ;  /* 0x000000d20400720c */ /* 0x000fe20003f86270 */
[----:B------:R-:W-:Y:S01]  /*c9a0*/  VIADD R4, R141, 0xffffff58 ;  /* 0xffffff588d047836 */ /* 0x000fe20000000000 */
[----:B------:R-:W-:Y:S01]  /*c9b0*/  FSEL R29, R29, -INF , P2 ;  /* 0xff8000001d1d7808 */ /* 0x000fe20001000000 */
[----:B------:R-:W-:Y:S01]  /*c9c0*/  FFMA.FTZ R28, -R229, R28, R40 ;  /* 0x0000001ce51c7223 */ /* 0x000fe20000010128 */
[----:B------:R-:W-:-:S02]  /*c9d0*/  I2FP.F32.S32 R5, R5 ;  /* 0x0000000500057245 */ /* 0x000fc40000201400 */
[----:B------:R-:W-:Y:S02]  /*c9e0*/  FSEL R174, R29, -INF , !P5 ;  /* 0xff8000001dae7808 */ /* 0x000fe40006800000 */
[----:B------:R-:W-:Y:S01]  /*c9f0*/  IABS R29, R178 ;  /* 0x000000b2001d7213 */ /* 0x000fe20000000000 */
[C---:B------:R-:W-:Y:S01]  /*ca00*/  FFMA.FTZ R41, -R229.reuse, R5, R41 ;  /* 0x00000005e5297223 */ /* 0x040fe20000010129 */
[C---:B------:R-:W-:Y:S02]  /*ca10*/  ISETP.GE.AND P2, PT, R4.reuse, R213, PT ;  /* 0x000000d50400720c */ /* 0x040fe40003f46270 */
[----:B------:R-:W-:Y:S02]  /*ca20*/  IABS R175, R175 ;  /* 0x000000af00af7213 */ /* 0x000fe40000000000 */
[----:B------:R-:W-:Y:S02]  /*ca30*/  I2FP.F32.S32 R29, R29 ;  /* 0x0000001d001d7245 */ /* 0x000fe40000201400 */
[----:B------:R-:W-:Y:S01]  /*ca40*/  ISETP.GE.AND P5, PT, R4, R212, PT ;  /* 0x000000d40400720c */ /* 0x000fe20003fa6270 */
[----:B------:R-:W-:Y:S01]  /*ca50*/  IMAD.MOV.U32 R5, RZ, RZ, R175 ;  /* 0x000000ffff057224 */ /* 0x000fe200078e00af */
[----:B------:R-:W-:Y:S01]  /*ca60*/  FSEL R28, R28, -INF , P2 ;  /* 0xff8000001c1c7808 */ /* 0x000fe20001000000 */
[----:B------:R-:W-:Y:S01]  /*ca70*/  FFMA.FTZ R29, -R229, R29, R42 ;  /* 0x0000001de51d7223 */ /* 0x000fe2000001012a */
[----:B-1----:R-:W-:Y:S01]  /*ca80*/  HMMA.16816.F32 R20, R12, R8, R20 ;  /* 0x000000080c14723c */ /* 0x002fe20000001814 */
[----:B------:R-:W-:-:S02]  /*ca90*/  FSEL R179, R179, -INF , !P4 ;  /* 0xff800000b3b37808 */ /* 0x000fc40006000000 */
[----:B------:R-:W-:Y:S02]  /*caa0*/  FSEL R175, R28, -INF , !P5 ;  /* 0xff8000001caf7808 */ /* 0x000fe40006800000 */
[C---:B------:R-:W-:Y:S02]  /*cab0*/  ISETP.GE.AND P4, PT, R4.reuse, R211, PT ;  /* 0x000000d30400720c */ /* 0x040fe40003f86270 */
[----:B------:R-:W-:Y:S01]  /*cac0*/  IABS R28, R62 ;  /* 0x0000003e001c7213 */ /* 0x000fe20000000000 */
[----:B------:R-:W-:Y:S01]  /*cad0*/  HMMA.16816.F32 R16, R12, R10, R16 ;  /* 0x0000000a0c10723c */ /* 0x000fe20000001810 */
[----:B------:R-:W-:Y:S02]  /*cae0*/  FSEL R29, R29, -INF , P4 ;  /* 0xff8000001d1d7808 */ /* 0x000fe40002000000 */
[----:B------:R-:W-:Y:S02]  /*caf0*/  I2FP.F32.S32 R28, R28 ;  /* 0x0000001c001c7245 */ /* 0x000fe40000201400 */
[----:B------:R-:W-:Y:S01]  /*cb00*/  ISETP.GE.AND P3, PT, R4, R210, PT ;  /* 0x000000d20400720c */ /* 0x000fe20003f66270 */
[----:B------:R-:W-:Y:S01]  /*cb10*/  VIADD R4, R141, 0xffffff59 ;  /* 0xffffff598d047836 */ /* 0x000fe20000000000 */
[----:B------:R-:W-:-:S02]  /*cb20*/  I2FP.F32.S32 R5, R5 ;  /* 0x0000000500057245 */ /* 0x000fc40000201400 */
[----:B------:R-:W-:Y:S01]  /*cb30*/  FSEL R178, R29, -INF , !P3 ;  /* 0xff8000001db27808 */ /* 0x000fe20005800000 */
[----:B--2---:R-:W-:Y:S01]  /*cb40*/  HMMA.16816.F32 R164, R160, R26, R164 ;  /* 0x0000001aa0a4723c */ /* 0x004fe200000018a4 */
[C---:B------:R-:W-:Y:S01]  /*cb50*/  FFMA.FTZ R20, -R229.reuse, R28, R20 ;  /* 0x0000001ce5147223 */ /* 0x040fe20000010114 */
[----:B------:R-:W-:Y:S01]  /*cb60*/  FFMA.FTZ R5, -R229, R5, R43 ;  /* 0x00000005e5057223 */ /* 0x000fe2000001012b */
[----:B------:R-:W1:Y:S01]  /*cb70*/  LDSM.16.M88.4 R28, [R180+0xb800] ;  /* 0x00b80000b41c783b */ /* 0x000e620000000200 */
[----:B------:R-:W-:Y:S01]  /*cb80*/  ISETP.GE.AND P2, PT, R4, R213, PT ;  /* 0x000000d50400720c */ /* 0x000fe20003f46270 */
[----:B------:R-:W-:-:S04]  /*cb90*/  DEPBAR.LE SB0, 0x0 ;  /* 0x000080000000791a */ /* 0x000fc80000000000 */
[C---:B------:R-:W-:Y:S02]  /*cba0*/  ISETP.GE.AND P3, PT, R4.reuse, R211, PT ;  /* 0x000000d30400720c */ /* 0x040fe40003f66270 */
[C---:B------:R-:W-:Y:S02]  /*cbb0*/  ISETP.GE.AND P5, PT, R4.reuse, R212, PT ;  /* 0x000000d40400720c */ /* 0x040fe40003fa6270 */
[----:B------:R-:W-:Y:S01]  /*cbc0*/  ISETP.GE.AND P4, PT, R4, R210, PT ;  /* 0x000000d20400720c */ /* 0x000fe20003f86270 */
[----:B------:R-:W-:Y:S01]  /*cbd0*/  VIADD R4, R141, 0xffffff60 ;  /* 0xffffff608d047836 */ /* 0x000fe20000000000 */
[----:B------:R-:W-:Y:S02]  /*cbe0*/  FSEL R41, R41, -INF , P2 ;  /* 0xff80000029297808 */ /* 0x000fe40001000000 */
[----:B------:R-:W-:Y:S02]  /*cbf0*/  FSEL R5, R5, -INF , P3 ;  /* 0xff80000005057808 */ /* 0x000fe40001800000 */
[----:B------:R-:W-:-:S02]  /*cc00*/  IABS R9, R173 ;  /* 0x000000ad00097213 */ /* 0x000fc40000000000 */
[----:B------:R-:W-:Y:S02]  /*cc10*/  IABS R8, R172 ;  /* 0x000000ac00087213 */ /* 0x000fe40000000000 */
[----:B------:R-:W-:Y:S02]  /*cc20*/  FSEL R173, R41, -INF , !P5 ;  /* 0xff80000029ad7808 */ /* 0x000fe40006800000 */
[----:B------:R-:W-:Y:S02]  /*cc30*/  FSEL R172, R5, -INF , !P4 ;  /* 0xff80000005ac7808 */ /* 0x000fe40006000000 */
[C---:B------:R-:W-:Y:S02]  /*cc40*/  ISETP.GE.AND P2, PT, R4.reuse, R213, PT ;  /* 0x000000d50400720c */ /* 0x040fe40003f46270 */
[C---:B------:R-:W-:Y:S02]  /*cc50*/  ISETP.GE.AND P5, PT, R4.reuse, R212, PT ;  /* 0x000000d40400720c */ /* 0x040fe40003fa6270 */
[----:B------:R-:W-:-:S02]  /*cc60*/  ISETP.GE.AND P3, PT, R4, R210, PT ;  /* 0x000000d20400720c */ /* 0x000fc40003f66270 */
[----:B------:R-:W-:Y:S02]  /*cc70*/  ISETP.GE.AND P4, PT, R4, R211, PT ;  /* 0x000000d30400720c */ /* 0x000fe40003f86270 */
[----:B------:R-:W-:Y:S01]  /*cc80*/  HMMA.16816.F32 R4, R160, R24, R168 ;  /* 0x00000018a004723c */ /* 0x000fe200000018a8 */
[----:B------:R-:W-:Y:S02]  /*cc90*/  I2FP.F32.S32 R9, R9 ;  /* 0x0000000900097245 */ /* 0x000fe40000201400 */
[----:B------:R-:W-:Y:S01]  /*cca0*/  I2FP.F32.S32 R24, R8 ;  /* 0x0000000800187245 */ /* 0x000fe20000201400 */
[----:B------:R-:W-:Y:S01]  /*ccb0*/  VIADD R8, R141, 0xffffff61 ;  /* 0xffffff618d087836 */ /* 0x000fe20000000000 */
[----:B------:R-:W-:Y:S01]  /*ccc0*/  FSEL R20, R20, -INF , P2 ;  /* 0xff80000014147808 */ /* 0x000fe20001000000 */
[C---:B------:R-:W-:Y:S01]  /*ccd0*/  FFMA.FTZ R9, -R229.reuse, R9, R21 ;  /* 0x00000009e5097223 */ /* 0x040fe20000010115 */
[----:B------:R-:W-:Y:S01]  /*cce0*/  IABS R252, R252 ;  /* 0x000000fc00fc7213 */ /* 0x000fe20000000000 */
[----:B------:R-:W-:Y:S01]  /*ccf0*/  FFMA.FTZ R22, -R229, R24, R22 ;  /* 0x00000018e5167223 */ /* 0x000fe20000010116 */
[----:B------:R-:W-:Y:S01]  /*cd00*/  ISETP.GE.AND P2, PT, R8, R213, PT ;  /* 0x000000d50800720c */ /* 0x000fe20003f46270 */
[----:B-1----:R-:W-:Y:S01]  /*cd10*/  HMMA.16816.F32 R164, R12, R30, R164 ;  /* 0x0000001e0ca4723c */ /* 0x002fe200000018a4 */
[----:B------:R-:W-:-:S02]  /*cd20*/  FSEL R169, R20, -INF , !P5 ;  /* 0xff80000014a97808 */ /* 0x000fc40006800000 */
[----:B------:R-:W-:Y:S02]  /*cd30*/  ISETP.GE.AND P5, PT, R8, R212, PT ;  /* 0x000000d40800720c */ /* 0x000fe40003fa6270 */
[----:B------:R-:W-:Y:S02]  /*cd40*/  FSEL R9, R9, -INF , P2 ;  /* 0xff80000009097808 */ /* 0x000fe40001000000 */
[----:B------:R-:W-:Y:S02]  /*cd50*/  I2FP.F32.S32 R20, R252 ;  /* 0x000000fc00147245 */ /* 0x000fe40000201400 */
[----:B------:R-:W-:Y:S01]  /*cd60*/  FSEL R171, R22, -INF , P4 ;  /* 0xff80000016ab7808 */ /* 0x000fe20002000000 */
[----:B------:R-:W-:Y:S01]  /*cd70*/  HMMA.16816.F32 R4, R12, R28, R4 ;  /* 0x0000001c0c04723c */ /* 0x000fe20000001804 */
[----:B------:R-:W-:Y:S01]  /*cd80*/  FSEL R168, R9, -INF , !P5 ;  /* 0xff80000009a87808 */ /* 0x000fe20006800000 */
[----:B------:R-:W-:Y:S01]  /*cd90*/  FFMA.FTZ R20, -R229, R20, R23 ;  /* 0x00000014e5147223 */ /* 0x000fe20000010117 */
[----:B------:R-:W-:-:S02]  /*cda0*/  IABS R9, R158 ;  /* 0x0000009e00097213 */ /* 0x000fc40000000000 */
[----:B------:R-:W-:Y:S02]  /*cdb0*/  FSEL R171, R171, -INF , !P3 ;  /* 0xff800000abab7808 */ /* 0x000fe40005800000 */
[----:B------:R-:W-:Y:S02]  /*cdc0*/  IABS R10, R159 ;  /* 0x0000009f000a7213 */ /* 0x000fe40000000000 */
[C---:B------:R-:W-:Y:S02]  /*cdd0*/  ISETP.GE.AND P3, PT, R8.reuse, R211, PT ;  /* 0x000000d30800720c */ /* 0x040fe40003f66270 */
[----:B------:R-:W-:Y:S02]  /*cde0*/  I2FP.F32.S32 R9, R9 ;  /* 0x0000000900097245 */ /* 0x000fe40000201400 */
[----:B------:R-:W-:Y:S02]  /*cdf0*/  IABS R11, R251 ;  /* 0x000000fb000b7213 */ /* 0x000fe40000000000 */
[----:B------:R-:W-:Y:S01]  /*ce00*/  IABS R153, R153 ;  /* 0x0000009900997213 */ /* 0x000fe20000000000 */
[----:B------:R-:W-:Y:S01]  /*ce10*/  FFMA.FTZ R17, -R229, R9, R17 ;  /* 0x00000009e5117223 */ /* 0x000fe20000010111 */
[----:B------:R-:W-:Y:S01]  /*ce20*/  ISETP.GE.AND P4, PT, R8, R210, PT ;  /* 0x000000d20800720c */ /* 0x000fe20003f86270 */
[----:B------:R-:W-:Y:S01]  /*ce30*/  VIADD R8, R141, 0xffffff68 ;  /* 0xffffff688d087836 */ /* 0x000fe20000000000 */
[----:B------:R-:W-:Y:S01]  /*ce40*/  I2FP.F32.S32 R10, R10 ;  /* 0x0000000a000a7245 */ /* 0x000fe20000201400 */
[----:B------:R-:W-:Y:S01]  /*ce50*/  IMAD.MOV.U32 R9, RZ, RZ, R153 ;  /* 0x000000ffff097224 */ /* 0x000fe200078e0099 */
[----:B------:R-:W-:-:S02]  /*ce60*/  FSEL R20, R20, -INF , P3 ;  /* 0xff80000014147808 */ /* 0x000fc40001800000 */
[----:B------:R-:W-:Y:S01]  /*ce70*/  I2FP.F32.S32 R11, R11 ;  /* 0x0000000b000b7245 */ /* 0x000fe20000201400 */
[C---:B------:R-:W-:Y:S01]  /*ce80*/  FFMA.FTZ R10, -R229.reuse, R10, R18 ;  /* 0x0000000ae50a7223 */ /* 0x040fe20000010112 */
[----:B------:R-:W-:Y:S02]  /*ce90*/  FSEL R170, R20, -INF , !P4 ;  /* 0xff80000014aa7808 */ /* 0x000fe40006000000 */
[C---:B------:R-:W-:Y:S01]  /*cea0*/  ISETP.GE.AND P4, PT, R8.reuse, R211, PT ;  /* 0x000000d30800720c */ /* 0x040fe20003f86270 */
[----:B------:R-:W-:Y:S01]  /*ceb0*/  FFMA.FTZ R11, -R229, R11, R16 ;  /* 0x0000000be50b7223 */ /* 0x000fe20000010110 */
[C---:B------:R-:W-:Y:S02]  /*cec0*/  ISETP.GE.AND P2, PT, R8.reuse, R213, PT ;  /* 0x000000d50800720c */ /* 0x040fe40003f46270 */
[C---:B------:R-:W-:Y:S02]  /*ced0*/  ISETP.GE.AND P5, PT, R8.reuse, R212, PT ;  /* 0x000000d40800720c */ /* 0x040fe40003fa6270 */
[----:B------:R-:W-:Y:S01]  /*cee0*/  ISETP.GE.AND P3, PT, R8, R210, PT ;  /* 0x000000d20800720c */ /* 0x000fe20003f66270 */
[----:B------:R-:W-:Y:S01]  /*cef0*/  VIADD R8, R141, 0xffffff69 ;  /* 0xffffff698d087836 */ /* 0x000fe20000000000 */
[----:B------:R-:W-:-:S02]  /*cf00*/  I2FP.F32.S32 R9, R9 ;  /* 0x0000000900097245 */ /* 0x000fc40000201400 */
[----:B------:R-:W-:Y:S02]  /*cf10*/  FSEL R10, R10, -INF , P4 ;  /* 0xff8000000a0a7808 */ /* 0x000fe40002000000 */
[----:B------:R-:W-:Y:S01]  /*cf20*/  FSEL R11, R11, -INF , P2 ;  /* 0xff8000000b0b7808 */ /* 0x000fe20001000000 */
[----:B------:R-:W-:Y:S01]  /*cf30*/  FFMA.FTZ R9, -R229, R9, R19 ;  /* 0x00000009e5097223 */ /* 0x000fe20000010113 */
[----:B------:R-:W-:Y:S02]  /*cf40*/  FSEL R163, R10, -INF , !P3 ;  /* 0xff8000000aa37808 */ /* 0x000fe40005800000 */
[----:B------:R-:W-:Y:S02]  /*cf50*/  IABS R150, R150 ;  /* 0x0000009600967213 */ /* 0x000fe40000000000 */
[----:B------:R-:W-:Y:S02]  /*cf60*/  IABS R145, R145 ;  /* 0x0000009100917213 */ /* 0x000fe40000000000 */
[----:B------:R-:W-:-:S02]  /*cf70*/  ISETP.GE.AND P3, PT, R8, R211, PT ;  /* 0x000000d30800720c */ /* 0x000fc40003f66270 */
[----:B------:R-:W-:Y:S02]  /*cf80*/  FSEL R162, R11, -INF , !P5 ;  /* 0xff8000000ba27808 */ /* 0x000fe40006800000 */
[----:B------:R-:W-:Y:S02]  /*cf90*/  IABS R137, R137 ;  /* 0x0000008900897213 */ /* 0x000fe40000000000 */
[C---:B------:R-:W-:Y:S02]  /*cfa0*/  ISETP.GE.AND P2, PT, R8.reuse, R213, PT ;  /* 0x000000d50800720c */ /* 0x040fe40003f46270 */
[C---:B------:R-:W-:Y:S02]  /*cfb0*/  ISETP.GE.AND P5, PT, R8.reuse, R212, PT ;  /* 0x000000d40800720c */ /* 0x040fe40003fa6270 */
[----:B------:R-:W-:Y:S01]  /*cfc0*/  ISETP.GE.AND P4, PT, R8, R210, PT ;  /* 0x000000d20800720c */ /* 0x000fe20003f86270 */
[----:B------:R-:W-:Y:S01]  /*cfd0*/  VIADD R8, R141, 0xffffff70 ;  /* 0xffffff708d087836 */ /* 0x000fe20000000000 */
[----:B------:R-:W-:-:S02]  /*cfe0*/  I2FP.F32.S32 R150, R150 ;  /* 0x0000009600967245 */ /* 0x000fc40000201400 */
[----:B------:R-:W-:Y:S02]  /*cff0*/  I2FP.F32.S32 R145, R145 ;  /* 0x0000009100917245 */ /* 0x000fe40000201400 */
[----:B------:R-:W-:Y:S01]  /*d000*/  FSEL R9, R9, -INF , P3 ;  /* 0xff80000009097808 */ /* 0x000fe20001800000 */
[C---:B------:R-:W-:Y:S01]  /*d010*/  FFMA.FTZ R150, -R229.reuse, R150, R4 ;  /* 0x00000096e5967223 */ /* 0x040fe20000010104 */
[----:B------:R-:W-:Y:S01]  /*d020*/  I2FP.F32.S32 R137, R137 ;  /* 0x0000008900897245 */ /* 0x000fe20000201400 */
[----:B------:R-:W-:Y:S01]  /*d030*/  FFMA.FTZ R6, -R229, R145, R6 ;  /* 0x00000091e5067223 */ /* 0x000fe20000010106 */
[----:B------:R-:W-:Y:S01]  /*d040*/  IABS R136, R136 ;  /* 0x0000008800887213 */ /* 0x000fe20000000000 */
[----:B------:R-:W-:Y:S01]  /*d050*/  VIADD R4, R141, 0xffffff71 ;  /* 0xffffff718d047836 */ /* 0x000fe20000000000 */
[----:B------:R-:W-:Y:S01]  /*d060*/  FSEL R17, R17, -INF , P2 ;  /* 0xff80000011117808 */ /* 0x000fe20001000000 */
[----:B------:R-:W-:Y:S01]  /*d070*/  FFMA.FTZ R143, -R229, R137, R5 ;  /* 0x00000089e58f7223 */ /* 0x000fe20000010105 */
[----:B------:R-:W-:Y:S01]  /*d080*/  FSEL R160, R9, -INF , !P4 ;  /* 0xff80000009a07808 */ /* 0x000fe20006000000 */
[----:B------:R-:W-:Y:S01]  /*d090*/  IMAD.MOV.U32 R5, RZ, RZ, R136 ;  /* 0x000000ffff057224 */ /* 0x000fe200078e0088 */
[----:B------:R-:W-:-:S02]  /*d0a0*/  ISETP.GE.AND P2, PT, R8, R213, PT ;  /* 0x000000d50800720c */ /* 0x000fc40003f46270 */
[C---:B------:R-:W-:Y:S02]  /*d0b0*/  ISETP.GE.AND P4, PT, R8.reuse, R211, PT ;  /* 0x000000d30800720c */ /* 0x040fe40003f86270 */
[----:B------:R-:W-:Y:S02]  /*d0c0*/  FSEL R161, R17, -INF , !P5 ;  /* 0xff80000011a17808 */ /* 0x000fe40006800000 */
[C---:B------:R-:W-:Y:S02]  /*d0d0*/  ISETP.GE.AND P5, PT, R8.reuse, R212, PT ;  /* 0x000000d40800720c */ /* 0x040fe40003fa6270 */
[----:B------:R-:W-:Y:S02]  /*d0e0*/  ISETP.GE.AND P3, PT, R8, R210, PT ;  /* 0x000000d20800720c */ /* 0x000fe40003f66270 */
[----:B------:R-:W-:Y:S02]  /*d0f0*/  FSEL R137, R150, -INF , P2 ;  /* 0xff80000096897808 */ /* 0x000fe40001000000 */
[----:B------:R-:W-:-:S02]  /*d100*/  FSEL R6, R6, -INF , P4 ;  /* 0xff80000006067808 */ /* 0x000fc40002000000 */
[----:B------:R-:W-:Y:S02]  /*d110*/  IABS R144, R144 ;  /* 0x0000009000907213 */ /* 0x000fe40000000000 */
[----:B------:R-:W-:Y:S02]  /*d120*/  FSEL R137, R137, -INF , !P5 ;  /* 0xff80000089897808 */ /* 0x000fe40006800000 */
[----:B------:R-:W-:Y:S02]  /*d130*/  I2FP.F32.S32 R5, R5 ;  /* 0x0000000500057245 */ /* 0x000fe40000201400 */
[----:B------:R-:W-:Y:S02]  /*d140*/  FSEL R136, R6, -INF , !P3 ;  /* 0xff80000006887808 */ /* 0x000fe40005800000 */
[C---:B------:R-:W-:Y:S01]  /*d150*/  ISETP.GE.AND P2, PT, R4.reuse, R213, PT ;  /* 0x000000d50400720c */ /* 0x040fe20003f46270 */
[----:B------:R-:W-:Y:S01]  /*d160*/  FFMA.FTZ R5, -R229, R5, R7 ;  /* 0x00000005e5057223 */ /* 0x000fe20000010107 */
[C---:B------:R-:W-:Y:S01]  /*d170*/  ISETP.GE.AND P5, PT, R4.reuse, R212, PT ;  /* 0x000000d40400720c */ /* 0x040fe20003fa6270 */
[----:B------:R-:W-:Y:S01]  /*d180*/  BAR.SYNC.DEFER_BLOCKING 0x0 ;  /* 0x0000000000007b1d */ /* 0x000fe20000010000 */
[----:B------:R-:W-:-:S02]  /*d190*/  ISETP.GE.AND P4, PT, R4, R210, PT ;  /* 0x000000d20400720c */ /* 0x000fc40003f86270 */
[----:B------:R-:W-:Y:S01]  /*d1a0*/  ISETP.GE.AND P3, PT, R4, R211, PT ;  /* 0x000000d30400720c */ /* 0x000fe20003f66270 */
[C---:B------:R-:W-:Y:S01]  /*d1b0*/  VIADD R4, R141.reuse, 0xffffff78 ;  /* 0xffffff788d047836 */ /* 0x040fe20000000000 */
[----:B------:R-:W-:Y:S01]  /*d1c0*/  I2FP.F32.S32 R144, R144 ;  /* 0x0000009000907245 */ /* 0x000fe20000201400 */
[----:B------:R-:W-:Y:S01]  /*d1d0*/  VIADD R141, R141, 0xffffff79 ;  /* 0xffffff798d8d7836 */ /* 0x000fe20000000000 */
[----:B------:R-:W-:Y:S02]  /*d1e0*/  IABS R140, R140 ;  /* 0x0000008c008c7213 */ /* 0x000fe40000000000 */
[----:B------:R-:W-:Y:S01]  /*d1f0*/  IABS R139, R139 ;  /* 0x0000008b008b7213 */ /* 0x000fe20000000000 */
[----:B------:R-:W-:Y:S01]  /*d200*/  FFMA.FTZ R144, -R229, R144, R164 ;  /* 0x00000090e5907223 */ /* 0x000fe200000101a4 */
[----:B------:R-:W-:Y:S02]  /*d210*/  FSEL R143, R143, -INF , P2 ;  /* 0xff8000008f8f7808 */ /* 0x000fe40001000000 */
[----:B------:R-:W-:-:S02]  /*d220*/  I2FP.F32.S32 R6, R140 ;  /* 0x0000008c00067245 */ /* 0x000fc40000201400 */
[----:B------:R-:W-:Y:S02]  /*d230*/  ISETP.GE.AND P2, PT, R4, R213, PT ;  /* 0x000000d50400720c */ /* 0x000fe40003f46270 */
[----:B------:R-:W-:Y:S01]  /*d240*/  I2FP.F32.S32 R139, R139 ;  /* 0x0000008b008b7245 */ /* 0x000fe20000201400 */
[----:B------:R-:W-:Y:S01]  /*d250*/  FFMA.FTZ R6, -R229, R6, R165 ;  /* 0x00000006e5067223 */ /* 0x000fe200000101a5 */
[----:B------:R-:W-:Y:S02]  /*d260*/  FSEL R5, R5, -INF , P3 ;  /* 0xff80000005057808 */ /* 0x000fe40001800000 */
[----:B------:R-:W-:Y:S01]  /*d270*/  FSEL R142, R144, -INF , P2 ;  /* 0xff800000908e7808 */ /* 0x000fe20001000000 */
[----:B------:R-:W-:Y:S01]  /*d280*/  FFMA.FTZ R139, -R229, R139, R166 ;  /* 0x0000008be58b7223 */ /* 0x000fe200000101a6 */
[----:B------:R-:W-:Y:S02]  /*d290*/  ISETP.GE.AND P2, PT, R141, R213, PT ;  /* 0x000000d58d00720c */ /* 0x000fe40003f46270 */
[----:B------:R-:W-:-:S02]  /*d2a0*/  IABS R138, R138 ;  /* 0x0000008a008a7213 */ /* 0x000fc40000000000 */
[----:B------:R-:W-:Y:S02]  /*d2b0*/  FSEL R140, R5, -INF , !P4 ;  /* 0xff800000058c7808 */ /* 0x000fe40006000000 */
[----:B------:R-:W-:Y:S02]  /*d2c0*/  ISETP.GE.AND P4, PT, R4, R211, PT ;  /* 0x000000d30400720c */ /* 0x000fe40003f86270 */
[----:B------:R-:W-:Y:S02]  /*d2d0*/  FSEL R6, R6, -INF , P2 ;  /* 0xff80000006067808 */ /* 0x000fe40001000000 */
[----:B------:R-:W-:Y:S02]  /*d2e0*/  ISETP.GT.AND P2, PT, R183, R214, PT ;  /* 0x000000d6b700720c */ /* 0x000fe40003f44270 */
[----:B------:R-:W-:Y:S02]  /*d2f0*/  I2FP.F32.S32 R138, R138 ;  /* 0x0000008a008a7245 */ /* 0x000fe40000201400 */
[----:B------:R-:W-:-:S02]  /*d300*/  ISETP.GE.AND P3, PT, R4, R210, PT ;  /* 0x000000d20400720c */ /* 0x000fc40003f66270 */
[----:B------:R-:W-:Y:S01]  /*d310*/  FSEL R139, R139, -INF , P4 ;  /* 0xff8000008b8b7808 */ /* 0x000fe20002000000 */
[----:B------:R-:W-:Y:S01]  /*d320*/  FFMA.FTZ R167, -R229, R138, R167 ;  /* 0x0000008ae5a77223 */ /* 0x000fe200000101a7 */
[----:B------:R-:W-:Y:S02]  /*d330*/  FSEL R143, R143, -INF , !P5 ;  /* 0xff8000008f8f7808 */ /* 0x000fe40006800000 */
[----:B------:R-:W-:Y:S02]  /*d340*/  ISETP.GE.AND P5, PT, R4, R212, PT ;  /* 0x000000d40400720c */ /* 0x000fe40003fa6270 */
[----:B------:R-:W-:Y:S02]  /*d350*/  FSEL R139, R139, -INF , !P3 ;  /* 0xff8000008b8b7808 */ /* 0x000fe40005800000 */
[----:B------:R-:W-:Y:S02]  /*d360*/  ISETP.GE.AND P3, PT, R141, R211, PT ;  /* 0x000000d38d00720c */ /* 0x000fe40003f66270 */
[----:B------:R-:W-:-:S02]  /*d370*/  FSEL R142, R142, -INF , !P5 ;  /* 0xff8000008e8e7808 */ /* 0x000fc40006800000 */
[C---:B------:R-:W-:Y:S02]  /*d380*/  ISETP.GE.AND P5, PT, R141.reuse, R212, PT ;  /* 0x000000d48d00720c */ /* 0x040fe40003fa6270 */
[----:B------:R-:W-:Y:S02]  /*d390*/  ISETP.GE.AND P4, PT, R141, R210, PT ;  /* 0x000000d28d00720c */ /* 0x000fe40003f86270 */
[----:B------:R-:W-:Y:S02]  /*d3a0*/  FSEL R138, R167, -INF , P3 ;  /* 0xff800000a78a7808 */ /* 0x000fe40001800000 */
[----:B------:R-:W-:Y:S02]  /*d3b0*/  FSEL R141, R6, -INF , !P5 ;  /* 0xff800000068d7808 */ /* 0x000fe40006800000 */
[----:B------:R-:W-:Y:S01]  /*d3c0*/  FSEL R138, R138, -INF , !P4 ;  /* 0xff8000008a8a7808 */ /* 0x000fe20006000000 */
[----:B------:R-:W-:Y:S05]  /*d3d0*/  @!P2 BRA `(.L_x_6002) ;  /* 0x0000000800e0a947 */ /* 0x000fea0003800000 */
[----:B------:R-:W-:Y:S04]  /*d3e0*/  BSSY.RECONVERGENT B0, `(.L_x_6003) ;  /* 0x000004a000007945 */ /* 0x000fe80003800200 */
        /* <DEDUP_REMOVED lines=9> */
[----:B------:R-:W-:Y:S02]  /*d480*/  LOP3.LUT R10, R10, R12, RZ, 0x3c, !PT ;  /* 0x0000000c0a0a7212 */ /* 0x000fe400078e3cff */
[----:B------:R-:W-:Y:S02]  /*d490*/  IADD3 R6, PT, PT, RZ, -R6, RZ ;  /* 0x80000006ff067210 */ /* 0x000fe40007ffe0ff */
[----:B------:R-:W-:-:S03]  /*d4a0*/  LOP3.LUT R4, R4, R12, RZ, 0x3c, !PT ;  /* 0x0000000c04047212 */ /* 0x000fc600078e3cff */
        /* <DEDUP_REMOVED lines=13> */
[----:B------:R-:W-:Y:S01]  /*d580*/  @!P4 IMAD.IADD R5, R5, 0x1, -R8 ;  /* 0x000000010505c824 */ /* 0x000fe200078e0a08 */
[----:B------:R-:W-:Y:S02]  /*d590*/  @!P4 IADD3 R9, PT, PT, R9, 0x1, RZ ;  /* 0x000000010909c810 */ /* 0x000fe40007ffe0ff */
[----:B------:R-:W-:Y:S02]  /*d5a0*/  ISETP.GE.AND P4, PT, R4, RZ, PT ;  /* 0x000000ff0400720c */ /* 0x000fe40003f86270 */
[-C--:B------:R-:W-:Y:S01]  /*d5b0*/  ISETP.GE.U32.AND P5, PT, R5, R8.reuse, PT ;  /* 0x000000080500720c */ /* 0x080fe20003fa6070 */
[----:B------:R-:W-:Y:S01]  /*d5c0*/  @!P3 VIADD R11, R11, 0x1 ;  /* 0x000000010b0bb836 */ /* 0x000fe20000000000 */
[-C--:B------:R-:W-:Y:S02]  /*d5d0*/  @!P3 IADD3 R6, PT, PT, R6, -R8.reuse, RZ ;  /* 0x800000080606b210 */ /* 0x080fe40007ffe0ff */
[----:B------:R-:W-:Y:S02]  /*d5e0*/  ISETP.GE.AND P3, PT, R10, RZ, PT ;  /* 0x000000ff0a00720c */ /* 0x000fe40003f66270 */
[----:B------:R-:W-:-:S02]  /*d5f0*/  ISETP.GE.U32.AND P6, PT, R6, R8, PT ;  /* 0x000000080600720c */ /* 0x000fc40003fc6070 */
[----:B------:R-:W-:-:S05]  /*d600*/  LOP3.LUT R4, RZ, R12, RZ, 0x33, !PT ;  /* 0x0000000cff047212 */ /* 0x000fca00078e33ff */
[----:B------:R-:W-:Y:S01]  /*d610*/  @P5 VIADD R9, R9, 0x1 ;  /* 0x0000000109095836 */ /* 0x000fe20000000000 */
[----:B------:R-:W-:-:S03]  /*d620*/  ISETP.NE.AND P5, PT, R12, RZ, PT ;  /* 0x000000ff0c00720c */ /* 0x000fc60003fa5270 */
        /* <DEDUP_REMOVED lines=8> */
[C---:B------:R-:W-:Y:S01]  /*d6b0*/  IMAD.WIDE R10, R4.reuse, 0x4, R232 ;  /* 0x00000004040a7825 */ /* 0x040fe200078e02e8 */
        /* <DEDUP_REMOVED lines=20> */
.L_x_6004:
        /* <DEDUP_REMOVED lines=8> */
.L_x_6005:
[----:B------:R-:W-:Y:S05]  /*d880*/  BSYNC.RECONVERGENT B0 ;  /* 0x0000000000007941 */ /* 0x000fea0003800200 */
.L_x_6003:
[C---:B------:R-:W-:Y:S01]  /*d890*/  IMAD.SHL.U32 R4, R204.reuse, 0x20, RZ ;  /* 0x00000020cc047824 */ /* 0x040fe200078e00ff */
[----:B------:R-:W-:Y:S01]  /*d8a0*/  SHF.L.U64.HI R5, R204, 0x5, R205 ;  /* 0x00000005cc057819 */ /* 0x000fe200000102cd */
[----:B------:R-:W-:Y:S01]  /*d8b0*/  @!P1 IMAD.MOV.U32 R8, RZ, RZ, R216 ;  /* 0x000000ffff089224 */ /* 0x000fe200078e00d8 */
[----:B------:R-:W-:Y:S02]  /*d8c0*/  @!P1 MOV R9, R215 ;  /* 0x000000d700099202 */ /* 0x000fe40000000f00 */
[----:B------:R-:W-:-:S03]  /*d8d0*/  IADD3 R6, P3, PT, R4, R216, RZ ;  /* 0x000000d804067210 */ /* 0x000fc60007f7e0ff */
[----:B------:R-:W-:Y:S01]  /*d8e0*/  @!PT LDS RZ, [RZ] ;  /* 0x00000000fffff984 */ /* 0x000fe20000000800 */
[----:B------:R-:W-:Y:S01]  /*d8f0*/  @!PT LDS RZ, [RZ] ;  /* 0x00000000fffff984 */ /* 0x000fe20000000800 */
[----:B------:R-:W-:Y:S01]  /*d900*/  @!PT LDS RZ, [RZ] ;  /* 0x00000000fffff984 */ /* 0x000fe20000000800 */
[----:B------:R1:W-:Y:S02]  /*d910*/  @!P1 LDGSTS.E.BYPASS.LTC128B.128 [R231+0x4000], desc[UR4][R8.64] ;  /* 0x0400000008e79fae */ /* 0x0003e4000b981a04 */
[----:B------:R-:W-:Y:S01]  /*d920*/  IMAD.X R7, R5, 0x1, R215, P3 ;  /* 0x0000000105077824 */ /* 0x000fe200018e06d7 */
[----:B------:R-:W-:Y:S01]  /*d930*/  IADD3 R10, P3, PT, R6, R4, RZ ;  /* 0x00000004060a7210 */ /* 0x000fe20007f7e0ff */
[----:B------:R2:W-:Y:S04]  /*d940*/  @P1 STS.128 [R231+0x4000], RZ ;  /* 0x004000ffe7001388 */ /* 0x0005e80000000c00 */
[----:B------:R-:W-:Y:S02]  /*d950*/  IMAD.X R11, R7, 0x1, R5, P3 ;  /* 0x00000001070b7824 */ /* 0x000fe400018e0605 */
        /* <DEDUP_REMOVED lines=21> */
[----:B-1----:R-:W-:-:S03]  /*dab0*/  IADD3 R8, P3, PT, R10, R4, RZ ;  /* 0x000000040a087210 */ /* 0x002fc60007f7e0ff */
[----:B------:R2:W-:Y:S02]  /*dac0*/  @P1 STS.128 [R231+0x5000], RZ ;  /* 0x005000ffe7001388 */ /* 0x0005e40000000c00 */
[----:B------:R-:W-:Y:S01]  /*dad0*/  IMAD.X R9, R11, 0x1, R5, P3 ;  /* 0x000000010b097824 */ /* 0x000fe200018e0605 */
[----:B------:R-:W-:-:S05]  /*dae0*/  IADD3 R12, P3, PT, R8, R4, RZ ;  /* 0x00000004080c7210 */ /* 0x000fca0007f7e0ff */
[----:B------:R-:W-:Y:S01]  /*daf0*/  IMAD.X R13, R9, 0x1, R5, P3 ;  /* 0x00000001090d7824 */ /* 0x000fe200018e0605 */
[----:B---3--:R-:W-:Y:S01]  /*db00*/  @!P0 MOV R6, R10 ;  /* 0x0000000a00068202 */ /* 0x008fe20000000f00 */
[----:B------:R-:W-:-:S05]  /*db10*/  @!P0 IMAD.MOV.U32 R7, RZ, RZ, R11 ;  /* 0x000000ffff078224 */ /* 0x000fca00078e000b */
[----:B------:R-:W-:Y:S01]  /*db20*/  @!PT LDS RZ, [RZ] ;  /* 0x00000000fffff984 */ /* 0x000fe20000000800 */
[----:B------:R-:W-:Y:S01]  /*db30*/  @!PT LDS RZ, [RZ] ;  /* 0x00000000fffff984 */ /* 0x000fe20000000800 */
[----:B------:R-:W-:Y:S01]  /*db40*/  @!PT LDS RZ, [RZ] ;  /* 0x00000000fffff984 */ /* 0x000fe20000000800 */
[----:B------:R1:W-:Y:S01]  /*db50*/  @!P0 LDGSTS.E.BYPASS.LTC128B.128 [R231+0x9000], desc[UR4][R6.64+0x80] ;  /* 0x0900008006e78fae */ /* 0x0003e2000b981a04 */
[----:B----4-:R-:W-:-:S03]  /*db60*/  IADD3 R10, P3, PT, R12, R4, RZ ;  /* 0x000000040c0a7210 */ /* 0x010fc60007f7e0ff */
[----:B------:R2:W-:Y:S02]  /*db70*/  @P0 STS.128 [R231+0x9000], RZ ;  /* 0x009000ffe7000388 */ /* 0x0005e40000000c00 */
[----:B------:R-:W-:Y:S02]  /*db80*/  IMAD.X R11, R13, 0x1, R5, P3 ;  /* 0x000000010d0b7824 */ /* 0x000fe400018e0605 */
        /* <DEDUP_REMOVED lines=17> */
[----:B------:R-:W-:Y:S01]  /*dca0*/  @!P1 LDGSTS.E.BYPASS.LTC128B.128 [R231+0x6000], desc[UR4][R12.64] ;  /* 0x060000000ce79fae */ /* 0x000fe2000b981a04 */
[----:B------:R-:W-:-:S03]  /*dcb0*/  IADD3 R4, P3, PT, R8, R4, RZ ;  /* 0x0000000408047210 */ /* 0x000fc60007f7e0ff */
[----:B------:R2:W-:Y:S01]  /*dcc0*/  @P1 STS.128 [R231+0x6000], RZ ;  /* 0x006000ffe7001388 */ /* 0x0005e20000000c00 */
[----:B------:R-:W-:-:S03]  /*dcd0*/  IADD3.X R5, PT, PT, R9, R5, RZ, P3, !PT ;  /* 0x0000000509057210 */ /* 0x000fc60001ffe4ff */
        /* <DEDUP_REMOVED lines=40> */
.L_x_6002:
[----:B------:R-:W-:Y:S05]  /*df60*/  BSYNC.RECONVERGENT B1 ;  /* 0x0000000000017941 */ /* 0x000fea0003800200 */
.L_x_6001:
[----:B------:R-:W3:Y:S01]  /*df70*/  LD.E R153, desc[UR4][R2.64+0xdc] ;  /* 0x0000dc0402997980 */ /* 0x000ee2000c101900 */
[----:B--2---:R-:W-:Y:S02]  /*df80*/  FMNMX3.FTZ R7, R133, R152, R149, !PT ;  /* 0x0000009885077276 */ /* 0x004fe40007810095 */
[----:B------:R-:W-:Y:S01]  /*df90*/  FMNMX3.FTZ R6, R134, R156, R151, !PT ;  /* 0x0000009c86067276 */ /* 0x000fe20007810097 */
[----:B------:R-:W-:Y:S01]  /*dfa0*/  LDSM.16.MT88.4 R12, [R182+0xc000] ;  /* 0x00c00000b60c783b */ /* 0x000fe20000004200 */
[----:B------:R-:W-:Y:S02]  /*dfb0*/  FMNMX3.FTZ R7, R7, R148, R157, !PT ;  /* 0x0000009407077276 */ /* 0x000fe4000781009d */
[----:B------:R-:W-:Y:S01]  /*dfc0*/  FMNMX3.FTZ R6, R6, R154, R155, !PT ;  /* 0x0000009a06067276 */ /* 0x000fe2000781009b */
[----:B------:R-:W-:Y:S01]  /*dfd0*/  LDSM.16.MT88.4 R44, [R182+0x10000] ;  /* 0x01000000b62c783b */ /* 0x000fe20000004200 */
        /* <DEDUP_REMOVED lines=28> */
[----:B------:R-:W-:Y:S01]  /*e1a0*/  MOV R158, 0x20 ;  /* 0x00000020009e7802 */ /* 0x000fe20000000f00 */
[----:B------:R-:W1:Y:S01]  /*e1b0*/  SHFL.BFLY PT, R5, R7, 0x2, 0x1f ;  /* 0x0c401f0007057f89 */ /* 0x000e6200000e0000 */
[C---:B------:R-:W-:Y:S02]  /*e1c0*/  IADD3 R16, PT, PT, R182.reuse, 0xc000, RZ ;  /* 0x0000c000b6107810 */ /* 0x040fe40007ffe0ff */
[----:B------:R-:W-:Y:S01]  /*e1d0*/  IADD3 R159, PT, PT, R182, 0xc040, RZ ;  /* 0x0000c040b69f7810 */ /* 0x000fe20007ffe0ff */
[----:B------:R-:W2:Y:S01]  /*e1e0*/  SHFL.BFLY PT, R4, R6, 0x2, 0x1f ;  /* 0x0c401f0006047f89 */ /* 0x000ea200000e0000 */
[----:B-1----:R-:W-:-:S02]  /*e1f0*/  FMNMX.FTZ R5, R7, R5, !PT ;  /* 0x0000000507057209 */ /* 0x002fc40007810000 */
[----:B--2---:R-:W-:-:S03]  /*e200*/  FMNMX.FTZ R4, R6, R4, !PT ;  /* 0x0000000406047209 */ /* 0x004fc60007810000 */
[----:B------:R-:W1:Y:S04]  /*e210*/  SHFL.BFLY PT, R144, R5, 0x1, 0x1f ;  /* 0x0c201f0005907f89 */ /* 0x000e6800000e0000 */
[----:B------:R-:W2:Y:S01]  /*e220*/  SHFL.BFLY PT, R145, R4, 0x1, 0x1f ;  /* 0x0c201f0004917f89 */ /* 0x000ea200000e0000 */
[----:B-1----:R-:W-:-:S04]  /*e230*/  FMNMX.FTZ R144, R5, R144, !PT ;  /* 0x0000009005907209 */ /* 0x002fc80007810000 */
[----:B------:R-:W-:Y:S02]  /*e240*/  FSETP.NEU.FTZ.AND P0, PT, R144, -INF , PT ;  /* 0xff8000009000780b */ /* 0x000fe40003f1d000 */
[----:B--2---:R-:W-:-:S04]  /*e250*/  FMNMX.FTZ R145, R4, R145, !PT ;  /* 0x0000009104917209 */ /* 0x004fc80007810000 */
[----:B------:R-:W-:Y:S01]  /*e260*/  FSETP.NEU.FTZ.AND P1, PT, R145, -INF , PT ;  /* 0xff8000009100780b */ /* 0x000fe20003f3d000 */
[C---:B---3--:R-:W-:Y:S01]  /*e270*/  FMUL.FTZ R150, R153.reuse, R144 ;  /* 0x0000009099967220 */ /* 0x048fe20000410000 */
[----:B------:R-:W-:-:S04]  /*e280*/  FMUL.FTZ R5, R153, R145 ;  /* 0x0000009199057220 */ /* 0x000fc80000410000 */
[----:B------:R-:W-:-:S05]  /*e290*/  FSEL R150, R150, RZ, P0 ;  /* 0x000000ff96967208 */ /* 0x000fca0000000000 */
[-CC-:B------:R-:W-:Y:S01]  /*e2a0*/  FFMA.FTZ R152, R152, R153.reuse, -R150.reuse ;  /* 0x0000009998987223 */ /* 0x180fe20000010896 */
[-CC-:B------:R-:W-:Y:S01]  /*e2b0*/  FFMA.FTZ R4, R149, R153.reuse, -R150.reuse ;  /* 0x0000009995047223 */ /* 0x180fe20000010896 */
[-CC-:B------:R-:W-:Y:S01]  /*e2c0*/  FFMA.FTZ R147, R148, R153.reuse, -R150.reuse ;  /* 0x0000009994937223 */ /* 0x180fe20000010896 */
[-CC-:B------:R-:W-:Y:S01]  /*e2d0*/  FFMA.FTZ R146, R157, R153.reuse, -R150.reuse ;  /* 0x000000999d927223 */ /* 0x180fe20000010896 */
[----:B------:R1:W-:Y:S01]  /*e2e0*/  MUFU.EX2 R149, R152 ;  /* 0x0000009800957308 */ /* 0x0003e20000000800 */
[-CC-:B------:R-:W-:Y:S01]  /*e2f0*/  FFMA.FTZ R165, R239, R153.reuse, -R150.reuse ;  /* 0x00000099efa57223 */ /* 0x180fe20000010896 */
[-CC-:B------:R-:W-:Y:S01]  /*e300*/  FFMA.FTZ R180, R226, R153.reuse, -R150.reuse ;  /* 0x00000099e2b47223 */ /* 0x180fe20000010896 */
[-CC-:B------:R-:W-:Y:S01]  /*e310*/  FFMA.FTZ R181, R227, R153.reuse, -R150.reuse ;  /* 0x00000099e3b57223 */ /* 0x180fe20000010896 */
[----:B------:R2:W-:Y:S01]  /*e320*/  MUFU.EX2 R148, R4 ;  /* 0x0000000400947308 */ /* 0x0005e20000000800 */
        /* <DEDUP_REMOVED lines=9> */
[----:B-1----:R-:W-:Y:S01]  /*e3c0*/  FSEL R152, R5, RZ, P1 ;  /* 0x000000ff05987208 */ /* 0x002fe20000800000 */
[----:B------:R-:W-:Y:S01]  /*e3d0*/  FFMA.FTZ R163, R163, R153, -R150 ;  /* 0x00000099a3a37223 */ /* 0x000fe20000010896 */
[----:B------:R-:W-:Y:S01]  /*e3e0*/  MUFU.EX2 R165, R165 ;  /* 0x000000a500a57308 */ /* 0x000fe20000000800 */
[----:B--2---:R-:W-:-:S02]  /*e3f0*/  FSEL R4, R144, RZ, P0 ;  /* 0x000000ff90047208 */ /* 0x004fc40000000000 */
[-CC-:B------:R-:W-:Y:S01]  /*e400*/  FFMA.FTZ R5, R151, R153.reuse, -R152.reuse ;  /* 0x0000009997057223 */ /* 0x180fe20000010898 */
[----:B------:R-:W-:Y:S01]  /*e410*/  ISETP.NE.AND P0, PT, R185, RZ, PT ;  /* 0x000000ffb900720c */ /* 0x000fe20003f05270 */
[-CC-:B------:R-:W-:Y:S01]  /*e420*/  FFMA.FTZ R6, R154, R153.reuse, -R152.reuse ;  /* 0x000000999a067223 */ /* 0x180fe20000010898 */
[-C--:B------:R-:W-:Y:S01]  /*e430*/  FFMA.FTZ R156, R156, R153.reuse, -R152 ;  /* 0x000000999c9c7223 */ /* 0x080fe20000010898 */
[----:B------:R1:W-:Y:S01]  /*e440*/  MUFU.EX2 R154, R5 ;  /* 0x00000005009a7308 */ /* 0x0003e20000000800 */
[----:B------:R-:W-:Y:S01]  /*e450*/  SEL R158, R158, 0xffffffe0, !P0 ;  /* 0xffffffe09e9e7807 */ /* 0x000fe20004000000 */
[----:B------:R-:W-:Y:S01]  /*e460*/  FADD.FTZ R4, R133, -R4 ;  /* 0x8000000485047221 */ /* 0x000fe20000010000 */
[----:B------:R-:W-:Y:S01]  /*e470*/  ISETP.NE.AND P0, PT, R184, RZ, PT ;  /* 0x000000ffb800720c */ /* 0x000fe20003f05270 */
[--C-:B------:R-:W-:Y:S01]  /*e480*/  FFMA.FTZ R155, R155, R153, -R152.reuse ;  /* 0x000000999b9b7223 */ /* 0x100fe20000010898 */
[----:B------:R-:W-:Y:S01]  /*e490*/  MUFU.EX2 R151, R156 ;  /* 0x0000009c00977308 */ /* 0x000fe20000000800 */
[----:B------:R-:W-:Y:S01]  /*e4a0*/  FMUL.FTZ R4, R153, R4 ;  /* 0x0000000499047220 */ /* 0x000fe20000410000 */
[----:B---3--:R-:W-:Y:S01]  /*e4b0*/  F2FP.F16.F32.PACK_AB R7, R146, R147 ;  /* 0x000000939207723e */ /* 0x008fe200000000ff */
[-CC-:B------:R-:W-:Y:S01]  /*e4c0*/  FFMA.FTZ R164, R242, R153.reuse, -R152.reuse ;  /* 0x00000099f2a47223 */ /* 0x180fe20000010898 */
[----:B------:R-:W-:Y:S01]  /*e4d0*/  MUFU.EX2 R133, R6 ;  /* 0x0000000600857308 */ /* 0x000fe20000000800 */
[-CC-:B------:R-:W-:Y:S01]  /*e4e0*/  FFMA.FTZ R167, R243, R153.reuse, -R152.reuse ;  /* 0x00000099f3a77223 */ /* 0x180fe20000010898 */
[-CC-:B------:R-:W-:Y:S01]  /*e4f0*/  FFMA.FTZ R166, R240, R153.reuse, -R152.reuse ;  /* 0x00000099f0a67223 */ /* 0x180fe20000010898 */
[-CC-:B------:R-:W-:Y:S01]  /*e500*/  FFMA.FTZ R185, R217, R153.reuse, -R152.reuse ;  /* 0x00000099d9b97223 */ /* 0x180fe20000010898 */
[----:B------:R-:W2:Y:S01]  /*e510*/  MUFU.EX2 R155, R155 ;  /* 0x0000009b009b7308 */ /* 0x000ea20000000800 */
[----:B-1----:R-:W-:Y:S01]  /*e520*/  FSEL R5, R145, RZ, P1 ;  /* 0x000000ff91057208 */ /* 0x002fe20000800000 */
[-C--:B------:R-:W-:Y:S01]  /*e530*/  FFMA.FTZ R217, R203, R153.reuse, -R152 ;  /* 0x00000099cbd97223 */ /* 0x080fe20000010898 */
[----:B------:R-:W-:Y:S01]  /*e540*/  @P0 IADD3 R159, PT, PT, R16, -0x40, RZ ;  /* 0xffffffc0109f0810 */ /* 0x000fe20007ffe0ff */
[----:B------:R1:W3:Y:S01]  /*e550*/  MUFU.EX2 R156, R4 ;  /* 0x00000004009c7308 */ /* 0x0002e20000000800 */
[----:B------:R-:W-:Y:S01]  /*e560*/  FFMA.FTZ R184, R238, R153, -R150 ;  /* 0x00000099eeb87223 */ /* 0x000fe20000010896 */
[----:B------:R-:W-:Y:S01]  /*e570*/  FADD.FTZ R5, R134, -R5 ;  /* 0x8000000586057221 */ /* 0x000fe20000010000 */
[----:B------:R-:W-:Y:S01]  /*e580*/  IADD3 R134, PT, PT, R182, R158, RZ ;  /* 0x0000009eb6867210 */ /* 0x000fe20007ffe0ff */
[----:B------:R-:W4:Y:S01]  /*e590*/  LDSM.16.MT88.4 R28, [R159] ;  /* 0x000000009f1c783b */ /* 0x000f220000004200 */
[----:B------:R-:W-:Y:S01]  /*e5a0*/  IADD3 R158, PT, PT, R158, R159, RZ ;  /* 0x0000009f9e9e7210 */ /* 0x000fe20007ffe0ff */
[----:B------:R-:W-:Y:S01]  /*e5b0*/  FMUL.FTZ R5, R153, R5 ;  /* 0x0000000599057220 */ /* 0x000fe20000410000 */
[----:B------:R-:W-:Y:S01]  /*e5c0*/  MUFU.EX2 R164, R164 ;  /* 0x000000a400a47308 */ /* 0x000fe20000000800 */
[----:B------:R-:W5:Y:S01]  /*e5d0*/  LDSM.16.MT88.4 R52, [R134+0x10000] ;  /* 0x010000008634783b */ /* 0x000f620000004200 */
[--C-:B------:R-:W-:Y:S01]  /*e5e0*/  FFMA.FTZ R202, R202, R153, -R152.reuse ;  /* 0x00000099caca7223 */ /* 0x100fe20000010898 */
[----:B--2---:R-:W-:Y:S01]  /*e5f0*/  F2FP.F16.F32.PACK_AB R6, R155, R133 ;  /* 0x000000859b06723e */ /* 0x004fe200000000ff */
[----:B------:R2:W2:Y:S01]  /*e600*/  MUFU.EX2 R157, R5 ;  /* 0x00000005009d7308 */ /* 0x0004a20000000800 */
[----:B------:R-:W5:Y:S01]  /*e610*/  LDSM.16.MT88.4 R36, [R158] ;  /* 0x000000009e24783b */ /* 0x000f620000004200 */
[----:B------:R-:W-:Y:S01]  /*e620*/  FFMA.FTZ R203, R225, R153, -R152 ;  /* 0x00000099e1cb7223 */ /* 0x000fe20000010898 */
[----:B-1----:R-:W-:Y:S01]  /*e630*/  F2FP.F16.F32.PACK_AB R4, R154, R151 ;  /* 0x000000979a04723e */ /* 0x002fe200000000ff */
[-C--:B---3--:R-:W-:Y:S01]  /*e640*/  FMUL.FTZ R50, R90, R156.reuse ;  /* 0x0000009c5a327220 */ /* 0x088fe20000410000 */
[-C--:B------:R-:W-:Y:S01]  /*e650*/  FMUL.FTZ R51, R91, R156.reuse ;  /* 0x0000009c5b337220 */ /* 0x080fe20000410000 */
[-C--:B------:R-:W-:Y:S01]  /*e660*/  FMUL.FTZ R86, R86, R156.reuse ;  /* 0x0000009c56567220 */ /* 0x080fe20000410000 */
[-C--:B------:R-:W-:Y:S01]  /*e670*/  FMUL.FTZ R87, R87, R156.reuse ;  /* 0x0000009c57577220 */ /* 0x080fe20000410000 */
[----:B------:R-:W1:Y:S01]  /*e680*/  LDSM.16.MT88.4 R20, [R134+0xc000] ;  /* 0x00c000008614783b */ /* 0x000e620000004200 */
[-C--:B------:R-:W-:Y:S01]  /*e690*/  FMUL.FTZ R42, R98, R156.reuse ;  /* 0x0000009c622a7220 */ /* 0x080fe20000410000 */
[-C--:B------:R-:W-:Y:S01]  /*e6a0*/  FMUL.FTZ R43, R99, R156.reuse ;  /* 0x0000009c632b7220 */ /* 0x080fe20000410000 */
[-C--:B------:R-:W-:Y:S01]  /*e6b0*/  FMUL.FTZ R26, R114, R156.reuse ;  /* 0x0000009c721a7220 */ /* 0x080fe20000410000 */
[----:B------:R-:W3:Y:S01]  /*e6c0*/  LDSM.16.MT88.4 R60, [R159+0x4000] ;  /* 0x004000009f3c783b */ /* 0x000ee20000004200 */
[-C--:B------:R-:W-:Y:S01]  /*e6d0*/  FMUL.FTZ R27, R115, R156.reuse ;  /* 0x0000009c731b7220 */ /* 0x080fe20000410000 */
[----:B--2---:R-:W-:Y:S01]  /*e6e0*/  F2FP.F16.F32.PACK_AB R5, R148, R149 ;  /* 0x000000959405723e */ /* 0x004fe200000000ff */
        /* <DEDUP_REMOVED lines=18> */
[C---:B----4-:R-:W-:Y:S01]  /*e810*/  HMMA.16816.F32 R24, R4.reuse, R28, R24 ;  /* 0x0000001c0418723c */ /* 0x050fe20000001818 */
[-C--:B------:R-:W-:Y:S01]  /*e820*/  FMUL.FTZ R35, R107, R156.reuse ;  /* 0x0000009c6b237220 */ /* 0x080fe20000410000 */
[-C--:B------:R-:W-:Y:S01]  /*e830*/  FMUL.FTZ R32, R104, R157.reuse ;  /* 0x0000009d68207220 */ /* 0x080fe20000410000 */
[-C--:B------:R-:W-:Y:S01]  /*e840*/  FMUL.FTZ R33, R105, R157.reuse ;  /* 0x0000009d69217220 */ /* 0x080fe20000410000 */
[-C--:B------:R-:W-:Y:S01]  /*e850*/  FMUL.FTZ R126, R126, R156.reuse ;  /* 0x0000009c7e7e7220 */ /* 0x080fe20000410000 */
[-C--:B------:R-:W-:Y:S01]  /*e860*/  FMUL.FTZ R127, R127, R156.reuse ;  /* 0x0000009c7f7f7220 */ /* 0x080fe20000410000 */
[-C--:B------:R-:W-:Y:S01]  /*e870*/  FMUL.FTZ R124, R124, R157.reuse ;  /* 0x0000009d7c7c7220 */ /* 0x080fe20000410000 */
[----:B------:R-:W-:Y:S01]  /*e880*/  FMUL.FTZ R125, R125, R157 ;  /* 0x0000009d7d7d7220 */ /* 0x000fe20000410000 */
[C---:B-----5:R-:W-:Y:S01]  /*e890*/  HMMA.16816.F32 R48, R4.reuse, R52, R48 ;  /* 0x000000340430723c */ /* 0x060fe20000001830 */
[-CC-:B------:R-:W-:Y:S01]  /*e8a0*/  FFMA.FTZ R107, R67, R153.reuse, -R150.reuse ;  /* 0x00000099436b7223 */ /* 0x180fe20000010896 */
[-CC-:B------:R-:W-:Y:S01]  /*e8b0*/  FFMA.FTZ R106, R65, R153.reuse, -R150.reuse ;  /* 0x00000099416a7223 */ /* 0x180fe20000010896 */
[-CC-:B------:R-:W-:Y:S01]  /*e8c0*/  FFMA.FTZ R105, R66, R153.reuse, -R150.reuse ;  /* 0x0000009942697223 */ /* 0x180fe20000010896 */
[----:B------:R-:W-:Y:S01]  /*e8d0*/  FFMA.FTZ R104, R64, R153, -R150 ;  /* 0x0000009940687223 */ /* 0x000fe20000010896 */
[-C--:B------:R-:W-:Y:S01]  /*e8e0*/  FMUL.FTZ R102, R102, R156.reuse ;  /* 0x0000009c66667220 */ /* 0x080fe20000410000 */
[-C--:B------:R-:W-:Y:S01]  /*e8f0*/  FMUL.FTZ R103, R103, R156.reuse ;  /* 0x0000009c67677220 */ /* 0x080fe20000410000 */
[-C--:B------:R-:W-:Y:S01]  /*e900*/  FMUL.FTZ R100, R100, R157.reuse ;  /* 0x0000009d64647220 */ /* 0x080fe20000410000 */
[C---:B------:R-:W-:Y:S01]  /*e910*/  HMMA.16816.F32 R52, R4.reuse, R54, R84 ;  /* 0x000000360434723c */ /* 0x040fe20000001854 */
[----:B------:R-:W2:Y:S01]  /*e920*/  LDSM.16.MT88.4 R84, [R158+0x4000] ;  /* 0x004000009e54783b */ /* 0x000ea20000004200 */
[----:B------:R-:W-:Y:S01]  /*e930*/  FMUL.FTZ R101, R101, R157 ;  /* 0x0000009d65657220 */ /* 0x000fe20000410000 */
[----:B------:R-:W4:Y:S01]  /*e940*/  MUFU.EX2 R107, R107 ;  /* 0x0000006b006b7308 */ /* 0x000f220000000800 */
[-C--:B------:R-:W-:Y:S01]  /*e950*/  FMUL.FTZ R18, R122, R156.reuse ;  /* 0x0000009c7a127220 */ /* 0x080fe20000410000 */
[----:B------:R-:W5:Y:S01]  /*e960*/  LDSM.16.MT88.4 R64, [R182+0x10800] ;  /* 0x01080000b640783b */ /* 0x000f620000004200 */
[-C--:B------:R-:W-:Y:S01]  /*e970*/  FMUL.FTZ R19, R123, R156.reuse ;  /* 0x0000009c7b137220 */ /* 0x080fe20000410000 */
[----:B------:R-:W-:Y:S01]  /*e980*/  MUFU.EX2 R106, R106 ;  /* 0x0000006a006a7308 */ /* 0x000fe20000000800 */
[C---:B------:R-:W-:Y:S01]  /*e990*/  HMMA.16816.F32 R28, R4.reuse, R30, R108 ;  /* 0x0000001e041c723c */ /* 0x040fe2000000186c */
[-CC-:B------:R-:W-:Y:S01]  /*e9a0*/  FFMA.FTZ R110, R250, R153.reuse, -R152.reuse ;  /* 0x00000099fa6e7223 */ /* 0x180fe20000010898 */
[-CC-:B------:R-:W-:Y:S01]  /*e9b0*/  FFMA.FTZ R111, R249, R153.reuse, -R152.reuse ;  /* 0x00000099f96f7223 */ /* 0x180fe20000010898 */
[-CC-:B------:R-:W-:Y:S01]  /*e9c0*/  FFMA.FTZ R109, R247, R153.reuse, -R152.reuse ;  /* 0x00000099f76d7223 */ /* 0x180fe20000010898 */
[----:B------:R-:W-:Y:S01]  /*e9d0*/  FFMA.FTZ R108, R248, R153, -R152 ;  /* 0x00000099f86c7223 */ /* 0x000fe20000010898 */
[----:B------:R-:W-:Y:S01]  /*e9e0*/  MUFU.EX2 R105, R105 ;  /* 0x0000006900697308 */ /* 0x000fe20000000800 */
[-C--:B------:R-:W-:Y:S01]  /*e9f0*/  FMUL.FTZ R16, R120, R157.reuse ;  /* 0x0000009d78107220 */ /* 0x080fe20000410000 */
[-C--:B------:R-:W-:Y:S01]  /*ea00*/  FMUL.FTZ R17, R121, R157.reuse ;  /* 0x0000009d79117220 */ /* 0x080fe20000410000 */
[C---:B------:R-:W-:Y:S01]  /*ea10*/  HMMA.16816.F32 R8, R4.reuse, R12, R8 ;  /* 0x0000000c0408723c */ /* 0x040fe20000001808 */
[----:B------:R-:W-:Y:S01]  /*ea20*/  MUFU.EX2 R104, R104 ;  /* 0x0000006800687308 */ /* 0x000fe20000000800 */
[-C--:B------:R-:W-:Y:S01]  /*ea30*/  FMUL.FTZ R58, R82, R156.reuse ;  /* 0x0000009c523a7220 */ /* 0x080fe20000410000 */
[-C--:B------:R-:W-:Y:S01]  /*ea40*/  FMUL.FTZ R59, R83, R156.reuse ;  /* 0x0000009c533b7220 */ /* 0x080fe20000410000 */
[-C--:B------:R-:W-:Y:S01]  /*ea50*/  FMUL.FTZ R56, R80, R157.reuse ;  /* 0x0000009d50387220 */ /* 0x080fe20000410000 */
[----:B------:R-:W4:Y:S01]  /*ea60*/  MUFU.EX2 R110, R110 ;  /* 0x0000006e006e7308 */ /* 0x000f220000000800 */
[-C--:B------:R-:W-:Y:S01]  /*ea70*/  FMUL.FTZ R57, R81, R157.reuse ;  /* 0x0000009d51397220 */ /* 0x080fe20000410000 */
[-C--:B------:R-:W-:Y:S01]  /*ea80*/  FMUL.FTZ R118, R118, R156.reuse ;  /* 0x0000009c76767220 */ /* 0x080fe20000410000 */
[C---:B------:R-:W-:Y:S01]  /*ea90*/  HMMA.16816.F32 R12, R4.reuse, R14, R124 ;  /* 0x0000000e040c723c */ /* 0x040fe2000000187c */
[----:B------:R-:W2:Y:S01]  /*eaa0*/  MUFU.EX2 R111, R111 ;  /* 0x0000006f006f7308 */ /* 0x000ea20000000800 */
[-C--:B------:R-:W-:Y:S01]  /*eab0*/  FMUL.FTZ R119, R119, R156.reuse ;  /* 0x0000009c77777220 */ /* 0x080fe20000410000 */
[-C--:B------:R-:W-:Y:S01]  /*eac0*/  FMUL.FTZ R116, R116, R157.reuse ;  /* 0x0000009d74747220 */ /* 0x080fe20000410000 */
[-C--:B------:R-:W-:Y:S01]  /*ead0*/  FMUL.FTZ R117, R117, R157.reuse ;  /* 0x0000009d75757220 */ /* 0x080fe20000410000 */
[----:B------:R-:W5:Y:S01]  /*eae0*/  MUFU.EX2 R109, R109 ;  /* 0x0000006d006d7308 */ /* 0x000f620000000800 */
[-C--:B------:R-:W-:Y:S01]  /*eaf0*/  FMUL.FTZ R94, R94, R156.reuse ;  /* 0x0000009c5e5e7220 */ /* 0x080fe20000410000 */
[-C--:B------:R-:W-:Y:S01]  /*eb00*/  FMUL.FTZ R95, R95, R156.reuse ;  /* 0x0000009c5f5f7220 */ /* 0x080fe20000410000 */
[C---:B------:R-:W-:Y:S01]  /*eb10*/  HMMA.16816.F32 R32, R4.reuse, R36, R32 ;  /* 0x000000240420723c */ /* 0x040fe20000001820 */
[----:B------:R-:W5:Y:S01]  /*eb20*/  MUFU.EX2 R108, R108 ;  /* 0x0000006c006c7308 */ /* 0x000f620000000800 */
        /* <DEDUP_REMOVED lines=15> */
[C---:B-1----:R-:W-:Y:S01]  /*ec20*/  HMMA.16816.F32 R16, R4.reuse, R20, R16 ;  /* 0x000000140410723c */ /* 0x042fe20000001810 */
[----:B------:R-:W1:Y:S01]  /*ec30*/  LDSM.16.MT88.4 R68, [R159+0x4800] ;  /* 0x004800009f44783b */ /* 0x000e620000004200 */
[-CC-:B------:R-:W-:Y:S01]  /*ec40*/  FFMA.FTZ R113, R244, R153.reuse, -R150.reuse ;  /* 0x00000099f4717223 */ /* 0x180fe20000010896 */
[-CC-:B------:R-:W-:Y:S01]  /*ec50*/  FFMA.FTZ R112, R245, R153.reuse, -R150.reuse ;  /* 0x00000099f5707223 */ /* 0x180fe20000010896 */
[-C--:B------:R-:W-:Y:S01]  /*ec60*/  FFMA.FTZ R114, R246, R153.reuse, -R150 ;  /* 0x00000099f6727223 */ /* 0x080fe20000010896 */
[----:B------:R-:W-:Y:S01]  /*ec70*/  LDSM.16.MT88.4 R88, [R159+0x800] ;  /* 0x000800009f58783b */ /* 0x000fe20000004200 */
[--C-:B------:R-:W-:Y:S01]  /*ec80*/  FFMA.FTZ R115, R241, R153, -R152.reuse ;  /* 0x00000099f1737223 */ /* 0x100fe20000010898 */
[----:B------:R-:W-:Y:S01]  /*ec90*/  MUFU.EX2 R167, R167 ;  /* 0x000000a700a77308 */ /* 0x000fe20000000800 */
[C---:B------:R-:W-:Y:S01]  /*eca0*/  HMMA.16816.F32 R40, R4.reuse, R44, R40 ;  /* 0x0000002c0428723c */ /* 0x040fe20000001828 */
[----:B------:R-:W-:Y:S01]  /*ecb0*/  LDSM.16.MT88.4 R80, [R134+0x10800] ;  /* 0x010800008650783b */ /* 0x000fe20000004200 */
[----:B------:R-:W-:Y:S01]  /*ecc0*/  FFMA.FTZ R149, R236, R156, R149 ;  /* 0x0000009cec957223 */ /* 0x000fe20000010095 */
[----:B------:R-:W5:Y:S01]  /*ecd0*/  MUFU.EX2 R113, R113 ;  /* 0x0000007100717308 */ /* 0x000f620000000800 */
[----:B------:R-:W-:Y:S01]  /*ece0*/  FFMA.FTZ R151, R237, R157, R151 ;  /* 0x0000009ded977223 */ /* 0x000fe20000010097 */
[-C--:B------:R-:W-:Y:S01]  /*ecf0*/  FFMA.FTZ R169, R169, R153.reuse, -R152 ;  /* 0x00000099a9a97223 */ /* 0x080fe20000010898 */
[----:B------:R-:W-:Y:S01]  /*ed00*/  FADD.FTZ R148, R148, R149 ;  /* 0x0000009594947221 */ /* 0x000fe20000010000 */
[----:B------:R-:W-:Y:S01]  /*ed10*/  MUFU.EX2 R112, R112 ;  /* 0x0000007000707308 */ /* 0x000fe20000000800 */
[C---:B---3--:R-:W-:Y:S01]  /*ed20*/  HMMA.16816.F32 R56, R4.reuse, R60, R56 ;  /* 0x0000003c0438723c */ /* 0x048fe20000001838 */
[----:B------:R-:W-:Y:S01]  /*ed30*/  FADD.FTZ R154, R154, R151 ;  /* 0x000000979a9a7221 */ /* 0x000fe20000010000 */
[----:B------:R-:W-:Y:S01]  /*ed40*/  FADD.FTZ R148, R147, R148 ;  /* 0x0000009493947221 */ /* 0x000fe20000010000 */
[----:B------:R-:W-:Y:S01]  /*ed50*/  MUFU.EX2 R114, R114 ;  /* 0x0000007200727308 */ /* 0x000fe20000000800 */
[----:B------:R-:W-:Y:S01]  /*ed60*/  LDSM.16.MT88.4 R124, [R182+0xf800] ;  /* 0x00f80000b67c783b */ /* 0x000fe20000004200 */
[----:B------:R-:W-:Y:S01]  /*ed70*/  FADD.FTZ R154, R133, R154 ;  /* 0x0000009a859a7221 */ /* 0x000fe20000010000 */
[----:B------:R-:W-:Y:S01]  /*ed80*/  FADD.FTZ R146, R146, R148 ;  /* 0x0000009492927221 */ /* 0x000fe20000010000 */
[----:B------:R-:W3:Y:S01]  /*ed90*/  MUFU.EX2 R115, R115 ;  /* 0x0000007300737308 */ /* 0x000ee20000000800 */
[C---:B------:R-:W-:Y:S01]  /*eda0*/  HMMA.16816.F32 R20, R4.reuse, R22, R116 ;  /* 0x000000160414723c */ /* 0x040fe20000001874 */
[----:B------:R-:W-:Y:S01]  /*edb0*/  FADD.FTZ R155, R155, R154 ;  /* 0x0000009a9b9b7221 */ /* 0x000fe20000010000 */
[----:B----4-:R-:W-:Y:S01]  /*edc0*/  FADD.FTZ R146, R107, R146 ;  /* 0x000000926b927221 */ /* 0x010fe20000010000 */
[----:B------:R-:W4:Y:S01]  /*edd0*/  MUFU.EX2 R166, R166 ;  /* 0x000000a600a67308 */ /* 0x000f220000000800 */
[----:B------:R-:W-:Y:S01]  /*ede0*/  FFMA.FTZ R141, R141, R153, -R152 ;  /* 0x000000998d8d7223 */ /* 0x000fe20000010898 */
[----:B------:R-:W-:Y:S01]  /*edf0*/  FADD.FTZ R155, R110, R155 ;  /* 0x0000009b6e9b7221 */ /* 0x000fe20000010000 */
[----:B------:R-:W-:Y:S01]  /*ee00*/  LDSM.16.MT88.4 R116, [R134+0xf800] ;  /* 0x00f800008674783b */ /* 0x000fe20000004200 */
[----:B------:R-:W-:Y:S01]  /*ee10*/  MUFU.EX2 R180, R180 ;  /* 0x000000b400b47308 */ /* 0x000fe20000000800 */
[----:B------:R-:W-:Y:S01]  /*ee20*/  HMMA.16816.F32 R44, R4, R46, R92 ;  /* 0x0000002e042c723c */ /* 0x000fe2000000185c */
[-C--:B------:R-:W-:Y:S01]  /*ee30*/  MOV R133, R144.reuse ;  /* 0x0000009000857202 */ /* 0x080fe20000000f00 */
[----:B------:R-:W3:Y:S01]  /*ee40*/  LDSM.16.MT88.4 R92, [R134+0xc800] ;  /* 0x00c80000865c783b */ /* 0x000ee20000004200 */
[----:B------:R-:W-:Y:S01]  /*ee50*/  MUFU.EX2 R184, R184 ;  /* 0x000000b800b87308 */ /* 0x000fe20000000800 */
[----:B------:R-:W-:-:S03]  /*ee60*/  @P2 MOV R133, R144 ;  /* 0x0000009000852202 */ /* 0x000fc60000000f00 */
[----:B------:R-:W-:Y:S01]  /*ee70*/  MUFU.EX2 R181, R181 ;  /* 0x000000b500b57308 */ /* 0x000fe20000000800 */
[C---:B------:R-:W-:Y:S01]  /*ee80*/  HMMA.16816.F32 R60, R4.reuse, R62, R76 ;  /* 0x0000003e043c723c */ /* 0x040fe2000000184c */
[----:B------:R-:W4:Y:S02]  /*ee90*/  LDSM.16.MT88.4 R76, [R158+0x800] ;  /* 0x000800009e4c783b */ /* 0x000f240000004200 */
[----:B------:R-:W4:Y:S04]  /*eea0*/  MUFU.EX2 R185, R185 ;  /* 0x000000b900b97308 */ /* 0x000f280000000800 */
[----:B------:R-:W4:Y:S01]  /*eeb0*/  MUFU.EX2 R217, R217 ;  /* 0x000000d900d97308 */ /* 0x000f220000000800 */
[----:B--2---:R-:W-:Y:S01]  /*eec0*/  HMMA.16816.F32 R72, R4, R84, R72 ;  /* 0x000000540448723c */ /* 0x004fe20000001848 */
[C---:B------:R-:W-:Y:S01]  /*eed0*/  F2FP.F16.F32.PACK_AB R84, R111.reuse, R110 ;  /* 0x0000006e6f54723e */ /* 0x040fe200000000ff */
[----:B------:R-:W-:Y:S01]  /*eee0*/  FADD.FTZ R111, R111, R155 ;  /* 0x0000009b6f6f7221 */ /* 0x000fe20000010000 */
[C---:B------:R-:W-:Y:S01]  /*eef0*/  F2FP.F16.F32.PACK_AB R85, R106.reuse, R107 ;  /* 0x0000006b6a55723e */ /* 0x040fe200000000ff */
[----:B------:R-:W2:Y:S01]  /*ef00*/  MUFU.EX2 R202, R202 ;  /* 0x000000ca00ca7308 */ /* 0x000ea20000000800 */
[----:B------:R-:W-:Y:S01]  /*ef10*/  FADD.FTZ R106, R106, R146 ;  /* 0x000000926a6a7221 */ /* 0x000fe20000010000 */
[----:B-----5:R-:W-:-:S02]  /*ef20*/  FADD.FTZ R111, R109, R111 ;  /* 0x0000006f6d6f7221 */ /* 0x020fc40000010000 */
[----:B------:R-:W-:Y:S01]  /*ef30*/  HMMA.16816.F32 R4, R4, R86, R100 ;  /* 0x000000560404723c */ /* 0x000fe20000001864 */
[----:B------:R-:W-:Y:S01]  /*ef40*/  F2FP.F16.F32.PACK_AB R86, R108, R109 ;  /* 0x0000006d6c56723e */ /* 0x000fe200000000ff */
[----:B------:R-:W-:Y:S01]  /*ef50*/  LDSM.16.MT88.4 R100, [R182+0xd000] ;  /* 0x00d00000b664783b */ /* 0x000fe20000004200 */
[----:B------:R-:W-:Y:S01]  /*ef60*/  F2FP.F16.F32.PACK_AB R87, R104, R105 ;  /* 0x000000696857723e */ /* 0x000fe200000000ff */
[----:B------:R-:W5:Y:S01]  /*ef70*/  MUFU.EX2 R203, R203 ;  /* 0x000000cb00cb7308 */ /* 0x000f620000000800 */
[----:B------:R-:W-:Y:S01]  /*ef80*/  FADD.FTZ R106, R105, R106 ;  /* 0x0000006a696a7221 */ /* 0x000fe20000010000 */
[----:B------:R-:W-:Y:S02]  /*ef90*/  FADD.FTZ R108, R108, R111 ;  /* 0x0000006f6c6c7221 */ /* 0x000fe40000010000 */
[----:B------:R-:W5:Y:S01]  /*efa0*/  MUFU.EX2 R224, R224 ;  /* 0x000000e000e07308 */ /* 0x000f620000000800 */
[----:B------:R-:W-:Y:S01]  /*efb0*/  FADD.FTZ R104, R104, R106 ;  /* 0x0000006a68687221 */ /* 0x000fe20000010000 */
[----:B------:R-:W-:Y:S01]  /*efc0*/  HMMA.16816.F32 R8, R84, R96, R8 ;  /* 0x000000605408723c */ /* 0x000fe20000001808 */
[----:B------:R-:W-:Y:S01]  /*efd0*/  FADD.FTZ R108, R164, R108 ;  /* 0x0000006ca46c7221 */ /* 0x000fe20000010000 */
[----:B------:R-:W5:Y:S01]  /*efe0*/  MUFU.EX2 R193, R193 ;  /* 0x000000c100c17308 */ /* 0x000f620000000800 */
[----:B------:R-:W-:-:S03]  /*eff0*/  FADD.FTZ R104, R113, R104 ;  /* 0x0000006871687221 */ /* 0x000fc60000010000 */
[----:B------:R-:W-:Y:S02]  /*f000*/  MUFU.EX2 R194, R194 ;  /* 0x000000c200c27308 */ /* 0x000fe40000000800 */
[C---:B------:R-:W-:Y:S01]  /*f010*/  HMMA.16816.F32 R12, R84.reuse, R98, R12 ;  /* 0x00000062540c723c */ /* 0x040fe2000000180c */
[----:B------:R-:W2:Y:S01]  /*f020*/  LDSM.16.MT88.4 R96, [R158+0x4800] ;  /* 0x004800009e60783b */ /* 0x000ea20000004200 */
[----:B------:R-:W-:Y:S04]  /*f030*/  MUFU.EX2 R189, R189 ;  /* 0x000000bd00bd7308 */ /* 0x000fe80000000800 */
[----:B------:R-:W-:Y:S02]  /*f040*/  MUFU.EX2 R177, R177 ;  /* 0x000000b100b17308 */ /* 0x000fe40000000800 */
[C---:B------:R-:W-:Y:S02]  /*f050*/  HMMA.16816.F32 R40, R84.reuse, R64, R40 ;  /* 0x000000405428723c */ /* 0x040fe40000001828 */
[----:B------:R-:W-:Y:S06]  /*f060*/  MUFU.EX2 R163, R163 ;  /* 0x000000a300a37308 */ /* 0x000fec0000000800 */
[C---:B------:R-:W-:Y:S01]  /*f070*/  HMMA.16816.F32 R44, R84.reuse, R66, R44 ;  /* 0x00000042542c723c */ /* 0x040fe2000000182c */
[----:B------:R-:W5:Y:S07]  /*f080*/  LDSM.16.MT88.4 R64, [R182+0x11000] ;  /* 0x01100000b640783b */ /* 0x000f6e0000004200 */
        /* <DEDUP_REMOVED lines=8> */
[----:B------:R-:W-:Y:S07]  /*f110*/  LDSM.16.MT88.4 R88, [R159+0x1000] ;  /* 0x001000009f58783b */ /* 0x000fee0000004200 */
[C---:B----4-:R-:W-:Y:S08]  /*f120*/  HMMA.16816.F32 R32, R84.reuse, R76, R32 ;  /* 0x0000004c5420723c */ /* 0x050ff00000001820 */
[C---:B------:R-:W-:Y:S01]  /*f130*/  HMMA.16816.F32 R36, R84.reuse, R78, R36 ;  /* 0x0000004e5424723c */ /* 0x040fe20000001824 */
[----:B------:R-:W-:Y:S07]  /*f140*/  LDSM.16.MT88.4 R76, [R134+0x11000] ;  /* 0x01100000864c783b */ /* 0x000fee0000004200 */
[----:B------:R-:W-:Y:S01]  /*f150*/  HMMA.16816.F32 R48, R84, R80, R48 ;  /* 0x000000505430723c */ /* 0x000fe20000001830 */
[C---:B------:R-:W-:Y:S01]  /*f160*/  F2FP.F16.F32.PACK_AB R80, R115.reuse, R164 ;  /* 0x000000a47350723e */ /* 0x040fe200000000ff */
[----:B------:R-:W-:Y:S01]  /*f170*/  FADD.FTZ R115, R115, R108 ;  /* 0x0000006c73737221 */ /* 0x000fe20000010000 */
[C---:B------:R-:W-:Y:S01]  /*f180*/  F2FP.F16.F32.PACK_AB R81, R112.reuse, R113 ;  /* 0x000000717051723e */ /* 0x040fe200000000ff */
[----:B------:R-:W-:-:S02]  /*f190*/  FADD.FTZ R112, R112, R104 ;  /* 0x0000006870707221 */ /* 0x000fc40000010000 */
[----:B------:R-:W-:Y:S02]  /*f1a0*/  FADD.FTZ R115, R167, R115 ;  /* 0x00000073a7737221 */ /* 0x000fe40000010000 */
[C---:B------:R-:W-:Y:S01]  /*f1b0*/  HMMA.16816.F32 R52, R84.reuse, R82, R52 ;  /* 0x000000525434723c */ /* 0x040fe20000001834 */
[----:B------:R-:W-:Y:S01]  /*f1c0*/  F2FP.F16.F32.PACK_AB R82, R166, R167 ;  /* 0x000000a7a652723e */ /* 0x000fe200000000ff */
[----:B------:R-:W-:Y:S01]  /*f1d0*/  FADD.FTZ R112, R114, R112 ;  /* 0x0000007072707221 */ /* 0x000fe20000010000 */
[C---:B------:R-:W-:Y:S01]  /*f1e0*/  F2FP.F16.F32.PACK_AB R83, R165.reuse, R114 ;  /* 0x00000072a553723e */ /* 0x040fe200000000ff */
[----:B------:R-:W-:Y:S02]  /*f1f0*/  FADD.FTZ R166, R166, R115 ;  /* 0x00000073a6a67221 */ /* 0x000fe40000010000 */
[----:B------:R-:W-:Y:S02]  /*f200*/  FADD.FTZ R165, R165, R112 ;  /* 0x00000070a5a57221 */ /* 0x000fe40000010000 */
[----:B--2---:R-:W-:Y:S01]  /*f210*/  HMMA.16816.F32 R72, R84, R96, R72 ;  /* 0x000000605448723c */ /* 0x004fe20000001848 */
[----:B------:R-:W-:Y:S01]  /*f220*/  FADD.FTZ R166, R185, R166 ;  /* 0x000000a6b9a67221 */ /* 0x000fe20000010000 */
[----:B------:R-:W-:-:S06]  /*f230*/  FADD.FTZ R165, R180, R165 ;  /* 0x000000a5b4a57221 */ /* 0x000fcc0000010000 */
[----:B------:R-:W-:Y:S01]  /*f240*/  HMMA.16816.F32 R4, R84, R98, R4 ;  /* 0x000000625404723c */ /* 0x000fe20000001804 */
[----:B------:R-:W2:Y:S04]  /*f250*/  LDSM.16.MT88.4 R84, [R159+0x5000] ;  /* 0x005000009f54783b */ /* 0x000ea80000004200 */
[----:B------:R-:W-:Y:S03]  /*f260*/  LDSM.16.MT88.4 R96, [R182+0xd800] ;  /* 0x00d80000b660783b */ /* 0x000fe60000004200 */
[C---:B-----5:R-:W-:Y:S08]  /*f270*/  HMMA.16816.F32 R40, R80.reuse, R64, R40 ;  /* 0x000000405028723c */ /* 0x060ff00000001828 */
[C---:B------:R-:W-:Y:S01]  /*f280*/  HMMA.16816.F32 R44, R80.reuse, R66, R44 ;  /* 0x00000042502c723c */ /* 0x040fe2000000182c */
[----:B------:R-:W4:Y:S07]  /*f290*/  LDSM.16.MT88.4 R64, [R158+0x5000] ;  /* 0x005000009e40783b */ /* 0x000f2e0000004200 */
[C---:B-1----:R-:W-:Y:S08]  /*f2a0*/  HMMA.16816.F32 R32, R80.reuse, R68, R32 ;  /* 0x000000445020723c */ /* 0x042ff00000001820 */
[C---:B------:R-:W-:Y:S01]  /*f2b0*/  HMMA.16816.F32 R36, R80.reuse, R70, R36 ;  /* 0x000000465024723c */ /* 0x040fe20000001824 */
[----:B------:R-:W1:Y:S07]  /*f2c0*/  LDSM.16.MT88.4 R68, [R182+0x11800] ;  /* 0x01180000b644783b */ /* 0x000e6e0000004200 */
[C---:B---3--:R-:W-:Y:S08]  /*f2d0*/  HMMA.16816.F32 R16, R80.reuse, R92, R16 ;  /* 0x0000005c5010723c */ /* 0x048ff00000001810 */
[C---:B------:R-:W-:Y:S01]  /*f2e0*/  HMMA.16816.F32 R20, R80.reuse, R94, R20 ;  /* 0x0000005e5014723c */ /* 0x040fe20000001814 */
[----:B------:R-:W3:Y:S07]  /*f2f0*/  LDSM.16.MT88.4 R92, [R134+0xd800] ;  /* 0x00d80000865c783b */ /* 0x000eee0000004200 */
[C---:B--2---:R-:W-:Y:S08]  /*f300*/  HMMA.16816.F32 R56, R80.reuse, R84, R56 ;  /* 0x000000545038723c */ /* 0x044ff00000001838 */
[C---:B------:R-:W-:Y:S01]  /*f310*/  HMMA.16816.F32 R60, R80.reuse, R86, R60 ;  /* 0x00000056503c723c */ /* 0x040fe2000000183c */
[----:B------:R-:W2:Y:S07]  /*f320*/  LDSM.16.MT88.4 R84, [R134+0x11800] ;  /* 0x011800008654783b */ /* 0x000eae0000004200 */
[C---:B------:R-:W-:Y:S08]  /*f330*/  HMMA.16816.F32 R48, R80.reuse, R76, R48 ;  /* 0x0000004c5030723c */ /* 0x040ff00000001830 */
[C---:B------:R-:W-:Y:S01]  /*f340*/  HMMA.16816.F32 R52, R80.reuse, R78, R52 ;  /* 0x0000004e5034723c */ /* 0x040fe20000001834 */
[----:B------:R-:W5:Y:S07]  /*f350*/  LDSM.16.MT88.4 R76, [R158+0x1800] ;  /* 0x001800009e4c783b */ /* 0x000f6e0000004200 */
[----:B----4-:R-:W-:Y:S01]  /*f360*/  HMMA.16816.F32 R72, R80, R64, R72 ;  /* 0x000000405048723c */ /* 0x010fe20000001848 */
        /* <DEDUP_REMOVED lines=11> */
[----:B------:R-:W-:Y:S02]  /*f420*/  HMMA.16816.F32 R8, R80, R100, R8 ;  /* 0x000000645008723c */ /* 0x000fe40000001808 */
[----:B------:R-:W-:-:S06]  /*f430*/  FADD.FTZ R224, R193, R224 ;  /* 0x000000e0c1e07221 */ /* 0x000fcc0000010000 */
[----:B-1----:R-:W-:Y:S01]  /*f440*/  HMMA.16816.F32 R40, R64, R68, R40 ;  /* 0x000000444028723c */ /* 0x002fe20000001828 */
[-CC-:B------:R-:W-:Y:S01]  /*f450*/  FFMA.FTZ R68, R190, R153.reuse, -R152.reuse ;  /* 0x00000099be447223 */ /* 0x180fe20000010898 */
[-CC-:B------:R-:W-:Y:S01]  /*f460*/  FFMA.FTZ R69, R192, R153.reuse, -R152.reuse ;  /* 0x00000099c0457223 */ /* 0x180fe20000010898 */
[----:B------:R1:W-:Y:S04]  /*f470*/  MUFU.EX2 R190, R201 ;  /* 0x000000c900be7308 */ /* 0x0003e80000000800 */
[----:B------:R4:W3:Y:S01]  /*f480*/  MUFU.EX2 R192, R68 ;  /* 0x0000004400c07308 */ /* 0x0008e20000000800 */
[C---:B------:R-:W-:Y:S01]  /*f490*/  HMMA.16816.F32 R12, R80.reuse, R102, R12 ;  /* 0x00000066500c723c */ /* 0x040fe2000000180c */
[----:B------:R-:W-:Y:S07]  /*f4a0*/  LDSM.16.MT88.4 R100, [R159+0x5800] ;  /* 0x005800009f64783b */ /* 0x000fee0000004200 */
[C---:B------:R-:W-:Y:S01]  /*f4b0*/  HMMA.16816.F32 R24, R80.reuse, R88, R24 ;  /* 0x000000585018723c */ /* 0x040fe20000001818 */
[-CC-:B-1----:R-:W-:Y:S01]  /*f4c0*/  FFMA.FTZ R201, R191, R153.reuse, -R152.reuse ;  /* 0x00000099bfc97223 */ /* 0x182fe20000010898 */
[-CC-:B----4-:R-:W-:Y:S01]  /*f4d0*/  FFMA.FTZ R68, R195, R153.reuse, -R152.reuse ;  /* 0x00000099c3447223 */ /* 0x190fe20000010898 */
[----:B---3--:R-:W-:Y:S01]  /*f4e0*/  FADD.FTZ R203, R192, R203 ;  /* 0x000000cbc0cb7221 */ /* 0x008fe20000010000 */
[----:B------:R-:W1:Y:S04]  /*f4f0*/  MUFU.EX2 R195, R69 ;  /* 0x0000004500c37308 */ /* 0x000e680000000800 */
[----:B------:R-:W-:Y:S01]  /*f500*/  HMMA.16816.F32 R28, R80, R90, R28 ;  /* 0x0000005a501c723c */ /* 0x000fe2000000181c */
[----:B------:R-:W3:Y:S01]  /*f510*/  LDSM.16.MT88.4 R88, [R159+0x1800] ;  /* 0x001800009f58783b */ /* 0x000ee20000004200 */
[----:B------:R4:W-:Y:S03]  /*f520*/  MUFU.EX2 R191, R68 ;  /* 0x0000004400bf7308 */ /* 0x0009e60000000800 */
[----:B------:R-:W-:Y:S01]  /*f530*/  LDSM.16.MT88.4 R80, [R134+0x12000] ;  /* 0x012000008650783b */ /* 0x000fe20000004200 */
[----:B------:R-:W1:Y:S02]  /*f540*/  MUFU.EX2 R201, R201 ;  /* 0x000000c900c97308 */ /* 0x000e640000000800 */
[C---:B------:R-:W-:Y:S08]  /*f550*/  HMMA.16816.F32 R16, R64.reuse, R92, R16 ;  /* 0x0000005c4010723c */ /* 0x040ff00000001810 */
[C---:B------:R-:W-:Y:S01]  /*f560*/  HMMA.16816.F32 R20, R64.reuse, R94, R20 ;  /* 0x0000005e4014723c */ /* 0x040fe20000001814 */
[----:B------:R-:W1:Y:S07]  /*f570*/  LDSM.16.MT88.4 R92, [R158+0x5800] ;  /* 0x005800009e5c783b */ /* 0x000e6e0000004200 */
[C---:B------:R-:W-:Y:S01]  /*f580*/  HMMA.16816.F32 R44, R64.reuse, R70, R44 ;  /* 0x00000046402c723c */ /* 0x040fe2000000182c */
[----:B----4-:R-:W-:Y:S07]  /*f590*/  LDSM.16.MT88.4 R68, [R182+0x12000] ;  /* 0x01200000b644783b */ /* 0x010fee0000004200 */
[C---:B--2---:R-:W-:Y:S08]  /*f5a0*/  HMMA.16816.F32 R48, R64.reuse, R84, R48 ;  /* 0x000000544030723c */ /* 0x044ff00000001830 */
[C---:B------:R-:W-:Y:S01]  /*f5b0*/  HMMA.16816.F32 R52, R64.reuse, R86, R52 ;  /* 0x000000564034723c */ /* 0x040fe20000001834 */
[----:B------:R-:W2:Y:S07]  /*f5c0*/  LDSM.16.MT88.4 R84, [R182+0xe000] ;  /* 0x00e00000b654783b */ /* 0x000eae0000004200 */
[C---:B------:R-:W-:Y:S08]  /*f5d0*/  HMMA.16816.F32 R8, R64.reuse, R96, R8 ;  /* 0x000000604008723c */ /* 0x040ff00000001808 */
[C---:B------:R-:W-:Y:S01]  /*f5e0*/  HMMA.16816.F32 R12, R64.reuse, R98, R12 ;  /* 0x00000062400c723c */ /* 0x040fe2000000180c */
[----:B------:R-:W-:Y:S07]  /*f5f0*/  LDSM.16.MT88.4 R96, [R134+0xe000] ;  /* 0x00e000008660783b */ /* 0x000fee0000004200 */
[C---:B-----5:R-:W-:Y:S08]  /*f600*/  HMMA.16816.F32 R32, R64.reuse, R76, R32 ;  /* 0x0000004c4020723c */ /* 0x060ff00000001820 */
[C---:B------:R-:W-:Y:S01]  /*f610*/  HMMA.16816.F32 R36, R64.reuse, R78, R36 ;  /* 0x0000004e4024723c */ /* 0x040fe20000001824 */
[----:B------:R-:W4:Y:S07]  /*f620*/  LDSM.16.MT88.4 R76, [R158+0x2000] ;  /* 0x002000009e4c783b */ /* 0x000f2e0000004200 */
[C---:B---3--:R-:W-:Y:S08]  /*f630*/  HMMA.16816.F32 R24, R64.reuse, R88, R24 ;  /* 0x000000584018723c */ /* 0x048ff00000001818 */
[C---:B------:R-:W-:Y:S01]  /*f640*/  HMMA.16816.F32 R28, R64.reuse, R90, R28 ;  /* 0x0000005a401c723c */ /* 0x040fe2000000181c */
[----:B------:R-:W3:Y:S07]  /*f650*/  LDSM.16.MT88.4 R88, [R159+0x2000] ;  /* 0x002000009f58783b */ /* 0x000eee0000004200 */
[----:B------:R-:W-:Y:S01]  /*f660*/  HMMA.16816.F32 R56, R64, R100, R56 ;  /* 0x000000644038723c */ /* 0x000fe20000001838 */
[-CC-:B------:R-:W-:Y:S01]  /*f670*/  FFMA.FTZ R101, R174, R153.reuse, -R152.reuse ;  /* 0x00000099ae657223 */ /* 0x180fe20000010898 */
[----:B------:R-:W-:-:S03]  /*f680*/  FFMA.FTZ R100, R175, R153, -R152 ;  /* 0x00000099af647223 */ /* 0x000fc60000010898 */
[----:B------:R-:W-:Y:S03]  /*f690*/  MUFU.EX2 R175, R101 ;  /* 0x0000006500af7308 */ /* 0x000fe60000000800 */
[C---:B------:R-:W-:Y:S08]  /*f6a0*/  HMMA.16816.F32 R60, R64.reuse, R102, R60 ;  /* 0x00000066403c723c */ /* 0x040ff0000000183c */
[C---:B-1----:R-:W-:Y:S08]  /*f6b0*/  HMMA.16816.F32 R72, R64.reuse, R92, R72 ;  /* 0x0000005c4048723c */ /* 0x042ff00000001848 */
[----:B------:R-:W-:Y:S01]  /*f6c0*/  HMMA.16816.F32 R4, R64, R94, R4 ;  /* 0x0000005e4004723c */ /* 0x000fe20000001804 */
[----:B------:R-:W-:Y:S01]  /*f6d0*/  F2FP.F16.F32.PACK_AB R64, R195, R192 ;  /* 0x000000c0c340723e */ /* 0x000fe200000000ff */
[----:B------:R-:W-:Y:S01]  /*f6e0*/  LDSM.16.MT88.4 R92, [R134+0xe800] ;  /* 0x00e80000865c783b */ /* 0x000fe20000004200 */
[C---:B------:R-:W-:Y:S01]  /*f6f0*/  F2FP.F16.F32.PACK_AB R65, R194.reuse, R193 ;  /* 0x000000c1c241723e */ /* 0x040fe200000000ff */
[----:B------:R-:W-:Y:S01]  /*f700*/  FADD.FTZ R194, R194, R224 ;  /* 0x000000e0c2c27221 */ /* 0x000fe20000010000 */
[----:B------:R-:W-:Y:S01]  /*f710*/  F2FP.F16.F32.PACK_AB R66, R201, R191 ;  /* 0x000000bfc942723e */ /* 0x000fe200000000ff */
[----:B------:R-:W-:Y:S01]  /*f720*/  FADD.FTZ R195, R195, R203 ;  /* 0x000000cbc3c37221 */ /* 0x000fe20000010000 */
[----:B------:R-:W-:Y:S01]  /*f730*/  F2FP.F16.F32.PACK_AB R67, R189, R190 ;  /* 0x000000bebd43723e */ /* 0x000fe200000000ff */
[----:B------:R-:W-:Y:S01]  /*f740*/  FADD.FTZ R194, R190, R194 ;  /* 0x000000c2bec27221 */ /* 0x000fe20000010000 */
[----:B------:R-:W-:Y:S01]  /*f750*/  @P2 IADD3 R224, PT, PT, R0, -0x3, RZ ;  /* 0xfffffffd00e02810 */ /* 0x000fe20007ffe0ff */
[----:B------:R-:W-:-:S02]  /*f760*/  FADD.FTZ R195, R191, R195 ;  /* 0x000000c3bfc37221 */ /* 0x000fc40000010000 */
[----:B------:R-:W-:Y:S02]  /*f770*/  FADD.FTZ R189, R189, R194 ;  /* 0x000000c2bdbd7221 */ /* 0x000fe40000010000 */
[----:B--2---:R-:W-:Y:S01]  /*f780*/  HMMA.16816.F32 R8, R64, R84, R8 ;  /* 0x000000544008723c */ /* 0x004fe20000001808 */
[----:B------:R-:W-:Y:S01]  /*f790*/  FADD.FTZ R201, R201, R195 ;  /* 0x000000c3c9c97221 */ /* 0x000fe20000010000 */
[----:B------:R-:W-:-:S06]  /*f7a0*/  FADD.FTZ R189, R177, R189 ;  /* 0x000000bdb1bd7221 */ /* 0x000fcc0000010000 */
[C---:B------:R-:W-:Y:S01]  /*f7b0*/  HMMA.16816.F32 R12, R64.reuse, R86, R12 ;  /* 0x00000056400c723c */ /* 0x040fe2000000180c */
[----:B------:R-:W1:Y:S07]  /*f7c0*/  LDSM.16.MT88.4 R84, [R159+0x6000] ;  /* 0x006000009f54783b */ /* 0x000e6e0000004200 */
[C---:B------:R-:W-:Y:S08]  /*f7d0*/  HMMA.16816.F32 R40, R64.reuse, R68, R40 ;  /* 0x000000444028723c */ /* 0x040ff00000001828 */
[C---:B------:R-:W-:Y:S01]  /*f7e0*/  HMMA.16816.F32 R44, R64.reuse, R70, R44 ;  /* 0x00000046402c723c */ /* 0x040fe2000000182c */
[----:B------:R-:W2:Y:S07]  /*f7f0*/  LDSM.16.MT88.4 R68, [R158+0x6000] ;  /* 0x006000009e44783b */ /* 0x000eae0000004200 */
[C---:B----4-:R-:W-:Y:S01]  /*f800*/  HMMA.16816.F32 R32, R64.reuse, R76, R32 ;  /* 0x0000004c4020723c */ /* 0x050fe20000001820 */
[-C--:B------:R-:W-:Y:S01]  /*f810*/  FFMA.FTZ R77, R178, R153.reuse, -R150 ;  /* 0x00000099b24d7223 */ /* 0x080fe20000010896 */
[-C--:B------:R-:W-:Y:S01]  /*f820*/  FFMA.FTZ R76, R176, R153.reuse, -R152 ;  /* 0x00000099b04c7223 */ /* 0x080fe20000010898 */
[----:B------:R4:W-:Y:S04]  /*f830*/  MUFU.EX2 R178, R179 ;  /* 0x000000b300b27308 */ /* 0x0009e80000000800 */
[----:B------:R-:W-:Y:S01]  /*f840*/  MUFU.EX2 R176, R77 ;  /* 0x0000004d00b07308 */ /* 0x000fe20000000800 */
[C---:B------:R-:W-:Y:S03]  /*f850*/  HMMA.16816.F32 R36, R64.reuse, R78, R36 ;  /* 0x0000004e4024723c */ /* 0x040fe60000001824 */
[----:B------:R5:W3:Y:S05]  /*f860*/  MUFU.EX2 R174, R76 ;  /* 0x0000004c00ae7308 */ /* 0x000aea0000000800 */
[----:B------:R-:W-:Y:S01]  /*f870*/  HMMA.16816.F32 R16, R64, R96, R16 ;  /* 0x000000604010723c */ /* 0x000fe20000001810 */
[----:B----4-:R-:W-:-:S06]  /*f880*/  FFMA.FTZ R179, R172, R153, -R150 ;  /* 0x00000099acb37223 */ /* 0x010fcc0000010896 */
[----:B------:R-:W-:Y:S01]  /*f890*/  MUFU.EX2 R179, R179 ;  /* 0x000000b300b37308 */ /* 0x000fe20000000800 */
[----:B------:R-:W-:Y:S01]  /*f8a0*/  HMMA.16816.F32 R20, R64, R98, R20 ;  /* 0x000000624014723c */ /* 0x000fe20000001814 */
[----:B-----5:R-:W4:Y:S01]  /*f8b0*/  LDSM.16.MT88.4 R76, [R182+0x12800] ;  /* 0x01280000b64c783b */ /* 0x020f220000004200 */
[----:B---3--:R-:W-:-:S03]  /*f8c0*/  FADD.FTZ R201, R174, R201 ;  /* 0x000000c9aec97221 */ /* 0x008fc60000010000 */
[----:B------:R-:W-:Y:S03]  /*f8d0*/  LDSM.16.MT88.4 R96, [R182+0xe800] ;  /* 0x00e80000b660783b */ /* 0x000fe60000004200 */
[C---:B------:R-:W-:Y:S08]  /*f8e0*/  HMMA.16816.F32 R24, R64.reuse, R88, R24 ;  /* 0x000000584018723c */ /* 0x040ff00000001818 */
[C---:B------:R-:W-:Y:S01]  /*f8f0*/  HMMA.16816.F32 R28, R64.reuse, R90, R28 ;  /* 0x0000005a401c723c */ /* 0x040fe2000000181c */
[----:B------:R-:W-:Y:S07]  /*f900*/  LDSM.16.MT88.4 R88, [R159+0x2800] ;  /* 0x002800009f58783b */ /* 0x000fee0000004200 */
[C---:B------:R-:W-:Y:S08]  /*f910*/  HMMA.16816.F32 R48, R64.reuse, R80, R48 ;  /* 0x000000504030723c */ /* 0x040ff00000001830 */
[C---:B------:R-:W-:Y:S01]  /*f920*/  HMMA.16816.F32 R52, R64.reuse, R82, R52 ;  /* 0x000000524034723c */ /* 0x040fe20000001834 */
[----:B------:R-:W3:Y:S07]  /*f930*/  LDSM.16.MT88.4 R80, [R158+0x2800] ;  /* 0x002800009e50783b */ /* 0x000eee0000004200 */
[----:B-1----:R-:W-:Y:S01]  /*f940*/  HMMA.16816.F32 R56, R64, R84, R56 ;  /* 0x000000544038723c */ /* 0x002fe20000001838 */
[----:B------:R-:W-:-:S02]  /*f950*/  FFMA.FTZ R84, R173, R153, -R152 ;  /* 0x00000099ad547223 */ /* 0x000fc40000010898 */
[----:B------:R1:W5:Y:S04]  /*f960*/  MUFU.EX2 R173, R100 ;  /* 0x0000006400ad7308 */ /* 0x0003680000000800 */
[----:B------:R4:W5:Y:S01]  /*f970*/  MUFU.EX2 R172, R84 ;  /* 0x0000005400ac7308 */ /* 0x0009620000000800 */
[C---:B------:R-:W-:Y:S08]  /*f980*/  HMMA.16816.F32 R60, R64.reuse, R86, R60 ;  /* 0x00000056403c723c */ /* 0x040ff0000000183c */
[C---:B--2---:R-:W-:Y:S01]  /*f990*/  HMMA.16816.F32 R72, R64.reuse, R68, R72 ;  /* 0x000000444048723c */ /* 0x044fe20000001848 */
[----:B-1----:R-:W1:Y:S01]  /*f9a0*/  LDSM.16.MT88.4 R100, [R134+0x12800] ;  /* 0x012800008664783b */ /* 0x002e620000004200 */
[C---:B------:R-:W-:Y:S01]  /*f9b0*/  F2FP.F16.F32.PACK_AB R68, R175.reuse, R174 ;  /* 0x000000aeaf44723e */ /* 0x040fe200000000ff */
[----:B------:R-:W-:Y:S01]  /*f9c0*/  FADD.FTZ R175, R175, R201 ;  /* 0x000000c9afaf7221 */ /* 0x000fe20000010000 */
[C---:B------:R-:W-:Y:S01]  /*f9d0*/  F2FP.F16.F32.PACK_AB R69, R178.reuse, R177 ;  /* 0x000000b1b245723e */ /* 0x040fe200000000ff */
[----:B----4-:R-:W-:Y:S01]  /*f9e0*/  LDSM.16.MT88.4 R84, [R158+0x3000] ;  /* 0x003000009e54783b */ /* 0x010fe20000004200 */
[----:B------:R-:W-:Y:S01]  /*f9f0*/  FADD.FTZ R178, R178, R189 ;  /* 0x000000bdb2b27221 */ /* 0x000fe20000010000 */
[----:B-----5:R-:W-:Y:S01]  /*fa00*/  FADD.FTZ R175, R173, R175 ;  /* 0x000000afadaf7221 */ /* 0x020fe20000010000 */
[----:B------:R-:W-:Y:S01]  /*fa10*/  HMMA.16816.F32 R4, R64, R70, R4 ;  /* 0x000000464004723c */ /* 0x000fe20000001804 */
[----:B------:R-:W2:Y:S01]  /*fa20*/  LDSM.16.MT88.4 R64, [R159+0x6800] ;  /* 0x006800009f40783b */ /* 0x000ea20000004200 */
[----:B------:R-:W-:Y:S01]  /*fa30*/  F2FP.F16.F32.PACK_AB R70, R172, R173 ;  /* 0x000000adac46723e */ /* 0x000fe200000000ff */
[----:B------:R-:W-:Y:S01]  /*fa40*/  FADD.FTZ R178, R176, R178 ;  /* 0x000000b2b0b27221 */ /* 0x000fe20000010000 */
[----:B------:R-:W-:Y:S01]  /*fa50*/  F2FP.F16.F32.PACK_AB R71, R179, R176 ;  /* 0x000000b0b347723e */ /* 0x000fe200000000ff */
[----:B------:R-:W-:-:S02]  /*fa60*/  FADD.FTZ R172, R172, R175 ;  /* 0x000000afacac7221 */ /* 0x000fc40000010000 */
[----:B------:R-:W-:-:S04]  /*fa70*/  FADD.FTZ R179, R179, R178 ;  /* 0x000000b2b3b37221 */ /* 0x000fc80000010000 */
[C---:B------:R-:W-:Y:S08]  /*fa80*/  HMMA.16816.F32 R40, R68.reuse, R76, R40 ;  /* 0x0000004c4428723c */ /* 0x040ff00000001828 */
[C---:B------:R-:W-:Y:S01]  /*fa90*/  HMMA.16816.F32 R44, R68.reuse, R78, R44 ;  /* 0x0000004e442c723c */ /* 0x040fe2000000182c */
[----:B------:R-:W4:Y:S07]  /*faa0*/  LDSM.16.MT88.4 R76, [R158+0x6800] ;  /* 0x006800009e4c783b */ /* 0x000f2e0000004200 */
[----:B---3--:R-:W-:Y:S01]  /*fab0*/  HMMA.16816.F32 R32, R68, R80, R32 ;  /* 0x000000504420723c */ /* 0x008fe20000001820 */
[-CC-:B------:R-:W-:Y:S01]  /*fac0*/  FFMA.FTZ R80, R171, R153.reuse, -R150.reuse ;  /* 0x00000099ab507223 */ /* 0x180fe20000010896 */
[----:B------:R-:W-:-:S03]  /*fad0*/  FFMA.FTZ R171, R170, R153, -R150 ;  /* 0x00000099aaab7223 */ /* 0x000fc60000010896 */
[----:B------:R-:W3:Y:S03]  /*fae0*/  MUFU.EX2 R170, R80 ;  /* 0x0000005000aa7308 */ /* 0x000ee60000000800 */
[C---:B-1----:R-:W-:Y:S01]  /*faf0*/  HMMA.16816.F32 R48, R68.reuse, R100, R48 ;  /* 0x000000644430723c */ /* 0x042fe20000001830 */
[-CC-:B------:R-:W-:Y:S01]  /*fb00*/  FFMA.FTZ R100, R168, R153.reuse, -R152.reuse ;  /* 0x00000099a8647223 */ /* 0x180fe20000010898 */
[----:B------:R-:W-:Y:S04]  /*fb10*/  MUFU.EX2 R171, R171 ;  /* 0x000000ab00ab7308 */ /* 0x000fe80000000800 */
[----:B------:R1:W5:Y:S02]  /*fb20*/  MUFU.EX2 R168, R169 ;  /* 0x000000a900a87308 */ /* 0x0003640000000800 */
[----:B--2---:R-:W-:Y:S01]  /*fb30*/  HMMA.16816.F32 R56, R68, R64, R56 ;  /* 0x000000404438723c */ /* 0x004fe20000001838 */
[-CC-:B------:R-:W-:Y:S01]  /*fb40*/  FFMA.FTZ R65, R162, R153.reuse, -R152.reuse ;  /* 0x00000099a2417223 */ /* 0x180fe20000010898 */
[----:B------:R-:W-:Y:S01]  /*fb50*/  FFMA.FTZ R64, R161, R153, -R152 ;  /* 0x00000099a1407223 */ /* 0x000fe20000010898 */
[----:B------:R-:W2:Y:S01]  /*fb60*/  MUFU.EX2 R162, R100 ;  /* 0x0000006400a27308 */ /* 0x000ea20000000800 */
[----:B---3--:R-:W-:-:S03]  /*fb70*/  FADD.FTZ R179, R170, R179 ;  /* 0x000000b3aab37221 */ /* 0x008fc60000010000 */
[----:B------:R-:W3:Y:S01]  /*fb80*/  MUFU.EX2 R161, R65 ;  /* 0x0000004100a17308 */ /* 0x000ee20000000800 */
[C---:B------:R-:W-:Y:S01]  /*fb90*/  HMMA.16816.F32 R60, R68.reuse, R66, R60 ;  /* 0x00000042443c723c */ /* 0x040fe2000000183c */
[----:B-1----:R-:W-:Y:S01]  /*fba0*/  FFMA.FTZ R169, R160, R153, -R150 ;  /* 0x00000099a0a97223 */ /* 0x002fe20000010896 */
[----:B-----5:R-:W-:Y:S01]  /*fbb0*/  FADD.FTZ R172, R168, R172 ;  /* 0x000000aca8ac7221 */ /* 0x020fe20000010000 */
[----:B------:R1:W5:Y:S05]  /*fbc0*/  MUFU.EX2 R160, R64 ;  /* 0x0000004000a07308 */ /* 0x00036a0000000800 */
[C---:B------:R-:W-:Y:S01]  /*fbd0*/  HMMA.16816.F32 R8, R68.reuse, R96, R8 ;  /* 0x000000604408723c */ /* 0x040fe20000001808 */
[----:B------:R-:W5:Y:S07]  /*fbe0*/  MUFU.EX2 R169, R169 ;  /* 0x000000a900a97308 */ /* 0x000f6e0000000800 */
[C---:B------:R-:W-:Y:S01]  /*fbf0*/  HMMA.16816.F32 R12, R68.reuse, R98, R12 ;  /* 0x00000062440c723c */ /* 0x040fe2000000180c */
[----:B------:R-:W-:Y:S04]  /*fc00*/  LDSM.16.MT88.4 R96, [R182+0xf000] ;  /* 0x00f00000b660783b */ /* 0x000fe80000004200 */
[----:B-1----:R-:W1:Y:S03]  /*fc10*/  LDSM.16.MT88.4 R64, [R134+0x13000] ;  /* 0x013000008640783b */ /* 0x002e660000004200 */
        /* <DEDUP_REMOVED lines=8> */
[C---:B------:R-:W-:Y:S01]  /*fca0*/  HMMA.16816.F32 R52, R68.reuse, R102, R52 ;  /* 0x000000664434723c */ /* 0x040fe20000001834 */
[----:B------:R-:W-:Y:S07]  /*fcb0*/  LDSM.16.MT88.4 R100, [R158+0x3800] ;  /* 0x003800009e64783b */ /* 0x000fee0000004200 */
[----:B----4-:R-:W-:Y:S01]  /*fcc0*/  HMMA.16816.F32 R72, R68, R76, R72 ;  /* 0x0000004c4448723c */ /* 0x010fe20000001848 */
[C---:B--2---:R-:W-:Y:S01]  /*fcd0*/  F2FP.F16.F32.PACK_AB R76, R162.reuse, R168 ;  /* 0x000000a8a24c723e */ /* 0x044fe200000000ff */
[----:B------:R-:W-:Y:S01]  /*fce0*/  FADD.FTZ R162, R162, R172 ;  /* 0x000000aca2a27221 */ /* 0x000fe20000010000 */
[C---:B------:R-:W-:Y:S01]  /*fcf0*/  F2FP.F16.F32.PACK_AB R77, R171.reuse, R170 ;  /* 0x000000aaab4d723e */ /* 0x040fe200000000ff */
[----:B------:R-:W-:-:S02]  /*fd00*/  FADD.FTZ R171, R171, R179 ;  /* 0x000000b3abab7221 */ /* 0x000fc40000010000 */
[----:B---3--:R-:W-:Y:S02]  /*fd10*/  FADD.FTZ R162, R161, R162 ;  /* 0x000000a2a1a27221 */ /* 0x008fe40000010000 */
[----:B------:R-:W-:Y:S01]  /*fd20*/  HMMA.16816.F32 R4, R68, R78, R4 ;  /* 0x0000004e4404723c */ /* 0x000fe20000001804 */
[----:B------:R-:W2:Y:S01]  /*fd30*/  LDSM.16.MT88.4 R68, [R159+0x7000] ;  /* 0x007000009f44783b */ /* 0x000ea20000004200 */
[C---:B-----5:R-:W-:Y:S01]  /*fd40*/  F2FP.F16.F32.PACK_AB R78, R160.reuse, R161 ;  /* 0x000000a1a04e723e */ /* 0x060fe200000000ff */
[----:B------:R-:W-:Y:S01]  /*fd50*/  FADD.FTZ R171, R163, R171 ;  /* 0x000000aba3ab7221 */ /* 0x000fe20000010000 */
[C---:B------:R-:W-:Y:S01]  /*fd60*/  F2FP.F16.F32.PACK_AB R79, R169.reuse, R163 ;  /* 0x000000a3a94f723e */ /* 0x040fe200000000ff */
[----:B------:R-:W-:Y:S02]  /*fd70*/  FADD.FTZ R160, R160, R162 ;  /* 0x000000a2a0a07221 */ /* 0x000fe40000010000 */
[----:B------:R-:W-:-:S04]  /*fd80*/  FADD.FTZ R169, R169, R171 ;  /* 0x000000aba9a97221 */ /* 0x000fc80000010000 */
[C---:B------:R-:W-:Y:S08]  /*fd90*/  HMMA.16816.F32 R32, R76.reuse, R84, R32 ;  /* 0x000000544c20723c */ /* 0x040ff00000001820 */
[C---:B------:R-:W-:Y:S01]  /*fda0*/  HMMA.16816.F32 R36, R76.reuse, R86, R36 ;  /* 0x000000564c24723c */ /* 0x040fe20000001824 */
[----:B------:R-:W3:Y:S07]  /*fdb0*/  LDSM.16.MT88.4 R84, [R158+0x7000] ;  /* 0x007000009e54783b */ /* 0x000eee0000004200 */
[----:B-1----:R-:W-:Y:S01]  /*fdc0*/  HMMA.16816.F32 R48, R76, R64, R48 ;  /* 0x000000404c30723c */ /* 0x002fe20000001830 */
[-CC-:B------:R-:W-:Y:S01]  /*fdd0*/  FFMA.FTZ R65, R136, R153.reuse, -R150.reuse ;  /* 0x0000009988417223 */ /* 0x180fe20000010896 */
[-C--:B------:R-:W-:Y:S01]  /*fde0*/  FFMA.FTZ R64, R139, R153.reuse, -R150 ;  /* 0x000000998b407223 */ /* 0x080fe20000010896 */
[-C--:B------:R-:W-:Y:S01]  /*fdf0*/  FFMA.FTZ R136, R142, R153.reuse, -R152 ;  /* 0x000000998e887223 */ /* 0x080fe20000010898 */
[----:B------:R-:W-:-:S02]  /*fe00*/  FFMA.FTZ R139, R138, R153, -R150 ;  /* 0x000000998a8b7223 */ /* 0x000fc40000010896 */
[----:B------:R-:W-:Y:S02]  /*fe10*/  MUFU.EX2 R138, R141 ;  /* 0x0000008d008a7308 */ /* 0x000fe40000000800 */
[C---:B------:R-:W-:Y:S01]  /*fe20*/  HMMA.16816.F32 R52, R76.reuse, R66, R52 ;  /* 0x000000424c34723c */ /* 0x040fe20000001834 */
[-C--:B------:R-:W-:Y:S01]  /*fe30*/  FFMA.FTZ R67, R137, R153.reuse, -R152 ;  /* 0x0000009989437223 */ /* 0x080fe20000010898 */
[-C--:B------:R-:W-:Y:S01]  /*fe40*/  FFMA.FTZ R66, R140, R153.reuse, -R150 ;  /* 0x000000998c427223 */ /* 0x080fe20000010896 */
[----:B------:R-:W-:Y:S01]  /*fe50*/  FFMA.FTZ R137, R143, R153, -R152 ;  /* 0x000000998f897223 */ /* 0x000fe20000010898 */
[----:B------:R-:W1:Y:S04]  /*fe60*/  MUFU.EX2 R65, R65 ;  /* 0x0000004100417308 */ /* 0x000e680000000800 */
[----:B------:R-:W4:Y:S01]  /*fe70*/  MUFU.EX2 R66, R66 ;  /* 0x0000004200427308 */ /* 0x000f220000000800 */
[C---:B------:R-:W-:Y:S03]  /*fe80*/  HMMA.16816.F32 R8, R76.reuse, R96, R8 ;  /* 0x000000604c08723c */ /* 0x040fe60000001808 */
[----:B------:R-:W5:Y:S04]  /*fe90*/  MUFU.EX2 R64, R64 ;  /* 0x0000004000407308 */ /* 0x000f680000000800 */
[----:B------:R-:W3:Y:S01]  /*fea0*/  MUFU.EX2 R67, R67 ;  /* 0x0000004300437308 */ /* 0x000ee20000000800 */
[----:B--2---:R-:W-:Y:S01]  /*feb0*/  HMMA.16816.F32 R56, R76, R68, R56 ;  /* 0x000000444c38723c */ /* 0x004fe20000001838 */
[----:B-1----:R-:W-:-:S02]  /*fec0*/  FADD.FTZ R169, R65, R169 ;  /* 0x000000a941a97221 */ /* 0x002fc40000010000 */
[----:B------:R-:W1:Y:S01]  /*fed0*/  MUFU.EX2 R137, R137 ;  /* 0x0000008900897308 */ /* 0x000e620000000800 */
[C---:B----4-:R-:W-:Y:S01]  /*fee0*/  F2FP.F16.F32.PACK_AB R69, R66.reuse, R65 ;  /* 0x000000414245723e */ /* 0x050fe200000000ff */
[----:B------:R-:W-:Y:S02]  /*fef0*/  FADD.FTZ R169, R66, R169 ;  /* 0x000000a942a97221 */ /* 0x000fe40000010000 */
[----:B------:R-:W2:Y:S01]  /*ff00*/  MUFU.EX2 R136, R136 ;  /* 0x0000008800887308 */ /* 0x000ea20000000800 */
[----:B------:R-:W-:Y:S01]  /*ff10*/  HMMA.16816.F32 R60, R76, R70, R60 ;  /* 0x000000464c3c723c */ /* 0x000fe2000000183c */
[----:B-----5:R-:W-:Y:S02]  /*ff20*/  FADD.FTZ R169, R64, R169 ;  /* 0x000000a940a97221 */ /* 0x020fe40000010000 */
[----:B------:R-:W4:Y:S01]  /*ff30*/  MUFU.EX2 R139, R139 ;  /* 0x0000008b008b7308 */ /* 0x000f220000000800 */
[----:B---3--:R-:W-:-:S04]  /*ff40*/  FADD.FTZ R160, R67, R160 ;  /* 0x000000a043a07221 */ /* 0x008fc80000010000 */
[----:B------:R-:W-:Y:S01]  /*ff50*/  HMMA.16816.F32 R12, R76, R98, R12 ;  /* 0x000000624c0c723c */ /* 0x000fe2000000180c */
[C---:B-1----:R-:W-:Y:S01]  /*ff60*/  F2FP.F16.F32.PACK_AB R68, R137.reuse, R67 ;  /* 0x000000438944723e */ /* 0x042fe200000000ff */
[----:B------:R-:W-:Y:S01]  /*ff70*/  FADD.FTZ R160, R137, R160 ;  /* 0x000000a089a07221 */ /* 0x000fe20000010000 */
[----:B--2---:R-:W-:-:S03]  /*ff80*/  F2FP.F16.F32.PACK_AB R70, R138, R136 ;  /* 0x000000888a46723e */ /* 0x004fc600000000ff */
[----:B------:R-:W-:Y:S02]  /*ff90*/  FADD.FTZ R160, R136, R160 ;  /* 0x000000a088a07221 */ /* 0x000fe40000010000 */
[----:B------:R-:W-:Y:S01]  /*ffa0*/  HMMA.16816.F32 R16, R76, R92, R16 ;  /* 0x0000005c4c10723c */ /* 0x000fe20000001810 */
[C---:B----4-:R-:W-:Y:S01]  /*ffb0*/  F2FP.F16.F32.PACK_AB R71, R139.reuse, R64 ;  /* 0x000000408b47723e */ /* 0x050fe200000000ff */
[----:B------:R-:W-:Y:S01]  /*ffc0*/  FADD.FTZ R236, R139, R169 ;  /* 0x000000a98bec7221 */ /* 0x000fe20000010000 */
[----:B------:R-:W-:-:S05]  /*ffd0*/  FADD.FTZ R237, R138, R160 ;  /* 0x000000a08aed7221 */ /* 0x000fca0000010000 */
[C---:B------:R-:W-:Y:S01]  /*ffe0*/  HMMA.16816.F32 R20, R76.reuse, R94, R20 ;  /* 0x0000005e4c14723c */ /* 0x040fe20000001814 */
[----:B------:R-:W1:Y:S07]  /*fff0*/  LDSM.16.MT88.4 R92, [R182+0x13800] ;  /* 0x01380000b65c783b */ /* 0x000e6e0000004200 */
[C---:B------:R-:W-:Y:S08]  /*10000*/  HMMA.16816.F32 R24, R76.reuse, R88, R24 ;  /* 0x000000584c18723c */ /* 0x040ff00000001818 */
[C---:B------:R-:W-:Y:S08]  /*10010*/  HMMA.16816.F32 R28, R76.reuse, R90, R28 ;  /* 0x0000005a4c1c723c */ /* 0x040ff0000000181c */
[C---:B------:R-:W-:Y:S08]  /*10020*/  HMMA.16816.F32 R40, R76.reuse, R80, R40 ;  /* 0x000000504c28723c */ /* 0x040ff00000001828 */
[C---:B------:R-:W-:Y:S08]  /*10030*/  HMMA.16816.F32 R44, R76.reuse, R82, R44 ;  /* 0x000000524c2c723c */ /* 0x040ff0000000182c */
[C---:B------:R-:W-:Y:S08]  /*10040*/  HMMA.16816.F32 R72, R76.reuse, R84, R72 ;  /* 0x000000544c48723c */ /* 0x040ff00000001848 */
[----:B------:R-:W-:Y:S01]  /*10050*/  HMMA.16816.F32 R4, R76, R86, R4 ;  /* 0x000000564c04723c */ /* 0x000fe20000001804 */
[----:B------:R2:W3:Y:S04]  /*10060*/  LDSM.16.MT88.4 R84, [R134+0x13800] ;  /* 0x013800008654783b */ /* 0x0004e80000004200 */
[----:B------:R-:W4:Y:S03]  /*10070*/  LDSM.16.MT88.4 R76, [R159+0x7800] ;  /* 0x007800009f4c783b */ /* 0x000f260000004200 */
[C---:B------:R-:W-:Y:S01]  /*10080*/  HMMA.16816.F32 R128, R68.reuse, R124, R8 ;  /* 0x0000007c4480723c */ /* 0x040fe20000001808 */
[----:B------:R-:W5:Y:S04]  /*10090*/  LDSM.16.MT88.4 R8, [R159+0x3800] ;  /* 0x003800009f08783b */ /* 0x000f680000004200 */
[----:B------:R-:W5:Y:S03]  /*100a0*/  LDSM.16.MT88.4 R156, [R158+0x7800] ;  /* 0x007800009e9c783b */ /* 0x000f660000004200 */
[C---:B-1----:R-:W-:Y:S08]  /*100b0*/  HMMA.16816.F32 R96, R68.reuse, R92, R40 ;  /* 0x0000005c4460723c */ /* 0x042ff00000001828 */
[----:B------:R-:W-:Y:S01]  /*100c0*/  HMMA.16816.F32 R120, R68, R116, R16 ;  /* 0x000000744478723c */ /* 0x000fe20000001810 */
[----:B--2---:R-:W-:-:S02]  /*100d0*/  MOV R134, R145 ;  /* 0x0000009100867202 */ /* 0x004fc40000000f00 */
[----:B------:R-:W-:-:S05]  /*100e0*/  @P2 MOV R134, R145 ;  /* 0x0000009100862202 */ /* 0x000fca0000000f00 */
[C---:B------:R-:W-:Y:S08]  /*100f0*/  HMMA.16816.F32 R104, R68.reuse, R100, R32 ;  /* 0x000000644468723c */ /* 0x040ff00000001820 */
[C---:B------:R-:W-:Y:S08]  /*10100*/  HMMA.16816.F32 R124, R68.reuse, R126, R12 ;  /* 0x0000007e447c723c */ /* 0x040ff0000000180c */
[C---:B---3--:R-:W-:Y:S08]  /*10110*/  HMMA.16816.F32 R88, R68.reuse, R84, R48 ;  /* 0x000000544458723c */ /* 0x048ff00000001830 */
[C---:B----4-:R-:W-:Y:S08]  /*10120*/  HMMA.16816.F32 R80, R68.reuse, R76, R56 ;  /* 0x0000004c4450723c */ /* 0x050ff00000001838 */
[C---:B------:R-:W-:Y:S08]  /*10130*/  HMMA.16816.F32 R92, R68.reuse, R94, R44 ;  /* 0x0000005e445c723c */ /* 0x040ff0000000182c */
[C---:B------:R-:W-:Y:S08]  /*10140*/  HMMA.16816.F32 R116, R68.reuse, R118, R20 ;  /* 0x000000764474723c */ /* 0x040ff00000001814 */
[C---:B------:R-:W-:Y:S08]  /*10150*/  HMMA.16816.F32 R84, R68.reuse, R86, R52 ;  /* 0x000000564454723c */ /* 0x040ff00000001834 */
[C---:B-----5:R-:W-:Y:S08]  /*10160*/  HMMA.16816.F32 R112, R68.reuse, R8, R24 ;  /* 0x000000084470723c */ /* 0x060ff00000001818 */
[C---:B------:R-:W-:Y:S08]  /*10170*/  HMMA.16816.F32 R108, R68.reuse, R10, R28 ;  /* 0x0000000a446c723c */ /* 0x040ff0000000181c */
[C---:B------:R-:W-:Y:S08]  /*10180*/  HMMA.16816.F32 R76, R68.reuse, R78, R60 ;  /* 0x0000004e444c723c */ /* 0x040ff0000000183c */
[C---:B------:R-:W-:Y:S08]  /*10190*/  HMMA.16816.F32 R100, R68.reuse, R102, R36 ;  /* 0x000000664464723c */ /* 0x040ff00000001824 */
[C---:B------:R-:W-:Y:S08]  /*101a0*/  HMMA.16816.F32 R72, R68.reuse, R156, R72 ;  /* 0x0000009c4448723c */ /* 0x040ff00000001848 */
[----:B------:R-:W-:Y:S01]  /*101b0*/  HMMA.16816.F32 R68, R68, R158, R4 ;  /* 0x0000009e4444723c */ /* 0x000fe20000001804 */
[----:B------:R-:W-:-:S04]  /*101c0*/  NOP ;  /* 0x0000000000007918 */ /* 0x000fc80000000000 */
[----:B------:R-:W-:-:S15]  /*101d0*/  @P2 BRA `(.L_x_6006) ;  /* 0x0000000000042947 */ /* 0x000fde0003800000 */
.L_x_5997:
[----:B------:R-:W-:-:S07]  /*101e0*/  IADD3 R224, PT, PT, R183, -0x1, RZ ;  /* 0xffffffffb7e07810 */ /* 0x000fce0007ffe0ff */
.L_x_6006:
[----:B------:R-:W-:Y:S05]  /*101f0*/  BSYNC B2 ;  /* 0x0000000000027941 */ /* 0x000fea0003800000 */
.L_x_5996:
[----:B------:R-:W-:-:S13]  /*10200*/  ISETP.GE.AND P0, PT, R224, R214, PT ;  /* 0x000000d6e000720c */ /* 0x000fda0003f06270 */
[----:B------:R-:W-:Y:S05]  /*10210*/  @!P0 BRA `(.L_x_6007) ;  /* 0x0000006400508947 */ /* 0x000fea0003800000 */
[----:B------:R-:W-:Y:S01]  /*10220*/  IADD3 R132, PT, PT, R187, R132, R186 ;  /* 0x00000084bb847210 */ /* 0x000fe20007ffe0ba */
[----:B------:R-:W-:Y:S01]  /*10230*/  IMAD.SHL.U32 R225, R224, 0x80, RZ ;  /* 0x00000080e0e17824 */ /* 0x000fe200078e00ff */
[----:B------:R-:W-:Y:S01]  /*10240*/  ISETP.NE.U32.AND P3, PT, R234, RZ, PT ;  /* 0x000000ffea00720c */ /* 0x000fe20003f65070 */
[----:B------:R-:W-:Y:S01]  /*10250*/  IMAD.MOV.U32 R0, RZ, RZ, R134 ;  /* 0x000000ffff007224 */ /* 0x000fe200078e0086 */
[----:B------:R-:W-:Y:S01]  /*10260*/  IADD3 R188, PT, PT, -R135, R132, -R188 ;  /* 0x0000008487bc7210 */ /* 0x000fe20007ffe9bc */
[----:B------:R-:W-:Y:S01]  /*10270*/  IMAD.MOV.U32 R132, RZ, RZ, R133 ;  /* 0x000000ffff847224 */ /* 0x000fe200078e0085 */
[C---:B------:R-:W-:Y:S01]  /*10280*/  LOP3.LUT R227, R225.reuse, 0x40, R135, 0xfe, !PT ;  /* 0x00000040e1e37812 */ /* 0x040fe200078efe87 */
[----:B------:R-:W-:Y:S01]  /*10290*/  VIADD R224, R224, 0x1 ;  /* 0x00000001e0e07836 */ /* 0x000fe20000000000 */
[----:B------:R-:W-:Y:S01]  /*102a0*/  IADD3 R226, PT, PT, R188, -0x39, -R225 ;  /* 0xffffffc7bce27810 */ /* 0x000fe20007ffe8e1 */
[----:B------:R-:W-:Y:S01]  /*102b0*/  VIADD R225, R225, 0x80 ;  /* 0x00000080e1e17836 */ /* 0x000fe20000000000 */
[----:B------:R-:W-:-:S13]  /*102c0*/  ISETP.NE.AND.EX P3, PT, R235, RZ, PT, P3 ;  /* 0x000000ffeb00720c */ /* 0x000fda0003f65330 */
.L_x_6014:
        /* <DEDUP_REMOVED lines=18> */
[----:B------:R-:W-:Y:S03]  /*103f0*/  IABS R10, R225 ;  /* 0x000000e1000a7213 */ /* 0x000fe60000000000 */
[----:B------:R-:W-:Y:S02]  /*10400*/  IABS R7, R6 ;  /* 0x0000000600077213 */ /* 0x000fe40000000000 */
[-C--:B--2---:R-:W-:Y:S02]  /*10410*/  IABS R11, R8.reuse ;  /* 0x00000008000b7213 */ /* 0x084fe40000000000 */
[-C--:B------:R-:W-:Y:S02]  /*10420*/  IABS R9, R8.reuse ;  /* 0x0000000800097213 */ /* 0x080fe40000000000 */
[----:B------:R-:W1:Y:S01]  /*10430*/  I2F.RP R12, R11 ;  /* 0x0000000b000c7306 */ /* 0x000e620000209400 */
[-C--:B------:R-:W-:Y:S02]  /*10440*/  LOP3.LUT R6, R6, R8.reuse, RZ, 0x3c, !PT ;  /* 0x0000000806067212 */ /* 0x080fe400078e3cff */
[----:B------:R-:W-:Y:S02]  /*10450*/  IADD3 R9, PT, PT, RZ, -R9, RZ ;  /* 0x80000009ff097210 */ /* 0x000fe40007ffe0ff */
[----:B------:R-:W-:Y:S02]  /*10460*/  ISETP.GE.AND P0, PT, R6, RZ, PT ;  /* 0x000000ff0600720c */ /* 0x000fe40003f06270 */
[----:B------:R-:W-:Y:S03]  /*10470*/  LOP3.LUT R6, RZ, R8, RZ, 0x33, !PT ;  /* 0x00000008ff067212 */ /* 0x000fe600078e33ff */
[----:B-1----:R-:W1:Y:S02]  /*10480*/  MUFU.RCP R12, R12 ;  /* 0x0000000c000c7308 */ /* 0x002e640000001000 */
[----:B-1----:R-:W-:Y:S08]  /*10490*/  VIADD R12, R12, 0xffffffe ;  /* 0x0ffffffe0c0c7836 */ /* 0x002ff00000000000 */
[----:B------:R-:W1:Y:S02]  /*104a0*/  F2I.FTZ.U32.TRUNC.NTZ R13, R12 ;  /* 0x0000000c000d7305 */ /* 0x000e64000021f000 */
[--C-:B-1----:R-:W-:Y:S02]  /*104b0*/  IMAD.MOV R14, RZ, RZ, -R13.reuse ;  /* 0x000000ffff0e7224 */ /* 0x102fe400078e0a0d */
[----:B------:R-:W-:Y:S02]  /*104c0*/  IMAD.MOV.U32 R12, RZ, RZ, RZ ;  /* 0x000000ffff0c7224 */ /* 0x000fe400078e00ff */
[----:B------:R-:W-:Y:S04]  /*104d0*/  IMAD R14, R14, R11, RZ ;  /* 0x0000000b0e0e7224 */ /* 0x000fe800078e02ff */
[----:B------:R-:W-:Y:S06]  /*104e0*/  IMAD.HI.U32 R13, R13, R14, R12 ;  /* 0x0000000e0d0d7227 */ /* 0x000fec00078e000c */
        /* <DEDUP_REMOVED lines=21> */
[CC--:B------:R-:W-:Y:S01]  /*10640*/  LEA R10, P1, R7.reuse, R232.reuse, 0x2 ;  /* 0x000000e8070a7211 */ /* 0x0c0fe200078210ff */
[----:B------:R-:W2:Y:S01]  /*10650*/  LD.E.64 R12, desc[UR4][R2.64+0x40] ;  /* 0x00004004020c7980 */ /* 0x000ea2000c101b00 */
[C---:B------:R-:W-:Y:S02]  /*10660*/  LEA R14, P0, R6.reuse, R232, 0x2 ;  /* 0x000000e8060e7211 */ /* 0x040fe400078010ff */
[-C--:B------:R-:W-:Y:S02]  /*10670*/  LEA.HI.X.SX32 R11, R7, R233.reuse, 0x2, P1 ;  /* 0x000000e9070b7211 */ /* 0x080fe400008f16ff */
[C---:B------:R-:W-:Y:S01]  /*10680*/  LEA.HI.X.SX32 R15, R6.reuse, R233, 0x2, P0 ;  /* 0x000000e9060f7211 */ /* 0x040fe200000f16ff */
[----:B------:R-:W-:Y:S02]  /*10690*/  IMAD.IADD R6, R6, 0x1, -R7 ;  /* 0x0000000106067824 */ /* 0x000fe400078e0a07 */
[----:B------:R-:W3:Y:S02]  /*106a0*/  LD.E R10, desc[UR4][R10.64] ;  /* 0x000000040a0a7980 */ /* 0x000ee4000c101900 */
[----:B------:R-:W-:Y:S02]  /*106b0*/  IMAD R8, R8, R6, -0x80 ;  /* 0xffffff8008087424 */ /* 0x000fe400078e0206 */
[----:B------:R-:W3:Y:S03]  /*106c0*/  LD.E R9, desc[UR4][R14.64] ;  /* 0x000000040e097980 */ /* 0x000ee6000c101900 */
[----:B------:R-:W-:Y:S01]  /*106d0*/  SHF.R.S32.HI R7, RZ, 0x1f, R8 ;  /* 0x0000001fff077819 */ /* 0x000fe20000011408 */
[----:B------:R-:W4:Y:S01]  /*106e0*/  LD.E.64 R14, desc[UR4][R2.64+0x28] ;  /* 0x00002804020e7980 */ /* 0x000f22000c101b00 */
[-C--:B--2---:R-:W-:Y:S02]  /*106f0*/  IMAD R6, R13, R8.reuse, RZ ;  /* 0x000000080d067224 */ /* 0x084fe400078e02ff */
[C---:B------:R-:W-:Y:S04]  /*10700*/  IMAD.WIDE.U32 R16, R12.reuse, R8, RZ ;  /* 0x000000080c107225 */ /* 0x040fe800078e00ff */
[----:B------:R-:W-:Y:S05]  /*10710*/  IMAD R6, R12, R7, R6 ;  /* 0x000000070c067224 */ /* 0x000fea00078e0206 */
[----:B------:R-:W-:Y:S01]  /*10720*/  IADD3 R17, PT, PT, R17, R6, RZ ;  /* 0x0000000611117210 */ /* 0x000fe20007ffe0ff */
[----:B---3--:R-:W-:Y:S05]  /*10730*/  IMAD.IADD R9, R10, 0x1, -R9 ;  /* 0x000000010a097824 */ /* 0x008fea00078e0a09 */
[----:B------:R-:W-:Y:S01]  /*10740*/  SHF.R.S32.HI R7, RZ, 0x1f, R9 ;  /* 0x0000001fff077819 */ /* 0x000fe20000011409 */
[----:B----4-:R-:W-:Y:S02]  /*10750*/  IMAD R6, R15, R9, RZ ;  /* 0x000000090f067224 */ /* 0x010fe400078e02ff */
[----:B------:R-:W-:Y:S04]  /*10760*/  IMAD.WIDE.U32 R16, R9, R14, R16 ;  /* 0x0000000e09107225 */ /* 0x000fe800078e0010 */
[----:B------:R-:W-:Y:S01]  /*10770*/  IMAD R6, R14, R7, R6 ;  /* 0x000000070e067224 */ /* 0x000fe200078e0206 */
[C---:B------:R-:W-:Y:S03]  /*10780*/  LEA R219, P0, R16.reuse, R5, 0x1 ;  /* 0x0000000510db7211 */ /* 0x040fe600078008ff */
[----:B------:R-:W-:Y:S05]  /*10790*/  IMAD.IADD R6, R17, 0x1, R6 ;  /* 0x0000000111067824 */ /* 0x000fea00078e0206 */
[----:B------:R-:W-:Y:S02]  /*107a0*/  LEA.HI.X R218, R16, R4, R6, 0x1, P0 ;  /* 0x0000000410da7211 */ /* 0x000fe400000f0c06 */
.L_x_6009:
[----:B------:R-:W-:Y:S05]  /*107b0*/  BSYNC.RECONVERGENT B0 ;  /* 0x0000000000007941 */ /* 0x000fea0003800200 */
.L_x_6008:
[----:B------:R-:W1:Y:S01]  /*107c0*/  S2UR UR6, SR_CgaCtaId ;  /* 0x00000000000679c3 */ /* 0x000e620000008800 */
[C---:B------:R-:W-:Y:S01]  /*107d0*/  IMAD.SHL.U32 R4, R197.reuse, 0x8, RZ ;  /* 0x00000008c5047824 */ /* 0x040fe200078e00ff */
[C---:B------:R-:W-:Y:S01]  /*107e0*/  LOP3.LUT R231, R197.reuse, 0x38, RZ, 0xc0, !PT ;  /* 0x00000038c5e77812 */ /* 0x040fe200078ec0ff */
[----:B------:R-:W-:Y:S01]  /*107f0*/  UMOV UR7, 0x400 ;  /* 0x0000040000077882 */ /* 0x000fe20000000000 */
[C---:B------:R-:W-:Y:S01]  /*10800*/  IMAD.SHL.U32 R5, R206.reuse, 0x20, RZ ;  /* 0x00000020ce057824 */ /* 0x040fe200078e00ff */
[----:B------:R-:W-:Y:S01]  /*10810*/  SHF.L.U64.HI R6, R206, 0x5, R207 ;  /* 0x00000005ce067819 */ /* 0x000fe200000102cf */
[C---:B------:R-:W-:Y:S01]  /*10820*/  IMAD.SHL.U32 R203, R197.reuse, 0x40, RZ ;  /* 0x00000040c5cb7824 */ /* 0x040fe200078e00ff */
[----:B------:R-:W-:Y:S01]  /*10830*/  LOP3.LUT R196, R4, 0x38, RZ, 0xc0, !PT ;  /* 0x0000003804c47812 */ /* 0x000fe200078ec0ff */
[----:B------:R-:W-:Y:S01]  /*10840*/  IMAD.SHL.U32 R199, R197, 0x20, RZ ;  /* 0x00000020c5c77824 */ /* 0x000fe200078e00ff */
[--C-:B------:R-:W-:Y:S01]  /*10850*/  LOP3.LUT R231, R231, 0x1c0, R4.reuse, 0xf8, !PT ;  /* 0x000001c0e7e77812 */ /* 0x100fe200078ef804 */
[----:B------:R-:W-:Y:S01]  /*10860*/  IMAD.MOV.U32 R201, RZ, RZ, 0x20 ;  /* 0x00000020ffc97424 */ /* 0x000fe200078e00ff */
[----:B------:R-:W-:Y:S01]  /*10870*/  ISETP.GE.AND P4, PT, R196, R228, PT ;  /* 0x000000e4c400720c */ /* 0x000fe20003f86270 */
[----:B------:R-:W-:Y:S01]  /*10880*/  IMAD.MOV.U32 R133, RZ, RZ, 0x40 ;  /* 0x00000040ff857424 */ /* 0x000fe200078e00ff */
[----:B------:R-:W-:Y:S01]  /*10890*/  LOP3.LUT R231, R231, R196, RZ, 0x3c, !PT ;  /* 0x000000c4e7e77212 */ /* 0x000fe200078e3cff */
[----:B------:R-:W-:Y:S01]  /*108a0*/  VIADD R224, R224, 0xffffffff ;  /* 0xffffffffe0e07836 */ /* 0x000fe20000000000 */
[----:B------:R-:W-:Y:S01]  /*108b0*/  LOP3.LUT R209, R196, 0x40, RZ, 0xfc, !PT ;  /* 0x00000040c4d17812 */ /* 0x000fe200078efcff */
[----:B------:R-:W-:Y:S01]  /*108c0*/  BSSY.RECONVERGENT B1, `(.L_x_6010) ;  /* 0x00001fe000017945 */ /* 0x000fe20003800200 */
[----:B------:R-:W-:Y:S02]  /*108d0*/  LOP3.LUT R231, R231, 0x1e00, R4, 0xf8, !PT ;  /* 0x00001e00e7e77812 */ /* 0x000fe400078ef804 */
[----:B------:R-:W-:Y:S02]  /*108e0*/  ISETP.GE.AND P1, PT, R209, R228, PT ;  /* 0x000000e4d100720c */ /* 0x000fe40003f26270 */
[----:B------:R-:W-:Y:S02]  /*108f0*/  IADD3 R8, P0, PT, R5, R219, RZ ;  /* 0x000000db05087210 */ /* 0x000fe40007f1e0ff */
[C---:B------:R-:W-:Y:S01]  /*10900*/  LOP3.LUT R4, R203.reuse, 0x1c0, RZ, 0xc0, !PT ;  /* 0x000001c0cb047812 */ /* 0x040fe200078ec0ff */
[----:B-1----:R-:W-:Y:S01]  /*10910*/  ULEA UR6, UR6, UR7, 0x18 ;  /* 0x0000000706067291 */ /* 0x002fe2000f8ec0ff */
[----:B------:R-:W-:Y:S01]  /*10920*/  @!P4 IMAD.MOV.U32 R10, RZ, RZ, R219 ;  /* 0x000000ffff0ac224 */ /* 0x000fe200078e00db */
[----:B------:R-:W-:Y:S01]  /*10930*/  LOP3.LUT R181, R203, 0x400, RZ, 0xc0, !PT ;  /* 0x00000400cbb57812 */ /* 0x000fe200078ec0ff */
[--C-:B------:R-:W-:Y:S01]  /*10940*/  @!P4 IMAD.MOV.U32 R11, RZ, RZ, R218.reuse ;  /* 0x000000ffff0bc224 */ /* 0x100fe200078e00da */
[--C-:B------:R-:W-:Y:S01]  /*10950*/  LOP3.LUT R4, R4, 0x8, R197.reuse, 0xf8, !PT ;  /* 0x0000000804047812 */ /* 0x100fe200078ef8c5 */
[----:B------:R-:W-:Y:S01]  /*10960*/  IMAD.X R9, R6, 0x1, R218, P0 ;  /* 0x0000000106097824 */ /* 0x000fe200000e06da */
[-C--:B------:R-:W-:Y:S01]  /*10970*/  IADD3 R12, P0, PT, R8, R5.reuse, RZ ;  /* 0x00000005080c7210 */ /* 0x080fe20007f1e0ff */
[----:B------:R-:W-:Y:S01]  /*10980*/  IMAD.U32 R200, RZ, RZ, UR6 ;  /* 0x00000006ffc87e24 */ /* 0x000fe2000f8e00ff */
[-C--:B------:R-:W-:Y:S02]  /*10990*/  LOP3.LUT R4, R4, R196.reuse, RZ, 0x3c, !PT ;  /* 0x000000c404047212 */ /* 0x080fe400078e3cff */
[----:B------:R-:W-:Y:S01]  /*109a0*/  SHF.R.U32.HI R198, RZ, 0x1, R197 ;  /* 0x00000001ffc67819 */ /* 0x000fe200000116c5 */
[----:B------:R-:W-:Y:S01]  /*109b0*/  IMAD R231, R231, 0x2, R200 ;  /* 0x00000002e7e77824 */ /* 0x000fe200078e02c8 */
[----:B------:R-:W-:Y:S01]  /*109c0*/  LOP3.LUT R199, R199, 0x7c00, RZ, 0xc0, !PT ;  /* 0x00007c00c7c77812 */ /* 0x000fe200078ec0ff */
[----:B------:R-:W-:Y:S01]  /*109d0*/  IMAD.X R13, R9, 0x1, R6, P0 ;  /* 0x00000001090d7824 */ /* 0x000fe200000e0606 */
[----:B------:R-:W-:Y:S01]  /*109e0*/  LOP3.LUT R202, R198, 0x8, RZ, 0xc0, !PT ;  /* 0x00000008c6ca7812 */ /* 0x000fe200078ec0ff */
[----:B------:R-:W-:Y:S01]  /*109f0*/  IMAD R181, R4, 0x2, R181 ;  /* 0x0000000204b57824 */ /* 0x000fe200078e02b5 */
[----:B------:R-:W-:Y:S01]  /*10a00*/  @!PT LDS RZ, [RZ] ;  /* 0x00000000fffff984 */ /* 0x000fe20000000800 */
[----:B------:R-:W-:Y:S01]  /*10a10*/  @!PT LDS RZ, [RZ] ;  /* 0x00000000fffff984 */ /* 0x000fe20000000800 */
[----:B------:R-:W-:Y:S01]  /*10a20*/  @!PT LDS RZ, [RZ] ;  /* 0x00000000fffff984 */ /* 0x000fe20000000800 */
[----:B------:R1:W-:Y:S01]  /*10a30*/  @!P4 LDGSTS.E.BYPASS.LTC128B.128 [R231+0xc000], desc[UR4][R10.64] ;  /* 0x0c0000000ae7cfae */ /* 0x0003e2000b981a04 */
[--C-:B------:R-:W-:Y:S02]  /*10a40*/  LOP3.LUT R176, R199, 0x200, R203.reuse, 0xf8, !PT ;  /* 0x00000200c7b07812 */ /* 0x100fe400078ef8cb */
[----:B------:R-:W-:Y:S01]  /*10a50*/  LOP3.LUT R202, R202, 0x1c0, R203, 0xf8, !PT ;  /* 0x000001c0caca7812 */ /* 0x000fe200078ef8cb */
[----:B------:R-:W-:Y:S01]  /*10a60*/  @P4 STS.128 [R231+0xc000], RZ ;  /* 0x00c000ffe7004388 */ /* 0x000fe20000000c00 */
[----:B------:R-:W-:Y:S01]  /*10a70*/  IMAD.IADD R181, R200, 0x1, R181 ;  /* 0x00000001c8b57824 */ /* 0x000fe200078e02b5 */
[----:B------:R-:W-:Y:S02]  /*10a80*/  LOP3.LUT P2, RZ, R197, 0x4, RZ, 0xc0, !PT ;  /* 0x00000004c5ff7812 */ /* 0x000fe4000784c0ff */
[----:B------:R-:W-:Y:S02]  /*10a90*/  LOP3.LUT R202, R202, R196, RZ, 0x3c, !PT ;  /* 0x000000c4caca7212 */ /* 0x000fe400078e3cff */
[----:B------:R-:W-:Y:S02]  /*10aa0*/  SEL R133, R133, 0xffffffc0, !P2 ;  /* 0xffffffc085857807 */ /* 0x000fe40005000000 */
[----:B------:R-:W-:Y:S05]  /*10ab0*/  LOP3.LUT R176, R176, R202, RZ, 0xfc, !PT ;  /* 0x000000cab0b07212 */ /* 0x000fea00078efcff */
[----:B------:R-:W-:Y:S04]  /*10ac0*/  IMAD R176, R176, 0x2, R200 ;  /* 0x00000002b0b07824 */ /* 0x000fe800078e02c8 */
[----:B------:R-:W-:Y:S02]  /*10ad0*/  IMAD.IADD R184, R176, 0x1, R133 ;  /* 0x00000001b0b87824 */ /* 0x000fe400078e0285 */
[----:B------:R-:W-:Y:S02]  /*10ae0*/  IMAD.IADD R133, R133, 0x1, R181 ;  /* 0x0000000185857824 */ /* 0x000fe400078e02b5 */
[----:B-1----:R-:W-:Y:S02]  /*10af0*/  @!P1 IMAD.MOV.U32 R10, RZ, RZ, R219 ;  /* 0x000000ffff0a9224 */ /* 0x002fe400078e00db */
[----:B------:R-:W-:Y:S05]  /*10b00*/  @!P1 IMAD.MOV.U32 R11, RZ, RZ, R218 ;  /* 0x000000ffff0b9224 */ /* 0x000fea00078e00da */
        /* <DEDUP_REMOVED lines=36> */
[----:B------:R1:W-:Y:S01]  /*10d50*/  @!P1 LDGSTS.E.BYPASS.LTC128B.128 [R231+0x11800], desc[UR4][R10.64+0x80] ;  /* 0x118000800ae79fae */ /* 0x0003e2000b981a04 */
        /* <DEDUP_REMOVED lines=11> */
[----:B------:R-:W-:Y:S01]  /*10e10*/  @P1 STS.128 [R231+0x12000], RZ ;  /* 0x012000ffe7001388 */ /* 0x000fe20000000c00 */
[-C--:B-1----:R-:W-:Y:S05]  /*10e20*/  IADD3 R10, P0, PT, R8, R5.reuse, RZ ;  /* 0x00000005080a7210 */ /* 0x082fea0007f1e0ff */
[--C-:B------:R-:W-:Y:S05]  /*10e30*/  IMAD.X R11, R9, 0x1, R6.reuse, P0 ;  /* 0x00000001090b7824 */ /* 0x100fea00000e0606 */
[----:B------:R-:W-:Y:S01]  /*10e40*/  @!PT LDS RZ, [RZ] ;  /* 0x00000000fffff984 */ /* 0x000fe20000000800 */
[----:B------:R-:W-:Y:S01]  /*10e50*/  @!PT LDS RZ, [RZ] ;  /* 0x00000000fffff984 */ /* 0x000fe20000000800 */
[----:B------:R-:W-:Y:S01]  /*10e60*/  @!PT LDS RZ, [RZ] ;  /* 0x00000000fffff984 */ /* 0x000fe20000000800 */
[----:B------:R-:W-:Y:S04]  /*10e70*/  @!P4 LDGSTS.E.BYPASS.LTC128B.128 [R231+0xe800], desc[UR4][R10.64] ;  /* 0x0e8000000ae7cfae */ /* 0x000fe8000b981a04 */
[----:B------:R-:W-:Y:S01]  /*10e80*/  @P4 STS.128 [R231+0xe800], RZ ;  /* 0x00e800ffe7004388 */ /* 0x000fe20000000c00 */
[-C--:B--2---:R-:W-:Y:S03]  /*10e90*/  IADD3 R8, P0, PT, R10, R5.reuse, RZ ;  /* 0x000000050a087210 */ /* 0x084fe60007f1e0ff */
[----:B------:R-:W-:Y:S01]  /*10ea0*/  @!PT LDS RZ, [RZ] ;  /* 0x00000000fffff984 */ /* 0x000fe20000000800 */
[----:B------:R-:W-:Y:S01]  /*10eb0*/  @!PT LDS RZ, [RZ] ;  /* 0x00000000fffff984 */ /* 0x000fe20000000800 */
[----:B------:R-:W-:Y:S01]  /*10ec0*/  @!PT LDS RZ, [RZ] ;  /* 0x00000000fffff984 */ /* 0x000fe20000000800 */
[----:B------:R-:W-:Y:S02]  /*10ed0*/  @!P1 LDGSTS.E.BYPASS.LTC128B.128 [R231+0x12800], desc[UR4][R10.64+0x80] ;  /* 0x128000800ae79fae */ /* 0x000fe4000b981a04 */
[--C-:B------:R-:W-:Y:S02]  /*10ee0*/  IMAD.X R9, R11, 0x1, R6.reuse, P0 ;  /* 0x000000010b097824 */ /* 0x100fe400000e0606 */
[----:B------:R-:W-:Y:S01]  /*10ef0*/  @P1 STS.128 [R231+0x12800], RZ ;  /* 0x012800ffe7001388 */ /* 0x000fe20000000c00 */
[----:B------:R-:W-:Y:S03]  /*10f00*/  IADD3 R4, P0, PT, R8, R5, RZ ;  /* 0x0000000508047210 */ /* 0x000fe60007f1e0ff */
[----:B------:R-:W-:Y:S01]  /*10f10*/  @!PT LDS RZ, [RZ] ;  /* 0x00000000fffff984 */ /* 0x000fe20000000800 */
[----:B------:R-:W-:Y:S01]  /*10f20*/  @!PT LDS RZ, [RZ] ;  /* 0x00000000fffff984 */ /* 0x000fe20000000800 */
[----:B------:R-:W-:Y:S01]  /*10f30*/  @!PT LDS RZ, [RZ] ;  /* 0x00000000fffff984 */ /* 0x000fe20000000800 */
[----:B------:R-:W-:Y:S02]  /*10f40*/  @!P4 LDGSTS.E.BYPASS.LTC128B.128 [R231+0xf000], desc[UR4][R8.64] ;  /* 0x0f00000008e7cfae */ /* 0x000fe4000b981a04 */
[----:B------:R-:W-:Y:S01]  /*10f50*/  IMAD.X R5, R9, 0x1, R6, P0 ;  /* 0x0000000109057824 */ /* 0x000fe200000e0606 */
[----:B------:R-:W-:Y:S01]  /*10f60*/  LOP3.LUT P0, RZ, R197, 0x2, RZ, 0xc0, !PT ;  /* 0x00000002c5ff7812 */ /* 0x000fe2000780c0ff */
[----:B------:R-:W-:Y:S03]  /*10f70*/  @P4 STS.128 [R231+0xf000], RZ ;  /* 0x00f000ffe7004388 */ /* 0x000fe60000000c00 */
[----:B------:R-:W-:Y:S01]  /*10f80*/  SEL R201, R201, 0xffffffe0, !P0 ;  /* 0xffffffe0c9c97807 */ /* 0x000fe20004000000 */
[----:B------:R-:W-:Y:S01]  /*10f90*/  @!PT LDS RZ, [RZ] ;  /* 0x00000000fffff984 */ /* 0x000fe20000000800 */
[----:B------:R-:W-:Y:S01]  /*10fa0*/  @!PT LDS RZ, [RZ] ;  /* 0x00000000fffff984 */ /* 0x000fe20000000800 */
[----:B------:R-:W-:Y:S01]  /*10fb0*/  @!PT LDS RZ, [RZ] ;  /* 0x00000000fffff984 */ /* 0x000fe20000000800 */
[----:B------:R1:W-:Y:S01]  /*10fc0*/  @!P1 LDGSTS.E.BYPASS.LTC128B.128 [R231+0x13000], desc[UR4][R8.64+0x80] ;  /* 0x1300008008e79fae */ /* 0x0003e2000b981a04 */
[----:B------:R-:W-:Y:S03]  /*10fd0*/  ISETP.GT.AND P0, PT, R224, R214, PT ;  /* 0x000000d6e000720c */ /* 0x000fe60003f04270 */
[----:B------:R-:W-:Y:S01]  /*10fe0*/  @P1 STS.128 [R231+0x13000], RZ ;  /* 0x013000ffe7001388 */ /* 0x000fe20000000c00 */
[----:B------:R-:W-:Y:S02]  /*10ff0*/  IMAD.IADD R180, R176, 0x1, R201 ;  /* 0x00000001b0b47824 */ /* 0x000fe400078e02c9 */
[C---:B------:R-:W-:Y:S01]  /*11000*/  IMAD.IADD R134, R201.reuse, 0x1, R181 ;  /* 0x00000001c9867824 */ /* 0x040fe200078e02b5 */
        /* <DEDUP_REMOVED lines=14> */
[----:B------:R-:W1:Y:S04]  /*110f0*/  LDSM.16.M88.4 R16, [R181+0x4800] ;  /* 0x00480000b510783b */ /* 0x000e680000000200 */
[----:B------:R-:W3:Y:S04]  /*11100*/  LDSM.16.M88.4 R24, [R181+0x5000] ;  /* 0x00500000b518783b */ /* 0x000ee80000000200 */
[----:B------:R-:W0:Y:S04]  /*11110*/  LDGDEPBAR ;  /* 0x00000000000079af */ /* 0x000e280000000000 */
[----:B------:R-:W4:Y:S04]  /*11120*/  LDSM.16.M88.4 R32, [R181+0x5800] ;  /* 0x00580000b520783b */ /* 0x000f280000000200 */
[----:B------:R-:W5:Y:S04]  /*11130*/  LDSM.16.M88.4 R40, [R181+0x6000] ;  /* 0x00600000b528783b */ /* 0x000f680000000200 */
[----:B------:R-:W5:Y:S04]  /*11140*/  LDSM.16.M88.4 R48, [R181+0x6800] ;  /* 0x00680000b530783b */ /* 0x000f680000000200 */
[----:B------:R-:W5:Y:S04]  /*11150*/  LDSM.16.M88.4 R56, [R181+0x7000] ;  /* 0x00700000b538783b */ /* 0x000f680000000200 */
[----:B------:R-:W5:Y:S04]  /*11160*/  LDSM.16.M88.4 R136, [R181+0x7800] ;  /* 0x00780000b588783b */ /* 0x000f680000000200 */
        /* <DEDUP_REMOVED lines=130> */
[C---:B-----5:R-:W-:Y:S01]  /*11990*/  HMMA.16816.F32 R4, R152.reuse, R156, R4 ;  /* 0x0000009c9804723c */ /* 0x060fe20000001804 */
[----:B------:R-:W-:Y:S07]  /*119a0*/  LDSM.16.M88.4 R192, [R135+0xb000] ;  /* 0x00b0000087c0783b */ /* 0x000fee0000000200 */
        /* <DEDUP_REMOVED lines=80> */
[----:B------:R-:W-:Y:S02]  /*11eb0*/  IABS R136, R140 ;  /* 0x0000008c00887213 */ /* 0x000fe40000000000 */
[----:B------:R-:W-:Y:S02]  /*11ec0*/  IABS R133, R135 ;  /* 0x0000008700857213 */ /* 0x000fe40000000000 */
[-C--:B--2---:R-:W-:Y:S02]  /*11ed0*/  IABS R138, R142.reuse ;  /* 0x0000008e008a7213 */ /* 0x084fe40000000000 */
[-C--:B------:R-:W-:Y:S02]  /*11ee0*/  IABS R137, R142.reuse ;  /* 0x0000008e00897213 */ /* 0x080fe40000000000 */
[----:B------:R-:W1:Y:S01]  /*11ef0*/  I2F.RP R144, R138 ;  /* 0x0000008a00907306 */ /* 0x000e620000209400 */
[-C--:B------:R-:W-:Y:S02]  /*11f00*/  LOP3.LUT R135, R135, R142.reuse, RZ, 0x3c, !PT ;  /* 0x0000008e87877212 */ /* 0x080fe400078e3cff */
[----:B------:R-:W-:Y:S01]  /*11f10*/  IMAD.MOV R137, RZ, RZ, -R137 ;  /* 0x000000ffff897224 */ /* 0x000fe200078e0a89 */
[----:B------:R-:W-:Y:S06]  /*11f20*/  LOP3.LUT R140, R140, R142, RZ, 0x3c, !PT ;  /* 0x0000008e8c8c7212 */ /* 0x000fec00078e3cff */
[----:B-1----:R-:W1:Y:S02]  /*11f30*/  MUFU.RCP R144, R144 ;  /* 0x0000009000907308 */ /* 0x002e640000001000 */
[----:B-1----:R-:W-:Y:S08]  /*11f40*/  VIADD R144, R144, 0xffffffe ;  /* 0x0ffffffe90907836 */ /* 0x002ff00000000000 */
[----:B------:R-:W1:Y:S02]  /*11f50*/  F2I.FTZ.U32.TRUNC.NTZ R145, R144 ;  /* 0x0000009000917305 */ /* 0x000e64000021f000 */
[--C-:B-1----:R-:W-:Y:S01]  /*11f60*/  IMAD.MOV R141, RZ, RZ, -R145.reuse ;  /* 0x000000ffff8d7224 */ /* 0x102fe200078e0a91 */
[----:B------:R-:W-:Y:S03]  /*11f70*/  MOV R144, RZ ;  /* 0x000000ff00907202 */ /* 0x000fe60000000f00 */
[----:B------:R-:W-:Y:S04]  /*11f80*/  IMAD R141, R141, R138, RZ ;  /* 0x0000008a8d8d7224 */ /* 0x000fe800078e02ff */
[----:B------:R-:W-:Y:S02]  /*11f90*/  IMAD.HI.U32 R141, R145, R141, R144 ;  /* 0x0000008d918d7227 */ /* 0x000fe400078e0090 */
[----:B------:R-:W2:Y:S04]  /*11fa0*/  LD.E.64 R144, desc[UR4][R2.64+0x38] ;  /* 0x0000380402907980 */ /* 0x000ea8000c101b00 */
[----:B------:R-:W-:Y:S04]  /*11fb0*/  IMAD.HI.U32 R139, R141, R136, RZ ;  /* 0x000000888d8b7227 */ /* 0x000fe800078e00ff */
[----:B------:R-:W-:Y:S02]  /*11fc0*/  IMAD R136, R139, R137, R136 ;  /* 0x000000898b887224 */ /* 0x000fe400078e0288 */
[----:B------:R-:W-:Y:S03]  /*11fd0*/  IMAD.HI.U32 R141, R141, R133, RZ ;  /* 0x000000858d8d7227 */ /* 0x000fe600078e00ff */
[C---:B------:R-:W-:Y:S01]  /*11fe0*/  ISETP.GT.U32.AND P6, PT, R138.reuse, R136, PT ;  /* 0x000000888a00720c */ /* 0x040fe20003fc4070 */
        /* <DEDUP_REMOVED lines=14> */
[C---:B------:R-:W-:Y:S04]  /*120d0*/  ISETP.NE.AND P6, PT, R142.reuse, RZ, PT ;  /* 0x000000ff8e00720c */ /* 0x040fe80003fc5270 */
[----:B------:R-:W-:Y:S03]  /*120e0*/  SEL R139, R133, R139, !P6 ;  /* 0x0000008b858b7207 */ /* 0x000fe60007000000 */
[----:B------:R-:W-:Y:S02]  /*120f0*/  @!P5 IADD3 R141, PT, PT, -R141, RZ, RZ ;  /* 0x000000ff8d8dd210 */ /* 0x000fe40007ffe1ff */
[-C--:B------:R-:W-:Y:S02]  /*12100*/  LEA R146, P5, R139, R232.reuse, 0x2 ;  /* 0x000000e88b927211 */ /* 0x080fe400078a10ff */
[----:B------:R-:W-:Y:S02]  /*12110*/  SEL R141, R133, R141, !P6 ;  /* 0x0000008d858d7207 */ /* 0x000fe40007000000 */
[-C--:B------:R-:W-:Y:S02]  /*12120*/  LEA.HI.X.SX32 R147, R139, R233.reuse, 0x2, P5 ;  /* 0x000000e98b937211 */ /* 0x080fe400028f16ff */
[C---:B------:R-:W-:Y:S01]  /*12130*/  LEA R136, P0, R141.reuse, R232, 0x2 ;  /* 0x000000e88d887211 */ /* 0x040fe200078010ff */
[C---:B------:R-:W-:Y:S02]  /*12140*/  IMAD.IADD R139, R141.reuse, 0x1, -R139 ;  /* 0x000000018d8b7824 */ /* 0x040fe400078e0a8b */
[----:B------:R-:W3:Y:S01]  /*12150*/  LD.E R135, desc[UR4][R146.64] ;  /* 0x0000000492877980 */ /* 0x000ee2000c101900 */
[----:B------:R-:W-:Y:S01]  /*12160*/  LEA.HI.X.SX32 R137, R141, R233, 0x2, P0 ;  /* 0x000000e98d897211 */ /* 0x000fe200000f16ff */
[----:B------:R-:W-:Y:S04]  /*12170*/  IMAD R142, R142, R139, -0x80 ;  /* 0xffffff808e8e7424 */ /* 0x000fe800078e028b */
[----:B------:R1:W3:Y:S04]  /*12180*/  LD.E R133, desc[UR4][R136.64] ;  /* 0x0000000488857980 */ /* 0x0002e8000c101900 */
[----:B------:R-:W4:Y:S01]  /*12190*/  LD.E.64 R146, desc[UR4][R2.64+0x20] ;  /* 0x0000200402927980 */ /* 0x000f22000c101b00 */
[----:B-1----:R-:W-:Y:S01]  /*121a0*/  SHF.R.S32.HI R137, RZ, 0x1f, R142 ;  /* 0x0000001fff897819 */ /* 0x002fe2000001148e */
        /* <DEDUP_REMOVED lines=12> */
.L_x_6013:
[----:B------:R-:W-:Y:S05]  /*12270*/  BSYNC.RECONVERGENT B0 ;  /* 0x0000000000007941 */ /* 0x000fea0003800200 */
.L_x_6012:
[----:B------:R-:W-:Y:S01]  /*12280*/  @!P4 IMAD.MOV.U32 R217, RZ, RZ, R215 ;  /* 0x000000ffffd9c224 */ /* 0x000fe200078e00d7 */
[----:B------:R-:W-:Y:S02]  /*12290*/  IADD3 R140, P0, PT, R134, R216, RZ ;  /* 0x000000d8868c7210 */ /* 0x000fe40007f1e0ff */
[----:B------:R-:W-:Y:S02]  /*122a0*/  SHF.L.U64.HI R133, R204, 0x5, R205 ;  /* 0x00000005cc857819 */ /* 0x000fe400000102cd */
[----:B------:R-:W-:Y:S01]  /*122b0*/  @!PT LDS RZ, [RZ] ;  /* 0x00000000fffff984 */ /* 0x000fe20000000800 */
[----:B------:R-:W-:Y:S01]  /*122c0*/  @!PT LDS RZ, [RZ] ;  /* 0x00000000fffff984 */ /* 0x000fe20000000800 */
[----:B------:R-:W-:Y:S01]  /*122d0*/  @!PT LDS RZ, [RZ] ;  /* 0x00000000fffff984 */ /* 0x000fe20000000800 */
[----:B------:R1:W-:Y:S01]  /*122e0*/  @!P4 LDGSTS.E.BYPASS.LTC128B.128 [R231+0x4000], desc[UR4][R216.64] ;  /* 0x04000000d8e7cfae */ /* 0x0003e2000b981a04 */
[-C--:B------:R-:W-:Y:S02]  /*122f0*/  IADD3 R138, P5, PT, R140, R134.reuse, RZ ;  /* 0x000000868c8a7210 */ /* 0x080fe40007fbe0ff */
[----:B------:R-:W-:Y:S01]  /*12300*/  IMAD.X R141, R133, 0x1, R215, P0 ;  /* 0x00000001858d7824 */ /* 0x000fe200000e06d7 */
[----:B------:R2:W-:Y:S01]  /*12310*/  @P4 STS.128 [R231+0x4000], RZ ;  /* 0x004000ffe7004388 */ /* 0x0005e20000000c00 */
[-C--:B------:R-:W-:Y:S02]  /*12320*/  IADD3 R136, P0, PT, R138, R134.reuse, RZ ;  /* 0x000000868a887210 */ /* 0x080fe40007f1e0ff */
[--C-:B------:R-:W-:Y:S02]  /*12330*/  IMAD.X R139, R141, 0x1, R133.reuse, P5 ;  /* 0x000000018d8b7824 */ /* 0x100fe400028e0685 */
[-C--:B------:R-:W-:Y:S03]  /*12340*/  IADD3 R142, P5, PT, R136, R134.reuse, RZ ;  /* 0x00000086888e7210 */ /* 0x080fe60007fbe0ff */
[-C--:B------:R-:W-:Y:S05]  /*12350*/  IADD3.X R137, PT, PT, R139, R133.reuse, RZ, P0, !PT ;  /* 0x000000858b897210 */ /* 0x080fea00007fe4ff */
        /* <DEDUP_REMOVED lines=43> */
[-C--:B---3--:R-:W-:Y:S03]  /*12610*/  IADD3 R138, P5, PT, R140, R134.reuse, RZ ;  /* 0x000000868c8a7210 */ /* 0x088fe60007fbe0ff */
[----:B------:R2:W-:Y:S01]  /*12620*/  @P4 STS.128 [R231+0x6000], RZ ;  /* 0x006000ffe7004388 */ /* 0x0005e20000000c00 */
[----:B------:R-:W-:Y:S03]  /*12630*/  IADD3.X R139, PT, PT, R141, R133, RZ, P5, !PT ;  /* 0x000000858d8b7210 */ /* 0x000fe60002ffe4ff */
[----:B------:R-:W-:Y:S01]  /*12640*/  @!PT LDS RZ, [RZ] ;  /* 0x00000000fffff984 */ /* 0x000fe20000000800 */
[----:B------:R-:W-:Y:S01]  /*12650*/  @!PT LDS RZ, [RZ] ;  /* 0x00000000fffff984 */ /* 0x000fe20000000800 */
[----:B------:R-:W-:Y:S01]  /*12660*/  @!PT LDS RZ, [RZ] ;  /* 0x00000000fffff984 */ /* 0x000fe20000000800 */
[----:B------:R2:W-:Y:S01]  /*12670*/  @!P1 LDGSTS.E.BYPASS.LTC128B.128 [R231+0xa000], desc[UR4][R142.64+0x80] ;  /* 0x0a0000808ee79fae */ /* 0x0005e2000b981a04 */
[----:B------:R-:W-:Y:S03]  /*12680*/  IADD3 R134, P0, PT, R138, R134, RZ ;  /* 0x000000868a867210 */ /* 0x000fe60007f1e0ff */
[----:B------:R2:W-:Y:S02]  /*12690*/  @P1 STS.128 [R231+0xa000], RZ ;  /* 0x00a000ffe7001388 */ /* 0x0005e40000000c00 */
[----:B------:R-:W-:Y:S02]  /*126a0*/  IMAD.X R135, R139, 0x1, R133, P0 ;  /* 0x000000018b877824 */ /* 0x000fe400000e0685 */
        /* <DEDUP_REMOVED lines=31> */
.L_x_6011:
[----:B------:R-:W-:Y:S05]  /*128a0*/  BSYNC.RECONVERGENT B1 ;  /* 0x0000000000017941 */ /* 0x000fea0003800200 */
.L_x_6010:
[C---:B--2---:R-:W-:Y:S01]  /*128b0*/  VIADD R135, R226.reuse, 0x40 ;  /* 0x00000040e2877836 */ /* 0x044fe20000000000 */
[----:B------:R-:W-:Y:S01]  /*128c0*/  IABS R137, R226 ;  /* 0x000000e200897213 */ /* 0x000fe20000000000 */
[----:B------:R-:W-:Y:S02]  /*128d0*/  VIADD R133, R227, 0xffffffc0 ;  /* 0xffffffc0e3857836 */ /* 0x000fe40000000000 */
[C---:B------:R-:W-:Y:S01]  /*128e0*/  VIADD R136, R226.reuse, 0x41 ;  /* 0x00000041e2887836 */ /* 0x040fe20000000000 */
[----:B------:R-:W-:Y:S01]  /*128f0*/  IABS R135, R135 ;  /* 0x0000008700877213 */ /* 0x000fe20000000000 */
[C---:B------:R-:W-:Y:S01]  /*12900*/  VIADD R134, R226.reuse, 0x38 ;  /* 0x00000038e2867836 */ /* 0x040fe20000000000 */
[----:B------:R-:W-:Y:S01]  /*12910*/  ISETP.GE.AND P6, PT, R133, R212, PT ;  /* 0x000000d48500720c */ /* 0x000fe20003fc6270 */
[C---:B------:R-:W-:Y:S01]  /*12920*/  VIADD R156, R227.reuse, 0xffffffc8 ;  /* 0xffffffc8e39c7836 */ /* 0x040fe20000000000 */
[----:B------:R-:W-:Y:S01]  /*12930*/  I2FP.F32.S32 R135, R135 ;  /* 0x0000008700877245 */ /* 0x000fe20000201400 */
[----:B------:R-:W-:Y:S01]  /*12940*/  VIADD R150, R227, 0xffffffd0 ;  /* 0xffffffd0e3967836 */ /* 0x000fe20000000000 */
[----:B------:R-:W-:Y:S01]  /*12950*/  ISETP.GE.AND P0, PT, R133, R213, PT ;  /* 0x000000d58500720c */ /* 0x000fe20003f06270 */
[----:B------:R-:W-:Y:S01]  /*12960*/  VIADD R138, R227, 0x1 ;  /* 0x00000001e38a7836 */ /* 0x000fe20000000000 */
[----:B------:R-:W-:Y:S01]  /*12970*/  ISETP.GE.AND P5, PT, R133, R210, PT ;  /* 0x000000d28500720c */ /* 0x000fe20003fa6270 */
[----:B------:R-:W-:Y:S01]  /*12980*/  FFMA.FTZ R7, -R229, R135, R7 ;  /* 0x00000087e5077223 */ /* 0x000fe20000010107 */
[C---:B------:R-:W-:Y:S01]  /*12990*/  VIADD R135, R226.reuse, 0x30 ;  /* 0x00000030e2877836 */ /* 0x040fe20000000000 */
[----:B------:R-:W-:Y:S01]  /*129a0*/  I2FP.F32.S32 R137, R137 ;  /* 0x0000008900897245 */ /* 0x000fe20000201400 */
[----:B------:R-:W-:Y:S01]  /*129b0*/  VIADD R143, R227, 0xffffffe1 ;  /* 0xffffffe1e38f7836 */ /* 0x000fe20000000000 */
[----:B------:R-:W-:Y:S01]  /*129c0*/  ISETP.GE.AND P1, PT, R133, R211, PT ;  /* 0x000000d38500720c */ /* 0x000fe20003f26270 */
[C---:B------:R-:W-:Y:S01]  /*129d0*/  VIADD R133, R226.reuse, 0x39 ;  /* 0x00000039e2857836 */ /* 0x040fe20000000000 */
[----:B------:R-:W-:Y:S01]  /*129e0*/  IABS R135, R135 ;  /* 0x0000008700877213 */ /* 0x000fe20000000000 */
[CC--:B------:R-:W-:Y:S01]  /*129f0*/  FFMA.FTZ R39, -R229.reuse, R137.reuse, R39 ;  /* 0x00000089e5277223 */ /* 0x0c0fe20000010127 */
[----:B------:R-:W-:Y:S01]  /*12a00*/  IABS R136, R136 ;  /* 0x0000008800887213 */ /* 0x000fe20000000000 */
[----:B------:R-:W-:Y:S01]  /*12a10*/  FFMA.FTZ R33, -R229, R137, R33 ;  /* 0x00000089e5217223 */ /* 0x000fe20000010121 */
[----:B------:R-:W-:Y:S01]  /*12a20*/  I2FP.F32.S32 R135, R135 ;  /* 0x0000008700877245 */ /* 0x000fe20000201400 */
[C---:B------:R-:W-:Y:S01]  /*12a30*/  VIADD R137, R226.reuse, 0x29 ;  /* 0x00000029e2897836 */ /* 0x040fe20000000000 */
[----:B------:R-:W-:Y:S01]  /*12a40*/  IABS R134, R134 ;  /* 0x0000008600867213 */ /* 0x000fe20000000000 */
[----:B------:R-:W-:Y:S01]  /*12a50*/  VIADD R140, R227, 0xffffffe8 ;  /* 0xffffffe8e38c7836 */ /* 0x000fe20000000000 */
[----:B------:R-:W-:Y:S01]  /*12a60*/  IABS R133, R133 ;  /* 0x0000008500857213 */ /* 0x000fe20000000000 */
[CC--:B------:R-:W-:Y:S01]  /*12a70*/  FFMA.FTZ R15, -R229.reuse, R135.reuse, R15 ;  /* 0x00000087e50f7223 */ /* 0x0c0fe2000001010f */
[----:B------:R-:W-:Y:S01]  /*12a80*/  FFMA.FTZ R9, -R229, R135, R9 ;  /* 0x00000087e5097223 */ /* 0x000fe20000010109 */
        /* <DEDUP_REMOVED lines=8> */
[C---:B------:R-:W-:Y:S01]  /*12b10*/  VIADD R136, R226.reuse, 0x31 ;  /* 0x00000031e2887836 */ /* 0x040fe20000000000 */
[----:B------:R-:W-:Y:S01]  /*12b20*/  I2FP.F32.S32 R135, R135 ;  /* 0x0000008700877245 */ /* 0x000fe20000201400 */
[CC--:B------:R-:W-:Y:S01]  /*12b30*/  FFMA.FTZ R5, -R229.reuse, R134.reuse, R5 ;  /* 0x00000086e5057223 */ /* 0x0c0fe20000010105 */
[----:B------:R-:W-:Y:S01]  /*12b40*/  IABS R137, R137 ;  /* 0x0000008900897213 */ /* 0x000fe20000000000 */
[C---:B------:R-:W-:Y:S01]  /*12b50*/  FFMA.FTZ R11, -R229.reuse, R134, R11 ;  /* 0x00000086e50b7223 */ /* 0x040fe2000001010b */
[C---:B------:R-:W-:Y:S01]  /*12b60*/  FFMA.FTZ R4, -R229.reuse, R133, R4 ;  /* 0x00000085e5047223 */ /* 0x040fe20000010104 */
[CC--:B------:R-:W-:Y:S01]  /*12b70*/  FFMA.FTZ R23, -R229.reuse, R135.reuse, R23 ;  /* 0x00000087e5177223 */ /* 0x0c0fe20000010117 */
[C---:B------:R-:W-:Y:S01]  /*12b80*/  FFMA.FTZ R17, -R229.reuse, R135, R17 ;  /* 0x00000087e5117223 */ /* 0x040fe20000010111 */
[C---:B------:R-:W-:Y:S02]  /*12b90*/  VIADD R135, R226.reuse, 0x9 ;  /* 0x00000009e2877836 */ /* 0x040fe40000000000 */
[C---:B------:R-:W-:Y:S01]  /*12ba0*/  FFMA.FTZ R10, -R229.reuse, R133, R10 ;  /* 0x00000085e50a7223 */ /* 0x040fe2000001010a */
[----:B------:R-:W-:Y:S01]  /*12bb0*/  I2FP.F32.S32 R134, R137 ;  /* 0x0000008900867245 */ /* 0x000fe20000201400 */
[C---:B------:R-:W-:Y:S01]  /*12bc0*/  VIADD R133, R226.reuse, 0x28 ;  /* 0x00000028e2857836 */ /* 0x040fe20000000000 */
[----:B------:R-:W-:Y:S01]  /*12bd0*/  IABS R136, R136 ;  /* 0x0000008800887213 */ /* 0x000fe20000000000 */
[C---:B------:R-:W-:Y:S01]  /*12be0*/  VIADD R137, R226.reuse, 0x19 ;  /* 0x00000019e2897836 */ /* 0x040fe20000000000 */
[----:B------:R-:W-:Y:S01]  /*12bf0*/  IABS R135, R135 ;  /* 0x0000008700877213 */ /* 0x000fe20000000000 */
[CC--:B------:R-:W-:Y:S01]  /*12c00*/  FFMA.FTZ R12, -R229.reuse, R134.reuse, R12 ;  /* 0x00000086e50c7223 */ /* 0x0c0fe2000001010c */
[----:B------:R-:W-:Y:S01]  /*12c10*/  FFMA.FTZ R18, -R229, R134, R18 ;  /* 0x00000086e5127223 */ /* 0x000fe20000010112 */
[----:B------:R-:W-:Y:S01]  /*12c20*/  IABS R133, R133 ;  /* 0x0000008500857213 */ /* 0x000fe20000000000 */
[C---:B------:R-:W-:Y:S01]  /*12c30*/  VIADD R134, R226.reuse, 0x18 ;  /* 0x00000018e2867836 */ /* 0x040fe20000000000 */
[----:B------:R-:W-:Y:S01]  /*12c40*/  I2FP.F32.S32 R135, R135 ;  /* 0x0000008700877245 */ /* 0x000fe20000201400 */
[C---:B------:R-:W-:Y:S01]  /*12c50*/  VIADD R144, R227.reuse, 0xffffffe0 ;  /* 0xffffffe0e3907836 */ /* 0x040fe20000000000 */
[----:B------:R-:W-:Y:S01]  /*12c60*/  I2FP.F32.S32 R136, R136 ;  /* 0x0000008800887245 */ /* 0x000fe20000201400 */
[----:B------:R-:W-:Y:S01]  /*12c70*/  VIADD R148, R227, 0xffffffd1 ;  /* 0xffffffd1e3947836 */ /* 0x000fe20000000000 */
[----:B------:R-:W-:Y:S01]  /*12c80*/  I2FP.F32.S32 R133, R133 ;  /* 0x0000008500857245 */ /* 0x000fe20000201400 */
[CC--:B------:R-:W-:Y:S01]  /*12c90*/  FFMA.FTZ R28, -R229.reuse, R135.reuse, R28 ;  /* 0x00000087e51c7223 */ /* 0x0c0fe2000001011c */
[C---:B------:R-:W-:Y:S01]  /*12ca0*/  FFMA.FTZ R34, -R229.reuse, R135, R34 ;  /* 0x00000087e5227223 */ /* 0x040fe20000010122 */
[C---:B------:R-:W-:Y:S02]  /*12cb0*/  VIADD R135, R226.reuse, 0xfffffff8 ;  /* 0xfffffff8e2877836 */ /* 0x040fe40000000000 */
[CC--:B------:R-:W-:Y:S01]  /*12cc0*/  FFMA.FTZ R8, -R229.reuse, R136.reuse, R8 ;  /* 0x00000088e5087223 */ /* 0x0c0fe20000010108 */
[C---:B------:R-:W-:Y:S01]  /*12cd0*/  FFMA.FTZ R14, -R229.reuse, R136, R14 ;  /* 0x00000088e50e7223 */ /* 0x040fe2000001010e */
[----:B------:R-:W-:Y:S01]  /*12ce0*/  IABS R134, R134 ;  /* 0x0000008600867213 */ /* 0x000fe20000000000 */
[C---:B------:R-:W-:Y:S01]  /*12cf0*/  VIADD R136, R226.reuse, 0x21 ;  /* 0x00000021e2887836 */ /* 0x040fe20000000000 */
[----:B------:R-:W-:Y:S01]  /*12d00*/  IABS R135, R135 ;  /* 0x0000008700877213 */ /* 0x000fe20000000000 */
[C---:B------:R-:W-:Y:S01]  /*12d10*/  FFMA.FTZ R13, -R229.reuse, R133, R13 ;  /* 0x00000085e50d7223 */ /* 0x040fe2000001010d */
[----:B------:R-:W-:Y:S01]  /*12d20*/  IABS R137, R137 ;  /* 0x0000008900897213 */ /* 0x000fe20000000000 */
[----:B------:R-:W-:Y:S01]  /*12d30*/  FFMA.FTZ R19, -R229, R133, R19 ;  /* 0x00000085e5137223 */ /* 0x000fe20000010113 */
[----:B------:R-:W-:Y:S01]  /*12d40*/  I2FP.F32.S32 R135, R135 ;  /* 0x0000008700877245 */ /* 0x000fe20000201400 */
[C---:B------:R-:W-:Y:S01]  /*12d50*/  VIADD R146, R227.reuse, 0xffffffd8 ;  /* 0xffffffd8e3927836 */ /* 0x040fe20000000000 */
[----:B------:R-:W-:Y:S01]  /*12d60*/  I2FP.F32.S32 R134, R134 ;  /* 0x0000008600867245 */ /* 0x000fe20000201400 */
[----:B------:R-:W-:Y:S01]  /*12d70*/  VIADD R139, R227, 0xffffffe9 ;  /* 0xffffffe9e38b7836 */ /* 0x000fe20000000000 */
[----:B------:R-:W-:Y:S01]  /*12d80*/  I2FP.F32.S32 R133, R137 ;  /* 0x0000008900857245 */ /* 0x000fe20000201400 */
[C---:B------:R-:W-:Y:S01]  /*12d90*/  VIADD R137, R226.reuse, 0x11 ;  /* 0x00000011e2897836 */ /* 0x040fe20000000000 */
[----:B------:R-:W-:Y:S01]  /*12da0*/  IABS R136, R136 ;  /* 0x0000008800887213 */ /* 0x000fe20000000000 */
[CC--:B------:R-:W-:Y:S01]  /*12db0*/  FFMA.FTZ R37, -R229.reuse, R135.reuse, R37 ;  /* 0x00000087e5257223 */ /* 0x0c0fe20000010125 */
[CC--:B------:R-:W-:Y:S01]  /*12dc0*/  FFMA.FTZ R21, -R229.reuse, R134.reuse, R21 ;  /* 0x00000086e5157223 */ /* 0x0c0fe20000010115 */
[C---:B------:R-:W-:Y:S01]  /*12dd0*/  FFMA.FTZ R27, -R229.reuse, R134, R27 ;  /* 0x00000086e51b7223 */ /* 0x040fe2000001011b */
[C---:B------:R-:W-:Y:S01]  /*12de0*/  FFMA.FTZ R43, -R229.reuse, R135, R43 ;  /* 0x00000087e52b7223 */ /* 0x040fe2000001012b */
[----:B------:R-:W-:Y:S01]  /*12df0*/  I2FP.F32.S32 R136, R136 ;  /* 0x0000008800887245 */ /* 0x000fe20000201400 */
[CC--:B------:R-:W-:Y:S01]  /*12e00*/  FFMA.FTZ R20, -R229.reuse, R133.reuse, R20 ;  /* 0x00000085e5147223 */ /* 0x0c0fe20000010114 */
[C---:B------:R-:W-:Y:S01]  /*12e10*/  FFMA.FTZ R26, -R229.reuse, R133, R26 ;  /* 0x00000085e51a7223 */ /* 0x040fe2000001011a */
[C---:B------:R-:W-:Y:S01]  /*12e20*/  VIADD R134, R226.reuse, 0x10 ;  /* 0x00000010e2867836 */ /* 0x040fe20000000000 */
[----:B------:R-:W-:Y:S01]  /*12e30*/  IABS R137, R137 ;  /* 0x0000008900897213 */ /* 0x000fe20000000000 */
[C---:B------:R-:W-:Y:S02]  /*12e40*/  VIADD R135, R226.reuse, 0xffffffe8 ;  /* 0xffffffe8e2877836 */ /* 0x040fe40000000000 */
[CC--:B------:R-:W-:Y:S01]  /*12e50*/  FFMA.FTZ R22, -R229.reuse, R136.reuse, R22 ;  /* 0x00000088e5167223 */ /* 0x0c0fe20000010116 */
[C---:B------:R-:W-:Y:S02]  /*12e60*/  VIADD R133, R226.reuse, 0x8 ;  /* 0x00000008e2857836 */ /* 0x040fe40000000000 */
[----:B------:R-:W-:Y:S01]  /*12e70*/  FFMA.FTZ R16, -R229, R136, R16 ;  /* 0x00000088e5107223 */ /* 0x000fe20000010110 */
[----:B------:R-:W-:Y:S01]  /*12e80*/  IABS R134, R134 ;  /* 0x0000008600867213 */ /* 0x000fe20000000000 */
[C---:B------:R-:W-:Y:S01]  /*12e90*/  VIADD R136, R226.reuse, 0x1 ;  /* 0x00000001e2887836 */ /* 0x040fe20000000000 */
[----:B------:R-:W-:Y:S01]  /*12ea0*/  IABS R135, R135 ;  /* 0x0000008700877213 */ /* 0x000fe20000000000 */
[----:B------:R-:W-:Y:S01]  /*12eb0*/  VIADD R225, R225, 0xffffff80 ;  /* 0xffffff80e1e17836 */ /* 0x000fe20000000000 */
[----:B------:R-:W-:Y:S02]  /*12ec0*/  I2FP.F32.S32 R137, R137 ;  /* 0x0000008900897245 */ /* 0x000fe40000201400 */
[----:B------:R-:W-:Y:S02]  /*12ed0*/  IABS R133, R133 ;  /* 0x0000008500857213 */ /* 0x000fe40000000000 */
[----:B------:R-:W-:Y:S01]  /*12ee0*/  I2FP.F32.S32 R134, R134 ;  /* 0x0000008600867245 */ /* 0x000fe20000201400 */
[C---:B------:R-:W-:Y:S01]  /*12ef0*/  FFMA.FTZ R30, -R229.reuse, R137, R30 ;  /* 0x00000089e51e7223 */ /* 0x040fe2000001011e */
[----:B------:R-:W-:Y:S01]  /*12f00*/  I2FP.F32.S32 R135, R135 ;  /* 0x0000008700877245 */ /* 0x000fe20000201400 */
[C---:B------:R-:W-:Y:S01]  /*12f10*/  FFMA.FTZ R24, -R229.reuse, R137, R24 ;  /* 0x00000089e5187223 */ /* 0x040fe20000010118 */
[----:B------:R-:W-:Y:S01]  /*12f20*/  I2FP.F32.S32 R133, R133 ;  /* 0x0000008500857245 */ /* 0x000fe20000201400 */
[C---:B------:R-:W-:Y:S01]  /*12f30*/  VIADD R137, R226.reuse, 0xfffffff1 ;  /* 0xfffffff1e2897836 */ /* 0x040fe20000000000 */
[----:B------:R-:W-:Y:S01]  /*12f40*/  IABS R136, R136 ;  /* 0x0000008800887213 */ /* 0x000fe20000000000 */
[CC--:B------:R-:W-:Y:S01]  /*12f50*/  FFMA.FTZ R31, -R229.reuse, R134.reuse, R31 ;  /* 0x00000086e51f7223 */ /* 0x0c0fe2000001011f */
[CC--:B------:R-:W-:Y:S01]  /*12f60*/  FFMA.FTZ R45, -R229.reuse, R135.reuse, R45 ;  /* 0x00000087e52d7223 */ /* 0x0c0fe2000001012d */
[C---:B------:R-:W-:Y:S01]  /*12f70*/  FFMA.FTZ R25, -R229.reuse, R134, R25 ;  /* 0x00000086e5197223 */ /* 0x040fe20000010119 */
[C---:B------:R-:W-:Y:S01]  /*12f80*/  FFMA.FTZ R51, -R229.reuse, R135, R51 ;  /* 0x00000087e5337223 */ /* 0x040fe20000010133 */
[CC--:B------:R-:W-:Y:S01]  /*12f90*/  FFMA.FTZ R29, -R229.reuse, R133.reuse, R29 ;  /* 0x00000085e51d7223 */ /* 0x0c0fe2000001011d */
[----:B------:R-:W-:Y:S01]  /*12fa0*/  I2FP.F32.S32 R134, R136 ;  /* 0x0000008800867245 */ /* 0x000fe20000201400 */
[C---:B------:R-:W-:Y:S01]  /*12fb0*/  FFMA.FTZ R35, -R229.reuse, R133, R35 ;  /* 0x00000085e5237223 */ /* 0x040fe20000010123 */
[C---:B------:R-:W-:Y:S01]  /*12fc0*/  VIADD R135, R226.reuse, 0xffffffc1 ;  /* 0xffffffc1e2877836 */ /* 0x040fe20000000000 */
[----:B------:R-:W-:Y:S01]  /*12fd0*/  IABS R137, R137 ;  /* 0x0000008900897213 */ /* 0x000fe20000000000 */
[C---:B------:R-:W-:Y:S02]  /*12fe0*/  VIADD R136, R226.reuse, 0xfffffff9 ;  /* 0xfffffff9e2887836 */ /* 0x040fe40000000000 */
[CC--:B------:R-:W-:Y:S01]  /*12ff0*/  FFMA.FTZ R38, -R229.reuse, R134.reuse, R38 ;  /* 0x00000086e5267223 */ /* 0x0c0fe20000010126 */
[C---:B------:R-:W-:Y:S02]  /*13000*/  VIADD R133, R226.reuse, 0xfffffff0 ;  /* 0xfffffff0e2857836 */ /* 0x040fe40000000000 */
[C---:B------:R-:W-:Y:S01]  /*13010*/  FFMA.FTZ R32, -R229.reuse, R134, R32 ;  /* 0x00000086e5207223 */ /* 0x040fe20000010120 */
[----:B------:R-:W-:Y:S02]  /*13020*/  IABS R135, R135 ;  /* 0x0000008700877213 */ /* 0x000fe40000000000 */
[----:B------:R-:W-:Y:S01]  /*13030*/  I2FP.F32.S32 R134, R137 ;  /* 0x0000008900867245 */ /* 0x000fe20000201400 */
[C---:B------:R-:W-:Y:S01]  /*13040*/  VIADD R137, R226.reuse, 0xffffffe1 ;  /* 0xffffffe1e2897836 */ /* 0x040fe20000000000 */
[----:B------:R-:W-:Y:S02]  /*13050*/  IABS R136, R136 ;  /* 0x0000008800887213 */ /* 0x000fe40000000000 */
[----:B------:R-:W-:Y:S01]  /*13060*/  IABS R133, R133 ;  /* 0x0000008500857213 */ /* 0x000fe20000000000 */
[CC--:B------:R-:W-:Y:S01]  /*13070*/  FFMA.FTZ R46, -R229.reuse, R134.reuse, R46 ;  /* 0x00000086e52e7223 */ /* 0x0c0fe2000001012e */
[----:B------:R-:W-:Y:S01]  /*13080*/  I2FP.F32.S32 R135, R135 ;  /* 0x0000008700877245 */ /* 0x000fe20000201400 */
[C---:B------:R-:W-:Y:S01]  /*13090*/  FFMA.FTZ R40, -R229.reuse, R134, R40 ;  /* 0x00000086e5287223 */ /* 0x040fe20000010128 */
[----:B------:R-:W-:Y:S01]  /*130a0*/  I2FP.F32.S32 R136, R136 ;  /* 0x0000008800887245 */ /* 0x000fe20000201400 */
[C---:B------:R-:W-:Y:S01]  /*130b0*/  VIADD R134, R226.reuse, 0xffffffe0 ;  /* 0xffffffe0e2867836 */ /* 0x040fe20000000000 */
[----:B------:R-:W-:Y:S01]  /*130c0*/  I2FP.F32.S32 R133, R133 ;  /* 0x0000008500857245 */ /* 0x000fe20000201400 */
[C---:B------:R-:W-:Y:S01]  /*130d0*/  FFMA.FTZ R64, -R229.reuse, R135, R64 ;  /* 0x00000087e5407223 */ /* 0x040fe20000010140 */
[----:B------:R-:W-:Y:S01]  /*130e0*/  IABS R137, R137 ;  /* 0x0000008900897213 */ /* 0x000fe20000000000 */
[CC--:B------:R-:W-:Y:S01]  /*130f0*/  FFMA.FTZ R36, -R229.reuse, R136.reuse, R36 ;  /* 0x00000088e5247223 */ /* 0x0c0fe20000010124 */
[C---:B------:R-:W-:Y:S01]  /*13100*/  FFMA.FTZ R42, -R229.reuse, R136, R42 ;  /* 0x00000088e52a7223 */ /* 0x040fe2000001012a */
[CC--:B------:R-:W-:Y:S01]  /*13110*/  FFMA.FTZ R47, -R229.reuse, R133.reuse, R47 ;  /* 0x00000085e52f7223 */ /* 0x0c0fe2000001012f */
[C---:B------:R-:W-:Y:S01]  /*13120*/  FFMA.FTZ R41, -R229.reuse, R133, R41 ;  /* 0x00000085e5297223 */ /* 0x040fe20000010129 */
[C---:B------:R-:W-:Y:S01]  /*13130*/  VIADD R135, R226.reuse, 0xffffffd0 ;  /* 0xffffffd0e2877836 */ /* 0x040fe20000000000 */
[----:B------:R-:W-:Y:S01]  /*13140*/  I2FP.F32.S32 R133, R137 ;  /* 0x0000008900857245 */ /* 0x000fe20000201400 */
[C---:B------:R-:W-:Y:S01]  /*13150*/  VIADD R136, R226.reuse, 0xffffffe9 ;  /* 0xffffffe9e2887836 */ /* 0x040fe20000000000 */
[----:B------:R-:W-:Y:S01]  /*13160*/  IABS R134, R134 ;  /* 0x0000008600867213 */ /* 0x000fe20000000000 */
[C---:B------:R-:W-:Y:S01]  /*13170*/  VIADD R137, R226.reuse, 0xffffffc0 ;  /* 0xffffffc0e2897836 */ /* 0x040fe20000000000 */
[----:B------:R-:W-:Y:S01]  /*13180*/  IABS R135, R135 ;  /* 0x0000008700877213 */ /* 0x000fe20000000000 */
[CC--:B------:R-:W-:Y:S01]  /*13190*/  FFMA.FTZ R54, -R229.reuse, R133.reuse, R54 ;  /* 0x00000085e5367223 */ /* 0x0c0fe20000010136 */
[C---:B------:R-:W-:Y:S01]  /*131a0*/  FFMA.FTZ R48, -R229.reuse, R133, R48 ;  /* 0x00000085e5307223 */ /* 0x040fe20000010130 */
[----:B------:R-:W-:Y:S01]  /*131b0*/  IABS R136, R136 ;  /* 0x0000008800887213 */ /* 0x000fe20000000000 */
[C---:B------:R-:W-:Y:S01]  /*131c0*/  VIADD R133, R226.reuse, 0xffffffd9 ;  /* 0xffffffd9e2857836 */ /* 0x040fe20000000000 */
        /* <DEDUP_REMOVED lines=8> */
[----:B------:R-:W-:Y:S01]  /*13250*/  I2FP.F32.S32 R137, R137 ;  /* 0x0000008900897245 */ /* 0x000fe20000201400 */
[----:B------:R-:W2:Y:S01]  /*13260*/  LD.E R135, desc[UR4][R2.64+0xdc] ;  /* 0x0000dc0402877980 */ /* 0x000ea2000c101900 */
[----:B------:R-:W-:Y:S01]  /*13270*/  I2FP.F32.S32 R133, R133 ;  /* 0x0000008500857245 */ /* 0x000fe20000201400 */
[C---:B------:R-:W-:Y:S01]  /*13280*/  VIADD R136, R226.reuse, 0xffffffd8 ;  /* 0xffffffd8e2887836 */ /* 0x040fe20000000000 */
[----:B------:R-:W-:Y:S01]  /*13290*/  I2FP.F32.S32 R134, R134 ;  /* 0x0000008600867245 */ /* 0x000fe20000201400 */
[C---:B------:R-:W-:Y:S01]  /*132a0*/  FFMA.FTZ R65, -R229.reuse, R137, R65 ;  /* 0x00000089e5417223 */ /* 0x040fe20000010141 */
[C---:B------:R-:W-:Y:S02]  /*132b0*/  VIADD R137, R226.reuse, 0xffffffc9 ;  /* 0xffffffc9e2897836 */ /* 0x040fe40000000000 */
[CC--:B------:R-:W-:Y:S01]  /*132c0*/  FFMA.FTZ R52, -R229.reuse, R133.reuse, R52 ;  /* 0x00000085e5347223 */ /* 0x0c0fe20000010134 */
[C---:B------:R-:W-:Y:S01]  /*132d0*/  FFMA.FTZ R58, -R229.reuse, R133, R58 ;  /* 0x00000085e53a7223 */ /* 0x040fe2000001013a */
[----:B------:R-:W-:Y:S01]  /*132e0*/  IABS R136, R136 ;  /* 0x0000008800887213 */ /* 0x000fe20000000000 */
[C---:B------:R-:W-:Y:S02]  /*132f0*/  VIADD R133, R226.reuse, 0xffffffc8 ;  /* 0xffffffc8e2857836 */ /* 0x040fe40000000000 */
[CC--:B------:R-:W-:Y:S01]  /*13300*/  FFMA.FTZ R55, -R229.reuse, R134.reuse, R55 ;  /* 0x00000086e5377223 */ /* 0x0c0fe20000010137 */
[----:B------:R-:W-:Y:S01]  /*13310*/  FFMA.FTZ R49, -R229, R134, R49 ;  /* 0x00000086e5317223 */ /* 0x000fe20000010131 */
[----:B------:R-:W-:Y:S01]  /*13320*/  I2FP.F32.S32 R134, R136 ;  /* 0x0000008800867245 */ /* 0x000fe20000201400 */
[----:B------:R-:W-:Y:S01]  /*13330*/  VIADD R136, R226, 0xffffffd1 ;  /* 0xffffffd1e2887836 */ /* 0x000fe20000000000 */
[----:B------:R-:W-:Y:S01]  /*13340*/  FSEL R160, R4, -INF , P0 ;  /* 0xff80000004a07808 */ /* 0x000fe20000000000 */
[----:B------:R-:W-:Y:S01]  /*13350*/  VIADD R4, R227, 0x38 ;  /* 0x00000038e3047836 */ /* 0x000fe20000000000 */
[----:B------:R-:W-:Y:S01]  /*13360*/  IABS R137, R137 ;  /* 0x0000008900897213 */ /* 0x000fe20000000000 */
[CC--:B------:R-:W-:Y:S01]  /*13370*/  FFMA.FTZ R53, -R229.reuse, R134.reuse, R53 ;  /* 0x00000086e5357223 */ /* 0x0c0fe20000010135 */
[----:B------:R-:W-:Y:S01]  /*13380*/  ISETP.GE.AND P0, PT, R156, R213, PT ;  /* 0x000000d59c00720c */ /* 0x000fe20003f06270 */
[----:B------:R-:W-:Y:S01]  /*13390*/  FFMA.FTZ R59, -R229, R134, R59 ;  /* 0x00000086e53b7223 */ /* 0x000fe2000001013b */
[----:B------:R-:W-:Y:S01]  /*133a0*/  IABS R133, R133 ;  /* 0x0000008500857213 */ /* 0x000fe20000000000 */
[----:B------:R-:W-:Y:S01]  /*133b0*/  IMAD.MOV.U32 R134, RZ, RZ, R137 ;  /* 0x000000ffff867224 */ /* 0x000fe200078e0089 */
[----:B------:R-:W-:Y:S01]  /*133c0*/  FSEL R158, R8, -INF , P0 ;  /* 0xff800000089e7808 */ /* 0x000fe20000000000 */
[----:B------:R-:W-:Y:S01]  /*133d0*/  VIADD R137, R227, 0xffffffc1 ;  /* 0xffffffc1e3897836 */ /* 0x000fe20000000000 */
[----:B------:R-:W-:Y:S01]  /*133e0*/  I2FP.F32.S32 R133, R133 ;  /* 0x0000008500857245 */ /* 0x000fe20000201400 */
[----:B------:R-:W-:Y:S01]  /*133f0*/  VIADD R226, R226, 0x80 ;  /* 0x00000080e2e27836 */ /* 0x000fe20000000000 */
[----:B------:R-:W-:Y:S02]  /*13400*/  ISETP.GE.AND P0, PT, R150, R213, PT ;  /* 0x000000d59600720c */ /* 0x000fe40003f06270 */
[----:B------:R-:W-:Y:S01]  /*13410*/  I2FP.F32.S32 R134, R134 ;  /* 0x0000008600867245 */ /* 0x000fe20000201400 */
[CC--:B------:R-:W-:Y:S01]  /*13420*/  FFMA.FTZ R61, -R229.reuse, R133.reuse, R61 ;  /* 0x00000085e53d7223 */ /* 0x0c0fe2000001013d */
[----:B------:R-:W-:Y:S01]  /*13430*/  FSEL R153, R12, -INF , P0 ;  /* 0xff8000000c997808 */ /* 0x000fe20000000000 */
[----:B------:R-:W-:Y:S01]  /*13440*/  FFMA.FTZ R67, -R229, R133, R67 ;  /* 0x00000085e5437223 */ /* 0x000fe20000010143 */
[----:B------:R-:W-:Y:S01]  /*13450*/  VIADD R133, R227, 0xfffffff9 ;  /* 0xfffffff9e3857836 */ /* 0x000fe20000000000 */
[----:B------:R-:W-:Y:S01]  /*13460*/  ISETP.GE.AND P0, PT, R137, R211, PT ;  /* 0x000000d38900720c */ /* 0x000fe20003f06270 */
[CC--:B------:R-:W-:Y:S01]  /*13470*/  FFMA.FTZ R60, -R229.reuse, R134.reuse, R60 ;  /* 0x00000086e53c7223 */ /* 0x0c0fe2000001013c */
[----:B------:R-:W-:Y:S01]  /*13480*/  FFMA.FTZ R66, -R229, R134, R66 ;  /* 0x00000086e5427223 */ /* 0x000fe20000010142 */
[----:B------:R-:W-:Y:S01]  /*13490*/  VIADD R134, R227, 0xfffffff0 ;  /* 0xfffffff0e3867836 */ /* 0x000fe20000000000 */
[----:B------:R-:W-:Y:S02]  /*134a0*/  FSEL R8, R7, -INF , P0 ;  /* 0xff80000007087808 */ /* 0x000fe40000000000 */
[----:B------:R-:W-:Y:S02]  /*134b0*/  ISETP.GE.AND P4, PT, R133, R213, PT ;  /* 0x000000d58500720c */ /* 0x000fe40003f86270 */
[-C--:B------:R-:W-:Y:S02]  /*134c0*/  ISETP.GE.AND P0, PT, R156, R211.reuse, PT ;  /* 0x000000d39c00720c */ /* 0x080fe40003f06270 */
[----:B------:R-:W-:Y:S01]  /*134d0*/  FSEL R183, R33, -INF , P4 ;  /* 0xff80000021b77808 */ /* 0x000fe20002000000 */
[----:B------:R-:W-:Y:S01]  /*134e0*/  VIADD R33, R227, 0xfffffff8 ;  /* 0xfffffff8e3217836 */ /* 0x000fe20000000000 */
[----:B------:R-:W-:Y:S02]  /*134f0*/  FSEL R7, R10, -INF , P0 ;  /* 0xff8000000a077808 */ /* 0x000fe40000000000 */
[----:B------:R-:W-:Y:S02]  /*13500*/  ISETP.GE.AND P4, PT, R138, R211, PT ;  /* 0x000000d38a00720c */ /* 0x000fe40003f86270 */
[-C--:B------:R-:W-:Y:S02]  /*13510*/  ISETP.GE.AND P0, PT, R143, R213.reuse, PT ;  /* 0x000000d58f00720c */ /* 0x080fe40003f06270 */
[----:B------:R-:W-:Y:S01]  /*13520*/  FSEL R193, R39, -INF , P4 ;  /* 0xff80000027c17808 */ /* 0x000fe20002000000 */
[----:B------:R-:W-:Y:S01]  /*13530*/  VIADD R39, R227, 0xfffffff1 ;  /* 0xfffffff1e3277836 */ /* 0x000fe20000000000 */
[----:B------:R-:W-:Y:S01]  /*13540*/  FSEL R240, R21, -INF , P0 ;  /* 0xff80000015f07808 */ /* 0x000fe20000000000 */
[----:B------:R-:W-:Y:S01]  /*13550*/  VIADD R21, R227, 0x18 ;  /* 0x00000018e3157836 */ /* 0x000fe20000000000 */
[-C--:B------:R-:W-:Y:S02]  /*13560*/  ISETP.GE.AND P4, PT, R137, R213.reuse, PT ;  /* 0x000000d58900720c */ /* 0x080fe40003f86270 */
[----:B------:R-:W-:Y:S02]  /*13570*/  ISETP.GE.AND P0, PT, R140, R213, PT ;  /* 0x000000d58c00720c */ /* 0x000fe40003f06270 */
[----:B------:R-:W-:Y:S01]  /*13580*/  FSEL R159, R5, -INF , P4 ;  /* 0xff800000059f7808 */ /* 0x000fe20002000000 */
[C---:B------:R-:W-:Y:S01]  /*13590*/  VIADD R5, R227.reuse, 0x39 ;  /* 0x00000039e3057836 */ /* 0x040fe20000000000 */
[----:B------:R-:W-:Y:S01]  /*135a0*/  FSEL R174, R24, -INF , P0 ;  /* 0xff80000018ae7808 */ /* 0x000fe20000000000 */
[----:B------:R-:W-:Y:S01]  /*135b0*/  VIADD R24, R227, 0x9 ;  /* 0x00000009e3187836 */ /* 0x000fe20000000000 */
[----:B------:R-:W-:Y:S02]  /*135c0*/  ISETP.GE.AND P0, PT, R145, R211, PT ;  /* 0x000000d39100720c */ /* 0x000fe40003f06270 */
[----:B------:R-:W-:Y:S02]  /*135d0*/  ISETP.GE.AND P4, PT, R152, R213, PT ;  /* 0x000000d59800720c */ /* 0x000fe40003f86270 */
[----:B------:R-:W-:Y:S01]  /*135e0*/  FSEL R141, R19, -INF , P0 ;  /* 0xff800000138d7808 */ /* 0x000fe20000000000 */
[----:B------:R-:W-:Y:S01]  /*135f0*/  VIADD R19, R227, 0x20 ;  /* 0x00000020e3137836 */ /* 0x000fe20000000000 */
[----:B------:R-:W-:Y:S02]  /*13600*/  FSEL R157, R9, -INF , P4 ;  /* 0xff800000099d7808 */ /* 0x000fe40002000000 */
[----:B------:R-:W-:Y:S02]  /*13610*/  ISETP.GE.AND P0, PT, R144, R211, PT ;  /* 0x000000d39000720c */ /* 0x000fe40003f06270 */
[-C--:B------:R-:W-:Y:S02]  /*13620*/  ISETP.GE.AND P4, PT, R148, R213.reuse, PT ;  /* 0x000000d59400720c */ /* 0x080fe40003f86270 */
[----:B------:R-:W-:Y:S01]  /*13630*/  FSEL R176, R22, -INF , P0 ;  /* 0xff80000016b07808 */ /* 0x000fe20000000000 */
[----:B------:R-:W-:Y:S01]  /*13640*/  VIADD R22, R227, 0x11 ;  /* 0x00000011e3167836 */ /* 0x000fe20000000000 */
[----:B------:R-:W-:Y:S02]  /*13650*/  FSEL R151, R13, -INF , P4 ;  /* 0xff8000000d977808 */ /* 0x000fe40002000000 */
[-C--:B------:R-:W-:Y:S02]  /*13660*/  ISETP.GE.AND P0, PT, R33, R213.reuse, PT ;  /* 0x000000d52100720c */ /* 0x080fe40003f06270 */
[----:B------:R-:W-:Y:S02]  /*13670*/  ISETP.GE.AND P4, PT, R146, R213, PT ;  /* 0x000000d59200720c */ /* 0x000fe40003f86270 */
[----:B------:R-:W-:Y:S02]  /*13680*/  FSEL R32, R32, -INF , P0 ;  /* 0xff80000020207808 */ /* 0x000fe40000000000 */
[----:B------:R-:W-:Y:S01]  /*13690*/  FSEL R149, R16, -INF , P4 ;  /* 0xff80000010957808 */ /* 0x000fe20002000000 */
[----:B------:R-:W-:Y:S01]  /*136a0*/  VIADD R16, R227, 0x29 ;  /* 0x00000029e3107836 */ /* 0x000fe20000000000 */
[-C--:B------:R-:W-:Y:S02]  /*136b0*/  ISETP.GE.AND P0, PT, R140, R211.reuse, PT ;  /* 0x000000d38c00720c */ /* 0x080fe40003f06270 */
[----:B------:R-:W-:Y:S02]  /*136c0*/  ISETP.GE.AND P4, PT, R152, R211, PT ;  /* 0x000000d39800720c */ /* 0x000fe40003f86270 */
[----:B------:R-:W-:Y:S02]  /*136d0*/  FSEL R9, R6, -INF , P1 ;  /* 0xff80000006097808 */ /* 0x000fe40000800000 */
[----:B------:R-:W-:Y:S02]  /*136e0*/  ISETP.GE.AND P1, PT, R145, R213, PT ;  /* 0x000000d59100720c */ /* 0x000fe40003f26270 */
[----:B------:R-:W-:Y:S02]  /*136f0*/  FSEL R26, R26, -INF , P0 ;  /* 0xff8000001a1a7808 */ /* 0x000fe40000000000 */
[----:B------:R-:W-:Y:S02]  /*13700*/  FSEL R6, R11, -INF , P4 ;  /* 0xff8000000b067808 */ /* 0x000fe40002000000 */
[-C--:B------:R-:W-:Y:S02]  /*13710*/  ISETP.GE.AND P0, PT, R139, R211.reuse, PT ;  /* 0x000000d38b00720c */ /* 0x080fe40003f06270 */
[----:B------:R-:W-:Y:S02]  /*13720*/  ISETP.GE.AND P4, PT, R150, R211, PT ;  /* 0x000000d39600720c */ /* 0x000fe40003f86270 */
[----:B------:R-:W-:Y:S01]  /*13730*/  FSEL R147, R17, -INF , P1 ;  /* 0xff80000011937808 */ /* 0x000fe20000800000 */
[----:B------:R-:W-:Y:S01]  /*13740*/  VIADD R17, R227, 0x28 ;  /* 0x00000028e3117836 */ /* 0x000fe20000000000 */
[-C--:B------:R-:W-:Y:S02]  /*13750*/  ISETP.GE.AND P1, PT, R144, R213.reuse, PT ;  /* 0x000000d59000720c */ /* 0x080fe40003f26270 */
[----:B------:R-:W-:Y:S02]  /*13760*/  FSEL R27, R27, -INF , P0 ;  /* 0xff8000001b1b7808 */ /* 0x000fe40000000000 */
[----:B------:R-:W-:Y:S01]  /*13770*/  FSEL R243, R14, -INF , P4 ;  /* 0xff8000000ef37808 */ /* 0x000fe20002000000 */
[----:B------:R-:W-:Y:S01]  /*13780*/  VIADD R14, R227, 0x31 ;  /* 0x00000031e30e7836 */ /* 0x000fe20000000000 */
[-C--:B------:R-:W-:Y:S02]  /*13790*/  ISETP.GE.AND P0, PT, R138, R213.reuse, PT ;  /* 0x000000d58a00720c */ /* 0x080fe40003f06270 */
[----:B------:R-:W-:Y:S02]  /*137a0*/  ISETP.GE.AND P4, PT, R139, R213, PT ;  /* 0x000000d58b00720c */ /* 0x000fe40003f86270 */
[----:B------:R-:W-:Y:S01]  /*137b0*/  FSEL R241, R20, -INF , P1 ;  /* 0xff80000014f17808 */ /* 0x000fe20000800000 */
[----:B------:R-:W-:Y:S01]  /*137c0*/  VIADD R20, R227, 0x19 ;  /* 0x00000019e3147836 */ /* 0x000fe20000000000 */
[----:B------:R-:W-:Y:S02]  /*137d0*/  ISETP.GE.AND P1, PT, R148, R211, PT ;  /* 0x000000d39400720c */ /* 0x000fe40003f26270 */
[----:B------:R-:W-:Y:S02]  /*137e0*/  FSEL R37, R37, -INF , P0 ;  /* 0xff80000025257808 */ /* 0x000fe40000000000 */
[----:B------:R-:W-:Y:S01]  /*137f0*/  FSEL R239, R25, -INF , P4 ;  /* 0xff80000019ef7808 */ /* 0x000fe20002000000 */
[----:B------:R-:W-:Y:S01]  /*13800*/  VIADD R25, R227, 0x8 ;  /* 0x00000008e3197836 */ /* 0x000fe20000000000 */
[C---:B------:R-:W-:Y:S02]  /*13810*/  ISETP.GE.AND P4, PT, R134.reuse, R213, PT ;  /* 0x000000d58600720c */ /* 0x040fe40003f86270 */
[-C--:B------:R-:W-:Y:S02]  /*13820*/  ISETP.GE.AND P0, PT, R134, R211.reuse, PT ;  /* 0x000000d38600720c */ /* 0x080fe40003f06270 */
[----:B------:R-:W-:Y:S01]  /*13830*/  FSEL R242, R15, -INF , P1 ;  /* 0xff8000000ff27808 */ /* 0x000fe20000800000 */
[----:B------:R-:W-:Y:S01]  /*13840*/  VIADD R15, R227, 0x30 ;  /* 0x00000030e30f7836 */ /* 0x000fe20000000000 */
[----:B------:R-:W-:Y:S02]  /*13850*/  ISETP.GE.AND P1, PT, R146, R211, PT ;  /* 0x000000d39200720c */ /* 0x000fe40003f26270 */
[----:B------:R-:W-:Y:S02]  /*13860*/  FSEL R28, R28, -INF , P4 ;  /* 0xff8000001c1c7808 */ /* 0x000fe40002000000 */
[----:B------:R-:W-:Y:S02]  /*13870*/  FSEL R30, R30, -INF , P0 ;  /* 0xff8000001e1e7808 */ /* 0x000fe40000000000 */
[----:B------:R-:W-:Y:S02]  /*13880*/  ISETP.GE.AND P0, PT, R25, R213, PT ;  /* 0x000000d51900720c */ /* 0x000fe40003f06270 */
[----:B------:R-:W-:Y:S02]  /*13890*/  ISETP.GE.AND P4, PT, R143, R211, PT ;  /* 0x000000d38f00720c */ /* 0x000fe40003f86270 */
[----:B------:R-:W-:Y:S01]  /*138a0*/  FSEL R142, R18, -INF , P1 ;  /* 0xff800000128e7808 */ /* 0x000fe20000800000 */
[----:B------:R-:W-:Y:S01]  /*138b0*/  VIADD R18, R227, 0x21 ;  /* 0x00000021e3127836 */ /* 0x000fe20000000000 */
[----:B------:R-:W-:Y:S02]  /*138c0*/  ISETP.GE.AND P1, PT, R39, R213, PT ;  /* 0x000000d52700720c */ /* 0x000fe40003f26270 */
[----:B------:R-:W-:Y:S01]  /*138d0*/  FSEL R175, R23, -INF , P4 ;  /* 0xff80000017af7808 */ /* 0x000fe20002000000 */
[----:B------:R-:W-:Y:S01]  /*138e0*/  VIADD R23, R227, 0x10 ;  /* 0x00000010e3177836 */ /* 0x000fe20000000000 */
[----:B------:R-:W-:Y:S02]  /*138f0*/  FSEL R40, R40, -INF , P0 ;  /* 0xff80000028287808 */ /* 0x000fe40000000000 */
[----:B------:R-:W-:Y:S02]  /*13900*/  ISETP.GE.AND P0, PT, R33, R211, PT ;  /* 0x000000d32100720c */ /* 0x000fe40003f06270 */
[----:B------:R-:W-:Y:S02]  /*13910*/  FSEL R29, R29, -INF , P1 ;  /* 0xff8000001d1d7808 */ /* 0x000fe40000800000 */
[-C--:B------:R-:W-:Y:S02]  /*13920*/  ISETP.GE.AND P1, PT, R227, R213.reuse, PT ;  /* 0x000000d5e300720c */ /* 0x080fe40003f26270 */
[----:B------:R-:W-:Y:S02]  /*13930*/  FSEL R34, R34, -INF , P0 ;  /* 0xff80000022227808 */ /* 0x000fe40000000000 */
[----:B------:R-:W-:Y:S02]  /*13940*/  ISETP.GE.AND P0, PT, R23, R213, PT ;  /* 0x000000d51700720c */ /* 0x000fe40003f06270 */
[----:B------:R-:W-:Y:S02]  /*13950*/  FSEL R36, R36, -INF , P1 ;  /* 0xff80000024247808 */ /* 0x000fe40000800000 */
[-C--:B------:R-:W-:Y:S02]  /*13960*/  ISETP.GE.AND P1, PT, R39, R211.reuse, PT ;  /* 0x000000d32700720c */ /* 0x080fe40003f26270 */
        /* <DEDUP_REMOVED lines=8> */
[----:B------:R-:W-:Y:S02]  /*139f0*/  IABS R136, R136 ;  /* 0x0000008800887213 */ /* 0x000fe40000000000 */
[-C--:B------:R-:W-:Y:S02]  /*13a00*/  ISETP.GE.AND P0, PT, R24, R211.reuse, PT ;  /* 0x000000d31800720c */ /* 0x080fe40003f06270 */
[----:B------:R-:W-:Y:S02]  /*13a10*/  FSEL R41, R41, -INF , P1 ;  /* 0xff80000029297808 */ /* 0x000fe40000800000 */
[----:B------:R-:W-:Y:S02]  /*13a20*/  ISETP.GE.AND P1, PT, R133, R211, PT ;  /* 0x000000d38500720c */ /* 0x000fe40003f26270 */
[----:B------:R-:W-:Y:S02]  /*13a30*/  FSEL R42, R42, -INF , P4 ;  /* 0xff8000002a2a7808 */ /* 0x000fe40002000000 */
[----:B------:R-:W-:Y:S02]  /*13a40*/  I2FP.F32.S32 R136, R136 ;  /* 0x0000008800887245 */ /* 0x000fe40000201400 */
[----:B------:R-:W-:Y:S02]  /*13a50*/  ISETP.GE.AND P4, PT, R18, R213, PT ;  /* 0x000000d51200720c */ /* 0x000fe40003f86270 */
[----:B------:R-:W-:Y:S01]  /*13a60*/  FSEL R43, R43, -INF , P0 ;  /* 0xff8000002b2b7808 */ /* 0x000fe20000000000 */
[-C--:B------:R-:W-:Y:S01]  /*13a70*/  FFMA.FTZ R56, -R229, R136.reuse, R56 ;  /* 0x00000088e5387223 */ /* 0x080fe20000010138 */
[----:B------:R-:W-:Y:S01]  /*13a80*/  ISETP.GE.AND P0, PT, R23, R211, PT ;  /* 0x000000d31700720c */ /* 0x000fe20003f06270 */
[----:B------:R-:W-:Y:S01]  /*13a90*/  FFMA.FTZ R62, -R229, R136, R62 ;  /* 0x00000088e53e7223 */ /* 0x000fe2000001013e */
        /* <DEDUP_REMOVED lines=9> */
[----:B------:R-:W-:Y:S02]  /*13b30*/  ISETP.GE.AND P4, PT, R20, R211, PT ;  /* 0x000000d31400720c */ /* 0x000fe40003f86270 */
[----:B------:R-:W-:Y:S02]  /*13b40*/  FSEL R164, R57, -INF , P0 ;  /* 0xff80000039a47808 */ /* 0x000fe40000000000 */
[----:B------:R-:W-:Y:S02]  /*13b50*/  ISETP.GE.AND P0, PT, R133, R212, PT ;  /* 0x000000d48500720c */ /* 0x000fe40003f06270 */
[----:B------:R-:W-:Y:S02]  /*13b60*/  FSEL R49, R49, -INF , P1 ;  /* 0xff80000031317808 */ /* 0x000fe40000800000 */
[-C--:B------:R-:W-:Y:S02]  /*13b70*/  ISETP.GE.AND P1, PT, R19, R213.reuse, PT ;  /* 0x000000d51300720c */ /* 0x080fe40003f26270 */
[----:B------:R-:W-:Y:S02]  /*13b80*/  FSEL R51, R51, -INF , P4 ;  /* 0xff80000033337808 */ /* 0x000fe40002000000 */
[----:B------:R-:W-:Y:S02]  /*13b90*/  ISETP.GE.AND P4, PT, R14, R213, PT ;  /* 0x000000d50e00720c */ /* 0x000fe40003f86270 */
[----:B------:R-:W-:Y:S02]  /*13ba0*/  FSEL R183, R183, -INF , !P0 ;  /* 0xff800000b7b77808 */ /* 0x000fe40004000000 */
        /* <DEDUP_REMOVED lines=9> */
[----:B------:R-:W-:Y:S02]  /*13c40*/  FSEL R193, R193, -INF , !P4 ;  /* 0xff800000c1c17808 */ /* 0x000fe40006000000 */
[-C--:B------:R-:W-:Y:S02]  /*13c50*/  ISETP.GE.AND P4, PT, R17, R211.reuse, PT ;  /* 0x000000d31100720c */ /* 0x080fe40003f86270 */
[----:B------:R-:W-:Y:S02]  /*13c60*/  FSEL R154, R65, -INF , P0 ;  /* 0xff800000419a7808 */ /* 0x000fe40000000000 */
[----:B------:R-:W-:Y:S02]  /*13c70*/  ISETP.GE.AND P0, PT, R16, R211, PT ;  /* 0x000000d31000720c */ /* 0x000fe40003f06270 */
[----:B------:R-:W-:Y:S02]  /*13c80*/  FSEL R50, R50, -INF , P1 ;  /* 0xff80000032327808 */ /* 0x000fe40000800000 */
        /* <DEDUP_REMOVED lines=8> */
[----:B------:R-:W-:Y:S02]  /*13d10*/  FSEL R13, R160, -INF , !P6 ;  /* 0xff800000a00d7808 */ /* 0x000fe40007000000 */
[-C--:B------:R-:W-:Y:S02]  /*13d20*/  ISETP.GE.AND P4, PT, R137, R212.reuse, PT ;  /* 0x000000d48900720c */ /* 0x080fe40003f86270 */
[----:B------:R-:W-:Y:S02]  /*13d30*/  FSEL R136, R67, -INF , P0 ;  /* 0xff80000043887808 */ /* 0x000fe40000000000 */
[----:B------:R-:W-:Y:S02]  /*13d40*/  ISETP.GE.AND P6, PT, R152, R212, PT ;  /* 0x000000d49800720c */ /* 0x000fe40003fc6270 */
[----:B------:R-:W-:Y:S02]  /*13d50*/  ISETP.GE.AND P0, PT, R137, R210, PT ;  /* 0x000000d28900720c */ /* 0x000fe40003f06270 */
[----:B------:R-:W-:Y:S02]  /*13d60*/  FSEL R55, R55, -INF , P1 ;  /* 0xff80000037377808 */ /* 0x000fe40000800000 */
[----:B------:R-:W-:Y:S02]  /*13d70*/  ISETP.GE.AND P1, PT, R4, R213, PT ;  /* 0x000000d50400720c */ /* 0x000fe40003f26270 */
[----:B------:R-:W-:Y:S02]  /*13d80*/  FSEL R12, R159, -INF , !P4 ;  /* 0xff8000009f0c7808 */ /* 0x000fe40006000000 */
[----:B------:R-:W-:Y:S02]  /*13d90*/  FSEL R10, R157, -INF , !P6 ;  /* 0xff8000009d0a7808 */ /* 0x000fe40007000000 */
[----:B------:R-:W-:Y:S02]  /*13da0*/  ISETP.GE.AND P4, PT, R150, R212, PT ;  /* 0x000000d49600720c */ /* 0x000fe40003f86270 */
[----:B------:R-:W-:Y:S02]  /*13db0*/  FSEL R8, R8, -INF , !P0 ;  /* 0xff80000008087808 */ /* 0x000fe40004000000 */
[-C--:B------:R-:W-:Y:S02]  /*13dc0*/  ISETP.GE.AND P6, PT, R156, R210.reuse, PT ;  /* 0x000000d29c00720c */ /* 0x080fe40003fc6270 */
[-C--:B------:R-:W-:Y:S02]  /*13dd0*/  ISETP.GE.AND P0, PT, R150, R210.reuse, PT ;  /* 0x000000d29600720c */ /* 0x080fe40003f06270 */
[----:B------:R-:W-:Y:S02]  /*13de0*/  FSEL R155, R64, -INF , P1 ;  /* 0xff800000409b7808 */ /* 0x000fe40000800000 */
[-C--:B------:R-:W-:Y:S02]  /*13df0*/  ISETP.GE.AND P1, PT, R15, R211.reuse, PT ;  /* 0x000000d30f00720c */ /* 0x080fe40003f26270 */
[----:B------:R-:W-:Y:S02]  /*13e00*/  FSEL R57, R153, -INF , !P4 ;  /* 0xff80000099397808 */ /* 0x000fe40006000000 */
[----:B------:R-:W-:Y:S02]  /*13e10*/  ISETP.GE.AND P4, PT, R152, R210, PT ;  /* 0x000000d29800720c */ /* 0x000fe40003f86270 */
[----:B------:R-:W-:Y:S02]  /*13e20*/  FSEL R7, R7, -INF , !P6 ;  /* 0xff80000007077808 */ /* 0x000fe40007000000 */
[----:B------:R-:W-:Y:S02]  /*13e30*/  FSEL R243, R243, -INF , !P0 ;  /* 0xff800000f3f37808 */ /* 0x000fe40004000000 */
[-C--:B------:R-:W-:Y:S02]  /*13e40*/  ISETP.GE.AND P6, PT, R143, R212.reuse, PT ;  /* 0x000000d48f00720c */ /* 0x080fe40003fc6270 */
[-C--:B------:R-:W-:Y:S02]  /*13e50*/  ISETP.GE.AND P0, PT, R139, R212.reuse, PT ;  /* 0x000000d48b00720c */ /* 0x080fe40003f06270 */
[----:B------:R-:W-:Y:S02]  /*13e60*/  FSEL R62, R62, -INF , P1 ;  /* 0xff8000003e3e7808 */ /* 0x000fe40000800000 */
[----:B------:R-:W-:Y:S02]  /*13e70*/  FSEL R9, R9, -INF , !P5 ;  /* 0xff80000009097808 */ /* 0x000fe40006800000 */
[----:B------:R-:W-:Y:S02]  /*13e80*/  ISETP.GE.AND P1, PT, R4, R211, PT ;  /* 0x000000d30400720c */ /* 0x000fe40003f26270 */
[----:B------:R-:W-:Y:S02]  /*13e90*/  ISETP.GE.AND P5, PT, R145, R212, PT ;  /* 0x000000d49100720c */ /* 0x000fe40003fa6270 */
        /* <DEDUP_REMOVED lines=8> */
[-C--:B------:R-:W-:Y:S02]  /*13f20*/  ISETP.GE.AND P5, PT, R144, R212.reuse, PT ;  /* 0x000000d49000720c */ /* 0x080fe40003fa6270 */
[----:B------:R-:W-:Y:S02]  /*13f30*/  FSEL R65, R142, -INF , !P4 ;  /* 0xff8000008e417808 */ /* 0x000fe40006000000 */
[----:B------:R-:W-:Y:S02]  /*13f40*/  ISETP.GE.AND P4, PT, R39, R212, PT ;  /* 0x000000d42700720c */ /* 0x000fe40003f86270 */
[----:B------:R-:W-:Y:S02]  /*13f50*/  FSEL R192, R28, -INF , !P0 ;  /* 0xff8000001cc07808 */ /* 0x000fe40004000000 */
        /* <DEDUP_REMOVED lines=8> */
[----:B------:R-:W-:Y:S02]  /*13fe0*/  FSEL R177, R27, -INF , !P0 ;  /* 0xff8000001bb17808 */ /* 0x000fe40004000000 */
[-C--:B------:R-:W-:Y:S02]  /*13ff0*/  ISETP.GE.AND P6, PT, R134, R210.reuse, PT ;  /* 0x000000d28600720c */ /* 0x080fe40003fc6270 */
[-C--:B------:R-:W-:Y:S02]  /*14000*/  ISETP.GE.AND P0, PT, R33, R210.reuse, PT ;  /* 0x000000d22100720c */ /* 0x080fe40003f06270 */
[----:B------:R-:W-:Y:S02]  /*14010*/  FSEL R64, R141, -INF , !P5 ;  /* 0xff8000008d407808 */ /* 0x000fe40006800000 */
        /* <DEDUP_REMOVED lines=10> */
[----:B------:R-:W-:Y:S02]  /*140c0*/  FSEL R179, R45, -INF , !P0 ;  /* 0xff8000002db37808 */ /* 0x000fe40004000000 */
[----:B------:R-:W-:Y:S02]  /*140d0*/  ISETP.GE.AND P4, PT, R25, R210, PT ;  /* 0x000000d21900720c */ /* 0x000fe40003f86270 */
        /* <DEDUP_REMOVED lines=9> */
[----:B------:R-:W-:Y:S02]  /*14170*/  FSEL R171, R49, -INF , !P0 ;  /* 0xff80000031ab7808 */ /* 0x000fe40004000000 */
[-C--:B------:R-:W-:Y:S02]  /*14180*/  ISETP.GE.AND P4, PT, R19, R212.reuse, PT ;  /* 0x000000d41300720c */ /* 0x080fe40003f86270 */
[C---:B------:R-:W-:Y:S02]  /*14190*/  ISETP.GE.AND P6, PT, R21.reuse, R212, PT ;  /* 0x000000d41500720c */ /* 0x040fe40003fc6270 */
[----:B------:R-:W-:Y:S02]  /*141a0*/  ISETP.GE.AND P0, PT, R21, R210, PT ;  /* 0x000000d21500720c */ /* 0x000fe40003f06270 */
        /* <DEDUP_REMOVED lines=10> */
[----:B------:R-:W-:Y:S02]  /*14250*/  ISETP.GE.AND P5, PT, R18, R212, PT ;  /* 0x000000d41200720c */ /* 0x000fe40003fa6270 */
[----:B------:R-:W-:Y:S02]  /*14260*/  FSEL R67, R149, -INF , !P1 ;  /* 0xff80000095437808 */ /* 0x000fe40004800000 */
[----:B------:R-:W-:Y:S02]  /*14270*/  FMNMX3.FTZ R20, R20, R57, R56, !PT ;  /* 0x0000003914147276 */ /* 0x000fe40007810038 */
[----:B------:R-:W-:Y:S02]  /*14280*/  FSEL R167, R53, -INF , !P5 ;  /* 0xff80000035a77808 */ /* 0x000fe40006800000 */
[-C--:B------:R-:W-:Y:S02]  /*14290*/  ISETP.GE.AND P1, PT, R148, R210.reuse, PT ;  /* 0x000000d29400720c */ /* 0x080fe40003f26270 */
[-C--:B------:R-:W-:Y:S02]  /*142a0*/  ISETP.GE.AND P5, PT, R19, R210.reuse, PT ;  /* 0x000000d21300720c */ /* 0x080fe40003fa6270 */
        /* <DEDUP_REMOVED lines=17> */
[C---:B------:R-:W-:Y:S01]  /*143c0*/  ISETP.GE.AND P1, PT, R227.reuse, R210, PT ;  /* 0x000000d2e300720c */ /* 0x040fe20003f26270 */
[----:B------:R-:W-:Y:S01]  /*143d0*/  VIADD R227, R227, 0xffffff80 ;  /* 0xffffff80e3e37836 */ /* 0x000fe20000000000 */
[----:B------:R-:W-:Y:S02]  /*143e0*/  FMNMX3.FTZ R20, R20, R217, R195, !PT ;  /* 0x000000d914147276 */ /* 0x000fe400078100c3 */
[----:B------:R-:W-:Y:S02]  /*143f0*/  FMNMX3.FTZ R19, R19, R238, R177, !PT ;  /* 0x000000ee13137276 */ /* 0x000fe400078100b1 */
[----:B------:R-:W-:Y:S02]  /*14400*/  FSEL R194, R38, -INF , !P1 ;  /* 0xff80000026c27808 */ /* 0x000fe40004800000 */
[-C--:B------:R-:W-:Y:S02]  /*14410*/  ISETP.GE.AND P1, PT, R23, R210.reuse, PT ;  /* 0x000000d21700720c */ /* 0x080fe40003f26270 */
        /* <DEDUP_REMOVED lines=9> */
[----:B------:R-:W-:Y:S02]  /*144b0*/  ISETP.GE.AND P6, PT, R16, R212, PT ;  /* 0x000000d41000720c */ /* 0x000fe40003fc6270 */
[----:B------:R-:W-:Y:S02]  /*144c0*/  FMNMX3.FTZ R20, R20, R172, R171, !PT ;  /* 0x000000ac14147276 */ /* 0x000fe400078100ab */
[----:B------:R-:W-:Y:S02]  /*144d0*/  FSEL R165, R165, -INF , !P1 ;  /* 0xff800000a5a57808 */ /* 0x000fe40004800000 */
[----:B------:R-:W-:Y:S02]  /*144e0*/  FMNMX3.FTZ R19, R19, R194, R193, !PT ;  /* 0x000000c213137276 */ /* 0x000fe400078100c1 */
[----:B------:R-:W-:Y:S02]  /*144f0*/  ISETP.GE.AND P1, PT, R18, R210, PT ;  /* 0x000000d21200720c */ /* 0x000fe40003f26270 */
[----:B------:R-:W-:Y:S02]  /*14500*/  FSEL R170, R50, -INF , !P0 ;  /* 0xff80000032aa7808 */ /* 0x000fe40004000000 */
[----:B------:R-:W-:Y:S02]  /*14510*/  FSEL R169, R51, -INF , !P4 ;  /* 0xff80000033a97808 */ /* 0x000fe40006000000 */
[----:B------:R-:W-:Y:S02]  /*14520*/  FSEL R164, R164, -INF , !P6 ;  /* 0xff800000a4a47808 */ /* 0x000fe40007000000 */
[-C--:B------:R-:W-:Y:S02]  /*14530*/  ISETP.GE.AND P0, PT, R15, R212.reuse, PT ;  /* 0x000000d40f00720c */ /* 0x080fe40003f06270 */
[----:B------:R-:W-:Y:S02]  /*14540*/  ISETP.GE.AND P4, PT, R14, R212, PT ;  /* 0x000000d40e00720c */ /* 0x000fe40003f86270 */
[----:B------:R-:W-:Y:S02]  /*14550*/  FMNMX3.FTZ R20, R20, R168, R167, !PT ;  /* 0x000000a814147276 */ /* 0x000fe400078100a7 */
[----:B------:R-:W-:Y:S02]  /*14560*/  FSEL R166, R54, -INF , !P5 ;  /* 0xff80000036a67808 */ /* 0x000fe40006800000 */
[----:B------:R-:W-:Y:S02]  /*14570*/  FMNMX3.FTZ R19, R19, R182, R181, !PT ;  /* 0x000000b613137276 */ /* 0x000fe400078100b5 */
[----:B------:R-:W-:Y:S02]  /*14580*/  FSEL R163, R55, -INF , !P1 ;  /* 0xff80000037a37808 */ /* 0x000fe40004800000 */
[-C--:B------:R-:W-:Y:S02]  /*14590*/  ISETP.GE.AND P5, PT, R5, R212.reuse, PT ;  /* 0x000000d40500720c */ /* 0x080fe40003fa6270 */
[----:B------:R-:W-:Y:S02]  /*145a0*/  ISETP.GE.AND P1, PT, R4, R212, PT ;  /* 0x000000d40400720c */ /* 0x000fe40003f26270 */
[----:B------:R-:W-:Y:S02]  /*145b0*/  FSEL R160, R60, -INF , !P0 ;  /* 0xff8000003ca07808 */ /* 0x000fe40004000000 */
[----:B------:R-:W-:Y:S02]  /*145c0*/  FSEL R159, R61, -INF , !P4 ;  /* 0xff8000003d9f7808 */ /* 0x000fe40006000000 */
[----:B------:R-:W-:Y:S02]  /*145d0*/  FMNMX3.FTZ R20, R20, R165, R164, !PT ;  /* 0x000000a514147276 */ /* 0x000fe400078100a4 */
[----:B------:R-:W-:Y:S02]  /*145e0*/  FMNMX3.FTZ R19, R19, R178, R173, !PT ;  /* 0x000000b213137276 */ /* 0x000fe400078100ad */
[----:B------:R-:W-:Y:S02]  /*145f0*/  FSEL R154, R154, -INF , !P5 ;  /* 0xff8000009a9a7808 */ /* 0x000fe40006800000 */
[----:B------:R-:W-:Y:S02]  /*14600*/  ISETP.GE.AND P5, PT, R14, R210, PT ;  /* 0x000000d20e00720c */ /* 0x000fe40003fa6270 */
[----:B------:R-:W-:Y:S02]  /*14610*/  FSEL R155, R155, -INF , !P1 ;  /* 0xff8000009b9b7808 */ /* 0x000fe40004800000 */
[----:B------:R-:W-:Y:S02]  /*14620*/  FMNMX3.FTZ R14, R20, R160, R159, !PT ;  /* 0x000000a0140e7276 */ /* 0x000fe4000781009f */
[-C--:B------:R-:W-:Y:S02]  /*14630*/  ISETP.GE.AND P1, PT, R5, R210.reuse, PT ;  /* 0x000000d20500720c */ /* 0x080fe40003f26270 */
[-C--:B------:R-:W-:Y:S02]  /*14640*/  ISETP.GE.AND P6, PT, R17, R210.reuse, PT ;  /* 0x000000d21100720c */ /* 0x080fe40003fc6270 */
[----:B------:R-:W-:Y:S02]  /*14650*/  ISETP.GE.AND P0, PT, R16, R210, PT ;  /* 0x000000d21000720c */ /* 0x000fe40003f06270 */
[----:B------:R-:W-:Y:S02]  /*14660*/  FMNMX3.FTZ R5, R19, R170, R169, !PT ;  /* 0x000000aa13057276 */ /* 0x000fe400078100a9 */
[----:B------:R-:W-:Y:S02]  /*14670*/  FMNMX3.FTZ R14, R14, R155, R154, !PT ;  /* 0x0000009b0e0e7276 */ /* 0x000fe4000781009a */
[----:B------:R-:W-:Y:S02]  /*14680*/  ISETP.GE.AND P4, PT, R15, R210, PT ;  /* 0x000000d20f00720c */ /* 0x000fe40003f86270 */
[----:B------:R-:W-:Y:S01]  /*14690*/  FSEL R162, R58, -INF , !P6 ;  /* 0xff8000003aa27808 */ /* 0x000fe20007000000 */
[----:B------:R-:W1:Y:S01]  /*146a0*/  SHFL.BFLY PT, R15, R14, 0x2, 0x1f ;  /* 0x0c401f000e0f7f89 */ /* 0x000e6200000e0000 */
[----:B------:R-:W-:Y:S02]  /*146b0*/  FSEL R161, R59, -INF , !P0 ;  /* 0xff8000003ba17808 */ /* 0x000fe40004000000 */
[----:B------:R-:W-:Y:S02]  /*146c0*/  FMNMX3.FTZ R5, R5, R166, R163, !PT ;  /* 0x000000a605057276 */ /* 0x000fe400078100a3 */
[----:B------:R-:W-:Y:S02]  /*146d0*/  FSEL R158, R62, -INF , !P4 ;  /* 0xff8000003e9e7808 */ /* 0x000fe40006000000 */
[----:B------:R-:W-:Y:S02]  /*146e0*/  FSEL R153, R63, -INF , !P5 ;  /* 0xff8000003f997808 */ /* 0x000fe40006800000 */
[----:B------:R-:W-:Y:S02]  /*146f0*/  FMNMX3.FTZ R5, R5, R162, R161, !PT ;  /* 0x000000a205057276 */ /* 0x000fe400078100a1 */
[----:B------:R-:W-:Y:S02]  /*14700*/  ISETP.GE.AND P6, PT, R4, R210, PT ;  /* 0x000000d20400720c */ /* 0x000fe40003fc6270 */
[----:B------:R-:W-:Y:S02]  /*14710*/  FSEL R136, R136, -INF , !P1 ;  /* 0xff80000088887808 */ /* 0x000fe40004800000 */
[----:B------:R-:W-:Y:S02]  /*14720*/  FMNMX3.FTZ R5, R5, R158, R153, !PT ;  /* 0x0000009e05057276 */ /* 0x000fe40007810099 */
[----:B------:R-:W-:Y:S02]  /*14730*/  FSEL R137, R137, -INF , !P6 ;  /* 0xff80000089897808 */ /* 0x000fe40007000000 */
[----:B------:R-:W-:Y:S02]  /*14740*/  LOP3.LUT R138, R202, 0x200, R203, 0xf8, !PT ;  /* 0x00000200ca8a7812 */ /* 0x000fe400078ef8cb */
[----:B------:R-:W-:Y:S02]  /*14750*/  FMNMX3.FTZ R5, R5, R137, R136, !PT ;  /* 0x0000008905057276 */ /* 0x000fe40007810088 */
[----:B-1----:R-:W-:Y:S01]  /*14760*/  FMNMX.FTZ R14, R14, R15, !PT ;  /* 0x0000000f0e0e7209 */ /* 0x002fe20007810000 */
[----:B------:R-:W-:Y:S02]  /*14770*/  IMAD R138, R138, 0x2, R200 ;  /* 0x000000028a8a7824 */ /* 0x000fe400078e02c8 */
[----:B------:R-:W1:Y:S02]  /*14780*/  SHFL.BFLY PT, R4, R5, 0x2, 0x1f ;  /* 0x0c401f0005047f89 */ /* 0x000e6400000e0000 */
[C---:B------:R-:W-:Y:S06]  /*14790*/  IMAD.IADD R144, R138.reuse, 0x1, R201 ;  /* 0x000000018a907824 */ /* 0x040fec00078e02c9 */
[----:B------:R-:W3:Y:S01]  /*147a0*/  SHFL.BFLY PT, R134, R14, 0x1, 0x1f ;  /* 0x0c201f000e867f89 */ /* 0x000ee200000e0000 */
[----:B------:R-:W-:Y:S07]  /*147b0*/  VIADD R139, R138, 0xc040 ;  /* 0x0000c0408a8b7836 */ /* 0x000fee0000000000 */
[----:B------:R-:W-:Y:S08]  /*147c0*/  LDSM.16.MT88.4 R20, [R144+0xc000] ;  /* 0x00c000009014783b */ /* 0x000ff00000004200 */
[----:B------:R-:W-:Y:S01]  /*147d0*/  LDSM.16.MT88.4 R44, [R138+0x10000] ;  /* 0x010000008a2c783b */ /* 0x000fe20000004200 */
[----:B-1----:R-:W-:Y:S07]  /*147e0*/  FMNMX.FTZ R4, R5, R4, !PT ;  /* 0x0000000405047209 */ /* 0x002fee0007810000 */
[----:B------:R-:W-:Y:S01]  /*147f0*/  LDSM.16.MT88.4 R52, [R144+0x10000] ;  /* 0x010000009034783b */ /* 0x000fe20000004200 */
[----:B---3--:R-:W-:Y:S04]  /*14800*/  FMNMX.FTZ R134, R14, R134, !PT ;  /* 0x000000860e867209 */ /* 0x008fe80007810000 */
[C---:B------:R-:W-:Y:S03]  /*14810*/  FSETP.NEU.FTZ.AND P1, PT, R134.reuse, -INF , PT ;  /* 0xff8000008600780b */ /* 0x040fe60003f3d000 */
[----:B------:R-:W1:Y:S01]  /*14820*/  SHFL.BFLY PT, R133, R4, 0x1, 0x1f ;  /* 0x0c201f0004857f89 */ /* 0x000e6200000e0000 */
[----:B--2---:R-:W-:Y:S01]  /*14830*/  FMUL.FTZ R157, R135, R134 ;  /* 0x00000086879d7220 */ /* 0x004fe20000410000 */
[----:B------:R-:W-:Y:S04]  /*14840*/  FSEL R5, R134, RZ, P1 ;  /* 0x000000ff86057208 */ /* 0x000fe80000800000 */
[----:B------:R-:W-:Y:S01]  /*14850*/  FSEL R157, R157, RZ, P1 ;  /* 0x000000ff9d9d7208 */ /* 0x000fe20000800000 */
[----:B------:R-:W-:Y:S04]  /*14860*/  FADD.FTZ R0, -R5, R0 ;  /* 0x0000000005007221 */ /* 0x000fe80000010100 */
[-CC-:B------:R-:W-:Y:S01]  /*14870*/  FFMA.FTZ R147, R13, R135.reuse, -R157.reuse ;  /* 0x000000870d937223 */ /* 0x180fe2000001089d */
[-CC-:B------:R-:W-:Y:S01]  /*14880*/  FFMA.FTZ R149, R12, R135.reuse, -R157.reuse ;  /* 0x000000870c957223 */ /* 0x180fe2000001089d */
[----:B------:R-:W-:Y:S01]  /*14890*/  FMUL.FTZ R5, R135, R0 ;  /* 0x0000000087057220 */ /* 0x000fe20000410000 */
[----:B------:R-:W2:Y:S01]  /*148a0*/  LDSM.16.MT88.4 R12, [R138+0xc000] ;  /* 0x00c000008a0c783b */ /* 0x000ea20000004200 */
[-CC-:B------:R-:W-:Y:S01]  /*148b0*/  FFMA.FTZ R146, R11, R135.reuse, -R157.reuse ;  /* 0x000000870b927223 */ /* 0x180fe2000001089d */
[-CC-:B------:R-:W-:Y:S01]  /*148c0*/  FFMA.FTZ R145, R10, R135.reuse, -R157.reuse ;  /* 0x000000870a917223 */ /* 0x180fe2000001089d */
[----:B------:R-:W-:Y:S01]  /*148d0*/  MUFU.EX2 R147, R147 ;  /* 0x0000009300937308 */ /* 0x000fe20000000800 */
[-CC-:B------:R-:W-:Y:S01]  /*148e0*/  FFMA.FTZ R192, R192, R135.reuse, -R157.reuse ;  /* 0x00000087c0c07223 */ /* 0x180fe2000001089d */
[-CC-:B------:R-:W-:Y:S01]  /*148f0*/  FFMA.FTZ R180, R180, R135.reuse, -R157.reuse ;  /* 0x00000087b4b47223 */ /* 0x180fe2000001089d */
[-CC-:B------:R-:W-:Y:S07]  /*14900*/  FFMA.FTZ R168, R168, R135.reuse, -R157.reuse ;  /* 0x00000087a8a87223 */ /* 0x180fee000001089d */
[----:B------:R-:W3:Y:S01]  /*14910*/  MUFU.EX2 R149, R149 ;  /* 0x0000009500957308 */ /* 0x000ee20000000800 */
[-CC-:B------:R-:W-:Y:S01]  /*14920*/  FFMA.FTZ R240, R240, R135.reuse, -R157.reuse ;  /* 0x00000087f0f07223 */ /* 0x180fe2000001089d */
[--C-:B------:R-:W-:Y:S01]  /*14930*/  FFMA.FTZ R217, R217, R135, -R157.reuse ;  /* 0x00000087d9d97223 */ /* 0x100fe2000001089d */
[----:B-1----:R-:W-:Y:S07]  /*14940*/  FMNMX.FTZ R133, R4, R133, !PT ;  /* 0x0000008504857209 */ /* 0x002fee0007810000 */
[----:B------:R-:W-:Y:S01]  /*14950*/  MUFU.EX2 R146, R146 ;  /* 0x0000009200927308 */ /* 0x000fe20000000800 */
[----:B------:R-:W-:Y:S01]  /*14960*/  FFMA.FTZ R160, R160, R135, -R157 ;  /* 0x00000087a0a07223 */ /* 0x000fe2000001089d */
[----:B------:R-:W-:Y:S01]  /*14970*/  FSETP.NEU.FTZ.AND P0, PT, R133, -INF , PT ;  /* 0xff8000008500780b */ /* 0x000fe20003f1d000 */
[----:B------:R-:W-:Y:S07]  /*14980*/  FMUL.FTZ R156, R135, R133 ;  /* 0x00000085879c7220 */ /* 0x000fee0000410000 */
[----:B------:R-:W1:Y:S01]  /*14990*/  MUFU.EX2 R145, R145 ;  /* 0x0000009100917308 */ /* 0x000e620000000800 */
[----:B------:R-:W-:Y:S02]  /*149a0*/  FSEL R4, R133, RZ, P0 ;  /* 0x000000ff85047208 */ /* 0x000fe40000000000 */
[----:B------:R-:W-:Y:S02]  /*149b0*/  FSEL R156, R156, RZ, P0 ;  /* 0x000000ff9c9c7208 */ /* 0x000fe40000000000 */
[----:B---3--:R-:W-:Y:S01]  /*149c0*/  F2FP.F16.F32.PACK_AB R140, R149, R147 ;  /* 0x00000093958c723e */ /* 0x008fe200000000ff */
[----:B------:R-:W-:Y:S01]  /*149d0*/  FADD.FTZ R4, -R4, R132 ;  /* 0x0000008404047221 */ /* 0x000fe20000010100 */
[----:B------:R-:W-:Y:S01]  /*149e0*/  ISETP.GT.AND P0, PT, R224, R214, PT ;  /* 0x000000d6e000720c */ /* 0x000fe20003f04270 */
[-CC-:B------:R-:W-:Y:S01]  /*149f0*/  FFMA.FTZ R151, R9, R135.reuse, -R156.reuse ;  /* 0x0000008709977223 */ /* 0x180fe2000001089c */
[-CC-:B------:R-:W-:Y:S01]  /*14a00*/  FFMA.FTZ R150, R8, R135.reuse, -R156.reuse ;  /* 0x0000008708967223 */ /* 0x180fe2000001089c */
[-CC-:B------:R-:W-:Y:S01]  /*14a10*/  FFMA.FTZ R148, R7, R135.reuse, -R156.reuse ;  /* 0x0000008707947223 */ /* 0x180fe2000001089c */
[-CC-:B------:R-:W-:Y:S01]  /*14a20*/  FFMA.FTZ R152, R6, R135.reuse, -R156.reuse ;  /* 0x0000008706987223 */ /* 0x180fe2000001089c */
[----:B------:R-:W-:Y:S01]  /*14a30*/  FMUL.FTZ R0, R135, R4 ;  /* 0x0000000487007220 */ /* 0x000fe20000410000 */
[----:B------:R-:W3:Y:S01]  /*14a40*/  MUFU.EX2 R132, R5 ;  /* 0x0000000500847308 */ /* 0x000ee20000000800 */
[----:B------:R-:W-:Y:S01]  /*14a50*/  VIADD R8, R138, 0xc000 ;  /* 0x0000c0008a087836 */ /* 0x000fe20000000000 */
[----:B-1----:R-:W-:Y:S01]  /*14a60*/  F2FP.F16.F32.PACK_AB R142, R145, R146 ;  /* 0x00000092918e723e */ /* 0x002fe200000000ff */
[-CC-:B------:R-:W-:Y:S07]  /*14a70*/  FFMA.FTZ R202, R181, R135.reuse, -R156.reuse ;  /* 0x00000087b5ca7223 */ /* 0x180fee000001089c */
[----:B------:R-:W-:Y:S01]  /*14a80*/  MUFU.EX2 R151, R151 ;  /* 0x0000009700977308 */ /* 0x000fe20000000800 */
[----:B------:R-:W-:Y:S02]  /*14a90*/  @P2 VIADD R139, R8, 0xffffffc0 ;  /* 0xffffffc0088b2836 */ /* 0x000fe40000000000 */
[-CC-:B------:R-:W-:Y:S01]  /*14aa0*/  FFMA.FTZ R163, R163, R135.reuse, -R156.reuse ;  /* 0x00000087a3a37223 */ /* 0x180fe2000001089c */
[-CC-:B------:R-:W-:Y:S06]  /*14ab0*/  FFMA.FTZ R177, R177, R135.reuse, -R156.reuse ;  /* 0x00000087b1b17223 */ /* 0x180fec000001089c */
[----:B------:R-:W1:Y:S01]  /*14ac0*/  MUFU.EX2 R0, R0 ;  /* 0x0000000000007308 */ /* 0x000e620000000800 */
[----:B------:R-:W-:Y:S01]  /*14ad0*/  IMAD.IADD R201, R201, 0x1, R139 ;  /* 0x00000001c9c97824 */ /* 0x000fe200078e028b */
[----:B------:R-:W4:Y:S01]  /*14ae0*/  LDSM.16.MT88.4 R28, [R139] ;  /* 0x000000008b1c783b */ /* 0x000f220000004200 */
[-CC-:B------:R-:W-:Y:S07]  /*14af0*/  FFMA.FTZ R191, R191, R135.reuse, -R156.reuse ;  /* 0x00000087bfbf7223 */ /* 0x180fee000001089c */
[----:B------:R-:W5:Y:S01]  /*14b00*/  MUFU.EX2 R150, R150 ;  /* 0x0000009600967308 */ /* 0x000f620000000800 */
[--C-:B------:R-:W-:Y:S01]  /*14b10*/  FFMA.FTZ R189, R189, R135, -R156.reuse ;  /* 0x00000087bdbd7223 */ /* 0x100fe2000001089c */
[C---:B---3--:R-:W-:Y:S01]  /*14b20*/  FMUL.FTZ R4, R132.reuse, R128 ;  /* 0x0000008084047220 */ /* 0x048fe20000410000 */
[C---:B------:R-:W-:Y:S07]  /*14b30*/  FMUL.FTZ R5, R132.reuse, R129 ;  /* 0x0000008184057220 */ /* 0x040fee0000410000 */
[----:B------:R-:W-:Y:S01]  /*14b40*/  MUFU.EX2 R148, R148 ;  /* 0x0000009400947308 */ /* 0x000fe20000000800 */
[C---:B------:R-:W-:Y:S01]  /*14b50*/  FMUL.FTZ R8, R132.reuse, R124 ;  /* 0x0000007c84087220 */ /* 0x040fe20000410000 */
[C---:B------:R-:W-:Y:S01]  /*14b60*/  FMUL.FTZ R9, R132.reuse, R125 ;  /* 0x0000007d84097220 */ /* 0x040fe20000410000 */
[----:B------:R-:W3:Y:S07]  /*14b70*/  LDSM.16.MT88.4 R36, [R201] ;  /* 0x00000000c924783b */ /* 0x000eee0000004200 */
[----:B------:R-:W2:Y:S01]  /*14b80*/  MUFU.EX2 R152, R152 ;  /* 0x0000009800987308 */ /* 0x000ea20000000800 */
[----:B------:R-:W-:Y:S01]  /*14b90*/  FMUL.FTZ R16, R132, R116 ;  /* 0x0000007484107220 */ /* 0x000fe20000410000 */
[C---:B-1----:R-:W-:Y:S01]  /*14ba0*/  FMUL.FTZ R6, R0.reuse, R130 ;  /* 0x0000008200067220 */ /* 0x042fe20000410000 */
[C---:B------:R-:W-:Y:S01]  /*14bb0*/  FMUL.FTZ R7, R0.reuse, R131 ;  /* 0x0000008300077220 */ /* 0x040fe20000410000 */
[C---:B------:R-:W-:Y:S01]  /*14bc0*/  FMUL.FTZ R10, R0.reuse, R126 ;  /* 0x0000007e000a7220 */ /* 0x040fe20000410000 */
[----:B------:R-:W-:Y:S01]  /*14bd0*/  FMUL.FTZ R11, R0, R127 ;  /* 0x0000007f000b7220 */ /* 0x000fe20000410000 */
[----:B-----5:R-:W-:Y:S01]  /*14be0*/  F2FP.F16.F32.PACK_AB R141, R150, R151 ;  /* 0x00000097968d723e */ /* 0x020fe200000000ff */
[----:B------:R-:W-:Y:S01]  /*14bf0*/  FMUL.FTZ R17, R132, R117 ;  /* 0x0000007584117220 */ /* 0x000fe20000410000 */
[C---:B------:R-:W-:Y:S01]  /*14c00*/  FMUL.FTZ R18, R0.reuse, R118 ;  /* 0x0000007600127220 */ /* 0x040fe20000410000 */
[----:B------:R-:W-:Y:S01]  /*14c10*/  FMUL.FTZ R19, R0, R119 ;  /* 0x0000007700137220 */ /* 0x000fe20000410000 */
[C---:B------:R-:W-:Y:S01]  /*14c20*/  FMUL.FTZ R24, R132.reuse, R108 ;  /* 0x0000006c84187220 */ /* 0x040fe20000410000 */
[----:B------:R-:W-:Y:S01]  /*14c30*/  FMUL.FTZ R25, R132, R109 ;  /* 0x0000006d84197220 */ /* 0x000fe20000410000 */
[C---:B------:R-:W-:Y:S01]  /*14c40*/  FMUL.FTZ R26, R0.reuse, R110 ;  /* 0x0000006e001a7220 */ /* 0x040fe20000410000 */
[----:B------:R-:W-:Y:S01]  /*14c50*/  FMUL.FTZ R27, R0, R111 ;  /* 0x0000006f001b7220 */ /* 0x000fe20000410000 */
[----:B--2---:R-:W-:Y:S01]  /*14c60*/  F2FP.F16.F32.PACK_AB R143, R152, R148 ;  /* 0x00000094988f723e */ /* 0x004fe200000000ff */
        /* <DEDUP_REMOVED lines=23> */
[C---:B------:R-:W-:Y:S01]  /*14de0*/  FMUL.FTZ R51, R0.reuse, R87 ;  /* 0x0000005700337220 */ /* 0x040fe20000410000 */
[C---:B------:R-:W-:Y:S01]  /*14df0*/  FMUL.FTZ R58, R0.reuse, R78 ;  /* 0x0000004e003a7220 */ /* 0x040fe20000410000 */
[C---:B------:R-:W-:Y:S01]  /*14e00*/  HMMA.16816.F32 R12, R140.reuse, R20, R12 ;  /* 0x000000148c0c723c */ /* 0x040fe2000000180c */
[----:B------:R-:W-:Y:S02]  /*14e10*/  MUFU.EX2 R189, R189 ;  /* 0x000000bd00bd7308 */ /* 0x000fe40000000800 */
[----:B------:R-:W-:Y:S01]  /*14e20*/  FMUL.FTZ R59, R0, R79 ;  /* 0x0000004f003b7220 */ /* 0x000fe20000410000 */
[C---:B------:R-:W-:Y:S01]  /*14e30*/  FMUL.FTZ R20, R132.reuse, R112 ;  /* 0x0000007084147220 */ /* 0x040fe20000410000 */
[----:B------:R-:W2:Y:S01]  /*14e40*/  LDSM.16.MT88.4 R84, [R201+0x4000] ;  /* 0x00400000c954783b */ /* 0x000ea20000004200 */
[----:B------:R-:W-:Y:S01]  /*14e50*/  FMUL.FTZ R21, R132, R113 ;  /* 0x0000007184157220 */ /* 0x000fe20000410000 */
[--C-:B------:R-:W-:Y:S01]  /*14e60*/  FFMA.FTZ R113, R66, R135, -R157.reuse ;  /* 0x0000008742717223 */ /* 0x100fe2000001089d */
[C---:B------:R-:W-:Y:S03]  /*14e70*/  HMMA.16816.F32 R16, R140.reuse, R22, R16 ;  /* 0x000000168c10723c */ /* 0x040fe60000001810 */
[----:B------:R-:W-:Y:S01]  /*14e80*/  MUFU.EX2 R202, R202 ;  /* 0x000000ca00ca7308 */ /* 0x000fe20000000800 */
[C---:B------:R-:W-:Y:S01]  /*14e90*/  FMUL.FTZ R22, R0.reuse, R114 ;  /* 0x0000007200167220 */ /* 0x040fe20000410000 */
[C---:B------:R-:W-:Y:S01]  /*14ea0*/  FMUL.FTZ R23, R0.reuse, R115 ;  /* 0x0000007300177220 */ /* 0x040fe20000410000 */
[----:B------:R-:W-:Y:S01]  /*14eb0*/  LDSM.16.MT88.4 R116, [R144+0xf800] ;  /* 0x00f800009074783b */ /* 0x000fe20000004200 */
[----:B------:R-:W-:Y:S01]  /*14ec0*/  FMUL.FTZ R66, R0, R70 ;  /* 0x0000004600427220 */ /* 0x000fe20000410000 */
[--C-:B------:R-:W-:Y:S01]  /*14ed0*/  FFMA.FTZ R112, R65, R135, -R156.reuse ;  /* 0x0000008741707223 */ /* 0x100fe2000001089c */
[----:B------:R-:W-:Y:S01]  /*14ee0*/  FMUL.FTZ R65, R132, R69 ;  /* 0x0000004584417220 */ /* 0x000fe20000410000 */
[-CC-:B------:R-:W-:Y:S01]  /*14ef0*/  FFMA.FTZ R115, R64, R135.reuse, -R156.reuse ;  /* 0x0000008740737223 */ /* 0x180fe2000001089c */
[C---:B------:R-:W-:Y:S01]  /*14f00*/  FMUL.FTZ R64, R132.reuse, R68 ;  /* 0x0000004484407220 */ /* 0x040fe20000410000 */
[C---:B----4-:R-:W-:Y:S01]  /*14f10*/  HMMA.16816.F32 R20, R140.reuse, R28, R20 ;  /* 0x0000001c8c14723c */ /* 0x050fe20000001814 */
[----:B------:R-:W-:Y:S01]  /*14f20*/  MUFU.EX2 R113, R113 ;  /* 0x0000007100717308 */ /* 0x000fe20000000800 */
[----:B------:R-:W-:Y:S01]  /*14f30*/  LDSM.16.MT88.4 R108, [R139+0x3800] ;  /* 0x003800008b6c783b */ /* 0x000fe20000004200 */
[C---:B------:R-:W-:Y:S01]  /*14f40*/  FMUL.FTZ R28, R132.reuse, R104 ;  /* 0x00000068841c7220 */ /* 0x040fe20000410000 */
[--C-:B------:R-:W-:Y:S01]  /*14f50*/  FFMA.FTZ R104, R57, R135, -R157.reuse ;  /* 0x0000008739687223 */ /* 0x100fe2000001089d */
[C---:B------:R-:W-:Y:S01]  /*14f60*/  FMUL.FTZ R57, R132.reuse, R77 ;  /* 0x0000004d84397220 */ /* 0x040fe20000410000 */
[----:B------:R-:W-:Y:S01]  /*14f70*/  FMUL.FTZ R29, R132, R105 ;  /* 0x00000069841d7220 */ /* 0x000fe20000410000 */
[--C-:B------:R-:W-:Y:S01]  /*14f80*/  FFMA.FTZ R105, R67, R135, -R157.reuse ;  /* 0x0000008743697223 */ /* 0x100fe2000001089d */
[C---:B------:R-:W-:Y:S03]  /*14f90*/  HMMA.16816.F32 R24, R140.reuse, R30, R24 ;  /* 0x0000001e8c18723c */ /* 0x040fe60000001818 */
[----:B------:R-:W-:Y:S01]  /*14fa0*/  MUFU.EX2 R112, R112 ;  /* 0x0000007000707308 */ /* 0x000fe20000000800 */
[C---:B------:R-:W-:Y:S01]  /*14fb0*/  FMUL.FTZ R30, R0.reuse, R106 ;  /* 0x0000006a001e7220 */ /* 0x040fe20000410000 */
[----:B------:R-:W-:Y:S01]  /*14fc0*/  FMUL.FTZ R31, R0, R107 ;  /* 0x0000006b001f7220 */ /* 0x000fe20000410000 */
[----:B------:R-:W-:Y:S01]  /*14fd0*/  FFMA.FTZ R107, R56, R135, -R157 ;  /* 0x00000087386b7223 */ /* 0x000fe2000001089d */
[----:B------:R-:W-:Y:S01]  /*14fe0*/  FMUL.FTZ R56, R132, R76 ;  /* 0x0000004c84387220 */ /* 0x000fe20000410000 */
[----:B------:R-:W-:Y:S01]  /*14ff0*/  FMUL.FTZ R67, R0, R71 ;  /* 0x0000004700437220 */ /* 0x000fe20000410000 */
[----:B------:R-:W4:Y:S04]  /*15000*/  LDSM.16.MT88.4 R76, [R138+0xc800] ;  /* 0x00c800008a4c783b */ /* 0x000f280000004200 */
[----:B------:R-:W-:Y:S01]  /*15010*/  MUFU.EX2 R104, R104 ;  /* 0x0000006800687308 */ /* 0x000fe20000000800 */
[--C-:B------:R-:W-:Y:S01]  /*15020*/  FFMA.FTZ R106, R243, R135, -R156.reuse ;  /* 0x00000087f36a7223 */ /* 0x100fe2000001089c */
[C---:B---3--:R-:W-:Y:S08]  /*15030*/  HMMA.16816.F32 R28, R140.reuse, R36, R28 ;  /* 0x000000248c1c723c */ /* 0x048ff0000000181c */
[----:B------:R-:W3:Y:S01]  /*15040*/  MUFU.EX2 R107, R107 ;  /* 0x0000006b006b7308 */ /* 0x000ee20000000800 */
        /* <DEDUP_REMOVED lines=9> */
[-CC-:B------:R-:W-:Y:S01]  /*150e0*/  FFMA.FTZ R161, R161, R135.reuse, -R156.reuse ;  /* 0x00000087a1a17223 */ /* 0x180fe2000001089c */
[----:B------:R-:W-:Y:S06]  /*150f0*/  LDSM.16.MT88.4 R96, [R144+0x10800] ;  /* 0x010800009060783b */ /* 0x000fec0000004200 */
[----:B------:R-:W1:Y:S01]  /*15100*/  MUFU.EX2 R114, R114 ;  /* 0x0000007200727308 */ /* 0x000e620000000800 */
[----:B---3--:R-:W-:Y:S01]  /*15110*/  F2FP.F16.F32.PACK_AB R68, R107, R104 ;  /* 0x000000686b44723e */ /* 0x008fe200000000ff */
[-CC-:B------:R-:W-:Y:S01]  /*15120*/  FFMA.FTZ R153, R153, R135.reuse, -R156.reuse ;  /* 0x0000008799997223 */ /* 0x180fe2000001089c */
[----:B------:R-:W-:Y:S01]  /*15130*/  FFMA.FTZ R137, R137, R135, -R156 ;  /* 0x0000008789897223 */ /* 0x000fe2000001089c */
[C---:B------:R-:W-:Y:S06]  /*15140*/  HMMA.16816.F32 R36, R140.reuse, R44, R36 ;  /* 0x0000002c8c24723c */ /* 0x040fec0000001824 */
[----:B------:R-:W3:Y:S01]  /*15150*/  MUFU.EX2 R115, R115 ;  /* 0x0000007300737308 */ /* 0x000ee20000000800 */
[C---:B------:R-:W-:Y:S01]  /*15160*/  FMUL.FTZ R44, R132.reuse, R88 ;  /* 0x00000058842c7220 */ /* 0x040fe20000410000 */
[----:B------:R-:W-:Y:S01]  /*15170*/  FMUL.FTZ R45, R132, R89 ;  /* 0x00000059842d7220 */ /* 0x000fe20000410000 */
[----:B-----5:R-:W-:Y:S07]  /*15180*/  F2FP.F16.F32.PACK_AB R70, R113, R105 ;  /* 0x000000697146723e */ /* 0x020fee00000000ff */
[----:B------:R-:W-:Y:S01]  /*15190*/  MUFU.EX2 R188, R188 ;  /* 0x000000bc00bc7308 */ /* 0x000fe20000000800 */
[C---:B------:R-:W-:Y:S01]  /*151a0*/  FFMA.FTZ R151, R0.reuse, R236, R151 ;  /* 0x000000ec00977223 */ /* 0x040fe20000010097 */
[C---:B------:R-:W-:Y:S08]  /*151b0*/  HMMA.16816.F32 R40, R140.reuse, R46, R40 ;  /* 0x0000002e8c28723c */ /* 0x040ff00000001828 */
[----:B------:R-:W-:Y:S01]  /*151c0*/  MUFU.EX2 R161, R161 ;  /* 0x000000a100a17308 */ /* 0x000fe20000000800 */
[C---:B------:R-:W-:Y:S01]  /*151d0*/  FMUL.FTZ R46, R0.reuse, R90 ;  /* 0x0000005a002e7220 */ /* 0x040fe20000410000 */
[----:B------:R-:W-:Y:S01]  /*151e0*/  FMUL.FTZ R47, R0, R91 ;  /* 0x0000005b002f7220 */ /* 0x000fe20000410000 */
[----:B-1----:R-:W-:Y:S01]  /*151f0*/  F2FP.F16.F32.PACK_AB R69, R114, R106 ;  /* 0x0000006a7245723e */ /* 0x002fe200000000ff */
[----:B------:R-:W-:Y:S01]  /*15200*/  LDSM.16.MT88.4 R88, [R201+0x800] ;  /* 0x00080000c958783b */ /* 0x000fe20000004200 */
[----:B---3--:R-:W-:Y:S01]  /*15210*/  F2FP.F16.F32.PACK_AB R71, R115, R112 ;  /* 0x000000707347723e */ /* 0x008fe200000000ff */
[----:B------:R-:W-:Y:S01]  /*15220*/  FADD.FTZ R151, R150, R151 ;  /* 0x0000009796977221 */ /* 0x000fe20000010000 */
[C---:B------:R-:W-:Y:S02]  /*15230*/  FFMA.FTZ R147, R132.reuse, R237, R147 ;  /* 0x000000ed84937223 */ /* 0x040fe40000010093 */
[C---:B------:R-:W-:Y:S03]  /*15240*/  HMMA.16816.F32 R44, R140.reuse, R52, R44 ;  /* 0x000000348c2c723c */ /* 0x040fe6000000182c */
[C---:B------:R-:W-:Y:S01]  /*15250*/  FMUL.FTZ R52, R132.reuse, R80 ;  /* 0x0000005084347220 */ /* 0x040fe20000410000 */
[----:B------:R-:W-:Y:S01]  /*15260*/  FMUL.FTZ R53, R132, R81 ;  /* 0x0000005184357220 */ /* 0x000fe20000410000 */
[----:B------:R-:W-:Y:S01]  /*15270*/  FADD.FTZ R151, R148, R151 ;  /* 0x0000009794977221 */ /* 0x000fe20000010000 */
[----:B------:R-:W-:Y:S02]  /*15280*/  FADD.FTZ R147, R149, R147 ;  /* 0x0000009395937221 */ /* 0x000fe40000010000 */
[C---:B------:R-:W-:Y:S03]  /*15290*/  HMMA.16816.F32 R48, R140.reuse, R54, R48 ;  /* 0x000000368c30723c */ /* 0x040fe60000001830 */
[C---:B------:R-:W-:Y:S01]  /*152a0*/  FMUL.FTZ R54, R0.reuse, R82 ;  /* 0x0000005200367220 */ /* 0x040fe20000410000 */
[----:B------:R-:W-:Y:S01]  /*152b0*/  FMUL.FTZ R55, R0, R83 ;  /* 0x0000005300377220 */ /* 0x000fe20000410000 */
[----:B------:R-:W-:Y:S01]  /*152c0*/  FADD.FTZ R152, R152, R151 ;  /* 0x0000009798987221 */ /* 0x000fe20000010000 */
[----:B------:R-:W1:Y:S01]  /*152d0*/  LDSM.16.MT88.4 R80, [R144+0xc800] ;  /* 0x00c800009050783b */ /* 0x000e620000004200 */
[----:B------:R-:W-:Y:S02]  /*152e0*/  FADD.FTZ R147, R146, R147 ;  /* 0x0000009392937221 */ /* 0x000fe40000010000 */
[----:B------:R-:W-:Y:S02]  /*152f0*/  FADD.FTZ R152, R106, R152 ;  /* 0x000000986a987221 */ /* 0x000fe40000010000 */
[C---:B------:R-:W-:Y:S03]  /*15300*/  HMMA.16816.F32 R52, R140.reuse, R60, R52 ;  /* 0x0000003c8c34723c */ /* 0x040fe60000001834 */
[C---:B------:R-:W-:Y:S01]  /*15310*/  FMUL.FTZ R60, R132.reuse, R72 ;  /* 0x00000048843c7220 */ /* 0x040fe20000410000 */
[----:B------:R-:W-:Y:S01]  /*15320*/  FMUL.FTZ R61, R132, R73 ;  /* 0x00000049843d7220 */ /* 0x000fe20000410000 */
[----:B------:R-:W-:Y:S01]  /*15330*/  FADD.FTZ R114, R114, R152 ;  /* 0x0000009872727221 */ /* 0x000fe20000010000 */
[----:B------:R-:W-:Y:S01]  /*15340*/  FADD.FTZ R145, R145, R147 ;  /* 0x0000009391917221 */ /* 0x000fe20000010000 */
[----:B------:R-:W-:Y:S01]  /*15350*/  IMAD.MOV.U32 R132, RZ, RZ, R133 ;  /* 0x000000ffff847224 */ /* 0x000fe200078e0085 */
[C---:B------:R-:W-:Y:S03]  /*15360*/  HMMA.16816.F32 R56, R140.reuse, R62, R56 ;  /* 0x0000003e8c38723c */ /* 0x040fe60000001838 */
[C---:B------:R-:W-:Y:S01]  /*15370*/  FMUL.FTZ R62, R0.reuse, R74 ;  /* 0x0000004a003e7220 */ /* 0x040fe20000410000 */
[----:B------:R-:W-:Y:S01]  /*15380*/  FMUL.FTZ R63, R0, R75 ;  /* 0x0000004b003f7220 */ /* 0x000fe20000410000 */
[----:B------:R-:W-:Y:S01]  /*15390*/  FADD.FTZ R145, R104, R145 ;  /* 0x0000009168917221 */ /* 0x000fe20000010000 */
[----:B------:R-:W3:Y:S03]  /*153a0*/  LDSM.16.MT88.4 R72, [R139+0x800] ;  /* 0x000800008b48783b */ /* 0x000ee60000004200 */
[----:B------:R-:W-:Y:S02]  /*153b0*/  FADD.FTZ R107, R107, R145 ;  /* 0x000000916b6b7221 */ /* 0x000fe40000010000 */
[C---:B--2---:R-:W-:Y:S03]  /*153c0*/  HMMA.16816.F32 R60, R140.reuse, R84, R60 ;  /* 0x000000548c3c723c */ /* 0x044fe6000000183c */
[----:B------:R-:W-:Y:S04]  /*153d0*/  FADD.FTZ R0, R105, R107 ;  /* 0x0000006b69007221 */ /* 0x000fe80000010000 */
[----:B------:R-:W-:Y:S01]  /*153e0*/  FADD.FTZ R0, R113, R0 ;  /* 0x0000000071007221 */ /* 0x000fe20000010000 */
[----:B------:R-:W-:Y:S01]  /*153f0*/  HMMA.16816.F32 R64, R140, R86, R64 ;  /* 0x000000568c40723c */ /* 0x000fe20000001840 */
[----:B------:R-:W2:Y:S02]  /*15400*/  LDSM.16.MT88.4 R84, [R139+0x4800] ;  /* 0x004800008b54783b */ /* 0x000ea40000004200 */
[-CC-:B------:R-:W-:Y:S01]  /*15410*/  FFMA.FTZ R143, R174, R135.reuse, -R157.reuse ;  /* 0x00000087ae8f7223 */ /* 0x180fe2000001089d */
[-CC-:B------:R-:W-:Y:S01]  /*15420*/  FFMA.FTZ R140, R241, R135.reuse, -R157.reuse ;  /* 0x00000087f18c7223 */ /* 0x180fe2000001089d */
[-CC-:B------:R-:W-:Y:S01]  /*15430*/  FFMA.FTZ R142, R239, R135.reuse, -R157.reuse ;  /* 0x00000087ef8e7223 */ /* 0x180fe2000001089d */
[-C--:B------:R-:W-:Y:S02]  /*15440*/  FFMA.FTZ R141, R238, R135.reuse, -R156 ;  /* 0x00000087ee8d7223 */ /* 0x080fe4000001089c */
[C---:B----4-:R-:W-:Y:S01]  /*15450*/  HMMA.16816.F32 R4, R68.reuse, R76, R4 ;  /* 0x0000004c4404723c */ /* 0x050fe20000001804 */
[----:B------:R-:W-:Y:S10]  /*15460*/  MUFU.EX2 R143, R143 ;  /* 0x0000008f008f7308 */ /* 0x000ff40000000800 */
[----:B------:R-:W4:Y:S01]  /*15470*/  MUFU.EX2 R140, R140 ;  /* 0x0000008c008c7308 */ /* 0x000f220000000800 */
[C---:B------:R-:W-:Y:S01]  /*15480*/  HMMA.16816.F32 R8, R68.reuse, R78, R8 ;  /* 0x0000004e4408723c */ /* 0x040fe20000001808 */
[----:B------:R-:W-:Y:S08]  /*15490*/  LDSM.16.MT88.4 R76, [R138+0xd000] ;  /* 0x00d000008a4c783b */ /* 0x000ff00000004200 */
[----:B------:R-:W-:Y:S10]  /*154a0*/  MUFU.EX2 R142, R142 ;  /* 0x0000008e008e7308 */ /* 0x000ff40000000800 */
[----:B------:R-:W-:Y:S01]  /*154b0*/  MUFU.EX2 R141, R141 ;  /* 0x0000008d008d7308 */ /* 0x000fe20000000800 */
[C---:B-1----:R-:W-:Y:S03]  /*154c0*/  HMMA.16816.F32 R12, R68.reuse, R80, R12 ;  /* 0x00000050440c723c */ /* 0x042fe6000000180c */
[----:B----4-:R-:W-:Y:S05]  /*154d0*/  FADD.FTZ R0, R140, R0 ;  /* 0x000000008c007221 */ /* 0x010fea0000010000 */
[C---:B------:R-:W-:Y:S01]  /*154e0*/  HMMA.16816.F32 R16, R68.reuse, R82, R16 ;  /* 0x000000524410723c */ /* 0x040fe20000001810 */
[----:B------:R-:W-:Y:S07]  /*154f0*/  LDSM.16.MT88.4 R80, [R144+0xd000] ;  /* 0x00d000009050783b */ /* 0x000fee0000004200 */
[C---:B---3--:R-:W-:Y:S08]  /*15500*/  HMMA.16816.F32 R20, R68.reuse, R72, R20 ;  /* 0x000000484414723c */ /* 0x048ff00000001814 */
[C---:B------:R-:W-:Y:S01]  /*15510*/  HMMA.16816.F32 R24, R68.reuse, R74, R24 ;  /* 0x0000004a4418723c */ /* 0x040fe20000001818 */
[----:B------:R-:W1:Y:S07]  /*15520*/  LDSM.16.MT88.4 R72, [R201+0x4800] ;  /* 0x00480000c948783b */ /* 0x000e6e0000004200 */
[C---:B------:R-:W-:Y:S03]  /*15530*/  HMMA.16816.F32 R28, R68.reuse, R88, R28 ;  /* 0x00000058441c723c */ /* 0x040fe6000000181c */
[-CC-:B------:R-:W-:Y:S02]  /*15540*/  FFMA.FTZ R88, R176, R135.reuse, -R156.reuse ;  /* 0x00000087b0587223 */ /* 0x180fe4000001089c */
[----:B------:R-:W3:Y:S03]  /*15550*/  MUFU.EX2 R176, R240 ;  /* 0x000000f000b07308 */ /* 0x000ee60000000800 */
[C---:B------:R-:W-:Y:S08]  /*15560*/  HMMA.16816.F32 R32, R68.reuse, R90, R32 ;  /* 0x0000005a4420723c */ /* 0x040ff00000001820 */
[C---:B------:R-:W-:Y:S08]  /*15570*/  HMMA.16816.F32 R36, R68.reuse, R92, R36 ;  /* 0x0000005c4424723c */ /* 0x040ff00000001824 */
[C---:B------:R-:W-:Y:S01]  /*15580*/  HMMA.16816.F32 R40, R68.reuse, R94, R40 ;  /* 0x0000005e4428723c */ /* 0x040fe20000001828 */
[----:B------:R-:W-:Y:S07]  /*15590*/  LDSM.16.MT88.4 R92, [R201+0x1000] ;  /* 0x00100000c95c783b */ /* 0x000fee0000004200 */
[C---:B------:R-:W-:Y:S03]  /*155a0*/  HMMA.16816.F32 R44, R68.reuse, R96, R44 ;  /* 0x00000060442c723c */ /* 0x040fe6000000182c */
[----:B------:R-:W-:Y:S02]  /*155b0*/  FFMA.FTZ R96, R175, R135, -R156 ;  /* 0x00000087af607223 */ /* 0x000fe4000001089c */
[----:B------:R4:W-:Y:S03]  /*155c0*/  MUFU.EX2 R175, R88 ;  /* 0x0000005800af7308 */ /* 0x0009e60000000800 */
[C---:B------:R-:W-:Y:S07]  /*155d0*/  HMMA.16816.F32 R48, R68.reuse, R98, R48 ;  /* 0x000000624430723c */ /* 0x040fee0000001830 */
[----:B------:R5:W3:Y:S01]  /*155e0*/  MUFU.EX2 R174, R96 ;  /* 0x0000006000ae7308 */ /* 0x000ae20000000800 */
[C---:B--2---:R-:W-:Y:S01]  /*155f0*/  HMMA.16816.F32 R52, R68.reuse, R84, R52 ;  /* 0x000000544434723c */ /* 0x044fe20000001834 */
[----:B----4-:R-:W2:Y:S07]  /*15600*/  LDSM.16.MT88.4 R88, [R139+0x1000] ;  /* 0x001000008b58783b */ /* 0x010eae0000004200 */
[C---:B------:R-:W-:Y:S01]  /*15610*/  HMMA.16816.F32 R56, R68.reuse, R86, R56 ;  /* 0x000000564438723c */ /* 0x040fe20000001838 */
[----:B-----5:R-:W4:Y:S07]  /*15620*/  LDSM.16.MT88.4 R96, [R138+0x11000] ;  /* 0x011000008a60783b */ /* 0x020f2e0000004200 */
[C---:B-1----:R-:W-:Y:S01]  /*15630*/  HMMA.16816.F32 R60, R68.reuse, R72, R60 ;  /* 0x00000048443c723c */ /* 0x042fe2000000183c */
[----:B------:R-:W1:Y:S07]  /*15640*/  LDSM.16.MT88.4 R84, [R144+0x11000] ;  /* 0x011000009054783b */ /* 0x000e6e0000004200 */
[----:B------:R-:W-:Y:S03]  /*15650*/  HMMA.16816.F32 R64, R68, R74, R64 ;  /* 0x0000004a4440723c */ /* 0x000fe60000001840 */
[----:B---3--:R-:W-:Y:S01]  /*15660*/  F2FP.F16.F32.PACK_AB R68, R176, R140 ;  /* 0x0000008cb044723e */ /* 0x008fe200000000ff */
[----:B------:R-:W3:Y:S01]  /*15670*/  LDSM.16.MT88.4 R72, [R201+0x5000] ;  /* 0x00500000c948783b */ /* 0x000ee20000004200 */
[----:B------:R-:W-:Y:S01]  /*15680*/  F2FP.F16.F32.PACK_AB R69, R174, R175 ;  /* 0x000000afae45723e */ /* 0x000fe200000000ff */
[----:B------:R-:W-:Y:S01]  /*15690*/  FADD.FTZ R176, R176, R0 ;  /* 0x00000000b0b07221 */ /* 0x000fe20000010000 */
[C---:B------:R-:W-:Y:S01]  /*156a0*/  F2FP.F16.F32.PACK_AB R70, R142.reuse, R143 ;  /* 0x0000008f8e46723e */ /* 0x040fe200000000ff */
[----:B------:R-:W-:Y:S01]  /*156b0*/  IMAD.MOV.U32 R0, RZ, RZ, R134 ;  /* 0x000000ffff007224 */ /* 0x000fe200078e0086 */
[----:B------:R-:W-:Y:S01]  /*156c0*/  F2FP.F16.F32.PACK_AB R71, R177, R141 ;  /* 0x0000008db147723e */ /* 0x000fe200000000ff */
[----:B------:R-:W-:Y:S04]  /*156d0*/  FADD.FTZ R176, R143, R176 ;  /* 0x000000b08fb07221 */ /* 0x000fe80000010000 */
[----:B------:R-:W-:Y:S02]  /*156e0*/  FADD.FTZ R142, R142, R176 ;  /* 0x000000b08e8e7221 */ /* 0x000fe40000010000 */
[C---:B------:R-:W-:Y:S03]  /*156f0*/  HMMA.16816.F32 R4, R68.reuse, R76, R4 ;  /* 0x0000004c4404723c */ /* 0x040fe60000001804 */
[-CC-:B------:R-:W-:Y:S02]  /*15700*/  FFMA.FTZ R76, R186, R135.reuse, -R157.reuse ;  /* 0x00000087ba4c7223 */ /* 0x180fe4000001089d */
[----:B------:R5:W2:Y:S03]  /*15710*/  MUFU.EX2 R186, R192 ;  /* 0x000000c000ba7308 */ /* 0x000aa60000000800 */
[C---:B------:R-:W-:Y:S08]  /*15720*/  HMMA.16816.F32 R8, R68.reuse, R78, R8 ;  /* 0x0000004e4408723c */ /* 0x040ff00000001808 */
[C---:B------:R-:W-:Y:S03]  /*15730*/  HMMA.16816.F32 R12, R68.reuse, R80, R12 ;  /* 0x00000050440c723c */ /* 0x040fe6000000180c */
[-CC-:B------:R-:W-:Y:S01]  /*15740*/  FFMA.FTZ R80, R190, R135.reuse, -R157.reuse ;  /* 0x00000087be507223 */ /* 0x180fe2000001089d */
[-C--:B-----5:R-:W-:Y:S01]  /*15750*/  FFMA.FTZ R192, R185, R135.reuse, -R156 ;  /* 0x00000087b9c07223 */ /* 0x0a0fe2000001089c */
[-CC-:B------:R-:W-:Y:S01]  /*15760*/  FFMA.FTZ R190, R183, R135.reuse, -R157.reuse ;  /* 0x00000087b7be7223 */ /* 0x180fe2000001089d */
[----:B------:R5:W3:Y:S01]  /*15770*/  MUFU.EX2 R185, R76 ;  /* 0x0000004c00b97308 */ /* 0x000ae20000000800 */
[----:B--2---:R-:W-:Y:S01]  /*15780*/  FADD.FTZ R142, R186, R142 ;  /* 0x0000008eba8e7221 */ /* 0x004fe20000010000 */
[C---:B------:R-:W-:Y:S08]  /*15790*/  HMMA.16816.F32 R16, R68.reuse, R82, R16 ;  /* 0x000000524410723c */ /* 0x040ff00000001810 */
[----:B------:R2:W-:Y:S10]  /*157a0*/  MUFU.EX2 R183, R80 ;  /* 0x0000005000b77308 */ /* 0x0005f40000000800 */
[----:B------:R-:W3:Y:S01]  /*157b0*/  MUFU.EX2 R192, R192 ;  /* 0x000000c000c07308 */ /* 0x000ee20000000800 */
[C---:B------:R-:W-:Y:S09]  /*157c0*/  HMMA.16816.F32 R20, R68.reuse, R88, R20 ;  /* 0x000000584414723c */ /* 0x040ff20000001814 */
[----:B------:R-:W3:Y:S01]  /*157d0*/  MUFU.EX2 R190, R190 ;  /* 0x000000be00be7308 */ /* 0x000ee20000000800 */
[----:B-----5:R-:W5:Y:S01]  /*157e0*/  LDSM.16.MT88.4 R76, [R138+0xd800] ;  /* 0x00d800008a4c783b */ /* 0x020f620000004200 */
[C---:B------:R-:W-:Y:S07]  /*157f0*/  HMMA.16816.F32 R24, R68.reuse, R90, R24 ;  /* 0x0000005a4418723c */ /* 0x040fee0000001818 */
[----:B--2---:R-:W2:Y:S01]  /*15800*/  LDSM.16.MT88.4 R80, [R144+0xd800] ;  /* 0x00d800009050783b */ /* 0x004ea20000004200 */
[C---:B------:R-:W-:Y:S07]  /*15810*/  HMMA.16816.F32 R28, R68.reuse, R92, R28 ;  /* 0x0000005c441c723c */ /* 0x040fee000000181c */
[----:B------:R-:W-:Y:S01]  /*15820*/  LDSM.16.MT88.4 R88, [R201+0x1800] ;  /* 0x00180000c958783b */ /* 0x000fe20000004200 */
[C---:B------:R-:W-:Y:S07]  /*15830*/  HMMA.16816.F32 R32, R68.reuse, R94, R32 ;  /* 0x0000005e4420723c */ /* 0x040fee0000001820 */
[----:B------:R-:W-:Y:S01]  /*15840*/  LDSM.16.MT88.4 R92, [R138+0x11800] ;  /* 0x011800008a5c783b */ /* 0x000fe20000004200 */
[C---:B----4-:R-:W-:Y:S08]  /*15850*/  HMMA.16816.F32 R36, R68.reuse, R96, R36 ;  /* 0x000000604424723c */ /* 0x050ff00000001824 */
[C---:B------:R-:W-:Y:S01]  /*15860*/  HMMA.16816.F32 R40, R68.reuse, R98, R40 ;  /* 0x000000624428723c */ /* 0x040fe20000001828 */
[----:B------:R-:W-:Y:S07]  /*15870*/  LDSM.16.MT88.4 R96, [R144+0x11800] ;  /* 0x011800009060783b */ /* 0x000fee0000004200 */
[C---:B-1----:R-:W-:Y:S08]  /*15880*/  HMMA.16816.F32 R44, R68.reuse, R84, R44 ;  /* 0x00000054442c723c */ /* 0x042ff0000000182c */
[C---:B------:R-:W-:Y:S01]  /*15890*/  HMMA.16816.F32 R48, R68.reuse, R86, R48 ;  /* 0x000000564430723c */ /* 0x040fe20000001830 */
[----:B------:R-:W1:Y:S07]  /*158a0*/  LDSM.16.MT88.4 R84, [R139+0x1800] ;  /* 0x001800008b54783b */ /* 0x000e6e0000004200 */
[C---:B------:R-:W-:Y:S03]  /*158b0*/  HMMA.16816.F32 R52, R68.reuse, R100, R52 ;  /* 0x000000644434723c */ /* 0x040fe60000001834 */
[-CC-:B------:R-:W-:Y:S01]  /*158c0*/  FFMA.FTZ R101, R187, R135.reuse, -R157.reuse ;  /* 0x00000087bb657223 */ /* 0x180fe2000001089d */
[----:B------:R-:W-:Y:S03]  /*158d0*/  FFMA.FTZ R100, R184, R135, -R157 ;  /* 0x00000087b8647223 */ /* 0x000fe6000001089d */
[----:B------:R-:W-:Y:S01]  /*158e0*/  MUFU.EX2 R184, R101 ;  /* 0x0000006500b87308 */ /* 0x000fe20000000800 */
[C---:B------:R-:W-:Y:S08]  /*158f0*/  HMMA.16816.F32 R56, R68.reuse, R102, R56 ;  /* 0x000000664438723c */ /* 0x040ff00000001838 */
[C---:B---3--:R-:W-:Y:S08]  /*15900*/  HMMA.16816.F32 R60, R68.reuse, R72, R60 ;  /* 0x00000048443c723c */ /* 0x048ff0000000183c */
[----:B------:R-:W-:Y:S01]  /*15910*/  HMMA.16816.F32 R64, R68, R74, R64 ;  /* 0x0000004a4440723c */ /* 0x000fe20000001840 */
[----:B------:R-:W3:Y:S02]  /*15920*/  LDSM.16.MT88.4 R72, [R139+0x5800] ;  /* 0x005800008b48783b */ /* 0x000ee40000004200 */
[C---:B------:R-:W-:Y:S01]  /*15930*/  F2FP.F16.F32.PACK_AB R68, R185.reuse, R186 ;  /* 0x000000bab944723e */ /* 0x040fe200000000ff */
[----:B------:R-:W-:Y:S01]  /*15940*/  FADD.FTZ R185, R185, R142 ;  /* 0x0000008eb9b97221 */ /* 0x000fe20000010000 */
[----:B------:R-:W-:Y:S02]  /*15950*/  F2FP.F16.F32.PACK_AB R69, R191, R192 ;  /* 0x000000c0bf45723e */ /* 0x000fe400000000ff */
[----:B------:R-:W-:Y:S01]  /*15960*/  F2FP.F16.F32.PACK_AB R70, R190, R183 ;  /* 0x000000b7be46723e */ /* 0x000fe200000000ff */
[----:B------:R-:W-:Y:S01]  /*15970*/  FADD.FTZ R185, R183, R185 ;  /* 0x000000b9b7b97221 */ /* 0x000fe20000010000 */
[----:B------:R-:W-:Y:S03]  /*15980*/  F2FP.F16.F32.PACK_AB R71, R188, R189 ;  /* 0x000000bdbc47723e */ /* 0x000fe600000000ff */
[----:B------:R-:W-:Y:S04]  /*15990*/  FADD.FTZ R190, R190, R185 ;  /* 0x000000b9bebe7221 */ /* 0x000fe80000010000 */
[C---:B-----5:R-:W-:Y:S08]  /*159a0*/  HMMA.16816.F32 R4, R68.reuse, R76, R4 ;  /* 0x0000004c4404723c */ /* 0x060ff00000001804 */
[C---:B------:R-:W-:Y:S01]  /*159b0*/  HMMA.16816.F32 R8, R68.reuse, R78, R8 ;  /* 0x0000004e4408723c */ /* 0x040fe20000001808 */
[----:B------:R-:W4:Y:S07]  /*159c0*/  LDSM.16.MT88.4 R76, [R201+0x5800] ;  /* 0x00580000c94c783b */ /* 0x000f2e0000004200 */
[C---:B--2---:R-:W-:Y:S03]  /*159d0*/  HMMA.16816.F32 R12, R68.reuse, R80, R12 ;  /* 0x00000050440c723c */ /* 0x044fe6000000180c */
[-CC-:B------:R-:W-:Y:S02]  /*159e0*/  FFMA.FTZ R80, R195, R135.reuse, -R157.reuse ;  /* 0x00000087c3507223 */ /* 0x180fe4000001089d */
[----:B------:R-:W2:Y:S03]  /*159f0*/  MUFU.EX2 R195, R217 ;  /* 0x000000d900c37308 */ /* 0x000ea60000000800 */
[C---:B------:R-:W-:Y:S08]  /*15a00*/  HMMA.16816.F32 R16, R68.reuse, R82, R16 ;  /* 0x000000524410723c */ /* 0x040ff00000001810 */
[C---:B-1----:R-:W-:Y:S03]  /*15a10*/  HMMA.16816.F32 R20, R68.reuse, R84, R20 ;  /* 0x000000544414723c */ /* 0x042fe60000001814 */
[----:B--2---:R-:W-:Y:S05]  /*15a20*/  FADD.FTZ R190, R195, R190 ;  /* 0x000000bec3be7221 */ /* 0x004fea0000010000 */
[C---:B------:R-:W-:Y:S01]  /*15a30*/  HMMA.16816.F32 R24, R68.reuse, R86, R24 ;  /* 0x000000564418723c */ /* 0x040fe20000001818 */
[----:B------:R-:W-:Y:S07]  /*15a40*/  LDSM.16.MT88.4 R84, [R144+0xe000] ;  /* 0x00e000009054783b */ /* 0x000fee0000004200 */
[C---:B------:R-:W-:Y:S03]  /*15a50*/  HMMA.16816.F32 R28, R68.reuse, R88, R28 ;  /* 0x00000058441c723c */ /* 0x040fe6000000181c */
[-CC-:B------:R-:W-:Y:S02]  /*15a60*/  FFMA.FTZ R88, R194, R135.reuse, -R156.reuse ;  /* 0x00000087c2587223 */ /* 0x180fe4000001089c */
[----:B------:R1:W2:Y:S03]  /*15a70*/  MUFU.EX2 R194, R80 ;  /* 0x0000005000c27308 */ /* 0x0002a60000000800 */
[C---:B------:R-:W-:Y:S08]  /*15a80*/  HMMA.16816.F32 R32, R68.reuse, R90, R32 ;  /* 0x0000005a4420723c */ /* 0x040ff00000001820 */
[C---:B------:R-:W-:Y:S01]  /*15a90*/  HMMA.16816.F32 R36, R68.reuse, R92, R36 ;  /* 0x0000005c4424723c */ /* 0x040fe20000001824 */
[----:B-1----:R-:W1:Y:S07]  /*15aa0*/  LDSM.16.MT88.4 R80, [R138+0xe000] ;  /* 0x00e000008a50783b */ /* 0x002e6e0000004200 */
[C---:B------:R-:W-:Y:S01]  /*15ab0*/  HMMA.16816.F32 R40, R68.reuse, R94, R40 ;  /* 0x0000005e4428723c */ /* 0x040fe20000001828 */
[----:B------:R-:W-:Y:S07]  /*15ac0*/  LDSM.16.MT88.4 R92, [R201+0x2000] ;  /* 0x00200000c95c783b */ /* 0x000fee0000004200 */
[C---:B------:R-:W-:Y:S03]  /*15ad0*/  HMMA.16816.F32 R44, R68.reuse, R96, R44 ;  /* 0x00000060442c723c */ /* 0x040fe6000000182c */
[-CC-:B------:R-:W-:Y:S02]  /*15ae0*/  FFMA.FTZ R96, R193, R135.reuse, -R156.reuse ;  /* 0x00000087c1607223 */ /* 0x180fe4000001089c */
[----:B------:R5:W-:Y:S03]  /*15af0*/  MUFU.EX2 R193, R88 ;  /* 0x0000005800c17308 */ /* 0x000be60000000800 */
[C---:B------:R-:W-:Y:S07]  /*15b00*/  HMMA.16816.F32 R48, R68.reuse, R98, R48 ;  /* 0x000000624430723c */ /* 0x040fee0000001830 */
[----:B------:R4:W1:Y:S01]  /*15b10*/  MUFU.EX2 R187, R96 ;  /* 0x0000006000bb7308 */ /* 0x0008620000000800 */
[C---:B---3--:R-:W-:Y:S03]  /*15b20*/  HMMA.16816.F32 R52, R68.reuse, R72, R52 ;  /* 0x000000484434723c */ /* 0x048fe60000001834 */
[----:B------:R-:W-:Y:S01]  /*15b30*/  FFMA.FTZ R72, R182, R135, -R156 ;  /* 0x00000087b6487223 */ /* 0x000fe2000001089c */
[----:B-----5:R-:W3:Y:S05]  /*15b40*/  LDSM.16.MT88.4 R88, [R139+0x2000] ;  /* 0x002000008b58783b */ /* 0x020eea0000004200 */
[----:B------:R5:W1:Y:S01]  /*15b50*/  MUFU.EX2 R182, R100 ;  /* 0x0000006400b67308 */ /* 0x000a620000000800 */
[C---:B------:R-:W-:Y:S09]  /*15b60*/  HMMA.16816.F32 R56, R68.reuse, R74, R56 ;  /* 0x0000004a4438723c */ /* 0x040ff20000001838 */
[----:B------:R1:W1:Y:S01]  /*15b70*/  MUFU.EX2 R181, R72 ;  /* 0x0000004800b57308 */ /* 0x0002620000000800 */
[----:B----4-:R-:W4:Y:S01]  /*15b80*/  LDSM.16.MT88.4 R96, [R138+0x12000] ;  /* 0x012000008a60783b */ /* 0x010f220000004200 */
[C---:B------:R-:W-:Y:S07]  /*15b90*/  HMMA.16816.F32 R60, R68.reuse, R76, R60 ;  /* 0x0000004c443c723c */ /* 0x040fee000000183c */
[----:B-----5:R-:W5:Y:S01]  /*15ba0*/  LDSM.16.MT88.4 R100, [R144+0x12000] ;  /* 0x012000009064783b */ /* 0x020f620000004200 */
[----:B------:R-:W-:Y:S03]  /*15bb0*/  HMMA.16816.F32 R64, R68, R78, R64 ;  /* 0x0000004e4440723c */ /* 0x000fe60000001840 */
[C---:B--2---:R-:W-:Y:S04]  /*15bc0*/  F2FP.F16.F32.PACK_AB R68, R194.reuse, R195 ;  /* 0x000000c3c244723e */ /* 0x044fe800000000ff */
[----:B-1----:R-:W1:Y:S01]  /*15bd0*/  LDSM.16.MT88.4 R72, [R139+0x6000] ;  /* 0x006000008b48783b */ /* 0x002e620000004200 */
[----:B------:R-:W-:Y:S01]  /*15be0*/  F2FP.F16.F32.PACK_AB R69, R187, R193 ;  /* 0x000000c1bb45723e */ /* 0x000fe200000000ff */
[----:B------:R-:W-:Y:S01]  /*15bf0*/  FADD.FTZ R194, R194, R190 ;  /* 0x000000bec2c27221 */ /* 0x000fe20000010000 */
[----:B------:R-:W-:Y:S02]  /*15c00*/  F2FP.F16.F32.PACK_AB R70, R182, R184 ;  /* 0x000000b8b646723e */ /* 0x000fe400000000ff */
[----:B------:R-:W-:Y:S01]  /*15c10*/  F2FP.F16.F32.PACK_AB R71, R202, R181 ;  /* 0x000000b5ca47723e */ /* 0x000fe200000000ff */
[----:B------:R-:W-:Y:S02]  /*15c20*/  FADD.FTZ R194, R184, R194 ;  /* 0x000000c2b8c27221 */ /* 0x000fe40000010000 */
[----:B------:R-:W2:Y:S02]  /*15c30*/  LDSM.16.MT88.4 R76, [R201+0x6000] ;  /* 0x00600000c94c783b */ /* 0x000ea40000004200 */
[----:B------:R-:W-:Y:S02]  /*15c40*/  FADD.FTZ R182, R182, R194 ;  /* 0x000000c2b6b67221 */ /* 0x000fe40000010000 */
[C---:B------:R-:W-:Y:S03]  /*15c50*/  HMMA.16816.F32 R4, R68.reuse, R80, R4 ;  /* 0x000000504404723c */ /* 0x040fe60000001804 */
[-CC-:B------:R-:W-:Y:S02]  /*15c60*/  FFMA.FTZ R80, R179, R135.reuse, -R157.reuse ;  /* 0x00000087b3507223 */ /* 0x180fe4000001089d */
[----:B------:R3:W4:Y:S03]  /*15c70*/  MUFU.EX2 R179, R180 ;  /* 0x000000b400b37308 */ /* 0x0007260000000800 */
[C---:B------:R-:W-:Y:S08]  /*15c80*/  HMMA.16816.F32 R8, R68.reuse, R82, R8 ;  /* 0x000000524408723c */ /* 0x040ff00000001808 */
[C---:B------:R-:W-:Y:S03]  /*15c90*/  HMMA.16816.F32 R12, R68.reuse, R84, R12 ;  /* 0x00000054440c723c */ /* 0x040fe6000000180c */
[-C--:B---3--:R-:W-:Y:S01]  /*15ca0*/  FFMA.FTZ R180, R169, R135.reuse, -R156 ;  /* 0x00000087a9b47223 */ /* 0x088fe2000001089c */
[----:B----4-:R-:W-:Y:S04]  /*15cb0*/  FADD.FTZ R182, R179, R182 ;  /* 0x000000b6b3b67221 */ /* 0x010fe80000010000 */
[C---:B------:R-:W-:Y:S01]  /*15cc0*/  HMMA.16816.F32 R16, R68.reuse, R86, R16 ;  /* 0x000000564410723c */ /* 0x040fe20000001810 */
[----:B------:R-:W-:Y:S01]  /*15cd0*/  LDSM.16.MT88.4 R84, [R144+0xe800] ;  /* 0x00e800009054783b */ /* 0x000fe20000004200 */
[----:B------:R-:W-:Y:S06]  /*15ce0*/  MUFU.EX2 R180, R180 ;  /* 0x000000b400b47308 */ /* 0x000fec0000000800 */
[C---:B------:R-:W-:Y:S03]  /*15cf0*/  HMMA.16816.F32 R20, R68.reuse, R88, R20 ;  /* 0x000000584414723c */ /* 0x040fe60000001814 */
[-CC-:B------:R-:W-:Y:S02]  /*15d00*/  FFMA.FTZ R88, R178, R135.reuse, -R156.reuse ;  /* 0x00000087b2587223 */ /* 0x180fe4000001089c */
[----:B------:R3:W4:Y:S03]  /*15d10*/  MUFU.EX2 R178, R80 ;  /* 0x0000005000b27308 */ /* 0x0007260000000800 */
[C---:B------:R-:W-:Y:S08]  /*15d20*/  HMMA.16816.F32 R24, R68.reuse, R90, R24 ;  /* 0x0000005a4418723c */ /* 0x040ff00000001818 */
[C---:B------:R-:W-:Y:S01]  /*15d30*/  HMMA.16816.F32 R28, R68.reuse, R92, R28 ;  /* 0x0000005c441c723c */ /* 0x040fe2000000181c */
[----:B---3--:R-:W3:Y:S07]  /*15d40*/  LDSM.16.MT88.4 R80, [R138+0xe800] ;  /* 0x00e800008a50783b */ /* 0x008eee0000004200 */
[C---:B------:R-:W-:Y:S01]  /*15d50*/  HMMA.16816.F32 R32, R68.reuse, R94, R32 ;  /* 0x0000005e4420723c */ /* 0x040fe20000001820 */
[----:B------:R-:W-:Y:S07]  /*15d60*/  LDSM.16.MT88.4 R92, [R201+0x2800] ;  /* 0x00280000c95c783b */ /* 0x000fee0000004200 */
[C---:B------:R-:W-:Y:S03]  /*15d70*/  HMMA.16816.F32 R36, R68.reuse, R96, R36 ;  /* 0x000000604424723c */ /* 0x040fe60000001824 */
[-CC-:B------:R-:W-:Y:S02]  /*15d80*/  FFMA.FTZ R96, R173, R135.reuse, -R156.reuse ;  /* 0x00000087ad607223 */ /* 0x180fe4000001089c */
[----:B------:R1:W-:Y:S03]  /*15d90*/  MUFU.EX2 R173, R88 ;  /* 0x0000005800ad7308 */ /* 0x0003e60000000800 */
[C---:B------:R-:W-:Y:S08]  /*15da0*/  HMMA.16816.F32 R40, R68.reuse, R98, R40 ;  /* 0x000000624428723c */ /* 0x040ff00000001828 */
[C---:B-----5:R-:W-:Y:S01]  /*15db0*/  HMMA.16816.F32 R44, R68.reuse, R100, R44 ;  /* 0x00000064442c723c */ /* 0x060fe2000000182c */
[----:B-1----:R-:W1:Y:S02]  /*15dc0*/  LDSM.16.MT88.4 R88, [R139+0x2800] ;  /* 0x002800008b58783b */ /* 0x002e640000004200 */
[-CC-:B------:R-:W-:Y:S02]  /*15dd0*/  FFMA.FTZ R100, R172, R135.reuse, -R157.reuse ;  /* 0x00000087ac647223 */ /* 0x180fe4000001089d */
[----:B------:R5:W3:Y:S03]  /*15de0*/  MUFU.EX2 R172, R96 ;  /* 0x0000006000ac7308 */ /* 0x000ae60000000800 */
[C---:B------:R-:W-:Y:S08]  /*15df0*/  HMMA.16816.F32 R48, R68.reuse, R102, R48 ;  /* 0x000000664430723c */ /* 0x040ff00000001830 */
[C---:B------:R-:W-:Y:S03]  /*15e00*/  HMMA.16816.F32 R52, R68.reuse, R72, R52 ;  /* 0x000000484434723c */ /* 0x040fe60000001834 */
[-CC-:B------:R-:W-:Y:S01]  /*15e10*/  FFMA.FTZ R73, R171, R135.reuse, -R157.reuse ;  /* 0x00000087ab497223 */ /* 0x180fe2000001089d */
[----:B------:R-:W-:Y:S01]  /*15e20*/  FFMA.FTZ R72, R170, R135, -R156 ;  /* 0x00000087aa487223 */ /* 0x000fe2000001089c */
[----:B-----5:R-:W5:Y:S01]  /*15e30*/  LDSM.16.MT88.4 R96, [R138+0x12800] ;  /* 0x012800008a60783b */ /* 0x020f620000004200 */
[----:B------:R4:W-:Y:S02]  /*15e40*/  MUFU.EX2 R171, R100 ;  /* 0x0000006400ab7308 */ /* 0x0009e40000000800 */
[C---:B------:R-:W-:Y:S08]  /*15e50*/  HMMA.16816.F32 R56, R68.reuse, R74, R56 ;  /* 0x0000004a4438723c */ /* 0x040ff00000001838 */
[----:B------:R-:W1:Y:S10]  /*15e60*/  MUFU.EX2 R170, R73 ;  /* 0x0000004900aa7308 */ /* 0x000e740000000800 */
[----:B------:R3:W1:Y:S01]  /*15e70*/  MUFU.EX2 R169, R72 ;  /* 0x0000004800a97308 */ /* 0x0006620000000800 */
[C---:B--2---:R-:W-:Y:S01]  /*15e80*/  HMMA.16816.F32 R60, R68.reuse, R76, R60 ;  /* 0x0000004c443c723c */ /* 0x044fe2000000183c */
[----:B----4-:R-:W-:Y:S07]  /*15e90*/  LDSM.16.MT88.4 R100, [R139+0x6800] ;  /* 0x006800008b64783b */ /* 0x010fee0000004200 */
[----:B------:R-:W-:Y:S03]  /*15ea0*/  HMMA.16816.F32 R64, R68, R78, R64 ;  /* 0x0000004e4440723c */ /* 0x000fe60000001840 */
[----:B------:R-:W-:Y:S01]  /*15eb0*/  F2FP.F16.F32.PACK_AB R68, R178, R179 ;  /* 0x000000b3b244723e */ /* 0x000fe200000000ff */
[----:B---3--:R-:W2:Y:S01]  /*15ec0*/  LDSM.16.MT88.4 R72, [R144+0x12800] ;  /* 0x012800009048783b */ /* 0x008ea20000004200 */
[----:B------:R-:W-:Y:S01]  /*15ed0*/  F2FP.F16.F32.PACK_AB R69, R172, R173 ;  /* 0x000000adac45723e */ /* 0x000fe200000000ff */
[----:B------:R-:W-:Y:S01]  /*15ee0*/  FADD.FTZ R178, R178, R182 ;  /* 0x000000b6b2b27221 */ /* 0x000fe20000010000 */
[----:B-1----:R-:W-:Y:S02]  /*15ef0*/  F2FP.F16.F32.PACK_AB R70, R170, R171 ;  /* 0x000000abaa46723e */ /* 0x002fe400000000ff */
[----:B------:R-:W-:Y:S01]  /*15f00*/  F2FP.F16.F32.PACK_AB R71, R180, R169 ;  /* 0x000000a9b447723e */ /* 0x000fe200000000ff */
[----:B------:R-:W-:Y:S02]  /*15f10*/  FADD.FTZ R178, R171, R178 ;  /* 0x000000b2abb27221 */ /* 0x000fe40000010000 */
[----:B------:R-:W1:Y:S02]  /*15f20*/  LDSM.16.MT88.4 R76, [R201+0x6800] ;  /* 0x00680000c94c783b */ /* 0x000e640000004200 */
[----:B------:R-:W-:Y:S02]  /*15f30*/  FADD.FTZ R170, R170, R178 ;  /* 0x000000b2aaaa7221 */ /* 0x000fe40000010000 */
[C---:B------:R-:W-:Y:S03]  /*15f40*/  HMMA.16816.F32 R4, R68.reuse, R80, R4 ;  /* 0x000000504404723c */ /* 0x040fe60000001804 */
[-CC-:B------:R-:W-:Y:S02]  /*15f50*/  FFMA.FTZ R80, R165, R135.reuse, -R157.reuse ;  /* 0x00000087a5507223 */ /* 0x180fe4000001089d */
[----:B------:R-:W-:Y:S03]  /*15f60*/  MUFU.EX2 R165, R163 ;  /* 0x000000a300a57308 */ /* 0x000fe60000000800 */
[C---:B------:R-:W-:Y:S07]  /*15f70*/  HMMA.16816.F32 R8, R68.reuse, R82, R8 ;  /* 0x000000524408723c */ /* 0x040fee0000001808 */
[----:B------:R3:W-:Y:S01]  /*15f80*/  MUFU.EX2 R163, R80 ;  /* 0x0000005000a37308 */ /* 0x0007e20000000800 */
[C---:B------:R-:W-:Y:S03]  /*15f90*/  HMMA.16816.F32 R12, R68.reuse, R84, R12 ;  /* 0x00000054440c723c */ /* 0x040fe6000000180c */
[-CC-:B------:R-:W-:Y:S01]  /*15fa0*/  FFMA.FTZ R84, R164, R135.reuse, -R157.reuse ;  /* 0x00000087a4547223 */ /* 0x180fe2000001089d */
[-CC-:B------:R-:W-:Y:S01]  /*15fb0*/  FFMA.FTZ R164, R162, R135.reuse, -R156.reuse ;  /* 0x00000087a2a47223 */ /* 0x180fe2000001089c */
[----:B---3--:R-:W-:Y:S03]  /*15fc0*/  LDSM.16.MT88.4 R80, [R144+0xf000] ;  /* 0x00f000009050783b */ /* 0x008fe60000004200 */
[C---:B------:R-:W-:Y:S01]  /*15fd0*/  HMMA.16816.F32 R16, R68.reuse, R86, R16 ;  /* 0x000000564410723c */ /* 0x040fe20000001810 */
[----:B------:R3:W-:Y:S10]  /*15fe0*/  MUFU.EX2 R162, R84 ;  /* 0x0000005400a27308 */ /* 0x0007f40000000800 */
[----:B------:R-:W-:Y:S01]  /*15ff0*/  MUFU.EX2 R164, R164 ;  /* 0x000000a400a47308 */ /* 0x000fe20000000800 */
[C---:B------:R-:W-:Y:S01]  /*16000*/  HMMA.16816.F32 R20, R68.reuse, R88, R20 ;  /* 0x000000584414723c */ /* 0x040fe20000001814 */
[----:B---3--:R-:W-:Y:S07]  /*16010*/  LDSM.16.MT88.4 R84, [R139+0x3000] ;  /* 0x003000008b54783b */ /* 0x008fee0000004200 */
        /* <DEDUP_REMOVED lines=8> */
[C---:B--2---:R-:W-:Y:S03]  /*160a0*/  HMMA.16816.F32 R44, R68.reuse, R72, R44 ;  /* 0x00000048442c723c */ /* 0x044fe6000000182c */
[-CC-:B------:R-:W-:Y:S02]  /*160b0*/  FFMA.FTZ R72, R167, R135.reuse, -R157.reuse ;  /* 0x00000087a7487223 */ /* 0x180fe4000001089d */
[----:B------:R2:W3:Y:S03]  /*160c0*/  MUFU.EX2 R167, R168 ;  /* 0x000000a800a77308 */ /* 0x0004e60000000800 */
[C---:B------:R-:W-:Y:S08]  /*160d0*/  HMMA.16816.F32 R48, R68.reuse, R74, R48 ;  /* 0x0000004a4430723c */ /* 0x040ff00000001830 */
[C---:B------:R-:W-:Y:S03]  /*160e0*/  HMMA.16816.F32 R52, R68.reuse, R100, R52 ;  /* 0x000000644434723c */ /* 0x040fe60000001834 */
[----:B--2---:R-:W-:Y:S01]  /*160f0*/  FFMA.FTZ R168, R166, R135, -R156 ;  /* 0x00000087a6a87223 */ /* 0x004fe2000001089c */
[----:B---3--:R-:W-:Y:S01]  /*16100*/  FADD.FTZ R170, R167, R170 ;  /* 0x000000aaa7aa7221 */ /* 0x008fe20000010000 */
[----:B------:R2:W3:Y:S03]  /*16110*/  MUFU.EX2 R166, R72 ;  /* 0x0000004800a67308 */ /* 0x0004e60000000800 */
[C---:B------:R-:W-:Y:S07]  /*16120*/  HMMA.16816.F32 R56, R68.reuse, R102, R56 ;  /* 0x000000664438723c */ /* 0x040fee0000001838 */
[----:B------:R-:W4:Y:S01]  /*16130*/  MUFU.EX2 R168, R168 ;  /* 0x000000a800a87308 */ /* 0x000f220000000800 */
[----:B------:R-:W-:Y:S01]  /*16140*/  LDSM.16.MT88.4 R100, [R201+0x3800] ;  /* 0x00380000c964783b */ /* 0x000fe20000004200 */
[C---:B-1----:R-:W-:Y:S07]  /*16150*/  HMMA.16816.F32 R60, R68.reuse, R76, R60 ;  /* 0x0000004c443c723c */ /* 0x042fee000000183c */
[----:B--2---:R-:W1:Y:S01]  /*16160*/  LDSM.16.MT88.4 R72, [R138+0xf000] ;  /* 0x00f000008a48783b */ /* 0x004e620000004200 */
[----:B------:R-:W-:Y:S03]  /*16170*/  HMMA.16816.F32 R64, R68, R78, R64 ;  /* 0x0000004e4440723c */ /* 0x000fe60000001840 */
[C---:B---3--:R-:W-:Y:S04]  /*16180*/  F2FP.F16.F32.PACK_AB R68, R166.reuse, R167 ;  /* 0x000000a7a644723e */ /* 0x048fe800000000ff */
[----:B------:R-:W2:Y:S01]  /*16190*/  LDSM.16.MT88.4 R76, [R139+0x7000] ;  /* 0x007000008b4c783b */ /* 0x000ea20000004200 */
[----:B----4-:R-:W-:Y:S01]  /*161a0*/  F2FP.F16.F32.PACK_AB R69, R165, R168 ;  /* 0x000000a8a545723e */ /* 0x010fe200000000ff */
[----:B------:R-:W-:Y:S01]  /*161b0*/  FADD.FTZ R166, R166, R170 ;  /* 0x000000aaa6a67221 */ /* 0x000fe20000010000 */
[C---:B------:R-:W-:Y:S02]  /*161c0*/  F2FP.F16.F32.PACK_AB R70, R162.reuse, R163 ;  /* 0x000000a3a246723e */ /* 0x040fe400000000ff */
[----:B------:R-:W-:Y:S01]  /*161d0*/  F2FP.F16.F32.PACK_AB R71, R161, R164 ;  /* 0x000000a4a147723e */ /* 0x000fe200000000ff */
[----:B------:R-:W-:Y:S04]  /*161e0*/  FADD.FTZ R166, R163, R166 ;  /* 0x000000a6a3a67221 */ /* 0x000fe80000010000 */
[----:B------:R-:W-:Y:S02]  /*161f0*/  FADD.FTZ R162, R162, R166 ;  /* 0x000000a6a2a27221 */ /* 0x000fe40000010000 */
[C---:B-1----:R-:W-:Y:S08]  /*16200*/  HMMA.16816.F32 R4, R68.reuse, R72, R4 ;  /* 0x000000484404723c */ /* 0x042ff00000001804 */
[C---:B------:R-:W-:Y:S01]  /*16210*/  HMMA.16816.F32 R8, R68.reuse, R74, R8 ;  /* 0x0000004a4408723c */ /* 0x040fe20000001808 */
[----:B------:R-:W1:Y:S07]  /*16220*/  LDSM.16.MT88.4 R72, [R201+0x7000] ;  /* 0x00700000c948783b */ /* 0x000e6e0000004200 */
[C---:B------:R-:W-:Y:S03]  /*16230*/  HMMA.16816.F32 R12, R68.reuse, R80, R12 ;  /* 0x00000050440c723c */ /* 0x040fe6000000180c */
[-CC-:B------:R-:W-:Y:S02]  /*16240*/  FFMA.FTZ R80, R159, R135.reuse, -R157.reuse ;  /* 0x000000879f507223 */ /* 0x180fe4000001089d */
[----:B------:R3:W4:Y:S03]  /*16250*/  MUFU.EX2 R159, R160 ;  /* 0x000000a0009f7308 */ /* 0x0007260000000800 */
[C---:B------:R-:W-:Y:S08]  /*16260*/  HMMA.16816.F32 R16, R68.reuse, R82, R16 ;  /* 0x000000524410723c */ /* 0x040ff00000001810 */
[C---:B------:R-:W-:Y:S03]  /*16270*/  HMMA.16816.F32 R20, R68.reuse, R84, R20 ;  /* 0x000000544414723c */ /* 0x040fe60000001814 */
[-CC-:B---3--:R-:W-:Y:S01]  /*16280*/  FFMA.FTZ R160, R158, R135.reuse, -R156.reuse ;  /* 0x000000879ea07223 */ /* 0x188fe2000001089c */
[-C--:B------:R-:W-:Y:S01]  /*16290*/  FFMA.FTZ R156, R136, R135.reuse, -R156 ;  /* 0x00000087889c7223 */ /* 0x080fe2000001089c */
[----:B------:R3:W5:Y:S01]  /*162a0*/  MUFU.EX2 R158, R80 ;  /* 0x00000050009e7308 */ /* 0x0007620000000800 */
[----:B----4-:R-:W-:Y:S02]  /*162b0*/  FADD.FTZ R162, R159, R162 ;  /* 0x000000a29fa27221 */ /* 0x010fe40000010000 */
[C---:B------:R-:W-:Y:S01]  /*162c0*/  HMMA.16816.F32 R24, R68.reuse, R86, R24 ;  /* 0x000000564418723c */ /* 0x040fe20000001818 */
[----:B------:R-:W-:Y:S06]  /*162d0*/  LDSM.16.MT88.4 R84, [R144+0x13800] ;  /* 0x013800009054783b */ /* 0x000fec0000004200 */
[----:B------:R-:W-:Y:S10]  /*162e0*/  MUFU.EX2 R160, R160 ;  /* 0x000000a000a07308 */ /* 0x000ff40000000800 */
[----:B------:R-:W-:Y:S01]  /*162f0*/  MUFU.EX2 R156, R156 ;  /* 0x0000009c009c7308 */ /* 0x000fe20000000800 */
[C---:B------:R-:W-:Y:S03]  /*16300*/  HMMA.16816.F32 R28, R68.reuse, R88, R28 ;  /* 0x00000058441c723c */ /* 0x040fe6000000181c */
[-CC-:B---3--:R-:W-:Y:S01]  /*16310*/  FFMA.FTZ R80, R155, R135.reuse, -R157.reuse ;  /* 0x000000879b507223 */ /* 0x188fe2000001089d */
[----:B------:R-:W-:Y:S05]  /*16320*/  FFMA.FTZ R157, R154, R135, -R157 ;  /* 0x000000879a9d7223 */ /* 0x000fea000001089d */
[----:B------:R-:W3:Y:S01]  /*16330*/  MUFU.EX2 R155, R153 ;  /* 0x00000099009b7308 */ /* 0x000ee20000000800 */
[C---:B------:R-:W-:Y:S09]  /*16340*/  HMMA.16816.F32 R32, R68.reuse, R90, R32 ;  /* 0x0000005a4420723c */ /* 0x040ff20000001820 */
[----:B------:R-:W-:Y:S10]  /*16350*/  MUFU.EX2 R153, R80 ;  /* 0x0000005000997308 */ /* 0x000ff40000000800 */
[----:B------:R-:W4:Y:S01]  /*16360*/  MUFU.EX2 R157, R157 ;  /* 0x0000009d009d7308 */ /* 0x000f220000000800 */
[C---:B------:R-:W-:Y:S09]  /*16370*/  HMMA.16816.F32 R36, R68.reuse, R92, R36 ;  /* 0x0000005c4424723c */ /* 0x040ff20000001824 */
[----:B------:R-:W4:Y:S01]  /*16380*/  MUFU.EX2 R135, R137 ;  /* 0x0000008900877308 */ /* 0x000f220000000800 */
[C---:B------:R-:W-:Y:S01]  /*16390*/  HMMA.16816.F32 R40, R68.reuse, R94, R40 ;  /* 0x0000005e4428723c */ /* 0x040fe20000001828 */
[----:B------:R-:W4:Y:S07]  /*163a0*/  LDSM.16.MT88.4 R92, [R138+0x13800] ;  /* 0x013800008a5c783b */ /* 0x000f2e0000004200 */
[C---:B------:R-:W-:Y:S08]  /*163b0*/  HMMA.16816.F32 R44, R68.reuse, R96, R44 ;  /* 0x00000060442c723c */ /* 0x040ff0000000182c */
[C---:B------:R-:W-:Y:S08]  /*163c0*/  HMMA.16816.F32 R48, R68.reuse, R98, R48 ;  /* 0x000000624430723c */ /* 0x040ff00000001830 */
[C---:B--2---:R-:W-:Y:S08]  /*163d0*/  HMMA.16816.F32 R52, R68.reuse, R76, R52 ;  /* 0x0000004c4434723c */ /* 0x044ff00000001834 */
[C---:B------:R-:W-:Y:S01]  /*163e0*/  HMMA.16816.F32 R56, R68.reuse, R78, R56 ;  /* 0x0000004e4438723c */ /* 0x040fe20000001838 */
[----:B------:R-:W2:Y:S07]  /*163f0*/  LDSM.16.MT88.4 R76, [R139+0x7800] ;  /* 0x007800008b4c783b */ /* 0x000eae0000004200 */
[C---:B-1----:R-:W-:Y:S08]  /*16400*/  HMMA.16816.F32 R60, R68.reuse, R72, R60 ;  /* 0x00000048443c723c */ /* 0x042ff0000000183c */
[----:B------:R-:W-:Y:S03]  /*16410*/  HMMA.16816.F32 R64, R68, R74, R64 ;  /* 0x0000004a4440723c */ /* 0x000fe60000001840 */
[C---:B-----5:R-:W-:Y:S01]  /*16420*/  F2FP.F16.F32.PACK_AB R68, R158.reuse, R159 ;  /* 0x0000009f9e44723e */ /* 0x060fe200000000ff */
[----:B------:R-:W-:Y:S01]  /*16430*/  FADD.FTZ R158, R158, R162 ;  /* 0x000000a29e9e7221 */ /* 0x000fe20000010000 */
[----:B---3--:R-:W-:Y:S02]  /*16440*/  F2FP.F16.F32.PACK_AB R69, R155, R160 ;  /* 0x000000a09b45723e */ /* 0x008fe400000000ff */
[----:B----4-:R-:W-:Y:S01]  /*16450*/  F2FP.F16.F32.PACK_AB R70, R157, R153 ;  /* 0x000000999d46723e */ /* 0x010fe200000000ff */
[----:B------:R-:W-:Y:S01]  /*16460*/  FADD.FTZ R158, R153, R158 ;  /* 0x0000009e999e7221 */ /* 0x000fe20000010000 */
[----:B------:R-:W-:Y:S03]  /*16470*/  F2FP.F16.F32.PACK_AB R71, R156, R135 ;  /* 0x000000879c47723e */ /* 0x000fe600000000ff */
[----:B------:R-:W-:Y:S04]  /*16480*/  FADD.FTZ R237, R157, R158 ;  /* 0x0000009e9ded7221 */ /* 0x000fe80000010000 */
[C---:B------:R-:W-:Y:S03]  /*16490*/  HMMA.16816.F32 R128, R68.reuse, R124, R4 ;  /* 0x0000007c4480723c */ /* 0x040fe60000001804 */
[----:B------:R-:W-:Y:S04]  /*164a0*/  FADD.FTZ R4, R112, R114 ;  /* 0x0000007270047221 */ /* 0x000fe80000010000 */
[----:B------:R-:W-:Y:S01]  /*164b0*/  FADD.FTZ R4, R115, R4 ;  /* 0x0000000473047221 */ /* 0x000fe20000010000 */
[C---:B------:R-:W-:Y:S03]  /*164c0*/  HMMA.16816.F32 R124, R68.reuse, R126, R8 ;  /* 0x0000007e447c723c */ /* 0x040fe60000001808 */
[----:B------:R-:W-:Y:S04]  /*164d0*/  FADD.FTZ R4, R175, R4 ;  /* 0x00000004af047221 */ /* 0x000fe80000010000 */
[----:B------:R-:W-:Y:S01]  /*164e0*/  FADD.FTZ R174, R174, R4 ;  /* 0x00000004aeae7221 */ /* 0x000fe20000010000 */
[C---:B------:R-:W-:Y:S01]  /*164f0*/  HMMA.16816.F32 R120, R68.reuse, R116, R12 ;  /* 0x000000744478723c */ /* 0x040fe2000000180c */
[----:B------:R-:W1:Y:S02]  /*16500*/  LDSM.16.MT88.4 R4, [R201+0x7800] ;  /* 0x00780000c904783b */ /* 0x000e640000004200 */
        /* <DEDUP_REMOVED lines=32> */
[C---:B------:R-:W-:Y:S08]  /*16710*/  HMMA.16816.F32 R76, R68.reuse, R78, R56 ;  /* 0x0000004e444c723c */ /* 0x040ff00000001838 */
[C---:B-1----:R-:W-:Y:S08]  /*16720*/  HMMA.16816.F32 R72, R68.reuse, R4, R60 ;  /* 0x000000044448723c */ /* 0x042ff0000000183c */
[----:B------:R-:W-:Y:S01]  /*16730*/  HMMA.16816.F32 R68, R68, R6, R64 ;  /* 0x000000064444723c */ /* 0x000fe20000001840 */
[----:B------:R-:W-:Y:S08]  /*16740*/  @!UPT UIADD3 URZ, UPT, UPT, URZ, URZ, URZ ;  /* 0x000000fffffff290 */ /* 0x000ff0000fffe0ff */
[----:B------:R-:W-:Y:S11]  /*16750*/  @P0 BRA `(.L_x_6014) ;  /* 0xffffff9800dc0947 */ /* 0x000ff6000383ffff */
.L_x_6007:
[----:B------:R-:W-:Y:S01]  /*16760*/  @!UPT UIADD3 URZ, UPT, UPT, URZ, URZ, URZ ;  /* 0x000000fffffff290 */ /* 0x000fe2000fffe0ff */
        /* <DEDUP_REMOVED lines=11> */
.L_x_6030:
[----:B---34-:R-:W-:Y:S01]  /*16820*/  FADD.FTZ R236, R236, R0 ;  /* 0x00000000ecec7221 */ /* 0x018fe20000010000 */
[----:B------:R-:W2:Y:S01]  /*16830*/  MUFU.RCP R4, R9 ;  /* 0x0000000900047308 */ /* 0x000ea20000001000 */
[----:B------:R-:W-:Y:S02]  /*16840*/  SHF.L.U32 R5, R197, 0x4, RZ ;  /* 0x00000004c5057819 */ /* 0x000fe400000006ff */
[----:B------:R-:W-:Y:S02]  /*16850*/  FSETP.NE.FTZ.AND P1, PT, R9, RZ, PT ;  /* 0x000000ff0900720b */ /* 0x000fe40003f35000 */
[----:B------:R-:W-:Y:S02]  /*16860*/  SHF.L.U32 R0, R197, 0x1, RZ ;  /* 0x00000001c5007819 */ /* 0x000fe400000006ff */
[----:B------:R-:W-:Y:S01]  /*16870*/  FSETP.NE.FTZ.AND P0, PT, R236, RZ, PT ;  /* 0x000000ffec00720b */ /* 0x000fe20003f15000 */
[----:B------:R-:W3:Y:S01]  /*16880*/  MUFU.RCP R8, R236 ;  /* 0x000000ec00087308 */ /* 0x000ee20000001000 */
[----:B------:R-:W-:-:S02]  /*16890*/  LOP3.LUT R5, R5, 0x1c0, RZ, 0xc0, !PT ;  /* 0x000001c005057812 */ /* 0x000fc400078ec0ff */
[----:B------:R-:W-:Y:S02]  /*168a0*/  LOP3.LUT P2, RZ, R197, 0x4, RZ, 0xc0, !PT ;  /* 0x00000004c5ff7812 */ /* 0x000fe4000784c0ff */
[--C-:B------:R-:W-:Y:S02]  /*168b0*/  LOP3.LUT R199, R199, 0x6, R0.reuse, 0xf8, !PT ;  /* 0x00000006c7c77812 */ /* 0x100fe400078ef800 */
[----:B------:R-:W-:Y:S02]  /*168c0*/  LOP3.LUT R5, R5, 0x38, R0, 0xf8, !PT ;  /* 0x0000003805057812 */ /* 0x000fe400078ef800 */
[----:B------:R-:W-:Y:S02]  /*168d0*/  R2P PR, R197, 0x18 ;  /* 0x00000018c5007804 */ /* 0x000fe40000000000 */
[----:B--2---:R-:W-:Y:S02]  /*168e0*/  FSEL R4, R4, 1, P1 ;  /* 0x3f80000004047808 */ /* 0x004fe40000800000 */
[----:B------:R-:W-:-:S02]  /*168f0*/  LOP3.LUT R5, R199, R5, RZ, 0xfc, !PT ;  /* 0x00000005c7057212 */ /* 0x000fc400078efcff */
[----:B------:R-:W-:Y:S01]  /*16900*/  MOV R0, 0x10 ;  /* 0x0000001000007802 */ /* 0x000fe20000000f00 */
[C---:B------:R-:W-:Y:S01]  /*16910*/  FMUL.FTZ R128, R4.reuse, R128 ;  /* 0x0000008004807220 */ /* 0x040fe20000410000 */
[----:B------:R-:W-:Y:S01]  /*16920*/  LEA R5, R5, R200, 0x1 ;  /* 0x000000c805057211 */ /* 0x000fe200078e08ff */
        /* <DEDUP_REMOVED lines=52> */
[----:B------:R-:W-:Y:S01]  /*16c70*/  FMUL.FTZ R105, R4, R105 ;  /* 0x0000006904697220 */ /* 0x000fe20000410000 */
        /* <DEDUP_REMOVED lines=30> */
[----:B------:R-:W-:Y:S01]  /*16e60*/  F2FP.F16.F32.PACK_AB R104, R105, R104 ;  /* 0x000000686968723e */ /* 0x000fe200000000ff */
[C---:B------:R-:W-:Y:S01]  /*16e70*/  FMUL.FTZ R81, R4.reuse, R81 ;  /* 0x0000005104517220 */ /* 0x040fe20000410000 */
[----:B------:R-:W-:Y:S01]  /*16e80*/  F2FP.F16.F32.PACK_AB R106, R107, R106 ;  /* 0x0000006a6b6a723e */ /* 0x000fe200000000ff */
[----:B------:R-:W-:Y:S01]  /*16e90*/  STS [R10], R120 ;  /* 0x000000780a007388 */ /* 0x000fe20000000800 */
[----:B------:R-:W-:Y:S01]  /*16ea0*/  F2FP.F16.F32.PACK_AB R100, R101, R100 ;  /* 0x000000646564723e */ /* 0x000fe200000000ff */
[----:B------:R-:W-:Y:S01]  /*16eb0*/  FMUL.FTZ R76, R4, R76 ;  /* 0x0000004c044c7220 */ /* 0x000fe20000410000 */
[----:B------:R-:W-:Y:S01]  /*16ec0*/  F2FP.F16.F32.PACK_AB R102, R103, R102 ;  /* 0x000000666766723e */ /* 0x000fe200000000ff */
[----:B------:R-:W-:Y:S01]  /*16ed0*/  STS [R10+0x400], R122 ;  /* 0x0004007a0a007388 */ /* 0x000fe20000000800 */
[----:B------:R-:W-:Y:S01]  /*16ee0*/  IADD3 R0, PT, PT, R0, R6, RZ ;  /* 0x0000000600007210 */ /* 0x000fe20007ffe0ff */
[C---:B------:R-:W-:Y:S01]  /*16ef0*/  FMUL.FTZ R77, R4.reuse, R77 ;  /* 0x0000004d044d7220 */ /* 0x040fe20000410000 */
[----:B------:R-:W-:Y:S01]  /*16f00*/  F2FP.F16.F32.PACK_AB R96, R97, R96 ;  /* 0x000000606160723e */ /* 0x000fe200000000ff */
[----:B------:R-:W-:Y:S01]  /*16f10*/  STS [R12], R116 ;  /* 0x000000740c007388 */ /* 0x000fe20000000800 */
[----:B------:R-:W-:Y:S01]  /*16f20*/  F2FP.F16.F32.PACK_AB R98, R99, R98 ;  /* 0x000000626362723e */ /* 0x000fe200000000ff */
[C---:B------:R-:W-:Y:S01]  /*16f30*/  FMUL.FTZ R72, R4.reuse, R72 ;  /* 0x0000004804487220 */ /* 0x040fe20000410000 */
[C---:B------:R-:W-:Y:S01]  /*16f40*/  FMUL.FTZ R73, R4.reuse, R73 ;  /* 0x0000004904497220 */ /* 0x040fe20000410000 */
[----:B------:R-:W-:Y:S01]  /*16f50*/  STS [R12+0x400], R118 ;  /* 0x000400760c007388 */ /* 0x000fe20000000800 */
[C---:B------:R-:W-:Y:S01]  /*16f60*/  FMUL.FTZ R68, R4.reuse, R68 ;  /* 0x0000004404447220 */ /* 0x040fe20000410000 */
        /* <DEDUP_REMOVED lines=37> */
[----:B------:R2:W-:Y:S01]  /*171c0*/  STS [R0+0x2400], R70 ;  /* 0x0024004600007388 */ /* 0x0005e20000000800 */
[----:B------:R-:W-:-:S03]  /*171d0*/  ISETP.NE.AND P4, PT, R230, -0x1, PT ;  /* 0xffffffffe600780c */ /* 0x000fc60003f85270 */
[----:B------:R-:W3:Y:S04]  /*171e0*/  LD.E.64 R46, desc[UR4][R2.64+0x88] ;  /* 0x00008804022e7980 */ /* 0x000ee8000c101b00 */
[----:B------:R4:W5:Y:S06]  /*171f0*/  LD.E.64 R42, desc[UR4][R2.64+0x90] ;  /* 0x00009004022a7980 */ /* 0x00096c000c101b00 */
[----:B------:R4:W5:Y:S04]  /*17200*/  @!P4 LD.E.64 R44, desc[UR4][R2.64+0x80] ;  /* 0x00008004022cc980 */ /* 0x000968000c101b00 */
[----:B--2---:R-:W2:Y:S01]  /*17210*/  LD.E.U8 R0, desc[UR4][R2.64+0x1c8] ;  /* 0x0001c80402007980 */ /* 0x004ea2000c101100 */
[----:B------:R-:W1:Y:S01]  /*17220*/  @P1 MUFU.LG2 R9, R9 ;  /* 0x0000000900091308 */ /* 0x000e620000000c00 */
[----:B--2---:R-:W-:-:S13]  /*17230*/  ISETP.NE.AND P2, PT, R0, RZ, PT ;  /* 0x000000ff0000720c */ /* 0x004fda0003f45270 */
[----:B------:R-:W2:Y:S04]  /*17240*/  @!P2 LD.E R0, desc[UR4][R2.64+0x60] ;  /* 0x000060040200a980 */ /* 0x000ea8000c101900 */
[----:B------:R-:W4:Y:S01]  /*17250*/  @!P2 LD.E R39, desc[UR4][R2.64+0xb4] ;  /* 0x0000b4040227a980 */ /* 0x000f22000c101900 */
[----:B------:R-:W3:Y:S01]  /*17260*/  @P0 MUFU.LG2 R236, R236 ;  /* 0x000000ec00ec0308 */ /* 0x000ee20000000c00 */
[----:B------:R-:W-:Y:S01]  /*17270*/  LOP3.LUT R198, R198, 0x30, RZ, 0xc0, !PT ;  /* 0x00000030c6c67812 */ /* 0x000fe200078ec0ff */
[----:B-1----:R-:W-:Y:S01]  /*17280*/  @P1 FMUL.FTZ R9, R9, 0.69314718246459960938 ;  /* 0x3f31721809091820 */ /* 0x002fe20000410000 */
[----:B------:R-:W-:Y:S01]  /*17290*/  SHF.R.U32.HI R4, RZ, 0x2, R197 ;  /* 0x00000002ff047819 */ /* 0x000fe200000116c5 */
[----:B------:R-:W-:Y:S01]  /*172a0*/  BSSY.RECONVERGENT B0, `(.L_x_6016) ;  /* 0x0000011000007945 */ /* 0x000fe20003800200 */
[----:B------:R-:W-:Y:S01]  /*172b0*/  MOV R37, 0x7f800000 ;  /* 0x7f80000000257802 */ /* 0x000fe20000000f00 */
[----:B-----5:R-:W-:Y:S01]  /*172c0*/  @P1 FFMA.FTZ R37, R7, R134, R9 ;  /* 0x0000008607251223 */ /* 0x020fe20000010009 */
[----:B------:R-:W-:Y:S01]  /*172d0*/  MOV R36, 0x7f800000 ;  /* 0x7f80000000247802 */ /* 0x000fe20000000f00 */
[----:B---3--:R-:W-:-:S02]  /*172e0*/  @P4 IMAD R38, R47, R230, RZ ;  /* 0x000000e62f264224 */ /* 0x008fc400078e02ff */
[----:B------:R-:W-:-:S04]  /*172f0*/  @P4 IMAD.WIDE.U32 R48, R46, R230, RZ ;  /* 0x000000e62e304225 */ /* 0x000fc800078e00ff */
        /* <DEDUP_REMOVED lines=11> */
.L_x_6017:
[----:B------:R-:W-:Y:S05]  /*173b0*/  BSYNC.RECONVERGENT B0 ;  /* 0x0000000000007941 */ /* 0x000fea0003800200 */
.L_x_6016:
        /* <DEDUP_REMOVED lines=19> */
[----:B------:R-:W-:Y:S02]  /*174f0*/  IADD3 R40, P0, PT, R39, R0, RZ ;  /* 0x0000000027287210 */ /* 0x000fe40007f1e0ff */
[----:B------:R-:W-:Y:S02]  /*17500*/  ISETP.GE.AND P1, PT, R41, R208, PT ;  /* 0x000000d02900720c */ /* 0x000fe40003f26270 */
[----:B------:R-:W-:Y:S02]  /*17510*/  LEA.HI.X.SX32 R39, R39, RZ, 0x1, P0 ;  /* 0x000000ff27277211 */ /* 0x000fe400000f0eff */
[----:B-----5:R-:W-:-:S04]  /*17520*/  LEA R52, P0, R40, R52, 0x2 ;  /* 0x0000003428347211 */ /* 0x020fc800078010ff */
[----:B------:R-:W-:-:S05]  /*17530*/  LEA.HI.X R53, R40, R53, R39, 0x2, P0 ;  /* 0x0000003528357211 */ /* 0x000fca00000f1427 */
[----:B------:R1:W-:Y:S04]  /*17540*/  @!P2 ST.E desc[UR4][R52.64], R37 ;  /* 0x000000253400a985 */ /* 0x0003e8000c101904 */
[----:B------:R1:W-:Y:S02]  /*17550*/  @!P1 ST.E desc[UR4][R52.64+0x20], R36 ;  /* 0x0000202434009985 */ /* 0x0003e4000c101904 */
.L_x_6019:
[----:B------:R-:W-:Y:S05]  /*17560*/  BSYNC.RECONVERGENT B0 ;  /* 0x0000000000007941 */ /* 0x000fea0003800200 */
.L_x_6018:
[----:B------:R-:W-:Y:S01]  /*17570*/  SHF.R.U32.HI R197, RZ, 0x3, R197 ;  /* 0x00000003ffc57819 */ /* 0x000fe200000116c5 */
[----:B-1----:R1:W5:Y:S01]  /*17580*/  LD.E R2, desc[UR4][R2.64+0xc0] ;  /* 0x0000c00402027980 */ /* 0x002362000c101900 */
[-C--:B------:R-:W-:Y:S01]  /*17590*/  @!P4 IMAD R0, R45, R222.reuse, RZ ;  /* 0x000000de2d00c224 */ /* 0x080fe200078e02ff */
[----:B------:R-:W-:Y:S01]  /*175a0*/  MOV R41, RZ ;  /* 0x000000ff00297202 */ /* 0x000fe20000000f00 */
[----:B------:R-:W-:Y:S01]  /*175b0*/  @!P4 IMAD.WIDE.U32 R44, R44, R222, RZ ;  /* 0x000000de2c2cc225 */ /* 0x000fe200078e00ff */
[C---:B------:R-:W-:Y:S01]  /*175c0*/  ISETP.GE.AND P3, PT, R197.reuse, R208, PT ;  /* 0x000000d0c500720c */ /* 0x040fe20003f66270 */
[----:B------:R-:W-:Y:S02]  /*175d0*/  BSSY.RECONVERGENT B0, `(.L_x_6020) ;  /* 0x000001e000007945 */ /* 0x000fe40003800200 */
[----:B------:R-:W-:Y:S02]  /*175e0*/  VIADD R36, R197, 0x10 ;  /* 0x00000010c5247836 */ /* 0x000fe40000000000 */
[----:B------:R-:W-:-:S02]  /*175f0*/  IMAD.MOV.U32 R40, RZ, RZ, R196 ;  /* 0x000000ffff287224 */ /* 0x000fc400078e00c4 */
[----:B------:R-:W-:Y:S01]  /*17600*/  VIADD R37, R197, 0x30 ;  /* 0x00000030c5257836 */ /* 0x000fe20000000000 */
[----:B------:R-:W-:Y:S01]  /*17610*/  ISETP.GE.AND P2, PT, R36, R208, PT ;  /* 0x000000d02400720c */ /* 0x000fe20003f46270 */
[----:B------:R-:W-:Y:S01]  /*17620*/  IMAD.WIDE.U32 R40, R223, R46, R40 ;  /* 0x0000002edf287225 */ /* 0x000fe200078e0028 */
[----:B------:R-:W-:Y:S02]  /*17630*/  @!P4 MOV R36, R44 ;  /* 0x0000002c0024c202 */ /* 0x000fe40000000f00 */
[----:B------:R-:W-:Y:S01]  /*17640*/  @P4 MOV R36, R48 ;  /* 0x0000003000244202 */ /* 0x000fe20000000f00 */
[----:B------:R-:W-:Y:S01]  /*17650*/  IMAD R223, R47, R223, RZ ;  /* 0x000000df2fdf7224 */ /* 0x000fe200078e02ff */
[----:B------:R-:W-:-:S04]  /*17660*/  ISETP.GE.AND P0, PT, R37, R208, PT ;  /* 0x000000d02500720c */ /* 0x000fc80003f06270 */
[----:B------:R-:W-:Y:S02]  /*17670*/  IADD3 R223, PT, PT, R41, R223, RZ ;  /* 0x000000df29df7210 */ /* 0x000fe40007ffe0ff */
[----:B-1----:R-:W-:-:S04]  /*17680*/  IADD3 R3, PT, PT, R197, 0x20, RZ ;  /* 0x00000020c5037810 */ /* 0x002fc80007ffe0ff */
[----:B------:R-:W-:Y:S01]  /*17690*/  ISETP.GE.AND P1, PT, R3, R208, PT ;  /* 0x000000d00300720c */ /* 0x000fe20003f26270 */
[----:B------:R-:W-:Y:S02]  /*176a0*/  @!P4 IMAD.IADD R3, R45, 0x1, R0 ;  /* 0x000000012d03c824 */ /* 0x000fe400078e0200 */
[-C--:B------:R-:W-:Y:S02]  /*176b0*/  IMAD R0, R43, R221.reuse, RZ ;  /* 0x000000dd2b007224 */ /* 0x080fe400078e02ff */
[----:B------:R-:W-:-:S04]  /*176c0*/  IMAD.WIDE.U32 R42, R42, R221, RZ ;  /* 0x000000dd2a2a7225 */ /* 0x000fc800078e00ff */
[----:B------:R-:W-:Y:S01]  /*176d0*/  @P4 IMAD.IADD R3, R49, 0x1, R38 ;  /* 0x0000000131034824 */ /* 0x000fe200078e0226 */
[----:B------:R-:W-:Y:S01]  /*176e0*/  IADD3 R36, P5, P4, R42, R40, R36 ;  /* 0x000000282a247210 */ /* 0x000fe20007cbe024 */
[----:B------:R-:W-:-:S05]  /*176f0*/  IMAD.IADD R0, R43, 0x1, R0 ;  /* 0x000000012b007824 */ /* 0x000fca00078e0200 */
        /* <DEDUP_REMOVED lines=11> */
.L_x_6021:
[----:B------:R-:W-:Y:S05]  /*177b0*/  BSYNC.RECONVERGENT B0 ;  /* 0x0000000000007941 */ /* 0x000fea0003800200 */
.L_x_6020:
[----:B------:R-:W-:Y:S04]  /*177c0*/  BSSY.RECONVERGENT B0, `(.L_x_6022) ;  /* 0x0000010000007945 */ /* 0x000fe80003800200 */
[----:B------:R-:W-:Y:S05]  /*177d0*/  @P2 BRA `(.L_x_6023) ;  /* 0x0000000000382947 */ /* 0x000fea0003800000 */
        /* <DEDUP_REMOVED lines=14> */
.L_x_6023:
[----:B------:R-:W-:Y:S05]  /*178c0*/  BSYNC.RECONVERGENT B0 ;  /* 0x0000000000007941 */ /* 0x000fea0003800200 */
.L_x_6022:
        /* <DEDUP_REMOVED lines=16> */
.L_x_6025:
[----:B------:R-:W-:Y:S05]  /*179d0*/  BSYNC.RECONVERGENT B0 ;  /* 0x0000000000007941 */ /* 0x000fea0003800200 */
.L_x_6024:
[----:B-1----:R-:W-:Y:S02]  /*179e0*/  MOV R4, R220 ;  /* 0x000000dc00047202 */ /* 0x002fe40000000f00 */
[----:B------:R-:W-:-:S04]  /*179f0*/  MOV R5, 0x0 ;  /* 0x0000000000057802 */ /* 0x000fc80000000f00 */
[----:B--2345:R-:W-:Y:S05]  /*17a00*/  @P0 RET.REL.NODEC R4 `(_ZN5flash24flash_fwd_splitkv_kernelI23Flash_fwd_kernel_traitsILi128ELi64ELi128ELi4ELb0ELb0EN7cutlass6half_tE19Flash_kernel_traitsILi128ELi64ELi128ELi4ES3_EELb0ELb1ELb1ELb0ELb0ELb0ELb0ELb0EEEvNS_16Flash_fwd_paramsE) ;  /* 0xfffffe84047c0950 */ /* 0x03cfea0003c3ffff */
[----:B------:R-:W-:Y:S01]  /*17a10*/  IADD3 R197, P0, PT, R197, 0x30, RZ ;  /* 0x00000030c5c57810 */ /* 0x000fe20007f1e0ff */
[----:B------:R-:W-:Y:S01]  /*17a20*/  IMAD.MOV.U32 R4, RZ, RZ, R36 ;  /* 0x000000ffff047224 */ /* 0x000fe200078e0024 */
[----:B------:R-:W-:Y:S01]  /*17a30*/  MOV R5, R37 ;  /* 0x0000002500057202 */ /* 0x000fe20000000f00 */
[----:B------:R-:W-:Y:S01]  /*17a40*/  IMAD.MOV.U32 R3, RZ, RZ, 0x0 ;  /* 0x00000000ff037424 */ /* 0x000fe200078e00ff */
[-C--:B------:R-:W-:Y:S01]  /*17a50*/  ISETP.GE.AND P1, PT, R196, R2.reuse, PT ;  /* 0x00000002c400720c */ /* 0x080fe20003f26270 */
[----:B------:R-:W-:Y:S01]  /*17a60*/  IMAD.X R0, RZ, RZ, RZ, P0 ;  /* 0x000000ffff007224 */ /* 0x000fe200000e06ff */
[----:B------:R-:W-:Y:S01]  /*17a70*/  ISETP.GE.AND P0, PT, R209, R2, PT ;  /* 0x00000002d100720c */ /* 0x000fe20003f06270 */
[----:B------:R-:W-:Y:S01]  /*17a80*/  IMAD.WIDE.U32 R4, R46, R197, R4 ;  /* 0x000000c52e047225 */ /* 0x000fe200078e0004 */
[----:B------:R-:W-:-:S03]  /*17a90*/  MOV R2, R220 ;  /* 0x000000dc00027202 */ /* 0x000fc60000000f00 */
[----:B------:R-:W-:Y:S01]  /*17aa0*/  IMAD R0, R0, R46, RZ ;  /* 0x0000002e00007224 */ /* 0x000fe200078e02ff */
[----:B------:R-:W-:-:S03]  /*17ab0*/  LEA R6, P2, R4, R50, 0x1 ;  /* 0x0000003204067211 */ /* 0x000fc600078408ff */
[----:B------:R-:W-:-:S04]  /*17ac0*/  IMAD R0, R47, R197, R0 ;  /* 0x000000c52f007224 */ /* 0x000fc800078e0200 */
[----:B------:R-:W-:-:S05]  /*17ad0*/  IMAD.IADD R0, R5, 0x1, R0 ;  /* 0x0000000105007824 */ /* 0x000fca00078e0200 */
[----:B------:R-:W-:-:S05]  /*17ae0*/  LEA.HI.X R7, R4, R51, R0, 0x1, P2 ;  /* 0x0000003304077211 */ /* 0x000fca00010f0c00 */
[----:B------:R1:W-:Y:S02]  /*17af0*/  @!P1 ST.E.128 desc[UR4][R6.64], R16 ;  /* 0x0000001006009985 */ /* 0x0003e4000c101d04 */
[----:B-1----:R-:W-:Y:S05]  /*17b00*/  @P0 RET.REL.NODEC R2 `(_ZN5flash24flash_fwd_splitkv_kernelI23Flash_fwd_kernel_traitsILi128ELi64ELi128ELi4ELb0ELb0EN7cutlass6half_tE19Flash_kernel_traitsILi128ELi64ELi128ELi4ES3_EELb0ELb1ELb1ELb0ELb0ELb0ELb0ELb0EEEvNS_16Flash_fwd_paramsE) ;  /* 0xfffffe84023c0950 */ /* 0x002fea0003c3ffff */
[----:B------:R-:W-:Y:S01]  /*17b10*/  MOV R221, 0x0 ;  /* 0x0000000000dd7802 */ /* 0x000fe20000000f00 */
[----:B------:R1:W-:Y:S03]  /*17b20*/  ST.E.128 desc[UR4][R6.64+0x80], R32 ;  /* 0x0000802006007985 */ /* 0x0003e6000c101d04 */
[----:B-1----:R-:W-:Y:S05]  /*17b30*/  RET.REL.NODEC R220 `(_ZN5flash24flash_fwd_splitkv_kernelI23Flash_fwd_kernel_traitsILi128ELi64ELi128ELi4ELb0ELb0EN7cutlass6half_tE19Flash_kernel_traitsILi128ELi64ELi128ELi4ES3_EELb0ELb1ELb1ELb0ELb0ELb0ELb0ELb0EEEvNS_16Flash_fwd_paramsE) ;  /* 0xfffffe84dc307950 */ /* 0x002fea0003c3ffff */
.L_x_6015:
[----:B------:R-:W-:Y:S01]  /*17b40*/  MOV R0, 0x1f ;  /* 0x0000001f00007802 */ /* 0x000fe20000000f00 */
[----:B------:R-:W-:Y:S01]  /*17b50*/  IMAD.MOV.U32 R4, RZ, RZ, 0x2 ;  /* 0x00000002ff047424 */ /* 0x000fe200078e00ff */
[----:B------:R-:W-:Y:S01]  /*17b60*/  MOV R8, R237 ;  /* 0x000000ed00087202 */ /* 0x000fe20000000f00 */
[----:B------:R-:W-:-:S07]  /*17b70*/  IMAD.MOV.U32 R5, RZ, RZ, -0x1 ;  /* 0xffffffffff057424 */ /* 0x000fce00078e00ff */
[----:B-1---5:R-:W-:Y:S05]  /*17b80*/  WARPSYNC.COLLECTIVE R5, `(.L_x_6026) ;  /* 0x0000000005087348 */ /* 0x022fea0003c00000 */
[----:B------:R2:W3:Y:S02]  /*17b90*/  SHFL.BFLY P0, R0, R8, R4, R0 ;  /* 0x0c00000408007389 */ /* 0x0004e40000000000 */
[----:B-123-5:R-:W-:Y:S05]  /*17ba0*/  ENDCOLLECTIVE ;  /* 0x000000000000791b */ /* 0x02efea0003800000 */
.L_x_6026:
[----:B------:R-:W-:Y:S01]  /*17bb0*/  MOV R4, R0 ;  /* 0x0000000000047202 */ /* 0x000fe20000000f00 */
[----:B------:R-:W-:-:S04]  /*17bc0*/  IMAD.MOV.U32 R0, RZ, RZ, 0x1f ;  /* 0x0000001fff007424 */ /* 0x000fc800078e00ff */
[----:B------:R-:W-:Y:S01]  /*17bd0*/  FADD.FTZ R237, R4, R237 ;  /* 0x000000ed04ed7221 */ /* 0x000fe20000010000 */
[----:B------:R-:W-:-:S03]  /*17be0*/  MOV R4, 0x1 ;  /* 0x0000000100047802 */ /* 0x000fc60000000f00 */
[----:B------:R-:W-:-:S07]  /*17bf0*/  IMAD.MOV.U32 R8, RZ, RZ, R237 ;  /* 0x000000ffff087224 */ /* 0x000fce00078e00ed */
[----:B------:R-:W-:Y:S05]  /*17c00*/  WARPSYNC.COLLECTIVE R5, `(.L_x_6027) ;  /* 0x0000000005087348 */ /* 0x000fea0003c00000 */
[----:B------:R1:W2:Y:S02]  /*17c10*/  SHFL.BFLY P0, R0, R8, R4, R0 ;  /* 0x0c00000408007389 */ /* 0x0002a40000000000 */
[----:B-12---:R-:W-:Y:S05]  /*17c20*/  ENDCOLLECTIVE ;  /* 0x000000000000791b */ /* 0x006fea0003800000 */
.L_x_6027:
[----:B------:R-:W-:Y:S01]  /*17c30*/  MOV R9, R0 ;  /* 0x0000000000097202 */ /* 0x000fe20000000f00 */
[----:B------:R-:W-:Y:S01]  /*17c40*/  IMAD.MOV.U32 R8, RZ, RZ, R236 ;  /* 0x000000ffff087224 */ /* 0x000fe200078e00ec */
[----:B------:R-:W-:Y:S02]  /*17c50*/  MOV R0, 0x1f ;  /* 0x0000001f00007802 */ /* 0x000fe40000000f00 */
[----:B------:R-:W-:Y:S01]  /*17c60*/  MOV R4, 0x2 ;  /* 0x0000000200047802 */ /* 0x000fe20000000f00 */
[----:B------:R-:W-:-:S07]  /*17c70*/  FADD.FTZ R9, R237, R9 ;  /* 0x00000009ed097221 */ /* 0x000fce0000010000 */
[----:B------:R-:W-:Y:S05]  /*17c80*/  WARPSYNC.COLLECTIVE R5, `(.L_x_6028) ;  /* 0x0000000005087348 */ /* 0x000fea0003c00000 */
[----:B------:R1:W2:Y:S02]  /*17c90*/  SHFL.BFLY P0, R0, R8, R4, R0 ;  /* 0x0c00000408007389 */ /* 0x0002a40000000000 */
[----:B-12---:R-:W-:Y:S05]  /*17ca0*/  ENDCOLLECTIVE ;  /* 0x000000000000791b */ /* 0x006fea0003800000 */
.L_x_6028:
[----:B------:R-:W-:Y:S01]  /*17cb0*/  FADD.FTZ R236, R0, R236 ;  /* 0x000000ec00ec7221 */ /* 0x000fe20000010000 */
[----:B------:R-:W-:Y:S02]  /*17cc0*/  MOV R0, 0x1f ;  /* 0x0000001f00007802 */ /* 0x000fe40000000f00 */
[----:B------:R-:W-:Y:S01]  /*17cd0*/  MOV R4, 0x1 ;  /* 0x0000000100047802 */ /* 0x000fe20000000f00 */
[----:B------:R-:W-:-:S07]  /*17ce0*/  IMAD.MOV.U32 R8, RZ, RZ, R236 ;  /* 0x000000ffff087224 */ /* 0x000fce00078e00ec */
[----:B------:R-:W-:Y:S05]  /*17cf0*/  WARPSYNC.COLLECTIVE R5, `(.L_x_6029) ;  /* 0x0000000005087348 */ /* 0x000fea0003c00000 */
[----:B------:R1:W2:Y:S02]  /*17d00*/  SHFL.BFLY P0, R0, R8, R4, R0 ;  /* 0x0c00000408007389 */ /* 0x0002a40000000000 */
[----:B-12---:R-:W-:Y:S05]  /*17d10*/  ENDCOLLECTIVE ;  /* 0x000000000000791b */ /* 0x006fea0003800000 */
.L_x_6029:
[----:B------:R-:W-:Y:S05]  /*17d20*/  BRA `(.L_x_6030) ;  /* 0xffffffe800bc7947 */ /* 0x000fea000383ffff */
.L_x_6031:
        /* <DEDUP_REMOVED lines=13> */
.L_x_14932:


//--------------------- .text._ZN5flash24flash_fwd_splitkv_kernelI23Flash_fwd_kernel_traitsILi128ELi64ELi128ELi4ELb0ELb0EN7cutlass6half_tE19Flash_kernel_traitsILi128ELi64ELi128ELi4ES3_EELb0ELb1ELb1ELb0ELb0ELb1ELb0ELb0EEEvNS_16Flash_fwd_paramsE --------------------------
	.section	.text._ZN5flash24flash_fwd_splitkv_kernelI23Flash_fwd_kernel_traitsILi128ELi64ELi128ELi4ELb0ELb0EN7cutlass6half_tE19Flash_kernel_traitsILi128ELi64ELi128ELi4ES3_EELb0ELb1ELb1ELb0ELb0ELb1ELb0ELb0EEEvNS_16Flash_fwd_paramsE,"ax",@progbits
	.align	128
        .global         _ZN5flash24flash_fwd_splitkv_kernelI23Flash_fwd_kernel_traitsILi128ELi64ELi128ELi4ELb0ELb0EN7cutlass6half_tE19Flash_kernel_traitsILi128ELi64ELi128ELi4ES3_EELb0ELb1ELb1ELb0ELb0ELb1ELb0ELb0EEEvNS_16Flash_fwd_paramsE
        .type           _ZN5flash24flash_fwd_splitkv_kernelI23Flash_fwd_kernel_traitsILi128ELi64ELi128ELi4ELb0ELb0EN7cutlass6half_tE19Flash_kernel_traitsILi128ELi64ELi128ELi4ES3_EELb0ELb1ELb1ELb0ELb0ELb1ELb0ELb0EEEvNS_16Flash_fwd_paramsE,@function
        .size           _ZN5flash24flash_fwd_splitkv_kernelI23Flash_fwd_kernel_traitsILi128ELi64ELi128ELi4ELb0ELb0EN7cutlass6half_tE19Flash_kernel_traitsILi128ELi64ELi128ELi4ES3_EELb0ELb1ELb1ELb0ELb0ELb1ELb0ELb0EEEvNS_16Flash_fwd_paramsE,(.L_x_14933 - _ZN5flash24flash_fwd_splitkv_kernelI23Flash_fwd_kernel_traitsILi128ELi64ELi128ELi4ELb0ELb0EN7cutlass6half_tE19Flash_kernel_traitsILi128ELi64ELi128ELi4ES3_EELb0ELb1ELb1ELb0ELb0ELb1ELb0ELb0EEEvNS_16Flash_fwd_paramsE)
        .other          _ZN5flash24flash_fwd_splitkv_kernelI23Flash_fwd_kernel_traitsILi128ELi64ELi128ELi4ELb0ELb0EN7cutlass6half_tE19Flash_kernel_traitsILi128ELi64ELi128ELi4ES3_EELb0ELb1ELb1ELb0ELb0ELb1ELb0ELb0EEEvNS_16Flash_fwd_paramsE,@"STO_CUDA_ENTRY STV_DEFAULT"
_ZN5flash24flash_fwd_splitkv_kernelI23Flash_fwd_kernel_traitsILi128ELi64ELi128ELi4ELb0ELb0EN7cutlass6half_tE19Flash_kernel_traitsILi128ELi64ELi128ELi4ES3_EELb0ELb1ELb1ELb0ELb0ELb1ELb0ELb0EEEvNS_16Flash_fwd_paramsE:
.text._ZN5flash24flash_fwd_splitkv_kernelI23Flash_fwd_kernel_traitsILi128ELi64ELi128ELi4ELb0ELb0EN7cutlass6half_tE19Flash_kernel_traitsILi128ELi64ELi128ELi4ES3_EELb0ELb1ELb1ELb0ELb0ELb1ELb0ELb0EEEvNS_16Flash_fwd_paramsE:
[----:B------:R-:W1:Y:S01]  /*0000*/  LDC R1, c[0x0][0x37c] ;  /* 0x0000df00ff017b82 */ /* 0x000e620000000800 */
[----:B------:R-:W2:Y:S07]  /*0010*/  S2R R235, SR_CTAID.X ;  /* 0x0000000000eb7919 */ /* 0x000eae0000002500 */
[----:B------:R-:W3:Y:S01]  /*0020*/  LDC.64 R2, c[0x0][0x348] ;  /* 0x0000d200ff027b82 */ /* 0x000ee20000000a00 */
[----:B------:R-:W-:Y:S01]  /*0030*/  BSSY.RECONVERGENT B3, `(.L_x_6032) ;  /* 0x0000006000037945 */ /* 0x000fe20003800200 */
[----:B-1----:R-:W-:Y:S01]  /*0040*/  IADD3 R1, PT, PT, R1, -0x18, RZ ;  /* 0xffffffe801017810 */ /* 0x002fe20007ffe0ff */
[----:B------:R-:W1:Y:S01]  /*0050*/  S2R R234, SR_CTAID.Y ;  /* 0x0000000000ea7919 */ /* 0x000e620000002600 */
[----:B------:R-:W-:Y:S01]  /*0060*/  MOV R232, 0x90 ;  /* 0x0000009000e87802 */ /* 0x000fe20000000f00 */
[----:B--2---:R-:W4:Y:S06]  /*0070*/  S2R R233, SR_CTAID.Z ;  /* 0x0000000000e97919 */ /* 0x004f2c0000002700 */
[----:B-1-34-:R-:W-:Y:S05]  /*0080*/  CALL.REL.NOINC `($_ZN5flash24flash_fwd_splitkv_kernelI23Flash_fwd_kernel_traitsILi128ELi64ELi128ELi4ELb0ELb0EN7cutlass6half_tE19Flash_kernel_traitsILi128ELi64ELi128ELi4ES3_EELb0ELb1ELb1ELb0ELb0ELb1ELb0ELb0EEEvNS_16Flash_fwd_paramsE$_ZN5flash30compute_attn_1rowblock_splitkvI23Flash_fwd_kernel_traitsILi128ELi64ELi128ELi4ELb0ELb0EN7cutlass6half_tE19Flash_kernel_traitsILi128ELi64ELi128ELi4ES3_EELb0ELb1ELb1ELb0ELb0ELb1ELb0ELb0ENS_16Flash_fwd_paramsEEEvRKT8_iiiii) ;  /* 0x0000000000087944 */ /* 0x01afea0003c00000 */
[----:B------:R-:W-:Y:S05]  /*0090*/  BSYNC.RECONVERGENT B3 ;  /* 0x0000000000037941 */ /* 0x000fea0003800200 */
.L_x_6032:
[----:B------:R-:W-:Y:S05]  /*00a0*/  EXIT ;  /* 0x000000000000794d */ /* 0x000fea0003800000 */
        .type           $_ZN5flash24flash_fwd_splitkv_kernelI23Flash_fwd_kernel_traitsILi128ELi64ELi128ELi4ELb0ELb0EN7cutlass6half_tE19Flash_kernel_traitsILi128ELi64ELi128ELi4ES3_EELb0ELb1ELb1ELb0ELb0ELb1ELb0ELb0EEEvNS_16Flash_fwd_paramsE$_ZN5flash30compute_attn_1rowblock_splitkvI23Flash_fwd_kernel_traitsILi128ELi64ELi128ELi4ELb0ELb0EN7cutlass6half_tE19Flash_kernel_traitsILi128ELi64ELi128ELi4ES3_EELb0ELb1ELb1ELb0ELb0ELb1ELb0ELb0ENS_16Flash_fwd_paramsEEEvRKT8_iiiii,@function
        .size           $_ZN5flash24flash_fwd_splitkv_kernelI23Flash_fwd_kernel_traitsILi128ELi64ELi128ELi4ELb0ELb0EN7cutlass6half_tE19Flash_kernel_traitsILi128ELi64ELi128ELi4ES3_EELb0ELb1ELb1ELb0ELb0ELb1ELb0ELb0EEEvNS_16Flash_fwd_paramsE$_ZN5flash30compute_attn_1rowblock_splitkvI23Flash_fwd_kernel_traitsILi128ELi64ELi128ELi4ELb0ELb0EN7cutlass6half_tE19Flash_kernel_traitsILi128ELi64ELi128ELi4ES3_EELb0ELb1ELb1ELb0ELb0ELb1ELb0ELb0ENS_16Flash_fwd_paramsEEEvRKT8_iiiii,(.L_x_14933 - $_ZN5flash24flash_fwd_splitkv_kernelI23Flash_fwd_kernel_traitsILi128ELi64ELi128ELi4ELb0ELb0EN7cutlass6half_tE19Flash_kernel_traitsILi128ELi64ELi128ELi4ES3_EELb0ELb1ELb1ELb0ELb0ELb1ELb0ELb0EEEvNS_16Flash_fwd_paramsE$_ZN5flash30compute_attn_1rowblock_splitkvI23Flash_fwd_kernel_traitsILi128ELi64ELi128ELi4ELb0ELb0EN7cutlass6half_tE19Flash_kernel_traitsILi128ELi64ELi128ELi4ES3_EELb0ELb1ELb1ELb0ELb0ELb1ELb0ELb0ENS_16Flash_fwd_paramsEEEvRKT8_iiiii)
$_ZN5flash24flash_fwd_splitkv_kernelI23Flash_fwd_kernel_traitsILi128ELi64ELi128ELi4ELb0ELb0EN7cutlass6half_tE19Flash_kernel_traitsILi128ELi64ELi128ELi4ES3_EELb0ELb1ELb1ELb0ELb0ELb1ELb0ELb0EEEvNS_16Flash_fwd_paramsE$_ZN5flash30compute_attn_1rowblock_splitkvI23Flash_fwd_kernel_traitsILi128ELi64ELi128ELi4ELb0ELb0EN7cutlass6half_tE19Flash_kernel_traitsILi128ELi64ELi128ELi4ES3_EELb0ELb1ELb1ELb0ELb0ELb1ELb0ELb0ENS_16Flash_fwd_paramsEEEvRKT8_iiiii:
        /* <DEDUP_REMOVED lines=38> */
.L_x_6034:
[----:B------:R-:W-:Y:S05]  /*0310*/  BSYNC.RECONVERGENT B0 ;  /* 0x0000000000007941 */ /* 0x000fea0003800200 */
.L_x_6033:
[----:B------:R-:W-:Y:S04]  /*0320*/  BSSY.RECONVERGENT B0, `(.L_x_6035) ;  /* 0x0000007000007945 */ /* 0x000fe80003800200 */
[----:B------:R-:W-:Y:S05]  /*0330*/  @!P3 BRA `(.L_x_6036) ;  /* 0x000000000014b947 */ /* 0x000fea0003800000 */
[----:B------:R-:W2:Y:S02]  /*0340*/  LD.E.U8 R6, desc[UR4][R2.64+0x1b2] ;  /* 0x0001b20402067980 */ /* 0x000ea4000c101100 */
[----:B--2---:R-:W-:-:S13]  /*0350*/  ISETP.NE.AND P1, PT, R6, RZ, PT ;  /* 0x000000ff0600720c */ /* 0x004fda0003f25270 */
[----:B-----5:R-:W2:Y:S02]  /*0360*/  @P1 LD.E R136, desc[UR4][R14.64+0x4] ;  /* 0x000004040e881980 */ /* 0x020ea4000c101900 */
[----:B--2---:R-:W-:-:S06]  /*0370*/  @P1 IADD3 R136, PT, PT, R136, -R12, RZ ;  /* 0x8000000c88881210 */ /* 0x004fcc0007ffe0ff */
[----:B------:R2:W5:Y:S02]  /*0380*/  @!P1 LD.E R136, desc[UR4][R14.64] ;  /* 0x000000040e889980 */ /* 0x000564000c101900 */
.L_x_6036:
[----:B------:R-:W-:Y:S05]  /*0390*/  BSYNC.RECONVERGENT B0 ;  /* 0x0000000000007941 */ /* 0x000fea0003800200 */
.L_x_6035:
        /* <DEDUP_REMOVED lines=8> */
.L_x_6038:
[----:B------:R-:W3:Y:S01]  /*0420*/  LD.E.64 R6, desc[UR4][R2.64+0x108] ;  /* 0x0001080402067980 */ /* 0x000ee2000c101b00 */
[----:B------:R-:W-:Y:S01]  /*0430*/  BSSY.RECONVERGENT B0, `(.L_x_6040) ;  /* 0x0000006000007945 */ /* 0x000fe20003800200 */
[----:B------:R-:W-:Y:S01]  /*0440*/  IMAD.MOV.U32 R0, RZ, RZ, RZ ;  /* 0x000000ffff007224 */ /* 0x000fe200078e00ff */
[----:B---3--:R-:W-:-:S04]  /*0450*/  ISETP.NE.U32.AND P0, PT, R6, RZ, PT ;  /* 0x000000ff0600720c */ /* 0x008fc80003f05070 */
[----:B------:R-:W-:-:S13]  /*0460*/  ISETP.NE.AND.EX P0, PT, R7, RZ, PT, P0 ;  /* 0x000000ff0700720c */ /* 0x000fda0003f05300 */
[----:B------:R-:W-:Y:S05]  /*0470*/  @!P0 BRA `(.L_x_6041) ;  /* 0x0000000000048947 */ /* 0x000fea0003800000 */
[----:B------:R3:W5:Y:S02]  /*0480*/  LD.E R0, desc[UR4][R2.64+0xbc] ;  /* 0x0000bc0402007980 */ /* 0x000764000c101900 */
.L_x_6041:
[----:B------:R-:W-:Y:S05]  /*0490*/  BSYNC.RECONVERGENT B0 ;  /* 0x0000000000007941 */ /* 0x000fea0003800200 */
.L_x_6040:
[----:B-----5:R-:W-:Y:S02]  /*04a0*/  IADD3 R136, PT, PT, R0, R136, -R11 ;  /* 0x0000008800887210 */ /* 0x020fe40007ffe80b */
.L_x_6039:
[----:B------:R-:W-:Y:S05]  /*04b0*/  BSYNC.RECONVERGENT B1 ;  /* 0x0000000000017941 */ /* 0x000fea0003800200 */
.L_x_6037:
[----:B------:R-:W-:Y:S01]  /*04c0*/  IMAD.SHL.U32 R220, R235, 0x40, RZ ;  /* 0x00000040ebdc7824 */ /* 0x000fe200078e00ff */
[----:B------:R-:W-:Y:S01]  /*04d0*/  MOV R6, R232 ;  /* 0x000000e800067202 */ /* 0x000fe20000000f00 */
[----:B------:R-:W-:-:S03]  /*04e0*/  IMAD.MOV.U32 R7, RZ, RZ, 0x0 ;  /* 0x00000000ff077424 */ /* 0x000fc600078e00ff */
[----:B------:R-:W-:-:S13]  /*04f0*/  ISETP.GT.AND P0, PT, R196, R220, PT ;  /* 0x000000dcc400720c */ /* 0x000fda0003f04270 */
[----:B-123--:R-:W-:Y:S05]  /*0500*/  @!P0 RET.REL.NODEC R6 `(_ZN5flash24flash_fwd_splitkv_kernelI23Flash_fwd_kernel_traitsILi128ELi64ELi128ELi4ELb0ELb0EN7cutlass6half_tE19Flash_kernel_traitsILi128ELi64ELi128ELi4ES3_EELb0ELb1ELb1ELb0ELb0ELb1ELb0ELb0EEEvNS_16Flash_fwd_paramsE) ;  /* 0xfffffff806bc8950 */ /* 0x00efea0003c3ffff */
        /* <DEDUP_REMOVED lines=75> */
.L_x_6044:
[----:B------:R-:W-:Y:S05]  /*09c0*/  BSYNC.RECONVERGENT B0 ;  /* 0x0000000000007941 */ /* 0x000fea0003800200 */
.L_x_6043:
        /* <DEDUP_REMOVED lines=17> */
.L_x_6046:
[----:B------:R-:W-:Y:S05]  /*0ae0*/  BSYNC.RECONVERGENT B0 ;  /* 0x0000000000007941 */ /* 0x000fea0003800200 */
.L_x_6045:
        /* <DEDUP_REMOVED lines=20> */
.L_x_6048:
[----:B------:R-:W-:Y:S05]  /*0c30*/  BSYNC.RECONVERGENT B0 ;  /* 0x0000000000007941 */ /* 0x000fea0003800200 */
.L_x_6047:
        /* <DEDUP_REMOVED lines=24> */
.L_x_6050:
[----:B------:R-:W-:Y:S05]  /*0dc0*/  BSYNC.RECONVERGENT B0 ;  /* 0x0000000000007941 */ /* 0x000fea0003800200 */
.L_x_6049:
[----:B------:R5:W-:Y:S04]  /*0dd0*/  @!P5 ST.E desc[UR4][R6.64], R3 ;  /* 0x000000030600d985 */ /* 0x000be8000c101904 */
[----:B------:R1:W-:Y:S04]  /*0de0*/  @!P4 ST.E desc[UR4][R6.64+0x40], R2 ;  /* 0x000040020600c985 */ /* 0x0003e8000c101904 */
[----:B------:R2:W-:Y:S01]  /*0df0*/  @!P3 ST.E desc[UR4][R6.64+0x80], R0 ;  /* 0x000080000600b985 */ /* 0x0005e2000c101904 */
[----:B-----5:R-:W-:Y:S02]  /*0e00*/  MOV R3, 0x0 ;  /* 0x0000000000037802 */ /* 0x020fe40000000f00 */
[----:B-1----:R-:W-:-:S04]  /*0e10*/  MOV R2, R232 ;  /* 0x000000e800027202 */ /* 0x002fc80000000f00 */
[----:B--234-:R-:W-:Y:S05]  /*0e20*/  @P6 RET.REL.NODEC R2 `(_ZN5flash24flash_fwd_splitkv_kernelI23Flash_fwd_kernel_traitsILi128ELi64ELi128ELi4ELb0ELb0EN7cutlass6half_tE19Flash_kernel_traitsILi128ELi64ELi128ELi4ES3_EELb0ELb1ELb1ELb0ELb0ELb1ELb0ELb0EEEvNS_16Flash_fwd_paramsE) ;  /* 0xfffffff002746950 */ /* 0x01cfea0003c3ffff */
[----:B------:R-:W-:Y:S02]  /*0e30*/  MOV R0, 0x7f800000 ;  /* 0x7f80000000007802 */ /* 0x000fe40000000f00 */
[----:B------:R-:W-:-:S03]  /*0e40*/  MOV R233, 0x0 ;  /* 0x0000000000e97802 */ /* 0x000fc60000000f00 */
[----:B------:R1:W-:Y:S02]  /*0e50*/  ST.E desc[UR4][R6.64+0xc0], R0 ;  /* 0x0000c00006007985 */ /* 0x0003e4000c101904 */
[----:B-1----:R-:W-:Y:S05]  /*0e60*/  RET.REL.NODEC R232 `(_ZN5flash24flash_fwd_splitkv_kernelI23Flash_fwd_kernel_traitsILi128ELi64ELi128ELi4ELb0ELb0EN7cutlass6half_tE19Flash_kernel_traitsILi128ELi64ELi128ELi4ES3_EELb0ELb1ELb1ELb0ELb0ELb1ELb0ELb0EEEvNS_16Flash_fwd_paramsE) ;  /* 0xfffffff0e8647950 */ /* 0x002fea0003c3ffff */
.L_x_6042:
        /* <DEDUP_REMOVED lines=105> */
.L_x_6052:
        /* <DEDUP_REMOVED lines=78> */
.L_x_6053:
[----:B------:R-:W-:Y:S05]  /*19e0*/  BSYNC.RECONVERGENT B0 ;  /* 0x0000000000007941 */ /* 0x000fea0003800200 */
.L_x_6051:
        /* <DEDUP_REMOVED lines=69> */
.L_x_6055:
[----:B------:R-:W-:Y:S05]  /*1e40*/  BSYNC.RECONVERGENT B0 ;  /* 0x0000000000007941 */ /* 0x000fea0003800200 */
.L_x_6054:
        /* <DEDUP_REMOVED lines=27> */
.L_x_6057:
[----:B------:R-:W-:Y:S05]  /*2000*/  BSYNC.RECONVERGENT B0 ;  /* 0x0000000000007941 */ /* 0x000fea0003800200 */
.L_x_6056:
        /* <DEDUP_REMOVED lines=29> */
.L_x_6059:
[----:B------:R-:W-:Y:S05]  /*21e0*/  BSYNC.RECONVERGENT B0 ;  /* 0x0000000000007941 */ /* 0x000fea0003800200 */
.L_x_6058:
        /* <DEDUP_REMOVED lines=30> */
.L_x_6061:
[----:B------:R-:W-:Y:S05]  /*23d0*/  BSYNC.RECONVERGENT B0 ;  /* 0x0000000000007941 */ /* 0x000fea0003800200 */
.L_x_6060:
        /* <DEDUP_REMOVED lines=18> */
.L_x_6063:
[----:B------:R-:W-:Y:S05]  /*2500*/  BSYNC.RECONVERGENT B0 ;  /* 0x0000000000007941 */ /* 0x000fea0003800200 */
.L_x_6062:
        /* <DEDUP_REMOVED lines=21> */
.L_x_6065:
[----:B------:R-:W-:Y:S05]  /*2660*/  BSYNC.RECONVERGENT B0 ;  /* 0x0000000000007941 */ /* 0x000fea0003800200 */
.L_x_6064:
        /* <DEDUP_REMOVED lines=16> */
.L_x_6067:
[----:B------:R-:W-:Y:S05]  /*2770*/  BSYNC.RECONVERGENT B0 ;  /* 0x0000000000007941 */ /* 0x000fea0003800200 */
.L_x_6066:
        /* <DEDUP_REMOVED lines=19> */
.L_x_6069:
[----:B------:R-:W-:Y:S05]  /*28b0*/  BSYNC.RECONVERGENT B0 ;  /* 0x0000000000007941 */ /* 0x000fea0003800200 */
.L_x_6068:
        /* <DEDUP_REMOVED lines=22> */
.L_x_6071:
[----:B------:R-:W-:Y:S05]  /*2a20*/  BSYNC.RECONVERGENT B0 ;  /* 0x0000000000007941 */ /* 0x000fea0003800200 */
.L_x_6070:
        /* <DEDUP_REMOVED lines=16> */
.L_x_6073:
[----:B------:R-:W-:Y:S05]  /*2b30*/  BSYNC.RECONVERGENT B0 ;  /* 0x0000000000007941 */ /* 0x000fea0003800200 */
.L_x_6072:
        /* <DEDUP_REMOVED lines=20> */
.L_x_6075:
[----:B------:R-:W-:Y:S05]  /*2c80*/  BSYNC.RECONVERGENT B0 ;  /* 0x0000000000007941 */ /* 0x000fea0003800200 */
.L_x_6074:
        /* <DEDUP_REMOVED lines=18> */
.L_x_6077:
[----:B------:R-:W-:Y:S05]  /*2db0*/  BSYNC.RECONVERGENT B0 ;  /* 0x0000000000007941 */ /* 0x000fea0003800200 */
.L_x_6076:
        /* <DEDUP_REMOVED lines=85> */
.L_x_6079:
[----:B------:R2:W-:Y:S04]  /*3310*/  STS.128 [R243+0xc000], RZ ;  /* 0x00c000fff3007388 */ /* 0x0005e80000000c00 */
[----:B------:R2:W-:Y:S02]  /*3320*/  STS.128 [R243+0x10000], RZ ;  /* 0x010000fff3007388 */ /* 0x0005e40000000c00 */
.L_x_6080:
[----:B------:R-:W-:Y:S05]  /*3330*/  BSYNC.RECONVERGENT B0 ;  /* 0x0000000000007941 */ /* 0x000fea0003800200 */
.L_x_6078:
        /* <DEDUP_REMOVED lines=28> */
.L_x_6082:
[----:B------:R-:W-:Y:S05]  /*3500*/  BSYNC.RECONVERGENT B0 ;  /* 0x0000000000007941 */ /* 0x000fea0003800200 */
.L_x_6081:
        /* <DEDUP_REMOVED lines=18> */
.L_x_6084:
[----:B------:R-:W-:Y:S05]  /*3630*/  BSYNC.RECONVERGENT B0 ;  /* 0x0000000000007941 */ /* 0x000fea0003800200 */
.L_x_6083:
        /* <DEDUP_REMOVED lines=26> */
.L_x_6086:
[----:B------:R-:W-:Y:S05]  /*37e0*/  BSYNC.RECONVERGENT B0 ;  /* 0x0000000000007941 */ /* 0x000fea0003800200 */
.L_x_6085:
        /* <DEDUP_REMOVED lines=27> */
.L_x_6088:
[----:B------:R-:W-:Y:S05]  /*39a0*/  BSYNC.RECONVERGENT B0 ;  /* 0x0000000000007941 */ /* 0x000fea0003800200 */
.L_x_6087:
        /* <DEDUP_REMOVED lines=18> */
.L_x_6090:
[----:B------:R-:W-:Y:S05]  /*3ad0*/  BSYNC.RECONVERGENT B0 ;  /* 0x0000000000007941 */ /* 0x000fea0003800200 */
.L_x_6089:
        /* <DEDUP_REMOVED lines=22> */
.L_x_6092:
[----:B------:R-:W-:Y:S05]  /*3c40*/  BSYNC.RECONVERGENT B0 ;  /* 0x0000000000007941 */ /* 0x000fea0003800200 */
.L_x_6091:
        /* <DEDUP_REMOVED lines=20> */
.L_x_6094:
[----:B------:R-:W-:Y:S05]  /*3d90*/  BSYNC.RECONVERGENT B0 ;  /* 0x0000000000007941 */ /* 0x000fea0003800200 */
.L_x_6093:
[----:B------:R-:W-:Y:S01]  /*3da0*/  LDSM.16.M88.4 R52, [R178] ;  /* 0x00000000b234783b */ /* 0x000fe20000000200 */
[----:B------:R-:W-:Y:S01]  /*3db0*/  IMAD.MOV.U32 R128, RZ, RZ, 0x20 ;  /* 0x00000020ff807424 */ /* 0x000fe200078e00ff */
[C---:B------:R-:W-:Y:S01]  /*3dc0*/  LOP3.LUT P0, R193, R209.reuse, 0x2, RZ, 0xc0, !PT ;  /* 0x00000002d1c17812 */ /* 0x040fe2000780c0ff */
[----:B------:R-:W-:Y:S01]  /*3dd0*/  IMAD.MOV.U32 R129, RZ, RZ, 0x40 ;  /* 0x00000040ff817424 */ /* 0x000fe200078e00ff */
[----:B------:R-:W5:Y:S02]  /*3de0*/  LDSM.16.M88.4 R16, [R177+0x4000] ;  /* 0x00400000b110783b */ /* 0x000f640000000200 */
[----:B------:R-:W-:Y:S02]  /*3df0*/  SEL R128, R128, 0xffffffe0, !P0 ;  /* 0xffffffe080807807 */ /* 0x000fe40004000000 */
[----:B----4-:R-:W4:Y:S01]  /*3e00*/  LDSM.16.M88.4 R8, [R177+0x4800] ;  /* 0x00480000b108783b */ /* 0x010f220000000200 */
[----:B------:R-:W-:Y:S02]  /*3e10*/  LOP3.LUT P0, R192, R209, 0x4, RZ, 0xc0, !PT ;  /* 0x00000004d1c07812 */ /* 0x000fe4000780c0ff */
[----:B------:R-:W-:Y:S01]  /*3e20*/  IMAD.IADD R176, R178, 0x1, R128 ;  /* 0x00000001b2b07824 */ /* 0x000fe200078e0280 */
[----:B------:R-:W-:Y:S01]  /*3e30*/  LDSM.16.M88.4 R92, [R177+0x5000] ;  /* 0x00500000b15c783b */ /* 0x000fe20000000200 */
[----:B------:R-:W-:Y:S01]  /*3e40*/  IMAD.IADD R180, R128, 0x1, R177 ;  /* 0x0000000180b47824 */ /* 0x000fe200078e02b1 */
[----:B------:R-:W-:-:S02]  /*3e50*/  SEL R129, R129, 0xffffffc0, !P0 ;  /* 0xffffffc081817807 */ /* 0x000fc40004000000 */
[----:B------:R-:W-:Y:S03]  /*3e60*/  LDSM.16.M88.4 R32, [R176] ;  /* 0x00000000b020783b */ /* 0x000fe60000000200 */
[----:B------:R-:W-:Y:S01]  /*3e70*/  IMAD.IADD R181, R178, 0x1, R129 ;  /* 0x00000001b2b57824 */ /* 0x000fe200078e0281 */
[----:B-1----:R-:W1:Y:S01]  /*3e80*/  LDSM.16.M88.4 R4, [R180+0x4000] ;  /* 0x00400000b404783b */ /* 0x002e620000000200 */
[----:B------:R-:W-:-:S03]  /*3e90*/  IMAD.IADD R189, R129, 0x1, R177 ;  /* 0x0000000181bd7824 */ /* 0x000fc600078e02b1 */
[----:B------:R-:W2:Y:S04]  /*3ea0*/  LDSM.16.M88.4 R84, [R177+0x5800] ;  /* 0x00580000b154783b */ /* 0x000ea80000000200 */
[----:B------:R-:W3:Y:S04]  /*3eb0*/  LDSM.16.M88.4 R76, [R177+0x6000] ;  /* 0x00600000b14c783b */ /* 0x000ee80000000200 */
[----:B------:R-:W3:Y:S04]  /*3ec0*/  LDSM.16.M88.4 R68, [R177+0x6800] ;  /* 0x00680000b144783b */ /* 0x000ee80000000200 */
[----:B------:R-:W3:Y:S04]  /*3ed0*/  LDSM.16.M88.4 R60, [R177+0x7000] ;  /* 0x00700000b13c783b */ /* 0x000ee80000000200 */
[----:B------:R-:W3:Y:S01]  /*3ee0*/  LDSM.16.M88.4 R36, [R177+0x7800] ;  /* 0x00780000b124783b */ /* 0x000ee20000000200 */
[C---:B-----5:R-:W-:Y:S03]  /*3ef0*/  HMMA.16816.F32 R20, R52.reuse, R16, RZ ;  /* 0x000000103414723c */ /* 0x060fe600000018ff */
[----:B------:R-:W5:Y:S04]  /*3f00*/  LD.E R134, desc[UR4][R2.64+0x18c] ;  /* 0x00018c0402867980 */ /* 0x000f68000c101900 */
[----:B------:R-:W3:Y:S01]  /*3f10*/  LDSM.16.M88.4 R28, [R180+0x4800] ;  /* 0x00480000b41c783b */ /* 0x000ee20000000200 */
[C---:B------:R-:W-:Y:S03]  /*3f20*/  HMMA.16816.F32 R16, R52.reuse, R18, RZ ;  /* 0x000000123410723c */ /* 0x040fe600000018ff */
[----:B------:R-:W-:Y:S04]  /*3f30*/  LDSM.16.M88.4 R24, [R180+0x5000] ;  /* 0x00500000b418783b */ /* 0x000fe80000000200 */
[----:B------:R-:W-:Y:S01]  /*3f40*/  LDSM.16.M88.4 R48, [R180+0x5800] ;  /* 0x00580000b430783b */ /* 0x000fe20000000200 */
[----:B----4-:R-:W-:Y:S03]  /*3f50*/  HMMA.16816.F32 R12, R52, R8, RZ ;  /* 0x00000008340c723c */ /* 0x010fe600000018ff */
[----:B------:R-:W-:Y:S04]  /*3f60*/  LDSM.16.M88.4 R44, [R180+0x6800] ;  /* 0x00680000b42c783b */ /* 0x000fe80000000200 */
[----:B------:R-:W-:Y:S01]  /*3f70*/  LDSM.16.M88.4 R40, [R180+0x7000] ;  /* 0x00700000b428783b */ /* 0x000fe20000000200 */
[C---:B-1----:R-:W-:Y:S03]  /*3f80*/  HMMA.16816.F32 R20, R32.reuse, R4, R20 ;  /* 0x000000042014723c */ /* 0x042fe60000001814 */
[----:B------:R-:W-:Y:S04]  /*3f90*/  LDSM.16.M88.4 R116, [R177+0xa800] ;  /* 0x00a80000b174783b */ /* 0x000fe80000000200 */
[----:B------:R-:W-:Y:S01]  /*3fa0*/  LDSM.16.M88.4 R112, [R177+0xb000] ;  /* 0x00b00000b170783b */ /* 0x000fe20000000200 */
[----:B------:R-:W-:Y:S03]  /*3fb0*/  HMMA.16816.F32 R16, R32, R6, R16 ;  /* 0x000000062010723c */ /* 0x000fe60000001810 */
[----:B------:R-:W1:Y:S01]  /*3fc0*/  LDSM.16.M88.4 R4, [R180+0x6000] ;  /* 0x00600000b404783b */ /* 0x000e620000000200 */
[----:B------:R-:W-:Y:S01]  /*3fd0*/  IADD3 R225, PT, PT, R136, -R196, -R135 ;  /* 0x800000c488e17210 */ /* 0x000fe20007ffe887 */
[----:B------:R-:W-:Y:S01]  /*3fe0*/  VIADD R191, R0, 0xffffffff ;  /* 0xffffffff00bf7836 */ /* 0x000fe20000000000 */
[----:B------:R-:W-:Y:S01]  /*3ff0*/  SHF.R.U32.HI R195, RZ, 0x2, R209 ;  /* 0x00000002ffc37819 */ /* 0x000fe200000116d1 */
[----:B------:R-:W0:Y:S01]  /*4000*/  LDGDEPBAR ;  /* 0x00000000000079af */ /* 0x000e220000000000 */
[----:B------:R-:W-:Y:S01]  /*4010*/  HMMA.16816.F32 R96, R52, R92, RZ ;  /* 0x0000005c3460723c */ /* 0x000fe200000018ff */
[----:B------:R-:W-:-:S02]  /*4020*/  IMAD.IADD R197, R128, 0x1, R181 ;  /* 0x0000000180c57824 */ /* 0x000fc400078e02b5 */
[----:B------:R-:W-:Y:S01]  /*4030*/  LDSM.16.M88.4 R104, [R189+0x5000] ;  /* 0x00500000bd68783b */ /* 0x000fe20000000200 */
[----:B------:R-:W-:-:S03]  /*4040*/  IMAD.IADD R188, R128, 0x1, R189 ;  /* 0x0000000180bc7824 */ /* 0x000fc600078e02bd */
[----:B------:R-:W-:Y:S01]  /*4050*/  LDSM.16.M88.4 R100, [R189+0x5800] ;  /* 0x00580000bd64783b */ /* 0x000fe20000000200 */
[C---:B--2---:R-:W-:Y:S03]  /*4060*/  HMMA.16816.F32 R88, R52.reuse, R84, RZ ;  /* 0x000000543458723c */ /* 0x044fe600000018ff */
[----:B------:R-:W-:Y:S04]  /*4070*/  LDSM.16.M88.4 R108, [R188+0x5000] ;  /* 0x00500000bc6c783b */ /* 0x000fe80000000200 */
[----:B------:R-:W-:Y:S01]  /*4080*/  LDSM.16.M88.4 R124, [R181+0x2000] ;  /* 0x00200000b57c783b */ /* 0x000fe20000000200 */
[C---:B---3--:R-:W-:Y:S03]  /*4090*/  HMMA.16816.F32 R80, R52.reuse, R76, RZ ;  /* 0x0000004c3450723c */ /* 0x048fe600000018ff */
        /* <DEDUP_REMOVED lines=29> */
[----:B------:R-:W-:Y:S07]  /*4270*/  LDSM.16.M88.4 R40, [R197] ;  /* 0x00000000c528783b */ /* 0x000fee0000000200 */
[C---:B--2---:R-:W-:Y:S08]  /*4280*/  HMMA.16816.F32 R56, R32.reuse, R36, R56 ;  /* 0x000000242038723c */ /* 0x044ff00000001838 */
[----:B------:R-:W-:Y:S01]  /*4290*/  HMMA.16816.F32 R52, R32, R38, R52 ;  /* 0x000000262034723c */ /* 0x000fe20000001834 */
[----:B------:R-:W2:Y:S04]  /*42a0*/  LDSM.16.M88.4 R36, [R189+0x6800] ;  /* 0x00680000bd24783b */ /* 0x000ea80000000200 */
[----:B------:R-:W4:Y:S03]  /*42b0*/  LDSM.16.M88.4 R32, [R189+0x7000] ;  /* 0x00700000bd20783b */ /* 0x000f260000000200 */
        /* <DEDUP_REMOVED lines=38> */
[----:B------:R-:W-:Y:S01]  /*4520*/  HMMA.16816.F32 R92, R40, R110, R92 ;  /* 0x0000006e285c723c */ /* 0x000fe2000000185c */
[----:B------:R-:W4:Y:S07]  /*4530*/  LDSM.16.M88.4 R108, [R177+0xb800] ;  /* 0x00b80000b16c783b */ /* 0x000f2e0000000200 */
[C---:B-----5:R-:W-:Y:S08]  /*4540*/  HMMA.16816.F32 R20, R104.reuse, R28, R20 ;  /* 0x0000001c6814723c */ /* 0x060ff00000001814 */
[C---:B------:R-:W-:Y:S01]  /*4550*/  HMMA.16816.F32 R16, R104.reuse, R30, R16 ;  /* 0x0000001e6810723c */ /* 0x040fe20000001810 */
[----:B------:R-:W-:Y:S07]  /*4560*/  LDSM.16.M88.4 R28, [R180+0x8000] ;  /* 0x00800000b41c783b */ /* 0x000fee0000000200 */
[C---:B-1----:R-:W-:Y:S08]  /*4570*/  HMMA.16816.F32 R96, R104.reuse, R4, R96 ;  /* 0x000000046860723c */ /* 0x042ff00000001860 */
[C---:B------:R-:W-:Y:S01]  /*4580*/  HMMA.16816.F32 R92, R104.reuse, R6, R92 ;  /* 0x00000006685c723c */ /* 0x040fe2000000185c */
[----:B------:R-:W1:Y:S07]  /*4590*/  LDSM.16.M88.4 R4, [R176+0x2000] ;  /* 0x00200000b004783b */ /* 0x000e6e0000000200 */
[C---:B---3--:R-:W-:Y:S08]  /*45a0*/  HMMA.16816.F32 R12, R104.reuse, R24, R12 ;  /* 0x00000018680c723c */ /* 0x048ff0000000180c */
[----:B------:R-:W-:Y:S01]  /*45b0*/  HMMA.16816.F32 R8, R104, R26, R8 ;  /* 0x0000001a6808723c */ /* 0x000fe20000001808 */
        /* <DEDUP_REMOVED lines=8> */
[----:B------:R-:W-:Y:S01]  /*4640*/  HMMA.16816.F32 R52, R40, R46, R52 ;  /* 0x0000002e2834723c */ /* 0x000fe20000001834 */
[----:B------:R-:W5:Y:S04]  /*4650*/  LDSM.16.M88.4 R44, [R180+0xa000] ;  /* 0x00a00000b42c783b */ /* 0x000f680000000200 */
[----:B------:R-:W5:Y:S03]  /*4660*/  LDSM.16.M88.4 R40, [R180+0xa800] ;  /* 0x00a80000b428783b */ /* 0x000f660000000200 */
        /* <DEDUP_REMOVED lines=37> */
[C---:B----4-:R-:W-:Y:S08]  /*48c0*/  HMMA.16816.F32 R56, R4.reuse, R32, R56 ;  /* 0x000000200438723c */ /* 0x050ff00000001838 */
[----:B------:R-:W-:Y:S01]  /*48d0*/  HMMA.16816.F32 R52, R4, R34, R52 ;  /* 0x000000220434723c */ /* 0x000fe20000001834 */
[----:B------:R-:W2:Y:S04]  /*48e0*/  LDSM.16.M88.4 R4, [R197+0x2000] ;  /* 0x00200000c504783b */ /* 0x000ea80000000200 */
[----:B------:R-:W-:Y:S03]  /*48f0*/  LDSM.16.M88.4 R32, [R188+0xa000] ;  /* 0x00a00000bc20783b */ /* 0x000fe60000000200 */
[C---:B-1----:R-:W-:Y:S08]  /*4900*/  HMMA.16816.F32 R20, R124.reuse, R28, R20 ;  /* 0x0000001c7c14723c */ /* 0x042ff00000001814 */
[C---:B------:R-:W-:Y:S01]  /*4910*/  HMMA.16816.F32 R16, R124.reuse, R30, R16 ;  /* 0x0000001e7c10723c */ /* 0x040fe20000001810 */
[----:B------:R-:W-:Y:S07]  /*4920*/  LDSM.16.M88.4 R28, [R188+0xa800] ;  /* 0x00a80000bc1c783b */ /* 0x000fee0000000200 */
[C---:B---3--:R-:W-:Y:S08]  /*4930*/  HMMA.16816.F32 R12, R124.reuse, R24, R12 ;  /* 0x000000187c0c723c */ /* 0x048ff0000000180c */
[----:B------:R-:W-:Y:S01]  /*4940*/  HMMA.16816.F32 R8, R124, R26, R8 ;  /* 0x0000001a7c08723c */ /* 0x000fe20000001808 */
[----:B------:R-:W1:Y:S07]  /*4950*/  LDSM.16.M88.4 R24, [R188+0xb000] ;  /* 0x00b00000bc18783b */ /* 0x000e6e0000000200 */
[C---:B--2---:R-:W-:Y:S08]  /*4960*/  HMMA.16816.F32 R20, R4.reuse, R48, R20 ;  /* 0x000000300414723c */ /* 0x044ff00000001814 */
[----:B------:R-:W-:Y:S01]  /*4970*/  HMMA.16816.F32 R16, R4, R50, R16 ;  /* 0x000000320410723c */ /* 0x000fe20000001810 */
[----:B------:R-:W2:Y:S01]  /*4980*/  LDSM.16.M88.4 R48, [R188+0xb800] ;  /* 0x00b80000bc30783b */ /* 0x000ea20000000200 */
[----:B------:R-:W-:Y:S01]  /*4990*/  IMAD.SHL.U32 R135, R209, 0x2, RZ ;  /* 0x00000002d1877824 */ /* 0x000fe200078e00ff */
[----:B------:R-:W-:Y:S01]  /*49a0*/  LOP3.LUT R195, R195, 0x7, RZ, 0xc0, !PT ;  /* 0x00000007c3c37812 */ /* 0x000fe200078ec0ff */
[----:B------:R-:W-:-:S04]  /*49b0*/  DEPBAR.LE SB0, 0x0 ;  /* 0x000080000000791a */ /* 0x000fc80000000000 */
[----:B------:R-:W-:Y:S08]  /*49c0*/  HMMA.16816.F32 R92, R124, R122, R92 ;  /* 0x0000007a7c5c723c */ /* 0x000ff0000000185c */
[----:B------:R-:W-:Y:S08]  /*49d0*/  HMMA.16816.F32 R12, R4, R44, R12 ;  /* 0x0000002c040c723c */ /* 0x000ff0000000180c */
[C---:B------:R-:W-:Y:S08]  /*49e0*/  HMMA.16816.F32 R96, R124.reuse, R120, R96 ;  /* 0x000000787c60723c */ /* 0x040ff00000001860 */
[----:B------:R-:W-:Y:S01]  /*49f0*/  HMMA.16816.F32 R64, R124, R104, R64 ;  /* 0x000000687c40723c */ /* 0x000fe20000001840 */
[----:B------:R-:W-:-:S07]  /*4a00*/  LOP3.LUT R194, R210, 0x1f0, RZ, 0xc0, !PT ;  /* 0x000001f0d2c27812 */ /* 0x000fce00078ec0ff */
[C---:B------:R-:W-:Y:S08]  /*4a10*/  HMMA.16816.F32 R60, R124.reuse, R106, R60 ;  /* 0x0000006a7c3c723c */ /* 0x040ff0000000183c */
[----:B------:R-:W-:Y:S01]  /*4a20*/  HMMA.16816.F32 R56, R124, R100, R56 ;  /* 0x000000647c38723c */ /* 0x000fe20000001838 */
[----:B------:R-:W-:-:S07]  /*4a30*/  LOP3.LUT R135, R135, 0x6, RZ, 0xc0, !PT ;  /* 0x0000000687877812 */ /* 0x000fce00078ec0ff */
[----:B------:R-:W-:Y:S01]  /*4a40*/  HMMA.16816.F32 R72, R124, R108, R72 ;  /* 0x0000006c7c48723c */ /* 0x000fe20000001848 */
[----:B------:R-:W-:-:S07]  /*4a50*/  LOP3.LUT R45, R195, R194, RZ, 0xfc, !PT ;  /* 0x000000c2c32d7212 */ /* 0x000fce00078efcff */
[C---:B------:R-:W-:Y:S08]  /*4a60*/  HMMA.16816.F32 R88, R124.reuse, R116, R88 ;  /* 0x000000747c58723c */ /* 0x040ff00000001858 */
[C---:B------:R-:W-:Y:S08]  /*4a70*/  HMMA.16816.F32 R84, R124.reuse, R118, R84 ;  /* 0x000000767c54723c */ /* 0x040ff00000001854 */
[C---:B------:R-:W-:Y:S08]  /*4a80*/  HMMA.16816.F32 R80, R124.reuse, R112, R80 ;  /* 0x000000707c50723c */ /* 0x040ff00000001850 */
[C---:B------:R-:W-:Y:S08]  /*4a90*/  HMMA.16816.F32 R76, R124.reuse, R114, R76 ;  /* 0x000000727c4c723c */ /* 0x040ff0000000184c */
[----:B------:R-:W-:Y:S01]  /*4aa0*/  HMMA.16816.F32 R68, R124, R110, R68 ;  /* 0x0000006e7c44723c */ /* 0x000fe20000001844 */
[----:B------:R-:W-:Y:S01]  /*4ab0*/  FMUL.FTZ R110, R21, R134 ;  /* 0x00000086156e7220 */ /* 0x000fe20000410000 */
[----:B------:R-:W-:-:S06]  /*4ac0*/  IMAD.SHL.U32 R21, R191, 0x80, RZ ;  /* 0x00000080bf157824 */ /* 0x000fcc00078e00ff */
[----:B------:R-:W-:Y:S01]  /*4ad0*/  HMMA.16816.F32 R52, R124, R102, R52 ;  /* 0x000000667c34723c */ /* 0x000fe20000001834 */
[----:B------:R-:W-:Y:S01]  /*4ae0*/  FMUL.FTZ R12, R12, R134 ;  /* 0x000000860c0c7220 */ /* 0x000fe20000410000 */
[----:B------:R-:W-:-:S06]  /*4af0*/  IMAD R222, R235, 0x40, R45 ;  /* 0x00000040ebde7824 */ /* 0x000fcc00078e022d */
[----:B------:R-:W-:Y:S01]  /*4b00*/  HMMA.16816.F32 R92, R4, R42, R92 ;  /* 0x0000002a045c723c */ /* 0x000fe2000000185c */
[----:B------:R-:W-:Y:S01]  /*4b10*/  LOP3.LUT R43, R21, R135, RZ, 0xfc, !PT ;  /* 0x00000087152b7212 */ /* 0x000fe200078efcff */
[----:B------:R-:W-:Y:S01]  /*4b20*/  IMAD.IADD R45, R132, 0x1, R45 ;  /* 0x00000001842d7824 */ /* 0x000fe200078e022d */
[----:B------:R-:W3:Y:S01]  /*4b30*/  MUFU.TANH R107, R12 ;  /* 0x0000000c006b7308 */ /* 0x000ee20000002400 */
[----:B------:R-:W-:-:S04]  /*4b40*/  FMUL.FTZ R13, R13, R134 ;  /* 0x000000860d0d7220 */ /* 0x000fc80000410000 */
[C---:B------:R-:W-:Y:S08]  /*4b50*/  HMMA.16816.F32 R96, R4.reuse, R40, R96 ;  /* 0x000000280460723c */ /* 0x040ff00000001860 */
[C---:B-1----:R-:W-:Y:S01]  /*4b60*/  HMMA.16816.F32 R64, R4.reuse, R24, R64 ;  /* 0x000000180440723c */ /* 0x042fe20000001840 */
[----:B------:R-:W-:Y:S01]  /*4b70*/  IMAD.IADD R24, R43, 0x1, R196 ;  /* 0x000000012b187824 */ /* 0x000fe200078e02c4 */
[----:B------:R-:W1:Y:S06]  /*4b80*/  MUFU.TANH R146, R13 ;  /* 0x0000000d00927308 */ /* 0x000e6c0000002400 */
[----:B------:R-:W-:Y:S01]  /*4b90*/  HMMA.16816.F32 R8, R4, R46, R8 ;  /* 0x0000002e0408723c */ /* 0x000fe20000001808 */
[----:B------:R-:W-:-:S07]  /*4ba0*/  IADD3 R148, PT, PT, R45, -0x10, -R24 ;  /* 0xfffffff02d947810 */ /* 0x000fce0007ffe818 */
[C---:B------:R-:W-:Y:S08]  /*4bb0*/  HMMA.16816.F32 R60, R4.reuse, R26, R60 ;  /* 0x0000001a043c723c */ /* 0x040ff0000000183c */
[----:B--2---:R-:W-:Y:S01]  /*4bc0*/  HMMA.16816.F32 R56, R4, R48, R56 ;  /* 0x000000300438723c */ /* 0x004fe20000001838 */
[----:B------:R-:W-:-:S07]  /*4bd0*/  IADD3 R140, PT, PT, R45, -0x11, -R24 ;  /* 0xffffffef2d8c7810 */ /* 0x000fce0007ffe818 */
[----:B------:R-:W-:Y:S01]  /*4be0*/  HMMA.16816.F32 R72, R4, R28, R72 ;  /* 0x0000001c0448723c */ /* 0x000fe20000001848 */
[----:B------:R-:W-:-:S07]  /*4bf0*/  IADD3 R114, PT, PT, R45, -0x19, -R24 ;  /* 0xffffffe72d727810 */ /* 0x000fce0007ffe818 */
[----:B------:R-:W-:Y:S01]  /*4c00*/  HMMA.16816.F32 R88, R4, R36, R88 ;  /* 0x000000240458723c */ /* 0x000fe20000001858 */
[----:B------:R-:W-:-:S07]  /*4c10*/  IABS R140, R140 ;  /* 0x0000008c008c7213 */ /* 0x000fce0000000000 */
[C---:B------:R-:W-:Y:S08]  /*4c20*/  HMMA.16816.F32 R84, R4.reuse, R38, R84 ;  /* 0x000000260454723c */ /* 0x040ff00000001854 */
[C---:B------:R-:W-:Y:S08]  /*4c30*/  HMMA.16816.F32 R80, R4.reuse, R32, R80 ;  /* 0x000000200450723c */ /* 0x040ff00000001850 */
[C---:B------:R-:W-:Y:S08]  /*4c40*/  HMMA.16816.F32 R76, R4.reuse, R34, R76 ;  /* 0x00000022044c723c */ /* 0x040ff0000000184c */
[C---:B------:R-:W-:Y:S08]  /*4c50*/  HMMA.16816.F32 R68, R4.reuse, R30, R68 ;  /* 0x0000001e0444723c */ /* 0x040ff00000001844 */
[----:B------:R-:W-:Y:S01]  /*4c60*/  HMMA.16816.F32 R52, R4, R50, R52 ;  /* 0x000000320434723c */ /* 0x000fe20000001834 */
[----:B------:R-:W-:-:S04]  /*4c70*/  IABS R4, R148 ;  /* 0x0000009400047213 */ /* 0x000fc80000000000 */
[----:B------:R-:W-:Y:S02]  /*4c80*/  I2FP.F32.S32 R4, R4 ;  /* 0x0000000400047245 */ /* 0x000fe40000201400 */
[----:B------:R-:W-:Y:S01]  /*4c90*/  IADD3 R113, PT, PT, R45, -0x51, -R24 ;  /* 0xffffffaf2d717810 */ /* 0x000fe20007ffe818 */
[----:B------:R-:W-:Y:S01]  /*4ca0*/  FMUL.FTZ R97, R97, R134 ;  /* 0x0000008661617220 */ /* 0x000fe20000410000 */
[----:B------:R-:W-:Y:S01]  /*4cb0*/  IADD3 R137, PT, PT, R137, R136, -R196 ;  /* 0x0000008889897210 */ /* 0x000fe20007ffe8c4 */
[----:B---3--:R-:W-:Y:S01]  /*4cc0*/  FFMA.FTZ R107, -R240, R4, R107 ;  /* 0x00000004f06b7223 */ /* 0x008fe2000001016b */
[-C--:B------:R-:W-:Y:S01]  /*4cd0*/  FMUL.FTZ R22, R22, R134.reuse ;  /* 0x0000008616167220 */ /* 0x080fe20000410000 */
[-C--:B------:R-:W-:Y:S01]  /*4ce0*/  FMUL.FTZ R17, R17, R134.reuse ;  /* 0x0000008611117220 */ /* 0x080fe20000410000 */
[-C--:B------:R-:W-:Y:S01]  /*4cf0*/  FMUL.FTZ R8, R8, R134.reuse ;  /* 0x0000008608087220 */ /* 0x080fe20000410000 */
[----:B------:R-:W-:Y:S01]  /*4d00*/  FMUL.FTZ R9, R9, R134 ;  /* 0x0000008609097220 */ /* 0x000fe20000410000 */
[----:B------:R-:W-:-:S02]  /*4d10*/  VIADD R149, R45, 0x8 ;  /* 0x000000082d957836 */ /* 0x000fc40000000000 */
[----:B------:R-:W-:Y:S01]  /*4d20*/  FMUL.FTZ R96, R96, R134 ;  /* 0x0000008660607220 */ /* 0x000fe20000410000 */
[----:B------:R-:W-:Y:S02]  /*4d30*/  IABS R114, R114 ;  /* 0x0000007200727213 */ /* 0x000fe40000000000 */
[----:B------:R-:W-:Y:S01]  /*4d40*/  I2FP.F32.S32 R4, R140 ;  /* 0x0000008c00047245 */ /* 0x000fe20000201400 */
[C---:B------:R-:W-:Y:S01]  /*4d50*/  IMAD.IADD R225, R222.reuse, 0x1, R225 ;  /* 0x00000001dee17824 */ /* 0x040fe200078e02e1 */
[----:B------:R-:W-:Y:S01]  /*4d60*/  IABS R113, R113 ;  /* 0x0000007100717213 */ /* 0x000fe20000000000 */
[----:B------:R-:W-:Y:S01]  /*4d70*/  IMAD.IADD R222, R222, 0x1, R137 ;  /* 0x00000001dede7824 */ /* 0x000fe200078e0289 */
[----:B------:R2:W-:Y:S01]  /*4d80*/  MUFU.TANH R142, R97 ;  /* 0x00000061008e7308 */ /* 0x0005e20000002400 */
[-C--:B------:R-:W-:Y:S01]  /*4d90*/  FMUL.FTZ R65, R65, R134.reuse ;  /* 0x0000008641417220 */ /* 0x080fe20000410000 */
[-C--:B------:R-:W-:Y:S01]  /*4da0*/  FMUL.FTZ R60, R60, R134.reuse ;  /* 0x000000863c3c7220 */ /* 0x080fe20000410000 */
[----:B------:R-:W-:Y:S01]  /*4db0*/  FMUL.FTZ R56, R56, R134 ;  /* 0x0000008638387220 */ /* 0x000fe20000410000 */
[--C-:B------:R-:W-:Y:S01]  /*4dc0*/  IADD3 R147, PT, PT, R45, -0x1, -R24.reuse ;  /* 0xffffffff2d937810 */ /* 0x100fe20007ffe818 */
[--C-:B------:R-:W-:Y:S01]  /*4dd0*/  IMAD.IADD R106, R149, 0x1, -R24.reuse ;  /* 0x00000001956a7824 */ /* 0x100fe200078e0a18 */
[----:B------:R-:W-:-:S02]  /*4de0*/  IADD3 R48, PT, PT, R45, -0x9, -R24 ;  /* 0xfffffff72d307810 */ /* 0x000fc40007ffe818 */
[----:B------:R-:W-:Y:S01]  /*4df0*/  MUFU.TANH R46, R22 ;  /* 0x00000016002e7308 */ /* 0x000fe20000002400 */
[C-C-:B------:R-:W-:Y:S02]  /*4e00*/  IADD3 R139, PT, PT, R45.reuse, -0x18, -R24.reuse ;  /* 0xffffffe82d8b7810 */ /* 0x140fe40007ffe818 */
[C-C-:B------:R-:W-:Y:S02]  /*4e10*/  IADD3 R103, PT, PT, R45.reuse, -0x20, -R24.reuse ;  /* 0xffffffe02d677810 */ /* 0x140fe40007ffe818 */
[C-C-:B------:R-:W-:Y:S02]  /*4e20*/  IADD3 R126, PT, PT, R45.reuse, -0x21, -R24.reuse ;  /* 0xffffffdf2d7e7810 */ /* 0x140fe40007ffe818 */
[C-C-:B------:R-:W-:Y:S01]  /*4e30*/  IADD3 R138, PT, PT, R45.reuse, -0x28, -R24.reuse ;  /* 0xffffffd82d8a7810 */ /* 0x140fe20007ffe818 */
[----:B------:R-:W-:Y:S01]  /*4e40*/  MUFU.TANH R105, R17 ;  /* 0x0000001100697308 */ /* 0x000fe20000002400 */
[C-C-:B------:R-:W-:Y:S02]  /*4e50*/  IADD3 R137, PT, PT, R45.reuse, -0x29, -R24.reuse ;  /* 0xffffffd72d897810 */ /* 0x140fe40007ffe818 */
[----:B------:R-:W-:-:S02]  /*4e60*/  IADD3 R127, PT, PT, R45, -0x30, -R24 ;  /* 0xffffffd02d7f7810 */ /* 0x000fc40007ffe818 */
[C-C-:B------:R-:W-:Y:S02]  /*4e70*/  IADD3 R124, PT, PT, R45.reuse, -0x31, -R24.reuse ;  /* 0xffffffcf2d7c7810 */ /* 0x140fe40007ffe818 */
[C-C-:B------:R-:W-:Y:S01]  /*4e80*/  IADD3 R123, PT, PT, R45.reuse, -0x38, -R24.reuse ;  /* 0xffffffc82d7b7810 */ /* 0x140fe20007ffe818 */
[----:B------:R-:W-:Y:S01]  /*4e90*/  MUFU.TANH R145, R8 ;  /* 0x0000000800917308 */ /* 0x000fe20000002400 */
[C-C-:B------:R-:W-:Y:S02]  /*4ea0*/  IADD3 R122, PT, PT, R45.reuse, -0x39, -R24.reuse ;  /* 0xffffffc72d7a7810 */ /* 0x140fe40007ffe818 */
[C-C-:B------:R-:W-:Y:S02]  /*4eb0*/  IADD3 R125, PT, PT, R45.reuse, -0x40, -R24.reuse ;  /* 0xffffffc02d7d7810 */ /* 0x140fe40007ffe818 */
[C-C-:B------:R-:W-:Y:S02]  /*4ec0*/  IADD3 R121, PT, PT, R45.reuse, -0x41, -R24.reuse ;  /* 0xffffffbf2d797810 */ /* 0x140fe40007ffe818 */
[C-C-:B------:R-:W-:Y:S01]  /*4ed0*/  IADD3 R120, PT, PT, R45.reuse, -0x48, -R24.reuse ;  /* 0xffffffb82d787810 */ /* 0x140fe20007ffe818 */
[----:B------:R3:W-:Y:S01]  /*4ee0*/  MUFU.TANH R144, R9 ;  /* 0x0000000900907308 */ /* 0x0007e20000002400 */
[----:B------:R-:W-:-:S02]  /*4ef0*/  IADD3 R119, PT, PT, R45, -0x49, -R24 ;  /* 0xffffffb72d777810 */ /* 0x000fc40007ffe818 */
[C-C-:B------:R-:W-:Y:S02]  /*4f00*/  IADD3 R118, PT, PT, R45.reuse, -0x50, -R24.reuse ;  /* 0xffffffb02d767810 */ /* 0x140fe40007ffe818 */
[C-C-:B------:R-:W-:Y:S02]  /*4f10*/  IADD3 R117, PT, PT, R45.reuse, -0x58, -R24.reuse ;  /* 0xffffffa82d757810 */ /* 0x140fe40007ffe818 */
[C-C-:B------:R-:W-:Y:S01]  /*4f20*/  IADD3 R116, PT, PT, R45.reuse, -0x59, -R24.reuse ;  /* 0xffffffa72d747810 */ /* 0x140fe20007ffe818 */
[----:B------:R4:W-:Y:S01]  /*4f30*/  MUFU.TANH R143, R96 ;  /* 0x00000060008f7308 */ /* 0x0009e20000002400 */
[C-C-:B------:R-:W-:Y:S02]  /*4f40*/  IADD3 R115, PT, PT, R45.reuse, -0x60, -R24.reuse ;  /* 0xffffffa02d737810 */ /* 0x140fe40007ffe818 */
[C-C-:B------:R-:W-:Y:S02]  /*4f50*/  IADD3 R111, PT, PT, R45.reuse, -0x61, -R24.reuse ;  /* 0xffffff9f2d6f7810 */ /* 0x140fe40007ffe818 */
[----:B------:R-:W-:-:S02]  /*4f60*/  IADD3 R109, PT, PT, R45, -0x68, -R24 ;  /* 0xffffff982d6d7810 */ /* 0x000fc40007ffe818 */
[C-C-:B------:R-:W-:Y:S02]  /*4f70*/  IADD3 R108, PT, PT, R45.reuse, -0x69, -R24.reuse ;  /* 0xffffff972d6c7810 */ /* 0x140fe40007ffe818 */
[C-C-:B------:R-:W-:Y:S02]  /*4f80*/  IADD3 R112, PT, PT, R45.reuse, -0x70, -R24.reuse ;  /* 0xffffff902d707810 */ /* 0x140fe40007ffe818 */
[C-C-:B------:R-:W-:Y:S02]  /*4f90*/  IADD3 R104, PT, PT, R45.reuse, -0x71, -R24.reuse ;  /* 0xffffff8f2d687810 */ /* 0x140fe40007ffe818 */
[C-C-:B------:R-:W-:Y:S02]  /*4fa0*/  IADD3 R102, PT, PT, R45.reuse, -0x78, -R24.reuse ;  /* 0xffffff882d667810 */ /* 0x140fe40007ffe818 */
[C-C-:B------:R-:W-:Y:S01]  /*4fb0*/  IADD3 R49, PT, PT, R45.reuse, -0x79, -R24.reuse ;  /* 0xffffff872d317810 */ /* 0x140fe20007ffe818 */
[----:B------:R-:W-:Y:S01]  /*4fc0*/  IMAD.IADD R45, R45, 0x1, -R24 ;  /* 0x000000012d2d7824 */ /* 0x000fe200078e0a18 */
[----:B--2---:R-:W-:Y:S01]  /*4fd0*/  I2FP.F32.S32 R97, R114 ;  /* 0x0000007200617245 */ /* 0x004fe20000201400 */
[----:B-1----:R-:W-:Y:S01]  /*4fe0*/  FFMA.FTZ R114, -R240, R4, R146 ;  /* 0x00000004f0727223 */ /* 0x002fe20000010192 */
[----:B------:R-:W-:-:S02]  /*4ff0*/  IADD3 R47, PT, PT, R149, -0x1, -R24 ;  /* 0xffffffff952f7810 */ /* 0x000fc40007ffe818 */
[C-C-:B------:R-:W-:Y:S02]  /*5000*/  IADD3 R101, PT, PT, R149.reuse, -0x9, -R24.reuse ;  /* 0xfffffff795657810 */ /* 0x140fe40007ffe818 */
[C-C-:B------:R-:W-:Y:S02]  /*5010*/  IADD3 R100, PT, PT, R149.reuse, -0x10, -R24.reuse ;  /* 0xfffffff095647810 */ /* 0x140fe40007ffe818 */
[C-C-:B---3--:R-:W-:Y:S02]  /*5020*/  IADD3 R9, PT, PT, R149.reuse, -0x11, -R24.reuse ;  /* 0xffffffef95097810 */ /* 0x148fe40007ffe818 */
[C-C-:B------:R-:W-:Y:S02]  /*5030*/  IADD3 R8, PT, PT, R149.reuse, -0x18, -R24.reuse ;  /* 0xffffffe895087810 */ /* 0x140fe40007ffe818 */
[C-C-:B----4-:R-:W-:Y:S02]  /*5040*/  IADD3 R96, PT, PT, R149.reuse, -0x19, -R24.reuse ;  /* 0xffffffe795607810 */ /* 0x150fe40007ffe818 */
[----:B------:R-:W-:-:S02]  /*5050*/  IADD3 R13, PT, PT, R149, -0x20, -R24 ;  /* 0xffffffe0950d7810 */ /* 0x000fc40007ffe818 */
[C-C-:B------:R-:W-:Y:S02]  /*5060*/  IADD3 R12, PT, PT, R149.reuse, -0x21, -R24.reuse ;  /* 0xffffffdf950c7810 */ /* 0x140fe40007ffe818 */
[C-C-:B------:R-:W-:Y:S02]  /*5070*/  IADD3 R39, PT, PT, R149.reuse, -0x28, -R24.reuse ;  /* 0xffffffd895277810 */ /* 0x140fe40007ffe818 */
[C-C-:B------:R-:W-:Y:S02]  /*5080*/  IADD3 R38, PT, PT, R149.reuse, -0x29, -R24.reuse ;  /* 0xffffffd795267810 */ /* 0x140fe40007ffe818 */
[C-C-:B------:R-:W-:Y:S02]  /*5090*/  IADD3 R37, PT, PT, R149.reuse, -0x30, -R24.reuse ;  /* 0xffffffd095257810 */ /* 0x140fe40007ffe818 */
[C-C-:B------:R-:W-:Y:S02]  /*50a0*/  IADD3 R36, PT, PT, R149.reuse, -0x31, -R24.reuse ;  /* 0xffffffcf95247810 */ /* 0x140fe40007ffe818 */
        /* <DEDUP_REMOVED lines=16> */
[--C-:B------:R-:W-:Y:S01]  /*51b0*/  IADD3 R17, PT, PT, R149, -0x78, -R24.reuse ;  /* 0xffffff8895117810 */ /* 0x100fe20007ffe818 */
[----:B------:R-:W-:Y:S01]  /*51c0*/  FMUL.FTZ R73, R73, R134 ;  /* 0x0000008649497220 */ /* 0x000fe20000410000 */
[----:B------:R-:W-:Y:S01]  /*51d0*/  IADD3 R24, PT, PT, R149, -0x79, -R24 ;  /* 0xffffff8795187810 */ /* 0x000fe20007ffe818 */
[----:B------:R-:W-:Y:S01]  /*51e0*/  MUFU.TANH R148, R60 ;  /* 0x0000003c00947308 */ /* 0x000fe20000002400 */
[----:B------:R-:W-:-:S02]  /*51f0*/  I2FP.F32.S32 R4, R113 ;  /* 0x0000007100047245 */ /* 0x000fc40000201400 */
[----:B------:R-:W-:-:S05]  /*5200*/  IABS R147, R147 ;  /* 0x0000009300937213 */ /* 0x000fca0000000000 */
[----:B------:R-:W1:Y:S01]  /*5210*/  MUFU.TANH R149, R65 ;  /* 0x0000004100957308 */ /* 0x000e620000002400 */
[----:B------:R-:W-:-:S07]  /*5220*/  FMUL.FTZ R61, R61, R134 ;  /* 0x000000863d3d7220 */ /* 0x000fce0000410000 */
[----:B------:R-:W2:Y:S01]  /*5230*/  MUFU.TANH R113, R56 ;  /* 0x0000003800717308 */ /* 0x000ea20000002400 */
[----:B------:R-:W-:Y:S01]  /*5240*/  IMAD.MOV.U32 R6, RZ, RZ, R147 ;  /* 0x000000ffff067224 */ /* 0x000fe200078e0093 */
[----:B------:R-:W-:-:S06]  /*5250*/  IABS R48, R48 ;  /* 0x0000003000307213 */ /* 0x000fcc0000000000 */
[----:B------:R-:W3:Y:S01]  /*5260*/  MUFU.TANH R165, R73 ;  /* 0x0000004900a57308 */ /* 0x000ee20000002400 */
[----:B------:R-:W-:Y:S02]  /*5270*/  IABS R111, R111 ;  /* 0x0000006f006f7213 */ /* 0x000fe40000000000 */
[----:B------:R-:W-:Y:S02]  /*5280*/  IABS R109, R109 ;  /* 0x0000006d006d7213 */ /* 0x000fe40000000000 */
[----:B------:R-:W-:-:S03]  /*5290*/  IABS R112, R112 ;  /* 0x0000007000707213 */ /* 0x000fc60000000000 */
[----:B------:R-:W4:Y:S01]  /*52a0*/  MUFU.TANH R110, R110 ;  /* 0x0000006e006e7308 */ /* 0x000f220000002400 */
[----:B------:R-:W-:Y:S01]  /*52b0*/  I2FP.F32.S32 R111, R111 ;  /* 0x0000006f006f7245 */ /* 0x000fe20000201400 */
[----:B------:R-:W-:Y:S01]  /*52c0*/  IMAD.MOV.U32 R5, RZ, RZ, R48 ;  /* 0x000000ffff057224 */ /* 0x000fe200078e0030 */
[----:B------:R-:W-:-:S05]  /*52d0*/  I2FP.F32.S32 R109, R109 ;  /* 0x0000006d006d7245 */ /* 0x000fca0000201400 */
[----:B------:R-:W5:Y:S01]  /*52e0*/  MUFU.TANH R147, R61 ;  /* 0x0000003d00937308 */ /* 0x000f620000002400 */
[----:B------:R-:W-:Y:S01]  /*52f0*/  I2FP.F32.S32 R112, R112 ;  /* 0x0000007000707245 */ /* 0x000fe20000201400 */
[-C--:B------:R-:W-:Y:S01]  /*5300*/  FMUL.FTZ R48, R20, R134.reuse ;  /* 0x0000008614307220 */ /* 0x080fe20000410000 */
[-C--:B------:R-:W-:Y:S01]  /*5310*/  FMUL.FTZ R52, R52, R134.reuse ;  /* 0x0000008634347220 */ /* 0x080fe20000410000 */
[-C--:B------:R-:W-:Y:S01]  /*5320*/  FMUL.FTZ R53, R53, R134.reuse ;  /* 0x0000008635357220 */ /* 0x080fe20000410000 */
[-C--:B------:R-:W-:Y:S01]  /*5330*/  FMUL.FTZ R16, R16, R134.reuse ;  /* 0x0000008610107220 */ /* 0x080fe20000410000 */
[----:B------:R-:W-:Y:S01]  /*5340*/  FMUL.FTZ R92, R92, R134 ;  /* 0x000000865c5c7220 */ /* 0x000fe20000410000 */
[----:B------:R-:W-:Y:S01]  /*5350*/  IABS R108, R108 ;  /* 0x0000006c006c7213 */ /* 0x000fe20000000000 */
[C---:B-1----:R-:W-:Y:S01]  /*5360*/  FFMA.FTZ R149, -R240.reuse, R111, R149 ;  /* 0x0000006ff0957223 */ /* 0x042fe20000010195 */
[C---:B------:R-:W-:Y:S01]  /*5370*/  FFMA.FTZ R148, -R240.reuse, R109, R148 ;  /* 0x0000006df0947223 */ /* 0x040fe20000010194 */
[C---:B--2---:R-:W-:Y:S01]  /*5380*/  FFMA.FTZ R113, -R240.reuse, R112, R113 ;  /* 0x00000070f0717223 */ /* 0x044fe20000010171 */
[----:B------:R-:W1:Y:S01]  /*5390*/  MUFU.TANH R60, R52 ;  /* 0x00000034003c7308 */ /* 0x000e620000002400 */
[----:B------:R-:W-:Y:S01]  /*53a0*/  I2FP.F32.S32 R6, R6 ;  /* 0x0000000600067245 */ /* 0x000fe20000201400 */
[----:B---3--:R-:W-:Y:S01]  /*53b0*/  FFMA.FTZ R165, -R240, R4, R165 ;  /* 0x00000004f0a57223 */ /* 0x008fe200000101a5 */
[----:B------:R-:W-:Y:S01]  /*53c0*/  I2FP.F32.S32 R5, R5 ;  /* 0x0000000500057245 */ /* 0x000fe20000201400 */
[----:B------:R-:W-:Y:S01]  /*53d0*/  VIADD R4, R45, 0xfffffff8 ;  /* 0xfffffff82d047836 */ /* 0x000fe20000000000 */
[----:B------:R-:W-:-:S03]  /*53e0*/  I2FP.F32.S32 R108, R108 ;  /* 0x0000006c006c7245 */ /* 0x000fc60000201400 */
[----:B------:R-:W2:Y:S08]  /*53f0*/  MUFU.TANH R111, R53 ;  /* 0x00000035006f7308 */ /* 0x000eb00000002400 */
[----:B------:R-:W3:Y:S08]  /*5400*/  MUFU.TANH R109, R16 ;  /* 0x00000010006d7308 */ /* 0x000ef00000002400 */
[----:B------:R-:W3:Y:S01]  /*5410*/  MUFU.TANH R112, R48 ;  /* 0x0000003000707308 */ /* 0x000ee20000002400 */
[C---:B----4-:R-:W-:Y:S01]  /*5420*/  FFMA.FTZ R110, -R240.reuse, R6, R110 ;  /* 0x00000006f06e7223 */ /* 0x050fe2000001016e */
[C---:B------:R-:W-:Y:S01]  /*5430*/  FFMA.FTZ R105, -R240.reuse, R5, R105 ;  /* 0x00000005f0697223 */ /* 0x040fe20000010169 */
[----:B-----5:R-:W-:-:S05]  /*5440*/  FFMA.FTZ R147, -R240, R108, R147 ;  /* 0x0000006cf0937223 */ /* 0x020fca0000010193 */
[----:B------:R4:W-:Y:S01]  /*5450*/  MUFU.TANH R141, R92 ;  /* 0x0000005c008d7308 */ /* 0x0009e20000002400 */
[----:B------:R-:W-:Y:S02]  /*5460*/  IABS R6, R102 ;  /* 0x0000006600067213 */ /* 0x000fe40000000000 */
[----:B------:R-:W-:Y:S02]  /*5470*/  IABS R5, R49 ;  /* 0x0000003100057213 */ /* 0x000fe40000000000 */
[----:B------:R-:W-:Y:S02]  /*5480*/  IABS R4, R4 ;  /* 0x0000000400047213 */ /* 0x000fe40000000000 */
[----:B------:R-:W-:Y:S01]  /*5490*/  IABS R108, R45 ;  /* 0x0000002d006c7213 */ /* 0x000fe20000000000 */
[----:B------:R-:W-:Y:S01]  /*54a0*/  VIADD R20, R43, 0x1 ;  /* 0x000000012b147836 */ /* 0x000fe20000000000 */
[----:B------:R-:W-:Y:S01]  /*54b0*/  I2FP.F32.S32 R6, R6 ;  /* 0x0000000600067245 */ /* 0x000fe20000201400 */
[----:B----4-:R-:W-:Y:S01]  /*54c0*/  FMUL.FTZ R92, R93, R134 ;  /* 0x000000865d5c7220 */ /* 0x010fe20000410000 */
[----:B------:R-:W-:-:S02]  /*54d0*/  I2FP.F32.S32 R5, R5 ;  /* 0x0000000500057245 */ /* 0x000fc40000201400 */
[----:B------:R-:W-:-:S03]  /*54e0*/  I2FP.F32.S32 R4, R4 ;  /* 0x0000000400047245 */ /* 0x000fc60000201400 */
[----:B------:R-:W4:Y:S01]  /*54f0*/  MUFU.TANH R92, R92 ;  /* 0x0000005c005c7308 */ /* 0x000f220000002400 */
[----:B------:R-:W-:Y:S01]  /*5500*/  I2FP.F32.S32 R108, R108 ;  /* 0x0000006c006c7245 */ /* 0x000fe20000201400 */
[-C--:B------:R-:W-:Y:S01]  /*5510*/  FMUL.FTZ R88, R88, R134.reuse ;  /* 0x0000008658587220 */ /* 0x080fe20000410000 */
[-C--:B------:R-:W-:Y:S01]  /*5520*/  FMUL.FTZ R89, R89, R134.reuse ;  /* 0x0000008659597220 */ /* 0x080fe20000410000 */
[-C--:B------:R-:W-:Y:S01]  /*5530*/  FMUL.FTZ R81, R81, R134.reuse ;  /* 0x0000008651517220 */ /* 0x080fe20000410000 */
[----:B------:R-:W-:Y:S01]  /*5540*/  FMUL.FTZ R64, R64, R134 ;  /* 0x0000008640407220 */ /* 0x000fe20000410000 */
[C---:B-1----:R-:W-:Y:S01]  /*5550*/  FFMA.FTZ R60, -R240.reuse, R6, R60 ;  /* 0x00000006f03c7223 */ /* 0x042fe2000001013c */
[C---:B--2---:R-:W-:Y:S01]  /*5560*/  FFMA.FTZ R111, -R240.reuse, R5, R111 ;  /* 0x00000005f06f7223 */ /* 0x044fe2000001016f */
[C---:B---3--:R-:W-:Y:S01]  /*5570*/  FFMA.FTZ R109, -R240.reuse, R4, R109 ;  /* 0x00000004f06d7223 */ /* 0x048fe2000001016d */
[----:B------:R-:W-:Y:S01]  /*5580*/  FFMA.FTZ R112, -R240, R108, R112 ;  /* 0x0000006cf0707223 */ /* 0x000fe20000010170 */
[----:B------:R-:W-:Y:S01]  /*5590*/  IABS R139, R139 ;  /* 0x0000008b008b7213 */ /* 0x000fe20000000000 */
[C---:B------:R-:W-:Y:S01]  /*55a0*/  VIADD R6, R43.reuse, 0x8 ;  /* 0x000000082b067836 */ /* 0x040fe20000000000 */
[----:B------:R-:W-:Y:S01]  /*55b0*/  IABS R137, R137 ;  /* 0x0000008900897213 */ /* 0x000fe20000000000 */
[----:B------:R-:W-:Y:S01]  /*55c0*/  VIADD R4, R43, 0x9 ;  /* 0x000000092b047836 */ /* 0x000fe20000000000 */
[----:B------:R-:W-:Y:S01]  /*55d0*/  ISETP.GT.AND P1, PT, R225, R43, PT ;  /* 0x0000002be100720c */ /* 0x000fe20003f24270 */
[----:B------:R-:W-:Y:S01]  /*55e0*/  VIADD R5, R43, 0x10 ;  /* 0x000000102b057836 */ /* 0x000fe20000000000 */
[----:B------:R-:W-:Y:S01]  /*55f0*/  ISETP.GT.AND P2, PT, R225, R20, PT ;  /* 0x00000014e100720c */ /* 0x000fe20003f44270 */
[----:B------:R-:W1:Y:S01]  /*5600*/  MUFU.TANH R155, R88 ;  /* 0x00000058009b7308 */ /* 0x000e620000002400 */
[-C--:B------:R-:W-:Y:S01]  /*5610*/  FMUL.FTZ R84, R84, R134.reuse ;  /* 0x0000008654547220 */ /* 0x080fe20000410000 */
[-C--:B------:R-:W-:Y:S01]  /*5620*/  FMUL.FTZ R85, R85, R134.reuse ;  /* 0x0000008655557220 */ /* 0x080fe20000410000 */
[----:B------:R-:W-:Y:S01]  /*5630*/  FMUL.FTZ R80, R80, R134 ;  /* 0x0000008650507220 */ /* 0x000fe20000410000 */
[----:B------:R-:W-:-:S04]  /*5640*/  IABS R103, R103 ;  /* 0x0000006700677213 */ /* 0x000fc80000000000 */
[----:B------:R-:W2:Y:S01]  /*5650*/  MUFU.TANH R157, R89 ;  /* 0x00000059009d7308 */ /* 0x000ea20000002400 */
[----:B------:R-:W-:Y:S01]  /*5660*/  I2FP.F32.S32 R139, R139 ;  /* 0x0000008b008b7245 */ /* 0x000fe20000201400 */
[----:B------:R-:W-:Y:S01]  /*5670*/  FMUL.FTZ R57, R57, R134 ;  /* 0x0000008639397220 */ /* 0x000fe20000410000 */
[----:B------:R-:W-:Y:S01]  /*5680*/  IABS R7, R106 ;  /* 0x0000006a00077213 */ /* 0x000fe20000000000 */
[C---:B------:R-:W-:Y:S01]  /*5690*/  VIADD R106, R43.reuse, 0x11 ;  /* 0x000000112b6a7836 */ /* 0x040fe20000000000 */
[----:B------:R-:W-:Y:S01]  /*56a0*/  FSEL R112, R112, -INF , !P1 ;  /* 0xff80000070707808 */ /* 0x000fe20004800000 */
[----:B------:R-:W-:Y:S01]  /*56b0*/  VIADD R102, R43, 0x19 ;  /* 0x000000192b667836 */ /* 0x000fe20000000000 */
[----:B------:R-:W-:Y:S01]  /*56c0*/  FSEL R110, R110, -INF , !P2 ;  /* 0xff8000006e6e7808 */ /* 0x000fe20005000000 */
[----:B------:R3:W-:Y:S01]  /*56d0*/  MUFU.TANH R173, R81 ;  /* 0x0000005100ad7308 */ /* 0x0007e20000002400 */
[----:B------:R-:W-:Y:S02]  /*56e0*/  IABS R126, R126 ;  /* 0x0000007e007e7213 */ /* 0x000fe40000000000 */
[----:B------:R-:W-:-:S02]  /*56f0*/  IABS R138, R138 ;  /* 0x0000008a008a7213 */ /* 0x000fc40000000000 */
[----:B------:R-:W-:-:S03]  /*5700*/  ISETP.GT.AND P4, PT, R225, R6, PT ;  /* 0x00000006e100720c */ /* 0x000fc60003f84270 */
[----:B------:R5:W-:Y:S01]  /*5710*/  MUFU.TANH R150, R64 ;  /* 0x0000004000967308 */ /* 0x000be20000002400 */
[C---:B------:R-:W-:Y:S02]  /*5720*/  ISETP.GT.AND P1, PT, R225.reuse, R4, PT ;  /* 0x00000004e100720c */ /* 0x040fe40003f24270 */
[----:B------:R-:W-:Y:S01]  /*5730*/  ISETP.GT.AND P2, PT, R225, R5, PT ;  /* 0x00000005e100720c */ /* 0x000fe20003f44270 */
[-C--:B------:R-:W-:Y:S01]  /*5740*/  FMUL.FTZ R76, R76, R134.reuse ;  /* 0x000000864c4c7220 */ /* 0x080fe20000410000 */
[----:B------:R-:W-:Y:S01]  /*5750*/  FMUL.FTZ R77, R77, R134 ;  /* 0x000000864d4d7220 */ /* 0x000fe20000410000 */
[----:B------:R-:W-:Y:S02]  /*5760*/  I2FP.F32.S32 R140, R103 ;  /* 0x00000067008c7245 */ /* 0x000fe40000201400 */
[----:B------:R-:W2:Y:S01]  /*5770*/  MUFU.TANH R158, R84 ;  /* 0x00000054009e7308 */ /* 0x000ea20000002400 */
[----:B---3--:R-:W-:Y:S01]  /*5780*/  I2FP.F32.S32 R81, R137 ;  /* 0x0000008900517245 */ /* 0x008fe20000201400 */
[C---:B------:R-:W-:Y:S01]  /*5790*/  FFMA.FTZ R103, -R240.reuse, R139, R145 ;  /* 0x0000008bf0677223 */ /* 0x040fe20000010191 */
[----:B------:R-:W-:Y:S01]  /*57a0*/  FFMA.FTZ R97, -R240, R97, R144 ;  /* 0x00000061f0617223 */ /* 0x000fe20000010190 */
[----:B------:R-:W-:-:S04]  /*57b0*/  I2FP.F32.S32 R89, R126 ;  /* 0x0000007e00597245 */ /* 0x000fc80000201400 */
[----:B------:R3:W2:Y:S01]  /*57c0*/  MUFU.TANH R159, R85 ;  /* 0x00000055009f7308 */ /* 0x0006a20000002400 */
[----:B-----5:R-:W-:Y:S01]  /*57d0*/  IABS R64, R104 ;  /* 0x0000006800407213 */ /* 0x020fe20000000000 */
[----:B------:R-:W-:Y:S02]  /*57e0*/  VIADD R104, R43, 0x18 ;  /* 0x000000182b687836 */ /* 0x000fe40000000000 */
[----:B----4-:R-:W-:Y:S01]  /*57f0*/  FFMA.FTZ R81, -R240, R81, R92 ;  /* 0x00000051f0517223 */ /* 0x010fe2000001015c */
[----:B------:R-:W-:-:S03]  /*5800*/  FSEL R109, R109, -INF , !P4 ;  /* 0xff8000006d6d7808 */ /* 0x000fc60006000000 */
[----:B------:R4:W5:Y:S01]  /*5810*/  MUFU.TANH R172, R80 ;  /* 0x0000005000ac7308 */ /* 0x0009620000002400 */
[----:B------:R-:W-:Y:S01]  /*5820*/  FSEL R16, R105, -INF , !P1 ;  /* 0xff80000069107808 */ /* 0x000fe20004800000 */
[----:B------:R-:W-:Y:S01]  /*5830*/  VIADD R93, R43, 0x20 ;  /* 0x000000202b5d7836 */ /* 0x000fe20000000000 */
[----:B------:R-:W-:Y:S01]  /*5840*/  FSEL R107, R107, -INF , !P2 ;  /* 0xff8000006b6b7808 */ /* 0x000fe20005000000 */
[C---:B------:R-:W-:Y:S01]  /*5850*/  VIADD R92, R43.reuse, 0x21 ;  /* 0x000000212b5c7836 */ /* 0x040fe20000000000 */
[----:B------:R-:W-:Y:S01]  /*5860*/  IABS R127, R127 ;  /* 0x0000007f007f7213 */ /* 0x000fe20000000000 */
[----:B------:R-:W-:Y:S01]  /*5870*/  VIADD R88, R43, 0x28 ;  /* 0x000000282b587836 */ /* 0x000fe20000000000 */
[----:B------:R-:W-:Y:S01]  /*5880*/  IABS R124, R124 ;  /* 0x0000007c007c7213 */ /* 0x000fe20000000000 */
[----:B------:R-:W5:Y:S01]  /*5890*/  MUFU.TANH R182, R76 ;  /* 0x0000004c00b67308 */ /* 0x000f620000002400 */
[----:B------:R-:W-:Y:S02]  /*58a0*/  ISETP.GT.AND P4, PT, R225, R106, PT ;  /* 0x0000006ae100720c */ /* 0x000fe40003f84270 */
[----:B---3--:R-:W-:-:S02]  /*58b0*/  I2FP.F32.S32 R85, R138 ;  /* 0x0000008a00557245 */ /* 0x008fc40000201400 */
[C---:B------:R-:W-:Y:S02]  /*58c0*/  ISETP.GT.AND P1, PT, R225.reuse, R104, PT ;  /* 0x00000068e100720c */ /* 0x040fe40003f24270 */
[----:B------:R-:W-:Y:S01]  /*58d0*/  ISETP.GT.AND P2, PT, R225, R102, PT ;  /* 0x00000066e100720c */ /* 0x000fe20003f44270 */
[----:B------:R3:W5:Y:S01]  /*58e0*/  MUFU.TANH R179, R77 ;  /* 0x0000004d00b37308 */ /* 0x0007620000002400 */
[-C--:B------:R-:W-:Y:S01]  /*58f0*/  FMUL.FTZ R72, R72, R134.reuse ;  /* 0x0000008648487220 */ /* 0x080fe20000410000 */
[----:B------:R-:W-:Y:S01]  /*5900*/  FMUL.FTZ R68, R68, R134 ;  /* 0x0000008644447220 */ /* 0x000fe20000410000 */
[C---:B------:R-:W-:Y:S01]  /*5910*/  FFMA.FTZ R140, -R240.reuse, R140, R143 ;  /* 0x0000008cf08c7223 */ /* 0x040fe2000001018f */
[----:B------:R-:W-:Y:S01]  /*5920*/  I2FP.F32.S32 R127, R127 ;  /* 0x0000007f007f7245 */ /* 0x000fe20000201400 */
[----:B------:R-:W-:-:S03]  /*5930*/  FFMA.FTZ R89, -R240, R89, R142 ;  /* 0x00000059f0597223 */ /* 0x000fc6000001018e */
[----:B------:R-:W5:Y:S01]  /*5940*/  MUFU.TANH R57, R57 ;  /* 0x0000003900397308 */ /* 0x000f620000002400 */
[----:B------:R-:W-:Y:S01]  /*5950*/  FFMA.FTZ R85, -R240, R85, R141 ;  /* 0x00000055f0557223 */ /* 0x000fe2000001018d */
[----:B------:R-:W-:Y:S01]  /*5960*/  I2FP.F32.S32 R124, R124 ;  /* 0x0000007c007c7245 */ /* 0x000fe20000201400 */
[C---:B------:R-:W-:Y:S01]  /*5970*/  VIADD R84, R43.reuse, 0x29 ;  /* 0x000000292b547836 */ /* 0x040fe20000000000 */
[----:B------:R-:W-:Y:S01]  /*5980*/  FSEL R105, R114, -INF , !P4 ;  /* 0xff80000072697808 */ /* 0x000fe20006000000 */
[----:B----4-:R-:W-:Y:S01]  /*5990*/  VIADD R80, R43, 0x30 ;  /* 0x000000302b507836 */ /* 0x010fe20000000000 */
[----:B------:R-:W-:Y:S02]  /*59a0*/  FSEL R103, R103, -INF , !P1 ;  /* 0xff80000067677808 */ /* 0x000fe40004800000 */
[----:B------:R-:W-:Y:S01]  /*59b0*/  FSEL R97, R97, -INF , !P2 ;  /* 0xff80000061617808 */ /* 0x000fe20005000000 */
[----:B------:R4:W5:Y:S01]  /*59c0*/  MUFU.TANH R166, R72 ;  /* 0x0000004800a67308 */ /* 0x0009620000002400 */
[----:B------:R-:W-:Y:S01]  /*59d0*/  IABS R123, R123 ;  /* 0x0000007b007b7213 */ /* 0x000fe20000000000 */
[----:B---3--:R-:W-:Y:S01]  /*59e0*/  VIADD R77, R43, 0x31 ;  /* 0x000000312b4d7836 */ /* 0x008fe20000000000 */
[----:B------:R-:W-:-:S02]  /*59f0*/  IABS R122, R122 ;  /* 0x0000007a007a7213 */ /* 0x000fc40000000000 */
[----:B------:R-:W-:Y:S02]  /*5a00*/  IABS R125, R125 ;  /* 0x0000007d007d7213 */ /* 0x000fe40000000000 */
[C---:B------:R-:W-:Y:S01]  /*5a10*/  ISETP.GT.AND P4, PT, R225.reuse, R93, PT ;  /* 0x0000005de100720c */ /* 0x040fe20003f84270 */
[----:B------:R3:W3:Y:S01]  /*5a20*/  MUFU.TANH R164, R68 ;  /* 0x0000004400a47308 */ /* 0x0006e20000002400 */
[C---:B------:R-:W-:Y:S02]  /*5a30*/  ISETP.GT.AND P1, PT, R225.reuse, R92, PT ;  /* 0x0000005ce100720c */ /* 0x040fe40003f24270 */
[----:B------:R-:W-:Y:S01]  /*5a40*/  ISETP.GT.AND P2, PT, R225, R88, PT ;  /* 0x00000058e100720c */ /* 0x000fe20003f44270 */
[----:B------:R-:W-:Y:S01]  /*5a50*/  FMUL.FTZ R69, R69, R134 ;  /* 0x0000008645457220 */ /* 0x000fe20000410000 */
[C---:B-1----:R-:W-:Y:S01]  /*5a60*/  FFMA.FTZ R155, -R240.reuse, R127, R155 ;  /* 0x0000007ff09b7223 */ /* 0x042fe2000001019b */
[----:B------:R-:W-:Y:S01]  /*5a70*/  I2FP.F32.S32 R123, R123 ;  /* 0x0000007b007b7245 */ /* 0x000fe20000201400 */
[----:B--2---:R-:W-:Y:S01]  /*5a80*/  FFMA.FTZ R157, -R240, R124, R157 ;  /* 0x0000007cf09d7223 */ /* 0x004fe2000001019d */
[----:B------:R-:W-:Y:S01]  /*5a90*/  I2FP.F32.S32 R122, R122 ;  /* 0x0000007a007a7245 */ /* 0x000fe20000201400 */
[C---:B------:R-:W-:Y:S01]  /*5aa0*/  VIADD R76, R43.reuse, 0x38 ;  /* 0x000000382b4c7836 */ /* 0x040fe20000000000 */
[----:B------:R-:W-:Y:S01]  /*5ab0*/  I2FP.F32.S32 R125, R125 ;  /* 0x0000007d007d7245 */ /* 0x000fe20000201400 */
[C---:B------:R-:W-:Y:S01]  /*5ac0*/  VIADD R73, R43.reuse, 0x39 ;  /* 0x000000392b497836 */ /* 0x040fe20000000000 */
[----:B------:R-:W-:Y:S01]  /*5ad0*/  FSEL R140, R140, -INF , !P4 ;  /* 0xff8000008c8c7808 */ /* 0x000fe20006000000 */
[----:B----4-:R-:W-:Y:S01]  /*5ae0*/  VIADD R72, R43, 0x40 ;  /* 0x000000402b487836 */ /* 0x010fe20000000000 */
[----:B------:R-:W-:-:S02]  /*5af0*/  FSEL R89, R89, -INF , !P1 ;  /* 0xff80000059597808 */ /* 0x000fc40004800000 */
[----:B------:R-:W-:Y:S01]  /*5b00*/  FSEL R85, R85, -INF , !P2 ;  /* 0xff80000055557808 */ /* 0x000fe20005000000 */
[----:B------:R1:W2:Y:S01]  /*5b10*/  MUFU.TANH R163, R69 ;  /* 0x0000004500a37308 */ /* 0x0002a20000002400 */
[----:B------:R-:W-:Y:S02]  /*5b20*/  IABS R121, R121 ;  /* 0x0000007900797213 */ /* 0x000fe40000000000 */
[----:B------:R-:W-:Y:S02]  /*5b30*/  IABS R120, R120 ;  /* 0x0000007800787213 */ /* 0x000fe40000000000 */
[----:B------:R-:W-:Y:S02]  /*5b40*/  IABS R119, R119 ;  /* 0x0000007700777213 */ /* 0x000fe40000000000 */
[C---:B------:R-:W-:Y:S02]  /*5b50*/  ISETP.GT.AND P4, PT, R225.reuse, R84, PT ;  /* 0x00000054e100720c */ /* 0x040fe40003f84270 */
[----:B------:R-:W-:-:S02]  /*5b60*/  ISETP.GT.AND P1, PT, R225, R80, PT ;  /* 0x00000050e100720c */ /* 0x000fc40003f24270 */
[----:B------:R-:W-:Y:S01]  /*5b70*/  ISETP.GT.AND P2, PT, R225, R77, PT ;  /* 0x0000004de100720c */ /* 0x000fe20003f44270 */
[C---:B------:R-:W-:Y:S01]  /*5b80*/  FFMA.FTZ R158, -R240.reuse, R123, R158 ;  /* 0x0000007bf09e7223 */ /* 0x040fe2000001019e */
[C---:B------:R-:W-:Y:S01]  /*5b90*/  FFMA.FTZ R159, -R240.reuse, R122, R159 ;  /* 0x0000007af09f7223 */ /* 0x040fe2000001019f */
[----:B-----5:R-:W-:Y:S01]  /*5ba0*/  FFMA.FTZ R172, -R240, R125, R172 ;  /* 0x0000007df0ac7223 */ /* 0x020fe200000101ac */
[----:B------:R-:W-:Y:S01]  /*5bb0*/  I2FP.F32.S32 R121, R121 ;  /* 0x0000007900797245 */ /* 0x000fe20000201400 */
[C---:B---3--:R-:W-:Y:S01]  /*5bc0*/  VIADD R68, R43.reuse, 0x48 ;  /* 0x000000482b447836 */ /* 0x048fe20000000000 */
[----:B------:R-:W-:Y:S01]  /*5bd0*/  I2FP.F32.S32 R120, R120 ;  /* 0x0000007800787245 */ /* 0x000fe20000201400 */
[C---:B-1----:R-:W-:Y:S01]  /*5be0*/  VIADD R69, R43.reuse, 0x41 ;  /* 0x000000412b457836 */ /* 0x042fe20000000000 */
[----:B------:R-:W-:Y:S01]  /*5bf0*/  I2FP.F32.S32 R119, R119 ;  /* 0x0000007700777245 */ /* 0x000fe20000201400 */
[----:B------:R-:W-:Y:S01]  /*5c00*/  VIADD R65, R43, 0x49 ;  /* 0x000000492b417836 */ /* 0x000fe20000000000 */
[----:B------:R-:W-:-:S02]  /*5c10*/  I2FP.F32.S32 R64, R64 ;  /* 0x0000004000407245 */ /* 0x000fc40000201400 */
[----:B------:R-:W-:Y:S02]  /*5c20*/  FSEL R81, R81, -INF , !P4 ;  /* 0xff80000051517808 */ /* 0x000fe40006000000 */
[----:B------:R-:W-:Y:S02]  /*5c30*/  FSEL R155, R155, -INF , !P1 ;  /* 0xff8000009b9b7808 */ /* 0x000fe40004800000 */
[----:B------:R-:W-:Y:S02]  /*5c40*/  FSEL R157, R157, -INF , !P2 ;  /* 0xff8000009d9d7808 */ /* 0x000fe40005000000 */
[----:B------:R-:W-:Y:S02]  /*5c50*/  IABS R118, R118 ;  /* 0x0000007600767213 */ /* 0x000fe40000000000 */
[----:B------:R-:W-:Y:S02]  /*5c60*/  IABS R117, R117 ;  /* 0x0000007500757213 */ /* 0x000fe40000000000 */
[----:B------:R-:W-:-:S02]  /*5c70*/  ISETP.GT.AND P4, PT, R225, R76, PT ;  /* 0x0000004ce100720c */ /* 0x000fc40003f84270 */
[C---:B------:R-:W-:Y:S02]  /*5c80*/  ISETP.GT.AND P1, PT, R225.reuse, R73, PT ;  /* 0x00000049e100720c */ /* 0x040fe40003f24270 */
[----:B------:R-:W-:Y:S01]  /*5c90*/  ISETP.GT.AND P2, PT, R225, R72, PT ;  /* 0x00000048e100720c */ /* 0x000fe20003f44270 */
[C---:B------:R-:W-:Y:S01]  /*5ca0*/  FFMA.FTZ R173, -R240.reuse, R121, R173 ;  /* 0x00000079f0ad7223 */ /* 0x040fe200000101ad */
[----:B------:R-:W-:Y:S01]  /*5cb0*/  I2FP.F32.S32 R118, R118 ;  /* 0x0000007600767245 */ /* 0x000fe20000201400 */
[C---:B------:R-:W-:Y:S01]  /*5cc0*/  FFMA.FTZ R182, -R240.reuse, R120, R182 ;  /* 0x00000078f0b67223 */ /* 0x040fe200000101b6 */
[C---:B------:R-:W-:Y:S01]  /*5cd0*/  FFMA.FTZ R179, -R240.reuse, R119, R179 ;  /* 0x00000077f0b37223 */ /* 0x040fe200000101b3 */
[----:B------:R-:W-:Y:S01]  /*5ce0*/  I2FP.F32.S32 R117, R117 ;  /* 0x0000007500757245 */ /* 0x000fe20000201400 */
[----:B------:R-:W-:Y:S01]  /*5cf0*/  FFMA.FTZ R64, -R240, R64, R57 ;  /* 0x00000040f0407223 */ /* 0x000fe20000010139 */
[----:B------:R-:W-:Y:S01]  /*5d00*/  FSEL R158, R158, -INF , !P4 ;  /* 0xff8000009e9e7808 */ /* 0x000fe20006000000 */
[----:B------:R-:W-:Y:S01]  /*5d10*/  VIADD R61, R43, 0x50 ;  /* 0x000000502b3d7836 */ /* 0x000fe20000000000 */
[----:B------:R-:W-:Y:S01]  /*5d20*/  FSEL R159, R159, -INF , !P1 ;  /* 0xff8000009f9f7808 */ /* 0x000fe20004800000 */
[C---:B------:R-:W-:Y:S01]  /*5d30*/  VIADD R57, R43.reuse, 0x51 ;  /* 0x000000512b397836 */ /* 0x040fe20000000000 */
[----:B------:R-:W-:Y:S01]  /*5d40*/  FSEL R172, R172, -INF , !P2 ;  /* 0xff800000acac7808 */ /* 0x000fe20005000000 */
[----:B------:R-:W-:Y:S01]  /*5d50*/  VIADD R56, R43, 0x58 ;  /* 0x000000582b387836 */ /* 0x000fe20000000000 */
[----:B------:R-:W-:-:S02]  /*5d60*/  IABS R116, R116 ;  /* 0x0000007400747213 */ /* 0x000fc40000000000 */
[----:B------:R-:W-:Y:S02]  /*5d70*/  IABS R115, R115 ;  /* 0x0000007300737213 */ /* 0x000fe40000000000 */
[C---:B------:R-:W-:Y:S02]  /*5d80*/  ISETP.GT.AND P4, PT, R225.reuse, R69, PT ;  /* 0x00000045e100720c */ /* 0x040fe40003f84270 */
[C---:B------:R-:W-:Y:S02]  /*5d90*/  ISETP.GT.AND P1, PT, R225.reuse, R68, PT ;  /* 0x00000044e100720c */ /* 0x040fe40003f24270 */
[----:B------:R-:W-:Y:S01]  /*5da0*/  ISETP.GT.AND P2, PT, R225, R65, PT ;  /* 0x00000041e100720c */ /* 0x000fe20003f44270 */
[C---:B------:R-:W-:Y:S01]  /*5db0*/  FFMA.FTZ R166, -R240.reuse, R118, R166 ;  /* 0x00000076f0a67223 */ /* 0x040fe200000101a6 */
[----:B------:R-:W-:Y:S01]  /*5dc0*/  I2FP.F32.S32 R116, R116 ;  /* 0x0000007400747245 */ /* 0x000fe20000201400 */
[----:B------:R-:W-:Y:S01]  /*5dd0*/  FFMA.FTZ R164, -R240, R117, R164 ;  /* 0x00000075f0a47223 */ /* 0x000fe200000101a4 */
[----:B------:R-:W-:Y:S01]  /*5de0*/  I2FP.F32.S32 R115, R115 ;  /* 0x0000007300737245 */ /* 0x000fe20000201400 */
[----:B------:R-:W-:Y:S01]  /*5df0*/  VIADD R53, R43, 0x59 ;  /* 0x000000592b357836 */ /* 0x000fe20000000000 */
[----:B------:R-:W-:Y:S01]  /*5e00*/  FSEL R173, R173, -INF , !P4 ;  /* 0xff800000adad7808 */ /* 0x000fe20006000000 */
[C---:B------:R-:W-:Y:S01]  /*5e10*/  VIADD R52, R43.reuse, 0x60 ;  /* 0x000000602b347836 */ /* 0x040fe20000000000 */
[----:B------:R-:W-:Y:S01]  /*5e20*/  FSEL R182, R182, -INF , !P1 ;  /* 0xff800000b6b67808 */ /* 0x000fe20004800000 */
[----:B------:R-:W-:Y:S01]  /*5e30*/  VIADD R51, R43, 0x61 ;  /* 0x000000612b337836 */ /* 0x000fe20000000000 */
[----:B------:R-:W-:-:S02]  /*5e40*/  FSEL R179, R179, -INF , !P2 ;  /* 0xff800000b3b37808 */ /* 0x000fc40005000000 */
[C---:B------:R-:W-:Y:S02]  /*5e50*/  ISETP.GT.AND P4, PT, R225.reuse, R61, PT ;  /* 0x0000003de100720c */ /* 0x040fe40003f84270 */
[C---:B------:R-:W-:Y:S02]  /*5e60*/  ISETP.GT.AND P1, PT, R225.reuse, R57, PT ;  /* 0x00000039e100720c */ /* 0x040fe40003f24270 */
[----:B------:R-:W-:Y:S01]  /*5e70*/  ISETP.GT.AND P2, PT, R225, R56, PT ;  /* 0x00000038e100720c */ /* 0x000fe20003f44270 */
[----:B------:R-:W-:Y:S01]  /*5e80*/  FMUL.FTZ R23, R23, R134 ;  /* 0x0000008617177220 */ /* 0x000fe20000410000 */
[----:B------:R-:W-:Y:S01]  /*5e90*/  I2FP.F32.S32 R7, R7 ;  /* 0x0000000700077245 */ /* 0x000fe20000201400 */
[----:B--2---:R-:W-:Y:S01]  /*5ea0*/  FFMA.FTZ R163, -R240, R116, R163 ;  /* 0x00000074f0a37223 */ /* 0x004fe200000101a3 */
[----:B------:R-:W-:Y:S01]  /*5eb0*/  VIADDMNMX R224, R222, 0x1, R136, PT ;  /* 0x00000001dee07846 */ /* 0x000fe20003800188 */
[----:B------:R-:W-:Y:S01]  /*5ec0*/  FFMA.FTZ R150, -R240, R115, R150 ;  /* 0x00000073f0967223 */ /* 0x000fe20000010196 */
[----:B------:R-:W-:Y:S01]  /*5ed0*/  VIADD R223, R225, 0x8 ;  /* 0x00000008e1df7836 */ /* 0x000fe20000000000 */
[----:B------:R-:W-:Y:S01]  /*5ee0*/  FSEL R166, R166, -INF , !P4 ;  /* 0xff800000a6a67808 */ /* 0x000fe20006000000 */
[----:B------:R-:W-:Y:S01]  /*5ef0*/  FMUL.FTZ R18, R18, R134 ;  /* 0x0000008612127220 */ /* 0x000fe20000410000 */
[----:B------:R-:W-:Y:S01]  /*5f00*/  FSEL R165, R165, -INF , !P1 ;  /* 0xff800000a5a57808 */ /* 0x000fe20004800000 */
[C---:B------:R-:W-:Y:S01]  /*5f10*/  VIADD R50, R43.reuse, 0x68 ;  /* 0x000000682b327836 */ /* 0x040fe20000000000 */
[----:B------:R-:W-:Y:S01]  /*5f20*/  FSEL R164, R164, -INF , !P2 ;  /* 0xff800000a4a47808 */ /* 0x000fe20005000000 */
[C---:B------:R-:W-:Y:S01]  /*5f30*/  VIADD R49, R43.reuse, 0x69 ;  /* 0x000000692b317836 */ /* 0x040fe20000000000 */
[----:B------:R-:W-:Y:S01]  /*5f40*/  VIADDMNMX R222, R222, 0x9, R136, PT ;  /* 0x00000009dede7846 */ /* 0x000fe20003800188 */
[----:B------:R-:W-:Y:S01]  /*5f50*/  VIADD R48, R43, 0x70 ;  /* 0x000000702b307836 */ /* 0x000fe20000000000 */
[----:B------:R-:W-:-:S02]  /*5f60*/  ISETP.GT.AND P4, PT, R225, R53, PT ;  /* 0x00000035e100720c */ /* 0x000fc40003f84270 */
[C---:B------:R-:W-:Y:S02]  /*5f70*/  ISETP.GT.AND P1, PT, R225.reuse, R52, PT ;  /* 0x00000034e100720c */ /* 0x040fe40003f24270 */
[----:B------:R-:W-:Y:S01]  /*5f80*/  ISETP.GT.AND P2, PT, R225, R51, PT ;  /* 0x00000033e100720c */ /* 0x000fe20003f44270 */
[----:B------:R-:W-:Y:S01]  /*5f90*/  FFMA.FTZ R7, -R240, R7, R46 ;  /* 0x00000007f0077223 */ /* 0x000fe2000001012e */
[----:B------:R1:W2:Y:S01]  /*5fa0*/  MUFU.TANH R114, R23 ;  /* 0x0000001700727308 */ /* 0x0002a20000002400 */
[C---:B------:R-:W-:Y:S01]  /*5fb0*/  VIADD R46, R43.reuse, 0x71 ;  /* 0x000000712b2e7836 */ /* 0x040fe20000000000 */
[C---:B------:R-:W-:Y:S01]  /*5fc0*/  ISETP.GE.AND P5, PT, R43.reuse, R224, PT ;  /* 0x000000e02b00720c */ /* 0x040fe20003fa6270 */
[C---:B------:R-:W-:Y:S01]  /*5fd0*/  VIADD R45, R43.reuse, 0x78 ;  /* 0x000000782b2d7836 */ /* 0x040fe20000000000 */
[----:B------:R-:W-:Y:S02]  /*5fe0*/  ISETP.GE.AND P0, PT, R43, R222, PT ;  /* 0x000000de2b00720c */ /* 0x000fe40003f06270 */
[----:B------:R-:W-:Y:S01]  /*5ff0*/  ISETP.GT.AND P3, PT, R223, R43, PT ;  /* 0x0000002bdf00720c */ /* 0x000fe20003f64270 */
[----:B------:R-:W-:Y:S01]  /*6000*/  VIADD R43, R43, 0x79 ;  /* 0x000000792b2b7836 */ /* 0x000fe20000000000 */
[----:B------:R-:W-:Y:S01]  /*6010*/  FSEL R163, R163, -INF , !P4 ;  /* 0xff800000a3a37808 */ /* 0x000fe20006000000 */
[----:B------:R-:W3:Y:S01]  /*6020*/  MUFU.TANH R18, R18 ;  /* 0x0000001200127308 */ /* 0x000ee20000002400 */
[----:B------:R-:W-:-:S02]  /*6030*/  FSEL R150, R150, -INF , !P1 ;  /* 0xff80000096967808 */ /* 0x000fc40004800000 */
[----:B------:R-:W-:Y:S02]  /*6040*/  FSEL R149, R149, -INF , !P2 ;  /* 0xff80000095957808 */ /* 0x000fe40005000000 */
[C---:B------:R-:W-:Y:S02]  /*6050*/  ISETP.GT.AND P4, PT, R225.reuse, R50, PT ;  /* 0x00000032e100720c */ /* 0x040fe40003f84270 */
[C---:B------:R-:W-:Y:S02]  /*6060*/  ISETP.GT.AND P1, PT, R225.reuse, R49, PT ;  /* 0x00000031e100720c */ /* 0x040fe40003f24270 */
[----:B------:R-:W-:Y:S02]  /*6070*/  ISETP.GT.AND P2, PT, R225, R48, PT ;  /* 0x00000030e100720c */ /* 0x000fe40003f44270 */
[----:B-1----:R-:W-:Y:S02]  /*6080*/  IABS R23, R47 ;  /* 0x0000002f00177213 */ /* 0x002fe40000000000 */
[----:B------:R-:W-:-:S02]  /*6090*/  FSEL R148, R148, -INF , !P4 ;  /* 0xff80000094947808 */ /* 0x000fc40006000000 */
[----:B------:R-:W-:Y:S02]  /*60a0*/  FSEL R147, R147, -INF , !P1 ;  /* 0xff80000093937808 */ /* 0x000fe40004800000 */
[----:B------:R-:W-:Y:S02]  /*60b0*/  FSEL R47, R113, -INF , !P2 ;  /* 0xff800000712f7808 */ /* 0x000fe40005000000 */
[C---:B------:R-:W-:Y:S02]  /*60c0*/  ISETP.GT.AND P4, PT, R225.reuse, R46, PT ;  /* 0x0000002ee100720c */ /* 0x040fe40003f84270 */
[C---:B------:R-:W-:Y:S02]  /*60d0*/  ISETP.GT.AND P1, PT, R225.reuse, R45, PT ;  /* 0x0000002de100720c */ /* 0x040fe40003f24270 */
[----:B------:R-:W-:Y:S02]  /*60e0*/  ISETP.GT.AND P2, PT, R225, R43, PT ;  /* 0x0000002be100720c */ /* 0x000fe40003f44270 */
[----:B------:R-:W-:-:S02]  /*60f0*/  I2FP.F32.S32 R113, R23 ;  /* 0x0000001700717245 */ /* 0x000fc40000201400 */
[----:B------:R-:W-:Y:S02]  /*6100*/  FSEL R64, R64, -INF , !P4 ;  /* 0xff80000040407808 */ /* 0x000fe40006000000 */
[----:B------:R-:W-:Y:S02]  /*6110*/  FSEL R60, R60, -INF , !P1 ;  /* 0xff8000003c3c7808 */ /* 0x000fe40004800000 */
[----:B------:R-:W-:Y:S02]  /*6120*/  FSEL R23, R111, -INF , !P2 ;  /* 0xff8000006f177808 */ /* 0x000fe40005000000 */
[C---:B------:R-:W-:Y:S02]  /*6130*/  ISETP.GE.AND P4, PT, R20.reuse, R224, PT ;  /* 0x000000e01400720c */ /* 0x040fe40003f86270 */
[----:B------:R-:W-:Y:S02]  /*6140*/  ISETP.GE.AND P1, PT, R20, R222, PT ;  /* 0x000000de1400720c */ /* 0x000fe40003f26270 */
[----:B------:R-:W-:-:S02]  /*6150*/  ISETP.GT.AND P2, PT, R223, R20, PT ;  /* 0x00000014df00720c */ /* 0x000fc40003f44270 */
[----:B------:R-:W-:Y:S01]  /*6160*/  FSEL R20, R7, -INF , !P3 ;  /* 0xff80000007147808 */ /* 0x000fe20005800000 */
[-C--:B------:R-:W-:Y:S01]  /*6170*/  FMUL.FTZ R111, R19, R134.reuse ;  /* 0x00000086136f7220 */ /* 0x080fe20000410000 */
[----:B------:R-:W-:Y:S01]  /*6180*/  FSEL R7, R112, -INF , !P5 ;  /* 0xff80000070077808 */ /* 0x000fe20006800000 */
[----:B--2---:R-:W-:Y:S01]  /*6190*/  FFMA.FTZ R113, -R240, R113, R114 ;  /* 0x00000071f0717223 */ /* 0x004fe20000010172 */
[----:B------:R-:W-:Y:S01]  /*61a0*/  FSEL R20, R20, -INF , !P0 ;  /* 0xff80000014147808 */ /* 0x000fe20004000000 */
[----:B------:R-:W-:Y:S01]  /*61b0*/  FMUL.FTZ R14, R14, R134 ;  /* 0x000000860e0e7220 */ /* 0x000fe20000410000 */
[C---:B------:R-:W-:Y:S02]  /*61c0*/  ISETP.GE.AND P5, PT, R6.reuse, R224, PT ;  /* 0x000000e00600720c */ /* 0x040fe40003fa6270 */
[----:B------:R-:W-:Y:S02]  /*61d0*/  ISETP.GE.AND P3, PT, R6, R222, PT ;  /* 0x000000de0600720c */ /* 0x000fe40003f66270 */
[----:B------:R-:W-:Y:S01]  /*61e0*/  ISETP.GT.AND P0, PT, R223, R6, PT ;  /* 0x00000006df00720c */ /* 0x000fe20003f04270 */
[----:B---3--:R-:W-:Y:S01]  /*61f0*/  FFMA.FTZ R18, -R240, R108, R18 ;  /* 0x0000006cf0127223 */ /* 0x008fe20000010112 */
[----:B------:R-:W-:-:S02]  /*6200*/  FSEL R6, R110, -INF , !P4 ;  /* 0xff8000006e067808 */ /* 0x000fc40006000000 */
[----:B------:R-:W1:Y:S01]  /*6210*/  MUFU.TANH R110, R111 ;  /* 0x0000006f006e7308 */ /* 0x000e620000002400 */
[----:B------:R-:W-:Y:S02]  /*6220*/  FSEL R19, R113, -INF , !P2 ;  /* 0xff80000071137808 */ /* 0x000fe40005000000 */
[----:B------:R-:W-:Y:S02]  /*6230*/  FSEL R18, R18, -INF , !P0 ;  /* 0xff80000012127808 */ /* 0x000fe40004000000 */
[----:B------:R-:W-:-:S03]  /*6240*/  ISETP.GE.AND P4, PT, R4, R224, PT ;  /* 0x000000e00400720c */ /* 0x000fc60003f86270 */
[----:B------:R-:W2:Y:S01]  /*6250*/  MUFU.TANH R14, R14 ;  /* 0x0000000e000e7308 */ /* 0x000ea20000002400 */
[----:B------:R-:W-:Y:S02]  /*6260*/  FSEL R19, R19, -INF , !P1 ;  /* 0xff80000013137808 */ /* 0x000fe40004800000 */
[----:B------:R-:W-:Y:S02]  /*6270*/  IABS R100, R100 ;  /* 0x0000006400647213 */ /* 0x000fe40000000000 */
[----:B------:R-:W-:Y:S02]  /*6280*/  ISETP.GE.AND P2, PT, R4, R222, PT ;  /* 0x000000de0400720c */ /* 0x000fe40003f46270 */
[----:B------:R-:W-:Y:S02]  /*6290*/  ISETP.GT.AND P1, PT, R223, R4, PT ;  /* 0x00000004df00720c */ /* 0x000fe40003f24270 */
[----:B------:R-:W-:Y:S02]  /*62a0*/  IABS R101, R101 ;  /* 0x0000006500657213 */ /* 0x000fe40000000000 */
[----:B------:R-:W-:-:S02]  /*62b0*/  FSEL R4, R109, -INF , !P5 ;  /* 0xff8000006d047808 */ /* 0x000fc40006800000 */
[----:B------:R-:W-:Y:S01]  /*62c0*/  FSEL R18, R18, -INF , !P3 ;  /* 0xff80000012127808 */ /* 0x000fe20005800000 */
[----:B------:R-:W-:Y:S01]  /*62d0*/  FMUL.FTZ R15, R15, R134 ;  /* 0x000000860f0f7220 */ /* 0x000fe20000410000 */
[C---:B------:R-:W-:Y:S02]  /*62e0*/  ISETP.GE.AND P5, PT, R5.reuse, R224, PT ;  /* 0x000000e00500720c */ /* 0x040fe40003fa6270 */
[----:B------:R-:W-:Y:S02]  /*62f0*/  ISETP.GE.AND P0, PT, R5, R222, PT ;  /* 0x000000de0500720c */ /* 0x000fe40003f06270 */
[----:B------:R-:W-:Y:S02]  /*6300*/  ISETP.GT.AND P3, PT, R223, R5, PT ;  /* 0x00000005df00720c */ /* 0x000fe40003f64270 */
[----:B------:R-:W-:Y:S01]  /*6310*/  FSEL R5, R16, -INF , !P4 ;  /* 0xff80000010057808 */ /* 0x000fe20006000000 */
[----:B------:R-:W-:Y:S01]  /*6320*/  IMAD.MOV.U32 R16, RZ, RZ, R100 ;  /* 0x000000ffff107224 */ /* 0x000fe200078e0064 */
[----:B------:R-:W-:Y:S01]  /*6330*/  I2FP.F32.S32 R101, R101 ;  /* 0x0000006500657245 */ /* 0x000fe20000201400 */
[----:B------:R3:W4:Y:S01]  /*6340*/  MUFU.TANH R100, R15 ;  /* 0x0000000f00647308 */ /* 0x0007220000002400 */
[----:B------:R-:W-:Y:S01]  /*6350*/  IABS R9, R9 ;  /* 0x0000000900097213 */ /* 0x000fe20000000000 */
[----:B------:R-:W-:-:S02]  /*6360*/  FMUL.FTZ R10, R10, R134 ;  /* 0x000000860a0a7220 */ /* 0x000fc40000410000 */
[----:B-1----:R-:W-:-:S05]  /*6370*/  FFMA.FTZ R101, -R240, R101, R110 ;  /* 0x00000065f0657223 */ /* 0x002fca000001016e */
[----:B------:R-:W-:Y:S02]  /*6380*/  FSEL R101, R101, -INF , !P1 ;  /* 0xff80000065657808 */ /* 0x000fe40004800000 */
[----:B---3--:R-:W-:Y:S01]  /*6390*/  I2FP.F32.S32 R15, R16 ;  /* 0x00000010000f7245 */ /* 0x008fe20000201400 */
[----:B------:R-:W1:Y:S04]  /*63a0*/  MUFU.TANH R10, R10 ;  /* 0x0000000a000a7308 */ /* 0x000e680000002400 */
[----:B--2---:R-:W-:Y:S01]  /*63b0*/  FFMA.FTZ R14, -R240, R15, R14 ;  /* 0x0000000ff00e7223 */ /* 0x004fe2000001010e */
[----:B------:R-:W-:Y:S01]  /*63c0*/  IMAD.MOV.U32 R15, RZ, RZ, R9 ;  /* 0x000000ffff0f7224 */ /* 0x000fe200078e0009 */
[----:B------:R-:W-:Y:S01]  /*63d0*/  FSEL R16, R101, -INF , !P2 ;  /* 0xff80000065107808 */ /* 0x000fe20005000000 */
[----:B------:R-:W-:-:S03]  /*63e0*/  FMUL.FTZ R11, R11, R134 ;  /* 0x000000860b0b7220 */ /* 0x000fc60000410000 */
[----:B------:R-:W-:Y:S02]  /*63f0*/  I2FP.F32.S32 R101, R15 ;  /* 0x0000000f00657245 */ /* 0x000fe40000201400 */
[C---:B------:R-:W-:Y:S02]  /*6400*/  ISETP.GE.AND P4, PT, R106.reuse, R224, PT ;  /* 0x000000e06a00720c */ /* 0x040fe40003f86270 */
[----:B------:R-:W-:Y:S02]  /*6410*/  ISETP.GE.AND P1, PT, R106, R222, PT ;  /* 0x000000de6a00720c */ /* 0x000fe40003f26270 */
[----:B------:R-:W-:Y:S01]  /*6420*/  ISETP.GT.AND P2, PT, R223, R106, PT ;  /* 0x0000006adf00720c */ /* 0x000fe20003f44270 */
[----:B----4-:R-:W-:Y:S01]  /*6430*/  FFMA.FTZ R100, -R240, R101, R100 ;  /* 0x00000065f0647223 */ /* 0x010fe20000010164 */
[----:B------:R-:W-:Y:S02]  /*6440*/  FSEL R106, R14, -INF , !P3 ;  /* 0xff8000000e6a7808 */ /* 0x000fe40005800000 */
[----:B------:R2:W3:Y:S02]  /*6450*/  MUFU.TANH R14, R11 ;  /* 0x0000000b000e7308 */ /* 0x0004e40000002400 */
[----:B------:R-:W-:Y:S01]  /*6460*/  FSEL R101, R100, -INF , !P2 ;  /* 0xff80000064657808 */ /* 0x000fe20005000000 */
[----:B------:R-:W-:Y:S01]  /*6470*/  FMUL.FTZ R98, R98, R134 ;  /* 0x0000008662627220 */ /* 0x000fe20000410000 */
[----:B------:R-:W-:-:S02]  /*6480*/  IABS R96, R96 ;  /* 0x0000006000607213 */ /* 0x000fc40000000000 */
[----:B------:R-:W-:Y:S02]  /*6490*/  FSEL R15, R106, -INF , !P0 ;  /* 0xff8000006a0f7808 */ /* 0x000fe40004000000 */
[----:B------:R-:W-:Y:S02]  /*64a0*/  ISETP.GT.AND P0, PT, R223, R104, PT ;  /* 0x00000068df00720c */ /* 0x000fe40003f04270 */
[----:B--2---:R-:W-:-:S04]  /*64b0*/  IABS R11, R8 ;  /* 0x00000008000b7213 */ /* 0x004fc80000000000 */
[----:B------:R-:W-:Y:S01]  /*64c0*/  I2FP.F32.S32 R100, R11 ;  /* 0x0000000b00647245 */ /* 0x000fe20000201400 */
[----:B------:R-:W2:Y:S01]  /*64d0*/  MUFU.TANH R98, R98 ;  /* 0x0000006200627308 */ /* 0x000ea20000002400 */
[----:B------:R-:W-:-:S03]  /*64e0*/  I2FP.F32.S32 R96, R96 ;  /* 0x0000006000607245 */ /* 0x000fc60000201400 */
[----:B-1----:R-:W-:Y:S01]  /*64f0*/  FFMA.FTZ R10, -R240, R100, R10 ;  /* 0x00000064f00a7223 */ /* 0x002fe2000001010a */
[----:B------:R-:W-:Y:S02]  /*6500*/  FSEL R9, R107, -INF , !P5 ;  /* 0xff8000006b097808 */ /* 0x000fe40006800000 */
[C---:B------:R-:W-:Y:S02]  /*6510*/  ISETP.GE.AND P5, PT, R104.reuse, R224, PT ;  /* 0x000000e06800720c */ /* 0x040fe40003fa6270 */
[----:B------:R-:W-:Y:S02]  /*6520*/  ISETP.GE.AND P3, PT, R104, R222, PT ;  /* 0x000000de6800720c */ /* 0x000fe40003f66270 */
[----:B------:R-:W-:Y:S01]  /*6530*/  FSEL R10, R10, -INF , !P0 ;  /* 0xff8000000a0a7808 */ /* 0x000fe20004000000 */
[----:B---3--:R-:W-:Y:S01]  /*6540*/  FFMA.FTZ R96, -R240, R96, R14 ;  /* 0x00000060f0607223 */ /* 0x008fe2000001010e */
[----:B------:R-:W-:Y:S02]  /*6550*/  FSEL R11, R101, -INF , !P1 ;  /* 0xff800000650b7808 */ /* 0x000fe40004800000 */
[----:B------:R-:W-:Y:S01]  /*6560*/  ISETP.GT.AND P1, PT, R223, R102, PT ;  /* 0x00000066df00720c */ /* 0x000fe20003f24270 */
[----:B------:R-:W-:Y:S01]  /*6570*/  FMUL.FTZ R99, R99, R134 ;  /* 0x0000008663637220 */ /* 0x000fe20000410000 */
[----:B------:R-:W-:-:S02]  /*6580*/  FSEL R14, R103, -INF , !P5 ;  /* 0xff800000670e7808 */ /* 0x000fc40006800000 */
[----:B------:R-:W-:Y:S02]  /*6590*/  FSEL R10, R10, -INF , !P3 ;  /* 0xff8000000a0a7808 */ /* 0x000fe40005800000 */
[C---:B------:R-:W-:Y:S02]  /*65a0*/  ISETP.GE.AND P5, PT, R93.reuse, R224, PT ;  /* 0x000000e05d00720c */ /* 0x040fe40003fa6270 */
[----:B------:R-:W-:Y:S02]  /*65b0*/  ISETP.GE.AND P0, PT, R93, R222, PT ;  /* 0x000000de5d00720c */ /* 0x000fe40003f06270 */
[----:B------:R-:W-:Y:S02]  /*65c0*/  ISETP.GT.AND P3, PT, R223, R93, PT ;  /* 0x0000005ddf00720c */ /* 0x000fe40003f64270 */
[----:B------:R-:W-:Y:S02]  /*65d0*/  FSEL R8, R105, -INF , !P4 ;  /* 0xff80000069087808 */ /* 0x000fe40006000000 */
[----:B------:R-:W-:-:S02]  /*65e0*/  IABS R13, R13 ;  /* 0x0000000d000d7213 */ /* 0x000fc40000000000 */
[----:B------:R-:W-:Y:S02]  /*65f0*/  IABS R93, R12 ;  /* 0x0000000c005d7213 */ /* 0x000fe40000000000 */
[C---:B------:R-:W-:Y:S02]  /*6600*/  ISETP.GE.AND P4, PT, R102.reuse, R224, PT ;  /* 0x000000e06600720c */ /* 0x040fe40003f86270 */
[----:B------:R-:W-:Y:S02]  /*6610*/  ISETP.GE.AND P2, PT, R102, R222, PT ;  /* 0x000000de6600720c */ /* 0x000fe40003f46270 */
[----:B------:R-:W-:Y:S01]  /*6620*/  FSEL R12, R96, -INF , !P1 ;  /* 0xff800000600c7808 */ /* 0x000fe20004800000 */
[----:B------:R-:W1:Y:S01]  /*6630*/  MUFU.TANH R99, R99 ;  /* 0x0000006300637308 */ /* 0x000e620000002400 */
[----:B------:R-:W-:Y:S02]  /*6640*/  I2FP.F32.S32 R100, R13 ;  /* 0x0000000d00647245 */ /* 0x000fe40000201400 */
[----:B------:R-:W-:-:S02]  /*6650*/  FSEL R13, R97, -INF , !P4 ;  /* 0xff800000610d7808 */ /* 0x000fc40006000000 */
[----:B------:R-:W-:Y:S02]  /*6660*/  FSEL R12, R12, -INF , !P2 ;  /* 0xff8000000c0c7808 */ /* 0x000fe40005000000 */
[C---:B------:R-:W-:Y:S02]  /*6670*/  ISETP.GE.AND P4, PT, R92.reuse, R224, PT ;  /* 0x000000e05c00720c */ /* 0x040fe40003f86270 */
[----:B------:R-:W-:Y:S02]  /*6680*/  ISETP.GE.AND P1, PT, R92, R222, PT ;  /* 0x000000de5c00720c */ /* 0x000fe40003f26270 */
[----:B------:R-:W-:Y:S01]  /*6690*/  ISETP.GT.AND P2, PT, R223, R92, PT ;  /* 0x0000005cdf00720c */ /* 0x000fe20003f44270 */
[----:B------:R-:W-:Y:S01]  /*66a0*/  FMUL.FTZ R92, R94, R134 ;  /* 0x000000865e5c7220 */ /* 0x000fe20000410000 */
[----:B--2---:R-:W-:Y:S01]  /*66b0*/  FFMA.FTZ R98, -R240, R100, R98 ;  /* 0x00000064f0627223 */ /* 0x004fe20000010162 */
[----:B------:R-:W-:-:S04]  /*66c0*/  IABS R39, R39 ;  /* 0x0000002700277213 */ /* 0x000fc80000000000 */
[----:B------:R-:W2:Y:S01]  /*66d0*/  MUFU.TANH R92, R92 ;  /* 0x0000005c005c7308 */ /* 0x000ea20000002400 */
[----:B------:R-:W-:Y:S01]  /*66e0*/  FSEL R98, R98, -INF , !P3 ;  /* 0xff80000062627808 */ /* 0x000fe20005800000 */
[----:B------:R-:W-:Y:S01]  /*66f0*/  FMUL.FTZ R95, R95, R134 ;  /* 0x000000865f5f7220 */ /* 0x000fe20000410000 */
[----:B------:R-:W-:Y:S02]  /*6700*/  I2FP.F32.S32 R93, R93 ;  /* 0x0000005d005d7245 */ /* 0x000fe40000201400 */
[----:B------:R-:W-:Y:S02]  /*6710*/  FSEL R140, R140, -INF , !P5 ;  /* 0xff8000008c8c7808 */ /* 0x000fe40006800000 */
[----:B------:R-:W-:Y:S02]  /*6720*/  FSEL R139, R98, -INF , !P0 ;  /* 0xff800000628b7808 */ /* 0x000fe40004000000 */
[C---:B------:R-:W-:Y:S02]  /*6730*/  ISETP.GE.AND P5, PT, R88.reuse, R224, PT ;  /* 0x000000e05800720c */ /* 0x040fe40003fa6270 */
[----:B------:R-:W-:-:S02]  /*6740*/  ISETP.GE.AND P3, PT, R88, R222, PT ;  /* 0x000000de5800720c */ /* 0x000fc40003f66270 */
[----:B------:R-:W-:Y:S01]  /*6750*/  ISETP.GT.AND P0, PT, R223, R88, PT ;  /* 0x00000058df00720c */ /* 0x000fe20003f04270 */
[----:B------:R-:W-:Y:S02]  /*6760*/  IMAD.MOV.U32 R88, RZ, RZ, R39 ;  /* 0x000000ffff587224 */ /* 0x000fe400078e0027 */
[----:B-1----:R-:W-:Y:S01]  /*6770*/  FFMA.FTZ R93, -R240, R93, R99 ;  /* 0x0000005df05d7223 */ /* 0x002fe20000010163 */
[----:B------:R-:W1:Y:S01]  /*6780*/  MUFU.TANH R95, R95 ;  /* 0x0000005f005f7308 */ /* 0x000e620000002400 */
[----:B------:R-:W-:Y:S02]  /*6790*/  FSEL R39, R89, -INF , !P4 ;  /* 0xff80000059277808 */ /* 0x000fe40006000000 */
[----:B------:R-:W-:Y:S01]  /*67a0*/  I2FP.F32.S32 R89, R88 ;  /* 0x0000005800597245 */ /* 0x000fe20000201400 */
[-C--:B------:R-:W-:Y:S01]  /*67b0*/  FMUL.FTZ R91, R91, R134.reuse ;  /* 0x000000865b5b7220 */ /* 0x080fe20000410000 */
[----:B------:R-:W-:Y:S01]  /*67c0*/  FSEL R93, R93, -INF , !P2 ;  /* 0xff8000005d5d7808 */ /* 0x000fe20005000000 */
[----:B------:R-:W-:-:S02]  /*67d0*/  FMUL.FTZ R90, R90, R134 ;  /* 0x000000865a5a7220 */ /* 0x000fc40000410000 */
[----:B--2---:R-:W-:Y:S01]  /*67e0*/  FFMA.FTZ R89, -R240, R89, R92 ;  /* 0x00000059f0597223 */ /* 0x004fe2000001015c */
[----:B------:R-:W-:Y:S01]  /*67f0*/  FSEL R141, R93, -INF , !P1 ;  /* 0xff8000005d8d7808 */ /* 0x000fe20004800000 */
[----:B------:R-:W2:Y:S01]  /*6800*/  MUFU.TANH R88, R90 ;  /* 0x0000005a00587308 */ /* 0x000ea20000002400 */
[C---:B------:R-:W-:Y:S02]  /*6810*/  ISETP.GE.AND P4, PT, R84.reuse, R224, PT ;  /* 0x000000e05400720c */ /* 0x040fe40003f86270 */
[----:B------:R-:W-:Y:S02]  /*6820*/  ISETP.GE.AND P2, PT, R84, R222, PT ;  /* 0x000000de5400720c */ /* 0x000fe40003f46270 */
[----:B------:R-:W-:Y:S02]  /*6830*/  ISETP.GT.AND P1, PT, R223, R84, PT ;  /* 0x00000054df00720c */ /* 0x000fe40003f24270 */
[----:B------:R-:W-:Y:S01]  /*6840*/  IABS R84, R38 ;  /* 0x0000002600547213 */ /* 0x000fe20000000000 */
[----:B------:R-:W3:Y:S01]  /*6850*/  MUFU.TANH R91, R91 ;  /* 0x0000005b005b7308 */ /* 0x000ee20000002400 */
[----:B------:R-:W-:-:S02]  /*6860*/  FSEL R89, R89, -INF , !P0 ;  /* 0xff80000059597808 */ /* 0x000fc40004000000 */
[----:B------:R-:W-:Y:S02]  /*6870*/  IABS R36, R36 ;  /* 0x0000002400247213 */ /* 0x000fe40000000000 */
[----:B------:R-:W-:Y:S02]  /*6880*/  I2FP.F32.S32 R84, R84 ;  /* 0x0000005400547245 */ /* 0x000fe40000201400 */
[----:B------:R-:W-:Y:S02]  /*6890*/  FSEL R38, R85, -INF , !P5 ;  /* 0xff80000055267808 */ /* 0x000fe40006800000 */
[----:B------:R-:W-:Y:S02]  /*68a0*/  FSEL R138, R89, -INF , !P3 ;  /* 0xff800000598a7808 */ /* 0x000fe40005800000 */
[C---:B------:R-:W-:Y:S02]  /*68b0*/  ISETP.GE.AND P5, PT, R80.reuse, R224, PT ;  /* 0x000000e05000720c */ /* 0x040fe40003fa6270 */
[----:B------:R-:W-:-:S02]  /*68c0*/  ISETP.GE.AND P0, PT, R80, R222, PT ;  /* 0x000000de5000720c */ /* 0x000fc40003f06270 */
[----:B------:R-:W-:Y:S01]  /*68d0*/  ISETP.GT.AND P3, PT, R223, R80, PT ;  /* 0x00000050df00720c */ /* 0x000fe20003f64270 */
[----:B------:R-:W-:Y:S01]  /*68e0*/  IMAD.MOV.U32 R80, RZ, RZ, R36 ;  /* 0x000000ffff507224 */ /* 0x000fe200078e0024 */
[----:B------:R-:W-:Y:S01]  /*68f0*/  IABS R37, R37 ;  /* 0x0000002500257213 */ /* 0x000fe20000000000 */
[----:B-1----:R-:W-:-:S03]  /*6900*/  FFMA.FTZ R84, -R240, R84, R95 ;  /* 0x00000054f0547223 */ /* 0x002fc6000001015f */
[----:B------:R-:W-:Y:S02]  /*6910*/  I2FP.F32.S32 R37, R37 ;  /* 0x0000002500257245 */ /* 0x000fe40000201400 */
[----:B------:R-:W-:Y:S02]  /*6920*/  I2FP.F32.S32 R80, R80 ;  /* 0x0000005000507245 */ /* 0x000fe40000201400 */
[----:B------:R-:W-:Y:S01]  /*6930*/  FSEL R84, R84, -INF , !P1 ;  /* 0xff80000054547808 */ /* 0x000fe20004800000 */
[----:B--2---:R-:W-:Y:S01]  /*6940*/  FFMA.FTZ R88, -R240, R37, R88 ;  /* 0x00000025f0587223 */ /* 0x004fe20000010158 */
[----:B------:R-:W-:Y:S01]  /*6950*/  FMUL.FTZ R86, R86, R134 ;  /* 0x0000008656567220 */ /* 0x000fe20000410000 */
[----:B------:R-:W-:Y:S01]  /*6960*/  FSEL R37, R81, -INF , !P4 ;  /* 0xff80000051257808 */ /* 0x000fe20006000000 */
[----:B---3--:R-:W-:Y:S01]  /*6970*/  FFMA.FTZ R80, -R240, R80, R91 ;  /* 0x00000050f0507223 */ /* 0x008fe2000001015b */
[----:B------:R-:W-:Y:S02]  /*6980*/  FSEL R36, R84, -INF , !P2 ;  /* 0xff80000054247808 */ /* 0x000fe40005000000 */
[----:B------:R-:W-:-:S02]  /*6990*/  ISETP.GE.AND P4, PT, R77, R224, PT ;  /* 0x000000e04d00720c */ /* 0x000fc40003f86270 */
[----:B------:R-:W-:Y:S02]  /*69a0*/  ISETP.GE.AND P1, PT, R77, R222, PT ;  /* 0x000000de4d00720c */ /* 0x000fe40003f26270 */
[----:B------:R-:W-:Y:S02]  /*69b0*/  ISETP.GT.AND P2, PT, R223, R77, PT ;  /* 0x0000004ddf00720c */ /* 0x000fe40003f44270 */
[----:B------:R-:W-:Y:S02]  /*69c0*/  IABS R77, R44 ;  /* 0x0000002c004d7213 */ /* 0x000fe40000000000 */
[----:B------:R-:W1:Y:S01]  /*69d0*/  MUFU.TANH R44, R86 ;  /* 0x00000056002c7308 */ /* 0x000e620000002400 */
[----:B------:R-:W-:Y:S02]  /*69e0*/  FSEL R80, R80, -INF , !P2 ;  /* 0xff80000050507808 */ /* 0x000fe40005000000 */
[----:B------:R-:W-:Y:S01]  /*69f0*/  IABS R42, R42 ;  /* 0x0000002a002a7213 */ /* 0x000fe20000000000 */
[-C--:B------:R-:W-:Y:S01]  /*6a00*/  FMUL.FTZ R87, R87, R134.reuse ;  /* 0x0000008657577220 */ /* 0x080fe20000410000 */
[----:B------:R-:W-:Y:S01]  /*6a10*/  FMUL.FTZ R82, R82, R134 ;  /* 0x0000008652527220 */ /* 0x000fe20000410000 */
[----:B------:R-:W-:-:S02]  /*6a20*/  FSEL R157, R157, -INF , !P4 ;  /* 0xff8000009d9d7808 */ /* 0x000fc40006000000 */
[----:B------:R-:W-:Y:S02]  /*6a30*/  FSEL R160, R80, -INF , !P1 ;  /* 0xff80000050a07808 */ /* 0x000fe40004800000 */
[C---:B------:R-:W-:Y:S02]  /*6a40*/  ISETP.GE.AND P4, PT, R73.reuse, R224, PT ;  /* 0x000000e04900720c */ /* 0x040fe40003f86270 */
[----:B------:R-:W-:Y:S02]  /*6a50*/  ISETP.GE.AND P2, PT, R73, R222, PT ;  /* 0x000000de4900720c */ /* 0x000fe40003f46270 */
[----:B------:R-:W-:Y:S01]  /*6a60*/  ISETP.GT.AND P1, PT, R223, R73, PT ;  /* 0x00000049df00720c */ /* 0x000fe20003f24270 */
[----:B------:R-:W-:Y:S02]  /*6a70*/  IMAD.MOV.U32 R73, RZ, RZ, R42 ;  /* 0x000000ffff497224 */ /* 0x000fe400078e002a */
[----:B------:R-:W2:Y:S01]  /*6a80*/  MUFU.TANH R42, R82 ;  /* 0x00000052002a7308 */ /* 0x000ea20000002400 */
[-C--:B------:R-:W-:Y:S01]  /*6a90*/  FMUL.FTZ R78, R78, R134.reuse ;  /* 0x000000864e4e7220 */ /* 0x080fe20000410000 */
[----:B------:R-:W-:Y:S01]  /*6aa0*/  I2FP.F32.S32 R77, R77 ;  /* 0x0000004d004d7245 */ /* 0x000fe20000201400 */
[----:B------:R-:W-:Y:S01]  /*6ab0*/  FMUL.FTZ R83, R83, R134 ;  /* 0x0000008653537220 */ /* 0x000fe20000410000 */
[----:B------:R-:W-:-:S04]  /*6ac0*/  FSEL R88, R88, -INF , !P3 ;  /* 0xff80000058587808 */ /* 0x000fc80005800000 */
[----:B------:R-:W3:Y:S01]  /*6ad0*/  MUFU.TANH R87, R87 ;  /* 0x0000005700577308 */ /* 0x000ee20000002400 */
[----:B------:R-:W-:Y:S01]  /*6ae0*/  FSEL R154, R88, -INF , !P0 ;  /* 0xff800000589a7808 */ /* 0x000fe20004000000 */
[----:B-1----:R-:W-:Y:S01]  /*6af0*/  FFMA.FTZ R44, -R240, R77, R44 ;  /* 0x0000004df02c7223 */ /* 0x002fe2000001012c */
[----:B------:R-:W-:Y:S02]  /*6b00*/  IABS R41, R41 ;  /* 0x0000002900297213 */ /* 0x000fe40000000000 */
[----:B------:R-:W-:-:S03]  /*6b10*/  ISETP.GT.AND P0, PT, R223, R76, PT ;  /* 0x0000004cdf00720c */ /* 0x000fc60003f04270 */
[----:B------:R-:W1:Y:S01]  /*6b20*/  MUFU.TANH R78, R78 ;  /* 0x0000004e004e7308 */ /* 0x000e620000002400 */
[----:B------:R-:W-:Y:S01]  /*6b30*/  I2FP.F32.S32 R41, R41 ;  /* 0x0000002900297245 */ /* 0x000fe20000201400 */
[----:B------:R-:W-:Y:S01]  /*6b40*/  FMUL.FTZ R79, R79, R134 ;  /* 0x000000864f4f7220 */ /* 0x000fe20000410000 */
[----:B------:R-:W-:Y:S02]  /*6b50*/  ISETP.GE.AND P3, PT, R76, R222, PT ;  /* 0x000000de4c00720c */ /* 0x000fe40003f66270 */
[----:B------:R-:W-:-:S03]  /*6b60*/  FSEL R44, R44, -INF , !P0 ;  /* 0xff8000002c2c7808 */ /* 0x000fc60004000000 */
[----:B------:R-:W4:Y:S01]  /*6b70*/  MUFU.TANH R83, R83 ;  /* 0x0000005300537308 */ /* 0x000f220000002400 */
[----:B------:R-:W-:Y:S01]  /*6b80*/  I2FP.F32.S32 R73, R73 ;  /* 0x0000004900497245 */ /* 0x000fe20000201400 */
[----:B--2---:R-:W-:Y:S01]  /*6b90*/  FFMA.FTZ R41, -R240, R41, R42 ;  /* 0x00000029f0297223 */ /* 0x004fe2000001012a */
[----:B------:R-:W-:Y:S02]  /*6ba0*/  FSEL R156, R44, -INF , !P3 ;  /* 0xff8000002c9c7808 */ /* 0x000fe40005800000 */
[----:B------:R-:W-:Y:S01]  /*6bb0*/  IABS R34, R34 ;  /* 0x0000002200227213 */ /* 0x000fe20000000000 */
[----:B---3--:R-:W-:Y:S01]  /*6bc0*/  FFMA.FTZ R73, -R240, R73, R87 ;  /* 0x00000049f0497223 */ /* 0x008fe20000010157 */
[----:B------:R-:W-:Y:S01]  /*6bd0*/  ISETP.GT.AND P3, PT, R223, R72, PT ;  /* 0x00000048df00720c */ /* 0x000fe20003f64270 */
[----:B------:R-:W2:Y:S01]  /*6be0*/  MUFU.TANH R79, R79 ;  /* 0x0000004f004f7308 */ /* 0x000ea20000002400 */
[----:B------:R-:W-:Y:S01]  /*6bf0*/  IABS R40, R40 ;  /* 0x0000002800287213 */ /* 0x000fe20000000000 */
[----:B------:R-:W-:Y:S01]  /*6c00*/  FMUL.FTZ R74, R74, R134 ;  /* 0x000000864a4a7220 */ /* 0x000fe20000410000 */
[----:B------:R-:W-:Y:S01]  /*6c10*/  I2FP.F32.S32 R34, R34 ;  /* 0x0000002200227245 */ /* 0x000fe20000201400 */
[----:B------:R-:W-:Y:S01]  /*6c20*/  FMUL.FTZ R75, R75, R134 ;  /* 0x000000864b4b7220 */ /* 0x000fe20000410000 */
[----:B------:R-:W-:-:S02]  /*6c30*/  ISETP.GE.AND P0, PT, R72, R222, PT ;  /* 0x000000de4800720c */ /* 0x000fc40003f06270 */
[----:B------:R-:W-:Y:S02]  /*6c40*/  FSEL R41, R41, -INF , !P3 ;  /* 0xff80000029297808 */ /* 0x000fe40005800000 */
[----:B------:R-:W-:Y:S01]  /*6c50*/  I2FP.F32.S32 R40, R40 ;  /* 0x0000002800287245 */ /* 0x000fe20000201400 */
[----:B------:R-:W3:Y:S01]  /*6c60*/  MUFU.TANH R74, R74 ;  /* 0x0000004a004a7308 */ /* 0x000ee20000002400 */
[----:B------:R-:W-:Y:S01]  /*6c70*/  FSEL R73, R73, -INF , !P1 ;  /* 0xff80000049497808 */ /* 0x000fe20004800000 */
[C---:B-1----:R-:W-:Y:S01]  /*6c80*/  FFMA.FTZ R34, -R240.reuse, R34, R78 ;  /* 0x00000022f0227223 */ /* 0x042fe2000001014e */
[----:B------:R-:W-:Y:S01]  /*6c90*/  FSEL R171, R41, -INF , !P0 ;  /* 0xff80000029ab7808 */ /* 0x000fe20004000000 */
[----:B----4-:R-:W-:Y:S01]  /*6ca0*/  FFMA.FTZ R40, -R240, R40, R83 ;  /* 0x00000028f0287223 */ /* 0x010fe20000010153 */
[----:B------:R-:W-:Y:S02]  /*6cb0*/  ISETP.GT.AND P0, PT, R223, R68, PT ;  /* 0x00000044df00720c */ /* 0x000fe40003f04270 */
[----:B------:R-:W-:Y:S01]  /*6cc0*/  FSEL R161, R73, -INF , !P2 ;  /* 0xff80000049a17808 */ /* 0x000fe20005000000 */
[----:B------:R-:W1:Y:S01]  /*6cd0*/  MUFU.TANH R75, R75 ;  /* 0x0000004b004b7308 */ /* 0x000e620000002400 */
[----:B------:R-:W-:-:S02]  /*6ce0*/  IABS R35, R35 ;  /* 0x0000002300237213 */ /* 0x000fc40000000000 */
[----:B------:R-:W-:Y:S01]  /*6cf0*/  ISETP.GT.AND P2, PT, R223, R69, PT ;  /* 0x00000045df00720c */ /* 0x000fe20003f44270 */
[----:B------:R-:W-:Y:S01]  /*6d00*/  FMUL.FTZ R71, R71, R134 ;  /* 0x0000008647477220 */ /* 0x000fe20000410000 */
[----:B------:R-:W-:Y:S02]  /*6d10*/  ISETP.GE.AND P3, PT, R68, R222, PT ;  /* 0x000000de4400720c */ /* 0x000fe40003f66270 */
[----:B------:R-:W-:Y:S02]  /*6d20*/  FSEL R34, R34, -INF , !P0 ;  /* 0xff80000022227808 */ /* 0x000fe40004000000 */
[----:B------:R-:W-:Y:S02]  /*6d30*/  IABS R32, R32 ;  /* 0x0000002000207213 */ /* 0x000fe40000000000 */
[----:B------:R-:W-:Y:S02]  /*6d40*/  I2FP.F32.S32 R35, R35 ;  /* 0x0000002300237245 */ /* 0x000fe40000201400 */
[----:B------:R-:W-:-:S02]  /*6d50*/  ISETP.GE.AND P1, PT, R69, R222, PT ;  /* 0x000000de4500720c */ /* 0x000fc40003f26270 */
[----:B------:R-:W-:Y:S02]  /*6d60*/  FSEL R40, R40, -INF , !P2 ;  /* 0xff80000028287808 */ /* 0x000fe40005000000 */
[----:B------:R-:W-:Y:S02]  /*6d70*/  IABS R33, R33 ;  /* 0x0000002100217213 */ /* 0x000fe40000000000 */
[----:B------:R-:W-:Y:S01]  /*6d80*/  FSEL R174, R34, -INF , !P3 ;  /* 0xff80000022ae7808 */ /* 0x000fe20005800000 */
[----:B------:R-:W-:Y:S01]  /*6d90*/  IMAD.MOV.U32 R34, RZ, RZ, R32 ;  /* 0x000000ffff227224 */ /* 0x000fe200078e0020 */
[----:B------:R-:W-:Y:S01]  /*6da0*/  FSEL R170, R40, -INF , !P1 ;  /* 0xff80000028aa7808 */ /* 0x000fe20004800000 */
[----:B--2---:R-:W-:Y:S01]  /*6db0*/  FFMA.FTZ R35, -R240, R35, R79 ;  /* 0x00000023f0237223 */ /* 0x004fe2000001014f */
[----:B------:R-:W2:Y:S01]  /*6dc0*/  MUFU.TANH R71, R71 ;  /* 0x0000004700477308 */ /* 0x000ea20000002400 */
[----:B------:R-:W-:Y:S02]  /*6dd0*/  ISETP.GT.AND P1, PT, R223, R65, PT ;  /* 0x00000041df00720c */ /* 0x000fe40003f24270 */
[----:B------:R-:W-:Y:S01]  /*6de0*/  I2FP.F32.S32 R33, R33 ;  /* 0x0000002100217245 */ /* 0x000fe20000201400 */
[----:B------:R-:W-:Y:S01]  /*6df0*/  FMUL.FTZ R70, R70, R134 ;  /* 0x0000008646467220 */ /* 0x000fe20000410000 */
[----:B------:R-:W-:-:S02]  /*6e00*/  I2FP.F32.S32 R34, R34 ;  /* 0x0000002200227245 */ /* 0x000fc40000201400 */
[----:B------:R-:W-:Y:S01]  /*6e10*/  ISETP.GE.AND P2, PT, R65, R222, PT ;  /* 0x000000de4100720c */ /* 0x000fe20003f46270 */
[C---:B---3--:R-:W-:Y:S01]  /*6e20*/  FFMA.FTZ R33, -R240.reuse, R33, R74 ;  /* 0x00000021f0217223 */ /* 0x048fe2000001014a */
[----:B------:R-:W-:Y:S02]  /*6e30*/  FSEL R35, R35, -INF , !P1 ;  /* 0xff80000023237808 */ /* 0x000fe40004800000 */
[----:B------:R-:W-:Y:S02]  /*6e40*/  ISETP.GT.AND P3, PT, R223, R61, PT ;  /* 0x0000003ddf00720c */ /* 0x000fe40003f64270 */
[----:B------:R-:W-:Y:S01]  /*6e50*/  IABS R32, R31 ;  /* 0x0000001f00207213 */ /* 0x000fe20000000000 */
[----:B-1----:R-:W-:Y:S01]  /*6e60*/  FFMA.FTZ R34, -R240, R34, R75 ;  /* 0x00000022f0227223 */ /* 0x002fe2000001014b */
[----:B------:R-:W1:Y:S01]  /*6e70*/  MUFU.TANH R31, R70 ;  /* 0x00000046001f7308 */ /* 0x000e620000002400 */
[----:B------:R-:W-:Y:S02]  /*6e80*/  FSEL R175, R35, -INF , !P2 ;  /* 0xff80000023af7808 */ /* 0x000fe40005000000 */
[----:B------:R-:W-:-:S02]  /*6e90*/  IABS R30, R30 ;  /* 0x0000001e001e7213 */ /* 0x000fc40000000000 */
[----:B------:R-:W-:Y:S02]  /*6ea0*/  ISETP.GT.AND P2, PT, R223, R57, PT ;  /* 0x00000039df00720c */ /* 0x000fe40003f44270 */
[----:B------:R-:W-:Y:S02]  /*6eb0*/  ISETP.GE.AND P0, PT, R61, R222, PT ;  /* 0x000000de3d00720c */ /* 0x000fe40003f06270 */
[----:B------:R-:W-:Y:S01]  /*6ec0*/  FSEL R33, R33, -INF , !P3 ;  /* 0xff80000021217808 */ /* 0x000fe20005800000 */
[----:B------:R-:W-:Y:S01]  /*6ed0*/  FMUL.FTZ R66, R66, R134 ;  /* 0x0000008642427220 */ /* 0x000fe20000410000 */
[----:B------:R-:W-:Y:S02]  /*6ee0*/  I2FP.F32.S32 R30, R30 ;  /* 0x0000001e001e7245 */ /* 0x000fe40000201400 */
[----:B------:R-:W-:Y:S02]  /*6ef0*/  ISETP.GE.AND P1, PT, R57, R222, PT ;  /* 0x000000de3900720c */ /* 0x000fe40003f26270 */
[----:B------:R-:W-:-:S02]  /*6f00*/  FSEL R34, R34, -INF , !P2 ;  /* 0xff80000022227808 */ /* 0x000fc40005000000 */
[----:B------:R-:W-:Y:S02]  /*6f10*/  FSEL R169, R33, -INF , !P0 ;  /* 0xff80000021a97808 */ /* 0x000fe40004000000 */
[----:B------:R-:W-:Y:S01]  /*6f20*/  I2FP.F32.S32 R33, R32 ;  /* 0x0000002000217245 */ /* 0x000fe20000201400 */
[----:B--2---:R-:W-:Y:S01]  /*6f30*/  FFMA.FTZ R30, -R240, R30, R71 ;  /* 0x0000001ef01e7223 */ /* 0x004fe20000010147 */
[----:B------:R-:W2:Y:S01]  /*6f40*/  MUFU.TANH R32, R66 ;  /* 0x0000004200207308 */ /* 0x000ea20000002400 */
[----:B------:R-:W-:Y:S02]  /*6f50*/  FSEL R168, R34, -INF , !P1 ;  /* 0xff80000022a87808 */ /* 0x000fe40004800000 */
[----:B------:R-:W-:Y:S02]  /*6f60*/  ISETP.GT.AND P1, PT, R223, R53, PT ;  /* 0x00000035df00720c */ /* 0x000fe40003f24270 */
[----:B------:R-:W-:Y:S01]  /*6f70*/  IABS R28, R28 ;  /* 0x0000001c001c7213 */ /* 0x000fe20000000000 */
[----:B------:R-:W-:Y:S01]  /*6f80*/  FMUL.FTZ R62, R62, R134 ;  /* 0x000000863e3e7220 */ /* 0x000fe20000410000 */
[----:B------:R-:W-:Y:S01]  /*6f90*/  FSEL R162, R30, -INF , !P1 ;  /* 0xff8000001ea27808 */ /* 0x000fe20004800000 */
[----:B-1----:R-:W-:-:S02]  /*6fa0*/  FFMA.FTZ R31, -R240, R33, R31 ;  /* 0x00000021f01f7223 */ /* 0x002fc4000001011f */
[----:B------:R-:W-:Y:S01]  /*6fb0*/  IMAD.MOV.U32 R30, RZ, RZ, R28 ;  /* 0x000000ffff1e7224 */ /* 0x000fe200078e001c */
[----:B------:R-:W-:Y:S02]  /*6fc0*/  IABS R28, R27 ;  /* 0x0000001b001c7213 */ /* 0x000fe40000000000 */
[----:B------:R-:W-:Y:S01]  /*6fd0*/  IABS R29, R29 ;  /* 0x0000001d001d7213 */ /* 0x000fe20000000000 */
[----:B------:R-:W1:Y:S01]  /*6fe0*/  MUFU.TANH R27, R62 ;  /* 0x0000003e001b7308 */ /* 0x000e620000002400 */
[----:B------:R-:W-:Y:S02]  /*6ff0*/  ISETP.GT.AND P0, PT, R223, R56, PT ;  /* 0x00000038df00720c */ /* 0x000fe40003f04270 */
[----:B------:R-:W-:Y:S02]  /*7000*/  I2FP.F32.S32 R29, R29 ;  /* 0x0000001d001d7245 */ /* 0x000fe40000201400 */
[----:B------:R-:W-:Y:S02]  /*7010*/  ISETP.GE.AND P3, PT, R56, R222, PT ;  /* 0x000000de3800720c */ /* 0x000fe40003f66270 */
[----:B------:R-:W-:Y:S01]  /*7020*/  FSEL R31, R31, -INF , !P0 ;  /* 0xff8000001f1f7808 */ /* 0x000fe20004000000 */
[----:B--2---:R-:W-:-:S03]  /*7030*/  FFMA.FTZ R29, -R240, R29, R32 ;  /* 0x0000001df01d7223 */ /* 0x004fc60000010120 */
[----:B------:R-:W-:Y:S02]  /*7040*/  FSEL R167, R31, -INF , !P3 ;  /* 0xff8000001fa77808 */ /* 0x000fe40005800000 */
[----:B------:R-:W-:Y:S01]  /*7050*/  ISETP.GT.AND P3, PT, R223, R52, PT ;  /* 0x00000034df00720c */ /* 0x000fe20003f64270 */
[----:B------:R-:W-:Y:S01]  /*7060*/  FMUL.FTZ R67, R67, R134 ;  /* 0x0000008643437220 */ /* 0x000fe20000410000 */
[----:B------:R-:W-:Y:S02]  /*7070*/  I2FP.F32.S32 R28, R28 ;  /* 0x0000001c001c7245 */ /* 0x000fe40000201400 */
[----:B------:R-:W-:Y:S02]  /*7080*/  ISETP.GE.AND P0, PT, R52, R222, PT ;  /* 0x000000de3400720c */ /* 0x000fe40003f06270 */
[----:B------:R-:W-:Y:S01]  /*7090*/  FSEL R29, R29, -INF , !P3 ;  /* 0xff8000001d1d7808 */ /* 0x000fe20005800000 */
[----:B-1----:R-:W-:Y:S01]  /*70a0*/  FFMA.FTZ R27, -R240, R28, R27 ;  /* 0x0000001cf01b7223 */ /* 0x002fe2000001011b */
[----:B------:R-:W1:Y:S01]  /*70b0*/  MUFU.TANH R67, R67 ;  /* 0x0000004300437308 */ /* 0x000e620000002400 */
[----:B------:R-:W-:-:S02]  /*70c0*/  IABS R26, R26 ;  /* 0x0000001a001a7213 */ /* 0x000fc40000000000 */
[----:B------:R-:W-:Y:S02]  /*70d0*/  FSEL R153, R29, -INF , !P0 ;  /* 0xff8000001d997808 */ /* 0x000fe40004000000 */
[----:B------:R-:W-:Y:S01]  /*70e0*/  ISETP.GT.AND P0, PT, R223, R50, PT ;  /* 0x00000032df00720c */ /* 0x000fe20003f04270 */
[-C--:B------:R-:W-:Y:S01]  /*70f0*/  FMUL.FTZ R58, R58, R134.reuse ;  /* 0x000000863a3a7220 */ /* 0x080fe20000410000 */
[----:B------:R-:W-:Y:S02]  /*7100*/  FMUL.FTZ R63, R63, R134 ;  /* 0x000000863f3f7220 */ /* 0x000fe40000410000 */
[----:B------:R-:W-:Y:S02]  /*7110*/  FSEL R151, R27, -INF , !P0 ;  /* 0xff8000001b977808 */ /* 0x000fe40004000000 */
[----:B------:R-:W-:Y:S02]  /*7120*/  I2FP.F32.S32 R27, R26 ;  /* 0x0000001a001b7245 */ /* 0x000fe40000201400 */
[----:B------:R-:W2:Y:S01]  /*7130*/  MUFU.TANH R26, R58 ;  /* 0x0000003a001a7308 */ /* 0x000ea20000002400 */
[----:B------:R-:W-:Y:S01]  /*7140*/  FSEL R155, R155, -INF , !P5 ;  /* 0xff8000009b9b7808 */ /* 0x000fe20006800000 */
[----:B------:R-:W-:Y:S01]  /*7150*/  FMUL.FTZ R54, R54, R134 ;  /* 0x0000008636367220 */ /* 0x000fe20000410000 */
[----:B------:R-:W-:Y:S01]  /*7160*/  ISETP.GE.AND P5, PT, R76, R224, PT ;  /* 0x000000e04c00720c */ /* 0x000fe20003fa6270 */
[----:B------:R-:W-:-:S04]  /*7170*/  FMUL.FTZ R59, R59, R134 ;  /* 0x000000863b3b7220 */ /* 0x000fc80000410000 */
[----:B------:R-:W3:Y:S01]  /*7180*/  MUFU.TANH R63, R63 ;  /* 0x0000003f003f7308 */ /* 0x000ee20000002400 */
[----:B------:R-:W-:Y:S02]  /*7190*/  I2FP.F32.S32 R30, R30 ;  /* 0x0000001e001e7245 */ /* 0x000fe40000201400 */
[----:B------:R-:W-:Y:S02]  /*71a0*/  FSEL R158, R158, -INF , !P5 ;  /* 0xff8000009e9e7808 */ /* 0x000fe40006800000 */
[----:B------:R-:W-:Y:S02]  /*71b0*/  FSEL R159, R159, -INF , !P4 ;  /* 0xff8000009f9f7808 */ /* 0x000fe40006000000 */
[----:B------:R-:W-:Y:S01]  /*71c0*/  ISETP.GE.AND P2, PT, R53, R222, PT ;  /* 0x000000de3500720c */ /* 0x000fe20003f46270 */
[----:B------:R-:W4:Y:S01]  /*71d0*/  MUFU.TANH R54, R54 ;  /* 0x0000003600367308 */ /* 0x000f220000002400 */
[-C--:B------:R-:W-:Y:S02]  /*71e0*/  ISETP.GE.AND P5, PT, R72, R224.reuse, PT ;  /* 0x000000e04800720c */ /* 0x080fe40003fa6270 */
[----:B------:R-:W-:-:S02]  /*71f0*/  ISETP.GE.AND P4, PT, R69, R224, PT ;  /* 0x000000e04500720c */ /* 0x000fc40003f86270 */
[----:B------:R-:W-:Y:S01]  /*7200*/  IABS R25, R25 ;  /* 0x0000001900197213 */ /* 0x000fe20000000000 */
[----:B-1----:R-:W-:Y:S01]  /*7210*/  FFMA.FTZ R30, -R240, R30, R67 ;  /* 0x0000001ef01e7223 */ /* 0x002fe20000010143 */
[----:B------:R-:W-:Y:S01]  /*7220*/  FSEL R162, R162, -INF , !P2 ;  /* 0xff800000a2a27808 */ /* 0x000fe20005000000 */
[----:B------:R-:W1:Y:S01]  /*7230*/  MUFU.TANH R59, R59 ;  /* 0x0000003b003b7308 */ /* 0x000e620000002400 */
[----:B------:R-:W-:Y:S02]  /*7240*/  FSEL R172, R172, -INF , !P5 ;  /* 0xff800000acac7808 */ /* 0x000fe40006800000 */
[----:B------:R-:W-:Y:S02]  /*7250*/  FSEL R173, R173, -INF , !P4 ;  /* 0xff800000adad7808 */ /* 0x000fe40006000000 */
[----:B------:R-:W-:Y:S02]  /*7260*/  ISETP.GT.AND P2, PT, R223, R51, PT ;  /* 0x00000033df00720c */ /* 0x000fe40003f44270 */
[----:B------:R-:W-:Y:S01]  /*7270*/  I2FP.F32.S32 R25, R25 ;  /* 0x0000001900197245 */ /* 0x000fe20000201400 */
[----:B------:R-:W-:Y:S01]  /*7280*/  FMUL.FTZ R55, R55, R134 ;  /* 0x0000008637377220 */ /* 0x000fe20000410000 */
[----:B------:R-:W-:-:S02]  /*7290*/  ISETP.GE.AND P5, PT, R68, R224, PT ;  /* 0x000000e04400720c */ /* 0x000fc40003fa6270 */
[----:B------:R-:W-:Y:S02]  /*72a0*/  ISETP.GE.AND P4, PT, R65, R224, PT ;  /* 0x000000e04100720c */ /* 0x000fe40003f86270 */
[-C--:B------:R-:W-:Y:S01]  /*72b0*/  ISETP.GE.AND P3, PT, R50, R222.reuse, PT ;  /* 0x000000de3200720c */ /* 0x080fe20003f66270 */
[----:B--2---:R-:W-:Y:S01]  /*72c0*/  FFMA.FTZ R25, -R240, R25, R26 ;  /* 0x00000019f0197223 */ /* 0x004fe2000001011a */
[----:B------:R-:W-:Y:S02]  /*72d0*/  ISETP.GE.AND P1, PT, R51, R222, PT ;  /* 0x000000de3300720c */ /* 0x000fe40003f26270 */
[----:B------:R-:W-:Y:S02]  /*72e0*/  FSEL R30, R30, -INF , !P2 ;  /* 0xff8000001e1e7808 */ /* 0x000fe40005000000 */
[----:B------:R-:W-:Y:S02]  /*72f0*/  FSEL R182, R182, -INF , !P5 ;  /* 0xff800000b6b67808 */ /* 0x000fe40006800000 */
[----:B------:R-:W-:-:S02]  /*7300*/  FSEL R179, R179, -INF , !P4 ;  /* 0xff800000b3b37808 */ /* 0x000fc40006000000 */
[----:B------:R-:W-:Y:S02]  /*7310*/  FSEL R151, R151, -INF , !P3 ;  /* 0xff80000097977808 */ /* 0x000fe40005800000 */
[----:B------:R-:W-:Y:S02]  /*7320*/  IABS R17, R17 ;  /* 0x0000001100117213 */ /* 0x000fe40000000000 */
[-C--:B------:R-:W-:Y:S02]  /*7330*/  ISETP.GE.AND P5, PT, R61, R224.reuse, PT ;  /* 0x000000e03d00720c */ /* 0x080fe40003fa6270 */
[----:B------:R-:W-:Y:S02]  /*7340*/  ISETP.GE.AND P4, PT, R57, R224, PT ;  /* 0x000000e03900720c */ /* 0x000fe40003f86270 */
[----:B------:R-:W-:Y:S01]  /*7350*/  ISETP.GT.AND P3, PT, R223, R48, PT ;  /* 0x00000030df00720c */ /* 0x000fe20003f64270 */
[----:B---3--:R-:W-:Y:S01]  /*7360*/  FFMA.FTZ R27, -R240, R27, R63 ;  /* 0x0000001bf01b7223 */ /* 0x008fe2000001013f */
[----:B------:R-:W-:Y:S01]  /*7370*/  FSEL R152, R30, -INF , !P1 ;  /* 0xff8000001e987808 */ /* 0x000fe20004800000 */
[----:B------:R-:W2:Y:S01]  /*7380*/  MUFU.TANH R55, R55 ;  /* 0x0000003700377308 */ /* 0x000ea20000002400 */
[----:B------:R-:W-:-:S02]  /*7390*/  IABS R22, R22 ;  /* 0x0000001600167213 */ /* 0x000fc40000000000 */
[----:B------:R-:W-:Y:S02]  /*73a0*/  ISETP.GT.AND P1, PT, R223, R49, PT ;  /* 0x00000031df00720c */ /* 0x000fe40003f24270 */
[----:B------:R-:W-:Y:S02]  /*73b0*/  I2FP.F32.S32 R17, R17 ;  /* 0x0000001100117245 */ /* 0x000fe40000201400 */
[----:B------:R-:W-:Y:S02]  /*73c0*/  FSEL R166, R166, -INF , !P5 ;  /* 0xff800000a6a67808 */ /* 0x000fe40006800000 */
[----:B------:R-:W-:Y:S02]  /*73d0*/  FSEL R165, R165, -INF , !P4 ;  /* 0xff800000a5a57808 */ /* 0x000fe40006000000 */
[----:B------:R-:W-:Y:S02]  /*73e0*/  ISETP.GE.AND P0, PT, R48, R222, PT ;  /* 0x000000de3000720c */ /* 0x000fe40003f06270 */
[----:B------:R-:W-:-:S02]  /*73f0*/  FSEL R25, R25, -INF , !P3 ;  /* 0xff80000019197808 */ /* 0x000fc40005800000 */
[-C--:B------:R-:W-:Y:S02]  /*7400*/  ISETP.GE.AND P5, PT, R56, R224.reuse, PT ;  /* 0x000000e03800720c */ /* 0x080fe40003fa6270 */
[----:B------:R-:W-:Y:S02]  /*7410*/  ISETP.GE.AND P4, PT, R53, R224, PT ;  /* 0x000000e03500720c */ /* 0x000fe40003f86270 */
[----:B------:R-:W-:Y:S01]  /*7420*/  I2FP.F32.S32 R22, R22 ;  /* 0x0000001600167245 */ /* 0x000fe20000201400 */
[----:B----4-:R-:W-:Y:S01]  /*7430*/  FFMA.FTZ R17, -R240, R17, R54 ;  /* 0x00000011f0117223 */ /* 0x010fe20000010136 */
[----:B------:R-:W-:Y:S02]  /*7440*/  ISETP.GE.AND P2, PT, R49, R222, PT ;  /* 0x000000de3100720c */ /* 0x000fe40003f46270 */
[----:B------:R-:W-:Y:S02]  /*7450*/  FSEL R27, R27, -INF , !P1 ;  /* 0xff8000001b1b7808 */ /* 0x000fe40004800000 */
[----:B------:R-:W-:-:S02]  /*7460*/  FSEL R137, R25, -INF , !P0 ;  /* 0xff80000019897808 */ /* 0x000fc40004000000 */
[----:B------:R-:W-:Y:S02]  /*7470*/  FSEL R164, R164, -INF , !P5 ;  /* 0xff800000a4a47808 */ /* 0x000fe40006800000 */
[----:B------:R-:W-:Y:S02]  /*7480*/  FSEL R163, R163, -INF , !P4 ;  /* 0xff800000a3a37808 */ /* 0x000fe40006000000 */
[----:B------:R-:W-:Y:S01]  /*7490*/  ISETP.GT.AND P0, PT, R223, R45, PT ;  /* 0x0000002ddf00720c */ /* 0x000fe20003f04270 */
[----:B-1----:R-:W-:Y:S01]  /*74a0*/  FFMA.FTZ R22, -R240, R22, R59 ;  /* 0x00000016f0167223 */ /* 0x002fe2000001013b */
[-C--:B------:R-:W-:Y:S02]  /*74b0*/  ISETP.GE.AND P5, PT, R52, R224.reuse, PT ;  /* 0x000000e03400720c */ /* 0x080fe40003fa6270 */
[----:B------:R-:W-:Y:S02]  /*74c0*/  ISETP.GE.AND P4, PT, R51, R224, PT ;  /* 0x000000e03300720c */ /* 0x000fe40003f86270 */
[----:B------:R-:W-:-:S02]  /*74d0*/  FSEL R146, R27, -INF , !P2 ;  /* 0xff8000001b927808 */ /* 0x000fc40005000000 */
[----:B------:R-:W-:Y:S02]  /*74e0*/  IABS R24, R24 ;  /* 0x0000001800187213 */ /* 0x000fe40000000000 */
[----:B------:R-:W-:Y:S02]  /*74f0*/  ISETP.GT.AND P2, PT, R223, R46, PT ;  /* 0x0000002edf00720c */ /* 0x000fe40003f44270 */
[----:B------:R-:W-:Y:S02]  /*7500*/  FSEL R17, R17, -INF , !P0 ;  /* 0xff80000011117808 */ /* 0x000fe40004000000 */
[----:B------:R-:W-:Y:S02]  /*7510*/  FSEL R150, R150, -INF , !P5 ;  /* 0xff80000096967808 */ /* 0x000fe40006800000 */
[----:B------:R-:W-:Y:S02]  /*7520*/  FSEL R149, R149, -INF , !P4 ;  /* 0xff80000095957808 */ /* 0x000fe40006000000 */
[----:B------:R-:W-:-:S02]  /*7530*/  ISETP.GT.AND P0, PT, R191, R226, PT ;  /* 0x000000e2bf00720c */ /* 0x000fc40003f04270 */
[-C--:B------:R-:W-:Y:S02]  /*7540*/  ISETP.GE.AND P5, PT, R50, R224.reuse, PT ;  /* 0x000000e03200720c */ /* 0x080fe40003fa6270 */
[----:B------:R-:W-:Y:S02]  /*7550*/  ISETP.GE.AND P4, PT, R49, R224, PT ;  /* 0x000000e03100720c */ /* 0x000fe40003f86270 */
[----:B------:R-:W-:Y:S02]  /*7560*/  I2FP.F32.S32 R24, R24 ;  /* 0x0000001800187245 */ /* 0x000fe40000201400 */
[----:B------:R-:W-:Y:S02]  /*7570*/  ISETP.GE.AND P1, PT, R46, R222, PT ;  /* 0x000000de2e00720c */ /* 0x000fe40003f26270 */
[----:B------:R-:W-:Y:S01]  /*7580*/  FSEL R22, R22, -INF , !P2 ;  /* 0xff80000016167808 */ /* 0x000fe20005000000 */
[----:B--2---:R-:W-:Y:S01]  /*7590*/  FFMA.FTZ R24, -R240, R24, R55 ;  /* 0x00000018f0187223 */ /* 0x004fe20000010137 */
[----:B------:R-:W-:-:S02]  /*75a0*/  FSEL R148, R148, -INF , !P5 ;  /* 0xff80000094947808 */ /* 0x000fc40006800000 */
[----:B------:R-:W-:Y:S01]  /*75b0*/  FSEL R147, R147, -INF , !P4 ;  /* 0xff80000093937808 */ /* 0x000fe20006000000 */
[----:B------:R-:W-:Y:S01]  /*75c0*/  BAR.SYNC.DEFER_BLOCKING 0x0 ;  /* 0x0000000000007b1d */ /* 0x000fe20000010000 */
[-C--:B------:R-:W-:Y:S02]  /*75d0*/  ISETP.GE.AND P5, PT, R48, R224.reuse, PT ;  /* 0x000000e03000720c */ /* 0x080fe40003fa6270 */
[----:B------:R-:W-:Y:S02]  /*75e0*/  ISETP.GE.AND P4, PT, R46, R224, PT ;  /* 0x000000e02e00720c */ /* 0x000fe40003f86270 */
[----:B------:R-:W-:Y:S02]  /*75f0*/  FSEL R136, R22, -INF , !P1 ;  /* 0xff80000016887808 */ /* 0x000fe40004800000 */
[----:B------:R-:W-:Y:S02]  /*7600*/  ISETP.GT.AND P1, PT, R223, R43, PT ;  /* 0x0000002bdf00720c */ /* 0x000fe40003f24270 */
[----:B------:R-:W-:-:S02]  /*7610*/  FSEL R67, R47, -INF , !P5 ;  /* 0xff8000002f437808 */ /* 0x000fc40006800000 */
[----:B------:R-:W-:Y:S01]  /*7620*/  FSEL R64, R64, -INF , !P4 ;  /* 0xff80000040407808 */ /* 0x000fe20006000000 */
[----:B------:R-:W-:Y:S01]  /*7630*/  BSSY.RECONVERGENT B1, `(.L_x_6095) ;  /* 0x00000c5000017945 */ /* 0x000fe20003800200 */
        /* <DEDUP_REMOVED lines=25> */
.L_x_6098:
        /* <DEDUP_REMOVED lines=27> */
[-C--:B------:R-:W-:Y:S02]  /*7980*/  ISETP.GE.U32.AND P4, PT, R23, R17.reuse, PT ;  /* 0x000000111700720c */ /* 0x080fe40003f86070 */
[----:B------:R-:W-:Y:S01]  /*7990*/  @!P3 IMAD.IADD R24, R24, 0x1, -R17 ;  /* 0x000000011818b824 */ /* 0x000fe200078e0a11 */
[----:B------:R-:W-:Y:S01]  /*79a0*/  ISETP.NE.AND P1, PT, R22, RZ, PT ;  /* 0x000000ff1600720c */ /* 0x000fe20003f25270 */
[----:B------:R-:W-:Y:S01]  /*79b0*/  @!P3 VIADD R27, R27, 0x1 ;  /* 0x000000011b1bb836 */ /* 0x000fe20000000000 */
[----:B------:R-:W-:Y:S02]  /*79c0*/  LOP3.LUT R23, RZ, R22, RZ, 0x33, !PT ;  /* 0x00000016ff177212 */ /* 0x000fe400078e33ff */
[----:B------:R-:W-:-:S06]  /*79d0*/  ISETP.GE.U32.AND P5, PT, R24, R17, PT ;  /* 0x000000111800720c */ /* 0x000fcc0003fa6070 */
        /* <DEDUP_REMOVED lines=28> */
.L_x_6099:
[----:B------:R-:W-:Y:S05]  /*7ba0*/  BSYNC.RECONVERGENT B0 ;  /* 0x0000000000007941 */ /* 0x000fea0003800200 */
.L_x_6097:
[-C--:B------:R-:W-:Y:S01]  /*7bb0*/  ISETP.GE.AND P1, PT, R208, R241.reuse, PT ;  /* 0x000000f1d000720c */ /* 0x080fe20003f26270 */
[C---:B------:R-:W-:Y:S01]  /*7bc0*/  IMAD.SHL.U32 R17, R216.reuse, 0x20, RZ ;  /* 0x00000020d8117824 */ /* 0x040fe200078e00ff */
[----:B------:R-:W-:Y:S02]  /*7bd0*/  ISETP.GE.AND P0, PT, R221, R241, PT ;  /* 0x000000f1dd00720c */ /* 0x000fe40003f06270 */
[----:B------:R-:W-:Y:S02]  /*7be0*/  SHF.L.U64.HI R21, R216, 0x5, R217 ;  /* 0x00000005d8157819 */ /* 0x000fe400000102d9 */
[----:B------:R-:W-:-:S04]  /*7bf0*/  IADD3 R28, P2, PT, R17, R228, RZ ;  /* 0x000000e4111c7210 */ /* 0x000fc80007f5e0ff */
[----:B------:R-:W-:Y:S02]  /*7c00*/  IADD3.X R29, PT, PT, R21, R227, RZ, P2, !PT ;  /* 0x000000e3151d7210 */ /* 0x000fe400017fe4ff */
[-C--:B------:R-:W-:Y:S01]  /*7c10*/  IADD3 R26, P2, PT, R28, R17.reuse, RZ ;  /* 0x000000111c1a7210 */ /* 0x080fe20007f5e0ff */
[--C-:B------:R-:W-:Y:S02]  /*7c20*/  @!P1 IMAD.MOV.U32 R22, RZ, RZ, R228.reuse ;  /* 0x000000ffff169224 */ /* 0x100fe400078e00e4 */
        /* <DEDUP_REMOVED lines=77> */
[----:B------:R2:W-:Y:S01]  /*8100*/  @!P0 LDGSTS.E.BYPASS.LTC128B.128 [R243+0xa800], desc[UR4][R26.64+0x80] ;  /* 0x0a8000801af38fae */ /* 0x0005e2000b981a04 */
        /* <DEDUP_REMOVED lines=23> */
.L_x_6096:
[----:B------:R-:W-:Y:S05]  /*8280*/  BSYNC.RECONVERGENT B1 ;  /* 0x0000000000017941 */ /* 0x000fea0003800200 */
.L_x_6095:
        /* <DEDUP_REMOVED lines=104> */
[----:B------:R-:W5:Y:S01]  /*8910*/  MUFU.EX2 R46, R46 ;  /* 0x0000002e002e7308 */ /* 0x000f620000000800 */
[--C-:B------:R-:W-:Y:S01]  /*8920*/  FFMA.FTZ R171, R171, R63, -R61.reuse ;  /* 0x0000003fabab7223 */ /* 0x100fe2000001083d */
        /* <DEDUP_REMOVED lines=10> */
[----:B------:R-:W2:Y:S01]  /*89d0*/  MUFU.EX2 R48, R48 ;  /* 0x0000003000307308 */ /* 0x000ea20000000800 */
[-CC-:B------:R-:W-:Y:S01]  /*89e0*/  FFMA.FTZ R162, R162, R63.reuse, -R61.reuse ;  /* 0x0000003fa2a27223 */ /* 0x180fe2000001083d */
[-CC-:B------:R-:W-:Y:S01]  /*89f0*/  FFMA.FTZ R152, R152, R63.reuse, -R61.reuse ;  /* 0x0000003f98987223 */ /* 0x180fe2000001083d */
[----:B------:R-:W-:Y:S01]  /*8a00*/  FADD.FTZ R54, R55, R54 ;  /* 0x0000003637367221 */ /* 0x000fe20000010000 */
[----:B------:R-:W4:Y:S01]  /*8a10*/  MUFU.EX2 R47, R47 ;  /* 0x0000002f002f7308 */ /* 0x000f220000000800 */
[C---:B------:R-:W-:Y:S01]  /*8a20*/  HMMA.16816.F32 R96, R68.reuse, R92, RZ ;  /* 0x0000005c4460723c */ /* 0x040fe200000018ff */
[----:B------:R-:W-:Y:S01]  /*8a30*/  FADD.FTZ R56, R57, R56 ;  /* 0x0000003839387221 */ /* 0x000fe20000010000 */
[----:B------:R-:W-:Y:S01]  /*8a40*/  FADD.FTZ R54, R50, R54 ;  /* 0x0000003632367221 */ /* 0x000fe20000010000 */
[----:B------:R-:W3:Y:S01]  /*8a50*/  MUFU.EX2 R44, R44 ;  /* 0x0000002c002c7308 */ /* 0x000ee20000000800 */
[-C--:B------:R-:W-:Y:S01]  /*8a60*/  FFMA.FTZ R249, R59, R63.reuse, -R62 ;  /* 0x0000003f3bf97223 */ /* 0x080fe2000001083e */
[----:B------:R-:W-:Y:S01]  /*8a70*/  FADD.FTZ R56, R52, R56 ;  /* 0x0000003834387221 */ /* 0x000fe20000010000 */
[----:B------:R-:W-:Y:S01]  /*8a80*/  FFMA.FTZ R248, R58, R63, -R61 ;  /* 0x0000003f3af87223 */ /* 0x000fe2000001083d */
[----:B------:R-:W3:Y:S01]  /*8a90*/  MUFU.EX2 R43, R43 ;  /* 0x0000002b002b7308 */ /* 0x000ee20000000800 */
[C---:B------:R-:W-:Y:S01]  /*8aa0*/  HMMA.16816.F32 R92, R68.reuse, R94, RZ ;  /* 0x0000005e445c723c */ /* 0x040fe200000018ff */
[----:B------:R-:W-:Y:S01]  /*8ab0*/  FADD.FTZ R49, R49, R54 ;  /* 0x0000003631317221 */ /* 0x000fe20000010000 */
[----:B------:R-:W-:Y:S01]  /*8ac0*/  FADD.FTZ R51, R51, R56 ;  /* 0x0000003833337221 */ /* 0x000fe20000010000 */
[----:B------:R-:W3:Y:S01]  /*8ad0*/  MUFU.EX2 R41, R41 ;  /* 0x0000002900297308 */ /* 0x000ee20000000800 */
[----:B------:R-:W-:Y:S01]  /*8ae0*/  ISETP.GT.AND P0, PT, R191, R226, PT ;  /* 0x000000e2bf00720c */ /* 0x000fe20003f04270 */
[----:B-----5:R-:W-:Y:S01]  /*8af0*/  FADD.FTZ R49, R46, R49 ;  /* 0x000000312e317221 */ /* 0x020fe20000010000 */
[----:B--2---:R-:W-:Y:S01]  /*8b00*/  FADD.FTZ R51, R48, R51 ;  /* 0x0000003330337221 */ /* 0x004fe20000010000 */
[----:B------:R-:W-:Y:S01]  /*8b10*/  MUFU.EX2 R139, R139 ;  /* 0x0000008b008b7308 */ /* 0x000fe20000000800 */
        /* <DEDUP_REMOVED lines=35> */
[----:B------:R-:W-:Y:S01]  /*8d50*/  F2FP.F16.F32.PACK_AB R7, R41, R42 ;  /* 0x0000002a2907723e */ /* 0x000fe200000000ff */
[----:B------:R-:W-:Y:S02]  /*8d60*/  FADD.FTZ R43, R43, R47 ;  /* 0x0000002f2b2b7221 */ /* 0x000fe40000010000 */
[----:B------:R-:W-:Y:S02]  /*8d70*/  FADD.FTZ R41, R41, R45 ;  /* 0x0000002d29297221 */ /* 0x000fe40000010000 */
[----:B--2---:R-:W-:-:S02]  /*8d80*/  FADD.FTZ R43, R142, R43 ;  /* 0x0000002b8e2b7221 */ /* 0x004fc40000010000 */
        /* <DEDUP_REMOVED lines=11> */
[----:B------:R-:W-:-:S02]  /*8e40*/  FFMA.FTZ R16, R138, R63, -R61 ;  /* 0x0000003f8a107223 */ /* 0x000fc4000001083d */
[----:B------:R4:W-:Y:S04]  /*8e50*/  MUFU.EX2 R138, R141 ;  /* 0x0000008d008a7308 */ /* 0x0009e80000000800 */
[----:B------:R5:W-:Y:S01]  /*8e60*/  MUFU.EX2 R140, R16 ;  /* 0x00000010008c7308 */ /* 0x000be20000000800 */
[C---:B-1----:R-:W-:Y:S08]  /*8e70*/  HMMA.16816.F32 R72, R4.reuse, R8, R72 ;  /* 0x000000080448723c */ /* 0x042ff00000001848 */
[----:B------:R-:W-:Y:S01]  /*8e80*/  HMMA.16816.F32 R68, R4, R10, R68 ;  /* 0x0000000a0444723c */ /* 0x000fe20000001844 */
[----:B------:R-:W1:Y:S01]  /*8e90*/  LDSM.16.MT88.4 R8, [R53+0x11000] ;  /* 0x011000003508783b */ /* 0x000e620000004200 */
[----:B----4-:R-:W-:-:S03]  /*8ea0*/  FFMA.FTZ R141, R39, R63, -R62 ;  /* 0x0000003f278d7223 */ /* 0x010fc6000001083e */
[----:B------:R-:W-:Y:S03]  /*8eb0*/  LDSM.16.MT88.4 R36, [R40+0x11000] ;  /* 0x011000002824783b */ /* 0x000fe60000004200 */
        /* <DEDUP_REMOVED lines=12> */
[C---:B----4-:R-:W-:Y:S01]  /*8f80*/  F2FP.F16.F32.PACK_AB R4, R141.reuse, R142 ;  /* 0x0000008e8d04723e */ /* 0x050fe200000000ff */
[----:B------:R-:W-:Y:S01]  /*8f90*/  FADD.FTZ R141, R141, R43 ;  /* 0x0000002b8d8d7221 */ /* 0x000fe20000010000 */
        /* <DEDUP_REMOVED lines=8> */
[----:B--2---:R-:W-:Y:S02]  /*9020*/  HMMA.16816.F32 R128, R4, R32, R128 ;  /* 0x000000200480723c */ /* 0x004fe40000001880 */
[----:B------:R-:W-:-:S06]  /*9030*/  FADD.FTZ R143, R154, R143 ;  /* 0x0000008f9a8f7221 */ /* 0x000fcc0000010000 */
[C---:B------:R-:W-:Y:S01]  /*9040*/  HMMA.16816.F32 R124, R4.reuse, R34, R124 ;  /* 0x00000022047c723c */ /* 0x040fe2000000187c */
[----:B------:R-:W2:Y:S07]  /*9050*/  LDSM.16.MT88.4 R32, [R190+0xd800] ;  /* 0x00d80000be20783b */ /* 0x000eae0000004200 */
[C---:B---3--:R-:W-:Y:S01]  /*9060*/  HMMA.16816.F32 R88, R4.reuse, R12, R88 ;  /* 0x0000000c0458723c */ /* 0x048fe20000001858 */
[-C--:B------:R-:W-:Y:S01]  /*9070*/  FFMA.FTZ R13, R156, R63.reuse, -R61 ;  /* 0x0000003f9c0d7223 */ /* 0x080fe2000001083d */
[-CC-:B------:R-:W-:Y:S01]  /*9080*/  FFMA.FTZ R12, R155, R63.reuse, -R62.reuse ;  /* 0x0000003f9b0c7223 */ /* 0x180fe2000001083e */
[----:B------:R3:W-:Y:S04]  /*9090*/  MUFU.EX2 R156, R160 ;  /* 0x000000a0009c7308 */ /* 0x0007e80000000800 */
[----:B------:R-:W-:Y:S01]  /*90a0*/  MUFU.EX2 R155, R13 ;  /* 0x0000000d009b7308 */ /* 0x000fe20000000800 */
[----:B-1----:R-:W-:Y:S01]  /*90b0*/  HMMA.16816.F32 R80, R4, R8, R80 ;  /* 0x000000080450723c */ /* 0x002fe20000001850 */
[-CC-:B------:R-:W-:Y:S01]  /*90c0*/  FFMA.FTZ R8, R158, R63.reuse, -R62.reuse ;  /* 0x0000003f9e087223 */ /* 0x180fe2000001083e */
[----:B------:R-:W-:-:S03]  /*90d0*/  FFMA.FTZ R158, R159, R63, -R62 ;  /* 0x0000003f9f9e7223 */ /* 0x000fc6000001083e */
[----:B------:R1:W-:Y:S03]  /*90e0*/  MUFU.EX2 R159, R8 ;  /* 0x00000008009f7308 */ /* 0x0003e60000000800 */
[C---:B------:R-:W-:Y:S01]  /*90f0*/  HMMA.16816.F32 R84, R4.reuse, R14, R84 ;  /* 0x0000000e0454723c */ /* 0x040fe20000001854 */
[----:B---3--:R-:W-:Y:S01]  /*9100*/  FFMA.FTZ R160, R157, R63, -R62 ;  /* 0x0000003f9da07223 */ /* 0x008fe2000001083e */
[----:B------:R-:W-:Y:S04]  /*9110*/  MUFU.EX2 R158, R158 ;  /* 0x0000009e009e7308 */ /* 0x000fe80000000800 */
[----:B------:R3:W4:Y:S02]  /*9120*/  MUFU.EX2 R157, R12 ;  /* 0x0000000c009d7308 */ /* 0x0007240000000800 */
[C---:B------:R-:W-:Y:S02]  /*9130*/  HMMA.16816.F32 R76, R4.reuse, R10, R76 ;  /* 0x0000000a044c723c */ /* 0x040fe4000000184c */
[----:B------:R-:W2:Y:S01]  /*9140*/  MUFU.EX2 R160, R160 ;  /* 0x000000a000a07308 */ /* 0x000ea20000000800 */
[----:B-1----:R-:W-:Y:S05]  /*9150*/  LDSM.16.MT88.4 R8, [R53+0x11800] ;  /* 0x011800003508783b */ /* 0x002fea0000004200 */
[----:B-----5:R-:W-:Y:S01]  /*9160*/  HMMA.16816.F32 R96, R4, R16, R96 ;  /* 0x000000100460723c */ /* 0x020fe20000001860 */
[----:B---3--:R-:W1:Y:S01]  /*9170*/  LDSM.16.MT88.4 R12, [R65+0x11800] ;  /* 0x01180000410c783b */ /* 0x008e620000004200 */
[----:B----4-:R-:W-:-:S06]  /*9180*/  FADD.FTZ R144, R157, R144 ;  /* 0x000000909d907221 */ /* 0x010fcc0000010000 */
        /* <DEDUP_REMOVED lines=13> */
[----:B--2---:R-:W-:Y:S01]  /*9260*/  F2FP.F16.F32.PACK_AB R4, R160, R157 ;  /* 0x0000009da004723e */ /* 0x004fe200000000ff */
        /* <DEDUP_REMOVED lines=10> */
[----:B------:R-:W-:Y:S01]  /*9310*/  FADD.FTZ R158, R158, R160 ;  /* 0x000000a09e9e7221 */ /* 0x000fe20000010000 */
[----:B------:R-:W-:-:S06]  /*9320*/  FADD.FTZ R161, R171, R161 ;  /* 0x000000a1aba17221 */ /* 0x000fcc0000010000 */
[C---:B------:R-:W-:Y:S01]  /*9330*/  HMMA.16816.F32 R124, R4.reuse, R34, R124 ;  /* 0x00000022047c723c */ /* 0x040fe2000000187c */
[----:B------:R-:W2:Y:S07]  /*9340*/  LDSM.16.MT88.4 R32, [R40+0x11800] ;  /* 0x011800002820783b */ /* 0x000eae0000004200 */
[C---:B-1----:R-:W-:Y:S08]  /*9350*/  HMMA.16816.F32 R88, R4.reuse, R12, R88 ;  /* 0x0000000c0458723c */ /* 0x042ff00000001858 */
[C---:B------:R-:W-:Y:S01]  /*9360*/  HMMA.16816.F32 R84, R4.reuse, R14, R84 ;  /* 0x0000000e0454723c */ /* 0x040fe20000001854 */
[----:B------:R-:W1:Y:S07]  /*9370*/  LDSM.16.MT88.4 R12, [R190+0x12000] ;  /* 0x01200000be0c783b */ /* 0x000e6e0000004200 */
[----:B------:R-:W-:Y:S01]  /*9380*/  HMMA.16816.F32 R80, R4, R8, R80 ;  /* 0x000000080450723c */ /* 0x000fe20000001850 */
[----:B------:R-:W-:-:S02]  /*9390*/  FFMA.FTZ R8, R172, R63, -R62 ;  /* 0x0000003fac087223 */ /* 0x000fc4000001083e */
[----:B------:R-:W-:Y:S04]  /*93a0*/  MUFU.EX2 R172, R174 ;  /* 0x000000ae00ac7308 */ /* 0x000fe80000000800 */
[----:B------:R5:W4:Y:S01]  /*93b0*/  MUFU.EX2 R174, R8 ;  /* 0x0000000800ae7308 */ /* 0x000b220000000800 */
[C---:B------:R-:W-:Y:S08]  /*93c0*/  HMMA.16816.F32 R76, R4.reuse, R10, R76 ;  /* 0x0000000a044c723c */ /* 0x040ff0000000184c */
[----:B---3--:R-:W-:Y:S01]  /*93d0*/  HMMA.16816.F32 R96, R4, R16, R96 ;  /* 0x000000100460723c */ /* 0x008fe20000001860 */
[----:B-----5:R-:W3:Y:S01]  /*93e0*/  LDSM.16.MT88.4 R8, [R65+0x12000] ;  /* 0x012000004108783b */ /* 0x020ee20000004200 */
[----:B----4-:R-:W-:-:S06]  /*93f0*/  FADD.FTZ R158, R174, R158 ;  /* 0x0000009eae9e7221 */ /* 0x010fcc0000010000 */
        /* <DEDUP_REMOVED lines=24> */
[----:B------:R-:W-:-:S07]  /*9580*/  FADD.FTZ R179, R179, R173 ;  /* 0x000000adb3b37221 */ /* 0x000fce0000010000 */
[C---:B------:R-:W-:Y:S01]  /*9590*/  HMMA.16816.F32 R92, R4.reuse, R14, R92 ;  /* 0x0000000e045c723c */ /* 0x040fe2000000185c */
[----:B------:R-:W1:Y:S07]  /*95a0*/  LDSM.16.MT88.4 R12, [R40+0x12000] ;  /* 0x01200000280c783b */ /* 0x000e6e0000004200 */
[C---:B---3--:R-:W-:Y:S01]  /*95b0*/  HMMA.16816.F32 R88, R4.reuse, R8, R88 ;  /* 0x000000080458723c */ /* 0x048fe20000001858 */
[-CC-:B------:R-:W-:Y:S01]  /*95c0*/  FFMA.FTZ R8, R168, R63.reuse, -R61.reuse ;  /* 0x0000003fa8087223 */ /* 0x180fe2000001083d */
[-C--:B------:R-:W-:Y:S01]  /*95d0*/  FFMA.FTZ R9, R167, R63.reuse, -R61 ;  /* 0x0000003fa7097223 */ /* 0x080fe2000001083d */
[----:B------:R-:W2:Y:S04]  /*95e0*/  MUFU.EX2 R168, R169 ;  /* 0x000000a900a87308 */ /* 0x000ea80000000800 */
[----:B------:R3:W-:Y:S01]  /*95f0*/  MUFU.EX2 R167, R8 ;  /* 0x0000000800a77308 */ /* 0x0007e20000000800 */
[----:B----4-:R-:W-:Y:S01]  /*9600*/  HMMA.16816.F32 R104, R4, R16, R104 ;  /* 0x000000100468723c */ /* 0x010fe20000001868 */
[-CC-:B------:R-:W-:Y:S01]  /*9610*/  FFMA.FTZ R17, R165, R63.reuse, -R62.reuse ;  /* 0x0000003fa5117223 */ /* 0x180fe2000001083e */
[----:B------:R-:W-:-:S03]  /*9620*/  FFMA.FTZ R16, R164, R63, -R62 ;  /* 0x0000003fa4107223 */ /* 0x000fc6000001083e */
[----:B------:R-:W-:Y:S03]  /*9630*/  MUFU.EX2 R164, R17 ;  /* 0x0000001100a47308 */ /* 0x000fe60000000800 */
[C---:B------:R-:W-:Y:S01]  /*9640*/  HMMA.16816.F32 R84, R4.reuse, R10, R84 ;  /* 0x0000000a0454723c */ /* 0x040fe20000001854 */
[----:B--2---:R-:W-:Y:S01]  /*9650*/  FADD.FTZ R175, R168, R175 ;  /* 0x000000afa8af7221 */ /* 0x004fe20000010000 */
[-CC-:B---3--:R-:W-:Y:S02]  /*9660*/  FFMA.FTZ R8, R166, R63.reuse, -R62.reuse ;  /* 0x0000003fa6087223 */ /* 0x188fe4000001083e */
[----:B------:R-:W-:Y:S04]  /*9670*/  MUFU.EX2 R166, R9 ;  /* 0x0000000900a67308 */ /* 0x000fe80000000800 */
[C---:B-----5:R-:W-:Y:S01]  /*9680*/  HMMA.16816.F32 R112, R4.reuse, R20, R112 ;  /* 0x000000140470723c */ /* 0x060fe20000001870 */
        /* <DEDUP_REMOVED lines=220> */
.L_x_6103:
        /* <DEDUP_REMOVED lines=8> */
.L_x_6104:
[----:B------:R-:W-:Y:S05]  /*a4d0*/  BSYNC.RECONVERGENT B0 ;  /* 0x0000000000007941 */ /* 0x000fea0003800200 */
.L_x_6102:
[-C--:B------:R-:W-:Y:S01]  /*a4e0*/  ISETP.GE.AND P1, PT, R208, R241.reuse, PT ;  /* 0x000000f1d000720c */ /* 0x080fe20003f26270 */
[C---:B------:R-:W-:Y:S01]  /*a4f0*/  IMAD.SHL.U32 R4, R218.reuse, 0x20, RZ ;  /* 0x00000020da047824 */ /* 0x040fe200078e00ff */
[----:B------:R-:W-:Y:S02]  /*a500*/  ISETP.GE.AND P0, PT, R221, R241, PT ;  /* 0x000000f1dd00720c */ /* 0x000fe40003f06270 */
        /* <DEDUP_REMOVED lines=110> */
[----:B------:R-:W1:Y:S04]  /*abf0*/  LDSM.16.M88.4 R144, [R177+0x4000] ;  /* 0x00400000b190783b */ /* 0x000e680000000200 */
[----:B------:R-:W3:Y:S04]  /*ac00*/  LDSM.16.M88.4 R136, [R177+0x4800] ;  /* 0x00480000b188783b */ /* 0x000ee80000000200 */
[----:B------:R-:W-:Y:S04]  /*ac10*/  LDSM.16.M88.4 R148, [R176] ;  /* 0x00000000b094783b */ /* 0x000fe80000000200 */
[----:B------:R-:W4:Y:S04]  /*ac20*/  LDSM.16.M88.4 R16, [R180+0x4000] ;  /* 0x00400000b410783b */ /* 0x000f280000000200 */
[----:B--2---:R-:W2:Y:S04]  /*ac30*/  LDSM.16.M88.4 R8, [R180+0x4800] ;  /* 0x00480000b408783b */ /* 0x004ea80000000200 */
[----:B------:R-:W5:Y:S04]  /*ac40*/  LDSM.16.M88.4 R60, [R177+0x5000] ;  /* 0x00500000b13c783b */ /* 0x000f680000000200 */
[----:B------:R-:W5:Y:S04]  /*ac50*/  LDSM.16.M88.4 R28, [R177+0x7000] ;  /* 0x00700000b11c783b */ /* 0x000f680000000200 */
[----:B------:R-:W5:Y:S04]  /*ac60*/  LDSM.16.M88.4 R12, [R180+0x5000] ;  /* 0x00500000b40c783b */ /* 0x000f680000000200 */
[----:B------:R-:W5:Y:S04]  /*ac70*/  LDSM.16.M88.4 R52, [R177+0x5800] ;  /* 0x00580000b134783b */ /* 0x000f680000000200 */
[----:B------:R-:W5:Y:S01]  /*ac80*/  LDSM.16.M88.4 R44, [R177+0x6000] ;  /* 0x00600000b12c783b */ /* 0x000f620000000200 */
[C---:B-1----:R-:W-:Y:S03]  /*ac90*/  HMMA.16816.F32 R4, R172.reuse, R144, RZ ;  /* 0x00000090ac04723c */ /* 0x042fe600000018ff */
[----:B------:R-:W1:Y:S04]  /*aca0*/  LDSM.16.M88.4 R36, [R177+0x6800] ;  /* 0x00680000b124783b */ /* 0x000e680000000200 */
[----:B------:R-:W1:Y:S01]  /*acb0*/  LDSM.16.M88.4 R20, [R177+0x7800] ;  /* 0x00780000b114783b */ /* 0x000e620000000200 */
[C---:B---3--:R-:W-:Y:S03]  /*acc0*/  HMMA.16816.F32 R140, R172.reuse, R136, RZ ;  /* 0x00000088ac8c723c */ /* 0x048fe600000018ff */
[----:B------:R-:W-:Y:S04]  /*acd0*/  LDSM.16.M88.4 R152, [R181] ;  /* 0x00000000b598783b */ /* 0x000fe80000000200 */
[----:B------:R-:W3:Y:S01]  /*ace0*/  LD.E R198, desc[UR4][R2.64+0x18c] ;  /* 0x00018c0402c67980 */ /* 0x000ee2000c101900 */
[C---:B------:R-:W-:Y:S03]  /*acf0*/  HMMA.16816.F32 R144, R172.reuse, R146, RZ ;  /* 0x00000092ac90723c */ /* 0x040fe600000018ff */
[----:B------:R-:W-:Y:S04]  /*ad00*/  LDSM.16.M88.4 R168, [R180+0x5800] ;  /* 0x00580000b4a8783b */ /* 0x000fe80000000200 */
[----:B------:R-:W-:Y:S01]  /*ad10*/  LDSM.16.M88.4 R164, [R180+0x6000] ;  /* 0x00600000b4a4783b */ /* 0x000fe20000000200 */
[----:B------:R-:W-:Y:S03]  /*ad20*/  HMMA.16816.F32 R136, R172, R138, RZ ;  /* 0x0000008aac88723c */ /* 0x000fe600000018ff */
[----:B------:R-:W-:Y:S04]  /*ad30*/  LDSM.16.M88.4 R160, [R180+0x6800] ;  /* 0x00680000b4a0783b */ /* 0x000fe80000000200 */
[----:B------:R-:W-:Y:S01]  /*ad40*/  LDSM.16.M88.4 R156, [R180+0x7800] ;  /* 0x00780000b49c783b */ /* 0x000fe20000000200 */
[C---:B----4-:R-:W-:Y:S03]  /*ad50*/  HMMA.16816.F32 R4, R148.reuse, R16, R4 ;  /* 0x000000109404723c */ /* 0x050fe60000001804 */
[----:B------:R-:W-:Y:S04]  /*ad60*/  LDSM.16.M88.4 R184, [R189+0x8000] ;  /* 0x00800000bdb8783b */ /* 0x000fe80000000200 */
[----:B------:R-:W0:Y:S01]  /*ad70*/  LDGDEPBAR ;  /* 0x00000000000079af */ /* 0x000e220000000000 */
[C---:B------:R-:W-:Y:S03]  /*ad80*/  HMMA.16816.F32 R144, R148.reuse, R18, R144 ;  /* 0x000000129490723c */ /* 0x040fe60000001890 */
[----:B------:R-:W4:Y:S05]  /*ad90*/  LDSM.16.M88.4 R16, [R180+0x7000] ;  /* 0x00700000b410783b */ /* 0x000f2a0000000200 */
[C---:B--2---:R-:W-:Y:S08]  /*ada0*/  HMMA.16816.F32 R140, R148.reuse, R8, R140 ;  /* 0x00000008948c723c */ /* 0x044ff0000000188c */
[----:B------:R-:W-:Y:S01]  /*adb0*/  HMMA.16816.F32 R136, R148, R10, R136 ;  /* 0x0000000a9488723c */ /* 0x000fe20000001888 */
[----:B------:R-:W2:Y:S07]  /*adc0*/  LDSM.16.M88.4 R8, [R189+0x4000] ;  /* 0x00400000bd08783b */ /* 0x000eae0000000200 */
[C---:B-----5:R-:W-:Y:S08]  /*add0*/  HMMA.16816.F32 R64, R172.reuse, R60, RZ ;  /* 0x0000003cac40723c */ /* 0x060ff000000018ff */
[C---:B------:R-:W-:Y:S08]  /*ade0*/  HMMA.16816.F32 R60, R172.reuse, R62, RZ ;  /* 0x0000003eac3c723c */ /* 0x040ff000000018ff */
[C---:B------:R-:W-:Y:S08]  /*adf0*/  HMMA.16816.F32 R32, R172.reuse, R28, RZ ;  /* 0x0000001cac20723c */ /* 0x040ff000000018ff */
[----:B------:R-:W-:Y:S08]  /*ae00*/  HMMA.16816.F32 R28, R172, R30, RZ ;  /* 0x0000001eac1c723c */ /* 0x000ff000000018ff */
[C---:B------:R-:W-:Y:S08]  /*ae10*/  HMMA.16816.F32 R64, R148.reuse, R12, R64 ;  /* 0x0000000c9440723c */ /* 0x040ff00000001840 */
[----:B------:R-:W-:Y:S01]  /*ae20*/  HMMA.16816.F32 R60, R148, R14, R60 ;  /* 0x0000000e943c723c */ /* 0x000fe2000000183c */
[----:B------:R-:W5:Y:S07]  /*ae30*/  LDSM.16.M88.4 R12, [R189+0x5000] ;  /* 0x00500000bd0c783b */ /* 0x000f6e0000000200 */
[C---:B------:R-:W-:Y:S08]  /*ae40*/  HMMA.16816.F32 R56, R172.reuse, R52, RZ ;  /* 0x00000034ac38723c */ /* 0x040ff000000018ff */
[C---:B------:R-:W-:Y:S08]  /*ae50*/  HMMA.16816.F32 R48, R172.reuse, R44, RZ ;  /* 0x0000002cac30723c */ /* 0x040ff000000018ff */
[C---:B-1----:R-:W-:Y:S08]  /*ae60*/  HMMA.16816.F32 R40, R172.reuse, R36, RZ ;  /* 0x00000024ac28723c */ /* 0x042ff000000018ff */
[C---:B------:R-:W-:Y:S08]  /*ae70*/  HMMA.16816.F32 R52, R172.reuse, R54, RZ ;  /* 0x00000036ac34723c */ /* 0x040ff000000018ff */
[C---:B------:R-:W-:Y:S08]  /*ae80*/  HMMA.16816.F32 R44, R172.reuse, R46, RZ ;  /* 0x0000002eac2c723c */ /* 0x040ff000000018ff */
[C---:B------:R-:W-:Y:S08]  /*ae90*/  HMMA.16816.F32 R36, R172.reuse, R38, RZ ;  /* 0x00000026ac24723c */ /* 0x040ff000000018ff */
[C---:B------:R-:W-:Y:S08]  /*aea0*/  HMMA.16816.F32 R24, R172.reuse, R20, RZ ;  /* 0x00000014ac18723c */ /* 0x040ff000000018ff */
[----:B------:R-:W-:Y:S01]  /*aeb0*/  HMMA.16816.F32 R172, R172, R22, RZ ;  /* 0x00000016acac723c */ /* 0x000fe200000018ff */
[----:B------:R-:W1:Y:S07]  /*aec0*/  LDSM.16.M88.4 R20, [R189+0x4800] ;  /* 0x00480000bd14783b */ /* 0x000e6e0000000200 */
[C---:B----4-:R-:W-:Y:S08]  /*aed0*/  HMMA.16816.F32 R32, R148.reuse, R16, R32 ;  /* 0x000000109420723c */ /* 0x050ff00000001820 */
[----:B------:R-:W-:Y:S01]  /*aee0*/  HMMA.16816.F32 R28, R148, R18, R28 ;  /* 0x00000012941c723c */ /* 0x000fe2000000181c */
[----:B------:R-:W4:Y:S07]  /*aef0*/  LDSM.16.M88.4 R16, [R189+0x5800] ;  /* 0x00580000bd10783b */ /* 0x000f2e0000000200 */
        /* <DEDUP_REMOVED lines=8> */
[----:B------:R-:W-:Y:S07]  /*af80*/  LDSM.16.M88.4 R164, [R177+0xb000] ;  /* 0x00b00000b1a4783b */ /* 0x000fee0000000200 */
[C---:B-----5:R-:W-:Y:S08]  /*af90*/  HMMA.16816.F32 R64, R152.reuse, R12, R64 ;  /* 0x0000000c9840723c */ /* 0x060ff00000001840 */
[----:B------:R-:W-:Y:S01]  /*afa0*/  HMMA.16816.F32 R60, R152, R14, R60 ;  /* 0x0000000e983c723c */ /* 0x000fe2000000183c */
[----:B------:R-:W5:Y:S07]  /*afb0*/  LDSM.16.M88.4 R12, [R189+0x7000] ;  /* 0x00700000bd0c783b */ /* 0x000f6e0000000200 */
[C---:B------:R-:W-:Y:S08]  /*afc0*/  HMMA.16816.F32 R40, R148.reuse, R160, R40 ;  /* 0x000000a09428723c */ /* 0x040ff00000001828 */
[C---:B------:R-:W-:Y:S01]  /*afd0*/  HMMA.16816.F32 R36, R148.reuse, R162, R36 ;  /* 0x000000a29424723c */ /* 0x040fe20000001824 */
[----:B------:R-:W-:Y:S07]  /*afe0*/  LDSM.16.M88.4 R160, [R188+0x7000] ;  /* 0x00700000bca0783b */ /* 0x000fee0000000200 */
[C---:B------:R-:W-:Y:S08]  /*aff0*/  HMMA.16816.F32 R24, R148.reuse, R156, R24 ;  /* 0x0000009c9418723c */ /* 0x040ff00000001818 */
[----:B------:R-:W-:Y:S01]  /*b000*/  HMMA.16816.F32 R172, R148, R158, R172 ;  /* 0x0000009e94ac723c */ /* 0x000fe200000018ac */
[----:B------:R-:W3:Y:S04]  /*b010*/  LDSM.16.M88.4 R148, [R189+0x6800] ;  /* 0x00680000bd94783b */ /* 0x000ee80000000200 */
[----:B------:R-:W3:Y:S03]  /*b020*/  LDSM.16.M88.4 R156, [R189+0x7800] ;  /* 0x00780000bd9c783b */ /* 0x000ee60000000200 */
[C---:B-1----:R-:W-:Y:S08]  /*b030*/  HMMA.16816.F32 R140, R152.reuse, R20, R140 ;  /* 0x00000014988c723c */ /* 0x042ff0000000188c */
[C---:B------:R-:W-:Y:S01]  /*b040*/  HMMA.16816.F32 R136, R152.reuse, R22, R136 ;  /* 0x000000169888723c */ /* 0x040fe20000001888 */
[----:B------:R-:W-:Y:S07]  /*b050*/  LDSM.16.M88.4 R20, [R188+0x4000] ;  /* 0x00400000bc14783b */ /* 0x000fee0000000200 */
[C---:B----4-:R-:W-:Y:S08]  /*b060*/  HMMA.16816.F32 R56, R152.reuse, R16, R56 ;  /* 0x000000109838723c */ /* 0x050ff00000001838 */
[C---:B------:R-:W-:Y:S01]  /*b070*/  HMMA.16816.F32 R52, R152.reuse, R18, R52 ;  /* 0x000000129834723c */ /* 0x040fe20000001834 */
[----:B------:R-:W1:Y:S07]  /*b080*/  LDSM.16.M88.4 R16, [R197] ;  /* 0x00000000c510783b */ /* 0x000e6e0000000200 */
[C---:B--2---:R-:W-:Y:S08]  /*b090*/  HMMA.16816.F32 R48, R152.reuse, R8, R48 ;  /* 0x000000089830723c */ /* 0x044ff00000001830 */
[C---:B------:R-:W-:Y:S01]  /*b0a0*/  HMMA.16816.F32 R44, R152.reuse, R10, R44 ;  /* 0x0000000a982c723c */ /* 0x040fe2000000182c */
[----:B------:R-:W2:Y:S07]  /*b0b0*/  LDSM.16.M88.4 R8, [R188+0x4800] ;  /* 0x00480000bc08783b */ /* 0x000eae0000000200 */
[C---:B-----5:R-:W-:Y:S08]  /*b0c0*/  HMMA.16816.F32 R32, R152.reuse, R12, R32 ;  /* 0x0000000c9820723c */ /* 0x060ff00000001820 */
[C---:B------:R-:W-:Y:S01]  /*b0d0*/  HMMA.16816.F32 R28, R152.reuse, R14, R28 ;  /* 0x0000000e981c723c */ /* 0x040fe2000000181c */
[----:B------:R-:W4:Y:S07]  /*b0e0*/  LDSM.16.M88.4 R12, [R188+0x5800] ;  /* 0x00580000bc0c783b */ /* 0x000f2e0000000200 */
[C---:B---3--:R-:W-:Y:S08]  /*b0f0*/  HMMA.16816.F32 R40, R152.reuse, R148, R40 ;  /* 0x000000949828723c */ /* 0x048ff00000001828 */
[C---:B------:R-:W-:Y:S01]  /*b100*/  HMMA.16816.F32 R36, R152.reuse, R150, R36 ;  /* 0x000000969824723c */ /* 0x040fe20000001824 */
[----:B------:R-:W3:Y:S07]  /*b110*/  LDSM.16.M88.4 R148, [R188+0x5000] ;  /* 0x00500000bc94783b */ /* 0x000eee0000000200 */
        /* <DEDUP_REMOVED lines=28> */
[----:B------:R-:W-:Y:S03]  /*b2e0*/  LDSM.16.M88.4 R152, [R180+0x8000] ;  /* 0x00800000b498783b */ /* 0x000fe60000000200 */
[C---:B----4-:R-:W-:Y:S08]  /*b2f0*/  HMMA.16816.F32 R4, R156.reuse, R12, R4 ;  /* 0x0000000c9c04723c */ /* 0x050ff00000001804 */
[C---:B------:R-:W-:Y:S01]  /*b300*/  HMMA.16816.F32 R144, R156.reuse, R14, R144 ;  /* 0x0000000e9c90723c */ /* 0x040fe20000001890 */
        /* <DEDUP_REMOVED lines=10> */
[----:B------:R-:W4:Y:S07]  /*b3b0*/  LDSM.16.M88.4 R8, [R180+0x8800] ;  /* 0x00880000b408783b */ /* 0x000f2e0000000200 */
[C---:B---3--:R-:W-:Y:S08]  /*b3c0*/  HMMA.16816.F32 R40, R156.reuse, R12, R40 ;  /* 0x0000000c9c28723c */ /* 0x048ff00000001828 */
[C---:B------:R-:W-:Y:S01]  /*b3d0*/  HMMA.16816.F32 R36, R156.reuse, R14, R36 ;  /* 0x0000000e9c24723c */ /* 0x040fe20000001824 */
[----:B------:R-:W3:Y:S07]  /*b3e0*/  LDSM.16.M88.4 R12, [R180+0xa800] ;  /* 0x00a80000b40c783b */ /* 0x000eee0000000200 */
[C---:B------:R-:W-:Y:S08]  /*b3f0*/  HMMA.16816.F32 R140, R156.reuse, R148, R140 ;  /* 0x000000949c8c723c */ /* 0x040ff0000000188c */
[----:B------:R-:W-:Y:S01]  /*b400*/  HMMA.16816.F32 R136, R156, R150, R136 ;  /* 0x000000969c88723c */ /* 0x000fe20000001888 */
[----:B------:R-:W5:Y:S07]  /*b410*/  LDSM.16.M88.4 R148, [R180+0x9000] ;  /* 0x00900000b494783b */ /* 0x000f6e0000000200 */
        /* <DEDUP_REMOVED lines=11> */
[----:B------:R-:W2:Y:S07]  /*b4d0*/  LDSM.16.M88.4 R164, [R189+0x8800] ;  /* 0x00880000bda4783b */ /* 0x000eae0000000200 */
[C---:B----4-:R-:W-:Y:S08]  /*b4e0*/  HMMA.16816.F32 R140, R176.reuse, R8, R140 ;  /* 0x00000008b08c723c */ /* 0x050ff0000000188c */
[----:B------:R-:W-:Y:S01]  /*b4f0*/  HMMA.16816.F32 R136, R176, R10, R136 ;  /* 0x0000000ab088723c */ /* 0x000fe20000001888 */
[----:B------:R-:W4:Y:S04]  /*b500*/  LDSM.16.M88.4 R8, [R180+0xb000] ;  /* 0x00b00000b408783b */ /* 0x000f280000000200 */
[----:B------:R-:W-:Y:S03]  /*b510*/  LDSM.16.M88.4 R180, [R180+0xb800] ;  /* 0x00b80000b4b4783b */ /* 0x000fe60000000200 */
[C---:B------:R-:W-:Y:S08]  /*b520*/  HMMA.16816.F32 R4, R168.reuse, R184, R4 ;  /* 0x000000b8a804723c */ /* 0x040ff00000001804 */
[----:B------:R-:W-:Y:S08]  /*b530*/  HMMA.16816.F32 R144, R168, R186, R144 ;  /* 0x000000baa890723c */ /* 0x000ff00000001890 */
[C---:B---3--:R-:W-:Y:S08]  /*b540*/  HMMA.16816.F32 R40, R176.reuse, R12, R40 ;  /* 0x0000000cb028723c */ /* 0x048ff00000001828 */
[C---:B------:R-:W-:Y:S01]  /*b550*/  HMMA.16816.F32 R36, R176.reuse, R14, R36 ;  /* 0x0000000eb024723c */ /* 0x040fe20000001824 */
[----:B------:R-:W3:Y:S07]  /*b560*/  LDSM.16.M88.4 R12, [R188+0x8800] ;  /* 0x00880000bc0c783b */ /* 0x000eee0000000200 */
[C---:B-----5:R-:W-:Y:S08]  /*b570*/  HMMA.16816.F32 R64, R176.reuse, R148, R64 ;  /* 0x00000094b040723c */ /* 0x060ff00000001840 */
[----:B------:R-:W-:Y:S01]  /*b580*/  HMMA.16816.F32 R60, R176, R150, R60 ;  /* 0x00000096b03c723c */ /* 0x000fe2000000183c */
[----:B------:R-:W5:Y:S07]  /*b590*/  LDSM.16.M88.4 R148, [R189+0xa800] ;  /* 0x00a80000bd94783b */ /* 0x000f6e0000000200 */
[C---:B------:R-:W-:Y:S08]  /*b5a0*/  HMMA.16816.F32 R24, R156.reuse, R160, R24 ;  /* 0x000000a09c18723c */ /* 0x040ff00000001818 */
[----:B------:R-:W-:Y:S01]  /*b5b0*/  HMMA.16816.F32 R172, R156, R162, R172 ;  /* 0x000000a29cac723c */ /* 0x000fe200000018ac */
[----:B------:R-:W5:Y:S04]  /*b5c0*/  LDSM.16.M88.4 R160, [R189+0x9000] ;  /* 0x00900000bda0783b */ /* 0x000f680000000200 */
[----:B------:R-:W-:Y:S03]  /*b5d0*/  LDSM.16.M88.4 R156, [R189+0x9800] ;  /* 0x00980000bd9c783b */ /* 0x000fe60000000200 */
[C---:B-1----:R-:W-:Y:S08]  /*b5e0*/  HMMA.16816.F32 R4, R20.reuse, R16, R4 ;  /* 0x000000101404723c */ /* 0x042ff00000001804 */
[----:B------:R-:W-:Y:S01]  /*b5f0*/  HMMA.16816.F32 R144, R20, R18, R144 ;  /* 0x000000121490723c */ /* 0x000fe20000001890 */
[----:B------:R-:W1:Y:S07]  /*b600*/  LDSM.16.M88.4 R16, [R188+0xa000] ;  /* 0x00a00000bc10783b */ /* 0x000e6e0000000200 */
[C---:B--2---:R-:W-:Y:S08]  /*b610*/  HMMA.16816.F32 R140, R168.reuse, R164, R140 ;  /* 0x000000a4a88c723c */ /* 0x044ff0000000188c */
[----:B------:R-:W-:Y:S08]  /*b620*/  HMMA.16816.F32 R136, R168, R166, R136 ;  /* 0x000000a6a888723c */ /* 0x000ff00000001888 */
[C---:B----4-:R-:W-:Y:S08]  /*b630*/  HMMA.16816.F32 R32, R176.reuse, R8, R32 ;  /* 0x00000008b020723c */ /* 0x050ff00000001820 */
[----:B------:R-:W-:Y:S01]  /*b640*/  HMMA.16816.F32 R28, R176, R10, R28 ;  /* 0x0000000ab01c723c */ /* 0x000fe2000000181c */
[----:B------:R-:W2:Y:S01]  /*b650*/  LDSM.16.M88.4 R8, [R188+0x9000] ;  /* 0x00900000bc08783b */ /* 0x000ea20000000200 */
[----:B------:R-:W-:-:S06]  /*b660*/  FMUL.FTZ R5, R5, R198 ;  /* 0x000000c605057220 */ /* 0x000fcc0000410000 */
[----:B------:R-:W-:Y:S01]  /*b670*/  HMMA.16816.F32 R48, R168, R152, R48 ;  /* 0x00000098a830723c */ /* 0x000fe20000001830 */
[----:B------:R-:W-:-:S07]  /*b680*/  FMUL.FTZ R4, R4, R198 ;  /* 0x000000c604047220 */ /* 0x000fce0000410000 */
[----:B---3--:R-:W-:Y:S01]  /*b690*/  HMMA.16816.F32 R140, R20, R12, R140 ;  /* 0x0000000c148c723c */ /* 0x008fe2000000188c */
[----:B------:R3:W-:Y:S07]  /*b6a0*/  MUFU.TANH R12, R4 ;  /* 0x00000004000c7308 */ /* 0x0007ee0000002400 */
[----:B-----5:R-:W-:Y:S01]  /*b6b0*/  HMMA.16816.F32 R40, R168, R148, R40 ;  /* 0x00000094a828723c */ /* 0x020fe20000001828 */
[----:B------:R-:W-:-:S07]  /*b6c0*/  IMAD.SHL.U32 R148, R0, 0x80, RZ ;  /* 0x0000008000947824 */ /* 0x000fce00078e00ff */
[----:B------:R-:W-:Y:S01]  /*b6d0*/  HMMA.16816.F32 R136, R20, R14, R136 ;  /* 0x0000000e1488723c */ /* 0x000fe20000001888 */
[----:B------:R-:W-:Y:S02]  /*b6e0*/  LOP3.LUT R148, R148, R135, RZ, 0xfc, !PT ;  /* 0x0000008794947212 */ /* 0x000fe400078efcff */
[----:B---3--:R-:W-:-:S05]  /*b6f0*/  LOP3.LUT R4, R195, R194, RZ, 0xfc, !PT ;  /* 0x000000c2c3047212 */ /* 0x008fca00078efcff */
[----:B------:R-:W-:Y:S01]  /*b700*/  HMMA.16816.F32 R44, R168, R154, R44 ;  /* 0x0000009aa82c723c */ /* 0x000fe2000000182c */
[----:B------:R3:W-:Y:S01]  /*b710*/  MUFU.TANH R154, R5 ;  /* 0x00000005009a7308 */ /* 0x0007e20000002400 */
[----:B------:R-:W-:-:S06]  /*b720*/  IMAD.IADD R4, R132, 0x1, R4 ;  /* 0x0000000184047824 */ /* 0x000fcc00078e0204 */
[----:B------:R-:W-:Y:S01]  /*b730*/  HMMA.16816.F32 R64, R168, R160, R64 ;  /* 0x000000a0a840723c */ /* 0x000fe20000001840 */
[----:B------:R-:W-:Y:S02]  /*b740*/  IMAD.IADD R149, R148, 0x1, R196 ;  /* 0x0000000194957824 */ /* 0x000fe400078e02c4 */
[-C--:B------:R-:W-:Y:S01]  /*b750*/  FMUL.FTZ R6, R6, R198.reuse ;  /* 0x000000c606067220 */ /* 0x080fe20000410000 */
[----:B---3--:R-:W-:-:S04]  /*b760*/  FMUL.FTZ R5, R144, R198 ;  /* 0x000000c690057220 */ /* 0x008fc80000410000 */
[----:B-1----:R-:W-:Y:S02]  /*b770*/  HMMA.16816.F32 R48, R20, R16, R48 ;  /* 0x000000101430723c */ /* 0x002fe40000001830 */
[----:B------:R-:W1:Y:S01]  /*b780*/  MUFU.TANH R5, R5 ;  /* 0x0000000500057308 */ /* 0x000e620000002400 */
[----:B------:R-:W-:Y:S01]  /*b790*/  IADD3 R17, PT, PT, R4, 0xf8, -R149 ;  /* 0x000000f804117810 */ /* 0x000fe20007ffe895 */
[-C--:B------:R-:W-:Y:S01]  /*b7a0*/  FMUL.FTZ R145, R145, R198.reuse ;  /* 0x000000c691917220 */ /* 0x080fe20000410000 */
[-C--:B------:R-:W-:Y:S01]  /*b7b0*/  FMUL.FTZ R140, R140, R198.reuse ;  /* 0x000000c68c8c7220 */ /* 0x080fe20000410000 */
[----:B------:R-:W-:-:S04]  /*b7c0*/  FMUL.FTZ R136, R136, R198 ;  /* 0x000000c688887220 */ /* 0x000fc80000410000 */
[----:B------:R3:W-:Y:S01]  /*b7d0*/  MUFU.TANH R152, R6 ;  /* 0x0000000600987308 */ /* 0x0007e20000002400 */
[----:B------:R-:W-:Y:S01]  /*b7e0*/  IABS R17, R17 ;  /* 0x0000001100117213 */ /* 0x000fe20000000000 */
[-C--:B------:R-:W-:Y:S01]  /*b7f0*/  FMUL.FTZ R7, R7, R198.reuse ;  /* 0x000000c607077220 */ /* 0x080fe20000410000 */
[----:B------:R-:W-:Y:S02]  /*b800*/  FMUL.FTZ R155, R146, R198 ;  /* 0x000000c6929b7220 */ /* 0x000fe40000410000 */
[----:B------:R-:W-:-:S03]  /*b810*/  I2FP.F32.S32 R17, R17 ;  /* 0x0000001100117245 */ /* 0x000fc60000201400 */
[----:B------:R-:W4:Y:S01]  /*b820*/  MUFU.TANH R16, R145 ;  /* 0x0000009100107308 */ /* 0x000f220000002400 */
[----:B------:R-:W-:Y:S01]  /*b830*/  HMMA.16816.F32 R60, R168, R162, R60 ;  /* 0x000000a2a83c723c */ /* 0x000fe2000000183c */
[----:B------:R-:W5:Y:S01]  /*b840*/  LDSM.16.M88.4 R160, [R188+0x9800] ;  /* 0x00980000bca0783b */ /* 0x000f620000000200 */
[----:B---3--:R-:W-:-:S05]  /*b850*/  IADD3 R6, PT, PT, R4, 0x100, -R149 ;  /* 0x0000010004067810 */ /* 0x008fca0007ffe895 */
[----:B------:R-:W3:Y:S01]  /*b860*/  MUFU.TANH R236, R140 ;  /* 0x0000008c00ec7308 */ /* 0x000ee20000002400 */
[----:B------:R-:W-:Y:S01]  /*b870*/  IABS R6, R6 ;  /* 0x0000000600067213 */ /* 0x000fe20000000000 */
[----:B--2---:R-:W-:Y:S01]  /*b880*/  HMMA.16816.F32 R64, R20, R8, R64 ;  /* 0x000000081440723c */ /* 0x004fe20000001840 */
[----:B------:R-:W-:Y:S02]  /*b890*/  IADD3 R8, PT, PT, R4, 0xff, -R149 ;  /* 0x000000ff04087810 */ /* 0x000fe40007ffe895 */
[----:B------:R-:W-:-:S03]  /*b8a0*/  I2FP.F32.S32 R146, R6 ;  /* 0x0000000600927245 */ /* 0x000fc60000201400 */
[----:B------:R2:W-:Y:S01]  /*b8b0*/  MUFU.TANH R207, R136 ;  /* 0x0000008800cf7308 */ /* 0x0005e20000002400 */
[----:B------:R-:W-:Y:S01]  /*b8c0*/  IADD3 R6, PT, PT, R4, 0xf0, -R149 ;  /* 0x000000f004067810 */ /* 0x000fe20007ffe895 */
[----:B-1----:R-:W-:-:S06]  /*b8d0*/  FFMA.FTZ R17, -R240, R17, R5 ;  /* 0x00000011f0117223 */ /* 0x002fcc0000010105 */
[----:B------:R1:W5:Y:S01]  /*b8e0*/  MUFU.TANH R238, R7 ;  /* 0x0000000700ee7308 */ /* 0x0003620000002400 */
[----:B------:R-:W-:Y:S01]  /*b8f0*/  IABS R6, R6 ;  /* 0x0000000600067213 */ /* 0x000fe20000000000 */
[----:B------:R-:W-:Y:S01]  /*b900*/  FMUL.FTZ R137, R137, R198 ;  /* 0x000000c689897220 */ /* 0x000fe20000410000 */
[----:B------:R-:W-:Y:S01]  /*b910*/  IABS R8, R8 ;  /* 0x0000000800087213 */ /* 0x000fe20000000000 */
[C---:B--2---:R-:W-:Y:S01]  /*b920*/  VIADD R136, R4.reuse, 0x8 ;  /* 0x0000000804887836 */ /* 0x044fe20000000000 */
[----:B-1----:R-:W-:-:S04]  /*b930*/  IADD3 R7, PT, PT, R4, 0xf7, -R149 ;  /* 0x000000f704077810 */ /* 0x002fc80007ffe895 */
[--C-:B------:R-:W-:Y:S02]  /*b940*/  IADD3 R5, PT, PT, R136, 0xff, -R149.reuse ;  /* 0x000000ff88057810 */ /* 0x100fe40007ffe895 */
[----:B------:R-:W-:Y:S01]  /*b950*/  IABS R7, R7 ;  /* 0x0000000700077213 */ /* 0x000fe20000000000 */
[----:B------:R-:W1:Y:S01]  /*b960*/  MUFU.TANH R206, R137 ;  /* 0x0000008900ce7308 */ /* 0x000e620000002400 */
[----:B------:R-:W-:Y:S02]  /*b970*/  I2FP.F32.S32 R6, R6 ;  /* 0x0000000600067245 */ /* 0x000fe40000201400 */
[----:B------:R-:W-:Y:S02]  /*b980*/  I2FP.F32.S32 R7, R7 ;  /* 0x0000000700077245 */ /* 0x000fe40000201400 */
[----:B------:R-:W-:Y:S02]  /*b990*/  IABS R5, R5 ;  /* 0x0000000500057213 */ /* 0x000fe40000000000 */
[----:B------:R-:W-:Y:S01]  /*b9a0*/  I2FP.F32.S32 R8, R8 ;  /* 0x0000000800087245 */ /* 0x000fe20000201400 */
[C---:B----4-:R-:W-:Y:S01]  /*b9b0*/  FFMA.FTZ R16, -R240.reuse, R7, R16 ;  /* 0x00000007f0107223 */ /* 0x050fe20000010110 */
[----:B------:R-:W-:Y:S01]  /*b9c0*/  I2FP.F32.S32 R5, R5 ;  /* 0x0000000500057245 */ /* 0x000fe20000201400 */
[----:B---3--:R-:W-:Y:S01]  /*b9d0*/  FFMA.FTZ R236, -R240, R6, R236 ;  /* 0x00000006f0ec7223 */ /* 0x008fe200000101ec */
[--C-:B------:R-:W-:Y:S01]  /*b9e0*/  IADD3 R7, PT, PT, R4, 0xe7, -R149.reuse ;  /* 0x000000e704077810 */ /* 0x100fe20007ffe895 */
[----:B------:R-:W-:Y:S01]  /*b9f0*/  FFMA.FTZ R154, -R240, R8, R154 ;  /* 0x00000008f09a7223 */ /* 0x000fe2000001019a */
[----:B------:R-:W-:-:S02]  /*ba00*/  IADD3 R6, PT, PT, R136, 0x100, -R149 ;  /* 0x0000010088067810 */ /* 0x000fc40007ffe895 */
[----:B------:R-:W-:Y:S01]  /*ba10*/  IADD3 R8, PT, PT, R4, 0xe8, -R149 ;  /* 0x000000e804087810 */ /* 0x000fe20007ffe895 */
[-C--:B------:R-:W-:Y:S01]  /*ba20*/  FMUL.FTZ R147, R147, R198.reuse ;  /* 0x000000c693937220 */ /* 0x080fe20000410000 */
[----:B-----5:R-:W-:Y:S01]  /*ba30*/  FFMA.FTZ R238, -R240, R5, R238 ;  /* 0x00000005f0ee7223 */ /* 0x020fe200000101ee */
[-C--:B------:R-:W-:Y:S01]  /*ba40*/  FMUL.FTZ R143, R143, R198.reuse ;  /* 0x000000c68f8f7220 */ /* 0x080fe20000410000 */
[----:B------:R-:W-:Y:S01]  /*ba50*/  IABS R7, R7 ;  /* 0x0000000700077213 */ /* 0x000fe20000000000 */
[----:B------:R-:W-:Y:S01]  /*ba60*/  FMUL.FTZ R5, R138, R198 ;  /* 0x000000c68a057220 */ /* 0x000fe20000410000 */
[----:B------:R-:W-:Y:S01]  /*ba70*/  IABS R6, R6 ;  /* 0x0000000600067213 */ /* 0x000fe20000000000 */
[-C--:B------:R-:W-:Y:S01]  /*ba80*/  FMUL.FTZ R141, R141, R198.reuse ;  /* 0x000000c68d8d7220 */ /* 0x080fe20000410000 */
[----:B------:R-:W-:Y:S01]  /*ba90*/  FMUL.FTZ R142, R142, R198 ;  /* 0x000000c68e8e7220 */ /* 0x000fe20000410000 */
[----:B------:R-:W-:Y:S01]  /*baa0*/  IABS R8, R8 ;  /* 0x0000000800087213 */ /* 0x000fe20000000000 */
[----:B------:R-:W-:Y:S01]  /*bab0*/  HMMA.16816.F32 R56, R168, R156, R56 ;  /* 0x0000009ca838723c */ /* 0x000fe20000001838 */
[----:B------:R-:W-:Y:S01]  /*bac0*/  I2FP.F32.S32 R7, R7 ;  /* 0x0000000700077245 */ /* 0x000fe20000201400 */
[----:B------:R-:W2:Y:S01]  /*bad0*/  MUFU.TANH R229, R141 ;  /* 0x0000008d00e57308 */ /* 0x000ea20000002400 */
[----:B------:R-:W-:-:S02]  /*bae0*/  I2FP.F32.S32 R6, R6 ;  /* 0x0000000600067245 */ /* 0x000fc40000201400 */
[----:B------:R-:W-:-:S03]  /*baf0*/  I2FP.F32.S32 R8, R8 ;  /* 0x0000000800087245 */ /* 0x000fc60000201400 */
[----:B------:R-:W-:Y:S02]  /*bb00*/  HMMA.16816.F32 R52, R168, R158, R52 ;  /* 0x0000009ea834723c */ /* 0x000fe40000001834 */
[----:B------:R-:W3:Y:S01]  /*bb10*/  MUFU.TANH R147, R147 ;  /* 0x0000009300937308 */ /* 0x000ee20000002400 */
[C---:B-1----:R-:W-:Y:S01]  /*bb20*/  FFMA.FTZ R206, -R240.reuse, R7, R206 ;  /* 0x00000007f0ce7223 */ /* 0x042fe200000101ce */
[----:B------:R-:W-:Y:S01]  /*bb30*/  FFMA.FTZ R152, -R240, R6, R152 ;  /* 0x00000006f0987223 */ /* 0x000fe20000010198 */
[----:B------:R-:W-:-:S05]  /*bb40*/  IADD3 R9, PT, PT, R4, 0xef, -R149 ;  /* 0x000000ef04097810 */ /* 0x000fca0007ffe895 */
[----:B------:R-:W1:Y:S01]  /*bb50*/  MUFU.TANH R237, R142 ;  /* 0x0000008e00ed7308 */ /* 0x000e620000002400 */
[----:B------:R-:W-:Y:S01]  /*bb60*/  FFMA.FTZ R207, -R240, R8, R207 ;  /* 0x00000008f0cf7223 */ /* 0x000fe200000101cf */
[C-C-:B------:R-:W-:Y:S02]  /*bb70*/  IADD3 R7, PT, PT, R136.reuse, 0xf7, -R149.reuse ;  /* 0x000000f788077810 */ /* 0x140fe40007ffe895 */
[----:B------:R-:W-:-:S04]  /*bb80*/  IADD3 R6, PT, PT, R136, 0xf0, -R149 ;  /* 0x000000f088067810 */ /* 0x000fc80007ffe895 */
[----:B------:R-:W4:Y:S01]  /*bb90*/  MUFU.TANH R155, R155 ;  /* 0x0000009b009b7308 */ /* 0x000f220000002400 */
[C-C-:B------:R-:W-:Y:S02]  /*bba0*/  IADD3 R8, PT, PT, R136.reuse, 0xf8, -R149.reuse ;  /* 0x000000f888087810 */ /* 0x140fe40007ffe895 */
[----:B------:R-:W-:-:S05]  /*bbb0*/  IADD3 R215, PT, PT, R136, 0xef, -R149 ;  /* 0x000000ef88d77810 */ /* 0x000fca0007ffe895 */
[----:B------:R-:W5:Y:S01]  /*bbc0*/  MUFU.TANH R143, R143 ;  /* 0x0000008f008f7308 */ /* 0x000f620000002400 */
[----:B------:R-:W-:-:S07]  /*bbd0*/  IADD3 R213, PT, PT, R136, 0xe8, -R149 ;  /* 0x000000e888d57810 */ /* 0x000fce0007ffe895 */
[----:B------:R-:W5:Y:S01]  /*bbe0*/  MUFU.TANH R5, R5 ;  /* 0x0000000500057308 */ /* 0x000f620000002400 */
[----:B------:R-:W-:Y:S02]  /*bbf0*/  IABS R9, R9 ;  /* 0x0000000900097213 */ /* 0x000fe40000000000 */
[----:B------:R-:W-:Y:S02]  /*bc00*/  IABS R7, R7 ;  /* 0x0000000700077213 */ /* 0x000fe40000000000 */
[----:B------:R-:W-:Y:S02]  /*bc10*/  IABS R6, R6 ;  /* 0x0000000600067213 */ /* 0x000fe40000000000 */
[----:B------:R-:W-:Y:S02]  /*bc20*/  IABS R8, R8 ;  /* 0x0000000800087213 */ /* 0x000fe40000000000 */
[----:B------:R-:W-:Y:S02]  /*bc30*/  IABS R215, R215 ;  /* 0x000000d700d77213 */ /* 0x000fe40000000000 */
[----:B------:R-:W-:-:S02]  /*bc40*/  IABS R213, R213 ;  /* 0x000000d500d57213 */ /* 0x000fc40000000000 */
[----:B------:R-:W-:Y:S02]  /*bc50*/  I2FP.F32.S32 R9, R9 ;  /* 0x0000000900097245 */ /* 0x000fe40000201400 */
[----:B------:R-:W-:Y:S02]  /*bc60*/  I2FP.F32.S32 R7, R7 ;  /* 0x0000000700077245 */ /* 0x000fe40000201400 */
[----:B------:R-:W-:Y:S02]  /*bc70*/  I2FP.F32.S32 R6, R6 ;  /* 0x0000000600067245 */ /* 0x000fe40000201400 */
[----:B------:R-:W-:Y:S02]  /*bc80*/  I2FP.F32.S32 R8, R8 ;  /* 0x0000000800087245 */ /* 0x000fe40000201400 */
[----:B------:R-:W-:Y:S02]  /*bc90*/  I2FP.F32.S32 R215, R215 ;  /* 0x000000d700d77245 */ /* 0x000fe40000201400 */
[----:B------:R-:W-:Y:S01]  /*bca0*/  I2FP.F32.S32 R213, R213 ;  /* 0x000000d500d57245 */ /* 0x000fe20000201400 */
[C---:B------:R-:W-:Y:S01]  /*bcb0*/  HMMA.16816.F32 R60, R20.reuse, R10, R60 ;  /* 0x0000000a143c723c */ /* 0x040fe2000000183c */
[C---:B--2---:R-:W-:Y:S01]  /*bcc0*/  FFMA.FTZ R229, -R240.reuse, R9, R229 ;  /* 0x00000009f0e57223 */ /* 0x044fe200000101e5 */
[C---:B---3--:R-:W-:Y:S01]  /*bcd0*/  FFMA.FTZ R147, -R240.reuse, R7, R147 ;  /* 0x00000007f0937223 */ /* 0x048fe20000010193 */
[C---:B-1----:R-:W-:Y:S01]  /*bce0*/  FFMA.FTZ R237, -R240.reuse, R6, R237 ;  /* 0x00000006f0ed7223 */ /* 0x042fe200000101ed */
[C---:B------:R-:W-:Y:S01]  /*bcf0*/  FFMA.FTZ R146, -R240.reuse, R146, R12 ;  /* 0x00000092f0927223 */ /* 0x040fe2000001010c */
[C---:B----4-:R-:W-:Y:S01]  /*bd00*/  FFMA.FTZ R155, -R240.reuse, R8, R155 ;  /* 0x00000008f09b7223 */ /* 0x050fe2000001019b */
[C---:B-----5:R-:W-:Y:S01]  /*bd10*/  FFMA.FTZ R215, -R240.reuse, R215, R143 ;  /* 0x000000d7f0d77223 */ /* 0x060fe2000001018f */
[----:B------:R-:W-:Y:S01]  /*bd20*/  FFMA.FTZ R213, -R240, R213, R5 ;  /* 0x000000d5f0d57223 */ /* 0x000fe20000010105 */
        /* <DEDUP_REMOVED lines=9> */
[C-C-:B------:R-:W-:Y:S01]  /*bdc0*/  IADD3 R6, PT, PT, R4.reuse, 0xc7, -R149.reuse ;  /* 0x000000c704067810 */ /* 0x140fe20007ffe895 */
[----:B------:R-:W-:Y:S01]  /*bdd0*/  HMMA.16816.F32 R24, R176, R180, R24 ;  /* 0x000000b4b018723c */ /* 0x000fe20000001818 */
        /* <DEDUP_REMOVED lines=15> */
[--C-:B------:R-:W-:Y:S02]  /*bed0*/  IADD3 R138, PT, PT, R4, 0x87, -R149.reuse ;  /* 0x00000087048a7810 */ /* 0x100fe40007ffe895 */
        /* <DEDUP_REMOVED lines=24> */
[----:B------:R-:W-:Y:S01]  /*c060*/  IADD3 R136, PT, PT, R136, 0x87, -R149 ;  /* 0x0000008788887810 */ /* 0x000fe20007ffe895 */
[----:B------:R-:W-:-:S05]  /*c070*/  VIADD R149, R148, 0xffffff00 ;  /* 0xffffff0094957836 */ /* 0x000fca0000000000 */
[C---:B------:R-:W-:Y:S02]  /*c080*/  ISETP.GE.AND P4, PT, R149.reuse, R223, PT ;  /* 0x000000df9500720c */ /* 0x040fe40003f86270 */
[C---:B------:R-:W-:Y:S02]  /*c090*/  ISETP.GE.AND P2, PT, R149.reuse, R225, PT ;  /* 0x000000e19500720c */ /* 0x040fe40003f46270 */
[C---:B------:R-:W-:Y:S02]  /*c0a0*/  ISETP.GE.AND P5, PT, R149.reuse, R224, PT ;  /* 0x000000e09500720c */ /* 0x040fe40003fa6270 */
[----:B------:R-:W-:Y:S01]  /*c0b0*/  ISETP.GE.AND P3, PT, R149, R222, PT ;  /* 0x000000de9500720c */ /* 0x000fe20003f66270 */
[----:B------:R-:W-:Y:S01]  /*c0c0*/  VIADD R149, R148, 0xffffff01 ;  /* 0xffffff0194957836 */ /* 0x000fe20000000000 */
[----:B------:R-:W-:Y:S02]  /*c0d0*/  FSEL R152, R152, -INF , P4 ;  /* 0xff80000098987808 */ /* 0x000fe40002000000 */
[----:B------:R-:W-:-:S02]  /*c0e0*/  FSEL R146, R146, -INF , P2 ;  /* 0xff80000092927808 */ /* 0x000fc40001000000 */
[----:B------:R-:W-:Y:S02]  /*c0f0*/  FSEL R152, R152, -INF , !P3 ;  /* 0xff80000098987808 */ /* 0x000fe40005800000 */
[C---:B------:R-:W-:Y:S02]  /*c100*/  ISETP.GE.AND P3, PT, R149.reuse, R223, PT ;  /* 0x000000df9500720c */ /* 0x040fe40003f66270 */
[----:B------:R-:W-:Y:S01]  /*c110*/  FSEL R146, R146, -INF , !P5 ;  /* 0xff80000092927808 */ /* 0x000fe20006800000 */
[----:B------:R-:W-:Y:S01]  /*c120*/  VIADD R239, R148, 0xffffff08 ;  /* 0xffffff0894ef7836 */ /* 0x000fe20000000000 */
[C---:B------:R-:W-:Y:S02]  /*c130*/  ISETP.GE.AND P2, PT, R149.reuse, R225, PT ;  /* 0x000000e19500720c */ /* 0x040fe40003f46270 */
[C---:B------:R-:W-:Y:S02]  /*c140*/  ISETP.GE.AND P5, PT, R149.reuse, R224, PT ;  /* 0x000000e09500720c */ /* 0x040fe40003fa6270 */
[----:B------:R-:W-:-:S02]  /*c150*/  ISETP.GE.AND P4, PT, R149, R222, PT ;  /* 0x000000de9500720c */ /* 0x000fc40003f86270 */
[----:B------:R-:W-:Y:S02]  /*c160*/  FSEL R149, R238, -INF , P3 ;  /* 0xff800000ee957808 */ /* 0x000fe40001800000 */
[----:B------:R-:W-:Y:S02]  /*c170*/  FSEL R154, R154, -INF , P2 ;  /* 0xff8000009a9a7808 */ /* 0x000fe40001000000 */
[----:B------:R-:W-:Y:S02]  /*c180*/  FSEL R149, R149, -INF , !P4 ;  /* 0xff80000095957808 */ /* 0x000fe40006000000 */
[C---:B------:R-:W-:Y:S02]  /*c190*/  ISETP.GE.AND P2, PT, R239.reuse, R225, PT ;  /* 0x000000e1ef00720c */ /* 0x040fe40003f46270 */
[----:B------:R-:W-:Y:S01]  /*c1a0*/  ISETP.GE.AND P4, PT, R239, R223, PT ;  /* 0x000000dfef00720c */ /* 0x000fe20003f86270 */
[----:B------:R-:W-:Y:S01]  /*c1b0*/  VIADD R238, R148, 0xffffff09 ;  /* 0xffffff0994ee7836 */ /* 0x000fe20000000000 */
[----:B------:R-:W-:-:S02]  /*c1c0*/  FSEL R154, R154, -INF , !P5 ;  /* 0xff8000009a9a7808 */ /* 0x000fc40006800000 */
[C---:B------:R-:W-:Y:S02]  /*c1d0*/  ISETP.GE.AND P5, PT, R239.reuse, R224, PT ;  /* 0x000000e0ef00720c */ /* 0x040fe40003fa6270 */
[----:B------:R-:W-:Y:S02]  /*c1e0*/  ISETP.GE.AND P3, PT, R239, R222, PT ;  /* 0x000000deef00720c */ /* 0x000fe40003f66270 */
[----:B------:R-:W-:Y:S02]  /*c1f0*/  FSEL R17, R17, -INF , P2 ;  /* 0xff80000011117808 */ /* 0x000fe40001000000 */
[----:B------:R-:W-:Y:S02]  /*c200*/  FSEL R155, R155, -INF , P4 ;  /* 0xff8000009b9b7808 */ /* 0x000fe40002000000 */
[----:B------:R-:W-:Y:S02]  /*c210*/  FSEL R17, R17, -INF , !P5 ;  /* 0xff80000011117808 */ /* 0x000fe40006800000 */
[----:B------:R-:W-:-:S02]  /*c220*/  FSEL R155, R155, -INF , !P3 ;  /* 0xff8000009b9b7808 */ /* 0x000fc40005800000 */
[C---:B------:R-:W-:Y:S02]  /*c230*/  ISETP.GE.AND P2, PT, R238.reuse, R225, PT ;  /* 0x000000e1ee00720c */ /* 0x040fe40003f46270 */
[C---:B------:R-:W-:Y:S02]  /*c240*/  ISETP.GE.AND P5, PT, R238.reuse, R224, PT ;  /* 0x000000e0ee00720c */ /* 0x040fe40003fa6270 */
[C---:B------:R-:W-:Y:S02]  /*c250*/  ISETP.GE.AND P4, PT, R238.reuse, R222, PT ;  /* 0x000000deee00720c */ /* 0x040fe40003f86270 */
[----:B------:R-:W-:Y:S01]  /*c260*/  ISETP.GE.AND P3, PT, R238, R223, PT ;  /* 0x000000dfee00720c */ /* 0x000fe20003f66270 */
[----:B------:R-:W-:Y:S01]  /*c270*/  VIADD R238, R148, 0xffffff10 ;  /* 0xffffff1094ee7836 */ /* 0x000fe20000000000 */
        /* <DEDUP_REMOVED lines=9> */
[----:B------:R-:W-:Y:S01]  /*c310*/  FSEL R236, R236, -INF , P2 ;  /* 0xff800000ecec7808 */ /* 0x000fe20001000000 */
[----:B------:R-:W-:-:S03]  /*c320*/  FMUL.FTZ R139, R139, R198 ;  /* 0x000000c68b8b7220 */ /* 0x000fc60000410000 */
[----:B------:R-:W-:Y:S02]  /*c330*/  FSEL R236, R236, -INF , !P5 ;  /* 0xff800000ecec7808 */ /* 0x000fe40006800000 */
[C---:B------:R-:W-:Y:S02]  /*c340*/  ISETP.GE.AND P2, PT, R238.reuse, R225, PT ;  /* 0x000000e1ee00720c */ /* 0x040fe40003f46270 */
[----:B------:R-:W-:Y:S01]  /*c350*/  FSEL R237, R237, -INF , P4 ;  /* 0xff800000eded7808 */ /* 0x000fe20002000000 */
[----:B------:R1:W-:Y:S01]  /*c360*/  STL [R1+0x8], R236 ;  /* 0x000008ec01007387 */ /* 0x0003e20000100800 */
[C---:B------:R-:W-:Y:S02]  /*c370*/  ISETP.GE.AND P5, PT, R238.reuse, R224, PT ;  /* 0x000000e0ee00720c */ /* 0x040fe40003fa6270 */
[----:B------:R-:W-:Y:S01]  /*c380*/  FSEL R237, R237, -INF , !P3 ;  /* 0xff800000eded7808 */ /* 0x000fe20005800000 */
[----:B------:R-:W2:Y:S01]  /*c390*/  MUFU.TANH R139, R139 ;  /* 0x0000008b008b7308 */ /* 0x000ea20000002400 */
[----:B------:R-:W-:Y:S01]  /*c3a0*/  ISETP.GE.AND P3, PT, R238, R223, PT ;  /* 0x000000dfee00720c */ /* 0x000fe20003f66270 */
[----:B------:R-:W-:Y:S01]  /*c3b0*/  FMUL.FTZ R66, R66, R198 ;  /* 0x000000c642427220 */ /* 0x000fe20000410000 */
[----:B------:R-:W-:-:S02]  /*c3c0*/  ISETP.GE.AND P4, PT, R238, R222, PT ;  /* 0x000000deee00720c */ /* 0x000fc40003f86270 */
[----:B------:R-:W-:Y:S02]  /*c3d0*/  FSEL R215, R215, -INF , P3 ;  /* 0xff800000d7d77808 */ /* 0x000fe40001800000 */
[----:B------:R-:W-:Y:S01]  /*c3e0*/  IABS R214, R214 ;  /* 0x000000d600d67213 */ /* 0x000fe20000000000 */
[----:B------:R-:W-:Y:S01]  /*c3f0*/  STL [R1+0x14], R237 ;  /* 0x000014ed01007387 */ /* 0x000fe20000100800 */
[----:B------:R-:W3:Y:S01]  /*c400*/  MUFU.TANH R66, R66 ;  /* 0x0000004200427308 */ /* 0x000ee20000002400 */
[----:B-1----:R-:W-:Y:S01]  /*c410*/  FSEL R236, R229, -INF , P2 ;  /* 0xff800000e5ec7808 */ /* 0x002fe20001000000 */
[----:B------:R-:W-:-:S03]  /*c420*/  VIADD R229, R148, 0xffffff18 ;  /* 0xffffff1894e57836 */ /* 0x000fc60000000000 */
[----:B------:R-:W-:Y:S02]  /*c430*/  FSEL R236, R236, -INF , !P5 ;  /* 0xff800000ecec7808 */ /* 0x000fe40006800000 */
[----:B------:R-:W-:-:S03]  /*c440*/  ISETP.GE.AND P2, PT, R229, R225, PT ;  /* 0x000000e1e500720c */ /* 0x000fc60003f46270 */
[----:B------:R1:W-:Y:S01]  /*c450*/  STL [R1+0x4], R236 ;  /* 0x000004ec01007387 */ /* 0x0003e20000100800 */
[C---:B------:R-:W-:Y:S02]  /*c460*/  ISETP.GE.AND P5, PT, R229.reuse, R224, PT ;  /* 0x000000e0e500720c */ /* 0x040fe40003fa6270 */
[----:B------:R-:W-:Y:S02]  /*c470*/  ISETP.GE.AND P3, PT, R229, R222, PT ;  /* 0x000000dee500720c */ /* 0x000fe40003f66270 */
[----:B------:R-:W-:Y:S01]  /*c480*/  IABS R203, R203 ;  /* 0x000000cb00cb7213 */ /* 0x000fe20000000000 */
[-C--:B------:R-:W-:Y:S01]  /*c490*/  FMUL.FTZ R64, R64, R198.reuse ;  /* 0x000000c640407220 */ /* 0x080fe20000410000 */
[----:B------:R-:W-:Y:S02]  /*c4a0*/  FMUL.FTZ R67, R67, R198 ;  /* 0x000000c643437220 */ /* 0x000fe40000410000 */
[----:B------:R-:W-:Y:S02]  /*c4b0*/  I2FP.F32.S32 R203, R203 ;  /* 0x000000cb00cb7245 */ /* 0x000fe40000201400 */
[----:B-1----:R-:W-:Y:S01]  /*c4c0*/  FSEL R236, R215, -INF , !P4 ;  /* 0xff800000d7ec7808 */ /* 0x002fe20006000000 */
[----:B------:R-:W-:Y:S01]  /*c4d0*/  IMAD.MOV.U32 R215, RZ, RZ, R214 ;  /* 0x000000ffffd77224 */ /* 0x000fe200078e00d6 */
[----:B------:R-:W-:Y:S01]  /*c4e0*/  ISETP.GE.AND P4, PT, R229, R223, PT ;  /* 0x000000dfe500720c */ /* 0x000fe20003f86270 */
[----:B------:R-:W-:Y:S01]  /*c4f0*/  VIADD R214, R148, 0xffffff19 ;  /* 0xffffff1994d67836 */ /* 0x000fe20000000000 */
[----:B------:R-:W-:-:S02]  /*c500*/  FSEL R229, R207, -INF , P2 ;  /* 0xff800000cfe57808 */ /* 0x000fc40001000000 */
[----:B------:R-:W-:Y:S02]  /*c510*/  I2FP.F32.S32 R207, R215 ;  /* 0x000000d700cf7245 */ /* 0x000fe40000201400 */
[----:B------:R-:W-:Y:S02]  /*c520*/  FSEL R213, R213, -INF , P4 ;  /* 0xff800000d5d57808 */ /* 0x000fe40002000000 */
[----:B------:R-:W-:Y:S01]  /*c530*/  ISETP.GE.AND P2, PT, R214, R225, PT ;  /* 0x000000e1d600720c */ /* 0x000fe20003f46270 */
[----:B--2---:R-:W-:Y:S01]  /*c540*/  FFMA.FTZ R207, -R240, R207, R139 ;  /* 0x000000cff0cf7223 */ /* 0x004fe2000001018b */
[----:B------:R-:W-:Y:S02]  /*c550*/  FSEL R213, R213, -INF , !P3 ;  /* 0xff800000d5d57808 */ /* 0x000fe40005800000 */
[----:B------:R-:W-:Y:S02]  /*c560*/  ISETP.GE.AND P3, PT, R214, R223, PT ;  /* 0x000000dfd600720c */ /* 0x000fe40003f66270 */
[----:B------:R-:W-:-:S02]  /*c570*/  FSEL R215, R229, -INF , !P5 ;  /* 0xff800000e5d77808 */ /* 0x000fc40006800000 */
[----:B------:R-:W-:Y:S02]  /*c580*/  FSEL R206, R206, -INF , P2 ;  /* 0xff800000cece7808 */ /* 0x000fe40001000000 */
[----:B------:R-:W-:Y:S01]  /*c590*/  ISETP.GE.AND P5, PT, R214, R224, PT ;  /* 0x000000e0d600720c */ /* 0x000fe20003fa6270 */
[----:B------:R-:W-:Y:S01]  /*c5a0*/  VIADD R139, R148, 0xffffff20 ;  /* 0xffffff20948b7836 */ /* 0x000fe20000000000 */
[----:B------:R-:W-:Y:S02]  /*c5b0*/  ISETP.GE.AND P4, PT, R214, R222, PT ;  /* 0x000000ded600720c */ /* 0x000fe40003f86270 */
[----:B------:R-:W-:Y:S02]  /*c5c0*/  FSEL R207, R207, -INF , P3 ;  /* 0xff800000cfcf7808 */ /* 0x000fe40001800000 */
[----:B------:R-:W-:Y:S01]  /*c5d0*/  FSEL R252, R206, -INF , !P5 ;  /* 0xff800000cefc7808 */ /* 0x000fe20006800000 */
[----:B------:R-:W-:Y:S01]  /*c5e0*/  FMUL.FTZ R65, R65, R198 ;  /* 0x000000c641417220 */ /* 0x000fe20000410000 */
[----:B------:R1:W2:Y:S01]  /*c5f0*/  MUFU.TANH R206, R64 ;  /* 0x0000004000ce7308 */ /* 0x0002a20000002400 */
[----:B---3--:R-:W-:Y:S01]  /*c600*/  FFMA.FTZ R66, -R240, R203, R66 ;  /* 0x000000cbf0427223 */ /* 0x008fe20000010142 */
[----:B------:R-:W-:Y:S01]  /*c610*/  ISETP.GE.AND P3, PT, R139, R222, PT ;  /* 0x000000de8b00720c */ /* 0x000fe20003f66270 */
[-C--:B------:R-:W-:Y:S01]  /*c620*/  FMUL.FTZ R60, R60, R198.reuse ;  /* 0x000000c63c3c7220 */ /* 0x080fe20000410000 */
[----:B------:R-:W-:Y:S01]  /*c630*/  IABS R201, R201 ;  /* 0x000000c900c97213 */ /* 0x000fe20000000000 */
[----:B------:R-:W-:-:S03]  /*c640*/  FMUL.FTZ R62, R62, R198 ;  /* 0x000000c63e3e7220 */ /* 0x000fc60000410000 */
[----:B------:R-:W3:Y:S01]  /*c650*/  MUFU.TANH R67, R67 ;  /* 0x0000004300437308 */ /* 0x000ee20000002400 */
[----:B-1----:R-:W-:Y:S02]  /*c660*/  FSEL R64, R207, -INF , !P4 ;  /* 0xff800000cf407808 */ /* 0x002fe40006000000 */
[----:B------:R-:W-:-:S05]  /*c670*/  ISETP.GE.AND P4, PT, R139, R223, PT ;  /* 0x000000df8b00720c */ /* 0x000fca0003f86270 */
[----:B------:R-:W1:Y:S01]  /*c680*/  MUFU.TANH R65, R65 ;  /* 0x0000004100417308 */ /* 0x000e620000002400 */
[----:B------:R-:W-:Y:S02]  /*c690*/  FSEL R66, R66, -INF , P4 ;  /* 0xff80000042427808 */ /* 0x000fe40002000000 */
[----:B------:R-:W-:Y:S02]  /*c6a0*/  IABS R205, R205 ;  /* 0x000000cd00cd7213 */ /* 0x000fe40000000000 */
[----:B------:R-:W-:Y:S01]  /*c6b0*/  FSEL R239, R66, -INF , !P3 ;  /* 0xff80000042ef7808 */ /* 0x000fe20005800000 */
[----:B------:R-:W-:Y:S02]  /*c6c0*/  IMAD.MOV.U32 R66, RZ, RZ, R201 ;  /* 0x000000ffff427224 */ /* 0x000fe400078e00c9 */
[----:B------:R-:W4:Y:S01]  /*c6d0*/  MUFU.TANH R60, R60 ;  /* 0x0000003c003c7308 */ /* 0x000f220000002400 */
[----:B------:R-:W-:Y:S01]  /*c6e0*/  I2FP.F32.S32 R205, R205 ;  /* 0x000000cd00cd7245 */ /* 0x000fe20000201400 */
[----:B------:R-:W-:Y:S01]  /*c6f0*/  FMUL.FTZ R61, R61, R198 ;  /* 0x000000c63d3d7220 */ /* 0x000fe20000410000 */
[----:B------:R-:W-:-:S05]  /*c700*/  ISETP.GE.AND P2, PT, R139, R225, PT ;  /* 0x000000e18b00720c */ /* 0x000fca0003f46270 */
[----:B------:R-:W5:Y:S01]  /*c710*/  MUFU.TANH R62, R62 ;  /* 0x0000003e003e7308 */ /* 0x000f620000002400 */
[----:B------:R-:W-:Y:S01]  /*c720*/  ISETP.GE.AND P5, PT, R139, R224, PT ;  /* 0x000000e08b00720c */ /* 0x000fe20003fa6270 */
[----:B------:R-:W-:Y:S01]  /*c730*/  VIADD R139, R148, 0xffffff21 ;  /* 0xffffff21948b7836 */ /* 0x000fe20000000000 */
[----:B------:R-:W-:Y:S02]  /*c740*/  IABS R204, R204 ;  /* 0x000000cc00cc7213 */ /* 0x000fe40000000000 */
[----:B------:R-:W-:Y:S01]  /*c750*/  I2FP.F32.S32 R66, R66 ;  /* 0x0000004200427245 */ /* 0x000fe20000201400 */
[----:B------:R-:W-:Y:S01]  /*c760*/  FMUL.FTZ R63, R63, R198 ;  /* 0x000000c63f3f7220 */ /* 0x000fe20000410000 */
[----:B--2---:R-:W-:Y:S01]  /*c770*/  FFMA.FTZ R205, -R240, R205, R206 ;  /* 0x000000cdf0cd7223 */ /* 0x004fe200000101ce */
[----:B------:R-:W-:Y:S01]  /*c780*/  I2FP.F32.S32 R204, R204 ;  /* 0x000000cc00cc7245 */ /* 0x000fe20000201400 */
[----:B------:R-:W-:Y:S01]  /*c790*/  FMUL.FTZ R56, R56, R198 ;  /* 0x000000c638387220 */ /* 0x000fe20000410000 */
[----:B---3--:R-:W-:Y:S01]  /*c7a0*/  FFMA.FTZ R67, -R240, R66, R67 ;  /* 0x00000042f0437223 */ /* 0x008fe20000010143 */
[----:B------:R-:W-:Y:S01]  /*c7b0*/  IABS R202, R202 ;  /* 0x000000ca00ca7213 */ /* 0x000fe20000000000 */
[----:B------:R-:W2:Y:S01]  /*c7c0*/  MUFU.TANH R61, R61 ;  /* 0x0000003d003d7308 */ /* 0x000ea20000002400 */
[----:B------:R-:W-:-:S02]  /*c7d0*/  IABS R200, R200 ;  /* 0x000000c800c87213 */ /* 0x000fc40000000000 */
[----:B------:R-:W-:Y:S01]  /*c7e0*/  ISETP.GE.AND P3, PT, R139, R223, PT ;  /* 0x000000df8b00720c */ /* 0x000fe20003f66270 */
[----:B-1----:R-:W-:Y:S01]  /*c7f0*/  FFMA.FTZ R65, -R240, R204, R65 ;  /* 0x000000ccf0417223 */ /* 0x002fe20000010141 */
[----:B------:R-:W-:Y:S01]  /*c800*/  FSEL R205, R205, -INF , P2 ;  /* 0xff800000cdcd7808 */ /* 0x000fe20001000000 */
[----:B------:R-:W-:Y:S01]  /*c810*/  VIADD R66, R148, 0xffffff28 ;  /* 0xffffff2894427836 */ /* 0x000fe20000000000 */
[----:B------:R-:W-:Y:S01]  /*c820*/  I2FP.F32.S32 R202, R202 ;  /* 0x000000ca00ca7245 */ /* 0x000fe20000201400 */
[----:B------:R-:W1:Y:S01]  /*c830*/  MUFU.TANH R63, R63 ;  /* 0x0000003f003f7308 */ /* 0x000e620000002400 */
[----:B------:R-:W-:Y:S02]  /*c840*/  I2FP.F32.S32 R200, R200 ;  /* 0x000000c800c87245 */ /* 0x000fe40000201400 */
[C---:B------:R-:W-:Y:S02]  /*c850*/  ISETP.GE.AND P2, PT, R139.reuse, R225, PT ;  /* 0x000000e18b00720c */ /* 0x040fe40003f46270 */
[----:B------:R-:W-:-:S02]  /*c860*/  ISETP.GE.AND P4, PT, R139, R222, PT ;  /* 0x000000de8b00720c */ /* 0x000fc40003f86270 */
[----:B------:R-:W-:Y:S01]  /*c870*/  FSEL R67, R67, -INF , P3 ;  /* 0xff80000043437808 */ /* 0x000fe20001800000 */
[----:B------:R-:W3:Y:S01]  /*c880*/  MUFU.TANH R56, R56 ;  /* 0x0000003800387308 */ /* 0x000ee20000002400 */
[----:B------:R2:W-:Y:S01]  /*c890*/  STL [R1+0x10], R236 ;  /* 0x000010ec01007387 */ /* 0x0005e20000100800 */
[----:B------:R-:W-:Y:S01]  /*c8a0*/  FSEL R65, R65, -INF , P2 ;  /* 0xff80000041417808 */ /* 0x000fe20001000000 */
[C---:B----4-:R-:W-:Y:S01]  /*c8b0*/  FFMA.FTZ R202, -R240.reuse, R202, R60 ;  /* 0x000000caf0ca7223 */ /* 0x050fe2000001013c */
[----:B------:R-:W-:Y:S01]  /*c8c0*/  FSEL R251, R67, -INF , !P4 ;  /* 0xff80000043fb7808 */ /* 0x000fe20006000000 */
[----:B-----5:R-:W-:Y:S01]  /*c8d0*/  FFMA.FTZ R62, -R240, R200, R62 ;  /* 0x000000c8f03e7223 */ /* 0x020fe2000001013e */
[C---:B------:R-:W-:Y:S02]  /*c8e0*/  ISETP.GE.AND P2, PT, R66.reuse, R225, PT ;  /* 0x000000e14200720c */ /* 0x040fe40003f46270 */
[----:B------:R-:W-:Y:S02]  /*c8f0*/  ISETP.GE.AND P4, PT, R66, R223, PT ;  /* 0x000000df4200720c */ /* 0x000fe40003f86270 */
[----:B------:R-:W-:Y:S01]  /*c900*/  IABS R199, R199 ;  /* 0x000000c700c77213 */ /* 0x000fe20000000000 */
[----:B------:R-:W-:Y:S01]  /*c910*/  VIADD R60, R148, 0xffffff29 ;  /* 0xffffff29943c7836 */ /* 0x000fe20000000000 */
[----:B------:R-:W-:-:S02]  /*c920*/  IABS R187, R187 ;  /* 0x000000bb00bb7213 */ /* 0x000fc40000000000 */
[----:B------:R-:W-:Y:S02]  /*c930*/  ISETP.GE.AND P3, PT, R66, R222, PT ;  /* 0x000000de4200720c */ /* 0x000fe40003f66270 */
[----:B------:R-:W-:Y:S02]  /*c940*/  FSEL R202, R202, -INF , P2 ;  /* 0xff800000caca7808 */ /* 0x000fe40001000000 */
[----:B------:R-:W-:Y:S02]  /*c950*/  FSEL R62, R62, -INF , P4 ;  /* 0xff8000003e3e7808 */ /* 0x000fe40002000000 */
[----:B------:R-:W-:Y:S02]  /*c960*/  I2FP.F32.S32 R199, R199 ;  /* 0x000000c700c77245 */ /* 0x000fe40000201400 */
[----:B--2---:R-:W-:Y:S02]  /*c970*/  FSEL R236, R205, -INF , !P5 ;  /* 0xff800000cdec7808 */ /* 0x004fe40006800000 */
[----:B------:R-:W-:-:S02]  /*c980*/  ISETP.GE.AND P5, PT, R139, R224, PT ;  /* 0x000000e08b00720c */ /* 0x000fc40003fa6270 */
[----:B------:R-:W-:Y:S02]  /*c990*/  IABS R197, R197 ;  /* 0x000000c500c57213 */ /* 0x000fe40000000000 */
[----:B------:R-:W-:Y:S02]  /*c9a0*/  FSEL R238, R65, -INF , !P5 ;  /* 0xff80000041ee7808 */ /* 0x000fe40006800000 */
[----:B------:R-:W-:Y:S02]  /*c9b0*/  ISETP.GE.AND P5, PT, R66, R224, PT ;  /* 0x000000e04200720c */ /* 0x000fe40003fa6270 */
[----:B------:R-:W-:Y:S01]  /*c9c0*/  I2FP.F32.S32 R187, R187 ;  /* 0x000000bb00bb7245 */ /* 0x000fe20000201400 */
[----:B------:R-:W-:Y:S01]  /*c9d0*/  FFMA.FTZ R61, -R240, R199, R61 ;  /* 0x000000c7f03d7223 */ /* 0x000fe2000001013d */
[----:B------:R-:W-:Y:S01]  /*c9e0*/  FSEL R237, R202, -INF , !P5 ;  /* 0xff800000caed7808 */ /* 0x000fe20006800000 */
[----:B------:R-:W-:Y:S01]  /*c9f0*/  FMUL.FTZ R58, R58, R198 ;  /* 0x000000c63a3a7220 */ /* 0x000fe20000410000 */
[----:B------:R-:W-:-:S02]  /*ca00*/  FSEL R250, R62, -INF , !P3 ;  /* 0xff8000003efa7808 */ /* 0x000fc40005800000 */
[C---:B------:R-:W-:Y:S02]  /*ca10*/  ISETP.GE.AND P2, PT, R60.reuse, R225, PT ;  /* 0x000000e13c00720c */ /* 0x040fe40003f46270 */
[C---:B------:R-:W-:Y:S02]  /*ca20*/  ISETP.GE.AND P5, PT, R60.reuse, R224, PT ;  /* 0x000000e03c00720c */ /* 0x040fe40003fa6270 */
[C---:B------:R-:W-:Y:S02]  /*ca30*/  ISETP.GE.AND P4, PT, R60.reuse, R222, PT ;  /* 0x000000de3c00720c */ /* 0x040fe40003f86270 */
[----:B------:R-:W-:Y:S01]  /*ca40*/  ISETP.GE.AND P3, PT, R60, R223, PT ;  /* 0x000000df3c00720c */ /* 0x000fe20003f66270 */
[----:B------:R-:W-:Y:S01]  /*ca50*/  VIADD R60, R148, 0xffffff30 ;  /* 0xffffff30943c7836 */ /* 0x000fe20000000000 */
[----:B------:R-:W-:Y:S01]  /*ca60*/  I2FP.F32.S32 R197, R197 ;  /* 0x000000c500c57245 */ /* 0x000fe20000201400 */
[----:B-1----:R-:W-:Y:S01]  /*ca70*/  FFMA.FTZ R63, -R240, R187, R63 ;  /* 0x000000bbf03f7223 */ /* 0x002fe2000001013f */
[----:B------:R-:W-:Y:S01]  /*ca80*/  FSEL R61, R61, -INF , P2 ;  /* 0xff8000003d3d7808 */ /* 0x000fe20001000000 */
[----:B------:R-:W1:Y:S01]  /*ca90*/  MUFU.TANH R58, R58 ;  /* 0x0000003a003a7308 */ /* 0x000e620000002400 */
[----:B------:R-:W-:Y:S01]  /*caa0*/  ISETP.GE.AND P2, PT, R60, R225, PT ;  /* 0x000000e13c00720c */ /* 0x000fe20003f46270 */
[----:B---3--:R-:W-:Y:S01]  /*cab0*/  FFMA.FTZ R56, -R240, R197, R56 ;  /* 0x000000c5f0387223 */ /* 0x008fe20000010138 */
[----:B------:R-:W-:-:S02]  /*cac0*/  FSEL R63, R63, -INF , P3 ;  /* 0xff8000003f3f7808 */ /* 0x000fc40001800000 */
[----:B------:R-:W-:Y:S02]  /*cad0*/  FSEL R229, R61, -INF , !P5 ;  /* 0xff8000003de57808 */ /* 0x000fe40006800000 */
[----:B------:R-:W-:Y:S01]  /*cae0*/  IABS R181, R181 ;  /* 0x000000b500b57213 */ /* 0x000fe20000000000 */
[----:B------:R2:W-:Y:S01]  /*caf0*/  STL [R1], R215 ;  /* 0x000000d701007387 */ /* 0x0005e20000100800 */
[----:B------:R-:W-:Y:S02]  /*cb00*/  ISETP.GE.AND P5, PT, R60, R224, PT ;  /* 0x000000e03c00720c */ /* 0x000fe40003fa6270 */
[----:B------:R-:W-:Y:S01]  /*cb10*/  FSEL R56, R56, -INF , P2 ;  /* 0xff80000038387808 */ /* 0x000fe20001000000 */
[----:B------:R-:W-:Y:S01]  /*cb20*/  FMUL.FTZ R54, R54, R198 ;  /* 0x000000c636367220 */ /* 0x000fe20000410000 */
[----:B------:R-:W-:Y:S02]  /*cb30*/  ISETP.GE.AND P3, PT, R60, R222, PT ;  /* 0x000000de3c00720c */ /* 0x000fe40003f66270 */
[----:B------:R-:W-:Y:S01]  /*cb40*/  FSEL R206, R56, -INF , !P5 ;  /* 0xff80000038ce7808 */ /* 0x000fe20006800000 */
[-C--:B------:R-:W-:Y:S01]  /*cb50*/  FMUL.FTZ R56, R52, R198.reuse ;  /* 0x000000c634387220 */ /* 0x080fe20000410000 */
[-C--:B------:R-:W-:Y:S01]  /*cb60*/  FMUL.FTZ R57, R57, R198.reuse ;  /* 0x000000c639397220 */ /* 0x080fe20000410000 */
[----:B------:R-:W3:Y:S01]  /*cb70*/  MUFU.TANH R54, R54 ;  /* 0x0000003600367308 */ /* 0x000ee20000002400 */
[----:B------:R-:W-:Y:S01]  /*cb80*/  FMUL.FTZ R61, R59, R198 ;  /* 0x000000c63b3d7220 */ /* 0x000fe20000410000 */
[----:B--2---:R-:W-:-:S02]  /*cb90*/  FSEL R215, R63, -INF , !P4 ;  /* 0xff8000003fd77808 */ /* 0x004fc40006000000 */
[----:B------:R-:W-:Y:S01]  /*cba0*/  ISETP.GE.AND P4, PT, R60, R223, PT ;  /* 0x000000df3c00720c */ /* 0x000fe20003f86270 */
[----:B------:R-:W-:-:S03]  /*cbb0*/  IMAD.MOV.U32 R60, RZ, RZ, R181 ;  /* 0x000000ffff3c7224 */ /* 0x000fc600078e00b5 */
[----:B------:R-:W2:Y:S02]  /*cbc0*/  MUFU.TANH R56, R56 ;  /* 0x0000003800387308 */ /* 0x000ea40000002400 */
[----:B------:R-:W-:-:S06]  /*cbd0*/  I2FP.F32.S32 R60, R60 ;  /* 0x0000003c003c7245 */ /* 0x000fcc0000201400 */
[----:B------:R-:W4:Y:S01]  /*cbe0*/  MUFU.TANH R57, R57 ;  /* 0x0000003900397308 */ /* 0x000f220000002400 */
[----:B-1----:R-:W-:Y:S01]  /*cbf0*/  FFMA.FTZ R59, -R240, R60, R58 ;  /* 0x0000003cf03b7223 */ /* 0x002fe2000001013a */
[----:B------:R-:W-:-:S06]  /*cc00*/  IABS R5, R5 ;  /* 0x0000000500057213 */ /* 0x000fcc0000000000 */
[----:B------:R-:W1:Y:S01]  /*cc10*/  MUFU.TANH R58, R61 ;  /* 0x0000003d003a7308 */ /* 0x000e620000002400 */
[----:B------:R-:W-:Y:S02]  /*cc20*/  IABS R7, R7 ;  /* 0x0000000700077213 */ /* 0x000fe40000000000 */
[----:B------:R-:W-:Y:S02]  /*cc30*/  I2FP.F32.S32 R5, R5 ;  /* 0x0000000500057245 */ /* 0x000fe40000201400 */
[----:B------:R-:W-:Y:S02]  /*cc40*/  IABS R184, R184 ;  /* 0x000000b800b87213 */ /* 0x000fe40000000000 */
[----:B------:R-:W-:Y:S02]  /*cc50*/  IABS R180, R180 ;  /* 0x000000b400b47213 */ /* 0x000fe40000000000 */
[----:B------:R-:W-:Y:S01]  /*cc60*/  I2FP.F32.S32 R7, R7 ;  /* 0x0000000700077245 */ /* 0x000fe20000201400 */
[----:B------:R-:W-:Y:S01]  /*cc70*/  FMUL.FTZ R53, R53, R198 ;  /* 0x000000c635357220 */ /* 0x000fe20000410000 */
[----:B------:R-:W-:Y:S01]  /*cc80*/  I2FP.F32.S32 R184, R184 ;  /* 0x000000b800b87245 */ /* 0x000fe20000201400 */
[----:B---3--:R-:W-:Y:S01]  /*cc90*/  FFMA.FTZ R54, -R240, R5, R54 ;  /* 0x00000005f0367223 */ /* 0x008fe20000010136 */
[----:B------:R-:W-:Y:S01]  /*cca0*/  I2FP.F32.S32 R180, R180 ;  /* 0x000000b400b47245 */ /* 0x000fe20000201400 */
[----:B------:R-:W-:Y:S01]  /*ccb0*/  VIADD R60, R148, 0xffffff31 ;  /* 0xffffff31943c7836 */ /* 0x000fe20000000000 */
[----:B------:R-:W-:Y:S01]  /*ccc0*/  FSEL R59, R59, -INF , P4 ;  /* 0xff8000003b3b7808 */ /* 0x000fe20002000000 */
[C---:B--2---:R-:W-:Y:S01]  /*ccd0*/  FFMA.FTZ R56, -R240.reuse, R7, R56 ;  /* 0x00000007f0387223 */ /* 0x044fe20000010138 */
[----:B------:R-:W-:Y:S01]  /*cce0*/  FMUL.FTZ R5, R55, R198 ;  /* 0x000000c637057220 */ /* 0x000fe20000410000 */
[----:B------:R-:W2:Y:S01]  /*ccf0*/  MUFU.TANH R7, R53 ;  /* 0x0000003500077308 */ /* 0x000ea20000002400 */
[----:B------:R3:W-:Y:S01]  /*cd00*/  STL [R1+0xc], R213 ;  /* 0x00000cd501007387 */ /* 0x0007e20000100800 */
[C---:B----4-:R-:W-:Y:S01]  /*cd10*/  FFMA.FTZ R57, -R240.reuse, R184, R57 ;  /* 0x000000b8f0397223 */ /* 0x050fe20000010139 */
[----:B-1----:R-:W-:Y:S01]  /*cd20*/  FFMA.FTZ R58, -R240, R180, R58 ;  /* 0x000000b4f03a7223 */ /* 0x002fe2000001013a */
[----:B------:R-:W-:Y:S01]  /*cd30*/  ISETP.GE.AND P2, PT, R60, R225, PT ;  /* 0x000000e13c00720c */ /* 0x000fe20003f46270 */
[----:B------:R-:W-:-:S03]  /*cd40*/  VIADD R52, R148, 0xffffff38 ;  /* 0xffffff3894347836 */ /* 0x000fc60000000000 */
[----:B------:R-:W1:Y:S01]  /*cd50*/  MUFU.TANH R5, R5 ;  /* 0x0000000500057308 */ /* 0x000e620000002400 */
[C---:B------:R-:W-:Y:S02]  /*cd60*/  ISETP.GE.AND P5, PT, R60.reuse, R224, PT ;  /* 0x000000e03c00720c */ /* 0x040fe40003fa6270 */
[----:B------:R-:W-:Y:S02]  /*cd70*/  ISETP.GE.AND P4, PT, R60, R222, PT ;  /* 0x000000de3c00720c */ /* 0x000fe40003f86270 */
[----:B------:R-:W-:Y:S02]  /*cd80*/  FSEL R57, R57, -INF , P2 ;  /* 0xff80000039397808 */ /* 0x000fe40001000000 */
[----:B------:R-:W-:Y:S02]  /*cd90*/  IABS R6, R6 ;  /* 0x0000000600067213 */ /* 0x000fe40000000000 */
[----:B------:R-:W-:Y:S02]  /*cda0*/  FSEL R203, R57, -INF , !P5 ;  /* 0xff80000039cb7808 */ /* 0x000fe40006800000 */
[----:B---3--:R-:W-:-:S02]  /*cdb0*/  FSEL R213, R59, -INF , !P3 ;  /* 0xff8000003bd57808 */ /* 0x008fc40005800000 */
[----:B------:R-:W-:-:S04]  /*cdc0*/  ISETP.GE.AND P3, PT, R60, R223, PT ;  /* 0x000000df3c00720c */ /* 0x000fc80003f66270 */
[----:B------:R-:W-:Y:S02]  /*cdd0*/  FSEL R58, R58, -INF , P3 ;  /* 0xff8000003a3a7808 */ /* 0x000fe40001800000 */
[----:B------:R-:W-:Y:S02]  /*cde0*/  ISETP.GE.AND P2, PT, R52, R225, PT ;  /* 0x000000e13400720c */ /* 0x000fe40003f46270 */
[----:B------:R-:W-:Y:S02]  /*cdf0*/  FSEL R214, R58, -INF , !P4 ;  /* 0xff8000003ad67808 */ /* 0x000fe40006000000 */
[C---:B------:R-:W-:Y:S02]  /*ce00*/  ISETP.GE.AND P5, PT, R52.reuse, R224, PT ;  /* 0x000000e03400720c */ /* 0x040fe40003fa6270 */
[C---:B------:R-:W-:Y:S02]  /*ce10*/  ISETP.GE.AND P3, PT, R52.reuse, R222, PT ;  /* 0x000000de3400720c */ /* 0x040fe40003f66270 */
[----:B------:R-:W-:Y:S01]  /*ce20*/  ISETP.GE.AND P4, PT, R52, R223, PT ;  /* 0x000000df3400720c */ /* 0x000fe20003f86270 */
[----:B------:R-:W-:Y:S01]  /*ce30*/  VIADD R52, R148, 0xffffff39 ;  /* 0xffffff3994347836 */ /* 0x000fe20000000000 */
[----:B------:R-:W-:-:S02]  /*ce40*/  I2FP.F32.S32 R6, R6 ;  /* 0x0000000600067245 */ /* 0x000fc40000201400 */
[----:B------:R-:W-:Y:S02]  /*ce50*/  IABS R4, R4 ;  /* 0x0000000400047213 */ /* 0x000fe40000000000 */
[----:B------:R-:W-:Y:S01]  /*ce60*/  FSEL R56, R56, -INF , P2 ;  /* 0xff80000038387808 */ /* 0x000fe20001000000 */
[----:B--2---:R-:W-:Y:S01]  /*ce70*/  FFMA.FTZ R6, -R240, R6, R7 ;  /* 0x00000006f0067223 */ /* 0x004fe20000010107 */
[----:B------:R-:W-:Y:S02]  /*ce80*/  I2FP.F32.S32 R4, R4 ;  /* 0x0000000400047245 */ /* 0x000fe40000201400 */
[----:B------:R-:W-:Y:S01]  /*ce90*/  ISETP.GE.AND P2, PT, R52, R225, PT ;  /* 0x000000e13400720c */ /* 0x000fe20003f46270 */
[----:B------:R-:W-:Y:S02]  /*cea0*/  HMMA.16816.F32 R44, R20, R18, R44 ;  /* 0x00000012142c723c */ /* 0x000fe4000000182c */
[----:B-1----:R-:W-:Y:S01]  /*ceb0*/  FFMA.FTZ R18, -R240, R4, R5 ;  /* 0x00000004f0127223 */ /* 0x002fe20000010105 */
[----:B------:R-:W-:-:S02]  /*cec0*/  FSEL R205, R6, -INF , P2 ;  /* 0xff80000006cd7808 */ /* 0x000fc40001000000 */
[----:B------:R-:W1:Y:S01]  /*ced0*/  LDSM.16.M88.4 R4, [R188+0xa800] ;  /* 0x00a80000bc04783b */ /* 0x000e620000000200 */
[----:B------:R-:W-:Y:S01]  /*cee0*/  FSEL R54, R54, -INF , P4 ;  /* 0xff80000036367808 */ /* 0x000fe20002000000 */
[----:B------:R-:W-:-:S03]  /*cef0*/  FMUL.FTZ R48, R48, R198 ;  /* 0x000000c630307220 */ /* 0x000fc60000410000 */
[----:B------:R-:W-:Y:S02]  /*cf00*/  FSEL R207, R54, -INF , !P3 ;  /* 0xff80000036cf7808 */ /* 0x000fe40005800000 */
[----:B------:R-:W-:Y:S01]  /*cf10*/  ISETP.GE.AND P3, PT, R52, R223, PT ;  /* 0x000000df3400720c */ /* 0x000fe20003f66270 */
[----:B------:R-:W-:Y:S01]  /*cf20*/  VIADD R19, R148, 0xffffff40 ;  /* 0xffffff4094137836 */ /* 0x000fe20000000000 */
[----:B------:R-:W-:Y:S01]  /*cf30*/  FSEL R202, R56, -INF , !P5 ;  /* 0xff80000038ca7808 */ /* 0x000fe20006800000 */
[----:B------:R-:W-:Y:S01]  /*cf40*/  FMUL.FTZ R50, R50, R198 ;  /* 0x000000c632327220 */ /* 0x000fe20000410000 */
[C---:B------:R-:W-:Y:S02]  /*cf50*/  ISETP.GE.AND P5, PT, R52.reuse, R224, PT ;  /* 0x000000e03400720c */ /* 0x040fe40003fa6270 */
[----:B------:R-:W-:Y:S02]  /*cf60*/  ISETP.GE.AND P4, PT, R52, R222, PT ;  /* 0x000000de3400720c */ /* 0x000fe40003f86270 */
[----:B------:R-:W-:-:S02]  /*cf70*/  FSEL R204, R18, -INF , P3 ;  /* 0xff80000012cc7808 */ /* 0x000fc40001800000 */
[----:B------:R-:W-:Y:S01]  /*cf80*/  IABS R11, R11 ;  /* 0x0000000b000b7213 */ /* 0x000fe20000000000 */
[----:B------:R-:W2:Y:S01]  /*cf90*/  MUFU.TANH R48, R48 ;  /* 0x0000003000307308 */ /* 0x000ea20000002400 */
[----:B------:R-:W-:Y:S01]  /*cfa0*/  IABS R10, R10 ;  /* 0x0000000a000a7213 */ /* 0x000fe20000000000 */
[----:B------:R-:W-:Y:S01]  /*cfb0*/  FMUL.FTZ R49, R49, R198 ;  /* 0x000000c631317220 */ /* 0x000fe20000410000 */
[----:B------:R-:W-:Y:S02]  /*cfc0*/  FSEL R205, R205, -INF , !P5 ;  /* 0xff800000cdcd7808 */ /* 0x000fe40006800000 */
[----:B------:R-:W-:Y:S02]  /*cfd0*/  FSEL R204, R204, -INF , !P4 ;  /* 0xff800000cccc7808 */ /* 0x000fe40006000000 */
[C---:B------:R-:W-:Y:S01]  /*cfe0*/  ISETP.GE.AND P2, PT, R19.reuse, R225, PT ;  /* 0x000000e11300720c */ /* 0x040fe20003f46270 */
[----:B------:R-:W3:Y:S01]  /*cff0*/  MUFU.TANH R18, R50 ;  /* 0x0000003200127308 */ /* 0x000ee20000002400 */
[----:B------:R-:W-:-:S02]  /*d000*/  ISETP.GE.AND P5, PT, R19, R224, PT ;  /* 0x000000e01300720c */ /* 0x000fc40003fa6270 */
[C---:B------:R-:W-:Y:S02]  /*d010*/  ISETP.GE.AND P3, PT, R19.reuse, R222, PT ;  /* 0x000000de1300720c */ /* 0x040fe40003f66270 */
[----:B------:R-:W-:Y:S01]  /*d020*/  ISETP.GE.AND P4, PT, R19, R223, PT ;  /* 0x000000df1300720c */ /* 0x000fe20003f86270 */
[----:B------:R-:W-:Y:S02]  /*d030*/  IMAD.MOV.U32 R19, RZ, RZ, R11 ;  /* 0x000000ffff137224 */ /* 0x000fe400078e000b */
[----:B------:R-:W-:Y:S01]  /*d040*/  FMUL.FTZ R51, R51, R198 ;  /* 0x000000c633337220 */ /* 0x000fe20000410000 */
[----:B------:R-:W-:Y:S02]  /*d050*/  IMAD.MOV.U32 R11, RZ, RZ, R10 ;  /* 0x000000ffff0b7224 */ /* 0x000fe400078e000a */
[----:B------:R-:W4:Y:S01]  /*d060*/  MUFU.TANH R10, R49 ;  /* 0x00000031000a7308 */ /* 0x000f220000002400 */
[----:B------:R-:W-:Y:S02]  /*d070*/  I2FP.F32.S32 R19, R19 ;  /* 0x0000001300137245 */ /* 0x000fe40000201400 */
[----:B------:R-:W-:-:S05]  /*d080*/  IABS R9, R9 ;  /* 0x0000000900097213 */ /* 0x000fca0000000000 */
[----:B------:R-:W5:Y:S01]  /*d090*/  MUFU.TANH R51, R51 ;  /* 0x0000003300337308 */ /* 0x000f620000002400 */
[----:B------:R-:W-:Y:S01]  /*d0a0*/  I2FP.F32.S32 R11, R11 ;  /* 0x0000000b000b7245 */ /* 0x000fe20000201400 */
[----:B--2---:R-:W-:Y:S01]  /*d0b0*/  FFMA.FTZ R48, -R240, R19, R48 ;  /* 0x00000013f0307223 */ /* 0x004fe20000010130 */
[----:B------:R-:W-:Y:S01]  /*d0c0*/  I2FP.F32.S32 R9, R9 ;  /* 0x0000000900097245 */ /* 0x000fe20000201400 */
[----:B------:R-:W-:Y:S01]  /*d0d0*/  VIADD R19, R148, 0xffffff41 ;  /* 0xffffff4194137836 */ /* 0x000fe20000000000 */
[----:B------:R-:W-:Y:S01]  /*d0e0*/  IABS R8, R8 ;  /* 0x0000000800087213 */ /* 0x000fe20000000000 */
[----:B---3--:R-:W-:Y:S01]  /*d0f0*/  FFMA.FTZ R11, -R240, R11, R18 ;  /* 0x0000000bf00b7223 */ /* 0x008fe20000010112 */
[----:B-1----:R-:W-:Y:S01]  /*d100*/  HMMA.16816.F32 R40, R20, R4, R40 ;  /* 0x000000041428723c */ /* 0x002fe20000001828 */
[----:B------:R-:W-:Y:S01]  /*d110*/  FSEL R48, R48, -INF , P2 ;  /* 0xff80000030307808 */ /* 0x000fe20001000000 */
[----:B----4-:R-:W-:Y:S01]  /*d120*/  FFMA.FTZ R4, -R240, R9, R10 ;  /* 0x00000009f0047223 */ /* 0x010fe2000001010a */
[----:B------:R-:W-:Y:S01]  /*d130*/  ISETP.GE.AND P2, PT, R19, R225, PT ;  /* 0x000000e11300720c */ /* 0x000fe20003f46270 */
[----:B------:R-:W-:Y:S01]  /*d140*/  FMUL.FTZ R46, R46, R198 ;  /* 0x000000c62e2e7220 */ /* 0x000fe20000410000 */
[----:B------:R-:W-:-:S02]  /*d150*/  I2FP.F32.S32 R8, R8 ;  /* 0x0000000800087245 */ /* 0x000fc40000201400 */
[----:B------:R-:W-:Y:S01]  /*d160*/  FSEL R11, R11, -INF , P4 ;  /* 0xff8000000b0b7808 */ /* 0x000fe20002000000 */
[----:B------:R-:W-:Y:S01]  /*d170*/  FMUL.FTZ R44, R44, R198 ;  /* 0x000000c62c2c7220 */ /* 0x000fe20000410000 */
[----:B------:R-:W-:Y:S01]  /*d180*/  FSEL R18, R4, -INF , P2 ;  /* 0xff80000004127808 */ /* 0x000fe20001000000 */
[----:B-----5:R-:W-:Y:S01]  /*d190*/  FFMA.FTZ R51, -R240, R8, R51 ;  /* 0x00000008f0337223 */ /* 0x020fe20000010133 */
[----:B------:R-:W-:Y:S01]  /*d1a0*/  FSEL R187, R11, -INF , !P3 ;  /* 0xff8000000bbb7808 */ /* 0x000fe20005800000 */
[----:B------:R-:W1:Y:S01]  /*d1b0*/  MUFU.TANH R4, R46 ;  /* 0x0000002e00047308 */ /* 0x000e620000002400 */
[C---:B------:R-:W-:Y:S01]  /*d1c0*/  ISETP.GE.AND P3, PT, R19.reuse, R223, PT ;  /* 0x000000df1300720c */ /* 0x040fe20003f66270 */
[----:B------:R-:W2:Y:S01]  /*d1d0*/  LDSM.16.M88.4 R8, [R189+0xb000] ;  /* 0x00b00000bd08783b */ /* 0x000ea20000000200 */
[----:B------:R-:W-:Y:S01]  /*d1e0*/  FSEL R184, R48, -INF , !P5 ;  /* 0xff80000030b87808 */ /* 0x000fe20006800000 */
[----:B------:R-:W-:Y:S01]  /*d1f0*/  VIADD R5, R148, 0xffffff48 ;  /* 0xffffff4894057836 */ /* 0x000fe20000000000 */
[----:B------:R-:W-:-:S02]  /*d200*/  ISETP.GE.AND P5, PT, R19, R224, PT ;  /* 0x000000e01300720c */ /* 0x000fc40003fa6270 */
[----:B------:R-:W-:Y:S01]  /*d210*/  ISETP.GE.AND P4, PT, R19, R222, PT ;  /* 0x000000de1300720c */ /* 0x000fe20003f86270 */
[----:B------:R-:W3:Y:S01]  /*d220*/  MUFU.TANH R44, R44 ;  /* 0x0000002c002c7308 */ /* 0x000ee20000002400 */
[----:B------:R-:W-:Y:S01]  /*d230*/  FSEL R51, R51, -INF , P3 ;  /* 0xff80000033337808 */ /* 0x000fe20001800000 */
[----:B------:R-:W-:Y:S01]  /*d240*/  FMUL.FTZ R45, R45, R198 ;  /* 0x000000c62d2d7220 */ /* 0x000fe20000410000 */
[----:B------:R-:W-:Y:S02]  /*d250*/  IABS R19, R186 ;  /* 0x000000ba00137213 */ /* 0x000fe40000000000 */
[----:B------:R-:W-:Y:S02]  /*d260*/  FSEL R186, R18, -INF , !P5 ;  /* 0xff80000012ba7808 */ /* 0x000fe40006800000 */
[----:B------:R-:W-:Y:S02]  /*d270*/  IABS R18, R185 ;  /* 0x000000b900127213 */ /* 0x000fe40000000000 */
[----:B------:R-:W-:-:S02]  /*d280*/  FSEL R200, R51, -INF , !P4 ;  /* 0xff80000033c87808 */ /* 0x000fc40006000000 */
[C---:B------:R-:W-:Y:S02]  /*d290*/  ISETP.GE.AND P2, PT, R5.reuse, R225, PT ;  /* 0x000000e10500720c */ /* 0x040fe40003f46270 */
[C---:B------:R-:W-:Y:S02]  /*d2a0*/  ISETP.GE.AND P5, PT, R5.reuse, R224, PT ;  /* 0x000000e00500720c */ /* 0x040fe40003fa6270 */
[C---:B------:R-:W-:Y:S02]  /*d2b0*/  ISETP.GE.AND P3, PT, R5.reuse, R222, PT ;  /* 0x000000de0500720c */ /* 0x040fe40003f66270 */
[----:B------:R-:W-:Y:S02]  /*d2c0*/  ISETP.GE.AND P4, PT, R5, R223, PT ;  /* 0x000000df0500720c */ /* 0x000fe40003f86270 */
[----:B------:R4:W5:Y:S01]  /*d2d0*/  MUFU.TANH R5, R45 ;  /* 0x0000002d00057308 */ /* 0x0009620000002400 */
[----:B------:R-:W-:Y:S02]  /*d2e0*/  I2FP.F32.S32 R18, R18 ;  /* 0x0000001200127245 */ /* 0x000fe40000201400 */
[----:B------:R-:W-:Y:S01]  /*d2f0*/  I2FP.F32.S32 R19, R19 ;  /* 0x0000001300137245 */ /* 0x000fe20000201400 */
[----:B------:R-:W-:-:S02]  /*d300*/  FMUL.FTZ R47, R47, R198 ;  /* 0x000000c62f2f7220 */ /* 0x000fc40000410000 */
[C---:B-1----:R-:W-:Y:S02]  /*d310*/  FFMA.FTZ R4, -R240.reuse, R18, R4 ;  /* 0x00000012f0047223 */ /* 0x042fe40000010104 */
[----:B---3--:R-:W-:Y:S01]  /*d320*/  FFMA.FTZ R44, -R240, R19, R44 ;  /* 0x00000013f02c7223 */ /* 0x008fe2000001012c */
[----:B------:R-:W1:Y:S02]  /*d330*/  MUFU.TANH R18, R47 ;  /* 0x0000002f00127308 */ /* 0x000e640000002400 */
[----:B------:R-:W-:Y:S01]  /*d340*/  FSEL R201, R4, -INF , P4 ;  /* 0xff80000004c97808 */ /* 0x000fe20002000000 */
[----:B------:R-:W-:Y:S01]  /*d350*/  VIADD R19, R148, 0xffffff49 ;  /* 0xffffff4994137836 */ /* 0x000fe20000000000 */
[----:B----4-:R-:W-:-:S04]  /*d360*/  IABS R45, R167 ;  /* 0x000000a7002d7213 */ /* 0x010fc80000000000 */
[----:B------:R-:W-:Y:S02]  /*d370*/  I2FP.F32.S32 R4, R45 ;  /* 0x0000002d00047245 */ /* 0x000fe40000201400 */
[----:B------:R-:W-:Y:S01]  /*d380*/  FSEL R44, R44, -INF , P2 ;  /* 0xff8000002c2c7808 */ /* 0x000fe20001000000 */
[----:B------:R-:W-:Y:S01]  /*d390*/  FMUL.FTZ R40, R40, R198 ;  /* 0x000000c628287220 */ /* 0x000fe20000410000 */
[----:B------:R-:W-:Y:S01]  /*d3a0*/  ISETP.GE.AND P2, PT, R19, R225, PT ;  /* 0x000000e11300720c */ /* 0x000fe20003f46270 */
[----:B-----5:R-:W-:Y:S01]  /*d3b0*/  FFMA.FTZ R5, -R240, R4, R5 ;  /* 0x00000004f0057223 */ /* 0x020fe20000010105 */
[----:B------:R-:W-:Y:S01]  /*d3c0*/  FSEL R199, R44, -INF , !P5 ;  /* 0xff8000002cc77808 */ /* 0x000fe20006800000 */
[----:B------:R-:W-:Y:S01]  /*d3d0*/  FMUL.FTZ R42, R42, R198 ;  /* 0x000000c62a2a7220 */ /* 0x000fe20000410000 */
[----:B------:R-:W-:Y:S01]  /*d3e0*/  IABS R44, R166 ;  /* 0x000000a6002c7213 */ /* 0x000fe20000000000 */
[----:B------:R-:W-:Y:S01]  /*d3f0*/  HMMA.16816.F32 R36, R168, R150, R36 ;  /* 0x00000096a824723c */ /* 0x000fe20000001824 */
[----:B------:R-:W-:Y:S01]  /*d400*/  FSEL R201, R201, -INF , !P3 ;  /* 0xff800000c9c97808 */ /* 0x000fe20005800000 */
[----:B------:R-:W3:Y:S01]  /*d410*/  MUFU.TANH R4, R40 ;  /* 0x0000002800047308 */ /* 0x000ee20000002400 */
[----:B------:R-:W-:-:S02]  /*d420*/  FSEL R197, R5, -INF , P2 ;  /* 0xff80000005c57808 */ /* 0x000fc40001000000 */
[C---:B------:R-:W-:Y:S02]  /*d430*/  ISETP.GE.AND P5, PT, R19.reuse, R224, PT ;  /* 0x000000e01300720c */ /* 0x040fe40003fa6270 */
[C---:B------:R-:W-:Y:S02]  /*d440*/  ISETP.GE.AND P4, PT, R19.reuse, R222, PT ;  /* 0x000000de1300720c */ /* 0x040fe40003f86270 */
[----:B------:R-:W-:Y:S01]  /*d450*/  ISETP.GE.AND P3, PT, R19, R223, PT ;  /* 0x000000df1300720c */ /* 0x000fe20003f66270 */
[----:B------:R-:W4:Y:S01]  /*d460*/  MUFU.TANH R5, R42 ;  /* 0x0000002a00057308 */ /* 0x000f220000002400 */
[----:B------:R-:W-:Y:S01]  /*d470*/  I2FP.F32.S32 R19, R44 ;  /* 0x0000002c00137245 */ /* 0x000fe20000201400 */
[----:B--2---:R-:W-:Y:S01]  /*d480*/  HMMA.16816.F32 R32, R168, R8, R32 ;  /* 0x00000008a820723c */ /* 0x004fe20000001820 */
[----:B------:R-:W-:-:S03]  /*d490*/  IABS R9, R164 ;  /* 0x000000a400097213 */ /* 0x000fc60000000000 */
[----:B-1----:R-:W-:Y:S01]  /*d4a0*/  FFMA.FTZ R18, -R240, R19, R18 ;  /* 0x00000013f0127223 */ /* 0x002fe20000010112 */
[----:B------:R-:W-:-:S04]  /*d4b0*/  IABS R19, R165 ;  /* 0x000000a500137213 */ /* 0x000fc80000000000 */
[----:B------:R-:W-:Y:S02]  /*d4c0*/  FSEL R185, R18, -INF , P3 ;  /* 0xff80000012b97808 */ /* 0x000fe40001800000 */
[----:B------:R-:W-:Y:S02]  /*d4d0*/  I2FP.F32.S32 R18, R19 ;  /* 0x0000001300127245 */ /* 0x000fe40000201400 */
[----:B------:R-:W-:Y:S01]  /*d4e0*/  I2FP.F32.S32 R19, R9 ;  /* 0x0000000900137245 */ /* 0x000fe20000201400 */
[----:B------:R-:W-:Y:S01]  /*d4f0*/  HMMA.16816.F32 R36, R20, R6, R36 ;  /* 0x000000061424723c */ /* 0x000fe20000001824 */
[----:B------:R-:W-:Y:S01]  /*d500*/  FMUL.FTZ R9, R43, R198 ;  /* 0x000000c62b097220 */ /* 0x000fe20000410000 */
[C---:B---3--:R-:W-:Y:S02]  /*d510*/  FFMA.FTZ R18, -R240.reuse, R18, R4 ;  /* 0x00000012f0127223 */ /* 0x048fe40000010104 */
[----:B----4-:R-:W-:Y:S01]  /*d520*/  FFMA.FTZ R19, -R240, R19, R5 ;  /* 0x00000013f0137223 */ /* 0x010fe20000010105 */
[----:B------:R-:W-:Y:S01]  /*d530*/  VIADD R8, R148, 0xffffff50 ;  /* 0xffffff5094087836 */ /* 0x000fe20000000000 */
[----:B------:R-:W1:Y:S01]  /*d540*/  LDSM.16.M88.4 R4, [R188+0xb000] ;  /* 0x00b00000bc04783b */ /* 0x000e620000000200 */
[----:B------:R-:W2:Y:S03]  /*d550*/  MUFU.TANH R9, R9 ;  /* 0x0000000900097308 */ /* 0x000ea60000002400 */
[----:B------:R-:W-:Y:S01]  /*d560*/  ISETP.GE.AND P2, PT, R8, R225, PT ;  /* 0x000000e10800720c */ /* 0x000fe20003f46270 */
[----:B------:R-:W-:Y:S01]  /*d570*/  FMUL.FTZ R41, R41, R198 ;  /* 0x000000c629297220 */ /* 0x000fe20000410000 */
[----:B------:R-:W-:-:S02]  /*d580*/  FSEL R197, R197, -INF , !P5 ;  /* 0xff800000c5c57808 */ /* 0x000fc40006800000 */
[----:B------:R-:W-:Y:S02]  /*d590*/  ISETP.GE.AND P5, PT, R8, R224, PT ;  /* 0x000000e00800720c */ /* 0x000fe40003fa6270 */
[----:B------:R-:W-:Y:S01]  /*d5a0*/  FSEL R18, R18, -INF , P2 ;  /* 0xff80000012127808 */ /* 0x000fe20001000000 */
[----:B------:R-:W-:Y:S01]  /*d5b0*/  HMMA.16816.F32 R180, R176, R182, R172 ;  /* 0x000000b6b0b4723c */ /* 0x000fe200000018ac */
[----:B------:R-:W-:Y:S01]  /*d5c0*/  FSEL R185, R185, -INF , !P4 ;  /* 0xff800000b9b97808 */ /* 0x000fe20006000000 */
[----:B------:R-:W3:Y:S01]  /*d5d0*/  MUFU.TANH R41, R41 ;  /* 0x0000002900297308 */ /* 0x000ee20000002400 */
[----:B------:R-:W-:Y:S02]  /*d5e0*/  FSEL R176, R18, -INF , !P5 ;  /* 0xff80000012b07808 */ /* 0x000fe40006800000 */
[----:B------:R-:W-:Y:S02]  /*d5f0*/  ISETP.GE.AND P4, PT, R8, R223, PT ;  /* 0x000000df0800720c */ /* 0x000fe40003f86270 */
[----:B------:R-:W-:-:S02]  /*d600*/  IABS R18, R162 ;  /* 0x000000a200127213 */ /* 0x000fc40000000000 */
[----:B------:R-:W-:Y:S01]  /*d610*/  ISETP.GE.AND P3, PT, R8, R222, PT ;  /* 0x000000de0800720c */ /* 0x000fe20003f66270 */
[----:B------:R-:W-:Y:S01]  /*d620*/  VIADD R8, R148, 0xffffff51 ;  /* 0xffffff5194087836 */ /* 0x000fe20000000000 */
[----:B------:R-:W-:Y:S02]  /*d630*/  FSEL R177, R19, -INF , P4 ;  /* 0xff80000013b17808 */ /* 0x000fe40002000000 */
[----:B------:R-:W-:Y:S01]  /*d640*/  I2FP.F32.S32 R18, R18 ;  /* 0x0000001200127245 */ /* 0x000fe20000201400 */
[-C--:B------:R-:W-:Y:S01]  /*d650*/  FMUL.FTZ R36, R36, R198.reuse ;  /* 0x000000c624247220 */ /* 0x080fe20000410000 */
[----:B------:R-:W-:Y:S01]  /*d660*/  FMUL.FTZ R38, R38, R198 ;  /* 0x000000c626267220 */ /* 0x000fe20000410000 */
[----:B------:R-:W-:Y:S02]  /*d670*/  FSEL R177, R177, -INF , !P3 ;  /* 0xff800000b1b17808 */ /* 0x000fe40005800000 */
[----:B------:R-:W-:Y:S01]  /*d680*/  ISETP.GE.AND P2, PT, R8, R225, PT ;  /* 0x000000e10800720c */ /* 0x000fe20003f46270 */
[----:B--2---:R-:W-:Y:S01]  /*d690*/  FFMA.FTZ R18, -R240, R18, R9 ;  /* 0x00000012f0127223 */ /* 0x004fe20000010109 */
[----:B------:R-:W-:Y:S01]  /*d6a0*/  IABS R40, R163 ;  /* 0x000000a300287213 */ /* 0x000fe20000000000 */
[----:B------:R-:W-:Y:S01]  /*d6b0*/  MUFU.TANH R9, R38 ;  /* 0x0000002600097308 */ /* 0x000fe20000002400 */
[----:B------:R-:W-:-:S02]  /*d6c0*/  ISETP.GE.AND P5, PT, R8, R224, PT ;  /* 0x000000e00800720c */ /* 0x000fc40003fa6270 */
[C---:B------:R-:W-:Y:S02]  /*d6d0*/  ISETP.GE.AND P4, PT, R8.reuse, R222, PT ;  /* 0x000000de0800720c */ /* 0x040fe40003f86270 */
[----:B------:R-:W-:-:S03]  /*d6e0*/  ISETP.GE.AND P3, PT, R8, R223, PT ;  /* 0x000000df0800720c */ /* 0x000fc60003f66270 */
[----:B------:R-:W2:Y:S01]  /*d6f0*/  MUFU.TANH R8, R36 ;  /* 0x0000002400087308 */ /* 0x000ea20000002400 */
[----:B------:R-:W-:Y:S01]  /*d700*/  I2FP.F32.S32 R19, R40 ;  /* 0x0000002800137245 */ /* 0x000fe20000201400 */
[----:B------:R-:W-:Y:S01]  /*d710*/  HMMA.16816.F32 R28, R168, R10, R28 ;  /* 0x0000000aa81c723c */ /* 0x000fe2000000181c */
[----:B------:R-:W-:-:S03]  /*d720*/  IABS R11, R160 ;  /* 0x000000a0000b7213 */ /* 0x000fc60000000000 */
[----:B---3--:R-:W-:Y:S01]  /*d730*/  FFMA.FTZ R41, -R240, R19, R41 ;  /* 0x00000013f0297223 */ /* 0x008fe20000010129 */
[----:B------:R-:W-:Y:S01]  /*d740*/  IABS R19, R161 ;  /* 0x000000a100137213 */ /* 0x000fe20000000000 */
[----:B------:R-:W-:Y:S01]  /*d750*/  VIADD R10, R148, 0xffffff58 ;  /* 0xffffff58940a7836 */ /* 0x000fe20000000000 */
[----:B------:R-:W-:Y:S02]  /*d760*/  FSEL R179, R18, -INF , P3 ;  /* 0xff80000012b37808 */ /* 0x000fe40001800000 */
[----:B------:R-:W-:Y:S02]  /*d770*/  FSEL R41, R41, -INF , P2 ;  /* 0xff80000029297808 */ /* 0x000fe40001000000 */
[----:B------:R-:W-:Y:S02]  /*d780*/  I2FP.F32.S32 R19, R19 ;  /* 0x0000001300137245 */ /* 0x000fe40000201400 */
[----:B------:R-:W-:Y:S01]  /*d790*/  I2FP.F32.S32 R11, R11 ;  /* 0x0000000b000b7245 */ /* 0x000fe20000201400 */
[----:B------:R-:W-:Y:S01]  /*d7a0*/  FMUL.FTZ R37, R37, R198 ;  /* 0x000000c625257220 */ /* 0x000fe20000410000 */
[----:B-1----:R-:W-:Y:S01]  /*d7b0*/  HMMA.16816.F32 R32, R20, R4, R32 ;  /* 0x000000041420723c */ /* 0x002fe20000001820 */
[----:B------:R-:W-:Y:S01]  /*d7c0*/  FSEL R175, R41, -INF , !P5 ;  /* 0xff80000029af7808 */ /* 0x000fe20006800000 */
[C---:B--2---:R-:W-:Y:S01]  /*d7d0*/  FFMA.FTZ R5, -R240.reuse, R19, R8 ;  /* 0x00000013f0057223 */ /* 0x044fe20000010108 */
[----:B------:R-:W-:Y:S01]  /*d7e0*/  FSEL R179, R179, -INF , !P4 ;  /* 0xff800000b3b37808 */ /* 0x000fe20006000000 */
[----:B------:R-:W-:Y:S01]  /*d7f0*/  FFMA.FTZ R36, -R240, R11, R9 ;  /* 0x0000000bf0247223 */ /* 0x000fe20000010109 */
[C---:B------:R-:W-:Y:S01]  /*d800*/  ISETP.GE.AND P2, PT, R10.reuse, R225, PT ;  /* 0x000000e10a00720c */ /* 0x040fe20003f46270 */
[----:B------:R-:W1:Y:S01]  /*d810*/  MUFU.TANH R18, R37 ;  /* 0x0000002500127308 */ /* 0x000e620000002400 */
[----:B------:R-:W-:-:S02]  /*d820*/  ISETP.GE.AND P5, PT, R10, R224, PT ;  /* 0x000000e00a00720c */ /* 0x000fc40003fa6270 */
[C---:B------:R-:W-:Y:S02]  /*d830*/  ISETP.GE.AND P3, PT, R10.reuse, R222, PT ;  /* 0x000000de0a00720c */ /* 0x040fe40003f66270 */
[----:B------:R-:W-:Y:S02]  /*d840*/  ISETP.GE.AND P4, PT, R10, R223, PT ;  /* 0x000000df0a00720c */ /* 0x000fe40003f86270 */
[----:B------:R-:W2:Y:S01]  /*d850*/  LDSM.16.M88.4 R8, [R189+0xb800] ;  /* 0x00b80000bd08783b */ /* 0x000ea20000000200 */
[----:B------:R-:W-:Y:S01]  /*d860*/  IABS R15, R15 ;  /* 0x0000000f000f7213 */ /* 0x000fe20000000000 */
[----:B------:R-:W-:Y:S01]  /*d870*/  FMUL.FTZ R4, R39, R198 ;  /* 0x000000c627047220 */ /* 0x000fe20000410000 */
[----:B------:R-:W-:Y:S02]  /*d880*/  FSEL R174, R5, -INF , P2 ;  /* 0xff80000005ae7808 */ /* 0x000fe40001000000 */
[----:B------:R-:W-:Y:S01]  /*d890*/  IABS R5, R14 ;  /* 0x0000000e00057213 */ /* 0x000fe20000000000 */
[----:B------:R-:W-:-:S02]  /*d8a0*/  IMAD.MOV.U32 R14, RZ, RZ, R15 ;  /* 0x000000ffff0e7224 */ /* 0x000fc400078e000f */
[----:B------:R-:W3:Y:S01]  /*d8b0*/  MUFU.TANH R4, R4 ;  /* 0x0000000400047308 */ /* 0x000ee20000002400 */
[----:B------:R-:W-:Y:S02]  /*d8c0*/  VIADD R19, R148, 0xffffff59 ;  /* 0xffffff5994137836 */ /* 0x000fe40000000000 */
[----:B------:R-:W-:Y:S01]  /*d8d0*/  I2FP.F32.S32 R14, R14 ;  /* 0x0000000e000e7245 */ /* 0x000fe20000201400 */
[----:B------:R-:W-:Y:S02]  /*d8e0*/  FMUL.FTZ R32, R32, R198 ;  /* 0x000000c620207220 */ /* 0x000fe40000410000 */
[----:B------:R-:W-:Y:S02]  /*d8f0*/  ISETP.GE.AND P2, PT, R19, R225, PT ;  /* 0x000000e11300720c */ /* 0x000fe40003f46270 */
[----:B-1----:R-:W-:Y:S01]  /*d900*/  FFMA.FTZ R14, -R240, R14, R18 ;  /* 0x0000000ef00e7223 */ /* 0x002fe20000010112 */
[----:B------:R-:W-:Y:S01]  /*d910*/  FSEL R36, R36, -INF , P4 ;  /* 0xff80000024247808 */ /* 0x000fe20002000000 */
[----:B------:R-:W1:Y:S01]  /*d920*/  MUFU.TANH R32, R32 ;  /* 0x0000002000207308 */ /* 0x000e620000002400 */
[----:B------:R-:W-:-:S02]  /*d930*/  I2FP.F32.S32 R5, R5 ;  /* 0x0000000500057245 */ /* 0x000fc40000201400 */
[----:B------:R-:W-:Y:S01]  /*d940*/  FSEL R173, R14, -INF , P2 ;  /* 0xff8000000ead7808 */ /* 0x000fe20001000000 */
[----:B------:R-:W-:Y:S01]  /*d950*/  FMUL.FTZ R18, R34, R198 ;  /* 0x000000c622127220 */ /* 0x000fe20000410000 */
[----:B------:R-:W-:Y:S02]  /*d960*/  IABS R14, R13 ;  /* 0x0000000d000e7213 */ /* 0x000fe40000000000 */
[----:B------:R-:W-:Y:S02]  /*d970*/  FSEL R174, R174, -INF , !P5 ;  /* 0xff800000aeae7808 */ /* 0x000fe40006800000 */
[----:B------:R-:W-:Y:S02]  /*d980*/  FSEL R178, R36, -INF , !P3 ;  /* 0xff80000024b27808 */ /* 0x000fe40005800000 */
[C---:B------:R-:W-:Y:S02]  /*d990*/  ISETP.GE.AND P5, PT, R19.reuse, R224, PT ;  /* 0x000000e01300720c */ /* 0x040fe40003fa6270 */
[----:B------:R-:W-:-:S02]  /*d9a0*/  ISETP.GE.AND P4, PT, R19, R222, PT ;  /* 0x000000de1300720c */ /* 0x000fc40003f86270 */
[----:B------:R-:W-:Y:S01]  /*d9b0*/  ISETP.GE.AND P3, PT, R19, R223, PT ;  /* 0x000000df1300720c */ /* 0x000fe20003f66270 */
[----:B---3--:R-:W-:Y:S01]  /*d9c0*/  FFMA.FTZ R19, -R240, R5, R4 ;  /* 0x00000005f0137223 */ /* 0x008fe20000010104 */
[----:B------:R-:W-:Y:S01]  /*d9d0*/  IABS R13, R12 ;  /* 0x0000000c000d7213 */ /* 0x000fe20000000000 */
[----:B------:R-:W-:Y:S01]  /*d9e0*/  IMAD.MOV.U32 R12, RZ, RZ, R14 ;  /* 0x000000ffff0c7224 */ /* 0x000fe200078e000e */
[----:B------:R-:W-:Y:S01]  /*d9f0*/  HMMA.16816.F32 R28, R20, R6, R28 ;  /* 0x00000006141c723c */ /* 0x000fe2000000181c */
[----:B------:R-:W3:Y:S01]  /*da00*/  MUFU.TANH R18, R18 ;  /* 0x0000001200127308 */ /* 0x000ee20000002400 */
[----:B------:R-:W4:Y:S01]  /*da10*/  LDSM.16.M88.4 R4, [R188+0xb800] ;  /* 0x00b80000bc04783b */ /* 0x000f220000000200 */
[----:B------:R-:W-:Y:S01]  /*da20*/  FSEL R19, R19, -INF , P3 ;  /* 0xff80000013137808 */ /* 0x000fe20001800000 */
[----:B------:R-:W-:Y:S01]  /*da30*/  VIADD R15, R148, 0xffffff60 ;  /* 0xffffff60940f7836 */ /* 0x000fe20000000000 */
[----:B------:R-:W-:Y:S01]  /*da40*/  I2FP.F32.S32 R12, R12 ;  /* 0x0000000c000c7245 */ /* 0x000fe20000201400 */
[----:B------:R-:W-:Y:S01]  /*da50*/  FMUL.FTZ R14, R33, R198 ;  /* 0x000000c6210e7220 */ /* 0x000fe20000410000 */
[----:B------:R-:W-:-:S02]  /*da60*/  FSEL R173, R173, -INF , !P5 ;  /* 0xff800000adad7808 */ /* 0x000fc40006800000 */
[----:B------:R-:W-:Y:S01]  /*da70*/  IABS R158, R158 ;  /* 0x0000009e009e7213 */ /* 0x000fe20000000000 */
[----:B-1----:R-:W-:Y:S01]  /*da80*/  FFMA.FTZ R32, -R240, R12, R32 ;  /* 0x0000000cf0207223 */ /* 0x002fe20000010120 */
[----:B------:R-:W-:Y:S02]  /*da90*/  FSEL R172, R19, -INF , !P4 ;  /* 0xff80000013ac7808 */ /* 0x000fe40006000000 */
[----:B------:R-:W-:Y:S01]  /*daa0*/  IABS R156, R156 ;  /* 0x0000009c009c7213 */ /* 0x000fe20000000000 */
[----:B------:R1:W-:Y:S01]  /*dab0*/  MUFU.TANH R19, R14 ;  /* 0x0000000e00137308 */ /* 0x0003e20000002400 */
[C---:B------:R-:W-:Y:S01]  /*dac0*/  ISETP.GE.AND P2, PT, R15.reuse, R225, PT ;  /* 0x000000e10f00720c */ /* 0x040fe20003f46270 */
[----:B--2---:R-:W-:Y:S01]  /*dad0*/  HMMA.16816.F32 R180, R168, R10, R180 ;  /* 0x0000000aa8b4723c */ /* 0x004fe200000018b4 */
[----:B------:R-:W-:Y:S01]  /*dae0*/  ISETP.GE.AND P5, PT, R15, R224, PT ;  /* 0x000000e00f00720c */ /* 0x000fe20003fa6270 */
[----:B------:R-:W-:-:S04]  /*daf0*/  DEPBAR.LE SB0, 0x0 ;  /* 0x000080000000791a */ /* 0x000fc80000000000 */
[C---:B------:R-:W-:Y:S02]  /*db00*/  ISETP.GE.AND P3, PT, R15.reuse, R222, PT ;  /* 0x000000de0f00720c */ /* 0x040fe40003f66270 */
[----:B------:R-:W-:Y:S02]  /*db10*/  ISETP.GE.AND P4, PT, R15, R223, PT ;  /* 0x000000df0f00720c */ /* 0x000fe40003f86270 */
[----:B------:R-:W-:Y:S02]  /*db20*/  I2FP.F32.S32 R33, R13 ;  /* 0x0000000d00217245 */ /* 0x000fe40000201400 */
[----:B-1----:R-:W-:Y:S01]  /*db30*/  HMMA.16816.F32 R12, R168, R8, R24 ;  /* 0x00000008a80c723c */ /* 0x002fe20000001818 */
[----:B------:R-:W-:Y:S02]  /*db40*/  FMUL.FTZ R9, R35, R198 ;  /* 0x000000c623097220 */ /* 0x000fe40000410000 */
[----:B---3--:R-:W-:-:S04]  /*db50*/  FFMA.FTZ R18, -R240, R33, R18 ;  /* 0x00000021f0127223 */ /* 0x008fc80000010112 */
[----:B------:R-:W1:Y:S01]  /*db60*/  MUFU.TANH R9, R9 ;  /* 0x0000000900097308 */ /* 0x000e620000002400 */
[----:B------:R-:W-:Y:S01]  /*db70*/  FSEL R167, R18, -INF , P4 ;  /* 0xff80000012a77808 */ /* 0x000fe20002000000 */
[----:B------:R-:W-:Y:S01]  /*db80*/  IMAD.MOV.U32 R18, RZ, RZ, R158 ;  /* 0x000000ffff127224 */ /* 0x000fe200078e009e */
[----:B------:R-:W-:Y:S01]  /*db90*/  FSEL R32, R32, -INF , P2 ;  /* 0xff80000020207808 */ /* 0x000fe20001000000 */
[----:B------:R-:W-:Y:S01]  /*dba0*/  VIADD R8, R148, 0xffffff61 ;  /* 0xffffff6194087836 */ /* 0x000fe20000000000 */
[----:B------:R-:W-:Y:S01]  /*dbb0*/  IABS R24, R159 ;  /* 0x0000009f00187213 */ /* 0x000fe20000000000 */
[----:B------:R-:W-:Y:S01]  /*dbc0*/  FMUL.FTZ R28, R28, R198 ;  /* 0x000000c61c1c7220 */ /* 0x000fe20000410000 */
[----:B------:R-:W-:Y:S02]  /*dbd0*/  I2FP.F32.S32 R18, R18 ;  /* 0x0000001200127245 */ /* 0x000fe40000201400 */
[----:B------:R-:W-:Y:S02]  /*dbe0*/  FSEL R164, R32, -INF , !P5 ;  /* 0xff80000020a47808 */ /* 0x000fe40006800000 */
[----:B------:R-:W-:-:S02]  /*dbf0*/  I2FP.F32.S32 R24, R24 ;  /* 0x0000001800187245 */ /* 0x000fc40000201400 */
[----:B------:R-:W-:Y:S02]  /*dc00*/  FSEL R167, R167, -INF , !P3 ;  /* 0xff800000a7a77808 */ /* 0x000fe40005800000 */
[C---:B------:R-:W-:Y:S02]  /*dc10*/  ISETP.GE.AND P2, PT, R8.reuse, R225, PT ;  /* 0x000000e10800720c */ /* 0x040fe40003f46270 */
[C---:B------:R-:W-:Y:S02]  /*dc20*/  ISETP.GE.AND P5, PT, R8.reuse, R224, PT ;  /* 0x000000e00800720c */ /* 0x040fe40003fa6270 */
[C---:B------:R-:W-:Y:S02]  /*dc30*/  ISETP.GE.AND P4, PT, R8.reuse, R222, PT ;  /* 0x000000de0800720c */ /* 0x040fe40003f86270 */
[----:B------:R-:W-:Y:S01]  /*dc40*/  ISETP.GE.AND P3, PT, R8, R223, PT ;  /* 0x000000df0800720c */ /* 0x000fe20003f66270 */
[----:B-1----:R-:W-:Y:S01]  /*dc50*/  FFMA.FTZ R18, -R240, R18, R9 ;  /* 0x00000012f0127223 */ /* 0x002fe20000010109 */
[----:B------:R-:W1:Y:S01]  /*dc60*/  MUFU.TANH R8, R28 ;  /* 0x0000001c00087308 */ /* 0x000e620000002400 */
[----:B------:R-:W-:Y:S01]  /*dc70*/  FMUL.FTZ R9, R30, R198 ;  /* 0x000000c61e097220 */ /* 0x000fe20000410000 */
[----:B------:R-:W-:Y:S01]  /*dc80*/  FFMA.FTZ R19, -R240, R24, R19 ;  /* 0x00000018f0137223 */ /* 0x000fe20000010113 */
[----:B----4-:R-:W-:Y:S01]  /*dc90*/  HMMA.16816.F32 R12, R20, R4, R12 ;  /* 0x00000004140c723c */ /* 0x010fe2000000180c */
[----:B------:R-:W-:Y:S01]  /*dca0*/  IABS R4, R157 ;  /* 0x0000009d00047213 */ /* 0x000fe20000000000 */
[----:B------:R-:W-:-:S02]  /*dcb0*/  VIADD R5, R148, 0xffffff68 ;  /* 0xffffff6894057836 */ /* 0x000fc40000000000 */
[----:B------:R-:W-:Y:S01]  /*dcc0*/  FSEL R19, R19, -INF , P2 ;  /* 0xff80000013137808 */ /* 0x000fe20001000000 */
[----:B------:R-:W2:Y:S01]  /*dcd0*/  MUFU.TANH R9, R9 ;  /* 0x0000000900097308 */ /* 0x000ea20000002400 */
[----:B------:R-:W-:Y:S02]  /*dce0*/  FSEL R18, R18, -INF , P3 ;  /* 0xff80000012127808 */ /* 0x000fe40001800000 */
[----:B------:R-:W-:Y:S02]  /*dcf0*/  FSEL R163, R19, -INF , !P5 ;  /* 0xff80000013a37808 */ /* 0x000fe40006800000 */
[----:B------:R-:W-:Y:S02]  /*dd00*/  I2FP.F32.S32 R19, R4 ;  /* 0x0000000400137245 */ /* 0x000fe40000201400 */
[----:B------:R-:W-:Y:S02]  /*dd10*/  FSEL R166, R18, -INF , !P4 ;  /* 0xff80000012a67808 */ /* 0x000fe40006000000 */
[----:B------:R-:W-:-:S02]  /*dd20*/  ISETP.GE.AND P2, PT, R5, R225, PT ;  /* 0x000000e10500720c */ /* 0x000fc40003f46270 */
[C---:B------:R-:W-:Y:S02]  /*dd30*/  ISETP.GE.AND P5, PT, R5.reuse, R224, PT ;  /* 0x000000e00500720c */ /* 0x040fe40003fa6270 */
[C---:B------:R-:W-:Y:S02]  /*dd40*/  ISETP.GE.AND P3, PT, R5.reuse, R222, PT ;  /* 0x000000de0500720c */ /* 0x040fe40003f66270 */
[----:B------:R-:W-:Y:S01]  /*dd50*/  ISETP.GE.AND P4, PT, R5, R223, PT ;  /* 0x000000df0500720c */ /* 0x000fe20003f86270 */
[----:B------:R-:W-:Y:S02]  /*dd60*/  IMAD.MOV.U32 R5, RZ, RZ, R156 ;  /* 0x000000ffff057224 */ /* 0x000fe400078e009c */
[----:B-1----:R-:W-:Y:S01]  /*dd70*/  FFMA.FTZ R8, -R240, R19, R8 ;  /* 0x00000013f0087223 */ /* 0x002fe20000010108 */
[----:B------:R-:W-:Y:S02]  /*dd80*/  FMUL.FTZ R29, R29, R198 ;  /* 0x000000c61d1d7220 */ /* 0x000fe40000410000 */
[----:B------:R-:W-:-:S02]  /*dd90*/  I2FP.F32.S32 R10, R5 ;  /* 0x00000005000a7245 */ /* 0x000fc40000201400 */
[----:B------:R-:W1:Y:S01]  /*dda0*/  MUFU.TANH R4, R29 ;  /* 0x0000001d00047308 */ /* 0x000e620000002400 */
[----:B------:R-:W-:Y:S01]  /*ddb0*/  FSEL R8, R8, -INF , P2 ;  /* 0xff80000008087808 */ /* 0x000fe20001000000 */
[----:B------:R-:W-:Y:S01]  /*ddc0*/  FMUL.FTZ R31, R31, R198 ;  /* 0x000000c61f1f7220 */ /* 0x000fe20000410000 */
[----:B------:R-:W-:Y:S01]  /*ddd0*/  IABS R153, R153 ;  /* 0x0000009900997213 */ /* 0x000fe20000000000 */
[----:B--2---:R-:W-:Y:S01]  /*dde0*/  FFMA.FTZ R9, -R240, R10, R9 ;  /* 0x0000000af0097223 */ /* 0x004fe20000010109 */
[----:B------:R-:W-:Y:S01]  /*ddf0*/  FSEL R160, R8, -INF , !P5 ;  /* 0xff80000008a07808 */ /* 0x000fe20006800000 */
[----:B------:R-:W-:Y:S02]  /*de00*/  VIADD R5, R148, 0xffffff69 ;  /* 0xffffff6994057836 */ /* 0x000fe40000000000 */
[----:B------:R-:W2:Y:S01]  /*de10*/  MUFU.TANH R8, R31 ;  /* 0x0000001f00087308 */ /* 0x000ea20000002400 */
[----:B------:R-:W-:Y:S01]  /*de20*/  FSEL R165, R9, -INF , P4 ;  /* 0xff80000009a57808 */ /* 0x000fe20002000000 */
[----:B------:R-:W-:Y:S01]  /*de30*/  FMUL.FTZ R12, R12, R198 ;  /* 0x000000c60c0c7220 */ /* 0x000fe20000410000 */
[----:B------:R-:W-:Y:S01]  /*de40*/  IABS R144, R144 ;  /* 0x0000009000907213 */ /* 0x000fe20000000000 */
[----:B------:R-:W-:-:S02]  /*de50*/  IMAD.MOV.U32 R10, RZ, RZ, R153 ;  /* 0x000000ffff0a7224 */ /* 0x000fc400078e0099 */
[----:B------:R-:W-:Y:S01]  /*de60*/  FMUL.FTZ R14, R14, R198 ;  /* 0x000000c60e0e7220 */ /* 0x000fe20000410000 */
[----:B------:R-:W-:Y:S02]  /*de70*/  FSEL R165, R165, -INF , !P3 ;  /* 0xff800000a5a57808 */ /* 0x000fe40005800000 */
[C---:B------:R-:W-:Y:S02]  /*de80*/  ISETP.GE.AND P2, PT, R5.reuse, R225, PT ;  /* 0x000000e10500720c */ /* 0x040fe40003f46270 */
[C---:B------:R-:W-:Y:S02]  /*de90*/  ISETP.GE.AND P5, PT, R5.reuse, R224, PT ;  /* 0x000000e00500720c */ /* 0x040fe40003fa6270 */
[C---:B------:R-:W-:Y:S02]  /*dea0*/  ISETP.GE.AND P4, PT, R5.reuse, R222, PT ;  /* 0x000000de0500720c */ /* 0x040fe40003f86270 */
[----:B------:R-:W-:Y:S01]  /*deb0*/  ISETP.GE.AND P3, PT, R5, R223, PT ;  /* 0x000000df0500720c */ /* 0x000fe20003f66270 */
[----:B------:R-:W-:Y:S01]  /*dec0*/  IMAD.MOV.U32 R5, RZ, RZ, R144 ;  /* 0x000000ffff057224 */ /* 0x000fe200078e0090 */
[----:B------:R-:W-:Y:S01]  /*ded0*/  I2FP.F32.S32 R10, R10 ;  /* 0x0000000a000a7245 */ /* 0x000fe20000201400 */
[----:B------:R-:W3:Y:S01]  /*dee0*/  MUFU.TANH R12, R12 ;  /* 0x0000000c000c7308 */ /* 0x000ee20000002400 */
[----:B------:R-:W-:-:S02]  /*def0*/  IABS R145, R145 ;  /* 0x0000009100917213 */ /* 0x000fc40000000000 */
[----:B------:R-:W-:Y:S01]  /*df00*/  I2FP.F32.S32 R5, R5 ;  /* 0x0000000500057245 */ /* 0x000fe20000201400 */
[----:B-1----:R-:W-:-:S04]  /*df10*/  FFMA.FTZ R4, -R240, R10, R4 ;  /* 0x0000000af0047223 */ /* 0x002fc80000010104 */
[----:B------:R-:W1:Y:S01]  /*df20*/  MUFU.TANH R14, R14 ;  /* 0x0000000e000e7308 */ /* 0x000e620000002400 */
[----:B------:R-:W-:Y:S01]  /*df30*/  HMMA.16816.F32 R180, R20, R6, R180 ;  /* 0x0000000614b4723c */ /* 0x000fe200000018b4 */
[----:B------:R-:W-:Y:S01]  /*df40*/  IMAD.MOV.U32 R9, RZ, RZ, R145 ;  /* 0x000000ffff097224 */ /* 0x000fe200078e0091 */
[----:B------:R-:W-:Y:S01]  /*df50*/  FSEL R4, R4, -INF , P2 ;  /* 0xff80000004047808 */ /* 0x000fe20001000000 */
[----:B--2---:R-:W-:Y:S01]  /*df60*/  FFMA.FTZ R5, -R240, R5, R8 ;  /* 0x00000005f0057223 */ /* 0x004fe20000010108 */
[----:B------:R-:W-:Y:S01]  /*df70*/  IABS R7, R143 ;  /* 0x0000008f00077213 */ /* 0x000fe20000000000 */
[----:B------:R-:W-:Y:S01]  /*df80*/  VIADD R6, R148, 0xffffff70 ;  /* 0xffffff7094067836 */ /* 0x000fe20000000000 */
[----:B------:R-:W-:Y:S02]  /*df90*/  I2FP.F32.S32 R9, R9 ;  /* 0x0000000900097245 */ /* 0x000fe40000201400 */
[----:B------:R-:W-:Y:S01]  /*dfa0*/  FSEL R162, R4, -INF , !P5 ;  /* 0xff80000004a27808 */ /* 0x000fe20006800000 */
[----:B------:R-:W-:Y:S01]  /*dfb0*/  FMUL.FTZ R4, R13, R198 ;  /* 0x000000c60d047220 */ /* 0x000fe20000410000 */
[----:B------:R-:W-:-:S02]  /*dfc0*/  I2FP.F32.S32 R7, R7 ;  /* 0x0000000700077245 */ /* 0x000fc40000201400 */
[----:B------:R-:W-:Y:S01]  /*dfd0*/  FSEL R5, R5, -INF , P3 ;  /* 0xff80000005057808 */ /* 0x000fe20001800000 */
[----:B---3--:R-:W-:Y:S01]  /*dfe0*/  FFMA.FTZ R9, -R240, R9, R12 ;  /* 0x00000009f0097223 */ /* 0x008fe2000001010c */
[----:B------:R-:W-:Y:S02]  /*dff0*/  ISETP.GE.AND P2, PT, R6, R225, PT ;  /* 0x000000e10600720c */ /* 0x000fe40003f46270 */
[----:B------:R-:W-:Y:S01]  /*e000*/  FSEL R161, R5, -INF , !P4 ;  /* 0xff80000005a17808 */ /* 0x000fe20006000000 */
[----:B-1----:R-:W-:Y:S01]  /*e010*/  FFMA.FTZ R7, -R240, R7, R14 ;  /* 0x00000007f0077223 */ /* 0x002fe2000001010e */
[C---:B------:R-:W-:Y:S01]  /*e020*/  ISETP.GE.AND P4, PT, R6.reuse, R223, PT ;  /* 0x000000df0600720c */ /* 0x040fe20003f86270 */
[----:B------:R-:W1:Y:S01]  /*e030*/  MUFU.TANH R4, R4 ;  /* 0x0000000400047308 */ /* 0x000e620000002400 */
[----:B------:R-:W-:Y:S01]  /*e040*/  ISETP.GE.AND P5, PT, R6, R224, PT ;  /* 0x000000e00600720c */ /* 0x000fe20003fa6270 */
[----:B------:R-:W-:Y:S01]  /*e050*/  VIADD R5, R148, 0xffffff71 ;  /* 0xffffff7194057836 */ /* 0x000fe20000000000 */
[----:B------:R-:W-:Y:S01]  /*e060*/  ISETP.GE.AND P3, PT, R6, R222, PT ;  /* 0x000000de0600720c */ /* 0x000fe20003f66270 */
[----:B------:R-:W-:Y:S01]  /*e070*/  FMUL.FTZ R6, R15, R198 ;  /* 0x000000c60f067220 */ /* 0x000fe20000410000 */
[----:B------:R-:W-:-:S02]  /*e080*/  FSEL R9, R9, -INF , P2 ;  /* 0xff80000009097808 */ /* 0x000fc40001000000 */
[----:B------:R-:W-:Y:S01]  /*e090*/  FSEL R139, R7, -INF , P4 ;  /* 0xff800000078b7808 */ /* 0x000fe20002000000 */
[----:B------:R-:W-:Y:S01]  /*e0a0*/  FMUL.FTZ R180, R180, R198 ;  /* 0x000000c6b4b47220 */ /* 0x000fe20000410000 */
[----:B------:R-:W-:Y:S02]  /*e0b0*/  FSEL R143, R9, -INF , !P5 ;  /* 0xff800000098f7808 */ /* 0x000fe40006800000 */
[----:B------:R-:W-:Y:S01]  /*e0c0*/  FSEL R139, R139, -INF , !P3 ;  /* 0xff8000008b8b7808 */ /* 0x000fe20005800000 */
[----:B------:R-:W2:Y:S01]  /*e0d0*/  MUFU.TANH R6, R6 ;  /* 0x0000000600067308 */ /* 0x000ea20000002400 */
[C---:B------:R-:W-:Y:S02]  /*e0e0*/  ISETP.GE.AND P2, PT, R5.reuse, R225, PT ;  /* 0x000000e10500720c */ /* 0x040fe40003f46270 */
[C---:B------:R-:W-:Y:S02]  /*e0f0*/  ISETP.GE.AND P5, PT, R5.reuse, R224, PT ;  /* 0x000000e00500720c */ /* 0x040fe40003fa6270 */
[----:B------:R-:W-:-:S02]  /*e100*/  ISETP.GE.AND P4, PT, R5, R222, PT ;  /* 0x000000de0500720c */ /* 0x000fc40003f86270 */
[----:B------:R-:W-:Y:S01]  /*e110*/  ISETP.GE.AND P3, PT, R5, R223, PT ;  /* 0x000000df0500720c */ /* 0x000fe20003f66270 */
[----:B------:R-:W-:Y:S01]  /*e120*/  FMUL.FTZ R5, R181, R198 ;  /* 0x000000c6b5057220 */ /* 0x000fe20000410000 */
[----:B------:R-:W-:Y:S01]  /*e130*/  IABS R8, R142 ;  /* 0x0000008e00087213 */ /* 0x000fe20000000000 */
[----:B------:R-:W3:Y:S01]  /*e140*/  MUFU.TANH R7, R180 ;  /* 0x000000b400077308 */ /* 0x000ee20000002400 */
[----:B------:R-:W-:Y:S02]  /*e150*/  FMUL.FTZ R182, R182, R198 ;  /* 0x000000c6b6b67220 */ /* 0x000fe40000410000 */
[----:B------:R-:W-:Y:S02]  /*e160*/  I2FP.F32.S32 R8, R8 ;  /* 0x0000000800087245 */ /* 0x000fe40000201400 */
[----:B------:R-:W-:-:S03]  /*e170*/  IABS R141, R141 ;  /* 0x0000008d008d7213 */ /* 0x000fc60000000000 */
[----:B------:R-:W4:Y:S01]  /*e180*/  MUFU.TANH R5, R5 ;  /* 0x0000000500057308 */ /* 0x000f220000002400 */
[----:B-1----:R-:W-:Y:S01]  /*e190*/  FFMA.FTZ R8, -R240, R8, R4 ;  /* 0x00000008f0087223 */ /* 0x002fe20000010104 */
[----:B------:R-:W-:Y:S01]  /*e1a0*/  IABS R140, R140 ;  /* 0x0000008c008c7213 */ /* 0x000fe20000000000 */
[----:B------:R-:W-:Y:S01]  /*e1b0*/  FMUL.FTZ R183, R183, R198 ;  /* 0x000000c6b7b77220 */ /* 0x000fe20000410000 */
[----:B------:R-:W-:-:S04]  /*e1c0*/  I2FP.F32.S32 R141, R141 ;  /* 0x0000008d008d7245 */ /* 0x000fc80000201400 */
[----:B------:R-:W1:Y:S01]  /*e1d0*/  MUFU.TANH R182, R182 ;  /* 0x000000b600b67308 */ /* 0x000e620000002400 */
[----:B------:R-:W-:Y:S01]  /*e1e0*/  FSEL R8, R8, -INF , P2 ;  /* 0xff80000008087808 */ /* 0x000fe20001000000 */
[----:B------:R-:W-:Y:S01]  /*e1f0*/  VIADD R4, R148, 0xffffff78 ;  /* 0xffffff7894047836 */ /* 0x000fe20000000000 */
[----:B------:R-:W-:Y:S02]  /*e200*/  I2FP.F32.S32 R140, R140 ;  /* 0x0000008c008c7245 */ /* 0x000fe40000201400 */
[----:B------:R-:W-:Y:S01]  /*e210*/  IABS R138, R138 ;  /* 0x0000008a008a7213 */ /* 0x000fe20000000000 */
[----:B--2---:R-:W-:Y:S01]  /*e220*/  FFMA.FTZ R6, -R240, R141, R6 ;  /* 0x0000008df0067223 */ /* 0x004fe20000010106 */
[----:B------:R-:W-:Y:S01]  /*e230*/  FSEL R142, R8, -INF , !P5 ;  /* 0xff800000088e7808 */ /* 0x000fe20006800000 */
[----:B------:R-:W2:Y:S01]  /*e240*/  MUFU.TANH R183, R183 ;  /* 0x000000b700b77308 */ /* 0x000ea20000002400 */
[----:B------:R-:W-:Y:S01]  /*e250*/  IABS R137, R137 ;  /* 0x0000008900897213 */ /* 0x000fe20000000000 */
[----:B---3--:R-:W-:Y:S01]  /*e260*/  FFMA.FTZ R7, -R240, R140, R7 ;  /* 0x0000008cf0077223 */ /* 0x008fe20000010107 */
[----:B------:R-:W-:Y:S01]  /*e270*/  I2FP.F32.S32 R8, R138 ;  /* 0x0000008a00087245 */ /* 0x000fe20000201400 */
[----:B------:R-:W-:Y:S01]  /*e280*/  VIADD R148, R148, 0xffffff79 ;  /* 0xffffff7994947836 */ /* 0x000fe20000000000 */
[----:B------:R-:W-:Y:S01]  /*e290*/  BAR.SYNC.DEFER_BLOCKING 0x0 ;  /* 0x0000000000007b1d */ /* 0x000fe20000010000 */
[----:B------:R-:W-:-:S02]  /*e2a0*/  ISETP.GE.AND P2, PT, R4, R225, PT ;  /* 0x000000e10400720c */ /* 0x000fc40003f46270 */
[----:B------:R-:W-:Y:S01]  /*e2b0*/  I2FP.F32.S32 R137, R137 ;  /* 0x0000008900897245 */ /* 0x000fe20000201400 */
[----:B----4-:R-:W-:Y:S01]  /*e2c0*/  FFMA.FTZ R5, -R240, R8, R5 ;  /* 0x00000008f0057223 */ /* 0x010fe20000010105 */
[----:B------:R-:W-:Y:S02]  /*e2d0*/  FSEL R6, R6, -INF , P3 ;  /* 0xff80000006067808 */ /* 0x000fe40001800000 */
[----:B------:R-:W-:Y:S02]  /*e2e0*/  FSEL R7, R7, -INF , P2 ;  /* 0xff80000007077808 */ /* 0x000fe40001000000 */
[----:B------:R-:W-:Y:S01]  /*e2f0*/  ISETP.GE.AND P2, PT, R148, R225, PT ;  /* 0x000000e19400720c */ /* 0x000fe20003f46270 */
[----:B-1----:R-:W-:Y:S01]  /*e300*/  FFMA.FTZ R137, -R240, R137, R182 ;  /* 0x00000089f0897223 */ /* 0x002fe200000101b6 */
[----:B------:R-:W-:Y:S02]  /*e310*/  IABS R136, R136 ;  /* 0x0000008800887213 */ /* 0x000fe40000000000 */
[----:B------:R-:W-:-:S02]  /*e320*/  FSEL R138, R6, -INF , !P4 ;  /* 0xff800000068a7808 */ /* 0x000fc40006000000 */
[C---:B------:R-:W-:Y:S02]  /*e330*/  ISETP.GE.AND P4, PT, R4.reuse, R223, PT ;  /* 0x000000df0400720c */ /* 0x040fe40003f86270 */
[----:B------:R-:W-:Y:S02]  /*e340*/  FSEL R5, R5, -INF , P2 ;  /* 0xff80000005057808 */ /* 0x000fe40001000000 */
[----:B------:R-:W-:Y:S02]  /*e350*/  ISETP.GT.AND P2, PT, R191, R226, PT ;  /* 0x000000e2bf00720c */ /* 0x000fe40003f44270 */
[----:B------:R-:W-:Y:S02]  /*e360*/  I2FP.F32.S32 R136, R136 ;  /* 0x0000008800887245 */ /* 0x000fe40000201400 */
[----:B------:R-:W-:Y:S02]  /*e370*/  ISETP.GE.AND P3, PT, R4, R222, PT ;  /* 0x000000de0400720c */ /* 0x000fe40003f66270 */
[----:B------:R-:W-:Y:S01]  /*e380*/  FSEL R137, R137, -INF , P4 ;  /* 0xff80000089897808 */ /* 0x000fe20002000000 */
[----:B--2---:R-:W-:Y:S01]  /*e390*/  FFMA.FTZ R183, -R240, R136, R183 ;  /* 0x00000088f0b77223 */ /* 0x004fe200000101b7 */
[----:B------:R-:W-:-:S02]  /*e3a0*/  ISETP.GE.AND P5, PT, R4, R224, PT ;  /* 0x000000e00400720c */ /* 0x000fc40003fa6270 */
[----:B------:R-:W-:Y:S02]  /*e3b0*/  FSEL R137, R137, -INF , !P3 ;  /* 0xff80000089897808 */ /* 0x000fe40005800000 */
[C---:B------:R-:W-:Y:S02]  /*e3c0*/  ISETP.GE.AND P3, PT, R148.reuse, R223, PT ;  /* 0x000000df9400720c */ /* 0x040fe40003f66270 */
[----:B------:R-:W-:Y:S01]  /*e3d0*/  FSEL R141, R7, -INF , !P5 ;  /* 0xff800000078d7808 */ /* 0x000fe20006800000 */
[----:B------:R-:W-:Y:S01]  /*e3e0*/  BSSY.RECONVERGENT B1, `(.L_x_6105) ;  /* 0x00000bf000017945 */ /* 0x000fe20003800200 */
[C---:B------:R-:W-:Y:S02]  /*e3f0*/  ISETP.GE.AND P5, PT, R148.reuse, R224, PT ;  /* 0x000000e09400720c */ /* 0x040fe40003fa6270 */
[----:B------:R-:W-:Y:S02]  /*e400*/  ISETP.GE.AND P4, PT, R148, R222, PT ;  /* 0x000000de9400720c */ /* 0x000fe40003f86270 */
[----:B------:R-:W-:-:S02]  /*e410*/  FSEL R136, R183, -INF , P3 ;  /* 0xff800000b7887808 */ /* 0x000fc40001800000 */
        /* <DEDUP_REMOVED lines=69> */
.L_x_6108:
        /* <DEDUP_REMOVED lines=8> */
.L_x_6109:
[----:B------:R-:W-:Y:S05]  /*e8f0*/  BSYNC.RECONVERGENT B0 ;  /* 0x0000000000007941 */ /* 0x000fea0003800200 */
.L_x_6107:
        /* <DEDUP_REMOVED lines=109> */
.L_x_6106:
[----:B------:R-:W-:Y:S05]  /*efd0*/  BSYNC.RECONVERGENT B1 ;  /* 0x0000000000017941 */ /* 0x000fea0003800200 */
.L_x_6105:
[----:B------:R-:W3:Y:S04]  /*efe0*/  LDL.LU R67, [R1+0x14] ;  /* 0x0000140001437983 */ /* 0x000ee80000300800 */
[----:B------:R-:W3:Y:S04]  /*eff0*/  LDL.LU R66, [R1+0x10] ;  /* 0x0000100001427983 */ /* 0x000ee80000300800 */
[----:B------:R-:W4:Y:S04]  /*f000*/  LDL.LU R65, [R1+0xc] ;  /* 0x00000c0001417983 */ /* 0x000f280000300800 */
[----:B------:R-:W5:Y:S04]  /*f010*/  LDL.LU R170, [R1+0x8] ;  /* 0x0000080001aa7983 */ /* 0x000f680000300800 */
[----:B------:R-:W5:Y:S04]  /*f020*/  LDL.LU R169, [R1+0x4] ;  /* 0x0000040001a97983 */ /* 0x000f680000300800 */
[----:B------:R-:W5:Y:S04]  /*f030*/  LDL.LU R168, [R1] ;  /* 0x0000000001a87983 */ /* 0x000f680000300800 */
[----:B------:R-:W5:Y:S01]  /*f040*/  LD.E R153, desc[UR4][R2.64+0xdc] ;  /* 0x0000dc0402997980 */ /* 0x000f62000c101900 */
[----:B--2---:R-:W-:-:S02]  /*f050*/  FMNMX3.FTZ R7, R133, R152, R149, !PT ;  /* 0x0000009885077276 */ /* 0x004fc40007810095 */
[----:B------:R-:W-:Y:S01]  /*f060*/  FMNMX3.FTZ R6, R134, R146, R154, !PT ;  /* 0x0000009286067276 */ /* 0x000fe2000781009a */
[----:B------:R-:W-:Y:S01]  /*f070*/  LDSM.16.MT88.4 R12, [R190+0xc000] ;  /* 0x00c00000be0c783b */ /* 0x000fe20000004200 */
[----:B------:R-:W-:Y:S02]  /*f080*/  FMNMX3.FTZ R7, R7, R155, R147, !PT ;  /* 0x0000009b07077276 */ /* 0x000fe40007810093 */
[----:B------:R-:W-:Y:S01]  /*f090*/  FMNMX3.FTZ R6, R6, R17, R16, !PT ;  /* 0x0000001106067276 */ /* 0x000fe20007810010 */
[----:B------:R-:W-:Y:S01]  /*f0a0*/  LDSM.16.MT88.4 R44, [R190+0x10000] ;  /* 0x01000000be2c783b */ /* 0x000fe20000004200 */
[----:B------:R-:W-:Y:S02]  /*f0b0*/  MOV R158, 0x20 ;  /* 0x00000020009e7802 */ /* 0x000fe40000000f00 */
[----:B------:R-:W-:Y:S02]  /*f0c0*/  IADD3 R159, PT, PT, R190, 0xc040, RZ ;  /* 0x0000c040be9f7810 */ /* 0x000fe40007ffe0ff */
[----:B---3--:R-:W-:-:S04]  /*f0d0*/  FMNMX3.FTZ R7, R7, R67, R66, !PT ;  /* 0x0000004307077276 */ /* 0x008fc80007810042 */
[----:B----4-:R-:W-:-:S04]  /*f0e0*/  FMNMX3.FTZ R7, R7, R65, R64, !PT ;  /* 0x0000004107077276 */ /* 0x010fc80007810040 */
[----:B------:R-:W-:Y:S02]  /*f0f0*/  FMNMX3.FTZ R7, R7, R239, R251, !PT ;  /* 0x000000ef07077276 */ /* 0x000fe400078100fb */
[----:B-----5:R-:W-:Y:S02]  /*f100*/  FMNMX3.FTZ R6, R6, R170, R169, !PT ;  /* 0x000000aa06067276 */ /* 0x020fe400078100a9 */
        /* <DEDUP_REMOVED lines=21> */
[----:B------:R-:W-:-:S03]  /*f260*/  FMNMX3.FTZ R6, R6, R160, R162, !PT ;  /* 0x000000a006067276 */ /* 0x000fc600078100a2 */
[----:B------:R-:W1:Y:S01]  /*f270*/  SHFL.BFLY PT, R5, R7, 0x2, 0x1f ;  /* 0x0c401f0007057f89 */ /* 0x000e6200000e0000 */
[----:B------:R-:W-:-:S04]  /*f280*/  FMNMX3.FTZ R6, R6, R143, R142, !PT ;  /* 0x0000008f06067276 */ /* 0x000fc8000781008e */
[----:B------:R-:W-:-:S05]  /*f290*/  FMNMX3.FTZ R6, R6, R141, R140, !PT ;  /* 0x0000008d06067276 */ /* 0x000fca000781008c */
[----:B------:R-:W2:Y:S01]  /*f2a0*/  SHFL.BFLY PT, R4, R6, 0x2, 0x1f ;  /* 0x0c401f0006047f89 */ /* 0x000ea200000e0000 */
[----:B-1----:R-:W-:-:S05]  /*f2b0*/  FMNMX.FTZ R5, R7, R5, !PT ;  /* 0x0000000507057209 */ /* 0x002fca0007810000 */
[----:B------:R-:W1:Y:S01]  /*f2c0*/  SHFL.BFLY PT, R144, R5, 0x1, 0x1f ;  /* 0x0c201f0005907f89 */ /* 0x000e6200000e0000 */
[----:B--2---:R-:W-:-:S05]  /*f2d0*/  FMNMX.FTZ R4, R6, R4, !PT ;  /* 0x0000000406047209 */ /* 0x004fca0007810000 */
[----:B------:R-:W2:Y:S01]  /*f2e0*/  SHFL.BFLY PT, R145, R4, 0x1, 0x1f ;  /* 0x0c201f0004917f89 */ /* 0x000ea200000e0000 */
[----:B-1----:R-:W-:-:S04]  /*f2f0*/  FMNMX.FTZ R144, R5, R144, !PT ;  /* 0x0000009005907209 */ /* 0x002fc80007810000 */
[----:B------:R-:W-:Y:S01]  /*f300*/  FSETP.NEU.FTZ.AND P0, PT, R144, -INF , PT ;  /* 0xff8000009000780b */ /* 0x000fe20003f1d000 */
[----:B------:R-:W-:Y:S01]  /*f310*/  FMUL.FTZ R150, R153, R144 ;  /* 0x0000009099967220 */ /* 0x000fe20000410000 */
[----:B--2---:R-:W-:-:S04]  /*f320*/  FMNMX.FTZ R145, R4, R145, !PT ;  /* 0x0000009104917209 */ /* 0x004fc80007810000 */
[----:B------:R-:W-:Y:S02]  /*f330*/  FSEL R150, R150, RZ, P0 ;  /* 0x000000ff96967208 */ /* 0x000fe40000000000 */
[----:B------:R-:W-:Y:S01]  /*f340*/  FSETP.NEU.FTZ.AND P1, PT, R145, -INF , PT ;  /* 0xff8000009100780b */ /* 0x000fe20003f3d000 */
[----:B------:R-:W-:Y:S02]  /*f350*/  FMUL.FTZ R4, R153, R145 ;  /* 0x0000009199047220 */ /* 0x000fe40000410000 */
[-CC-:B------:R-:W-:Y:S01]  /*f360*/  FFMA.FTZ R152, R152, R153.reuse, -R150.reuse ;  /* 0x0000009998987223 */ /* 0x180fe20000010896 */
[-CC-:B------:R-:W-:Y:S01]  /*f370*/  FFMA.FTZ R148, R149, R153.reuse, -R150.reuse ;  /* 0x0000009995947223 */ /* 0x180fe20000010896 */
[----:B------:R-:W-:Y:S01]  /*f380*/  FSEL R5, R145, RZ, P1 ;  /* 0x000000ff91057208 */ /* 0x000fe20000800000 */
[-CC-:B------:R-:W-:Y:S01]  /*f390*/  FFMA.FTZ R155, R155, R153.reuse, -R150.reuse ;  /* 0x000000999b9b7223 */ /* 0x180fe20000010896 */
[----:B------:R1:W-:Y:S01]  /*f3a0*/  MUFU.EX2 R149, R152 ;  /* 0x0000009800957308 */ /* 0x0003e20000000800 */
[-CC-:B------:R-:W-:Y:S01]  /*f3b0*/  FFMA.FTZ R180, R213, R153.reuse, -R150.reuse ;  /* 0x00000099d5b47223 */ /* 0x180fe20000010896 */
[-CC-:B------:R-:W-:Y:S01]  /*f3c0*/  FFMA.FTZ R182, R214, R153.reuse, -R150.reuse ;  /* 0x00000099d6b67223 */ /* 0x180fe20000010896 */
[----:B------:R-:W-:Y:S01]  /*f3d0*/  FADD.FTZ R5, R134, -R5 ;  /* 0x8000000586057221 */ /* 0x000fe20000010000 */
[----:B------:R-:W2:Y:S01]  /*f3e0*/  MUFU.EX2 R148, R148 ;  /* 0x0000009400947308 */ /* 0x000ea20000000800 */
[-CC-:B------:R-:W-:Y:S01]  /*f3f0*/  FFMA.FTZ R181, R207, R153.reuse, -R150.reuse ;  /* 0x00000099cfb57223 */ /* 0x180fe20000010896 */
[--C-:B------:R-:W-:Y:S01]  /*f400*/  FFMA.FTZ R198, R200, R153, -R150.reuse ;  /* 0x00000099c8c67223 */ /* 0x100fe20000010896 */
[----:B------:R-:W-:Y:S01]  /*f410*/  FMUL.FTZ R5, R153, R5 ;  /* 0x0000000599057220 */ /* 0x000fe20000410000 */
[----:B------:R-:W-:Y:S01]  /*f420*/  MUFU.EX2 R180, R180 ;  /* 0x000000b400b47308 */ /* 0x000fe20000000800 */
[-CC-:B------:R-:W-:Y:S01]  /*f430*/  FFMA.FTZ R187, R187, R153.reuse, -R150.reuse ;  /* 0x00000099bbbb7223 */ /* 0x180fe20000010896 */
[-CC-:B------:R-:W-:Y:S01]  /*f440*/  FFMA.FTZ R185, R185, R153.reuse, -R150.reuse ;  /* 0x00000099b9b97223 */ /* 0x180fe20000010896 */
[-CC-:B------:R-:W-:Y:S01]  /*f450*/  FFMA.FTZ R201, R201, R153.reuse, -R150.reuse ;  /* 0x00000099c9c97223 */ /* 0x180fe20000010896 */
[----:B------:R2:W3:Y:S01]  /*f460*/  MUFU.EX2 R157, R5 ;  /* 0x00000005009d7308 */ /* 0x0004e20000000800 */
[-CC-:B------:R-:W-:Y:S01]  /*f470*/  FFMA.FTZ R179, R179, R153.reuse, -R150.reuse ;  /* 0x00000099b3b37223 */ /* 0x180fe20000010896 */
[----:B-1----:R-:W-:Y:S01]  /*f480*/  FSEL R152, R4, RZ, P1 ;  /* 0x000000ff04987208 */ /* 0x002fe20000800000 */
[-CC-:B------:R-:W-:Y:S01]  /*f490*/  FFMA.FTZ R4, R147, R153.reuse, -R150.reuse ;  /* 0x0000009993047223 */ /* 0x180fe20000010896 */
[----:B------:R-:W-:Y:S01]  /*f4a0*/  MUFU.EX2 R182, R182 ;  /* 0x000000b600b67308 */ /* 0x000fe20000000800 */
[-CC-:B------:R-:W-:Y:S01]  /*f4b0*/  FFMA.FTZ R177, R177, R153.reuse, -R150.reuse ;  /* 0x00000099b1b17223 */ /* 0x180fe20000010896 */
[-C--:B------:R-:W-:Y:S01]  /*f4c0*/  FFMA.FTZ R167, R167, R153.reuse, -R150 ;  /* 0x00000099a7a77223 */ /* 0x080fe20000010896 */
[-CC-:B------:R-:W-:Y:S01]  /*f4d0*/  FFMA.FTZ R151, R146, R153.reuse, -R152.reuse ;  /* 0x0000009992977223 */ /* 0x180fe20000010898 */
[----:B------:R1:W-:Y:S01]  /*f4e0*/  MUFU.EX2 R147, R155 ;  /* 0x0000009b00937308 */ /* 0x0003e20000000800 */
[-CC-:B------:R-:W-:Y:S01]  /*f4f0*/  FFMA.FTZ R154, R154, R153.reuse, -R152.reuse ;  /* 0x000000999a9a7223 */ /* 0x180fe20000010898 */
[-CC-:B------:R-:W-:Y:S01]  /*f500*/  FFMA.FTZ R17, R17, R153.reuse, -R152.reuse ;  /* 0x0000009911117223 */ /* 0x180fe20000010898 */
[-CC-:B------:R-:W-:Y:S01]  /*f510*/  FFMA.FTZ R171, R237, R153.reuse, -R152.reuse ;  /* 0x00000099edab7223 */ /* 0x180fe20000010898 */
[----:B------:R4:W5:Y:S01]  /*f520*/  MUFU.EX2 R146, R4 ;  /* 0x0000000400927308 */ /* 0x0009620000000800 */
[--C-:B------:R-:W-:Y:S01]  /*f530*/  FFMA.FTZ R183, R206, R153, -R152.reuse ;  /* 0x00000099ceb77223 */ /* 0x100fe20000010898 */
[----:B--2---:R-:W-:Y:S01]  /*f540*/  F2FP.F16.F32.PACK_AB R5, R148, R149 ;  /* 0x000000959405723e */ /* 0x004fe200000000ff */
[-C--:B---3--:R-:W-:Y:S01]  /*f550*/  FMUL.FTZ R48, R88, R157.reuse ;  /* 0x0000009d58307220 */ /* 0x088fe20000410000 */
[----:B------:R-:W-:Y:S01]  /*f560*/  MUFU.EX2 R151, R151 ;  /* 0x0000009700977308 */ /* 0x000fe20000000800 */
[-C--:B------:R-:W-:Y:S01]  /*f570*/  FMUL.FTZ R49, R89, R157.reuse ;  /* 0x0000009d59317220 */ /* 0x080fe20000410000 */
[-C--:B------:R-:W-:Y:S01]  /*f580*/  FMUL.FTZ R84, R84, R157.reuse ;  /* 0x0000009d54547220 */ /* 0x080fe20000410000 */
[-C--:B------:R-:W-:Y:S01]  /*f590*/  FMUL.FTZ R85, R85, R157.reuse ;  /* 0x0000009d55557220 */ /* 0x080fe20000410000 */
[----:B------:R-:W-:Y:S01]  /*f5a0*/  MUFU.EX2 R154, R154 ;  /* 0x0000009a009a7308 */ /* 0x000fe20000000800 */
[----:B------:R-:W-:Y:S01]  /*f5b0*/  FMUL.FTZ R40, R96, R157 ;  /* 0x0000009d60287220 */ /* 0x000fe20000410000 */
[----:B-1----:R-:W-:Y:S01]  /*f5c0*/  FFMA.FTZ R155, R16, R153, -R152 ;  /* 0x00000099109b7223 */ /* 0x002fe20000010898 */
[----:B------:R-:W-:Y:S01]  /*f5d0*/  IADD3 R16, PT, PT, R190, 0xc000, RZ ;  /* 0x0000c000be107810 */ /* 0x000fe20007ffe0ff */
[-C--:B------:R-:W-:Y:S01]  /*f5e0*/  FMUL.FTZ R41, R97, R157.reuse ;  /* 0x0000009d61297220 */ /* 0x080fe20000410000 */
[-C--:B------:R-:W-:Y:S01]  /*f5f0*/  FMUL.FTZ R24, R112, R157.reuse ;  /* 0x0000009d70187220 */ /* 0x080fe20000410000 */
[----:B----4-:R-:W-:Y:S01]  /*f600*/  FSEL R4, R144, RZ, P0 ;  /* 0x000000ff90047208 */ /* 0x010fe20000000000 */
[----:B------:R-:W-:Y:S01]  /*f610*/  FMUL.FTZ R25, R113, R157 ;  /* 0x0000009d71197220 */ /* 0x000fe20000410000 */
[----:B------:R-:W-:Y:S01]  /*f620*/  ISETP.NE.AND P0, PT, R193, RZ, PT ;  /* 0x000000ffc100720c */ /* 0x000fe20003f05270 */
[----:B------:R-:W-:Y:S01]  /*f630*/  MUFU.EX2 R155, R155 ;  /* 0x0000009b009b7308 */ /* 0x000fe20000000800 */
[----:B-----5:R-:W-:Y:S01]  /*f640*/  F2FP.F16.F32.PACK_AB R7, R146, R147 ;  /* 0x000000939207723e */ /* 0x020fe200000000ff */
[----:B------:R-:W-:Y:S01]  /*f650*/  FADD.FTZ R4, R133, -R4 ;  /* 0x8000000485047221 */ /* 0x000fe20000010000 */
[----:B------:R-:W-:Y:S01]  /*f660*/  SEL R158, R158, 0xffffffe0, !P0 ;  /* 0xffffffe09e9e7807 */ /* 0x000fe20004000000 */
[----:B------:R-:W1:Y:S01]  /*f670*/  MUFU.EX2 R133, R17 ;  /* 0x0000001100857308 */ /* 0x000e620000000800 */
[----:B------:R-:W-:Y:S01]  /*f680*/  ISETP.NE.AND P0, PT, R192, RZ, PT ;  /* 0x000000ffc000720c */ /* 0x000fe20003f05270 */
[----:B------:R-:W-:Y:S01]  /*f690*/  FMUL.FTZ R4, R153, R4 ;  /* 0x0000000499047220 */ /* 0x000fe20000410000 */
[----:B------:R-:W-:Y:S01]  /*f6a0*/  IADD3 R134, PT, PT, R190, R158, RZ ;  /* 0x0000009ebe867210 */ /* 0x000fe20007ffe0ff */
[-C--:B------:R-:W-:Y:S01]  /*f6b0*/  FMUL.FTZ R108, R108, R157.reuse ;  /* 0x0000009d6c6c7220 */ /* 0x080fe20000410000 */
[-C--:B------:R-:W-:Y:S01]  /*f6c0*/  FMUL.FTZ R109, R109, R157.reuse ;  /* 0x0000009d6d6d7220 */ /* 0x080fe20000410000 */
[----:B------:R2:W3:Y:S01]  /*f6d0*/  MUFU.EX2 R156, R4 ;  /* 0x00000004009c7308 */ /* 0x0004e20000000800 */
[-C--:B------:R-:W-:Y:S01]  /*f6e0*/  FMUL.FTZ R8, R128, R157.reuse ;  /* 0x0000009d80087220 */ /* 0x080fe20000410000 */
[----:B------:R-:W4:Y:S01]  /*f6f0*/  LDSM.16.MT88.4 R52, [R134+0x10000] ;  /* 0x010000008634783b */ /* 0x000f220000004200 */
[-C--:B------:R-:W-:Y:S01]  /*f700*/  FMUL.FTZ R9, R129, R157.reuse ;  /* 0x0000009d81097220 */ /* 0x080fe20000410000 */
[-C--:B------:R-:W-:Y:S01]  /*f710*/  FMUL.FTZ R32, R104, R157.reuse ;  /* 0x0000009d68207220 */ /* 0x080fe20000410000 */
[-C--:B------:R-:W-:Y:S01]  /*f720*/  FMUL.FTZ R33, R105, R157.reuse ;  /* 0x0000009d69217220 */ /* 0x080fe20000410000 */
[----:B------:R-:W-:Y:S01]  /*f730*/  LDSM.16.MT88.4 R20, [R134+0xc000] ;  /* 0x00c000008614783b */ /* 0x000fe20000004200 */
[-C--:B------:R-:W-:Y:S01]  /*f740*/  FMUL.FTZ R124, R124, R157.reuse ;  /* 0x0000009d7c7c7220 */ /* 0x080fe20000410000 */
[----:B------:R-:W-:Y:S01]  /*f750*/  @P0 IADD3 R159, PT, PT, R16, -0x40, RZ ;  /* 0xffffffc0109f0810 */ /* 0x000fe20007ffe0ff */
[----:B------:R-:W-:Y:S01]  /*f760*/  FMUL.FTZ R125, R125, R157 ;  /* 0x0000009d7d7d7220 */ /* 0x000fe20000410000 */
[----:B-1----:R-:W-:Y:S01]  /*f770*/  F2FP.F16.F32.PACK_AB R6, R155, R133 ;  /* 0x000000859b06723e */ /* 0x002fe200000000ff */
[--C-:B------:R-:W-:Y:S01]  /*f780*/  FFMA.FTZ R105, R65, R153, -R150.reuse ;  /* 0x0000009941697223 */ /* 0x100fe20000010896 */
[----:B------:R-:W-:Y:S01]  /*f790*/  IADD3 R158, PT, PT, R158, R159, RZ ;  /* 0x0000009f9e9e7210 */ /* 0x000fe20007ffe0ff */
[----:B------:R-:W1:Y:S01]  /*f7a0*/  LDSM.16.MT88.4 R28, [R159] ;  /* 0x000000009f1c783b */ /* 0x000e620000004200 */
[----:B--2---:R-:W-:Y:S01]  /*f7b0*/  F2FP.F16.F32.PACK_AB R4, R154, R151 ;  /* 0x000000979a04723e */ /* 0x004fe200000000ff */
[-C--:B---3--:R-:W-:Y:S01]  /*f7c0*/  FMUL.FTZ R50, R90, R156.reuse ;  /* 0x0000009c5a327220 */ /* 0x088fe20000410000 */
[-C--:B------:R-:W-:Y:S01]  /*f7d0*/  FMUL.FTZ R51, R91, R156.reuse ;  /* 0x0000009c5b337220 */ /* 0x080fe20000410000 */
[----:B------:R-:W2:Y:S01]  /*f7e0*/  LDSM.16.MT88.4 R36, [R158] ;  /* 0x000000009e24783b */ /* 0x000ea20000004200 */
[-C--:B------:R-:W-:Y:S01]  /*f7f0*/  FMUL.FTZ R86, R86, R156.reuse ;  /* 0x0000009c56567220 */ /* 0x080fe20000410000 */
[-C--:B------:R-:W-:Y:S01]  /*f800*/  FMUL.FTZ R87, R87, R156.reuse ;  /* 0x0000009c57577220 */ /* 0x080fe20000410000 */
[-C--:B------:R-:W-:Y:S01]  /*f810*/  FMUL.FTZ R42, R98, R156.reuse ;  /* 0x0000009c622a7220 */ /* 0x080fe20000410000 */
[----:B------:R-:W3:Y:S01]  /*f820*/  LDSM.16.MT88.4 R60, [R159+0x4000] ;  /* 0x004000009f3c783b */ /* 0x000ee20000004200 */
        /* <DEDUP_REMOVED lines=20> */
[----:B------:R-:W5:Y:S01]  /*f970*/  MUFU.EX2 R107, R107 ;  /* 0x0000006b006b7308 */ /* 0x000f620000000800 */
[----:B------:R-:W-:Y:S01]  /*f980*/  LDSM.16.MT88.4 R64, [R190+0x10800] ;  /* 0x01080000be40783b */ /* 0x000fe20000004200 */
[-C--:B------:R-:W-:Y:S01]  /*f990*/  FMUL.FTZ R18, R122, R156.reuse ;  /* 0x0000009c7a127220 */ /* 0x080fe20000410000 */
[-C--:B------:R-:W-:Y:S01]  /*f9a0*/  FMUL.FTZ R19, R123, R156.reuse ;  /* 0x0000009c7b137220 */ /* 0x080fe20000410000 */
[----:B------:R-:W-:Y:S01]  /*f9b0*/  MUFU.EX2 R106, R106 ;  /* 0x0000006a006a7308 */ /* 0x000fe20000000800 */
[-C--:B------:R-:W-:Y:S01]  /*f9c0*/  FMUL.FTZ R16, R120, R157.reuse ;  /* 0x0000009d78107220 */ /* 0x080fe20000410000 */
[-C--:B------:R-:W-:Y:S01]  /*f9d0*/  FMUL.FTZ R17, R121, R157.reuse ;  /* 0x0000009d79117220 */ /* 0x080fe20000410000 */
[C---:B----4-:R-:W-:Y:S01]  /*f9e0*/  HMMA.16816.F32 R48, R4.reuse, R52, R48 ;  /* 0x000000340430723c */ /* 0x050fe20000001830 */
[----:B------:R-:W-:Y:S01]  /*f9f0*/  MUFU.EX2 R105, R105 ;  /* 0x0000006900697308 */ /* 0x000fe20000000800 */
[-C--:B------:R-:W-:Y:S01]  /*fa00*/  FMUL.FTZ R58, R82, R156.reuse ;  /* 0x0000009c523a7220 */ /* 0x080fe20000410000 */
[-C--:B------:R-:W-:Y:S01]  /*fa10*/  FMUL.FTZ R59, R83, R156.reuse ;  /* 0x0000009c533b7220 */ /* 0x080fe20000410000 */
[-C--:B------:R-:W-:Y:S01]  /*fa20*/  FMUL.FTZ R56, R80, R157.reuse ;  /* 0x0000009d50387220 */ /* 0x080fe20000410000 */
[----:B------:R-:W-:Y:S01]  /*fa30*/  MUFU.EX2 R104, R104 ;  /* 0x0000006800687308 */ /* 0x000fe20000000800 */
[-C--:B------:R-:W-:Y:S01]  /*fa40*/  FMUL.FTZ R57, R81, R157.reuse ;  /* 0x0000009d51397220 */ /* 0x080fe20000410000 */
[-C--:B------:R-:W-:Y:S01]  /*fa50*/  FMUL.FTZ R118, R118, R156.reuse ;  /* 0x0000009c76767220 */ /* 0x080fe20000410000 */
[C---:B------:R-:W-:Y:S01]  /*fa60*/  HMMA.16816.F32 R52, R4.reuse, R54, R84 ;  /* 0x000000360434723c */ /* 0x040fe20000001854 */
[----:B------:R-:W4:Y:S01]  /*fa70*/  LDSM.16.MT88.4 R84, [R158+0x4000] ;  /* 0x004000009e54783b */ /* 0x000f220000004200 */
[-C--:B------:R-:W-:Y:S01]  /*fa80*/  FMUL.FTZ R119, R119, R156.reuse ;  /* 0x0000009c77777220 */ /* 0x080fe20000410000 */
[-C--:B------:R-:W-:Y:S01]  /*fa90*/  FMUL.FTZ R116, R116, R157.reuse ;  /* 0x0000009d74747220 */ /* 0x080fe20000410000 */
[-C--:B------:R-:W-:Y:S01]  /*faa0*/  FMUL.FTZ R117, R117, R157.reuse ;  /* 0x0000009d75757220 */ /* 0x080fe20000410000 */
[-C--:B------:R-:W-:Y:S01]  /*fab0*/  FMUL.FTZ R94, R94, R156.reuse ;  /* 0x0000009c5e5e7220 */ /* 0x080fe20000410000 */
[-C--:B------:R-:W-:Y:S01]  /*fac0*/  FMUL.FTZ R95, R95, R156.reuse ;  /* 0x0000009c5f5f7220 */ /* 0x080fe20000410000 */
[-C--:B------:R-:W-:Y:S01]  /*fad0*/  FMUL.FTZ R92, R92, R157.reuse ;  /* 0x0000009d5c5c7220 */ /* 0x080fe20000410000 */
[C---:B-1----:R-:W-:Y:S01]  /*fae0*/  HMMA.16816.F32 R24, R4.reuse, R28, R24 ;  /* 0x0000001c0418723c */ /* 0x042fe20000001818 */
[-C--:B------:R-:W-:Y:S01]  /*faf0*/  FMUL.FTZ R93, R93, R157.reuse ;  /* 0x0000009d5d5d7220 */ /* 0x080fe20000410000 */
[-C--:B------:R-:W-:Y:S01]  /*fb00*/  FMUL.FTZ R78, R78, R156.reuse ;  /* 0x0000009c4e4e7220 */ /* 0x080fe20000410000 */
[-C--:B------:R-:W-:Y:S01]  /*fb10*/  FMUL.FTZ R79, R79, R156.reuse ;  /* 0x0000009c4f4f7220 */ /* 0x080fe20000410000 */
[-C--:B------:R-:W-:Y:S01]  /*fb20*/  FMUL.FTZ R76, R76, R157.reuse ;  /* 0x0000009d4c4c7220 */ /* 0x080fe20000410000 */
[----:B------:R-:W-:Y:S01]  /*fb30*/  FMUL.FTZ R77, R77, R157 ;  /* 0x0000009d4d4d7220 */ /* 0x000fe20000410000 */
[-C--:B------:R-:W-:Y:S01]  /*fb40*/  FMUL.FTZ R74, R74, R156.reuse ;  /* 0x0000009c4a4a7220 */ /* 0x080fe20000410000 */
[-C--:B------:R-:W-:Y:S01]  /*fb50*/  FMUL.FTZ R75, R75, R156.reuse ;  /* 0x0000009c4b4b7220 */ /* 0x080fe20000410000 */
[C---:B------:R-:W-:Y:S01]  /*fb60*/  HMMA.16816.F32 R28, R4.reuse, R30, R108 ;  /* 0x0000001e041c723c */ /* 0x040fe2000000186c */
[-CC-:B------:R-:W-:Y:S01]  /*fb70*/  FFMA.FTZ R110, R170, R153.reuse, -R152.reuse ;  /* 0x00000099aa6e7223 */ /* 0x180fe20000010898 */
[-CC-:B------:R-:W-:Y:S01]  /*fb80*/  FFMA.FTZ R111, R169, R153.reuse, -R152.reuse ;  /* 0x00000099a96f7223 */ /* 0x180fe20000010898 */
[-CC-:B------:R-:W-:Y:S01]  /*fb90*/  FFMA.FTZ R109, R168, R153.reuse, -R152.reuse ;  /* 0x00000099a86d7223 */ /* 0x180fe20000010898 */
[----:B------:R-:W-:Y:S01]  /*fba0*/  FFMA.FTZ R108, R252, R153, -R152 ;  /* 0x00000099fc6c7223 */ /* 0x000fe20000010898 */
[-C--:B------:R-:W-:Y:S01]  /*fbb0*/  FMUL.FTZ R72, R72, R157.reuse ;  /* 0x0000009d48487220 */ /* 0x080fe20000410000 */
[----:B------:R-:W-:Y:S01]  /*fbc0*/  FMUL.FTZ R73, R73, R157 ;  /* 0x0000009d49497220 */ /* 0x000fe20000410000 */
[----:B------:R-:W1:Y:S01]  /*fbd0*/  MUFU.EX2 R110, R110 ;  /* 0x0000006e006e7308 */ /* 0x000e620000000800 */
[C---:B------:R-:W-:Y:S01]  /*fbe0*/  HMMA.16816.F32 R12, R4.reuse, R14, R124 ;  /* 0x0000000e040c723c */ /* 0x040fe2000000187c */
[----:B------:R-:W-:Y:S01]  /*fbf0*/  LDSM.16.MT88.4 R88, [R159+0x800] ;  /* 0x000800009f58783b */ /* 0x000fe20000004200 */
[-CC-:B------:R-:W-:Y:S01]  /*fc00*/  FFMA.FTZ R113, R239, R153.reuse, -R150.reuse ;  /* 0x00000099ef717223 */ /* 0x180fe20000010896 */
[----:B------:R-:W4:Y:S01]  /*fc10*/  MUFU.EX2 R111, R111 ;  /* 0x0000006f006f7308 */ /* 0x000f220000000800 */
[-CC-:B------:R-:W-:Y:S01]  /*fc20*/  FFMA.FTZ R112, R251, R153.reuse, -R150.reuse ;  /* 0x00000099fb707223 */ /* 0x180fe20000010896 */
[----:B------:R-:W-:Y:S01]  /*fc30*/  LDSM.16.MT88.4 R80, [R134+0x10800] ;  /* 0x010800008650783b */ /* 0x000fe20000004200 */
[-C--:B------:R-:W-:Y:S01]  /*fc40*/  FFMA.FTZ R114, R250, R153.reuse, -R150 ;  /* 0x00000099fa727223 */ /* 0x080fe20000010896 */
[----:B------:R-:W-:Y:S01]  /*fc50*/  MUFU.EX2 R109, R109 ;  /* 0x0000006d006d7308 */ /* 0x000fe20000000800 */
[C---:B--2---:R-:W-:Y:S01]  /*fc60*/  HMMA.16816.F32 R32, R4.reuse, R36, R32 ;  /* 0x000000240420723c */ /* 0x044fe20000001820 */
[-CC-:B------:R-:W-:Y:S01]  /*fc70*/  FFMA.FTZ R168, R236, R153.reuse, -R152.reuse ;  /* 0x00000099eca87223 */ /* 0x180fe20000010898 */
[-CC-:B------:R-:W-:Y:S01]  /*fc80*/  FFMA.FTZ R115, R238, R153.reuse, -R152.reuse ;  /* 0x00000099ee737223 */ /* 0x180fe20000010898 */
[----:B------:R-:W2:Y:S01]  /*fc90*/  MUFU.EX2 R108, R108 ;  /* 0x0000006c006c7308 */ /* 0x000ea20000000800 */
[-C--:B------:R-:W-:Y:S01]  /*fca0*/  FFMA.FTZ R170, R229, R153.reuse, -R152 ;  /* 0x00000099e5aa7223 */ /* 0x080fe20000010898 */
[-C--:B------:R-:W-:Y:S01]  /*fcb0*/  FFMA.FTZ R169, R215, R153.reuse, -R150 ;  /* 0x00000099d7a97223 */ /* 0x080fe20000010896 */
[--C-:B------:R-:W-:Y:S01]  /*fcc0*/  FFMA.FTZ R192, R203, R153, -R152.reuse ;  /* 0x00000099cbc07223 */ /* 0x100fe20000010898 */
[----:B------:R-:W2:Y:S01]  /*fcd0*/  MUFU.EX2 R113, R113 ;  /* 0x0000007100717308 */ /* 0x000ea20000000800 */
[C---:B------:R-:W-:Y:S01]  /*fce0*/  HMMA.16816.F32 R36, R4.reuse, R38, R100 ;  /* 0x000000260424723c */ /* 0x040fe20000001864 */
[-C--:B------:R-:W-:Y:S01]  /*fcf0*/  FMUL.FTZ R102, R70, R156.reuse ;  /* 0x0000009c46667220 */ /* 0x080fe20000410000 */
[-C--:B------:R-:W-:Y:S01]  /*fd00*/  FMUL.FTZ R103, R71, R156.reuse ;  /* 0x0000009c47677220 */ /* 0x080fe20000410000 */
[-C--:B------:R-:W-:Y:S01]  /*fd10*/  FMUL.FTZ R100, R68, R157.reuse ;  /* 0x0000009d44647220 */ /* 0x080fe20000410000 */
[----:B------:R-:W-:Y:S01]  /*fd20*/  FMUL.FTZ R101, R69, R157 ;  /* 0x0000009d45657220 */ /* 0x000fe20000410000 */
[----:B------:R-:W-:Y:S01]  /*fd30*/  MUFU.EX2 R112, R112 ;  /* 0x0000007000707308 */ /* 0x000fe20000000800 */
[----:B------:R-:W2:Y:S01]  /*fd40*/  LDSM.16.MT88.4 R68, [R159+0x4800] ;  /* 0x004800009f44783b */ /* 0x000ea20000004200 */
[-CC-:B------:R-:W-:Y:S01]  /*fd50*/  FFMA.FTZ R188, R202, R153.reuse, -R152.reuse ;  /* 0x00000099cabc7223 */ /* 0x180fe20000010898 */
[C---:B------:R-:W-:Y:S01]  /*fd60*/  HMMA.16816.F32 R16, R4.reuse, R20, R16 ;  /* 0x000000140410723c */ /* 0x040fe20000001810 */
[----:B------:R-:W-:Y:S01]  /*fd70*/  MUFU.EX2 R114, R114 ;  /* 0x0000007200727308 */ /* 0x000fe20000000800 */
[-C--:B------:R-:W-:Y:S01]  /*fd80*/  FFMA.FTZ R189, R205, R153.reuse, -R152 ;  /* 0x00000099cdbd7223 */ /* 0x080fe20000010898 */
[-C--:B------:R-:W-:Y:S01]  /*fd90*/  FFMA.FTZ R193, R204, R153.reuse, -R150 ;  /* 0x00000099ccc17223 */ /* 0x080fe20000010896 */
[--C-:B------:R-:W-:Y:S01]  /*fda0*/  FFMA.FTZ R200, R197, R153, -R152.reuse ;  /* 0x00000099c5c87223 */ /* 0x100fe20000010898 */
[----:B------:R-:W2:Y:S01]  /*fdb0*/  MUFU.EX2 R168, R168 ;  /* 0x000000a800a87308 */ /* 0x000ea20000000800 */
[----:B------:R-:W-:Y:S01]  /*fdc0*/  FFMA.FTZ R149, R248, R156, R149 ;  /* 0x0000009cf8957223 */ /* 0x000fe20000010095 */
[----:B------:R-:W-:Y:S01]  /*fdd0*/  FFMA.FTZ R151, R249, R157, R151 ;  /* 0x0000009df9977223 */ /* 0x000fe20000010097 */
[C---:B------:R-:W-:Y:S01]  /*fde0*/  HMMA.16816.F32 R40, R4.reuse, R44, R40 ;  /* 0x0000002c0428723c */ /* 0x040fe20000001828 */
[----:B------:R-:W2:Y:S01]  /*fdf0*/  MUFU.EX2 R115, R115 ;  /* 0x0000007300737308 */ /* 0x000ea20000000800 */
[----:B------:R-:W-:Y:S01]  /*fe00*/  FADD.FTZ R148, R148, R149 ;  /* 0x0000009594947221 */ /* 0x000fe20000010000 */
[----:B------:R-:W-:Y:S01]  /*fe10*/  FADD.FTZ R154, R154, R151 ;  /* 0x000000979a9a7221 */ /* 0x000fe20000010000 */
[-C--:B------:R-:W-:Y:S01]  /*fe20*/  FFMA.FTZ R160, R160, R153.reuse, -R152 ;  /* 0x00000099a0a07223 */ /* 0x080fe20000010898 */
[----:B------:R-:W2:Y:S01]  /*fe30*/  MUFU.EX2 R171, R171 ;  /* 0x000000ab00ab7308 */ /* 0x000ea20000000800 */
[----:B------:R-:W-:Y:S01]  /*fe40*/  FADD.FTZ R148, R147, R148 ;  /* 0x0000009493947221 */ /* 0x000fe20000010000 */
[----:B------:R-:W-:Y:S01]  /*fe50*/  FADD.FTZ R154, R133, R154 ;  /* 0x0000009a859a7221 */ /* 0x000fe20000010000 */
[C---:B---3--:R-:W-:Y:S01]  /*fe60*/  HMMA.16816.F32 R56, R4.reuse, R60, R56 ;  /* 0x0000003c0438723c */ /* 0x048fe20000001838 */
[----:B------:R-:W3:Y:S01]  /*fe70*/  MUFU.EX2 R170, R170 ;  /* 0x000000aa00aa7308 */ /* 0x000ee20000000800 */
[----:B------:R-:W-:Y:S01]  /*fe80*/  FADD.FTZ R146, R146, R148 ;  /* 0x0000009492927221 */ /* 0x000fe20000010000 */
[----:B------:R-:W-:Y:S01]  /*fe90*/  FADD.FTZ R155, R155, R154 ;  /* 0x0000009a9b9b7221 */ /* 0x000fe20000010000 */
[----:B------:R-:W-:Y:S01]  /*fea0*/  LDSM.16.MT88.4 R124, [R190+0xf800] ;  /* 0x00f80000be7c783b */ /* 0x000fe20000004200 */
[----:B------:R-:W3:Y:S01]  /*feb0*/  MUFU.EX2 R169, R169 ;  /* 0x000000a900a97308 */ /* 0x000ee20000000800 */
[----:B-----5:R-:W-:Y:S01]  /*fec0*/  FADD.FTZ R146, R107, R146 ;  /* 0x000000926b927221 */ /* 0x020fe20000010000 */
[----:B-1----:R-:W-:Y:S01]  /*fed0*/  FADD.FTZ R155, R110, R155 ;  /* 0x0000009b6e9b7221 */ /* 0x002fe20000010000 */
[----:B------:R-:W-:Y:S01]  /*fee0*/  HMMA.16816.F32 R20, R4, R22, R116 ;  /* 0x000000160414723c */ /* 0x000fe20000001874 */
[----:B------:R-:W-:Y:S01]  /*fef0*/  MUFU.EX2 R181, R181 ;  /* 0x000000b500b57308 */ /* 0x000fe20000000800 */
[----:B------:R-:W-:Y:S01]  /*ff00*/  FFMA.FTZ R140, R140, R153, -R152 ;  /* 0x000000998c8c7223 */ /* 0x000fe20000010898 */
[----:B------:R-:W-:Y:S01]  /*ff10*/  LDSM.16.MT88.4 R116, [R134+0xf800] ;  /* 0x00f800008674783b */ /* 0x000fe20000004200 */
[-C--:B------:R-:W-:Y:S01]  /*ff20*/  MOV R133, R144.reuse ;  /* 0x0000009000857202 */ /* 0x080fe20000000f00 */
[----:B------:R-:W1:Y:S01]  /*ff30*/  MUFU.EX2 R183, R183 ;  /* 0x000000b700b77308 */ /* 0x000e620000000800 */
[----:B------:R-:W-:-:S02]  /*ff40*/  @P2 MOV R133, R144 ;  /* 0x0000009000852202 */ /* 0x000fc40000000f00 */
[----:B------:R-:W-:Y:S01]  /*ff50*/  HMMA.16816.F32 R44, R4, R46, R92 ;  /* 0x0000002e042c723c */ /* 0x000fe2000000185c */
[----:B------:R-:W5:Y:S01]  /*ff60*/  LDSM.16.MT88.4 R92, [R134+0xc800] ;  /* 0x00c80000865c783b */ /* 0x000f620000004200 */
[----:B------:R-:W1:Y:S01]  /*ff70*/  MUFU.EX2 R192, R192 ;  /* 0x000000c000c07308 */ /* 0x000e620000000800 */
[----:B------:R-:W-:-:S03]  /*ff80*/  @P2 IADD3 R236, PT, PT, R0, -0x3, RZ ;  /* 0xfffffffd00ec2810 */ /* 0x000fc60007ffe0ff */
[----:B------:R-:W1:Y:S02]  /*ff90*/  MUFU.EX2 R188, R188 ;  /* 0x000000bc00bc7308 */ /* 0x000e640000000800 */
[C---:B------:R-:W-:Y:S01]  /*ffa0*/  HMMA.16816.F32 R60, R4.reuse, R62, R76 ;  /* 0x0000003e043c723c */ /* 0x040fe2000000184c */
[----:B------:R-:W3:Y:S01]  /*ffb0*/  LDSM.16.MT88.4 R76, [R158+0x800] ;  /* 0x000800009e4c783b */ /* 0x000ee20000004200 */
[----:B------:R-:W1:Y:S04]  /*ffc0*/  MUFU.EX2 R189, R189 ;  /* 0x000000bd00bd7308 */ /* 0x000e680000000800 */
[----:B------:R-:W1:Y:S02]  /*ffd0*/  MUFU.EX2 R193, R193 ;  /* 0x000000c100c17308 */ /* 0x000e640000000800 */
[C---:B----4-:R-:W-:Y:S01]  /*ffe0*/  HMMA.16816.F32 R72, R4.reuse, R84, R72 ;  /* 0x000000540448723c */ /* 0x050fe20000001848 */
[C---:B------:R-:W-:Y:S01]  /*fff0*/  F2FP.F16.F32.PACK_AB R84, R111.reuse, R110 ;  /* 0x0000006e6f54723e */ /* 0x040fe200000000ff */
[----:B------:R-:W4:Y:S01]  /*10000*/  MUFU.EX2 R187, R187 ;  /* 0x000000bb00bb7308 */ /* 0x000f220000000800 */
[C---:B------:R-:W-:Y:S01]  /*10010*/  F2FP.F16.F32.PACK_AB R85, R106.reuse, R107 ;  /* 0x0000006b6a55723e */ /* 0x040fe200000000ff */
[----:B------:R-:W-:Y:S01]  /*10020*/  FADD.FTZ R106, R106, R146 ;  /* 0x000000926a6a7221 */ /* 0x000fe20000010000 */
[----:B------:R-:W-:Y:S01]  /*10030*/  FADD.FTZ R111, R111, R155 ;  /* 0x0000009b6f6f7221 */ /* 0x000fe20000010000 */
[----:B------:R-:W-:Y:S02]  /*10040*/  MUFU.EX2 R198, R198 ;  /* 0x000000c600c67308 */ /* 0x000fe40000000800 */
[----:B------:R-:W-:Y:S01]  /*10050*/  HMMA.16816.F32 R4, R4, R86, R100 ;  /* 0x000000560404723c */ /* 0x000fe20000001864 */
[----:B--2---:R-:W-:Y:S01]  /*10060*/  F2FP.F16.F32.PACK_AB R86, R108, R109 ;  /* 0x0000006d6c56723e */ /* 0x004fe200000000ff */
[----:B------:R-:W-:Y:S01]  /*10070*/  LDSM.16.MT88.4 R100, [R190+0xd000] ;  /* 0x00d00000be64783b */ /* 0x000fe20000004200 */
[----:B------:R-:W-:Y:S01]  /*10080*/  F2FP.F16.F32.PACK_AB R87, R104, R105 ;  /* 0x000000696857723e */ /* 0x000fe200000000ff */
[----:B------:R-:W-:Y:S01]  /*10090*/  MUFU.EX2 R200, R200 ;  /* 0x000000c800c87308 */ /* 0x000fe20000000800 */
[----:B------:R-:W-:Y:S01]  /*100a0*/  FADD.FTZ R106, R105, R106 ;  /* 0x0000006a696a7221 */ /* 0x000fe20000010000 */
[----:B------:R-:W-:-:S02]  /*100b0*/  FADD.FTZ R111, R109, R111 ;  /* 0x0000006f6d6f7221 */ /* 0x000fc40000010000 */
[----:B------:R-:W-:Y:S01]  /*100c0*/  MUFU.EX2 R185, R185 ;  /* 0x000000b900b97308 */ /* 0x000fe20000000800 */
[----:B------:R-:W-:Y:S01]  /*100d0*/  FADD.FTZ R104, R104, R106 ;  /* 0x0000006a68687221 */ /* 0x000fe20000010000 */
[C---:B------:R-:W-:Y:S01]  /*100e0*/  HMMA.16816.F32 R8, R84.reuse, R96, R8 ;  /* 0x000000605408723c */ /* 0x040fe20000001808 */
[----:B------:R-:W-:Y:S01]  /*100f0*/  FADD.FTZ R108, R108, R111 ;  /* 0x0000006f6c6c7221 */ /* 0x000fe20000010000 */
[----:B------:R-:W-:Y:S01]  /*10100*/  MUFU.EX2 R177, R177 ;  /* 0x000000b100b17308 */ /* 0x000fe20000000800 */
[----:B------:R-:W-:Y:S02]  /*10110*/  FADD.FTZ R104, R113, R104 ;  /* 0x0000006871687221 */ /* 0x000fe40000010000 */
[----:B------:R-:W-:Y:S01]  /*10120*/  FADD.FTZ R108, R168, R108 ;  /* 0x0000006ca86c7221 */ /* 0x000fe20000010000 */
[----:B------:R-:W-:Y:S02]  /*10130*/  MUFU.EX2 R160, R160 ;  /* 0x000000a000a07308 */ /* 0x000fe40000000800 */
        /* <DEDUP_REMOVED lines=13> */
[----:B------:R-:W-:Y:S07]  /*10210*/  LDSM.16.MT88.4 R88, [R159+0x1000] ;  /* 0x001000009f58783b */ /* 0x000fee0000004200 */
[C---:B---3--:R-:W-:Y:S08]  /*10220*/  HMMA.16816.F32 R32, R84.reuse, R76, R32 ;  /* 0x0000004c5420723c */ /* 0x048ff00000001820 */
        /* <DEDUP_REMOVED lines=15> */
[----:B-1----:R-:W-:Y:S01]  /*10320*/  FADD.FTZ R170, R183, R170 ;  /* 0x000000aab7aa7221 */ /* 0x002fe20000010000 */
[----:B------:R-:W-:-:S06]  /*10330*/  FADD.FTZ R169, R180, R169 ;  /* 0x000000a9b4a97221 */ /* 0x000fcc0000010000 */
[----:B------:R-:W-:Y:S01]  /*10340*/  HMMA.16816.F32 R4, R84, R98, R4 ;  /* 0x000000625404723c */ /* 0x000fe20000001804 */
[----:B------:R-:W1:Y:S04]  /*10350*/  LDSM.16.MT88.4 R84, [R159+0x5000] ;  /* 0x005000009f54783b */ /* 0x000e680000004200 */
[----:B------:R-:W-:Y:S03]  /*10360*/  LDSM.16.MT88.4 R96, [R190+0xd800] ;  /* 0x00d80000be60783b */ /* 0x000fe60000004200 */
        /* <DEDUP_REMOVED lines=15> */
[----:B--2---:R-:W-:Y:S01]  /*10460*/  HMMA.16816.F32 R72, R80, R64, R72 ;  /* 0x000000405048723c */ /* 0x004fe20000001848 */
        /* <DEDUP_REMOVED lines=8> */
[----:B------:R-:W-:Y:S01]  /*104f0*/  F2FP.F16.F32.PACK_AB R67, R193, R181 ;  /* 0x000000b5c143723e */ /* 0x000fe200000000ff */
[----:B------:R-:W-:Y:S02]  /*10500*/  FADD.FTZ R189, R189, R192 ;  /* 0x000000c0bdbd7221 */ /* 0x000fe40000010000 */
[----:B------:R-:W-:Y:S02]  /*10510*/  FADD.FTZ R193, R193, R182 ;  /* 0x000000b6c1c17221 */ /* 0x000fe40000010000 */
[----:B------:R-:W-:Y:S02]  /*10520*/  HMMA.16816.F32 R8, R80, R100, R8 ;  /* 0x000000645008723c */ /* 0x000fe40000001808 */
[----:B------:R-:W-:-:S06]  /*10530*/  FADD.FTZ R193, R187, R193 ;  /* 0x000000c1bbc17221 */ /* 0x000fcc0000010000 */
[----:B---3--:R-:W-:Y:S01]  /*10540*/  HMMA.16816.F32 R40, R64, R68, R40 ;  /* 0x000000444028723c */ /* 0x008fe20000001828 */
[-CC-:B------:R-:W-:Y:S01]  /*10550*/  FFMA.FTZ R68, R184, R153.reuse, -R152.reuse ;  /* 0x00000099b8447223 */ /* 0x180fe20000010898 */
[-CC-:B------:R-:W-:Y:S01]  /*10560*/  FFMA.FTZ R69, R186, R153.reuse, -R152.reuse ;  /* 0x00000099ba457223 */ /* 0x180fe20000010898 */
[----:B------:R-:W-:Y:S04]  /*10570*/  MUFU.EX2 R184, R201 ;  /* 0x000000c900b87308 */ /* 0x000fe80000000800 */
[----:B------:R2:W3:Y:S01]  /*10580*/  MUFU.EX2 R186, R68 ;  /* 0x0000004400ba7308 */ /* 0x0004e20000000800 */
[C---:B------:R-:W-:Y:S01]  /*10590*/  HMMA.16816.F32 R12, R80.reuse, R102, R12 ;  /* 0x00000066500c723c */ /* 0x040fe2000000180c */
[----:B------:R-:W-:Y:S07]  /*105a0*/  LDSM.16.MT88.4 R100, [R159+0x5800] ;  /* 0x005800009f64783b */ /* 0x000fee0000004200 */
[C---:B------:R-:W-:Y:S01]  /*105b0*/  HMMA.16816.F32 R24, R80.reuse, R88, R24 ;  /* 0x000000585018723c */ /* 0x040fe20000001818 */
[-CC-:B--2---:R-:W-:Y:S01]  /*105c0*/  FFMA.FTZ R68, R199, R153.reuse, -R152.reuse ;  /* 0x00000099c7447223 */ /* 0x184fe20000010898 */
[----:B---3--:R-:W-:Y:S01]  /*105d0*/  FADD.FTZ R189, R186, R189 ;  /* 0x000000bdbabd7221 */ /* 0x008fe20000010000 */
[----:B------:R-:W2:Y:S05]  /*105e0*/  MUFU.EX2 R199, R69 ;  /* 0x0000004500c77308 */ /* 0x000eaa0000000800 */
[----:B------:R-:W-:Y:S01]  /*105f0*/  HMMA.16816.F32 R28, R80, R90, R28 ;  /* 0x0000005a501c723c */ /* 0x000fe2000000181c */
[----:B------:R-:W3:Y:S01]  /*10600*/  LDSM.16.MT88.4 R88, [R159+0x1800] ;  /* 0x001800009f58783b */ /* 0x000ee20000004200 */
[----:B------:R1:W2:Y:S03]  /*10610*/  MUFU.EX2 R197, R68 ;  /* 0x0000004400c57308 */ /* 0x0002a60000000800 */
[----:B------:R-:W-:Y:S03]  /*10620*/  LDSM.16.MT88.4 R80, [R134+0x12000] ;  /* 0x012000008650783b */ /* 0x000fe60000004200 */
[C---:B----4-:R-:W-:Y:S08]  /*10630*/  HMMA.16816.F32 R16, R64.reuse, R92, R16 ;  /* 0x0000005c4010723c */ /* 0x050ff00000001810 */
[C---:B------:R-:W-:Y:S01]  /*10640*/  HMMA.16816.F32 R20, R64.reuse, R94, R20 ;  /* 0x0000005e4014723c */ /* 0x040fe20000001814 */
[----:B------:R-:W4:Y:S07]  /*10650*/  LDSM.16.MT88.4 R92, [R158+0x5800] ;  /* 0x005800009e5c783b */ /* 0x000f2e0000004200 */
[C---:B------:R-:W-:Y:S01]  /*10660*/  HMMA.16816.F32 R44, R64.reuse, R70, R44 ;  /* 0x00000046402c723c */ /* 0x040fe2000000182c */
[----:B-1----:R-:W-:Y:S07]  /*10670*/  LDSM.16.MT88.4 R68, [R190+0x12000] ;  /* 0x01200000be44783b */ /* 0x002fee0000004200 */
[C---:B------:R-:W-:Y:S08]  /*10680*/  HMMA.16816.F32 R48, R64.reuse, R84, R48 ;  /* 0x000000544030723c */ /* 0x040ff00000001830 */
[C---:B------:R-:W-:Y:S01]  /*10690*/  HMMA.16816.F32 R52, R64.reuse, R86, R52 ;  /* 0x000000564034723c */ /* 0x040fe20000001834 */
[----:B------:R-:W1:Y:S07]  /*106a0*/  LDSM.16.MT88.4 R84, [R190+0xe000] ;  /* 0x00e00000be54783b */ /* 0x000e6e0000004200 */
[C---:B------:R-:W-:Y:S08]  /*106b0*/  HMMA.16816.F32 R8, R64.reuse, R96, R8 ;  /* 0x000000604008723c */ /* 0x040ff00000001808 */
[C---:B------:R-:W-:Y:S01]  /*106c0*/  HMMA.16816.F32 R12, R64.reuse, R98, R12 ;  /* 0x00000062400c723c */ /* 0x040fe2000000180c */
[----:B------:R-:W-:Y:S07]  /*106d0*/  LDSM.16.MT88.4 R96, [R134+0xe000] ;  /* 0x00e000008660783b */ /* 0x000fee0000004200 */
[C---:B-----5:R-:W-:Y:S08]  /*106e0*/  HMMA.16816.F32 R32, R64.reuse, R76, R32 ;  /* 0x0000004c4020723c */ /* 0x060ff00000001820 */
[C---:B------:R-:W-:Y:S01]  /*106f0*/  HMMA.16816.F32 R36, R64.reuse, R78, R36 ;  /* 0x0000004e4024723c */ /* 0x040fe20000001824 */
[----:B------:R-:W5:Y:S07]  /*10700*/  LDSM.16.MT88.4 R76, [R158+0x2000] ;  /* 0x002000009e4c783b */ /* 0x000f6e0000004200 */
        /* <DEDUP_REMOVED lines=8> */
[C---:B----4-:R-:W-:Y:S08]  /*10790*/  HMMA.16816.F32 R72, R64.reuse, R92, R72 ;  /* 0x0000005c4048723c */ /* 0x050ff00000001848 */
[----:B------:R-:W-:Y:S01]  /*107a0*/  HMMA.16816.F32 R4, R64, R94, R4 ;  /* 0x0000005e4004723c */ /* 0x000fe20000001804 */
[C---:B--2---:R-:W-:Y:S01]  /*107b0*/  F2FP.F16.F32.PACK_AB R64, R199.reuse, R186 ;  /* 0x000000bac740723e */ /* 0x044fe200000000ff */
        /* <DEDUP_REMOVED lines=11> */
[----:B------:R-:W-:-:S06]  /*10870*/  FADD.FTZ R185, R177, R185 ;  /* 0x000000b9b1b97221 */ /* 0x000fcc0000010000 */
[C---:B------:R-:W-:Y:S01]  /*10880*/  HMMA.16816.F32 R12, R64.reuse, R86, R12 ;  /* 0x00000056400c723c */ /* 0x040fe2000000180c */
[----:B------:R-:W1:Y:S07]  /*10890*/  LDSM.16.MT88.4 R84, [R159+0x6000] ;  /* 0x006000009f54783b */ /* 0x000e6e0000004200 */
[C---:B------:R-:W-:Y:S08]  /*108a0*/  HMMA.16816.F32 R40, R64.reuse, R68, R40 ;  /* 0x000000444028723c */ /* 0x040ff00000001828 */
[C---:B------:R-:W-:Y:S01]  /*108b0*/  HMMA.16816.F32 R44, R64.reuse, R70, R44 ;  /* 0x00000046402c723c */ /* 0x040fe2000000182c */
[----:B------:R-:W2:Y:S07]  /*108c0*/  LDSM.16.MT88.4 R68, [R158+0x6000] ;  /* 0x006000009e44783b */ /* 0x000eae0000004200 */
[C---:B-----5:R-:W-:Y:S01]  /*108d0*/  HMMA.16816.F32 R32, R64.reuse, R76, R32 ;  /* 0x0000004c4020723c */ /* 0x060fe20000001820 */
        /* <DEDUP_REMOVED lines=21> */
[----:B------:R1:W-:Y:S04]  /*10a30*/  MUFU.EX2 R173, R100 ;  /* 0x0000006400ad7308 */ /* 0x0003e80000000800 */
[----:B------:R5:W4:Y:S01]  /*10a40*/  MUFU.EX2 R172, R84 ;  /* 0x0000005400ac7308 */ /* 0x000b220000000800 */
[C---:B------:R-:W-:Y:S08]  /*10a50*/  HMMA.16816.F32 R60, R64.reuse, R86, R60 ;  /* 0x00000056403c723c */ /* 0x040ff0000000183c */
[C---:B--2---:R-:W-:Y:S01]  /*10a60*/  HMMA.16816.F32 R72, R64.reuse, R68, R72 ;  /* 0x000000444048723c */ /* 0x044fe20000001848 */
[----:B------:R-:W-:Y:S01]  /*10a70*/  F2FP.F16.F32.PACK_AB R68, R174, R175 ;  /* 0x000000afae44723e */ /* 0x000fe200000000ff */
[----:B-1----:R-:W-:Y:S01]  /*10a80*/  LDSM.16.MT88.4 R100, [R134+0x12800] ;  /* 0x012800008664783b */ /* 0x002fe20000004200 */
[C---:B------:R-:W-:Y:S01]  /*10a90*/  F2FP.F16.F32.PACK_AB R69, R178.reuse, R177 ;  /* 0x000000b1b245723e */ /* 0x040fe200000000ff */
[----:B------:R-:W-:Y:S01]  /*10aa0*/  FADD.FTZ R178, R178, R185 ;  /* 0x000000b9b2b27221 */ /* 0x000fe20000010000 */
[----:B------:R-:W-:Y:S01]  /*10ab0*/  FADD.FTZ R174, R174, R200 ;  /* 0x000000c8aeae7221 */ /* 0x000fe20000010000 */
[----:B-----5:R-:W-:Y:S02]  /*10ac0*/  LDSM.16.MT88.4 R84, [R158+0x3000] ;  /* 0x003000009e54783b */ /* 0x020fe40000004200 */
[----:B------:R-:W-:Y:S01]  /*10ad0*/  HMMA.16816.F32 R4, R64, R70, R4 ;  /* 0x000000464004723c */ /* 0x000fe20000001804 */
[----:B----4-:R-:W-:Y:S01]  /*10ae0*/  F2FP.F16.F32.PACK_AB R70, R172, R173 ;  /* 0x000000adac46723e */ /* 0x010fe200000000ff */
[----:B------:R-:W1:Y:S01]  /*10af0*/  LDSM.16.MT88.4 R64, [R159+0x6800] ;  /* 0x006800009f40783b */ /* 0x000e620000004200 */
[----:B------:R-:W-:Y:S01]  /*10b00*/  F2FP.F16.F32.PACK_AB R71, R179, R176 ;  /* 0x000000b0b347723e */ /* 0x000fe200000000ff */
[----:B------:R-:W-:Y:S01]  /*10b10*/  FADD.FTZ R178, R176, R178 ;  /* 0x000000b2b0b27221 */ /* 0x000fe20000010000 */
[----:B------:R-:W-:-:S03]  /*10b20*/  FADD.FTZ R174, R173, R174 ;  /* 0x000000aeadae7221 */ /* 0x000fc60000010000 */
[----:B------:R-:W-:Y:S01]  /*10b30*/  FADD.FTZ R179, R179, R178 ;  /* 0x000000b2b3b37221 */ /* 0x000fe20000010000 */
[----:B------:R-:W-:Y:S01]  /*10b40*/  FADD.FTZ R172, R172, R174 ;  /* 0x000000aeacac7221 */ /* 0x000fe20000010000 */
[C---:B------:R-:W-:Y:S08]  /*10b50*/  HMMA.16816.F32 R40, R68.reuse, R76, R40 ;  /* 0x0000004c4428723c */ /* 0x040ff00000001828 */
[C---:B------:R-:W-:Y:S01]  /*10b60*/  HMMA.16816.F32 R44, R68.reuse, R78, R44 ;  /* 0x0000004e442c723c */ /* 0x040fe2000000182c */
[----:B------:R-:W2:Y:S07]  /*10b70*/  LDSM.16.MT88.4 R76, [R158+0x6800] ;  /* 0x006800009e4c783b */ /* 0x000eae0000004200 */
[C---:B---3--:R-:W-:Y:S01]  /*10b80*/  HMMA.16816.F32 R32, R68.reuse, R80, R32 ;  /* 0x000000504420723c */ /* 0x048fe20000001820 */
[-CC-:B------:R-:W-:Y:S01]  /*10b90*/  FFMA.FTZ R80, R166, R153.reuse, -R150.reuse ;  /* 0x00000099a6507223 */ /* 0x180fe20000010896 */
[-C--:B------:R-:W-:Y:S01]  /*10ba0*/  FFMA.FTZ R81, R165, R153.reuse, -R150 ;  /* 0x00000099a5517223 */ /* 0x080fe20000010896 */
[----:B------:R3:W4:Y:S04]  /*10bb0*/  MUFU.EX2 R166, R167 ;  /* 0x000000a700a67308 */ /* 0x0007280000000800 */
[----:B------:R5:W-:Y:S01]  /*10bc0*/  MUFU.EX2 R165, R80 ;  /* 0x0000005000a57308 */ /* 0x000be20000000800 */
[C---:B------:R-:W-:Y:S08]  /*10bd0*/  HMMA.16816.F32 R8, R68.reuse, R96, R8 ;  /* 0x000000604408723c */ /* 0x040ff00000001808 */
[----:B-1----:R-:W-:Y:S01]  /*10be0*/  HMMA.16816.F32 R56, R68, R64, R56 ;  /* 0x000000404438723c */ /* 0x002fe20000001838 */
[-C--:B------:R-:W-:Y:S01]  /*10bf0*/  FFMA.FTZ R64, R162, R153.reuse, -R152 ;  /* 0x00000099a2407223 */ /* 0x080fe20000010898 */
[-C--:B------:R-:W-:Y:S01]  /*10c00*/  FFMA.FTZ R162, R161, R153.reuse, -R150 ;  /* 0x00000099a1a27223 */ /* 0x080fe20000010896 */
[-CC-:B---3--:R-:W-:Y:S01]  /*10c10*/  FFMA.FTZ R167, R163, R153.reuse, -R152.reuse ;  /* 0x00000099a3a77223 */ /* 0x188fe20000010898 */
[----:B----4-:R-:W-:Y:S01]  /*10c20*/  FADD.FTZ R179, R166, R179 ;  /* 0x000000b3a6b37221 */ /* 0x010fe20000010000 */
[----:B------:R1:W-:Y:S01]  /*10c30*/  MUFU.EX2 R161, R64 ;  /* 0x0000004000a17308 */ /* 0x0003e20000000800 */
[----:B-----5:R-:W-:-:S02]  /*10c40*/  FFMA.FTZ R80, R164, R153, -R152 ;  /* 0x00000099a4507223 */ /* 0x020fc40000010898 */
[C---:B------:R-:W-:Y:S01]  /*10c50*/  HMMA.16816.F32 R60, R68.reuse, R66, R60 ;  /* 0x00000042443c723c */ /* 0x040fe2000000183c */
[----:B------:R-:W-:Y:S04]  /*10c60*/  MUFU.EX2 R164, R81 ;  /* 0x0000005100a47308 */ /* 0x000fe80000000800 */
[----:B------:R3:W4:Y:S03]  /*10c70*/  MUFU.EX2 R163, R80 ;  /* 0x0000005000a37308 */ /* 0x0007260000000800 */
[C---:B------:R-:W-:Y:S01]  /*10c80*/  HMMA.16816.F32 R12, R68.reuse, R98, R12 ;  /* 0x00000062440c723c */ /* 0x040fe2000000180c */
[----:B------:R-:W5:Y:S01]  /*10c90*/  MUFU.EX2 R167, R167 ;  /* 0x000000a700a77308 */ /* 0x000f620000000800 */
[----:B------:R-:W-:Y:S03]  /*10ca0*/  LDSM.16.MT88.4 R96, [R190+0xf000] ;  /* 0x00f00000be60783b */ /* 0x000fe60000004200 */
[----:B------:R-:W5:Y:S01]  /*10cb0*/  MUFU.EX2 R162, R162 ;  /* 0x000000a200a27308 */ /* 0x000f620000000800 */
[----:B-1----:R-:W1:Y:S02]  /*10cc0*/  LDSM.16.MT88.4 R64, [R134+0x13000] ;  /* 0x013000008640783b */ /* 0x002e640000004200 */
[----:B------:R-:W-:Y:S02]  /*10cd0*/  HMMA.16816.F32 R36, R68, R82, R36 ;  /* 0x000000524424723c */ /* 0x000fe40000001824 */
[----:B---3--:R-:W-:Y:S01]  /*10ce0*/  LDSM.16.MT88.4 R80, [R190+0x13000] ;  /* 0x01300000be50783b */ /* 0x008fe20000004200 */
[----:B----4-:R-:W-:-:S05]  /*10cf0*/  FADD.FTZ R172, R163, R172 ;  /* 0x000000aca3ac7221 */ /* 0x010fca0000010000 */
        /* <DEDUP_REMOVED lines=9> */
[----:B--2---:R-:W-:Y:S01]  /*10d90*/  HMMA.16816.F32 R72, R68, R76, R72 ;  /* 0x0000004c4448723c */ /* 0x004fe20000001848 */
[C---:B-----5:R-:W-:Y:S01]  /*10da0*/  F2FP.F16.F32.PACK_AB R76, R167.reuse, R163 ;  /* 0x000000a3a74c723e */ /* 0x060fe200000000ff */
[----:B------:R-:W-:Y:S01]  /*10db0*/  FADD.FTZ R167, R167, R172 ;  /* 0x000000aca7a77221 */ /* 0x000fe20000010000 */
[C---:B------:R-:W-:Y:S01]  /*10dc0*/  F2FP.F16.F32.PACK_AB R77, R165.reuse, R166 ;  /* 0x000000a6a54d723e */ /* 0x040fe200000000ff */
[----:B------:R-:W-:-:S02]  /*10dd0*/  FADD.FTZ R165, R165, R179 ;  /* 0x000000b3a5a57221 */ /* 0x000fc40000010000 */
[----:B------:R-:W-:Y:S02]  /*10de0*/  FADD.FTZ R167, R160, R167 ;  /* 0x000000a7a0a77221 */ /* 0x000fe40000010000 */
[----:B------:R-:W-:Y:S01]  /*10df0*/  HMMA.16816.F32 R4, R68, R78, R4 ;  /* 0x0000004e4404723c */ /* 0x000fe20000001804 */
[----:B------:R-:W2:Y:S01]  /*10e00*/  LDSM.16.MT88.4 R68, [R159+0x7000] ;  /* 0x007000009f44783b */ /* 0x000ea20000004200 */
[C---:B------:R-:W-:Y:S01]  /*10e10*/  F2FP.F16.F32.PACK_AB R78, R161.reuse, R160 ;  /* 0x000000a0a14e723e */ /* 0x040fe200000000ff */
        /* <DEDUP_REMOVED lines=15> */
[-CC-:B------:R-:W-:Y:S01]  /*10f10*/  FFMA.FTZ R67, R143, R153.reuse, -R152.reuse ;  /* 0x000000998f437223 */ /* 0x180fe20000010898 */
        /* <DEDUP_REMOVED lines=57> */
.L_x_6101:
[----:B------:R-:W-:-:S07]  /*112b0*/  IADD3 R236, PT, PT, R191, -0x1, RZ ;  /* 0xffffffffbfec7810 */ /* 0x000fce0007ffe0ff */
.L_x_6110:
[----:B------:R-:W-:Y:S05]  /*112c0*/  BSYNC B2 ;  /* 0x0000000000027941 */ /* 0x000fea0003800000 */
.L_x_6100:
        /* <DEDUP_REMOVED lines=13> */
.L_x_6118:
        /* <DEDUP_REMOVED lines=78> */
.L_x_6113:
[----:B------:R-:W-:Y:S05]  /*11880*/  BSYNC.RECONVERGENT B0 ;  /* 0x0000000000007941 */ /* 0x000fea0003800200 */
.L_x_6112:
        /* <DEDUP_REMOVED lines=14> */
[-C--:B------:R-:W-:Y:S01]  /*11970*/  @!P4 MOV R10, R231.reuse ;  /* 0x000000e7000ac202 */ /* 0x080fe20000000f00 */
[----:B-1----:R-:W-:Y:S01]  /*11980*/  ULEA UR6, UR6, UR7, 0x18 ;  /* 0x0000000706067291 */ /* 0x002fe2000f8ec0ff */
[-C--:B------:R-:W-:Y:S02]  /*11990*/  @!P4 MOV R11, R230.reuse ;  /* 0x000000e6000bc202 */ /* 0x080fe40000000f00 */
[----:B------:R-:W-:Y:S02]  /*119a0*/  IADD3 R8, P0, PT, R5, R231, RZ ;  /* 0x000000e705087210 */ /* 0x000fe40007f1e0ff */
[----:B------:R-:W-:Y:S02]  /*119b0*/  SHF.L.U32 R215, R209, 0x6, RZ ;  /* 0x00000006d1d77819 */ /* 0x000fe400000006ff */
[----:B------:R-:W-:Y:S02]  /*119c0*/  MOV R212, UR6 ;  /* 0x0000000600d47c02 */ /* 0x000fe40008000f00 */
[----:B------:R-:W-:Y:S02]  /*119d0*/  IADD3.X R9, PT, PT, R6, R230, RZ, P0, !PT ;  /* 0x000000e606097210 */ /* 0x000fe400007fe4ff */
[----:B------:R-:W-:Y:S02]  /*119e0*/  LEA R243, R243, R212, 0x1 ;  /* 0x000000d4f3f37211 */ /* 0x000fe400078e08ff */
[----:B------:R-:W-:Y:S02]  /*119f0*/  IADD3 R12, P0, PT, R8, R5, RZ ;  /* 0x00000005080c7210 */ /* 0x000fe40007f1e0ff */
[----:B------:R-:W-:Y:S01]  /*11a00*/  LOP3.LUT R4, R215, 0x1c0, RZ, 0xc0, !PT ;  /* 0x000001c0d7047812 */ /* 0x000fe200078ec0ff */
[----:B------:R-:W-:Y:S01]  /*11a10*/  @!PT LDS RZ, [RZ] ;  /* 0x00000000fffff984 */ /* 0x000fe20000000800 */
[----:B------:R-:W-:Y:S01]  /*11a20*/  @!PT LDS RZ, [RZ] ;  /* 0x00000000fffff984 */ /* 0x000fe20000000800 */
[----:B------:R-:W-:Y:S01]  /*11a30*/  @!PT LDS RZ, [RZ] ;  /* 0x00000000fffff984 */ /* 0x000fe20000000800 */
[----:B------:R1:W-:Y:S01]  /*11a40*/  @!P4 LDGSTS.E.BYPASS.LTC128B.128 [R243+0xc000], desc[UR4][R10.64] ;  /* 0x0c0000000af3cfae */ /* 0x0003e2000b981a04 */
[----:B------:R-:W-:Y:S02]  /*11a50*/  IADD3.X R13, PT, PT, R9, R6, RZ, P0, !PT ;  /* 0x00000006090d7210 */ /* 0x000fe400007fe4ff */
[--C-:B------:R-:W-:Y:S03]  /*11a60*/  LOP3.LUT R4, R4, 0x8, R209.reuse, 0xf8, !PT ;  /* 0x0000000804047812 */ /* 0x100fe600078ef8d1 */
[----:B------:R-:W-:Y:S01]  /*11a70*/  @P4 STS.128 [R243+0xc000], RZ ;  /* 0x00c000fff3004388 */ /* 0x000fe20000000c00 */
[----:B------:R-:W-:Y:S02]  /*11a80*/  LOP3.LUT R182, R215, 0x400, RZ, 0xc0, !PT ;  /* 0x00000400d7b67812 */ /* 0x000fe400078ec0ff */
[----:B------:R-:W-:Y:S02]  /*11a90*/  LOP3.LUT R4, R4, R208, RZ, 0x3c, !PT ;  /* 0x000000d004047212 */ /* 0x000fe400078e3cff */
[----:B------:R-:W-:Y:S02]  /*11aa0*/  SHF.R.U32.HI R210, RZ, 0x1, R209 ;  /* 0x00000001ffd27819 */ /* 0x000fe400000116d1 */
[----:B------:R-:W-:Y:S02]  /*11ab0*/  LEA R182, R4, R182, 0x1 ;  /* 0x000000b604b67211 */ /* 0x000fe400078e08ff */
[----:B------:R-:W-:Y:S02]  /*11ac0*/  SHF.L.U32 R211, R209, 0x5, RZ ;  /* 0x00000005d1d37819 */ /* 0x000fe400000006ff */
[----:B------:R-:W-:Y:S02]  /*11ad0*/  LOP3.LUT R214, R210, 0x8, RZ, 0xc0, !PT ;  /* 0x00000008d2d67812 */ /* 0x000fe400078ec0ff */
[----:B------:R-:W-:Y:S02]  /*11ae0*/  LOP3.LUT R211, R211, 0x7c00, RZ, 0xc0, !PT ;  /* 0x00007c00d3d37812 */ /* 0x000fe400078ec0ff */
[--C-:B------:R-:W-:Y:S02]  /*11af0*/  LOP3.LUT R214, R214, 0x1c0, R215.reuse, 0xf8, !PT ;  /* 0x000001c0d6d67812 */ /* 0x100fe400078ef8d7 */
[----:B------:R-:W-:Y:S02]  /*11b00*/  LOP3.LUT R183, R211, 0x200, R215, 0xf8, !PT ;  /* 0x00000200d3b77812 */ /* 0x000fe400078ef8d7 */
[----:B------:R-:W-:Y:S02]  /*11b10*/  LOP3.LUT R214, R214, R208, RZ, 0x3c, !PT ;  /* 0x000000d0d6d67212 */ /* 0x000fe400078e3cff */
[----:B------:R-:W-:Y:S02]  /*11b20*/  IADD3 R182, PT, PT, R212, R182, RZ ;  /* 0x000000b6d4b67210 */ /* 0x000fe40007ffe0ff */
[----:B-1----:R-:W-:Y:S02]  /*11b30*/  @!P1 MOV R10, R231 ;  /* 0x000000e7000a9202 */ /* 0x002fe40000000f00 */
[----:B------:R-:W-:Y:S02]  /*11b40*/  @!P1 MOV R11, R230 ;  /* 0x000000e6000b9202 */ /* 0x000fe40000000f00 */
[----:B------:R-:W-:Y:S02]  /*11b50*/  LOP3.LUT R183, R183, R214, RZ, 0xfc, !PT ;  /* 0x000000d6b7b77212 */ /* 0x000fe400078efcff */
[----:B------:R-:W-:Y:S01]  /*11b60*/  MOV R213, 0x20 ;  /* 0x0000002000d57802 */ /* 0x000fe20000000f00 */
[----:B------:R-:W-:Y:S01]  /*11b70*/  @!PT LDS RZ, [RZ] ;  /* 0x00000000fffff984 */ /* 0x000fe20000000800 */
[----:B------:R-:W-:Y:S01]  /*11b80*/  @!PT LDS RZ, [RZ] ;  /* 0x00000000fffff984 */ /* 0x000fe20000000800 */
[----:B------:R-:W-:Y:S01]  /*11b90*/  @!PT LDS RZ, [RZ] ;  /* 0x00000000fffff984 */ /* 0x000fe20000000800 */
[----:B------:R1:W-:Y:S01]  /*11ba0*/  @!P1 LDGSTS.E.BYPASS.LTC128B.128 [R243+0x10000], desc[UR4][R10.64+0x80] ;  /* 0x100000800af39fae */ /* 0x0003e2000b981a04 */
[----:B------:R-:W-:Y:S02]  /*11bb0*/  LEA R183, R183, R212, 0x1 ;  /* 0x000000d4b7b77211 */ /* 0x000fe400078e08ff */
[----:B------:R-:W-:Y:S03]  /*11bc0*/  MOV R133, 0x40 ;  /* 0x0000004000857802 */ /* 0x000fe60000000f00 */
[----:B------:R-:W-:Y:S01]  /*11bd0*/  @P1 STS.128 [R243+0x10000], RZ ;  /* 0x010000fff3001388 */ /* 0x000fe20000000c00 */
[----:B------:R-:W-:Y:S02]  /*11be0*/  LOP3.LUT P2, RZ, R209, 0x4, RZ, 0xc0, !PT ;  /* 0x00000004d1ff7812 */ /* 0x000fe4000784c0ff */
[----:B------:R-:W-:Y:S03]  /*11bf0*/  IADD3 R236, PT, PT, R236, -0x1, RZ ;  /* 0xffffffffecec7810 */ /* 0x000fe60007ffe0ff */
[----:B------:R-:W-:Y:S01]  /*11c00*/  @!PT LDS RZ, [RZ] ;  /* 0x00000000fffff984 */ /* 0x000fe20000000800 */
[----:B------:R-:W-:Y:S01]  /*11c10*/  @!PT LDS RZ, [RZ] ;  /* 0x00000000fffff984 */ /* 0x000fe20000000800 */
[----:B------:R-:W-:Y:S01]  /*11c20*/  @!PT LDS RZ, [RZ] ;  /* 0x00000000fffff984 */ /* 0x000fe20000000800 */
[----:B------:R-:W-:Y:S01]  /*11c30*/  @!P4 LDGSTS.E.BYPASS.LTC128B.128 [R243+0xc800], desc[UR4][R8.64] ;  /* 0x0c80000008f3cfae */ /* 0x000fe2000b981a04 */
[----:B------:R-:W-:Y:S05]  /*11c40*/  SEL R133, R133, 0xffffffc0, !P2 ;  /* 0xffffffc085857807 */ /* 0x000fea0005000000 */
[----:B------:R-:W-:Y:S01]  /*11c50*/  @P4 STS.128 [R243+0xc800], RZ ;  /* 0x00c800fff3004388 */ /* 0x000fe20000000c00 */
[----:B------:R-:W-:Y:S02]  /*11c60*/  IADD3 R180, PT, PT, R183, R133, RZ ;  /* 0x00000085b7b47210 */ /* 0x000fe40007ffe0ff */
[----:B------:R-:W-:Y:S03]  /*11c70*/  IADD3 R135, PT, PT, R133, R182, RZ ;  /* 0x000000b685877210 */ /* 0x000fe60007ffe0ff */
        /* <DEDUP_REMOVED lines=21> */
[-C--:B--2---:R-:W-:Y:S05]  /*11dd0*/  IADD3 R8, P0, PT, R10, R5.reuse, RZ ;  /* 0x000000050a087210 */ /* 0x084fea0007f1e0ff */
        /* <DEDUP_REMOVED lines=17> */
[-C--:B-1----:R-:W-:Y:S04]  /*11ef0*/  IADD3 R10, P0, PT, R8, R5.reuse, RZ ;  /* 0x00000005080a7210 */ /* 0x082fe80007f1e0ff */
[-C--:B------:R-:W-:Y:S05]  /*11f00*/  IADD3.X R11, PT, PT, R9, R6.reuse, RZ, P0, !PT ;  /* 0x00000006090b7210 */ /* 0x080fea00007fe4ff */
[----:B------:R-:W-:Y:S01]  /*11f10*/  @!PT LDS RZ, [RZ] ;  /* 0x00000000fffff984 */ /* 0x000fe20000000800 */
[----:B------:R-:W-:Y:S01]  /*11f20*/  @!PT LDS RZ, [RZ] ;  /* 0x00000000fffff984 */ /* 0x000fe20000000800 */
[----:B------:R-:W-:Y:S01]  /*11f30*/  @!PT LDS RZ, [RZ] ;  /* 0x00000000fffff984 */ /* 0x000fe20000000800 */
[----:B------:R-:W-:Y:S06]  /*11f40*/  @!P4 LDGSTS.E.BYPASS.LTC128B.128 [R243+0xe800], desc[UR4][R10.64] ;  /* 0x0e8000000af3cfae */ /* 0x000fec000b981a04 */
[----:B------:R-:W-:Y:S01]  /*11f50*/  @P4 STS.128 [R243+0xe800], RZ ;  /* 0x00e800fff3004388 */ /* 0x000fe20000000c00 */
[-C--:B--2---:R-:W-:Y:S05]  /*11f60*/  IADD3 R8, P0, PT, R10, R5.reuse, RZ ;  /* 0x000000050a087210 */ /* 0x084fea0007f1e0ff */
[----:B------:R-:W-:Y:S01]  /*11f70*/  @!PT LDS RZ, [RZ] ;  /* 0x00000000fffff984 */ /* 0x000fe20000000800 */
[----:B------:R-:W-:Y:S01]  /*11f80*/  @!PT LDS RZ, [RZ] ;  /* 0x00000000fffff984 */ /* 0x000fe20000000800 */
[----:B------:R-:W-:Y:S01]  /*11f90*/  @!PT LDS RZ, [RZ] ;  /* 0x00000000fffff984 */ /* 0x000fe20000000800 */
[----:B------:R-:W-:Y:S01]  /*11fa0*/  @!P1 LDGSTS.E.BYPASS.LTC128B.128 [R243+0x12800], desc[UR4][R10.64+0x80] ;  /* 0x128000800af39fae */ /* 0x000fe2000b981a04 */
[-C--:B------:R-:W-:Y:S05]  /*11fb0*/  IADD3.X R9, PT, PT, R11, R6.reuse, RZ, P0, !PT ;  /* 0x000000060b097210 */ /* 0x080fea00007fe4ff */
[----:B------:R-:W-:Y:S01]  /*11fc0*/  @P1 STS.128 [R243+0x12800], RZ ;  /* 0x012800fff3001388 */ /* 0x000fe20000000c00 */
[----:B------:R-:W-:Y:S05]  /*11fd0*/  IADD3 R4, P0, PT, R8, R5, RZ ;  /* 0x0000000508047210 */ /* 0x000fea0007f1e0ff */
[----:B------:R-:W-:Y:S01]  /*11fe0*/  @!PT LDS RZ, [RZ] ;  /* 0x00000000fffff984 */ /* 0x000fe20000000800 */
[----:B------:R-:W-:Y:S01]  /*11ff0*/  @!PT LDS RZ, [RZ] ;  /* 0x00000000fffff984 */ /* 0x000fe20000000800 */
[----:B------:R-:W-:Y:S01]  /*12000*/  @!PT LDS RZ, [RZ] ;  /* 0x00000000fffff984 */ /* 0x000fe20000000800 */
[----:B------:R-:W-:Y:S01]  /*12010*/  @!P4 LDGSTS.E.BYPASS.LTC128B.128 [R243+0xf000], desc[UR4][R8.64] ;  /* 0x0f00000008f3cfae */ /* 0x000fe2000b981a04 */
[----:B------:R-:W-:Y:S02]  /*12020*/  IADD3.X R5, PT, PT, R9, R6, RZ, P0, !PT ;  /* 0x0000000609057210 */ /* 0x000fe400007fe4ff */
[----:B------:R-:W-:Y:S03]  /*12030*/  LOP3.LUT P0, RZ, R209, 0x2, RZ, 0xc0, !PT ;  /* 0x00000002d1ff7812 */ /* 0x000fe6000780c0ff */
[----:B------:R-:W-:Y:S01]  /*12040*/  @P4 STS.128 [R243+0xf000], RZ ;  /* 0x00f000fff3004388 */ /* 0x000fe20000000c00 */
[----:B------:R-:W-:Y:S05]  /*12050*/  SEL R213, R213, 0xffffffe0, !P0 ;  /* 0xffffffe0d5d57807 */ /* 0x000fea0004000000 */
[----:B------:R-:W-:Y:S01]  /*12060*/  @!PT LDS RZ, [RZ] ;  /* 0x00000000fffff984 */ /* 0x000fe20000000800 */
[----:B------:R-:W-:Y:S01]  /*12070*/  @!PT LDS RZ, [RZ] ;  /* 0x00000000fffff984 */ /* 0x000fe20000000800 */
[----:B------:R-:W-:Y:S01]  /*12080*/  @!PT LDS RZ, [RZ] ;  /* 0x00000000fffff984 */ /* 0x000fe20000000800 */
[----:B------:R1:W-:Y:S01]  /*12090*/  @!P1 LDGSTS.E.BYPASS.LTC128B.128 [R243+0x13000], desc[UR4][R8.64+0x80] ;  /* 0x1300008008f39fae */ /* 0x0003e2000b981a04 */
[----:B------:R-:W-:Y:S02]  /*120a0*/  ISETP.GT.AND P0, PT, R236, R226, PT ;  /* 0x000000e2ec00720c */ /* 0x000fe40003f04270 */
[----:B------:R-:W-:Y:S03]  /*120b0*/  IADD3 R181, PT, PT, R183, R213, RZ ;  /* 0x000000d5b7b57210 */ /* 0x000fe60007ffe0ff */
[----:B------:R-:W-:Y:S01]  /*120c0*/  @P1 STS.128 [R243+0x13000], RZ ;  /* 0x013000fff3001388 */ /* 0x000fe20000000c00 */
[C---:B------:R-:W-:Y:S02]  /*120d0*/  IADD3 R134, PT, PT, R213.reuse, R182, RZ ;  /* 0x000000b6d5867210 */ /* 0x040fe40007ffe0ff */
        /* <DEDUP_REMOVED lines=10> */
[----:B------:R2:W-:Y:S06]  /*12180*/  @!P1 LDGSTS.E.BYPASS.LTC128B.128 [R243+0x13800], desc[UR4][R4.64+0x80] ;  /* 0x1380008004f39fae */ /* 0x0005ec000b981a04 */
[----:B------:R-:W-:Y:S06]  /*12190*/  @P1 STS.128 [R243+0x13800], RZ ;  /* 0x013800fff3001388 */ /* 0x000fec0000000c00 */
[----:B------:R-:W-:Y:S06]  /*121a0*/  LDSM.16.M88.4 R64, [R183] ;  /* 0x00000000b740783b */ /* 0x000fec0000000200 */
[----:B-1----:R-:W2:Y:S06]  /*121b0*/  LDSM.16.M88.4 R8, [R182+0x4000] ;  /* 0x00400000b608783b */ /* 0x002eac0000000200 */
        /* <DEDUP_REMOVED lines=78> */
[C---:B--2---:R-:W-:Y:S08]  /*126a0*/  HMMA.16816.F32 R36, R164.reuse, R136, R36 ;  /* 0x00000088a424723c */ /* 0x044ff00000001824 */
[C---:B------:R-:W-:Y:S01]  /*126b0*/  HMMA.16816.F32 R40, R164.reuse, R138, R40 ;  /* 0x0000008aa428723c */ /* 0x040fe20000001828 */
[----:B------:R-:W2:Y:S06]  /*126c0*/  LDSM.16.M88.4 R136, [R200] ;  /* 0x00000000c888783b */ /* 0x000eac0000000200 */
[----:B------:R-:W-:Y:S01]  /*126d0*/  LDSM.16.M88.4 R200, [R200+0x2000] ;  /* 0x00200000c8c8783b */ /* 0x000fe20000000200 */
        /* <DEDUP_REMOVED lines=30> */
[----:B------:R-:W4:Y:S07]  /*128c0*/  LDSM.16.M88.4 R140, [R182+0x9800] ;  /* 0x00980000b68c783b */ /* 0x000f2e0000000200 */
        /* <DEDUP_REMOVED lines=71> */
[-C--:B------:R-:W-:Y:S01]  /*12d40*/  FMUL.FTZ R7, R7, R229.reuse ;  /* 0x000000e507077220 */ /* 0x080fe20000410000 */
[----:B------:R-:W1:Y:S01]  /*12d50*/  MUFU.TANH R134, R4 ;  /* 0x0000000400867308 */ /* 0x000e620000002400 */
[C---:B------:R-:W-:Y:S03]  /*12d60*/  HMMA.16816.F32 R16, R200.reuse, R138, R16 ;  /* 0x0000008ac810723c */ /* 0x040fe60000001810 */
[-C--:B------:R-:W-:Y:S01]  /*12d70*/  FMUL.FTZ R8, R8, R229.reuse ;  /* 0x000000e508087220 */ /* 0x080fe20000410000 */
[-C--:B------:R-:W-:Y:S01]  /*12d80*/  FMUL.FTZ R9, R9, R229.reuse ;  /* 0x000000e509097220 */ /* 0x080fe20000410000 */
[-C--:B------:R-:W-:Y:S01]  /*12d90*/  FMUL.FTZ R10, R10, R229.reuse ;  /* 0x000000e50a0a7220 */ /* 0x080fe20000410000 */
[-C--:B------:R-:W-:Y:S03]  /*12da0*/  FMUL.FTZ R11, R11, R229.reuse ;  /* 0x000000e50b0b7220 */ /* 0x080fe60000410000 */
[----:B------:R-:W2:Y:S02]  /*12db0*/  MUFU.TANH R135, R5 ;  /* 0x0000000500877308 */ /* 0x000ea40000002400 */
[-C--:B------:R-:W-:Y:S01]  /*12dc0*/  FMUL.FTZ R12, R12, R229.reuse ;  /* 0x000000e50c0c7220 */ /* 0x080fe20000410000 */
[-C--:B------:R-:W-:Y:S01]  /*12dd0*/  FMUL.FTZ R13, R13, R229.reuse ;  /* 0x000000e50d0d7220 */ /* 0x080fe20000410000 */
[-C--:B------:R-:W-:Y:S01]  /*12de0*/  FMUL.FTZ R14, R14, R229.reuse ;  /* 0x000000e50e0e7220 */ /* 0x080fe20000410000 */
[-C--:B------:R-:W-:Y:S05]  /*12df0*/  FMUL.FTZ R15, R15, R229.reuse ;  /* 0x000000e50f0f7220 */ /* 0x080fea0000410000 */
[----:B------:R-:W3:Y:S01]  /*12e00*/  MUFU.TANH R140, R6 ;  /* 0x00000006008c7308 */ /* 0x000ee20000002400 */
[-C--:B------:R-:W-:Y:S01]  /*12e10*/  FMUL.FTZ R16, R16, R229.reuse ;  /* 0x000000e510107220 */ /* 0x080fe20000410000 */
[-C--:B------:R-:W-:Y:S01]  /*12e20*/  FMUL.FTZ R17, R17, R229.reuse ;  /* 0x000000e511117220 */ /* 0x080fe20000410000 */
[-C--:B------:R-:W-:Y:S01]  /*12e30*/  FMUL.FTZ R18, R18, R229.reuse ;  /* 0x000000e512127220 */ /* 0x080fe20000410000 */
[-C--:B------:R-:W-:Y:S06]  /*12e40*/  FMUL.FTZ R19, R19, R229.reuse ;  /* 0x000000e513137220 */ /* 0x080fec0000410000 */
[----:B------:R4:W1:Y:S10]  /*12e50*/  MUFU.TANH R141, R7 ;  /* 0x00000007008d7308 */ /* 0x0008740000002400 */
[----:B------:R-:W1:Y:S10]  /*12e60*/  MUFU.TANH R136, R8 ;  /* 0x0000000800887308 */ /* 0x000e740000002400 */
[----:B------:R-:W1:Y:S01]  /*12e70*/  MUFU.TANH R137, R9 ;  /* 0x0000000900897308 */ /* 0x000e620000002400 */
[----:B----4-:R-:W4:Y:S09]  /*12e80*/  LDSM.16.M88.4 R4, [R133+0x9000] ;  /* 0x009000008504783b */ /* 0x010f320000000200 */
[----:B------:R-:W1:Y:S10]  /*12e90*/  MUFU.TANH R142, R10 ;  /* 0x0000000a008e7308 */ /* 0x000e740000002400 */
[----:B------:R5:W1:Y:S10]  /*12ea0*/  MUFU.TANH R143, R11 ;  /* 0x0000000b008f7308 */ /* 0x000a740000002400 */
[----:B------:R-:W1:Y:S10]  /*12eb0*/  MUFU.TANH R12, R12 ;  /* 0x0000000c000c7308 */ /* 0x000e740000002400 */
[----:B------:R-:W1:Y:S01]  /*12ec0*/  MUFU.TANH R13, R13 ;  /* 0x0000000d000d7308 */ /* 0x000e620000002400 */
[----:B-----5:R-:W5:Y:S09]  /*12ed0*/  LDSM.16.M88.4 R8, [R133+0x9800] ;  /* 0x009800008508783b */ /* 0x020f720000000200 */
[----:B------:R-:W1:Y:S01]  /*12ee0*/  MUFU.TANH R14, R14 ;  /* 0x0000000e000e7308 */ /* 0x000e620000002400 */
[C---:B----4-:R-:W-:Y:S09]  /*12ef0*/  HMMA.16816.F32 R20, R200.reuse, R4, R20 ;  /* 0x00000004c814723c */ /* 0x050ff20000001814 */
[----:B------:R-:W4:Y:S01]  /*12f00*/  MUFU.TANH R15, R15 ;  /* 0x0000000f000f7308 */ /* 0x000f220000002400 */
[C---:B------:R-:W-:Y:S01]  /*12f10*/  HMMA.16816.F32 R24, R200.reuse, R6, R24 ;  /* 0x00000006c818723c */ /* 0x040fe20000001818 */
[----:B------:R-:W2:Y:S08]  /*12f20*/  LDSM.16.M88.4 R4, [R133+0xa000] ;  /* 0x00a000008504783b */ /* 0x000eb00000000200 */
[----:B------:R-:W1:Y:S01]  /*12f30*/  MUFU.TANH R16, R16 ;  /* 0x0000001000107308 */ /* 0x000e620000002400 */
        /* <DEDUP_REMOVED lines=13> */
[----:B------:R-:W5:Y:S08]  /*13010*/  LDSM.16.M88.4 R8, [R133+0xa800] ;  /* 0x00a800008508783b */ /* 0x000f700000000200 */
[----:B------:R-:W1:Y:S01]  /*13020*/  MUFU.TANH R20, R20 ;  /* 0x0000001400147308 */ /* 0x000e620000002400 */
[C---:B--2---:R-:W-:Y:S03]  /*13030*/  HMMA.16816.F32 R36, R200.reuse, R4, R36 ;  /* 0x00000004c824723c */ /* 0x044fe60000001824 */
[-C--:B------:R-:W-:Y:S01]  /*13040*/  FMUL.FTZ R28, R28, R229.reuse ;  /* 0x000000e51c1c7220 */ /* 0x080fe20000410000 */
[-C--:B------:R-:W-:Y:S05]  /*13050*/  FMUL.FTZ R29, R29, R229.reuse ;  /* 0x000000e51d1d7220 */ /* 0x080fea0000410000 */
[----:B------:R-:W2:Y:S01]  /*13060*/  MUFU.TANH R21, R21 ;  /* 0x0000001500157308 */ /* 0x000ea20000002400 */
[-C--:B------:R-:W-:Y:S01]  /*13070*/  FMUL.FTZ R30, R30, R229.reuse ;  /* 0x000000e51e1e7220 */ /* 0x080fe20000410000 */
[-C--:B------:R-:W-:Y:S01]  /*13080*/  FMUL.FTZ R31, R31, R229.reuse ;  /* 0x000000e51f1f7220 */ /* 0x080fe20000410000 */
[C---:B------:R-:W-:Y:S01]  /*13090*/  HMMA.16816.F32 R40, R200.reuse, R6, R40 ;  /* 0x00000006c828723c */ /* 0x040fe20000001828 */
[----:B------:R-:W3:Y:S02]  /*130a0*/  LDSM.16.M88.4 R4, [R133+0xb000] ;  /* 0x00b000008504783b */ /* 0x000ee40000000200 */
        /* <DEDUP_REMOVED lines=9> */
[-C--:B------:R-:W-:Y:S08]  /*13140*/  FMUL.FTZ R38, R38, R229.reuse ;  /* 0x000000e526267220 */ /* 0x080ff00000410000 */
[----:B------:R4:W1:Y:S01]  /*13150*/  MUFU.TANH R193, R39 ;  /* 0x0000002700c17308 */ /* 0x0008620000002400 */
[C---:B-----5:R-:W-:Y:S09]  /*13160*/  HMMA.16816.F32 R44, R200.reuse, R8, R44 ;  /* 0x00000008c82c723c */ /* 0x060ff2000000182c */
[----:B------:R-:W1:Y:S01]  /*13170*/  MUFU.TANH R24, R24 ;  /* 0x0000001800187308 */ /* 0x000e620000002400 */
[C---:B------:R-:W-:Y:S01]  /*13180*/  HMMA.16816.F32 R48, R200.reuse, R10, R48 ;  /* 0x0000000ac830723c */ /* 0x040fe20000001830 */
[----:B------:R-:W5:Y:S01]  /*13190*/  LDSM.16.M88.4 R8, [R133+0xb800] ;  /* 0x00b800008508783b */ /* 0x000f620000000200 */
[----:B------:R-:W-:Y:S07]  /*131a0*/  DEPBAR.LE SB0, 0x0 ;  /* 0x000080000000791a */ /* 0x000fee0000000000 */
[----:B------:R-:W1:Y:S01]  /*131b0*/  MUFU.TANH R25, R25 ;  /* 0x0000001900197308 */ /* 0x000e620000002400 */
[----:B------:R-:W-:Y:S01]  /*131c0*/  BAR.SYNC.DEFER_BLOCKING 0x0 ;  /* 0x0000000000007b1d */ /* 0x000fe20000010000 */
[-C--:B----4-:R-:W-:Y:S01]  /*131d0*/  FMUL.FTZ R39, R40, R229.reuse ;  /* 0x000000e528277220 */ /* 0x090fe20000410000 */
[C---:B---3--:R-:W-:Y:S07]  /*131e0*/  HMMA.16816.F32 R52, R200.reuse, R4, R52 ;  /* 0x00000004c834723c */ /* 0x048fee0000001834 */
[----:B------:R-:W3:Y:S01]  /*131f0*/  MUFU.TANH R26, R26 ;  /* 0x0000001a001a7308 */ /* 0x000ee20000002400 */
[-C--:B------:R-:W-:Y:S01]  /*13200*/  FMUL.FTZ R40, R41, R229.reuse ;  /* 0x000000e529287220 */ /* 0x080fe20000410000 */
[-C--:B------:R-:W-:Y:S01]  /*13210*/  FMUL.FTZ R41, R42, R229.reuse ;  /* 0x000000e52a297220 */ /* 0x080fe20000410000 */
[C---:B------:R-:W-:Y:S03]  /*13220*/  HMMA.16816.F32 R56, R200.reuse, R6, R56 ;  /* 0x00000006c838723c */ /* 0x040fe60000001838 */
[-C--:B------:R-:W-:Y:S01]  /*13230*/  FMUL.FTZ R42, R43, R229.reuse ;  /* 0x000000e52b2a7220 */ /* 0x080fe20000410000 */
[-C--:B------:R-:W-:Y:S03]  /*13240*/  FMUL.FTZ R43, R44, R229.reuse ;  /* 0x000000e52c2b7220 */ /* 0x080fe60000410000 */
[----:B------:R-:W4:Y:S01]  /*13250*/  MUFU.TANH R27, R27 ;  /* 0x0000001b001b7308 */ /* 0x000f220000002400 */
[-C--:B------:R-:W-:Y:S01]  /*13260*/  FMUL.FTZ R44, R45, R229.reuse ;  /* 0x000000e52d2c7220 */ /* 0x080fe20000410000 */
        /* <DEDUP_REMOVED lines=13> */
[----:B------:R-:W1:Y:S01]  /*13340*/  MUFU.TANH R29, R29 ;  /* 0x0000001d001d7308 */ /* 0x000e620000002400 */
[-C--:B------:R-:W-:Y:S01]  /*13350*/  FMUL.FTZ R58, R58, R229.reuse ;  /* 0x000000e53a3a7220 */ /* 0x080fe20000410000 */
[-C--:B------:R-:W-:Y:S01]  /*13360*/  FMUL.FTZ R59, R59, R229.reuse ;  /* 0x000000e53b3b7220 */ /* 0x080fe20000410000 */
[C---:B-----5:R-:W-:Y:S07]  /*13370*/  HMMA.16816.F32 R60, R200.reuse, R8, R60 ;  /* 0x00000008c83c723c */ /* 0x060fee000000183c */
[----:B------:R-:W1:Y:S01]  /*13380*/  MUFU.TANH R30, R30 ;  /* 0x0000001e001e7308 */ /* 0x000e620000002400 */
[----:B------:R-:W-:Y:S09]  /*13390*/  HMMA.16816.F32 R64, R200, R10, R64 ;  /* 0x0000000ac840723c */ /* 0x000ff20000001840 */
[----:B------:R-:W1:Y:S02]  /*133a0*/  MUFU.TANH R31, R31 ;  /* 0x0000001f001f7308 */ /* 0x000e640000002400 */
[-C--:B------:R-:W-:Y:S01]  /*133b0*/  FMUL.FTZ R61, R61, R229.reuse ;  /* 0x000000e53d3d7220 */ /* 0x080fe20000410000 */
[-C--:B------:R-:W-:Y:S07]  /*133c0*/  FMUL.FTZ R63, R63, R229.reuse ;  /* 0x000000e53f3f7220 */ /* 0x080fee0000410000 */
[----:B------:R-:W1:Y:S01]  /*133d0*/  MUFU.TANH R32, R32 ;  /* 0x0000002000207308 */ /* 0x000e620000002400 */
[-C--:B------:R-:W-:Y:S01]  /*133e0*/  FMUL.FTZ R60, R60, R229.reuse ;  /* 0x000000e53c3c7220 */ /* 0x080fe20000410000 */
[-C--:B------:R-:W-:Y:S01]  /*133f0*/  FMUL.FTZ R62, R62, R229.reuse ;  /* 0x000000e53e3e7220 */ /* 0x080fe20000410000 */
[-C--:B------:R-:W-:Y:S01]  /*13400*/  FMUL.FTZ R64, R64, R229.reuse ;  /* 0x000000e540407220 */ /* 0x080fe20000410000 */
[-C--:B------:R-:W-:Y:S06]  /*13410*/  FMUL.FTZ R65, R65, R229.reuse ;  /* 0x000000e541417220 */ /* 0x080fec0000410000 */
[----:B------:R5:W1:Y:S10]  /*13420*/  MUFU.TANH R159, R61 ;  /* 0x0000003d009f7308 */ /* 0x000a740000002400 */
[----:B------:R2:W1:Y:S10]  /*13430*/  MUFU.TANH R153, R63 ;  /* 0x0000003f00997308 */ /* 0x0004740000002400 */
[----:B------:R-:W1:Y:S01]  /*13440*/  MUFU.TANH R33, R33 ;  /* 0x0000002100217308 */ /* 0x000e620000002400 */
[-C--:B-----5:R-:W-:Y:S09]  /*13450*/  FMUL.FTZ R61, R66, R229.reuse ;  /* 0x000000e5423d7220 */ /* 0x0a0ff20000410000 */
[----:B------:R-:W1:Y:S01]  /*13460*/  MUFU.TANH R34, R34 ;  /* 0x0000002200227308 */ /* 0x000e620000002400 */
[----:B--2---:R-:W-:Y:S09]  /*13470*/  FMUL.FTZ R63, R67, R229 ;  /* 0x000000e5433f7220 */ /* 0x004ff20000410000 */
[----:B------:R-:W2:Y:S10]  /*13480*/  MUFU.TANH R35, R35 ;  /* 0x0000002300237308 */ /* 0x000eb40000002400 */
        /* <DEDUP_REMOVED lines=45> */
[----:B-1----:R-:W2:Y:S01]  /*13760*/  LD.E R46, desc[UR4][R2.64+0x170] ;  /* 0x00017004022e7980 */ /* 0x002ea2000c101900 */
[----:B------:R-:W-:Y:S03]  /*13770*/  VIADD R6, R237, 0xffffff80 ;  /* 0xffffff80ed067836 */ /* 0x000fe60000000000 */
[----:B------:R-:W-:Y:S01]  /*13780*/  IABS R7, R11 ;  /* 0x0000000b00077213 */ /* 0x000fe20000000000 */
[----:B------:R-:W3:Y:S01]  /*13790*/  LD.E.64 R50, desc[UR4][R2.64+0x20] ;  /* 0x0000200402327980 */ /* 0x000ee2000c101b00 */
        /* <DEDUP_REMOVED lines=34> */
[----:B------:R-:W-:Y:S03]  /*139c0*/  SEL R10, R4, R10, !P6 ;  /* 0x0000000a040a7207 */ /* 0x000fe60007000000 */
[----:B------:R-:W-:Y:S02]  /*139d0*/  @!P5 IADD3 R45, PT, PT, -R45, RZ, RZ ;  /* 0x000000ff2d2dd210 */ /* 0x000fe40007ffe1ff */
[-C--:B------:R-:W-:Y:S02]  /*139e0*/  LEA R6, P5, R10, R244.reuse, 0x2 ;  /* 0x000000f40a067211 */ /* 0x080fe400078a10ff */
[----:B------:R-:W-:Y:S02]  /*139f0*/  SEL R45, R4, R45, !P6 ;  /* 0x0000002d042d7207 */ /* 0x000fe40007000000 */
[-C--:B------:R-:W-:Y:S02]  /*13a00*/  LEA.HI.X.SX32 R7, R10, R245.reuse, 0x2, P5 ;  /* 0x000000f50a077211 */ /* 0x080fe400028f16ff */
[C---:B------:R-:W-:Y:S01]  /*13a10*/  LEA R8, P0, R45.reuse, R244, 0x2 ;  /* 0x000000f42d087211 */ /* 0x040fe200078010ff */
[C---:B------:R-:W-:Y:S02]  /*13a20*/  IMAD.IADD R10, R45.reuse, 0x1, -R10 ;  /* 0x000000012d0a7824 */ /* 0x040fe400078e0a0a */
[----:B------:R-:W4:Y:S01]  /*13a30*/  LD.E R6, desc[UR4][R6.64] ;  /* 0x0000000406067980 */ /* 0x000f22000c101900 */
[----:B------:R-:W-:Y:S01]  /*13a40*/  LEA.HI.X.SX32 R9, R45, R245, 0x2, P0 ;  /* 0x000000f52d097211 */ /* 0x000fe200000f16ff */
[----:B------:R-:W-:Y:S04]  /*13a50*/  IMAD R46, R46, R10, -0x80 ;  /* 0xffffff802e2e7424 */ /* 0x000fe800078e020a */
[----:B------:R1:W4:Y:S02]  /*13a60*/  LD.E R4, desc[UR4][R8.64] ;  /* 0x0000000408047980 */ /* 0x000324000c101900 */
[----:B-1----:R-:W-:Y:S01]  /*13a70*/  SHF.R.S32.HI R8, RZ, 0x1f, R46 ;  /* 0x0000001fff087819 */ /* 0x002fe2000001142e */
        /* <DEDUP_REMOVED lines=12> */
.L_x_6117:
[----:B------:R-:W-:Y:S05]  /*13b40*/  BSYNC.RECONVERGENT B0 ;  /* 0x0000000000007941 */ /* 0x000fea0003800200 */
.L_x_6116:
        /* <DEDUP_REMOVED lines=8> */
[--C-:B------:R-:W-:Y:S01]  /*13bd0*/  IMAD.X R11, R4, 0x1, R227.reuse, P0 ;  /* 0x00000001040b7824 */ /* 0x100fe200000e06e3 */
[----:B------:R3:W-:Y:S01]  /*13be0*/  @P4 STS.128 [R243+0x4000], RZ ;  /* 0x004000fff3004388 */ /* 0x0007e20000000c00 */
[-C--:B------:R-:W-:Y:S02]  /*13bf0*/  IADD3 R6, P0, PT, R8, R5.reuse, RZ ;  /* 0x0000000508067210 */ /* 0x080fe40007f1e0ff */
[--C-:B------:R-:W-:Y:S02]  /*13c00*/  IMAD.X R9, R11, 0x1, R4.reuse, P5 ;  /* 0x000000010b097824 */ /* 0x100fe400028e0604 */
[-C--:B-1----:R-:W-:Y:S03]  /*13c10*/  IADD3 R46, P5, PT, R6, R5.reuse, RZ ;  /* 0x00000005062e7210 */ /* 0x082fe60007fbe0ff */
[-C--:B------:R-:W-:Y:S05]  /*13c20*/  IADD3.X R7, PT, PT, R9, R4.reuse, RZ, P0, !PT ;  /* 0x0000000409077210 */ /* 0x080fea00007fe4ff */
        /* <DEDUP_REMOVED lines=43> */
[-C--:B--2---:R-:W-:Y:S03]  /*13ee0*/  IADD3 R8, P5, PT, R10, R5.reuse, RZ ;  /* 0x000000050a087210 */ /* 0x084fe60007fbe0ff */
[----:B------:R3:W-:Y:S01]  /*13ef0*/  @P4 STS.128 [R243+0x6000], RZ ;  /* 0x006000fff3004388 */ /* 0x0007e20000000c00 */
[----:B------:R-:W-:Y:S03]  /*13f00*/  IADD3.X R9, PT, PT, R11, R4, RZ, P5, !PT ;  /* 0x000000040b097210 */ /* 0x000fe60002ffe4ff */
        /* <DEDUP_REMOVED lines=9> */
[----:B-1----:R-:W-:Y:S03]  /*13fa0*/  IADD3 R6, P0, PT, R8, R5, RZ ;  /* 0x0000000508067210 */ /* 0x002fe60007f1e0ff */
        /* <DEDUP_REMOVED lines=28> */
.L_x_6115:
[----:B------:R-:W-:Y:S05]  /*14170*/  BSYNC.RECONVERGENT B1 ;  /* 0x0000000000017941 */ /* 0x000fea0003800200 */
.L_x_6114:
[C---:B------:R-:W-:Y:S01]  /*14180*/  VIADD R4, R238.reuse, 0x39 ;  /* 0x00000039ee047836 */ /* 0x040fe20000000000 */
[----:B---3--:R-:W-:Y:S01]  /*14190*/  IABS R7, R238 ;  /* 0x000000ee00077213 */ /* 0x008fe20000000000 */
[----:B------:R-:W-:Y:S01]  /*141a0*/  VIADD R5, R238, 0x40 ;  /* 0x00000040ee057836 */ /* 0x000fe20000000000 */
[----:B------:R-:W-:Y:S01]  /*141b0*/  LOP3.LUT R138, R214, 0x200, R215, 0xf8, !PT ;  /* 0x00000200d68a7812 */ /* 0x000fe200078ef8d7 */
[C---:B------:R-:W-:Y:S01]  /*141c0*/  VIADD R8, R239.reuse, 0xffffffc0 ;  /* 0xffffffc0ef087836 */ /* 0x040fe20000000000 */
[----:B------:R-:W-:Y:S01]  /*141d0*/  IABS R4, R4 ;  /* 0x0000000400047213 */ /* 0x000fe20000000000 */
[----:B------:R-:W-:Y:S01]  /*141e0*/  VIADD R6, R238, 0x41 ;  /* 0x00000041ee067836 */ /* 0x000fe20000000000 */
[----:B------:R-:W-:Y:S01]  /*141f0*/  I2FP.F32.S32 R7, R7 ;  /* 0x0000000700077245 */ /* 0x000fe20000201400 */
[C---:B-1----:R-:W-:Y:S01]  /*14200*/  VIADD R47, R239.reuse, 0x1 ;  /* 0x00000001ef2f7836 */ /* 0x042fe20000000000 */
[----:B------:R-:W-:Y:S01]  /*14210*/  I2FP.F32.S32 R4, R4 ;  /* 0x0000000400047245 */ /* 0x000fe20000201400 */
[C---:B------:R-:W-:Y:S01]  /*14220*/  VIADD R62, R239.reuse, 0xffffffc1 ;  /* 0xffffffc1ef3e7836 */ /* 0x040fe20000000000 */
[----:B------:R-:W-:Y:S01]  /*14230*/  IABS R5, R5 ;  /* 0x0000000500057213 */ /* 0x000fe20000000000 */
[CC--:B------:R-:W-:Y:S01]  /*14240*/  FFMA.FTZ R33, -R240.reuse, R7.reuse, R33 ;  /* 0x00000007f0217223 */ /* 0x0c0fe20000010121 */
[C---:B------:R-:W-:Y:S01]  /*14250*/  FFMA.FTZ R193, -R240.reuse, R7, R193 ;  /* 0x00000007f0c17223 */ /* 0x040fe200000101c1 */
[CC--:B------:R-:W-:Y:S01]  /*14260*/  FFMA.FTZ R134, -R240.reuse, R4.reuse, R134 ;  /* 0x00000004f0867223 */ /* 0x0c0fe20000010186 */
[----:B------:R-:W-:Y:S01]  /*14270*/  FFMA.FTZ R142, -R240, R4, R142 ;  /* 0x00000004f08e7223 */ /* 0x000fe2000001018e */
[C---:B------:R-:W-:Y:S01]  /*14280*/  VIADD R4, R238.reuse, 0x31 ;  /* 0x00000031ee047836 */ /* 0x040fe20000000000 */
[----:B------:R-:W-:Y:S01]  /*14290*/  I2FP.F32.S32 R5, R5 ;  /* 0x0000000500057245 */ /* 0x000fe20000201400 */
[----:B------:R-:W-:Y:S01]  /*142a0*/  VIADD R7, R238, 0x28 ;  /* 0x00000028ee077836 */ /* 0x000fe20000000000 */
[----:B------:R-:W-:Y:S01]  /*142b0*/  ISETP.GE.AND P1, PT, R8, R223, PT ;  /* 0x000000df0800720c */ /* 0x000fe20003f26270 */
[C---:B------:R-:W-:Y:S01]  /*142c0*/  VIADD R59, R239.reuse, 0xffffffc8 ;  /* 0xffffffc8ef3b7836 */ /* 0x040fe20000000000 */
[----:B------:R-:W-:Y:S01]  /*142d0*/  IABS R4, R4 ;  /* 0x0000000400047213 */ /* 0x000fe20000000000 */
[----:B------:R-:W-:Y:S01]  /*142e0*/  FFMA.FTZ R141, -R240, R5, R141 ;  /* 0x00000005f08d7223 */ /* 0x000fe2000001018d */
[----:B------:R-:W-:Y:S01]  /*142f0*/  IABS R7, R7 ;  /* 0x0000000700077213 */ /* 0x000fe20000000000 */
[----:B------:R-:W-:Y:S01]  /*14300*/  VIADD R5, R238, 0x29 ;  /* 0x00000029ee057836 */ /* 0x000fe20000000000 */
[----:B------:R-:W-:Y:S01]  /*14310*/  I2FP.F32.S32 R4, R4 ;  /* 0x0000000400047245 */ /* 0x000fe20000201400 */
[C---:B------:R-:W-:Y:S01]  /*14320*/  VIADD R55, R239.reuse, 0xffffffd0 ;  /* 0xffffffd0ef377836 */ /* 0x040fe20000000000 */
[C---:B------:R-:W-:Y:S01]  /*14330*/  ISETP.GE.AND P6, PT, R8.reuse, R224, PT ;  /* 0x000000e00800720c */ /* 0x040fe20003fc6270 */
[C---:B------:R-:W-:Y:S01]  /*14340*/  VIADD R50, R239.reuse, 0xffffffe1 ;  /* 0xffffffe1ef327836 */ /* 0x040fe20000000000 */
[----:B------:R-:W-:Y:S01]  /*14350*/  ISETP.GE.AND P5, PT, R8, R222, PT ;  /* 0x000000de0800720c */ /* 0x000fe20003fa6270 */
[CC--:B------:R-:W-:Y:S01]  /*14360*/  FFMA.FTZ R136, -R240.reuse, R4.reuse, R136 ;  /* 0x00000004f0887223 */ /* 0x0c0fe20000010188 */
[----:B------:R-:W-:Y:S01]  /*14370*/  FFMA.FTZ R14, -R240, R4, R14 ;  /* 0x00000004f00e7223 */ /* 0x000fe2000001010e */
[----:B------:R-:W-:Y:S01]  /*14380*/  I2FP.F32.S32 R4, R7 ;  /* 0x0000000700047245 */ /* 0x000fe20000201400 */
[----:B------:R-:W-:Y:S01]  /*14390*/  VIADD R7, R238, 0x11 ;  /* 0x00000011ee077836 */ /* 0x000fe20000000000 */
[----:B------:R-:W-:Y:S01]  /*143a0*/  ISETP.GE.AND P0, PT, R8, R225, PT ;  /* 0x000000e10800720c */ /* 0x000fe20003f06270 */
[----:B------:R-:W-:Y:S01]  /*143b0*/  VIADD R8, R238, 0x38 ;  /* 0x00000038ee087836 */ /* 0x000fe20000000000 */
[----:B------:R-:W-:Y:S01]  /*143c0*/  IABS R5, R5 ;  /* 0x0000000500057213 */ /* 0x000fe20000000000 */
[CC--:B------:R-:W-:Y:S01]  /*143d0*/  FFMA.FTZ R13, -R240.reuse, R4.reuse, R13 ;  /* 0x00000004f00d7223 */ /* 0x0c0fe2000001010d */
[----:B------:R-:W-:Y:S01]  /*143e0*/  FFMA.FTZ R19, -R240, R4, R19 ;  /* 0x00000004f0137223 */ /* 0x000fe20000010113 */
[----:B------:R-:W-:Y:S01]  /*143f0*/  VIADD R4, R238, 0x20 ;  /* 0x00000020ee047836 */ /* 0x000fe20000000000 */
[----:B------:R-:W-:Y:S01]  /*14400*/  IABS R7, R7 ;  /* 0x0000000700077213 */ /* 0x000fe20000000000 */
[C---:B------:R-:W-:Y:S01]  /*14410*/  VIADD R49, R239.reuse, 0xffffffe8 ;  /* 0xffffffe8ef317836 */ /* 0x040fe20000000000 */
[----:B------:R-:W-:Y:S01]  /*14420*/  IABS R8, R8 ;  /* 0x0000000800087213 */ /* 0x000fe20000000000 */
[C---:B------:R-:W-:Y:S01]  /*14430*/  VIADD R52, R239.reuse, 0xffffffd9 ;  /* 0xffffffd9ef347836 */ /* 0x040fe20000000000 */
[----:B------:R-:W-:Y:S01]  /*14440*/  IABS R4, R4 ;  /* 0x0000000400047213 */ /* 0x000fe20000000000 */
[C---:B------:R-:W-:Y:S01]  /*14450*/  VIADD R58, R239.reuse, 0xffffffc9 ;  /* 0xffffffc9ef3a7836 */ /* 0x040fe20000000000 */
[----:B------:R-:W-:Y:S01]  /*14460*/  I2FP.F32.S32 R8, R8 ;  /* 0x0000000800087245 */ /* 0x000fe20000201400 */
[C---:B------:R-:W-:Y:S01]  /*14470*/  VIADD R54, R239.reuse, 0xffffffd1 ;  /* 0xffffffd1ef367836 */ /* 0x040fe20000000000 */
[----:B------:R-:W-:Y:S01]  /*14480*/  I2FP.F32.S32 R4, R4 ;  /* 0x0000000400047245 */ /* 0x000fe20000201400 */
[C---:B------:R-:W-:Y:S01]  /*14490*/  VIADD R51, R239.reuse, 0xffffffe0 ;  /* 0xffffffe0ef337836 */ /* 0x040fe20000000000 */
[----:B------:R-:W-:Y:S01]  /*144a0*/  I2FP.F32.S32 R5, R5 ;  /* 0x0000000500057245 */ /* 0x000fe20000201400 */
[CC--:B------:R-:W-:Y:S01]  /*144b0*/  FFMA.FTZ R135, -R240.reuse, R8.reuse, R135 ;  /* 0x00000008f0877223 */ /* 0x0c0fe20000010187 */
[C---:B------:R-:W-:Y:S01]  /*144c0*/  FFMA.FTZ R143, -R240.reuse, R8, R143 ;  /* 0x00000008f08f7223 */ /* 0x040fe2000001018f */
[CC--:B------:R-:W-:Y:S01]  /*144d0*/  FFMA.FTZ R23, -R240.reuse, R4.reuse, R23 ;  /* 0x00000004f0177223 */ /* 0x0c0fe20000010117 */
[----:B------:R-:W-:Y:S01]  /*144e0*/  FFMA.FTZ R17, -R240, R4, R17 ;  /* 0x00000004f0117223 */ /* 0x000fe20000010111 */
[----:B------:R-:W-:Y:S01]  /*144f0*/  I2FP.F32.S32 R4, R7 ;  /* 0x0000000700047245 */ /* 0x000fe20000201400 */
[----:B------:R-:W-:Y:S02]  /*14500*/  VIADD R7, R238, 0xfffffff9 ;  /* 0xfffffff9ee077836 */ /* 0x000fe40000000000 */
[-C--:B------:R-:W-:Y:S01]  /*14510*/  FFMA.FTZ R12, -R240, R5.reuse, R12 ;  /* 0x00000005f00c7223 */ /* 0x080fe2000001010c */
[----:B------:R-:W-:Y:S02]  /*14520*/  VIADD R8, R238, 0x21 ;  /* 0x00000021ee087836 */ /* 0x000fe40000000000 */
[C---:B------:R-:W-:Y:S01]  /*14530*/  FFMA.FTZ R18, -R240.reuse, R5, R18 ;  /* 0x00000005f0127223 */ /* 0x040fe20000010112 */
[CC--:B------:R-:W-:Y:S01]  /*14540*/  FFMA.FTZ R30, -R240.reuse, R4.reuse, R30 ;  /* 0x00000004f01e7223 */ /* 0x0c0fe2000001011e */
[----:B------:R-:W-:Y:S01]  /*14550*/  FFMA.FTZ R24, -R240, R4, R24 ;  /* 0x00000004f0187223 */ /* 0x000fe20000010118 */
[C---:B------:R-:W-:Y:S01]  /*14560*/  VIADD R4, R238.reuse, 0x9 ;  /* 0x00000009ee047836 */ /* 0x040fe20000000000 */
[----:B------:R-:W-:Y:S01]  /*14570*/  IABS R7, R7 ;  /* 0x0000000700077213 */ /* 0x000fe20000000000 */
[----:B------:R-:W-:Y:S01]  /*14580*/  VIADD R5, R238, 0x18 ;  /* 0x00000018ee057836 */ /* 0x000fe20000000000 */
        /* <DEDUP_REMOVED lines=11> */
[CC--:B------:R-:W-:Y:S01]  /*14640*/  FFMA.FTZ R28, -R240.reuse, R4.reuse, R28 ;  /* 0x00000004f01c7223 */ /* 0x0c0fe2000001011c */
[C---:B------:R-:W-:Y:S01]  /*14650*/  FFMA.FTZ R34, -R240.reuse, R4, R34 ;  /* 0x00000004f0227223 */ /* 0x040fe20000010122 */
[----:B------:R-:W-:Y:S01]  /*14660*/  I2FP.F32.S32 R4, R7 ;  /* 0x0000000700047245 */ /* 0x000fe20000201400 */
[----:B------:R-:W-:Y:S01]  /*14670*/  FFMA.FTZ R16, -R240, R8, R16 ;  /* 0x00000008f0107223 */ /* 0x000fe20000010110 */
[----:B------:R-:W-:Y:S01]  /*14680*/  I2FP.F32.S32 R5, R5 ;  /* 0x0000000500057245 */ /* 0x000fe20000201400 */
[----:B------:R-:W-:Y:S01]  /*14690*/  VIADD R7, R238, 0xffffffe8 ;  /* 0xffffffe8ee077836 */ /* 0x000fe20000000000 */
[----:B------:R-:W-:Y:S01]  /*146a0*/  I2FP.F32.S32 R6, R6 ;  /* 0x0000000600067245 */ /* 0x000fe20000201400 */
[CC--:B------:R-:W-:Y:S01]  /*146b0*/  FFMA.FTZ R36, -R240.reuse, R4.reuse, R36 ;  /* 0x00000004f0247223 */ /* 0x0c0fe20000010124 */
[----:B------:R-:W-:Y:S01]  /*146c0*/  FFMA.FTZ R41, -R240, R4, R41 ;  /* 0x00000004f0297223 */ /* 0x000fe20000010129 */
[----:B------:R-:W-:Y:S02]  /*146d0*/  VIADD R4, R238, 0xfffffff1 ;  /* 0xfffffff1ee047836 */ /* 0x000fe40000000000 */
[-C--:B------:R-:W-:Y:S01]  /*146e0*/  FFMA.FTZ R21, -R240, R5.reuse, R21 ;  /* 0x00000005f0157223 */ /* 0x080fe20000010115 */
[----:B------:R-:W-:Y:S02]  /*146f0*/  VIADD R8, R238, 0x10 ;  /* 0x00000010ee087836 */ /* 0x000fe40000000000 */
[C---:B------:R-:W-:Y:S01]  /*14700*/  FFMA.FTZ R27, -R240.reuse, R5, R27 ;  /* 0x00000005f01b7223 */ /* 0x040fe2000001011b */
[----:B------:R-:W-:Y:S01]  /*14710*/  FFMA.FTZ R140, -R240, R6, R140 ;  /* 0x00000006f08c7223 */ /* 0x000fe2000001018c */
[----:B------:R-:W-:Y:S01]  /*14720*/  IABS R4, R4 ;  /* 0x0000000400047213 */ /* 0x000fe20000000000 */
[C---:B------:R-:W-:Y:S01]  /*14730*/  VIADD R5, R238.reuse, 0x1 ;  /* 0x00000001ee057836 */ /* 0x040fe20000000000 */
[----:B------:R-:W-:Y:S01]  /*14740*/  IABS R7, R7 ;  /* 0x0000000700077213 */ /* 0x000fe20000000000 */
[----:B------:R-:W-:Y:S01]  /*14750*/  VIADD R6, R238, 0x30 ;  /* 0x00000030ee067836 */ /* 0x000fe20000000000 */
[----:B------:R-:W-:Y:S01]  /*14760*/  I2FP.F32.S32 R4, R4 ;  /* 0x0000000400047245 */ /* 0x000fe20000201400 */
[----:B------:R-:W-:Y:S01]  /*14770*/  IMAD R138, R138, 0x2, R212 ;  /* 0x000000028a8a7824 */ /* 0x000fe200078e02d4 */
[----:B------:R-:W-:Y:S01]  /*14780*/  IABS R8, R8 ;  /* 0x0000000800087213 */ /* 0x000fe20000000000 */
[----:B------:R-:W-:Y:S01]  /*14790*/  VIADD R237, R237, 0xffffff80 ;  /* 0xffffff80eded7836 */ /* 0x000fe20000000000 */
[----:B------:R-:W-:Y:S01]  /*147a0*/  IABS R5, R5 ;  /* 0x0000000500057213 */ /* 0x000fe20000000000 */
[CC--:B------:R-:W-:Y:S01]  /*147b0*/  FFMA.FTZ R39, -R240.reuse, R4.reuse, R39 ;  /* 0x00000004f0277223 */ /* 0x0c0fe20000010127 */
[----:B------:R-:W-:Y:S01]  /*147c0*/  FFMA.FTZ R178, -R240, R4, R178 ;  /* 0x00000004f0b27223 */ /* 0x000fe200000101b2 */
[----:B------:R-:W-:Y:S01]  /*147d0*/  I2FP.F32.S32 R4, R7 ;  /* 0x0000000700047245 */ /* 0x000fe20000201400 */
[----:B------:R-:W-:Y:S01]  /*147e0*/  VIADD R7, R238, 0xffffffc0 ;  /* 0xffffffc0ee077836 */ /* 0x000fe20000000000 */
[----:B------:R-:W-:Y:S01]  /*147f0*/  I2FP.F32.S32 R8, R8 ;  /* 0x0000000800087245 */ /* 0x000fe20000201400 */
[----:B------:R-:W-:Y:S01]  /*14800*/  IMAD.IADD R144, R138, 0x1, R213 ;  /* 0x000000018a907824 */ /* 0x000fe200078e02d5 */
[----:B------:R-:W-:Y:S01]  /*14810*/  IABS R6, R6 ;  /* 0x0000000600067213 */ /* 0x000fe20000000000 */
[C---:B------:R-:W-:Y:S01]  /*14820*/  FFMA.FTZ R179, -R240.reuse, R4, R44 ;  /* 0x00000004f0b37223 */ /* 0x040fe2000001012c */
[----:B------:R-:W-:Y:S01]  /*14830*/  I2FP.F32.S32 R5, R5 ;  /* 0x0000000500057245 */ /* 0x000fe20000201400 */
[----:B------:R-:W-:Y:S02]  /*14840*/  VIADD R44, R239, 0xfffffff9 ;  /* 0xfffffff9ef2c7836 */ /* 0x000fe40000000000 */
[C---:B------:R-:W-:Y:S01]  /*14850*/  FFMA.FTZ R31, -R240.reuse, R8, R31 ;  /* 0x00000008f01f7223 */ /* 0x040fe2000001011f */
[----:B------:R-:W-:Y:S01]  /*14860*/  I2FP.F32.S32 R6, R6 ;  /* 0x0000000600067245 */ /* 0x000fe20000201400 */
[----:B------:R-:W-:Y:S01]  /*14870*/  FFMA.FTZ R25, -R240, R8, R25 ;  /* 0x00000008f0197223 */ /* 0x000fe20000010119 */
[----:B------:R-:W-:Y:S02]  /*14880*/  VIADD R8, R238, 0xfffffff8 ;  /* 0xfffffff8ee087836 */ /* 0x000fe40000000000 */
[CC--:B------:R-:W-:Y:S01]  /*14890*/  FFMA.FTZ R38, -R240.reuse, R5.reuse, R38 ;  /* 0x00000005f0267223 */ /* 0x0c0fe20000010126 */
[----:B------:R-:W-:Y:S01]  /*148a0*/  FFMA.FTZ R32, -R240, R5, R32 ;  /* 0x00000005f0207223 */ /* 0x000fe20000010120 */
[----:B------:R-:W-:Y:S01]  /*148b0*/  ISETP.GE.AND P4, PT, R44, R225, PT ;  /* 0x000000e12c00720c */ /* 0x000fe20003f86270 */
[CC--:B------:R-:W-:Y:S01]  /*148c0*/  FFMA.FTZ R137, -R240.reuse, R6.reuse, R137 ;  /* 0x00000006f0897223 */ /* 0x0c0fe20000010189 */
[----:B------:R-:W-:Y:S01]  /*148d0*/  FFMA.FTZ R15, -R240, R6, R15 ;  /* 0x00000006f00f7223 */ /* 0x000fe2000001010f */
[C---:B------:R-:W-:Y:S01]  /*148e0*/  VIADD R5, R238.reuse, 0xffffffe9 ;  /* 0xffffffe9ee057836 */ /* 0x040fe20000000000 */
[----:B------:R-:W-:Y:S01]  /*148f0*/  IABS R8, R8 ;  /* 0x0000000800087213 */ /* 0x000fe20000000000 */
[----:B------:R-:W-:Y:S01]  /*14900*/  VIADD R6, R238, 0x19 ;  /* 0x00000019ee067836 */ /* 0x000fe20000000000 */
[----:B------:R-:W-:Y:S01]  /*14910*/  FSEL R183, R33, -INF , P4 ;  /* 0xff80000021b77808 */ /* 0x000fe20002000000 */
[----:B------:R-:W-:Y:S01]  /*14920*/  VIADD R33, R239, 0xfffffff8 ;  /* 0xfffffff8ef217836 */ /* 0x000fe20000000000 */
[----:B------:R-:W-:Y:S01]  /*14930*/  ISETP.GE.AND P4, PT, R47, R223, PT ;  /* 0x000000df2f00720c */ /* 0x000fe20003f86270 */
[----:B------:R-:W-:Y:S01]  /*14940*/  FFMA.FTZ R169, -R240, R4, R169 ;  /* 0x00000004f0a97223 */ /* 0x000fe200000101a9 */
[----:B------:R-:W-:Y:S01]  /*14950*/  I2FP.F32.S32 R8, R8 ;  /* 0x0000000800087245 */ /* 0x000fe20000201400 */
[----:B------:R-:W-:Y:S01]  /*14960*/  VIADD R4, R238, 0xffffffd9 ;  /* 0xffffffd9ee047836 */ /* 0x000fe20000000000 */
[----:B------:R-:W-:Y:S01]  /*14970*/  IABS R5, R5 ;  /* 0x0000000500057213 */ /* 0x000fe20000000000 */
[----:B------:R-:W-:Y:S01]  /*14980*/  VIADD R139, R138, 0xc040 ;  /* 0x0000c0408a8b7836 */ /* 0x000fe20000000000 */
[----:B------:R-:W-:Y:S01]  /*14990*/  IABS R6, R6 ;  /* 0x0000000600067213 */ /* 0x000fe20000000000 */
[CC--:B------:R-:W-:Y:S01]  /*149a0*/  FFMA.FTZ R37, -R240.reuse, R8.reuse, R37 ;  /* 0x00000008f0257223 */ /* 0x0c0fe20000010125 */
[----:B------:R-:W-:Y:S01]  /*149b0*/  FSEL R193, R193, -INF , P4 ;  /* 0xff800000c1c17808 */ /* 0x000fe20002000000 */
[----:B------:R-:W-:Y:S01]  /*149c0*/  FFMA.FTZ R42, -R240, R8, R42 ;  /* 0x00000008f02a7223 */ /* 0x000fe2000001012a */
[----:B------:R-:W-:Y:S01]  /*149d0*/  I2FP.F32.S32 R5, R5 ;  /* 0x0000000500057245 */ /* 0x000fe20000201400 */
[----:B------:R-:W-:Y:S01]  /*149e0*/  VIADD R8, R238, 0xffffffe1 ;  /* 0xffffffe1ee087836 */ /* 0x000fe20000000000 */
[----:B------:R-:W-:Y:S02]  /*149f0*/  ISETP.GE.AND P4, PT, R62, R225, PT ;  /* 0x000000e13e00720c */ /* 0x000fe40003f86270 */
[----:B------:R-:W-:Y:S01]  /*14a00*/  I2FP.F32.S32 R6, R6 ;  /* 0x0000000600067245 */ /* 0x000fe20000201400 */
[CC--:B------:R-:W-:Y:S01]  /*14a10*/  FFMA.FTZ R43, -R240.reuse, R5.reuse, R43 ;  /* 0x00000005f02b7223 */ /* 0x0c0fe2000001012b */
[----:B------:R-:W-:Y:S01]  /*14a20*/  FSEL R60, R135, -INF , P4 ;  /* 0xff800000873c7808 */ /* 0x000fe20002000000 */
[----:B------:R-:W-:Y:S01]  /*14a30*/  FFMA.FTZ R170, -R240, R5, R170 ;  /* 0x00000005f0aa7223 */ /* 0x000fe200000101aa */
[----:B------:R-:W-:Y:S02]  /*14a40*/  VIADD R5, R238, 0xffffffc1 ;  /* 0xffffffc1ee057836 */ /* 0x000fe40000000000 */
[CC--:B------:R-:W-:Y:S01]  /*14a50*/  FFMA.FTZ R20, -R240.reuse, R6.reuse, R20 ;  /* 0x00000006f0147223 */ /* 0x0c0fe20000010114 */
[----:B------:R-:W-:Y:S01]  /*14a60*/  FFMA.FTZ R26, -R240, R6, R26 ;  /* 0x00000006f01a7223 */ /* 0x000fe2000001011a */
[----:B------:R-:W2:Y:S01]  /*14a70*/  LD.E R135, desc[UR4][R2.64+0xdc] ;  /* 0x0000dc0402877980 */ /* 0x000ea2000c101900 */
[----:B------:R-:W-:Y:S01]  /*14a80*/  VIADD R6, R238, 0x8 ;  /* 0x00000008ee067836 */ /* 0x000fe20000000000 */
[----:B------:R-:W-:Y:S02]  /*14a90*/  IABS R8, R8 ;  /* 0x0000000800087213 */ /* 0x000fe40000000000 */
[----:B------:R-:W-:Y:S02]  /*14aa0*/  IABS R5, R5 ;  /* 0x0000000500057213 */ /* 0x000fe40000000000 */
[----:B------:R-:W-:Y:S02]  /*14ab0*/  I2FP.F32.S32 R8, R8 ;  /* 0x0000000800087245 */ /* 0x000fe40000201400 */
[----:B------:R-:W-:Y:S02]  /*14ac0*/  IABS R6, R6 ;  /* 0x0000000600067213 */ /* 0x000fe40000000000 */
[----:B------:R-:W-:Y:S01]  /*14ad0*/  I2FP.F32.S32 R5, R5 ;  /* 0x0000000500057245 */ /* 0x000fe20000201400 */
[C---:B------:R-:W-:Y:S01]  /*14ae0*/  FFMA.FTZ R172, -R240.reuse, R8, R172 ;  /* 0x00000008f0ac7223 */ /* 0x040fe200000101ac */
[----:B------:R-:W-:Y:S01]  /*14af0*/  I2FP.F32.S32 R6, R6 ;  /* 0x0000000600067245 */ /* 0x000fe20000201400 */
[----:B------:R-:W-:Y:S01]  /*14b00*/  FFMA.FTZ R166, -R240, R8, R166 ;  /* 0x00000008f0a67223 */ /* 0x000fe200000101a6 */
[----:B------:R-:W-:Y:S01]  /*14b10*/  FSEL R134, R134, -INF , P0 ;  /* 0xff80000086867808 */ /* 0x000fe20000000000 */
[----:B------:R-:W-:Y:S01]  /*14b20*/  VIADD R8, R238, 0xffffffd8 ;  /* 0xffffffd8ee087836 */ /* 0x000fe20000000000 */
[----:B------:R-:W-:Y:S01]  /*14b30*/  IABS R7, R7 ;  /* 0x0000000700077213 */ /* 0x000fe20000000000 */
[C---:B------:R-:W-:Y:S01]  /*14b40*/  FFMA.FTZ R155, -R240.reuse, R5, R155 ;  /* 0x00000005f09b7223 */ /* 0x040fe2000001019b */
[----:B------:R-:W-:Y:S01]  /*14b50*/  ISETP.GE.AND P0, PT, R59, R225, PT ;  /* 0x000000e13b00720c */ /* 0x000fe20003f06270 */
[CC--:B------:R-:W-:Y:S01]  /*14b60*/  FFMA.FTZ R29, -R240.reuse, R6.reuse, R29 ;  /* 0x00000006f01d7223 */ /* 0x0c0fe2000001011d */
[----:B------:R-:W-:Y:S01]  /*14b70*/  FFMA.FTZ R35, -R240, R6, R35 ;  /* 0x00000006f0237223 */ /* 0x000fe20000010123 */
[----:B------:R-:W-:Y:S01]  /*14b80*/  I2FP.F32.S32 R7, R7 ;  /* 0x0000000700077245 */ /* 0x000fe20000201400 */
[----:B------:R-:W-:Y:S01]  /*14b90*/  VIADD R5, R238, 0xffffffd1 ;  /* 0xffffffd1ee057836 */ /* 0x000fe20000000000 */
[----:B------:R-:W-:Y:S01]  /*14ba0*/  FSEL R11, R136, -INF , P0 ;  /* 0xff800000880b7808 */ /* 0x000fe20000000000 */
[----:B------:R-:W-:Y:S01]  /*14bb0*/  VIADD R6, R238, 0xfffffff0 ;  /* 0xfffffff0ee067836 */ /* 0x000fe20000000000 */
[----:B------:R-:W-:Y:S01]  /*14bc0*/  IABS R8, R8 ;  /* 0x0000000800087213 */ /* 0x000fe20000000000 */
[----:B------:R-:W-:Y:S01]  /*14bd0*/  FFMA.FTZ R154, -R240, R7, R154 ;  /* 0x00000007f09a7223 */ /* 0x000fe2000001019a */
[----:B------:R-:W-:Y:S01]  /*14be0*/  ISETP.GE.AND P0, PT, R55, R225, PT ;  /* 0x000000e13700720c */ /* 0x000fe20003f06270 */
[----:B------:R-:W-:Y:S01]  /*14bf0*/  VIADD R7, R238, 0xffffffc9 ;  /* 0xffffffc9ee077836 */ /* 0x000fe20000000000 */
[----:B------:R-:W-:Y:S02]  /*14c00*/  IABS R5, R5 ;  /* 0x0000000500057213 */ /* 0x000fe40000000000 */
[----:B------:R-:W-:Y:S02]  /*14c10*/  I2FP.F32.S32 R8, R8 ;  /* 0x0000000800087245 */ /* 0x000fe40000201400 */
[----:B------:R-:W-:Y:S02]  /*14c20*/  FSEL R57, R12, -INF , P0 ;  /* 0xff8000000c397808 */ /* 0x000fe40000000000 */
[----:B------:R-:W-:Y:S01]  /*14c30*/  IABS R6, R6 ;  /* 0x0000000600067213 */ /* 0x000fe20000000000 */
[-C--:B------:R-:W-:Y:S01]  /*14c40*/  FFMA.FTZ R167, -R240, R8.reuse, R167 ;  /* 0x00000008f0a77223 */ /* 0x080fe200000101a7 */
[----:B------:R-:W-:Y:S01]  /*14c50*/  ISETP.GE.AND P0, PT, R62, R223, PT ;  /* 0x000000df3e00720c */ /* 0x000fe20003f06270 */
[C---:B------:R-:W-:Y:S01]  /*14c60*/  FFMA.FTZ R161, -R240.reuse, R8, R161 ;  /* 0x00000008f0a17223 */ /* 0x040fe200000101a1 */
[----:B------:R-:W-:Y:S02]  /*14c70*/  I2FP.F32.S32 R5, R5 ;  /* 0x0000000500057245 */ /* 0x000fe40000201400 */
[----:B------:R-:W-:Y:S02]  /*14c80*/  I2FP.F32.S32 R6, R6 ;  /* 0x0000000600067245 */ /* 0x000fe40000201400 */
[----:B------:R-:W-:Y:S01]  /*14c90*/  IABS R7, R7 ;  /* 0x0000000700077213 */ /* 0x000fe20000000000 */
[CC--:B------:R-:W-:Y:S01]  /*14ca0*/  FFMA.FTZ R165, -R240.reuse, R5.reuse, R165 ;  /* 0x00000005f0a57223 */ /* 0x0c0fe200000101a5 */
[----:B------:R-:W-:Y:S01]  /*14cb0*/  FSEL R8, R141, -INF , P0 ;  /* 0xff8000008d087808 */ /* 0x000fe20000000000 */
[C---:B------:R-:W-:Y:S01]  /*14cc0*/  FFMA.FTZ R158, -R240.reuse, R5, R158 ;  /* 0x00000005f09e7223 */ /* 0x040fe2000001019e */
[----:B------:R-:W-:Y:S01]  /*14cd0*/  ISETP.GE.AND P0, PT, R59, R223, PT ;  /* 0x000000df3b00720c */ /* 0x000fe20003f06270 */
[CC--:B------:R-:W-:Y:S01]  /*14ce0*/  FFMA.FTZ R40, -R240.reuse, R6.reuse, R40 ;  /* 0x00000006f0287223 */ /* 0x0c0fe20000010128 */
[----:B------:R-:W-:Y:S01]  /*14cf0*/  I2FP.F32.S32 R5, R7 ;  /* 0x0000000700057245 */ /* 0x000fe20000201400 */
[----:B------:R-:W-:Y:S01]  /*14d00*/  FFMA.FTZ R173, -R240, R6, R173 ;  /* 0x00000006f0ad7223 */ /* 0x000fe200000101ad */
[----:B------:R-:W-:Y:S01]  /*14d10*/  FSEL R7, R142, -INF , P0 ;  /* 0xff8000008e077808 */ /* 0x000fe20000000000 */
[----:B------:R-:W-:Y:S01]  /*14d20*/  VIADD R6, R238, 0xffffffe0 ;  /* 0xffffffe0ee067836 */ /* 0x000fe20000000000 */
[----:B------:R-:W-:Y:S01]  /*14d30*/  ISETP.GE.AND P0, PT, R50, R225, PT ;  /* 0x000000e13200720c */ /* 0x000fe20003f06270 */
[----:B------:R-:W-:Y:S01]  /*14d40*/  FFMA.FTZ R61, -R240, R5, R61 ;  /* 0x00000005f03d7223 */ /* 0x000fe2000001013d */
[----:B------:R-:W-:Y:S01]  /*14d50*/  ISETP.GE.AND P4, PT, R58, R225, PT ;  /* 0x000000e13a00720c */ /* 0x000fe20003f86270 */
[----:B------:R-:W-:Y:S01]  /*14d60*/  FFMA.FTZ R160, -R240, R5, R160 ;  /* 0x00000005f0a07223 */ /* 0x000fe200000101a0 */
[----:B------:R-:W-:Y:S01]  /*14d70*/  FSEL R199, R21, -INF , P0 ;  /* 0xff80000015c77808 */ /* 0x000fe20000000000 */
[C---:B------:R-:W-:Y:S01]  /*14d80*/  VIADD R21, R239.reuse, 0x18 ;  /* 0x00000018ef157836 */ /* 0x040fe20000000000 */
[----:B------:R-:W-:Y:S01]  /*14d90*/  IABS R6, R6 ;  /* 0x0000000600067213 */ /* 0x000fe20000000000 */
[----:B------:R-:W-:Y:S01]  /*14da0*/  VIADD R5, R239, 0x39 ;  /* 0x00000039ef057836 */ /* 0x000fe20000000000 */
[----:B------:R-:W-:Y:S02]  /*14db0*/  ISETP.GE.AND P0, PT, R49, R225, PT ;  /* 0x000000e13100720c */ /* 0x000fe40003f06270 */
[----:B------:R-:W-:Y:S02]  /*14dc0*/  I2FP.F32.S32 R6, R6 ;  /* 0x0000000600067245 */ /* 0x000fe40000201400 */
[----:B------:R-:W-:Y:S01]  /*14dd0*/  FSEL R174, R24, -INF , P0 ;  /* 0xff80000018ae7808 */ /* 0x000fe20000000000 */
[----:B------:R-:W-:Y:S01]  /*14de0*/  VIADD R24, R239, 0x9 ;  /* 0x00000009ef187836 */ /* 0x000fe20000000000 */
[----:B------:R-:W-:Y:S01]  /*14df0*/  ISETP.GE.AND P0, PT, R52, R223, PT ;  /* 0x000000df3400720c */ /* 0x000fe20003f06270 */
[CC--:B------:R-:W-:Y:S01]  /*14e00*/  FFMA.FTZ R171, -R240.reuse, R6.reuse, R171 ;  /* 0x00000006f0ab7223 */ /* 0x0c0fe200000101ab */
[----:B------:R-:W-:Y:S01]  /*14e10*/  FFMA.FTZ R163, -R240, R6, R163 ;  /* 0x00000006f0a37223 */ /* 0x000fe200000101a3 */
[----:B------:R-:W-:Y:S01]  /*14e20*/  FSEL R10, R137, -INF , P4 ;  /* 0xff800000890a7808 */ /* 0x000fe20002000000 */
[----:B------:R-:W-:Y:S01]  /*14e30*/  VIADD R6, R238, 0xffffffd0 ;  /* 0xffffffd0ee067836 */ /* 0x000fe20000000000 */
[----:B------:R-:W-:Y:S01]  /*14e40*/  FSEL R64, R19, -INF , P0 ;  /* 0xff80000013407808 */ /* 0x000fe20000000000 */
[----:B------:R-:W-:Y:S01]  /*14e50*/  VIADD R19, R239, 0x20 ;  /* 0x00000020ef137836 */ /* 0x000fe20000000000 */
[----:B------:R-:W-:Y:S02]  /*14e60*/  ISETP.GE.AND P4, PT, R54, R225, PT ;  /* 0x000000e13600720c */ /* 0x000fe40003f86270 */
[----:B------:R-:W-:Y:S02]  /*14e70*/  ISETP.GE.AND P0, PT, R51, R223, PT ;  /* 0x000000df3300720c */ /* 0x000fe40003f06270 */
[----:B------:R-:W-:Y:S02]  /*14e80*/  FSEL R56, R13, -INF , P4 ;  /* 0xff8000000d387808 */ /* 0x000fe40002000000 */
[----:B------:R-:W-:Y:S01]  /*14e90*/  FSEL R176, R22, -INF , P0 ;  /* 0xff80000016b07808 */ /* 0x000fe20000000000 */
[----:B------:R-:W-:Y:S01]  /*14ea0*/  VIADD R22, R239, 0x11 ;  /* 0x00000011ef167836 */ /* 0x000fe20000000000 */
[----:B------:R-:W-:Y:S02]  /*14eb0*/  IABS R6, R6 ;  /* 0x0000000600067213 */ /* 0x000fe40000000000 */
[-C--:B------:R-:W-:Y:S02]  /*14ec0*/  ISETP.GE.AND P4, PT, R53, R225.reuse, PT ;  /* 0x000000e13500720c */ /* 0x080fe40003f86270 */
[----:B------:R-:W-:Y:S02]  /*14ed0*/  ISETP.GE.AND P0, PT, R33, R225, PT ;  /* 0x000000e12100720c */ /* 0x000fe40003f06270 */
[----:B------:R-:W-:Y:S02]  /*14ee0*/  I2FP.F32.S32 R6, R6 ;  /* 0x0000000600067245 */ /* 0x000fe40000201400 */
[----:B------:R-:W-:Y:S02]  /*14ef0*/  FSEL R32, R32, -INF , P0 ;  /* 0xff80000020207808 */ /* 0x000fe40000000000 */
[----:B------:R-:W-:Y:S01]  /*14f00*/  FSEL R67, R16, -INF , P4 ;  /* 0xff80000010437808 */ /* 0x000fe20002000000 */
[-C--:B------:R-:W-:Y:S01]  /*14f10*/  FFMA.FTZ R164, -R240, R6.reuse, R164 ;  /* 0x00000006f0a47223 */ /* 0x080fe200000101a4 */
[-C--:B------:R-:W-:Y:S01]  /*14f20*/  ISETP.GE.AND P4, PT, R58, R223.reuse, PT ;  /* 0x000000df3a00720c */ /* 0x080fe20003f86270 */
[----:B------:R-:W-:Y:S01]  /*14f30*/  FFMA.FTZ R153, -R240, R6, R153 ;  /* 0x00000006f0997223 */ /* 0x000fe20000010199 */
[-C--:B------:R-:W-:Y:S01]  /*14f40*/  ISETP.GE.AND P0, PT, R49, R223.reuse, PT ;  /* 0x000000df3100720c */ /* 0x080fe20003f06270 */
[----:B------:R-:W-:Y:S01]  /*14f50*/  VIADD R16, R239, 0x29 ;  /* 0x00000029ef107836 */ /* 0x000fe20000000000 */
[----:B------:R-:W-:Y:S02]  /*14f60*/  FSEL R6, R143, -INF , P4 ;  /* 0xff8000008f067808 */ /* 0x000fe40002000000 */
[----:B------:R-:W-:Y:S02]  /*14f70*/  FSEL R26, R26, -INF , P0 ;  /* 0xff8000001a1a7808 */ /* 0x000fe40000000000 */
[-C--:B------:R-:W-:Y:S02]  /*14f80*/  ISETP.GE.AND P4, PT, R55, R223.reuse, PT ;  /* 0x000000df3700720c */ /* 0x080fe40003f86270 */
[----:B------:R-:W-:Y:S02]  /*14f90*/  ISETP.GE.AND P0, PT, R48, R223, PT ;  /* 0x000000df3000720c */ /* 0x000fe40003f06270 */
[----:B------:R-:W-:Y:S01]  /*14fa0*/  FSEL R202, R14, -INF , P4 ;  /* 0xff8000000eca7808 */ /* 0x000fe20002000000 */
[----:B------:R-:W-:Y:S01]  /*14fb0*/  VIADD R14, R239, 0x31 ;  /* 0x00000031ef0e7836 */ /* 0x000fe20000000000 */
[----:B------:R-:W-:Y:S02]  /*14fc0*/  FSEL R27, R27, -INF , P0 ;  /* 0xff8000001b1b7808 */ /* 0x000fe40000000000 */
[-C--:B------:R-:W-:Y:S02]  /*14fd0*/  ISETP.GE.AND P0, PT, R47, R225.reuse, PT ;  /* 0x000000e12f00720c */ /* 0x080fe40003f06270 */
[-C--:B------:R-:W-:Y:S02]  /*14fe0*/  ISETP.GE.AND P4, PT, R48, R225.reuse, PT ;  /* 0x000000e13000720c */ /* 0x080fe40003f86270 */
[----:B------:R-:W-:Y:S02]  /*14ff0*/  FSEL R37, R37, -INF , P0 ;  /* 0xff80000025257808 */ /* 0x000fe40000000000 */
[----:B------:R-:W-:Y:S01]  /*15000*/  FSEL R198, R25, -INF , P4 ;  /* 0xff80000019c67808 */ /* 0x000fe20002000000 */
[----:B------:R-:W-:Y:S01]  /*15010*/  VIADD R25, R239, 0x8 ;  /* 0x00000008ef197836 */ /* 0x000fe20000000000 */
[C---:B------:R-:W-:Y:S02]  /*15020*/  ISETP.GE.AND P4, PT, R46.reuse, R225, PT ;  /* 0x000000e12e00720c */ /* 0x040fe40003f86270 */
[----:B------:R-:W-:Y:S02]  /*15030*/  ISETP.GE.AND P0, PT, R46, R223, PT ;  /* 0x000000df2e00720c */ /* 0x000fe40003f06270 */
[----:B------:R-:W-:Y:S02]  /*15040*/  FSEL R9, R140, -INF , P1 ;  /* 0xff8000008c097808 */ /* 0x000fe40000800000 */
[----:B------:R-:W-:Y:S02]  /*15050*/  ISETP.GE.AND P1, PT, R52, R225, PT ;  /* 0x000000e13400720c */ /* 0x000fe40003f26270 */
[----:B------:R-:W-:Y:S02]  /*15060*/  FSEL R28, R28, -INF , P4 ;  /* 0xff8000001c1c7808 */ /* 0x000fe40002000000 */
[----:B------:R-:W-:Y:S02]  /*15070*/  FSEL R30, R30, -INF , P0 ;  /* 0xff8000001e1e7808 */ /* 0x000fe40000000000 */
[----:B------:R-:W-:Y:S02]  /*15080*/  ISETP.GE.AND P4, PT, R50, R223, PT ;  /* 0x000000df3200720c */ /* 0x000fe40003f86270 */
[-C--:B------:R-:W-:Y:S02]  /*15090*/  ISETP.GE.AND P0, PT, R25, R225.reuse, PT ;  /* 0x000000e11900720c */ /* 0x080fe40003f06270 */
[----:B------:R-:W-:Y:S01]  /*150a0*/  FSEL R66, R17, -INF , P1 ;  /* 0xff80000011427808 */ /* 0x000fe20000800000 */
[----:B------:R-:W-:Y:S01]  /*150b0*/  VIADD R17, R239, 0x28 ;  /* 0x00000028ef117836 */ /* 0x000fe20000000000 */
[----:B------:R-:W-:Y:S02]  /*150c0*/  FSEL R39, R39, -INF , P0 ;  /* 0xff80000027277808 */ /* 0x000fe40000000000 */
[----:B------:R-:W-:Y:S02]  /*150d0*/  ISETP.GE.AND P1, PT, R51, R225, PT ;  /* 0x000000e13300720c */ /* 0x000fe40003f26270 */
[----:B------:R-:W-:Y:S01]  /*150e0*/  FSEL R175, R23, -INF , P4 ;  /* 0xff80000017af7808 */ /* 0x000fe20002000000 */
[----:B------:R-:W-:Y:S01]  /*150f0*/  VIADD R23, R239, 0x10 ;  /* 0x00000010ef177836 */ /* 0x000fe20000000000 */
[-C--:B------:R-:W-:Y:S02]  /*15100*/  ISETP.GE.AND P0, PT, R33, R223.reuse, PT ;  /* 0x000000df2100720c */ /* 0x080fe40003f06270 */
[----:B------:R-:W-:Y:S01]  /*15110*/  FSEL R200, R20, -INF , P1 ;  /* 0xff80000014c87808 */ /* 0x000fe20000800000 */
[----:B------:R-:W-:Y:S01]  /*15120*/  VIADD R20, R239, 0x19 ;  /* 0x00000019ef147836 */ /* 0x000fe20000000000 */
[----:B------:R-:W-:Y:S02]  /*15130*/  ISETP.GE.AND P1, PT, R54, R223, PT ;  /* 0x000000df3600720c */ /* 0x000fe40003f26270 */
[----:B------:R-:W-:Y:S02]  /*15140*/  FSEL R34, R34, -INF , P0 ;  /* 0xff80000022227808 */ /* 0x000fe40000000000 */
[----:B------:R-:W-:Y:S02]  /*15150*/  ISETP.GE.AND P0, PT, R23, R225, PT ;  /* 0x000000e11700720c */ /* 0x000fe40003f06270 */
[----:B------:R-:W-:Y:S01]  /*15160*/  FSEL R201, R15, -INF , P1 ;  /* 0xff8000000fc97808 */ /* 0x000fe20000800000 */
[----:B------:R-:W-:Y:S01]  /*15170*/  VIADD R15, R239, 0x30 ;  /* 0x00000030ef0f7836 */ /* 0x000fe20000000000 */
[-C--:B------:R-:W-:Y:S02]  /*15180*/  ISETP.GE.AND P1, PT, R53, R223.reuse, PT ;  /* 0x000000df3500720c */ /* 0x080fe40003f26270 */
[----:B------:R-:W-:Y:S02]  /*15190*/  ISETP.GE.AND P4, PT, R239, R223, PT ;  /* 0x000000dfef00720c */ /* 0x000fe40003f86270 */
[----:B------:R-:W-:Y:S02]  /*151a0*/  FSEL R43, R43, -INF , P0 ;  /* 0xff8000002b2b7808 */ /* 0x000fe40000000000 */
[----:B------:R-:W-:Y:S02]  /*151b0*/  IABS R4, R4 ;  /* 0x0000000400047213 */ /* 0x000fe40000000000 */
[----:B------:R-:W-:Y:S02]  /*151c0*/  ISETP.GE.AND P0, PT, R21, R225, PT ;  /* 0x000000e11500720c */ /* 0x000fe40003f06270 */
[----:B------:R-:W-:Y:S02]  /*151d0*/  FSEL R38, R38, -INF , P4 ;  /* 0xff80000026267808 */ /* 0x000fe40002000000 */
[----:B------:R-:W-:Y:S01]  /*151e0*/  FSEL R65, R18, -INF , P1 ;  /* 0xff80000012417808 */ /* 0x000fe20000800000 */
[----:B------:R-:W-:Y:S01]  /*151f0*/  VIADD R18, R239, 0x21 ;  /* 0x00000021ef127836 */ /* 0x000fe20000000000 */
[----:B------:R-:W-:Y:S02]  /*15200*/  I2FP.F32.S32 R4, R4 ;  /* 0x0000000400047245 */ /* 0x000fe40000201400 */
[----:B------:R-:W-:Y:S02]  /*15210*/  ISETP.GE.AND P4, PT, R25, R223, PT ;  /* 0x000000df1900720c */ /* 0x000fe40003f86270 */
[----:B------:R-:W-:Y:S01]  /*15220*/  FSEL R172, R172, -INF , P0 ;  /* 0xff800000acac7808 */ /* 0x000fe20000000000 */
[CC--:B------:R-:W-:Y:S01]  /*15230*/  FFMA.FTZ R168, -R240.reuse, R4.reuse, R168 ;  /* 0x00000004f0a87223 */ /* 0x0c0fe200000101a8 */
[----:B------:R-:W-:Y:S01]  /*15240*/  ISETP.GE.AND P1, PT, R45, R225, PT ;  /* 0x000000e12d00720c */ /* 0x000fe20003f26270 */
[----:B------:R-:W-:Y:S01]  /*15250*/  FFMA.FTZ R162, -R240, R4, R162 ;  /* 0x00000004f0a27223 */ /* 0x000fe200000101a2 */
[----:B------:R-:W-:Y:S01]  /*15260*/  ISETP.GE.AND P0, PT, R24, R223, PT ;  /* 0x000000df1800720c */ /* 0x000fe20003f06270 */
[C---:B------:R-:W-:Y:S01]  /*15270*/  VIADD R4, R238.reuse, 0xffffffc8 ;  /* 0xffffffc8ee047836 */ /* 0x040fe20000000000 */
[----:B------:R-:W-:Y:S01]  /*15280*/  FSEL R41, R41, -INF , P4 ;  /* 0xff80000029297808 */ /* 0x000fe20002000000 */
[----:B------:R-:W-:Y:S01]  /*15290*/  VIADD R238, R238, 0x80 ;  /* 0x00000080eeee7836 */ /* 0x000fe20000000000 */
[----:B------:R-:W-:Y:S02]  /*152a0*/  FSEL R29, R29, -INF , P1 ;  /* 0xff8000001d1d7808 */ /* 0x000fe40000800000 */
[----:B------:R-:W-:Y:S02]  /*152b0*/  ISETP.GE.AND P4, PT, R18, R225, PT ;  /* 0x000000e11200720c */ /* 0x000fe40003f86270 */
[----:B------:R-:W-:Y:S02]  /*152c0*/  FSEL R42, R42, -INF , P0 ;  /* 0xff8000002a2a7808 */ /* 0x000fe40000000000 */
[----:B------:R-:W-:Y:S02]  /*152d0*/  ISETP.GE.AND P0, PT, R23, R223, PT ;  /* 0x000000df1700720c */ /* 0x000fe40003f06270 */
[-C--:B------:R-:W-:Y:S02]  /*152e0*/  ISETP.GE.AND P1, PT, R239, R225.reuse, PT ;  /* 0x000000e1ef00720c */ /* 0x080fe40003f26270 */
[----:B------:R-:W-:Y:S02]  /*152f0*/  FSEL R167, R167, -INF , P4 ;  /* 0xff800000a7a77808 */ /* 0x000fe40002000000 */
[----:B------:R-:W-:Y:S02]  /*15300*/  FSEL R36, R36, -INF , P1 ;  /* 0xff80000024247808 */ /* 0x000fe40000800000 */
[----:B------:R-:W-:Y:S02]  /*15310*/  ISETP.GE.AND P4, PT, R17, R225, PT ;  /* 0x000000e11100720c */ /* 0x000fe40003f86270 */
[----:B------:R-:W-:Y:S02]  /*15320*/  IABS R4, R4 ;  /* 0x0000000400047213 */ /* 0x000fe40000000000 */
[----:B------:R-:W-:Y:S02]  /*15330*/  FSEL R178, R178, -INF , P0 ;  /* 0xff800000b2b27808 */ /* 0x000fe40000000000 */
[----:B------:R-:W-:Y:S02]  /*15340*/  ISETP.GE.AND P1, PT, R45, R223, PT ;  /* 0x000000df2d00720c */ /* 0x000fe40003f26270 */
[----:B------:R-:W-:Y:S02]  /*15350*/  ISETP.GE.AND P0, PT, R16, R225, PT ;  /* 0x000000e11000720c */ /* 0x000fe40003f06270 */
[----:B------:R-:W-:Y:S02]  /*15360*/  I2FP.F32.S32 R4, R4 ;  /* 0x0000000400047245 */ /* 0x000fe40000201400 */
[----:B------:R-:W-:Y:S02]  /*15370*/  FSEL R165, R165, -INF , P4 ;  /* 0xff800000a5a57808 */ /* 0x000fe40002000000 */
[----:B------:R-:W-:Y:S01]  /*15380*/  FSEL R31, R31, -INF , P1 ;  /* 0xff8000001f1f7808 */ /* 0x000fe20000800000 */
[-C--:B------:R-:W-:Y:S01]  /*15390*/  FFMA.FTZ R159, -R240, R4.reuse, R159 ;  /* 0x00000004f09f7223 */ /* 0x080fe2000001019f */
[----:B------:R-:W-:Y:S01]  /*153a0*/  ISETP.GE.AND P4, PT, R20, R223, PT ;  /* 0x000000df1400720c */ /* 0x000fe20003f86270 */
[----:B------:R-:W-:Y:S01]  /*153b0*/  FFMA.FTZ R63, -R240, R4, R63 ;  /* 0x00000004f03f7223 */ /* 0x000fe2000001013f */
[----:B------:R-:W-:Y:S01]  /*153c0*/  FSEL R164, R164, -INF , P0 ;  /* 0xff800000a4a47808 */ /* 0x000fe20000000000 */
[----:B------:R-:W-:Y:S01]  /*153d0*/  VIADD R4, R239, 0x38 ;  /* 0x00000038ef047836 */ /* 0x000fe20000000000 */
[----:B------:R-:W-:Y:S02]  /*153e0*/  ISETP.GE.AND P0, PT, R44, R224, PT ;  /* 0x000000e02c00720c */ /* 0x000fe40003f06270 */
[-C--:B------:R-:W-:Y:S02]  /*153f0*/  ISETP.GE.AND P1, PT, R24, R225.reuse, PT ;  /* 0x000000e11800720c */ /* 0x080fe40003f26270 */
[----:B------:R-:W-:Y:S02]  /*15400*/  FSEL R169, R169, -INF , P4 ;  /* 0xff800000a9a97808 */ /* 0x000fe40002000000 */
[----:B------:R-:W-:Y:S02]  /*15410*/  FSEL R40, R40, -INF , P1 ;  /* 0xff80000028287808 */ /* 0x000fe40000800000 */
[----:B------:R-:W-:Y:S02]  /*15420*/  ISETP.GE.AND P4, PT, R14, R225, PT ;  /* 0x000000e10e00720c */ /* 0x000fe40003f86270 */
[----:B------:R-:W-:Y:S02]  /*15430*/  FSEL R183, R183, -INF , !P0 ;  /* 0xff800000b7b77808 */ /* 0x000fe40004000000 */
        /* <DEDUP_REMOVED lines=8> */
[----:B------:R-:W-:Y:S02]  /*154c0*/  FSEL R193, R193, -INF , !P4 ;  /* 0xff800000c1c17808 */ /* 0x000fe40006000000 */
        /* <DEDUP_REMOVED lines=15> */
[----:B------:R-:W-:Y:S02]  /*155c0*/  FSEL R168, R168, -INF , P1 ;  /* 0xff800000a8a87808 */ /* 0x000fe40000800000 */
[-C--:B------:R-:W-:Y:S02]  /*155d0*/  ISETP.GE.AND P1, PT, R22, R223.reuse, PT ;  /* 0x000000df1600720c */ /* 0x080fe40003f26270 */
[----:B------:R-:W-:Y:S02]  /*155e0*/  ISETP.GE.AND P0, PT, R62, R222, PT ;  /* 0x000000de3e00720c */ /* 0x000fe40003f06270 */
[-C--:B------:R-:W-:Y:S02]  /*155f0*/  ISETP.GE.AND P6, PT, R58, R224.reuse, PT ;  /* 0x000000e03a00720c */ /* 0x080fe40003fc6270 */
[----:B------:R-:W-:Y:S02]  /*15600*/  FSEL R12, R60, -INF , !P4 ;  /* 0xff8000003c0c7808 */ /* 0x000fe40006000000 */
[----:B------:R-:W-:Y:S02]  /*15610*/  ISETP.GE.AND P4, PT, R55, R224, PT ;  /* 0x000000e03700720c */ /* 0x000fe40003f86270 */
[----:B------:R-:W-:Y:S02]  /*15620*/  FSEL R10, R10, -INF , !P6 ;  /* 0xff8000000a0a7808 */ /* 0x000fe40007000000 */
[----:B------:R-:W-:Y:S02]  /*15630*/  FSEL R8, R8, -INF , !P0 ;  /* 0xff80000008087808 */ /* 0x000fe40004000000 */
[----:B------:R-:W-:Y:S02]  /*15640*/  FSEL R173, R173, -INF , P1 ;  /* 0xff800000adad7808 */ /* 0x000fe40000800000 */
[-C--:B------:R-:W-:Y:S02]  /*15650*/  ISETP.GE.AND P0, PT, R55, R222.reuse, PT ;  /* 0x000000de3700720c */ /* 0x080fe40003f06270 */
[----:B------:R-:W-:Y:S02]  /*15660*/  ISETP.GE.AND P1, PT, R21, R223, PT ;  /* 0x000000df1500720c */ /* 0x000fe40003f26270 */
[-C--:B------:R-:W-:Y:S02]  /*15670*/  ISETP.GE.AND P6, PT, R59, R222.reuse, PT ;  /* 0x000000de3b00720c */ /* 0x080fe40003fc6270 */
[----:B------:R-:W-:Y:S02]  /*15680*/  FSEL R57, R57, -INF , !P4 ;  /* 0xff80000039397808 */ /* 0x000fe40006000000 */
[----:B------:R-:W-:Y:S02]  /*15690*/  ISETP.GE.AND P4, PT, R58, R222, PT ;  /* 0x000000de3a00720c */ /* 0x000fe40003f86270 */
[----:B------:R-:W-:Y:S02]  /*156a0*/  FSEL R170, R170, -INF , P1 ;  /* 0xff800000aaaa7808 */ /* 0x000fe40000800000 */
[----:B------:R-:W-:Y:S02]  /*156b0*/  FSEL R7, R7, -INF , !P6 ;  /* 0xff80000007077808 */ /* 0x000fe40007000000 */
[----:B------:R-:W-:Y:S02]  /*156c0*/  FSEL R202, R202, -INF , !P0 ;  /* 0xff800000caca7808 */ /* 0x000fe40004000000 */
[----:B------:R-:W-:Y:S02]  /*156d0*/  ISETP.GE.AND P1, PT, R15, R225, PT ;  /* 0x000000e10f00720c */ /* 0x000fe40003f26270 */
[-C--:B------:R-:W-:Y:S02]  /*156e0*/  ISETP.GE.AND P6, PT, R50, R224.reuse, PT ;  /* 0x000000e03200720c */ /* 0x080fe40003fc6270 */
[-C--:B------:R-:W-:Y:S02]  /*156f0*/  ISETP.GE.AND P0, PT, R48, R224.reuse, PT ;  /* 0x000000e03000720c */ /* 0x080fe40003f06270 */
[----:B------:R-:W-:Y:S02]  /*15700*/  FSEL R9, R9, -INF , !P5 ;  /* 0xff80000009097808 */ /* 0x000fe40006800000 */
[----:B------:R-:W-:Y:S02]  /*15710*/  ISETP.GE.AND P5, PT, R52, R224, PT ;  /* 0x000000e03400720c */ /* 0x000fe40003fa6270 */
[----:B------:R-:W-:Y:S02]  /*15720*/  FSEL R6, R6, -INF , !P4 ;  /* 0xff80000006067808 */ /* 0x000fe40006000000 */
[----:B------:R-:W-:Y:S02]  /*15730*/  ISETP.GE.AND P4, PT, R53, R222, PT ;  /* 0x000000de3500720c */ /* 0x000fe40003f86270 */
[----:B------:R-:W-:Y:S02]  /*15740*/  FSEL R198, R198, -INF , !P0 ;  /* 0xff800000c6c67808 */ /* 0x000fe40004000000 */
[----:B------:R-:W-:Y:S02]  /*15750*/  FSEL R160, R160, -INF , P1 ;  /* 0xff800000a0a07808 */ /* 0x000fe40000800000 */
[----:B------:R-:W-:Y:S02]  /*15760*/  FSEL R199, R199, -INF , !P6 ;  /* 0xff800000c7c77808 */ /* 0x000fe40007000000 */
[-C--:B------:R-:W-:Y:S02]  /*15770*/  ISETP.GE.AND P0, PT, R46, R224.reuse, PT ;  /* 0x000000e02e00720c */ /* 0x080fe40003f06270 */
        /* <DEDUP_REMOVED lines=8> */
[----:B------:R-:W-:Y:S02]  /*15800*/  FSEL R163, R163, -INF , P1 ;  /* 0xff800000a3a37808 */ /* 0x000fe40000800000 */
[-C--:B------:R-:W-:Y:S02]  /*15810*/  ISETP.GE.AND P6, PT, R50, R222.reuse, PT ;  /* 0x000000de3200720c */ /* 0x080fe40003fc6270 */
        /* <DEDUP_REMOVED lines=9> */
[-C--:B------:R-:W-:Y:S02]  /*158b0*/  ISETP.GE.AND P6, PT, R46, R222.reuse, PT ;  /* 0x000000de2e00720c */ /* 0x080fe40003fc6270 */
        /* <DEDUP_REMOVED lines=13> */
[----:B------:R-:W-:Y:S02]  /*15990*/  FSEL R191, R31, -INF , !P4 ;  /* 0xff8000001fbf7808 */ /* 0x000fe40006000000 */
[----:B------:R-:W-:Y:S02]  /*159a0*/  ISETP.GE.AND P5, PT, R239, R224, PT ;  /* 0x000000e0ef00720c */ /* 0x000fe40003fa6270 */
[----:B------:R-:W-:Y:S02]  /*159b0*/  FSEL R137, R61, -INF , P1 ;  /* 0xff8000003d897808 */ /* 0x000fe40000800000 */
[----:B------:R-:W-:Y:S02]  /*159c0*/  ISETP.GE.AND P4, PT, R25, R222, PT ;  /* 0x000000de1900720c */ /* 0x000fe40003f86270 */
        /* <DEDUP_REMOVED lines=12> */
[-C--:B------:R-:W-:Y:S02]  /*15a90*/  ISETP.GE.AND P1, PT, R54, R224.reuse, PT ;  /* 0x000000e03600720c */ /* 0x080fe40003f26270 */
[C---:B------:R-:W-:Y:S02]  /*15aa0*/  ISETP.GE.AND P6, PT, R21.reuse, R224, PT ;  /* 0x000000e01500720c */ /* 0x040fe40003fc6270 */
        /* <DEDUP_REMOVED lines=9> */
[----:B------:R-:W-:Y:S02]  /*15b40*/  FSEL R181, R42, -INF , !P5 ;  /* 0xff8000002ab57808 */ /* 0x000fe40006800000 */
[----:B------:R-:W-:Y:S02]  /*15b50*/  ISETP.GE.AND P5, PT, R18, R224, PT ;  /* 0x000000e01200720c */ /* 0x000fe40003fa6270 */
[----:B------:R-:W-:Y:S02]  /*15b60*/  FSEL R67, R67, -INF , !P1 ;  /* 0xff80000043437808 */ /* 0x000fe40004800000 */
[----:B------:R-:W-:Y:S02]  /*15b70*/  FMNMX3.FTZ R20, R20, R57, R56, !PT ;  /* 0x0000003914147276 */ /* 0x000fe40007810038 */
[-C--:B------:R-:W-:Y:S02]  /*15b80*/  ISETP.GE.AND P1, PT, R54, R222.reuse, PT ;  /* 0x000000de3600720c */ /* 0x080fe40003f26270 */
[----:B------:R-:W-:Y:S01]  /*15b90*/  FSEL R167, R167, -INF , !P5 ;  /* 0xff800000a7a77808 */ /* 0x000fe20006800000 */
[----:B------:R-:W-:Y:S01]  /*15ba0*/  LDSM.16.MT88.4 R52, [R144+0x10000] ;  /* 0x010000009034783b */ /* 0x000fe20000004200 */
        /* <DEDUP_REMOVED lines=15> */
[----:B------:R-:W-:Y:S01]  /*15ca0*/  FMNMX3.FTZ R20, R20, R190, R183, !PT ;  /* 0x000000be14147276 */ /* 0x000fe200078100b7 */
[----:B------:R-:W-:Y:S01]  /*15cb0*/  LDSM.16.MT88.4 R44, [R138+0x10000] ;  /* 0x010000008a2c783b */ /* 0x000fe20000004200 */
        /* <DEDUP_REMOVED lines=30> */
[-C--:B------:R-:W-:Y:S02]  /*15ea0*/  ISETP.GE.AND P5, PT, R5, R224.reuse, PT ;  /* 0x000000e00500720c */ /* 0x080fe40003fa6270 */
[----:B------:R-:W-:Y:S02]  /*15eb0*/  FSEL R163, R163, -INF , !P1 ;  /* 0xff800000a3a37808 */ /* 0x000fe40004800000 */
[----:B------:R-:W-:Y:S02]  /*15ec0*/  ISETP.GE.AND P1, PT, R4, R224, PT ;  /* 0x000000e00400720c */ /* 0x000fe40003f26270 */
[----:B------:R-:W-:Y:S02]  /*15ed0*/  FMNMX3.FTZ R20, R20, R165, R164, !PT ;  /* 0x000000a514147276 */ /* 0x000fe400078100a4 */
[----:B------:R-:W-:Y:S02]  /*15ee0*/  FSEL R160, R160, -INF , !P0 ;  /* 0xff800000a0a07808 */ /* 0x000fe40004000000 */
[----:B------:R-:W-:Y:S02]  /*15ef0*/  FSEL R159, R159, -INF , !P4 ;  /* 0xff8000009f9f7808 */ /* 0x000fe40006000000 */
[----:B------:R-:W-:Y:S02]  /*15f00*/  FMNMX3.FTZ R19, R19, R178, R173, !PT ;  /* 0x000000b213137276 */ /* 0x000fe400078100ad */
[----:B------:R-:W-:Y:S02]  /*15f10*/  FSEL R154, R154, -INF , !P5 ;  /* 0xff8000009a9a7808 */ /* 0x000fe40006800000 */
[----:B------:R-:W-:Y:S02]  /*15f20*/  ISETP.GE.AND P5, PT, R14, R222, PT ;  /* 0x000000de0e00720c */ /* 0x000fe40003fa6270 */
[----:B------:R-:W-:Y:S02]  /*15f30*/  FSEL R155, R155, -INF , !P1 ;  /* 0xff8000009b9b7808 */ /* 0x000fe40004800000 */
[----:B------:R-:W-:Y:S02]  /*15f40*/  FMNMX3.FTZ R14, R20, R160, R159, !PT ;  /* 0x000000a0140e7276 */ /* 0x000fe4000781009f */
[-C--:B------:R-:W-:Y:S01]  /*15f50*/  ISETP.GE.AND P1, PT, R5, R222.reuse, PT ;  /* 0x000000de0500720c */ /* 0x080fe20003f26270 */
[----:B------:R-:W-:Y:S01]  /*15f60*/  LDSM.16.MT88.4 R20, [R144+0xc000] ;  /* 0x00c000009014783b */ /* 0x000fe20000004200 */
[-C--:B------:R-:W-:Y:S02]  /*15f70*/  ISETP.GE.AND P6, PT, R17, R222.reuse, PT ;  /* 0x000000de1100720c */ /* 0x080fe40003fc6270 */
[----:B------:R-:W-:Y:S02]  /*15f80*/  ISETP.GE.AND P0, PT, R16, R222, PT ;  /* 0x000000de1000720c */ /* 0x000fe40003f06270 */
[----:B------:R-:W-:Y:S02]  /*15f90*/  FMNMX3.FTZ R5, R19, R170, R169, !PT ;  /* 0x000000aa13057276 */ /* 0x000fe400078100a9 */
[----:B------:R-:W-:Y:S02]  /*15fa0*/  FMNMX3.FTZ R14, R14, R155, R154, !PT ;  /* 0x0000009b0e0e7276 */ /* 0x000fe4000781009a */
[----:B------:R-:W-:Y:S02]  /*15fb0*/  ISETP.GE.AND P4, PT, R15, R222, PT ;  /* 0x000000de0f00720c */ /* 0x000fe40003f86270 */
[----:B------:R-:W-:Y:S01]  /*15fc0*/  FSEL R162, R162, -INF , !P6 ;  /* 0xff800000a2a27808 */ /* 0x000fe20007000000 */
[----:B------:R-:W-:Y:S01]  /*15fd0*/  SHFL.BFLY PT, R15, R14, 0x2, 0x1f ;  /* 0x0c401f000e0f7f89 */ /* 0x000fe200000e0000 */
        /* <DEDUP_REMOVED lines=8> */
[----:B------:R-:W-:Y:S04]  /*16060*/  FSEL R137, R137, -INF , !P6 ;  /* 0xff80000089897808 */ /* 0x000fe80007000000 */
[----:B------:R-:W-:Y:S05]  /*16070*/  FMNMX3.FTZ R5, R5, R137, R136, !PT ;  /* 0x0000008905057276 */ /* 0x000fea0007810088 */
[----:B------:R-:W1:Y:S02]  /*16080*/  SHFL.BFLY PT, R4, R5, 0x2, 0x1f ;  /* 0x0c401f0005047f89 */ /* 0x000e6400000e0000 */
[----:B-1----:R-:W-:Y:S02]  /*16090*/  FMNMX.FTZ R4, R5, R4, !PT ;  /* 0x0000000405047209 */ /* 0x002fe40007810000 */
[----:B------:R-:W-:Y:S04]  /*160a0*/  FMNMX.FTZ R14, R14, R15, !PT ;  /* 0x0000000f0e0e7209 */ /* 0x000fe80007810000 */
[----:B------:R-:W1:Y:S08]  /*160b0*/  SHFL.BFLY PT, R133, R4, 0x1, 0x1f ;  /* 0x0c201f0004857f89 */ /* 0x000e7000000e0000 */
[----:B------:R-:W3:Y:S01]  /*160c0*/  SHFL.BFLY PT, R134, R14, 0x1, 0x1f ;  /* 0x0c201f000e867f89 */ /* 0x000ee200000e0000 */
[----:B-1----:R-:W-:Y:S02]  /*160d0*/  FMNMX.FTZ R133, R4, R133, !PT ;  /* 0x0000008504857209 */ /* 0x002fe40007810000 */
[----:B---3--:R-:W-:Y:S03]  /*160e0*/  FMNMX.FTZ R134, R14, R134, !PT ;  /* 0x000000860e867209 */ /* 0x008fe60007810000 */
[----:B--2---:R-:W-:Y:S01]  /*160f0*/  FMUL.FTZ R156, R135, R133 ;  /* 0x00000085879c7220 */ /* 0x004fe20000410000 */
[----:B------:R-:W-:Y:S02]  /*16100*/  FSETP.NEU.FTZ.AND P0, PT, R133, -INF , PT ;  /* 0xff8000008500780b */ /* 0x000fe40003f1d000 */
[C---:B------:R-:W-:Y:S01]  /*16110*/  FSETP.NEU.FTZ.AND P1, PT, R134.reuse, -INF , PT ;  /* 0xff8000008600780b */ /* 0x040fe20003f3d000 */
        /* <DEDUP_REMOVED lines=9> */
[-CC-:B------:R-:W-:Y:S01]  /*161b0*/  FFMA.FTZ R149, R12, R135.reuse, -R157.reuse ;  /* 0x000000870c957223 */ /* 0x180fe2000001089d */
[----:B------:R-:W-:Y:S01]  /*161c0*/  FMUL.FTZ R5, R135, R0 ;  /* 0x0000000087057220 */ /* 0x000fe20000410000 */
[----:B------:R-:W1:Y:S01]  /*161d0*/  LDSM.16.MT88.4 R12, [R138+0xc000] ;  /* 0x00c000008a0c783b */ /* 0x000e620000004200 */
[-CC-:B------:R-:W-:Y:S01]  /*161e0*/  FFMA.FTZ R146, R11, R135.reuse, -R157.reuse ;  /* 0x000000870b927223 */ /* 0x180fe2000001089d */
[-CC-:B------:R-:W-:Y:S01]  /*161f0*/  FFMA.FTZ R145, R10, R135.reuse, -R157.reuse ;  /* 0x000000870a917223 */ /* 0x180fe2000001089d */
[-CC-:B------:R-:W-:Y:S01]  /*16200*/  FFMA.FTZ R151, R9, R135.reuse, -R156.reuse ;  /* 0x0000008709977223 */ /* 0x180fe2000001089c */
[-CC-:B------:R-:W-:Y:S01]  /*16210*/  FFMA.FTZ R150, R8, R135.reuse, -R156.reuse ;  /* 0x0000008708967223 */ /* 0x180fe2000001089c */
[-CC-:B------:R-:W-:Y:S01]  /*16220*/  FFMA.FTZ R148, R7, R135.reuse, -R156.reuse ;  /* 0x0000008707947223 */ /* 0x180fe2000001089c */
[-CC-:B------:R-:W-:Y:S01]  /*16230*/  FFMA.FTZ R152, R6, R135.reuse, -R156.reuse ;  /* 0x0000008706987223 */ /* 0x180fe2000001089c */
[----:B------:R-:W-:Y:S01]  /*16240*/  FMUL.FTZ R0, R135, R4 ;  /* 0x0000000487007220 */ /* 0x000fe20000410000 */
[----:B------:R-:W2:Y:S01]  /*16250*/  MUFU.EX2 R132, R5 ;  /* 0x0000000500847308 */ /* 0x000ea20000000800 */
[----:B------:R-:W-:Y:S02]  /*16260*/  VIADD R8, R138, 0xc000 ;  /* 0x0000c0008a087836 */ /* 0x000fe40000000000 */
[-CC-:B------:R-:W-:Y:S01]  /*16270*/  FFMA.FTZ R163, R163, R135.reuse, -R156.reuse ;  /* 0x00000087a3a37223 */ /* 0x180fe2000001089c */
[-CC-:B------:R-:W-:Y:S06]  /*16280*/  FFMA.FTZ R192, R192, R135.reuse, -R157.reuse ;  /* 0x00000087c0c07223 */ /* 0x180fec000001089d */
[----:B------:R-:W-:Y:S01]  /*16290*/  MUFU.EX2 R147, R147 ;  /* 0x0000009300937308 */ /* 0x000fe20000000800 */
[----:B------:R-:W-:Y:S02]  /*162a0*/  @P2 VIADD R139, R8, 0xffffffc0 ;  /* 0xffffffc0088b2836 */ /* 0x000fe40000000000 */
[-CC-:B------:R-:W-:Y:S01]  /*162b0*/  FFMA.FTZ R196, R196, R135.reuse, -R157.reuse ;  /* 0x00000087c4c47223 */ /* 0x180fe2000001089d */
[-C--:B------:R-:W-:Y:S06]  /*162c0*/  FFMA.FTZ R180, R180, R135.reuse, -R157 ;  /* 0x00000087b4b47223 */ /* 0x080fec000001089d */
[----:B------:R-:W3:Y:S01]  /*162d0*/  MUFU.EX2 R0, R0 ;  /* 0x0000000000007308 */ /* 0x000ee20000000800 */
[----:B------:R-:W-:Y:S01]  /*162e0*/  IMAD.IADD R213, R213, 0x1, R139 ;  /* 0x00000001d5d57824 */ /* 0x000fe200078e028b */
[----:B------:R-:W4:Y:S01]  /*162f0*/  LDSM.16.MT88.4 R28, [R139] ;  /* 0x000000008b1c783b */ /* 0x000f220000004200 */
[-CC-:B------:R-:W-:Y:S07]  /*16300*/  FFMA.FTZ R168, R168, R135.reuse, -R157.reuse ;  /* 0x00000087a8a87223 */ /* 0x180fee000001089d */
[----:B------:R-:W5:Y:S01]  /*16310*/  MUFU.EX2 R149, R149 ;  /* 0x0000009500957308 */ /* 0x000f620000000800 */
[--C-:B------:R-:W-:Y:S01]  /*16320*/  FFMA.FTZ R177, R177, R135, -R156.reuse ;  /* 0x00000087b1b17223 */ /* 0x100fe2000001089c */
[C---:B--2---:R-:W-:Y:S01]  /*16330*/  FMUL.FTZ R4, R132.reuse, R128 ;  /* 0x0000008084047220 */ /* 0x044fe20000410000 */
[C---:B------:R-:W-:Y:S07]  /*16340*/  FMUL.FTZ R5, R132.reuse, R129 ;  /* 0x0000008184057220 */ /* 0x040fee0000410000 */
[----:B------:R-:W-:Y:S01]  /*16350*/  MUFU.EX2 R146, R146 ;  /* 0x0000009200927308 */ /* 0x000fe20000000800 */
[C---:B------:R-:W-:Y:S01]  /*16360*/  FMUL.FTZ R8, R132.reuse, R124 ;  /* 0x0000007c84087220 */ /* 0x040fe20000410000 */
[C---:B------:R-:W-:Y:S01]  /*16370*/  FMUL.FTZ R9, R132.reuse, R125 ;  /* 0x0000007d84097220 */ /* 0x040fe20000410000 */
[----:B------:R-:W2:Y:S07]  /*16380*/  LDSM.16.MT88.4 R36, [R213] ;  /* 0x00000000d524783b */ /* 0x000eae0000004200 */
[----:B------:R-:W1:Y:S01]  /*16390*/  MUFU.EX2 R145, R145 ;  /* 0x0000009100917308 */ /* 0x000e620000000800 */
[----:B------:R-:W-:Y:S01]  /*163a0*/  FMUL.FTZ R16, R132, R116 ;  /* 0x0000007484107220 */ /* 0x000fe20000410000 */
[C---:B---3--:R-:W-:Y:S01]  /*163b0*/  FMUL.FTZ R6, R0.reuse, R130 ;  /* 0x0000008200067220 */ /* 0x048fe20000410000 */
[C---:B------:R-:W-:Y:S07]  /*163c0*/  FMUL.FTZ R7, R0.reuse, R131 ;  /* 0x0000008300077220 */ /* 0x040fee0000410000 */
[----:B------:R-:W-:Y:S01]  /*163d0*/  MUFU.EX2 R151, R151 ;  /* 0x0000009700977308 */ /* 0x000fe20000000800 */
[C---:B------:R-:W-:Y:S01]  /*163e0*/  FMUL.FTZ R10, R0.reuse, R126 ;  /* 0x0000007e000a7220 */ /* 0x040fe20000410000 */
[----:B-----5:R-:W-:Y:S01]  /*163f0*/  F2FP.F16.F32.PACK_AB R140, R149, R147 ;  /* 0x00000093958c723e */ /* 0x020fe200000000ff */
[----:B------:R-:W-:Y:S07]  /*16400*/  FMUL.FTZ R11, R0, R127 ;  /* 0x0000007f000b7220 */ /* 0x000fee0000410000 */
[----:B------:R-:W3:Y:S01]  /*16410*/  MUFU.EX2 R150, R150 ;  /* 0x0000009600967308 */ /* 0x000ee20000000800 */
[----:B------:R-:W-:Y:S01]  /*16420*/  FMUL.FTZ R17, R132, R117 ;  /* 0x0000007584117220 */ /* 0x000fe20000410000 */
[C---:B------:R-:W-:Y:S01]  /*16430*/  FMUL.FTZ R18, R0.reuse, R118 ;  /* 0x0000007600127220 */ /* 0x040fe20000410000 */
[----:B------:R-:W-:Y:S07]  /*16440*/  FMUL.FTZ R19, R0, R119 ;  /* 0x0000007700137220 */ /* 0x000fee0000410000 */
[----:B------:R-:W-:Y:S01]  /*16450*/  MUFU.EX2 R148, R148 ;  /* 0x0000009400947308 */ /* 0x000fe20000000800 */
[C---:B------:R-:W-:Y:S01]  /*16460*/  FMUL.FTZ R24, R132.reuse, R108 ;  /* 0x0000006c84187220 */ /* 0x040fe20000410000 */
[----:B-1----:R-:W-:Y:S01]  /*16470*/  F2FP.F16.F32.PACK_AB R142, R145, R146 ;  /* 0x00000092918e723e */ /* 0x002fe200000000ff */
[----:B------:R-:W-:Y:S07]  /*16480*/  FMUL.FTZ R25, R132, R109 ;  /* 0x0000006d84197220 */ /* 0x000fee0000410000 */
[----:B------:R-:W1:Y:S01]  /*16490*/  MUFU.EX2 R152, R152 ;  /* 0x0000009800987308 */ /* 0x000e620000000800 */
[C---:B------:R-:W-:Y:S01]  /*164a0*/  FMUL.FTZ R26, R0.reuse, R110 ;  /* 0x0000006e001a7220 */ /* 0x040fe20000410000 */
[----:B------:R-:W-:Y:S01]  /*164b0*/  FMUL.FTZ R27, R0, R111 ;  /* 0x0000006f001b7220 */ /* 0x000fe20000410000 */
[----:B------:R-:W5:Y:S01]  /*164c0*/  LDSM.16.MT88.4 R60, [R139+0x4000] ;  /* 0x004000008b3c783b */ /* 0x000f620000004200 */
[C---:B------:R-:W-:Y:S01]  /*164d0*/  FMUL.FTZ R32, R132.reuse, R100 ;  /* 0x0000006484207220 */ /* 0x040fe20000410000 */
[----:B------:R-:W-:Y:S01]  /*164e0*/  FMUL.FTZ R33, R132, R101 ;  /* 0x0000006584217220 */ /* 0x000fe20000410000 */
[----:B---3--:R-:W-:Y:S01]  /*164f0*/  F2FP.F16.F32.PACK_AB R141, R150, R151 ;  /* 0x00000097968d723e */ /* 0x008fe200000000ff */
[C---:B------:R-:W-:Y:S01]  /*16500*/  FMUL.FTZ R34, R0.reuse, R102 ;  /* 0x0000006600227220 */ /* 0x040fe20000410000 */
[----:B------:R-:W-:Y:S01]  /*16510*/  FMUL.FTZ R35, R0, R103 ;  /* 0x0000006700237220 */ /* 0x000fe20000410000 */
[C---:B------:R-:W-:Y:S01]  /*16520*/  FMUL.FTZ R40, R132.reuse, R92 ;  /* 0x0000005c84287220 */ /* 0x040fe20000410000 */
[----:B------:R-:W-:Y:S01]  /*16530*/  FMUL.FTZ R41, R132, R93 ;  /* 0x0000005d84297220 */ /* 0x000fe20000410000 */
[----:B------:R-:W-:Y:S01]  /*16540*/  LDSM.16.MT88.4 R100, [R139+0x5000] ;  /* 0x005000008b64783b */ /* 0x000fe20000004200 */
[C---:B------:R-:W-:Y:S01]  /*16550*/  FMUL.FTZ R42, R0.reuse, R94 ;  /* 0x0000005e002a7220 */ /* 0x040fe20000410000 */
[----:B------:R-:W-:Y:S01]  /*16560*/  FMUL.FTZ R43, R0, R95 ;  /* 0x0000005f002b7220 */ /* 0x000fe20000410000 */
[----:B-1----:R-:W-:Y:S01]  /*16570*/  F2FP.F16.F32.PACK_AB R143, R152, R148 ;  /* 0x00000094988f723e */ /* 0x002fe200000000ff */
[C---:B------:R-:W-:Y:S01]  /*16580*/  FMUL.FTZ R48, R132.reuse, R84 ;  /* 0x0000005484307220 */ /* 0x040fe20000410000 */
[----:B------:R-:W-:Y:S01]  /*16590*/  FMUL.FTZ R49, R132, R85 ;  /* 0x0000005584317220 */ /* 0x000fe20000410000 */
[C---:B------:R-:W-:Y:S01]  /*165a0*/  FMUL.FTZ R50, R0.reuse, R86 ;  /* 0x0000005600327220 */ /* 0x040fe20000410000 */
[C---:B------:R-:W-:Y:S01]  /*165b0*/  FMUL.FTZ R51, R0.reuse, R87 ;  /* 0x0000005700337220 */ /* 0x040fe20000410000 */
[----:B------:R-:W-:Y:S01]  /*165c0*/  LDSM.16.MT88.4 R92, [R138+0x10800] ;  /* 0x010800008a5c783b */ /* 0x000fe20000004200 */
[C---:B------:R-:W-:Y:S01]  /*165d0*/  FMUL.FTZ R58, R0.reuse, R78 ;  /* 0x0000004e003a7220 */ /* 0x040fe20000410000 */
[C---:B------:R-:W-:Y:S01]  /*165e0*/  HMMA.16816.F32 R4, R140.reuse, R12, R4 ;  /* 0x0000000c8c04723c */ /* 0x040fe20000001804 */
[----:B------:R-:W-:Y:S04]  /*165f0*/  MUFU.EX2 R177, R177 ;  /* 0x000000b100b17308 */ /* 0x000fe80000000800 */
[----:B------:R-:W-:Y:S01]  /*16600*/  FMUL.FTZ R59, R0, R79 ;  /* 0x0000004f003b7220 */ /* 0x000fe20000410000 */
[----:B------:R-:W1:Y:S01]  /*16610*/  LDSM.16.MT88.4 R84, [R213+0x4000] ;  /* 0x00400000d554783b */ /* 0x000e620000004200 */
[C---:B------:R-:W-:Y:S01]  /*16620*/  FMUL.FTZ R12, R132.reuse, R120 ;  /* 0x00000078840c7220 */ /* 0x040fe20000410000 */
[C---:B------:R-:W-:Y:S03]  /*16630*/  HMMA.16816.F32 R8, R140.reuse, R14, R8 ;  /* 0x0000000e8c08723c */ /* 0x040fe60000001808 */
[----:B------:R-:W-:Y:S01]  /*16640*/  FMUL.FTZ R13, R132, R121 ;  /* 0x00000079840d7220 */ /* 0x000fe20000410000 */
[C---:B------:R-:W-:Y:S01]  /*16650*/  FMUL.FTZ R14, R0.reuse, R122 ;  /* 0x0000007a000e7220 */ /* 0x040fe20000410000 */
[----:B------:R-:W-:Y:S01]  /*16660*/  FMUL.FTZ R15, R0, R123 ;  /* 0x0000007b000f7220 */ /* 0x000fe20000410000 */
[----:B------:R-:W-:Y:S01]  /*16670*/  LDSM.16.MT88.4 R124, [R138+0xf800] ;  /* 0x00f800008a7c783b */ /* 0x000fe20000004200 */
[-CC-:B------:R-:W-:Y:S01]  /*16680*/  FFMA.FTZ R199, R199, R135.reuse, -R157.reuse ;  /* 0x00000087c7c77223 */ /* 0x180fe2000001089d */
[-CC-:B------:R-:W-:Y:S01]  /*16690*/  FFMA.FTZ R191, R191, R135.reuse, -R156.reuse ;  /* 0x00000087bfbf7223 */ /* 0x180fe2000001089c */
[-CC-:B------:R-:W-:Y:S01]  /*166a0*/  FFMA.FTZ R189, R189, R135.reuse, -R156.reuse ;  /* 0x00000087bdbd7223 */ /* 0x180fe2000001089c */
[-CC-:B------:R-:W-:Y:S01]  /*166b0*/  FFMA.FTZ R188, R188, R135.reuse, -R156.reuse ;  /* 0x00000087bcbc7223 */ /* 0x180fe2000001089c */
[--C-:B------:R-:W-:Y:S01]  /*166c0*/  FFMA.FTZ R161, R161, R135, -R156.reuse ;  /* 0x00000087a1a17223 */ /* 0x100fe2000001089c */
[C---:B------:R-:W-:Y:S02]  /*166d0*/  HMMA.16816.F32 R12, R140.reuse, R20, R12 ;  /* 0x000000148c0c723c */ /* 0x040fe4000000180c */
[----:B------:R-:W-:Y:S01]  /*166e0*/  LDSM.16.MT88.4 R116, [R144+0xf800] ;  /* 0x00f800009074783b */ /* 0x000fe20000004200 */
[C---:B------:R-:W-:Y:S01]  /*166f0*/  FMUL.FTZ R20, R132.reuse, R112 ;  /* 0x0000007084147220 */ /* 0x040fe20000410000 */
[----:B------:R-:W-:Y:S01]  /*16700*/  FMUL.FTZ R21, R132, R113 ;  /* 0x0000007184157220 */ /* 0x000fe20000410000 */
[-CC-:B------:R-:W-:Y:S01]  /*16710*/  FFMA.FTZ R113, R66, R135.reuse, -R157.reuse ;  /* 0x0000008742717223 */ /* 0x180fe2000001089d */
[C---:B------:R-:W-:Y:S01]  /*16720*/  FMUL.FTZ R66, R0.reuse, R70 ;  /* 0x0000004600427220 */ /* 0x040fe20000410000 */
[--C-:B------:R-:W-:Y:S01]  /*16730*/  FFMA.FTZ R112, R65, R135, -R156.reuse ;  /* 0x0000008741707223 */ /* 0x100fe2000001089c */
[C---:B------:R-:W-:Y:S01]  /*16740*/  HMMA.16816.F32 R16, R140.reuse, R22, R16 ;  /* 0x000000168c10723c */ /* 0x040fe20000001810 */
[----:B------:R-:W-:Y:S01]  /*16750*/  MUFU.EX2 R191, R191 ;  /* 0x000000bf00bf7308 */ /* 0x000fe20000000800 */
[----:B------:R-:W-:Y:S01]  /*16760*/  LDSM.16.MT88.4 R108, [R139+0x3800] ;  /* 0x003800008b6c783b */ /* 0x000fe20000004200 */
[C---:B------:R-:W-:Y:S01]  /*16770*/  FMUL.FTZ R22, R0.reuse, R114 ;  /* 0x0000007200167220 */ /* 0x040fe20000410000 */
[----:B------:R-:W-:Y:S01]  /*16780*/  FMUL.FTZ R23, R0, R115 ;  /* 0x0000007300177220 */ /* 0x000fe20000410000 */
[----:B------:R-:W-:Y:S01]  /*16790*/  FMUL.FTZ R65, R132, R69 ;  /* 0x0000004584417220 */ /* 0x000fe20000410000 */
[-CC-:B------:R-:W-:Y:S01]  /*167a0*/  FFMA.FTZ R115, R64, R135.reuse, -R156.reuse ;  /* 0x0000008740737223 */ /* 0x180fe2000001089c */
[----:B------:R-:W-:Y:S04]  /*167b0*/  FMUL.FTZ R64, R132, R68 ;  /* 0x0000004484407220 */ /* 0x000fe80000410000 */
[----:B------:R-:W-:Y:S01]  /*167c0*/  MUFU.EX2 R113, R113 ;  /* 0x0000007100717308 */ /* 0x000fe20000000800 */
[-CC-:B------:R-:W-:Y:S01]  /*167d0*/  FFMA.FTZ R114, R201, R135.reuse, -R156.reuse ;  /* 0x00000087c9727223 */ /* 0x180fe2000001089c */
[-CC-:B------:R-:W-:Y:S01]  /*167e0*/  FFMA.FTZ R160, R160, R135.reuse, -R157.reuse ;  /* 0x00000087a0a07223 */ /* 0x180fe2000001089d */
[C---:B----4-:R-:W-:Y:S07]  /*167f0*/  HMMA.16816.F32 R20, R140.reuse, R28, R20 ;  /* 0x0000001c8c14723c */ /* 0x050fee0000001814 */
[----:B------:R-:W-:Y:S01]  /*16800*/  MUFU.EX2 R112, R112 ;  /* 0x0000007000707308 */ /* 0x000fe20000000800 */
[C---:B------:R-:W-:Y:S01]  /*16810*/  FMUL.FTZ R28, R132.reuse, R104 ;  /* 0x00000068841c7220 */ /* 0x040fe20000410000 */
[--C-:B------:R-:W-:Y:S01]  /*16820*/  FFMA.FTZ R104, R57, R135, -R157.reuse ;  /* 0x0000008739687223 */ /* 0x100fe2000001089d */
[C---:B------:R-:W-:Y:S01]  /*16830*/  FMUL.FTZ R57, R132.reuse, R77 ;  /* 0x0000004d84397220 */ /* 0x040fe20000410000 */
[----:B------:R-:W-:Y:S01]  /*16840*/  FMUL.FTZ R29, R132, R105 ;  /* 0x00000069841d7220 */ /* 0x000fe20000410000 */
[--C-:B------:R-:W-:Y:S01]  /*16850*/  FFMA.FTZ R105, R67, R135, -R157.reuse ;  /* 0x0000008743697223 */ /* 0x100fe2000001089d */
[C---:B------:R-:W-:Y:S04]  /*16860*/  HMMA.16816.F32 R24, R140.reuse, R30, R24 ;  /* 0x0000001e8c18723c */ /* 0x040fe80000001818 */
[----:B------:R-:W-:Y:S01]  /*16870*/  MUFU.EX2 R114, R114 ;  /* 0x0000007200727308 */ /* 0x000fe20000000800 */
[C---:B------:R-:W-:Y:S01]  /*16880*/  FMUL.FTZ R30, R0.reuse, R106 ;  /* 0x0000006a001e7220 */ /* 0x040fe20000410000 */
[----:B------:R-:W-:Y:S01]  /*16890*/  FMUL.FTZ R31, R0, R107 ;  /* 0x0000006b001f7220 */ /* 0x000fe20000410000 */
[----:B------:R-:W-:Y:S01]  /*168a0*/  FFMA.FTZ R107, R56, R135, -R157 ;  /* 0x00000087386b7223 */ /* 0x000fe2000001089d */
[----:B------:R-:W-:Y:S01]  /*168b0*/  FMUL.FTZ R56, R132, R76 ;  /* 0x0000004c84387220 */ /* 0x000fe20000410000 */
[----:B------:R-:W-:Y:S01]  /*168c0*/  FMUL.FTZ R67, R0, R71 ;  /* 0x0000004700437220 */ /* 0x000fe20000410000 */
[----:B------:R-:W3:Y:S04]  /*168d0*/  LDSM.16.MT88.4 R76, [R138+0xc800] ;  /* 0x00c800008a4c783b */ /* 0x000ee80000004200 */
[----:B------:R-:W-:Y:S01]  /*168e0*/  MUFU.EX2 R104, R104 ;  /* 0x0000006800687308 */ /* 0x000fe20000000800 */
[--C-:B------:R-:W-:Y:S01]  /*168f0*/  FFMA.FTZ R106, R202, R135, -R156.reuse ;  /* 0x00000087ca6a7223 */ /* 0x100fe2000001089c */
[C---:B--2---:R-:W-:Y:S08]  /*16900*/  HMMA.16816.F32 R28, R140.reuse, R36, R28 ;  /* 0x000000248c1c723c */ /* 0x044ff0000000181c */
[----:B------:R-:W2:Y:S01]  /*16910*/  MUFU.EX2 R107, R107 ;  /* 0x0000006b006b7308 */ /* 0x000ea20000000800 */
[C---:B------:R-:W-:Y:S01]  /*16920*/  FMUL.FTZ R36, R132.reuse, R96 ;  /* 0x0000006084247220 */ /* 0x040fe20000410000 */
[----:B------:R-:W-:Y:S01]  /*16930*/  FMUL.FTZ R37, R132, R97 ;  /* 0x0000006184257220 */ /* 0x000fe20000410000 */
[-CC-:B------:R-:W-:Y:S07]  /*16940*/  FFMA.FTZ R153, R153, R135.reuse, -R156.reuse ;  /* 0x0000008799997223 */ /* 0x180fee000001089c */
[----:B------:R-:W4:Y:S01]  /*16950*/  MUFU.EX2 R106, R106 ;  /* 0x0000006a006a7308 */ /* 0x000f220000000800 */
[----:B------:R-:W-:Y:S01]  /*16960*/  FFMA.FTZ R137, R137, R135, -R156 ;  /* 0x0000008789897223 */ /* 0x000fe2000001089c */
[C---:B------:R-:W-:Y:S08]  /*16970*/  HMMA.16816.F32 R32, R140.reuse, R38, R32 ;  /* 0x000000268c20723c */ /* 0x040ff00000001820 */
[----:B------:R-:W5:Y:S01]  /*16980*/  MUFU.EX2 R105, R105 ;  /* 0x0000006900697308 */ /* 0x000f620000000800 */
[C---:B------:R-:W-:Y:S01]  /*16990*/  FMUL.FTZ R38, R0.reuse, R98 ;  /* 0x0000006200267220 */ /* 0x040fe20000410000 */
[C---:B------:R-:W-:Y:S01]  /*169a0*/  FMUL.FTZ R39, R0.reuse, R99 ;  /* 0x0000006300277220 */ /* 0x040fe20000410000 */
[----:B------:R-:W-:Y:S01]  /*169b0*/  FFMA.FTZ R151, R0, R248, R151 ;  /* 0x000000f800977223 */ /* 0x000fe20000010097 */
[----:B------:R-:W-:Y:S06]  /*169c0*/  LDSM.16.MT88.4 R96, [R144+0x10800] ;  /* 0x010800009060783b */ /* 0x000fec0000004200 */
[----:B------:R-:W1:Y:S01]  /*169d0*/  MUFU.EX2 R115, R115 ;  /* 0x0000007300737308 */ /* 0x000e620000000800 */
[----:B--2---:R-:W-:Y:S01]  /*169e0*/  F2FP.F16.F32.PACK_AB R68, R107, R104 ;  /* 0x000000686b44723e */ /* 0x004fe200000000ff */
[----:B------:R-:W-:Y:S01]  /*169f0*/  FADD.FTZ R151, R150, R151 ;  /* 0x0000009796977221 */ /* 0x000fe20000010000 */
[C---:B------:R-:W-:Y:S01]  /*16a00*/  FFMA.FTZ R147, R132.reuse, R249, R147 ;  /* 0x000000f984937223 */ /* 0x040fe20000010093 */
[C---:B------:R-:W-:Y:S06]  /*16a10*/  HMMA.16816.F32 R36, R140.reuse, R44, R36 ;  /* 0x0000002c8c24723c */ /* 0x040fec0000001824 */
[----:B------:R-:W-:Y:S01]  /*16a20*/  MUFU.EX2 R189, R189 ;  /* 0x000000bd00bd7308 */ /* 0x000fe20000000800 */
[C---:B------:R-:W-:Y:S01]  /*16a30*/  FMUL.FTZ R44, R132.reuse, R88 ;  /* 0x00000058842c7220 */ /* 0x040fe20000410000 */
[----:B------:R-:W-:Y:S01]  /*16a40*/  FMUL.FTZ R45, R132, R89 ;  /* 0x00000059842d7220 */ /* 0x000fe20000410000 */
[----:B----4-:R-:W-:Y:S07]  /*16a50*/  F2FP.F16.F32.PACK_AB R69, R114, R106 ;  /* 0x0000006a7245723e */ /* 0x010fee00000000ff */
[----:B------:R-:W-:Y:S01]  /*16a60*/  MUFU.EX2 R188, R188 ;  /* 0x000000bc00bc7308 */ /* 0x000fe20000000800 */
[----:B-----5:R-:W-:Y:S01]  /*16a70*/  F2FP.F16.F32.PACK_AB R70, R113, R105 ;  /* 0x000000697146723e */ /* 0x020fe200000000ff */
[C---:B------:R-:W-:Y:S08]  /*16a80*/  HMMA.16816.F32 R40, R140.reuse, R46, R40 ;  /* 0x0000002e8c28723c */ /* 0x040ff00000001828 */
[----:B------:R-:W-:Y:S01]  /*16a90*/  MUFU.EX2 R161, R161 ;  /* 0x000000a100a17308 */ /* 0x000fe20000000800 */
[C---:B------:R-:W-:Y:S01]  /*16aa0*/  FMUL.FTZ R46, R0.reuse, R90 ;  /* 0x0000005a002e7220 */ /* 0x040fe20000410000 */
[----:B------:R-:W-:Y:S01]  /*16ab0*/  FMUL.FTZ R47, R0, R91 ;  /* 0x0000005b002f7220 */ /* 0x000fe20000410000 */
[----:B-1----:R-:W-:Y:S01]  /*16ac0*/  F2FP.F16.F32.PACK_AB R71, R115, R112 ;  /* 0x000000707347723e */ /* 0x002fe200000000ff */
[----:B------:R-:W-:Y:S01]  /*16ad0*/  LDSM.16.MT88.4 R88, [R213+0x800] ;  /* 0x00080000d558783b */ /* 0x000fe20000004200 */
[----:B------:R-:W-:Y:S01]  /*16ae0*/  FADD.FTZ R151, R148, R151 ;  /* 0x0000009794977221 */ /* 0x000fe20000010000 */
[----:B------:R-:W-:Y:S03]  /*16af0*/  FADD.FTZ R147, R149, R147 ;  /* 0x0000009395937221 */ /* 0x000fe60000010000 */
        /* <DEDUP_REMOVED lines=16> */
[----:B------:R-:W-:Y:S02]  /*16c00*/  IMAD.MOV.U32 R132, RZ, RZ, R133 ;  /* 0x000000ffff847224 */ /* 0x000fe400078e0085 */
[C---:B------:R-:W-:Y:S03]  /*16c10*/  HMMA.16816.F32 R56, R140.reuse, R62, R56 ;  /* 0x0000003e8c38723c */ /* 0x040fe60000001838 */
[C---:B------:R-:W-:Y:S01]  /*16c20*/  FMUL.FTZ R62, R0.reuse, R74 ;  /* 0x0000004a003e7220 */ /* 0x040fe20000410000 */
[----:B------:R-:W-:Y:S01]  /*16c30*/  FMUL.FTZ R63, R0, R75 ;  /* 0x0000004b003f7220 */ /* 0x000fe20000410000 */
[----:B------:R-:W-:Y:S01]  /*16c40*/  FADD.FTZ R107, R107, R145 ;  /* 0x000000916b6b7221 */ /* 0x000fe20000010000 */
[----:B------:R-:W2:Y:S03]  /*16c50*/  LDSM.16.MT88.4 R72, [R139+0x800] ;  /* 0x000800008b48783b */ /* 0x000ea60000004200 */
[----:B------:R-:W-:Y:S02]  /*16c60*/  FADD.FTZ R0, R105, R107 ;  /* 0x0000006b69007221 */ /* 0x000fe40000010000 */
[C---:B------:R-:W-:Y:S03]  /*16c70*/  HMMA.16816.F32 R60, R140.reuse, R84, R60 ;  /* 0x000000548c3c723c */ /* 0x040fe6000000183c */
[----:B------:R-:W-:Y:S05]  /*16c80*/  FADD.FTZ R0, R113, R0 ;  /* 0x0000000071007221 */ /* 0x000fea0000010000 */
[----:B------:R-:W-:Y:S01]  /*16c90*/  HMMA.16816.F32 R64, R140, R86, R64 ;  /* 0x000000568c40723c */ /* 0x000fe20000001840 */
[----:B------:R-:W4:Y:S02]  /*16ca0*/  LDSM.16.MT88.4 R84, [R139+0x4800] ;  /* 0x004800008b54783b */ /* 0x000f240000004200 */
[-CC-:B------:R-:W-:Y:S01]  /*16cb0*/  FFMA.FTZ R143, R174, R135.reuse, -R157.reuse ;  /* 0x00000087ae8f7223 */ /* 0x180fe2000001089d */
[-CC-:B------:R-:W-:Y:S01]  /*16cc0*/  FFMA.FTZ R140, R200, R135.reuse, -R157.reuse ;  /* 0x00000087c88c7223 */ /* 0x180fe2000001089d */
[-CC-:B------:R-:W-:Y:S01]  /*16cd0*/  FFMA.FTZ R142, R198, R135.reuse, -R157.reuse ;  /* 0x00000087c68e7223 */ /* 0x180fe2000001089d */
[-C--:B------:R-:W-:Y:S02]  /*16ce0*/  FFMA.FTZ R141, R197, R135.reuse, -R156 ;  /* 0x00000087c58d7223 */ /* 0x080fe4000001089c */
[C---:B---3--:R-:W-:Y:S01]  /*16cf0*/  HMMA.16816.F32 R4, R68.reuse, R76, R4 ;  /* 0x0000004c4404723c */ /* 0x048fe20000001804 */
[----:B------:R-:W-:Y:S10]  /*16d00*/  MUFU.EX2 R143, R143 ;  /* 0x0000008f008f7308 */ /* 0x000ff40000000800 */
[----:B------:R-:W3:Y:S01]  /*16d10*/  MUFU.EX2 R140, R140 ;  /* 0x0000008c008c7308 */ /* 0x000ee20000000800 */
[C---:B------:R-:W-:Y:S01]  /*16d20*/  HMMA.16816.F32 R8, R68.reuse, R78, R8 ;  /* 0x0000004e4408723c */ /* 0x040fe20000001808 */
[----:B------:R-:W-:Y:S08]  /*16d30*/  LDSM.16.MT88.4 R76, [R138+0xd000] ;  /* 0x00d000008a4c783b */ /* 0x000ff00000004200 */
[----:B------:R-:W-:Y:S10]  /*16d40*/  MUFU.EX2 R142, R142 ;  /* 0x0000008e008e7308 */ /* 0x000ff40000000800 */
[----:B------:R-:W-:Y:S01]  /*16d50*/  MUFU.EX2 R141, R141 ;  /* 0x0000008d008d7308 */ /* 0x000fe20000000800 */
[C---:B-1----:R-:W-:Y:S03]  /*16d60*/  HMMA.16816.F32 R12, R68.reuse, R80, R12 ;  /* 0x00000050440c723c */ /* 0x042fe6000000180c */
[----:B---3--:R-:W-:Y:S05]  /*16d70*/  FADD.FTZ R0, R140, R0 ;  /* 0x000000008c007221 */ /* 0x008fea0000010000 */
[C---:B------:R-:W-:Y:S01]  /*16d80*/  HMMA.16816.F32 R16, R68.reuse, R82, R16 ;  /* 0x000000524410723c */ /* 0x040fe20000001810 */
[----:B------:R-:W-:Y:S07]  /*16d90*/  LDSM.16.MT88.4 R80, [R144+0xd000] ;  /* 0x00d000009050783b */ /* 0x000fee0000004200 */
[C---:B--2---:R-:W-:Y:S08]  /*16da0*/  HMMA.16816.F32 R20, R68.reuse, R72, R20 ;  /* 0x000000484414723c */ /* 0x044ff00000001814 */
[C---:B------:R-:W-:Y:S01]  /*16db0*/  HMMA.16816.F32 R24, R68.reuse, R74, R24 ;  /* 0x0000004a4418723c */ /* 0x040fe20000001818 */
[----:B------:R-:W1:Y:S07]  /*16dc0*/  LDSM.16.MT88.4 R72, [R213+0x4800] ;  /* 0x00480000d548783b */ /* 0x000e6e0000004200 */
[C---:B------:R-:W-:Y:S03]  /*16dd0*/  HMMA.16816.F32 R28, R68.reuse, R88, R28 ;  /* 0x00000058441c723c */ /* 0x040fe6000000181c */
[-CC-:B------:R-:W-:Y:S02]  /*16de0*/  FFMA.FTZ R88, R176, R135.reuse, -R156.reuse ;  /* 0x00000087b0587223 */ /* 0x180fe4000001089c */
[----:B------:R-:W2:Y:S03]  /*16df0*/  MUFU.EX2 R176, R199 ;  /* 0x000000c700b07308 */ /* 0x000ea60000000800 */
        /* <DEDUP_REMOVED lines=8> */
[----:B------:R5:W2:Y:S01]  /*16e80*/  MUFU.EX2 R174, R96 ;  /* 0x0000006000ae7308 */ /* 0x000aa20000000800 */
[C---:B----4-:R-:W-:Y:S01]  /*16e90*/  HMMA.16816.F32 R52, R68.reuse, R84, R52 ;  /* 0x000000544434723c */ /* 0x050fe20000001834 */
[----:B---3--:R-:W3:Y:S07]  /*16ea0*/  LDSM.16.MT88.4 R88, [R139+0x1000] ;  /* 0x001000008b58783b */ /* 0x008eee0000004200 */
[C---:B------:R-:W-:Y:S01]  /*16eb0*/  HMMA.16816.F32 R56, R68.reuse, R86, R56 ;  /* 0x000000564438723c */ /* 0x040fe20000001838 */
[----:B-----5:R-:W4:Y:S07]  /*16ec0*/  LDSM.16.MT88.4 R96, [R138+0x11000] ;  /* 0x011000008a60783b */ /* 0x020f2e0000004200 */
[C---:B-1----:R-:W-:Y:S01]  /*16ed0*/  HMMA.16816.F32 R60, R68.reuse, R72, R60 ;  /* 0x00000048443c723c */ /* 0x042fe2000000183c */
[----:B------:R-:W1:Y:S07]  /*16ee0*/  LDSM.16.MT88.4 R84, [R144+0x11000] ;  /* 0x011000009054783b */ /* 0x000e6e0000004200 */
[----:B------:R-:W-:Y:S03]  /*16ef0*/  HMMA.16816.F32 R64, R68, R74, R64 ;  /* 0x0000004a4440723c */ /* 0x000fe60000001840 */
[----:B--2---:R-:W-:Y:S01]  /*16f00*/  F2FP.F16.F32.PACK_AB R68, R176, R140 ;  /* 0x0000008cb044723e */ /* 0x004fe200000000ff */
[----:B------:R-:W2:Y:S01]  /*16f10*/  LDSM.16.MT88.4 R72, [R213+0x5000] ;  /* 0x00500000d548783b */ /* 0x000ea20000004200 */
        /* <DEDUP_REMOVED lines=9> */
[----:B------:R5:W3:Y:S03]  /*16fb0*/  MUFU.EX2 R186, R192 ;  /* 0x000000c000ba7308 */ /* 0x000ae60000000800 */
[C---:B------:R-:W-:Y:S08]  /*16fc0*/  HMMA.16816.F32 R8, R68.reuse, R78, R8 ;  /* 0x0000004e4408723c */ /* 0x040ff00000001808 */
[C---:B------:R-:W-:Y:S03]  /*16fd0*/  HMMA.16816.F32 R12, R68.reuse, R80, R12 ;  /* 0x00000050440c723c */ /* 0x040fe6000000180c */
[-CC-:B------:R-:W-:Y:S01]  /*16fe0*/  FFMA.FTZ R80, R190, R135.reuse, -R157.reuse ;  /* 0x00000087be507223 */ /* 0x180fe2000001089d */
[-C--:B-----5:R-:W-:Y:S01]  /*16ff0*/  FFMA.FTZ R192, R185, R135.reuse, -R156 ;  /* 0x00000087b9c07223 */ /* 0x0a0fe2000001089c */
[-CC-:B------:R-:W-:Y:S01]  /*17000*/  FFMA.FTZ R190, R183, R135.reuse, -R157.reuse ;  /* 0x00000087b7be7223 */ /* 0x180fe2000001089d */
[----:B------:R5:W2:Y:S01]  /*17010*/  MUFU.EX2 R185, R76 ;  /* 0x0000004c00b97308 */ /* 0x000aa20000000800 */
[----:B---3--:R-:W-:Y:S01]  /*17020*/  FADD.FTZ R142, R186, R142 ;  /* 0x0000008eba8e7221 */ /* 0x008fe20000010000 */
[C---:B------:R-:W-:Y:S08]  /*17030*/  HMMA.16816.F32 R16, R68.reuse, R82, R16 ;  /* 0x000000524410723c */ /* 0x040ff00000001810 */
[----:B------:R3:W-:Y:S10]  /*17040*/  MUFU.EX2 R183, R80 ;  /* 0x0000005000b77308 */ /* 0x0007f40000000800 */
[----:B------:R-:W2:Y:S01]  /*17050*/  MUFU.EX2 R192, R192 ;  /* 0x000000c000c07308 */ /* 0x000ea20000000800 */
[C---:B------:R-:W-:Y:S09]  /*17060*/  HMMA.16816.F32 R20, R68.reuse, R88, R20 ;  /* 0x000000584414723c */ /* 0x040ff20000001814 */
[----:B------:R-:W2:Y:S01]  /*17070*/  MUFU.EX2 R190, R190 ;  /* 0x000000be00be7308 */ /* 0x000ea20000000800 */
[----:B-----5:R-:W5:Y:S01]  /*17080*/  LDSM.16.MT88.4 R76, [R138+0xd800] ;  /* 0x00d800008a4c783b */ /* 0x020f620000004200 */
[C---:B------:R-:W-:Y:S07]  /*17090*/  HMMA.16816.F32 R24, R68.reuse, R90, R24 ;  /* 0x0000005a4418723c */ /* 0x040fee0000001818 */
[----:B---3--:R-:W3:Y:S01]  /*170a0*/  LDSM.16.MT88.4 R80, [R144+0xd800] ;  /* 0x00d800009050783b */ /* 0x008ee20000004200 */
        /* <DEDUP_REMOVED lines=28> */
[C---:B---3--:R-:W-:Y:S03]  /*17270*/  HMMA.16816.F32 R12, R68.reuse, R80, R12 ;  /* 0x00000050440c723c */ /* 0x048fe6000000180c */
[-CC-:B------:R-:W-:Y:S02]  /*17280*/  FFMA.FTZ R80, R195, R135.reuse, -R157.reuse ;  /* 0x00000087c3507223 */ /* 0x180fe4000001089d */
[----:B------:R3:W5:Y:S03]  /*17290*/  MUFU.EX2 R195, R196 ;  /* 0x000000c400c37308 */ /* 0x0007660000000800 */
[C---:B------:R-:W-:Y:S08]  /*172a0*/  HMMA.16816.F32 R16, R68.reuse, R82, R16 ;  /* 0x000000524410723c */ /* 0x040ff00000001810 */
[C---:B-1----:R-:W-:Y:S03]  /*172b0*/  HMMA.16816.F32 R20, R68.reuse, R84, R20 ;  /* 0x000000544414723c */ /* 0x042fe60000001814 */
[-C--:B---3--:R-:W-:Y:S01]  /*172c0*/  FFMA.FTZ R196, R181, R135.reuse, -R156 ;  /* 0x00000087b5c47223 */ /* 0x088fe2000001089c */
[----:B-----5:R-:W-:Y:S04]  /*172d0*/  FADD.FTZ R190, R195, R190 ;  /* 0x000000bec3be7221 */ /* 0x020fe80000010000 */
[C---:B------:R-:W-:Y:S01]  /*172e0*/  HMMA.16816.F32 R24, R68.reuse, R86, R24 ;  /* 0x000000564418723c */ /* 0x040fe20000001818 */
[----:B------:R-:W-:Y:S01]  /*172f0*/  LDSM.16.MT88.4 R84, [R144+0xe000] ;  /* 0x00e000009054783b */ /* 0x000fe20000004200 */
[----:B------:R-:W-:Y:S06]  /*17300*/  MUFU.EX2 R196, R196 ;  /* 0x000000c400c47308 */ /* 0x000fec0000000800 */
[C---:B------:R-:W-:Y:S03]  /*17310*/  HMMA.16816.F32 R28, R68.reuse, R88, R28 ;  /* 0x00000058441c723c */ /* 0x040fe6000000181c */
[-CC-:B------:R-:W-:Y:S02]  /*17320*/  FFMA.FTZ R88, R194, R135.reuse, -R156.reuse ;  /* 0x00000087c2587223 */ /* 0x180fe4000001089c */
[----:B------:R1:W3:Y:S03]  /*17330*/  MUFU.EX2 R194, R80 ;  /* 0x0000005000c27308 */ /* 0x0002e60000000800 */
        /* <DEDUP_REMOVED lines=10> */
[C---:B--2---:R-:W-:Y:S03]  /*173e0*/  HMMA.16816.F32 R52, R68.reuse, R72, R52 ;  /* 0x000000484434723c */ /* 0x044fe60000001834 */
[----:B------:R-:W-:Y:S01]  /*173f0*/  FFMA.FTZ R72, R182, R135, -R156 ;  /* 0x00000087b6487223 */ /* 0x000fe2000001089c */
[----:B-----5:R-:W2:Y:S05]  /*17400*/  LDSM.16.MT88.4 R88, [R139+0x2000] ;  /* 0x002000008b58783b */ /* 0x020eaa0000004200 */
[----:B------:R5:W1:Y:S01]  /*17410*/  MUFU.EX2 R182, R100 ;  /* 0x0000006400b67308 */ /* 0x000a620000000800 */
[C---:B------:R-:W-:Y:S09]  /*17420*/  HMMA.16816.F32 R56, R68.reuse, R74, R56 ;  /* 0x0000004a4438723c */ /* 0x040ff20000001838 */
[----:B------:R1:W1:Y:S01]  /*17430*/  MUFU.EX2 R181, R72 ;  /* 0x0000004800b57308 */ /* 0x0002620000000800 */
[----:B----4-:R-:W4:Y:S01]  /*17440*/  LDSM.16.MT88.4 R96, [R138+0x12000] ;  /* 0x012000008a60783b */ /* 0x010f220000004200 */
[C---:B------:R-:W-:Y:S07]  /*17450*/  HMMA.16816.F32 R60, R68.reuse, R76, R60 ;  /* 0x0000004c443c723c */ /* 0x040fee000000183c */
[----:B-----5:R-:W5:Y:S01]  /*17460*/  LDSM.16.MT88.4 R100, [R144+0x12000] ;  /* 0x012000009064783b */ /* 0x020f620000004200 */
[----:B------:R-:W-:Y:S03]  /*17470*/  HMMA.16816.F32 R64, R68, R78, R64 ;  /* 0x0000004e4440723c */ /* 0x000fe60000001840 */
[C---:B---3--:R-:W-:Y:S04]  /*17480*/  F2FP.F16.F32.PACK_AB R68, R194.reuse, R195 ;  /* 0x000000c3c244723e */ /* 0x048fe800000000ff */
[----:B-1----:R-:W1:Y:S01]  /*17490*/  LDSM.16.MT88.4 R72, [R139+0x6000] ;  /* 0x006000008b48783b */ /* 0x002e620000004200 */
[----:B------:R-:W-:Y:S01]  /*174a0*/  F2FP.F16.F32.PACK_AB R69, R187, R193 ;  /* 0x000000c1bb45723e */ /* 0x000fe200000000ff */
[----:B------:R-:W-:Y:S01]  /*174b0*/  FADD.FTZ R194, R194, R190 ;  /* 0x000000bec2c27221 */ /* 0x000fe20000010000 */
[----:B------:R-:W-:Y:S02]  /*174c0*/  F2FP.F16.F32.PACK_AB R70, R182, R184 ;  /* 0x000000b8b646723e */ /* 0x000fe400000000ff */
[----:B------:R-:W-:Y:S01]  /*174d0*/  F2FP.F16.F32.PACK_AB R71, R196, R181 ;  /* 0x000000b5c447723e */ /* 0x000fe200000000ff */
[----:B------:R-:W-:Y:S02]  /*174e0*/  FADD.FTZ R194, R184, R194 ;  /* 0x000000c2b8c27221 */ /* 0x000fe40000010000 */
[----:B------:R-:W3:Y:S02]  /*174f0*/  LDSM.16.MT88.4 R76, [R213+0x6000] ;  /* 0x00600000d54c783b */ /* 0x000ee40000004200 */
[----:B------:R-:W-:Y:S02]  /*17500*/  FADD.FTZ R182, R182, R194 ;  /* 0x000000c2b6b67221 */ /* 0x000fe40000010000 */
[C---:B------:R-:W-:Y:S03]  /*17510*/  HMMA.16816.F32 R4, R68.reuse, R80, R4 ;  /* 0x000000504404723c */ /* 0x040fe60000001804 */
[-CC-:B------:R-:W-:Y:S02]  /*17520*/  FFMA.FTZ R80, R179, R135.reuse, -R157.reuse ;  /* 0x00000087b3507223 */ /* 0x180fe4000001089d */
[----:B------:R2:W4:Y:S03]  /*17530*/  MUFU.EX2 R179, R180 ;  /* 0x000000b400b37308 */ /* 0x0005260000000800 */
[C---:B------:R-:W-:Y:S08]  /*17540*/  HMMA.16816.F32 R8, R68.reuse, R82, R8 ;  /* 0x000000524408723c */ /* 0x040ff00000001808 */
[C---:B------:R-:W-:Y:S03]  /*17550*/  HMMA.16816.F32 R12, R68.reuse, R84, R12 ;  /* 0x00000054440c723c */ /* 0x040fe6000000180c */
[-C--:B--2---:R-:W-:Y:S01]  /*17560*/  FFMA.FTZ R180, R169, R135.reuse, -R156 ;  /* 0x00000087a9b47223 */ /* 0x084fe2000001089c */
        /* <DEDUP_REMOVED lines=9> */
[----:B--2---:R-:W2:Y:S07]  /*17600*/  LDSM.16.MT88.4 R80, [R138+0xe800] ;  /* 0x00e800008a50783b */ /* 0x004eae0000004200 */
        /* <DEDUP_REMOVED lines=9> */
[----:B------:R5:W2:Y:S03]  /*176a0*/  MUFU.EX2 R172, R96 ;  /* 0x0000006000ac7308 */ /* 0x000aa60000000800 */
        /* <DEDUP_REMOVED lines=9> */
[C---:B---3--:R-:W-:Y:S01]  /*17740*/  HMMA.16816.F32 R60, R68.reuse, R76, R60 ;  /* 0x0000004c443c723c */ /* 0x048fe2000000183c */
[----:B----4-:R-:W-:Y:S07]  /*17750*/  LDSM.16.MT88.4 R100, [R139+0x6800] ;  /* 0x006800008b64783b */ /* 0x010fee0000004200 */
[----:B------:R-:W-:Y:S03]  /*17760*/  HMMA.16816.F32 R64, R68, R78, R64 ;  /* 0x0000004e4440723c */ /* 0x000fe60000001840 */
[----:B------:R-:W-:Y:S01]  /*17770*/  F2FP.F16.F32.PACK_AB R68, R178, R179 ;  /* 0x000000b3b244723e */ /* 0x000fe200000000ff */
[----:B--2---:R-:W2:Y:S01]  /*17780*/  LDSM.16.MT88.4 R72, [R144+0x12800] ;  /* 0x012800009048783b */ /* 0x004ea20000004200 */
        /* <DEDUP_REMOVED lines=137> */
.L_x_6111:
        /* <DEDUP_REMOVED lines=12> */
.L_x_6134:
        /* <DEDUP_REMOVED lines=185> */
.L_x_6121:
[----:B------:R-:W-:Y:S05]  /*18c70*/  BSYNC.RECONVERGENT B0 ;  /* 0x0000000000007941 */ /* 0x000fea0003800200 */
.L_x_6120:
        /* <DEDUP_REMOVED lines=26> */
.L_x_6123:
[----:B------:R-:W-:Y:S05]  /*18e20*/  BSYNC.RECONVERGENT B0 ;  /* 0x0000000000007941 */ /* 0x000fea0003800200 */
.L_x_6122:
        /* <DEDUP_REMOVED lines=36> */
.L_x_6125:
[----:B------:R-:W-:Y:S05]  /*19070*/  BSYNC.RECONVERGENT B0 ;  /* 0x0000000000007941 */ /* 0x000fea0003800200 */
.L_x_6124:
        /* <DEDUP_REMOVED lines=16> */
.L_x_6127:
[----:B------:R-:W-:Y:S05]  /*19180*/  BSYNC.RECONVERGENT B0 ;  /* 0x0000000000007941 */ /* 0x000fea0003800200 */
.L_x_6126:
        /* <DEDUP_REMOVED lines=16> */
.L_x_6129:
[----:B------:R-:W-:Y:S05]  /*19290*/  BSYNC.RECONVERGENT B0 ;  /* 0x0000000000007941 */ /* 0x000fea0003800200 */
.L_x_6128:
[----:B-1----:R-:W-:Y:S02]  /*192a0*/  MOV R4, R232 ;  /* 0x000000e800047202 */ /* 0x002fe40000000f00 */
[----:B------:R-:W-:-:S04]  /*192b0*/  MOV R5, 0x0 ;  /* 0x0000000000057802 */ /* 0x000fc80000000f00 */
[----:B--2345:R-:W-:Y:S05]  /*192c0*/  @P0 RET.REL.NODEC R4 `(_ZN5flash24flash_fwd_splitkv_kernelI23Flash_fwd_kernel_traitsILi128ELi64ELi128ELi4ELb0ELb0EN7cutlass6half_tE19Flash_kernel_traitsILi128ELi64ELi128ELi4ES3_EELb0ELb1ELb1ELb0ELb0ELb1ELb0ELb0EEEvNS_16Flash_fwd_paramsE) ;  /* 0xfffffe6c044c0950 */ /* 0x03cfea0003c3ffff */
        /* <DEDUP_REMOVED lines=15> */
[----:B-1----:R-:W-:Y:S05]  /*193c0*/  @P0 RET.REL.NODEC R2 `(_ZN5flash24flash_fwd_splitkv_kernelI23Flash_fwd_kernel_traitsILi128ELi64ELi128ELi4ELb0ELb0EN7cutlass6half_tE19Flash_kernel_traitsILi128ELi64ELi128ELi4ES3_EELb0ELb1ELb1ELb0ELb0ELb1ELb0ELb0EEEvNS_16Flash_fwd_paramsE) ;  /* 0xfffffe6c020c0950 */ /* 0x002fea0003c3ffff */
[----:B------:R-:W-:Y:S01]  /*193d0*/  MOV R233, 0x0 ;  /* 0x0000000000e97802 */ /* 0x000fe20000000f00 */
[----:B------:R1:W-:Y:S03]  /*193e0*/  ST.E.128 desc[UR4][R6.64+0x80], R32 ;  /* 0x0000802006007985 */ /* 0x0003e6000c101d04 */
[----:B-1----:R-:W-:Y:S05]  /*193f0*/  RET.REL.NODEC R232 `(_ZN5flash24flash_fwd_splitkv_kernelI23Flash_fwd_kernel_traitsILi128ELi64ELi128ELi4ELb0ELb0EN7cutlass6half_tE19Flash_kernel_traitsILi128ELi64ELi128ELi4ES3_EELb0ELb1ELb1ELb0ELb0ELb1ELb0ELb0EEEvNS_16Flash_fwd_paramsE) ;  /* 0xfffffe6ce8007950 */ /* 0x002fea0003c3ffff */
.L_x_6119:
[----:B------:R-:W-:Y:S01]  /*19400*/  MOV R0, 0x1f ;  /* 0x0000001f00007802 */ /* 0x000fe20000000f00 */
[----:B------:R-:W-:Y:S01]  /*19410*/  IMAD.MOV.U32 R4, RZ, RZ, 0x2 ;  /* 0x00000002ff047424 */ /* 0x000fe200078e00ff */
[----:B------:R-:W-:Y:S01]  /*19420*/  MOV R8, R249 ;  /* 0x000000f900087202 */ /* 0x000fe20000000f00 */
[----:B------:R-:W-:-:S07]  /*19430*/  IMAD.MOV.U32 R5, RZ, RZ, -0x1 ;  /* 0xffffffffff057424 */ /* 0x000fce00078e00ff */
[----:B-1---5:R-:W-:Y:S05]  /*19440*/  WARPSYNC.COLLECTIVE R5, `(.L_x_6130) ;  /* 0x0000000005087348 */ /* 0x022fea0003c00000 */
[----:B------:R2:W3:Y:S02]  /*19450*/  SHFL.BFLY P0, R0, R8, R4, R0 ;  /* 0x0c00000408007389 */ /* 0x0004e40000000000 */
[----:B-123-5:R-:W-:Y:S05]  /*19460*/  ENDCOLLECTIVE ;  /* 0x000000000000791b */ /* 0x02efea0003800000 */
.L_x_6130:
        /* <DEDUP_REMOVED lines=8> */
.L_x_6131:
        /* <DEDUP_REMOVED lines=8> */
.L_x_6132:
[----:B------:R-:W-:Y:S01]  /*19570*/  FADD.FTZ R248, R0, R248 ;  /* 0x000000f800f87221 */ /* 0x000fe20000010000 */
[----:B------:R-:W-:Y:S02]  /*19580*/  MOV R0, 0x1f ;  /* 0x0000001f00007802 */ /* 0x000fe40000000f00 */
[----:B------:R-:W-:Y:S01]  /*19590*/  MOV R4, 0x1 ;  /* 0x0000000100047802 */ /* 0x000fe20000000f00 */
[----:B------:R-:W-:-:S07]  /*195a0*/  IMAD.MOV.U32 R8, RZ, RZ, R248 ;  /* 0x000000ffff087224 */ /* 0x000fce00078e00f8 */
[----:B------:R-:W-:Y:S05]  /*195b0*/  WARPSYNC.COLLECTIVE R5, `(.L_x_6133) ;  /* 0x0000000005087348 */ /* 0x000fea0003c00000 */
[----:B------:R1:W2:Y:S02]  /*195c0*/  SHFL.BFLY P0, R0, R8, R4, R0 ;  /* 0x0c00000408007389 */ /* 0x0002a40000000000 */
[----:B-12---:R-:W-:Y:S05]  /*195d0*/  ENDCOLLECTIVE ;  /* 0x000000000000791b */ /* 0x006fea0003800000 */
.L_x_6133:
[----:B------:R-:W-:Y:S05]  /*195e0*/  BRA `(.L_x_6134) ;  /* 0xffffffe800bc7947 */ /* 0x000fea000383ffff */
.L_x_6135:
        /* <DEDUP_REMOVED lines=9> */
.L_x_14933:


//--------------------- .text._ZN5flash24flash_fwd_splitkv_kernelI23Flash_fwd_kernel_traitsILi128ELi64ELi128ELi4ELb0ELb0EN7cutlass6half_tE19Flash_kernel_traitsILi128ELi64ELi128ELi4ES3_EELb0ELb1ELb0ELb0ELb1ELb0ELb0ELb1EEEvNS_16Flash_fwd_paramsE --------------------------
	.section	.text._ZN5flash24flash_fwd_splitkv_kernelI23Flash_fwd_kernel_traitsILi128ELi64ELi128ELi4ELb0ELb0EN7cutlass6half_tE19Flash_kernel_traitsILi128ELi64ELi128ELi4ES3_EELb0ELb1ELb0ELb0ELb1ELb0ELb0ELb1EEEvNS_16Flash_fwd_paramsE,"ax",@progbits
	.align	128
        .global         _ZN5flash24flash_fwd_splitkv_kernelI23Flash_fwd_kernel_traitsILi128ELi64ELi128ELi4ELb0ELb0EN7cutlass6half_tE19Flash_kernel_traitsILi128ELi64ELi128ELi4ES3_EELb0ELb1ELb0ELb0ELb1ELb0ELb0ELb1EEEvNS_16Flash_fwd_paramsE
        .type           _ZN5flash24flash_fwd_splitkv_kernelI23Flash_fwd_kernel_traitsILi128ELi64ELi128ELi4ELb0ELb0EN7cutlass6half_tE19Flash_kernel_traitsILi128ELi64ELi128ELi4ES3_EELb0ELb1ELb0ELb0ELb1ELb0ELb0ELb1EEEvNS_16Flash_fwd_paramsE,@function
        .size           _ZN5flash24flash_fwd_splitkv_kernelI23Flash_fwd_kernel_traitsILi128ELi64ELi128ELi4ELb0ELb0EN7cutlass6half_tE19Flash_kernel_traitsILi128ELi64ELi128ELi4ES3_EELb0ELb1ELb0ELb0ELb1ELb0ELb0ELb1EEEvNS_16Flash_fwd_paramsE,(.L_x_14934 - _ZN5flash24flash_fwd_splitkv_kernelI23Flash_fwd_kernel_traitsILi128ELi64ELi128ELi4ELb0ELb0EN7cutlass6half_tE19Flash_kernel_traitsILi128ELi64ELi128ELi4ES3_EELb0ELb1ELb0ELb0ELb1ELb0ELb0ELb1EEEvNS_16Flash_fwd_paramsE)
        .other          _ZN5flash24flash_fwd_splitkv_kernelI23Flash_fwd_kernel_traitsILi128ELi64ELi128ELi4ELb0ELb0EN7cutlass6half_tE19Flash_kernel_traitsILi128ELi64ELi128ELi4ES3_EELb0ELb1ELb0ELb0ELb1ELb0ELb0ELb1EEEvNS_16Flash_fwd_paramsE,@"STO_CUDA_ENTRY STV_DEFAULT"
_ZN5flash24flash_fwd_splitkv_kernelI23Flash_fwd_kernel_traitsILi128ELi64ELi128ELi4ELb0ELb0EN7cutlass6half_tE19Flash_kernel_traitsILi128ELi64ELi128ELi4ES3_EELb0ELb1ELb0ELb0ELb1ELb0ELb0ELb1EEEvNS_16Flash_fwd_paramsE:
.text._ZN5flash24flash_fwd_splitkv_kernelI23Flash_fwd_kernel_traitsILi128ELi64ELi128ELi4ELb0ELb0EN7cutlass6half_tE19Flash_kernel_traitsILi128ELi64ELi128ELi4ES3_EELb0ELb1ELb0ELb0ELb1ELb0ELb0ELb1EEEvNS_16Flash_fwd_paramsE:
[----:B------:R-:W-:Y:S01]  /*0000*/  LDC R1, c[0x0][0x37c] ;  /* 0x0000df00ff017b82 */ /* 0x000fe20000000800 */
[----:B------:R-:W1:Y:S07]  /*0010*/  S2R R215, SR_CTAID.X ;  /* 0x0000000000d77919 */ /* 0x000e6e0000002500 */
[----:B------:R-:W2:Y:S01]  /*0020*/  LDC.64 R132, c[0x0][0x348] ;  /* 0x0000d200ff847b82 */ /* 0x000ea20000000a00 */
[----:B------:R-:W-:Y:S01]  /*0030*/  BSSY.RECONVERGENT B3, `(.L_x_6136) ;  /* 0x0000005000037945 */ /* 0x000fe20003800200 */
[----:B------:R-:W-:Y:S01]  /*0040*/  MOV R212, 0x80 ;  /* 0x0000008000d47802 */ /* 0x000fe20000000f00 */
[----:B------:R-:W3:Y:S01]  /*0050*/  S2R R214, SR_CTAID.Y ;  /* 0x0000000000d67919 */ /* 0x000ee20000002600 */
[----:B------:R-:W4:Y:S05]  /*0060*/  S2R R213, SR_CTAID.Z ;  /* 0x0000000000d57919 */ /* 0x000f2a0000002700 */
[----:B-1234-:R-:W-:Y:S05]  /*0070*/  CALL.REL.NOINC `($_ZN5flash24flash_fwd_splitkv_kernelI23Flash_fwd_kernel_traitsILi128ELi64ELi128ELi4ELb0ELb0EN7cutlass6half_tE19Flash_kernel_traitsILi128ELi64ELi128ELi4ES3_EELb0ELb1ELb0ELb0ELb1ELb0ELb0ELb1EEEvNS_16Flash_fwd_paramsE$_ZN5flash30compute_attn_1rowblock_splitkvI23Flash_fwd_kernel_traitsILi128ELi64ELi128ELi4ELb0ELb0EN7cutlass6half_tE19Flash_kernel_traitsILi128ELi64ELi128ELi4ES3_EELb0ELb1ELb0ELb0ELb1ELb0ELb0ELb1ENS_16Flash_fwd_paramsEEEvRKT8_iiiii) ;  /* 0x0000000000087944 */ /* 0x01efea0003c00000 */
[----:B------:R-:W-:Y:S05]  /*0080*/  BSYNC.RECONVERGENT B3 ;  /* 0x0000000000037941 */ /* 0x000fea0003800200 */
.L_x_6136:
[----:B------:R-:W-:Y:S05]  /*0090*/  EXIT ;  /* 0x000000000000794d */ /* 0x000fea0003800000 */
        .type           $_ZN5flash24flash_fwd_splitkv_kernelI23Flash_fwd_kernel_traitsILi128ELi64ELi128ELi4ELb0ELb0EN7cutlass6half_tE19Flash_kernel_traitsILi128ELi64ELi128ELi4ES3_EELb0ELb1ELb0ELb0ELb1ELb0ELb0ELb1EEEvNS_16Flash_fwd_paramsE$_ZN5flash30compute_attn_1rowblock_splitkvI23Flash_fwd_kernel_traitsILi128ELi64ELi128ELi4ELb0ELb0EN7cutlass6half_tE19Flash_kernel_traitsILi128ELi64ELi128ELi4ES3_EELb0ELb1ELb0ELb0ELb1ELb0ELb0ELb1ENS_16Flash_fwd_paramsEEEvRKT8_iiiii,@function
        .size           $_ZN5flash24flash_fwd_splitkv_kernelI23Flash_fwd_kernel_traitsILi128ELi64ELi128ELi4ELb0ELb0EN7cutlass6half_tE19Flash_kernel_traitsILi128ELi64ELi128ELi4ES3_EELb0ELb1ELb0ELb0ELb1ELb0ELb0ELb1EEEvNS_16Flash_fwd_paramsE$_ZN5flash30compute_attn_1rowblock_splitkvI23Flash_fwd_kernel_traitsILi128ELi64ELi128ELi4ELb0ELb0EN7cutlass6half_tE19Flash_kernel_traitsILi128ELi64ELi128ELi4ES3_EELb0ELb1ELb0ELb0ELb1ELb0ELb0ELb1ENS_16Flash_fwd_paramsEEEvRKT8_iiiii,(.L_x_14934 - $_ZN5flash24flash_fwd_splitkv_kernelI23Flash_fwd_kernel_traitsILi128ELi64ELi128ELi4ELb0ELb0EN7cutlass6half_tE19Flash_kernel_traitsILi128ELi64ELi128ELi4ES3_EELb0ELb1ELb0ELb0ELb1ELb0ELb0ELb1EEEvNS_16Flash_fwd_paramsE$_ZN5flash30compute_attn_1rowblock_splitkvI23Flash_fwd_kernel_traitsILi128ELi64ELi128ELi4ELb0ELb0EN7cutlass6half_tE19Flash_kernel_traitsILi128ELi64ELi128ELi4ES3_EELb0ELb1ELb0ELb0ELb1ELb0ELb0ELb1ENS_16Flash_fwd_paramsEEEvRKT8_iiiii)
$_ZN5flash24flash_fwd_splitkv_kernelI23Flash_fwd_kernel_traitsILi128ELi64ELi128ELi4ELb0ELb0EN7cutlass6half_tE19Flash_kernel_traitsILi128ELi64ELi128ELi4ES3_EELb0ELb1ELb0ELb0ELb1ELb0ELb0ELb1EEEvNS_16Flash_fwd_paramsE$_ZN5flash30compute_attn_1rowblock_splitkvI23Flash_fwd_kernel_traitsILi128ELi64ELi128ELi4ELb0ELb0EN7cutlass6half_tE19Flash_kernel_traitsILi128ELi64ELi128ELi4ES3_EELb0ELb1ELb0ELb0ELb1ELb0ELb0ELb1ENS_16Flash_fwd_paramsEEEvRKT8_iiiii:
        /* <DEDUP_REMOVED lines=38> */
.L_x_6138:
[----:B------:R-:W-:Y:S05]  /*0300*/  BSYNC.RECONVERGENT B0 ;  /* 0x0000000000007941 */ /* 0x000fea0003800200 */
.L_x_6137:
[----:B------:R-:W-:Y:S04]  /*0310*/  BSSY.RECONVERGENT B0, `(.L_x_6139) ;  /* 0x0000007000007945 */ /* 0x000fe80003800200 */
[----:B------:R-:W-:Y:S05]  /*0320*/  @!P4 BRA `(.L_x_6140) ;  /* 0x000000000014c947 */ /* 0x000fea0003800000 */
[----:B------:R-:W3:Y:S02]  /*0330*/  LD.E.U8 R4, desc[UR4][R132.64+0x1b2] ;  /* 0x0001b20484047980 */ /* 0x000ee4000c101100 */
[----:B---3--:R-:W-:-:S13]  /*0340*/  ISETP.NE.AND P0, PT, R4, RZ, PT ;  /* 0x000000ff0400720c */ /* 0x008fda0003f05270 */
[----:B------:R-:W3:Y:S02]  /*0350*/  @P0 LD.E R5, desc[UR4][R8.64+0x4] ;  /* 0x0000040408050980 */ /* 0x000ee4000c101900 */
[----:B---3-5:R-:W-:-:S06]  /*0360*/  @P0 IADD3 R78, PT, PT, R5, -R14, RZ ;  /* 0x8000000e054e0210 */ /* 0x028fcc0007ffe0ff */
[----:B------:R3:W5:Y:S02]  /*0370*/  @!P0 LD.E R78, desc[UR4][R8.64] ;  /* 0x00000004084e8980 */ /* 0x000764000c101900 */
.L_x_6140:
[----:B------:R-:W-:Y:S05]  /*0380*/  BSYNC.RECONVERGENT B0 ;  /* 0x0000000000007941 */ /* 0x000fea0003800200 */
.L_x_6139:
        /* <DEDUP_REMOVED lines=9> */
.L_x_6142:
[----:B------:R-:W4:Y:S01]  /*0420*/  LD.E.64 R4, desc[UR4][R132.64+0x108] ;  /* 0x0001080484047980 */ /* 0x000f22000c101b00 */
[----:B------:R-:W-:Y:S01]  /*0430*/  BSSY.RECONVERGENT B0, `(.L_x_6144) ;  /* 0x0000006000007945 */ /* 0x000fe20003800200 */
[----:B------:R-:W-:Y:S01]  /*0440*/  IMAD.MOV.U32 R69, RZ, RZ, RZ ;  /* 0x000000ffff457224 */ /* 0x000fe200078e00ff */
[----:B----4-:R-:W-:-:S04]  /*0450*/  ISETP.NE.U32.AND P0, PT, R4, RZ, PT ;  /* 0x000000ff0400720c */ /* 0x010fc80003f05070 */
[----:B------:R-:W-:-:S13]  /*0460*/  ISETP.NE.AND.EX P0, PT, R5, RZ, PT, P0 ;  /* 0x000000ff0500720c */ /* 0x000fda0003f05300 */
[----:B------:R-:W-:Y:S05]  /*0470*/  @!P0 BRA `(.L_x_6145) ;  /* 0x0000000000048947 */ /* 0x000fea0003800000 */
[----:B------:R4:W5:Y:S02]  /*0480*/  LD.E R69, desc[UR4][R132.64+0xbc] ;  /* 0x0000bc0484457980 */ /* 0x000964000c101900 */
.L_x_6145:
[----:B------:R-:W-:Y:S05]  /*0490*/  BSYNC.RECONVERGENT B0 ;  /* 0x0000000000007941 */ /* 0x000fea0003800200 */
.L_x_6144:
[----:B-----5:R-:W-:Y:S02]  /*04a0*/  IADD3 R69, PT, PT, R78, R69, RZ ;  /* 0x000000454e457210 */ /* 0x020fe40007ffe0ff */
.L_x_6143:
[----:B------:R-:W-:Y:S05]  /*04b0*/  BSYNC.RECONVERGENT B1 ;  /* 0x0000000000017941 */ /* 0x000fea0003800200 */
.L_x_6141:
[----:B------:R-:W-:Y:S01]  /*04c0*/  IMAD.SHL.U32 R77, R215, 0x40, RZ ;  /* 0x00000040d74d7824 */ /* 0x000fe200078e00ff */
[----:B------:R-:W-:Y:S01]  /*04d0*/  MOV R4, R212 ;  /* 0x000000d400047202 */ /* 0x000fe20000000f00 */
[----:B------:R-:W-:-:S03]  /*04e0*/  IMAD.MOV.U32 R5, RZ, RZ, 0x0 ;  /* 0x00000000ff057424 */ /* 0x000fc600078e00ff */
[----:B------:R-:W-:-:S13]  /*04f0*/  ISETP.GT.AND P0, PT, R216, R77, PT ;  /* 0x0000004dd800720c */ /* 0x000fda0003f04270 */
[----:B-1234-:R-:W-:Y:S05]  /*0500*/  @!P0 RET.REL.NODEC R4 `(_ZN5flash24flash_fwd_splitkv_kernelI23Flash_fwd_kernel_traitsILi128ELi64ELi128ELi4ELb0ELb0EN7cutlass6half_tE19Flash_kernel_traitsILi128ELi64ELi128ELi4ES3_EELb0ELb1ELb0ELb0ELb1ELb0ELb0ELb1EEEvNS_16Flash_fwd_paramsE) ;  /* 0xfffffff804bc8950 */ /* 0x01efea0003c3ffff */
        /* <DEDUP_REMOVED lines=28> */
[----:B------:R-:W2:Y:S04]  /*06d0*/  LD.E R3, desc[UR4][R132.64+0x60] ;  /* 0x0000600484037980 */ /* 0x000ea8000c101900 */
[----:B------:R-:W3:Y:S04]  /*06e0*/  LD.E.64 R14, desc[UR4][R132.64+0x88] ;  /* 0x00008804840e7980 */ /* 0x000ee8000c101b00 */
[----:B------:R-:W4:Y:S04]  /*06f0*/  LD.E R0, desc[UR4][R132.64+0xb4] ;  /* 0x0000b40484007980 */ /* 0x000f28000c101900 */
[----:B------:R-:W4:Y:S04]  /*0700*/  @!P0 LD.E.64 R12, desc[UR4][R132.64+0x80] ;  /* 0x00008004840c8980 */ /* 0x000f28000c101b00 */
        /* <DEDUP_REMOVED lines=8> */
[----:B--2---:R-:W-:Y:S02]  /*0790*/  IMAD R3, R3, R214, R213 ;  /* 0x000000d603037224 */ /* 0x004fe400078e02d5 */
[-C--:B---3--:R-:W-:Y:S02]  /*07a0*/  @P0 IMAD R4, R15, R217.reuse, RZ ;  /* 0x000000d90f040224 */ /* 0x088fe400078e02ff */
[----:B------:R-:W-:-:S04]  /*07b0*/  @P0 IMAD.WIDE.U32 R18, R14, R217, RZ ;  /* 0x000000d90e120225 */ /* 0x000fc800078e00ff */
[-C--:B----4-:R-:W-:Y:S02]  /*07c0*/  @!P0 IMAD R5, R13, R214.reuse, RZ ;  /* 0x000000d60d058224 */ /* 0x090fe400078e02ff */
[----:B------:R-:W-:-:S04]  /*07d0*/  @!P0 IMAD.WIDE.U32 R12, R12, R214, RZ ;  /* 0x000000d60c0c8225 */ /* 0x000fc800078e00ff */
[----:B------:R-:W-:Y:S01]  /*07e0*/  IMAD R0, R0, R3, R77 ;  /* 0x0000000300007224 */ /* 0x000fe200078e024d */
[----:B------:R-:W-:Y:S01]  /*07f0*/  SHF.R.U32.HI R3, RZ, 0x3, R2 ;  /* 0x00000003ff037819 */ /* 0x000fe20000011602 */
[----:B------:R-:W-:Y:S02]  /*0800*/  @!P0 IMAD.IADD R5, R13, 0x1, R5 ;  /* 0x000000010d058824 */ /* 0x000fe400078e0205 */
[----:B------:R-:W-:Y:S02]  /*0810*/  @P0 IMAD.IADD R5, R19, 0x1, R4 ;  /* 0x0000000113050824 */ /* 0x000fe400078e0204 */
[----:B------:R-:W-:Y:S02]  /*0820*/  @P0 IMAD.MOV.U32 R12, RZ, RZ, R18 ;  /* 0x000000ffff0c0224 */ /* 0x000fe400078e0012 */
[----:B------:R-:W-:-:S04]  /*0830*/  IMAD.WIDE.U32 R18, R77, R14, R6 ;  /* 0x0000000e4d127225 */ /* 0x000fc800078e0006 */
[----:B------:R-:W-:Y:S01]  /*0840*/  VIADD R13, R3, 0x10 ;  /* 0x00000010030d7836 */ /* 0x000fe20000000000 */
[----:B------:R-:W-:Y:S01]  /*0850*/  IADD3 R12, P1, PT, R12, R18, RZ ;  /* 0x000000120c0c7210 */ /* 0x000fe20007f3e0ff */
[----:B------:R-:W-:Y:S02]  /*0860*/  IMAD R4, R15, R77, RZ ;  /* 0x0000004d0f047224 */ /* 0x000fe400078e02ff */
[----:B------:R-:W-:Y:S01]  /*0870*/  VIADD R7, R3, 0x20 ;  /* 0x0000002003077836 */ /* 0x000fe20000000000 */
[-C--:B------:R-:W-:Y:S02]  /*0880*/  ISETP.GE.AND P2, PT, R13, R216.reuse, PT ;  /* 0x000000d80d00720c */ /* 0x080fe40003f46270 */
[----:B------:R-:W-:Y:S02]  /*0890*/  IADD3.X R13, PT, PT, R5, R19, R4, P1, !PT ;  /* 0x00000013050d7210 */ /* 0x000fe40000ffe404 */
[-C--:B------:R-:W-:Y:S02]  /*08a0*/  ISETP.GE.AND P4, PT, R7, R216.reuse, PT ;  /* 0x000000d80700720c */ /* 0x080fe40003f86270 */
[----:B------:R-:W-:-:S02]  /*08b0*/  ISETP.GE.AND P1, PT, R3, R216, PT ;  /* 0x000000d80300720c */ /* 0x000fc40003f26270 */
[----:B------:R-:W-:Y:S02]  /*08c0*/  IADD3 R7, P0, PT, R0, R3, RZ ;  /* 0x0000000300077210 */ /* 0x000fe40007f1e0ff */
[----:B------:R-:W-:Y:S02]  /*08d0*/  LOP3.LUT P3, R2, R2, 0x7, RZ, 0xc0, !PT ;  /* 0x0000000702027812 */ /* 0x000fe4000786c0ff */
[----:B------:R-:W-:Y:S02]  /*08e0*/  LEA.HI.X.SX32 R0, R0, RZ, 0x1, P0 ;  /* 0x000000ff00007211 */ /* 0x000fe400000f0eff */
[----:B------:R-:W-:Y:S01]  /*08f0*/  LEA R6, P0, R7, R8, 0x2 ;  /* 0x0000000807067211 */ /* 0x000fe200078010ff */
[----:B------:R-:W-:Y:S01]  /*0900*/  IMAD.WIDE.U32 R20, R10, R213, R12 ;  /* 0x000000d50a147225 */ /* 0x000fe200078e000c */
[----:B------:R-:W-:Y:S02]  /*0910*/  ISETP.GE.OR P5, PT, R3, R216, P3 ;  /* 0x000000d80300720c */ /* 0x000fe40001fa6670 */
[----:B------:R-:W-:Y:S01]  /*0920*/  LEA.HI.X R7, R7, R9, R0, 0x2, P0 ;  /* 0x0000000907077211 */ /* 0x000fe200000f1400 */
[----:B------:R-:W-:Y:S01]  /*0930*/  IMAD R0, R11, R213, RZ ;  /* 0x000000d50b007224 */ /* 0x000fe200078e02ff */
        /* <DEDUP_REMOVED lines=15> */
.L_x_6148:
[----:B------:R-:W-:Y:S05]  /*0a30*/  BSYNC.RECONVERGENT B0 ;  /* 0x0000000000007941 */ /* 0x000fea0003800200 */
.L_x_6147:
[----:B------:R-:W-:Y:S01]  /*0a40*/  ISETP.NE.AND P0, PT, R4, RZ, PT ;  /* 0x000000ff0400720c */ /* 0x000fe20003f05270 */
[----:B------:R-:W-:Y:S01]  /*0a50*/  BSSY.RECONVERGENT B0, `(.L_x_6149) ;  /* 0x0000012000007945 */ /* 0x000fe20003800200 */
[----:B------:R-:W-:Y:S01]  /*0a60*/  ISETP.NE.OR P1, PT, R2, RZ, P3 ;  /* 0x000000ff0200720c */ /* 0x000fe20001f25670 */
[----:B------:R-:W-:Y:S01]  /*0a70*/  @!P5 IMAD.MOV.U32 R5, RZ, RZ, 0x7f800000 ;  /* 0x7f800000ff05d424 */ /* 0x000fe200078e00ff */
[----:B------:R-:W-:-:S09]  /*0a80*/  @!P6 MOV R9, 0x7f800000 ;  /* 0x7f8000000009e802 */ /* 0x000fd20000000f00 */
[----:B-1----:R-:W-:Y:S01]  /*0a90*/  @!P0 IMAD.MOV.U32 R11, RZ, RZ, 0x7f800000 ;  /* 0x7f800000ff0b8424 */ /* 0x002fe200078e00ff */
        /* <DEDUP_REMOVED lines=13> */
.L_x_6150:
[----:B------:R-:W-:Y:S05]  /*0b70*/  BSYNC.RECONVERGENT B0 ;  /* 0x0000000000007941 */ /* 0x000fea0003800200 */
.L_x_6149:
        /* <DEDUP_REMOVED lines=14> */
.L_x_6152:
[----:B------:R-:W-:Y:S05]  /*0c60*/  BSYNC.RECONVERGENT B0 ;  /* 0x0000000000007941 */ /* 0x000fea0003800200 */
.L_x_6151:
        /* <DEDUP_REMOVED lines=14> */
.L_x_6154:
[----:B------:R-:W-:Y:S05]  /*0d50*/  BSYNC.RECONVERGENT B0 ;  /* 0x0000000000007941 */ /* 0x000fea0003800200 */
.L_x_6153:
[----:B------:R-:W-:Y:S01]  /*0d60*/  ISETP.NE.AND P0, PT, R4, RZ, PT ;  /* 0x000000ff0400720c */ /* 0x000fe20003f05270 */
[----:B------:R-:W-:Y:S01]  /*0d70*/  @!P6 ST.E desc[UR4][R6.64+0x40], R9 ;  /* 0x000040090600e985 */ /* 0x000fe2000c101904 */
[----:B------:R-:W-:-:S03]  /*0d80*/  MOV R213, 0x0 ;  /* 0x0000000000d57802 */ /* 0x000fc60000000f00 */
[----:B------:R-:W-:Y:S08]  /*0d90*/  @!P5 ST.E desc[UR4][R6.64+0x80], R5 ;  /* 0x000080050600d985 */ /* 0x000ff0000c101904 */
[----:B------:R1:W-:Y:S02]  /*0da0*/  @!P0 ST.E desc[UR4][R6.64], R11 ;  /* 0x0000000b06008985 */ /* 0x0003e4000c101904 */
[----:B-123-5:R-:W-:Y:S05]  /*0db0*/  @P1 RET.REL.NODEC R212 `(_ZN5flash24flash_fwd_splitkv_kernelI23Flash_fwd_kernel_traitsILi128ELi64ELi128ELi4ELb0ELb0EN7cutlass6half_tE19Flash_kernel_traitsILi128ELi64ELi128ELi4ES3_EELb0ELb1ELb0ELb0ELb1ELb0ELb0ELb1EEEvNS_16Flash_fwd_paramsE) ;  /* 0xfffffff0d4901950 */ /* 0x02efea0003c3ffff */
[----:B------:R-:W-:Y:S02]  /*0dc0*/  MOV R3, 0x7f800000 ;  /* 0x7f80000000037802 */ /* 0x000fe40000000f00 */
[----:B------:R-:W-:-:S03]  /*0dd0*/  MOV R213, 0x0 ;  /* 0x0000000000d57802 */ /* 0x000fc60000000f00 */
[----:B------:R1:W-:Y:S02]  /*0de0*/  ST.E desc[UR4][R6.64+0xc0], R3 ;  /* 0x0000c00306007985 */ /* 0x0003e4000c101904 */
[----:B-1----:R-:W-:Y:S05]  /*0df0*/  RET.REL.NODEC R212 `(_ZN5flash24flash_fwd_splitkv_kernelI23Flash_fwd_kernel_traitsILi128ELi64ELi128ELi4ELb0ELb0EN7cutlass6half_tE19Flash_kernel_traitsILi128ELi64ELi128ELi4ES3_EELb0ELb1ELb0ELb0ELb1ELb0ELb0ELb1EEEvNS_16Flash_fwd_paramsE) ;  /* 0xfffffff0d4807950 */ /* 0x002fea0003c3ffff */
.L_x_6146:
        /* <DEDUP_REMOVED lines=38> */
[----:B------:R-:W-:Y:S02]  /*1060*/  LOP3.LUT R3, R6, R13, RZ, 0x3c, !PT ;  /* 0x0000000d06037212 */ /* 0x000fe400078e3cff */
[----:B------:R-:W-:-:S09]  /*1070*/  ISETP.NE.AND P3, PT, R13, RZ, PT ;  /* 0x000000ff0d00720c */ /* 0x000fd20003f65270 */
[----:B------:R-:W-:-:S04]  /*1080*/  @!P0 IADD3 R4, PT, PT, R4, -R5, RZ ;  /* 0x8000000504048210 */ /* 0x000fc80007ffe0ff */
[----:B------:R-:W-:Y:S02]  /*1090*/  ISETP.GE.U32.AND P1, PT, R4, R5, PT ;  /* 0x000000050400720c */ /* 0x000fe40003f26070 */
[----:B------:R-:W-:Y:S01]  /*10a0*/  ISETP.GE.AND P2, PT, R3, RZ, PT ;  /* 0x000000ff0300720c */ /* 0x000fe20003f46270 */
[----:B------:R-:W-:Y:S02]  /*10b0*/  @!P0 VIADD R11, R11, 0x1 ;  /* 0x000000010b0b8836 */ /* 0x000fe40000000000 */
[-C--:B--2---:R-:W-:Y:S02]  /*10c0*/  IMAD R3, R15, R214.reuse, RZ ;  /* 0x000000d60f037224 */ /* 0x084fe400078e02ff */
[----:B------:R-:W-:-:S04]  /*10d0*/  IMAD.WIDE.U32 R14, R14, R214, RZ ;  /* 0x000000d60e0e7225 */ /* 0x000fc800078e00ff */
[----:B------:R-:W-:Y:S01]  /*10e0*/  IMAD.IADD R3, R15, 0x1, R3 ;  /* 0x000000010f037824 */ /* 0x000fe200078e0203 */
[C---:B------:R-:W-:Y:S02]  /*10f0*/  LEA R218, P0, R14.reuse, R220, 0x2 ;  /* 0x000000dc0eda7211 */ /* 0x040fe400078010ff */
[----:B------:R-:W-:Y:S02]  /*1100*/  @P1 IADD3 R11, PT, PT, R11, 0x1, RZ ;  /* 0x000000010b0b1810 */ /* 0x000fe40007ffe0ff */
[----:B------:R-:W-:Y:S02]  /*1110*/  LEA.HI.X R219, R14, R221, R3, 0x2, P0 ;  /* 0x000000dd0edb7211 */ /* 0x000fe400000f1403 */
[----:B------:R-:W-:Y:S01]  /*1120*/  @!P2 IADD3 R11, PT, PT, -R11, RZ, RZ ;  /* 0x000000ff0b0ba210 */ /* 0x000fe20007ffe1ff */
[----:B------:R-:W2:Y:S01]  /*1130*/  LD.E.64 R14, desc[UR4][R8.64+0x28] ;  /* 0x00002804080e7980 */ /* 0x000ea2000c101b00 */
[----:B------:R-:W-:-:S05]  /*1140*/  @!P3 LOP3.LUT R11, RZ, R13, RZ, 0x33, !PT ;  /* 0x0000000dff0bb212 */ /* 0x000fca00078e33ff */
        /* <DEDUP_REMOVED lines=50> */
.L_x_6156:
        /* <DEDUP_REMOVED lines=81> */
.L_x_6157:
[----:B------:R-:W-:Y:S05]  /*1980*/  BSYNC.RECONVERGENT B0 ;  /* 0x0000000000007941 */ /* 0x000fea0003800200 */
.L_x_6155:
        /* <DEDUP_REMOVED lines=28> */
[----:B------:R-:W-:-:S04]  /*1b50*/  LOP3.LUT R22, R68, 0x38, RZ, 0xc0, !PT ;  /* 0x0000003844167812 */ /* 0x000fc800078ec0ff */
[----:B------:R-:W-:Y:S02]  /*1b60*/  ISETP.GE.U32.AND P4, PT, R19, R18, PT ;  /* 0x000000121300720c */ /* 0x000fe40003f86070 */
[----:B------:R-:W-:Y:S02]  /*1b70*/  LOP3.LUT R18, R213, R0, RZ, 0x3c, !PT ;  /* 0x00000000d5127212 */ /* 0x000fe400078e3cff */
[----:B------:R-:W-:Y:S02]  /*1b80*/  LOP3.LUT R17, R17, 0x38, R2, 0xf8, !PT ;  /* 0x0000003811117812 */ /* 0x000fe400078ef802 */
[----:B------:R-:W-:Y:S02]  /*1b90*/  ISETP.GE.AND P3, PT, R18, RZ, PT ;  /* 0x000000ff1200720c */ /* 0x000fe40003f66270 */
[----:B------:R-:W-:Y:S01]  /*1ba0*/  IADD3 R18, P2, PT, R22, R16, RZ ;  /* 0x0000001016127210 */ /* 0x000fe20007f5e0ff */
[----:B------:R-:W-:Y:S01]  /*1bb0*/  @!P1 VIADD R14, R14, 0x1 ;  /* 0x000000010e0e9836 */ /* 0x000fe20000000000 */
[----:B------:R-:W-:-:S02]  /*1bc0*/  LOP3.LUT R17, R17, 0x38, R68, 0x78, !PT ;  /* 0x0000003811117812 */ /* 0x000fc400078e7844 */
[----:B------:R-:W-:Y:S01]  /*1bd0*/  ISETP.NE.AND P1, PT, R0, RZ, PT ;  /* 0x000000ff0000720c */ /* 0x000fe20003f25270 */
[-C--:B------:R-:W-:Y:S01]  /*1be0*/  IMAD R5, R5, R136.reuse, RZ ;  /* 0x0000008805057224 */ /* 0x080fe200078e02ff */
[----:B------:R-:W-:Y:S01]  /*1bf0*/  IADD3.X R19, PT, PT, RZ, R7, RZ, P2, !PT ;  /* 0x00000007ff137210 */ /* 0x000fe200017fe4ff */
[----:B------:R-:W-:Y:S01]  /*1c00*/  @P4 VIADD R14, R14, 0x1 ;  /* 0x000000010e0e4836 */ /* 0x000fe20000000000 */
[----:B------:R-:W-:Y:S01]  /*1c10*/  LOP3.LUT R68, R17, 0x1e00, R68, 0xf8, !PT ;  /* 0x00001e0011447812 */ /* 0x000fe200078ef844 */
[C---:B------:R-:W-:Y:S02]  /*1c20*/  IMAD R5, R6.reuse, R137, R5 ;  /* 0x0000008906057224 */ /* 0x040fe400078e0205 */
        /* <DEDUP_REMOVED lines=11> */
[----:B------:R-:W1:Y:S02]  /*1ce0*/  S2UR UR6, SR_CgaCtaId ;  /* 0x00000000000679c3 */ /* 0x000e640000008800 */
[----:B------:R-:W-:Y:S01]  /*1cf0*/  IADD3 R19, PT, PT, R19, R26, RZ ;  /* 0x0000001a13137210 */ /* 0x000fe20007ffe0ff */
[----:B------:R-:W-:Y:S02]  /*1d00*/  IMAD R211, R137, R122, RZ ;  /* 0x0000007a89d37224 */ /* 0x000fe400078e02ff */
[----:B------:R-:W-:-:S05]  /*1d10*/  IMAD.WIDE.U32 R18, R122, R136, R18 ;  /* 0x000000887a127225 */ /* 0x000fca00078e0012 */
[----:B------:R-:W-:Y:S01]  /*1d20*/  IADD3 R211, PT, PT, R19, R211, RZ ;  /* 0x000000d313d37210 */ /* 0x000fe20007ffe0ff */
[----:B------:R-:W-:Y:S01]  /*1d30*/  UMOV UR7, 0x400 ;  /* 0x0000040000077882 */ /* 0x000fe20000000000 */
[----:B------:R-:W-:Y:S02]  /*1d40*/  IMAD R207, R205, R122, RZ ;  /* 0x0000007acdcf7224 */ /* 0x000fe400078e02ff */
[----:B------:R-:W-:Y:S02]  /*1d50*/  IMAD.SHL.U32 R75, R2, 0x4, RZ ;  /* 0x00000004024b7824 */ /* 0x000fe400078e00ff */
[----:B------:R-:W-:Y:S01]  /*1d60*/  IMAD.SHL.U32 R63, R135, 0x80, RZ ;  /* 0x00000080873f7824 */ /* 0x000fe200078e00ff */
[----:B-1----:R-:W-:Y:S01]  /*1d70*/  ULEA UR6, UR6, UR7, 0x18 ;  /* 0x0000000706067291 */ /* 0x002fe2000f8ec0ff */
[----:B------:R-:W-:Y:S01]  /*1d80*/  SHF.L.U64.HI R73, R204, 0x4, R205 ;  /* 0x00000004cc497819 */ /* 0x000fe200000102cd */
[----:B------:R-:W-:Y:S01]  /*1d90*/  IMAD.SHL.U32 R70, R136, 0x10, RZ ;  /* 0x0000001088467824 */ /* 0x000fe200078e00ff */
[----:B------:R-:W-:-:S03]  /*1da0*/  SHF.L.U32 R72, R204, 0x4, RZ ;  /* 0x00000004cc487819 */ /* 0x000fc600000006ff */
[----:B------:R-:W-:Y:S02]  /*1db0*/  LEA R68, R68, UR6, 0x1 ;  /* 0x0000000644447c11 */ /* 0x000fe4000f8e08ff */
[----:B------:R-:W-:Y:S02]  /*1dc0*/  SHF.L.U64.HI R71, R136, 0x4, R137 ;  /* 0x0000000488477819 */ /* 0x000fe40000010289 */
[----:B------:R-:W-:Y:S02]  /*1dd0*/  LOP3.LUT R75, R75, 0x1c, RZ, 0xc0, !PT ;  /* 0x0000001c4b4b7812 */ /* 0x000fe400078ec0ff */
[----:B------:R-:W-:Y:S01]  /*1de0*/  IADD3 R76, PT, PT, R63, -0x80, RZ ;  /* 0xffffff803f4c7810 */ /* 0x000fe20007ffe0ff */
[----:B--2---:R-:W-:Y:S02]  /*1df0*/  @P0 IMAD R14, R129, R217, RZ ;  /* 0x000000d9810e0224 */ /* 0x004fe400078e02ff */
[----:B---3--:R-:W-:-:S04]  /*1e00*/  @!P0 IMAD.WIDE.U32 R16, R28, R214, RZ ;  /* 0x000000d61c108225 */ /* 0x008fc800078e00ff */
[----:B------:R-:W-:Y:S02]  /*1e10*/  @!P0 IMAD R7, R29, R214, RZ ;  /* 0x000000d61d078224 */ /* 0x000fe400078e02ff */
[----:B------:R-:W-:-:S04]  /*1e20*/  @P0 IMAD.WIDE.U32 R28, R128, R217, RZ ;  /* 0x000000d9801c0225 */ /* 0x000fc800078e00ff */
[----:B------:R-:W-:Y:S02]  /*1e30*/  @P0 IMAD.MOV.U32 R16, RZ, RZ, R28 ;  /* 0x000000ffff100224 */ /* 0x000fe400078e001c */
[----:B------:R-:W-:Y:S02]  /*1e40*/  @!P0 IMAD.IADD R7, R17, 0x1, R7 ;  /* 0x0000000111078824 */ /* 0x000fe400078e0207 */
[----:B------:R-:W-:Y:S01]  /*1e50*/  @P0 IMAD.IADD R7, R29, 0x1, R14 ;  /* 0x000000011d070824 */ /* 0x000fe200078e020e */
[----:B------:R-:W-:Y:S01]  /*1e60*/  IADD3 R16, P1, PT, R22, R16, RZ ;  /* 0x0000001016107210 */ /* 0x000fe20007f3e0ff */
[----:B------:R-:W-:-:S04]  /*1e70*/  IMAD R5, R25, R213, RZ ;  /* 0x000000d519057224 */ /* 0x000fc800078e02ff */
[----:B------:R-:W-:Y:S02]  /*1e80*/  IMAD.X R17, RZ, RZ, R7, P1 ;  /* 0x000000ffff117224 */ /* 0x000fe400008e0607 */
[----:B------:R-:W-:Y:S01]  /*1e90*/  IMAD.WIDE.U32 R16, R24, R213, R16 ;  /* 0x000000d518107225 */ /* 0x000fe200078e0010 */
[----:B------:R-:W-:-:S03]  /*1ea0*/  IADD3 R24, P0, PT, R22, R4, RZ ;  /* 0x0000000416187210 */ /* 0x000fc60007f1e0ff */
[----:B------:R-:W-:Y:S02]  /*1eb0*/  IMAD.IADD R17, R17, 0x1, R5 ;  /* 0x0000000111117824 */ /* 0x000fe400078e0205 */
[----:B------:R-:W-:Y:S01]  /*1ec0*/  IMAD.WIDE.U32 R4, R215, 0x40, R122 ;  /* 0x00000040d7047825 */ /* 0x000fe200078e007a */
[----:B------:R-:W-:-:S03]  /*1ed0*/  IADD3.X R25, PT, PT, RZ, R3, RZ, P0, !PT ;  /* 0x00000003ff197210 */ /* 0x000fc600007fe4ff */
[-C--:B------:R-:W-:Y:S02]  /*1ee0*/  IMAD R3, R5, R128.reuse, RZ ;  /* 0x0000008005037224 */ /* 0x080fe400078e02ff */
[----:B------:R-:W-:Y:S01]  /*1ef0*/  IMAD.WIDE.U32 R16, R4, R128, R16 ;  /* 0x0000008004107225 */ /* 0x000fe200078e0010 */
[----:B------:R-:W-:-:S03]  /*1f00*/  SHF.R.S32.HI R5, RZ, 0x1f, R78 ;  /* 0x0000001fff057819 */ /* 0x000fc6000001144e */
[----:B------:R-:W-:Y:S01]  /*1f10*/  IMAD R3, R4, R129, R3 ;  /* 0x0000008104037224 */ /* 0x000fe200078e0203 */
[----:B----4-:R-:W-:-:S03]  /*1f20*/  LEA R120, P2, R16, R8, 0x1 ;  /* 0x0000000810787211 */ /* 0x010fc600078408ff */
[----:B------:R-:W-:Y:S01]  /*1f30*/  IMAD.IADD R3, R17, 0x1, R3 ;  /* 0x0000000111037824 */ /* 0x000fe200078e0203 */
[----:B------:R-:W-:-:S04]  /*1f40*/  LEA.HI R4, R5, R78, RZ, 0x7 ;  /* 0x0000004e05047211 */ /* 0x000fc800078f38ff */
[----:B------:R-:W-:Y:S02]  /*1f50*/  LEA.HI.X R121, R16, R9, R3, 0x1, P2 ;  /* 0x0000000910797211 */ /* 0x000fe400010f0c03 */
[----:B------:R-:W-:Y:S02]  /*1f60*/  SHF.R.S32.HI R3, RZ, 0x7, R4 ;  /* 0x00000007ff037819 */ /* 0x000fe40000011404 */
[----:B------:R-:W-:Y:S02]  /*1f70*/  LEA R210, P0, R18, R10, 0x1 ;  /* 0x0000000a12d27211 */ /* 0x000fe400078008ff */
[----:B------:R-:W-:Y:S02]  /*1f80*/  VIMNMX R74, PT, PT, R206, R3, !PT ;  /* 0x00000003ce4a7248 */ /* 0x000fe40007fe0100 */
[----:B------:R-:W-:Y:S02]  /*1f90*/  LEA.HI.X R211, R18, R11, R211, 0x1, P0 ;  /* 0x0000000b12d37211 */ /* 0x000fe400000f0cd3 */
[----:B------:R-:W-:Y:S01]  /*1fa0*/  ISETP.GT.U32.AND P0, PT, R135, R74, PT ;  /* 0x0000004a8700720c */ /* 0x000fe20003f04070 */
[----:B------:R-:W-:-:S04]  /*1fb0*/  IMAD.WIDE.U32 R24, R122, R204, R24 ;  /* 0x000000cc7a187225 */ /* 0x000fc800078e0018 */
[----:B------:R-:W-:Y:S01]  /*1fc0*/  IMAD.IADD R207, R25, 0x1, R207 ;  /* 0x0000000119cf7824 */ /* 0x000fe200078e02cf */
[----:B------:R-:W-:Y:S02]  /*1fd0*/  LEA R208, P1, R24, R12, 0x1 ;  /* 0x0000000c18d07211 */ /* 0x000fe400078208ff */
[----:B------:R-:W-:Y:S02]  /*1fe0*/  LEA.HI R20, R20, R20, RZ, 0x1 ;  /* 0x0000001414147211 */ /* 0x000fe400078f08ff */
[----:B------:R-:W-:-:S03]  /*1ff0*/  LEA.HI.X R207, R24, R13, R207, 0x1, P1 ;  /* 0x0000000d18cf7211 */ /* 0x000fc600008f0ccf */
        /* <DEDUP_REMOVED lines=17> */
[C---:B------:R-:W-:Y:S01]  /*2110*/  SHF.L.U32 R119, R20.reuse, 0x4, RZ ;  /* 0x0000000414777819 */ /* 0x040fe200000006ff */
[C---:B------:R-:W-:Y:S01]  /*2120*/  IMAD R110, R20.reuse, 0x30, RZ ;  /* 0x00000030146e7824 */ /* 0x040fe200078e02ff */
[----:B------:R-:W-:Y:S01]  /*2130*/  SHF.L.U32 R103, R20, 0x6, RZ ;  /* 0x0000000614677819 */ /* 0x000fe200000006ff */
[----:B------:R-:W-:Y:S01]  /*2140*/  IMAD R15, R15, R20, RZ ;  /* 0x000000140f0f7224 */ /* 0x000fe200078e02ff */
[----:B------:R-:W-:Y:S01]  /*2150*/  IADD3 R80, PT, PT, R122, 0x20, RZ ;  /* 0x000000207a507810 */ /* 0x000fe20007ffe0ff */
[----:B------:R-:W-:Y:S01]  /*2160*/  IMAD R109, R20, 0x50, RZ ;  /* 0x00000050146d7824 */ /* 0x000fe200078e02ff */
[----:B------:R-:W-:Y:S01]  /*2170*/  IADD3 R117, PT, PT, R122, 0x40, RZ ;  /* 0x000000407a757810 */ /* 0x000fe20007ffe0ff */
[C---:B------:R-:W-:Y:S01]  /*2180*/  IMAD R108, R20.reuse, 0x60, RZ ;  /* 0x00000060146c7824 */ /* 0x040fe200078e02ff */
[----:B------:R-:W-:Y:S01]  /*2190*/  SHF.R.S32.HI R87, RZ, 0x1f, R15 ;  /* 0x0000001fff577819 */ /* 0x000fe2000001140f */
[----:B------:R-:W-:Y:S01]  /*21a0*/  IMAD R107, R20, 0x70, RZ ;  /* 0x00000070146b7824 */ /* 0x000fe200078e02ff */
[----:B------:R-:W-:Y:S01]  /*21b0*/  IADD3 R113, PT, PT, R122, 0x60, RZ ;  /* 0x000000607a717810 */ /* 0x000fe20007ffe0ff */
[----:B------:R-:W-:Y:S01]  /*21c0*/  IMAD.SHL.U32 R105, R20, 0x20, RZ ;  /* 0x0000002014697824 */ /* 0x000fe200078e00ff */
        /* <DEDUP_REMOVED lines=34> */
[----:B------:R-:W-:Y:S01]  /*23f0*/  IADD3 R9, P0, PT, -R78, R122, RZ ;  /* 0x0000007a4e097210 */ /* 0x000fe20007f1e1ff */
[----:B------:R-:W-:-:S02]  /*2400*/  IMAD R8, R122, R20, R75 ;  /* 0x000000147a087224 */ /* 0x000fc400078e024b */
[----:B------:R-:W-:Y:S01]  /*2410*/  IMAD.WIDE.U32 R26, R6, R26, R10 ;  /* 0x0000001a061a7225 */ /* 0x000fe200078e000a */
[----:B------:R-:W-:-:S03]  /*2420*/  SHF.R.S32.HI R11, RZ, 0x1f, R78 ;  /* 0x0000001fff0b7819 */ /* 0x000fc6000001144e */
[----:B------:R-:W-:Y:S01]  /*2430*/  IMAD.WIDE.U32 R16, R6, R16, R24 ;  /* 0x0000001006107225 */ /* 0x000fe200078e0018 */
[-C--:B------:R-:W-:Y:S02]  /*2440*/  IADD3 R6, PT, PT, R75, R8.reuse, RZ ;  /* 0x000000084b067210 */ /* 0x080fe40007ffe0ff */
[C---:B------:R-:W-:Y:S01]  /*2450*/  IADD3 R24, P1, PT, R15.reuse, R8, RZ ;  /* 0x000000080f187210 */ /* 0x040fe20007f3e0ff */
[----:B------:R-:W-:Y:S01]  /*2460*/  IMAD.X R11, RZ, RZ, ~R11, P0 ;  /* 0x000000ffff0b7224 */ /* 0x000fe200000e0e0b */
[----:B------:R-:W-:Y:S01]  /*2470*/  IADD3 R86, P0, PT, R15, R6, RZ ;  /* 0x000000060f567210 */ /* 0x000fe20007f1e0ff */
[----:B------:R-:W-:Y:S01]  /*2480*/  IMAD.IADD R27, R27, 0x1, R0 ;  /* 0x000000011b1b7824 */ /* 0x000fe200078e0200 */
[----:B------:R-:W-:Y:S01]  /*2490*/  IADD3 R15, PT, PT, R17, R7, RZ ;  /* 0x00000007110f7210 */ /* 0x000fe20007ffe0ff */
[C---:B------:R-:W-:Y:S01]  /*24a0*/  IMAD R83, R11.reuse, R124, RZ ;  /* 0x0000007c0b537224 */ /* 0x040fe200078e02ff */
[----:B------:R-:W-:Y:S01]  /*24b0*/  MOV R14, R16 ;  /* 0x00000010000e7202 */ /* 0x000fe20000000f00 */
[----:B------:R-:W-:Y:S01]  /*24c0*/  IMAD R17, R11, R126, RZ ;  /* 0x0000007e0b117224 */ /* 0x000fe200078e02ff */
[----:B------:R-:W-:Y:S01]  /*24d0*/  LEA.HI.X.SX32 R7, R8, R87, 0x1, P1 ;  /* 0x0000005708077211 */ /* 0x000fe200008f0eff */
[----:B------:R-:W-:Y:S01]  /*24e0*/  IMAD R83, R125, R9, R83 ;  /* 0x000000097d537224 */ /* 0x000fe200078e0253 */
[----:B------:R-:W-:Y:S01]  /*24f0*/  LEA.HI.X.SX32 R87, R6, R87, 0x1, P0 ;  /* 0x0000005706577211 */ /* 0x000fe200000f0eff */
[----:B------:R-:W-:Y:S01]  /*2500*/  IMAD.WIDE.U32 R10, R124, R9, R14 ;  /* 0x000000097c0a7225 */ /* 0x000fe200078e000e */
[----:B------:R-:W-:-:S02]  /*2510*/  SHF.L.U64.HI R0, R24, 0x1, R7 ;  /* 0x0000000118007819 */ /* 0x000fc40000010207 */
[----:B------:R-:W-:Y:S01]  /*2520*/  SHF.L.U64.HI R87, R86, 0x1, R87 ;  /* 0x0000000156577819 */ /* 0x000fe20000010257 */
[----:B------:R-:W-:Y:S01]  /*2530*/  IMAD R17, R127, R9, R17 ;  /* 0x000000097f117224 */ /* 0x000fe200078e0211 */
[----:B------:R-:W-:Y:S01]  /*2540*/  IADD3 R83, PT, PT, R11, R83, RZ ;  /* 0x000000530b537210 */ /* 0x000fe20007ffe0ff */
[----:B------:R-:W-:Y:S01]  /*2550*/  IMAD.WIDE.U32 R8, R126, R9, R26 ;  /* 0x000000097e087225 */ /* 0x000fe200078e001a */
[----:B------:R-:W-:Y:S02]  /*2560*/  LEA R82, P1, R10, R18, 0x1 ;  /* 0x000000120a527211 */ /* 0x000fe400078208ff */
[----:B------:R-:W-:Y:S01]  /*2570*/  SHF.L.U32 R86, R86, 0x1, RZ ;  /* 0x0000000156567819 */ /* 0x000fe200000006ff */
[----:B------:R-:W-:Y:S01]  /*2580*/  IMAD.SHL.U32 R24, R24, 0x2, RZ ;  /* 0x0000000218187824 */ /* 0x000fe200078e00ff */
[----:B------:R-:W-:Y:S01]  /*2590*/  LEA R18, P0, R8, R12, 0x1 ;  /* 0x0000000c08127211 */ /* 0x000fe200078008ff */
[----:B------:R-:W-:Y:S01]  /*25a0*/  IMAD.IADD R17, R9, 0x1, R17 ;  /* 0x0000000109117824 */ /* 0x000fe200078e0211 */
[----:B------:R-:W-:-:S02]  /*25b0*/  LEA.HI.X R83, R10, R19, R83, 0x1, P1 ;  /* 0x000000130a537211 */ /* 0x000fc400008f0c53 */
[----:B------:R-:W-:Y:S02]  /*25c0*/  IADD3 R60, P1, PT, R4, R24, RZ ;  /* 0x00000018043c7210 */ /* 0x000fe40007f3e0ff */
[----:B------:R-:W-:Y:S02]  /*25d0*/  LEA.HI.X R17, R8, R13, R17, 0x1, P0 ;  /* 0x0000000d08117211 */ /* 0x000fe400000f0c11 */
[----:B------:R-:W-:Y:S01]  /*25e0*/  IADD3 R84, P3, PT, R4, R86, RZ ;  /* 0x0000005604547210 */ /* 0x000fe20007f7e0ff */
[C-C-:B------:R-:W-:Y:S01]  /*25f0*/  IMAD.X R61, R5.reuse, 0x1, R0.reuse, P1 ;  /* 0x00000001053d7824 */ /* 0x140fe200008e0600 */
[C---:B------:R-:W-:Y:S02]  /*2600*/  IADD3 R24, P0, PT, R2.reuse, R24, RZ ;  /* 0x0000001802187210 */ /* 0x040fe40007f1e0ff */
[----:B------:R-:W-:Y:S02]  /*2610*/  IADD3 R86, P2, PT, R2, R86, RZ ;  /* 0x0000005602567210 */ /* 0x000fe40007f5e0ff */
[-C--:B------:R-:W-:Y:S01]  /*2620*/  IADD3.X R85, PT, PT, R5, R87.reuse, RZ, P3, !PT ;  /* 0x0000005705557210 */ /* 0x080fe20001ffe4ff */
[C---:B------:R-:W-:Y:S01]  /*2630*/  IMAD.X R25, R3.reuse, 0x1, R0, P0 ;  /* 0x0000000103197824 */ /* 0x040fe200000e0600 */
[----:B------:R-:W-:-:S02]  /*2640*/  IADD3.X R87, PT, PT, R3, R87, RZ, P2, !PT ;  /* 0x0000005703577210 */ /* 0x000fc400017fe4ff */
[----:B------:R-:W-:-:S07]  /*2650*/  LOP3.LUT R19, R22, 0x40, RZ, 0xfc, !PT ;  /* 0x0000004016137812 */ /* 0x000fce00078efcff */
.L_x_6197:
[----:B------:R-:W-:Y:S01]  /*2660*/  VIADD R104, R104, 0x80 ;  /* 0x0000008068687836 */ /* 0x000fe20000000000 */
[----:B------:R-:W-:Y:S01]  /*2670*/  UMOV UR6, URZ ;  /* 0x000000ff00067c82 */ /* 0x000fe20008000000 */
[----:B------:R-:W-:Y:S01]  /*2680*/  VIADD R106, R106, 0x80 ;  /* 0x000000806a6a7836 */ /* 0x000fe20000000000 */
[----:B------:R-:W-:Y:S01]  /*2690*/  BSSY.RECONVERGENT B1, `(.L_x_6159) ;  /* 0x0000a01000017945 */ /* 0x000fe20003800200 */
[----:B------:R-:W-:Y:S01]  /*26a0*/  IMAD.MOV.U32 R112, RZ, RZ, R102 ;  /* 0x000000ffff707224 */ /* 0x000fe200078e0066 */
[----:B------:R-:W-:Y:S01]  /*26b0*/  ISETP.GE.AND P0, PT, R122, R104, PT ;  /* 0x000000687a00720c */ /* 0x000fe20003f06270 */
[----:B------:R-:W-:Y:S02]  /*26c0*/  VIADD R101, R101, 0xffffffff ;  /* 0xffffffff65657836 */ /* 0x000fe40000000000 */
[----:B------:R-:W-:Y:S01]  /*26d0*/  VIADD R102, R102, 0xffffff80 ;  /* 0xffffff8066667836 */ /* 0x000fe20000000000 */
[----:B------:R-:W-:Y:S02]  /*26e0*/  ISETP.GE.AND P2, PT, R122, R106, !P0 ;  /* 0x0000006a7a00720c */ /* 0x000fe40004746270 */
[C---:B------:R-:W-:Y:S04]  /*26f0*/  ISETP.GE.AND P0, PT, R81.reuse, R104, PT ;  /* 0x000000685100720c */ /* 0x040fe80003f06270 */
[----:B------:R-:W-:Y:S07]  /*2700*/  ISETP.LT.OR P1, PT, R81, R106, P0 ;  /* 0x0000006a5100720c */ /* 0x000fee0000721670 */
[----:B------:R-:W2:Y:S06]  /*2710*/  @P2 LD.E.128 R4, desc[UR4][R82.64] ;  /* 0x0000000452042980 */ /* 0x000eac000c101d00 */
[C---:B------:R-:W-:Y:S04]  /*2720*/  @!P1 LEA R2, P0, R124.reuse, R82, 0x5 ;  /* 0x000000527c029211 */ /* 0x040fe800078028ff */
[----:B------:R-:W-:Y:S02]  /*2730*/  @!P1 LEA.HI.X R3, R124, R83, R125, 0x5, P0 ;  /* 0x000000537c039211 */ /* 0x000fe400000f2c7d */
[C---:B----4-:R-:W-:Y:S04]  /*2740*/  @!P1 LEA R30, P0, R70.reuse, R90, 0x1 ;  /* 0x0000005a461e9211 */ /* 0x050fe800078008ff */
[----:B------:R-:W-:Y:S02]  /*2750*/  @!P1 LEA.HI.X R31, R70, R91, R71, 0x1, P0 ;  /* 0x0000005b461f9211 */ /* 0x000fe400000f0c47 */
        /* <DEDUP_REMOVED lines=8> */
[----:B------:R-:W-:Y:S02]  /*27e0*/  ISETP.GE.AND P3, PT, R79, R106, !P0 ;  /* 0x0000006a4f00720c */ /* 0x000fe40004766270 */
[C---:B------:R-:W-:Y:S04]  /*27f0*/  ISETP.GE.AND P0, PT, R117.reuse, R104, PT ;  /* 0x000000687500720c */ /* 0x040fe80003f06270 */
[----:B------:R-:W-:Y:S04]  /*2800*/  ISETP.LT.OR P6, PT, R117, R106, P0 ;  /* 0x0000006a7500720c */ /* 0x000fe800007c1670 */
[----:B------:R-:W-:Y:S03]  /*2810*/  P2R R118, PR, RZ, 0x40 ;  /* 0x00000040ff767803 */ /* 0x000fe60000000000 */
[----:B------:R-:W-:Y:S01]  /*2820*/  @P3 IMAD R0, R125, 0x60, RZ ;  /* 0x000000607d003824 */ /* 0x000fe200078e02ff */
[----:B--2---:R1:W-:Y:S04]  /*2830*/  @P2 ST.E.128 desc[UR4][R90.64], R4 ;  /* 0x000000045a002985 */ /* 0x0043e8000c101d04 */
[----:B------:R-:W2:Y:S04]  /*2840*/  @P2 LD.E.128 R12, desc[UR4][R82.64+0x80] ;  /* 0x00008004520c2980 */ /* 0x000ea8000c101d00 */
[----:B--2---:R2:W-:Y:S04]  /*2850*/  @P2 ST.E.128 desc[UR4][R90.64+0x80], R12 ;  /* 0x0000800c5a002985 */ /* 0x0045e8000c101d04 */
[----:B------:R-:W3:Y:S04]  /*2860*/  @!P1 LD.E.128 R8, desc[UR4][R2.64] ;  /* 0x0000000402089980 */ /* 0x000ee8000c101d00 */
[----:B---3--:R-:W-:Y:S04]  /*2870*/  @!P1 ST.E.128 desc[UR4][R30.64], R8 ;  /* 0x000000081e009985 */ /* 0x008fe8000c101d04 */
[----:B-1----:R1:W3:Y:S02]  /*2880*/  @!P1 LD.E.128 R4, desc[UR4][R2.64+0x80] ;  /* 0x0000800402049980 */ /* 0x0022e4000c101d00 */
[----:B-1----:R-:W-:Y:S04]  /*2890*/  @P3 IMAD.WIDE.U32 R2, R124, 0x60, R82 ;  /* 0x000000607c023825 */ /* 0x002fe800078e0052 */
[----:B------:R-:W-:Y:S02]  /*28a0*/  @P3 IMAD.IADD R3, R3, 0x1, R0 ;  /* 0x0000000103033824 */ /* 0x000fe400078e0200 */
[----:B------:R-:W-:Y:S01]  /*28b0*/  @P3 IMAD R0, R137, 0x60, RZ ;  /* 0x0000006089003824 */ /* 0x000fe200078e02ff */
[----:B---3--:R1:W-:Y:S04]  /*28c0*/  @!P1 ST.E.128 desc[UR4][R30.64+0x80], R4 ;  /* 0x000080041e009985 */ /* 0x0083e8000c101d04 */
[----:B--2---:R-:W2:Y:S01]  /*28d0*/  @!P4 LD.E.128 R12, desc[UR4][R28.64] ;  /* 0x000000041c0cc980 */ /* 0x004ea2000c101d00 */
[----:B-1----:R-:W-:Y:S04]  /*28e0*/  @P3 IMAD.WIDE.U32 R30, R136, 0x60, R90 ;  /* 0x00000060881e3825 */ /* 0x002fe800078e005a */
[----:B------:R-:W-:Y:S01]  /*28f0*/  @P3 IMAD.IADD R31, R31, 0x1, R0 ;  /* 0x000000011f1f3824 */ /* 0x000fe200078e0200 */
[----:B--2---:R-:W-:Y:S04]  /*2900*/  @!P4 ST.E.128 desc[UR4][R26.64], R12 ;  /* 0x0000000c1a00c985 */ /* 0x004fe8000c101d04 */
[----:B------:R-:W2:Y:S04]  /*2910*/  @!P4 LD.E.128 R8, desc[UR4][R28.64+0x80] ;  /* 0x000080041c08c980 */ /* 0x000ea8000c101d00 */
[----:B--2---:R1:W-:Y:S04]  /*2920*/  @!P4 ST.E.128 desc[UR4][R26.64+0x80], R8 ;  /* 0x000080081a00c985 */ /* 0x0043e8000c101d04 */
[----:B------:R-:W2:Y:S01]  /*2930*/  @P3 LD.E.128 R4, desc[UR4][R2.64] ;  /* 0x0000000402043980 */ /* 0x000ea2000c101d00 */
        /* <DEDUP_REMOVED lines=8> */
[----:B--2---:R1:W-:Y:S04]  /*29c0*/  @P3 ST.E.128 desc[UR4][R30.64], R4 ;  /* 0x000000041e003985 */ /* 0x0043e8000c101d04 */
[----:B------:R2:W3:Y:S02]  /*29d0*/  @P3 LD.E.128 R12, desc[UR4][R2.64+0x80] ;  /* 0x00008004020c3980 */ /* 0x0004e4000c101d00 */
[----:B--2---:R-:W-:Y:S04]  /*29e0*/  @P5 IMAD.WIDE.U32 R2, R124, 0xa0, R82 ;  /* 0x000000a07c025825 */ /* 0x004fe800078e0052 */
[----:B------:R-:W-:Y:S02]  /*29f0*/  @P5 IMAD.IADD R3, R3, 0x1, R0 ;  /* 0x0000000103035824 */ /* 0x000fe400078e0200 */
[----:B------:R-:W-:Y:S01]  /*2a00*/  @P5 IMAD R0, R137, 0xa0, RZ ;  /* 0x000000a089005824 */ /* 0x000fe200078e02ff */
[----:B---3--:R2:W-:Y:S04]  /*2a10*/  @P3 ST.E.128 desc[UR4][R30.64+0x80], R12 ;  /* 0x0000800c1e003985 */ /* 0x0085e8000c101d04 */
        /* <DEDUP_REMOVED lines=42> */
[----:B----4-:R-:W-:Y:S11]  /*2cc0*/  ISETP.NE.AND P0, PT, R21, RZ, PT ;  /* 0x000000ff1500720c */ /* 0x010ff60003f05270 */
[----:B------:R-:W-:Y:S02]  /*2cd0*/  @!UPT UIADD3 URZ, UPT, UPT, URZ, URZ, URZ ;  /* 0x000000fffffff290 */ /* 0x000fe4000fffe0ff */
[----:B---3--:R-:W-:Y:S05]  /*2ce0*/  @P0 BRA `(.L_x_6160) ;  /* 0x0000000400340947 */ /* 0x008fea0003800000 */
[----:B------:R-:W-:Y:S01]  /*2cf0*/  @P2 IMAD.MOV.U32 R16, RZ, RZ, R18 ;  /* 0x000000ffff102224 */ /* 0x000fe200078e0012 */
[----:B------:R-:W-:Y:S01]  /*2d00*/  @!P1 LEA R26, P0, R93, R18, 0x1 ;  /* 0x000000125d1a9211 */ /* 0x000fe200078008ff */
[----:B------:R-:W-:Y:S03]  /*2d10*/  @P3 IMAD R0, R127, 0x60, RZ ;  /* 0x000000607f003824 */ /* 0x000fe600078e02ff */
[----:B------:R-:W2:Y:S01]  /*2d20*/  @P2 LD.E.128 R8, desc[UR4][R16.64] ;  /* 0x0000000410082980 */ /* 0x000ea2000c101d00 */
[----:B------:R-:W-:Y:S02]  /*2d30*/  @!P1 LEA.HI.X R27, R93, R17, R92, 0x1, P0 ;  /* 0x000000115d1b9211 */ /* 0x000fe400000f0c5c */
[C---:B------:R-:W-:Y:S04]  /*2d40*/  @!P1 LEA R2, P0, R72.reuse, R88, 0x1 ;  /* 0x0000005848029211 */ /* 0x040fe800078008ff */
[----:B------:R-:W-:Y:S02]  /*2d50*/  @!P1 LEA.HI.X R3, R72, R89, R73, 0x1, P0 ;  /* 0x0000005948039211 */ /* 0x000fe400000f0c49 */
[C---:B------:R-:W-:Y:S04]  /*2d60*/  @!P4 LEA R36, P0, R126.reuse, R18, 0x6 ;  /* 0x000000127e24c211 */ /* 0x040fe800078030ff */
[----:B------:R-:W-:Y:S02]  /*2d70*/  @!P4 LEA.HI.X R37, R126, R17, R127, 0x6, P0 ;  /* 0x000000117e25c211 */ /* 0x000fe400000f347f */
[C---:B------:R-:W-:Y:S04]  /*2d80*/  @!P4 LEA R38, P0, R204.reuse, R88, 0x6 ;  /* 0x00000058cc26c211 */ /* 0x040fe800078030ff */
[----:B------:R-:W-:Y:S01]  /*2d90*/  @!P4 LEA.HI.X R39, R204, R89, R205, 0x6, P0 ;  /* 0x00000059cc27c211 */ /* 0x000fe200000f34cd */
[----:B--2---:R1:W-:Y:S04]  /*2da0*/  @P2 ST.E.128 desc[UR4][R88.64], R8 ;  /* 0x0000000858002985 */ /* 0x0043e8000c101d04 */
[----:B------:R2:W3:Y:S02]  /*2db0*/  @P2 LD.E.128 R4, desc[UR4][R16.64+0x80] ;  /* 0x0000800410042980 */ /* 0x0004e4000c101d00 */
[----:B--2---:R-:W-:Y:S04]  /*2dc0*/  @P3 IMAD.MOV.U32 R16, RZ, RZ, R18 ;  /* 0x000000ffff103224 */ /* 0x004fe800078e0012 */
[----:B------:R-:W-:Y:S01]  /*2dd0*/  @P3 IMAD.WIDE.U32 R40, R126, 0x60, R16 ;  /* 0x000000607e283825 */ /* 0x000fe200078e0010 */
[----:B------:R-:W-:Y:S04]  /*2de0*/  @P5 MOV R16, R18 ;  /* 0x0000001200105202 */ /* 0x000fe80000000f00 */
[----:B------:R-:W-:Y:S01]  /*2df0*/  @P3 IADD3 R41, PT, PT, R41, R0, RZ ;  /* 0x0000000029293210 */ /* 0x000fe20007ffe0ff */
[----:B------:R-:W-:Y:S01]  /*2e00*/  @P3 IMAD R0, R205, 0x60, RZ ;  /* 0x00000060cd003824 */ /* 0x000fe200078e02ff */
[----:B---3--:R-:W-:Y:S01]  /*2e10*/  @P2 ST.E.128 desc[UR4][R88.64+0x80], R4 ;  /* 0x0000800458002985 */ /* 0x008fe2000c101d04 */
[----:B------:R-:W-:Y:S03]  /*2e20*/  ISETP.NE.AND P2, PT, R114, RZ, PT ;  /* 0x000000ff7200720c */ /* 0x000fe60003f45270 */
[----:B------:R-:W2:Y:S04]  /*2e30*/  @!P1 LD.E.128 R28, desc[UR4][R26.64] ;  /* 0x000000041a1c9980 */ /* 0x000ea8000c101d00 */
[----:B--2---:R-:W-:Y:S04]  /*2e40*/  @!P1 ST.E.128 desc[UR4][R2.64], R28 ;  /* 0x0000001c02009985 */ /* 0x004fe8000c101d04 */
[----:B------:R2:W3:Y:S02]  /*2e50*/  @!P1 LD.E.128 R12, desc[UR4][R26.64+0x80] ;  /* 0x000080041a0c9980 */ /* 0x0004e4000c101d00 */
[----:B--2---:R-:W-:Y:S04]  /*2e60*/  @P3 IMAD.WIDE.U32 R26, R204, 0x60, R88 ;  /* 0x00000060cc1a3825 */ /* 0x004fe800078e0058 */
[----:B------:R-:W-:Y:S02]  /*2e70*/  @P3 IMAD.IADD R27, R27, 0x1, R0 ;  /* 0x000000011b1b3824 */ /* 0x000fe400078e0200 */
[----:B------:R-:W-:Y:S01]  /*2e80*/  @P5 IMAD R0, R127, 0xa0, RZ ;  /* 0x000000a07f005824 */ /* 0x000fe200078e02ff */
[----:B---3--:R-:W-:Y:S01]  /*2e90*/  @!P1 ST.E.128 desc[UR4][R2.64+0x80], R12 ;  /* 0x0000800c02009985 */ /* 0x008fe2000c101d04 */
[----:B------:R-:W-:Y:S03]  /*2ea0*/  ISETP.NE.AND P1, PT, R118, RZ, PT ;  /* 0x000000ff7600720c */ /* 0x000fe60003f25270 */
[----:B------:R-:W2:Y:S04]  /*2eb0*/  @!P4 LD.E.128 R32, desc[UR4][R36.64] ;  /* 0x000000042420c980 */ /* 0x000ea8000c101d00 */
[----:B--2---:R2:W-:Y:S04]  /*2ec0*/  @!P4 ST.E.128 desc[UR4][R38.64], R32 ;  /* 0x000000202600c985 */ /* 0x0045e8000c101d04 */
[----:B-1----:R-:W3:Y:S02]  /*2ed0*/  @!P4 LD.E.128 R8, desc[UR4][R36.64+0x80] ;  /* 0x000080042408c980 */ /* 0x002ee4000c101d00 */
[C---:B--2---:R-:W-:Y:S04]  /*2ee0*/  @!P1 LEA R32, P0, R126.reuse, R18, 0x7 ;  /* 0x000000127e209211 */ /* 0x044fe800078038ff */
[----:B------:R-:W-:Y:S02]  /*2ef0*/  @!P1 LEA.HI.X R33, R126, R17, R127, 0x7, P0 ;  /* 0x000000117e219211 */ /* 0x000fe400000f3c7f */
[C---:B------:R-:W-:Y:S04]  /*2f00*/  @!P1 LEA R2, P0, R204.reuse, R88, 0x7 ;  /* 0x00000058cc029211 */ /* 0x040fe800078038ff */
[----:B------:R-:W-:Y:S01]  /*2f10*/  @!P1 LEA.HI.X R3, R204, R89, R205, 0x7, P0 ;  /* 0x00000059cc039211 */ /* 0x000fe200000f3ccd */
[----:B---3--:R-:W-:Y:S04]  /*2f20*/  @!P4 ST.E.128 desc[UR4][R38.64+0x80], R8 ;  /* 0x000080082600c985 */ /* 0x008fe8000c101d04 */
[----:B------:R-:W2:Y:S04]  /*2f30*/  @P3 LD.E.128 R28, desc[UR4][R40.64] ;  /* 0x00000004281c3980 */ /* 0x000ea8000c101d00 */
[----:B--2---:R1:W-:Y:S04]  /*2f40*/  @P3 ST.E.128 desc[UR4][R26.64], R28 ;  /* 0x0000001c1a003985 */ /* 0x0043e8000c101d04 */
[----:B------:R-:W2:Y:S01]  /*2f50*/  @P3 LD.E.128 R4, desc[UR4][R40.64+0x80] ;  /* 0x0000800428043980 */ /* 0x000ea2000c101d00 */
[----:B-1----:R-:W-:Y:S04]  /*2f60*/  @P5 IMAD.WIDE.U32 R28, R126, 0xa0, R16 ;  /* 0x000000a07e1c5825 */ /* 0x002fe800078e0010 */
[----:B------:R-:W-:Y:S02]  /*2f70*/  @P5 IMAD.IADD R29, R29, 0x1, R0 ;  /* 0x000000011d1d5824 */ /* 0x000fe400078e0200 */
[----:B------:R-:W-:Y:S02]  /*2f80*/  @P5 IMAD R0, R205, 0xa0, RZ ;  /* 0x000000a0cd005824 */ /* 0x000fe400078e02ff */
[----:B------:R-:W-:Y:S01]  /*2f90*/  @P6 IMAD.MOV.U32 R16, RZ, RZ, R18 ;  /* 0x000000ffff106224 */ /* 0x000fe200078e0012 */
[----:B--2---:R1:W-:Y:S04]  /*2fa0*/  @P3 ST.E.128 desc[UR4][R26.64+0x80], R4 ;  /* 0x000080041a003985 */ /* 0x0043e8000c101d04 */
        /* <DEDUP_REMOVED lines=33> */
.L_x_6160:
        /* <DEDUP_REMOVED lines=114> */
.L_x_6164:
[----:B------:R-:W-:Y:S05]  /*38e0*/  BSYNC.RECONVERGENT B0 ;  /* 0x0000000000007941 */ /* 0x000fea0003800200 */
.L_x_6163:
        /* <DEDUP_REMOVED lines=105> */
.L_x_6166:
[----:B------:R-:W-:Y:S05]  /*3f80*/  BSYNC.RECONVERGENT B0 ;  /* 0x0000000000007941 */ /* 0x000fea0003800200 */
.L_x_6165:
[----:B------:R-:W-:Y:S04]  /*3f90*/  BSSY.RECONVERGENT B0, `(.L_x_6167) ;  /* 0x000006c000007945 */ /* 0x000fe80003800200 */
[----:B------:R-:W-:Y:S05]  /*3fa0*/  @P4 BRA `(.L_x_6168) ;  /* 0x0000000400a84947 */ /* 0x000fea0003800000 */
[----:B------:R-:W-:Y:S02]  /*3fb0*/  LEA R52, P1, R126, R18, 0x6 ;  /* 0x000000127e347211 */ /* 0x000fe400078230ff */
[----:B------:R-:W-:Y:S02]  /*3fc0*/  ISETP.GE.AND P0, PT, R22, R21, PT ;  /* 0x000000151600720c */ /* 0x000fe40003f06270 */
[----:B------:R-:W-:Y:S02]  /*3fd0*/  LEA.HI.X R53, R126, R17, R127, 0x6, P1 ;  /* 0x000000117e357211 */ /* 0x000fe400008f347f */
[C---:B------:R-:W-:Y:S03]  /*3fe0*/  LEA R26, P1, R20.reuse, R10, 0x5 ;  /* 0x0000000a141a7211 */ /* 0x040fe600078228ff */
[----:B--2---:R-:W2:Y:S01]  /*3ff0*/  LD.E.128 R32, desc[UR4][R52.64] ;  /* 0x0000000434207980 */ /* 0x004ea2000c101d00 */
[C---:B------:R-:W-:Y:S02]  /*4000*/  LEA.HI.X.SX32 R27, R20.reuse, R11, 0x5, P1 ;  /* 0x0000000b141b7211 */ /* 0x040fe400008f2eff */
[C---:B------:R-:W-:Y:S04]  /*4010*/  LEA R44, P1, R20.reuse, R46, 0x5 ;  /* 0x0000002e142c7211 */ /* 0x040fe800078228ff */
[----:B------:R-:W-:Y:S01]  /*4020*/  LEA.HI.X.SX32 R45, R20, R47, 0x5, P1 ;  /* 0x0000002f142d7211 */ /* 0x000fe200008f2eff */
[----:B------:R-:W3:Y:S01]  /*4030*/  @!P0 LD.E.64 R12, desc[UR4][R26.64] ;  /* 0x000000041a0c8980 */ /* 0x000ee2000c101b00 */
[C---:B------:R-:W-:Y:S04]  /*4040*/  LEA R48, P1, R204.reuse, R88, 0x6 ;  /* 0x00000058cc307211 */ /* 0x040fe800078230ff */
[----:B------:R-:W-:Y:S01]  /*4050*/  LEA.HI.X R49, R204, R89, R205, 0x6, P1 ;  /* 0x00000059cc317211 */ /* 0x000fe200008f34cd */
[----:B------:R-:W4:Y:S01]  /*4060*/  @!P0 LD.E.64 R40, desc[UR4][R44.64] ;  /* 0x000000042c288980 */ /* 0x000f22000c101b00 */
[----:B------:R-:W-:Y:S01]  /*4070*/  ISETP.GE.AND P1, PT, R19, R21, PT ;  /* 0x000000151300720c */ /* 0x000fe20003f26270 */
[--C-:B---3--:R-:W-:Y:S01]  /*4080*/  @!P0 HADD2.F32 R15, -RZ, R12.reuse.H0_H0 ;  /* 0x2000000cff0f8230 */ /* 0x108fe20000004100 */
[----:B--2---:R-:W-:Y:S01]  /*4090*/  @!P0 MOV R16, R32 ;  /* 0x0000002000108202 */ /* 0x004fe20000000f00 */
[----:B------:R-:W-:Y:S01]  /*40a0*/  @!P0 HADD2.F32 R12, -RZ, R12.H1_H1 ;  /* 0x3000000cff0c8230 */ /* 0x000fe20000004100 */
[----:B------:R-:W-:Y:S01]  /*40b0*/  @!P0 MOV R14, R33 ;  /* 0x00000021000e8202 */ /* 0x000fe20000000f00 */
[----:B------:R-:W-:Y:S02]  /*40c0*/  @!P0 HADD2.F32 R9, -RZ, R13.H0_H0 ;  /* 0x2000000dff098230 */ /* 0x000fe40000004100 */
[----:B----4-:R-:W-:Y:S02]  /*40d0*/  @!P0 HADD2.F32 R37, -RZ, R40.H0_H0 ;  /* 0x20000028ff258230 */ /* 0x010fe40000004100 */
[--C-:B-1----:R-:W-:Y:S02]  /*40e0*/  @!P0 HADD2.F32 R28, -RZ, R16.reuse.H1_H1 ;  /* 0x30000010ff1c8230 */ /* 0x102fe40000004100 */
[----:B------:R-:W-:Y:S01]  /*40f0*/  @!P0 HADD2.F32 R38, -RZ, R16.H0_H0 ;  /* 0x20000010ff268230 */ /* 0x000fe20000004100 */
[----:B------:R-:W-:Y:S01]  /*4100*/  @!P0 MOV R16, R34 ;  /* 0x0000002200108202 */ /* 0x000fe20000000f00 */
[----:B------:R-:W-:Y:S02]  /*4110*/  @!P0 HADD2.F32 R39, -RZ, R40.H1_H1 ;  /* 0x30000028ff278230 */ /* 0x000fe40000004100 */
[C---:B------:R-:W-:Y:S01]  /*4120*/  @!P0 FMUL.FTZ R43, R28.reuse, R37 ;  /* 0x000000251c2b8220 */ /* 0x040fe20000410000 */
[----:B------:R-:W-:Y:S02]  /*4130*/  @!P0 HADD2.F32 R29, -RZ, R14.H1_H1 ;  /* 0x3000000eff1d8230 */ /* 0x000fe40000004100 */
[-C--:B------:R-:W-:Y:S01]  /*4140*/  @!P0 FMUL.FTZ R0, R28, R15.reuse ;  /* 0x0000000f1c008220 */ /* 0x080fe20000410000 */
[----:B------:R-:W-:Y:S02]  /*4150*/  @!P0 HADD2.F32 R40, -RZ, R41.H0_H0 ;  /* 0x20000029ff288230 */ /* 0x000fe40000004100 */
        /* <DEDUP_REMOVED lines=79> */
.L_x_6168:
[----:B------:R-:W-:Y:S05]  /*4650*/  BSYNC.RECONVERGENT B0 ;  /* 0x0000000000007941 */ /* 0x000fea0003800200 */
.L_x_6167:
[----:B------:R-:W-:Y:S04]  /*4660*/  BSSY.RECONVERGENT B0, `(.L_x_6169) ;  /* 0x000006f000007945 */ /* 0x000fe80003800200 */
[----:B------:R-:W-:Y:S05]  /*4670*/  @!P3 BRA `(.L_x_6170) ;  /* 0x0000000400b4b947 */ /* 0x000fea0003800000 */
[----:B------:R-:W-:Y:S01]  /*4680*/  IMAD R45, R127, 0x60, RZ ;  /* 0x000000607f2d7824 */ /* 0x000fe200078e02ff */
[----:B------:R-:W-:Y:S01]  /*4690*/  MOV R16, R18 ;  /* 0x0000001200107202 */ /* 0x000fe20000000f00 */
[----:B------:R-:W-:Y:S01]  /*46a0*/  IMAD R59, R205, 0x60, RZ ;  /* 0x00000060cd3b7824 */ /* 0x000fe200078e02ff */
[----:B------:R-:W-:Y:S01]  /*46b0*/  ISETP.GE.AND P0, PT, R22, R21, PT ;  /* 0x000000151600720c */ /* 0x000fe20003f06270 */
[----:B------:R-:W-:Y:S01]  /*46c0*/  IMAD.WIDE.U32 R50, R204, 0x60, R88 ;  /* 0x00000060cc327825 */ /* 0x000fe200078e0058 */
        /* <DEDUP_REMOVED lines=104> */
.L_x_6170:
[----:B------:R-:W-:Y:S05]  /*4d50*/  BSYNC.RECONVERGENT B0 ;  /* 0x0000000000007941 */ /* 0x000fea0003800200 */
.L_x_6169:
        /* <DEDUP_REMOVED lines=108> */
.L_x_6172:
[----:B------:R-:W-:Y:S05]  /*5420*/  BSYNC.RECONVERGENT B0 ;  /* 0x0000000000007941 */ /* 0x000fea0003800200 */
.L_x_6171:
        /* <DEDUP_REMOVED lines=111> */
.L_x_6174:
[----:B------:R-:W-:Y:S05]  /*5b20*/  BSYNC.RECONVERGENT B0 ;  /* 0x0000000000007941 */ /* 0x000fea0003800200 */
.L_x_6173:
        /* <DEDUP_REMOVED lines=109> */
.L_x_6176:
[----:B------:R-:W-:Y:S05]  /*6200*/  BSYNC.RECONVERGENT B0 ;  /* 0x0000000000007941 */ /* 0x000fea0003800200 */
.L_x_6175:
        /* <DEDUP_REMOVED lines=111> */
.L_x_6178:
[----:B------:R-:W-:Y:S05]  /*6900*/  BSYNC.RECONVERGENT B0 ;  /* 0x0000000000007941 */ /* 0x000fea0003800200 */
.L_x_6177:
[----:B------:R-:W5:Y:S02]  /*6910*/  LD.E R3, desc[UR4][R132.64+0xd0] ;  /* 0x0000d00484037980 */ /* 0x000f64000c101900 */
[----:B-----5:R-:W-:Y:S05]  /*6920*/  IMAD.U32 R3, R3, -0x40, RZ ;  /* 0xffffffc003037824 */ /* 0x020fea00078e00ff */
[C---:B------:R-:W-:Y:S02]  /*6930*/  LEA R24, P1, R3.reuse, R24, 0x1 ;  /* 0x0000001803187211 */ /* 0x040fe400078208ff */
[C---:B------:R-:W-:Y:S02]  /*6940*/  LEA R60, P0, R3.reuse, R60, 0x1 ;  /* 0x0000003c033c7211 */ /* 0x040fe400078008ff */
[C---:B------:R-:W-:Y:S02]  /*6950*/  LEA.HI.X.SX32 R25, R3.reuse, R25, 0x1, P1 ;  /* 0x0000001903197211 */ /* 0x040fe400008f0eff */
[----:B------:R-:W-:Y:S01]  /*6960*/  LEA.HI.X.SX32 R61, R3, R61, 0x1, P0 ;  /* 0x0000003d033d7211 */ /* 0x000fe200000f0eff */
[----:B------:R-:W-:Y:S05]  /*6970*/  BRA `(.L_x_6161) ;  /* 0x0000005c00487947 */ /* 0x000fea0003800000 */
.L_x_6162:
        /* <DEDUP_REMOVED lines=12> */
[----:B------:R-:W-:Y:S02]  /*6a40*/  @!P0 SEL R141, R26, RZ, !P1 ;  /* 0x000000ff1a8d8207 */ /* 0x000fe40004800000 */
        /* <DEDUP_REMOVED lines=87> */
[C---:B------:R-:W-:Y:S02]  /*6fc0*/  @!P1 SHF.L.U32 R131, R134.reuse, 0x1, RZ ;  /* 0x0000000186839819 */ /* 0x040fe400000006ff */
        /* <DEDUP_REMOVED lines=81> */
.L_x_6180:
[----:B------:R-:W-:Y:S05]  /*74e0*/  BSYNC.RECONVERGENT B0 ;  /* 0x0000000000007941 */ /* 0x000fea0003800200 */
.L_x_6179:
[----:B------:R-:W-:Y:S01]  /*74f0*/  ISETP.NE.AND P0, PT, R130, RZ, PT ;  /* 0x000000ff8200720c */ /* 0x000fe20003f05270 */
[----:B------:R-:W-:Y:S11]  /*7500*/  BSSY.RECONVERGENT B0, `(.L_x_6181) ;  /* 0x00000b8000007945 */ /* 0x000ff60003800200 */
[----:B------:R-:W-:Y:S01]  /*7510*/  @!UPT UIADD3 URZ, UPT, UPT, URZ, URZ, URZ ;  /* 0x000000fffffff290 */ /* 0x000fe2000fffe0ff */
        /* <DEDUP_REMOVED lines=182> */
.L_x_6182:
[----:B------:R-:W-:Y:S05]  /*8080*/  BSYNC.RECONVERGENT B0 ;  /* 0x0000000000007941 */ /* 0x000fea0003800200 */
.L_x_6181:
[----:B------:R-:W-:Y:S04]  /*8090*/  BSSY.RECONVERGENT B0, `(.L_x_6183) ;  /* 0x00000b7000007945 */ /* 0x000fe80003800200 */
[----:B------:R-:W-:Y:S05]  /*80a0*/  @P4 BRA `(.L_x_6184) ;  /* 0x0000000800d44947 */ /* 0x000fea0003800000 */
[----:B------:R-:W-:Y:S02]  /*80b0*/  ISETP.GE.AND P0, PT, R22, R21, PT ;  /* 0x000000151600720c */ /* 0x000fe40003f06270 */
[C---:B------:R-:W-:Y:S04]  /*80c0*/  LEA R10, P1, R126.reuse, R18, 0x6 ;  /* 0x000000127e0a7211 */ /* 0x040fe800078230ff */
[----:B------:R-:W-:Y:S02]  /*80d0*/  LEA.HI.X R11, R126, R17, R127, 0x6, P1 ;  /* 0x000000117e0b7211 */ /* 0x000fe400008f347f */
[C---:B------:R-:W-:Y:S03]  /*80e0*/  LEA R48, P1, R204.reuse, R88, 0x6 ;  /* 0x00000058cc307211 */ /* 0x040fe600078230ff */
[----:B------:R-:W3:Y:S01]  /*80f0*/  LD.E.128 R44, desc[UR4][R10.64] ;  /* 0x000000040a2c7980 */ /* 0x000ee2000c101d00 */
[----:B------:R-:W-:Y:S02]  /*8100*/  LEA.HI.X R49, R204, R89, R205, 0x6, P1 ;  /* 0x00000059cc317211 */ /* 0x000fe400008f34cd */
[----:B------:R-:W-:Y:S04]  /*8110*/  @!P0 ISETP.GT.AND P1, PT, R27, RZ, PT ;  /* 0x000000ff1b00820c */ /* 0x000fe80003f24270 */
[----:B------:R-:W-:Y:S02]  /*8120*/  @!P0 SEL R4, R26, RZ, !P1 ;  /* 0x000000ff1a048207 */ /* 0x000fe40004800000 */
[-C--:B------:R-:W-:Y:S02]  /*8130*/  @!P0 SEL R5, R29, R26.reuse, P1 ;  /* 0x0000001a1d058207 */ /* 0x080fe40000800000 */
[----:B------:R-:W-:Y:S02]  /*8140*/  @!P0 SEL R0, R116, RZ, !P1 ;  /* 0x000000ff74008207 */ /* 0x000fe40004800000 */
[----:B------:R-:W-:Y:S01]  /*8150*/  ISETP.GE.AND P1, PT, R19, R21, PT ;  /* 0x000000151300720c */ /* 0x000fe20003f26270 */
[----:B------:R-:W-:Y:S11]  /*8160*/  @!P0 IMAD.WIDE R38, R5, 0x2, R10 ;  /* 0x0000000205268825 */ /* 0x000ff600078e020a */
[----:B------:R-:W-:Y:S01]  /*8170*/  @!UPT UIADD3 URZ, UPT, UPT, URZ, URZ, URZ ;  /* 0x000000fffffff290 */ /* 0x000fe2000fffe0ff */
[----:B------:R-:W-:Y:S04]  /*8180*/  @!P1 ISETP.GT.AND P2, PT, R27, 0x40, PT ;  /* 0x000000401b00980c */ /* 0x000fe80003f44270 */
[----:B------:R-:W-:Y:S02]  /*8190*/  @!P1 SEL R2, R26, RZ, !P2 ;  /* 0x000000ff1a029207 */ /* 0x000fe40005000000 */
[----:B------:R-:W-:Y:S02]  /*81a0*/  @!P1 SEL R36, R116, RZ, !P2 ;  /* 0x000000ff74249207 */ /* 0x000fe40005000000 */
[----:B------:R-:W-:Y:S02]  /*81b0*/  @!P1 SEL R9, R29, R26, P2 ;  /* 0x0000001a1d099207 */ /* 0x000fe40001000000 */
[----:B------:R-:W-:Y:S02]  /*81c0*/  @!P0 IADD3 R3, P2, PT, R105, R4, RZ ;  /* 0x0000000469038210 */ /* 0x000fe40007f5e0ff */
[----:B------:R-:W4:Y:S02]  /*81d0*/  @!P0 LD.E.128 R4, desc[UR4][R38.64] ;  /* 0x0000000426048980 */ /* 0x000f24000c101d00 */
[----:B------:R-:W-:Y:S02]  /*81e0*/  @!P0 IADD3.X R0, PT, PT, R99, R0, RZ, P2, !PT ;  /* 0x0000000063008210 */ /* 0x000fe400017fe4ff */
[----:B------:R-:W-:Y:S02]  /*81f0*/  @!P1 IADD3 R51, P2, PT, R105, R2, RZ ;  /* 0x0000000269339210 */ /* 0x000fe40007f5e0ff */
[----:B------:R-:W-:Y:S02]  /*8200*/  @!P0 SHF.L.U32 R41, R3, 0x1, RZ ;  /* 0x0000000103298819 */ /* 0x000fe400000006ff */
[----:B------:R-:W-:Y:S02]  /*8210*/  @!P1 IADD3.X R36, PT, PT, R99, R36, RZ, P2, !PT ;  /* 0x0000002463249210 */ /* 0x000fe400017fe4ff */
[----:B------:R-:W-:Y:S02]  /*8220*/  @!P0 IADD3 R32, P2, PT, R41, R84, RZ ;  /* 0x0000005429208210 */ /* 0x000fe40007f5e0ff */
[----:B------:R-:W-:Y:S02]  /*8230*/  @!P0 SHF.L.U64.HI R0, R3, 0x1, R0 ;  /* 0x0000000103008819 */ /* 0x000fe40000010200 */
[----:B------:R-:W-:Y:S02]  /*8240*/  @!P1 SHF.L.U64.HI R36, R51, 0x1, R36 ;  /* 0x0000000133249819 */ /* 0x000fe40000010224 */
[C---:B------:R-:W-:Y:S02]  /*8250*/  @!P0 IADD3.X R33, PT, PT, R0.reuse, R85, RZ, P2, !PT ;  /* 0x0000005500218210 */ /* 0x040fe400017fe4ff */
[----:B------:R-:W-:Y:S04]  /*8260*/  @!P0 IADD3 R40, P2, PT, R41, R86, RZ ;  /* 0x0000005629288210 */ /* 0x000fe80007f5e0ff */
[----:B------:R-:W5:Y:S01]  /*8270*/  @!P0 LD.E.128 R32, desc[UR4][R32.64] ;  /* 0x0000000420208980 */ /* 0x000f62000c101d00 */
[----:B------:R-:W-:Y:S02]  /*8280*/  @!P0 IADD3.X R41, PT, PT, R0, R87, RZ, P2, !PT ;  /* 0x0000005700298210 */ /* 0x000fe400017fe4ff */
[----:B------:R-:W-:Y:S05]  /*8290*/  ISETP.GT.AND P2, PT, R27, RZ, !P0 ;  /* 0x000000ff1b00720c */ /* 0x000fea0004744270 */
[----:B------:R-:W2:Y:S01]  /*82a0*/  @!P0 LD.E.128 R40, desc[UR4][R40.64] ;  /* 0x0000000428288980 */ /* 0x000ea2000c101d00 */
[----:B----4-:R-:W-:Y:S02]  /*82b0*/  @!P0 HADD2.F32 R37, -RZ, R4.H0_H0 ;  /* 0x20000004ff258230 */ /* 0x010fe40000004100 */
[----:B------:R-:W-:Y:S02]  /*82c0*/  @!P0 HADD2.F32 R16, -RZ, R5.H0_H0 ;  /* 0x20000005ff108230 */ /* 0x000fe40000004100 */
[----:B------:R-:W-:Y:S02]  /*82d0*/  @!P0 HADD2.F32 R31, -RZ, R7.H1_H1 ;  /* 0x30000007ff1f8230 */ /* 0x000fe40000004100 */
[--C-:B-----5:R-:W-:Y:S02]  /*82e0*/  @!P0 HADD2.F32 R14, -RZ, R34.reuse.H0_H0 ;  /* 0x20000022ff0e8230 */ /* 0x120fe40000004100 */
[----:B------:R-:W-:Y:S02]  /*82f0*/  @!P0 HADD2.F32 R13, -RZ, R34.H1_H1 ;  /* 0x30000022ff0d8230 */ /* 0x000fe40000004100 */
[--C-:B------:R-:W-:Y:S02]  /*8300*/  @!P0 HADD2.F32 R12, -RZ, R35.reuse.H0_H0 ;  /* 0x20000023ff0c8230 */ /* 0x100fe40000004100 */
[----:B------:R-:W-:Y:S01]  /*8310*/  @P2 FADD.FTZ R14, -R14, -RZ ;  /* 0x800000ff0e0e2221 */ /* 0x000fe20000010100 */
[----:B------:R-:W-:Y:S02]  /*8320*/  @!P0 HADD2.F32 R8, -RZ, R35.H1_H1 ;  /* 0x30000023ff088230 */ /* 0x000fe40000004100 */
[----:B------:R-:W-:Y:S01]  /*8330*/  @P2 FADD.FTZ R13, -R13, -RZ ;  /* 0x800000ff0d0d2221 */ /* 0x000fe20000010100 */
[----:B------:R-:W-:Y:S02]  /*8340*/  @!P0 HADD2.F32 R35, -RZ, R4.H1_H1 ;  /* 0x30000004ff238230 */ /* 0x000fe40000004100 */
[----:B------:R-:W-:Y:S01]  /*8350*/  @P2 FADD.FTZ R12, -R12, -RZ ;  /* 0x800000ff0c0c2221 */ /* 0x000fe20000010100 */
[----:B------:R-:W-:Y:S02]  /*8360*/  @!P0 HADD2.F32 R0, -RZ, R32.H0_H0 ;  /* 0x20000020ff008230 */ /* 0x000fe40000004100 */
[----:B------:R-:W-:Y:S01]  /*8370*/  @P2 FADD.FTZ R8, -R8, -RZ ;  /* 0x800000ff08082221 */ /* 0x000fe20000010100 */
[----:B------:R-:W-:Y:S02]  /*8380*/  @!P0 HADD2.F32 R4, -RZ, R5.H1_H1 ;  /* 0x30000005ff048230 */ /* 0x000fe40000004100 */
[--C-:B------:R-:W-:Y:S02]  /*8390*/  @!P0 HADD2.F32 R3, -RZ, R33.reuse.H0_H0 ;  /* 0x20000021ff038230 */ /* 0x100fe40000004100 */
[----:B------:R-:W-:Y:S01]  /*83a0*/  @P2 FADD.FTZ R0, -R0, -RZ ;  /* 0x800000ff00002221 */ /* 0x000fe20000010100 */
[----:B------:R-:W-:Y:S02]  /*83b0*/  @!P0 HADD2.F32 R15, -RZ, R33.H1_H1 ;  /* 0x30000021ff0f8230 */ /* 0x000fe40000004100 */
[----:B------:R-:W-:Y:S01]  /*83c0*/  @!P0 FMUL.FTZ R8, R31, R8 ;  /* 0x000000081f088220 */ /* 0x000fe20000410000 */
[--C-:B------:R-:W-:Y:S02]  /*83d0*/  @!P0 HADD2.F32 R5, -RZ, R6.reuse.H0_H0 ;  /* 0x20000006ff058230 */ /* 0x100fe40000004100 */
[----:B------:R-:W-:Y:S01]  /*83e0*/  @!P0 FMUL.FTZ R0, R37, R0 ;  /* 0x0000000025008220 */ /* 0x000fe20000410000 */
[----:B------:R-:W-:Y:S01]  /*83f0*/  @!P0 HADD2.F32 R6, -RZ, R6.H1_H1 ;  /* 0x30000006ff068230 */ /* 0x000fe20000004100 */
[----:B---3--:R-:W-:Y:S01]  /*8400*/  @!P0 MOV R31, R46 ;  /* 0x0000002e001f8202 */ /* 0x008fe20000000f00 */
[----:B------:R-:W-:Y:S01]  /*8410*/  @!P0 HADD2.F32 R33, -RZ, R7.H0_H0 ;  /* 0x20000007ff218230 */ /* 0x000fe20000004100 */
[----:B------:R-:W-:Y:S01]  /*8420*/  @!P0 MOV R7, R44 ;  /* 0x0000002c00078202 */ /* 0x000fe20000000f00 */
[----:B------:R-:W-:Y:S02]  /*8430*/  @!P0 HADD2.F32 R2, -RZ, R32.H1_H1 ;  /* 0x30000020ff028230 */ /* 0x000fe40000004100 */
[----:B------:R-:W-:Y:S01]  /*8440*/  @!P0 FMUL.FTZ R5, R5, R14 ;  /* 0x0000000e05058220 */ /* 0x000fe20000410000 */
[--C-:B--2---:R-:W-:Y:S02]  /*8450*/  @!P0 HADD2.F32 R14, -RZ, R40.reuse.H0_H0 ;  /* 0x20000028ff0e8230 */ /* 0x104fe40000004100 */
[----:B------:R-:W-:Y:S01]  /*8460*/  @!P0 FMUL.FTZ R6, R6, R13 ;  /* 0x0000000d06068220 */ /* 0x000fe20000410000 */
[----:B------:R-:W-:Y:S02]  /*8470*/  @!P0 HADD2.F32 R13, -RZ, R7.H0_H0 ;  /* 0x20000007ff0d8230 */ /* 0x000fe40000004100 */
[----:B------:R-:W-:Y:S01]  /*8480*/  @P2 FADD.FTZ R3, -R3, -RZ ;  /* 0x800000ff03032221 */ /* 0x000fe20000010100 */
[--C-:B------:R-:W-:Y:S02]  /*8490*/  @!P0 HADD2.F32 R28, -RZ, R43.reuse.H0_H0 ;  /* 0x2000002bff1c8230 */ /* 0x100fe40000004100 */
[----:B------:R-:W-:Y:S01]  /*84a0*/  @P2 FADD.FTZ R15, -R15, -RZ ;  /* 0x800000ff0f0f2221 */ /* 0x000fe20000010100 */
[----:B------:R-:W-:Y:S01]  /*84b0*/  @!P0 HADD2.F32 R30, -RZ, R43.H1_H1 ;  /* 0x3000002bff1e8230 */ /* 0x000fe20000004100 */
[----:B------:R-:W-:Y:S01]  /*84c0*/  @!P0 MOV R32, R45 ;  /* 0x0000002d00208202 */ /* 0x000fe20000000f00 */
[----:B------:R-:W-:Y:S01]  /*84d0*/  @P2 FADD.FTZ R2, -R2, -RZ ;  /* 0x800000ff02022221 */ /* 0x000fe20000010100 */
[----:B------:R-:W-:Y:S01]  /*84e0*/  @!P0 FMUL.FTZ R3, R16, R3 ;  /* 0x0000000310038220 */ /* 0x000fe20000410000 */
[----:B------:R-:W-:Y:S02]  /*84f0*/  @!P0 HADD2.F32 R16, -RZ, R40.H1_H1 ;  /* 0x30000028ff108230 */ /* 0x000fe40000004100 */
[----:B------:R-:W-:Y:S01]  /*8500*/  @!P0 FMUL.FTZ R4, R4, R15 ;  /* 0x0000000f04048220 */ /* 0x000fe20000410000 */
[----:B------:R-:W-:Y:S02]  /*8510*/  @!P0 HADD2.F32 R15, -RZ, R7.H1_H1 ;  /* 0x30000007ff0f8230 */ /* 0x000fe40000004100 */
[----:B------:R-:W-:Y:S01]  /*8520*/  @!P0 FMUL.FTZ R2, R35, R2 ;  /* 0x0000000223028220 */ /* 0x000fe20000410000 */
[----:B------:R-:W-:Y:S01]  /*8530*/  @!P0 FMUL.FTZ R7, R33, R12 ;  /* 0x0000000c21078220 */ /* 0x000fe20000410000 */
[----:B------:R-:W-:Y:S02]  /*8540*/  @!P0 HADD2.F32 R12, -RZ, R32.H0_H0 ;  /* 0x20000020ff0c8230 */ /* 0x000fe40000004100 */
[----:B------:R-:W-:Y:S01]  /*8550*/  @!P0 FFMA.FTZ R0, R13, R14, R0 ;  /* 0x0000000e0d008223 */ /* 0x000fe20000010000 */
[--C-:B------:R-:W-:Y:S02]  /*8560*/  @!P0 HADD2.F32 R13, -RZ, R41.reuse.H0_H0 ;  /* 0x20000029ff0d8230 */ /* 0x100fe40000004100 */
[----:B------:R-:W-:Y:S01]  /*8570*/  @!P0 FFMA.FTZ R2, R15, R16, R2 ;  /* 0x000000100f028223 */ /* 0x000fe20000010002 */
[----:B------:R-:W-:Y:S02]  /*8580*/  @!P0 HADD2.F32 R14, -RZ, R41.H1_H1 ;  /* 0x30000029ff0e8230 */ /* 0x000fe40000004100 */
[----:B------:R-:W-:Y:S02]  /*8590*/  @!P0 HADD2.F32 R15, -RZ, R42.H0_H0 ;  /* 0x2000002aff0f8230 */ /* 0x000fe40000004100 */
[----:B------:R-:W-:Y:S01]  /*85a0*/  @!P0 FFMA.FTZ R3, R12, R13, R3 ;  /* 0x0000000d0c038223 */ /* 0x000fe20000010003 */
[----:B------:R-:W-:Y:S01]  /*85b0*/  @!P0 HADD2.F32 R13, -RZ, R32.H1_H1 ;  /* 0x30000020ff0d8230 */ /* 0x000fe20000004100 */
[----:B------:R-:W-:Y:S01]  /*85c0*/  @!P0 MOV R12, R47 ;  /* 0x0000002f000c8202 */ /* 0x000fe20000000f00 */
[----:B------:R-:W-:Y:S01]  /*85d0*/  @!P0 HADD2.F32 R16, -RZ, R42.H1_H1 ;  /* 0x3000002aff108230 */ /* 0x000fe20000004100 */
[----:B------:R-:W-:Y:S01]  /*85e0*/  @!P0 F2FP.F16.F32.PACK_AB R34, R2, R0 ;  /* 0x000000000222823e */ /* 0x000fe200000000ff */
[--C-:B------:R-:W-:Y:S02]  /*85f0*/  @!P0 HADD2.F32 R0, -RZ, R31.reuse.H0_H0 ;  /* 0x2000001fff008230 */ /* 0x100fe40000004100 */
[----:B------:R-:W-:Y:S01]  /*8600*/  @!P0 FFMA.FTZ R4, R13, R14, R4 ;  /* 0x0000000e0d048223 */ /* 0x000fe20000010004 */
[----:B------:R-:W-:Y:S01]  /*8610*/  @!P0 HADD2.F32 R31, -RZ, R31.H1_H1 ;  /* 0x3000001fff1f8230 */ /* 0x000fe20000004100 */
[----:B------:R-:W-:Y:S01]  /*8620*/  @!P0 MOV R44, R34 ;  /* 0x00000022002c8202 */ /* 0x000fe20000000f00 */
[--C-:B------:R-:W-:Y:S02]  /*8630*/  @!P0 HADD2.F32 R2, -RZ, R12.reuse.H0_H0 ;  /* 0x2000000cff028230 */ /* 0x100fe40000004100 */
[----:B------:R-:W-:Y:S01]  /*8640*/  @!P0 FFMA.FTZ R5, R0, R15, R5 ;  /* 0x0000000f00058223 */ /* 0x000fe20000010005 */
[----:B------:R-:W-:Y:S02]  /*8650*/  @!P0 HADD2.F32 R33, -RZ, R12.H1_H1 ;  /* 0x3000000cff218230 */ /* 0x000fe40000004100 */
[----:B------:R-:W-:Y:S01]  /*8660*/  @!P0 FFMA.FTZ R6, R31, R16, R6 ;  /* 0x000000101f068223 */ /* 0x000fe20000010006 */
[----:B------:R-:W-:Y:S01]  /*8670*/  @!P0 F2FP.F16.F32.PACK_AB R3, R4, R3 ;  /* 0x000000030403823e */ /* 0x000fe200000000ff */
[----:B------:R-:W-:Y:S01]  /*8680*/  @!P0 FFMA.FTZ R7, R2, R28, R7 ;  /* 0x0000001c02078223 */ /* 0x000fe20000010007 */
[----:B------:R-:W-:Y:S01]  /*8690*/  @!P1 SHF.L.U32 R15, R51, 0x1, RZ ;  /* 0x00000001330f9819 */ /* 0x000fe200000006ff */
[----:B------:R-:W-:Y:S01]  /*86a0*/  @!P0 FFMA.FTZ R8, R33, R30, R8 ;  /* 0x0000001e21088223 */ /* 0x000fe20000010008 */
[----:B------:R-:W-:Y:S01]  /*86b0*/  @!P0 F2FP.F16.F32.PACK_AB R6, R6, R5 ;  /* 0x000000050606823e */ /* 0x000fe200000000ff */
[----:B------:R-:W-:Y:S01]  /*86c0*/  @!P1 IMAD.WIDE R4, R9, 0x2, R10 ;  /* 0x0000000209049825 */ /* 0x000fe200078e020a */
[----:B------:R-:W-:Y:S02]  /*86d0*/  @!P0 MOV R45, R3 ;  /* 0x00000003002d8202 */ /* 0x000fe40000000f00 */
[----:B------:R-:W-:Y:S02]  /*86e0*/  @!P0 F2FP.F16.F32.PACK_AB R7, R8, R7 ;  /* 0x000000070807823e */ /* 0x000fe400000000ff */
[----:B------:R-:W-:Y:S02]  /*86f0*/  @!P0 MOV R46, R6 ;  /* 0x00000006002e8202 */ /* 0x000fe40000000f00 */
[----:B------:R-:W-:Y:S02]  /*8700*/  @!P0 MOV R47, R7 ;  /* 0x00000007002f8202 */ /* 0x000fe40000000f00 */
[C---:B------:R-:W-:Y:S03]  /*8710*/  @!P1 IADD3 R40, P0, PT, R15.reuse, R84, RZ ;  /* 0x000000540f289210 */ /* 0x040fe60007f1e0ff */
[----:B------:R3:W-:Y:S01]  /*8720*/  ST.E.128 desc[UR4][R48.64], R44 ;  /* 0x0000002c30007985 */ /* 0x0007e2000c101d04 */
[C---:B------:R-:W-:Y:S02]  /*8730*/  @!P1 IADD3.X R41, PT, PT, R36.reuse, R85, RZ, P0, !PT ;  /* 0x0000005524299210 */ /* 0x040fe400007fe4ff */
[----:B------:R-:W-:Y:S04]  /*8740*/  @!P1 IADD3 R14, P0, PT, R15, R86, RZ ;  /* 0x000000560f0e9210 */ /* 0x000fe80007f1e0ff */
[----:B------:R-:W-:Y:S01]  /*8750*/  @!P1 IADD3.X R15, PT, PT, R36, R87, RZ, P0, !PT ;  /* 0x00000057240f9210 */ /* 0x000fe200007fe4ff */
[----:B------:R-:W2:Y:S01]  /*8760*/  @!P1 LD.E.128 R40, desc[UR4][R40.64+0x80] ;  /* 0x0000800428289980 */ /* 0x000ea2000c101d00 */
[----:B------:R-:W-:Y:S07]  /*8770*/  ISETP.GT.AND P0, PT, R27, 0x40, !P1 ;  /* 0x000000401b00780c */ /* 0x000fee0004f04270 */
[----:B------:R-:W4:Y:S08]  /*8780*/  @!P1 LD.E.128 R4, desc[UR4][R4.64+0x80] ;  /* 0x0000800404049980 */ /* 0x000f30000c101d00 */
[----:B------:R2:W5:Y:S08]  /*8790*/  LD.E.128 R36, desc[UR4][R10.64+0x80] ;  /* 0x000080040a247980 */ /* 0x000570000c101d00 */
[----:B------:R1:W3:Y:S01]  /*87a0*/  @!P1 LD.E.128 R32, desc[UR4][R14.64+0x80] ;  /* 0x000080040e209980 */ /* 0x0002e2000c101d00 */
[--C-:B--2---:R-:W-:Y:S02]  /*87b0*/  @!P1 HADD2.F32 R11, -RZ, R42.reuse.H1_H1 ;  /* 0x3000002aff0b9230 */ /* 0x104fe40000004100 */
        /* <DEDUP_REMOVED lines=26> */
[----:B---3--:R-:W-:Y:S02]  /*8960*/  @!P1 HADD2.F32 R10, -RZ, R32.H0_H0 ;  /* 0x20000020ff0a9230 */ /* 0x008fe40000004100 */
        /* <DEDUP_REMOVED lines=41> */
.L_x_6184:
[----:B------:R-:W-:Y:S05]  /*8c00*/  BSYNC.RECONVERGENT B0 ;  /* 0x0000000000007941 */ /* 0x000fea0003800200 */
.L_x_6183:
[----:B------:R-:W-:Y:S04]  /*8c10*/  BSSY.RECONVERGENT B0, `(.L_x_6185) ;  /* 0x00000b9000007945 */ /* 0x000fe80003800200 */
[----:B------:R-:W-:Y:S05]  /*8c20*/  @!P3 BRA `(.L_x_6186) ;  /* 0x0000000800dcb947 */ /* 0x000fea0003800000 */
[----:B------:R-:W-:Y:S01]  /*8c30*/  IMAD R15, R127, 0x60, RZ ;  /* 0x000000607f0f7824 */ /* 0x000fe200078e02ff */
[-C--:B------:R-:W-:Y:S01]  /*8c40*/  ISETP.GE.AND P0, PT, R22, R21.reuse, PT ;  /* 0x000000151600720c */ /* 0x080fe20003f06270 */
[----:B---3--:R-:W-:Y:S01]  /*8c50*/  IMAD.WIDE.U32 R48, R204, 0x60, R88 ;  /* 0x00000060cc307825 */ /* 0x008fe200078e0058 */
[----:B------:R-:W-:Y:S02]  /*8c60*/  ISETP.GE.AND P1, PT, R19, R21, PT ;  /* 0x000000151300720c */ /* 0x000fe40003f26270 */
[----:B------:R-:W-:Y:S09]  /*8c70*/  MOV R16, R18 ;  /* 0x0000001200107202 */ /* 0x000ff20000000f00 */
[----:B------:R-:W-:Y:S04]  /*8c80*/  @!P0 ISETP.GT.AND P2, PT, R27, RZ, PT ;  /* 0x000000ff1b00820c */ /* 0x000fe80003f44270 */
[----:B------:R-:W-:Y:S02]  /*8c90*/  @!P0 SEL R3, R26, RZ, !P2 ;  /* 0x000000ff1a038207 */ /* 0x000fe40005000000 */
[----:B------:R-:W-:Y:S02]  /*8ca0*/  @!P0 SEL R5, R29, R26, P2 ;  /* 0x0000001a1d058207 */ /* 0x000fe40001000000 */
[----:B------:R-:W-:Y:S02]  /*8cb0*/  @!P0 SEL R7, R116, RZ, !P2 ;  /* 0x000000ff74078207 */ /* 0x000fe40005000000 */
[----:B------:R-:W-:Y:S04]  /*8cc0*/  @!P0 IADD3 R3, P2, PT, R110, R3, RZ ;  /* 0x000000036e038210 */ /* 0x000fe80007f5e0ff */
[----:B------:R-:W-:Y:S02]  /*8cd0*/  @!P0 IADD3.X R0, PT, PT, R98, R7, RZ, P2, !PT ;  /* 0x0000000762008210 */ /* 0x000fe400017fe4ff */
[----:B------:R-:W-:Y:S02]  /*8ce0*/  @!P1 ISETP.GT.AND P2, PT, R27, 0x40, PT ;  /* 0x000000401b00980c */ /* 0x000fe40003f44270 */
[C---:B------:R-:W-:Y:S02]  /*8cf0*/  @!P0 SHF.L.U32 R31, R3.reuse, 0x1, RZ ;  /* 0x00000001031f8819 */ /* 0x040fe400000006ff */
[----:B------:R-:W-:Y:S02]  /*8d00*/  @!P1 SEL R45, R26, RZ, !P2 ;  /* 0x000000ff1a2d9207 */ /* 0x000fe40005000000 */
[----:B------:R-:W-:Y:S02]  /*8d10*/  @!P1 SEL R7, R116, RZ, !P2 ;  /* 0x000000ff74079207 */ /* 0x000fe40005000000 */
[----:B------:R-:W-:Y:S02]  /*8d20*/  @!P1 IADD3 R45, P3, PT, R110, R45, RZ ;  /* 0x0000002d6e2d9210 */ /* 0x000fe40007f7e0ff */
[----:B------:R-:W-:Y:S02]  /*8d30*/  @!P0 SHF.L.U64.HI R0, R3, 0x1, R0 ;  /* 0x0000000103008819 */ /* 0x000fe40000010200 */
[----:B------:R-:W-:Y:S02]  /*8d40*/  @!P1 IADD3.X R44, PT, PT, R98, R7, RZ, P3, !PT ;  /* 0x00000007622c9210 */ /* 0x000fe40001ffe4ff */
[C---:B------:R-:W-:Y:S04]  /*8d50*/  @!P0 IADD3 R10, P3, PT, R31.reuse, R84, RZ ;  /* 0x000000541f0a8210 */ /* 0x040fe80007f7e0ff */
[C---:B------:R-:W-:Y:S02]  /*8d60*/  @!P0 IADD3.X R11, PT, PT, R0.reuse, R85, RZ, P3, !PT ;  /* 0x00000055000b8210 */ /* 0x040fe40001ffe4ff */
[----:B------:R-:W-:Y:S04]  /*8d70*/  @!P0 IADD3 R30, P3, PT, R31, R86, RZ ;  /* 0x000000561f1e8210 */ /* 0x000fe80007f7e0ff */
[----:B------:R-:W3:Y:S01]  /*8d80*/  @!P0 LD.E.128 R8, desc[UR4][R10.64] ;  /* 0x000000040a088980 */ /* 0x000ee2000c101d00 */
[----:B------:R-:W-:Y:S02]  /*8d90*/  @!P0 IADD3.X R31, PT, PT, R0, R87, RZ, P3, !PT ;  /* 0x00000057001f8210 */ /* 0x000fe40001ffe4ff */
[----:B------:R-:W-:Y:S05]  /*8da0*/  ISETP.GT.AND P3, PT, R27, RZ, !P0 ;  /* 0x000000ff1b00720c */ /* 0x000fea0004764270 */
[----:B------:R-:W4:Y:S01]  /*8db0*/  @!P0 LD.E.128 R36, desc[UR4][R30.64] ;  /* 0x000000041e248980 */ /* 0x000f22000c101d00 */
[--C-:B---3--:R-:W-:Y:S02]  /*8dc0*/  @!P0 HADD2.F32 R0, -RZ, R8.reuse.H0_H0 ;  /* 0x20000008ff008230 */ /* 0x108fe40000004100 */
[----:B------:R-:W-:Y:S02]  /*8dd0*/  @!P0 HADD2.F32 R2, -RZ, R8.H1_H1 ;  /* 0x30000008ff028230 */ /* 0x000fe40000004100 */
[--C-:B------:R-:W-:Y:S03]  /*8de0*/  @!P0 HADD2.F32 R3, -RZ, R9.reuse.H0_H0 ;  /* 0x20000009ff038230 */ /* 0x100fe60000004100 */
        /* <DEDUP_REMOVED lines=11> */
[----:B------:R-:W-:Y:S04]  /*8ea0*/  IMAD.WIDE.U32 R10, R126, 0x60, R16 ;  /* 0x000000607e0a7825 */ /* 0x000fe800078e0010 */
[----:B------:R-:W-:Y:S01]  /*8eb0*/  @P3 FADD.FTZ R9, -R9, -RZ ;  /* 0x800000ff09093221 */ /* 0x000fe20000010100 */
[----:B------:R-:W-:Y:S01]  /*8ec0*/  @P3 FADD.FTZ R8, -R8, -RZ ;  /* 0x800000ff08083221 */ /* 0x000fe20000010100 */
[----:B----4-:R-:W-:Y:S01]  /*8ed0*/  @!P0 HADD2.F32 R30, -RZ, R38.H0_H0 ;  /* 0x20000026ff1e8230 */ /* 0x010fe20000004100 */
[----:B------:R-:W-:Y:S01]  /*8ee0*/  IADD3 R11, PT, PT, R11, R15, RZ ;  /* 0x0000000f0b0b7210 */ /* 0x000fe20007ffe0ff */
[----:B------:R-:W-:Y:S02]  /*8ef0*/  IMAD R15, R205, 0x60, RZ ;  /* 0x00000060cd0f7824 */ /* 0x000fe400078e02ff */
[----:B------:R-:W-:Y:S02]  /*8f00*/  @!P0 HADD2.F32 R32, -RZ, R39.H0_H0 ;  /* 0x20000027ff208230 */ /* 0x000fe40000004100 */
[----:B------:R-:W-:Y:S01]  /*8f10*/  @!P0 IMAD.WIDE R6, R5, 0x2, R10 ;  /* 0x0000000205068825 */ /* 0x000fe200078e020a */
[----:B------:R-:W3:Y:S02]  /*8f20*/  LD.E.128 R40, desc[UR4][R10.64] ;  /* 0x000000040a287980 */ /* 0x000ee4000c101d00 */
[----:B------:R-:W-:Y:S06]  /*8f30*/  IADD3 R49, PT, PT, R49, R15, RZ ;  /* 0x0000000f31317210 */ /* 0x000fec0007ffe0ff */
[----:B------:R-:W4:Y:S01]  /*8f40*/  @!P0 LD.E.128 R4, desc[UR4][R6.64] ;  /* 0x0000000406048980 */ /* 0x000f22000c101d00 */
[----:B---3--:R-:W-:Y:S01]  /*8f50*/  @!P0 MOV R34, R41 ;  /* 0x0000002900228202 */ /* 0x008fe20000000f00 */
[--C-:B----4-:R-:W-:Y:S02]  /*8f60*/  @!P0 HADD2.F32 R35, -RZ, R4.reuse.H0_H0 ;  /* 0x20000004ff238230 */ /* 0x110fe40000004100 */
[----:B------:R-:W-:Y:S02]  /*8f70*/  @!P0 HADD2.F32 R33, -RZ, R4.H1_H1 ;  /* 0x30000004ff218230 */ /* 0x000fe40000004100 */
[--C-:B------:R-:W-:Y:S02]  /*8f80*/  @!P0 HADD2.F32 R4, -RZ, R5.reuse.H0_H0 ;  /* 0x20000005ff048230 */ /* 0x100fe40000004100 */
[----:B------:R-:W-:Y:S01]  /*8f90*/  @!P0 FMUL.FTZ R0, R35, R0 ;  /* 0x0000000023008220 */ /* 0x000fe20000410000 */
[----:B------:R-:W-:Y:S01]  /*8fa0*/  @!P0 HADD2.F32 R5, -RZ, R5.H1_H1 ;  /* 0x30000005ff058230 */ /* 0x000fe20000004100 */
[----:B------:R-:W-:Y:S01]  /*8fb0*/  @!P0 MOV R35, R42 ;  /* 0x0000002a00238202 */ /* 0x000fe20000000f00 */
[--C-:B------:R-:W-:Y:S02]  /*8fc0*/  @!P0 HADD2.F32 R28, -RZ, R6.reuse.H0_H0 ;  /* 0x20000006ff1c8230 */ /* 0x100fe40000004100 */
[----:B------:R-:W-:Y:S01]  /*8fd0*/  @!P0 FMUL.FTZ R3, R4, R3 ;  /* 0x0000000304038220 */ /* 0x000fe20000410000 */
[----:B------:R-:W-:Y:S02]  /*8fe0*/  @!P0 HADD2.F32 R31, -RZ, R6.H1_H1 ;  /* 0x30000006ff1f8230 */ /* 0x000fe40000004100 */
[----:B------:R-:W-:Y:S01]  /*8ff0*/  @!P0 FMUL.FTZ R4, R5, R14 ;  /* 0x0000000e05048220 */ /* 0x000fe20000410000 */
[--C-:B------:R-:W-:Y:S02]  /*9000*/  @!P0 HADD2.F32 R16, -RZ, R7.reuse.H0_H0 ;  /* 0x20000007ff108230 */ /* 0x100fe40000004100 */
[----:B------:R-:W-:Y:S01]  /*9010*/  @!P0 FMUL.FTZ R5, R28, R13 ;  /* 0x0000000d1c058220 */ /* 0x000fe20000410000 */
[----:B------:R-:W-:Y:S01]  /*9020*/  @!P0 HADD2.F32 R15, -RZ, R7.H1_H1 ;  /* 0x30000007ff0f8230 */ /* 0x000fe20000004100 */
[----:B------:R-:W-:Y:S01]  /*9030*/  @!P0 MOV R13, R40 ;  /* 0x00000028000d8202 */ /* 0x000fe20000000f00 */
[--C-:B------:R-:W-:Y:S02]  /*9040*/  @!P0 HADD2.F32 R14, -RZ, R36.reuse.H1_H1 ;  /* 0x30000024ff0e8230 */ /* 0x100fe40000004100 */
[----:B------:R-:W-:Y:S01]  /*9050*/  @!P0 FMUL.FTZ R6, R31, R12 ;  /* 0x0000000c1f068220 */ /* 0x000fe20000410000 */
[----:B------:R-:W-:Y:S02]  /*9060*/  @!P0 HADD2.F32 R12, -RZ, R36.H0_H0 ;  /* 0x20000024ff0c8230 */ /* 0x000fe40000004100 */
[----:B------:R-:W-:Y:S01]  /*9070*/  @!P0 FMUL.FTZ R7, R16, R9 ;  /* 0x0000000910078220 */ /* 0x000fe20000410000 */
[--C-:B------:R-:W-:Y:S01]  /*9080*/  @!P0 HADD2.F32 R9, -RZ, R13.reuse.H0_H0 ;  /* 0x2000000dff098230 */ /* 0x100fe20000004100 */
[----:B------:R-:W-:Y:S01]  /*9090*/  @!P0 MOV R36, R43 ;  /* 0x0000002b00248202 */ /* 0x000fe20000000f00 */
[----:B------:R-:W-:Y:S02]  /*90a0*/  @!P0 HADD2.F32 R13, -RZ, R13.H1_H1 ;  /* 0x3000000dff0d8230 */ /* 0x000fe40000004100 */
[----:B------:R-:W-:Y:S01]  /*90b0*/  @!P0 FMUL.FTZ R2, R33, R2 ;  /* 0x0000000221028220 */ /* 0x000fe20000410000 */
[--C-:B------:R-:W-:Y:S02]  /*90c0*/  @!P0 HADD2.F32 R16, -RZ, R34.reuse.H0_H0 ;  /* 0x20000022ff108230 */ /* 0x100fe40000004100 */
[----:B------:R-:W-:Y:S01]  /*90d0*/  @!P0 FMUL.FTZ R8, R15, R8 ;  /* 0x000000080f088220 */ /* 0x000fe20000410000 */
[--C-:B------:R-:W-:Y:S02]  /*90e0*/  @!P0 HADD2.F32 R15, -RZ, R37.reuse.H0_H0 ;  /* 0x20000025ff0f8230 */ /* 0x100fe40000004100 */
[----:B------:R-:W-:Y:S01]  /*90f0*/  @!P0 FFMA.FTZ R0, R9, R12, R0 ;  /* 0x0000000c09008223 */ /* 0x000fe20000010000 */
[----:B------:R-:W-:Y:S02]  /*9100*/  @!P0 HADD2.F32 R28, -RZ, R37.H1_H1 ;  /* 0x30000025ff1c8230 */ /* 0x000fe40000004100 */
[----:B------:R-:W-:Y:S01]  /*9110*/  @!P0 FFMA.FTZ R2, R13, R14, R2 ;  /* 0x0000000e0d028223 */ /* 0x000fe20000010002 */
[----:B------:R-:W-:Y:S02]  /*9120*/  @!P0 HADD2.F32 R9, -RZ, R34.H1_H1 ;  /* 0x30000022ff098230 */ /* 0x000fe40000004100 */
[----:B------:R-:W-:Y:S01]  /*9130*/  @!P0 FFMA.FTZ R3, R16, R15, R3 ;  /* 0x0000000f10038223 */ /* 0x000fe20000010003 */
[--C-:B------:R-:W-:Y:S02]  /*9140*/  @!P0 HADD2.F32 R12, -RZ, R35.reuse.H0_H0 ;  /* 0x20000023ff0c8230 */ /* 0x100fe40000004100 */
[----:B------:R-:W-:Y:S02]  /*9150*/  @!P0 HADD2.F32 R31, -RZ, R38.H1_H1 ;  /* 0x30000026ff1f8230 */ /* 0x000fe40000004100 */
[----:B------:R-:W-:Y:S01]  /*9160*/  @!P0 FFMA.FTZ R4, R9, R28, R4 ;  /* 0x0000001c09048223 */ /* 0x000fe20000010004 */
[----:B------:R-:W-:Y:S02]  /*9170*/  @!P0 HADD2.F32 R13, -RZ, R35.H1_H1 ;  /* 0x30000023ff0d8230 */ /* 0x000fe40000004100 */
[----:B------:R-:W-:Y:S01]  /*9180*/  @!P0 FFMA.FTZ R5, R12, R30, R5 ;  /* 0x0000001e0c058223 */ /* 0x000fe20000010005 */
[--C-:B------:R-:W-:Y:S01]  /*9190*/  @!P0 HADD2.F32 R14, -RZ, R36.reuse.H0_H0 ;  /* 0x20000024ff0e8230 */ /* 0x100fe20000004100 */
[----:B------:R-:W-:Y:S01]  /*91a0*/  @!P0 F2FP.F16.F32.PACK_AB R2, R2, R0 ;  /* 0x000000000202823e */ /* 0x000fe200000000ff */
[----:B------:R-:W-:Y:S02]  /*91b0*/  @!P0 HADD2.F32 R33, -RZ, R39.H1_H1 ;  /* 0x30000027ff218230 */ /* 0x000fe40000004100 */
[----:B------:R-:W-:Y:S01]  /*91c0*/  @!P0 FFMA.FTZ R6, R13, R31, R6 ;  /* 0x0000001f0d068223 */ /* 0x000fe20000010006 */
[----:B------:R-:W-:Y:S02]  /*91d0*/  @!P0 HADD2.F32 R15, -RZ, R36.H1_H1 ;  /* 0x30000024ff0f8230 */ /* 0x000fe40000004100 */
[----:B------:R-:W-:Y:S01]  /*91e0*/  @!P0 FFMA.FTZ R7, R14, R32, R7 ;  /* 0x000000200e078223 */ /* 0x000fe20000010007 */
[----:B------:R-:W-:Y:S02]  /*91f0*/  @!P0 F2FP.F16.F32.PACK_AB R9, R4, R3 ;  /* 0x000000030409823e */ /* 0x000fe400000000ff */
[----:B------:R-:W-:Y:S01]  /*9200*/  @!P0 F2FP.F16.F32.PACK_AB R6, R6, R5 ;  /* 0x000000050606823e */ /* 0x000fe200000000ff */
[----:B------:R-:W-:Y:S01]  /*9210*/  @!P0 FFMA.FTZ R8, R15, R33, R8 ;  /* 0x000000210f088223 */ /* 0x000fe20000010008 */
[C---:B------:R-:W-:Y:S02]  /*9220*/  @!P1 SHF.L.U32 R15, R45.reuse, 0x1, RZ ;  /* 0x000000012d0f9819 */ /* 0x040fe400000006ff */
[----:B------:R-:W-:Y:S02]  /*9230*/  @!P0 MOV R40, R2 ;  /* 0x0000000200288202 */ /* 0x000fe40000000f00 */
[----:B------:R-:W-:Y:S02]  /*9240*/  @!P0 F2FP.F16.F32.PACK_AB R7, R8, R7 ;  /* 0x000000070807823e */ /* 0x000fe400000000ff */
[----:B------:R-:W-:Y:S02]  /*9250*/  @!P0 MOV R41, R9 ;  /* 0x0000000900298202 */ /* 0x000fe40000000f00 */
[----:B------:R-:W-:Y:S02]  /*9260*/  @!P0 MOV R42, R6 ;  /* 0x00000006002a8202 */ /* 0x000fe40000000f00 */
[----:B------:R-:W-:Y:S02]  /*9270*/  @!P0 MOV R43, R7 ;  /* 0x00000007002b8202 */ /* 0x000fe40000000f00 */
[----:B------:R-:W-:Y:S02]  /*9280*/  @!P1 SHF.L.U64.HI R0, R45, 0x1, R44 ;  /* 0x000000012d009819 */ /* 0x000fe4000001022c */
[----:B------:R-:W-:Y:S01]  /*9290*/  @!P1 IADD3 R44, P0, PT, R15, R84, RZ ;  /* 0x000000540f2c9210 */ /* 0x000fe20007f1e0ff */
[----:B------:R3:W-:Y:S01]  /*92a0*/  ST.E.128 desc[UR4][R48.64], R40 ;  /* 0x0000002830007985 */ /* 0x0007e2000c101d04 */
[----:B------:R-:W-:Y:S02]  /*92b0*/  @!P1 SEL R3, R29, R26, P2 ;  /* 0x0000001a1d039207 */ /* 0x000fe40001000000 */
[C---:B------:R-:W-:Y:S02]  /*92c0*/  @!P1 IADD3.X R45, PT, PT, R0.reuse, R85, RZ, P0, !PT ;  /* 0x00000055002d9210 */ /* 0x040fe400007fe4ff */
[----:B------:R-:W-:Y:S01]  /*92d0*/  @!P1 IADD3 R14, P0, PT, R15, R86, RZ ;  /* 0x000000560f0e9210 */ /* 0x000fe20007f1e0ff */
[----:B------:R-:W-:Y:S02]  /*92e0*/  @!P1 IMAD.WIDE R4, R3, 0x2, R10 ;  /* 0x0000000203049825 */ /* 0x000fe400078e020a */
[----:B------:R-:W3:Y:S01]  /*92f0*/  LD.E.128 R36, desc[UR4][R10.64+0x80] ;  /* 0x000080040a247980 */ /* 0x000ee2000c101d00 */
[----:B------:R-:W-:Y:S02]  /*9300*/  @!P1 IADD3.X R15, PT, PT, R0, R87, RZ, P0, !PT ;  /* 0x00000057000f9210 */ /* 0x000fe400007fe4ff */
[----:B------:R-:W-:Y:S05]  /*9310*/  ISETP.GT.AND P0, PT, R27, 0x40, !P1 ;  /* 0x000000401b00780c */ /* 0x000fea0004f04270 */
[----:B------:R-:W4:Y:S08]  /*9320*/  @!P1 LD.E.128 R44, desc[UR4][R44.64+0x80] ;  /* 0x000080042c2c9980 */ /* 0x000f30000c101d00 */
[----:B------:R-:W5:Y:S08]  /*9330*/  @!P1 LD.E.128 R4, desc[UR4][R4.64+0x80] ;  /* 0x0000800404049980 */ /* 0x000f70000c101d00 */
[----:B------:R1:W2:Y:S01]  /*9340*/  @!P1 LD.E.128 R32, desc[UR4][R14.64+0x80] ;  /* 0x000080040e209980 */ /* 0x0002a2000c101d00 */
[----:B---3--:R-:W-:Y:S01]  /*9350*/  @!P1 MOV R40, R37 ;  /* 0x0000002500289202 */ /* 0x008fe20000000f00 */
[--C-:B----4-:R-:W-:Y:S02]  /*9360*/  @!P1 HADD2.F32 R11, -RZ, R46.reuse.H1_H1 ;  /* 0x3000002eff0b9230 */ /* 0x110fe40000004100 */
[----:B------:R-:W-:Y:S02]  /*9370*/  @!P1 HADD2.F32 R10, -RZ, R46.H0_H0 ;  /* 0x2000002eff0a9230 */ /* 0x000fe40000004100 */
[----:B------:R-:W-:Y:S02]  /*9380*/  @!P1 HADD2.F32 R8, -RZ, R47.H1_H1 ;  /* 0x3000002fff089230 */ /* 0x000fe40000004100 */
[----:B------:R-:W-:Y:S01]  /*9390*/  @P0 FADD.FTZ R11, -R11, -RZ ;  /* 0x800000ff0b0b0221 */ /* 0x000fe20000010100 */
[----:B------:R-:W-:Y:S02]  /*93a0*/  @!P1 HADD2.F32 R31, -RZ, R44.H0_H0 ;  /* 0x2000002cff1f9230 */ /* 0x000fe40000004100 */
[----:B------:R-:W-:Y:S01]  /*93b0*/  @P0 FADD.FTZ R10, -R10, -RZ ;  /* 0x800000ff0a0a0221 */ /* 0x000fe20000010100 */
[--C-:B-----5:R-:W-:Y:S02]  /*93c0*/  @!P1 HADD2.F32 R0, -RZ, R4.reuse.H0_H0 ;  /* 0x20000004ff009230 */ /* 0x120fe40000004100 */
        /* <DEDUP_REMOVED lines=14> */
[----:B-1----:R-:W-:Y:S02]  /*94b0*/  @!P1 HADD2.F32 R15, -RZ, R44.H1_H1 ;  /* 0x3000002cff0f9230 */ /* 0x002fe40000004100 */
[----:B------:R-:W-:Y:S01]  /*94c0*/  @!P1 FMUL.FTZ R8, R9, R8 ;  /* 0x0000000809089220 */ /* 0x000fe20000410000 */
[--C-:B------:R-:W-:Y:S02]  /*94d0*/  @!P1 HADD2.F32 R13, -RZ, R45.reuse.H1_H1 ;  /* 0x3000002dff0d9230 */ /* 0x100fe40000004100 */
[----:B------:R-:W-:Y:S01]  /*94e0*/  @P0 FADD.FTZ R7, -R7, -RZ ;  /* 0x800000ff07070221 */ /* 0x000fe20000010100 */
[----:B------:R-:W-:Y:S02]  /*94f0*/  @!P1 HADD2.F32 R14, -RZ, R45.H0_H0 ;  /* 0x2000002dff0e9230 */ /* 0x000fe40000004100 */
[----:B------:R-:W-:Y:S01]  /*9500*/  @P0 FADD.FTZ R15, -R15, -RZ ;  /* 0x800000ff0f0f0221 */ /* 0x000fe20000010100 */
[--C-:B--2---:R-:W-:Y:S02]  /*9510*/  @!P1 HADD2.F32 R10, -RZ, R32.reuse.H0_H0 ;  /* 0x20000020ff0a9230 */ /* 0x104fe40000004100 */
        /* <DEDUP_REMOVED lines=40> */
.L_x_6186:
[----:B------:R-:W-:Y:S05]  /*97a0*/  BSYNC.RECONVERGENT B0 ;  /* 0x0000000000007941 */ /* 0x000fea0003800200 */
.L_x_6185:
[----:B------:R-:W-:Y:S01]  /*97b0*/  ISETP.NE.AND P0, PT, R118, RZ, PT ;  /* 0x000000ff7600720c */ /* 0x000fe20003f05270 */
[----:B------:R-:W-:Y:S11]  /*97c0*/  BSSY.RECONVERGENT B0, `(.L_x_6187) ;  /* 0x00000b7000007945 */ /* 0x000ff60003800200 */
[----:B------:R-:W-:Y:S01]  /*97d0*/  @!UPT UIADD3 URZ, UPT, UPT, URZ, URZ, URZ ;  /* 0x000000fffffff290 */ /* 0x000fe2000fffe0ff */
[----:B------:R-:W-:Y:S05]  /*97e0*/  @P0 BRA `(.L_x_6188) ;  /* 0x0000000800d00947 */ /* 0x000fea0003800000 */
[----:B------:R-:W-:Y:S02]  /*97f0*/  ISETP.GE.AND P0, PT, R22, R21, PT ;  /* 0x000000151600720c */ /* 0x000fe40003f06270 */
[C---:B------:R-:W-:Y:S04]  /*9800*/  LEA R10, P2, R126.reuse, R18, 0x7 ;  /* 0x000000127e0a7211 */ /* 0x040fe800078438ff */
[----:B------:R-:W-:Y:S05]  /*9810*/  LEA.HI.X R11, R126, R17, R127, 0x7, P2 ;  /* 0x000000117e0b7211 */ /* 0x000fea00010f3c7f */
[----:B------:R-:W5:Y:S02]  /*9820*/  LD.E.128 R40, desc[UR4][R10.64] ;  /* 0x000000040a287980 */ /* 0x000f64000c101d00 */
        /* <DEDUP_REMOVED lines=10> */
[----:B------:R-:W2:Y:S01]  /*98d0*/  @!P0 LD.E.128 R4, desc[UR4][R4.64] ;  /* 0x0000000404048980 */ /* 0x000ea2000c101d00 */
[C---:B------:R-:W-:Y:S02]  /*98e0*/  @!P0 IADD3.X R45, PT, PT, R0.reuse, R85, RZ, P1, !PT ;  /* 0x00000055002d8210 */ /* 0x040fe40000ffe4ff */
[----:B------:R-:W-:Y:S04]  /*98f0*/  @!P0 IADD3 R14, P1, PT, R9, R86, RZ ;  /* 0x00000056090e8210 */ /* 0x000fe80007f3e0ff */
[----:B------:R-:W-:Y:S01]  /*9900*/  @!P0 IADD3.X R15, PT, PT, R0, R87, RZ, P1, !PT ;  /* 0x00000057000f8210 */ /* 0x000fe20000ffe4ff */
[----:B------:R-:W5:Y:S01]  /*9910*/  @!P0 LD.E.128 R44, desc[UR4][R44.64] ;  /* 0x000000042c2c8980 */ /* 0x000f62000c101d00 */
[----:B------:R-:W-:Y:S07]  /*9920*/  ISETP.GT.AND P1, PT, R27, RZ, !P0 ;  /* 0x000000ff1b00720c */ /* 0x000fee0004724270 */
[----:B---34-:R3:W4:Y:S01]  /*9930*/  @!P0 LD.E.128 R36, desc[UR4][R14.64] ;  /* 0x000000040e248980 */ /* 0x018722000c101d00 */
[--C-:B--2---:R-:W-:Y:S01]  /*9940*/  @!P0 HADD2.F32 R0, -RZ, R4.reuse.H0_H0 ;  /* 0x20000004ff008230 */ /* 0x104fe20000004100 */
[----:B-----5:R-:W-:Y:S01]  /*9950*/  @!P0 MOV R28, R40 ;  /* 0x00000028001c8202 */ /* 0x020fe20000000f00 */
[----:B------:R-:W-:Y:S02]  /*9960*/  @!P0 HADD2.F32 R2, -RZ, R4.H1_H1 ;  /* 0x30000004ff028230 */ /* 0x000fe40000004100 */
[--C-:B------:R-:W-:Y:S02]  /*9970*/  @!P0 HADD2.F32 R3, -RZ, R5.reuse.H0_H0 ;  /* 0x20000005ff038230 */ /* 0x100fe40000004100 */
[----:B------:R-:W-:Y:S02]  /*9980*/  @!P0 HADD2.F32 R4, -RZ, R5.H1_H1 ;  /* 0x30000005ff048230 */ /* 0x000fe40000004100 */
[--C-:B---3--:R-:W-:Y:S02]  /*9990*/  @!P0 HADD2.F32 R14, -RZ, R46.reuse.H0_H0 ;  /* 0x2000002eff0e8230 */ /* 0x108fe40000004100 */
[----:B------:R-:W-:Y:S02]  /*99a0*/  @!P0 HADD2.F32 R13, -RZ, R46.H1_H1 ;  /* 0x3000002eff0d8230 */ /* 0x000fe40000004100 */
[----:B------:R-:W-:Y:S02]  /*99b0*/  @!P0 HADD2.F32 R8, -RZ, R47.H1_H1 ;  /* 0x3000002fff088230 */ /* 0x000fe40000004100 */
        /* <DEDUP_REMOVED lines=23> */
[--C-:B------:R-:W-:Y:S01]  /*9b30*/  @!P0 HADD2.F32 R30, -RZ, R39.reuse.H1_H1 ;  /* 0x30000027ff1e8230 */ /* 0x100fe20000004100 */
[----:B------:R-:W-:Y:S01]  /*9b40*/  @!P0 MOV R9, R41 ;  /* 0x0000002900098202 */ /* 0x000fe20000000f00 */
[----:B------:R-:W-:Y:S01]  /*9b50*/  @!P0 FMUL.FTZ R3, R3, R16 ;  /* 0x0000001003038220 */ /* 0x000fe20000410000 */
[----:B------:R-:W-:Y:S02]  /*9b60*/  @!P0 HADD2.F32 R16, -RZ, R36.H1_H1 ;  /* 0x30000024ff108230 */ /* 0x000fe40000004100 */
[----:B------:R-:W-:Y:S01]  /*9b70*/  @!P0 FMUL.FTZ R4, R4, R15 ;  /* 0x0000000f04048220 */ /* 0x000fe20000410000 */
[----:B------:R-:W-:Y:S01]  /*9b80*/  @!P0 HADD2.F32 R15, -RZ, R28.H1_H1 ;  /* 0x3000001cff0f8230 */ /* 0x000fe20000004100 */
[----:B------:R-:W-:Y:S01]  /*9b90*/  ISETP.GE.AND P1, PT, R19, R21, PT ;  /* 0x000000151300720c */ /* 0x000fe20003f26270 */
[----:B------:R-:W-:Y:S02]  /*9ba0*/  @!P0 HADD2.F32 R28, -RZ, R39.H0_H0 ;  /* 0x20000027ff1c8230 */ /* 0x000fe40000004100 */
        /* <DEDUP_REMOVED lines=9> */
[--C-:B------:R-:W-:Y:S02]  /*9c40*/  @!P0 HADD2.F32 R15, -RZ, R38.reuse.H0_H0 ;  /* 0x20000026ff0f8230 */ /* 0x100fe40000004100 */
[----:B------:R-:W-:Y:S01]  /*9c50*/  @!P0 FFMA.FTZ R3, R12, R9, R3 ;  /* 0x000000090c038223 */ /* 0x000fe20000010003 */
[--C-:B------:R-:W-:Y:S02]  /*9c60*/  @!P0 HADD2.F32 R12, -RZ, R31.reuse.H0_H0 ;  /* 0x2000001fff0c8230 */ /* 0x100fe40000004100 */
[----:B------:R-:W-:Y:S01]  /*9c70*/  @!P0 FFMA.FTZ R4, R13, R14, R4 ;  /* 0x0000000e0d048223 */ /* 0x000fe20000010004 */
[----:B------:R-:W-:Y:S01]  /*9c80*/  @!P0 HADD2.F32 R16, -RZ, R38.H1_H1 ;  /* 0x30000026ff108230 */ /* 0x000fe20000004100 */
[----:B------:R-:W-:Y:S02]  /*9c90*/  @!P0 F2FP.F16.F32.PACK_AB R13, R2, R0 ;  /* 0x00000000020d823e */ /* 0x000fe400000000ff */
[----:B------:R-:W-:Y:S01]  /*9ca0*/  @!P0 MOV R2, R43 ;  /* 0x0000002b00028202 */ /* 0x000fe20000000f00 */
[----:B------:R-:W-:Y:S01]  /*9cb0*/  @!P0 FFMA.FTZ R5, R12, R15, R5 ;  /* 0x0000000f0c058223 */ /* 0x000fe20000010005 */
[----:B------:R-:W-:Y:S01]  /*9cc0*/  @!P0 F2FP.F16.F32.PACK_AB R4, R4, R3 ;  /* 0x000000030404823e */ /* 0x000fe200000000ff */
[----:B------:R-:W-:Y:S01]  /*9cd0*/  @!P0 HADD2.F32 R3, -RZ, R31.H1_H1 ;  /* 0x3000001fff038230 */ /* 0x000fe20000004100 */
[----:B------:R-:W-:Y:S01]  /*9ce0*/  @!P1 ISETP.GT.AND P2, PT, R27, 0x40, PT ;  /* 0x000000401b00980c */ /* 0x000fe20003f44270 */
[--C-:B------:R-:W-:Y:S01]  /*9cf0*/  @!P0 HADD2.F32 R0, -RZ, R2.reuse.H0_H0 ;  /* 0x20000002ff008230 */ /* 0x100fe20000004100 */
[----:B------:R-:W-:Y:S01]  /*9d00*/  @!P0 MOV R40, R13 ;  /* 0x0000000d00288202 */ /* 0x000fe20000000f00 */
[----:B------:R-:W-:Y:S01]  /*9d10*/  @!P0 HADD2.F32 R9, -RZ, R2.H1_H1 ;  /* 0x30000002ff098230 */ /* 0x000fe20000004100 */
[----:B------:R-:W-:Y:S01]  /*9d20*/  @!P1 SEL R14, R26, RZ, !P2 ;  /* 0x000000ff1a0e9207 */ /* 0x000fe20005000000 */
[----:B------:R-:W-:Y:S01]  /*9d30*/  @!P0 FFMA.FTZ R6, R3, R16, R6 ;  /* 0x0000001003068223 */ /* 0x000fe20000010006 */
[----:B------:R-:W-:Y:S01]  /*9d40*/  @!P0 FFMA.FTZ R7, R0, R28, R7 ;  /* 0x0000001c00078223 */ /* 0x000fe20000010007 */
[----:B------:R-:W-:Y:S01]  /*9d50*/  @!P1 SEL R12, R116, RZ, !P2 ;  /* 0x000000ff740c9207 */ /* 0x000fe20005000000 */
[----:B------:R-:W-:Y:S01]  /*9d60*/  @!P0 FFMA.FTZ R8, R9, R30, R8 ;  /* 0x0000001e09088223 */ /* 0x000fe20000010008 */
[----:B------:R-:W-:Y:S02]  /*9d70*/  @!P1 IADD3 R2, P3, PT, R103, R14, RZ ;  /* 0x0000000e67029210 */ /* 0x000fe40007f7e0ff */
[----:B------:R-:W-:Y:S02]  /*9d80*/  @!P0 F2FP.F16.F32.PACK_AB R6, R6, R5 ;  /* 0x000000050606823e */ /* 0x000fe400000000ff */
[----:B------:R-:W-:Y:S02]  /*9d90*/  @!P1 IADD3.X R9, PT, PT, R97, R12, RZ, P3, !PT ;  /* 0x0000000c61099210 */ /* 0x000fe40001ffe4ff */
[----:B------:R-:W-:Y:S02]  /*9da0*/  @!P0 F2FP.F16.F32.PACK_AB R7, R8, R7 ;  /* 0x000000070807823e */ /* 0x000fe400000000ff */
[----:B------:R-:W-:Y:S02]  /*9db0*/  LEA R48, P3, R204, R88, 0x7 ;  /* 0x00000058cc307211 */ /* 0x000fe400078638ff */
[----:B------:R-:W-:Y:S02]  /*9dc0*/  @!P1 SHF.L.U32 R15, R2, 0x1, RZ ;  /* 0x00000001020f9819 */ /* 0x000fe400000006ff */
[----:B------:R-:W-:Y:S02]  /*9dd0*/  @!P0 MOV R41, R4 ;  /* 0x0000000400298202 */ /* 0x000fe40000000f00 */
[----:B------:R-:W-:Y:S02]  /*9de0*/  @!P0 MOV R42, R6 ;  /* 0x00000006002a8202 */ /* 0x000fe40000000f00 */
[----:B------:R-:W-:Y:S02]  /*9df0*/  @!P0 MOV R43, R7 ;  /* 0x00000007002b8202 */ /* 0x000fe40000000f00 */
[----:B------:R-:W-:Y:S02]  /*9e00*/  LEA.HI.X R49, R204, R89, R205, 0x7, P3 ;  /* 0x00000059cc317211 */ /* 0x000fe400018f3ccd */
        /* <DEDUP_REMOVED lines=82> */
.L_x_6188:
[----:B------:R-:W-:Y:S05]  /*a330*/  BSYNC.RECONVERGENT B0 ;  /* 0x0000000000007941 */ /* 0x000fea0003800200 */
.L_x_6187:
[----:B------:R-:W-:Y:S04]  /*a340*/  BSSY.RECONVERGENT B0, `(.L_x_6189) ;  /* 0x00000b9000007945 */ /* 0x000fe80003800200 */
[----:B------:R-:W-:Y:S05]  /*a350*/  @!P5 BRA `(.L_x_6190) ;  /* 0x0000000800dcd947 */ /* 0x000fea0003800000 */
[----:B------:R-:W-:Y:S01]  /*a360*/  IMAD R3, R127, 0xa0, RZ ;  /* 0x000000a07f037824 */ /* 0x000fe200078e02ff */
[----:B------:R-:W-:Y:S01]  /*a370*/  ISETP.GE.AND P0, PT, R22, R21, PT ;  /* 0x000000151600720c */ /* 0x000fe20003f06270 */
[----:B--234-:R-:W-:Y:S01]  /*a380*/  IMAD.WIDE.U32 R48, R204, 0xa0, R88 ;  /* 0x000000a0cc307825 */ /* 0x01cfe200078e0058 */
[----:B------:R-:W-:Y:S05]  /*a390*/  MOV R16, R18 ;  /* 0x0000001200107202 */ /* 0x000fea0000000f00 */
[----:B------:R-:W-:Y:S05]  /*a3a0*/  IMAD.WIDE.U32 R10, R126, 0xa0, R16 ;  /* 0x000000a07e0a7825 */ /* 0x000fea00078e0010 */
[----:B------:R-:W-:Y:S02]  /*a3b0*/  IADD3 R11, PT, PT, R11, R3, RZ ;  /* 0x000000030b0b7210 */ /* 0x000fe40007ffe0ff */
[----:B------:R-:W-:Y:S03]  /*a3c0*/  @!P0 ISETP.GT.AND P1, PT, R27, RZ, PT ;  /* 0x000000ff1b00820c */ /* 0x000fe60003f24270 */
[----:B------:R-:W2:Y:S01]  /*a3d0*/  LD.E.128 R40, desc[UR4][R10.64] ;  /* 0x000000040a287980 */ /* 0x000ea2000c101d00 */
        /* <DEDUP_REMOVED lines=175> */
.L_x_6190:
[----:B------:R-:W-:Y:S05]  /*aed0*/  BSYNC.RECONVERGENT B0 ;  /* 0x0000000000007941 */ /* 0x000fea0003800200 */
.L_x_6189:
        /* <DEDUP_REMOVED lines=185> */
.L_x_6192:
[----:B------:R-:W-:Y:S05]  /*ba70*/  BSYNC.RECONVERGENT B0 ;  /* 0x0000000000007941 */ /* 0x000fea0003800200 */
.L_x_6191:
[----:B------:R-:W-:Y:S01]  /*ba80*/  ISETP.NE.AND P0, PT, R114, RZ, PT ;  /* 0x000000ff7200720c */ /* 0x000fe20003f05270 */
[----:B------:R-:W-:Y:S11]  /*ba90*/  BSSY.RECONVERGENT B0, `(.L_x_6193) ;  /* 0x00000ba000007945 */ /* 0x000ff60003800200 */
[----:B------:R-:W-:Y:S01]  /*baa0*/  @!UPT UIADD3 URZ, UPT, UPT, URZ, URZ, URZ ;  /* 0x000000fffffff290 */ /* 0x000fe2000fffe0ff */
[----:B------:R-:W-:Y:S05]  /*bab0*/  @!P0 BRA `(.L_x_6194) ;  /* 0x0000000800dc8947 */ /* 0x000fea0003800000 */
[----:B------:R-:W-:Y:S01]  /*bac0*/  IMAD R3, R127, 0xe0, RZ ;  /* 0x000000e07f037824 */ /* 0x000fe200078e02ff */
[----:B------:R-:W-:Y:S01]  /*bad0*/  ISETP.GE.AND P0, PT, R22, R21, PT ;  /* 0x000000151600720c */ /* 0x000fe20003f06270 */
[----:B------:R-:W-:Y:S01]  /*bae0*/  IMAD.WIDE.U32 R44, R204, 0xe0, R88 ;  /* 0x000000e0cc2c7825 */ /* 0x000fe200078e0058 */
[----:B------:R-:W-:Y:S05]  /*baf0*/  MOV R16, R18 ;  /* 0x0000001200107202 */ /* 0x000fea0000000f00 */
[----:B------:R-:W-:Y:S05]  /*bb00*/  IMAD.WIDE.U32 R10, R126, 0xe0, R16 ;  /* 0x000000e07e0a7825 */ /* 0x000fea00078e0010 */
[----:B------:R-:W-:Y:S02]  /*bb10*/  IADD3 R11, PT, PT, R11, R3, RZ ;  /* 0x000000030b0b7210 */ /* 0x000fe40007ffe0ff */
[----:B------:R-:W-:Y:S03]  /*bb20*/  @!P0 ISETP.GT.AND P1, PT, R27, RZ, PT ;  /* 0x000000ff1b00820c */ /* 0x000fe60003f24270 */
[----:B--234-:R-:W2:Y:S01]  /*bb30*/  LD.E.128 R36, desc[UR4][R10.64] ;  /* 0x000000040a247980 */ /* 0x01cea2000c101d00 */
        /* <DEDUP_REMOVED lines=175> */
.L_x_6194:
[----:B------:R-:W-:Y:S05]  /*c630*/  BSYNC.RECONVERGENT B0 ;  /* 0x0000000000007941 */ /* 0x000fea0003800200 */
.L_x_6193:
[----:B------:R-:W5:Y:S02]  /*c640*/  LD.E R3, desc[UR4][R132.64+0xd0] ;  /* 0x0000d00484037980 */ /* 0x000f64000c101900 */
[----:B-----5:R-:W-:Y:S05]  /*c650*/  IMAD.U32 R3, R3, -0x40, RZ ;  /* 0xffffffc003037824 */ /* 0x020fea00078e00ff */
[C---:B------:R-:W-:Y:S02]  /*c660*/  LEA R86, P1, R3.reuse, R86, 0x1 ;  /* 0x0000005603567211 */ /* 0x040fe400078208ff */
[C---:B------:R-:W-:Y:S02]  /*c670*/  LEA R84, P0, R3.reuse, R84, 0x1 ;  /* 0x0000005403547211 */ /* 0x040fe400078008ff */
[C---:B------:R-:W-:Y:S02]  /*c680*/  LEA.HI.X.SX32 R87, R3.reuse, R87, 0x1, P1 ;  /* 0x0000005703577211 */ /* 0x040fe400008f0eff */
[----:B------:R-:W-:Y:S09]  /*c690*/  LEA.HI.X.SX32 R85, R3, R85, 0x1, P0 ;  /* 0x0000005503557211 */ /* 0x000ff200000f0eff */
.L_x_6161:
[----:B------:R-:W-:Y:S05]  /*c6a0*/  BSYNC.RECONVERGENT B1 ;  /* 0x0000000000017941 */ /* 0x000fea0003800200 */
.L_x_6159:
        /* <DEDUP_REMOVED lines=101> */
.L_x_6196:
[----:B------:R-:W-:Y:S05]  /*cd00*/  BSYNC.RECONVERGENT B0 ;  /* 0x0000000000007941 */ /* 0x000fea0003800200 */
.L_x_6195:
[----:B------:R-:W-:Y:S11]  /*cd10*/  ISETP.GT.AND P0, PT, R101, R74, PT ;  /* 0x0000004a6500720c */ /* 0x000ff60003f04270 */
[----:B------:R-:W-:Y:S02]  /*cd20*/  @!UPT UIADD3 URZ, UPT, UPT, URZ, URZ, URZ ;  /* 0x000000fffffff290 */ /* 0x000fe4000fffe0ff */
[----:B------:R-:W-:Y:S05]  /*cd30*/  @P0 BRA `(.L_x_6197) ;  /* 0xffffff5800480947 */ /* 0x000fea000383ffff */
.L_x_6158:
        /* <DEDUP_REMOVED lines=12> */
[CC--:B------:R-:W-:Y:S01]  /*ce00*/  ISETP.GE.AND P1, PT, R122.reuse, R77.reuse, PT ;  /* 0x0000004d7a00720c */ /* 0x0c0fe20003f26270 */
[----:B------:R-:W-:Y:S01]  /*ce10*/  VIADD R34, R122, 0x30 ;  /* 0x000000307a227836 */ /* 0x000fe20000000000 */
[----:B------:R-:W-:-:S11]  /*ce20*/  ISETP.GE.AND P0, PT, R26, R77, PT ;  /* 0x0000004d1a00720c */ /* 0x000fd60003f06270 */
[----:B------:R-:W-:Y:S01]  /*ce30*/  @!PT LDS RZ, [RZ] ;  /* 0x00000000fffff984 */ /* 0x000fe20000000800 */
[----:B------:R-:W-:Y:S01]  /*ce40*/  @!PT LDS RZ, [RZ] ;  /* 0x00000000fffff984 */ /* 0x000fe20000000800 */
[----:B------:R-:W-:Y:S01]  /*ce50*/  @!PT LDS RZ, [RZ] ;  /* 0x00000000fffff984 */ /* 0x000fe20000000800 */
[----:B------:R1:W-:Y:S02]  /*ce60*/  @!P1 LDGSTS.E.BYPASS.LTC128B.128 [R68], desc[UR4][R120.64] ;  /* 0x0000000078449fae */ /* 0x0003e4000b981a04 */
[C---:B------:R-:W-:Y:S02]  /*ce70*/  @!P0 LEA R2, P2, R39.reuse, R120, 0x1 ;  /* 0x0000007827028211 */ /* 0x040fe400078408ff */
[----:B------:R1:W-:Y:S01]  /*ce80*/  @!P1 LDGSTS.E.BYPASS.LTC128B.128 [R68+0x2000], desc[UR4][R120.64+0x80] ;  /* 0x0200008078449fae */ /* 0x0003e2000b981a04 */
[----:B------:R-:W-:Y:S02]  /*ce90*/  ISETP.GE.AND P1, PT, R34, R77, PT ;  /* 0x0000004d2200720c */ /* 0x000fe40003f26270 */
[----:B------:R-:W-:-:S05]  /*cea0*/  @!P0 LEA.HI.X R3, R39, R121, R36, 0x1, P2 ;  /* 0x0000007927038211 */ /* 0x000fca00010f0c24 */
[----:B------:R1:W-:Y:S04]  /*ceb0*/  @!P0 LDGSTS.E.BYPASS.LTC128B.128 [R68+0x800], desc[UR4][R2.64] ;  /* 0x0080000002448fae */ /* 0x0003e8000b981a04 */
        /* <DEDUP_REMOVED lines=10> */
.L_x_6201:
[----:B------:R-:W-:Y:S05]  /*cf60*/  BSYNC.RECONVERGENT B0 ;  /* 0x0000000000007941 */ /* 0x000fea0003800200 */
.L_x_6200:
        /* <DEDUP_REMOVED lines=10> */
.L_x_6199:
        /* <DEDUP_REMOVED lines=24> */
[----:B------:R-:W-:Y:S01]  /*d190*/  IADD3 R13, PT, PT, -R77, R216, RZ ;  /* 0x000000d84d0d7210 */ /* 0x000fe20007ffe1ff */
[----:B------:R-:W-:Y:S03]  /*d1a0*/  BSSY.RECONVERGENT B1, `(.L_x_6204) ;  /* 0x0000067000017945 */ /* 0x000fe60003800200 */
[----:B------:R-:W-:-:S13]  /*d1b0*/  ISETP.GE.AND P0, PT, R122, R13, PT ;  /* 0x0000000d7a00720c */ /* 0x000fda0003f06270 */
[----:B------:R-:W-:Y:S05]  /*d1c0*/  @P0 BRA `(.L_x_6205) ;  /* 0x0000000400900947 */ /* 0x000fea0003800000 */
[----:B------:R-:W-:Y:S01]  /*d1d0*/  IMAD.MOV.U32 R34, RZ, RZ, R120 ;  /* 0x000000ffff227224 */ /* 0x000fe200078e0078 */
[----:B------:R-:W-:Y:S01]  /*d1e0*/  MOV R35, R121 ;  /* 0x0000007900237202 */ /* 0x000fe20000000f00 */
[----:B------:R-:W-:Y:S01]  /*d1f0*/  IMAD.SHL.U32 R33, R14, 0x2, RZ ;  /* 0x000000020e217824 */ /* 0x000fe200078e00ff */
[----:B------:R-:W-:Y:S02]  /*d200*/  ISETP.GE.AND P2, PT, R22, R19, PT ;  /* 0x000000131600720c */ /* 0x000fe40003f46270 */
[----:B------:R-:W-:Y:S01]  /*d210*/  SHF.L.U64.HI R5, R14, 0x1, R12 ;  /* 0x000000010e057819 */ /* 0x000fe2000001020c */
[----:B------:R1:W5:Y:S02]  /*d220*/  LD.E.128 R28, desc[UR4][R34.64] ;  /* 0x00000004221c7980 */ /* 0x000364000c101d00 */
[-C--:B-----5:R-:W-:Y:S01]  /*d230*/  IADD3 R26, P1, PT, R2, R33.reuse, RZ ;  /* 0x00000021021a7210 */ /* 0x0a0fe20007f3e0ff */
[----:B------:R-:W-:Y:S01]  /*d240*/  BSSY.RECONVERGENT B0, `(.L_x_6206) ;  /* 0x000002c000007945 */ /* 0x000fe20003800200 */
[----:B------:R-:W-:-:S03]  /*d250*/  IADD3 R32, P0, PT, R24, R33, RZ ;  /* 0x0000002118207210 */ /* 0x000fc60007f1e0ff */
[----:B------:R-:W-:Y:S01]  /*d260*/  IMAD.X R27, R3, 0x1, R5, P1 ;  /* 0x00000001031b7824 */ /* 0x000fe200008e0605 */
[----:B------:R-:W-:Y:S02]  /*d270*/  IADD3.X R33, PT, PT, R25, R5, RZ, P0, !PT ;  /* 0x0000000519217210 */ /* 0x000fe400007fe4ff */
[----:B------:R-:W-:Y:S07]  /*d280*/  @P2 BRA `(.L_x_6207) ;  /* 0x00000000009c2947 */ /* 0x000fee0003800000 */
[----:B------:R-:W2:Y:S04]  /*d290*/  LD.E.64 R4, desc[UR4][R32.64] ;  /* 0x0000000420047980 */ /* 0x000ea8000c101b00 */
[----:B------:R-:W3:Y:S01]  /*d2a0*/  LD.E.64 R6, desc[UR4][R26.64] ;  /* 0x000000041a067980 */ /* 0x000ee2000c101b00 */
[----:B------:R-:W-:Y:S02]  /*d2b0*/  HADD2.F32 R11, -RZ, R31.H1_H1 ;  /* 0x3000001fff0b7230 */ /* 0x000fe40000004100 */
[----:B------:R-:W-:Y:S02]  /*d2c0*/  HADD2.F32 R21, -RZ, R29.H1_H1 ;  /* 0x3000001dff157230 */ /* 0x000fe40000004100 */
[----:B------:R-:W-:Y:S02]  /*d2d0*/  HADD2.F32 R31, -RZ, R31.H0_H0 ;  /* 0x2000001fff1f7230 */ /* 0x000fe40000004100 */
[----:B------:R-:W-:-:S02]  /*d2e0*/  HADD2.F32 R15, -RZ, R29.H0_H0 ;  /* 0x2000001dff0f7230 */ /* 0x000fc40000004100 */
[----:B--2---:R-:W-:Y:S02]  /*d2f0*/  HADD2.F32 R0, -RZ, R5.H1_H1 ;  /* 0x30000005ff007230 */ /* 0x004fe40000004100 */
[----:B------:R-:W-:Y:S02]  /*d300*/  HADD2.F32 R8, -RZ, R4.H1_H1 ;  /* 0x30000004ff087230 */ /* 0x000fe40000004100 */
[----:B---3--:R-:W-:Y:S02]  /*d310*/  HADD2.F32 R9, -RZ, R7.H1_H1 ;  /* 0x30000007ff097230 */ /* 0x008fe40000004100 */
        /* <DEDUP_REMOVED lines=30> */
.L_x_6207:
[----:B------:R-:W-:Y:S05]  /*d500*/  BSYNC.RECONVERGENT B0 ;  /* 0x0000000000007941 */ /* 0x000fea0003800200 */
.L_x_6206:
[----:B------:R2:W-:Y:S04]  /*d510*/  STS.128 [R68], R28 ;  /* 0x0000001c44007388 */ /* 0x0005e80000000c00 */
[----:B------:R2:W5:Y:S01]  /*d520*/  LD.E.128 R8, desc[UR4][R34.64+0x80] ;  /* 0x0000800422087980 */ /* 0x000562000c101d00 */
[----:B------:R-:W-:Y:S01]  /*d530*/  LOP3.LUT R0, R22, 0x40, RZ, 0xfc, !PT ;  /* 0x0000004016007812 */ /* 0x000fe200078efcff */
[----:B------:R-:W-:Y:S03]  /*d540*/  BSSY.RECONVERGENT B0, `(.L_x_6208) ;  /* 0x000002b000007945 */ /* 0x000fe60003800200 */
[----:B------:R-:W-:-:S13]  /*d550*/  ISETP.GE.AND P0, PT, R0, R19, PT ;  /* 0x000000130000720c */ /* 0x000fda0003f06270 */
[----:B------:R-:W-:Y:S05]  /*d560*/  @P0 BRA `(.L_x_6209) ;  /* 0x0000000000a00947 */ /* 0x000fea0003800000 */
[----:B------:R-:W3:Y:S04]  /*d570*/  LD.E.64 R4, desc[UR4][R32.64+0x40] ;  /* 0x0000400420047980 */ /* 0x000ee8000c101b00 */
[----:B------:R4:W2:Y:S01]  /*d580*/  LD.E.64 R6, desc[UR4][R26.64+0x40] ;  /* 0x000040041a067980 */ /* 0x0008a2000c101b00 */
[--C-:B-----5:R-:W-:Y:S01]  /*d590*/  HADD2.F32 R18, -RZ, R9.reuse.H0_H0 ;  /* 0x20000009ff127230 */ /* 0x120fe20000004100 */
[----:B------:R-:W-:Y:S01]  /*d5a0*/  MOV R16, R10 ;  /* 0x0000000a00107202 */ /* 0x000fe20000000f00 */
[----:B------:R-:W-:Y:S02]  /*d5b0*/  HADD2.F32 R20, -RZ, R9.H1_H1 ;  /* 0x30000009ff147230 */ /* 0x000fe40000004100 */
[--C-:B------:R-:W-:Y:S02]  /*d5c0*/  HADD2.F32 R21, -RZ, R11.reuse.H1_H1 ;  /* 0x3000000bff157230 */ /* 0x100fe40000004100 */
[----:B----4-:R-:W-:-:S02]  /*d5d0*/  HADD2.F32 R26, -RZ, R11.H0_H0 ;  /* 0x2000000bff1a7230 */ /* 0x010fc40000004100 */
        /* <DEDUP_REMOVED lines=33> */
.L_x_6209:
[----:B------:R-:W-:Y:S05]  /*d7f0*/  BSYNC.RECONVERGENT B0 ;  /* 0x0000000000007941 */ /* 0x000fea0003800200 */
.L_x_6208:
[----:B-----5:R3:W-:Y:S02]  /*d800*/  STS.128 [R68+0x2000], R8 ;  /* 0x0020000844007388 */ /* 0x0207e40000000c00 */
.L_x_6205:
[----:B------:R-:W-:Y:S05]  /*d810*/  BSYNC.RECONVERGENT B1 ;  /* 0x0000000000017941 */ /* 0x000fea0003800200 */
.L_x_6204:
        /* <DEDUP_REMOVED lines=10> */
[----:B------:R-:W-:-:S04]  /*d8c0*/  IADD3 R5, P0, PT, R37, R14, RZ ;  /* 0x0000000e25057210 */ /* 0x000fc80007f1e0ff */
[----:B------:R-:W-:Y:S02]  /*d8d0*/  LEA.HI.X.SX32 R0, R37, R12, 0x1, P0 ;  /* 0x0000000c25007211 */ /* 0x000fe400000f0eff */
[C---:B------:R-:W-:Y:S02]  /*d8e0*/  SHF.L.U32 R7, R5.reuse, 0x1, RZ ;  /* 0x0000000105077819 */ /* 0x040fe400000006ff */
[----:B------:R-:W-:Y:S02]  /*d8f0*/  SHF.L.U64.HI R5, R5, 0x1, R0 ;  /* 0x0000000105057819 */ /* 0x000fe40000010200 */
[-C--:B-----5:R-:W-:Y:S02]  /*d900*/  IADD3 R6, P1, PT, R2, R7.reuse, RZ ;  /* 0x0000000702067210 */ /* 0x0a0fe40007f3e0ff */
[----:B------:R-:W-:Y:S02]  /*d910*/  IADD3 R4, P0, PT, R24, R7, RZ ;  /* 0x0000000718047210 */ /* 0x000fe40007f1e0ff */
[----:B------:R-:W-:-:S02]  /*d920*/  IADD3.X R7, PT, PT, R3, R5, RZ, P1, !PT ;  /* 0x0000000503077210 */ /* 0x000fc40000ffe4ff */
[----:B------:R-:W-:-:S04]  /*d930*/  IADD3.X R5, PT, PT, R25, R5, RZ, P0, !PT ;  /* 0x0000000519057210 */ /* 0x000fc800007fe4ff */
[----:B------:R-:W4:Y:S04]  /*d940*/  LD.E.64 R6, desc[UR4][R6.64] ;  /* 0x0000000406067980 */ /* 0x000f28000c101b00 */
[----:B------:R-:W2:Y:S01]  /*d950*/  LD.E.64 R4, desc[UR4][R4.64] ;  /* 0x0000000404047980 */ /* 0x000ea2000c101b00 */
[----:B---3--:R-:W-:Y:S02]  /*d960*/  HADD2.F32 R11, -RZ, R31.H1_H1 ;  /* 0x3000001fff0b7230 */ /* 0x008fe40000004100 */
[----:B------:R-:W-:Y:S02]  /*d970*/  HADD2.F32 R21, -RZ, R29.H1_H1 ;  /* 0x3000001dff157230 */ /* 0x000fe40000004100 */
[----:B------:R-:W-:Y:S02]  /*d980*/  HADD2.F32 R31, -RZ, R31.H0_H0 ;  /* 0x2000001fff1f7230 */ /* 0x000fe40000004100 */
[----:B------:R-:W-:-:S02]  /*d990*/  HADD2.F32 R15, -RZ, R29.H0_H0 ;  /* 0x2000001dff0f7230 */ /* 0x000fc40000004100 */
[----:B----4-:R-:W-:Y:S02]  /*d9a0*/  HADD2.F32 R9, -RZ, R7.H1_H1 ;  /* 0x30000007ff097230 */ /* 0x010fe40000004100 */
[----:B--2---:R-:W-:Y:S02]  /*d9b0*/  HADD2.F32 R0, -RZ, R5.H1_H1 ;  /* 0x30000005ff007230 */ /* 0x004fe40000004100 */
[----:B------:R-:W-:Y:S02]  /*d9c0*/  HADD2.F32 R8, -RZ, R4.H1_H1 ;  /* 0x30000004ff087230 */ /* 0x000fe40000004100 */
[--C-:B------:R-:W-:Y:S02]  /*d9d0*/  HADD2.F32 R10, -RZ, R6.reuse.H1_H1 ;  /* 0x30000006ff0a7230 */ /* 0x100fe40000004100 */
[C---:B------:R-:W-:Y:S01]  /*d9e0*/  FMUL.FTZ R16, R11.reuse, R0 ;  /* 0x000000000b107220 */ /* 0x040fe20000410000 */
[----:B------:R-:W-:Y:S01]  /*d9f0*/  FMUL.FTZ R11, R11, R9 ;  /* 0x000000090b0b7220 */ /* 0x000fe20000410000 */
[----:B------:R-:W-:Y:S01]  /*da00*/  FMUL.FTZ R18, R21, R8 ;  /* 0x0000000815127220 */ /* 0x000fe20000410000 */
[----:B------:R-:W-:-:S02]  /*da10*/  HADD2.F32 R6, -RZ, R6.H0_H0 ;  /* 0x20000006ff067230 */ /* 0x000fc40000004100 */
[----:B------:R-:W-:Y:S01]  /*da20*/  FFMA.FTZ R16, R31, R9, -R16 ;  /* 0x000000091f107223 */ /* 0x000fe20000010810 */
[----:B------:R-:W-:Y:S01]  /*da30*/  FMUL.FTZ R21, R21, R10 ;  /* 0x0000000a15157220 */ /* 0x000fe20000410000 */
[----:B------:R-:W-:Y:S01]  /*da40*/  FFMA.FTZ R11, R31, R0, R11 ;  /* 0x000000001f0b7223 */ /* 0x000fe2000001000b */
[----:B------:R-:W-:Y:S02]  /*da50*/  HADD2.F32 R9, -RZ, R28.H1_H1 ;  /* 0x3000001cff097230 */ /* 0x000fe40000004100 */
[----:B------:R-:W-:Y:S02]  /*da60*/  HADD2.F32 R4, -RZ, R4.H0_H0 ;  /* 0x20000004ff047230 */ /* 0x000fe40000004100 */
[----:B------:R-:W-:Y:S02]  /*da70*/  HADD2.F32 R5, -RZ, R5.H0_H0 ;  /* 0x20000005ff057230 */ /* 0x000fe40000004100 */
[----:B------:R-:W-:Y:S02]  /*da80*/  HADD2.F32 R0, -RZ, R30.H1_H1 ;  /* 0x3000001eff007230 */ /* 0x000fe40000004100 */
[----:B------:R-:W-:-:S02]  /*da90*/  HADD2.F32 R7, -RZ, R7.H0_H0 ;  /* 0x20000007ff077230 */ /* 0x000fc40000004100 */
[C---:B------:R-:W-:Y:S01]  /*daa0*/  FFMA.FTZ R21, R15.reuse, R8, R21 ;  /* 0x000000080f157223 */ /* 0x040fe20000010015 */
[----:B------:R-:W-:Y:S01]  /*dab0*/  FFMA.FTZ R18, R15, R10, -R18 ;  /* 0x0000000a0f127223 */ /* 0x000fe20000010812 */
[C---:B------:R-:W-:Y:S01]  /*dac0*/  FMUL.FTZ R8, R9.reuse, R4 ;  /* 0x0000000409087220 */ /* 0x040fe20000410000 */
        /* <DEDUP_REMOVED lines=13> */
.L_x_6213:
[----:B------:R-:W-:Y:S05]  /*dba0*/  BSYNC.RECONVERGENT B0 ;  /* 0x0000000000007941 */ /* 0x000fea0003800200 */
.L_x_6212:
[----:B-----5:R4:W-:Y:S04]  /*dbb0*/  STS.128 [R68+0x800], R28 ;  /* 0x0008001c44007388 */ /* 0x0209e80000000c00 */
[----:B---3--:R4:W5:Y:S01]  /*dbc0*/  LD.E.128 R8, desc[UR4][R32.64+0x80] ;  /* 0x0000800420087980 */ /* 0x008962000c101d00 */
[----:B------:R-:W-:Y:S01]  /*dbd0*/  LOP3.LUT R0, R22, 0x40, RZ, 0xfc, !PT ;  /* 0x0000004016007812 */ /* 0x000fe200078efcff */
[----:B------:R-:W-:Y:S03]  /*dbe0*/  BSSY.RECONVERGENT B0, `(.L_x_6214) ;  /* 0x0000033000007945 */ /* 0x000fe60003800200 */
[----:B------:R-:W-:-:S13]  /*dbf0*/  ISETP.GE.AND P0, PT, R0, R19, PT ;  /* 0x000000130000720c */ /* 0x000fda0003f06270 */
[----:B------:R-:W-:Y:S05]  /*dc00*/  @P0 BRA `(.L_x_6215) ;  /* 0x0000000000c00947 */ /* 0x000fea0003800000 */
[----:B------:R-:W-:-:S04]  /*dc10*/  IADD3 R0, P0, PT, R37, R14, RZ ;  /* 0x0000000e25007210 */ /* 0x000fc80007f1e0ff */
[----:B------:R-:W-:Y:S02]  /*dc20*/  LEA.HI.X.SX32 R37, R37, R12, 0x1, P0 ;  /* 0x0000000c25257211 */ /* 0x000fe400000f0eff */
[C---:B------:R-:W-:Y:S02]  /*dc30*/  SHF.L.U32 R5, R0.reuse, 0x1, RZ ;  /* 0x0000000100057819 */ /* 0x040fe400000006ff */
[----:B------:R-:W-:Y:S02]  /*dc40*/  SHF.L.U64.HI R37, R0, 0x1, R37 ;  /* 0x0000000100257819 */ /* 0x000fe40000010225 */
[-C--:B------:R-:W-:Y:S02]  /*dc50*/  IADD3 R4, P0, PT, R24, R5.reuse, RZ ;  /* 0x0000000518047210 */ /* 0x080fe40007f1e0ff */
[----:B------:R-:W-:Y:S02]  /*dc60*/  IADD3 R6, P1, PT, R2, R5, RZ ;  /* 0x0000000502067210 */ /* 0x000fe40007f3e0ff */
[----:B------:R-:W-:-:S02]  /*dc70*/  IADD3.X R5, PT, PT, R25, R37, RZ, P0, !PT ;  /* 0x0000002519057210 */ /* 0x000fc400007fe4ff */
[----:B------:R-:W-:-:S04]  /*dc80*/  IADD3.X R7, PT, PT, R3, R37, RZ, P1, !PT ;  /* 0x0000002503077210 */ /* 0x000fc80000ffe4ff */
[----:B------:R-:W3:Y:S04]  /*dc90*/  LD.E.64 R4, desc[UR4][R4.64+0x40] ;  /* 0x0000400404047980 */ /* 0x000ee8000c101b00 */
[----:B------:R-:W2:Y:S01]  /*dca0*/  LD.E.64 R6, desc[UR4][R6.64+0x40] ;  /* 0x0000400406067980 */ /* 0x000ea2000c101b00 */
        /* <DEDUP_REMOVED lines=38> */
.L_x_6215:
[----:B------:R-:W-:Y:S05]  /*df10*/  BSYNC.RECONVERGENT B0 ;  /* 0x0000000000007941 */ /* 0x000fea0003800200 */
.L_x_6214:
[----:B-----5:R3:W-:Y:S02]  /*df20*/  STS.128 [R68+0x2800], R8 ;  /* 0x0028000844007388 */ /* 0x0207e40000000c00 */
.L_x_6211:
[----:B------:R-:W-:Y:S05]  /*df30*/  BSYNC.RECONVERGENT B1 ;  /* 0x0000000000017941 */ /* 0x000fea0003800200 */
.L_x_6210:
[----:B--2-4-:R-:W-:Y:S01]  /*df40*/  IADD3 R32, PT, PT, R122, 0x20, RZ ;  /* 0x000000207a207810 */ /* 0x014fe20007ffe0ff */
[----:B------:R-:W-:Y:S03]  /*df50*/  BSSY.RECONVERGENT B1, `(.L_x_6216) ;  /* 0x0000072000017945 */ /* 0x000fe60003800200 */
[----:B------:R-:W-:-:S13]  /*df60*/  ISETP.GE.AND P0, PT, R32, R13, PT ;  /* 0x0000000d2000720c */ /* 0x000fda0003f06270 */
[----:B------:R-:W-:Y:S05]  /*df70*/  @P0 BRA `(.L_x_6217) ;  /* 0x0000000400bc0947 */ /* 0x000fea0003800000 */
[----:B-1----:R-:W-:Y:S01]  /*df80*/  LEA R34, P1, R128, R120, 0x6 ;  /* 0x0000007880227211 */ /* 0x002fe200078230ff */
[----:B-----5:R-:W-:Y:S01]  /*df90*/  IMAD.SHL.U32 R15, R17, 0x20, RZ ;  /* 0x00000020110f7824 */ /* 0x020fe200078e00ff */
[----:B------:R-:W-:Y:S02]  /*dfa0*/  ISETP.GE.AND P0, PT, R22, R19, PT ;  /* 0x000000131600720c */ /* 0x000fe40003f06270 */
[----:B------:R-:W-:-:S05]  /*dfb0*/  LEA.HI.X R35, R128, R121, R129, 0x6, P1 ;  /* 0x0000007980237211 */ /* 0x000fca00008f3481 */
[----:B------:R1:W5:Y:S01]  /*dfc0*/  LD.E.128 R28, desc[UR4][R34.64] ;  /* 0x00000004221c7980 */ /* 0x000362000c101d00 */
[----:B------:R-:W-:Y:S05]  /*dfd0*/  BSSY.RECONVERGENT B0, `(.L_x_6218) ;  /* 0x0000031000007945 */ /* 0x000fea0003800200 */
        /* <DEDUP_REMOVED lines=11> */
[----:B---3-5:R-:W-:Y:S02]  /*e090*/  HADD2.F32 R11, -RZ, R31.H1_H1 ;  /* 0x3000001fff0b7230 */ /* 0x028fe40000004100 */
[----:B------:R-:W-:Y:S02]  /*e0a0*/  HADD2.F32 R27, -RZ, R29.H1_H1 ;  /* 0x3000001dff1b7230 */ /* 0x000fe40000004100 */
[----:B------:R-:W-:Y:S02]  /*e0b0*/  HADD2.F32 R31, -RZ, R31.H0_H0 ;  /* 0x2000001fff1f7230 */ /* 0x000fe40000004100 */
[----:B------:R-:W-:-:S02]  /*e0c0*/  HADD2.F32 R21, -RZ, R29.H0_H0 ;  /* 0x2000001dff157230 */ /* 0x000fc40000004100 */
[----:B--2---:R-:W-:Y:S02]  /*e0d0*/  HADD2.F32 R9, -RZ, R7.H1_H1 ;  /* 0x30000007ff097230 */ /* 0x004fe40000004100 */
[----:B----4-:R-:W-:Y:S02]  /*e0e0*/  HADD2.F32 R0, -RZ, R5.H1_H1 ;  /* 0x30000005ff007230 */ /* 0x010fe40000004100 */
        /* <DEDUP_REMOVED lines=14> */
[C---:B------:R-:W-:Y:S01]  /*e1d0*/  FFMA.FTZ R18, R21.reuse, R10, -R18 ;  /* 0x0000000a15127223 */ /* 0x040fe20000010812 */
        /* <DEDUP_REMOVED lines=16> */
.L_x_6219:
[----:B------:R-:W-:Y:S05]  /*e2e0*/  BSYNC.RECONVERGENT B0 ;  /* 0x0000000000007941 */ /* 0x000fea0003800200 */
.L_x_6218:
        /* <DEDUP_REMOVED lines=15> */
[----:B------:R-:W4:Y:S01]  /*e3e0*/  LD.E.64 R6, desc[UR4][R6.64+0x40] ;  /* 0x0000400406067980 */ /* 0x000f22000c101b00 */
[--C-:B-----5:R-:W-:Y:S01]  /*e3f0*/  HADD2.F32 R18, -RZ, R9.reuse.H0_H0 ;  /* 0x20000009ff127230 */ /* 0x120fe20000004100 */
[----:B------:R-:W-:Y:S01]  /*e400*/  MOV R16, R10 ;  /* 0x0000000a00107202 */ /* 0x000fe20000000f00 */
[----:B------:R-:W-:Y:S02]  /*e410*/  HADD2.F32 R20, -RZ, R9.H1_H1 ;  /* 0x30000009ff147230 */ /* 0x000fe40000004100 */
[--C-:B------:R-:W-:Y:S02]  /*e420*/  HADD2.F32 R21, -RZ, R11.reuse.H1_H1 ;  /* 0x3000000bff157230 */ /* 0x100fe40000004100 */
[----:B--2---:R-:W-:-:S02]  /*e430*/  HADD2.F32 R28, -RZ, R11.H0_H0 ;  /* 0x2000000bff1c7230 */ /* 0x004fc40000004100 */
[----:B---3--:R-:W-:Y:S02]  /*e440*/  HADD2.F32 R9, -RZ, R4.H1_H1 ;  /* 0x30000004ff097230 */ /* 0x008fe40000004100 */
[----:B------:R-:W-:Y:S02]  /*e450*/  HADD2.F32 R0, -RZ, R5.H1_H1 ;  /* 0x30000005ff007230 */ /* 0x000fe40000004100 */
[--C-:B----4-:R-:W-:Y:S02]  /*e460*/  HADD2.F32 R15, -RZ, R6.reuse.H1_H1 ;  /* 0x30000006ff0f7230 */ /* 0x110fe40000004100 */
        /* <DEDUP_REMOVED lines=30> */
.L_x_6221:
[----:B------:R-:W-:Y:S05]  /*e650*/  BSYNC.RECONVERGENT B0 ;  /* 0x0000000000007941 */ /* 0x000fea0003800200 */
.L_x_6220:
[----:B-----5:R4:W-:Y:S02]  /*e660*/  STS.128 [R68+0x3000], R8 ;  /* 0x0030000844007388 */ /* 0x0209e40000000c00 */
.L_x_6217:
[----:B------:R-:W-:Y:S05]  /*e670*/  BSYNC.RECONVERGENT B1 ;  /* 0x0000000000017941 */ /* 0x000fea0003800200 */
.L_x_6216:
[----:B-12---:R-:W-:-:S04]  /*e680*/  IADD3 R34, PT, PT, R122, 0x30, RZ ;  /* 0x000000307a227810 */ /* 0x006fc80007ffe0ff */
[----:B------:R-:W-:-:S13]  /*e690*/  ISETP.GE.AND P0, PT, R34, R13, PT ;  /* 0x0000000d2200720c */ /* 0x000fda0003f06270 */
[----:B------:R-:W-:Y:S05]  /*e6a0*/  @P0 BRA `(.L_x_6202) ;  /* 0x0000003000b80947 */ /* 0x000fea0003800000 */
[----:B------:R-:W-:Y:S01]  /*e6b0*/  IMAD R20, R129, 0x60, RZ ;  /* 0x0000006081147824 */ /* 0x000fe200078e02ff */
[----:B------:R-:W-:Y:S01]  /*e6c0*/  ISETP.GE.AND P0, PT, R22, R19, PT ;  /* 0x000000131600720c */ /* 0x000fe20003f06270 */
[----:B------:R-:W-:-:S04]  /*e6d0*/  IMAD.WIDE.U32 R128, R128, 0x60, R120 ;  /* 0x0000006080807825 */ /* 0x000fc800078e0078 */
[----:B------:R-:W-:Y:S01]  /*e6e0*/  IMAD R17, R17, 0x30, RZ ;  /* 0x0000003011117824 */ /* 0x000fe200078e02ff */
[----:B------:R-:W-:Y:S02]  /*e6f0*/  IADD3 R21, PT, PT, R129, R20, RZ ;  /* 0x0000001481157210 */ /* 0x000fe40007ffe0ff */
[----:B------:R-:W-:-:S05]  /*e700*/  MOV R20, R128 ;  /* 0x0000008000147202 */ /* 0x000fca0000000f00 */
[----:B------:R1:W5:Y:S01]  /*e710*/  LD.E.128 R28, desc[UR4][R20.64] ;  /* 0x00000004141c7980 */ /* 0x000362000c101d00 */
[----:B------:R-:W-:Y:S04]  /*e720*/  BSSY.RECONVERGENT B0, `(.L_x_6222) ;  /* 0x0000030000007945 */ /* 0x000fe80003800200 */
        /* <DEDUP_REMOVED lines=9> */
[----:B------:R-:W2:Y:S04]  /*e7c0*/  LD.E.64 R6, desc[UR4][R6.64] ;  /* 0x0000000406067980 */ /* 0x000ea8000c101b00 */
[----:B------:R-:W2:Y:S01]  /*e7d0*/  LD.E.64 R4, desc[UR4][R4.64] ;  /* 0x0000000404047980 */ /* 0x000ea2000c101b00 */
[----:B---34-:R-:W-:Y:S02]  /*e7e0*/  HADD2.F32 R11, -RZ, R31.H1_H1 ;  /* 0x3000001fff0b7230 */ /* 0x018fe40000004100 */
[----:B------:R-:W-:Y:S02]  /*e7f0*/  HADD2.F32 R15, -RZ, R29.H1_H1 ;  /* 0x3000001dff0f7230 */ /* 0x000fe40000004100 */
[----:B------:R-:W-:Y:S02]  /*e800*/  HADD2.F32 R31, -RZ, R31.H0_H0 ;  /* 0x2000001fff1f7230 */ /* 0x000fe40000004100 */
[----:B------:R-:W-:-:S02]  /*e810*/  HADD2.F32 R13, -RZ, R29.H0_H0 ;  /* 0x2000001dff0d7230 */ /* 0x000fc40000004100 */
[----:B--2---:R-:W-:Y:S02]  /*e820*/  HADD2.F32 R9, -RZ, R7.H1_H1 ;  /* 0x30000007ff097230 */ /* 0x004fe40000004100 */
[----:B------:R-:W-:Y:S02]  /*e830*/  HADD2.F32 R0, -RZ, R5.H1_H1 ;  /* 0x30000005ff007230 */ /* 0x000fe40000004100 */
        /* <DEDUP_REMOVED lines=30> */
.L_x_6223:
[----:B------:R-:W-:Y:S05]  /*ea20*/  BSYNC.RECONVERGENT B0 ;  /* 0x0000000000007941 */ /* 0x000fea0003800200 */
.L_x_6222:
[----:B-----5:R2:W-:Y:S04]  /*ea30*/  STS.128 [R68+0x1800], R28 ;  /* 0x0018001c44007388 */ /* 0x0205e80000000c00 */
[----:B---34-:R2:W5:Y:S01]  /*ea40*/  LD.E.128 R8, desc[UR4][R20.64+0x80] ;  /* 0x0000800414087980 */ /* 0x018562000c101d00 */
        /* <DEDUP_REMOVED lines=14> */
[----:B-----5:R-:W-:-:S05]  /*eb30*/  MOV R7, R9 ;  /* 0x0000000900077202 */ /* 0x020fca0000000f00 */
[--C-:B------:R-:W-:Y:S02]  /*eb40*/  HADD2.F32 R9, -RZ, R7.reuse.H0_H0 ;  /* 0x20000007ff097230 */ /* 0x100fe40000004100 */
[----:B------:R-:W-:Y:S02]  /*eb50*/  HADD2.F32 R7, -RZ, R7.H1_H1 ;  /* 0x30000007ff077230 */ /* 0x000fe40000004100 */
[--C-:B------:R-:W-:Y:S02]  /*eb60*/  HADD2.F32 R12, -RZ, R8.reuse.H1_H1 ;  /* 0x30000008ff0c7230 */ /* 0x100fe40000004100 */
[----:B------:R-:W-:Y:S02]  /*eb70*/  HADD2.F32 R8, -RZ, R8.H0_H0 ;  /* 0x20000008ff087230 */ /* 0x000fe40000004100 */
[----:B---3--:R-:W-:Y:S02]  /*eb80*/  HADD2.F32 R6, -RZ, R4.H1_H1 ;  /* 0x30000004ff067230 */ /* 0x008fe40000004100 */
[----:B----4-:R-:W-:-:S02]  /*eb90*/  HADD2.F32 R0, -RZ, R2.H1_H1 ;  /* 0x30000002ff007230 */ /* 0x010fc40000004100 */
[----:B------:R-:W-:Y:S02]  /*eba0*/  HADD2.F32 R13, -RZ, R2.H0_H0 ;  /* 0x20000002ff0d7230 */ /* 0x000fe40000004100 */
[----:B------:R-:W-:Y:S02]  /*ebb0*/  HADD2.F32 R15, -RZ, R4.H0_H0 ;  /* 0x20000004ff0f7230 */ /* 0x000fe40000004100 */
[C---:B------:R-:W-:Y:S01]  /*ebc0*/  FMUL.FTZ R2, R7.reuse, R0 ;  /* 0x0000000007027220 */ /* 0x040fe20000410000 */
[-C--:B------:R-:W-:Y:S01]  /*ebd0*/  FMUL.FTZ R7, R7, R6.reuse ;  /* 0x0000000607077220 */ /* 0x080fe20000410000 */
[C---:B------:R-:W-:Y:S01]  /*ebe0*/  FMUL.FTZ R17, R12.reuse, R13 ;  /* 0x0000000d0c117220 */ /* 0x040fe20000410000 */
[----:B------:R-:W-:Y:S02]  /*ebf0*/  HADD2.F32 R4, -RZ, R3.H0_H0 ;  /* 0x20000003ff047230 */ /* 0x000fe40000004100 */
[----:B------:R-:W-:Y:S01]  /*ec00*/  FMUL.FTZ R12, R12, R15 ;  /* 0x0000000f0c0c7220 */ /* 0x000fe20000410000 */
[C---:B------:R-:W-:Y:S01]  /*ec10*/  FFMA.FTZ R2, R9.reuse, R6, -R2 ;  /* 0x0000000609027223 */ /* 0x040fe20000010802 */
[----:B------:R-:W-:Y:S01]  /*ec20*/  FFMA.FTZ R7, R9, R0, R7 ;  /* 0x0000000009077223 */ /* 0x000fe20000010007 */
[----:B------:R-:W-:-:S02]  /*ec30*/  HADD2.F32 R0, -RZ, R5.H0_H0 ;  /* 0x20000005ff007230 */ /* 0x000fc40000004100 */
[----:B------:R-:W-:Y:S02]  /*ec40*/  HADD2.F32 R9, -RZ, R10.H1_H1 ;  /* 0x3000000aff097230 */ /* 0x000fe40000004100 */
[----:B------:R-:W-:Y:S02]  /*ec50*/  HADD2.F32 R3, -RZ, R3.H1_H1 ;  /* 0x30000003ff037230 */ /* 0x000fe40000004100 */
[----:B------:R-:W-:Y:S02]  /*ec60*/  HADD2.F32 R6, -RZ, R11.H1_H1 ;  /* 0x3000000bff067230 */ /* 0x000fe40000004100 */
[C---:B------:R-:W-:Y:S01]  /*ec70*/  FFMA.FTZ R17, R8.reuse, R15, -R17 ;  /* 0x0000000f08117223 */ /* 0x040fe20000010811 */
[----:B------:R-:W-:Y:S02]  /*ec80*/  HADD2.F32 R5, -RZ, R5.H1_H1 ;  /* 0x30000005ff057230 */ /* 0x000fe40000004100 */
[----:B------:R-:W-:Y:S01]  /*ec90*/  FFMA.FTZ R12, R8, R13, R12 ;  /* 0x0000000d080c7223 */ /* 0x000fe2000001000c */
[----:B------:R-:W-:-:S02]  /*eca0*/  HADD2.F32 R8, -RZ, R11.H0_H0 ;  /* 0x2000000bff087230 */ /* 0x000fc40000004100 */
[C---:B------:R-:W-:Y:S01]  /*ecb0*/  FMUL.FTZ R11, R9.reuse, R4 ;  /* 0x00000004090b7220 */ /* 0x040fe20000410000 */
        /* <DEDUP_REMOVED lines=13> */
.L_x_6225:
[----:B------:R-:W-:Y:S05]  /*ed90*/  BSYNC.RECONVERGENT B0 ;  /* 0x0000000000007941 */ /* 0x000fea0003800200 */
.L_x_6224:
[----:B-----5:R3:W-:Y:S01]  /*eda0*/  STS.128 [R68+0x3800], R8 ;  /* 0x0038000844007388 */ /* 0x0207e20000000c00 */
[----:B------:R-:W-:Y:S05]  /*edb0*/  BRA `(.L_x_6202) ;  /* 0x0000002800f47947 */ /* 0x000fea0003800000 */
.L_x_6203:
        /* <DEDUP_REMOVED lines=89> */
.L_x_6229:
[----:B------:R-:W-:Y:S05]  /*f350*/  BSYNC.RECONVERGENT B0 ;  /* 0x0000000000007941 */ /* 0x000fea0003800200 */
.L_x_6228:
        /* <DEDUP_REMOVED lines=82> */
.L_x_6231:
[----:B------:R-:W-:Y:S05]  /*f880*/  BSYNC.RECONVERGENT B0 ;  /* 0x0000000000007941 */ /* 0x000fea0003800200 */
.L_x_6230:
[----:B-----5:R3:W-:Y:S02]  /*f890*/  STS.128 [R68+0x2000], R28 ;  /* 0x0020001c44007388 */ /* 0x0207e40000000c00 */
.L_x_6227:
[----:B------:R-:W-:Y:S05]  /*f8a0*/  BSYNC.RECONVERGENT B1 ;  /* 0x0000000000017941 */ /* 0x000fea0003800200 */
.L_x_6226:
        /* <DEDUP_REMOVED lines=10> */
[----:B------:R-:W-:Y:S02]  /*f950*/  ISETP.GT.AND P0, PT, R21, RZ, PT ;  /* 0x000000ff1500720c */ /* 0x000fe40003f04270 */
[--C-:B------:R-:W-:Y:S02]  /*f960*/  SHF.R.S32.HI R4, RZ, 0x1f, R37.reuse ;  /* 0x0000001fff047819 */ /* 0x100fe40000011425 */
        /* <DEDUP_REMOVED lines=75> */
.L_x_6235:
[----:B------:R-:W-:Y:S05]  /*fe20*/  BSYNC.RECONVERGENT B0 ;  /* 0x0000000000007941 */ /* 0x000fea0003800200 */
.L_x_6234:
[----:B-----5:R4:W-:Y:S04]  /*fe30*/  STS.128 [R68+0x800], R32 ;  /* 0x0008002044007388 */ /* 0x0209e80000000c00 */
[----:B---3--:R4:W5:Y:S01]  /*fe40*/  LD.E.128 R28, desc[UR4][R38.64+0x80] ;  /* 0x00008004261c7980 */ /* 0x008962000c101d00 */
[----:B------:R-:W-:Y:S01]  /*fe50*/  LOP3.LUT R4, R22, 0x40, RZ, 0xfc, !PT ;  /* 0x0000004016047812 */ /* 0x000fe200078efcff */
[----:B------:R-:W-:Y:S03]  /*fe60*/  BSSY.RECONVERGENT B0, `(.L_x_6236) ;  /* 0x0000051000007945 */ /* 0x000fe60003800200 */
[----:B------:R-:W-:-:S13]  /*fe70*/  ISETP.GE.AND P0, PT, R4, R19, PT ;  /* 0x000000130400720c */ /* 0x000fda0003f06270 */
[----:B------:R-:W-:Y:S05]  /*fe80*/  @P0 BRA `(.L_x_6237) ;  /* 0x0000000400380947 */ /* 0x000fea0003800000 */
[----:B------:R-:W-:Y:S02]  /*fe90*/  ISETP.GT.AND P0, PT, R21, 0x40, PT ;  /* 0x000000401500780c */ /* 0x000fe40003f04270 */
        /* <DEDUP_REMOVED lines=77> */
.L_x_6237:
[----:B------:R-:W-:Y:S05]  /*10370*/  BSYNC.RECONVERGENT B0 ;  /* 0x0000000000007941 */ /* 0x000fea0003800200 */
.L_x_6236:
[----:B-----5:R3:W-:Y:S02]  /*10380*/  STS.128 [R68+0x2800], R28 ;  /* 0x0028001c44007388 */ /* 0x0207e40000000c00 */
.L_x_6233:
[----:B------:R-:W-:Y:S05]  /*10390*/  BSYNC.RECONVERGENT B1 ;  /* 0x0000000000017941 */ /* 0x000fea0003800200 */
.L_x_6232:
[----:B--2-4-:R-:W-:Y:S01]  /*103a0*/  IADD3 R32, PT, PT, R122, 0x20, RZ ;  /* 0x000000207a207810 */ /* 0x014fe20007ffe0ff */
[----:B------:R-:W-:Y:S03]  /*103b0*/  BSSY.RECONVERGENT B1, `(.L_x_6238) ;  /* 0x00000ae000017945 */ /* 0x000fe60003800200 */
[----:B------:R-:W-:-:S13]  /*103c0*/  ISETP.GE.AND P0, PT, R32, R27, PT ;  /* 0x0000001b2000720c */ /* 0x000fda0003f06270 */
[----:B------:R-:W-:Y:S05]  /*103d0*/  @P0 BRA `(.L_x_6239) ;  /* 0x0000000800ac0947 */ /* 0x000fea0003800000 */
[----:B------:R-:W-:Y:S01]  /*103e0*/  LEA R40, P1, R128, R120, 0x6 ;  /* 0x0000007880287211 */ /* 0x000fe200078230ff */
[----:B------:R-:W-:Y:S01]  /*103f0*/  IMAD.SHL.U32 R33, R17, 0x20, RZ ;  /* 0x0000002011217824 */ /* 0x000fe200078e00ff */
[----:B------:R-:W-:Y:S02]  /*10400*/  ISETP.GE.AND P0, PT, R22, R19, PT ;  /* 0x000000131600720c */ /* 0x000fe40003f06270 */
[----:B------:R-:W-:-:S05]  /*10410*/  LEA.HI.X R41, R128, R121, R129, 0x6, P1 ;  /* 0x0000007980297211 */ /* 0x000fca00008f3481 */
[----:B------:R2:W5:Y:S01]  /*10420*/  LD.E.128 R36, desc[UR4][R40.64] ;  /* 0x0000000428247980 */ /* 0x000562000c101d00 */
        /* <DEDUP_REMOVED lines=79> */
.L_x_6241:
[----:B------:R-:W-:Y:S05]  /*10920*/  BSYNC.RECONVERGENT B0 ;  /* 0x0000000000007941 */ /* 0x000fea0003800200 */
.L_x_6240:
        /* <DEDUP_REMOVED lines=23> */
[----:B-----5:R-:W-:Y:S01]  /*10aa0*/  MOV R33, R30 ;  /* 0x0000001e00217202 */ /* 0x020fe20000000f00 */
[--C-:B---3--:R-:W-:Y:S02]  /*10ab0*/  HADD2.F32 R30, -RZ, R12.reuse.H0_H0 ;  /* 0x2000000cff1e7230 */ /* 0x108fe40000004100 */
[----:B------:R-:W-:Y:S02]  /*10ac0*/  HADD2.F32 R34, -RZ, R12.H1_H1 ;  /* 0x3000000cff227230 */ /* 0x000fe40000004100 */
[--C-:B------:R-:W-:Y:S02]  /*10ad0*/  HADD2.F32 R12, -RZ, R13.reuse.H0_H0 ;  /* 0x2000000dff0c7230 */ /* 0x100fe40000004100 */
[----:B------:R-:W-:Y:S02]  /*10ae0*/  HADD2.F32 R35, -RZ, R13.H1_H1 ;  /* 0x3000000dff237230 */ /* 0x000fe40000004100 */
[----:B------:R-:W-:-:S02]  /*10af0*/  HADD2.F32 R13, -RZ, R14.H0_H0 ;  /* 0x2000000eff0d7230 */ /* 0x000fc40000004100 */
[----:B----4-:R-:W-:Y:S02]  /*10b00*/  HADD2.F32 R36, -RZ, R14.H1_H1 ;  /* 0x3000000eff247230 */ /* 0x010fe40000004100 */
[--C-:B------:R-:W-:Y:S02]  /*10b10*/  HADD2.F32 R14, -RZ, R15.reuse.H0_H0 ;  /* 0x2000000fff0e7230 */ /* 0x100fe40000004100 */
[----:B------:R-:W-:Y:S02]  /*10b20*/  HADD2.F32 R37, -RZ, R15.H1_H1 ;  /* 0x3000000fff257230 */ /* 0x000fe40000004100 */
[--C-:B--2---:R-:W-:Y:S02]  /*10b30*/  HADD2.F32 R15, -RZ, R4.reuse.H0_H0 ;  /* 0x20000004ff0f7230 */ /* 0x104fe40000004100 */
[----:B------:R-:W-:Y:S02]  /*10b40*/  HADD2.F32 R41, -RZ, R4.H1_H1 ;  /* 0x30000004ff297230 */ /* 0x000fe40000004100 */
[----:B------:R-:W-:-:S02]  /*10b50*/  HADD2.F32 R4, -RZ, R6.H0_H0 ;  /* 0x20000006ff047230 */ /* 0x000fc40000004100 */
[----:B------:R-:W-:Y:S01]  /*10b60*/  @P0 FADD.FTZ R15, -R15, -RZ ;  /* 0x800000ff0f0f0221 */ /* 0x000fe20000010100 */
[--C-:B------:R-:W-:Y:S02]  /*10b70*/  HADD2.F32 R39, -RZ, R5.reuse.H0_H0 ;  /* 0x20000005ff277230 */ /* 0x100fe40000004100 */
        /* <DEDUP_REMOVED lines=10> */
[----:B------:R-:W-:Y:S01]  /*10c20*/  @P0 FADD.FTZ R5, -R5, -RZ ;  /* 0x800000ff05050221 */ /* 0x000fe20000010100 */
[----:B------:R-:W-:Y:S02]  /*10c30*/  HADD2.F32 R15, -RZ, R28.H1_H1 ;  /* 0x3000001cff0f7230 */ /* 0x000fe40000004100 */
[----:B------:R-:W-:Y:S01]  /*10c40*/  @P0 FADD.FTZ R6, -R6, -RZ ;  /* 0x800000ff06060221 */ /* 0x000fe20000010100 */
[----:B------:R-:W-:-:S02]  /*10c50*/  HADD2.F32 R8, -RZ, R8.H1_H1 ;  /* 0x30000008ff087230 */ /* 0x000fc40000004100 */
[----:B------:R-:W-:Y:S01]  /*10c60*/  FMUL.FTZ R14, R14, R5 ;  /* 0x000000050e0e7220 */ /* 0x000fe20000410000 */
[----:B------:R-:W-:Y:S01]  /*10c70*/  @P0 FADD.FTZ R38, -R38, -RZ ;  /* 0x800000ff26260221 */ /* 0x000fe20000010100 */
[----:B------:R-:W-:Y:S01]  /*10c80*/  FMUL.FTZ R37, R37, R6 ;  /* 0x0000000625257220 */ /* 0x000fe20000410000 */
[----:B------:R-:W-:Y:S01]  /*10c90*/  FMUL.FTZ R34, R34, R41 ;  /* 0x0000002922227220 */ /* 0x000fe20000410000 */
[----:B------:R-:W-:Y:S02]  /*10ca0*/  HADD2.F32 R5, -RZ, R28.H0_H0 ;  /* 0x2000001cff057230 */ /* 0x000fe40000004100 */
[----:B------:R-:W-:Y:S01]  /*10cb0*/  FMUL.FTZ R12, R12, R39 ;  /* 0x000000270c0c7220 */ /* 0x000fe20000410000 */
[----:B------:R-:W-:Y:S02]  /*10cc0*/  HADD2.F32 R7, -RZ, R29.H0_H0 ;  /* 0x2000001dff077230 */ /* 0x000fe40000004100 */
[----:B------:R-:W-:Y:S01]  /*10cd0*/  @P0 FADD.FTZ R43, -R43, -RZ ;  /* 0x800000ff2b2b0221 */ /* 0x000fe20000010100 */
[----:B------:R-:W-:-:S02]  /*10ce0*/  HADD2.F32 R6, -RZ, R9.H0_H0 ;  /* 0x20000009ff067230 */ /* 0x000fc40000004100 */
[----:B------:R-:W-:Y:S01]  /*10cf0*/  FMUL.FTZ R35, R35, R38 ;  /* 0x0000002623237220 */ /* 0x000fe20000410000 */
[----:B------:R-:W-:Y:S01]  /*10d00*/  FFMA.FTZ R15, R15, R8, R34 ;  /* 0x000000080f0f7223 */ /* 0x000fe20000010022 */
[----:B------:R-:W-:Y:S02]  /*10d10*/  HADD2.F32 R38, -RZ, R9.H1_H1 ;  /* 0x30000009ff267230 */ /* 0x000fe40000004100 */
[----:B------:R-:W-:Y:S01]  /*10d20*/  FFMA.FTZ R4, R5, R4, R30 ;  /* 0x0000000405047223 */ /* 0x000fe2000001001e */
[--C-:B------:R-:W-:Y:S02]  /*10d30*/  HADD2.F32 R28, -RZ, R10.reuse.H0_H0 ;  /* 0x2000000aff1c7230 */ /* 0x100fe40000004100 */
[----:B------:R-:W-:Y:S01]  /*10d40*/  FFMA.FTZ R6, R7, R6, R12 ;  /* 0x0000000607067223 */ /* 0x000fe2000001000c */
[----:B------:R-:W-:Y:S02]  /*10d50*/  HADD2.F32 R39, -RZ, R10.H1_H1 ;  /* 0x3000000aff277230 */ /* 0x000fe40000004100 */
[----:B------:R-:W-:Y:S01]  /*10d60*/  FMUL.FTZ R36, R36, R43 ;  /* 0x0000002b24247220 */ /* 0x000fe20000410000 */
[----:B------:R-:W-:-:S02]  /*10d70*/  HADD2.F32 R8, -RZ, R33.H0_H0 ;  /* 0x20000021ff087230 */ /* 0x000fc40000004100 */
[--C-:B------:R-:W-:Y:S02]  /*10d80*/  HADD2.F32 R9, -RZ, R11.reuse.H0_H0 ;  /* 0x2000000bff097230 */ /* 0x100fe40000004100 */
[----:B------:R-:W-:Y:S02]  /*10d90*/  HADD2.F32 R10, -RZ, R11.H1_H1 ;  /* 0x3000000bff0a7230 */ /* 0x000fe40000004100 */
[----:B------:R-:W-:Y:S01]  /*10da0*/  FFMA.FTZ R8, R8, R28, R13 ;  /* 0x0000001c08087223 */ /* 0x000fe2000001000d */
[----:B------:R-:W-:Y:S01]  /*10db0*/  HADD2.F32 R12, -RZ, R29.H1_H1 ;  /* 0x3000001dff0c7230 */ /* 0x000fe20000004100 */
[----:B------:R-:W-:Y:S01]  /*10dc0*/  F2FP.F16.F32.PACK_AB R28, R15, R4 ;  /* 0x000000040f1c723e */ /* 0x000fe200000000ff */
[----:B------:R-:W-:Y:S02]  /*10dd0*/  HADD2.F32 R33, -RZ, R33.H1_H1 ;  /* 0x30000021ff217230 */ /* 0x000fe40000004100 */
[--C-:B------:R-:W-:Y:S02]  /*10de0*/  HADD2.F32 R5, -RZ, R31.reuse.H0_H0 ;  /* 0x2000001fff057230 */ /* 0x100fe40000004100 */
[----:B------:R-:W-:Y:S01]  /*10df0*/  FFMA.FTZ R35, R12, R38, R35 ;  /* 0x000000260c237223 */ /* 0x000fe20000010023 */
[----:B------:R-:W-:-:S02]  /*10e00*/  HADD2.F32 R30, -RZ, R31.H1_H1 ;  /* 0x3000001fff1e7230 */ /* 0x000fc40000004100 */
[----:B------:R-:W-:Y:S01]  /*10e10*/  FFMA.FTZ R33, R33, R39, R36 ;  /* 0x0000002721217223 */ /* 0x000fe20000010024 */
[----:B------:R-:W-:Y:S01]  /*10e20*/  FFMA.FTZ R5, R5, R9, R14 ;  /* 0x0000000905057223 */ /* 0x000fe2000001000e */
[----:B------:R-:W-:Y:S01]  /*10e30*/  F2FP.F16.F32.PACK_AB R29, R35, R6 ;  /* 0x00000006231d723e */ /* 0x000fe200000000ff */
[----:B------:R-:W-:Y:S02]  /*10e40*/  FFMA.FTZ R10, R30, R10, R37 ;  /* 0x0000000a1e0a7223 */ /* 0x000fe40000010025 */
[----:B------:R-:W-:-:S03]  /*10e50*/  F2FP.F16.F32.PACK_AB R30, R33, R8 ;  /* 0x00000008211e723e */ /* 0x000fc600000000ff */
[----:B------:R-:W-:-:S03]  /*10e60*/  F2FP.F16.F32.PACK_AB R31, R10, R5 ;  /* 0x000000050a1f723e */ /* 0x000fc600000000ff */
.L_x_6243:
[----:B------:R-:W-:Y:S05]  /*10e70*/  BSYNC.RECONVERGENT B0 ;  /* 0x0000000000007941 */ /* 0x000fea0003800200 */
.L_x_6242:
[----:B-----5:R3:W-:Y:S02]  /*10e80*/  STS.128 [R68+0x3000], R28 ;  /* 0x0030001c44007388 */ /* 0x0207e40000000c00 */
.L_x_6239:
[----:B------:R-:W-:Y:S05]  /*10e90*/  BSYNC.RECONVERGENT B1 ;  /* 0x0000000000017941 */ /* 0x000fea0003800200 */
.L_x_6238:
[----:B------:R-:W-:-:S04]  /*10ea0*/  IADD3 R34, PT, PT, R122, 0x30, RZ ;  /* 0x000000307a227810 */ /* 0x000fc80007ffe0ff */
[----:B------:R-:W-:-:S13]  /*10eb0*/  ISETP.GE.AND P0, PT, R34, R27, PT ;  /* 0x0000001b2200720c */ /* 0x000fda0003f06270 */
[----:B------:R-:W-:Y:S05]  /*10ec0*/  @P0 BRA `(.L_x_6202) ;  /* 0x0000000800b00947 */ /* 0x000fea0003800000 */
[----:B--2-4-:R-:W-:Y:S01]  /*10ed0*/  IMAD R40, R129, 0x60, RZ ;  /* 0x0000006081287824 */ /* 0x014fe200078e02ff */
        /* <DEDUP_REMOVED lines=85> */
.L_x_6245:
[----:B------:R-:W-:Y:S05]  /*11430*/  BSYNC.RECONVERGENT B0 ;  /* 0x0000000000007941 */ /* 0x000fea0003800200 */
.L_x_6244:
        /* <DEDUP_REMOVED lines=83> */
.L_x_6247:
[----:B------:R-:W-:Y:S05]  /*11970*/  BSYNC.RECONVERGENT B0 ;  /* 0x0000000000007941 */ /* 0x000fea0003800200 */
.L_x_6246:
[----:B-----5:R3:W-:Y:S02]  /*11980*/  STS.128 [R68+0x3800], R28 ;  /* 0x0038001c44007388 */ /* 0x0207e40000000c00 */
.L_x_6202:
[----:B------:R-:W-:Y:S05]  /*11990*/  BSYNC.RECONVERGENT B2 ;  /* 0x0000000000027941 */ /* 0x000fea0003800200 */
.L_x_6198:
[----:B------:R-:W-:Y:S01]  /*119a0*/  IMAD.IADD R5, R69, 0x1, -R76 ;  /* 0x0000000145057824 */ /* 0x000fe200078e0a4c */
[----:B------:R-:W3:Y:S01]  /*119b0*/  S2R R197, SR_TID.X ;  /* 0x0000000000c57919 */ /* 0x000ee20000002100 */
[C---:B------:R-:W-:Y:S02]  /*119c0*/  VIADD R4, R122.reuse, 0x50 ;  /* 0x000000507a047836 */ /* 0x040fe40000000000 */
[----:B-12--5:R-:W-:Y:S01]  /*119d0*/  VIADD R2, R122, 0x60 ;  /* 0x000000607a027836 */ /* 0x026fe20000000000 */
[-C--:B------:R-:W-:Y:S01]  /*119e0*/  ISETP.GE.AND P0, PT, R26, R5.reuse, PT ;  /* 0x000000051a00720c */ /* 0x080fe20003f06270 */
[C---:B------:R-:W-:Y:S01]  /*119f0*/  VIADD R0, R122.reuse, 0x70 ;  /* 0x000000707a007836 */ /* 0x040fe20000000000 */
[CC--:B------:R-:W-:Y:S01]  /*11a00*/  ISETP.GE.AND P5, PT, R122.reuse, R5.reuse, PT ;  /* 0x000000057a00720c */ /* 0x0c0fe20003fa6270 */
[----:B------:R-:W-:Y:S01]  /*11a10*/  VIADD R122, R122, 0x40 ;  /* 0x000000407a7a7836 */ /* 0x000fe20000000000 */
[-C--:B------:R-:W-:Y:S02]  /*11a20*/  ISETP.GE.AND P4, PT, R32, R5.reuse, PT ;  /* 0x000000052000720c */ /* 0x080fe40003f86270 */
        /* <DEDUP_REMOVED lines=14> */
[----:B------:R-:W-:Y:S01]  /*11b10*/  @!P2 IMAD.MOV.U32 R12, RZ, RZ, R208 ;  /* 0x000000ffff0ca224 */ /* 0x000fe200078e00d0 */
[----:B------:R-:W-:Y:S01]  /*11b20*/  ISETP.GE.AND P6, PT, R26, R5, PT ;  /* 0x000000051a00720c */ /* 0x000fe20003fc6270 */
[----:B------:R-:W-:Y:S01]  /*11b30*/  @!P2 IMAD.MOV.U32 R13, RZ, RZ, R207 ;  /* 0x000000ffff0da224 */ /* 0x000fe200078e00cf */
[----:B------:R-:W-:Y:S01]  /*11b40*/  @!P0 LDGSTS.E.BYPASS.LTC128B.128 [R68+0x4800], desc[UR4][R10.64] ;  /* 0x048000000a448fae */ /* 0x000fe2000b981a04 */
[----:B------:R-:W2:Y:S01]  /*11b50*/  S2UR UR6, SR_CgaCtaId ;  /* 0x00000000000679c3 */ /* 0x000ea20000008800 */
[----:B------:R-:W-:-:S02]  /*11b60*/  IMAD.SHL.U32 R41, R197, 0x40, RZ ;  /* 0x00000040c5297824 */ /* 0x000fc400078e00ff */
[----:B------:R3:W-:Y:S01]  /*11b70*/  @!P0 LDGSTS.E.BYPASS.LTC128B.128 [R68+0x8800], desc[UR4][R10.64+0x80] ;  /* 0x088000800a448fae */ /* 0x0007e2000b981a04 */
[-C--:B------:R-:W-:Y:S01]  /*11b80*/  ISETP.GE.AND P0, PT, R0, R5.reuse, PT ;  /* 0x000000050000720c */ /* 0x080fe20003f06270 */
[----:B------:R-:W-:Y:S02]  /*11b90*/  @!P2 IMAD.WIDE.U32 R12, R204, 0xa0, R12 ;  /* 0x000000a0cc0ca825 */ /* 0x000fe400078e000c */
[----:B------:R-:W-:Y:S02]  /*11ba0*/  @!P4 LDGSTS.E.BYPASS.LTC128B.128 [R68+0x5000], desc[UR4][R14.64] ;  /* 0x050000000e44cfae */ /* 0x000fe4000b981a04 */
[----:B------:R-:W-:Y:S02]  /*11bb0*/  IMAD.SHL.U32 R222, R197, 0x8, RZ ;  /* 0x00000008c5de7824 */ /* 0x000fe400078e00ff */
[----:B------:R4:W-:Y:S01]  /*11bc0*/  @!P4 LDGSTS.E.BYPASS.LTC128B.128 [R68+0x9000], desc[UR4][R14.64+0x80] ;  /* 0x090000800e44cfae */ /* 0x0009e2000b981a04 */
[----:B------:R-:W-:Y:S02]  /*11bd0*/  ISETP.GE.AND P4, PT, R122, R5, PT ;  /* 0x000000057a00720c */ /* 0x000fe40003f86270 */
[----:B------:R-:W-:-:S03]  /*11be0*/  LOP3.LUT R196, R222, 0x38, RZ, 0xc0, !PT ;  /* 0x00000038dec47812 */ /* 0x000fc600078ec0ff */
[----:B------:R-:W-:Y:S02]  /*11bf0*/  @!P0 IMAD R3, R205, 0xe0, RZ ;  /* 0x000000e0cd038824 */ /* 0x000fe400078e02ff */
[----:B-1----:R-:W-:Y:S02]  /*11c00*/  @!P3 IMAD.MOV.U32 R209, RZ, RZ, R207 ;  /* 0x000000ffffd1b224 */ /* 0x002fe400078e00cf */
[----:B------:R-:W-:-:S04]  /*11c10*/  @!P3 IMAD.WIDE.U32 R6, R204, 0x60, R208 ;  /* 0x00000060cc06b825 */ /* 0x000fc800078e00d0 */
[----:B------:R-:W-:Y:S02]  /*11c20*/  @!P3 IMAD.IADD R9, R8, 0x1, R7 ;  /* 0x000000010809b824 */ /* 0x000fe400078e0207 */
[----:B------:R-:W-:Y:S02]  /*11c30*/  @!P3 IMAD.MOV.U32 R8, RZ, RZ, R6 ;  /* 0x000000ffff08b224 */ /* 0x000fe400078e0006 */
[----:B---3--:R-:W-:Y:S02]  /*11c40*/  @!P1 IMAD.MOV.U32 R10, RZ, RZ, R208 ;  /* 0x000000ffff0a9224 */ /* 0x008fe400078e00d0 */
[--C-:B------:R-:W-:Y:S01]  /*11c50*/  @!P1 IMAD.MOV.U32 R11, RZ, RZ, R207.reuse ;  /* 0x000000ffff0b9224 */ /* 0x100fe200078e00cf */
[----:B------:R-:W-:Y:S01]  /*11c60*/  @!P3 LDGSTS.E.BYPASS.LTC128B.128 [R68+0x5800], desc[UR4][R8.64] ;  /* 0x058000000844bfae */ /* 0x000fe2000b981a04 */
[C---:B------:R-:W-:Y:S02]  /*11c70*/  @!P2 IMAD R7, R205.reuse, 0xa0, RZ ;  /* 0x000000a0cd07a824 */ /* 0x040fe400078e02ff */
[----:B------:R-:W-:Y:S01]  /*11c80*/  @!P0 IMAD.MOV.U32 R209, RZ, RZ, R207 ;  /* 0x000000ffffd18224 */ /* 0x000fe200078e00cf */
[----:B------:R-:W-:Y:S01]  /*11c90*/  @!P3 LDGSTS.E.BYPASS.LTC128B.128 [R68+0x9800], desc[UR4][R8.64+0x80] ;  /* 0x098000800844bfae */ /* 0x000fe2000b981a04 */
[----:B------:R-:W-:Y:S01]  /*11ca0*/  @!P4 LEA R16, P3, R204, R208, 0x7 ;  /* 0x000000d0cc10c211 */ /* 0x000fe200078638ff */
[----:B------:R-:W-:-:S02]  /*11cb0*/  @!P1 IMAD R6, R205, 0xc0, RZ ;  /* 0x000000c0cd069824 */ /* 0x000fc400078e02ff */
[C---:B------:R-:W-:Y:S01]  /*11cc0*/  @!P1 IMAD.WIDE.U32 R10, R204.reuse, 0xc0, R10 ;  /* 0x000000c0cc0a9825 */ /* 0x040fe200078e000a */
[----:B------:R-:W-:Y:S02]  /*11cd0*/  @!P4 LEA.HI.X R17, R204, R207, R205, 0x7, P3 ;  /* 0x000000cfcc11c211 */ /* 0x000fe400018f3ccd */
[----:B------:R-:W-:Y:S01]  /*11ce0*/  ISETP.GE.AND P3, PT, R34, R5, PT ;  /* 0x000000052200720c */ /* 0x000fe20003f66270 */
[----:B----4-:R-:W-:Y:S02]  /*11cf0*/  @!P0 IMAD.WIDE.U32 R14, R204, 0xe0, R208 ;  /* 0x000000e0cc0e8825 */ /* 0x010fe400078e00d0 */
[----:B------:R-:W-:Y:S02]  /*11d00*/  @!P4 LDGSTS.E.BYPASS.LTC128B.128 [R68+0x6000], desc[UR4][R16.64] ;  /* 0x060000001044cfae */ /* 0x000fe4000b981a04 */
[----:B------:R-:W-:Y:S02]  /*11d10*/  @!P2 IMAD.IADD R13, R7, 0x1, R13 ;  /* 0x00000001070da824 */ /* 0x000fe400078e020d */
[----:B------:R-:W-:Y:S01]  /*11d20*/  @!P1 IMAD.IADD R11, R6, 0x1, R11 ;  /* 0x00000001060b9824 */ /* 0x000fe200078e020b */
[----:B------:R1:W-:Y:S01]  /*11d30*/  @!P4 LDGSTS.E.BYPASS.LTC128B.128 [R68+0xa000], desc[UR4][R16.64+0x80] ;  /* 0x0a0000801044cfae */ /* 0x0003e2000b981a04 */
[----:B------:R-:W-:-:S03]  /*11d40*/  @!P0 IMAD.IADD R15, R3, 0x1, R15 ;  /* 0x00000001030f8824 */ /* 0x000fc600078e020f */
[----:B------:R-:W-:Y:S04]  /*11d50*/  @!P2 LDGSTS.E.BYPASS.LTC128B.128 [R68+0x6800], desc[UR4][R12.64] ;  /* 0x068000000c44afae */ /* 0x000fe8000b981a04 */
[----:B------:R3:W-:Y:S01]  /*11d60*/  @!P2 LDGSTS.E.BYPASS.LTC128B.128 [R68+0xa800], desc[UR4][R12.64+0x80] ;  /* 0x0a8000800c44afae */ /* 0x0007e2000b981a04 */
[----:B------:R-:W-:-:S03]  /*11d70*/  ISETP.GE.AND P2, PT, R4, R5, PT ;  /* 0x000000050400720c */ /* 0x000fc60003f46270 */
[----:B------:R-:W-:Y:S04]  /*11d80*/  @!P1 LDGSTS.E.BYPASS.LTC128B.128 [R68+0x7000], desc[UR4][R10.64] ;  /* 0x070000000a449fae */ /* 0x000fe8000b981a04 */
[----:B------:R-:W-:Y:S01]  /*11d90*/  @!P1 LDGSTS.E.BYPASS.LTC128B.128 [R68+0xb000], desc[UR4][R10.64+0x80] ;  /* 0x0b0000800a449fae */ /* 0x000fe2000b981a04 */
[----:B------:R-:W-:Y:S02]  /*11da0*/  ISETP.GE.AND P1, PT, R2, R5, PT ;  /* 0x000000050200720c */ /* 0x000fe40003f26270 */
[----:B------:R-:W-:Y:S01]  /*11db0*/  LOP3.LUT R2, R197, 0x8, RZ, 0xc0, !PT ;  /* 0x00000008c5027812 */ /* 0x000fe200078ec0ff */
[----:B------:R-:W-:Y:S01]  /*11dc0*/  @!P0 LDGSTS.E.BYPASS.LTC128B.128 [R68+0x7800], desc[UR4][R14.64] ;  /* 0x078000000e448fae */ /* 0x000fe2000b981a04 */
[----:B-1----:R-:W-:-:S03]  /*11dd0*/  @!P6 LEA R16, P4, R70, R210, 0x1 ;  /* 0x000000d24610e211 */ /* 0x002fc600078808ff */
[----:B------:R1:W-:Y:S01]  /*11de0*/  @!P0 LDGSTS.E.BYPASS.LTC128B.128 [R68+0xb800], desc[UR4][R14.64+0x80] ;  /* 0x0b8000800e448fae */ /* 0x0003e2000b981a04 */
[----:B------:R-:W-:Y:S02]  /*11df0*/  ISETP.GE.AND P0, PT, R0, R5, PT ;  /* 0x000000050000720c */ /* 0x000fe40003f06270 */
[----:B------:R-:W-:Y:S01]  /*11e00*/  @!P6 LEA.HI.X R17, R70, R211, R71, 0x1, P4 ;  /* 0x000000d34611e211 */ /* 0x000fe200020f0c47 */
[----:B------:R-:W0:Y:S01]  /*11e10*/  LDGDEPBAR ;  /* 0x00000000000079af */ /* 0x000e220000000000 */
[----:B------:R-:W-:-:S03]  /*11e20*/  LOP3.LUT R7, R2, 0x1c0, R41, 0xf8, !PT ;  /* 0x000001c002077812 */ /* 0x000fc600078ef829 */
[----:B------:R-:W4:Y:S04]  /*11e30*/  LD.E R40, desc[UR4][R132.64+0x184] ;  /* 0x0001840484287980 */ /* 0x000f28000c101900 */
[----:B------:R-:W4:Y:S01]  /*11e40*/  LD.E R3, desc[UR4][R132.64+0x188] ;  /* 0x0001880484037980 */ /* 0x000f22000c101900 */
[----:B------:R-:W-:Y:S01]  /*11e50*/  ISETP.GE.AND P4, PT, R122, R5, PT ;  /* 0x000000057a00720c */ /* 0x000fe20003f86270 */
[--C-:B---3--:R-:W-:Y:S01]  /*11e60*/  @!P3 IMAD.MOV.U32 R12, RZ, RZ, R210.reuse ;  /* 0x000000ffff0cb224 */ /* 0x108fe200078e00d2 */
[----:B------:R-:W-:Y:S01]  /*11e70*/  SHF.R.U32.HI R199, RZ, 0x1, R197 ;  /* 0x00000001ffc77819 */ /* 0x000fe200000116c5 */
[----:B------:R-:W-:Y:S01]  /*11e80*/  @!P3 IMAD.MOV.U32 R13, RZ, RZ, R211 ;  /* 0x000000ffff0db224 */ /* 0x000fe200078e00d3 */
[----:B------:R-:W-:Y:S01]  /*11e90*/  LOP3.LUT R62, R41, 0x400, RZ, 0xc0, !PT ;  /* 0x00000400293e7812 */ /* 0x000fe200078ec0ff */
[----:B------:R-:W-:Y:S01]  /*11ea0*/  @!P2 IMAD.MOV.U32 R4, RZ, RZ, R210 ;  /* 0x000000ffff04a224 */ /* 0x000fe200078e00d2 */
[----:B------:R-:W-:Y:S01]  /*11eb0*/  LOP3.LUT R7, R7, R196, RZ, 0x3c, !PT ;  /* 0x000000c407077212 */ /* 0x000fe200078e3cff */
[----:B------:R-:W-:Y:S01]  /*11ec0*/  @!P3 IMAD.WIDE.U32 R20, R136, 0x60, R12 ;  /* 0x000000608814b825 */ /* 0x000fe200078e000c */
[----:B------:R-:W-:Y:S01]  /*11ed0*/  LOP3.LUT R0, R199, 0x8, RZ, 0xc0, !PT ;  /* 0x00000008c7007812 */ /* 0x000fe200078ec0ff */
[----:B------:R-:W-:Y:S01]  /*11ee0*/  UMOV UR8, 0x400 ;  /* 0x0000040000087882 */ /* 0x000fe20000000000 */
[----:B------:R-:W-:Y:S01]  /*11ef0*/  LOP3.LUT R224, R224, 0xfffffffd, RZ, 0xc0, !PT ;  /* 0xfffffffde0e07812 */ /* 0x000fe200078ec0ff */
[----:B------:R-:W-:Y:S01]  /*11f00*/  @!P1 IMAD R8, R137, 0xc0, RZ ;  /* 0x000000c089089824 */ /* 0x000fe200078e02ff */
[----:B--2---:R-:W-:Y:S01]  /*11f10*/  ULEA UR6, UR6, UR8, 0x18 ;  /* 0x0000000806067291 */ /* 0x004fe2000f8ec0ff */
[----:B------:R-:W-:Y:S01]  /*11f20*/  @!P1 IMAD.WIDE.U32 R12, R136, 0xc0, R210 ;  /* 0x000000c0880c9825 */ /* 0x000fe200078e00d2 */
[----:B------:R-:W-:Y:S01]  /*11f30*/  BSSY.RECONVERGENT B1, `(.L_x_6248) ;  /* 0x00002d1000017945 */ /* 0x000fe20003800200 */
[----:B------:R-:W-:-:S04]  /*11f40*/  DEPBAR.LE SB0, 0x0 ;  /* 0x000080000000791a */ /* 0x000fc80000000000 */
[----:B------:R-:W-:Y:S01]  /*11f50*/  BAR.SYNC.DEFER_BLOCKING 0x0 ;  /* 0x0000000000007b1d */ /* 0x000fe20000010000 */
[C---:B-1----:R-:W-:Y:S02]  /*11f60*/  @!P3 IMAD R14, R137.reuse, 0x60, RZ ;  /* 0x00000060890eb824 */ /* 0x042fe400078e02ff */
[----:B------:R-:W-:Y:S02]  /*11f70*/  @!P0 IMAD R6, R137, 0xe0, RZ ;  /* 0x000000e089068824 */ /* 0x000fe400078e02ff */
[----:B------:R-:W-:Y:S02]  /*11f80*/  @!P1 IMAD.IADD R9, R8, 0x1, R13 ;  /* 0x0000000108099824 */ /* 0x000fe400078e020d */
[----:B------:R-:W-:Y:S02]  /*11f90*/  IMAD.SHL.U32 R200, R197, 0x20, RZ ;  /* 0x00000020c5c87824 */ /* 0x000fe400078e00ff */
[----:B------:R-:W-:Y:S02]  /*11fa0*/  @!P1 IMAD.MOV.U32 R8, RZ, RZ, R12 ;  /* 0x000000ffff089224 */ /* 0x000fe400078e000c */
[----:B------:R-:W-:Y:S01]  /*11fb0*/  @!P3 IMAD.IADD R15, R14, 0x1, R21 ;  /* 0x000000010e0fb824 */ /* 0x000fe200078e0215 */
[----:B------:R-:W-:Y:S01]  /*11fc0*/  LOP3.LUT R200, R200, 0x7c00, RZ, 0xc0, !PT ;  /* 0x00007c00c8c87812 */ /* 0x000fe200078ec0ff */
[----:B------:R-:W-:-:S02]  /*11fd0*/  IMAD R62, R7, 0x2, R62 ;  /* 0x00000002073e7824 */ /* 0x000fc400078e023e */
[----:B------:R-:W-:Y:S01]  /*11fe0*/  @!P3 IMAD.MOV.U32 R14, RZ, RZ, R20 ;  /* 0x000000ffff0eb224 */ /* 0x000fe200078e0014 */
[----:B------:R-:W-:Y:S01]  /*11ff0*/  LOP3.LUT R61, R200, 0x200, R41, 0xf8, !PT ;  /* 0x00000200c83d7812 */ /* 0x000fe200078ef829 */
[----:B------:R-:W-:Y:S02]  /*12000*/  @!P2 IMAD R10, R137, 0xa0, RZ ;  /* 0x000000a0890aa824 */ /* 0x000fe400078e02ff */
[----:B------:R-:W-:Y:S02]  /*12010*/  IMAD.MOV.U32 R198, RZ, RZ, 0x20 ;  /* 0x00000020ffc67424 */ /* 0x000fe400078e00ff */
[----:B------:R-:W-:Y:S02]  /*12020*/  VIADD R45, R62, UR6 ;  /* 0x000000063e2d7c36 */ /* 0x000fe40008000000 */
[----:B------:R-:W-:Y:S01]  /*12030*/  IMAD.MOV.U32 R44, RZ, RZ, 0x40 ;  /* 0x00000040ff2c7424 */ /* 0x000fe200078e00ff */
[----:B------:R-:W-:Y:S01]  /*12040*/  @!PT LDS RZ, [RZ] ;  /* 0x00000000fffff984 */ /* 0x000fe20000000800 */
[----:B------:R-:W-:Y:S01]  /*12050*/  @!PT LDS RZ, [RZ] ;  /* 0x00000000fffff984 */ /* 0x000fe20000000800 */
[----:B------:R-:W-:Y:S01]  /*12060*/  @!PT LDS RZ, [RZ] ;  /* 0x00000000fffff984 */ /* 0x000fe20000000800 */
[----:B------:R-:W-:Y:S01]  /*12070*/  @!P5 LDGSTS.E.BYPASS.LTC128B.128 [R68+0xc000], desc[UR4][R210.64] ;  /* 0x0c000000d244dfae */ /* 0x000fe2000b981a04 */
[----:B------:R-:W-:-:S03]  /*12080*/  IMAD.SHL.U32 R60, R197, 0x2, RZ ;  /* 0x00000002c53c7824 */ /* 0x000fc600078e00ff */
[----:B------:R-:W-:Y:S02]  /*12090*/  @!P5 LDGSTS.E.BYPASS.LTC128B.128 [R68+0x10000], desc[UR4][R210.64+0x80] ;  /* 0x10000080d244dfae */ /* 0x000fe4000b981a04 */
[----:B------:R-:W-:Y:S02]  /*120a0*/  LOP3.LUT R60, R60, 0x6, RZ, 0xc0, !PT ;  /* 0x000000063c3c7812 */ /* 0x000fe400078ec0ff */
[----:B------:R-:W-:Y:S04]  /*120b0*/  @P5 STS.128 [R68+0xc000], RZ ;  /* 0x00c000ff44005388 */ /* 0x000fe80000000c00 */
[----:B------:R-:W-:Y:S01]  /*120c0*/  @P5 STS.128 [R68+0x10000], RZ ;  /* 0x010000ff44005388 */ /* 0x000fe20000000c00 */
[----:B------:R-:W-:Y:S01]  /*120d0*/  ISETP.GE.AND P5, PT, R32, R5, PT ;  /* 0x000000052000720c */ /* 0x000fe20003fa6270 */
[----:B------:R-:W-:-:S02]  /*120e0*/  @!P2 IMAD.MOV.U32 R5, RZ, RZ, R211 ;  /* 0x000000ffff05a224 */ /* 0x000fc400078e00d3 */
[----:B------:R-:W-:Y:S01]  /*120f0*/  @P6 STS.128 [R68+0xc800], RZ ;  /* 0x00c800ff44006388 */ /* 0x000fe20000000c00 */
[----:B------:R-:W-:-:S03]  /*12100*/  @!P2 IMAD.WIDE.U32 R18, R136, 0xa0, R4 ;  /* 0x000000a08812a825 */ /* 0x000fc600078e0004 */
[----:B------:R-:W-:Y:S01]  /*12110*/  @P6 STS.128 [R68+0x10800], RZ ;  /* 0x010800ff44006388 */ /* 0x000fe20000000c00 */
[----:B------:R-:W-:-:S03]  /*12120*/  @!P0 IMAD.WIDE.U32 R4, R136, 0xe0, R210 ;  /* 0x000000e088048825 */ /* 0x000fc600078e00d2 */
[----:B------:R-:W-:Y:S01]  /*12130*/  @!PT LDS RZ, [RZ] ;  /* 0x00000000fffff984 */ /* 0x000fe20000000800 */
[----:B------:R-:W-:Y:S01]  /*12140*/  @!PT LDS RZ, [RZ] ;  /* 0x00000000fffff984 */ /* 0x000fe20000000800 */
[----:B------:R-:W-:Y:S01]  /*12150*/  @!PT LDS RZ, [RZ] ;  /* 0x00000000fffff984 */ /* 0x000fe20000000800 */
[----:B------:R-:W-:Y:S01]  /*12160*/  @!P6 LDGSTS.E.BYPASS.LTC128B.128 [R68+0xc800], desc[UR4][R16.64] ;  /* 0x0c8000001044efae */ /* 0x000fe2000b981a04 */
[----:B------:R-:W-:Y:S01]  /*12170*/  @!P0 IMAD.IADD R7, R6, 0x1, R5 ;  /* 0x0000000106078824 */ /* 0x000fe200078e0205 */
[----:B------:R-:W-:Y:S02]  /*12180*/  LOP3.LUT R5, R0, 0x1c0, R41, 0xf8, !PT ;  /* 0x000001c000057812 */ /* 0x000fe400078ef829 */
[----:B------:R1:W-:Y:S01]  /*12190*/  @!P6 LDGSTS.E.BYPASS.LTC128B.128 [R68+0x10800], desc[UR4][R16.64+0x80] ;  /* 0x108000801044efae */ /* 0x0003e2000b981a04 */
[----:B------:R-:W-:Y:S02]  /*121a0*/  @!P2 IMAD.IADD R11, R10, 0x1, R19 ;  /* 0x000000010a0ba824 */ /* 0x000fe400078e0213 */
[----:B------:R-:W-:Y:S01]  /*121b0*/  @!P2 IMAD.MOV.U32 R10, RZ, RZ, R18 ;  /* 0x000000ffff0aa224 */ /* 0x000fe200078e0012 */
[----:B------:R-:W-:Y:S01]  /*121c0*/  @P5 STS.128 [R68+0xd000], RZ ;  /* 0x00d000ff44005388 */ /* 0x000fe20000000c00 */
[----:B------:R-:W-:Y:S01]  /*121d0*/  LOP3.LUT R2, R5, R196, RZ, 0x3c, !PT ;  /* 0x000000c405027212 */ /* 0x000fe200078e3cff */
[----:B------:R-:W-:-:S02]  /*121e0*/  @!P0 IMAD.MOV.U32 R6, RZ, RZ, R4 ;  /* 0x000000ffff068224 */ /* 0x000fc400078e0004 */
[----:B------:R-:W-:Y:S01]  /*121f0*/  @P5 STS.128 [R68+0x11000], RZ ;  /* 0x011000ff44005388 */ /* 0x000fe20000000c00 */
[----:B------:R-:W-:-:S04]  /*12200*/  LOP3.LUT R61, R61, R2, RZ, 0xfc, !PT ;  /* 0x000000023d3d7212 */ /* 0x000fc800078efcff */
[----:B------:R-:W-:Y:S02]  /*12210*/  LEA R61, R61, UR6, 0x1 ;  /* 0x000000063d3d7c11 */ /* 0x000fe4000f8e08ff */
        /* <DEDUP_REMOVED lines=18> */
[----:B------:R-:W-:Y:S01]  /*12340*/  IMAD.IADD R47, R61, 0x1, R0 ;  /* 0x000000013d2f7824 */ /* 0x000fe200078e0200 */
[----:B------:R-:W-:Y:S02]  /*12350*/  @P5 LOP3.LUT R224, R224, 0x2, RZ, 0xfc, !PT ;  /* 0x00000002e0e05812 */ /* 0x000fe400078efcff */
        /* <DEDUP_REMOVED lines=24> */
[----:B------:R-:W-:Y:S02]  /*124e0*/  IMAD.IADD R45, R45, 0x1, R44 ;  /* 0x000000012d2d7824 */ /* 0x000fe400078e022c */
[C---:B------:R-:W-:Y:S01]  /*124f0*/  IMAD.IADD R43, R0.reuse, 0x1, R145 ;  /* 0x00000001002b7824 */ /* 0x040fe200078e0291 */
[----:B------:R-:W-:Y:S01]  /*12500*/  @!P1 LDGSTS.E.BYPASS.LTC128B.128 [R68+0x13000], desc[UR4][R8.64+0x80] ;  /* 0x1300008008449fae */ /* 0x000fe2000b981a04 */
[----:B------:R-:W-:-:S03]  /*12510*/  IMAD.IADD R42, R0, 0x1, R45 ;  /* 0x00000001002a7824 */ /* 0x000fc600078e022d */
[----:B------:R-:W-:Y:S04]  /*12520*/  @P0 STS.128 [R68+0xf800], RZ ;  /* 0x00f800ff44000388 */ /* 0x000fe80000000c00 */
[----:B------:R-:W-:Y:S04]  /*12530*/  @P0 STS.128 [R68+0x13800], RZ ;  /* 0x013800ff44000388 */ /* 0x000fe80000000c00 */
[----:B------:R-:W-:Y:S01]  /*12540*/  @!PT LDS RZ, [RZ] ;  /* 0x00000000fffff984 */ /* 0x000fe20000000800 */
[----:B------:R-:W-:Y:S01]  /*12550*/  @!PT LDS RZ, [RZ] ;  /* 0x00000000fffff984 */ /* 0x000fe20000000800 */
[----:B------:R-:W-:Y:S01]  /*12560*/  @!PT LDS RZ, [RZ] ;  /* 0x00000000fffff984 */ /* 0x000fe20000000800 */
[----:B------:R-:W-:Y:S04]  /*12570*/  @!P0 LDGSTS.E.BYPASS.LTC128B.128 [R68+0xf800], desc[UR4][R6.64] ;  /* 0x0f80000006448fae */ /* 0x000fe8000b981a04 */
[----:B------:R2:W-:Y:S04]  /*12580*/  @!P0 LDGSTS.E.BYPASS.LTC128B.128 [R68+0x13800], desc[UR4][R6.64+0x80] ;  /* 0x1380008006448fae */ /* 0x0005e8000b981a04 */
[----:B------:R-:W-:Y:S04]  /*12590*/  LDSM.16.M88.4 R88, [R61] ;  /* 0x000000003d58783b */ /* 0x000fe80000000200 */
[----:B------:R-:W3:Y:S04]  /*125a0*/  LDSM.16.M88.4 R36, [R62+UR6+0x4000] ;  /* 0x004000063e24783b */ /* 0x000ee80008000200 */
[----:B------:R-:W3:Y:S04]  /*125b0*/  LDSM.16.M88.4 R28, [R62+UR6+0x4800] ;  /* 0x004800063e1c783b */ /* 0x000ee80008000200 */
[----:B------:R-:W3:Y:S04]  /*125c0*/  LDSM.16.M88.4 R20, [R62+UR6+0x5000] ;  /* 0x005000063e14783b */ /* 0x000ee80008000200 */
[----:B-1----:R-:W1:Y:S04]  /*125d0*/  LDSM.16.M88.4 R12, [R62+UR6+0x5800] ;  /* 0x005800063e0c783b */ /* 0x002e680008000200 */
[----:B------:R-:W1:Y:S04]  /*125e0*/  LDSM.16.M88.4 R112, [R62+UR6+0x6000] ;  /* 0x006000063e70783b */ /* 0x000e680008000200 */
[----:B------:R-:W4:Y:S04]  /*125f0*/  LDSM.16.M88.4 R104, [R62+UR6+0x6800] ;  /* 0x006800063e68783b */ /* 0x000f280008000200 */
[----:B------:R-:W4:Y:S04]  /*12600*/  LDSM.16.M88.4 R96, [R62+UR6+0x7000] ;  /* 0x007000063e60783b */ /* 0x000f280008000200 */
[----:B--2---:R-:W2:Y:S04]  /*12610*/  LDSM.16.M88.4 R4, [R62+UR6+0x7800] ;  /* 0x007800063e04783b */ /* 0x004ea80008000200 */
[----:B------:R-:W-:Y:S04]  /*12620*/  LDSM.16.M88.4 R52, [R47] ;  /* 0x000000002f34783b */ /* 0x000fe80000000200 */
[----:B------:R-:W2:Y:S04]  /*12630*/  LDSM.16.M88.4 R56, [R46+0x4000] ;  /* 0x004000002e38783b */ /* 0x000ea80000000200 */
[----:B------:R-:W2:Y:S01]  /*12640*/  LDSM.16.M88.4 R8, [R46+0x4800] ;  /* 0x004800002e08783b */ /* 0x000ea20000000200 */
[C---:B---3--:R-:W-:Y:S03]  /*12650*/  HMMA.16816.F32 R48, R88.reuse, R36, RZ ;  /* 0x000000245830723c */ /* 0x048fe600000018ff */
[----:B------:R-:W3:Y:S04]  /*12660*/  LDSM.16.M88.4 R84, [R46+0x5000] ;  /* 0x005000002e54783b */ /* 0x000ee80000000200 */
        /* <DEDUP_REMOVED lines=13> */
[C---:B-1----:R-:W-:Y:S08]  /*12740*/  HMMA.16816.F32 R16, R88.reuse, R12, RZ ;  /* 0x0000000c5810723c */ /* 0x042ff000000018ff */
[----:B------:R-:W-:Y:S01]  /*12750*/  HMMA.16816.F32 R116, R88, R112, RZ ;  /* 0x000000705874723c */ /* 0x000fe200000018ff */
[----:B----4-:R-:W-:-:S07]  /*12760*/  IADD3 R227, PT, PT, R69, -R216, -R40 ;  /* 0x800000d845e37210 */ /* 0x010fce0007ffe828 */
        /* <DEDUP_REMOVED lines=12> */
[----:B------:R-:W-:Y:S04]  /*12830*/  LDSM.16.M88.4 R56, [R145] ;  /* 0x000000009138783b */ /* 0x000fe80000000200 */
[----:B------:R-:W-:Y:S03]  /*12840*/  LDSM.16.M88.4 R144, [R145+0x2000] ;  /* 0x002000009190783b */ /* 0x000fe60000000200 */
[C---:B------:R-:W-:Y:S08]  /*12850*/  HMMA.16816.F32 R32, R52.reuse, R8, R32 ;  /* 0x000000083420723c */ /* 0x040ff00000001820 */
[C---:B------:R-:W-:Y:S01]  /*12860*/  HMMA.16816.F32 R28, R52.reuse, R10, R28 ;  /* 0x0000000a341c723c */ /* 0x040fe2000000181c */
[----:B------:R-:W2:Y:S07]  /*12870*/  LDSM.16.M88.4 R8, [R45+0x4000] ;  /* 0x004000002d08783b */ /* 0x000eae0000000200 */
[C---:B---3--:R-:W-:Y:S08]  /*12880*/  HMMA.16816.F32 R24, R52.reuse, R84, R24 ;  /* 0x000000543418723c */ /* 0x048ff00000001818 */
[C---:B-1----:R-:W-:Y:S08]  /*12890*/  HMMA.16816.F32 R116, R52.reuse, R4, R116 ;  /* 0x000000043474723c */ /* 0x042ff00000001874 */
[C---:B------:R-:W-:Y:S01]  /*128a0*/  HMMA.16816.F32 R112, R52.reuse, R6, R112 ;  /* 0x000000063470723c */ /* 0x040fe20000001870 */
[----:B------:R-:W1:Y:S07]  /*128b0*/  LDSM.16.M88.4 R4, [R45+0x4800] ;  /* 0x004800002d04783b */ /* 0x000e6e0000000200 */
        /* <DEDUP_REMOVED lines=13> */
[----:B------:R-:W4:Y:S04]  /*12990*/  LDSM.16.M88.4 R64, [R45+0x7800] ;  /* 0x007800002d40783b */ /* 0x000f280000000200 */
[----:B------:R-:W-:Y:S03]  /*129a0*/  LDSM.16.M88.4 R52, [R42+0x4000] ;  /* 0x004000002a34783b */ /* 0x000fe60000000200 */
[C---:B--2---:R-:W-:Y:S08]  /*129b0*/  HMMA.16816.F32 R48, R56.reuse, R8, R48 ;  /* 0x000000083830723c */ /* 0x044ff00000001830 */
[C---:B------:R-:W-:Y:S01]  /*129c0*/  HMMA.16816.F32 R36, R56.reuse, R10, R36 ;  /* 0x0000000a3824723c */ /* 0x040fe20000001824 */
[----:B------:R-:W2:Y:S07]  /*129d0*/  LDSM.16.M88.4 R8, [R43] ;  /* 0x000000002b08783b */ /* 0x000eae0000000200 */
        /* <DEDUP_REMOVED lines=18> */
[C---:B--2---:R-:W-:Y:S08]  /*12b00*/  HMMA.16816.F32 R48, R8.reuse, R52, R48 ;  /* 0x000000340830723c */ /* 0x044ff00000001830 */
[----:B------:R-:W-:Y:S01]  /*12b10*/  HMMA.16816.F32 R36, R8, R54, R36 ;  /* 0x000000360824723c */ /* 0x000fe20000001824 */
[----:B------:R-:W2:Y:S07]  /*12b20*/  LDSM.16.M88.4 R52, [R42+0x7000] ;  /* 0x007000002a34783b */ /* 0x000eae0000000200 */
[C---:B------:R-:W-:Y:S08]  /*12b30*/  HMMA.16816.F32 R24, R56.reuse, R120, R24 ;  /* 0x000000783818723c */ /* 0x040ff00000001818 */
[----:B------:R-:W-:Y:S01]  /*12b40*/  HMMA.16816.F32 R20, R56, R122, R20 ;  /* 0x0000007a3814723c */ /* 0x000fe20000001814 */
[----:B------:R4:W-:Y:S04]  /*12b50*/  LDSM.16.M88.4 R56, [R61+0x2000] ;  /* 0x002000003d38783b */ /* 0x0009e80000000200 */
[----:B------:R-:W-:Y:S03]  /*12b60*/  LDSM.16.M88.4 R120, [R62+UR6+0x8800] ;  /* 0x008800063e78783b */ /* 0x000fe60008000200 */
[C---:B-1----:R-:W-:Y:S08]  /*12b70*/  HMMA.16816.F32 R32, R8.reuse, R4, R32 ;  /* 0x000000040820723c */ /* 0x042ff00000001820 */
[C---:B------:R-:W-:Y:S01]  /*12b80*/  HMMA.16816.F32 R28, R8.reuse, R6, R28 ;  /* 0x00000006081c723c */ /* 0x040fe2000000181c */
[----:B------:R-:W1:Y:S07]  /*12b90*/  LDSM.16.M88.4 R4, [R62+UR6+0x8000] ;  /* 0x008000063e04783b */ /* 0x000e6e0008000200 */
[----:B---3--:R-:W-:Y:S01]  /*12ba0*/  HMMA.16816.F32 R24, R8, R84, R24 ;  /* 0x000000540818723c */ /* 0x008fe20000001818 */
[----:B----4-:R-:W-:-:S07]  /*12bb0*/  VIADD R61, R135, 0xffffffff ;  /* 0xffffffff873d7836 */ /* 0x010fce0000000000 */
[C---:B------:R-:W-:Y:S01]  /*12bc0*/  HMMA.16816.F32 R20, R8.reuse, R86, R20 ;  /* 0x000000560814723c */ /* 0x040fe20000001814 */
[----:B------:R-:W-:Y:S07]  /*12bd0*/  LDSM.16.M88.4 R84, [R62+UR6+0x9000] ;  /* 0x009000063e54783b */ /* 0x000fee0008000200 */
[C---:B------:R-:W-:Y:S08]  /*12be0*/  HMMA.16816.F32 R16, R8.reuse, R80, R16 ;  /* 0x000000500810723c */ /* 0x040ff00000001810 */
        /* <DEDUP_REMOVED lines=11> */
[C---:B------:R-:W-:Y:S08]  /*12ca0*/  HMMA.16816.F32 R92, R8.reuse, R64, R92 ;  /* 0x00000040085c723c */ /* 0x040ff0000000185c */
[----:B------:R-:W-:Y:S01]  /*12cb0*/  HMMA.16816.F32 R88, R8, R66, R88 ;  /* 0x000000420858723c */ /* 0x000fe20000001858 */
[----:B------:R-:W3:Y:S04]  /*12cc0*/  LDSM.16.M88.4 R8, [R62+UR6+0xb000] ;  /* 0x00b000063e08783b */ /* 0x000ee80008000200 */
[----:B------:R-:W-:Y:S03]  /*12cd0*/  LDSM.16.M88.4 R64, [R47+0x2000] ;  /* 0x002000002f40783b */ /* 0x000fe60000000200 */
[C---:B-1----:R-:W-:Y:S08]  /*12ce0*/  HMMA.16816.F32 R48, R56.reuse, R4, R48 ;  /* 0x000000043830723c */ /* 0x042ff00000001830 */
[C---:B------:R-:W-:Y:S01]  /*12cf0*/  HMMA.16816.F32 R36, R56.reuse, R6, R36 ;  /* 0x000000063824723c */ /* 0x040fe20000001824 */
[----:B------:R-:W1:Y:S07]  /*12d00*/  LDSM.16.M88.4 R4, [R46+0x8000] ;  /* 0x008000002e04783b */ /* 0x000e6e0000000200 */
[C---:B------:R-:W-:Y:S08]  /*12d10*/  HMMA.16816.F32 R32, R56.reuse, R120, R32 ;  /* 0x000000783820723c */ /* 0x040ff00000001820 */
[C---:B--2---:R-:W-:Y:S08]  /*12d20*/  HMMA.16816.F32 R108, R56.reuse, R52, R108 ;  /* 0x00000034386c723c */ /* 0x044ff0000000186c */
[C---:B------:R-:W-:Y:S01]  /*12d30*/  HMMA.16816.F32 R104, R56.reuse, R54, R104 ;  /* 0x000000363868723c */ /* 0x040fe20000001868 */
[----:B------:R-:W-:Y:S07]  /*12d40*/  LDSM.16.M88.4 R52, [R46+0x8800] ;  /* 0x008800002e34783b */ /* 0x000fee0000000200 */
[C---:B---3--:R-:W-:Y:S08]  /*12d50*/  HMMA.16816.F32 R100, R56.reuse, R8, R100 ;  /* 0x000000083864723c */ /* 0x048ff00000001864 */
[C---:B------:R-:W-:Y:S01]  /*12d60*/  HMMA.16816.F32 R96, R56.reuse, R10, R96 ;  /* 0x0000000a3860723c */ /* 0x040fe20000001860 */
[----:B------:R-:W2:Y:S07]  /*12d70*/  LDSM.16.M88.4 R8, [R46+0xa000] ;  /* 0x00a000002e08783b */ /* 0x000eae0000000200 */
[C---:B------:R-:W-:Y:S01]  /*12d80*/  HMMA.16816.F32 R28, R56.reuse, R122, R28 ;  /* 0x0000007a381c723c */ /* 0x040fe2000000181c */
[----:B------:R-:W3:Y:S07]  /*12d90*/  LDSM.16.M88.4 R120, [R46+0x9000] ;  /* 0x009000002e78783b */ /* 0x000eee0000000200 */
        /* <DEDUP_REMOVED lines=17> */
[----:B------:R-:W2:Y:S04]  /*12eb0*/  LDSM.16.M88.4 R72, [R46+0xb800] ;  /* 0x00b800002e48783b */ /* 0x000ea80000000200 */
        /* <DEDUP_REMOVED lines=8> */
[----:B------:R-:W-:Y:S01]  /*12f40*/  HMMA.16816.F32 R12, R64, R86, R12 ;  /* 0x00000056400c723c */ /* 0x000fe2000000180c */
[----:B------:R-:W-:Y:S07]  /*12f50*/  LDSM.16.M88.4 R84, [R42+0x8000] ;  /* 0x008000002a54783b */ /* 0x000fee0000000200 */
[C---:B-1----:R-:W-:Y:S08]  /*12f60*/  HMMA.16816.F32 R32, R144.reuse, R4, R32 ;  /* 0x000000049020723c */ /* 0x042ff00000001820 */
[C---:B------:R-:W-:Y:S01]  /*12f70*/  HMMA.16816.F32 R28, R144.reuse, R6, R28 ;  /* 0x00000006901c723c */ /* 0x040fe2000000181c */
[----:B------:R1:W4:Y:S07]  /*12f80*/  LDSM.16.M88.4 R4, [R43+0x2000] ;  /* 0x002000002b04783b */ /* 0x00032e0000000200 */
[C---:B--2---:R-:W-:Y:S08]  /*12f90*/  HMMA.16816.F32 R16, R144.reuse, R8, R16 ;  /* 0x000000089010723c */ /* 0x044ff00000001810 */
[----:B------:R-:W-:Y:S01]  /*12fa0*/  HMMA.16816.F32 R12, R144, R10, R12 ;  /* 0x0000000a900c723c */ /* 0x000fe2000000180c */
[----:B------:R-:W2:Y:S07]  /*12fb0*/  LDSM.16.M88.4 R8, [R42+0xb800] ;  /* 0x00b800002a08783b */ /* 0x000eae0000000200 */
[----:B------:R-:W-:Y:S01]  /*12fc0*/  HMMA.16816.F32 R92, R64, R72, R92 ;  /* 0x00000048405c723c */ /* 0x000fe2000000185c */
[----:B-1----:R-:W-:-:S07]  /*12fd0*/  LOP3.LUT R43, R199, 0x1f0, RZ, 0xc0, !PT ;  /* 0x000001f0c72b7812 */ /* 0x002fce00078ec0ff */
[C---:B------:R-:W-:Y:S08]  /*12fe0*/  HMMA.16816.F32 R108, R64.reuse, R80, R108 ;  /* 0x00000050406c723c */ /* 0x040ff0000000186c */
[C---:B------:R-:W-:Y:S01]  /*12ff0*/  HMMA.16816.F32 R104, R64.reuse, R82, R104 ;  /* 0x000000524068723c */ /* 0x040fe20000001868 */
[----:B------:R-:W1:Y:S07]  /*13000*/  LDSM.16.M88.4 R80, [R42+0x8800] ;  /* 0x008800002a50783b */ /* 0x000e6e0000000200 */
[C---:B------:R-:W-:Y:S08]  /*13010*/  HMMA.16816.F32 R100, R64.reuse, R76, R100 ;  /* 0x0000004c4064723c */ /* 0x040ff00000001864 */
[C---:B------:R-:W-:Y:S01]  /*13020*/  HMMA.16816.F32 R96, R64.reuse, R78, R96 ;  /* 0x0000004e4060723c */ /* 0x040fe20000001860 */
[----:B------:R-:W1:Y:S07]  /*13030*/  LDSM.16.M88.4 R76, [R42+0x9000] ;  /* 0x009000002a4c783b */ /* 0x000e6e0000000200 */
[----:B------:R-:W-:Y:S01]  /*13040*/  HMMA.16816.F32 R88, R64, R74, R88 ;  /* 0x0000004a4058723c */ /* 0x000fe20000001858 */
[----:B------:R-:W1:Y:S04]  /*13050*/  LDSM.16.M88.4 R64, [R42+0xa000] ;  /* 0x00a000002a40783b */ /* 0x000e680000000200 */
[----:B------:R-:W-:Y:S03]  /*13060*/  LDSM.16.M88.4 R72, [R42+0x9800] ;  /* 0x009800002a48783b */ /* 0x000fe60000000200 */
[C---:B------:R-:W-:Y:S08]  /*13070*/  HMMA.16816.F32 R48, R144.reuse, R56, R48 ;  /* 0x000000389030723c */ /* 0x040ff00000001830 */
[C---:B------:R-:W-:Y:S01]  /*13080*/  HMMA.16816.F32 R36, R144.reuse, R58, R36 ;  /* 0x0000003a9024723c */ /* 0x040fe20000001824 */
[----:B------:R-:W1:Y:S07]  /*13090*/  LDSM.16.M88.4 R56, [R42+0xa800] ;  /* 0x00a800002a38783b */ /* 0x000e6e0000000200 */
[C---:B---3--:R-:W-:Y:S08]  /*130a0*/  HMMA.16816.F32 R92, R144.reuse, R120, R92 ;  /* 0x00000078905c723c */ /* 0x048ff0000000185c */
[C---:B------:R-:W-:Y:S08]  /*130b0*/  HMMA.16816.F32 R24, R144.reuse, R52, R24 ;  /* 0x000000349018723c */ /* 0x040ff00000001818 */
[----:B------:R-:W-:Y:S01]  /*130c0*/  HMMA.16816.F32 R20, R144, R54, R20 ;  /* 0x000000369014723c */ /* 0x000fe20000001814 */
[----:B------:R3:W1:Y:S01]  /*130d0*/  LDSM.16.M88.4 R52, [R42+0xb000] ;  /* 0x00b000002a34783b */ /* 0x0006620000000200 */
[----:B------:R-:W-:-:S06]  /*130e0*/  DEPBAR.LE SB0, 0x0 ;  /* 0x000080000000791a */ /* 0x000fcc0000000000 */
[C---:B------:R-:W-:Y:S08]  /*130f0*/  HMMA.16816.F32 R116, R144.reuse, R140, R116 ;  /* 0x0000008c9074723c */ /* 0x040ff00000001874 */
[----:B------:R-:W-:Y:S01]  /*13100*/  HMMA.16816.F32 R104, R144, R130, R104 ;  /* 0x000000829068723c */ /* 0x000fe20000001868 */
[----:B---3--:R-:W-:-:S07]  /*13110*/  SHF.R.U32.HI R42, RZ, 0x2, R197 ;  /* 0x00000002ff2a7819 */ /* 0x008fce00000116c5 */
[----:B----4-:R-:W-:Y:S01]  /*13120*/  HMMA.16816.F32 R48, R4, R84, R48 ;  /* 0x000000540430723c */ /* 0x010fe20000001830 */
[----:B------:R-:W-:-:S07]  /*13130*/  LOP3.LUT R42, R43, 0x7, R42, 0xf8, !PT ;  /* 0x000000072b2a7812 */ /* 0x000fce00078ef82a */
[----:B--2---:R-:W-:Y:S01]  /*13140*/  HMMA.16816.F32 R92, R4, R8, R92 ;  /* 0x00000008045c723c */ /* 0x004fe2000000185c */
[----:B------:R-:W-:Y:S01]  /*13150*/  IADD3 R9, PT, PT, R3, R69, -R216 ;  /* 0x0000004503097210 */ /* 0x000fe20007ffe8d8 */
[----:B------:R-:W-:Y:S02]  /*13160*/  IMAD.SHL.U32 R3, R61, 0x80, RZ ;  /* 0x000000803d037824 */ /* 0x000fe400078e00ff */
[----:B------:R-:W-:-:S04]  /*13170*/  IMAD R42, R215, 0x40, R42 ;  /* 0x00000040d72a7824 */ /* 0x000fc800078e022a */
[----:B-1----:R-:W-:Y:S01]  /*13180*/  HMMA.16816.F32 R32, R4, R80, R32 ;  /* 0x000000500420723c */ /* 0x002fe20000001820 */
[C---:B------:R-:W-:Y:S02]  /*13190*/  IMAD.IADD R227, R42.reuse, 0x1, R227 ;  /* 0x000000012ae37824 */ /* 0x040fe400078e02e3 */
[----:B------:R-:W-:-:S05]  /*131a0*/  IMAD.IADD R8, R42, 0x1, R9 ;  /* 0x000000012a087824 */ /* 0x000fca00078e0209 */
[----:B------:R-:W-:Y:S01]  /*131b0*/  HMMA.16816.F32 R88, R144, R122, R88 ;  /* 0x0000007a9058723c */ /* 0x000fe20000001858 */
[C-C-:B------:R-:W-:Y:S02]  /*131c0*/  VIADDMNMX R223, R8.reuse, 0x1, R69.reuse, PT ;  /* 0x0000000108df7846 */ /* 0x140fe40003800145 */
[----:B------:R-:W-:-:S05]  /*131d0*/  VIADDMNMX R225, R8, 0x9, R69, PT ;  /* 0x0000000908e17846 */ /* 0x000fca0003800145 */
[C---:B------:R-:W-:Y:S08]  /*131e0*/  HMMA.16816.F32 R112, R144.reuse, R142, R112 ;  /* 0x0000008e9070723c */ /* 0x040ff00000001870 */
[----:B------:R-:W-:Y:S01]  /*131f0*/  HMMA.16816.F32 R108, R144, R128, R108 ;  /* 0x00000080906c723c */ /* 0x000fe2000000186c */
[----:B------:R-:W-:-:S04]  /*13200*/  LOP3.LUT R128, R3, R60, RZ, 0xfc, !PT ;  /* 0x0000003c03807212 */ /* 0x000fc800078efcff */
[C---:B------:R-:W-:Y:S01]  /*13210*/  ISETP.GT.AND P0, PT, R227.reuse, R128, PT ;  /* 0x00000080e300720c */ /* 0x040fe20003f04270 */
[C---:B------:R-:W-:Y:S02]  /*13220*/  VIADD R130, R128.reuse, 0x11 ;  /* 0x0000001180827836 */ /* 0x040fe40000000000 */
[C---:B------:R-:W-:Y:S01]  /*13230*/  HMMA.16816.F32 R100, R144.reuse, R124, R100 ;  /* 0x0000007c9064723c */ /* 0x040fe20000001864 */
[----:B------:R-:W-:Y:S01]  /*13240*/  VIADD R138, R128, 0x9 ;  /* 0x00000009808a7836 */ /* 0x000fe20000000000 */
[----:B------:R-:W-:Y:S01]  /*13250*/  FSEL R48, R48, -INF , !P0 ;  /* 0xff80000030307808 */ /* 0x000fe20004000000 */
[C---:B------:R-:W-:Y:S01]  /*13260*/  VIADD R42, R128.reuse, 0x29 ;  /* 0x00000029802a7836 */ /* 0x040fe20000000000 */
[C---:B------:R-:W-:Y:S01]  /*13270*/  ISETP.GT.AND P0, PT, R227.reuse, R130, PT ;  /* 0x00000082e300720c */ /* 0x040fe20003f04270 */
[C---:B------:R-:W-:Y:S01]  /*13280*/  VIADD R140, R128.reuse, 0x8 ;  /* 0x00000008808c7836 */ /* 0x040fe20000000000 */
[----:B------:R-:W-:Y:S01]  /*13290*/  ISETP.GT.AND P5, PT, R227, R138, PT ;  /* 0x0000008ae300720c */ /* 0x000fe20003fa4270 */
[C---:B------:R-:W-:Y:S01]  /*132a0*/  VIADD R134, R128.reuse, 0x10 ;  /* 0x0000001080867836 */ /* 0x040fe20000000000 */
[----:B------:R-:W-:Y:S01]  /*132b0*/  HMMA.16816.F32 R96, R144, R126, R96 ;  /* 0x0000007e9060723c */ /* 0x000fe20000001860 */
[----:B------:R-:W-:Y:S01]  /*132c0*/  FSEL R9, R33, -INF , !P0 ;  /* 0xff80000021097808 */ /* 0x000fe20004000000 */
[C---:B------:R-:W-:Y:S01]  /*132d0*/  VIADD R80, R128.reuse, 0x41 ;  /* 0x0000004180507836 */ /* 0x040fe20000000000 */
[C---:B------:R-:W-:Y:S01]  /*132e0*/  ISETP.GT.AND P0, PT, R227.reuse, R42, PT ;  /* 0x0000002ae300720c */ /* 0x040fe20003f04270 */
[C---:B------:R-:W-:Y:S01]  /*132f0*/  VIADD R142, R128.reuse, 0x1 ;  /* 0x00000001808e7836 */ /* 0x040fe20000000000 */
[C---:B------:R-:W-:Y:S01]  /*13300*/  ISETP.GT.AND P4, PT, R227.reuse, R140, PT ;  /* 0x0000008ce300720c */ /* 0x040fe20003f84270 */
[C---:B------:R-:W-:Y:S01]  /*13310*/  VIADD R8, R128.reuse, 0x19 ;  /* 0x0000001980087836 */ /* 0x040fe20000000000 */
[C---:B------:R-:W-:Y:S01]  /*13320*/  ISETP.GT.AND P6, PT, R227.reuse, R134, PT ;  /* 0x00000086e300720c */ /* 0x040fe20003fc4270 */
[----:B------:R-:W-:Y:S01]  /*13330*/  HMMA.16816.F32 R36, R4, R86, R36 ;  /* 0x000000560424723c */ /* 0x000fe20000001824 */
[C---:B------:R-:W-:Y:S01]  /*13340*/  VIADD R40, R128.reuse, 0x21 ;  /* 0x0000002180287836 */ /* 0x040fe20000000000 */
[----:B------:R-:W-:Y:S01]  /*13350*/  ISETP.GT.AND P1, PT, R227, R142, PT ;  /* 0x0000008ee300720c */ /* 0x000fe20003f24270 */
[----:B------:R-:W-:-:S02]  /*13360*/  VIADD R126, R128, 0x20 ;  /* 0x00000020807e7836 */ /* 0x000fc40000000000 */
[C---:B------:R-:W-:Y:S01]  /*13370*/  VIADD R124, R128.reuse, 0x28 ;  /* 0x00000028807c7836 */ /* 0x040fe20000000000 */
[----:B------:R-:W-:Y:S01]  /*13380*/  FSEL R49, R49, -INF , !P1 ;  /* 0xff80000031317808 */ /* 0x000fe20004800000 */
[C---:B------:R-:W-:Y:S01]  /*13390*/  VIADD R84, R128.reuse, 0x39 ;  /* 0x0000003980547836 */ /* 0x040fe20000000000 */
[C---:B------:R-:W-:Y:S01]  /*133a0*/  HMMA.16816.F32 R20, R4.reuse, R78, R20 ;  /* 0x0000004e0414723c */ /* 0x040fe20000001814 */
[C---:B------:R-:W-:Y:S01]  /*133b0*/  VIADD R86, R128.reuse, 0x38 ;  /* 0x0000003880567836 */ /* 0x040fe20000000000 */
[----:B------:R-:W-:Y:S01]  /*133c0*/  ISETP.GT.AND P1, PT, R227, R124, PT ;  /* 0x0000007ce300720c */ /* 0x000fe20003f24270 */
[C---:B------:R-:W-:Y:S02]  /*133d0*/  VIADD R46, R128.reuse, 0x71 ;  /* 0x00000071802e7836 */ /* 0x040fe40000000000 */
[C---:B------:R-:W-:Y:S02]  /*133e0*/  VIADD R122, R128.reuse, 0x30 ;  /* 0x00000030807a7836 */ /* 0x040fe40000000000 */
[C---:B------:R-:W-:Y:S01]  /*133f0*/  VIADD R120, R128.reuse, 0x31 ;  /* 0x0000003180787836 */ /* 0x040fe20000000000 */
[----:B------:R-:W-:Y:S01]  /*13400*/  HMMA.16816.F32 R116, R4, R64, R116 ;  /* 0x000000400474723c */ /* 0x000fe20000001874 */
[----:B------:R-:W-:-:S02]  /*13410*/  VIADD R78, R128, 0x48 ;  /* 0x00000048804e7836 */ /* 0x000fc40000000000 */
[C---:B------:R-:W-:Y:S02]  /*13420*/  VIADD R70, R128.reuse, 0x58 ;  /* 0x0000005880467836 */ /* 0x040fe40000000000 */
[----:B------:R-:W-:-:S03]  /*13430*/  VIADD R64, R128, 0x60 ;  /* 0x0000006080407836 */ /* 0x000fc60000000000 */
[----:B------:R-:W-:Y:S01]  /*13440*/  HMMA.16816.F32 R28, R4, R82, R28 ;  /* 0x00000052041c723c */ /* 0x000fe2000000181c */
[----:B------:R-:W-:Y:S02]  /*13450*/  VIADD R82, R128, 0x40 ;  /* 0x0000004080527836 */ /* 0x000fe40000000000 */
[----:B------:R-:W-:-:S03]  /*13460*/  FSEL R45, R20, -INF , !P1 ;  /* 0xff800000142d7808 */ /* 0x000fc60004800000 */
[C---:B------:R-:W-:Y:S02]  /*13470*/  ISETP.GT.AND P1, PT, R227.reuse, R82, PT ;  /* 0x00000052e300720c */ /* 0x040fe40003f24270 */
[----:B------:R-:W-:Y:S01]  /*13480*/  HMMA.16816.F32 R24, R4, R76, R24 ;  /* 0x0000004c0418723c */ /* 0x000fe20000001818 */
[----:B------:R-:W-:Y:S02]  /*13490*/  VIADD R76, R128, 0x49 ;  /* 0x00000049804c7836 */ /* 0x000fe40000000000 */
[----:B------:R-:W-:Y:S02]  /*134a0*/  FSEL R116, R116, -INF , !P1 ;  /* 0xff80000074747808 */ /* 0x000fe40004800000 */
[----:B------:R-:W-:-:S03]  /*134b0*/  ISETP.GT.AND P1, PT, R227, R70, PT ;  /* 0x00000046e300720c */ /* 0x000fc60003f24270 */
[----:B------:R-:W-:Y:S01]  /*134c0*/  HMMA.16816.F32 R104, R4, R58, R104 ;  /* 0x0000003a0468723c */ /* 0x000fe20000001868 */
[----:B------:R-:W-:-:S07]  /*134d0*/  VIADD R58, R128, 0x61 ;  /* 0x00000061803a7836 */ /* 0x000fce0000000000 */
[----:B------:R-:W-:Y:S01]  /*134e0*/  HMMA.16816.F32 R12, R4, R74, R12 ;  /* 0x0000004a040c723c */ /* 0x000fe2000000180c */
[----:B------:R-:W-:-:S07]  /*134f0*/  VIADD R74, R128, 0x50 ;  /* 0x00000050804a7836 */ /* 0x000fce0000000000 */
[----:B------:R-:W-:Y:S01]  /*13500*/  HMMA.16816.F32 R16, R4, R72, R16 ;  /* 0x000000480410723c */ /* 0x000fe20000001810 */
[----:B------:R-:W-:Y:S02]  /*13510*/  VIADD R72, R128, 0x51 ;  /* 0x0000005180487836 */ /* 0x000fe40000000000 */
[----:B------:R-:W-:-:S05]  /*13520*/  FSEL R104, R104, -INF , !P1 ;  /* 0xff80000068687808 */ /* 0x000fca0004800000 */
[C---:B------:R-:W-:Y:S01]  /*13530*/  HMMA.16816.F32 R88, R4.reuse, R10, R88 ;  /* 0x0000000a0458723c */ /* 0x040fe20000001858 */
[----:B------:R-:W-:Y:S01]  /*13540*/  VIADD R10, R128, 0x18 ;  /* 0x00000018800a7836 */ /* 0x000fe20000000000 */
[----:B------:R-:W-:Y:S01]  /*13550*/  FSEL R11, R32, -INF , !P6 ;  /* 0xff800000200b7808 */ /* 0x000fe20007000000 */
[----:B------:R-:W-:Y:S01]  /*13560*/  BAR.SYNC.DEFER_BLOCKING 0x0 ;  /* 0x0000000000007b1d */ /* 0x000fe20000010000 */
[C---:B------:R-:W-:Y:S02]  /*13570*/  ISETP.GT.AND P6, PT, R227.reuse, R40, PT ;  /* 0x00000028e300720c */ /* 0x040fe40003fc4270 */
[----:B------:R-:W-:Y:S02]  /*13580*/  ISETP.GT.AND P3, PT, R227, R10, PT ;  /* 0x0000000ae300720c */ /* 0x000fe40003f64270 */
[----:B------:R-:W-:Y:S01]  /*13590*/  HMMA.16816.F32 R112, R4, R66, R112 ;  /* 0x000000420470723c */ /* 0x000fe20000001870 */
[----:B------:R-:W-:-:S07]  /*135a0*/  VIADD R66, R128, 0x59 ;  /* 0x0000005980427836 */ /* 0x000fce0000000000 */
[----:B------:R-:W-:Y:S01]  /*135b0*/  HMMA.16816.F32 R108, R4, R56, R108 ;  /* 0x00000038046c723c */ /* 0x000fe2000000186c */
[----:B------:R-:W-:-:S07]  /*135c0*/  VIADD R56, R128, 0x68 ;  /* 0x0000006880387836 */ /* 0x000fce0000000000 */
[----:B------:R-:W-:Y:S01]  /*135d0*/  HMMA.16816.F32 R100, R4, R52, R100 ;  /* 0x000000340464723c */ /* 0x000fe20000001864 */
[----:B------:R-:W-:-:S05]  /*135e0*/  VIADD R52, R128, 0x70 ;  /* 0x0000007080347836 */ /* 0x000fca0000000000 */
[----:B------:R-:W-:Y:S02]  /*135f0*/  ISETP.GT.AND P1, PT, R227, R52, PT ;  /* 0x00000034e300720c */ /* 0x000fe40003f24270 */
[----:B------:R-:W-:Y:S01]  /*13600*/  HMMA.16816.F32 R96, R4, R54, R96 ;  /* 0x000000360460723c */ /* 0x000fe20000001860 */
[----:B------:R-:W-:Y:S01]  /*13610*/  FSEL R5, R37, -INF , !P5 ;  /* 0xff80000025057808 */ /* 0x000fe20006800000 */
[C---:B------:R-:W-:Y:S01]  /*13620*/  VIADD R54, R128.reuse, 0x69 ;  /* 0x0000006980367836 */ /* 0x040fe20000000000 */
[----:B------:R-:W-:Y:S01]  /*13630*/  FSEL R37, R21, -INF , !P0 ;  /* 0xff80000015257808 */ /* 0x000fe20004000000 */
[C---:B------:R-:W-:Y:S01]  /*13640*/  VIADD R6, R128.reuse, 0x78 ;  /* 0x0000007880067836 */ /* 0x040fe20000000000 */
[C---:B------:R-:W-:Y:S01]  /*13650*/  ISETP.GT.AND P0, PT, R227.reuse, R80, PT ;  /* 0x00000050e300720c */ /* 0x040fe20003f04270 */
[----:B------:R-:W-:Y:S01]  /*13660*/  VIADD R4, R128, 0x79 ;  /* 0x0000007980047836 */ /* 0x000fe20000000000 */
[----:B------:R-:W-:Y:S02]  /*13670*/  FSEL R7, R36, -INF , !P4 ;  /* 0xff80000024077808 */ /* 0x000fe40006000000 */
[----:B------:R-:W-:-:S02]  /*13680*/  ISETP.GT.AND P4, PT, R227, R8, PT ;  /* 0x00000008e300720c */ /* 0x000fc40003f84270 */
[----:B------:R-:W-:Y:S02]  /*13690*/  FSEL R117, R117, -INF , !P0 ;  /* 0xff80000075757808 */ /* 0x000fe40004000000 */
[C---:B------:R-:W-:Y:S02]  /*136a0*/  ISETP.GT.AND P0, PT, R227.reuse, R66, PT ;  /* 0x00000042e300720c */ /* 0x040fe40003f04270 */
[C---:B------:R-:W-:Y:S02]  /*136b0*/  ISETP.GT.AND P5, PT, R227.reuse, R126, PT ;  /* 0x0000007ee300720c */ /* 0x040fe40003fa4270 */
[----:B------:R-:W-:Y:S02]  /*136c0*/  FSEL R36, R28, -INF , !P3 ;  /* 0xff8000001c247808 */ /* 0x000fe40005800000 */
[----:B------:R-:W-:Y:S02]  /*136d0*/  ISETP.GT.AND P3, PT, R227, R84, PT ;  /* 0x00000054e300720c */ /* 0x000fe40003f64270 */
[----:B------:R-:W-:-:S02]  /*136e0*/  FSEL R33, R29, -INF , !P4 ;  /* 0xff8000001d217808 */ /* 0x000fc40006000000 */
[----:B------:R-:W-:Y:S01]  /*136f0*/  FSEL R29, R25, -INF , !P6 ;  /* 0xff800000191d7808 */ /* 0x000fe20007000000 */
[----:B------:R-:W-:Y:S01]  /*13700*/  VIADD R25, R227, 0x8 ;  /* 0x00000008e3197836 */ /* 0x000fe20000000000 */
[----:B------:R-:W-:Y:S02]  /*13710*/  FSEL R105, R105, -INF , !P0 ;  /* 0xff80000069697808 */ /* 0x000fe40004000000 */
[----:B------:R-:W-:Y:S02]  /*13720*/  FSEL R43, R24, -INF , !P5 ;  /* 0xff800000182b7808 */ /* 0x000fe40006800000 */
[C---:B------:R-:W-:Y:S02]  /*13730*/  ISETP.GT.AND P6, PT, R227.reuse, R86, PT ;  /* 0x00000056e300720c */ /* 0x040fe40003fc4270 */
[C---:B------:R-:W-:Y:S02]  /*13740*/  ISETP.GT.AND P0, PT, R227.reuse, R46, PT ;  /* 0x0000002ee300720c */ /* 0x040fe40003f04270 */
[----:B------:R-:W-:-:S02]  /*13750*/  ISETP.GT.AND P4, PT, R227, R122, PT ;  /* 0x0000007ae300720c */ /* 0x000fc40003f84270 */
[----:B------:R-:W-:Y:S02]  /*13760*/  ISETP.GT.AND P5, PT, R227, R120, PT ;  /* 0x00000078e300720c */ /* 0x000fe40003fa4270 */
[----:B------:R-:W-:Y:S02]  /*13770*/  FSEL R167, R13, -INF , !P3 ;  /* 0xff8000000da77808 */ /* 0x000fe40005800000 */
[----:B------:R-:W-:Y:S02]  /*13780*/  ISETP.GT.AND P3, PT, R227, R72, PT ;  /* 0x00000048e300720c */ /* 0x000fe40003f64270 */
[----:B------:R-:W-:Y:S02]  /*13790*/  FSEL R177, R12, -INF , !P6 ;  /* 0xff8000000cb17808 */ /* 0x000fe40007000000 */
[----:B------:R-:W-:Y:S02]  /*137a0*/  FSEL R93, R93, -INF , !P0 ;  /* 0xff8000005d5d7808 */ /* 0x000fe40004000000 */
[----:B------:R-:W-:-:S02]  /*137b0*/  FSEL R163, R16, -INF , !P4 ;  /* 0xff80000010a37808 */ /* 0x000fc40006000000 */
[----:B------:R-:W-:Y:S02]  /*137c0*/  FSEL R165, R17, -INF , !P5 ;  /* 0xff80000011a57808 */ /* 0x000fe40006800000 */
[----:B------:R-:W-:Y:S02]  /*137d0*/  ISETP.GT.AND P6, PT, R227, R76, PT ;  /* 0x0000004ce300720c */ /* 0x000fe40003fc4270 */
[----:B------:R-:W-:Y:S02]  /*137e0*/  ISETP.GT.AND P0, PT, R25, R142, PT ;  /* 0x0000008e1900720c */ /* 0x000fe40003f04270 */
[C---:B------:R-:W-:Y:S02]  /*137f0*/  ISETP.GT.AND P5, PT, R227.reuse, R78, PT ;  /* 0x0000004ee300720c */ /* 0x040fe40003fa4270 */
[----:B------:R-:W-:Y:S02]  /*13800*/  ISETP.GT.AND P4, PT, R227, R74, PT ;  /* 0x0000004ae300720c */ /* 0x000fe40003f84270 */
[----:B------:R-:W-:-:S02]  /*13810*/  FSEL R109, R109, -INF , !P3 ;  /* 0xff8000006d6d7808 */ /* 0x000fc40005800000 */
[----:B------:R-:W-:Y:S02]  /*13820*/  ISETP.GT.AND P3, PT, R227, R54, PT ;  /* 0x00000036e300720c */ /* 0x000fe40003f64270 */
[----:B------:R-:W-:Y:S02]  /*13830*/  FSEL R113, R113, -INF , !P6 ;  /* 0xff80000071717808 */ /* 0x000fe40007000000 */
[----:B------:R-:W-:Y:S02]  /*13840*/  FSEL R28, R51, -INF , !P0 ;  /* 0xff800000331c7808 */ /* 0x000fe40004000000 */
[----:B------:R-:W-:Y:S02]  /*13850*/  FSEL R112, R112, -INF , !P5 ;  /* 0xff80000070707808 */ /* 0x000fe40006800000 */
[----:B------:R-:W-:Y:S02]  /*13860*/  ISETP.GT.AND P6, PT, R227, R64, PT ;  /* 0x00000040e300720c */ /* 0x000fe40003fc4270 */
[----:B------:R-:W-:-:S02]  /*13870*/  FSEL R108, R108, -INF , !P4 ;  /* 0xff8000006c6c7808 */ /* 0x000fc40006000000 */
[----:B------:R-:W-:Y:S02]  /*13880*/  ISETP.GT.AND P0, PT, R25, R138, PT ;  /* 0x0000008a1900720c */ /* 0x000fe40003f04270 */
[C---:B------:R-:W-:Y:S02]  /*13890*/  ISETP.GT.AND P5, PT, R227.reuse, R58, PT ;  /* 0x0000003ae300720c */ /* 0x040fe40003fa4270 */
[----:B------:R-:W-:Y:S02]  /*138a0*/  ISETP.GT.AND P4, PT, R227, R56, PT ;  /* 0x00000038e300720c */ /* 0x000fe40003f84270 */
[----:B------:R-:W-:Y:S02]  /*138b0*/  FSEL R97, R97, -INF , !P3 ;  /* 0xff80000061617808 */ /* 0x000fe40005800000 */
[----:B------:R-:W-:Y:S02]  /*138c0*/  ISETP.GT.AND P3, PT, R25, R128, PT ;  /* 0x000000801900720c */ /* 0x000fe40003f64270 */
[----:B------:R-:W-:-:S02]  /*138d0*/  FSEL R100, R100, -INF , !P6 ;  /* 0xff80000064647808 */ /* 0x000fc40007000000 */
[----:B------:R-:W-:Y:S02]  /*138e0*/  FSEL R24, R39, -INF , !P0 ;  /* 0xff80000027187808 */ /* 0x000fe40004000000 */
[----:B------:R-:W-:Y:S02]  /*138f0*/  FSEL R101, R101, -INF , !P5 ;  /* 0xff80000065657808 */ /* 0x000fe40006800000 */
[----:B------:R-:W-:Y:S02]  /*13900*/  FSEL R96, R96, -INF , !P4 ;  /* 0xff80000060607808 */ /* 0x000fe40006000000 */
[----:B------:R-:W-:Y:S02]  /*13910*/  FSEL R92, R92, -INF , !P1 ;  /* 0xff8000005c5c7808 */ /* 0x000fe40004800000 */
[----:B------:R-:W-:Y:S02]  /*13920*/  ISETP.GE.AND P6, PT, R128, R223, PT ;  /* 0x000000df8000720c */ /* 0x000fe40003fc6270 */
[----:B------:R-:W-:-:S02]  /*13930*/  ISETP.GT.AND P0, PT, R25, R130, PT ;  /* 0x000000821900720c */ /* 0x000fc40003f04270 */
[C---:B------:R-:W-:Y:S02]  /*13940*/  ISETP.GT.AND P5, PT, R227.reuse, R6, PT ;  /* 0x00000006e300720c */ /* 0x040fe40003fa4270 */
[----:B------:R-:W-:Y:S02]  /*13950*/  ISETP.GT.AND P4, PT, R227, R4, PT ;  /* 0x00000004e300720c */ /* 0x000fe40003f84270 */
[----:B------:R-:W-:Y:S02]  /*13960*/  ISETP.GE.AND P1, PT, R128, R225, PT ;  /* 0x000000e18000720c */ /* 0x000fe40003f26270 */
[----:B------:R-:W-:Y:S02]  /*13970*/  FSEL R50, R50, -INF , !P3 ;  /* 0xff80000032327808 */ /* 0x000fe40005800000 */
[----:B------:R-:W-:Y:S02]  /*13980*/  FSEL R20, R48, -INF , !P6 ;  /* 0xff80000030147808 */ /* 0x000fe40007000000 */
[----:B------:R-:W-:-:S02]  /*13990*/  FSEL R35, R35, -INF , !P0 ;  /* 0xff80000023237808 */ /* 0x000fc40004000000 */
[----:B------:R-:W-:Y:S02]  /*139a0*/  FSEL R88, R88, -INF , !P5 ;  /* 0xff80000058587808 */ /* 0x000fe40006800000 */
[----:B------:R-:W-:Y:S02]  /*139b0*/  FSEL R89, R89, -INF , !P4 ;  /* 0xff80000059597808 */ /* 0x000fe40006000000 */
[----:B------:R-:W-:Y:S02]  /*139c0*/  FSEL R48, R50, -INF , !P1 ;  /* 0xff80000032307808 */ /* 0x000fe40004800000 */
[----:B------:R-:W-:Y:S02]  /*139d0*/  ISETP.GT.AND P0, PT, R25, R8, PT ;  /* 0x000000081900720c */ /* 0x000fe40003f04270 */
[C---:B------:R-:W-:Y:S02]  /*139e0*/  ISETP.GE.AND P4, PT, R142.reuse, R223, PT ;  /* 0x000000df8e00720c */ /* 0x040fe40003f86270 */
[----:B------:R-:W-:-:S02]  /*139f0*/  ISETP.GE.AND P5, PT, R142, R225, PT ;  /* 0x000000e18e00720c */ /* 0x000fc40003fa6270 */
[----:B------:R-:W-:Y:S02]  /*13a00*/  ISETP.GE.AND P1, PT, R140, R223, PT ;  /* 0x000000df8c00720c */ /* 0x000fe40003f26270 */
[----:B------:R-:W-:Y:S02]  /*13a10*/  ISETP.GT.AND P3, PT, R25, R140, PT ;  /* 0x0000008c1900720c */ /* 0x000fe40003f64270 */
[----:B------:R-:W-:Y:S02]  /*13a20*/  FSEL R12, R31, -INF , !P0 ;  /* 0xff8000001f0c7808 */ /* 0x000fe40004000000 */
        /* <DEDUP_REMOVED lines=16> */
[----:B------:R-:W-:Y:S02]  /*13b30*/  ISETP.GE.AND P5, PT, R130, R223, PT ;  /* 0x000000df8200720c */ /* 0x000fe40003fa6270 */
[----:B------:R-:W-:Y:S02]  /*13b40*/  ISETP.GT.AND P1, PT, R25, R10, PT ;  /* 0x0000000a1900720c */ /* 0x000fe40003f24270 */
[----:B------:R-:W-:Y:S02]  /*13b50*/  FSEL R24, R24, -INF , !P6 ;  /* 0xff80000018187808 */ /* 0x000fe40007000000 */
[----:B------:R-:W-:Y:S02]  /*13b60*/  ISETP.GE.AND P6, PT, R130, R225, PT ;  /* 0x000000e18200720c */ /* 0x000fe40003fc6270 */
[----:B------:R-:W-:-:S02]  /*13b70*/  FSEL R23, R23, -INF , !P0 ;  /* 0xff80000017177808 */ /* 0x000fc40004000000 */
[----:B------:R-:W-:Y:S02]  /*13b80*/  FSEL R11, R11, -INF , !P3 ;  /* 0xff8000000b0b7808 */ /* 0x000fe40005800000 */
[----:B------:R-:W-:Y:S02]  /*13b90*/  FSEL R16, R16, -INF , !P4 ;  /* 0xff80000010107808 */ /* 0x000fe40006000000 */
[----:B------:R-:W-:Y:S02]  /*13ba0*/  FSEL R9, R9, -INF , !P5 ;  /* 0xff80000009097808 */ /* 0x000fe40006800000 */
[----:B------:R-:W-:Y:S02]  /*13bb0*/  FSEL R30, R30, -INF , !P1 ;  /* 0xff8000001e1e7808 */ /* 0x000fe40004800000 */
[----:B------:R-:W-:Y:S02]  /*13bc0*/  ISETP.GT.AND P0, PT, R25, R120, PT ;  /* 0x000000781900720c */ /* 0x000fe40003f04270 */
[----:B------:R-:W-:-:S02]  /*13bd0*/  ISETP.GE.AND P3, PT, R10, R223, PT ;  /* 0x000000df0a00720c */ /* 0x000fc40003f66270 */
[----:B------:R-:W-:Y:S02]  /*13be0*/  ISETP.GE.AND P4, PT, R10, R225, PT ;  /* 0x000000e10a00720c */ /* 0x000fe40003f86270 */
[C---:B------:R-:W-:Y:S02]  /*13bf0*/  ISETP.GE.AND P5, PT, R8.reuse, R223, PT ;  /* 0x000000df0800720c */ /* 0x040fe40003fa6270 */
        /* <DEDUP_REMOVED lines=38> */
[----:B------:R-:W-:Y:S02]  /*13e60*/  FSEL R36, R23, -INF , !P6 ;  /* 0xff80000017247808 */ /* 0x000fe40007000000 */
[----:B------:R-:W-:-:S02]  /*13e70*/  FSEL R163, R163, -INF , !P3 ;  /* 0xff800000a3a37808 */ /* 0x000fc40005800000 */
[----:B------:R-:W-:Y:S02]  /*13e80*/  FSEL R170, R18, -INF , !P4 ;  /* 0xff80000012aa7808 */ /* 0x000fe40006000000 */
[----:B------:R-:W-:Y:S02]  /*13e90*/  FSEL R165, R165, -INF , !P5 ;  /* 0xff800000a5a57808 */ /* 0x000fe40006800000 */
[----:B------:R-:W-:Y:S02]  /*13ea0*/  FSEL R14, R14, -INF , !P1 ;  /* 0xff8000000e0e7808 */ /* 0x000fe40004800000 */
[----:B------:R-:W-:Y:S02]  /*13eb0*/  ISETP.GT.AND P0, PT, R25, R72, PT ;  /* 0x000000481900720c */ /* 0x000fe40003f04270 */
[----:B------:R-:W-:Y:S02]  /*13ec0*/  ISETP.GE.AND P6, PT, R120, R225, PT ;  /* 0x000000e17800720c */ /* 0x000fe40003fc6270 */
        /* <DEDUP_REMOVED lines=81> */
[----:B------:R-:W-:Y:S02]  /*143e0*/  ISETP.GE.AND P6, PT, R54, R225, PT ;  /* 0x000000e13600720c */ /* 0x000fe40003fc6270 */
[C---:B------:R-:W-:Y:S02]  /*143f0*/  ISETP.GE.AND P3, PT, R52.reuse, R223, PT ;  /* 0x000000df3400720c */ /* 0x040fe40003f66270 */
[----:B------:R-:W-:Y:S02]  /*14400*/  ISETP.GE.AND P4, PT, R52, R225, PT ;  /* 0x000000e13400720c */ /* 0x000fe40003f86270 */
[----:B------:R-:W-:-:S02]  /*14410*/  ISETP.GE.AND P5, PT, R46, R223, PT ;  /* 0x000000df2e00720c */ /* 0x000fc40003fa6270 */
[----:B------:R-:W-:Y:S02]  /*14420*/  ISETP.GT.AND P1, PT, R25, R6, PT ;  /* 0x000000061900720c */ /* 0x000fe40003f24270 */
[----:B------:R-:W-:Y:S02]  /*14430*/  FSEL R156, R99, -INF , !P6 ;  /* 0xff800000639c7808 */ /* 0x000fe40007000000 */
[----:B------:R-:W-:Y:S02]  /*14440*/  FSEL R151, R92, -INF , !P3 ;  /* 0xff8000005c977808 */ /* 0x000fe40005800000 */
[----:B------:R-:W-:Y:S02]  /*14450*/  FSEL R154, R94, -INF , !P4 ;  /* 0xff8000005e9a7808 */ /* 0x000fe40006000000 */
[----:B------:R-:W-:Y:S02]  /*14460*/  FSEL R149, R93, -INF , !P5 ;  /* 0xff8000005d957808 */ /* 0x000fe40006800000 */
[----:B------:R-:W-:-:S02]  /*14470*/  FSEL R90, R90, -INF , !P1 ;  /* 0xff8000005a5a7808 */ /* 0x000fc40004800000 */
[----:B------:R-:W-:Y:S02]  /*14480*/  ISETP.GE.AND P6, PT, R46, R225, PT ;  /* 0x000000e12e00720c */ /* 0x000fe40003fc6270 */
[C---:B------:R-:W-:Y:S02]  /*14490*/  ISETP.GE.AND P3, PT, R6.reuse, R223, PT ;  /* 0x000000df0600720c */ /* 0x040fe40003f66270 */
[----:B------:R-:W-:Y:S02]  /*144a0*/  ISETP.GE.AND P4, PT, R6, R225, PT ;  /* 0x000000e10600720c */ /* 0x000fe40003f86270 */
[C---:B------:R-:W-:Y:S02]  /*144b0*/  ISETP.GE.AND P5, PT, R4.reuse, R223, PT ;  /* 0x000000df0400720c */ /* 0x040fe40003fa6270 */
[----:B------:R-:W-:Y:S02]  /*144c0*/  ISETP.GE.AND P1, PT, R4, R225, PT ;  /* 0x000000e10400720c */ /* 0x000fe40003f26270 */
[----:B------:R-:W-:-:S02]  /*144d0*/  FSEL R152, R95, -INF , !P6 ;  /* 0xff8000005f987808 */ /* 0x000fc40007000000 */
[----:B------:R-:W-:Y:S02]  /*144e0*/  FSEL R144, R88, -INF , !P3 ;  /* 0xff80000058907808 */ /* 0x000fe40005800000 */
[----:B------:R-:W-:Y:S02]  /*144f0*/  VIMNMX R227, PT, PT, RZ, R227, !PT ;  /* 0x000000e3ffe37248 */ /* 0x000fe40007fe0100 */
[----:B------:R-:W-:Y:S02]  /*14500*/  VIMNMX R226, PT, PT, RZ, R25, !PT ;  /* 0x00000019ffe27248 */ /* 0x000fe40007fe0100 */
        /* <DEDUP_REMOVED lines=17> */
.L_x_6251:
        /* <DEDUP_REMOVED lines=9> */
[----:B------:R-:W-:-:S04]  /*146b0*/  LOP3.LUT R3, R3, R26, RZ, 0x3c, !PT ;  /* 0x0000001a03037212 */ /* 0x000fc800078e3cff */
        /* <DEDUP_REMOVED lines=50> */
.L_x_6252:
[----:B------:R-:W-:Y:S05]  /*149e0*/  BSYNC.RECONVERGENT B0 ;  /* 0x0000000000007941 */ /* 0x000fea0003800200 */
.L_x_6250:
        /* <DEDUP_REMOVED lines=37> */
.L_x_6249:
[----:B------:R-:W-:Y:S05]  /*14c40*/  BSYNC.RECONVERGENT B1 ;  /* 0x0000000000017941 */ /* 0x000fea0003800200 */
.L_x_6248:
        /* <DEDUP_REMOVED lines=51> */
[----:B------:R-:W5:Y:S01]  /*14f80*/  LDSM.16.MT88.4 R76, [R46+0x10000] ;  /* 0x010000002e4c783b */ /* 0x000f620000004200 */
        /* <DEDUP_REMOVED lines=37> */
[----:B------:R-:W2:Y:S01]  /*151e0*/  LDSM.16.MT88.4 R16, [R67+0x10800] ;  /* 0x010800004310783b */ /* 0x000ea20000004200 */
        /* <DEDUP_REMOVED lines=58> */
[-CC-:B----4-:R-:W-:Y:S01]  /*15590*/  FFMA.FTZ R177, R180, R147.reuse, -R145.reuse ;  /* 0x00000093b4b17223 */ /* 0x190fe20000010891 */
        /* <DEDUP_REMOVED lines=36> */
[----:B--2---:R-:W-:Y:S01]  /*157e0*/  HMMA.16816.F32 R96, R4, R16, R96 ;  /* 0x000000100460723c */ /* 0x004fe20000001860 */
        /* <DEDUP_REMOVED lines=18> */
[----:B------:R-:W-:Y:S01]  /*15910*/  F2FP.F16.F32.PACK_AB R4, R49, R50 ;  /* 0x000000323104723e */ /* 0x000fe200000000ff */
[----:B------:R-:W2:Y:S01]  /*15920*/  LDSM.16.MT88.4 R20, [R46+0xd000] ;  /* 0x00d000002e14783b */ /* 0x000ea20000004200 */
[----:B------:R-:W-:-:S02]  /*15930*/  F2FP.F16.F32.PACK_AB R5, R47, R48 ;  /* 0x000000302f05723e */ /* 0x000fc400000000ff */
[----:B-1----:R-:W-:Y:S02]  /*15940*/  F2FP.F16.F32.PACK_AB R6, R42, R45 ;  /* 0x0000002d2a06723e */ /* 0x002fe400000000ff */
[----:B------:R-:W-:-:S07]  /*15950*/  F2FP.F16.F32.PACK_AB R7, R40, R43 ;  /* 0x0000002b2807723e */ /* 0x000fce00000000ff */
[C---:B---3--:R-:W-:Y:S01]  /*15960*/  HMMA.16816.F32 R96, R4.reuse, R12, R96 ;  /* 0x0000000c0460723c */ /* 0x048fe20000001860 */
[-CC-:B------:R-:W-:Y:S01]  /*15970*/  FFMA.FTZ R13, R168, R147.reuse, -R145.reuse ;  /* 0x00000093a80d7223 */ /* 0x180fe20000010891 */
[-C--:B------:R-:W-:Y:S01]  /*15980*/  FFMA.FTZ R12, R164, R147.reuse, -R145 ;  /* 0x00000093a40c7223 */ /* 0x080fe20000010891 */
[----:B------:R-:W-:Y:S02]  /*15990*/  FFMA.FTZ R168, R165, R147, -R146 ;  /* 0x00000093a5a87223 */ /* 0x000fe40000010892 */
[----:B------:R-:W-:Y:S03]  /*159a0*/  MUFU.EX2 R164, R13 ;  /* 0x0000000d00a47308 */ /* 0x000fe60000000800 */
[C---:B----4-:R-:W-:Y:S01]  /*159b0*/  HMMA.16816.F32 R120, R4.reuse, R32, R120 ;  /* 0x000000200478723c */ /* 0x050fe20000001878 */
[----:B------:R1:W-:Y:S04]  /*159c0*/  MUFU.EX2 R163, R12 ;  /* 0x0000000c00a37308 */ /* 0x0003e80000000800 */
[----:B------:R-:W-:Y:S03]  /*159d0*/  MUFU.EX2 R165, R187 ;  /* 0x000000bb00a57308 */ /* 0x000fe60000000800 */
[C---:B------:R-:W-:Y:S01]  /*159e0*/  HMMA.16816.F32 R116, R4.reuse, R34, R116 ;  /* 0x000000220474723c */ /* 0x040fe20000001874 */
[----:B------:R-:W3:Y:S01]  /*159f0*/  LDSM.16.MT88.4 R32, [R148+0xd800] ;  /* 0x00d800009420783b */ /* 0x000ee20000004200 */
[----:B------:R-:W4:Y:S06]  /*15a00*/  MUFU.EX2 R168, R168 ;  /* 0x000000a800a87308 */ /* 0x000f2c0000000800 */
[C---:B------:R-:W-:Y:S01]  /*15a10*/  HMMA.16816.F32 R92, R4.reuse, R14, R92 ;  /* 0x0000000e045c723c */ /* 0x040fe2000000185c */
[----:B-1----:R-:W1:Y:S07]  /*15a20*/  LDSM.16.MT88.4 R12, [R67+0x11800] ;  /* 0x01180000430c783b */ /* 0x002e6e0000004200 */
        /* <DEDUP_REMOVED lines=29> */
[C---:B-----5:R-:W-:Y:S01]  /*15c00*/  HMMA.16816.F32 R80, R4.reuse, R8, R80 ;  /* 0x000000080450723c */ /* 0x060fe20000001850 */
[-CC-:B------:R-:W-:Y:S01]  /*15c10*/  FFMA.FTZ R8, R183, R147.reuse, -R146.reuse ;  /* 0x00000093b7087223 */ /* 0x180fe20000010892 */
[-C--:B------:R-:W-:Y:S01]  /*15c20*/  FFMA.FTZ R183, R181, R147.reuse, -R146 ;  /* 0x00000093b5b77223 */ /* 0x080fe20000010892 */
[----:B------:R-:W-:Y:S01]  /*15c30*/  FFMA.FTZ R181, R188, R147, -R145 ;  /* 0x00000093bcb57223 */ /* 0x000fe20000010891 */
[----:B------:R-:W-:Y:S04]  /*15c40*/  MUFU.EX2 R176, R176 ;  /* 0x000000b000b07308 */ /* 0x000fe80000000800 */
[C---:B------:R-:W-:Y:S01]  /*15c50*/  HMMA.16816.F32 R92, R4.reuse, R14, R92 ;  /* 0x0000000e045c723c */ /* 0x040fe2000000185c */
[----:B------:R4:W5:Y:S01]  /*15c60*/  MUFU.EX2 R179, R8 ;  /* 0x0000000800b37308 */ /* 0x0009620000000800 */
[----:B-1----:R-:W1:Y:S03]  /*15c70*/  LDSM.16.MT88.4 R12, [R0+0xe000] ;  /* 0x00e00000000c783b */ /* 0x002e660000004200 */
[----:B------:R-:W5:Y:S03]  /*15c80*/  MUFU.EX2 R183, R183 ;  /* 0x000000b700b77308 */ /* 0x000f660000000800 */
[C---:B------:R-:W-:Y:S01]  /*15c90*/  HMMA.16816.F32 R76, R4.reuse, R10, R76 ;  /* 0x0000000a044c723c */ /* 0x040fe2000000184c */
[----:B------:R-:W5:Y:S01]  /*15ca0*/  MUFU.EX2 R181, R181 ;  /* 0x000000b500b57308 */ /* 0x000f620000000800 */
[----:B----4-:R-:W4:Y:S06]  /*15cb0*/  LDSM.16.MT88.4 R8, [R67+0x12000] ;  /* 0x012000004308783b */ /* 0x010f2c0000004200 */
        /* <DEDUP_REMOVED lines=22> */
[----:B----4-:R-:W-:Y:S01]  /*15e20*/  HMMA.16816.F32 R96, R4, R8, R96 ;  /* 0x000000080460723c */ /* 0x010fe20000001860 */
        /* <DEDUP_REMOVED lines=252> */
.L_x_6256:
        /* <DEDUP_REMOVED lines=8> */
.L_x_6257:
[----:B------:R-:W-:Y:S05]  /*16e70*/  BSYNC.RECONVERGENT B0 ;  /* 0x0000000000007941 */ /* 0x000fea0003800200 */
.L_x_6255:
[----:B------:R-:W-:Y:S01]  /*16e80*/  IMAD.SHL.U32 R7, R136, 0x20, RZ ;  /* 0x0000002088077824 */ /* 0x000fe200078e00ff */
[----:B------:R-:W-:Y:S01]  /*16e90*/  LOP3.LUT R0, R222, 0x1c0, RZ, 0xc0, !PT ;  /* 0x000001c0de007812 */ /* 0x000fe200078ec0ff */
[----:B------:R-:W-:Y:S01]  /*16ea0*/  IMAD.SHL.U32 R200, R197, 0x20, RZ ;  /* 0x00000020c5c87824 */ /* 0x000fe200078e00ff */
[----:B------:R-:W-:Y:S01]  /*16eb0*/  SHF.L.U64.HI R4, R136, 0x5, R137 ;  /* 0x0000000588047819 */ /* 0x000fe20000010289 */
[----:B------:R-:W-:Y:S01]  /*16ec0*/  IMAD.MOV.U32 R184, RZ, RZ, 0x20 ;  /* 0x00000020ffb87424 */ /* 0x000fe200078e00ff */
[----:B------:R-:W-:Y:S01]  /*16ed0*/  IADD3 R10, P0, PT, R7, R210, RZ ;  /* 0x000000d2070a7210 */ /* 0x000fe20007f1e0ff */
[----:B------:R-:W-:Y:S01]  /*16ee0*/  VIADD R61, R62, UR6 ;  /* 0x000000063e3d7c36 */ /* 0x000fe20008000000 */
[--C-:B------:R-:W-:Y:S01]  /*16ef0*/  SHF.R.U32.HI R199, RZ, 0x1, R197.reuse ;  /* 0x00000001ffc77819 */ /* 0x100fe200000116c5 */
[----:B------:R-:W-:Y:S01]  /*16f00*/  BSSY.RECONVERGENT B1, `(.L_x_6258) ;  /* 0x0000171000017945 */ /* 0x000fe20003800200 */
[----:B------:R-:W-:Y:S01]  /*16f10*/  LOP3.LUT R9, R0, 0x38, R197, 0xf8, !PT ;  /* 0x0000003800097812 */ /* 0x000fe200078ef8c5 */
[----:B------:R-:W-:Y:S01]  /*16f20*/  IMAD.X R11, R4, 0x1, R211, P0 ;  /* 0x00000001040b7824 */ /* 0x000fe200000e06d3 */
[----:B------:R-:W-:-:S02]  /*16f30*/  LOP3.LUT R0, R199, 0x8, RZ, 0xc0, !PT ;  /* 0x00000008c7007812 */ /* 0x000fc400078ec0ff */
[----:B------:R-:W-:Y:S02]  /*16f40*/  LOP3.LUT R9, R9, R196, RZ, 0x3c, !PT ;  /* 0x000000c409097212 */ /* 0x000fe400078e3cff */
[-C--:B------:R-:W-:Y:S02]  /*16f50*/  IADD3 R8, P0, PT, R10, R7.reuse, RZ ;  /* 0x000000070a087210 */ /* 0x080fe40007f1e0ff */
[----:B------:R-:W-:Y:S02]  /*16f60*/  LOP3.LUT R5, R0, 0x1c0, R41, 0xf8, !PT ;  /* 0x000001c000057812 */ /* 0x000fe400078ef829 */
[----:B------:R-:W-:Y:S01]  /*16f70*/  LOP3.LUT R0, R9, 0x1e00, R222, 0xf8, !PT ;  /* 0x00001e0009007812 */ /* 0x000fe200078ef8de */
[----:B------:R-:W-:Y:S01]  /*16f80*/  IMAD.X R9, R11, 0x1, R4, P0 ;  /* 0x000000010b097824 */ /* 0x000fe200000e0604 */
[----:B------:R-:W-:Y:S02]  /*16f90*/  IADD3 R12, P0, PT, R8, R7, RZ ;  /* 0x00000007080c7210 */ /* 0x000fe40007f1e0ff */
[----:B------:R-:W-:-:S02]  /*16fa0*/  LEA R0, R0, UR6, 0x1 ;  /* 0x0000000600007c11 */ /* 0x000fc4000f8e08ff */
[----:B------:R-:W-:Y:S01]  /*16fb0*/  LOP3.LUT R200, R200, 0x7c00, RZ, 0xc0, !PT ;  /* 0x00007c00c8c87812 */ /* 0x000fe200078ec0ff */
[--C-:B------:R-:W-:Y:S01]  /*16fc0*/  IMAD.X R13, R9, 0x1, R4.reuse, P0 ;  /* 0x00000001090d7824 */ /* 0x100fe200000e0604 */
[-C--:B------:R-:W-:Y:S01]  /*16fd0*/  IADD3 R18, P0, PT, R12, R7.reuse, RZ ;  /* 0x000000070c127210 */ /* 0x080fe20007f1e0ff */
[----:B------:R-:W-:Y:S01]  /*16fe0*/  @!PT LDS RZ, [RZ] ;  /* 0x00000000fffff984 */ /* 0x000fe20000000800 */
[----:B------:R-:W-:Y:S01]  /*16ff0*/  @!PT LDS RZ, [RZ] ;  /* 0x00000000fffff984 */ /* 0x000fe20000000800 */
[----:B------:R-:W-:Y:S01]  /*17000*/  @!PT LDS RZ, [RZ] ;  /* 0x00000000fffff984 */ /* 0x000fe20000000800 */
[----:B------:R-:W-:Y:S01]  /*17010*/  LDGSTS.E.BYPASS.LTC128B.128 [R0+0xc000], desc[UR4][R210.64] ;  /* 0x0c000000d2007fae */ /* 0x000fe2000b981a04 */
[----:B------:R-:W-:Y:S02]  /*17020*/  LOP3.LUT R41, R200, 0x200, R41, 0xf8, !PT ;  /* 0x00000200c8297812 */ /* 0x000fe400078ef829 */
[----:B------:R-:W-:Y:S01]  /*17030*/  LOP3.LUT P3, RZ, R197, 0x2, RZ, 0xc0, !PT ;  /* 0x00000002c5ff7812 */ /* 0x000fe2000786c0ff */
[----:B------:R-:W-:Y:S01]  /*17040*/  IMAD.X R19, R13, 0x1, R4, P0 ;  /* 0x000000010d137824 */ /* 0x000fe200000e0604 */
[----:B------:R-:W-:Y:S01]  /*17050*/  IADD3 R16, P0, PT, R18, R7, RZ ;  /* 0x0000000712107210 */ /* 0x000fe20007f1e0ff */
[----:B------:R-:W-:Y:S01]  /*17060*/  LDGSTS.E.BYPASS.LTC128B.128 [R0+0x10000], desc[UR4][R210.64+0x80] ;  /* 0x10000080d2007fae */ /* 0x000fe2000b981a04 */
[----:B------:R-:W-:-:S02]  /*17070*/  LOP3.LUT R5, R41, R5, R196, 0xf6, !PT ;  /* 0x0000000529057212 */ /* 0x000fc400078ef6c4 */
[-C--:B------:R-:W-:Y:S01]  /*17080*/  IADD3 R24, P1, PT, R16, R7.reuse, RZ ;  /* 0x0000000710187210 */ /* 0x080fe20007f3e0ff */
[--C-:B------:R-:W-:Y:S01]  /*17090*/  IMAD.X R17, R19, 0x1, R4.reuse, P0 ;  /* 0x0000000113117824 */ /* 0x100fe200000e0604 */
[----:B------:R-:W-:Y:S01]  /*170a0*/  LDGSTS.E.BYPASS.LTC128B.128 [R0+0xc800], desc[UR4][R10.64] ;  /* 0x0c8000000a007fae */ /* 0x000fe2000b981a04 */
[----:B------:R-:W-:Y:S02]  /*170b0*/  LEA R185, R5, UR6, 0x1 ;  /* 0x0000000605b97c11 */ /* 0x000fe4000f8e08ff */
[----:B------:R-:W-:Y:S01]  /*170c0*/  IADD3 R26, P0, PT, R24, R7, RZ ;  /* 0x00000007181a7210 */ /* 0x000fe20007f1e0ff */
[----:B------:R-:W-:Y:S01]  /*170d0*/  LDGSTS.E.BYPASS.LTC128B.128 [R0+0x10800], desc[UR4][R10.64+0x80] ;  /* 0x108000800a007fae */ /* 0x000fe2000b981a04 */
[----:B------:R-:W-:Y:S01]  /*170e0*/  IMAD.X R25, R17, 0x1, R4, P1 ;  /* 0x0000000111197824 */ /* 0x000fe200008e0604 */
[----:B------:R-:W-:Y:S01]  /*170f0*/  SEL R184, R184, 0xffffffe0, !P3 ;  /* 0xffffffe0b8b87807 */ /* 0x000fe20005800000 */
[----:B------:R-:W-:Y:S01]  /*17100*/  IMAD.IADD R236, R185, 0x1, R44 ;  /* 0x00000001b9ec7824 */ /* 0x000fe200078e022c */
[----:B------:R-:W-:Y:S01]  /*17110*/  LDGSTS.E.BYPASS.LTC128B.128 [R0+0xd000], desc[UR4][R8.64] ;  /* 0x0d00000008007fae */ /* 0x000fe2000b981a04 */
[----:B------:R-:W-:Y:S01]  /*17120*/  IMAD.X R27, R25, 0x1, R4, P0 ;  /* 0x00000001191b7824 */ /* 0x000fe200000e0604 */
[----:B------:R-:W-:Y:S01]  /*17130*/  LOP3.LUT R224, R224, 0xfffffffe, RZ, 0xc0, !PT ;  /* 0xfffffffee0e07812 */ /* 0x000fe200078ec0ff */
[--C-:B------:R-:W-:Y:S01]  /*17140*/  IMAD.IADD R202, R185, 0x1, R184.reuse ;  /* 0x00000001b9ca7824 */ /* 0x100fe200078e02b8 */
[----:B------:R-:W-:Y:S01]  /*17150*/  LDGSTS.E.BYPASS.LTC128B.128 [R0+0x11000], desc[UR4][R8.64+0x80] ;  /* 0x1100008008007fae */ /* 0x000fe2000b981a04 */
[----:B------:R-:W-:-:S02]  /*17160*/  IMAD.IADD R138, R61, 0x1, R184 ;  /* 0x000000013d8a7824 */ /* 0x000fc400078e02b8 */
[----:B------:R-:W-:Y:S01]  /*17170*/  IMAD.IADD R61, R61, 0x1, R44 ;  /* 0x000000013d3d7824 */ /* 0x000fe200078e022c */
[----:B------:R-:W-:Y:S01]  /*17180*/  LDGSTS.E.BYPASS.LTC128B.128 [R0+0xd800], desc[UR4][R12.64] ;  /* 0x0d8000000c007fae */ /* 0x000fe2000b981a04 */
[C---:B------:R-:W-:Y:S02]  /*17190*/  IMAD.IADD R201, R184.reuse, 0x1, R236 ;  /* 0x00000001b8c97824 */ /* 0x040fe400078e02ec */
[----:B------:R-:W-:Y:S01]  /*171a0*/  IMAD.IADD R139, R184, 0x1, R61 ;  /* 0x00000001b88b7824 */ /* 0x000fe200078e023d */
        /* <DEDUP_REMOVED lines=9> */
[----:B------:R-:W-:Y:S04]  /*17240*/  LDSM.16.M88.4 R140, [R185] ;  /* 0x00000000b98c783b */ /* 0x000fe80000000200 */
[----:B------:R-:W2:Y:S04]  /*17250*/  LDSM.16.M88.4 R20, [R62+UR6+0x4000] ;  /* 0x004000063e14783b */ /* 0x000ea80008000200 */
[----:B-1----:R-:W1:Y:S04]  /*17260*/  LDSM.16.M88.4 R12, [R62+UR6+0x4800] ;  /* 0x004800063e0c783b */ /* 0x002e680008000200 */
[----:B------:R-:W3:Y:S04]  /*17270*/  LDSM.16.M88.4 R4, [R62+UR6+0x5000] ;  /* 0x005000063e04783b */ /* 0x000ee80008000200 */
[----:B------:R-:W4:Y:S04]  /*17280*/  LDSM.16.M88.4 R172, [R62+UR6+0x5800] ;  /* 0x005800063eac783b */ /* 0x000f280008000200 */
[----:B------:R-:W5:Y:S04]  /*17290*/  LDSM.16.M88.4 R164, [R62+UR6+0x6000] ;  /* 0x006000063ea4783b */ /* 0x000f680008000200 */
[----:B------:R-:W5:Y:S04]  /*172a0*/  LDSM.16.M88.4 R156, [R62+UR6+0x6800] ;  /* 0x006800063e9c783b */ /* 0x000f680008000200 */
[----:B------:R-:W5:Y:S04]  /*172b0*/  LDSM.16.M88.4 R148, [R62+UR6+0x7000] ;  /* 0x007000063e94783b */ /* 0x000f680008000200 */
[----:B------:R-:W5:Y:S04]  /*172c0*/  LDSM.16.M88.4 R32, [R62+UR6+0x7800] ;  /* 0x007800063e20783b */ /* 0x000f680008000200 */
[----:B------:R-:W-:Y:S04]  /*172d0*/  LDSM.16.M88.4 R48, [R202] ;  /* 0x00000000ca30783b */ /* 0x000fe80000000200 */
[----:B------:R-:W5:Y:S01]  /*172e0*/  LDSM.16.M88.4 R28, [R138+0x4000] ;  /* 0x004000008a1c783b */ /* 0x000f620000000200 */
[C---:B--2---:R-:W-:Y:S03]  /*172f0*/  HMMA.16816.F32 R24, R140.reuse, R20, RZ ;  /* 0x000000148c18723c */ /* 0x044fe600000018ff */
[----:B------:R-:W2:Y:S04]  /*17300*/  LDSM.16.M88.4 R40, [R138+0x4800] ;  /* 0x004800008a28783b */ /* 0x000ea80000000200 */
[----:B------:R-:W2:Y:S01]  /*17310*/  LDSM.16.M88.4 R36, [R138+0x5000] ;  /* 0x005000008a24783b */ /* 0x000ea20000000200 */
        /* <DEDUP_REMOVED lines=9> */
[C---:B----4-:R-:W-:Y:S03]  /*173b0*/  HMMA.16816.F32 R176, R140.reuse, R172, RZ ;  /* 0x000000ac8cb0723c */ /* 0x050fe600000018ff */
[----:B------:R-:W-:Y:S04]  /*173c0*/  LDSM.16.M88.4 R192, [R62+UR6+0xb000] ;  /* 0x00b000063ec0783b */ /* 0x000fe80008000200 */
[----:B------:R-:W-:Y:S01]  /*173d0*/  LDSM.16.M88.4 R188, [R62+UR6+0xb800] ;  /* 0x00b800063ebc783b */ /* 0x000fe20008000200 */
        /* <DEDUP_REMOVED lines=58> */
[C---:B--2---:R-:W-:Y:S08]  /*17780*/  HMMA.16816.F32 R152, R52.reuse, R36, R152 ;  /* 0x000000243498723c */ /* 0x044ff00000001898 */
[C---:B------:R-:W-:Y:S01]  /*17790*/  HMMA.16816.F32 R148, R52.reuse, R38, R148 ;  /* 0x000000263494723c */ /* 0x040fe20000001894 */
[----:B------:R-:W2:Y:S07]  /*177a0*/  LDSM.16.M88.4 R36, [R139+0x6000] ;  /* 0x006000008b24783b */ /* 0x000eae0000000200 */
[C---:B------:R-:W-:Y:S08]  /*177b0*/  HMMA.16816.F32 R144, R52.reuse, R56, R144 ;  /* 0x000000383490723c */ /* 0x040ff00000001890 */
[----:B------:R-:W-:Y:S01]  /*177c0*/  HMMA.16816.F32 R140, R52, R58, R140 ;  /* 0x0000003a348c723c */ /* 0x000fe2000000188c */
[----:B------:R-:W2:Y:S04]  /*177d0*/  LDSM.16.M88.4 R56, [R139+0x7800] ;  /* 0x007800008b38783b */ /* 0x000ea80000000200 */
[----:B------:R-:W-:Y:S03]  /*177e0*/  LDSM.16.M88.4 R52, [R62+UR6+0x9000] ;  /* 0x009000063e34783b */ /* 0x000fe60008000200 */
[C---:B-1----:R-:W-:Y:S08]  /*177f0*/  HMMA.16816.F32 R24, R40.reuse, R32, R24 ;  /* 0x000000202818723c */ /* 0x042ff00000001818 */
[C---:B------:R-:W-:Y:S01]  /*17800*/  HMMA.16816.F32 R20, R40.reuse, R34, R20 ;  /* 0x000000222814723c */ /* 0x040fe20000001814 */
[----:B------:R-:W1:Y:S07]  /*17810*/  LDSM.16.M88.4 R32, [R62+UR6+0x8000] ;  /* 0x008000063e20783b */ /* 0x000e6e0008000200 */
        /* <DEDUP_REMOVED lines=9> */
[C---:B--2---:R-:W-:Y:S08]  /*178b0*/  HMMA.16816.F32 R168, R40.reuse, R36, R168 ;  /* 0x0000002428a8723c */ /* 0x044ff000000018a8 */
[C---:B------:R-:W-:Y:S01]  /*178c0*/  HMMA.16816.F32 R164, R40.reuse, R38, R164 ;  /* 0x0000002628a4723c */ /* 0x040fe200000018a4 */
[----:B------:R-:W2:Y:S07]  /*178d0*/  LDSM.16.M88.4 R36, [R62+UR6+0xa800] ;  /* 0x00a800063e24783b */ /* 0x000eae0008000200 */
        /* <DEDUP_REMOVED lines=24> */
[----:B------:R-:W5:Y:S07]  /*17a60*/  LDSM.16.M88.4 R44, [R138+0xb800] ;  /* 0x00b800008a2c783b */ /* 0x000f6e0000000200 */
[C---:B--2---:R-:W-:Y:S08]  /*17a70*/  HMMA.16816.F32 R160, R184.reuse, R36, R160 ;  /* 0x00000024b8a0723c */ /* 0x044ff000000018a0 */
[----:B------:R-:W-:Y:S01]  /*17a80*/  HMMA.16816.F32 R156, R184, R38, R156 ;  /* 0x00000026b89c723c */ /* 0x000fe2000000189c */
        /* <DEDUP_REMOVED lines=16> */
[----:B------:R4:W3:Y:S07]  /*17b90*/  LDSM.16.M88.4 R180, [R61+0xb800] ;  /* 0x00b800003db4783b */ /* 0x0008ee0000000200 */
[C---:B------:R-:W-:Y:S08]  /*17ba0*/  HMMA.16816.F32 R16, R40.reuse, R64, R16 ;  /* 0x000000402810723c */ /* 0x040ff00000001810 */
[C---:B------:R-:W-:Y:S01]  /*17bb0*/  HMMA.16816.F32 R12, R40.reuse, R66, R12 ;  /* 0x00000042280c723c */ /* 0x040fe2000000180c */
[----:B------:R-:W-:Y:S07]  /*17bc0*/  LDSM.16.M88.4 R64, [R201+0x2000] ;  /* 0x00200000c940783b */ /* 0x000fee0000000200 */
[----:B------:R-:W-:Y:S01]  /*17bd0*/  HMMA.16816.F32 R168, R40, R56, R168 ;  /* 0x0000003828a8723c */ /* 0x000fe200000018a8 */
[----:B----4-:R-:W-:-:S05]  /*17be0*/  VIADD R61, R135, 0xfffffffe ;  /* 0xfffffffe873d7836 */ /* 0x010fca0000000000 */
[----:B------:R-:W-:Y:S02]  /*17bf0*/  ISETP.GT.AND P0, PT, R61, R206, PT ;  /* 0x000000ce3d00720c */ /* 0x000fe40003f04270 */
[C---:B------:R-:W-:Y:S01]  /*17c00*/  HMMA.16816.F32 R164, R40.reuse, R58, R164 ;  /* 0x0000003a28a4723c */ /* 0x040fe200000018a4 */
[----:B------:R-:W4:Y:S07]  /*17c10*/  LDSM.16.M88.4 R56, [R139+0x8000] ;  /* 0x008000008b38783b */ /* 0x000f2e0000000200 */
[----:B------:R-:W-:Y:S03]  /*17c20*/  HMMA.16816.F32 R160, R40, R52, R160 ;  /* 0x0000003428a0723c */ /* 0x000fe600000018a0 */
[----:B------:R-:W-:-:S05]  /*17c30*/  @P0 LOP3.LUT R224, R224, 0x1, RZ, 0xfc, !PT ;  /* 0x00000001e0e00812 */ /* 0x000fca00078efcff */
[C---:B------:R-:W-:Y:S01]  /*17c40*/  HMMA.16816.F32 R156, R40.reuse, R54, R156 ;  /* 0x00000036289c723c */ /* 0x040fe2000000189c */
[----:B------:R-:W4:Y:S07]  /*17c50*/  LDSM.16.M88.4 R52, [R139+0x8800] ;  /* 0x008800008b34783b */ /* 0x000f2e0000000200 */
[C---:B------:R-:W-:Y:S08]  /*17c60*/  HMMA.16816.F32 R152, R40.reuse, R48, R152 ;  /* 0x000000302898723c */ /* 0x040ff00000001898 */
[C---:B------:R-:W-:Y:S01]  /*17c70*/  HMMA.16816.F32 R148, R40.reuse, R50, R148 ;  /* 0x000000322894723c */ /* 0x040fe20000001894 */
[----:B------:R-:W4:Y:S07]  /*17c80*/  LDSM.16.M88.4 R48, [R139+0x9000] ;  /* 0x009000008b30783b */ /* 0x000f2e0000000200 */
[C---:B-----5:R-:W-:Y:S08]  /*17c90*/  HMMA.16816.F32 R144, R40.reuse, R44, R144 ;  /* 0x0000002c2890723c */ /* 0x060ff00000001890 */
[----:B------:R-:W-:Y:S01]  /*17ca0*/  HMMA.16816.F32 R140, R40, R46, R140 ;  /* 0x0000002e288c723c */ /* 0x000fe2000000188c */
[----:B------:R-:W5:Y:S04]  /*17cb0*/  LDSM.16.M88.4 R44, [R139+0x9800] ;  /* 0x009800008b2c783b */ /* 0x000f680000000200 */
[----:B------:R-:W5:Y:S03]  /*17cc0*/  LDSM.16.M88.4 R40, [R139+0xa000] ;  /* 0x00a000008b28783b */ /* 0x000f660000000200 */
        /* <DEDUP_REMOVED lines=20> */
[C---:B----4-:R-:W-:Y:S08]  /*17e10*/  HMMA.16816.F32 R24, R64.reuse, R56, R24 ;  /* 0x000000384018723c */ /* 0x050ff00000001818 */
[C---:B------:R-:W-:Y:S08]  /*17e20*/  HMMA.16816.F32 R20, R64.reuse, R58, R20 ;  /* 0x0000003a4014723c */ /* 0x040ff00000001814 */
[C---:B------:R-:W-:Y:S08]  /*17e30*/  HMMA.16816.F32 R16, R64.reuse, R52, R16 ;  /* 0x000000344010723c */ /* 0x040ff00000001810 */
        /* <DEDUP_REMOVED lines=8> */
[C---:B------:R-:W-:Y:S08]  /*17ec0*/  HMMA.16816.F32 R156, R64.reuse, R38, R156 ;  /* 0x00000026409c723c */ /* 0x040ff0000000189c */
[C---:B-1----:R-:W-:Y:S08]  /*17ed0*/  HMMA.16816.F32 R152, R64.reuse, R32, R152 ;  /* 0x000000204098723c */ /* 0x042ff00000001898 */
[C---:B------:R-:W-:Y:S08]  /*17ee0*/  HMMA.16816.F32 R148, R64.reuse, R34, R148 ;  /* 0x000000224094723c */ /* 0x040ff00000001894 */
[C---:B---3--:R-:W-:Y:S08]  /*17ef0*/  HMMA.16816.F32 R144, R64.reuse, R28, R144 ;  /* 0x0000001c4090723c */ /* 0x048ff00000001890 */
[----:B------:R-:W-:Y:S01]  /*17f00*/  HMMA.16816.F32 R140, R64, R30, R140 ;  /* 0x0000001e408c723c */ /* 0x000fe2000000188c */
[----:B------:R-:W-:Y:S06]  /*17f10*/  BAR.SYNC.DEFER_BLOCKING 0x0 ;  /* 0x0000000000007b1d */ /* 0x000fec0000010000 */
[----:B------:R-:W-:-:S13]  /*17f20*/  @!P0 BRA `(.L_x_6259) ;  /* 0x0000000400b88947 */ /* 0x000fda0003800000 */
[----:B------:R-:W-:Y:S04]  /*17f30*/  BSSY.RECONVERGENT B0, `(.L_x_6260) ;  /* 0x0000048000007945 */ /* 0x000fe80003800200 */
        /* <DEDUP_REMOVED lines=33> */
[----:B------:R-:W-:Y:S01]  /*18150*/  ISETP.GE.AND P0, PT, R28, RZ, PT ;  /* 0x000000ff1c00720c */ /* 0x000fe20003f06270 */
[----:B------:R-:W2:Y:S06]  /*18160*/  LD.E.64 R36, desc[UR4][R132.64+0x20] ;  /* 0x0000200484247980 */ /* 0x000eac000c101b00 */
[----:B------:R-:W-:Y:S01]  /*18170*/  @P3 VIADD R34, R34, 0x1 ;  /* 0x0000000122223836 */ /* 0x000fe20000000000 */
[----:B------:R-:W-:-:S02]  /*18180*/  ISETP.NE.AND P3, PT, R31, RZ, PT ;  /* 0x000000ff1f00720c */ /* 0x000fc40003f65270 */
        /* <DEDUP_REMOVED lines=26> */
.L_x_6261:
        /* <DEDUP_REMOVED lines=8> */
.L_x_6262:
[----:B------:R-:W-:Y:S05]  /*183b0*/  BSYNC.RECONVERGENT B0 ;  /* 0x0000000000007941 */ /* 0x000fea0003800200 */
.L_x_6260:
        /* <DEDUP_REMOVED lines=37> */
.L_x_6259:
[----:B------:R-:W-:Y:S05]  /*18610*/  BSYNC.RECONVERGENT B1 ;  /* 0x0000000000017941 */ /* 0x000fea0003800200 */
.L_x_6258:
[----:B-1----:R-:W2:Y:S01]  /*18620*/  LD.E R0, desc[UR4][R132.64+0xdc] ;  /* 0x0000dc0484007980 */ /* 0x002ea2000c101900 */
[----:B------:R-:W-:-:S04]  /*18630*/  IMAD R28, R135, 0x80, R60 ;  /* 0x00000080871c7824 */ /* 0x000fc800078e023c */
[C---:B------:R-:W-:Y:S02]  /*18640*/  VIADD R35, R28.reuse, 0xffffff00 ;  /* 0xffffff001c237836 */ /* 0x040fe40000000000 */
[C---:B------:R-:W-:Y:S02]  /*18650*/  VIADD R33, R28.reuse, 0xffffff08 ;  /* 0xffffff081c217836 */ /* 0x040fe40000000000 */
[C---:B------:R-:W-:Y:S01]  /*18660*/  VIADD R138, R28.reuse, 0xffffff01 ;  /* 0xffffff011c8a7836 */ /* 0x040fe20000000000 */
[C---:B------:R-:W-:Y:S01]  /*18670*/  ISETP.GE.AND P1, PT, R35.reuse, R227, PT ;  /* 0x000000e32300720c */ /* 0x040fe20003f26270 */
[----:B------:R-:W-:Y:S01]  /*18680*/  VIADD R29, R28, 0xffffff10 ;  /* 0xffffff101c1d7836 */ /* 0x000fe20000000000 */
[----:B------:R-:W-:Y:S02]  /*18690*/  ISETP.GE.AND P3, PT, R35, R223, PT ;  /* 0x000000df2300720c */ /* 0x000fe40003f66270 */
[----:B------:R-:W-:Y:S02]  /*186a0*/  FSEL R24, R24, -INF , P1 ;  /* 0xff80000018187808 */ /* 0x000fe40000800000 */
[-C--:B------:R-:W-:Y:S01]  /*186b0*/  ISETP.GE.AND P4, PT, R33, R227.reuse, PT ;  /* 0x000000e32100720c */ /* 0x080fe20003f86270 */
[----:B------:R-:W-:Y:S01]  /*186c0*/  VIADD R31, R28, 0xffffff09 ;  /* 0xffffff091c1f7836 */ /* 0x000fe20000000000 */
[----:B------:R-:W-:Y:S01]  /*186d0*/  ISETP.GE.AND P0, PT, R138, R227, PT ;  /* 0x000000e38a00720c */ /* 0x000fe20003f06270 */
[----:B------:R-:W-:Y:S01]  /*186e0*/  VIADD R248, R28, 0xffffff18 ;  /* 0xffffff181cf87836 */ /* 0x000fe20000000000 */
[----:B------:R-:W-:-:S02]  /*186f0*/  FSEL R24, R24, -INF , !P3 ;  /* 0xff80000018187808 */ /* 0x000fc40005800000 */
[----:B------:R-:W-:Y:S02]  /*18700*/  ISETP.GE.AND P1, PT, R33, R223, PT ;  /* 0x000000df2100720c */ /* 0x000fe40003f26270 */
[----:B------:R-:W-:Y:S02]  /*18710*/  FSEL R20, R20, -INF , P4 ;  /* 0xff80000014147808 */ /* 0x000fe40002000000 */
[-C--:B------:R-:W-:Y:S01]  /*18720*/  ISETP.GE.AND P3, PT, R29, R227.reuse, PT ;  /* 0x000000e31d00720c */ /* 0x080fe20003f66270 */
[----:B------:R-:W-:Y:S01]  /*18730*/  VIADD R252, R28, 0xffffff11 ;  /* 0xffffff111cfc7836 */ /* 0x000fe20000000000 */
[----:B------:R-:W-:Y:S02]  /*18740*/  FSEL R25, R25, -INF , P0 ;  /* 0xff80000019197808 */ /* 0x000fe40000000000 */
[----:B------:R-:W-:Y:S02]  /*18750*/  ISETP.GE.AND P0, PT, R31, R227, PT ;  /* 0x000000e31f00720c */ /* 0x000fe40003f06270 */
[----:B------:R-:W-:Y:S01]  /*18760*/  FSEL R20, R20, -INF , !P1 ;  /* 0xff80000014147808 */ /* 0x000fe20004800000 */
[----:B------:R-:W-:Y:S01]  /*18770*/  VIADD R242, R28, 0xffffff20 ;  /* 0xffffff201cf27836 */ /* 0x000fe20000000000 */
[----:B------:R-:W-:-:S02]  /*18780*/  ISETP.GE.AND P1, PT, R29, R223, PT ;  /* 0x000000df1d00720c */ /* 0x000fc40003f26270 */
[----:B------:R-:W-:Y:S02]  /*18790*/  FSEL R201, R16, -INF , P3 ;  /* 0xff80000010c97808 */ /* 0x000fe40001800000 */
[----:B------:R-:W-:Y:S01]  /*187a0*/  ISETP.GE.AND P3, PT, R248, R227, PT ;  /* 0x000000e3f800720c */ /* 0x000fe20003f66270 */
[----:B------:R-:W-:Y:S01]  /*187b0*/  VIADD R244, R28, 0xffffff19 ;  /* 0xffffff191cf47836 */ /* 0x000fe20000000000 */
[----:B------:R-:W-:Y:S02]  /*187c0*/  FSEL R21, R21, -INF , P0 ;  /* 0xff80000015157808 */ /* 0x000fe40000000000 */
[----:B------:R-:W-:Y:S02]  /*187d0*/  ISETP.GE.AND P4, PT, R31, R223, PT ;  /* 0x000000df1f00720c */ /* 0x000fe40003f86270 */
[----:B------:R-:W-:Y:S02]  /*187e0*/  ISETP.GE.AND P0, PT, R252, R227, PT ;  /* 0x000000e3fc00720c */ /* 0x000fe40003f06270 */
[----:B------:R-:W-:Y:S01]  /*187f0*/  FSEL R201, R201, -INF , !P1 ;  /* 0xff800000c9c97808 */ /* 0x000fe20004800000 */
[----:B------:R-:W-:Y:S01]  /*18800*/  VIADD R202, R28, 0xffffff28 ;  /* 0xffffff281cca7836 */ /* 0x000fe20000000000 */
[----:B------:R-:W-:-:S02]  /*18810*/  ISETP.GE.AND P1, PT, R248, R223, PT ;  /* 0x000000dff800720c */ /* 0x000fc40003f26270 */
[----:B------:R-:W-:Y:S02]  /*18820*/  FSEL R12, R12, -INF , P3 ;  /* 0xff8000000c0c7808 */ /* 0x000fe40001800000 */
[----:B------:R-:W-:Y:S01]  /*18830*/  ISETP.GE.AND P3, PT, R242, R227, PT ;  /* 0x000000e3f200720c */ /* 0x000fe20003f66270 */
[----:B------:R-:W-:Y:S01]  /*18840*/  VIADD R240, R28, 0xffffff21 ;  /* 0xffffff211cf07836 */ /* 0x000fe20000000000 */
[----:B------:R-:W-:Y:S02]  /*18850*/  FSEL R16, R21, -INF , !P4 ;  /* 0xff80000015107808 */ /* 0x000fe40006000000 */
[----:B------:R-:W-:Y:S02]  /*18860*/  FSEL R17, R17, -INF , P0 ;  /* 0xff80000011117808 */ /* 0x000fe40000000000 */
[----:B------:R-:W-:Y:S02]  /*18870*/  ISETP.GE.AND P4, PT, R252, R223, PT ;  /* 0x000000dffc00720c */ /* 0x000fe40003f86270 */
[----:B------:R-:W-:-:S02]  /*18880*/  ISETP.GE.AND P0, PT, R244, R227, PT ;  /* 0x000000e3f400720c */ /* 0x000fc40003f06270 */
[----:B------:R-:W-:Y:S01]  /*18890*/  FSEL R191, R12, -INF , !P1 ;  /* 0xff8000000cbf7808 */ /* 0x000fe20004800000 */
[----:B------:R-:W-:Y:S01]  /*188a0*/  VIADD R192, R28, 0xffffff30 ;  /* 0xffffff301cc07836 */ /* 0x000fe20000000000 */
[----:B------:R-:W-:Y:S02]  /*188b0*/  ISETP.GE.AND P1, PT, R242, R223, PT ;  /* 0x000000dff200720c */ /* 0x000fe40003f26270 */
[----:B------:R-:W-:Y:S02]  /*188c0*/  FSEL R8, R8, -INF , P3 ;  /* 0xff80000008087808 */ /* 0x000fe40001800000 */
[----:B------:R-:W-:Y:S01]  /*188d0*/  ISETP.GE.AND P3, PT, R202, R227, PT ;  /* 0x000000e3ca00720c */ /* 0x000fe20003f66270 */
[----:B------:R-:W-:Y:S01]  /*188e0*/  VIADD R194, R28, 0xffffff29 ;  /* 0xffffff291cc27836 */ /* 0x000fe20000000000 */
[----:B------:R-:W-:Y:S02]  /*188f0*/  FSEL R193, R17, -INF , !P4 ;  /* 0xff80000011c17808 */ /* 0x000fe40006000000 */
[----:B------:R-:W-:-:S02]  /*18900*/  FSEL R13, R13, -INF , P0 ;  /* 0xff8000000d0d7808 */ /* 0x000fc40000000000 */
[----:B------:R-:W-:Y:S02]  /*18910*/  ISETP.GE.AND P4, PT, R244, R223, PT ;  /* 0x000000dff400720c */ /* 0x000fe40003f86270 */
[----:B------:R-:W-:Y:S02]  /*18920*/  ISETP.GE.AND P0, PT, R240, R227, PT ;  /* 0x000000e3f000720c */ /* 0x000fe40003f06270 */
[----:B------:R-:W-:Y:S01]  /*18930*/  FSEL R180, R8, -INF , !P1 ;  /* 0xff80000008b47808 */ /* 0x000fe20004800000 */
[----:B------:R-:W-:Y:S01]  /*18940*/  VIADD R66, R28, 0xffffff38 ;  /* 0xffffff381c427836 */ /* 0x000fe20000000000 */
[----:B------:R-:W-:Y:S02]  /*18950*/  ISETP.GE.AND P1, PT, R202, R223, PT ;  /* 0x000000dfca00720c */ /* 0x000fe40003f26270 */
[----:B------:R-:W-:Y:S02]  /*18960*/  FSEL R4, R4, -INF , P3 ;  /* 0xff80000004047808 */ /* 0x000fe40001800000 */
[----:B------:R-:W-:Y:S01]  /*18970*/  ISETP.GE.AND P3, PT, R192, R227, PT ;  /* 0x000000e3c000720c */ /* 0x000fe20003f66270 */
[----:B------:R-:W-:Y:S01]  /*18980*/  VIADD R190, R28, 0xffffff31 ;  /* 0xffffff311cbe7836 */ /* 0x000fe20000000000 */
[----:B------:R-:W-:-:S02]  /*18990*/  FSEL R187, R13, -INF , !P4 ;  /* 0xff8000000dbb7808 */ /* 0x000fc40006000000 */
[----:B------:R-:W-:Y:S02]  /*189a0*/  FSEL R9, R9, -INF , P0 ;  /* 0xff80000009097808 */ /* 0x000fe40000000000 */
[----:B------:R-:W-:Y:S02]  /*189b0*/  ISETP.GE.AND P4, PT, R240, R223, PT ;  /* 0x000000dff000720c */ /* 0x000fe40003f86270 */
[----:B------:R-:W-:Y:S02]  /*189c0*/  ISETP.GE.AND P0, PT, R194, R227, PT ;  /* 0x000000e3c200720c */ /* 0x000fe40003f06270 */
[----:B------:R-:W-:Y:S01]  /*189d0*/  FSEL R181, R4, -INF , !P1 ;  /* 0xff80000004b57808 */ /* 0x000fe20004800000 */
[----:B------:R-:W-:Y:S01]  /*189e0*/  VIADD R58, R28, 0xffffff40 ;  /* 0xffffff401c3a7836 */ /* 0x000fe20000000000 */
[----:B------:R-:W-:Y:S02]  /*189f0*/  ISETP.GE.AND P1, PT, R192, R223, PT ;  /* 0x000000dfc000720c */ /* 0x000fe40003f26270 */
[----:B------:R-:W-:-:S02]  /*18a00*/  FSEL R246, R176, -INF , P3 ;  /* 0xff800000b0f67808 */ /* 0x000fc40001800000 */
[----:B------:R-:W-:Y:S01]  /*18a10*/  ISETP.GE.AND P3, PT, R66, R227, PT ;  /* 0x000000e34200720c */ /* 0x000fe20003f66270 */
[----:B------:R-:W-:Y:S01]  /*18a20*/  VIADD R64, R28, 0xffffff39 ;  /* 0xffffff391c407836 */ /* 0x000fe20000000000 */
[----:B------:R-:W-:Y:S02]  /*18a30*/  FSEL R183, R9, -INF , !P4 ;  /* 0xff80000009b77808 */ /* 0x000fe40006000000 */
        /* <DEDUP_REMOVED lines=63> */
[----:B------:R-:W-:Y:S02]  /*18e30*/  FSEL R168, R152, -INF , !P1 ;  /* 0xff80000098a87808 */ /* 0x000fe40004800000 */
[----:B------:R-:W-:Y:S02]  /*18e40*/  ISETP.GE.AND P1, PT, R38, R223, PT ;  /* 0x000000df2600720c */ /* 0x000fe40003f26270 */
[----:B------:R-:W-:Y:S02]  /*18e50*/  FSEL R148, R148, -INF , P3 ;  /* 0xff80000094947808 */ /* 0x000fe40001800000 */
[----:B------:R-:W-:Y:S01]  /*18e60*/  ISETP.GE.AND P3, PT, R34, R227, PT ;  /* 0x000000e32200720c */ /* 0x000fe20003f66270 */
[----:B------:R-:W-:Y:S01]  /*18e70*/  VIADD R32, R28, 0xffffff71 ;  /* 0xffffff711c207836 */ /* 0x000fe20000000000 */
[----:B------:R-:W-:-:S02]  /*18e80*/  FSEL R182, R157, -INF , !P4 ;  /* 0xff8000009db67808 */ /* 0x000fc40006000000 */
[----:B------:R-:W-:Y:S01]  /*18e90*/  FSEL R153, R153, -INF , P0 ;  /* 0xff80000099997808 */ /* 0x000fe20000000000 */
[----:B------:R-:W-:Y:S01]  /*18ea0*/  VIADD R30, R28, 0xffffff78 ;  /* 0xffffff781c1e7836 */ /* 0x000fe20000000000 */
[----:B------:R-:W-:Y:S02]  /*18eb0*/  ISETP.GE.AND P4, PT, R40, R223, PT ;  /* 0x000000df2800720c */ /* 0x000fe40003f86270 */
[----:B------:R-:W-:Y:S01]  /*18ec0*/  ISETP.GE.AND P0, PT, R36, R227, PT ;  /* 0x000000e32400720c */ /* 0x000fe20003f06270 */
[----:B------:R-:W-:Y:S01]  /*18ed0*/  VIADD R28, R28, 0xffffff79 ;  /* 0xffffff791c1c7836 */ /* 0x000fe20000000000 */
[----:B------:R-:W-:Y:S02]  /*18ee0*/  FSEL R164, R148, -INF , !P1 ;  /* 0xff80000094a47808 */ /* 0x000fe40004800000 */
[----:B------:R-:W-:Y:S02]  /*18ef0*/  ISETP.GE.AND P1, PT, R34, R223, PT ;  /* 0x000000df2200720c */ /* 0x000fe40003f26270 */
[----:B------:R-:W-:-:S02]  /*18f00*/  FSEL R62, R144, -INF , P3 ;  /* 0xff800000903e7808 */ /* 0x000fc40001800000 */
[----:B------:R-:W-:Y:S02]  /*18f10*/  FSEL R172, R153, -INF , !P4 ;  /* 0xff80000099ac7808 */ /* 0x000fe40006000000 */
[----:B------:R-:W-:Y:S02]  /*18f20*/  FSEL R149, R149, -INF , P0 ;  /* 0xff80000095957808 */ /* 0x000fe40000000000 */
[----:B------:R-:W-:Y:S02]  /*18f30*/  ISETP.GE.AND P4, PT, R36, R223, PT ;  /* 0x000000df2400720c */ /* 0x000fe40003f86270 */
[-C--:B------:R-:W-:Y:S02]  /*18f40*/  ISETP.GE.AND P0, PT, R32, R227.reuse, PT ;  /* 0x000000e32000720c */ /* 0x080fe40003f06270 */
[----:B------:R-:W-:Y:S02]  /*18f50*/  ISETP.GE.AND P3, PT, R30, R227, PT ;  /* 0x000000e31e00720c */ /* 0x000fe40003f66270 */
[----:B------:R-:W-:-:S02]  /*18f60*/  FSEL R62, R62, -INF , !P1 ;  /* 0xff8000003e3e7808 */ /* 0x000fc40004800000 */
[----:B------:R-:W-:Y:S02]  /*18f70*/  ISETP.GE.AND P1, PT, R28, R227, PT ;  /* 0x000000e31c00720c */ /* 0x000fe40003f26270 */
[----:B------:R-:W-:Y:S02]  /*18f80*/  FSEL R160, R149, -INF , !P4 ;  /* 0xff80000095a07808 */ /* 0x000fe40006000000 */
[----:B------:R-:W-:Y:S02]  /*18f90*/  FSEL R139, R145, -INF , P0 ;  /* 0xff800000918b7808 */ /* 0x000fe40000000000 */
[-C--:B------:R-:W-:Y:S02]  /*18fa0*/  ISETP.GE.AND P4, PT, R32, R223.reuse, PT ;  /* 0x000000df2000720c */ /* 0x080fe40003f86270 */
[----:B------:R-:W-:Y:S02]  /*18fb0*/  ISETP.GE.AND P0, PT, R30, R223, PT ;  /* 0x000000df1e00720c */ /* 0x000fe40003f06270 */
[----:B------:R-:W-:-:S02]  /*18fc0*/  FSEL R63, R140, -INF , P3 ;  /* 0xff8000008c3f7808 */ /* 0x000fc40001800000 */
[----:B------:R-:W-:Y:S02]  /*18fd0*/  FSEL R141, R141, -INF , P1 ;  /* 0xff8000008d8d7808 */ /* 0x000fe40000800000 */
[-C--:B------:R-:W-:Y:S02]  /*18fe0*/  ISETP.GE.AND P1, PT, R28, R223.reuse, PT ;  /* 0x000000df1c00720c */ /* 0x080fe40003f26270 */
[----:B------:R-:W-:Y:S02]  /*18ff0*/  FSEL R139, R139, -INF , !P4 ;  /* 0xff8000008b8b7808 */ /* 0x000fe40006000000 */
[----:B------:R-:W-:Y:S02]  /*19000*/  FSEL R63, R63, -INF , !P0 ;  /* 0xff8000003f3f7808 */ /* 0x000fe40004000000 */
[C---:B------:R-:W-:Y:S02]  /*19010*/  ISETP.GE.AND P5, PT, R138.reuse, R223, PT ;  /* 0x000000df8a00720c */ /* 0x040fe40003fa6270 */
[----:B------:R-:W-:-:S02]  /*19020*/  ISETP.GE.AND P0, PT, R138, R226, PT ;  /* 0x000000e28a00720c */ /* 0x000fc40003f06270 */
[-C--:B------:R-:W-:Y:S02]  /*19030*/  ISETP.GE.AND P4, PT, R138, R225.reuse, PT ;  /* 0x000000e18a00720c */ /* 0x080fe40003f86270 */
[-C--:B------:R-:W-:Y:S02]  /*19040*/  ISETP.GE.AND P3, PT, R35, R226.reuse, PT ;  /* 0x000000e22300720c */ /* 0x080fe40003f66270 */
[----:B------:R-:W-:Y:S02]  /*19050*/  FSEL R138, R141, -INF , !P1 ;  /* 0xff8000008d8a7808 */ /* 0x000fe40004800000 */
[C---:B------:R-:W-:Y:S02]  /*19060*/  ISETP.GE.AND P1, PT, R33.reuse, R226, PT ;  /* 0x000000e22100720c */ /* 0x040fe40003f26270 */
[----:B------:R-:W-:Y:S02]  /*19070*/  FSEL R12, R26, -INF , P3 ;  /* 0xff8000001a0c7808 */ /* 0x000fe40001800000 */
[----:B------:R-:W-:-:S02]  /*19080*/  ISETP.GE.AND P3, PT, R33, R225, PT ;  /* 0x000000e12100720c */ /* 0x000fc40003f66270 */
[----:B------:R-:W-:Y:S02]  /*19090*/  FSEL R4, R22, -INF , P1 ;  /* 0xff80000016047808 */ /* 0x000fe40000800000 */
[C---:B------:R-:W-:Y:S02]  /*190a0*/  ISETP.GE.AND P1, PT, R29.reuse, R226, PT ;  /* 0x000000e21d00720c */ /* 0x040fe40003f26270 */
[----:B------:R-:W-:Y:S02]  /*190b0*/  FSEL R4, R4, -INF , !P3 ;  /* 0xff80000004047808 */ /* 0x000fe40005800000 */
[----:B------:R-:W-:Y:S02]  /*190c0*/  ISETP.GE.AND P3, PT, R29, R225, PT ;  /* 0x000000e11d00720c */ /* 0x000fe40003f66270 */
[----:B------:R-:W-:Y:S02]  /*190d0*/  FSEL R18, R18, -INF , P1 ;  /* 0xff80000012127808 */ /* 0x000fe40000800000 */
[----:B------:R-:W-:-:S02]  /*190e0*/  FSEL R27, R27, -INF , P0 ;  /* 0xff8000001b1b7808 */ /* 0x000fc40000000000 */
[-C--:B------:R-:W-:Y:S02]  /*190f0*/  ISETP.GE.AND P1, PT, R248, R226.reuse, PT ;  /* 0x000000e2f800720c */ /* 0x080fe40003f26270 */
[----:B------:R-:W-:Y:S02]  /*19100*/  ISETP.GE.AND P0, PT, R31, R226, PT ;  /* 0x000000e21f00720c */ /* 0x000fe40003f06270 */
        /* <DEDUP_REMOVED lines=11> */
[----:B------:R-:W-:Y:S02]  /*191c0*/  FSEL R25, R25, -INF , !P5 ;  /* 0xff80000019197808 */ /* 0x000fe40006800000 */
[----:B------:R-:W-:Y:S02]  /*191d0*/  ISETP.GE.AND P0, PT, R244, R226, PT ;  /* 0x000000e2f400720c */ /* 0x000fe40003f06270 */
[-C--:B------:R-:W-:Y:S02]  /*191e0*/  ISETP.GE.AND P5, PT, R35, R225.reuse, PT ;  /* 0x000000e12300720c */ /* 0x080fe40003fa6270 */
[----:B------:R-:W-:Y:S02]  /*191f0*/  FSEL R161, R10, -INF , !P3 ;  /* 0xff8000000aa17808 */ /* 0x000fe40005800000 */
[----:B------:R-:W-:-:S02]  /*19200*/  ISETP.GE.AND P3, PT, R202, R225, PT ;  /* 0x000000e1ca00720c */ /* 0x000fc40003f66270 */
[----:B------:R-:W-:Y:S02]  /*19210*/  FSEL R6, R6, -INF , P1 ;  /* 0xff80000006067808 */ /* 0x000fe40000800000 */
[----:B------:R-:W-:Y:S02]  /*19220*/  FSEL R15, R15, -INF , P0 ;  /* 0xff8000000f0f7808 */ /* 0x000fe40000000000 */
[----:B------:R-:W-:Y:S02]  /*19230*/  FMNMX3.FTZ R5, R134, R24, R25, !PT ;  /* 0x0000001886057276 */ /* 0x000fe40007810019 */
[----:B------:R-:W-:Y:S02]  /*19240*/  ISETP.GE.AND P0, PT, R240, R226, PT ;  /* 0x000000e2f000720c */ /* 0x000fe40003f06270 */
[----:B------:R-:W-:Y:S02]  /*19250*/  FSEL R12, R12, -INF , !P5 ;  /* 0xff8000000c0c7808 */ /* 0x000fe40006800000 */
[----:B------:R-:W-:-:S02]  /*19260*/  ISETP.GE.AND P5, PT, R31, R225, PT ;  /* 0x000000e11f00720c */ /* 0x000fc40003fa6270 */
[----:B------:R-:W-:Y:S02]  /*19270*/  FSEL R22, R27, -INF , !P4 ;  /* 0xff8000001b167808 */ /* 0x000fe40006000000 */
[----:B------:R-:W-:Y:S02]  /*19280*/  FSEL R177, R6, -INF , !P3 ;  /* 0xff80000006b17808 */ /* 0x000fe40005800000 */
[----:B------:R-:W-:Y:S02]  /*19290*/  FMNMX3.FTZ R6, R5, R20, R16, !PT ;  /* 0x0000001405067276 */ /* 0x000fe40007810010 */
[----:B------:R-:W-:Y:S02]  /*192a0*/  FSEL R11, R11, -INF , P0 ;  /* 0xff8000000b0b7808 */ /* 0x000fe40000000000 */
[----:B------:R-:W-:Y:S02]  /*192b0*/  ISETP.GE.AND P0, PT, R194, R226, PT ;  /* 0x000000e2c200720c */ /* 0x000fe40003f06270 */
[----:B------:R-:W-:-:S02]  /*192c0*/  ISETP.GE.AND P4, PT, R252, R225, PT ;  /* 0x000000e1fc00720c */ /* 0x000fc40003f86270 */
[----:B------:R-:W-:Y:S02]  /*192d0*/  FSEL R8, R8, -INF , !P5 ;  /* 0xff80000008087808 */ /* 0x000fe40006800000 */
[----:B------:R-:W-:Y:S02]  /*192e0*/  FMNMX3.FTZ R5, R3, R12, R22, !PT ;  /* 0x0000000c03057276 */ /* 0x000fe40007810016 */
[----:B------:R-:W-:Y:S02]  /*192f0*/  FMNMX3.FTZ R6, R6, R201, R193, !PT ;  /* 0x000000c906067276 */ /* 0x000fe400078100c1 */
[----:B------:R-:W-:Y:S02]  /*19300*/  FSEL R7, R7, -INF , P0 ;  /* 0xff80000007077808 */ /* 0x000fe40000000000 */
[----:B------:R-:W-:Y:S02]  /*19310*/  ISETP.GE.AND P5, PT, R244, R225, PT ;  /* 0x000000e1f400720c */ /* 0x000fe40003fa6270 */
[----:B------:R-:W-:-:S02]  /*19320*/  FSEL R203, R19, -INF , !P4 ;  /* 0xff80000013cb7808 */ /* 0x000fc40006000000 */
[----:B------:R-:W-:Y:S02]  /*19330*/  ISETP.GE.AND P0, PT, R190, R226, PT ;  /* 0x000000e2be00720c */ /* 0x000fe40003f06270 */
[----:B------:R-:W-:Y:S02]  /*19340*/  FMNMX3.FTZ R10, R5, R4, R8, !PT ;  /* 0x00000004050a7276 */ /* 0x000fe40007810008 */
[----:B------:R-:W-:Y:S02]  /*19350*/  ISETP.GE.AND P1, PT, R192, R226, PT ;  /* 0x000000e2c000720c */ /* 0x000fe40003f26270 */
[----:B------:R-:W-:Y:S02]  /*19360*/  FMNMX3.FTZ R6, R6, R191, R187, !PT ;  /* 0x000000bf06067276 */ /* 0x000fe400078100bb */
[----:B------:R-:W-:Y:S02]  /*19370*/  ISETP.GE.AND P4, PT, R240, R225, PT ;  /* 0x000000e1f000720c */ /* 0x000fe40003f86270 */
[----:B------:R-:W-:-:S02]  /*19380*/  FSEL R195, R15, -INF , !P5 ;  /* 0xff8000000fc37808 */ /* 0x000fc40006800000 */
[----:B------:R-:W-:Y:S02]  /*19390*/  FSEL R173, R179, -INF , P0 ;  /* 0xff800000b3ad7808 */ /* 0x000fe40000000000 */
[----:B------:R-:W-:Y:S02]  /*193a0*/  FMNMX3.FTZ R10, R10, R209, R203, !PT ;  /* 0x000000d10a0a7276 */ /* 0x000fe400078100cb */
[----:B------:R-:W-:Y:S02]  /*193b0*/  ISETP.GE.AND P3, PT, R192, R225, PT ;  /* 0x000000e1c000720c */ /* 0x000fe40003f66270 */
[----:B------:R-:W-:Y:S02]  /*193c0*/  FSEL R165, R178, -INF , P1 ;  /* 0xff800000b2a57808 */ /* 0x000fe40000800000 */
[----:B------:R-:W-:Y:S02]  /*193d0*/  ISETP.GE.AND P0, PT, R64, R226, PT ;  /* 0x000000e24000720c */ /* 0x000fe40003f06270 */
[----:B------:R-:W-:-:S02]  /*193e0*/  FMNMX3.FTZ R6, R6, R180, R183, !PT ;  /* 0x000000b406067276 */ /* 0x000fc400078100b7 */
[----:B------:R-:W-:Y:S02]  /*193f0*/  ISETP.GE.AND P1, PT, R66, R226, PT ;  /* 0x000000e24200720c */ /* 0x000fe40003f26270 */
[----:B------:R-:W-:Y:S02]  /*19400*/  ISETP.GE.AND P5, PT, R194, R225, PT ;  /* 0x000000e1c200720c */ /* 0x000fe40003fa6270 */
[----:B------:R-:W-:Y:S02]  /*19410*/  FSEL R185, R11, -INF , !P4 ;  /* 0xff8000000bb97808 */ /* 0x000fe40006000000 */
[----:B------:R-:W-:Y:S02]  /*19420*/  FMNMX3.FTZ R10, R10, R189, R195, !PT ;  /* 0x000000bd0a0a7276 */ /* 0x000fe400078100c3 */
[----:B------:R-:W-:Y:S02]  /*19430*/  FSEL R165, R165, -INF , !P3 ;  /* 0xff800000a5a57808 */ /* 0x000fe40005800000 */
[----:B------:R-:W-:-:S02]  /*19440*/  FSEL R169, R175, -INF , P0 ;  /* 0xff800000afa97808 */ /* 0x000fc40000000000 */
[----:B------:R-:W-:Y:S02]  /*19450*/  FMNMX3.FTZ R5, R6, R181, R176, !PT ;  /* 0x000000b506057276 */ /* 0x000fe400078100b0 */
[-C--:B------:R-:W-:Y:S02]  /*19460*/  ISETP.GE.AND P3, PT, R66, R225.reuse, PT ;  /* 0x000000e14200720c */ /* 0x080fe40003f66270 */
[----:B------:R-:W-:Y:S02]  /*19470*/  FSEL R174, R174, -INF , P1 ;  /* 0xff800000aeae7808 */ /* 0x000fe40000800000 */
[-C--:B------:R-:W-:Y:S02]  /*19480*/  ISETP.GE.AND P0, PT, R56, R226.reuse, PT ;  /* 0x000000e23800720c */ /* 0x080fe40003f06270 */
[----:B------:R-:W-:Y:S02]  /*19490*/  ISETP.GE.AND P1, PT, R58, R226, PT ;  /* 0x000000e23a00720c */ /* 0x000fe40003f26270 */
[----:B------:R-:W-:-:S02]  /*194a0*/  ISETP.GE.AND P4, PT, R190, R225, PT ;  /* 0x000000e1be00720c */ /* 0x000fc40003f86270 */
[----:B------:R-:W-:Y:S02]  /*194b0*/  FSEL R178, R7, -INF , !P5 ;  /* 0xff80000007b27808 */ /* 0x000fe40006800000 */
[----:B------:R-:W-:Y:S02]  /*194c0*/  FMNMX3.FTZ R10, R10, R161, R185, !PT ;  /* 0x000000a10a0a7276 */ /* 0x000fe400078100b9 */
[----:B------:R-:W-:Y:S02]  /*194d0*/  FMNMX3.FTZ R5, R5, R246, R250, !PT ;  /* 0x000000f605057276 */ /* 0x000fe400078100fa */
[----:B------:R-:W-:Y:S02]  /*194e0*/  FSEL R252, R174, -INF , !P3 ;  /* 0xff800000aefc7808 */ /* 0x000fe40005800000 */
[----:B------:R-:W-:Y:S02]  /*194f0*/  FSEL R171, R171, -INF , P0 ;  /* 0xff800000abab7808 */ /* 0x000fe40000000000 */
[----:B------:R-:W-:-:S02]  /*19500*/  ISETP.GE.AND P3, PT, R58, R225, PT ;  /* 0x000000e13a00720c */ /* 0x000fc40003f66270 */
[----:B------:R-:W-:Y:S02]  /*19510*/  FSEL R170, R170, -INF , P1 ;  /* 0xff800000aaaa7808 */ /* 0x000fe40000800000 */
[-C--:B------:R-:W-:Y:S02]  /*19520*/  ISETP.GE.AND P0, PT, R52, R226.reuse, PT ;  /* 0x000000e23400720c */ /* 0x080fe40003f06270 */
[----:B------:R-:W-:Y:S02]  /*19530*/  ISETP.GE.AND P5, PT, R64, R225, PT ;  /* 0x000000e14000720c */ /* 0x000fe40003fa6270 */
[----:B------:R-:W-:Y:S02]  /*19540*/  FSEL R173, R173, -INF , !P4 ;  /* 0xff800000adad7808 */ /* 0x000fe40006000000 */
[----:B------:R-:W-:Y:S02]  /*19550*/  ISETP.GE.AND P1, PT, R54, R226, PT ;  /* 0x000000e23600720c */ /* 0x000fe40003f26270 */
[----:B------:R-:W-:-:S02]  /*19560*/  FMNMX3.FTZ R10, R10, R177, R178, !PT ;  /* 0x000000b10a0a7276 */ /* 0x000fc400078100b2 */
[----:B------:R-:W-:Y:S02]  /*19570*/  FMNMX3.FTZ R5, R5, R230, R228, !PT ;  /* 0x000000e605057276 */ /* 0x000fe400078100e4 */
[----:B------:R-:W-:Y:S02]  /*19580*/  FSEL R244, R170, -INF , !P3 ;  /* 0xff800000aaf47808 */ /* 0x000fe40005800000 */
[----:B------:R-:W-:Y:S02]  /*19590*/  FSEL R167, R167, -INF , P0 ;  /* 0xff800000a7a77808 */ /* 0x000fe40000000000 */
[-C--:B------:R-:W-:Y:S02]  /*195a0*/  ISETP.GE.AND P4, PT, R56, R225.reuse, PT ;  /* 0x000000e13800720c */ /* 0x080fe40003f86270 */
[----:B------:R-:W-:Y:S02]  /*195b0*/  FSEL R169, R169, -INF , !P5 ;  /* 0xff800000a9a97808 */ /* 0x000fe40006800000 */
[----:B------:R-:W-:-:S02]  /*195c0*/  ISETP.GE.AND P3, PT, R54, R225, PT ;  /* 0x000000e13600720c */ /* 0x000fc40003f66270 */
[----:B------:R-:W-:Y:S02]  /*195d0*/  FSEL R166, R166, -INF , P1 ;  /* 0xff800000a6a67808 */ /* 0x000fe40000800000 */
[-C--:B------:R-:W-:Y:S02]  /*195e0*/  ISETP.GE.AND P0, PT, R48, R226.reuse, PT ;  /* 0x000000e23000720c */ /* 0x080fe40003f06270 */
[----:B------:R-:W-:Y:S02]  /*195f0*/  FMNMX3.FTZ R10, R10, R165, R173, !PT ;  /* 0x000000a50a0a7276 */ /* 0x000fe400078100ad */
[----:B------:R-:W-:Y:S02]  /*19600*/  ISETP.GE.AND P1, PT, R50, R226, PT ;  /* 0x000000e23200720c */ /* 0x000fe40003f26270 */
[----:B------:R-:W-:Y:S02]  /*19610*/  FMNMX3.FTZ R5, R5, R234, R236, !PT ;  /* 0x000000ea05057276 */ /* 0x000fe400078100ec */
[----:B------:R-:W-:-:S02]  /*19620*/  ISETP.GE.AND P6, PT, R52, R225, PT ;  /* 0x000000e13400720c */ /* 0x000fc40003fc6270 */
[----:B------:R-:W-:Y:S02]  /*19630*/  FSEL R248, R171, -INF , !P4 ;  /* 0xff800000abf87808 */ /* 0x000fe40006000000 */
[----:B------:R-:W-:Y:S02]  /*19640*/  FSEL R242, R166, -INF , !P3 ;  /* 0xff800000a6f27808 */ /* 0x000fe40005800000 */
[----:B------:R-:W-:Y:S02]  /*19650*/  FSEL R163, R163, -INF , P0 ;  /* 0xff800000a3a37808 */ /* 0x000fe40000000000 */
[----:B------:R-:W-:Y:S02]  /*19660*/  FMNMX3.FTZ R7, R10, R252, R169, !PT ;  /* 0x000000fc0a077276 */ /* 0x000fe400078100a9 */
[----:B------:R-:W-:Y:S02]  /*19670*/  ISETP.GE.AND P3, PT, R50, R225, PT ;  /* 0x000000e13200720c */ /* 0x000fe40003f66270 */
[----:B------:R-:W-:-:S02]  /*19680*/  FSEL R162, R162, -INF , P1 ;  /* 0xff800000a2a27808 */ /* 0x000fc40000800000 */
[----:B------:R-:W-:Y:S02]  /*19690*/  ISETP.GE.AND P0, PT, R44, R226, PT ;  /* 0x000000e22c00720c */ /* 0x000fe40003f06270 */
[----:B------:R-:W-:Y:S02]  /*196a0*/  FMNMX3.FTZ R5, R5, R238, R232, !PT ;  /* 0x000000ee05057276 */ /* 0x000fe400078100e8 */
[----:B------:R-:W-:Y:S02]  /*196b0*/  ISETP.GE.AND P1, PT, R46, R226, PT ;  /* 0x000000e22e00720c */ /* 0x000fe40003f26270 */
[----:B------:R-:W-:Y:S02]  /*196c0*/  ISETP.GE.AND P5, PT, R48, R225, PT ;  /* 0x000000e13000720c */ /* 0x000fe40003fa6270 */
[----:B------:R-:W-:Y:S02]  /*196d0*/  FSEL R240, R167, -INF , !P6 ;  /* 0xff800000a7f07808 */ /* 0x000fe40007000000 */
[----:B------:R-:W-:-:S02]  /*196e0*/  FMNMX3.FTZ R7, R7, R244, R248, !PT ;  /* 0x000000f407077276 */ /* 0x000fc400078100f8 */
[----:B------:R-:W-:Y:S02]  /*196f0*/  FSEL R202, R162, -INF , !P3 ;  /* 0xff800000a2ca7808 */ /* 0x000fe40005800000 */
[----:B------:R-:W-:Y:S02]  /*19700*/  FSEL R159, R159, -INF , P0 ;  /* 0xff8000009f9f7808 */ /* 0x000fe40000000000 */
[----:B------:R-:W-:Y:S02]  /*19710*/  FMNMX3.FTZ R5, R5, R186, R188, !PT ;  /* 0x000000ba05057276 */ /* 0x000fe400078100bc */
[----:B------:R-:W-:Y:S02]  /*19720*/  ISETP.GE.AND P3, PT, R46, R225, PT ;  /* 0x000000e12e00720c */ /* 0x000fe40003f66270 */
[----:B------:R-:W-:Y:S02]  /*19730*/  FSEL R158, R158, -INF , P1 ;  /* 0xff8000009e9e7808 */ /* 0x000fe40000800000 */
[----:B------:R-:W-:-:S02]  /*19740*/  ISETP.GE.AND P0, PT, R42, R226, PT ;  /* 0x000000e22a00720c */ /* 0x000fc40003f06270 */
[----:B------:R-:W-:Y:S02]  /*19750*/  ISETP.GE.AND P4, PT, R44, R225, PT ;  /* 0x000000e12c00720c */ /* 0x000fe40003f86270 */
[----:B------:R-:W-:Y:S02]  /*19760*/  ISETP.GE.AND P1, PT, R40, R226, PT ;  /* 0x000000e22800720c */ /* 0x000fe40003f26270 */
[----:B------:R-:W-:Y:S02]  /*19770*/  FSEL R194, R163, -INF , !P5 ;  /* 0xff800000a3c27808 */ /* 0x000fe40006800000 */
[----:B------:R-:W-:Y:S02]  /*19780*/  FMNMX3.FTZ R7, R7, R242, R240, !PT ;  /* 0x000000f207077276 */ /* 0x000fe400078100f0 */
[----:B------:R-:W-:Y:S02]  /*19790*/  FMNMX3.FTZ R5, R5, R184, R182, !PT ;  /* 0x000000b805057276 */ /* 0x000fe400078100b6 */
[----:B------:R-:W-:-:S02]  /*197a0*/  FSEL R192, R158, -INF , !P3 ;  /* 0xff8000009ec07808 */ /* 0x000fc40005800000 */
[----:B------:R-:W-:Y:S02]  /*197b0*/  FSEL R154, R154, -INF , P0 ;  /* 0xff8000009a9a7808 */ /* 0x000fe40000000000 */
[-C--:B------:R-:W-:Y:S02]  /*197c0*/  ISETP.GE.AND P3, PT, R42, R225.reuse, PT ;  /* 0x000000e12a00720c */ /* 0x080fe40003f66270 */
[----:B------:R-:W-:Y:S02]  /*197d0*/  FSEL R190, R159, -INF , !P4 ;  /* 0xff8000009fbe7808 */ /* 0x000fe40006000000 */
[----:B------:R-:W-:Y:S02]  /*197e0*/  ISETP.GE.AND P0, PT, R38, R226, PT ;  /* 0x000000e22600720c */ /* 0x000fe40003f06270 */
[----:B------:R-:W-:Y:S02]  /*197f0*/  FSEL R155, R155, -INF , P1 ;  /* 0xff8000009b9b7808 */ /* 0x000fe40000800000 */
[----:B------:R-:W-:-:S02]  /*19800*/  ISETP.GE.AND P4, PT, R40, R225, PT ;  /* 0x000000e12800720c */ /* 0x000fc40003f86270 */
[----:B------:R-:W-:Y:S02]  /*19810*/  ISETP.GE.AND P1, PT, R36, R226, PT ;  /* 0x000000e22400720c */ /* 0x000fe40003f26270 */
[----:B------:R-:W-:Y:S02]  /*19820*/  FMNMX3.FTZ R7, R7, R202, R194, !PT ;  /* 0x000000ca07077276 */ /* 0x000fe400078100c2 */
[----:B------:R-:W-:Y:S02]  /*19830*/  FMNMX3.FTZ R9, R5, R168, R172, !PT ;  /* 0x000000a805097276 */ /* 0x000fe400078100ac */
[----:B------:R-:W-:Y:S02]  /*19840*/  FSEL R174, R154, -INF , !P3 ;  /* 0xff8000009aae7808 */ /* 0x000fe40005800000 */
[----:B------:R-:W-:Y:S02]  /*19850*/  FSEL R150, R150, -INF , P0 ;  /* 0xff80000096967808 */ /* 0x000fe40000000000 */
[----:B------:R-:W-:-:S02]  /*19860*/  ISETP.GE.AND P3, PT, R38, R225, PT ;  /* 0x000000e12600720c */ /* 0x000fc40003f66270 */
[----:B------:R-:W-:Y:S02]  /*19870*/  FSEL R162, R155, -INF , !P4 ;  /* 0xff8000009ba27808 */ /* 0x000fe40006000000 */
[----:B------:R-:W-:Y:S02]  /*19880*/  ISETP.GE.AND P0, PT, R34, R226, PT ;  /* 0x000000e22200720c */ /* 0x000fe40003f06270 */
[----:B------:R-:W-:Y:S02]  /*19890*/  FSEL R151, R151, -INF , P1 ;  /* 0xff80000097977808 */ /* 0x000fe40000800000 */
[----:B------:R-:W-:Y:S02]  /*198a0*/  FMNMX3.FTZ R5, R7, R192, R190, !PT ;  /* 0x000000c007057276 */ /* 0x000fe400078100be */
[----:B------:R-:W-:Y:S02]  /*198b0*/  ISETP.GE.AND P4, PT, R36, R225, PT ;  /* 0x000000e12400720c */ /* 0x000fe40003f86270 */
[----:B------:R-:W-:-:S02]  /*198c0*/  ISETP.GE.AND P1, PT, R32, R226, PT ;  /* 0x000000e22000720c */ /* 0x000fc40003f26270 */
[----:B------:R-:W-:Y:S02]  /*198d0*/  FMNMX3.FTZ R7, R9, R164, R160, !PT ;  /* 0x000000a409077276 */ /* 0x000fe400078100a0 */
[----:B------:R-:W-:Y:S02]  /*198e0*/  FSEL R166, R150, -INF , !P3 ;  /* 0xff80000096a67808 */ /* 0x000fe40005800000 */
[----:B------:R-:W-:Y:S02]  /*198f0*/  FSEL R146, R146, -INF , P0 ;  /* 0xff80000092927808 */ /* 0x000fe40000000000 */
[----:B------:R-:W-:Y:S02]  /*19900*/  ISETP.GE.AND P3, PT, R34, R225, PT ;  /* 0x000000e12200720c */ /* 0x000fe40003f66270 */
[----:B------:R-:W-:Y:S02]  /*19910*/  FSEL R170, R151, -INF , !P4 ;  /* 0xff80000097aa7808 */ /* 0x000fe40006000000 */
[----:B------:R-:W-:-:S02]  /*19920*/  ISETP.GE.AND P0, PT, R30, R226, PT ;  /* 0x000000e21e00720c */ /* 0x000fc40003f06270 */
[----:B------:R-:W-:Y:S02]  /*19930*/  FSEL R147, R147, -INF , P1 ;  /* 0xff80000093937808 */ /* 0x000fe40000800000 */
[----:B------:R-:W-:Y:S02]  /*19940*/  FMNMX3.FTZ R7, R7, R62, R139, !PT ;  /* 0x0000003e07077276 */ /* 0x000fe4000781008b */
[----:B------:R-:W-:Y:S02]  /*19950*/  ISETP.GE.AND P4, PT, R32, R225, PT ;  /* 0x000000e12000720c */ /* 0x000fe40003f86270 */
[----:B------:R-:W-:Y:S02]  /*19960*/  ISETP.GE.AND P1, PT, R28, R226, PT ;  /* 0x000000e21c00720c */ /* 0x000fe40003f26270 */
[----:B------:R-:W-:Y:S02]  /*19970*/  FMNMX3.FTZ R5, R5, R174, R162, !PT ;  /* 0x000000ae05057276 */ /* 0x000fe400078100a2 */
[----:B------:R-:W-:-:S02]  /*19980*/  FSEL R150, R146, -INF , !P3 ;  /* 0xff80000092967808 */ /* 0x000fc40005800000 */
[----:B------:R-:W-:Y:S02]  /*19990*/  FSEL R142, R142, -INF , P0 ;  /* 0xff8000008e8e7808 */ /* 0x000fe40000000000 */
[----:B------:R-:W-:Y:S02]  /*199a0*/  FMNMX3.FTZ R7, R7, R63, R138, !PT ;  /* 0x0000003f07077276 */ /* 0x000fe4000781008a */
[-C--:B------:R-:W-:Y:S02]  /*199b0*/  ISETP.GE.AND P3, PT, R30, R225.reuse, PT ;  /* 0x000000e11e00720c */ /* 0x080fe40003f66270 */
[----:B------:R-:W-:Y:S02]  /*199c0*/  ISETP.GE.AND P0, PT, R28, R225, PT ;  /* 0x000000e11c00720c */ /* 0x000fe40003f06270 */
[----:B------:R-:W-:Y:S02]  /*199d0*/  FSEL R143, R143, -INF , P1 ;  /* 0xff8000008f8f7808 */ /* 0x000fe40000800000 */
[----:B------:R-:W-:-:S02]  /*199e0*/  FSEL R148, R147, -INF , !P4 ;  /* 0xff80000093947808 */ /* 0x000fc40006000000 */
[----:B------:R-:W-:Y:S01]  /*199f0*/  FMNMX3.FTZ R5, R5, R166, R170, !PT ;  /* 0x000000a605057276 */ /* 0x000fe200078100aa */
[----:B------:R-:W1:Y:S01]  /*19a00*/  SHFL.BFLY PT, R10, R7, 0x2, 0x1f ;  /* 0x0c401f00070a7f89 */ /* 0x000e6200000e0000 */
[----:B------:R-:W-:Y:S02]  /*19a10*/  FSEL R146, R142, -INF , !P3 ;  /* 0xff8000008e927808 */ /* 0x000fe40005800000 */
[----:B------:R-:W-:Y:S02]  /*19a20*/  FSEL R144, R143, -INF , !P0 ;  /* 0xff8000008f907808 */ /* 0x000fe40004000000 */
[----:B------:R-:W-:-:S04]  /*19a30*/  FMNMX3.FTZ R5, R5, R150, R148, !PT ;  /* 0x0000009605057276 */ /* 0x000fc80007810094 */
[----:B------:R-:W-:-:S05]  /*19a40*/  FMNMX3.FTZ R5, R5, R146, R144, !PT ;  /* 0x0000009205057276 */ /* 0x000fca0007810090 */
[----:B------:R-:W3:Y:S01]  /*19a50*/  SHFL.BFLY PT, R6, R5, 0x2, 0x1f ;  /* 0x0c401f0005067f89 */ /* 0x000ee200000e0000 */
[----:B-1----:R-:W-:-:S05]  /*19a60*/  FMNMX.FTZ R10, R7, R10, !PT ;  /* 0x0000000a070a7209 */ /* 0x002fca0007810000 */
[----:B------:R-:W1:Y:S01]  /*19a70*/  SHFL.BFLY PT, R143, R10, 0x1, 0x1f ;  /* 0x0c201f000a8f7f89 */ /* 0x000e6200000e0000 */
[----:B------:R-:W4:Y:S01]  /*19a80*/  S2UR UR6, SR_CgaCtaId ;  /* 0x00000000000679c3 */ /* 0x000f220000008800 */
[----:B---3--:R-:W-:-:S05]  /*19a90*/  FMNMX.FTZ R6, R5, R6, !PT ;  /* 0x0000000605067209 */ /* 0x008fca0007810000 */
[----:B------:R-:W3:Y:S01]  /*19aa0*/  SHFL.BFLY PT, R141, R6, 0x1, 0x1f ;  /* 0x0c201f00068d7f89 */ /* 0x000ee200000e0000 */
[----:B-1----:R-:W-:Y:S01]  /*19ab0*/  FMNMX.FTZ R143, R10, R143, !PT ;  /* 0x0000008f0a8f7209 */ /* 0x002fe20007810000 */
[----:B----4-:R-:W-:-:S03]  /*19ac0*/  ULEA UR6, UR6, UR8, 0x18 ;  /* 0x0000000806067291 */ /* 0x010fc6000f8ec0ff */
[----:B------:R-:W-:Y:S01]  /*19ad0*/  FSETP.NEU.FTZ.AND P1, PT, R143, -INF , PT ;  /* 0xff8000008f00780b */ /* 0x000fe20003f3d000 */
[----:B--2---:R-:W-:Y:S02]  /*19ae0*/  FMUL.FTZ R147, R0, R143 ;  /* 0x0000008f00937220 */ /* 0x004fe40000410000 */
[----:B------:R-:W-:-:S03]  /*19af0*/  LEA R2, R2, UR6, 0x1 ;  /* 0x0000000602027c11 */ /* 0x000fc6000f8e08ff */
[----:B------:R-:W-:Y:S02]  /*19b00*/  FSEL R147, R147, RZ, P1 ;  /* 0x000000ff93937208 */ /* 0x000fe40000800000 */
[----:B---3--:R-:W-:-:S03]  /*19b10*/  FMNMX.FTZ R141, R6, R141, !PT ;  /* 0x0000008d068d7209 */ /* 0x008fc60007810000 */
[----:B------:R-:W-:Y:S01]  /*19b20*/  FFMA.FTZ R151, R16, R0, -R147 ;  /* 0x0000000010977223 */ /* 0x000fe20000010893 */
[----:B------:R-:W-:Y:S01]  /*19b30*/  LOP3.LUT P6, RZ, R197, 0x2, RZ, 0xc0, !PT ;  /* 0x00000002c5ff7812 */ /* 0x000fe200078cc0ff */
[----:B------:R-:W-:Y:S01]  /*19b40*/  LDSM.16.MT88.4 R44, [R2+0x10000] ;  /* 0x01000000022c783b */ /* 0x000fe20000004200 */
[C---:B------:R-:W-:Y:S01]  /*19b50*/  FSETP.NEU.FTZ.AND P0, PT, R141.reuse, -INF , PT ;  /* 0xff8000008d00780b */ /* 0x040fe20003f1d000 */
[----:B------:R-:W-:Y:S01]  /*19b60*/  VIADD R16, R2, 0xc000 ;  /* 0x0000c00002107836 */ /* 0x000fe20000000000 */
[----:B------:R-:W-:Y:S02]  /*19b70*/  SEL R157, R198, 0xffffffe0, !P6 ;  /* 0xffffffe0c69d7807 */ /* 0x000fe40007000000 */
[----:B------:R-:W-:Y:S01]  /*19b80*/  FSEL R6, R141, RZ, P0 ;  /* 0x000000ff8d067208 */ /* 0x000fe20000000000 */
[----:B------:R-:W-:Y:S02]  /*19b90*/  VIADD R158, R2, 0xc040 ;  /* 0x0000c040029e7836 */ /* 0x000fe40000000000 */
[----:B------:R-:W-:-:S02]  /*19ba0*/  @P2 VIADD R158, R16, 0xffffffc0 ;  /* 0xffffffc0109e2836 */ /* 0x000fc40000000000 */
[----:B------:R-:W-:Y:S01]  /*19bb0*/  FADD.FTZ R155, R3, -R6 ;  /* 0x80000006039b7221 */ /* 0x000fe20000010000 */
[C---:B------:R-:W-:Y:S02]  /*19bc0*/  IMAD.IADD R3, R157.reuse, 0x1, R2 ;  /* 0x000000019d037824 */ /* 0x040fe400078e0202 */
[----:B------:R-:W-:Y:S02]  /*19bd0*/  IMAD.IADD R157, R157, 0x1, R158 ;  /* 0x000000019d9d7824 */ /* 0x000fe400078e029e */
[C---:B------:R-:W-:Y:S01]  /*19be0*/  FMUL.FTZ R145, R0.reuse, R141 ;  /* 0x0000008d00917220 */ /* 0x040fe20000410000 */
[----:B------:R-:W-:Y:S01]  /*19bf0*/  FSEL R5, R143, RZ, P1 ;  /* 0x000000ff8f057208 */ /* 0x000fe20000800000 */
[----:B------:R-:W-:Y:S01]  /*19c00*/  FMUL.FTZ R155, R0, R155 ;  /* 0x0000009b009b7220 */ /* 0x000fe20000410000 */
[-C--:B------:R-:W-:Y:S01]  /*19c10*/  FFMA.FTZ R142, R24, R0.reuse, -R147 ;  /* 0x00000000188e7223 */ /* 0x080fe20000010893 */
[----:B------:R-:W1:Y:S01]  /*19c20*/  LDSM.16.MT88.4 R36, [R157] ;  /* 0x000000009d24783b */ /* 0x000e620000004200 */
[----:B------:R-:W-:Y:S01]  /*19c30*/  FSEL R145, R145, RZ, P0 ;  /* 0x000000ff91917208 */ /* 0x000fe20000000000 */
[----:B------:R-:W-:Y:S01]  /*19c40*/  FADD.FTZ R5, R134, -R5 ;  /* 0x8000000586057221 */ /* 0x000fe20000010000 */
[-CC-:B------:R-:W-:Y:S01]  /*19c50*/  FFMA.FTZ R140, R25, R0.reuse, -R147.reuse ;  /* 0x00000000198c7223 */ /* 0x180fe20000010893 */
[-C--:B------:R-:W-:Y:S01]  /*19c60*/  FFMA.FTZ R154, R20, R0.reuse, -R147 ;  /* 0x00000000149a7223 */ /* 0x080fe20000010893 */
[----:B------:R-:W2:Y:S01]  /*19c70*/  LDSM.16.MT88.4 R28, [R158] ;  /* 0x000000009e1c783b */ /* 0x000ea20000004200 */
[----:B------:R-:W-:Y:S01]  /*19c80*/  FMUL.FTZ R156, R0, R5 ;  /* 0x00000005009c7220 */ /* 0x000fe20000410000 */
[-CC-:B------:R-:W-:Y:S01]  /*19c90*/  FFMA.FTZ R152, R12, R0.reuse, -R145.reuse ;  /* 0x000000000c987223 */ /* 0x180fe20000010891 */
[-CC-:B------:R-:W-:Y:S01]  /*19ca0*/  FFMA.FTZ R149, R22, R0.reuse, -R145.reuse ;  /* 0x0000000016957223 */ /* 0x180fe20000010891 */
[-CC-:B------:R-:W-:Y:S01]  /*19cb0*/  FFMA.FTZ R153, R8, R0.reuse, -R145.reuse ;  /* 0x0000000008997223 */ /* 0x180fe20000010891 */
[----:B------:R-:W-:Y:S01]  /*19cc0*/  FFMA.FTZ R7, R4, R0, -R145 ;  /* 0x0000000004077223 */ /* 0x000fe20000010891 */
[----:B------:R-:W-:Y:S01]  /*19cd0*/  MUFU.EX2 R155, R155 ;  /* 0x0000009b009b7308 */ /* 0x000fe20000000800 */
[----:B------:R-:W3:Y:S03]  /*19ce0*/  LDSM.16.MT88.4 R12, [R2+0xc000] ;  /* 0x00c00000020c783b */ /* 0x000ee60000004200 */
[----:B------:R-:W4:Y:S01]  /*19cf0*/  MUFU.EX2 R156, R156 ;  /* 0x0000009c009c7308 */ /* 0x000f220000000800 */
[----:B------:R-:W5:Y:S03]  /*19d00*/  LDSM.16.MT88.4 R20, [R3+0xc000] ;  /* 0x00c000000314783b */ /* 0x000f660000004200 */
[----:B------:R-:W-:Y:S01]  /*19d10*/  MUFU.EX2 R142, R142 ;  /* 0x0000008e008e7308 */ /* 0x000fe20000000800 */
[----:B------:R-:W5:Y:S03]  /*19d20*/  LDSM.16.MT88.4 R52, [R3+0x10000] ;  /* 0x010000000334783b */ /* 0x000f660000004200 */
[----:B------:R-:W1:Y:S01]  /*19d30*/  MUFU.EX2 R140, R140 ;  /* 0x0000008c008c7308 */ /* 0x000e620000000800 */
[----:B------:R-:W5:Y:S03]  /*19d40*/  LDSM.16.MT88.4 R64, [R158+0x4000] ;  /* 0x004000009e40783b */ /* 0x000f660000004200 */
[----:B------:R-:W-:Y:S04]  /*19d50*/  MUFU.EX2 R154, R154 ;  /* 0x0000009a009a7308 */ /* 0x000fe80000000800 */
[----:B------:R-:W2:Y:S04]  /*19d60*/  MUFU.EX2 R151, R151 ;  /* 0x0000009700977308 */ /* 0x000ea80000000800 */
[----:B------:R-:W-:Y:S04]  /*19d70*/  MUFU.EX2 R152, R152 ;  /* 0x0000009800987308 */ /* 0x000fe80000000800 */
[----:B------:R-:W3:Y:S04]  /*19d80*/  MUFU.EX2 R149, R149 ;  /* 0x0000009500957308 */ /* 0x000ee80000000800 */
[----:B------:R-:W-:Y:S04]  /*19d90*/  MUFU.EX2 R134, R7 ;  /* 0x0000000700867308 */ /* 0x000fe80000000800 */
[----:B------:R-:W5:Y:S01]  /*19da0*/  MUFU.EX2 R153, R153 ;  /* 0x0000009900997308 */ /* 0x000f620000000800 */
[-C--:B----4-:R-:W-:Y:S01]  /*19db0*/  FMUL.FTZ R48, R88, R156.reuse ;  /* 0x0000009c58307220 */ /* 0x090fe20000410000 */
[----:B------:R-:W-:Y:S01]  /*19dc0*/  FMUL.FTZ R49, R89, R156 ;  /* 0x0000009c59317220 */ /* 0x000fe20000410000 */
[-C--:B------:R-:W-:Y:S01]  /*19dd0*/  FMUL.FTZ R50, R90, R155.reuse ;  /* 0x0000009b5a327220 */ /* 0x080fe20000410000 */
[-C--:B------:R-:W-:Y:S01]  /*19de0*/  FMUL.FTZ R51, R91, R155.reuse ;  /* 0x0000009b5b337220 */ /* 0x080fe20000410000 */
[----:B-1----:R-:W-:Y:S01]  /*19df0*/  F2FP.F16.F32.PACK_AB R4, R140, R142 ;  /* 0x0000008e8c04723e */ /* 0x002fe200000000ff */
[----:B------:R-:W-:Y:S01]  /*19e00*/  FMUL.FTZ R32, R104, R156 ;  /* 0x0000009c68207220 */ /* 0x000fe20000410000 */
[----:B--2---:R-:W-:Y:S01]  /*19e10*/  F2FP.F16.F32.PACK_AB R6, R151, R154 ;  /* 0x0000009a9706723e */ /* 0x004fe200000000ff */
[----:B------:R-:W-:Y:S01]  /*19e20*/  FMUL.FTZ R33, R105, R156 ;  /* 0x0000009c69217220 */ /* 0x000fe20000410000 */
[----:B---3--:R-:W-:Y:S01]  /*19e30*/  F2FP.F16.F32.PACK_AB R5, R149, R152 ;  /* 0x000000989505723e */ /* 0x008fe200000000ff */
[-C--:B------:R-:W-:Y:S01]  /*19e40*/  FMUL.FTZ R34, R106, R155.reuse ;  /* 0x0000009b6a227220 */ /* 0x080fe20000410000 */
[-C--:B------:R-:W-:Y:S01]  /*19e50*/  FMUL.FTZ R35, R107, R155.reuse ;  /* 0x0000009b6b237220 */ /* 0x080fe20000410000 */
[----:B------:R-:W1:Y:S01]  /*19e60*/  LDSM.16.MT88.4 R88, [R157+0x4000] ;  /* 0x004000009d58783b */ /* 0x000e620000004200 */
[----:B------:R-:W-:Y:S01]  /*19e70*/  FMUL.FTZ R100, R100, R156 ;  /* 0x0000009c64647220 */ /* 0x000fe20000410000 */
[----:B-----5:R-:W-:Y:S01]  /*19e80*/  F2FP.F16.F32.PACK_AB R7, R153, R134 ;  /* 0x000000869907723e */ /* 0x020fe200000000ff */
        /* <DEDUP_REMOVED lines=44> */
[----:B------:R-:W5:Y:S04]  /*1a150*/  MUFU.EX2 R113, R113 ;  /* 0x0000007100717308 */ /* 0x000f680000000800 */
[----:B------:R-:W-:Y:S01]  /*1a160*/  MUFU.EX2 R112, R112 ;  /* 0x0000007000707308 */ /* 0x000fe20000000800 */
[-C--:B------:R-:W-:Y:S01]  /*1a170*/  FMUL.FTZ R16, R120, R156.reuse ;  /* 0x0000009c78107220 */ /* 0x080fe20000410000 */
[-C--:B------:R-:W-:Y:S01]  /*1a180*/  FMUL.FTZ R17, R121, R156.reuse ;  /* 0x0000009c79117220 */ /* 0x080fe20000410000 */
[-C--:B------:R-:W-:Y:S01]  /*1a190*/  FMUL.FTZ R18, R122, R155.reuse ;  /* 0x0000009b7a127220 */ /* 0x080fe20000410000 */
[----:B------:R-:W2:Y:S01]  /*1a1a0*/  MUFU.EX2 R109, R109 ;  /* 0x0000006d006d7308 */ /* 0x000ea20000000800 */
        /* <DEDUP_REMOVED lines=30> */
[----:B------:R-:W3:Y:S04]  /*1a390*/  LDSM.16.MT88.4 R96, [R3+0xc800] ;  /* 0x00c800000360783b */ /* 0x000ee80000004200 */
[----:B------:R-:W-:Y:S03]  /*1a3a0*/  LDSM.16.MT88.4 R80, [R157+0x800] ;  /* 0x000800009d50783b */ /* 0x000fe60000004200 */
[C---:B------:R-:W-:Y:S08]  /*1a3b0*/  HMMA.16816.F32 R40, R4.reuse, R44, R40 ;  /* 0x0000002c0428723c */ /* 0x040ff00000001828 */
        /* <DEDUP_REMOVED lines=12> */
[-CC-:B------:R-:W-:Y:S01]  /*1a480*/  FFMA.FTZ R188, R188, R0.reuse, -R147.reuse ;  /* 0x00000000bcbc7223 */ /* 0x180fe20000010893 */
[-C--:B------:R-:W-:Y:S01]  /*1a490*/  FFMA.FTZ R182, R182, R0.reuse, -R147 ;  /* 0x00000000b6b67223 */ /* 0x080fe20000010893 */
[-C--:B------:R-:W-:Y:S01]  /*1a4a0*/  FFMA.FTZ R187, R192, R0.reuse, -R145 ;  /* 0x00000000c0bb7223 */ /* 0x080fe20000010891 */
[-CC-:B------:R-:W-:Y:S01]  /*1a4b0*/  FFMA.FTZ R191, R164, R0.reuse, -R147.reuse ;  /* 0x00000000a4bf7223 */ /* 0x180fe20000010893 */
[C---:B------:R-:W-:Y:S01]  /*1a4c0*/  HMMA.16816.F32 R20, R4.reuse, R22, R116 ;  /* 0x000000160414723c */ /* 0x040fe20000001874 */
[-CC-:B------:R-:W-:Y:S01]  /*1a4d0*/  FFMA.FTZ R168, R168, R0.reuse, -R147.reuse ;  /* 0x00000000a8a87223 */ /* 0x180fe20000010893 */
[-CC-:B------:R-:W-:Y:S01]  /*1a4e0*/  FFMA.FTZ R189, R172, R0.reuse, -R147.reuse ;  /* 0x00000000acbd7223 */ /* 0x180fe20000010893 */
[-C--:B------:R-:W-:Y:S01]  /*1a4f0*/  FFMA.FTZ R160, R160, R0.reuse, -R147 ;  /* 0x00000000a0a07223 */ /* 0x080fe20000010893 */
[-CC-:B------:R-:W-:Y:S01]  /*1a500*/  FFMA.FTZ R195, R174, R0.reuse, -R145.reuse ;  /* 0x00000000aec37223 */ /* 0x180fe20000010891 */
[-CC-:B------:R-:W-:Y:S01]  /*1a510*/  FFMA.FTZ R162, R162, R0.reuse, -R145.reuse ;  /* 0x00000000a2a27223 */ /* 0x180fe20000010891 */
[----:B------:R-:W-:Y:S01]  /*1a520*/  FFMA.FTZ R193, R170, R0, -R145 ;  /* 0x00000000aac17223 */ /* 0x000fe20000010891 */
[----:B------:R-:W-:Y:S01]  /*1a530*/  LDSM.16.MT88.4 R124, [R2+0xf800] ;  /* 0x00f80000027c783b */ /* 0x000fe20000004200 */
[C---:B------:R-:W-:Y:S03]  /*1a540*/  HMMA.16816.F32 R44, R4.reuse, R46, R92 ;  /* 0x0000002e042c723c */ /* 0x040fe6000000185c */
[----:B------:R-:W-:Y:S05]  /*1a550*/  LDSM.16.MT88.4 R92, [R158+0x800] ;  /* 0x000800009e5c783b */ /* 0x000fea0000004200 */
[C---:B------:R-:W-:Y:S01]  /*1a560*/  HMMA.16816.F32 R52, R4.reuse, R54, R84 ;  /* 0x000000360434723c */ /* 0x040fe20000001854 */
[----:B------:R-:W-:Y:S07]  /*1a570*/  LDSM.16.MT88.4 R84, [R3+0x10800] ;  /* 0x010800000354783b */ /* 0x000fee0000004200 */
[C---:B------:R-:W-:Y:S01]  /*1a580*/  HMMA.16816.F32 R64, R4.reuse, R66, R76 ;  /* 0x000000420440723c */ /* 0x040fe2000000184c */
[----:B------:R-:W3:Y:S07]  /*1a590*/  LDSM.16.MT88.4 R76, [R2+0x10800] ;  /* 0x01080000024c783b */ /* 0x000eee0000004200 */
[----:B-1----:R-:W-:Y:S01]  /*1a5a0*/  HMMA.16816.F32 R72, R4, R88, R72 ;  /* 0x000000580448723c */ /* 0x002fe20000001848 */
[----:B----4-:R-:W-:-:S02]  /*1a5b0*/  F2FP.F16.F32.PACK_AB R88, R110, R115 ;  /* 0x000000736e58723e */ /* 0x010fc400000000ff */
[----:B-----5:R-:W-:-:S05]  /*1a5c0*/  F2FP.F16.F32.PACK_AB R89, R113, R114 ;  /* 0x000000727159723e */ /* 0x020fca00000000ff */
[----:B------:R-:W-:Y:S01]  /*1a5d0*/  HMMA.16816.F32 R4, R4, R90, R104 ;  /* 0x0000005a0404723c */ /* 0x000fe20000001868 */
[----:B------:R-:W-:Y:S01]  /*1a5e0*/  F2FP.F16.F32.PACK_AB R90, R108, R111 ;  /* 0x0000006f6c5a723e */ /* 0x000fe200000000ff */
[----:B------:R-:W-:Y:S01]  /*1a5f0*/  FFMA.FTZ R117, R161, R0, -R145 ;  /* 0x00000000a1757223 */ /* 0x000fe20000010891 */
[----:B--2---:R-:W-:Y:S01]  /*1a600*/  F2FP.F16.F32.PACK_AB R91, R109, R112 ;  /* 0x000000706d5b723e */ /* 0x004fe200000000ff */
[-CC-:B------:R-:W-:Y:S01]  /*1a610*/  FFMA.FTZ R116, R180, R0.reuse, -R147.reuse ;  /* 0x00000000b4747223 */ /* 0x180fe20000010893 */
[----:B------:R-:W-:Y:S01]  /*1a620*/  MUFU.EX2 R159, R159 ;  /* 0x0000009f009f7308 */ /* 0x000fe20000000800 */
[----:B------:R-:W-:Y:S04]  /*1a630*/  LDSM.16.MT88.4 R104, [R2+0xd000] ;  /* 0x00d000000268783b */ /* 0x000fe80000004200 */
[C---:B------:R-:W-:Y:S08]  /*1a640*/  HMMA.16816.F32 R8, R88.reuse, R100, R8 ;  /* 0x000000645808723c */ /* 0x040ff00000001808 */
[C---:B------:R-:W-:Y:S01]  /*1a650*/  HMMA.16816.F32 R12, R88.reuse, R102, R12 ;  /* 0x00000066580c723c */ /* 0x040fe2000000180c */
[----:B------:R-:W1:Y:S07]  /*1a660*/  LDSM.16.MT88.4 R100, [R157+0x4800] ;  /* 0x004800009d64783b */ /* 0x000e6e0000004200 */
[----:B---3--:R-:W-:Y:S01]  /*1a670*/  HMMA.16816.F32 R56, R88, R68, R56 ;  /* 0x000000445838723c */ /* 0x008fe20000001838 */
[----:B------:R-:W-:-:S04]  /*1a680*/  FFMA.FTZ R68, R176, R0, -R147 ;  /* 0x00000000b0447223 */ /* 0x000fc80000010893 */
[----:B------:R2:W-:Y:S03]  /*1a690*/  MUFU.EX2 R161, R68 ;  /* 0x0000004400a17308 */ /* 0x0005e60000000800 */
[C---:B------:R-:W-:Y:S01]  /*1a6a0*/  HMMA.16816.F32 R64, R88.reuse, R70, R64 ;  /* 0x000000465840723c */ /* 0x040fe20000001840 */
[----:B--2---:R-:W2:Y:S07]  /*1a6b0*/  LDSM.16.MT88.4 R68, [R2+0x11000] ;  /* 0x011000000244783b */ /* 0x004eae0000004200 */
[----:B------:R-:W-:Y:S01]  /*1a6c0*/  HMMA.16816.F32 R16, R88, R96, R16 ;  /* 0x000000605810723c */ /* 0x000fe20000001810 */
[----:B------:R-:W-:-:S07]  /*1a6d0*/  FFMA.FTZ R180, R185, R0, -R145 ;  /* 0x00000000b9b47223 */ /* 0x000fce0000010891 */
[C---:B------:R-:W-:Y:S01]  /*1a6e0*/  HMMA.16816.F32 R20, R88.reuse, R98, R20 ;  /* 0x000000625814723c */ /* 0x040fe20000001814 */
[----:B------:R-:W3:Y:S07]  /*1a6f0*/  LDSM.16.MT88.4 R96, [R3+0xd000] ;  /* 0x00d000000360783b */ /* 0x000eee0000004200 */
[C---:B------:R-:W-:Y:S08]  /*1a700*/  HMMA.16816.F32 R40, R88.reuse, R76, R40 ;  /* 0x0000004c5828723c */ /* 0x040ff00000001828 */
[C---:B------:R-:W-:Y:S01]  /*1a710*/  HMMA.16816.F32 R44, R88.reuse, R78, R44 ;  /* 0x0000004e582c723c */ /* 0x040fe2000000182c */
[----:B------:R-:W4:Y:S01]  /*1a720*/  LDSM.16.MT88.4 R76, [R157+0x1000] ;  /* 0x001000009d4c783b */ /* 0x000f220000004200 */
[----:B------:R-:W5:Y:S06]  /*1a730*/  MUFU.EX2 R116, R116 ;  /* 0x0000007400747308 */ /* 0x000f6c0000000800 */
[C---:B------:R-:W-:Y:S01]  /*1a740*/  HMMA.16816.F32 R24, R88.reuse, R92, R24 ;  /* 0x0000005c5818723c */ /* 0x040fe20000001818 */
[----:B------:R-:W2:Y:S07]  /*1a750*/  MUFU.EX2 R176, R181 ;  /* 0x000000b500b07308 */ /* 0x000eae0000000800 */
[C---:B------:R-:W-:Y:S01]  /*1a760*/  HMMA.16816.F32 R28, R88.reuse, R94, R28 ;  /* 0x0000005e581c723c */ /* 0x040fe2000000181c */
[----:B------:R-:W-:Y:S01]  /*1a770*/  MUFU.EX2 R117, R117 ;  /* 0x0000007500757308 */ /* 0x000fe20000000800 */
[----:B------:R-:W-:Y:S06]  /*1a780*/  LDSM.16.MT88.4 R92, [R158+0x1000] ;  /* 0x001000009e5c783b */ /* 0x000fec0000004200 */
[C---:B------:R-:W-:Y:S01]  /*1a790*/  HMMA.16816.F32 R32, R88.reuse, R80, R32 ;  /* 0x000000505820723c */ /* 0x040fe20000001820 */
[----:B------:R-:W3:Y:S07]  /*1a7a0*/  MUFU.EX2 R180, R180 ;  /* 0x000000b400b47308 */ /* 0x000eee0000000800 */
[C---:B------:R-:W-:Y:S01]  /*1a7b0*/  HMMA.16816.F32 R36, R88.reuse, R82, R36 ;  /* 0x000000525824723c */ /* 0x040fe20000001824 */
[----:B------:R-:W-:Y:S01]  /*1a7c0*/  MUFU.EX2 R178, R177 ;  /* 0x000000b100b27308 */ /* 0x000fe20000000800 */
[----:B------:R-:W-:Y:S06]  /*1a7d0*/  LDSM.16.MT88.4 R80, [R3+0x11000] ;  /* 0x011000000350783b */ /* 0x000fec0000004200 */
[C---:B------:R-:W-:Y:S01]  /*1a7e0*/  HMMA.16816.F32 R48, R88.reuse, R84, R48 ;  /* 0x000000545830723c */ /* 0x040fe20000001830 */
[----:B------:R-:W4:Y:S07]  /*1a7f0*/  MUFU.EX2 R163, R163 ;  /* 0x000000a300a37308 */ /* 0x000f2e0000000800 */
[C---:B------:R-:W-:Y:S08]  /*1a800*/  HMMA.16816.F32 R52, R88.reuse, R86, R52 ;  /* 0x000000565834723c */ /* 0x040ff00000001834 */
[C---:B-1----:R-:W-:Y:S08]  /*1a810*/  HMMA.16816.F32 R72, R88.reuse, R100, R72 ;  /* 0x000000645848723c */ /* 0x042ff00000001848 */
[----:B------:R-:W-:Y:S01]  /*1a820*/  HMMA.16816.F32 R4, R88, R102, R4 ;  /* 0x000000665804723c */ /* 0x000fe20000001804 */
[----:B------:R-:W1:Y:S01]  /*1a830*/  LDSM.16.MT88.4 R88, [R158+0x5000] ;  /* 0x005000009e58783b */ /* 0x000e620000004200 */
[----:B-----5:R-:W-:-:S02]  /*1a840*/  F2FP.F16.F32.PACK_AB R84, R159, R116 ;  /* 0x000000749f54723e */ /* 0x020fc400000000ff */
[----:B--2---:R-:W-:Y:S01]  /*1a850*/  F2FP.F16.F32.PACK_AB R86, R161, R176 ;  /* 0x000000b0a156723e */ /* 0x004fe200000000ff */
[----:B------:R-:W-:Y:S01]  /*1a860*/  FFMA.FTZ R246, R169, R0, -R145 ;  /* 0x00000000a9f67223 */ /* 0x000fe20000010891 */
[----:B---3--:R-:W-:Y:S02]  /*1a870*/  F2FP.F16.F32.PACK_AB R85, R180, R117 ;  /* 0x00000075b455723e */ /* 0x008fe400000000ff */
[----:B----4-:R-:W-:Y:S01]  /*1a880*/  F2FP.F16.F32.PACK_AB R87, R163, R178 ;  /* 0x000000b2a357723e */ /* 0x010fe200000000ff */
        /* <DEDUP_REMOVED lines=17> */
[----:B------:R-:W-:Y:S05]  /*1a9a0*/  MUFU.EX2 R171, R171 ;  /* 0x000000ab00ab7308 */ /* 0x000fea0000000800 */
[C---:B------:R-:W-:Y:S01]  /*1a9b0*/  HMMA.16816.F32 R8, R84.reuse, R104, R8 ;  /* 0x000000685408723c */ /* 0x040fe20000001808 */
[-CC-:B------:R-:W-:Y:S01]  /*1a9c0*/  FFMA.FTZ R105, R230, R0.reuse, -R147.reuse ;  /* 0x00000000e6697223 */ /* 0x180fe20000010893 */
[----:B------:R-:W-:Y:S01]  /*1a9d0*/  FFMA.FTZ R104, R228, R0, -R147 ;  /* 0x00000000e4687223 */ /* 0x000fe20000010893 */
[----:B------:R-:W5:Y:S04]  /*1a9e0*/  MUFU.EX2 R230, R106 ;  /* 0x0000006a00e67308 */ /* 0x000f680000000800 */
[----:B------:R-:W-:Y:S01]  /*1a9f0*/  MUFU.EX2 R228, R105 ;  /* 0x0000006900e47308 */ /* 0x000fe20000000800 */
[C---:B------:R-:W-:Y:S03]  /*1aa00*/  HMMA.16816.F32 R48, R84.reuse, R80, R48 ;  /* 0x000000505430723c */ /* 0x040fe60000001830 */
[----:B------:R3:W-:Y:S04]  /*1aa10*/  MUFU.EX2 R165, R104 ;  /* 0x0000006800a57308 */ /* 0x0007e80000000800 */
[----:B------:R-:W4:Y:S01]  /*1aa20*/  MUFU.EX2 R250, R250 ;  /* 0x000000fa00fa7308 */ /* 0x000f220000000800 */
[C---:B------:R-:W-:Y:S01]  /*1aa30*/  HMMA.16816.F32 R52, R84.reuse, R82, R52 ;  /* 0x000000525434723c */ /* 0x040fe20000001834 */
[----:B------:R-:W1:Y:S02]  /*1aa40*/  LDSM.16.MT88.4 R80, [R157+0x1800] ;  /* 0x001800009d50783b */ /* 0x000e640000004200 */
[----:B------:R-:W-:Y:S04]  /*1aa50*/  MUFU.EX2 R169, R252 ;  /* 0x000000fc00a97308 */ /* 0x000fe80000000800 */
[----:B------:R-:W4:Y:S01]  /*1aa60*/  MUFU.EX2 R246, R246 ;  /* 0x000000f600f67308 */ /* 0x000f220000000800 */
[----:B--2---:R-:W-:Y:S01]  /*1aa70*/  HMMA.16816.F32 R72, R84, R68, R72 ;  /* 0x000000445448723c */ /* 0x004fe20000001848 */
[----:B-----5:R-:W-:Y:S01]  /*1aa80*/  F2FP.F16.F32.PACK_AB R68, R230, R167 ;  /* 0x000000a7e644723e */ /* 0x020fe200000000ff */
[----:B---3--:R-:W-:Y:S01]  /*1aa90*/  LDSM.16.MT88.4 R104, [R158+0x5800] ;  /* 0x005800009e68783b */ /* 0x008fe20000004200 */
[----:B----4-:R-:W-:-:S05]  /*1aaa0*/  F2FP.F16.F32.PACK_AB R69, R171, R250 ;  /* 0x000000faab45723e */ /* 0x010fca00000000ff */
        /* <DEDUP_REMOVED lines=10> */
[C---:B------:R-:W-:Y:S01]  /*1ab50*/  HMMA.16816.F32 R40, R68.reuse, R76, R40 ;  /* 0x0000004c4428723c */ /* 0x040fe20000001828 */
[-C--:B------:R-:W-:Y:S01]  /*1ab60*/  FFMA.FTZ R76, R238, R0.reuse, -R147 ;  /* 0x00000000ee4c7223 */ /* 0x080fe20000010893 */
[-CC-:B------:R-:W-:Y:S01]  /*1ab70*/  FFMA.FTZ R177, R240, R0.reuse, -R145.reuse ;  /* 0x00000000f0b17223 */ /* 0x180fe20000010891 */
[----:B------:R-:W-:Y:S01]  /*1ab80*/  MUFU.EX2 R234, R234 ;  /* 0x000000ea00ea7308 */ /* 0x000fe20000000800 */
[----:B------:R-:W-:Y:S03]  /*1ab90*/  LDSM.16.MT88.4 R84, [R3+0x12000] ;  /* 0x012000000354783b */ /* 0x000fe60000004200 */
[----:B------:R4:W-:Y:S01]  /*1aba0*/  MUFU.EX2 R232, R76 ;  /* 0x0000004c00e87308 */ /* 0x0009e20000000800 */
[C---:B------:R-:W-:Y:S08]  /*1abb0*/  HMMA.16816.F32 R44, R68.reuse, R78, R44 ;  /* 0x0000004e442c723c */ /* 0x040ff0000000182c */
[C---:B-1----:R-:W-:Y:S01]  /*1abc0*/  HMMA.16816.F32 R48, R68.reuse, R88, R48 ;  /* 0x000000584430723c */ /* 0x042fe20000001830 */
[----:B----4-:R-:W-:Y:S07]  /*1abd0*/  LDSM.16.MT88.4 R76, [R2+0x12000] ;  /* 0x01200000024c783b */ /* 0x010fee0000004200 */
[----:B------:R-:W-:Y:S01]  /*1abe0*/  HMMA.16816.F32 R52, R68, R90, R52 ;  /* 0x0000005a4434723c */ /* 0x000fe20000001834 */
[----:B------:R-:W1:Y:S01]  /*1abf0*/  LDSM.16.MT88.4 R88, [R2+0xe000] ;  /* 0x00e000000258783b */ /* 0x000e620000004200 */
[-CC-:B------:R-:W-:Y:S01]  /*1ac00*/  FFMA.FTZ R236, R248, R0.reuse, -R145.reuse ;  /* 0x00000000f8ec7223 */ /* 0x180fe20000010891 */
[----:B------:R-:W-:-:S05]  /*1ac10*/  FFMA.FTZ R238, R242, R0, -R145 ;  /* 0x00000000f2ee7223 */ /* 0x000fca0000010891 */
[C---:B------:R-:W-:Y:S08]  /*1ac20*/  HMMA.16816.F32 R32, R68.reuse, R80, R32 ;  /* 0x000000504420723c */ /* 0x040ff00000001820 */
[C---:B------:R-:W-:Y:S01]  /*1ac30*/  HMMA.16816.F32 R36, R68.reuse, R82, R36 ;  /* 0x000000524424723c */ /* 0x040fe20000001824 */
[----:B------:R-:W4:Y:S01]  /*1ac40*/  LDSM.16.MT88.4 R80, [R157+0x2000] ;  /* 0x002000009d50783b */ /* 0x000f220000004200 */
[----:B------:R-:W5:Y:S04]  /*1ac50*/  MUFU.EX2 R173, R173 ;  /* 0x000000ad00ad7308 */ /* 0x000f680000000800 */
[----:B------:R-:W5:Y:S02]  /*1ac60*/  MUFU.EX2 R175, R175 ;  /* 0x000000af00af7308 */ /* 0x000f640000000800 */
[C---:B------:R-:W-:Y:S02]  /*1ac70*/  HMMA.16816.F32 R8, R68.reuse, R100, R8 ;  /* 0x000000644408723c */ /* 0x040fe40000001808 */
[----:B------:R-:W-:Y:S04]  /*1ac80*/  MUFU.EX2 R179, R179 ;  /* 0x000000b300b37308 */ /* 0x000fe80000000800 */
[----:B------:R-:W1:Y:S02]  /*1ac90*/  MUFU.EX2 R236, R236 ;  /* 0x000000ec00ec7308 */ /* 0x000e640000000800 */
[C---:B------:R-:W-:Y:S01]  /*1aca0*/  HMMA.16816.F32 R12, R68.reuse, R102, R12 ;  /* 0x00000066440c723c */ /* 0x040fe2000000180c */
[----:B------:R-:W4:Y:S01]  /*1acb0*/  LDSM.16.MT88.4 R100, [R3+0xe000] ;  /* 0x00e000000364783b */ /* 0x000f220000004200 */
[----:B------:R-:W-:Y:S04]  /*1acc0*/  MUFU.EX2 R238, R238 ;  /* 0x000000ee00ee7308 */ /* 0x000fe80000000800 */
[----:B------:R-:W1:Y:S02]  /*1acd0*/  MUFU.EX2 R177, R177 ;  /* 0x000000b100b17308 */ /* 0x000e640000000800 */
[C---:B--2---:R-:W-:Y:S08]  /*1ace0*/  HMMA.16816.F32 R24, R68.reuse, R92, R24 ;  /* 0x0000005c4418723c */ /* 0x044ff00000001818 */
[C---:B------:R-:W-:Y:S01]  /*1acf0*/  HMMA.16816.F32 R28, R68.reuse, R94, R28 ;  /* 0x0000005e441c723c */ /* 0x040fe2000000181c */
[----:B------:R-:W2:Y:S07]  /*1ad00*/  LDSM.16.MT88.4 R92, [R158+0x2000] ;  /* 0x002000009e5c783b */ /* 0x000eae0000004200 */
[C---:B------:R-:W-:Y:S08]  /*1ad10*/  HMMA.16816.F32 R56, R68.reuse, R104, R56 ;  /* 0x000000684438723c */ /* 0x040ff00000001838 */
[----:B------:R-:W-:Y:S01]  /*1ad20*/  HMMA.16816.F32 R64, R68, R106, R64 ;  /* 0x0000006a4440723c */ /* 0x000fe20000001840 */
[-CC-:B------:R-:W-:Y:S01]  /*1ad30*/  FFMA.FTZ R183, R184, R0.reuse, -R147.reuse ;  /* 0x00000000b8b77223 */ /* 0x180fe20000010893 */
[----:B------:R-:W-:-:S06]  /*1ad40*/  FFMA.FTZ R181, R186, R0, -R147 ;  /* 0x00000000bab57223 */ /* 0x000fcc0000010893 */
[C---:B---3--:R-:W-:Y:S08]  /*1ad50*/  HMMA.16816.F32 R72, R68.reuse, R96, R72 ;  /* 0x000000604448723c */ /* 0x048ff00000001848 */
[----:B------:R-:W-:Y:S01]  /*1ad60*/  HMMA.16816.F32 R4, R68, R98, R4 ;  /* 0x000000624404723c */ /* 0x000fe20000001804 */
[----:B-----5:R-:W-:Y:S01]  /*1ad70*/  F2FP.F16.F32.PACK_AB R68, R173, R234 ;  /* 0x000000eaad44723e */ /* 0x020fe200000000ff */
[----:B------:R3:W-:Y:S01]  /*1ad80*/  MUFU.EX2 R184, R188 ;  /* 0x000000bc00b87308 */ /* 0x0007e20000000800 */
[----:B------:R-:W-:Y:S01]  /*1ad90*/  F2FP.F16.F32.PACK_AB R70, R175, R232 ;  /* 0x000000e8af46723e */ /* 0x000fe200000000ff */
[-CC-:B------:R-:W-:Y:S01]  /*1ada0*/  FFMA.FTZ R185, R202, R0.reuse, -R145.reuse ;  /* 0x00000000cab97223 */ /* 0x180fe20000010891 */
[----:B-1----:R-:W-:Y:S01]  /*1adb0*/  F2FP.F16.F32.PACK_AB R69, R236, R179 ;  /* 0x000000b3ec45723e */ /* 0x002fe200000000ff */
[--C-:B------:R-:W-:Y:S01]  /*1adc0*/  FFMA.FTZ R186, R194, R0, -R145.reuse ;  /* 0x00000000c2ba7223 */ /* 0x100fe20000010891 */
[----:B------:R-:W-:Y:S01]  /*1add0*/  F2FP.F16.F32.PACK_AB R71, R177, R238 ;  /* 0x000000eeb147723e */ /* 0x000fe200000000ff */
[----:B------:R-:W1:Y:S01]  /*1ade0*/  MUFU.EX2 R181, R181 ;  /* 0x000000b500b57308 */ /* 0x000e620000000800 */
[----:B------:R-:W-:Y:S03]  /*1adf0*/  LDSM.16.MT88.4 R96, [R3+0xe800] ;  /* 0x00e800000360783b */ /* 0x000fe60000004200 */
[----:B------:R-:W-:Y:S01]  /*1ae00*/  MUFU.EX2 R182, R182 ;  /* 0x000000b600b67308 */ /* 0x000fe20000000800 */
[----:B------:R-:W-:Y:S01]  /*1ae10*/  LDSM.16.MT88.4 R104, [R3+0x12800] ;  /* 0x012800000368783b */ /* 0x000fe20000004200 */
[C---:B------:R-:W-:Y:S08]  /*1ae20*/  HMMA.16816.F32 R8, R68.reuse, R88, R8 ;  /* 0x000000584408723c */ /* 0x040ff00000001808 */
[C---:B------:R-:W-:Y:S01]  /*1ae30*/  HMMA.16816.F32 R12, R68.reuse, R90, R12 ;  /* 0x0000005a440c723c */ /* 0x040fe2000000180c */
[----:B------:R-:W5:Y:S07]  /*1ae40*/  LDSM.16.MT88.4 R88, [R158+0x6000] ;  /* 0x006000009e58783b */ /* 0x000f6e0000004200 */
[C---:B------:R-:W-:Y:S08]  /*1ae50*/  HMMA.16816.F32 R40, R68.reuse, R76, R40 ;  /* 0x0000004c4428723c */ /* 0x040ff00000001828 */
[C---:B------:R-:W-:Y:S01]  /*1ae60*/  HMMA.16816.F32 R44, R68.reuse, R78, R44 ;  /* 0x0000004e442c723c */ /* 0x040fe2000000182c */
[----:B------:R-:W1:Y:S07]  /*1ae70*/  LDSM.16.MT88.4 R76, [R157+0x6000] ;  /* 0x006000009d4c783b */ /* 0x000e6e0000004200 */
[C---:B----4-:R-:W-:Y:S08]  /*1ae80*/  HMMA.16816.F32 R32, R68.reuse, R80, R32 ;  /* 0x000000504420723c */ /* 0x050ff00000001820 */
[C---:B------:R-:W-:Y:S01]  /*1ae90*/  HMMA.16816.F32 R36, R68.reuse, R82, R36 ;  /* 0x000000524424723c */ /* 0x040fe20000001824 */
[----:B------:R-:W4:Y:S01]  /*1aea0*/  LDSM.16.MT88.4 R80, [R2+0x12800] ;  /* 0x012800000250783b */ /* 0x000f220000004200 */
[----:B---3--:R-:W-:Y:S01]  /*1aeb0*/  FFMA.FTZ R188, R190, R0, -R145 ;  /* 0x00000000bebc7223 */ /* 0x008fe20000010891 */
[----:B------:R-:W-:Y:S05]  /*1aec0*/  MUFU.EX2 R183, R183 ;  /* 0x000000b700b77308 */ /* 0x000fea0000000800 */
[C---:B------:R-:W-:Y:S01]  /*1aed0*/  HMMA.16816.F32 R16, R68.reuse, R100, R16 ;  /* 0x000000644410723c */ /* 0x040fe20000001810 */
[----:B------:R-:W-:Y:S04]  /*1aee0*/  MUFU.EX2 R185, R185 ;  /* 0x000000b900b97308 */ /* 0x000fe80000000800 */
[----:B------:R-:W3:Y:S03]  /*1aef0*/  MUFU.EX2 R186, R186 ;  /* 0x000000ba00ba7308 */ /* 0x000ee60000000800 */
[C---:B------:R-:W-:Y:S01]  /*1af00*/  HMMA.16816.F32 R20, R68.reuse, R102, R20 ;  /* 0x000000664414723c */ /* 0x040fe20000001814 */
[----:B------:R-:W4:Y:S01]  /*1af10*/  LDSM.16.MT88.4 R100, [R2+0xe800] ;  /* 0x00e800000264783b */ /* 0x000f220000004200 */
[----:B------:R-:W-:Y:S04]  /*1af20*/  MUFU.EX2 R187, R187 ;  /* 0x000000bb00bb7308 */ /* 0x000fe80000000800 */
[----:B------:R-:W3:Y:S02]  /*1af30*/  MUFU.EX2 R188, R188 ;  /* 0x000000bc00bc7308 */ /* 0x000ee40000000800 */
[C---:B--2---:R-:W-:Y:S08]  /*1af40*/  HMMA.16816.F32 R24, R68.reuse, R92, R24 ;  /* 0x0000005c4418723c */ /* 0x044ff00000001818 */
[C---:B------:R-:W-:Y:S01]  /*1af50*/  HMMA.16816.F32 R28, R68.reuse, R94, R28 ;  /* 0x0000005e441c723c */ /* 0x040fe2000000181c */
[----:B------:R-:W-:Y:S07]  /*1af60*/  LDSM.16.MT88.4 R92, [R158+0x2800] ;  /* 0x002800009e5c783b */ /* 0x000fee0000004200 */
[C---:B------:R-:W-:Y:S08]  /*1af70*/  HMMA.16816.F32 R48, R68.reuse, R84, R48 ;  /* 0x000000544430723c */ /* 0x040ff00000001830 */
[C---:B------:R-:W-:Y:S01]  /*1af80*/  HMMA.16816.F32 R52, R68.reuse, R86, R52 ;  /* 0x000000564434723c */ /* 0x040fe20000001834 */
[----:B------:R-:W2:Y:S07]  /*1af90*/  LDSM.16.MT88.4 R84, [R157+0x2800] ;  /* 0x002800009d54783b */ /* 0x000eae0000004200 */
[C---:B-----5:R-:W-:Y:S08]  /*1afa0*/  HMMA.16816.F32 R56, R68.reuse, R88, R56 ;  /* 0x000000584438723c */ /* 0x060ff00000001838 */
[C---:B------:R-:W-:Y:S01]  /*1afb0*/  HMMA.16816.F32 R64, R68.reuse, R90, R64 ;  /* 0x0000005a4440723c */ /* 0x040fe20000001840 */
[----:B------:R-:W-:Y:S07]  /*1afc0*/  LDSM.16.MT88.4 R88, [R157+0x3000] ;  /* 0x003000009d58783b */ /* 0x000fee0000004200 */
[----:B-1----:R-:W-:Y:S01]  /*1afd0*/  HMMA.16816.F32 R72, R68, R76, R72 ;  /* 0x0000004c4448723c */ /* 0x002fe20000001848 */
[----:B------:R-:W-:-:S02]  /*1afe0*/  F2FP.F16.F32.PACK_AB R76, R184, R181 ;  /* 0x000000b5b84c723e */ /* 0x000fc400000000ff */
[----:B---3--:R-:W-:-:S05]  /*1aff0*/  F2FP.F16.F32.PACK_AB R77, R186, R185 ;  /* 0x000000b9ba4d723e */ /* 0x008fca00000000ff */
[----:B------:R-:W-:Y:S01]  /*1b000*/  HMMA.16816.F32 R4, R68, R78, R4 ;  /* 0x0000004e4404723c */ /* 0x000fe20000001804 */
[----:B------:R-:W1:Y:S01]  /*1b010*/  LDSM.16.MT88.4 R68, [R158+0x6800] ;  /* 0x006800009e44783b */ /* 0x000e620000004200 */
[----:B------:R-:W-:Y:S02]  /*1b020*/  F2FP.F16.F32.PACK_AB R78, R182, R183 ;  /* 0x000000b7b64e723e */ /* 0x000fe400000000ff */
[----:B------:R-:W-:-:S07]  /*1b030*/  F2FP.F16.F32.PACK_AB R79, R188, R187 ;  /* 0x000000bbbc4f723e */ /* 0x000fce00000000ff */
[C---:B----4-:R-:W-:Y:S08]  /*1b040*/  HMMA.16816.F32 R40, R76.reuse, R80, R40 ;  /* 0x000000504c28723c */ /* 0x050ff00000001828 */
[----:B------:R-:W-:Y:S01]  /*1b050*/  HMMA.16816.F32 R44, R76, R82, R44 ;  /* 0x000000524c2c723c */ /* 0x000fe2000000182c */
[----:B------:R-:W3:Y:S01]  /*1b060*/  LDSM.16.MT88.4 R80, [R157+0x6800] ;  /* 0x006800009d50783b */ /* 0x000ee20000004200 */
[----:B------:R-:W-:-:S06]  /*1b070*/  FFMA.FTZ R164, R166, R0, -R145 ;  /* 0x00000000a6a47223 */ /* 0x000fcc0000010891 */
[C---:B------:R-:W-:Y:S08]  /*1b080*/  HMMA.16816.F32 R8, R76.reuse, R100, R8 ;  /* 0x000000644c08723c */ /* 0x040ff00000001808 */
[C---:B------:R-:W-:Y:S01]  /*1b090*/  HMMA.16816.F32 R12, R76.reuse, R102, R12 ;  /* 0x000000664c0c723c */ /* 0x040fe2000000180c */
[----:B------:R-:W4:Y:S01]  /*1b0a0*/  LDSM.16.MT88.4 R100, [R2+0xf000] ;  /* 0x00f000000264783b */ /* 0x000f220000004200 */
[----:B------:R-:W-:Y:S04]  /*1b0b0*/  MUFU.EX2 R168, R168 ;  /* 0x000000a800a87308 */ /* 0x000fe80000000800 */
[----:B------:R-:W5:Y:S02]  /*1b0c0*/  MUFU.EX2 R189, R189 ;  /* 0x000000bd00bd7308 */ /* 0x000f640000000800 */
[C---:B--2---:R-:W-:Y:S02]  /*1b0d0*/  HMMA.16816.F32 R32, R76.reuse, R84, R32 ;  /* 0x000000544c20723c */ /* 0x044fe40000001820 */
[----:B------:R-:W-:Y:S04]  /*1b0e0*/  MUFU.EX2 R191, R191 ;  /* 0x000000bf00bf7308 */ /* 0x000fe80000000800 */
[----:B------:R-:W2:Y:S02]  /*1b0f0*/  MUFU.EX2 R160, R160 ;  /* 0x000000a000a07308 */ /* 0x000ea40000000800 */
[C---:B-1----:R-:W-:Y:S02]  /*1b100*/  HMMA.16816.F32 R56, R76.reuse, R68, R56 ;  /* 0x000000444c38723c */ /* 0x042fe40000001838 */
[----:B------:R-:W-:Y:S04]  /*1b110*/  MUFU.EX2 R195, R195 ;  /* 0x000000c300c37308 */ /* 0x000fe80000000800 */
[----:B------:R-:W1:Y:S02]  /*1b120*/  MUFU.EX2 R162, R162 ;  /* 0x000000a200a27308 */ /* 0x000e640000000800 */
[C---:B------:R-:W-:Y:S01]  /*1b130*/  HMMA.16816.F32 R64, R76.reuse, R70, R64 ;  /* 0x000000464c40723c */ /* 0x040fe20000001840 */
[----:B------:R-:W4:Y:S01]  /*1b140*/  LDSM.16.MT88.4 R68, [R158+0x7000] ;  /* 0x007000009e44783b */ /* 0x000f220000004200 */
[----:B------:R-:W-:Y:S04]  /*1b150*/  MUFU.EX2 R164, R164 ;  /* 0x000000a400a47308 */ /* 0x000fe80000000800 */
[----:B------:R-:W1:Y:S02]  /*1b160*/  MUFU.EX2 R193, R193 ;  /* 0x000000c100c17308 */ /* 0x000e640000000800 */
[C---:B------:R-:W-:Y:S08]  /*1b170*/  HMMA.16816.F32 R24, R76.reuse, R92, R24 ;  /* 0x0000005c4c18723c */ /* 0x040ff00000001818 */
[C---:B------:R-:W-:Y:S01]  /*1b180*/  HMMA.16816.F32 R28, R76.reuse, R94, R28 ;  /* 0x0000005e4c1c723c */ /* 0x040fe2000000181c */
[----:B------:R-:W4:Y:S07]  /*1b190*/  LDSM.16.MT88.4 R92, [R158+0x3000] ;  /* 0x003000009e5c783b */ /* 0x000f2e0000004200 */
        /* <DEDUP_REMOVED lines=8> */
[C---:B---3--:R-:W-:Y:S08]  /*1b220*/  HMMA.16816.F32 R72, R76.reuse, R80, R72 ;  /* 0x000000504c48723c */ /* 0x048ff00000001848 */
[----:B------:R-:W-:Y:S01]  /*1b230*/  HMMA.16816.F32 R4, R76, R82, R4 ;  /* 0x000000524c04723c */ /* 0x000fe20000001804 */
[----:B-----5:R-:W-:Y:S01]  /*1b240*/  F2FP.F16.F32.PACK_AB R76, R189, R168 ;  /* 0x000000a8bd4c723e */ /* 0x020fe200000000ff */
[-CC-:B------:R-:W-:Y:S01]  /*1b250*/  FFMA.FTZ R62, R62, R0.reuse, -R147.reuse ;  /* 0x000000003e3e7223 */ /* 0x180fe20000010893 */
[----:B--2---:R-:W-:Y:S01]  /*1b260*/  F2FP.F16.F32.PACK_AB R78, R160, R191 ;  /* 0x000000bfa04e723e */ /* 0x004fe200000000ff */
[-CC-:B------:R-:W-:Y:S01]  /*1b270*/  FFMA.FTZ R139, R139, R0.reuse, -R147.reuse ;  /* 0x000000008b8b7223 */ /* 0x180fe20000010893 */
[----:B-1----:R-:W-:Y:S01]  /*1b280*/  F2FP.F16.F32.PACK_AB R77, R162, R195 ;  /* 0x000000c3a24d723e */ /* 0x002fe200000000ff */
[--C-:B------:R-:W-:Y:S01]  /*1b290*/  FFMA.FTZ R63, R63, R0, -R147.reuse ;  /* 0x000000003f3f7223 */ /* 0x100fe20000010893 */
[----:B------:R-:W-:Y:S01]  /*1b2a0*/  F2FP.F16.F32.PACK_AB R79, R193, R164 ;  /* 0x000000a4c14f723e */ /* 0x000fe200000000ff */
[-C--:B------:R-:W-:Y:S01]  /*1b2b0*/  FFMA.FTZ R138, R138, R0.reuse, -R147 ;  /* 0x000000008a8a7223 */ /* 0x080fe20000010893 */
[-CC-:B------:R-:W-:Y:S01]  /*1b2c0*/  FFMA.FTZ R147, R150, R0.reuse, -R145.reuse ;  /* 0x0000000096937223 */ /* 0x180fe20000010891 */
[-C--:B------:R-:W-:Y:S01]  /*1b2d0*/  FFMA.FTZ R148, R148, R0.reuse, -R145 ;  /* 0x0000000094947223 */ /* 0x080fe20000010891 */
[----:B------:R-:W-:Y:S01]  /*1b2e0*/  FADD.FTZ R235, R140, R235 ;  /* 0x000000eb8ceb7221 */ /* 0x000fe20000010000 */
[----:B------:R-:W-:Y:S01]  /*1b2f0*/  FADD.FTZ R149, R149, R152 ;  /* 0x0000009895957221 */ /* 0x000fe20000010000 */
[----:B------:R-:W1:Y:S01]  /*1b300*/  LDSM.16.MT88.4 R96, [R3+0xf000] ;  /* 0x00f000000360783b */ /* 0x000e620000004200 */
[C---:B------:R-:W-:Y:S01]  /*1b310*/  HMMA.16816.F32 R32, R76.reuse, R88, R32 ;  /* 0x000000584c20723c */ /* 0x040fe20000001820 */
[-CC-:B------:R-:W-:Y:S01]  /*1b320*/  FFMA.FTZ R88, R146, R0.reuse, -R145.reuse ;  /* 0x0000000092587223 */ /* 0x180fe20000010891 */
[----:B------:R-:W-:Y:S01]  /*1b330*/  FFMA.FTZ R145, R144, R0, -R145 ;  /* 0x0000000090917223 */ /* 0x000fe20000010891 */
[----:B------:R-:W-:Y:S01]  /*1b340*/  FADD.FTZ R154, R154, R235 ;  /* 0x000000eb9a9a7221 */ /* 0x000fe20000010000 */
[----:B------:R-:W-:Y:S01]  /*1b350*/  FADD.FTZ R134, R134, R149 ;  /* 0x0000009586867221 */ /* 0x000fe20000010000 */
[----:B------:R-:W-:Y:S01]  /*1b360*/  MUFU.EX2 R62, R62 ;  /* 0x0000003e003e7308 */ /* 0x000fe20000000800 */
[----:B------:R-:W2:Y:S02]  /*1b370*/  LDSM.16.MT88.4 R104, [R3+0x13000] ;  /* 0x013000000368783b */ /* 0x000ea40000004200 */
[----:B----4-:R-:W-:Y:S01]  /*1b380*/  HMMA.16816.F32 R8, R76, R100, R8 ;  /* 0x000000644c08723c */ /* 0x010fe20000001808 */
[----:B------:R-:W3:Y:S01]  /*1b390*/  MUFU.EX2 R139, R139 ;  /* 0x0000008b008b7308 */ /* 0x000ee20000000800 */
[----:B------:R-:W-:Y:S01]  /*1b3a0*/  FADD.FTZ R154, R151, R154 ;  /* 0x0000009a979a7221 */ /* 0x000fe20000010000 */
[----:B------:R-:W4:Y:S02]  /*1b3b0*/  LDSM.16.MT88.4 R80, [R157+0x7000] ;  /* 0x007000009d50783b */ /* 0x000f240000004200 */
[----:B------:R-:W-:Y:S01]  /*1b3c0*/  MUFU.EX2 R63, R63 ;  /* 0x0000003f003f7308 */ /* 0x000fe20000000800 */
[----:B------:R-:W-:-:S03]  /*1b3d0*/  FADD.FTZ R153, R153, R134 ;  /* 0x0000008699997221 */ /* 0x000fc60000010000 */
        /* <DEDUP_REMOVED lines=10> */
[----:B---3--:R-:W-:-:S02]  /*1b480*/  F2FP.F16.F32.PACK_AB R68, R139, R62 ;  /* 0x0000003e8b44723e */ /* 0x008fc400000000ff */
        /* <DEDUP_REMOVED lines=8> */
[C---:B------:R-:W-:Y:S08]  /*1b510*/  HMMA.16816.F32 R24, R76.reuse, R92, R24 ;  /* 0x0000005c4c18723c */ /* 0x040ff00000001818 */
[C---:B------:R-:W-:Y:S01]  /*1b520*/  HMMA.16816.F32 R28, R76.reuse, R94, R28 ;  /* 0x0000005e4c1c723c */ /* 0x040fe2000000181c */
[----:B------:R1:W3:Y:S07]  /*1b530*/  LDSM.16.MT88.4 R92, [R2+0x13800] ;  /* 0x01380000025c783b */ /* 0x0002ee0000004200 */
[C---:B------:R-:W-:Y:S08]  /*1b540*/  HMMA.16816.F32 R40, R76.reuse, R84, R40 ;  /* 0x000000544c28723c */ /* 0x040ff00000001828 */
        /* <DEDUP_REMOVED lines=39> */
[C---:B----4-:R-:W-:Y:S08]  /*1b7c0*/  HMMA.16816.F32 R72, R76.reuse, R80, R72 ;  /* 0x000000504c48723c */ /* 0x050ff00000001848 */
[----:B------:R-:W-:Y:S01]  /*1b7d0*/  HMMA.16816.F32 R4, R76, R82, R4 ;  /* 0x000000524c04723c */ /* 0x000fe20000001804 */
[----:B------:R-:W1:Y:S07]  /*1b7e0*/  LDSM.16.MT88.4 R76, [R158+0x7800] ;  /* 0x007800009e4c783b */ /* 0x000e6e0000004200 */
[----:B------:R-:W-:Y:S01]  /*1b7f0*/  HMMA.16816.F32 R124, R68, R126, R12 ;  /* 0x0000007e447c723c */ /* 0x000fe2000000180c */
[----:B------:R-:W2:Y:S04]  /*1b800*/  LDSM.16.MT88.4 R12, [R158+0x3800] ;  /* 0x003800009e0c783b */ /* 0x000ea80000004200 */
[----:B------:R-:W4:Y:S01]  /*1b810*/  LDSM.16.MT88.4 R156, [R157+0x7800] ;  /* 0x007800009d9c783b */ /* 0x000f220000004200 */
        /* <DEDUP_REMOVED lines=10> */
[----:B------:R-:W-:Y:S02]  /*1b8c0*/  LOP3.LUT P6, RZ, R224, 0x1, RZ, 0xc0, !PT ;  /* 0x00000001e0ff7812 */ /* 0x000fe400078cc0ff */
[----:B------:R-:W-:Y:S01]  /*1b8d0*/  FADD.FTZ R191, R160, R191 ;  /* 0x000000bfa0bf7221 */ /* 0x000fe20000010000 */
[----:B------:R-:W-:-:S03]  /*1b8e0*/  FADD.FTZ R164, R193, R164 ;  /* 0x000000a4c1a47221 */ /* 0x000fc60000010000 */
[----:B------:R-:W-:Y:S01]  /*1b8f0*/  FADD.FTZ R62, R62, R191 ;  /* 0x000000bf3e3e7221 */ /* 0x000fe20000010000 */
[----:B------:R-:W-:-:S03]  /*1b900*/  FADD.FTZ R147, R147, R164 ;  /* 0x000000a493937221 */ /* 0x000fc60000010000 */
[----:B------:R-:W-:Y:S01]  /*1b910*/  FADD.FTZ R62, R139, R62 ;  /* 0x0000003e8b3e7221 */ /* 0x000fe20000010000 */
[----:B------:R-:W-:Y:S01]  /*1b920*/  FADD.FTZ R147, R146, R147 ;  /* 0x0000009392937221 */ /* 0x000fe20000010000 */
[----:B---3--:R-:W-:Y:S02]  /*1b930*/  HMMA.16816.F32 R96, R68, R92, R40 ;  /* 0x0000005c4460723c */ /* 0x008fe40000001828 */
        /* <DEDUP_REMOVED lines=20> */
[C---:B----4-:R-:W-:Y:S08]  /*1ba80*/  HMMA.16816.F32 R72, R68.reuse, R156, R72 ;  /* 0x0000009c4448723c */ /* 0x050ff00000001848 */
[----:B------:R-:W-:Y:S01]  /*1ba90*/  HMMA.16816.F32 R68, R68, R158, R4 ;  /* 0x0000009e4444723c */ /* 0x000fe20000001804 */
[----:B------:R-:W-:-:S04]  /*1baa0*/  NOP ;  /* 0x0000000000007918 */ /* 0x000fc80000000000 */
[----:B------:R-:W-:-:S15]  /*1bab0*/  @P6 BRA `(.L_x_6263) ;  /* 0x0000000000046947 */ /* 0x000fde0003800000 */
.L_x_6254:
[----:B------:R-:W-:-:S05]  /*1bac0*/  IADD3 R135, PT, PT, R61, -0x1, RZ ;  /* 0xffffffff3d877810 */ /* 0x000fca0007ffe0ff */
.L_x_6263:
[----:B------:R-:W-:Y:S05]  /*1bad0*/  BSYNC B2 ;  /* 0x0000000000027941 */ /* 0x000fea0003800000 */
.L_x_6253:
[----:B------:R-:W-:-:S13]  /*1bae0*/  ISETP.GE.AND P0, PT, R135, R206, PT ;  /* 0x000000ce8700720c */ /* 0x000fda0003f06270 */
[----:B------:R-:W-:Y:S05]  /*1baf0*/  @!P0 BRA `(.L_x_6264) ;  /* 0x0000005000c48947 */ /* 0x000fea0003800000 */
[----:B------:R-:W-:Y:S01]  /*1bb00*/  ISETP.NE.U32.AND P0, PT, R220, RZ, PT ;  /* 0x000000ffdc00720c */ /* 0x000fe20003f05070 */
[----:B------:R-:W-:Y:S01]  /*1bb10*/  IMAD.SHL.U32 R5, R135, 0x80, RZ ;  /* 0x0000008087057824 */ /* 0x000fe200078e00ff */
[----:B------:R-:W-:Y:S01]  /*1bb20*/  LOP3.LUT R224, R224, 0xfffffffb, RZ, 0xc0, !PT ;  /* 0xfffffffbe0e07812 */ /* 0x000fe200078ec0ff */
[C---:B------:R-:W-:Y:S01]  /*1bb30*/  IMAD.SHL.U32 R229, R136.reuse, 0x20, RZ ;  /* 0x0000002088e57824 */ /* 0x040fe200078e00ff */
[----:B------:R-:W-:Y:S01]  /*1bb40*/  ISETP.NE.AND.EX P0, PT, R221, RZ, PT, P0 ;  /* 0x000000ffdd00720c */ /* 0x000fe20003f05300 */
[----:B------:R-:W-:Y:S01]  /*1bb50*/  IMAD.MOV.U32 R2, RZ, RZ, R3 ;  /* 0x000000ffff027224 */ /* 0x000fe200078e0003 */
[----:B------:R-:W-:Y:S01]  /*1bb60*/  SHF.L.U64.HI R228, R136, 0x5, R137 ;  /* 0x0000000588e47819 */ /* 0x000fe20000010289 */
[----:B------:R-:W-:Y:S01]  /*1bb70*/  IMAD.MOV.U32 R0, RZ, RZ, R134 ;  /* 0x000000ffff007224 */ /* 0x000fe200078e0086 */
[----:B------:R-:W-:Y:S01]  /*1bb80*/  LOP3.LUT R232, R5, 0x40, R60, 0xfe, !PT ;  /* 0x0000004005e87812 */ /* 0x000fe200078efe3c */
[----:B------:R-:W-:Y:S02]  /*1bb90*/  VIADD R231, R135, 0x1 ;  /* 0x0000000187e77836 */ /* 0x000fe40000000000 */
[----:B------:R-:W-:-:S06]  /*1bba0*/  VIADD R230, R5, 0x80 ;  /* 0x0000008005e67836 */ /* 0x000fcc0000000000 */
[----:B------:R-:W-:-:S07]  /*1bbb0*/  @P0 LOP3.LUT R224, R224, 0x4, RZ, 0xfc, !PT ;  /* 0x00000004e0e00812 */ /* 0x000fce00078efcff */
.L_x_6271:
[----:B------:R-:W1:Y:S01]  /*1bbc0*/  S2R R197, SR_TID.X ;  /* 0x0000000000c57919 */ /* 0x000e620000002100 */
[----:B------:R-:W-:Y:S04]  /*1bbd0*/  DEPBAR.LE SB0, 0x0 ;  /* 0x000080000000791a */ /* 0x000fe80000000000 */
[----:B------:R-:W-:Y:S05]  /*1bbe0*/  WARPSYNC.ALL ;  /* 0x0000000000007948 */ /* 0x000fea0003800000 */
[----:B------:R-:W-:Y:S01]  /*1bbf0*/  BAR.SYNC.DEFER_BLOCKING 0x0 ;  /* 0x0000000000007b1d */ /* 0x000fe20000010000 */
[----:B------:R-:W-:Y:S01]  /*1bc00*/  LOP3.LUT P1, RZ, R224, 0x4, RZ, 0xc0, !PT ;  /* 0x00000004e0ff7812 */ /* 0x000fe2000782c0ff */
[----:B------:R-:W-:Y:S11]  /*1bc10*/  IMAD.MOV.U32 R4, RZ, RZ, R210 ;  /* 0x000000ffff047224 */ /* 0x000ff600078e00d2 */
[----:B------:R-:W-:Y:S01]  /*1bc20*/  @!UPT UIADD3 URZ, UPT, UPT, URZ, URZ, URZ ;  /* 0x000000fffffff290 */ /* 0x000fe2000fffe0ff */
[----:B------:R-:W-:Y:S05]  /*1bc30*/  @!P1 IMAD.MOV.U32 R3, RZ, RZ, RZ ;  /* 0x000000ffff039224 */ /* 0x000fea00078e00ff */
[----:B------:R-:W-:Y:S01]  /*1bc40*/  @!P1 IADD3 R3, P0, PT, RZ, -R3, RZ ;  /* 0x80000003ff039210 */ /* 0x000fe20007f1e0ff */
[----:B------:R-:W2:Y:S01]  /*1bc50*/  @!P1 LD.E R6, desc[UR4][R132.64+0x40] ;  /* 0x0000400484069980 */ /* 0x000ea2000c101900 */
[----:B------:R-:W-:Y:S01]  /*1bc60*/  BSSY.RECONVERGENT B0, `(.L_x_6265) ;  /* 0x0000046000007945 */ /* 0x000fe20003800200 */
[----:B--2---:R-:W-:Y:S04]  /*1bc70*/  @!P1 IMAD.SHL.U32 R6, R6, 0x80, RZ ;  /* 0x0000008006069824 */ /* 0x004fe800078e00ff */
[----:B------:R-:W-:Y:S05]  /*1bc80*/  @!P1 IMAD.X R6, RZ, RZ, ~R6, P0 ;  /* 0x000000ffff069224 */ /* 0x000fea00000e0e06 */
[----:B------:R-:W-:Y:S04]  /*1bc90*/  @!P1 SHF.R.S64 R3, R3, 0x1f, R6 ;  /* 0x0000001f03039819 */ /* 0x000fe80000001006 */
[----:B------:R-:W-:Y:S01]  /*1bca0*/  @!P1 IADD3 R210, P0, PT, R210, R3, RZ ;  /* 0x00000003d2d29210 */ /* 0x000fe20007f1e0ff */
[----:B------:R-:W-:Y:S03]  /*1bcb0*/  IMAD.MOV.U32 R3, RZ, RZ, R211 ;  /* 0x000000ffff037224 */ /* 0x000fe600078e00d3 */
        /* <DEDUP_REMOVED lines=64> */
.L_x_6266:
[----:B------:R-:W-:Y:S05]  /*1c0c0*/  BSYNC.RECONVERGENT B0 ;  /* 0x0000000000007941 */ /* 0x000fea0003800200 */
.L_x_6265:
[----:B------:R-:W1:Y:S01]  /*1c0d0*/  S2UR UR7, SR_CgaCtaId ;  /* 0x00000000000779c3 */ /* 0x000e620000008800 */
[C---:B------:R-:W-:Y:S01]  /*1c0e0*/  IMAD.SHL.U32 R222, R197.reuse, 0x8, RZ ;  /* 0x00000008c5de7824 */ /* 0x040fe200078e00ff */
[----:B------:R-:W-:Y:S01]  /*1c0f0*/  LOP3.LUT R3, R197, 0x38, RZ, 0xc0, !PT ;  /* 0x00000038c5037812 */ /* 0x000fe200078ec0ff */
[----:B------:R-:W-:Y:S01]  /*1c100*/  UMOV UR9, 0x400 ;  /* 0x0000040000097882 */ /* 0x000fe20000000000 */
[----:B------:R-:W-:Y:S01]  /*1c110*/  IADD3 R12, P0, PT, R229, R210, RZ ;  /* 0x000000d2e50c7210 */ /* 0x000fe20007f1e0ff */
[C---:B------:R-:W-:Y:S01]  /*1c120*/  IMAD.SHL.U32 R203, R197.reuse, 0x40, RZ ;  /* 0x00000040c5cb7824 */ /* 0x040fe200078e00ff */
[C---:B------:R-:W-:Y:S01]  /*1c130*/  LOP3.LUT R6, R222.reuse, 0x1c0, RZ, 0xc0, !PT ;  /* 0x000001c0de067812 */ /* 0x040fe200078ec0ff */
[----:B------:R-:W-:Y:S01]  /*1c140*/  IMAD.SHL.U32 R200, R197, 0x20, RZ ;  /* 0x00000020c5c87824 */ /* 0x000fe200078e00ff */
[----:B------:R-:W-:Y:S01]  /*1c150*/  LOP3.LUT R196, R222, 0x38, RZ, 0xc0, !PT ;  /* 0x00000038dec47812 */ /* 0x000fe200078ec0ff */
[----:B------:R-:W-:Y:S01]  /*1c160*/  IMAD.X R13, R228, 0x1, R211, P0 ;  /* 0x00000001e40d7824 */ /* 0x000fe200000e06d3 */
[----:B------:R-:W-:Y:S01]  /*1c170*/  LOP3.LUT R5, R222, 0x1e00, RZ, 0xc0, !PT ;  /* 0x00001e00de057812 */ /* 0x000fe200078ec0ff */
[----:B------:R-:W-:Y:S01]  /*1c180*/  IMAD.MOV.U32 R135, RZ, RZ, 0x40 ;  /* 0x00000040ff877424 */ /* 0x000fe200078e00ff */
[----:B------:R-:W-:Y:S01]  /*1c190*/  LOP3.LUT R6, R196, R6, R3, 0x1e, !PT ;  /* 0x00000006c4067212 */ /* 0x000fe200078e1e03 */
[----:B------:R-:W-:Y:S01]  /*1c1a0*/  VIADD R231, R231, 0xffffffff ;  /* 0xffffffffe7e77836 */ /* 0x000fe20000000000 */
[----:B------:R-:W-:Y:S01]  /*1c1b0*/  IADD3 R10, P0, PT, R12, R229, RZ ;  /* 0x000000e50c0a7210 */ /* 0x000fe20007f1e0ff */
[----:B------:R-:W-:Y:S01]  /*1c1c0*/  BSSY.RECONVERGENT B1, `(.L_x_6267) ;  /* 0x000017d000017945 */ /* 0x000fe20003800200 */
[----:B------:R-:W-:Y:S02]  /*1c1d0*/  LOP3.LUT R5, R6, R5, RZ, 0xfc, !PT ;  /* 0x0000000506057212 */ /* 0x000fe400078efcff */
[----:B------:R-:W-:Y:S01]  /*1c1e0*/  LOP3.LUT R4, R197, 0x8, RZ, 0xc0, !PT ;  /* 0x00000008c5047812 */ /* 0x000fe200078ec0ff */
[--C-:B------:R-:W-:Y:S01]  /*1c1f0*/  IMAD.X R11, R13, 0x1, R228.reuse, P0 ;  /* 0x000000010d0b7824 */ /* 0x100fe200000e06e4 */
[-C--:B------:R-:W-:Y:S02]  /*1c200*/  IADD3 R8, P0, PT, R10, R229.reuse, RZ ;  /* 0x000000e50a087210 */ /* 0x080fe40007f1e0ff */
[----:B------:R-:W-:Y:S01]  /*1c210*/  LOP3.LUT R3, R4, 0x1c0, R203, 0xf8, !PT ;  /* 0x000001c004037812 */ /* 0x000fe200078ef8cb */
[----:B-1----:R-:W-:Y:S02]  /*1c220*/  ULEA UR6, UR7, UR9, 0x18 ;  /* 0x0000000907067291 */ /* 0x002fe4000f8ec0ff */
[--C-:B------:R-:W-:Y:S01]  /*1c230*/  IMAD.X R9, R11, 0x1, R228.reuse, P0 ;  /* 0x000000010b097824 */ /* 0x100fe200000e06e4 */
[----:B------:R-:W-:Y:S02]  /*1c240*/  LOP3.LUT R185, R203, 0x400, RZ, 0xc0, !PT ;  /* 0x00000400cbb97812 */ /* 0x000fe400078ec0ff */
[-C--:B------:R-:W-:Y:S02]  /*1c250*/  LOP3.LUT R4, R3, R196.reuse, RZ, 0x3c, !PT ;  /* 0x000000c403047212 */ /* 0x080fe400078e3cff */
[----:B------:R-:W-:Y:S02]  /*1c260*/  LEA R237, R5, UR6, 0x1 ;  /* 0x0000000605ed7c11 */ /* 0x000fe4000f8e08ff */
[----:B------:R-:W-:Y:S01]  /*1c270*/  SHF.R.U32.HI R199, RZ, 0x1, R197 ;  /* 0x00000001ffc77819 */ /* 0x000fe200000116c5 */
[----:B------:R-:W-:Y:S01]  /*1c280*/  IMAD R185, R4, 0x2, R185 ;  /* 0x0000000204b97824 */ /* 0x000fe200078e02b9 */
[-C--:B------:R-:W-:Y:S01]  /*1c290*/  IADD3 R6, P0, PT, R8, R229.reuse, RZ ;  /* 0x000000e508067210 */ /* 0x080fe20007f1e0ff */
[----:B------:R-:W-:Y:S01]  /*1c2a0*/  @!PT LDS RZ, [RZ] ;  /* 0x00000000fffff984 */ /* 0x000fe20000000800 */
[----:B------:R-:W-:Y:S01]  /*1c2b0*/  @!PT LDS RZ, [RZ] ;  /* 0x00000000fffff984 */ /* 0x000fe20000000800 */
[----:B------:R-:W-:Y:S01]  /*1c2c0*/  @!PT LDS RZ, [RZ] ;  /* 0x00000000fffff984 */ /* 0x000fe20000000800 */
[----:B------:R-:W-:Y:S01]  /*1c2d0*/  LDGSTS.E.BYPASS.LTC128B.128 [R237+0xc000], desc[UR4][R210.64] ;  /* 0x0c000000d2ed7fae */ /* 0x000fe2000b981a04 */
[----:B------:R-:W-:Y:S01]  /*1c2e0*/  LOP3.LUT R4, R199, 0x8, RZ, 0xc0, !PT ;  /* 0x00000008c7047812 */ /* 0x000fe200078ec0ff */
[----:B------:R-:W-:Y:S01]  /*1c2f0*/  VIADD R180, R185, UR6 ;  /* 0x00000006b9b47c36 */ /* 0x000fe20008000000 */
[----:B------:R-:W-:Y:S02]  /*1c300*/  LOP3.LUT R200, R200, 0x7c00, RZ, 0xc0, !PT ;  /* 0x00007c00c8c87812 */ /* 0x000fe400078ec0ff */
[----:B------:R-:W-:Y:S01]  /*1c310*/  LDGSTS.E.BYPASS.LTC128B.128 [R237+0x10000], desc[UR4][R210.64+0x80] ;  /* 0x10000080d2ed7fae */ /* 0x000fe2000b981a04 */
[--C-:B------:R-:W-:Y:S01]  /*1c320*/  IMAD.X R7, R9, 0x1, R228.reuse, P0 ;  /* 0x0000000109077824 */ /* 0x100fe200000e06e4 */
[--C-:B------:R-:W-:Y:S03]  /*1c330*/  LOP3.LUT R5, R4, 0x1c0, R203.reuse, 0xf8, !PT ;  /* 0x000001c004057812 */ /* 0x100fe600078ef8cb */
[----:B------:R-:W-:Y:S01]  /*1c340*/  LDGSTS.E.BYPASS.LTC128B.128 [R237+0xc800], desc[UR4][R12.64] ;  /* 0x0c8000000ced7fae */ /* 0x000fe2000b981a04 */
[-C--:B------:R-:W-:Y:S02]  /*1c350*/  IADD3 R4, P0, PT, R6, R229.reuse, RZ ;  /* 0x000000e506047210 */ /* 0x080fe40007f1e0ff */
[----:B------:R-:W-:Y:S02]  /*1c360*/  LOP3.LUT R202, R5, R196, RZ, 0x3c, !PT ;  /* 0x000000c405ca7212 */ /* 0x000fe400078e3cff */
[----:B------:R1:W-:Y:S01]  /*1c370*/  LDGSTS.E.BYPASS.LTC128B.128 [R237+0x10800], desc[UR4][R12.64+0x80] ;  /* 0x108000800ced7fae */ /* 0x0003e2000b981a04 */
[----:B------:R-:W-:Y:S01]  /*1c380*/  LOP3.LUT R3, R200, 0x200, R203, 0xf8, !PT ;  /* 0x00000200c8037812 */ /* 0x000fe200078ef8cb */
[--C-:B------:R-:W-:Y:S01]  /*1c390*/  IMAD.X R5, R7, 0x1, R228.reuse, P0 ;  /* 0x0000000107057824 */ /* 0x100fe200000e06e4 */
[----:B------:R-:W-:Y:S02]  /*1c3a0*/  LOP3.LUT P2, RZ, R197, 0x4, RZ, 0xc0, !PT ;  /* 0x00000004c5ff7812 */ /* 0x000fe4000784c0ff */
[----:B------:R-:W-:Y:S01]  /*1c3b0*/  LDGSTS.E.BYPASS.LTC128B.128 [R237+0xd000], desc[UR4][R10.64] ;  /* 0x0d0000000aed7fae */ /* 0x000fe2000b981a04 */
[----:B------:R-:W-:Y:S02]  /*1c3c0*/  LOP3.LUT R182, R3, R202, RZ, 0xfc, !PT ;  /* 0x000000ca03b67212 */ /* 0x000fe400078efcff */
[----:B------:R-:W-:Y:S02]  /*1c3d0*/  SEL R135, R135, 0xffffffc0, !P2 ;  /* 0xffffffc087877807 */ /* 0x000fe40005000000 */
[----:B------:R-:W-:Y:S01]  /*1c3e0*/  LDGSTS.E.BYPASS.LTC128B.128 [R237+0x11000], desc[UR4][R10.64+0x80] ;  /* 0x110000800aed7fae */ /* 0x000fe2000b981a04 */
[----:B------:R-:W-:Y:S04]  /*1c3f0*/  LEA R182, R182, UR6, 0x1 ;  /* 0x00000006b6b67c11 */ /* 0x000fe8000f8e08ff */
[----:B------:R-:W-:Y:S01]  /*1c400*/  LDGSTS.E.BYPASS.LTC128B.128 [R237+0xd800], desc[UR4][R8.64] ;  /* 0x0d80000008ed7fae */ /* 0x000fe2000b981a04 */
[--C-:B------:R-:W-:Y:S02]  /*1c410*/  IMAD.IADD R134, R180, 0x1, R135.reuse ;  /* 0x00000001b4867824 */ /* 0x100fe400078e0287 */
[----:B------:R-:W-:Y:S02]  /*1c420*/  IMAD.IADD R184, R182, 0x1, R135 ;  /* 0x00000001b6b87824 */ /* 0x000fe400078e0287 */
[----:B------:R2:W-:Y:S05]  /*1c430*/  LDGSTS.E.BYPASS.LTC128B.128 [R237+0x11800], desc[UR4][R8.64+0x80] ;  /* 0x1180008008ed7fae */ /* 0x0005ea000b981a04 */
[----:B------:R-:W-:Y:S05]  /*1c440*/  LDGSTS.E.BYPASS.LTC128B.128 [R237+0xe000], desc[UR4][R6.64] ;  /* 0x0e00000006ed7fae */ /* 0x000fea000b981a04 */
[----:B------:R-:W-:Y:S01]  /*1c450*/  LDGSTS.E.BYPASS.LTC128B.128 [R237+0x12000], desc[UR4][R6.64+0x80] ;  /* 0x1200008006ed7fae */ /* 0x000fe2000b981a04 */
[-C--:B-1----:R-:W-:Y:S04]  /*1c460*/  IADD3 R12, P0, PT, R4, R229.reuse, RZ ;  /* 0x000000e5040c7210 */ /* 0x082fe80007f1e0ff */
[----:B------:R-:W-:Y:S01]  /*1c470*/  LDGSTS.E.BYPASS.LTC128B.128 [R237+0xe800], desc[UR4][R4.64] ;  /* 0x0e80000004ed7fae */ /* 0x000fe2000b981a04 */
[--C-:B------:R-:W-:Y:S04]  /*1c480*/  IMAD.X R13, R5, 0x1, R228.reuse, P0 ;  /* 0x00000001050d7824 */ /* 0x100fe800000e06e4 */
[----:B------:R1:W-:Y:S01]  /*1c490*/  LDGSTS.E.BYPASS.LTC128B.128 [R237+0x12800], desc[UR4][R4.64+0x80] ;  /* 0x1280008004ed7fae */ /* 0x0003e2000b981a04 */
[----:B------:R-:W-:Y:S04]  /*1c4a0*/  IADD3 R20, P0, PT, R12, R229, RZ ;  /* 0x000000e50c147210 */ /* 0x000fe80007f1e0ff */
[----:B------:R-:W-:Y:S01]  /*1c4b0*/  LDGSTS.E.BYPASS.LTC128B.128 [R237+0xf000], desc[UR4][R12.64] ;  /* 0x0f0000000ced7fae */ /* 0x000fe2000b981a04 */
[----:B------:R-:W-:Y:S01]  /*1c4c0*/  IMAD.X R21, R13, 0x1, R228, P0 ;  /* 0x000000010d157824 */ /* 0x000fe200000e06e4 */
[----:B------:R-:W-:Y:S03]  /*1c4d0*/  LOP3.LUT P0, RZ, R197, 0x2, RZ, 0xc0, !PT ;  /* 0x00000002c5ff7812 */ /* 0x000fe6000780c0ff */
[----:B------:R3:W-:Y:S01]  /*1c4e0*/  LDGSTS.E.BYPASS.LTC128B.128 [R237+0x13000], desc[UR4][R12.64+0x80] ;  /* 0x130000800ced7fae */ /* 0x0007e2000b981a04 */
[----:B------:R-:W-:Y:S04]  /*1c4f0*/  SEL R201, R198, 0xffffffe0, !P0 ;  /* 0xffffffe0c6c97807 */ /* 0x000fe80004000000 */
[----:B------:R-:W-:Y:S01]  /*1c500*/  LDGSTS.E.BYPASS.LTC128B.128 [R237+0xf800], desc[UR4][R20.64] ;  /* 0x0f80000014ed7fae */ /* 0x000fe2000b981a04 */
[----:B------:R-:W-:Y:S04]  /*1c510*/  ISETP.GT.AND P0, PT, R231, R206, PT ;  /* 0x000000cee700720c */ /* 0x000fe80003f04270 */
[----:B------:R4:W-:Y:S01]  /*1c520*/  LDGSTS.E.BYPASS.LTC128B.128 [R237+0x13800], desc[UR4][R20.64+0x80] ;  /* 0x1380008014ed7fae */ /* 0x0009e2000b981a04 */
[--C-:B------:R-:W-:Y:S02]  /*1c530*/  IMAD.IADD R186, R182, 0x1, R201.reuse ;  /* 0x00000001b6ba7824 */ /* 0x100fe400078e02c9 */
[C-C-:B------:R-:W-:Y:S02]  /*1c540*/  IMAD.IADD R3, R180.reuse, 0x1, R201.reuse ;  /* 0x00000001b4037824 */ /* 0x140fe400078e02c9 */
[----:B------:R-:W-:Y:S01]  /*1c550*/  LDSM.16.M88.4 R64, [R182] ;  /* 0x00000000b640783b */ /* 0x000fe20000000200 */
[C---:B------:R-:W-:Y:S02]  /*1c560*/  IMAD.IADD R135, R201.reuse, 0x1, R184 ;  /* 0x00000001c9877824 */ /* 0x040fe400078e02b8 */
[----:B------:R-:W-:Y:S02]  /*1c570*/  IMAD.IADD R192, R180, 0x1, R201 ;  /* 0x00000001b4c07824 */ /* 0x000fe400078e02c9 */
[----:B--2---:R-:W1:Y:S05]  /*1c580*/  LDSM.16.M88.4 R8, [R185+UR6+0x4000] ;  /* 0x00400006b908783b */ /* 0x004e6a0008000200 */
[----:B------:R-:W3:Y:S05]  /*1c590*/  LDSM.16.M88.4 R16, [R185+UR6+0x4800] ;  /* 0x00480006b910783b */ /* 0x000eea0008000200 */
[----:B------:R-:W4:Y:S05]  /*1c5a0*/  LDSM.16.M88.4 R24, [R185+UR6+0x5000] ;  /* 0x00500006b918783b */ /* 0x000f2a0008000200 */
[----:B------:R-:W0:Y:S05]  /*1c5b0*/  LDGDEPBAR ;  /* 0x00000000000079af */ /* 0x000e2a0000000000 */
[----:B------:R-:W2:Y:S05]  /*1c5c0*/  LDSM.16.M88.4 R32, [R185+UR6+0x5800] ;  /* 0x00580006b920783b */ /* 0x000eaa0008000200 */
        /* <DEDUP_REMOVED lines=12> */
[----:B------:R-:W3:Y:S05]  /*1c690*/  LDSM.16.M88.4 R156, [R3+0x5800] ;  /* 0x00580000039c783b */ /* 0x000eea0000000200 */
[----:B------:R-:W3:Y:S02]  /*1c6a0*/  LDSM.16.M88.4 R160, [R3+0x6000] ;  /* 0x0060000003a0783b */ /* 0x000ee40000000200 */
[C---:B----4-:R-:W-:Y:S03]  /*1c6b0*/  HMMA.16816.F32 R20, R64.reuse, R24, RZ ;  /* 0x000000184014723c */ /* 0x050fe600000018ff */
[----:B------:R-:W4:Y:S05]  /*1c6c0*/  LDSM.16.M88.4 R164, [R3+0x6800] ;  /* 0x0068000003a4783b */ /* 0x000f2a0000000200 */
[C---:B------:R-:W-:Y:S01]  /*1c6d0*/  HMMA.16816.F32 R24, R64.reuse, R26, RZ ;  /* 0x0000001a4018723c */ /* 0x040fe200000018ff */
[----:B------:R-:W4:Y:S05]  /*1c6e0*/  LDSM.16.M88.4 R168, [R3+0x7000] ;  /* 0x0070000003a8783b */ /* 0x000f2a0000000200 */
[----:B------:R-:W-:Y:S02]  /*1c6f0*/  LDSM.16.M88.4 R172, [R184] ;  /* 0x00000000b8ac783b */ /* 0x000fe40000000200 */
[C---:B--2---:R-:W-:Y:S03]  /*1c700*/  HMMA.16816.F32 R28, R64.reuse, R32, RZ ;  /* 0x00000020401c723c */ /* 0x044fe600000018ff */
[----:B------:R-:W-:Y:S05]  /*1c710*/  LDSM.16.M88.4 R176, [R134+0x4000] ;  /* 0x0040000086b0783b */ /* 0x000fea0000000200 */
[C---:B------:R-:W-:Y:S01]  /*1c720*/  HMMA.16816.F32 R32, R64.reuse, R34, RZ ;  /* 0x000000224020723c */ /* 0x040fe200000018ff */
[----:B------:R-:W-:Y:S07]  /*1c730*/  LDSM.16.M88.4 R188, [R134+0x8000] ;  /* 0x0080000086bc783b */ /* 0x000fee0000000200 */
        /* <DEDUP_REMOVED lines=8> */
[----:B------:R2:W5:Y:S07]  /*1c7c0*/  LDSM.16.M88.4 R136, [R3+0x7800] ;  /* 0x007800000388783b */ /* 0x00056e0000000200 */
[C---:B-1----:R-:W-:Y:S08]  /*1c7d0*/  HMMA.16816.F32 R4, R140.reuse, R144, R4 ;  /* 0x000000908c04723c */ /* 0x042ff00000001804 */
[C---:B------:R-:W-:Y:S01]  /*1c7e0*/  HMMA.16816.F32 R8, R140.reuse, R146, R8 ;  /* 0x000000928c08723c */ /* 0x040fe20000001808 */
[----:B------:R-:W1:Y:S07]  /*1c7f0*/  LDSM.16.M88.4 R144, [R134+0x4800] ;  /* 0x004800008690783b */ /* 0x000e6e0000000200 */
[C---:B------:R-:W-:Y:S03]  /*1c800*/  HMMA.16816.F32 R12, R140.reuse, R148, R12 ;  /* 0x000000948c0c723c */ /* 0x040fe6000000180c */
[----:B--2---:R-:W-:Y:S05]  /*1c810*/  IMAD.IADD R3, R201, 0x1, R134 ;  /* 0x00000001c9037824 */ /* 0x004fea00078e0286 */
        /* <DEDUP_REMOVED lines=13> */
[----:B------:R-:W-:Y:S05]  /*1c8f0*/  LDSM.16.M88.4 R164, [R182+0x2000] ;  /* 0x00200000b6a4783b */ /* 0x000fea0000000200 */
[----:B------:R-:W-:Y:S02]  /*1c900*/  LDSM.16.M88.4 R180, [R192+0x9800] ;  /* 0x00980000c0b4783b */ /* 0x000fe40000000200 */
[C---:B------:R-:W-:Y:S08]  /*1c910*/  HMMA.16816.F32 R52, R140.reuse, R168, R52 ;  /* 0x000000a88c34723c */ /* 0x040ff00000001834 */
[C---:B------:R-:W-:Y:S01]  /*1c920*/  HMMA.16816.F32 R56, R140.reuse, R170, R56 ;  /* 0x000000aa8c38723c */ /* 0x040fe20000001838 */
[----:B------:R-:W-:Y:S07]  /*1c930*/  LDSM.16.M88.4 R168, [R185+UR6+0x8000] ;  /* 0x00800006b9a8783b */ /* 0x000fee0008000200 */
[C---:B-----5:R-:W-:Y:S08]  /*1c940*/  HMMA.16816.F32 R60, R140.reuse, R136, R60 ;  /* 0x000000888c3c723c */ /* 0x060ff0000000183c */
[----:B------:R-:W-:Y:S01]  /*1c950*/  HMMA.16816.F32 R64, R140, R138, R64 ;  /* 0x0000008a8c40723c */ /* 0x000fe20000001840 */
[----:B------:R-:W3:Y:S05]  /*1c960*/  LDSM.16.M88.4 R136, [R134+0x5800] ;  /* 0x005800008688783b */ /* 0x000eea0000000200 */
[----:B------:R-:W4:Y:S02]  /*1c970*/  LDSM.16.M88.4 R140, [R134+0x6000] ;  /* 0x00600000868c783b */ /* 0x000f240000000200 */
[C---:B------:R-:W-:Y:S08]  /*1c980*/  HMMA.16816.F32 R4, R172.reuse, R176, R4 ;  /* 0x000000b0ac04723c */ /* 0x040ff00000001804 */
[C---:B------:R-:W-:Y:S01]  /*1c990*/  HMMA.16816.F32 R8, R172.reuse, R178, R8 ;  /* 0x000000b2ac08723c */ /* 0x040fe20000001808 */
[----:B------:R-:W-:Y:S07]  /*1c9a0*/  LDSM.16.M88.4 R176, [R185+UR6+0xa800] ;  /* 0x00a80006b9b0783b */ /* 0x000fee0008000200 */
        /* <DEDUP_REMOVED lines=14> */
[----:B------:R-:W5:Y:S07]  /*1ca90*/  LDSM.16.M88.4 R152, [R3+0x5800] ;  /* 0x005800000398783b */ /* 0x000f6e0000000200 */
[C---:B------:R-:W-:Y:S08]  /*1caa0*/  HMMA.16816.F32 R52, R172.reuse, R156, R52 ;  /* 0x0000009cac34723c */ /* 0x040ff00000001834 */
[C---:B------:R-:W-:Y:S01]  /*1cab0*/  HMMA.16816.F32 R56, R172.reuse, R158, R56 ;  /* 0x0000009eac38723c */ /* 0x040fe20000001838 */
[----:B------:R-:W-:Y:S07]  /*1cac0*/  LDSM.16.M88.4 R156, [R3+0x6800] ;  /* 0x00680000039c783b */ /* 0x000fee0000000200 */
[C---:B-1----:R-:W-:Y:S08]  /*1cad0*/  HMMA.16816.F32 R60, R172.reuse, R144, R60 ;  /* 0x00000090ac3c723c */ /* 0x042ff0000000183c */
[----:B------:R-:W-:Y:S01]  /*1cae0*/  HMMA.16816.F32 R64, R172, R146, R64 ;  /* 0x00000092ac40723c */ /* 0x000fe20000001840 */
[----:B------:R-:W1:Y:S05]  /*1caf0*/  LDSM.16.M88.4 R144, [R3+0x6000] ;  /* 0x006000000390783b */ /* 0x000e6a0000000200 */
[----:B------:R-:W-:Y:S02]  /*1cb00*/  LDSM.16.M88.4 R172, [R185+UR6+0x8800] ;  /* 0x00880006b9ac783b */ /* 0x000fe40008000200 */
[C---:B--2---:R-:W-:Y:S08]  /*1cb10*/  HMMA.16816.F32 R4, R148.reuse, R160, R4 ;  /* 0x000000a09404723c */ /* 0x044ff00000001804 */
[C---:B------:R-:W-:Y:S01]  /*1cb20*/  HMMA.16816.F32 R8, R148.reuse, R162, R8 ;  /* 0x000000a29408723c */ /* 0x040fe20000001808 */
[----:B------:R-:W-:Y:S07]  /*1cb30*/  LDSM.16.M88.4 R160, [R3+0x7800] ;  /* 0x0078000003a0783b */ /* 0x000fee0000000200 */
[C---:B---3--:R-:W-:Y:S08]  /*1cb40*/  HMMA.16816.F32 R12, R148.reuse, R136, R12 ;  /* 0x00000088940c723c */ /* 0x048ff0000000180c */
[C---:B------:R-:W-:Y:S01]  /*1cb50*/  HMMA.16816.F32 R16, R148.reuse, R138, R16 ;  /* 0x0000008a9410723c */ /* 0x040fe20000001810 */
[----:B------:R-:W2:Y:S07]  /*1cb60*/  LDSM.16.M88.4 R136, [R3+0x7000] ;  /* 0x007000000388783b */ /* 0x000eae0000000200 */
[C---:B----4-:R-:W-:Y:S08]  /*1cb70*/  HMMA.16816.F32 R20, R148.reuse, R140, R20 ;  /* 0x0000008c9414723c */ /* 0x050ff00000001814 */
[C---:B------:R-:W-:Y:S01]  /*1cb80*/  HMMA.16816.F32 R24, R148.reuse, R142, R24 ;  /* 0x0000008e9418723c */ /* 0x040fe20000001818 */
[----:B------:R-:W3:Y:S07]  /*1cb90*/  LDSM.16.M88.4 R140, [R185+UR6+0x9000] ;  /* 0x00900006b98c783b */ /* 0x000eee0008000200 */
[C---:B-----5:R-:W-:Y:S08]  /*1cba0*/  HMMA.16816.F32 R28, R148.reuse, R152, R28 ;  /* 0x00000098941c723c */ /* 0x060ff0000000181c */
[C---:B------:R-:W-:Y:S01]  /*1cbb0*/  HMMA.16816.F32 R32, R148.reuse, R154, R32 ;  /* 0x0000009a9420723c */ /* 0x040fe20000001820 */
[----:B------:R-:W-:Y:S07]  /*1cbc0*/  LDSM.16.M88.4 R152, [R185+UR6+0xa000] ;  /* 0x00a00006b998783b */ /* 0x000fee0008000200 */
[C---:B-1----:R-:W-:Y:S08]  /*1cbd0*/  HMMA.16816.F32 R36, R148.reuse, R144, R36 ;  /* 0x000000909424723c */ /* 0x042ff00000001824 */
[C---:B------:R-:W-:Y:S01]  /*1cbe0*/  HMMA.16816.F32 R40, R148.reuse, R146, R40 ;  /* 0x000000929428723c */ /* 0x040fe20000001828 */
[----:B------:R-:W1:Y:S07]  /*1cbf0*/  LDSM.16.M88.4 R144, [R185+UR6+0x9800] ;  /* 0x00980006b990783b */ /* 0x000e6e0008000200 */
[C---:B------:R-:W-:Y:S08]  /*1cc00*/  HMMA.16816.F32 R44, R148.reuse, R156, R44 ;  /* 0x0000009c942c723c */ /* 0x040ff0000000182c */
[C---:B------:R-:W-:Y:S01]  /*1cc10*/  HMMA.16816.F32 R48, R148.reuse, R158, R48 ;  /* 0x0000009e9430723c */ /* 0x040fe20000001830 */
[----:B------:R-:W-:Y:S07]  /*1cc20*/  LDSM.16.M88.4 R156, [R186+0x2000] ;  /* 0x00200000ba9c783b */ /* 0x000fee0000000200 */
[C---:B--2---:R-:W-:Y:S08]  /*1cc30*/  HMMA.16816.F32 R52, R148.reuse, R136, R52 ;  /* 0x000000889434723c */ /* 0x044ff00000001834 */
[C---:B------:R-:W-:Y:S01]  /*1cc40*/  HMMA.16816.F32 R56, R148.reuse, R138, R56 ;  /* 0x0000008a9438723c */ /* 0x040fe20000001838 */
[----:B------:R-:W2:Y:S07]  /*1cc50*/  LDSM.16.M88.4 R136, [R185+UR6+0xb000] ;  /* 0x00b00006b988783b */ /* 0x000eae0008000200 */
[C---:B------:R-:W-:Y:S08]  /*1cc60*/  HMMA.16816.F32 R60, R148.reuse, R160, R60 ;  /* 0x000000a0943c723c */ /* 0x040ff0000000183c */
[----:B------:R-:W-:Y:S01]  /*1cc70*/  HMMA.16816.F32 R64, R148, R162, R64 ;  /* 0x000000a29440723c */ /* 0x000fe20000001840 */
[----:B------:R-:W4:Y:S05]  /*1cc80*/  LDSM.16.M88.4 R148, [R185+UR6+0xb800] ;  /* 0x00b80006b994783b */ /* 0x000f2a0008000200 */
        /* <DEDUP_REMOVED lines=19> */
[----:B------:R-:W1:Y:S05]  /*1cdc0*/  LDSM.16.M88.4 R176, [R192+0xb800] ;  /* 0x00b80000c0b0783b */ /* 0x000e6a0000000200 */
[----:B------:R-:W-:Y:S02]  /*1cdd0*/  LDSM.16.M88.4 R192, [R3+0xb000] ;  /* 0x00b0000003c0783b */ /* 0x000fe40000000200 */
[C---:B--2---:R-:W-:Y:S08]  /*1cde0*/  HMMA.16816.F32 R52, R164.reuse, R136, R52 ;  /* 0x00000088a434723c */ /* 0x044ff00000001834 */
[C---:B------:R-:W-:Y:S01]  /*1cdf0*/  HMMA.16816.F32 R56, R164.reuse, R138, R56 ;  /* 0x0000008aa438723c */ /* 0x040fe20000001838 */
[----:B------:R-:W2:Y:S07]  /*1ce00*/  LDSM.16.M88.4 R136, [R134+0x8800] ;  /* 0x008800008688783b */ /* 0x000eae0000000200 */
        /* <DEDUP_REMOVED lines=27> */
[----:B------:R-:W5:Y:S05]  /*1cfc0*/  LDSM.16.M88.4 R156, [R134+0xb000] ;  /* 0x00b00000869c783b */ /* 0x000f6a0000000200 */
[----:B------:R-:W-:Y:S02]  /*1cfd0*/  LDSM.16.M88.4 R176, [R3+0x9800] ;  /* 0x0098000003b0783b */ /* 0x000fe40000000200 */
        /* <DEDUP_REMOVED lines=41> */
[----:B------:R-:W-:Y:S02]  /*1d270*/  LOP3.LUT R224, R224, 0xfffffffb, RZ, 0xc0, !PT ;  /* 0xfffffffbe0e07812 */ /* 0x000fe400078ec0ff */
[----:B------:R-:W-:Y:S11]  /*1d280*/  ISETP.NE.AND.EX P1, PT, R221, RZ, PT, P0 ;  /* 0x000000ffdd00720c */ /* 0x000ff60003f25300 */
[----:B------:R-:W-:Y:S02]  /*1d290*/  @!UPT UIADD3 URZ, UPT, UPT, URZ, URZ, URZ ;  /* 0x000000fffffff290 */ /* 0x000fe4000fffe0ff */
[----:B------:R-:W-:Y:S01]  /*1d2a0*/  @P1 LOP3.LUT R224, R224, 0x4, RZ, 0xfc, !PT ;  /* 0x00000004e0e01812 */ /* 0x000fe200078efcff */
        /* <DEDUP_REMOVED lines=73> */
.L_x_6270:
[----:B------:R-:W-:Y:S05]  /*1d740*/  BSYNC.RECONVERGENT B0 ;  /* 0x0000000000007941 */ /* 0x000fea0003800200 */
.L_x_6269:
        /* <DEDUP_REMOVED lines=36> */
.L_x_6268:
[----:B------:R-:W-:Y:S05]  /*1d990*/  BSYNC.RECONVERGENT B1 ;  /* 0x0000000000017941 */ /* 0x000fea0003800200 */
.L_x_6267:
[----:B------:R-:W2:Y:S01]  /*1d9a0*/  LD.E R135, desc[UR4][R132.64+0xdc] ;  /* 0x0000dc0484877980 */ /* 0x000ea2000c101900 */
[C---:B------:R-:W-:Y:S01]  /*1d9b0*/  VIADD R150, R232.reuse, 0xffffffc0 ;  /* 0xffffffc0e8967836 */ /* 0x040fe20000000000 */
[----:B------:R-:W-:Y:S01]  /*1d9c0*/  P2R R3, PR, RZ, 0x4 ;  /* 0x00000004ff037803 */ /* 0x000fe20000000000 */
[----:B------:R-:W-:Y:S01]  /*1d9d0*/  VIADD R162, R232, 0xffffffc1 ;  /* 0xffffffc1e8a27836 */ /* 0x000fe20000000000 */
[----:B------:R-:W-:Y:S01]  /*1d9e0*/  LOP3.LUT R202, R202, 0x200, R203, 0xf8, !PT ;  /* 0x00000200caca7812 */ /* 0x000fe200078ef8cb */
[----:B-1----:R-:W-:Y:S01]  /*1d9f0*/  VIADD R138, R232, 0xffffffc8 ;  /* 0xffffffc8e88a7836 */ /* 0x002fe20000000000 */
[-C--:B------:R-:W-:Y:S01]  /*1da00*/  ISETP.GE.AND P1, PT, R150, R226.reuse, PT ;  /* 0x000000e29600720c */ /* 0x080fe20003f26270 */
[----:B------:R-:W-:Y:S01]  /*1da10*/  VIADD R134, R232, 0xffffffc9 ;  /* 0xffffffc9e8867836 */ /* 0x000fe20000000000 */
        /* <DEDUP_REMOVED lines=22> */
[----:B------:R-:W-:Y:S01]  /*1db80*/  FSEL R143, R4, -INF , P4 ;  /* 0xff800000048f7808 */ /* 0x000fe20002000000 */
        /* <DEDUP_REMOVED lines=36> */
[-C--:B------:R-:W-:Y:S02]  /*1ddd0*/  ISETP.GE.AND P0, PT, R232, R227.reuse, PT ;  /* 0x000000e3e800720c */ /* 0x080fe40003f06270 */
[----:B------:R-:W-:Y:S02]  /*1dde0*/  FSEL R18, R18, -INF , P1 ;  /* 0xff80000012127808 */ /* 0x000fe40000800000 */
[----:B------:R-:W-:Y:S01]  /*1ddf0*/  FSEL R178, R28, -INF , P4 ;  /* 0xff8000001cb27808 */ /* 0x000fe20002000000 */
[----:B------:R-:W-:Y:S01]  /*1de00*/  VIADD R28, R232, 0x38 ;  /* 0x00000038e81c7836 */ /* 0x000fe20000000000 */
[----:B------:R-:W-:Y:S01]  /*1de10*/  FSEL R176, R36, -INF , P0 ;  /* 0xff80000024b07808 */ /* 0x000fe20000000000 */
[----:B------:R-:W-:Y:S01]  /*1de20*/  VIADD R36, R232, 0x28 ;  /* 0x00000028e8247836 */ /* 0x000fe20000000000 */
[-C--:B------:R-:W-:Y:S02]  /*1de30*/  ISETP.GE.AND P1, PT, R154, R226.reuse, PT ;  /* 0x000000e29a00720c */ /* 0x080fe40003f26270 */
[-C--:B------:R-:W-:Y:S02]  /*1de40*/  ISETP.GE.AND P0, PT, R194, R226.reuse, PT ;  /* 0x000000e2c200720c */ /* 0x080fe40003f06270 */
[-C--:B------:R-:W-:Y:S02]  /*1de50*/  ISETP.GE.AND P4, PT, R142, R227.reuse, PT ;  /* 0x000000e38e00720c */ /* 0x080fe40003f86270 */
[----:B------:R-:W-:Y:S02]  /*1de60*/  FSEL R22, R22, -INF , P1 ;  /* 0xff80000016167808 */ /* 0x000fe40000800000 */
[----:B------:R-:W-:Y:S02]  /*1de70*/  FSEL R39, R39, -INF , P0 ;  /* 0xff80000027277808 */ /* 0x000fe40000000000 */
[----:B------:R-:W-:Y:S01]  /*1de80*/  FSEL R168, R32, -INF , P4 ;  /* 0xff80000020a87808 */ /* 0x000fe20002000000 */
[----:B------:R-:W-:Y:S01]  /*1de90*/  VIADD R32, R232, 0x10 ;  /* 0x00000010e8207836 */ /* 0x000fe20000000000 */
        /* <DEDUP_REMOVED lines=11> */
[----:B------:R-:W-:Y:S01]  /*1df50*/  VIADD R44, R232, 0x31 ;  /* 0x00000031e82c7836 */ /* 0x000fe20000000000 */
[-C--:B------:R-:W-:Y:S02]  /*1df60*/  ISETP.GE.AND P0, PT, R192, R226.reuse, PT ;  /* 0x000000e2c000720c */ /* 0x080fe40003f06270 */
[----:B------:R-:W-:Y:S02]  /*1df70*/  FSEL R188, R17, -INF , P3 ;  /* 0xff80000011bc7808 */ /* 0x000fe40001800000 */
[-C--:B------:R-:W-:Y:S02]  /*1df80*/  ISETP.GE.AND P1, PT, R142, R226.reuse, PT ;  /* 0x000000e28e00720c */ /* 0x080fe40003f26270 */
[----:B------:R-:W-:Y:S02]  /*1df90*/  ISETP.GE.AND P3, PT, R146, R227, PT ;  /* 0x000000e39200720c */ /* 0x000fe40003f66270 */
[----:B------:R-:W-:Y:S02]  /*1dfa0*/  FSEL R47, R47, -INF , P0 ;  /* 0xff8000002f2f7808 */ /* 0x000fe40000000000 */
[----:B------:R-:W-:Y:S02]  /*1dfb0*/  FSEL R34, R34, -INF , P1 ;  /* 0xff80000022227808 */ /* 0x000fe40000800000 */
[C---:B------:R-:W-:Y:S02]  /*1dfc0*/  ISETP.GE.AND P6, PT, R150.reuse, R223, PT ;  /* 0x000000df9600720c */ /* 0x040fe40003fc6270 */
[----:B------:R-:W-:Y:S01]  /*1dfd0*/  ISETP.GE.AND P2, PT, R150, R225, PT ;  /* 0x000000e19600720c */ /* 0x000fe20003f46270 */
[----:B------:R-:W-:Y:S01]  /*1dfe0*/  VIADD R150, R232, 0x8 ;  /* 0x00000008e8967836 */ /* 0x000fe20000000000 */
[-C--:B------:R-:W-:Y:S02]  /*1dff0*/  ISETP.GE.AND P0, PT, R20, R226.reuse, PT ;  /* 0x000000e21400720c */ /* 0x080fe40003f06270 */
        /* <DEDUP_REMOVED lines=35> */
[-C--:B------:R-:W-:Y:S02]  /*1e230*/  ISETP.GE.AND P1, PT, R150, R226.reuse, PT ;  /* 0x000000e29600720c */ /* 0x080fe40003f26270 */
[----:B------:R-:W-:Y:S02]  /*1e240*/  FSEL R21, R67, -INF , P0 ;  /* 0xff80000043157808 */ /* 0x000fe40000000000 */
[----:B------:R-:W-:Y:S02]  /*1e250*/  FSEL R49, R49, -INF , P3 ;  /* 0xff80000031317808 */ /* 0x000fe40001800000 */
[----:B------:R-:W-:Y:S02]  /*1e260*/  ISETP.GE.AND P0, PT, R232, R225, PT ;  /* 0x000000e1e800720c */ /* 0x000fe40003f06270 */
[----:B------:R-:W-:Y:S02]  /*1e270*/  FSEL R42, R42, -INF , P1 ;  /* 0xff8000002a2a7808 */ /* 0x000fe40000800000 */
[----:B------:R-:W-:Y:S02]  /*1e280*/  ISETP.GE.AND P3, PT, R158, R227, PT ;  /* 0x000000e39e00720c */ /* 0x000fe40003f66270 */
[-C--:B------:R-:W-:Y:S02]  /*1e290*/  ISETP.GE.AND P1, PT, R32, R226.reuse, PT ;  /* 0x000000e22000720c */ /* 0x080fe40003f26270 */
[----:B------:R-:W-:Y:S02]  /*1e2a0*/  FSEL R243, R243, -INF , !P0 ;  /* 0xff800000f3f37808 */ /* 0x000fe40004000000 */
        /* <DEDUP_REMOVED lines=8> */
[----:B------:R-:W-:Y:S02]  /*1e330*/  ISETP.GE.AND P3, PT, R44, R227, PT ;  /* 0x000000e32c00720c */ /* 0x000fe40003f66270 */
[----:B------:R-:W-:Y:S02]  /*1e340*/  FSEL R50, R50, -INF , P1 ;  /* 0xff80000032327808 */ /* 0x000fe40000800000 */
        /* <DEDUP_REMOVED lines=9> */
[-C--:B------:R-:W-:Y:S02]  /*1e3e0*/  ISETP.GE.AND P0, PT, R146, R223.reuse, PT ;  /* 0x000000df9200720c */ /* 0x080fe40003f06270 */
[----:B------:R-:W-:Y:S02]  /*1e3f0*/  FSEL R58, R58, -INF , P1 ;  /* 0xff8000003a3a7808 */ /* 0x000fe40000800000 */
[CC--:B------:R-:W-:Y:S01]  /*1e400*/  ISETP.GE.AND P3, PT, R232.reuse, R223.reuse, PT ;  /* 0x000000dfe800720c */ /* 0x0c0fe20003f66270 */
[----:B------:R-:W-:Y:S01]  /*1e410*/  VIADD R232, R232, 0xffffff80 ;  /* 0xffffff80e8e87836 */ /* 0x000fe20000000000 */
[-C--:B------:R-:W-:Y:S02]  /*1e420*/  ISETP.GE.AND P1, PT, R48, R226.reuse, PT ;  /* 0x000000e23000720c */ /* 0x080fe40003f26270 */
[----:B------:R-:W-:Y:S02]  /*1e430*/  FSEL R184, R184, -INF , !P0 ;  /* 0xff800000b8b87808 */ /* 0x000fe40004000000 */
[----:B------:R-:W-:Y:S02]  /*1e440*/  FSEL R176, R176, -INF , !P3 ;  /* 0xff800000b0b07808 */ /* 0x000fe40005800000 */
[-C--:B------:R-:W-:Y:S02]  /*1e450*/  ISETP.GE.AND P0, PT, R4, R223.reuse, PT ;  /* 0x000000df0400720c */ /* 0x080fe40003f06270 */
[----:B------:R-:W-:Y:S02]  /*1e460*/  FSEL R62, R62, -INF , P1 ;  /* 0xff8000003e3e7808 */ /* 0x000fe40000800000 */
[----:B------:R-:W-:Y:S02]  /*1e470*/  ISETP.GE.AND P3, PT, R134, R223, PT ;  /* 0x000000df8600720c */ /* 0x000fe40003f66270 */
[----:B------:R-:W-:Y:S02]  /*1e480*/  ISETP.GE.AND P1, PT, R28, R226, PT ;  /* 0x000000e21c00720c */ /* 0x000fe40003f26270 */
[----:B------:R-:W-:Y:S02]  /*1e490*/  FSEL R182, R182, -INF , !P0 ;  /* 0xff800000b6b67808 */ /* 0x000fe40004000000 */
[----:B------:R-:W-:Y:S02]  /*1e4a0*/  ISETP.GE.AND P4, PT, R36, R227, PT ;  /* 0x000000e32400720c */ /* 0x000fe40003f86270 */
[----:B------:R-:W-:Y:S02]  /*1e4b0*/  FSEL R13, R7, -INF , !P3 ;  /* 0xff800000070d7808 */ /* 0x000fe40005800000 */
[----:B------:R-:W-:Y:S02]  /*1e4c0*/  ISETP.GE.AND P0, PT, R144, R223, PT ;  /* 0x000000df9000720c */ /* 0x000fe40003f06270 */
[----:B------:R-:W-:Y:S02]  /*1e4d0*/  FSEL R25, R66, -INF , P1 ;  /* 0xff80000042197808 */ /* 0x000fe40000800000 */
[----:B------:R-:W-:Y:S02]  /*1e4e0*/  ISETP.GE.AND P3, PT, R134, R225, PT ;  /* 0x000000e18600720c */ /* 0x000fe40003f66270 */
[----:B------:R-:W-:Y:S02]  /*1e4f0*/  ISETP.GE.AND P1, PT, R162, R223, PT ;  /* 0x000000dfa200720c */ /* 0x000fe40003f26270 */
[----:B------:R-:W-:Y:S02]  /*1e500*/  FSEL R241, R29, -INF , !P0 ;  /* 0xff8000001df17808 */ /* 0x000fe40004000000 */
[----:B------:R-:W-:Y:S02]  /*1e510*/  FSEL R56, R56, -INF , P4 ;  /* 0xff80000038387808 */ /* 0x000fe40002000000 */
[----:B------:R-:W-:Y:S02]  /*1e520*/  ISETP.GE.AND P4, PT, R40, R227, PT ;  /* 0x000000e32800720c */ /* 0x000fe40003f86270 */
[----:B------:R-:W-:Y:S02]  /*1e530*/  FSEL R9, R9, -INF , !P3 ;  /* 0xff80000009097808 */ /* 0x000fe40005800000 */
[----:B------:R-:W-:Y:S02]  /*1e540*/  ISETP.GE.AND P0, PT, R8, R223, PT ;  /* 0x000000df0800720c */ /* 0x000fe40003f06270 */
[----:B------:R-:W-:Y:S02]  /*1e550*/  FSEL R17, R141, -INF , !P1 ;  /* 0xff8000008d117808 */ /* 0x000fe40004800000 */
[----:B------:R-:W-:Y:S02]  /*1e560*/  ISETP.GE.AND P3, PT, R6, R225, PT ;  /* 0x000000e10600720c */ /* 0x000fe40003f66270 */
[----:B------:R-:W-:Y:S02]  /*1e570*/  ISETP.GE.AND P1, PT, R156, R223, PT ;  /* 0x000000df9c00720c */ /* 0x000fe40003f26270 */
[----:B------:R-:W-:Y:S02]  /*1e580*/  FSEL R19, R143, -INF , !P6 ;  /* 0xff8000008f137808 */ /* 0x000fe40007000000 */
[----:B------:R-:W-:Y:S02]  /*1e590*/  FSEL R37, R65, -INF , P4 ;  /* 0xff80000041257808 */ /* 0x000fe40002000000 */
[----:B------:R-:W-:Y:S02]  /*1e5a0*/  FSEL R172, R33, -INF , !P0 ;  /* 0xff80000021ac7808 */ /* 0x000fe40004000000 */
[----:B------:R-:W-:Y:S02]  /*1e5b0*/  FSEL R65, R12, -INF , !P3 ;  /* 0xff8000000c417808 */ /* 0x000fe40005800000 */
[----:B------:R-:W-:Y:S02]  /*1e5c0*/  ISETP.GE.AND P5, PT, R162, R225, PT ;  /* 0x000000e1a200720c */ /* 0x000fe40003fa6270 */
[----:B------:R-:W-:Y:S02]  /*1e5d0*/  ISETP.GE.AND P0, PT, R194, R223, PT ;  /* 0x000000dfc200720c */ /* 0x000fe40003f06270 */
[----:B------:R-:W-:Y:S02]  /*1e5e0*/  FSEL R59, R147, -INF , !P1 ;  /* 0xff800000933b7808 */ /* 0x000fe40004800000 */
[----:B------:R-:W-:Y:S02]  /*1e5f0*/  ISETP.GE.AND P3, PT, R4, R225, PT ;  /* 0x000000e10400720c */ /* 0x000fe40003f66270 */
[----:B------:R-:W-:Y:S02]  /*1e600*/  FMNMX3.FTZ R4, R0, R19, R17, !PT ;  /* 0x0000001300047276 */ /* 0x000fe40007810011 */
[----:B------:R-:W-:Y:S02]  /*1e610*/  ISETP.GE.AND P1, PT, R136, R223, PT ;  /* 0x000000df8800720c */ /* 0x000fe40003f26270 */
[----:B------:R-:W-:Y:S02]  /*1e620*/  FSEL R174, R174, -INF , !P0 ;  /* 0xff800000aeae7808 */ /* 0x000fe40004000000 */
[----:B------:R-:W-:Y:S02]  /*1e630*/  FSEL R5, R5, -INF , !P5 ;  /* 0xff80000005057808 */ /* 0x000fe40006800000 */
[----:B------:R-:W-:Y:S02]  /*1e640*/  ISETP.GE.AND P5, PT, R148, R225, PT ;  /* 0x000000e19400720c */ /* 0x000fe40003fa6270 */
[----:B------:R-:W-:Y:S02]  /*1e650*/  ISETP.GE.AND P0, PT, R24, R223, PT ;  /* 0x000000df1800720c */ /* 0x000fe40003f06270 */
[----:B------:R-:W-:Y:S02]  /*1e660*/  FMNMX3.FTZ R4, R4, R15, R13, !PT ;  /* 0x0000000f04047276 */ /* 0x000fe4000781000d */
[----:B------:R-:W-:Y:S02]  /*1e670*/  FSEL R190, R190, -INF , !P1 ;  /* 0xff800000bebe7808 */ /* 0x000fe40004800000 */
[----:B------:R-:W-:Y:S02]  /*1e680*/  ISETP.GE.AND P4, PT, R138, R225, PT ;  /* 0x000000e18a00720c */ /* 0x000fe40003f86270 */
[----:B------:R-:W-:Y:S02]  /*1e690*/  ISETP.GE.AND P1, PT, R154, R223, PT ;  /* 0x000000df9a00720c */ /* 0x000fe40003f26270 */
[----:B------:R-:W-:Y:S02]  /*1e6a0*/  FSEL R7, R140, -INF , !P2 ;  /* 0xff8000008c077808 */ /* 0x000fe40005000000 */
[-C--:B------:R-:W-:Y:S02]  /*1e6b0*/  ISETP.GE.AND P6, PT, R156, R225.reuse, PT ;  /* 0x000000e19c00720c */ /* 0x080fe40003fc6270 */
[----:B------:R-:W-:Y:S02]  /*1e6c0*/  FSEL R64, R14, -INF , !P5 ;  /* 0xff8000000e407808 */ /* 0x000fe40006800000 */
[----:B------:R-:W-:Y:S02]  /*1e6d0*/  FSEL R247, R41, -INF , !P0 ;  /* 0xff80000029f77808 */ /* 0x000fe40004000000 */
[----:B------:R-:W-:Y:S02]  /*1e6e0*/  FSEL R162, R27, -INF , !P3 ;  /* 0xff8000001ba27808 */ /* 0x000fe40005800000 */
[----:B------:R-:W-:Y:S02]  /*1e6f0*/  ISETP.GE.AND P5, PT, R146, R225, PT ;  /* 0x000000e19200720c */ /* 0x000fe40003fa6270 */
[----:B------:R-:W-:Y:S02]  /*1e700*/  ISETP.GE.AND P0, PT, R32, R223, PT ;  /* 0x000000df2000720c */ /* 0x000fe40003f06270 */
[----:B------:R-:W-:Y:S02]  /*1e710*/  FMNMX3.FTZ R27, R4, R59, R57, !PT ;  /* 0x0000003b041b7276 */ /* 0x000fe40007810039 */
[----:B------:R-:W-:Y:S02]  /*1e720*/  FSEL R11, R139, -INF , !P4 ;  /* 0xff8000008b0b7808 */ /* 0x000fe40006000000 */
[----:B------:R-:W-:Y:S02]  /*1e730*/  FSEL R186, R186, -INF , !P1 ;  /* 0xff800000baba7808 */ /* 0x000fe40004800000 */
[----:B------:R-:W-:Y:S02]  /*1e740*/  FMNMX3.FTZ R6, R2, R7, R5, !PT ;  /* 0x0000000702067276 */ /* 0x000fe40007810005 */
[----:B------:R-:W-:Y:S02]  /*1e750*/  ISETP.GE.AND P1, PT, R10, R223, PT ;  /* 0x000000df0a00720c */ /* 0x000fe40003f26270 */
[----:B------:R-:W-:Y:S02]  /*1e760*/  FSEL R66, R137, -INF , !P6 ;  /* 0xff80000089427808 */ /* 0x000fe40007000000 */
        /* <DEDUP_REMOVED lines=15> */
[-C--:B------:R-:W-:Y:S02]  /*1e860*/  ISETP.GE.AND P0, PT, R158, R223.reuse, PT ;  /* 0x000000df9e00720c */ /* 0x080fe40003f06270 */
[----:B------:R-:W-:Y:S02]  /*1e870*/  FSEL R178, R178, -INF , !P1 ;  /* 0xff800000b2b27808 */ /* 0x000fe40004800000 */
[----:B------:R-:W-:Y:S02]  /*1e880*/  FSEL R170, R31, -INF , !P6 ;  /* 0xff8000001faa7808 */ /* 0x000fe40007000000 */
[----:B------:R-:W-:Y:S02]  /*1e890*/  ISETP.GE.AND P1, PT, R142, R223, PT ;  /* 0x000000df8e00720c */ /* 0x000fe40003f26270 */
[----:B------:R-:W-:Y:S02]  /*1e8a0*/  FMNMX3.FTZ R27, R27, R187, R182, !PT ;  /* 0x000000bb1b1b7276 */ /* 0x000fe400078100b6 */
[-C--:B------:R-:W-:Y:S02]  /*1e8b0*/  ISETP.GE.AND P4, PT, R10, R225.reuse, PT ;  /* 0x000000e10a00720c */ /* 0x080fe40003f86270 */
[----:B------:R-:W-:Y:S02]  /*1e8c0*/  ISETP.GE.AND P6, PT, R194, R225, PT ;  /* 0x000000e1c200720c */ /* 0x000fe40003fc6270 */
[----:B------:R-:W-:Y:S02]  /*1e8d0*/  FMNMX3.FTZ R6, R6, R67, R65, !PT ;  /* 0x0000004306067276 */ /* 0x000fe40007810041 */
[----:B------:R-:W-:Y:S02]  /*1e8e0*/  FSEL R173, R53, -INF , !P0 ;  /* 0xff80000035ad7808 */ /* 0x000fe40004000000 */
[-C--:B------:R-:W-:Y:S02]  /*1e8f0*/  ISETP.GE.AND P0, PT, R160, R225.reuse, PT ;  /* 0x000000e1a000720c */ /* 0x080fe40003f06270 */
[----:B------:R-:W-:Y:S02]  /*1e900*/  FSEL R168, R168, -INF , !P1 ;  /* 0xff800000a8a87808 */ /* 0x000fe40004800000 */
[----:B------:R-:W-:Y:S02]  /*1e910*/  FMNMX3.FTZ R27, R27, R178, R241, !PT ;  /* 0x000000b21b1b7276 */ /* 0x000fe400078100f1 */
[----:B------:R-:W-:Y:S02]  /*1e920*/  FSEL R239, R39, -INF , !P6 ;  /* 0xff80000027ef7808 */ /* 0x000fe40007000000 */
[-C--:B------:R-:W-:Y:S02]  /*1e930*/  ISETP.GE.AND P2, PT, R152, R225.reuse, PT ;  /* 0x000000e19800720c */ /* 0x080fe40003f46270 */
[----:B------:R-:W-:Y:S02]  /*1e940*/  FSEL R164, R26, -INF , !P4 ;  /* 0xff8000001aa47808 */ /* 0x000fe40006000000 */
[----:B------:R-:W-:Y:S02]  /*1e950*/  FMNMX3.FTZ R23, R6, R180, R189, !PT ;  /* 0x000000b406177276 */ /* 0x000fe400078100bd */
[----:B------:R-:W-:Y:S02]  /*1e960*/  ISETP.GE.AND P6, PT, R38, R225, PT ;  /* 0x000000e12600720c */ /* 0x000fe40003fc6270 */
[----:B------:R-:W-:Y:S02]  /*1e970*/  ISETP.GE.AND P1, PT, R150, R223, PT ;  /* 0x000000df9600720c */ /* 0x000fe40003f26270 */
[----:B------:R-:W-:Y:S02]  /*1e980*/  P2R R4, PR, RZ, 0x1 ;  /* 0x00000001ff047803 */ /* 0x000fe40000000000 */
[----:B------:R-:W-:Y:S02]  /*1e990*/  FMNMX3.FTZ R27, R27, R168, R172, !PT ;  /* 0x000000a81b1b7276 */ /* 0x000fe400078100ac */
[----:B------:R-:W-:Y:S02]  /*1e9a0*/  FSEL R166, R30, -INF , !P2 ;  /* 0xff8000001ea67808 */ /* 0x000fe40005000000 */
[----:B------:R-:W-:Y:S02]  /*1e9b0*/  FMNMX3.FTZ R23, R23, R164, R162, !PT ;  /* 0x000000a417177276 */ /* 0x000fe400078100a2 */
[-C--:B------:R-:W-:Y:S02]  /*1e9c0*/  ISETP.GE.AND P5, PT, R142, R225.reuse, PT ;  /* 0x000000e18e00720c */ /* 0x080fe40003fa6270 */
[----:B------:R-:W-:Y:S02]  /*1e9d0*/  ISETP.GE.AND P4, PT, R8, R225, PT ;  /* 0x000000e10800720c */ /* 0x000fe40003f86270 */
[----:B------:R-:W-:Y:S02]  /*1e9e0*/  FSEL R179, R50, -INF , !P6 ;  /* 0xff80000032b37808 */ /* 0x000fe40007000000 */
[----:B------:R-:W-:Y:S02]  /*1e9f0*/  FSEL R251, R251, -INF , !P1 ;  /* 0xff800000fbfb7808 */ /* 0x000fe40004800000 */
[----:B------:R-:W-:Y:S02]  /*1ea00*/  ISETP.NE.AND P6, PT, R4, RZ, PT ;  /* 0x000000ff0400720c */ /* 0x000fe40003fc5270 */
[-C--:B------:R-:W-:Y:S02]  /*1ea10*/  ISETP.GE.AND P1, PT, R38, R223.reuse, PT ;  /* 0x000000df2600720c */ /* 0x080fe40003f26270 */
[----:B------:R-:W-:Y:S02]  /*1ea20*/  ISETP.GE.AND P3, PT, R192, R223, PT ;  /* 0x000000dfc000720c */ /* 0x000fe40003f66270 */
[----:B------:R-:W-:Y:S02]  /*1ea30*/  FMNMX3.FTZ R4, R27, R176, R174, !PT ;  /* 0x000000b01b047276 */ /* 0x000fe400078100ae */
[----:B------:R-:W-:Y:S02]  /*1ea40*/  FSEL R249, R34, -INF , !P5 ;  /* 0xff80000022f97808 */ /* 0x000fe40006800000 */
[----:B------:R-:W-:Y:S02]  /*1ea50*/  FSEL R245, R35, -INF , !P4 ;  /* 0xff80000023f57808 */ /* 0x000fe40006000000 */
[----:B------:R-:W-:Y:S02]  /*1ea60*/  FMNMX3.FTZ R6, R23, R166, R170, !PT ;  /* 0x000000a617067276 */ /* 0x000fe400078100aa */
[----:B------:R-:W-:Y:S02]  /*1ea70*/  FSEL R193, R45, -INF , !P3 ;  /* 0xff8000002dc17808 */ /* 0x000fe40005800000 */
[----:B------:R-:W-:Y:S02]  /*1ea80*/  FMNMX3.FTZ R4, R4, R251, R247, !PT ;  /* 0x000000fb04047276 */ /* 0x000fe400078100f7 */
[----:B------:R-:W-:Y:S02]  /*1ea90*/  FSEL R191, R191, -INF , !P1 ;  /* 0xff800000bfbf7808 */ /* 0x000fe40004800000 */
[-C--:B------:R-:W-:Y:S02]  /*1eaa0*/  ISETP.GE.AND P2, PT, R150, R225.reuse, PT ;  /* 0x000000e19600720c */ /* 0x080fe40003f46270 */
[----:B------:R-:W-:Y:S02]  /*1eab0*/  ISETP.GE.AND P5, PT, R24, R225, PT ;  /* 0x000000e11800720c */ /* 0x000fe40003fa6270 */
        /* <DEDUP_REMOVED lines=8> */
[----:B------:R-:W-:Y:S02]  /*1eb40*/  FMNMX3.FTZ R6, R6, R243, R239, !PT ;  /* 0x000000f306067276 */ /* 0x000fe400078100ef */
[-C--:B------:R-:W-:Y:S02]  /*1eb50*/  ISETP.GE.AND P1, PT, R36, R223.reuse, PT ;  /* 0x000000df2400720c */ /* 0x080fe40003f26270 */
[----:B------:R-:W-:Y:S02]  /*1eb60*/  ISETP.GE.AND P0, PT, R16, R223, PT ;  /* 0x000000df1000720c */ /* 0x000fe40003f06270 */
[----:B------:R-:W-:Y:S02]  /*1eb70*/  FMNMX3.FTZ R4, R4, R191, R185, !PT ;  /* 0x000000bf04047276 */ /* 0x000fe400078100b9 */
[----:B------:R-:W-:Y:S02]  /*1eb80*/  ISETP.GE.AND P5, PT, R20, R225, PT ;  /* 0x000000e11400720c */ /* 0x000fe40003fa6270 */
[----:B------:R-:W-:Y:S02]  /*1eb90*/  FSEL R183, R46, -INF , !P4 ;  /* 0xff8000002eb77808 */ /* 0x000fe40006000000 */
[----:B------:R-:W-:Y:S02]  /*1eba0*/  FSEL R181, R47, -INF , !P3 ;  /* 0xff8000002fb57808 */ /* 0x000fe40005800000 */
[----:B------:R-:W-:Y:S02]  /*1ebb0*/  FMNMX3.FTZ R6, R6, R237, R209, !PT ;  /* 0x000000ed06067276 */ /* 0x000fe400078100d1 */
        /* <DEDUP_REMOVED lines=8> */
[----:B------:R-:W-:Y:S02]  /*1ec40*/  ISETP.GE.AND P2, PT, R36, R225, PT ;  /* 0x000000e12400720c */ /* 0x000fe40003f46270 */
[----:B------:R-:W-:Y:S02]  /*1ec50*/  FSEL R159, R60, -INF , !P1 ;  /* 0xff8000003c9f7808 */ /* 0x000fe40004800000 */
[----:B------:R-:W-:Y:S02]  /*1ec60*/  FSEL R157, R61, -INF , !P0 ;  /* 0xff8000003d9d7808 */ /* 0x000fe40004000000 */
[-C--:B------:R-:W-:Y:S02]  /*1ec70*/  ISETP.GE.AND P1, PT, R28, R223.reuse, PT ;  /* 0x000000df1c00720c */ /* 0x080fe40003f26270 */
[----:B------:R-:W-:Y:S02]  /*1ec80*/  ISETP.GE.AND P0, PT, R40, R223, PT ;  /* 0x000000df2800720c */ /* 0x000fe40003f06270 */
[----:B------:R-:W-:Y:S02]  /*1ec90*/  FMNMX3.FTZ R4, R4, R171, R169, !PT ;  /* 0x000000ab04047276 */ /* 0x000fe400078100a9 */
[----:B------:R-:W-:Y:S02]  /*1eca0*/  FSEL R167, R54, -INF , !P6 ;  /* 0xff80000036a77808 */ /* 0x000fe40007000000 */
[----:B------:R-:W-:Y:S02]  /*1ecb0*/  FSEL R165, R55, -INF , !P3 ;  /* 0xff80000037a57808 */ /* 0x000fe40005800000 */
[----:B------:R-:W-:Y:S02]  /*1ecc0*/  ISETP.GE.AND P5, PT, R16, R225, PT ;  /* 0x000000e11000720c */ /* 0x000fe40003fa6270 */
[----:B------:R-:W-:Y:S02]  /*1ecd0*/  FMNMX3.FTZ R6, R6, R179, R177, !PT ;  /* 0x000000b306067276 */ /* 0x000fe400078100b1 */
[----:B------:R-:W-:Y:S02]  /*1ece0*/  FSEL R163, R58, -INF , !P2 ;  /* 0xff8000003aa37808 */ /* 0x000fe40005000000 */
[----:B------:R-:W-:Y:S02]  /*1ecf0*/  ISETP.NE.AND P2, PT, R3, RZ, PT ;  /* 0x000000ff0300720c */ /* 0x000fe40003f45270 */
[----:B------:R-:W-:Y:S02]  /*1ed00*/  FSEL R156, R37, -INF , !P0 ;  /* 0xff800000259c7808 */ /* 0x000fe40004000000 */
[----:B------:R-:W-:Y:S02]  /*1ed10*/  FSEL R155, R155, -INF , !P1 ;  /* 0xff8000009b9b7808 */ /* 0x000fe40004800000 */
[----:B------:R-:W-:Y:S02]  /*1ed20*/  FMNMX3.FTZ R3, R4, R159, R157, !PT ;  /* 0x0000009f04037276 */ /* 0x000fe4000781009d */
[-C--:B------:R-:W-:Y:S02]  /*1ed30*/  ISETP.GE.AND P3, PT, R44, R225.reuse, PT ;  /* 0x000000e12c00720c */ /* 0x080fe40003f66270 */
[----:B------:R-:W-:Y:S02]  /*1ed40*/  ISETP.GE.AND P4, PT, R48, R225, PT ;  /* 0x000000e13000720c */ /* 0x000fe40003f86270 */
        /* <DEDUP_REMOVED lines=179> */
[C---:B------:R-:W-:Y:S01]  /*1f880*/  FFMA.FTZ R147, R2.reuse, R235, R147 ;  /* 0x000000eb02937223 */ /* 0x040fe20000010093 */
        /* <DEDUP_REMOVED lines=344> */
.L_x_6264:
        /* <DEDUP_REMOVED lines=10> */
.L_x_6286:
[----:B---34-:R-:W-:Y:S01]  /*20eb0*/  FADD.FTZ R8, R8, R9 ;  /* 0x0000000908087221 */ /* 0x018fe20000010000 */
[----:B------:R-:W2:Y:S01]  /*20ec0*/  MUFU.RCP R0, R6 ;  /* 0x0000000600007308 */ /* 0x000ea20000001000 */
[C---:B------:R-:W-:Y:S02]  /*20ed0*/  SHF.L.U32 R2, R197.reuse, 0x4, RZ ;  /* 0x00000004c5027819 */ /* 0x040fe400000006ff */
[----:B------:R-:W-:Y:S02]  /*20ee0*/  SHF.L.U32 R5, R197, 0x1, RZ ;  /* 0x00000001c5057819 */ /* 0x000fe400000006ff */
[----:B------:R-:W-:Y:S02]  /*20ef0*/  LOP3.LUT R2, R2, 0x1c0, RZ, 0xc0, !PT ;  /* 0x000001c002027812 */ /* 0x000fe400078ec0ff */
[----:B------:R-:W-:Y:S01]  /*20f00*/  FSETP.NE.FTZ.AND P6, PT, R6, RZ, PT ;  /* 0x000000ff0600720b */ /* 0x000fe20003fd5000 */
[----:B------:R-:W3:Y:S01]  /*20f10*/  MUFU.RCP R7, R8 ;  /* 0x0000000800077308 */ /* 0x000ee20000001000 */
[----:B------:R-:W-:-:S02]  /*20f20*/  FSETP.NE.FTZ.AND P5, PT, R8, RZ, PT ;  /* 0x000000ff0800720b */ /* 0x000fc40003fb5000 */
        /* <DEDUP_REMOVED lines=73> */
[----:B------:R-:W-:Y:S01]  /*213c0*/  SEL R0, R0, 0xfffffff0, !P2 ;  /* 0xfffffff000007807 */ /* 0x000fe20005000000 */
[C---:B------:R-:W-:Y:S01]  /*213d0*/  VIADD R11, R5.reuse, 0x40 ;  /* 0x00000040050b7836 */ /* 0x040fe20000000000 */
[----:B------:R-:W-:-:S02]  /*213e0*/  @P4 IADD3 R11, PT, PT, R5, -0x40, RZ ;  /* 0xffffffc0050b4810 */ /* 0x000fc40007ffe0ff */
[-C--:B------:R-:W-:Y:S02]  /*213f0*/  IADD3 R9, PT, PT, R198, R5.reuse, RZ ;  /* 0x00000005c6097210 */ /* 0x080fe40007ffe0ff */
[----:B------:R-:W-:Y:S02]  /*21400*/  F2FP.F16.F32.PACK_AB R128, R129, R128 ;  /* 0x000000808180723e */ /* 0x000fe400000000ff */
[----:B------:R-:W-:Y:S02]  /*21410*/  F2FP.F16.F32.PACK_AB R130, R131, R130 ;  /* 0x000000828382723e */ /* 0x000fe400000000ff */
[----:B------:R-:W-:Y:S01]  /*21420*/  F2FP.F16.F32.PACK_AB R70, R7, R70 ;  /* 0x000000460746723e */ /* 0x000fe200000000ff */
[----:B------:R-:W-:Y:S01]  /*21430*/  STS [R5], R128 ;  /* 0x0000008005007388 */ /* 0x000fe20000000800 */
[----:B------:R-:W-:Y:S02]  /*21440*/  F2FP.F16.F32.PACK_AB R124, R125, R124 ;  /* 0x0000007c7d7c723e */ /* 0x000fe400000000ff */
[----:B------:R-:W-:Y:S01]  /*21450*/  F2FP.F16.F32.PACK_AB R126, R127, R126 ;  /* 0x0000007e7f7e723e */ /* 0x000fe200000000ff */
[----:B------:R-:W-:Y:S01]  /*21460*/  STS [R5+0x400], R130 ;  /* 0x0004008205007388 */ /* 0x000fe20000000800 */
[----:B------:R-:W-:-:S02]  /*21470*/  IADD3 R7, PT, PT, R0, R5, RZ ;  /* 0x0000000500077210 */ /* 0x000fc40007ffe0ff */
[----:B------:R-:W-:Y:S02]  /*21480*/  F2FP.F16.F32.PACK_AB R120, R121, R120 ;  /* 0x000000787978723e */ /* 0x000fe400000000ff */
[----:B------:R-:W-:Y:S01]  /*21490*/  F2FP.F16.F32.PACK_AB R122, R123, R122 ;  /* 0x0000007a7b7a723e */ /* 0x000fe200000000ff */
[----:B------:R-:W-:Y:S01]  /*214a0*/  STS [R7], R124 ;  /* 0x0000007c07007388 */ /* 0x000fe20000000800 */
[----:B------:R-:W-:Y:S02]  /*214b0*/  IADD3 R15, PT, PT, R198, R11, RZ ;  /* 0x0000000bc60f7210 */ /* 0x000fe40007ffe0ff */
[----:B------:R-:W-:Y:S01]  /*214c0*/  F2FP.F16.F32.PACK_AB R116, R117, R116 ;  /* 0x000000747574723e */ /* 0x000fe200000000ff */
[----:B------:R-:W-:Y:S01]  /*214d0*/  STS [R7+0x400], R126 ;  /* 0x0004007e07007388 */ /* 0x000fe20000000800 */
[----:B------:R-:W-:Y:S01]  /*214e0*/  F2FP.F16.F32.PACK_AB R118, R119, R118 ;  /* 0x000000767776723e */ /* 0x000fe200000000ff */
[C---:B------:R-:W-:Y:S01]  /*214f0*/  IMAD.IADD R19, R0.reuse, 0x1, R15 ;  /* 0x0000000100137824 */ /* 0x040fe200078e020f */
[----:B------:R-:W-:Y:S01]  /*21500*/  IADD3 R13, PT, PT, R0, R9, RZ ;  /* 0x00000009000d7210 */ /* 0x000fe20007ffe0ff */
[----:B------:R-:W-:Y:S01]  /*21510*/  STS [R9], R120 ;  /* 0x0000007809007388 */ /* 0x000fe20000000800 */
[----:B------:R-:W-:-:S02]  /*21520*/  F2FP.F16.F32.PACK_AB R112, R113, R112 ;  /* 0x000000707170723e */ /* 0x000fc400000000ff */
[----:B------:R-:W-:Y:S01]  /*21530*/  F2FP.F16.F32.PACK_AB R114, R115, R114 ;  /* 0x000000727372723e */ /* 0x000fe200000000ff */
[----:B------:R-:W-:Y:S01]  /*21540*/  STS [R9+0x400], R122 ;  /* 0x0004007a09007388 */ /* 0x000fe20000000800 */
[----:B------:R-:W-:Y:S02]  /*21550*/  F2FP.F16.F32.PACK_AB R108, R109, R108 ;  /* 0x0000006c6d6c723e */ /* 0x000fe400000000ff */
[----:B------:R-:W-:Y:S01]  /*21560*/  F2FP.F16.F32.PACK_AB R110, R111, R110 ;  /* 0x0000006e6f6e723e */ /* 0x000fe200000000ff */
[----:B------:R-:W-:Y:S01]  /*21570*/  STS [R13], R116 ;  /* 0x000000740d007388 */ /* 0x000fe20000000800 */
[----:B------:R-:W-:Y:S02]  /*21580*/  IADD3 R17, PT, PT, R0, R11, RZ ;  /* 0x0000000b00117210 */ /* 0x000fe40007ffe0ff */
        /* <DEDUP_REMOVED lines=47> */
[----:B------:R-:W3:Y:S04]  /*21880*/  LD.E.64 R22, desc[UR4][R132.64+0x90] ;  /* 0x0000900484167980 */ /* 0x000ee8000c101b00 */
[----:B--2---:R2:W5:Y:S04]  /*21890*/  LD.E.64 R10, desc[UR4][R132.64+0xa0] ;  /* 0x0000a004840a7980 */ /* 0x004568000c101b00 */
[----:B------:R-:W2:Y:S04]  /*218a0*/  @!P0 LD.E.64 R48, desc[UR4][R132.64+0x80] ;  /* 0x0000800484308980 */ /* 0x000ea8000c101b00 */
[----:B------:R1:W5:Y:S01]  /*218b0*/  LD.E.64 R44, desc[UR4][R132.64+0x70] ;  /* 0x00007004842c7980 */ /* 0x000362000c101b00 */
[----:B----4-:R-:W-:-:S13]  /*218c0*/  ISETP.NE.AND P1, PT, R0, RZ, PT ;  /* 0x000000ff0000720c */ /* 0x010fda0003f25270 */
[----:B------:R-:W4:Y:S04]  /*218d0*/  @!P1 LD.E R12, desc[UR4][R132.64+0x60] ;  /* 0x00006004840c9980 */ /* 0x000f28000c101900 */
[----:B------:R-:W4:Y:S01]  /*218e0*/  @!P1 LD.E R9, desc[UR4][R132.64+0xb4] ;  /* 0x0000b40484099980 */ /* 0x000f22000c101900 */
[-C--:B--2---:R-:W-:Y:S01]  /*218f0*/  @!P0 IMAD R7, R49, R214.reuse, RZ ;  /* 0x000000d631078224 */ /* 0x084fe200078e02ff */
[----:B------:R2:W1:Y:S01]  /*21900*/  @P5 MUFU.LG2 R14, R8 ;  /* 0x00000008000e5308 */ /* 0x0004620000000c00 */
[----:B------:R-:W-:Y:S01]  /*21910*/  @!P0 IMAD.WIDE.U32 R48, R48, R214, RZ ;  /* 0x000000d630308225 */ /* 0x000fe200078e00ff */
[----:B------:R-:W-:Y:S02]  /*21920*/  SHF.L.U32 R5, R215, 0x6, RZ ;  /* 0x00000006d7057819 */ /* 0x000fe400000006ff */
[----:B------:R-:W-:Y:S01]  /*21930*/  MOV R16, R196 ;  /* 0x000000c400107202 */ /* 0x000fe20000000f00 */
[----:B---3--:R-:W-:-:S02]  /*21940*/  @P0 IMAD R13, R47, R217, RZ ;  /* 0x000000d92f0d0224 */ /* 0x008fc400078e02ff */
[----:B------:R-:W-:Y:S01]  /*21950*/  @P0 IMAD.WIDE.U32 R18, R46, R217, RZ ;  /* 0x000000d92e120225 */ /* 0x000fe200078e00ff */
[----:B------:R3:W3:Y:S01]  /*21960*/  @P6 MUFU.LG2 R2, R6 ;  /* 0x0000000600026308 */ /* 0x0006e20000000c00 */
[----:B------:R-:W-:Y:S02]  /*21970*/  SHF.R.U32.HI R0, RZ, 0x3, R197 ;  /* 0x00000003ff007819 */ /* 0x000fe400000116c5 */
[----:B------:R-:W-:Y:S01]  /*21980*/  IMAD.MOV.U32 R17, RZ, RZ, RZ ;  /* 0x000000ffff117224 */ /* 0x000fe200078e00ff */
[----:B------:R-:W-:Y:S01]  /*21990*/  @!P0 IADD3 R7, PT, PT, R49, R7, RZ ;  /* 0x0000000731078210 */ /* 0x000fe20007ffe0ff */
[----:B------:R-:W-:Y:S01]  /*219a0*/  IMAD R20, R23, R213, RZ ;  /* 0x000000d517147224 */ /* 0x000fe200078e02ff */
[----:B------:R-:W-:Y:S01]  /*219b0*/  @P0 IADD3 R7, PT, PT, R19, R13, RZ ;  /* 0x0000000d13070210 */ /* 0x000fe20007ffe0ff */
[C---:B------:R-:W-:Y:S01]  /*219c0*/  IMAD.WIDE.U32 R16, R5.reuse, R46, R16 ;  /* 0x0000002e05107225 */ /* 0x040fe200078e0010 */
[----:B------:R-:W-:Y:S02]  /*219d0*/  @P0 MOV R48, R18 ;  /* 0x0000001200300202 */ /* 0x000fe40000000f00 */
[----:B------:R-:W-:Y:S01]  /*219e0*/  IADD3 R13, PT, PT, -R5, R216, RZ ;  /* 0x000000d8050d7210 */ /* 0x000fe20007ffe1ff */
[----:B------:R-:W-:Y:S01]  /*219f0*/  IMAD.WIDE.U32 R22, R22, R213, RZ ;  /* 0x000000d516167225 */ /* 0x000fe200078e00ff */
[----:B------:R-:W-:-:S03]  /*21a00*/  IADD3 R18, PT, PT, R0, 0x10, RZ ;  /* 0x0000001000127810 */ /* 0x000fc60007ffe0ff */
[----:B------:R-:W-:Y:S01]  /*21a10*/  IMAD R15, R47, R5, RZ ;  /* 0x000000052f0f7224 */ /* 0x000fe200078e02ff */
[----:B------:R-:W-:Y:S02]  /*21a20*/  IADD3 R48, P3, P2, R22, R16, R48 ;  /* 0x0000001016307210 */ /* 0x000fe40007a7e030 */
[----:B------:R-:W-:Y:S01]  /*21a30*/  ISETP.GE.AND P4, PT, R18, R13, PT ;  /* 0x0000000d1200720c */ /* 0x000fe20003f86270 */
[----:B------:R-:W-:Y:S01]  /*21a40*/  IMAD.IADD R20, R23, 0x1, R20 ;  /* 0x0000000117147824 */ /* 0x000fe200078e0214 */
[----:B------:R-:W-:Y:S02]  /*21a50*/  IADD3 R16, PT, PT, R0, 0x20, RZ ;  /* 0x0000002000107810 */ /* 0x000fe40007ffe0ff */
[----:B------:R-:W-:Y:S02]  /*21a60*/  IADD3 R15, PT, PT, R17, R15, RZ ;  /* 0x0000000f110f7210 */ /* 0x000fe40007ffe0ff */
[----:B--2---:R-:W-:Y:S02]  /*21a70*/  P2R R8, PR, RZ, 0x10 ;  /* 0x00000010ff087803 */ /* 0x004fe40000000000 */
[----:B------:R-:W-:Y:S01]  /*21a80*/  ISETP.GE.AND P4, PT, R16, R13, PT ;  /* 0x0000000d1000720c */ /* 0x000fe20003f86270 */
[----:B-1----:R-:W-:Y:S01]  /*21a90*/  @P5 FMUL.FTZ R16, R14, 0.69314718246459960938 ;  /* 0x3f3172180e105820 */ /* 0x002fe20000410000 */
[----:B---3--:R-:W-:-:S02]  /*21aa0*/  IADD3 R6, PT, PT, R0, 0x30, RZ ;  /* 0x0000003000067810 */ /* 0x008fc40007ffe0ff */
[----:B------:R-:W-:Y:S01]  /*21ab0*/  IADD3.X R49, PT, PT, R20, R15, R7, P3, P2 ;  /* 0x0000000f14317210 */ /* 0x000fe20001fe4407 */
[----:B------:R-:W-:Y:S01]  /*21ac0*/  @P6 FMUL.FTZ R15, R2, 0.69314718246459960938 ;  /* 0x3f317218020f6820 */ /* 0x000fe20000410000 */
[----:B------:R-:W-:Y:S02]  /*21ad0*/  LOP3.LUT R14, R222, 0x1c0, RZ, 0xc0, !PT ;  /* 0x000001c0de0e7812 */ /* 0x000fe400078ec0ff */
[----:B------:R-:W-:Y:S01]  /*21ae0*/  MOV R2, 0x7f800000 ;  /* 0x7f80000000027802 */ /* 0x000fe20000000f00 */
[----:B-----5:R-:W-:Y:S01]  /*21af0*/  @P5 FFMA.FTZ R2, R4, R3, R16 ;  /* 0x0000000304025223 */ /* 0x020fe20000010010 */
[-C--:B------:R-:W-:Y:S02]  /*21b00*/  ISETP.GE.AND P2, PT, R6, R13.reuse, PT ;  /* 0x0000000d0600720c */ /* 0x080fe40003f46270 */
[----:B------:R-:W-:Y:S02]  /*21b10*/  LOP3.LUT R3, R14, 0x38, R197, 0xf8, !PT ;  /* 0x000000380e037812 */ /* 0x000fe400078ef8c5 */
[----:B------:R-:W-:Y:S01]  /*21b20*/  MOV R6, 0x7f800000 ;  /* 0x7f80000000067802 */ /* 0x000fe20000000f00 */
[----:B------:R-:W-:Y:S01]  /*21b30*/  @P6 FFMA.FTZ R6, R4, R134, R15 ;  /* 0x0000008604066223 */ /* 0x000fe2000001000f */
[----:B------:R-:W-:-:S02]  /*21b40*/  ISETP.GE.AND P3, PT, R0, R13, PT ;  /* 0x0000000d0000720c */ /* 0x000fc40003f66270 */
[----:B------:R-:W-:Y:S02]  /*21b50*/  LOP3.LUT R199, R199, 0x30, RZ, 0xc0, !PT ;  /* 0x00000030c7c77812 */ /* 0x000fe400078ec0ff */
[----:B------:R-:W-:Y:S02]  /*21b60*/  SHF.R.U32.HI R4, RZ, 0x2, R197 ;  /* 0x00000002ff047819 */ /* 0x000fe400000116c5 */
[----:B------:R-:W-:Y:S02]  /*21b70*/  LOP3.LUT R13, R3, R196, RZ, 0x3c, !PT ;  /* 0x000000c4030d7212 */ /* 0x000fe400078e3cff */
[----:B------:R-:W-:Y:S02]  /*21b80*/  P2R R7, PR, RZ, 0x4 ;  /* 0x00000004ff077803 */ /* 0x000fe40000000000 */
[----:B------:R-:W-:Y:S02]  /*21b90*/  LOP3.LUT R3, R199, 0x7, R4, 0xf8, !PT ;  /* 0x00000007c7037812 */ /* 0x000fe400078ef804 */
[----:B------:R-:W-:-:S02]  /*21ba0*/  LOP3.LUT P2, RZ, R197, 0x3, RZ, 0xc0, !PT ;  /* 0x00000003c5ff7812 */ /* 0x000fc4000784c0ff */
        /* <DEDUP_REMOVED lines=9> */
.L_x_6273:
        /* <DEDUP_REMOVED lines=13> */
[----:B------:R-:W-:Y:S02]  /*21d10*/  IMAD.IADD R4, R5, 0x1, R4 ;  /* 0x0000000105047824 */ /* 0x000fe400078e0204 */
[----:B------:R-:W-:Y:S02]  /*21d20*/  IMAD.IADD R216, R216, 0x1, -R5 ;  /* 0x00000001d8d87824 */ /* 0x000fe400078e0a05 */
[C---:B-1----:R-:W-:Y:S01]  /*21d30*/  VIADD R9, R3.reuse, 0x8 ;  /* 0x0000000803097836 */ /* 0x042fe20000000000 */
        /* <DEDUP_REMOVED lines=8> */
.L_x_6275:
[----:B------:R-:W-:Y:S05]  /*21dc0*/  BSYNC.RECONVERGENT B0 ;  /* 0x0000000000007941 */ /* 0x000fea0003800200 */
.L_x_6274:
[----:B------:R-:W-:Y:S04]  /*21dd0*/  BSSY.RECONVERGENT B0, `(.L_x_6276) ;  /* 0x0000009000007945 */ /* 0x000fe80003800200 */
[----:B------:R-:W-:Y:S05]  /*21de0*/  @P3 BRA `(.L_x_6277) ;  /* 0x00000000001c3947 */ /* 0x000fea0003800000 */
[----:B-1----:R-:W-:Y:S02]  /*21df0*/  IMAD R2, R47, R0, RZ ;  /* 0x000000002f027224 */ /* 0x002fe400078e02ff */
[----:B------:R-:W-:-:S05]  /*21e00*/  IMAD.WIDE.U32 R4, R0, R46, R48 ;  /* 0x0000002e00047225 */ /* 0x000fca00078e0030 */
[----:B------:R-:W-:Y:S02]  /*21e10*/  IADD3 R3, PT, PT, R5, R2, RZ ;  /* 0x0000000205037210 */ /* 0x000fe40007ffe0ff */
[----:B------:R-:W-:-:S04]  /*21e20*/  LEA R2, P0, R4, R44, 0x1 ;  /* 0x0000002c04027211 */ /* 0x000fc800078008ff */
[----:B------:R-:W-:-:S05]  /*21e30*/  LEA.HI.X R3, R4, R45, R3, 0x1, P0 ;  /* 0x0000002d04037211 */ /* 0x000fca00000f0c03 */
[----:B--2---:R1:W-:Y:S04]  /*21e40*/  ST.E.128 desc[UR4][R2.64], R40 ;  /* 0x0000002802007985 */ /* 0x0043e8000c101d04 */
[----:B------:R1:W-:Y:S02]  /*21e50*/  ST.E.128 desc[UR4][R2.64+0x80], R24 ;  /* 0x0000801802007985 */ /* 0x0003e4000c101d04 */
.L_x_6277:
[----:B------:R-:W-:Y:S05]  /*21e60*/  BSYNC.RECONVERGENT B0 ;  /* 0x0000000000007941 */ /* 0x000fea0003800200 */
.L_x_6276:
[----:B------:R-:W-:Y:S01]  /*21e70*/  ISETP.NE.AND P0, PT, R8, RZ, PT ;  /* 0x000000ff0800720c */ /* 0x000fe20003f05270 */
[----:B------:R-:W-:-:S12]  /*21e80*/  BSSY.RECONVERGENT B0, `(.L_x_6278) ;  /* 0x000000e000007945 */ /* 0x000fd80003800200 */
[----:B------:R-:W-:Y:S05]  /*21e90*/  @P0 BRA `(.L_x_6279) ;  /* 0x0000000000300947 */ /* 0x000fea0003800000 */
[----:B------:R-:W-:Y:S01]  /*21ea0*/  IADD3 R5, P0, PT, R0, 0x10, RZ ;  /* 0x0000001000057810 */ /* 0x000fe20007f1e0ff */
[----:B------:R-:W-:Y:S01]  /*21eb0*/  IMAD.MOV.U32 R8, RZ, RZ, R48 ;  /* 0x000000ffff087224 */ /* 0x000fe200078e0030 */
[----:B-1----:R-:W-:-:S03]  /*21ec0*/  MOV R9, R49 ;  /* 0x0000003100097202 */ /* 0x002fc60000000f00 */
        /* <DEDUP_REMOVED lines=9> */
.L_x_6279:
[----:B------:R-:W-:Y:S05]  /*21f60*/  BSYNC.RECONVERGENT B0 ;  /* 0x0000000000007941 */ /* 0x000fea0003800200 */
.L_x_6278:
[----:B------:R-:W-:Y:S04]  /*21f70*/  BSSY.RECONVERGENT B0, `(.L_x_6280) ;  /* 0x000000e000007945 */ /* 0x000fe80003800200 */
        /* <DEDUP_REMOVED lines=13> */
.L_x_6281:
[----:B------:R-:W-:Y:S05]  /*22050*/  BSYNC.RECONVERGENT B0 ;  /* 0x0000000000007941 */ /* 0x000fea0003800200 */
.L_x_6280:
[----:B------:R-:W-:Y:S02]  /*22060*/  ISETP.NE.AND P0, PT, R7, RZ, PT ;  /* 0x000000ff0700720c */ /* 0x000fe40003f05270 */
[----:B------:R-:W-:-:S11]  /*22070*/  MOV R213, 0x0 ;  /* 0x0000000000d57802 */ /* 0x000fd60000000f00 */
[----:B-1234-:R-:W-:Y:S05]  /*22080*/  @P0 RET.REL.NODEC R212 `(_ZN5flash24flash_fwd_splitkv_kernelI23Flash_fwd_kernel_traitsILi128ELi64ELi128ELi4ELb0ELb0EN7cutlass6half_tE19Flash_kernel_traitsILi128ELi64ELi128ELi4ES3_EELb0ELb1ELb0ELb0ELb1ELb0ELb0ELb1EEEvNS_16Flash_fwd_paramsE) ;  /* 0xfffffddcd4dc0950 */ /* 0x01efea0003c3ffff */
        /* <DEDUP_REMOVED lines=13> */
[----:B-1----:R-:W-:Y:S05]  /*22160*/  RET.REL.NODEC R212 `(_ZN5flash24flash_fwd_splitkv_kernelI23Flash_fwd_kernel_traitsILi128ELi64ELi128ELi4ELb0ELb0EN7cutlass6half_tE19Flash_kernel_traitsILi128ELi64ELi128ELi4ES3_EELb0ELb1ELb0ELb0ELb1ELb0ELb0ELb1EEEvNS_16Flash_fwd_paramsE) ;  /* 0xfffffddcd4a47950 */ /* 0x002fea0003c3ffff */
.L_x_6272:
[----:B------:R-:W-:Y:S01]  /*22170*/  MOV R5, 0x2 ;  /* 0x0000000200057802 */ /* 0x000fe20000000f00 */
[----:B------:R-:W-:Y:S01]  /*22180*/  IMAD.MOV.U32 R0, RZ, RZ, 0x1f ;  /* 0x0000001fff007424 */ /* 0x000fe200078e00ff */
[----:B------:R-:W-:-:S07]  /*22190*/  MOV R2, 0xffffffff ;  /* 0xffffffff00027802 */ /* 0x000fce0000000f00 */
[----:B-1---5:R-:W-:Y:S05]  /*221a0*/  WARPSYNC.COLLECTIVE R2, `(.L_x_6282) ;  /* 0x0000000002087348 */ /* 0x022fea0003c00000 */
[----:B------:R2:W3:Y:S02]  /*221b0*/  SHFL.BFLY P0, R9, R235, R5, R0 ;  /* 0x0c000005eb097389 */ /* 0x0004e40000000000 */
[----:B-123-5:R-:W-:Y:S05]  /*221c0*/  ENDCOLLECTIVE ;  /* 0x000000000000791b */ /* 0x02efea0003800000 */
.L_x_6282:
[----:B------:R-:W-:Y:S02]  /*221d0*/  IMAD.MOV.U32 R6, RZ, RZ, R9 ;  /* 0x000000ffff067224 */ /* 0x000fe400078e0009 */
[----:B------:R-:W-:Y:S02]  /*221e0*/  IMAD.MOV.U32 R5, RZ, RZ, 0x1 ;  /* 0x00000001ff057424 */ /* 0x000fe400078e00ff */
[----:B------:R-:W-:-:S05]  /*221f0*/  FADD.FTZ R7, R6, R235 ;  /* 0x000000eb06077221 */ /* 0x000fca0000010000 */
[----:B------:R-:W-:-:S07]  /*22200*/  MOV R235, R7 ;  /* 0x0000000700eb7202 */ /* 0x000fce0000000f00 */
[----:B------:R-:W-:Y:S05]  /*22210*/  WARPSYNC.COLLECTIVE R2, `(.L_x_6283) ;  /* 0x0000000002087348 */ /* 0x000fea0003c00000 */
[----:B------:R1:W2:Y:S02]  /*22220*/  SHFL.BFLY P0, R9, R235, R5, R0 ;  /* 0x0c000005eb097389 */ /* 0x0002a40000000000 */
[----:B-12---:R-:W-:Y:S05]  /*22230*/  ENDCOLLECTIVE ;  /* 0x000000000000791b */ /* 0x006fea0003800000 */
.L_x_6283:
[----:B------:R-:W-:Y:S01]  /*22240*/  MOV R235, R233 ;  /* 0x000000e900eb7202 */ /* 0x000fe20000000f00 */
[----:B------:R-:W-:Y:S01]  /*22250*/  IMAD.MOV.U32 R5, RZ, RZ, 0x2 ;  /* 0x00000002ff057424 */ /* 0x000fe200078e00ff */
[----:B------:R-:W-:-:S07]  /*22260*/  MOV R6, R9 ;  /* 0x0000000900067202 */ /* 0x000fce0000000f00 */
[----:B------:R-:W-:Y:S05]  /*22270*/  WARPSYNC.COLLECTIVE R2, `(.L_x_6284) ;  /* 0x0000000002087348 */ /* 0x000fea0003c00000 */
[----:B------:R1:W2:Y:S02]  /*22280*/  SHFL.BFLY P0, R9, R235, R5, R0 ;  /* 0x0c000005eb097389 */ /* 0x0002a40000000000 */
[----:B-12---:R-:W-:Y:S05]  /*22290*/  ENDCOLLECTIVE ;  /* 0x000000000000791b */ /* 0x006fea0003800000 */
.L_x_6284:
[----:B------:R-:W-:Y:S01]  /*222a0*/  FADD.FTZ R6, R7, R6 ;  /* 0x0000000607067221 */ /* 0x000fe20000010000 */
[----:B------:R-:W-:Y:S01]  /*222b0*/  FADD.FTZ R8, R9, R233 ;  /* 0x000000e909087221 */ /* 0x000fe20000010000 */
[----:B------:R-:W-:-:S04]  /*222c0*/  MOV R5, 0x1 ;  /* 0x0000000100057802 */ /* 0x000fc80000000f00 */
[----:B------:R-:W-:-:S07]  /*222d0*/  MOV R235, R8 ;  /* 0x0000000800eb7202 */ /* 0x000fce0000000f00 */
[----:B------:R-:W-:Y:S05]  /*222e0*/  WARPSYNC.COLLECTIVE R2, `(.L_x_6285) ;  /* 0x0000000002087348 */ /* 0x000fea0003c00000 */
[----:B------:R1:W2:Y:S02]  /*222f0*/  SHFL.BFLY P0, R9, R235, R5, R0 ;  /* 0x0c000005eb097389 */ /* 0x0002a40000000000 */
[----:B-12---:R-:W-:Y:S05]  /*22300*/  ENDCOLLECTIVE ;  /* 0x000000000000791b */ /* 0x006fea0003800000 */
.L_x_6285:
[----:B------:R-:W-:Y:S05]  /*22310*/  BRA `(.L_x_6286) ;  /* 0xffffffe800e47947 */ /* 0x000fea000383ffff */
.L_x_6287:
        /* <DEDUP_REMOVED lines=14> */
.L_x_14934:


//--------------------- .text._ZN5flash24flash_fwd_splitkv_kernelI23Flash_fwd_kernel_traitsILi128ELi64ELi128ELi4ELb0ELb0EN7cutlass6half_tE19Flash_kernel_traitsILi128ELi64ELi128ELi4ES3_EELb0ELb1ELb0ELb0ELb1ELb1ELb0ELb1EEEvNS_16Flash_fwd_paramsE --------------------------
	.section	.text._ZN5flash24flash_fwd_splitkv_kernelI23Flash_fwd_kernel_traitsILi128ELi64ELi128ELi4ELb0ELb0EN7cutlass6half_tE19Flash_kernel_traitsILi128ELi64ELi128ELi4ES3_EELb0ELb1ELb0ELb0ELb1ELb1ELb0ELb1EEEvNS_16Flash_fwd_paramsE,"ax",@progbits
	.align	128
        .global         _ZN5flash24flash_fwd_splitkv_kernelI23Flash_fwd_kernel_traitsILi128ELi64ELi128ELi4ELb0ELb0EN7cutlass6half_tE19Flash_kernel_traitsILi128ELi64ELi128ELi4ES3_EELb0ELb1ELb0ELb0ELb1ELb1ELb0ELb1EEEvNS_16Flash_fwd_paramsE
        .type           _ZN5flash24flash_fwd_splitkv_kernelI23Flash_fwd_kernel_traitsILi128ELi64ELi128ELi4ELb0ELb0EN7cutlass6half_tE19Flash_kernel_traitsILi128ELi64ELi128ELi4ES3_EELb0ELb1ELb0ELb0ELb1ELb1ELb0ELb1EEEvNS_16Flash_fwd_paramsE,@function
        .size           _ZN5flash24flash_fwd_splitkv_kernelI23Flash_fwd_kernel_traitsILi128ELi64ELi128ELi4ELb0ELb0EN7cutlass6half_tE19Flash_kernel_traitsILi128ELi64ELi128ELi4ES3_EELb0ELb1ELb0ELb0ELb1ELb1ELb0ELb1EEEvNS_16Flash_fwd_paramsE,(.L_x_14935 - _ZN5flash24flash_fwd_splitkv_kernelI23Flash_fwd_kernel_traitsILi128ELi64ELi128ELi4ELb0ELb0EN7cutlass6half_tE19Flash_kernel_traitsILi128ELi64ELi128ELi4ES3_EELb0ELb1ELb0ELb0ELb1ELb1ELb0ELb1EEEvNS_16Flash_fwd_paramsE)
        .other          _ZN5flash24flash_fwd_splitkv_kernelI23Flash_fwd_kernel_traitsILi128ELi64ELi128ELi4ELb0ELb0EN7cutlass6half_tE19Flash_kernel_traitsILi128ELi64ELi128ELi4ES3_EELb0ELb1ELb0ELb0ELb1ELb1ELb0ELb1EEEvNS_16Flash_fwd_paramsE,@"STO_CUDA_ENTRY STV_DEFAULT"
_ZN5flash24flash_fwd_splitkv_kernelI23Flash_fwd_kernel_traitsILi128ELi64ELi128ELi4ELb0ELb0EN7cutlass6half_tE19Flash_kernel_traitsILi128ELi64ELi128ELi4ES3_EELb0ELb1ELb0ELb0ELb1ELb1ELb0ELb1EEEvNS_16Flash_fwd_paramsE:
.text._ZN5flash24flash_fwd_splitkv_kernelI23Flash_fwd_kernel_traitsILi128ELi64ELi128ELi4ELb0ELb0EN7cutlass6half_tE19Flash_kernel_traitsILi128ELi64ELi128ELi4ES3_EELb0ELb1ELb0ELb0ELb1ELb1ELb0ELb1EEEvNS_16Flash_fwd_paramsE:
[----:B------:R-:W-:Y:S01]  /*0000*/  LDC R1, c[0x0][0x37c] ;  /* 0x0000df00ff017b82 */ /* 0x000fe20000000800 */
[----:B------:R-:W1:Y:S07]  /*0010*/  S2R R227, SR_CTAID.X ;  /* 0x0000000000e37919 */ /* 0x000e6e0000002500 */
[----:B------:R-:W2:Y:S01]  /*0020*/  LDC.64 R132, c[0x0][0x348] ;  /* 0x0000d200ff847b82 */ /* 0x000ea20000000a00 */
[----:B------:R-:W-:Y:S01]  /*0030*/  BSSY.RECONVERGENT B3, `(.L_x_6288) ;  /* 0x0000005000037945 */ /* 0x000fe20003800200 */
[----:B------:R-:W-:Y:S01]  /*0040*/  MOV R224, 0x80 ;  /* 0x0000008000e07802 */ /* 0x000fe20000000f00 */
[----:B------:R-:W3:Y:S01]  /*0050*/  S2R R226, SR_CTAID.Y ;  /* 0x0000000000e27919 */ /* 0x000ee20000002600 */
[----:B------:R-:W4:Y:S05]  /*0060*/  S2R R225, SR_CTAID.Z ;  /* 0x0000000000e17919 */ /* 0x000f2a0000002700 */
[----:B-1234-:R-:W-:Y:S05]  /*0070*/  CALL.REL.NOINC `($_ZN5flash24flash_fwd_splitkv_kernelI23Flash_fwd_kernel_traitsILi128ELi64ELi128ELi4ELb0ELb0EN7cutlass6half_tE19Flash_kernel_traitsILi128ELi64ELi128ELi4ES3_EELb0ELb1ELb0ELb0ELb1ELb1ELb0ELb1EEEvNS_16Flash_fwd_paramsE$_ZN5flash30compute_attn_1rowblock_splitkvI23Flash_fwd_kernel_traitsILi128ELi64ELi128ELi4ELb0ELb0EN7cutlass6half_tE19Flash_kernel_traitsILi128ELi64ELi128ELi4ES3_EELb0ELb1ELb0ELb0ELb1ELb1ELb0ELb1ENS_16Flash_fwd_paramsEEEvRKT8_iiiii) ;  /* 0x0000000000087944 */ /* 0x01efea0003c00000 */
[----:B------:R-:W-:Y:S05]  /*0080*/  BSYNC.RECONVERGENT B3 ;  /* 0x0000000000037941 */ /* 0x000fea0003800200 */
.L_x_6288:
[----:B------:R-:W-:Y:S05]  /*0090*/  EXIT ;  /* 0x000000000000794d */ /* 0x000fea0003800000 */
        .type           $_ZN5flash24flash_fwd_splitkv_kernelI23Flash_fwd_kernel_traitsILi128ELi64ELi128ELi4ELb0ELb0EN7cutlass6half_tE19Flash_kernel_traitsILi128ELi64ELi128ELi4ES3_EELb0ELb1ELb0ELb0ELb1ELb1ELb0ELb1EEEvNS_16Flash_fwd_paramsE$_ZN5flash30compute_attn_1rowblock_splitkvI23Flash_fwd_kernel_traitsILi128ELi64ELi128ELi4ELb0ELb0EN7cutlass6half_tE19Flash_kernel_traitsILi128ELi64ELi128ELi4ES3_EELb0ELb1ELb0ELb0ELb1ELb1ELb0ELb1ENS_16Flash_fwd_paramsEEEvRKT8_iiiii,@function
        .size           $_ZN5flash24flash_fwd_splitkv_kernelI23Flash_fwd_kernel_traitsILi128ELi64ELi128ELi4ELb0ELb0EN7cutlass6half_tE19Flash_kernel_traitsILi128ELi64ELi128ELi4ES3_EELb0ELb1ELb0ELb0ELb1ELb1ELb0ELb1EEEvNS_16Flash_fwd_paramsE$_ZN5flash30compute_attn_1rowblock_splitkvI23Flash_fwd_kernel_traitsILi128ELi64ELi128ELi4ELb0ELb0EN7cutlass6half_tE19Flash_kernel_traitsILi128ELi64ELi128ELi4ES3_EELb0ELb1ELb0ELb0ELb1ELb1ELb0ELb1ENS_16Flash_fwd_paramsEEEvRKT8_iiiii,(.L_x_14935 - $_ZN5flash24flash_fwd_splitkv_kernelI23Flash_fwd_kernel_traitsILi128ELi64ELi128ELi4ELb0ELb0EN7cutlass6half_tE19Flash_kernel_traitsILi128ELi64ELi128ELi4ES3_EELb0ELb1ELb0ELb0ELb1ELb1ELb0ELb1EEEvNS_16Flash_fwd_paramsE$_ZN5flash30compute_attn_1rowblock_splitkvI23Flash_fwd_kernel_traitsILi128ELi64ELi128ELi4ELb0ELb0EN7cutlass6half_tE19Flash_kernel_traitsILi128ELi64ELi128ELi4ES3_EELb0ELb1ELb0ELb0ELb1ELb1ELb0ELb1ENS_16Flash_fwd_paramsEEEvRKT8_iiiii)
$_ZN5flash24flash_fwd_splitkv_kernelI23Flash_fwd_kernel_traitsILi128ELi64ELi128ELi4ELb0ELb0EN7cutlass6half_tE19Flash_kernel_traitsILi128ELi64ELi128ELi4ES3_EELb0ELb1ELb0ELb0ELb1ELb1ELb0ELb1EEEvNS_16Flash_fwd_paramsE$_ZN5flash30compute_attn_1rowblock_splitkvI23Flash_fwd_kernel_traitsILi128ELi64ELi128ELi4ELb0ELb0EN7cutlass6half_tE19Flash_kernel_traitsILi128ELi64ELi128ELi4ES3_EELb0ELb1ELb0ELb0ELb1ELb1ELb0ELb1ENS_16Flash_fwd_paramsEEEvRKT8_iiiii:
        /* <DEDUP_REMOVED lines=38> */
.L_x_6290:
[----:B------:R-:W-:Y:S05]  /*0300*/  BSYNC.RECONVERGENT B0 ;  /* 0x0000000000007941 */ /* 0x000fea0003800200 */
.L_x_6289:
[----:B------:R-:W-:Y:S04]  /*0310*/  BSSY.RECONVERGENT B0, `(.L_x_6291) ;  /* 0x0000007000007945 */ /* 0x000fe80003800200 */
[----:B------:R-:W-:Y:S05]  /*0320*/  @!P3 BRA `(.L_x_6292) ;  /* 0x000000000014b947 */ /* 0x000fea0003800000 */
[----:B------:R-:W3:Y:S02]  /*0330*/  LD.E.U8 R4, desc[UR4][R132.64+0x1b2] ;  /* 0x0001b20484047980 */ /* 0x000ee4000c101100 */
[----:B---3--:R-:W-:-:S13]  /*0340*/  ISETP.NE.AND P1, PT, R4, RZ, PT ;  /* 0x000000ff0400720c */ /* 0x008fda0003f25270 */
[----:B------:R-:W3:Y:S02]  /*0350*/  @P1 LD.E R5, desc[UR4][R8.64+0x4] ;  /* 0x0000040408051980 */ /* 0x000ee4000c101900 */
[----:B---3-5:R-:W-:-:S06]  /*0360*/  @P1 IADD3 R78, PT, PT, R5, -R14, RZ ;  /* 0x8000000e054e1210 */ /* 0x028fcc0007ffe0ff */
[----:B------:R3:W5:Y:S02]  /*0370*/  @!P1 LD.E R78, desc[UR4][R8.64] ;  /* 0x00000004084e9980 */ /* 0x000764000c101900 */
.L_x_6292:
[----:B------:R-:W-:Y:S05]  /*0380*/  BSYNC.RECONVERGENT B0 ;  /* 0x0000000000007941 */ /* 0x000fea0003800200 */
.L_x_6291:
        /* <DEDUP_REMOVED lines=9> */
.L_x_6294:
[----:B------:R-:W4:Y:S01]  /*0420*/  LD.E.64 R4, desc[UR4][R132.64+0x108] ;  /* 0x0001080484047980 */ /* 0x000f22000c101b00 */
[----:B------:R-:W-:Y:S01]  /*0430*/  BSSY.RECONVERGENT B0, `(.L_x_6296) ;  /* 0x0000006000007945 */ /* 0x000fe20003800200 */
[----:B------:R-:W-:Y:S01]  /*0440*/  IMAD.MOV.U32 R69, RZ, RZ, RZ ;  /* 0x000000ffff457224 */ /* 0x000fe200078e00ff */
[----:B----4-:R-:W-:-:S04]  /*0450*/  ISETP.NE.U32.AND P0, PT, R4, RZ, PT ;  /* 0x000000ff0400720c */ /* 0x010fc80003f05070 */
[----:B------:R-:W-:-:S13]  /*0460*/  ISETP.NE.AND.EX P0, PT, R5, RZ, PT, P0 ;  /* 0x000000ff0500720c */ /* 0x000fda0003f05300 */
[----:B------:R-:W-:Y:S05]  /*0470*/  @!P0 BRA `(.L_x_6297) ;  /* 0x0000000000048947 */ /* 0x000fea0003800000 */
[----:B------:R4:W5:Y:S02]  /*0480*/  LD.E R69, desc[UR4][R132.64+0xbc] ;  /* 0x0000bc0484457980 */ /* 0x000964000c101900 */
.L_x_6297:
[----:B------:R-:W-:Y:S05]  /*0490*/  BSYNC.RECONVERGENT B0 ;  /* 0x0000000000007941 */ /* 0x000fea0003800200 */
.L_x_6296:
[----:B-----5:R-:W-:Y:S02]  /*04a0*/  IADD3 R69, PT, PT, R78, R69, RZ ;  /* 0x000000454e457210 */ /* 0x020fe40007ffe0ff */
.L_x_6295:
[----:B------:R-:W-:Y:S05]  /*04b0*/  BSYNC.RECONVERGENT B1 ;  /* 0x0000000000017941 */ /* 0x000fea0003800200 */
.L_x_6293:
[----:B------:R-:W-:Y:S01]  /*04c0*/  IMAD.SHL.U32 R77, R227, 0x40, RZ ;  /* 0x00000040e34d7824 */ /* 0x000fe200078e00ff */
[----:B------:R-:W-:Y:S01]  /*04d0*/  MOV R4, R224 ;  /* 0x000000e000047202 */ /* 0x000fe20000000f00 */
[----:B------:R-:W-:-:S03]  /*04e0*/  IMAD.MOV.U32 R5, RZ, RZ, 0x0 ;  /* 0x00000000ff057424 */ /* 0x000fc600078e00ff */
[----:B------:R-:W-:-:S13]  /*04f0*/  ISETP.GT.AND P0, PT, R228, R77, PT ;  /* 0x0000004de400720c */ /* 0x000fda0003f04270 */
[----:B-1234-:R-:W-:Y:S05]  /*0500*/  @!P0 RET.REL.NODEC R4 `(_ZN5flash24flash_fwd_splitkv_kernelI23Flash_fwd_kernel_traitsILi128ELi64ELi128ELi4ELb0ELb0EN7cutlass6half_tE19Flash_kernel_traitsILi128ELi64ELi128ELi4ES3_EELb0ELb1ELb0ELb0ELb1ELb1ELb0ELb1EEEvNS_16Flash_fwd_paramsE) ;  /* 0xfffffff804bc8950 */ /* 0x01efea0003c3ffff */
        /* <DEDUP_REMOVED lines=33> */
[----:B------:R-:W4:Y:S04]  /*0720*/  LD.E.64 R10, desc[UR4][R132.64+0x90] ;  /* 0x00009004840a7980 */ /* 0x000f28000c101b00 */
[----:B------:R1:W5:Y:S01]  /*0730*/  LD.E.64 R16, desc[UR4][R132.64+0x70] ;  /* 0x0000700484107980 */ /* 0x000362000c101b00 */
[----:B------:R-:W-:-:S02]  /*0740*/  IMAD.SHL.U32 R6, R2, 0x8, RZ ;  /* 0x0000000802067824 */ /* 0x000fc400078e00ff */
[----:B------:R-:W-:-:S03]  /*0750*/  IMAD.MOV.U32 R7, RZ, RZ, RZ ;  /* 0x000000ffff077224 */ /* 0x000fc600078e00ff */
[----:B------:R-:W-:Y:S01]  /*0760*/  LOP3.LUT R6, R6, 0x38, RZ, 0xc0, !PT ;  /* 0x0000003806067812 */ /* 0x000fe200078ec0ff */
[----:B------:R-:W-:Y:S01]  /*0770*/  IMAD.IADD R228, R228, 0x1, -R77 ;  /* 0x00000001e4e47824 */ /* 0x000fe200078e0a4d */
[----:B------:R-:W-:Y:S01]  /*0780*/  BSSY.RECONVERGENT B0, `(.L_x_6299) ;  /* 0x000002a000007945 */ /* 0x000fe20003800200 */
        /* <DEDUP_REMOVED lines=8> */
[----:B------:R-:W-:Y:S01]  /*0810*/  IMAD R0, R0, R3, R77 ;  /* 0x0000000300007224 */ /* 0x000fe200078e024d */
[----:B------:R-:W-:Y:S01]  /*0820*/  SHF.R.U32.HI R3, RZ, 0x3, R2 ;  /* 0x00000003ff037819 */ /* 0x000fe20000011602 */
[----:B------:R-:W-:-:S03]  /*0830*/  IMAD.WIDE.U32 R18, R77, R14, R6 ;  /* 0x0000000e4d127225 */ /* 0x000fc600078e0006 */
[----:B------:R-:W-:Y:S01]  /*0840*/  IADD3 R13, PT, PT, R3, 0x10, RZ ;  /* 0x00000010030d7810 */ /* 0x000fe20007ffe0ff */
[----:B------:R-:W-:Y:S01]  /*0850*/  IMAD R4, R15, R77, RZ ;  /* 0x0000004d0f047224 */ /* 0x000fe200078e02ff */
[----:B------:R-:W-:Y:S01]  /*0860*/  IADD3 R12, P3, PT, R12, R18, RZ ;  /* 0x000000120c0c7210 */ /* 0x000fe20007f7e0ff */
[----:B------:R-:W-:Y:S01]  /*0870*/  VIADD R7, R3, 0x20 ;  /* 0x0000002003077836 */ /* 0x000fe20000000000 */
[-C--:B------:R-:W-:Y:S02]  /*0880*/  ISETP.GE.AND P0, PT, R13, R228.reuse, PT ;  /* 0x000000e40d00720c */ /* 0x080fe40003f06270 */
[----:B------:R-:W-:Y:S02]  /*0890*/  IADD3.X R13, PT, PT, R5, R19, R4, P3, !PT ;  /* 0x00000013050d7210 */ /* 0x000fe40001ffe404 */
[-C--:B------:R-:W-:Y:S02]  /*08a0*/  ISETP.GE.AND P2, PT, R7, R228.reuse, PT ;  /* 0x000000e40700720c */ /* 0x080fe40003f46270 */
[----:B------:R-:W-:-:S02]  /*08b0*/  ISETP.GE.AND P3, PT, R3, R228, PT ;  /* 0x000000e40300720c */ /* 0x000fc40003f66270 */
[----:B------:R-:W-:Y:S01]  /*08c0*/  IADD3 R7, P1, PT, R0, R3, RZ ;  /* 0x0000000300077210 */ /* 0x000fe20007f3e0ff */
[----:B------:R-:W-:-:S03]  /*08d0*/  VIADD R5, R3, 0x30 ;  /* 0x0000003003057836 */ /* 0x000fc60000000000 */
[----:B------:R-:W-:Y:S02]  /*08e0*/  LEA.HI.X.SX32 R0, R0, RZ, 0x1, P1 ;  /* 0x000000ff00007211 */ /* 0x000fe400008f0eff */
[----:B------:R-:W-:Y:S02]  /*08f0*/  LEA R4, P4, R7, R8, 0x2 ;  /* 0x0000000807047211 */ /* 0x000fe400078810ff */
[----:B------:R-:W-:Y:S01]  /*0900*/  ISETP.GE.AND P1, PT, R5, R228, PT ;  /* 0x000000e40500720c */ /* 0x000fe20003f26270 */
[----:B------:R-:W-:Y:S01]  /*0910*/  IMAD.WIDE.U32 R20, R10, R225, R12 ;  /* 0x000000e10a147225 */ /* 0x000fe200078e000c */
[----:B------:R-:W-:Y:S02]  /*0920*/  LEA.HI.X R5, R7, R9, R0, 0x2, P4 ;  /* 0x0000000907057211 */ /* 0x000fe400020f1400 */
[----:B------:R-:W-:Y:S01]  /*0930*/  LOP3.LUT P6, R2, R2, 0x7, RZ, 0xc0, !PT ;  /* 0x0000000702027812 */ /* 0x000fe200078cc0ff */
[----:B------:R-:W-:-:S03]  /*0940*/  IMAD R0, R11, R225, RZ ;  /* 0x000000e10b007224 */ /* 0x000fc600078e02ff */
[----:B------:R-:W-:Y:S02]  /*0950*/  ISETP.GE.OR P6, PT, R3, R228, P6 ;  /* 0x000000e40300720c */ /* 0x000fe400037c6670 */
[C---:B------:R-:W-:Y:S02]  /*0960*/  ISETP.NE.OR P5, PT, R2.reuse, RZ, P0 ;  /* 0x000000ff0200720c */ /* 0x040fe400007a5670 */
[----:B------:R-:W-:Y:S02]  /*0970*/  ISETP.NE.OR P4, PT, R2, RZ, P2 ;  /* 0x000000ff0200720c */ /* 0x000fe40001785670 */
[----:B------:R-:W-:Y:S01]  /*0980*/  IADD3 R23, PT, PT, R21, R0, RZ ;  /* 0x0000000015177210 */ /* 0x000fe20007ffe0ff */
[----:B-1----:R-:W-:Y:S10]  /*0990*/  @P3 BRA `(.L_x_6300) ;  /* 0x0000000000203947 */ /* 0x002ff40003800000 */
        /* <DEDUP_REMOVED lines=8> */
.L_x_6300:
[----:B------:R-:W-:Y:S05]  /*0a20*/  BSYNC.RECONVERGENT B0 ;  /* 0x0000000000007941 */ /* 0x000fea0003800200 */
.L_x_6299:
        /* <DEDUP_REMOVED lines=18> */
.L_x_6302:
[----:B------:R-:W-:Y:S05]  /*0b50*/  BSYNC.RECONVERGENT B0 ;  /* 0x0000000000007941 */ /* 0x000fea0003800200 */
.L_x_6301:
        /* <DEDUP_REMOVED lines=14> */
.L_x_6304:
[----:B------:R-:W-:Y:S05]  /*0c40*/  BSYNC.RECONVERGENT B0 ;  /* 0x0000000000007941 */ /* 0x000fea0003800200 */
.L_x_6303:
        /* <DEDUP_REMOVED lines=14> */
.L_x_6306:
[----:B------:R-:W-:Y:S05]  /*0d30*/  BSYNC.RECONVERGENT B0 ;  /* 0x0000000000007941 */ /* 0x000fea0003800200 */
.L_x_6305:
[----:B------:R-:W-:Y:S01]  /*0d40*/  MOV R225, 0x0 ;  /* 0x0000000000e17802 */ /* 0x000fe20000000f00 */
[----:B------:R-:W-:Y:S04]  /*0d50*/  @!P6 ST.E desc[UR4][R4.64], R11 ;  /* 0x0000000b0400e985 */ /* 0x000fe8000c101904 */
[----:B------:R-:W-:Y:S04]  /*0d60*/  @!P5 ST.E desc[UR4][R4.64+0x40], R9 ;  /* 0x000040090400d985 */ /* 0x000fe8000c101904 */
[----:B------:R1:W-:Y:S02]  /*0d70*/  @!P4 ST.E desc[UR4][R4.64+0x80], R7 ;  /* 0x000080070400c985 */ /* 0x0003e4000c101904 */
[----:B-123-5:R-:W-:Y:S05]  /*0d80*/  @P3 RET.REL.NODEC R224 `(_ZN5flash24flash_fwd_splitkv_kernelI23Flash_fwd_kernel_traitsILi128ELi64ELi128ELi4ELb0ELb0EN7cutlass6half_tE19Flash_kernel_traitsILi128ELi64ELi128ELi4ES3_EELb0ELb1ELb0ELb0ELb1ELb1ELb0ELb1EEEvNS_16Flash_fwd_paramsE) ;  /* 0xfffffff0e09c3950 */ /* 0x02efea0003c3ffff */
[----:B------:R-:W-:Y:S02]  /*0d90*/  MOV R3, 0x7f800000 ;  /* 0x7f80000000037802 */ /* 0x000fe40000000f00 */
[----:B------:R-:W-:-:S03]  /*0da0*/  MOV R225, 0x0 ;  /* 0x0000000000e17802 */ /* 0x000fc60000000f00 */
[----:B------:R1:W-:Y:S02]  /*0db0*/  ST.E desc[UR4][R4.64+0xc0], R3 ;  /* 0x0000c00304007985 */ /* 0x0003e4000c101904 */
[----:B-1----:R-:W-:Y:S05]  /*0dc0*/  RET.REL.NODEC R224 `(_ZN5flash24flash_fwd_splitkv_kernelI23Flash_fwd_kernel_traitsILi128ELi64ELi128ELi4ELb0ELb0EN7cutlass6half_tE19Flash_kernel_traitsILi128ELi64ELi128ELi4ES3_EELb0ELb1ELb0ELb0ELb1ELb1ELb0ELb1EEEvNS_16Flash_fwd_paramsE) ;  /* 0xfffffff0e08c7950 */ /* 0x002fea0003c3ffff */
.L_x_6298:
        /* <DEDUP_REMOVED lines=103> */
.L_x_6308:
        /* <DEDUP_REMOVED lines=81> */
.L_x_6309:
[----:B------:R-:W-:Y:S05]  /*1950*/  BSYNC.RECONVERGENT B0 ;  /* 0x0000000000007941 */ /* 0x000fea0003800200 */
.L_x_6307:
        /* <DEDUP_REMOVED lines=22> */
[----:B------:R-:W-:Y:S01]  /*1ac0*/  ISETP.GT.U32.AND P3, PT, R18, R19, PT ;  /* 0x000000131200720c */ /* 0x000fe20003f64070 */
[----:B------:R-:W-:Y:S01]  /*1ad0*/  IMAD.MOV.U32 R15, RZ, RZ, RZ ;  /* 0x000000ffff0f7224 */ /* 0x000fe200078e00ff */
[----:B------:R-:W-:-:S05]  /*1ae0*/  SHF.L.U32 R68, R2, 0x3, RZ ;  /* 0x0000000302447819 */ /* 0x000fca00000006ff */
[----:B------:R1:W5:Y:S06]  /*1af0*/  @P4 LD.E R15, desc[UR4][R32.64] ;  /* 0x00000004200f4980 */ /* 0x00036c000c101900 */
[----:B------:R-:W-:Y:S01]  /*1b00*/  @!P3 IMAD.IADD R19, R19, 0x1, -R18 ;  /* 0x000000011313b824 */ /* 0x000fe200078e0a12 */
[C---:B------:R-:W-:Y:S02]  /*1b10*/  LOP3.LUT R17, R68.reuse, 0x1c0, RZ, 0xc0, !PT ;  /* 0x000001c044117812 */ /* 0x040fe400078ec0ff */
[----:B------:R-:W-:Y:S02]  /*1b20*/  LOP3.LUT R22, R68, 0x38, RZ, 0xc0, !PT ;  /* 0x0000003844167812 */ /* 0x000fe400078ec0ff */
[----:B------:R-:W-:-:S02]  /*1b30*/  ISETP.GE.U32.AND P4, PT, R19, R18, PT ;  /* 0x000000121300720c */ /* 0x000fc40003f86070 */
[----:B------:R-:W-:Y:S02]  /*1b40*/  LOP3.LUT R18, R225, R0, RZ, 0x3c, !PT ;  /* 0x00000000e1127212 */ /* 0x000fe400078e3cff */
[----:B------:R-:W-:Y:S02]  /*1b50*/  LOP3.LUT R17, R17, 0x38, R2, 0xf8, !PT ;  /* 0x0000003811117812 */ /* 0x000fe400078ef802 */
[----:B------:R-:W-:Y:S02]  /*1b60*/  ISETP.GE.AND P2, PT, R18, RZ, PT ;  /* 0x000000ff1200720c */ /* 0x000fe40003f46270 */
[----:B------:R-:W-:Y:S01]  /*1b70*/  IADD3 R18, P1, PT, R22, R16, RZ ;  /* 0x0000001016127210 */ /* 0x000fe20007f3e0ff */
[----:B------:R-:W-:Y:S01]  /*1b80*/  @!P3 VIADD R14, R14, 0x1 ;  /* 0x000000010e0eb836 */ /* 0x000fe20000000000 */
[----:B------:R-:W-:Y:S02]  /*1b90*/  LOP3.LUT R17, R17, 0x38, R68, 0x78, !PT ;  /* 0x0000003811117812 */ /* 0x000fe400078e7844 */
[----:B------:R-:W-:-:S02]  /*1ba0*/  IADD3.X R19, PT, PT, RZ, R7, RZ, P1, !PT ;  /* 0x00000007ff137210 */ /* 0x000fc40000ffe4ff */
[----:B------:R-:W-:Y:S01]  /*1bb0*/  ISETP.NE.AND P1, PT, R0, RZ, PT ;  /* 0x000000ff0000720c */ /* 0x000fe20003f25270 */
[-C--:B------:R-:W-:Y:S01]  /*1bc0*/  IMAD R5, R5, R136.reuse, RZ ;  /* 0x0000008805057224 */ /* 0x080fe200078e02ff */
[----:B------:R-:W-:Y:S01]  /*1bd0*/  LOP3.LUT R68, R17, 0x1e00, R68, 0xf8, !PT ;  /* 0x00001e0011447812 */ /* 0x000fe200078ef844 */
[----:B------:R-:W-:Y:S02]  /*1be0*/  @P4 VIADD R14, R14, 0x1 ;  /* 0x000000010e0e4836 */ /* 0x000fe40000000000 */
        /* <DEDUP_REMOVED lines=164> */
.L_x_6349:
[----:B------:R-:W-:Y:S01]  /*2630*/  VIADD R104, R104, 0x80 ;  /* 0x0000008068687836 */ /* 0x000fe20000000000 */
[----:B------:R-:W-:Y:S01]  /*2640*/  UMOV UR6, URZ ;  /* 0x000000ff00067c82 */ /* 0x000fe20008000000 */
[----:B------:R-:W-:Y:S01]  /*2650*/  VIADD R106, R106, 0x80 ;  /* 0x000000806a6a7836 */ /* 0x000fe20000000000 */
[----:B------:R-:W-:Y:S01]  /*2660*/  BSSY.RECONVERGENT B1, `(.L_x_6311) ;  /* 0x0000a03000017945 */ /* 0x000fe20003800200 */
[----:B------:R-:W-:Y:S01]  /*2670*/  IMAD.MOV.U32 R112, RZ, RZ, R102 ;  /* 0x000000ffff707224 */ /* 0x000fe200078e0066 */
[-C--:B------:R-:W-:Y:S01]  /*2680*/  ISETP.GE.AND P0, PT, R122, R104.reuse, PT ;  /* 0x000000687a00720c */ /* 0x080fe20003f06270 */
[----:B------:R-:W-:Y:S01]  /*2690*/  VIADD R101, R101, 0xffffffff ;  /* 0xffffffff65657836 */ /* 0x000fe20000000000 */
[C---:B------:R-:W-:Y:S01]  /*26a0*/  ISETP.GE.AND P1, PT, R81.reuse, R104, PT ;  /* 0x000000685100720c */ /* 0x040fe20003f26270 */
[----:B------:R-:W-:Y:S01]  /*26b0*/  VIADD R102, R102, 0xffffff80 ;  /* 0xffffff8066667836 */ /* 0x000fe20000000000 */
[-C--:B------:R-:W-:Y:S02]  /*26c0*/  ISETP.GE.AND P0, PT, R122, R106.reuse, !P0 ;  /* 0x0000006a7a00720c */ /* 0x080fe40004706270 */
[----:B------:R-:W-:Y:S02]  /*26d0*/  ISETP.LT.OR P3, PT, R81, R106, P1 ;  /* 0x0000006a5100720c */ /* 0x000fe40000f61670 */
[C---:B------:R-:W-:Y:S02]  /*26e0*/  ISETP.GE.AND P2, PT, R80.reuse, R104, PT ;  /* 0x000000685000720c */ /* 0x040fe40003f46270 */
[----:B------:R-:W-:Y:S02]  /*26f0*/  P2R R118, PR, RZ, 0x8 ;  /* 0x00000008ff767803 */ /* 0x000fe40000000000 */
[----:B------:R-:W-:Y:S02]  /*2700*/  ISETP.LT.OR P2, PT, R80, R106, P2 ;  /* 0x0000006a5000720c */ /* 0x000fe40001741670 */
[-C--:B------:R-:W-:Y:S02]  /*2710*/  ISETP.GE.AND P6, PT, R117, R104.reuse, PT ;  /* 0x000000687500720c */ /* 0x080fe40003fc6270 */
[----:B------:R-:W-:Y:S01]  /*2720*/  ISETP.GE.AND P5, PT, R115, R104, PT ;  /* 0x000000687300720c */ /* 0x000fe20003fa6270 */
[----:B------:R-:W2:Y:S01]  /*2730*/  @P0 LD.E.128 R4, desc[UR4][R82.64] ;  /* 0x0000000452040980 */ /* 0x000ea2000c101d00 */
[----:B------:R-:W-:Y:S02]  /*2740*/  ISETP.LT.OR P6, PT, R117, R106, P6 ;  /* 0x0000006a7500720c */ /* 0x000fe400037c1670 */
[C---:B------:R-:W-:Y:S02]  /*2750*/  @!P3 LEA R2, P1, R124.reuse, R82, 0x5 ;  /* 0x000000527c02b211 */ /* 0x040fe400078228ff */
[----:B------:R-:W-:Y:S02]  /*2760*/  ISETP.GE.AND P5, PT, R115, R106, !P5 ;  /* 0x0000006a7300720c */ /* 0x000fe40006fa6270 */
[----:B------:R-:W-:Y:S02]  /*2770*/  @!P3 LEA.HI.X R3, R124, R83, R125, 0x5, P1 ;  /* 0x000000537c03b211 */ /* 0x000fe400008f2c7d */
[C---:B----4-:R-:W-:Y:S02]  /*2780*/  @!P3 LEA R30, P1, R70.reuse, R90, 0x1 ;  /* 0x0000005a461eb211 */ /* 0x050fe400078208ff */
[C---:B------:R-:W-:Y:S02]  /*2790*/  ISETP.GE.AND P4, PT, R113.reuse, R104, PT ;  /* 0x000000687100720c */ /* 0x040fe40003f86270 */
[----:B------:R-:W-:Y:S02]  /*27a0*/  @!P3 LEA.HI.X R31, R70, R91, R71, 0x1, P1 ;  /* 0x0000005b461fb211 */ /* 0x000fe400008f0c47 */
[C---:B------:R-:W-:Y:S02]  /*27b0*/  @!P2 LEA R28, P1, R124.reuse, R82, 0x6 ;  /* 0x000000527c1ca211 */ /* 0x040fe400078230ff */
[----:B------:R-:W-:Y:S02]  /*27c0*/  ISETP.GE.AND P4, PT, R113, R106, !P4 ;  /* 0x0000006a7100720c */ /* 0x000fe40006786270 */
[----:B------:R-:W-:Y:S02]  /*27d0*/  @!P2 LEA.HI.X R29, R124, R83, R125, 0x6, P1 ;  /* 0x000000537c1da211 */ /* 0x000fe400008f347d */
[C---:B------:R-:W-:Y:S04]  /*27e0*/  @!P2 LEA R26, P1, R136.reuse, R90, 0x6 ;  /* 0x0000005a881aa211 */ /* 0x040fe800078230ff */
[----:B------:R-:W-:Y:S02]  /*27f0*/  @!P2 LEA.HI.X R27, R136, R91, R137, 0x6, P1 ;  /* 0x0000005b881ba211 */ /* 0x000fe400008f3489 */
[C---:B------:R-:W-:Y:S01]  /*2800*/  ISETP.GE.AND P1, PT, R79.reuse, R104, PT ;  /* 0x000000684f00720c */ /* 0x040fe20003f26270 */
[----:B--2---:R1:W-:Y:S04]  /*2810*/  @P0 ST.E.128 desc[UR4][R90.64], R4 ;  /* 0x000000045a000985 */ /* 0x0043e8000c101d04 */
[----:B------:R-:W2:Y:S04]  /*2820*/  @P0 LD.E.128 R12, desc[UR4][R82.64+0x80] ;  /* 0x00008004520c0980 */ /* 0x000ea8000c101d00 */
[----:B--2---:R2:W-:Y:S04]  /*2830*/  @P0 ST.E.128 desc[UR4][R90.64+0x80], R12 ;  /* 0x0000800c5a000985 */ /* 0x0045e8000c101d04 */
[----:B------:R-:W3:Y:S04]  /*2840*/  @!P3 LD.E.128 R8, desc[UR4][R2.64] ;  /* 0x000000040208b980 */ /* 0x000ee8000c101d00 */
[----:B---3--:R-:W-:Y:S04]  /*2850*/  @!P3 ST.E.128 desc[UR4][R30.64], R8 ;  /* 0x000000081e00b985 */ /* 0x008fe8000c101d04 */
[----:B-1----:R-:W3:Y:S04]  /*2860*/  @!P3 LD.E.128 R4, desc[UR4][R2.64+0x80] ;  /* 0x000080040204b980 */ /* 0x002ee8000c101d00 */
[----:B---3--:R1:W-:Y:S01]  /*2870*/  @!P3 ST.E.128 desc[UR4][R30.64+0x80], R4 ;  /* 0x000080041e00b985 */ /* 0x0083e2000c101d04 */
[----:B------:R-:W-:Y:S03]  /*2880*/  ISETP.GE.AND P3, PT, R79, R106, !P1 ;  /* 0x0000006a4f00720c */ /* 0x000fe60004f66270 */
[----:B--2---:R-:W2:Y:S01]  /*2890*/  @!P2 LD.E.128 R12, desc[UR4][R28.64] ;  /* 0x000000041c0ca980 */ /* 0x004ea2000c101d00 */
[----:B------:R-:W-:Y:S09]  /*28a0*/  P2R R116, PR, RZ, 0x8 ;  /* 0x00000008ff747803 */ /* 0x000ff20000000000 */
[----:B------:R-:W-:Y:S04]  /*28b0*/  @P3 IMAD.WIDE.U32 R2, R124, 0x60, R82 ;  /* 0x000000607c023825 */ /* 0x000fe800078e0052 */
[----:B------:R-:W-:Y:S04]  /*28c0*/  @P3 IMAD R0, R125, 0x60, RZ ;  /* 0x000000607d003824 */ /* 0x000fe800078e02ff */
[----:B------:R-:W-:Y:S02]  /*28d0*/  @P3 IMAD.IADD R3, R3, 0x1, R0 ;  /* 0x0000000103033824 */ /* 0x000fe400078e0200 */
[----:B------:R-:W-:Y:S02]  /*28e0*/  @P3 IMAD R0, R137, 0x60, RZ ;  /* 0x0000006089003824 */ /* 0x000fe400078e02ff */
[----:B-1----:R-:W-:Y:S04]  /*28f0*/  @P3 IMAD.WIDE.U32 R30, R136, 0x60, R90 ;  /* 0x00000060881e3825 */ /* 0x002fe800078e005a */
[----:B------:R-:W-:Y:S02]  /*2900*/  @P3 IMAD.IADD R31, R31, 0x1, R0 ;  /* 0x000000011f1f3824 */ /* 0x000fe400078e0200 */
[----:B------:R-:W-:Y:S01]  /*2910*/  @P5 IMAD R0, R125, 0xa0, RZ ;  /* 0x000000a07d005824 */ /* 0x000fe200078e02ff */
[----:B--2---:R-:W-:Y:S04]  /*2920*/  @!P2 ST.E.128 desc[UR4][R26.64], R12 ;  /* 0x0000000c1a00a985 */ /* 0x004fe8000c101d04 */
[----:B------:R-:W2:Y:S04]  /*2930*/  @!P2 LD.E.128 R8, desc[UR4][R28.64+0x80] ;  /* 0x000080041c08a980 */ /* 0x000ea8000c101d00 */
[----:B--2---:R1:W-:Y:S04]  /*2940*/  @!P2 ST.E.128 desc[UR4][R26.64+0x80], R8 ;  /* 0x000080081a00a985 */ /* 0x0043e8000c101d04 */
[----:B------:R-:W2:Y:S01]  /*2950*/  @P3 LD.E.128 R4, desc[UR4][R2.64] ;  /* 0x0000000402043980 */ /* 0x000ea2000c101d00 */
[C---:B-1----:R-:W-:Y:S04]  /*2960*/  @!P6 LEA R26, P1, R124.reuse, R82, 0x7 ;  /* 0x000000527c1ae211 */ /* 0x042fe800078238ff */
[----:B------:R-:W-:Y:S02]  /*2970*/  @!P6 LEA.HI.X R27, R124, R83, R125, 0x7, P1 ;  /* 0x000000537c1be211 */ /* 0x000fe400008f3c7d */
[C---:B------:R-:W-:Y:S04]  /*2980*/  @!P6 LEA R28, P1, R136.reuse, R90, 0x7 ;  /* 0x0000005a881ce211 */ /* 0x040fe800078238ff */
[----:B------:R-:W-:Y:S01]  /*2990*/  @!P6 LEA.HI.X R29, R136, R91, R137, 0x7, P1 ;  /* 0x0000005b881de211 */ /* 0x000fe200008f3c89 */
[----:B--2---:R1:W-:Y:S04]  /*29a0*/  @P3 ST.E.128 desc[UR4][R30.64], R4 ;  /* 0x000000041e003985 */ /* 0x0043e8000c101d04 */
[----:B------:R2:W3:Y:S02]  /*29b0*/  @P3 LD.E.128 R12, desc[UR4][R2.64+0x80] ;  /* 0x00008004020c3980 */ /* 0x0004e4000c101d00 */
[----:B--2---:R-:W-:Y:S04]  /*29c0*/  @P5 IMAD.WIDE.U32 R2, R124, 0xa0, R82 ;  /* 0x000000a07c025825 */ /* 0x004fe800078e0052 */
[----:B------:R-:W-:Y:S02]  /*29d0*/  @P5 IMAD.IADD R3, R3, 0x1, R0 ;  /* 0x0000000103035824 */ /* 0x000fe400078e0200 */
[----:B------:R-:W-:Y:S01]  /*29e0*/  @P5 IMAD R0, R137, 0xa0, RZ ;  /* 0x000000a089005824 */ /* 0x000fe200078e02ff */
[----:B---3--:R2:W-:Y:S01]  /*29f0*/  @P3 ST.E.128 desc[UR4][R30.64+0x80], R12 ;  /* 0x0000800c1e003985 */ /* 0x0085e2000c101d04 */
[C---:B------:R-:W-:Y:S03]  /*2a00*/  ISETP.GE.AND P3, PT, R111.reuse, R104, PT ;  /* 0x000000686f00720c */ /* 0x040fe60003f66270 */
[----:B------:R-:W3:Y:S01]  /*2a10*/  @!P6 LD.E.128 R8, desc[UR4][R26.64] ;  /* 0x000000041a08e980 */ /* 0x000ee2000c101d00 */
[----:B------:R-:W-:Y:S03]  /*2a20*/  ISETP.GE.AND P3, PT, R111, R106, !P3 ;  /* 0x0000006a6f00720c */ /* 0x000fe60005f66270 */
[----:B---3--:R-:W-:Y:S04]  /*2a30*/  @!P6 ST.E.128 desc[UR4][R28.64], R8 ;  /* 0x000000081c00e985 */ /* 0x008fe8000c101d04 */
[----:B-1----:R1:W3:Y:S02]  /*2a40*/  @!P6 LD.E.128 R4, desc[UR4][R26.64+0x80] ;  /* 0x000080041a04e980 */ /* 0x0022e4000c101d00 */
[----:B-1----:R-:W-:Y:S04]  /*2a50*/  @P5 IMAD.WIDE.U32 R26, R136, 0xa0, R90 ;  /* 0x000000a0881a5825 */ /* 0x002fe800078e005a */
[----:B------:R-:W-:Y:S02]  /*2a60*/  @P5 IMAD.IADD R27, R27, 0x1, R0 ;  /* 0x000000011b1b5824 */ /* 0x000fe400078e0200 */
[----:B------:R-:W-:Y:S01]  /*2a70*/  @P4 IMAD R0, R125, 0xc0, RZ ;  /* 0x000000c07d004824 */ /* 0x000fe200078e02ff */
[----:B---3--:R1:W-:Y:S04]  /*2a80*/  @!P6 ST.E.128 desc[UR4][R28.64+0x80], R4 ;  /* 0x000080041c00e985 */ /* 0x0083e8000c101d04 */
[----:B--2---:R-:W2:Y:S01]  /*2a90*/  @P5 LD.E.128 R12, desc[UR4][R2.64] ;  /* 0x00000004020c5980 */ /* 0x004ea2000c101d00 */
        /* <DEDUP_REMOVED lines=13> */
[----:B--2---:R-:W-:Y:S04]  /*2b70*/  @P4 ST.E.128 desc[UR4][R2.64], R4 ;  /* 0x0000000402004985 */ /* 0x004fe8000c101d04 */
[----:B------:R1:W2:Y:S02]  /*2b80*/  @P4 LD.E.128 R12, desc[UR4][R28.64+0x80] ;  /* 0x000080041c0c4980 */ /* 0x0002a4000c101d00 */
[----:B-1----:R-:W-:Y:S04]  /*2b90*/  @P3 IMAD.WIDE.U32 R28, R136, 0xe0, R90 ;  /* 0x000000e0881c3825 */ /* 0x002fe800078e005a */
[----:B------:R-:W-:Y:S01]  /*2ba0*/  @P3 IMAD.IADD R29, R29, 0x1, R0 ;  /* 0x000000011d1d3824 */ /* 0x000fe200078e0200 */
[----:B--2---:R1:W-:Y:S04]  /*2bb0*/  @P4 ST.E.128 desc[UR4][R2.64+0x80], R12 ;  /* 0x0000800c02004985 */ /* 0x0043e8000c101d04 */
[----:B------:R-:W2:Y:S01]  /*2bc0*/  @P3 LD.E.128 R8, desc[UR4][R26.64] ;  /* 0x000000041a083980 */ /* 0x000ea2000c101d00 */
[----:B-1----:R-:W-:Y:S03]  /*2bd0*/  IADD3 R3, P1, PT, RZ, -UR6, RZ ;  /* 0x80000006ff037c10 */ /* 0x002fe6000ff3e0ff */
[----:B--2---:R1:W-:Y:S04]  /*2be0*/  @P3 ST.E.128 desc[UR4][R28.64], R8 ;  /* 0x000000081c003985 */ /* 0x0043e8000c101d04 */
[----:B------:R-:W2:Y:S04]  /*2bf0*/  @P3 LD.E.128 R4, desc[UR4][R26.64+0x80] ;  /* 0x000080041a043980 */ /* 0x000ea8000c101d00 */
[----:B--2---:R1:W-:Y:S04]  /*2c00*/  @P3 ST.E.128 desc[UR4][R28.64+0x80], R4 ;  /* 0x000080041c003985 */ /* 0x0043e8000c101d04 */
[----:B------:R-:W2:Y:S04]  /*2c10*/  LD.E R0, desc[UR4][R132.64+0x130] ;  /* 0x0001300484007980 */ /* 0x000ea8000c101900 */
[----:B------:R-:W3:Y:S01]  /*2c20*/  LD.E R21, desc[UR4][R132.64+0xd0] ;  /* 0x0000d00484157980 */ /* 0x000ee2000c101900 */
[----:B--2---:R-:W-:Y:S04]  /*2c30*/  IMAD.SHL.U32 R0, R0, 0x80, RZ ;  /* 0x0000008000007824 */ /* 0x004fe800078e00ff */
[----:B------:R-:W-:Y:S05]  /*2c40*/  IMAD.X R0, RZ, RZ, ~R0, P1 ;  /* 0x000000ffff007224 */ /* 0x000fea00008e0e00 */
[----:B------:R-:W-:Y:S04]  /*2c50*/  SHF.R.S64 R3, R3, 0x1f, R0 ;  /* 0x0000001f03037819 */ /* 0x000fe80000001000 */
[----:B------:R-:W-:Y:S04]  /*2c60*/  IADD3 R82, P1, PT, R82, R3, RZ ;  /* 0x0000000352527210 */ /* 0x000fe80007f3e0ff */
[----:B------:R-:W-:Y:S02]  /*2c70*/  LEA.HI.X.SX32 R83, R0, R83, 0x1, P1 ;  /* 0x0000005300537211 */ /* 0x000fe400008f0eff */
[----:B---3--:R-:W-:Y:S11]  /*2c80*/  ISETP.NE.AND P1, PT, R21, RZ, PT ;  /* 0x000000ff1500720c */ /* 0x008ff60003f25270 */
[----:B------:R-:W-:Y:S02]  /*2c90*/  @!UPT UIADD3 URZ, UPT, UPT, URZ, URZ, URZ ;  /* 0x000000fffffff290 */ /* 0x000fe4000fffe0ff */
[----:B-1----:R-:W-:Y:S05]  /*2ca0*/  @P1 BRA `(.L_x_6312) ;  /* 0x00000004003c1947 */ /* 0x002fea0003800000 */
[----:B------:R-:W-:Y:S01]  /*2cb0*/  @P0 IMAD.MOV.U32 R16, RZ, RZ, R18 ;  /* 0x000000ffff100224 */ /* 0x000fe200078e0012 */
[----:B------:R-:W-:Y:S02]  /*2cc0*/  P2R R0, PR, RZ, 0x8 ;  /* 0x00000008ff007803 */ /* 0x000fe40000000000 */
[----:B------:R-:W-:Y:S02]  /*2cd0*/  ISETP.NE.AND P3, PT, R118, RZ, PT ;  /* 0x000000ff7600720c */ /* 0x000fe40003f65270 */
[----:B------:R-:W2:Y:S11]  /*2ce0*/  @P0 LD.E.128 R32, desc[UR4][R16.64] ;  /* 0x0000000410200980 */ /* 0x000eb6000c101d00 */
[C---:B------:R-:W-:Y:S04]  /*2cf0*/  @!P3 LEA R26, P1, R93.reuse, R18, 0x1 ;  /* 0x000000125d1ab211 */ /* 0x040fe800078208ff */
[----:B------:R-:W-:Y:S02]  /*2d00*/  @!P3 LEA.HI.X R27, R93, R17, R92, 0x1, P1 ;  /* 0x000000115d1bb211 */ /* 0x000fe400008f0c5c */
[C---:B------:R-:W-:Y:S04]  /*2d10*/  @!P3 LEA R2, P1, R72.reuse, R88, 0x1 ;  /* 0x000000584802b211 */ /* 0x040fe800078208ff */
[----:B------:R-:W-:Y:S02]  /*2d20*/  @!P3 LEA.HI.X R3, R72, R89, R73, 0x1, P1 ;  /* 0x000000594803b211 */ /* 0x000fe400008f0c49 */
[----:B------:R-:W-:Y:S01]  /*2d30*/  ISETP.NE.AND P1, PT, R116, RZ, PT ;  /* 0x000000ff7400720c */ /* 0x000fe20003f25270 */
[----:B--2---:R1:W-:Y:S04]  /*2d40*/  @P0 ST.E.128 desc[UR4][R88.64], R32 ;  /* 0x0000002058000985 */ /* 0x0043e8000c101d04 */
[----:B------:R2:W3:Y:S08]  /*2d50*/  @P0 LD.E.128 R8, desc[UR4][R16.64+0x80] ;  /* 0x0000800410080980 */ /* 0x0004f0000c101d00 */
[----:B--2---:R-:W-:Y:S04]  /*2d60*/  @P1 IMAD.MOV.U32 R16, RZ, RZ, R18 ;  /* 0x000000ffff101224 */ /* 0x004fe800078e0012 */
[C---:B-1----:R-:W-:Y:S04]  /*2d70*/  @P1 IMAD.WIDE.U32 R32, R126.reuse, 0x60, R16 ;  /* 0x000000607e201825 */ /* 0x042fe800078e0010 */
[----:B------:R-:W-:Y:S01]  /*2d80*/  @P5 IMAD.MOV.U32 R16, RZ, RZ, R18 ;  /* 0x000000ffff105224 */ /* 0x000fe200078e0012 */
[----:B---3--:R-:W-:Y:S01]  /*2d90*/  @P0 ST.E.128 desc[UR4][R88.64+0x80], R8 ;  /* 0x0000800858000985 */ /* 0x008fe2000c101d04 */
[C---:B------:R-:W-:Y:S03]  /*2da0*/  @!P2 LEA R36, P0, R126.reuse, R18, 0x6 ;  /* 0x000000127e24a211 */ /* 0x040fe600078030ff */
[----:B------:R-:W2:Y:S01]  /*2db0*/  @!P3 LD.E.128 R28, desc[UR4][R26.64] ;  /* 0x000000041a1cb980 */ /* 0x000ea2000c101d00 */
[----:B------:R-:W-:Y:S02]  /*2dc0*/  @!P2 LEA.HI.X R37, R126, R17, R127, 0x6, P0 ;  /* 0x000000117e25a211 */ /* 0x000fe400000f347f */
[C---:B------:R-:W-:Y:S04]  /*2dd0*/  @!P2 LEA R38, P0, R216.reuse, R88, 0x6 ;  /* 0x00000058d826a211 */ /* 0x040fe800078030ff */
[----:B------:R-:W-:Y:S02]  /*2de0*/  @!P2 LEA.HI.X R39, R216, R89, R217, 0x6, P0 ;  /* 0x00000059d827a211 */ /* 0x000fe400000f34d9 */
[C---:B------:R-:W-:Y:S04]  /*2df0*/  @!P6 LEA R34, P0, R126.reuse, R18, 0x7 ;  /* 0x000000127e22e211 */ /* 0x040fe800078038ff */
[----:B------:R-:W-:Y:S01]  /*2e00*/  @!P6 LEA.HI.X R35, R126, R17, R127, 0x7, P0 ;  /* 0x000000117e23e211 */ /* 0x000fe200000f3c7f */
[----:B--2---:R-:W-:Y:S04]  /*2e10*/  @!P3 ST.E.128 desc[UR4][R2.64], R28 ;  /* 0x0000001c0200b985 */ /* 0x004fe8000c101d04 */
[----:B------:R1:W2:Y:S02]  /*2e20*/  @!P3 LD.E.128 R12, desc[UR4][R26.64+0x80] ;  /* 0x000080041a0cb980 */ /* 0x0002a4000c101d00 */
[----:B-1----:R-:W-:Y:S02]  /*2e30*/  @P1 IMAD.WIDE.U32 R26, R216, 0x60, R88 ;  /* 0x00000060d81a1825 */ /* 0x002fe400078e0058 */
[----:B--2---:R1:W-:Y:S01]  /*2e40*/  @!P3 ST.E.128 desc[UR4][R2.64+0x80], R12 ;  /* 0x0000800c0200b985 */ /* 0x0043e2000c101d04 */
[----:B------:R-:W-:Y:S01]  /*2e50*/  ISETP.NE.AND P3, PT, R0, RZ, PT ;  /* 0x000000ff0000720c */ /* 0x000fe20003f65270 */
[----:B------:R-:W-:Y:S02]  /*2e60*/  @P1 IMAD R0, R127, 0x60, RZ ;  /* 0x000000607f001824 */ /* 0x000fe400078e02ff */
[----:B------:R-:W2:Y:S03]  /*2e70*/  @!P2 LD.E.128 R4, desc[UR4][R36.64] ;  /* 0x000000042404a980 */ /* 0x000ea6000c101d00 */
[----:B------:R-:W-:Y:S01]  /*2e80*/  @P1 IADD3 R33, PT, PT, R33, R0, RZ ;  /* 0x0000000021211210 */ /* 0x000fe20007ffe0ff */
[----:B------:R-:W-:Y:S04]  /*2e90*/  @P1 IMAD R0, R217, 0x60, RZ ;  /* 0x00000060d9001824 */ /* 0x000fe800078e02ff */
[----:B------:R-:W-:Y:S02]  /*2ea0*/  @P1 IMAD.IADD R27, R27, 0x1, R0 ;  /* 0x000000011b1b1824 */ /* 0x000fe400078e0200 */
[----:B------:R-:W-:Y:S01]  /*2eb0*/  @P5 IMAD R0, R127, 0xa0, RZ ;  /* 0x000000a07f005824 */ /* 0x000fe200078e02ff */
[C---:B-1----:R-:W-:Y:S04]  /*2ec0*/  @!P6 LEA R2, P0, R216.reuse, R88, 0x7 ;  /* 0x00000058d802e211 */ /* 0x042fe800078038ff */
[----:B------:R-:W-:Y:S01]  /*2ed0*/  @!P6 LEA.HI.X R3, R216, R89, R217, 0x7, P0 ;  /* 0x00000059d803e211 */ /* 0x000fe200000f3cd9 */
[----:B--2---:R1:W-:Y:S04]  /*2ee0*/  @!P2 ST.E.128 desc[UR4][R38.64], R4 ;  /* 0x000000042600a985 */ /* 0x0043e8000c101d04 */
[----:B------:R-:W2:Y:S04]  /*2ef0*/  @!P2 LD.E.128 R8, desc[UR4][R36.64+0x80] ;  /* 0x000080042408a980 */ /* 0x000ea8000c101d00 */
[----:B--2---:R-:W-:Y:S04]  /*2f00*/  @!P2 ST.E.128 desc[UR4][R38.64+0x80], R8 ;  /* 0x000080082600a985 */ /* 0x004fe8000c101d04 */
[----:B------:R-:W2:Y:S04]  /*2f10*/  @P1 LD.E.128 R28, desc[UR4][R32.64] ;  /* 0x00000004201c1980 */ /* 0x000ea8000c101d00 */
[----:B--2---:R2:W-:Y:S04]  /*2f20*/  @P1 ST.E.128 desc[UR4][R26.64], R28 ;  /* 0x0000001c1a001985 */ /* 0x0045e8000c101d04 */
[----:B-1----:R-:W3:Y:S01]  /*2f30*/  @P1 LD.E.128 R4, desc[UR4][R32.64+0x80] ;  /* 0x0000800420041980 */ /* 0x002ee2000c101d00 */
[----:B--2---:R-:W-:Y:S01]  /*2f40*/  @P5 IMAD.WIDE.U32 R28, R126, 0xa0, R16 ;  /* 0x000000a07e1c5825 */ /* 0x004fe200078e0010 */
[----:B------:R-:W-:Y:S04]  /*2f50*/  @P4 MOV R16, R18 ;  /* 0x0000001200104202 */ /* 0x000fe80000000f00 */
[----:B------:R-:W-:Y:S01]  /*2f60*/  @P5 IADD3 R29, PT, PT, R29, R0, RZ ;  /* 0x000000001d1d5210 */ /* 0x000fe20007ffe0ff */
[----:B------:R-:W-:Y:S01]  /*2f70*/  @P5 IMAD R0, R217, 0xa0, RZ ;  /* 0x000000a0d9005824 */ /* 0x000fe200078e02ff */
[----:B---3--:R1:W-:Y:S04]  /*2f80*/  @P1 ST.E.128 desc[UR4][R26.64+0x80], R4 ;  /* 0x000080041a001985 */ /* 0x0083e8000c101d04 */
[----:B------:R-:W2:Y:S01]  /*2f90*/  @!P6 LD.E.128 R12, desc[UR4][R34.64] ;  /* 0x00000004220ce980 */ /* 0x000ea2000c101d00 */
[----:B-1----:R-:W-:Y:S04]  /*2fa0*/  @P5 IMAD.WIDE.U32 R26, R216, 0xa0, R88 ;  /* 0x000000a0d81a5825 */ /* 0x002fe800078e0058 */
[----:B------:R-:W-:Y:S02]  /*2fb0*/  @P5 IMAD.IADD R27, R27, 0x1, R0 ;  /* 0x000000011b1b5824 */ /* 0x000fe400078e0200 */
[----:B------:R-:W-:Y:S01]  /*2fc0*/  @P4 IMAD R0, R127, 0xc0, RZ ;  /* 0x000000c07f004824 */ /* 0x000fe200078e02ff */
[----:B--2---:R-:W-:Y:S04]  /*2fd0*/  @!P6 ST.E.128 desc[UR4][R2.64], R12 ;  /* 0x0000000c0200e985 */ /* 0x004fe8000c101d04 */
[----:B------:R-:W2:Y:S04]  /*2fe0*/  @!P6 LD.E.128 R8, desc[UR4][R34.64+0x80] ;  /* 0x000080042208e980 */ /* 0x000ea8000c101d00 */
[----:B--2---:R1:W-:Y:S04]  /*2ff0*/  @!P6 ST.E.128 desc[UR4][R2.64+0x80], R8 ;  /* 0x000080080200e985 */ /* 0x0043e8000c101d04 */
[----:B------:R-:W2:Y:S01]  /*3000*/  @P5 LD.E.128 R4, desc[UR4][R28.64] ;  /* 0x000000041c045980 */ /* 0x000ea2000c101d00 */
[----:B-1----:R-:W-:Y:S04]  /*3010*/  @P4 IMAD.WIDE.U32 R2, R126, 0xc0, R16 ;  /* 0x000000c07e024825 */ /* 0x002fe800078e0010 */
[----:B------:R-:W-:Y:S02]  /*3020*/  @P4 IMAD.IADD R3, R3, 0x1, R0 ;  /* 0x0000000103034824 */ /* 0x000fe400078e0200 */
[----:B------:R-:W-:Y:S01]  /*3030*/  @P4 IMAD R0, R217, 0xc0, RZ ;  /* 0x000000c0d9004824 */ /* 0x000fe200078e02ff */
[----:B--2---:R1:W-:Y:S04]  /*3040*/  @P5 ST.E.128 desc[UR4][R26.64], R4 ;  /* 0x000000041a005985 */ /* 0x0043e8000c101d04 */
[----:B------:R2:W3:Y:S02]  /*3050*/  @P5 LD.E.128 R12, desc[UR4][R28.64+0x80] ;  /* 0x000080041c0c5980 */ /* 0x0004e4000c101d00 */
[----:B--2---:R-:W-:Y:S05]  /*3060*/  @P4 IMAD.WIDE.U32 R28, R216, 0xc0, R88 ;  /* 0x000000c0d81c4825 */ /* 0x004fea00078e0058 */
[----:B------:R-:W-:Y:S01]  /*3070*/  @P4 IADD3 R29, PT, PT, R29, R0, RZ ;  /* 0x000000001d1d4210 */ /* 0x000fe20007ffe0ff */
        /* <DEDUP_REMOVED lines=18> */
.L_x_6312:
[C---:B------:R-:W-:Y:S01]  /*31a0*/  ISETP.GE.AND P6, PT, R117.reuse, R104, PT ;  /* 0x000000687500720c */ /* 0x040fe20003fc6270 */
[----:B------:R-:W2:Y:S03]  /*31b0*/  LD.E.U8 R0, desc[UR4][R132.64+0x1b3] ;  /* 0x0001b30484007980 */ /* 0x000ea6000c101100 */
[----:B------:R-:W-:Y:S02]  /*31c0*/  ISETP.GE.AND P6, PT, R117, R106, !P6 ;  /* 0x0000006a7500720c */ /* 0x000fe400077c6270 */
        /* <DEDUP_REMOVED lines=110> */
.L_x_6316:
[----:B------:R-:W-:Y:S05]  /*38b0*/  BSYNC.RECONVERGENT B0 ;  /* 0x0000000000007941 */ /* 0x000fea0003800200 */
.L_x_6315:
[----:B------:R-:W-:Y:S01]  /*38c0*/  ISETP.NE.AND P0, PT, R118, RZ, PT ;  /* 0x000000ff7600720c */ /* 0x000fe20003f05270 */
[----:B------:R-:W-:Y:S11]  /*38d0*/  BSSY.RECONVERGENT B0, `(.L_x_6317) ;  /* 0x000006a000007945 */ /* 0x000ff60003800200 */
[----:B------:R-:W-:Y:S01]  /*38e0*/  @!UPT UIADD3 URZ, UPT, UPT, URZ, URZ, URZ ;  /* 0x000000fffffff290 */ /* 0x000fe2000fffe0ff */
[----:B------:R-:W-:Y:S05]  /*38f0*/  @P0 BRA `(.L_x_6318) ;  /* 0x00000004009c0947 */ /* 0x000fea0003800000 */
        /* <DEDUP_REMOVED lines=103> */
.L_x_6318:
[----:B------:R-:W-:Y:S05]  /*3f70*/  BSYNC.RECONVERGENT B0 ;  /* 0x0000000000007941 */ /* 0x000fea0003800200 */
.L_x_6317:
        /* <DEDUP_REMOVED lines=108> */
.L_x_6320:
[----:B------:R-:W-:Y:S05]  /*4640*/  BSYNC.RECONVERGENT B0 ;  /* 0x0000000000007941 */ /* 0x000fea0003800200 */
.L_x_6319:
[----:B------:R-:W-:Y:S01]  /*4650*/  ISETP.NE.AND P0, PT, R116, RZ, PT ;  /* 0x000000ff7400720c */ /* 0x000fe20003f05270 */
[----:B------:R-:W-:Y:S11]  /*4660*/  BSSY.RECONVERGENT B0, `(.L_x_6321) ;  /* 0x0000070000007945 */ /* 0x000ff60003800200 */
[----:B------:R-:W-:Y:S01]  /*4670*/  @!UPT UIADD3 URZ, UPT, UPT, URZ, URZ, URZ ;  /* 0x000000fffffff290 */ /* 0x000fe2000fffe0ff */
        /* <DEDUP_REMOVED lines=110> */
.L_x_6322:
[----:B------:R-:W-:Y:S05]  /*4d60*/  BSYNC.RECONVERGENT B0 ;  /* 0x0000000000007941 */ /* 0x000fea0003800200 */
.L_x_6321:
[----:B------:R-:W-:Y:S04]  /*4d70*/  BSSY.RECONVERGENT B0, `(.L_x_6323) ;  /* 0x000006a000007945 */ /* 0x000fe80003800200 */
[----:B------:R-:W-:Y:S05]  /*4d80*/  @!P6 BRA `(.L_x_6324) ;  /* 0x0000000400a0e947 */ /* 0x000fea0003800000 */
        /* <DEDUP_REMOVED lines=104> */
.L_x_6324:
[----:B------:R-:W-:Y:S05]  /*5410*/  BSYNC.RECONVERGENT B0 ;  /* 0x0000000000007941 */ /* 0x000fea0003800200 */
.L_x_6323:
        /* <DEDUP_REMOVED lines=111> */
.L_x_6326:
[----:B------:R-:W-:Y:S05]  /*5b10*/  BSYNC.RECONVERGENT B0 ;  /* 0x0000000000007941 */ /* 0x000fea0003800200 */
.L_x_6325:
        /* <DEDUP_REMOVED lines=109> */
.L_x_6328:
[----:B------:R-:W-:Y:S05]  /*61f0*/  BSYNC.RECONVERGENT B0 ;  /* 0x0000000000007941 */ /* 0x000fea0003800200 */
.L_x_6327:
[----:B------:R-:W-:Y:S04]  /*6200*/  BSSY.RECONVERGENT B0, `(.L_x_6329) ;  /* 0x000006d000007945 */ /* 0x000fe80003800200 */
        /* <DEDUP_REMOVED lines=108> */
.L_x_6330:
[----:B------:R-:W-:Y:S05]  /*68d0*/  BSYNC.RECONVERGENT B0 ;  /* 0x0000000000007941 */ /* 0x000fea0003800200 */
.L_x_6329:
[----:B------:R-:W5:Y:S02]  /*68e0*/  LD.E R3, desc[UR4][R132.64+0xd0] ;  /* 0x0000d00484037980 */ /* 0x000f64000c101900 */
[----:B-----5:R-:W-:Y:S05]  /*68f0*/  IMAD.U32 R3, R3, -0x40, RZ ;  /* 0xffffffc003037824 */ /* 0x020fea00078e00ff */
[C---:B------:R-:W-:Y:S02]  /*6900*/  LEA R24, P1, R3.reuse, R24, 0x1 ;  /* 0x0000001803187211 */ /* 0x040fe400078208ff */
[C---:B------:R-:W-:Y:S02]  /*6910*/  LEA R60, P0, R3.reuse, R60, 0x1 ;  /* 0x0000003c033c7211 */ /* 0x040fe400078008ff */
[C---:B------:R-:W-:Y:S02]  /*6920*/  LEA.HI.X.SX32 R25, R3.reuse, R25, 0x1, P1 ;  /* 0x0000001903197211 */ /* 0x040fe400008f0eff */
[----:B------:R-:W-:Y:S01]  /*6930*/  LEA.HI.X.SX32 R61, R3, R61, 0x1, P0 ;  /* 0x0000003d033d7211 */ /* 0x000fe200000f0eff */
[----:B------:R-:W-:Y:S05]  /*6940*/  BRA `(.L_x_6313) ;  /* 0x0000005c00507947 */ /* 0x000fea0003800000 */
.L_x_6314:
        /* <DEDUP_REMOVED lines=8> */
[----:B------:R-:W-:Y:S02]  /*69d0*/  P2R R134, PR, RZ, 0x4 ;  /* 0x00000004ff867803 */ /* 0x000fe40000000000 */
[----:B------:R-:W-:Y:S05]  /*69e0*/  MOV R16, R18 ;  /* 0x0000001200107202 */ /* 0x000fea0000000f00 */
[----:B------:R-:W2:Y:S04]  /*69f0*/  LD.E.128 R64, desc[UR4][R16.64] ;  /* 0x0000000410407980 */ /* 0x000ea8000c101d00 */
        /* <DEDUP_REMOVED lines=78> */
[----:B------:R-:W-:Y:S02]  /*6ee0*/  ISETP.NE.AND P2, PT, R134, RZ, PT ;  /* 0x000000ff8600720c */ /* 0x000fe40003f45270 */
        /* <DEDUP_REMOVED lines=94> */
.L_x_6332:
[----:B------:R-:W-:Y:S05]  /*74d0*/  BSYNC.RECONVERGENT B0 ;  /* 0x0000000000007941 */ /* 0x000fea0003800200 */
.L_x_6331:
        /* <DEDUP_REMOVED lines=167> */
[----:B------:R-:W-:Y:S01]  /*7f50*/  @!P0 F2FP.F16.F32.PACK_AB R44, R2, R0 ;  /* 0x00000000022c823e */ /* 0x000fe200000000ff */
[----:B------:R-:W-:Y:S02]  /*7f60*/  @!P0 HADD2.F32 R45, -RZ, R51.H1_H1 ;  /* 0x30000033ff2d8230 */ /* 0x000fe40000004100 */
[----:B------:R-:W-:Y:S01]  /*7f70*/  @!P0 FFMA.FTZ R4, R43, R47, R4 ;  /* 0x0000002f2b048223 */ /* 0x000fe20000010004 */
[--C-:B------:R-:W-:Y:S01]  /*7f80*/  @!P0 HADD2.F32 R42, -RZ, R54.reuse.H0_H0 ;  /* 0x20000036ff2a8230 */ /* 0x100fe20000004100 */
[----:B------:R-:W-:Y:S01]  /*7f90*/  @!P0 MOV R56, R44 ;  /* 0x0000002c00388202 */ /* 0x000fe20000000f00 */
[----:B------:R-:W-:Y:S02]  /*7fa0*/  @!P0 HADD2.F32 R51, -RZ, R54.H1_H1 ;  /* 0x30000036ff338230 */ /* 0x000fe40000004100 */
[----:B------:R-:W-:Y:S01]  /*7fb0*/  @!P0 FMUL.FTZ R8, R15, R8 ;  /* 0x000000080f088220 */ /* 0x000fe20000410000 */
[----:B------:R-:W-:Y:S01]  /*7fc0*/  @!P0 F2FP.F16.F32.PACK_AB R55, R4, R3 ;  /* 0x000000030437823e */ /* 0x000fe200000000ff */
[----:B------:R-:W-:Y:S01]  /*7fd0*/  @!P0 FFMA.FTZ R5, R40, R48, R5 ;  /* 0x0000003028058223 */ /* 0x000fe20000010005 */
        /* <DEDUP_REMOVED lines=9> */
.L_x_6334:
[----:B------:R-:W-:Y:S05]  /*8070*/  BSYNC.RECONVERGENT B0 ;  /* 0x0000000000007941 */ /* 0x000fea0003800200 */
.L_x_6333:
        /* <DEDUP_REMOVED lines=183> */
.L_x_6336:
[----:B------:R-:W-:Y:S05]  /*8bf0*/  BSYNC.RECONVERGENT B0 ;  /* 0x0000000000007941 */ /* 0x000fea0003800200 */
.L_x_6335:
[----:B------:R-:W-:Y:S01]  /*8c00*/  ISETP.NE.AND P0, PT, R116, RZ, PT ;  /* 0x000000ff7400720c */ /* 0x000fe20003f05270 */
[----:B------:R-:W-:Y:S11]  /*8c10*/  BSSY.RECONVERGENT B0, `(.L_x_6337) ;  /* 0x00000bc000007945 */ /* 0x000ff60003800200 */
[----:B------:R-:W-:Y:S01]  /*8c20*/  @!UPT UIADD3 URZ, UPT, UPT, URZ, URZ, URZ ;  /* 0x000000fffffff290 */ /* 0x000fe2000fffe0ff */
[----:B------:R-:W-:Y:S05]  /*8c30*/  @!P0 BRA `(.L_x_6338) ;  /* 0x0000000800e48947 */ /* 0x000fea0003800000 */
[----:B------:R-:W-:Y:S01]  /*8c40*/  IMAD R15, R127, 0x60, RZ ;  /* 0x000000607f0f7824 */ /* 0x000fe200078e02ff */
[-C--:B------:R-:W-:Y:S01]  /*8c50*/  ISETP.GE.AND P0, PT, R22, R21.reuse, PT ;  /* 0x000000151600720c */ /* 0x080fe20003f06270 */
[----:B---3--:R-:W-:Y:S01]  /*8c60*/  IMAD.WIDE.U32 R48, R216, 0x60, R88 ;  /* 0x00000060d8307825 */ /* 0x008fe200078e0058 */
[----:B------:R-:W-:Y:S02]  /*8c70*/  ISETP.GE.AND P1, PT, R19, R21, PT ;  /* 0x000000151300720c */ /* 0x000fe40003f26270 */
[----:B------:R-:W-:Y:S02]  /*8c80*/  P2R R4, PR, RZ, 0x8 ;  /* 0x00000008ff047803 */ /* 0x000fe40000000000 */
[----:B------:R-:W-:Y:S07]  /*8c90*/  MOV R16, R18 ;  /* 0x0000001200107202 */ /* 0x000fee0000000f00 */
        /* <DEDUP_REMOVED lines=39> */
[----:B------:R-:W-:Y:S01]  /*8f10*/  IMAD R15, R217, 0x60, RZ ;  /* 0x00000060d90f7824 */ /* 0x000fe200078e02ff */
[----:B------:R-:W-:Y:S01]  /*8f20*/  ISETP.NE.AND P3, PT, R4, RZ, PT ;  /* 0x000000ff0400720c */ /* 0x000fe20003f65270 */
        /* <DEDUP_REMOVED lines=138> */
.L_x_6338:
[----:B------:R-:W-:Y:S05]  /*97d0*/  BSYNC.RECONVERGENT B0 ;  /* 0x0000000000007941 */ /* 0x000fea0003800200 */
.L_x_6337:
[----:B------:R-:W-:Y:S04]  /*97e0*/  BSSY.RECONVERGENT B0, `(.L_x_6339) ;  /* 0x00000b6000007945 */ /* 0x000fe80003800200 */
[----:B------:R-:W-:Y:S05]  /*97f0*/  @!P6 BRA `(.L_x_6340) ;  /* 0x0000000800d0e947 */ /* 0x000fea0003800000 */
        /* <DEDUP_REMOVED lines=180> */
.L_x_6340:
[----:B------:R-:W-:Y:S05]  /*a340*/  BSYNC.RECONVERGENT B0 ;  /* 0x0000000000007941 */ /* 0x000fea0003800200 */
.L_x_6339:
        /* <DEDUP_REMOVED lines=185> */
.L_x_6342:
[----:B------:R-:W-:Y:S05]  /*aee0*/  BSYNC.RECONVERGENT B0 ;  /* 0x0000000000007941 */ /* 0x000fea0003800200 */
.L_x_6341:
        /* <DEDUP_REMOVED lines=185> */
.L_x_6344:
[----:B------:R-:W-:Y:S05]  /*ba80*/  BSYNC.RECONVERGENT B0 ;  /* 0x0000000000007941 */ /* 0x000fea0003800200 */
.L_x_6343:
[----:B------:R-:W-:Y:S04]  /*ba90*/  BSSY.RECONVERGENT B0, `(.L_x_6345) ;  /* 0x00000b9000007945 */ /* 0x000fe80003800200 */
        /* <DEDUP_REMOVED lines=184> */
.L_x_6346:
[----:B------:R-:W-:Y:S05]  /*c620*/  BSYNC.RECONVERGENT B0 ;  /* 0x0000000000007941 */ /* 0x000fea0003800200 */
.L_x_6345:
[----:B------:R-:W5:Y:S02]  /*c630*/  LD.E R3, desc[UR4][R132.64+0xd0] ;  /* 0x0000d00484037980 */ /* 0x000f64000c101900 */
[----:B-----5:R-:W-:Y:S05]  /*c640*/  IMAD.U32 R3, R3, -0x40, RZ ;  /* 0xffffffc003037824 */ /* 0x020fea00078e00ff */
[C---:B------:R-:W-:Y:S02]  /*c650*/  LEA R86, P1, R3.reuse, R86, 0x1 ;  /* 0x0000005603567211 */ /* 0x040fe400078208ff */
[C---:B------:R-:W-:Y:S02]  /*c660*/  LEA R84, P0, R3.reuse, R84, 0x1 ;  /* 0x0000005403547211 */ /* 0x040fe400078008ff */
[C---:B------:R-:W-:Y:S02]  /*c670*/  LEA.HI.X.SX32 R87, R3.reuse, R87, 0x1, P1 ;  /* 0x0000005703577211 */ /* 0x040fe400008f0eff */
[----:B------:R-:W-:Y:S09]  /*c680*/  LEA.HI.X.SX32 R85, R3, R85, 0x1, P0 ;  /* 0x0000005503557211 */ /* 0x000ff200000f0eff */
.L_x_6313:
[----:B------:R-:W-:Y:S05]  /*c690*/  BSYNC.RECONVERGENT B1 ;  /* 0x0000000000017941 */ /* 0x000fea0003800200 */
.L_x_6311:
        /* <DEDUP_REMOVED lines=101> */
.L_x_6348:
[----:B------:R-:W-:Y:S05]  /*ccf0*/  BSYNC.RECONVERGENT B0 ;  /* 0x0000000000007941 */ /* 0x000fea0003800200 */
.L_x_6347:
[----:B------:R-:W-:Y:S11]  /*cd00*/  ISETP.GT.AND P0, PT, R101, R74, PT ;  /* 0x0000004a6500720c */ /* 0x000ff60003f04270 */
[----:B------:R-:W-:Y:S02]  /*cd10*/  @!UPT UIADD3 URZ, UPT, UPT, URZ, URZ, URZ ;  /* 0x000000fffffff290 */ /* 0x000fe4000fffe0ff */
[----:B------:R-:W-:Y:S05]  /*cd20*/  @P0 BRA `(.L_x_6349) ;  /* 0xffffff5800400947 */ /* 0x000fea000383ffff */
.L_x_6310:
        /* <DEDUP_REMOVED lines=20> */
[----:B------:R1:W-:Y:S02]  /*ce70*/  @!P2 LDGSTS.E.BYPASS.LTC128B.128 [R68+0x2000], desc[UR4][R120.64+0x80] ;  /* 0x020000807844afae */ /* 0x0003e4000b981a04 */
[----:B------:R-:W-:Y:S02]  /*ce80*/  @!P1 LEA.HI.X R3, R39, R121, R36, 0x1, P0 ;  /* 0x0000007927039211 */ /* 0x000fe400000f0c24 */
[----:B------:R-:W-:-:S03]  /*ce90*/  ISETP.GE.AND P0, PT, R32, R77, PT ;  /* 0x0000004d2000720c */ /* 0x000fc60003f06270 */
[----:B------:R1:W-:Y:S04]  /*cea0*/  @!P1 LDGSTS.E.BYPASS.LTC128B.128 [R68+0x800], desc[UR4][R2.64] ;  /* 0x0080000002449fae */ /* 0x0003e8000b981a04 */
[----:B------:R1:W-:Y:S01]  /*ceb0*/  @!P1 LDGSTS.E.BYPASS.LTC128B.128 [R68+0x2800], desc[UR4][R2.64+0x80] ;  /* 0x0280008002449fae */ /* 0x0003e2000b981a04 */
[----:B------:R-:W-:-:S05]  /*cec0*/  ISETP.GE.AND P1, PT, R34, R77, PT ;  /* 0x0000004d2200720c */ /* 0x000fca0003f26270 */
[----:B------:R-:W-:Y:S08]  /*ced0*/  @P0 BRA `(.L_x_6353) ;  /* 0x00000000001c0947 */ /* 0x000ff00003800000 */
[----:B-1----:R-:W-:-:S04]  /*cee0*/  LEA R2, P0, R128, R120, 0x6 ;  /* 0x0000007880027211 */ /* 0x002fc800078030ff */
[----:B------:R-:W-:-:S05]  /*cef0*/  LEA.HI.X R3, R128, R121, R129, 0x6, P0 ;  /* 0x0000007980037211 */ /* 0x000fca00000f3481 */
[----:B------:R-:W-:Y:S01]  /*cf00*/  @!PT LDS RZ, [RZ] ;  /* 0x00000000fffff984 */ /* 0x000fe20000000800 */
[----:B------:R-:W-:Y:S01]  /*cf10*/  @!PT LDS RZ, [RZ] ;  /* 0x00000000fffff984 */ /* 0x000fe20000000800 */
[----:B------:R-:W-:Y:S01]  /*cf20*/  @!PT LDS RZ, [RZ] ;  /* 0x00000000fffff984 */ /* 0x000fe20000000800 */
[----:B------:R2:W-:Y:S04]  /*cf30*/  LDGSTS.E.BYPASS.LTC128B.128 [R68+0x1000], desc[UR4][R2.64] ;  /* 0x0100000002447fae */ /* 0x0005e8000b981a04 */
[----:B------:R2:W-:Y:S02]  /*cf40*/  LDGSTS.E.BYPASS.LTC128B.128 [R68+0x3000], desc[UR4][R2.64+0x80] ;  /* 0x0300008002447fae */ /* 0x0005e4000b981a04 */
.L_x_6353:
[----:B------:R-:W-:Y:S05]  /*cf50*/  BSYNC.RECONVERGENT B0 ;  /* 0x0000000000007941 */ /* 0x000fea0003800200 */
.L_x_6352:
        /* <DEDUP_REMOVED lines=10> */
.L_x_6351:
        /* <DEDUP_REMOVED lines=79> */
.L_x_6359:
[----:B------:R-:W-:Y:S05]  /*d4f0*/  BSYNC.RECONVERGENT B0 ;  /* 0x0000000000007941 */ /* 0x000fea0003800200 */
.L_x_6358:
        /* <DEDUP_REMOVED lines=46> */
.L_x_6361:
[----:B------:R-:W-:Y:S05]  /*d7e0*/  BSYNC.RECONVERGENT B0 ;  /* 0x0000000000007941 */ /* 0x000fea0003800200 */
.L_x_6360:
[----:B-----5:R3:W-:Y:S02]  /*d7f0*/  STS.128 [R68+0x2000], R8 ;  /* 0x0020000844007388 */ /* 0x0207e40000000c00 */
.L_x_6357:
[----:B------:R-:W-:Y:S05]  /*d800*/  BSYNC.RECONVERGENT B1 ;  /* 0x0000000000017941 */ /* 0x000fea0003800200 */
.L_x_6356:
        /* <DEDUP_REMOVED lines=56> */
.L_x_6365:
[----:B------:R-:W-:Y:S05]  /*db90*/  BSYNC.RECONVERGENT B0 ;  /* 0x0000000000007941 */ /* 0x000fea0003800200 */
.L_x_6364:
        /* <DEDUP_REMOVED lines=54> */
.L_x_6367:
[----:B------:R-:W-:Y:S05]  /*df00*/  BSYNC.RECONVERGENT B0 ;  /* 0x0000000000007941 */ /* 0x000fea0003800200 */
.L_x_6366:
[----:B-----5:R3:W-:Y:S02]  /*df10*/  STS.128 [R68+0x2800], R8 ;  /* 0x0028000844007388 */ /* 0x0207e40000000c00 */
.L_x_6363:
[----:B------:R-:W-:Y:S05]  /*df20*/  BSYNC.RECONVERGENT B1 ;  /* 0x0000000000017941 */ /* 0x000fea0003800200 */
.L_x_6362:
        /* <DEDUP_REMOVED lines=58> */
.L_x_6371:
[----:B------:R-:W-:Y:S05]  /*e2d0*/  BSYNC.RECONVERGENT B0 ;  /* 0x0000000000007941 */ /* 0x000fea0003800200 */
.L_x_6370:
        /* <DEDUP_REMOVED lines=54> */
.L_x_6373:
[----:B------:R-:W-:Y:S05]  /*e640*/  BSYNC.RECONVERGENT B0 ;  /* 0x0000000000007941 */ /* 0x000fea0003800200 */
.L_x_6372:
[----:B-----5:R4:W-:Y:S02]  /*e650*/  STS.128 [R68+0x3000], R8 ;  /* 0x0030000844007388 */ /* 0x0209e40000000c00 */
.L_x_6369:
[----:B------:R-:W-:Y:S05]  /*e660*/  BSYNC.RECONVERGENT B1 ;  /* 0x0000000000017941 */ /* 0x000fea0003800200 */
.L_x_6368:
        /* <DEDUP_REMOVED lines=58> */
.L_x_6375:
[----:B------:R-:W-:Y:S05]  /*ea10*/  BSYNC.RECONVERGENT B0 ;  /* 0x0000000000007941 */ /* 0x000fea0003800200 */
.L_x_6374:
        /* <DEDUP_REMOVED lines=54> */
.L_x_6377:
[----:B------:R-:W-:Y:S05]  /*ed80*/  BSYNC.RECONVERGENT B0 ;  /* 0x0000000000007941 */ /* 0x000fea0003800200 */
.L_x_6376:
[----:B-----5:R3:W-:Y:S01]  /*ed90*/  STS.128 [R68+0x3800], R8 ;  /* 0x0038000844007388 */ /* 0x0207e20000000c00 */
[----:B------:R-:W-:Y:S05]  /*eda0*/  BRA `(.L_x_6354) ;  /* 0x0000002800f47947 */ /* 0x000fea0003800000 */
.L_x_6355:
        /* <DEDUP_REMOVED lines=89> */
.L_x_6381:
[----:B------:R-:W-:Y:S05]  /*f340*/  BSYNC.RECONVERGENT B0 ;  /* 0x0000000000007941 */ /* 0x000fea0003800200 */
.L_x_6380:
        /* <DEDUP_REMOVED lines=82> */
.L_x_6383:
[----:B------:R-:W-:Y:S05]  /*f870*/  BSYNC.RECONVERGENT B0 ;  /* 0x0000000000007941 */ /* 0x000fea0003800200 */
.L_x_6382:
[----:B-----5:R3:W-:Y:S02]  /*f880*/  STS.128 [R68+0x2000], R28 ;  /* 0x0020001c44007388 */ /* 0x0207e40000000c00 */
.L_x_6379:
[----:B------:R-:W-:Y:S05]  /*f890*/  BSYNC.RECONVERGENT B1 ;  /* 0x0000000000017941 */ /* 0x000fea0003800200 */
.L_x_6378:
        /* <DEDUP_REMOVED lines=87> */
.L_x_6387:
[----:B------:R-:W-:Y:S05]  /*fe10*/  BSYNC.RECONVERGENT B0 ;  /* 0x0000000000007941 */ /* 0x000fea0003800200 */
.L_x_6386:
        /* <DEDUP_REMOVED lines=84> */
.L_x_6389:
[----:B------:R-:W-:Y:S05]  /*10360*/  BSYNC.RECONVERGENT B0 ;  /* 0x0000000000007941 */ /* 0x000fea0003800200 */
.L_x_6388:
[----:B-----5:R3:W-:Y:S02]  /*10370*/  STS.128 [R68+0x2800], R28 ;  /* 0x0028001c44007388 */ /* 0x0207e40000000c00 */
.L_x_6385:
[----:B------:R-:W-:Y:S05]  /*10380*/  BSYNC.RECONVERGENT B1 ;  /* 0x0000000000017941 */ /* 0x000fea0003800200 */
.L_x_6384:
        /* <DEDUP_REMOVED lines=88> */
.L_x_6393:
[----:B------:R-:W-:Y:S05]  /*10910*/  BSYNC.RECONVERGENT B0 ;  /* 0x0000000000007941 */ /* 0x000fea0003800200 */
.L_x_6392:
        /* <DEDUP_REMOVED lines=84> */
.L_x_6395:
[----:B------:R-:W-:Y:S05]  /*10e60*/  BSYNC.RECONVERGENT B0 ;  /* 0x0000000000007941 */ /* 0x000fea0003800200 */
.L_x_6394:
[----:B-----5:R3:W-:Y:S02]  /*10e70*/  STS.128 [R68+0x3000], R28 ;  /* 0x0030001c44007388 */ /* 0x0207e40000000c00 */
.L_x_6391:
[----:B------:R-:W-:Y:S05]  /*10e80*/  BSYNC.RECONVERGENT B1 ;  /* 0x0000000000017941 */ /* 0x000fea0003800200 */
.L_x_6390:
        /* <DEDUP_REMOVED lines=89> */
.L_x_6397:
[----:B------:R-:W-:Y:S05]  /*11420*/  BSYNC.RECONVERGENT B0 ;  /* 0x0000000000007941 */ /* 0x000fea0003800200 */
.L_x_6396:
        /* <DEDUP_REMOVED lines=83> */
.L_x_6399:
[----:B------:R-:W-:Y:S05]  /*11960*/  BSYNC.RECONVERGENT B0 ;  /* 0x0000000000007941 */ /* 0x000fea0003800200 */
.L_x_6398:
[----:B-----5:R3:W-:Y:S02]  /*11970*/  STS.128 [R68+0x3800], R28 ;  /* 0x0038001c44007388 */ /* 0x0207e40000000c00 */
.L_x_6354:
[----:B------:R-:W-:Y:S05]  /*11980*/  BSYNC.RECONVERGENT B2 ;  /* 0x0000000000027941 */ /* 0x000fea0003800200 */
.L_x_6350:
[----:B-12--5:R-:W-:Y:S01]  /*11990*/  IMAD.IADD R3, R69, 0x1, -R76 ;  /* 0x0000000145037824 */ /* 0x026fe200078e0a4c */
[----:B------:R-:W1:Y:S01]  /*119a0*/  S2R R209, SR_TID.X ;  /* 0x0000000000d17919 */ /* 0x000e620000002100 */
[C---:B------:R-:W-:Y:S02]  /*119b0*/  VIADD R4, R122.reuse, 0x50 ;  /* 0x000000507a047836 */ /* 0x040fe40000000000 */
[C---:B------:R-:W-:Y:S01]  /*119c0*/  VIADD R2, R122.reuse, 0x60 ;  /* 0x000000607a027836 */ /* 0x040fe20000000000 */
[CC--:B------:R-:W-:Y:S01]  /*119d0*/  ISETP.GE.AND P6, PT, R122.reuse, R3.reuse, PT ;  /* 0x000000037a00720c */ /* 0x0c0fe20003fc6270 */
[----:B------:R-:W-:Y:S01]  /*119e0*/  VIADD R0, R122, 0x70 ;  /* 0x000000707a007836 */ /* 0x000fe20000000000 */
[-C--:B------:R-:W-:Y:S01]  /*119f0*/  ISETP.GE.AND P1, PT, R26, R3.reuse, PT ;  /* 0x000000031a00720c */ /* 0x080fe20003f26270 */
[----:B------:R-:W-:Y:S01]  /*11a00*/  VIADD R122, R122, 0x40 ;  /* 0x000000407a7a7836 */ /* 0x000fe20000000000 */
[-C--:B------:R-:W-:Y:S02]  /*11a10*/  ISETP.GE.AND P5, PT, R32, R3.reuse, PT ;  /* 0x000000032000720c */ /* 0x080fe40003fa6270 */
[----:B------:R-:W-:-:S02]  /*11a20*/  ISETP.GE.AND P0, PT, R34, R3, PT ;  /* 0x000000032200720c */ /* 0x000fc40003f06270 */
[----:B------:R-:W-:-:S05]  /*11a30*/  ISETP.GE.AND P3, PT, R4, R3, PT ;  /* 0x000000030400720c */ /* 0x000fca0003f66270 */
[----:B------:R-:W-:Y:S02]  /*11a40*/  @!P6 IMAD.MOV.U32 R221, RZ, RZ, R219 ;  /* 0x000000ffffdde224 */ /* 0x000fe400078e00db */
[-C--:B---34-:R-:W-:Y:S02]  /*11a50*/  @!P1 LEA R10, P2, R72, R220.reuse, 0x1 ;  /* 0x000000dc480a9211 */ /* 0x098fe400078408ff */
[----:B------:R-:W-:Y:S01]  /*11a60*/  @!P5 LEA R14, P4, R216, R220, 0x6 ;  /* 0x000000dcd80ed211 */ /* 0x000fe200078830ff */
[----:B------:R-:W-:Y:S01]  /*11a70*/  @!PT LDS RZ, [RZ] ;  /* 0x00000000fffff984 */ /* 0x000fe20000000800 */
[----:B------:R-:W-:Y:S01]  /*11a80*/  @!PT LDS RZ, [RZ] ;  /* 0x00000000fffff984 */ /* 0x000fe20000000800 */
[----:B------:R-:W-:Y:S01]  /*11a90*/  @!PT LDS RZ, [RZ] ;  /* 0x00000000fffff984 */ /* 0x000fe20000000800 */
[----:B------:R-:W-:Y:S01]  /*11aa0*/  @!P6 LDGSTS.E.BYPASS.LTC128B.128 [R68+0x4000], desc[UR4][R220.64] ;  /* 0x04000000dc44efae */ /* 0x000fe2000b981a04 */
[----:B------:R-:W-:Y:S01]  /*11ab0*/  @!P1 LEA.HI.X R11, R72, R219, R73, 0x1, P2 ;  /* 0x000000db480b9211 */ /* 0x000fe200010f0c49 */
[----:B------:R-:W-:Y:S01]  /*11ac0*/  @!P0 IMAD R8, R217, 0x60, RZ ;  /* 0x00000060d9088824 */ /* 0x000fe200078e02ff */
[----:B------:R-:W-:Y:S01]  /*11ad0*/  ISETP.GE.AND P2, PT, R2, R3, PT ;  /* 0x000000030200720c */ /* 0x000fe20003f46270 */
[----:B------:R2:W-:Y:S01]  /*11ae0*/  @!P6 LDGSTS.E.BYPASS.LTC128B.128 [R68+0x8000], desc[UR4][R220.64+0x80] ;  /* 0x08000080dc44efae */ /* 0x0005e2000b981a04 */
[----:B------:R-:W-:Y:S01]  /*11af0*/  @!P5 LEA.HI.X R15, R216, R219, R217, 0x6, P4 ;  /* 0x000000dbd80fd211 */ /* 0x000fe200020f34d9 */
[----:B------:R-:W-:Y:S01]  /*11b00*/  @!P3 IMAD.MOV.U32 R12, RZ, RZ, R220 ;  /* 0x000000ffff0cb224 */ /* 0x000fe200078e00dc */
[-C--:B------:R-:W-:Y:S01]  /*11b10*/  ISETP.GE.AND P4, PT, R122, R3.reuse, PT ;  /* 0x000000037a00720c */ /* 0x080fe20003f86270 */
[----:B------:R-:W-:Y:S01]  /*11b20*/  @!P1 LDGSTS.E.BYPASS.LTC128B.128 [R68+0x4800], desc[UR4][R10.64] ;  /* 0x048000000a449fae */ /* 0x000fe2000b981a04 */
[----:B------:R-:W-:Y:S01]  /*11b30*/  @!P3 IMAD.MOV.U32 R13, RZ, RZ, R219 ;  /* 0x000000ffff0db224 */ /* 0x000fe200078e00db */
[----:B------:R-:W3:Y:S01]  /*11b40*/  S2UR UR6, SR_CgaCtaId ;  /* 0x00000000000679c3 */ /* 0x000ee20000008800 */
[----:B-1----:R-:W-:Y:S01]  /*11b50*/  IMAD.SHL.U32 R41, R209, 0x40, RZ ;  /* 0x00000040d1297824 */ /* 0x002fe200078e00ff */
[----:B------:R1:W-:Y:S01]  /*11b60*/  @!P1 LDGSTS.E.BYPASS.LTC128B.128 [R68+0x8800], desc[UR4][R10.64+0x80] ;  /* 0x088000800a449fae */ /* 0x0003e2000b981a04 */
[----:B------:R-:W-:Y:S01]  /*11b70*/  ISETP.GE.AND P1, PT, R0, R3, PT ;  /* 0x000000030000720c */ /* 0x000fe20003f26270 */
[----:B------:R-:W-:-:S02]  /*11b80*/  @!P3 IMAD.WIDE.U32 R12, R216, 0xa0, R12 ;  /* 0x000000a0d80cb825 */ /* 0x000fc400078e000c */
[----:B------:R-:W-:Y:S01]  /*11b90*/  @!P5 LDGSTS.E.BYPASS.LTC128B.128 [R68+0x5000], desc[UR4][R14.64] ;  /* 0x050000000e44dfae */ /* 0x000fe2000b981a04 */
[----:B------:R-:W-:Y:S01]  /*11ba0*/  SHF.R.U32.HI R211, RZ, 0x1, R209 ;  /* 0x00000001ffd37819 */ /* 0x000fe200000116d1 */
[C---:B------:R-:W-:Y:S02]  /*11bb0*/  IMAD.SHL.U32 R234, R209.reuse, 0x8, RZ ;  /* 0x00000008d1ea7824 */ /* 0x040fe400078e00ff */
[----:B------:R4:W-:Y:S01]  /*11bc0*/  @!P5 LDGSTS.E.BYPASS.LTC128B.128 [R68+0x9000], desc[UR4][R14.64+0x80] ;  /* 0x090000800e44dfae */ /* 0x0009e2000b981a04 */
[----:B------:R-:W-:Y:S01]  /*11bd0*/  ISETP.GE.AND P5, PT, R34, R3, PT ;  /* 0x000000032200720c */ /* 0x000fe20003fa6270 */
[----:B------:R-:W-:Y:S01]  /*11be0*/  IMAD.SHL.U32 R212, R209, 0x20, RZ ;  /* 0x00000020d1d47824 */ /* 0x000fe200078e00ff */
[----:B------:R-:W-:-:S03]  /*11bf0*/  LOP3.LUT R208, R234, 0x38, RZ, 0xc0, !PT ;  /* 0x00000038ead07812 */ /* 0x000fc600078ec0ff */
[----:B------:R-:W-:Y:S02]  /*11c00*/  @!P1 IMAD R5, R217, 0xe0, RZ ;  /* 0x000000e0d9059824 */ /* 0x000fe400078e02ff */
[----:B--2---:R-:W-:Y:S02]  /*11c10*/  @!P0 IMAD.MOV.U32 R221, RZ, RZ, R219 ;  /* 0x000000ffffdd8224 */ /* 0x004fe400078e00db */
[----:B------:R-:W-:-:S04]  /*11c20*/  @!P0 IMAD.WIDE.U32 R6, R216, 0x60, R220 ;  /* 0x00000060d8068825 */ /* 0x000fc800078e00dc */
[----:B------:R-:W-:Y:S02]  /*11c30*/  @!P0 IMAD.IADD R9, R8, 0x1, R7 ;  /* 0x0000000108098824 */ /* 0x000fe400078e0207 */
[----:B------:R-:W-:Y:S02]  /*11c40*/  @!P0 IMAD.MOV.U32 R8, RZ, RZ, R6 ;  /* 0x000000ffff088224 */ /* 0x000fe400078e0006 */
[----:B-1----:R-:W-:Y:S02]  /*11c50*/  @!P2 IMAD.MOV.U32 R10, RZ, RZ, R220 ;  /* 0x000000ffff0aa224 */ /* 0x002fe400078e00dc */
        /* <DEDUP_REMOVED lines=14> */
[----:B------:R-:W-:Y:S01]  /*11d40*/  @!P4 LDGSTS.E.BYPASS.LTC128B.128 [R68+0xa000], desc[UR4][R16.64+0x80] ;  /* 0x0a0000801044cfae */ /* 0x000fe2000b981a04 */
[----:B------:R-:W-:-:S02]  /*11d50*/  @!P2 IMAD.MOV.U32 R6, RZ, RZ, R10 ;  /* 0x000000ffff06a224 */ /* 0x000fc400078e000a */
[----:B------:R-:W-:Y:S01]  /*11d60*/  @!P1 IMAD.IADD R15, R5, 0x1, R15 ;  /* 0x00000001050f9824 */ /* 0x000fe200078e020f */
[----:B------:R-:W-:Y:S01]  /*11d70*/  @!P3 LDGSTS.E.BYPASS.LTC128B.128 [R68+0x6800], desc[UR4][R12.64] ;  /* 0x068000000c44bfae */ /* 0x000fe2000b981a04 */
[----:B------:R-:W-:-:S03]  /*11d80*/  @!P0 LEA R10, P4, R70, R222, 0x1 ;  /* 0x000000de460a8211 */ /* 0x000fc600078808ff */
[----:B------:R1:W-:Y:S01]  /*11d90*/  @!P3 LDGSTS.E.BYPASS.LTC128B.128 [R68+0xa800], desc[UR4][R12.64+0x80] ;  /* 0x0a8000800c44bfae */ /* 0x0003e2000b981a04 */
[----:B------:R-:W-:Y:S02]  /*11da0*/  ISETP.GE.AND P3, PT, R4, R3, PT ;  /* 0x000000030400720c */ /* 0x000fe40003f66270 */
[----:B------:R-:W-:Y:S01]  /*11db0*/  @!P0 LEA.HI.X R11, R70, R223, R71, 0x1, P4 ;  /* 0x000000df460b8211 */ /* 0x000fe200020f0c47 */
[----:B------:R-:W-:Y:S04]  /*11dc0*/  @!P2 LDGSTS.E.BYPASS.LTC128B.128 [R68+0x7000], desc[UR4][R6.64] ;  /* 0x070000000644afae */ /* 0x000fe8000b981a04 */
[----:B------:R2:W-:Y:S01]  /*11dd0*/  @!P2 LDGSTS.E.BYPASS.LTC128B.128 [R68+0xb000], desc[UR4][R6.64+0x80] ;  /* 0x0b0000800644afae */ /* 0x0005e2000b981a04 */
[-C--:B------:R-:W-:Y:S02]  /*11de0*/  ISETP.GE.AND P4, PT, R122, R3.reuse, PT ;  /* 0x000000037a00720c */ /* 0x080fe40003f86270 */
[----:B------:R-:W-:Y:S01]  /*11df0*/  ISETP.GE.AND P2, PT, R2, R3, PT ;  /* 0x000000030200720c */ /* 0x000fe20003f46270 */
[----:B------:R-:W-:Y:S01]  /*11e00*/  @!P1 LDGSTS.E.BYPASS.LTC128B.128 [R68+0x7800], desc[UR4][R14.64] ;  /* 0x078000000e449fae */ /* 0x000fe2000b981a04 */
[----:B------:R-:W-:-:S03]  /*11e10*/  LOP3.LUT R2, R209, 0x8, RZ, 0xc0, !PT ;  /* 0x00000008d1027812 */ /* 0x000fc600078ec0ff */
[----:B------:R4:W-:Y:S01]  /*11e20*/  @!P1 LDGSTS.E.BYPASS.LTC128B.128 [R68+0xb800], desc[UR4][R14.64+0x80] ;  /* 0x0b8000800e449fae */ /* 0x0009e2000b981a04 */
[----:B------:R-:W-:Y:S02]  /*11e30*/  ISETP.GE.AND P1, PT, R0, R3, PT ;  /* 0x000000030000720c */ /* 0x000fe40003f26270 */
[----:B------:R-:W-:Y:S01]  /*11e40*/  LOP3.LUT R5, R2, 0x1c0, R41, 0xf8, !PT ;  /* 0x000001c002057812 */ /* 0x000fe200078ef829 */
[----:B------:R-:W0:Y:S04]  /*11e50*/  LDGDEPBAR ;  /* 0x00000000000079af */ /* 0x000e280000000000 */
[----:B------:R-:W4:Y:S04]  /*11e60*/  LD.E R43, desc[UR4][R132.64+0x184] ;  /* 0x00018404842b7980 */ /* 0x000f28000c101900 */
[----:B------:R-:W4:Y:S01]  /*11e70*/  LD.E R42, desc[UR4][R132.64+0x188] ;  /* 0x00018804842a7980 */ /* 0x000f22000c101900 */
[----:B-1----:R-:W-:Y:S01]  /*11e80*/  @!P5 IMAD R12, R137, 0x60, RZ ;  /* 0x00000060890cd824 */ /* 0x002fe200078e02ff */
[----:B------:R-:W-:Y:S01]  /*11e90*/  LOP3.LUT R0, R211, 0x8, RZ, 0xc0, !PT ;  /* 0x00000008d3007812 */ /* 0x000fe200078ec0ff */
[----:B------:R-:W-:Y:S01]  /*11ea0*/  @!P1 IMAD R8, R137, 0xe0, RZ ;  /* 0x000000e089089824 */ /* 0x000fe200078e02ff */
[----:B------:R-:W-:Y:S01]  /*11eb0*/  LOP3.LUT R2, R41, 0x400, RZ, 0xc0, !PT ;  /* 0x0000040029027812 */ /* 0x000fe200078ec0ff */
[----:B------:R-:W-:Y:S01]  /*11ec0*/  @!P2 IMAD R4, R137, 0xc0, RZ ;  /* 0x000000c08904a824 */ /* 0x000fe200078e02ff */
[----:B------:R-:W-:Y:S01]  /*11ed0*/  LOP3.LUT R5, R5, R208, RZ, 0x3c, !PT ;  /* 0x000000d005057212 */ /* 0x000fe200078e3cff */
[----:B--2---:R-:W-:Y:S01]  /*11ee0*/  @!P3 IMAD R6, R137, 0xa0, RZ ;  /* 0x000000a08906b824 */ /* 0x004fe200078e02ff */
[----:B------:R-:W-:Y:S01]  /*11ef0*/  LOP3.LUT R212, R212, 0x7c00, RZ, 0xc0, !PT ;  /* 0x00007c00d4d47812 */ /* 0x000fe200078ec0ff */
[----:B------:R-:W-:Y:S01]  /*11f00*/  @!P2 IMAD.WIDE.U32 R16, R136, 0xc0, R222 ;  /* 0x000000c08810a825 */ /* 0x000fe200078e00de */
[----:B------:R-:W-:-:S02]  /*11f10*/  UMOV UR8, 0x400 ;  /* 0x0000040000087882 */ /* 0x000fc40000000000 */
[----:B------:R-:W-:Y:S01]  /*11f20*/  LOP3.LUT R71, R212, 0x200, R41, 0xf8, !PT ;  /* 0x00000200d4477812 */ /* 0x000fe200078ef829 */
[----:B------:R-:W-:Y:S01]  /*11f30*/  IMAD R2, R5, 0x2, R2 ;  /* 0x0000000205027824 */ /* 0x000fe200078e0202 */
[----:B---3--:R-:W-:Y:S01]  /*11f40*/  ULEA UR6, UR6, UR8, 0x18 ;  /* 0x0000000806067291 */ /* 0x008fe2000f8ec0ff */
[----:B----4-:R-:W-:Y:S01]  /*11f50*/  @!P5 IMAD.MOV.U32 R14, RZ, RZ, R222 ;  /* 0x000000ffff0ed224 */ /* 0x010fe200078e00de */
[----:B------:R-:W-:-:S04]  /*11f60*/  DEPBAR.LE SB0, 0x0 ;  /* 0x000080000000791a */ /* 0x000fc80000000000 */
[----:B------:R-:W-:Y:S01]  /*11f70*/  BAR.SYNC.DEFER_BLOCKING 0x0 ;  /* 0x0000000000007b1d */ /* 0x000fe20000010000 */
[----:B------:R-:W-:Y:S02]  /*11f80*/  @!P5 IMAD.MOV.U32 R15, RZ, RZ, R223 ;  /* 0x000000ffff0fd224 */ /* 0x000fe400078e00df */
[----:B------:R-:W-:Y:S02]  /*11f90*/  @!P2 IMAD.IADD R5, R4, 0x1, R17 ;  /* 0x000000010405a824 */ /* 0x000fe400078e0211 */
[----:B------:R-:W-:-:S04]  /*11fa0*/  @!P5 IMAD.WIDE.U32 R20, R136, 0x60, R14 ;  /* 0x000000608814d825 */ /* 0x000fc800078e000e */
[----:B------:R-:W-:Y:S02]  /*11fb0*/  @!P5 IMAD.IADD R13, R12, 0x1, R21 ;  /* 0x000000010c0dd824 */ /* 0x000fe400078e0215 */
[----:B------:R-:W-:Y:S02]  /*11fc0*/  @!P5 IMAD.MOV.U32 R12, RZ, RZ, R20 ;  /* 0x000000ffff0cd224 */ /* 0x000fe400078e0014 */
[----:B------:R-:W-:Y:S02]  /*11fd0*/  @!P2 IMAD.MOV.U32 R4, RZ, RZ, R16 ;  /* 0x000000ffff04a224 */ /* 0x000fe400078e0010 */
[----:B------:R-:W-:Y:S02]  /*11fe0*/  IMAD.MOV.U32 R210, RZ, RZ, 0x20 ;  /* 0x00000020ffd27424 */ /* 0x000fe400078e00ff */
[----:B------:R-:W-:Y:S01]  /*11ff0*/  IMAD.MOV.U32 R64, RZ, RZ, 0x40 ;  /* 0x00000040ff407424 */ /* 0x000fe200078e00ff */
[----:B------:R-:W-:Y:S01]  /*12000*/  @!PT LDS RZ, [RZ] ;  /* 0x00000000fffff984 */ /* 0x000fe20000000800 */
[----:B------:R-:W-:Y:S01]  /*12010*/  @!PT LDS RZ, [RZ] ;  /* 0x00000000fffff984 */ /* 0x000fe20000000800 */
[----:B------:R-:W-:Y:S01]  /*12020*/  @!PT LDS RZ, [RZ] ;  /* 0x00000000fffff984 */ /* 0x000fe20000000800 */
[----:B------:R-:W-:Y:S04]  /*12030*/  @!P6 LDGSTS.E.BYPASS.LTC128B.128 [R68+0xc000], desc[UR4][R222.64] ;  /* 0x0c000000de44efae */ /* 0x000fe8000b981a04 */
[----:B------:R-:W-:Y:S04]  /*12040*/  @!P6 LDGSTS.E.BYPASS.LTC128B.128 [R68+0x10000], desc[UR4][R222.64+0x80] ;  /* 0x10000080de44efae */ /* 0x000fe8000b981a04 */
[----:B------:R-:W-:Y:S04]  /*12050*/  @P6 STS.128 [R68+0xc000], RZ ;  /* 0x00c000ff44006388 */ /* 0x000fe80000000c00 */
[----:B------:R-:W-:Y:S01]  /*12060*/  @P6 STS.128 [R68+0x10000], RZ ;  /* 0x010000ff44006388 */ /* 0x000fe20000000c00 */
[----:B------:R-:W-:-:S02]  /*12070*/  ISETP.GE.AND P6, PT, R32, R3, PT ;  /* 0x000000032000720c */ /* 0x000fc40003fc6270 */
[----:B------:R-:W-:Y:S01]  /*12080*/  LOP3.LUT R3, R0, 0x1c0, R41, 0xf8, !PT ;  /* 0x000001c000037812 */ /* 0x000fe200078ef829 */
[----:B------:R-:W-:Y:S03]  /*12090*/  @P0 STS.128 [R68+0xc800], RZ ;  /* 0x00c800ff44000388 */ /* 0x000fe60000000c00 */
[----:B------:R-:W-:Y:S01]  /*120a0*/  LOP3.LUT R0, R3, R208, RZ, 0x3c, !PT ;  /* 0x000000d003007212 */ /* 0x000fe200078e3cff */
[----:B------:R-:W-:Y:S01]  /*120b0*/  @P0 STS.128 [R68+0x10800], RZ ;  /* 0x010800ff44000388 */ /* 0x000fe20000000c00 */
[----:B------:R-:W-:Y:S02]  /*120c0*/  VIADD R3, R2, UR6 ;  /* 0x0000000602037c36 */ /* 0x000fe40008000000 */
[----:B------:R-:W-:Y:S01]  /*120d0*/  LOP3.LUT R71, R71, R0, RZ, 0xfc, !PT ;  /* 0x0000000047477212 */ /* 0x000fe200078efcff */
[----:B------:R-:W-:Y:S01]  /*120e0*/  @!PT LDS RZ, [RZ] ;  /* 0x00000000fffff984 */ /* 0x000fe20000000800 */
[----:B------:R-:W-:Y:S01]  /*120f0*/  @!PT LDS RZ, [RZ] ;  /* 0x00000000fffff984 */ /* 0x000fe20000000800 */
[----:B------:R-:W-:Y:S01]  /*12100*/  @!PT LDS RZ, [RZ] ;  /* 0x00000000fffff984 */ /* 0x000fe20000000800 */
[----:B------:R-:W-:Y:S03]  /*12110*/  @!P0 LDGSTS.E.BYPASS.LTC128B.128 [R68+0xc800], desc[UR4][R10.64] ;  /* 0x0c8000000a448fae */ /* 0x000fe6000b981a04 */
[----:B------:R-:W-:Y:S01]  /*12120*/  LEA R71, R71, UR6, 0x1 ;  /* 0x0000000647477c11 */ /* 0x000fe2000f8e08ff */
[----:B------:R1:W-:Y:S01]  /*12130*/  @!P0 LDGSTS.E.BYPASS.LTC128B.128 [R68+0x10800], desc[UR4][R10.64+0x80] ;  /* 0x108000800a448fae */ /* 0x0003e2000b981a04 */
[----:B------:R-:W-:-:S03]  /*12140*/  @!P6 LEA R14, P0, R136, R222, 0x6 ;  /* 0x000000de880ee211 */ /* 0x000fc600078030ff */
[----:B------:R-:W-:Y:S01]  /*12150*/  @P6 STS.128 [R68+0xd000], RZ ;  /* 0x00d000ff44006388 */ /* 0x000fe20000000c00 */
[----:B------:R-:W-:-:S03]  /*12160*/  @!P6 LEA.HI.X R15, R136, R223, R137, 0x6, P0 ;  /* 0x000000df880fe211 */ /* 0x000fc600000f3489 */
        /* <DEDUP_REMOVED lines=14> */
[----:B------:R1:W-:Y:S01]  /*12250*/  @!P5 LDGSTS.E.BYPASS.LTC128B.128 [R68+0x11800], desc[UR4][R12.64+0x80] ;  /* 0x118000800c44dfae */ /* 0x0003e2000b981a04 */
[----:B------:R-:W-:-:S03]  /*12260*/  @!P3 IMAD.WIDE.U32 R18, R136, 0xa0, R10 ;  /* 0x000000a08812b825 */ /* 0x000fc600078e000a */
[----:B------:R-:W-:Y:S01]  /*12270*/  @P4 STS.128 [R68+0xe000], RZ ;  /* 0x00e000ff44004388 */ /* 0x000fe20000000c00 */
[----:B------:R-:W-:-:S03]  /*12280*/  @!P1 IMAD.WIDE.U32 R10, R136, 0xe0, R222 ;  /* 0x000000e0880a9825 */ /* 0x000fc600078e00de */
[----:B------:R-:W-:Y:S01]  /*12290*/  @P4 STS.128 [R68+0x12000], RZ ;  /* 0x012000ff44004388 */ /* 0x000fe20000000c00 */
[----:B------:R-:W-:Y:S02]  /*122a0*/  @!P1 IMAD.IADD R9, R8, 0x1, R11 ;  /* 0x0000000108099824 */ /* 0x000fe400078e020b */
[----:B------:R-:W-:Y:S01]  /*122b0*/  @!P1 IMAD.MOV.U32 R8, RZ, RZ, R10 ;  /* 0x000000ffff089224 */ /* 0x000fe200078e000a */
[----:B------:R-:W-:Y:S01]  /*122c0*/  @!P4 LEA R10, P0, R136, R222, 0x7 ;  /* 0x000000de880ac211 */ /* 0x000fe200078038ff */
[----:B------:R-:W-:Y:S02]  /*122d0*/  @!P3 IMAD.IADD R7, R6, 0x1, R19 ;  /* 0x000000010607b824 */ /* 0x000fe400078e0213 */
[----:B------:R-:W-:Y:S01]  /*122e0*/  @!P3 IMAD.MOV.U32 R6, RZ, RZ, R18 ;  /* 0x000000ffff06b224 */ /* 0x000fe200078e0012 */
[----:B------:R-:W-:-:S05]  /*122f0*/  @!P4 LEA.HI.X R11, R136, R223, R137, 0x7, P0 ;  /* 0x000000df880bc211 */ /* 0x000fca00000f3c89 */
        /* <DEDUP_REMOVED lines=43> */
[----:B------:R-:W-:Y:S04]  /*125b0*/  LDSM.16.M88.4 R56, [R67] ;  /* 0x000000004338783b */ /* 0x000fe80000000200 */
[----:B------:R-:W2:Y:S01]  /*125c0*/  LDSM.16.M88.4 R48, [R62+0x4800] ;  /* 0x004800003e30783b */ /* 0x000ea20000000200 */
[C---:B----4-:R-:W-:Y:S03]  /*125d0*/  HMMA.16816.F32 R32, R88.reuse, R28, RZ ;  /* 0x0000001c5820723c */ /* 0x050fe600000018ff */
[----:B------:R-:W4:Y:S04]  /*125e0*/  LDSM.16.M88.4 R52, [R62+0x4000] ;  /* 0x004000003e34783b */ /* 0x000f280000000200 */
[----:B------:R-:W4:Y:S01]  /*125f0*/  LDSM.16.M88.4 R120, [R62+0x5000] ;  /* 0x005000003e78783b */ /* 0x000f220000000200 */
[C---:B------:R-:W-:Y:S03]  /*12600*/  HMMA.16816.F32 R28, R88.reuse, R30, RZ ;  /* 0x0000001e581c723c */ /* 0x040fe600000018ff */
[----:B------:R-:W4:Y:S04]  /*12610*/  LDSM.16.M88.4 R116, [R62+0x5800] ;  /* 0x005800003e74783b */ /* 0x000f280000000200 */
[----:B------:R-:W4:Y:S01]  /*12620*/  LDSM.16.M88.4 R84, [R62+0x6000] ;  /* 0x006000003e54783b */ /* 0x000f220000000200 */
[C---:B---3--:R-:W-:Y:S03]  /*12630*/  HMMA.16816.F32 R44, R88.reuse, R36, RZ ;  /* 0x00000024582c723c */ /* 0x048fe600000018ff */
[----:B------:R-:W3:Y:S04]  /*12640*/  LDSM.16.M88.4 R80, [R62+0x6800] ;  /* 0x006800003e50783b */ /* 0x000ee80000000200 */
[----:B------:R-:W-:Y:S01]  /*12650*/  LDSM.16.M88.4 R76, [R62+0x7800] ;  /* 0x007800003e4c783b */ /* 0x000fe20000000200 */
[----:B------:R-:W-:Y:S03]  /*12660*/  HMMA.16816.F32 R24, R88, R20, RZ ;  /* 0x000000145818723c */ /* 0x000fe600000018ff */
[----:B------:R-:W-:Y:S01]  /*12670*/  LDSM.16.M88.4 R112, [R65] ;  /* 0x000000004170783b */ /* 0x000fe20000000200 */
[----:B------:R-:W-:-:S02]  /*12680*/  IMAD.IADD R66, R40, 0x1, R65 ;  /* 0x0000000128427824 */ /* 0x000fc400078e0241 */
[----:B------:R-:W-:Y:S01]  /*12690*/  IMAD.IADD R60, R40, 0x1, R3 ;  /* 0x00000001283c7824 */ /* 0x000fe200078e0203 */
[----:B------:R-:W3:Y:S01]  /*126a0*/  LD.E R61, desc[UR4][R132.64+0x18c] ;  /* 0x00018c04843d7980 */ /* 0x000ee2000c101900 */
[C---:B-1----:R-:W-:Y:S03]  /*126b0*/  HMMA.16816.F32 R16, R88.reuse, R12, RZ ;  /* 0x0000000c5810723c */ /* 0x042fe600000018ff */
[----:B------:R-:W-:Y:S04]  /*126c0*/  LDSM.16.M88.4 R124, [R3+0x5800] ;  /* 0x00580000037c783b */ /* 0x000fe80000000200 */
        /* <DEDUP_REMOVED lines=30> */
[----:B------:R-:W-:Y:S07]  /*128b0*/  LDSM.16.M88.4 R80, [R66] ;  /* 0x000000004250783b */ /* 0x000fee0000000200 */
[C---:B-1----:R-:W-:Y:S08]  /*128c0*/  HMMA.16816.F32 R100, R56.reuse, R72, R100 ;  /* 0x000000483864723c */ /* 0x042ff00000001864 */
[C---:B------:R-:W-:Y:S01]  /*128d0*/  HMMA.16816.F32 R96, R56.reuse, R74, R96 ;  /* 0x0000004a3860723c */ /* 0x040fe20000001860 */
[----:B------:R-:W-:Y:S07]  /*128e0*/  LDSM.16.M88.4 R72, [R3+0x5000] ;  /* 0x005000000348783b */ /* 0x000fee0000000200 */
[C---:B------:R-:W-:Y:S08]  /*128f0*/  HMMA.16816.F32 R92, R56.reuse, R76, R92 ;  /* 0x0000004c385c723c */ /* 0x040ff0000000185c */
[----:B------:R-:W-:Y:S01]  /*12900*/  HMMA.16816.F32 R88, R56, R78, R88 ;  /* 0x0000004e3858723c */ /* 0x000fe20000001858 */
[----:B------:R-:W1:Y:S04]  /*12910*/  LDSM.16.M88.4 R56, [R3+0x6000] ;  /* 0x006000000338783b */ /* 0x000e680000000200 */
[----:B------:R-:W-:Y:S03]  /*12920*/  LDSM.16.M88.4 R76, [R60+0x5000] ;  /* 0x005000003c4c783b */ /* 0x000fe60000000200 */
[C---:B--2---:R-:W-:Y:S08]  /*12930*/  HMMA.16816.F32 R32, R112.reuse, R48, R32 ;  /* 0x000000307020723c */ /* 0x044ff00000001820 */
[C---:B------:R-:W-:Y:S01]  /*12940*/  HMMA.16816.F32 R28, R112.reuse, R50, R28 ;  /* 0x00000032701c723c */ /* 0x040fe2000000181c */
[----:B------:R-:W2:Y:S07]  /*12950*/  LDSM.16.M88.4 R48, [R60+0x4800] ;  /* 0x004800003c30783b */ /* 0x000eae0000000200 */
[C---:B----4-:R-:W-:Y:S08]  /*12960*/  HMMA.16816.F32 R44, R112.reuse, R52, R44 ;  /* 0x00000034702c723c */ /* 0x050ff0000000182c */
[C---:B------:R-:W-:Y:S01]  /*12970*/  HMMA.16816.F32 R36, R112.reuse, R54, R36 ;  /* 0x000000367024723c */ /* 0x040fe20000001824 */
[----:B------:R-:W3:Y:S07]  /*12980*/  LDSM.16.M88.4 R52, [R3+0x6800] ;  /* 0x006800000334783b */ /* 0x000eee0000000200 */
[C---:B-1----:R-:W-:Y:S08]  /*12990*/  HMMA.16816.F32 R8, R112.reuse, R56, R8 ;  /* 0x000000387008723c */ /* 0x042ff00000001808 */
[----:B------:R-:W-:Y:S01]  /*129a0*/  HMMA.16816.F32 R4, R112, R58, R4 ;  /* 0x0000003a7004723c */ /* 0x000fe20000001804 */
[----:B------:R-:W1:Y:S07]  /*129b0*/  LDSM.16.M88.4 R56, [R60+0x6000] ;  /* 0x006000003c38783b */ /* 0x000e6e0000000200 */
[C---:B--2---:R-:W-:Y:S08]  /*129c0*/  HMMA.16816.F32 R32, R80.reuse, R48, R32 ;  /* 0x000000305020723c */ /* 0x044ff00000001820 */
[----:B------:R-:W-:Y:S01]  /*129d0*/  HMMA.16816.F32 R28, R80, R50, R28 ;  /* 0x00000032501c723c */ /* 0x000fe2000000181c */
[----:B------:R-:W2:Y:S07]  /*129e0*/  LDSM.16.M88.4 R48, [R60+0x7000] ;  /* 0x007000003c30783b */ /* 0x000eae0000000200 */
[C---:B---3--:R-:W-:Y:S08]  /*129f0*/  HMMA.16816.F32 R108, R112.reuse, R52, R108 ;  /* 0x00000034706c723c */ /* 0x048ff0000000186c */
[C---:B------:R-:W-:Y:S01]  /*12a00*/  HMMA.16816.F32 R104, R112.reuse, R54, R104 ;  /* 0x000000367068723c */ /* 0x040fe20000001868 */
[----:B------:R-:W3:Y:S07]  /*12a10*/  LDSM.16.M88.4 R52, [R60+0x6800] ;  /* 0x006800003c34783b */ /* 0x000eee0000000200 */
[C---:B------:R-:W-:Y:S08]  /*12a20*/  HMMA.16816.F32 R100, R112.reuse, R120, R100 ;  /* 0x000000787064723c */ /* 0x040ff00000001864 */
[C---:B------:R-:W-:Y:S01]  /*12a30*/  HMMA.16816.F32 R96, R112.reuse, R122, R96 ;  /* 0x0000007a7060723c */ /* 0x040fe20000001860 */
[----:B------:R-:W-:Y:S07]  /*12a40*/  LDSM.16.M88.4 R120, [R2+UR6+0xa800] ;  /* 0x00a800060278783b */ /* 0x000fee0008000200 */
[C---:B------:R-:W-:Y:S08]  /*12a50*/  HMMA.16816.F32 R16, R112.reuse, R124, R16 ;  /* 0x0000007c7010723c */ /* 0x040ff00000001810 */
[----:B------:R-:W-:Y:S01]  /*12a60*/  HMMA.16816.F32 R12, R112, R126, R12 ;  /* 0x0000007e700c723c */ /* 0x000fe2000000180c */
[----:B------:R-:W-:Y:S07]  /*12a70*/  LDSM.16.M88.4 R124, [R71+0x2000] ;  /* 0x00200000477c783b */ /* 0x000fee0000000200 */
[C---:B------:R-:W-:Y:S08]  /*12a80*/  HMMA.16816.F32 R44, R80.reuse, R84, R44 ;  /* 0x00000054502c723c */ /* 0x040ff0000000182c */
[C---:B------:R-:W-:Y:S01]  /*12a90*/  HMMA.16816.F32 R36, R80.reuse, R86, R36 ;  /* 0x000000565024723c */ /* 0x040fe20000001824 */
[----:B------:R-:W4:Y:S07]  /*12aa0*/  LDSM.16.M88.4 R84, [R60+0x7800] ;  /* 0x007800003c54783b */ /* 0x000f2e0000000200 */
        /* <DEDUP_REMOVED lines=8> */
[----:B------:R-:W2:Y:S07]  /*12b30*/  LDSM.16.M88.4 R72, [R60+0x5800] ;  /* 0x005800003c48783b */ /* 0x000eae0000000200 */
[C---:B------:R-:W-:Y:S08]  /*12b40*/  HMMA.16816.F32 R92, R112.reuse, R116, R92 ;  /* 0x00000074705c723c */ /* 0x040ff0000000185c */
[----:B------:R-:W-:Y:S01]  /*12b50*/  HMMA.16816.F32 R88, R112, R118, R88 ;  /* 0x000000767058723c */ /* 0x000fe20000001858 */
[----:B------:R-:W-:Y:S04]  /*12b60*/  LDSM.16.M88.4 R116, [R2+UR6+0xb000] ;  /* 0x00b000060274783b */ /* 0x000fe80008000200 */
[----:B------:R-:W-:Y:S03]  /*12b70*/  LDSM.16.M88.4 R112, [R2+UR6+0xb800] ;  /* 0x00b800060270783b */ /* 0x000fe60008000200 */
        /* <DEDUP_REMOVED lines=16> */
[----:B------:R-:W-:Y:S01]  /*12c80*/  HMMA.16816.F32 R12, R80, R74, R12 ;  /* 0x0000004a500c723c */ /* 0x000fe2000000180c */
[----:B------:R-:W4:Y:S04]  /*12c90*/  LDSM.16.M88.4 R72, [R2+UR6+0x8800] ;  /* 0x008800060248783b */ /* 0x000f280008000200 */
[----:B------:R-:W-:Y:S03]  /*12ca0*/  LDSM.16.M88.4 R80, [R62+0x8000] ;  /* 0x008000003e50783b */ /* 0x000fe60000000200 */
        /* <DEDUP_REMOVED lines=8> */
[----:B------:R-:W-:Y:S07]  /*12d30*/  LDSM.16.M88.4 R120, [R62+0xb000] ;  /* 0x00b000003e78783b */ /* 0x000fee0000000200 */
[C---:B-1----:R-:W-:Y:S08]  /*12d40*/  HMMA.16816.F32 R16, R84.reuse, R56, R16 ;  /* 0x000000385410723c */ /* 0x042ff00000001810 */
[C---:B------:R-:W-:Y:S01]  /*12d50*/  HMMA.16816.F32 R12, R84.reuse, R58, R12 ;  /* 0x0000003a540c723c */ /* 0x040fe2000000180c */
[----:B------:R-:W-:Y:S07]  /*12d60*/  LDSM.16.M88.4 R56, [R65+0x2000] ;  /* 0x002000004138783b */ /* 0x000fee0000000200 */
[C---:B--2---:R-:W-:Y:S08]  /*12d70*/  HMMA.16816.F32 R108, R84.reuse, R48, R108 ;  /* 0x00000030546c723c */ /* 0x044ff0000000186c */
[----:B------:R-:W-:Y:S01]  /*12d80*/  HMMA.16816.F32 R104, R84, R50, R104 ;  /* 0x000000325468723c */ /* 0x000fe20000001868 */
[----:B------:R-:W1:Y:S07]  /*12d90*/  LDSM.16.M88.4 R48, [R3+0x8800] ;  /* 0x008800000330783b */ /* 0x000e6e0000000200 */
[C---:B----4-:R-:W-:Y:S08]  /*12da0*/  HMMA.16816.F32 R32, R124.reuse, R72, R32 ;  /* 0x000000487c20723c */ /* 0x050ff00000001820 */
[----:B------:R-:W-:Y:S01]  /*12db0*/  HMMA.16816.F32 R28, R124, R74, R28 ;  /* 0x0000004a7c1c723c */ /* 0x000fe2000000181c */
[----:B------:R-:W2:Y:S11]  /*12dc0*/  LDSM.16.M88.4 R72, [R62+0x9000] ;  /* 0x009000003e48783b */ /* 0x000eb60000000200 */
[C---:B------:R-:W-:Y:S08]  /*12dd0*/  HMMA.16816.F32 R32, R84.reuse, R76, R32 ;  /* 0x0000004c5420723c */ /* 0x040ff00000001820 */
[C---:B------:R-:W-:Y:S01]  /*12de0*/  HMMA.16816.F32 R28, R84.reuse, R78, R28 ;  /* 0x0000004e541c723c */ /* 0x040fe2000000181c */
[----:B------:R-:W4:Y:S07]  /*12df0*/  LDSM.16.M88.4 R76, [R62+0xb800] ;  /* 0x00b800003e4c783b */ /* 0x000f2e0000000200 */
[C---:B---3--:R-:W-:Y:S08]  /*12e00*/  HMMA.16816.F32 R8, R84.reuse, R52, R8 ;  /* 0x000000345408723c */ /* 0x048ff00000001808 */
[----:B------:R-:W-:Y:S01]  /*12e10*/  HMMA.16816.F32 R4, R84, R54, R4 ;  /* 0x000000365404723c */ /* 0x000fe20000001804 */
        /* <DEDUP_REMOVED lines=18> */
[C---:B----4-:R-:W-:Y:S01]  /*12f40*/  HMMA.16816.F32 R112, R84.reuse, R76, R92 ;  /* 0x0000004c5470723c */ /* 0x050fe2000000185c */
[----:B------:R-:W-:Y:S07]  /*12f50*/  LDSM.16.M88.4 R92, [R60+0x8000] ;  /* 0x008000003c5c783b */ /* 0x000fee0000000200 */
[----:B------:R-:W-:Y:S01]  /*12f60*/  HMMA.16816.F32 R88, R84, R78, R88 ;  /* 0x0000004e5458723c */ /* 0x000fe20000001858 */
[----:B------:R-:W4:Y:S04]  /*12f70*/  LDSM.16.M88.4 R84, [R3+0xa000] ;  /* 0x00a000000354783b */ /* 0x000f280000000200 */
[----:B------:R-:W4:Y:S03]  /*12f80*/  LDSM.16.M88.4 R76, [R3+0xa800] ;  /* 0x00a80000034c783b */ /* 0x000f260000000200 */
        /* <DEDUP_REMOVED lines=10> */
[C---:B------:R-:W-:Y:S08]  /*13030*/  HMMA.16816.F32 R4, R56.reuse, R86, R4 ;  /* 0x000000563804723c */ /* 0x040ff00000001804 */
[C---:B------:R-:W-:Y:S08]  /*13040*/  HMMA.16816.F32 R108, R56.reuse, R76, R108 ;  /* 0x0000004c386c723c */ /* 0x040ff0000000186c */
[----:B------:R-:W-:Y:S01]  /*13050*/  HMMA.16816.F32 R104, R56, R78, R104 ;  /* 0x0000004e3868723c */ /* 0x000fe20000001868 */
[----:B------:R-:W4:Y:S07]  /*13060*/  LDSM.16.M88.4 R76, [R60+0x9800] ;  /* 0x009800003c4c783b */ /* 0x000f2e0000000200 */
[C---:B---3--:R-:W-:Y:S08]  /*13070*/  HMMA.16816.F32 R32, R80.reuse, R52, R32 ;  /* 0x000000345020723c */ /* 0x048ff00000001820 */
[C---:B------:R-:W-:Y:S01]  /*13080*/  HMMA.16816.F32 R28, R80.reuse, R54, R28 ;  /* 0x00000036501c723c */ /* 0x040fe2000000181c */
[----:B------:R-:W3:Y:S07]  /*13090*/  LDSM.16.M88.4 R52, [R60+0xa800] ;  /* 0x00a800003c34783b */ /* 0x000eee0000000200 */
[C---:B-1----:R-:W-:Y:S08]  /*130a0*/  HMMA.16816.F32 R8, R80.reuse, R48, R8 ;  /* 0x000000305008723c */ /* 0x042ff00000001808 */
[----:B------:R-:W-:Y:S01]  /*130b0*/  HMMA.16816.F32 R4, R80, R50, R4 ;  /* 0x000000325004723c */ /* 0x000fe20000001804 */
[----:B------:R-:W1:Y:S07]  /*130c0*/  LDSM.16.M88.4 R48, [R60+0xb800] ;  /* 0x00b800003c30783b */ /* 0x000e6e0000000200 */
[C---:B------:R-:W-:Y:S08]  /*130d0*/  HMMA.16816.F32 R16, R56.reuse, R116, R16 ;  /* 0x000000743810723c */ /* 0x040ff00000001810 */
[C---:B------:R-:W-:Y:S08]  /*130e0*/  HMMA.16816.F32 R12, R56.reuse, R118, R12 ;  /* 0x00000076380c723c */ /* 0x040ff0000000180c */
[C---:B------:R-:W-:Y:S08]  /*130f0*/  HMMA.16816.F32 R100, R56.reuse, R120, R100 ;  /* 0x000000783864723c */ /* 0x040ff00000001864 */
[----:B------:R-:W-:Y:S01]  /*13100*/  HMMA.16816.F32 R96, R56, R122, R96 ;  /* 0x0000007a3860723c */ /* 0x000fe20000001860 */
[----:B------:R3:W1:Y:S07]  /*13110*/  LDSM.16.M88.4 R56, [R60+0xb000] ;  /* 0x00b000003c38783b */ /* 0x00066e0000000200 */
[C---:B--2---:R-:W-:Y:S08]  /*13120*/  HMMA.16816.F32 R24, R80.reuse, R72, R24 ;  /* 0x000000485018723c */ /* 0x044ff00000001818 */
[C---:B------:R-:W-:Y:S08]  /*13130*/  HMMA.16816.F32 R44, R80.reuse, R92, R44 ;  /* 0x0000005c502c723c */ /* 0x040ff0000000182c */
[C---:B------:R-:W-:Y:S08]  /*13140*/  HMMA.16816.F32 R36, R80.reuse, R94, R36 ;  /* 0x0000005e5024723c */ /* 0x040ff00000001824 */
[----:B----4-:R-:W-:Y:S01]  /*13150*/  HMMA.16816.F32 R16, R80, R76, R16 ;  /* 0x0000004c5010723c */ /* 0x010fe20000001810 */
[----:B------:R-:W-:Y:S01]  /*13160*/  FMUL.FTZ R25, R25, R61 ;  /* 0x0000003d19197220 */ /* 0x000fe20000410000 */
[----:B---3--:R-:W-:-:S02]  /*13170*/  IMAD.SHL.U32 R60, R209, 0x2, RZ ;  /* 0x00000002d13c7824 */ /* 0x008fc400078e00ff */
[-C--:B------:R-:W-:Y:S01]  /*13180*/  FMUL.FTZ R3, R44, R61.reuse ;  /* 0x0000003d2c037220 */ /* 0x080fe20000410000 */
[-C--:B------:R-:W-:Y:S01]  /*13190*/  FMUL.FTZ R44, R45, R61.reuse ;  /* 0x0000003d2d2c7220 */ /* 0x080fe20000410000 */
[-C--:B------:R-:W-:Y:S02]  /*131a0*/  FMUL.FTZ R45, R46, R61.reuse ;  /* 0x0000003d2e2d7220 */ /* 0x080fe40000410000 */
[C---:B------:R-:W-:Y:S01]  /*131b0*/  HMMA.16816.F32 R20, R80.reuse, R74, R20 ;  /* 0x0000004a5014723c */ /* 0x040fe20000001814 */
[----:B------:R2:W-:Y:S07]  /*131c0*/  MUFU.TANH R46, R25 ;  /* 0x00000019002e7308 */ /* 0x0005ee0000002400 */
[----:B------:R-:W-:Y:S01]  /*131d0*/  HMMA.16816.F32 R108, R80, R52, R108 ;  /* 0x00000034506c723c */ /* 0x000fe2000000186c */
[----:B------:R-:W-:Y:S01]  /*131e0*/  FMUL.FTZ R37, R37, R61 ;  /* 0x0000003d25257220 */ /* 0x000fe20000410000 */
[----:B------:R-:W-:-:S06]  /*131f0*/  SHF.R.U32.HI R52, RZ, 0x2, R209 ;  /* 0x00000002ff347819 */ /* 0x000fcc00000116d1 */
[----:B------:R-:W-:Y:S01]  /*13200*/  HMMA.16816.F32 R12, R80, R78, R12 ;  /* 0x0000004e500c723c */ /* 0x000fe2000000180c */
[----:B------:R-:W-:-:S07]  /*13210*/  FMUL.FTZ R32, R32, R61 ;  /* 0x0000003d20207220 */ /* 0x000fce0000410000 */
[----:B------:R-:W-:Y:S01]  /*13220*/  HMMA.16816.F32 R104, R80, R54, R104 ;  /* 0x000000365068723c */ /* 0x000fe20000001868 */
[----:B--2---:R-:W-:Y:S01]  /*13230*/  LOP3.LUT R25, R211, 0x1f0, RZ, 0xc0, !PT ;  /* 0x000001f0d3197812 */ /* 0x004fe200078ec0ff */
[----:B------:R-:W-:-:S06]  /*13240*/  FMUL.FTZ R24, R24, R61 ;  /* 0x0000003d18187220 */ /* 0x000fcc0000410000 */
[C---:B-1----:R-:W-:Y:S01]  /*13250*/  HMMA.16816.F32 R112, R80.reuse, R48, R112 ;  /* 0x000000305070723c */ /* 0x042fe20000001870 */
[----:B------:R-:W-:Y:S01]  /*13260*/  VIADD R49, R135, 0xffffffff ;  /* 0xffffffff87317836 */ /* 0x000fe20000000000 */
[----:B------:R-:W-:Y:S01]  /*13270*/  LOP3.LUT R52, R25, 0x7, R52, 0xf8, !PT ;  /* 0x0000000719347812 */ /* 0x000fe200078ef834 */
[----:B------:R-:W-:Y:S01]  /*13280*/  MUFU.TANH R37, R37 ;  /* 0x0000002500257308 */ /* 0x000fe20000002400 */
[----:B------:R-:W-:Y:S01]  /*13290*/  LOP3.LUT R60, R60, 0x6, RZ, 0xc0, !PT ;  /* 0x000000063c3c7812 */ /* 0x000fe200078ec0ff */
[----:B------:R-:W-:Y:S02]  /*132a0*/  IMAD.SHL.U32 R25, R49, 0x80, RZ ;  /* 0x0000008031197824 */ /* 0x000fe400078e00ff */
[-C--:B------:R-:W-:Y:S01]  /*132b0*/  FMUL.FTZ R17, R17, R61.reuse ;  /* 0x0000003d11117220 */ /* 0x080fe20000410000 */
[----:B------:R-:W-:Y:S01]  /*132c0*/  IADD3 R43, PT, PT, R69, -R228, -R43 ;  /* 0x800000e4452b7210 */ /* 0x000fe20007ffe82b */
[----:B------:R-:W-:Y:S01]  /*132d0*/  HMMA.16816.F32 R100, R80, R56, R100 ;  /* 0x000000385064723c */ /* 0x000fe20000001864 */
[----:B------:R-:W-:Y:S01]  /*132e0*/  IMAD R52, R227, 0x40, R52 ;  /* 0x00000040e3347824 */ /* 0x000fe200078e0234 */
[----:B------:R-:W-:Y:S01]  /*132f0*/  LOP3.LUT R129, R25, R60, RZ, 0xfc, !PT ;  /* 0x0000003c19817212 */ /* 0x000fe200078efcff */
[----:B------:R-:W1:Y:S01]  /*13300*/  MUFU.TANH R44, R44 ;  /* 0x0000002c002c7308 */ /* 0x000e620000002400 */
[-C--:B------:R-:W-:Y:S01]  /*13310*/  FMUL.FTZ R28, R28, R61.reuse ;  /* 0x0000003d1c1c7220 */ /* 0x080fe20000410000 */
[-C--:B------:R-:W-:Y:S01]  /*13320*/  FMUL.FTZ R36, R36, R61.reuse ;  /* 0x0000003d24247220 */ /* 0x080fe20000410000 */
[----:B------:R-:W-:-:S02]  /*13330*/  FMUL.FTZ R33, R33, R61 ;  /* 0x0000003d21217220 */ /* 0x000fc40000410000 */
[C---:B------:R-:W-:Y:S01]  /*13340*/  HMMA.16816.F32 R88, R80.reuse, R50, R88 ;  /* 0x000000325058723c */ /* 0x040fe20000001858 */
[-C--:B------:R-:W-:Y:S01]  /*13350*/  FMUL.FTZ R4, R4, R61.reuse ;  /* 0x0000003d04047220 */ /* 0x080fe20000410000 */
[-C--:B------:R-:W-:Y:S01]  /*13360*/  FMUL.FTZ R29, R29, R61.reuse ;  /* 0x0000003d1d1d7220 */ /* 0x080fe20000410000 */
[----:B------:R-:W2:Y:S01]  /*13370*/  MUFU.TANH R24, R24 ;  /* 0x0000001800187308 */ /* 0x000ea20000002400 */
[----:B------:R-:W-:Y:S02]  /*13380*/  IMAD.IADD R238, R52, 0x1, R43 ;  /* 0x0000000134ee7824 */ /* 0x000fe400078e022b */
[-C--:B------:R-:W-:Y:S01]  /*13390*/  FMUL.FTZ R5, R5, R61.reuse ;  /* 0x0000003d05057220 */ /* 0x080fe20000410000 */
[----:B------:R-:W-:Y:S02]  /*133a0*/  VIADD R123, R129, 0x9 ;  /* 0x00000009817b7836 */ /* 0x000fe40000000000 */
[-C--:B------:R-:W-:Y:S01]  /*133b0*/  FMUL.FTZ R185, R8, R61.reuse ;  /* 0x0000003d08b97220 */ /* 0x080fe20000410000 */
[----:B------:R-:W-:Y:S01]  /*133c0*/  HMMA.16816.F32 R96, R80, R58, R96 ;  /* 0x0000003a5060723c */ /* 0x000fe20000001860 */
[----:B------:R-:W-:Y:S01]  /*133d0*/  FMUL.FTZ R179, R9, R61 ;  /* 0x0000003d09b37220 */ /* 0x000fe20000410000 */
[----:B------:R-:W-:-:S04]  /*133e0*/  DEPBAR.LE SB0, 0x0 ;  /* 0x000080000000791a */ /* 0x000fc80000000000 */
[----:B------:R-:W3:Y:S01]  /*133f0*/  MUFU.TANH R32, R32 ;  /* 0x0000002000207308 */ /* 0x000ee20000002400 */
[-C--:B------:R-:W-:Y:S01]  /*13400*/  FMUL.FTZ R21, R21, R61.reuse ;  /* 0x0000003d15157220 */ /* 0x080fe20000410000 */
[-C--:B------:R-:W-:Y:S01]  /*13410*/  FMUL.FTZ R12, R12, R61.reuse ;  /* 0x0000003d0c0c7220 */ /* 0x080fe20000410000 */
[----:B------:R-:W-:Y:S01]  /*13420*/  FMUL.FTZ R20, R20, R61 ;  /* 0x0000003d14147220 */ /* 0x000fe20000410000 */
[----:B------:R-:W-:-:S04]  /*13430*/  VIADD R127, R129, 0x1 ;  /* 0x00000001817f7836 */ /* 0x000fc80000000000 */
[----:B------:R-:W4:Y:S01]  /*13440*/  MUFU.TANH R3, R3 ;  /* 0x0000000300037308 */ /* 0x000f220000002400 */
[----:B------:R-:W-:Y:S01]  /*13450*/  VIADD R43, R129, 0x20 ;  /* 0x00000020812b7836 */ /* 0x000fe20000000000 */
[----:B------:R-:W-:-:S06]  /*13460*/  ISETP.GT.AND P1, PT, R238, R123, PT ;  /* 0x0000007bee00720c */ /* 0x000fcc0003f24270 */
[----:B------:R-:W4:Y:S01]  /*13470*/  MUFU.TANH R17, R17 ;  /* 0x0000001100117308 */ /* 0x000f220000002400 */
[-C--:B------:R-:W-:Y:S01]  /*13480*/  FMUL.FTZ R105, R105, R61.reuse ;  /* 0x0000003d69697220 */ /* 0x080fe20000410000 */
[----:B------:R-:W-:Y:S02]  /*13490*/  VIADD R121, R129, 0x10 ;  /* 0x0000001081797836 */ /* 0x000fe40000000000 */
[----:B------:R-:W-:-:S04]  /*134a0*/  FMUL.FTZ R16, R16, R61 ;  /* 0x0000003d10107220 */ /* 0x000fc80000410000 */
[----:B------:R-:W4:Y:S01]  /*134b0*/  MUFU.TANH R28, R28 ;  /* 0x0000001c001c7308 */ /* 0x000f220000002400 */
[----:B------:R-:W-:Y:S01]  /*134c0*/  FMUL.FTZ R167, R13, R61 ;  /* 0x0000003d0da77220 */ /* 0x000fe20000410000 */
[----:B------:R-:W-:Y:S01]  /*134d0*/  ISETP.GT.AND P3, PT, R238, R127, PT ;  /* 0x0000007fee00720c */ /* 0x000fe20003f64270 */
[----:B------:R-:W-:-:S05]  /*134e0*/  VIADD R87, R129, 0x31 ;  /* 0x0000003181577836 */ /* 0x000fca0000000000 */
[----:B------:R-:W4:Y:S01]  /*134f0*/  MUFU.TANH R36, R36 ;  /* 0x0000002400247308 */ /* 0x000f220000002400 */
[----:B------:R-:W-:-:S07]  /*13500*/  FMUL.FTZ R112, R112, R61 ;  /* 0x0000003d70707220 */ /* 0x000fce0000410000 */
[----:B------:R-:W4:Y:S01]  /*13510*/  MUFU.TANH R33, R33 ;  /* 0x0000002100217308 */ /* 0x000f220000002400 */
[----:B------:R-:W-:-:S07]  /*13520*/  IADD3 R13, PT, PT, R42, R69, -R228 ;  /* 0x000000452a0d7210 */ /* 0x000fce0007ffe8e4 */
[----:B------:R-:W4:Y:S01]  /*13530*/  MUFU.TANH R183, R4 ;  /* 0x0000000400b77308 */ /* 0x000f220000002400 */
[C---:B------:R-:W-:Y:S01]  /*13540*/  VIADD R119, R129.reuse, 0x18 ;  /* 0x0000001881777836 */ /* 0x040fe20000000000 */
[----:B------:R-:W-:Y:S01]  /*13550*/  ISETP.GT.AND P6, PT, R238, R121, PT ;  /* 0x00000079ee00720c */ /* 0x000fe20003fc4270 */
[----:B------:R-:W-:-:S05]  /*13560*/  VIADD R117, R129, 0x21 ;  /* 0x0000002181757836 */ /* 0x000fca0000000000 */
[----:B------:R2:W-:Y:S01]  /*13570*/  MUFU.TANH R181, R5 ;  /* 0x0000000500b57308 */ /* 0x0005e20000002400 */
[----:B-1----:R-:W-:Y:S01]  /*13580*/  FSEL R62, R44, -INF , !P3 ;  /* 0xff8000002c3e7808 */ /* 0x002fe20005800000 */
[----:B------:R-:W-:Y:S01]  /*13590*/  VIADD R125, R129, 0x8 ;  /* 0x00000008817d7836 */ /* 0x000fe20000000000 */
[----:B------:R-:W-:-:S05]  /*135a0*/  ISETP.GT.AND P0, PT, R238, R129, PT ;  /* 0x00000081ee00720c */ /* 0x000fca0003f04270 */
[----:B------:R-:W1:Y:S01]  /*135b0*/  MUFU.TANH R21, R21 ;  /* 0x0000001500157308 */ /* 0x000e620000002400 */
[----:B------:R-:W-:Y:S02]  /*135c0*/  VIADD R9, R129, 0x11 ;  /* 0x0000001181097836 */ /* 0x000fe40000000000 */
[----:B------:R-:W-:-:S05]  /*135d0*/  FMUL.FTZ R109, R109, R61 ;  /* 0x0000003d6d6d7220 */ /* 0x000fca0000410000 */
[----:B------:R-:W1:Y:S01]  /*135e0*/  MUFU.TANH R12, R12 ;  /* 0x0000000c000c7308 */ /* 0x000e620000002400 */
[----:B--2---:R-:W-:Y:S02]  /*135f0*/  FSEL R5, R37, -INF , !P1 ;  /* 0xff80000025057808 */ /* 0x004fe40004800000 */
[----:B------:R-:W-:-:S05]  /*13600*/  ISETP.GT.AND P1, PT, R238, R43, PT ;  /* 0x0000002bee00720c */ /* 0x000fca0003f24270 */
[----:B------:R-:W2:Y:S01]  /*13610*/  MUFU.TANH R29, R29 ;  /* 0x0000001d001d7308 */ /* 0x000ea20000002400 */
[----:B------:R-:W-:Y:S01]  /*13620*/  FSEL R44, R24, -INF , !P1 ;  /* 0xff800000182c7808 */ /* 0x000fe20004800000 */
[----:B------:R-:W-:Y:S02]  /*13630*/  VIADD R77, R129, 0x48 ;  /* 0x00000048814d7836 */ /* 0x000fe40000000000 */
[----:B------:R-:W-:-:S04]  /*13640*/  FMUL.FTZ R100, R100, R61 ;  /* 0x0000003d64647220 */ /* 0x000fc80000410000 */
[----:B------:R-:W2:Y:S01]  /*13650*/  MUFU.TANH R20, R20 ;  /* 0x0000001400147308 */ /* 0x000ea20000002400 */
[----:B------:R-:W-:Y:S01]  /*13660*/  ISETP.GT.AND P1, PT, R238, R87, PT ;  /* 0x00000057ee00720c */ /* 0x000fe20003f24270 */
[----:B------:R-:W-:-:S06]  /*13670*/  FMUL.FTZ R108, R108, R61 ;  /* 0x0000003d6c6c7220 */ /* 0x000fcc0000410000 */
[----:B------:R-:W2:Y:S01]  /*13680*/  MUFU.TANH R169, R105 ;  /* 0x0000006900a97308 */ /* 0x000ea20000002400 */
[----:B---3--:R-:W-:Y:S01]  /*13690*/  FSEL R56, R32, -INF , !P6 ;  /* 0xff80000020387808 */ /* 0x008fe20007000000 */
[-C--:B------:R-:W-:Y:S01]  /*136a0*/  FMUL.FTZ R88, R88, R61.reuse ;  /* 0x0000003d58587220 */ /* 0x080fe20000410000 */
[----:B------:R-:W-:Y:S02]  /*136b0*/  IMAD.IADD R236, R52, 0x1, R13 ;  /* 0x0000000134ec7824 */ /* 0x000fe400078e020d */
[----:B------:R-:W-:-:S03]  /*136c0*/  FMUL.FTZ R8, R39, R61 ;  /* 0x0000003d27087220 */ /* 0x000fc60000410000 */
[----:B------:R-:W3:Y:S01]  /*136d0*/  MUFU.TANH R185, R185 ;  /* 0x000000b900b97308 */ /* 0x000ee20000002400 */
[----:B------:R-:W-:Y:S01]  /*136e0*/  VIADD R95, R129, 0x29 ;  /* 0x00000029815f7836 */ /* 0x000fe20000000000 */
[----:B----4-:R-:W-:Y:S01]  /*136f0*/  FSEL R4, R3, -INF , !P0 ;  /* 0xff80000003047808 */ /* 0x010fe20004000000 */
[----:B------:R-:W-:Y:S01]  /*13700*/  VIADD R85, R129, 0x38 ;  /* 0x0000003881557836 */ /* 0x000fe20000000000 */
[----:B------:R-:W-:-:S04]  /*13710*/  ISETP.GT.AND P3, PT, R238, R119, PT ;  /* 0x00000077ee00720c */ /* 0x000fc80003f64270 */
[----:B------:R-:W4:Y:S01]  /*13720*/  MUFU.TANH R16, R16 ;  /* 0x0000001000107308 */ /* 0x000f220000002400 */
[C---:B------:R-:W-:Y:S01]  /*13730*/  ISETP.GT.AND P6, PT, R238.reuse, R117, PT ;  /* 0x00000075ee00720c */ /* 0x040fe20003fc4270 */
[C---:B------:R-:W-:Y:S01]  /*13740*/  VIADD R13, R129.reuse, 0x19 ;  /* 0x00000019810d7836 */ /* 0x040fe20000000000 */
[----:B------:R-:W-:Y:S01]  /*13750*/  ISETP.GT.AND P5, PT, R238, R125, PT ;  /* 0x0000007dee00720c */ /* 0x000fe20003fa4270 */
[----:B------:R-:W-:-:S04]  /*13760*/  VIADD R39, R129, 0x28 ;  /* 0x0000002881277836 */ /* 0x000fc80000000000 */
[----:B------:R-:W4:Y:S01]  /*13770*/  MUFU.TANH R167, R167 ;  /* 0x000000a700a77308 */ /* 0x000f220000002400 */
[----:B------:R-:W-:Y:S01]  /*13780*/  ISETP.GT.AND P0, PT, R238, R9, PT ;  /* 0x00000009ee00720c */ /* 0x000fe20003f04270 */
[----:B------:R-:W-:Y:S01]  /*13790*/  FMUL.FTZ R54, R47, R61 ;  /* 0x0000003d2f367220 */ /* 0x000fe20000410000 */
[----:B------:R-:W-:Y:S01]  /*137a0*/  FSEL R165, R17, -INF , !P1 ;  /* 0xff80000011a57808 */ /* 0x000fe20004800000 */
[----:B------:R-:W-:-:S04]  /*137b0*/  VIADD R67, R129, 0x59 ;  /* 0x0000005981437836 */ /* 0x000fc80000000000 */
[----:B------:R-:W4:Y:S01]  /*137c0*/  MUFU.TANH R151, R112 ;  /* 0x0000007000977308 */ /* 0x000f220000002400 */
[----:B------:R-:W-:Y:S01]  /*137d0*/  FMUL.FTZ R96, R96, R61 ;  /* 0x0000003d60607220 */ /* 0x000fe20000410000 */
[----:B------:R-:W-:Y:S01]  /*137e0*/  ISETP.GT.AND P1, PT, R238, R77, PT ;  /* 0x0000004dee00720c */ /* 0x000fe20003f24270 */
        /* <DEDUP_REMOVED lines=9> */
[----:B------:R-:W-:Y:S01]  /*13880*/  FSEL R52, R33, -INF , !P0 ;  /* 0xff80000021347808 */ /* 0x000fe20004000000 */
[C---:B------:R-:W-:Y:S01]  /*13890*/  VIADD R93, R129.reuse, 0x30 ;  /* 0x00000030815d7836 */ /* 0x040fe20000000000 */
[C---:B------:R-:W-:Y:S01]  /*138a0*/  ISETP.GT.AND P3, PT, R238.reuse, R95, PT ;  /* 0x0000005fee00720c */ /* 0x040fe20003f64270 */
[----:B------:R-:W-:Y:S01]  /*138b0*/  VIADD R83, R129, 0x39 ;  /* 0x0000003981537836 */ /* 0x000fe20000000000 */
[----:B------:R-:W-:-:S03]  /*138c0*/  ISETP.GT.AND P6, PT, R238, R85, PT ;  /* 0x00000055ee00720c */ /* 0x000fc60003fc4270 */
[----:B------:R-:W4:Y:S01]  /*138d0*/  MUFU.TANH R175, R108 ;  /* 0x0000006c00af7308 */ /* 0x000f220000002400 */
[C---:B------:R-:W-:Y:S01]  /*138e0*/  ISETP.GT.AND P5, PT, R238.reuse, R13, PT ;  /* 0x0000000dee00720c */ /* 0x040fe20003fa4270 */
[----:B------:R-:W-:Y:S01]  /*138f0*/  VIADD R53, R129, 0x70 ;  /* 0x0000007081357836 */ /* 0x000fe20000000000 */
[----:B------:R-:W-:Y:S01]  /*13900*/  ISETP.GT.AND P0, PT, R238, R39, PT ;  /* 0x00000027ee00720c */ /* 0x000fe20003f04270 */
[----:B------:R-:W-:Y:S01]  /*13910*/  FMUL.FTZ R89, R89, R61 ;  /* 0x0000003d59597220 */ /* 0x000fe20000410000 */
[----:B------:R-:W-:-:S03]  /*13920*/  FSEL R183, R183, -INF , !P1 ;  /* 0xff800000b7b77808 */ /* 0x000fc60004800000 */
[----:B------:R-:W4:Y:S01]  /*13930*/  MUFU.TANH R144, R88 ;  /* 0x0000005800907308 */ /* 0x000f220000002400 */
[----:B------:R-:W-:Y:S01]  /*13940*/  ISETP.GT.AND P1, PT, R238, R67, PT ;  /* 0x00000043ee00720c */ /* 0x000fe20003f24270 */
[----:B------:R-:W-:Y:S01]  /*13950*/  VIADD R71, R129, 0x51 ;  /* 0x0000005181477836 */ /* 0x000fe20000000000 */
[----:B-1----:R-:W-:Y:S01]  /*13960*/  FSEL R37, R21, -INF , !P3 ;  /* 0xff80000015257808 */ /* 0x002fe20005800000 */
[----:B------:R-:W-:Y:S01]  /*13970*/  VIADD R65, R129, 0x60 ;  /* 0x0000006081417836 */ /* 0x000fe20000000000 */
[----:B------:R-:W-:-:S03]  /*13980*/  FSEL R177, R12, -INF , !P6 ;  /* 0xff8000000cb17808 */ /* 0x000fc60007000000 */
[----:B------:R-:W1:Y:S01]  /*13990*/  MUFU.TANH R155, R96 ;  /* 0x00000060009b7308 */ /* 0x000e620000002400 */
[----:B--2---:R-:W-:Y:S01]  /*139a0*/  FSEL R48, R29, -INF , !P5 ;  /* 0xff8000001d307808 */ /* 0x004fe20006800000 */
[----:B------:R-:W-:Y:S01]  /*139b0*/  FMUL.FTZ R38, R38, R61 ;  /* 0x0000003d26267220 */ /* 0x000fe20000410000 */
[----:B------:R-:W-:-:S05]  /*139c0*/  FSEL R36, R20, -INF , !P0 ;  /* 0xff80000014247808 */ /* 0x000fca0004000000 */
[----:B------:R-:W2:Y:S01]  /*139d0*/  MUFU.TANH R149, R113 ;  /* 0x0000007100957308 */ /* 0x000ea20000002400 */
[C---:B------:R-:W-:Y:S01]  /*139e0*/  ISETP.GT.AND P3, PT, R238.reuse, R81, PT ;  /* 0x00000051ee00720c */ /* 0x040fe20003f64270 */
[----:B------:R-:W-:Y:S01]  /*139f0*/  VIADD R73, R129, 0x50 ;  /* 0x0000005081497836 */ /* 0x000fe20000000000 */
[----:B------:R-:W-:-:S05]  /*13a00*/  ISETP.GT.AND P6, PT, R238, R75, PT ;  /* 0x0000004bee00720c */ /* 0x000fca0003fc4270 */
[----:B------:R-:W2:Y:S01]  /*13a10*/  MUFU.TANH R157, R101 ;  /* 0x00000065009d7308 */ /* 0x000ea20000002400 */
[C---:B------:R-:W-:Y:S01]  /*13a20*/  ISETP.GT.AND P5, PT, R238.reuse, R93, PT ;  /* 0x0000005dee00720c */ /* 0x040fe20003fa4270 */
[----:B------:R-:W-:Y:S01]  /*13a30*/  VIADD R47, R129, 0x78 ;  /* 0x00000078812f7836 */ /* 0x000fe20000000000 */
[----:B------:R-:W-:Y:S02]  /*13a40*/  ISETP.GT.AND P0, PT, R238, R83, PT ;  /* 0x00000053ee00720c */ /* 0x000fe40003f04270 */
[----:B------:R-:W-:-:S03]  /*13a50*/  FSEL R169, R169, -INF , !P1 ;  /* 0xff800000a9a97808 */ /* 0x000fc60004800000 */
[----:B------:R-:W2:Y:S01]  /*13a60*/  MUFU.TANH R54, R54 ;  /* 0x0000003600367308 */ /* 0x000ea20000002400 */
[----:B------:R-:W-:Y:S01]  /*13a70*/  ISETP.GT.AND P1, PT, R238, R53, PT ;  /* 0x00000035ee00720c */ /* 0x000fe20003f24270 */
[----:B------:R-:W-:Y:S01]  /*13a80*/  FMUL.FTZ R104, R104, R61 ;  /* 0x0000003d68687220 */ /* 0x000fe20000410000 */
[----:B---3--:R-:W-:Y:S01]  /*13a90*/  FSEL R185, R185, -INF , !P3 ;  /* 0xff800000b9b97808 */ /* 0x008fe20005800000 */
[----:B------:R-:W-:Y:S01]  /*13aa0*/  VIADD R57, R129, 0x68 ;  /* 0x0000006881397836 */ /* 0x000fe20000000000 */
[----:B------:R-:W-:-:S03]  /*13ab0*/  FSEL R181, R181, -INF , !P6 ;  /* 0xff800000b5b57808 */ /* 0x000fc60007000000 */
[----:B------:R-:W3:Y:S01]  /*13ac0*/  MUFU.TANH R143, R89 ;  /* 0x00000059008f7308 */ /* 0x000ee20000002400 */
[C---:B------:R-:W-:Y:S01]  /*13ad0*/  VIADD R51, R129.reuse, 0x71 ;  /* 0x0000007181337836 */ /* 0x040fe20000000000 */
[----:B----4-:R-:W-:Y:S01]  /*13ae0*/  FSEL R163, R16, -INF , !P5 ;  /* 0xff80000010a37808 */ /* 0x010fe20006800000 */
[----:B------:R-:W-:Y:S01]  /*13af0*/  VIADD R59, R129, 0x61 ;  /* 0x00000061813b7836 */ /* 0x000fe20000000000 */
[----:B------:R-:W-:-:S04]  /*13b00*/  FSEL R167, R167, -INF , !P0 ;  /* 0xff800000a7a77808 */ /* 0x000fc80004000000 */
[----:B------:R-:W4:Y:S01]  /*13b10*/  MUFU.TANH R45, R45 ;  /* 0x0000002d002d7308 */ /* 0x000f220000002400 */
[----:B------:R-:W-:Y:S01]  /*13b20*/  ISETP.GT.AND P3, PT, R238, R71, PT ;  /* 0x00000047ee00720c */ /* 0x000fe20003f64270 */
[----:B------:R-:W-:Y:S01]  /*13b30*/  FMUL.FTZ R16, R34, R61 ;  /* 0x0000003d22107220 */ /* 0x000fe20000410000 */
[C---:B------:R-:W-:Y:S01]  /*13b40*/  ISETP.GT.AND P6, PT, R238.reuse, R65, PT ;  /* 0x00000041ee00720c */ /* 0x040fe20003fc4270 */
[C---:B------:R-:W-:Y:S01]  /*13b50*/  VIADD R46, R238.reuse, 0x8 ;  /* 0x00000008ee2e7836 */ /* 0x040fe20000000000 */
[----:B------:R-:W-:-:S03]  /*13b60*/  ISETP.GT.AND P0, PT, R238, R73, PT ;  /* 0x00000049ee00720c */ /* 0x000fc60003f04270 */
[----:B------:R-:W4:Y:S01]  /*13b70*/  MUFU.TANH R179, R179 ;  /* 0x000000b300b37308 */ /* 0x000f220000002400 */
[----:B------:R-:W-:Y:S02]  /*13b80*/  FSEL R151, R151, -INF , !P1 ;  /* 0xff80000097977808 */ /* 0x000fe40004800000 */
[----:B------:R-:W-:-:S05]  /*13b90*/  ISETP.GT.AND P1, PT, R238, R47, PT ;  /* 0x0000002fee00720c */ /* 0x000fca0003f24270 */
[----:B------:R-:W4:Y:S01]  /*13ba0*/  MUFU.TANH R8, R8 ;  /* 0x0000000800087308 */ /* 0x000f220000002400 */
[----:B------:R-:W-:Y:S01]  /*13bb0*/  FMUL.FTZ R97, R97, R61 ;  /* 0x0000003d61617220 */ /* 0x000fe20000410000 */
[----:B------:R-:W-:Y:S01]  /*13bc0*/  FSEL R173, R173, -INF , !P3 ;  /* 0xff800000adad7808 */ /* 0x000fe20005800000 */
[----:B------:R-:W-:Y:S01]  /*13bd0*/  VIADD R3, R129, 0x79 ;  /* 0x0000007981037836 */ /* 0x000fe20000000000 */
[----:B------:R-:W-:-:S04]  /*13be0*/  FSEL R159, R159, -INF , !P6 ;  /* 0xff8000009f9f7808 */ /* 0x000fc80007000000 */
[----:B------:R-:W4:Y:S01]  /*13bf0*/  MUFU.TANH R38, R38 ;  /* 0x0000002600267308 */ /* 0x000f220000002400 */
[----:B------:R-:W-:Y:S01]  /*13c00*/  FSEL R175, R175, -INF , !P0 ;  /* 0xff800000afaf7808 */ /* 0x000fe20004000000 */
[----:B------:R-:W-:Y:S01]  /*13c10*/  FMUL.FTZ R12, R35, R61 ;  /* 0x0000003d230c7220 */ /* 0x000fe20000410000 */
[C---:B------:R-:W-:Y:S02]  /*13c20*/  ISETP.GT.AND P3, PT, R238.reuse, R57, PT ;  /* 0x00000039ee00720c */ /* 0x040fe40003f64270 */
[----:B------:R-:W-:-:S03]  /*13c30*/  ISETP.GT.AND P6, PT, R238, R51, PT ;  /* 0x00000033ee00720c */ /* 0x000fc60003fc4270 */
[----:B------:R-:W4:Y:S01]  /*13c40*/  MUFU.TANH R171, R104 ;  /* 0x0000006800ab7308 */ /* 0x000f220000002400 */
[----:B------:R-:W-:Y:S01]  /*13c50*/  VIADDMNMX R235, R236, 0x1, R69, PT ;  /* 0x00000001eceb7846 */ /* 0x000fe20003800145 */
[----:B------:R-:W-:Y:S01]  /*13c60*/  VIADD R79, R129, 0x41 ;  /* 0x00000041814f7836 */ /* 0x000fe20000000000 */
[----:B------:R-:W-:Y:S02]  /*13c70*/  ISETP.GT.AND P0, PT, R238, R59, PT ;  /* 0x0000003bee00720c */ /* 0x000fe40003f04270 */
[----:B------:R-:W-:Y:S02]  /*13c80*/  FSEL R144, R144, -INF , !P1 ;  /* 0xff80000090907808 */ /* 0x000fe40004800000 */
[----:B------:R-:W-:Y:S01]  /*13c90*/  ISETP.GT.AND P1, PT, R46, R127, PT ;  /* 0x0000007f2e00720c */ /* 0x000fe20003f24270 */
[----:B------:R-:W4:Y:S01]  /*13ca0*/  MUFU.TANH R16, R16 ;  /* 0x0000001000107308 */ /* 0x000f220000002400 */
[----:B-1----:R-:W-:Y:S01]  /*13cb0*/  FSEL R155, R155, -INF , !P3 ;  /* 0xff8000009b9b7808 */ /* 0x002fe20005800000 */
[-C--:B------:R-:W-:Y:S01]  /*13cc0*/  FMUL.FTZ R17, R30, R61.reuse ;  /* 0x0000003d1e117220 */ /* 0x080fe20000410000 */
[----:B--2---:R-:W-:Y:S01]  /*13cd0*/  FSEL R149, R149, -INF , !P6 ;  /* 0xff80000095957808 */ /* 0x004fe20007000000 */
[----:B------:R-:W-:Y:S01]  /*13ce0*/  FMUL.FTZ R30, R31, R61 ;  /* 0x0000003d1f1e7220 */ /* 0x000fe20000410000 */
[----:B------:R-:W-:-:S03]  /*13cf0*/  FSEL R157, R157, -INF , !P0 ;  /* 0xff8000009d9d7808 */ /* 0x000fc60004000000 */
[----:B------:R-:W1:Y:S01]  /*13d00*/  MUFU.TANH R153, R97 ;  /* 0x0000006100997308 */ /* 0x000e620000002400 */
[C---:B------:R-:W-:Y:S02]  /*13d10*/  ISETP.GE.AND P3, PT, R129.reuse, R235, PT ;  /* 0x000000eb8100720c */ /* 0x040fe40003f66270 */
[----:B------:R-:W-:Y:S02]  /*13d20*/  ISETP.GT.AND P6, PT, R238, R3, PT ;  /* 0x00000003ee00720c */ /* 0x000fe40003fc4270 */
[----:B------:R-:W-:Y:S01]  /*13d30*/  VIADDMNMX R236, R236, 0x9, R69, PT ;  /* 0x00000009ecec7846 */ /* 0x000fe20003800145 */
[----:B------:R-:W-:Y:S01]  /*13d40*/  VIADD R69, R129, 0x58 ;  /* 0x0000005881457836 */ /* 0x000fe20000000000 */
[----:B------:R-:W-:Y:S01]  /*13d50*/  ISETP.GT.AND P0, PT, R46, R129, PT ;  /* 0x000000812e00720c */ /* 0x000fe20003f04270 */
[----:B------:R-:W2:Y:S01]  /*13d60*/  MUFU.TANH R12, R12 ;  /* 0x0000000c000c7308 */ /* 0x000ea20000002400 */
[----:B------:R-:W-:Y:S02]  /*13d70*/  FSEL R34, R54, -INF , !P1 ;  /* 0xff80000036227808 */ /* 0x000fe40004800000 */
[----:B------:R-:W-:-:S02]  /*13d80*/  ISETP.GT.AND P5, PT, R238, R79, PT ;  /* 0x0000004fee00720c */ /* 0x000fc40003fa4270 */
[----:B------:R-:W-:Y:S02]  /*13d90*/  ISETP.GT.AND P1, PT, R46, R123, PT ;  /* 0x0000007b2e00720c */ /* 0x000fe40003f24270 */
[----:B---3--:R-:W-:Y:S02]  /*13da0*/  FSEL R143, R143, -INF , !P6 ;  /* 0xff8000008f8f7808 */ /* 0x008fe40007000000 */
[----:B------:R-:W-:Y:S02]  /*13db0*/  FSEL R4, R4, -INF , !P3 ;  /* 0xff80000004047808 */ /* 0x000fe40005800000 */
[----:B------:R-:W-:Y:S02]  /*13dc0*/  ISETP.GE.AND P6, PT, R127, R235, PT ;  /* 0x000000eb7f00720c */ /* 0x000fe40003fc6270 */
[----:B----4-:R-:W-:Y:S02]  /*13dd0*/  FSEL R32, R45, -INF , !P0 ;  /* 0xff8000002d207808 */ /* 0x010fe40004000000 */
[----:B------:R-:W-:Y:S01]  /*13de0*/  ISETP.GE.AND P3, PT, R127, R236, PT ;  /* 0x000000ec7f00720c */ /* 0x000fe20003f66270 */
[----:B------:R-:W-:Y:S01]  /*13df0*/  VIADD R55, R129, 0x69 ;  /* 0x0000006981377836 */ /* 0x000fe20000000000 */
[----:B------:R-:W-:Y:S01]  /*13e00*/  FSEL R179, R179, -INF , !P5 ;  /* 0xff800000b3b37808 */ /* 0x000fe20006800000 */
[----:B------:R-:W-:Y:S01]  /*13e10*/  MUFU.TANH R30, R30 ;  /* 0x0000001e001e7308 */ /* 0x000fe20000002400 */
[----:B------:R-:W-:-:S02]  /*13e20*/  ISETP.GT.AND P0, PT, R46, R125, PT ;  /* 0x0000007d2e00720c */ /* 0x000fc40003f04270 */
[----:B------:R-:W-:Y:S01]  /*13e30*/  FSEL R24, R8, -INF , !P1 ;  /* 0xff80000008187808 */ /* 0x000fe20004800000 */
[----:B------:R-:W-:Y:S01]  /*13e40*/  FMUL.FTZ R31, R26, R61 ;  /* 0x0000003d1a1f7220 */ /* 0x000fe20000410000 */
[----:B------:R-:W-:-:S03]  /*13e50*/  ISETP.GT.AND P5, PT, R238, R69, PT ;  /* 0x00000045ee00720c */ /* 0x000fc60003fa4270 */
[----:B------:R-:W3:Y:S01]  /*13e60*/  MUFU.TANH R8, R17 ;  /* 0x0000001100087308 */ /* 0x000ee20000002400 */
[----:B------:R-:W-:Y:S02]  /*13e70*/  FSEL R33, R62, -INF , !P6 ;  /* 0xff8000003e217808 */ /* 0x000fe40007000000 */
[----:B------:R-:W-:Y:S01]  /*13e80*/  FSEL R34, R34, -INF , !P3 ;  /* 0xff80000022227808 */ /* 0x000fe20005800000 */
[----:B------:R-:W-:Y:S01]  /*13e90*/  FMUL.FTZ R26, R27, R61 ;  /* 0x0000003d1b1a7220 */ /* 0x000fe20000410000 */
[----:B------:R-:W-:Y:S02]  /*13ea0*/  ISETP.GE.AND P6, PT, R125, R236, PT ;  /* 0x000000ec7d00720c */ /* 0x000fe40003fc6270 */
[----:B------:R-:W-:Y:S02]  /*13eb0*/  ISETP.GE.AND P3, PT, R123, R235, PT ;  /* 0x000000eb7b00720c */ /* 0x000fe40003f66270 */
[----:B------:R-:W-:Y:S01]  /*13ec0*/  FSEL R28, R38, -INF , !P0 ;  /* 0xff800000261c7808 */ /* 0x000fe20004000000 */
[----:B------:R4:W3:Y:S01]  /*13ed0*/  MUFU.TANH R27, R31 ;  /* 0x0000001f001b7308 */ /* 0x0008e20000002400 */
[----:B------:R-:W-:-:S02]  /*13ee0*/  FSEL R171, R171, -INF , !P5 ;  /* 0xff800000abab7808 */ /* 0x000fc40006800000 */
[----:B------:R-:W-:Y:S02]  /*13ef0*/  ISETP.GT.AND P0, PT, R46, R121, PT ;  /* 0x000000792e00720c */ /* 0x000fe40003f04270 */
[----:B------:R-:W-:Y:S02]  /*13f00*/  ISETP.GT.AND P5, PT, R238, R55, PT ;  /* 0x00000037ee00720c */ /* 0x000fe40003fa4270 */
[----:B------:R-:W-:Y:S02]  /*13f10*/  FSEL R28, R28, -INF , !P6 ;  /* 0xff8000001c1c7808 */ /* 0x000fe40007000000 */
[----:B------:R-:W-:Y:S02]  /*13f20*/  FSEL R5, R5, -INF , !P3 ;  /* 0xff80000005057808 */ /* 0x000fe40005800000 */
[C---:B------:R-:W-:Y:S02]  /*13f30*/  ISETP.GE.AND P6, PT, R121.reuse, R235, PT ;  /* 0x000000eb7900720c */ /* 0x040fe40003fc6270 */
[----:B------:R-:W-:-:S02]  /*13f40*/  ISETP.GE.AND P3, PT, R121, R236, PT ;  /* 0x000000ec7900720c */ /* 0x000fc40003f66270 */
[----:B------:R-:W-:Y:S01]  /*13f50*/  FSEL R16, R16, -INF , !P0 ;  /* 0xff80000010107808 */ /* 0x000fe20004000000 */
[-C--:B----4-:R-:W-:Y:S01]  /*13f60*/  FMUL.FTZ R31, R22, R61.reuse ;  /* 0x0000003d161f7220 */ /* 0x090fe20000410000 */
[----:B-1----:R-:W-:Y:S01]  /*13f70*/  FSEL R153, R153, -INF , !P5 ;  /* 0xff80000099997808 */ /* 0x002fe20006800000 */
[----:B------:R-:W-:Y:S01]  /*13f80*/  FMUL.FTZ R22, R23, R61 ;  /* 0x0000003d17167220 */ /* 0x000fe20000410000 */
[----:B------:R-:W-:Y:S01]  /*13f90*/  ISETP.GT.AND P1, PT, R46, R9, PT ;  /* 0x000000092e00720c */ /* 0x000fe20003f24270 */
[----:B------:R-:W1:Y:S01]  /*13fa0*/  MUFU.TANH R23, R31 ;  /* 0x0000001f00177308 */ /* 0x000e620000002400 */
[----:B------:R-:W-:Y:S02]  /*13fb0*/  ISETP.GE.AND P5, PT, R129, R236, PT ;  /* 0x000000ec8100720c */ /* 0x000fe40003fa6270 */
[----:B------:R-:W-:Y:S02]  /*13fc0*/  FSEL R21, R56, -INF , !P6 ;  /* 0xff80000038157808 */ /* 0x000fe40007000000 */
[----:B------:R-:W-:-:S02]  /*13fd0*/  FSEL R16, R16, -INF , !P3 ;  /* 0xff80000010107808 */ /* 0x000fc40005800000 */
[----:B------:R-:W-:Y:S02]  /*13fe0*/  ISETP.GE.AND P6, PT, R9, R236, PT ;  /* 0x000000ec0900720c */ /* 0x000fe40003fc6270 */
[----:B------:R-:W-:Y:S02]  /*13ff0*/  ISETP.GE.AND P3, PT, R119, R235, PT ;  /* 0x000000eb7700720c */ /* 0x000fe40003f66270 */
[----:B--2---:R-:W-:Y:S02]  /*14000*/  FSEL R12, R12, -INF , !P1 ;  /* 0xff8000000c0c7808 */ /* 0x004fe40004800000 */
[----:B------:R-:W-:Y:S02]  /*14010*/  FSEL R32, R32, -INF , !P5 ;  /* 0xff80000020207808 */ /* 0x000fe40006800000 */
[C---:B------:R-:W-:Y:S02]  /*14020*/  ISETP.GT.AND P0, PT, R46.reuse, R119, PT ;  /* 0x000000772e00720c */ /* 0x040fe40003f04270 */
[----:B------:R-:W-:-:S02]  /*14030*/  ISETP.GT.AND P1, PT, R46, R13, PT ;  /* 0x0000000d2e00720c */ /* 0x000fc40003f24270 */
[-C--:B------:R-:W-:Y:S02]  /*14040*/  ISETP.GE.AND P5, PT, R125, R235.reuse, PT ;  /* 0x000000eb7d00720c */ /* 0x080fe40003fa6270 */
[----:B------:R-:W-:Y:S02]  /*14050*/  FSEL R20, R12, -INF , !P6 ;  /* 0xff8000000c147808 */ /* 0x000fe40007000000 */
[----:B------:R-:W-:Y:S02]  /*14060*/  FSEL R17, R50, -INF , !P3 ;  /* 0xff80000032117808 */ /* 0x000fe40005800000 */
[C---:B------:R-:W-:Y:S02]  /*14070*/  ISETP.GE.AND P6, PT, R13.reuse, R235, PT ;  /* 0x000000eb0d00720c */ /* 0x040fe40003fc6270 */
[----:B---3--:R-:W-:Y:S02]  /*14080*/  FSEL R8, R8, -INF , !P0 ;  /* 0xff80000008087808 */ /* 0x008fe40004000000 */
[----:B------:R-:W-:-:S02]  /*14090*/  ISETP.GE.AND P3, PT, R13, R236, PT ;  /* 0x000000ec0d00720c */ /* 0x000fc40003f66270 */
[----:B------:R-:W-:Y:S02]  /*140a0*/  FSEL R12, R30, -INF , !P1 ;  /* 0xff8000001e0c7808 */ /* 0x000fe40004800000 */
[----:B------:R-:W-:Y:S02]  /*140b0*/  FSEL R29, R58, -INF , !P5 ;  /* 0xff8000003a1d7808 */ /* 0x000fe40006800000 */
[----:B------:R-:W-:Y:S02]  /*140c0*/  ISETP.GT.AND P0, PT, R46, R43, PT ;  /* 0x0000002b2e00720c */ /* 0x000fe40003f04270 */
[----:B------:R-:W-:Y:S01]  /*140d0*/  ISETP.GE.AND P5, PT, R123, R236, PT ;  /* 0x000000ec7b00720c */ /* 0x000fe20003fa6270 */
[----:B------:R-:W2:Y:S01]  /*140e0*/  MUFU.TANH R26, R26 ;  /* 0x0000001a001a7308 */ /* 0x000ea20000002400 */
[----:B------:R-:W-:Y:S02]  /*140f0*/  FSEL R13, R48, -INF , !P6 ;  /* 0xff800000300d7808 */ /* 0x000fe40007000000 */
[----:B------:R-:W-:-:S02]  /*14100*/  FSEL R12, R12, -INF , !P3 ;  /* 0xff8000000c0c7808 */ /* 0x000fc40005800000 */
[----:B------:R-:W-:Y:S02]  /*14110*/  ISETP.GE.AND P6, PT, R43, R236, PT ;  /* 0x000000ec2b00720c */ /* 0x000fe40003fc6270 */
[----:B------:R-:W-:Y:S02]  /*14120*/  ISETP.GE.AND P3, PT, R117, R235, PT ;  /* 0x000000eb7500720c */ /* 0x000fe40003f66270 */
[----:B------:R-:W-:Y:S02]  /*14130*/  FSEL R27, R27, -INF , !P0 ;  /* 0xff8000001b1b7808 */ /* 0x000fe40004000000 */
[----:B------:R-:W-:Y:S02]  /*14140*/  FSEL R24, R24, -INF , !P5 ;  /* 0xff80000018187808 */ /* 0x000fe40006800000 */
[----:B------:R-:W-:Y:S02]  /*14150*/  ISETP.GT.AND P0, PT, R46, R39, PT ;  /* 0x000000272e00720c */ /* 0x000fe40003f04270 */
[----:B------:R-:W-:Y:S01]  /*14160*/  ISETP.GE.AND P5, PT, R9, R235, PT ;  /* 0x000000eb0900720c */ /* 0x000fe20003fa6270 */
[----:B------:R-:W3:Y:S01]  /*14170*/  MUFU.TANH R22, R22 ;  /* 0x0000001600167308 */ /* 0x000ee20000002400 */
[----:B------:R-:W-:Y:S01]  /*14180*/  FSEL R38, R27, -INF , !P6 ;  /* 0xff8000001b267808 */ /* 0x000fe20007000000 */
[----:B------:R-:W-:Y:S01]  /*14190*/  FMUL.FTZ R27, R18, R61 ;  /* 0x0000003d121b7220 */ /* 0x000fe20000410000 */
[----:B------:R-:W-:-:S02]  /*141a0*/  FSEL R45, R42, -INF , !P3 ;  /* 0xff8000002a2d7808 */ /* 0x000fc40005800000 */
[-C--:B------:R-:W-:Y:S02]  /*141b0*/  ISETP.GE.AND P3, PT, R39, R236.reuse, PT ;  /* 0x000000ec2700720c */ /* 0x080fe40003f66270 */
[----:B-1----:R-:W-:Y:S02]  /*141c0*/  FSEL R23, R23, -INF , !P0 ;  /* 0xff80000017177808 */ /* 0x002fe40004000000 */
[----:B------:R-:W-:Y:S01]  /*141d0*/  FSEL R9, R52, -INF , !P5 ;  /* 0xff80000034097808 */ /* 0x000fe20006800000 */
[-C--:B------:R-:W-:Y:S01]  /*141e0*/  FMUL.FTZ R18, R19, R61.reuse ;  /* 0x0000003d13127220 */ /* 0x080fe20000410000 */
[----:B------:R-:W-:Y:S01]  /*141f0*/  ISETP.GE.AND P5, PT, R119, R236, PT ;  /* 0x000000ec7700720c */ /* 0x000fe20003fa6270 */
[----:B------:R-:W1:Y:S01]  /*14200*/  MUFU.TANH R19, R27 ;  /* 0x0000001b00137308 */ /* 0x000e620000002400 */
[----:B------:R-:W-:Y:S01]  /*14210*/  FSEL R42, R23, -INF , !P3 ;  /* 0xff800000172a7808 */ /* 0x000fe20005800000 */
[-C--:B------:R-:W-:Y:S01]  /*14220*/  FMUL.FTZ R23, R14, R61.reuse ;  /* 0x0000003d0e177220 */ /* 0x080fe20000410000 */
[----:B------:R-:W-:Y:S01]  /*14230*/  FSEL R8, R8, -INF , !P5 ;  /* 0xff80000008087808 */ /* 0x000fe20006800000 */
[----:B------:R-:W-:Y:S01]  /*14240*/  FMUL.FTZ R14, R15, R61 ;  /* 0x0000003d0f0e7220 */ /* 0x000fe20000410000 */
[----:B------:R-:W-:-:S02]  /*14250*/  ISETP.GE.AND P5, PT, R43, R235, PT ;  /* 0x000000eb2b00720c */ /* 0x000fc40003fa6270 */
[----:B------:R-:W-:Y:S01]  /*14260*/  ISETP.GT.AND P1, PT, R46, R117, PT ;  /* 0x000000752e00720c */ /* 0x000fe20003f24270 */
[----:B------:R-:W4:Y:S01]  /*14270*/  MUFU.TANH R15, R23 ;  /* 0x00000017000f7308 */ /* 0x000f220000002400 */
[----:B------:R-:W-:Y:S02]  /*14280*/  FSEL R43, R44, -INF , !P5 ;  /* 0xff8000002c2b7808 */ /* 0x000fe40006800000 */
[----:B------:R-:W-:Y:S02]  /*14290*/  ISETP.GE.AND P5, PT, R117, R236, PT ;  /* 0x000000ec7500720c */ /* 0x000fe40003fa6270 */
[----:B------:R-:W-:Y:S02]  /*142a0*/  ISETP.GE.AND P6, PT, R39, R235, PT ;  /* 0x000000eb2700720c */ /* 0x000fe40003fc6270 */
[----:B--2---:R-:W-:Y:S02]  /*142b0*/  FSEL R26, R26, -INF , !P1 ;  /* 0xff8000001a1a7808 */ /* 0x004fe40004800000 */
[----:B------:R-:W-:-:S02]  /*142c0*/  ISETP.GT.AND P1, PT, R46, R95, PT ;  /* 0x0000005f2e00720c */ /* 0x000fc40003f24270 */
[----:B------:R-:W-:Y:S02]  /*142d0*/  FSEL R44, R26, -INF , !P5 ;  /* 0xff8000001a2c7808 */ /* 0x000fe40006800000 */
[----:B------:R-:W-:Y:S02]  /*142e0*/  FSEL R39, R36, -INF , !P6 ;  /* 0xff80000024277808 */ /* 0x000fe40007000000 */
[C---:B------:R-:W-:Y:S02]  /*142f0*/  ISETP.GE.AND P5, PT, R95.reuse, R235, PT ;  /* 0x000000eb5f00720c */ /* 0x040fe40003fa6270 */
[----:B------:R-:W-:Y:S02]  /*14300*/  ISETP.GE.AND P6, PT, R95, R236, PT ;  /* 0x000000ec5f00720c */ /* 0x000fe40003fc6270 */
[----:B---3--:R-:W-:Y:S02]  /*14310*/  FSEL R22, R22, -INF , !P1 ;  /* 0xff80000016167808 */ /* 0x008fe40004800000 */
[----:B------:R-:W-:-:S02]  /*14320*/  ISETP.GT.AND P0, PT, R46, R93, PT ;  /* 0x0000005d2e00720c */ /* 0x000fc40003f04270 */
[----:B------:R-:W-:Y:S02]  /*14330*/  FSEL R37, R37, -INF , !P5 ;  /* 0xff80000025257808 */ /* 0x000fe40006800000 */
[----:B------:R-:W-:Y:S02]  /*14340*/  FSEL R36, R22, -INF , !P6 ;  /* 0xff80000016247808 */ /* 0x000fe40007000000 */
[----:B------:R-:W-:Y:S02]  /*14350*/  ISETP.GE.AND P5, PT, R93, R236, PT ;  /* 0x000000ec5d00720c */ /* 0x000fe40003fa6270 */
[----:B------:R-:W-:Y:S02]  /*14360*/  ISETP.GE.AND P6, PT, R87, R235, PT ;  /* 0x000000eb5700720c */ /* 0x000fe40003fc6270 */
[----:B-1----:R-:W-:Y:S02]  /*14370*/  FSEL R19, R19, -INF , !P0 ;  /* 0xff80000013137808 */ /* 0x002fe40004000000 */
[----:B------:R-:W-:-:S02]  /*14380*/  ISETP.GT.AND P0, PT, R46, R85, PT ;  /* 0x000000552e00720c */ /* 0x000fc40003f04270 */
[----:B------:R-:W-:Y:S01]  /*14390*/  FSEL R168, R19, -INF , !P5 ;  /* 0xff80000013a87808 */ /* 0x000fe20006800000 */
[-C--:B------:R-:W-:Y:S01]  /*143a0*/  FMUL.FTZ R19, R10, R61.reuse ;  /* 0x0000003d0a137220 */ /* 0x080fe20000410000 */
[----:B------:R-:W-:Y:S02]  /*143b0*/  FSEL R165, R165, -INF , !P6 ;  /* 0xff800000a5a57808 */ /* 0x000fe40007000000 */
[----:B------:R-:W-:Y:S02]  /*143c0*/  ISETP.GE.AND P6, PT, R85, R236, PT ;  /* 0x000000ec5500720c */ /* 0x000fe40003fc6270 */
[----:B----4-:R-:W-:Y:S01]  /*143d0*/  FSEL R15, R15, -INF , !P0 ;  /* 0xff8000000f0f7808 */ /* 0x010fe20004000000 */
[-C--:B------:R-:W-:Y:S02]  /*143e0*/  FMUL.FTZ R10, R11, R61.reuse ;  /* 0x0000003d0b0a7220 */ /* 0x080fe40000410000 */
[----:B------:R-:W1:Y:S01]  /*143f0*/  MUFU.TANH R11, R19 ;  /* 0x00000013000b7308 */ /* 0x000e620000002400 */
[----:B------:R-:W-:Y:S01]  /*14400*/  FSEL R164, R15, -INF , !P6 ;  /* 0xff8000000fa47808 */ /* 0x000fe20007000000 */
[-C--:B------:R-:W-:Y:S01]  /*14410*/  FMUL.FTZ R15, R6, R61.reuse ;  /* 0x0000003d060f7220 */ /* 0x080fe20000410000 */
[----:B------:R-:W-:-:S05]  /*14420*/  FMUL.FTZ R6, R7, R61 ;  /* 0x0000003d07067220 */ /* 0x000fca0000410000 */
[----:B------:R-:W2:Y:S08]  /*14430*/  MUFU.TANH R18, R18 ;  /* 0x0000001200127308 */ /* 0x000eb00000002400 */
[----:B------:R-:W3:Y:S01]  /*14440*/  MUFU.TANH R7, R15 ;  /* 0x0000000f00077308 */ /* 0x000ee20000002400 */
[----:B------:R-:W-:-:S07]  /*14450*/  ISETP.GT.AND P0, PT, R46, R81, PT ;  /* 0x000000512e00720c */ /* 0x000fce0003f04270 */
[----:B------:R-:W4:Y:S01]  /*14460*/  MUFU.TANH R14, R14 ;  /* 0x0000000e000e7308 */ /* 0x000f220000002400 */
[----:B------:R-:W-:-:S07]  /*14470*/  ISETP.GT.AND P1, PT, R46, R87, PT ;  /* 0x000000572e00720c */ /* 0x000fce0003f24270 */
[----:B------:R-:W4:Y:S01]  /*14480*/  MUFU.TANH R10, R10 ;  /* 0x0000000a000a7308 */ /* 0x000f220000002400 */
[----:B-1----:R-:W-:Y:S01]  /*14490*/  FSEL R11, R11, -INF , !P0 ;  /* 0xff8000000b0b7808 */ /* 0x002fe20004000000 */
[----:B------:R-:W-:Y:S01]  /*144a0*/  FMUL.FTZ R111, R111, R61 ;  /* 0x0000003d6f6f7220 */ /* 0x000fe20000410000 */
[----:B------:R-:W-:Y:S02]  /*144b0*/  ISETP.GT.AND P0, PT, R46, R77, PT ;  /* 0x0000004d2e00720c */ /* 0x000fe40003f04270 */
[----:B--2---:R-:W-:-:S03]  /*144c0*/  FSEL R18, R18, -INF , !P1 ;  /* 0xff80000012127808 */ /* 0x004fc60004800000 */
[----:B------:R-:W1:Y:S01]  /*144d0*/  MUFU.TANH R6, R6 ;  /* 0x0000000600067308 */ /* 0x000e620000002400 */
[----:B------:R-:W-:Y:S02]  /*144e0*/  ISETP.GT.AND P1, PT, R46, R83, PT ;  /* 0x000000532e00720c */ /* 0x000fe40003f24270 */
[----:B---3--:R-:W-:Y:S02]  /*144f0*/  FSEL R174, R7, -INF , !P0 ;  /* 0xff80000007ae7808 */ /* 0x008fe40004000000 */
[----:B----4-:R-:W-:-:S03]  /*14500*/  FSEL R14, R14, -INF , !P1 ;  /* 0xff8000000e0e7808 */ /* 0x010fc60004800000 */
[----:B------:R-:W2:Y:S01]  /*14510*/  MUFU.TANH R7, R111 ;  /* 0x0000006f00077308 */ /* 0x000ea20000002400 */
[----:B------:R-:W-:Y:S01]  /*14520*/  ISETP.GT.AND P1, PT, R46, R79, PT ;  /* 0x0000004f2e00720c */ /* 0x000fe20003f24270 */
[----:B------:R-:W-:Y:S01]  /*14530*/  FMUL.FTZ R110, R110, R61 ;  /* 0x0000003d6e6e7220 */ /* 0x000fe20000410000 */
[-C--:B------:R-:W-:Y:S02]  /*14540*/  ISETP.GE.AND P5, PT, R85, R235.reuse, PT ;  /* 0x000000eb5500720c */ /* 0x080fe40003fa6270 */
[----:B------:R-:W-:Y:S02]  /*14550*/  ISETP.GE.AND P3, PT, R93, R235, PT ;  /* 0x000000eb5d00720c */ /* 0x000fe40003f66270 */
[----:B------:R-:W-:Y:S01]  /*14560*/  FSEL R176, R10, -INF , !P1 ;  /* 0xff8000000ab07808 */ /* 0x000fe20004800000 */
[----:B------:R-:W-:Y:S01]  /*14570*/  FMUL.FTZ R106, R106, R61 ;  /* 0x0000003d6a6a7220 */ /* 0x000fe20000410000 */
[----:B------:R-:W-:Y:S01]  /*14580*/  FSEL R177, R177, -INF , !P5 ;  /* 0xff800000b1b17808 */ /* 0x000fe20006800000 */
[----:B------:R-:W3:Y:S01]  /*14590*/  MUFU.TANH R10, R110 ;  /* 0x0000006e000a7308 */ /* 0x000ee20000002400 */
[----:B------:R-:W-:-:S02]  /*145a0*/  ISETP.GT.AND P1, PT, R46, R75, PT ;  /* 0x0000004b2e00720c */ /* 0x000fc40003f24270 */
[-C--:B------:R-:W-:Y:S02]  /*145b0*/  ISETP.GE.AND P5, PT, R83, R236.reuse, PT ;  /* 0x000000ec5300720c */ /* 0x080fe40003fa6270 */
[----:B------:R-:W-:Y:S02]  /*145c0*/  FSEL R163, R163, -INF , !P3 ;  /* 0xff800000a3a37808 */ /* 0x000fe40005800000 */
[----:B------:R-:W-:Y:S02]  /*145d0*/  ISETP.GE.AND P3, PT, R87, R236, PT ;  /* 0x000000ec5700720c */ /* 0x000fe40003f66270 */
[----:B-1----:R-:W-:Y:S02]  /*145e0*/  FSEL R188, R6, -INF , !P1 ;  /* 0xff80000006bc7808 */ /* 0x002fe40004800000 */
[----:B------:R-:W-:Y:S01]  /*145f0*/  FSEL R166, R14, -INF , !P5 ;  /* 0xff8000000ea67808 */ /* 0x000fe20006800000 */
[----:B------:R-:W1:Y:S01]  /*14600*/  MUFU.TANH R6, R106 ;  /* 0x0000006a00067308 */ /* 0x000e620000002400 */
[----:B------:R-:W-:Y:S01]  /*14610*/  ISETP.GE.AND P5, PT, R79, R235, PT ;  /* 0x000000eb4f00720c */ /* 0x000fe20003fa6270 */
[----:B------:R-:W-:Y:S01]  /*14620*/  FMUL.FTZ R102, R102, R61 ;  /* 0x0000003d66667220 */ /* 0x000fe20000410000 */
[----:B------:R-:W-:-:S02]  /*14630*/  FSEL R170, R18, -INF , !P3 ;  /* 0xff80000012aa7808 */ /* 0x000fc40005800000 */
[----:B------:R-:W-:Y:S02]  /*14640*/  ISETP.GT.AND P1, PT, R46, R71, PT ;  /* 0x000000472e00720c */ /* 0x000fe40003f24270 */
[-C--:B------:R-:W-:Y:S02]  /*14650*/  ISETP.GE.AND P3, PT, R83, R235.reuse, PT ;  /* 0x000000eb5300720c */ /* 0x080fe40003f66270 */
[----:B------:R-:W-:Y:S02]  /*14660*/  FSEL R179, R179, -INF , !P5 ;  /* 0xff800000b3b37808 */ /* 0x000fe40006800000 */
[----:B------:R-:W-:Y:S02]  /*14670*/  ISETP.GE.AND P5, PT, R77, R236, PT ;  /* 0x000000ec4d00720c */ /* 0x000fe40003fa6270 */
[----:B--2---:R-:W-:Y:S02]  /*14680*/  FSEL R182, R7, -INF , !P1 ;  /* 0xff80000007b67808 */ /* 0x004fe40004800000 */
[----:B------:R-:W-:Y:S01]  /*14690*/  FSEL R167, R167, -INF , !P3 ;  /* 0xff800000a7a77808 */ /* 0x000fe20005800000 */
[----:B------:R-:W2:Y:S01]  /*146a0*/  MUFU.TANH R7, R102 ;  /* 0x0000006600077308 */ /* 0x000ea20000002400 */
[----:B------:R-:W-:-:S02]  /*146b0*/  ISETP.GE.AND P6, PT, R81, R235, PT ;  /* 0x000000eb5100720c */ /* 0x000fc40003fc6270 */
[----:B------:R-:W-:Y:S01]  /*146c0*/  ISETP.GE.AND P3, PT, R81, R236, PT ;  /* 0x000000ec5100720c */ /* 0x000fe20003f66270 */
[----:B------:R-:W-:Y:S01]  /*146d0*/  FMUL.FTZ R107, R107, R61 ;  /* 0x0000003d6b6b7220 */ /* 0x000fe20000410000 */
[----:B------:R-:W-:Y:S02]  /*146e0*/  ISETP.GT.AND P0, PT, R46, R73, PT ;  /* 0x000000492e00720c */ /* 0x000fe40003f04270 */
[----:B------:R-:W-:Y:S02]  /*146f0*/  FSEL R174, R174, -INF , !P5 ;  /* 0xff800000aeae7808 */ /* 0x000fe40006800000 */
[----:B------:R-:W-:Y:S02]  /*14700*/  ISETP.GE.AND P5, PT, R73, R235, PT ;  /* 0x000000eb4900720c */ /* 0x000fe40003fa6270 */
[----:B------:R-:W-:Y:S02]  /*14710*/  FSEL R185, R185, -INF , !P6 ;  /* 0xff800000b9b97808 */ /* 0x000fe40007000000 */
[----:B------:R-:W-:-:S02]  /*14720*/  FSEL R178, R11, -INF , !P3 ;  /* 0xff8000000bb27808 */ /* 0x000fc40005800000 */
[-C--:B------:R-:W-:Y:S02]  /*14730*/  ISETP.GE.AND P6, PT, R79, R236.reuse, PT ;  /* 0x000000ec4f00720c */ /* 0x080fe40003fc6270 */
[----:B------:R-:W-:Y:S02]  /*14740*/  ISETP.GE.AND P3, PT, R77, R235, PT ;  /* 0x000000eb4d00720c */ /* 0x000fe40003f66270 */
[----:B---3--:R-:W-:Y:S01]  /*14750*/  FSEL R184, R10, -INF , !P0 ;  /* 0xff8000000ab87808 */ /* 0x008fe20004000000 */
[----:B------:R-:W-:Y:S01]  /*14760*/  FMUL.FTZ R103, R103, R61 ;  /* 0x0000003d67677220 */ /* 0x000fe20000410000 */
[----:B------:R-:W-:Y:S01]  /*14770*/  ISETP.GT.AND P0, PT, R46, R69, PT ;  /* 0x000000452e00720c */ /* 0x000fe20003f04270 */
[----:B------:R-:W3:Y:S01]  /*14780*/  MUFU.TANH R10, R107 ;  /* 0x0000006b000a7308 */ /* 0x000ee20000002400 */
[----:B------:R-:W-:Y:S02]  /*14790*/  FSEL R175, R175, -INF , !P5 ;  /* 0xff800000afaf7808 */ /* 0x000fe40006800000 */
[----:B------:R-:W-:-:S02]  /*147a0*/  ISETP.GE.AND P5, PT, R71, R236, PT ;  /* 0x000000ec4700720c */ /* 0x000fc40003fa6270 */
[----:B------:R-:W-:Y:S02]  /*147b0*/  FSEL R176, R176, -INF , !P6 ;  /* 0xff800000b0b07808 */ /* 0x000fe40007000000 */
[----:B------:R-:W-:Y:S02]  /*147c0*/  FSEL R183, R183, -INF , !P3 ;  /* 0xff800000b7b77808 */ /* 0x000fe40005800000 */
[C---:B------:R-:W-:Y:S02]  /*147d0*/  ISETP.GE.AND P6, PT, R75.reuse, R235, PT ;  /* 0x000000eb4b00720c */ /* 0x040fe40003fc6270 */
[----:B------:R-:W-:Y:S02]  /*147e0*/  ISETP.GE.AND P3, PT, R75, R236, PT ;  /* 0x000000ec4b00720c */ /* 0x000fe40003f66270 */
[----:B-1----:R-:W-:Y:S02]  /*147f0*/  FSEL R180, R6, -INF , !P0 ;  /* 0xff80000006b47808 */ /* 0x002fe40004000000 */
[----:B------:R-:W1:Y:S01]  /*14800*/  MUFU.TANH R6, R103 ;  /* 0x0000006700067308 */ /* 0x000e620000002400 */
[----:B------:R-:W-:-:S02]  /*14810*/  FSEL R182, R182, -INF , !P5 ;  /* 0xff800000b6b67808 */ /* 0x000fc40006800000 */
[----:B------:R-:W-:Y:S02]  /*14820*/  ISETP.GE.AND P5, PT, R67, R235, PT ;  /* 0x000000eb4300720c */ /* 0x000fe40003fa6270 */
[----:B------:R-:W-:Y:S02]  /*14830*/  ISETP.GT.AND P0, PT, R46, R65, PT ;  /* 0x000000412e00720c */ /* 0x000fe40003f04270 */
[----:B------:R-:W-:Y:S02]  /*14840*/  FSEL R181, R181, -INF , !P6 ;  /* 0xff800000b5b57808 */ /* 0x000fe40007000000 */
[----:B------:R-:W-:Y:S02]  /*14850*/  FSEL R188, R188, -INF , !P3 ;  /* 0xff800000bcbc7808 */ /* 0x000fe40005800000 */
[----:B------:R-:W-:Y:S02]  /*14860*/  ISETP.GE.AND P6, PT, R73, R236, PT ;  /* 0x000000ec4900720c */ /* 0x000fe40003fc6270 */
[----:B------:R-:W-:-:S02]  /*14870*/  ISETP.GE.AND P3, PT, R71, R235, PT ;  /* 0x000000eb4700720c */ /* 0x000fc40003f66270 */
[----:B------:R-:W-:Y:S02]  /*14880*/  FSEL R169, R169, -INF , !P5 ;  /* 0xff800000a9a97808 */ /* 0x000fe40006800000 */
[----:B--2---:R-:W-:Y:S01]  /*14890*/  FSEL R7, R7, -INF , !P0 ;  /* 0xff80000007077808 */ /* 0x004fe20004000000 */
[----:B------:R-:W-:Y:S01]  /*148a0*/  FMUL.FTZ R99, R99, R61 ;  /* 0x0000003d63637220 */ /* 0x000fe20000410000 */
[----:B------:R-:W-:Y:S02]  /*148b0*/  ISETP.GE.AND P5, PT, R65, R236, PT ;  /* 0x000000ec4100720c */ /* 0x000fe40003fa6270 */
[----:B------:R-:W-:Y:S02]  /*148c0*/  FSEL R184, R184, -INF , !P6 ;  /* 0xff800000b8b87808 */ /* 0x000fe40007000000 */
[----:B------:R-:W-:Y:S02]  /*148d0*/  FSEL R173, R173, -INF , !P3 ;  /* 0xff800000adad7808 */ /* 0x000fe40005800000 */
[----:B------:R-:W-:-:S02]  /*148e0*/  ISETP.GE.AND P6, PT, R69, R235, PT ;  /* 0x000000eb4500720c */ /* 0x000fc40003fc6270 */
[-C--:B------:R-:W-:Y:S02]  /*148f0*/  ISETP.GE.AND P3, PT, R69, R236.reuse, PT ;  /* 0x000000ec4500720c */ /* 0x080fe40003f66270 */
[----:B------:R-:W-:Y:S02]  /*14900*/  ISETP.GT.AND P1, PT, R46, R67, PT ;  /* 0x000000432e00720c */ /* 0x000fe40003f24270 */
[----:B------:R-:W-:Y:S02]  /*14910*/  FSEL R162, R7, -INF , !P5 ;  /* 0xff80000007a27808 */ /* 0x000fe40006800000 */
[----:B------:R-:W2:Y:S01]  /*14920*/  MUFU.TANH R7, R99 ;  /* 0x0000006300077308 */ /* 0x000ea20000002400 */
[----:B------:R-:W-:Y:S02]  /*14930*/  FSEL R171, R171, -INF , !P6 ;  /* 0xff800000abab7808 */ /* 0x000fe40007000000 */
[----:B------:R-:W-:Y:S02]  /*14940*/  FSEL R180, R180, -INF , !P3 ;  /* 0xff800000b4b47808 */ /* 0x000fe40005800000 */
[----:B---3--:R-:W-:Y:S01]  /*14950*/  FSEL R10, R10, -INF , !P1 ;  /* 0xff8000000a0a7808 */ /* 0x008fe20004800000 */
[----:B------:R-:W-:Y:S01]  /*14960*/  FMUL.FTZ R98, R98, R61 ;  /* 0x0000003d62627220 */ /* 0x000fe20000410000 */
[----:B------:R-:W-:-:S02]  /*14970*/  ISETP.GE.AND P6, PT, R67, R236, PT ;  /* 0x000000ec4300720c */ /* 0x000fc40003fc6270 */
[----:B------:R-:W-:Y:S02]  /*14980*/  ISETP.GE.AND P3, PT, R65, R235, PT ;  /* 0x000000eb4100720c */ /* 0x000fe40003f66270 */
[----:B------:R-:W-:Y:S02]  /*14990*/  ISETP.GT.AND P1, PT, R46, R59, PT ;  /* 0x0000003b2e00720c */ /* 0x000fe40003f24270 */
[----:B------:R-:W-:Y:S02]  /*149a0*/  FSEL R172, R10, -INF , !P6 ;  /* 0xff8000000aac7808 */ /* 0x000fe40007000000 */
[----:B------:R-:W-:Y:S01]  /*149b0*/  FSEL R159, R159, -INF , !P3 ;  /* 0xff8000009f9f7808 */ /* 0x000fe20005800000 */
[----:B------:R-:W3:Y:S01]  /*149c0*/  MUFU.TANH R10, R98 ;  /* 0x00000062000a7308 */ /* 0x000ee20000002400 */
[----:B-1----:R-:W-:Y:S01]  /*149d0*/  FSEL R6, R6, -INF , !P1 ;  /* 0xff80000006067808 */ /* 0x002fe20004800000 */
[----:B------:R-:W-:Y:S01]  /*149e0*/  FMUL.FTZ R114, R114, R61 ;  /* 0x0000003d72727220 */ /* 0x000fe20000410000 */
[----:B------:R-:W-:-:S04]  /*149f0*/  ISETP.GE.AND P3, PT, R59, R236, PT ;  /* 0x000000ec3b00720c */ /* 0x000fc80003f66270 */
[----:B------:R-:W-:Y:S02]  /*14a00*/  FSEL R160, R6, -INF , !P3 ;  /* 0xff80000006a07808 */ /* 0x000fe40005800000 */
[----:B------:R-:W1:Y:S01]  /*14a10*/  MUFU.TANH R6, R114 ;  /* 0x0000007200067308 */ /* 0x000e620000002400 */
[----:B------:R-:W-:Y:S02]  /*14a20*/  ISETP.GE.AND P5, PT, R57, R235, PT ;  /* 0x000000eb3900720c */ /* 0x000fe40003fa6270 */
[----:B------:R-:W-:Y:S02]  /*14a30*/  ISETP.GT.AND P1, PT, R46, R55, PT ;  /* 0x000000372e00720c */ /* 0x000fe40003f24270 */
[----:B------:R-:W-:Y:S02]  /*14a40*/  FSEL R155, R155, -INF , !P5 ;  /* 0xff8000009b9b7808 */ /* 0x000fe40006800000 */
[----:B--2---:R-:W-:Y:S01]  /*14a50*/  FSEL R7, R7, -INF , !P1 ;  /* 0xff80000007077808 */ /* 0x004fe20004800000 */
[----:B------:R-:W-:Y:S01]  /*14a60*/  FMUL.FTZ R90, R90, R61 ;  /* 0x0000003d5a5a7220 */ /* 0x000fe20000410000 */
[----:B------:R-:W-:-:S02]  /*14a70*/  ISETP.GE.AND P5, PT, R55, R236, PT ;  /* 0x000000ec3700720c */ /* 0x000fc40003fa6270 */
[----:B------:R-:W-:Y:S02]  /*14a80*/  ISETP.GE.AND P6, PT, R59, R235, PT ;  /* 0x000000eb3b00720c */ /* 0x000fe40003fc6270 */
[----:B------:R-:W-:Y:S02]  /*14a90*/  ISETP.GT.AND P0, PT, R46, R57, PT ;  /* 0x000000392e00720c */ /* 0x000fe40003f04270 */
[----:B------:R-:W-:Y:S02]  /*14aa0*/  FSEL R156, R7, -INF , !P5 ;  /* 0xff800000079c7808 */ /* 0x000fe40006800000 */
[----:B------:R-:W2:Y:S01]  /*14ab0*/  MUFU.TANH R7, R90 ;  /* 0x0000005a00077308 */ /* 0x000ea20000002400 */
        /* <DEDUP_REMOVED lines=14> */
[C---:B------:R-:W-:Y:S02]  /*14ba0*/  ISETP.GT.AND P0, PT, R46.reuse, R47, PT ;  /* 0x0000002f2e00720c */ /* 0x040fe40003f04270 */
[----:B------:R-:W-:Y:S02]  /*14bb0*/  ISETP.GE.AND P6, PT, R53, R235, PT ;  /* 0x000000eb3500720c */ /* 0x000fe40003fc6270 */
[----:B--2---:R-:W-:Y:S02]  /*14bc0*/  FSEL R7, R7, -INF , !P0 ;  /* 0xff80000007077808 */ /* 0x004fe40004000000 */
[----:B------:R-:W-:Y:S02]  /*14bd0*/  ISETP.GT.AND P0, PT, R49, R218, PT ;  /* 0x000000da3100720c */ /* 0x000fe40003f04270 */
[----:B------:R-:W-:-:S02]  /*14be0*/  ISETP.GT.AND P1, PT, R46, R51, PT ;  /* 0x000000332e00720c */ /* 0x000fc40003f24270 */
[----:B------:R-:W-:Y:S02]  /*14bf0*/  FSEL R151, R151, -INF , !P6 ;  /* 0xff80000097977808 */ /* 0x000fe40007000000 */
[CC--:B------:R-:W-:Y:S02]  /*14c00*/  ISETP.GE.AND P5, PT, R51.reuse, R235.reuse, PT ;  /* 0x000000eb3300720c */ /* 0x0c0fe40003fa6270 */
[----:B------:R-:W-:Y:S01]  /*14c10*/  ISETP.GE.AND P6, PT, R51, R236, PT ;  /* 0x000000ec3300720c */ /* 0x000fe20003fc6270 */
[----:B------:R-:W-:Y:S01]  /*14c20*/  BAR.SYNC.DEFER_BLOCKING 0x0 ;  /* 0x0000000000007b1d */ /* 0x000fe20000010000 */
[----:B------:R-:W-:Y:S02]  /*14c30*/  ISETP.GE.AND P3, PT, R47, R235, PT ;  /* 0x000000eb2f00720c */ /* 0x000fe40003f66270 */
[----:B---3--:R-:W-:Y:S02]  /*14c40*/  FSEL R10, R10, -INF , !P1 ;  /* 0xff8000000a0a7808 */ /* 0x008fe40004800000 */
[----:B------:R-:W-:-:S02]  /*14c50*/  ISETP.GT.AND P1, PT, R46, R3, PT ;  /* 0x000000032e00720c */ /* 0x000fc40003f24270 */
[----:B------:R-:W-:Y:S02]  /*14c60*/  FSEL R149, R149, -INF , !P5 ;  /* 0xff80000095957808 */ /* 0x000fe40006800000 */
[----:B------:R-:W-:Y:S02]  /*14c70*/  FSEL R152, R10, -INF , !P6 ;  /* 0xff8000000a987808 */ /* 0x000fe40007000000 */
[----:B------:R-:W-:Y:S01]  /*14c80*/  FSEL R144, R144, -INF , !P3 ;  /* 0xff80000090907808 */ /* 0x000fe20005800000 */
[----:B------:R-:W-:Y:S01]  /*14c90*/  BSSY.RECONVERGENT B1, `(.L_x_6400) ;  /* 0x000007b000017945 */ /* 0x000fe20003800200 */
[-C--:B------:R-:W-:Y:S02]  /*14ca0*/  ISETP.GE.AND P5, PT, R47, R236.reuse, PT ;  /* 0x000000ec2f00720c */ /* 0x080fe40003fa6270 */
[C---:B------:R-:W-:Y:S02]  /*14cb0*/  ISETP.GE.AND P6, PT, R3.reuse, R235, PT ;  /* 0x000000eb0300720c */ /* 0x040fe40003fc6270 */
[----:B------:R-:W-:-:S02]  /*14cc0*/  ISETP.GE.AND P3, PT, R3, R236, PT ;  /* 0x000000ec0300720c */ /* 0x000fc40003f66270 */
[----:B-1----:R-:W-:Y:S01]  /*14cd0*/  FSEL R6, R6, -INF , !P1 ;  /* 0xff80000006067808 */ /* 0x002fe20004800000 */
[----:B------:R-:W-:Y:S01]  /*14ce0*/  IMAD.MOV.U32 R61, RZ, RZ, R49 ;  /* 0x000000ffff3d7224 */ /* 0x000fe200078e0031 */
        /* <DEDUP_REMOVED lines=19> */
.L_x_6403:
        /* <DEDUP_REMOVED lines=60> */
.L_x_6404:
[----:B------:R-:W-:Y:S05]  /*151e0*/  BSYNC.RECONVERGENT B0 ;  /* 0x0000000000007941 */ /* 0x000fea0003800200 */
.L_x_6402:
        /* <DEDUP_REMOVED lines=37> */
.L_x_6401:
[----:B------:R-:W-:Y:S05]  /*15440*/  BSYNC.RECONVERGENT B1 ;  /* 0x0000000000017941 */ /* 0x000fea0003800200 */
.L_x_6400:
        /* <DEDUP_REMOVED lines=113> */
[-C--:B------:R-:W-:Y:S01]  /*15b60*/  FFMA.FTZ R171, R171, R147.reuse, -R146 ;  /* 0x00000093abab7223 */ /* 0x080fe20000010892 */
[----:B------:R-:W-:Y:S01]  /*15b70*/  MUFU.EX2 R58, R58 ;  /* 0x0000003a003a7308 */ /* 0x000fe20000000800 */
[-CC-:B------:R-:W-:Y:S01]  /*15b80*/  FFMA.FTZ R172, R172, R147.reuse, -R145.reuse ;  /* 0x00000093acac7223 */ /* 0x180fe20000010891 */
[-CC-:B------:R-:W-:Y:S01]  /*15b90*/  FFMA.FTZ R160, R160, R147.reuse, -R145.reuse ;  /* 0x00000093a0a07223 */ /* 0x180fe20000010891 */
[-CC-:B------:R-:W-:Y:S01]  /*15ba0*/  FFMA.FTZ R158, R158, R147.reuse, -R145.reuse ;  /* 0x000000939e9e7223 */ /* 0x180fe20000010891 */
[----:B------:R-:W4:Y:S01]  /*15bb0*/  MUFU.EX2 R57, R57 ;  /* 0x0000003900397308 */ /* 0x000f220000000800 */
[C---:B------:R-:W-:Y:S01]  /*15bc0*/  HMMA.16816.F32 R104, R68.reuse, R100, RZ ;  /* 0x000000644468723c */ /* 0x040fe200000018ff */
[----:B------:R-:W-:Y:S01]  /*15bd0*/  FFMA.FTZ R245, R142, R147, -R145 ;  /* 0x000000938ef57223 */ /* 0x000fe20000010891 */
[----:B------:R-:W-:Y:S01]  /*15be0*/  FADD.FTZ R139, R139, R138 ;  /* 0x0000008a8b8b7221 */ /* 0x000fe20000010000 */
[----:B------:R-:W-:Y:S01]  /*15bf0*/  MUFU.EX2 R54, R54 ;  /* 0x0000003600367308 */ /* 0x000fe20000000800 */
[----:B------:R-:W-:Y:S01]  /*15c00*/  FADD.FTZ R141, R141, R140 ;  /* 0x0000008c8d8d7221 */ /* 0x000fe20000010000 */
[----:B------:R-:W-:Y:S01]  /*15c10*/  ISETP.GT.AND P0, PT, R61, R218, PT ;  /* 0x000000da3d00720c */ /* 0x000fe20003f04270 */
[----:B------:R-:W-:Y:S01]  /*15c20*/  FADD.FTZ R62, R62, R139 ;  /* 0x0000008b3e3e7221 */ /* 0x000fe20000010000 */
[----:B------:R-:W5:Y:S01]  /*15c30*/  MUFU.EX2 R53, R53 ;  /* 0x0000003500357308 */ /* 0x000f620000000800 */
[----:B------:R-:W-:Y:S01]  /*15c40*/  HMMA.16816.F32 R100, R68, R102, RZ ;  /* 0x000000664464723c */ /* 0x000fe200000018ff */
[----:B------:R-:W-:Y:S01]  /*15c50*/  FADD.FTZ R66, R66, R141 ;  /* 0x0000008d42427221 */ /* 0x000fe20000010000 */
[----:B------:R-:W-:Y:S01]  /*15c60*/  FADD.FTZ R59, R59, R62 ;  /* 0x0000003e3b3b7221 */ /* 0x000fe20000010000 */
[----:B------:R-:W2:Y:S02]  /*15c70*/  MUFU.EX2 R51, R51 ;  /* 0x0000003300337308 */ /* 0x000ea40000000800 */
[----:B------:R-:W-:-:S02]  /*15c80*/  FADD.FTZ R65, R65, R66 ;  /* 0x0000004241417221 */ /* 0x000fc40000010000 */
[----:B------:R1:W-:Y:S01]  /*15c90*/  MUFU.EX2 R43, R42 ;  /* 0x0000002a002b7308 */ /* 0x0003e20000000800 */
[C---:B------:R-:W-:Y:S03]  /*15ca0*/  HMMA.16816.F32 R120, R68.reuse, R116, RZ ;  /* 0x000000744478723c */ /* 0x040fe600000018ff */
[----:B------:R-:W-:Y:S04]  /*15cb0*/  MUFU.EX2 R48, R48 ;  /* 0x0000003000307308 */ /* 0x000fe80000000800 */
[----:B------:R-:W-:Y:S01]  /*15cc0*/  MUFU.EX2 R47, R47 ;  /* 0x0000002f002f7308 */ /* 0x000fe20000000800 */
[----:B------:R-:W-:Y:S03]  /*15cd0*/  HMMA.16816.F32 R88, R68, R84, RZ ;  /* 0x000000544458723c */ /* 0x000fe600000018ff */
[----:B------:R-:W-:Y:S01]  /*15ce0*/  MUFU.EX2 R50, R50 ;  /* 0x0000003200327308 */ /* 0x000fe20000000800 */
[----:B-1----:R-:W-:-:S03]  /*15cf0*/  FFMA.FTZ R42, R36, R147, -R145 ;  /* 0x00000093242a7223 */ /* 0x002fc60000010891 */
[----:B------:R-:W1:Y:S01]  /*15d00*/  MUFU.EX2 R49, R49 ;  /* 0x0000003100317308 */ /* 0x000e620000000800 */
[C---:B------:R-:W-:Y:S01]  /*15d10*/  HMMA.16816.F32 R128, R68.reuse, R124, RZ ;  /* 0x0000007c4480723c */ /* 0x040fe200000018ff */
[----:B------:R-:W-:Y:S02]  /*15d20*/  LDSM.16.MT88.4 R36, [R40+0x11000] ;  /* 0x011000002824783b */ /* 0x000fe40000004200 */
[----:B------:R-:W-:Y:S04]  /*15d30*/  MUFU.EX2 R45, R45 ;  /* 0x0000002d002d7308 */ /* 0x000fe80000000800 */
[----:B------:R-:W1:Y:S01]  /*15d40*/  MUFU.EX2 R44, R44 ;  /* 0x0000002c002c7308 */ /* 0x000e620000000800 */
[C---:B------:R-:W-:Y:S03]  /*15d50*/  HMMA.16816.F32 R112, R68.reuse, R108, RZ ;  /* 0x0000006c4470723c */ /* 0x040fe600000018ff */
[----:B------:R-:W1:Y:S04]  /*15d60*/  MUFU.EX2 R42, R42 ;  /* 0x0000002a002a7308 */ /* 0x000e680000000800 */
[----:B------:R-:W-:Y:S01]  /*15d70*/  MUFU.EX2 R161, R161 ;  /* 0x000000a100a17308 */ /* 0x000fe20000000800 */
[C---:B------:R-:W-:Y:S03]  /*15d80*/  HMMA.16816.F32 R96, R68.reuse, R92, RZ ;  /* 0x0000005c4460723c */ /* 0x040fe600000018ff */
[----:B------:R-:W-:Y:S04]  /*15d90*/  MUFU.EX2 R165, R187 ;  /* 0x000000bb00a57308 */ /* 0x000fe80000000800 */
[----:B------:R-:W1:Y:S01]  /*15da0*/  MUFU.EX2 R168, R168 ;  /* 0x000000a800a87308 */ /* 0x000e620000000800 */
[C---:B------:R-:W-:Y:S03]  /*15db0*/  HMMA.16816.F32 R80, R68.reuse, R76, RZ ;  /* 0x0000004c4450723c */ /* 0x040fe600000018ff */
[----:B------:R3:W-:Y:S04]  /*15dc0*/  MUFU.EX2 R167, R186 ;  /* 0x000000ba00a77308 */ /* 0x0007e80000000800 */
[----:B------:R-:W-:Y:S01]  /*15dd0*/  MUFU.EX2 R160, R160 ;  /* 0x000000a000a07308 */ /* 0x000fe20000000800 */
[C---:B------:R-:W-:Y:S03]  /*15de0*/  HMMA.16816.F32 R116, R68.reuse, R118, RZ ;  /* 0x000000764474723c */ /* 0x040fe600000018ff */
[----:B------:R-:W-:Y:S04]  /*15df0*/  MUFU.EX2 R158, R158 ;  /* 0x0000009e009e7308 */ /* 0x000fe80000000800 */
[----:B------:R-:W-:Y:S01]  /*15e00*/  MUFU.EX2 R245, R245 ;  /* 0x000000f500f57308 */ /* 0x000fe20000000800 */
[----:B------:R-:W-:Y:S01]  /*15e10*/  HMMA.16816.F32 R84, R68, R86, RZ ;  /* 0x000000564454723c */ /* 0x000fe200000018ff */
[-CC-:B---3--:R-:W-:Y:S01]  /*15e20*/  FFMA.FTZ R186, R183, R147.reuse, -R146.reuse ;  /* 0x00000093b7ba7223 */ /* 0x188fe20000010892 */
[-C--:B------:R-:W-:Y:S01]  /*15e30*/  FFMA.FTZ R183, R181, R147.reuse, -R146 ;  /* 0x00000093b5b77223 */ /* 0x080fe20000010892 */
[----:B------:R-:W-:-:S04]  /*15e40*/  FFMA.FTZ R181, R188, R147, -R145 ;  /* 0x00000093bcb57223 */ /* 0x000fc80000010891 */
        /* <DEDUP_REMOVED lines=50> */
[-CC-:B------:R-:W-:Y:S02]  /*16170*/  FFMA.FTZ R12, R164, R147.reuse, -R145.reuse ;  /* 0x00000093a40c7223 */ /* 0x180fe40000010891 */
[----:B------:R3:W1:Y:S04]  /*16180*/  MUFU.EX2 R164, R170 ;  /* 0x000000aa00a47308 */ /* 0x0006680000000800 */
[----:B------:R2:W-:Y:S01]  /*16190*/  MUFU.EX2 R163, R12 ;  /* 0x0000000c00a37308 */ /* 0x0005e20000000800 */
[C---:B----4-:R-:W-:Y:S08]  /*161a0*/  HMMA.16816.F32 R120, R4.reuse, R32, R120 ;  /* 0x000000200478723c */ /* 0x050ff00000001878 */
[----:B------:R-:W-:Y:S01]  /*161b0*/  HMMA.16816.F32 R116, R4, R34, R116 ;  /* 0x000000220474723c */ /* 0x000fe20000001874 */
[----:B------:R-:W4:Y:S01]  /*161c0*/  LDSM.16.MT88.4 R32, [R148+0xd800] ;  /* 0x00d800009420783b */ /* 0x000f220000004200 */
[----:B---3--:R-:W-:-:S02]  /*161d0*/  FFMA.FTZ R170, R166, R147, -R145 ;  /* 0x00000093a6aa7223 */ /* 0x008fc40000010891 */
[----:B------:R3:W4:Y:S04]  /*161e0*/  MUFU.EX2 R166, R177 ;  /* 0x000000b100a67308 */ /* 0x0007280000000800 */
[C---:B------:R-:W-:Y:S01]  /*161f0*/  HMMA.16816.F32 R92, R4.reuse, R14, R92 ;  /* 0x0000000e045c723c */ /* 0x040fe2000000185c */
[----:B--2---:R-:W2:Y:S01]  /*16200*/  LDSM.16.MT88.4 R12, [R67+0x11800] ;  /* 0x01180000430c783b */ /* 0x004ea20000004200 */
[----:B------:R-:W4:Y:S06]  /*16210*/  MUFU.EX2 R170, R170 ;  /* 0x000000aa00aa7308 */ /* 0x000f2c0000000800 */
[----:B------:R-:W-:Y:S01]  /*16220*/  HMMA.16816.F32 R80, R4, R8, R80 ;  /* 0x000000080450723c */ /* 0x000fe20000001850 */
[-C--:B---3--:R-:W-:Y:S01]  /*16230*/  FFMA.FTZ R177, R178, R147.reuse, -R145 ;  /* 0x00000093b2b17223 */ /* 0x088fe20000010891 */
[----:B------:R-:W-:-:S02]  /*16240*/  FFMA.FTZ R178, R179, R147, -R146 ;  /* 0x00000093b3b27223 */ /* 0x000fc40000010892 */
[----:B------:R3:W-:Y:S04]  /*16250*/  MUFU.EX2 R179, R185 ;  /* 0x000000b900b37308 */ /* 0x0007e80000000800 */
[C---:B------:R-:W-:Y:S01]  /*16260*/  HMMA.16816.F32 R76, R4.reuse, R10, R76 ;  /* 0x0000000a044c723c */ /* 0x040fe2000000184c */
[----:B------:R-:W2:Y:S01]  /*16270*/  LDSM.16.MT88.4 R8, [R46+0x11800] ;  /* 0x011800002e08783b */ /* 0x000ea20000004200 */
[----:B------:R-:W-:Y:S04]  /*16280*/  MUFU.EX2 R177, R177 ;  /* 0x000000b100b17308 */ /* 0x000fe80000000800 */
[----:B------:R-:W2:Y:S02]  /*16290*/  MUFU.EX2 R178, R178 ;  /* 0x000000b200b27308 */ /* 0x000ea40000000800 */
[----:B-----5:R-:W-:Y:S01]  /*162a0*/  HMMA.16816.F32 R104, R4, R16, R104 ;  /* 0x000000100468723c */ /* 0x020fe20000001868 */
[----:B---3--:R-:W-:-:S07]  /*162b0*/  FFMA.FTZ R185, R182, R147, -R145 ;  /* 0x00000093b6b97223 */ /* 0x008fce0000010891 */
[C---:B------:R-:W-:Y:S01]  /*162c0*/  HMMA.16816.F32 R100, R4.reuse, R18, R100 ;  /* 0x000000120464723c */ /* 0x040fe20000001864 */
[----:B------:R-:W3:Y:S01]  /*162d0*/  LDSM.16.MT88.4 R16, [R40+0xd800] ;  /* 0x00d800002810783b */ /* 0x000ee20000004200 */
[----:B------:R-:W-:Y:S06]  /*162e0*/  MUFU.EX2 R185, R185 ;  /* 0x000000b900b97308 */ /* 0x000fec0000000800 */
        /* <DEDUP_REMOVED lines=19> */
[----:B--2---:R-:W-:Y:S01]  /*16420*/  HMMA.16816.F32 R96, R4, R12, R96 ;  /* 0x0000000c0460723c */ /* 0x004fe20000001860 */
[-CC-:B------:R-:W-:Y:S01]  /*16430*/  FFMA.FTZ R12, R176, R147.reuse, -R145.reuse ;  /* 0x00000093b00c7223 */ /* 0x180fe20000010891 */
[----:B------:R-:W-:-:S03]  /*16440*/  FFMA.FTZ R176, R174, R147, -R145 ;  /* 0x00000093aeb07223 */ /* 0x000fc60000010891 */
[----:B------:R2:W4:Y:S03]  /*16450*/  MUFU.EX2 R174, R12 ;  /* 0x0000000c00ae7308 */ /* 0x0005260000000800 */
[C---:B------:R-:W-:Y:S01]  /*16460*/  HMMA.16816.F32 R92, R4.reuse, R14, R92 ;  /* 0x0000000e045c723c */ /* 0x040fe2000000185c */
[----:B------:R-:W4:Y:S07]  /*16470*/  MUFU.EX2 R176, R176 ;  /* 0x000000b000b07308 */ /* 0x000f2e0000000800 */
[C---:B------:R-:W-:Y:S01]  /*16480*/  HMMA.16816.F32 R80, R4.reuse, R8, R80 ;  /* 0x000000080450723c */ /* 0x040fe20000001850 */
[----:B--2---:R-:W2:Y:S07]  /*16490*/  LDSM.16.MT88.4 R12, [R40+0xe000] ;  /* 0x00e00000280c783b */ /* 0x004eae0000004200 */
[C---:B------:R-:W-:Y:S01]  /*164a0*/  HMMA.16816.F32 R76, R4.reuse, R10, R76 ;  /* 0x0000000a044c723c */ /* 0x040fe2000000184c */
[----:B------:R-:W2:Y:S07]  /*164b0*/  LDSM.16.MT88.4 R8, [R67+0x12000] ;  /* 0x012000004308783b */ /* 0x000eae0000004200 */
[C---:B---3--:R-:W-:Y:S08]  /*164c0*/  HMMA.16816.F32 R104, R4.reuse, R16, R104 ;  /* 0x000000100468723c */ /* 0x048ff00000001868 */
        /* <DEDUP_REMOVED lines=26> */
[C---:B---3--:R-:W-:Y:S01]  /*16670*/  HMMA.16816.F32 R112, R4.reuse, R16, R112 ;  /* 0x000000100470723c */ /* 0x048fe20000001870 */
[-CC-:B------:R-:W-:Y:S01]  /*16680*/  FFMA.FTZ R16, R180, R147.reuse, -R145.reuse ;  /* 0x00000093b4107223 */ /* 0x180fe20000010891 */
[-CC-:B------:R-:W-:Y:S01]  /*16690*/  FFMA.FTZ R180, R173, R147.reuse, -R146.reuse ;  /* 0x00000093adb47223 */ /* 0x180fe20000010892 */
[----:B----4-:R-:W3:Y:S01]  /*166a0*/  LDSM.16.MT88.4 R8, [R40+0xe800] ;  /* 0x00e800002808783b */ /* 0x010ee20000004200 */
        /* <DEDUP_REMOVED lines=12> */
[C---:B-----5:R-:W-:Y:S02]  /*16770*/  HMMA.16816.F32 R120, R4.reuse, R28, R120 ;  /* 0x0000001c0478723c */ /* 0x060fe40000001878 */
[----:B------:R-:W5:Y:S04]  /*16780*/  MUFU.EX2 R38, R172 ;  /* 0x000000ac00267308 */ /* 0x000f680000000800 */
[----:B------:R-:W-:Y:S02]  /*16790*/  MUFU.EX2 R39, R39 ;  /* 0x0000002700277308 */ /* 0x000fe40000000800 */
[C---:B------:R-:W-:Y:S01]  /*167a0*/  HMMA.16816.F32 R116, R4.reuse, R30, R116 ;  /* 0x0000001e0474723c */ /* 0x040fe20000001874 */
[----:B------:R-:W-:Y:S01]  /*167b0*/  LDSM.16.MT88.4 R28, [R148+0x12800] ;  /* 0x01280000941c783b */ /* 0x000fe20000004200 */
[-CC-:B-1----:R-:W-:Y:S01]  /*167c0*/  FFMA.FTZ R171, R159, R147.reuse, -R146.reuse ;  /* 0x000000939fab7223 */ /* 0x182fe20000010892 */
[----:B------:R-:W-:Y:S01]  /*167d0*/  FFMA.FTZ R159, R153, R147, -R146 ;  /* 0x00000093999f7223 */ /* 0x000fe20000010892 */
[----:B------:R-:W-:Y:S04]  /*167e0*/  MUFU.EX2 R162, R162 ;  /* 0x000000a200a27308 */ /* 0x000fe80000000800 */
[C---:B------:R-:W-:Y:S01]  /*167f0*/  HMMA.16816.F32 R88, R4.reuse, R24, R88 ;  /* 0x000000180458723c */ /* 0x040fe20000001858 */
[----:B------:R-:W1:Y:S04]  /*16800*/  MUFU.EX2 R157, R171 ;  /* 0x000000ab009d7308 */ /* 0x000e680000000800 */
[----:B------:R-:W-:Y:S03]  /*16810*/  MUFU.EX2 R153, R169 ;  /* 0x000000a900997308 */ /* 0x000fe60000000800 */
[C---:B------:R-:W-:Y:S01]  /*16820*/  HMMA.16816.F32 R84, R4.reuse, R26, R84 ;  /* 0x0000001a0454723c */ /* 0x040fe20000001854 */
[----:B------:R-:W-:Y:S01]  /*16830*/  LDSM.16.MT88.4 R24, [R67+0xe800] ;  /* 0x00e800004318783b */ /* 0x000fe20000004200 */
[----:B------:R-:W1:Y:S04]  /*16840*/  MUFU.EX2 R156, R159 ;  /* 0x0000009f009c7308 */ /* 0x000e680000000800 */
[----:B------:R-:W1:Y:S02]  /*16850*/  MUFU.EX2 R155, R155 ;  /* 0x0000009b009b7308 */ /* 0x000e640000000800 */
[C---:B------:R-:W-:Y:S08]  /*16860*/  HMMA.16816.F32 R128, R4.reuse, R20, R128 ;  /* 0x000000140480723c */ /* 0x040ff00000001880 */
[C---:B------:R-:W-:Y:S01]  /*16870*/  HMMA.16816.F32 R124, R4.reuse, R22, R124 ;  /* 0x00000016047c723c */ /* 0x040fe2000000187c */
[----:B------:R-:W1:Y:S07]  /*16880*/  LDSM.16.MT88.4 R20, [R46+0xe800] ;  /* 0x00e800002e14783b */ /* 0x000e6e0000004200 */
[C---:B------:R-:W-:Y:S01]  /*16890*/  HMMA.16816.F32 R108, R4.reuse, R18, R108 ;  /* 0x00000012046c723c */ /* 0x040fe2000000186c */
[----:B------:R-:W1:Y:S07]  /*168a0*/  LDSM.16.MT88.4 R16, [R67+0x12800] ;  /* 0x012800004310783b */ /* 0x000e6e0000004200 */
[C---:B--2---:R-:W-:Y:S08]  /*168b0*/  HMMA.16816.F32 R72, R4.reuse, R12, R72 ;  /* 0x0000000c0448723c */ /* 0x044ff00000001848 */
[----:B------:R-:W-:Y:S01]  /*168c0*/  HMMA.16816.F32 R68, R4, R14, R68 ;  /* 0x0000000e0444723c */ /* 0x000fe20000001844 */
[----:B----4-:R-:W-:Y:S01]  /*168d0*/  F2FP.F16.F32.PACK_AB R4, R180, R173 ;  /* 0x000000adb404723e */ /* 0x010fe200000000ff */
[----:B------:R-:W2:Y:S01]  /*168e0*/  LDSM.16.MT88.4 R12, [R46+0x12800] ;  /* 0x012800002e0c783b */ /* 0x000ea20000004200 */
[----:B------:R-:W-:-:S02]  /*168f0*/  F2FP.F16.F32.PACK_AB R5, R185, R182 ;  /* 0x000000b6b905723e */ /* 0x000fc400000000ff */
[----:B------:R-:W-:Y:S02]  /*16900*/  F2FP.F16.F32.PACK_AB R6, R37, R36 ;  /* 0x000000242506723e */ /* 0x000fe400000000ff */
[----:B-----5:R-:W-:-:S07]  /*16910*/  F2FP.F16.F32.PACK_AB R7, R38, R175 ;  /* 0x000000af2607723e */ /* 0x020fce00000000ff */
        /* <DEDUP_REMOVED lines=92> */
[----:B------:R-:W-:Y:S01]  /*16ee0*/  FADD.FTZ R23, R178, R23 ;  /* 0x00000017b2177221 */ /* 0x000fe20000010000 */
[----:B------:R-:W-:-:S04]  /*16ef0*/  FADD.FTZ R181, R181, R176 ;  /* 0x000000b0b5b57221 */ /* 0x000fc80000010000 */
[----:B------:R-:W-:Y:S01]  /*16f00*/  FADD.FTZ R182, R182, R181 ;  /* 0x000000b5b6b67221 */ /* 0x000fe20000010000 */
[C---:B---3--:R-:W-:Y:S08]  /*16f10*/  HMMA.16816.F32 R88, R4.reuse, R12, R88 ;  /* 0x0000000c0458723c */ /* 0x048ff00000001858 */
[C---:B------:R-:W-:Y:S01]  /*16f20*/  HMMA.16816.F32 R84, R4.reuse, R14, R84 ;  /* 0x0000000e0454723c */ /* 0x040fe20000001854 */
[----:B------:R-:W3:Y:S07]  /*16f30*/  LDSM.16.MT88.4 R12, [R46+0xf800] ;  /* 0x00f800002e0c783b */ /* 0x000eee0000004200 */
        /* <DEDUP_REMOVED lines=77> */
[----:B------:R-:W-:Y:S01]  /*17410*/  ISETP.GE.AND P1, PT, R5, RZ, PT ;  /* 0x000000ff0500720c */ /* 0x000fe20003f26270 */
[----:B------:R-:W2:Y:S01]  /*17420*/  LD.E.64 R8, desc[UR4][R132.64+0x40] ;  /* 0x0000400484087980 */ /* 0x000ea2000c101b00 */
[----:B------:R-:W-:-:S07]  /*17430*/  ISETP.GE.AND P3, PT, R4, RZ, PT ;  /* 0x000000ff0400720c */ /* 0x000fce0003f66270 */
        /* <DEDUP_REMOVED lines=28> */
.L_x_6408:
        /* <DEDUP_REMOVED lines=8> */
.L_x_6409:
[----:B------:R-:W-:Y:S05]  /*17680*/  BSYNC.RECONVERGENT B0 ;  /* 0x0000000000007941 */ /* 0x000fea0003800200 */
.L_x_6407:
[----:B------:R-:W-:Y:S02]  /*17690*/  LOP3.LUT R6, R234, 0x1c0, RZ, 0xc0, !PT ;  /* 0x000001c0ea067812 */ /* 0x000fe400078ec0ff */
[C---:B------:R-:W-:Y:S02]  /*176a0*/  SHF.L.U32 R7, R136.reuse, 0x5, RZ ;  /* 0x0000000588077819 */ /* 0x040fe400000006ff */
[----:B------:R-:W-:Y:S02]  /*176b0*/  SHF.L.U64.HI R4, R136, 0x5, R137 ;  /* 0x0000000588047819 */ /* 0x000fe40000010289 */
[----:B------:R-:W-:Y:S02]  /*176c0*/  LOP3.LUT R9, R6, 0x38, R209, 0xf8, !PT ;  /* 0x0000003806097812 */ /* 0x000fe400078ef8d1 */
[----:B------:R-:W-:Y:S02]  /*176d0*/  IADD3 R10, P1, PT, R7, R222, RZ ;  /* 0x000000de070a7210 */ /* 0x000fe40007f3e0ff */
[----:B------:R-:W-:-:S02]  /*176e0*/  LOP3.LUT R9, R9, R208, RZ, 0x3c, !PT ;  /* 0x000000d009097212 */ /* 0x000fc400078e3cff */
[----:B------:R-:W-:Y:S02]  /*176f0*/  IADD3.X R11, PT, PT, R4, R223, RZ, P1, !PT ;  /* 0x000000df040b7210 */ /* 0x000fe40000ffe4ff */
[-C--:B------:R-:W-:Y:S02]  /*17700*/  IADD3 R8, P1, PT, R10, R7.reuse, RZ ;  /* 0x000000070a087210 */ /* 0x080fe40007f3e0ff */
[----:B------:R-:W-:Y:S02]  /*17710*/  LOP3.LUT R62, R9, 0x1e00, R234, 0xf8, !PT ;  /* 0x00001e00093e7812 */ /* 0x000fe400078ef8ea */
[----:B------:R-:W-:Y:S02]  /*17720*/  IADD3.X R9, PT, PT, R11, R4, RZ, P1, !PT ;  /* 0x000000040b097210 */ /* 0x000fe40000ffe4ff */
[----:B------:R-:W-:Y:S02]  /*17730*/  IADD3 R12, P1, PT, R8, R7, RZ ;  /* 0x00000007080c7210 */ /* 0x000fe40007f3e0ff */
[----:B------:R-:W-:-:S02]  /*17740*/  SHF.R.U32.HI R211, RZ, 0x1, R209 ;  /* 0x00000001ffd37819 */ /* 0x000fc400000116d1 */
[-C--:B------:R-:W-:Y:S02]  /*17750*/  IADD3.X R13, PT, PT, R9, R4.reuse, RZ, P1, !PT ;  /* 0x00000004090d7210 */ /* 0x080fe40000ffe4ff */
[-C--:B------:R-:W-:Y:S02]  /*17760*/  IADD3 R14, P1, PT, R12, R7.reuse, RZ ;  /* 0x000000070c0e7210 */ /* 0x080fe40007f3e0ff */
[----:B------:R-:W-:Y:S02]  /*17770*/  SHF.L.U32 R212, R209, 0x5, RZ ;  /* 0x00000005d1d47819 */ /* 0x000fe400000006ff */
[----:B------:R-:W-:Y:S02]  /*17780*/  LEA R62, R62, UR6, 0x1 ;  /* 0x000000063e3e7c11 */ /* 0x000fe4000f8e08ff */
[----:B------:R-:W-:Y:S02]  /*17790*/  IADD3.X R15, PT, PT, R13, R4, RZ, P1, !PT ;  /* 0x000000040d0f7210 */ /* 0x000fe40000ffe4ff */
[----:B------:R-:W-:Y:S01]  /*177a0*/  IADD3 R16, P1, PT, R14, R7, RZ ;  /* 0x000000070e107210 */ /* 0x000fe20007f3e0ff */
[----:B------:R-:W-:Y:S01]  /*177b0*/  @!PT LDS RZ, [RZ] ;  /* 0x00000000fffff984 */ /* 0x000fe20000000800 */
[----:B------:R-:W-:Y:S01]  /*177c0*/  @!PT LDS RZ, [RZ] ;  /* 0x00000000fffff984 */ /* 0x000fe20000000800 */
[----:B------:R-:W-:Y:S01]  /*177d0*/  @!PT LDS RZ, [RZ] ;  /* 0x00000000fffff984 */ /* 0x000fe20000000800 */
[----:B------:R-:W-:Y:S01]  /*177e0*/  LDGSTS.E.BYPASS.LTC128B.128 [R62+0xc000], desc[UR4][R222.64] ;  /* 0x0c000000de3e7fae */ /* 0x000fe2000b981a04 */
[----:B------:R-:W-:-:S02]  /*177f0*/  LOP3.LUT R6, R211, 0x8, RZ, 0xc0, !PT ;  /* 0x00000008d3067812 */ /* 0x000fc400078ec0ff */
[----:B------:R-:W-:Y:S01]  /*17800*/  LOP3.LUT R212, R212, 0x7c00, RZ, 0xc0, !PT ;  /* 0x00007c00d4d47812 */ /* 0x000fe200078ec0ff */
[----:B------:R-:W-:Y:S01]  /*17810*/  LDGSTS.E.BYPASS.LTC128B.128 [R62+0x10000], desc[UR4][R222.64+0x80] ;  /* 0x10000080de3e7fae */ /* 0x000fe2000b981a04 */
[----:B------:R-:W-:Y:S02]  /*17820*/  IADD3.X R17, PT, PT, R15, R4, RZ, P1, !PT ;  /* 0x000000040f117210 */ /* 0x000fe40000ffe4ff */
[-C--:B------:R-:W-:Y:S01]  /*17830*/  IADD3 R18, P3, PT, R16, R7.reuse, RZ ;  /* 0x0000000710127210 */ /* 0x080fe20007f7e0ff */
[----:B------:R-:W-:Y:S01]  /*17840*/  LDGSTS.E.BYPASS.LTC128B.128 [R62+0xc800], desc[UR4][R10.64] ;  /* 0x0c8000000a3e7fae */ /* 0x000fe2000b981a04 */
[--C-:B------:R-:W-:Y:S02]  /*17850*/  LOP3.LUT R5, R6, 0x1c0, R41.reuse, 0xf8, !PT ;  /* 0x000001c006057812 */ /* 0x100fe400078ef829 */
[----:B------:R-:W-:Y:S01]  /*17860*/  LOP3.LUT R41, R212, 0x200, R41, 0xf8, !PT ;  /* 0x00000200d4297812 */ /* 0x000fe200078ef829 */
[----:B------:R-:W-:Y:S01]  /*17870*/  LDGSTS.E.BYPASS.LTC128B.128 [R62+0x10800], desc[UR4][R10.64+0x80] ;  /* 0x108000800a3e7fae */ /* 0x000fe2000b981a04 */
[----:B------:R-:W-:-:S02]  /*17880*/  IADD3 R24, P1, PT, R18, R7, RZ ;  /* 0x0000000712187210 */ /* 0x000fc40007f3e0ff */
[-C--:B------:R-:W-:Y:S01]  /*17890*/  IADD3.X R19, PT, PT, R17, R4.reuse, RZ, P3, !PT ;  /* 0x0000000411137210 */ /* 0x080fe20001ffe4ff */
[----:B------:R-:W-:Y:S01]  /*178a0*/  LDGSTS.E.BYPASS.LTC128B.128 [R62+0xd000], desc[UR4][R8.64] ;  /* 0x0d000000083e7fae */ /* 0x000fe2000b981a04 */
[----:B------:R-:W-:Y:S02]  /*178b0*/  LOP3.LUT R5, R41, R5, R208, 0xf6, !PT ;  /* 0x0000000529057212 */ /* 0x000fe400078ef6d0 */
[----:B------:R-:W-:Y:S01]  /*178c0*/  IADD3.X R25, PT, PT, R19, R4, RZ, P1, !PT ;  /* 0x0000000413197210 */ /* 0x000fe20000ffe4ff */
[----:B------:R-:W-:Y:S01]  /*178d0*/  LDGSTS.E.BYPASS.LTC128B.128 [R62+0x11000], desc[UR4][R8.64+0x80] ;  /* 0x11000080083e7fae */ /* 0x000fe2000b981a04 */
[----:B------:R-:W-:Y:S02]  /*178e0*/  LEA R191, R5, UR6, 0x1 ;  /* 0x0000000605bf7c11 */ /* 0x000fe4000f8e08ff */
[----:B------:R-:W-:Y:S01]  /*178f0*/  MOV R190, 0x20 ;  /* 0x0000002000be7802 */ /* 0x000fe20000000f00 */
[----:B------:R-:W-:Y:S01]  /*17900*/  LDGSTS.E.BYPASS.LTC128B.128 [R62+0xd800], desc[UR4][R12.64] ;  /* 0x0d8000000c3e7fae */ /* 0x000fe2000b981a04 */
[----:B------:R-:W-:-:S02]  /*17910*/  IADD3 R139, PT, PT, R2, UR6, RZ ;  /* 0x00000006028b7c10 */ /* 0x000fc4000fffe0ff */
[----:B------:R-:W-:Y:S01]  /*17920*/  SEL R190, R190, 0xffffffe0, !P4 ;  /* 0xffffffe0bebe7807 */ /* 0x000fe20006000000 */
[----:B------:R-:W-:Y:S03]  /*17930*/  LDGSTS.E.BYPASS.LTC128B.128 [R62+0x11800], desc[UR4][R12.64+0x80] ;  /* 0x118000800c3e7fae */ /* 0x000fe6000b981a04 */
[-C--:B------:R-:W-:Y:S01]  /*17940*/  IADD3 R61, PT, PT, R139, R190.reuse, RZ ;  /* 0x000000be8b3d7210 */ /* 0x080fe20007ffe0ff */
[----:B------:R-:W-:Y:S01]  /*17950*/  LDGSTS.E.BYPASS.LTC128B.128 [R62+0xe000], desc[UR4][R14.64] ;  /* 0x0e0000000e3e7fae */ /* 0x000fe2000b981a04 */
[----:B------:R-:W-:-:S03]  /*17960*/  IADD3 R188, PT, PT, R191, R190, RZ ;  /* 0x000000bebfbc7210 */ /* 0x000fc60007ffe0ff */
[----:B------:R1:W-:Y:S04]  /*17970*/  LDGSTS.E.BYPASS.LTC128B.128 [R62+0x12000], desc[UR4][R14.64+0x80] ;  /* 0x120000800e3e7fae */ /* 0x0003e8000b981a04 */
[----:B------:R-:W-:Y:S04]  /*17980*/  LDGSTS.E.BYPASS.LTC128B.128 [R62+0xe800], desc[UR4][R16.64] ;  /* 0x0e800000103e7fae */ /* 0x000fe8000b981a04 */
[----:B------:R-:W-:Y:S04]  /*17990*/  LDGSTS.E.BYPASS.LTC128B.128 [R62+0x12800], desc[UR4][R16.64+0x80] ;  /* 0x12800080103e7fae */ /* 0x000fe8000b981a04 */
[----:B------:R-:W-:Y:S04]  /*179a0*/  LDGSTS.E.BYPASS.LTC128B.128 [R62+0xf000], desc[UR4][R18.64] ;  /* 0x0f000000123e7fae */ /* 0x000fe8000b981a04 */
[----:B------:R-:W-:Y:S04]  /*179b0*/  LDGSTS.E.BYPASS.LTC128B.128 [R62+0x13000], desc[UR4][R18.64+0x80] ;  /* 0x13000080123e7fae */ /* 0x000fe8000b981a04 */
[----:B------:R-:W-:Y:S04]  /*179c0*/  LDGSTS.E.BYPASS.LTC128B.128 [R62+0xf800], desc[UR4][R24.64] ;  /* 0x0f800000183e7fae */ /* 0x000fe8000b981a04 */
[----:B------:R2:W-:Y:S04]  /*179d0*/  LDGSTS.E.BYPASS.LTC128B.128 [R62+0x13800], desc[UR4][R24.64+0x80] ;  /* 0x13800080183e7fae */ /* 0x0005e8000b981a04 */
[----:B------:R-:W-:Y:S04]  /*179e0*/  LDSM.16.M88.4 R144, [R191] ;  /* 0x00000000bf90783b */ /* 0x000fe80000000200 */
[----:B------:R-:W3:Y:S04]  /*179f0*/  LDSM.16.M88.4 R36, [R2+UR6+0x4000] ;  /* 0x004000060224783b */ /* 0x000ee80008000200 */
[----:B------:R-:W4:Y:S04]  /*17a00*/  LDSM.16.M88.4 R28, [R2+UR6+0x4800] ;  /* 0x00480006021c783b */ /* 0x000f280008000200 */
[----:B------:R-:W2:Y:S04]  /*17a10*/  LDSM.16.M88.4 R20, [R2+UR6+0x5000] ;  /* 0x005000060214783b */ /* 0x000ea80008000200 */
[----:B-1----:R-:W1:Y:S04]  /*17a20*/  LDSM.16.M88.4 R12, [R2+UR6+0x5800] ;  /* 0x00580006020c783b */ /* 0x002e680008000200 */
[----:B------:R-:W5:Y:S04]  /*17a30*/  LDSM.16.M88.4 R4, [R2+UR6+0x6000] ;  /* 0x006000060204783b */ /* 0x000f680008000200 */
[----:B------:R-:W5:Y:S04]  /*17a40*/  LDSM.16.M88.4 R160, [R2+UR6+0x6800] ;  /* 0x0068000602a0783b */ /* 0x000f680008000200 */
[----:B------:R-:W5:Y:S04]  /*17a50*/  LDSM.16.M88.4 R152, [R2+UR6+0x7000] ;  /* 0x007000060298783b */ /* 0x000f680008000200 */
[----:B------:R-:W5:Y:S04]  /*17a60*/  LDSM.16.M88.4 R44, [R2+UR6+0x7800] ;  /* 0x00780006022c783b */ /* 0x000f680008000200 */
[----:B------:R-:W5:Y:S04]  /*17a70*/  LD.E R138, desc[UR4][R132.64+0x18c] ;  /* 0x00018c04848a7980 */ /* 0x000f68000c101900 */
[----:B------:R-:W-:Y:S04]  /*17a80*/  LDSM.16.M88.4 R180, [R188] ;  /* 0x00000000bcb4783b */ /* 0x000fe80000000200 */
[----:B------:R-:W5:Y:S01]  /*17a90*/  LDSM.16.M88.4 R56, [R61+0x4000] ;  /* 0x004000003d38783b */ /* 0x000f620000000200 */
[C---:B---3--:R-:W-:Y:S03]  /*17aa0*/  HMMA.16816.F32 R40, R144.reuse, R36, RZ ;  /* 0x000000249028723c */ /* 0x048fe600000018ff */
[----:B------:R-:W3:Y:S04]  /*17ab0*/  LDSM.16.M88.4 R52, [R61+0x4800] ;  /* 0x004800003d34783b */ /* 0x000ee80000000200 */
[----:B------:R-:W3:Y:S01]  /*17ac0*/  LDSM.16.M88.4 R48, [R61+0x5000] ;  /* 0x005000003d30783b */ /* 0x000ee20000000200 */
[----:B------:R-:W-:Y:S01]  /*17ad0*/  HMMA.16816.F32 R36, R144, R38, RZ ;  /* 0x000000269024723c */ /* 0x000fe200000018ff */
[----:B------:R-:W-:-:S02]  /*17ae0*/  IADD3 R189, PT, PT, R191, R64, RZ ;  /* 0x00000040bfbd7210 */ /* 0x000fc40007ffe0ff */
[----:B------:R-:W-:Y:S01]  /*17af0*/  IADD3 R139, PT, PT, R139, R64, RZ ;  /* 0x000000408b8b7210 */ /* 0x000fe20007ffe0ff */
[----:B------:R-:W-:Y:S04]  /*17b00*/  LDSM.16.M88.4 R168, [R61+0x7800] ;  /* 0x007800003da8783b */ /* 0x000fe80000000200 */
[C---:B----4-:R-:W-:Y:S01]  /*17b10*/  HMMA.16816.F32 R32, R144.reuse, R28, RZ ;  /* 0x0000001c9020723c */ /* 0x050fe200000018ff */
[----:B------:R-:W-:Y:S04]  /*17b20*/  LDSM.16.M88.4 R140, [R189] ;  /* 0x00000000bd8c783b */ /* 0x000fe80000000200 */
[----:B------:R-:W-:Y:S03]  /*17b30*/  LDSM.16.M88.4 R64, [R139+0x4000] ;  /* 0x004000008b40783b */ /* 0x000fe60000000200 */
[C---:B--2---:R-:W-:Y:S01]  /*17b40*/  HMMA.16816.F32 R24, R144.reuse, R20, RZ ;  /* 0x000000149018723c */ /* 0x044fe200000018ff */
[----:B------:R-:W-:Y:S04]  /*17b50*/  LDSM.16.M88.4 R184, [R61+0x6000] ;  /* 0x006000003db8783b */ /* 0x000fe80000000200 */
[----:B------:R-:W-:Y:S03]  /*17b60*/  LDSM.16.M88.4 R176, [R61+0x6800] ;  /* 0x006800003db0783b */ /* 0x000fe60000000200 */
[C---:B-1----:R-:W-:Y:S01]  /*17b70*/  HMMA.16816.F32 R16, R144.reuse, R12, RZ ;  /* 0x0000000c9010723c */ /* 0x042fe200000018ff */
[----:B------:R-:W-:Y:S04]  /*17b80*/  LDSM.16.M88.4 R172, [R61+0x7000] ;  /* 0x007000003dac783b */ /* 0x000fe80000000200 */
[----:B------:R-:W0:Y:S03]  /*17b90*/  LDGDEPBAR ;  /* 0x00000000000079af */ /* 0x000e260000000000 */
        /* <DEDUP_REMOVED lines=33> */
[----:B------:R-:W-:Y:S01]  /*17db0*/  HMMA.16816.F32 R8, R180, R184, R8 ;  /* 0x000000b8b408723c */ /* 0x000fe20000001808 */
[----:B------:R-:W-:-:S02]  /*17dc0*/  IADD3 R185, PT, PT, R190, R189, RZ ;  /* 0x000000bdbeb97210 */ /* 0x000fc40007ffe0ff */
[----:B------:R-:W-:-:S05]  /*17dd0*/  IADD3 R184, PT, PT, R190, R139, RZ ;  /* 0x0000008bbeb87210 */ /* 0x000fca0007ffe0ff */
[C---:B---3--:R-:W-:Y:S08]  /*17de0*/  HMMA.16816.F32 R24, R140.reuse, R52, R24 ;  /* 0x000000348c18723c */ /* 0x048ff00000001818 */
[C---:B------:R-:W-:Y:S01]  /*17df0*/  HMMA.16816.F32 R20, R140.reuse, R54, R20 ;  /* 0x000000368c14723c */ /* 0x040fe20000001814 */
[----:B------:R-:W-:Y:S07]  /*17e00*/  LDSM.16.M88.4 R52, [R185] ;  /* 0x00000000b934783b */ /* 0x000fee0000000200 */
[C---:B----4-:R-:W-:Y:S08]  /*17e10*/  HMMA.16816.F32 R16, R140.reuse, R48, R16 ;  /* 0x000000308c10723c */ /* 0x050ff00000001810 */
[----:B------:R-:W-:Y:S01]  /*17e20*/  HMMA.16816.F32 R12, R140, R50, R12 ;  /* 0x000000328c0c723c */ /* 0x000fe2000000180c */
[----:B------:R-:W3:Y:S07]  /*17e30*/  LDSM.16.M88.4 R48, [R184+0x4000] ;  /* 0x00400000b830783b */ /* 0x000eee0000000200 */
[C---:B------:R-:W-:Y:S08]  /*17e40*/  HMMA.16816.F32 R4, R180.reuse, R186, R4 ;  /* 0x000000bab404723c */ /* 0x040ff00000001804 */
[C---:B------:R-:W-:Y:S08]  /*17e50*/  HMMA.16816.F32 R164, R180.reuse, R176, R164 ;  /* 0x000000b0b4a4723c */ /* 0x040ff000000018a4 */
[C---:B------:R-:W-:Y:S08]  /*17e60*/  HMMA.16816.F32 R160, R180.reuse, R178, R160 ;  /* 0x000000b2b4a0723c */ /* 0x040ff000000018a0 */
[C---:B------:R-:W-:Y:S08]  /*17e70*/  HMMA.16816.F32 R156, R180.reuse, R172, R156 ;  /* 0x000000acb49c723c */ /* 0x040ff0000000189c */
[----:B------:R-:W-:Y:S01]  /*17e80*/  HMMA.16816.F32 R152, R180, R174, R152 ;  /* 0x000000aeb498723c */ /* 0x000fe20000001898 */
[----:B------:R-:W-:Y:S07]  /*17e90*/  LDSM.16.M88.4 R172, [R191+0x2000] ;  /* 0x00200000bfac783b */ /* 0x000fee0000000200 */
        /* <DEDUP_REMOVED lines=12> */
[----:B------:R-:W-:Y:S03]  /*17f60*/  LDSM.16.M88.4 R168, [R2+UR6+0x8000] ;  /* 0x0080000602a8783b */ /* 0x000fe60008000200 */
        /* <DEDUP_REMOVED lines=11> */
[C---:B---3--:R-:W-:Y:S08]  /*18020*/  HMMA.16816.F32 R164, R52.reuse, R48, R164 ;  /* 0x0000003034a4723c */ /* 0x048ff000000018a4 */
[C---:B------:R-:W-:Y:S01]  /*18030*/  HMMA.16816.F32 R160, R52.reuse, R50, R160 ;  /* 0x0000003234a0723c */ /* 0x040fe200000018a0 */
[----:B------:R-:W3:Y:S07]  /*18040*/  LDSM.16.M88.4 R48, [R2+UR6+0x8800] ;  /* 0x008800060230783b */ /* 0x000eee0008000200 */
[C---:B------:R-:W-:Y:S08]  /*18050*/  HMMA.16816.F32 R16, R52.reuse, R56, R16 ;  /* 0x000000383410723c */ /* 0x040ff00000001810 */
[C---:B------:R-:W-:Y:S01]  /*18060*/  HMMA.16816.F32 R12, R52.reuse, R58, R12 ;  /* 0x0000003a340c723c */ /* 0x040fe2000000180c */
[----:B------:R-:W4:Y:S07]  /*18070*/  LDSM.16.M88.4 R56, [R184+0x7800] ;  /* 0x00780000b838783b */ /* 0x000f2e0000000200 */
[----:B------:R-:W-:Y:S01]  /*18080*/  HMMA.16816.F32 R4, R52, R142, R4 ;  /* 0x0000008e3404723c */ /* 0x000fe20000001804 */
[----:B------:R-:W-:Y:S07]  /*18090*/  LDSM.16.M88.4 R140, [R189+0x2000] ;  /* 0x00200000bd8c783b */ /* 0x000fee0000000200 */
[C---:B------:R-:W-:Y:S01]  /*180a0*/  HMMA.16816.F32 R180, R172.reuse, R168, R40 ;  /* 0x000000a8acb4723c */ /* 0x040fe20000001828 */
[----:B------:R-:W5:Y:S07]  /*180b0*/  LDSM.16.M88.4 R40, [R139+0x8000] ;  /* 0x008000008b28783b */ /* 0x000f6e0000000200 */
[----:B------:R-:W-:Y:S01]  /*180c0*/  HMMA.16816.F32 R36, R172, R170, R36 ;  /* 0x000000aaac24723c */ /* 0x000fe20000001824 */
[----:B------:R-:W5:Y:S07]  /*180d0*/  LDSM.16.M88.4 R168, [R61+0x8800] ;  /* 0x008800003da8783b */ /* 0x000f6e0000000200 */
[C---:B-1----:R-:W-:Y:S08]  /*180e0*/  HMMA.16816.F32 R156, R52.reuse, R44, R156 ;  /* 0x0000002c349c723c */ /* 0x042ff0000000189c */
[----:B------:R-:W-:Y:S01]  /*180f0*/  HMMA.16816.F32 R152, R52, R46, R152 ;  /* 0x0000002e3498723c */ /* 0x000fe20000001898 */
[----:B------:R-:W1:Y:S07]  /*18100*/  LDSM.16.M88.4 R44, [R2+UR6+0x9000] ;  /* 0x00900006022c783b */ /* 0x000e6e0008000200 */
[C---:B--2---:R-:W-:Y:S08]  /*18110*/  HMMA.16816.F32 R180, R64.reuse, R8, R180 ;  /* 0x0000000840b4723c */ /* 0x044ff000000018b4 */
[----:B------:R-:W-:Y:S01]  /*18120*/  HMMA.16816.F32 R36, R64, R10, R36 ;  /* 0x0000000a4024723c */ /* 0x000fe20000001824 */
[----:B------:R-:W2:Y:S07]  /*18130*/  LDSM.16.M88.4 R8, [R139+0x8800] ;  /* 0x008800008b08783b */ /* 0x000eae0000000200 */
[----:B---3--:R-:W-:Y:S08]  /*18140*/  HMMA.16816.F32 R32, R172, R48, R32 ;  /* 0x00000030ac20723c */ /* 0x008ff00000001820 */
[C---:B----4-:R-:W-:Y:S08]  /*18150*/  HMMA.16816.F32 R148, R52.reuse, R56, R148 ;  /* 0x000000383494723c */ /* 0x050ff00000001894 */
[----:B------:R-:W-:Y:S01]  /*18160*/  HMMA.16816.F32 R144, R52, R58, R144 ;  /* 0x0000003a3490723c */ /* 0x000fe20000001890 */
[----:B------:R-:W-:Y:S04]  /*18170*/  LDSM.16.M88.4 R56, [R185+0x2000] ;  /* 0x00200000b938783b */ /* 0x000fe80000000200 */
[----:B------:R-:W3:Y:S03]  /*18180*/  LDSM.16.M88.4 R52, [R184+0x8000] ;  /* 0x00800000b834783b */ /* 0x000ee60000000200 */
[----:B------:R-:W-:Y:S08]  /*18190*/  HMMA.16816.F32 R28, R172, R50, R28 ;  /* 0x00000032ac1c723c */ /* 0x000ff0000000181c */
[C---:B-----5:R-:W-:Y:S08]  /*181a0*/  HMMA.16816.F32 R180, R140.reuse, R40, R180 ;  /* 0x000000288cb4723c */ /* 0x060ff000000018b4 */
[----:B------:R-:W-:Y:S01]  /*181b0*/  HMMA.16816.F32 R36, R140, R42, R36 ;  /* 0x0000002a8c24723c */ /* 0x000fe20000001824 */
[----:B------:R-:W4:Y:S07]  /*181c0*/  LDSM.16.M88.4 R40, [R2+UR6+0x9800] ;  /* 0x009800060228783b */ /* 0x000f2e0008000200 */
[C---:B------:R-:W-:Y:S01]  /*181d0*/  HMMA.16816.F32 R48, R64.reuse, R168, R32 ;  /* 0x000000a84030723c */ /* 0x040fe20000001820 */
[----:B------:R-:W5:Y:S07]  /*181e0*/  LDSM.16.M88.4 R32, [R184+0x8800] ;  /* 0x00880000b820783b */ /* 0x000f6e0000000200 */
[----:B------:R-:W-:Y:S08]  /*181f0*/  HMMA.16816.F32 R28, R64, R170, R28 ;  /* 0x000000aa401c723c */ /* 0x000ff0000000181c */
[C---:B-1----:R-:W-:Y:S08]  /*18200*/  HMMA.16816.F32 R24, R172.reuse, R44, R24 ;  /* 0x0000002cac18723c */ /* 0x042ff00000001818 */
[----:B------:R-:W-:Y:S01]  /*18210*/  HMMA.16816.F32 R20, R172, R46, R20 ;  /* 0x0000002eac14723c */ /* 0x000fe20000001814 */
[----:B------:R-:W1:Y:S07]  /*18220*/  LDSM.16.M88.4 R44, [R61+0x9000] ;  /* 0x009000003d2c783b */ /* 0x000e6e0000000200 */
[C---:B--2---:R-:W-:Y:S08]  /*18230*/  HMMA.16816.F32 R48, R140.reuse, R8, R48 ;  /* 0x000000088c30723c */ /* 0x044ff00000001830 */
[----:B------:R-:W-:Y:S01]  /*18240*/  HMMA.16816.F32 R28, R140, R10, R28 ;  /* 0x0000000a8c1c723c */ /* 0x000fe2000000181c */
[----:B------:R-:W-:Y:S07]  /*18250*/  LDSM.16.M88.4 R8, [R2+UR6+0xa000] ;  /* 0x00a000060208783b */ /* 0x000fee0008000200 */
[C---:B---3--:R-:W-:Y:S08]  /*18260*/  HMMA.16816.F32 R180, R56.reuse, R52, R180 ;  /* 0x0000003438b4723c */ /* 0x048ff000000018b4 */
[----:B------:R-:W-:Y:S08]  /*18270*/  HMMA.16816.F32 R36, R56, R54, R36 ;  /* 0x000000363824723c */ /* 0x000ff00000001824 */
[----:B----4-:R-:W-:Y:S01]  /*18280*/  HMMA.16816.F32 R52, R172, R40, R16 ;  /* 0x00000028ac34723c */ /* 0x010fe20000001810 */
[----:B------:R-:W2:Y:S07]  /*18290*/  LDSM.16.M88.4 R16, [R139+0x9000] ;  /* 0x009000008b10783b */ /* 0x000eae0000000200 */
[C---:B-----5:R-:W-:Y:S08]  /*182a0*/  HMMA.16816.F32 R48, R56.reuse, R32, R48 ;  /* 0x000000203830723c */ /* 0x060ff00000001830 */
[----:B------:R-:W-:Y:S01]  /*182b0*/  HMMA.16816.F32 R28, R56, R34, R28 ;  /* 0x00000022381c723c */ /* 0x000fe2000000181c */
[----:B------:R-:W3:Y:S07]  /*182c0*/  LDSM.16.M88.4 R32, [R61+0x9800] ;  /* 0x009800003d20783b */ /* 0x000eee0000000200 */
[C---:B-1----:R-:W-:Y:S01]  /*182d0*/  HMMA.16816.F32 R168, R64.reuse, R44, R24 ;  /* 0x0000002c40a8723c */ /* 0x042fe20000001818 */
        /* <DEDUP_REMOVED lines=10> */
[----:B------:R-:W4:Y:S01]  /*18380*/  MUFU.TANH R190, R37 ;  /* 0x0000002500be7308 */ /* 0x000f220000002400 */
[----:B------:R-:W-:Y:S01]  /*18390*/  HMMA.16816.F32 R12, R172, R42, R12 ;  /* 0x0000002aac0c723c */ /* 0x000fe2000000180c */
[----:B------:R-:W-:Y:S06]  /*183a0*/  LDSM.16.M88.4 R40, [R184+0x9800] ;  /* 0x00980000b828783b */ /* 0x000fec0000000200 */
[----:B------:R-:W1:Y:S01]  /*183b0*/  MUFU.TANH R183, R36 ;  /* 0x0000002400b77308 */ /* 0x000e620000002400 */
[----:B--2---:R-:W-:Y:S07]  /*183c0*/  HMMA.16816.F32 R168, R140, R16, R168 ;  /* 0x000000108ca8723c */ /* 0x004fee00000018a8 */
[----:B------:R-:W2:Y:S01]  /*183d0*/  MUFU.TANH R182, R38 ;  /* 0x0000002600b67308 */ /* 0x000ea20000002400 */
[----:B------:R-:W-:Y:S07]  /*183e0*/  HMMA.16816.F32 R176, R172, R8, R176 ;  /* 0x00000008acb0723c */ /* 0x000fee00000018b0 */
[----:B------:R5:W1:Y:S01]  /*183f0*/  MUFU.TANH R44, R39 ;  /* 0x00000027002c7308 */ /* 0x000a620000002400 */
[----:B------:R-:W-:Y:S01]  /*18400*/  HMMA.16816.F32 R20, R140, R18, R20 ;  /* 0x000000128c14723c */ /* 0x000fe20000001814 */
[----:B------:R-:W-:Y:S07]  /*18410*/  LDSM.16.M88.4 R16, [R2+UR6+0xa800] ;  /* 0x00a800060210783b */ /* 0x000fee0008000200 */
[----:B------:R-:W-:Y:S01]  /*18420*/  HMMA.16816.F32 R4, R172, R10, R4 ;  /* 0x0000000aac04723c */ /* 0x000fe20000001804 */
[----:B------:R-:W4:Y:S04]  /*18430*/  LDSM.16.M88.4 R8, [R61+0xa000] ;  /* 0x00a000003d08783b */ /* 0x000f280000000200 */
[----:B-----5:R-:W5:Y:S03]  /*18440*/  LDSM.16.M88.4 R36, [R139+0x9800] ;  /* 0x009800008b24783b */ /* 0x020f660000000200 */
[----:B---3--:R-:W-:Y:S08]  /*18450*/  HMMA.16816.F32 R12, R64, R34, R12 ;  /* 0x00000022400c723c */ /* 0x008ff0000000180c */
[C---:B-1----:R-:W-:Y:S08]  /*18460*/  HMMA.16816.F32 R168, R56.reuse, R24, R168 ;  /* 0x0000001838a8723c */ /* 0x042ff000000018a8 */
[----:B------:R-:W-:Y:S01]  /*18470*/  HMMA.16816.F32 R20, R56, R26, R20 ;  /* 0x0000001a3814723c */ /* 0x000fe20000001814 */
[----:B------:R-:W1:Y:S07]  /*18480*/  LDSM.16.M88.4 R24, [R139+0xa000] ;  /* 0x00a000008b18783b */ /* 0x000e6e0000000200 */
[C---:B------:R-:W-:Y:S01]  /*18490*/  HMMA.16816.F32 R52, R64.reuse, R32, R52 ;  /* 0x000000204034723c */ /* 0x040fe20000001834 */
[----:B------:R-:W3:Y:S07]  /*184a0*/  LDSM.16.M88.4 R32, [R184+0xa000] ;  /* 0x00a00000b820783b */ /* 0x000eee0000000200 */
[----:B----4-:R-:W-:Y:S08]  /*184b0*/  HMMA.16816.F32 R176, R64, R8, R176 ;  /* 0x0000000840b0723c */ /* 0x010ff000000018b0 */
[C---:B-----5:R-:W-:Y:S08]  /*184c0*/  HMMA.16816.F32 R12, R140.reuse, R38, R12 ;  /* 0x000000268c0c723c */ /* 0x060ff0000000180c */
[----:B------:R-:W-:Y:S08]  /*184d0*/  HMMA.16816.F32 R52, R140, R36, R52 ;  /* 0x000000248c34723c */ /* 0x000ff00000001834 */
[C---:B------:R-:W-:Y:S08]  /*184e0*/  HMMA.16816.F32 R164, R172.reuse, R16, R164 ;  /* 0x00000010aca4723c */ /* 0x040ff000000018a4 */
[----:B------:R-:W-:Y:S01]  /*184f0*/  HMMA.16816.F32 R160, R172, R18, R160 ;  /* 0x00000012aca0723c */ /* 0x000fe200000018a0 */
[----:B------:R-:W4:Y:S01]  /*18500*/  LDSM.16.M88.4 R16, [R61+0xa800] ;  /* 0x00a800003d10783b */ /* 0x000f220000000200 */
[-C--:B------:R-:W-:Y:S01]  /*18510*/  FMUL.FTZ R28, R28, R138.reuse ;  /* 0x0000008a1c1c7220 */ /* 0x080fe20000410000 */
[-C--:B------:R-:W-:Y:S01]  /*18520*/  FMUL.FTZ R29, R29, R138.reuse ;  /* 0x0000008a1d1d7220 */ /* 0x080fe20000410000 */
[-C--:B------:R-:W-:Y:S01]  /*18530*/  FMUL.FTZ R30, R30, R138.reuse ;  /* 0x0000008a1e1e7220 */ /* 0x080fe20000410000 */
[----:B------:R-:W-:-:S03]  /*18540*/  FMUL.FTZ R31, R31, R138 ;  /* 0x0000008a1f1f7220 */ /* 0x000fc60000410000 */
[----:B------:R-:W-:Y:S01]  /*18550*/  HMMA.16816.F32 R12, R56, R42, R12 ;  /* 0x0000002a380c723c */ /* 0x000fe2000000180c */
[-C--:B------:R-:W-:Y:S01]  /*18560*/  FMUL.FTZ R45, R50, R138.reuse ;  /* 0x0000008a322d7220 */ /* 0x080fe20000410000 */
[-C--:B------:R-:W-:Y:S01]  /*18570*/  FMUL.FTZ R46, R51, R138.reuse ;  /* 0x0000008a332e7220 */ /* 0x080fe20000410000 */
[----:B------:R-:W2:Y:S05]  /*18580*/  MUFU.TANH R191, R29 ;  /* 0x0000001d00bf7308 */ /* 0x000eaa0000002400 */
[----:B------:R-:W-:Y:S01]  /*18590*/  HMMA.16816.F32 R4, R64, R10, R4 ;  /* 0x0000000a4004723c */ /* 0x000fe20000001804 */
[----:B------:R-:W-:Y:S02]  /*185a0*/  LDSM.16.M88.4 R8, [R139+0xa800] ;  /* 0x00a800008b08783b */ /* 0x000fe40000000200 */
[----:B------:R-:W2:Y:S05]  /*185b0*/  MUFU.TANH R51, R28 ;  /* 0x0000001c00337308 */ /* 0x000eaa0000002400 */
[----:B-1----:R-:W-:Y:S03]  /*185c0*/  HMMA.16816.F32 R176, R140, R24, R176 ;  /* 0x000000188cb0723c */ /* 0x002fe600000018b0 */
[----:B------:R-:W1:Y:S05]  /*185d0*/  MUFU.TANH R47, R30 ;  /* 0x0000001e002f7308 */ /* 0x000e6a0000002400 */
[----:B------:R-:W-:Y:S03]  /*185e0*/  HMMA.16816.F32 R52, R56, R40, R52 ;  /* 0x000000283834723c */ /* 0x000fe60000001834 */
[----:B------:R5:W1:Y:S01]  /*185f0*/  MUFU.TANH R50, R31 ;  /* 0x0000001f00327308 */ /* 0x000a620000002400 */
[-C--:B------:R-:W-:Y:S01]  /*18600*/  FMUL.FTZ R20, R20, R138.reuse ;  /* 0x0000008a14147220 */ /* 0x080fe20000410000 */
[-C--:B------:R-:W-:Y:S01]  /*18610*/  FMUL.FTZ R21, R21, R138.reuse ;  /* 0x0000008a15157220 */ /* 0x080fe20000410000 */
[-C--:B------:R-:W-:Y:S01]  /*18620*/  FMUL.FTZ R22, R22, R138.reuse ;  /* 0x0000008a16167220 */ /* 0x080fe20000410000 */
[-C--:B------:R-:W-:Y:S01]  /*18630*/  FMUL.FTZ R23, R23, R138.reuse ;  /* 0x0000008a17177220 */ /* 0x080fe20000410000 */
[----:B-----5:R-:W5:Y:S01]  /*18640*/  LDSM.16.M88.4 R28, [R2+UR6+0xb000] ;  /* 0x00b00006021c783b */ /* 0x020f620008000200 */
[-C--:B------:R-:W-:Y:S01]  /*18650*/  FMUL.FTZ R12, R12, R138.reuse ;  /* 0x0000008a0c0c7220 */ /* 0x080fe20000410000 */
[-C--:B------:R-:W-:Y:S01]  /*18660*/  FMUL.FTZ R13, R13, R138.reuse ;  /* 0x0000008a0d0d7220 */ /* 0x080fe20000410000 */
[----:B------:R-:W-:Y:S01]  /*18670*/  HMMA.16816.F32 R4, R140, R26, R4 ;  /* 0x0000001a8c04723c */ /* 0x000fe20000001804 */
[----:B------:R-:W-:-:S07]  /*18680*/  FMUL.FTZ R36, R170, R138 ;  /* 0x0000008aaa247220 */ /* 0x000fce0000410000 */
[-C--:B------:R-:W-:Y:S01]  /*18690*/  FMUL.FTZ R43, R53, R138.reuse ;  /* 0x0000008a352b7220 */ /* 0x080fe20000410000 */
[-C--:B------:R-:W-:Y:S01]  /*186a0*/  FMUL.FTZ R41, R54, R138.reuse ;  /* 0x0000008a36297220 */ /* 0x080fe20000410000 */
[----:B------:R-:W1:Y:S01]  /*186b0*/  MUFU.TANH R170, R20 ;  /* 0x0000001400aa7308 */ /* 0x000e620000002400 */
[----:B------:R-:W-:Y:S01]  /*186c0*/  LDSM.16.M88.4 R24, [R184+0xa800] ;  /* 0x00a80000b818783b */ /* 0x000fe20000000200 */
[----:B---3--:R-:W-:Y:S01]  /*186d0*/  HMMA.16816.F32 R176, R56, R32, R176 ;  /* 0x0000002038b0723c */ /* 0x008fe200000018b0 */
[-C--:B------:R-:W-:Y:S01]  /*186e0*/  FMUL.FTZ R32, R14, R138.reuse ;  /* 0x0000008a0e207220 */ /* 0x080fe20000410000 */
[----:B------:R-:W-:-:S04]  /*186f0*/  FMUL.FTZ R33, R15, R138 ;  /* 0x0000008a0f217220 */ /* 0x000fc80000410000 */
[----:B------:R-:W3:Y:S02]  /*18700*/  MUFU.TANH R40, R21 ;  /* 0x0000001500287308 */ /* 0x000ee40000002400 */
[----:B----4-:R-:W-:Y:S06]  /*18710*/  HMMA.16816.F32 R164, R64, R16, R164 ;  /* 0x0000001040a4723c */ /* 0x010fec00000018a4 */
[----:B------:R-:W4:Y:S08]  /*18720*/  MUFU.TANH R38, R22 ;  /* 0x0000001600267308 */ /* 0x000f300000002400 */
[----:B------:R2:W1:Y:S08]  /*18730*/  MUFU.TANH R39, R23 ;  /* 0x0000001700277308 */ /* 0x0004700000002400 */
[----:B------:R-:W1:Y:S08]  /*18740*/  MUFU.TANH R53, R12 ;  /* 0x0000000c00357308 */ /* 0x000e700000002400 */
[----:B------:R3:W1:Y:S01]  /*18750*/  MUFU.TANH R54, R13 ;  /* 0x0000000d00367308 */ /* 0x0006620000002400 */
[----:B--2---:R-:W2:Y:S04]  /*18760*/  LDSM.16.M88.4 R20, [R2+UR6+0xb800] ;  /* 0x00b800060214783b */ /* 0x004ea80008000200 */
[----:B---3--:R-:W3:Y:S01]  /*18770*/  LDSM.16.M88.4 R12, [R61+0xb000] ;  /* 0x00b000003d0c783b */ /* 0x008ee20000000200 */
[----:B------:R-:W-:Y:S08]  /*18780*/  HMMA.16816.F32 R4, R56, R34, R4 ;  /* 0x000000223804723c */ /* 0x000ff00000001804 */
[----:B-----5:R-:W-:Y:S08]  /*18790*/  HMMA.16816.F32 R156, R172, R28, R156 ;  /* 0x0000001cac9c723c */ /* 0x020ff0000000189c */
[----:B------:R-:W-:Y:S08]  /*187a0*/  HMMA.16816.F32 R164, R140, R8, R164 ;  /* 0x000000088ca4723c */ /* 0x000ff000000018a4 */
[----:B------:R-:W-:Y:S01]  /*187b0*/  HMMA.16816.F32 R152, R172, R30, R152 ;  /* 0x0000001eac98723c */ /* 0x000fe20000001898 */
[----:B------:R-:W5:Y:S01]  /*187c0*/  LDSM.16.M88.4 R28, [R61+0xb800] ;  /* 0x00b800003d1c783b */ /* 0x000f620000000200 */
[-C--:B------:R-:W-:Y:S01]  /*187d0*/  FMUL.FTZ R4, R4, R138.reuse ;  /* 0x0000008a04047220 */ /* 0x080fe20000410000 */
[----:B------:R-:W-:-:S05]  /*187e0*/  FMUL.FTZ R5, R5, R138 ;  /* 0x0000008a05057220 */ /* 0x000fca0000410000 */
[----:B------:R-:W-:Y:S01]  /*187f0*/  HMMA.16816.F32 R160, R64, R18, R160 ;  /* 0x0000001240a0723c */ /* 0x000fe200000018a0 */
[----:B------:R-:W4:Y:S07]  /*18800*/  LDSM.16.M88.4 R16, [R139+0xb000] ;  /* 0x00b000008b10783b */ /* 0x000f2e0000000200 */
[----:B--2---:R-:W-:Y:S01]  /*18810*/  HMMA.16816.F32 R148, R172, R20, R148 ;  /* 0x00000014ac94723c */ /* 0x004fe20000001894 */
[----:B------:R-:W2:Y:S01]  /*18820*/  MUFU.TANH R21, R4 ;  /* 0x0000000400157308 */ /* 0x000ea20000002400 */
[----:B------:R-:W-:-:S06]  /*18830*/  FMUL.FTZ R20, R6, R138 ;  /* 0x0000008a06147220 */ /* 0x000fcc0000410000 */
[----:B------:R-:W-:Y:S01]  /*18840*/  HMMA.16816.F32 R164, R56, R24, R164 ;  /* 0x0000001838a4723c */ /* 0x000fe200000018a4 */
[----:B------:R1:W1:Y:S07]  /*18850*/  MUFU.TANH R24, R5 ;  /* 0x0000000500187308 */ /* 0x00026e0000002400 */
[----:B---3--:R-:W-:Y:S01]  /*18860*/  HMMA.16816.F32 R156, R64, R12, R156 ;  /* 0x0000000c409c723c */ /* 0x008fe2000000189c */
[----:B------:R-:W-:-:S07]  /*18870*/  FMUL.FTZ R12, R7, R138 ;  /* 0x0000008a070c7220 */ /* 0x000fce0000410000 */
[----:B------:R-:W-:Y:S01]  /*18880*/  HMMA.16816.F32 R144, R172, R22, R144 ;  /* 0x00000016ac90723c */ /* 0x000fe20000001890 */
[----:B-1----:R-:W1:Y:S07]  /*18890*/  LDSM.16.M88.4 R4, [R139+0xb800] ;  /* 0x00b800008b04783b */ /* 0x002e6e0000000200 */
[----:B------:R-:W-:Y:S01]  /*188a0*/  HMMA.16816.F32 R160, R140, R10, R160 ;  /* 0x0000000a8ca0723c */ /* 0x000fe200000018a0 */
[----:B------:R-:W3:Y:S04]  /*188b0*/  LDSM.16.M88.4 R8, [R184+0xb000] ;  /* 0x00b00000b808783b */ /* 0x000ee80000000200 */
[----:B------:R-:W2:Y:S03]  /*188c0*/  LDSM.16.M88.4 R184, [R184+0xb800] ;  /* 0x00b80000b8b8783b */ /* 0x000ea60000000200 */
[C---:B------:R-:W-:Y:S08]  /*188d0*/  HMMA.16816.F32 R152, R64.reuse, R14, R152 ;  /* 0x0000000e4098723c */ /* 0x040ff00000001898 */
[----:B-----5:R-:W-:Y:S08]  /*188e0*/  HMMA.16816.F32 R148, R64, R28, R148 ;  /* 0x0000001c4094723c */ /* 0x020ff00000001894 */
[----:B----4-:R-:W-:Y:S01]  /*188f0*/  HMMA.16816.F32 R156, R140, R16, R156 ;  /* 0x000000108c9c723c */ /* 0x010fe2000000189c */
        /* <DEDUP_REMOVED lines=13> */
[----:B------:R-:W-:Y:S01]  /*189d0*/  FMUL.FTZ R13, R166, R138 ;  /* 0x0000008aa60d7220 */ /* 0x000fe20000410000 */
[----:B------:R-:W4:Y:S01]  /*189e0*/  MUFU.TANH R188, R188 ;  /* 0x000000bc00bc7308 */ /* 0x000f220000002400 */
[----:B------:R-:W-:Y:S01]  /*189f0*/  HMMA.16816.F32 R152, R140, R18, R152 ;  /* 0x000000128c98723c */ /* 0x000fe20000001898 */
[----:B------:R-:W-:-:S07]  /*18a00*/  DEPBAR.LE SB0, 0x0 ;  /* 0x000080000000791a */ /* 0x000fce0000000000 */
[C---:B-1----:R-:W-:Y:S08]  /*18a10*/  HMMA.16816.F32 R148, R140.reuse, R4, R148 ;  /* 0x000000048c94723c */ /* 0x042ff00000001894 */
[----:B------:R-:W-:Y:S08]  /*18a20*/  HMMA.16816.F32 R144, R140, R6, R144 ;  /* 0x000000068c90723c */ /* 0x000ff00000001890 */
[C---:B------:R-:W-:Y:S08]  /*18a30*/  HMMA.16816.F32 R160, R56.reuse, R26, R160 ;  /* 0x0000001a38a0723c */ /* 0x040ff000000018a0 */
[C---:B---3--:R-:W-:Y:S08]  /*18a40*/  HMMA.16816.F32 R156, R56.reuse, R8, R156 ;  /* 0x00000008389c723c */ /* 0x048ff0000000189c */
[C---:B------:R-:W-:Y:S08]  /*18a50*/  HMMA.16816.F32 R152, R56.reuse, R10, R152 ;  /* 0x0000000a3898723c */ /* 0x040ff00000001898 */
[C---:B--2---:R-:W-:Y:S08]  /*18a60*/  HMMA.16816.F32 R148, R56.reuse, R184, R148 ;  /* 0x000000b83894723c */ /* 0x044ff00000001894 */
        /* <DEDUP_REMOVED lines=68> */
[----:B------:R1:W1:Y:S08]  /*18eb0*/  MUFU.TANH R160, R144 ;  /* 0x0000009000a07308 */ /* 0x0002700000002400 */
[----:B------:R1:W1:Y:S08]  /*18ec0*/  MUFU.TANH R158, R145 ;  /* 0x00000091009e7308 */ /* 0x0002700000002400 */
[----:B------:R-:W1:Y:S08]  /*18ed0*/  MUFU.TANH R23, R23 ;  /* 0x0000001700177308 */ /* 0x000e700000002400 */
[----:B------:R-:W1:Y:S01]  /*18ee0*/  MUFU.TANH R29, R29 ;  /* 0x0000001d001d7308 */ /* 0x000e620000002400 */
[----:B------:R-:W-:Y:S01]  /*18ef0*/  BSSY.RECONVERGENT B1, `(.L_x_6410) ;  /* 0x0000071000017945 */ /* 0x000fe20003800200 */
[----:B------:R-:W-:Y:S06]  /*18f00*/  BAR.SYNC.DEFER_BLOCKING 0x0 ;  /* 0x0000000000007b1d */ /* 0x000fec0000010000 */
[----:B--234-:R-:W-:Y:S05]  /*18f10*/  @!P3 BRA `(.L_x_6411) ;  /* 0x0000000400b8b947 */ /* 0x01cfea0003800000 */
[----:B------:R-:W-:Y:S04]  /*18f20*/  BSSY.RECONVERGENT B0, `(.L_x_6412) ;  /* 0x0000048000007945 */ /* 0x000fe80003800200 */
[----:B------:R-:W-:Y:S05]  /*18f30*/  @!P0 BRA `(.L_x_6413) ;  /* 0x0000000000f88947 */ /* 0x000fea0003800000 */
[----:B------:R-:W2:Y:S01]  /*18f40*/  LD.E R27, desc[UR4][R132.64+0x170] ;  /* 0x00017004841b7980 */ /* 0x000ea2000c101900 */
[C---:B------:R-:W-:Y:S01]  /*18f50*/  VIADD R58, R63.reuse, 0xfffffe80 ;  /* 0xfffffe803f3a7836 */ /* 0x040fe20000000000 */
[----:B------:R-:W-:-:S04]  /*18f60*/  IADD3 R22, PT, PT, R63, -0x100, RZ ;  /* 0xffffff003f167810 */ /* 0x000fc80007ffe0ff */
[----:B------:R-:W-:Y:S02]  /*18f70*/  IABS R31, R58 ;  /* 0x0000003a001f7213 */ /* 0x000fe40000000000 */
[----:B------:R-:W-:Y:S02]  /*18f80*/  IABS R28, R22 ;  /* 0x00000016001c7213 */ /* 0x000fe40000000000 */
[-C--:B--2---:R-:W-:Y:S02]  /*18f90*/  IABS R26, R27.reuse ;  /* 0x0000001b001a7213 */ /* 0x084fe40000000000 */
[-C--:B------:R-:W-:Y:S02]  /*18fa0*/  IABS R56, R27.reuse ;  /* 0x0000001b00387213 */ /* 0x080fe40000000000 */
[----:B------:R-:W2:Y:S01]  /*18fb0*/  I2F.RP R57, R26 ;  /* 0x0000001a00397306 */ /* 0x000ea20000209400 */
[----:B------:R-:W-:Y:S02]  /*18fc0*/  LOP3.LUT R58, R58, R27, RZ, 0x3c, !PT ;  /* 0x0000001b3a3a7212 */ /* 0x000fe400078e3cff */
[----:B------:R-:W-:-:S02]  /*18fd0*/  IADD3 R56, PT, PT, RZ, -R56, RZ ;  /* 0x80000038ff387210 */ /* 0x000fc40007ffe0ff */
[----:B------:R-:W-:-:S03]  /*18fe0*/  LOP3.LUT R22, R22, R27, RZ, 0x3c, !PT ;  /* 0x0000001b16167212 */ /* 0x000fc600078e3cff */
        /* <DEDUP_REMOVED lines=51> */
.L_x_6413:
        /* <DEDUP_REMOVED lines=8> */
.L_x_6414:
[----:B------:R-:W-:Y:S05]  /*193a0*/  BSYNC.RECONVERGENT B0 ;  /* 0x0000000000007941 */ /* 0x000fea0003800200 */
.L_x_6412:
        /* <DEDUP_REMOVED lines=22> */
[----:B-1----:R-:W-:Y:S01]  /*19510*/  IADD3 R144, P0, PT, R26, R27, RZ ;  /* 0x0000001b1a907210 */ /* 0x002fe20007f1e0ff */
        /* <DEDUP_REMOVED lines=14> */
.L_x_6411:
[----:B------:R-:W-:Y:S05]  /*19600*/  BSYNC.RECONVERGENT B1 ;  /* 0x0000000000017941 */ /* 0x000fea0003800200 */
.L_x_6410:
[----:B------:R-:W3:Y:S01]  /*19610*/  LD.E R146, desc[UR4][R132.64+0xdc] ;  /* 0x0000dc0484927980 */ /* 0x000ee2000c101900 */
[----:B------:R-:W-:-:S04]  /*19620*/  IMAD R31, R135, 0x80, R60 ;  /* 0x00000080871f7824 */ /* 0x000fc800078e023c */
[C---:B------:R-:W-:Y:S02]  /*19630*/  VIADD R177, R31.reuse, 0xffffff00 ;  /* 0xffffff001fb17836 */ /* 0x040fe40000000000 */
[C---:B------:R-:W-:Y:S02]  /*19640*/  VIADD R171, R31.reuse, 0xffffff01 ;  /* 0xffffff011fab7836 */ /* 0x040fe40000000000 */
[----:B------:R-:W-:Y:S01]  /*19650*/  VIADD R166, R31, 0xffffff08 ;  /* 0xffffff081fa67836 */ /* 0x000fe20000000000 */
[-C--:B------:R-:W-:Y:S01]  /*19660*/  ISETP.GE.AND P1, PT, R177, R238.reuse, PT ;  /* 0x000000eeb100720c */ /* 0x080fe20003f26270 */
[----:B------:R-:W-:Y:S01]  /*19670*/  VIADD R165, R31, 0xffffff09 ;  /* 0xffffff091fa57836 */ /* 0x000fe20000000000 */
[-C--:B------:R-:W-:Y:S01]  /*19680*/  ISETP.GE.AND P0, PT, R171, R238.reuse, PT ;  /* 0x000000eeab00720c */ /* 0x080fe20003f06270 */
[C---:B------:R-:W-:Y:S01]  /*19690*/  VIADD R164, R31.reuse, 0xffffff10 ;  /* 0xffffff101fa47836 */ /* 0x040fe20000000000 */
[----:B------:R-:W-:Y:S02]  /*196a0*/  FSEL R28, R188, -INF , P1 ;  /* 0xff800000bc1c7808 */ /* 0x000fe40000800000 */
[----:B------:R-:W-:Y:S01]  /*196b0*/  ISETP.GE.AND P1, PT, R166, R238, PT ;  /* 0x000000eea600720c */ /* 0x000fe20003f26270 */
[----:B------:R-:W-:Y:S01]  /*196c0*/  VIADD R161, R31, 0xffffff11 ;  /* 0xffffff111fa17836 */ /* 0x000fe20000000000 */
[----:B------:R-:W-:-:S02]  /*196d0*/  ISETP.GE.AND P6, PT, R171, R235, PT ;  /* 0x000000ebab00720c */ /* 0x000fc40003fc6270 */
[----:B-12---:R-:W-:Y:S02]  /*196e0*/  FSEL R27, R189, -INF , P0 ;  /* 0xff800000bd1b7808 */ /* 0x006fe40000000000 */
[-C--:B------:R-:W-:Y:S01]  /*196f0*/  ISETP.GE.AND P0, PT, R165, R238.reuse, PT ;  /* 0x000000eea500720c */ /* 0x080fe20003f06270 */
[----:B------:R-:W-:Y:S01]  /*19700*/  VIADD R159, R31, 0xffffff18 ;  /* 0xffffff181f9f7836 */ /* 0x000fe20000000000 */
[----:B------:R-:W-:Y:S02]  /*19710*/  FSEL R26, R183, -INF , P1 ;  /* 0xff800000b71a7808 */ /* 0x000fe40000800000 */
[----:B------:R-:W-:Y:S02]  /*19720*/  FSEL R27, R27, -INF , !P6 ;  /* 0xff8000001b1b7808 */ /* 0x000fe40007000000 */
[----:B------:R-:W-:Y:S01]  /*19730*/  ISETP.GE.AND P1, PT, R164, R238, PT ;  /* 0x000000eea400720c */ /* 0x000fe20003f26270 */
[----:B------:R-:W-:Y:S01]  /*19740*/  VIADD R154, R31, 0xffffff19 ;  /* 0xffffff191f9a7836 */ /* 0x000fe20000000000 */
[----:B------:R-:W-:-:S02]  /*19750*/  ISETP.GE.AND P6, PT, R165, R235, PT ;  /* 0x000000eba500720c */ /* 0x000fc40003fc6270 */
[----:B------:R-:W-:Y:S02]  /*19760*/  FSEL R22, R190, -INF , P0 ;  /* 0xff800000be167808 */ /* 0x000fe40000000000 */
[-C--:B------:R-:W-:Y:S01]  /*19770*/  ISETP.GE.AND P0, PT, R161, R238.reuse, PT ;  /* 0x000000eea100720c */ /* 0x080fe20003f06270 */
[----:B------:R-:W-:Y:S01]  /*19780*/  VIADD R153, R31, 0xffffff20 ;  /* 0xffffff201f997836 */ /* 0x000fe20000000000 */
[-C--:B------:R-:W-:Y:S02]  /*19790*/  ISETP.GE.AND P5, PT, R177, R235.reuse, PT ;  /* 0x000000ebb100720c */ /* 0x080fe40003fa6270 */
[----:B------:R-:W-:Y:S02]  /*197a0*/  FSEL R48, R48, -INF , P1 ;  /* 0xff80000030307808 */ /* 0x000fe40000800000 */
[----:B------:R-:W-:Y:S02]  /*197b0*/  FSEL R22, R22, -INF , !P6 ;  /* 0xff80000016167808 */ /* 0x000fe40007000000 */
[----:B------:R-:W-:Y:S01]  /*197c0*/  ISETP.GE.AND P1, PT, R159, R238, PT ;  /* 0x000000ee9f00720c */ /* 0x000fe20003f26270 */
[----:B------:R-:W-:Y:S01]  /*197d0*/  VIADD R152, R31, 0xffffff21 ;  /* 0xffffff211f987836 */ /* 0x000fe20000000000 */
[----:B------:R-:W-:-:S02]  /*197e0*/  ISETP.GE.AND P6, PT, R161, R235, PT ;  /* 0x000000eba100720c */ /* 0x000fc40003fc6270 */
[----:B------:R-:W-:Y:S02]  /*197f0*/  FSEL R49, R49, -INF , P0 ;  /* 0xff80000031317808 */ /* 0x000fe40000000000 */
[----:B------:R-:W-:Y:S02]  /*19800*/  ISETP.GE.AND P0, PT, R154, R238, PT ;  /* 0x000000ee9a00720c */ /* 0x000fe40003f06270 */
[----:B------:R-:W-:Y:S01]  /*19810*/  FSEL R28, R28, -INF , !P5 ;  /* 0xff8000001c1c7808 */ /* 0x000fe20006800000 */
[----:B------:R-:W-:Y:S01]  /*19820*/  VIADD R151, R31, 0xffffff28 ;  /* 0xffffff281f977836 */ /* 0x000fe20000000000 */
[----:B------:R-:W-:Y:S02]  /*19830*/  ISETP.GE.AND P5, PT, R166, R235, PT ;  /* 0x000000eba600720c */ /* 0x000fe40003fa6270 */
[----:B------:R-:W-:Y:S02]  /*19840*/  FSEL R51, R51, -INF , P1 ;  /* 0xff80000033337808 */ /* 0x000fe40000800000 */
[----:B------:R-:W-:-:S02]  /*19850*/  FSEL R187, R49, -INF , !P6 ;  /* 0xff80000031bb7808 */ /* 0x000fc40007000000 */
[-C--:B------:R-:W-:Y:S01]  /*19860*/  ISETP.GE.AND P1, PT, R153, R238.reuse, PT ;  /* 0x000000ee9900720c */ /* 0x080fe20003f26270 */
[----:B------:R-:W-:Y:S01]  /*19870*/  VIADD R150, R31, 0xffffff29 ;  /* 0xffffff291f967836 */ /* 0x000fe20000000000 */
[-C--:B------:R-:W-:Y:S02]  /*19880*/  ISETP.GE.AND P6, PT, R154, R235.reuse, PT ;  /* 0x000000eb9a00720c */ /* 0x080fe40003fc6270 */
[----:B------:R-:W-:Y:S02]  /*19890*/  FSEL R183, R191, -INF , P0 ;  /* 0xff800000bfb77808 */ /* 0x000fe40000000000 */
[----:B------:R-:W-:Y:S02]  /*198a0*/  ISETP.GE.AND P0, PT, R152, R238, PT ;  /* 0x000000ee9800720c */ /* 0x000fe40003f06270 */
[----:B------:R-:W-:Y:S01]  /*198b0*/  FSEL R26, R26, -INF , !P5 ;  /* 0xff8000001a1a7808 */ /* 0x000fe20006800000 */
[----:B------:R-:W-:Y:S01]  /*198c0*/  VIADD R149, R31, 0xffffff30 ;  /* 0xffffff301f957836 */ /* 0x000fe20000000000 */
[----:B------:R-:W-:-:S02]  /*198d0*/  ISETP.GE.AND P5, PT, R164, R235, PT ;  /* 0x000000eba400720c */ /* 0x000fc40003fa6270 */
[----:B------:R-:W-:Y:S02]  /*198e0*/  FSEL R168, R168, -INF , P1 ;  /* 0xff800000a8a87808 */ /* 0x000fe40000800000 */
[----:B------:R-:W-:Y:S02]  /*198f0*/  FSEL R183, R183, -INF , !P6 ;  /* 0xff800000b7b77808 */ /* 0x000fe40007000000 */
[-C--:B------:R-:W-:Y:S01]  /*19900*/  ISETP.GE.AND P1, PT, R151, R238.reuse, PT ;  /* 0x000000ee9700720c */ /* 0x080fe20003f26270 */
[----:B------:R-:W-:Y:S01]  /*19910*/  VIADD R148, R31, 0xffffff31 ;  /* 0xffffff311f947836 */ /* 0x000fe20000000000 */
[----:B------:R-:W-:Y:S02]  /*19920*/  ISETP.GE.AND P6, PT, R152, R235, PT ;  /* 0x000000eb9800720c */ /* 0x000fe40003fc6270 */
[----:B------:R-:W-:Y:S02]  /*19930*/  FSEL R169, R169, -INF , P0 ;  /* 0xff800000a9a97808 */ /* 0x000fe40000000000 */
[----:B------:R-:W-:-:S02]  /*19940*/  ISETP.GE.AND P0, PT, R150, R238, PT ;  /* 0x000000ee9600720c */ /* 0x000fc40003f06270 */
[----:B------:R-:W-:Y:S01]  /*19950*/  FSEL R189, R48, -INF , !P5 ;  /* 0xff80000030bd7808 */ /* 0x000fe20006800000 */
        /* <DEDUP_REMOVED lines=89> */
[----:B------:R-:W-:Y:S02]  /*19ef0*/  FSEL R196, R16, -INF , !P5 ;  /* 0xff80000010c47808 */ /* 0x000fe40006800000 */
[-C--:B------:R-:W-:Y:S02]  /*19f00*/  ISETP.GE.AND P5, PT, R64, R235.reuse, PT ;  /* 0x000000eb4000720c */ /* 0x080fe40003fa6270 */
[----:B------:R-:W-:Y:S02]  /*19f10*/  FSEL R140, R140, -INF , P1 ;  /* 0xff8000008c8c7808 */ /* 0x000fe40000800000 */
[----:B------:R-:W-:Y:S02]  /*19f20*/  FSEL R172, R67, -INF , !P6 ;  /* 0xff80000043ac7808 */ /* 0x000fe40007000000 */
[----:B------:R-:W-:Y:S02]  /*19f30*/  ISETP.GE.AND P1, PT, R56, R238, PT ;  /* 0x000000ee3800720c */ /* 0x000fe40003f26270 */
[----:B------:R-:W-:-:S02]  /*19f40*/  ISETP.GE.AND P6, PT, R57, R235, PT ;  /* 0x000000eb3900720c */ /* 0x000fc40003fc6270 */
[----:B------:R-:W-:Y:S02]  /*19f50*/  FSEL R156, R156, -INF , P0 ;  /* 0xff8000009c9c7808 */ /* 0x000fe40000000000 */
[----:B------:R-:W-:Y:S02]  /*19f60*/  ISETP.GE.AND P0, PT, R31, R238, PT ;  /* 0x000000ee1f00720c */ /* 0x000fe40003f06270 */
[----:B------:R-:W-:Y:S02]  /*19f70*/  FSEL R178, R11, -INF , !P5 ;  /* 0xff8000000bb27808 */ /* 0x000fe40006800000 */
[----:B------:R-:W-:Y:S02]  /*19f80*/  ISETP.GE.AND P5, PT, R62, R235, PT ;  /* 0x000000eb3e00720c */ /* 0x000fe40003fa6270 */
[----:B------:R-:W-:Y:S02]  /*19f90*/  FSEL R9, R160, -INF , P1 ;  /* 0xff800000a0097808 */ /* 0x000fe40000800000 */
[----:B------:R-:W-:-:S02]  /*19fa0*/  FSEL R160, R156, -INF , !P6 ;  /* 0xff8000009ca07808 */ /* 0x000fc40007000000 */
[----:B------:R-:W-:Y:S02]  /*19fb0*/  ISETP.GE.AND P6, PT, R31, R235, PT ;  /* 0x000000eb1f00720c */ /* 0x000fe40003fc6270 */
[----:B------:R-:W-:Y:S02]  /*19fc0*/  FSEL R156, R158, -INF , P0 ;  /* 0xff8000009e9c7808 */ /* 0x000fe40000000000 */
[----:B------:R-:W-:Y:S02]  /*19fd0*/  ISETP.GE.AND P0, PT, R171, R237, PT ;  /* 0x000000edab00720c */ /* 0x000fe40003f06270 */
[----:B------:R-:W-:Y:S02]  /*19fe0*/  FSEL R174, R30, -INF , !P5 ;  /* 0xff8000001eae7808 */ /* 0x000fe40006800000 */
[----:B------:R-:W-:Y:S02]  /*19ff0*/  ISETP.GE.AND P5, PT, R58, R235, PT ;  /* 0x000000eb3a00720c */ /* 0x000fe40003fa6270 */
[----:B------:R-:W-:-:S02]  /*1a000*/  FSEL R156, R156, -INF , !P6 ;  /* 0xff8000009c9c7808 */ /* 0x000fc40007000000 */
[----:B------:R-:W-:Y:S02]  /*1a010*/  ISETP.GE.AND P6, PT, R171, R236, PT ;  /* 0x000000ecab00720c */ /* 0x000fe40003fc6270 */
[----:B------:R-:W-:Y:S02]  /*1a020*/  FSEL R30, R181, -INF , P0 ;  /* 0xff800000b51e7808 */ /* 0x000fe40000000000 */
[----:B------:R-:W-:Y:S02]  /*1a030*/  ISETP.GE.AND P0, PT, R165, R237, PT ;  /* 0x000000eda500720c */ /* 0x000fe40003f06270 */
[----:B------:R-:W-:Y:S02]  /*1a040*/  FSEL R162, R140, -INF , !P5 ;  /* 0xff8000008ca27808 */ /* 0x000fe40006800000 */
[----:B------:R-:W-:Y:S02]  /*1a050*/  ISETP.GE.AND P5, PT, R56, R235, PT ;  /* 0x000000eb3800720c */ /* 0x000fe40003fa6270 */
        /* <DEDUP_REMOVED lines=8> */
[-C--:B------:R-:W-:Y:S02]  /*1a0e0*/  ISETP.GE.AND P1, PT, R166, R237.reuse, PT ;  /* 0x000000eda600720c */ /* 0x080fe40003f26270 */
[----:B------:R-:W-:Y:S02]  /*1a0f0*/  FSEL R16, R16, -INF , !P6 ;  /* 0xff80000010107808 */ /* 0x000fe40007000000 */
[----:B------:R-:W-:Y:S02]  /*1a100*/  ISETP.GE.AND P6, PT, R161, R236, PT ;  /* 0x000000eca100720c */ /* 0x000fe40003fc6270 */
[----:B------:R-:W-:Y:S02]  /*1a110*/  FSEL R46, R46, -INF , P0 ;  /* 0xff8000002e2e7808 */ /* 0x000fe40000000000 */
        /* <DEDUP_REMOVED lines=9> */
[----:B------:R-:W-:Y:S02]  /*1a1b0*/  FSEL R24, R24, -INF , !P5 ;  /* 0xff80000018187808 */ /* 0x000fe40006800000 */
[----:B------:R-:W-:Y:S02]  /*1a1c0*/  ISETP.GE.AND P5, PT, R164, R236, PT ;  /* 0x000000eca400720c */ /* 0x000fe40003fa6270 */
[----:B------:R-:W-:Y:S02]  /*1a1d0*/  FSEL R45, R45, -INF , P1 ;  /* 0xff8000002d2d7808 */ /* 0x000fe40000800000 */
[----:B------:R-:W-:-:S02]  /*1a1e0*/  FSEL R180, R50, -INF , !P6 ;  /* 0xff80000032b47808 */ /* 0x000fc40007000000 */
[-C--:B------:R-:W-:Y:S02]  /*1a1f0*/  ISETP.GE.AND P6, PT, R152, R236.reuse, PT ;  /* 0x000000ec9800720c */ /* 0x080fe40003fc6270 */
[----:B------:R-:W-:Y:S02]  /*1a200*/  FSEL R37, R37, -INF , P0 ;  /* 0xff80000025257808 */ /* 0x000fe40000000000 */
[-C--:B------:R-:W-:Y:S02]  /*1a210*/  ISETP.GE.AND P1, PT, R159, R237.reuse, PT ;  /* 0x000000ed9f00720c */ /* 0x080fe40003f26270 */
[----:B------:R-:W-:Y:S02]  /*1a220*/  ISETP.GE.AND P0, PT, R150, R237, PT ;  /* 0x000000ed9600720c */ /* 0x000fe40003f06270 */
[----:B------:R-:W-:Y:S02]  /*1a230*/  FSEL R181, R45, -INF , !P5 ;  /* 0xff8000002db57808 */ /* 0x000fe40006800000 */
[----:B------:R-:W-:-:S02]  /*1a240*/  ISETP.GE.AND P5, PT, R159, R236, PT ;  /* 0x000000ec9f00720c */ /* 0x000fc40003fa6270 */
[----:B------:R-:W-:Y:S02]  /*1a250*/  FSEL R159, R37, -INF , !P6 ;  /* 0xff800000259f7808 */ /* 0x000fe40007000000 */
[----:B------:R-:W-:Y:S02]  /*1a260*/  FSEL R47, R47, -INF , P1 ;  /* 0xff8000002f2f7808 */ /* 0x000fe40000800000 */
[----:B------:R-:W-:Y:S02]  /*1a270*/  ISETP.GE.AND P6, PT, R150, R236, PT ;  /* 0x000000ec9600720c */ /* 0x000fe40003fc6270 */
[----:B------:R-:W-:Y:S02]  /*1a280*/  FSEL R39, R39, -INF , P0 ;  /* 0xff80000027277808 */ /* 0x000fe40000000000 */
[-C--:B------:R-:W-:Y:S02]  /*1a290*/  ISETP.GE.AND P1, PT, R153, R237.reuse, PT ;  /* 0x000000ed9900720c */ /* 0x080fe40003f26270 */
[----:B------:R-:W-:-:S02]  /*1a2a0*/  ISETP.GE.AND P0, PT, R148, R237, PT ;  /* 0x000000ed9400720c */ /* 0x000fc40003f06270 */
[----:B------:R-:W-:Y:S02]  /*1a2b0*/  FSEL R177, R47, -INF , !P5 ;  /* 0xff8000002fb17808 */ /* 0x000fe40006800000 */
[----:B------:R-:W-:Y:S02]  /*1a2c0*/  FSEL R182, R39, -INF , !P6 ;  /* 0xff80000027b67808 */ /* 0x000fe40007000000 */
[-C--:B------:R-:W-:Y:S02]  /*1a2d0*/  ISETP.GE.AND P5, PT, R153, R236.reuse, PT ;  /* 0x000000ec9900720c */ /* 0x080fe40003fa6270 */
[----:B------:R-:W-:Y:S02]  /*1a2e0*/  FSEL R36, R36, -INF , P1 ;  /* 0xff80000024247808 */ /* 0x000fe40000800000 */
[----:B------:R-:W-:Y:S02]  /*1a2f0*/  ISETP.GE.AND P6, PT, R148, R236, PT ;  /* 0x000000ec9400720c */ /* 0x000fe40003fc6270 */
[----:B------:R-:W-:-:S02]  /*1a300*/  FSEL R42, R42, -INF , P0 ;  /* 0xff8000002a2a7808 */ /* 0x000fc40000000000 */
[-C--:B------:R-:W-:Y:S02]  /*1a310*/  ISETP.GE.AND P1, PT, R151, R237.reuse, PT ;  /* 0x000000ed9700720c */ /* 0x080fe40003f26270 */
[----:B------:R-:W-:Y:S02]  /*1a320*/  ISETP.GE.AND P0, PT, R145, R237, PT ;  /* 0x000000ed9100720c */ /* 0x000fe40003f06270 */
[----:B------:R-:W-:Y:S02]  /*1a330*/  FSEL R171, R36, -INF , !P5 ;  /* 0xff80000024ab7808 */ /* 0x000fe40006800000 */
[----:B------:R-:W-:Y:S02]  /*1a340*/  FSEL R214, R42, -INF , !P6 ;  /* 0xff8000002ad67808 */ /* 0x000fe40007000000 */
[----:B------:R-:W-:Y:S02]  /*1a350*/  ISETP.GE.AND P5, PT, R151, R236, PT ;  /* 0x000000ec9700720c */ /* 0x000fe40003fa6270 */
[----:B------:R-:W-:-:S02]  /*1a360*/  FSEL R38, R38, -INF , P1 ;  /* 0xff80000026267808 */ /* 0x000fc40000800000 */
[----:B------:R-:W-:Y:S02]  /*1a370*/  ISETP.GE.AND P6, PT, R145, R236, PT ;  /* 0x000000ec9100720c */ /* 0x000fe40003fc6270 */
[----:B------:R-:W-:Y:S02]  /*1a380*/  FSEL R33, R33, -INF , P0 ;  /* 0xff80000021217808 */ /* 0x000fe40000000000 */
[-C--:B------:R-:W-:Y:S02]  /*1a390*/  ISETP.GE.AND P1, PT, R149, R237.reuse, PT ;  /* 0x000000ed9500720c */ /* 0x080fe40003f26270 */
[----:B------:R-:W-:Y:S02]  /*1a3a0*/  ISETP.GE.AND P0, PT, R143, R237, PT ;  /* 0x000000ed8f00720c */ /* 0x000fe40003f06270 */
[----:B------:R-:W-:Y:S02]  /*1a3b0*/  FSEL R184, R38, -INF , !P5 ;  /* 0xff80000026b87808 */ /* 0x000fe40006800000 */
[----:B------:R-:W-:-:S02]  /*1a3c0*/  FSEL R206, R33, -INF , !P6 ;  /* 0xff80000021ce7808 */ /* 0x000fc40007000000 */
[-C--:B------:R-:W-:Y:S02]  /*1a3d0*/  ISETP.GE.AND P5, PT, R149, R236.reuse, PT ;  /* 0x000000ec9500720c */ /* 0x080fe40003fa6270 */
        /* <DEDUP_REMOVED lines=19> */
[----:B------:R-:W-:Y:S02]  /*1a510*/  ISETP.GE.AND P0, PT, R65, R237, PT ;  /* 0x000000ed4100720c */ /* 0x000fe40003f06270 */
[----:B------:R-:W-:Y:S02]  /*1a520*/  FMNMX3.FTZ R9, R134, R28, R27, !PT ;  /* 0x0000001c86097276 */ /* 0x000fe4000781001b */
[----:B------:R-:W-:Y:S02]  /*1a530*/  FSEL R246, R2, -INF , !P5 ;  /* 0xff80000002f67808 */ /* 0x000fe40006800000 */
[----:B------:R-:W-:-:S02]  /*1a540*/  FSEL R190, R14, -INF , !P6 ;  /* 0xff8000000ebe7808 */ /* 0x000fc40007000000 */
[----:B------:R-:W-:Y:S02]  /*1a550*/  ISETP.GE.AND P6, PT, R65, R236, PT ;  /* 0x000000ec4100720c */ /* 0x000fe40003fc6270 */
[----:B------:R-:W-:Y:S02]  /*1a560*/  FSEL R4, R4, -INF , P0 ;  /* 0xff80000004047808 */ /* 0x000fe40000000000 */
[----:B------:R-:W-:Y:S02]  /*1a570*/  FMNMX3.FTZ R2, R9, R26, R22, !PT ;  /* 0x0000001a09027276 */ /* 0x000fe40007810016 */
[----:B------:R-:W-:Y:S02]  /*1a580*/  FMNMX3.FTZ R9, R3, R40, R30, !PT ;  /* 0x0000002803097276 */ /* 0x000fe4000781001e */
[----:B------:R-:W-:Y:S02]  /*1a590*/  FSEL R186, R4, -INF , !P6 ;  /* 0xff80000004ba7808 */ /* 0x000fe40007000000 */
[----:B------:R-:W-:-:S02]  /*1a5a0*/  FMNMX3.FTZ R4, R9, R24, R16, !PT ;  /* 0x0000001809047276 */ /* 0x000fc40007810010 */
[C---:B------:R-:W-:Y:S02]  /*1a5b0*/  ISETP.GE.AND P0, PT, R63.reuse, R237, PT ;  /* 0x000000ed3f00720c */ /* 0x040fe40003f06270 */
[----:B------:R-:W-:Y:S02]  /*1a5c0*/  FMNMX3.FTZ R4, R4, R181, R179, !PT ;  /* 0x000000b504047276 */ /* 0x000fe400078100b3 */
[----:B------:R-:W-:Y:S02]  /*1a5d0*/  FMNMX3.FTZ R2, R2, R189, R187, !PT ;  /* 0x000000bd02027276 */ /* 0x000fe400078100bb */
[----:B------:R-:W-:Y:S02]  /*1a5e0*/  ISETP.GE.AND P6, PT, R63, R236, PT ;  /* 0x000000ec3f00720c */ /* 0x000fe40003fc6270 */
[----:B------:R-:W-:Y:S02]  /*1a5f0*/  FSEL R5, R5, -INF , P0 ;  /* 0xff80000005057808 */ /* 0x000fe40000000000 */
[----:B------:R-:W-:-:S02]  /*1a600*/  FMNMX3.FTZ R4, R4, R177, R180, !PT ;  /* 0x000000b104047276 */ /* 0x000fc400078100b4 */
[----:B------:R-:W-:Y:S02]  /*1a610*/  FMNMX3.FTZ R2, R2, R185, R183, !PT ;  /* 0x000000b902027276 */ /* 0x000fe400078100b7 */
[----:B------:R-:W-:Y:S02]  /*1a620*/  FSEL R168, R5, -INF , !P6 ;  /* 0xff80000005a87808 */ /* 0x000fe40007000000 */
[----:B------:R-:W-:Y:S02]  /*1a630*/  FMNMX3.FTZ R5, R4, R171, R159, !PT ;  /* 0x000000ab04057276 */ /* 0x000fe4000781009f */
[----:B------:R-:W-:Y:S02]  /*1a640*/  ISETP.GE.AND P1, PT, R142, R237, PT ;  /* 0x000000ed8e00720c */ /* 0x000fe40003f26270 */
[----:B------:R-:W-:Y:S02]  /*1a650*/  FMNMX3.FTZ R2, R2, R175, R173, !PT ;  /* 0x000000af02027276 */ /* 0x000fe400078100ad */
[----:B------:R-:W-:-:S02]  /*1a660*/  FMNMX3.FTZ R5, R5, R184, R182, !PT ;  /* 0x000000b805057276 */ /* 0x000fc400078100b6 */
[----:B------:R-:W-:Y:S02]  /*1a670*/  FSEL R20, R20, -INF , P1 ;  /* 0xff80000014147808 */ /* 0x000fe40000800000 */
[----:B------:R-:W-:Y:S02]  /*1a680*/  FMNMX3.FTZ R2, R2, R155, R157, !PT ;  /* 0x0000009b02027276 */ /* 0x000fe4000781009d */
[----:B------:R-:W-:Y:S02]  /*1a690*/  ISETP.GE.AND P5, PT, R142, R236, PT ;  /* 0x000000ec8e00720c */ /* 0x000fe40003fa6270 */
[----:B------:R-:W-:Y:S02]  /*1a6a0*/  ISETP.GE.AND P1, PT, R139, R237, PT ;  /* 0x000000ed8b00720c */ /* 0x000fe40003f26270 */
[----:B------:R-:W-:Y:S02]  /*1a6b0*/  FMNMX3.FTZ R5, R5, R161, R214, !PT ;  /* 0x000000a105057276 */ /* 0x000fe400078100d6 */
[----:B------:R-:W-:-:S02]  /*1a6c0*/  FMNMX3.FTZ R9, R2, R167, R163, !PT ;  /* 0x000000a702097276 */ /* 0x000fc400078100a3 */
[----:B------:R-:W-:Y:S02]  /*1a6d0*/  FSEL R242, R20, -INF , !P5 ;  /* 0xff80000014f27808 */ /* 0x000fe40006800000 */
[----:B------:R-:W-:Y:S02]  /*1a6e0*/  FSEL R13, R13, -INF , P1 ;  /* 0xff8000000d0d7808 */ /* 0x000fe40000800000 */
        /* <DEDUP_REMOVED lines=12> */
[----:B------:R-:W-:Y:S02]  /*1a7b0*/  FMNMX3.FTZ R5, R5, R242, R240, !PT ;  /* 0x000000f205057276 */ /* 0x000fe400078100f0 */
[----:B------:R-:W-:Y:S02]  /*1a7c0*/  ISETP.GE.AND P5, PT, R64, R236, PT ;  /* 0x000000ec4000720c */ /* 0x000fe40003fa6270 */
[----:B------:R-:W-:Y:S02]  /*1a7d0*/  ISETP.GE.AND P1, PT, R62, R237, PT ;  /* 0x000000ed3e00720c */ /* 0x000fe40003f26270 */
[----:B------:R-:W-:-:S02]  /*1a7e0*/  FMNMX3.FTZ R9, R9, R250, R248, !PT ;  /* 0x000000fa09097276 */ /* 0x000fc400078100f8 */
[----:B------:R-:W-:Y:S02]  /*1a7f0*/  ISETP.GE.AND P0, PT, R59, R237, PT ;  /* 0x000000ed3b00720c */ /* 0x000fe40003f06270 */
[----:B------:R-:W-:Y:S02]  /*1a800*/  FMNMX3.FTZ R5, R5, R192, R190, !PT ;  /* 0x000000c005057276 */ /* 0x000fe400078100be */
[----:B------:R-:W-:Y:S02]  /*1a810*/  FSEL R170, R10, -INF , !P5 ;  /* 0xff8000000aaa7808 */ /* 0x000fe40006800000 */
[----:B------:R-:W-:Y:S02]  /*1a820*/  FSEL R7, R7, -INF , P1 ;  /* 0xff80000007077808 */ /* 0x000fe40000800000 */
[----:B------:R-:W-:Y:S02]  /*1a830*/  FMNMX3.FTZ R9, R9, R200, R198, !PT ;  /* 0x000000c809097276 */ /* 0x000fe400078100c6 */
[----:B------:R-:W-:-:S02]  /*1a840*/  ISETP.GE.AND P5, PT, R62, R236, PT ;  /* 0x000000ec3e00720c */ /* 0x000fc40003fa6270 */
[-C--:B------:R-:W-:Y:S02]  /*1a850*/  ISETP.GE.AND P1, PT, R58, R237.reuse, PT ;  /* 0x000000ed3a00720c */ /* 0x080fe40003f26270 */
        /* <DEDUP_REMOVED lines=8> */
[----:B------:R-:W-:Y:S02]  /*1a8e0*/  FSEL R164, R6, -INF , !P6 ;  /* 0xff80000006a47808 */ /* 0x000fe40007000000 */
[----:B------:R-:W-:Y:S02]  /*1a8f0*/  ISETP.GE.AND P1, PT, R56, R237, PT ;  /* 0x000000ed3800720c */ /* 0x000fe40003f26270 */
[----:B------:R-:W-:-:S02]  /*1a900*/  FSEL R18, R18, -INF , P0 ;  /* 0xff80000012127808 */ /* 0x000fc40000000000 */
[----:B------:R-:W-:Y:S02]  /*1a910*/  ISETP.GE.AND P6, PT, R57, R236, PT ;  /* 0x000000ec3900720c */ /* 0x000fe40003fc6270 */
[----:B------:R-:W-:Y:S02]  /*1a920*/  ISETP.GE.AND P0, PT, R31, R237, PT ;  /* 0x000000ed1f00720c */ /* 0x000fe40003f06270 */
[----:B------:R-:W-:Y:S02]  /*1a930*/  FMNMX3.FTZ R5, R5, R170, R168, !PT ;  /* 0x000000aa05057276 */ /* 0x000fe400078100a8 */
[----:B------:R-:W-:Y:S02]  /*1a940*/  FMNMX3.FTZ R7, R9, R178, R176, !PT ;  /* 0x000000b209077276 */ /* 0x000fe400078100b0 */
[----:B------:R-:W-:Y:S02]  /*1a950*/  FSEL R154, R19, -INF , !P5 ;  /* 0xff800000139a7808 */ /* 0x000fe40006800000 */
[----:B------:R-:W-:-:S02]  /*1a960*/  FSEL R23, R23, -INF , P1 ;  /* 0xff80000017177808 */ /* 0x000fc40000800000 */
[-C--:B------:R-:W-:Y:S02]  /*1a970*/  ISETP.GE.AND P5, PT, R56, R236.reuse, PT ;  /* 0x000000ec3800720c */ /* 0x080fe40003fa6270 */
[----:B------:R-:W-:Y:S02]  /*1a980*/  ISETP.GE.AND P1, PT, R31, R236, PT ;  /* 0x000000ec1f00720c */ /* 0x000fe40003f26270 */
[----:B------:R-:W-:Y:S02]  /*1a990*/  FSEL R29, R29, -INF , P0 ;  /* 0xff8000001d1d7808 */ /* 0x000fe40000000000 */
[----:B------:R-:W-:Y:S02]  /*1a9a0*/  FSEL R152, R18, -INF , !P6 ;  /* 0xff80000012987808 */ /* 0x000fe40007000000 */
[----:B------:R-:W-:Y:S02]  /*1a9b0*/  FMNMX3.FTZ R5, R5, R166, R164, !PT ;  /* 0x000000a605057276 */ /* 0x000fe400078100a4 */
[----:B------:R-:W-:-:S02]  /*1a9c0*/  FMNMX3.FTZ R7, R7, R174, R172, !PT ;  /* 0x000000ae07077276 */ /* 0x000fc400078100ac */
[----:B------:R-:W-:Y:S02]  /*1a9d0*/  FSEL R150, R23, -INF , !P5 ;  /* 0xff80000017967808 */ /* 0x000fe40006800000 */
[----:B------:R-:W-:Y:S02]  /*1a9e0*/  FSEL R148, R29, -INF , !P1 ;  /* 0xff8000001d947808 */ /* 0x000fe40004800000 */
[----:B------:R-:W-:Y:S02]  /*1a9f0*/  FMNMX3.FTZ R5, R5, R154, R152, !PT ;  /* 0x0000009a05057276 */ /* 0x000fe40007810098 */
[----:B------:R-:W-:Y:S02]  /*1aa00*/  FMNMX3.FTZ R7, R7, R162, R160, !PT ;  /* 0x000000a207077276 */ /* 0x000fe400078100a0 */
[----:B------:R-:W-:Y:S02]  /*1aa10*/  FMNMX3.FTZ R4, R5, R150, R148, !PT ;  /* 0x0000009605047276 */ /* 0x000fe40007810094 */
[----:B------:R-:W-:-:S03]  /*1aa20*/  FMNMX3.FTZ R6, R7, R158, R156, !PT ;  /* 0x0000009e07067276 */ /* 0x000fc6000781009c */
[----:B------:R-:W1:Y:S04]  /*1aa30*/  SHFL.BFLY PT, R5, R4, 0x2, 0x1f ;  /* 0x0c401f0004057f89 */ /* 0x000e6800000e0000 */
[----:B------:R-:W2:Y:S01]  /*1aa40*/  SHFL.BFLY PT, R7, R6, 0x2, 0x1f ;  /* 0x0c401f0006077f89 */ /* 0x000ea200000e0000 */
[----:B------:R-:W4:Y:S01]  /*1aa50*/  S2UR UR6, SR_CgaCtaId ;  /* 0x00000000000679c3 */ /* 0x000f220000008800 */
[----:B-1----:R-:W-:Y:S02]  /*1aa60*/  FMNMX.FTZ R5, R4, R5, !PT ;  /* 0x0000000504057209 */ /* 0x002fe40007810000 */
[----:B--2---:R-:W-:-:S03]  /*1aa70*/  FMNMX.FTZ R7, R6, R7, !PT ;  /* 0x0000000706077209 */ /* 0x004fc60007810000 */
[----:B------:R-:W1:Y:S04]  /*1aa80*/  SHFL.BFLY PT, R2, R5, 0x1, 0x1f ;  /* 0x0c201f0005027f89 */ /* 0x000e6800000e0000 */
[----:B------:R-:W2:Y:S01]  /*1aa90*/  SHFL.BFLY PT, R62, R7, 0x1, 0x1f ;  /* 0x0c201f00073e7f89 */ /* 0x000ea200000e0000 */
[----:B----4-:R-:W-:-:S06]  /*1aaa0*/  ULEA UR6, UR6, UR8, 0x18 ;  /* 0x0000000806067291 */ /* 0x010fcc000f8ec0ff */
[----:B------:R-:W-:Y:S02]  /*1aab0*/  LEA R0, R0, UR6, 0x1 ;  /* 0x0000000600007c11 */ /* 0x000fe4000f8e08ff */
[----:B-1----:R-:W-:Y:S02]  /*1aac0*/  FMNMX.FTZ R2, R5, R2, !PT ;  /* 0x0000000205027209 */ /* 0x002fe40007810000 */
[----:B--2---:R-:W-:-:S03]  /*1aad0*/  FMNMX.FTZ R62, R7, R62, !PT ;  /* 0x0000003e073e7209 */ /* 0x004fc60007810000 */
[----:B---3--:R-:W-:Y:S01]  /*1aae0*/  FMUL.FTZ R139, R146, R2 ;  /* 0x00000002928b7220 */ /* 0x008fe20000410000 */
[----:B------:R-:W-:Y:S01]  /*1aaf0*/  FSETP.NEU.FTZ.AND P0, PT, R2, -INF , PT ;  /* 0xff8000000200780b */ /* 0x000fe20003f1d000 */
[----:B------:R-:W-:Y:S01]  /*1ab00*/  VIADD R153, R0, 0xc040 ;  /* 0x0000c04000997836 */ /* 0x000fe20000000000 */
[C---:B------:R-:W-:Y:S01]  /*1ab10*/  FSETP.NEU.FTZ.AND P1, PT, R62.reuse, -INF , PT ;  /* 0xff8000003e00780b */ /* 0x040fe20003f3d000 */
[----:B------:R-:W-:Y:S01]  /*1ab20*/  LDSM.16.MT88.4 R12, [R0+0xc000] ;  /* 0x00c00000000c783b */ /* 0x000fe20000004200 */
[----:B------:R-:W-:Y:S02]  /*1ab30*/  FSEL R139, R139, RZ, P0 ;  /* 0x000000ff8b8b7208 */ /* 0x000fe40000000000 */
[----:B------:R-:W-:Y:S01]  /*1ab40*/  FSEL R5, R62, RZ, P1 ;  /* 0x000000ff3e057208 */ /* 0x000fe20000800000 */
[----:B------:R-:W-:Y:S01]  /*1ab50*/  LDSM.16.MT88.4 R44, [R0+0x10000] ;  /* 0x01000000002c783b */ /* 0x000fe20000004200 */
[----:B------:R-:W-:-:S03]  /*1ab60*/  FSEL R4, R2, RZ, P0 ;  /* 0x000000ff02047208 */ /* 0x000fc60000000000 */
[----:B------:R-:W-:Y:S01]  /*1ab70*/  FADD.FTZ R5, R134, -R5 ;  /* 0x8000000586057221 */ /* 0x000fe20000010000 */
[----:B------:R-:W-:Y:S01]  /*1ab80*/  FFMA.FTZ R134, R16, R146, -R139 ;  /* 0x0000009210867223 */ /* 0x000fe2000001088b */
[----:B------:R-:W-:Y:S01]  /*1ab90*/  VIADD R16, R0, 0xc000 ;  /* 0x0000c00000107836 */ /* 0x000fe20000000000 */
[----:B------:R-:W-:Y:S01]  /*1aba0*/  SEL R151, R210, 0xffffffe0, !P4 ;  /* 0xffffffe0d2977807 */ /* 0x000fe20006000000 */
[----:B------:R-:W-:Y:S02]  /*1abb0*/  FADD.FTZ R147, R3, -R4 ;  /* 0x8000000403937221 */ /* 0x000fe40000010000 */
[----:B------:R-:W-:Y:S02]  /*1abc0*/  @P2 VIADD R153, R16, 0xffffffc0 ;  /* 0xffffffc010992836 */ /* 0x000fe40000000000 */
[C---:B------:R-:W-:Y:S02]  /*1abd0*/  IMAD.IADD R3, R151.reuse, 0x1, R0 ;  /* 0x0000000197037824 */ /* 0x040fe400078e0200 */
[----:B------:R-:W-:-:S02]  /*1abe0*/  IMAD.IADD R151, R151, 0x1, R153 ;  /* 0x0000000197977824 */ /* 0x000fc400078e0299 */
[----:B------:R-:W-:Y:S01]  /*1abf0*/  FMUL.FTZ R143, R146, R62 ;  /* 0x0000003e928f7220 */ /* 0x000fe20000410000 */
[-CC-:B------:R-:W-:Y:S01]  /*1ac00*/  FFMA.FTZ R63, R30, R146.reuse, -R139.reuse ;  /* 0x000000921e3f7223 */ /* 0x180fe2000001088b */
[C---:B------:R-:W-:Y:S01]  /*1ac10*/  FMUL.FTZ R149, R146.reuse, R5 ;  /* 0x0000000592957220 */ /* 0x040fe20000410000 */
[----:B------:R-:W-:Y:S01]  /*1ac20*/  FMUL.FTZ R147, R146, R147 ;  /* 0x0000009392937220 */ /* 0x000fe20000410000 */
[----:B------:R-:W1:Y:S01]  /*1ac30*/  LDSM.16.MT88.4 R36, [R151] ;  /* 0x000000009724783b */ /* 0x000e620000004200 */
[----:B------:R-:W-:Y:S01]  /*1ac40*/  FSEL R143, R143, RZ, P1 ;  /* 0x000000ff8f8f7208 */ /* 0x000fe20000800000 */
[-CC-:B------:R-:W-:Y:S01]  /*1ac50*/  FFMA.FTZ R138, R40, R146.reuse, -R139.reuse ;  /* 0x00000092288a7223 */ /* 0x180fe2000001088b */
[-C--:B------:R-:W-:Y:S01]  /*1ac60*/  FFMA.FTZ R145, R24, R146.reuse, -R139 ;  /* 0x0000009218917223 */ /* 0x080fe2000001088b */
[----:B------:R-:W-:Y:S01]  /*1ac70*/  MUFU.EX2 R134, R134 ;  /* 0x0000008600867308 */ /* 0x000fe20000000800 */
[----:B------:R-:W-:Y:S01]  /*1ac80*/  LDSM.16.MT88.4 R52, [R3+0x10000] ;  /* 0x010000000334783b */ /* 0x000fe20000004200 */
[-CC-:B------:R-:W-:Y:S01]  /*1ac90*/  FFMA.FTZ R144, R28, R146.reuse, -R143.reuse ;  /* 0x000000921c907223 */ /* 0x180fe2000001088f */
[-CC-:B------:R-:W-:Y:S01]  /*1aca0*/  FFMA.FTZ R142, R27, R146.reuse, -R143.reuse ;  /* 0x000000921b8e7223 */ /* 0x180fe2000001088f */
[-CC-:B------:R-:W-:Y:S01]  /*1acb0*/  FFMA.FTZ R141, R26, R146.reuse, -R143.reuse ;  /* 0x000000921a8d7223 */ /* 0x180fe2000001088f */
[----:B------:R-:W-:Y:S01]  /*1acc0*/  FFMA.FTZ R140, R22, R146, -R143 ;  /* 0x00000092168c7223 */ /* 0x000fe2000001088f */
[----:B------:R-:W2:Y:S01]  /*1acd0*/  LDSM.16.MT88.4 R28, [R153] ;  /* 0x00000000991c783b */ /* 0x000ea20000004200 */
[----:B------:R-:W3:Y:S03]  /*1ace0*/  MUFU.EX2 R149, R149 ;  /* 0x0000009500957308 */ /* 0x000ee60000000800 */
[----:B------:R-:W4:Y:S01]  /*1acf0*/  LDSM.16.MT88.4 R20, [R3+0xc000] ;  /* 0x00c000000314783b */ /* 0x000f220000004200 */
[----:B------:R-:W5:Y:S03]  /*1ad00*/  MUFU.EX2 R147, R147 ;  /* 0x0000009300937308 */ /* 0x000f660000000800 */
[----:B------:R-:W4:Y:S01]  /*1ad10*/  LDSM.16.MT88.4 R64, [R153+0x4000] ;  /* 0x004000009940783b */ /* 0x000f220000004200 */
[----:B------:R-:W-:Y:S04]  /*1ad20*/  MUFU.EX2 R144, R144 ;  /* 0x0000009000907308 */ /* 0x000fe80000000800 */
[----:B------:R-:W5:Y:S04]  /*1ad30*/  MUFU.EX2 R142, R142 ;  /* 0x0000008e008e7308 */ /* 0x000f680000000800 */
[----:B------:R-:W-:Y:S04]  /*1ad40*/  MUFU.EX2 R141, R141 ;  /* 0x0000008d008d7308 */ /* 0x000fe80000000800 */
[----:B------:R-:W1:Y:S04]  /*1ad50*/  MUFU.EX2 R140, R140 ;  /* 0x0000008c008c7308 */ /* 0x000e680000000800 */
[----:B------:R-:W-:Y:S04]  /*1ad60*/  MUFU.EX2 R138, R138 ;  /* 0x0000008a008a7308 */ /* 0x000fe80000000800 */
[----:B------:R-:W2:Y:S04]  /*1ad70*/  MUFU.EX2 R63, R63 ;  /* 0x0000003f003f7308 */ /* 0x000ea80000000800 */
[----:B------:R-:W4:Y:S01]  /*1ad80*/  MUFU.EX2 R145, R145 ;  /* 0x0000009100917308 */ /* 0x000f220000000800 */
[-C--:B---3--:R-:W-:Y:S01]  /*1ad90*/  FMUL.FTZ R48, R88, R149.reuse ;  /* 0x0000009558307220 */ /* 0x088fe20000410000 */
[----:B------:R-:W-:Y:S01]  /*1ada0*/  FMUL.FTZ R49, R89, R149 ;  /* 0x0000009559317220 */ /* 0x000fe20000410000 */
[-C--:B-----5:R-:W-:Y:S01]  /*1adb0*/  FMUL.FTZ R50, R90, R147.reuse ;  /* 0x000000935a327220 */ /* 0x0a0fe20000410000 */
[----:B------:R-:W-:Y:S01]  /*1adc0*/  FMUL.FTZ R51, R91, R147 ;  /* 0x000000935b337220 */ /* 0x000fe20000410000 */
[----:B------:R-:W-:Y:S01]  /*1add0*/  F2FP.F16.F32.PACK_AB R4, R142, R144 ;  /* 0x000000908e04723e */ /* 0x000fe200000000ff */
[----:B------:R-:W-:Y:S01]  /*1ade0*/  FMUL.FTZ R32, R104, R149 ;  /* 0x0000009568207220 */ /* 0x000fe20000410000 */
[----:B-1----:R-:W-:Y:S01]  /*1adf0*/  F2FP.F16.F32.PACK_AB R6, R140, R141 ;  /* 0x0000008d8c06723e */ /* 0x002fe200000000ff */
[----:B------:R-:W-:Y:S01]  /*1ae00*/  FMUL.FTZ R33, R105, R149 ;  /* 0x0000009569217220 */ /* 0x000fe20000410000 */
[-C--:B------:R-:W-:Y:S01]  /*1ae10*/  FMUL.FTZ R34, R106, R147.reuse ;  /* 0x000000936a227220 */ /* 0x080fe20000410000 */
[----:B--2---:R-:W-:Y:S01]  /*1ae20*/  F2FP.F16.F32.PACK_AB R5, R63, R138 ;  /* 0x0000008a3f05723e */ /* 0x004fe200000000ff */
[----:B------:R-:W-:Y:S01]  /*1ae30*/  FMUL.FTZ R35, R107, R147 ;  /* 0x000000936b237220 */ /* 0x000fe20000410000 */
[----:B------:R-:W1:Y:S01]  /*1ae40*/  LDSM.16.MT88.4 R88, [R151+0x4000] ;  /* 0x004000009758783b */ /* 0x000e620000004200 */
[----:B------:R-:W-:Y:S01]  /*1ae50*/  FMUL.FTZ R100, R100, R149 ;  /* 0x0000009564647220 */ /* 0x000fe20000410000 */
[----:B----4-:R-:W-:Y:S01]  /*1ae60*/  F2FP.F16.F32.PACK_AB R7, R134, R145 ;  /* 0x000000918607723e */ /* 0x010fe200000000ff */
        /* <DEDUP_REMOVED lines=92> */
[-C--:B------:R-:W-:Y:S01]  /*1b430*/  FFMA.FTZ R244, R244, R146.reuse, -R139 ;  /* 0x00000092f4f47223 */ /* 0x080fe2000001088b */
[-CC-:B------:R-:W-:Y:S01]  /*1b440*/  FFMA.FTZ R177, R200, R146.reuse, -R143.reuse ;  /* 0x00000092c8b17223 */ /* 0x180fe2000001088f */
[-C--:B------:R-:W-:Y:S01]  /*1b450*/  FFMA.FTZ R179, R194, R146.reuse, -R143 ;  /* 0x00000092c2b37223 */ /* 0x080fe2000001088f */
[-CC-:B------:R-:W-:Y:S01]  /*1b460*/  FFMA.FTZ R181, R192, R146.reuse, -R139.reuse ;  /* 0x00000092c0b57223 */ /* 0x180fe2000001088b */
        /* <DEDUP_REMOVED lines=8> */
[-C--:B------:R-:W-:Y:S01]  /*1b4f0*/  FFMA.FTZ R189, R164, R146.reuse, -R139 ;  /* 0x00000092a4bd7223 */ /* 0x080fe2000001088b */
[-CC-:B------:R-:W-:Y:S01]  /*1b500*/  FFMA.FTZ R178, R178, R146.reuse, -R143.reuse ;  /* 0x00000092b2b27223 */ /* 0x180fe2000001088f */
[-C--:B------:R-:W-:Y:S01]  /*1b510*/  FFMA.FTZ R172, R172, R146.reuse, -R143 ;  /* 0x00000092acac7223 */ /* 0x080fe2000001088f */
[----:B------:R-:W-:Y:S01]  /*1b520*/  HMMA.16816.F32 R44, R4, R46, R92 ;  /* 0x0000002e042c723c */ /* 0x000fe2000000185c */
[----:B------:R-:W-:Y:S01]  /*1b530*/  LDSM.16.MT88.4 R92, [R153+0x800] ;  /* 0x00080000995c783b */ /* 0x000fe20000004200 */
        /* <DEDUP_REMOVED lines=14> */
[-CC-:B------:R-:W-:Y:S01]  /*1b620*/  FFMA.FTZ R118, R184, R146.reuse, -R139.reuse ;  /* 0x00000092b8767223 */ /* 0x180fe2000001088b */
        /* <DEDUP_REMOVED lines=17> */
[----:B------:R-:W5:Y:S05]  /*1b740*/  MUFU.EX2 R116, R116 ;  /* 0x0000007400747308 */ /* 0x000f6a0000000800 */
[C---:B------:R-:W-:Y:S01]  /*1b750*/  HMMA.16816.F32 R24, R88.reuse, R92, R24 ;  /* 0x0000005c5818723c */ /* 0x040fe20000001818 */
[----:B------:R-:W-:Y:S07]  /*1b760*/  MUFU.EX2 R180, R180 ;  /* 0x000000b400b47308 */ /* 0x000fee0000000800 */
[C---:B------:R-:W-:Y:S01]  /*1b770*/  HMMA.16816.F32 R28, R88.reuse, R94, R28 ;  /* 0x0000005e581c723c */ /* 0x040fe2000000181c */
[----:B------:R-:W2:Y:S07]  /*1b780*/  MUFU.EX2 R157, R157 ;  /* 0x0000009d009d7308 */ /* 0x000eae0000000800 */
[C---:B------:R-:W-:Y:S01]  /*1b790*/  HMMA.16816.F32 R32, R88.reuse, R80, R32 ;  /* 0x000000505820723c */ /* 0x040fe20000001820 */
[----:B------:R-:W-:Y:S07]  /*1b7a0*/  MUFU.EX2 R117, R117 ;  /* 0x0000007500757308 */ /* 0x000fee0000000800 */
[C---:B------:R-:W-:Y:S01]  /*1b7b0*/  HMMA.16816.F32 R36, R88.reuse, R82, R36 ;  /* 0x000000525824723c */ /* 0x040fe20000001824 */
[----:B------:R-:W3:Y:S07]  /*1b7c0*/  MUFU.EX2 R184, R85 ;  /* 0x0000005500b87308 */ /* 0x000eee0000000800 */
[C---:B------:R-:W-:Y:S01]  /*1b7d0*/  HMMA.16816.F32 R52, R88.reuse, R86, R52 ;  /* 0x000000565834723c */ /* 0x040fe20000001834 */
[----:B------:R-:W-:Y:S07]  /*1b7e0*/  MUFU.EX2 R182, R118 ;  /* 0x0000007600b67308 */ /* 0x000fee0000000800 */
[C---:B-1----:R-:W-:Y:S01]  /*1b7f0*/  HMMA.16816.F32 R72, R88.reuse, R100, R72 ;  /* 0x000000645848723c */ /* 0x042fe20000001848 */
[----:B------:R-:W1:Y:S07]  /*1b800*/  MUFU.EX2 R159, R159 ;  /* 0x0000009f009f7308 */ /* 0x000e6e0000000800 */
[----:B------:R-:W-:Y:S01]  /*1b810*/  HMMA.16816.F32 R4, R88, R102, R4 ;  /* 0x000000665804723c */ /* 0x000fe20000001804 */
[----:B------:R-:W4:Y:S01]  /*1b820*/  LDSM.16.MT88.4 R88, [R153+0x5000] ;  /* 0x005000009958783b */ /* 0x000f220000004200 */
[----:B-----5:R-:W-:-:S02]  /*1b830*/  F2FP.F16.F32.PACK_AB R84, R155, R116 ;  /* 0x000000749b54723e */ /* 0x020fc400000000ff */
[----:B--2---:R-:W-:Y:S01]  /*1b840*/  F2FP.F16.F32.PACK_AB R86, R157, R180 ;  /* 0x000000b49d56723e */ /* 0x004fe200000000ff */
[----:B------:R-:W2:Y:S01]  /*1b850*/  LDSM.16.MT88.4 R80, [R3+0x11000] ;  /* 0x011000000350783b */ /* 0x000ea20000004200 */
[----:B---3--:R-:W-:Y:S02]  /*1b860*/  F2FP.F16.F32.PACK_AB R85, R184, R117 ;  /* 0x00000075b855723e */ /* 0x008fe400000000ff */
[----:B-1----:R-:W-:Y:S01]  /*1b870*/  F2FP.F16.F32.PACK_AB R87, R159, R182 ;  /* 0x000000b69f57723e */ /* 0x002fe200000000ff */
[----:B------:R-:W-:Y:S01]  /*1b880*/  LDSM.16.MT88.4 R92, [R153+0x1000] ;  /* 0x00100000995c783b */ /* 0x000fe20000004200 */
[-C--:B------:R-:W-:Y:S01]  /*1b890*/  FFMA.FTZ R118, R161, R146.reuse, -R139 ;  /* 0x00000092a1767223 */ /* 0x080fe2000001088b */
[----:B------:R-:W-:Y:S02]  /*1b8a0*/  MUFU.EX2 R165, R165 ;  /* 0x000000a500a57308 */ /* 0x000fe40000000800 */
[----:B------:R-:W-:Y:S02]  /*1b8b0*/  LDSM.16.MT88.4 R100, [R0+0xd800] ;  /* 0x00d800000064783b */ /* 0x000fe40000004200 */
[C---:B------:R-:W-:Y:S08]  /*1b8c0*/  HMMA.16816.F32 R40, R84.reuse, R68, R40 ;  /* 0x000000445428723c */ /* 0x040ff00000001828 */
[C---:B------:R-:W-:Y:S01]  /*1b8d0*/  HMMA.16816.F32 R44, R84.reuse, R70, R44 ;  /* 0x00000046542c723c */ /* 0x040fe2000000182c */
[----:B------:R-:W1:Y:S07]  /*1b8e0*/  LDSM.16.MT88.4 R68, [R151+0x5000] ;  /* 0x005000009744783b */ /* 0x000e6e0000004200 */
        /* <DEDUP_REMOVED lines=9> */
[----:B------:R-:W-:Y:S01]  /*1b980*/  HMMA.16816.F32 R12, R84, R106, R12 ;  /* 0x0000006a540c723c */ /* 0x000fe2000000180c */
[----:B------:R-:W-:-:S02]  /*1b990*/  FFMA.FTZ R106, R163, R146, -R143 ;  /* 0x00000092a36a7223 */ /* 0x000fc4000001088f */
[----:B------:R2:W-:Y:S05]  /*1b9a0*/  MUFU.EX2 R163, R167 ;  /* 0x000000a700a37308 */ /* 0x0005ea0000000800 */
[----:B------:R-:W-:Y:S01]  /*1b9b0*/  HMMA.16816.F32 R8, R84, R104, R8 ;  /* 0x000000685408723c */ /* 0x000fe20000001808 */
[-CC-:B------:R-:W-:Y:S01]  /*1b9c0*/  FFMA.FTZ R105, R204, R146.reuse, -R143.reuse ;  /* 0x00000092cc697223 */ /* 0x180fe2000001088f */
[-C--:B------:R-:W-:Y:S01]  /*1b9d0*/  FFMA.FTZ R104, R202, R146.reuse, -R143 ;  /* 0x00000092ca687223 */ /* 0x080fe2000001088f */
[----:B------:R-:W3:Y:S01]  /*1b9e0*/  MUFU.EX2 R204, R106 ;  /* 0x0000006a00cc7308 */ /* 0x000ee20000000800 */
[----:B--2---:R-:W-:-:S03]  /*1b9f0*/  FFMA.FTZ R167, R214, R146, -R139 ;  /* 0x00000092d6a77223 */ /* 0x004fc6000001088b */
[----:B------:R-:W-:Y:S04]  /*1ba00*/  MUFU.EX2 R202, R105 ;  /* 0x0000006900ca7308 */ /* 0x000fe80000000800 */
[----:B------:R2:W-:Y:S04]  /*1ba10*/  MUFU.EX2 R161, R104 ;  /* 0x0000006800a17308 */ /* 0x0005e80000000800 */
[----:B------:R-:W-:Y:S04]  /*1ba20*/  MUFU.EX2 R214, R118 ;  /* 0x0000007600d67308 */ /* 0x000fe80000000800 */
[----:B------:R-:W4:Y:S04]  /*1ba30*/  MUFU.EX2 R167, R167 ;  /* 0x000000a700a77308 */ /* 0x000f280000000800 */
[----:B------:R-:W5:Y:S01]  /*1ba40*/  MUFU.EX2 R206, R206 ;  /* 0x000000ce00ce7308 */ /* 0x000f620000000800 */
[----:B--2---:R-:W2:Y:S01]  /*1ba50*/  LDSM.16.MT88.4 R104, [R153+0x5800] ;  /* 0x005800009968783b */ /* 0x004ea20000004200 */
[C---:B------:R-:W-:Y:S08]  /*1ba60*/  HMMA.16816.F32 R48, R84.reuse, R80, R48 ;  /* 0x000000505430723c */ /* 0x040ff00000001830 */
[C---:B------:R-:W-:Y:S01]  /*1ba70*/  HMMA.16816.F32 R52, R84.reuse, R82, R52 ;  /* 0x000000525434723c */ /* 0x040fe20000001834 */
[----:B------:R-:W2:Y:S07]  /*1ba80*/  LDSM.16.MT88.4 R80, [R151+0x1800] ;  /* 0x001800009750783b */ /* 0x000eae0000004200 */
[----:B-1----:R-:W-:Y:S01]  /*1ba90*/  HMMA.16816.F32 R72, R84, R68, R72 ;  /* 0x000000445448723c */ /* 0x002fe20000001848 */
[----:B---3--:R-:W-:-:S02]  /*1baa0*/  F2FP.F16.F32.PACK_AB R68, R204, R163 ;  /* 0x000000a3cc44723e */ /* 0x008fc400000000ff */
[----:B----4-:R-:W-:-:S05]  /*1bab0*/  F2FP.F16.F32.PACK_AB R69, R167, R214 ;  /* 0x000000d6a745723e */ /* 0x010fca00000000ff */
[----:B------:R-:W-:Y:S01]  /*1bac0*/  HMMA.16816.F32 R4, R84, R70, R4 ;  /* 0x000000465404723c */ /* 0x000fe20000001804 */
[----:B------:R-:W-:Y:S02]  /*1bad0*/  F2FP.F16.F32.PACK_AB R70, R161, R202 ;  /* 0x000000caa146723e */ /* 0x000fe400000000ff */
[----:B-----5:R-:W-:-:S05]  /*1bae0*/  F2FP.F16.F32.PACK_AB R71, R206, R165 ;  /* 0x000000a5ce47723e */ /* 0x020fca00000000ff */
[C---:B------:R-:W-:Y:S08]  /*1baf0*/  HMMA.16816.F32 R24, R84.reuse, R92, R24 ;  /* 0x0000005c5418723c */ /* 0x040ff00000001818 */
[----:B------:R-:W-:Y:S01]  /*1bb00*/  HMMA.16816.F32 R28, R84, R94, R28 ;  /* 0x0000005e541c723c */ /* 0x000fe2000000181c */
[----:B------:R-:W1:Y:S01]  /*1bb10*/  LDSM.16.MT88.4 R92, [R153+0x1800] ;  /* 0x00180000995c783b */ /* 0x000e620000004200 */
[----:B------:R-:W-:-:S06]  /*1bb20*/  FFMA.FTZ R171, R248, R146, -R143 ;  /* 0x00000092f8ab7223 */ /* 0x000fcc000001088f */
[C---:B------:R-:W-:Y:S08]  /*1bb30*/  HMMA.16816.F32 R16, R68.reuse, R96, R16 ;  /* 0x000000604410723c */ /* 0x040ff00000001810 */
[C---:B------:R-:W-:Y:S01]  /*1bb40*/  HMMA.16816.F32 R20, R68.reuse, R98, R20 ;  /* 0x000000624414723c */ /* 0x040fe20000001814 */
[----:B------:R-:W3:Y:S07]  /*1bb50*/  LDSM.16.MT88.4 R96, [R151+0x5800] ;  /* 0x005800009760783b */ /* 0x000eee0000004200 */
[C---:B------:R-:W-:Y:S01]  /*1bb60*/  HMMA.16816.F32 R40, R68.reuse, R76, R40 ;  /* 0x0000004c4428723c */ /* 0x040fe20000001828 */
[-CC-:B------:R-:W-:Y:S01]  /*1bb70*/  FFMA.FTZ R76, R169, R146.reuse, -R143.reuse ;  /* 0x00000092a94c7223 */ /* 0x180fe2000001088f */
[-C--:B------:R-:W-:Y:S01]  /*1bb80*/  FFMA.FTZ R169, R252, R146.reuse, -R143 ;  /* 0x00000092fca97223 */ /* 0x080fe2000001088f */
[-CC-:B------:R-:W-:Y:S01]  /*1bb90*/  FFMA.FTZ R175, R246, R146.reuse, -R139.reuse ;  /* 0x00000092f6af7223 */ /* 0x180fe2000001088b */
[-CC-:B------:R-:W-:Y:S01]  /*1bba0*/  FFMA.FTZ R173, R240, R146.reuse, -R139.reuse ;  /* 0x00000092f0ad7223 */ /* 0x180fe2000001088b */
[----:B------:R4:W-:Y:S01]  /*1bbb0*/  MUFU.EX2 R252, R76 ;  /* 0x0000004c00fc7308 */ /* 0x0009e20000000800 */
[----:B------:R-:W-:Y:S02]  /*1bbc0*/  LDSM.16.MT88.4 R84, [R3+0x12000] ;  /* 0x012000000354783b */ /* 0x000fe40000004200 */
[C---:B------:R-:W-:Y:S08]  /*1bbd0*/  HMMA.16816.F32 R44, R68.reuse, R78, R44 ;  /* 0x0000004e442c723c */ /* 0x040ff0000000182c */
[C---:B------:R-:W-:Y:S01]  /*1bbe0*/  HMMA.16816.F32 R48, R68.reuse, R88, R48 ;  /* 0x000000584430723c */ /* 0x040fe20000001830 */
[----:B----4-:R-:W-:Y:S07]  /*1bbf0*/  LDSM.16.MT88.4 R76, [R0+0x12000] ;  /* 0x01200000004c783b */ /* 0x010fee0000004200 */
[C---:B------:R-:W-:Y:S01]  /*1bc00*/  HMMA.16816.F32 R52, R68.reuse, R90, R52 ;  /* 0x0000005a4434723c */ /* 0x040fe20000001834 */
[----:B------:R-:W4:Y:S01]  /*1bc10*/  LDSM.16.MT88.4 R88, [R0+0xe000] ;  /* 0x00e000000058783b */ /* 0x000f220000004200 */
[----:B------:R-:W5:Y:S06]  /*1bc20*/  MUFU.EX2 R169, R169 ;  /* 0x000000a900a97308 */ /* 0x000f6c0000000800 */
[C---:B--2---:R-:W-:Y:S01]  /*1bc30*/  HMMA.16816.F32 R56, R68.reuse, R104, R56 ;  /* 0x000000684438723c */ /* 0x044fe20000001838 */
[----:B------:R-:W-:Y:S01]  /*1bc40*/  FFMA.FTZ R104, R242, R146, -R139 ;  /* 0x00000092f2687223 */ /* 0x000fe2000001088b */
[----:B------:R-:W-:Y:S04]  /*1bc50*/  MUFU.EX2 R248, R250 ;  /* 0x000000fa00f87308 */ /* 0x000fe80000000800 */
[----:B------:R-:W2:Y:S02]  /*1bc60*/  MUFU.EX2 R171, R171 ;  /* 0x000000ab00ab7308 */ /* 0x000ea40000000800 */
[C---:B------:R-:W-:Y:S02]  /*1bc70*/  HMMA.16816.F32 R8, R68.reuse, R100, R8 ;  /* 0x000000644408723c */ /* 0x040fe40000001808 */
[----:B------:R-:W-:Y:S04]  /*1bc80*/  MUFU.EX2 R175, R175 ;  /* 0x000000af00af7308 */ /* 0x000fe80000000800 */
[----:B------:R-:W2:Y:S02]  /*1bc90*/  MUFU.EX2 R242, R244 ;  /* 0x000000f400f27308 */ /* 0x000ea40000000800 */
[C---:B------:R-:W-:Y:S01]  /*1bca0*/  HMMA.16816.F32 R12, R68.reuse, R102, R12 ;  /* 0x00000066440c723c */ /* 0x040fe2000000180c */
[----:B------:R-:W-:Y:S01]  /*1bcb0*/  LDSM.16.MT88.4 R100, [R3+0xe000] ;  /* 0x00e000000364783b */ /* 0x000fe20000004200 */
[----:B------:R2:W-:Y:S04]  /*1bcc0*/  MUFU.EX2 R240, R104 ;  /* 0x0000006800f07308 */ /* 0x0005e80000000800 */
[----:B------:R-:W4:Y:S02]  /*1bcd0*/  MUFU.EX2 R173, R173 ;  /* 0x000000ad00ad7308 */ /* 0x000f240000000800 */
[C---:B------:R-:W-:Y:S08]  /*1bce0*/  HMMA.16816.F32 R32, R68.reuse, R80, R32 ;  /* 0x000000504420723c */ /* 0x040ff00000001820 */
[C---:B------:R-:W-:Y:S01]  /*1bcf0*/  HMMA.16816.F32 R36, R68.reuse, R82, R36 ;  /* 0x000000524424723c */ /* 0x040fe20000001824 */
[----:B------:R-:W4:Y:S07]  /*1bd00*/  LDSM.16.MT88.4 R80, [R151+0x2000] ;  /* 0x002000009750783b */ /* 0x000f2e0000004200 */
[C---:B-1----:R-:W-:Y:S08]  /*1bd10*/  HMMA.16816.F32 R24, R68.reuse, R92, R24 ;  /* 0x0000005c4418723c */ /* 0x042ff00000001818 */
[C---:B------:R-:W-:Y:S01]  /*1bd20*/  HMMA.16816.F32 R28, R68.reuse, R94, R28 ;  /* 0x0000005e441c723c */ /* 0x040fe2000000181c */
[----:B------:R-:W1:Y:S07]  /*1bd30*/  LDSM.16.MT88.4 R92, [R153+0x2000] ;  /* 0x00200000995c783b */ /* 0x000e6e0000004200 */
[C---:B------:R-:W-:Y:S08]  /*1bd40*/  HMMA.16816.F32 R64, R68.reuse, R106, R64 ;  /* 0x0000006a4440723c */ /* 0x040ff00000001840 */
[C---:B---3--:R-:W-:Y:S08]  /*1bd50*/  HMMA.16816.F32 R72, R68.reuse, R96, R72 ;  /* 0x000000604448723c */ /* 0x048ff00000001848 */
[----:B------:R-:W-:Y:S01]  /*1bd60*/  HMMA.16816.F32 R4, R68, R98, R4 ;  /* 0x000000624404723c */ /* 0x000fe20000001804 */
[----:B-----5:R-:W-:Y:S01]  /*1bd70*/  F2FP.F16.F32.PACK_AB R68, R169, R252 ;  /* 0x000000fca944723e */ /* 0x020fe200000000ff */
[----:B--2---:R-:W-:Y:S01]  /*1bd80*/  FFMA.FTZ R104, R196, R146, -R143 ;  /* 0x00000092c4687223 */ /* 0x004fe2000001088f */
[----:B------:R-:W-:-:S02]  /*1bd90*/  F2FP.F16.F32.PACK_AB R70, R171, R248 ;  /* 0x000000f8ab46723e */ /* 0x000fc400000000ff */
[----:B------:R-:W-:Y:S02]  /*1bda0*/  F2FP.F16.F32.PACK_AB R69, R242, R175 ;  /* 0x000000aff245723e */ /* 0x000fe400000000ff */
        /* <DEDUP_REMOVED lines=15> */
[----:B------:R-:W4:Y:S04]  /*1bea0*/  MUFU.EX2 R196, R198 ;  /* 0x000000c600c47308 */ /* 0x000f280000000800 */
[----:B------:R2:W-:Y:S02]  /*1beb0*/  MUFU.EX2 R194, R104 ;  /* 0x0000006800c27308 */ /* 0x0005e40000000800 */
[C---:B-1----:R-:W-:Y:S02]  /*1bec0*/  HMMA.16816.F32 R24, R68.reuse, R92, R24 ;  /* 0x0000005c4418723c */ /* 0x042fe40000001818 */
[----:B------:R-:W1:Y:S04]  /*1bed0*/  MUFU.EX2 R179, R179 ;  /* 0x000000b300b37308 */ /* 0x000e680000000800 */
[----:B------:R-:W-:Y:S02]  /*1bee0*/  MUFU.EX2 R181, R181 ;  /* 0x000000b500b57308 */ /* 0x000fe40000000800 */
[C---:B------:R-:W-:Y:S01]  /*1bef0*/  HMMA.16816.F32 R28, R68.reuse, R94, R28 ;  /* 0x0000005e441c723c */ /* 0x040fe2000000181c */
[----:B------:R-:W-:Y:S01]  /*1bf00*/  LDSM.16.MT88.4 R92, [R153+0x2800] ;  /* 0x00280000995c783b */ /* 0x000fe20000004200 */
[----:B------:R-:W1:Y:S03]  /*1bf10*/  MUFU.EX2 R188, R190 ;  /* 0x000000be00bc7308 */ /* 0x000e660000000800 */
[----:B--2---:R-:W-:Y:S01]  /*1bf20*/  LDSM.16.MT88.4 R104, [R3+0x12800] ;  /* 0x012800000368783b */ /* 0x004fe20000004200 */
[----:B------:R-:W-:Y:S02]  /*1bf30*/  MUFU.EX2 R183, R183 ;  /* 0x000000b700b77308 */ /* 0x000fe40000000800 */
[C---:B------:R-:W-:Y:S02]  /*1bf40*/  HMMA.16816.F32 R48, R68.reuse, R84, R48 ;  /* 0x000000544430723c */ /* 0x040fe40000001830 */
[----:B------:R-:W2:Y:S06]  /*1bf50*/  MUFU.EX2 R186, R186 ;  /* 0x000000ba00ba7308 */ /* 0x000eac0000000800 */
[C---:B------:R-:W-:Y:S01]  /*1bf60*/  HMMA.16816.F32 R52, R68.reuse, R86, R52 ;  /* 0x000000564434723c */ /* 0x040fe20000001834 */
[----:B------:R-:W-:Y:S07]  /*1bf70*/  LDSM.16.MT88.4 R84, [R151+0x2800] ;  /* 0x002800009754783b */ /* 0x000fee0000004200 */
[C---:B------:R-:W-:Y:S08]  /*1bf80*/  HMMA.16816.F32 R56, R68.reuse, R88, R56 ;  /* 0x000000584438723c */ /* 0x040ff00000001838 */
[----:B------:R-:W-:Y:S01]  /*1bf90*/  HMMA.16816.F32 R64, R68, R90, R64 ;  /* 0x0000005a4440723c */ /* 0x000fe20000001840 */
[-C--:B------:R-:W-:Y:S01]  /*1bfa0*/  FFMA.FTZ R118, R166, R146.reuse, -R139 ;  /* 0x00000092a6767223 */ /* 0x080fe2000001088b */
[----:B------:R-:W-:Y:S01]  /*1bfb0*/  MUFU.EX2 R176, R178 ;  /* 0x000000b200b07308 */ /* 0x000fe20000000800 */
[----:B------:R-:W-:Y:S01]  /*1bfc0*/  FFMA.FTZ R149, R247, R149, R144 ;  /* 0x00000095f7957223 */ /* 0x000fe20000010090 */
[----:B------:R-:W-:Y:S01]  /*1bfd0*/  FFMA.FTZ R138, R245, R147, R138 ;  /* 0x00000093f58a7223 */ /* 0x000fe2000001008a */
[----:B------:R-:W-:-:S03]  /*1bfe0*/  FFMA.FTZ R162, R162, R146, -R143 ;  /* 0x00000092a2a27223 */ /* 0x000fc6000001088f */
[C---:B---3--:R-:W-:Y:S08]  /*1bff0*/  HMMA.16816.F32 R72, R68.reuse, R76, R72 ;  /* 0x0000004c4448723c */ /* 0x048ff00000001848 */
[----:B------:R-:W-:Y:S01]  /*1c000*/  HMMA.16816.F32 R4, R68, R78, R4 ;  /* 0x0000004e4404723c */ /* 0x000fe20000001804 */
[----:B------:R-:W3:Y:S01]  /*1c010*/  LDSM.16.MT88.4 R68, [R153+0x6800] ;  /* 0x006800009944783b */ /* 0x000ee20000004200 */
[----:B----4-:R-:W-:-:S02]  /*1c020*/  F2FP.F16.F32.PACK_AB R76, R196, R177 ;  /* 0x000000b1c44c723e */ /* 0x010fc400000000ff */
[----:B-1----:R-:W-:Y:S01]  /*1c030*/  F2FP.F16.F32.PACK_AB R78, R179, R194 ;  /* 0x000000c2b34e723e */ /* 0x002fe200000000ff */
[----:B------:R-:W1:Y:S01]  /*1c040*/  MUFU.EX2 R185, R185 ;  /* 0x000000b900b97308 */ /* 0x000e620000000800 */
[----:B------:R-:W-:Y:S01]  /*1c050*/  F2FP.F16.F32.PACK_AB R77, R188, R181 ;  /* 0x000000b5bc4d723e */ /* 0x000fe200000000ff */
[-CC-:B------:R-:W-:Y:S01]  /*1c060*/  FFMA.FTZ R193, R160, R146.reuse, -R143.reuse ;  /* 0x00000092a0c17223 */ /* 0x180fe2000001088f */
[----:B--2---:R-:W-:Y:S01]  /*1c070*/  F2FP.F16.F32.PACK_AB R79, R186, R183 ;  /* 0x000000b7ba4f723e */ /* 0x004fe200000000ff */
[----:B------:R-:W-:Y:S01]  /*1c080*/  MUFU.EX2 R187, R187 ;  /* 0x000000bb00bb7308 */ /* 0x000fe20000000800 */
[-CC-:B------:R-:W-:Y:S01]  /*1c090*/  FFMA.FTZ R158, R158, R146.reuse, -R143.reuse ;  /* 0x000000929e9e7223 */ /* 0x180fe2000001088f */
[-C--:B------:R-:W-:Y:S01]  /*1c0a0*/  FFMA.FTZ R156, R156, R146.reuse, -R143 ;  /* 0x000000929c9c7223 */ /* 0x080fe2000001088f */
[-CC-:B------:R-:W-:Y:S01]  /*1c0b0*/  FFMA.FTZ R195, R154, R146.reuse, -R139.reuse ;  /* 0x000000929ac37223 */ /* 0x180fe2000001088b */
[----:B------:R-:W2:Y:S01]  /*1c0c0*/  MUFU.EX2 R170, R172 ;  /* 0x000000ac00aa7308 */ /* 0x000ea20000000800 */
[-CC-:B------:R-:W-:Y:S01]  /*1c0d0*/  FFMA.FTZ R152, R152, R146.reuse, -R139.reuse ;  /* 0x0000009298987223 */ /* 0x180fe2000001088b */
[C---:B------:R-:W-:Y:S01]  /*1c0e0*/  HMMA.16816.F32 R40, R76.reuse, R80, R40 ;  /* 0x000000504c28723c */ /* 0x040fe20000001828 */
[-CC-:B------:R-:W-:Y:S01]  /*1c0f0*/  FFMA.FTZ R150, R150, R146.reuse, -R139.reuse ;  /* 0x0000009296967223 */ /* 0x180fe2000001088b */
[----:B------:R-:W-:Y:S01]  /*1c100*/  MUFU.EX2 R191, R191 ;  /* 0x000000bf00bf7308 */ /* 0x000fe20000000800 */
[----:B------:R-:W-:Y:S05]  /*1c110*/  LDSM.16.MT88.4 R88, [R151+0x3000] ;  /* 0x003000009758783b */ /* 0x000fea0000004200 */
[C---:B------:R-:W-:Y:S01]  /*1c120*/  HMMA.16816.F32 R44, R76.reuse, R82, R44 ;  /* 0x000000524c2c723c */ /* 0x040fe2000000182c */
[----:B------:R-:W4:Y:S07]  /*1c130*/  LDSM.16.MT88.4 R80, [R151+0x6800] ;  /* 0x006800009750783b */ /* 0x000f2e0000004200 */
[C---:B-----5:R-:W-:Y:S08]  /*1c140*/  HMMA.16816.F32 R8, R76.reuse, R100, R8 ;  /* 0x000000644c08723c */ /* 0x060ff00000001808 */
[C---:B------:R-:W-:Y:S01]  /*1c150*/  HMMA.16816.F32 R12, R76.reuse, R102, R12 ;  /* 0x000000664c0c723c */ /* 0x040fe2000000180c */
[----:B------:R-:W5:Y:S07]  /*1c160*/  LDSM.16.MT88.4 R100, [R0+0xf000] ;  /* 0x00f000000064783b */ /* 0x000f6e0000004200 */
[C---:B---3--:R-:W-:Y:S08]  /*1c170*/  HMMA.16816.F32 R56, R76.reuse, R68, R56 ;  /* 0x000000444c38723c */ /* 0x048ff00000001838 */
[C---:B------:R-:W-:Y:S01]  /*1c180*/  HMMA.16816.F32 R64, R76.reuse, R70, R64 ;  /* 0x000000464c40723c */ /* 0x040fe20000001840 */
[----:B------:R-:W3:Y:S01]  /*1c190*/  LDSM.16.MT88.4 R68, [R153+0x7000] ;  /* 0x007000009944783b */ /* 0x000ee20000004200 */
[----:B------:R-:W2:Y:S04]  /*1c1a0*/  MUFU.EX2 R166, R168 ;  /* 0x000000a800a67308 */ /* 0x000ea80000000800 */
[----:B------:R-:W-:Y:S02]  /*1c1b0*/  MUFU.EX2 R164, R118 ;  /* 0x0000007600a47308 */ /* 0x000fe40000000800 */
[C---:B------:R-:W-:Y:S02]  /*1c1c0*/  HMMA.16816.F32 R24, R76.reuse, R92, R24 ;  /* 0x0000005c4c18723c */ /* 0x040fe40000001818 */
[----:B------:R-:W5:Y:S06]  /*1c1d0*/  MUFU.EX2 R189, R189 ;  /* 0x000000bd00bd7308 */ /* 0x000f6c0000000800 */
[C---:B------:R-:W-:Y:S01]  /*1c1e0*/  HMMA.16816.F32 R28, R76.reuse, R94, R28 ;  /* 0x0000005e4c1c723c */ /* 0x040fe2000000181c */
[----:B------:R-:W3:Y:S07]  /*1c1f0*/  LDSM.16.MT88.4 R92, [R153+0x3000] ;  /* 0x00300000995c783b */ /* 0x000eee0000004200 */
[C---:B------:R-:W-:Y:S08]  /*1c200*/  HMMA.16816.F32 R32, R76.reuse, R84, R32 ;  /* 0x000000544c20723c */ /* 0x040ff00000001820 */
[----:B------:R-:W-:Y:S01]  /*1c210*/  HMMA.16816.F32 R36, R76, R86, R36 ;  /* 0x000000564c24723c */ /* 0x000fe20000001824 */
[----:B------:R-:W3:Y:S01]  /*1c220*/  LDSM.16.MT88.4 R84, [R0+0x13000] ;  /* 0x013000000054783b */ /* 0x000ee20000004200 */
[----:B------:R-:W-:Y:S01]  /*1c230*/  FFMA.FTZ R146, R148, R146, -R139 ;  /* 0x0000009294927223 */ /* 0x000fe2000001088b */
[----:B------:R-:W-:Y:S01]  /*1c240*/  FADD.FTZ R142, R142, R149 ;  /* 0x000000958e8e7221 */ /* 0x000fe20000010000 */
[----:B------:R-:W-:-:S04]  /*1c250*/  FADD.FTZ R138, R63, R138 ;  /* 0x0000008a3f8a7221 */ /* 0x000fc80000010000 */
[----:B------:R-:W-:Y:S01]  /*1c260*/  HMMA.16816.F32 R16, R76, R96, R16 ;  /* 0x000000604c10723c */ /* 0x000fe20000001810 */
[----:B------:R-:W-:Y:S01]  /*1c270*/  FADD.FTZ R141, R141, R142 ;  /* 0x0000008e8d8d7221 */ /* 0x000fe20000010000 */
[----:B------:R-:W-:-:S06]  /*1c280*/  FADD.FTZ R145, R145, R138 ;  /* 0x0000008a91917221 */ /* 0x000fcc0000010000 */
[C---:B------:R-:W-:Y:S01]  /*1c290*/  HMMA.16816.F32 R20, R76.reuse, R98, R20 ;  /* 0x000000624c14723c */ /* 0x040fe20000001814 */
[----:B------:R-:W-:Y:S07]  /*1c2a0*/  MUFU.EX2 R160, R162 ;  /* 0x000000a200a07308 */ /* 0x000fee0000000800 */
[C---:B------:R-:W-:Y:S01]  /*1c2b0*/  HMMA.16816.F32 R48, R76.reuse, R104, R48 ;  /* 0x000000684c30723c */ /* 0x040fe20000001830 */
[----:B------:R-:W3:Y:S07]  /*1c2c0*/  MUFU.EX2 R193, R193 ;  /* 0x000000c100c17308 */ /* 0x000eee0000000800 */
[C---:B------:R-:W-:Y:S01]  /*1c2d0*/  HMMA.16816.F32 R52, R76.reuse, R106, R52 ;  /* 0x0000006a4c34723c */ /* 0x040fe20000001834 */
[----:B------:R-:W-:Y:S07]  /*1c2e0*/  MUFU.EX2 R143, R158 ;  /* 0x0000009e008f7308 */ /* 0x000fee0000000800 */
[C---:B----4-:R-:W-:Y:S01]  /*1c2f0*/  HMMA.16816.F32 R72, R76.reuse, R80, R72 ;  /* 0x000000504c48723c */ /* 0x050fe20000001848 */
[----:B------:R-:W-:Y:S07]  /*1c300*/  MUFU.EX2 R154, R156 ;  /* 0x0000009c009a7308 */ /* 0x000fee0000000800 */
[----:B------:R-:W-:Y:S01]  /*1c310*/  HMMA.16816.F32 R4, R76, R82, R4 ;  /* 0x000000524c04723c */ /* 0x000fe20000001804 */
[----:B-1----:R-:W-:Y:S01]  /*1c320*/  F2FP.F16.F32.PACK_AB R76, R185, R176 ;  /* 0x000000b0b94c723e */ /* 0x002fe200000000ff */
[----:B------:R-:W-:Y:S01]  /*1c330*/  MUFU.EX2 R195, R195 ;  /* 0x000000c300c37308 */ /* 0x000fe20000000800 */
[----:B--2---:R-:W-:-:S03]  /*1c340*/  F2FP.F16.F32.PACK_AB R78, R170, R187 ;  /* 0x000000bbaa4e723e */ /* 0x004fc600000000ff */
[----:B------:R-:W1:Y:S01]  /*1c350*/  MUFU.EX2 R152, R152 ;  /* 0x0000009800987308 */ /* 0x000e620000000800 */
[----:B------:R-:W-:-:S03]  /*1c360*/  F2FP.F16.F32.PACK_AB R77, R166, R191 ;  /* 0x000000bfa64d723e */ /* 0x000fc600000000ff */
[----:B------:R-:W-:Y:S01]  /*1c370*/  MUFU.EX2 R139, R150 ;  /* 0x00000096008b7308 */ /* 0x000fe20000000800 */
[----:B-----5:R-:W-:-:S03]  /*1c380*/  F2FP.F16.F32.PACK_AB R79, R189, R164 ;  /* 0x000000a4bd4f723e */ /* 0x020fc600000000ff */
[----:B------:R-:W2:Y:S01]  /*1c390*/  MUFU.EX2 R146, R146 ;  /* 0x0000009200927308 */ /* 0x000ea20000000800 */
[----:B------:R-:W-:Y:S01]  /*1c3a0*/  FADD.FTZ R140, R140, R141 ;  /* 0x0000008d8c8c7221 */ /* 0x000fe20000010000 */
[----:B------:R-:W-:Y:S01]  /*1c3b0*/  FADD.FTZ R145, R134, R145 ;  /* 0x0000009186917221 */ /* 0x000fe20000010000 */
[----:B------:R-:W4:Y:S01]  /*1c3c0*/  LDSM.16.MT88.4 R96, [R3+0xf000] ;  /* 0x00f000000360783b */ /* 0x000f220000004200 */
[C---:B------:R-:W-:Y:S01]  /*1c3d0*/  HMMA.16816.F32 R8, R76.reuse, R100, R8 ;  /* 0x000000644c08723c */ /* 0x040fe20000001808 */
[----:B------:R-:W-:Y:S01]  /*1c3e0*/  FADD.FTZ R115, R115, R140 ;  /* 0x0000008c73737221 */ /* 0x000fe20000010000 */
[----:B------:R-:W-:Y:S01]  /*1c3f0*/  FADD.FTZ R114, R114, R145 ;  /* 0x0000009172727221 */ /* 0x000fe20000010000 */
[----:B------:R-:W5:Y:S02]  /*1c400*/  LDSM.16.MT88.4 R104, [R3+0x13000] ;  /* 0x013000000368783b */ /* 0x000f640000004200 */
[----:B------:R-:W-:Y:S01]  /*1c410*/  FADD.FTZ R110, R110, R115 ;  /* 0x000000736e6e7221 */ /* 0x000fe20000010000 */
[----:B------:R-:W-:Y:S01]  /*1c420*/  FADD.FTZ R113, R113, R114 ;  /* 0x0000007271717221 */ /* 0x000fe20000010000 */
[----:B------:R-:W5:Y:S01]  /*1c430*/  LDSM.16.MT88.4 R80, [R151+0x7000] ;  /* 0x007000009750783b */ /* 0x000f620000004200 */
[----:B---3--:R-:W-:Y:S01]  /*1c440*/  HMMA.16816.F32 R56, R76, R68, R56 ;  /* 0x000000444c38723c */ /* 0x008fe20000001838 */
[----:B------:R-:W-:Y:S01]  /*1c450*/  F2FP.F16.F32.PACK_AB R68, R193, R160 ;  /* 0x000000a0c144723e */ /* 0x000fe200000000ff */
[----:B------:R-:W-:Y:S01]  /*1c460*/  FADD.FTZ R111, R111, R110 ;  /* 0x0000006e6f6f7221 */ /* 0x000fe20000010000 */
[----:B-1----:R-:W-:Y:S01]  /*1c470*/  F2FP.F16.F32.PACK_AB R69, R152, R195 ;  /* 0x000000c39845723e */ /* 0x002fe200000000ff */
[----:B------:R-:W-:-:S04]  /*1c480*/  FADD.FTZ R112, R112, R113 ;  /* 0x0000007170707221 */ /* 0x000fc80000010000 */
[----:B------:R-:W-:Y:S01]  /*1c490*/  HMMA.16816.F32 R64, R76, R70, R64 ;  /* 0x000000464c40723c */ /* 0x000fe20000001840 */
[----:B------:R-:W-:Y:S02]  /*1c4a0*/  F2FP.F16.F32.PACK_AB R70, R154, R143 ;  /* 0x0000008f9a46723e */ /* 0x000fe400000000ff */
[----:B--2---:R-:W-:Y:S01]  /*1c4b0*/  F2FP.F16.F32.PACK_AB R71, R146, R139 ;  /* 0x0000008b9247723e */ /* 0x004fe200000000ff */
[----:B------:R-:W-:Y:S01]  /*1c4c0*/  FADD.FTZ R111, R108, R111 ;  /* 0x0000006f6c6f7221 */ /* 0x000fe20000010000 */
[----:B------:R-:W-:-:S03]  /*1c4d0*/  FADD.FTZ R112, R109, R112 ;  /* 0x000000706d707221 */ /* 0x000fc60000010000 */
[C---:B------:R-:W-:Y:S08]  /*1c4e0*/  HMMA.16816.F32 R24, R76.reuse, R92, R24 ;  /* 0x0000005c4c18723c */ /* 0x040ff00000001818 */
[C---:B------:R-:W-:Y:S01]  /*1c4f0*/  HMMA.16816.F32 R28, R76.reuse, R94, R28 ;  /* 0x0000005e4c1c723c */ /* 0x040fe2000000181c */
[----:B------:R1:W2:Y:S07]  /*1c500*/  LDSM.16.MT88.4 R92, [R0+0x13800] ;  /* 0x01380000005c783b */ /* 0x0002ae0000004200 */
[C---:B------:R-:W-:Y:S08]  /*1c510*/  HMMA.16816.F32 R40, R76.reuse, R84, R40 ;  /* 0x000000544c28723c */ /* 0x040ff00000001828 */
[----:B------:R-:W-:Y:S01]  /*1c520*/  HMMA.16816.F32 R44, R76, R86, R44 ;  /* 0x000000564c2c723c */ /* 0x000fe2000000182c */
[----:B------:R-:W3:Y:S07]  /*1c530*/  LDSM.16.MT88.4 R84, [R3+0xf800] ;  /* 0x00f800000354783b */ /* 0x000eee0000004200 */
[----:B------:R-:W-:Y:S01]  /*1c540*/  HMMA.16816.F32 R128, R68, R124, R8 ;  /* 0x0000007c4480723c */ /* 0x000fe20000001808 */
[----:B------:R4:W-:Y:S01]  /*1c550*/  LDSM.16.MT88.4 R8, [R3+0x13800] ;  /* 0x013800000308783b */ /* 0x0009e20000004200 */
[----:B-1----:R-:W-:-:S04]  /*1c560*/  FADD.FTZ R0, R116, R111 ;  /* 0x0000006f74007221 */ /* 0x002fc80000010000 */
[----:B------:R-:W-:-:S04]  /*1c570*/  FADD.FTZ R155, R155, R0 ;  /* 0x000000009b9b7221 */ /* 0x000fc80000010000 */
[----:B------:R-:W-:Y:S01]  /*1c580*/  FADD.FTZ R180, R180, R155 ;  /* 0x0000009bb4b47221 */ /* 0x000fe20000010000 */
[----:B----4-:R-:W-:-:S04]  /*1c590*/  FADD.FTZ R3, R117, R112 ;  /* 0x0000007075037221 */ /* 0x010fc80000010000 */
        /* <DEDUP_REMOVED lines=29> */
[C---:B------:R-:W-:Y:S08]  /*1c770*/  HMMA.16816.F32 R32, R76.reuse, R88, R32 ;  /* 0x000000584c20723c */ /* 0x040ff00000001820 */
[C---:B------:R-:W-:Y:S08]  /*1c780*/  HMMA.16816.F32 R36, R76.reuse, R90, R36 ;  /* 0x0000005a4c24723c */ /* 0x040ff00000001824 */
[C---:B-----5:R-:W-:Y:S08]  /*1c790*/  HMMA.16816.F32 R48, R76.reuse, R104, R48 ;  /* 0x000000684c30723c */ /* 0x060ff00000001830 */
[C---:B------:R-:W-:Y:S08]  /*1c7a0*/  HMMA.16816.F32 R52, R76.reuse, R106, R52 ;  /* 0x0000006a4c34723c */ /* 0x040ff00000001834 */
[C---:B------:R-:W-:Y:S08]  /*1c7b0*/  HMMA.16816.F32 R72, R76.reuse, R80, R72 ;  /* 0x000000504c48723c */ /* 0x040ff00000001848 */
[----:B------:R-:W-:Y:S01]  /*1c7c0*/  HMMA.16816.F32 R4, R76, R82, R4 ;  /* 0x000000524c04723c */ /* 0x000fe20000001804 */
[----:B------:R-:W1:Y:S07]  /*1c7d0*/  LDSM.16.MT88.4 R76, [R153+0x7800] ;  /* 0x00780000994c783b */ /* 0x000e6e0000004200 */
[----:B------:R-:W-:Y:S01]  /*1c7e0*/  HMMA.16816.F32 R124, R68, R126, R12 ;  /* 0x0000007e447c723c */ /* 0x000fe2000000180c */
        /* <DEDUP_REMOVED lines=17> */
[----:B--2---:R-:W-:Y:S02]  /*1c900*/  HMMA.16816.F32 R96, R68, R92, R40 ;  /* 0x0000005c4460723c */ /* 0x004fe40000001828 */
[----:B------:R-:W-:Y:S01]  /*1c910*/  FADD.FTZ R143, R143, R160 ;  /* 0x000000a08f8f7221 */ /* 0x000fe20000010000 */
[----:B------:R-:W-:Y:S01]  /*1c920*/  FADD.FTZ R139, R139, R152 ;  /* 0x000000988b8b7221 */ /* 0x000fe20000010000 */
[----:B------:R-:W-:-:S04]  /*1c930*/  IMAD.MOV.U32 R3, RZ, RZ, R2 ;  /* 0x000000ffff037224 */ /* 0x000fc800078e0002 */
[----:B---3--:R-:W-:Y:S01]  /*1c940*/  HMMA.16816.F32 R120, R68, R84, R16 ;  /* 0x000000544478723c */ /* 0x008fe20000001810 */
        /* <DEDUP_REMOVED lines=12> */
[C---:B----4-:R-:W-:Y:S08]  /*1ca10*/  HMMA.16816.F32 R112, R68.reuse, R12, R24 ;  /* 0x0000000c4470723c */ /* 0x050ff00000001818 */
[C---:B------:R-:W-:Y:S08]  /*1ca20*/  HMMA.16816.F32 R108, R68.reuse, R14, R28 ;  /* 0x0000000e446c723c */ /* 0x040ff0000000181c */
[C---:B------:R-:W-:Y:S08]  /*1ca30*/  HMMA.16816.F32 R76, R68.reuse, R78, R64 ;  /* 0x0000004e444c723c */ /* 0x040ff00000001840 */
[C---:B------:R-:W-:Y:S08]  /*1ca40*/  HMMA.16816.F32 R100, R68.reuse, R102, R36 ;  /* 0x000000664464723c */ /* 0x040ff00000001824 */
[C---:B------:R-:W-:Y:S08]  /*1ca50*/  HMMA.16816.F32 R72, R68.reuse, R148, R72 ;  /* 0x000000944448723c */ /* 0x040ff00000001848 */
[----:B------:R-:W-:Y:S01]  /*1ca60*/  HMMA.16816.F32 R68, R68, R150, R4 ;  /* 0x000000964444723c */ /* 0x000fe20000001804 */
[----:B------:R-:W-:-:S04]  /*1ca70*/  NOP ;  /* 0x0000000000007918 */ /* 0x000fc80000000000 */
[----:B------:R-:W-:-:S15]  /*1ca80*/  @P3 BRA `(.L_x_6415) ;  /* 0x0000000000043947 */ /* 0x000fde0003800000 */
.L_x_6406:
[----:B------:R-:W-:-:S07]  /*1ca90*/  IADD3 R135, PT, PT, R61, -0x1, RZ ;  /* 0xffffffff3d877810 */ /* 0x000fce0007ffe0ff */
.L_x_6415:
[----:B------:R-:W-:Y:S05]  /*1caa0*/  BSYNC B2 ;  /* 0x0000000000027941 */ /* 0x000fea0003800000 */
.L_x_6405:
        /* <DEDUP_REMOVED lines=8> */
[----:B------:R-:W-:Y:S01]  /*1cb30*/  VIADD R241, R135, 0x1 ;  /* 0x0000000187f17836 */ /* 0x000fe20000000000 */
[----:B------:R-:W-:Y:S02]  /*1cb40*/  MOV R0, R134 ;  /* 0x0000008600007202 */ /* 0x000fe40000000f00 */
[C---:B------:R-:W-:Y:S02]  /*1cb50*/  LOP3.LUT R243, R5.reuse, 0x40, R60, 0xfe, !PT ;  /* 0x0000004005f37812 */ /* 0x040fe400078efe3c */
[----:B------:R-:W-:-:S07]  /*1cb60*/  IADD3 R242, PT, PT, R5, 0x80, RZ ;  /* 0x0000008005f27810 */ /* 0x000fce0007ffe0ff */
.L_x_6423:
        /* <DEDUP_REMOVED lines=78> */
.L_x_6418:
[----:B------:R-:W-:Y:S05]  /*1d050*/  BSYNC.RECONVERGENT B0 ;  /* 0x0000000000007941 */ /* 0x000fea0003800200 */
.L_x_6417:
[----:B------:R-:W1:Y:S01]  /*1d060*/  S2UR UR7, SR_CgaCtaId ;  /* 0x00000000000779c3 */ /* 0x000e620000008800 */
[C---:B------:R-:W-:Y:S01]  /*1d070*/  SHF.L.U32 R234, R209.reuse, 0x3, RZ ;  /* 0x00000003d1ea7819 */ /* 0x040fe200000006ff */
[----:B------:R-:W-:Y:S01]  /*1d080*/  UMOV UR9, 0x400 ;  /* 0x0000040000097882 */ /* 0x000fe20000000000 */
[C---:B------:R-:W-:Y:S01]  /*1d090*/  LOP3.LUT R3, R209.reuse, 0x38, RZ, 0xc0, !PT ;  /* 0x00000038d1037812 */ /* 0x040fe200078ec0ff */
[----:B------:R-:W-:Y:S01]  /*1d0a0*/  BSSY.RECONVERGENT B1, `(.L_x_6419) ;  /* 0x0000206000017945 */ /* 0x000fe20003800200 */
[C---:B------:R-:W-:Y:S02]  /*1d0b0*/  LOP3.LUT R6, R234.reuse, 0x1c0, RZ, 0xc0, !PT ;  /* 0x000001c0ea067812 */ /* 0x040fe400078ec0ff */
[C---:B------:R-:W-:Y:S02]  /*1d0c0*/  LOP3.LUT R208, R234.reuse, 0x38, RZ, 0xc0, !PT ;  /* 0x00000038ead07812 */ /* 0x040fe400078ec0ff */
[----:B------:R-:W-:Y:S02]  /*1d0d0*/  LOP3.LUT R5, R234, 0x1e00, RZ, 0xc0, !PT ;  /* 0x00001e00ea057812 */ /* 0x000fe400078ec0ff */
[----:B------:R-:W-:Y:S02]  /*1d0e0*/  LOP3.LUT R6, R208, R6, R3, 0x1e, !PT ;  /* 0x00000006d0067212 */ /* 0x000fe400078e1e03 */
[----:B------:R-:W-:Y:S02]  /*1d0f0*/  LOP3.LUT R4, R209, 0x8, RZ, 0xc0, !PT ;  /* 0x00000008d1047812 */ /* 0x000fe400078ec0ff */
[----:B------:R-:W-:Y:S02]  /*1d100*/  LOP3.LUT R5, R6, R5, RZ, 0xfc, !PT ;  /* 0x0000000506057212 */ /* 0x000fe400078efcff */
[----:B------:R-:W-:Y:S02]  /*1d110*/  IADD3 R6, P0, PT, R239, R222, RZ ;  /* 0x000000deef067210 */ /* 0x000fe40007f1e0ff */
[----:B------:R-:W-:Y:S02]  /*1d120*/  SHF.L.U32 R215, R209, 0x6, RZ ;  /* 0x00000006d1d77819 */ /* 0x000fe400000006ff */
[----:B------:R-:W-:Y:S02]  /*1d130*/  IADD3.X R7, PT, PT, R240, R223, RZ, P0, !PT ;  /* 0x000000dff0077210 */ /* 0x000fe400007fe4ff */
[-C--:B------:R-:W-:Y:S01]  /*1d140*/  IADD3 R12, P0, PT, R6, R239.reuse, RZ ;  /* 0x000000ef060c7210 */ /* 0x080fe20007f1e0ff */
[----:B-1----:R-:W-:Y:S01]  /*1d150*/  ULEA UR6, UR7, UR9, 0x18 ;  /* 0x0000000907067291 */ /* 0x002fe2000f8ec0ff */
[----:B------:R-:W-:Y:S02]  /*1d160*/  LOP3.LUT R3, R4, 0x1c0, R215, 0xf8, !PT ;  /* 0x000001c004037812 */ /* 0x000fe400078ef8d7 */
[-C--:B------:R-:W-:Y:S02]  /*1d170*/  IADD3.X R13, PT, PT, R7, R240.reuse, RZ, P0, !PT ;  /* 0x000000f0070d7210 */ /* 0x080fe400007fe4ff */
[-C--:B------:R-:W-:Y:S02]  /*1d180*/  IADD3 R10, P0, PT, R12, R239.reuse, RZ ;  /* 0x000000ef0c0a7210 */ /* 0x080fe40007f1e0ff */
[----:B------:R-:W-:Y:S02]  /*1d190*/  LEA R249, R5, UR6, 0x1 ;  /* 0x0000000605f97c11 */ /* 0x000fe4000f8e08ff */
[-C--:B------:R-:W-:Y:S02]  /*1d1a0*/  IADD3.X R11, PT, PT, R13, R240.reuse, RZ, P0, !PT ;  /* 0x000000f00d0b7210 */ /* 0x080fe400007fe4ff */
[----:B------:R-:W-:Y:S01]  /*1d1b0*/  IADD3 R8, P0, PT, R10, R239, RZ ;  /* 0x000000ef0a087210 */ /* 0x000fe20007f1e0ff */
[----:B------:R-:W-:Y:S01]  /*1d1c0*/  @!PT LDS RZ, [RZ] ;  /* 0x00000000fffff984 */ /* 0x000fe20000000800 */
[----:B------:R-:W-:Y:S01]  /*1d1d0*/  @!PT LDS RZ, [RZ] ;  /* 0x00000000fffff984 */ /* 0x000fe20000000800 */
[----:B------:R-:W-:Y:S01]  /*1d1e0*/  @!PT LDS RZ, [RZ] ;  /* 0x00000000fffff984 */ /* 0x000fe20000000800 */
[----:B------:R-:W-:Y:S01]  /*1d1f0*/  LDGSTS.E.BYPASS.LTC128B.128 [R249+0xc000], desc[UR4][R222.64] ;  /* 0x0c000000def97fae */ /* 0x000fe2000b981a04 */
[----:B------:R-:W-:Y:S02]  /*1d200*/  LOP3.LUT R181, R215, 0x400, RZ, 0xc0, !PT ;  /* 0x00000400d7b57812 */ /* 0x000fe400078ec0ff */
[----:B------:R-:W-:Y:S02]  /*1d210*/  IADD3.X R9, PT, PT, R11, R240, RZ, P0, !PT ;  /* 0x000000f00b097210 */ /* 0x000fe400007fe4ff */
[-C--:B------:R-:W-:Y:S02]  /*1d220*/  LOP3.LUT R4, R3, R208.reuse, RZ, 0x3c, !PT ;  /* 0x000000d003047212 */ /* 0x080fe400078e3cff */
[----:B------:R-:W-:Y:S01]  /*1d230*/  SHF.R.U32.HI R211, RZ, 0x1, R209 ;  /* 0x00000001ffd37819 */ /* 0x000fe200000116d1 */
[----:B------:R-:W-:Y:S01]  /*1d240*/  LDGSTS.E.BYPASS.LTC128B.128 [R249+0x10000], desc[UR4][R222.64+0x80] ;  /* 0x10000080def97fae */ /* 0x000fe2000b981a04 */
[----:B------:R-:W-:Y:S02]  /*1d250*/  LEA R181, R4, R181, 0x1 ;  /* 0x000000b504b57211 */ /* 0x000fe400078e08ff */
[----:B------:R-:W-:Y:S02]  /*1d260*/  LOP3.LUT R4, R211, 0x8, RZ, 0xc0, !PT ;  /* 0x00000008d3047812 */ /* 0x000fe400078ec0ff */
[----:B------:R-:W-:Y:S02]  /*1d270*/  SHF.L.U32 R212, R209, 0x5, RZ ;  /* 0x00000005d1d47819 */ /* 0x000fe400000006ff */
[--C-:B------:R-:W-:Y:S01]  /*1d280*/  LOP3.LUT R5, R4, 0x1c0, R215.reuse, 0xf8, !PT ;  /* 0x000001c004057812 */ /* 0x100fe200078ef8d7 */
[----:B------:R-:W-:Y:S01]  /*1d290*/  LDGSTS.E.BYPASS.LTC128B.128 [R249+0xc800], desc[UR4][R6.64] ;  /* 0x0c80000006f97fae */ /* 0x000fe2000b981a04 */
[----:B------:R-:W-:Y:S02]  /*1d2a0*/  LOP3.LUT R212, R212, 0x7c00, RZ, 0xc0, !PT ;  /* 0x00007c00d4d47812 */ /* 0x000fe400078ec0ff */
[----:B------:R-:W-:Y:S02]  /*1d2b0*/  LOP3.LUT R214, R5, R208, RZ, 0x3c, !PT ;  /* 0x000000d005d67212 */ /* 0x000fe400078e3cff */
[----:B------:R-:W-:Y:S02]  /*1d2c0*/  LOP3.LUT R3, R212, 0x200, R215, 0xf8, !PT ;  /* 0x00000200d4037812 */ /* 0x000fe400078ef8d7 */
[----:B------:R-:W-:Y:S01]  /*1d2d0*/  IADD3 R180, PT, PT, R181, UR6, RZ ;  /* 0x00000006b5b47c10 */ /* 0x000fe2000fffe0ff */
[----:B------:R1:W-:Y:S01]  /*1d2e0*/  LDGSTS.E.BYPASS.LTC128B.128 [R249+0x10800], desc[UR4][R6.64+0x80] ;  /* 0x1080008006f97fae */ /* 0x0003e2000b981a04 */
[----:B------:R-:W-:Y:S02]  /*1d2f0*/  LOP3.LUT R182, R3, R214, RZ, 0xfc, !PT ;  /* 0x000000d603b67212 */ /* 0x000fe400078efcff */
[----:B------:R-:W-:Y:S02]  /*1d300*/  MOV R134, 0x40 ;  /* 0x0000004000867802 */ /* 0x000fe40000000f00 */
[----:B------:R-:W-:Y:S02]  /*1d310*/  LEA R182, R182, UR6, 0x1 ;  /* 0x00000006b6b67c11 */ /* 0x000fe4000f8e08ff */
[----:B------:R-:W-:Y:S01]  /*1d320*/  LOP3.LUT P2, RZ, R209, 0x4, RZ, 0xc0, !PT ;  /* 0x00000004d1ff7812 */ /* 0x000fe2000784c0ff */
[----:B------:R-:W-:Y:S01]  /*1d330*/  LDGSTS.E.BYPASS.LTC128B.128 [R249+0xd000], desc[UR4][R12.64] ;  /* 0x0d0000000cf97fae */ /* 0x000fe2000b981a04 */
[----:B------:R-:W-:Y:S07]  /*1d340*/  IADD3 R241, PT, PT, R241, -0x1, RZ ;  /* 0xfffffffff1f17810 */ /* 0x000fee0007ffe0ff */
[----:B------:R2:W-:Y:S08]  /*1d350*/  LDGSTS.E.BYPASS.LTC128B.128 [R249+0x11000], desc[UR4][R12.64+0x80] ;  /* 0x110000800cf97fae */ /* 0x0005f0000b981a04 */
[----:B------:R-:W-:Y:S01]  /*1d360*/  LDGSTS.E.BYPASS.LTC128B.128 [R249+0xd800], desc[UR4][R10.64] ;  /* 0x0d8000000af97fae */ /* 0x000fe2000b981a04 */
[-C--:B-1----:R-:W-:Y:S04]  /*1d370*/  IADD3 R6, P0, PT, R8, R239.reuse, RZ ;  /* 0x000000ef08067210 */ /* 0x082fe80007f1e0ff */
[-C--:B------:R-:W-:Y:S03]  /*1d380*/  IADD3.X R7, PT, PT, R9, R240.reuse, RZ, P0, !PT ;  /* 0x000000f009077210 */ /* 0x080fe600007fe4ff */
[----:B------:R-:W-:Y:S01]  /*1d390*/  LDGSTS.E.BYPASS.LTC128B.128 [R249+0x11800], desc[UR4][R10.64+0x80] ;  /* 0x118000800af97fae */ /* 0x000fe2000b981a04 */
[-C--:B------:R-:W-:Y:S04]  /*1d3a0*/  IADD3 R4, P0, PT, R6, R239.reuse, RZ ;  /* 0x000000ef06047210 */ /* 0x080fe80007f1e0ff */
[-C--:B------:R-:W-:Y:S03]  /*1d3b0*/  IADD3.X R5, PT, PT, R7, R240.reuse, RZ, P0, !PT ;  /* 0x000000f007057210 */ /* 0x080fe600007fe4ff */
[----:B------:R-:W-:Y:S01]  /*1d3c0*/  LDGSTS.E.BYPASS.LTC128B.128 [R249+0xe000], desc[UR4][R8.64] ;  /* 0x0e00000008f97fae */ /* 0x000fe2000b981a04 */
[----:B--2---:R-:W-:Y:S04]  /*1d3d0*/  IADD3 R12, P0, PT, R4, R239, RZ ;  /* 0x000000ef040c7210 */ /* 0x004fe80007f1e0ff */
[----:B------:R-:W-:Y:S03]  /*1d3e0*/  IADD3.X R13, PT, PT, R5, R240, RZ, P0, !PT ;  /* 0x000000f0050d7210 */ /* 0x000fe600007fe4ff */
[----:B------:R1:W-:Y:S01]  /*1d3f0*/  LDGSTS.E.BYPASS.LTC128B.128 [R249+0x12000], desc[UR4][R8.64+0x80] ;  /* 0x1200008008f97fae */ /* 0x0003e2000b981a04 */
[----:B------:R-:W-:Y:S04]  /*1d400*/  LOP3.LUT P0, RZ, R209, 0x2, RZ, 0xc0, !PT ;  /* 0x00000002d1ff7812 */ /* 0x000fe8000780c0ff */
[----:B------:R-:W-:Y:S02]  /*1d410*/  SEL R213, R210, 0xffffffe0, !P0 ;  /* 0xffffffe0d2d57807 */ /* 0x000fe40004000000 */
[----:B------:R-:W-:Y:S01]  /*1d420*/  ISETP.GT.AND P0, PT, R241, R218, PT ;  /* 0x000000daf100720c */ /* 0x000fe20003f04270 */
[----:B------:R-:W-:Y:S01]  /*1d430*/  LDGSTS.E.BYPASS.LTC128B.128 [R249+0xe800], desc[UR4][R6.64] ;  /* 0x0e80000006f97fae */ /* 0x000fe2000b981a04 */
[-C--:B------:R-:W-:Y:S02]  /*1d440*/  IADD3 R135, PT, PT, R182, R213.reuse, RZ ;  /* 0x000000d5b6877210 */ /* 0x080fe40007ffe0ff */
[CC--:B------:R-:W-:Y:S02]  /*1d450*/  IADD3 R3, PT, PT, R180.reuse, R213.reuse, RZ ;  /* 0x000000d5b4037210 */ /* 0x0c0fe40007ffe0ff */
[----:B------:R-:W-:Y:S03]  /*1d460*/  IADD3 R202, PT, PT, R180, R213, RZ ;  /* 0x000000d5b4ca7210 */ /* 0x000fe60007ffe0ff */
        /* <DEDUP_REMOVED lines=48> */
[C---:B------:R-:W-:Y:S03]  /*1d770*/  IADD3 R201, PT, PT, R213.reuse, R200, RZ ;  /* 0x000000c8d5c97210 */ /* 0x040fe60007ffe0ff */
[C---:B----4-:R-:W-:Y:S04]  /*1d780*/  HMMA.16816.F32 R20, R140.reuse, R152, R20 ;  /* 0x000000988c14723c */ /* 0x050fe80000001814 */
[----:B------:R3:W4:Y:S04]  /*1d790*/  LDSM.16.M88.4 R148, [R3+0x7800] ;  /* 0x007800000394783b */ /* 0x0007280000000200 */
[C---:B------:R-:W-:Y:S04]  /*1d7a0*/  HMMA.16816.F32 R24, R140.reuse, R154, R24 ;  /* 0x0000009a8c18723c */ /* 0x040fe80000001818 */
[----:B------:R-:W4:Y:S04]  /*1d7b0*/  LDSM.16.M88.4 R168, [R134+0x4000] ;  /* 0x0040000086a8783b */ /* 0x000f280000000200 */
[C---:B--2---:R-:W-:Y:S04]  /*1d7c0*/  HMMA.16816.F32 R28, R140.reuse, R136, R28 ;  /* 0x000000888c1c723c */ /* 0x044fe8000000181c */
[----:B------:R-:W2:Y:S04]  /*1d7d0*/  LDSM.16.M88.4 R172, [R134+0x4800] ;  /* 0x0048000086ac783b */ /* 0x000ea80000000200 */
[C---:B------:R-:W-:Y:S03]  /*1d7e0*/  HMMA.16816.F32 R32, R140.reuse, R138, R32 ;  /* 0x0000008a8c20723c */ /* 0x040fe60000001820 */
[----:B---3--:R-:W-:Y:S01]  /*1d7f0*/  IADD3 R3, PT, PT, R213, R134, RZ ;  /* 0x00000086d5037210 */ /* 0x008fe20007ffe0ff */
[----:B------:R-:W3:Y:S04]  /*1d800*/  LDSM.16.M88.4 R176, [R134+0x5000] ;  /* 0x0050000086b0783b */ /* 0x000ee80000000200 */
        /* <DEDUP_REMOVED lines=12> */
[C---:B----4-:R-:W-:Y:S04]  /*1d8d0*/  HMMA.16816.F32 R60, R140.reuse, R148, R60 ;  /* 0x000000948c3c723c */ /* 0x050fe8000000183c */
[----:B------:R-:W-:Y:S04]  /*1d8e0*/  LDSM.16.M88.4 R188, [R134+0xa000] ;  /* 0x00a0000086bc783b */ /* 0x000fe80000000200 */
[----:B------:R-:W-:Y:S04]  /*1d8f0*/  HMMA.16816.F32 R64, R140, R150, R64 ;  /* 0x000000968c40723c */ /* 0x000fe80000001840 */
[----:B------:R-:W4:Y:S04]  /*1d900*/  LDSM.16.M88.4 R140, [R134+0x7000] ;  /* 0x00700000868c783b */ /* 0x000f280000000200 */
[C---:B------:R-:W-:Y:S04]  /*1d910*/  HMMA.16816.F32 R4, R164.reuse, R168, R4 ;  /* 0x000000a8a404723c */ /* 0x040fe80000001804 */
[----:B------:R-:W4:Y:S04]  /*1d920*/  LDSM.16.M88.4 R148, [R134+0x7800] ;  /* 0x007800008694783b */ /* 0x000f280000000200 */
[C---:B------:R-:W-:Y:S04]  /*1d930*/  HMMA.16816.F32 R8, R164.reuse, R170, R8 ;  /* 0x000000aaa408723c */ /* 0x040fe80000001808 */
[----:B------:R-:W-:Y:S04]  /*1d940*/  LDSM.16.M88.4 R168, [R3+0x5800] ;  /* 0x0058000003a8783b */ /* 0x000fe80000000200 */
[C---:B--2---:R-:W-:Y:S04]  /*1d950*/  HMMA.16816.F32 R12, R164.reuse, R172, R12 ;  /* 0x000000aca40c723c */ /* 0x044fe8000000180c */
[----:B------:R-:W-:Y:S04]  /*1d960*/  LDSM.16.M88.4 R192, [R134+0xa800] ;  /* 0x00a8000086c0783b */ /* 0x000fe80000000200 */
[C---:B------:R-:W-:Y:S04]  /*1d970*/  HMMA.16816.F32 R16, R164.reuse, R174, R16 ;  /* 0x000000aea410723c */ /* 0x040fe80000001810 */
[----:B------:R-:W-:Y:S04]  /*1d980*/  LDSM.16.M88.4 R172, [R3+0x6000] ;  /* 0x0060000003ac783b */ /* 0x000fe80000000200 */
[C---:B---3--:R-:W-:Y:S04]  /*1d990*/  HMMA.16816.F32 R20, R164.reuse, R176, R20 ;  /* 0x000000b0a414723c */ /* 0x048fe80000001814 */
        /* <DEDUP_REMOVED lines=13> */
[C---:B----4-:R-:W-:Y:S08]  /*1da70*/  HMMA.16816.F32 R52, R164.reuse, R140, R52 ;  /* 0x0000008ca434723c */ /* 0x050ff00000001834 */
[C---:B------:R-:W-:Y:S01]  /*1da80*/  HMMA.16816.F32 R56, R164.reuse, R142, R56 ;  /* 0x0000008ea438723c */ /* 0x040fe20000001838 */
[----:B------:R-:W3:Y:S07]  /*1da90*/  LDSM.16.M88.4 R140, [R3+0x7000] ;  /* 0x00700000038c783b */ /* 0x000eee0000000200 */
[C---:B------:R-:W-:Y:S08]  /*1daa0*/  HMMA.16816.F32 R60, R164.reuse, R148, R60 ;  /* 0x00000094a43c723c */ /* 0x040ff0000000183c */
        /* <DEDUP_REMOVED lines=56> */
[----:B------:R-:W5:Y:S07]  /*1de30*/  LDSM.16.M88.4 R148, [R134+0x8800] ;  /* 0x008800008694783b */ /* 0x000f6e0000000200 */
[C---:B----4-:R-:W-:Y:S01]  /*1de40*/  HMMA.16816.F32 R12, R136.reuse, R156, R12 ;  /* 0x0000009c880c723c */ /* 0x050fe2000000180c */
[----:B------:R-:W-:Y:S07]  /*1de50*/  LDSM.16.M88.4 R200, [R201+0x2000] ;  /* 0x00200000c9c8783b */ /* 0x000fee0000000200 */
        /* <DEDUP_REMOVED lines=109> */
[C---:B--2---:R-:W-:Y:S09]  /*1e530*/  HMMA.16816.F32 R52, R200.reuse, R4, R52 ;  /* 0x00000004c834723c */ /* 0x044ff20000001834 */
[----:B------:R-:W2:Y:S01]  /*1e540*/  MUFU.TANH R21, R21 ;  /* 0x0000001500157308 */ /* 0x000ea20000002400 */
[----:B------:R-:W-:Y:S01]  /*1e550*/  BAR.SYNC.DEFER_BLOCKING 0x0 ;  /* 0x0000000000007b1d */ /* 0x000fe20000010000 */
        /* <DEDUP_REMOVED lines=10> */
[-C--:B------:R-:W-:Y:S01]  /*1e600*/  FMUL.FTZ R52, R53, R221.reuse ;  /* 0x000000dd35347220 */ /* 0x080fe20000410000 */
[-C--:B------:R-:W-:Y:S03]  /*1e610*/  FMUL.FTZ R47, R50, R221.reuse ;  /* 0x000000dd322f7220 */ /* 0x080fe60000410000 */
[----:B------:R-:W2:Y:S01]  /*1e620*/  MUFU.TANH R23, R23 ;  /* 0x0000001700177308 */ /* 0x000ea20000002400 */
[-C--:B------:R-:W-:Y:S01]  /*1e630*/  FMUL.FTZ R51, R54, R221.reuse ;  /* 0x000000dd36337220 */ /* 0x080fe20000410000 */
[-C--:B------:R-:W-:Y:S01]  /*1e640*/  FMUL.FTZ R53, R55, R221.reuse ;  /* 0x000000dd37357220 */ /* 0x080fe20000410000 */
[-C--:B------:R-:W-:Y:S01]  /*1e650*/  FMUL.FTZ R139, R57, R221.reuse ;  /* 0x000000dd398b7220 */ /* 0x080fe20000410000 */
[-C--:B-1----:R-:W-:Y:S01]  /*1e660*/  FMUL.FTZ R138, R56, R221.reuse ;  /* 0x000000dd388a7220 */ /* 0x082fe20000410000 */
[-C--:B------:R-:W-:Y:S05]  /*1e670*/  FMUL.FTZ R57, R58, R221.reuse ;  /* 0x000000dd3a397220 */ /* 0x080fea0000410000 */
        /* <DEDUP_REMOVED lines=131> */
.L_x_6422:
[----:B------:R-:W-:Y:S05]  /*1eeb0*/  BSYNC.RECONVERGENT B0 ;  /* 0x0000000000007941 */ /* 0x000fea0003800200 */
.L_x_6421:
[----:B------:R-:W-:Y:S01]  /*1eec0*/  IMAD.MOV.U32 R221, RZ, RZ, R219 ;  /* 0x000000ffffdd7224 */ /* 0x000fe200078e00db */
[----:B-1----:R-:W-:Y:S02]  /*1eed0*/  IADD3 R66, P0, PT, R3, R220, RZ ;  /* 0x000000dc03427210 */ /* 0x002fe40007f1e0ff */
        /* <DEDUP_REMOVED lines=34> */
.L_x_6420:
[----:B------:R-:W-:Y:S05]  /*1f100*/  BSYNC.RECONVERGENT B1 ;  /* 0x0000000000017941 */ /* 0x000fea0003800200 */
.L_x_6419:
[CC--:B------:R-:W-:Y:S01]  /*1f110*/  ISETP.GE.AND P0, PT, R243.reuse, R238.reuse, PT ;  /* 0x000000eef300720c */ /* 0x0c0fe20003f06270 */
[C---:B------:R-:W-:Y:S01]  /*1f120*/  VIADD R153, R243.reuse, 0xffffffc1 ;  /* 0xffffffc1f3997836 */ /* 0x040fe20000000000 */
        /* <DEDUP_REMOVED lines=11> */
[C---:B--2---:R-:W-:Y:S01]  /*1f1e0*/  VIADD R64, R243.reuse, 0xffffffd9 ;  /* 0xffffffd9f3407836 */ /* 0x044fe20000000000 */
[----:B------:R-:W-:Y:S01]  /*1f1f0*/  FSEL R164, R134, -INF , P1 ;  /* 0xff80000086a47808 */ /* 0x000fe20000800000 */
[----:B------:R-:W-:Y:S01]  /*1f200*/  VIADD R67, R243, 0xffffffe0 ;  /* 0xffffffe0f3437836 */ /* 0x000fe20000000000 */
[----:B------:R-:W-:Y:S01]  /*1f210*/  FSEL R162, R135, -INF , P0 ;  /* 0xff80000087a27808 */ /* 0x000fe20000000000 */
[----:B------:R-:W-:Y:S01]  /*1f220*/  VIADD R65, R243, 0xffffffe1 ;  /* 0xffffffe1f3417836 */ /* 0x000fe20000000000 */
[----:B------:R-:W2:Y:S01]  /*1f230*/  LD.E R135, desc[UR4][R132.64+0xdc] ;  /* 0x0000dc0484877980 */ /* 0x000ea2000c101900 */
[-C--:B------:R-:W-:Y:S01]  /*1f240*/  ISETP.GE.AND P1, PT, R151, R238.reuse, PT ;  /* 0x000000ee9700720c */ /* 0x080fe20003f26270 */
[C---:B------:R-:W-:Y:S01]  /*1f250*/  VIADD R145, R243.reuse, 0xffffffe8 ;  /* 0xffffffe8f3917836 */ /* 0x040fe20000000000 */
[-C--:B------:R-:W-:Y:S01]  /*1f260*/  ISETP.GE.AND P0, PT, R150, R238.reuse, PT ;  /* 0x000000ee9600720c */ /* 0x080fe20003f06270 */
[C---:B------:R-:W-:Y:S01]  /*1f270*/  VIADD R66, R243.reuse, 0xffffffd8 ;  /* 0xffffffd8f3427836 */ /* 0x040fe20000000000 */
[----:B------:R-:W-:Y:S01]  /*1f280*/  FSEL R160, R136, -INF , P1 ;  /* 0xff80000088a07808 */ /* 0x000fe20000800000 */
[----:B------:R-:W-:Y:S01]  /*1f290*/  VIADD R58, R243, 0xfffffff9 ;  /* 0xfffffff9f33a7836 */ /* 0x000fe20000000000 */
        /* <DEDUP_REMOVED lines=224> */
[-C--:B------:R-:W-:Y:S02]  /*200a0*/  ISETP.GE.AND P5, PT, R10, R236.reuse, PT ;  /* 0x000000ec0a00720c */ /* 0x080fe40003fa6270 */
[----:B------:R-:W-:Y:S02]  /*200b0*/  ISETP.GE.AND P1, PT, R8, R235, PT ;  /* 0x000000eb0800720c */ /* 0x000fe40003f26270 */
[----:B------:R-:W-:Y:S02]  /*200c0*/  FSEL R172, R31, -INF , !P4 ;  /* 0xff8000001fac7808 */ /* 0x000fe40006000000 */
[----:B------:R-:W-:Y:S02]  /*200d0*/  FMNMX3.FTZ R10, R0, R25, R23, !PT ;  /* 0x00000019000a7276 */ /* 0x000fe40007810017 */
[-C--:B------:R-:W-:Y:S02]  /*200e0*/  ISETP.GE.AND P0, PT, R8, R236.reuse, PT ;  /* 0x000000ec0800720c */ /* 0x080fe40003f06270 */
[----:B------:R-:W-:Y:S02]  /*200f0*/  FMNMX3.FTZ R8, R2, R13, R5, !PT ;  /* 0x0000000d02087276 */ /* 0x000fe40007810005 */
[-C--:B------:R-:W-:Y:S02]  /*20100*/  ISETP.GE.AND P4, PT, R56, R236.reuse, PT ;  /* 0x000000ec3800720c */ /* 0x080fe40003f86270 */
        /* <DEDUP_REMOVED lines=47> */
[----:B------:R-:W-:Y:S02]  /*20400*/  FSEL R156, R156, -INF , !P0 ;  /* 0xff8000009c9c7808 */ /* 0x000fe40004000000 */
[----:B------:R-:W-:Y:S02]  /*20410*/  ISETP.GE.AND P4, PT, R4, R235, PT ;  /* 0x000000eb0400720c */ /* 0x000fe40003f86270 */
[----:B------:R-:W-:Y:S02]  /*20420*/  FMNMX3.FTZ R6, R6, R175, R173, !PT ;  /* 0x000000af06067276 */ /* 0x000fe400078100ad */
[-C--:B------:R-:W-:Y:S02]  /*20430*/  ISETP.GE.AND P6, PT, R4, R236.reuse, PT ;  /* 0x000000ec0400720c */ /* 0x080fe40003fc6270 */
[-C--:B------:R-:W-:Y:S02]  /*20440*/  ISETP.GE.AND P1, PT, R14, R236.reuse, PT ;  /* 0x000000ec0e00720c */ /* 0x080fe40003f26270 */
[-C--:B------:R-:W-:Y:S02]  /*20450*/  ISETP.GE.AND P0, PT, R12, R236.reuse, PT ;  /* 0x000000ec0c00720c */ /* 0x080fe40003f06270 */
        /* <DEDUP_REMOVED lines=16> */
[----:B------:R-:W3:Y:S01]  /*20560*/  SHFL.BFLY PT, R3, R6, 0x2, 0x1f ;  /* 0x0c401f0006037f89 */ /* 0x000ee200000e0000 */
[----:B------:R-:W-:Y:S02]  /*20570*/  IMAD.IADD R139, R213, 0x1, R138 ;  /* 0x00000001d58b7824 */ /* 0x000fe400078e028a */
[C---:B------:R-:W-:Y:S05]  /*20580*/  VIADD R144, R138.reuse, 0xc040 ;  /* 0x0000c0408a907836 */ /* 0x040fea0000000000 */
[----:B------:R-:W-:Y:S08]  /*20590*/  LDSM.16.MT88.4 R44, [R138+0x10000] ;  /* 0x010000008a2c783b */ /* 0x000ff00000004200 */
[----:B------:R-:W-:Y:S01]  /*205a0*/  LDSM.16.MT88.4 R52, [R139+0x10000] ;  /* 0x010000008b34783b */ /* 0x000fe20000004200 */
[----:B-1----:R-:W-:Y:S01]  /*205b0*/  FMNMX.FTZ R9, R7, R8, !PT ;  /* 0x0000000807097209 */ /* 0x002fe20007810000 */
[----:B------:R-:W-:Y:S01]  /*205c0*/  VIADD R8, R138, 0xc000 ;  /* 0x0000c0008a087836 */ /* 0x000fe20000000000 */
[----:B---3--:R-:W-:Y:S05]  /*205d0*/  FMNMX.FTZ R4, R6, R3, !PT ;  /* 0x0000000306047209 */ /* 0x008fea0007810000 */
[----:B------:R-:W1:Y:S01]  /*205e0*/  SHFL.BFLY PT, R134, R9, 0x1, 0x1f ;  /* 0x0c201f0009867f89 */ /* 0x000e6200000e0000 */
[----:B------:R-:W-:Y:S07]  /*205f0*/  @P2 VIADD R144, R8, 0xffffffc0 ;  /* 0xffffffc008902836 */ /* 0x000fee0000000000 */
[----:B------:R-:W3:Y:S01]  /*20600*/  SHFL.BFLY PT, R3, R4, 0x1, 0x1f ;  /* 0x0c201f0004037f89 */ /* 0x000ee200000e0000 */
[----:B------:R-:W-:Y:S07]  /*20610*/  IMAD.IADD R213, R213, 0x1, R144 ;  /* 0x00000001d5d57824 */ /* 0x000fee00078e0290 */
[----:B------:R-:W-:Y:S08]  /*20620*/  LDSM.16.MT88.4 R28, [R144] ;  /* 0x00000000901c783b */ /* 0x000ff00000004200 */
[----:B------:R-:W-:Y:S01]  /*20630*/  LDSM.16.MT88.4 R36, [R213] ;  /* 0x00000000d524783b */ /* 0x000fe20000004200 */
[----:B-1----:R-:W-:Y:S07]  /*20640*/  FMNMX.FTZ R134, R9, R134, !PT ;  /* 0x0000008609867209 */ /* 0x002fee0007810000 */
[----:B------:R-:W-:Y:S01]  /*20650*/  LDSM.16.MT88.4 R60, [R144+0x4000] ;  /* 0x00400000903c783b */ /* 0x000fe20000004200 */
[----:B---3--:R-:W-:Y:S01]  /*20660*/  FMNMX.FTZ R3, R4, R3, !PT ;  /* 0x0000000304037209 */ /* 0x008fe20007810000 */
[----:B--2---:R-:W-:Y:S01]  /*20670*/  FMUL.FTZ R160, R135, R134 ;  /* 0x0000008687a07220 */ /* 0x004fe20000410000 */
        /* <DEDUP_REMOVED lines=148> */
[C---:B------:R-:W-:Y:S07]  /*20fc0*/  FFMA.FTZ R147, R2.reuse, R247, R147 ;  /* 0x000000f702937223 */ /* 0x040fee0000010093 */
        /* <DEDUP_REMOVED lines=343> */
.L_x_6416:
        /* <DEDUP_REMOVED lines=10> */
.L_x_6438:
        /* <DEDUP_REMOVED lines=82> */
[C---:B------:R-:W-:Y:S01]  /*22b00*/  IADD3 R11, PT, PT, R5.reuse, 0x40, RZ ;  /* 0x00000040050b7810 */ /* 0x040fe20007ffe0ff */
[----:B------:R-:W-:Y:S01]  /*22b10*/  @P4 VIADD R11, R5, 0xffffffc0 ;  /* 0xffffffc0050b4836 */ /* 0x000fe20000000000 */
[----:B------:R-:W-:Y:S02]  /*22b20*/  IADD3 R9, PT, PT, R210, R5, RZ ;  /* 0x00000005d2097210 */ /* 0x000fe40007ffe0ff */
        /* <DEDUP_REMOVED lines=84> */
[-C--:B------:R-:W-:Y:S01]  /*23070*/  @P2 IMAD R11, R45, R229.reuse, RZ ;  /* 0x000000e52d0b2224 */ /* 0x080fe200078e02ff */
[----:B----4-:R-:W-:Y:S01]  /*23080*/  MOV R15, RZ ;  /* 0x000000ff000f7202 */ /* 0x010fe20000000f00 */
[----:B------:R-:W-:Y:S01]  /*23090*/  @P2 IMAD.WIDE.U32 R12, R44, R229, RZ ;  /* 0x000000e52c0c2225 */ /* 0x000fe200078e00ff */
[----:B------:R4:W4:Y:S01]  /*230a0*/  @P1 MUFU.LG2 R2, R6 ;  /* 0x0000000600021308 */ /* 0x0009220000000c00 */
[----:B------:R-:W-:-:S02]  /*230b0*/  @!P2 IADD3 R10, PT, PT, R47, R10, RZ ;  /* 0x0000000a2f0aa210 */ /* 0x000fc40007ffe0ff */
[----:B------:R-:W-:Y:S02]  /*230c0*/  @P2 IMAD.IADD R10, R13, 0x1, R11 ;  /* 0x000000010d0a2824 */ /* 0x000fe400078e020b */
[----:B------:R-:W-:Y:S01]  /*230d0*/  IMAD.WIDE.U32 R16, R5, R44, R14 ;  /* 0x0000002c05107225 */ /* 0x000fe200078e000e */
[----:B------:R-:W-:-:S03]  /*230e0*/  @P2 MOV R46, R12 ;  /* 0x0000000c002e2202 */ /* 0x000fc60000000f00 */
[----:B------:R-:W-:Y:S02]  /*230f0*/  IMAD R15, R45, R5, RZ ;  /* 0x000000052d0f7224 */ /* 0x000fe400078e02ff */
[-C--:B------:R-:W-:Y:S02]  /*23100*/  IMAD R13, R21, R225.reuse, RZ ;  /* 0x000000e1150d7224 */ /* 0x080fe400078e02ff */
[----:B-1----:R-:W-:Y:S01]  /*23110*/  IMAD.WIDE.U32 R18, R20, R225, RZ ;  /* 0x000000e114127225 */ /* 0x002fe200078e00ff */
[----:B------:R-:W-:-:S03]  /*23120*/  SHF.R.U32.HI R0, RZ, 0x3, R209 ;  /* 0x00000003ff007819 */ /* 0x000fc600000116d1 */
[----:B------:R-:W-:Y:S01]  /*23130*/  IMAD.IADD R15, R17, 0x1, R15 ;  /* 0x00000001110f7824 */ /* 0x000fe200078e020f */
[----:B------:R-:W-:Y:S02]  /*23140*/  IADD3 R13, PT, PT, R19, R13, RZ ;  /* 0x0000000d130d7210 */ /* 0x000fe40007ffe0ff */
[----:B------:R-:W-:Y:S02]  /*23150*/  IADD3 R46, P4, P3, R18, R16, R46 ;  /* 0x00000010122e7210 */ /* 0x000fe40007b9e02e */
[----:B------:R-:W-:Y:S02]  /*23160*/  IADD3 R11, PT, PT, -R5, R228, RZ ;  /* 0x000000e4050b7210 */ /* 0x000fe40007ffe1ff */
[----:B------:R-:W-:Y:S01]  /*23170*/  IADD3.X R47, PT, PT, R13, R15, R10, P4, P3 ;  /* 0x0000000f0d2f7210 */ /* 0x000fe200027e640a */
[----:B---3--:R-:W-:Y:S01]  /*23180*/  @P0 FMUL.FTZ R10, R8, 0.69314718246459960938 ;  /* 0x3f317218080a0820 */ /* 0x008fe20000410000 */
[----:B----4-:R-:W-:Y:S01]  /*23190*/  IADD3 R6, PT, PT, R0, 0x30, RZ ;  /* 0x0000003000067810 */ /* 0x010fe20007ffe0ff */
[----:B------:R-:W-:Y:S01]  /*231a0*/  @P1 FMUL.FTZ R13, R2, 0.69314718246459960938 ;  /* 0x3f317218020d1820 */ /* 0x000fe20000410000 */
[----:B------:R-:W-:-:S02]  /*231b0*/  LOP3.LUT R8, R234, 0x1c0, RZ, 0xc0, !PT ;  /* 0x000001c0ea087812 */ /* 0x000fc400078ec0ff */
[----:B------:R-:W-:Y:S01]  /*231c0*/  MOV R2, 0x7f800000 ;  /* 0x7f80000000027802 */ /* 0x000fe20000000f00 */
[----:B-----5:R-:W-:Y:S01]  /*231d0*/  @P0 FFMA.FTZ R2, R4, R3, R10 ;  /* 0x0000000304020223 */ /* 0x020fe2000001000a */
[C---:B------:R-:W-:Y:S02]  /*231e0*/  IADD3 R14, PT, PT, R0.reuse, 0x10, RZ ;  /* 0x00000010000e7810 */ /* 0x040fe40007ffe0ff */
[----:B------:R-:W-:Y:S02]  /*231f0*/  IADD3 R12, PT, PT, R0, 0x20, RZ ;  /* 0x00000020000c7810 */ /* 0x000fe40007ffe0ff */
[-C--:B------:R-:W-:Y:S02]  /*23200*/  ISETP.GE.AND P3, PT, R6, R11.reuse, PT ;  /* 0x0000000b0600720c */ /* 0x080fe40003f66270 */
[----:B------:R-:W-:Y:S02]  /*23210*/  LOP3.LUT R3, R8, 0x38, R209, 0xf8, !PT ;  /* 0x0000003808037812 */ /* 0x000fe400078ef8d1 */
[----:B------:R-:W-:Y:S01]  /*23220*/  MOV R6, 0x7f800000 ;  /* 0x7f80000000067802 */ /* 0x000fe20000000f00 */
[----:B------:R-:W-:Y:S01]  /*23230*/  @P1 FFMA.FTZ R6, R4, R134, R13 ;  /* 0x0000008604061223 */ /* 0x000fe2000001000d */
[----:B------:R-:W-:-:S02]  /*23240*/  ISETP.GE.AND P5, PT, R14, R11, PT ;  /* 0x0000000b0e00720c */ /* 0x000fc40003fa6270 */
[-C--:B------:R-:W-:Y:S02]  /*23250*/  ISETP.GE.AND P4, PT, R12, R11.reuse, PT ;  /* 0x0000000b0c00720c */ /* 0x080fe40003f86270 */
[----:B------:R-:W-:Y:S02]  /*23260*/  ISETP.GE.AND P1, PT, R0, R11, PT ;  /* 0x0000000b0000720c */ /* 0x000fe40003f26270 */
[----:B------:R-:W-:Y:S02]  /*23270*/  LOP3.LUT R211, R211, 0x30, RZ, 0xc0, !PT ;  /* 0x00000030d3d37812 */ /* 0x000fe400078ec0ff */
[----:B------:R-:W-:Y:S02]  /*23280*/  SHF.R.U32.HI R4, RZ, 0x2, R209 ;  /* 0x00000002ff047819 */ /* 0x000fe400000116d1 */
[----:B------:R-:W-:Y:S02]  /*23290*/  LOP3.LUT R11, R3, R208, RZ, 0x3c, !PT ;  /* 0x000000d0030b7212 */ /* 0x000fe400078e3cff */
[----:B------:R-:W-:-:S02]  /*232a0*/  LOP3.LUT R3, R211, 0x7, R4, 0xf8, !PT ;  /* 0x00000007d3037812 */ /* 0x000fc400078ef804 */
        /* <DEDUP_REMOVED lines=9> */
[----:B------:R-:W-:-:S07]  /*23340*/  IADD3 R4, PT, PT, R4, R229, RZ ;  /* 0x000000e504047210 */ /* 0x000fce0007ffe0ff */
.L_x_6425:
        /* <DEDUP_REMOVED lines=24> */
.L_x_6427:
[----:B------:R-:W-:Y:S05]  /*234d0*/  BSYNC.RECONVERGENT B0 ;  /* 0x0000000000007941 */ /* 0x000fea0003800200 */
.L_x_6426:
        /* <DEDUP_REMOVED lines=9> */
.L_x_6429:
[----:B------:R-:W-:Y:S05]  /*23570*/  BSYNC.RECONVERGENT B0 ;  /* 0x0000000000007941 */ /* 0x000fea0003800200 */
.L_x_6428:
        /* <DEDUP_REMOVED lines=14> */
.L_x_6431:
[----:B------:R-:W-:Y:S05]  /*23660*/  BSYNC.RECONVERGENT B0 ;  /* 0x0000000000007941 */ /* 0x000fea0003800200 */
.L_x_6430:
        /* <DEDUP_REMOVED lines=14> */
.L_x_6433:
[----:B------:R-:W-:Y:S05]  /*23750*/  BSYNC.RECONVERGENT B0 ;  /* 0x0000000000007941 */ /* 0x000fea0003800200 */
.L_x_6432:
[----:B------:R-:W-:-:S04]  /*23760*/  MOV R225, 0x0 ;  /* 0x0000000000e17802 */ /* 0x000fc80000000f00 */
[----:B-1234-:R-:W-:Y:S05]  /*23770*/  @P3 RET.REL.NODEC R224 `(_ZN5flash24flash_fwd_splitkv_kernelI23Flash_fwd_kernel_traitsILi128ELi64ELi128ELi4ELb0ELb0EN7cutlass6half_tE19Flash_kernel_traitsILi128ELi64ELi128ELi4ES3_EELb0ELb1ELb0ELb0ELb1ELb1ELb0ELb1EEEvNS_16Flash_fwd_paramsE) ;  /* 0xfffffdc8e0203950 */ /* 0x01efea0003c3ffff */
        /* <DEDUP_REMOVED lines=13> */
[----:B-1----:R-:W-:Y:S05]  /*23850*/  RET.REL.NODEC R224 `(_ZN5flash24flash_fwd_splitkv_kernelI23Flash_fwd_kernel_traitsILi128ELi64ELi128ELi4ELb0ELb0EN7cutlass6half_tE19Flash_kernel_traitsILi128ELi64ELi128ELi4ES3_EELb0ELb1ELb0ELb0ELb1ELb1ELb0ELb1EEEvNS_16Flash_fwd_paramsE) ;  /* 0xfffffdc4e0e87950 */ /* 0x002fea0003c3ffff */
.L_x_6424:
[----:B------:R-:W-:Y:S01]  /*23860*/  MOV R5, 0x2 ;  /* 0x0000000200057802 */ /* 0x000fe20000000f00 */
[----:B------:R-:W-:Y:S01]  /*23870*/  IMAD.MOV.U32 R0, RZ, RZ, 0x1f ;  /* 0x0000001fff007424 */ /* 0x000fe200078e00ff */
[----:B------:R-:W-:-:S07]  /*23880*/  MOV R2, 0xffffffff ;  /* 0xffffffff00027802 */ /* 0x000fce0000000f00 */
[----:B-1---5:R-:W-:Y:S05]  /*23890*/  WARPSYNC.COLLECTIVE R2, `(.L_x_6434) ;  /* 0x0000000002087348 */ /* 0x022fea0003c00000 */
[----:B------:R2:W3:Y:S02]  /*238a0*/  SHFL.BFLY P0, R9, R247, R5, R0 ;  /* 0x0c000005f7097389 */ /* 0x0004e40000000000 */
[----:B-123-5:R-:W-:Y:S05]  /*238b0*/  ENDCOLLECTIVE ;  /* 0x000000000000791b */ /* 0x02efea0003800000 */
.L_x_6434:
[----:B------:R-:W-:Y:S02]  /*238c0*/  IMAD.MOV.U32 R6, RZ, RZ, R9 ;  /* 0x000000ffff067224 */ /* 0x000fe400078e0009 */
[----:B------:R-:W-:Y:S02]  /*238d0*/  IMAD.MOV.U32 R5, RZ, RZ, 0x1 ;  /* 0x00000001ff057424 */ /* 0x000fe400078e00ff */
[----:B------:R-:W-:-:S05]  /*238e0*/  FADD.FTZ R7, R6, R247 ;  /* 0x000000f706077221 */ /* 0x000fca0000010000 */
[----:B------:R-:W-:-:S07]  /*238f0*/  MOV R247, R7 ;  /* 0x0000000700f77202 */ /* 0x000fce0000000f00 */
[----:B------:R-:W-:Y:S05]  /*23900*/  WARPSYNC.COLLECTIVE R2, `(.L_x_6435) ;  /* 0x0000000002087348 */ /* 0x000fea0003c00000 */
[----:B------:R1:W2:Y:S02]  /*23910*/  SHFL.BFLY P0, R9, R247, R5, R0 ;  /* 0x0c000005f7097389 */ /* 0x0002a40000000000 */
[----:B-12---:R-:W-:Y:S05]  /*23920*/  ENDCOLLECTIVE ;  /* 0x000000000000791b */ /* 0x006fea0003800000 */
.L_x_6435:
[----:B------:R-:W-:Y:S01]  /*23930*/  MOV R247, R245 ;  /* 0x000000f500f77202 */ /* 0x000fe20000000f00 */
[----:B------:R-:W-:Y:S01]  /*23940*/  IMAD.MOV.U32 R5, RZ, RZ, 0x2 ;  /* 0x00000002ff057424 */ /* 0x000fe200078e00ff */
[----:B------:R-:W-:-:S07]  /*23950*/  MOV R6, R9 ;  /* 0x0000000900067202 */ /* 0x000fce0000000f00 */
[----:B------:R-:W-:Y:S05]  /*23960*/  WARPSYNC.COLLECTIVE R2, `(.L_x_6436) ;  /* 0x0000000002087348 */ /* 0x000fea0003c00000 */
[----:B------:R1:W2:Y:S02]  /*23970*/  SHFL.BFLY P0, R9, R247, R5, R0 ;  /* 0x0c000005f7097389 */ /* 0x0002a40000000000 */
[----:B-12---:R-:W-:Y:S05]  /*23980*/  ENDCOLLECTIVE ;  /* 0x000000000000791b */ /* 0x006fea0003800000 */
.L_x_6436:
[----:B------:R-:W-:Y:S01]  /*23990*/  FADD.FTZ R6, R7, R6 ;  /* 0x0000000607067221 */ /* 0x000fe20000010000 */
[----:B------:R-:W-:Y:S01]  /*239a0*/  FADD.FTZ R8, R9, R245 ;  /* 0x000000f509087221 */ /* 0x000fe20000010000 */
[----:B------:R-:W-:-:S04]  /*239b0*/  MOV R5, 0x1 ;  /* 0x0000000100057802 */ /* 0x000fc80000000f00 */
[----:B------:R-:W-:-:S07]  /*239c0*/  MOV R247, R8 ;  /* 0x0000000800f77202 */ /* 0x000fce0000000f00 */
[----:B------:R-:W-:Y:S05]  /*239d0*/  WARPSYNC.COLLECTIVE R2, `(.L_x_6437) ;  /* 0x0000000002087348 */ /* 0x000fea0003c00000 */
[----:B------:R1:W2:Y:S02]  /*239e0*/  SHFL.BFLY P0, R9, R247, R5, R0 ;  /* 0x0c000005f7097389 */ /* 0x0002a40000000000 */
[----:B-12---:R-:W-:Y:S05]  /*239f0*/  ENDCOLLECTIVE ;  /* 0x000000000000791b */ /* 0x006fea0003800000 */
.L_x_6437:
[----:B------:R-:W-:Y:S05]  /*23a00*/  BRA `(.L_x_6438) ;  /* 0xffffffe800f47947 */ /* 0x000fea000383ffff */
.L_x_6439:
        /* <DEDUP_REMOVED lines=15> */
.L_x_14935:


//--------------------- .text._ZN5flash24flash_fwd_splitkv_kernelI23Flash_fwd_kernel_traitsILi128ELi64ELi128ELi4ELb0ELb0EN7cutlass6half_tE19Flash_kernel_traitsILi128ELi64ELi128ELi4ES3_EELb0ELb1ELb1ELb0ELb0ELb0ELb0ELb1EEEvNS_16Flash_fwd_paramsE --------------------------
	.section	.text._ZN5flash24flash_fwd_splitkv_kernelI23Flash_fwd_kernel_traitsILi128ELi64ELi128ELi4ELb0ELb0EN7cutlass6half_tE19Flash_kernel_traitsILi128ELi64ELi128ELi4ES3_EELb0ELb1ELb1ELb0ELb0ELb0ELb0ELb1EEEvNS_16Flash_fwd_paramsE,"ax",@progbits
	.align	128
        .global         _ZN5flash24flash_fwd_splitkv_kernelI23Flash_fwd_kernel_traitsILi128ELi64ELi128ELi4ELb0ELb0EN7cutlass6half_tE19Flash_kernel_traitsILi128ELi64ELi128ELi4ES3_EELb0ELb1ELb1ELb0ELb0ELb0ELb0ELb1EEEvNS_16Flash_fwd_paramsE
        .type           _ZN5flash24flash_fwd_splitkv_kernelI23Flash_fwd_kernel_traitsILi128ELi64ELi128ELi4ELb0ELb0EN7cutlass6half_tE19Flash_kernel_traitsILi128ELi64ELi128ELi4ES3_EELb0ELb1ELb1ELb0ELb0ELb0ELb0ELb1EEEvNS_16Flash_fwd_paramsE,@function
        .size           _ZN5flash24flash_fwd_splitkv_kernelI23Flash_fwd_kernel_traitsILi128ELi64ELi128ELi4ELb0ELb0EN7cutlass6half_tE19Flash_kernel_traitsILi128ELi64ELi128ELi4ES3_EELb0ELb1ELb1ELb0ELb0ELb0ELb0ELb1EEEvNS_16Flash_fwd_paramsE,(.L_x_14936 - _ZN5flash24flash_fwd_splitkv_kernelI23Flash_fwd_kernel_traitsILi128ELi64ELi128ELi4ELb0ELb0EN7cutlass6half_tE19Flash_kernel_traitsILi128ELi64ELi128ELi4ES3_EELb0ELb1ELb1ELb0ELb0ELb0ELb0ELb1EEEvNS_16Flash_fwd_paramsE)
        .other          _ZN5flash24flash_fwd_splitkv_kernelI23Flash_fwd_kernel_traitsILi128ELi64ELi128ELi4ELb0ELb0EN7cutlass6half_tE19Flash_kernel_traitsILi128ELi64ELi128ELi4ES3_EELb0ELb1ELb1ELb0ELb0ELb0ELb0ELb1EEEvNS_16Flash_fwd_paramsE,@"STO_CUDA_ENTRY STV_DEFAULT"
_ZN5flash24flash_fwd_splitkv_kernelI23Flash_fwd_kernel_traitsILi128ELi64ELi128ELi4ELb0ELb0EN7cutlass6half_tE19Flash_kernel_traitsILi128ELi64ELi128ELi4ES3_EELb0ELb1ELb1ELb0ELb0ELb0ELb0ELb1EEEvNS_16Flash_fwd_paramsE:
.text._ZN5flash24flash_fwd_splitkv_kernelI23Flash_fwd_kernel_traitsILi128ELi64ELi128ELi4ELb0ELb0EN7cutlass6half_tE19Flash_kernel_traitsILi128ELi64ELi128ELi4ES3_EELb0ELb1ELb1ELb0ELb0ELb0ELb0ELb1EEEvNS_16Flash_fwd_paramsE:
        /* <DEDUP_REMOVED lines=8> */
[----:B-1-34-:R-:W-:Y:S05]  /*0080*/  CALL.REL.NOINC `($_ZN5flash24flash_fwd_splitkv_kernelI23Flash_fwd_kernel_traitsILi128ELi64ELi128ELi4ELb0ELb0EN7cutlass6half_tE19Flash_kernel_traitsILi128ELi64ELi128ELi4ES3_EELb0ELb1ELb1ELb0ELb0ELb0ELb0ELb1EEEvNS_16Flash_fwd_paramsE$_ZN5flash30compute_attn_1rowblock_splitkvI23Flash_fwd_kernel_traitsILi128ELi64ELi128ELi4ELb0ELb0EN7cutlass6half_tE19Flash_kernel_traitsILi128ELi64ELi128ELi4ES3_EELb0ELb1ELb1ELb0ELb0ELb0ELb0ELb1ENS_16Flash_fwd_paramsEEEvRKT8_iiiii) ;  /* 0x0000000000087944 */ /* 0x01afea0003c00000 */
[----:B------:R-:W-:Y:S05]  /*0090*/  BSYNC.RECONVERGENT B4 ;  /* 0x0000000000047941 */ /* 0x000fea0003800200 */
.L_x_6440:
[----:B------:R-:W-:Y:S05]  /*00a0*/  EXIT ;  /* 0x000000000000794d */ /* 0x000fea0003800000 */
        .type           $_ZN5flash24flash_fwd_splitkv_kernelI23Flash_fwd_kernel_traitsILi128ELi64ELi128ELi4ELb0ELb0EN7cutlass6half_tE19Flash_kernel_traitsILi128ELi64ELi128ELi4ES3_EELb0ELb1ELb1ELb0ELb0ELb0ELb0ELb1EEEvNS_16Flash_fwd_paramsE$_ZN5flash30compute_attn_1rowblock_splitkvI23Flash_fwd_kernel_traitsILi128ELi64ELi128ELi4ELb0ELb0EN7cutlass6half_tE19Flash_kernel_traitsILi128ELi64ELi128ELi4ES3_EELb0ELb1ELb1ELb0ELb0ELb0ELb0ELb1ENS_16Flash_fwd_paramsEEEvRKT8_iiiii,@function
        .size           $_ZN5flash24flash_fwd_splitkv_kernelI23Flash_fwd_kernel_traitsILi128ELi64ELi128ELi4ELb0ELb0EN7cutlass6half_tE19Flash_kernel_traitsILi128ELi64ELi128ELi4ES3_EELb0ELb1ELb1ELb0ELb0ELb0ELb0ELb1EEEvNS_16Flash_fwd_paramsE$_ZN5flash30compute_attn_1rowblock_splitkvI23Flash_fwd_kernel_traitsILi128ELi64ELi128ELi4ELb0ELb0EN7cutlass6half_tE19Flash_kernel_traitsILi128ELi64ELi128ELi4ES3_EELb0ELb1ELb1ELb0ELb0ELb0ELb0ELb1ENS_16Flash_fwd_paramsEEEvRKT8_iiiii,(.L_x_14936 - $_ZN5flash24flash_fwd_splitkv_kernelI23Flash_fwd_kernel_traitsILi128ELi64ELi128ELi4ELb0ELb0EN7cutlass6half_tE19Flash_kernel_traitsILi128ELi64ELi128ELi4ES3_EELb0ELb1ELb1ELb0ELb0ELb0ELb0ELb1EEEvNS_16Flash_fwd_paramsE$_ZN5flash30compute_attn_1rowblock_splitkvI23Flash_fwd_kernel_traitsILi128ELi64ELi128ELi4ELb0ELb0EN7cutlass6half_tE19Flash_kernel_traitsILi128ELi64ELi128ELi4ES3_EELb0ELb1ELb1ELb0ELb0ELb0ELb0ELb1ENS_16Flash_fwd_paramsEEEvRKT8_iiiii)
$_ZN5flash24flash_fwd_splitkv_kernelI23Flash_fwd_kernel_traitsILi128ELi64ELi128ELi4ELb0ELb0EN7cutlass6half_tE19Flash_kernel_traitsILi128ELi64ELi128ELi4ES3_EELb0ELb1ELb1ELb0ELb0ELb0ELb0ELb1EEEvNS_16Flash_fwd_paramsE$_ZN5flash30compute_attn_1rowblock_splitkvI23Flash_fwd_kernel_traitsILi128ELi64ELi128ELi4ELb0ELb0EN7cutlass6half_tE19Flash_kernel_traitsILi128ELi64ELi128ELi4ES3_EELb0ELb1ELb1ELb0ELb0ELb0ELb0ELb1ENS_16Flash_fwd_paramsEEEvRKT8_iiiii:
        /* <DEDUP_REMOVED lines=19> */
[----:B------:R-:W5:Y:S02]  /*01e0*/  @!P5 LD.E R219, desc[UR6][R132.64+0xb4] ;  /* 0x0000b40684dbd980 */ /* 0x000f64000c101900 */
[----:B------:R-:W-:-:S02]  /*01f0*/  IMAD.X R19, R11, 0x1, R2, P0 ;  /* 0x000000010b137824 */ /* 0x000fc400000e0602 */
[----:B------:R-:W5:Y:S04]  /*0200*/  @!P3 LD.E R56, desc[UR6][R132.64+0xb8] ;  /* 0x0000b8068438b980 */ /* 0x000f68000c101900 */
[----:B------:R-:W5:Y:S01]  /*0210*/  @P4 LD.E R13, desc[UR6][R18.64] ;  /* 0x00000006120d4980 */ /* 0x000f62000c101900 */
[----:B------:R-:W-:-:S03]  /*0220*/  ISETP.NE.U32.AND P2, PT, R4, RZ, PT ;  /* 0x000000ff0400720c */ /* 0x000fc60003f45070 */
[----:B------:R-:W5:Y:S01]  /*0230*/  @P1 LD.E R220, desc[UR6][R8.64] ;  /* 0x0000000608dc1980 */ /* 0x000f62000c101900 */
[----:B------:R-:W-:-:S03]  /*0240*/  ISETP.NE.AND.EX P2, PT, R5, RZ, PT, P2 ;  /* 0x000000ff0500720c */ /* 0x000fc60003f45320 */
[----:B------:R1:W5:Y:S01]  /*0250*/  @P5 LD.E R0, desc[UR6][R8.64+0x4] ;  /* 0x0000040608005980 */ /* 0x000362000c101900 */
[----:B------:R-:W-:Y:S01]  /*0260*/  ISETP.NE.U32.AND P0, PT, R6, RZ, PT ;  /* 0x000000ff0600720c */ /* 0x000fe20003f05070 */
[----:B------:R-:W-:Y:S01]  /*0270*/  BSSY.RECONVERGENT B0, `(.L_x_6441) ;  /* 0x000000a000007945 */ /* 0x000fe20003800200 */
[----:B------:R-:W-:Y:S02]  /*0280*/  IMAD.MOV.U32 R14, RZ, RZ, -0x1 ;  /* 0xffffffffff0e7424 */ /* 0x000fe400078e00ff */
[----:B------:R-:W-:Y:S02]  /*0290*/  ISETP.NE.AND.EX P0, PT, R7, RZ, PT, P0 ;  /* 0x000000ff0700720c */ /* 0x000fe40003f05300 */
[----:B-1----:R-:W-:-:S05]  /*02a0*/  IADD3 R8, P1, PT, R4, R3, RZ ;  /* 0x0000000304087210 */ /* 0x002fca0007f3e0ff */
[----:B------:R-:W-:Y:S01]  /*02b0*/  IMAD.X R9, R5, 0x1, R2, P1 ;  /* 0x0000000105097824 */ /* 0x000fe200008e0602 */
[----:B------:R-:W-:Y:S07]  /*02c0*/  @!P2 BRA `(.L_x_6442) ;  /* 0x000000000010a947 */ /* 0x000fee0003800000 */
[----:B------:R-:W2:Y:S02]  /*02d0*/  LD.E.U8 R4, desc[UR6][R132.64+0x1b2] ;  /* 0x0001b20684047980 */ /* 0x000ea4000c101100 */
[----:B--2---:R-:W-:-:S13]  /*02e0*/  ISETP.NE.AND P1, PT, R4, RZ, PT ;  /* 0x000000ff0400720c */ /* 0x004fda0003f25270 */
[----:B------:R-:W-:Y:S05]  /*02f0*/  @!P1 BRA `(.L_x_6442) ;  /* 0x0000000000049947 */ /* 0x000fea0003800000 */
[----:B------:R1:W5:Y:S02]  /*0300*/  LD.E R14, desc[UR6][R8.64] ;  /* 0x00000006080e7980 */ /* 0x000364000c101900 */
.L_x_6442:
[----:B------:R-:W-:Y:S05]  /*0310*/  BSYNC.RECONVERGENT B0 ;  /* 0x0000000000007941 */ /* 0x000fea0003800200 */
.L_x_6441:
[----:B------:R-:W-:Y:S04]  /*0320*/  BSSY.RECONVERGENT B0, `(.L_x_6443) ;  /* 0x0000007000007945 */ /* 0x000fe80003800200 */
[----:B------:R-:W-:Y:S05]  /*0330*/  @!P3 BRA `(.L_x_6444) ;  /* 0x000000000014b947 */ /* 0x000fea0003800000 */
[----:B------:R-:W2:Y:S02]  /*0340*/  LD.E.U8 R4, desc[UR6][R132.64+0x1b2] ;  /* 0x0001b20684047980 */ /* 0x000ea4000c101100 */
[----:B--2---:R-:W-:-:S13]  /*0350*/  ISETP.NE.AND P1, PT, R4, RZ, PT ;  /* 0x000000ff0400720c */ /* 0x004fda0003f25270 */
[----:B-----5:R-:W2:Y:S02]  /*0360*/  @P1 LD.E R56, desc[UR6][R8.64+0x4] ;  /* 0x0000040608381980 */ /* 0x020ea4000c101900 */
[----:B--2---:R-:W-:-:S06]  /*0370*/  @P1 IADD3 R56, PT, PT, R56, -R14, RZ ;  /* 0x8000000e38381210 */ /* 0x004fcc0007ffe0ff */
[----:B------:R2:W5:Y:S02]  /*0380*/  @!P1 LD.E R56, desc[UR6][R8.64] ;  /* 0x0000000608389980 */ /* 0x000564000c101900 */
.L_x_6444:
[----:B------:R-:W-:Y:S05]  /*0390*/  BSYNC.RECONVERGENT B0 ;  /* 0x0000000000007941 */ /* 0x000fea0003800200 */
.L_x_6443:
[----:B------:R-:W-:Y:S01]  /*03a0*/  BSSY.RECONVERGENT B1, `(.L_x_6445) ;  /* 0x0000012000017945 */ /* 0x000fe20003800200 */
[----:B-----5:R-:W-:Y:S02]  /*03b0*/  @P5 IADD3 R219, PT, PT, -R220, R0, RZ ;  /* 0x00000000dcdb5210 */ /* 0x020fe40007ffe1ff */
[----:B------:R-:W-:Y:S01]  /*03c0*/  IADD3 R56, PT, PT, R56, -R13, RZ ;  /* 0x8000000d38387210 */ /* 0x000fe20007ffe0ff */
[----:B------:R-:W-:Y:S05]  /*03d0*/  @!P0 BRA `(.L_x_6446) ;  /* 0x0000000000148947 */ /* 0x000fea0003800000 */
[----:B------:R-:W-:-:S05]  /*03e0*/  IADD3 R48, P0, PT, R6, R3, RZ ;  /* 0x0000000306307210 */ /* 0x000fca0007f1e0ff */
[----:B------:R-:W-:-:S05]  /*03f0*/  IMAD.X R49, R7, 0x1, R2, P0 ;  /* 0x0000000107317824 */ /* 0x000fca00000e0602 */
[----:B------:R-:W3:Y:S02]  /*0400*/  LD.E R48, desc[UR6][R48.64] ;  /* 0x0000000630307980 */ /* 0x000ee4000c101900 */
[----:B---3--:R-:W-:Y:S01]  /*0410*/  IADD3 R48, PT, PT, R48, -R13, RZ ;  /* 0x8000000d30307210 */ /* 0x008fe20007ffe0ff */
[----:B------:R-:W-:Y:S05]  /*0420*/  BRA `(.L_x_6447) ;  /* 0x0000000000247947 */ /* 0x000fea0003800000 */
.L_x_6446:
[----:B------:R-:W3:Y:S01]  /*0430*/  LD.E.64 R4, desc[UR6][R132.64+0x108] ;  /* 0x0001080684047980 */ /* 0x000ee2000c101b00 */
[----:B------:R-:W-:Y:S01]  /*0440*/  BSSY.RECONVERGENT B0, `(.L_x_6448) ;  /* 0x0000006000007945 */ /* 0x000fe20003800200 */
[----:B------:R-:W-:Y:S01]  /*0450*/  IMAD.MOV.U32 R48, RZ, RZ, RZ ;  /* 0x000000ffff307224 */ /* 0x000fe200078e00ff */
[----:B---3--:R-:W-:-:S04]  /*0460*/  ISETP.NE.U32.AND P0, PT, R4, RZ, PT ;  /* 0x000000ff0400720c */ /* 0x008fc80003f05070 */
[----:B------:R-:W-:-:S13]  /*0470*/  ISETP.NE.AND.EX P0, PT, R5, RZ, PT, P0 ;  /* 0x000000ff0500720c */ /* 0x000fda0003f05300 */
[----:B------:R-:W-:Y:S05]  /*0480*/  @!P0 BRA `(.L_x_6449) ;  /* 0x0000000000048947 */ /* 0x000fea0003800000 */
[----:B------:R3:W5:Y:S02]  /*0490*/  LD.E R48, desc[UR6][R132.64+0xbc] ;  /* 0x0000bc0684307980 */ /* 0x000764000c101900 */
.L_x_6449:
[----:B------:R-:W-:Y:S05]  /*04a0*/  BSYNC.RECONVERGENT B0 ;  /* 0x0000000000007941 */ /* 0x000fea0003800200 */
.L_x_6448:
[----:B-----5:R-:W-:Y:S02]  /*04b0*/  IADD3 R48, PT, PT, R56, R48, RZ ;  /* 0x0000003038307210 */ /* 0x020fe40007ffe0ff */
.L_x_6447:
[----:B------:R-:W-:Y:S05]  /*04c0*/  BSYNC.RECONVERGENT B1 ;  /* 0x0000000000017941 */ /* 0x000fea0003800200 */
.L_x_6445:
[----:B------:R-:W-:Y:S01]  /*04d0*/  IMAD.SHL.U32 R58, R217, 0x40, RZ ;  /* 0x00000040d93a7824 */ /* 0x000fe200078e00ff */
[----:B------:R-:W-:Y:S01]  /*04e0*/  MOV R4, R214 ;  /* 0x000000d600047202 */ /* 0x000fe20000000f00 */
[----:B------:R-:W-:-:S03]  /*04f0*/  IMAD.MOV.U32 R5, RZ, RZ, 0x0 ;  /* 0x00000000ff057424 */ /* 0x000fc600078e00ff */
[----:B------:R-:W-:-:S13]  /*0500*/  ISETP.GT.AND P0, PT, R219, R58, PT ;  /* 0x0000003adb00720c */ /* 0x000fda0003f04270 */
[----:B-123--:R-:W-:Y:S05]  /*0510*/  @!P0 RET.REL.NODEC R4 `(_ZN5flash24flash_fwd_splitkv_kernelI23Flash_fwd_kernel_traitsILi128ELi64ELi128ELi4ELb0ELb0EN7cutlass6half_tE19Flash_kernel_traitsILi128ELi64ELi128ELi4ES3_EELb0ELb1ELb1ELb0ELb0ELb0ELb0ELb1EEEvNS_16Flash_fwd_paramsE) ;  /* 0xfffffff804b88950 */ /* 0x00efea0003c3ffff */
[----:B------:R-:W2:Y:S04]  /*0520*/  LD.E R0, desc[UR6][R132.64+0x188] ;  /* 0x0001880684007980 */ /* 0x000ea8000c101900 */
[----:B------:R-:W3:Y:S04]  /*0530*/  LD.E R11, desc[UR6][R132.64+0xb8] ;  /* 0x0000b806840b7980 */ /* 0x000ee8000c101900 */
[----:B------:R-:W4:Y:S01]  /*0540*/  LD.E R9, desc[UR6][R132.64+0x184] ;  /* 0x0001840684097980 */ /* 0x000f22000c101900 */
[----:B------:R-:W-:Y:S02]  /*0550*/  VIADD R7, R48, 0x7f ;  /* 0x0000007f30077836 */ /* 0x000fe40000000000 */
[----:B------:R-:W-:-:S02]  /*0560*/  IMAD R5, R217, 0x40, -R219 ;  /* 0x00000040d9057824 */ /* 0x000fc400078e0adb */
[----:B------:R-:W-:Y:S01]  /*0570*/  IMAD.IADD R47, R58, 0x1, R48 ;  /* 0x000000013a2f7824 */ /* 0x000fe200078e0230 */
[----:B------:R-:W-:-:S04]  /*0580*/  SHF.R.S32.HI R6, RZ, 0x1f, R7 ;  /* 0x0000001fff067819 */ /* 0x000fc80000011407 */
[----:B------:R-:W-:-:S04]  /*0590*/  LEA.HI R6, R6, R7, RZ, 0x7 ;  /* 0x0000000706067211 */ /* 0x000fc800078f38ff */
[----:B------:R-:W-:Y:S02]  /*05a0*/  SHF.R.S32.HI R6, RZ, 0x7, R6 ;  /* 0x00000007ff067819 */ /* 0x000fe40000011406 */
[----:B--2---:R-:W-:Y:S02]  /*05b0*/  IADD3 R5, PT, PT, R0, R5, R7 ;  /* 0x0000000500057210 */ /* 0x004fe40007ffe007 */
[----:B------:R-:W1:Y:S01]  /*05c0*/  S2R R0, SR_TID.X ;  /* 0x0000000000007919 */ /* 0x000e620000002100 */
[----:B---3--:R-:W-:Y:S02]  /*05d0*/  VIADD R11, R11, 0x7f ;  /* 0x0000007f0b0b7836 */ /* 0x008fe40000000000 */
[----:B------:R-:W-:Y:S01]  /*05e0*/  VIADD R5, R5, 0x40 ;  /* 0x0000004005057836 */ /* 0x000fe20000000000 */
[----:B----4-:R-:W-:Y:S02]  /*05f0*/  IADD3 R9, PT, PT, R47, -R219, -R9 ;  /* 0x800000db2f097210 */ /* 0x010fe40007ffe809 */
[----:B------:R-:W-:-:S02]  /*0600*/  SHF.R.S32.HI R10, RZ, 0x1f, R11 ;  /* 0x0000001fff0a7819 */ /* 0x000fc4000001140b */
[----:B------:R-:W-:Y:S02]  /*0610*/  SHF.R.S32.HI R8, RZ, 0x1f, R9 ;  /* 0x0000001fff087819 */ /* 0x000fe40000011409 */
[----:B------:R-:W-:Y:S02]  /*0620*/  SHF.R.S32.HI R4, RZ, 0x1f, R5 ;  /* 0x0000001fff047819 */ /* 0x000fe40000011405 */
[----:B------:R-:W-:Y:S02]  /*0630*/  LEA.HI R10, R10, R11, RZ, 0x7 ;  /* 0x0000000b0a0a7211 */ /* 0x000fe400078f38ff */
[----:B------:R-:W-:Y:S02]  /*0640*/  LEA.HI R8, R8, R9, RZ, 0x7 ;  /* 0x0000000908087211 */ /* 0x000fe400078f38ff */
[----:B------:R-:W-:Y:S02]  /*0650*/  LEA.HI R4, R4, R5, RZ, 0x7 ;  /* 0x0000000504047211 */ /* 0x000fe400078f38ff */
[----:B------:R-:W-:-:S02]  /*0660*/  SHF.R.S32.HI R10, RZ, 0x7, R10 ;  /* 0x00000007ff0a7819 */ /* 0x000fc4000001140a */
        /* <DEDUP_REMOVED lines=14> */
[----:B------:R-:W5:Y:S01]  /*0750*/  LD.E.64 R132, desc[UR6][R132.64+0x70] ;  /* 0x0000700684847980 */ /* 0x000f62000c101b00 */
[----:B------:R-:W-:-:S02]  /*0760*/  IMAD.SHL.U32 R10, R0, 0x8, RZ ;  /* 0x00000008000a7824 */ /* 0x000fc400078e00ff */
[----:B------:R-:W-:-:S03]  /*0770*/  IMAD.MOV.U32 R11, RZ, RZ, RZ ;  /* 0x000000ffff0b7224 */ /* 0x000fc600078e00ff */
[----:B------:R-:W-:Y:S02]  /*0780*/  LOP3.LUT R10, R10, 0x38, RZ, 0xc0, !PT ;  /* 0x000000380a0a7812 */ /* 0x000fe400078ec0ff */
[----:B------:R-:W-:Y:S02]  /*0790*/  SHF.R.U32.HI R0, RZ, 0x3, R0 ;  /* 0x00000003ff007819 */ /* 0x000fe40000011600 */
[----:B------:R-:W-:-:S04]  /*07a0*/  IADD3 R219, PT, PT, -R58, R219, RZ ;  /* 0x000000db3adb7210 */ /* 0x000fc80007ffe1ff */
[----:B------:R-:W-:Y:S02]  /*07b0*/  ISETP.GE.AND P2, PT, R0, R219, PT ;  /* 0x000000db0000720c */ /* 0x000fe40003f46270 */
[----:B------:R-:W-:Y:S01]  /*07c0*/  ISETP.NE.AND P6, PT, R10, RZ, PT ;  /* 0x000000ff0a00720c */ /* 0x000fe20003fc5270 */
[----:B------:R-:W-:Y:S01]  /*07d0*/  BSSY.RECONVERGENT B0, `(.L_x_6451) ;  /* 0x0000021000007945 */ /* 0x000fe20003800200 */
[----:B----4-:R-:W-:-:S04]  /*07e0*/  @!P0 IMAD.WIDE.U32 R16, R12, R216, RZ ;  /* 0x000000d80c108225 */ /* 0x010fc800078e00ff */
[----:B------:R-:W-:Y:S02]  /*07f0*/  @!P0 IMAD R5, R13, R216, RZ ;  /* 0x000000d80d058224 */ /* 0x000fe400078e02ff */
[-C--:B--2---:R-:W-:Y:S02]  /*0800*/  @P0 IMAD R12, R9, R220.reuse, RZ ;  /* 0x000000dc090c0224 */ /* 0x084fe400078e02ff */
[----:B------:R-:W-:Y:S01]  /*0810*/  @P0 IMAD.WIDE.U32 R220, R8, R220, RZ ;  /* 0x000000dc08dc0225 */ /* 0x000fe200078e00ff */
[----:B------:R-:W-:-:S03]  /*0820*/  @!P0 IADD3 R5, PT, PT, R17, R5, RZ ;  /* 0x0000000511058210 */ /* 0x000fc60007ffe0ff */
[----:B------:R-:W-:Y:S01]  /*0830*/  @!P0 IMAD.MOV.U32 R13, RZ, RZ, R16 ;  /* 0x000000ffff0d8224 */ /* 0x000fe200078e0010 */
[----:B------:R-:W-:Y:S01]  /*0840*/  @P0 MOV R13, R220 ;  /* 0x000000dc000d0202 */ /* 0x000fe20000000f00 */
[----:B------:R-:W-:-:S04]  /*0850*/  IMAD.WIDE.U32 R16, R58, R8, R10 ;  /* 0x000000083a107225 */ /* 0x000fc800078e000a */
[----:B------:R-:W-:Y:S01]  /*0860*/  @P0 IMAD.IADD R5, R221, 0x1, R12 ;  /* 0x00000001dd050824 */ /* 0x000fe200078e020c */
[----:B------:R-:W-:Y:S01]  /*0870*/  IADD3 R18, P0, PT, R13, R16, RZ ;  /* 0x000000100d127210 */ /* 0x000fe20007f1e0ff */
[----:B------:R-:W-:Y:S02]  /*0880*/  IMAD R12, R9, R58, RZ ;  /* 0x0000003a090c7224 */ /* 0x000fe400078e02ff */
        /* <DEDUP_REMOVED lines=10> */
[----:B-1----:R-:W-:Y:S10]  /*0930*/  @P2 BRA `(.L_x_6452) ;  /* 0x0000000000282947 */ /* 0x002ff40003800000 */
        /* <DEDUP_REMOVED lines=10> */
.L_x_6452:
[----:B------:R-:W-:Y:S05]  /*09e0*/  BSYNC.RECONVERGENT B0 ;  /* 0x0000000000007941 */ /* 0x000fea0003800200 */
.L_x_6451:
        /* <DEDUP_REMOVED lines=17> */
.L_x_6454:
[----:B------:R-:W-:Y:S05]  /*0b00*/  BSYNC.RECONVERGENT B0 ;  /* 0x0000000000007941 */ /* 0x000fea0003800200 */
.L_x_6453:
[----:B-----5:R-:W-:Y:S01]  /*0b10*/  IMAD R4, R4, R216, R215 ;  /* 0x000000d804047224 */ /* 0x020fe200078e02d7 */
[----:B------:R-:W-:Y:S01]  /*0b20*/  BSSY.RECONVERGENT B0, `(.L_x_6455) ;  /* 0x0000013000007945 */ /* 0x000fe20003800200 */
[----:B------:R-:W-:Y:S02]  /*0b30*/  ISETP.GE.OR P5, PT, R0, R219, P6 ;  /* 0x000000db0000720c */ /* 0x000fe400037a6670 */
        /* <DEDUP_REMOVED lines=17> */
.L_x_6456:
[----:B------:R-:W-:Y:S05]  /*0c50*/  BSYNC.RECONVERGENT B0 ;  /* 0x0000000000007941 */ /* 0x000fea0003800200 */
.L_x_6455:
        /* <DEDUP_REMOVED lines=17> */
[----:B------:R-:W-:-:S04]  /*0d70*/  IMAD R0, R0, R8, RZ ;  /* 0x0000000800007224 */ /* 0x000fc800078e02ff */
[----:B------:R-:W-:Y:S01]  /*0d80*/  IMAD R0, R9, R6, R0 ;  /* 0x0000000609007224 */ /* 0x000fe200078e0200 */
[----:B------:R-:W-:-:S03]  /*0d90*/  LEA R6, P2, R14, R132, 0x1 ;  /* 0x000000840e067211 */ /* 0x000fc600078408ff */
[----:B------:R-:W-:-:S05]  /*0da0*/  IMAD.IADD R0, R15, 0x1, R0 ;  /* 0x000000010f007824 */ /* 0x000fca00078e0200 */
[----:B------:R-:W-:-:S05]  /*0db0*/  LEA.HI.X R7, R14, R133, R0, 0x1, P2 ;  /* 0x000000850e077211 */ /* 0x000fca00010f0c00 */
[----:B------:R4:W-:Y:S04]  /*0dc0*/  @!P1 ST.E.128 desc[UR6][R6.64], RZ ;  /* 0x000000ff06009985 */ /* 0x0009e8000c101d06 */
[----:B------:R4:W-:Y:S02]  /*0dd0*/  @!P0 ST.E.128 desc[UR6][R6.64+0x80], RZ ;  /* 0x000080ff06008985 */ /* 0x0009e4000c101d06 */
.L_x_6458:
[----:B------:R-:W-:Y:S05]  /*0de0*/  BSYNC.RECONVERGENT B0 ;  /* 0x0000000000007941 */ /* 0x000fea0003800200 */
.L_x_6457:
[----:B------:R5:W-:Y:S01]  /*0df0*/  @!P3 ST.E desc[UR6][R18.64+0x80], R2 ;  /* 0x000080021200b985 */ /* 0x000be2000c101906 */
[----:B------:R-:W-:-:S03]  /*0e00*/  MOV R3, 0x0 ;  /* 0x0000000000037802 */ /* 0x000fc60000000f00 */
[----:B------:R-:W-:Y:S04]  /*0e10*/  @!P5 ST.E desc[UR6][R18.64], R5 ;  /* 0x000000051200d985 */ /* 0x000fe8000c101906 */
[----:B------:R1:W-:Y:S01]  /*0e20*/  @!P4 ST.E desc[UR6][R18.64+0x40], R4 ;  /* 0x000040041200c985 */ /* 0x0003e2000c101906 */
[----:B-----5:R-:W-:-:S04]  /*0e30*/  MOV R2, R214 ;  /* 0x000000d600027202 */ /* 0x020fc80000000f00 */
[----:B-1234-:R-:W-:Y:S05]  /*0e40*/  @P6 RET.REL.NODEC R2 `(_ZN5flash24flash_fwd_splitkv_kernelI23Flash_fwd_kernel_traitsILi128ELi64ELi128ELi4ELb0ELb0EN7cutlass6half_tE19Flash_kernel_traitsILi128ELi64ELi128ELi4ES3_EELb0ELb1ELb1ELb0ELb0ELb0ELb0ELb1EEEvNS_16Flash_fwd_paramsE) ;  /* 0xfffffff0026c6950 */ /* 0x01efea0003c3ffff */
[----:B------:R-:W-:Y:S02]  /*0e50*/  MOV R0, 0x7f800000 ;  /* 0x7f80000000007802 */ /* 0x000fe40000000f00 */
[----:B------:R-:W-:-:S03]  /*0e60*/  MOV R215, 0x0 ;  /* 0x0000000000d77802 */ /* 0x000fc60000000f00 */
[----:B------:R1:W-:Y:S02]  /*0e70*/  ST.E desc[UR6][R18.64+0xc0], R0 ;  /* 0x0000c00012007985 */ /* 0x0003e4000c101906 */
[----:B-1----:R-:W-:Y:S05]  /*0e80*/  RET.REL.NODEC R214 `(_ZN5flash24flash_fwd_splitkv_kernelI23Flash_fwd_kernel_traitsILi128ELi64ELi128ELi4ELb0ELb0EN7cutlass6half_tE19Flash_kernel_traitsILi128ELi64ELi128ELi4ES3_EELb0ELb1ELb1ELb0ELb0ELb0ELb0ELb1EEEvNS_16Flash_fwd_paramsE) ;  /* 0xfffffff0d65c7950 */ /* 0x002fea0003c3ffff */
.L_x_6450:
        /* <DEDUP_REMOVED lines=14> */
[----:B-1----:R-:W-:Y:S02]  /*0f70*/  IMAD.MOV.U32 R4, RZ, RZ, R132 ;  /* 0x000000ffff047224 */ /* 0x002fe400078e0084 */
[----:B------:R-:W-:-:S05]  /*0f80*/  IMAD.MOV.U32 R5, RZ, RZ, R133 ;  /* 0x000000ffff057224 */ /* 0x000fca00078e0085 */
[----:B------:R-:W4:Y:S01]  /*0f90*/  LD.E R7, desc[UR6][R4.64+0x68] ;  /* 0x0000680604077980 */ /* 0x000f22000c101900 */
[----:B------:R-:W-:-:S03]  /*0fa0*/  LEA R8, R46, 0xffffff80, 0x7 ;  /* 0xffffff802e087811 */ /* 0x000fc600078e38ff */
[----:B------:R-:W4:Y:S01]  /*0fb0*/  LD.E.64 R20, desc[UR6][R4.64+0x20] ;  /* 0x0000200604147980 */ /* 0x000f22000c101b00 */
[----:B------:R-:W-:-:S03]  /*0fc0*/  IABS R3, R8 ;  /* 0x0000000800037213 */ /* 0x000fc60000000000 */
        /* <DEDUP_REMOVED lines=12> */
[----:B------:R-:W-:-:S04]  /*1090*/  IMAD R9, R9, R6, RZ ;  /* 0x0000000609097224 */ /* 0x000fc800078e02ff */
        /* <DEDUP_REMOVED lines=11> */
[----:B---3--:R-:W-:Y:S01]  /*1150*/  IMAD.WIDE.U32 R222, R10, R216, RZ ;  /* 0x000000d80ade7225 */ /* 0x008fe200078e00ff */
        /* <DEDUP_REMOVED lines=12> */
[----:B------:R1:W3:Y:S01]  /*1220*/  LD.E R2, desc[UR6][R2.64] ;  /* 0x0000000602027980 */ /* 0x0002e2000c101900 */
[----:B----4-:R-:W-:-:S04]  /*1230*/  IABS R10, R7 ;  /* 0x00000007000a7213 */ /* 0x010fc80000000000 */
        /* <DEDUP_REMOVED lines=18> */
[----:B------:R-:W-:Y:S01]  /*1360*/  @!P1 IADD3 R3, PT, PT, R3, 0x1, RZ ;  /* 0x0000000103039810 */ /* 0x000fe20007ffe0ff */
[----:B------:R-:W-:Y:S01]  /*1370*/  IMAD R8, R12, R11, R8 ;  /* 0x0000000b0c087224 */ /* 0x000fe200078e0208 */
[----:B------:R-:W-:Y:S02]  /*1380*/  ISETP.GE.AND P0, PT, R10, RZ, PT ;  /* 0x000000ff0a00720c */ /* 0x000fe40003f06270 */
[----:B------:R-:W-:-:S05]  /*1390*/  ISETP.NE.AND P1, PT, R7, RZ, PT ;  /* 0x000000ff0700720c */ /* 0x000fca0003f25270 */
        /* <DEDUP_REMOVED lines=9> */
[----:B------:R-:W-:-:S05]  /*1430*/  IMAD R6, R20, R9, R6 ;  /* 0x0000000914067224 */ /* 0x000fca00078e0206 */
[----:B------:R-:W-:Y:S02]  /*1440*/  IADD3 R13, PT, PT, R13, R6, RZ ;  /* 0x000000060d0d7210 */ /* 0x000fe40007ffe0ff */
[----:B------:R-:W-:Y:S01]  /*1450*/  SHF.R.S32.HI R6, RZ, 0x1f, R8 ;  /* 0x0000001fff067819 */ /* 0x000fe20000011408 */
[----:B------:R-:W-:-:S04]  /*1460*/  IMAD.WIDE.U32 R12, R8, R204, R12 ;  /* 0x000000cc080c7225 */ /* 0x000fc800078e000c */
[----:B------:R-:W-:-:S04]  /*1470*/  IMAD R3, R204, R6, R3 ;  /* 0x00000006cc037224 */ /* 0x000fc800078e0203 */
[----:B------:R-:W-:Y:S01]  /*1480*/  IMAD.IADD R13, R13, 0x1, R3 ;  /* 0x000000010d0d7824 */ /* 0x000fe200078e0203 */
[----:B------:R-:W-:-:S05]  /*1490*/  SHF.R.S32.HI R3, RZ, 0x1f, R11 ;  /* 0x0000001fff037819 */ /* 0x000fca000001140b */
[----:B------:R-:W-:Y:S02]  /*14a0*/  IMAD R10, R16, R3, R10 ;  /* 0x00000003100a7224 */ /* 0x000fe400078e020a */
[----:B--2---:R-:W-:Y:S02]  /*14b0*/  IMAD R3, R15, R2, RZ ;  /* 0x000000020f037224 */ /* 0x004fe400078e02ff */
        /* <DEDUP_REMOVED lines=8> */
.L_x_6460:
[----:B------:R-:W2:Y:S01]  /*1540*/  LD.E R7, desc[UR6][R132.64+0x68] ;  /* 0x0000680684077980 */ /* 0x000ea2000c101900 */
[----:B------:R-:W-:-:S03]  /*1550*/  ISETP.NE.AND P2, PT, R14, -0x1, PT ;  /* 0xffffffff0e00780c */ /* 0x000fc60003f45270 */
[----:B------:R-:W3:Y:S01]  /*1560*/  LD.E.64 R204, desc[UR6][R132.64+0x38] ;  /* 0x0000380684cc7980 */ /* 0x000ee2000c101b00 */
[----:B-1----:R-:W-:Y:S01]  /*1570*/  MOV R4, R132 ;  /* 0x0000008400047202 */ /* 0x002fe20000000f00 */
        /* <DEDUP_REMOVED lines=45> */
[----:B------:R-:W-:Y:S02]  /*1850*/  LEA R8, R46, 0xffffff80, 0x7 ;  /* 0xffffff802e087811 */ /* 0x000fe400078e38ff */
[----:B------:R-:W-:Y:S01]  /*1860*/  @!P2 SHF.R.S32.HI R2, RZ, 0x1f, R13 ;  /* 0x0000001fff02a819 */ /* 0x000fe2000001140d */
[----:B------:R-:W-:Y:S01]  /*1870*/  IMAD.MOV.U32 R22, RZ, RZ, R10 ;  /* 0x000000ffff167224 */ /* 0x000fe200078e000a */
[----:B------:R-:W-:Y:S02]  /*1880*/  MOV R23, R9 ;  /* 0x0000000900177202 */ /* 0x000fe40000000f00 */
[----:B------:R-:W-:Y:S01]  /*1890*/  @P3 IADD3 R11, PT, PT, R11, 0x1, RZ ;  /* 0x000000010b0b3810 */ /* 0x000fe20007ffe0ff */
[----:B------:R-:W-:-:S02]  /*18a0*/  @!P2 IMAD R2, R2, R206, R3 ;  /* 0x000000ce0202a224 */ /* 0x000fc400078e0203 */
[----:B------:R-:W-:Y:S01]  /*18b0*/  IMAD.WIDE.U32 R22, R204, R8, R22 ;  /* 0x00000008cc167225 */ /* 0x000fe200078e0016 */
[----:B------:R-:W-:-:S03]  /*18c0*/  @!P0 IADD3 R11, PT, PT, -R11, RZ, RZ ;  /* 0x000000ff0b0b8210 */ /* 0x000fc60007ffe1ff */
[----:B------:R-:W-:Y:S01]  /*18d0*/  @!P2 IMAD.WIDE.U32 R26, R206, R13, RZ ;  /* 0x0000000dce1aa225 */ /* 0x000fe200078e00ff */
[----:B------:R-:W-:-:S03]  /*18e0*/  @!P1 LOP3.LUT R11, RZ, R7, RZ, 0x33, !PT ;  /* 0x00000007ff0b9212 */ /* 0x000fc600078e33ff */
[----:B------:R-:W-:Y:S01]  /*18f0*/  IMAD R6, R205, R8, RZ ;  /* 0x00000008cd067224 */ /* 0x000fe200078e02ff */
[----:B------:R-:W-:Y:S01]  /*1900*/  @P2 IADD3 R13, PT, PT, R13, R14, RZ ;  /* 0x0000000e0d0d2210 */ /* 0x000fe20007ffe0ff */
[----:B------:R-:W-:Y:S01]  /*1910*/  @!P2 IMAD.IADD R27, R27, 0x1, R2 ;  /* 0x000000011b1ba824 */ /* 0x000fe200078e0202 */
[----:B------:R-:W-:Y:S01]  /*1920*/  MOV R14, R22 ;  /* 0x00000016000e7202 */ /* 0x000fe20000000f00 */
[----:B------:R-:W-:Y:S01]  /*1930*/  IMAD.IADD R15, R23, 0x1, R6 ;  /* 0x00000001170f7824 */ /* 0x000fe200078e0206 */
[----:B------:R-:W-:Y:S01]  /*1940*/  @!P2 SHF.R.S32.HI R2, RZ, 0x1f, R12 ;  /* 0x0000001fff02a819 */ /* 0x000fe2000001140c */
[----:B------:R-:W-:Y:S01]  /*1950*/  @!P2 IMAD R3, R21, R12, RZ ;  /* 0x0000000c1503a224 */ /* 0x000fe200078e02ff */
[----:B------:R-:W-:Y:S01]  /*1960*/  SHF.R.S32.HI R9, RZ, 0x1f, R11 ;  /* 0x0000001fff097819 */ /* 0x000fe2000001140b */
[----:B------:R-:W-:Y:S02]  /*1970*/  IMAD R6, R17, R11, RZ ;  /* 0x0000000b11067224 */ /* 0x000fe400078e02ff */
[----:B------:R-:W-:-:S02]  /*1980*/  @!P2 IMAD R2, R20, R2, R3 ;  /* 0x000000021402a224 */ /* 0x000fc400078e0203 */
        /* <DEDUP_REMOVED lines=11> */
[----:B-1----:R-:W-:Y:S02]  /*1a40*/  MOV R6, RZ ;  /* 0x000000ff00067202 */ /* 0x002fe40000000f00 */
.L_x_6461:
[----:B------:R-:W-:Y:S05]  /*1a50*/  BSYNC.RECONVERGENT B0 ;  /* 0x0000000000007941 */ /* 0x000fea0003800200 */
.L_x_6459:
        /* <DEDUP_REMOVED lines=8> */
[----:B------:R-:W5:Y:S01]  /*1ae0*/  LD.E R218, desc[UR6][R132.64+0xc0] ;  /* 0x0000c00684da7980 */ /* 0x000f62000c101900 */
[----:B------:R-:W-:-:S04]  /*1af0*/  IABS R14, R7 ;  /* 0x00000007000e7213 */ /* 0x000fc80000000000 */
[----:B------:R-:W1:Y:S08]  /*1b00*/  I2F.RP R13, R14 ;  /* 0x0000000e000d7306 */ /* 0x000e700000209400 */
[----:B-1----:R-:W1:Y:S02]  /*1b10*/  MUFU.RCP R13, R13 ;  /* 0x0000000d000d7308 */ /* 0x002e640000001000 */
[----:B-1----:R-:W-:-:S06]  /*1b20*/  VIADD R13, R13, 0xffffffe ;  /* 0x0ffffffe0d0d7836 */ /* 0x002fcc0000000000 */
[----:B------:R-:W1:Y:S01]  /*1b30*/  F2I.FTZ.U32.TRUNC.NTZ R29, R13 ;  /* 0x0000000d001d7305 */ /* 0x000e62000021f000 */
[----:B------:R-:W-:Y:S01]  /*1b40*/  IMAD.MOV.U32 R67, RZ, RZ, RZ ;  /* 0x000000ffff437224 */ /* 0x000fe200078e00ff */
[----:B------:R-:W-:-:S05]  /*1b50*/  MOV R28, RZ ;  /* 0x000000ff001c7202 */ /* 0x000fca0000000f00 */
[----:B------:R1:W5:Y:S02]  /*1b60*/  @P4 LD.E R67, desc[UR6][R18.64] ;  /* 0x0000000612434980 */ /* 0x000364000c101900 */
[----:B-1----:R-:W-:-:S04]  /*1b70*/  IMAD.MOV R13, RZ, RZ, -R29 ;  /* 0x000000ffff0d7224 */ /* 0x002fc800078e0a1d */
[----:B------:R-:W-:-:S04]  /*1b80*/  IMAD R13, R13, R14, RZ ;  /* 0x0000000e0d0d7224 */ /* 0x000fc800078e02ff */
[----:B------:R-:W-:Y:S01]  /*1b90*/  IMAD.HI.U32 R13, R29, R13, R28 ;  /* 0x0000000d1d0d7227 */ /* 0x000fe200078e001c */
[----:B------:R-:W-:Y:S02]  /*1ba0*/  IABS R19, R215 ;  /* 0x000000d700137213 */ /* 0x000fe40000000000 */
[----:B------:R-:W-:-:S03]  /*1bb0*/  IABS R18, R7 ;  /* 0x0000000700127213 */ /* 0x000fc60000000000 */
[----:B------:R-:W-:-:S04]  /*1bc0*/  IMAD.HI.U32 R13, R13, R19, RZ ;  /* 0x000000130d0d7227 */ /* 0x000fc800078e00ff */
[----:B------:R-:W-:-:S04]  /*1bd0*/  IMAD.MOV R18, RZ, RZ, -R18 ;  /* 0x000000ffff127224 */ /* 0x000fc800078e0a12 */
[----:B------:R-:W-:-:S05]  /*1be0*/  IMAD R19, R13, R18, R19 ;  /* 0x000000120d137224 */ /* 0x000fca00078e0213 */
[----:B------:R-:W-:Y:S01]  /*1bf0*/  ISETP.GT.U32.AND P3, PT, R14, R19, PT ;  /* 0x000000130e00720c */ /* 0x000fe20003f64070 */
[----:B------:R-:W-:-:S12]  /*1c00*/  IMAD.SHL.U32 R51, R0, 0x8, RZ ;  /* 0x0000000800337824 */ /* 0x000fd800078e00ff */
[----:B------:R-:W-:-:S05]  /*1c10*/  @!P3 IMAD.IADD R19, R19, 0x1, -R14 ;  /* 0x000000011313b824 */ /* 0x000fca00078e0a0e */
[----:B------:R-:W-:Y:S02]  /*1c20*/  ISETP.GE.U32.AND P4, PT, R19, R14, PT ;  /* 0x0000000e1300720c */ /* 0x000fe40003f86070 */
[C---:B------:R-:W-:Y:S02]  /*1c30*/  LOP3.LUT R14, R51.reuse, 0x38, RZ, 0xc0, !PT ;  /* 0x00000038330e7812 */ /* 0x040fe400078ec0ff */
[----:B------:R-:W-:Y:S02]  /*1c40*/  LOP3.LUT R18, R51, 0x1c0, RZ, 0xc0, !PT ;  /* 0x000001c033127812 */ /* 0x000fe400078ec0ff */
[----:B------:R-:W-:Y:S02]  /*1c50*/  IADD3 R28, P1, PT, R14, R15, RZ ;  /* 0x0000000f0e1c7210 */ /* 0x000fe40007f3e0ff */
[----:B------:R-:W-:Y:S02]  /*1c60*/  LOP3.LUT R19, R215, R7, RZ, 0x3c, !PT ;  /* 0x00000007d7137212 */ /* 0x000fe400078e3cff */
[----:B------:R-:W-:-:S02]  /*1c70*/  @!P3 IADD3 R13, PT, PT, R13, 0x1, RZ ;  /* 0x000000010d0db810 */ /* 0x000fc40007ffe0ff */
[----:B------:R-:W-:Y:S01]  /*1c80*/  LOP3.LUT R18, R18, 0x38, R0, 0xf8, !PT ;  /* 0x0000003812127812 */ /* 0x000fe200078ef800 */
[----:B------:R-:W-:Y:S01]  /*1c90*/  IMAD.X R29, RZ, RZ, R9, P1 ;  /* 0x000000ffff1d7224 */ /* 0x000fe200008e0609 */
[----:B------:R-:W-:Y:S01]  /*1ca0*/  ISETP.GE.AND P2, PT, R19, RZ, PT ;  /* 0x000000ff1300720c */ /* 0x000fe20003f46270 */
[-C--:B-----5:R-:W-:Y:S01]  /*1cb0*/  IMAD R6, R6, R206.reuse, RZ ;  /* 0x000000ce06067224 */ /* 0x0a0fe200078e02ff */
[----:B------:R-:W-:Y:S01]  /*1cc0*/  ISETP.NE.AND P1, PT, R7, RZ, PT ;  /* 0x000000ff0700720c */ /* 0x000fe20003f25270 */
[----:B------:R-:W-:Y:S01]  /*1cd0*/  @P4 VIADD R13, R13, 0x1 ;  /* 0x000000010d0d4836 */ /* 0x000fe20000000000 */
[----:B------:R-:W-:Y:S01]  /*1ce0*/  LOP3.LUT R18, R18, 0x38, R51, 0x78, !PT ;  /* 0x0000003812127812 */ /* 0x000fe200078e7833 */
[----:B------:R-:W-:Y:S02]  /*1cf0*/  IMAD R9, R8, R207, R6 ;  /* 0x000000cf08097224 */ /* 0x000fe400078e0206 */
[----:B------:R-:W-:Y:S01]  /*1d00*/  IMAD.MOV.U32 R6, RZ, RZ, R13 ;  /* 0x000000ffff067224 */ /* 0x000fe200078e000d */
[----:B------:R-:W-:Y:S01]  /*1d10*/  LOP3.LUT R51, R18, 0x1e00, R51, 0xf8, !PT ;  /* 0x00001e0012337812 */ /* 0x000fe200078ef833 */
[----:B------:R-:W-:-:S04]  /*1d20*/  IMAD.WIDE.U32 R28, R8, R206, R28 ;  /* 0x000000ce081c7225 */ /* 0x000fc800078e001c */
[----:B------:R-:W-:Y:S02]  /*1d30*/  @!P2 IADD3 R6, PT, PT, -R6, RZ, RZ ;  /* 0x000000ff0606a210 */ /* 0x000fe40007ffe1ff */
[----:B------:R-:W-:Y:S02]  /*1d40*/  @!P1 LOP3.LUT R6, RZ, R7, RZ, 0x33, !PT ;  /* 0x00000007ff069212 */ /* 0x000fe400078e33ff */
[----:B------:R-:W-:-:S03]  /*1d50*/  IADD3 R29, PT, PT, R29, R9, RZ ;  /* 0x000000091d1d7210 */ /* 0x000fc60007ffe0ff */
[----:B------:R-:W-:Y:S01]  /*1d60*/  IMAD R7, R25, R6, RZ ;  /* 0x0000000619077224 */ /* 0x000fe200078e02ff */
[----:B------:R-:W1:Y:S01]  /*1d70*/  S2UR UR4, SR_CgaCtaId ;  /* 0x00000000000479c3 */ /* 0x000e620000008800 */
[----:B------:R-:W-:Y:S01]  /*1d80*/  IMAD.WIDE.U32 R28, R6, R24, R28 ;  /* 0x00000018061c7225 */ /* 0x000fe200078e001c */
[----:B------:R-:W-:Y:S02]  /*1d90*/  SHF.R.U32.HI R100, RZ, 0x3, R0 ;  /* 0x00000003ff647819 */ /* 0x000fe40000011600 */
[----:B------:R-:W-:-:S03]  /*1da0*/  MOV R101, RZ ;  /* 0x000000ff00657202 */ /* 0x000fc60000000f00 */
[-C--:B------:R-:W-:Y:S01]  /*1db0*/  IMAD R212, R207, R100.reuse, RZ ;  /* 0x00000064cfd47224 */ /* 0x080fe200078e02ff */
[----:B------:R-:W-:Y:S01]  /*1dc0*/  UMOV UR5, 0x400 ;  /* 0x0000040000057882 */ /* 0x000fe20000000000 */
[----:B------:R-:W-:Y:S01]  /*1dd0*/  IMAD R209, R205, R100, RZ ;  /* 0x00000064cdd17224 */ /* 0x000fe200078e02ff */
[-C--:B------:R-:W-:Y:S01]  /*1de0*/  LOP3.LUT R223, R223, R222.reuse, RZ, 0x3c, !PT ;  /* 0x000000dedfdf7212 */ /* 0x080fe200078e3cff */
[----:B------:R-:W-:Y:S01]  /*1df0*/  IMAD.SHL.U32 R45, R46, 0x80, RZ ;  /* 0x000000802e2d7824 */ /* 0x000fe200078e00ff */
[----:B------:R-:W-:Y:S02]  /*1e00*/  SHF.L.U32 R57, R0, 0x2, RZ ;  /* 0x0000000200397819 */ /* 0x000fe400000006ff */
[----:B------:R-:W-:Y:S01]  /*1e10*/  LOP3.LUT R222, R223, R222, RZ, 0x3c, !PT ;  /* 0x000000dedfde7212 */ /* 0x000fe200078e3cff */
[C---:B------:R-:W-:Y:S01]  /*1e20*/  IMAD.SHL.U32 R52, R204.reuse, 0x10, RZ ;  /* 0x00000010cc347824 */ /* 0x040fe200078e00ff */
[----:B-1----:R-:W-:Y:S01]  /*1e30*/  ULEA UR4, UR4, UR5, 0x18 ;  /* 0x0000000504047291 */ /* 0x002fe2000f8ec0ff */
[----:B------:R-:W-:Y:S01]  /*1e40*/  SHF.L.U64.HI R53, R204, 0x4, R205 ;  /* 0x00000004cc357819 */ /* 0x000fe200000102cd */
[----:B------:R-:W-:Y:S01]  /*1e50*/  VIADD R55, R45, 0xffffff80 ;  /* 0xffffff802d377836 */ /* 0x000fe20000000000 */
[----:B------:R-:W-:-:S03]  /*1e60*/  SHF.L.U64.HI R50, R206, 0x4, R207 ;  /* 0x00000004ce327819 */ /* 0x000fc600000102cf */
[----:B------:R-:W-:Y:S02]  /*1e70*/  LEA R51, R51, UR4, 0x1 ;  /* 0x0000000433337c11 */ /* 0x000fe4000f8e08ff */
[----:B------:R-:W-:Y:S02]  /*1e80*/  SHF.L.U32 R49, R206, 0x4, RZ ;  /* 0x00000004ce317819 */ /* 0x000fe400000006ff */
[----:B------:R-:W-:Y:S02]  /*1e90*/  LOP3.LUT R57, R57, 0x1c, RZ, 0xc0, !PT ;  /* 0x0000001c39397812 */ /* 0x000fe400078ec0ff */
[----:B------:R-:W-:Y:S02]  /*1ea0*/  LOP3.LUT R9, R14, 0x40, RZ, 0xfc, !PT ;  /* 0x000000400e097812 */ /* 0x000fe400078efcff */
[----:B------:R-:W-:Y:S01]  /*1eb0*/  LOP3.LUT R223, R223, R222, RZ, 0x3c, !PT ;  /* 0x000000dedfdf7212 */ /* 0x000fe200078e3cff */
[----:B--2---:R-:W-:Y:S02]  /*1ec0*/  @P0 IMAD R8, R23, R220, RZ ;  /* 0x000000dc17080224 */ /* 0x004fe400078e02ff */
[----:B---3--:R-:W-:-:S04]  /*1ed0*/  @!P0 IMAD.WIDE.U32 R18, R26, R216, RZ ;  /* 0x000000d81a128225 */ /* 0x008fc800078e00ff */
[----:B------:R-:W-:Y:S02]  /*1ee0*/  @!P0 IMAD R13, R27, R216, RZ ;  /* 0x000000d81b0d8224 */ /* 0x000fe400078e02ff */
[----:B------:R-:W-:-:S04]  /*1ef0*/  @P0 IMAD.WIDE.U32 R26, R22, R220, RZ ;  /* 0x000000dc161a0225 */ /* 0x000fc800078e00ff */
[----:B------:R-:W-:Y:S02]  /*1f00*/  @P0 IMAD.MOV.U32 R18, RZ, RZ, R26 ;  /* 0x000000ffff120224 */ /* 0x000fe400078e001a */
[----:B------:R-:W-:Y:S02]  /*1f10*/  @!P0 IMAD.IADD R13, R19, 0x1, R13 ;  /* 0x00000001130d8824 */ /* 0x000fe400078e020d */
[----:B------:R-:W-:Y:S01]  /*1f20*/  @P0 IMAD.IADD R13, R27, 0x1, R8 ;  /* 0x000000011b0d0824 */ /* 0x000fe200078e0208 */
[----:B------:R-:W-:Y:S02]  /*1f30*/  IADD3 R18, P1, PT, R14, R18, RZ ;  /* 0x000000120e127210 */ /* 0x000fe40007f3e0ff */
[----:B------:R-:W-:Y:S01]  /*1f40*/  SHF.R.S32.HI R8, RZ, 0x1f, R6 ;  /* 0x0000001fff087819 */ /* 0x000fe20000011406 */
[----:B------:R-:W-:Y:S01]  /*1f50*/  @!P0 IMAD.MOV.U32 R107, RZ, RZ, R23 ;  /* 0x000000ffff6b8224 */ /* 0x000fe200078e0017 */
[----:B------:R-:W-:Y:S01]  /*1f60*/  @!P0 MOV R106, R22 ;  /* 0x00000016006a8202 */ /* 0x000fe20000000f00 */
[----:B------:R-:W-:Y:S01]  /*1f70*/  IMAD.X R19, RZ, RZ, R13, P1 ;  /* 0x000000ffff137224 */ /* 0x000fe200008e060d */
[----:B------:R-:W-:Y:S01]  /*1f80*/  @P0 MOV R107, R23 ;  /* 0x00000017006b0202 */ /* 0x000fe20000000f00 */
[----:B------:R-:W-:-:S02]  /*1f90*/  IMAD R24, R8, R24, R7 ;  /* 0x0000001808187224 */ /* 0x000fc400078e0207 */
[----:B------:R-:W-:Y:S01]  /*1fa0*/  @P0 IMAD.MOV.U32 R106, RZ, RZ, R22 ;  /* 0x000000ffff6a0224 */ /* 0x000fe200078e0016 */
[----:B------:R-:W-:Y:S01]  /*1fb0*/  IADD3 R22, P0, PT, R14, R3, RZ ;  /* 0x000000030e167210 */ /* 0x000fe20007f1e0ff */
[-C--:B------:R-:W-:Y:S01]  /*1fc0*/  IMAD R7, R21, R215.reuse, RZ ;  /* 0x000000d715077224 */ /* 0x080fe200078e02ff */
[----:B------:R-:W-:Y:S01]  /*1fd0*/  SHF.R.S32.HI R3, RZ, 0x1f, R56 ;  /* 0x0000001fff037819 */ /* 0x000fe20000011438 */
[----:B------:R-:W-:-:S04]  /*1fe0*/  IMAD.WIDE.U32 R18, R20, R215, R18 ;  /* 0x000000d714127225 */ /* 0x000fc800078e0012 */
[----:B------:R-:W-:Y:S02]  /*1ff0*/  IMAD.IADD R21, R29, 0x1, R24 ;  /* 0x000000011d157824 */ /* 0x000fe400078e0218 */
[----:B------:R-:W-:Y:S01]  /*2000*/  IMAD.MOV.U32 R20, RZ, RZ, R28 ;  /* 0x000000ffff147224 */ /* 0x000fe200078e001c */
[----:B------:R-:W-:-:S03]  /*2010*/  LEA.HI R3, R3, R56, RZ, 0x7 ;  /* 0x0000003803037211 */ /* 0x000fc600078f38ff */
[----:B------:R-:W-:Y:S01]  /*2020*/  IMAD.WIDE.U32 R20, R100, R206, R20 ;  /* 0x000000ce64147225 */ /* 0x000fe200078e0014 */
[----:B------:R-:W-:-:S03]  /*2030*/  SHF.R.S32.HI R3, RZ, 0x7, R3 ;  /* 0x00000007ff037819 */ /* 0x000fc60000011403 */
[----:B------:R-:W-:Y:S01]  /*2040*/  IMAD.X R23, RZ, RZ, R2, P0 ;  /* 0x000000ffff177224 */ /* 0x000fe200000e0602 */
[----:B----4-:R-:W-:Y:S01]  /*2050*/  LEA R213, P0, R20, R10, 0x1 ;  /* 0x0000000a14d57211 */ /* 0x010fe200078008ff */
[----:B------:R-:W-:Y:S01]  /*2060*/  IMAD.IADD R212, R21, 0x1, R212 ;  /* 0x0000000115d47824 */ /* 0x000fe200078e02d4 */
[----:B------:R-:W-:Y:S01]  /*2070*/  VIMNMX R54, PT, PT, R208, R3, !PT ;  /* 0x00000003d0367248 */ /* 0x000fe20007fe0100 */
[----:B------:R-:W-:-:S03]  /*2080*/  IMAD.WIDE.U32 R24, R217, 0x40, R100 ;  /* 0x00000040d9187825 */ /* 0x000fc600078e0064 */
[----:B------:R-:W-:Y:S02]  /*2090*/  LEA.HI.X R212, R20, R11, R212, 0x1, P0 ;  /* 0x0000000b14d47211 */ /* 0x000fe400000f0cd4 */
[----:B------:R-:W-:Y:S01]  /*20a0*/  ISETP.GT.U32.AND P0, PT, R46, R54, PT ;  /* 0x000000362e00720c */ /* 0x000fe20003f04070 */
[----:B------:R-:W-:Y:S02]  /*20b0*/  IMAD.IADD R19, R19, 0x1, R7 ;  /* 0x0000000113137824 */ /* 0x000fe400078e0207 */
[----:B------:R-:W-:Y:S02]  /*20c0*/  IMAD R2, R25, R106, RZ ;  /* 0x0000006a19027224 */ /* 0x000fe400078e02ff */
[----:B------:R-:W-:-:S04]  /*20d0*/  IMAD.WIDE.U32 R22, R100, R204, R22 ;  /* 0x000000cc64167225 */ /* 0x000fc800078e0016 */
[C---:B------:R-:W-:Y:S02]  /*20e0*/  IMAD R2, R24.reuse, R107, R2 ;  /* 0x0000006b18027224 */ /* 0x040fe400078e0202 */
[----:B------:R-:W-:Y:S01]  /*20f0*/  IMAD.WIDE.U32 R18, R24, R106, R18 ;  /* 0x0000006a18127225 */ /* 0x000fe200078e0012 */
[----:B------:R-:W-:Y:S02]  /*2100*/  IADD3 R209, PT, PT, R23, R209, RZ ;  /* 0x000000d117d17210 */ /* 0x000fe40007ffe0ff */
[----:B------:R-:W-:Y:S01]  /*2110*/  LEA R210, P1, R22, R16, 0x1 ;  /* 0x0000001016d27211 */ /* 0x000fe200078208ff */
[----:B------:R-:W-:Y:S01]  /*2120*/  IMAD.IADD R2, R19, 0x1, R2 ;  /* 0x0000000113027824 */ /* 0x000fe200078e0202 */
[----:B------:R-:W-:Y:S02]  /*2130*/  LEA R98, P2, R18, R4, 0x1 ;  /* 0x0000000412627211 */ /* 0x000fe400078408ff */
[----:B------:R-:W-:Y:S02]  /*2140*/  LEA.HI.X R209, R22, R17, R209, 0x1, P1 ;  /* 0x0000001116d17211 */ /* 0x000fe400008f0cd1 */
[----:B------:R-:W-:-:S02]  /*2150*/  LEA.HI.X R99, R18, R5, R2, 0x1, P2 ;  /* 0x0000000512637211 */ /* 0x000fc400010f0c02 */
        /* <DEDUP_REMOVED lines=12> */
[----:B------:R-:W-:Y:S01]  /*2220*/  MOV R15, RZ ;  /* 0x000000ff000f7202 */ /* 0x000fe20000000f00 */
[----:B------:R-:W-:Y:S01]  /*2230*/  IMAD.IADD R67, R55, 0x1, R67 ;  /* 0x0000000137437824 */ /* 0x000fe200078e0243 */
[----:B------:R-:W-:Y:S01]  /*2240*/  SHF.R.S32.HI R12, RZ, 0x1, R12 ;  /* 0x00000001ff0c7819 */ /* 0x000fe2000001140c */
[C---:B------:R-:W-:Y:S01]  /*2250*/  VIADD R61, R100.reuse, 0x10 ;  /* 0x00000010643d7836 */ /* 0x040fe20000000000 */
[C---:B------:R-:W-:Y:S01]  /*2260*/  IADD3 R60, PT, PT, R100.reuse, 0x20, RZ ;  /* 0x00000020643c7810 */ /* 0x040fe20007ffe0ff */
[----:B------:R-:W-:Y:S01]  /*2270*/  VIADD R59, R100, 0x30 ;  /* 0x00000030643b7836 */ /* 0x000fe20000000000 */
        /* <DEDUP_REMOVED lines=9> */
[----:B------:R-:W-:Y:S01]  /*2310*/  IMAD R87, R12, 0x70, RZ ;  /* 0x000000700c577824 */ /* 0x000fe200078e02ff */
[----:B------:R-:W-:Y:S01]  /*2320*/  IADD3 R84, PT, PT, R56, -R45, RZ ;  /* 0x8000002d38547210 */ /* 0x000fe20007ffe0ff */
[----:B------:R-:W-:Y:S01]  /*2330*/  IMAD.SHL.U32 R86, R12, 0x20, RZ ;  /* 0x000000200c567824 */ /* 0x000fe200078e00ff */
[----:B------:R-:W-:Y:S01]  /*2340*/  MOV R82, R55 ;  /* 0x0000003700527202 */ /* 0x000fe20000000f00 */
[C---:B------:R-:W-:Y:S01]  /*2350*/  VIADD R93, R100.reuse, 0x50 ;  /* 0x00000050645d7836 */ /* 0x040fe20000000000 */
[----:B------:R-:W-:Y:S01]  /*2360*/  MOV R69, R210 ;  /* 0x000000d200457202 */ /* 0x000fe20000000f00 */
[----:B------:R-:W-:Y:S01]  /*2370*/  VIADD R91, R100, 0x70 ;  /* 0x00000070645b7836 */ /* 0x000fe20000000000 */
[----:B------:R-:W-:Y:S01]  /*2380*/  MOV R71, R213 ;  /* 0x000000d500477202 */ /* 0x000fe20000000f00 */
[----:B------:R-:W-:Y:S01]  /*2390*/  IMAD.IADD R83, R48, 0x1, -R45 ;  /* 0x0000000130537824 */ /* 0x000fe200078e0a2d */
        /* <DEDUP_REMOVED lines=12> */
[----:B---3--:R-:W-:Y:S01]  /*2460*/  IMAD.WIDE.U32 R16, R216, R26, R14 ;  /* 0x0000001ad8107225 */ /* 0x008fe200078e000e */
[----:B------:R-:W-:-:S03]  /*2470*/  IADD3 R11, PT, PT, R11, R0, RZ ;  /* 0x000000000b0b7210 */ /* 0x000fc60007ffe0ff */
[----:B------:R-:W-:Y:S02]  /*2480*/  IMAD R0, R27, R216, RZ ;  /* 0x000000d81b007224 */ /* 0x000fe400078e02ff */
[----:B----4-:R-:W-:Y:S01]  /*2490*/  IMAD R7, R103, R55, RZ ;  /* 0x0000003767077224 */ /* 0x010fe200078e02ff */
[----:B-----5:R-:W-:Y:S01]  /*24a0*/  SHF.L.U64.HI R72, R104, 0x4, R105 ;  /* 0x0000000468487819 */ /* 0x020fe20000010269 */
[----:B------:R-:W-:-:S04]  /*24b0*/  IMAD.WIDE.U32 R10, R55, R102, R10 ;  /* 0x00000066370a7225 */ /* 0x000fc800078e000a */
[----:B------:R-:W-:Y:S01]  /*24c0*/  IMAD.IADD R17, R17, 0x1, R0 ;  /* 0x0000000111117824 */ /* 0x000fe200078e0200 */
[----:B------:R-:W-:Y:S01]  /*24d0*/  IADD3 R11, PT, PT, R11, R7, RZ ;  /* 0x000000070b0b7210 */ /* 0x000fe20007ffe0ff */
[----:B------:R-:W-:Y:S02]  /*24e0*/  IMAD R7, R105, R55, RZ ;  /* 0x0000003769077224 */ /* 0x000fe400078e02ff */
[----:B------:R-:W-:-:S04]  /*24f0*/  IMAD.WIDE.U32 R16, R55, R104, R16 ;  /* 0x0000006837107225 */ /* 0x000fc800078e0010 */
[-C--:B------:R-:W-:Y:S01]  /*2500*/  IMAD R0, R23, R6.reuse, RZ ;  /* 0x0000000617007224 */ /* 0x080fe200078e02ff */
[----:B------:R-:W-:Y:S01]  /*2510*/  IADD3 R17, PT, PT, R17, R7, RZ ;  /* 0x0000000711117210 */ /* 0x000fe20007ffe0ff */
[----:B------:R-:W-:Y:S02]  /*2520*/  IMAD R7, R25, R6, RZ ;  /* 0x0000000619077224 */ /* 0x000fe400078e02ff */
[----:B------:R-:W-:Y:S02]  /*2530*/  IMAD R0, R22, R8, R0 ;  /* 0x0000000816007224 */ /* 0x000fe400078e0200 */
[----:B------:R-:W-:-:S04]  /*2540*/  IMAD.WIDE.U32 R22, R6, R22, R10 ;  /* 0x0000001606167225 */ /* 0x000fc800078e000a */
[----:B------:R-:W-:Y:S02]  /*2550*/  IMAD R11, R100, R12, R57 ;  /* 0x0000000c640b7224 */ /* 0x000fe400078e0239 */
[----:B------:R-:W-:Y:S01]  /*2560*/  IMAD R8, R24, R8, R7 ;  /* 0x0000000818087224 */ /* 0x000fe200078e0207 */
[----:B------:R-:W-:Y:S01]  /*2570*/  SHF.R.S32.HI R7, RZ, 0x1f, R56 ;  /* 0x0000001fff077819 */ /* 0x000fe20000011438 */
[----:B------:R-:W-:Y:S01]  /*2580*/  IMAD.WIDE.U32 R24, R6, R24, R16 ;  /* 0x0000001806187225 */ /* 0x000fe200078e0010 */
[----:B------:R-:W-:Y:S02]  /*2590*/  IADD3 R6, P0, PT, -R56, R100, RZ ;  /* 0x0000006438067210 */ /* 0x000fe40007f1e1ff */
[----:B------:R-:W-:Y:S01]  /*25a0*/  IADD3 R16, P1, PT, R67, R11, RZ ;  /* 0x0000000b43107210 */ /* 0x000fe20007f3e0ff */
[----:B------:R-:W-:Y:S01]  /*25b0*/  IMAD.IADD R10, R57, 0x1, R11 ;  /* 0x00000001390a7824 */ /* 0x000fe200078e020b */
[----:B------:R-:W-:Y:S01]  /*25c0*/  IADD3.X R7, PT, PT, RZ, ~R7, RZ, P0, !PT ;  /* 0x80000007ff077210 */ /* 0x000fe200007fe4ff */
[----:B------:R-:W-:Y:S01]  /*25d0*/  IMAD.IADD R23, R23, 0x1, R0 ;  /* 0x0000000117177824 */ /* 0x000fe200078e0200 */
[----:B------:R-:W-:Y:S01]  /*25e0*/  LEA.HI.X.SX32 R0, R11, R66, 0x1, P1 ;  /* 0x000000420b007211 */ /* 0x000fe200008f0eff */
[----:B------:R-:W-:Y:S01]  /*25f0*/  IMAD.SHL.U32 R73, R104, 0x10, RZ ;  /* 0x0000001068497824 */ /* 0x000fe200078e00ff */
[----:B------:R-:W-:Y:S01]  /*2600*/  IADD3 R67, P0, PT, R67, R10, RZ ;  /* 0x0000000a43437210 */ /* 0x000fe20007f1e0ff */
[----:B------:R-:W-:Y:S01]  /*2610*/  IMAD R62, R7, R102, RZ ;  /* 0x00000066073e7224 */ /* 0x000fe200078e02ff */
[----:B------:R-:W-:Y:S01]  /*2620*/  IADD3 R25, PT, PT, R25, R8, RZ ;  /* 0x0000000819197210 */ /* 0x000fe20007ffe0ff */
[----:B------:R-:W-:Y:S01]  /*2630*/  IMAD.WIDE.U32 R22, R102, R6, R22 ;  /* 0x0000000666167225 */ /* 0x000fe200078e0016 */
[----:B------:R-:W-:-:S02]  /*2640*/  LEA.HI.X.SX32 R66, R10, R66, 0x1, P0 ;  /* 0x000000420a427211 */ /* 0x000fc400000f0eff */
[----:B------:R-:W-:Y:S01]  /*2650*/  SHF.L.U64.HI R0, R16, 0x1, R0 ;  /* 0x0000000110007819 */ /* 0x000fe20000010200 */
[----:B------:R-:W-:Y:S01]  /*2660*/  IMAD R10, R7, R104, RZ ;  /* 0x00000068070a7224 */ /* 0x000fe200078e02ff */
[----:B------:R-:W-:Y:S01]  /*2670*/  LEA R63, P1, R22, R20, 0x1 ;  /* 0x00000014163f7211 */ /* 0x000fe200078208ff */
[-C--:B------:R-:W-:Y:S01]  /*2680*/  IMAD R62, R103, R6.reuse, R62 ;  /* 0x00000006673e7224 */ /* 0x080fe200078e023e */
[----:B------:R-:W-:Y:S01]  /*2690*/  SHF.L.U64.HI R66, R67, 0x1, R66 ;  /* 0x0000000143427819 */ /* 0x000fe20000010242 */
[-C--:B------:R-:W-:Y:S01]  /*26a0*/  IMAD R10, R105, R6.reuse, R10 ;  /* 0x00000006690a7224 */ /* 0x080fe200078e020a */
[----:B------:R-:W-:Y:S01]  /*26b0*/  SHF.L.U32 R67, R67, 0x1, RZ ;  /* 0x0000000143437819 */ /* 0x000fe200000006ff */
[----:B------:R-:W-:Y:S01]  /*26c0*/  IMAD.WIDE.U32 R6, R104, R6, R24 ;  /* 0x0000000668067225 */ /* 0x000fe200078e0018 */
[----:B------:R-:W-:Y:S02]  /*26d0*/  IADD3 R62, PT, PT, R23, R62, RZ ;  /* 0x0000003e173e7210 */ /* 0x000fe40007ffe0ff */
[----:B------:R-:W-:Y:S01]  /*26e0*/  IADD3 R65, P3, PT, R4, R67, RZ ;  /* 0x0000004304417210 */ /* 0x000fe20007f7e0ff */
[----:B------:R-:W-:Y:S01]  /*26f0*/  IMAD.SHL.U32 R16, R16, 0x2, RZ ;  /* 0x0000000210107824 */ /* 0x000fe200078e00ff */
[----:B------:R-:W-:Y:S01]  /*2700*/  LEA R11, P0, R6, R18, 0x1 ;  /* 0x00000012060b7211 */ /* 0x000fe200078008ff */
[----:B------:R-:W-:Y:S01]  /*2710*/  IMAD.IADD R10, R7, 0x1, R10 ;  /* 0x00000001070a7824 */ /* 0x000fe200078e020a */
[----:B------:R-:W-:-:S02]  /*2720*/  LEA.HI.X R62, R22, R21, R62, 0x1, P1 ;  /* 0x00000015163e7211 */ /* 0x000fc400008f0c3e */
[-C--:B------:R-:W-:Y:S02]  /*2730*/  IADD3 R34, P1, PT, R4, R16.reuse, RZ ;  /* 0x0000001004227210 */ /* 0x080fe40007f3e0ff */
[----:B------:R-:W-:Y:S02]  /*2740*/  LEA.HI.X R10, R6, R19, R10, 0x1, P0 ;  /* 0x00000013060a7211 */ /* 0x000fe400000f0c0a */
[C---:B------:R-:W-:Y:S01]  /*2750*/  IADD3 R16, P0, PT, R2.reuse, R16, RZ ;  /* 0x0000001002107210 */ /* 0x040fe20007f1e0ff */
[C-C-:B------:R-:W-:Y:S01]  /*2760*/  IMAD.X R35, R5.reuse, 0x1, R0.reuse, P1 ;  /* 0x0000000105237824 */ /* 0x140fe200008e0600 */
[----:B------:R-:W-:Y:S02]  /*2770*/  IADD3 R67, P2, PT, R2, R67, RZ ;  /* 0x0000004302437210 */ /* 0x000fe40007f5e0ff */
[-C--:B------:R-:W-:Y:S01]  /*2780*/  IADD3.X R64, PT, PT, R5, R66.reuse, RZ, P3, !PT ;  /* 0x0000004205407210 */ /* 0x080fe20001ffe4ff */
[C---:B------:R-:W-:Y:S01]  /*2790*/  IMAD.X R17, R3.reuse, 0x1, R0, P0 ;  /* 0x0000000103117824 */ /* 0x040fe200000e0600 */
[----:B------:R-:W-:-:S09]  /*27a0*/  IADD3.X R66, PT, PT, R3, R66, RZ, P2, !PT ;  /* 0x0000004203427210 */ /* 0x000fd200017fe4ff */
.L_x_6563:
[----:B------:R-:W-:Y:S01]  /*27b0*/  VIADD R83, R83, 0x80 ;  /* 0x0000008053537836 */ /* 0x000fe20000000000 */
[----:B------:R-:W-:Y:S01]  /*27c0*/  BSSY.RECONVERGENT B0, `(.L_x_6463) ;  /* 0x000001a000007945 */ /* 0x000fe20003800200 */
[----:B------:R-:W-:Y:S03]  /*27d0*/  VIADD R84, R84, 0x80 ;  /* 0x0000008054547836 */ /* 0x000fe60000000000 */
[CC--:B------:R-:W-:Y:S02]  /*27e0*/  ISETP.GE.AND P0, PT, R100.reuse, R83.reuse, PT ;  /* 0x000000536400720c */ /* 0x0c0fe40003f06270 */
[CC--:B------:R-:W-:Y:S02]  /*27f0*/  ISETP.GE.AND P2, PT, R61.reuse, R83.reuse, PT ;  /* 0x000000533d00720c */ /* 0x0c0fe40003f46270 */
[-C--:B------:R-:W-:Y:S02]  /*2800*/  ISETP.GE.AND P0, PT, R100, R84.reuse, !P0 ;  /* 0x000000546400720c */ /* 0x080fe40004706270 */
[CC--:B------:R-:W-:Y:S02]  /*2810*/  ISETP.GE.AND P1, PT, R60.reuse, R83.reuse, PT ;  /* 0x000000533c00720c */ /* 0x0c0fe40003f26270 */
        /* <DEDUP_REMOVED lines=8> */
[----:B------:R-:W-:Y:S01]  /*28a0*/  @!P2 IMAD.MOV.U32 R2, RZ, RZ, R63 ;  /* 0x000000ffff02a224 */ /* 0x000fe200078e003f */
[----:B------:R-:W-:Y:S01]  /*28b0*/  @!P2 MOV R18, R71 ;  /* 0x000000470012a202 */ /* 0x000fe20000000f00 */
[----:B------:R-:W-:Y:S02]  /*28c0*/  @!P2 IMAD.MOV.U32 R3, RZ, RZ, R62 ;  /* 0x000000ffff03a224 */ /* 0x000fe400078e003e */
[----:B------:R-:W-:Y:S03]  /*28d0*/  @!P2 IMAD.MOV.U32 R19, RZ, RZ, R70 ;  /* 0x000000ffff13a224 */ /* 0x000fe600078e0046 */
[----:B------:R1:W2:Y:S02]  /*28e0*/  @!P2 LD.E.128 R4, desc[UR6][R2.64] ;  /* 0x000000060204a980 */ /* 0x0002a4000c101d00 */
[----:B-1----:R-:W-:Y:S01]  /*28f0*/  @!P1 MOV R2, R63 ;  /* 0x0000003f00029202 */ /* 0x002fe20000000f00 */
[----:B------:R-:W-:Y:S01]  /*2900*/  @!P1 IMAD.MOV.U32 R3, RZ, RZ, R62 ;  /* 0x000000ffff039224 */ /* 0x000fe200078e003e */
[----:B--2---:R1:W-:Y:S04]  /*2910*/  @!P2 ST.E.128 desc[UR6][R18.64], R4 ;  /* 0x000000041200a985 */ /* 0x0043e8000c101d06 */
[----:B-1----:R1:W2:Y:S02]  /*2920*/  @!P1 LD.E.128 R4, desc[UR6][R2.64+0x80] ;  /* 0x0000800602049980 */ /* 0x0022a4000c101d00 */
[----:B-1----:R-:W-:Y:S01]  /*2930*/  @!P1 MOV R2, R71 ;  /* 0x0000004700029202 */ /* 0x002fe20000000f00 */
[----:B------:R-:W-:Y:S05]  /*2940*/  @!P1 IMAD.MOV.U32 R3, RZ, RZ, R70 ;  /* 0x000000ffff039224 */ /* 0x000fea00078e0046 */
[----:B--2---:R1:W-:Y:S02]  /*2950*/  @!P1 ST.E.128 desc[UR6][R2.64+0x80], R4 ;  /* 0x0000800402009985 */ /* 0x0043e4000c101d06 */
.L_x_6464:
[----:B------:R-:W-:Y:S05]  /*2960*/  BSYNC.RECONVERGENT B0 ;  /* 0x0000000000007941 */ /* 0x000fea0003800200 */
.L_x_6463:
[----:B------:R-:W-:Y:S04]  /*2970*/  BSSY.RECONVERGENT B0, `(.L_x_6465) ;  /* 0x000000c000007945 */ /* 0x000fe80003800200 */
[----:B------:R-:W-:Y:S05]  /*2980*/  @!P3 BRA `(.L_x_6466) ;  /* 0x000000000028b947 */ /* 0x000fea0003800000 */
[----:B------:R-:W-:Y:S02]  /*2990*/  ISETP.GE.AND P2, PT, R14, R218, PT ;  /* 0x000000da0e00720c */ /* 0x000fe40003f46270 */
[C---:B------:R-:W-:Y:S02]  /*29a0*/  LEA R18, P1, R102.reuse, R63, 0x5 ;  /* 0x0000003f66127211 */ /* 0x040fe400078228ff */
[----:B-1----:R-:W-:Y:S02]  /*29b0*/  LEA R2, P3, R49, R71, 0x1 ;  /* 0x0000004731027211 */ /* 0x002fe400078608ff */
[----:B------:R-:W-:Y:S02]  /*29c0*/  LEA.HI.X R19, R102, R62, R103, 0x5, P1 ;  /* 0x0000003e66137211 */ /* 0x000fe400008f2c67 */
[----:B------:R-:W-:Y:S02]  /*29d0*/  ISETP.GE.AND P1, PT, R9, R218, PT ;  /* 0x000000da0900720c */ /* 0x000fe40003f26270 */
[----:B------:R-:W-:Y:S03]  /*29e0*/  LEA.HI.X R3, R49, R70, R50, 0x1, P3 ;  /* 0x0000004631037211 */ /* 0x000fe600018f0c32 */
[----:B------:R-:W2:Y:S04]  /*29f0*/  @!P2 LD.E.128 R4, desc[UR6][R18.64] ;  /* 0x000000061204a980 */ /* 0x000ea8000c101d00 */
[----:B--2---:R1:W-:Y:S04]  /*2a00*/  @!P2 ST.E.128 desc[UR6][R2.64], R4 ;  /* 0x000000040200a985 */ /* 0x0043e8000c101d06 */
[----:B-1----:R-:W2:Y:S04]  /*2a10*/  @!P1 LD.E.128 R4, desc[UR6][R18.64+0x80] ;  /* 0x0000800612049980 */ /* 0x002ea8000c101d00 */
[----:B--2---:R2:W-:Y:S02]  /*2a20*/  @!P1 ST.E.128 desc[UR6][R2.64+0x80], R4 ;  /* 0x0000800402009985 */ /* 0x0045e4000c101d06 */
.L_x_6466:
[----:B------:R-:W-:Y:S05]  /*2a30*/  BSYNC.RECONVERGENT B0 ;  /* 0x0000000000007941 */ /* 0x000fea0003800200 */
.L_x_6465:
[----:B------:R-:W-:Y:S04]  /*2a40*/  BSSY.RECONVERGENT B0, `(.L_x_6467) ;  /* 0x000000c000007945 */ /* 0x000fe80003800200 */
[----:B------:R-:W-:Y:S05]  /*2a50*/  @P4 BRA `(.L_x_6468) ;  /* 0x0000000000284947 */ /* 0x000fea0003800000 */
[----:B------:R-:W-:Y:S02]  /*2a60*/  ISETP.GE.AND P2, PT, R14, R218, PT ;  /* 0x000000da0e00720c */ /* 0x000fe40003f46270 */
[----:B------:R-:W-:Y:S02]  /*2a70*/  LEA R18, P1, R102, R63, 0x6 ;  /* 0x0000003f66127211 */ /* 0x000fe400078230ff */
[----:B-12---:R-:W-:Y:S02]  /*2a80*/  LEA R2, P3, R206, R71, 0x6 ;  /* 0x00000047ce027211 */ /* 0x006fe400078630ff */
[----:B------:R-:W-:Y:S02]  /*2a90*/  LEA.HI.X R19, R102, R62, R103, 0x6, P1 ;  /* 0x0000003e66137211 */ /* 0x000fe400008f3467 */
[----:B------:R-:W-:Y:S02]  /*2aa0*/  ISETP.GE.AND P1, PT, R9, R218, PT ;  /* 0x000000da0900720c */ /* 0x000fe40003f26270 */
[----:B------:R-:W-:Y:S03]  /*2ab0*/  LEA.HI.X R3, R206, R70, R207, 0x6, P3 ;  /* 0x00000046ce037211 */ /* 0x000fe600018f34cf */
[----:B------:R-:W2:Y:S04]  /*2ac0*/  @!P2 LD.E.128 R4, desc[UR6][R18.64] ;  /* 0x000000061204a980 */ /* 0x000ea8000c101d00 */
[----:B--2---:R1:W-:Y:S04]  /*2ad0*/  @!P2 ST.E.128 desc[UR6][R2.64], R4 ;  /* 0x000000040200a985 */ /* 0x0043e8000c101d06 */
[----:B-1----:R-:W2:Y:S04]  /*2ae0*/  @!P1 LD.E.128 R4, desc[UR6][R18.64+0x80] ;  /* 0x0000800612049980 */ /* 0x002ea8000c101d00 */
[----:B--2---:R3:W-:Y:S02]  /*2af0*/  @!P1 ST.E.128 desc[UR6][R2.64+0x80], R4 ;  /* 0x0000800402009985 */ /* 0x0047e4000c101d06 */
.L_x_6468:
[----:B------:R-:W-:Y:S05]  /*2b00*/  BSYNC.RECONVERGENT B0 ;  /* 0x0000000000007941 */ /* 0x000fea0003800200 */
.L_x_6467:
[-C--:B------:R-:W-:Y:S01]  /*2b10*/  ISETP.LT.OR P6, PT, R59, R84.reuse, P6 ;  /* 0x000000543b00720c */ /* 0x080fe200037c1670 */
[----:B------:R-:W-:Y:S01]  /*2b20*/  BSSY.RECONVERGENT B0, `(.L_x_6469) ;  /* 0x0000014000007945 */ /* 0x000fe20003800200 */
[C---:B------:R-:W-:Y:S04]  /*2b30*/  ISETP.GE.AND P5, PT, R94.reuse, R83, PT ;  /* 0x000000535e00720c */ /* 0x040fe80003fa6270 */
[----:B------:R-:W-:Y:S07]  /*2b40*/  ISETP.LT.OR P5, PT, R94, R84, P5 ;  /* 0x000000545e00720c */ /* 0x000fee0002fa1670 */
[----:B------:R-:W-:Y:S05]  /*2b50*/  @P6 BRA `(.L_x_6470) ;  /* 0x0000000000406947 */ /* 0x000fea0003800000 */
[----:B------:R-:W-:Y:S01]  /*2b60*/  MOV R18, R63 ;  /* 0x0000003f00127202 */ /* 0x000fe20000000f00 */
[----:B------:R-:W-:Y:S01]  /*2b70*/  IMAD R0, R103, 0x60, RZ ;  /* 0x0000006067007824 */ /* 0x000fe200078e02ff */
[----:B------:R-:W-:Y:S01]  /*2b80*/  MOV R19, R62 ;  /* 0x0000003e00137202 */ /* 0x000fe20000000f00 */
[----:B-123--:R-:W-:Y:S01]  /*2b90*/  IMAD.MOV.U32 R2, RZ, RZ, R71 ;  /* 0x000000ffff027224 */ /* 0x00efe200078e0047 */
[----:B------:R-:W-:Y:S02]  /*2ba0*/  ISETP.GE.AND P2, PT, R14, R218, PT ;  /* 0x000000da0e00720c */ /* 0x000fe40003f46270 */
[----:B------:R-:W-:Y:S01]  /*2bb0*/  MOV R3, R70 ;  /* 0x0000004600037202 */ /* 0x000fe20000000f00 */
[----:B------:R-:W-:Y:S01]  /*2bc0*/  IMAD.WIDE.U32 R18, R102, 0x60, R18 ;  /* 0x0000006066127825 */ /* 0x000fe200078e0012 */
[----:B------:R-:W-:Y:S03]  /*2bd0*/  ISETP.GE.AND P1, PT, R9, R218, PT ;  /* 0x000000da0900720c */ /* 0x000fe60003f26270 */
[----:B------:R-:W-:Y:S01]  /*2be0*/  IMAD.WIDE.U32 R2, R206, 0x60, R2 ;  /* 0x00000060ce027825 */ /* 0x000fe200078e0002 */
[----:B------:R-:W-:Y:S03]  /*2bf0*/  IADD3 R19, PT, PT, R19, R0, RZ ;  /* 0x0000000013137210 */ /* 0x000fe60007ffe0ff */
[----:B------:R-:W-:Y:S02]  /*2c00*/  IMAD R0, R207, 0x60, RZ ;  /* 0x00000060cf007824 */ /* 0x000fe400078e02ff */
[----:B------:R-:W2:Y:S02]  /*2c10*/  @!P2 LD.E.128 R4, desc[UR6][R18.64] ;  /* 0x000000061204a980 */ /* 0x000ea4000c101d00 */
[----:B------:R-:W-:Y:S05]  /*2c20*/  IMAD.IADD R3, R3, 0x1, R0 ;  /* 0x0000000103037824 */ /* 0x000fea00078e0200 */
[----:B--2---:R1:W-:Y:S04]  /*2c30*/  @!P2 ST.E.128 desc[UR6][R2.64], R4 ;  /* 0x000000040200a985 */ /* 0x0043e8000c101d06 */
[----:B-1----:R-:W2:Y:S04]  /*2c40*/  @!P1 LD.E.128 R4, desc[UR6][R18.64+0x80] ;  /* 0x0000800612049980 */ /* 0x002ea8000c101d00 */
[----:B--2---:R4:W-:Y:S02]  /*2c50*/  @!P1 ST.E.128 desc[UR6][R2.64+0x80], R4 ;  /* 0x0000800402009985 */ /* 0x0049e4000c101d06 */
.L_x_6470:
[----:B------:R-:W-:Y:S05]  /*2c60*/  BSYNC.RECONVERGENT B0 ;  /* 0x0000000000007941 */ /* 0x000fea0003800200 */
.L_x_6469:
[----:B------:R-:W-:Y:S04]  /*2c70*/  BSSY.RECONVERGENT B0, `(.L_x_6471) ;  /* 0x000000c000007945 */ /* 0x000fe80003800200 */
[----:B------:R-:W-:Y:S05]  /*2c80*/  @P5 BRA `(.L_x_6472) ;  /* 0x0000000000285947 */ /* 0x000fea0003800000 */
[----:B------:R-:W-:Y:S02]  /*2c90*/  ISETP.GE.AND P2, PT, R14, R218, PT ;  /* 0x000000da0e00720c */ /* 0x000fe40003f46270 */
[C---:B------:R-:W-:Y:S04]  /*2ca0*/  LEA R18, P1, R102.reuse, R63, 0x7 ;  /* 0x0000003f66127211 */ /* 0x040fe800078238ff */
[----:B------:R-:W-:Y:S02]  /*2cb0*/  LEA.HI.X R19, R102, R62, R103, 0x7, P1 ;  /* 0x0000003e66137211 */ /* 0x000fe400008f3c67 */
[C---:B-1234-:R-:W-:Y:S04]  /*2cc0*/  LEA R2, P1, R206.reuse, R71, 0x7 ;  /* 0x00000047ce027211 */ /* 0x05efe800078238ff */
[----:B------:R-:W-:Y:S01]  /*2cd0*/  LEA.HI.X R3, R206, R70, R207, 0x7, P1 ;  /* 0x00000046ce037211 */ /* 0x000fe200008f3ccf */
[----:B------:R-:W2:Y:S01]  /*2ce0*/  @!P2 LD.E.128 R4, desc[UR6][R18.64] ;  /* 0x000000061204a980 */ /* 0x000ea2000c101d00 */
[----:B------:R-:W-:Y:S03]  /*2cf0*/  ISETP.GE.AND P1, PT, R9, R218, PT ;  /* 0x000000da0900720c */ /* 0x000fe60003f26270 */
[----:B--2---:R1:W-:Y:S10]  /*2d00*/  @!P2 ST.E.128 desc[UR6][R2.64], R4 ;  /* 0x000000040200a985 */ /* 0x0043f4000c101d06 */
[----:B-1----:R-:W2:Y:S04]  /*2d10*/  @!P1 LD.E.128 R4, desc[UR6][R18.64+0x80] ;  /* 0x0000800612049980 */ /* 0x002ea8000c101d00 */
[----:B--2---:R1:W-:Y:S02]  /*2d20*/  @!P1 ST.E.128 desc[UR6][R2.64+0x80], R4 ;  /* 0x0000800402009985 */ /* 0x0043e4000c101d06 */
.L_x_6472:
[----:B------:R-:W-:Y:S05]  /*2d30*/  BSYNC.RECONVERGENT B0 ;  /* 0x0000000000007941 */ /* 0x000fea0003800200 */
.L_x_6471:
[C---:B------:R-:W-:Y:S01]  /*2d40*/  ISETP.GE.AND P4, PT, R93.reuse, R83, PT ;  /* 0x000000535d00720c */ /* 0x040fe20003f86270 */
[----:B------:R-:W-:Y:S03]  /*2d50*/  BSSY.RECONVERGENT B0, `(.L_x_6473) ;  /* 0x0000015000007945 */ /* 0x000fe60003800200 */
[----:B------:R-:W-:Y:S11]  /*2d60*/  ISETP.GE.AND P4, PT, R93, R84, !P4 ;  /* 0x000000545d00720c */ /* 0x000ff60006786270 */
[----:B------:R-:W-:Y:S02]  /*2d70*/  @!UPT UIADD3 URZ, UPT, UPT, URZ, URZ, URZ ;  /* 0x000000fffffff290 */ /* 0x000fe4000fffe0ff */
[----:B------:R-:W-:Y:S05]  /*2d80*/  @!P4 BRA `(.L_x_6474) ;  /* 0x000000000044c947 */ /* 0x000fea0003800000 */
[----:B------:R-:W-:Y:S01]  /*2d90*/  MOV R18, R63 ;  /* 0x0000003f00127202 */ /* 0x000fe20000000f00 */
[----:B------:R-:W-:Y:S01]  /*2da0*/  IMAD R0, R103, 0xa0, RZ ;  /* 0x000000a067007824 */ /* 0x000fe200078e02ff */
[----:B------:R-:W-:Y:S01]  /*2db0*/  MOV R19, R62 ;  /* 0x0000003e00137202 */ /* 0x000fe20000000f00 */
[----:B-1234-:R-:W-:Y:S01]  /*2dc0*/  IMAD.MOV.U32 R2, RZ, RZ, R71 ;  /* 0x000000ffff027224 */ /* 0x01efe200078e0047 */
[----:B------:R-:W-:Y:S02]  /*2dd0*/  ISETP.GE.AND P1, PT, R14, R218, PT ;  /* 0x000000da0e00720c */ /* 0x000fe40003f26270 */
[----:B------:R-:W-:Y:S01]  /*2de0*/  MOV R3, R70 ;  /* 0x0000004600037202 */ /* 0x000fe20000000f00 */
[----:B------:R-:W-:Y:S04]  /*2df0*/  IMAD.WIDE.U32 R18, R102, 0xa0, R18 ;  /* 0x000000a066127825 */ /* 0x000fe800078e0012 */
[----:B------:R-:W-:Y:S01]  /*2e00*/  IMAD.WIDE.U32 R2, R206, 0xa0, R2 ;  /* 0x000000a0ce027825 */ /* 0x000fe200078e0002 */
[----:B------:R-:W-:Y:S03]  /*2e10*/  IADD3 R19, PT, PT, R19, R0, RZ ;  /* 0x0000000013137210 */ /* 0x000fe60007ffe0ff */
[----:B------:R-:W-:Y:S02]  /*2e20*/  IMAD R0, R207, 0xa0, RZ ;  /* 0x000000a0cf007824 */ /* 0x000fe400078e02ff */
[----:B------:R-:W2:Y:S02]  /*2e30*/  @!P1 LD.E.128 R4, desc[UR6][R18.64] ;  /* 0x0000000612049980 */ /* 0x000ea4000c101d00 */
[----:B------:R-:W-:Y:S05]  /*2e40*/  IMAD.IADD R3, R3, 0x1, R0 ;  /* 0x0000000103037824 */ /* 0x000fea00078e0200 */
[----:B--2---:R1:W-:Y:S01]  /*2e50*/  @!P1 ST.E.128 desc[UR6][R2.64], R4 ;  /* 0x0000000402009985 */ /* 0x0043e2000c101d06 */
[----:B------:R-:W-:Y:S11]  /*2e60*/  ISETP.GE.AND P1, PT, R9, R218, PT ;  /* 0x000000da0900720c */ /* 0x000ff60003f26270 */
[----:B------:R-:W-:Y:S02]  /*2e70*/  @!UPT UIADD3 URZ, UPT, UPT, URZ, URZ, URZ ;  /* 0x000000fffffff290 */ /* 0x000fe4000fffe0ff */
[----:B-1----:R-:W2:Y:S04]  /*2e80*/  @!P1 LD.E.128 R4, desc[UR6][R18.64+0x80] ;  /* 0x0000800612049980 */ /* 0x002ea8000c101d00 */
[----:B--2---:R1:W-:Y:S02]  /*2e90*/  @!P1 ST.E.128 desc[UR6][R2.64+0x80], R4 ;  /* 0x0000800402009985 */ /* 0x0043e4000c101d06 */
.L_x_6474:
[----:B------:R-:W-:Y:S05]  /*2ea0*/  BSYNC.RECONVERGENT B0 ;  /* 0x0000000000007941 */ /* 0x000fea0003800200 */
.L_x_6473:
        /* <DEDUP_REMOVED lines=22> */
.L_x_6476:
[----:B------:R-:W-:Y:S05]  /*3010*/  BSYNC.RECONVERGENT B0 ;  /* 0x0000000000007941 */ /* 0x000fea0003800200 */
.L_x_6475:
        /* <DEDUP_REMOVED lines=22> */
.L_x_6478:
[----:B------:R-:W-:Y:S05]  /*3180*/  BSYNC.RECONVERGENT B0 ;  /* 0x0000000000007941 */ /* 0x000fea0003800200 */
.L_x_6477:
        /* <DEDUP_REMOVED lines=20> */
[----:B------:R-:W-:Y:S02]  /*32d0*/  @!P0 IMAD.MOV.U32 R2, RZ, RZ, R11 ;  /* 0x000000ffff028224 */ /* 0x000fe400078e000b */
[----:B------:R-:W-:Y:S05]  /*32e0*/  @!P0 IMAD.MOV.U32 R3, RZ, RZ, R10 ;  /* 0x000000ffff038224 */ /* 0x000fea00078e000a */
[----:B------:R1:W2:Y:S02]  /*32f0*/  @!P0 LD.E.128 R4, desc[UR6][R2.64] ;  /* 0x0000000602048980 */ /* 0x0002a4000c101d00 */
[----:B-1----:R-:W-:Y:S01]  /*3300*/  @!P0 MOV R2, R69 ;  /* 0x0000004500028202 */ /* 0x002fe20000000f00 */
[----:B------:R-:W-:Y:S05]  /*3310*/  @!P0 IMAD.MOV.U32 R3, RZ, RZ, R68 ;  /* 0x000000ffff038224 */ /* 0x000fea00078e0044 */
[----:B--2---:R1:W-:Y:S01]  /*3320*/  @!P0 ST.E.128 desc[UR6][R2.64], R4 ;  /* 0x0000000402008985 */ /* 0x0043e2000c101d06 */
[----:B------:R-:W-:Y:S11]  /*3330*/  ISETP.GE.AND P0, PT, R9, R218, PT ;  /* 0x000000da0900720c */ /* 0x000ff60003f06270 */
[----:B------:R-:W-:Y:S02]  /*3340*/  @!UPT UIADD3 URZ, UPT, UPT, URZ, URZ, URZ ;  /* 0x000000fffffff290 */ /* 0x000fe4000fffe0ff */
[----:B-1----:R-:W-:Y:S01]  /*3350*/  @!P0 MOV R2, R11 ;  /* 0x0000000b00028202 */ /* 0x002fe20000000f00 */
[----:B------:R-:W-:Y:S05]  /*3360*/  @!P0 IMAD.MOV.U32 R3, RZ, RZ, R10 ;  /* 0x000000ffff038224 */ /* 0x000fea00078e000a */
[----:B------:R1:W2:Y:S02]  /*3370*/  @!P0 LD.E.128 R4, desc[UR6][R2.64+0x80] ;  /* 0x0000800602048980 */ /* 0x0002a4000c101d00 */
[----:B-1----:R-:W-:Y:S01]  /*3380*/  @!P0 MOV R2, R69 ;  /* 0x0000004500028202 */ /* 0x002fe20000000f00 */
[----:B------:R-:W-:Y:S05]  /*3390*/  @!P0 IMAD.MOV.U32 R3, RZ, RZ, R68 ;  /* 0x000000ffff038224 */ /* 0x000fea00078e0044 */
[----:B--2---:R1:W-:Y:S02]  /*33a0*/  @!P0 ST.E.128 desc[UR6][R2.64+0x80], R4 ;  /* 0x0000800402008985 */ /* 0x0043e4000c101d06 */
.L_x_6482:
[----:B------:R-:W-:Y:S05]  /*33b0*/  BSYNC.RECONVERGENT B0 ;  /* 0x0000000000007941 */ /* 0x000fea0003800200 */
.L_x_6481:
[----:B------:R-:W-:Y:S01]  /*33c0*/  ISETP.NE.AND P0, PT, R44, RZ, PT ;  /* 0x000000ff2c00720c */ /* 0x000fe20003f05270 */
[----:B------:R-:W-:Y:S11]  /*33d0*/  BSSY.RECONVERGENT B0, `(.L_x_6483) ;  /* 0x000000f000007945 */ /* 0x000ff60003800200 */
[----:B------:R-:W-:Y:S01]  /*33e0*/  @!UPT UIADD3 URZ, UPT, UPT, URZ, URZ, URZ ;  /* 0x000000fffffff290 */ /* 0x000fe2000fffe0ff */
[----:B------:R-:W-:Y:S05]  /*33f0*/  @!P0 BRA `(.L_x_6484) ;  /* 0x0000000000308947 */ /* 0x000fea0003800000 */
[C---:B------:R-:W-:Y:S04]  /*3400*/  LEA R18, P0, R73.reuse, R11, 0x1 ;  /* 0x0000000b49127211 */ /* 0x040fe800078008ff */
[----:B------:R-:W-:Y:S02]  /*3410*/  LEA.HI.X R19, R73, R10, R72, 0x1, P0 ;  /* 0x0000000a49137211 */ /* 0x000fe400000f0c48 */
[C---:B-1----:R-:W-:Y:S04]  /*3420*/  LEA R2, P0, R52.reuse, R69, 0x1 ;  /* 0x0000004534027211 */ /* 0x042fe800078008ff */
[----:B------:R-:W-:Y:S02]  /*3430*/  LEA.HI.X R3, R52, R68, R53, 0x1, P0 ;  /* 0x0000004434037211 */ /* 0x000fe400000f0c35 */
[-C--:B------:R-:W-:Y:S11]  /*3440*/  ISETP.GE.AND P0, PT, R14, R218.reuse, PT ;  /* 0x000000da0e00720c */ /* 0x080ff60003f06270 */
[----:B------:R-:W-:Y:S02]  /*3450*/  @!UPT UIADD3 URZ, UPT, UPT, URZ, URZ, URZ ;  /* 0x000000fffffff290 */ /* 0x000fe4000fffe0ff */
[----:B------:R-:W2:Y:S04]  /*3460*/  @!P0 LD.E.128 R4, desc[UR6][R18.64] ;  /* 0x0000000612048980 */ /* 0x000ea8000c101d00 */
[----:B--2---:R1:W-:Y:S01]  /*3470*/  @!P0 ST.E.128 desc[UR6][R2.64], R4 ;  /* 0x0000000402008985 */ /* 0x0043e2000c101d06 */
[----:B------:R-:W-:Y:S11]  /*3480*/  ISETP.GE.AND P0, PT, R9, R218, PT ;  /* 0x000000da0900720c */ /* 0x000ff60003f06270 */
[----:B------:R-:W-:Y:S02]  /*3490*/  @!UPT UIADD3 URZ, UPT, UPT, URZ, URZ, URZ ;  /* 0x000000fffffff290 */ /* 0x000fe4000fffe0ff */
[----:B-1----:R-:W2:Y:S04]  /*34a0*/  @!P0 LD.E.128 R4, desc[UR6][R18.64+0x80] ;  /* 0x0000800612048980 */ /* 0x002ea8000c101d00 */
[----:B--2---:R2:W-:Y:S02]  /*34b0*/  @!P0 ST.E.128 desc[UR6][R2.64+0x80], R4 ;  /* 0x0000800402008985 */ /* 0x0045e4000c101d06 */
.L_x_6484:
[----:B------:R-:W-:Y:S05]  /*34c0*/  BSYNC.RECONVERGENT B0 ;  /* 0x0000000000007941 */ /* 0x000fea0003800200 */
.L_x_6483:
[----:B------:R-:W-:Y:S01]  /*34d0*/  ISETP.NE.AND P0, PT, R109, RZ, PT ;  /* 0x000000ff6d00720c */ /* 0x000fe20003f05270 */
[----:B------:R-:W-:Y:S11]  /*34e0*/  BSSY.RECONVERGENT B0, `(.L_x_6485) ;  /* 0x000000d000007945 */ /* 0x000ff60003800200 */
[----:B------:R-:W-:Y:S01]  /*34f0*/  @!UPT UIADD3 URZ, UPT, UPT, URZ, URZ, URZ ;  /* 0x000000fffffff290 */ /* 0x000fe2000fffe0ff */
[----:B------:R-:W-:Y:S05]  /*3500*/  @P0 BRA `(.L_x_6486) ;  /* 0x0000000000280947 */ /* 0x000fea0003800000 */
[----:B------:R-:W-:Y:S02]  /*3510*/  ISETP.GE.AND P1, PT, R14, R218, PT ;  /* 0x000000da0e00720c */ /* 0x000fe40003f26270 */
[C---:B------:R-:W-:Y:S04]  /*3520*/  LEA R18, P0, R104.reuse, R11, 0x6 ;  /* 0x0000000b68127211 */ /* 0x040fe800078030ff */
[----:B------:R-:W-:Y:S02]  /*3530*/  LEA.HI.X R19, R104, R10, R105, 0x6, P0 ;  /* 0x0000000a68137211 */ /* 0x000fe400000f3469 */
[C---:B-12---:R-:W-:Y:S04]  /*3540*/  LEA R2, P0, R204.reuse, R69, 0x6 ;  /* 0x00000045cc027211 */ /* 0x046fe800078030ff */
[----:B------:R-:W-:Y:S01]  /*3550*/  LEA.HI.X R3, R204, R68, R205, 0x6, P0 ;  /* 0x00000044cc037211 */ /* 0x000fe200000f34cd */
[----:B------:R-:W2:Y:S01]  /*3560*/  @!P1 LD.E.128 R4, desc[UR6][R18.64] ;  /* 0x0000000612049980 */ /* 0x000ea2000c101d00 */
[----:B------:R-:W-:Y:S03]  /*3570*/  ISETP.GE.AND P0, PT, R9, R218, PT ;  /* 0x000000da0900720c */ /* 0x000fe60003f06270 */
[----:B--2---:R1:W-:Y:S10]  /*3580*/  @!P1 ST.E.128 desc[UR6][R2.64], R4 ;  /* 0x0000000402009985 */ /* 0x0043f4000c101d06 */
[----:B-1----:R-:W2:Y:S04]  /*3590*/  @!P0 LD.E.128 R4, desc[UR6][R18.64+0x80] ;  /* 0x0000800612048980 */ /* 0x002ea8000c101d00 */
[----:B--2---:R3:W-:Y:S02]  /*35a0*/  @!P0 ST.E.128 desc[UR6][R2.64+0x80], R4 ;  /* 0x0000800402008985 */ /* 0x0047e4000c101d06 */
.L_x_6486:
[----:B------:R-:W-:Y:S05]  /*35b0*/  BSYNC.RECONVERGENT B0 ;  /* 0x0000000000007941 */ /* 0x000fea0003800200 */
.L_x_6485:
[----:B------:R-:W-:Y:S04]  /*35c0*/  BSSY.RECONVERGENT B0, `(.L_x_6487) ;  /* 0x0000012000007945 */ /* 0x000fe80003800200 */
        /* <DEDUP_REMOVED lines=17> */
.L_x_6488:
[----:B------:R-:W-:Y:S05]  /*36e0*/  BSYNC.RECONVERGENT B0 ;  /* 0x0000000000007941 */ /* 0x000fea0003800200 */
.L_x_6487:
[----:B------:R-:W-:Y:S04]  /*36f0*/  BSSY.RECONVERGENT B0, `(.L_x_6489) ;  /* 0x000000c000007945 */ /* 0x000fe80003800200 */
[----:B------:R-:W-:Y:S05]  /*3700*/  @P5 BRA `(.L_x_6490) ;  /* 0x0000000000285947 */ /* 0x000fea0003800000 */
[----:B------:R-:W-:Y:S02]  /*3710*/  ISETP.GE.AND P1, PT, R14, R218, PT ;  /* 0x000000da0e00720c */ /* 0x000fe40003f26270 */
[----:B------:R-:W-:Y:S02]  /*3720*/  LEA R18, P0, R104, R11, 0x7 ;  /* 0x0000000b68127211 */ /* 0x000fe400078038ff */
[----:B-1234-:R-:W-:Y:S02]  /*3730*/  LEA R2, P5, R204, R69, 0x7 ;  /* 0x00000045cc027211 */ /* 0x01efe400078a38ff */
[----:B------:R-:W-:Y:S02]  /*3740*/  LEA.HI.X R19, R104, R10, R105, 0x7, P0 ;  /* 0x0000000a68137211 */ /* 0x000fe400000f3c69 */
[----:B------:R-:W-:Y:S02]  /*3750*/  ISETP.GE.AND P0, PT, R9, R218, PT ;  /* 0x000000da0900720c */ /* 0x000fe40003f06270 */
[----:B------:R-:W-:Y:S03]  /*3760*/  LEA.HI.X R3, R204, R68, R205, 0x7, P5 ;  /* 0x00000044cc037211 */ /* 0x000fe600028f3ccd */
[----:B------:R-:W2:Y:S04]  /*3770*/  @!P1 LD.E.128 R4, desc[UR6][R18.64] ;  /* 0x0000000612049980 */ /* 0x000ea8000c101d00 */
[----:B--2---:R1:W-:Y:S04]  /*3780*/  @!P1 ST.E.128 desc[UR6][R2.64], R4 ;  /* 0x0000000402009985 */ /* 0x0043e8000c101d06 */
[----:B-1----:R-:W2:Y:S04]  /*3790*/  @!P0 LD.E.128 R4, desc[UR6][R18.64+0x80] ;  /* 0x0000800612048980 */ /* 0x002ea8000c101d00 */
[----:B--2---:R1:W-:Y:S02]  /*37a0*/  @!P0 ST.E.128 desc[UR6][R2.64+0x80], R4 ;  /* 0x0000800402008985 */ /* 0x0043e4000c101d06 */
.L_x_6490:
[----:B------:R-:W-:Y:S05]  /*37b0*/  BSYNC.RECONVERGENT B0 ;  /* 0x0000000000007941 */ /* 0x000fea0003800200 */
.L_x_6489:
[----:B------:R-:W-:Y:S04]  /*37c0*/  BSSY.RECONVERGENT B0, `(.L_x_6491) ;  /* 0x0000012000007945 */ /* 0x000fe80003800200 */
[----:B------:R-:W-:Y:S05]  /*37d0*/  @!P4 BRA `(.L_x_6492) ;  /* 0x000000000040c947 */ /* 0x000fea0003800000 */
[----:B------:R-:W-:Y:S01]  /*37e0*/  MOV R18, R11 ;  /* 0x0000000b00127202 */ /* 0x000fe20000000f00 */
[----:B------:R-:W-:Y:S01]  /*37f0*/  IMAD R0, R105, 0xa0, RZ ;  /* 0x000000a069007824 */ /* 0x000fe200078e02ff */
[----:B------:R-:W-:Y:S01]  /*3800*/  MOV R19, R10 ;  /* 0x0000000a00137202 */ /* 0x000fe20000000f00 */
[----:B-1234-:R-:W-:Y:S01]  /*3810*/  IMAD.MOV.U32 R2, RZ, RZ, R69 ;  /* 0x000000ffff027224 */ /* 0x01efe200078e0045 */
        /* <DEDUP_REMOVED lines=12> */
.L_x_6492:
[----:B------:R-:W-:Y:S05]  /*38e0*/  BSYNC.RECONVERGENT B0 ;  /* 0x0000000000007941 */ /* 0x000fea0003800200 */
.L_x_6491:
        /* <DEDUP_REMOVED lines=18> */
.L_x_6494:
[----:B------:R-:W-:Y:S05]  /*3a10*/  BSYNC.RECONVERGENT B0 ;  /* 0x0000000000007941 */ /* 0x000fea0003800200 */
.L_x_6493:
[----:B------:R-:W-:Y:S05]  /*3a20*/  @!P2 BRA `(.L_x_6495) ;  /* 0x000000a00044a947 */ /* 0x000fea0003800000 */
[----:B------:R-:W-:Y:S01]  /*3a30*/  IMAD R0, R105, 0xe0, RZ ;  /* 0x000000e069007824 */ /* 0x000fe200078e02ff */
[----:B------:R-:W-:Y:S01]  /*3a40*/  MOV R18, R11 ;  /* 0x0000000b00127202 */ /* 0x000fe20000000f00 */
[----:B-1234-:R-:W-:Y:S01]  /*3a50*/  IMAD.MOV.U32 R2, RZ, RZ, R69 ;  /* 0x000000ffff027224 */ /* 0x01efe200078e0045 */
[----:B------:R-:W-:Y:S02]  /*3a60*/  MOV R19, R10 ;  /* 0x0000000a00137202 */ /* 0x000fe40000000f00 */
        /* <DEDUP_REMOVED lines=11> */
[----:B------:R-:W-:Y:S05]  /*3b20*/  @P0 BRA `(.L_x_6495) ;  /* 0x000000a000040947 */ /* 0x000fea0003800000 */
[----:B-1----:R-:W2:Y:S04]  /*3b30*/  LD.E.128 R4, desc[UR6][R18.64+0x80] ;  /* 0x0000800612047980 */ /* 0x002ea8000c101d00 */
[----:B--2---:R1:W-:Y:S01]  /*3b40*/  ST.E.128 desc[UR6][R2.64+0x80], R4 ;  /* 0x0000800402007985 */ /* 0x0043e2000c101d06 */
[----:B------:R-:W-:Y:S05]  /*3b50*/  BRA `(.L_x_6495) ;  /* 0x0000009c00f87947 */ /* 0x000fea0003800000 */
.L_x_6480:
        /* <DEDUP_REMOVED lines=13> */
[----:B------:R-:W-:Y:S02]  /*3c30*/  MOV R2, R11 ;  /* 0x0000000b00027202 */ /* 0x000fe40000000f00 */
[----:B------:R-:W-:Y:S02]  /*3c40*/  MOV R3, R10 ;  /* 0x0000000a00037202 */ /* 0x000fe40000000f00 */
[----:B------:R-:W-:Y:S03]  /*3c50*/  ISETP.GE.AND P0, PT, R14, R13, PT ;  /* 0x0000000d0e00720c */ /* 0x000fe60003f06270 */
[----:B------:R-:W2:Y:S10]  /*3c60*/  LD.E.128 R20, desc[UR6][R2.64] ;  /* 0x0000000602147980 */ /* 0x000eb4000c101d00 */
[----:B------:R-:W3:Y:S06]  /*3c70*/  @!P0 LD.E.64 R26, desc[UR6][R34.64] ;  /* 0x00000006221a8980 */ /* 0x000eec000c101b00 */
[----:B------:R-:W4:Y:S01]  /*3c80*/  @!P0 LD.E.64 R2, desc[UR6][R16.64] ;  /* 0x0000000610028980 */ /* 0x000f22000c101b00 */
[--C-:B---3--:R-:W-:Y:S01]  /*3c90*/  @!P0 HADD2.F32 R18, -RZ, R26.reuse.H0_H0 ;  /* 0x2000001aff128230 */ /* 0x108fe20000004100 */
[----:B--2---:R-:W-:Y:S01]  /*3ca0*/  @!P0 MOV R0, R20 ;  /* 0x0000001400008202 */ /* 0x004fe20000000f00 */
[----:B------:R-:W-:Y:S01]  /*3cb0*/  @!P0 HADD2.F32 R24, -RZ, R26.H1_H1 ;  /* 0x3000001aff188230 */ /* 0x000fe20000004100 */
[----:B------:R-:W-:Y:S01]  /*3cc0*/  @!P0 MOV R7, R21 ;  /* 0x0000001500078202 */ /* 0x000fe20000000f00 */
[--C-:B------:R-:W-:Y:S02]  /*3cd0*/  @!P0 HADD2.F32 R25, -RZ, R27.reuse.H0_H0 ;  /* 0x2000001bff198230 */ /* 0x100fe40000004100 */
[----:B------:R-:W-:Y:S02]  /*3ce0*/  @!P0 HADD2.F32 R19, -RZ, R0.H0_H0 ;  /* 0x20000000ff138230 */ /* 0x000fe40000004100 */
[----:B------:R-:W-:Y:S02]  /*3cf0*/  @!P0 HADD2.F32 R26, -RZ, R27.H1_H1 ;  /* 0x3000001bff1a8230 */ /* 0x000fe40000004100 */
[--C-:B----4-:R-:W-:Y:S02]  /*3d00*/  @!P0 HADD2.F32 R8, -RZ, R2.reuse.H0_H0 ;  /* 0x20000002ff088230 */ /* 0x110fe40000004100 */
[----:B------:R-:W-:Y:S02]  /*3d10*/  @!P0 HADD2.F32 R6, -RZ, R2.H1_H1 ;  /* 0x30000002ff068230 */ /* 0x000fe40000004100 */
[----:B------:R-:W-:Y:S02]  /*3d20*/  @!P0 HADD2.F32 R2, -RZ, R0.H1_H1 ;  /* 0x30000000ff028230 */ /* 0x000fe40000004100 */
[--C-:B------:R-:W-:Y:S02]  /*3d30*/  @!P0 HADD2.F32 R4, -RZ, R3.reuse.H0_H0 ;  /* 0x20000003ff048230 */ /* 0x100fe40000004100 */
[----:B------:R-:W-:Y:S02]  /*3d40*/  @!P0 HADD2.F32 R5, -RZ, R3.H1_H1 ;  /* 0x30000003ff058230 */ /* 0x000fe40000004100 */
[C---:B------:R-:W-:Y:S01]  /*3d50*/  @!P0 FMUL.FTZ R3, R2.reuse, R18 ;  /* 0x0000001202038220 */ /* 0x040fe20000410000 */
[-C--:B------:R-:W-:Y:S01]  /*3d60*/  @!P0 FMUL.FTZ R0, R2, R8.reuse ;  /* 0x0000000802008220 */ /* 0x080fe20000410000 */
[--C-:B------:R-:W-:Y:S02]  /*3d70*/  @!P0 HADD2.F32 R2, -RZ, R7.reuse.H1_H1 ;  /* 0x30000007ff028230 */ /* 0x100fe40000004100 */
[----:B------:R-:W-:Y:S01]  /*3d80*/  @!P0 FFMA.FTZ R27, R19, R8, -R3 ;  /* 0x00000008131b8223 */ /* 0x000fe20000010803 */
[----:B------:R-:W-:Y:S01]  /*3d90*/  @!P0 MOV R8, R22 ;  /* 0x0000001600088202 */ /* 0x000fe20000000f00 */
[----:B------:R-:W-:Y:S01]  /*3da0*/  @!P0 FFMA.FTZ R0, R18, R19, R0 ;  /* 0x0000001312008223 */ /* 0x000fe20000010000 */
[----:B------:R-:W-:Y:S01]  /*3db0*/  @!P0 MOV R3, R23 ;  /* 0x0000001700038202 */ /* 0x000fe20000000f00 */
[----:B------:R-:W-:Y:S02]  /*3dc0*/  @!P0 HADD2.F32 R19, -RZ, R7.H0_H0 ;  /* 0x20000007ff138230 */ /* 0x000fe40000004100 */
[----:B------:R-:W-:Y:S01]  /*3dd0*/  @!P0 FMUL.FTZ R28, R2, R24 ;  /* 0x00000018021c8220 */ /* 0x000fe20000410000 */
[--C-:B------:R-:W-:Y:S01]  /*3de0*/  @!P0 HADD2.F32 R18, -RZ, R8.reuse.H1_H1 ;  /* 0x30000008ff128230 */ /* 0x100fe20000004100 */
[----:B------:R-:W-:Y:S01]  /*3df0*/  @!P0 F2FP.F16.F32.PACK_AB R0, R0, R27 ;  /* 0x0000001b0000823e */ /* 0x000fe200000000ff */
[-C--:B------:R-:W-:Y:S01]  /*3e00*/  @!P0 FMUL.FTZ R2, R2, R6.reuse ;  /* 0x0000000602028220 */ /* 0x080fe20000410000 */
[----:B------:R-:W-:Y:S01]  /*3e10*/  @!P0 FFMA.FTZ R28, R19, R6, -R28 ;  /* 0x00000006131c8223 */ /* 0x000fe2000001081c */
[----:B------:R-:W-:Y:S01]  /*3e20*/  @!P0 HADD2.F32 R6, -RZ, R8.H0_H0 ;  /* 0x20000008ff068230 */ /* 0x000fe20000004100 */
[----:B------:R-:W-:Y:S01]  /*3e30*/  @!P0 MOV R20, R0 ;  /* 0x0000000000148202 */ /* 0x000fe20000000f00 */
[----:B------:R-:W-:Y:S01]  /*3e40*/  @!P0 FMUL.FTZ R30, R18, R25 ;  /* 0x00000019121e8220 */ /* 0x000fe20000410000 */
[--C-:B------:R-:W-:Y:S02]  /*3e50*/  @!P0 HADD2.F32 R7, -RZ, R3.reuse.H1_H1 ;  /* 0x30000003ff078230 */ /* 0x100fe40000004100 */
[----:B------:R-:W-:Y:S01]  /*3e60*/  @!P0 FFMA.FTZ R2, R24, R19, R2 ;  /* 0x0000001318028223 */ /* 0x000fe20000010002 */
[----:B------:R-:W-:Y:S02]  /*3e70*/  @!P0 HADD2.F32 R8, -RZ, R3.H0_H0 ;  /* 0x20000003ff088230 */ /* 0x000fe40000004100 */
[-C--:B------:R-:W-:Y:S01]  /*3e80*/  @!P0 FMUL.FTZ R3, R18, R4.reuse ;  /* 0x0000000412038220 */ /* 0x080fe20000410000 */
[----:B------:R-:W-:Y:S01]  /*3e90*/  @!P0 FFMA.FTZ R18, R6, R4, -R30 ;  /* 0x0000000406128223 */ /* 0x000fe2000001081e */
[C---:B------:R-:W-:Y:S01]  /*3ea0*/  @!P0 FMUL.FTZ R29, R7.reuse, R26 ;  /* 0x0000001a071d8220 */ /* 0x040fe20000410000 */
[----:B------:R-:W-:Y:S01]  /*3eb0*/  @!P0 F2FP.F16.F32.PACK_AB R2, R2, R28 ;  /* 0x0000001c0202823e */ /* 0x000fe200000000ff */
[-C--:B------:R-:W-:Y:S01]  /*3ec0*/  @!P0 FMUL.FTZ R4, R7, R5.reuse ;  /* 0x0000000507048220 */ /* 0x080fe20000410000 */
[----:B------:R-:W-:Y:S01]  /*3ed0*/  @!P0 FFMA.FTZ R3, R25, R6, R3 ;  /* 0x0000000619038223 */ /* 0x000fe20000010003 */
[----:B------:R-:W-:Y:S01]  /*3ee0*/  @!P0 FFMA.FTZ R29, R8, R5, -R29 ;  /* 0x00000005081d8223 */ /* 0x000fe2000001081d */
[----:B------:R-:W-:Y:S01]  /*3ef0*/  @!P0 MOV R21, R2 ;  /* 0x0000000200158202 */ /* 0x000fe20000000f00 */
[----:B------:R-:W-:Y:S01]  /*3f00*/  @!P0 FFMA.FTZ R4, R26, R8, R4 ;  /* 0x000000081a048223 */ /* 0x000fe20000010004 */
[----:B------:R-:W-:Y:S02]  /*3f10*/  MOV R2, R69 ;  /* 0x0000004500027202 */ /* 0x000fe40000000f00 */
[----:B------:R-:W-:Y:S02]  /*3f20*/  @!P0 F2FP.F16.F32.PACK_AB R3, R3, R18 ;  /* 0x000000120303823e */ /* 0x000fe400000000ff */
[----:B------:R-:W-:Y:S02]  /*3f30*/  @!P0 F2FP.F16.F32.PACK_AB R4, R4, R29 ;  /* 0x0000001d0404823e */ /* 0x000fe400000000ff */
[----:B------:R-:W-:Y:S02]  /*3f40*/  @!P0 MOV R22, R3 ;  /* 0x0000000300168202 */ /* 0x000fe40000000f00 */
[----:B------:R-:W-:Y:S02]  /*3f50*/  @!P0 MOV R23, R4 ;  /* 0x0000000400178202 */ /* 0x000fe40000000f00 */
[----:B------:R-:W-:Y:S05]  /*3f60*/  MOV R3, R68 ;  /* 0x0000004400037202 */ /* 0x000fea0000000f00 */
[----:B------:R2:W-:Y:S02]  /*3f70*/  ST.E.128 desc[UR6][R2.64], R20 ;  /* 0x0000001402007985 */ /* 0x0005e4000c101d06 */
.L_x_6500:
[----:B------:R-:W-:Y:S05]  /*3f80*/  BSYNC.RECONVERGENT B0 ;  /* 0x0000000000007941 */ /* 0x000fea0003800200 */
.L_x_6499:
[----:B------:R-:W-:Y:S11]  /*3f90*/  ISETP.GE.AND P0, PT, R9, R38, PT ;  /* 0x000000260900720c */ /* 0x000ff60003f06270 */
[----:B------:R-:W-:Y:S02]  /*3fa0*/  @!UPT UIADD3 URZ, UPT, UPT, URZ, URZ, URZ ;  /* 0x000000fffffff290 */ /* 0x000fe4000fffe0ff */
[----:B------:R-:W-:Y:S05]  /*3fb0*/  @P0 BRA `(.L_x_6498) ;  /* 0x0000000000d40947 */ /* 0x000fea0003800000 */
[----:B--2---:R-:W-:Y:S02]  /*3fc0*/  MOV R2, R11 ;  /* 0x0000000b00027202 */ /* 0x004fe40000000f00 */
        /* <DEDUP_REMOVED lines=52> */
.L_x_6498:
[----:B------:R-:W-:Y:S05]  /*4310*/  BSYNC.RECONVERGENT B1 ;  /* 0x0000000000017941 */ /* 0x000fea0003800200 */
.L_x_6497:
        /* <DEDUP_REMOVED lines=30> */
[C---:B------:R-:W-:Y:S01]  /*4500*/  @!P0 FMUL.FTZ R2, R0.reuse, R25 ;  /* 0x0000001900028220 */ /* 0x040fe20000410000 */
[----:B------:R-:W-:Y:S02]  /*4510*/  @!P0 HADD2.F32 R24, -RZ, R24.H0_H0 ;  /* 0x20000018ff188230 */ /* 0x000fe40000004100 */
[-C--:B------:R-:W-:Y:S01]  /*4520*/  @!P0 FMUL.FTZ R0, R0, R19.reuse ;  /* 0x0000001300008220 */ /* 0x080fe20000410000 */
[----:B------:R-:W-:Y:S02]  /*4530*/  @!P0 HADD2.F32 R28, -RZ, R29.H1_H1 ;  /* 0x3000001dff1c8230 */ /* 0x000fe40000004100 */
[--C-:B------:R-:W-:Y:S02]  /*4540*/  @!P0 HADD2.F32 R4, -RZ, R3.reuse.H0_H0 ;  /* 0x20000003ff048230 */ /* 0x100fe40000004100 */
[----:B------:R-:W-:Y:S01]  /*4550*/  @!P0 FFMA.FTZ R29, R24, R19, -R2 ;  /* 0x00000013181d8223 */ /* 0x000fe20000010802 */
[----:B------:R-:W-:Y:S01]  /*4560*/  @!P0 MOV R19, R22 ;  /* 0x0000001600138202 */ /* 0x000fe20000000f00 */
[--C-:B------:R-:W-:Y:S02]  /*4570*/  @!P0 HADD2.F32 R2, -RZ, R18.reuse.H1_H1 ;  /* 0x30000012ff028230 */ /* 0x100fe40000004100 */
[----:B------:R-:W-:Y:S01]  /*4580*/  @!P0 FFMA.FTZ R0, R25, R24, R0 ;  /* 0x0000001819008223 */ /* 0x000fe20000010000 */
[----:B------:R-:W-:Y:S02]  /*4590*/  @!P0 HADD2.F32 R25, -RZ, R18.H0_H0 ;  /* 0x20000012ff198230 */ /* 0x000fe40000004100 */
[----:B------:R-:W-:Y:S01]  /*45a0*/  @!P0 HADD2.F32 R5, -RZ, R3.H1_H1 ;  /* 0x30000003ff058230 */ /* 0x000fe20000004100 */
[----:B------:R-:W-:Y:S01]  /*45b0*/  @!P0 MOV R3, R23 ;  /* 0x0000001700038202 */ /* 0x000fe20000000f00 */
[----:B------:R-:W-:Y:S01]  /*45c0*/  @!P0 FMUL.FTZ R36, R2, R26 ;  /* 0x0000001a02248220 */ /* 0x000fe20000410000 */
[----:B------:R-:W-:Y:S01]  /*45d0*/  @!P0 F2FP.F16.F32.PACK_AB R0, R0, R29 ;  /* 0x0000001d0000823e */ /* 0x000fe200000000ff */
[--C-:B------:R-:W-:Y:S02]  /*45e0*/  @!P0 HADD2.F32 R24, -RZ, R19.reuse.H1_H1 ;  /* 0x30000013ff188230 */ /* 0x100fe40000004100 */
[-C--:B------:R-:W-:Y:S01]  /*45f0*/  @!P0 FMUL.FTZ R2, R2, R8.reuse ;  /* 0x0000000802028220 */ /* 0x080fe20000410000 */
[----:B------:R-:W-:Y:S01]  /*4600*/  @!P0 FFMA.FTZ R36, R25, R8, -R36 ;  /* 0x0000000819248223 */ /* 0x000fe20000010824 */
[----:B------:R-:W-:Y:S01]  /*4610*/  @!P0 MOV R20, R0 ;  /* 0x0000000000148202 */ /* 0x000fe20000000f00 */
[----:B------:R-:W-:Y:S02]  /*4620*/  @!P0 HADD2.F32 R8, -RZ, R19.H0_H0 ;  /* 0x20000013ff088230 */ /* 0x000fe40000004100 */
[----:B------:R-:W-:Y:S01]  /*4630*/  @!P0 FMUL.FTZ R39, R24, R27 ;  /* 0x0000001b18278220 */ /* 0x000fe20000410000 */
[--C-:B------:R-:W-:Y:S02]  /*4640*/  @!P0 HADD2.F32 R18, -RZ, R3.reuse.H1_H1 ;  /* 0x30000003ff128230 */ /* 0x100fe40000004100 */
[----:B------:R-:W-:Y:S01]  /*4650*/  @!P0 FFMA.FTZ R2, R26, R25, R2 ;  /* 0x000000191a028223 */ /* 0x000fe20000010002 */
[----:B------:R-:W-:Y:S02]  /*4660*/  @!P0 HADD2.F32 R19, -RZ, R3.H0_H0 ;  /* 0x20000003ff138230 */ /* 0x000fe40000004100 */
[-C--:B------:R-:W-:Y:S01]  /*4670*/  @!P0 FMUL.FTZ R3, R24, R4.reuse ;  /* 0x0000000418038220 */ /* 0x080fe20000410000 */
[----:B------:R-:W-:Y:S01]  /*4680*/  @!P0 FFMA.FTZ R24, R8, R4, -R39 ;  /* 0x0000000408188223 */ /* 0x000fe20000010827 */
[----:B------:R-:W-:Y:S01]  /*4690*/  @!P0 FMUL.FTZ R37, R18, R28 ;  /* 0x0000001c12258220 */ /* 0x000fe20000410000 */
[----:B------:R-:W-:Y:S01]  /*46a0*/  @!P0 F2FP.F16.F32.PACK_AB R2, R2, R36 ;  /* 0x000000240202823e */ /* 0x000fe200000000ff */
[-C--:B------:R-:W-:Y:S01]  /*46b0*/  @!P0 FMUL.FTZ R4, R18, R5.reuse ;  /* 0x0000000512048220 */ /* 0x080fe20000410000 */
[----:B------:R-:W-:Y:S01]  /*46c0*/  @!P0 FFMA.FTZ R3, R27, R8, R3 ;  /* 0x000000081b038223 */ /* 0x000fe20000010003 */
[----:B------:R-:W-:Y:S01]  /*46d0*/  @!P0 FFMA.FTZ R37, R19, R5, -R37 ;  /* 0x0000000513258223 */ /* 0x000fe20000010825 */
[----:B------:R-:W-:Y:S01]  /*46e0*/  @!P0 MOV R21, R2 ;  /* 0x0000000200158202 */ /* 0x000fe20000000f00 */
[----:B------:R-:W-:Y:S02]  /*46f0*/  @!P0 FFMA.FTZ R4, R28, R19, R4 ;  /* 0x000000131c048223 */ /* 0x000fe40000010004 */
[----:B------:R-:W-:Y:S03]  /*4700*/  @!P0 F2FP.F16.F32.PACK_AB R3, R3, R24 ;  /* 0x000000180303823e */ /* 0x000fe600000000ff */
[----:B------:R-:W-:Y:S02]  /*4710*/  @!P0 F2FP.F16.F32.PACK_AB R4, R4, R37 ;  /* 0x000000250404823e */ /* 0x000fe400000000ff */
[----:B------:R-:W-:Y:S02]  /*4720*/  @!P0 MOV R22, R3 ;  /* 0x0000000300168202 */ /* 0x000fe40000000f00 */
[----:B------:R-:W-:Y:S05]  /*4730*/  @!P0 MOV R23, R4 ;  /* 0x0000000400178202 */ /* 0x000fea0000000f00 */
[----:B------:R4:W-:Y:S02]  /*4740*/  ST.E.128 desc[UR6][R30.64], R20 ;  /* 0x000000141e007985 */ /* 0x0009e4000c101d06 */
.L_x_6504:
[----:B------:R-:W-:Y:S05]  /*4750*/  BSYNC.RECONVERGENT B0 ;  /* 0x0000000000007941 */ /* 0x000fea0003800200 */
.L_x_6503:
        /* <DEDUP_REMOVED lines=53> */
.L_x_6502:
[----:B------:R-:W-:Y:S05]  /*4ab0*/  BSYNC.RECONVERGENT B1 ;  /* 0x0000000000017941 */ /* 0x000fea0003800200 */
.L_x_6501:
        /* <DEDUP_REMOVED lines=66> */
.L_x_6508:
[----:B------:R-:W-:Y:S05]  /*4ee0*/  BSYNC.RECONVERGENT B0 ;  /* 0x0000000000007941 */ /* 0x000fea0003800200 */
.L_x_6507:
        /* <DEDUP_REMOVED lines=11> */
[----:B----4-:R-:W-:Y:S02]  /*4fa0*/  @!P0 HADD2.F32 R24, -RZ, R28.H0_H0 ;  /* 0x2000001cff188230 */ /* 0x010fe40000004100 */
[--C-:B------:R-:W-:Y:S02]  /*4fb0*/  @!P0 HADD2.F32 R2, -RZ, R0.reuse.H1_H1 ;  /* 0x30000000ff028230 */ /* 0x100fe40000004100 */
[----:B------:R-:W-:Y:S02]  /*4fc0*/  @!P0 HADD2.F32 R5, -RZ, R3.H1_H1 ;  /* 0x30000003ff058230 */ /* 0x000fe40000004100 */
[----:B------:R-:W-:Y:S02]  /*4fd0*/  @!P0 HADD2.F32 R25, -RZ, R0.H0_H0 ;  /* 0x20000000ff198230 */ /* 0x000fe40000004100 */
[C---:B------:R-:W-:Y:S01]  /*4fe0*/  @!P0 FMUL.FTZ R3, R2.reuse, R24 ;  /* 0x0000001802038220 */ /* 0x040fe20000410000 */
[----:B------:R-:W-:Y:S02]  /*4ff0*/  @!P0 HADD2.F32 R26, -RZ, R28.H1_H1 ;  /* 0x3000001cff1a8230 */ /* 0x000fe40000004100 */
[-C--:B------:R-:W-:Y:S01]  /*5000*/  @!P0 FMUL.FTZ R0, R2, R19.reuse ;  /* 0x0000001302008220 */ /* 0x080fe20000410000 */
[--C-:B------:R-:W-:Y:S02]  /*5010*/  @!P0 HADD2.F32 R27, -RZ, R29.reuse.H0_H0 ;  /* 0x2000001dff1b8230 */ /* 0x100fe40000004100 */
[----:B------:R-:W-:Y:S02]  /*5020*/  @!P0 HADD2.F32 R28, -RZ, R29.H1_H1 ;  /* 0x3000001dff1c8230 */ /* 0x000fe40000004100 */
[----:B------:R-:W-:Y:S01]  /*5030*/  @!P0 FFMA.FTZ R29, R25, R19, -R3 ;  /* 0x00000013191d8223 */ /* 0x000fe20000010803 */
[----:B------:R-:W-:Y:S01]  /*5040*/  @!P0 MOV R19, R22 ;  /* 0x0000001600138202 */ /* 0x000fe20000000f00 */
[--C-:B------:R-:W-:Y:S01]  /*5050*/  @!P0 HADD2.F32 R2, -RZ, R18.reuse.H1_H1 ;  /* 0x30000012ff028230 */ /* 0x100fe20000004100 */
[----:B------:R-:W-:Y:S01]  /*5060*/  @!P0 MOV R3, R23 ;  /* 0x0000001700038202 */ /* 0x000fe20000000f00 */
[----:B------:R-:W-:Y:S01]  /*5070*/  @!P0 FFMA.FTZ R0, R24, R25, R0 ;  /* 0x0000001918008223 */ /* 0x000fe20000010000 */
        /* <DEDUP_REMOVED lines=26> */
.L_x_6506:
[----:B------:R-:W-:Y:S05]  /*5220*/  BSYNC.RECONVERGENT B1 ;  /* 0x0000000000017941 */ /* 0x000fea0003800200 */
.L_x_6505:
[----:B------:R-:W-:Y:S04]  /*5230*/  BSSY.RECONVERGENT B1, `(.L_x_6509) ;  /* 0x000007a000017945 */ /* 0x000fe80003800200 */
[----:B------:R-:W-:Y:S05]  /*5240*/  @P6 BRA `(.L_x_6510) ;  /* 0x0000000400e06947 */ /* 0x000fea0003800000 */
[----:B------:R-:W-:Y:S01]  /*5250*/  IMAD.MOV.U32 R108, RZ, RZ, R11 ;  /* 0x000000ffff6c7224 */ /* 0x000fe200078e000b */
[----:B-----5:R-:W-:Y:S01]  /*5260*/  ISETP.GE.AND P6, PT, R14, R38, PT ;  /* 0x000000260e00720c */ /* 0x020fe20003fc6270 */
[----:B------:R-:W-:Y:S01]  /*5270*/  IMAD.MOV.U32 R109, RZ, RZ, R10 ;  /* 0x000000ffff6d7224 */ /* 0x000fe200078e000a */
[C---:B------:R-:W-:Y:S01]  /*5280*/  LEA R24, P0, R12.reuse, R6, 0x6 ;  /* 0x000000060c187211 */ /* 0x040fe200078030ff */
[----:B--2---:R-:W-:Y:S01]  /*5290*/  IMAD.MOV.U32 R41, RZ, RZ, R68 ;  /* 0x000000ffff297224 */ /* 0x004fe200078e0044 */
[----:B------:R-:W-:Y:S01]  /*52a0*/  MOV R40, R69 ;  /* 0x0000004500287202 */ /* 0x000fe20000000f00 */
[----:B---3--:R-:W-:Y:S01]  /*52b0*/  IMAD R2, R105, 0x60, RZ ;  /* 0x0000006069027824 */ /* 0x008fe200078e02ff */
[----:B------:R-:W-:Y:S01]  /*52c0*/  LEA.HI.X.SX32 R25, R12, R7, 0x6, P0 ;  /* 0x000000070c197211 */ /* 0x000fe200000f36ff */
[----:B------:R-:W-:Y:S01]  /*52d0*/  IMAD.WIDE.U32 R108, R104, 0x60, R108 ;  /* 0x00000060686c7825 */ /* 0x000fe200078e006c */
[----:B------:R-:W-:Y:S01]  /*52e0*/  LEA R36, P0, R12, R32, 0x6 ;  /* 0x000000200c247211 */ /* 0x000fe200078030ff */
[----:B------:R-:W-:Y:S01]  /*52f0*/  BSSY.RECONVERGENT B0, `(.L_x_6511) ;  /* 0x000003a000007945 */ /* 0x000fe20003800200 */
[----:B------:R-:W-:Y:S01]  /*5300*/  ISETP.GE.AND P1, PT, R9, R38, PT ;  /* 0x000000260900720c */ /* 0x000fe20003f26270 */
[----:B------:R-:W-:Y:S01]  /*5310*/  IMAD R0, R205, 0x60, RZ ;  /* 0x00000060cd007824 */ /* 0x000fe200078e02ff */
[----:B------:R-:W-:Y:S01]  /*5320*/  IADD3 R109, PT, PT, R109, R2, RZ ;  /* 0x000000026d6d7210 */ /* 0x000fe20007ffe0ff */
[----:B------:R-:W-:Y:S01]  /*5330*/  IMAD.WIDE.U32 R40, R204, 0x60, R40 ;  /* 0x00000060cc287825 */ /* 0x000fe200078e0028 */
[----:B------:R-:W-:Y:S03]  /*5340*/  LEA.HI.X.SX32 R37, R12, R33, 0x6, P0 ;  /* 0x000000210c257211 */ /* 0x000fe600000f36ff */
[----:B------:R-:W-:Y:S01]  /*5350*/  IMAD.IADD R41, R41, 0x1, R0 ;  /* 0x0000000129297824 */ /* 0x000fe200078e0200 */
[----:B------:R-:W-:Y:S06]  /*5360*/  @P6 BRA `(.L_x_6512) ;  /* 0x0000000000c86947 */ /* 0x000fec0003800000 */
[----:B------:R-:W-:Y:S01]  /*5370*/  ISETP.GE.AND P0, PT, R14, R13, PT ;  /* 0x0000000d0e00720c */ /* 0x000fe20003f06270 */
[----:B----4-:R-:W2:Y:S11]  /*5380*/  LD.E.128 R20, desc[UR6][R108.64] ;  /* 0x000000066c147980 */ /* 0x010eb6000c101d00 */
        /* <DEDUP_REMOVED lines=48> */
.L_x_6512:
[----:B------:R-:W-:Y:S05]  /*5690*/  BSYNC.RECONVERGENT B0 ;  /* 0x0000000000007941 */ /* 0x000fea0003800200 */
.L_x_6511:
        /* <DEDUP_REMOVED lines=51> */
.L_x_6510:
[----:B------:R-:W-:Y:S05]  /*59d0*/  BSYNC.RECONVERGENT B1 ;  /* 0x0000000000017941 */ /* 0x000fea0003800200 */
.L_x_6509:
[----:B------:R-:W-:Y:S04]  /*59e0*/  BSSY.RECONVERGENT B1, `(.L_x_6513) ;  /* 0x0000072000017945 */ /* 0x000fe80003800200 */
[----:B------:R-:W-:Y:S05]  /*59f0*/  @!P5 BRA `(.L_x_6514) ;  /* 0x0000000400c0d947 */ /* 0x000fea0003800000 */
[-C--:B-----5:R-:W-:Y:S01]  /*5a00*/  ISETP.GE.AND P6, PT, R14, R38.reuse, PT ;  /* 0x000000260e00720c */ /* 0x0a0fe20003fc6270 */
        /* <DEDUP_REMOVED lines=59> */
.L_x_6516:
[----:B------:R-:W-:Y:S05]  /*5dc0*/  BSYNC.RECONVERGENT B0 ;  /* 0x0000000000007941 */ /* 0x000fea0003800200 */
.L_x_6515:
        /* <DEDUP_REMOVED lines=51> */
.L_x_6514:
[----:B------:R-:W-:Y:S05]  /*6100*/  BSYNC.RECONVERGENT B1 ;  /* 0x0000000000017941 */ /* 0x000fea0003800200 */
.L_x_6513:
[----:B------:R-:W-:Y:S04]  /*6110*/  BSSY.RECONVERGENT B1, `(.L_x_6517) ;  /* 0x000007a000017945 */ /* 0x000fe80003800200 */
[----:B------:R-:W-:Y:S05]  /*6120*/  @!P4 BRA `(.L_x_6518) ;  /* 0x0000000400e0c947 */ /* 0x000fea0003800000 */
[----:B------:R-:W-:Y:S01]  /*6130*/  IMAD.MOV.U32 R108, RZ, RZ, R11 ;  /* 0x000000ffff6c7224 */ /* 0x000fe200078e000b */
[----:B-----5:R-:W-:Y:S01]  /*6140*/  ISETP.GE.AND P5, PT, R14, R38, PT ;  /* 0x000000260e00720c */ /* 0x020fe20003fa6270 */
[----:B------:R-:W-:Y:S01]  /*6150*/  IMAD.MOV.U32 R109, RZ, RZ, R10 ;  /* 0x000000ffff6d7224 */ /* 0x000fe200078e000a */
[----:B--2---:R-:W-:Y:S01]  /*6160*/  MOV R40, R69 ;  /* 0x0000004500287202 */ /* 0x004fe20000000f00 */
[----:B------:R-:W-:Y:S01]  /*6170*/  IMAD.MOV.U32 R41, RZ, RZ, R68 ;  /* 0x000000ffff297224 */ /* 0x000fe200078e0044 */
[C---:B------:R-:W-:Y:S01]  /*6180*/  LEA R24, P4, R12.reuse, R6, 0x7 ;  /* 0x000000060c187211 */ /* 0x040fe200078838ff */
[----:B---3--:R-:W-:Y:S01]  /*6190*/  IMAD R2, R105, 0xa0, RZ ;  /* 0x000000a069027824 */ /* 0x008fe200078e02ff */
[----:B------:R-:W-:Y:S01]  /*61a0*/  LEA R36, P0, R12, R32, 0x7 ;  /* 0x000000200c247211 */ /* 0x000fe200078038ff */
[----:B------:R-:W-:Y:S01]  /*61b0*/  IMAD.WIDE.U32 R108, R104, 0xa0, R108 ;  /* 0x000000a0686c7825 */ /* 0x000fe200078e006c */
[----:B------:R-:W-:Y:S01]  /*61c0*/  ISETP.GE.AND P1, PT, R9, R38, PT ;  /* 0x000000260900720c */ /* 0x000fe20003f26270 */
[----:B------:R-:W-:Y:S01]  /*61d0*/  BSSY.RECONVERGENT B0, `(.L_x_6519) ;  /* 0x000003a000007945 */ /* 0x000fe20003800200 */
[----:B------:R-:W-:Y:S01]  /*61e0*/  LEA.HI.X.SX32 R25, R12, R7, 0x7, P4 ;  /* 0x000000070c197211 */ /* 0x000fe200020f3eff */
        /* <DEDUP_REMOVED lines=56> */
.L_x_6520:
[----:B------:R-:W-:Y:S05]  /*6570*/  BSYNC.RECONVERGENT B0 ;  /* 0x0000000000007941 */ /* 0x000fea0003800200 */
.L_x_6519:
        /* <DEDUP_REMOVED lines=51> */
.L_x_6518:
[----:B------:R-:W-:Y:S05]  /*68b0*/  BSYNC.RECONVERGENT B1 ;  /* 0x0000000000017941 */ /* 0x000fea0003800200 */
.L_x_6517:
[----:B------:R-:W-:Y:S04]  /*68c0*/  BSSY.RECONVERGENT B1, `(.L_x_6521) ;  /* 0x0000078000017945 */ /* 0x000fe80003800200 */
[----:B------:R-:W-:Y:S05]  /*68d0*/  @!P3 BRA `(.L_x_6522) ;  /* 0x0000000400d8b947 */ /* 0x000fea0003800000 */
[----:B--23--:R-:W-:Y:S01]  /*68e0*/  IMAD R2, R105, 0xc0, RZ ;  /* 0x000000c069027824 */ /* 0x00cfe200078e02ff */
[----:B-----5:R-:W-:Y:S01]  /*68f0*/  ISETP.GE.AND P0, PT, R14, R38, PT ;  /* 0x000000260e00720c */ /* 0x020fe20003f06270 */
[----:B------:R-:W-:Y:S01]  /*6900*/  IMAD R0, R205, 0xc0, RZ ;  /* 0x000000c0cd007824 */ /* 0x000fe200078e02ff */
[----:B------:R-:W-:Y:S01]  /*6910*/  MOV R108, R11 ;  /* 0x0000000b006c7202 */ /* 0x000fe20000000f00 */
[C---:B------:R-:W-:Y:S01]  /*6920*/  IMAD.WIDE R24, R12.reuse, 0xa0, R6 ;  /* 0x000000a00c187825 */ /* 0x040fe200078e0206 */
[----:B------:R-:W-:Y:S01]  /*6930*/  MOV R109, R10 ;  /* 0x0000000a006d7202 */ /* 0x000fe20000000f00 */
[----:B------:R-:W-:Y:S01]  /*6940*/  BSSY.RECONVERGENT B0, `(.L_x_6523) ;  /* 0x000003c000007945 */ /* 0x000fe20003800200 */
[----:B------:R-:W-:Y:S01]  /*6950*/  MOV R40, R69 ;  /* 0x0000004500287202 */ /* 0x000fe20000000f00 */
[----:B------:R-:W-:Y:S01]  /*6960*/  IMAD.WIDE R36, R12, 0xa0, R32 ;  /* 0x000000a00c247825 */ /* 0x000fe200078e0220 */
[----:B------:R-:W-:Y:S02]  /*6970*/  MOV R41, R68 ;  /* 0x0000004400297202 */ /* 0x000fe40000000f00 */
[----:B------:R-:W-:Y:S01]  /*6980*/  ISETP.GE.AND P1, PT, R9, R38, PT ;  /* 0x000000260900720c */ /* 0x000fe20003f26270 */
[----:B------:R-:W-:Y:S04]  /*6990*/  IMAD.WIDE.U32 R108, R104, 0xc0, R108 ;  /* 0x000000c0686c7825 */ /* 0x000fe800078e006c */
[----:B------:R-:W-:Y:S01]  /*69a0*/  IMAD.WIDE.U32 R40, R204, 0xc0, R40 ;  /* 0x000000c0cc287825 */ /* 0x000fe200078e0028 */
[----:B------:R-:W-:Y:S04]  /*69b0*/  IADD3 R109, PT, PT, R109, R2, RZ ;  /* 0x000000026d6d7210 */ /* 0x000fe80007ffe0ff */
[----:B------:R-:W-:Y:S01]  /*69c0*/  IADD3 R41, PT, PT, R41, R0, RZ ;  /* 0x0000000029297210 */ /* 0x000fe20007ffe0ff */
        /* <DEDUP_REMOVED lines=51> */
.L_x_6524:
[----:B------:R-:W-:Y:S05]  /*6d00*/  BSYNC.RECONVERGENT B0 ;  /* 0x0000000000007941 */ /* 0x000fea0003800200 */
.L_x_6523:
        /* <DEDUP_REMOVED lines=51> */
.L_x_6522:
[----:B------:R-:W-:Y:S05]  /*7040*/  BSYNC.RECONVERGENT B1 ;  /* 0x0000000000017941 */ /* 0x000fea0003800200 */
.L_x_6521:
[----:B------:R-:W-:Y:S04]  /*7050*/  BSSY.RECONVERGENT B1, `(.L_x_6525) ;  /* 0x0000079000017945 */ /* 0x000fe80003800200 */
[----:B------:R-:W-:Y:S05]  /*7060*/  @!P2 BRA `(.L_x_6526) ;  /* 0x0000000400dca947 */ /* 0x000fea0003800000 */
[----:B------:R-:W-:Y:S01]  /*7070*/  IMAD R39, R105, 0xe0, RZ ;  /* 0x000000e069277824 */ /* 0x000fe200078e02ff */
[----:B-----5:R-:W-:Y:S01]  /*7080*/  ISETP.GE.AND P0, PT, R14, R38, PT ;  /* 0x000000260e00720c */ /* 0x020fe20003f06270 */
[----:B------:R-:W-:Y:S01]  /*7090*/  IMAD R0, R205, 0xe0, RZ ;  /* 0x000000e0cd007824 */ /* 0x000fe200078e02ff */
[----:B--23--:R-:W-:Y:S01]  /*70a0*/  MOV R2, R11 ;  /* 0x0000000b00027202 */ /* 0x00cfe20000000f00 */
[C---:B------:R-:W-:Y:S01]  /*70b0*/  IMAD.WIDE R6, R12.reuse, 0xc0, R6 ;  /* 0x000000c00c067825 */ /* 0x040fe200078e0206 */
[----:B------:R-:W-:Y:S01]  /*70c0*/  MOV R3, R10 ;  /* 0x0000000a00037202 */ /* 0x000fe20000000f00 */
[----:B------:R-:W-:Y:S01]  /*70d0*/  BSSY.RECONVERGENT B0, `(.L_x_6527) ;  /* 0x000003d000007945 */ /* 0x000fe20003800200 */
[----:B----4-:R-:W-:Y:S01]  /*70e0*/  MOV R30, R69 ;  /* 0x00000045001e7202 */ /* 0x010fe20000000f00 */
[----:B------:R-:W-:Y:S01]  /*70f0*/  IMAD.WIDE R32, R12, 0xc0, R32 ;  /* 0x000000c00c207825 */ /* 0x000fe200078e0220 */
[----:B------:R-:W-:Y:S02]  /*7100*/  MOV R31, R68 ;  /* 0x00000044001f7202 */ /* 0x000fe40000000f00 */
[----:B------:R-:W-:Y:S01]  /*7110*/  ISETP.GE.AND P1, PT, R9, R38, PT ;  /* 0x000000260900720c */ /* 0x000fe20003f26270 */
[----:B------:R-:W-:Y:S04]  /*7120*/  IMAD.WIDE.U32 R2, R104, 0xe0, R2 ;  /* 0x000000e068027825 */ /* 0x000fe800078e0002 */
[----:B------:R-:W-:Y:S01]  /*7130*/  IMAD.WIDE.U32 R30, R204, 0xe0, R30 ;  /* 0x000000e0cc1e7825 */ /* 0x000fe200078e001e */
[----:B------:R-:W-:Y:S02]  /*7140*/  IADD3 R39, PT, PT, R3, R39, RZ ;  /* 0x0000002703277210 */ /* 0x000fe40007ffe0ff */
[----:B------:R-:W-:Y:S02]  /*7150*/  MOV R38, R2 ;  /* 0x0000000200267202 */ /* 0x000fe40000000f00 */
[----:B------:R-:W-:Y:S01]  /*7160*/  IADD3 R31, PT, PT, R31, R0, RZ ;  /* 0x000000001f1f7210 */ /* 0x000fe20007ffe0ff */
[----:B------:R-:W-:Y:S06]  /*7170*/  @P0 BRA `(.L_x_6528) ;  /* 0x0000000000c80947 */ /* 0x000fec0003800000 */
[----:B------:R-:W-:Y:S01]  /*7180*/  ISETP.GE.AND P0, PT, R14, R13, PT ;  /* 0x0000000d0e00720c */ /* 0x000fe20003f06270 */
[----:B------:R-:W2:Y:S11]  /*7190*/  LD.E.128 R20, desc[UR6][R38.64] ;  /* 0x0000000626147980 */ /* 0x000eb6000c101d00 */
        /* <DEDUP_REMOVED lines=48> */
.L_x_6528:
[----:B------:R-:W-:Y:S05]  /*74a0*/  BSYNC.RECONVERGENT B0 ;  /* 0x0000000000007941 */ /* 0x000fea0003800200 */
.L_x_6527:
        /* <DEDUP_REMOVED lines=11> */
[----:B----4-:R-:W-:Y:S02]  /*7560*/  @!P0 HADD2.F32 R13, -RZ, R32.H0_H0 ;  /* 0x20000020ff0d8230 */ /* 0x010fe40000004100 */
[--C-:B------:R-:W-:Y:S02]  /*7570*/  @!P0 HADD2.F32 R2, -RZ, R0.reuse.H1_H1 ;  /* 0x30000000ff028230 */ /* 0x100fe40000004100 */
[----:B------:R-:W-:Y:S02]  /*7580*/  @!P0 HADD2.F32 R18, -RZ, R0.H0_H0 ;  /* 0x20000000ff128230 */ /* 0x000fe40000004100 */
        /* <DEDUP_REMOVED lines=8> */
[----:B------:R-:W-:Y:S01]  /*7610*/  @!P0 FMUL.FTZ R27, R2, R19 ;  /* 0x00000013021b8220 */ /* 0x000fe20000410000 */
[----:B------:R-:W-:Y:S01]  /*7620*/  @!P0 HADD2.F32 R5, -RZ, R3.H1_H1 ;  /* 0x30000003ff058230 */ /* 0x000fe20000004100 */
[----:B------:R-:W-:Y:S01]  /*7630*/  @!P0 MOV R3, R23 ;  /* 0x0000001700038202 */ /* 0x000fe20000000f00 */
[--C-:B------:R-:W-:Y:S01]  /*7640*/  @!P0 HADD2.F32 R24, -RZ, R33.reuse.H0_H0 ;  /* 0x20000021ff188230 */ /* 0x100fe20000004100 */
[----:B------:R-:W-:Y:S01]  /*7650*/  @!P0 F2FP.F16.F32.PACK_AB R0, R0, R26 ;  /* 0x0000001a0000823e */ /* 0x000fe200000000ff */
[--C-:B------:R-:W-:Y:S02]  /*7660*/  @!P0 HADD2.F32 R13, -RZ, R8.reuse.H1_H1 ;  /* 0x30000008ff0d8230 */ /* 0x100fe40000004100 */
[-C--:B------:R-:W-:Y:S01]  /*7670*/  @!P0 FFMA.FTZ R27, R18, R6.reuse, -R27 ;  /* 0x00000006121b8223 */ /* 0x080fe2000001081b */
[----:B------:R-:W-:Y:S01]  /*7680*/  @!P0 FMUL.FTZ R2, R2, R6 ;  /* 0x0000000602028220 */ /* 0x000fe20000410000 */
[----:B------:R-:W-:Y:S01]  /*7690*/  @!P0 MOV R20, R0 ;  /* 0x0000000000148202 */ /* 0x000fe20000000f00 */
[----:B------:R-:W-:Y:S02]  /*76a0*/  @!P0 HADD2.F32 R6, -RZ, R8.H0_H0 ;  /* 0x20000008ff068230 */ /* 0x000fe40000004100 */
[----:B------:R-:W-:Y:S01]  /*76b0*/  @!P0 FMUL.FTZ R29, R13, R24 ;  /* 0x000000180d1d8220 */ /* 0x000fe20000410000 */
[----:B------:R-:W-:Y:S02]  /*76c0*/  @!P0 HADD2.F32 R25, -RZ, R33.H1_H1 ;  /* 0x30000021ff198230 */ /* 0x000fe40000004100 */
[----:B------:R-:W-:Y:S01]  /*76d0*/  @!P0 FFMA.FTZ R2, R19, R18, R2 ;  /* 0x0000001213028223 */ /* 0x000fe20000010002 */
[--C-:B------:R-:W-:Y:S02]  /*76e0*/  @!P0 HADD2.F32 R7, -RZ, R3.reuse.H1_H1 ;  /* 0x30000003ff078230 */ /* 0x100fe40000004100 */
[----:B------:R-:W-:Y:S02]  /*76f0*/  @!P0 HADD2.F32 R8, -RZ, R3.H0_H0 ;  /* 0x20000003ff088230 */ /* 0x000fe40000004100 */
[-C--:B------:R-:W-:Y:S01]  /*7700*/  @!P0 FMUL.FTZ R3, R13, R4.reuse ;  /* 0x000000040d038220 */ /* 0x080fe20000410000 */
[----:B------:R-:W-:Y:S01]  /*7710*/  @!P0 F2FP.F16.F32.PACK_AB R2, R2, R27 ;  /* 0x0000001b0202823e */ /* 0x000fe200000000ff */
[----:B------:R-:W-:Y:S01]  /*7720*/  @!P0 FFMA.FTZ R13, R6, R4, -R29 ;  /* 0x00000004060d8223 */ /* 0x000fe2000001081d */
[C---:B------:R-:W-:Y:S01]  /*7730*/  @!P0 FMUL.FTZ R28, R7.reuse, R25 ;  /* 0x00000019071c8220 */ /* 0x040fe20000410000 */
[-C--:B------:R-:W-:Y:S01]  /*7740*/  @!P0 FMUL.FTZ R4, R7, R5.reuse ;  /* 0x0000000507048220 */ /* 0x080fe20000410000 */
[----:B------:R-:W-:Y:S01]  /*7750*/  @!P0 MOV R21, R2 ;  /* 0x0000000200158202 */ /* 0x000fe20000000f00 */
[----:B------:R-:W-:Y:S01]  /*7760*/  @!P0 FFMA.FTZ R3, R24, R6, R3 ;  /* 0x0000000618038223 */ /* 0x000fe20000010003 */
[----:B------:R-:W-:Y:S01]  /*7770*/  @!P0 FFMA.FTZ R28, R8, R5, -R28 ;  /* 0x00000005081c8223 */ /* 0x000fe2000001081c */
[----:B------:R-:W-:Y:S03]  /*7780*/  @!P0 FFMA.FTZ R4, R25, R8, R4 ;  /* 0x0000000819048223 */ /* 0x000fe60000010004 */
[----:B------:R-:W-:Y:S02]  /*7790*/  @!P0 F2FP.F16.F32.PACK_AB R3, R3, R13 ;  /* 0x0000000d0303823e */ /* 0x000fe400000000ff */
[----:B------:R-:W-:Y:S02]  /*77a0*/  @!P0 F2FP.F16.F32.PACK_AB R4, R4, R28 ;  /* 0x0000001c0404823e */ /* 0x000fe400000000ff */
[----:B------:R-:W-:Y:S02]  /*77b0*/  @!P0 MOV R22, R3 ;  /* 0x0000000300168202 */ /* 0x000fe40000000f00 */
[----:B------:R-:W-:Y:S05]  /*77c0*/  @!P0 MOV R23, R4 ;  /* 0x0000000400178202 */ /* 0x000fea0000000f00 */
[----:B------:R2:W-:Y:S02]  /*77d0*/  ST.E.128 desc[UR6][R30.64+0x80], R20 ;  /* 0x000080141e007985 */ /* 0x0005e4000c101d06 */
.L_x_6526:
[----:B------:R-:W-:Y:S05]  /*77e0*/  BSYNC.RECONVERGENT B1 ;  /* 0x0000000000017941 */ /* 0x000fea0003800200 */
.L_x_6525:
[----:B------:R-:W3:Y:S02]  /*77f0*/  LD.E R0, desc[UR6][R132.64+0xd0] ;  /* 0x0000d00684007980 */ /* 0x000ee4000c101900 */
[----:B---3--:R-:W-:Y:S05]  /*7800*/  IMAD.U32 R0, R0, -0x40, RZ ;  /* 0xffffffc000007824 */ /* 0x008fea00078e00ff */
[C---:B------:R-:W-:Y:S02]  /*7810*/  LEA R16, P1, R0.reuse, R16, 0x1 ;  /* 0x0000001000107211 */ /* 0x040fe400078208ff */
[C---:B------:R-:W-:Y:S02]  /*7820*/  LEA R34, P0, R0.reuse, R34, 0x1 ;  /* 0x0000002200227211 */ /* 0x040fe400078008ff */
[C---:B------:R-:W-:Y:S02]  /*7830*/  LEA.HI.X.SX32 R17, R0.reuse, R17, 0x1, P1 ;  /* 0x0000001100117211 */ /* 0x040fe400008f0eff */
[----:B------:R-:W-:Y:S01]  /*7840*/  LEA.HI.X.SX32 R35, R0, R35, 0x1, P0 ;  /* 0x0000002300237211 */ /* 0x000fe200000f0eff */
[----:B------:R-:W-:Y:S05]  /*7850*/  BRA `(.L_x_6495) ;  /* 0x0000006000b87947 */ /* 0x000fea0003800000 */
.L_x_6496:
        /* <DEDUP_REMOVED lines=12> */
[----:B------:R-:W-:Y:S11]  /*7920*/  ISETP.GE.AND P0, PT, R14, R13, PT ;  /* 0x0000000d0e00720c */ /* 0x000ff60003f06270 */
[----:B------:R-:W-:Y:S02]  /*7930*/  @!UPT UIADD3 URZ, UPT, UPT, URZ, URZ, URZ ;  /* 0x000000fffffff290 */ /* 0x000fe4000fffe0ff */
[----:B------:R-:W-:Y:S04]  /*7940*/  @!P0 ISETP.GT.AND P1, PT, R19, RZ, PT ;  /* 0x000000ff1300820c */ /* 0x000fe80003f24270 */
[----:B------:R-:W-:Y:S02]  /*7950*/  @!P0 SEL R2, R18, RZ, !P1 ;  /* 0x000000ff12028207 */ /* 0x000fe40004800000 */
[----:B------:R-:W-:Y:S02]  /*7960*/  @!P0 SEL R0, R97, RZ, !P1 ;  /* 0x000000ff61008207 */ /* 0x000fe40004800000 */
[----:B------:R-:W-:Y:S02]  /*7970*/  @!P0 SHF.L.U32 R28, R2, 0x1, RZ ;  /* 0x00000001021c8819 */ /* 0x000fe400000006ff */
[----:B------:R-:W-:Y:S02]  /*7980*/  @!P0 SEL R4, R20, R18, P1 ;  /* 0x0000001214048207 */ /* 0x000fe40000800000 */
[----:B------:R-:W-:Y:S02]  /*7990*/  @!P0 IADD3 R24, P1, PT, R28, R65, RZ ;  /* 0x000000411c188210 */ /* 0x000fe40007f3e0ff */
[----:B------:R-:W-:Y:S04]  /*79a0*/  @!P0 SHF.L.U64.HI R0, R2, 0x1, R0 ;  /* 0x0000000102008819 */ /* 0x000fe80000010200 */
[----:B------:R-:W-:Y:S02]  /*79b0*/  @!P0 IADD3.X R25, PT, PT, R0, R64, RZ, P1, !PT ;  /* 0x0000004000198210 */ /* 0x000fe40000ffe4ff */
[----:B------:R-:W-:Y:S04]  /*79c0*/  @!P0 IADD3 R28, P1, PT, R28, R67, RZ ;  /* 0x000000431c1c8210 */ /* 0x000fe80007f3e0ff */
[----:B------:R-:W2:Y:S01]  /*79d0*/  @!P0 LD.E.128 R24, desc[UR6][R24.64] ;  /* 0x0000000618188980 */ /* 0x000ea2000c101d00 */
[----:B------:R-:W-:Y:S02]  /*79e0*/  @!P0 IADD3.X R29, PT, PT, R0, R66, RZ, P1, !PT ;  /* 0x00000042001d8210 */ /* 0x000fe40000ffe4ff */
[----:B------:R-:W-:Y:S05]  /*79f0*/  ISETP.GT.AND P1, PT, R19, RZ, !P0 ;  /* 0x000000ff1300720c */ /* 0x000fea0004724270 */
[----:B------:R-:W3:Y:S01]  /*7a00*/  @!P0 LD.E.128 R36, desc[UR6][R28.64] ;  /* 0x000000061c248980 */ /* 0x000ee2000c101d00 */
[--C-:B--2---:R-:W-:Y:S02]  /*7a10*/  @!P0 HADD2.F32 R23, -RZ, R26.reuse.H0_H0 ;  /* 0x2000001aff178230 */ /* 0x104fe40000004100 */
[----:B------:R-:W-:Y:S01]  /*7a20*/  @!P0 HADD2.F32 R22, -RZ, R26.H1_H1 ;  /* 0x3000001aff168230 */ /* 0x000fe20000004100 */
[----:B------:R-:W-:Y:S01]  /*7a30*/  MOV R26, R11 ;  /* 0x0000000b001a7202 */ /* 0x000fe20000000f00 */
[--C-:B------:R-:W-:Y:S03]  /*7a40*/  @!P0 HADD2.F32 R21, -RZ, R27.reuse.H0_H0 ;  /* 0x2000001bff158230 */ /* 0x100fe60000004100 */
[----:B------:R-:W-:Y:S01]  /*7a50*/  @P1 FADD.FTZ R23, -R23, -RZ ;  /* 0x800000ff17171221 */ /* 0x000fe20000010100 */
[----:B------:R-:W-:Y:S01]  /*7a60*/  @!P0 HADD2.F32 R8, -RZ, R27.H1_H1 ;  /* 0x3000001bff088230 */ /* 0x000fe20000004100 */
[----:B------:R-:W-:Y:S01]  /*7a70*/  MOV R27, R10 ;  /* 0x0000000a001b7202 */ /* 0x000fe20000000f00 */
[--C-:B------:R-:W-:Y:S02]  /*7a80*/  @!P0 HADD2.F32 R0, -RZ, R24.reuse.H0_H0 ;  /* 0x20000018ff008230 */ /* 0x100fe40000004100 */
[----:B------:R-:W-:Y:S01]  /*7a90*/  @P1 FADD.FTZ R22, -R22, -RZ ;  /* 0x800000ff16161221 */ /* 0x000fe20000010100 */
[----:B------:R-:W-:Y:S02]  /*7aa0*/  @!P0 HADD2.F32 R2, -RZ, R24.H1_H1 ;  /* 0x30000018ff028230 */ /* 0x000fe40000004100 */
[----:B------:R-:W-:Y:S01]  /*7ab0*/  @P1 FADD.FTZ R21, -R21, -RZ ;  /* 0x800000ff15151221 */ /* 0x000fe20000010100 */
[----:B------:R-:W-:Y:S01]  /*7ac0*/  @!P0 IMAD.WIDE R4, R4, 0x2, R26 ;  /* 0x0000000204048825 */ /* 0x000fe200078e021a */
[----:B------:R-:W2:Y:S03]  /*7ad0*/  LD.E.128 R40, desc[UR6][R26.64] ;  /* 0x000000061a287980 */ /* 0x000ea6000c101d00 */
[----:B------:R-:W-:Y:S01]  /*7ae0*/  @P1 FADD.FTZ R2, -R2, -RZ ;  /* 0x800000ff02021221 */ /* 0x000fe20000010100 */
[--C-:B------:R-:W-:Y:S02]  /*7af0*/  @!P0 HADD2.F32 R24, -RZ, R25.reuse.H1_H1 ;  /* 0x30000019ff188230 */ /* 0x100fe40000004100 */
[----:B------:R-:W-:Y:S01]  /*7b00*/  @P1 FADD.FTZ R0, -R0, -RZ ;  /* 0x800000ff00001221 */ /* 0x000fe20000010100 */
[----:B------:R-:W-:Y:S02]  /*7b10*/  @!P0 HADD2.F32 R3, -RZ, R25.H0_H0 ;  /* 0x20000019ff038230 */ /* 0x000fe40000004100 */
[----:B------:R-:W-:Y:S01]  /*7b20*/  @P1 FADD.FTZ R8, -R8, -RZ ;  /* 0x800000ff08081221 */ /* 0x000fe20000010100 */
[--C-:B---3--:R-:W-:Y:S01]  /*7b30*/  @!P0 HADD2.F32 R30, -RZ, R39.reuse.H0_H0 ;  /* 0x20000027ff1e8230 */ /* 0x108fe20000004100 */
[----:B------:R-:W3:Y:S01]  /*7b40*/  @!P0 LD.E.128 R4, desc[UR6][R4.64] ;  /* 0x0000000604048980 */ /* 0x000ee2000c101d00 */
[----:B------:R-:W-:Y:S02]  /*7b50*/  @!P0 HADD2.F32 R31, -RZ, R39.H1_H1 ;  /* 0x30000027ff1f8230 */ /* 0x000fe40000004100 */
[----:B------:R-:W-:Y:S01]  /*7b60*/  @P1 FADD.FTZ R24, -R24, -RZ ;  /* 0x800000ff18181221 */ /* 0x000fe20000010100 */
[----:B------:R-:W-:Y:S01]  /*7b70*/  @P1 FADD.FTZ R3, -R3, -RZ ;  /* 0x800000ff03031221 */ /* 0x000fe20000010100 */
[----:B--2---:R-:W-:Y:S02]  /*7b80*/  @!P0 MOV R32, R41 ;  /* 0x0000002900208202 */ /* 0x004fe40000000f00 */
[----:B------:R-:W-:Y:S01]  /*7b90*/  @!P0 MOV R33, R42 ;  /* 0x0000002a00218202 */ /* 0x000fe20000000f00 */
[--C-:B---3--:R-:W-:Y:S02]  /*7ba0*/  @!P0 HADD2.F32 R29, -RZ, R4.reuse.H0_H0 ;  /* 0x20000004ff1d8230 */ /* 0x108fe40000004100 */
[----:B------:R-:W-:Y:S02]  /*7bb0*/  @!P0 HADD2.F32 R28, -RZ, R4.H1_H1 ;  /* 0x30000004ff1c8230 */ /* 0x000fe40000004100 */
[--C-:B------:R-:W-:Y:S02]  /*7bc0*/  @!P0 HADD2.F32 R27, -RZ, R5.reuse.H0_H0 ;  /* 0x20000005ff1b8230 */ /* 0x100fe40000004100 */
[----:B------:R-:W-:Y:S01]  /*7bd0*/  @!P0 FMUL.FTZ R0, R29, R0 ;  /* 0x000000001d008220 */ /* 0x000fe20000410000 */
[----:B------:R-:W-:Y:S02]  /*7be0*/  @!P0 HADD2.F32 R4, -RZ, R5.H1_H1 ;  /* 0x30000005ff048230 */ /* 0x000fe40000004100 */
[----:B------:R-:W-:Y:S01]  /*7bf0*/  @!P0 FMUL.FTZ R2, R28, R2 ;  /* 0x000000021c028220 */ /* 0x000fe20000410000 */
        /* <DEDUP_REMOVED lines=17> */
[----:B------:R-:W-:Y:S01]  /*7d10*/  @!P0 FFMA.FTZ R0, R21, R22, R0 ;  /* 0x0000001615008223 */ /* 0x000fe20000010000 */
[--C-:B------:R-:W-:Y:S02]  /*7d20*/  @!P0 HADD2.F32 R25, -RZ, R32.reuse.H0_H0 ;  /* 0x20000020ff198230 */ /* 0x100fe40000004100 */
[----:B------:R-:W-:Y:S01]  /*7d30*/  @!P0 FFMA.FTZ R2, R23, R24, R2 ;  /* 0x0000001817028223 */ /* 0x000fe20000010002 */
[----:B------:R-:W-:Y:S02]  /*7d40*/  @!P0 HADD2.F32 R27, -RZ, R37.H1_H1 ;  /* 0x30000025ff1b8230 */ /* 0x000fe40000004100 */
[----:B------:R-:W-:Y:S02]  /*7d50*/  @!P0 HADD2.F32 R21, -RZ, R32.H1_H1 ;  /* 0x30000020ff158230 */ /* 0x000fe40000004100 */
[----:B------:R-:W-:Y:S01]  /*7d60*/  @!P0 FFMA.FTZ R3, R25, R26, R3 ;  /* 0x0000001a19038223 */ /* 0x000fe20000010003 */
[----:B------:R-:W-:Y:S01]  /*7d70*/  @!P0 F2FP.F16.F32.PACK_AB R0, R2, R0 ;  /* 0x000000000200823e */ /* 0x000fe200000000ff */
[--C-:B------:R-:W-:Y:S01]  /*7d80*/  @!P0 HADD2.F32 R28, -RZ, R38.reuse.H0_H0 ;  /* 0x20000026ff1c8230 */ /* 0x100fe20000004100 */
[----:B------:R-:W-:Y:S01]  /*7d90*/  MOV R2, R69 ;  /* 0x0000004500027202 */ /* 0x000fe20000000f00 */
[--C-:B------:R-:W-:Y:S01]  /*7da0*/  @!P0 HADD2.F32 R22, -RZ, R33.reuse.H0_H0 ;  /* 0x20000021ff168230 */ /* 0x100fe20000004100 */
[----:B------:R-:W-:Y:S01]  /*7db0*/  @!P0 MOV R40, R0 ;  /* 0x0000000000288202 */ /* 0x000fe20000000f00 */
        /* <DEDUP_REMOVED lines=8> */
[----:B------:R-:W-:Y:S01]  /*7e40*/  @!P0 FFMA.FTZ R7, R24, R30, R7 ;  /* 0x0000001e18078223 */ /* 0x000fe20000010007 */
[----:B------:R-:W-:Y:S02]  /*7e50*/  @!P0 MOV R41, R3 ;  /* 0x0000000300298202 */ /* 0x000fe40000000f00 */
[----:B------:R-:W-:Y:S01]  /*7e60*/  MOV R3, R68 ;  /* 0x0000004400037202 */ /* 0x000fe20000000f00 */
[----:B------:R-:W-:Y:S01]  /*7e70*/  @!P0 FFMA.FTZ R8, R25, R31, R8 ;  /* 0x0000001f19088223 */ /* 0x000fe20000010008 */
[----:B------:R-:W-:Y:S04]  /*7e80*/  @!P0 F2FP.F16.F32.PACK_AB R5, R6, R5 ;  /* 0x000000050605823e */ /* 0x000fe800000000ff */
[----:B------:R-:W-:Y:S02]  /*7e90*/  @!P0 F2FP.F16.F32.PACK_AB R7, R8, R7 ;  /* 0x000000070807823e */ /* 0x000fe400000000ff */
[----:B------:R-:W-:Y:S02]  /*7ea0*/  @!P0 MOV R42, R5 ;  /* 0x00000005002a8202 */ /* 0x000fe40000000f00 */
[----:B------:R-:W-:Y:S05]  /*7eb0*/  @!P0 MOV R43, R7 ;  /* 0x00000007002b8202 */ /* 0x000fea0000000f00 */
[----:B------:R2:W-:Y:S02]  /*7ec0*/  ST.E.128 desc[UR6][R2.64], R40 ;  /* 0x0000002802007985 */ /* 0x0005e4000c101d06 */
.L_x_6532:
[----:B------:R-:W-:Y:S05]  /*7ed0*/  BSYNC.RECONVERGENT B0 ;  /* 0x0000000000007941 */ /* 0x000fea0003800200 */
.L_x_6531:
[----:B------:R-:W-:Y:S11]  /*7ee0*/  ISETP.GE.AND P0, PT, R9, R108, PT ;  /* 0x0000006c0900720c */ /* 0x000ff60003f06270 */
[----:B------:R-:W-:Y:S02]  /*7ef0*/  @!UPT UIADD3 URZ, UPT, UPT, URZ, URZ, URZ ;  /* 0x000000fffffff290 */ /* 0x000fe4000fffe0ff */
[----:B------:R-:W-:Y:S05]  /*7f00*/  @P0 BRA `(.L_x_6530) ;  /* 0x0000000400740947 */ /* 0x000fea0003800000 */
[----:B------:R-:W-:Y:S11]  /*7f10*/  ISETP.GE.AND P0, PT, R9, R13, PT ;  /* 0x0000000d0900720c */ /* 0x000ff60003f06270 */
[----:B------:R-:W-:Y:S02]  /*7f20*/  @!UPT UIADD3 URZ, UPT, UPT, URZ, URZ, URZ ;  /* 0x000000fffffff290 */ /* 0x000fe4000fffe0ff */
[----:B--2---:R-:W-:Y:S04]  /*7f30*/  @!P0 IADD3 R2, P1, PT, R18, 0x40, RZ ;  /* 0x0000004012028810 */ /* 0x004fe80007f3e0ff */
[----:B------:R-:W-:Y:S02]  /*7f40*/  @!P0 IADD3.X R0, PT, PT, RZ, R97, RZ, P1, !PT ;  /* 0x00000061ff008210 */ /* 0x000fe40000ffe4ff */
[C---:B------:R-:W-:Y:S04]  /*7f50*/  @!P0 ISETP.GT.AND P1, PT, R19.reuse, 0x40, PT ;  /* 0x000000401300880c */ /* 0x040fe80003f24270 */
[----:B------:R-:W-:Y:S02]  /*7f60*/  @!P0 SEL R2, R2, 0x40, !P1 ;  /* 0x0000004002028807 */ /* 0x000fe40004800000 */
        /* <DEDUP_REMOVED lines=9> */
[----:B------:R-:W-:Y:S05]  /*8000*/  ISETP.GT.AND P1, PT, R19, 0x40, !P0 ;  /* 0x000000401300780c */ /* 0x000fea0004724270 */
        /* <DEDUP_REMOVED lines=77> */
.L_x_6530:
[----:B------:R-:W-:Y:S05]  /*84e0*/  BSYNC.RECONVERGENT B1 ;  /* 0x0000000000017941 */ /* 0x000fea0003800200 */
.L_x_6529:
        /* <DEDUP_REMOVED lines=25> */
[----:B------:R-:W-:Y:S04]  /*8680*/  @!P0 IADD3 R36, P1, PT, R28, R65, RZ ;  /* 0x000000411c248210 */ /* 0x000fe80007f3e0ff */
[----:B------:R-:W-:Y:S02]  /*8690*/  @!P0 IADD3.X R37, PT, PT, R0, R64, RZ, P1, !PT ;  /* 0x0000004000258210 */ /* 0x000fe40000ffe4ff */
[----:B------:R-:W-:Y:S04]  /*86a0*/  @!P0 IADD3 R28, P1, PT, R28, R67, RZ ;  /* 0x000000431c1c8210 */ /* 0x000fe80007f3e0ff */
[----:B------:R-:W4:Y:S01]  /*86b0*/  @!P0 LD.E.128 R36, desc[UR6][R36.64] ;  /* 0x0000000624248980 */ /* 0x000f22000c101d00 */
[----:B------:R-:W-:Y:S02]  /*86c0*/  @!P0 IADD3.X R29, PT, PT, R0, R66, RZ, P1, !PT ;  /* 0x00000042001d8210 */ /* 0x000fe40000ffe4ff */
[----:B------:R-:W-:Y:S01]  /*86d0*/  ISETP.GT.AND P1, PT, R19, RZ, !P0 ;  /* 0x000000ff1300720c */ /* 0x000fe20004724270 */
[--C-:B---3--:R-:W-:Y:S01]  /*86e0*/  @!P0 HADD2.F32 R31, -RZ, R4.reuse.H0_H0 ;  /* 0x20000004ff1f8230 */ /* 0x108fe20000004100 */
[----:B--2---:R-:W-:Y:S01]  /*86f0*/  @!P0 MOV R44, R41 ;  /* 0x00000029002c8202 */ /* 0x004fe20000000f00 */
[----:B------:R-:W-:Y:S02]  /*8700*/  @!P0 HADD2.F32 R30, -RZ, R4.H1_H1 ;  /* 0x30000004ff1e8230 */ /* 0x000fe40000004100 */
[----:B------:R-:W-:Y:S02]  /*8710*/  @!P0 HADD2.F32 R4, -RZ, R5.H1_H1 ;  /* 0x30000005ff048230 */ /* 0x000fe40000004100 */
        /* <DEDUP_REMOVED lines=11> */
[--C-:B------:R-:W-:Y:S02]  /*87d0*/  @!P0 HADD2.F32 R21, -RZ, R39.reuse.H0_H0 ;  /* 0x20000027ff158230 */ /* 0x100fe40000004100 */
[----:B------:R-:W-:Y:S01]  /*87e0*/  @P1 FADD.FTZ R25, -R25, -RZ ;  /* 0x800000ff19191221 */ /* 0x000fe20000010100 */
[----:B------:R-:W-:Y:S02]  /*87f0*/  @!P0 HADD2.F32 R8, -RZ, R39.H1_H1 ;  /* 0x30000027ff088230 */ /* 0x000fe40000004100 */
[----:B------:R-:W-:Y:S01]  /*8800*/  @P1 FADD.FTZ R24, -R24, -RZ ;  /* 0x800000ff18181221 */ /* 0x000fe20000010100 */
[----:B------:R2:W3:Y:S01]  /*8810*/  @!P0 LD.E.128 R36, desc[UR6][R28.64] ;  /* 0x000000061c248980 */ /* 0x0004e2000c101d00 */
[----:B------:R-:W-:Y:S01]  /*8820*/  @!P0 FMUL.FTZ R4, R4, R26 ;  /* 0x0000001a04048220 */ /* 0x000fe20000410000 */
[----:B------:R-:W-:Y:S01]  /*8830*/  @!P0 FMUL.FTZ R2, R30, R2 ;  /* 0x000000021e028220 */ /* 0x000fe20000410000 */
[----:B------:R-:W-:Y:S01]  /*8840*/  @P1 FADD.FTZ R21, -R21, -RZ ;  /* 0x800000ff15151221 */ /* 0x000fe20000010100 */
[----:B------:R-:W-:Y:S01]  /*8850*/  @P1 FADD.FTZ R3, -R3, -RZ ;  /* 0x800000ff03031221 */ /* 0x000fe20000010100 */
[----:B------:R-:W-:Y:S04]  /*8860*/  @P1 FADD.FTZ R8, -R8, -RZ ;  /* 0x800000ff08081221 */ /* 0x000fe80000010100 */
[----:B------:R-:W-:Y:S01]  /*8870*/  @!P0 FMUL.FTZ R8, R27, R8 ;  /* 0x000000081b088220 */ /* 0x000fe20000410000 */
[----:B------:R-:W-:Y:S02]  /*8880*/  @!P0 HADD2.F32 R27, -RZ, R44.H0_H0 ;  /* 0x2000002cff1b8230 */ /* 0x000fe40000004100 */
[----:B--2---:R-:W-:Y:S02]  /*8890*/  @!P0 HADD2.F32 R29, -RZ, R5.H0_H0 ;  /* 0x20000005ff1d8230 */ /* 0x004fe40000004100 */
[--C-:B------:R-:W-:Y:S02]  /*88a0*/  @!P0 HADD2.F32 R5, -RZ, R6.reuse.H0_H0 ;  /* 0x20000006ff058230 */ /* 0x100fe40000004100 */
[----:B------:R-:W-:Y:S02]  /*88b0*/  @!P0 HADD2.F32 R6, -RZ, R6.H1_H1 ;  /* 0x30000006ff068230 */ /* 0x000fe40000004100 */
[----:B------:R-:W-:Y:S01]  /*88c0*/  @!P0 FMUL.FTZ R3, R29, R3 ;  /* 0x000000031d038220 */ /* 0x000fe20000410000 */
[----:B------:R-:W-:Y:S02]  /*88d0*/  @!P0 HADD2.F32 R28, -RZ, R7.H0_H0 ;  /* 0x20000007ff1c8230 */ /* 0x000fe40000004100 */
[----:B------:R-:W-:Y:S01]  /*88e0*/  @!P0 FMUL.FTZ R5, R5, R25 ;  /* 0x0000001905058220 */ /* 0x000fe20000410000 */
[----:B------:R-:W-:Y:S01]  /*88f0*/  @!P0 MOV R25, R40 ;  /* 0x0000002800198202 */ /* 0x000fe20000000f00 */
[----:B------:R-:W-:Y:S01]  /*8900*/  @!P0 FMUL.FTZ R6, R6, R24 ;  /* 0x0000001806068220 */ /* 0x000fe20000410000 */
[----:B------:R-:W-:Y:S03]  /*8910*/  @!P0 FMUL.FTZ R7, R28, R21 ;  /* 0x000000151c078220 */ /* 0x000fe60000410000 */
[--C-:B------:R-:W-:Y:S02]  /*8920*/  @!P0 HADD2.F32 R21, -RZ, R25.reuse.H0_H0 ;  /* 0x20000019ff158230 */ /* 0x100fe40000004100 */
[----:B------:R-:W-:Y:S02]  /*8930*/  @!P0 HADD2.F32 R25, -RZ, R25.H1_H1 ;  /* 0x30000019ff198230 */ /* 0x000fe40000004100 */
[--C-:B---3--:R-:W-:Y:S02]  /*8940*/  @!P0 HADD2.F32 R24, -RZ, R36.reuse.H0_H0 ;  /* 0x20000024ff188230 */ /* 0x108fe40000004100 */
[----:B------:R-:W-:Y:S01]  /*8950*/  @!P0 HADD2.F32 R26, -RZ, R36.H1_H1 ;  /* 0x30000024ff1a8230 */ /* 0x000fe20000004100 */
[----:B------:R-:W-:Y:S01]  /*8960*/  @!P0 MOV R36, R42 ;  /* 0x0000002a00248202 */ /* 0x000fe20000000f00 */
[--C-:B------:R-:W-:Y:S02]  /*8970*/  @!P0 HADD2.F32 R28, -RZ, R37.reuse.H0_H0 ;  /* 0x20000025ff1c8230 */ /* 0x100fe40000004100 */
[----:B------:R-:W-:Y:S01]  /*8980*/  @!P0 FFMA.FTZ R0, R21, R24, R0 ;  /* 0x0000001815008223 */ /* 0x000fe20000010000 */
[----:B------:R-:W-:Y:S01]  /*8990*/  @!P0 HADD2.F32 R29, -RZ, R37.H1_H1 ;  /* 0x30000025ff1d8230 */ /* 0x000fe20000004100 */
[----:B------:R-:W-:Y:S01]  /*89a0*/  @!P0 MOV R37, R43 ;  /* 0x0000002b00258202 */ /* 0x000fe20000000f00 */
[----:B------:R-:W-:Y:S02]  /*89b0*/  @!P0 HADD2.F32 R21, -RZ, R44.H1_H1 ;  /* 0x3000002cff158230 */ /* 0x000fe40000004100 */
[----:B------:R-:W-:Y:S01]  /*89c0*/  @!P0 FFMA.FTZ R2, R25, R26, R2 ;  /* 0x0000001a19028223 */ /* 0x000fe20000010002 */
[----:B------:R-:W-:Y:S02]  /*89d0*/  @!P0 HADD2.F32 R30, -RZ, R38.H0_H0 ;  /* 0x20000026ff1e8230 */ /* 0x000fe40000004100 */
[----:B------:R-:W-:Y:S01]  /*89e0*/  @!P0 FFMA.FTZ R3, R27, R28, R3 ;  /* 0x0000001c1b038223 */ /* 0x000fe20000010003 */
[----:B------:R-:W-:Y:S02]  /*89f0*/  @!P0 HADD2.F32 R24, -RZ, R36.H0_H0 ;  /* 0x20000024ff188230 */ /* 0x000fe40000004100 */
[----:B------:R-:W-:Y:S01]  /*8a00*/  @!P0 FFMA.FTZ R4, R21, R29, R4 ;  /* 0x0000001d15048223 */ /* 0x000fe20000010004 */
[----:B------:R-:W-:Y:S01]  /*8a10*/  @!P0 F2FP.F16.F32.PACK_AB R0, R2, R0 ;  /* 0x000000000200823e */ /* 0x000fe200000000ff */
[----:B------:R-:W-:Y:S02]  /*8a20*/  @!P0 HADD2.F32 R31, -RZ, R38.H1_H1 ;  /* 0x30000026ff1f8230 */ /* 0x000fe40000004100 */
[----:B------:R-:W-:Y:S01]  /*8a30*/  @!P0 HADD2.F32 R25, -RZ, R36.H1_H1 ;  /* 0x30000024ff198230 */ /* 0x000fe20000004100 */
[----:B------:R-:W-:Y:S01]  /*8a40*/  @!P0 F2FP.F16.F32.PACK_AB R3, R4, R3 ;  /* 0x000000030403823e */ /* 0x000fe200000000ff */
[----:B------:R-:W-:Y:S01]  /*8a50*/  @!P0 HADD2.F32 R32, -RZ, R39.H0_H0 ;  /* 0x20000027ff208230 */ /* 0x000fe20000004100 */
[----:B------:R-:W-:Y:S01]  /*8a60*/  @!P0 MOV R40, R0 ;  /* 0x0000000000288202 */ /* 0x000fe20000000f00 */
[----:B------:R-:W-:Y:S01]  /*8a70*/  @!P0 HADD2.F32 R26, -RZ, R37.H0_H0 ;  /* 0x20000025ff1a8230 */ /* 0x000fe20000004100 */
[----:B------:R-:W-:Y:S01]  /*8a80*/  @!P0 MOV R41, R3 ;  /* 0x0000000300298202 */ /* 0x000fe20000000f00 */
[----:B------:R-:W-:Y:S02]  /*8a90*/  @!P0 HADD2.F32 R33, -RZ, R39.H1_H1 ;  /* 0x30000027ff218230 */ /* 0x000fe40000004100 */
[----:B------:R-:W-:Y:S01]  /*8aa0*/  @!P0 FFMA.FTZ R5, R24, R30, R5 ;  /* 0x0000001e18058223 */ /* 0x000fe20000010005 */
        /* <DEDUP_REMOVED lines=9> */
.L_x_6536:
[----:B------:R-:W-:Y:S05]  /*8b40*/  BSYNC.RECONVERGENT B0 ;  /* 0x0000000000007941 */ /* 0x000fea0003800200 */
.L_x_6535:
        /* <DEDUP_REMOVED lines=21> */
[----:B------:R-:W-:Y:S01]  /*8ca0*/  ISETP.GT.AND P1, PT, R19, 0x40, !P0 ;  /* 0x000000401300780c */ /* 0x000fe20004724270 */
[----:B---3--:R-:W-:Y:S01]  /*8cb0*/  @!P0 HADD2.F32 R27, -RZ, R5.H0_H0 ;  /* 0x20000005ff1b8230 */ /* 0x008fe20000004100 */
[----:B--2---:R-:W-:Y:S01]  /*8cc0*/  @!P0 MOV R32, R41 ;  /* 0x0000002900208202 */ /* 0x004fe20000000f00 */
[--C-:B------:R-:W-:Y:S01]  /*8cd0*/  @!P0 HADD2.F32 R23, -RZ, R7.reuse.H0_H0 ;  /* 0x20000007ff178230 */ /* 0x100fe20000004100 */
[----:B------:R-:W-:Y:S01]  /*8ce0*/  @!P0 MOV R33, R42 ;  /* 0x0000002a00218202 */ /* 0x000fe20000000f00 */
        /* <DEDUP_REMOVED lines=17> */
[----:B------:R-:W-:Y:S01]  /*8e00*/  @P1 FADD.FTZ R21, -R21, -RZ ;  /* 0x800000ff15151221 */ /* 0x000fe20000010100 */
[----:B------:R-:W-:Y:S03]  /*8e10*/  @P1 FADD.FTZ R8, -R8, -RZ ;  /* 0x800000ff08081221 */ /* 0x000fe60000010100 */
[----:B------:R-:W-:Y:S01]  /*8e20*/  @!P0 FMUL.FTZ R7, R23, R21 ;  /* 0x0000001517078220 */ /* 0x000fe20000410000 */
[----:B------:R-:W-:Y:S01]  /*8e30*/  @!P0 FMUL.FTZ R8, R22, R8 ;  /* 0x0000000816088220 */ /* 0x000fe20000410000 */
[--C-:B--2---:R-:W-:Y:S02]  /*8e40*/  @!P0 HADD2.F32 R29, -RZ, R4.reuse.H0_H0 ;  /* 0x20000004ff1d8230 */ /* 0x104fe40000004100 */
[----:B------:R-:W-:Y:S02]  /*8e50*/  @!P0 HADD2.F32 R28, -RZ, R4.H1_H1 ;  /* 0x30000004ff1c8230 */ /* 0x000fe40000004100 */
[----:B------:R-:W-:Y:S02]  /*8e60*/  @!P0 HADD2.F32 R4, -RZ, R5.H1_H1 ;  /* 0x30000005ff048230 */ /* 0x000fe40000004100 */
[----:B------:R-:W-:Y:S01]  /*8e70*/  @!P0 FMUL.FTZ R0, R29, R0 ;  /* 0x000000001d008220 */ /* 0x000fe20000410000 */
[--C-:B------:R-:W-:Y:S02]  /*8e80*/  @!P0 HADD2.F32 R5, -RZ, R6.reuse.H0_H0 ;  /* 0x20000006ff058230 */ /* 0x100fe40000004100 */
[----:B------:R-:W-:Y:S01]  /*8e90*/  @!P0 FMUL.FTZ R2, R28, R2 ;  /* 0x000000021c028220 */ /* 0x000fe20000410000 */
[----:B------:R-:W-:Y:S02]  /*8ea0*/  @!P0 HADD2.F32 R6, -RZ, R6.H1_H1 ;  /* 0x30000006ff068230 */ /* 0x000fe40000004100 */
[----:B------:R-:W-:Y:S01]  /*8eb0*/  @!P0 FMUL.FTZ R4, R4, R26 ;  /* 0x0000001a04048220 */ /* 0x000fe20000410000 */
[----:B------:R-:W-:Y:S01]  /*8ec0*/  @!P0 FMUL.FTZ R5, R5, R25 ;  /* 0x0000001905058220 */ /* 0x000fe20000410000 */
[----:B------:R-:W-:Y:S01]  /*8ed0*/  @!P0 MOV R25, R40 ;  /* 0x0000002800198202 */ /* 0x000fe20000000f00 */
[----:B------:R-:W-:Y:S04]  /*8ee0*/  @!P0 FMUL.FTZ R6, R6, R24 ;  /* 0x0000001806068220 */ /* 0x000fe80000410000 */
[--C-:B------:R-:W-:Y:S02]  /*8ef0*/  @!P0 HADD2.F32 R21, -RZ, R25.reuse.H0_H0 ;  /* 0x20000019ff158230 */ /* 0x100fe40000004100 */
[----:B------:R-:W-:Y:S02]  /*8f00*/  @!P0 HADD2.F32 R23, -RZ, R25.H1_H1 ;  /* 0x30000019ff178230 */ /* 0x000fe40000004100 */
[----:B------:R-:W-:Y:S02]  /*8f10*/  @!P0 HADD2.F32 R25, -RZ, R32.H0_H0 ;  /* 0x20000020ff198230 */ /* 0x000fe40000004100 */
[--C-:B---3--:R-:W-:Y:S02]  /*8f20*/  @!P0 HADD2.F32 R22, -RZ, R36.reuse.H0_H0 ;  /* 0x20000024ff168230 */ /* 0x108fe40000004100 */
[----:B------:R-:W-:Y:S01]  /*8f30*/  @!P0 HADD2.F32 R24, -RZ, R36.H1_H1 ;  /* 0x30000024ff188230 */ /* 0x000fe20000004100 */
[----:B------:R-:W-:Y:S01]  /*8f40*/  @!P0 MOV R36, R43 ;  /* 0x0000002b00248202 */ /* 0x000fe20000000f00 */
[--C-:B------:R-:W-:Y:S02]  /*8f50*/  @!P0 HADD2.F32 R26, -RZ, R37.reuse.H0_H0 ;  /* 0x20000025ff1a8230 */ /* 0x100fe40000004100 */
[----:B------:R-:W-:Y:S01]  /*8f60*/  @!P0 FFMA.FTZ R0, R21, R22, R0 ;  /* 0x0000001615008223 */ /* 0x000fe20000010000 */
[----:B------:R-:W-:Y:S02]  /*8f70*/  @!P0 HADD2.F32 R27, -RZ, R37.H1_H1 ;  /* 0x30000025ff1b8230 */ /* 0x000fe40000004100 */
[----:B------:R-:W-:Y:S01]  /*8f80*/  @!P0 FFMA.FTZ R2, R23, R24, R2 ;  /* 0x0000001817028223 */ /* 0x000fe20000010002 */
[----:B------:R-:W-:Y:S02]  /*8f90*/  @!P0 HADD2.F32 R21, -RZ, R32.H1_H1 ;  /* 0x30000020ff158230 */ /* 0x000fe40000004100 */
[----:B------:R-:W-:Y:S01]  /*8fa0*/  @!P0 FFMA.FTZ R3, R25, R26, R3 ;  /* 0x0000001a19038223 */ /* 0x000fe20000010003 */
[--C-:B------:R-:W-:Y:S01]  /*8fb0*/  @!P0 HADD2.F32 R28, -RZ, R38.reuse.H0_H0 ;  /* 0x20000026ff1c8230 */ /* 0x100fe20000004100 */
[----:B------:R-:W-:Y:S01]  /*8fc0*/  @!P0 F2FP.F16.F32.PACK_AB R0, R2, R0 ;  /* 0x000000000200823e */ /* 0x000fe200000000ff */
[--C-:B------:R-:W-:Y:S02]  /*8fd0*/  @!P0 HADD2.F32 R22, -RZ, R33.reuse.H0_H0 ;  /* 0x20000021ff168230 */ /* 0x100fe40000004100 */
[----:B------:R-:W-:Y:S01]  /*8fe0*/  @!P0 FFMA.FTZ R4, R21, R27, R4 ;  /* 0x0000001b15048223 */ /* 0x000fe20000010004 */
[----:B------:R-:W-:Y:S01]  /*8ff0*/  @!P0 HADD2.F32 R29, -RZ, R38.H1_H1 ;  /* 0x30000026ff1d8230 */ /* 0x000fe20000004100 */
[----:B------:R-:W-:Y:S01]  /*9000*/  @!P0 MOV R40, R0 ;  /* 0x0000000000288202 */ /* 0x000fe20000000f00 */
[----:B------:R-:W-:Y:S02]  /*9010*/  @!P0 HADD2.F32 R23, -RZ, R33.H1_H1 ;  /* 0x30000021ff178230 */ /* 0x000fe40000004100 */
[----:B------:R-:W-:Y:S01]  /*9020*/  @!P0 FFMA.FTZ R5, R22, R28, R5 ;  /* 0x0000001c16058223 */ /* 0x000fe20000010005 */
[----:B------:R-:W-:Y:S01]  /*9030*/  @!P0 F2FP.F16.F32.PACK_AB R3, R4, R3 ;  /* 0x000000030403823e */ /* 0x000fe200000000ff */
[--C-:B------:R-:W-:Y:S02]  /*9040*/  @!P0 HADD2.F32 R30, -RZ, R39.reuse.H0_H0 ;  /* 0x20000027ff1e8230 */ /* 0x100fe40000004100 */
[--C-:B------:R-:W-:Y:S01]  /*9050*/  @!P0 HADD2.F32 R24, -RZ, R36.reuse.H0_H0 ;  /* 0x20000024ff188230 */ /* 0x100fe20000004100 */
[----:B------:R-:W-:Y:S01]  /*9060*/  @!P0 MOV R41, R3 ;  /* 0x0000000300298202 */ /* 0x000fe20000000f00 */
[----:B------:R-:W-:Y:S02]  /*9070*/  @!P0 HADD2.F32 R31, -RZ, R39.H1_H1 ;  /* 0x30000027ff1f8230 */ /* 0x000fe40000004100 */
[----:B------:R-:W-:Y:S01]  /*9080*/  @!P0 FFMA.FTZ R6, R23, R29, R6 ;  /* 0x0000001d17068223 */ /* 0x000fe20000010006 */
[----:B------:R-:W-:Y:S02]  /*9090*/  @!P0 HADD2.F32 R25, -RZ, R36.H1_H1 ;  /* 0x30000024ff198230 */ /* 0x000fe40000004100 */
[----:B------:R-:W-:Y:S02]  /*90a0*/  @!P0 FFMA.FTZ R7, R24, R30, R7 ;  /* 0x0000001e18078223 */ /* 0x000fe40000010007 */
[----:B------:R-:W-:Y:S01]  /*90b0*/  @!P0 F2FP.F16.F32.PACK_AB R5, R6, R5 ;  /* 0x000000050605823e */ /* 0x000fe200000000ff */
[----:B------:R-:W-:Y:S03]  /*90c0*/  @!P0 FFMA.FTZ R8, R25, R31, R8 ;  /* 0x0000001f19088223 */ /* 0x000fe60000010008 */
[----:B------:R-:W-:Y:S02]  /*90d0*/  @!P0 MOV R42, R5 ;  /* 0x00000005002a8202 */ /* 0x000fe40000000f00 */
[----:B------:R-:W-:Y:S04]  /*90e0*/  @!P0 F2FP.F16.F32.PACK_AB R7, R8, R7 ;  /* 0x000000070807823e */ /* 0x000fe800000000ff */
[----:B------:R-:W-:Y:S05]  /*90f0*/  @!P0 MOV R43, R7 ;  /* 0x00000007002b8202 */ /* 0x000fea0000000f00 */
[----:B------:R2:W-:Y:S02]  /*9100*/  ST.E.128 desc[UR6][R110.64+0x80], R40 ;  /* 0x000080286e007985 */ /* 0x0005e4000c101d06 */
.L_x_6534:
[----:B------:R-:W-:Y:S05]  /*9110*/  BSYNC.RECONVERGENT B1 ;  /* 0x0000000000017941 */ /* 0x000fea0003800200 */
.L_x_6533:
        /* <DEDUP_REMOVED lines=16> */
[----:B------:R-:W-:Y:S02]  /*9220*/  @!P0 SEL R3, R97, RZ, !P1 ;  /* 0x000000ff61038207 */ /* 0x000fe40004800000 */
[----:B------:R-:W-:Y:S02]  /*9230*/  @!P0 SEL R0, R20, R18, P1 ;  /* 0x0000001214008207 */ /* 0x000fe40000800000 */
[----:B------:R-:W-:Y:S03]  /*9240*/  @!P0 IADD3 R6, P1, PT, R86, R6, RZ ;  /* 0x0000000656068210 */ /* 0x000fe60007f3e0ff */
[----:B------:R-:W-:Y:S01]  /*9250*/  @!P0 IMAD.WIDE R4, R0, 0x2, R22 ;  /* 0x0000000200048825 */ /* 0x000fe200078e0216 */
[----:B------:R-:W-:Y:S02]  /*9260*/  @!P0 SHF.L.U32 R2, R6, 0x1, RZ ;  /* 0x0000000106028819 */ /* 0x000fe400000006ff */
[----:B------:R-:W-:Y:S02]  /*9270*/  @!P0 IADD3.X R3, PT, PT, R79, R3, RZ, P1, !PT ;  /* 0x000000034f038210 */ /* 0x000fe40000ffe4ff */
[----:B------:R-:W-:Y:S02]  /*9280*/  @!P0 IADD3 R112, P1, PT, R2, R65, RZ ;  /* 0x0000004102708210 */ /* 0x000fe40007f3e0ff */
[----:B------:R-:W-:Y:S02]  /*9290*/  @!P0 SHF.L.U64.HI R0, R6, 0x1, R3 ;  /* 0x0000000106008819 */ /* 0x000fe40000010203 */
[----:B------:R-:W3:Y:S02]  /*92a0*/  @!P0 LD.E.128 R4, desc[UR6][R4.64] ;  /* 0x0000000604048980 */ /* 0x000ee4000c101d00 */
[----:B------:R-:W-:Y:S02]  /*92b0*/  @!P0 IADD3.X R113, PT, PT, R0, R64, RZ, P1, !PT ;  /* 0x0000004000718210 */ /* 0x000fe40000ffe4ff */
[----:B------:R-:W-:Y:S04]  /*92c0*/  @!P0 IADD3 R2, P1, PT, R2, R67, RZ ;  /* 0x0000004302028210 */ /* 0x000fe80007f3e0ff */
[----:B------:R-:W4:Y:S01]  /*92d0*/  @!P0 LD.E.128 R112, desc[UR6][R112.64] ;  /* 0x0000000670708980 */ /* 0x000f22000c101d00 */
[----:B------:R-:W-:Y:S02]  /*92e0*/  @!P0 IADD3.X R3, PT, PT, R0, R66, RZ, P1, !PT ;  /* 0x0000004200038210 */ /* 0x000fe40000ffe4ff */
[----:B------:R-:W-:Y:S05]  /*92f0*/  ISETP.GT.AND P1, PT, R19, RZ, !P0 ;  /* 0x000000ff1300720c */ /* 0x000fea0004724270 */
[----:B------:R5:W4:Y:S01]  /*9300*/  @!P0 LD.E.128 R36, desc[UR6][R2.64] ;  /* 0x0000000602248980 */ /* 0x000b22000c101d00 */
[--C-:B---3--:R-:W-:Y:S01]  /*9310*/  @!P0 HADD2.F32 R0, -RZ, R4.reuse.H0_H0 ;  /* 0x20000004ff008230 */ /* 0x108fe20000004100 */
[----:B--2---:R-:W-:Y:S01]  /*9320*/  @!P0 MOV R44, R41 ;  /* 0x00000029002c8202 */ /* 0x004fe20000000f00 */
[----:B-----5:R-:W-:Y:S02]  /*9330*/  @!P0 HADD2.F32 R2, -RZ, R4.H1_H1 ;  /* 0x30000004ff028230 */ /* 0x020fe40000004100 */
[--C-:B------:R-:W-:Y:S02]  /*9340*/  @!P0 HADD2.F32 R3, -RZ, R5.reuse.H0_H0 ;  /* 0x20000005ff038230 */ /* 0x100fe40000004100 */
[----:B------:R-:W-:Y:S02]  /*9350*/  @!P0 HADD2.F32 R4, -RZ, R5.H1_H1 ;  /* 0x30000005ff048230 */ /* 0x000fe40000004100 */
[----:B----4-:R-:W-:Y:S02]  /*9360*/  @!P0 HADD2.F32 R26, -RZ, R114.H0_H0 ;  /* 0x20000072ff1a8230 */ /* 0x010fe40000004100 */
[----:B------:R-:W-:Y:S02]  /*9370*/  @!P0 HADD2.F32 R5, -RZ, R6.H0_H0 ;  /* 0x20000006ff058230 */ /* 0x000fe40000004100 */
[--C-:B------:R-:W-:Y:S02]  /*9380*/  @!P0 HADD2.F32 R24, -RZ, R7.reuse.H0_H0 ;  /* 0x20000007ff188230 */ /* 0x100fe40000004100 */
[----:B------:R-:W-:Y:S01]  /*9390*/  @P1 FADD.FTZ R26, -R26, -RZ ;  /* 0x800000ff1a1a1221 */ /* 0x000fe20000010100 */
[----:B------:R-:W-:Y:S02]  /*93a0*/  @!P0 HADD2.F32 R21, -RZ, R7.H1_H1 ;  /* 0x30000007ff158230 */ /* 0x000fe40000004100 */
[----:B------:R-:W-:Y:S02]  /*93b0*/  @!P0 HADD2.F32 R25, -RZ, R114.H1_H1 ;  /* 0x30000072ff198230 */ /* 0x000fe40000004100 */
[----:B------:R-:W-:Y:S01]  /*93c0*/  @!P0 FMUL.FTZ R5, R5, R26 ;  /* 0x0000001a05058220 */ /* 0x000fe20000410000 */
[--C-:B------:R-:W-:Y:S01]  /*93d0*/  @!P0 HADD2.F32 R7, -RZ, R115.reuse.H0_H0 ;  /* 0x20000073ff078230 */ /* 0x100fe20000004100 */
        /* <DEDUP_REMOVED lines=11> */
[----:B------:R-:W-:Y:S02]  /*9490*/  @!P0 HADD2.F32 R27, -RZ, R113.H1_H1 ;  /* 0x30000071ff1b8230 */ /* 0x000fe40000004100 */
[----:B------:R-:W-:Y:S01]  /*94a0*/  @P1 FADD.FTZ R30, -R30, -RZ ;  /* 0x800000ff1e1e1221 */ /* 0x000fe20000010100 */
[----:B------:R-:W-:Y:S02]  /*94b0*/  @!P0 HADD2.F32 R24, -RZ, R36.H0_H0 ;  /* 0x20000024ff188230 */ /* 0x000fe40000004100 */
[----:B------:R-:W-:Y:S01]  /*94c0*/  @P1 FADD.FTZ R28, -R28, -RZ ;  /* 0x800000ff1c1c1221 */ /* 0x000fe20000010100 */
[----:B------:R-:W-:Y:S02]  /*94d0*/  @!P0 HADD2.F32 R31, -RZ, R38.H1_H1 ;  /* 0x30000026ff1f8230 */ /* 0x000fe40000004100 */
[----:B------:R-:W-:Y:S01]  /*94e0*/  @!P0 FMUL.FTZ R6, R6, R25 ;  /* 0x0000001906068220 */ /* 0x000fe20000410000 */
[--C-:B------:R-:W-:Y:S02]  /*94f0*/  @!P0 HADD2.F32 R25, -RZ, R26.reuse.H1_H1 ;  /* 0x3000001aff198230 */ /* 0x100fe40000004100 */
[----:B------:R-:W-:Y:S01]  /*9500*/  @!P0 FMUL.FTZ R8, R21, R8 ;  /* 0x0000000815088220 */ /* 0x000fe20000410000 */
[----:B------:R-:W-:Y:S02]  /*9510*/  @!P0 HADD2.F32 R21, -RZ, R26.H0_H0 ;  /* 0x2000001aff158230 */ /* 0x000fe40000004100 */
[----:B------:R-:W-:Y:S01]  /*9520*/  @P1 FADD.FTZ R27, -R27, -RZ ;  /* 0x800000ff1b1b1221 */ /* 0x000fe20000010100 */
[----:B------:R-:W-:Y:S02]  /*9530*/  @!P0 HADD2.F32 R26, -RZ, R36.H1_H1 ;  /* 0x30000024ff1a8230 */ /* 0x000fe40000004100 */
[----:B------:R-:W-:Y:S01]  /*9540*/  @!P0 FMUL.FTZ R0, R0, R30 ;  /* 0x0000001e00008220 */ /* 0x000fe20000410000 */
[----:B------:R-:W-:Y:S01]  /*9550*/  @!P0 HADD2.F32 R30, -RZ, R38.H0_H0 ;  /* 0x20000026ff1e8230 */ /* 0x000fe20000004100 */
[----:B------:R-:W-:Y:S01]  /*9560*/  @!P0 MOV R36, R42 ;  /* 0x0000002a00248202 */ /* 0x000fe20000000f00 */
[----:B------:R-:W-:Y:S02]  /*9570*/  @!P0 HADD2.F32 R32, -RZ, R39.H0_H0 ;  /* 0x20000027ff208230 */ /* 0x000fe40000004100 */
        /* <DEDUP_REMOVED lines=30> */
.L_x_6540:
[----:B------:R-:W-:Y:S05]  /*9760*/  BSYNC.RECONVERGENT B0 ;  /* 0x0000000000007941 */ /* 0x000fea0003800200 */
.L_x_6539:
        /* <DEDUP_REMOVED lines=21> */
[----:B------:R-:W-:Y:S05]  /*98c0*/  ISETP.GT.AND P1, PT, R19, 0x40, !P0 ;  /* 0x000000401300780c */ /* 0x000fea0004724270 */
[----:B------:R5:W4:Y:S01]  /*98d0*/  @!P0 LD.E.128 R36, desc[UR6][R2.64+0x80] ;  /* 0x0000800602248980 */ /* 0x000b22000c101d00 */
[--C-:B---3--:R-:W-:Y:S01]  /*98e0*/  @!P0 HADD2.F32 R0, -RZ, R4.reuse.H0_H0 ;  /* 0x20000004ff008230 */ /* 0x108fe20000004100 */
[----:B--2---:R-:W-:Y:S01]  /*98f0*/  @!P0 MOV R32, R41 ;  /* 0x0000002900208202 */ /* 0x004fe20000000f00 */
[----:B-----5:R-:W-:Y:S01]  /*9900*/  @!P0 HADD2.F32 R2, -RZ, R4.H1_H1 ;  /* 0x30000004ff028230 */ /* 0x020fe20000004100 */
[----:B------:R-:W-:Y:S01]  /*9910*/  @!P0 MOV R33, R42 ;  /* 0x0000002a00218202 */ /* 0x000fe20000000f00 */
[--C-:B------:R-:W-:Y:S02]  /*9920*/  @!P0 HADD2.F32 R3, -RZ, R5.reuse.H0_H0 ;  /* 0x20000005ff038230 */ /* 0x100fe40000004100 */
[----:B------:R-:W-:Y:S02]  /*9930*/  @!P0 HADD2.F32 R4, -RZ, R5.H1_H1 ;  /* 0x30000005ff048230 */ /* 0x000fe40000004100 */
[----:B----4-:R-:W-:Y:S02]  /*9940*/  @!P0 HADD2.F32 R24, -RZ, R114.H0_H0 ;  /* 0x20000072ff188230 */ /* 0x010fe40000004100 */
[----:B------:R-:W-:Y:S02]  /*9950*/  @!P0 HADD2.F32 R5, -RZ, R6.H0_H0 ;  /* 0x20000006ff058230 */ /* 0x000fe40000004100 */
[--C-:B------:R-:W-:Y:S02]  /*9960*/  @!P0 HADD2.F32 R22, -RZ, R7.reuse.H0_H0 ;  /* 0x20000007ff168230 */ /* 0x100fe40000004100 */
[----:B------:R-:W-:Y:S01]  /*9970*/  @P1 FADD.FTZ R24, -R24, -RZ ;  /* 0x800000ff18181221 */ /* 0x000fe20000010100 */
[----:B------:R-:W-:Y:S02]  /*9980*/  @!P0 HADD2.F32 R21, -RZ, R7.H1_H1 ;  /* 0x30000007ff158230 */ /* 0x000fe40000004100 */
        /* <DEDUP_REMOVED lines=9> */
[----:B------:R-:W-:Y:S01]  /*9a20*/  @!P0 FMUL.FTZ R7, R22, R7 ;  /* 0x0000000716078220 */ /* 0x000fe20000410000 */
        /* <DEDUP_REMOVED lines=17> */
[----:B------:R-:W-:Y:S01]  /*9b40*/  @!P0 FMUL.FTZ R2, R2, R27 ;  /* 0x0000001b02028220 */ /* 0x000fe20000410000 */
[--C-:B------:R-:W-:Y:S01]  /*9b50*/  @!P0 HADD2.F32 R27, -RZ, R37.reuse.H1_H1 ;  /* 0x30000025ff1b8230 */ /* 0x100fe20000004100 */
[----:B------:R-:W-:Y:S01]  /*9b60*/  @!P0 MOV R36, R43 ;  /* 0x0000002b00248202 */ /* 0x000fe20000000f00 */
[----:B------:R-:W-:Y:S02]  /*9b70*/  @!P0 HADD2.F32 R28, -RZ, R38.H0_H0 ;  /* 0x20000026ff1c8230 */ /* 0x000fe40000004100 */
[----:B------:R-:W-:Y:S01]  /*9b80*/  @!P0 FMUL.FTZ R3, R3, R26 ;  /* 0x0000001a03038220 */ /* 0x000fe20000410000 */
[----:B------:R-:W-:Y:S01]  /*9b90*/  @!P0 FMUL.FTZ R4, R4, R25 ;  /* 0x0000001904048220 */ /* 0x000fe20000410000 */
[----:B------:R-:W-:Y:S02]  /*9ba0*/  @!P0 HADD2.F32 R26, -RZ, R37.H0_H0 ;  /* 0x20000025ff1a8230 */ /* 0x000fe40000004100 */
[----:B------:R-:W-:Y:S01]  /*9bb0*/  @!P0 FFMA.FTZ R0, R21, R22, R0 ;  /* 0x0000001615008223 */ /* 0x000fe20000010000 */
        /* <DEDUP_REMOVED lines=23> */
.L_x_6538:
[----:B------:R-:W-:Y:S05]  /*9d30*/  BSYNC.RECONVERGENT B1 ;  /* 0x0000000000017941 */ /* 0x000fea0003800200 */
.L_x_6537:
[----:B------:R-:W-:Y:S04]  /*9d40*/  BSSY.RECONVERGENT B1, `(.L_x_6541) ;  /* 0x00000c5000017945 */ /* 0x000fe80003800200 */
[----:B------:R-:W-:Y:S05]  /*9d50*/  @P6 BRA `(.L_x_6542) ;  /* 0x0000000c000c6947 */ /* 0x000fea0003800000 */
[----:B-----5:R-:W-:Y:S01]  /*9d60*/  ISETP.GE.AND P0, PT, R14, R108, PT ;  /* 0x0000006c0e00720c */ /* 0x020fe20003f06270 */
[----:B--23--:R-:W-:Y:S01]  /*9d70*/  IMAD R2, R105, 0x60, RZ ;  /* 0x0000006069027824 */ /* 0x00cfe200078e02ff */
[----:B------:R-:W-:Y:S01]  /*9d80*/  MOV R22, R11 ;  /* 0x0000000b00167202 */ /* 0x000fe20000000f00 */
[----:B------:R-:W-:Y:S01]  /*9d90*/  IMAD R0, R205, 0x60, RZ ;  /* 0x00000060cd007824 */ /* 0x000fe200078e02ff */
[----:B------:R-:W-:Y:S01]  /*9da0*/  MOV R23, R10 ;  /* 0x0000000a00177202 */ /* 0x000fe20000000f00 */
[----:B------:R-:W-:Y:S01]  /*9db0*/  BSSY.RECONVERGENT B0, `(.L_x_6543) ;  /* 0x0000061000007945 */ /* 0x000fe20003800200 */
[----:B----4-:R-:W-:Y:S02]  /*9dc0*/  MOV R110, R69 ;  /* 0x00000045006e7202 */ /* 0x010fe40000000f00 */
[----:B------:R-:W-:Y:S01]  /*9dd0*/  MOV R111, R68 ;  /* 0x00000044006f7202 */ /* 0x000fe20000000f00 */
[----:B------:R-:W-:Y:S04]  /*9de0*/  IMAD.WIDE.U32 R22, R104, 0x60, R22 ;  /* 0x0000006068167825 */ /* 0x000fe800078e0016 */
[----:B------:R-:W-:Y:S01]  /*9df0*/  IMAD.WIDE.U32 R110, R204, 0x60, R110 ;  /* 0x00000060cc6e7825 */ /* 0x000fe200078e006e */
[----:B------:R-:W-:Y:S04]  /*9e00*/  IADD3 R23, PT, PT, R23, R2, RZ ;  /* 0x0000000217177210 */ /* 0x000fe80007ffe0ff */
[----:B------:R-:W-:Y:S01]  /*9e10*/  IADD3 R111, PT, PT, R111, R0, RZ ;  /* 0x000000006f6f7210 */ /* 0x000fe20007ffe0ff */
[----:B------:R-:W-:Y:S06]  /*9e20*/  @P0 BRA `(.L_x_6544) ;  /* 0x0000000400640947 */ /* 0x000fec0003800000 */
[----:B------:R-:W-:Y:S01]  /*9e30*/  ISETP.GE.AND P0, PT, R14, R13, PT ;  /* 0x0000000d0e00720c */ /* 0x000fe20003f06270 */
[----:B------:R-:W2:Y:S11]  /*9e40*/  LD.E.128 R40, desc[UR6][R22.64] ;  /* 0x0000000616287980 */ /* 0x000eb6000c101d00 */
        /* <DEDUP_REMOVED lines=12> */
[----:B------:R-:W-:Y:S02]  /*9f10*/  @!P0 IADD3.X R113, PT, PT, R0, R64, RZ, P1, !PT ;  /* 0x0000004000718210 */ /* 0x000fe40000ffe4ff */
[----:B------:R-:W-:Y:S04]  /*9f20*/  @!P0 IADD3 R2, P1, PT, R2, R67, RZ ;  /* 0x0000004302028210 */ /* 0x000fe80007f3e0ff */
[----:B------:R-:W-:Y:S01]  /*9f30*/  @!P0 IADD3.X R3, PT, PT, R0, R66, RZ, P1, !PT ;  /* 0x0000004200038210 */ /* 0x000fe20000ffe4ff */
[----:B------:R-:W4:Y:S01]  /*9f40*/  @!P0 LD.E.128 R112, desc[UR6][R112.64] ;  /* 0x0000000670708980 */ /* 0x000f22000c101d00 */
[----:B------:R-:W-:Y:S07]  /*9f50*/  ISETP.GT.AND P1, PT, R19, RZ, !P0 ;  /* 0x000000ff1300720c */ /* 0x000fee0004724270 */
        /* <DEDUP_REMOVED lines=70> */
.L_x_6544:
[----:B------:R-:W-:Y:S05]  /*a3c0*/  BSYNC.RECONVERGENT B0 ;  /* 0x0000000000007941 */ /* 0x000fea0003800200 */
.L_x_6543:
[----:B------:R-:W-:Y:S11]  /*a3d0*/  ISETP.GE.AND P0, PT, R9, R108, PT ;  /* 0x0000006c0900720c */ /* 0x000ff60003f06270 */
[----:B------:R-:W-:Y:S02]  /*a3e0*/  @!UPT UIADD3 URZ, UPT, UPT, URZ, URZ, URZ ;  /* 0x000000fffffff290 */ /* 0x000fe4000fffe0ff */
[----:B------:R-:W-:Y:S05]  /*a3f0*/  @P0 BRA `(.L_x_6542) ;  /* 0x0000000400640947 */ /* 0x000fea0003800000 */
[----:B------:R-:W-:Y:S01]  /*a400*/  ISETP.GE.AND P0, PT, R9, R13, PT ;  /* 0x0000000d0900720c */ /* 0x000fe20003f06270 */
[----:B--2---:R-:W2:Y:S11]  /*a410*/  LD.E.128 R40, desc[UR6][R22.64+0x80] ;  /* 0x0000800616287980 */ /* 0x004eb6000c101d00 */
        /* <DEDUP_REMOVED lines=16> */
[----:B------:R-:W-:Y:S07]  /*a520*/  ISETP.GT.AND P1, PT, R19, 0x40, !P0 ;  /* 0x000000401300780c */ /* 0x000fee0004724270 */
        /* <DEDUP_REMOVED lines=70> */
.L_x_6542:
[----:B------:R-:W-:Y:S05]  /*a990*/  BSYNC.RECONVERGENT B1 ;  /* 0x0000000000017941 */ /* 0x000fea0003800200 */
.L_x_6541:
        /* <DEDUP_REMOVED lines=98> */
.L_x_6548:
[----:B------:R-:W-:Y:S05]  /*afc0*/  BSYNC.RECONVERGENT B0 ;  /* 0x0000000000007941 */ /* 0x000fea0003800200 */
.L_x_6547:
        /* <DEDUP_REMOVED lines=92> */
.L_x_6546:
[----:B------:R-:W-:Y:S05]  /*b590*/  BSYNC.RECONVERGENT B1 ;  /* 0x0000000000017941 */ /* 0x000fea0003800200 */
.L_x_6545:
[----:B------:R-:W-:Y:S04]  /*b5a0*/  BSSY.RECONVERGENT B1, `(.L_x_6549) ;  /* 0x00000c5000017945 */ /* 0x000fe80003800200 */
[----:B------:R-:W-:Y:S05]  /*b5b0*/  @!P4 BRA `(.L_x_6550) ;  /* 0x0000000c000cc947 */ /* 0x000fea0003800000 */
        /* <DEDUP_REMOVED lines=102> */
.L_x_6552:
[----:B------:R-:W-:Y:S05]  /*bc20*/  BSYNC.RECONVERGENT B0 ;  /* 0x0000000000007941 */ /* 0x000fea0003800200 */
.L_x_6551:
        /* <DEDUP_REMOVED lines=92> */
.L_x_6550:
[----:B------:R-:W-:Y:S05]  /*c1f0*/  BSYNC.RECONVERGENT B1 ;  /* 0x0000000000017941 */ /* 0x000fea0003800200 */
.L_x_6549:
[----:B------:R-:W-:Y:S04]  /*c200*/  BSSY.RECONVERGENT B1, `(.L_x_6553) ;  /* 0x00000c4000017945 */ /* 0x000fe80003800200 */
[----:B------:R-:W-:Y:S05]  /*c210*/  @!P3 BRA `(.L_x_6554) ;  /* 0x0000000c0008b947 */ /* 0x000fea0003800000 */
[----:B--2-4-:R-:W-:Y:S01]  /*c220*/  IMAD.MOV.U32 R111, RZ, RZ, R68 ;  /* 0x000000ffff6f7224 */ /* 0x014fe200078e0044 */
[----:B-----5:R-:W-:Y:S01]  /*c230*/  ISETP.GE.AND P0, PT, R14, R108, PT ;  /* 0x0000006c0e00720c */ /* 0x020fe20003f06270 */
[----:B---3--:R-:W-:Y:S01]  /*c240*/  IMAD R2, R105, 0xc0, RZ ;  /* 0x000000c069027824 */ /* 0x008fe200078e02ff */
[----:B------:R-:W-:Y:S01]  /*c250*/  MOV R22, R11 ;  /* 0x0000000b00167202 */ /* 0x000fe20000000f00 */
[----:B------:R-:W-:Y:S01]  /*c260*/  IMAD R0, R205, 0xc0, RZ ;  /* 0x000000c0cd007824 */ /* 0x000fe200078e02ff */
[----:B------:R-:W-:Y:S01]  /*c270*/  MOV R23, R10 ;  /* 0x0000000a00177202 */ /* 0x000fe20000000f00 */
[----:B------:R-:W-:Y:S01]  /*c280*/  BSSY.RECONVERGENT B0, `(.L_x_6555) ;  /* 0x0000061000007945 */ /* 0x000fe20003800200 */
[----:B------:R-:W-:Y:S02]  /*c290*/  MOV R110, R69 ;  /* 0x00000045006e7202 */ /* 0x000fe40000000f00 */
[----:B------:R-:W-:Y:S01]  /*c2a0*/  ISETP.GE.AND P3, PT, R9, R108, PT ;  /* 0x0000006c0900720c */ /* 0x000fe20003f66270 */
[----:B------:R-:W-:Y:S04]  /*c2b0*/  IMAD.WIDE.U32 R22, R104, 0xc0, R22 ;  /* 0x000000c068167825 */ /* 0x000fe800078e0016 */
[----:B------:R-:W-:Y:S01]  /*c2c0*/  IMAD.WIDE.U32 R110, R204, 0xc0, R110 ;  /* 0x000000c0cc6e7825 */ /* 0x000fe200078e006e */
[----:B------:R-:W-:Y:S03]  /*c2d0*/  IADD3 R23, PT, PT, R23, R2, RZ ;  /* 0x0000000217177210 */ /* 0x000fe60007ffe0ff */
[----:B------:R-:W-:Y:S01]  /*c2e0*/  IMAD.IADD R111, R111, 0x1, R0 ;  /* 0x000000016f6f7824 */ /* 0x000fe200078e0200 */
        /* <DEDUP_REMOVED lines=90> */
.L_x_6556:
[----:B------:R-:W-:Y:S05]  /*c890*/  BSYNC.RECONVERGENT B0 ;  /* 0x0000000000007941 */ /* 0x000fea0003800200 */
.L_x_6555:
        /* <DEDUP_REMOVED lines=90> */
.L_x_6554:
[----:B------:R-:W-:Y:S05]  /*ce40*/  BSYNC.RECONVERGENT B1 ;  /* 0x0000000000017941 */ /* 0x000fea0003800200 */
.L_x_6553:
[----:B------:R-:W-:Y:S04]  /*ce50*/  BSSY.RECONVERGENT B1, `(.L_x_6557) ;  /* 0x00000c4000017945 */ /* 0x000fe80003800200 */
[----:B------:R-:W-:Y:S05]  /*ce60*/  @!P2 BRA `(.L_x_6558) ;  /* 0x0000000c0008a947 */ /* 0x000fea0003800000 */
[----:B------:R-:W-:Y:S01]  /*ce70*/  IMAD.MOV.U32 R113, RZ, RZ, R68 ;  /* 0x000000ffff717224 */ /* 0x000fe200078e0044 */
[----:B-----5:R-:W-:Y:S01]  /*ce80*/  ISETP.GE.AND P0, PT, R14, R108, PT ;  /* 0x0000006c0e00720c */ /* 0x020fe20003f06270 */
[----:B--23--:R-:W-:Y:S01]  /*ce90*/  IMAD R2, R105, 0xe0, RZ ;  /* 0x000000e069027824 */ /* 0x00cfe200078e02ff */
        /* <DEDUP_REMOVED lines=12> */
[----:B----4-:R-:W2:Y:S11]  /*cf60*/  LD.E.128 R40, desc[UR6][R22.64] ;  /* 0x0000000616287980 */ /* 0x010eb6000c101d00 */
        /* <DEDUP_REMOVED lines=87> */
.L_x_6560:
[----:B------:R-:W-:Y:S05]  /*d4e0*/  BSYNC.RECONVERGENT B0 ;  /* 0x0000000000007941 */ /* 0x000fea0003800200 */
.L_x_6559:
[----:B------:R-:W-:Y:S05]  /*d4f0*/  @P2 BRA `(.L_x_6558) ;  /* 0x0000000400642947 */ /* 0x000fea0003800000 */
[----:B------:R-:W-:Y:S01]  /*d500*/  ISETP.GE.AND P0, PT, R9, R13, PT ;  /* 0x0000000d0900720c */ /* 0x000fe20003f06270 */
[----:B------:R-:W3:Y:S11]  /*d510*/  LD.E.128 R36, desc[UR6][R22.64+0x80] ;  /* 0x0000800616247980 */ /* 0x000ef6000c101d00 */
        /* <DEDUP_REMOVED lines=10> */
[----:B--2-4-:R-:W-:Y:S03]  /*d5c0*/  @!P0 IADD3 R40, P1, PT, R2, R65, RZ ;  /* 0x0000004102288210 */ /* 0x014fe60007f3e0ff */
[----:B------:R-:W2:Y:S01]  /*d5d0*/  @!P0 LD.E.128 R4, desc[UR6][R4.64+0x80] ;  /* 0x0000800604048980 */ /* 0x000ea2000c101d00 */
[----:B------:R-:W-:Y:S02]  /*d5e0*/  @!P0 IADD3.X R41, PT, PT, R0, R64, RZ, P1, !PT ;  /* 0x0000004000298210 */ /* 0x000fe40000ffe4ff */
[----:B------:R-:W-:Y:S04]  /*d5f0*/  @!P0 IADD3 R2, P1, PT, R2, R67, RZ ;  /* 0x0000004302028210 */ /* 0x000fe80007f3e0ff */
[----:B------:R-:W-:Y:S01]  /*d600*/  @!P0 IADD3.X R3, PT, PT, R0, R66, RZ, P1, !PT ;  /* 0x0000004200038210 */ /* 0x000fe20000ffe4ff */
[----:B------:R-:W4:Y:S01]  /*d610*/  @!P0 LD.E.128 R40, desc[UR6][R40.64+0x80] ;  /* 0x0000800628288980 */ /* 0x000f22000c101d00 */
[----:B------:R-:W-:Y:S07]  /*d620*/  ISETP.GT.AND P1, PT, R19, 0x40, !P0 ;  /* 0x000000401300780c */ /* 0x000fee0004724270 */
[----:B------:R5:W4:Y:S01]  /*d630*/  @!P0 LD.E.128 R28, desc[UR6][R2.64+0x80] ;  /* 0x00008006021c8980 */ /* 0x000b22000c101d00 */
[--C-:B--2---:R-:W-:Y:S01]  /*d640*/  @!P0 HADD2.F32 R0, -RZ, R4.reuse.H0_H0 ;  /* 0x20000004ff008230 */ /* 0x104fe20000004100 */
[----:B---3--:R-:W-:Y:S01]  /*d650*/  @!P0 MOV R32, R37 ;  /* 0x0000002500208202 */ /* 0x008fe20000000f00 */
        /* <DEDUP_REMOVED lines=67> */
.L_x_6558:
[----:B------:R-:W-:Y:S05]  /*da90*/  BSYNC.RECONVERGENT B1 ;  /* 0x0000000000017941 */ /* 0x000fea0003800200 */
.L_x_6557:
[----:B------:R-:W-:Y:S01]  /*daa0*/  MOV R5, R66 ;  /* 0x0000004200057202 */ /* 0x000fe20000000f00 */
[----:B------:R-:W4:Y:S01]  /*dab0*/  LD.E R0, desc[UR6][R132.64+0xd0] ;  /* 0x0000d00684007980 */ /* 0x000f22000c101900 */
[----:B--23--:R-:W-:Y:S01]  /*dac0*/  MOV R3, R64 ;  /* 0x0000004000037202 */ /* 0x00cfe20000000f00 */
[----:B------:R-:W-:Y:S02]  /*dad0*/  IMAD.MOV.U32 R4, RZ, RZ, R67 ;  /* 0x000000ffff047224 */ /* 0x000fe400078e0043 */
[----:B------:R-:W-:Y:S02]  /*dae0*/  IMAD.MOV.U32 R2, RZ, RZ, R65 ;  /* 0x000000ffff027224 */ /* 0x000fe400078e0041 */
[----:B----4-:R-:W-:Y:S05]  /*daf0*/  IMAD.U32 R0, R0, -0x40, RZ ;  /* 0xffffffc000007824 */ /* 0x010fea00078e00ff */
[C---:B------:R-:W-:Y:S02]  /*db00*/  LEA R67, P1, R0.reuse, R4, 0x1 ;  /* 0x0000000400437211 */ /* 0x040fe400078208ff */
[C---:B------:R-:W-:Y:S02]  /*db10*/  LEA R65, P0, R0.reuse, R2, 0x1 ;  /* 0x0000000200417211 */ /* 0x040fe400078008ff */
[C---:B------:R-:W-:Y:S02]  /*db20*/  LEA.HI.X.SX32 R66, R0.reuse, R5, 0x1, P1 ;  /* 0x0000000500427211 */ /* 0x040fe400008f0eff */
[----:B------:R-:W-:Y:S09]  /*db30*/  LEA.HI.X.SX32 R64, R0, R3, 0x1, P0 ;  /* 0x0000000300407211 */ /* 0x000ff200000f0eff */
.L_x_6495:
[----:B------:R-:W-:Y:S05]  /*db40*/  BSYNC.RECONVERGENT B2 ;  /* 0x0000000000027941 */ /* 0x000fea0003800200 */
.L_x_6479:
        /* <DEDUP_REMOVED lines=30> */
[----:B------:R-:W3:Y:S01]  /*dd30*/  LD.E.64 R24, desc[UR6][R132.64+0x40] ;  /* 0x0000400684187980 */ /* 0x000ee2000c101b00 */
[----:B------:R-:W-:Y:S05]  /*dd40*/  IABS R6, R96 ;  /* 0x0000006000067213 */ /* 0x000fea0000000000 */
[----:B------:R-:W4:Y:S06]  /*dd50*/  LD.E.64 R22, desc[UR6][R132.64+0x20] ;  /* 0x0000200684167980 */ /* 0x000f2c000c101b00 */
[----:B------:R-:W4:Y:S01]  /*dd60*/  LD.E.64 R20, desc[UR6][R132.64+0x28] ;  /* 0x0000280684147980 */ /* 0x000f22000c101b00 */
[-C--:B--2---:R-:W-:Y:S02]  /*dd70*/  IABS R7, R2.reuse ;  /* 0x0000000200077213 */ /* 0x084fe40000000000 */
[----:B------:R-:W-:Y:S02]  /*dd80*/  IABS R5, R2 ;  /* 0x0000000200057213 */ /* 0x000fe40000000000 */
[----:B------:R-:W1:Y:S03]  /*dd90*/  I2F.RP R0, R7 ;  /* 0x0000000700007306 */ /* 0x000e660000209400 */
[----:B------:R-:W-:Y:S07]  /*dda0*/  IMAD.MOV R5, RZ, RZ, -R5 ;  /* 0x000000ffff057224 */ /* 0x000fee00078e0a05 */
[----:B-1----:R-:W1:Y:S02]  /*ddb0*/  MUFU.RCP R0, R0 ;  /* 0x0000000000007308 */ /* 0x002e640000001000 */
[----:B-1----:R-:W-:Y:S08]  /*ddc0*/  VIADD R0, R0, 0xffffffe ;  /* 0x0ffffffe00007836 */ /* 0x002ff00000000000 */
[----:B------:R-:W1:Y:S02]  /*ddd0*/  F2I.FTZ.U32.TRUNC.NTZ R19, R0 ;  /* 0x0000000000137305 */ /* 0x000e64000021f000 */
[--C-:B-1----:R-:W-:Y:S04]  /*dde0*/  IMAD.MOV R4, RZ, RZ, -R19.reuse ;  /* 0x000000ffff047224 */ /* 0x102fe800078e0a13 */
[----:B------:R-:W-:Y:S04]  /*ddf0*/  IMAD R4, R4, R7, RZ ;  /* 0x0000000704047224 */ /* 0x000fe800078e02ff */
[----:B------:R-:W-:Y:S02]  /*de00*/  IMAD.HI.U32 R4, R19, R4, R18 ;  /* 0x0000000413047227 */ /* 0x000fe400078e0012 */
[----:B------:R-:W2:Y:S04]  /*de10*/  LD.E.64 R18, desc[UR6][R132.64+0x38] ;  /* 0x0000380684127980 */ /* 0x000ea8000c101b00 */
[----:B------:R-:W-:Y:S04]  /*de20*/  IMAD.HI.U32 R0, R4, R3, RZ ;  /* 0x0000000304007227 */ /* 0x000fe800078e00ff */
[----:B------:R-:W-:Y:S02]  /*de30*/  IMAD R3, R0, R5, R3 ;  /* 0x0000000500037224 */ /* 0x000fe400078e0203 */
[----:B------:R-:W-:Y:S03]  /*de40*/  IMAD.HI.U32 R4, R4, R6, RZ ;  /* 0x0000000604047227 */ /* 0x000fe600078e00ff */
[C---:B------:R-:W-:Y:S01]  /*de50*/  ISETP.GT.U32.AND P0, PT, R7.reuse, R3, PT ;  /* 0x000000030700720c */ /* 0x040fe20003f04070 */
[----:B------:R-:W-:Y:S01]  /*de60*/  IMAD R6, R4, R5, R6 ;  /* 0x0000000504067224 */ /* 0x000fe200078e0206 */
[----:B------:R-:W-:Y:S04]  /*de70*/  LOP3.LUT R5, R96, R2, RZ, 0x3c, !PT ;  /* 0x0000000260057212 */ /* 0x000fe800078e3cff */
[----:B------:R-:W-:Y:S02]  /*de80*/  ISETP.GT.U32.AND P3, PT, R7, R6, PT ;  /* 0x000000060700720c */ /* 0x000fe40003f64070 */
[----:B------:R-:W-:Y:S05]  /*de90*/  ISETP.GE.AND P2, PT, R5, RZ, PT ;  /* 0x000000ff0500720c */ /* 0x000fea0003f46270 */
[----:B------:R-:W-:Y:S02]  /*dea0*/  @!P0 IMAD.IADD R3, R3, 0x1, -R7 ;  /* 0x0000000103038824 */ /* 0x000fe400078e0a07 */
[----:B------:R-:W-:Y:S01]  /*deb0*/  @!P0 VIADD R0, R0, 0x1 ;  /* 0x0000000100008836 */ /* 0x000fe20000000000 */
[----:B------:R-:W-:Y:S02]  /*dec0*/  ISETP.NE.AND P0, PT, R2, RZ, PT ;  /* 0x000000ff0200720c */ /* 0x000fe40003f05270 */
[-C--:B------:R-:W-:Y:S01]  /*ded0*/  ISETP.GE.U32.AND P4, PT, R3, R7.reuse, PT ;  /* 0x000000070300720c */ /* 0x080fe20003f86070 */
[----:B------:R-:W-:Y:S01]  /*dee0*/  @!P3 VIADD R4, R4, 0x1 ;  /* 0x000000010404b836 */ /* 0x000fe20000000000 */
[-C--:B------:R-:W-:Y:S02]  /*def0*/  @!P3 IADD3 R6, PT, PT, R6, -R7.reuse, RZ ;  /* 0x800000070606b210 */ /* 0x080fe40007ffe0ff */
[-C--:B------:R-:W-:Y:S02]  /*df00*/  LOP3.LUT R3, R82, R2.reuse, RZ, 0x3c, !PT ;  /* 0x0000000252037212 */ /* 0x080fe400078e3cff */
[----:B------:R-:W-:Y:S02]  /*df10*/  ISETP.GE.U32.AND P5, PT, R6, R7, PT ;  /* 0x000000070600720c */ /* 0x000fe40003fa6070 */
[----:B------:R-:W-:Y:S02]  /*df20*/  ISETP.GE.AND P1, PT, R3, RZ, PT ;  /* 0x000000ff0300720c */ /* 0x000fe40003f26270 */
[----:B------:R-:W-:Y:S03]  /*df30*/  LOP3.LUT R3, RZ, R2, RZ, 0x33, !PT ;  /* 0x00000002ff037212 */ /* 0x000fe600078e33ff */
[----:B------:R-:W-:Y:S06]  /*df40*/  @P4 IADD3 R0, PT, PT, R0, 0x1, RZ ;  /* 0x0000000100004810 */ /* 0x000fec0007ffe0ff */
        /* <DEDUP_REMOVED lines=12> */
[-C--:B---3--:R-:W-:Y:S01]  /*e010*/  IMAD R3, R25, R0.reuse, RZ ;  /* 0x0000000019037224 */ /* 0x088fe200078e02ff */
[----:B------:R-:W-:Y:S01]  /*e020*/  SHF.R.S32.HI R2, RZ, 0x1f, R0 ;  /* 0x0000001fff027819 */ /* 0x000fe20000011400 */
[C---:B------:R-:W-:Y:S01]  /*e030*/  IMAD.WIDE.U32 R26, R24.reuse, R0, RZ ;  /* 0x00000000181a7225 */ /* 0x040fe200078e00ff */
[----:B------:R-:W4:Y:S03]  /*e040*/  LD.E R4, desc[UR6][R6.64] ;  /* 0x0000000606047980 */ /* 0x000f26000c101900 */
[----:B----4-:R-:W-:Y:S02]  /*e050*/  IMAD.IADD R6, R5, 0x1, -R4 ;  /* 0x0000000105067824 */ /* 0x010fe400078e0a04 */
[----:B------:R-:W-:Y:S02]  /*e060*/  IMAD R4, R24, R2, R3 ;  /* 0x0000000218047224 */ /* 0x000fe400078e0203 */
[-C--:B------:R-:W-:Y:S01]  /*e070*/  IMAD R3, R23, R6.reuse, RZ ;  /* 0x0000000617037224 */ /* 0x080fe200078e02ff */
[----:B------:R-:W-:Y:S01]  /*e080*/  SHF.R.S32.HI R5, RZ, 0x1f, R6 ;  /* 0x0000001fff057819 */ /* 0x000fe20000011406 */
[C---:B------:R-:W-:Y:S01]  /*e090*/  IMAD.WIDE.U32 R24, R22.reuse, R6, RZ ;  /* 0x0000000616187225 */ /* 0x040fe200078e00ff */
[----:B------:R-:W-:Y:S03]  /*e0a0*/  IADD3 R23, PT, PT, R27, R4, RZ ;  /* 0x000000041b177210 */ /* 0x000fe60007ffe0ff */
[----:B------:R-:W-:Y:S01]  /*e0b0*/  IMAD R3, R22, R5, R3 ;  /* 0x0000000516037224 */ /* 0x000fe200078e0203 */
[----:B------:R-:W-:Y:S03]  /*e0c0*/  MOV R22, R26 ;  /* 0x0000001a00167202 */ /* 0x000fe60000000f00 */
[----:B------:R-:W-:Y:S02]  /*e0d0*/  IMAD.IADD R25, R25, 0x1, R3 ;  /* 0x0000000119197824 */ /* 0x000fe400078e0203 */
[----:B------:R-:W-:Y:S04]  /*e0e0*/  IMAD.WIDE.U32 R22, R6, R20, R22 ;  /* 0x0000001406167225 */ /* 0x000fe800078e0016 */
[----:B------:R-:W-:Y:S01]  /*e0f0*/  IMAD R6, R21, R6, RZ ;  /* 0x0000000615067224 */ /* 0x000fe200078e02ff */
[----:B------:R-:W-:Y:S01]  /*e100*/  LEA R71, P1, R22, R71, 0x1 ;  /* 0x0000004716477211 */ /* 0x000fe200078208ff */
[----:B--2---:R-:W-:Y:S02]  /*e110*/  IMAD R3, R19, R0, RZ ;  /* 0x0000000013037224 */ /* 0x004fe400078e02ff */
        /* <DEDUP_REMOVED lines=8> */
.L_x_6562:
[----:B------:R-:W-:Y:S05]  /*e1a0*/  BSYNC.RECONVERGENT B0 ;  /* 0x0000000000007941 */ /* 0x000fea0003800200 */
.L_x_6561:
[----:B------:R-:W-:Y:S11]  /*e1b0*/  ISETP.GT.AND P0, PT, R81, R54, PT ;  /* 0x000000365100720c */ /* 0x000ff60003f04270 */
[----:B------:R-:W-:Y:S02]  /*e1c0*/  @!UPT UIADD3 URZ, UPT, UPT, URZ, URZ, URZ ;  /* 0x000000fffffff290 */ /* 0x000fe4000fffe0ff */
[----:B------:R-:W-:Y:S05]  /*e1d0*/  @P0 BRA `(.L_x_6563) ;  /* 0xffffff4400740947 */ /* 0x000fea000383ffff */
.L_x_6462:
        /* <DEDUP_REMOVED lines=34> */
.L_x_6567:
[----:B------:R-:W-:Y:S05]  /*e400*/  BSYNC.RECONVERGENT B0 ;  /* 0x0000000000007941 */ /* 0x000fea0003800200 */
.L_x_6566:
        /* <DEDUP_REMOVED lines=14> */
.L_x_6569:
[----:B------:R-:W-:Y:S05]  /*e4f0*/  BSYNC.RECONVERGENT B0 ;  /* 0x0000000000007941 */ /* 0x000fea0003800200 */
.L_x_6568:
        /* <DEDUP_REMOVED lines=16> */
.L_x_6571:
[----:B------:R-:W-:Y:S05]  /*e600*/  BSYNC.RECONVERGENT B0 ;  /* 0x0000000000007941 */ /* 0x000fea0003800200 */
.L_x_6570:
        /* <DEDUP_REMOVED lines=16> */
.L_x_6565:
[----:B------:R-:W2:Y:S01]  /*e710*/  LD.E.64 R2, desc[UR6][R132.64+0xf0] ;  /* 0x0000f00684027980 */ /* 0x000ea2000c101b00 */
[----:B------:R-:W-:-:S03]  /*e720*/  IMAD.MOV.U32 R5, RZ, RZ, RZ ;  /* 0x000000ffff057224 */ /* 0x000fc600078e00ff */
[----:B------:R-:W3:Y:S04]  /*e730*/  LD.E.U8 R4, desc[UR6][R132.64+0x1b3] ;  /* 0x0001b30684047980 */ /* 0x000ee8000c101100 */
[----:B------:R1:W5:Y:S01]  /*e740*/  LD.E.64 R10, desc[UR6][R132.64+0x150] ;  /* 0x00015006840a7980 */ /* 0x000362000c101b00 */
[----:B--2---:R-:W-:-:S04]  /*e750*/  ISETP.NE.U32.AND P1, PT, R2, RZ, PT ;  /* 0x000000ff0200720c */ /* 0x004fc80003f25070 */
[----:B------:R-:W-:-:S13]  /*e760*/  ISETP.NE.AND.EX P1, PT, R3, RZ, PT, P1 ;  /* 0x000000ff0300720c */ /* 0x000fda0003f25310 */
[----:B------:R-:W-:-:S04]  /*e770*/  @P1 LEA R2, P0, R216, R2, 0x2 ;  /* 0x00000002d8021211 */ /* 0x000fc800078010ff */
[----:B------:R-:W-:-:S05]  /*e780*/  @P1 LEA.HI.X R3, R216, R3, RZ, 0x2, P0 ;  /* 0x00000003d8031211 */ /* 0x000fca00000f14ff */
[----:B------:R-:W2:Y:S04]  /*e790*/  @P1 LD.E R5, desc[UR6][R2.64] ;  /* 0x0000000602051980 */ /* 0x000ea8000c101900 */
[----:B------:R1:W5:Y:S01]  /*e7a0*/  LD.E.64 R2, desc[UR6][R132.64+0x148] ;  /* 0x0001480684027980 */ /* 0x000362000c101b00 */
        /* <DEDUP_REMOVED lines=38> */
[----:B-----5:R-:W-:Y:S02]  /*ea10*/  MOV R29, R17 ;  /* 0x00000011001d7202 */ /* 0x020fe40000000f00 */
[----:B------:R-:W-:Y:S02]  /*ea20*/  MOV R17, R19 ;  /* 0x0000001300117202 */ /* 0x000fe40000000f00 */
[----:B------:R-:W-:Y:S01]  /*ea30*/  MOV R27, R18 ;  /* 0x00000012001b7202 */ /* 0x000fe20000000f00 */
[----:B------:R-:W-:-:S02]  /*ea40*/  HADD2.F32 R28, -RZ, R29.H0_H0 ;  /* 0x2000001dff1c7230 */ /* 0x000fc40000004100 */
[----:B------:R-:W-:Y:S02]  /*ea50*/  HADD2.F32 R26, -RZ, R17.H1_H1 ;  /* 0x30000011ff1a7230 */ /* 0x000fe40000004100 */
[----:B------:R-:W-:Y:S02]  /*ea60*/  HADD2.F32 R29, -RZ, R29.H1_H1 ;  /* 0x3000001dff1d7230 */ /* 0x000fe40000004100 */
[----:B------:R-:W-:Y:S02]  /*ea70*/  HADD2.F32 R33, -RZ, R17.H0_H0 ;  /* 0x20000011ff217230 */ /* 0x000fe40000004100 */
[----:B--2---:R-:W-:Y:S02]  /*ea80*/  HADD2.F32 R18, -RZ, R5.H1_H1 ;  /* 0x30000005ff127230 */ /* 0x004fe40000004100 */
[----:B------:R-:W-:Y:S02]  /*ea90*/  HADD2.F32 R19, -RZ, R4.H1_H1 ;  /* 0x30000004ff137230 */ /* 0x000fe40000004100 */
[----:B---3--:R-:W-:-:S02]  /*eaa0*/  HADD2.F32 R24, -RZ, R7.H1_H1 ;  /* 0x30000007ff187230 */ /* 0x008fc40000004100 */
[C---:B------:R-:W-:Y:S01]  /*eab0*/  FMUL.FTZ R17, R26.reuse, R18 ;  /* 0x000000121a117220 */ /* 0x040fe20000410000 */
[--C-:B------:R-:W-:Y:S02]  /*eac0*/  HADD2.F32 R25, -RZ, R6.reuse.H1_H1 ;  /* 0x30000006ff197230 */ /* 0x100fe40000004100 */
[C---:B------:R-:W-:Y:S01]  /*ead0*/  FMUL.FTZ R32, R29.reuse, R19 ;  /* 0x000000131d207220 */ /* 0x040fe20000410000 */
[----:B------:R-:W-:Y:S02]  /*eae0*/  HADD2.F32 R6, -RZ, R6.H0_H0 ;  /* 0x20000006ff067230 */ /* 0x000fe40000004100 */
[----:B------:R-:W-:Y:S01]  /*eaf0*/  FMUL.FTZ R26, R26, R24 ;  /* 0x000000181a1a7220 */ /* 0x000fe20000410000 */
[----:B------:R-:W-:Y:S02]  /*eb00*/  HADD2.F32 R4, -RZ, R4.H0_H0 ;  /* 0x20000004ff047230 */ /* 0x000fe40000004100 */
[----:B------:R-:W-:Y:S01]  /*eb10*/  FMUL.FTZ R29, R29, R25 ;  /* 0x000000191d1d7220 */ /* 0x000fe20000410000 */
[----:B------:R-:W-:-:S02]  /*eb20*/  HADD2.F32 R5, -RZ, R5.H0_H0 ;  /* 0x20000005ff057230 */ /* 0x000fc40000004100 */
[C---:B------:R-:W-:Y:S01]  /*eb30*/  FFMA.FTZ R26, R33.reuse, R18, R26 ;  /* 0x00000012211a7223 */ /* 0x040fe2000001001a */
[--C-:B------:R-:W-:Y:S02]  /*eb40*/  HADD2.F32 R18, -RZ, R16.reuse.H1_H1 ;  /* 0x30000010ff127230 */ /* 0x100fe40000004100 */
[C---:B------:R-:W-:Y:S01]  /*eb50*/  FFMA.FTZ R29, R28.reuse, R19, R29 ;  /* 0x000000131c1d7223 */ /* 0x040fe2000001001d */
[----:B------:R-:W-:Y:S02]  /*eb60*/  HADD2.F32 R19, -RZ, R27.H1_H1 ;  /* 0x3000001bff137230 */ /* 0x000fe40000004100 */
[----:B------:R-:W-:Y:S01]  /*eb70*/  FFMA.FTZ R32, R28, R25, -R32 ;  /* 0x000000191c207223 */ /* 0x000fe20000010820 */
[----:B------:R-:W-:Y:S02]  /*eb80*/  HADD2.F32 R7, -RZ, R7.H0_H0 ;  /* 0x20000007ff077230 */ /* 0x000fe40000004100 */
[----:B------:R-:W-:Y:S01]  /*eb90*/  FFMA.FTZ R17, R33, R24, -R17 ;  /* 0x0000001821117223 */ /* 0x000fe20000010811 */
        /* <DEDUP_REMOVED lines=15> */
[----:B------:R-:W-:Y:S02]  /*ec90*/  MOV R17, R29 ;  /* 0x0000001d00117202 */ /* 0x000fe40000000f00 */
[----:B------:R-:W-:-:S02]  /*eca0*/  MOV R19, R26 ;  /* 0x0000001a00137202 */ /* 0x000fc40000000f00 */
.L_x_6579:
[----:B------:R-:W-:Y:S05]  /*ecb0*/  BSYNC.RECONVERGENT B0 ;  /* 0x0000000000007941 */ /* 0x000fea0003800200 */
.L_x_6578:
[----:B-----5:R-:W-:Y:S01]  /*ecc0*/  IMAD.MOV.U32 R6, RZ, RZ, R18 ;  /* 0x000000ffff067224 */ /* 0x020fe200078e0012 */
[----:B------:R-:W-:Y:S01]  /*ecd0*/  MOV R4, R16 ;  /* 0x0000001000047202 */ /* 0x000fe20000000f00 */
[----:B------:R-:W-:Y:S01]  /*ece0*/  IMAD.MOV.U32 R7, RZ, RZ, R19 ;  /* 0x000000ffff077224 */ /* 0x000fe200078e0013 */
[----:B------:R-:W-:Y:S02]  /*ecf0*/  MOV R5, R17 ;  /* 0x0000001100057202 */ /* 0x000fe40000000f00 */
.L_x_6577:
[----:B------:R-:W-:Y:S05]  /*ed00*/  BSYNC.RECONVERGENT B1 ;  /* 0x0000000000017941 */ /* 0x000fea0003800200 */
.L_x_6576:
        /* <DEDUP_REMOVED lines=54> */
.L_x_6581:
[----:B------:R-:W-:Y:S05]  /*f070*/  BSYNC.RECONVERGENT B0 ;  /* 0x0000000000007941 */ /* 0x000fea0003800200 */
.L_x_6580:
[----:B-----5:R3:W-:Y:S02]  /*f080*/  STS.128 [R51+0x2000], R16 ;  /* 0x0020001033007388 */ /* 0x0207e40000000c00 */
.L_x_6575:
[----:B------:R-:W-:Y:S05]  /*f090*/  BSYNC.RECONVERGENT B2 ;  /* 0x0000000000027941 */ /* 0x000fea0003800200 */
.L_x_6574:
        /* <DEDUP_REMOVED lines=15> */
[C---:B------:R-:W-:Y:S02]  /*f190*/  SHF.L.U32 R6, R5.reuse, 0x1, RZ ;  /* 0x0000000105067819 */ /* 0x040fe400000006ff */
[----:B------:R-:W-:Y:S02]  /*f1a0*/  LEA.HI.X.SX32 R4, R30, R20, 0x1, P0 ;  /* 0x000000141e047211 */ /* 0x000fe400000f0eff */
[-C--:B------:R-:W-:Y:S02]  /*f1b0*/  IADD3 R22, P1, PT, R2, R6.reuse, RZ ;  /* 0x0000000602167210 */ /* 0x080fe40007f3e0ff */
[----:B------:R-:W-:Y:S02]  /*f1c0*/  SHF.L.U64.HI R4, R5, 0x1, R4 ;  /* 0x0000000105047819 */ /* 0x000fe40000010204 */
[----:B------:R-:W-:Y:S02]  /*f1d0*/  IADD3 R6, P0, PT, R10, R6, RZ ;  /* 0x000000060a067210 */ /* 0x000fe40007f1e0ff */
[----:B------:R-:W-:-:S02]  /*f1e0*/  IADD3.X R23, PT, PT, R3, R4, RZ, P1, !PT ;  /* 0x0000000403177210 */ /* 0x000fc40000ffe4ff */
[----:B------:R-:W-:-:S05]  /*f1f0*/  IADD3.X R7, PT, PT, R11, R4, RZ, P0, !PT ;  /* 0x000000040b077210 */ /* 0x000fca00007fe4ff */
[----:B------:R-:W2:Y:S04]  /*f200*/  LD.E.64 R4, desc[UR6][R6.64] ;  /* 0x0000000606047980 */ /* 0x000ea8000c101b00 */
[----:B------:R-:W4:Y:S01]  /*f210*/  LD.E.64 R6, desc[UR6][R22.64] ;  /* 0x0000000616067980 */ /* 0x000f22000c101b00 */
        /* <DEDUP_REMOVED lines=8> */
[--C-:B------:R-:W-:Y:S02]  /*f2a0*/  HADD2.F32 R19, -RZ, R4.reuse.H1_H1 ;  /* 0x30000004ff137230 */ /* 0x100fe40000004100 */
[----:B------:R-:W-:-:S02]  /*f2b0*/  HADD2.F32 R4, -RZ, R4.H0_H0 ;  /* 0x20000004ff047230 */ /* 0x000fc40000004100 */
[C---:B------:R-:W-:Y:S01]  /*f2c0*/  FMUL.FTZ R17, R24.reuse, R18 ;  /* 0x0000001218117220 */ /* 0x040fe20000410000 */
[----:B------:R-:W-:Y:S02]  /*f2d0*/  HADD2.F32 R5, -RZ, R5.H0_H0 ;  /* 0x20000005ff057230 */ /* 0x000fe40000004100 */
[----:B------:R-:W-:Y:S01]  /*f2e0*/  FMUL.FTZ R28, R27, R19 ;  /* 0x000000131b1c7220 */ /* 0x000fe20000410000 */
[--C-:B----4-:R-:W-:Y:S02]  /*f2f0*/  HADD2.F32 R22, -RZ, R7.reuse.H1_H1 ;  /* 0x30000007ff167230 */ /* 0x110fe40000004100 */
[--C-:B------:R-:W-:Y:S02]  /*f300*/  HADD2.F32 R23, -RZ, R6.reuse.H1_H1 ;  /* 0x30000006ff177230 */ /* 0x100fe40000004100 */
[----:B------:R-:W-:Y:S02]  /*f310*/  HADD2.F32 R6, -RZ, R6.H0_H0 ;  /* 0x20000006ff067230 */ /* 0x000fe40000004100 */
[----:B------:R-:W-:Y:S01]  /*f320*/  FMUL.FTZ R24, R24, R22 ;  /* 0x0000001618187220 */ /* 0x000fe20000410000 */
[----:B------:R-:W-:-:S02]  /*f330*/  HADD2.F32 R7, -RZ, R7.H0_H0 ;  /* 0x20000007ff077230 */ /* 0x000fc40000004100 */
[-C--:B------:R-:W-:Y:S01]  /*f340*/  FMUL.FTZ R27, R27, R23.reuse ;  /* 0x000000171b1b7220 */ /* 0x080fe20000410000 */
[C---:B------:R-:W-:Y:S01]  /*f350*/  FFMA.FTZ R28, R26.reuse, R23, -R28 ;  /* 0x000000171a1c7223 */ /* 0x040fe2000001081c */
[C---:B------:R-:W-:Y:S01]  /*f360*/  FFMA.FTZ R24, R31.reuse, R18, R24 ;  /* 0x000000121f187223 */ /* 0x040fe20000010018 */
[--C-:B------:R-:W-:Y:S02]  /*f370*/  HADD2.F32 R18, -RZ, R16.reuse.H1_H1 ;  /* 0x30000010ff127230 */ /* 0x100fe40000004100 */
[----:B------:R-:W-:Y:S01]  /*f380*/  FFMA.FTZ R27, R26, R19, R27 ;  /* 0x000000131a1b7223 */ /* 0x000fe2000001001b */
[--C-:B------:R-:W-:Y:S02]  /*f390*/  HADD2.F32 R19, -RZ, R25.reuse.H1_H1 ;  /* 0x30000019ff137230 */ /* 0x100fe40000004100 */
[----:B------:R-:W-:Y:S01]  /*f3a0*/  FFMA.FTZ R17, R31, R22, -R17 ;  /* 0x000000161f117223 */ /* 0x000fe20000010811 */
[----:B------:R-:W-:Y:S02]  /*f3b0*/  HADD2.F32 R16, -RZ, R16.H0_H0 ;  /* 0x20000010ff107230 */ /* 0x000fe40000004100 */
[C---:B------:R-:W-:Y:S01]  /*f3c0*/  FMUL.FTZ R22, R18.reuse, R4 ;  /* 0x0000000412167220 */ /* 0x040fe20000410000 */
[----:B------:R-:W-:Y:S01]  /*f3d0*/  FMUL.FTZ R23, R18, R6 ;  /* 0x0000000612177220 */ /* 0x000fe20000410000 */
[----:B------:R-:W-:-:S02]  /*f3e0*/  HADD2.F32 R25, -RZ, R25.H0_H0 ;  /* 0x20000019ff197230 */ /* 0x000fc40000004100 */
[C---:B------:R-:W-:Y:S01]  /*f3f0*/  FMUL.FTZ R18, R19.reuse, R5 ;  /* 0x0000000513127220 */ /* 0x040fe20000410000 */
[-C--:B------:R-:W-:Y:S01]  /*f400*/  FMUL.FTZ R19, R19, R7.reuse ;  /* 0x0000000713137220 */ /* 0x080fe20000410000 */
        /* <DEDUP_REMOVED lines=10> */
[----:B------:R-:W-:Y:S02]  /*f4b0*/  MOV R19, R24 ;  /* 0x0000001800137202 */ /* 0x000fe40000000f00 */
.L_x_6587:
[----:B------:R-:W-:Y:S05]  /*f4c0*/  BSYNC.RECONVERGENT B0 ;  /* 0x0000000000007941 */ /* 0x000fea0003800200 */
.L_x_6586:
[----:B-----5:R1:W-:Y:S02]  /*f4d0*/  STS.128 [R51+0x800], R16 ;  /* 0x0008001033007388 */ /* 0x0203e40000000c00 */
.L_x_6585:
[----:B------:R-:W-:Y:S05]  /*f4e0*/  BSYNC.RECONVERGENT B1 ;  /* 0x0000000000017941 */ /* 0x000fea0003800200 */
.L_x_6584:
        /* <DEDUP_REMOVED lines=35> */
[----:B------:R-:W-:Y:S01]  /*f720*/  FFMA.FTZ R24, R30, R18, R24 ;  /* 0x000000121e187223 */ /* 0x000fe20000010018 */
        /* <DEDUP_REMOVED lines=23> */
.L_x_6589:
[----:B------:R-:W-:Y:S05]  /*f8a0*/  BSYNC.RECONVERGENT B0 ;  /* 0x0000000000007941 */ /* 0x000fea0003800200 */
.L_x_6588:
[----:B-----5:R3:W-:Y:S02]  /*f8b0*/  STS.128 [R51+0x2800], R16 ;  /* 0x0028001033007388 */ /* 0x0207e40000000c00 */
.L_x_6583:
[----:B------:R-:W-:Y:S05]  /*f8c0*/  BSYNC.RECONVERGENT B2 ;  /* 0x0000000000027941 */ /* 0x000fea0003800200 */
.L_x_6582:
        /* <DEDUP_REMOVED lines=24> */
[----:B------:R3:W4:Y:S01]  /*fa50*/  LD.E.64 R6, desc[UR6][R24.64] ;  /* 0x0000000618067980 */ /* 0x000722000c101b00 */
[----:B-----5:R-:W-:Y:S02]  /*fa60*/  MOV R28, R17 ;  /* 0x00000011001c7202 */ /* 0x020fe40000000f00 */
[----:B------:R-:W-:Y:S02]  /*fa70*/  MOV R17, R19 ;  /* 0x0000001300117202 */ /* 0x000fe40000000f00 */
[----:B------:R-:W-:Y:S01]  /*fa80*/  MOV R26, R18 ;  /* 0x00000012001a7202 */ /* 0x000fe20000000f00 */
[----:B------:R-:W-:-:S02]  /*fa90*/  HADD2.F32 R27, -RZ, R28.H0_H0 ;  /* 0x2000001cff1b7230 */ /* 0x000fc40000004100 */
[----:B------:R-:W-:Y:S02]  /*faa0*/  HADD2.F32 R28, -RZ, R28.H1_H1 ;  /* 0x3000001cff1c7230 */ /* 0x000fe40000004100 */
[--C-:B------:R-:W-:Y:S02]  /*fab0*/  HADD2.F32 R32, -RZ, R17.reuse.H0_H0 ;  /* 0x20000011ff207230 */ /* 0x100fe40000004100 */
[----:B---3--:R-:W-:Y:S02]  /*fac0*/  HADD2.F32 R25, -RZ, R17.H1_H1 ;  /* 0x30000011ff197230 */ /* 0x008fe40000004100 */
        /* <DEDUP_REMOVED lines=14> */
[----:B------:R-:W-:Y:S02]  /*fbb0*/  HADD2.F32 R18, -RZ, R16.H1_H1 ;  /* 0x30000010ff127230 */ /* 0x000fe40000004100 */
[----:B------:R-:W-:Y:S01]  /*fbc0*/  FFMA.FTZ R28, R27, R19, R28 ;  /* 0x000000131b1c7223 */ /* 0x000fe2000001001c */
[----:B------:R-:W-:Y:S02]  /*fbd0*/  HADD2.F32 R19, -RZ, R26.H1_H1 ;  /* 0x3000001aff137230 */ /* 0x000fe40000004100 */
        /* <DEDUP_REMOVED lines=18> */
.L_x_6595:
[----:B------:R-:W-:Y:S05]  /*fd00*/  BSYNC.RECONVERGENT B0 ;  /* 0x0000000000007941 */ /* 0x000fea0003800200 */
.L_x_6594:
[----:B-----5:R3:W-:Y:S02]  /*fd10*/  STS.128 [R51+0x1000], R16 ;  /* 0x0010001033007388 */ /* 0x0207e40000000c00 */
.L_x_6593:
[----:B------:R-:W-:Y:S05]  /*fd20*/  BSYNC.RECONVERGENT B1 ;  /* 0x0000000000017941 */ /* 0x000fea0003800200 */
.L_x_6592:
        /* <DEDUP_REMOVED lines=59> */
.L_x_6597:
[----:B------:R-:W-:Y:S05]  /*100e0*/  BSYNC.RECONVERGENT B0 ;  /* 0x0000000000007941 */ /* 0x000fea0003800200 */
.L_x_6596:
[----:B-----5:R3:W-:Y:S02]  /*100f0*/  STS.128 [R51+0x3000], R16 ;  /* 0x0030001033007388 */ /* 0x0207e40000000c00 */
.L_x_6591:
[----:B------:R-:W-:Y:S05]  /*10100*/  BSYNC.RECONVERGENT B2 ;  /* 0x0000000000027941 */ /* 0x000fea0003800200 */
.L_x_6590:
        /* <DEDUP_REMOVED lines=30> */
[--C-:B------:R-:W-:Y:S02]  /*102f0*/  HADD2.F32 R25, -RZ, R26.reuse.H0_H0 ;  /* 0x2000001aff197230 */ /* 0x100fe40000004100 */
[----:B------:R-:W-:Y:S02]  /*10300*/  HADD2.F32 R26, -RZ, R26.H1_H1 ;  /* 0x3000001aff1a7230 */ /* 0x000fe40000004100 */
[----:B-1----:R-:W-:Y:S02]  /*10310*/  HADD2.F32 R23, -RZ, R13.H1_H1 ;  /* 0x3000000dff177230 */ /* 0x002fe40000004100 */
[----:B--2---:R-:W-:Y:S02]  /*10320*/  HADD2.F32 R17, -RZ, R5.H1_H1 ;  /* 0x30000005ff117230 */ /* 0x004fe40000004100 */
[--C-:B------:R-:W-:Y:S02]  /*10330*/  HADD2.F32 R18, -RZ, R4.reuse.H1_H1 ;  /* 0x30000004ff127230 */ /* 0x100fe40000004100 */
[----:B------:R-:W-:-:S02]  /*10340*/  HADD2.F32 R4, -RZ, R4.H0_H0 ;  /* 0x20000004ff047230 */ /* 0x000fc40000004100 */
[C---:B------:R-:W-:Y:S01]  /*10350*/  FMUL.FTZ R13, R23.reuse, R17 ;  /* 0x00000011170d7220 */ /* 0x040fe20000410000 */
[----:B------:R-:W-:Y:S02]  /*10360*/  HADD2.F32 R5, -RZ, R5.H0_H0 ;  /* 0x20000005ff057230 */ /* 0x000fe40000004100 */
[----:B------:R-:W-:Y:S01]  /*10370*/  FMUL.FTZ R27, R26, R18 ;  /* 0x000000121a1b7220 */ /* 0x000fe20000410000 */
[----:B----4-:R-:W-:Y:S02]  /*10380*/  HADD2.F32 R19, -RZ, R7.H1_H1 ;  /* 0x30000007ff137230 */ /* 0x010fe40000004100 */
[--C-:B------:R-:W-:Y:S02]  /*10390*/  HADD2.F32 R22, -RZ, R6.reuse.H1_H1 ;  /* 0x30000006ff167230 */ /* 0x100fe40000004100 */
[----:B------:R-:W-:Y:S02]  /*103a0*/  HADD2.F32 R6, -RZ, R6.H0_H0 ;  /* 0x20000006ff067230 */ /* 0x000fe40000004100 */
[-C--:B------:R-:W-:Y:S01]  /*103b0*/  FMUL.FTZ R23, R23, R19.reuse ;  /* 0x0000001317177220 */ /* 0x080fe20000410000 */
[----:B------:R-:W-:Y:S01]  /*103c0*/  FFMA.FTZ R13, R28, R19, -R13 ;  /* 0x000000131c0d7223 */ /* 0x000fe2000001080d */
[-C--:B------:R-:W-:Y:S01]  /*103d0*/  FMUL.FTZ R26, R26, R22.reuse ;  /* 0x000000161a1a7220 */ /* 0x080fe20000410000 */
[----:B------:R-:W-:Y:S01]  /*103e0*/  FFMA.FTZ R27, R25, R22, -R27 ;  /* 0x00000016191b7223 */ /* 0x000fe2000001081b */
[----:B------:R-:W-:Y:S01]  /*103f0*/  FFMA.FTZ R23, R28, R17, R23 ;  /* 0x000000111c177223 */ /* 0x000fe20000010017 */
[----:B------:R-:W-:-:S02]  /*10400*/  HADD2.F32 R17, -RZ, R16.H1_H1 ;  /* 0x30000010ff117230 */ /* 0x000fc40000004100 */
[----:B------:R-:W-:Y:S01]  /*10410*/  FFMA.FTZ R26, R25, R18, R26 ;  /* 0x00000012191a7223 */ /* 0x000fe2000001001a */
[----:B------:R-:W-:Y:S02]  /*10420*/  HADD2.F32 R18, -RZ, R24.H1_H1 ;  /* 0x30000018ff127230 */ /* 0x000fe40000004100 */
[----:B------:R-:W-:Y:S02]  /*10430*/  HADD2.F32 R7, -RZ, R7.H0_H0 ;  /* 0x20000007ff077230 */ /* 0x000fe40000004100 */
[C---:B------:R-:W-:Y:S01]  /*10440*/  FMUL.FTZ R19, R17.reuse, R4 ;  /* 0x0000000411137220 */ /* 0x040fe20000410000 */
[----:B------:R-:W-:Y:S02]  /*10450*/  HADD2.F32 R16, -RZ, R16.H0_H0 ;  /* 0x20000010ff107230 */ /* 0x000fe40000004100 */
        /* <DEDUP_REMOVED lines=15> */
.L_x_6601:
[----:B------:R-:W-:Y:S05]  /*10550*/  BSYNC.RECONVERGENT B0 ;  /* 0x0000000000007941 */ /* 0x000fea0003800200 */
.L_x_6600:
[----:B-----5:R1:W-:Y:S02]  /*10560*/  STS.128 [R51+0x1800], R16 ;  /* 0x0018001033007388 */ /* 0x0203e40000000c00 */
.L_x_6599:
[----:B------:R-:W-:Y:S05]  /*10570*/  BSYNC.RECONVERGENT B1 ;  /* 0x0000000000017941 */ /* 0x000fea0003800200 */
.L_x_6598:
        /* <DEDUP_REMOVED lines=9> */
[C---:B------:R-:W-:Y:S02]  /*10610*/  SHF.L.U32 R0, R21.reuse, 0x1, RZ ;  /* 0x0000000115007819 */ /* 0x040fe400000006ff */
[----:B------:R-:W-:Y:S02]  /*10620*/  SHF.L.U64.HI R20, R21, 0x1, R20 ;  /* 0x0000000115147819 */ /* 0x000fe40000010214 */
[-C--:B--2---:R-:W-:Y:S02]  /*10630*/  IADD3 R4, P1, PT, R2, R0.reuse, RZ ;  /* 0x0000000002047210 */ /* 0x084fe40007f3e0ff */
[----:B------:R-:W-:Y:S02]  /*10640*/  IADD3 R2, P0, PT, R10, R0, RZ ;  /* 0x000000000a027210 */ /* 0x000fe40007f1e0ff */
[----:B------:R-:W-:-:S02]  /*10650*/  IADD3.X R5, PT, PT, R3, R20, RZ, P1, !PT ;  /* 0x0000001403057210 */ /* 0x000fc40000ffe4ff */
[----:B------:R-:W-:-:S04]  /*10660*/  IADD3.X R3, PT, PT, R11, R20, RZ, P0, !PT ;  /* 0x000000140b037210 */ /* 0x000fc800007fe4ff */
[----:B------:R-:W2:Y:S04]  /*10670*/  LD.E.64 R4, desc[UR6][R4.64+0x40] ;  /* 0x0000400604047980 */ /* 0x000ea8000c101b00 */
[----:B------:R-:W3:Y:S01]  /*10680*/  LD.E.64 R2, desc[UR6][R2.64+0x40] ;  /* 0x0000400602027980 */ /* 0x000ee2000c101b00 */
[----:B-----5:R-:W-:Y:S02]  /*10690*/  MOV R11, R17 ;  /* 0x00000011000b7202 */ /* 0x020fe40000000f00 */
[----:B------:R-:W-:-:S03]  /*106a0*/  MOV R6, R16 ;  /* 0x0000001000067202 */ /* 0x000fc60000000f00 */
[--C-:B------:R-:W-:Y:S02]  /*106b0*/  HADD2.F32 R12, -RZ, R11.reuse.H0_H0 ;  /* 0x2000000bff0c7230 */ /* 0x100fe40000004100 */
[----:B------:R-:W-:Y:S02]  /*106c0*/  HADD2.F32 R11, -RZ, R11.H1_H1 ;  /* 0x3000000bff0b7230 */ /* 0x000fe40000004100 */
[--C-:B------:R-:W-:Y:S02]  /*106d0*/  HADD2.F32 R13, -RZ, R6.reuse.H1_H1 ;  /* 0x30000006ff0d7230 */ /* 0x100fe40000004100 */
[----:B------:R-:W-:Y:S01]  /*106e0*/  HADD2.F32 R16, -RZ, R6.H0_H0 ;  /* 0x20000006ff107230 */ /* 0x000fe20000004100 */
[----:B------:R-:W-:Y:S02]  /*106f0*/  MOV R10, R18 ;  /* 0x00000012000a7202 */ /* 0x000fe40000000f00 */
[----:B------:R-:W-:Y:S01]  /*10700*/  MOV R0, R19 ;  /* 0x0000001300007202 */ /* 0x000fe20000000f00 */
[----:B--2---:R-:W-:-:S02]  /*10710*/  HADD2.F32 R8, -RZ, R4.H1_H1 ;  /* 0x30000004ff087230 */ /* 0x004fc40000004100 */
[----:B------:R-:W-:Y:S02]  /*10720*/  HADD2.F32 R4, -RZ, R4.H0_H0 ;  /* 0x20000004ff047230 */ /* 0x000fe40000004100 */
[--C-:B---3--:R-:W-:Y:S02]  /*10730*/  HADD2.F32 R7, -RZ, R2.reuse.H1_H1 ;  /* 0x30000002ff077230 */ /* 0x108fe40000004100 */
[----:B------:R-:W-:-:S03]  /*10740*/  HADD2.F32 R2, -RZ, R2.H0_H0 ;  /* 0x20000002ff027230 */ /* 0x000fc60000004100 */
[CC--:B------:R-:W-:Y:S01]  /*10750*/  FMUL.FTZ R6, R11.reuse, R7.reuse ;  /* 0x000000070b067220 */ /* 0x0c0fe20000410000 */
        /* <DEDUP_REMOVED lines=30> */
[----:B------:R-:W-:Y:S02]  /*10940*/  MOV R19, R7 ;  /* 0x0000000700137202 */ /* 0x000fe40000000f00 */
.L_x_6603:
[----:B------:R-:W-:Y:S05]  /*10950*/  BSYNC.RECONVERGENT B0 ;  /* 0x0000000000007941 */ /* 0x000fea0003800200 */
.L_x_6602:
[----:B-----5:R1:W-:Y:S01]  /*10960*/  STS.128 [R51+0x3800], R16 ;  /* 0x0038001033007388 */ /* 0x0203e20000000c00 */
[----:B------:R-:W-:Y:S05]  /*10970*/  BRA `(.L_x_6572) ;  /* 0x00000030006c7947 */ /* 0x000fea0003800000 */
.L_x_6573:
        /* <DEDUP_REMOVED lines=35> */
[----:B-----5:R-:W-:Y:S02]  /*10bb0*/  MOV R29, R33 ;  /* 0x00000021001d7202 */ /* 0x020fe40000000f00 */
[----:B------:R-:W-:Y:S02]  /*10bc0*/  MOV R33, R32 ;  /* 0x0000002000217202 */ /* 0x000fe40000000f00 */
[----:B------:R-:W-:Y:S02]  /*10bd0*/  MOV R32, R35 ;  /* 0x0000002300207202 */ /* 0x000fe40000000f00 */
[----:B------:R-:W-:Y:S01]  /*10be0*/  MOV R35, R34 ;  /* 0x0000002200237202 */ /* 0x000fe20000000f00 */
[--C-:B---3--:R-:W-:Y:S02]  /*10bf0*/  HADD2.F32 R34, -RZ, R20.reuse.H0_H0 ;  /* 0x20000014ff227230 */ /* 0x108fe40000004100 */
[----:B------:R-:W-:-:S02]  /*10c00*/  HADD2.F32 R37, -RZ, R20.H1_H1 ;  /* 0x30000014ff257230 */ /* 0x000fc40000004100 */
[--C-:B------:R-:W-:Y:S02]  /*10c10*/  HADD2.F32 R20, -RZ, R21.reuse.H0_H0 ;  /* 0x20000015ff147230 */ /* 0x100fe40000004100 */
[----:B------:R-:W-:Y:S02]  /*10c20*/  HADD2.F32 R38, -RZ, R21.H1_H1 ;  /* 0x30000015ff267230 */ /* 0x000fe40000004100 */
[--C-:B------:R-:W-:Y:S02]  /*10c30*/  HADD2.F32 R21, -RZ, R22.reuse.H0_H0 ;  /* 0x20000016ff157230 */ /* 0x100fe40000004100 */
[----:B------:R-:W-:Y:S02]  /*10c40*/  HADD2.F32 R39, -RZ, R22.H1_H1 ;  /* 0x30000016ff277230 */ /* 0x000fe40000004100 */
[--C-:B------:R-:W-:Y:S02]  /*10c50*/  HADD2.F32 R22, -RZ, R23.reuse.H0_H0 ;  /* 0x20000017ff167230 */ /* 0x100fe40000004100 */
[----:B------:R-:W-:-:S02]  /*10c60*/  HADD2.F32 R40, -RZ, R23.H1_H1 ;  /* 0x30000017ff287230 */ /* 0x000fc40000004100 */
[--C-:B--2---:R-:W-:Y:S02]  /*10c70*/  HADD2.F32 R23, -RZ, R4.reuse.H0_H0 ;  /* 0x20000004ff177230 */ /* 0x104fe40000004100 */
[----:B------:R-:W-:Y:S02]  /*10c80*/  HADD2.F32 R41, -RZ, R4.H1_H1 ;  /* 0x30000004ff297230 */ /* 0x000fe40000004100 */
[--C-:B------:R-:W-:Y:S02]  /*10c90*/  HADD2.F32 R4, -RZ, R5.reuse.H0_H0 ;  /* 0x20000005ff047230 */ /* 0x100fe40000004100 */
[----:B------:R-:W-:Y:S01]  /*10ca0*/  @P1 FADD.FTZ R23, -R23, -RZ ;  /* 0x800000ff17171221 */ /* 0x000fe20000010100 */
[----:B------:R-:W-:Y:S02]  /*10cb0*/  HADD2.F32 R42, -RZ, R5.H1_H1 ;  /* 0x30000005ff2a7230 */ /* 0x000fe40000004100 */
        /* <DEDUP_REMOVED lines=8> */
[----:B------:R-:W-:Y:S01]  /*10d40*/  FMUL.FTZ R20, R20, R4 ;  /* 0x0000000414147220 */ /* 0x000fe20000410000 */
[----:B------:R-:W-:-:S02]  /*10d50*/  HADD2.F32 R4, -RZ, R33.H0_H0 ;  /* 0x20000021ff047230 */ /* 0x000fc40000004100 */
[----:B------:R-:W-:Y:S01]  /*10d60*/  @P1 FADD.FTZ R6, -R6, -RZ ;  /* 0x800000ff06061221 */ /* 0x000fe20000010100 */
[----:B------:R-:W-:Y:S01]  /*10d70*/  FMUL.FTZ R21, R21, R5 ;  /* 0x0000000515157220 */ /* 0x000fe20000410000 */
[----:B------:R-:W-:Y:S01]  /*10d80*/  @P1 FADD.FTZ R7, -R7, -RZ ;  /* 0x800000ff07071221 */ /* 0x000fe20000010100 */
[----:B----4-:R-:W-:Y:S02]  /*10d90*/  HADD2.F32 R5, -RZ, R16.H0_H0 ;  /* 0x20000010ff057230 */ /* 0x010fe40000004100 */
[----:B------:R-:W-:Y:S01]  /*10da0*/  FMUL.FTZ R22, R22, R6 ;  /* 0x0000000616167220 */ /* 0x000fe20000410000 */
[----:B------:R-:W-:Y:S02]  /*10db0*/  HADD2.F32 R6, -RZ, R29.H0_H0 ;  /* 0x2000001dff067230 */ /* 0x000fe40000004100 */
[----:B------:R-:W-:Y:S01]  /*10dc0*/  FMUL.FTZ R40, R40, R7 ;  /* 0x0000000728287220 */ /* 0x000fe20000410000 */
[--C-:B------:R-:W-:Y:S02]  /*10dd0*/  HADD2.F32 R7, -RZ, R17.reuse.H0_H0 ;  /* 0x20000011ff077230 */ /* 0x100fe40000004100 */
[----:B------:R-:W-:Y:S01]  /*10de0*/  @P1 FADD.FTZ R43, -R43, -RZ ;  /* 0x800000ff2b2b1221 */ /* 0x000fe20000010100 */
[----:B------:R-:W-:Y:S01]  /*10df0*/  @P1 FADD.FTZ R42, -R42, -RZ ;  /* 0x800000ff2a2a1221 */ /* 0x000fe20000010100 */
[----:B------:R-:W-:Y:S01]  /*10e00*/  FMUL.FTZ R37, R37, R41 ;  /* 0x0000002925257220 */ /* 0x000fe20000410000 */
[----:B------:R-:W-:-:S02]  /*10e10*/  HADD2.F32 R23, -RZ, R17.H1_H1 ;  /* 0x30000011ff177230 */ /* 0x000fc40000004100 */
[----:B------:R-:W-:Y:S01]  /*10e20*/  FFMA.FTZ R4, R4, R5, R34 ;  /* 0x0000000504047223 */ /* 0x000fe20000010022 */
[--C-:B------:R-:W-:Y:S02]  /*10e30*/  HADD2.F32 R17, -RZ, R18.reuse.H0_H0 ;  /* 0x20000012ff117230 */ /* 0x100fe40000004100 */
[----:B------:R-:W-:Y:S01]  /*10e40*/  FFMA.FTZ R6, R6, R7, R20 ;  /* 0x0000000706067223 */ /* 0x000fe20000010014 */
[----:B------:R-:W-:Y:S02]  /*10e50*/  HADD2.F32 R41, -RZ, R18.H1_H1 ;  /* 0x30000012ff297230 */ /* 0x000fe40000004100 */
[----:B------:R-:W-:Y:S01]  /*10e60*/  FMUL.FTZ R39, R39, R43 ;  /* 0x0000002b27277220 */ /* 0x000fe20000410000 */
[----:B------:R-:W-:Y:S02]  /*10e70*/  HADD2.F32 R5, -RZ, R35.H0_H0 ;  /* 0x20000023ff057230 */ /* 0x000fe40000004100 */
[----:B------:R-:W-:Y:S01]  /*10e80*/  FMUL.FTZ R38, R38, R42 ;  /* 0x0000002a26267220 */ /* 0x000fe20000410000 */
[----:B------:R-:W-:-:S02]  /*10e90*/  HADD2.F32 R18, -RZ, R19.H0_H0 ;  /* 0x20000013ff127230 */ /* 0x000fc40000004100 */
[----:B------:R-:W-:Y:S02]  /*10ea0*/  HADD2.F32 R35, -RZ, R35.H1_H1 ;  /* 0x30000023ff237230 */ /* 0x000fe40000004100 */
[----:B------:R-:W-:Y:S01]  /*10eb0*/  FFMA.FTZ R5, R5, R17, R21 ;  /* 0x0000001105057223 */ /* 0x000fe20000010015 */
[----:B------:R-:W-:Y:S02]  /*10ec0*/  HADD2.F32 R7, -RZ, R32.H0_H0 ;  /* 0x20000020ff077230 */ /* 0x000fe40000004100 */
[----:B------:R-:W-:Y:S02]  /*10ed0*/  HADD2.F32 R33, -RZ, R33.H1_H1 ;  /* 0x30000021ff217230 */ /* 0x000fe40000004100 */
[----:B------:R-:W-:Y:S01]  /*10ee0*/  FFMA.FTZ R35, R35, R41, R39 ;  /* 0x0000002923237223 */ /* 0x000fe20000010027 */
[----:B------:R-:W-:Y:S02]  /*10ef0*/  HADD2.F32 R16, -RZ, R16.H1_H1 ;  /* 0x30000010ff107230 */ /* 0x000fe40000004100 */
[----:B------:R-:W-:Y:S01]  /*10f00*/  FFMA.FTZ R7, R7, R18, R22 ;  /* 0x0000001207077223 */ /* 0x000fe20000010016 */
[----:B------:R-:W-:-:S02]  /*10f10*/  HADD2.F32 R19, -RZ, R19.H1_H1 ;  /* 0x30000013ff137230 */ /* 0x000fc40000004100 */
[----:B------:R-:W-:Y:S02]  /*10f20*/  HADD2.F32 R29, -RZ, R29.H1_H1 ;  /* 0x3000001dff1d7230 */ /* 0x000fe40000004100 */
[----:B------:R-:W-:Y:S01]  /*10f30*/  FFMA.FTZ R16, R33, R16, R37 ;  /* 0x0000001021107223 */ /* 0x000fe20000010025 */
[----:B------:R-:W-:Y:S01]  /*10f40*/  HADD2.F32 R32, -RZ, R32.H1_H1 ;  /* 0x30000020ff207230 */ /* 0x000fe20000004100 */
[----:B------:R-:W-:Y:S01]  /*10f50*/  F2FP.F16.F32.PACK_AB R35, R35, R5 ;  /* 0x000000052323723e */ /* 0x000fe200000000ff */
[----:B------:R-:W-:Y:S02]  /*10f60*/  FFMA.FTZ R23, R29, R23, R38 ;  /* 0x000000171d177223 */ /* 0x000fe40000010026 */
[----:B------:R-:W-:Y:S01]  /*10f70*/  F2FP.F16.F32.PACK_AB R4, R16, R4 ;  /* 0x000000041004723e */ /* 0x000fe200000000ff */
[----:B------:R-:W-:Y:S01]  /*10f80*/  FFMA.FTZ R19, R32, R19, R40 ;  /* 0x0000001320137223 */ /* 0x000fe20000010028 */
[----:B------:R-:W-:Y:S02]  /*10f90*/  MOV R34, R35 ;  /* 0x0000002300227202 */ /* 0x000fe40000000f00 */
[----:B------:R-:W-:-:S02]  /*10fa0*/  F2FP.F16.F32.PACK_AB R6, R23, R6 ;  /* 0x000000061706723e */ /* 0x000fc400000000ff */
[----:B------:R-:W-:Y:S02]  /*10fb0*/  F2FP.F16.F32.PACK_AB R7, R19, R7 ;  /* 0x000000071307723e */ /* 0x000fe400000000ff */
[----:B------:R-:W-:Y:S02]  /*10fc0*/  MOV R32, R4 ;  /* 0x0000000400207202 */ /* 0x000fe40000000f00 */
[----:B------:R-:W-:Y:S02]  /*10fd0*/  MOV R33, R6 ;  /* 0x0000000600217202 */ /* 0x000fe40000000f00 */
[----:B------:R-:W-:Y:S02]  /*10fe0*/  MOV R35, R7 ;  /* 0x0000000700237202 */ /* 0x000fe40000000f00 */
.L_x_6609:
[----:B------:R-:W-:Y:S05]  /*10ff0*/  BSYNC.RECONVERGENT B0 ;  /* 0x0000000000007941 */ /* 0x000fea0003800200 */
.L_x_6608:
[----:B--2--5:R-:W-:Y:S01]  /*11000*/  IMAD.MOV.U32 R6, RZ, RZ, R34 ;  /* 0x000000ffff067224 */ /* 0x024fe200078e0022 */
[----:B------:R-:W-:Y:S01]  /*11010*/  MOV R4, R32 ;  /* 0x0000002000047202 */ /* 0x000fe20000000f00 */
[----:B------:R-:W-:Y:S01]  /*11020*/  IMAD.MOV.U32 R7, RZ, RZ, R35 ;  /* 0x000000ffff077224 */ /* 0x000fe200078e0023 */
[----:B------:R-:W-:Y:S02]  /*11030*/  MOV R5, R33 ;  /* 0x0000002100057202 */ /* 0x000fe40000000f00 */
.L_x_6607:
[----:B------:R-:W-:Y:S05]  /*11040*/  BSYNC.RECONVERGENT B1 ;  /* 0x0000000000017941 */ /* 0x000fea0003800200 */
.L_x_6606:
        /* <DEDUP_REMOVED lines=94> */
.L_x_6611:
[----:B------:R-:W-:Y:S05]  /*11630*/  BSYNC.RECONVERGENT B0 ;  /* 0x0000000000007941 */ /* 0x000fea0003800200 */
.L_x_6610:
[----:B-----5:R3:W-:Y:S02]  /*11640*/  STS.128 [R51+0x2000], R32 ;  /* 0x0020002033007388 */ /* 0x0207e40000000c00 */
.L_x_6605:
[----:B------:R-:W-:Y:S05]  /*11650*/  BSYNC.RECONVERGENT B2 ;  /* 0x0000000000027941 */ /* 0x000fea0003800200 */
.L_x_6604:
        /* <DEDUP_REMOVED lines=31> */
[----:B-----5:R-:W-:Y:S02]  /*11850*/  MOV R31, R33 ;  /* 0x00000021001f7202 */ /* 0x020fe40000000f00 */
[----:B------:R-:W-:Y:S02]  /*11860*/  MOV R33, R32 ;  /* 0x0000002000217202 */ /* 0x000fe40000000f00 */
[----:B------:R-:W-:Y:S02]  /*11870*/  MOV R32, R35 ;  /* 0x0000002300207202 */ /* 0x000fe40000000f00 */
[----:B------:R-:W-:Y:S01]  /*11880*/  MOV R35, R34 ;  /* 0x0000002200237202 */ /* 0x000fe20000000f00 */
[--C-:B--2---:R-:W-:Y:S02]  /*11890*/  HADD2.F32 R34, -RZ, R20.reuse.H0_H0 ;  /* 0x20000014ff227230 */ /* 0x104fe40000004100 */
[----:B------:R-:W-:-:S02]  /*118a0*/  HADD2.F32 R36, -RZ, R20.H1_H1 ;  /* 0x30000014ff247230 */ /* 0x000fc40000004100 */
[--C-:B------:R-:W-:Y:S02]  /*118b0*/  HADD2.F32 R20, -RZ, R21.reuse.H0_H0 ;  /* 0x20000015ff147230 */ /* 0x100fe40000004100 */
[----:B------:R-:W-:Y:S02]  /*118c0*/  HADD2.F32 R37, -RZ, R21.H1_H1 ;  /* 0x30000015ff257230 */ /* 0x000fe40000004100 */
[--C-:B------:R-:W-:Y:S02]  /*118d0*/  HADD2.F32 R21, -RZ, R22.reuse.H0_H0 ;  /* 0x20000016ff157230 */ /* 0x100fe40000004100 */
[----:B------:R-:W-:Y:S02]  /*118e0*/  HADD2.F32 R38, -RZ, R22.H1_H1 ;  /* 0x30000016ff267230 */ /* 0x000fe40000004100 */
[--C-:B------:R-:W-:Y:S02]  /*118f0*/  HADD2.F32 R22, -RZ, R23.reuse.H0_H0 ;  /* 0x20000017ff167230 */ /* 0x100fe40000004100 */
[----:B------:R-:W-:-:S02]  /*11900*/  HADD2.F32 R39, -RZ, R23.H1_H1 ;  /* 0x30000017ff277230 */ /* 0x000fc40000004100 */
[--C-:B----4-:R-:W-:Y:S02]  /*11910*/  HADD2.F32 R23, -RZ, R4.reuse.H0_H0 ;  /* 0x20000004ff177230 */ /* 0x110fe40000004100 */
        /* <DEDUP_REMOVED lines=17> */
[----:B---3--:R-:W-:Y:S02]  /*11a30*/  HADD2.F32 R5, -RZ, R16.H0_H0 ;  /* 0x20000010ff057230 */ /* 0x008fe40000004100 */
        /* <DEDUP_REMOVED lines=37> */
.L_x_6617:
[----:B------:R-:W-:Y:S05]  /*11c90*/  BSYNC.RECONVERGENT B0 ;  /* 0x0000000000007941 */ /* 0x000fea0003800200 */
.L_x_6616:
[----:B-----5:R1:W-:Y:S02]  /*11ca0*/  STS.128 [R51+0x800], R32 ;  /* 0x0008002033007388 */ /* 0x0203e40000000c00 */
.L_x_6615:
[----:B------:R-:W-:Y:S05]  /*11cb0*/  BSYNC.RECONVERGENT B1 ;  /* 0x0000000000017941 */ /* 0x000fea0003800200 */
.L_x_6614:
        /* <DEDUP_REMOVED lines=17> */
[----:B------:R-:W-:Y:S02]  /*11dd0*/  IADD3 R4, P1, PT, R10, R16, RZ ;  /* 0x000000100a047210 */ /* 0x000fe40007f3e0ff */
[----:B------:R-:W2:Y:S02]  /*11de0*/  LD.E.128 R20, desc[UR6][R6.64+0x80] ;  /* 0x0000800606147980 */ /* 0x000ea4000c101d00 */
[----:B------:R-:W-:-:S02]  /*11df0*/  IADD3.X R5, PT, PT, R11, R17, RZ, P1, !PT ;  /* 0x000000110b057210 */ /* 0x000fc40000ffe4ff */
[----:B------:R-:W-:-:S04]  /*11e00*/  IADD3 R16, P1, PT, R2, R16, RZ ;  /* 0x0000001002107210 */ /* 0x000fc80007f3e0ff */
[----:B------:R-:W-:-:S06]  /*11e10*/  IADD3.X R17, PT, PT, R3, R17, RZ, P1, !PT ;  /* 0x0000001103117210 */ /* 0x000fcc0000ffe4ff */
[----:B------:R-:W3:Y:S04]  /*11e20*/  LD.E.128 R16, desc[UR6][R16.64+0x80] ;  /* 0x0000800610107980 */ /* 0x000ee8000c101d00 */
[----:B------:R-:W4:Y:S01]  /*11e30*/  LD.E.128 R4, desc[UR6][R4.64+0x80] ;  /* 0x0000800604047980 */ /* 0x000f22000c101d00 */
[----:B-----5:R-:W-:Y:S02]  /*11e40*/  MOV R30, R33 ;  /* 0x00000021001e7202 */ /* 0x020fe40000000f00 */
        /* <DEDUP_REMOVED lines=12> */
[----:B-1----:R-:W-:Y:S02]  /*11f10*/  HADD2.F32 R40, -RZ, R5.H1_H1 ;  /* 0x30000005ff287230 */ /* 0x002fe40000004100 */
[--C-:B------:R-:W-:Y:S02]  /*11f20*/  HADD2.F32 R5, -RZ, R6.reuse.H0_H0 ;  /* 0x20000006ff057230 */ /* 0x100fe40000004100 */
[----:B------:R-:W-:-:S02]  /*11f30*/  HADD2.F32 R41, -RZ, R6.H1_H1 ;  /* 0x30000006ff297230 */ /* 0x000fc40000004100 */
[--C-:B------:R-:W-:Y:S02]  /*11f40*/  HADD2.F32 R6, -RZ, R7.reuse.H0_H0 ;  /* 0x20000007ff067230 */ /* 0x100fe40000004100 */
[----:B------:R-:W-:Y:S02]  /*11f50*/  HADD2.F32 R7, -RZ, R7.H1_H1 ;  /* 0x30000007ff077230 */ /* 0x000fe40000004100 */
[----:B------:R-:W-:Y:S01]  /*11f60*/  @P0 FADD.FTZ R4, -R4, -RZ ;  /* 0x800000ff04040221 */ /* 0x000fe20000010100 */
[----:B------:R-:W-:Y:S02]  /*11f70*/  @P0 FADD.FTZ R6, -R6, -RZ ;  /* 0x800000ff06060221 */ /* 0x000fe40000010100 */
[----:B------:R-:W-:Y:S01]  /*11f80*/  @P0 FADD.FTZ R7, -R7, -RZ ;  /* 0x800000ff07070221 */ /* 0x000fe20000010100 */
[----:B------:R-:W-:Y:S01]  /*11f90*/  @P0 FADD.FTZ R23, -R23, -RZ ;  /* 0x800000ff17170221 */ /* 0x000fe20000010100 */
[----:B------:R-:W-:Y:S01]  /*11fa0*/  @P0 FADD.FTZ R5, -R5, -RZ ;  /* 0x800000ff05050221 */ /* 0x000fe20000010100 */
[----:B------:R-:W-:Y:S01]  /*11fb0*/  FMUL.FTZ R22, R22, R6 ;  /* 0x0000000616167220 */ /* 0x000fe20000410000 */
[----:B------:R-:W-:Y:S01]  /*11fc0*/  FMUL.FTZ R38, R38, R7 ;  /* 0x0000000726267220 */ /* 0x000fe20000410000 */
[----:B------:R-:W-:Y:S01]  /*11fd0*/  @P0 FADD.FTZ R39, -R39, -RZ ;  /* 0x800000ff27270221 */ /* 0x000fe20000010100 */
[----:B------:R-:W-:-:S02]  /*11fe0*/  HADD2.F32 R6, -RZ, R30.H0_H0 ;  /* 0x2000001eff067230 */ /* 0x000fc40000004100 */
[----:B------:R-:W-:Y:S01]  /*11ff0*/  FMUL.FTZ R20, R20, R4 ;  /* 0x0000000414147220 */ /* 0x000fe20000410000 */
[----:B---3--:R-:W-:Y:S02]  /*12000*/  HADD2.F32 R7, -RZ, R17.H0_H0 ;  /* 0x20000011ff077230 */ /* 0x008fe40000004100 */
[----:B------:R-:W-:Y:S01]  /*12010*/  FMUL.FTZ R33, R33, R23 ;  /* 0x0000001721217220 */ /* 0x000fe20000410000 */
[----:B------:R-:W-:Y:S01]  /*12020*/  FMUL.FTZ R21, R21, R5 ;  /* 0x0000000515157220 */ /* 0x000fe20000410000 */
[----:B------:R-:W-:Y:S01]  /*12030*/  @P0 FADD.FTZ R40, -R40, -RZ ;  /* 0x800000ff28280221 */ /* 0x000fe20000010100 */
[----:B------:R-:W-:Y:S01]  /*12040*/  FMUL.FTZ R35, R35, R39 ;  /* 0x0000002723237220 */ /* 0x000fe20000410000 */
[----:B------:R-:W-:Y:S02]  /*12050*/  HADD2.F32 R4, -RZ, R32.H0_H0 ;  /* 0x20000020ff047230 */ /* 0x000fe40000004100 */
[----:B------:R-:W-:Y:S01]  /*12060*/  FFMA.FTZ R6, R6, R7, R20 ;  /* 0x0000000706067223 */ /* 0x000fe20000010014 */
[----:B------:R-:W-:-:S02]  /*12070*/  HADD2.F32 R5, -RZ, R16.H0_H0 ;  /* 0x20000010ff057230 */ /* 0x000fc40000004100 */
[----:B------:R-:W-:Y:S02]  /*12080*/  HADD2.F32 R23, -RZ, R17.H1_H1 ;  /* 0x30000011ff177230 */ /* 0x000fe40000004100 */
[--C-:B------:R-:W-:Y:S02]  /*12090*/  HADD2.F32 R17, -RZ, R18.reuse.H0_H0 ;  /* 0x20000012ff117230 */ /* 0x100fe40000004100 */
[----:B------:R-:W-:Y:S02]  /*120a0*/  HADD2.F32 R39, -RZ, R18.H1_H1 ;  /* 0x30000012ff277230 */ /* 0x000fe40000004100 */
[----:B------:R-:W-:Y:S02]  /*120b0*/  HADD2.F32 R18, -RZ, R19.H0_H0 ;  /* 0x20000013ff127230 */ /* 0x000fe40000004100 */
[----:B------:R-:W-:Y:S02]  /*120c0*/  HADD2.F32 R7, -RZ, R31.H0_H0 ;  /* 0x2000001fff077230 */ /* 0x000fe40000004100 */
[----:B------:R-:W-:Y:S01]  /*120d0*/  FMUL.FTZ R36, R36, R40 ;  /* 0x0000002824247220 */ /* 0x000fe20000410000 */
[----:B------:R-:W-:-:S02]  /*120e0*/  HADD2.F32 R32, -RZ, R32.H1_H1 ;  /* 0x30000020ff207230 */ /* 0x000fc40000004100 */
[----:B------:R-:W-:Y:S01]  /*120f0*/  @P0 FADD.FTZ R41, -R41, -RZ ;  /* 0x800000ff29290221 */ /* 0x000fe20000010100 */
[----:B------:R-:W-:Y:S02]  /*12100*/  HADD2.F32 R16, -RZ, R16.H1_H1 ;  /* 0x30000010ff107230 */ /* 0x000fe40000004100 */
[----:B------:R-:W-:Y:S02]  /*12110*/  HADD2.F32 R19, -RZ, R19.H1_H1 ;  /* 0x30000013ff137230 */ /* 0x000fe40000004100 */
[----:B------:R-:W-:Y:S02]  /*12120*/  HADD2.F32 R30, -RZ, R30.H1_H1 ;  /* 0x3000001eff1e7230 */ /* 0x000fe40000004100 */
[----:B------:R-:W-:Y:S02]  /*12130*/  HADD2.F32 R31, -RZ, R31.H1_H1 ;  /* 0x3000001fff1f7230 */ /* 0x000fe40000004100 */
[----:B------:R-:W-:Y:S01]  /*12140*/  FFMA.FTZ R4, R4, R5, R33 ;  /* 0x0000000504047223 */ /* 0x000fe20000010021 */
[----:B------:R-:W-:-:S02]  /*12150*/  HADD2.F32 R5, -RZ, R34.H0_H0 ;  /* 0x20000022ff057230 */ /* 0x000fc40000004100 */
[----:B------:R-:W-:Y:S01]  /*12160*/  FMUL.FTZ R37, R37, R41 ;  /* 0x0000002925257220 */ /* 0x000fe20000410000 */
[----:B------:R-:W-:Y:S02]  /*12170*/  HADD2.F32 R34, -RZ, R34.H1_H1 ;  /* 0x30000022ff227230 */ /* 0x000fe40000004100 */
[----:B------:R-:W-:Y:S01]  /*12180*/  FFMA.FTZ R16, R32, R16, R35 ;  /* 0x0000001020107223 */ /* 0x000fe20000010023 */
[----:B------:R-:W-:Y:S01]  /*12190*/  FFMA.FTZ R23, R30, R23, R36 ;  /* 0x000000171e177223 */ /* 0x000fe20000010024 */
[----:B------:R-:W-:Y:S01]  /*121a0*/  FFMA.FTZ R7, R7, R18, R22 ;  /* 0x0000001207077223 */ /* 0x000fe20000010016 */
[----:B------:R-:W-:Y:S01]  /*121b0*/  FFMA.FTZ R19, R31, R19, R38 ;  /* 0x000000131f137223 */ /* 0x000fe20000010026 */
[----:B------:R-:W-:Y:S01]  /*121c0*/  FFMA.FTZ R5, R5, R17, R21 ;  /* 0x0000001105057223 */ /* 0x000fe20000010015 */
[----:B------:R-:W-:Y:S01]  /*121d0*/  FFMA.FTZ R34, R34, R39, R37 ;  /* 0x0000002722227223 */ /* 0x000fe20000010025 */
[----:B------:R-:W-:Y:S02]  /*121e0*/  F2FP.F16.F32.PACK_AB R4, R16, R4 ;  /* 0x000000041004723e */ /* 0x000fe400000000ff */
[----:B------:R-:W-:-:S02]  /*121f0*/  F2FP.F16.F32.PACK_AB R6, R23, R6 ;  /* 0x000000061706723e */ /* 0x000fc400000000ff */
[----:B------:R-:W-:Y:S02]  /*12200*/  F2FP.F16.F32.PACK_AB R7, R19, R7 ;  /* 0x000000071307723e */ /* 0x000fe400000000ff */
[----:B------:R-:W-:Y:S02]  /*12210*/  F2FP.F16.F32.PACK_AB R34, R34, R5 ;  /* 0x000000052222723e */ /* 0x000fe400000000ff */
[----:B------:R-:W-:Y:S02]  /*12220*/  MOV R32, R4 ;  /* 0x0000000400207202 */ /* 0x000fe40000000f00 */
[----:B------:R-:W-:Y:S02]  /*12230*/  MOV R33, R6 ;  /* 0x0000000600217202 */ /* 0x000fe40000000f00 */
[----:B------:R-:W-:Y:S02]  /*12240*/  MOV R35, R7 ;  /* 0x0000000700237202 */ /* 0x000fe40000000f00 */
.L_x_6619:
[----:B------:R-:W-:Y:S05]  /*12250*/  BSYNC.RECONVERGENT B0 ;  /* 0x0000000000007941 */ /* 0x000fea0003800200 */
.L_x_6618:
[----:B-----5:R3:W-:Y:S02]  /*12260*/  STS.128 [R51+0x2800], R32 ;  /* 0x0028002033007388 */ /* 0x0207e40000000c00 */
.L_x_6613:
[----:B------:R-:W-:Y:S05]  /*12270*/  BSYNC.RECONVERGENT B2 ;  /* 0x0000000000027941 */ /* 0x000fea0003800200 */
.L_x_6612:
        /* <DEDUP_REMOVED lines=32> */
[----:B-----5:R-:W-:Y:S02]  /*12480*/  MOV R36, R32 ;  /* 0x0000002000247202 */ /* 0x020fe40000000f00 */
[----:B------:R-:W-:Y:S02]  /*12490*/  MOV R32, R35 ;  /* 0x0000002300207202 */ /* 0x000fe40000000f00 */
[----:B------:R-:W-:Y:S01]  /*124a0*/  MOV R35, R34 ;  /* 0x0000002200237202 */ /* 0x000fe20000000f00 */
[--C-:B--2---:R-:W-:Y:S02]  /*124b0*/  HADD2.F32 R34, -RZ, R20.reuse.H0_H0 ;  /* 0x20000014ff227230 */ /* 0x104fe40000004100 */
[----:B------:R-:W-:Y:S02]  /*124c0*/  HADD2.F32 R37, -RZ, R20.H1_H1 ;  /* 0x30000014ff257230 */ /* 0x000fe40000004100 */
[----:B------:R-:W-:-:S02]  /*124d0*/  HADD2.F32 R20, -RZ, R21.H0_H0 ;  /* 0x20000015ff147230 */ /* 0x000fc40000004100 */
[----:B------:R-:W-:Y:S02]  /*124e0*/  HADD2.F32 R38, -RZ, R21.H1_H1 ;  /* 0x30000015ff267230 */ /* 0x000fe40000004100 */
[--C-:B------:R-:W-:Y:S02]  /*124f0*/  HADD2.F32 R21, -RZ, R22.reuse.H0_H0 ;  /* 0x20000016ff157230 */ /* 0x100fe40000004100 */
[----:B------:R-:W-:Y:S02]  /*12500*/  HADD2.F32 R39, -RZ, R22.H1_H1 ;  /* 0x30000016ff277230 */ /* 0x000fe40000004100 */
[--C-:B------:R-:W-:Y:S02]  /*12510*/  HADD2.F32 R22, -RZ, R23.reuse.H0_H0 ;  /* 0x20000017ff167230 */ /* 0x100fe40000004100 */
[----:B------:R-:W-:Y:S02]  /*12520*/  HADD2.F32 R40, -RZ, R23.H1_H1 ;  /* 0x30000017ff287230 */ /* 0x000fe40000004100 */
[----:B---3--:R-:W-:-:S02]  /*12530*/  HADD2.F32 R23, -RZ, R4.H0_H0 ;  /* 0x20000004ff177230 */ /* 0x008fc40000004100 */
[----:B------:R-:W-:Y:S02]  /*12540*/  HADD2.F32 R41, -RZ, R4.H1_H1 ;  /* 0x30000004ff297230 */ /* 0x000fe40000004100 */
[--C-:B------:R-:W-:Y:S02]  /*12550*/  HADD2.F32 R4, -RZ, R5.reuse.H0_H0 ;  /* 0x20000005ff047230 */ /* 0x100fe40000004100 */
[----:B------:R-:W-:Y:S01]  /*12560*/  @P0 FADD.FTZ R23, -R23, -RZ ;  /* 0x800000ff17170221 */ /* 0x000fe20000010100 */
[----:B------:R-:W-:Y:S02]  /*12570*/  HADD2.F32 R44, -RZ, R5.H1_H1 ;  /* 0x30000005ff2c7230 */ /* 0x000fe40000004100 */
[----:B------:R-:W-:Y:S01]  /*12580*/  @P0 FADD.FTZ R41, -R41, -RZ ;  /* 0x800000ff29290221 */ /* 0x000fe20000010100 */
[--C-:B------:R-:W-:Y:S02]  /*12590*/  HADD2.F32 R5, -RZ, R6.reuse.H0_H0 ;  /* 0x20000006ff057230 */ /* 0x100fe40000004100 */
[----:B------:R-:W-:Y:S01]  /*125a0*/  @P0 FADD.FTZ R4, -R4, -RZ ;  /* 0x800000ff04040221 */ /* 0x000fe20000010100 */
[----:B------:R-:W-:-:S02]  /*125b0*/  HADD2.F32 R54, -RZ, R6.H1_H1 ;  /* 0x30000006ff367230 */ /* 0x000fc40000004100 */
[----:B------:R-:W-:Y:S01]  /*125c0*/  FMUL.FTZ R34, R34, R23 ;  /* 0x0000001722227220 */ /* 0x000fe20000410000 */
[--C-:B------:R-:W-:Y:S02]  /*125d0*/  HADD2.F32 R6, -RZ, R7.reuse.H0_H0 ;  /* 0x20000007ff067230 */ /* 0x100fe40000004100 */
[----:B------:R-:W-:Y:S01]  /*125e0*/  @P0 FADD.FTZ R5, -R5, -RZ ;  /* 0x800000ff05050221 */ /* 0x000fe20000010100 */
[----:B------:R-:W-:Y:S02]  /*125f0*/  HADD2.F32 R7, -RZ, R7.H1_H1 ;  /* 0x30000007ff077230 */ /* 0x000fe40000004100 */
[----:B------:R-:W-:Y:S01]  /*12600*/  FMUL.FTZ R20, R20, R4 ;  /* 0x0000000414147220 */ /* 0x000fe20000410000 */
[----:B------:R-:W-:Y:S02]  /*12610*/  HADD2.F32 R4, -RZ, R36.H0_H0 ;  /* 0x20000024ff047230 */ /* 0x000fe40000004100 */
[----:B------:R-:W-:Y:S01]  /*12620*/  @P0 FADD.FTZ R6, -R6, -RZ ;  /* 0x800000ff06060221 */ /* 0x000fe20000010100 */
[----:B------:R-:W-:Y:S01]  /*12630*/  FMUL.FTZ R21, R21, R5 ;  /* 0x0000000515157220 */ /* 0x000fe20000410000 */
[----:B------:R-:W-:Y:S01]  /*12640*/  @P0 FADD.FTZ R7, -R7, -RZ ;  /* 0x800000ff07070221 */ /* 0x000fe20000010100 */
[----:B----4-:R-:W-:-:S02]  /*12650*/  HADD2.F32 R5, -RZ, R16.H0_H0 ;  /* 0x20000010ff057230 */ /* 0x010fc40000004100 */
[----:B------:R-:W-:Y:S01]  /*12660*/  FMUL.FTZ R22, R22, R6 ;  /* 0x0000000616167220 */ /* 0x000fe20000410000 */
[----:B------:R-:W-:Y:S02]  /*12670*/  HADD2.F32 R6, -RZ, R33.H0_H0 ;  /* 0x20000021ff067230 */ /* 0x000fe40000004100 */
[----:B------:R-:W-:Y:S01]  /*12680*/  FMUL.FTZ R40, R40, R7 ;  /* 0x0000000728287220 */ /* 0x000fe20000410000 */
[--C-:B------:R-:W-:Y:S02]  /*12690*/  HADD2.F32 R7, -RZ, R17.reuse.H0_H0 ;  /* 0x20000011ff077230 */ /* 0x100fe40000004100 */
[----:B------:R-:W-:Y:S01]  /*126a0*/  @P0 FADD.FTZ R54, -R54, -RZ ;  /* 0x800000ff36360221 */ /* 0x000fe20000010100 */
[----:B------:R-:W-:Y:S01]  /*126b0*/  @P0 FADD.FTZ R44, -R44, -RZ ;  /* 0x800000ff2c2c0221 */ /* 0x000fe20000010100 */
[----:B------:R-:W-:Y:S01]  /*126c0*/  FMUL.FTZ R37, R37, R41 ;  /* 0x0000002925257220 */ /* 0x000fe20000410000 */
[----:B------:R-:W-:Y:S02]  /*126d0*/  HADD2.F32 R23, -RZ, R17.H1_H1 ;  /* 0x30000011ff177230 */ /* 0x000fe40000004100 */
[----:B------:R-:W-:Y:S01]  /*126e0*/  FFMA.FTZ R4, R4, R5, R34 ;  /* 0x0000000504047223 */ /* 0x000fe20000010022 */
[----:B------:R-:W-:-:S02]  /*126f0*/  HADD2.F32 R17, -RZ, R18.H0_H0 ;  /* 0x20000012ff117230 */ /* 0x000fc40000004100 */
[----:B------:R-:W-:Y:S01]  /*12700*/  FFMA.FTZ R6, R6, R7, R20 ;  /* 0x0000000706067223 */ /* 0x000fe20000010014 */
[----:B------:R-:W-:Y:S02]  /*12710*/  HADD2.F32 R41, -RZ, R18.H1_H1 ;  /* 0x30000012ff297230 */ /* 0x000fe40000004100 */
[----:B------:R-:W-:Y:S01]  /*12720*/  FMUL.FTZ R39, R39, R54 ;  /* 0x0000003627277220 */ /* 0x000fe20000410000 */
[----:B------:R-:W-:Y:S02]  /*12730*/  HADD2.F32 R5, -RZ, R35.H0_H0 ;  /* 0x20000023ff057230 */ /* 0x000fe40000004100 */
[----:B------:R-:W-:Y:S01]  /*12740*/  FMUL.FTZ R38, R38, R44 ;  /* 0x0000002c26267220 */ /* 0x000fe20000410000 */
[----:B------:R-:W-:Y:S02]  /*12750*/  HADD2.F32 R18, -RZ, R19.H0_H0 ;  /* 0x20000013ff127230 */ /* 0x000fe40000004100 */
[----:B------:R-:W-:Y:S02]  /*12760*/  HADD2.F32 R35, -RZ, R35.H1_H1 ;  /* 0x30000023ff237230 */ /* 0x000fe40000004100 */
[----:B------:R-:W-:Y:S01]  /*12770*/  FFMA.FTZ R5, R5, R17, R21 ;  /* 0x0000001105057223 */ /* 0x000fe20000010015 */
[----:B------:R-:W-:-:S02]  /*12780*/  HADD2.F32 R7, -RZ, R32.H0_H0 ;  /* 0x20000020ff077230 */ /* 0x000fc40000004100 */
[----:B------:R-:W-:Y:S02]  /*12790*/  HADD2.F32 R36, -RZ, R36.H1_H1 ;  /* 0x30000024ff247230 */ /* 0x000fe40000004100 */
[----:B------:R-:W-:Y:S01]  /*127a0*/  FFMA.FTZ R35, R35, R41, R39 ;  /* 0x0000002923237223 */ /* 0x000fe20000010027 */
[----:B------:R-:W-:Y:S02]  /*127b0*/  HADD2.F32 R16, -RZ, R16.H1_H1 ;  /* 0x30000010ff107230 */ /* 0x000fe40000004100 */
[----:B------:R-:W-:Y:S01]  /*127c0*/  FFMA.FTZ R7, R7, R18, R22 ;  /* 0x0000001207077223 */ /* 0x000fe20000010016 */
[----:B------:R-:W-:Y:S02]  /*127d0*/  HADD2.F32 R19, -RZ, R19.H1_H1 ;  /* 0x30000013ff137230 */ /* 0x000fe40000004100 */
[----:B------:R-:W-:Y:S02]  /*127e0*/  HADD2.F32 R33, -RZ, R33.H1_H1 ;  /* 0x30000021ff217230 */ /* 0x000fe40000004100 */
[----:B------:R-:W-:Y:S01]  /*127f0*/  FFMA.FTZ R16, R36, R16, R37 ;  /* 0x0000001024107223 */ /* 0x000fe20000010025 */
[----:B------:R-:W-:Y:S01]  /*12800*/  HADD2.F32 R32, -RZ, R32.H1_H1 ;  /* 0x30000020ff207230 */ /* 0x000fe20000004100 */
[----:B------:R-:W-:Y:S01]  /*12810*/  F2FP.F16.F32.PACK_AB R35, R35, R5 ;  /* 0x000000052323723e */ /* 0x000fe200000000ff */
[----:B------:R-:W-:-:S02]  /*12820*/  FFMA.FTZ R23, R33, R23, R38 ;  /* 0x0000001721177223 */ /* 0x000fc40000010026 */
[----:B------:R-:W-:Y:S01]  /*12830*/  F2FP.F16.F32.PACK_AB R4, R16, R4 ;  /* 0x000000041004723e */ /* 0x000fe200000000ff */
[----:B------:R-:W-:Y:S01]  /*12840*/  FFMA.FTZ R19, R32, R19, R40 ;  /* 0x0000001320137223 */ /* 0x000fe20000010028 */
[----:B------:R-:W-:Y:S02]  /*12850*/  MOV R34, R35 ;  /* 0x0000002300227202 */ /* 0x000fe40000000f00 */
[----:B------:R-:W-:Y:S02]  /*12860*/  F2FP.F16.F32.PACK_AB R6, R23, R6 ;  /* 0x000000061706723e */ /* 0x000fe400000000ff */
[----:B------:R-:W-:Y:S02]  /*12870*/  F2FP.F16.F32.PACK_AB R7, R19, R7 ;  /* 0x000000071307723e */ /* 0x000fe400000000ff */
[----:B------:R-:W-:Y:S02]  /*12880*/  MOV R32, R4 ;  /* 0x0000000400207202 */ /* 0x000fe40000000f00 */
[----:B------:R-:W-:-:S02]  /*12890*/  MOV R33, R6 ;  /* 0x0000000600217202 */ /* 0x000fc40000000f00 */
[----:B------:R-:W-:Y:S02]  /*128a0*/  MOV R35, R7 ;  /* 0x0000000700237202 */ /* 0x000fe40000000f00 */
.L_x_6625:
[----:B------:R-:W-:Y:S05]  /*128b0*/  BSYNC.RECONVERGENT B0 ;  /* 0x0000000000007941 */ /* 0x000fea0003800200 */
.L_x_6624:
[----:B-----5:R3:W-:Y:S02]  /*128c0*/  STS.128 [R51+0x1000], R32 ;  /* 0x0010002033007388 */ /* 0x0207e40000000c00 */
.L_x_6623:
[----:B------:R-:W-:Y:S05]  /*128d0*/  BSYNC.RECONVERGENT B1 ;  /* 0x0000000000017941 */ /* 0x000fea0003800200 */
.L_x_6622:
        /* <DEDUP_REMOVED lines=25> */
[----:B------:R-:W-:Y:S02]  /*12a70*/  MOV R33, R32 ;  /* 0x0000002000217202 */ /* 0x000fe40000000f00 */
[----:B------:R-:W-:Y:S02]  /*12a80*/  MOV R32, R35 ;  /* 0x0000002300207202 */ /* 0x000fe40000000f00 */
[----:B------:R-:W-:Y:S01]  /*12a90*/  MOV R35, R34 ;  /* 0x0000002200237202 */ /* 0x000fe20000000f00 */
[----:B--2---:R-:W-:-:S02]  /*12aa0*/  HADD2.F32 R34, -RZ, R20.H0_H0 ;  /* 0x20000014ff227230 */ /* 0x004fc40000004100 */
[----:B------:R-:W-:Y:S02]  /*12ab0*/  HADD2.F32 R36, -RZ, R20.H1_H1 ;  /* 0x30000014ff247230 */ /* 0x000fe40000004100 */
[--C-:B------:R-:W-:Y:S02]  /*12ac0*/  HADD2.F32 R20, -RZ, R21.reuse.H0_H0 ;  /* 0x20000015ff147230 */ /* 0x100fe40000004100 */
[----:B------:R-:W-:Y:S02]  /*12ad0*/  HADD2.F32 R37, -RZ, R21.H1_H1 ;  /* 0x30000015ff257230 */ /* 0x000fe40000004100 */
[--C-:B------:R-:W-:Y:S02]  /*12ae0*/  HADD2.F32 R21, -RZ, R22.reuse.H0_H0 ;  /* 0x20000016ff157230 */ /* 0x100fe40000004100 */
[----:B------:R-:W-:Y:S02]  /*12af0*/  HADD2.F32 R38, -RZ, R22.H1_H1 ;  /* 0x30000016ff267230 */ /* 0x000fe40000004100 */
[----:B------:R-:W-:-:S02]  /*12b00*/  HADD2.F32 R22, -RZ, R23.H0_H0 ;  /* 0x20000017ff167230 */ /* 0x000fc40000004100 */
[----:B------:R-:W-:Y:S02]  /*12b10*/  HADD2.F32 R39, -RZ, R23.H1_H1 ;  /* 0x30000017ff277230 */ /* 0x000fe40000004100 */
[--C-:B----4-:R-:W-:Y:S02]  /*12b20*/  HADD2.F32 R23, -RZ, R4.reuse.H0_H0 ;  /* 0x20000004ff177230 */ /* 0x110fe40000004100 */
[----:B------:R-:W-:Y:S02]  /*12b30*/  HADD2.F32 R40, -RZ, R4.H1_H1 ;  /* 0x30000004ff287230 */ /* 0x000fe40000004100 */
[--C-:B------:R-:W-:Y:S02]  /*12b40*/  HADD2.F32 R4, -RZ, R5.reuse.H0_H0 ;  /* 0x20000005ff047230 */ /* 0x100fe40000004100 */
[----:B------:R-:W-:Y:S02]  /*12b50*/  HADD2.F32 R41, -RZ, R5.H1_H1 ;  /* 0x30000005ff297230 */ /* 0x000fe40000004100 */
[----:B------:R-:W-:-:S02]  /*12b60*/  HADD2.F32 R5, -RZ, R6.H0_H0 ;  /* 0x20000006ff057230 */ /* 0x000fc40000004100 */
[----:B-1----:R-:W-:Y:S02]  /*12b70*/  HADD2.F32 R42, -RZ, R6.H1_H1 ;  /* 0x30000006ff2a7230 */ /* 0x002fe40000004100 */
[--C-:B------:R-:W-:Y:S02]  /*12b80*/  HADD2.F32 R6, -RZ, R7.reuse.H0_H0 ;  /* 0x20000007ff067230 */ /* 0x100fe40000004100 */
[----:B------:R-:W-:Y:S02]  /*12b90*/  HADD2.F32 R7, -RZ, R7.H1_H1 ;  /* 0x30000007ff077230 */ /* 0x000fe40000004100 */
[----:B------:R-:W-:Y:S01]  /*12ba0*/  @P0 FADD.FTZ R4, -R4, -RZ ;  /* 0x800000ff04040221 */ /* 0x000fe20000010100 */
[----:B------:R-:W-:Y:S01]  /*12bb0*/  @P0 FADD.FTZ R5, -R5, -RZ ;  /* 0x800000ff05050221 */ /* 0x000fe20000010100 */
[----:B------:R-:W-:Y:S01]  /*12bc0*/  @P0 FADD.FTZ R6, -R6, -RZ ;  /* 0x800000ff06060221 */ /* 0x000fe20000010100 */
[----:B------:R-:W-:Y:S01]  /*12bd0*/  @P0 FADD.FTZ R23, -R23, -RZ ;  /* 0x800000ff17170221 */ /* 0x000fe20000010100 */
[----:B------:R-:W-:Y:S01]  /*12be0*/  @P0 FADD.FTZ R7, -R7, -RZ ;  /* 0x800000ff07070221 */ /* 0x000fe20000010100 */
[----:B------:R-:W-:Y:S01]  /*12bf0*/  FMUL.FTZ R20, R20, R4 ;  /* 0x0000000414147220 */ /* 0x000fe20000410000 */
[----:B------:R-:W-:Y:S01]  /*12c00*/  FMUL.FTZ R21, R21, R5 ;  /* 0x0000000515157220 */ /* 0x000fe20000410000 */
[----:B------:R-:W-:Y:S01]  /*12c10*/  FMUL.FTZ R22, R22, R6 ;  /* 0x0000000616167220 */ /* 0x000fe20000410000 */
[----:B------:R-:W-:Y:S01]  /*12c20*/  FMUL.FTZ R39, R39, R7 ;  /* 0x0000000727277220 */ /* 0x000fe20000410000 */
[----:B------:R-:W-:-:S02]  /*12c30*/  HADD2.F32 R4, -RZ, R33.H0_H0 ;  /* 0x20000021ff047230 */ /* 0x000fc40000004100 */
[----:B------:R-:W-:Y:S01]  /*12c40*/  @P0 FADD.FTZ R40, -R40, -RZ ;  /* 0x800000ff28280221 */ /* 0x000fe20000010100 */
[----:B---3--:R-:W-:Y:S02]  /*12c50*/  HADD2.F32 R5, -RZ, R16.H0_H0 ;  /* 0x20000010ff057230 */ /* 0x008fe40000004100 */
[----:B------:R-:W-:Y:S01]  /*12c60*/  FMUL.FTZ R34, R34, R23 ;  /* 0x0000001722227220 */ /* 0x000fe20000410000 */
[----:B------:R-:W-:Y:S02]  /*12c70*/  HADD2.F32 R6, -RZ, R31.H0_H0 ;  /* 0x2000001fff067230 */ /* 0x000fe40000004100 */
        /* <DEDUP_REMOVED lines=9> */
[----:B------:R-:W-:Y:S02]  /*12d10*/  HADD2.F32 R5, -RZ, R35.H0_H0 ;  /* 0x20000023ff057230 */ /* 0x000fe40000004100 */
[----:B------:R-:W-:Y:S01]  /*12d20*/  FMUL.FTZ R38, R38, R42 ;  /* 0x0000002a26267220 */ /* 0x000fe20000410000 */
[----:B------:R-:W-:Y:S02]  /*12d30*/  HADD2.F32 R18, -RZ, R19.H0_H0 ;  /* 0x20000013ff127230 */ /* 0x000fe40000004100 */
[----:B------:R-:W-:-:S02]  /*12d40*/  HADD2.F32 R35, -RZ, R35.H1_H1 ;  /* 0x30000023ff237230 */ /* 0x000fc40000004100 */
[----:B------:R-:W-:Y:S02]  /*12d50*/  HADD2.F32 R7, -RZ, R32.H0_H0 ;  /* 0x20000020ff077230 */ /* 0x000fe40000004100 */
[----:B------:R-:W-:Y:S01]  /*12d60*/  FMUL.FTZ R37, R37, R41 ;  /* 0x0000002925257220 */ /* 0x000fe20000410000 */
[----:B------:R-:W-:Y:S02]  /*12d70*/  HADD2.F32 R33, -RZ, R33.H1_H1 ;  /* 0x30000021ff217230 */ /* 0x000fe40000004100 */
[----:B------:R-:W-:Y:S02]  /*12d80*/  HADD2.F32 R16, -RZ, R16.H1_H1 ;  /* 0x30000010ff107230 */ /* 0x000fe40000004100 */
[----:B------:R-:W-:Y:S02]  /*12d90*/  HADD2.F32 R19, -RZ, R19.H1_H1 ;  /* 0x30000013ff137230 */ /* 0x000fe40000004100 */
[----:B------:R-:W-:Y:S02]  /*12da0*/  HADD2.F32 R31, -RZ, R31.H1_H1 ;  /* 0x3000001fff1f7230 */ /* 0x000fe40000004100 */
[----:B------:R-:W-:-:S02]  /*12db0*/  HADD2.F32 R32, -RZ, R32.H1_H1 ;  /* 0x30000020ff207230 */ /* 0x000fc40000004100 */
[----:B------:R-:W-:Y:S01]  /*12dc0*/  FFMA.FTZ R5, R5, R17, R21 ;  /* 0x0000001105057223 */ /* 0x000fe20000010015 */
[----:B------:R-:W-:Y:S01]  /*12dd0*/  FFMA.FTZ R35, R35, R40, R38 ;  /* 0x0000002823237223 */ /* 0x000fe20000010026 */
[----:B------:R-:W-:Y:S01]  /*12de0*/  FFMA.FTZ R16, R33, R16, R36 ;  /* 0x0000001021107223 */ /* 0x000fe20000010024 */
[----:B------:R-:W-:Y:S01]  /*12df0*/  FFMA.FTZ R23, R31, R23, R37 ;  /* 0x000000171f177223 */ /* 0x000fe20000010025 */
[----:B------:R-:W-:Y:S01]  /*12e00*/  FFMA.FTZ R7, R7, R18, R22 ;  /* 0x0000001207077223 */ /* 0x000fe20000010016 */
        /* <DEDUP_REMOVED lines=9> */
.L_x_6627:
[----:B------:R-:W-:Y:S05]  /*12ea0*/  BSYNC.RECONVERGENT B0 ;  /* 0x0000000000007941 */ /* 0x000fea0003800200 */
.L_x_6626:
[----:B-----5:R3:W-:Y:S02]  /*12eb0*/  STS.128 [R51+0x3000], R32 ;  /* 0x0030002033007388 */ /* 0x0207e40000000c00 */
.L_x_6621:
[----:B------:R-:W-:Y:S05]  /*12ec0*/  BSYNC.RECONVERGENT B2 ;  /* 0x0000000000027941 */ /* 0x000fea0003800200 */
.L_x_6620:
        /* <DEDUP_REMOVED lines=101> */
.L_x_6631:
[----:B------:R-:W-:Y:S05]  /*13520*/  BSYNC.RECONVERGENT B0 ;  /* 0x0000000000007941 */ /* 0x000fea0003800200 */
.L_x_6630:
[----:B-----5:R1:W-:Y:S02]  /*13530*/  STS.128 [R51+0x1800], R32 ;  /* 0x0018002033007388 */ /* 0x0203e40000000c00 */
.L_x_6629:
[----:B------:R-:W-:Y:S05]  /*13540*/  BSYNC.RECONVERGENT B1 ;  /* 0x0000000000017941 */ /* 0x000fea0003800200 */
.L_x_6628:
        /* <DEDUP_REMOVED lines=26> */
[----:B------:R-:W-:Y:S02]  /*136f0*/  MOV R2, R35 ;  /* 0x0000002300027202 */ /* 0x000fe40000000f00 */
[----:B------:R-:W-:Y:S01]  /*13700*/  MOV R10, R34 ;  /* 0x00000022000a7202 */ /* 0x000fe20000000f00 */
[--C-:B--2---:R-:W-:Y:S02]  /*13710*/  HADD2.F32 R13, -RZ, R23.reuse.H0_H0 ;  /* 0x20000017ff0d7230 */ /* 0x104fe40000004100 */
[----:B------:R-:W-:-:S02]  /*13720*/  HADD2.F32 R24, -RZ, R23.H1_H1 ;  /* 0x30000017ff187230 */ /* 0x000fc40000004100 */
[----:B------:R-:W-:Y:S02]  /*13730*/  HADD2.F32 R11, -RZ, R21.H0_H0 ;  /* 0x20000015ff0b7230 */ /* 0x000fe40000004100 */
[----:B------:R-:W-:Y:S02]  /*13740*/  HADD2.F32 R12, -RZ, R22.H0_H0 ;  /* 0x20000016ff0c7230 */ /* 0x000fe40000004100 */
        /* <DEDUP_REMOVED lines=22> */
[----:B------:R-:W-:Y:S01]  /*138b0*/  FMUL.FTZ R24, R24, R7 ;  /* 0x0000000718187220 */ /* 0x000fe20000410000 */
[----:B----4-:R-:W-:Y:S02]  /*138c0*/  HADD2.F32 R3, -RZ, R16.H0_H0 ;  /* 0x20000010ff037230 */ /* 0x010fe40000004100 */
[----:B------:R-:W-:Y:S01]  /*138d0*/  FMUL.FTZ R8, R8, R23 ;  /* 0x0000001708087220 */ /* 0x000fe20000410000 */
[----:B------:R-:W-:Y:S02]  /*138e0*/  HADD2.F32 R5, -RZ, R0.H0_H0 ;  /* 0x20000000ff057230 */ /* 0x000fe40000004100 */
[----:B------:R-:W-:Y:S01]  /*138f0*/  FMUL.FTZ R20, R20, R25 ;  /* 0x0000001914147220 */ /* 0x000fe20000410000 */
[----:B------:R-:W-:Y:S02]  /*13900*/  HADD2.F32 R7, -RZ, R17.H0_H0 ;  /* 0x20000011ff077230 */ /* 0x000fe40000004100 */
[----:B------:R-:W-:Y:S01]  /*13910*/  @P0 FADD.FTZ R27, -R27, -RZ ;  /* 0x800000ff1b1b0221 */ /* 0x000fe20000010100 */
[----:B------:R-:W-:-:S02]  /*13920*/  HADD2.F32 R21, -RZ, R21.H1_H1 ;  /* 0x30000015ff157230 */ /* 0x000fc40000004100 */
[----:B------:R-:W-:Y:S01]  /*13930*/  FFMA.FTZ R3, R4, R3, R8 ;  /* 0x0000000304037223 */ /* 0x000fe20000010008 */
[----:B------:R-:W-:Y:S02]  /*13940*/  HADD2.F32 R22, -RZ, R22.H1_H1 ;  /* 0x30000016ff167230 */ /* 0x000fe40000004100 */
[----:B------:R-:W-:Y:S01]  /*13950*/  FFMA.FTZ R5, R5, R7, R11 ;  /* 0x0000000705057223 */ /* 0x000fe2000001000b */
[----:B------:R-:W-:Y:S02]  /*13960*/  HADD2.F32 R23, -RZ, R17.H1_H1 ;  /* 0x30000011ff177230 */ /* 0x000fe40000004100 */
[----:B------:R-:W-:Y:S01]  /*13970*/  FMUL.FTZ R21, R21, R26 ;  /* 0x0000001a15157220 */ /* 0x000fe20000410000 */
[--C-:B------:R-:W-:Y:S02]  /*13980*/  HADD2.F32 R17, -RZ, R18.reuse.H0_H0 ;  /* 0x20000012ff117230 */ /* 0x100fe40000004100 */
[----:B------:R-:W-:Y:S01]  /*13990*/  FMUL.FTZ R22, R22, R27 ;  /* 0x0000001b16167220 */ /* 0x000fe20000410000 */
[----:B------:R-:W-:-:S02]  /*139a0*/  HADD2.F32 R25, -RZ, R18.H1_H1 ;  /* 0x30000012ff197230 */ /* 0x000fc40000004100 */
[----:B------:R-:W-:Y:S02]  /*139b0*/  HADD2.F32 R4, -RZ, R0.H1_H1 ;  /* 0x30000000ff047230 */ /* 0x000fe40000004100 */
[--C-:B------:R-:W-:Y:S02]  /*139c0*/  HADD2.F32 R18, -RZ, R19.reuse.H0_H0 ;  /* 0x20000013ff127230 */ /* 0x100fe40000004100 */
[----:B------:R-:W-:Y:S02]  /*139d0*/  HADD2.F32 R0, -RZ, R10.H0_H0 ;  /* 0x2000000aff007230 */ /* 0x000fe40000004100 */
[----:B------:R-:W-:Y:S01]  /*139e0*/  FFMA.FTZ R4, R4, R23, R21 ;  /* 0x0000001704047223 */ /* 0x000fe20000010015 */
[----:B------:R-:W-:Y:S02]  /*139f0*/  HADD2.F32 R7, -RZ, R2.H0_H0 ;  /* 0x20000002ff077230 */ /* 0x000fe40000004100 */
[----:B------:R-:W-:Y:S02]  /*13a00*/  HADD2.F32 R16, -RZ, R16.H1_H1 ;  /* 0x30000010ff107230 */ /* 0x000fe40000004100 */
[----:B------:R-:W-:Y:S01]  /*13a10*/  FFMA.FTZ R0, R0, R17, R12 ;  /* 0x0000001100007223 */ /* 0x000fe2000001000c */
[----:B------:R-:W-:-:S02]  /*13a20*/  HADD2.F32 R19, -RZ, R19.H1_H1 ;  /* 0x30000013ff137230 */ /* 0x000fc40000004100 */
[----:B------:R-:W-:Y:S01]  /*13a30*/  FFMA.FTZ R7, R7, R18, R13 ;  /* 0x0000001207077223 */ /* 0x000fe2000001000d */
[----:B------:R-:W-:Y:S02]  /*13a40*/  HADD2.F32 R10, -RZ, R10.H1_H1 ;  /* 0x3000000aff0a7230 */ /* 0x000fe40000004100 */
[----:B------:R-:W-:Y:S01]  /*13a50*/  FFMA.FTZ R6, R6, R16, R20 ;  /* 0x0000001006067223 */ /* 0x000fe20000010014 */
[----:B------:R-:W-:Y:S01]  /*13a60*/  HADD2.F32 R2, -RZ, R2.H1_H1 ;  /* 0x30000002ff027230 */ /* 0x000fe20000004100 */
[----:B------:R-:W-:Y:S01]  /*13a70*/  F2FP.F16.F32.PACK_AB R4, R4, R5 ;  /* 0x000000050404723e */ /* 0x000fe200000000ff */
[----:B------:R-:W-:Y:S02]  /*13a80*/  FFMA.FTZ R10, R10, R25, R22 ;  /* 0x000000190a0a7223 */ /* 0x000fe40000010016 */
[----:B------:R-:W-:Y:S01]  /*13a90*/  F2FP.F16.F32.PACK_AB R3, R6, R3 ;  /* 0x000000030603723e */ /* 0x000fe200000000ff */
[----:B------:R-:W-:Y:S01]  /*13aa0*/  FFMA.FTZ R2, R2, R19, R24 ;  /* 0x0000001302027223 */ /* 0x000fe20000010018 */
[----:B------:R-:W-:-:S02]  /*13ab0*/  MOV R33, R4 ;  /* 0x0000000400217202 */ /* 0x000fc40000000f00 */
[----:B------:R-:W-:Y:S02]  /*13ac0*/  F2FP.F16.F32.PACK_AB R0, R10, R0 ;  /* 0x000000000a00723e */ /* 0x000fe400000000ff */
[----:B------:R-:W-:Y:S02]  /*13ad0*/  F2FP.F16.F32.PACK_AB R2, R2, R7 ;  /* 0x000000070202723e */ /* 0x000fe400000000ff */
[----:B------:R-:W-:Y:S02]  /*13ae0*/  MOV R32, R3 ;  /* 0x0000000300207202 */ /* 0x000fe40000000f00 */
[----:B------:R-:W-:Y:S02]  /*13af0*/  MOV R34, R0 ;  /* 0x0000000000227202 */ /* 0x000fe40000000f00 */
[----:B------:R-:W-:Y:S02]  /*13b00*/  MOV R35, R2 ;  /* 0x0000000200237202 */ /* 0x000fe40000000f00 */
.L_x_6633:
[----:B------:R-:W-:Y:S05]  /*13b10*/  BSYNC.RECONVERGENT B0 ;  /* 0x0000000000007941 */ /* 0x000fea0003800200 */
.L_x_6632:
[----:B-----5:R1:W-:Y:S02]  /*13b20*/  STS.128 [R51+0x3800], R32 ;  /* 0x0038002033007388 */ /* 0x0203e40000000c00 */
.L_x_6572:
[----:B------:R-:W-:Y:S05]  /*13b30*/  BSYNC.RECONVERGENT B3 ;  /* 0x0000000000037941 */ /* 0x000fea0003800200 */
.L_x_6564:
        /* <DEDUP_REMOVED lines=26> */
.L_x_6635:
[----:B------:R-:W-:Y:S05]  /*13ce0*/  BSYNC.RECONVERGENT B0 ;  /* 0x0000000000007941 */ /* 0x000fea0003800200 */
.L_x_6634:
        /* <DEDUP_REMOVED lines=18> */
.L_x_6637:
[----:B------:R-:W-:Y:S05]  /*13e10*/  BSYNC.RECONVERGENT B0 ;  /* 0x0000000000007941 */ /* 0x000fea0003800200 */
.L_x_6636:
        /* <DEDUP_REMOVED lines=16> */
.L_x_6639:
[----:B------:R-:W-:Y:S05]  /*13f20*/  BSYNC.RECONVERGENT B0 ;  /* 0x0000000000007941 */ /* 0x000fea0003800200 */
.L_x_6638:
        /* <DEDUP_REMOVED lines=18> */
.L_x_6641:
[----:B------:R-:W-:Y:S05]  /*14050*/  BSYNC.RECONVERGENT B0 ;  /* 0x0000000000007941 */ /* 0x000fea0003800200 */
.L_x_6640:
        /* <DEDUP_REMOVED lines=20> */
.L_x_6643:
[----:B------:R-:W-:Y:S05]  /*141a0*/  BSYNC.RECONVERGENT B0 ;  /* 0x0000000000007941 */ /* 0x000fea0003800200 */
.L_x_6642:
        /* <DEDUP_REMOVED lines=16> */
.L_x_6645:
[----:B------:R-:W-:Y:S05]  /*142b0*/  BSYNC.RECONVERGENT B0 ;  /* 0x0000000000007941 */ /* 0x000fea0003800200 */
.L_x_6644:
        /* <DEDUP_REMOVED lines=19> */
.L_x_6647:
[----:B------:R-:W-:Y:S05]  /*143f0*/  BSYNC.RECONVERGENT B0 ;  /* 0x0000000000007941 */ /* 0x000fea0003800200 */
.L_x_6646:
        /* <DEDUP_REMOVED lines=17> */
.L_x_6649:
[----:B------:R-:W-:Y:S05]  /*14510*/  BSYNC.RECONVERGENT B0 ;  /* 0x0000000000007941 */ /* 0x000fea0003800200 */
.L_x_6648:
[----:B------:R-:W2:Y:S04]  /*14520*/  LD.E.64 R12, desc[UR6][R132.64+0x1c0] ;  /* 0x0001c006840c7980 */ /* 0x000ea8000c101b00 */
[----:B--234-:R-:W2:Y:S01]  /*14530*/  LD.E.64 R10, desc[UR6][R132.64+0x1b8] ;  /* 0x0001b806840a7980 */ /* 0x01cea2000c101b00 */
[----:B-1----:R-:W-:Y:S02]  /*14540*/  MOV R6, R215 ;  /* 0x000000d700067202 */ /* 0x002fe40000000f00 */
[----:B------:R-:W-:Y:S01]  /*14550*/  MOV R7, RZ ;  /* 0x000000ff00077202 */ /* 0x000fe20000000f00 */
[----:B------:R-:W3:Y:S04]  /*14560*/  LD.E R221, desc[UR6][R132.64+0xd8] ;  /* 0x0000d80684dd7980 */ /* 0x000ee8000c101900 */
[----:B------:R-:W0:Y:S04]  /*14570*/  LDGDEPBAR ;  /* 0x00000000000079af */ /* 0x000e280000000000 */
[----:B------:R1:W5:Y:S01]  /*14580*/  LD.E R134, desc[UR6][R132.64+0x184] ;  /* 0x0001840684867980 */ /* 0x000362000c101900 */
[----:B------:R-:W-:-:S04]  /*14590*/  IMAD.WIDE.U32 R6, R216, R12, R6 ;  /* 0x0000000cd8067225 */ /* 0x000fc800078e0006 */
[----:B------:R-:W-:Y:S01]  /*145a0*/  IMAD R3, R13, R216, RZ ;  /* 0x000000d80d037224 */ /* 0x000fe200078e02ff */
[----:B--2---:R-:W-:-:S04]  /*145b0*/  LEA R10, P0, R6, R10, 0x2 ;  /* 0x0000000a060a7211 */ /* 0x004fc800078010ff */
[----:B------:R-:W-:-:S04]  /*145c0*/  IADD3 R3, PT, PT, R7, R3, RZ ;  /* 0x0000000307037210 */ /* 0x000fc80007ffe0ff */
[----:B------:R-:W-:Y:S01]  /*145d0*/  LEA.HI.X R11, R6, R11, R3, 0x2, P0 ;  /* 0x0000000b060b7211 */ /* 0x000fe200000f1403 */
[----:B---3--:R-:W2:Y:S01]  /*145e0*/  MUFU.RCP R221, R221 ;  /* 0x000000dd00dd7308 */ /* 0x008ea20000001000 */
[----:B------:R1:W5:Y:S04]  /*145f0*/  LD.E R3, desc[UR6][R132.64+0x188] ;  /* 0x0001880684037980 */ /* 0x000368000c101900 */
[----:B------:R-:W2:Y:S01]  /*14600*/  LD.E R5, desc[UR6][R10.64] ;  /* 0x000000060a057980 */ /* 0x000ea2000c101900 */
[----:B------:R-:W-:-:S04]  /*14610*/  DEPBAR.LE SB0, 0x0 ;  /* 0x000080000000791a */ /* 0x000fc80000000000 */
[----:B------:R-:W-:Y:S01]  /*14620*/  BSSY.RECONVERGENT B0, `(.L_x_6650) ;  /* 0x0000017000007945 */ /* 0x000fe20003800200 */
[----:B------:R-:W-:Y:S01]  /*14630*/  BAR.SYNC.DEFER_BLOCKING 0x0 ;  /* 0x0000000000007b1d */ /* 0x000fe20000010000 */
[----:B--2---:R-:W-:-:S05]  /*14640*/  FMUL.FTZ R221, R5, R221 ;  /* 0x000000dd05dd7220 */ /* 0x004fca0000410000 */
[----:B-1----:R-:W-:Y:S05]  /*14650*/  @P6 BRA `(.L_x_6651) ;  /* 0x0000000000446947 */ /* 0x002fea0003800000 */
        /* <DEDUP_REMOVED lines=17> */
.L_x_6651:
[----:B------:R2:W-:Y:S04]  /*14770*/  STS.128 [R51+0xc000], RZ ;  /* 0x00c000ff33007388 */ /* 0x0005e80000000c00 */
[----:B------:R2:W-:Y:S02]  /*14780*/  STS.128 [R51+0x10000], RZ ;  /* 0x010000ff33007388 */ /* 0x0005e40000000c00 */
.L_x_6652:
[----:B------:R-:W-:Y:S05]  /*14790*/  BSYNC.RECONVERGENT B0 ;  /* 0x0000000000007941 */ /* 0x000fea0003800200 */
.L_x_6650:
[-C--:B------:R-:W-:Y:S01]  /*147a0*/  ISETP.GE.AND P2, PT, R29, R55.reuse, PT ;  /* 0x000000371d00720c */ /* 0x080fe20003f46270 */
[----:B------:R-:W3:Y:S01]  /*147b0*/  S2R R196, SR_TID.X ;  /* 0x0000000000c47919 */ /* 0x000ee20000002100 */
[----:B------:R-:W-:Y:S01]  /*147c0*/  ISETP.GE.AND P6, PT, R4, R55, PT ;  /* 0x000000370400720c */ /* 0x000fe20003fc6270 */
        /* <DEDUP_REMOVED lines=22> */
.L_x_6654:
[----:B------:R-:W-:Y:S05]  /*14930*/  BSYNC.RECONVERGENT B0 ;  /* 0x0000000000007941 */ /* 0x000fea0003800200 */
.L_x_6653:
        /* <DEDUP_REMOVED lines=18> */
.L_x_6656:
[----:B------:R-:W-:Y:S05]  /*14a60*/  BSYNC.RECONVERGENT B0 ;  /* 0x0000000000007941 */ /* 0x000fea0003800200 */
.L_x_6655:
        /* <DEDUP_REMOVED lines=19> */
.L_x_6658:
[----:B------:R-:W-:Y:S05]  /*14ba0*/  BSYNC.RECONVERGENT B0 ;  /* 0x0000000000007941 */ /* 0x000fea0003800200 */
.L_x_6657:
        /* <DEDUP_REMOVED lines=21> */
.L_x_6660:
[----:B------:R-:W-:Y:S05]  /*14d00*/  BSYNC.RECONVERGENT B0 ;  /* 0x0000000000007941 */ /* 0x000fea0003800200 */
.L_x_6659:
        /* <DEDUP_REMOVED lines=18> */
.L_x_6662:
[----:B------:R-:W-:Y:S05]  /*14e30*/  BSYNC.RECONVERGENT B0 ;  /* 0x0000000000007941 */ /* 0x000fea0003800200 */
.L_x_6661:
        /* <DEDUP_REMOVED lines=21> */
.L_x_6664:
[----:B------:R-:W-:Y:S05]  /*14f90*/  BSYNC.RECONVERGENT B0 ;  /* 0x0000000000007941 */ /* 0x000fea0003800200 */
.L_x_6663:
        /* <DEDUP_REMOVED lines=19> */
.L_x_6666:
[----:B------:R-:W-:Y:S05]  /*150d0*/  BSYNC.RECONVERGENT B0 ;  /* 0x0000000000007941 */ /* 0x000fea0003800200 */
.L_x_6665:
[----:B------:R-:W2:Y:S01]  /*150e0*/  S2UR UR8, SR_CgaCtaId ;  /* 0x00000000000879c3 */ /* 0x000ea20000008800 */
[----:B---3--:R-:W-:Y:S01]  /*150f0*/  SHF.R.U32.HI R198, RZ, 0x1, R196 ;  /* 0x00000001ffc67819 */ /* 0x008fe200000116c4 */
[C---:B------:R-:W-:Y:S01]  /*15100*/  IMAD.SHL.U32 R43, R196.reuse, 0x40, RZ ;  /* 0x00000040c42b7824 */ /* 0x040fe200078e00ff */
[C---:B------:R-:W-:Y:S01]  /*15110*/  LOP3.LUT R0, R196.reuse, 0x8, RZ, 0xc0, !PT ;  /* 0x00000008c4007812 */ /* 0x040fe200078ec0ff */
[----:B------:R-:W-:Y:S01]  /*15120*/  IMAD.SHL.U32 R199, R196, 0x20, RZ ;  /* 0x00000020c4c77824 */ /* 0x000fe200078e00ff */
        /* <DEDUP_REMOVED lines=17> */
[----:B------:R-:W-:Y:S01]  /*15240*/  LOP3.LUT P0, RZ, R196, 0x2, RZ, 0xc0, !PT ;  /* 0x00000002c4ff7812 */ /* 0x000fe2000780c0ff */
[----:B------:R-:W-:Y:S01]  /*15250*/  IMAD R49, R0, 0x2, R49 ;  /* 0x0000000200317824 */ /* 0x000fe200078e0231 */
[----:B------:R-:W-:Y:S02]  /*15260*/  SHF.R.U32.HI R202, RZ, 0x2, R196 ;  /* 0x00000002ffca7819 */ /* 0x000fe400000116c4 */
[----:B------:R-:W-:Y:S01]  /*15270*/  SEL R200, R200, 0xffffffe0, !P0 ;  /* 0xffffffe0c8c87807 */ /* 0x000fe20004000000 */
[----:B------:R-:W-:Y:S01]  /*15280*/  VIADD R233, R49, UR8 ;  /* 0x0000000831e97c36 */ /* 0x000fe20008000000 */
[----:B------:R-:W-:-:S02]  /*15290*/  LEA R234, R234, UR8, 0x1 ;  /* 0x00000008eaea7c11 */ /* 0x000fc4000f8e08ff */
[----:B-1----:R-:W-:Y:S01]  /*152a0*/  LDSM.16.M88.4 R8, [R49+UR8+0x4000] ;  /* 0x004000083108783b */ /* 0x002fe20008000200 */
[--C-:B------:R-:W-:Y:S01]  /*152b0*/  IMAD.IADD R144, R233, 0x1, R200.reuse ;  /* 0x00000001e9907824 */ /* 0x100fe200078e02c8 */
[----:B------:R-:W-:Y:S01]  /*152c0*/  LOP3.LUT P0, R135, R196, 0x4, RZ, 0xc0, !PT ;  /* 0x00000004c4877812 */ /* 0x000fe2000780c0ff */
[----:B------:R-:W-:Y:S01]  /*152d0*/  IMAD.IADD R40, R234, 0x1, R200 ;  /* 0x00000001ea287824 */ /* 0x000fe200078e02c8 */
[----:B------:R-:W1:Y:S01]  /*152e0*/  LDSM.16.M88.4 R52, [R234] ;  /* 0x00000000ea34783b */ /* 0x000e620000000200 */
[----:B------:R-:W-:Y:S02]  /*152f0*/  LOP3.LUT R202, R202, 0x7, RZ, 0xc0, !PT ;  /* 0x00000007caca7812 */ /* 0x000fe400078ec0ff */
[----:B------:R-:W-:Y:S01]  /*15300*/  SEL R41, R41, 0xffffffc0, !P0 ;  /* 0xffffffc029297807 */ /* 0x000fe20004000000 */
[----:B------:R-:W2:Y:S01]  /*15310*/  LDSM.16.M88.4 R100, [R49+UR8+0x4800] ;  /* 0x004800083164783b */ /* 0x000ea20008000200 */
[----:B------:R-:W-:Y:S02]  /*15320*/  LOP3.LUT R201, R198, 0x1f0, RZ, 0xc0, !PT ;  /* 0x000001f0c6c97812 */ /* 0x000fe400078ec0ff */
[----:B-----5:R-:W-:Y:S01]  /*15330*/  IADD3 R134, PT, PT, R48, -R219, -R134 ;  /* 0x800000db30867210 */ /* 0x020fe20007ffe886 */
[----:B------:R-:W3:Y:S01]  /*15340*/  LDSM.16.M88.4 R92, [R49+UR8+0x5000] ;  /* 0x00500008315c783b */ /* 0x000ee20008000200 */
[--C-:B------:R-:W-:Y:S01]  /*15350*/  IMAD.IADD R232, R234, 0x1, R41.reuse ;  /* 0x00000001eae87824 */ /* 0x100fe200078e0229 */
[----:B------:R-:W-:Y:S01]  /*15360*/  LOP3.LUT R227, R197, 0x40, RZ, 0xfc, !PT ;  /* 0x00000040c5e37812 */ /* 0x000fe200078efcff */
[----:B------:R-:W-:Y:S01]  /*15370*/  IMAD.IADD R2, R233, 0x1, R41 ;  /* 0x00000001e9027824 */ /* 0x000fe200078e0229 */
[----:B------:R-:W4:Y:S01]  /*15380*/  LDSM.16.M88.4 R84, [R49+UR8+0x5800] ;  /* 0x005800083154783b */ /* 0x000f220008000200 */
[----:B------:R-:W-:-:S02]  /*15390*/  IMAD.IADD R231, R200, 0x1, R232 ;  /* 0x00000001c8e77824 */ /* 0x000fc400078e02e8 */
[----:B------:R-:W-:Y:S01]  /*153a0*/  IMAD.IADD R0, R200, 0x1, R2 ;  /* 0x00000001c8007824 */ /* 0x000fe200078e0202 */
[----:B------:R-:W4:Y:S04]  /*153b0*/  LDSM.16.M88.4 R76, [R49+UR8+0x6000] ;  /* 0x00600008314c783b */ /* 0x000f280008000200 */
[----:B------:R-:W4:Y:S04]  /*153c0*/  LDSM.16.M88.4 R68, [R49+UR8+0x6800] ;  /* 0x006800083144783b */ /* 0x000f280008000200 */
[----:B------:R-:W4:Y:S04]  /*153d0*/  LDSM.16.M88.4 R60, [R49+UR8+0x7000] ;  /* 0x00700008313c783b */ /* 0x000f280008000200 */
[----:B------:R-:W4:Y:S04]  /*153e0*/  LDSM.16.M88.4 R32, [R49+UR8+0x7800] ;  /* 0x007800083120783b */ /* 0x000f280008000200 */
[----:B------:R-:W-:Y:S04]  /*153f0*/  LDSM.16.M88.4 R24, [R40] ;  /* 0x000000002818783b */ /* 0x000fe80000000200 */
[----:B------:R-:W4:Y:S04]  /*15400*/  LDSM.16.M88.4 R28, [R144+0x4000] ;  /* 0x00400000901c783b */ /* 0x000f280000000200 */
[----:B------:R-:W4:Y:S01]  /*15410*/  LDSM.16.M88.4 R20, [R144+0x4800] ;  /* 0x004800009014783b */ /* 0x000f220000000200 */
[C---:B-1----:R-:W-:Y:S03]  /*15420*/  HMMA.16816.F32 R12, R52.reuse, R8, RZ ;  /* 0x00000008340c723c */ /* 0x042fe600000018ff */
[----:B------:R-:W1:Y:S04]  /*15430*/  LDSM.16.M88.4 R16, [R144+0x5000] ;  /* 0x005000009010783b */ /* 0x000e680000000200 */
[----:B------:R-:W1:Y:S01]  /*15440*/  LDSM.16.M88.4 R4, [R144+0x5800] ;  /* 0x005800009004783b */ /* 0x000e620000000200 */
[C---:B--2---:R-:W-:Y:S03]  /*15450*/  HMMA.16816.F32 R104, R52.reuse, R100, RZ ;  /* 0x000000643468723c */ /* 0x044fe600000018ff */
[----:B------:R-:W2:Y:S04]  /*15460*/  LDSM.16.M88.4 R108, [R144+0x6000] ;  /* 0x00600000906c783b */ /* 0x000ea80000000200 */
[----:B------:R-:W2:Y:S01]  /*15470*/  LDSM.16.M88.4 R36, [R144+0x6800] ;  /* 0x006800009024783b */ /* 0x000ea20000000200 */
[C---:B---3--:R-:W-:Y:S03]  /*15480*/  HMMA.16816.F32 R96, R52.reuse, R92, RZ ;  /* 0x0000005c3460723c */ /* 0x048fe600000018ff */
        /* <DEDUP_REMOVED lines=21> */
[C---:B------:R-:W-:Y:S08]  /*155e0*/  HMMA.16816.F32 R12, R24.reuse, R28, R12 ;  /* 0x0000001c180c723c */ /* 0x040ff0000000180c */
[C---:B------:R-:W-:Y:S01]  /*155f0*/  HMMA.16816.F32 R8, R24.reuse, R30, R8 ;  /* 0x0000001e1808723c */ /* 0x040fe20000001808 */
[----:B------:R-:W4:Y:S07]  /*15600*/  LDSM.16.M88.4 R28, [R144+0x7800] ;  /* 0x00780000901c783b */ /* 0x000f2e0000000200 */
        /* <DEDUP_REMOVED lines=21> */
[----:B------:R-:W-:Y:S03]  /*15760*/  LDSM.16.M88.4 R28, [R0+0x4800] ;  /* 0x00480000001c783b */ /* 0x000fe60000000200 */
[C---:B-1----:R-:W-:Y:S08]  /*15770*/  HMMA.16816.F32 R12, R20.reuse, R16, R12 ;  /* 0x00000010140c723c */ /* 0x042ff0000000180c */
[C---:B------:R-:W-:Y:S01]  /*15780*/  HMMA.16816.F32 R8, R20.reuse, R18, R8 ;  /* 0x000000121408723c */ /* 0x040fe20000001808 */
[----:B------:R-:W-:Y:S07]  /*15790*/  LDSM.16.M88.4 R16, [R0+0x4000] ;  /* 0x004000000010783b */ /* 0x000fee0000000200 */
[C---:B------:R-:W-:Y:S08]  /*157a0*/  HMMA.16816.F32 R104, R20.reuse, R4, R104 ;  /* 0x000000041468723c */ /* 0x040ff00000001868 */
[C---:B------:R-:W-:Y:S01]  /*157b0*/  HMMA.16816.F32 R100, R20.reuse, R6, R100 ;  /* 0x000000061464723c */ /* 0x040fe20000001864 */
[----:B------:R-:W1:Y:S07]  /*157c0*/  LDSM.16.M88.4 R4, [R231] ;  /* 0x00000000e704783b */ /* 0x000e6e0000000200 */
        /* <DEDUP_REMOVED lines=11> */
[----:B------:R-:W-:Y:S07]  /*15880*/  LDSM.16.M88.4 R36, [R49+UR8+0x8800] ;  /* 0x008800083124783b */ /* 0x000fee0008000200 */
[C---:B---3--:R-:W-:Y:S08]  /*15890*/  HMMA.16816.F32 R64, R20.reuse, R24, R64 ;  /* 0x000000181440723c */ /* 0x048ff00000001840 */
[C---:B------:R-:W-:Y:S01]  /*158a0*/  HMMA.16816.F32 R60, R20.reuse, R26, R60 ;  /* 0x0000001a143c723c */ /* 0x040fe2000000183c */
[----:B------:R-:W2:Y:S07]  /*158b0*/  LDSM.16.M88.4 R24, [R0+0x5000] ;  /* 0x005000000018783b */ /* 0x000eae0000000200 */
[C---:B------:R-:W-:Y:S08]  /*158c0*/  HMMA.16816.F32 R56, R20.reuse, R32, R56 ;  /* 0x000000201438723c */ /* 0x040ff00000001838 */
[----:B------:R-:W-:Y:S01]  /*158d0*/  HMMA.16816.F32 R52, R20, R34, R52 ;  /* 0x000000221434723c */ /* 0x000fe20000001834 */
[----:B------:R-:W3:Y:S04]  /*158e0*/  LDSM.16.M88.4 R20, [R0+0x7000] ;  /* 0x007000000014783b */ /* 0x000ee80000000200 */
[----:B------:R-:W-:Y:S03]  /*158f0*/  LDSM.16.M88.4 R32, [R49+UR8+0x9000] ;  /* 0x009000083120783b */ /* 0x000fe60008000200 */
[C---:B-1----:R-:W-:Y:S08]  /*15900*/  HMMA.16816.F32 R12, R4.reuse, R16, R12 ;  /* 0x00000010040c723c */ /* 0x042ff0000000180c */
[C---:B------:R-:W-:Y:S01]  /*15910*/  HMMA.16816.F32 R8, R4.reuse, R18, R8 ;  /* 0x000000120408723c */ /* 0x040fe20000001808 */
[----:B------:R-:W1:Y:S07]  /*15920*/  LDSM.16.M88.4 R16, [R0+0x7800] ;  /* 0x007800000010783b */ /* 0x000e6e0000000200 */
[C---:B------:R-:W-:Y:S08]  /*15930*/  HMMA.16816.F32 R104, R4.reuse, R28, R104 ;  /* 0x0000001c0468723c */ /* 0x040ff00000001868 */
[C---:B------:R-:W-:Y:S01]  /*15940*/  HMMA.16816.F32 R100, R4.reuse, R30, R100 ;  /* 0x0000001e0464723c */ /* 0x040fe20000001864 */
[----:B------:R-:W4:Y:S07]  /*15950*/  LDSM.16.M88.4 R28, [R49+UR8+0x9800] ;  /* 0x00980008311c783b */ /* 0x000f2e0008000200 */
        /* <DEDUP_REMOVED lines=62> */
[C---:B--2---:R-:W-:Y:S08]  /*15d40*/  HMMA.16816.F32 R64, R4.reuse, R24, R64 ;  /* 0x000000180440723c */ /* 0x044ff00000001840 */
[C---:B------:R-:W-:Y:S01]  /*15d50*/  HMMA.16816.F32 R60, R4.reuse, R26, R60 ;  /* 0x0000001a043c723c */ /* 0x040fe2000000183c */
[----:B------:R-:W-:Y:S07]  /*15d60*/  LDSM.16.M88.4 R24, [R0+0x9800] ;  /* 0x009800000018783b */ /* 0x000fee0000000200 */
[C---:B-1----:R-:W-:Y:S08]  /*15d70*/  HMMA.16816.F32 R56, R4.reuse, R20, R56 ;  /* 0x000000140438723c */ /* 0x042ff00000001838 */
[----:B------:R-:W-:Y:S01]  /*15d80*/  HMMA.16816.F32 R52, R4, R22, R52 ;  /* 0x000000160434723c */ /* 0x000fe20000001834 */
[----:B------:R-:W-:Y:S04]  /*15d90*/  LDSM.16.M88.4 R4, [R231+0x2000] ;  /* 0x00200000e704783b */ /* 0x000fe80000000200 */
[----:B------:R-:W-:Y:S03]  /*15da0*/  LDSM.16.M88.4 R20, [R0+0xa000] ;  /* 0x00a000000014783b */ /* 0x000fe60000000200 */
[C---:B---3--:R-:W-:Y:S08]  /*15db0*/  HMMA.16816.F32 R12, R140.reuse, R16, R12 ;  /* 0x000000108c0c723c */ /* 0x048ff0000000180c */
[C---:B------:R-:W-:Y:S01]  /*15dc0*/  HMMA.16816.F32 R8, R140.reuse, R18, R8 ;  /* 0x000000128c08723c */ /* 0x040fe20000001808 */
[----:B------:R-:W1:Y:S07]  /*15dd0*/  LDSM.16.M88.4 R16, [R0+0xa800] ;  /* 0x00a800000010783b */ /* 0x000e6e0000000200 */
[C---:B------:R-:W-:Y:S08]  /*15de0*/  HMMA.16816.F32 R80, R140.reuse, R120, R80 ;  /* 0x000000788c50723c */ /* 0x040ff00000001850 */
[C---:B------:R-:W-:Y:S08]  /*15df0*/  HMMA.16816.F32 R76, R140.reuse, R122, R76 ;  /* 0x0000007a8c4c723c */ /* 0x040ff0000000184c */
[C---:B------:R-:W-:Y:S01]  /*15e00*/  HMMA.16816.F32 R120, R140.reuse, R116, R72 ;  /* 0x000000748c78723c */ /* 0x040fe20000001848 */
[----:B------:R-:W2:Y:S07]  /*15e10*/  LDSM.16.M88.4 R72, [R0+0xb000] ;  /* 0x00b000000048783b */ /* 0x000eae0000000200 */
[C---:B------:R-:W-:Y:S08]  /*15e20*/  HMMA.16816.F32 R68, R140.reuse, R118, R68 ;  /* 0x000000768c44723c */ /* 0x040ff00000001844 */
[----:B------:R-:W-:Y:S01]  /*15e30*/  HMMA.16816.F32 R64, R140, R112, R64 ;  /* 0x000000708c40723c */ /* 0x000fe20000001840 */
[----:B------:R-:W-:-:S05]  /*15e40*/  LOP3.LUT R113, R202, R201, RZ, 0xfc, !PT ;  /* 0x000000c9ca717212 */ /* 0x000fca00078efcff */
[--C-:B------:R-:W-:Y:S02]  /*15e50*/  IMAD R228, R217, 0x40, R113.reuse ;  /* 0x00000040d9e47824 */ /* 0x100fe400078e0271 */
[C---:B-1----:R-:W-:Y:S01]  /*15e60*/  HMMA.16816.F32 R120, R4.reuse, R16, R120 ;  /* 0x000000100478723c */ /* 0x042fe20000001878 */
[----:B------:R-:W-:Y:S01]  /*15e70*/  LOP3.LUT R16, R196, 0x38, RZ, 0xc0, !PT ;  /* 0x00000038c4107812 */ /* 0x000fe200078ec0ff */
[----:B------:R-:W-:Y:S02]  /*15e80*/  IMAD.IADD R230, R228, 0x1, R134 ;  /* 0x00000001e4e67824 */ /* 0x000fe400078e0286 */
[----:B------:R-:W-:Y:S01]  /*15e90*/  IMAD.IADD R113, R47, 0x1, R113 ;  /* 0x000000012f717824 */ /* 0x000fe200078e0271 */
[----:B------:R-:W-:Y:S01]  /*15ea0*/  LOP3.LUT R16, R16, 0x1c0, R44, 0xf8, !PT ;  /* 0x000001c010107812 */ /* 0x000fe200078ef82c */
[----:B------:R-:W-:Y:S02]  /*15eb0*/  VIADD R229, R230, 0x8 ;  /* 0x00000008e6e57836 */ /* 0x000fe40000000000 */
[----:B------:R-:W-:Y:S01]  /*15ec0*/  HMMA.16816.F32 R68, R4, R18, R68 ;  /* 0x000000120444723c */ /* 0x000fe20000001844 */
[----:B------:R-:W-:Y:S01]  /*15ed0*/  LOP3.LUT R235, R16, R197, RZ, 0x3c, !PT ;  /* 0x000000c510eb7212 */ /* 0x000fe200078e3cff */
[----:B------:R-:W-:-:S02]  /*15ee0*/  IMAD.SHL.U32 R16, R196, 0x2, RZ ;  /* 0x00000002c4107824 */ /* 0x000fc400078e00ff */
[----:B------:R-:W-:Y:S01]  /*15ef0*/  VIADD R153, R113, 0x8 ;  /* 0x0000000871997836 */ /* 0x000fe20000000000 */
[----:B------:R-:W-:Y:S02]  /*15f00*/  LOP3.LUT R235, R235, 0x1e00, R44, 0xf8, !PT ;  /* 0x00001e00ebeb7812 */ /* 0x000fe400078ef82c */
[----:B------:R-:W-:Y:S01]  /*15f10*/  LOP3.LUT R44, R16, 0x6, RZ, 0xc0, !PT ;  /* 0x00000006102c7812 */ /* 0x000fe200078ec0ff */
[----:B------:R-:W-:Y:S01]  /*15f20*/  HMMA.16816.F32 R104, R140, R136, R104 ;  /* 0x000000888c68723c */ /* 0x000fe20000001868 */
[----:B------:R-:W-:Y:S01]  /*15f30*/  IADD3 R16, PT, PT, R3, R48, -R219 ;  /* 0x0000003003107210 */ /* 0x000fe20007ffe8db */
[----:B------:R-:W-:Y:S01]  /*15f40*/  VIADD R136, R46, 0xffffffff ;  /* 0xffffffff2e887836 */ /* 0x000fe20000000000 */
[----:B------:R-:W-:-:S03]  /*15f50*/  LEA R235, R235, UR8, 0x1 ;  /* 0x00000008ebeb7c11 */ /* 0x000fc6000f8e08ff */
[----:B------:R-:W-:Y:S02]  /*15f60*/  IMAD.IADD R228, R228, 0x1, R16 ;  /* 0x00000001e4e47824 */ /* 0x000fe400078e0210 */
[----:B------:R-:W1:Y:S01]  /*15f70*/  LDSM.16.M88.4 R16, [R0+0xb800] ;  /* 0x00b800000010783b */ /* 0x000e620000000200 */
[----:B------:R-:W-:Y:S01]  /*15f80*/  HMMA.16816.F32 R80, R4, R20, R80 ;  /* 0x000000140450723c */ /* 0x000fe20000001850 */
[----:B------:R-:W-:Y:S01]  /*15f90*/  IMAD.SHL.U32 R20, R136, 0x80, RZ ;  /* 0x0000008088147824 */ /* 0x000fe200078e00ff */
[----:B------:R-:W-:Y:S01]  /*15fa0*/  VIADDMNMX R226, R228, 0x1, R48, PT ;  /* 0x00000001e4e27846 */ /* 0x000fe20003800130 */
[----:B------:R-:W-:-:S04]  /*15fb0*/  DEPBAR.LE SB0, 0x0 ;  /* 0x000080000000791a */ /* 0x000fc80000000000 */
[----:B------:R-:W-:Y:S01]  /*15fc0*/  VIADDMNMX R228, R228, 0x9, R48, PT ;  /* 0x00000009e4e47846 */ /* 0x000fe20003800130 */
        /* <DEDUP_REMOVED lines=8> */
[----:B------:R-:W-:-:S04]  /*16050*/  LOP3.LUT R110, R20, R44, RZ, 0xfc, !PT ;  /* 0x0000002c146e7212 */ /* 0x000fc800078efcff */
[----:B------:R-:W-:Y:S01]  /*16060*/  ISETP.GT.AND P3, PT, R230, R110, PT ;  /* 0x0000006ee600720c */ /* 0x000fe20003f64270 */
[C---:B------:R-:W-:Y:S01]  /*16070*/  IMAD.IADD R3, R110.reuse, 0x1, R219 ;  /* 0x000000016e037824 */ /* 0x040fe200078e02db */
[C---:B------:R-:W-:Y:S01]  /*16080*/  ISETP.GE.AND P0, PT, R110.reuse, R226, PT ;  /* 0x000000e26e00720c */ /* 0x040fe20003f06270 */
[C---:B------:R-:W-:Y:S01]  /*16090*/  HMMA.16816.F32 R104, R4.reuse, R32, R104 ;  /* 0x000000200468723c */ /* 0x040fe20000001868 */
[----:B------:R-:W-:Y:S02]  /*160a0*/  VIADD R48, R110, 0x1 ;  /* 0x000000016e307836 */ /* 0x000fe40000000000 */
[--C-:B------:R-:W-:Y:S01]  /*160b0*/  IADD3 R146, PT, PT, R113, -0x11, -R3.reuse ;  /* 0xffffffef71927810 */ /* 0x100fe20007ffe803 */
[--C-:B------:R-:W-:Y:S01]  /*160c0*/  IMAD.IADD R112, R153, 0x1, -R3.reuse ;  /* 0x0000000199707824 */ /* 0x100fe200078e0a03 */
[C-C-:B------:R-:W-:Y:S02]  /*160d0*/  IADD3 R114, PT, PT, R113.reuse, -0x20, -R3.reuse ;  /* 0xffffffe071727810 */ /* 0x140fe40007ffe803 */
[----:B------:R-:W-:Y:S01]  /*160e0*/  IABS R146, R146 ;  /* 0x0000009200927213 */ /* 0x000fe20000000000 */
[----:B--2---:R-:W-:Y:S01]  /*160f0*/  HMMA.16816.F32 R64, R4, R72, R64 ;  /* 0x000000480440723c */ /* 0x004fe20000001840 */
[----:B------:R-:W-:-:S02]  /*16100*/  IADD3 R152, PT, PT, R113, -0x1, -R3 ;  /* 0xffffffff71987810 */ /* 0x000fc40007ffe803 */
[C-C-:B------:R-:W-:Y:S02]  /*16110*/  IADD3 R151, PT, PT, R113.reuse, -0x9, -R3.reuse ;  /* 0xfffffff771977810 */ /* 0x140fe40007ffe803 */
[----:B------:R-:W-:Y:S02]  /*16120*/  IABS R114, R114 ;  /* 0x0000007200727213 */ /* 0x000fe40000000000 */
        /* <DEDUP_REMOVED lines=8> */
[C-C-:B------:R-:W-:Y:S02]  /*161b0*/  IADD3 R145, PT, PT, R113.reuse, -0x30, -R3.reuse ;  /* 0xffffffd071917810 */ /* 0x140fe40007ffe803 */
[C-C-:B------:R-:W-:Y:S02]  /*161c0*/  IADD3 R143, PT, PT, R113.reuse, -0x31, -R3.reuse ;  /* 0xffffffcf718f7810 */ /* 0x140fe40007ffe803 */
[C-C-:B------:R-:W-:Y:S01]  /*161d0*/  IADD3 R142, PT, PT, R113.reuse, -0x38, -R3.reuse ;  /* 0xffffffc8718e7810 */ /* 0x140fe20007ffe803 */
[----:B------:R-:W-:Y:S01]  /*161e0*/  HMMA.16816.F32 R100, R4, R34, R100 ;  /* 0x000000220464723c */ /* 0x000fe20000001864 */
[----:B------:R-:W-:-:S02]  /*161f0*/  IADD3 R141, PT, PT, R113, -0x39, -R3 ;  /* 0xffffffc7718d7810 */ /* 0x000fc40007ffe803 */
        /* <DEDUP_REMOVED lines=19> */
[C-C-:B------:R-:W-:Y:S01]  /*16330*/  IADD3 R117, PT, PT, R113.reuse, -0x79, -R3.reuse ;  /* 0xffffff8771757810 */ /* 0x140fe20007ffe803 */
[----:B------:R-:W-:Y:S01]  /*16340*/  IMAD.IADD R113, R113, 0x1, -R3 ;  /* 0x0000000171717824 */ /* 0x000fe200078e0a03 */
[----:B------:R-:W-:Y:S02]  /*16350*/  IABS R152, R152 ;  /* 0x0000009800987213 */ /* 0x000fe40000000000 */
[----:B------:R-:W-:-:S02]  /*16360*/  IABS R151, R151 ;  /* 0x0000009700977213 */ /* 0x000fc40000000000 */
[----:B------:R-:W-:Y:S01]  /*16370*/  IABS R127, R127 ;  /* 0x0000007f007f7213 */ /* 0x000fe20000000000 */
[C---:B------:R-:W-:Y:S01]  /*16380*/  HMMA.16816.F32 R76, R4.reuse, R22, R76 ;  /* 0x00000016044c723c */ /* 0x040fe2000000184c */
[----:B------:R-:W-:Y:S02]  /*16390*/  ISETP.GT.AND P6, PT, R230, R48, PT ;  /* 0x00000030e600720c */ /* 0x000fe40003fc4270 */
[C---:B------:R-:W-:Y:S02]  /*163a0*/  ISETP.GE.AND P5, PT, R48.reuse, R226, PT ;  /* 0x000000e23000720c */ /* 0x040fe40003fa6270 */
[----:B------:R-:W-:Y:S02]  /*163b0*/  ISETP.GE.AND P2, PT, R48, R228, PT ;  /* 0x000000e43000720c */ /* 0x000fe40003f46270 */
[----:B------:R-:W-:Y:S01]  /*163c0*/  ISETP.GT.AND P1, PT, R229, R48, PT ;  /* 0x00000030e500720c */ /* 0x000fe20003f24270 */
[----:B------:R-:W-:Y:S01]  /*163d0*/  HMMA.16816.F32 R60, R4, R74, R60 ;  /* 0x0000004a043c723c */ /* 0x000fe2000000183c */
[----:B------:R-:W-:-:S02]  /*163e0*/  I2FP.F32.S32 R127, R127 ;  /* 0x0000007f007f7245 */ /* 0x000fc40000201400 */
[----:B------:R-:W-:Y:S02]  /*163f0*/  IABS R48, R118 ;  /* 0x0000007600307213 */ /* 0x000fe40000000000 */
[----:B------:R-:W-:Y:S01]  /*16400*/  IABS R115, R115 ;  /* 0x0000007300737213 */ /* 0x000fe20000000000 */
[----:B------:R-:W-:Y:S01]  /*16410*/  FFMA.FTZ R155, -R221, R127, R65 ;  /* 0x0000007fdd9b7223 */ /* 0x000fe20000010141 */
[----:B------:R-:W-:Y:S01]  /*16420*/  I2FP.F32.S32 R48, R48 ;  /* 0x0000003000307245 */ /* 0x000fe20000201400 */
[----:B-1----:R-:W-:Y:S01]  /*16430*/  HMMA.16816.F32 R56, R4, R16, R56 ;  /* 0x000000100438723c */ /* 0x002fe20000001838 */
[----:B------:R-:W-:Y:S01]  /*16440*/  IMAD.MOV.U32 R17, RZ, RZ, R152 ;  /* 0x000000ffff117224 */ /* 0x000fe200078e0098 */
[----:B------:R-:W-:Y:S01]  /*16450*/  IABS R65, R117 ;  /* 0x0000007500417213 */ /* 0x000fe20000000000 */
[----:B------:R-:W-:Y:S01]  /*16460*/  IMAD.MOV.U32 R16, RZ, RZ, R151 ;  /* 0x000000ffff107224 */ /* 0x000fe200078e0097 */
[----:B------:R-:W-:Y:S01]  /*16470*/  IABS R150, R150 ;  /* 0x0000009600967213 */ /* 0x000fe20000000000 */
[----:B------:R-:W-:Y:S01]  /*16480*/  VIADD R117, R110, 0x8 ;  /* 0x000000086e757836 */ /* 0x000fe20000000000 */
[----:B------:R-:W-:-:S02]  /*16490*/  I2FP.F32.S32 R17, R17 ;  /* 0x0000001100117245 */ /* 0x000fc40000201400 */
[----:B------:R-:W-:Y:S01]  /*164a0*/  HMMA.16816.F32 R52, R4, R18, R52 ;  /* 0x000000120434723c */ /* 0x000fe20000001834 */
[----:B------:R-:W-:Y:S01]  /*164b0*/  I2FP.F32.S32 R4, R146 ;  /* 0x0000009200047245 */ /* 0x000fe20000201400 */
[C---:B------:R-:W-:Y:S01]  /*164c0*/  VIADD R5, R110.reuse, 0x9 ;  /* 0x000000096e057836 */ /* 0x040fe20000000000 */
[----:B------:R-:W-:Y:S01]  /*164d0*/  I2FP.F32.S32 R146, R114 ;  /* 0x0000007200927245 */ /* 0x000fe20000201400 */
[C---:B------:R-:W-:Y:S01]  /*164e0*/  FFMA.FTZ R17, -R221.reuse, R17, R13 ;  /* 0x00000011dd117223 */ /* 0x040fe2000001010d */
[----:B------:R-:W-:Y:S01]  /*164f0*/  IABS R18, R113 ;  /* 0x0000007100127213 */ /* 0x000fe20000000000 */
[----:B------:R-:W-:Y:S01]  /*16500*/  FFMA.FTZ R114, -R221, R4, R105 ;  /* 0x00000004dd727223 */ /* 0x000fe20000010169 */
[----:B------:R-:W-:Y:S01]  /*16510*/  VIADD R4, R113, 0xfffffff8 ;  /* 0xfffffff871047836 */ /* 0x000fe20000000000 */
[----:B------:R-:W-:Y:S01]  /*16520*/  I2FP.F32.S32 R16, R16 ;  /* 0x0000001000107245 */ /* 0x000fe20000201400 */
[C---:B------:R-:W-:Y:S01]  /*16530*/  VIADD R13, R110.reuse, 0x20 ;  /* 0x000000206e0d7836 */ /* 0x040fe20000000000 */
[----:B------:R-:W-:Y:S01]  /*16540*/  I2FP.F32.S32 R18, R18 ;  /* 0x0000001200127245 */ /* 0x000fe20000201400 */
[C---:B------:R-:W-:Y:S01]  /*16550*/  FFMA.FTZ R146, -R221.reuse, R146, R96 ;  /* 0x00000092dd927223 */ /* 0x040fe20000010160 */
[----:B------:R-:W-:Y:S01]  /*16560*/  IABS R4, R4 ;  /* 0x0000000400047213 */ /* 0x000fe20000000000 */
[C---:B------:R-:W-:Y:S01]  /*16570*/  FFMA.FTZ R16, -R221.reuse, R16, R9 ;  /* 0x00000010dd107223 */ /* 0x040fe20000010109 */
[----:B------:R-:W-:Y:S01]  /*16580*/  IABS R116, R116 ;  /* 0x0000007400747213 */ /* 0x000fe20000000000 */
[C---:B------:R-:W-:Y:S01]  /*16590*/  FFMA.FTZ R7, -R221.reuse, R18, R12 ;  /* 0x00000012dd077223 */ /* 0x040fe2000001010c */
[----:B------:R-:W-:Y:S01]  /*165a0*/  I2FP.F32.S32 R4, R4 ;  /* 0x0000000400047245 */ /* 0x000fe20000201400 */
[C---:B------:R-:W-:Y:S01]  /*165b0*/  VIADD R9, R110.reuse, 0x11 ;  /* 0x000000116e097836 */ /* 0x040fe20000000000 */
[----:B------:R-:W-:Y:S01]  /*165c0*/  I2FP.F32.S32 R19, R115 ;  /* 0x0000007300137245 */ /* 0x000fe20000201400 */
        /* <DEDUP_REMOVED lines=8> */
[----:B------:R-:W-:Y:S01]  /*16650*/  VIADD R4, R110, 0x10 ;  /* 0x000000106e047836 */ /* 0x000fe20000000000 */
[----:B------:R-:W-:Y:S01]  /*16660*/  IABS R148, R148 ;  /* 0x0000009400947213 */ /* 0x000fe20000000000 */
[C---:B------:R-:W-:Y:S01]  /*16670*/  FFMA.FTZ R115, -R221.reuse, R150, R104 ;  /* 0x00000096dd737223 */ /* 0x040fe20000010168 */
[----:B------:R-:W-:Y:S01]  /*16680*/  ISETP.GT.AND P4, PT, R230, R117, PT ;  /* 0x00000075e600720c */ /* 0x000fe20003f84270 */
[C---:B------:R-:W-:Y:S01]  /*16690*/  FFMA.FTZ R116, -R221.reuse, R116, R100 ;  /* 0x00000074dd747223 */ /* 0x040fe20000010164 */
[----:B------:R-:W-:Y:S01]  /*166a0*/  I2FP.F32.S32 R105, R149 ;  /* 0x0000009500697245 */ /* 0x000fe20000201400 */
[C---:B------:R-:W-:Y:S01]  /*166b0*/  VIADD R104, R110.reuse, 0x28 ;  /* 0x000000286e687836 */ /* 0x040fe20000000000 */
[----:B------:R-:W-:Y:S01]  /*166c0*/  IABS R6, R112 ;  /* 0x0000007000067213 */ /* 0x000fe20000000000 */
[C---:B------:R-:W-:Y:S01]  /*166d0*/  VIADD R112, R110.reuse, 0x21 ;  /* 0x000000216e707836 */ /* 0x040fe20000000000 */
[----:B------:R-:W-:Y:S01]  /*166e0*/  I2FP.F32.S32 R147, R147 ;  /* 0x0000009300937245 */ /* 0x000fe20000201400 */
[----:B------:R-:W-:Y:S01]  /*166f0*/  FFMA.FTZ R105, -R221, R105, R97 ;  /* 0x00000069dd697223 */ /* 0x000fe20000010161 */
[----:B------:R-:W-:Y:S01]  /*16700*/  FSEL R7, R7, -INF , !P3 ;  /* 0xff80000007077808 */ /* 0x000fe20005800000 */
[C---:B------:R-:W-:Y:S01]  /*16710*/  VIADD R96, R110.reuse, 0x30 ;  /* 0x000000306e607836 */ /* 0x040fe20000000000 */
[----:B------:R-:W-:Y:S01]  /*16720*/  FSEL R118, R17, -INF , !P6 ;  /* 0xff80000011767808 */ /* 0x000fe20007000000 */
[C---:B------:R-:W-:Y:S01]  /*16730*/  FFMA.FTZ R97, -R221.reuse, R147, R93 ;  /* 0x00000093dd617223 */ /* 0x040fe2000001015d */
[----:B------:R-:W-:Y:S01]  /*16740*/  IABS R143, R143 ;  /* 0x0000008f008f7213 */ /* 0x000fe20000000000 */
[C---:B------:R-:W-:Y:S01]  /*16750*/  VIADD R93, R110.reuse, 0x31 ;  /* 0x000000316e5d7836 */ /* 0x040fe20000000000 */
[----:B------:R-:W-:Y:S01]  /*16760*/  I2FP.F32.S32 R101, R148 ;  /* 0x0000009400657245 */ /* 0x000fe20000201400 */
[----:B------:R-:W-:Y:S01]  /*16770*/  VIADD R100, R110, 0x29 ;  /* 0x000000296e647836 */ /* 0x000fe20000000000 */
[----:B------:R-:W-:Y:S01]  /*16780*/  IABS R141, R141 ;  /* 0x0000008d008d7213 */ /* 0x000fe20000000000 */
[C---:B------:R-:W-:Y:S01]  /*16790*/  FFMA.FTZ R10, -R221.reuse, R18, R10 ;  /* 0x00000012dd0a7223 */ /* 0x040fe2000001010a */
[----:B------:R-:W-:Y:S01]  /*167a0*/  ISETP.GT.AND P6, PT, R230, R9, PT ;  /* 0x00000009e600720c */ /* 0x000fe20003fc4270 */
[----:B------:R-:W-:Y:S01]  /*167b0*/  FFMA.FTZ R101, -R221, R101, R92 ;  /* 0x00000065dd657223 */ /* 0x000fe2000001015c */
[----:B------:R-:W-:Y:S01]  /*167c0*/  FSEL R17, R52, -INF , !P4 ;  /* 0xff80000034117808 */ /* 0x000fe20006000000 */
[C---:B------:R-:W-:Y:S01]  /*167d0*/  VIADD R92, R110.reuse, 0x38 ;  /* 0x000000386e5c7836 */ /* 0x040fe20000000000 */
[----:B------:R-:W-:Y:S01]  /*167e0*/  IABS R142, R142 ;  /* 0x0000008e008e7213 */ /* 0x000fe20000000000 */
[----:B------:R-:W-:Y:S01]  /*167f0*/  VIADD R52, R110, 0x79 ;  /* 0x000000796e347836 */ /* 0x000fe20000000000 */
[----:B------:R-:W-:-:S02]  /*16800*/  ISETP.GT.AND P4, PT, R230, R8, PT ;  /* 0x00000008e600720c */ /* 0x000fc40003f84270 */
[----:B------:R-:W-:Y:S02]  /*16810*/  I2FP.F32.S32 R6, R6 ;  /* 0x0000000600067245 */ /* 0x000fe40000201400 */
[----:B------:R-:W-:Y:S02]  /*16820*/  FSEL R7, R7, -INF , !P0 ;  /* 0xff80000007077808 */ /* 0x000fe40004000000 */
[----:B------:R-:W-:Y:S01]  /*16830*/  IABS R145, R145 ;  /* 0x0000009100917213 */ /* 0x000fe20000000000 */
[C---:B------:R-:W-:Y:S01]  /*16840*/  FFMA.FTZ R6, -R221.reuse, R6, R14 ;  /* 0x00000006dd067223 */ /* 0x040fe2000001010e */
[----:B------:R-:W-:Y:S01]  /*16850*/  I2FP.F32.S32 R143, R143 ;  /* 0x0000008f008f7245 */ /* 0x000fe20000201400 */
[----:B------:R-:W-:Y:S01]  /*16860*/  VIADD R14, R110, 0x19 ;  /* 0x000000196e0e7836 */ /* 0x000fe20000000000 */
[----:B------:R-:W-:Y:S02]  /*16870*/  I2FP.F32.S32 R141, R141 ;  /* 0x0000008d008d7245 */ /* 0x000fe40000201400 */
[----:B------:R-:W-:Y:S01]  /*16880*/  ISETP.GT.AND P0, PT, R230, R4, PT ;  /* 0x00000004e600720c */ /* 0x000fe20003f04270 */
[C---:B------:R-:W-:Y:S01]  /*16890*/  FFMA.FTZ R163, -R221.reuse, R143, R89 ;  /* 0x0000008fdda37223 */ /* 0x040fe20000010159 */
[----:B------:R-:W-:Y:S01]  /*168a0*/  FSEL R114, R114, -INF , !P6 ;  /* 0xff80000072727808 */ /* 0x000fe20007000000 */
[----:B------:R-:W-:Y:S01]  /*168b0*/  FFMA.FTZ R165, -R221, R141, R85 ;  /* 0x0000008ddda57223 */ /* 0x000fe20000010155 */
[----:B------:R-:W-:Y:S01]  /*168c0*/  IABS R139, R139 ;  /* 0x0000008b008b7213 */ /* 0x000fe20000000000 */
[C---:B------:R-:W-:Y:S01]  /*168d0*/  VIADD R85, R110.reuse, 0x41 ;  /* 0x000000416e557836 */ /* 0x040fe20000000000 */
[----:B------:R-:W-:Y:S01]  /*168e0*/  I2FP.F32.S32 R142, R142 ;  /* 0x0000008e008e7245 */ /* 0x000fe20000201400 */
[----:B------:R-:W-:Y:S01]  /*168f0*/  VIADD R89, R110, 0x39 ;  /* 0x000000396e597836 */ /* 0x000fe20000000000 */
[----:B------:R-:W-:-:S02]  /*16900*/  IABS R137, R137 ;  /* 0x0000008900897213 */ /* 0x000fc40000000000 */
[----:B------:R-:W-:Y:S01]  /*16910*/  ISETP.GT.AND P6, PT, R230, R112, PT ;  /* 0x00000070e600720c */ /* 0x000fe20003fc4270 */
[----:B------:R-:W-:Y:S01]  /*16920*/  FFMA.FTZ R166, -R221, R142, R84 ;  /* 0x0000008edda67223 */ /* 0x000fe20000010154 */
[----:B------:R-:W-:Y:S01]  /*16930*/  FSEL R113, R116, -INF , !P4 ;  /* 0xff80000074717808 */ /* 0x000fe20006000000 */
[----:B------:R-:W-:Y:S01]  /*16940*/  VIADD R84, R110, 0x48 ;  /* 0x000000486e547836 */ /* 0x000fe20000000000 */
[----:B------:R-:W-:Y:S02]  /*16950*/  IABS R138, R138 ;  /* 0x0000008a008a7213 */ /* 0x000fe40000000000 */
[C---:B------:R-:W-:Y:S02]  /*16960*/  ISETP.GT.AND P4, PT, R230.reuse, R104, PT ;  /* 0x00000068e600720c */ /* 0x040fe40003f84270 */
[----:B------:R-:W-:Y:S02]  /*16970*/  I2FP.F32.S32 R145, R145 ;  /* 0x0000009100917245 */ /* 0x000fe40000201400 */
[----:B------:R-:W-:-:S02]  /*16980*/  ISETP.GT.AND P3, PT, R230, R5, PT ;  /* 0x00000005e600720c */ /* 0x000fc40003f64270 */
[----:B------:R-:W-:Y:S01]  /*16990*/  FSEL R115, R115, -INF , !P0 ;  /* 0xff80000073737808 */ /* 0x000fe20004000000 */
[C---:B------:R-:W-:Y:S01]  /*169a0*/  FFMA.FTZ R161, -R221.reuse, R145, R88 ;  /* 0x00000091dda17223 */ /* 0x040fe20000010158 */
[----:B------:R-:W-:Y:S01]  /*169b0*/  IABS R140, R140 ;  /* 0x0000008c008c7213 */ /* 0x000fe20000000000 */
[----:B------:R-:W-:Y:S01]  /*169c0*/  VIADD R88, R110, 0x40 ;  /* 0x000000406e587836 */ /* 0x000fe20000000000 */
[----:B------:R-:W-:Y:S02]  /*169d0*/  I2FP.F32.S32 R139, R139 ;  /* 0x0000008b008b7245 */ /* 0x000fe40000201400 */
[----:B------:R-:W-:Y:S02]  /*169e0*/  I2FP.F32.S32 R137, R137 ;  /* 0x0000008900897245 */ /* 0x000fe40000201400 */
[----:B------:R-:W-:Y:S01]  /*169f0*/  ISETP.GT.AND P0, PT, R230, R13, PT ;  /* 0x0000000de600720c */ /* 0x000fe20003f04270 */
[----:B------:R-:W-:Y:S01]  /*16a00*/  FFMA.FTZ R180, -R221, R139, R81 ;  /* 0x0000008bddb47223 */ /* 0x000fe20000010151 */
[----:B------:R-:W-:Y:S01]  /*16a10*/  FSEL R105, R105, -INF , !P6 ;  /* 0xff80000069697808 */ /* 0x000fe20007000000 */
[C---:B------:R-:W-:Y:S01]  /*16a20*/  FFMA.FTZ R182, -R221.reuse, R137, R77 ;  /* 0x00000089ddb67223 */ /* 0x040fe2000001014d */
[----:B------:R-:W-:Y:S01]  /*16a30*/  I2FP.F32.S32 R138, R138 ;  /* 0x0000008a008a7245 */ /* 0x000fe20000201400 */
[C---:B------:R-:W-:Y:S01]  /*16a40*/  VIADD R77, R110.reuse, 0x51 ;  /* 0x000000516e4d7836 */ /* 0x040fe20000000000 */
[----:B------:R-:W-:Y:S01]  /*16a50*/  IABS R131, R131 ;  /* 0x0000008300837213 */ /* 0x000fe20000000000 */
[C---:B------:R-:W-:Y:S01]  /*16a60*/  VIADD R81, R110.reuse, 0x49 ;  /* 0x000000496e517836 */ /* 0x040fe20000000000 */
[----:B------:R-:W-:Y:S01]  /*16a70*/  IABS R128, R128 ;  /* 0x0000008000807213 */ /* 0x000fe20000000000 */
[----:B------:R-:W-:Y:S01]  /*16a80*/  FFMA.FTZ R179, -R221, R138, R76 ;  /* 0x0000008addb37223 */ /* 0x000fe2000001014c */
[----:B------:R-:W-:Y:S01]  /*16a90*/  IABS R119, R119 ;  /* 0x0000007700777213 */ /* 0x000fe20000000000 */
[----:B------:R-:W-:Y:S01]  /*16aa0*/  VIADD R76, R110, 0x58 ;  /* 0x000000586e4c7836 */ /* 0x000fe20000000000 */
[----:B------:R-:W-:-:S02]  /*16ab0*/  ISETP.GT.AND P6, PT, R230, R93, PT ;  /* 0x0000005de600720c */ /* 0x000fc40003fc4270 */
[----:B------:R-:W-:Y:S01]  /*16ac0*/  FSEL R101, R101, -INF , !P4 ;  /* 0xff80000065657808 */ /* 0x000fe20006000000 */
[----:B------:R-:W-:Y:S01]  /*16ad0*/  IMAD.MOV.U32 R139, RZ, RZ, R119 ;  /* 0x000000ffff8b7224 */ /* 0x000fe200078e0077 */
[----:B------:R-:W-:Y:S02]  /*16ae0*/  IABS R130, R130 ;  /* 0x0000008200827213 */ /* 0x000fe40000000000 */
[----:B------:R-:W-:Y:S02]  /*16af0*/  IABS R125, R125 ;  /* 0x0000007d007d7213 */ /* 0x000fe40000000000 */
[----:B------:R-:W-:Y:S02]  /*16b00*/  ISETP.GT.AND P4, PT, R230, R92, PT ;  /* 0x0000005ce600720c */ /* 0x000fe40003f84270 */
[----:B------:R-:W-:Y:S02]  /*16b10*/  FSEL R16, R16, -INF , !P3 ;  /* 0xff80000010107808 */ /* 0x000fe40005800000 */
[----:B------:R-:W-:-:S02]  /*16b20*/  I2FP.F32.S32 R140, R140 ;  /* 0x0000008c008c7245 */ /* 0x000fc40000201400 */
[----:B------:R-:W-:Y:S02]  /*16b30*/  ISETP.GT.AND P3, PT, R230, R14, PT ;  /* 0x0000000ee600720c */ /* 0x000fe40003f64270 */
        /* <DEDUP_REMOVED lines=9> */
[----:B------:R-:W-:Y:S01]  /*16bd0*/  FFMA.FTZ R156, -R221, R128, R64 ;  /* 0x00000080dd9c7223 */ /* 0x000fe20000010140 */
[----:B------:R-:W-:Y:S01]  /*16be0*/  I2FP.F32.S32 R130, R130 ;  /* 0x0000008200827245 */ /* 0x000fe20000201400 */
[----:B------:R-:W-:Y:S01]  /*16bf0*/  VIADD R64, R110, 0x61 ;  /* 0x000000616e407836 */ /* 0x000fe20000000000 */
[----:B------:R-:W-:-:S02]  /*16c00*/  IABS R126, R126 ;  /* 0x0000007e007e7213 */ /* 0x000fc40000000000 */
[----:B------:R-:W-:Y:S01]  /*16c10*/  I2FP.F32.S32 R125, R125 ;  /* 0x0000007d007d7245 */ /* 0x000fe20000201400 */
[----:B------:R-:W-:Y:S01]  /*16c20*/  FFMA.FTZ R170, -R221, R130, R68 ;  /* 0x00000082ddaa7223 */ /* 0x000fe20000010144 */
[----:B------:R-:W-:Y:S01]  /*16c30*/  ISETP.GT.AND P6, PT, R230, R85, PT ;  /* 0x00000055e600720c */ /* 0x000fe20003fc4270 */
[----:B------:R-:W-:Y:S01]  /*16c40*/  VIADD R68, R110, 0x60 ;  /* 0x000000606e447836 */ /* 0x000fe20000000000 */
[----:B------:R-:W-:Y:S02]  /*16c50*/  FSEL R166, R166, -INF , !P4 ;  /* 0xff800000a6a67808 */ /* 0x000fe40006000000 */
[----:B------:R-:W-:Y:S02]  /*16c60*/  ISETP.GT.AND P4, PT, R230, R84, PT ;  /* 0x00000054e600720c */ /* 0x000fe40003f84270 */
[----:B------:R-:W-:Y:S02]  /*16c70*/  FSEL R12, R19, -INF , !P3 ;  /* 0xff800000130c7808 */ /* 0x000fe40005800000 */
        /* <DEDUP_REMOVED lines=28> */
[----:B------:R-:W-:Y:S02]  /*16e40*/  IADD3 R21, PT, PT, R153, -0x78, -R3 ;  /* 0xffffff8899157810 */ /* 0x000fe40007ffe803 */
[----:B------:R-:W-:Y:S02]  /*16e50*/  IABS R129, R129 ;  /* 0x0000008100817213 */ /* 0x000fe40000000000 */
[----:B------:R-:W-:-:S02]  /*16e60*/  I2FP.F32.S32 R134, R134 ;  /* 0x0000008600867245 */ /* 0x000fc40000201400 */
[----:B------:R-:W-:Y:S02]  /*16e70*/  ISETP.GT.AND P3, PT, R230, R100, PT ;  /* 0x00000064e600720c */ /* 0x000fe40003f64270 */
[----:B------:R-:W-:Y:S01]  /*16e80*/  FSEL R161, R161, -INF , !P0 ;  /* 0xff800000a1a17808 */ /* 0x000fe20004000000 */
[----:B------:R-:W-:Y:S01]  /*16e90*/  FFMA.FTZ R120, -R221, R134, R120 ;  /* 0x00000086dd787223 */ /* 0x000fe20000010178 */
[----:B------:R-:W-:Y:S01]  /*16ea0*/  IADD3 R3, PT, PT, R153, -0x79, -R3 ;  /* 0xffffff8799037810 */ /* 0x000fe20007ffe803 */
[C---:B------:R-:W-:Y:S01]  /*16eb0*/  FFMA.FTZ R153, -R221.reuse, R125, R61 ;  /* 0x0000007ddd997223 */ /* 0x040fe2000001013d */
[----:B------:R-:W-:Y:S01]  /*16ec0*/  I2FP.F32.S32 R126, R126 ;  /* 0x0000007e007e7245 */ /* 0x000fe20000201400 */
[----:B------:R-:W-:Y:S01]  /*16ed0*/  VIADD R61, R110, 0x68 ;  /* 0x000000686e3d7836 */ /* 0x000fe20000000000 */
[----:B------:R-:W-:Y:S02]  /*16ee0*/  ISETP.GT.AND P0, PT, R230, R88, PT ;  /* 0x00000058e600720c */ /* 0x000fe40003f04270 */
[----:B------:R-:W-:Y:S01]  /*16ef0*/  FSEL R180, R180, -INF , !P6 ;  /* 0xff800000b4b47808 */ /* 0x000fe20007000000 */
[----:B------:R-:W-:Y:S01]  /*16f00*/  FFMA.FTZ R154, -R221, R126, R60 ;  /* 0x0000007edd9a7223 */ /* 0x000fe2000001013c */
[----:B------:R-:W-:Y:S01]  /*16f10*/  IABS R124, R124 ;  /* 0x0000007c007c7213 */ /* 0x000fe20000000000 */
[----:B------:R-:W-:Y:S01]  /*16f20*/  VIADD R60, R110, 0x69 ;  /* 0x000000696e3c7836 */ /* 0x000fe20000000000 */
[----:B------:R-:W-:-:S02]  /*16f30*/  I2FP.F32.S32 R139, R139 ;  /* 0x0000008b008b7245 */ /* 0x000fc40000201400 */
[C---:B------:R-:W-:Y:S02]  /*16f40*/  ISETP.GT.AND P6, PT, R230.reuse, R77, PT ;  /* 0x0000004de600720c */ /* 0x040fe40003fc4270 */
[----:B------:R-:W-:Y:S01]  /*16f50*/  FSEL R179, R179, -INF , !P4 ;  /* 0xff800000b3b37808 */ /* 0x000fe20006000000 */
[----:B------:R-:W-:Y:S01]  /*16f60*/  FFMA.FTZ R139, -R221, R139, R57 ;  /* 0x0000008bdd8b7223 */ /* 0x000fe20000010139 */
[----:B------:R-:W-:Y:S01]  /*16f70*/  ISETP.GT.AND P4, PT, R230, R76, PT ;  /* 0x0000004ce600720c */ /* 0x000fe20003f84270 */
[----:B------:R-:W-:Y:S01]  /*16f80*/  VIADD R57, R110, 0x70 ;  /* 0x000000706e397836 */ /* 0x000fe20000000000 */
[----:B------:R-:W-:Y:S02]  /*16f90*/  I2FP.F32.S32 R129, R129 ;  /* 0x0000008100817245 */ /* 0x000fe40000201400 */
[----:B------:R-:W-:Y:S02]  /*16fa0*/  FSEL R97, R97, -INF , !P3 ;  /* 0xff80000061617808 */ /* 0x000fe40005800000 */
[----:B------:R-:W-:Y:S01]  /*16fb0*/  ISETP.GT.AND P3, PT, R230, R89, PT ;  /* 0x00000059e600720c */ /* 0x000fe20003f64270 */
[----:B------:R-:W-:Y:S01]  /*16fc0*/  FFMA.FTZ R169, -R221, R129, R69 ;  /* 0x00000081dda97223 */ /* 0x000fe20000010145 */
[----:B------:R-:W-:Y:S01]  /*16fd0*/  FSEL R176, R176, -INF , !P0 ;  /* 0xff800000b0b07808 */ /* 0x000fe20004000000 */
[----:B------:R-:W-:Y:S01]  /*16fe0*/  VIADD R69, R110, 0x59 ;  /* 0x000000596e457836 */ /* 0x000fe20000000000 */
[----:B------:R-:W-:-:S02]  /*16ff0*/  I2FP.F32.S32 R124, R124 ;  /* 0x0000007c007c7245 */ /* 0x000fc40000201400 */
[----:B------:R-:W-:Y:S02]  /*17000*/  ISETP.GT.AND P0, PT, R230, R80, PT ;  /* 0x00000050e600720c */ /* 0x000fe40003f04270 */
[----:B------:R-:W-:Y:S01]  /*17010*/  FSEL R171, R121, -INF , !P6 ;  /* 0xff80000079ab7808 */ /* 0x000fe20007000000 */
        /* <DEDUP_REMOVED lines=8> */
[----:B------:R-:W-:-:S02]  /*170a0*/  ISETP.GT.AND P4, PT, R230, R61, PT ;  /* 0x0000003de600720c */ /* 0x000fc40003f84270 */
[----:B------:R-:W-:Y:S02]  /*170b0*/  FSEL R165, R165, -INF , !P3 ;  /* 0xff800000a5a57808 */ /* 0x000fe40005800000 */
[----:B------:R-:W-:Y:S02]  /*170c0*/  ISETP.GT.AND P3, PT, R230, R81, PT ;  /* 0x00000051e600720c */ /* 0x000fe40003f64270 */
[----:B------:R-:W-:Y:S02]  /*170d0*/  FSEL R172, R120, -INF , !P0 ;  /* 0xff80000078ac7808 */ /* 0x000fe40004000000 */
[----:B------:R-:W-:Y:S02]  /*170e0*/  ISETP.GT.AND P0, PT, R230, R68, PT ;  /* 0x00000044e600720c */ /* 0x000fe40003f04270 */
[----:B------:R-:W-:Y:S02]  /*170f0*/  FSEL R155, R155, -INF , !P6 ;  /* 0xff8000009b9b7808 */ /* 0x000fe40007000000 */
[----:B------:R-:W-:-:S02]  /*17100*/  I2FP.F32.S32 R111, R111 ;  /* 0x0000006f006f7245 */ /* 0x000fc40000201400 */
[----:B------:R-:W-:Y:S02]  /*17110*/  ISETP.GT.AND P6, PT, R230, R60, PT ;  /* 0x0000003ce600720c */ /* 0x000fe40003fc4270 */
[----:B------:R-:W-:Y:S01]  /*17120*/  FSEL R154, R154, -INF , !P4 ;  /* 0xff8000009a9a7808 */ /* 0x000fe20006000000 */
[----:B------:R-:W-:Y:S01]  /*17130*/  FFMA.FTZ R15, -R221, R111, R15 ;  /* 0x0000006fdd0f7223 */ /* 0x000fe2000001010f */
[----:B------:R-:W-:Y:S02]  /*17140*/  IABS R109, R109 ;  /* 0x0000006d006d7213 */ /* 0x000fe40000000000 */
[----:B------:R-:W-:Y:S02]  /*17150*/  ISETP.GT.AND P4, PT, R230, R57, PT ;  /* 0x00000039e600720c */ /* 0x000fe40003f84270 */
[----:B------:R-:W-:Y:S02]  /*17160*/  FSEL R182, R182, -INF , !P3 ;  /* 0xff800000b6b67808 */ /* 0x000fe40005800000 */
[----:B------:R-:W-:-:S02]  /*17170*/  ISETP.GT.AND P3, PT, R230, R69, PT ;  /* 0x00000045e600720c */ /* 0x000fc40003f64270 */
[----:B------:R-:W-:Y:S02]  /*17180*/  FSEL R156, R156, -INF , !P0 ;  /* 0xff8000009c9c7808 */ /* 0x000fe40004000000 */
[----:B------:R-:W-:Y:S02]  /*17190*/  ISETP.GT.AND P0, PT, R229, R110, PT ;  /* 0x0000006ee500720c */ /* 0x000fe40003f04270 */
[----:B------:R-:W-:Y:S02]  /*171a0*/  FSEL R153, R153, -INF , !P6 ;  /* 0xff80000099997808 */ /* 0x000fe40007000000 */
[----:B------:R-:W-:Y:S02]  /*171b0*/  I2FP.F32.S32 R109, R109 ;  /* 0x0000006d006d7245 */ /* 0x000fe40000201400 */
[----:B------:R-:W-:Y:S02]  /*171c0*/  ISETP.GT.AND P6, PT, R230, R56, PT ;  /* 0x00000038e600720c */ /* 0x000fe40003fc4270 */
[----:B------:R-:W-:Y:S01]  /*171d0*/  FSEL R142, R142, -INF , !P4 ;  /* 0xff8000008e8e7808 */ /* 0x000fe20006000000 */
[----:B------:R-:W-:Y:S01]  /*171e0*/  FFMA.FTZ R11, -R221, R109, R11 ;  /* 0x0000006ddd0b7223 */ /* 0x000fe2000001010b */
[----:B------:R-:W-:-:S02]  /*171f0*/  IABS R108, R108 ;  /* 0x0000006c006c7213 */ /* 0x000fc40000000000 */
[----:B------:R-:W-:Y:S02]  /*17200*/  ISETP.GT.AND P4, PT, R230, R53, PT ;  /* 0x00000035e600720c */ /* 0x000fe40003f84270 */
[----:B------:R-:W-:Y:S02]  /*17210*/  FSEL R169, R169, -INF , !P3 ;  /* 0xff800000a9a97808 */ /* 0x000fe40005800000 */
[----:B------:R-:W-:Y:S02]  /*17220*/  ISETP.GE.AND P3, PT, R110, R228, PT ;  /* 0x000000e46e00720c */ /* 0x000fe40003f66270 */
[----:B------:R-:W-:Y:S02]  /*17230*/  FSEL R6, R6, -INF , !P0 ;  /* 0xff80000006067808 */ /* 0x000fe40004000000 */
[----:B------:R-:W-:Y:S02]  /*17240*/  IABS R75, R75 ;  /* 0x0000004b004b7213 */ /* 0x000fe40000000000 */
[----:B------:R-:W-:-:S02]  /*17250*/  FSEL R139, R139, -INF , !P6 ;  /* 0xff8000008b8b7808 */ /* 0x000fc40007000000 */
[----:B------:R-:W-:Y:S02]  /*17260*/  FSEL R15, R15, -INF , !P1 ;  /* 0xff8000000f0f7808 */ /* 0x000fe40004800000 */
[----:B------:R-:W-:Y:S02]  /*17270*/  I2FP.F32.S32 R108, R108 ;  /* 0x0000006c006c7245 */ /* 0x000fe40000201400 */
[----:B------:R-:W-:Y:S02]  /*17280*/  ISETP.GT.AND P6, PT, R230, R52, PT ;  /* 0x00000034e600720c */ /* 0x000fe40003fc4270 */
[----:B------:R-:W-:Y:S01]  /*17290*/  FSEL R48, R48, -INF , !P4 ;  /* 0xff80000030307808 */ /* 0x000fe20006000000 */
[----:B------:R-:W-:Y:S01]  /*172a0*/  FFMA.FTZ R106, -R221, R108, R106 ;  /* 0x0000006cdd6a7223 */ /* 0x000fe2000001016a */
[C---:B------:R-:W-:Y:S02]  /*172b0*/  ISETP.GT.AND P0, PT, R229.reuse, R117, PT ;  /* 0x00000075e500720c */ /* 0x040fe40003f04270 */
[----:B------:R-:W-:-:S02]  /*172c0*/  ISETP.GT.AND P1, PT, R229, R5, PT ;  /* 0x00000005e500720c */ /* 0x000fc40003f24270 */
[----:B------:R-:W-:Y:S02]  /*172d0*/  ISETP.GE.AND P4, PT, R117, R226, PT ;  /* 0x000000e27500720c */ /* 0x000fe40003f86270 */
[----:B------:R-:W-:Y:S02]  /*172e0*/  FSEL R19, R6, -INF , !P3 ;  /* 0xff80000006137808 */ /* 0x000fe40005800000 */
[----:B------:R-:W-:Y:S02]  /*172f0*/  IABS R74, R74 ;  /* 0x0000004a004a7213 */ /* 0x000fe40000000000 */
[----:B------:R-:W-:Y:S02]  /*17300*/  I2FP.F32.S32 R75, R75 ;  /* 0x0000004b004b7245 */ /* 0x000fe40000201400 */
[----:B------:R-:W-:Y:S02]  /*17310*/  ISETP.GE.AND P3, PT, R5, R226, PT ;  /* 0x000000e20500720c */ /* 0x000fe40003f66270 */
[----:B------:R-:W-:Y:S01]  /*17320*/  FSEL R6, R118, -INF , !P5 ;  /* 0xff80000076067808 */ /* 0x000fe20006800000 */
[----:B------:R-:W-:Y:S01]  /*17330*/  FFMA.FTZ R75, -R221, R75, R107 ;  /* 0x0000004bdd4b7223 */ /* 0x000fe2000001016b */
[----:B------:R-:W-:-:S02]  /*17340*/  FSEL R65, R65, -INF , !P6 ;  /* 0xff80000041417808 */ /* 0x000fc40007000000 */
[-C--:B------:R-:W-:Y:S02]  /*17350*/  ISETP.GE.AND P5, PT, R5, R228.reuse, PT ;  /* 0x000000e40500720c */ /* 0x080fe40003fa6270 */
[----:B------:R-:W-:Y:S02]  /*17360*/  FSEL R10, R10, -INF , !P0 ;  /* 0xff8000000a0a7808 */ /* 0x000fe40004000000 */
[----:B------:R-:W-:Y:S02]  /*17370*/  FSEL R11, R11, -INF , !P1 ;  /* 0xff8000000b0b7808 */ /* 0x000fe40004800000 */
[----:B------:R-:W-:Y:S02]  /*17380*/  ISETP.GE.AND P6, PT, R117, R228, PT ;  /* 0x000000e47500720c */ /* 0x000fe40003fc6270 */
[----:B------:R-:W-:Y:S02]  /*17390*/  FSEL R18, R15, -INF , !P2 ;  /* 0xff8000000f127808 */ /* 0x000fe40005000000 */
[----:B------:R-:W-:-:S02]  /*173a0*/  FSEL R5, R17, -INF , !P4 ;  /* 0xff80000011057808 */ /* 0x000fc40006000000 */
[----:B------:R-:W-:Y:S02]  /*173b0*/  ISETP.GT.AND P0, PT, R229, R4, PT ;  /* 0x00000004e500720c */ /* 0x000fe40003f04270 */
[----:B------:R-:W-:Y:S02]  /*173c0*/  IABS R73, R73 ;  /* 0x0000004900497213 */ /* 0x000fe40000000000 */
[C---:B------:R-:W-:Y:S02]  /*173d0*/  ISETP.GE.AND P2, PT, R4.reuse, R226, PT ;  /* 0x000000e20400720c */ /* 0x040fe40003f46270 */
[----:B------:R-:W-:Y:S02]  /*173e0*/  ISETP.GE.AND P4, PT, R4, R228, PT ;  /* 0x000000e40400720c */ /* 0x000fe40003f86270 */
[----:B------:R-:W-:Y:S02]  /*173f0*/  I2FP.F32.S32 R74, R74 ;  /* 0x0000004a004a7245 */ /* 0x000fe40000201400 */
[----:B------:R-:W-:-:S02]  /*17400*/  FSEL R4, R16, -INF , !P3 ;  /* 0xff80000010047808 */ /* 0x000fc40005800000 */
[----:B------:R-:W-:Y:S01]  /*17410*/  ISETP.GT.AND P1, PT, R229, R9, PT ;  /* 0x00000009e500720c */ /* 0x000fe20003f24270 */
[----:B------:R-:W-:Y:S01]  /*17420*/  FFMA.FTZ R74, -R221, R74, R102 ;  /* 0x0000004add4a7223 */ /* 0x000fe20000010166 */
[----:B------:R-:W-:Y:S02]  /*17430*/  FSEL R16, R11, -INF , !P5 ;  /* 0xff8000000b107808 */ /* 0x000fe40006800000 */
[----:B------:R-:W-:Y:S02]  /*17440*/  FSEL R17, R10, -INF , !P6 ;  /* 0xff8000000a117808 */ /* 0x000fe40007000000 */
[----:B------:R-:W-:Y:S02]  /*17450*/  FSEL R11, R106, -INF , !P0 ;  /* 0xff8000006a0b7808 */ /* 0x000fe40004000000 */
[----:B------:R-:W-:Y:S02]  /*17460*/  IABS R72, R72 ;  /* 0x0000004800487213 */ /* 0x000fe40000000000 */
[----:B------:R-:W-:-:S02]  /*17470*/  I2FP.F32.S32 R73, R73 ;  /* 0x0000004900497245 */ /* 0x000fc40000201400 */
[C---:B------:R-:W-:Y:S02]  /*17480*/  ISETP.GE.AND P6, PT, R9.reuse, R226, PT ;  /* 0x000000e20900720c */ /* 0x040fe40003fc6270 */
[----:B------:R-:W-:Y:S01]  /*17490*/  ISETP.GE.AND P3, PT, R9, R228, PT ;  /* 0x000000e40900720c */ /* 0x000fe20003f66270 */
[----:B------:R-:W-:Y:S01]  /*174a0*/  FFMA.FTZ R73, -R221, R73, R103 ;  /* 0x00000049dd497223 */ /* 0x000fe20000010167 */
[----:B------:R-:W-:Y:S02]  /*174b0*/  ISETP.GE.AND P5, PT, R8, R226, PT ;  /* 0x000000e20800720c */ /* 0x000fe40003fa6270 */
[----:B------:R-:W-:Y:S02]  /*174c0*/  FSEL R9, R115, -INF , !P2 ;  /* 0xff80000073097808 */ /* 0x000fe40005000000 */
[----:B------:R-:W-:Y:S02]  /*174d0*/  ISETP.GT.AND P0, PT, R229, R8, PT ;  /* 0x00000008e500720c */ /* 0x000fe40003f04270 */
[----:B------:R-:W-:-:S02]  /*174e0*/  FSEL R15, R75, -INF , !P1 ;  /* 0xff8000004b0f7808 */ /* 0x000fc40004800000 */
[----:B------:R-:W-:Y:S02]  /*174f0*/  ISETP.GE.AND P2, PT, R8, R228, PT ;  /* 0x000000e40800720c */ /* 0x000fe40003f46270 */
[----:B------:R-:W-:Y:S02]  /*17500*/  FSEL R11, R11, -INF , !P4 ;  /* 0xff8000000b0b7808 */ /* 0x000fe40006000000 */
[----:B------:R-:W-:Y:S02]  /*17510*/  I2FP.F32.S32 R72, R72 ;  /* 0x0000004800487245 */ /* 0x000fe40000201400 */
[----:B------:R-:W-:Y:S02]  /*17520*/  ISETP.GE.AND P4, PT, R14, R226, PT ;  /* 0x000000e20e00720c */ /* 0x000fe40003f86270 */
[----:B------:R-:W-:Y:S01]  /*17530*/  FSEL R8, R114, -INF , !P6 ;  /* 0xff80000072087808 */ /* 0x000fe20007000000 */
[----:B------:R-:W-:Y:S01]  /*17540*/  FFMA.FTZ R72, -R221, R72, R98 ;  /* 0x00000048dd487223 */ /* 0x000fe20000010162 */
[----:B------:R-:W-:-:S02]  /*17550*/  ISETP.GE.AND P6, PT, R14, R228, PT ;  /* 0x000000e40e00720c */ /* 0x000fc40003fc6270 */
[----:B------:R-:W-:Y:S02]  /*17560*/  ISETP.GT.AND P1, PT, R229, R14, PT ;  /* 0x0000000ee500720c */ /* 0x000fe40003f24270 */
[----:B------:R-:W-:Y:S02]  /*17570*/  IABS R51, R51 ;  /* 0x0000003300337213 */ /* 0x000fe40000000000 */
[----:B------:R-:W-:Y:S02]  /*17580*/  IABS R50, R50 ;  /* 0x0000003200327213 */ /* 0x000fe40000000000 */
[----:B------:R-:W-:Y:S02]  /*17590*/  FSEL R15, R15, -INF , !P3 ;  /* 0xff8000000f0f7808 */ /* 0x000fe40005800000 */
[----:B------:R-:W-:Y:S02]  /*175a0*/  FSEL R14, R113, -INF , !P5 ;  /* 0xff800000710e7808 */ /* 0x000fe40006800000 */
[----:B------:R-:W-:-:S02]  /*175b0*/  FSEL R10, R74, -INF , !P0 ;  /* 0xff8000004a0a7808 */ /* 0x000fc40004000000 */
[C---:B------:R-:W-:Y:S02]  /*175c0*/  ISETP.GE.AND P3, PT, R13.reuse, R226, PT ;  /* 0x000000e20d00720c */ /* 0x040fe40003f66270 */
[----:B------:R-:W-:Y:S02]  /*175d0*/  ISETP.GE.AND P5, PT, R13, R228, PT ;  /* 0x000000e40d00720c */ /* 0x000fe40003fa6270 */
[----:B------:R-:W-:Y:S02]  /*175e0*/  ISETP.GT.AND P0, PT, R229, R13, PT ;  /* 0x0000000de500720c */ /* 0x000fe40003f04270 */
[----:B------:R-:W-:Y:S02]  /*175f0*/  FSEL R13, R12, -INF , !P4 ;  /* 0xff8000000c0d7808 */ /* 0x000fe40006000000 */
[----:B------:R-:W-:Y:S01]  /*17600*/  FSEL R12, R73, -INF , !P1 ;  /* 0xff800000490c7808 */ /* 0x000fe20004800000 */
[----:B------:R-:W-:Y:S01]  /*17610*/  IMAD.MOV.U32 R73, RZ, RZ, R50 ;  /* 0x000000ffff497224 */ /* 0x000fe200078e0032 */
[----:B------:R-:W-:-:S02]  /*17620*/  I2FP.F32.S32 R51, R51 ;  /* 0x0000003300337245 */ /* 0x000fc40000201400 */
[----:B------:R-:W-:Y:S02]  /*17630*/  FSEL R72, R72, -INF , !P0 ;  /* 0xff80000048487808 */ /* 0x000fe40004000000 */
[----:B------:R-:W-:Y:S01]  /*17640*/  IABS R50, R39 ;  /* 0x0000002700327213 */ /* 0x000fe20000000000 */
[----:B------:R-:W-:Y:S01]  /*17650*/  FFMA.FTZ R51, -R221, R51, R99 ;  /* 0x00000033dd337223 */ /* 0x000fe20000010163 */
[----:B------:R-:W-:Y:S02]  /*17660*/  ISETP.GT.AND P1, PT, R229, R112, PT ;  /* 0x00000070e500720c */ /* 0x000fe40003f24270 */
[----:B------:R-:W-:Y:S02]  /*17670*/  I2FP.F32.S32 R73, R73 ;  /* 0x0000004900497245 */ /* 0x000fe40000201400 */
[----:B------:R-:W-:Y:S01]  /*17680*/  FSEL R147, R72, -INF , !P5 ;  /* 0xff80000048937808 */ /* 0x000fe20006800000 */
[----:B------:R-:W-:Y:S01]  /*17690*/  IMAD.MOV.U32 R72, RZ, RZ, R50 ;  /* 0x000000ffff487224 */ /* 0x000fe200078e0032 */
[----:B------:R-:W-:Y:S01]  /*176a0*/  ISETP.GE.AND P4, PT, R112, R228, PT ;  /* 0x000000e47000720c */ /* 0x000fe20003f86270 */
[----:B------:R-:W-:Y:S01]  /*176b0*/  FFMA.FTZ R73, -R221, R73, R94 ;  /* 0x00000049dd497223 */ /* 0x000fe2000001015e */
[----:B------:R-:W-:-:S02]  /*176c0*/  FSEL R51, R51, -INF , !P1 ;  /* 0xff80000033337808 */ /* 0x000fc40004800000 */
[----:B------:R-:W-:Y:S02]  /*176d0*/  IABS R50, R38 ;  /* 0x0000002600327213 */ /* 0x000fe40000000000 */
[----:B------:R-:W-:Y:S02]  /*176e0*/  ISETP.GT.AND P0, PT, R229, R104, PT ;  /* 0x00000068e500720c */ /* 0x000fe40003f04270 */
[----:B------:R-:W-:Y:S01]  /*176f0*/  FSEL R149, R51, -INF , !P4 ;  /* 0xff80000033957808 */ /* 0x000fe20006000000 */
[----:B------:R-:W-:Y:S01]  /*17700*/  IMAD.MOV.U32 R51, RZ, RZ, R50 ;  /* 0x000000ffff337224 */ /* 0x000fe200078e0032 */
[----:B------:R-:W-:Y:S02]  /*17710*/  FSEL R146, R146, -INF , !P3 ;  /* 0xff80000092927808 */ /* 0x000fe40005800000 */
[----:B------:R-:W-:Y:S02]  /*17720*/  ISETP.GE.AND P3, PT, R104, R228, PT ;  /* 0x000000e46800720c */ /* 0x000fe40003f66270 */
[----:B------:R-:W-:-:S02]  /*17730*/  FSEL R73, R73, -INF , !P0 ;  /* 0xff80000049497808 */ /* 0x000fc40004000000 */
[----:B------:R-:W-:Y:S02]  /*17740*/  IABS R50, R37 ;  /* 0x0000002500327213 */ /* 0x000fe40000000000 */
[----:B------:R-:W-:Y:S02]  /*17750*/  FSEL R148, R73, -INF , !P3 ;  /* 0xff80000049947808 */ /* 0x000fe40005800000 */
[----:B------:R-:W-:Y:S01]  /*17760*/  I2FP.F32.S32 R51, R51 ;  /* 0x0000003300337245 */ /* 0x000fe20000201400 */
[----:B------:R-:W-:Y:S01]  /*17770*/  IMAD.MOV.U32 R73, RZ, RZ, R50 ;  /* 0x000000ffff497224 */ /* 0x000fe200078e0032 */
[----:B------:R-:W-:Y:S02]  /*17780*/  IABS R50, R36 ;  /* 0x0000002400327213 */ /* 0x000fe40000000000 */
[----:B------:R-:W-:Y:S01]  /*17790*/  ISETP.GT.AND P0, PT, R229, R96, PT ;  /* 0x00000060e500720c */ /* 0x000fe20003f04270 */
[----:B------:R-:W-:Y:S01]  /*177a0*/  FFMA.FTZ R51, -R221, R51, R90 ;  /* 0x00000033dd337223 */ /* 0x000fe2000001015a */
[----:B------:R-:W-:-:S02]  /*177b0*/  I2FP.F32.S32 R50, R50 ;  /* 0x0000003200327245 */ /* 0x000fc40000201400 */
[----:B------:R-:W-:Y:S02]  /*177c0*/  IABS R35, R35 ;  /* 0x0000002300237213 */ /* 0x000fe40000000000 */
[----:B------:R-:W-:Y:S01]  /*177d0*/  I2FP.F32.S32 R72, R72 ;  /* 0x0000004800487245 */ /* 0x000fe20000201400 */
[----:B------:R-:W-:Y:S01]  /*177e0*/  FFMA.FTZ R50, -R221, R50, R86 ;  /* 0x00000032dd327223 */ /* 0x000fe20000010156 */
[----:B------:R-:W-:Y:S02]  /*177f0*/  FSEL R51, R51, -INF , !P0 ;  /* 0xff80000033337808 */ /* 0x000fe40004000000 */
[----:B------:R-:W-:Y:S01]  /*17800*/  I2FP.F32.S32 R35, R35 ;  /* 0x0000002300237245 */ /* 0x000fe20000201400 */
[----:B------:R-:W-:Y:S01]  /*17810*/  FFMA.FTZ R72, -R221, R72, R95 ;  /* 0x00000048dd487223 */ /* 0x000fe2000001015f */
[----:B------:R-:W-:Y:S02]  /*17820*/  ISETP.GT.AND P0, PT, R229, R92, PT ;  /* 0x0000005ce500720c */ /* 0x000fe40003f04270 */
[----:B------:R-:W-:Y:S01]  /*17830*/  IABS R33, R33 ;  /* 0x0000002100217213 */ /* 0x000fe20000000000 */
[----:B------:R-:W-:Y:S01]  /*17840*/  FFMA.FTZ R35, -R221, R35, R82 ;  /* 0x00000023dd237223 */ /* 0x000fe20000010152 */
[----:B------:R-:W-:-:S02]  /*17850*/  I2FP.F32.S32 R73, R73 ;  /* 0x0000004900497245 */ /* 0x000fc40000201400 */
[----:B------:R-:W-:Y:S02]  /*17860*/  ISETP.GT.AND P1, PT, R229, R100, PT ;  /* 0x00000064e500720c */ /* 0x000fe40003f24270 */
[----:B------:R-:W-:Y:S01]  /*17870*/  IABS R49, R49 ;  /* 0x0000003100317213 */ /* 0x000fe20000000000 */
[----:B------:R-:W-:Y:S01]  /*17880*/  FFMA.FTZ R73, -R221, R73, R91 ;  /* 0x00000049dd497223 */ /* 0x000fe2000001015b */
[----:B------:R-:W-:Y:S02]  /*17890*/  FSEL R50, R50, -INF , !P0 ;  /* 0xff80000032327808 */ /* 0x000fe40004000000 */
[----:B------:R-:W-:Y:S02]  /*178a0*/  I2FP.F32.S32 R33, R33 ;  /* 0x0000002100217245 */ /* 0x000fe40000201400 */
[----:B------:R-:W-:Y:S02]  /*178b0*/  ISETP.GT.AND P0, PT, R229, R88, PT ;  /* 0x00000058e500720c */ /* 0x000fe40003f04270 */
[----:B------:R-:W-:Y:S01]  /*178c0*/  IABS R31, R31 ;  /* 0x0000001f001f7213 */ /* 0x000fe20000000000 */
[----:B------:R-:W-:Y:S01]  /*178d0*/  FFMA.FTZ R33, -R221, R33, R78 ;  /* 0x00000021dd217223 */ /* 0x000fe2000001014e */
[----:B------:R-:W-:-:S02]  /*178e0*/  FSEL R72, R72, -INF , !P1 ;  /* 0xff80000048487808 */ /* 0x000fc40004800000 */
[----:B------:R-:W-:Y:S02]  /*178f0*/  I2FP.F32.S32 R49, R49 ;  /* 0x0000003100317245 */ /* 0x000fe40000201400 */
[----:B------:R-:W-:Y:S02]  /*17900*/  ISETP.GT.AND P1, PT, R229, R93, PT ;  /* 0x0000005de500720c */ /* 0x000fe40003f24270 */
[----:B------:R-:W-:Y:S01]  /*17910*/  IABS R34, R34 ;  /* 0x0000002200227213 */ /* 0x000fe20000000000 */
[----:B------:R-:W-:Y:S01]  /*17920*/  FFMA.FTZ R49, -R221, R49, R87 ;  /* 0x00000031dd317223 */ /* 0x000fe20000010157 */
[----:B------:R-:W-:Y:S02]  /*17930*/  FSEL R35, R35, -INF , !P0 ;  /* 0xff80000023237808 */ /* 0x000fe40004000000 */
[----:B------:R-:W-:Y:S02]  /*17940*/  I2FP.F32.S32 R31, R31 ;  /* 0x0000001f001f7245 */ /* 0x000fe40000201400 */
[----:B------:R-:W-:-:S02]  /*17950*/  FSEL R10, R10, -INF , !P2 ;  /* 0xff8000000a0a7808 */ /* 0x000fc40005000000 */
[----:B------:R-:W-:Y:S01]  /*17960*/  ISETP.GT.AND P0, PT, R229, R84, PT ;  /* 0x00000054e500720c */ /* 0x000fe20003f04270 */
[----:B------:R-:W-:Y:S01]  /*17970*/  FFMA.FTZ R31, -R221, R31, R122 ;  /* 0x0000001fdd1f7223 */ /* 0x000fe2000001017a */
[----:B------:R-:W-:Y:S02]  /*17980*/  IABS R29, R29 ;  /* 0x0000001d001d7213 */ /* 0x000fe40000000000 */
[----:B------:R-:W-:Y:S02]  /*17990*/  ISETP.GE.AND P2, PT, R112, R226, PT ;  /* 0x000000e27000720c */ /* 0x000fe40003f46270 */
[----:B------:R-:W-:Y:S02]  /*179a0*/  FSEL R73, R73, -INF , !P1 ;  /* 0xff80000049497808 */ /* 0x000fe40004800000 */
[----:B------:R-:W-:Y:S02]  /*179b0*/  I2FP.F32.S32 R34, R34 ;  /* 0x0000002200227245 */ /* 0x000fe40000201400 */
[----:B------:R-:W-:-:S02]  /*179c0*/  ISETP.GT.AND P1, PT, R229, R89, PT ;  /* 0x00000059e500720c */ /* 0x000fc40003f24270 */
[----:B------:R-:W-:Y:S01]  /*179d0*/  IABS R32, R32 ;  /* 0x0000002000207213 */ /* 0x000fe20000000000 */
[----:B------:R-:W-:Y:S01]  /*179e0*/  FFMA.FTZ R34, -R221, R34, R83 ;  /* 0x00000022dd227223 */ /* 0x000fe20000010153 */
[----:B------:R-:W-:Y:S02]  /*179f0*/  FSEL R33, R33, -INF , !P0 ;  /* 0xff80000021217808 */ /* 0x000fe40004000000 */
[----:B------:R-:W-:Y:S02]  /*17a00*/  I2FP.F32.S32 R29, R29 ;  /* 0x0000001d001d7245 */ /* 0x000fe40000201400 */
[----:B------:R-:W-:Y:S02]  /*17a10*/  FSEL R12, R12, -INF , !P6 ;  /* 0xff8000000c0c7808 */ /* 0x000fe40007000000 */
[----:B------:R-:W-:Y:S01]  /*17a20*/  FSEL R39, R105, -INF , !P2 ;  /* 0xff80000069277808 */ /* 0x000fe20005000000 */
[----:B------:R-:W-:Y:S01]  /*17a30*/  FFMA.FTZ R29, -R221, R29, R70 ;  /* 0x0000001ddd1d7223 */ /* 0x000fe20000010146 */
[----:B------:R-:W-:-:S02]  /*17a40*/  ISETP.GT.AND P0, PT, R229, R80, PT ;  /* 0x00000050e500720c */ /* 0x000fc40003f04270 */
[----:B------:R-:W-:Y:S02]  /*17a50*/  IABS R27, R27 ;  /* 0x0000001b001b7213 */ /* 0x000fe40000000000 */
[-C--:B------:R-:W-:Y:S02]  /*17a60*/  ISETP.GE.AND P6, PT, R104, R226.reuse, PT ;  /* 0x000000e26800720c */ /* 0x080fe40003fc6270 */
[C---:B------:R-:W-:Y:S02]  /*17a70*/  ISETP.GE.AND P5, PT, R100.reuse, R226, PT ;  /* 0x000000e26400720c */ /* 0x040fe40003fa6270 */
[----:B------:R-:W-:Y:S02]  /*17a80*/  ISETP.GE.AND P2, PT, R100, R228, PT ;  /* 0x000000e46400720c */ /* 0x000fe40003f46270 */
[----:B------:R-:W-:Y:S02]  /*17a90*/  FSEL R49, R49, -INF , !P1 ;  /* 0xff80000031317808 */ /* 0x000fe40004800000 */
[----:B------:R-:W-:-:S02]  /*17aa0*/  I2FP.F32.S32 R32, R32 ;  /* 0x0000002000207245 */ /* 0x000fc40000201400 */
[----:B------:R-:W-:Y:S02]  /*17ab0*/  ISETP.GT.AND P1, PT, R229, R85, PT ;  /* 0x00000055e500720c */ /* 0x000fe40003f24270 */
[----:B------:R-:W-:Y:S01]  /*17ac0*/  IABS R30, R30 ;  /* 0x0000001e001e7213 */ /* 0x000fe20000000000 */
[----:B------:R-:W-:Y:S01]  /*17ad0*/  FFMA.FTZ R32, -R221, R32, R79 ;  /* 0x00000020dd207223 */ /* 0x000fe2000001014f */
[----:B------:R-:W-:Y:S02]  /*17ae0*/  FSEL R31, R31, -INF , !P0 ;  /* 0xff8000001f1f7808 */ /* 0x000fe40004000000 */
[----:B------:R-:W-:Y:S02]  /*17af0*/  I2FP.F32.S32 R27, R27 ;  /* 0x0000001b001b7245 */ /* 0x000fe40000201400 */
[----:B------:R-:W-:Y:S02]  /*17b00*/  FSEL R38, R101, -INF , !P6 ;  /* 0xff80000065267808 */ /* 0x000fe40007000000 */
[----:B------:R-:W-:Y:S01]  /*17b10*/  FSEL R37, R97, -INF , !P5 ;  /* 0xff80000061257808 */ /* 0x000fe20006800000 */
[----:B------:R-:W-:Y:S01]  /*17b20*/  FFMA.FTZ R27, -R221, R27, R66 ;  /* 0x0000001bdd1b7223 */ /* 0x000fe20000010142 */
[----:B------:R-:W-:-:S02]  /*17b30*/  FSEL R36, R72, -INF , !P2 ;  /* 0xff80000048247808 */ /* 0x000fc40005000000 */
[----:B------:R-:W-:Y:S02]  /*17b40*/  ISETP.GT.AND P0, PT, R229, R76, PT ;  /* 0x0000004ce500720c */ /* 0x000fe40003f04270 */
[----:B------:R-:W-:Y:S02]  /*17b50*/  IABS R25, R25 ;  /* 0x0000001900197213 */ /* 0x000fe40000000000 */
[C---:B------:R-:W-:Y:S02]  /*17b60*/  ISETP.GE.AND P4, PT, R96.reuse, R226, PT ;  /* 0x000000e26000720c */ /* 0x040fe40003f86270 */
[----:B------:R-:W-:Y:S02]  /*17b70*/  ISETP.GE.AND P6, PT, R96, R228, PT ;  /* 0x000000e46000720c */ /* 0x000fe40003fc6270 */
[C---:B------:R-:W-:Y:S02]  /*17b80*/  ISETP.GE.AND P3, PT, R93.reuse, R226, PT ;  /* 0x000000e25d00720c */ /* 0x040fe40003f66270 */
[----:B------:R-:W-:-:S02]  /*17b90*/  ISETP.GE.AND P5, PT, R93, R228, PT ;  /* 0x000000e45d00720c */ /* 0x000fc40003fa6270 */
[----:B------:R-:W-:Y:S02]  /*17ba0*/  ISETP.GE.AND P2, PT, R92, R226, PT ;  /* 0x000000e25c00720c */ /* 0x000fe40003f46270 */
[----:B------:R-:W-:Y:S02]  /*17bb0*/  FSEL R34, R34, -INF , !P1 ;  /* 0xff80000022227808 */ /* 0x000fe40004800000 */
[----:B------:R-:W-:Y:S02]  /*17bc0*/  I2FP.F32.S32 R30, R30 ;  /* 0x0000001e001e7245 */ /* 0x000fe40000201400 */
[----:B------:R-:W-:Y:S02]  /*17bd0*/  ISETP.GT.AND P1, PT, R229, R81, PT ;  /* 0x00000051e500720c */ /* 0x000fe40003f24270 */
[----:B------:R-:W-:Y:S01]  /*17be0*/  IABS R28, R28 ;  /* 0x0000001c001c7213 */ /* 0x000fe20000000000 */
[----:B------:R-:W-:Y:S01]  /*17bf0*/  FFMA.FTZ R30, -R221, R30, R123 ;  /* 0x0000001edd1e7223 */ /* 0x000fe2000001017b */
[----:B------:R-:W-:-:S02]  /*17c00*/  FSEL R29, R29, -INF , !P0 ;  /* 0xff8000001d1d7808 */ /* 0x000fc40004000000 */
[----:B------:R-:W-:Y:S02]  /*17c10*/  I2FP.F32.S32 R25, R25 ;  /* 0x0000001900197245 */ /* 0x000fe40000201400 */
[----:B------:R-:W-:Y:S02]  /*17c20*/  FSEL R161, R161, -INF , !P4 ;  /* 0xff800000a1a17808 */ /* 0x000fe40006000000 */
[----:B------:R-:W-:Y:S01]  /*17c30*/  FSEL R160, R51, -INF , !P6 ;  /* 0xff80000033a07808 */ /* 0x000fe20007000000 */
[----:B------:R-:W-:Y:S01]  /*17c40*/  FFMA.FTZ R25, -R221, R25, R62 ;  /* 0x00000019dd197223 */ /* 0x000fe2000001013e */
[----:B------:R-:W-:Y:S02]  /*17c50*/  FSEL R163, R163, -INF , !P3 ;  /* 0xff800000a3a37808 */ /* 0x000fe40005800000 */
[----:B------:R-:W-:Y:S02]  /*17c60*/  FSEL R167, R73, -INF , !P5 ;  /* 0xff80000049a77808 */ /* 0x000fe40006800000 */
[----:B------:R-:W-:-:S02]  /*17c70*/  FSEL R166, R166, -INF , !P2 ;  /* 0xff800000a6a67808 */ /* 0x000fc40005000000 */
[----:B------:R-:W-:Y:S02]  /*17c80*/  ISETP.GT.AND P0, PT, R229, R68, PT ;  /* 0x00000044e500720c */ /* 0x000fe40003f04270 */
[----:B------:R-:W-:Y:S02]  /*17c90*/  IABS R23, R23 ;  /* 0x0000001700177213 */ /* 0x000fe40000000000 */
[----:B------:R-:W-:Y:S02]  /*17ca0*/  ISETP.GE.AND P4, PT, R92, R228, PT ;  /* 0x000000e45c00720c */ /* 0x000fe40003f86270 */
[C---:B------:R-:W-:Y:S02]  /*17cb0*/  ISETP.GE.AND P6, PT, R89.reuse, R226, PT ;  /* 0x000000e25900720c */ /* 0x040fe40003fc6270 */
[----:B------:R-:W-:Y:S02]  /*17cc0*/  ISETP.GE.AND P3, PT, R89, R228, PT ;  /* 0x000000e45900720c */ /* 0x000fe40003f66270 */
        /* <DEDUP_REMOVED lines=36> */
[----:B------:R-:W-:Y:S02]  /*17f10*/  ISETP.GE.AND P4, PT, R81, R228, PT ;  /* 0x000000e45100720c */ /* 0x000fe40003f86270 */
[C---:B------:R-:W-:Y:S02]  /*17f20*/  ISETP.GE.AND P6, PT, R80.reuse, R226, PT ;  /* 0x000000e25000720c */ /* 0x040fe40003fc6270 */
[----:B------:R-:W-:Y:S02]  /*17f30*/  ISETP.GE.AND P3, PT, R80, R228, PT ;  /* 0x000000e45000720c */ /* 0x000fe40003f66270 */
[C---:B------:R-:W-:Y:S02]  /*17f40*/  ISETP.GE.AND P5, PT, R77.reuse, R226, PT ;  /* 0x000000e24d00720c */ /* 0x040fe40003fa6270 */
[----:B------:R-:W-:-:S02]  /*17f50*/  ISETP.GE.AND P2, PT, R77, R228, PT ;  /* 0x000000e44d00720c */ /* 0x000fc40003f46270 */
[----:B------:R-:W-:Y:S02]  /*17f60*/  FSEL R28, R28, -INF , !P1 ;  /* 0xff8000001c1c7808 */ /* 0x000fe40004800000 */
[----:B------:R-:W-:Y:S02]  /*17f70*/  I2FP.F32.S32 R24, R24 ;  /* 0x0000001800187245 */ /* 0x000fe40000201400 */
[----:B------:R-:W-:Y:S02]  /*17f80*/  ISETP.GT.AND P1, PT, R229, R64, PT ;  /* 0x00000040e500720c */ /* 0x000fe40003f24270 */
[----:B------:R-:W-:Y:S01]  /*17f90*/  IABS R22, R22 ;  /* 0x0000001600167213 */ /* 0x000fe20000000000 */
[----:B------:R-:W-:Y:S01]  /*17fa0*/  FFMA.FTZ R24, -R221, R24, R63 ;  /* 0x00000018dd187223 */ /* 0x000fe2000001013f */
[----:B------:R-:W-:Y:S02]  /*17fb0*/  FSEL R23, R23, -INF , !P0 ;  /* 0xff80000017177808 */ /* 0x000fe40004000000 */
        /* <DEDUP_REMOVED lines=9> */
[----:B------:R-:W-:Y:S02]  /*18050*/  ISETP.GE.AND P5, PT, R69, R228, PT ;  /* 0x000000e44500720c */ /* 0x000fe40003fa6270 */
[----:B------:R-:W-:Y:S02]  /*18060*/  ISETP.GE.AND P2, PT, R68, R226, PT ;  /* 0x000000e24400720c */ /* 0x000fe40003f46270 */
[----:B------:R-:W-:Y:S02]  /*18070*/  FSEL R26, R26, -INF , !P1 ;  /* 0xff8000001a1a7808 */ /* 0x000fe40004800000 */
[----:B------:R-:W-:-:S02]  /*18080*/  I2FP.F32.S32 R22, R22 ;  /* 0x0000001600167245 */ /* 0x000fc40000201400 */
[----:B------:R-:W-:Y:S02]  /*18090*/  ISETP.GT.AND P1, PT, R229, R60, PT ;  /* 0x0000003ce500720c */ /* 0x000fe40003f24270 */
[----:B------:R-:W-:Y:S01]  /*180a0*/  IABS R3, R3 ;  /* 0x0000000300037213 */ /* 0x000fe20000000000 */
[----:B------:R-:W-:Y:S01]  /*180b0*/  FFMA.FTZ R22, -R221, R22, R59 ;  /* 0x00000016dd167223 */ /* 0x000fe2000001013b */
[----:B------:R-:W-:Y:S02]  /*180c0*/  FSEL R141, R21, -INF , !P0 ;  /* 0xff800000158d7808 */ /* 0x000fe40004000000 */
[----:B------:R-:W-:Y:S02]  /*180d0*/  FSEL R170, R170, -INF , !P4 ;  /* 0xff800000aaaa7808 */ /* 0x000fe40006000000 */
[----:B------:R-:W-:Y:S02]  /*180e0*/  FSEL R175, R29, -INF , !P6 ;  /* 0xff8000001daf7808 */ /* 0x000fe40007000000 */
[----:B------:R-:W-:-:S02]  /*180f0*/  FSEL R169, R169, -INF , !P3 ;  /* 0xff800000a9a97808 */ /* 0x000fc40005800000 */
[----:B------:R-:W-:Y:S02]  /*18100*/  FSEL R168, R28, -INF , !P5 ;  /* 0xff8000001ca87808 */ /* 0x000fe40006800000 */
[----:B------:R-:W-:Y:S02]  /*18110*/  FSEL R156, R156, -INF , !P2 ;  /* 0xff8000009c9c7808 */ /* 0x000fe40005000000 */
[----:B------:R-:W-:Y:S02]  /*18120*/  ISETP.GT.AND P0, PT, R136, R208, PT ;  /* 0x000000d08800720c */ /* 0x000fe40003f04270 */
[----:B------:R-:W-:Y:S02]  /*18130*/  ISETP.GE.AND P4, PT, R68, R228, PT ;  /* 0x000000e44400720c */ /* 0x000fe40003f86270 */
[C---:B------:R-:W-:Y:S02]  /*18140*/  ISETP.GE.AND P6, PT, R64.reuse, R226, PT ;  /* 0x000000e24000720c */ /* 0x040fe40003fc6270 */
[----:B------:R-:W-:-:S02]  /*18150*/  ISETP.GE.AND P3, PT, R64, R228, PT ;  /* 0x000000e44000720c */ /* 0x000fc40003f66270 */
[C---:B------:R-:W-:Y:S02]  /*18160*/  ISETP.GE.AND P5, PT, R61.reuse, R226, PT ;  /* 0x000000e23d00720c */ /* 0x040fe40003fa6270 */
[----:B------:R-:W-:Y:S02]  /*18170*/  ISETP.GE.AND P2, PT, R61, R228, PT ;  /* 0x000000e43d00720c */ /* 0x000fe40003f46270 */
[----:B------:R-:W-:Y:S02]  /*18180*/  FSEL R24, R24, -INF , !P1 ;  /* 0xff80000018187808 */ /* 0x000fe40004800000 */
[----:B------:R-:W-:Y:S02]  /*18190*/  I2FP.F32.S32 R3, R3 ;  /* 0x0000000300037245 */ /* 0x000fe40000201400 */
[----:B------:R-:W-:Y:S02]  /*181a0*/  ISETP.GT.AND P1, PT, R229, R56, PT ;  /* 0x00000038e500720c */ /* 0x000fe40003f24270 */
[----:B------:R-:W-:Y:S01]  /*181b0*/  FSEL R159, R27, -INF , !P4 ;  /* 0xff8000001b9f7808 */ /* 0x000fe20006000000 */
[----:B------:R-:W-:Y:S01]  /*181c0*/  FFMA.FTZ R55, -R221, R3, R55 ;  /* 0x00000003dd377223 */ /* 0x000fe20000010137 */
[----:B------:R-:W-:-:S02]  /*181d0*/  FSEL R155, R155, -INF , !P6 ;  /* 0xff8000009b9b7808 */ /* 0x000fc40007000000 */
[----:B------:R-:W-:Y:S02]  /*181e0*/  FSEL R158, R26, -INF , !P3 ;  /* 0xff8000001a9e7808 */ /* 0x000fe40005800000 */
[----:B------:R-:W-:Y:S02]  /*181f0*/  FSEL R154, R154, -INF , !P5 ;  /* 0xff8000009a9a7808 */ /* 0x000fe40006800000 */
[----:B------:R-:W-:Y:S01]  /*18200*/  FSEL R157, R25, -INF , !P2 ;  /* 0xff800000199d7808 */ /* 0x000fe20005000000 */
[----:B------:R-:W-:Y:S01]  /*18210*/  BAR.SYNC.DEFER_BLOCKING 0x0 ;  /* 0x0000000000007b1d */ /* 0x000fe20000010000 */
[C---:B------:R-:W-:Y:S02]  /*18220*/  ISETP.GE.AND P4, PT, R60.reuse, R226, PT ;  /* 0x000000e23c00720c */ /* 0x040fe40003f86270 */
[----:B------:R-:W-:Y:S02]  /*18230*/  ISETP.GE.AND P6, PT, R60, R228, PT ;  /* 0x000000e43c00720c */ /* 0x000fe40003fc6270 */
[----:B------:R-:W-:-:S02]  /*18240*/  ISETP.GE.AND P3, PT, R57, R226, PT ;  /* 0x000000e23900720c */ /* 0x000fc40003f66270 */
[----:B------:R-:W-:Y:S02]  /*18250*/  ISETP.GE.AND P5, PT, R57, R228, PT ;  /* 0x000000e43900720c */ /* 0x000fe40003fa6270 */
[----:B------:R-:W-:Y:S02]  /*18260*/  ISETP.GE.AND P2, PT, R56, R226, PT ;  /* 0x000000e23800720c */ /* 0x000fe40003f46270 */
[----:B------:R-:W-:Y:S02]  /*18270*/  FSEL R143, R22, -INF , !P1 ;  /* 0xff800000168f7808 */ /* 0x000fe40004800000 */
[----:B------:R-:W-:Y:S02]  /*18280*/  ISETP.GT.AND P1, PT, R229, R52, PT ;  /* 0x00000034e500720c */ /* 0x000fe40003f24270 */
[----:B------:R-:W-:Y:S02]  /*18290*/  FSEL R153, R153, -INF , !P4 ;  /* 0xff80000099997808 */ /* 0x000fe40006000000 */
[----:B------:R-:W-:-:S02]  /*182a0*/  FSEL R152, R24, -INF , !P6 ;  /* 0xff80000018987808 */ /* 0x000fc40007000000 */
[----:B------:R-:W-:Y:S02]  /*182b0*/  FSEL R142, R142, -INF , !P3 ;  /* 0xff8000008e8e7808 */ /* 0x000fe40005800000 */
[----:B------:R-:W-:Y:S02]  /*182c0*/  FSEL R145, R23, -INF , !P5 ;  /* 0xff80000017917808 */ /* 0x000fe40006800000 */
[----:B------:R-:W-:Y:S02]  /*182d0*/  FSEL R139, R139, -INF , !P2 ;  /* 0xff8000008b8b7808 */ /* 0x000fe40005000000 */
[----:B------:R-:W-:Y:S02]  /*182e0*/  ISETP.GE.AND P4, PT, R56, R228, PT ;  /* 0x000000e43800720c */ /* 0x000fe40003f86270 */
        /* <DEDUP_REMOVED lines=26> */
.L_x_6670:
        /* <DEDUP_REMOVED lines=35> */
[----:B------:R-:W-:Y:S02]  /*186c0*/  IMAD.MOV.U32 R22, RZ, RZ, R24 ;  /* 0x000000ffff167224 */ /* 0x000fe400078e0018 */
[----:B------:R-:W2:Y:S02]  /*186d0*/  LD.E.64 R24, desc[UR6][R132.64+0x38] ;  /* 0x0000380684187980 */ /* 0x000ea4000c101b00 */
[----:B------:R-:W-:Y:S01]  /*186e0*/  @!P2 IMAD.MOV R26, RZ, RZ, -R26 ;  /* 0x000000ffff1aa224 */ /* 0x000fe200078e0a1a */
[----:B------:R-:W-:-:S04]  /*186f0*/  @!P0 IADD3 R22, PT, PT, -R22, RZ, RZ ;  /* 0x000000ff16168210 */ /* 0x000fc80007ffe1ff */
[C---:B------:R-:W-:Y:S02]  /*18700*/  SEL R22, R21.reuse, R22, !P1 ;  /* 0x0000001615167207 */ /* 0x040fe40004800000 */
[----:B------:R-:W-:-:S03]  /*18710*/  SEL R21, R21, R26, !P1 ;  /* 0x0000001a15157207 */ /* 0x000fc60004800000 */
        /* <DEDUP_REMOVED lines=20> */
[----:B------:R-:W-:Y:S02]  /*18860*/  LEA.HI.X R209, R22, R209, R20, 0x1, P0 ;  /* 0x000000d116d17211 */ /* 0x000fe400000f0c14 */
.L_x_6671:
[----:B------:R-:W-:Y:S05]  /*18870*/  BSYNC.RECONVERGENT B0 ;  /* 0x0000000000007941 */ /* 0x000fea0003800200 */
.L_x_6669:
        /* <DEDUP_REMOVED lines=69> */
[----:B------:R2:W-:Y:S02]  /*18cd0*/  @!P1 LDGSTS.E.BYPASS.LTC128B.128 [R235+0x6000], desc[UR6][R28.64] ;  /* 0x060000001ceb9fae */ /* 0x0005e4000b981a06 */
[----:B------:R-:W-:Y:S02]  /*18ce0*/  @!P0 IMAD.MOV.U32 R21, RZ, RZ, R25 ;  /* 0x000000ffff158224 */ /* 0x000fe400078e0019 */
        /* <DEDUP_REMOVED lines=13> */
[----:B------:R-:W-:Y:S01]  /*18dc0*/  @!P0 MOV R20, R24 ;  /* 0x0000001800148202 */ /* 0x000fe20000000f00 */
        /* <DEDUP_REMOVED lines=26> */
.L_x_6668:
[----:B------:R-:W-:Y:S05]  /*18f70*/  BSYNC.RECONVERGENT B1 ;  /* 0x0000000000017941 */ /* 0x000fea0003800200 */
.L_x_6667:
[----:B------:R-:W3:Y:S01]  /*18f80*/  LD.E R138, desc[UR6][R132.64+0xdc] ;  /* 0x0000dc06848a7980 */ /* 0x000ee2000c101900 */
[----:B------:R-:W-:Y:S01]  /*18f90*/  FMNMX3.FTZ R3, R19, R18, R17, !PT ;  /* 0x0000001213037276 */ /* 0x000fe20007810011 */
[----:B------:R-:W-:Y:S01]  /*18fa0*/  BSSY B2, `(.L_x_6672) ;  /* 0x000087a000027945 */ /* 0x000fe20003800000 */
[----:B--2---:R-:W-:Y:S02]  /*18fb0*/  FMNMX3.FTZ R22, R7, R6, R5, !PT ;  /* 0x0000000607167276 */ /* 0x004fe40007810005 */
        /* <DEDUP_REMOVED lines=70> */
[----:B------:R-:W1:Y:S01]  /*19420*/  LDSM.16.MT88.4 R4, [R41+0x10000] ;  /* 0x010000002904783b */ /* 0x000e620000004200 */
[-C--:B------:R-:W-:Y:S01]  /*19430*/  FFMA.FTZ R49, R10, R138.reuse, -R67 ;  /* 0x0000008a0a317223 */ /* 0x080fe20000010843 */
[-CC-:B------:R-:W-:Y:S01]  /*19440*/  FFMA.FTZ R55, R9, R138.reuse, -R137.reuse ;  /* 0x0000008a09377223 */ /* 0x180fe20000010889 */
[----:B------:R-:W2:Y:S01]  /*19450*/  MUFU.EX2 R60, R60 ;  /* 0x0000003c003c7308 */ /* 0x000ea20000000800 */
[-C--:B------:R-:W-:Y:S01]  /*19460*/  FFMA.FTZ R54, R8, R138.reuse, -R137 ;  /* 0x0000008a08367223 */ /* 0x080fe20000010889 */
[-C--:B------:R-:W-:Y:S01]  /*19470*/  FFMA.FTZ R52, R15, R138.reuse, -R67 ;  /* 0x0000008a0f347223 */ /* 0x080fe20000010843 */
[----:B------:R-:W3:Y:S01]  /*19480*/  LDSM.16.MT88.4 R8, [R211+0x10800] ;  /* 0x01080000d308783b */ /* 0x000ee20000004200 */
[----:B------:R-:W-:Y:S01]  /*19490*/  MUFU.EX2 R57, R57 ;  /* 0x0000003900397308 */ /* 0x000fe20000000800 */
[-CC-:B------:R-:W-:Y:S01]  /*194a0*/  FFMA.FTZ R51, R14, R138.reuse, -R137.reuse ;  /* 0x0000008a0e337223 */ /* 0x180fe20000010889 */
[-C--:B------:R-:W-:Y:S01]  /*194b0*/  FFMA.FTZ R50, R13, R138.reuse, -R137 ;  /* 0x0000008a0d327223 */ /* 0x080fe20000010889 */
[-CC-:B------:R-:W-:Y:S01]  /*194c0*/  FFMA.FTZ R48, R12, R138.reuse, -R67.reuse ;  /* 0x0000008a0c307223 */ /* 0x180fe20000010843 */
[----:B------:R-:W4:Y:S01]  /*194d0*/  MUFU.EX2 R56, R56 ;  /* 0x0000003800387308 */ /* 0x000f220000000800 */
[----:B------:R-:W3:Y:S01]  /*194e0*/  LDSM.16.MT88.4 R12, [R140+0x10800] ;  /* 0x010800008c0c783b */ /* 0x000ee20000004200 */
[-CC-:B------:R-:W-:Y:S01]  /*194f0*/  FFMA.FTZ R148, R148, R138.reuse, -R67.reuse ;  /* 0x0000008a94947223 */ /* 0x180fe20000010843 */
[-CC-:B------:R-:W-:Y:S01]  /*19500*/  FFMA.FTZ R43, R147, R138.reuse, -R67.reuse ;  /* 0x0000008a932b7223 */ /* 0x180fe20000010843 */
[----:B------:R-:W-:Y:S01]  /*19510*/  MUFU.EX2 R63, R63 ;  /* 0x0000003f003f7308 */ /* 0x000fe20000000800 */
[----:B------:R-:W3:Y:S01]  /*19520*/  LDSM.16.MT88.4 R16, [R203+0x10800] ;  /* 0x01080000cb10783b */ /* 0x000ee20000004200 */
[----:B--2---:R-:W-:Y:S01]  /*19530*/  F2FP.F16.F32.PACK_AB R69, R60, R61 ;  /* 0x0000003d3c45723e */ /* 0x004fe200000000ff */
[-C--:B------:R-:W-:Y:S01]  /*19540*/  FFMA.FTZ R42, R149, R138.reuse, -R67 ;  /* 0x0000008a952a7223 */ /* 0x080fe20000010843 */
[----:B------:R-:W2:Y:S01]  /*19550*/  MUFU.EX2 R62, R62 ;  /* 0x0000003e003e7308 */ /* 0x000ea20000000800 */
[-CC-:B------:R-:W-:Y:S01]  /*19560*/  FFMA.FTZ R147, R39, R138.reuse, -R137.reuse ;  /* 0x0000008a27937223 */ /* 0x180fe20000010889 */
[-CC-:B------:R-:W-:Y:S01]  /*19570*/  FFMA.FTZ R151, R38, R138.reuse, -R137.reuse ;  /* 0x0000008a26977223 */ /* 0x180fe20000010889 */
[-C--:B------:R-:W-:Y:S01]  /*19580*/  FFMA.FTZ R150, R37, R138.reuse, -R137 ;  /* 0x0000008a25967223 */ /* 0x080fe20000010889 */
[----:B------:R-:W-:Y:S01]  /*19590*/  MUFU.EX2 R59, R59 ;  /* 0x0000003b003b7308 */ /* 0x000fe20000000800 */
[-CC-:B------:R-:W-:Y:S01]  /*195a0*/  FFMA.FTZ R149, R36, R138.reuse, -R67.reuse ;  /* 0x0000008a24957223 */ /* 0x180fe20000010843 */
[----:B----4-:R-:W-:Y:S01]  /*195b0*/  F2FP.F16.F32.PACK_AB R71, R56, R57 ;  /* 0x000000393847723e */ /* 0x010fe200000000ff */
[----:B------:R-:W-:Y:S01]  /*195c0*/  LDSM.16.MT88.4 R36, [R41+0x11000] ;  /* 0x011000002924783b */ /* 0x000fe20000004200 */
[----:B------:R-:W4:Y:S01]  /*195d0*/  MUFU.EX2 R58, R58 ;  /* 0x0000003a003a7308 */ /* 0x000f220000000800 */
[-CC-:B------:R-:W-:Y:S01]  /*195e0*/  FFMA.FTZ R167, R167, R138.reuse, -R67.reuse ;  /* 0x0000008aa7a77223 */ /* 0x180fe20000010843 */
[-CC-:B------:R-:W-:Y:S01]  /*195f0*/  FFMA.FTZ R160, R160, R138.reuse, -R67.reuse ;  /* 0x0000008aa0a07223 */ /* 0x180fe20000010843 */
[-C--:B------:R-:W-:Y:S01]  /*19600*/  FFMA.FTZ R183, R183, R138.reuse, -R67 ;  /* 0x0000008ab7b77223 */ /* 0x080fe20000010843 */
[----:B------:R-:W5:Y:S01]  /*19610*/  MUFU.EX2 R53, R53 ;  /* 0x0000003500357308 */ /* 0x000f620000000800 */
[-C--:B------:R-:W-:Y:S01]  /*19620*/  FFMA.FTZ R182, R182, R138.reuse, -R137 ;  /* 0x0000008ab6b67223 */ /* 0x080fe20000010889 */
[----:B--2---:R-:W-:Y:S01]  /*19630*/  F2FP.F16.F32.PACK_AB R68, R62, R63 ;  /* 0x0000003f3e44723e */ /* 0x004fe200000000ff */
[-CC-:B------:R-:W-:Y:S01]  /*19640*/  FFMA.FTZ R181, R181, R138.reuse, -R67.reuse ;  /* 0x0000008ab5b57223 */ /* 0x180fe20000010843 */
[----:B------:R-:W-:Y:S01]  /*19650*/  MUFU.EX2 R52, R52 ;  /* 0x0000003400347308 */ /* 0x000fe20000000800 */
[-CC-:B------:R-:W-:Y:S01]  /*19660*/  FFMA.FTZ R178, R178, R138.reuse, -R67.reuse ;  /* 0x0000008ab2b27223 */ /* 0x180fe20000010843 */
[-CC-:B------:R-:W-:Y:S01]  /*19670*/  FFMA.FTZ R168, R168, R138.reuse, -R67.reuse ;  /* 0x0000008aa8a87223 */ /* 0x180fe20000010843 */
[-C--:B------:R-:W-:Y:S01]  /*19680*/  FFMA.FTZ R158, R158, R138.reuse, -R67 ;  /* 0x0000008a9e9e7223 */ /* 0x080fe20000010843 */
[----:B------:R-:W-:Y:S01]  /*19690*/  MUFU.EX2 R49, R49 ;  /* 0x0000003100317308 */ /* 0x000fe20000000800 */
[----:B------:R-:W-:Y:S01]  /*196a0*/  FADD.FTZ R60, R61, R60 ;  /* 0x0000003c3d3c7221 */ /* 0x000fe20000010000 */
        /* <DEDUP_REMOVED lines=8> */
[----:B------:R-:W-:Y:S01]  /*19730*/  FFMA.FTZ R236, R64, R138, -R67 ;  /* 0x0000008a40ec7223 */ /* 0x000fe20000010843 */
[----:B------:R-:W-:Y:S01]  /*19740*/  FADD.FTZ R56, R56, R60 ;  /* 0x0000003c38387221 */ /* 0x000fe20000010000 */
[----:B------:R-:W3:Y:S01]  /*19750*/  MUFU.EX2 R51, R51 ;  /* 0x0000003300337308 */ /* 0x000ee20000000800 */
[----:B------:R-:W-:Y:S01]  /*19760*/  FADD.FTZ R58, R58, R62 ;  /* 0x0000003e3a3a7221 */ /* 0x000fe20000010000 */
[----:B------:R-:W-:Y:S01]  /*19770*/  ISETP.GT.AND P0, PT, R136, R208, PT ;  /* 0x000000d08800720c */ /* 0x000fe20003f04270 */
[----:B-----5:R-:W-:Y:S01]  /*19780*/  FADD.FTZ R56, R53, R56 ;  /* 0x0000003835387221 */ /* 0x020fe20000010000 */
[----:B------:R-:W5:Y:S01]  /*19790*/  MUFU.EX2 R50, R50 ;  /* 0x0000003200327308 */ /* 0x000f620000000800 */
[----:B------:R-:W-:Y:S01]  /*197a0*/  HMMA.16816.F32 R92, R68, R94, RZ ;  /* 0x0000005e445c723c */ /* 0x000fe200000018ff */
[----:B--2---:R-:W-:-:S02]  /*197b0*/  FADD.FTZ R58, R55, R58 ;  /* 0x0000003a373a7221 */ /* 0x004fc40000010000 */
[----:B------:R-:W2:Y:S04]  /*197c0*/  MUFU.EX2 R48, R48 ;  /* 0x0000003000307308 */ /* 0x000ea80000000800 */
        /* <DEDUP_REMOVED lines=30> */
[----:B-----5:R-:W-:Y:S01]  /*199b0*/  F2FP.F16.F32.PACK_AB R6, R50, R51 ;  /* 0x000000333206723e */ /* 0x020fe200000000ff */
[----:B------:R-:W-:Y:S01]  /*199c0*/  FADD.FTZ R52, R49, R52 ;  /* 0x0000003431347221 */ /* 0x000fe20000010000 */
[----:B--2---:R-:W-:Y:S01]  /*199d0*/  F2FP.F16.F32.PACK_AB R7, R48, R49 ;  /* 0x000000313007723e */ /* 0x004fe200000000ff */
[----:B------:R-:W-:Y:S02]  /*199e0*/  FADD.FTZ R50, R50, R54 ;  /* 0x0000003632327221 */ /* 0x000fe40000010000 */
[----:B------:R-:W-:-:S04]  /*199f0*/  FADD.FTZ R48, R48, R52 ;  /* 0x0000003430307221 */ /* 0x000fc80000010000 */
[----:B------:R-:W-:Y:S01]  /*19a00*/  HMMA.16816.F32 R96, R4, R8, R96 ;  /* 0x000000080460723c */ /* 0x000fe20000001860 */
[----:B------:R-:W-:-:S07]  /*19a10*/  FADD.FTZ R48, R43, R48 ;  /* 0x000000302b307221 */ /* 0x000fce0000010000 */
[C---:B------:R-:W-:Y:S01]  /*19a20*/  HMMA.16816.F32 R92, R4.reuse, R10, R92 ;  /* 0x0000000a045c723c */ /* 0x040fe2000000185c */
[----:B------:R-:W1:Y:S07]  /*19a30*/  LDSM.16.MT88.4 R8, [R41+0x10800] ;  /* 0x010800002908783b */ /* 0x000e6e0000004200 */
[C---:B------:R-:W-:Y:S01]  /*19a40*/  HMMA.16816.F32 R80, R4.reuse, R12, R80 ;  /* 0x0000000c0450723c */ /* 0x040fe20000001850 */
[----:B------:R-:W-:Y:S02]  /*19a50*/  FFMA.FTZ R12, R146, R138, -R137 ;  /* 0x0000008a920c7223 */ /* 0x000fe40000010889 */
[----:B------:R-:W-:Y:S04]  /*19a60*/  MUFU.EX2 R146, R148 ;  /* 0x0000009400927308 */ /* 0x000fe80000000800 */
[----:B------:R2:W3:Y:S01]  /*19a70*/  MUFU.EX2 R148, R12 ;  /* 0x0000000c00947308 */ /* 0x0004e20000000800 */
[C---:B------:R-:W-:Y:S08]  /*19a80*/  HMMA.16816.F32 R76, R4.reuse, R14, R76 ;  /* 0x0000000e044c723c */ /* 0x040ff0000000184c */
[----:B------:R-:W-:Y:S01]  /*19a90*/  HMMA.16816.F32 R128, R4, R32, R128 ;  /* 0x000000200480723c */ /* 0x000fe20000001880 */
[----:B--2---:R-:W2:Y:S01]  /*19aa0*/  LDSM.16.MT88.4 R12, [R203+0x11000] ;  /* 0x01100000cb0c783b */ /* 0x004ea20000004200 */
[----:B---3--:R-:W-:-:S06]  /*19ab0*/  FADD.FTZ R50, R148, R50 ;  /* 0x0000003294327221 */ /* 0x008fcc0000010000 */
        /* <DEDUP_REMOVED lines=16> */
[C---:B------:R-:W-:Y:S01]  /*19bc0*/  F2FP.F16.F32.PACK_AB R4, R147.reuse, R148 ;  /* 0x000000949304723e */ /* 0x040fe200000000ff */
[----:B------:R-:W5:Y:S01]  /*19bd0*/  LDSM.16.MT88.4 R20, [R41+0xd000] ;  /* 0x00d000002914783b */ /* 0x000f620000004200 */
        /* <DEDUP_REMOVED lines=10> */
[-C--:B------:R-:W-:Y:S01]  /*19c80*/  FFMA.FTZ R13, R161, R138.reuse, -R137 ;  /* 0x0000008aa10d7223 */ /* 0x080fe20000010889 */
[----:B------:R2:W-:Y:S01]  /*19c90*/  MUFU.EX2 R162, R167 ;  /* 0x000000a700a27308 */ /* 0x0005e20000000800 */
[----:B------:R-:W-:Y:S01]  /*19ca0*/  FADD.FTZ R150, R150, R147 ;  /* 0x0000009396967221 */ /* 0x000fe20000010000 */
[----:B------:R-:W-:Y:S02]  /*19cb0*/  FADD.FTZ R149, R160, R149 ;  /* 0x00000095a0957221 */ /* 0x000fe40000010000 */
[----:B------:R1:W-:Y:S01]  /*19cc0*/  MUFU.EX2 R161, R12 ;  /* 0x0000000c00a17308 */ /* 0x0003e20000000800 */
[C---:B---3--:R-:W-:Y:S08]  /*19cd0*/  HMMA.16816.F32 R128, R4.reuse, R32, R128 ;  /* 0x000000200480723c */ /* 0x048ff00000001880 */
[----:B------:R-:W-:Y:S01]  /*19ce0*/  HMMA.16816.F32 R124, R4, R34, R124 ;  /* 0x00000022047c723c */ /* 0x000fe2000000187c */
[----:B------:R-:W3:Y:S01]  /*19cf0*/  LDSM.16.MT88.4 R32, [R211+0xd800] ;  /* 0x00d80000d320783b */ /* 0x000ee20000004200 */
[-C--:B--2---:R-:W-:Y:S01]  /*19d00*/  FFMA.FTZ R167, R164, R138.reuse, -R67 ;  /* 0x0000008aa4a77223 */ /* 0x084fe20000010843 */
[----:B-1----:R-:W-:-:S02]  /*19d10*/  FFMA.FTZ R12, R163, R138, -R137 ;  /* 0x0000008aa30c7223 */ /* 0x002fc40000010889 */
[----:B------:R-:W1:Y:S03]  /*19d20*/  MUFU.EX2 R163, R13 ;  /* 0x0000000d00a37308 */ /* 0x000e660000000800 */
[C---:B------:R-:W-:Y:S01]  /*19d30*/  HMMA.16816.F32 R80, R4.reuse, R8, R80 ;  /* 0x000000080450723c */ /* 0x040fe20000001850 */
[-CC-:B------:R-:W-:Y:S01]  /*19d40*/  FFMA.FTZ R9, R166, R138.reuse, -R137.reuse ;  /* 0x0000008aa6097223 */ /* 0x180fe20000010889 */
[----:B------:R-:W-:Y:S01]  /*19d50*/  FFMA.FTZ R8, R165, R138, -R137 ;  /* 0x0000008aa5087223 */ /* 0x000fe20000010889 */
[----:B------:R2:W3:Y:S04]  /*19d60*/  MUFU.EX2 R166, R12 ;  /* 0x0000000c00a67308 */ /* 0x0004e80000000800 */
        /* <DEDUP_REMOVED lines=24> */
[C---:B------:R-:W-:Y:S01]  /*19ef0*/  F2FP.F16.F32.PACK_AB R5, R162.reuse, R160 ;  /* 0x000000a0a205723e */ /* 0x040fe200000000ff */
[----:B------:R-:W-:Y:S01]  /*19f00*/  FADD.FTZ R162, R162, R149 ;  /* 0x00000095a2a27221 */ /* 0x000fe20000010000 */
[----:B------:R-:W-:Y:S01]  /*19f10*/  F2FP.F16.F32.PACK_AB R6, R164, R165 ;  /* 0x000000a5a406723e */ /* 0x000fe200000000ff */
        /* <DEDUP_REMOVED lines=9> */
[----:B--2---:R-:W-:Y:S01]  /*19fb0*/  HMMA.16816.F32 R88, R4, R12, R88 ;  /* 0x0000000c0458723c */ /* 0x004fe20000001858 */
[-CC-:B------:R-:W-:Y:S01]  /*19fc0*/  FFMA.FTZ R12, R173, R138.reuse, -R67.reuse ;  /* 0x0000008aad0c7223 */ /* 0x180fe20000010843 */
[----:B------:R-:W-:-:S03]  /*19fd0*/  FFMA.FTZ R173, R174, R138, -R67 ;  /* 0x0000008aaead7223 */ /* 0x000fc60000010843 */
[----:B------:R2:W3:Y:S03]  /*19fe0*/  MUFU.EX2 R174, R12 ;  /* 0x0000000c00ae7308 */ /* 0x0004e60000000800 */
[C---:B------:R-:W-:Y:S01]  /*19ff0*/  HMMA.16816.F32 R84, R4.reuse, R14, R84 ;  /* 0x0000000e0454723c */ /* 0x040fe20000001854 */
[----:B------:R-:W-:Y:S07]  /*1a000*/  MUFU.EX2 R173, R173 ;  /* 0x000000ad00ad7308 */ /* 0x000fee0000000800 */
[----:B----4-:R-:W-:Y:S01]  /*1a010*/  HMMA.16816.F32 R80, R4, R8, R80 ;  /* 0x000000080450723c */ /* 0x010fe20000001850 */
[-CC-:B------:R-:W-:Y:S01]  /*1a020*/  FFMA.FTZ R9, R176, R138.reuse, -R137.reuse ;  /* 0x0000008ab0097223 */ /* 0x180fe20000010889 */
[----:B------:R-:W-:Y:S01]  /*1a030*/  FFMA.FTZ R8, R180, R138, -R137 ;  /* 0x0000008ab4087223 */ /* 0x000fe20000010889 */
[----:B--2---:R-:W2:Y:S01]  /*1a040*/  LDSM.16.MT88.4 R12, [R211+0x12000] ;  /* 0x01200000d30c783b */ /* 0x004ea20000004200 */
[----:B------:R4:W-:Y:S01]  /*1a050*/  MUFU.EX2 R176, R183 ;  /* 0x000000b700b07308 */ /* 0x0009e20000000800 */
[----:B---3--:R-:W-:-:S03]  /*1a060*/  FADD.FTZ R167, R174, R167 ;  /* 0x000000a7aea77221 */ /* 0x008fc60000010000 */
[----:B------:R-:W3:Y:S01]  /*1a070*/  MUFU.EX2 R180, R9 ;  /* 0x0000000900b47308 */ /* 0x000ee20000000800 */
[C---:B------:R-:W-:Y:S08]  /*1a080*/  HMMA.16816.F32 R76, R4.reuse, R10, R76 ;  /* 0x0000000a044c723c */ /* 0x040ff0000000184c */
[----:B-----5:R-:W-:Y:S01]  /*1a090*/  HMMA.16816.F32 R96, R4, R16, R96 ;  /* 0x000000100460723c */ /* 0x020fe20000001860 */
[----:B----4-:R-:W-:-:S02]  /*1a0a0*/  FFMA.FTZ R183, R179, R138, -R137 ;  /* 0x0000008ab3b77223 */ /* 0x010fc40000010889 */
[----:B------:R4:W5:Y:S01]  /*1a0b0*/  MUFU.EX2 R179, R8 ;  /* 0x0000000800b37308 */ /* 0x0009620000000800 */
[----:B---3--:R-:W-:-:S03]  /*1a0c0*/  FADD.FTZ R164, R180, R164 ;  /* 0x000000a4b4a47221 */ /* 0x008fc60000010000 */
[----:B------:R-:W3:Y:S01]  /*1a0d0*/  MUFU.EX2 R183, R183 ;  /* 0x000000b700b77308 */ /* 0x000ee20000000800 */
[C---:B------:R-:W-:Y:S01]  /*1a0e0*/  HMMA.16816.F32 R92, R4.reuse, R18, R92 ;  /* 0x00000012045c723c */ /* 0x040fe2000000185c */
[----:B------:R-:W-:Y:S07]  /*1a0f0*/  LDSM.16.MT88.4 R16, [R41+0xe000] ;  /* 0x00e000002910783b */ /* 0x000fee0000004200 */
[C---:B------:R-:W-:Y:S01]  /*1a100*/  HMMA.16816.F32 R120, R4.reuse, R28, R120 ;  /* 0x0000001c0478723c */ /* 0x040fe20000001878 */
[----:B----4-:R-:W4:Y:S07]  /*1a110*/  LDSM.16.MT88.4 R8, [R203+0x12000] ;  /* 0x01200000cb08783b */ /* 0x010f2e0000004200 */
        /* <DEDUP_REMOVED lines=8> */
[C---:B-1----:R-:W-:Y:S08]  /*1a1a0*/  HMMA.16816.F32 R72, R4.reuse, R32, R72 ;  /* 0x000000200448723c */ /* 0x042ff00000001848 */
[----:B------:R-:W-:Y:S01]  /*1a1b0*/  HMMA.16816.F32 R68, R4, R34, R68 ;  /* 0x000000220444723c */ /* 0x000fe20000001844 */
[----:B-----5:R-:W-:Y:S01]  /*1a1c0*/  F2FP.F16.F32.PACK_AB R4, R179, R180 ;  /* 0x000000b4b304723e */ /* 0x020fe200000000ff */
[----:B------:R-:W-:Y:S01]  /*1a1d0*/  LDSM.16.MT88.4 R32, [R211+0xe800] ;  /* 0x00e80000d320783b */ /* 0x000fe20000004200 */
[C---:B------:R-:W-:Y:S01]  /*1a1e0*/  F2FP.F16.F32.PACK_AB R5, R173.reuse, R174 ;  /* 0x000000aead05723e */ /* 0x040fe200000000ff */
[----:B------:R-:W-:Y:S01]  /*1a1f0*/  FADD.FTZ R173, R173, R167 ;  /* 0x000000a7adad7221 */ /* 0x000fe20000010000 */
[----:B---3--:R-:W-:Y:S01]  /*1a200*/  F2FP.F16.F32.PACK_AB R6, R182, R183 ;  /* 0x000000b7b606723e */ /* 0x008fe200000000ff */
[----:B------:R-:W-:Y:S01]  /*1a210*/  FADD.FTZ R179, R179, R164 ;  /* 0x000000a4b3b37221 */ /* 0x000fe20000010000 */
[----:B------:R-:W-:Y:S01]  /*1a220*/  F2FP.F16.F32.PACK_AB R7, R181, R176 ;  /* 0x000000b0b507723e */ /* 0x000fe200000000ff */
[----:B------:R-:W-:-:S02]  /*1a230*/  FADD.FTZ R173, R176, R173 ;  /* 0x000000adb0ad7221 */ /* 0x000fc40000010000 */
[----:B------:R-:W-:Y:S02]  /*1a240*/  FADD.FTZ R179, R183, R179 ;  /* 0x000000b3b7b37221 */ /* 0x000fe40000010000 */
[----:B------:R-:W-:Y:S02]  /*1a250*/  FADD.FTZ R181, R181, R173 ;  /* 0x000000adb5b57221 */ /* 0x000fe40000010000 */
[----:B--2---:R-:W-:Y:S01]  /*1a260*/  HMMA.16816.F32 R96, R4, R12, R96 ;  /* 0x0000000c0460723c */ /* 0x004fe20000001860 */
[----:B------:R-:W-:-:S07]  /*1a270*/  FADD.FTZ R182, R182, R179 ;  /* 0x000000b3b6b67221 */ /* 0x000fce0000010000 */
[C---:B------:R-:W-:Y:S01]  /*1a280*/  HMMA.16816.F32 R92, R4.reuse, R14, R92 ;  /* 0x0000000e045c723c */ /* 0x040fe2000000185c */
[----:B------:R-:W1:Y:S07]  /*1a290*/  LDSM.16.MT88.4 R12, [R41+0x12000] ;  /* 0x01200000290c783b */ /* 0x000e6e0000004200 */
[C---:B----4-:R-:W-:Y:S01]  /*1a2a0*/  HMMA.16816.F32 R88, R4.reuse, R8, R88 ;  /* 0x000000080458723c */ /* 0x050fe20000001858 */
[-CC-:B------:R-:W-:Y:S01]  /*1a2b0*/  FFMA.FTZ R8, R177, R138.reuse, -R67.reuse ;  /* 0x0000008ab1087223 */ /* 0x180fe20000010843 */
[-C--:B------:R-:W-:Y:S01]  /*1a2c0*/  FFMA.FTZ R9, R175, R138.reuse, -R67 ;  /* 0x0000008aaf097223 */ /* 0x080fe20000010843 */
[----:B------:R-:W2:Y:S04]  /*1a2d0*/  MUFU.EX2 R177, R178 ;  /* 0x000000b200b17308 */ /* 0x000ea80000000800 */
[----:B------:R3:W-:Y:S01]  /*1a2e0*/  MUFU.EX2 R175, R8 ;  /* 0x0000000800af7308 */ /* 0x0007e20000000800 */
[----:B------:R-:W-:Y:S01]  /*1a2f0*/  HMMA.16816.F32 R104, R4, R16, R104 ;  /* 0x000000100468723c */ /* 0x000fe20000001868 */
        /* <DEDUP_REMOVED lines=8> */
[----:B------:R-:W-:Y:S01]  /*1a380*/  FFMA.FTZ R37, R169, R138, -R137 ;  /* 0x0000008aa9257223 */ /* 0x000fe20000010889 */
[----:B------:R2:W3:Y:S04]  /*1a390*/  MUFU.EX2 R171, R8 ;  /* 0x0000000800ab7308 */ /* 0x0004e80000000800 */
[----:B------:R4:W-:Y:S02]  /*1a3a0*/  MUFU.EX2 R36, R16 ;  /* 0x0000001000247308 */ /* 0x0009e40000000800 */
[C---:B------:R-:W-:Y:S02]  /*1a3b0*/  HMMA.16816.F32 R100, R4.reuse, R18, R100 ;  /* 0x000000120464723c */ /* 0x040fe40000001864 */
[----:B------:R-:W5:Y:S06]  /*1a3c0*/  MUFU.EX2 R37, R37 ;  /* 0x0000002500257308 */ /* 0x000f6c0000000800 */
[----:B------:R-:W-:Y:S01]  /*1a3d0*/  HMMA.16816.F32 R112, R4, R20, R112 ;  /* 0x000000140470723c */ /* 0x000fe20000001870 */
[----:B--2---:R-:W2:Y:S01]  /*1a3e0*/  LDSM.16.MT88.4 R8, [R211+0x12800] ;  /* 0x01280000d308783b */ /* 0x004ea20000004200 */
[----:B---3--:R-:W-:-:S03]  /*1a3f0*/  FADD.FTZ R182, R171, R182 ;  /* 0x000000b6abb67221 */ /* 0x008fc60000010000 */
[----:B----4-:R-:W3:Y:S03]  /*1a400*/  LDSM.16.MT88.4 R16, [R203+0x12800] ;  /* 0x01280000cb10783b */ /* 0x010ee60000004200 */
[C---:B------:R-:W-:Y:S01]  /*1a410*/  HMMA.16816.F32 R108, R4.reuse, R22, R108 ;  /* 0x00000016046c723c */ /* 0x040fe2000000186c */
[----:B------:R-:W4:Y:S07]  /*1a420*/  LDSM.16.MT88.4 R20, [R41+0xe800] ;  /* 0x00e800002914783b */ /* 0x000f2e0000004200 */
[C---:B-1----:R-:W-:Y:S08]  /*1a430*/  HMMA.16816.F32 R72, R4.reuse, R12, R72 ;  /* 0x0000000c0448723c */ /* 0x042ff00000001848 */
[C---:B------:R-:W-:Y:S01]  /*1a440*/  HMMA.16816.F32 R68, R4.reuse, R14, R68 ;  /* 0x0000000e0444723c */ /* 0x040fe20000001844 */
[----:B------:R-:W1:Y:S07]  /*1a450*/  LDSM.16.MT88.4 R12, [R140+0x12800] ;  /* 0x012800008c0c783b */ /* 0x000e6e0000004200 */
[----:B------:R-:W-:Y:S01]  /*1a460*/  HMMA.16816.F32 R76, R4, R38, R76 ;  /* 0x00000026044c723c */ /* 0x000fe2000000184c */
[----:B------:R-:W2:Y:S01]  /*1a470*/  MUFU.EX2 R38, R168 ;  /* 0x000000a800267308 */ /* 0x000ea20000000800 */
[----:B------:R-:W-:-:S06]  /*1a480*/  FFMA.FTZ R39, R159, R138, -R67 ;  /* 0x0000008a9f277223 */ /* 0x000fcc0000010843 */
[C---:B------:R-:W-:Y:S01]  /*1a490*/  HMMA.16816.F32 R128, R4.reuse, R28, R128 ;  /* 0x0000001c0480723c */ /* 0x040fe20000001880 */
[----:B------:R-:W3:Y:S07]  /*1a4a0*/  MUFU.EX2 R39, R39 ;  /* 0x0000002700277308 */ /* 0x000eee0000000800 */
[C---:B------:R-:W-:Y:S01]  /*1a4b0*/  HMMA.16816.F32 R124, R4.reuse, R30, R124 ;  /* 0x0000001e047c723c */ /* 0x040fe2000000187c */
[----:B------:R-:W1:Y:S07]  /*1a4c0*/  LDSM.16.MT88.4 R28, [R203+0xe800] ;  /* 0x00e80000cb1c783b */ /* 0x000e6e0000004200 */
[C---:B------:R-:W-:Y:S08]  /*1a4d0*/  HMMA.16816.F32 R120, R4.reuse, R24, R120 ;  /* 0x000000180478723c */ /* 0x040ff00000001878 */
[----:B------:R-:W-:Y:S01]  /*1a4e0*/  HMMA.16816.F32 R116, R4, R26, R116 ;  /* 0x0000001a0474723c */ /* 0x000fe20000001874 */
[----:B------:R-:W1:Y:S01]  /*1a4f0*/  LDSM.16.MT88.4 R24, [R140+0xe800] ;  /* 0x00e800008c18783b */ /* 0x000e620000004200 */
[C---:B------:R-:W-:Y:S01]  /*1a500*/  F2FP.F16.F32.PACK_AB R4, R170.reuse, R171 ;  /* 0x000000abaa04723e */ /* 0x040fe200000000ff */
[----:B------:R-:W-:Y:S01]  /*1a510*/  FADD.FTZ R170, R170, R182 ;  /* 0x000000b6aaaa7221 */ /* 0x000fe20000010000 */
[C---:B------:R-:W-:Y:S01]  /*1a520*/  F2FP.F16.F32.PACK_AB R5, R175.reuse, R177 ;  /* 0x000000b1af05723e */ /* 0x040fe200000000ff */
[----:B------:R-:W-:Y:S01]  /*1a530*/  FADD.FTZ R175, R175, R181 ;  /* 0x000000b5afaf7221 */ /* 0x000fe20000010000 */
[----:B-----5:R-:W-:Y:S01]  /*1a540*/  F2FP.F16.F32.PACK_AB R6, R37, R36 ;  /* 0x000000242506723e */ /* 0x020fe200000000ff */
[----:B------:R-:W-:Y:S01]  /*1a550*/  FADD.FTZ R170, R36, R170 ;  /* 0x000000aa24aa7221 */ /* 0x000fe20000010000 */
[----:B--2---:R-:W-:Y:S01]  /*1a560*/  F2FP.F16.F32.PACK_AB R7, R38, R172 ;  /* 0x000000ac2607723e */ /* 0x004fe200000000ff */
[----:B------:R-:W-:-:S02]  /*1a570*/  FADD.FTZ R175, R172, R175 ;  /* 0x000000afacaf7221 */ /* 0x000fc40000010000 */
[----:B------:R-:W-:Y:S02]  /*1a580*/  FADD.FTZ R37, R37, R170 ;  /* 0x000000aa25257221 */ /* 0x000fe40000010000 */
[----:B------:R-:W-:Y:S02]  /*1a590*/  FADD.FTZ R38, R38, R175 ;  /* 0x000000af26267221 */ /* 0x000fe40000010000 */
[----:B------:R-:W-:Y:S02]  /*1a5a0*/  HMMA.16816.F32 R96, R4, R8, R96 ;  /* 0x000000080460723c */ /* 0x000fe40000001860 */
[----:B---3--:R-:W-:-:S06]  /*1a5b0*/  FADD.FTZ R38, R39, R38 ;  /* 0x0000002627267221 */ /* 0x008fcc0000010000 */
[C---:B------:R-:W-:Y:S01]  /*1a5c0*/  HMMA.16816.F32 R92, R4.reuse, R10, R92 ;  /* 0x0000000a045c723c */ /* 0x040fe2000000185c */
[----:B------:R-:W2:Y:S07]  /*1a5d0*/  LDSM.16.MT88.4 R8, [R41+0x12800] ;  /* 0x012800002908783b */ /* 0x000eae0000004200 */
[C---:B------:R-:W-:Y:S01]  /*1a5e0*/  HMMA.16816.F32 R88, R4.reuse, R16, R88 ;  /* 0x000000100458723c */ /* 0x040fe20000001858 */
[-C--:B------:R-:W-:Y:S01]  /*1a5f0*/  FFMA.FTZ R17, R157, R138.reuse, -R67 ;  /* 0x0000008a9d117223 */ /* 0x080fe20000010843 */
[-CC-:B------:R-:W-:Y:S01]  /*1a600*/  FFMA.FTZ R16, R156, R138.reuse, -R137.reuse ;  /* 0x0000008a9c107223 */ /* 0x180fe20000010889 */
[----:B------:R3:W-:Y:S04]  /*1a610*/  MUFU.EX2 R157, R158 ;  /* 0x0000009e009d7308 */ /* 0x0007e80000000800 */
[----:B------:R-:W-:Y:S01]  /*1a620*/  MUFU.EX2 R156, R17 ;  /* 0x00000011009c7308 */ /* 0x000fe20000000800 */
[C---:B----4-:R-:W-:Y:S08]  /*1a630*/  HMMA.16816.F32 R104, R4.reuse, R20, R104 ;  /* 0x000000140468723c */ /* 0x050ff00000001868 */
[----:B------:R-:W-:Y:S01]  /*1a640*/  HMMA.16816.F32 R100, R4, R22, R100 ;  /* 0x000000160464723c */ /* 0x000fe20000001864 */
[----:B------:R-:W4:Y:S01]  /*1a650*/  LDSM.16.MT88.4 R20, [R41+0xf000] ;  /* 0x00f000002914783b */ /* 0x000f220000004200 */
[----:B---3--:R-:W-:-:S02]  /*1a660*/  FFMA.FTZ R158, R155, R138, -R137 ;  /* 0x0000008a9b9e7223 */ /* 0x008fc40000010889 */
[----:B------:R3:W5:Y:S04]  /*1a670*/  MUFU.EX2 R155, R16 ;  /* 0x00000010009b7308 */ /* 0x0007680000000800 */
[C---:B-1----:R-:W-:Y:S01]  /*1a680*/  HMMA.16816.F32 R80, R4.reuse, R12, R80 ;  /* 0x0000000c0450723c */ /* 0x042fe20000001850 */
[-CC-:B------:R-:W-:Y:S01]  /*1a690*/  FFMA.FTZ R13, R154, R138.reuse, -R137.reuse ;  /* 0x0000008a9a0d7223 */ /* 0x180fe20000010889 */
[----:B------:R-:W-:Y:S01]  /*1a6a0*/  FFMA.FTZ R12, R153, R138, -R137 ;  /* 0x0000008a990c7223 */ /* 0x000fe20000010889 */
[----:B------:R1:W4:Y:S04]  /*1a6b0*/  MUFU.EX2 R154, R158 ;  /* 0x0000009e009a7308 */ /* 0x0003280000000800 */
[----:B------:R-:W-:Y:S01]  /*1a6c0*/  MUFU.EX2 R153, R13 ;  /* 0x0000000d00997308 */ /* 0x000fe20000000800 */
[----:B------:R-:W-:Y:S01]  /*1a6d0*/  HMMA.16816.F32 R84, R4, R18, R84 ;  /* 0x000000120454723c */ /* 0x000fe20000001854 */
[----:B---3--:R-:W3:Y:S01]  /*1a6e0*/  LDSM.16.MT88.4 R16, [R211+0x13000] ;  /* 0x01300000d310783b */ /* 0x008ee20000004200 */
[----:B-----5:R-:W-:-:S06]  /*1a6f0*/  FADD.FTZ R37, R155, R37 ;  /* 0x000000259b257221 */ /* 0x020fcc0000010000 */
[C---:B------:R-:W-:Y:S01]  /*1a700*/  HMMA.16816.F32 R76, R4.reuse, R14, R76 ;  /* 0x0000000e044c723c */ /* 0x040fe2000000184c */
[----:B-1----:R-:W-:Y:S02]  /*1a710*/  FFMA.FTZ R158, R152, R138, -R67 ;  /* 0x0000008a989e7223 */ /* 0x002fe40000010843 */
[----:B------:R1:W5:Y:S04]  /*1a720*/  MUFU.EX2 R152, R12 ;  /* 0x0000000c00987308 */ /* 0x0003680000000800 */
[----:B------:R-:W5:Y:S01]  /*1a730*/  MUFU.EX2 R158, R158 ;  /* 0x0000009e009e7308 */ /* 0x000f620000000800 */
[C---:B------:R-:W-:Y:S08]  /*1a740*/  HMMA.16816.F32 R120, R4.reuse, R28, R120 ;  /* 0x0000001c0478723c */ /* 0x040ff00000001878 */
[C---:B------:R-:W-:Y:S01]  /*1a750*/  HMMA.16816.F32 R116, R4.reuse, R30, R116 ;  /* 0x0000001e0474723c */ /* 0x040fe20000001874 */
[----:B-1----:R-:W1:Y:S04]  /*1a760*/  LDSM.16.MT88.4 R12, [R203+0x13000] ;  /* 0x01300000cb0c783b */ /* 0x002e680000004200 */
[----:B------:R-:W1:Y:S03]  /*1a770*/  LDSM.16.MT88.4 R28, [R203+0xf000] ;  /* 0x00f00000cb1c783b */ /* 0x000e660000004200 */
[C---:B------:R-:W-:Y:S08]  /*1a780*/  HMMA.16816.F32 R112, R4.reuse, R24, R112 ;  /* 0x000000180470723c */ /* 0x040ff00000001870 */
[C---:B------:R-:W-:Y:S01]  /*1a790*/  HMMA.16816.F32 R108, R4.reuse, R26, R108 ;  /* 0x0000001a046c723c */ /* 0x040fe2000000186c */
[----:B------:R-:W1:Y:S07]  /*1a7a0*/  LDSM.16.MT88.4 R24, [R140+0xf000] ;  /* 0x00f000008c18783b */ /* 0x000e6e0000004200 */
[C---:B--2---:R-:W-:Y:S08]  /*1a7b0*/  HMMA.16816.F32 R72, R4.reuse, R8, R72 ;  /* 0x000000080448723c */ /* 0x044ff00000001848 */
[C---:B------:R-:W-:Y:S01]  /*1a7c0*/  HMMA.16816.F32 R68, R4.reuse, R10, R68 ;  /* 0x0000000a0444723c */ /* 0x040fe20000001844 */
[----:B------:R-:W2:Y:S07]  /*1a7d0*/  LDSM.16.MT88.4 R8, [R140+0x13000] ;  /* 0x013000008c08783b */ /* 0x000eae0000004200 */
[C---:B------:R-:W-:Y:S08]  /*1a7e0*/  HMMA.16816.F32 R128, R4.reuse, R32, R128 ;  /* 0x000000200480723c */ /* 0x040ff00000001880 */
[----:B------:R-:W-:Y:S01]  /*1a7f0*/  HMMA.16816.F32 R124, R4, R34, R124 ;  /* 0x00000022047c723c */ /* 0x000fe2000000187c */
[----:B----4-:R-:W-:Y:S01]  /*1a800*/  F2FP.F16.F32.PACK_AB R4, R154, R155 ;  /* 0x0000009b9a04723e */ /* 0x010fe200000000ff */
[----:B------:R-:W4:Y:S01]  /*1a810*/  LDSM.16.MT88.4 R32, [R211+0xf000] ;  /* 0x00f00000d320783b */ /* 0x000f220000004200 */
[C---:B------:R-:W-:Y:S01]  /*1a820*/  F2FP.F16.F32.PACK_AB R5, R157.reuse, R39 ;  /* 0x000000279d05723e */ /* 0x040fe200000000ff */
[----:B------:R-:W-:Y:S01]  /*1a830*/  FADD.FTZ R157, R157, R38 ;  /* 0x000000269d9d7221 */ /* 0x000fe20000010000 */
[----:B-----5:R-:W-:Y:S01]  /*1a840*/  F2FP.F16.F32.PACK_AB R6, R152, R153 ;  /* 0x000000999806723e */ /* 0x020fe200000000ff */
        /* <DEDUP_REMOVED lines=8> */
[----:B------:R-:W5:Y:S07]  /*1a8d0*/  LDSM.16.MT88.4 R20, [R41+0x13000] ;  /* 0x013000002914783b */ /* 0x000f6e0000004200 */
[C---:B---3--:R-:W-:Y:S08]  /*1a8e0*/  HMMA.16816.F32 R96, R4.reuse, R16, R96 ;  /* 0x000000100460723c */ /* 0x048ff00000001860 */
[C---:B------:R-:W-:Y:S01]  /*1a8f0*/  HMMA.16816.F32 R92, R4.reuse, R18, R92 ;  /* 0x00000012045c723c */ /* 0x040fe2000000185c */
[----:B------:R-:W3:Y:S07]  /*1a900*/  LDSM.16.MT88.4 R16, [R140+0xf800] ;  /* 0x00f800008c10783b */ /* 0x000eee0000004200 */
[C---:B-1----:R-:W-:Y:S08]  /*1a910*/  HMMA.16816.F32 R88, R4.reuse, R12, R88 ;  /* 0x0000000c0458723c */ /* 0x042ff00000001858 */
[C---:B------:R-:W-:Y:S01]  /*1a920*/  HMMA.16816.F32 R84, R4.reuse, R14, R84 ;  /* 0x0000000e0454723c */ /* 0x040fe20000001854 */
[----:B------:R-:W1:Y:S07]  /*1a930*/  LDSM.16.MT88.4 R12, [R140+0x13800] ;  /* 0x013800008c0c783b */ /* 0x000e6e0000004200 */
[----:B------:R-:W-:Y:S01]  /*1a940*/  HMMA.16816.F32 R120, R4, R28, R120 ;  /* 0x0000001c0478723c */ /* 0x000fe20000001878 */
        /* <DEDUP_REMOVED lines=12> */
[----:B------:R-:W3:Y:S01]  /*1aa10*/  MUFU.EX2 R26, R26 ;  /* 0x0000001a001a7308 */ /* 0x000ee20000000800 */
[----:B--2---:R-:W-:Y:S03]  /*1aa20*/  HMMA.16816.F32 R80, R4, R8, R80 ;  /* 0x000000080450723c */ /* 0x004fe60000001850 */
[----:B------:R-:W2:Y:S01]  /*1aa30*/  MUFU.EX2 R27, R27 ;  /* 0x0000001b001b7308 */ /* 0x000ea20000000800 */
[----:B----4-:R-:W-:-:S04]  /*1aa40*/  FADD.FTZ R158, R24, R158 ;  /* 0x0000009e189e7221 */ /* 0x010fc80000010000 */
[----:B------:R-:W-:Y:S01]  /*1aa50*/  HMMA.16816.F32 R76, R4, R10, R76 ;  /* 0x0000000a044c723c */ /* 0x000fe2000000184c */
[----:B------:R-:W4:Y:S01]  /*1aa60*/  LDSM.16.MT88.4 R8, [R211+0xf800] ;  /* 0x00f80000d308783b */ /* 0x000f220000004200 */
[----:B-----5:R-:W-:-:S04]  /*1aa70*/  FADD.FTZ R158, R25, R158 ;  /* 0x0000009e199e7221 */ /* 0x020fc80000010000 */
[----:B---3--:R-:W-:Y:S02]  /*1aa80*/  FADD.FTZ R158, R26, R158 ;  /* 0x0000009e1a9e7221 */ /* 0x008fe40000010000 */
[----:B------:R-:W-:Y:S01]  /*1aa90*/  HMMA.16816.F32 R128, R4, R32, R128 ;  /* 0x000000200480723c */ /* 0x000fe20000001880 */
[----:B--2---:R-:W-:-:S04]  /*1aaa0*/  FADD.FTZ R152, R27, R152 ;  /* 0x000000981b987221 */ /* 0x004fc80000010000 */
[----:B------:R-:W-:-:S03]  /*1aab0*/  FADD.FTZ R152, R28, R152 ;  /* 0x000000981c987221 */ /* 0x000fc60000010000 */
[----:B------:R-:W-:Y:S01]  /*1aac0*/  HMMA.16816.F32 R124, R4, R34, R124 ;  /* 0x00000022047c723c */ /* 0x000fe2000000187c */
[----:B------:R-:W-:-:S07]  /*1aad0*/  FADD.FTZ R152, R29, R152 ;  /* 0x000000981d987221 */ /* 0x000fce0000010000 */
[C---:B------:R-:W-:Y:S08]  /*1aae0*/  HMMA.16816.F32 R116, R4.reuse, R30, R116 ;  /* 0x0000001e0474723c */ /* 0x040ff00000001874 */
        /* <DEDUP_REMOVED lines=8> */
[C---:B------:R-:W-:Y:S08]  /*1ab70*/  HMMA.16816.F32 R112, R4.reuse, R16, R112 ;  /* 0x000000100470723c */ /* 0x040ff00000001870 */
[C---:B------:R-:W-:Y:S01]  /*1ab80*/  HMMA.16816.F32 R108, R4.reuse, R18, R108 ;  /* 0x00000012046c723c */ /* 0x040fe2000000186c */
[----:B------:R-:W2:Y:S07]  /*1ab90*/  LDSM.16.MT88.4 R16, [R203+0xf800] ;  /* 0x00f80000cb10783b */ /* 0x000eae0000004200 */
[C---:B-1----:R-:W-:Y:S08]  /*1aba0*/  HMMA.16816.F32 R80, R4.reuse, R12, R80 ;  /* 0x0000000c0450723c */ /* 0x042ff00000001850 */
[C---:B------:R-:W-:Y:S01]  /*1abb0*/  HMMA.16816.F32 R76, R4.reuse, R14, R76 ;  /* 0x0000000e044c723c */ /* 0x040fe2000000184c */
[----:B------:R-:W1:Y:S07]  /*1abc0*/  LDSM.16.MT88.4 R12, [R41+0xf800] ;  /* 0x00f80000290c783b */ /* 0x000e6e0000004200 */
[C---:B----4-:R-:W-:Y:S08]  /*1abd0*/  HMMA.16816.F32 R128, R4.reuse, R8, R128 ;  /* 0x000000080480723c */ /* 0x050ff00000001880 */
[C---:B------:R-:W-:Y:S01]  /*1abe0*/  HMMA.16816.F32 R124, R4.reuse, R10, R124 ;  /* 0x0000000a047c723c */ /* 0x040fe2000000187c */
[----:B------:R-:W3:Y:S07]  /*1abf0*/  LDSM.16.MT88.4 R8, [R211+0x13800] ;  /* 0x01380000d308783b */ /* 0x000eee0000004200 */
[C---:B--2---:R-:W-:Y:S08]  /*1ac00*/  HMMA.16816.F32 R120, R4.reuse, R16, R120 ;  /* 0x000000100478723c */ /* 0x044ff00000001878 */
[C---:B------:R-:W-:Y:S01]  /*1ac10*/  HMMA.16816.F32 R116, R4.reuse, R18, R116 ;  /* 0x000000120474723c */ /* 0x040fe20000001874 */
[----:B------:R-:W2:Y:S07]  /*1ac20*/  LDSM.16.MT88.4 R16, [R203+0x13800] ;  /* 0x01380000cb10783b */ /* 0x000eae0000004200 */
[C---:B-1----:R-:W-:Y:S08]  /*1ac30*/  HMMA.16816.F32 R104, R4.reuse, R12, R104 ;  /* 0x0000000c0468723c */ /* 0x042ff00000001868 */
[C---:B------:R-:W-:Y:S01]  /*1ac40*/  HMMA.16816.F32 R100, R4.reuse, R14, R100 ;  /* 0x0000000e0464723c */ /* 0x040fe20000001864 */
[----:B------:R-:W1:Y:S07]  /*1ac50*/  LDSM.16.MT88.4 R12, [R41+0x13800] ;  /* 0x01380000290c783b */ /* 0x000e6e0000004200 */
[C---:B---3--:R-:W-:Y:S08]  /*1ac60*/  HMMA.16816.F32 R96, R4.reuse, R8, R96 ;  /* 0x000000080460723c */ /* 0x048ff00000001860 */
[C---:B------:R-:W-:Y:S08]  /*1ac70*/  HMMA.16816.F32 R92, R4.reuse, R10, R92 ;  /* 0x0000000a045c723c */ /* 0x040ff0000000185c */
[C---:B--2---:R-:W-:Y:S08]  /*1ac80*/  HMMA.16816.F32 R88, R4.reuse, R16, R88 ;  /* 0x000000100458723c */ /* 0x044ff00000001858 */
[C---:B------:R-:W-:Y:S08]  /*1ac90*/  HMMA.16816.F32 R84, R4.reuse, R18, R84 ;  /* 0x000000120454723c */ /* 0x040ff00000001854 */
[C---:B-1----:R-:W-:Y:S08]  /*1aca0*/  HMMA.16816.F32 R72, R4.reuse, R12, R72 ;  /* 0x0000000c0448723c */ /* 0x042ff00000001848 */
        /* <DEDUP_REMOVED lines=11> */
[C---:B------:R-:W-:Y:S01]  /*1ad60*/  IADD3 R4, PT, PT, R45.reuse, -0x80, RZ ;  /* 0xffffff802d047810 */ /* 0x040fe20007ffe0ff */
[----:B------:R-:W-:-:S03]  /*1ad70*/  VIADD R45, R45, 0xffffff00 ;  /* 0xffffff002d2d7836 */ /* 0x000fc60000000000 */
[----:B------:R-:W-:Y:S02]  /*1ad80*/  IABS R9, R4 ;  /* 0x0000000400097213 */ /* 0x000fe40000000000 */
[----:B------:R-:W-:Y:S02]  /*1ad90*/  IABS R7, R45 ;  /* 0x0000002d00077213 */ /* 0x000fe40000000000 */
[-C--:B--2---:R-:W-:Y:S02]  /*1ada0*/  IABS R5, R6.reuse ;  /* 0x0000000600057213 */ /* 0x084fe40000000000 */
[-C--:B------:R-:W-:Y:S02]  /*1adb0*/  IABS R8, R6.reuse ;  /* 0x0000000600087213 */ /* 0x080fe40000000000 */
[----:B------:R-:W1:Y:S01]  /*1adc0*/  I2F.RP R12, R5 ;  /* 0x00000005000c7306 */ /* 0x000e620000209400 */
[----:B------:R-:W-:Y:S02]  /*1add0*/  LOP3.LUT R45, R45, R6, RZ, 0x3c, !PT ;  /* 0x000000062d2d7212 */ /* 0x000fe400078e3cff */
[----:B------:R-:W-:-:S02]  /*1ade0*/  IADD3 R8, PT, PT, RZ, -R8, RZ ;  /* 0x80000008ff087210 */ /* 0x000fc40007ffe0ff */
        /* <DEDUP_REMOVED lines=16> */
[--C-:B------:R-:W-:Y:S01]  /*1aef0*/  @!P1 IMAD.IADD R7, R7, 0x1, -R5.reuse ;  /* 0x0000000107079824 */ /* 0x100fe200078e0a05 */
[----:B------:R-:W-:Y:S02]  /*1af00*/  @!P1 IADD3 R10, PT, PT, R10, 0x1, RZ ;  /* 0x000000010a0a9810 */ /* 0x000fe40007ffe0ff */
[----:B------:R-:W-:Y:S02]  /*1af10*/  ISETP.NE.AND P1, PT, R6, RZ, PT ;  /* 0x000000ff0600720c */ /* 0x000fe40003f25270 */
[----:B------:R-:W-:Y:S01]  /*1af20*/  ISETP.GE.U32.AND P5, PT, R7, R5, PT ;  /* 0x000000050700720c */ /* 0x000fe20003fa6070 */
[----:B------:R-:W-:Y:S01]  /*1af30*/  @!P4 IMAD.IADD R8, R8, 0x1, -R5 ;  /* 0x000000010808c824 */ /* 0x000fe200078e0a05 */
[----:B------:R-:W-:Y:S01]  /*1af40*/  LOP3.LUT R7, RZ, R6, RZ, 0x33, !PT ;  /* 0x00000006ff077212 */ /* 0x000fe200078e33ff */
[----:B------:R-:W-:-:S03]  /*1af50*/  @!P4 VIADD R11, R11, 0x1 ;  /* 0x000000010b0bc836 */ /* 0x000fc60000000000 */
[----:B------:R-:W-:-:S07]  /*1af60*/  ISETP.GE.U32.AND P6, PT, R8, R5, PT ;  /* 0x000000050800720c */ /* 0x000fce0003fc6070 */
[----:B------:R-:W-:-:S04]  /*1af70*/  @P5 IADD3 R10, PT, PT, R10, 0x1, RZ ;  /* 0x000000010a0a5810 */ /* 0x000fc80007ffe0ff */
[----:B------:R-:W-:Y:S02]  /*1af80*/  MOV R8, R10 ;  /* 0x0000000a00087202 */ /* 0x000fe40000000f00 */
[----:B------:R-:W-:-:S03]  /*1af90*/  @P6 VIADD R11, R11, 0x1 ;  /* 0x000000010b0b6836 */ /* 0x000fc60000000000 */
[----:B------:R-:W-:Y:S02]  /*1afa0*/  @!P0 IMAD.MOV R8, RZ, RZ, -R8 ;  /* 0x000000ffff088224 */ /* 0x000fe400078e0a08 */
[----:B------:R-:W-:-:S03]  /*1afb0*/  @!P3 IADD3 R11, PT, PT, -R11, RZ, RZ ;  /* 0x000000ff0b0bb210 */ /* 0x000fc60007ffe1ff */
[C---:B------:R-:W-:Y:S02]  /*1afc0*/  SEL R8, R7.reuse, R8, !P1 ;  /* 0x0000000807087207 */ /* 0x040fe40004800000 */
[----:B------:R-:W-:Y:S02]  /*1afd0*/  SEL R7, R7, R11, !P1 ;  /* 0x0000000b07077207 */ /* 0x000fe40004800000 */
[----:B------:R-:W2:Y:S01]  /*1afe0*/  LD.E.64 R10, desc[UR6][R132.64+0x40] ;  /* 0x00004006840a7980 */ /* 0x000ea2000c101b00 */
[----:B------:R-:W-:-:S04]  /*1aff0*/  IMAD.WIDE R4, R8, 0x4, R222 ;  /* 0x0000000408047825 */ /* 0x000fc800078e02de */
[C---:B------:R-:W-:Y:S02]  /*1b000*/  IMAD.WIDE R12, R7.reuse, 0x4, R222 ;  /* 0x00000004070c7825 */ /* 0x040fe400078e02de */
        /* <DEDUP_REMOVED lines=8> */
[----:B------:R-:W-:-:S04]  /*1b090*/  IMAD R6, R10, R7, R6 ;  /* 0x000000070a067224 */ /* 0x000fc800078e0206 */
[----:B------:R-:W-:Y:S01]  /*1b0a0*/  IMAD.IADD R9, R9, 0x1, R6 ;  /* 0x0000000109097824 */ /* 0x000fe200078e0206 */
[----:B---3--:R-:W-:-:S04]  /*1b0b0*/  IADD3 R4, PT, PT, R5, -R4, RZ ;  /* 0x8000000405047210 */ /* 0x008fc80007ffe0ff */
        /* <DEDUP_REMOVED lines=8> */
.L_x_6675:
        /* <DEDUP_REMOVED lines=8> */
.L_x_6676:
[----:B------:R-:W-:Y:S05]  /*1b1c0*/  BSYNC.RECONVERGENT B0 ;  /* 0x0000000000007941 */ /* 0x000fea0003800200 */
.L_x_6674:
[-C--:B------:R-:W-:Y:S01]  /*1b1d0*/  ISETP.GE.AND P1, PT, R197, R218.reuse, PT ;  /* 0x000000dac500720c */ /* 0x080fe20003f26270 */
[C---:B------:R-:W-:Y:S01]  /*1b1e0*/  IMAD.SHL.U32 R4, R206.reuse, 0x20, RZ ;  /* 0x00000020ce047824 */ /* 0x040fe200078e00ff */
[----:B------:R-:W-:Y:S01]  /*1b1f0*/  ISETP.GE.AND P0, PT, R227, R218, PT ;  /* 0x000000dae300720c */ /* 0x000fe20003f06270 */
[----:B------:R-:W-:Y:S01]  /*1b200*/  IMAD.IADD R45, R233, 0x1, R200 ;  /* 0x00000001e92d7824 */ /* 0x000fe200078e02c8 */
[----:B------:R-:W-:Y:S01]  /*1b210*/  SHF.L.U64.HI R5, R206, 0x5, R207 ;  /* 0x00000005ce057819 */ /* 0x000fe200000102cf */
[----:B------:R-:W1:Y:S01]  /*1b220*/  LDCU.64 UR10, c[0x0][0x358] ;  /* 0x00006b00ff0a77ac */ /* 0x000e620008000a00 */
[----:B------:R-:W-:Y:S01]  /*1b230*/  IADD3 R12, P3, PT, R4, R213, RZ ;  /* 0x000000d5040c7210 */ /* 0x000fe20007f7e0ff */
[----:B------:R-:W-:Y:S04]  /*1b240*/  BSSY.RECONVERGENT B1, `(.L_x_6677) ;  /* 0x0000427000017945 */ /* 0x000fe80003800200 */
[----:B------:R-:W-:Y:S01]  /*1b250*/  IMAD.X R13, R5, 0x1, R212, P3 ;  /* 0x00000001050d7824 */ /* 0x000fe200018e06d4 */
[----:B------:R-:W-:Y:S01]  /*1b260*/  IADD3 R10, P3, PT, R12, R4, RZ ;  /* 0x000000040c0a7210 */ /* 0x000fe20007f7e0ff */
[----:B------:R-:W-:-:S02]  /*1b270*/  @!P1 IMAD.MOV.U32 R6, RZ, RZ, R213 ;  /* 0x000000ffff069224 */ /* 0x000fc400078e00d5 */
        /* <DEDUP_REMOVED lines=9> */
[----:B--2---:R-:W-:-:S02]  /*1b310*/  @!P0 IMAD.MOV.U32 R6, RZ, RZ, R213 ;  /* 0x000000ffff068224 */ /* 0x004fc400078e00d5 */
        /* <DEDUP_REMOVED lines=11> */
[----:B--2---:R-:W-:-:S02]  /*1b3d0*/  @!P0 IMAD.MOV.U32 R6, RZ, RZ, R12 ;  /* 0x000000ffff068224 */ /* 0x004fc400078e000c */
[----:B------:R-:W-:-:S05]  /*1b3e0*/  @!P0 IMAD.MOV.U32 R7, RZ, RZ, R13 ;  /* 0x000000ffff078224 */ /* 0x000fca00078e000d */
        /* <DEDUP_REMOVED lines=12> */
[----:B--2---:R-:W-:Y:S02]  /*1b4b0*/  @!P0 IMAD.MOV.U32 R6, RZ, RZ, R10 ;  /* 0x000000ffff068224 */ /* 0x004fe400078e000a */
        /* <DEDUP_REMOVED lines=38> */
[----:B--2---:R-:W-:-:S03]  /*1b720*/  @!P0 IMAD.MOV.U32 R6, RZ, RZ, R10 ;  /* 0x000000ffff068224 */ /* 0x004fc600078e000a */
        /* <DEDUP_REMOVED lines=31> */
[----:B------:R-:W5:Y:S04]  /*1b920*/  LDSM.16.M88.4 R48, [R233+0x4800] ;  /* 0x00480000e930783b */ /* 0x000f680000000200 */
[----:B------:R-:W1:Y:S04]  /*1b930*/  LDSM.16.M88.4 R36, [R233+0x5000] ;  /* 0x00500000e924783b */ /* 0x000e680000000200 */
[----:B------:R-:W1:Y:S04]  /*1b940*/  LDSM.16.M88.4 R28, [R233+0x5800] ;  /* 0x00580000e91c783b */ /* 0x000e680000000200 */
[----:B------:R-:W1:Y:S04]  /*1b950*/  LDSM.16.M88.4 R20, [R233+0x6000] ;  /* 0x00600000e914783b */ /* 0x000e680000000200 */
[----:B------:R-:W1:Y:S04]  /*1b960*/  LDSM.16.M88.4 R12, [R233+0x6800] ;  /* 0x00680000e90c783b */ /* 0x000e680000000200 */
[----:B------:R-:W1:Y:S04]  /*1b970*/  LDSM.16.M88.4 R176, [R233+0x7000] ;  /* 0x00700000e9b0783b */ /* 0x000e680000000200 */
[----:B---3--:R-:W3:Y:S04]  /*1b980*/  LDSM.16.M88.4 R8, [R233+0x7800] ;  /* 0x00780000e908783b */ /* 0x008ee80000000200 */
[----:B--2---:R1:W-:Y:S04]  /*1b990*/  LDSM.16.M88.4 R4, [R40] ;  /* 0x000000002804783b */ /* 0x0043e80000000200 */
[----:B------:R-:W2:Y:S01]  /*1b9a0*/  LDSM.16.M88.4 R140, [R144+0x4000] ;  /* 0x00400000908c783b */ /* 0x000ea20000000200 */
[C---:B----4-:R-:W-:Y:S03]  /*1b9b0*/  HMMA.16816.F32 R60, R168.reuse, R56, RZ ;  /* 0x00000038a83c723c */ /* 0x050fe600000018ff */
[----:B------:R-:W4:Y:S04]  /*1b9c0*/  LDSM.16.M88.4 R136, [R144+0x4800] ;  /* 0x004800009088783b */ /* 0x000f280000000200 */
[----:B------:R-:W4:Y:S01]  /*1b9d0*/  LDSM.16.M88.4 R64, [R144+0x5000] ;  /* 0x005000009040783b */ /* 0x000f220000000200 */
[C---:B-----5:R-:W-:Y:S03]  /*1b9e0*/  HMMA.16816.F32 R52, R168.reuse, R48, RZ ;  /* 0x00000030a834723c */ /* 0x060fe600000018ff */
[----:B------:R-:W-:Y:S04]  /*1b9f0*/  LDSM.16.M88.4 R160, [R144+0x5800] ;  /* 0x0058000090a0783b */ /* 0x000fe80000000200 */
[----:B------:R-:W-:Y:S01]  /*1ba00*/  LDSM.16.M88.4 R156, [R144+0x6000] ;  /* 0x00600000909c783b */ /* 0x000fe20000000200 */
[C---:B-1----:R-:W-:Y:S03]  /*1ba10*/  HMMA.16816.F32 R40, R168.reuse, R36, RZ ;  /* 0x00000024a828723c */ /* 0x042fe600000018ff */
[----:B------:R-:W-:Y:S04]  /*1ba20*/  LDSM.16.M88.4 R152, [R144+0x6800] ;  /* 0x006800009098783b */ /* 0x000fe80000000200 */
[----:B------:R-:W-:Y:S01]  /*1ba30*/  LDSM.16.M88.4 R148, [R232] ;  /* 0x00000000e894783b */ /* 0x000fe20000000200 */
[C---:B------:R-:W-:Y:S03]  /*1ba40*/  HMMA.16816.F32 R32, R168.reuse, R28, RZ ;  /* 0x0000001ca820723c */ /* 0x040fe600000018ff */
[----:B------:R-:W-:Y:S04]  /*1ba50*/  LDSM.16.M88.4 R192, [R231] ;  /* 0x00000000e7c0783b */ /* 0x000fe80000000200 */
        /* <DEDUP_REMOVED lines=16> */
[----:B------:R-:W1:Y:S04]  /*1bb60*/  LDSM.16.M88.4 R8, [R144+0x7000] ;  /* 0x007000009008783b */ /* 0x000e680000000200 */
[----:B------:R-:W3:Y:S03]  /*1bb70*/  LDSM.16.M88.4 R144, [R144+0x7800] ;  /* 0x007800009090783b */ /* 0x000ee60000000200 */
[C---:B--2---:R-:W-:Y:S08]  /*1bb80*/  HMMA.16816.F32 R60, R4.reuse, R140, R60 ;  /* 0x0000008c043c723c */ /* 0x044ff0000000183c */
[C---:B------:R-:W-:Y:S01]  /*1bb90*/  HMMA.16816.F32 R56, R4.reuse, R142, R56 ;  /* 0x0000008e0438723c */ /* 0x040fe20000001838 */
[----:B------:R-:W-:Y:S07]  /*1bba0*/  LDSM.16.M88.4 R140, [R2+0x4000] ;  /* 0x00400000028c783b */ /* 0x000fee0000000200 */
[C---:B----4-:R-:W-:Y:S08]  /*1bbb0*/  HMMA.16816.F32 R52, R4.reuse, R136, R52 ;  /* 0x000000880434723c */ /* 0x050ff00000001834 */
[C---:B------:R-:W-:Y:S01]  /*1bbc0*/  HMMA.16816.F32 R48, R4.reuse, R138, R48 ;  /* 0x0000008a0430723c */ /* 0x040fe20000001830 */
[----:B------:R-:W-:Y:S07]  /*1bbd0*/  LDSM.16.M88.4 R136, [R2+0x4800] ;  /* 0x004800000288783b */ /* 0x000fee0000000200 */
[C---:B------:R-:W-:Y:S08]  /*1bbe0*/  HMMA.16816.F32 R40, R4.reuse, R64, R40 ;  /* 0x000000400428723c */ /* 0x040ff00000001828 */
[C---:B-1----:R-:W-:Y:S08]  /*1bbf0*/  HMMA.16816.F32 R180, R4.reuse, R8, R180 ;  /* 0x0000000804b4723c */ /* 0x042ff000000018b4 */
[C---:B------:R-:W-:Y:S01]  /*1bc00*/  HMMA.16816.F32 R176, R4.reuse, R10, R176 ;  /* 0x0000000a04b0723c */ /* 0x040fe200000018b0 */
[----:B------:R-:W1:Y:S07]  /*1bc10*/  LDSM.16.M88.4 R8, [R2+0x5800] ;  /* 0x005800000208783b */ /* 0x000e6e0000000200 */
        /* <DEDUP_REMOVED lines=32> */
[----:B------:R-:W5:Y:S07]  /*1be20*/  LDSM.16.M88.4 R160, [R233+0x8000] ;  /* 0x00800000e9a0783b */ /* 0x000f6e0000000200 */
[----:B-1----:R-:W-:Y:S01]  /*1be30*/  HMMA.16816.F32 R24, R192, R8, R24 ;  /* 0x00000008c018723c */ /* 0x002fe20000001818 */
[----:B------:R-:W-:-:S07]  /*1be40*/  IMAD.IADD R8, R234, 0x1, R200 ;  /* 0x00000001ea087824 */ /* 0x000fce00078e02c8 */
        /* <DEDUP_REMOVED lines=9> */
[----:B------:R-:W-:Y:S01]  /*1bee0*/  HMMA.16816.F32 R28, R192, R66, R28 ;  /* 0x00000042c01c723c */ /* 0x000fe2000000181c */
[----:B------:R-:W2:Y:S07]  /*1bef0*/  LDSM.16.M88.4 R64, [R233+0xb800] ;  /* 0x00b80000e940783b */ /* 0x000eae0000000200 */
        /* <DEDUP_REMOVED lines=8> */
[----:B------:R-:W3:Y:S04]  /*1bf80*/  LDSM.16.M88.4 R156, [R233+0x8800] ;  /* 0x00880000e99c783b */ /* 0x000ee80000000200 */
[----:B------:R-:W-:Y:S03]  /*1bf90*/  LDSM.16.M88.4 R148, [R233+0x9800] ;  /* 0x00980000e994783b */ /* 0x000fe60000000200 */
[C---:B----4-:R-:W-:Y:S08]  /*1bfa0*/  HMMA.16816.F32 R52, R192.reuse, R140, R52 ;  /* 0x0000008cc034723c */ /* 0x050ff00000001834 */
[----:B------:R-:W-:Y:S01]  /*1bfb0*/  HMMA.16816.F32 R48, R192, R142, R48 ;  /* 0x0000008ec030723c */ /* 0x000fe20000001830 */
[----:B------:R-:W4:Y:S07]  /*1bfc0*/  LDSM.16.M88.4 R140, [R233+0xa800] ;  /* 0x00a80000e98c783b */ /* 0x000f2e0000000200 */
[C---:B-----5:R-:W-:Y:S08]  /*1bfd0*/  HMMA.16816.F32 R60, R164.reuse, R160, R60 ;  /* 0x000000a0a43c723c */ /* 0x060ff0000000183c */
[----:B------:R-:W-:Y:S01]  /*1bfe0*/  HMMA.16816.F32 R56, R164, R162, R56 ;  /* 0x000000a2a438723c */ /* 0x000fe20000001838 */
[----:B------:R-:W5:Y:S07]  /*1bff0*/  LDSM.16.M88.4 R160, [R45+0x8800] ;  /* 0x008800002da0783b */ /* 0x000f6e0000000200 */
[C---:B------:R-:W-:Y:S08]  /*1c000*/  HMMA.16816.F32 R172, R192.reuse, R184, R172 ;  /* 0x000000b8c0ac723c */ /* 0x040ff000000018ac */
[C---:B------:R-:W-:Y:S01]  /*1c010*/  HMMA.16816.F32 R168, R192.reuse, R186, R168 ;  /* 0x000000bac0a8723c */ /* 0x040fe200000018a8 */
[----:B------:R-:W-:Y:S07]  /*1c020*/  LDSM.16.M88.4 R184, [R45+0x9800] ;  /* 0x009800002db8783b */ /* 0x000fee0000000200 */
[C---:B------:R-:W-:Y:S08]  /*1c030*/  HMMA.16816.F32 R180, R192.reuse, R188, R180 ;  /* 0x000000bcc0b4723c */ /* 0x040ff000000018b4 */
[----:B------:R-:W-:Y:S08]  /*1c040*/  HMMA.16816.F32 R176, R192, R190, R176 ;  /* 0x000000bec0b0723c */ /* 0x000ff000000018b0 */
[C---:B-1----:R-:W-:Y:S08]  /*1c050*/  HMMA.16816.F32 R60, R8.reuse, R4, R60 ;  /* 0x00000004083c723c */ /* 0x042ff0000000183c */
[----:B------:R-:W-:Y:S01]  /*1c060*/  HMMA.16816.F32 R56, R8, R6, R56 ;  /* 0x000000060838723c */ /* 0x000fe20000001838 */
[----:B------:R-:W1:Y:S07]  /*1c070*/  LDSM.16.M88.4 R4, [R45+0xa800] ;  /* 0x00a800002d04783b */ /* 0x000e6e0000000200 */
        /* <DEDUP_REMOVED lines=15> */
[C---:B------:R-:W-:Y:S08]  /*1c170*/  HMMA.16816.F32 R32, R164.reuse, R148, R32 ;  /* 0x00000094a420723c */ /* 0x040ff00000001820 */
[C---:B------:R-:W-:Y:S01]  /*1c180*/  HMMA.16816.F32 R28, R164.reuse, R150, R28 ;  /* 0x00000096a41c723c */ /* 0x040fe2000000181c */
[----:B------:R1:W-:Y:S07]  /*1c190*/  LDSM.16.M88.4 R148, [R45+0xb800] ;  /* 0x00b800002d94783b */ /* 0x0003ee0000000200 */
[C---:B------:R-:W-:Y:S08]  /*1c1a0*/  HMMA.16816.F32 R40, R164.reuse, R152, R40 ;  /* 0x00000098a428723c */ /* 0x040ff00000001828 */
[----:B------:R-:W-:Y:S01]  /*1c1b0*/  HMMA.16816.F32 R36, R164, R154, R36 ;  /* 0x0000009aa424723c */ /* 0x000fe20000001824 */
[----:B------:R-:W4:Y:S04]  /*1c1c0*/  LDSM.16.M88.4 R152, [R2+0x8800] ;  /* 0x008800000298783b */ /* 0x000f280000000200 */
[----:B------:R-:W-:Y:S03]  /*1c1d0*/  LDSM.16.M88.4 R164, [R2+0xa000] ;  /* 0x00a0000002a4783b */ /* 0x000fe60000000200 */
[----:B-----5:R-:W-:Y:S01]  /*1c1e0*/  HMMA.16816.F32 R52, R8, R160, R52 ;  /* 0x000000a00834723c */ /* 0x020fe20000001834 */
[----:B-1----:R-:W-:-:S07]  /*1c1f0*/  IMAD.SHL.U32 R45, R46, 0x80, RZ ;  /* 0x000000802e2d7824 */ /* 0x002fce00078e00ff */
[C---:B------:R-:W-:Y:S08]  /*1c200*/  HMMA.16816.F32 R48, R8.reuse, R162, R48 ;  /* 0x000000a20830723c */ /* 0x040ff00000001830 */
[C---:B------:R-:W-:Y:S08]  /*1c210*/  HMMA.16816.F32 R16, R8.reuse, R4, R16 ;  /* 0x000000040810723c */ /* 0x040ff00000001810 */
[C---:B------:R-:W-:Y:S01]  /*1c220*/  HMMA.16816.F32 R160, R8.reuse, R6, R12 ;  /* 0x0000000608a0723c */ /* 0x040fe2000000180c */
[----:B------:R-:W-:Y:S04]  /*1c230*/  LDSM.16.M88.4 R12, [R231+0x2000] ;  /* 0x00200000e70c783b */ /* 0x000fe80000000200 */
[----:B------:R-:W1:Y:S03]  /*1c240*/  LDSM.16.M88.4 R4, [R0+0x8000] ;  /* 0x008000000004783b */ /* 0x000e660000000200 */
[C---:B--2---:R-:W-:Y:S08]  /*1c250*/  HMMA.16816.F32 R24, R8.reuse, R64, R24 ;  /* 0x000000400818723c */ /* 0x044ff00000001818 */
[C---:B------:R-:W-:Y:S01]  /*1c260*/  HMMA.16816.F32 R20, R8.reuse, R66, R20 ;  /* 0x000000420814723c */ /* 0x040fe20000001814 */
[----:B------:R-:W2:Y:S07]  /*1c270*/  LDSM.16.M88.4 R64, [R2+0x9000] ;  /* 0x009000000240783b */ /* 0x000eae0000000200 */
[C---:B------:R-:W-:Y:S08]  /*1c280*/  HMMA.16816.F32 R32, R8.reuse, R184, R32 ;  /* 0x000000b80820723c */ /* 0x040ff00000001820 */
[C---:B------:R-:W-:Y:S08]  /*1c290*/  HMMA.16816.F32 R28, R8.reuse, R186, R28 ;  /* 0x000000ba081c723c */ /* 0x040ff0000000181c */
[----:B---3--:R-:W-:Y:S01]  /*1c2a0*/  HMMA.16816.F32 R184, R8, R136, R180 ;  /* 0x0000008808b8723c */ /* 0x008fe200000018b4 */
[----:B------:R-:W3:Y:S07]  /*1c2b0*/  LDSM.16.M88.4 R180, [R0+0x8800] ;  /* 0x0088000000b4783b */ /* 0x000eee0000000200 */
[----:B----4-:R-:W-:Y:S01]  /*1c2c0*/  HMMA.16816.F32 R60, R144, R140, R60 ;  /* 0x0000008c903c723c */ /* 0x010fe2000000183c */
[----:B------:R-:W-:-:S07]  /*1c2d0*/  LOP3.LUT R141, R45, R44, RZ, 0xfc, !PT ;  /* 0x0000002c2d8d7212 */ /* 0x000fce00078efcff */
[C---:B------:R-:W-:Y:S08]  /*1c2e0*/  HMMA.16816.F32 R40, R8.reuse, R156, R40 ;  /* 0x0000009c0828723c */ /* 0x040ff00000001828 */
[----:B------:R-:W-:Y:S01]  /*1c2f0*/  HMMA.16816.F32 R36, R8, R158, R36 ;  /* 0x0000009e0824723c */ /* 0x000fe20000001824 */
[----:B------:R-:W4:Y:S07]  /*1c300*/  LDSM.16.M88.4 R156, [R2+0x9800] ;  /* 0x00980000029c783b */ /* 0x000f2e0000000200 */
[C---:B------:R-:W-:Y:S08]  /*1c310*/  HMMA.16816.F32 R56, R144.reuse, R142, R56 ;  /* 0x0000008e9038723c */ /* 0x040ff00000001838 */
[----:B------:R-:W-:Y:S08]  /*1c320*/  HMMA.16816.F32 R52, R144, R152, R52 ;  /* 0x000000989034723c */ /* 0x000ff00000001834 */
[----:B-1----:R-:W-:Y:S01]  /*1c330*/  HMMA.16816.F32 R60, R12, R4, R60 ;  /* 0x000000040c3c723c */ /* 0x002fe2000000183c */
[----:B------:R-:W-:Y:S01]  /*1c340*/  LOP3.LUT R5, R202, R201, RZ, 0xfc, !PT ;  /* 0x000000c9ca057212 */ /* 0x000fe200078efcff */
[----:B------:R-:W-:-:S04]  /*1c350*/  IMAD.IADD R4, R141, 0x1, R219 ;  /* 0x000000018d047824 */ /* 0x000fc800078e02db */
[----:B------:R-:W-:Y:S02]  /*1c360*/  IMAD.IADD R5, R47, 0x1, R5 ;  /* 0x000000012f057824 */ /* 0x000fe400078e0205 */
[----:B------:R-:W-:Y:S01]  /*1c370*/  HMMA.16816.F32 R176, R8, R138, R176 ;  /* 0x0000008a08b0723c */ /* 0x000fe200000018b0 */
[----:B------:R-:W1:Y:S02]  /*1c380*/  LDSM.16.M88.4 R136, [R0+0x9000] ;  /* 0x009000000088783b */ /* 0x000e640000000200 */
[C-C-:B------:R-:W-:Y:S02]  /*1c390*/  IADD3 R248, PT, PT, R5.reuse, 0xff, -R4.reuse ;  /* 0x000000ff05f87810 */ /* 0x140fe40007ffe804 */
[C-C-:B------:R-:W-:Y:S02]  /*1c3a0*/  IADD3 R241, PT, PT, R5.reuse, 0xef, -R4.reuse ;  /* 0x000000ef05f17810 */ /* 0x140fe40007ffe804 */
[----:B------:R-:W-:Y:S01]  /*1c3b0*/  IABS R248, R248 ;  /* 0x000000f800f87213 */ /* 0x000fe20000000000 */
[----:B--2---:R-:W-:Y:S01]  /*1c3c0*/  HMMA.16816.F32 R40, R144, R64, R40 ;  /* 0x000000409028723c */ /* 0x004fe20000001828 */
[----:B------:R-:W-:-:S02]  /*1c3d0*/  IADD3 R247, PT, PT, R5, 0xf8, -R4 ;  /* 0x000000f805f77810 */ /* 0x000fc40007ffe804 */
[----:B------:R-:W-:Y:S02]  /*1c3e0*/  I2FP.F32.S32 R248, R248 ;  /* 0x000000f800f87245 */ /* 0x000fe40000201400 */
[----:B------:R-:W-:Y:S02]  /*1c3f0*/  IABS R241, R241 ;  /* 0x000000f100f17213 */ /* 0x000fe40000000000 */
[----:B------:R-:W-:Y:S01]  /*1c400*/  IABS R247, R247 ;  /* 0x000000f700f77213 */ /* 0x000fe20000000000 */
[----:B------:R-:W-:Y:S01]  /*1c410*/  HMMA.16816.F32 R36, R144, R66, R36 ;  /* 0x000000429024723c */ /* 0x000fe20000001824 */
[----:B------:R-:W2:Y:S01]  /*1c420*/  LDSM.16.M88.4 R64, [R0+0x9800] ;  /* 0x009800000040783b */ /* 0x000ea20000000200 */
[----:B------:R-:W-:Y:S01]  /*1c430*/  FFMA.FTZ R248, -R221, R248, R61 ;  /* 0x000000f8ddf87223 */ /* 0x000fe2000001013d */
[----:B------:R-:W-:Y:S01]  /*1c440*/  I2FP.F32.S32 R241, R241 ;  /* 0x000000f100f17245 */ /* 0x000fe20000201400 */
[----:B------:R-:W-:Y:S01]  /*1c450*/  VIADD R61, R5, 0x8 ;  /* 0x00000008053d7836 */ /* 0x000fe20000000000 */
[----:B------:R-:W-:-:S02]  /*1c460*/  I2FP.F32.S32 R247, R247 ;  /* 0x000000f700f77245 */ /* 0x000fc40000201400 */
[C-C-:B------:R-:W-:Y:S01]  /*1c470*/  IADD3 R244, PT, PT, R5.reuse, 0xf0, -R4.reuse ;  /* 0x000000f005f47810 */ /* 0x140fe20007ffe804 */
[C---:B------:R-:W-:Y:S01]  /*1c480*/  HMMA.16816.F32 R56, R12.reuse, R6, R56 ;  /* 0x000000060c38723c */ /* 0x040fe20000001838 */
[----:B------:R-:W-:Y:S02]  /*1c490*/  IADD3 R6, PT, PT, R5, 0x100, -R4 ;  /* 0x0000010005067810 */ /* 0x000fe40007ffe804 */
[----:B------:R-:W-:Y:S02]  /*1c4a0*/  IABS R244, R244 ;  /* 0x000000f400f47213 */ /* 0x000fe40000000000 */
[----:B------:R-:W-:Y:S02]  /*1c4b0*/  IABS R6, R6 ;  /* 0x0000000600067213 */ /* 0x000fe40000000000 */
[----:B------:R-:W-:Y:S01]  /*1c4c0*/  I2FP.F32.S32 R244, R244 ;  /* 0x000000f400f47245 */ /* 0x000fe20000201400 */
[----:B---3--:R-:W-:Y:S01]  /*1c4d0*/  HMMA.16816.F32 R52, R12, R180, R52 ;  /* 0x000000b40c34723c */ /* 0x008fe20000001834 */
[----:B------:R-:W-:-:S02]  /*1c4e0*/  I2FP.F32.S32 R6, R6 ;  /* 0x0000000600067245 */ /* 0x000fc40000201400 */
[--C-:B------:R-:W-:Y:S02]  /*1c4f0*/  IADD3 R251, PT, PT, R61, 0xf0, -R4.reuse ;  /* 0x000000f03dfb7810 */ /* 0x100fe40007ffe804 */
[----:B------:R-:W-:Y:S01]  /*1c500*/  IADD3 R250, PT, PT, R5, 0xe8, -R4 ;  /* 0x000000e805fa7810 */ /* 0x000fe20007ffe804 */
[----:B------:R-:W-:Y:S01]  /*1c510*/  FFMA.FTZ R60, -R221, R6, R60 ;  /* 0x00000006dd3c7223 */ /* 0x000fe2000001013c */
[C-C-:B------:R-:W-:Y:S01]  /*1c520*/  IADD3 R6, PT, PT, R5.reuse, 0xf7, -R4.reuse ;  /* 0x000000f705067810 */ /* 0x140fe20007ffe804 */
[----:B----4-:R-:W-:Y:S01]  /*1c530*/  HMMA.16816.F32 R32, R144, R156, R32 ;  /* 0x0000009c9020723c */ /* 0x010fe20000001820 */
[----:B------:R-:W-:Y:S02]  /*1c540*/  IADD3 R246, PT, PT, R5, 0xe7, -R4 ;  /* 0x000000e705f67810 */ /* 0x000fe40007ffe804 */
[----:B------:R-:W-:Y:S01]  /*1c550*/  IABS R6, R6 ;  /* 0x0000000600067213 */ /* 0x000fe20000000000 */
[----:B------:R-:W-:Y:S01]  /*1c560*/  FFMA.FTZ R247, -R221, R247, R56 ;  /* 0x000000f7ddf77223 */ /* 0x000fe20000010138 */
[----:B------:R-:W-:-:S02]  /*1c570*/  IADD3 R56, PT, PT, R61, 0x100, -R4 ;  /* 0x000001003d387810 */ /* 0x000fc40007ffe804 */
[----:B------:R-:W-:Y:S01]  /*1c580*/  I2FP.F32.S32 R6, R6 ;  /* 0x0000000600067245 */ /* 0x000fe20000201400 */
[C---:B------:R-:W-:Y:S01]  /*1c590*/  HMMA.16816.F32 R48, R144.reuse, R154, R48 ;  /* 0x0000009a9030723c */ /* 0x040fe20000001830 */
[----:B------:R-:W-:Y:S02]  /*1c5a0*/  IABS R56, R56 ;  /* 0x0000003800387213 */ /* 0x000fe40000000000 */
[C---:B------:R-:W-:Y:S01]  /*1c5b0*/  FFMA.FTZ R241, -R221.reuse, R241, R53 ;  /* 0x000000f1ddf17223 */ /* 0x040fe20000010135 */
[----:B------:R-:W-:Y:S01]  /*1c5c0*/  FFMA.FTZ R57, -R221, R6, R57 ;  /* 0x00000006dd397223 */ /* 0x000fe20000010139 */
[----:B------:R-:W-:Y:S01]  /*1c5d0*/  IADD3 R53, PT, PT, R61, 0xff, -R4 ;  /* 0x000000ff3d357810 */ /* 0x000fe20007ffe804 */
[----:B------:R-:W-:Y:S01]  /*1c5e0*/  FFMA.FTZ R244, -R221, R244, R52 ;  /* 0x000000f4ddf47223 */ /* 0x000fe20000010134 */
[----:B------:R-:W-:Y:S01]  /*1c5f0*/  IADD3 R6, PT, PT, R61, 0xf8, -R4 ;  /* 0x000000f83d067810 */ /* 0x000fe20007ffe804 */
[----:B------:R-:W-:Y:S01]  /*1c600*/  HMMA.16816.F32 R24, R144, R164, R24 ;  /* 0x000000a49018723c */ /* 0x000fe20000001818 */
[----:B------:R-:W-:-:S02]  /*1c610*/  IABS R53, R53 ;  /* 0x0000003500357213 */ /* 0x000fc40000000000 */
[----:B------:R-:W-:Y:S02]  /*1c620*/  IABS R6, R6 ;  /* 0x0000000600067213 */ /* 0x000fe40000000000 */
[----:B------:R-:W-:Y:S02]  /*1c630*/  I2FP.F32.S32 R53, R53 ;  /* 0x0000003500357245 */ /* 0x000fe40000201400 */
[----:B------:R-:W-:Y:S01]  /*1c640*/  I2FP.F32.S32 R56, R56 ;  /* 0x0000003800387245 */ /* 0x000fe20000201400 */
[C---:B-1----:R-:W-:Y:S01]  /*1c650*/  HMMA.16816.F32 R40, R12.reuse, R136, R40 ;  /* 0x000000880c28723c */ /* 0x042fe20000001828 */
[----:B------:R-:W-:Y:S01]  /*1c660*/  I2FP.F32.S32 R6, R6 ;  /* 0x0000000600067245 */ /* 0x000fe20000201400 */
[----:B------:R-:W-:Y:S01]  /*1c670*/  FFMA.FTZ R53, -R221, R53, R63 ;  /* 0x00000035dd357223 */ /* 0x000fe2000001013f */
[----:B------:R-:W-:Y:S01]  /*1c680*/  IADD3 R243, PT, PT, R5, 0xe0, -R4 ;  /* 0x000000e005f37810 */ /* 0x000fe20007ffe804 */
[----:B------:R-:W-:Y:S01]  /*1c690*/  FFMA.FTZ R56, -R221, R56, R62 ;  /* 0x00000038dd387223 */ /* 0x000fe2000001013e */
[----:B------:R-:W-:Y:S01]  /*1c6a0*/  IADD3 R240, PT, PT, R5, 0xdf, -R4 ;  /* 0x000000df05f07810 */ /* 0x000fe20007ffe804 */
[----:B------:R-:W-:Y:S01]  /*1c6b0*/  FFMA.FTZ R58, -R221, R6, R58 ;  /* 0x00000006dd3a7223 */ /* 0x000fe2000001013a */
[C-C-:B------:R-:W-:Y:S01]  /*1c6c0*/  IADD3 R165, PT, PT, R5.reuse, 0xd8, -R4.reuse ;  /* 0x000000d805a57810 */ /* 0x140fe20007ffe804 */
[----:B------:R-:W-:Y:S01]  /*1c6d0*/  HMMA.16816.F32 R36, R12, R138, R36 ;  /* 0x0000008a0c24723c */ /* 0x000fe20000001824 */
[----:B------:R-:W-:-:S02]  /*1c6e0*/  IADD3 R239, PT, PT, R5, 0xd7, -R4 ;  /* 0x000000d705ef7810 */ /* 0x000fc40007ffe804 */
[C-C-:B------:R-:W-:Y:S02]  /*1c6f0*/  IADD3 R231, PT, PT, R5.reuse, 0xd0, -R4.reuse ;  /* 0x000000d005e77810 */ /* 0x140fe40007ffe804 */
[C-C-:B------:R-:W-:Y:S02]  /*1c700*/  IADD3 R7, PT, PT, R5.reuse, 0xcf, -R4.reuse ;  /* 0x000000cf05077810 */ /* 0x140fe40007ffe804 */
[C-C-:B------:R-:W-:Y:S01]  /*1c710*/  IADD3 R234, PT, PT, R5.reuse, 0xc8, -R4.reuse ;  /* 0x000000c805ea7810 */ /* 0x140fe20007ffe804 */
[----:B--2---:R-:W-:Y:S01]  /*1c720*/  HMMA.16816.F32 R32, R12, R64, R32 ;  /* 0x000000400c20723c */ /* 0x004fe20000001820 */
        /* <DEDUP_REMOVED lines=20> */
[--C-:B------:R-:W-:Y:S02]  /*1c870*/  IADD3 R63, PT, PT, R5, 0x87, -R4.reuse ;  /* 0x00000087053f7810 */ /* 0x100fe40007ffe804 */
        /* <DEDUP_REMOVED lines=28> */
[----:B------:R-:W-:Y:S02]  /*1ca40*/  IADD3 R62, PT, PT, R61, 0x88, -R4 ;  /* 0x000000883d3e7810 */ /* 0x000fe40007ffe804 */
[----:B------:R-:W-:-:S02]  /*1ca50*/  IABS R251, R251 ;  /* 0x000000fb00fb7213 */ /* 0x000fc40000000000 */
[----:B------:R-:W-:Y:S01]  /*1ca60*/  IADD3 R61, PT, PT, R61, 0x87, -R4 ;  /* 0x000000873d3d7810 */ /* 0x000fe20007ffe804 */
[----:B------:R-:W-:Y:S01]  /*1ca70*/  VIADD R4, R141, 0xffffff00 ;  /* 0xffffff008d047836 */ /* 0x000fe20000000000 */
[----:B------:R-:W-:Y:S02]  /*1ca80*/  I2FP.F32.S32 R251, R251 ;  /* 0x000000fb00fb7245 */ /* 0x000fe40000201400 */
[----:B------:R-:W-:Y:S02]  /*1ca90*/  IABS R52, R52 ;  /* 0x0000003400347213 */ /* 0x000fe40000000000 */
[C---:B------:R-:W-:Y:S01]  /*1caa0*/  ISETP.GE.AND P3, PT, R4.reuse, R230, PT ;  /* 0x000000e60400720c */ /* 0x040fe20003f66270 */
[----:B------:R-:W-:Y:S01]  /*1cab0*/  FFMA.FTZ R251, -R221, R251, R54 ;  /* 0x000000fbddfb7223 */ /* 0x000fe20000010136 */
[C---:B------:R-:W-:Y:S02]  /*1cac0*/  ISETP.GE.AND P5, PT, R4.reuse, R229, PT ;  /* 0x000000e50400720c */ /* 0x040fe40003fa6270 */
[----:B------:R-:W-:-:S02]  /*1cad0*/  ISETP.GE.AND P6, PT, R4, R226, PT ;  /* 0x000000e20400720c */ /* 0x000fc40003fc6270 */
[----:B------:R-:W-:Y:S01]  /*1cae0*/  ISETP.GE.AND P4, PT, R4, R228, PT ;  /* 0x000000e40400720c */ /* 0x000fe20003f86270 */
[----:B------:R-:W-:Y:S01]  /*1caf0*/  VIADD R4, R141, 0xffffff01 ;  /* 0xffffff018d047836 */ /* 0x000fe20000000000 */
[----:B------:R-:W-:Y:S02]  /*1cb00*/  FSEL R54, R60, -INF , P3 ;  /* 0xff8000003c367808 */ /* 0x000fe40001800000 */
[----:B------:R-:W-:Y:S02]  /*1cb10*/  FSEL R60, R56, -INF , P5 ;  /* 0xff800000383c7808 */ /* 0x000fe40002800000 */
[----:B------:R-:W-:Y:S02]  /*1cb20*/  I2FP.F32.S32 R52, R52 ;  /* 0x0000003400347245 */ /* 0x000fe40000201400 */
[----:B------:R-:W-:Y:S02]  /*1cb30*/  FSEL R60, R60, -INF , !P4 ;  /* 0xff8000003c3c7808 */ /* 0x000fe40006000000 */
[C---:B------:R-:W-:Y:S01]  /*1cb40*/  ISETP.GE.AND P4, PT, R4.reuse, R229, PT ;  /* 0x000000e50400720c */ /* 0x040fe20003f86270 */
[----:B------:R-:W-:Y:S01]  /*1cb50*/  FFMA.FTZ R52, -R221, R52, R59 ;  /* 0x00000034dd347223 */ /* 0x000fe2000001013b */
        /* <DEDUP_REMOVED lines=8> */
[----:B------:R-:W-:Y:S02]  /*1cbe0*/  ISETP.GE.AND P5, PT, R4, R229, PT ;  /* 0x000000e50400720c */ /* 0x000fe40003fa6270 */
[----:B------:R-:W-:Y:S02]  /*1cbf0*/  FSEL R54, R54, -INF , !P6 ;  /* 0xff80000036367808 */ /* 0x000fe40007000000 */
[C---:B------:R-:W-:Y:S02]  /*1cc00*/  ISETP.GE.AND P3, PT, R4.reuse, R230, PT ;  /* 0x000000e60400720c */ /* 0x040fe40003f66270 */
[C---:B------:R-:W-:Y:S02]  /*1cc10*/  ISETP.GE.AND P6, PT, R4.reuse, R226, PT ;  /* 0x000000e20400720c */ /* 0x040fe40003fc6270 */
[----:B------:R-:W-:Y:S01]  /*1cc20*/  ISETP.GE.AND P4, PT, R4, R228, PT ;  /* 0x000000e40400720c */ /* 0x000fe20003f86270 */
[----:B------:R-:W-:Y:S01]  /*1cc30*/  VIADD R4, R141, 0xffffff09 ;  /* 0xffffff098d047836 */ /* 0x000fe20000000000 */
[----:B------:R-:W-:-:S02]  /*1cc40*/  FSEL R58, R58, -INF , P5 ;  /* 0xff8000003a3a7808 */ /* 0x000fc40002800000 */
[----:B------:R-:W-:Y:S02]  /*1cc50*/  FSEL R53, R247, -INF , P3 ;  /* 0xff800000f7357808 */ /* 0x000fe40001800000 */
[----:B------:R-:W-:Y:S02]  /*1cc60*/  ISETP.GE.AND P3, PT, R4, R230, PT ;  /* 0x000000e60400720c */ /* 0x000fe40003f66270 */
[----:B------:R-:W-:Y:S02]  /*1cc70*/  FSEL R58, R58, -INF , !P4 ;  /* 0xff8000003a3a7808 */ /* 0x000fe40006000000 */
[C---:B------:R-:W-:Y:S02]  /*1cc80*/  ISETP.GE.AND P4, PT, R4.reuse, R229, PT ;  /* 0x000000e50400720c */ /* 0x040fe40003f86270 */
        /* <DEDUP_REMOVED lines=8> */
[----:B------:R-:W-:-:S02]  /*1cd10*/  FSEL R57, R57, -INF , !P5 ;  /* 0xff80000039397808 */ /* 0x000fc40006800000 */
[C---:B------:R-:W-:Y:S02]  /*1cd20*/  ISETP.GE.AND P6, PT, R4.reuse, R226, PT ;  /* 0x000000e20400720c */ /* 0x040fe40003fc6270 */
[----:B------:R-:W-:Y:S02]  /*1cd30*/  IABS R247, R252 ;  /* 0x000000fc00f77213 */ /* 0x000fe40000000000 */
[C---:B------:R-:W-:Y:S02]  /*1cd40*/  ISETP.GE.AND P4, PT, R4.reuse, R228, PT ;  /* 0x000000e40400720c */ /* 0x040fe40003f86270 */
[----:B------:R-:W-:Y:S01]  /*1cd50*/  ISETP.GE.AND P5, PT, R4, R229, PT ;  /* 0x000000e50400720c */ /* 0x000fe20003fa6270 */
[----:B------:R-:W-:Y:S01]  /*1cd60*/  VIADD R4, R141, 0xffffff11 ;  /* 0xffffff118d047836 */ /* 0x000fe20000000000 */
[----:B------:R-:W-:Y:S02]  /*1cd70*/  FSEL R248, R244, -INF , P3 ;  /* 0xff800000f4f87808 */ /* 0x000fe40001800000 */
[----:B------:R-:W-:-:S02]  /*1cd80*/  I2FP.F32.S32 R244, R247 ;  /* 0x000000f700f47245 */ /* 0x000fc40000201400 */
[----:B------:R-:W-:Y:S02]  /*1cd90*/  FSEL R247, R251, -INF , P5 ;  /* 0xff800000fbf77808 */ /* 0x000fe40002800000 */
[C---:B------:R-:W-:Y:S01]  /*1cda0*/  ISETP.GE.AND P3, PT, R4.reuse, R230, PT ;  /* 0x000000e60400720c */ /* 0x040fe20003f66270 */
[----:B------:R-:W-:Y:S01]  /*1cdb0*/  FFMA.FTZ R55, -R221, R244, R55 ;  /* 0x000000f4dd377223 */ /* 0x000fe20000010137 */
[----:B------:R-:W-:Y:S02]  /*1cdc0*/  IABS R250, R250 ;  /* 0x000000fa00fa7213 */ /* 0x000fe40000000000 */
[----:B------:R-:W-:Y:S02]  /*1cdd0*/  FSEL R247, R247, -INF , !P4 ;  /* 0xff800000f7f77808 */ /* 0x000fe40006000000 */
[----:B------:R-:W-:Y:S02]  /*1cde0*/  IABS R249, R249 ;  /* 0x000000f900f97213 */ /* 0x000fe40000000000 */
[----:B------:R-:W-:Y:S01]  /*1cdf0*/  ISETP.GE.AND P4, PT, R4, R229, PT ;  /* 0x000000e50400720c */ /* 0x000fe20003f86270 */
[----:B------:R-:W-:Y:S01]  /*1ce00*/  STL [R1+0x4], R247 ;  /* 0x000004f701007387 */ /* 0x000fe20000100800 */
[----:B------:R-:W-:Y:S01]  /*1ce10*/  FSEL R244, R241, -INF , P3 ;  /* 0xff800000f1f47808 */ /* 0x000fe20001800000 */
[----:B------:R-:W-:Y:S01]  /*1ce20*/  IMAD.MOV.U32 R241, RZ, RZ, R250 ;  /* 0x000000fffff17224 */ /* 0x000fe200078e00fa */
[----:B------:R-:W-:-:S02]  /*1ce30*/  FSEL R251, R248, -INF , !P6 ;  /* 0xff800000f8fb7808 */ /* 0x000fc40007000000 */
[C---:B------:R-:W-:Y:S02]  /*1ce40*/  ISETP.GE.AND P6, PT, R4.reuse, R226, PT ;  /* 0x000000e20400720c */ /* 0x040fe40003fc6270 */
[----:B------:R-:W-:Y:S01]  /*1ce50*/  ISETP.GE.AND P5, PT, R4, R228, PT ;  /* 0x000000e40400720c */ /* 0x000fe20003fa6270 */
[----:B------:R-:W-:Y:S01]  /*1ce60*/  VIADD R4, R141, 0xffffff18 ;  /* 0xffffff188d047836 */ /* 0x000fe20000000000 */
[----:B------:R-:W-:Y:S02]  /*1ce70*/  I2FP.F32.S32 R249, R249 ;  /* 0x000000f900f97245 */ /* 0x000fe40000201400 */
[----:B------:R-:W-:Y:S02]  /*1ce80*/  FSEL R55, R55, -INF , P4 ;  /* 0xff80000037377808 */ /* 0x000fe40002000000 */
[----:B------:R-:W-:Y:S01]  /*1ce90*/  I2FP.F32.S32 R241, R241 ;  /* 0x000000f100f17245 */ /* 0x000fe20000201400 */
[----:B------:R-:W-:Y:S01]  /*1cea0*/  FFMA.FTZ R50, -R221, R249, R50 ;  /* 0x000000f9dd327223 */ /* 0x000fe20000010132 */
[----:B------:R-:W-:-:S02]  /*1ceb0*/  FSEL R55, R55, -INF , !P5 ;  /* 0xff80000037377808 */ /* 0x000fc40006800000 */
[----:B------:R-:W-:Y:S01]  /*1cec0*/  IABS R246, R246 ;  /* 0x000000f600f67213 */ /* 0x000fe20000000000 */
[----:B------:R-:W-:Y:S01]  /*1ced0*/  FFMA.FTZ R48, -R221, R241, R48 ;  /* 0x000000f1dd307223 */ /* 0x000fe20000010130 */
[----:B------:R-:W-:Y:S01]  /*1cee0*/  IABS R245, R245 ;  /* 0x000000f500f57213 */ /* 0x000fe20000000000 */
[----:B------:R1:W-:Y:S01]  /*1cef0*/  STL [R1], R55 ;  /* 0x0000003701007387 */ /* 0x0003e20000100800 */
[----:B------:R-:W-:Y:S02]  /*1cf00*/  ISETP.GE.AND P5, PT, R4, R229, PT ;  /* 0x000000e50400720c */ /* 0x000fe40003fa6270 */
[----:B------:R-:W-:Y:S02]  /*1cf10*/  FSEL R250, R244, -INF , !P6 ;  /* 0xff800000f4fa7808 */ /* 0x000fe40007000000 */
[C---:B------:R-:W-:Y:S02]  /*1cf20*/  ISETP.GE.AND P3, PT, R4.reuse, R230, PT ;  /* 0x000000e60400720c */ /* 0x040fe40003f66270 */
[----:B------:R-:W-:-:S02]  /*1cf30*/  ISETP.GE.AND P6, PT, R4, R226, PT ;  /* 0x000000e20400720c */ /* 0x000fc40003fc6270 */
[----:B------:R-:W-:Y:S01]  /*1cf40*/  ISETP.GE.AND P4, PT, R4, R228, PT ;  /* 0x000000e40400720c */ /* 0x000fe20003f86270 */
[----:B------:R-:W-:Y:S01]  /*1cf50*/  VIADD R4, R141, 0xffffff19 ;  /* 0xffffff198d047836 */ /* 0x000fe20000000000 */
[----:B------:R-:W-:Y:S02]  /*1cf60*/  I2FP.F32.S32 R246, R246 ;  /* 0x000000f600f67245 */ /* 0x000fe40000201400 */
[----:B------:R-:W-:Y:S02]  /*1cf70*/  I2FP.F32.S32 R245, R245 ;  /* 0x000000f500f57245 */ /* 0x000fe40000201400 */
[----:B------:R-:W-:Y:S01]  /*1cf80*/  FSEL R50, R50, -INF , P5 ;  /* 0xff80000032327808 */ /* 0x000fe20002800000 */
[C---:B------:R-:W-:Y:S01]  /*1cf90*/  FFMA.FTZ R49, -R221.reuse, R246, R49 ;  /* 0x000000f6dd317223 */ /* 0x040fe20000010131 */
[----:B------:R-:W-:Y:S01]  /*1cfa0*/  FSEL R48, R48, -INF , P3 ;  /* 0xff80000030307808 */ /* 0x000fe20001800000 */
[----:B------:R-:W-:Y:S01]  /*1cfb0*/  FFMA.FTZ R51, -R221, R245, R51 ;  /* 0x000000f5dd337223 */ /* 0x000fe20000010133 */
[----:B------:R-:W-:-:S02]  /*1cfc0*/  ISETP.GE.AND P3, PT, R4, R230, PT ;  /* 0x000000e60400720c */ /* 0x000fc40003f66270 */
[----:B------:R-:W-:Y:S02]  /*1cfd0*/  IABS R243, R243 ;  /* 0x000000f300f37213 */ /* 0x000fe40000000000 */
[----:B------:R-:W-:Y:S02]  /*1cfe0*/  FSEL R248, R48, -INF , !P6 ;  /* 0xff80000030f87808 */ /* 0x000fe40007000000 */
[----:B-1----:R-:W-:Y:S02]  /*1cff0*/  FSEL R55, R50, -INF , !P4 ;  /* 0xff80000032377808 */ /* 0x002fe40006000000 */
[C---:B------:R-:W-:Y:S02]  /*1d000*/  ISETP.GE.AND P4, PT, R4.reuse, R229, PT ;  /* 0x000000e50400720c */ /* 0x040fe40003f86270 */
[C---:B------:R-:W-:Y:S02]  /*1d010*/  ISETP.GE.AND P6, PT, R4.reuse, R226, PT ;  /* 0x000000e20400720c */ /* 0x040fe40003fc6270 */
[----:B------:R-:W-:Y:S01]  /*1d020*/  ISETP.GE.AND P5, PT, R4, R228, PT ;  /* 0x000000e40400720c */ /* 0x000fe20003fa6270 */
[----:B------:R-:W-:Y:S01]  /*1d030*/  VIADD R4, R141, 0xffffff20 ;  /* 0xffffff208d047836 */ /* 0x000fe20000000000 */
[----:B------:R-:W-:-:S02]  /*1d040*/  FSEL R49, R49, -INF , P3 ;  /* 0xff80000031317808 */ /* 0x000fc40001800000 */
[----:B------:R-:W-:Y:S02]  /*1d050*/  FSEL R51, R51, -INF , P4 ;  /* 0xff80000033337808 */ /* 0x000fe40002000000 */
[----:B------:R-:W-:Y:S02]  /*1d060*/  I2FP.F32.S32 R243, R243 ;  /* 0x000000f300f37245 */ /* 0x000fe40000201400 */
[----:B------:R-:W-:Y:S02]  /*1d070*/  IABS R240, R240 ;  /* 0x000000f000f07213 */ /* 0x000fe40000000000 */
[----:B------:R-:W-:Y:S01]  /*1d080*/  IABS R242, R242 ;  /* 0x000000f200f27213 */ /* 0x000fe20000000000 */
[----:B------:R-:W-:Y:S01]  /*1d090*/  FFMA.FTZ R40, -R221, R243, R40 ;  /* 0x000000f3dd287223 */ /* 0x000fe20000010128 */
[----:B------:R-:W-:Y:S02]  /*1d0a0*/  FSEL R249, R49, -INF , !P6 ;  /* 0xff80000031f97808 */ /* 0x000fe40007000000 */
[----:B------:R-:W-:-:S02]  /*1d0b0*/  FSEL R252, R51, -INF , !P5 ;  /* 0xff80000033fc7808 */ /* 0x000fc40006800000 */
[C---:B------:R-:W-:Y:S02]  /*1d0c0*/  ISETP.GE.AND P3, PT, R4.reuse, R230, PT ;  /* 0x000000e60400720c */ /* 0x040fe40003f66270 */
[C---:B------:R-:W-:Y:S02]  /*1d0d0*/  ISETP.GE.AND P6, PT, R4.reuse, R226, PT ;  /* 0x000000e20400720c */ /* 0x040fe40003fc6270 */
[C---:B------:R-:W-:Y:S02]  /*1d0e0*/  ISETP.GE.AND P4, PT, R4.reuse, R228, PT ;  /* 0x000000e40400720c */ /* 0x040fe40003f86270 */
[----:B------:R-:W-:Y:S01]  /*1d0f0*/  ISETP.GE.AND P5, PT, R4, R229, PT ;  /* 0x000000e50400720c */ /* 0x000fe20003fa6270 */
[----:B------:R-:W-:Y:S01]  /*1d100*/  VIADD R4, R141, 0xffffff21 ;  /* 0xffffff218d047836 */ /* 0x000fe20000000000 */
[----:B------:R-:W-:Y:S02]  /*1d110*/  I2FP.F32.S32 R240, R240 ;  /* 0x000000f000f07245 */ /* 0x000fe40000201400 */
[----:B------:R-:W-:-:S02]  /*1d120*/  I2FP.F32.S32 R242, R242 ;  /* 0x000000f200f27245 */ /* 0x000fc40000201400 */
[----:B------:R-:W-:Y:S01]  /*1d130*/  FSEL R40, R40, -INF , P3 ;  /* 0xff80000028287808 */ /* 0x000fe20001800000 */
[C---:B------:R-:W-:Y:S01]  /*1d140*/  FFMA.FTZ R41, -R221.reuse, R240, R41 ;  /* 0x000000f0dd297223 */ /* 0x040fe20000010129 */
[----:B------:R-:W-:Y:S01]  /*1d150*/  ISETP.GE.AND P3, PT, R4, R230, PT ;  /* 0x000000e60400720c */ /* 0x000fe20003f66270 */
[----:B------:R-:W-:Y:S01]  /*1d160*/  FFMA.FTZ R42, -R221, R242, R42 ;  /* 0x000000f2dd2a7223 */ /* 0x000fe2000001012a */
[----:B------:R-:W-:Y:S02]  /*1d170*/  IABS R164, R164 ;  /* 0x000000a400a47213 */ /* 0x000fe40000000000 */
[----:B------:R-:W-:Y:S02]  /*1d180*/  FSEL R244, R40, -INF , !P6 ;  /* 0xff80000028f47808 */ /* 0x000fe40007000000 */
[----:B------:R-:W-:Y:S02]  /*1d190*/  ISETP.GE.AND P6, PT, R4, R226, PT ;  /* 0x000000e20400720c */ /* 0x000fe40003fc6270 */
[----:B------:R-:W-:-:S02]  /*1d1a0*/  FSEL R41, R41, -INF , P3 ;  /* 0xff80000029297808 */ /* 0x000fc40001800000 */
[----:B------:R-:W-:Y:S02]  /*1d1b0*/  IABS R165, R165 ;  /* 0x000000a500a57213 */ /* 0x000fe40000000000 */
[----:B------:R-:W-:Y:S02]  /*1d1c0*/  I2FP.F32.S32 R40, R164 ;  /* 0x000000a400287245 */ /* 0x000fe40000201400 */
[----:B------:R-:W-:Y:S02]  /*1d1d0*/  FSEL R42, R42, -INF , P5 ;  /* 0xff8000002a2a7808 */ /* 0x000fe40002800000 */
[----:B------:R-:W-:Y:S01]  /*1d1e0*/  FSEL R245, R41, -INF , !P6 ;  /* 0xff80000029f57808 */ /* 0x000fe20007000000 */
[----:B------:R-:W-:Y:S01]  /*1d1f0*/  IMAD.MOV.U32 R41, RZ, RZ, R165 ;  /* 0x000000ffff297224 */ /* 0x000fe200078e00a5 */
[----:B------:R-:W-:Y:S01]  /*1d200*/  FSEL R164, R42, -INF , !P4 ;  /* 0xff8000002aa47808 */ /* 0x000fe20006000000 */
[----:B------:R-:W-:Y:S01]  /*1d210*/  FFMA.FTZ R40, -R221, R40, R43 ;  /* 0x00000028dd287223 */ /* 0x000fe2000001012b */
[----:B------:R-:W-:-:S02]  /*1d220*/  ISETP.GE.AND P4, PT, R4, R229, PT ;  /* 0x000000e50400720c */ /* 0x000fc40003f86270 */
[----:B------:R-:W-:Y:S02]  /*1d230*/  IABS R238, R238 ;  /* 0x000000ee00ee7213 */ /* 0x000fe40000000000 */
[----:B------:R-:W-:Y:S01]  /*1d240*/  ISETP.GE.AND P5, PT, R4, R228, PT ;  /* 0x000000e40400720c */ /* 0x000fe20003fa6270 */
[----:B------:R-:W-:Y:S01]  /*1d250*/  VIADD R4, R141, 0xffffff28 ;  /* 0xffffff288d047836 */ /* 0x000fe20000000000 */
[----:B------:R-:W-:Y:S02]  /*1d260*/  I2FP.F32.S32 R41, R41 ;  /* 0x0000002900297245 */ /* 0x000fe40000201400 */
[----:B------:R-:W-:Y:S02]  /*1d270*/  FSEL R40, R40, -INF , P4 ;  /* 0xff80000028287808 */ /* 0x000fe40002000000 */
[----:B------:R-:W-:Y:S01]  /*1d280*/  I2FP.F32.S32 R238, R238 ;  /* 0x000000ee00ee7245 */ /* 0x000fe20000201400 */
[----:B------:R-:W-:Y:S01]  /*1d290*/  FFMA.FTZ R36, -R221, R41, R36 ;  /* 0x00000029dd247223 */ /* 0x000fe20000010124 */
[----:B------:R-:W-:-:S02]  /*1d2a0*/  ISETP.GE.AND P3, PT, R4, R230, PT ;  /* 0x000000e60400720c */ /* 0x000fc40003f66270 */
[----:B------:R-:W-:Y:S01]  /*1d2b0*/  FSEL R165, R40, -INF , !P5 ;  /* 0xff80000028a57808 */ /* 0x000fe20006800000 */
[----:B------:R-:W-:Y:S01]  /*1d2c0*/  FFMA.FTZ R38, -R221, R238, R38 ;  /* 0x000000eedd267223 */ /* 0x000fe20000010126 */
[----:B------:R-:W-:Y:S02]  /*1d2d0*/  IABS R40, R233 ;  /* 0x000000e900287213 */ /* 0x000fe40000000000 */
[----:B------:R-:W-:Y:S02]  /*1d2e0*/  ISETP.GE.AND P5, PT, R4, R229, PT ;  /* 0x000000e50400720c */ /* 0x000fe40003fa6270 */
[----:B------:R-:W-:Y:S02]  /*1d2f0*/  IABS R239, R239 ;  /* 0x000000ef00ef7213 */ /* 0x000fe40000000000 */
[----:B------:R-:W-:Y:S02]  /*1d300*/  FSEL R246, R36, -INF , P3 ;  /* 0xff80000024f67808 */ /* 0x000fe40001800000 */
[----:B------:R-:W-:-:S02]  /*1d310*/  ISETP.GE.AND P6, PT, R4, R226, PT ;  /* 0x000000e20400720c */ /* 0x000fc40003fc6270 */
[----:B------:R-:W-:Y:S01]  /*1d320*/  ISETP.GE.AND P4, PT, R4, R228, PT ;  /* 0x000000e40400720c */ /* 0x000fe20003f86270 */
[----:B------:R-:W-:Y:S01]  /*1d330*/  VIADD R4, R141, 0xffffff29 ;  /* 0xffffff298d047836 */ /* 0x000fe20000000000 */
[----:B------:R-:W-:Y:S02]  /*1d340*/  I2FP.F32.S32 R36, R40 ;  /* 0x0000002800247245 */ /* 0x000fe40000201400 */
[----:B------:R-:W-:Y:S02]  /*1d350*/  FSEL R38, R38, -INF , P5 ;  /* 0xff80000026267808 */ /* 0x000fe40002800000 */
[----:B------:R-:W-:Y:S01]  /*1d360*/  I2FP.F32.S32 R239, R239 ;  /* 0x000000ef00ef7245 */ /* 0x000fe20000201400 */
[C---:B------:R-:W-:Y:S01]  /*1d370*/  FFMA.FTZ R36, -R221.reuse, R36, R39 ;  /* 0x00000024dd247223 */ /* 0x040fe20000010127 */
[----:B------:R-:W-:Y:S02]  /*1d380*/  FSEL R247, R38, -INF , !P4 ;  /* 0xff80000026f77808 */ /* 0x000fe40006000000 */
[----:B------:R-:W-:Y:S01]  /*1d390*/  IABS R231, R231 ;  /* 0x000000e700e77213 */ /* 0x000fe20000000000 */
[----:B------:R-:W-:Y:S01]  /*1d3a0*/  FFMA.FTZ R37, -R221, R239, R37 ;  /* 0x000000efdd257223 */ /* 0x000fe20000010125 */
[----:B------:R-:W-:-:S02]  /*1d3b0*/  IABS R6, R6 ;  /* 0x0000000600067213 */ /* 0x000fc40000000000 */
[----:B------:R-:W-:Y:S02]  /*1d3c0*/  ISETP.GE.AND P4, PT, R4, R229, PT ;  /* 0x000000e50400720c */ /* 0x000fe40003f86270 */
[----:B------:R-:W-:Y:S02]  /*1d3d0*/  FSEL R246, R246, -INF , !P6 ;  /* 0xff800000f6f67808 */ /* 0x000fe40007000000 */
[C---:B------:R-:W-:Y:S02]  /*1d3e0*/  ISETP.GE.AND P3, PT, R4.reuse, R230, PT ;  /* 0x000000e60400720c */ /* 0x040fe40003f66270 */
[C---:B------:R-:W-:Y:S02]  /*1d3f0*/  ISETP.GE.AND P6, PT, R4.reuse, R226, PT ;  /* 0x000000e20400720c */ /* 0x040fe40003fc6270 */
[----:B------:R-:W-:Y:S01]  /*1d400*/  ISETP.GE.AND P5, PT, R4, R228, PT ;  /* 0x000000e40400720c */ /* 0x000fe20003fa6270 */
[----:B------:R-:W-:Y:S01]  /*1d410*/  VIADD R4, R141, 0xffffff30 ;  /* 0xffffff308d047836 */ /* 0x000fe20000000000 */
[----:B------:R-:W-:-:S02]  /*1d420*/  I2FP.F32.S32 R231, R231 ;  /* 0x000000e700e77245 */ /* 0x000fc40000201400 */
[----:B------:R-:W-:Y:S02]  /*1d430*/  I2FP.F32.S32 R6, R6 ;  /* 0x0000000600067245 */ /* 0x000fe40000201400 */
[----:B------:R-:W-:Y:S01]  /*1d440*/  FSEL R242, R36, -INF , P4 ;  /* 0xff80000024f27808 */ /* 0x000fe20002000000 */
[----:B------:R-:W-:Y:S01]  /*1d450*/  FFMA.FTZ R32, -R221, R231, R32 ;  /* 0x000000e7dd207223 */ /* 0x000fe20000010120 */
[----:B------:R-:W-:Y:S01]  /*1d460*/  FSEL R37, R37, -INF , P3 ;  /* 0xff80000025257808 */ /* 0x000fe20001800000 */
[----:B------:R-:W-:Y:S01]  /*1d470*/  FFMA.FTZ R6, -R221, R6, R34 ;  /* 0x00000006dd067223 */ /* 0x000fe20000010122 */
[----:B------:R-:W-:Y:S02]  /*1d480*/  FSEL R242, R242, -INF , !P5 ;  /* 0xff800000f2f27808 */ /* 0x000fe40006800000 */
[C---:B------:R-:W-:Y:S02]  /*1d490*/  ISETP.GE.AND P3, PT, R4.reuse, R230, PT ;  /* 0x000000e60400720c */ /* 0x040fe40003f66270 */
[----:B------:R-:W-:-:S02]  /*1d4a0*/  ISETP.GE.AND P5, PT, R4, R229, PT ;  /* 0x000000e50400720c */ /* 0x000fc40003fa6270 */
[----:B------:R-:W-:Y:S02]  /*1d4b0*/  IABS R7, R7 ;  /* 0x0000000700077213 */ /* 0x000fe40000000000 */
[----:B------:R-:W-:Y:S02]  /*1d4c0*/  IABS R5, R5 ;  /* 0x0000000500057213 */ /* 0x000fe40000000000 */
[----:B------:R-:W-:Y:S02]  /*1d4d0*/  FSEL R243, R37, -INF , !P6 ;  /* 0xff80000025f37808 */ /* 0x000fe40007000000 */
[C---:B------:R-:W-:Y:S02]  /*1d4e0*/  ISETP.GE.AND P6, PT, R4.reuse, R226, PT ;  /* 0x000000e20400720c */ /* 0x040fe40003fc6270 */
[----:B------:R-:W-:Y:S01]  /*1d4f0*/  ISETP.GE.AND P4, PT, R4, R228, PT ;  /* 0x000000e40400720c */ /* 0x000fe20003f86270 */
[----:B------:R-:W-:Y:S01]  /*1d500*/  VIADD R4, R141, 0xffffff31 ;  /* 0xffffff318d047836 */ /* 0x000fe20000000000 */
[----:B------:R-:W-:-:S02]  /*1d510*/  I2FP.F32.S32 R7, R7 ;  /* 0x0000000700077245 */ /* 0x000fc40000201400 */
[----:B------:R-:W-:Y:S02]  /*1d520*/  FSEL R32, R32, -INF , P3 ;  /* 0xff80000020207808 */ /* 0x000fe40001800000 */
[----:B------:R-:W-:Y:S01]  /*1d530*/  FSEL R239, R6, -INF , P5 ;  /* 0xff80000006ef7808 */ /* 0x000fe20002800000 */
[----:B------:R-:W-:Y:S01]  /*1d540*/  FFMA.FTZ R33, -R221, R7, R33 ;  /* 0x00000007dd217223 */ /* 0x000fe20000010121 */
[----:B------:R-:W-:Y:S02]  /*1d550*/  I2FP.F32.S32 R5, R5 ;  /* 0x0000000500057245 */ /* 0x000fe40000201400 */
[----:B------:R-:W-:Y:S01]  /*1d560*/  FSEL R233, R32, -INF , !P6 ;  /* 0xff80000020e97808 */ /* 0x000fe20007000000 */
[----:B------:R-:W-:Y:S01]  /*1d570*/  VIADD R32, R141, 0xffffff38 ;  /* 0xffffff388d207836 */ /* 0x000fe20000000000 */
[----:B------:R-:W-:Y:S01]  /*1d580*/  FSEL R239, R239, -INF , !P4 ;  /* 0xff800000efef7808 */ /* 0x000fe20006000000 */
[----:B------:R-:W-:Y:S01]  /*1d590*/  FFMA.FTZ R35, -R221, R5, R35 ;  /* 0x00000005dd237223 */ /* 0x000fe20000010123 */
[----:B------:R-:W-:-:S02]  /*1d5a0*/  ISETP.GE.AND P3, PT, R4, R230, PT ;  /* 0x000000e60400720c */ /* 0x000fc40003f66270 */
[C---:B------:R-:W-:Y:S02]  /*1d5b0*/  ISETP.GE.AND P6, PT, R4.reuse, R226, PT ;  /* 0x000000e20400720c */ /* 0x040fe40003fc6270 */
[C---:B------:R-:W-:Y:S02]  /*1d5c0*/  ISETP.GE.AND P5, PT, R4.reuse, R228, PT ;  /* 0x000000e40400720c */ /* 0x040fe40003fa6270 */
[----:B------:R-:W-:Y:S02]  /*1d5d0*/  ISETP.GE.AND P4, PT, R4, R229, PT ;  /* 0x000000e50400720c */ /* 0x000fe40003f86270 */
[----:B------:R-:W1:Y:S01]  /*1d5e0*/  LDSM.16.M88.4 R4, [R0+0xa000] ;  /* 0x00a000000004783b */ /* 0x000e620000000200 */
[----:B------:R-:W-:Y:S02]  /*1d5f0*/  FSEL R33, R33, -INF , P3 ;  /* 0xff80000021217808 */ /* 0x000fe40001800000 */
[----:B------:R-:W-:Y:S02]  /*1d600*/  FSEL R35, R35, -INF , P4 ;  /* 0xff80000023237808 */ /* 0x000fe40002000000 */
[----:B------:R-:W-:-:S02]  /*1d610*/  FSEL R231, R33, -INF , !P6 ;  /* 0xff80000021e77808 */ /* 0x000fc40007000000 */
[----:B------:R-:W-:Y:S02]  /*1d620*/  FSEL R240, R35, -INF , !P5 ;  /* 0xff80000023f07808 */ /* 0x000fe40006800000 */
[C---:B------:R-:W-:Y:S02]  /*1d630*/  ISETP.GE.AND P3, PT, R32.reuse, R230, PT ;  /* 0x000000e62000720c */ /* 0x040fe40003f66270 */
[C---:B------:R-:W-:Y:S02]  /*1d640*/  ISETP.GE.AND P6, PT, R32.reuse, R226, PT ;  /* 0x000000e22000720c */ /* 0x040fe40003fc6270 */
[C---:B------:R-:W-:Y:S02]  /*1d650*/  ISETP.GE.AND P4, PT, R32.reuse, R228, PT ;  /* 0x000000e42000720c */ /* 0x040fe40003f86270 */
[----:B------:R-:W-:Y:S02]  /*1d660*/  ISETP.GE.AND P5, PT, R32, R229, PT ;  /* 0x000000e52000720c */ /* 0x000fe40003fa6270 */
[----:B------:R-:W-:-:S02]  /*1d670*/  IABS R34, R234 ;  /* 0x000000ea00227213 */ /* 0x000fc40000000000 */
[----:B------:R-:W-:Y:S02]  /*1d680*/  IABS R32, R195 ;  /* 0x000000c300207213 */ /* 0x000fe40000000000 */
[----:B------:R-:W-:Y:S02]  /*1d690*/  IABS R33, R232 ;  /* 0x000000e800217213 */ /* 0x000fe40000000000 */
[----:B------:R-:W-:Y:S02]  /*1d6a0*/  I2FP.F32.S32 R36, R34 ;  /* 0x0000002200247245 */ /* 0x000fe40000201400 */
[----:B------:R-:W-:Y:S02]  /*1d6b0*/  I2FP.F32.S32 R37, R32 ;  /* 0x0000002000257245 */ /* 0x000fe40000201400 */
[----:B------:R-:W-:Y:S01]  /*1d6c0*/  I2FP.F32.S32 R38, R33 ;  /* 0x0000002100267245 */ /* 0x000fe20000201400 */
[C---:B------:R-:W-:Y:S01]  /*1d6d0*/  FFMA.FTZ R28, -R221.reuse, R36, R28 ;  /* 0x00000024dd1c7223 */ /* 0x040fe2000001011c */
[----:B------:R-:W2:Y:S01]  /*1d6e0*/  LDSM.16.M88.4 R32, [R2+0xa800] ;  /* 0x00a800000220783b */ /* 0x000ea20000000200 */
[----:B------:R-:W-:Y:S01]  /*1d6f0*/  FFMA.FTZ R37, -R221, R37, R30 ;  /* 0x00000025dd257223 */ /* 0x000fe2000001011e */
[----:B------:R-:W-:Y:S01]  /*1d700*/  VIADD R36, R141, 0xffffff39 ;  /* 0xffffff398d247836 */ /* 0x000fe20000000000 */
[----:B------:R-:W-:Y:S01]  /*1d710*/  IABS R30, R194 ;  /* 0x000000c2001e7213 */ /* 0x000fe20000000000 */
[----:B------:R-:W-:Y:S01]  /*1d720*/  FFMA.FTZ R29, -R221, R38, R29 ;  /* 0x00000026dd1d7223 */ /* 0x000fe2000001011d */
[----:B------:R-:W-:-:S02]  /*1d730*/  FSEL R28, R28, -INF , P3 ;  /* 0xff8000001c1c7808 */ /* 0x000fc40001800000 */
[----:B------:R-:W-:Y:S02]  /*1d740*/  I2FP.F32.S32 R30, R30 ;  /* 0x0000001e001e7245 */ /* 0x000fe40000201400 */
[C---:B------:R-:W-:Y:S01]  /*1d750*/  ISETP.GE.AND P3, PT, R36.reuse, R230, PT ;  /* 0x000000e62400720c */ /* 0x040fe20003f66270 */
[C---:B-1----:R-:W-:Y:S01]  /*1d760*/  HMMA.16816.F32 R24, R12.reuse, R4, R24 ;  /* 0x000000040c18723c */ /* 0x042fe20000001818 */
[----:B------:R-:W-:Y:S01]  /*1d770*/  FSEL R241, R37, -INF , P5 ;  /* 0xff80000025f17808 */ /* 0x000fe20002800000 */
[----:B------:R-:W-:Y:S01]  /*1d780*/  FFMA.FTZ R30, -R221, R30, R31 ;  /* 0x0000001edd1e7223 */ /* 0x000fe2000001011f */
[----:B------:R-:W-:Y:S02]  /*1d790*/  FSEL R238, R29, -INF , P3 ;  /* 0xff8000001dee7808 */ /* 0x000fe40001800000 */
[----:B------:R-:W-:Y:S02]  /*1d7a0*/  FSEL R241, R241, -INF , !P4 ;  /* 0xff800000f1f17808 */ /* 0x000fe40006000000 */
[----:B------:R-:W-:Y:S01]  /*1d7b0*/  ISETP.GE.AND P4, PT, R36, R229, PT ;  /* 0x000000e52400720c */ /* 0x000fe20003f86270 */
[----:B------:R-:W-:Y:S01]  /*1d7c0*/  HMMA.16816.F32 R20, R12, R6, R20 ;  /* 0x000000060c14723c */ /* 0x000fe20000001814 */
[----:B------:R-:W-:-:S02]  /*1d7d0*/  IABS R29, R193 ;  /* 0x000000c1001d7213 */ /* 0x000fc40000000000 */
[----:B------:R-:W-:Y:S01]  /*1d7e0*/  FSEL R232, R28, -INF , !P6 ;  /* 0xff8000001ce87808 */ /* 0x000fe20007000000 */
[----:B------:R-:W-:Y:S01]  /*1d7f0*/  VIADD R28, R141, 0xffffff40 ;  /* 0xffffff408d1c7836 */ /* 0x000fe20000000000 */
[C---:B------:R-:W-:Y:S02]  /*1d800*/  ISETP.GE.AND P6, PT, R36.reuse, R226, PT ;  /* 0x000000e22400720c */ /* 0x040fe40003fc6270 */
[----:B------:R-:W-:Y:S02]  /*1d810*/  ISETP.GE.AND P5, PT, R36, R228, PT ;  /* 0x000000e42400720c */ /* 0x000fe40003fa6270 */
[----:B------:R-:W-:Y:S02]  /*1d820*/  FSEL R30, R30, -INF , P4 ;  /* 0xff8000001e1e7808 */ /* 0x000fe40002000000 */
[----:B------:R-:W-:Y:S02]  /*1d830*/  I2FP.F32.S32 R29, R29 ;  /* 0x0000001d001d7245 */ /* 0x000fe40000201400 */
[----:B------:R-:W-:-:S02]  /*1d840*/  FSEL R238, R238, -INF , !P6 ;  /* 0xff800000eeee7808 */ /* 0x000fc40007000000 */
[----:B------:R-:W-:Y:S01]  /*1d850*/  FSEL R234, R30, -INF , !P5 ;  /* 0xff8000001eea7808 */ /* 0x000fe20006800000 */
[----:B------:R-:W-:Y:S01]  /*1d860*/  FFMA.FTZ R24, -R221, R29, R24 ;  /* 0x0000001ddd187223 */ /* 0x000fe20000010118 */
[C---:B------:R-:W-:Y:S02]  /*1d870*/  ISETP.GE.AND P3, PT, R28.reuse, R230, PT ;  /* 0x000000e61c00720c */ /* 0x040fe40003f66270 */
[C---:B------:R-:W-:Y:S02]  /*1d880*/  ISETP.GE.AND P6, PT, R28.reuse, R226, PT ;  /* 0x000000e21c00720c */ /* 0x040fe40003fc6270 */
[C---:B------:R-:W-:Y:S01]  /*1d890*/  ISETP.GE.AND P4, PT, R28.reuse, R228, PT ;  /* 0x000000e41c00720c */ /* 0x040fe20003f86270 */
[----:B--2---:R-:W-:Y:S01]  /*1d8a0*/  HMMA.16816.F32 R16, R144, R32, R16 ;  /* 0x000000209010723c */ /* 0x004fe20000001810 */
[----:B------:R-:W-:Y:S02]  /*1d8b0*/  ISETP.GE.AND P5, PT, R28, R229, PT ;  /* 0x000000e51c00720c */ /* 0x000fe40003fa6270 */
[----:B------:R-:W1:Y:S01]  /*1d8c0*/  LDSM.16.M88.4 R28, [R0+0xa800] ;  /* 0x00a80000001c783b */ /* 0x000e620000000200 */
[----:B------:R-:W-:-:S02]  /*1d8d0*/  IABS R4, R191 ;  /* 0x000000bf00047213 */ /* 0x000fc40000000000 */
[----:B------:R-:W-:Y:S02]  /*1d8e0*/  IABS R5, R192 ;  /* 0x000000c000057213 */ /* 0x000fe40000000000 */
[----:B------:R-:W-:Y:S01]  /*1d8f0*/  I2FP.F32.S32 R4, R4 ;  /* 0x0000000400047245 */ /* 0x000fe20000201400 */
[----:B------:R-:W-:Y:S01]  /*1d900*/  HMMA.16816.F32 R160, R144, R34, R160 ;  /* 0x0000002290a0723c */ /* 0x000fe200000018a0 */
[----:B------:R-:W-:Y:S02]  /*1d910*/  IABS R188, R188 ;  /* 0x000000bc00bc7213 */ /* 0x000fe40000000000 */
[----:B------:R-:W-:Y:S01]  /*1d920*/  I2FP.F32.S32 R5, R5 ;  /* 0x0000000500057245 */ /* 0x000fe20000201400 */
[C---:B------:R-:W-:Y:S01]  /*1d930*/  FFMA.FTZ R26, -R221.reuse, R4, R26 ;  /* 0x00000004dd1a7223 */ /* 0x040fe2000001011a */
[----:B------:R-:W-:Y:S01]  /*1d940*/  FSEL R24, R24, -INF , P3 ;  /* 0xff80000018187808 */ /* 0x000fe20001800000 */
[----:B------:R-:W-:Y:S01]  /*1d950*/  IMAD.MOV.U32 R4, RZ, RZ, R188 ;  /* 0x000000ffff047224 */ /* 0x000fe200078e00bc */
[----:B------:R-:W-:Y:S01]  /*1d960*/  IABS R182, R182 ;  /* 0x000000b600b67213 */ /* 0x000fe20000000000 */
[----:B------:R-:W-:Y:S01]  /*1d970*/  FFMA.FTZ R25, -R221, R5, R25 ;  /* 0x00000005dd197223 */ /* 0x000fe20000010119 */
[----:B------:R-:W-:Y:S01]  /*1d980*/  VIADD R5, R141, 0xffffff41 ;  /* 0xffffff418d057836 */ /* 0x000fe20000000000 */
[----:B------:R-:W-:-:S02]  /*1d990*/  FSEL R191, R26, -INF , P5 ;  /* 0xff8000001abf7808 */ /* 0x000fc40002800000 */
[----:B------:R-:W-:Y:S02]  /*1d9a0*/  I2FP.F32.S32 R4, R4 ;  /* 0x0000000400047245 */ /* 0x000fe40000201400 */
[----:B------:R-:W-:Y:S01]  /*1d9b0*/  FSEL R188, R24, -INF , !P6 ;  /* 0xff80000018bc7808 */ /* 0x000fe20007000000 */
[----:B------:R-:W-:Y:S01]  /*1d9c0*/  VIADD R24, R141, 0xffffff48 ;  /* 0xffffff488d187836 */ /* 0x000fe20000000000 */
[----:B------:R-:W-:Y:S01]  /*1d9d0*/  FSEL R191, R191, -INF , !P4 ;  /* 0xff800000bfbf7808 */ /* 0x000fe20006000000 */
[----:B------:R-:W-:Y:S01]  /*1d9e0*/  FFMA.FTZ R4, -R221, R4, R27 ;  /* 0x00000004dd047223 */ /* 0x000fe2000001011b */
[C---:B------:R-:W-:Y:S02]  /*1d9f0*/  ISETP.GE.AND P3, PT, R5.reuse, R230, PT ;  /* 0x000000e60500720c */ /* 0x040fe40003f66270 */
[C---:B------:R-:W-:Y:S02]  /*1da00*/  ISETP.GE.AND P6, PT, R5.reuse, R226, PT ;  /* 0x000000e20500720c */ /* 0x040fe40003fc6270 */
[----:B------:R-:W-:-:S02]  /*1da10*/  ISETP.GE.AND P5, PT, R5, R228, PT ;  /* 0x000000e40500720c */ /* 0x000fc40003fa6270 */
[----:B------:R-:W-:Y:S02]  /*1da20*/  ISETP.GE.AND P4, PT, R5, R229, PT ;  /* 0x000000e50500720c */ /* 0x000fe40003f86270 */
[----:B------:R-:W-:Y:S02]  /*1da30*/  IABS R5, R190 ;  /* 0x000000be00057213 */ /* 0x000fe40000000000 */
[----:B------:R-:W-:Y:S02]  /*1da40*/  IABS R26, R183 ;  /* 0x000000b7001a7213 */ /* 0x000fe40000000000 */
[----:B------:R-:W-:Y:S02]  /*1da50*/  FSEL R25, R25, -INF , P3 ;  /* 0xff80000019197808 */ /* 0x000fe40001800000 */
[----:B------:R-:W-:Y:S02]  /*1da60*/  I2FP.F32.S32 R27, R5 ;  /* 0x00000005001b7245 */ /* 0x000fe40000201400 */
[----:B------:R-:W-:Y:S01]  /*1da70*/  I2FP.F32.S32 R26, R26 ;  /* 0x0000001a001a7245 */ /* 0x000fe20000201400 */
[----:B-1----:R-:W-:Y:S01]  /*1da80*/  HMMA.16816.F32 R160, R12, R30, R160 ;  /* 0x0000001e0ca0723c */ /* 0x002fe200000018a0 */
[----:B------:R-:W-:Y:S01]  /*1da90*/  FSEL R192, R4, -INF , P4 ;  /* 0xff80000004c07808 */ /* 0x000fe20002000000 */
[----:B------:R-:W-:Y:S01]  /*1daa0*/  FFMA.FTZ R27, -R221, R27, R20 ;  /* 0x0000001bdd1b7223 */ /* 0x000fe20000010114 */
[----:B------:R-:W-:Y:S01]  /*1dab0*/  FSEL R190, R25, -INF , !P6 ;  /* 0xff80000019be7808 */ /* 0x000fe20007000000 */
[----:B------:R-:W-:Y:S01]  /*1dac0*/  FFMA.FTZ R26, -R221, R26, R22 ;  /* 0x0000001add1a7223 */ /* 0x000fe20000010116 */
[----:B------:R-:W-:Y:S01]  /*1dad0*/  IABS R25, R189 ;  /* 0x000000bd00197213 */ /* 0x000fe20000000000 */
[----:B------:R-:W1:Y:S01]  /*1dae0*/  LDSM.16.M88.4 R4, [R2+0xb000] ;  /* 0x00b000000204783b */ /* 0x000e620000000200 */
[----:B------:R-:W-:Y:S01]  /*1daf0*/  FSEL R192, R192, -INF , !P5 ;  /* 0xff800000c0c07808 */ /* 0x000fe20006800000 */
[----:B------:R-:W-:Y:S01]  /*1db00*/  VIADD R20, R141, 0xffffff49 ;  /* 0xffffff498d147836 */ /* 0x000fe20000000000 */
[----:B------:R-:W-:-:S02]  /*1db10*/  ISETP.GE.AND P3, PT, R24, R230, PT ;  /* 0x000000e61800720c */ /* 0x000fc40003f66270 */
[C---:B------:R-:W-:Y:S02]  /*1db20*/  ISETP.GE.AND P5, PT, R24.reuse, R229, PT ;  /* 0x000000e51800720c */ /* 0x040fe40003fa6270 */
[----:B------:R-:W-:Y:S02]  /*1db30*/  I2FP.F32.S32 R25, R25 ;  /* 0x0000001900197245 */ /* 0x000fe40000201400 */
[C---:B------:R-:W-:Y:S02]  /*1db40*/  ISETP.GE.AND P6, PT, R24.reuse, R226, PT ;  /* 0x000000e21800720c */ /* 0x040fe40003fc6270 */
[----:B------:R-:W-:Y:S01]  /*1db50*/  ISETP.GE.AND P4, PT, R24, R228, PT ;  /* 0x000000e41800720c */ /* 0x000fe20003f86270 */
[----:B------:R-:W-:Y:S01]  /*1db60*/  FFMA.FTZ R22, -R221, R25, R21 ;  /* 0x00000019dd167223 */ /* 0x000fe20000010115 */
[----:B------:R-:W-:Y:S01]  /*1db70*/  FSEL R27, R27, -INF , P3 ;  /* 0xff8000001b1b7808 */ /* 0x000fe20001800000 */
[----:B------:R-:W-:Y:S01]  /*1db80*/  IMAD.MOV.U32 R21, RZ, RZ, R182 ;  /* 0x000000ffff157224 */ /* 0x000fe200078e00b6 */
[----:B------:R-:W-:-:S02]  /*1db90*/  FSEL R26, R26, -INF , P5 ;  /* 0xff8000001a1a7808 */ /* 0x000fc40002800000 */
[----:B------:R-:W-:Y:S02]  /*1dba0*/  FSEL R194, R27, -INF , !P6 ;  /* 0xff8000001bc27808 */ /* 0x000fe40007000000 */
[----:B------:R-:W-:Y:S02]  /*1dbb0*/  FSEL R195, R26, -INF , !P4 ;  /* 0xff8000001ac37808 */ /* 0x000fe40006000000 */
[----:B------:R-:W-:Y:S01]  /*1dbc0*/  HMMA.16816.F32 R24, R12, R28, R16 ;  /* 0x0000001c0c18723c */ /* 0x000fe20000001810 */
[----:B------:R-:W-:Y:S02]  /*1dbd0*/  I2FP.F32.S32 R21, R21 ;  /* 0x0000001500157245 */ /* 0x000fe40000201400 */
[----:B------:R-:W-:Y:S02]  /*1dbe0*/  IABS R18, R181 ;  /* 0x000000b500127213 */ /* 0x000fe40000000000 */
[C---:B------:R-:W-:Y:S01]  /*1dbf0*/  ISETP.GE.AND P3, PT, R20.reuse, R230, PT ;  /* 0x000000e61400720c */ /* 0x040fe20003f66270 */
[----:B------:R-:W-:Y:S01]  /*1dc00*/  FFMA.FTZ R21, -R221, R21, R23 ;  /* 0x00000015dd157223 */ /* 0x000fe20000010117 */
[----:B------:R-:W-:-:S02]  /*1dc10*/  ISETP.GE.AND P6, PT, R20, R226, PT ;  /* 0x000000e21400720c */ /* 0x000fc40003fc6270 */
[C---:B------:R-:W-:Y:S02]  /*1dc20*/  ISETP.GE.AND P5, PT, R20.reuse, R228, PT ;  /* 0x000000e41400720c */ /* 0x040fe40003fa6270 */
[----:B------:R-:W-:Y:S01]  /*1dc30*/  ISETP.GE.AND P4, PT, R20, R229, PT ;  /* 0x000000e51400720c */ /* 0x000fe20003f86270 */
[----:B------:R-:W-:Y:S01]  /*1dc40*/  VIADD R20, R141, 0xffffff50 ;  /* 0xffffff508d147836 */ /* 0x000fe20000000000 */
[----:B------:R-:W-:Y:S02]  /*1dc50*/  I2FP.F32.S32 R18, R18 ;  /* 0x0000001200127245 */ /* 0x000fe40000201400 */
[----:B------:R-:W-:Y:S02]  /*1dc60*/  IABS R16, R159 ;  /* 0x0000009f00107213 */ /* 0x000fe40000000000 */
[----:B------:R-:W-:Y:S02]  /*1dc70*/  FSEL R22, R22, -INF , P3 ;  /* 0xff80000016167808 */ /* 0x000fe40001800000 */
[----:B------:R-:W-:Y:S01]  /*1dc80*/  FFMA.FTZ R18, -R221, R18, R24 ;  /* 0x00000012dd127223 */ /* 0x000fe20000010118 */
[----:B------:R-:W-:Y:S01]  /*1dc90*/  I2FP.F32.S32 R16, R16 ;  /* 0x0000001000107245 */ /* 0x000fe20000201400 */
[----:B-1----:R-:W-:Y:S01]  /*1dca0*/  HMMA.16816.F32 R184, R144, R4, R184 ;  /* 0x0000000490b8723c */ /* 0x002fe200000018b8 */
[----:B------:R-:W-:Y:S01]  /*1dcb0*/  ISETP.GE.AND P3, PT, R20, R230, PT ;  /* 0x000000e61400720c */ /* 0x000fe20003f66270 */
[----:B------:R-:W-:Y:S01]  /*1dcc0*/  VIADD R4, R141, 0xffffff51 ;  /* 0xffffff518d047836 */ /* 0x000fe20000000000 */
[----:B------:R-:W-:Y:S01]  /*1dcd0*/  IABS R17, R180 ;  /* 0x000000b400117213 */ /* 0x000fe20000000000 */
[----:B------:R-:W-:Y:S01]  /*1dce0*/  FFMA.FTZ R16, -R221, R16, R26 ;  /* 0x00000010dd107223 */ /* 0x000fe2000001011a */
[----:B------:R-:W-:-:S02]  /*1dcf0*/  FSEL R21, R21, -INF , P4 ;  /* 0xff80000015157808 */ /* 0x000fc40002000000 */
[----:B------:R-:W-:Y:S02]  /*1dd00*/  FSEL R193, R22, -INF , !P6 ;  /* 0xff80000016c17808 */ /* 0x000fe40007000000 */
[----:B------:R-:W-:Y:S02]  /*1dd10*/  I2FP.F32.S32 R17, R17 ;  /* 0x0000001100117245 */ /* 0x000fe40000201400 */
[----:B------:R-:W-:Y:S02]  /*1dd20*/  FSEL R189, R21, -INF , !P5 ;  /* 0xff80000015bd7808 */ /* 0x000fe40006800000 */
[----:B------:R-:W-:Y:S01]  /*1dd30*/  FSEL R18, R18, -INF , P3 ;  /* 0xff80000012127808 */ /* 0x000fe20001800000 */
[----:B------:R-:W-:Y:S01]  /*1dd40*/  FFMA.FTZ R25, -R221, R17, R25 ;  /* 0x00000011dd197223 */ /* 0x000fe20000010119 */
[C---:B------:R-:W-:Y:S02]  /*1dd50*/  ISETP.GE.AND P6, PT, R20.reuse, R226, PT ;  /* 0x000000e21400720c */ /* 0x040fe40003fc6270 */
[----:B------:R-:W-:-:S02]  /*1dd60*/  ISETP.GE.AND P5, PT, R20, R229, PT ;  /* 0x000000e51400720c */ /* 0x000fc40003fa6270 */
[----:B------:R-:W-:Y:S02]  /*1dd70*/  FSEL R181, R18, -INF , !P6 ;  /* 0xff80000012b57808 */ /* 0x000fe40007000000 */
[----:B------:R-:W-:Y:S02]  /*1dd80*/  FSEL R182, R16, -INF , P5 ;  /* 0xff80000010b67808 */ /* 0x000fe40002800000 */
[----:B------:R-:W1:Y:S01]  /*1dd90*/  LDSM.16.M88.4 R16, [R0+0xb000] ;  /* 0x00b000000010783b */ /* 0x000e620000000200 */
[----:B------:R-:W-:Y:S02]  /*1dda0*/  IABS R158, R158 ;  /* 0x0000009e009e7213 */ /* 0x000fe40000000000 */
[----:B------:R-:W-:Y:S02]  /*1ddb0*/  ISETP.GE.AND P4, PT, R20, R228, PT ;  /* 0x000000e41400720c */ /* 0x000fe40003f86270 */
[----:B------:R-:W-:Y:S01]  /*1ddc0*/  ISETP.GE.AND P3, PT, R4, R230, PT ;  /* 0x000000e60400720c */ /* 0x000fe20003f66270 */
[----:B------:R-:W-:Y:S01]  /*1ddd0*/  IMAD.MOV.U32 R5, RZ, RZ, R158 ;  /* 0x000000ffff057224 */ /* 0x000fe200078e009e */
[----:B------:R-:W-:Y:S01]  /*1dde0*/  FSEL R182, R182, -INF , !P4 ;  /* 0xff800000b6b67808 */ /* 0x000fe20006000000 */
[----:B------:R2:W3:Y:S01]  /*1ddf0*/  LDSM.16.M88.4 R20, [R2+0xb800] ;  /* 0x00b800000214783b */ /* 0x0004e20000000200 */
[----:B------:R-:W-:-:S02]  /*1de00*/  ISETP.GE.AND P4, PT, R4, R229, PT ;  /* 0x000000e50400720c */ /* 0x000fc40003f86270 */
[----:B------:R-:W-:Y:S02]  /*1de10*/  I2FP.F32.S32 R5, R5 ;  /* 0x0000000500057245 */ /* 0x000fe40000201400 */
[----:B------:R-:W-:Y:S02]  /*1de20*/  IABS R155, R155 ;  /* 0x0000009b009b7213 */ /* 0x000fe40000000000 */
[----:B------:R-:W-:Y:S01]  /*1de30*/  ISETP.GE.AND P6, PT, R4, R226, PT ;  /* 0x000000e20400720c */ /* 0x000fe20003fc6270 */
[----:B------:R-:W-:Y:S01]  /*1de40*/  FFMA.FTZ R5, -R221, R5, R27 ;  /* 0x00000005dd057223 */ /* 0x000fe2000001011b */
[----:B------:R-:W-:Y:S02]  /*1de50*/  FSEL R25, R25, -INF , P3 ;  /* 0xff80000019197808 */ /* 0x000fe40001800000 */
[----:B------:R-:W-:Y:S02]  /*1de60*/  IABS R157, R157 ;  /* 0x0000009d009d7213 */ /* 0x000fe40000000000 */
[----:B------:R-:W-:-:S02]  /*1de70*/  IABS R24, R156 ;  /* 0x0000009c00187213 */ /* 0x000fc40000000000 */
[----:B------:R-:W-:Y:S01]  /*1de80*/  FSEL R183, R5, -INF , P4 ;  /* 0xff80000005b77808 */ /* 0x000fe20002000000 */
[----:B------:R-:W-:Y:S01]  /*1de90*/  IMAD.MOV.U32 R5, RZ, RZ, R155 ;  /* 0x000000ffff057224 */ /* 0x000fe200078e009b */
[----:B------:R-:W-:Y:S01]  /*1dea0*/  FSEL R180, R25, -INF , !P6 ;  /* 0xff80000019b47808 */ /* 0x000fe20007000000 */
[----:B------:R-:W-:Y:S01]  /*1deb0*/  IMAD.MOV.U32 R25, RZ, RZ, R157 ;  /* 0x000000ffff197224 */ /* 0x000fe200078e009d */
[----:B------:R-:W-:Y:S02]  /*1dec0*/  I2FP.F32.S32 R24, R24 ;  /* 0x0000001800187245 */ /* 0x000fe40000201400 */
[----:B------:R-:W-:Y:S02]  /*1ded0*/  IABS R154, R154 ;  /* 0x0000009a009a7213 */ /* 0x000fe40000000000 */
[----:B------:R-:W-:Y:S01]  /*1dee0*/  ISETP.GE.AND P5, PT, R4, R228, PT ;  /* 0x000000e40400720c */ /* 0x000fe20003fa6270 */
[----:B------:R-:W-:Y:S01]  /*1def0*/  VIADD R4, R141, 0xffffff58 ;  /* 0xffffff588d047836 */ /* 0x000fe20000000000 */
[----:B--2---:R-:W-:Y:S01]  /*1df00*/  I2FP.F32.S32 R2, R5 ;  /* 0x0000000500027245 */ /* 0x004fe20000201400 */
[----:B------:R-:W-:Y:S01]  /*1df10*/  FFMA.FTZ R161, -R221, R24, R161 ;  /* 0x00000018dda17223 */ /* 0x000fe200000101a1 */
[----:B------:R-:W-:Y:S01]  /*1df20*/  I2FP.F32.S32 R25, R25 ;  /* 0x0000001900197245 */ /* 0x000fe20000201400 */
[----:B------:R-:W-:Y:S01]  /*1df30*/  IMAD.MOV.U32 R24, RZ, RZ, R154 ;  /* 0x000000ffff187224 */ /* 0x000fe200078e009a */
[----:B------:R-:W-:Y:S01]  /*1df40*/  FSEL R183, R183, -INF , !P5 ;  /* 0xff800000b7b77808 */ /* 0x000fe20006800000 */
[C---:B------:R-:W-:Y:S01]  /*1df50*/  FFMA.FTZ R162, -R221.reuse, R2, R162 ;  /* 0x00000002dda27223 */ /* 0x040fe200000101a2 */
[C---:B------:R-:W-:Y:S01]  /*1df60*/  ISETP.GE.AND P5, PT, R4.reuse, R229, PT ;  /* 0x000000e50400720c */ /* 0x040fe20003fa6270 */
[----:B------:R-:W-:Y:S01]  /*1df70*/  FFMA.FTZ R25, -R221, R25, R160 ;  /* 0x00000019dd197223 */ /* 0x000fe200000101a0 */
[----:B-1----:R-:W-:Y:S01]  /*1df80*/  HMMA.16816.F32 R184, R12, R16, R184 ;  /* 0x000000100cb8723c */ /* 0x002fe200000018b8 */
[----:B------:R-:W-:Y:S01]  /*1df90*/  ISETP.GE.AND P3, PT, R4, R230, PT ;  /* 0x000000e60400720c */ /* 0x000fe20003f66270 */
[----:B------:R-:W-:Y:S01]  /*1dfa0*/  VIADD R2, R141, 0xffffff59 ;  /* 0xffffff598d027836 */ /* 0x000fe20000000000 */
[----:B------:R-:W-:-:S02]  /*1dfb0*/  I2FP.F32.S32 R24, R24 ;  /* 0x0000001800187245 */ /* 0x000fc40000201400 */
[----:B------:R-:W-:Y:S02]  /*1dfc0*/  ISETP.GE.AND P4, PT, R4, R228, PT ;  /* 0x000000e40400720c */ /* 0x000fe40003f86270 */
[----:B------:R-:W-:Y:S01]  /*1dfd0*/  FSEL R162, R162, -INF , P5 ;  /* 0xff800000a2a27808 */ /* 0x000fe20002800000 */
[----:B------:R-:W-:Y:S01]  /*1dfe0*/  FFMA.FTZ R24, -R221, R24, R163 ;  /* 0x00000018dd187223 */ /* 0x000fe200000101a3 */
[----:B------:R-:W-:Y:S01]  /*1dff0*/  ISETP.GE.AND P6, PT, R4, R226, PT ;  /* 0x000000e20400720c */ /* 0x000fe20003fc6270 */
[----:B---3--:R-:W-:Y:S01]  /*1e000*/  HMMA.16816.F32 R172, R144, R20, R172 ;  /* 0x0000001490ac723c */ /* 0x008fe200000018ac */
[----:B------:R-:W-:Y:S02]  /*1e010*/  FSEL R25, R25, -INF , P3 ;  /* 0xff80000019197808 */ /* 0x000fe40001800000 */
[C---:B------:R-:W-:Y:S02]  /*1e020*/  ISETP.GE.AND P3, PT, R2.reuse, R230, PT ;  /* 0x000000e60200720c */ /* 0x040fe40003f66270 */
[----:B------:R-:W-:-:S02]  /*1e030*/  ISETP.GE.AND P5, PT, R2, R228, PT ;  /* 0x000000e40200720c */ /* 0x000fc40003fa6270 */
[----:B------:R-:W-:Y:S01]  /*1e040*/  FSEL R161, R161, -INF , P3 ;  /* 0xff800000a1a17808 */ /* 0x000fe20001800000 */
[C---:B------:R-:W-:Y:S01]  /*1e050*/  HMMA.16816.F32 R4, R144.reuse, R6, R176 ;  /* 0x000000069004723c */ /* 0x040fe200000018b0 */
[----:B------:R-:W-:Y:S02]  /*1e060*/  FSEL R179, R162, -INF , !P4 ;  /* 0xff800000a2b37808 */ /* 0x000fe40006000000 */
[----:B------:R-:W-:Y:S02]  /*1e070*/  FSEL R178, R25, -INF , !P6 ;  /* 0xff80000019b27808 */ /* 0x000fe40007000000 */
[----:B------:R-:W-:Y:S02]  /*1e080*/  ISETP.GE.AND P4, PT, R2, R229, PT ;  /* 0x000000e50200720c */ /* 0x000fe40003f86270 */
[----:B------:R-:W-:Y:S01]  /*1e090*/  IABS R25, R153 ;  /* 0x0000009900197213 */ /* 0x000fe20000000000 */
[----:B------:R-:W-:Y:S01]  /*1e0a0*/  HMMA.16816.F32 R168, R144, R22, R168 ;  /* 0x0000001690a8723c */ /* 0x000fe200000018a8 */
[----:B------:R-:W-:-:S02]  /*1e0b0*/  FSEL R176, R24, -INF , P4 ;  /* 0xff80000018b07808 */ /* 0x000fc40002000000 */
[----:B------:R-:W-:Y:S01]  /*1e0c0*/  ISETP.GE.AND P6, PT, R2, R226, PT ;  /* 0x000000e20200720c */ /* 0x000fe20003fc6270 */
[----:B------:R-:W-:Y:S01]  /*1e0d0*/  VIADD R2, R141, 0xffffff60 ;  /* 0xffffff608d027836 */ /* 0x000fe20000000000 */
[----:B------:R-:W-:Y:S02]  /*1e0e0*/  I2FP.F32.S32 R24, R25 ;  /* 0x0000001900187245 */ /* 0x000fe40000201400 */
[----:B------:R-:W-:Y:S02]  /*1e0f0*/  FSEL R177, R161, -INF , !P6 ;  /* 0xff800000a1b17808 */ /* 0x000fe40007000000 */
[C---:B------:R-:W-:Y:S01]  /*1e100*/  ISETP.GE.AND P3, PT, R2.reuse, R230, PT ;  /* 0x000000e60200720c */ /* 0x040fe20003f66270 */
[----:B------:R-:W-:Y:S01]  /*1e110*/  FFMA.FTZ R24, -R221, R24, R184 ;  /* 0x00000018dd187223 */ /* 0x000fe200000101b8 */
[----:B------:R-:W-:Y:S01]  /*1e120*/  ISETP.GE.AND P6, PT, R2, R226, PT ;  /* 0x000000e20200720c */ /* 0x000fe20003fc6270 */
[----:B------:R-:W-:Y:S01]  /*1e130*/  HMMA.16816.F32 R4, R12, R18, R4 ;  /* 0x000000120c04723c */ /* 0x000fe20000001804 */
[----:B------:R-:W-:-:S02]  /*1e140*/  IABS R16, R149 ;  /* 0x0000009500107213 */ /* 0x000fc40000000000 */
[----:B------:R-:W-:Y:S02]  /*1e150*/  FSEL R24, R24, -INF , P3 ;  /* 0xff80000018187808 */ /* 0x000fe40001800000 */
[----:B------:R-:W-:Y:S02]  /*1e160*/  FSEL R176, R176, -INF , !P5 ;  /* 0xff800000b0b07808 */ /* 0x000fe40006800000 */
[----:B------:R-:W-:Y:S02]  /*1e170*/  FSEL R160, R24, -INF , !P6 ;  /* 0xff80000018a07808 */ /* 0x000fe40007000000 */
[----:B------:R1:W2:Y:S01]  /*1e180*/  LDSM.16.M88.4 R24, [R0+0xb800] ;  /* 0x00b800000018783b */ /* 0x0002a20000000200 */
[----:B------:R-:W-:Y:S01]  /*1e190*/  ISETP.GE.AND P4, PT, R2, R228, PT ;  /* 0x000000e40200720c */ /* 0x000fe20003f86270 */
[----:B------:R-:W-:-:S04]  /*1e1a0*/  DEPBAR.LE SB0, 0x0 ;  /* 0x000080000000791a */ /* 0x000fc80000000000 */
[----:B------:R-:W-:Y:S02]  /*1e1b0*/  ISETP.GE.AND P5, PT, R2, R229, PT ;  /* 0x000000e50200720c */ /* 0x000fe40003fa6270 */
[----:B------:R-:W-:Y:S01]  /*1e1c0*/  I2FP.F32.S32 R2, R16 ;  /* 0x0000001000027245 */ /* 0x000fe20000201400 */
[----:B------:R-:W-:Y:S01]  /*1e1d0*/  VIADD R16, R141, 0xffffff61 ;  /* 0xffffff618d107836 */ /* 0x000fe20000000000 */
[----:B------:R-:W-:Y:S02]  /*1e1e0*/  IABS R148, R148 ;  /* 0x0000009400947213 */ /* 0x000fe40000000000 */
[----:B------:R-:W-:Y:S01]  /*1e1f0*/  IABS R17, R152 ;  /* 0x0000009800117213 */ /* 0x000fe20000000000 */
[----:B------:R-:W-:Y:S01]  /*1e200*/  FFMA.FTZ R162, -R221, R2, R186 ;  /* 0x00000002dda27223 */ /* 0x000fe200000101ba */
[----:B------:R-:W-:Y:S01]  /*1e210*/  IABS R140, R140 ;  /* 0x0000008c008c7213 */ /* 0x000fe20000000000 */
[----:B------:R-:W-:Y:S01]  /*1e220*/  IMAD.MOV.U32 R2, RZ, RZ, R148 ;  /* 0x000000ffff027224 */ /* 0x000fe200078e0094 */
[----:B------:R-:W-:-:S02]  /*1e230*/  I2FP.F32.S32 R17, R17 ;  /* 0x0000001100117245 */ /* 0x000fc40000201400 */
[----:B------:R-:W-:Y:S02]  /*1e240*/  FSEL R162, R162, -INF , P5 ;  /* 0xff800000a2a27808 */ /* 0x000fe40002800000 */
[----:B------:R-:W-:Y:S01]  /*1e250*/  I2FP.F32.S32 R2, R2 ;  /* 0x0000000200027245 */ /* 0x000fe20000201400 */
[----:B------:R-:W-:Y:S01]  /*1e260*/  FFMA.FTZ R17, -R221, R17, R185 ;  /* 0x00000011dd117223 */ /* 0x000fe200000101b9 */
[----:B------:R-:W-:Y:S01]  /*1e270*/  FSEL R162, R162, -INF , !P4 ;  /* 0xff800000a2a27808 */ /* 0x000fe20006000000 */
[----:B-1----:R-:W-:Y:S01]  /*1e280*/  VIADD R0, R141, 0xffffff68 ;  /* 0xffffff688d007836 */ /* 0x002fe20000000000 */
[C---:B------:R-:W-:Y:S01]  /*1e290*/  ISETP.GE.AND P4, PT, R16.reuse, R229, PT ;  /* 0x000000e51000720c */ /* 0x040fe20003f86270 */
[----:B------:R-:W-:Y:S01]  /*1e2a0*/  FFMA.FTZ R2, -R221, R2, R187 ;  /* 0x00000002dd027223 */ /* 0x000fe200000101bb */
[C---:B------:R-:W-:Y:S02]  /*1e2b0*/  ISETP.GE.AND P3, PT, R16.reuse, R230, PT ;  /* 0x000000e61000720c */ /* 0x040fe40003f66270 */
[----:B------:R-:W-:-:S02]  /*1e2c0*/  ISETP.GE.AND P6, PT, R16, R226, PT ;  /* 0x000000e21000720c */ /* 0x000fc40003fc6270 */
[----:B------:R-:W-:Y:S01]  /*1e2d0*/  FSEL R161, R2, -INF , P4 ;  /* 0xff80000002a17808 */ /* 0x000fe20002000000 */
[----:B------:R-:W-:Y:S01]  /*1e2e0*/  IMAD.MOV.U32 R2, RZ, RZ, R140 ;  /* 0x000000ffff027224 */ /* 0x000fe200078e008c */
[----:B------:R-:W-:Y:S02]  /*1e2f0*/  ISETP.GE.AND P5, PT, R16, R228, PT ;  /* 0x000000e41000720c */ /* 0x000fe40003fa6270 */
[----:B------:R-:W-:Y:S02]  /*1e300*/  FSEL R156, R17, -INF , P3 ;  /* 0xff800000119c7808 */ /* 0x000fe40001800000 */
[----:B------:R-:W-:Y:S02]  /*1e310*/  IABS R16, R142 ;  /* 0x0000008e00107213 */ /* 0x000fe40000000000 */
[----:B------:R-:W-:Y:S02]  /*1e320*/  IABS R17, R143 ;  /* 0x0000008f00117213 */ /* 0x000fe40000000000 */
[----:B------:R-:W-:Y:S01]  /*1e330*/  I2FP.F32.S32 R2, R2 ;  /* 0x0000000200027245 */ /* 0x000fe20000201400 */
[----:B--2---:R-:W-:Y:S01]  /*1e340*/  HMMA.16816.F32 R172, R12, R24, R172 ;  /* 0x000000180cac723c */ /* 0x004fe200000018ac */
[----:B------:R-:W-:-:S02]  /*1e350*/  IABS R139, R139 ;  /* 0x0000008b008b7213 */ /* 0x000fc40000000000 */
[----:B------:R-:W-:Y:S01]  /*1e360*/  I2FP.F32.S32 R16, R16 ;  /* 0x0000001000107245 */ /* 0x000fe20000201400 */
[C---:B------:R-:W-:Y:S01]  /*1e370*/  FFMA.FTZ R5, -R221.reuse, R2, R5 ;  /* 0x00000002dd057223 */ /* 0x040fe20000010105 */
[----:B------:R-:W-:Y:S01]  /*1e380*/  I2FP.F32.S32 R17, R17 ;  /* 0x0000001100117245 */ /* 0x000fe20000201400 */
[----:B------:R-:W-:Y:S01]  /*1e390*/  IMAD.MOV.U32 R2, RZ, RZ, R139 ;  /* 0x000000ffff027224 */ /* 0x000fe200078e008b */
[----:B------:R-:W-:Y:S01]  /*1e3a0*/  FSEL R156, R156, -INF , !P6 ;  /* 0xff8000009c9c7808 */ /* 0x000fe20007000000 */
[----:B------:R-:W-:Y:S01]  /*1e3b0*/  FFMA.FTZ R6, -R221, R16, R6 ;  /* 0x00000010dd067223 */ /* 0x000fe20000010106 */
[----:B------:R-:W-:Y:S01]  /*1e3c0*/  FSEL R161, R161, -INF , !P5 ;  /* 0xff800000a1a17808 */ /* 0x000fe20006800000 */
[----:B------:R-:W-:Y:S01]  /*1e3d0*/  FFMA.FTZ R4, -R221, R17, R4 ;  /* 0x00000011dd047223 */ /* 0x000fe20000010104 */
[C---:B------:R-:W-:Y:S01]  /*1e3e0*/  ISETP.GE.AND P3, PT, R0.reuse, R230, PT ;  /* 0x000000e60000720c */ /* 0x040fe20003f66270 */
[----:B------:R-:W-:Y:S01]  /*1e3f0*/  HMMA.16816.F32 R168, R12, R26, R168 ;  /* 0x0000001a0ca8723c */ /* 0x000fe200000018a8 */
[----:B------:R-:W-:-:S02]  /*1e400*/  ISETP.GE.AND P6, PT, R0, R226, PT ;  /* 0x000000e20000720c */ /* 0x000fc40003fc6270 */
[C---:B------:R-:W-:Y:S02]  /*1e410*/  ISETP.GE.AND P4, PT, R0.reuse, R228, PT ;  /* 0x000000e40000720c */ /* 0x040fe40003f86270 */
[----:B------:R-:W-:Y:S01]  /*1e420*/  ISETP.GE.AND P5, PT, R0, R229, PT ;  /* 0x000000e50000720c */ /* 0x000fe20003fa6270 */
[----:B------:R-:W-:Y:S01]  /*1e430*/  VIADD R0, R141, 0xffffff69 ;  /* 0xffffff698d007836 */ /* 0x000fe20000000000 */
[----:B------:R-:W-:Y:S02]  /*1e440*/  I2FP.F32.S32 R2, R2 ;  /* 0x0000000200027245 */ /* 0x000fe40000201400 */
[----:B------:R-:W-:Y:S02]  /*1e450*/  FSEL R6, R6, -INF , P5 ;  /* 0xff80000006067808 */ /* 0x000fe40002800000 */
[----:B------:R-:W-:Y:S01]  /*1e460*/  FSEL R4, R4, -INF , P3 ;  /* 0xff80000004047808 */ /* 0x000fe20001800000 */
[----:B------:R-:W-:Y:S01]  /*1e470*/  FFMA.FTZ R2, -R221, R2, R7 ;  /* 0x00000002dd027223 */ /* 0x000fe20000010107 */
[----:B------:R-:W-:-:S02]  /*1e480*/  ISETP.GE.AND P3, PT, R0, R230, PT ;  /* 0x000000e60000720c */ /* 0x000fc40003f66270 */
[----:B------:R-:W-:Y:S02]  /*1e490*/  FSEL R163, R6, -INF , !P4 ;  /* 0xff80000006a37808 */ /* 0x000fe40006000000 */
[----:B------:R-:W-:Y:S02]  /*1e4a0*/  ISETP.GE.AND P4, PT, R0, R229, PT ;  /* 0x000000e50000720c */ /* 0x000fe40003f86270 */
[----:B------:R-:W-:Y:S02]  /*1e4b0*/  IABS R136, R136 ;  /* 0x0000008800887213 */ /* 0x000fe40000000000 */
[----:B------:R-:W-:Y:S02]  /*1e4c0*/  FSEL R158, R5, -INF , P3 ;  /* 0xff800000059e7808 */ /* 0x000fe40001800000 */
[----:B------:R-:W-:Y:S02]  /*1e4d0*/  IABS R5, R138 ;  /* 0x0000008a00057213 */ /* 0x000fe40000000000 */
[----:B------:R-:W-:-:S02]  /*1e4e0*/  FSEL R159, R4, -INF , !P6 ;  /* 0xff800000049f7808 */ /* 0x000fc40007000000 */
[----:B------:R-:W-:Y:S02]  /*1e4f0*/  IABS R4, R137 ;  /* 0x0000008900047213 */ /* 0x000fe40000000000 */
[----:B------:R-:W-:Y:S01]  /*1e500*/  FSEL R157, R2, -INF , P4 ;  /* 0xff800000029d7808 */ /* 0x000fe20002000000 */
[----:B------:R-:W-:Y:S01]  /*1e510*/  IMAD.MOV.U32 R2, RZ, RZ, R136 ;  /* 0x000000ffff027224 */ /* 0x000fe200078e0088 */
[----:B------:R-:W-:Y:S01]  /*1e520*/  ISETP.GE.AND P6, PT, R0, R226, PT ;  /* 0x000000e20000720c */ /* 0x000fe20003fc6270 */
[----:B------:R-:W-:Y:S01]  /*1e530*/  VIADD R136, R46, 0xfffffffe ;  /* 0xfffffffe2e887836 */ /* 0x000fe20000000000 */
[----:B------:R-:W-:Y:S01]  /*1e540*/  ISETP.GE.AND P5, PT, R0, R228, PT ;  /* 0x000000e40000720c */ /* 0x000fe20003fa6270 */
[----:B------:R-:W-:Y:S01]  /*1e550*/  VIADD R0, R141, 0xffffff70 ;  /* 0xffffff708d007836 */ /* 0x000fe20000000000 */
[----:B------:R-:W-:Y:S02]  /*1e560*/  I2FP.F32.S32 R5, R5 ;  /* 0x0000000500057245 */ /* 0x000fe40000201400 */
[----:B------:R-:W-:-:S02]  /*1e570*/  I2FP.F32.S32 R4, R4 ;  /* 0x0000000400047245 */ /* 0x000fc40000201400 */
[----:B------:R-:W-:Y:S01]  /*1e580*/  I2FP.F32.S32 R2, R2 ;  /* 0x0000000200027245 */ /* 0x000fe20000201400 */
[C---:B------:R-:W-:Y:S01]  /*1e590*/  FFMA.FTZ R5, -R221.reuse, R5, R172 ;  /* 0x00000005dd057223 */ /* 0x040fe200000101ac */
[C---:B------:R-:W-:Y:S01]  /*1e5a0*/  ISETP.GE.AND P3, PT, R0.reuse, R230, PT ;  /* 0x000000e60000720c */ /* 0x040fe20003f66270 */
[C---:B------:R-:W-:Y:S01]  /*1e5b0*/  FFMA.FTZ R174, -R221.reuse, R4, R174 ;  /* 0x00000004ddae7223 */ /* 0x040fe200000101ae */
[----:B------:R-:W-:Y:S01]  /*1e5c0*/  IABS R65, R65 ;  /* 0x0000004100417213 */ /* 0x000fe20000000000 */
[----:B------:R-:W-:Y:S01]  /*1e5d0*/  FFMA.FTZ R143, -R221, R2, R173 ;  /* 0x00000002dd8f7223 */ /* 0x000fe200000101ad */
[----:B------:R-:W-:Y:S01]  /*1e5e0*/  FSEL R157, R157, -INF , !P5 ;  /* 0xff8000009d9d7808 */ /* 0x000fe20006800000 */
[----:B------:R-:W-:Y:S01]  /*1e5f0*/  VIADD R4, R141, 0xffffff71 ;  /* 0xffffff718d047836 */ /* 0x000fe20000000000 */
[----:B------:R-:W-:Y:S02]  /*1e600*/  ISETP.GE.AND P5, PT, R0, R229, PT ;  /* 0x000000e50000720c */ /* 0x000fe40003fa6270 */
[----:B------:R-:W-:-:S02]  /*1e610*/  FSEL R158, R158, -INF , !P6 ;  /* 0xff8000009e9e7808 */ /* 0x000fc40007000000 */
[----:B------:R-:W-:Y:S01]  /*1e620*/  FSEL R2, R5, -INF , P3 ;  /* 0xff80000005027808 */ /* 0x000fe20001800000 */
[----:B------:R-:W-:Y:S01]  /*1e630*/  IMAD.MOV.U32 R5, RZ, RZ, R65 ;  /* 0x000000ffff057224 */ /* 0x000fe200078e0041 */
[C---:B------:R-:W-:Y:S02]  /*1e640*/  ISETP.GE.AND P6, PT, R0.reuse, R226, PT ;  /* 0x000000e20000720c */ /* 0x040fe40003fc6270 */
[----:B------:R-:W-:Y:S02]  /*1e650*/  ISETP.GE.AND P4, PT, R0, R228, PT ;  /* 0x000000e40000720c */ /* 0x000fe40003f86270 */
[----:B------:R-:W-:Y:S02]  /*1e660*/  FSEL R0, R174, -INF , P5 ;  /* 0xff800000ae007808 */ /* 0x000fe40002800000 */
[----:B------:R-:W-:Y:S02]  /*1e670*/  IABS R64, R64 ;  /* 0x0000004000407213 */ /* 0x000fe40000000000 */
[----:B------:R-:W-:-:S02]  /*1e680*/  FSEL R2, R2, -INF , !P6 ;  /* 0xff80000002027808 */ /* 0x000fc40007000000 */
[----:B------:R-:W-:Y:S02]  /*1e690*/  I2FP.F32.S32 R5, R5 ;  /* 0x0000000500057245 */ /* 0x000fe40000201400 */
[----:B------:R-:W-:Y:S02]  /*1e6a0*/  FSEL R0, R0, -INF , !P4 ;  /* 0xff80000000007808 */ /* 0x000fe40006000000 */
[C---:B------:R-:W-:Y:S01]  /*1e6b0*/  ISETP.GE.AND P3, PT, R4.reuse, R230, PT ;  /* 0x000000e60400720c */ /* 0x040fe20003f66270 */
[----:B------:R-:W-:Y:S01]  /*1e6c0*/  FFMA.FTZ R175, -R221, R5, R175 ;  /* 0x00000005ddaf7223 */ /* 0x000fe200000101af */
[C---:B------:R-:W-:Y:S01]  /*1e6d0*/  ISETP.GE.AND P6, PT, R4.reuse, R226, PT ;  /* 0x000000e20400720c */ /* 0x040fe20003fc6270 */
[----:B------:R-:W-:Y:S01]  /*1e6e0*/  BAR.SYNC.DEFER_BLOCKING 0x0 ;  /* 0x0000000000007b1d */ /* 0x000fe20000010000 */
[C---:B------:R-:W-:Y:S02]  /*1e6f0*/  ISETP.GE.AND P5, PT, R4.reuse, R228, PT ;  /* 0x000000e40400720c */ /* 0x040fe40003fa6270 */
[----:B------:R-:W-:Y:S01]  /*1e700*/  ISETP.GE.AND P4, PT, R4, R229, PT ;  /* 0x000000e50400720c */ /* 0x000fe20003f86270 */
[C---:B------:R-:W-:Y:S01]  /*1e710*/  VIADD R4, R141.reuse, 0xffffff78 ;  /* 0xffffff788d047836 */ /* 0x040fe20000000000 */
[----:B------:R-:W-:Y:S01]  /*1e720*/  I2FP.F32.S32 R64, R64 ;  /* 0x0000004000407245 */ /* 0x000fe20000201400 */
[----:B------:R-:W-:Y:S01]  /*1e730*/  VIADD R141, R141, 0xffffff79 ;  /* 0xffffff798d8d7836 */ /* 0x000fe20000000000 */
[----:B------:R-:W-:-:S02]  /*1e740*/  IABS R63, R63 ;  /* 0x0000003f003f7213 */ /* 0x000fc40000000000 */
[----:B------:R-:W-:Y:S01]  /*1e750*/  IABS R62, R62 ;  /* 0x0000003e003e7213 */ /* 0x000fe20000000000 */
[----:B------:R-:W-:Y:S01]  /*1e760*/  FFMA.FTZ R64, -R221, R64, R168 ;  /* 0x00000040dd407223 */ /* 0x000fe200000101a8 */
[----:B------:R-:W-:Y:S02]  /*1e770*/  FSEL R143, R143, -INF , P3 ;  /* 0xff8000008f8f7808 */ /* 0x000fe40001800000 */
[----:B------:R-:W-:Y:S02]  /*1e780*/  I2FP.F32.S32 R63, R63 ;  /* 0x0000003f003f7245 */ /* 0x000fe40000201400 */
[----:B------:R-:W-:Y:S02]  /*1e790*/  ISETP.GE.AND P3, PT, R4, R230, PT ;  /* 0x000000e60400720c */ /* 0x000fe40003f66270 */
[----:B------:R-:W-:Y:S01]  /*1e7a0*/  I2FP.F32.S32 R62, R62 ;  /* 0x0000003e003e7245 */ /* 0x000fe20000201400 */
[----:B------:R-:W-:Y:S01]  /*1e7b0*/  FFMA.FTZ R63, -R221, R63, R169 ;  /* 0x0000003fdd3f7223 */ /* 0x000fe200000101a9 */
[----:B------:R-:W-:-:S02]  /*1e7c0*/  FSEL R140, R175, -INF , P4 ;  /* 0xff800000af8c7808 */ /* 0x000fc40002000000 */
[----:B------:R-:W-:Y:S01]  /*1e7d0*/  FSEL R64, R64, -INF , P3 ;  /* 0xff80000040407808 */ /* 0x000fe20001800000 */
[----:B------:R-:W-:Y:S01]  /*1e7e0*/  FFMA.FTZ R62, -R221, R62, R170 ;  /* 0x0000003edd3e7223 */ /* 0x000fe200000101aa */
[----:B------:R-:W-:Y:S02]  /*1e7f0*/  ISETP.GE.AND P3, PT, R141, R230, PT ;  /* 0x000000e68d00720c */ /* 0x000fe40003f66270 */
[----:B------:R-:W-:Y:S02]  /*1e800*/  IABS R61, R61 ;  /* 0x0000003d003d7213 */ /* 0x000fe40000000000 */
[----:B------:R-:W-:Y:S02]  /*1e810*/  FSEL R140, R140, -INF , !P5 ;  /* 0xff8000008c8c7808 */ /* 0x000fe40006800000 */
[----:B------:R-:W-:Y:S02]  /*1e820*/  ISETP.GE.AND P5, PT, R4, R229, PT ;  /* 0x000000e50400720c */ /* 0x000fe40003fa6270 */
[----:B------:R-:W-:-:S02]  /*1e830*/  FSEL R63, R63, -INF , P3 ;  /* 0xff8000003f3f7808 */ /* 0x000fc40001800000 */
[----:B------:R-:W-:Y:S02]  /*1e840*/  ISETP.GT.AND P3, PT, R136, R208, PT ;  /* 0x000000d08800720c */ /* 0x000fe40003f64270 */
[----:B------:R-:W-:Y:S02]  /*1e850*/  I2FP.F32.S32 R61, R61 ;  /* 0x0000003d003d7245 */ /* 0x000fe40000201400 */
[----:B------:R-:W-:Y:S02]  /*1e860*/  ISETP.GE.AND P4, PT, R4, R228, PT ;  /* 0x000000e40400720c */ /* 0x000fe40003f86270 */
[----:B------:R-:W-:Y:S01]  /*1e870*/  FSEL R62, R62, -INF , P5 ;  /* 0xff8000003e3e7808 */ /* 0x000fe20002800000 */
[----:B------:R-:W-:Y:S01]  /*1e880*/  FFMA.FTZ R61, -R221, R61, R171 ;  /* 0x0000003ddd3d7223 */ /* 0x000fe200000101ab */
[----:B------:R-:W-:Y:S02]  /*1e890*/  FSEL R143, R143, -INF , !P6 ;  /* 0xff8000008f8f7808 */ /* 0x000fe40007000000 */
[----:B------:R-:W-:-:S02]  /*1e8a0*/  ISETP.GE.AND P6, PT, R4, R226, PT ;  /* 0x000000e20400720c */ /* 0x000fc40003fc6270 */
[----:B------:R-:W-:Y:S02]  /*1e8b0*/  FSEL R139, R62, -INF , !P4 ;  /* 0xff8000003e8b7808 */ /* 0x000fe40006000000 */
[C---:B------:R-:W-:Y:S02]  /*1e8c0*/  ISETP.GE.AND P4, PT, R141.reuse, R229, PT ;  /* 0x000000e58d00720c */ /* 0x040fe40003f86270 */
[----:B------:R-:W-:Y:S02]  /*1e8d0*/  FSEL R142, R64, -INF , !P6 ;  /* 0xff800000408e7808 */ /* 0x000fe40007000000 */
        /* <DEDUP_REMOVED lines=9> */
[----:B------:R-:W-:Y:S01]  /*1e970*/  VIADD R45, R45, 0xfffffe80 ;  /* 0xfffffe802d2d7836 */ /* 0x000fe20000000000 */
[----:B------:R-:W-:-:S04]  /*1e980*/  SHF.L.U32 R5, R136, 0x7, RZ ;  /* 0x0000000788057819 */ /* 0x000fc800000006ff */
[----:B------:R-:W-:Y:S02]  /*1e990*/  IABS R7, R45 ;  /* 0x0000002d00077213 */ /* 0x000fe40000000000 */
[----:B------:R-:W-:Y:S02]  /*1e9a0*/  IABS R9, R5 ;  /* 0x0000000500097213 */ /* 0x000fe40000000000 */
[-C--:B--2---:R-:W-:Y:S02]  /*1e9b0*/  IABS R4, R6.reuse ;  /* 0x0000000600047213 */ /* 0x084fe40000000000 */
[-C--:B------:R-:W-:Y:S02]  /*1e9c0*/  IABS R8, R6.reuse ;  /* 0x0000000600087213 */ /* 0x080fe40000000000 */
[----:B------:R-:W1:Y:S01]  /*1e9d0*/  I2F.RP R12, R4 ;  /* 0x00000004000c7306 */ /* 0x000e620000209400 */
[----:B------:R-:W-:Y:S02]  /*1e9e0*/  LOP3.LUT R45, R45, R6, RZ, 0x3c, !PT ;  /* 0x000000062d2d7212 */ /* 0x000fe400078e3cff */
[----:B------:R-:W-:-:S02]  /*1e9f0*/  IADD3 R8, PT, PT, RZ, -R8, RZ ;  /* 0x80000008ff087210 */ /* 0x000fc40007ffe0ff */
        /* <DEDUP_REMOVED lines=15> */
[--C-:B------:R-:W-:Y:S02]  /*1eaf0*/  @!P3 IMAD.IADD R7, R7, 0x1, -R4.reuse ;  /* 0x000000010707b824 */ /* 0x100fe400078e0a04 */
[----:B------:R-:W-:Y:S01]  /*1eb00*/  @!P3 VIADD R10, R10, 0x1 ;  /* 0x000000010a0ab836 */ /* 0x000fe20000000000 */
[----:B------:R-:W-:Y:S02]  /*1eb10*/  ISETP.NE.AND P3, PT, R6, RZ, PT ;  /* 0x000000ff0600720c */ /* 0x000fe40003f65270 */
[-C--:B------:R-:W-:Y:S01]  /*1eb20*/  ISETP.GE.U32.AND P5, PT, R7, R4.reuse, PT ;  /* 0x000000040700720c */ /* 0x080fe20003fa6070 */
[----:B------:R-:W-:Y:S01]  /*1eb30*/  @!P2 IMAD.IADD R8, R8, 0x1, -R4 ;  /* 0x000000010808a824 */ /* 0x000fe200078e0a04 */
[----:B------:R-:W-:Y:S02]  /*1eb40*/  @!P2 IADD3 R11, PT, PT, R11, 0x1, RZ ;  /* 0x000000010b0ba810 */ /* 0x000fe40007ffe0ff */
[----:B------:R-:W-:Y:S02]  /*1eb50*/  ISETP.GE.AND P2, PT, R45, RZ, PT ;  /* 0x000000ff2d00720c */ /* 0x000fe40003f46270 */
[----:B------:R-:W-:-:S02]  /*1eb60*/  ISETP.GE.U32.AND P6, PT, R8, R4, PT ;  /* 0x000000040800720c */ /* 0x000fc40003fc6070 */
[----:B------:R-:W-:-:S05]  /*1eb70*/  LOP3.LUT R7, RZ, R6, RZ, 0x33, !PT ;  /* 0x00000006ff077212 */ /* 0x000fca00078e33ff */
        /* <DEDUP_REMOVED lines=29> */
.L_x_6680:
        /* <DEDUP_REMOVED lines=8> */
.L_x_6681:
[----:B------:R-:W-:Y:S05]  /*1edd0*/  BSYNC.RECONVERGENT B0 ;  /* 0x0000000000007941 */ /* 0x000fea0003800200 */
.L_x_6679:
        /* <DEDUP_REMOVED lines=109> */
.L_x_6678:
[----:B------:R-:W-:Y:S05]  /*1f4b0*/  BSYNC.RECONVERGENT B1 ;  /* 0x0000000000017941 */ /* 0x000fea0003800200 */
.L_x_6677:
[----:B------:R-:W3:Y:S04]  /*1f4c0*/  LDL.LU R168, [R1+0x4] ;  /* 0x0000040001a87983 */ /* 0x000ee80000300800 */
[----:B------:R-:W3:Y:S01]  /*1f4d0*/  LDL.LU R167, [R1] ;  /* 0x0000000001a77983 */ /* 0x000ee20000300800 */
[----:B------:R-:W-:-:S03]  /*1f4e0*/  MOV R166, R55 ;  /* 0x0000003700a67202 */ /* 0x000fc60000000f00 */
[----:B------:R-:W4:Y:S01]  /*1f4f0*/  LD.E R152, desc[UR10][R132.64+0xdc] ;  /* 0x0000dc0a84987980 */ /* 0x000f22000c101900 */
[----:B--2---:R-:W-:Y:S02]  /*1f500*/  FMNMX3.FTZ R7, R3, R60, R59, !PT ;  /* 0x0000003c03077276 */ /* 0x004fe4000781003b */
[----:B------:R-:W-:Y:S01]  /*1f510*/  FMNMX3.FTZ R6, R134, R56, R54, !PT ;  /* 0x0000003886067276 */ /* 0x000fe20007810036 */
[----:B------:R-:W-:Y:S01]  /*1f520*/  LDSM.16.MT88.4 R12, [R211+0xc000] ;  /* 0x00c00000d30c783b */ /* 0x000fe20000004200 */
[----:B------:R-:W-:Y:S02]  /*1f530*/  FMNMX3.FTZ R7, R7, R58, R57, !PT ;  /* 0x0000003a07077276 */ /* 0x000fe40007810039 */
[----:B------:R-:W-:Y:S01]  /*1f540*/  FMNMX3.FTZ R6, R6, R53, R52, !PT ;  /* 0x0000003506067276 */ /* 0x000fe20007810034 */
[----:B------:R-:W-:Y:S01]  /*1f550*/  LDSM.16.MT88.4 R20, [R203+0xc000] ;  /* 0x00c00000cb14783b */ /* 0x000fe20000004200 */
[----:B------:R-:W-:Y:S02]  /*1f560*/  IADD3 R16, PT, PT, R211, 0xc000, RZ ;  /* 0x0000c000d3107810 */ /* 0x000fe40007ffe0ff */
[----:B------:R-:W-:Y:S01]  /*1f570*/  FMNMX3.FTZ R6, R6, R251, R250, !PT ;  /* 0x000000fb06067276 */ /* 0x000fe200078100fa */
[----:B------:R-:W-:Y:S03]  /*1f580*/  LDSM.16.MT88.4 R48, [R211+0x10000] ;  /* 0x01000000d330783b */ /* 0x000fe60000004200 */
[----:B------:R-:W-:-:S04]  /*1f590*/  FMNMX3.FTZ R6, R6, R248, R249, !PT ;  /* 0x000000f806067276 */ /* 0x000fc800078100f9 */
        /* <DEDUP_REMOVED lines=11> */
[----:B------:R-:W-:-:S05]  /*1f650*/  FMNMX3.FTZ R6, R6, R142, R141, !PT ;  /* 0x0000008e06067276 */ /* 0x000fca000781008d */
[----:B------:R-:W1:Y:S02]  /*1f660*/  SHFL.BFLY PT, R4, R6, 0x2, 0x1f ;  /* 0x0c401f0006047f89 */ /* 0x000e6400000e0000 */
[----:B-1----:R-:W-:-:S05]  /*1f670*/  FMNMX.FTZ R4, R6, R4, !PT ;  /* 0x0000000406047209 */ /* 0x002fca0007810000 */
[----:B------:R-:W1:Y:S02]  /*1f680*/  SHFL.BFLY PT, R137, R4, 0x1, 0x1f ;  /* 0x0c201f0004897f89 */ /* 0x000e6400000e0000 */
[----:B-1----:R-:W-:-:S04]  /*1f690*/  FMNMX.FTZ R137, R4, R137, !PT ;  /* 0x0000008904897209 */ /* 0x002fc80007810000 */
[----:B------:R-:W-:Y:S02]  /*1f6a0*/  FSETP.NEU.FTZ.AND P1, PT, R137, -INF , PT ;  /* 0xff8000008900780b */ /* 0x000fe40003f3d000 */
[----:B---3--:R-:W-:-:S04]  /*1f6b0*/  FMNMX3.FTZ R7, R7, R168, R167, !PT ;  /* 0x000000a807077276 */ /* 0x008fc800078100a7 */
[----:B------:R-:W-:Y:S01]  /*1f6c0*/  FMNMX3.FTZ R7, R7, R166, R252, !PT ;  /* 0x000000a607077276 */ /* 0x000fe200078100fc */
[----:B----4-:R-:W-:-:S03]  /*1f6d0*/  FMUL.FTZ R151, R152, R137 ;  /* 0x0000008998977220 */ /* 0x010fc60000410000 */
[----:B------:R-:W-:Y:S02]  /*1f6e0*/  FMNMX3.FTZ R7, R7, R164, R165, !PT ;  /* 0x000000a407077276 */ /* 0x000fe400078100a5 */
[----:B------:R-:W-:Y:S02]  /*1f6f0*/  FSEL R151, R151, RZ, P1 ;  /* 0x000000ff97977208 */ /* 0x000fe40000800000 */
[----:B------:R-:W-:-:S03]  /*1f700*/  FMNMX3.FTZ R7, R7, R247, R242, !PT ;  /* 0x000000f707077276 */ /* 0x000fc600078100f2 */
[-CC-:B------:R-:W-:Y:S01]  /*1f710*/  FFMA.FTZ R150, R56, R152.reuse, -R151.reuse ;  /* 0x0000009838967223 */ /* 0x180fe20000010897 */
[----:B------:R-:W-:Y:S01]  /*1f720*/  FMNMX3.FTZ R7, R7, R239, R240, !PT ;  /* 0x000000ef07077276 */ /* 0x000fe200078100f0 */
[-CC-:B------:R-:W-:Y:S01]  /*1f730*/  FFMA.FTZ R149, R54, R152.reuse, -R151.reuse ;  /* 0x0000009836957223 */ /* 0x180fe20000010897 */
[-CC-:B------:R-:W-:Y:S01]  /*1f740*/  FFMA.FTZ R53, R53, R152.reuse, -R151.reuse ;  /* 0x0000009835357223 */ /* 0x180fe20000010897 */
[-CC-:B------:R-:W-:Y:S01]  /*1f750*/  FFMA.FTZ R52, R52, R152.reuse, -R151.reuse ;  /* 0x0000009834347223 */ /* 0x180fe20000010897 */
[----:B------:R-:W-:Y:S01]  /*1f760*/  FMNMX3.FTZ R7, R7, R241, R234, !PT ;  /* 0x000000f107077276 */ /* 0x000fe200078100ea */
[----:B------:R-:W-:Y:S01]  /*1f770*/  MUFU.EX2 R150, R150 ;  /* 0x0000009600967308 */ /* 0x000fe20000000800 */
[-CC-:B------:R-:W-:Y:S01]  /*1f780*/  FFMA.FTZ R171, R246, R152.reuse, -R151.reuse ;  /* 0x00000098f6ab7223 */ /* 0x180fe20000010897 */
[-CC-:B------:R-:W-:Y:S01]  /*1f790*/  FFMA.FTZ R170, R243, R152.reuse, -R151.reuse ;  /* 0x00000098f3aa7223 */ /* 0x180fe20000010897 */
[----:B------:R-:W-:Y:S01]  /*1f7a0*/  FMNMX3.FTZ R7, R7, R191, R192, !PT ;  /* 0x000000bf07077276 */ /* 0x000fe200078100c0 */
[----:B------:R-:W-:Y:S01]  /*1f7b0*/  MUFU.EX2 R149, R149 ;  /* 0x0000009500957308 */ /* 0x000fe20000000800 */
[-CC-:B------:R-:W-:Y:S01]  /*1f7c0*/  FFMA.FTZ R175, R233, R152.reuse, -R151.reuse ;  /* 0x00000098e9af7223 */ /* 0x180fe20000010897 */
[-C--:B------:R-:W-:Y:S01]  /*1f7d0*/  FFMA.FTZ R186, R231, R152.reuse, -R151 ;  /* 0x00000098e7ba7223 */ /* 0x080fe20000010897 */
[----:B------:R-:W-:Y:S01]  /*1f7e0*/  FMNMX3.FTZ R7, R7, R195, R189, !PT ;  /* 0x000000c307077276 */ /* 0x000fe200078100bd */
[----:B------:R-:W-:Y:S01]  /*1f7f0*/  MUFU.EX2 R171, R171 ;  /* 0x000000ab00ab7308 */ /* 0x000fe20000000800 */
[-CC-:B------:R-:W-:Y:S01]  /*1f800*/  FFMA.FTZ R184, R232, R152.reuse, -R151.reuse ;  /* 0x00000098e8b87223 */ /* 0x180fe20000010897 */
[----:B------:R-:W-:Y:S01]  /*1f810*/  FFMA.FTZ R185, R238, R152, -R151 ;  /* 0x00000098eeb97223 */ /* 0x000fe20000010897 */
[----:B------:R-:W-:Y:S01]  /*1f820*/  FMNMX3.FTZ R7, R7, R182, R183, !PT ;  /* 0x000000b607077276 */ /* 0x000fe200078100b7 */
[----:B------:R-:W-:Y:S01]  /*1f830*/  MUFU.EX2 R170, R170 ;  /* 0x000000aa00aa7308 */ /* 0x000fe20000000800 */
[-CC-:B------:R-:W-:Y:S01]  /*1f840*/  FFMA.FTZ R181, R181, R152.reuse, -R151.reuse ;  /* 0x00000098b5b57223 */ /* 0x180fe20000010897 */
[-CC-:B------:R-:W-:Y:S01]  /*1f850*/  FFMA.FTZ R143, R143, R152.reuse, -R151.reuse ;  /* 0x000000988f8f7223 */ /* 0x180fe20000010897 */
[----:B------:R-:W-:Y:S01]  /*1f860*/  FMNMX3.FTZ R7, R7, R179, R176, !PT ;  /* 0x000000b307077276 */ /* 0x000fe200078100b0 */
[----:B------:R-:W-:Y:S01]  /*1f870*/  MUFU.EX2 R175, R175 ;  /* 0x000000af00af7308 */ /* 0x000fe20000000800 */
[----:B------:R-:W-:-:S02]  /*1f880*/  FFMA.FTZ R2, R2, R152, -R151 ;  /* 0x0000009802027223 */ /* 0x000fc40000010897 */
[----:B------:R-:W-:Y:S01]  /*1f890*/  FMNMX3.FTZ R7, R7, R162, R161, !PT ;  /* 0x000000a207077276 */ /* 0x000fe200078100a1 */
[----:B------:R-:W-:Y:S03]  /*1f8a0*/  MUFU.EX2 R186, R186 ;  /* 0x000000ba00ba7308 */ /* 0x000fe60000000800 */
[----:B------:R-:W-:Y:S01]  /*1f8b0*/  FMNMX3.FTZ R7, R7, R163, R157, !PT ;  /* 0x000000a307077276 */ /* 0x000fe2000781009d */
[----:B------:R-:W-:Y:S03]  /*1f8c0*/  MUFU.EX2 R184, R184 ;  /* 0x000000b800b87308 */ /* 0x000fe60000000800 */
[----:B------:R-:W-:Y:S01]  /*1f8d0*/  FMNMX3.FTZ R7, R7, R0, R140, !PT ;  /* 0x0000000007077276 */ /* 0x000fe2000781008c */
[----:B------:R-:W-:Y:S03]  /*1f8e0*/  MUFU.EX2 R185, R185 ;  /* 0x000000b900b97308 */ /* 0x000fe60000000800 */
[----:B------:R-:W-:Y:S01]  /*1f8f0*/  FMNMX3.FTZ R7, R7, R139, R138, !PT ;  /* 0x0000008b07077276 */ /* 0x000fe2000781008a */
[----:B------:R-:W-:Y:S04]  /*1f900*/  MUFU.EX2 R2, R2 ;  /* 0x0000000200027308 */ /* 0x000fe80000000800 */
[----:B------:R-:W1:Y:S02]  /*1f910*/  SHFL.BFLY PT, R5, R7, 0x2, 0x1f ;  /* 0x0c401f0007057f89 */ /* 0x000e6400000e0000 */
[----:B-1----:R-:W-:-:S05]  /*1f920*/  FMNMX.FTZ R5, R7, R5, !PT ;  /* 0x0000000507057209 */ /* 0x002fca0007810000 */
[----:B------:R-:W1:Y:S02]  /*1f930*/  SHFL.BFLY PT, R45, R5, 0x1, 0x1f ;  /* 0x0c201f00052d7f89 */ /* 0x000e6400000e0000 */
[----:B-1----:R-:W-:Y:S02]  /*1f940*/  FMNMX.FTZ R45, R5, R45, !PT ;  /* 0x0000002d052d7209 */ /* 0x002fe40007810000 */
[----:B------:R-:W-:Y:S02]  /*1f950*/  FSEL R5, R137, RZ, P1 ;  /* 0x000000ff89057208 */ /* 0x000fe40000800000 */
[C---:B------:R-:W-:Y:S01]  /*1f960*/  FSETP.NEU.FTZ.AND P0, PT, R45.reuse, -INF , PT ;  /* 0xff8000002d00780b */ /* 0x040fe20003f1d000 */
[----:B------:R-:W-:Y:S02]  /*1f970*/  FMUL.FTZ R148, R152, R45 ;  /* 0x0000002d98947220 */ /* 0x000fe40000410000 */
[----:B------:R-:W-:Y:S01]  /*1f980*/  FADD.FTZ R5, R134, -R5 ;  /* 0x8000000586057221 */ /* 0x000fe20000010000 */
[----:B------:R-:W-:Y:S01]  /*1f990*/  FSEL R4, R45, RZ, P0 ;  /* 0x000000ff2d047208 */ /* 0x000fe20000000000 */
[----:B------:R-:W-:Y:S01]  /*1f9a0*/  MUFU.EX2 R134, R52 ;  /* 0x0000003400867308 */ /* 0x000fe20000000800 */
[----:B------:R-:W-:Y:S01]  /*1f9b0*/  FSEL R148, R148, RZ, P0 ;  /* 0x000000ff94947208 */ /* 0x000fe20000000000 */
[----:B------:R-:W-:Y:S01]  /*1f9c0*/  FMUL.FTZ R5, R152, R5 ;  /* 0x0000000598057220 */ /* 0x000fe20000410000 */
[----:B------:R-:W-:Y:S01]  /*1f9d0*/  ISETP.NE.AND P0, PT, R135, RZ, PT ;  /* 0x000000ff8700720c */ /* 0x000fe20003f05270 */
[----:B------:R-:W-:Y:S01]  /*1f9e0*/  FADD.FTZ R4, R3, -R4 ;  /* 0x8000000403047221 */ /* 0x000fe20000010000 */
[----:B------:R-:W-:Y:S01]  /*1f9f0*/  IADD3 R135, PT, PT, R211, 0xc040, RZ ;  /* 0x0000c040d3877810 */ /* 0x000fe20007ffe0ff */
[-CC-:B------:R-:W-:Y:S01]  /*1fa00*/  FFMA.FTZ R147, R60, R152.reuse, -R148.reuse ;  /* 0x000000983c937223 */ /* 0x180fe20000010894 */
[-CC-:B------:R-:W-:Y:S01]  /*1fa10*/  FFMA.FTZ R146, R59, R152.reuse, -R148.reuse ;  /* 0x000000983b927223 */ /* 0x180fe20000010894 */
[-CC-:B------:R-:W-:Y:S01]  /*1fa20*/  FFMA.FTZ R145, R58, R152.reuse, -R148.reuse ;  /* 0x000000983a917223 */ /* 0x180fe20000010894 */
[--C-:B------:R-:W-:Y:S01]  /*1fa30*/  FFMA.FTZ R144, R57, R152, -R148.reuse ;  /* 0x0000009839907223 */ /* 0x100fe20000010894 */
[----:B------:R-:W-:Y:S01]  /*1fa40*/  FMUL.FTZ R4, R152, R4 ;  /* 0x0000000498047220 */ /* 0x000fe20000410000 */
[----:B------:R-:W1:Y:S01]  /*1fa50*/  MUFU.EX2 R154, R5 ;  /* 0x00000005009a7308 */ /* 0x000e620000000800 */
[----:B------:R-:W-:Y:S01]  /*1fa60*/  LDSM.16.MT88.4 R56, [R203+0x10000] ;  /* 0x01000000cb38783b */ /* 0x000fe20000004200 */
[-CC-:B------:R-:W-:Y:S01]  /*1fa70*/  FFMA.FTZ R169, R242, R152.reuse, -R148.reuse ;  /* 0x00000098f2a97223 */ /* 0x180fe20000010894 */
[-CC-:B------:R-:W-:Y:S01]  /*1fa80*/  FFMA.FTZ R172, R239, R152.reuse, -R148.reuse ;  /* 0x00000098efac7223 */ /* 0x180fe20000010894 */
[----:B------:R-:W2:Y:S01]  /*1fa90*/  MUFU.EX2 R153, R4 ;  /* 0x0000000400997308 */ /* 0x000ea20000000800 */
[----:B------:R-:W-:Y:S01]  /*1faa0*/  @P0 IADD3 R135, PT, PT, R16, -0x40, RZ ;  /* 0xffffffc010870810 */ /* 0x000fe20007ffe0ff */
[-CC-:B------:R-:W-:Y:S01]  /*1fab0*/  FFMA.FTZ R174, R240, R152.reuse, -R148.reuse ;  /* 0x00000098f0ae7223 */ /* 0x180fe20000010894 */
[-CC-:B------:R-:W-:Y:S01]  /*1fac0*/  FFMA.FTZ R173, R241, R152.reuse, -R148.reuse ;  /* 0x00000098f1ad7223 */ /* 0x180fe20000010894 */
[----:B------:R-:W-:Y:S01]  /*1fad0*/  MUFU.EX2 R147, R147 ;  /* 0x0000009300937308 */ /* 0x000fe20000000800 */
[----:B------:R-:W-:Y:S01]  /*1fae0*/  IADD3 R155, PT, PT, R200, R135, RZ ;  /* 0x00000087c89b7210 */ /* 0x000fe20007ffe0ff */
[----:B------:R-:W3:Y:S01]  /*1faf0*/  LDSM.16.MT88.4 R28, [R135] ;  /* 0x00000000871c783b */ /* 0x000ee20000004200 */
[-CC-:B------:R-:W-:Y:S01]  /*1fb00*/  FFMA.FTZ R187, R234, R152.reuse, -R148.reuse ;  /* 0x00000098eabb7223 */ /* 0x180fe20000010894 */
[----:B------:R-:W4:Y:S01]  /*1fb10*/  MUFU.EX2 R146, R146 ;  /* 0x0000009200927308 */ /* 0x000f220000000800 */
[--C-:B------:R-:W-:Y:S01]  /*1fb20*/  FFMA.FTZ R195, R195, R152, -R148.reuse ;  /* 0x00000098c3c37223 */ /* 0x100fe20000010894 */
[----:B------:R-:W5:Y:S01]  /*1fb30*/  LDSM.16.MT88.4 R36, [R155] ;  /* 0x000000009b24783b */ /* 0x000f620000004200 */
[-C--:B-1----:R-:W-:Y:S01]  /*1fb40*/  FMUL.FTZ R52, R88, R154.reuse ;  /* 0x0000009a58347220 */ /* 0x082fe20000410000 */
[----:B------:R-:W-:Y:S01]  /*1fb50*/  MUFU.EX2 R145, R145 ;  /* 0x0000009100917308 */ /* 0x000fe20000000800 */
[----:B------:R-:W-:Y:S01]  /*1fb60*/  FMUL.FTZ R32, R104, R154 ;  /* 0x0000009a68207220 */ /* 0x000fe20000410000 */
[----:B------:R-:W1:Y:S01]  /*1fb70*/  LDSM.16.MT88.4 R64, [R135+0x4000] ;  /* 0x004000008740783b */ /* 0x000e620000004200 */
[-C--:B--2---:R-:W-:Y:S01]  /*1fb80*/  FMUL.FTZ R54, R90, R153.reuse ;  /* 0x000000995a367220 */ /* 0x084fe20000410000 */
[----:B------:R-:W2:Y:S01]  /*1fb90*/  MUFU.EX2 R144, R144 ;  /* 0x0000009000907308 */ /* 0x000ea20000000800 */
[-C--:B------:R-:W-:Y:S01]  /*1fba0*/  FMUL.FTZ R55, R91, R153.reuse ;  /* 0x000000995b377220 */ /* 0x080fe20000410000 */
[----:B------:R-:W-:Y:S01]  /*1fbb0*/  F2FP.F16.F32.PACK_AB R4, R149, R150 ;  /* 0x000000969504723e */ /* 0x000fe200000000ff */
[-C--:B------:R-:W-:Y:S01]  /*1fbc0*/  FMUL.FTZ R34, R106, R153.reuse ;  /* 0x000000996a227220 */ /* 0x080fe20000410000 */
[----:B------:R2:W2:Y:S01]  /*1fbd0*/  MUFU.EX2 R3, R53 ;  /* 0x0000003500037308 */ /* 0x0004a20000000800 */
[----:B------:R-:W-:Y:S01]  /*1fbe0*/  FMUL.FTZ R35, R107, R153 ;  /* 0x000000996b237220 */ /* 0x000fe20000410000 */
[----:B----4-:R-:W-:Y:S01]  /*1fbf0*/  F2FP.F16.F32.PACK_AB R5, R146, R147 ;  /* 0x000000939205723e */ /* 0x010fe200000000ff */
[-C--:B------:R-:W-:Y:S01]  /*1fc00*/  FMUL.FTZ R33, R105, R154.reuse ;  /* 0x0000009a69217220 */ /* 0x080fe20000410000 */
[-C--:B------:R-:W-:Y:S01]  /*1fc10*/  FMUL.FTZ R102, R102, R153.reuse ;  /* 0x0000009966667220 */ /* 0x080fe20000410000 */
[-C--:B------:R-:W-:Y:S01]  /*1fc20*/  FMUL.FTZ R103, R103, R153.reuse ;  /* 0x0000009967677220 */ /* 0x080fe20000410000 */
[-C--:B------:R-:W-:Y:S01]  /*1fc30*/  FMUL.FTZ R100, R100, R154.reuse ;  /* 0x0000009a64647220 */ /* 0x080fe20000410000 */
[-C--:B------:R-:W-:Y:S01]  /*1fc40*/  FMUL.FTZ R101, R101, R154.reuse ;  /* 0x0000009a65657220 */ /* 0x080fe20000410000 */
[-C--:B------:R-:W-:Y:S01]  /*1fc50*/  FMUL.FTZ R26, R114, R153.reuse ;  /* 0x00000099721a7220 */ /* 0x080fe20000410000 */
[----:B------:R-:W-:Y:S01]  /*1fc60*/  FMUL.FTZ R27, R115, R153 ;  /* 0x00000099731b7220 */ /* 0x000fe20000410000 */
[----:B--2---:R-:W-:Y:S01]  /*1fc70*/  F2FP.F16.F32.PACK_AB R7, R144, R145 ;  /* 0x000000919007723e */ /* 0x004fe200000000ff */
[-C--:B------:R-:W-:Y:S01]  /*1fc80*/  FMUL.FTZ R24, R112, R154.reuse ;  /* 0x0000009a70187220 */ /* 0x080fe20000410000 */
[-C--:B------:R-:W-:Y:S01]  /*1fc90*/  FMUL.FTZ R25, R113, R154.reuse ;  /* 0x0000009a71197220 */ /* 0x080fe20000410000 */
[----:B------:R-:W-:Y:S01]  /*1fca0*/  FMUL.FTZ R110, R110, R153 ;  /* 0x000000996e6e7220 */ /* 0x000fe20000410000 */
[-C--:B------:R-:W-:Y:S01]  /*1fcb0*/  FMUL.FTZ R53, R89, R154.reuse ;  /* 0x0000009a59357220 */ /* 0x080fe20000410000 */
[----:B------:R-:W-:Y:S01]  /*1fcc0*/  F2FP.F16.F32.PACK_AB R6, R134, R3 ;  /* 0x000000038606723e */ /* 0x000fe200000000ff */
        /* <DEDUP_REMOVED lines=10> */
[C---:B---3--:R-:W-:Y:S01]  /*1fd70*/  HMMA.16816.F32 R24, R4.reuse, R28, R24 ;  /* 0x0000001c0418723c */ /* 0x048fe20000001818 */
[-C--:B------:R-:W-:Y:S01]  /*1fd80*/  FMUL.FTZ R124, R124, R154.reuse ;  /* 0x0000009a7c7c7220 */ /* 0x080fe20000410000 */
[----:B------:R-:W-:Y:S01]  /*1fd90*/  FMUL.FTZ R125, R125, R154 ;  /* 0x0000009a7d7d7220 */ /* 0x000fe20000410000 */
[-CC-:B------:R-:W-:Y:S01]  /*1fda0*/  FFMA.FTZ R114, R251, R152.reuse, -R151.reuse ;  /* 0x00000098fb727223 */ /* 0x180fe20000010897 */
[-CC-:B------:R-:W-:Y:S01]  /*1fdb0*/  FFMA.FTZ R115, R250, R152.reuse, -R151.reuse ;  /* 0x00000098fa737223 */ /* 0x180fe20000010897 */
[-CC-:B------:R-:W-:Y:S01]  /*1fdc0*/  FFMA.FTZ R113, R248, R152.reuse, -R151.reuse ;  /* 0x00000098f8717223 */ /* 0x180fe20000010897 */
[--C-:B------:R-:W-:Y:S01]  /*1fdd0*/  FFMA.FTZ R112, R249, R152, -R151.reuse ;  /* 0x00000098f9707223 */ /* 0x100fe20000010897 */
[-C--:B------:R-:W-:Y:S01]  /*1fde0*/  FMUL.FTZ R62, R82, R153.reuse ;  /* 0x00000099523e7220 */ /* 0x080fe20000410000 */
[C---:B-----5:R-:W-:Y:S01]  /*1fdf0*/  HMMA.16816.F32 R32, R4.reuse, R36, R32 ;  /* 0x000000240420723c */ /* 0x060fe20000001820 */
        /* <DEDUP_REMOVED lines=8> */
[----:B------:R-:W3:Y:S01]  /*1fe80*/  LDSM.16.MT88.4 R100, [R211+0xc800] ;  /* 0x00c80000d364783b */ /* 0x000ee20000004200 */
[----:B------:R-:W-:Y:S01]  /*1fe90*/  MUFU.EX2 R114, R114 ;  /* 0x0000007200727308 */ /* 0x000fe20000000800 */
[-C--:B------:R-:W-:Y:S01]  /*1fea0*/  FMUL.FTZ R106, R70, R153.reuse ;  /* 0x00000099466a7220 */ /* 0x080fe20000410000 */
[-C--:B------:R-:W-:Y:S01]  /*1feb0*/  FMUL.FTZ R107, R71, R153.reuse ;  /* 0x00000099476b7220 */ /* 0x080fe20000410000 */
[-C--:B------:R-:W-:Y:S01]  /*1fec0*/  FMUL.FTZ R104, R68, R154.reuse ;  /* 0x0000009a44687220 */ /* 0x080fe20000410000 */
[----:B------:R-:W-:Y:S01]  /*1fed0*/  MUFU.EX2 R115, R115 ;  /* 0x0000007300737308 */ /* 0x000fe20000000800 */
[----:B------:R-:W-:Y:S01]  /*1fee0*/  FMUL.FTZ R105, R69, R154 ;  /* 0x0000009a45697220 */ /* 0x000fe20000410000 */
[C---:B------:R-:W-:Y:S01]  /*1fef0*/  HMMA.16816.F32 R28, R4.reuse, R30, R108 ;  /* 0x0000001e041c723c */ /* 0x040fe2000000186c */
[-CC-:B------:R-:W-:Y:S01]  /*1ff00*/  FFMA.FTZ R111, R168, R152.reuse, -R148.reuse ;  /* 0x00000098a86f7223 */ /* 0x180fe20000010894 */
[-CC-:B------:R-:W-:Y:S01]  /*1ff10*/  FFMA.FTZ R110, R167, R152.reuse, -R148.reuse ;  /* 0x00000098a76e7223 */ /* 0x180fe20000010894 */
[-CC-:B------:R-:W-:Y:S01]  /*1ff20*/  FFMA.FTZ R109, R166, R152.reuse, -R148.reuse ;  /* 0x00000098a66d7223 */ /* 0x180fe20000010894 */
[--C-:B------:R-:W-:Y:S01]  /*1ff30*/  FFMA.FTZ R108, R252, R152, -R148.reuse ;  /* 0x00000098fc6c7223 */ /* 0x100fe20000010894 */
[----:B------:R-:W-:Y:S01]  /*1ff40*/  MUFU.EX2 R113, R113 ;  /* 0x0000007100717308 */ /* 0x000fe20000000800 */
[----:B------:R-:W4:Y:S01]  /*1ff50*/  LDSM.16.MT88.4 R68, [R135+0x4800] ;  /* 0x004800008744783b */ /* 0x000f220000004200 */
[-C--:B------:R-:W-:Y:S01]  /*1ff60*/  FMUL.FTZ R18, R122, R153.reuse ;  /* 0x000000997a127220 */ /* 0x080fe20000410000 */
[C---:B------:R-:W-:Y:S01]  /*1ff70*/  HMMA.16816.F32 R8, R4.reuse, R12, R8 ;  /* 0x0000000c0408723c */ /* 0x040fe20000001808 */
[----:B------:R-:W5:Y:S01]  /*1ff80*/  MUFU.EX2 R111, R111 ;  /* 0x0000006f006f7308 */ /* 0x000f620000000800 */
[-C--:B------:R-:W-:Y:S01]  /*1ff90*/  FMUL.FTZ R19, R123, R153.reuse ;  /* 0x000000997b137220 */ /* 0x080fe20000410000 */
[-C--:B------:R-:W-:Y:S01]  /*1ffa0*/  FMUL.FTZ R16, R120, R154.reuse ;  /* 0x0000009a78107220 */ /* 0x080fe20000410000 */
[-C--:B------:R-:W-:Y:S01]  /*1ffb0*/  FMUL.FTZ R17, R121, R154.reuse ;  /* 0x0000009a79117220 */ /* 0x080fe20000410000 */
[----:B------:R-:W2:Y:S01]  /*1ffc0*/  MUFU.EX2 R110, R110 ;  /* 0x0000006e006e7308 */ /* 0x000ea20000000800 */
        /* <DEDUP_REMOVED lines=10> */
[C---:B-1----:R-:W-:Y:S01]  /*20070*/  HMMA.16816.F32 R60, R4.reuse, R64, R60 ;  /* 0x00000040043c723c */ /* 0x042fe2000000183c */
[----:B------:R-:W1:Y:S01]  /*20080*/  MUFU.EX2 R112, R112 ;  /* 0x0000007000707308 */ /* 0x000e620000000800 */
        /* <DEDUP_REMOVED lines=10> */
[----:B------:R-:W4:Y:S01]  /*20130*/  LDSM.16.MT88.4 R76, [R211+0x10800] ;  /* 0x01080000d34c783b */ /* 0x000f220000004200 */
[-C--:B------:R-:W-:Y:S01]  /*20140*/  FMUL.FTZ R74, R74, R153.reuse ;  /* 0x000000994a4a7220 */ /* 0x080fe20000410000 */
[-C--:B------:R-:W-:Y:S01]  /*20150*/  FMUL.FTZ R75, R75, R153.reuse ;  /* 0x000000994b4b7220 */ /* 0x080fe20000410000 */
[-C--:B------:R-:W-:Y:S01]  /*20160*/  FMUL.FTZ R72, R72, R154.reuse ;  /* 0x0000009a48487220 */ /* 0x080fe20000410000 */
[----:B------:R-:W-:Y:S01]  /*20170*/  FMUL.FTZ R73, R73, R154 ;  /* 0x0000009a49497220 */ /* 0x000fe20000410000 */
[C---:B------:R-:W-:Y:S01]  /*20180*/  HMMA.16816.F32 R16, R4.reuse, R20, R16 ;  /* 0x000000140410723c */ /* 0x040fe20000001810 */
[----:B------:R-:W4:Y:S01]  /*20190*/  LDSM.16.MT88.4 R96, [R203+0xc800] ;  /* 0x00c80000cb60783b */ /* 0x000f220000004200 */
[-CC-:B------:R-:W-:Y:S01]  /*201a0*/  FFMA.FTZ R166, R247, R152.reuse, -R148.reuse ;  /* 0x00000098f7a67223 */ /* 0x180fe20000010894 */
[-CC-:B------:R-:W-:Y:S01]  /*201b0*/  FFMA.FTZ R168, R244, R152.reuse, -R151.reuse ;  /* 0x00000098f4a87223 */ /* 0x180fe20000010897 */
[-C--:B------:R-:W-:Y:S01]  /*201c0*/  FFMA.FTZ R167, R245, R152.reuse, -R151 ;  /* 0x00000098f5a77223 */ /* 0x080fe20000010897 */
[----:B------:R-:W-:Y:S01]  /*201d0*/  LDSM.16.MT88.4 R80, [R155+0x800] ;  /* 0x000800009b50783b */ /* 0x000fe20000004200 */
[----:B------:R-:W-:Y:S01]  /*201e0*/  MUFU.EX2 R169, R169 ;  /* 0x000000a900a97308 */ /* 0x000fe20000000800 */
[-CC-:B------:R-:W-:Y:S01]  /*201f0*/  FFMA.FTZ R191, R191, R152.reuse, -R148.reuse ;  /* 0x00000098bfbf7223 */ /* 0x180fe20000010894 */
[C---:B------:R-:W-:Y:S01]  /*20200*/  HMMA.16816.F32 R40, R4.reuse, R48, R40 ;  /* 0x000000300428723c */ /* 0x040fe20000001828 */
[-CC-:B------:R-:W-:Y:S01]  /*20210*/  FFMA.FTZ R192, R192, R152.reuse, -R148.reuse ;  /* 0x00000098c0c07223 */ /* 0x180fe20000010894 */
[----:B------:R-:W-:Y:S01]  /*20220*/  MUFU.EX2 R166, R166 ;  /* 0x000000a600a67308 */ /* 0x000fe20000000800 */
[-CC-:B------:R-:W-:Y:S01]  /*20230*/  FFMA.FTZ R189, R189, R152.reuse, -R148.reuse ;  /* 0x00000098bdbd7223 */ /* 0x180fe20000010894 */
[-CC-:B------:R-:W-:Y:S01]  /*20240*/  FFMA.FTZ R182, R182, R152.reuse, -R148.reuse ;  /* 0x00000098b6b67223 */ /* 0x180fe20000010894 */
[-CC-:B------:R-:W-:Y:S01]  /*20250*/  FFMA.FTZ R183, R183, R152.reuse, -R148.reuse ;  /* 0x00000098b7b77223 */ /* 0x180fe20000010894 */
[----:B------:R-:W3:Y:S01]  /*20260*/  MUFU.EX2 R168, R168 ;  /* 0x000000a800a87308 */ /* 0x000ee20000000800 */
[-CC-:B------:R-:W-:Y:S01]  /*20270*/  FFMA.FTZ R179, R179, R152.reuse, -R148.reuse ;  /* 0x00000098b3b37223 */ /* 0x180fe20000010894 */
[C---:B------:R-:W-:Y:S01]  /*20280*/  HMMA.16816.F32 R52, R4.reuse, R56, R52 ;  /* 0x000000380434723c */ /* 0x040fe20000001834 */
[----:B------:R-:W-:Y:S01]  /*20290*/  FFMA.FTZ R163, R163, R152, -R148 ;  /* 0x00000098a3a37223 */ /* 0x000fe20000010894 */
[----:B------:R-:W-:Y:S01]  /*202a0*/  MUFU.EX2 R167, R167 ;  /* 0x000000a700a77308 */ /* 0x000fe20000000800 */
[----:B------:R-:W-:Y:S01]  /*202b0*/  FFMA.FTZ R147, R236, R153, R147 ;  /* 0x00000099ec937223 */ /* 0x000fe20000010093 */
[----:B------:R-:W-:Y:S01]  /*202c0*/  FFMA.FTZ R150, R237, R154, R150 ;  /* 0x0000009aed967223 */ /* 0x000fe20000010096 */
[----:B------:R-:W-:Y:S01]  /*202d0*/  LDSM.16.MT88.4 R124, [R211+0xf800] ;  /* 0x00f80000d37c783b */ /* 0x000fe20000004200 */
[----:B------:R-:W-:Y:S01]  /*202e0*/  MUFU.EX2 R172, R172 ;  /* 0x000000ac00ac7308 */ /* 0x000fe20000000800 */
[----:B------:R-:W-:Y:S01]  /*202f0*/  FADD.FTZ R146, R146, R147 ;  /* 0x0000009392927221 */ /* 0x000fe20000010000 */
[C---:B------:R-:W-:Y:S01]  /*20300*/  HMMA.16816.F32 R20, R4.reuse, R22, R116 ;  /* 0x000000160414723c */ /* 0x040fe20000001874 */
[----:B------:R-:W-:Y:S01]  /*20310*/  FADD.FTZ R149, R149, R150 ;  /* 0x0000009695957221 */ /* 0x000fe20000010000 */
[----:B------:R-:W-:Y:S01]  /*20320*/  MUFU.EX2 R174, R174 ;  /* 0x000000ae00ae7308 */ /* 0x000fe20000000800 */
[----:B------:R-:W-:Y:S01]  /*20330*/  FADD.FTZ R146, R145, R146 ;  /* 0x0000009291927221 */ /* 0x000fe20000010000 */
[----:B------:R-:W-:Y:S01]  /*20340*/  FFMA.FTZ R0, R0, R152, -R148 ;  /* 0x0000009800007223 */ /* 0x000fe20000010894 */
[----:B------:R-:W-:Y:S01]  /*20350*/  FADD.FTZ R149, R3, R149 ;  /* 0x0000009503957221 */ /* 0x000fe20000010000 */
[----:B------:R-:W-:Y:S01]  /*20360*/  MUFU.EX2 R173, R173 ;  /* 0x000000ad00ad7308 */ /* 0x000fe20000000800 */
[----:B------:R-:W-:Y:S01]  /*20370*/  FADD.FTZ R144, R144, R146 ;  /* 0x0000009290907221 */ /* 0x000fe20000010000 */
[C---:B------:R-:W-:Y:S01]  /*20380*/  HMMA.16816.F32 R48, R4.reuse, R50, R92 ;  /* 0x000000320430723c */ /* 0x040fe2000000185c */
[----:B------:R-:W4:Y:S01]  /*20390*/  LDSM.16.MT88.4 R92, [R135+0x800] ;  /* 0x00080000875c783b */ /* 0x000f220000004200 */
[----:B------:R-:W-:Y:S01]  /*203a0*/  MUFU.EX2 R187, R187 ;  /* 0x000000bb00bb7308 */ /* 0x000fe20000000800 */
[----:B------:R-:W-:Y:S01]  /*203b0*/  FADD.FTZ R134, R134, R149 ;  /* 0x0000009586867221 */ /* 0x000fe20000010000 */
[----:B-----5:R-:W-:Y:S01]  /*203c0*/  FADD.FTZ R144, R111, R144 ;  /* 0x000000906f907221 */ /* 0x020fe20000010000 */
[----:B------:R-:W-:Y:S01]  /*203d0*/  LDSM.16.MT88.4 R116, [R203+0xf800] ;  /* 0x00f80000cb74783b */ /* 0x000fe20000004200 */
[----:B------:R-:W-:Y:S01]  /*203e0*/  MUFU.EX2 R191, R191 ;  /* 0x000000bf00bf7308 */ /* 0x000fe20000000800 */
[----:B------:R-:W-:Y:S01]  /*203f0*/  FADD.FTZ R134, R114, R134 ;  /* 0x0000008672867221 */ /* 0x000fe20000010000 */
[----:B------:R-:W-:Y:S01]  /*20400*/  HMMA.16816.F32 R56, R4, R58, R84 ;  /* 0x0000003a0438723c */ /* 0x000fe20000001854 */
[----:B------:R-:W5:Y:S01]  /*20410*/  LDSM.16.MT88.4 R84, [R203+0x10800] ;  /* 0x01080000cb54783b */ /* 0x000f620000004200 */
[----:B------:R-:W-:Y:S01]  /*20420*/  MUFU.EX2 R192, R192 ;  /* 0x000000c000c07308 */ /* 0x000fe20000000800 */
[----:B------:R-:W-:-:S02]  /*20430*/  ISETP.GT.AND P0, PT, R136, R208, PT ;  /* 0x000000d08800720c */ /* 0x000fc40003f04270 */
[----:B------:R-:W-:Y:S01]  /*20440*/  MOV R3, R45 ;  /* 0x0000002d00037202 */ /* 0x000fe20000000f00 */
[----:B------:R-:W-:Y:S02]  /*20450*/  MUFU.EX2 R189, R189 ;  /* 0x000000bd00bd7308 */ /* 0x000fe40000000800 */
[C---:B--2---:R-:W-:Y:S01]  /*20460*/  HMMA.16816.F32 R72, R4.reuse, R88, R72 ;  /* 0x000000580448723c */ /* 0x044fe20000001848 */
[C---:B------:R-:W-:Y:S01]  /*20470*/  F2FP.F16.F32.PACK_AB R88, R115.reuse, R114 ;  /* 0x000000727358723e */ /* 0x040fe200000000ff */
[----:B------:R-:W-:Y:S01]  /*20480*/  MUFU.EX2 R182, R182 ;  /* 0x000000b600b67308 */ /* 0x000fe20000000800 */
[C---:B------:R-:W-:Y:S01]  /*20490*/  F2FP.F16.F32.PACK_AB R89, R110.reuse, R111 ;  /* 0x0000006f6e59723e */ /* 0x040fe200000000ff */
[----:B------:R-:W-:Y:S01]  /*204a0*/  FADD.FTZ R110, R110, R144 ;  /* 0x000000906e6e7221 */ /* 0x000fe20000010000 */
[----:B------:R-:W-:Y:S01]  /*204b0*/  FADD.FTZ R115, R115, R134 ;  /* 0x0000008673737221 */ /* 0x000fe20000010000 */
[----:B------:R-:W-:Y:S01]  /*204c0*/  MUFU.EX2 R183, R183 ;  /* 0x000000b700b77308 */ /* 0x000fe20000000800 */
[----:B------:R-:W-:Y:S01]  /*204d0*/  MOV R134, R137 ;  /* 0x0000008900867202 */ /* 0x000fe20000000f00 */
[----:B------:R-:W-:Y:S01]  /*204e0*/  HMMA.16816.F32 R4, R4, R90, R104 ;  /* 0x0000005a0404723c */ /* 0x000fe20000001868 */
[----:B-1----:R-:W-:Y:S01]  /*204f0*/  F2FP.F16.F32.PACK_AB R90, R112, R113 ;  /* 0x00000071705a723e */ /* 0x002fe200000000ff */
[----:B------:R-:W-:Y:S01]  /*20500*/  LDSM.16.MT88.4 R104, [R211+0xd000] ;  /* 0x00d00000d368783b */ /* 0x000fe20000004200 */
[----:B------:R-:W-:Y:S01]  /*20510*/  F2FP.F16.F32.PACK_AB R91, R108, R109 ;  /* 0x0000006d6c5b723e */ /* 0x000fe200000000ff */
[----:B------:R-:W-:Y:S01]  /*20520*/  MUFU.EX2 R179, R179 ;  /* 0x000000b300b37308 */ /* 0x000fe20000000800 */
[----:B------:R-:W-:Y:S01]  /*20530*/  FADD.FTZ R110, R109, R110 ;  /* 0x0000006e6d6e7221 */ /* 0x000fe20000010000 */
[----:B------:R-:W-:Y:S01]  /*20540*/  FADD.FTZ R115, R113, R115 ;  /* 0x0000007371737221 */ /* 0x000fe20000010000 */
[----:B------:R-:W-:-:S02]  /*20550*/  @P0 MOV R3, R45 ;  /* 0x0000002d00030202 */ /* 0x000fc40000000f00 */
[----:B------:R-:W-:Y:S01]  /*20560*/  FADD.FTZ R108, R108, R110 ;  /* 0x0000006e6c6c7221 */ /* 0x000fe20000010000 */
[----:B---3--:R-:W-:Y:S01]  /*20570*/  HMMA.16816.F32 R8, R88, R100, R8 ;  /* 0x000000645808723c */ /* 0x008fe20000001808 */
[----:B------:R-:W-:Y:S01]  /*20580*/  FADD.FTZ R112, R112, R115 ;  /* 0x0000007370707221 */ /* 0x000fe20000010000 */
[----:B------:R-:W-:Y:S02]  /*20590*/  @P0 MOV R134, R137 ;  /* 0x0000008900860202 */ /* 0x000fe40000000f00 */
[----:B------:R-:W-:Y:S01]  /*205a0*/  @P0 IADD3 R46, PT, PT, R46, -0x3, RZ ;  /* 0xfffffffd2e2e0810 */ /* 0x000fe20007ffe0ff */
[----:B------:R-:W-:-:S03]  /*205b0*/  FADD.FTZ R112, R168, R112 ;  /* 0x00000070a8707221 */ /* 0x000fc60000010000 */
[C---:B------:R-:W-:Y:S01]  /*205c0*/  HMMA.16816.F32 R12, R88.reuse, R102, R12 ;  /* 0x00000066580c723c */ /* 0x040fe2000000180c */
[----:B------:R-:W1:Y:S07]  /*205d0*/  LDSM.16.MT88.4 R100, [R155+0x4800] ;  /* 0x004800009b64783b */ /* 0x000e6e0000004200 */
[C---:B----4-:R-:W-:Y:S08]  /*205e0*/  HMMA.16816.F32 R60, R88.reuse, R68, R60 ;  /* 0x00000044583c723c */ /* 0x050ff0000000183c */
[C---:B------:R-:W-:Y:S01]  /*205f0*/  HMMA.16816.F32 R64, R88.reuse, R70, R64 ;  /* 0x000000465840723c */ /* 0x040fe20000001840 */
[----:B------:R-:W2:Y:S07]  /*20600*/  LDSM.16.MT88.4 R68, [R211+0x11000] ;  /* 0x01100000d344783b */ /* 0x000eae0000004200 */
[----:B------:R-:W-:Y:S01]  /*20610*/  HMMA.16816.F32 R40, R88, R76, R40 ;  /* 0x0000004c5828723c */ /* 0x000fe20000001828 */
[-CC-:B------:R-:W-:Y:S01]  /*20620*/  FFMA.FTZ R76, R164, R152.reuse, -R148.reuse ;  /* 0x00000098a44c7223 */ /* 0x180fe20000010894 */
[----:B------:R-:W-:-:S03]  /*20630*/  FFMA.FTZ R164, R165, R152, -R148 ;  /* 0x00000098a5a47223 */ /* 0x000fc60000010894 */
[----:B------:R3:W4:Y:S03]  /*20640*/  MUFU.EX2 R165, R76 ;  /* 0x0000004c00a57308 */ /* 0x0007260000000800 */
[C---:B------:R-:W-:Y:S01]  /*20650*/  HMMA.16816.F32 R48, R88.reuse, R78, R48 ;  /* 0x0000004e5830723c */ /* 0x040fe20000001830 */
[----:B------:R-:W1:Y:S07]  /*20660*/  MUFU.EX2 R164, R164 ;  /* 0x000000a400a47308 */ /* 0x000e6e0000000800 */
[----:B------:R-:W-:Y:S01]  /*20670*/  HMMA.16816.F32 R16, R88, R96, R16 ;  /* 0x000000605810723c */ /* 0x000fe20000001810 */
[----:B---3--:R-:W3:Y:S01]  /*20680*/  LDSM.16.MT88.4 R76, [R155+0x1000] ;  /* 0x001000009b4c783b */ /* 0x008ee20000004200 */
[----:B----4-:R-:W-:-:S06]  /*20690*/  FADD.FTZ R108, R165, R108 ;  /* 0x0000006ca56c7221 */ /* 0x010fcc0000010000 */
[C---:B------:R-:W-:Y:S01]  /*206a0*/  HMMA.16816.F32 R20, R88.reuse, R98, R20 ;  /* 0x000000625814723c */ /* 0x040fe20000001814 */
[----:B------:R-:W4:Y:S07]  /*206b0*/  LDSM.16.MT88.4 R96, [R203+0xd000] ;  /* 0x00d00000cb60783b */ /* 0x000f2e0000004200 */
[C---:B------:R-:W-:Y:S08]  /*206c0*/  HMMA.16816.F32 R24, R88.reuse, R92, R24 ;  /* 0x0000005c5818723c */ /* 0x040ff00000001818 */
[C---:B------:R-:W-:Y:S01]  /*206d0*/  HMMA.16816.F32 R28, R88.reuse, R94, R28 ;  /* 0x0000005e581c723c */ /* 0x040fe2000000181c */
[----:B------:R-:W-:Y:S07]  /*206e0*/  LDSM.16.MT88.4 R92, [R135+0x1000] ;  /* 0x00100000875c783b */ /* 0x000fee0000004200 */
[C---:B------:R-:W-:Y:S08]  /*206f0*/  HMMA.16816.F32 R32, R88.reuse, R80, R32 ;  /* 0x000000505820723c */ /* 0x040ff00000001820 */
[C---:B------:R-:W-:Y:S01]  /*20700*/  HMMA.16816.F32 R36, R88.reuse, R82, R36 ;  /* 0x000000525824723c */ /* 0x040fe20000001824 */
[----:B------:R-:W-:Y:S07]  /*20710*/  LDSM.16.MT88.4 R80, [R203+0x11000] ;  /* 0x01100000cb50783b */ /* 0x000fee0000004200 */
[----:B-----5:R-:W-:Y:S01]  /*20720*/  HMMA.16816.F32 R52, R88, R84, R52 ;  /* 0x000000545834723c */ /* 0x020fe20000001834 */
[C---:B------:R-:W-:Y:S01]  /*20730*/  F2FP.F16.F32.PACK_AB R84, R167.reuse, R168 ;  /* 0x000000a8a754723e */ /* 0x040fe200000000ff */
[----:B------:R-:W-:Y:S01]  /*20740*/  FADD.FTZ R167, R167, R112 ;  /* 0x00000070a7a77221 */ /* 0x000fe20000010000 */
[C---:B-1----:R-:W-:Y:S01]  /*20750*/  F2FP.F16.F32.PACK_AB R85, R164.reuse, R165 ;  /* 0x000000a5a455723e */ /* 0x042fe200000000ff */
        /* <DEDUP_REMOVED lines=8> */
[----:B------:R-:W-:Y:S01]  /*207e0*/  HMMA.16816.F32 R72, R88, R100, R72 ;  /* 0x000000645848723c */ /* 0x000fe20000001848 */
[----:B------:R-:W-:Y:S01]  /*207f0*/  FADD.FTZ R170, R175, R170 ;  /* 0x000000aaafaa7221 */ /* 0x000fe20000010000 */
[----:B------:R-:W-:-:S06]  /*20800*/  FADD.FTZ R169, R172, R169 ;  /* 0x000000a9aca97221 */ /* 0x000fcc0000010000 */
[----:B------:R-:W-:Y:S01]  /*20810*/  HMMA.16816.F32 R4, R88, R102, R4 ;  /* 0x000000665804723c */ /* 0x000fe20000001804 */
[----:B------:R-:W1:Y:S04]  /*20820*/  LDSM.16.MT88.4 R88, [R135+0x5000] ;  /* 0x005000008758783b */ /* 0x000e680000004200 */
[----:B------:R-:W-:Y:S03]  /*20830*/  LDSM.16.MT88.4 R100, [R211+0xd800] ;  /* 0x00d80000d364783b */ /* 0x000fe60000004200 */
        /* <DEDUP_REMOVED lines=32> */
[----:B------:R2:W-:Y:S04]  /*20a40*/  MUFU.EX2 R188, R195 ;  /* 0x000000c300bc7308 */ /* 0x0005e80000000800 */
[----:B------:R3:W5:Y:S01]  /*20a50*/  MUFU.EX2 R190, R76 ;  /* 0x0000004c00be7308 */ /* 0x0007620000000800 */
[C---:B------:R-:W-:Y:S01]  /*20a60*/  HMMA.16816.F32 R12, R84.reuse, R106, R12 ;  /* 0x0000006a540c723c */ /* 0x040fe2000000180c */
[----:B------:R-:W-:Y:S07]  /*20a70*/  LDSM.16.MT88.4 R104, [R135+0x5800] ;  /* 0x005800008768783b */ /* 0x000fee0000004200 */
[C---:B------:R-:W-:Y:S01]  /*20a80*/  HMMA.16816.F32 R24, R84.reuse, R92, R24 ;  /* 0x0000005c5418723c */ /* 0x040fe20000001818 */
[-CC-:B--2---:R-:W-:Y:S01]  /*20a90*/  FFMA.FTZ R195, R193, R152.reuse, -R151.reuse ;  /* 0x00000098c1c37223 */ /* 0x184fe20000010897 */
[-C--:B---3--:R-:W-:Y:S01]  /*20aa0*/  FFMA.FTZ R76, R194, R152.reuse, -R151 ;  /* 0x00000098c24c7223 */ /* 0x088fe20000010897 */
[----:B-----5:R-:W-:Y:S01]  /*20ab0*/  FADD.FTZ R185, R190, R185 ;  /* 0x000000b9beb97221 */ /* 0x020fe20000010000 */
[----:B------:R-:W2:Y:S04]  /*20ac0*/  MUFU.EX2 R194, R77 ;  /* 0x0000004d00c27308 */ /* 0x000ea80000000800 */
[----:B------:R-:W-:Y:S01]  /*20ad0*/  HMMA.16816.F32 R28, R84, R94, R28 ;  /* 0x0000005e541c723c */ /* 0x000fe2000000181c */
[----:B------:R-:W3:Y:S01]  /*20ae0*/  LDSM.16.MT88.4 R92, [R135+0x1800] ;  /* 0x00180000875c783b */ /* 0x000ee20000004200 */
[----:B------:R5:W-:Y:S03]  /*20af0*/  MUFU.EX2 R193, R76 ;  /* 0x0000004c00c17308 */ /* 0x000be60000000800 */
[----:B------:R-:W-:Y:S01]  /*20b00*/  LDSM.16.MT88.4 R84, [R203+0x12000] ;  /* 0x01200000cb54783b */ /* 0x000fe20000004200 */
[----:B------:R-:W2:Y:S02]  /*20b10*/  MUFU.EX2 R195, R195 ;  /* 0x000000c300c37308 */ /* 0x000ea40000000800 */
[C---:B----4-:R-:W-:Y:S08]  /*20b20*/  HMMA.16816.F32 R16, R68.reuse, R96, R16 ;  /* 0x000000604410723c */ /* 0x050ff00000001810 */
[C---:B------:R-:W-:Y:S01]  /*20b30*/  HMMA.16816.F32 R20, R68.reuse, R98, R20 ;  /* 0x000000624414723c */ /* 0x040fe20000001814 */
[----:B------:R-:W4:Y:S07]  /*20b40*/  LDSM.16.MT88.4 R96, [R155+0x5800] ;  /* 0x005800009b60783b */ /* 0x000f2e0000004200 */
[C---:B------:R-:W-:Y:S01]  /*20b50*/  HMMA.16816.F32 R48, R68.reuse, R78, R48 ;  /* 0x0000004e4430723c */ /* 0x040fe20000001830 */
[----:B-----5:R-:W-:Y:S07]  /*20b60*/  LDSM.16.MT88.4 R76, [R211+0x12000] ;  /* 0x01200000d34c783b */ /* 0x020fee0000004200 */
[C---:B-1----:R-:W-:Y:S08]  /*20b70*/  HMMA.16816.F32 R52, R68.reuse, R88, R52 ;  /* 0x000000584434723c */ /* 0x042ff00000001834 */
[C---:B------:R-:W-:Y:S01]  /*20b80*/  HMMA.16816.F32 R56, R68.reuse, R90, R56 ;  /* 0x0000005a4438723c */ /* 0x040fe20000001838 */
[----:B------:R-:W1:Y:S07]  /*20b90*/  LDSM.16.MT88.4 R88, [R211+0xe000] ;  /* 0x00e00000d358783b */ /* 0x000e6e0000004200 */
[C---:B------:R-:W-:Y:S08]  /*20ba0*/  HMMA.16816.F32 R8, R68.reuse, R100, R8 ;  /* 0x000000644408723c */ /* 0x040ff00000001808 */
[C---:B------:R-:W-:Y:S01]  /*20bb0*/  HMMA.16816.F32 R12, R68.reuse, R102, R12 ;  /* 0x00000066440c723c */ /* 0x040fe2000000180c */
[----:B------:R-:W-:Y:S07]  /*20bc0*/  LDSM.16.MT88.4 R100, [R203+0xe000] ;  /* 0x00e00000cb64783b */ /* 0x000fee0000004200 */
[C---:B---3--:R-:W-:Y:S08]  /*20bd0*/  HMMA.16816.F32 R24, R68.reuse, R92, R24 ;  /* 0x0000005c4418723c */ /* 0x048ff00000001818 */
[C---:B------:R-:W-:Y:S01]  /*20be0*/  HMMA.16816.F32 R28, R68.reuse, R94, R28 ;  /* 0x0000005e441c723c */ /* 0x040fe2000000181c */
[----:B------:R-:W-:Y:S07]  /*20bf0*/  LDSM.16.MT88.4 R92, [R135+0x2000] ;  /* 0x00200000875c783b */ /* 0x000fee0000004200 */
[C---:B------:R-:W-:Y:S08]  /*20c00*/  HMMA.16816.F32 R32, R68.reuse, R80, R32 ;  /* 0x000000504420723c */ /* 0x040ff00000001820 */
[C---:B------:R-:W-:Y:S01]  /*20c10*/  HMMA.16816.F32 R36, R68.reuse, R82, R36 ;  /* 0x000000524424723c */ /* 0x040fe20000001824 */
[----:B------:R-:W3:Y:S07]  /*20c20*/  LDSM.16.MT88.4 R80, [R155+0x2000] ;  /* 0x002000009b50783b */ /* 0x000eee0000004200 */
[C---:B------:R-:W-:Y:S01]  /*20c30*/  HMMA.16816.F32 R60, R68.reuse, R104, R60 ;  /* 0x00000068443c723c */ /* 0x040fe2000000183c */
[-CC-:B------:R-:W-:Y:S01]  /*20c40*/  FFMA.FTZ R105, R180, R152.reuse, -R151.reuse ;  /* 0x00000098b4697223 */ /* 0x180fe20000010897 */
[-C--:B------:R-:W-:Y:S01]  /*20c50*/  FFMA.FTZ R104, R178, R152.reuse, -R151 ;  /* 0x00000098b2687223 */ /* 0x080fe20000010897 */
[----:B------:R5:W1:Y:S04]  /*20c60*/  MUFU.EX2 R180, R181 ;  /* 0x000000b500b47308 */ /* 0x000a680000000800 */
[----:B------:R-:W3:Y:S01]  /*20c70*/  MUFU.EX2 R178, R105 ;  /* 0x0000006900b27308 */ /* 0x000ee20000000800 */
[C---:B------:R-:W-:Y:S08]  /*20c80*/  HMMA.16816.F32 R64, R68.reuse, R106, R64 ;  /* 0x0000006a4440723c */ /* 0x040ff00000001840 */
[----:B----4-:R-:W-:Y:S01]  /*20c90*/  HMMA.16816.F32 R72, R68, R96, R72 ;  /* 0x000000604448723c */ /* 0x010fe20000001848 */
[----:B-----5:R-:W-:-:S06]  /*20ca0*/  FFMA.FTZ R181, R176, R152, -R148 ;  /* 0x00000098b0b57223 */ /* 0x020fcc0000010894 */
[----:B------:R-:W-:Y:S01]  /*20cb0*/  MUFU.EX2 R181, R181 ;  /* 0x000000b500b57308 */ /* 0x000fe20000000800 */
        /* <DEDUP_REMOVED lines=14> */
[----:B------:R-:W-:-:S03]  /*20da0*/  FADD.FTZ R195, R180, R195 ;  /* 0x000000c3b4c37221 */ /* 0x000fc60000010000 */
        /* <DEDUP_REMOVED lines=8> */
[C---:B---3--:R-:W-:Y:S08]  /*20e30*/  HMMA.16816.F32 R32, R68.reuse, R80, R32 ;  /* 0x000000504420723c */ /* 0x048ff00000001820 */
[C---:B------:R-:W-:Y:S01]  /*20e40*/  HMMA.16816.F32 R36, R68.reuse, R82, R36 ;  /* 0x000000524424723c */ /* 0x040fe20000001824 */
[----:B------:R-:W3:Y:S07]  /*20e50*/  LDSM.16.MT88.4 R80, [R211+0x12800] ;  /* 0x01280000d350783b */ /* 0x000eee0000004200 */
[C---:B------:R-:W-:Y:S08]  /*20e60*/  HMMA.16816.F32 R16, R68.reuse, R100, R16 ;  /* 0x000000644410723c */ /* 0x040ff00000001810 */
[C---:B------:R-:W-:Y:S01]  /*20e70*/  HMMA.16816.F32 R20, R68.reuse, R102, R20 ;  /* 0x000000664414723c */ /* 0x040fe20000001814 */
[----:B------:R-:W5:Y:S07]  /*20e80*/  LDSM.16.MT88.4 R100, [R211+0xe800] ;  /* 0x00e80000d364783b */ /* 0x000f6e0000004200 */
[C---:B------:R-:W-:Y:S08]  /*20e90*/  HMMA.16816.F32 R24, R68.reuse, R92, R24 ;  /* 0x0000005c4418723c */ /* 0x040ff00000001818 */
[C---:B------:R-:W-:Y:S01]  /*20ea0*/  HMMA.16816.F32 R28, R68.reuse, R94, R28 ;  /* 0x0000005e441c723c */ /* 0x040fe2000000181c */
[----:B------:R-:W-:Y:S07]  /*20eb0*/  LDSM.16.MT88.4 R92, [R135+0x2800] ;  /* 0x00280000875c783b */ /* 0x000fee0000004200 */
[----:B-1----:R-:W-:Y:S01]  /*20ec0*/  HMMA.16816.F32 R60, R68, R88, R60 ;  /* 0x00000058443c723c */ /* 0x002fe2000000183c */
[----:B------:R-:W-:-:S02]  /*20ed0*/  FFMA.FTZ R88, R177, R152, -R151 ;  /* 0x00000098b1587223 */ /* 0x000fc40000010897 */
[----:B------:R1:W4:Y:S04]  /*20ee0*/  MUFU.EX2 R177, R104 ;  /* 0x0000006800b17308 */ /* 0x0003280000000800 */
[----:B------:R3:W5:Y:S01]  /*20ef0*/  MUFU.EX2 R176, R88 ;  /* 0x0000005800b07308 */ /* 0x0007620000000800 */
[C---:B------:R-:W-:Y:S08]  /*20f00*/  HMMA.16816.F32 R64, R68.reuse, R90, R64 ;  /* 0x0000005a4440723c */ /* 0x040ff00000001840 */
[C---:B--2---:R-:W-:Y:S01]  /*20f10*/  HMMA.16816.F32 R72, R68.reuse, R76, R72 ;  /* 0x0000004c4448723c */ /* 0x044fe20000001848 */
[----:B-1----:R-:W-:Y:S01]  /*20f20*/  LDSM.16.MT88.4 R104, [R203+0x12800] ;  /* 0x01280000cb68783b */ /* 0x002fe20000004200 */
[C---:B------:R-:W-:Y:S01]  /*20f30*/  F2FP.F16.F32.PACK_AB R76, R178.reuse, R180 ;  /* 0x000000b4b24c723e */ /* 0x040fe200000000ff */
[----:B------:R-:W-:Y:S01]  /*20f40*/  FADD.FTZ R178, R178, R195 ;  /* 0x000000c3b2b27221 */ /* 0x000fe20000010000 */
[C---:B------:R-:W-:Y:S01]  /*20f50*/  F2FP.F16.F32.PACK_AB R77, R183.reuse, R182 ;  /* 0x000000b6b74d723e */ /* 0x040fe200000000ff */
[----:B---3--:R-:W-:Y:S01]  /*20f60*/  LDSM.16.MT88.4 R88, [R155+0x3000] ;  /* 0x003000009b58783b */ /* 0x008fe20000004200 */
[----:B------:R-:W-:Y:S01]  /*20f70*/  FADD.FTZ R183, R183, R189 ;  /* 0x000000bdb7b77221 */ /* 0x000fe20000010000 */
[----:B----4-:R-:W-:Y:S01]  /*20f80*/  FADD.FTZ R178, R177, R178 ;  /* 0x000000b2b1b27221 */ /* 0x010fe20000010000 */
[----:B------:R-:W-:Y:S01]  /*20f90*/  HMMA.16816.F32 R4, R68, R78, R4 ;  /* 0x0000004e4404723c */ /* 0x000fe20000001804 */
[----:B------:R-:W1:Y:S01]  /*20fa0*/  LDSM.16.MT88.4 R68, [R135+0x6800] ;  /* 0x006800008744783b */ /* 0x000e620000004200 */
[C---:B-----5:R-:W-:Y:S01]  /*20fb0*/  F2FP.F16.F32.PACK_AB R78, R176.reuse, R177 ;  /* 0x000000b1b04e723e */ /* 0x060fe200000000ff */
[----:B------:R-:W-:Y:S01]  /*20fc0*/  FADD.FTZ R183, R179, R183 ;  /* 0x000000b7b3b77221 */ /* 0x000fe20000010000 */
[----:B------:R-:W-:Y:S01]  /*20fd0*/  F2FP.F16.F32.PACK_AB R79, R181, R179 ;  /* 0x000000b3b54f723e */ /* 0x000fe200000000ff */
[----:B------:R-:W-:-:S02]  /*20fe0*/  FADD.FTZ R176, R176, R178 ;  /* 0x000000b2b0b07221 */ /* 0x000fc40000010000 */
[----:B------:R-:W-:-:S04]  /*20ff0*/  FADD.FTZ R181, R181, R183 ;  /* 0x000000b7b5b57221 */ /* 0x000fc80000010000 */
[----:B------:R-:W-:Y:S01]  /*21000*/  HMMA.16816.F32 R32, R76, R84, R32 ;  /* 0x000000544c20723c */ /* 0x000fe20000001820 */
[-CC-:B------:R-:W-:Y:S01]  /*21010*/  FFMA.FTZ R84, R162, R152.reuse, -R148.reuse ;  /* 0x00000098a2547223 */ /* 0x180fe20000010894 */
[----:B------:R-:W-:-:S03]  /*21020*/  FFMA.FTZ R162, R161, R152, -R148 ;  /* 0x00000098a1a27223 */ /* 0x000fc60000010894 */
[----:B------:R2:W3:Y:S03]  /*21030*/  MUFU.EX2 R161, R84 ;  /* 0x0000005400a17308 */ /* 0x0004e60000000800 */
[C---:B------:R-:W-:Y:S01]  /*21040*/  HMMA.16816.F32 R40, R76.reuse, R80, R40 ;  /* 0x000000504c28723c */ /* 0x040fe20000001828 */
[----:B------:R-:W4:Y:S07]  /*21050*/  MUFU.EX2 R162, R162 ;  /* 0x000000a200a27308 */ /* 0x000f2e0000000800 */
[C---:B------:R-:W-:Y:S01]  /*21060*/  HMMA.16816.F32 R48, R76.reuse, R82, R48 ;  /* 0x000000524c30723c */ /* 0x040fe20000001830 */
[----:B------:R-:W5:Y:S01]  /*21070*/  LDSM.16.MT88.4 R80, [R155+0x6800] ;  /* 0x006800009b50783b */ /* 0x000f620000004200 */
[-C--:B--2---:R-:W-:Y:S01]  /*21080*/  FFMA.FTZ R84, R160, R152.reuse, -R151 ;  /* 0x00000098a0547223 */ /* 0x084fe20000010897 */
[----:B---3--:R-:W-:Y:S01]  /*21090*/  FADD.FTZ R181, R161, R181 ;  /* 0x000000b5a1b57221 */ /* 0x008fe20000010000 */
[----:B------:R2:W3:Y:S04]  /*210a0*/  MUFU.EX2 R160, R163 ;  /* 0x000000a300a07308 */ /* 0x0004e80000000800 */
[C---:B------:R-:W-:Y:S08]  /*210b0*/  HMMA.16816.F32 R8, R76.reuse, R100, R8 ;  /* 0x000000644c08723c */ /* 0x040ff00000001808 */
[----:B-1----:R-:W-:Y:S01]  /*210c0*/  HMMA.16816.F32 R60, R76, R68, R60 ;  /* 0x000000444c3c723c */ /* 0x002fe2000000183c */
[-CC-:B------:R-:W-:Y:S01]  /*210d0*/  FFMA.FTZ R69, R159, R152.reuse, -R151.reuse ;  /* 0x000000989f457223 */ /* 0x180fe20000010897 */
[-C--:B------:R-:W-:Y:S01]  /*210e0*/  FFMA.FTZ R68, R158, R152.reuse, -R151 ;  /* 0x000000989e447223 */ /* 0x080fe20000010897 */
[----:B--2---:R-:W-:-:S02]  /*210f0*/  FFMA.FTZ R163, R157, R152, -R148 ;  /* 0x000000989da37223 */ /* 0x004fc40000010894 */
[----:B------:R-:W-:Y:S03]  /*21100*/  MUFU.EX2 R158, R69 ;  /* 0x00000045009e7308 */ /* 0x000fe60000000800 */
[C---:B------:R-:W-:Y:S01]  /*21110*/  HMMA.16816.F32 R64, R76.reuse, R70, R64 ;  /* 0x000000464c40723c */ /* 0x040fe20000001840 */
[----:B------:R1:W2:Y:S04]  /*21120*/  MUFU.EX2 R157, R68 ;  /* 0x00000044009d7308 */ /* 0x0002a80000000800 */
[----:B------:R-:W-:Y:S03]  /*21130*/  MUFU.EX2 R163, R163 ;  /* 0x000000a300a37308 */ /* 0x000fe60000000800 */
[C---:B------:R-:W-:Y:S01]  /*21140*/  HMMA.16816.F32 R12, R76.reuse, R102, R12 ;  /* 0x000000664c0c723c */ /* 0x040fe2000000180c */
[----:B------:R-:W-:Y:S04]  /*21150*/  LDSM.16.MT88.4 R100, [R211+0xf000] ;  /* 0x00f00000d364783b */ /* 0x000fe80000004200 */
[----:B-1----:R-:W1:Y:S03]  /*21160*/  LDSM.16.MT88.4 R68, [R203+0x13000] ;  /* 0x01300000cb44783b */ /* 0x002e660000004200 */
[----:B------:R-:W-:Y:S01]  /*21170*/  HMMA.16816.F32 R52, R76, R104, R52 ;  /* 0x000000684c34723c */ /* 0x000fe20000001834 */
[----:B------:R-:W-:-:S02]  /*21180*/  FFMA.FTZ R104, R156, R152, -R151 ;  /* 0x000000989c687223 */ /* 0x000fc40000010897 */
[----:B------:R-:W2:Y:S04]  /*21190*/  MUFU.EX2 R156, R84 ;  /* 0x00000054009c7308 */ /* 0x000ea80000000800 */
[----:B------:R-:W2:Y:S01]  /*211a0*/  MUFU.EX2 R159, R104 ;  /* 0x00000068009f7308 */ /* 0x000ea20000000800 */
[----:B-----5:R-:W-:Y:S01]  /*211b0*/  HMMA.16816.F32 R72, R76, R80, R72 ;  /* 0x000000504c48723c */ /* 0x020fe20000001848 */
[C---:B----4-:R-:W-:Y:S01]  /*211c0*/  F2FP.F16.F32.PACK_AB R81, R162.reuse, R161 ;  /* 0x000000a1a251723e */ /* 0x050fe200000000ff */
[----:B------:R-:W-:-:S04]  /*211d0*/  FADD.FTZ R162, R162, R181 ;  /* 0x000000b5a2a27221 */ /* 0x000fc80000010000 */
[----:B---3--:R-:W-:Y:S02]  /*211e0*/  FADD.FTZ R162, R160, R162 ;  /* 0x000000a2a0a27221 */ /* 0x008fe40000010000 */
[C---:B------:R-:W-:Y:S01]  /*211f0*/  HMMA.16816.F32 R4, R76.reuse, R82, R4 ;  /* 0x000000524c04723c */ /* 0x040fe20000001804 */
[----:B--2---:R-:W-:Y:S01]  /*21200*/  F2FP.F16.F32.PACK_AB R82, R157, R158 ;  /* 0x0000009e9d52723e */ /* 0x004fe200000000ff */
[----:B------:R-:W-:Y:S01]  /*21210*/  FADD.FTZ R176, R156, R176 ;  /* 0x000000b09cb07221 */ /* 0x000fe20000010000 */
[C---:B------:R-:W-:Y:S01]  /*21220*/  F2FP.F16.F32.PACK_AB R83, R163.reuse, R160 ;  /* 0x000000a0a353723e */ /* 0x040fe200000000ff */
[----:B------:R-:W-:Y:S01]  /*21230*/  FADD.FTZ R163, R163, R162 ;  /* 0x000000a2a3a37221 */ /* 0x000fe20000010000 */
[C---:B------:R-:W-:Y:S01]  /*21240*/  F2FP.F16.F32.PACK_AB R80, R159.reuse, R156 ;  /* 0x0000009c9f50723e */ /* 0x040fe200000000ff */
[----:B------:R-:W-:Y:S02]  /*21250*/  FADD.FTZ R159, R159, R176 ;  /* 0x000000b09f9f7221 */ /* 0x000fe40000010000 */
[----:B------:R-:W-:Y:S02]  /*21260*/  HMMA.16816.F32 R16, R76, R96, R16 ;  /* 0x000000604c10723c */ /* 0x000fe40000001810 */
[----:B------:R-:W-:-:S04]  /*21270*/  FADD.FTZ R159, R158, R159 ;  /* 0x0000009f9e9f7221 */ /* 0x000fc80000010000 */
[----:B------:R-:W-:Y:S02]  /*21280*/  FADD.FTZ R157, R157, R159 ;  /* 0x0000009f9d9d7221 */ /* 0x000fe40000010000 */
[----:B------:R-:W-:Y:S01]  /*21290*/  HMMA.16816.F32 R20, R76, R98, R20 ;  /* 0x000000624c14723c */ /* 0x000fe20000001814 */
[----:B------:R-:W-:Y:S01]  /*212a0*/  LDSM.16.MT88.4 R96, [R203+0xf000] ;  /* 0x00f00000cb60783b */ /* 0x000fe20000004200 */
[----:B------:R-:W-:-:S06]  /*212b0*/  FADD.FTZ R157, R2, R157 ;  /* 0x0000009d029d7221 */ /* 0x000fcc0000010000 */
[C---:B------:R-:W-:Y:S08]  /*212c0*/  HMMA.16816.F32 R24, R76.reuse, R92, R24 ;  /* 0x0000005c4c18723c */ /* 0x040ff00000001818 */
[C---:B------:R-:W-:Y:S01]  /*212d0*/  HMMA.16816.F32 R28, R76.reuse, R94, R28 ;  /* 0x0000005e4c1c723c */ /* 0x040fe2000000181c */
[----:B------:R-:W2:Y:S07]  /*212e0*/  LDSM.16.MT88.4 R92, [R135+0x3000] ;  /* 0x00300000875c783b */ /* 0x000eae0000004200 */
[C---:B------:R-:W-:Y:S01]  /*212f0*/  HMMA.16816.F32 R36, R76.reuse, R86, R36 ;  /* 0x000000564c24723c */ /* 0x040fe20000001824 */
[----:B------:R-:W3:Y:S07]  /*21300*/  LDSM.16.MT88.4 R84, [R211+0x13000] ;  /* 0x01300000d354783b */ /* 0x000eee0000004200 */
[----:B------:R-:W-:Y:S01]  /*21310*/  HMMA.16816.F32 R56, R76, R106, R56 ;  /* 0x0000006a4c38723c */ /* 0x000fe20000001838 */
[----:B------:R-:W4:Y:S07]  /*21320*/  LDSM.16.MT88.4 R76, [R135+0x7000] ;  /* 0x00700000874c783b */ /* 0x000f2e0000004200 */
[----:B-1----:R-:W-:Y:S01]  /*21330*/  HMMA.16816.F32 R52, R80, R68, R52 ;  /* 0x000000445034723c */ /* 0x002fe20000001834 */
[----:B------:R-:W-:-:S02]  /*21340*/  FFMA.FTZ R68, R140, R152, -R148 ;  /* 0x000000988c447223 */ /* 0x000fc40000010894 */
[----:B------:R1:W5:Y:S05]  /*21350*/  MUFU.EX2 R140, R0 ;  /* 0x00000000008c7308 */ /* 0x00036a0000000800 */
[C---:B------:R-:W-:Y:S08]  /*21360*/  HMMA.16816.F32 R8, R80.reuse, R100, R8 ;  /* 0x000000645008723c */ /* 0x040ff00000001808 */
[C---:B------:R-:W-:Y:S01]  /*21370*/  HMMA.16816.F32 R32, R80.reuse, R88, R32 ;  /* 0x000000585020723c */ /* 0x040fe20000001820 */
[-C--:B-1----:R-:W-:Y:S01]  /*21380*/  FFMA.FTZ R0, R139, R152.reuse, -R148 ;  /* 0x000000988b007223 */ /* 0x082fe20000010894 */
[----:B-----5:R-:W-:Y:S01]  /*21390*/  FADD.FTZ R163, R140, R163 ;  /* 0x000000a38ca37221 */ /* 0x020fe20000010000 */
[----:B------:R1:W5:Y:S04]  /*213a0*/  MUFU.EX2 R139, R68 ;  /* 0x00000044008b7308 */ /* 0x0003680000000800 */
[----:B------:R-:W2:Y:S01]  /*213b0*/  MUFU.EX2 R0, R0 ;  /* 0x0000000000007308 */ /* 0x000ea20000000800 */
[C---:B------:R-:W-:Y:S01]  /*213c0*/  HMMA.16816.F32 R36, R80.reuse, R90, R36 ;  /* 0x0000005a5024723c */ /* 0x040fe20000001824 */
[----:B------:R-:W4:Y:S07]  /*213d0*/  LDSM.16.MT88.4 R88, [R155+0x7000] ;  /* 0x007000009b58783b */ /* 0x000f2e0000004200 */
[----:B------:R-:W-:Y:S01]  /*213e0*/  HMMA.16816.F32 R56, R80, R70, R56 ;  /* 0x000000465038723c */ /* 0x000fe20000001838 */
[-CC-:B-1----:R-:W-:Y:S01]  /*213f0*/  FFMA.FTZ R68, R142, R152.reuse, -R151.reuse ;  /* 0x000000988e447223 */ /* 0x182fe20000010897 */
[----:B------:R-:W-:Y:S01]  /*21400*/  FFMA.FTZ R151, R141, R152, -R151 ;  /* 0x000000988d977223 */ /* 0x000fe20000010897 */
[----:B------:R1:W3:Y:S01]  /*21410*/  MUFU.EX2 R142, R143 ;  /* 0x0000008f008e7308 */ /* 0x0002e20000000800 */
[C---:B-----5:R-:W-:Y:S01]  /*21420*/  F2FP.F16.F32.PACK_AB R69, R139.reuse, R140 ;  /* 0x0000008c8b45723e */ /* 0x060fe200000000ff */
[----:B------:R-:W-:-:S02]  /*21430*/  FADD.FTZ R163, R139, R163 ;  /* 0x000000a38ba37221 */ /* 0x000fc40000010000 */
[----:B------:R5:W5:Y:S01]  /*21440*/  MUFU.EX2 R141, R68 ;  /* 0x00000044008d7308 */ /* 0x000b620000000800 */
[----:B------:R-:W-:Y:S01]  /*21450*/  HMMA.16816.F32 R12, R80, R102, R12 ;  /* 0x00000066500c723c */ /* 0x000fe2000000180c */
[----:B------:R-:W-:Y:S01]  /*21460*/  LDSM.16.MT88.4 R100, [R155+0x3800] ;  /* 0x003800009b64783b */ /* 0x000fe20000004200 */
[----:B--2---:R-:W-:-:S06]  /*21470*/  FADD.FTZ R163, R0, R163 ;  /* 0x000000a300a37221 */ /* 0x004fcc0000010000 */
[C---:B------:R-:W-:Y:S01]  /*21480*/  HMMA.16816.F32 R24, R80.reuse, R92, R24 ;  /* 0x0000005c5018723c */ /* 0x040fe20000001818 */
[----:B-1----:R-:W-:Y:S01]  /*21490*/  FFMA.FTZ R143, R138, R152, -R148 ;  /* 0x000000988a8f7223 */ /* 0x002fe20000010894 */
[C---:B---3--:R-:W-:Y:S01]  /*214a0*/  FADD.FTZ R157, R142.reuse, R157 ;  /* 0x0000009d8e9d7221 */ /* 0x048fe20000010000 */
[----:B------:R-:W1:Y:S01]  /*214b0*/  MUFU.EX2 R138, R151 ;  /* 0x00000097008a7308 */ /* 0x000e620000000800 */
[----:B------:R-:W-:Y:S01]  /*214c0*/  LDSM.16.MT88.4 R152, [R155+0x7800] ;  /* 0x007800009b98783b */ /* 0x000fe20000004200 */
[----:B-----5:R-:W-:Y:S01]  /*214d0*/  F2FP.F16.F32.PACK_AB R68, R142, R2 ;  /* 0x000000028e44723e */ /* 0x020fe200000000ff */
[----:B------:R-:W-:Y:S01]  /*214e0*/  FADD.FTZ R157, R141, R157 ;  /* 0x0000009d8d9d7221 */ /* 0x000fe20000010000 */
[----:B------:R-:W2:Y:S01]  /*214f0*/  MUFU.EX2 R143, R143 ;  /* 0x0000008f008f7308 */ /* 0x000ea20000000800 */
[C---:B------:R-:W-:Y:S01]  /*21500*/  HMMA.16816.F32 R28, R80.reuse, R94, R28 ;  /* 0x0000005e501c723c */ /* 0x040fe2000000181c */
[----:B------:R-:W3:Y:S07]  /*21510*/  LDSM.16.MT88.4 R92, [R211+0x13800] ;  /* 0x01380000d35c783b */ /* 0x000eee0000004200 */
[----:B------:R-:W-:Y:S01]  /*21520*/  HMMA.16816.F32 R40, R80, R84, R40 ;  /* 0x000000545028723c */ /* 0x000fe20000001828 */
[C---:B-1----:R-:W-:Y:S01]  /*21530*/  F2FP.F16.F32.PACK_AB R70, R138.reuse, R141 ;  /* 0x0000008d8a46723e */ /* 0x042fe200000000ff */
[----:B------:R-:W-:Y:S01]  /*21540*/  FADD.FTZ R237, R138, R157 ;  /* 0x0000009d8aed7221 */ /* 0x000fe20000010000 */
[C---:B--2---:R-:W-:Y:S01]  /*21550*/  F2FP.F16.F32.PACK_AB R71, R143.reuse, R0 ;  /* 0x000000008f47723e */ /* 0x044fe200000000ff */
[----:B------:R-:W-:-:S04]  /*21560*/  FADD.FTZ R236, R143, R163 ;  /* 0x000000a38fec7221 */ /* 0x000fc80000010000 */
[C---:B------:R-:W-:Y:S01]  /*21570*/  HMMA.16816.F32 R48, R80.reuse, R86, R48 ;  /* 0x000000565030723c */ /* 0x040fe20000001830 */
[----:B------:R-:W1:Y:S07]  /*21580*/  LDSM.16.MT88.4 R84, [R203+0x13800] ;  /* 0x01380000cb54783b */ /* 0x000e6e0000004200 */
[C---:B----4-:R-:W-:Y:S08]  /*21590*/  HMMA.16816.F32 R60, R80.reuse, R76, R60 ;  /* 0x0000004c503c723c */ /* 0x050ff0000000183c */
[----:B------:R-:W-:Y:S01]  /*215a0*/  HMMA.16816.F32 R64, R80, R78, R64 ;  /* 0x0000004e5040723c */ /* 0x000fe20000001840 */
[----:B------:R-:W2:Y:S07]  /*215b0*/  LDSM.16.MT88.4 R76, [R135+0x7800] ;  /* 0x00780000874c783b */ /* 0x000eae0000004200 */
[----:B------:R-:W-:Y:S01]  /*215c0*/  HMMA.16816.F32 R128, R68, R124, R8 ;  /* 0x0000007c4480723c */ /* 0x000fe20000001808 */
[----:B------:R-:W4:Y:S07]  /*215d0*/  LDSM.16.MT88.4 R8, [R135+0x3800] ;  /* 0x003800008708783b */ /* 0x000f2e0000004200 */
[C---:B------:R-:W-:Y:S08]  /*215e0*/  HMMA.16816.F32 R16, R80.reuse, R96, R16 ;  /* 0x000000605010723c */ /* 0x040ff00000001810 */
[C---:B------:R-:W-:Y:S08]  /*215f0*/  HMMA.16816.F32 R20, R80.reuse, R98, R20 ;  /* 0x000000625014723c */ /* 0x040ff00000001814 */
[C---:B------:R-:W-:Y:S08]  /*21600*/  HMMA.16816.F32 R72, R80.reuse, R88, R72 ;  /* 0x000000585048723c */ /* 0x040ff00000001848 */
[----:B------:R-:W-:Y:S08]  /*21610*/  HMMA.16816.F32 R4, R80, R90, R4 ;  /* 0x0000005a5004723c */ /* 0x000ff00000001804 */
[C---:B---3--:R-:W-:Y:S08]  /*21620*/  HMMA.16816.F32 R96, R68.reuse, R92, R40 ;  /* 0x0000005c4460723c */ /* 0x048ff00000001828 */
[C---:B------:R-:W-:Y:S08]  /*21630*/  HMMA.16816.F32 R120, R68.reuse, R116, R16 ;  /* 0x000000744478723c */ /* 0x040ff00000001810 */
[C---:B-1----:R-:W-:Y:S08]  /*21640*/  HMMA.16816.F32 R88, R68.reuse, R84, R52 ;  /* 0x000000544458723c */ /* 0x042ff00000001834 */
[C---:B--2---:R-:W-:Y:S08]  /*21650*/  HMMA.16816.F32 R80, R68.reuse, R76, R60 ;  /* 0x0000004c4450723c */ /* 0x044ff0000000183c */
[C---:B------:R-:W-:Y:S08]  /*21660*/  HMMA.16816.F32 R104, R68.reuse, R100, R32 ;  /* 0x000000644468723c */ /* 0x040ff00000001820 */
        /* <DEDUP_REMOVED lines=12> */
.L_x_6673:
[----:B------:R-:W-:-:S07]  /*21730*/  IADD3 R46, PT, PT, R136, -0x1, RZ ;  /* 0xffffffff882e7810 */ /* 0x000fce0007ffe0ff */
.L_x_6682:
[----:B------:R-:W-:Y:S05]  /*21740*/  BSYNC B2 ;  /* 0x0000000000027941 */ /* 0x000fea0003800000 */
.L_x_6672:
        /* <DEDUP_REMOVED lines=8> */
[----:B------:R-:W-:Y:S01]  /*217d0*/  LOP3.LUT R234, R232, 0x40, R44, 0xfe, !PT ;  /* 0x00000040e8ea7812 */ /* 0x000fe200078efe2c */
[----:B------:R-:W-:Y:S01]  /*217e0*/  VIADD R231, R46, 0x1 ;  /* 0x000000012ee77836 */ /* 0x000fe20000000000 */
[----:B------:R-:W-:Y:S01]  /*217f0*/  IADD3 R233, PT, PT, R233, -0x39, -R232 ;  /* 0xffffffc7e9e97810 */ /* 0x000fe20007ffe8e8 */
[----:B------:R-:W-:Y:S01]  /*21800*/  VIADD R232, R232, 0x80 ;  /* 0x00000080e8e87836 */ /* 0x000fe20000000000 */
[----:B------:R-:W-:-:S13]  /*21810*/  ISETP.NE.AND.EX P3, PT, R225, RZ, PT, P3 ;  /* 0x000000ffe100720c */ /* 0x000fda0003f65330 */
.L_x_6690:
        /* <DEDUP_REMOVED lines=9> */
[----:B------:R-:W-:Y:S11]  /*218b0*/  @!P3 R2UR UR5, R135 ;  /* 0x000000008705b2ca */ /* 0x000ff600000e0000 */
[----:B------:R-:W-:Y:S02]  /*218c0*/  @!UPT UIADD3 URZ, UPT, UPT, URZ, URZ, URZ ;  /* 0x000000fffffff290 */ /* 0x000fe4000fffe0ff */
        /* <DEDUP_REMOVED lines=10> */
[C---:B------:R-:W-:Y:S02]  /*21970*/  R2UR UR4, R134.reuse ;  /* 0x00000000860472ca */ /* 0x040fe400000e0000 */
[C---:B------:R-:W-:Y:S02]  /*21980*/  R2UR UR5, R135.reuse ;  /* 0x00000000870572ca */ /* 0x040fe400000e0000 */
[----:B------:R-:W-:Y:S02]  /*21990*/  IABS R6, R5 ;  /* 0x0000000500067213 */ /* 0x000fe40000000000 */
[C---:B------:R-:W-:Y:S02]  /*219a0*/  R2UR UR14, R134.reuse ;  /* 0x00000000860e72ca */ /* 0x040fe400000e0000 */
[C---:B------:R-:W-:Y:S02]  /*219b0*/  R2UR UR15, R135.reuse ;  /* 0x00000000870f72ca */ /* 0x040fe400000e0000 */
[C---:B------:R-:W-:Y:S02]  /*219c0*/  R2UR UR12, R134.reuse ;  /* 0x00000000860c72ca */ /* 0x040fe400000e0000 */
[C---:B------:R-:W-:Y:S02]  /*219d0*/  R2UR UR13, R135.reuse ;  /* 0x00000000870d72ca */ /* 0x040fe400000e0000 */
[----:B------:R-:W-:Y:S01]  /*219e0*/  R2UR UR10, R134 ;  /* 0x00000000860a72ca */ /* 0x000fe200000e0000 */
[----:B------:R-:W2:Y:S01]  /*219f0*/  LD.E R12, desc[UR4][R132.64+0x170] ;  /* 0x00017004840c7980 */ /* 0x000ea2000c101900 */
[----:B------:R-:W-:Y:S03]  /*21a00*/  R2UR UR11, R135 ;  /* 0x00000000870b72ca */ /* 0x000fe600000e0000 */
[----:B------:R-:W3:Y:S10]  /*21a10*/  LD.E.64 R14, desc[UR4][R132.64+0x40] ;  /* 0x00004004840e7980 */ /* 0x000ef4000c101b00 */
[----:B------:R-:W4:Y:S01]  /*21a20*/  LD.E.64 R16, desc[UR10][R132.64+0x28] ;  /* 0x0000280a84107980 */ /* 0x000f22000c101b00 */
[-C--:B--2---:R-:W-:Y:S02]  /*21a30*/  IABS R9, R12.reuse ;  /* 0x0000000c00097213 */ /* 0x084fe40000000000 */
[-C--:B------:R-:W-:Y:S02]  /*21a40*/  IABS R7, R12.reuse ;  /* 0x0000000c00077213 */ /* 0x080fe40000000000 */
[----:B------:R-:W1:Y:S01]  /*21a50*/  I2F.RP R10, R9 ;  /* 0x00000009000a7306 */ /* 0x000e620000209400 */
[-C--:B------:R-:W-:Y:S02]  /*21a60*/  LOP3.LUT R5, R5, R12.reuse, RZ, 0x3c, !PT ;  /* 0x0000000c05057212 */ /* 0x080fe400078e3cff */
[----:B------:R-:W-:Y:S02]  /*21a70*/  IMAD.MOV R7, RZ, RZ, -R7 ;  /* 0x000000ffff077224 */ /* 0x000fe400078e0a07 */
        /* <DEDUP_REMOVED lines=8> */
[----:B------:R-:W-:Y:S01]  /*21b00*/  IMAD.HI.U32 R11, R11, R8, R10 ;  /* 0x000000080b0b7227 */ /* 0x000fe200078e000a */
[----:B------:R-:W-:Y:S05]  /*21b10*/  IABS R8, R232 ;  /* 0x000000e800087213 */ /* 0x000fea0000000000 */
        /* <DEDUP_REMOVED lines=11> */
[----:B------:R-:W-:Y:S02]  /*21bd0*/  ISETP.GE.U32.AND P5, PT, R8, R9, PT ;  /* 0x000000090800720c */ /* 0x000fe40003fa6070 */
[----:B------:R-:W-:Y:S02]  /*21be0*/  LOP3.LUT R6, R232, R12, RZ, 0x3c, !PT ;  /* 0x0000000ce8067212 */ /* 0x000fe400078e3cff */
[----:B------:R-:W-:Y:S02]  /*21bf0*/  ISETP.NE.AND P2, PT, R12, RZ, PT ;  /* 0x000000ff0c00720c */ /* 0x000fe40003f45270 */
[----:B------:R-:W-:Y:S05]  /*21c00*/  ISETP.GE.AND P1, PT, R6, RZ, PT ;  /* 0x000000ff0600720c */ /* 0x000fea0003f26270 */
[----:B------:R-:W-:Y:S02]  /*21c10*/  @P4 VIADD R10, R10, 0x1 ;  /* 0x000000010a0a4836 */ /* 0x000fe40000000000 */
[----:B------:R-:W-:Y:S02]  /*21c20*/  @P5 VIADD R11, R11, 0x1 ;  /* 0x000000010b0b5836 */ /* 0x000fe40000000000 */
[----:B------:R-:W-:Y:S04]  /*21c30*/  @!P0 IMAD.MOV R10, RZ, RZ, -R10 ;  /* 0x000000ffff0a8224 */ /* 0x000fe800078e0a0a */
[----:B------:R-:W-:Y:S01]  /*21c40*/  @!P1 IMAD.MOV R11, RZ, RZ, -R11 ;  /* 0x000000ffff0b9224 */ /* 0x000fe200078e0a0b */
[C---:B------:R-:W-:Y:S04]  /*21c50*/  SEL R10, R5.reuse, R10, !P2 ;  /* 0x0000000a050a7207 */ /* 0x040fe80005000000 */
[----:B------:R-:W-:Y:S02]  /*21c60*/  SEL R11, R5, R11, !P2 ;  /* 0x0000000b050b7207 */ /* 0x000fe40005000000 */
[CC--:B------:R-:W-:Y:S02]  /*21c70*/  LEA R6, P1, R10.reuse, R222.reuse, 0x2 ;  /* 0x000000de0a067211 */ /* 0x0c0fe400078210ff */
[C---:B------:R-:W-:Y:S02]  /*21c80*/  LEA R8, P0, R11.reuse, R222, 0x2 ;  /* 0x000000de0b087211 */ /* 0x040fe400078010ff */
[-C--:B------:R-:W-:Y:S01]  /*21c90*/  LEA.HI.X.SX32 R7, R10, R223.reuse, 0x2, P1 ;  /* 0x000000df0a077211 */ /* 0x080fe200008f16ff */
[C---:B------:R-:W-:Y:S01]  /*21ca0*/  IMAD.IADD R10, R11.reuse, 0x1, -R10 ;  /* 0x000000010b0a7824 */ /* 0x040fe200078e0a0a */
[----:B------:R-:W-:Y:S03]  /*21cb0*/  LEA.HI.X.SX32 R9, R11, R223, 0x2, P0 ;  /* 0x000000df0b097211 */ /* 0x000fe600000f16ff */
[----:B------:R-:W-:Y:S01]  /*21cc0*/  IMAD R12, R12, R10, -0x80 ;  /* 0xffffff800c0c7424 */ /* 0x000fe200078e020a */
[----:B------:R3:W2:Y:S04]  /*21cd0*/  LD.E R6, desc[UR14][R6.64] ;  /* 0x0000000e06067980 */ /* 0x0006a8000c101900 */
[----:B------:R1:W2:Y:S01]  /*21ce0*/  LD.E R5, desc[UR12][R8.64] ;  /* 0x0000000c08057980 */ /* 0x0002a2000c101900 */
[-C--:B---3--:R-:W-:Y:S01]  /*21cf0*/  IMAD R7, R15, R12.reuse, RZ ;  /* 0x0000000c0f077224 */ /* 0x088fe200078e02ff */
[----:B-1----:R-:W-:Y:S01]  /*21d00*/  SHF.R.S32.HI R8, RZ, 0x1f, R12 ;  /* 0x0000001fff087819 */ /* 0x002fe2000001140c */
        /* <DEDUP_REMOVED lines=11> */
.L_x_6685:
[----:B------:R-:W-:Y:S05]  /*21dc0*/  BSYNC.RECONVERGENT B0 ;  /* 0x0000000000007941 */ /* 0x000fea0003800200 */
.L_x_6684:
[----:B------:R-:W1:Y:S01]  /*21dd0*/  S2UR UR4, SR_CgaCtaId ;  /* 0x00000000000479c3 */ /* 0x000e620000008800 */
[C---:B------:R-:W-:Y:S01]  /*21de0*/  IMAD.SHL.U32 R235, R196.reuse, 0x8, RZ ;  /* 0x00000008c4eb7824 */ /* 0x040fe200078e00ff */
[C---:B------:R-:W-:Y:S01]  /*21df0*/  LOP3.LUT R4, R196.reuse, 0x38, RZ, 0xc0, !PT ;  /* 0x00000038c4047812 */ /* 0x040fe200078ec0ff */
[----:B------:R-:W-:Y:S01]  /*21e00*/  UMOV UR5, 0x400 ;  /* 0x0000040000057882 */ /* 0x000fe20000000000 */
[C---:B------:R-:W-:Y:S01]  /*21e10*/  IMAD.SHL.U32 R202, R196.reuse, 0x40, RZ ;  /* 0x00000040c4ca7824 */ /* 0x040fe200078e00ff */
        /* <DEDUP_REMOVED lines=8> */
[-C--:B------:R-:W-:Y:S02]  /*21ea0*/  LOP3.LUT R4, R4, R197.reuse, RZ, 0x3c, !PT ;  /* 0x000000c504047212 */ /* 0x080fe400078e3cff */
[----:B------:R-:W-:Y:S02]  /*21eb0*/  LOP3.LUT R227, R197, 0x40, RZ, 0xfc, !PT ;  /* 0x00000040c5e37812 */ /* 0x000fe400078efcff */
[----:B------:R-:W-:Y:S01]  /*21ec0*/  LOP3.LUT R235, R4, 0x1e00, R235, 0xf8, !PT ;  /* 0x00001e0004eb7812 */ /* 0x000fe200078ef8eb */
[----:B------:R-:W-:Y:S01]  /*21ed0*/  IMAD.SHL.U32 R4, R206, 0x20, RZ ;  /* 0x00000020ce047824 */ /* 0x000fe200078e00ff */
[----:B------:R-:W-:Y:S02]  /*21ee0*/  ISETP.GE.AND P1, PT, R227, R218, PT ;  /* 0x000000dae300720c */ /* 0x000fe40003f26270 */
[C---:B------:R-:W-:Y:S02]  /*21ef0*/  LOP3.LUT R3, R202.reuse, 0x1c0, RZ, 0xc0, !PT ;  /* 0x000001c0ca037812 */ /* 0x040fe400078ec0ff */
[----:B------:R-:W-:Y:S01]  /*21f00*/  LOP3.LUT R181, R202, 0x400, RZ, 0xc0, !PT ;  /* 0x00000400cab57812 */ /* 0x000fe200078ec0ff */
[----:B-1----:R-:W-:Y:S01]  /*21f10*/  ULEA UR8, UR4, UR5, 0x18 ;  /* 0x0000000504087291 */ /* 0x002fe2000f8ec0ff */
[C---:B------:R-:W-:Y:S01]  /*21f20*/  @!P4 R2UR UR12, R134.reuse ;  /* 0x00000000860cc2ca */ /* 0x040fe200000e0000 */
[----:B------:R-:W-:Y:S01]  /*21f30*/  @!P4 IMAD.MOV.U32 R8, RZ, RZ, R213 ;  /* 0x000000ffff08c224 */ /* 0x000fe200078e00d5 */
[----:B------:R-:W-:Y:S01]  /*21f40*/  @!P4 R2UR UR13, R135 ;  /* 0x00000000870dc2ca */ /* 0x000fe200000e0000 */
[----:B------:R-:W-:Y:S01]  /*21f50*/  @!P4 IMAD.MOV.U32 R9, RZ, RZ, R212 ;  /* 0x000000ffff09c224 */ /* 0x000fe200078e00d4 */
[----:B------:R-:W-:Y:S02]  /*21f60*/  LOP3.LUT R3, R3, 0x8, R196, 0xf8, !PT ;  /* 0x0000000803037812 */ /* 0x000fe400078ef8c4 */
[----:B------:R-:W-:Y:S02]  /*21f70*/  LEA R235, R235, UR8, 0x1 ;  /* 0x00000008ebeb7c11 */ /* 0x000fe4000f8e08ff */
[C---:B------:R-:W-:Y:S02]  /*21f80*/  @!P1 R2UR UR10, R134.reuse ;  /* 0x00000000860a92ca */ /* 0x040fe400000e0000 */
[----:B------:R-:W-:Y:S02]  /*21f90*/  @!P1 R2UR UR11, R135 ;  /* 0x00000000870b92ca */ /* 0x000fe400000e0000 */
[----:B------:R-:W-:Y:S02]  /*21fa0*/  LOP3.LUT R3, R3, R197, RZ, 0x3c, !PT ;  /* 0x000000c503037212 */ /* 0x000fe400078e3cff */
[----:B------:R-:W-:Y:S01]  /*21fb0*/  @!P4 R2UR UR4, R134 ;  /* 0x000000008604c2ca */ /* 0x000fe200000e0000 */
[----:B------:R-:W-:Y:S01]  /*21fc0*/  @!PT LDS RZ, [RZ] ;  /* 0x00000000fffff984 */ /* 0x000fe20000000800 */
[----:B------:R-:W-:Y:S01]  /*21fd0*/  @!PT LDS RZ, [RZ] ;  /* 0x00000000fffff984 */ /* 0x000fe20000000800 */
[----:B------:R-:W-:Y:S01]  /*21fe0*/  @!PT LDS RZ, [RZ] ;  /* 0x00000000fffff984 */ /* 0x000fe20000000800 */
[----:B------:R1:W-:Y:S01]  /*21ff0*/  @!P4 LDGSTS.E.BYPASS.LTC128B.128 [R235+0xc000], desc[UR12][R8.64] ;  /* 0x0c00000008ebcfae */ /* 0x0003e2000b981a0c */
[----:B------:R-:W-:Y:S01]  /*22000*/  @!P4 R2UR UR5, R135 ;  /* 0x000000008705c2ca */ /* 0x000fe200000e0000 */
[----:B------:R-:W-:Y:S01]  /*22010*/  IMAD R181, R3, 0x2, R181 ;  /* 0x0000000203b57824 */ /* 0x000fe200078e02b5 */
[----:B------:R-:W-:Y:S02]  /*22020*/  IADD3 R6, P0, PT, R4, R213, RZ ;  /* 0x000000d504067210 */ /* 0x000fe40007f1e0ff */
[----:B------:R-:W-:Y:S01]  /*22030*/  @P4 STS.128 [R235+0xc000], RZ ;  /* 0x00c000ffeb004388 */ /* 0x000fe20000000c00 */
[----:B------:R-:W-:Y:S01]  /*22040*/  SHF.L.U64.HI R3, R206, 0x5, R207 ;  /* 0x00000005ce037819 */ /* 0x000fe200000102cf */
[----:B------:R-:W-:Y:S01]  /*22050*/  VIADD R182, R181, UR8 ;  /* 0x00000008b5b67c36 */ /* 0x000fe20008000000 */
[C---:B------:R-:W-:Y:S02]  /*22060*/  @!P1 R2UR UR12, R134.reuse ;  /* 0x00000000860c92ca */ /* 0x040fe400000e0000 */
[----:B------:R-:W-:Y:S01]  /*22070*/  @!P1 R2UR UR13, R135 ;  /* 0x00000000870d92ca */ /* 0x000fe200000e0000 */
[----:B------:R-:W-:Y:S01]  /*22080*/  IMAD.X R7, R3, 0x1, R212, P0 ;  /* 0x0000000103077824 */ /* 0x000fe200000e06d4 */
[----:B------:R-:W-:Y:S02]  /*22090*/  @!P4 R2UR UR14, R134 ;  /* 0x00000000860ec2ca */ /* 0x000fe400000e0000 */
[----:B------:R-:W-:Y:S02]  /*220a0*/  @!P4 R2UR UR15, R135 ;  /* 0x00000000870fc2ca */ /* 0x000fe400000e0000 */
[----:B------:R-:W-:Y:S02]  /*220b0*/  LOP3.LUT R201, R198, 0x8, RZ, 0xc0, !PT ;  /* 0x00000008c6c97812 */ /* 0x000fe400078ec0ff */
[----:B------:R-:W-:Y:S02]  /*220c0*/  LOP3.LUT R199, R199, 0x7c00, RZ, 0xc0, !PT ;  /* 0x00007c00c7c77812 */ /* 0x000fe400078ec0ff */
[--C-:B------:R-:W-:Y:S02]  /*220d0*/  LOP3.LUT R201, R201, 0x1c0, R202.reuse, 0xf8, !PT ;  /* 0x000001c0c9c97812 */ /* 0x100fe400078ef8ca */
[----:B------:R-:W-:Y:S02]  /*220e0*/  LOP3.LUT R180, R199, 0x200, R202, 0xf8, !PT ;  /* 0x00000200c7b47812 */ /* 0x000fe400078ef8ca */
[----:B------:R-:W-:Y:S02]  /*220f0*/  LOP3.LUT R201, R201, R197, RZ, 0x3c, !PT ;  /* 0x000000c5c9c97212 */ /* 0x000fe400078e3cff */
[----:B------:R-:W-:Y:S01]  /*22100*/  LOP3.LUT P2, RZ, R196, 0x4, RZ, 0xc0, !PT ;  /* 0x00000004c4ff7812 */ /* 0x000fe2000784c0ff */
[----:B-1----:R-:W-:Y:S01]  /*22110*/  @!P1 IMAD.MOV.U32 R8, RZ, RZ, R213 ;  /* 0x000000ffff089224 */ /* 0x002fe200078e00d5 */
[----:B------:R-:W-:Y:S01]  /*22120*/  LOP3.LUT R180, R180, R201, RZ, 0xfc, !PT ;  /* 0x000000c9b4b47212 */ /* 0x000fe200078efcff */
[----:B------:R-:W-:Y:S03]  /*22130*/  @!P1 IMAD.MOV.U32 R9, RZ, RZ, R212 ;  /* 0x000000ffff099224 */ /* 0x000fe600078e00d4 */
[----:B------:R-:W-:Y:S02]  /*22140*/  LEA R180, R180, UR8, 0x1 ;  /* 0x00000008b4b47c11 */ /* 0x000fe4000f8e08ff */
[----:B------:R-:W-:Y:S01]  /*22150*/  @!PT LDS RZ, [RZ] ;  /* 0x00000000fffff984 */ /* 0x000fe20000000800 */
[----:B------:R-:W-:Y:S01]  /*22160*/  @!PT LDS RZ, [RZ] ;  /* 0x00000000fffff984 */ /* 0x000fe20000000800 */
[----:B------:R-:W-:Y:S01]  /*22170*/  @!PT LDS RZ, [RZ] ;  /* 0x00000000fffff984 */ /* 0x000fe20000000800 */
[----:B------:R1:W-:Y:S01]  /*22180*/  @!P1 LDGSTS.E.BYPASS.LTC128B.128 [R235+0x10000], desc[UR10][R8.64+0x80] ;  /* 0x1000008008eb9fae */ /* 0x0003e2000b981a0a */
[C---:B------:R-:W-:Y:S02]  /*22190*/  @!P4 R2UR UR10, R134.reuse ;  /* 0x00000000860ac2ca */ /* 0x040fe400000e0000 */
[C---:B------:R-:W-:Y:S02]  /*221a0*/  @!P4 R2UR UR11, R135.reuse ;  /* 0x00000000870bc2ca */ /* 0x040fe400000e0000 */
[----:B------:R-:W-:Y:S05]  /*221b0*/  @P1 STS.128 [R235+0x10000], RZ ;  /* 0x010000ffeb001388 */ /* 0x000fea0000000c00 */
[----:B------:R-:W-:Y:S01]  /*221c0*/  @!PT LDS RZ, [RZ] ;  /* 0x00000000fffff984 */ /* 0x000fe20000000800 */
[----:B------:R-:W-:Y:S01]  /*221d0*/  @!PT LDS RZ, [RZ] ;  /* 0x00000000fffff984 */ /* 0x000fe20000000800 */
[----:B------:R-:W-:Y:S01]  /*221e0*/  @!PT LDS RZ, [RZ] ;  /* 0x00000000fffff984 */ /* 0x000fe20000000800 */
[----:B------:R-:W-:Y:S01]  /*221f0*/  @!P4 LDGSTS.E.BYPASS.LTC128B.128 [R235+0xc800], desc[UR4][R6.64] ;  /* 0x0c80000006ebcfae */ /* 0x000fe2000b981a04 */
[C---:B------:R-:W-:Y:S02]  /*22200*/  @!P1 R2UR UR4, R134.reuse ;  /* 0x00000000860492ca */ /* 0x040fe400000e0000 */
[C---:B------:R-:W-:Y:S02]  /*22210*/  @!P1 R2UR UR5, R135.reuse ;  /* 0x00000000870592ca */ /* 0x040fe400000e0000 */
[----:B------:R-:W-:Y:S05]  /*22220*/  @P4 STS.128 [R235+0xc800], RZ ;  /* 0x00c800ffeb004388 */ /* 0x000fea0000000c00 */
[----:B------:R-:W-:Y:S01]  /*22230*/  @!PT LDS RZ, [RZ] ;  /* 0x00000000fffff984 */ /* 0x000fe20000000800 */
[----:B------:R-:W-:Y:S01]  /*22240*/  @!PT LDS RZ, [RZ] ;  /* 0x00000000fffff984 */ /* 0x000fe20000000800 */
[----:B------:R-:W-:Y:S01]  /*22250*/  @!PT LDS RZ, [RZ] ;  /* 0x00000000fffff984 */ /* 0x000fe20000000800 */
[----:B------:R2:W-:Y:S01]  /*22260*/  @!P1 LDGSTS.E.BYPASS.LTC128B.128 [R235+0x10800], desc[UR12][R6.64+0x80] ;  /* 0x1080008006eb9fae */ /* 0x0005e2000b981a0c */
[----:B------:R-:W-:Y:S02]  /*22270*/  @!P4 R2UR UR12, R134 ;  /* 0x00000000860cc2ca */ /* 0x000fe400000e0000 */
[----:B------:R-:W-:Y:S02]  /*22280*/  @!P4 R2UR UR13, R135 ;  /* 0x00000000870dc2ca */ /* 0x000fe400000e0000 */
[----:B------:R-:W-:Y:S01]  /*22290*/  @P1 STS.128 [R235+0x10800], RZ ;  /* 0x010800ffeb001388 */ /* 0x000fe20000000c00 */
[-C--:B-1----:R-:W-:Y:S05]  /*222a0*/  IADD3 R8, P0, PT, R6, R4.reuse, RZ ;  /* 0x0000000406087210 */ /* 0x082fea0007f1e0ff */
[--C-:B------:R-:W-:Y:S05]  /*222b0*/  IMAD.X R9, R7, 0x1, R3.reuse, P0 ;  /* 0x0000000107097824 */ /* 0x100fea00000e0603 */
[----:B------:R-:W-:Y:S01]  /*222c0*/  @!PT LDS RZ, [RZ] ;  /* 0x00000000fffff984 */ /* 0x000fe20000000800 */
[----:B------:R-:W-:Y:S01]  /*222d0*/  @!PT LDS RZ, [RZ] ;  /* 0x00000000fffff984 */ /* 0x000fe20000000800 */
[----:B------:R-:W-:Y:S01]  /*222e0*/  @!PT LDS RZ, [RZ] ;  /* 0x00000000fffff984 */ /* 0x000fe20000000800 */
[----:B------:R-:W-:Y:S01]  /*222f0*/  @!P4 LDGSTS.E.BYPASS.LTC128B.128 [R235+0xd000], desc[UR10][R8.64] ;  /* 0x0d00000008ebcfae */ /* 0x000fe2000b981a0a */
[----:B------:R-:W-:Y:S02]  /*22300*/  @!P1 R2UR UR10, R134 ;  /* 0x00000000860a92ca */ /* 0x000fe400000e0000 */
[----:B------:R-:W-:Y:S02]  /*22310*/  @!P1 R2UR UR11, R135 ;  /* 0x00000000870b92ca */ /* 0x000fe400000e0000 */
[----:B------:R-:W-:Y:S01]  /*22320*/  @P4 STS.128 [R235+0xd000], RZ ;  /* 0x00d000ffeb004388 */ /* 0x000fe20000000c00 */
[-C--:B--2---:R-:W-:Y:S04]  /*22330*/  IADD3 R6, P0, PT, R8, R4.reuse, RZ ;  /* 0x0000000408067210 */ /* 0x084fe80007f1e0ff */
[----:B------:R-:W-:Y:S01]  /*22340*/  @!PT LDS RZ, [RZ] ;  /* 0x00000000fffff984 */ /* 0x000fe20000000800 */
[----:B------:R-:W-:Y:S01]  /*22350*/  @!PT LDS RZ, [RZ] ;  /* 0x00000000fffff984 */ /* 0x000fe20000000800 */
[----:B------:R-:W-:Y:S01]  /*22360*/  @!PT LDS RZ, [RZ] ;  /* 0x00000000fffff984 */ /* 0x000fe20000000800 */
[----:B------:R1:W-:Y:S01]  /*22370*/  @!P1 LDGSTS.E.BYPASS.LTC128B.128 [R235+0x11000], desc[UR4][R8.64+0x80] ;  /* 0x1100008008eb9fae */ /* 0x0003e2000b981a04 */
[C---:B------:R-:W-:Y:S01]  /*22380*/  @!P4 R2UR UR4, R134.reuse ;  /* 0x000000008604c2ca */ /* 0x040fe200000e0000 */
[--C-:B------:R-:W-:Y:S03]  /*22390*/  IMAD.X R7, R9, 0x1, R3.reuse, P0 ;  /* 0x0000000109077824 */ /* 0x100fe600000e0603 */
[----:B------:R-:W-:Y:S01]  /*223a0*/  @P1 STS.128 [R235+0x11000], RZ ;  /* 0x011000ffeb001388 */ /* 0x000fe20000000c00 */
[C---:B------:R-:W-:Y:S04]  /*223b0*/  @!P4 R2UR UR5, R135.reuse ;  /* 0x000000008705c2ca */ /* 0x040fe800000e0000 */
        /* <DEDUP_REMOVED lines=27> */
[----:B------:R-:W-:Y:S01]  /*22570*/  @!P1 LDGSTS.E.BYPASS.LTC128B.128 [R235+0x12000], desc[UR12][R8.64+0x80] ;  /* 0x1200008008eb9fae */ /* 0x000fe2000b981a0c */
[--C-:B------:R-:W-:Y:S04]  /*22580*/  IMAD.X R7, R9, 0x1, R3.reuse, P0 ;  /* 0x0000000109077824 */ /* 0x100fe800000e0603 */
[----:B------:R-:W-:Y:S05]  /*22590*/  @P1 STS.128 [R235+0x12000], RZ ;  /* 0x012000ffeb001388 */ /* 0x000fea0000000c00 */
[----:B------:R-:W-:Y:S01]  /*225a0*/  @!PT LDS RZ, [RZ] ;  /* 0x00000000fffff984 */ /* 0x000fe20000000800 */
[----:B------:R-:W-:Y:S01]  /*225b0*/  @!PT LDS RZ, [RZ] ;  /* 0x00000000fffff984 */ /* 0x000fe20000000800 */
[----:B------:R-:W-:Y:S01]  /*225c0*/  @!PT LDS RZ, [RZ] ;  /* 0x00000000fffff984 */ /* 0x000fe20000000800 */
[----:B------:R-:W-:Y:S05]  /*225d0*/  @!P4 LDGSTS.E.BYPASS.LTC128B.128 [R235+0xe800], desc[UR10][R6.64] ;  /* 0x0e80000006ebcfae */ /* 0x000fea000b981a0a */
[----:B------:R-:W-:Y:S05]  /*225e0*/  @P4 STS.128 [R235+0xe800], RZ ;  /* 0x00e800ffeb004388 */ /* 0x000fea0000000c00 */
[----:B------:R-:W-:Y:S01]  /*225f0*/  @!PT LDS RZ, [RZ] ;  /* 0x00000000fffff984 */ /* 0x000fe20000000800 */
[----:B------:R-:W-:Y:S01]  /*22600*/  @!PT LDS RZ, [RZ] ;  /* 0x00000000fffff984 */ /* 0x000fe20000000800 */
[----:B------:R-:W-:Y:S01]  /*22610*/  @!PT LDS RZ, [RZ] ;  /* 0x00000000fffff984 */ /* 0x000fe20000000800 */
[----:B------:R1:W-:Y:S05]  /*22620*/  @!P1 LDGSTS.E.BYPASS.LTC128B.128 [R235+0x12800], desc[UR4][R6.64+0x80] ;  /* 0x1280008006eb9fae */ /* 0x0003ea000b981a04 */
[----:B------:R-:W-:Y:S01]  /*22630*/  @P1 STS.128 [R235+0x12800], RZ ;  /* 0x012800ffeb001388 */ /* 0x000fe20000000c00 */
[-C--:B-1----:R-:W-:Y:S05]  /*22640*/  IADD3 R6, P0, PT, R6, R4.reuse, RZ ;  /* 0x0000000406067210 */ /* 0x082fea0007f1e0ff */
[--C-:B------:R-:W-:Y:S01]  /*22650*/  IMAD.X R7, R7, 0x1, R3.reuse, P0 ;  /* 0x0000000107077824 */ /* 0x100fe200000e0603 */
[----:B------:R-:W-:Y:S04]  /*22660*/  IADD3 R4, P0, PT, R6, R4, RZ ;  /* 0x0000000406047210 */ /* 0x000fe80007f1e0ff */
[----:B------:R-:W-:Y:S01]  /*22670*/  @!PT LDS RZ, [RZ] ;  /* 0x00000000fffff984 */ /* 0x000fe20000000800 */
[----:B------:R-:W-:Y:S01]  /*22680*/  @!PT LDS RZ, [RZ] ;  /* 0x00000000fffff984 */ /* 0x000fe20000000800 */
[----:B------:R-:W-:Y:S01]  /*22690*/  @!PT LDS RZ, [RZ] ;  /* 0x00000000fffff984 */ /* 0x000fe20000000800 */
[----:B------:R-:W-:Y:S01]  /*226a0*/  @!P4 LDGSTS.E.BYPASS.LTC128B.128 [R235+0xf000], desc[UR14][R6.64] ;  /* 0x0f00000006ebcfae */ /* 0x000fe2000b981a0e */
[----:B------:R-:W-:Y:S01]  /*226b0*/  IMAD.X R5, R7, 0x1, R3, P0 ;  /* 0x0000000107057824 */ /* 0x000fe200000e0603 */
[----:B------:R-:W-:Y:S01]  /*226c0*/  LOP3.LUT P0, RZ, R196, 0x2, RZ, 0xc0, !PT ;  /* 0x00000002c4ff7812 */ /* 0x000fe2000780c0ff */
[----:B------:R-:W-:Y:S02]  /*226d0*/  IMAD.MOV.U32 R3, RZ, RZ, 0x40 ;  /* 0x00000040ff037424 */ /* 0x000fe400078e00ff */
[----:B------:R-:W-:Y:S01]  /*226e0*/  @P4 STS.128 [R235+0xf000], RZ ;  /* 0x00f000ffeb004388 */ /* 0x000fe20000000c00 */
[----:B------:R-:W-:Y:S04]  /*226f0*/  SEL R200, R200, 0xffffffe0, !P0 ;  /* 0xffffffe0c8c87807 */ /* 0x000fe80004000000 */
[----:B------:R-:W-:Y:S01]  /*22700*/  @!PT LDS RZ, [RZ] ;  /* 0x00000000fffff984 */ /* 0x000fe20000000800 */
[----:B------:R-:W-:Y:S01]  /*22710*/  @!PT LDS RZ, [RZ] ;  /* 0x00000000fffff984 */ /* 0x000fe20000000800 */
[----:B------:R-:W-:Y:S01]  /*22720*/  @!PT LDS RZ, [RZ] ;  /* 0x00000000fffff984 */ /* 0x000fe20000000800 */
[----:B------:R-:W-:Y:S01]  /*22730*/  @!P1 LDGSTS.E.BYPASS.LTC128B.128 [R235+0x13000], desc[UR12][R6.64+0x80] ;  /* 0x1300008006eb9fae */ /* 0x000fe2000b981a0c */
[----:B------:R-:W-:Y:S01]  /*22740*/  SEL R3, R3, 0xffffffc0, !P2 ;  /* 0xffffffc003037807 */ /* 0x000fe20005000000 */
[--C-:B------:R-:W-:Y:S03]  /*22750*/  IMAD.IADD R140, R180, 0x1, R200.reuse ;  /* 0x00000001b48c7824 */ /* 0x100fe600078e02c8 */
[----:B------:R-:W-:Y:S01]  /*22760*/  @P1 STS.128 [R235+0x13000], RZ ;  /* 0x013000ffeb001388 */ /* 0x000fe20000000c00 */
[--C-:B------:R-:W-:Y:S01]  /*22770*/  IMAD.IADD R172, R182, 0x1, R200.reuse ;  /* 0x00000001b6ac7824 */ /* 0x100fe200078e02c8 */
[----:B------:R-:W-:Y:S01]  /*22780*/  ISETP.GT.AND P0, PT, R231, R208, PT ;  /* 0x000000d0e700720c */ /* 0x000fe20003f04270 */
[--C-:B------:R-:W-:Y:S02]  /*22790*/  IMAD.IADD R192, R180, 0x1, R3.reuse ;  /* 0x00000001b4c07824 */ /* 0x100fe400078e0203 */
[----:B------:R-:W-:Y:S01]  /*227a0*/  @!PT LDS RZ, [RZ] ;  /* 0x00000000fffff984 */ /* 0x000fe20000000800 */
[----:B------:R-:W-:Y:S01]  /*227b0*/  @!PT LDS RZ, [RZ] ;  /* 0x00000000fffff984 */ /* 0x000fe20000000800 */
[----:B------:R-:W-:Y:S01]  /*227c0*/  @!PT LDS RZ, [RZ] ;  /* 0x00000000fffff984 */ /* 0x000fe20000000800 */
[----:B------:R-:W-:Y:S01]  /*227d0*/  @!P4 LDGSTS.E.BYPASS.LTC128B.128 [R235+0xf800], desc[UR10][R4.64] ;  /* 0x0f80000004ebcfae */ /* 0x000fe2000b981a0a */
[C---:B------:R-:W-:Y:S02]  /*227e0*/  IMAD.IADD R3, R182.reuse, 0x1, R3 ;  /* 0x00000001b6037824 */ /* 0x040fe400078e0203 */
[----:B------:R-:W-:Y:S02]  /*227f0*/  IMAD.IADD R184, R182, 0x1, R200 ;  /* 0x00000001b6b87824 */ /* 0x000fe400078e02c8 */
[----:B------:R-:W-:Y:S01]  /*22800*/  @P4 STS.128 [R235+0xf800], RZ ;  /* 0x00f800ffeb004388 */ /* 0x000fe20000000c00 */
[C---:B------:R-:W-:Y:S04]  /*22810*/  IMAD.IADD R203, R200.reuse, 0x1, R3 ;  /* 0x00000001c8cb7824 */ /* 0x040fe800078e0203 */
[----:B------:R-:W-:Y:S01]  /*22820*/  @!PT LDS RZ, [RZ] ;  /* 0x00000000fffff984 */ /* 0x000fe20000000800 */
[----:B------:R-:W-:Y:S01]  /*22830*/  @!PT LDS RZ, [RZ] ;  /* 0x00000000fffff984 */ /* 0x000fe20000000800 */
[----:B------:R-:W-:Y:S01]  /*22840*/  @!PT LDS RZ, [RZ] ;  /* 0x00000000fffff984 */ /* 0x000fe20000000800 */
[----:B------:R1:W-:Y:S05]  /*22850*/  @!P1 LDGSTS.E.BYPASS.LTC128B.128 [R235+0x13800], desc[UR4][R4.64+0x80] ;  /* 0x1380008004eb9fae */ /* 0x0003ea000b981a04 */
[----:B------:R-:W-:Y:S05]  /*22860*/  @P1 STS.128 [R235+0x13800], RZ ;  /* 0x013800ffeb001388 */ /* 0x000fea0000000c00 */
[----:B------:R-:W-:Y:S05]  /*22870*/  LDSM.16.M88.4 R64, [R180] ;  /* 0x00000000b440783b */ /* 0x000fea0000000200 */
[----:B------:R-:W1:Y:S05]  /*22880*/  LDSM.16.M88.4 R8, [R181+UR8+0x4000] ;  /* 0x00400008b508783b */ /* 0x000e6a0008000200 */
[----:B------:R-:W2:Y:S05]  /*22890*/  LDSM.16.M88.4 R16, [R181+UR8+0x4800] ;  /* 0x00480008b510783b */ /* 0x000eaa0008000200 */
[----:B------:R-:W3:Y:S05]  /*228a0*/  LDSM.16.M88.4 R24, [R181+UR8+0x5000] ;  /* 0x00500008b518783b */ /* 0x000eea0008000200 */
        /* <DEDUP_REMOVED lines=11> */
[C---:B--2---:R-:W-:Y:S03]  /*22960*/  HMMA.16816.F32 R12, R64.reuse, R16, RZ ;  /* 0x00000010400c723c */ /* 0x044fe600000018ff */
[----:B------:R-:W2:Y:S05]  /*22970*/  LDSM.16.M88.4 R152, [R172+0x5000] ;  /* 0x00500000ac98783b */ /* 0x000eaa0000000200 */
[C---:B------:R-:W-:Y:S01]  /*22980*/  HMMA.16816.F32 R16, R64.reuse, R18, RZ ;  /* 0x000000124010723c */ /* 0x040fe200000018ff */
[----:B------:R-:W2:Y:S05]  /*22990*/  LDSM.16.M88.4 R156, [R172+0x5800] ;  /* 0x00580000ac9c783b */ /* 0x000eaa0000000200 */
[----:B------:R-:W2:Y:S02]  /*229a0*/  LDSM.16.M88.4 R160, [R172+0x6000] ;  /* 0x00600000aca0783b */ /* 0x000ea40000000200 */
[C---:B---3--:R-:W-:Y:S03]  /*229b0*/  HMMA.16816.F32 R20, R64.reuse, R24, RZ ;  /* 0x000000184014723c */ /* 0x048fe600000018ff */
[----:B------:R-:W3:Y:S05]  /*229c0*/  LDSM.16.M88.4 R164, [R172+0x6800] ;  /* 0x00680000aca4783b */ /* 0x000eea0000000200 */
[C---:B------:R-:W-:Y:S01]  /*229d0*/  HMMA.16816.F32 R24, R64.reuse, R26, RZ ;  /* 0x0000001a4018723c */ /* 0x040fe200000018ff */
[----:B------:R-:W3:Y:S05]  /*229e0*/  LDSM.16.M88.4 R168, [R172+0x7000] ;  /* 0x00700000aca8783b */ /* 0x000eea0000000200 */
[----:B------:R-:W3:Y:S02]  /*229f0*/  LDSM.16.M88.4 R172, [R172+0x7800] ;  /* 0x00780000acac783b */ /* 0x000ee40000000200 */
[C---:B----4-:R-:W-:Y:S03]  /*22a00*/  HMMA.16816.F32 R28, R64.reuse, R32, RZ ;  /* 0x00000020401c723c */ /* 0x050fe600000018ff */
        /* <DEDUP_REMOVED lines=11> */
[----:B------:R4:W5:Y:S07]  /*22ac0*/  LDSM.16.M88.4 R136, [R192] ;  /* 0x00000000c088783b */ /* 0x00096e0000000200 */
[C---:B-1----:R-:W-:Y:S08]  /*22ad0*/  HMMA.16816.F32 R4, R140.reuse, R144, R4 ;  /* 0x000000908c04723c */ /* 0x042ff00000001804 */
[C---:B------:R-:W-:Y:S01]  /*22ae0*/  HMMA.16816.F32 R8, R140.reuse, R146, R8 ;  /* 0x000000928c08723c */ /* 0x040fe20000001808 */
[----:B------:R-:W1:Y:S07]  /*22af0*/  LDSM.16.M88.4 R144, [R3+0x4800] ;  /* 0x004800000390783b */ /* 0x000e6e0000000200 */
[C---:B------:R-:W-:Y:S03]  /*22b00*/  HMMA.16816.F32 R12, R140.reuse, R148, R12 ;  /* 0x000000948c0c723c */ /* 0x040fe6000000180c */
[----:B----4-:R-:W-:Y:S05]  /*22b10*/  IMAD.IADD R192, R200, 0x1, R192 ;  /* 0x00000001c8c07824 */ /* 0x010fea00078e02c0 */
[C---:B------:R-:W-:Y:S01]  /*22b20*/  HMMA.16816.F32 R16, R140.reuse, R150, R16 ;  /* 0x000000968c10723c */ /* 0x040fe20000001810 */
[----:B------:R-:W4:Y:S07]  /*22b30*/  LDSM.16.M88.4 R148, [R3+0x5000] ;  /* 0x005000000394783b */ /* 0x000f2e0000000200 */
        /* <DEDUP_REMOVED lines=14> */
[----:B------:R-:W-:Y:S07]  /*22c20*/  LDSM.16.M88.4 R168, [R192] ;  /* 0x00000000c0a8783b */ /* 0x000fee0000000200 */
[C---:B------:R-:W-:Y:S08]  /*22c30*/  HMMA.16816.F32 R60, R140.reuse, R172, R60 ;  /* 0x000000ac8c3c723c */ /* 0x040ff0000000183c */
[----:B------:R-:W-:Y:S01]  /*22c40*/  HMMA.16816.F32 R64, R140, R174, R64 ;  /* 0x000000ae8c40723c */ /* 0x000fe20000001840 */
[----:B------:R-:W2:Y:S05]  /*22c50*/  LDSM.16.M88.4 R140, [R3+0x5800] ;  /* 0x00580000038c783b */ /* 0x000eaa0000000200 */
[----:B------:R-:W3:Y:S02]  /*22c60*/  LDSM.16.M88.4 R172, [R203+0x4000] ;  /* 0x00400000cbac783b */ /* 0x000ee40000000200 */
[C---:B-----5:R-:W-:Y:S08]  /*22c70*/  HMMA.16816.F32 R4, R136.reuse, R176, R4 ;  /* 0x000000b08804723c */ /* 0x060ff00000001804 */
[C---:B------:R-:W-:Y:S01]  /*22c80*/  HMMA.16816.F32 R8, R136.reuse, R178, R8 ;  /* 0x000000b28808723c */ /* 0x040fe20000001808 */
[----:B------:R-:W-:Y:S07]  /*22c90*/  LDSM.16.M88.4 R176, [R181+UR8+0x9000] ;  /* 0x00900008b5b0783b */ /* 0x000fee0008000200 */
        /* <DEDUP_REMOVED lines=20> */
[----:B------:R-:W5:Y:S05]  /*22de0*/  LDSM.16.M88.4 R136, [R203+0x6000] ;  /* 0x00600000cb88783b */ /* 0x000f6a0000000200 */
[----:B------:R-:W-:Y:S02]  /*22df0*/  LDSM.16.M88.4 R164, [R181+UR8+0x8000] ;  /* 0x00800008b5a4783b */ /* 0x000fe40008000200 */
[C---:B---3--:R-:W-:Y:S08]  /*22e00*/  HMMA.16816.F32 R4, R168.reuse, R172, R4 ;  /* 0x000000aca804723c */ /* 0x048ff00000001804 */
[C---:B------:R-:W-:Y:S01]  /*22e10*/  HMMA.16816.F32 R8, R168.reuse, R174, R8 ;  /* 0x000000aea808723c */ /* 0x040fe20000001808 */
[----:B------:R-:W-:Y:S07]  /*22e20*/  LDSM.16.M88.4 R172, [R181+UR8+0x8800] ;  /* 0x00880008b5ac783b */ /* 0x000fee0008000200 */
[C---:B-1----:R-:W-:Y:S08]  /*22e30*/  HMMA.16816.F32 R12, R168.reuse, R144, R12 ;  /* 0x00000090a80c723c */ /* 0x042ff0000000180c */
[C---:B------:R-:W-:Y:S01]  /*22e40*/  HMMA.16816.F32 R16, R168.reuse, R146, R16 ;  /* 0x00000092a810723c */ /* 0x040fe20000001810 */
[----:B------:R-:W1:Y:S07]  /*22e50*/  LDSM.16.M88.4 R144, [R203+0x7800] ;  /* 0x00780000cb90783b */ /* 0x000e6e0000000200 */
[C---:B----4-:R-:W-:Y:S08]  /*22e60*/  HMMA.16816.F32 R20, R168.reuse, R148, R20 ;  /* 0x00000094a814723c */ /* 0x050ff00000001814 */
[C---:B------:R-:W-:Y:S01]  /*22e70*/  HMMA.16816.F32 R24, R168.reuse, R150, R24 ;  /* 0x00000096a818723c */ /* 0x040fe20000001818 */
[----:B------:R-:W3:Y:S07]  /*22e80*/  LDSM.16.M88.4 R148, [R181+UR8+0x9800] ;  /* 0x00980008b594783b */ /* 0x000eee0008000200 */
[C---:B--2---:R-:W-:Y:S08]  /*22e90*/  HMMA.16816.F32 R28, R168.reuse, R140, R28 ;  /* 0x0000008ca81c723c */ /* 0x044ff0000000181c */
[C---:B------:R-:W-:Y:S01]  /*22ea0*/  HMMA.16816.F32 R32, R168.reuse, R142, R32 ;  /* 0x0000008ea820723c */ /* 0x040fe20000001820 */
[----:B------:R-:W2:Y:S07]  /*22eb0*/  LDSM.16.M88.4 R140, [R181+UR8+0xa000] ;  /* 0x00a00008b58c783b */ /* 0x000eae0008000200 */
[C---:B-----5:R-:W-:Y:S08]  /*22ec0*/  HMMA.16816.F32 R36, R168.reuse, R136, R36 ;  /* 0x00000088a824723c */ /* 0x060ff00000001824 */
[C---:B------:R-:W-:Y:S01]  /*22ed0*/  HMMA.16816.F32 R40, R168.reuse, R138, R40 ;  /* 0x0000008aa828723c */ /* 0x040fe20000001828 */
[----:B------:R-:W4:Y:S07]  /*22ee0*/  LDSM.16.M88.4 R136, [R181+UR8+0xa800] ;  /* 0x00a80008b588783b */ /* 0x000f2e0008000200 */
[C---:B------:R-:W-:Y:S03]  /*22ef0*/  HMMA.16816.F32 R44, R168.reuse, R152, R44 ;  /* 0x00000098a82c723c */ /* 0x040fe6000000182c */
[----:B------:R-:W-:Y:S05]  /*22f00*/  IMAD.IADD R152, R180, 0x1, R200 ;  /* 0x00000001b4987824 */ /* 0x000fea00078e02c8 */
[C---:B------:R-:W-:Y:S01]  /*22f10*/  HMMA.16816.F32 R48, R168.reuse, R154, R48 ;  /* 0x0000009aa830723c */ /* 0x040fe20000001830 */
[----:B------:R-:W-:Y:S07]  /*22f20*/  LDSM.16.M88.4 R152, [R152+0x2000] ;  /* 0x002000009898783b */ /* 0x000fee0000000200 */
[C---:B------:R-:W-:Y:S08]  /*22f30*/  HMMA.16816.F32 R52, R168.reuse, R156, R52 ;  /* 0x0000009ca834723c */ /* 0x040ff00000001834 */
[C---:B------:R-:W-:Y:S01]  /*22f40*/  HMMA.16816.F32 R56, R168.reuse, R158, R56 ;  /* 0x0000009ea838723c */ /* 0x040fe20000001838 */
[----:B------:R-:W-:Y:S07]  /*22f50*/  LDSM.16.M88.4 R156, [R184+0x8000] ;  /* 0x00800000b89c783b */ /* 0x000fee0000000200 */
[C---:B-1----:R-:W-:Y:S08]  /*22f60*/  HMMA.16816.F32 R60, R168.reuse, R144, R60 ;  /* 0x00000090a83c723c */ /* 0x042ff0000000183c */
[----:B------:R-:W-:Y:S01]  /*22f70*/  HMMA.16816.F32 R64, R168, R146, R64 ;  /* 0x00000092a840723c */ /* 0x000fe20000001840 */
[----:B------:R-:W1:Y:S05]  /*22f80*/  LDSM.16.M88.4 R144, [R181+UR8+0xb000] ;  /* 0x00b00008b590783b */ /* 0x000e6a0008000200 */
        /* <DEDUP_REMOVED lines=12> */
[----:B------:R-:W3:Y:S07]  /*23050*/  LDSM.16.M88.4 R148, [R181+UR8+0xb800] ;  /* 0x00b80008b594783b */ /* 0x000eee0008000200 */
[C---:B--2---:R-:W-:Y:S01]  /*23060*/  HMMA.16816.F32 R36, R160.reuse, R140, R36 ;  /* 0x0000008ca024723c */ /* 0x044fe20000001824 */
[----:B------:R-:W-:Y:S05]  /*23070*/  IMAD.MOV.U32 R140, RZ, RZ, 0x40 ;  /* 0x00000040ff8c7424 */ /* 0x000fea00078e00ff */
[----:B------:R-:W-:Y:S02]  /*23080*/  SEL R185, R140, 0xffffffc0, !P2 ;  /* 0xffffffc08cb97807 */ /* 0x000fe40005000000 */
[C---:B------:R-:W-:Y:S01]  /*23090*/  HMMA.16816.F32 R40, R160.reuse, R142, R40 ;  /* 0x0000008ea028723c */ /* 0x040fe20000001828 */
[----:B------:R-:W2:Y:S02]  /*230a0*/  LDSM.16.M88.4 R140, [R184+0xa000] ;  /* 0x00a00000b88c783b */ /* 0x000ea40000000200 */
[----:B------:R-:W-:Y:S03]  /*230b0*/  IMAD.IADD R185, R180, 0x1, R185 ;  /* 0x00000001b4b97824 */ /* 0x000fe600078e02b9 */
[----:B------:R-:W5:Y:S02]  /*230c0*/  LDSM.16.M88.4 R180, [R184+0xb000] ;  /* 0x00b00000b8b4783b */ /* 0x000f640000000200 */
[C---:B----4-:R-:W-:Y:S08]  /*230d0*/  HMMA.16816.F32 R44, R160.reuse, R136, R44 ;  /* 0x00000088a02c723c */ /* 0x050ff0000000182c */
[C---:B------:R-:W-:Y:S01]  /*230e0*/  HMMA.16816.F32 R48, R160.reuse, R138, R48 ;  /* 0x0000008aa030723c */ /* 0x040fe20000001830 */
[----:B------:R-:W4:Y:S05]  /*230f0*/  LDSM.16.M88.4 R136, [R184+0xb800] ;  /* 0x00b80000b888783b */ /* 0x000f2a0000000200 */
[----:B------:R-:W4:Y:S02]  /*23100*/  LDSM.16.M88.4 R184, [R185+0x2000] ;  /* 0x00200000b9b8783b */ /* 0x000f240000000200 */
        /* <DEDUP_REMOVED lines=9> */
[----:B------:R-:W-:Y:S07]  /*231a0*/  LDSM.16.M88.4 R156, [R3+0xb000] ;  /* 0x00b00000039c783b */ /* 0x000fee0000000200 */
[C---:B------:R-:W-:Y:S08]  /*231b0*/  HMMA.16816.F32 R12, R152.reuse, R164, R12 ;  /* 0x000000a4980c723c */ /* 0x040ff0000000180c */
[C---:B------:R-:W-:Y:S01]  /*231c0*/  HMMA.16816.F32 R16, R152.reuse, R166, R16 ;  /* 0x000000a69810723c */ /* 0x040fe20000001810 */
[----:B------:R-:W-:Y:S05]  /*231d0*/  LDSM.16.M88.4 R164, [R192+0x2000] ;  /* 0x00200000c0a4783b */ /* 0x000fea0000000200 */
[----:B------:R-:W-:Y:S02]  /*231e0*/  LDSM.16.M88.4 R192, [R203+0xb000] ;  /* 0x00b00000cbc0783b */ /* 0x000fe40000000200 */
        /* <DEDUP_REMOVED lines=17> */
[----:B------:R-:W2:Y:S05]  /*23300*/  LDSM.16.M88.4 R136, [R3+0x9800] ;  /* 0x009800000388783b */ /* 0x000eaa0000000200 */
[----:B------:R-:W4:Y:S02]  /*23310*/  LDSM.16.M88.4 R152, [R3+0xa800] ;  /* 0x00a800000398783b */ /* 0x000f240000000200 */
[C---:B------:R-:W-:Y:S08]  /*23320*/  HMMA.16816.F32 R4, R184.reuse, R188, R4 ;  /* 0x000000bcb804723c */ /* 0x040ff00000001804 */
[C---:B------:R-:W-:Y:S01]  /*23330*/  HMMA.16816.F32 R8, R184.reuse, R190, R8 ;  /* 0x000000beb808723c */ /* 0x040fe20000001808 */
[----:B------:R-:W-:Y:S07]  /*23340*/  LDSM.16.M88.4 R188, [R203+0xa800] ;  /* 0x00a80000cbbc783b */ /* 0x000fee0000000200 */
[C---:B-1----:R-:W-:Y:S08]  /*23350*/  HMMA.16816.F32 R12, R184.reuse, R144, R12 ;  /* 0x00000090b80c723c */ /* 0x042ff0000000180c */
[C---:B------:R-:W-:Y:S01]  /*23360*/  HMMA.16816.F32 R16, R184.reuse, R146, R16 ;  /* 0x00000092b810723c */ /* 0x040fe20000001810 */
[----:B------:R-:W1:Y:S07]  /*23370*/  LDSM.16.M88.4 R144, [R203+0x8800] ;  /* 0x00880000cb90783b */ /* 0x000e6e0000000200 */
[C---:B---3--:R-:W-:Y:S08]  /*23380*/  HMMA.16816.F32 R20, R184.reuse, R148, R20 ;  /* 0x00000094b814723c */ /* 0x048ff00000001814 */
[C---:B------:R-:W-:Y:S01]  /*23390*/  HMMA.16816.F32 R24, R184.reuse, R150, R24 ;  /* 0x00000096b818723c */ /* 0x040fe20000001818 */
[----:B------:R-:W3:Y:S01]  /*233a0*/  LDSM.16.M88.4 R148, [R203+0xb800] ;  /* 0x00b80000cb94783b */ /* 0x000ee20000000200 */
[----:B------:R-:W-:Y:S04]  /*233b0*/  DEPBAR.LE SB0, 0x0 ;  /* 0x000080000000791a */ /* 0x000fe80000000000 */
[----:B------:R-:W-:Y:S02]  /*233c0*/  BAR.SYNC.DEFER_BLOCKING 0x0 ;  /* 0x0000000000007b1d */ /* 0x000fe40000010000 */
[C---:B--2---:R-:W-:Y:S08]  /*233d0*/  HMMA.16816.F32 R28, R184.reuse, R136, R28 ;  /* 0x00000088b81c723c */ /* 0x044ff0000000181c */
        /* <DEDUP_REMOVED lines=24> */
[----:B------:R-:W-:Y:S01]  /*23560*/  HMMA.16816.F32 R64, R164, R150, R64 ;  /* 0x00000096a440723c */ /* 0x000fe20000001840 */
[----:B------:R-:W-:Y:S08]  /*23570*/  @!UPT UIADD3 URZ, UPT, UPT, URZ, URZ, URZ ;  /* 0x000000fffffff290 */ /* 0x000ff0000fffe0ff */
[----:B------:R-:W-:Y:S11]  /*23580*/  @!P0 BRA `(.L_x_6687) ;  /* 0x0000000c006c8947 */ /* 0x000ff60003800000 */
[----:B------:R-:W-:Y:S01]  /*23590*/  ISETP.NE.U32.AND P3, PT, R224, RZ, PT ;  /* 0x000000ffe000720c */ /* 0x000fe20003f65070 */
[----:B------:R-:W-:Y:S03]  /*235a0*/  BSSY.RECONVERGENT B0, `(.L_x_6688) ;  /* 0x0000056000007945 */ /* 0x000fe60003800200 */
[----:B------:R-:W-:Y:S11]  /*235b0*/  ISETP.NE.AND.EX P3, PT, R225, RZ, PT, P3 ;  /* 0x000000ffe100720c */ /* 0x000ff60003f65330 */
[----:B------:R-:W-:Y:S02]  /*235c0*/  @!UPT UIADD3 URZ, UPT, UPT, URZ, URZ, URZ ;  /* 0x000000fffffff290 */ /* 0x000fe4000fffe0ff */
[----:B------:R-:W-:Y:S01]  /*235d0*/  @!P3 R2UR UR4, R134 ;  /* 0x000000008604b2ca */ /* 0x000fe200000e0000 */
[----:B------:R-:W-:Y:S01]  /*235e0*/  @!P3 IMAD.MOV.U32 R136, RZ, RZ, RZ ;  /* 0x000000ffff88b224 */ /* 0x000fe200078e00ff */
[----:B------:R-:W-:Y:S04]  /*235f0*/  @!P3 R2UR UR5, R135 ;  /* 0x000000008705b2ca */ /* 0x000fe800000e0000 */
[----:B------:R-:W-:Y:S09]  /*23600*/  @!P3 IADD3 R136, P0, PT, RZ, -R136, RZ ;  /* 0x80000088ff88b210 */ /* 0x000ff20007f1e0ff */
[----:B------:R-:W2:Y:S02]  /*23610*/  @!P3 LD.E R3, desc[UR4][R132.64+0x38] ;  /* 0x000038048403b980 */ /* 0x000ea4000c101900 */
[----:B--2---:R-:W-:Y:S04]  /*23620*/  @!P3 IMAD.SHL.U32 R3, R3, 0x80, RZ ;  /* 0x000000800303b824 */ /* 0x004fe800078e00ff */
[----:B------:R-:W-:Y:S05]  /*23630*/  @!P3 IMAD.X R3, RZ, RZ, ~R3, P0 ;  /* 0x000000ffff03b224 */ /* 0x000fea00000e0e03 */
[----:B------:R-:W-:Y:S04]  /*23640*/  @!P3 SHF.R.S64 R136, R136, 0x1f, R3 ;  /* 0x0000001f8888b819 */ /* 0x000fe80000001003 */
[----:B------:R-:W-:Y:S04]  /*23650*/  @!P3 IADD3 R210, P0, PT, R136, R210, RZ ;  /* 0x000000d288d2b210 */ /* 0x000fe80007f1e0ff */
[----:B------:R-:W-:Y:S01]  /*23660*/  @!P3 LEA.HI.X.SX32 R209, R3, R209, 0x1, P0 ;  /* 0x000000d103d1b211 */ /* 0x000fe200000f0eff */
[----:B------:R-:W-:Y:S08]  /*23670*/  @!P3 BRA `(.L_x_6689) ;  /* 0x000000040020b947 */ /* 0x000ff00003800000 */
[----:B------:R-:W-:Y:S01]  /*23680*/  VIADD R141, R232, 0xffffff00 ;  /* 0xffffff00e88d7836 */ /* 0x000fe20000000000 */
[----:B------:R-:W-:Y:S01]  /*23690*/  R2UR UR4, R134 ;  /* 0x00000000860472ca */ /* 0x000fe200000e0000 */
[----:B------:R-:W-:Y:S01]  /*236a0*/  VIADD R136, R232, 0xffffff80 ;  /* 0xffffff80e8887836 */ /* 0x000fe20000000000 */
[C---:B------:R-:W-:Y:S02]  /*236b0*/  R2UR UR5, R135.reuse ;  /* 0x00000000870572ca */ /* 0x040fe400000e0000 */
[----:B------:R-:W-:Y:S02]  /*236c0*/  IABS R137, R141 ;  /* 0x0000008d00897213 */ /* 0x000fe40000000000 */
[----:B------:R-:W-:Y:S02]  /*236d0*/  IABS R3, R136 ;  /* 0x0000008800037213 */ /* 0x000fe40000000000 */
[C---:B------:R-:W-:Y:S02]  /*236e0*/  R2UR UR14, R134.reuse ;  /* 0x00000000860e72ca */ /* 0x040fe400000e0000 */
[C---:B------:R-:W-:Y:S02]  /*236f0*/  R2UR UR15, R135.reuse ;  /* 0x00000000870f72ca */ /* 0x040fe400000e0000 */
[C---:B------:R-:W-:Y:S02]  /*23700*/  R2UR UR12, R134.reuse ;  /* 0x00000000860c72ca */ /* 0x040fe400000e0000 */
[C---:B------:R-:W-:Y:S01]  /*23710*/  R2UR UR13, R135.reuse ;  /* 0x00000000870d72ca */ /* 0x040fe200000e0000 */
[----:B------:R-:W2:Y:S01]  /*23720*/  LD.E R143, desc[UR4][R132.64+0x170] ;  /* 0x00017004848f7980 */ /* 0x000ea2000c101900 */
[----:B------:R-:W-:Y:S02]  /*23730*/  R2UR UR10, R134 ;  /* 0x00000000860a72ca */ /* 0x000fe400000e0000 */
[----:B------:R-:W-:Y:S11]  /*23740*/  R2UR UR11, R135 ;  /* 0x00000000870b72ca */ /* 0x000ff600000e0000 */
[----:B------:R-:W-:Y:S02]  /*23750*/  @!UPT UIADD3 URZ, UPT, UPT, URZ, URZ, URZ ;  /* 0x000000fffffff290 */ /* 0x000fe4000fffe0ff */
[----:B------:R-:W3:Y:S01]  /*23760*/  LD.E.64 R146, desc[UR10][R132.64+0x20] ;  /* 0x0000200a84927980 */ /* 0x000ee2000c101b00 */
        /* <DEDUP_REMOVED lines=9> */
[--C-:B-1----:R-:W-:Y:S02]  /*23800*/  IMAD.MOV R142, RZ, RZ, -R145.reuse ;  /* 0x000000ffff8e7224 */ /* 0x102fe400078e0a91 */
[----:B------:R-:W-:Y:S02]  /*23810*/  IMAD.MOV.U32 R144, RZ, RZ, RZ ;  /* 0x000000ffff907224 */ /* 0x000fe400078e00ff */
[----:B------:R-:W-:Y:S04]  /*23820*/  IMAD R142, R142, R139, RZ ;  /* 0x0000008b8e8e7224 */ /* 0x000fe800078e02ff */
[----:B------:R-:W-:Y:S02]  /*23830*/  IMAD.HI.U32 R142, R145, R142, R144 ;  /* 0x0000008e918e7227 */ /* 0x000fe400078e0090 */
[----:B------:R-:W2:Y:S04]  /*23840*/  LD.E.64 R144, desc[UR4][R132.64+0x38] ;  /* 0x0000380484907980 */ /* 0x000ea8000c101b00 */
[----:B------:R-:W-:Y:S04]  /*23850*/  IMAD.HI.U32 R140, R142, R137, RZ ;  /* 0x000000898e8c7227 */ /* 0x000fe800078e00ff */
[-C--:B------:R-:W-:Y:S02]  /*23860*/  IMAD R137, R140, R138.reuse, R137 ;  /* 0x0000008a8c897224 */ /* 0x080fe400078e0289 */
[----:B------:R-:W-:Y:S03]  /*23870*/  IMAD.HI.U32 R142, R142, R3, RZ ;  /* 0x000000038e8e7227 */ /* 0x000fe600078e00ff */
[C---:B------:R-:W-:Y:S01]  /*23880*/  ISETP.GT.U32.AND P6, PT, R139.reuse, R137, PT ;  /* 0x000000898b00720c */ /* 0x040fe20003fc4070 */
[----:B------:R-:W-:Y:S05]  /*23890*/  IMAD R3, R142, R138, R3 ;  /* 0x0000008a8e037224 */ /* 0x000fea00078e0203 */
[----:B------:R-:W-:Y:S07]  /*238a0*/  ISETP.GT.U32.AND P0, PT, R139, R3, PT ;  /* 0x000000038b00720c */ /* 0x000fee0003f04070 */
[--C-:B------:R-:W-:Y:S02]  /*238b0*/  @!P6 IMAD.IADD R137, R137, 0x1, -R139.reuse ;  /* 0x000000018989e824 */ /* 0x100fe400078e0a8b */
[----:B------:R-:W-:Y:S03]  /*238c0*/  @!P6 VIADD R140, R140, 0x1 ;  /* 0x000000018c8ce836 */ /* 0x000fe60000000000 */
[-C--:B------:R-:W-:Y:S01]  /*238d0*/  ISETP.GE.U32.AND P5, PT, R137, R139.reuse, PT ;  /* 0x0000008b8900720c */ /* 0x080fe20003fa6070 */
[----:B------:R-:W-:Y:S02]  /*238e0*/  @!P0 IMAD.IADD R3, R3, 0x1, -R139 ;  /* 0x0000000103038824 */ /* 0x000fe400078e0a8b */
[----:B------:R-:W-:Y:S01]  /*238f0*/  @!P0 VIADD R142, R142, 0x1 ;  /* 0x000000018e8e8836 */ /* 0x000fe20000000000 */
[----:B------:R-:W-:Y:S02]  /*23900*/  ISETP.GE.AND P0, PT, R141, RZ, PT ;  /* 0x000000ff8d00720c */ /* 0x000fe40003f06270 */
[----:B------:R-:W-:Y:S02]  /*23910*/  ISETP.GE.U32.AND P6, PT, R3, R139, PT ;  /* 0x0000008b0300720c */ /* 0x000fe40003fc6070 */
[----:B------:R-:W-:Y:S05]  /*23920*/  LOP3.LUT R3, RZ, R143, RZ, 0x33, !PT ;  /* 0x0000008fff037212 */ /* 0x000fea00078e33ff */
[----:B------:R-:W-:Y:S01]  /*23930*/  @P5 VIADD R140, R140, 0x1 ;  /* 0x000000018c8c5836 */ /* 0x000fe20000000000 */
[----:B------:R-:W-:Y:S03]  /*23940*/  ISETP.GE.AND P5, PT, R136, RZ, PT ;  /* 0x000000ff8800720c */ /* 0x000fe60003fa6270 */
[----:B------:R-:W-:Y:S02]  /*23950*/  @!P0 IMAD.MOV R140, RZ, RZ, -R140 ;  /* 0x000000ffff8c8224 */ /* 0x000fe400078e0a8c */
[----:B------:R-:W-:Y:S01]  /*23960*/  @P6 VIADD R142, R142, 0x1 ;  /* 0x000000018e8e6836 */ /* 0x000fe20000000000 */
[----:B------:R-:W-:Y:S04]  /*23970*/  ISETP.NE.AND P6, PT, R143, RZ, PT ;  /* 0x000000ff8f00720c */ /* 0x000fe80003fc5270 */
[C---:B------:R-:W-:Y:S03]  /*23980*/  SEL R140, R3.reuse, R140, !P6 ;  /* 0x0000008c038c7207 */ /* 0x040fe60007000000 */
[----:B------:R-:W-:Y:S01]  /*23990*/  @!P5 IMAD.MOV R142, RZ, RZ, -R142 ;  /* 0x000000ffff8ed224 */ /* 0x000fe200078e0a8e */
[C---:B------:R-:W-:Y:S04]  /*239a0*/  LEA R136, P5, R140.reuse, R222, 0x2 ;  /* 0x000000de8c887211 */ /* 0x040fe800078a10ff */
        /* <DEDUP_REMOVED lines=11> */
[----:B------:R-:W-:Y:S04]  /*23a60*/  IMAD R137, R144, R138, R137 ;  /* 0x0000008a90897224 */ /* 0x000fe800078e0289 */
[----:B------:R-:W-:Y:S02]  /*23a70*/  IMAD.IADD R141, R141, 0x1, R137 ;  /* 0x000000018d8d7824 */ /* 0x000fe400078e0289 */
        /* <DEDUP_REMOVED lines=8> */
.L_x_6689:
[----:B------:R-:W-:Y:S05]  /*23b00*/  BSYNC.RECONVERGENT B0 ;  /* 0x0000000000007941 */ /* 0x000fea0003800200 */
.L_x_6688:
[----:B------:R-:W-:Y:S01]  /*23b10*/  @!P4 R2UR UR10, R134 ;  /* 0x00000000860ac2ca */ /* 0x000fe200000e0000 */
[----:B------:R-:W-:Y:S01]  /*23b20*/  @!P4 IMAD.MOV.U32 R211, RZ, RZ, R209 ;  /* 0x000000ffffd3c224 */ /* 0x000fe200078e00d1 */
[C---:B------:R-:W-:Y:S01]  /*23b30*/  @!P4 R2UR UR11, R135.reuse ;  /* 0x00000000870bc2ca */ /* 0x040fe200000e0000 */
[----:B------:R-:W-:Y:S01]  /*23b40*/  IMAD.SHL.U32 R3, R204, 0x20, RZ ;  /* 0x00000020cc037824 */ /* 0x000fe200078e00ff */
[C---:B------:R-:W-:Y:S02]  /*23b50*/  @!P1 R2UR UR4, R134.reuse ;  /* 0x00000000860492ca */ /* 0x040fe400000e0000 */
[C---:B------:R-:W-:Y:S02]  /*23b60*/  @!P1 R2UR UR5, R135.reuse ;  /* 0x00000000870592ca */ /* 0x040fe400000e0000 */
[C---:B------:R-:W-:Y:S02]  /*23b70*/  @!P4 R2UR UR12, R134.reuse ;  /* 0x00000000860cc2ca */ /* 0x040fe400000e0000 */
[----:B------:R-:W-:Y:S02]  /*23b80*/  @!P4 R2UR UR13, R135 ;  /* 0x00000000870dc2ca */ /* 0x000fe400000e0000 */
[----:B------:R-:W-:Y:S02]  /*23b90*/  IADD3 R140, P0, PT, R3, R210, RZ ;  /* 0x000000d2038c7210 */ /* 0x000fe40007f1e0ff */
[C---:B------:R-:W-:Y:S01]  /*23ba0*/  @!P1 R2UR UR16, R134.reuse ;  /* 0x00000000861092ca */ /* 0x040fe200000e0000 */
[----:B------:R-:W-:Y:S01]  /*23bb0*/  @!PT LDS RZ, [RZ] ;  /* 0x00000000fffff984 */ /* 0x000fe20000000800 */
[----:B------:R-:W-:Y:S01]  /*23bc0*/  @!PT LDS RZ, [RZ] ;  /* 0x00000000fffff984 */ /* 0x000fe20000000800 */
[----:B------:R-:W-:Y:S01]  /*23bd0*/  @!PT LDS RZ, [RZ] ;  /* 0x00000000fffff984 */ /* 0x000fe20000000800 */
[----:B------:R1:W-:Y:S01]  /*23be0*/  @!P4 LDGSTS.E.BYPASS.LTC128B.128 [R235+0x4000], desc[UR10][R210.64] ;  /* 0x04000000d2ebcfae */ /* 0x0003e2000b981a0a */
[----:B------:R-:W-:Y:S02]  /*23bf0*/  @!P1 R2UR UR10, R134 ;  /* 0x00000000860a92ca */ /* 0x000fe400000e0000 */
[C---:B------:R-:W-:Y:S01]  /*23c00*/  @!P1 R2UR UR11, R135.reuse ;  /* 0x00000000870b92ca */ /* 0x040fe200000e0000 */
[----:B------:R2:W-:Y:S01]  /*23c10*/  @P4 STS.128 [R235+0x4000], RZ ;  /* 0x004000ffeb004388 */ /* 0x0005e20000000c00 */
[----:B------:R-:W-:Y:S02]  /*23c20*/  SHF.L.U64.HI R136, R204, 0x5, R205 ;  /* 0x00000005cc887819 */ /* 0x000fe400000102cd */
[C---:B------:R-:W-:Y:S02]  /*23c30*/  @!P1 R2UR UR17, R135.reuse ;  /* 0x00000000871192ca */ /* 0x040fe400000e0000 */
[----:B------:R-:W-:Y:S01]  /*23c40*/  @!P4 R2UR UR14, R134 ;  /* 0x00000000860ec2ca */ /* 0x000fe200000e0000 */
[--C-:B------:R-:W-:Y:S01]  /*23c50*/  IMAD.X R141, R136, 0x1, R209.reuse, P0 ;  /* 0x00000001888d7824 */ /* 0x100fe200000e06d1 */
[-C--:B------:R-:W-:Y:S02]  /*23c60*/  IADD3 R138, P0, PT, R140, R3.reuse, RZ ;  /* 0x000000038c8a7210 */ /* 0x080fe40007f1e0ff */
[----:B------:R-:W-:Y:S03]  /*23c70*/  @!P4 R2UR UR15, R135 ;  /* 0x00000000870fc2ca */ /* 0x000fe600000e0000 */
[--C-:B------:R-:W-:Y:S02]  /*23c80*/  IMAD.X R139, R141, 0x1, R136.reuse, P0 ;  /* 0x000000018d8b7824 */ /* 0x100fe400000e0688 */
[----:B-1----:R-:W-:Y:S05]  /*23c90*/  @!P1 IMAD.MOV.U32 R211, RZ, RZ, R209 ;  /* 0x000000ffffd39224 */ /* 0x002fea00078e00d1 */
[----:B------:R-:W-:Y:S01]  /*23ca0*/  @!PT LDS RZ, [RZ] ;  /* 0x00000000fffff984 */ /* 0x000fe20000000800 */
[----:B------:R-:W-:Y:S01]  /*23cb0*/  @!PT LDS RZ, [RZ] ;  /* 0x00000000fffff984 */ /* 0x000fe20000000800 */
[----:B------:R-:W-:Y:S01]  /*23cc0*/  @!PT LDS RZ, [RZ] ;  /* 0x00000000fffff984 */ /* 0x000fe20000000800 */
[----:B------:R-:W-:Y:S01]  /*23cd0*/  @!P1 LDGSTS.E.BYPASS.LTC128B.128 [R235+0x8000], desc[UR4][R210.64+0x80] ;  /* 0x08000080d2eb9fae */ /* 0x000fe2000b981a04 */
[C---:B------:R-:W-:Y:S02]  /*23ce0*/  @!P4 R2UR UR4, R134.reuse ;  /* 0x000000008604c2ca */ /* 0x040fe400000e0000 */
[C---:B------:R-:W-:Y:S01]  /*23cf0*/  @!P4 R2UR UR5, R135.reuse ;  /* 0x000000008705c2ca */ /* 0x040fe200000e0000 */
[----:B------:R2:W-:Y:S04]  /*23d00*/  @P1 STS.128 [R235+0x8000], RZ ;  /* 0x008000ffeb001388 */ /* 0x0005e80000000c00 */
        /* <DEDUP_REMOVED lines=10> */
[----:B------:R1:W-:Y:S01]  /*23db0*/  @!P1 LDGSTS.E.BYPASS.LTC128B.128 [R235+0x8800], desc[UR10][R140.64+0x80] ;  /* 0x088000808ceb9fae */ /* 0x0003e2000b981a0a */
        /* <DEDUP_REMOVED lines=14> */
[----:B------:R-:W-:Y:S02]  /*23ea0*/  @!P4 R2UR UR12, R134 ;  /* 0x00000000860cc2ca */ /* 0x000fe400000e0000 */
[----:B------:R-:W-:Y:S01]  /*23eb0*/  @!P4 R2UR UR13, R135 ;  /* 0x00000000870dc2ca */ /* 0x000fe200000e0000 */
[----:B------:R2:W-:Y:S01]  /*23ec0*/  @P1 STS.128 [R235+0x9000], RZ ;  /* 0x009000ffeb001388 */ /* 0x0005e20000000c00 */
[-C--:B-1----:R-:W-:Y:S05]  /*23ed0*/  IADD3 R140, P0, PT, R138, R3.reuse, RZ ;  /* 0x000000038a8c7210 */ /* 0x082fea0007f1e0ff */
[--C-:B------:R-:W-:Y:S05]  /*23ee0*/  IMAD.X R141, R139, 0x1, R136.reuse, P0 ;  /* 0x000000018b8d7824 */ /* 0x100fea00000e0688 */
[----:B------:R-:W-:Y:S01]  /*23ef0*/  @!PT LDS RZ, [RZ] ;  /* 0x00000000fffff984 */ /* 0x000fe20000000800 */
[----:B------:R-:W-:Y:S01]  /*23f00*/  @!PT LDS RZ, [RZ] ;  /* 0x00000000fffff984 */ /* 0x000fe20000000800 */
[----:B------:R-:W-:Y:S01]  /*23f10*/  @!PT LDS RZ, [RZ] ;  /* 0x00000000fffff984 */ /* 0x000fe20000000800 */
[----:B------:R-:W-:Y:S01]  /*23f20*/  @!P4 LDGSTS.E.BYPASS.LTC128B.128 [R235+0x5800], desc[UR10][R140.64] ;  /* 0x058000008cebcfae */ /* 0x000fe2000b981a0a */
[----:B------:R-:W-:Y:S02]  /*23f30*/  @!P1 R2UR UR10, R134 ;  /* 0x00000000860a92ca */ /* 0x000fe400000e0000 */
[----:B------:R-:W-:Y:S01]  /*23f40*/  @!P1 R2UR UR11, R135 ;  /* 0x00000000870b92ca */ /* 0x000fe200000e0000 */
[----:B------:R2:W-:Y:S01]  /*23f50*/  @P4 STS.128 [R235+0x5800], RZ ;  /* 0x005800ffeb004388 */ /* 0x0005e20000000c00 */
[-C--:B---3--:R-:W-:Y:S03]  /*23f60*/  IADD3 R138, P0, PT, R140, R3.reuse, RZ ;  /* 0x000000038c8a7210 */ /* 0x088fe60007f1e0ff */
[----:B------:R-:W-:Y:S01]  /*23f70*/  @!PT LDS RZ, [RZ] ;  /* 0x00000000fffff984 */ /* 0x000fe20000000800 */
[----:B------:R-:W-:Y:S01]  /*23f80*/  @!PT LDS RZ, [RZ] ;  /* 0x00000000fffff984 */ /* 0x000fe20000000800 */
[----:B------:R-:W-:Y:S01]  /*23f90*/  @!PT LDS RZ, [RZ] ;  /* 0x00000000fffff984 */ /* 0x000fe20000000800 */
[----:B------:R1:W-:Y:S01]  /*23fa0*/  @!P1 LDGSTS.E.BYPASS.LTC128B.128 [R235+0x9800], desc[UR4][R140.64+0x80] ;  /* 0x098000808ceb9fae */ /* 0x0003e2000b981a04 */
[C---:B------:R-:W-:Y:S01]  /*23fb0*/  @!P4 R2UR UR4, R134.reuse ;  /* 0x000000008604c2ca */ /* 0x040fe200000e0000 */
[--C-:B------:R-:W-:Y:S02]  /*23fc0*/  IMAD.X R139, R141, 0x1, R136.reuse, P0 ;  /* 0x000000018d8b7824 */ /* 0x100fe400000e0688 */
[----:B------:R2:W-:Y:S01]  /*23fd0*/  @P1 STS.128 [R235+0x9800], RZ ;  /* 0x009800ffeb001388 */ /* 0x0005e20000000c00 */
[C---:B------:R-:W-:Y:S03]  /*23fe0*/  @!P4 R2UR UR5, R135.reuse ;  /* 0x000000008705c2ca */ /* 0x040fe600000e0000 */
        /* <DEDUP_REMOVED lines=19> */
[----:B------:R2:W-:Y:S01]  /*24120*/  @!P4 LDGSTS.E.BYPASS.LTC128B.128 [R235+0x6800], desc[UR4][R140.64] ;  /* 0x068000008cebcfae */ /* 0x0005e2000b981a04 */
        /* <DEDUP_REMOVED lines=33> */
.L_x_6687:
[----:B------:R-:W-:Y:S05]  /*24340*/  BSYNC.RECONVERGENT B1 ;  /* 0x0000000000017941 */ /* 0x000fea0003800200 */
.L_x_6686:
[----:B------:R-:W-:Y:S01]  /*24350*/  R2UR UR5, R135 ;  /* 0x00000000870572ca */ /* 0x000fe200000e0000 */
[C---:B------:R-:W-:Y:S01]  /*24360*/  VIADD R135, R233.reuse, 0x40 ;  /* 0x00000040e9877836 */ /* 0x040fe20000000000 */
[----:B------:R-:W-:Y:S01]  /*24370*/  IABS R137, R233 ;  /* 0x000000e900897213 */ /* 0x000fe20000000000 */
[C---:B------:R-:W-:Y:S01]  /*24380*/  VIADD R136, R233.reuse, 0x41 ;  /* 0x00000041e9887836 */ /* 0x040fe20000000000 */
[----:B------:R-:W-:Y:S01]  /*24390*/  R2UR UR4, R134 ;  /* 0x00000000860472ca */ /* 0x000fe200000e0000 */
[C---:B------:R-:W-:Y:S01]  /*243a0*/  VIADD R3, R234.reuse, 0xffffffc0 ;  /* 0xffffffc0ea037836 */ /* 0x040fe20000000000 */
[----:B------:R-:W-:Y:S01]  /*243b0*/  IABS R135, R135 ;  /* 0x0000008700877213 */ /* 0x000fe20000000000 */
[----:B------:R-:W-:Y:S01]  /*243c0*/  VIADD R134, R233, 0x38 ;  /* 0x00000038e9867836 */ /* 0x000fe20000000000 */
[----:B------:R-:W-:Y:S01]  /*243d0*/  I2FP.F32.S32 R137, R137 ;  /* 0x0000008900897245 */ /* 0x000fe20000201400 */
[C---:B--2---:R-:W-:Y:S01]  /*243e0*/  VIADD R139, R234.reuse, 0x1 ;  /* 0x00000001ea8b7836 */ /* 0x044fe20000000000 */
[----:B------:R-:W-:Y:S01]  /*243f0*/  I2FP.F32.S32 R135, R135 ;  /* 0x0000008700877245 */ /* 0x000fe20000201400 */
[C---:B------:R-:W-:Y:S01]  /*24400*/  VIADD R156, R234.reuse, 0xffffffc8 ;  /* 0xffffffc8ea9c7836 */ /* 0x040fe20000000000 */
[----:B------:R-:W-:Y:S01]  /*24410*/  IABS R136, R136 ;  /* 0x0000008800887213 */ /* 0x000fe20000000000 */
[-C--:B------:R-:W-:Y:S01]  /*24420*/  FFMA.FTZ R39, -R221, R137.reuse, R39 ;  /* 0x00000089dd277223 */ /* 0x080fe20000010127 */
[----:B------:R-:W-:Y:S01]  /*24430*/  ISETP.GE.AND P6, PT, R3, R226, PT ;  /* 0x000000e20300720c */ /* 0x000fe20003fc6270 */
[----:B------:R-:W-:Y:S01]  /*24440*/  FFMA.FTZ R33, -R221, R137, R33 ;  /* 0x00000089dd217223 */ /* 0x000fe20000010121 */
[----:B------:R-:W-:Y:S01]  /*24450*/  ISETP.GE.AND P0, PT, R3, R230, PT ;  /* 0x000000e60300720c */ /* 0x000fe20003f06270 */
[----:B------:R-:W-:Y:S01]  /*24460*/  FFMA.FTZ R7, -R221, R135, R7 ;  /* 0x00000087dd077223 */ /* 0x000fe20000010107 */
[----:B------:R-:W-:Y:S01]  /*24470*/  ISETP.GE.AND P1, PT, R3, R229, PT ;  /* 0x000000e50300720c */ /* 0x000fe20003f26270 */
[----:B------:R-:W-:Y:S01]  /*24480*/  VIADD R137, R233, 0x29 ;  /* 0x00000029e9897836 */ /* 0x000fe20000000000 */
[----:B------:R-:W-:Y:S01]  /*24490*/  ISETP.GE.AND P5, PT, R3, R228, PT ;  /* 0x000000e40300720c */ /* 0x000fe20003fa6270 */
[C---:B------:R-:W-:Y:S01]  /*244a0*/  VIADD R3, R233.reuse, 0x39 ;  /* 0x00000039e9037836 */ /* 0x040fe20000000000 */
[----:B------:R-:W-:Y:S01]  /*244b0*/  IABS R134, R134 ;  /* 0x0000008600867213 */ /* 0x000fe20000000000 */
[----:B------:R-:W-:Y:S01]  /*244c0*/  VIADD R135, R233, 0x30 ;  /* 0x00000030e9877836 */ /* 0x000fe20000000000 */
[----:B------:R-:W-:Y:S01]  /*244d0*/  I2FP.F32.S32 R136, R136 ;  /* 0x0000008800887245 */ /* 0x000fe20000201400 */
[C---:B------:R-:W-:Y:S01]  /*244e0*/  VIADD R152, R234.reuse, 0xffffffc9 ;  /* 0xffffffc9ea987836 */ /* 0x040fe20000000000 */
[----:B------:R-:W-:Y:S01]  /*244f0*/  I2FP.F32.S32 R134, R134 ;  /* 0x0000008600867245 */ /* 0x000fe20000201400 */
[C---:B------:R-:W-:Y:S01]  /*24500*/  VIADD R150, R234.reuse, 0xffffffd0 ;  /* 0xffffffd0ea967836 */ /* 0x040fe20000000000 */
[----:B------:R-:W-:Y:S01]  /*24510*/  IABS R3, R3 ;  /* 0x0000000300037213 */ /* 0x000fe20000000000 */
[----:B------:R-:W-:Y:S01]  /*24520*/  FFMA.FTZ R6, -R221, R136, R6 ;  /* 0x00000088dd067223 */ /* 0x000fe20000010106 */
[----:B------:R-:W-:Y:S01]  /*24530*/  IABS R137, R137 ;  /* 0x0000008900897213 */ /* 0x000fe20000000000 */
[----:B------:R-:W-:Y:S01]  /*24540*/  VIADD R136, R233, 0x31 ;  /* 0x00000031e9887836 */ /* 0x000fe20000000000 */
[----:B------:R-:W-:Y:S01]  /*24550*/  IABS R135, R135 ;  /* 0x0000008700877213 */ /* 0x000fe20000000000 */
[CC--:B------:R-:W-:Y:S01]  /*24560*/  FFMA.FTZ R5, -R221.reuse, R134.reuse, R5 ;  /* 0x00000086dd057223 */ /* 0x0c0fe20000010105 */
[----:B------:R-:W-:Y:S01]  /*24570*/  FFMA.FTZ R11, -R221, R134, R11 ;  /* 0x00000086dd0b7223 */ /* 0x000fe2000001010b */
[----:B------:R-:W-:Y:S01]  /*24580*/  I2FP.F32.S32 R3, R3 ;  /* 0x0000000300037245 */ /* 0x000fe20000201400 */
[C---:B------:R-:W-:Y:S01]  /*24590*/  VIADD R148, R234.reuse, 0xffffffd1 ;  /* 0xffffffd1ea947836 */ /* 0x040fe20000000000 */
[----:B------:R-:W-:Y:S01]  /*245a0*/  I2FP.F32.S32 R134, R137 ;  /* 0x0000008900867245 */ /* 0x000fe20000201400 */
[----:B------:R-:W-:Y:S01]  /*245b0*/  VIADD R137, R233, 0x19 ;  /* 0x00000019e9897836 */ /* 0x000fe20000000000 */
[----:B------:R-:W-:Y:S01]  /*245c0*/  I2FP.F32.S32 R135, R135 ;  /* 0x0000008700877245 */ /* 0x000fe20000201400 */
[CC--:B------:R-:W-:Y:S01]  /*245d0*/  FFMA.FTZ R4, -R221.reuse, R3.reuse, R4 ;  /* 0x00000003dd047223 */ /* 0x0c0fe20000010104 */
[----:B------:R-:W-:Y:S01]  /*245e0*/  IABS R136, R136 ;  /* 0x0000008800887213 */ /* 0x000fe20000000000 */
[C---:B------:R-:W-:Y:S01]  /*245f0*/  FFMA.FTZ R10, -R221.reuse, R3, R10 ;  /* 0x00000003dd0a7223 */ /* 0x040fe2000001010a */
[CC--:B------:R-:W-:Y:S01]  /*24600*/  FFMA.FTZ R12, -R221.reuse, R134.reuse, R12 ;  /* 0x00000086dd0c7223 */ /* 0x0c0fe2000001010c */
[----:B------:R-:W-:Y:S01]  /*24610*/  FFMA.FTZ R18, -R221, R134, R18 ;  /* 0x00000086dd127223 */ /* 0x000fe20000010112 */
[----:B------:R-:W-:Y:S02]  /*24620*/  VIADD R3, R233, 0x28 ;  /* 0x00000028e9037836 */ /* 0x000fe40000000000 */
[CC--:B------:R-:W-:Y:S01]  /*24630*/  FFMA.FTZ R15, -R221.reuse, R135.reuse, R15 ;  /* 0x00000087dd0f7223 */ /* 0x0c0fe2000001010f */
[----:B------:R-:W-:Y:S01]  /*24640*/  I2FP.F32.S32 R136, R136 ;  /* 0x0000008800887245 */ /* 0x000fe20000201400 */
[----:B------:R-:W-:Y:S01]  /*24650*/  FFMA.FTZ R9, -R221, R135, R9 ;  /* 0x00000087dd097223 */ /* 0x000fe20000010109 */
[C---:B------:R-:W-:Y:S01]  /*24660*/  VIADD R134, R233.reuse, 0x18 ;  /* 0x00000018e9867836 */ /* 0x040fe20000000000 */
[----:B------:R-:W-:Y:S01]  /*24670*/  IABS R3, R3 ;  /* 0x0000000300037213 */ /* 0x000fe20000000000 */
[----:B------:R-:W-:Y:S02]  /*24680*/  VIADD R135, R233, 0x20 ;  /* 0x00000020e9877836 */ /* 0x000fe40000000000 */
[CC--:B------:R-:W-:Y:S01]  /*24690*/  FFMA.FTZ R14, -R221.reuse, R136.reuse, R14 ;  /* 0x00000088dd0e7223 */ /* 0x0c0fe2000001010e */
[----:B------:R-:W-:Y:S01]  /*246a0*/  FFMA.FTZ R8, -R221, R136, R8 ;  /* 0x00000088dd087223 */ /* 0x000fe20000010108 */
[----:B------:R-:W-:Y:S01]  /*246b0*/  IABS R134, R134 ;  /* 0x0000008600867213 */ /* 0x000fe20000000000 */
[----:B------:R-:W-:Y:S01]  /*246c0*/  VIADD R136, R233, 0x21 ;  /* 0x00000021e9887836 */ /* 0x000fe20000000000 */
[----:B------:R-:W-:Y:S01]  /*246d0*/  IABS R135, R135 ;  /* 0x0000008700877213 */ /* 0x000fe20000000000 */
[C---:B------:R-:W-:Y:S01]  /*246e0*/  VIADD R146, R234.reuse, 0xffffffd8 ;  /* 0xffffffd8ea927836 */ /* 0x040fe20000000000 */
[----:B------:R-:W-:Y:S01]  /*246f0*/  I2FP.F32.S32 R3, R3 ;  /* 0x0000000300037245 */ /* 0x000fe20000201400 */
[C---:B------:R-:W-:Y:S01]  /*24700*/  VIADD R143, R234.reuse, 0xffffffe1 ;  /* 0xffffffe1ea8f7836 */ /* 0x040fe20000000000 */
[----:B------:R-:W-:Y:S01]  /*24710*/  I2FP.F32.S32 R134, R134 ;  /* 0x0000008600867245 */ /* 0x000fe20000201400 */
[C---:B------:R-:W-:Y:S01]  /*24720*/  VIADD R141, R234.reuse, 0xffffffe8 ;  /* 0xffffffe8ea8d7836 */ /* 0x040fe20000000000 */
[----:B------:R-:W-:Y:S01]  /*24730*/  I2FP.F32.S32 R135, R135 ;  /* 0x0000008700877245 */ /* 0x000fe20000201400 */
[C---:B------:R-:W-:Y:S01]  /*24740*/  FFMA.FTZ R19, -R221.reuse, R3, R19 ;  /* 0x00000003dd137223 */ /* 0x040fe20000010113 */
[----:B------:R-:W-:Y:S01]  /*24750*/  IABS R137, R137 ;  /* 0x0000008900897213 */ /* 0x000fe20000000000 */
[C---:B------:R-:W-:Y:S01]  /*24760*/  FFMA.FTZ R13, -R221.reuse, R3, R13 ;  /* 0x00000003dd0d7223 */ /* 0x040fe2000001010d */
[----:B------:R-:W-:Y:S01]  /*24770*/  IABS R136, R136 ;  /* 0x0000008800887213 */ /* 0x000fe20000000000 */
[CC--:B------:R-:W-:Y:S01]  /*24780*/  FFMA.FTZ R21, -R221.reuse, R134.reuse, R21 ;  /* 0x00000086dd157223 */ /* 0x0c0fe20000010115 */
[C---:B------:R-:W-:Y:S01]  /*24790*/  FFMA.FTZ R27, -R221.reuse, R134, R27 ;  /* 0x00000086dd1b7223 */ /* 0x040fe2000001011b */
[----:B------:R-:W-:Y:S01]  /*247a0*/  I2FP.F32.S32 R3, R137 ;  /* 0x0000008900037245 */ /* 0x000fe20000201400 */
[CC--:B------:R-:W-:Y:S01]  /*247b0*/  FFMA.FTZ R23, -R221.reuse, R135.reuse, R23 ;  /* 0x00000087dd177223 */ /* 0x0c0fe20000010117 */
[----:B------:R-:W-:Y:S01]  /*247c0*/  I2FP.F32.S32 R136, R136 ;  /* 0x0000008800887245 */ /* 0x000fe20000201400 */
[----:B------:R-:W-:Y:S01]  /*247d0*/  FFMA.FTZ R17, -R221, R135, R17 ;  /* 0x00000087dd117223 */ /* 0x000fe20000010111 */
[----:B------:R-:W-:Y:S02]  /*247e0*/  VIADD R134, R233, 0x10 ;  /* 0x00000010e9867836 */ /* 0x000fe40000000000 */
[-C--:B------:R-:W-:Y:S01]  /*247f0*/  FFMA.FTZ R20, -R221, R3.reuse, R20 ;  /* 0x00000003dd147223 */ /* 0x080fe20000010114 */
[----:B------:R-:W-:Y:S02]  /*24800*/  VIADD R137, R233, 0x11 ;  /* 0x00000011e9897836 */ /* 0x000fe40000000000 */
[----:B------:R-:W-:Y:S01]  /*24810*/  FFMA.FTZ R26, -R221, R3, R26 ;  /* 0x00000003dd1a7223 */ /* 0x000fe2000001011a */
[----:B------:R-:W-:Y:S02]  /*24820*/  VIADD R135, R233, 0x9 ;  /* 0x00000009e9877836 */ /* 0x000fe40000000000 */
[CC--:B------:R-:W-:Y:S01]  /*24830*/  FFMA.FTZ R22, -R221.reuse, R136.reuse, R22 ;  /* 0x00000088dd167223 */ /* 0x0c0fe20000010116 */
[----:B------:R-:W-:Y:S01]  /*24840*/  FFMA.FTZ R16, -R221, R136, R16 ;  /* 0x00000088dd107223 */ /* 0x000fe20000010110 */
[----:B------:R-:W-:Y:S01]  /*24850*/  IABS R134, R134 ;  /* 0x0000008600867213 */ /* 0x000fe20000000000 */
[C---:B------:R-:W-:Y:S01]  /*24860*/  VIADD R3, R233.reuse, 0x8 ;  /* 0x00000008e9037836 */ /* 0x040fe20000000000 */
        /* <DEDUP_REMOVED lines=10> */
[----:B------:R-:W-:Y:S01]  /*24910*/  IABS R3, R3 ;  /* 0x0000000300037213 */ /* 0x000fe20000000000 */
[C---:B------:R-:W-:Y:S01]  /*24920*/  FFMA.FTZ R25, -R221.reuse, R134, R25 ;  /* 0x00000086dd197223 */ /* 0x040fe20000010119 */
[----:B------:R-:W-:Y:S01]  /*24930*/  IABS R136, R136 ;  /* 0x0000008800887213 */ /* 0x000fe20000000000 */
[C---:B------:R-:W-:Y:S01]  /*24940*/  FFMA.FTZ R30, -R221.reuse, R137, R30 ;  /* 0x00000089dd1e7223 */ /* 0x040fe2000001011e */
[----:B------:R-:W-:Y:S01]  /*24950*/  I2FP.F32.S32 R3, R3 ;  /* 0x0000000300037245 */ /* 0x000fe20000201400 */
[C---:B------:R-:W-:Y:S01]  /*24960*/  FFMA.FTZ R28, -R221.reuse, R135, R28 ;  /* 0x00000087dd1c7223 */ /* 0x040fe2000001011c */
[C---:B------:R-:W-:Y:S01]  /*24970*/  FFMA.FTZ R24, -R221.reuse, R137, R24 ;  /* 0x00000089dd187223 */ /* 0x040fe20000010118 */
[----:B------:R-:W-:Y:S01]  /*24980*/  I2FP.F32.S32 R134, R136 ;  /* 0x0000008800867245 */ /* 0x000fe20000201400 */
[----:B------:R-:W-:Y:S01]  /*24990*/  FFMA.FTZ R34, -R221, R135, R34 ;  /* 0x00000087dd227223 */ /* 0x000fe20000010122 */
[----:B------:R-:W-:Y:S02]  /*249a0*/  VIADD R136, R233, 0xfffffff9 ;  /* 0xfffffff9e9887836 */ /* 0x000fe40000000000 */
[-C--:B------:R-:W-:Y:S01]  /*249b0*/  FFMA.FTZ R29, -R221, R3.reuse, R29 ;  /* 0x00000003dd1d7223 */ /* 0x080fe2000001011d */
[----:B------:R-:W-:Y:S02]  /*249c0*/  VIADD R135, R233, 0xfffffff8 ;  /* 0xfffffff8e9877836 */ /* 0x000fe40000000000 */
[----:B------:R-:W-:Y:S01]  /*249d0*/  FFMA.FTZ R35, -R221, R3, R35 ;  /* 0x00000003dd237223 */ /* 0x000fe20000010123 */
[C---:B------:R-:W-:Y:S01]  /*249e0*/  VIADD R137, R233.reuse, 0xfffffff1 ;  /* 0xfffffff1e9897836 */ /* 0x040fe20000000000 */
[----:B------:R-:W-:Y:S01]  /*249f0*/  IABS R136, R136 ;  /* 0x0000008800887213 */ /* 0x000fe20000000000 */
[----:B------:R-:W-:Y:S01]  /*24a00*/  VIADD R3, R233, 0xfffffff0 ;  /* 0xfffffff0e9037836 */ /* 0x000fe20000000000 */
[----:B------:R-:W-:Y:S01]  /*24a10*/  IABS R135, R135 ;  /* 0x0000008700877213 */ /* 0x000fe20000000000 */
[CC--:B------:R-:W-:Y:S01]  /*24a20*/  FFMA.FTZ R38, -R221.reuse, R134.reuse, R38 ;  /* 0x00000086dd267223 */ /* 0x0c0fe20000010126 */
[----:B------:R-:W-:Y:S01]  /*24a30*/  IABS R137, R137 ;  /* 0x0000008900897213 */ /* 0x000fe20000000000 */
[----:B------:R-:W-:Y:S01]  /*24a40*/  FFMA.FTZ R32, -R221, R134, R32 ;  /* 0x00000086dd207223 */ /* 0x000fe20000010120 */
[----:B------:R-:W-:Y:S01]  /*24a50*/  I2FP.F32.S32 R136, R136 ;  /* 0x0000008800887245 */ /* 0x000fe20000201400 */
[----:B------:R-:W-:Y:S01]  /*24a60*/  VIADD R138, R234, 0xfffffff0 ;  /* 0xfffffff0ea8a7836 */ /* 0x000fe20000000000 */
[----:B------:R-:W-:Y:S01]  /*24a70*/  I2FP.F32.S32 R135, R135 ;  /* 0x0000008700877245 */ /* 0x000fe20000201400 */
[----:B------:R-:W-:Y:S01]  /*24a80*/  VIADD R232, R232, 0xffffff80 ;  /* 0xffffff80e8e87836 */ /* 0x000fe20000000000 */
[----:B------:R-:W-:Y:S01]  /*24a90*/  I2FP.F32.S32 R134, R137 ;  /* 0x0000008900867245 */ /* 0x000fe20000201400 */
[----:B------:R-:W-:Y:S01]  /*24aa0*/  VIADD R137, R233, 0xffffffe1 ;  /* 0xffffffe1e9897836 */ /* 0x000fe20000000000 */
[----:B------:R-:W-:Y:S01]  /*24ab0*/  IABS R3, R3 ;  /* 0x0000000300037213 */ /* 0x000fe20000000000 */
[CC--:B------:R-:W-:Y:S01]  /*24ac0*/  FFMA.FTZ R36, -R221.reuse, R136.reuse, R36 ;  /* 0x00000088dd247223 */ /* 0x0c0fe20000010124 */
[C---:B------:R-:W-:Y:S01]  /*24ad0*/  FFMA.FTZ R37, -R221.reuse, R135, R37 ;  /* 0x00000087dd257223 */ /* 0x040fe20000010125 */
[C---:B------:R-:W-:Y:S01]  /*24ae0*/  FFMA.FTZ R42, -R221.reuse, R136, R42 ;  /* 0x00000088dd2a7223 */ /* 0x040fe2000001012a */
[----:B------:R-:W-:Y:S01]  /*24af0*/  I2FP.F32.S32 R3, R3 ;  /* 0x0000000300037245 */ /* 0x000fe20000201400 */
[----:B------:R-:W-:Y:S01]  /*24b00*/  FFMA.FTZ R43, -R221, R135, R43 ;  /* 0x00000087dd2b7223 */ /* 0x000fe2000001012b */
[----:B------:R-:W-:Y:S01]  /*24b10*/  IABS R137, R137 ;  /* 0x0000008900897213 */ /* 0x000fe20000000000 */
[----:B------:R-:W-:Y:S02]  /*24b20*/  VIADD R136, R233, 0xffffffe9 ;  /* 0xffffffe9e9887836 */ /* 0x000fe40000000000 */
[----:B------:R-:W-:Y:S01]  /*24b30*/  FFMA.FTZ R46, -R221, R134, R46 ;  /* 0x00000086dd2e7223 */ /* 0x000fe2000001012e */
[----:B------:R-:W-:Y:S02]  /*24b40*/  VIADD R135, R233, 0xffffffe8 ;  /* 0xffffffe8e9877836 */ /* 0x000fe40000000000 */
[CC--:B------:R-:W-:Y:S01]  /*24b50*/  FFMA.FTZ R47, -R221.reuse, R3.reuse, R47 ;  /* 0x00000003dd2f7223 */ /* 0x0c0fe2000001012f */
[----:B------:R-:W-:Y:S01]  /*24b60*/  FFMA.FTZ R41, -R221, R3, R41 ;  /* 0x00000003dd297223 */ /* 0x000fe20000010129 */
[----:B------:R-:W-:Y:S01]  /*24b70*/  I2FP.F32.S32 R3, R137 ;  /* 0x0000008900037245 */ /* 0x000fe20000201400 */
[----:B------:R-:W-:Y:S01]  /*24b80*/  VIADD R137, R233, 0xffffffc0 ;  /* 0xffffffc0e9897836 */ /* 0x000fe20000000000 */
[----:B------:R-:W-:Y:S01]  /*24b90*/  IABS R136, R136 ;  /* 0x0000008800887213 */ /* 0x000fe20000000000 */
        /* <DEDUP_REMOVED lines=8> */
[CC--:B------:R-:W-:Y:S01]  /*24c20*/  FFMA.FTZ R44, -R221.reuse, R136.reuse, R44 ;  /* 0x00000088dd2c7223 */ /* 0x0c0fe2000001012c */
[C---:B------:R-:W-:Y:S01]  /*24c30*/  FFMA.FTZ R50, -R221.reuse, R136, R50 ;  /* 0x00000088dd327223 */ /* 0x040fe20000010132 */
        /* <DEDUP_REMOVED lines=9> */
[----:B------:R-:W-:Y:S01]  /*24cd0*/  FFMA.FTZ R65, -R221, R137, R65 ;  /* 0x00000089dd417223 */ /* 0x000fe20000010141 */
[----:B------:R-:W-:Y:S01]  /*24ce0*/  IABS R135, R135 ;  /* 0x0000008700877213 */ /* 0x000fe20000000000 */
[----:B------:R-:W-:Y:S02]  /*24cf0*/  VIADD R137, R233, 0xffffffc9 ;  /* 0xffffffc9e9897836 */ /* 0x000fe40000000000 */
[CC--:B------:R-:W-:Y:S01]  /*24d00*/  FFMA.FTZ R55, -R221.reuse, R134.reuse, R55 ;  /* 0x00000086dd377223 */ /* 0x0c0fe20000010137 */
[----:B------:R-:W-:Y:S01]  /*24d10*/  FFMA.FTZ R49, -R221, R134, R49 ;  /* 0x00000086dd317223 */ /* 0x000fe20000010131 */
[----:B------:R-:W-:Y:S01]  /*24d20*/  I2FP.F32.S32 R134, R136 ;  /* 0x0000008800867245 */ /* 0x000fe20000201400 */
[----:B------:R-:W-:Y:S01]  /*24d30*/  VIADD R136, R233, 0xffffffd1 ;  /* 0xffffffd1e9887836 */ /* 0x000fe20000000000 */
[----:B------:R-:W-:Y:S02]  /*24d40*/  I2FP.F32.S32 R135, R135 ;  /* 0x0000008700877245 */ /* 0x000fe40000201400 */
[----:B------:R-:W-:Y:S01]  /*24d50*/  IABS R137, R137 ;  /* 0x0000008900897213 */ /* 0x000fe20000000000 */
[CC--:B------:R-:W-:Y:S01]  /*24d60*/  FFMA.FTZ R53, -R221.reuse, R134.reuse, R53 ;  /* 0x00000086dd357223 */ /* 0x0c0fe20000010135 */
[C---:B------:R-:W-:Y:S01]  /*24d70*/  FFMA.FTZ R59, -R221.reuse, R134, R59 ;  /* 0x00000086dd3b7223 */ /* 0x040fe2000001013b */
[----:B------:R-:W-:Y:S01]  /*24d80*/  FFMA.FTZ R64, -R221, R135, R64 ;  /* 0x00000087dd407223 */ /* 0x000fe20000010140 */
[----:B------:R-:W-:Y:S01]  /*24d90*/  VIADD R135, R233, 0xffffffd0 ;  /* 0xffffffd0e9877836 */ /* 0x000fe20000000000 */
[----:B------:R-:W-:Y:S01]  /*24da0*/  FSEL R159, R4, -INF , P0 ;  /* 0xff800000049f7808 */ /* 0x000fe20000000000 */
[----:B------:R-:W-:Y:S01]  /*24db0*/  IMAD.MOV.U32 R134, RZ, RZ, R137 ;  /* 0x000000ffff867224 */ /* 0x000fe200078e0089 */
[----:B------:R-:W-:Y:S01]  /*24dc0*/  ISETP.GE.AND P0, PT, R156, R230, PT ;  /* 0x000000e69c00720c */ /* 0x000fe20003f06270 */
[C---:B------:R-:W-:Y:S01]  /*24dd0*/  VIADD R137, R234.reuse, 0xffffffc1 ;  /* 0xffffffc1ea897836 */ /* 0x040fe20000000000 */
[----:B------:R-:W-:Y:S01]  /*24de0*/  IABS R135, R135 ;  /* 0x0000008700877213 */ /* 0x000fe20000000000 */
[----:B------:R-:W-:Y:S01]  /*24df0*/  VIADD R4, R234, 0x39 ;  /* 0x00000039ea047836 */ /* 0x000fe20000000000 */
[----:B------:R-:W-:Y:S02]  /*24e00*/  I2FP.F32.S32 R134, R134 ;  /* 0x0000008600867245 */ /* 0x000fe40000201400 */
[----:B------:R-:W-:Y:S02]  /*24e10*/  I2FP.F32.S32 R135, R135 ;  /* 0x0000008700877245 */ /* 0x000fe40000201400 */
[----:B------:R-:W-:Y:S01]  /*24e20*/  FSEL R157, R8, -INF , P0 ;  /* 0xff800000089d7808 */ /* 0x000fe20000000000 */
[CC--:B------:R-:W-:Y:S01]  /*24e30*/  FFMA.FTZ R60, -R221.reuse, R134.reuse, R60 ;  /* 0x00000086dd3c7223 */ /* 0x0c0fe2000001013c */
[C---:B------:R-:W-:Y:S01]  /*24e40*/  FFMA.FTZ R66, -R221.reuse, R134, R66 ;  /* 0x00000086dd427223 */ /* 0x040fe20000010142 */
[----:B------:R-:W-:Y:S02]  /*24e50*/  VIADD R134, R234, 0xfffffff9 ;  /* 0xfffffff9ea867836 */ /* 0x000fe40000000000 */
[CC--:B------:R-:W-:Y:S01]  /*24e60*/  FFMA.FTZ R57, -R221.reuse, R135.reuse, R57 ;  /* 0x00000087dd397223 */ /* 0x0c0fe20000010139 */
[----:B------:R-:W-:Y:S01]  /*24e70*/  FFMA.FTZ R63, -R221, R135, R63 ;  /* 0x00000087dd3f7223 */ /* 0x000fe2000001013f */
[-C--:B------:R-:W-:Y:S01]  /*24e80*/  ISETP.GE.AND P0, PT, R150, R230.reuse, PT ;  /* 0x000000e69600720c */ /* 0x080fe20003f06270 */
[----:B------:R-:W2:Y:S01]  /*24e90*/  LD.E R135, desc[UR4][R132.64+0xdc] ;  /* 0x0000dc0484877980 */ /* 0x000ea2000c101900 */
[-C--:B------:R-:W-:Y:S02]  /*24ea0*/  ISETP.GE.AND P4, PT, R134, R230.reuse, PT ;  /* 0x000000e68600720c */ /* 0x080fe40003f86270 */
[----:B------:R-:W-:Y:S02]  /*24eb0*/  FSEL R153, R12, -INF , P0 ;  /* 0xff8000000c997808 */ /* 0x000fe40000000000 */
[----:B------:R-:W-:Y:S01]  /*24ec0*/  FSEL R183, R33, -INF , P4 ;  /* 0xff80000021b77808 */ /* 0x000fe20002000000 */
[C---:B------:R-:W-:Y:S01]  /*24ed0*/  VIADD R33, R234.reuse, 0xfffffff8 ;  /* 0xfffffff8ea217836 */ /* 0x040fe20000000000 */
        /* <DEDUP_REMOVED lines=14> */
[-C--:B------:R-:W-:Y:S02]  /*24fc0*/  ISETP.GE.AND P4, PT, R146, R230.reuse, PT ;  /* 0x000000e69200720c */ /* 0x080fe40003f86270 */
[-C--:B------:R-:W-:Y:S02]  /*24fd0*/  ISETP.GE.AND P0, PT, R143, R230.reuse, PT ;  /* 0x000000e68f00720c */ /* 0x080fe40003f06270 */
[----:B------:R-:W-:Y:S01]  /*24fe0*/  FSEL R149, R16, -INF , P4 ;  /* 0xff80000010957808 */ /* 0x000fe20002000000 */
[----:B------:R-:W-:Y:S01]  /*24ff0*/  VIADD R16, R234, 0x28 ;  /* 0x00000028ea107836 */ /* 0x000fe20000000000 */
[-C--:B------:R-:W-:Y:S02]  /*25000*/  ISETP.GE.AND P4, PT, R152, R229.reuse, PT ;  /* 0x000000e59800720c */ /* 0x080fe40003f86270 */
[----:B------:R-:W-:Y:S02]  /*25010*/  FSEL R5, R6, -INF , P1 ;  /* 0xff80000006057808 */ /* 0x000fe40000800000 */
        /* <DEDUP_REMOVED lines=8> */
[----:B------:R-:W-:Y:S01]  /*250a0*/  FSEL R174, R24, -INF , P0 ;  /* 0xff80000018ae7808 */ /* 0x000fe20000000000 */
[C---:B------:R-:W-:Y:S01]  /*250b0*/  VIADD R24, R234.reuse, 0x8 ;  /* 0x00000008ea187836 */ /* 0x040fe20000000000 */
[-C--:B------:R-:W-:Y:S02]  /*250c0*/  ISETP.GE.AND P0, PT, R145, R229.reuse, PT ;  /* 0x000000e59100720c */ /* 0x080fe40003f06270 */
[----:B------:R-:W-:Y:S02]  /*250d0*/  FSEL R238, R25, -INF , P4 ;  /* 0xff80000019ee7808 */ /* 0x000fe40002000000 */
[----:B------:R-:W-:Y:S01]  /*250e0*/  FSEL R25, R19, -INF , P0 ;  /* 0xff80000013197808 */ /* 0x000fe20000000000 */
[----:B------:R-:W-:Y:S01]  /*250f0*/  VIADD R19, R234, 0x19 ;  /* 0x00000019ea137836 */ /* 0x000fe20000000000 */
[-C--:B------:R-:W-:Y:S02]  /*25100*/  ISETP.GE.AND P0, PT, R144, R229.reuse, PT ;  /* 0x000000e59000720c */ /* 0x080fe40003f06270 */
[-C--:B------:R-:W-:Y:S02]  /*25110*/  ISETP.GE.AND P1, PT, R145, R230.reuse, PT ;  /* 0x000000e69100720c */ /* 0x080fe40003f26270 */
[----:B------:R-:W-:Y:S01]  /*25120*/  FSEL R176, R22, -INF , P0 ;  /* 0xff80000016b07808 */ /* 0x000fe20000000000 */
[C---:B------:R-:W-:Y:S01]  /*25130*/  VIADD R22, R234.reuse, 0x10 ;  /* 0x00000010ea167836 */ /* 0x040fe20000000000 */
[-C--:B------:R-:W-:Y:S02]  /*25140*/  ISETP.GE.AND P0, PT, R33, R230.reuse, PT ;  /* 0x000000e62100720c */ /* 0x080fe40003f06270 */
[----:B------:R-:W-:Y:S01]  /*25150*/  FSEL R147, R17, -INF , P1 ;  /* 0xff80000011937808 */ /* 0x000fe20000800000 */
[----:B------:R-:W-:Y:S01]  /*25160*/  VIADD R17, R234, 0x21 ;  /* 0x00000021ea117836 */ /* 0x000fe20000000000 */
[-C--:B------:R-:W-:Y:S02]  /*25170*/  ISETP.GE.AND P1, PT, R144, R230.reuse, PT ;  /* 0x000000e69000720c */ /* 0x080fe40003f26270 */
[----:B------:R-:W-:Y:S02]  /*25180*/  FSEL R32, R32, -INF , P0 ;  /* 0xff80000020207808 */ /* 0x000fe40000000000 */
        /* <DEDUP_REMOVED lines=14> */
[CC--:B------:R-:W-:Y:S02]  /*25270*/  ISETP.GE.AND P4, PT, R138.reuse, R230.reuse, PT ;  /* 0x000000e68a00720c */ /* 0x0c0fe40003f86270 */
        /* <DEDUP_REMOVED lines=21> */
[----:B------:R-:W-:Y:S02]  /*253d0*/  ISETP.GE.AND P4, PT, R234, R229, PT ;  /* 0x000000e5ea00720c */ /* 0x000fe40003f86270 */
        /* <DEDUP_REMOVED lines=8> */
[CC--:B------:R-:W-:Y:S01]  /*25460*/  FFMA.FTZ R52, -R221.reuse, R3.reuse, R52 ;  /* 0x00000003dd347223 */ /* 0x0c0fe20000010134 */
[----:B------:R-:W-:Y:S01]  /*25470*/  IABS R136, R136 ;  /* 0x0000008800887213 */ /* 0x000fe20000000000 */
[----:B------:R-:W-:Y:S01]  /*25480*/  FFMA.FTZ R58, -R221, R3, R58 ;  /* 0x00000003dd3a7223 */ /* 0x000fe2000001013a */
[-C--:B------:R-:W-:Y:S01]  /*25490*/  ISETP.GE.AND P0, PT, R23, R229.reuse, PT ;  /* 0x000000e51700720c */ /* 0x080fe20003f06270 */
[----:B------:R-:W-:Y:S01]  /*254a0*/  VIADD R3, R233, 0xffffffc8 ;  /* 0xffffffc8e9037836 */ /* 0x000fe20000000000 */
[----:B------:R-:W-:Y:S01]  /*254b0*/  FSEL R45, R45, -INF , P1 ;  /* 0xff8000002d2d7808 */ /* 0x000fe20000800000 */
[----:B------:R-:W-:Y:S01]  /*254c0*/  VIADD R233, R233, 0x80 ;  /* 0x00000080e9e97836 */ /* 0x000fe20000000000 */
[----:B------:R-:W-:Y:S02]  /*254d0*/  ISETP.GE.AND P1, PT, R19, R230, PT ;  /* 0x000000e61300720c */ /* 0x000fe40003f26270 */
[----:B------:R-:W-:Y:S02]  /*254e0*/  FSEL R42, R42, -INF , P4 ;  /* 0xff8000002a2a7808 */ /* 0x000fe40002000000 */
[----:B------:R-:W-:Y:S02]  /*254f0*/  I2FP.F32.S32 R136, R136 ;  /* 0x0000008800887245 */ /* 0x000fe40000201400 */
[----:B------:R-:W-:Y:S02]  /*25500*/  ISETP.GE.AND P4, PT, R17, R230, PT ;  /* 0x000000e61100720c */ /* 0x000fe40003f86270 */
[----:B------:R-:W-:Y:S01]  /*25510*/  FSEL R43, R43, -INF , P0 ;  /* 0xff8000002b2b7808 */ /* 0x000fe20000000000 */
[CC--:B------:R-:W-:Y:S01]  /*25520*/  FFMA.FTZ R56, -R221.reuse, R136.reuse, R56 ;  /* 0x00000088dd387223 */ /* 0x0c0fe20000010138 */
[----:B------:R-:W-:Y:S01]  /*25530*/  ISETP.GE.AND P0, PT, R22, R229, PT ;  /* 0x000000e51600720c */ /* 0x000fe20003f06270 */
[----:B------:R-:W-:Y:S01]  /*25540*/  FFMA.FTZ R62, -R221, R136, R62 ;  /* 0x00000088dd3e7223 */ /* 0x000fe2000001013e */
[----:B------:R-:W-:Y:S02]  /*25550*/  FSEL R49, R49, -INF , P1 ;  /* 0xff80000031317808 */ /* 0x000fe40000800000 */
[----:B------:R-:W-:Y:S02]  /*25560*/  FSEL R53, R53, -INF , P4 ;  /* 0xff80000035357808 */ /* 0x000fe40002000000 */
[-C--:B------:R-:W-:Y:S02]  /*25570*/  ISETP.GE.AND P1, PT, R18, R230.reuse, PT ;  /* 0x000000e61200720c */ /* 0x080fe40003f26270 */
[----:B------:R-:W-:Y:S02]  /*25580*/  FSEL R46, R46, -INF , P0 ;  /* 0xff8000002e2e7808 */ /* 0x000fe40000000000 */
[-C--:B------:R-:W-:Y:S02]  /*25590*/  ISETP.GE.AND P4, PT, R16, R230.reuse, PT ;  /* 0x000000e61000720c */ /* 0x080fe40003f86270 */
[----:B------:R-:W-:Y:S02]  /*255a0*/  IABS R3, R3 ;  /* 0x0000000300037213 */ /* 0x000fe40000000000 */
[----:B------:R-:W-:Y:S02]  /*255b0*/  ISETP.GE.AND P0, PT, R15, R230, PT ;  /* 0x000000e60f00720c */ /* 0x000fe40003f06270 */
[----:B------:R-:W-:Y:S02]  /*255c0*/  FSEL R52, R52, -INF , P1 ;  /* 0xff80000034347808 */ /* 0x000fe40000800000 */
[----:B------:R-:W-:Y:S02]  /*255d0*/  ISETP.GE.AND P1, PT, R21, R229, PT ;  /* 0x000000e51500720c */ /* 0x000fe40003f26270 */
[----:B------:R-:W-:Y:S02]  /*255e0*/  I2FP.F32.S32 R3, R3 ;  /* 0x0000000300037245 */ /* 0x000fe40000201400 */
[----:B------:R-:W-:Y:S02]  /*255f0*/  FSEL R165, R56, -INF , P4 ;  /* 0xff80000038a57808 */ /* 0x000fe40002000000 */
[----:B------:R-:W-:Y:S01]  /*25600*/  ISETP.GE.AND P4, PT, R19, R229, PT ;  /* 0x000000e51300720c */ /* 0x000fe20003f86270 */
[-C--:B------:R-:W-:Y:S01]  /*25610*/  FFMA.FTZ R61, -R221, R3.reuse, R61 ;  /* 0x00000003dd3d7223 */ /* 0x080fe2000001013d */
[----:B------:R-:W-:Y:S01]  /*25620*/  FSEL R164, R57, -INF , P0 ;  /* 0xff80000039a47808 */ /* 0x000fe20000000000 */
[----:B------:R-:W-:Y:S01]  /*25630*/  FFMA.FTZ R67, -R221, R3, R67 ;  /* 0x00000003dd437223 */ /* 0x000fe20000010143 */
[----:B------:R-:W-:Y:S01]  /*25640*/  ISETP.GE.AND P0, PT, R134, R226, PT ;  /* 0x000000e28600720c */ /* 0x000fe20003f06270 */
[----:B------:R-:W-:Y:S01]  /*25650*/  VIADD R3, R234, 0x38 ;  /* 0x00000038ea037836 */ /* 0x000fe20000000000 */
[----:B------:R-:W-:Y:S02]  /*25660*/  FSEL R47, R47, -INF , P1 ;  /* 0xff8000002f2f7808 */ /* 0x000fe40000800000 */
[-C--:B------:R-:W-:Y:S02]  /*25670*/  ISETP.GE.AND P1, PT, R20, R229.reuse, PT ;  /* 0x000000e51400720c */ /* 0x080fe40003f26270 */
[----:B------:R-:W-:Y:S02]  /*25680*/  FSEL R51, R51, -INF , P4 ;  /* 0xff80000033337808 */ /* 0x000fe40002000000 */
[-C--:B------:R-:W-:Y:S02]  /*25690*/  ISETP.GE.AND P4, PT, R13, R230.reuse, PT ;  /* 0x000000e60d00720c */ /* 0x080fe40003f86270 */
[----:B------:R-:W-:Y:S02]  /*256a0*/  FSEL R183, R183, -INF , !P0 ;  /* 0xff800000b7b77808 */ /* 0x000fe40004000000 */
[-C--:B------:R-:W-:Y:S02]  /*256b0*/  ISETP.GE.AND P0, PT, R18, R229.reuse, PT ;  /* 0x000000e51200720c */ /* 0x080fe40003f06270 */
[----:B------:R-:W-:Y:S02]  /*256c0*/  FSEL R50, R50, -INF , P1 ;  /* 0xff80000032327808 */ /* 0x000fe40000800000 */
[----:B------:R-:W-:Y:S02]  /*256d0*/  FSEL R61, R61, -INF , P4 ;  /* 0xff8000003d3d7808 */ /* 0x000fe40002000000 */
[----:B------:R-:W-:Y:S02]  /*256e0*/  ISETP.GE.AND P1, PT, R14, R230, PT ;  /* 0x000000e60e00720c */ /* 0x000fe40003f26270 */
[----:B------:R-:W-:Y:S02]  /*256f0*/  FSEL R54, R54, -INF , P0 ;  /* 0xff80000036367808 */ /* 0x000fe40000000000 */
[----:B------:R-:W-:Y:S02]  /*25700*/  ISETP.GE.AND P4, PT, R139, R228, PT ;  /* 0x000000e48b00720c */ /* 0x000fe40003f86270 */
[-C--:B------:R-:W-:Y:S02]  /*25710*/  ISETP.GE.AND P0, PT, R4, R230.reuse, PT ;  /* 0x000000e60400720c */ /* 0x080fe40003f06270 */
[----:B------:R-:W-:Y:S02]  /*25720*/  FSEL R60, R60, -INF , P1 ;  /* 0xff8000003c3c7808 */ /* 0x000fe40000800000 */
[-C--:B------:R-:W-:Y:S02]  /*25730*/  ISETP.GE.AND P1, PT, R17, R229.reuse, PT ;  /* 0x000000e51100720c */ /* 0x080fe40003f26270 */
[----:B------:R-:W-:Y:S02]  /*25740*/  FSEL R193, R193, -INF , !P4 ;  /* 0xff800000c1c17808 */ /* 0x000fe40006000000 */
        /* <DEDUP_REMOVED lines=12> */
[----:B------:R-:W-:Y:S02]  /*25810*/  FSEL R12, R159, -INF , !P6 ;  /* 0xff8000009f0c7808 */ /* 0x000fe40007000000 */
[-C--:B------:R-:W-:Y:S02]  /*25820*/  ISETP.GE.AND P4, PT, R137, R226.reuse, PT ;  /* 0x000000e28900720c */ /* 0x080fe40003f86270 */
[----:B------:R-:W-:Y:S02]  /*25830*/  FSEL R136, R67, -INF , P0 ;  /* 0xff80000043887808 */ /* 0x000fe40000000000 */
[----:B------:R-:W-:Y:S02]  /*25840*/  ISETP.GE.AND P6, PT, R152, R226, PT ;  /* 0x000000e29800720c */ /* 0x000fe40003fc6270 */
[----:B------:R-:W-:Y:S02]  /*25850*/  ISETP.GE.AND P0, PT, R137, R228, PT ;  /* 0x000000e48900720c */ /* 0x000fe40003f06270 */
[----:B------:R-:W-:Y:S02]  /*25860*/  FSEL R62, R62, -INF , P1 ;  /* 0xff8000003e3e7808 */ /* 0x000fe40000800000 */
[----:B------:R-:W-:Y:S02]  /*25870*/  FSEL R11, R158, -INF , !P4 ;  /* 0xff8000009e0b7808 */ /* 0x000fe40006000000 */
[----:B------:R-:W-:Y:S02]  /*25880*/  ISETP.GE.AND P1, PT, R3, R229, PT ;  /* 0x000000e50300720c */ /* 0x000fe40003f26270 */
[----:B------:R-:W-:Y:S02]  /*25890*/  FSEL R5, R5, -INF , !P5 ;  /* 0xff80000005057808 */ /* 0x000fe40006800000 */
[----:B------:R-:W-:Y:S02]  /*258a0*/  FSEL R9, R9, -INF , !P6 ;  /* 0xff80000009097808 */ /* 0x000fe40007000000 */
[-C--:B------:R-:W-:Y:S02]  /*258b0*/  ISETP.GE.AND P4, PT, R150, R226.reuse, PT ;  /* 0x000000e29600720c */ /* 0x080fe40003f86270 */
[----:B------:R-:W-:Y:S02]  /*258c0*/  ISETP.GE.AND P5, PT, R145, R226, PT ;  /* 0x000000e29100720c */ /* 0x000fe40003fa6270 */
[----:B------:R-:W-:Y:S02]  /*258d0*/  FSEL R8, R8, -INF , !P0 ;  /* 0xff80000008087808 */ /* 0x000fe40004000000 */
[-C--:B------:R-:W-:Y:S02]  /*258e0*/  ISETP.GE.AND P6, PT, R156, R228.reuse, PT ;  /* 0x000000e49c00720c */ /* 0x080fe40003fc6270 */
[----:B------:R-:W-:Y:S02]  /*258f0*/  ISETP.GE.AND P0, PT, R150, R228, PT ;  /* 0x000000e49600720c */ /* 0x000fe40003f06270 */
[----:B------:R-:W-:Y:S02]  /*25900*/  FSEL R137, R66, -INF , P1 ;  /* 0xff80000042897808 */ /* 0x000fe40000800000 */
[----:B------:R-:W-:Y:S02]  /*25910*/  FSEL R57, R153, -INF , !P4 ;  /* 0xff80000099397808 */ /* 0x000fe40006000000 */
[----:B------:R-:W-:Y:S02]  /*25920*/  FSEL R66, R147, -INF , !P5 ;  /* 0xff80000093427808 */ /* 0x000fe40006800000 */
[----:B------:R-:W-:Y:S02]  /*25930*/  ISETP.GE.AND P5, PT, R144, R226, PT ;  /* 0x000000e29000720c */ /* 0x000fe40003fa6270 */
[----:B------:R-:W-:Y:S02]  /*25940*/  ISETP.GE.AND P4, PT, R152, R228, PT ;  /* 0x000000e49800720c */ /* 0x000fe40003f86270 */
[----:B------:R-:W-:Y:S02]  /*25950*/  FSEL R7, R7, -INF , !P6 ;  /* 0xff80000007077808 */ /* 0x000fe40007000000 */
        /* <DEDUP_REMOVED lines=15> */
[----:B------:R-:W-:Y:S02]  /*25a50*/  FSEL R174, R174, -INF , !P6 ;  /* 0xff800000aeae7808 */ /* 0x000fe40007000000 */
[-C--:B------:R-:W-:Y:S02]  /*25a60*/  ISETP.GE.AND P5, PT, R141, R228.reuse, PT ;  /* 0x000000e48d00720c */ /* 0x080fe40003fa6270 */
[-C--:B------:R-:W-:Y:S02]  /*25a70*/  ISETP.GE.AND P6, PT, R143, R228.reuse, PT ;  /* 0x000000e48f00720c */ /* 0x080fe40003fc6270 */
[----:B------:R-:W-:Y:S02]  /*25a80*/  ISETP.GE.AND P0, PT, R140, R228, PT ;  /* 0x000000e48c00720c */ /* 0x000fe40003f06270 */
[----:B------:R-:W-:Y:S02]  /*25a90*/  FSEL R186, R29, -INF , !P4 ;  /* 0xff8000001dba7808 */ /* 0x000fe40006000000 */
[----:B------:R-:W-:Y:S02]  /*25aa0*/  FSEL R211, R26, -INF , !P5 ;  /* 0xff8000001ad37808 */ /* 0x000fe40006800000 */
[-C--:B------:R-:W-:Y:S02]  /*25ab0*/  ISETP.GE.AND P4, PT, R33, R226.reuse, PT ;  /* 0x000000e22100720c */ /* 0x080fe40003f86270 */
[----:B------:R-:W-:Y:S02]  /*25ac0*/  FSEL R175, R175, -INF , !P6 ;  /* 0xff800000afaf7808 */ /* 0x000fe40007000000 */
[----:B------:R-:W-:Y:S02]  /*25ad0*/  ISETP.GE.AND P5, PT, R234, R226, PT ;  /* 0x000000e2ea00720c */ /* 0x000fe40003fa6270 */
[----:B------:R-:W-:Y:S02]  /*25ae0*/  FSEL R177, R27, -INF , !P0 ;  /* 0xff8000001bb17808 */ /* 0x000fe40004000000 */
[-C--:B------:R-:W-:Y:S02]  /*25af0*/  ISETP.GE.AND P6, PT, R138, R228.reuse, PT ;  /* 0x000000e48a00720c */ /* 0x080fe40003fc6270 */
        /* <DEDUP_REMOVED lines=14> */
[----:B------:R-:W-:Y:S02]  /*25be0*/  FSEL R10, R157, -INF , !P1 ;  /* 0xff8000009d0a7808 */ /* 0x000fe40004800000 */
[----:B------:R-:W-:Y:S02]  /*25bf0*/  ISETP.GE.AND P4, PT, R24, R228, PT ;  /* 0x000000e41800720c */ /* 0x000fe40003f86270 */
[----:B------:R-:W-:Y:S02]  /*25c00*/  FSEL R184, R41, -INF , !P6 ;  /* 0xff80000029b87808 */ /* 0x000fe40007000000 */
[-C--:B------:R-:W-:Y:S02]  /*25c10*/  ISETP.GE.AND P6, PT, R22, R226.reuse, PT ;  /* 0x000000e21600720c */ /* 0x080fe40003fc6270 */
[-C--:B------:R-:W-:Y:S02]  /*25c20*/  ISETP.GE.AND P0, PT, R19, R226.reuse, PT ;  /* 0x000000e21300720c */ /* 0x080fe40003f06270 */
[-C--:B------:R-:W-:Y:S02]  /*25c30*/  ISETP.GE.AND P1, PT, R148, R226.reuse, PT ;  /* 0x000000e29400720c */ /* 0x080fe40003f26270 */
[----:B------:R-:W-:Y:S02]  /*25c40*/  FSEL R182, R42, -INF , !P4 ;  /* 0xff8000002ab67808 */ /* 0x000fe40006000000 */
[----:B------:R-:W-:Y:S02]  /*25c50*/  FSEL R181, R43, -INF , !P5 ;  /* 0xff8000002bb57808 */ /* 0x000fe40006800000 */
[----:B------:R-:W-:Y:S02]  /*25c60*/  FSEL R180, R44, -INF , !P6 ;  /* 0xff8000002cb47808 */ /* 0x000fe40007000000 */
[----:B------:R-:W-:Y:S02]  /*25c70*/  FSEL R56, R151, -INF , !P1 ;  /* 0xff80000097387808 */ /* 0x000fe40004800000 */
[----:B------:R-:W-:Y:S02]  /*25c80*/  FSEL R171, R49, -INF , !P0 ;  /* 0xff80000031ab7808 */ /* 0x000fe40004000000 */
[-C--:B------:R-:W-:Y:S02]  /*25c90*/  ISETP.GE.AND P4, PT, R18, R226.reuse, PT ;  /* 0x000000e21200720c */ /* 0x080fe40003f86270 */
        /* <DEDUP_REMOVED lines=8> */
[----:B------:R-:W-:Y:S02]  /*25d20*/  ISETP.GE.AND P5, PT, R18, R228, PT ;  /* 0x000000e41200720c */ /* 0x000fe40003fa6270 */
[----:B------:R-:W-:Y:S02]  /*25d30*/  FSEL R67, R149, -INF , !P1 ;  /* 0xff80000095437808 */ /* 0x000fe40004800000 */
[----:B------:R-:W-:Y:S02]  /*25d40*/  FMNMX3.FTZ R19, R20, R10, R9, !PT ;  /* 0x0000000a14137276 */ /* 0x000fe40007810009 */
[-C--:B------:R-:W-:Y:S02]  /*25d50*/  ISETP.GE.AND P1, PT, R148, R228.reuse, PT ;  /* 0x000000e49400720c */ /* 0x080fe40003f26270 */
        /* <DEDUP_REMOVED lines=23> */
[----:B------:R-:W-:Y:S02]  /*25ed0*/  FMNMX3.FTZ R19, R19, R203, R195, !PT ;  /* 0x000000cb13137276 */ /* 0x000fe400078100c3 */
        /* <DEDUP_REMOVED lines=8> */
[----:B------:R-:W-:Y:S02]  /*25f60*/  FSEL R173, R47, -INF , !P6 ;  /* 0xff8000002fad7808 */ /* 0x000fe40007000000 */
[----:B------:R-:W-:Y:S02]  /*25f70*/  FMNMX3.FTZ R18, R18, R182, R181, !PT ;  /* 0x000000b612127276 */ /* 0x000fe400078100b5 */
[----:B------:R-:W-:Y:S02]  /*25f80*/  FMNMX3.FTZ R19, R19, R180, R179, !PT ;  /* 0x000000b413137276 */ /* 0x000fe400078100b3 */
[-C--:B------:R-:W-:Y:S02]  /*25f90*/  ISETP.GE.AND P6, PT, R15, R226.reuse, PT ;  /* 0x000000e20f00720c */ /* 0x080fe40003fc6270 */
[----:B------:R-:W-:Y:S02]  /*25fa0*/  FSEL R170, R50, -INF , !P0 ;  /* 0xff80000032aa7808 */ /* 0x000fe40004000000 */
[----:B------:R-:W-:Y:S02]  /*25fb0*/  FSEL R165, R165, -INF , !P1 ;  /* 0xff800000a5a57808 */ /* 0x000fe40004800000 */
[----:B------:R-:W-:Y:S02]  /*25fc0*/  ISETP.GE.AND P0, PT, R14, R226, PT ;  /* 0x000000e20e00720c */ /* 0x000fe40003f06270 */
[----:B------:R-:W-:Y:S02]  /*25fd0*/  ISETP.GE.AND P1, PT, R17, R228, PT ;  /* 0x000000e41100720c */ /* 0x000fe40003f26270 */
[----:B------:R-:W-:Y:S02]  /*25fe0*/  FSEL R169, R51, -INF , !P4 ;  /* 0xff80000033a97808 */ /* 0x000fe40006000000 */
[----:B------:R-:W-:Y:S02]  /*25ff0*/  FMNMX3.FTZ R19, R19, R172, R171, !PT ;  /* 0x000000ac13137276 */ /* 0x000fe400078100ab */
[----:B------:R-:W-:Y:S02]  /*26000*/  FMNMX3.FTZ R18, R18, R178, R173, !PT ;  /* 0x000000b212127276 */ /* 0x000fe400078100ad */
[----:B------:R-:W-:Y:S02]  /*26010*/  FSEL R164, R164, -INF , !P6 ;  /* 0xff800000a4a47808 */ /* 0x000fe40007000000 */
[----:B------:R-:W-:Y:S02]  /*26020*/  FSEL R166, R54, -INF , !P5 ;  /* 0xff80000036a67808 */ /* 0x000fe40006800000 */
[----:B------:R-:W-:Y:S02]  /*26030*/  ISETP.GE.AND P6, PT, R16, R228, PT ;  /* 0x000000e41000720c */ /* 0x000fe40003fc6270 */
[----:B------:R-:W-:Y:S02]  /*26040*/  FSEL R160, R60, -INF , !P0 ;  /* 0xff8000003ca07808 */ /* 0x000fe40004000000 */
[-C--:B------:R-:W-:Y:S02]  /*26050*/  ISETP.GE.AND P4, PT, R13, R226.reuse, PT ;  /* 0x000000e20d00720c */ /* 0x080fe40003f86270 */
[----:B------:R-:W-:Y:S02]  /*26060*/  ISETP.GE.AND P5, PT, R4, R226, PT ;  /* 0x000000e20400720c */ /* 0x000fe40003fa6270 */
[----:B------:R-:W-:Y:S02]  /*26070*/  ISETP.GE.AND P0, PT, R15, R228, PT ;  /* 0x000000e40f00720c */ /* 0x000fe40003f06270 */
[----:B------:R-:W-:Y:S02]  /*26080*/  FSEL R163, R55, -INF , !P1 ;  /* 0xff80000037a37808 */ /* 0x000fe40004800000 */
[----:B------:R-:W-:Y:S02]  /*26090*/  FMNMX3.FTZ R18, R18, R170, R169, !PT ;  /* 0x000000aa12127276 */ /* 0x000fe400078100a9 */
[----:B------:R-:W-:Y:S02]  /*260a0*/  FMNMX3.FTZ R19, R19, R168, R167, !PT ;  /* 0x000000a813137276 */ /* 0x000fe400078100a7 */
[----:B------:R-:W-:Y:S02]  /*260b0*/  FSEL R162, R58, -INF , !P6 ;  /* 0xff8000003aa27808 */ /* 0x000fe40007000000 */
[----:B------:R-:W-:Y:S02]  /*260c0*/  FSEL R159, R61, -INF , !P4 ;  /* 0xff8000003d9f7808 */ /* 0x000fe40006000000 */
[C---:B------:R-:W-:Y:S02]  /*260d0*/  ISETP.GE.AND P1, PT, R3.reuse, R226, PT ;  /* 0x000000e20300720c */ /* 0x040fe40003f26270 */
[----:B------:R-:W-:Y:S02]  /*260e0*/  FSEL R154, R154, -INF , !P5 ;  /* 0xff8000009a9a7808 */ /* 0x000fe40006800000 */
[-C--:B------:R-:W-:Y:S02]  /*260f0*/  ISETP.GE.AND P6, PT, R3, R228.reuse, PT ;  /* 0x000000e40300720c */ /* 0x080fe40003fc6270 */
[-C--:B------:R-:W-:Y:S02]  /*26100*/  ISETP.GE.AND P4, PT, R14, R228.reuse, PT ;  /* 0x000000e40e00720c */ /* 0x080fe40003f86270 */
[----:B------:R-:W-:Y:S02]  /*26110*/  ISETP.GE.AND P5, PT, R13, R228, PT ;  /* 0x000000e40d00720c */ /* 0x000fe40003fa6270 */
[----:B------:R-:W-:Y:S02]  /*26120*/  FMNMX3.FTZ R19, R19, R165, R164, !PT ;  /* 0x000000a513137276 */ /* 0x000fe400078100a4 */
[----:B------:R-:W-:Y:S02]  /*26130*/  FSEL R161, R59, -INF , !P0 ;  /* 0xff8000003ba17808 */ /* 0x000fe40004000000 */
[----:B------:R-:W-:Y:S02]  /*26140*/  FMNMX3.FTZ R3, R18, R166, R163, !PT ;  /* 0x000000a612037276 */ /* 0x000fe400078100a3 */
[----:B------:R-:W-:Y:S02]  /*26150*/  FSEL R155, R155, -INF , !P1 ;  /* 0xff8000009b9b7808 */ /* 0x000fe40004800000 */
[----:B------:R-:W-:Y:S02]  /*26160*/  FSEL R158, R62, -INF , !P4 ;  /* 0xff8000003e9e7808 */ /* 0x000fe40006000000 */
[----:B------:R-:W-:Y:S02]  /*26170*/  FSEL R153, R63, -INF , !P5 ;  /* 0xff8000003f997808 */ /* 0x000fe40006800000 */
[----:B------:R-:W-:Y:S02]  /*26180*/  FMNMX3.FTZ R13, R19, R160, R159, !PT ;  /* 0x000000a0130d7276 */ /* 0x000fe4000781009f */
[----:B------:R-:W-:Y:S02]  /*26190*/  FMNMX3.FTZ R3, R3, R162, R161, !PT ;  /* 0x000000a203037276 */ /* 0x000fe400078100a1 */
[----:B------:R-:W-:Y:S02]  /*261a0*/  ISETP.GE.AND P1, PT, R4, R228, PT ;  /* 0x000000e40400720c */ /* 0x000fe40003f26270 */
[----:B------:R-:W-:Y:S02]  /*261b0*/  FMNMX3.FTZ R13, R13, R155, R154, !PT ;  /* 0x0000009b0d0d7276 */ /* 0x000fe4000781009a */
[----:B------:R-:W-:Y:S02]  /*261c0*/  FSEL R136, R136, -INF , !P1 ;  /* 0xff80000088887808 */ /* 0x000fe40004800000 */
[----:B------:R-:W-:Y:S01]  /*261d0*/  FMNMX3.FTZ R3, R3, R158, R153, !PT ;  /* 0x0000009e03037276 */ /* 0x000fe20007810099 */
[----:B------:R-:W1:Y:S01]  /*261e0*/  SHFL.BFLY PT, R14, R13, 0x2, 0x1f ;  /* 0x0c401f000d0e7f89 */ /* 0x000e6200000e0000 */
[----:B------:R-:W-:Y:S02]  /*261f0*/  FSEL R137, R137, -INF , !P6 ;  /* 0xff80000089897808 */ /* 0x000fe40007000000 */
[----:B------:R-:W-:Y:S02]  /*26200*/  LOP3.LUT R138, R201, 0x200, R202, 0xf8, !PT ;  /* 0x00000200c98a7812 */ /* 0x000fe400078ef8ca */
[----:B------:R-:W-:Y:S02]  /*26210*/  FMNMX3.FTZ R3, R3, R137, R136, !PT ;  /* 0x0000008903037276 */ /* 0x000fe40007810088 */
[----:B------:R-:W-:Y:S03]  /*26220*/  LEA R138, R138, UR8, 0x1 ;  /* 0x000000088a8a7c11 */ /* 0x000fe6000f8e08ff */
[----:B------:R-:W3:Y:S02]  /*26230*/  SHFL.BFLY PT, R4, R3, 0x2, 0x1f ;  /* 0x0c401f0003047f89 */ /* 0x000ee400000e0000 */
[----:B------:R-:W-:Y:S02]  /*26240*/  IMAD.IADD R144, R200, 0x1, R138 ;  /* 0x00000001c8907824 */ /* 0x000fe400078e028a */
[----:B------:R-:W-:Y:S04]  /*26250*/  VIADD R139, R138, 0xc040 ;  /* 0x0000c0408a8b7836 */ /* 0x000fe80000000000 */
[----:B------:R-:W-:Y:S08]  /*26260*/  LDSM.16.MT88.4 R44, [R138+0x10000] ;  /* 0x010000008a2c783b */ /* 0x000ff00000004200 */
[----:B------:R-:W-:Y:S08]  /*26270*/  LDSM.16.MT88.4 R20, [R144+0xc000] ;  /* 0x00c000009014783b */ /* 0x000ff00000004200 */
[----:B------:R-:W-:Y:S01]  /*26280*/  LDSM.16.MT88.4 R52, [R144+0x10000] ;  /* 0x010000009034783b */ /* 0x000fe20000004200 */
[----:B-1----:R-:W-:Y:S02]  /*26290*/  FMNMX.FTZ R13, R13, R14, !PT ;  /* 0x0000000e0d0d7209 */ /* 0x002fe40007810000 */
[----:B---3--:R-:W-:Y:S05]  /*262a0*/  FMNMX.FTZ R4, R3, R4, !PT ;  /* 0x0000000403047209 */ /* 0x008fea0007810000 */
[----:B------:R-:W1:Y:S08]  /*262b0*/  SHFL.BFLY PT, R134, R13, 0x1, 0x1f ;  /* 0x0c201f000d867f89 */ /* 0x000e7000000e0000 */
[----:B------:R-:W3:Y:S01]  /*262c0*/  SHFL.BFLY PT, R3, R4, 0x1, 0x1f ;  /* 0x0c201f0004037f89 */ /* 0x000ee200000e0000 */
[----:B-1----:R-:W-:Y:S02]  /*262d0*/  FMNMX.FTZ R134, R13, R134, !PT ;  /* 0x000000860d867209 */ /* 0x002fe40007810000 */
[----:B---3--:R-:W-:Y:S03]  /*262e0*/  FMNMX.FTZ R3, R4, R3, !PT ;  /* 0x0000000304037209 */ /* 0x008fe60007810000 */
        /* <DEDUP_REMOVED lines=8> */
[-CC-:B------:R-:W-:Y:S01]  /*26370*/  FFMA.FTZ R149, R11, R135.reuse, -R157.reuse ;  /* 0x000000870b957223 */ /* 0x180fe2000001089d */
[----:B------:R-:W1:Y:S01]  /*26380*/  LDSM.16.MT88.4 R12, [R138+0xc000] ;  /* 0x00c000008a0c783b */ /* 0x000e620000004200 */
[----:B------:R-:W-:Y:S01]  /*26390*/  FADD.FTZ R2, -R4, R2 ;  /* 0x0000000204027221 */ /* 0x000fe20000010100 */
[-CC-:B------:R-:W-:Y:S01]  /*263a0*/  FFMA.FTZ R151, R5, R135.reuse, -R156.reuse ;  /* 0x0000008705977223 */ /* 0x180fe2000001089c */
[----:B------:R-:W-:Y:S01]  /*263b0*/  FSEL R5, R134, RZ, P1 ;  /* 0x000000ff86057208 */ /* 0x000fe20000800000 */
[-CC-:B------:R-:W-:Y:S01]  /*263c0*/  FFMA.FTZ R146, R10, R135.reuse, -R157.reuse ;  /* 0x000000870a927223 */ /* 0x180fe2000001089d */
[-C--:B------:R-:W-:Y:S01]  /*263d0*/  FFMA.FTZ R145, R9, R135.reuse, -R157 ;  /* 0x0000008709917223 */ /* 0x080fe2000001089d */
[-CC-:B------:R-:W-:Y:S01]  /*263e0*/  FFMA.FTZ R150, R8, R135.reuse, -R156.reuse ;  /* 0x0000008708967223 */ /* 0x180fe2000001089c */
[-C--:B------:R-:W-:Y:S01]  /*263f0*/  FFMA.FTZ R148, R7, R135.reuse, -R156 ;  /* 0x0000008707947223 */ /* 0x080fe2000001089c */
[----:B------:R-:W-:Y:S01]  /*26400*/  FADD.FTZ R0, -R5, R0 ;  /* 0x0000000005007221 */ /* 0x000fe20000010100 */
[-CC-:B------:R-:W-:Y:S01]  /*26410*/  FFMA.FTZ R152, R6, R135.reuse, -R156.reuse ;  /* 0x0000008706987223 */ /* 0x180fe2000001089c */
[----:B------:R-:W-:Y:S01]  /*26420*/  MUFU.EX2 R147, R147 ;  /* 0x0000009300937308 */ /* 0x000fe20000000800 */
[----:B------:R-:W-:Y:S02]  /*26430*/  VIADD R8, R138, 0xc000 ;  /* 0x0000c0008a087836 */ /* 0x000fe40000000000 */
[C---:B------:R-:W-:Y:S01]  /*26440*/  FMUL.FTZ R4, R135.reuse, R0 ;  /* 0x0000000087047220 */ /* 0x040fe20000410000 */
[----:B------:R-:W-:Y:S06]  /*26450*/  FMUL.FTZ R0, R135, R2 ;  /* 0x0000000287007220 */ /* 0x000fec0000410000 */
[----:B------:R-:W2:Y:S01]  /*26460*/  MUFU.EX2 R149, R149 ;  /* 0x0000009500957308 */ /* 0x000ea20000000800 */
[----:B------:R-:W-:Y:S02]  /*26470*/  @P2 VIADD R139, R8, 0xffffffc0 ;  /* 0xffffffc0088b2836 */ /* 0x000fe40000000000 */
[-CC-:B------:R-:W-:Y:S01]  /*26480*/  FFMA.FTZ R201, R181, R135.reuse, -R156.reuse ;  /* 0x00000087b5c97223 */ /* 0x180fe2000001089c */
[-CC-:B------:R-:W-:Y:S06]  /*26490*/  FFMA.FTZ R163, R163, R135.reuse, -R156.reuse ;  /* 0x00000087a3a37223 */ /* 0x180fec000001089c */
[----:B------:R-:W3:Y:S01]  /*264a0*/  MUFU.EX2 R2, R4 ;  /* 0x0000000400027308 */ /* 0x000ee20000000800 */
[----:B------:R-:W-:Y:S01]  /*264b0*/  IMAD.IADD R200, R200, 0x1, R139 ;  /* 0x00000001c8c87824 */ /* 0x000fe200078e028b */
[----:B------:R-:W4:Y:S01]  /*264c0*/  LDSM.16.MT88.4 R28, [R139] ;  /* 0x000000008b1c783b */ /* 0x000f220000004200 */
[-CC-:B------:R-:W-:Y:S07]  /*264d0*/  FFMA.FTZ R192, R192, R135.reuse, -R157.reuse ;  /* 0x00000087c0c07223 */ /* 0x180fee000001089d */
[----:B------:R-:W5:Y:S01]  /*264e0*/  MUFU.EX2 R0, R0 ;  /* 0x0000000000007308 */ /* 0x000f620000000800 */
[-CC-:B------:R-:W-:Y:S01]  /*264f0*/  FFMA.FTZ R180, R180, R135.reuse, -R157.reuse ;  /* 0x00000087b4b47223 */ /* 0x180fe2000001089d */
[-CC-:B------:R-:W-:Y:S01]  /*26500*/  FFMA.FTZ R168, R168, R135.reuse, -R157.reuse ;  /* 0x00000087a8a87223 */ /* 0x180fe2000001089d */
[-CC-:B------:R-:W-:Y:S07]  /*26510*/  FFMA.FTZ R177, R177, R135.reuse, -R156.reuse ;  /* 0x00000087b1b17223 */ /* 0x180fee000001089c */
[----:B------:R-:W-:Y:S01]  /*26520*/  MUFU.EX2 R146, R146 ;  /* 0x0000009200927308 */ /* 0x000fe20000000800 */
[--C-:B------:R-:W-:Y:S01]  /*26530*/  FFMA.FTZ R239, R239, R135, -R157.reuse ;  /* 0x00000087efef7223 */ /* 0x100fe2000001089d */
[----:B--2---:R-:W-:Y:S01]  /*26540*/  F2FP.F16.F32.PACK_AB R140, R149, R147 ;  /* 0x00000093958c723e */ /* 0x004fe200000000ff */
[----:B------:R-:W2:Y:S07]  /*26550*/  LDSM.16.MT88.4 R36, [R200] ;  /* 0x00000000c824783b */ /* 0x000eae0000004200 */
[----:B------:R-:W1:Y:S01]  /*26560*/  MUFU.EX2 R145, R145 ;  /* 0x0000009100917308 */ /* 0x000e620000000800 */
[--C-:B------:R-:W-:Y:S01]  /*26570*/  FFMA.FTZ R191, R191, R135, -R156.reuse ;  /* 0x00000087bfbf7223 */ /* 0x100fe2000001089c */
[C---:B---3--:R-:W-:Y:S01]  /*26580*/  FMUL.FTZ R4, R2.reuse, R128 ;  /* 0x0000008002047220 */ /* 0x048fe20000410000 */
[C---:B------:R-:W-:Y:S07]  /*26590*/  FMUL.FTZ R5, R2.reuse, R129 ;  /* 0x0000008102057220 */ /* 0x040fee0000410000 */
[----:B------:R-:W-:Y:S01]  /*265a0*/  MUFU.EX2 R151, R151 ;  /* 0x0000009700977308 */ /* 0x000fe20000000800 */
[----:B------:R-:W-:Y:S01]  /*265b0*/  FMUL.FTZ R8, R2, R124 ;  /* 0x0000007c02087220 */ /* 0x000fe20000410000 */
[C---:B-----5:R-:W-:Y:S01]  /*265c0*/  FMUL.FTZ R6, R0.reuse, R130 ;  /* 0x0000008200067220 */ /* 0x060fe20000410000 */
        /* <DEDUP_REMOVED lines=12> */
[C---:B------:R-:W-:Y:S01]  /*26690*/  FMUL.FTZ R24, R2.reuse, R108 ;  /* 0x0000006c02187220 */ /* 0x040fe20000410000 */
[----:B------:R-:W-:Y:S01]  /*266a0*/  FMUL.FTZ R25, R2, R109 ;  /* 0x0000006d02197220 */ /* 0x000fe20000410000 */
[----:B------:R-:W-:Y:S01]  /*266b0*/  FMUL.FTZ R26, R0, R110 ;  /* 0x0000006e001a7220 */ /* 0x000fe20000410000 */
[----:B---3--:R-:W-:Y:S01]  /*266c0*/  F2FP.F16.F32.PACK_AB R141, R150, R151 ;  /* 0x00000097968d723e */ /* 0x008fe200000000ff */
[----:B------:R-:W-:Y:S01]  /*266d0*/  FMUL.FTZ R27, R0, R111 ;  /* 0x0000006f001b7220 */ /* 0x000fe20000410000 */
[----:B------:R-:W3:Y:S01]  /*266e0*/  LDSM.16.MT88.4 R60, [R139+0x4000] ;  /* 0x004000008b3c783b */ /* 0x000ee20000004200 */
[C---:B------:R-:W-:Y:S01]  /*266f0*/  FMUL.FTZ R32, R2.reuse, R100 ;  /* 0x0000006402207220 */ /* 0x040fe20000410000 */
[----:B------:R-:W-:Y:S01]  /*26700*/  FMUL.FTZ R33, R2, R101 ;  /* 0x0000006502217220 */ /* 0x000fe20000410000 */
[C---:B------:R-:W-:Y:S01]  /*26710*/  FMUL.FTZ R34, R0.reuse, R102 ;  /* 0x0000006600227220 */ /* 0x040fe20000410000 */
[----:B------:R-:W-:Y:S01]  /*26720*/  FMUL.FTZ R35, R0, R103 ;  /* 0x0000006700237220 */ /* 0x000fe20000410000 */
[----:B------:R-:W-:Y:S01]  /*26730*/  FMUL.FTZ R40, R2, R92 ;  /* 0x0000005c02287220 */ /* 0x000fe20000410000 */
[----:B-1----:R-:W-:Y:S01]  /*26740*/  F2FP.F16.F32.PACK_AB R143, R152, R148 ;  /* 0x00000094988f723e */ /* 0x002fe200000000ff */
[----:B------:R-:W-:Y:S01]  /*26750*/  FMUL.FTZ R41, R2, R93 ;  /* 0x0000005d02297220 */ /* 0x000fe20000410000 */
[----:B------:R-:W-:Y:S01]  /*26760*/  LDSM.16.MT88.4 R100, [R139+0x5000] ;  /* 0x005000008b64783b */ /* 0x000fe20000004200 */
[C---:B------:R-:W-:Y:S01]  /*26770*/  FMUL.FTZ R42, R0.reuse, R94 ;  /* 0x0000005e002a7220 */ /* 0x040fe20000410000 */
[----:B------:R-:W-:Y:S01]  /*26780*/  FMUL.FTZ R43, R0, R95 ;  /* 0x0000005f002b7220 */ /* 0x000fe20000410000 */
[C---:B------:R-:W-:Y:S01]  /*26790*/  FMUL.FTZ R48, R2.reuse, R84 ;  /* 0x0000005402307220 */ /* 0x040fe20000410000 */
[----:B------:R-:W-:Y:S01]  /*267a0*/  FMUL.FTZ R49, R2, R85 ;  /* 0x0000005502317220 */ /* 0x000fe20000410000 */
[C---:B------:R-:W-:Y:S01]  /*267b0*/  HMMA.16816.F32 R4, R140.reuse, R12, R4 ;  /* 0x0000000c8c04723c */ /* 0x040fe20000001804 */
[----:B------:R-:W-:Y:S02]  /*267c0*/  MUFU.EX2 R177, R177 ;  /* 0x000000b100b17308 */ /* 0x000fe40000000800 */
[----:B------:R-:W-:Y:S02]  /*267d0*/  LDSM.16.MT88.4 R92, [R138+0x10800] ;  /* 0x010800008a5c783b */ /* 0x000fe40000004200 */
[C---:B------:R-:W-:Y:S01]  /*267e0*/  FMUL.FTZ R50, R0.reuse, R86 ;  /* 0x0000005600327220 */ /* 0x040fe20000410000 */
        /* <DEDUP_REMOVED lines=8> */
[----:B------:R-:W1:Y:S01]  /*26870*/  LDSM.16.MT88.4 R84, [R200+0x4000] ;  /* 0x00400000c854783b */ /* 0x000e620000004200 */
[----:B------:R-:W-:Y:S04]  /*26880*/  FMUL.FTZ R59, R0, R79 ;  /* 0x0000004f003b7220 */ /* 0x000fe80000410000 */
[----:B------:R-:W-:Y:S01]  /*26890*/  MUFU.EX2 R201, R201 ;  /* 0x000000c900c97308 */ /* 0x000fe20000000800 */
[-CC-:B------:R-:W-:Y:S01]  /*268a0*/  FFMA.FTZ R189, R189, R135.reuse, -R156.reuse ;  /* 0x00000087bdbd7223 */ /* 0x180fe2000001089c */
[-CC-:B------:R-:W-:Y:S01]  /*268b0*/  FFMA.FTZ R188, R188, R135.reuse, -R156.reuse ;  /* 0x00000087bcbc7223 */ /* 0x180fe2000001089c */
[--C-:B------:R-:W-:Y:S01]  /*268c0*/  FFMA.FTZ R203, R203, R135, -R157.reuse ;  /* 0x00000087cbcb7223 */ /* 0x100fe2000001089d */
[C---:B------:R-:W-:Y:S01]  /*268d0*/  HMMA.16816.F32 R12, R140.reuse, R20, R12 ;  /* 0x000000148c0c723c */ /* 0x040fe2000000180c */
[----:B------:R-:W-:Y:S02]  /*268e0*/  LDSM.16.MT88.4 R124, [R138+0xf800] ;  /* 0x00f800008a7c783b */ /* 0x000fe40000004200 */
        /* <DEDUP_REMOVED lines=12> */
[C---:B------:R-:W-:Y:S04]  /*269b0*/  FMUL.FTZ R64, R2.reuse, R68 ;  /* 0x0000004402407220 */ /* 0x040fe80000410000 */
[----:B------:R-:W-:Y:S01]  /*269c0*/  MUFU.EX2 R113, R113 ;  /* 0x0000007100717308 */ /* 0x000fe20000000800 */
[-CC-:B------:R-:W-:Y:S01]  /*269d0*/  FFMA.FTZ R114, R241, R135.reuse, -R156.reuse ;  /* 0x00000087f1727223 */ /* 0x180fe2000001089c */
[----:B------:R-:W-:Y:S01]  /*269e0*/  LDSM.16.MT88.4 R108, [R139+0x3800] ;  /* 0x003800008b6c783b */ /* 0x000fe20000004200 */
        /* <DEDUP_REMOVED lines=11> */
[--C-:B------:R-:W-:Y:S01]  /*26aa0*/  FFMA.FTZ R107, R56, R135, -R157.reuse ;  /* 0x00000087386b7223 */ /* 0x100fe2000001089d */
[----:B------:R-:W-:Y:S01]  /*26ab0*/  FMUL.FTZ R56, R2, R76 ;  /* 0x0000004c02387220 */ /* 0x000fe20000410000 */
[----:B------:R-:W-:Y:S01]  /*26ac0*/  FMUL.FTZ R67, R0, R71 ;  /* 0x0000004700437220 */ /* 0x000fe20000410000 */
[----:B------:R-:W4:Y:S04]  /*26ad0*/  LDSM.16.MT88.4 R76, [R138+0xc800] ;  /* 0x00c800008a4c783b */ /* 0x000f280000004200 */
[----:B------:R-:W-:Y:S01]  /*26ae0*/  MUFU.EX2 R104, R104 ;  /* 0x0000006800687308 */ /* 0x000fe20000000800 */
[--C-:B------:R-:W-:Y:S01]  /*26af0*/  FFMA.FTZ R106, R242, R135, -R156.reuse ;  /* 0x00000087f26a7223 */ /* 0x100fe2000001089c */
[C---:B--2---:R-:W-:Y:S08]  /*26b00*/  HMMA.16816.F32 R28, R140.reuse, R36, R28 ;  /* 0x000000248c1c723c */ /* 0x044ff0000000181c */
[----:B------:R-:W2:Y:S01]  /*26b10*/  MUFU.EX2 R107, R107 ;  /* 0x0000006b006b7308 */ /* 0x000ea20000000800 */
[C---:B------:R-:W-:Y:S01]  /*26b20*/  FMUL.FTZ R36, R2.reuse, R96 ;  /* 0x0000006002247220 */ /* 0x040fe20000410000 */
[----:B------:R-:W-:Y:S01]  /*26b30*/  FMUL.FTZ R37, R2, R97 ;  /* 0x0000006102257220 */ /* 0x000fe20000410000 */
[-CC-:B------:R-:W-:Y:S07]  /*26b40*/  FFMA.FTZ R161, R161, R135.reuse, -R156.reuse ;  /* 0x00000087a1a17223 */ /* 0x180fee000001089c */
[----:B------:R-:W5:Y:S01]  /*26b50*/  MUFU.EX2 R106, R106 ;  /* 0x0000006a006a7308 */ /* 0x000f620000000800 */
[----:B------:R-:W-:Y:S01]  /*26b60*/  FFMA.FTZ R160, R160, R135, -R157 ;  /* 0x00000087a0a07223 */ /* 0x000fe2000001089d */
[C---:B------:R-:W-:Y:S08]  /*26b70*/  HMMA.16816.F32 R32, R140.reuse, R38, R32 ;  /* 0x000000268c20723c */ /* 0x040ff00000001820 */
[----:B------:R-:W3:Y:S01]  /*26b80*/  MUFU.EX2 R105, R105 ;  /* 0x0000006900697308 */ /* 0x000ee20000000800 */
[C---:B------:R-:W-:Y:S01]  /*26b90*/  FMUL.FTZ R38, R0.reuse, R98 ;  /* 0x0000006200267220 */ /* 0x040fe20000410000 */
[----:B------:R-:W-:Y:S01]  /*26ba0*/  FMUL.FTZ R39, R0, R99 ;  /* 0x0000006300277220 */ /* 0x000fe20000410000 */
[-CC-:B------:R-:W-:Y:S01]  /*26bb0*/  FFMA.FTZ R153, R153, R135.reuse, -R156.reuse ;  /* 0x0000008799997223 */ /* 0x180fe2000001089c */
[----:B------:R-:W-:Y:S06]  /*26bc0*/  LDSM.16.MT88.4 R96, [R144+0x10800] ;  /* 0x010800009060783b */ /* 0x000fec0000004200 */
[----:B------:R-:W1:Y:S01]  /*26bd0*/  MUFU.EX2 R115, R115 ;  /* 0x0000007300737308 */ /* 0x000e620000000800 */
[----:B--2---:R-:W-:Y:S01]  /*26be0*/  F2FP.F16.F32.PACK_AB R68, R107, R104 ;  /* 0x000000686b44723e */ /* 0x004fe200000000ff */
[----:B------:R-:W-:Y:S01]  /*26bf0*/  FFMA.FTZ R137, R137, R135, -R156 ;  /* 0x0000008789897223 */ /* 0x000fe2000001089c */
[C---:B------:R-:W-:Y:S01]  /*26c00*/  FFMA.FTZ R147, R2.reuse, R237, R147 ;  /* 0x000000ed02937223 */ /* 0x040fe20000010093 */
[C---:B------:R-:W-:Y:S06]  /*26c10*/  HMMA.16816.F32 R36, R140.reuse, R44, R36 ;  /* 0x0000002c8c24723c */ /* 0x040fec0000001824 */
[----:B------:R-:W-:Y:S01]  /*26c20*/  MUFU.EX2 R188, R188 ;  /* 0x000000bc00bc7308 */ /* 0x000fe20000000800 */
[C---:B------:R-:W-:Y:S01]  /*26c30*/  FMUL.FTZ R44, R2.reuse, R88 ;  /* 0x00000058022c7220 */ /* 0x040fe20000410000 */
[----:B------:R-:W-:Y:S01]  /*26c40*/  FMUL.FTZ R45, R2, R89 ;  /* 0x00000059022d7220 */ /* 0x000fe20000410000 */
[----:B-----5:R-:W-:Y:S07]  /*26c50*/  F2FP.F16.F32.PACK_AB R69, R114, R106 ;  /* 0x0000006a7245723e */ /* 0x020fee00000000ff */
[----:B------:R-:W-:Y:S01]  /*26c60*/  MUFU.EX2 R161, R161 ;  /* 0x000000a100a17308 */ /* 0x000fe20000000800 */
[----:B---3--:R-:W-:Y:S01]  /*26c70*/  F2FP.F16.F32.PACK_AB R70, R113, R105 ;  /* 0x000000697146723e */ /* 0x008fe200000000ff */
[C---:B------:R-:W-:Y:S03]  /*26c80*/  HMMA.16816.F32 R40, R140.reuse, R46, R40 ;  /* 0x0000002e8c28723c */ /* 0x040fe60000001828 */
[C---:B------:R-:W-:Y:S01]  /*26c90*/  FMUL.FTZ R46, R0.reuse, R90 ;  /* 0x0000005a002e7220 */ /* 0x040fe20000410000 */
[C---:B------:R-:W-:Y:S01]  /*26ca0*/  FMUL.FTZ R47, R0.reuse, R91 ;  /* 0x0000005b002f7220 */ /* 0x040fe20000410000 */
[----:B-1----:R-:W-:Y:S01]  /*26cb0*/  F2FP.F16.F32.PACK_AB R71, R115, R112 ;  /* 0x000000707347723e */ /* 0x002fe200000000ff */
[----:B------:R-:W-:Y:S01]  /*26cc0*/  LDSM.16.MT88.4 R88, [R200+0x800] ;  /* 0x00080000c858783b */ /* 0x000fe20000004200 */
[----:B------:R-:W-:Y:S01]  /*26cd0*/  FFMA.FTZ R151, R0, R236, R151 ;  /* 0x000000ec00977223 */ /* 0x000fe20000010097 */
[----:B------:R-:W-:Y:S01]  /*26ce0*/  ISETP.GT.AND P0, PT, R231, R208, PT ;  /* 0x000000d0e700720c */ /* 0x000fe20003f04270 */
[----:B------:R-:W-:Y:S02]  /*26cf0*/  FADD.FTZ R147, R149, R147 ;  /* 0x0000009395937221 */ /* 0x000fe40000010000 */
        /* <DEDUP_REMOVED lines=21> */
[----:B------:R-:W2:Y:S01]  /*26e50*/  LDSM.16.MT88.4 R72, [R139+0x800] ;  /* 0x000800008b48783b */ /* 0x000ea20000004200 */
[----:B------:R-:W-:Y:S02]  /*26e60*/  FADD.FTZ R114, R114, R152 ;  /* 0x0000009872727221 */ /* 0x000fe40000010000 */
[----:B------:R-:W-:Y:S02]  /*26e70*/  FADD.FTZ R0, R105, R107 ;  /* 0x0000006b69007221 */ /* 0x000fe40000010000 */
[C---:B------:R-:W-:Y:S03]  /*26e80*/  HMMA.16816.F32 R60, R140.reuse, R84, R60 ;  /* 0x000000548c3c723c */ /* 0x040fe6000000183c */
[----:B------:R-:W-:Y:S01]  /*26e90*/  FADD.FTZ R2, R112, R114 ;  /* 0x0000007270027221 */ /* 0x000fe20000010000 */
[----:B------:R-:W-:Y:S03]  /*26ea0*/  FADD.FTZ R0, R113, R0 ;  /* 0x0000000071007221 */ /* 0x000fe60000010000 */
[----:B------:R-:W-:Y:S01]  /*26eb0*/  FADD.FTZ R2, R115, R2 ;  /* 0x0000000273027221 */ /* 0x000fe20000010000 */
[----:B------:R-:W-:Y:S01]  /*26ec0*/  HMMA.16816.F32 R64, R140, R86, R64 ;  /* 0x000000568c40723c */ /* 0x000fe20000001840 */
[----:B------:R-:W3:Y:S02]  /*26ed0*/  LDSM.16.MT88.4 R84, [R139+0x4800] ;  /* 0x004800008b54783b */ /* 0x000ee40000004200 */
[-CC-:B------:R-:W-:Y:S01]  /*26ee0*/  FFMA.FTZ R143, R174, R135.reuse, -R157.reuse ;  /* 0x00000087ae8f7223 */ /* 0x180fe2000001089d */
[-CC-:B------:R-:W-:Y:S01]  /*26ef0*/  FFMA.FTZ R140, R240, R135.reuse, -R157.reuse ;  /* 0x00000087f08c7223 */ /* 0x180fe2000001089d */
[-C--:B------:R-:W-:Y:S01]  /*26f00*/  FFMA.FTZ R142, R238, R135.reuse, -R157 ;  /* 0x00000087ee8e7223 */ /* 0x080fe2000001089d */
        /* <DEDUP_REMOVED lines=12> */
[C---:B--2---:R-:W-:Y:S08]  /*26fd0*/  HMMA.16816.F32 R20, R68.reuse, R72, R20 ;  /* 0x000000484414723c */ /* 0x044ff00000001814 */
        /* <DEDUP_REMOVED lines=9> */
[C---:B------:R-:W-:Y:S03]  /*27070*/  HMMA.16816.F32 R44, R68.reuse, R96, R44 ;  /* 0x00000060442c723c */ /* 0x040fe6000000182c */
[----:B------:R-:W-:Y:S02]  /*27080*/  FFMA.FTZ R96, R175, R135, -R156 ;  /* 0x00000087af607223 */ /* 0x000fe4000001089c */
[----:B------:R2:W4:Y:S03]  /*27090*/  MUFU.EX2 R175, R88 ;  /* 0x0000005800af7308 */ /* 0x0005260000000800 */
[C---:B------:R-:W-:Y:S07]  /*270a0*/  HMMA.16816.F32 R48, R68.reuse, R98, R48 ;  /* 0x000000624430723c */ /* 0x040fee0000001830 */
[----:B------:R5:W1:Y:S01]  /*270b0*/  MUFU.EX2 R174, R96 ;  /* 0x0000006000ae7308 */ /* 0x000a620000000800 */
[C---:B---3--:R-:W-:Y:S01]  /*270c0*/  HMMA.16816.F32 R52, R68.reuse, R84, R52 ;  /* 0x000000544434723c */ /* 0x048fe20000001834 */
[----:B--2---:R-:W2:Y:S02]  /*270d0*/  LDSM.16.MT88.4 R88, [R139+0x1000] ;  /* 0x001000008b58783b */ /* 0x004ea40000004200 */
[----:B----4-:R-:W-:Y:S05]  /*270e0*/  FADD.FTZ R2, R175, R2 ;  /* 0x00000002af027221 */ /* 0x010fea0000010000 */
[C---:B------:R-:W-:Y:S01]  /*270f0*/  HMMA.16816.F32 R56, R68.reuse, R86, R56 ;  /* 0x000000564438723c */ /* 0x040fe20000001838 */
[----:B-----5:R-:W3:Y:S07]  /*27100*/  LDSM.16.MT88.4 R96, [R138+0x11000] ;  /* 0x011000008a60783b */ /* 0x020eee0000004200 */
[C---:B-1----:R-:W-:Y:S01]  /*27110*/  HMMA.16816.F32 R60, R68.reuse, R72, R60 ;  /* 0x00000048443c723c */ /* 0x042fe2000000183c */
[----:B------:R-:W1:Y:S07]  /*27120*/  LDSM.16.MT88.4 R84, [R144+0x11000] ;  /* 0x011000009054783b */ /* 0x000e6e0000004200 */
[----:B------:R-:W-:Y:S03]  /*27130*/  HMMA.16816.F32 R64, R68, R74, R64 ;  /* 0x0000004a4440723c */ /* 0x000fe60000001840 */
[----:B------:R-:W-:Y:S01]  /*27140*/  F2FP.F16.F32.PACK_AB R68, R176, R140 ;  /* 0x0000008cb044723e */ /* 0x000fe200000000ff */
[----:B------:R-:W4:Y:S01]  /*27150*/  LDSM.16.MT88.4 R72, [R200+0x5000] ;  /* 0x00500000c848783b */ /* 0x000f220000004200 */
[----:B------:R-:W-:Y:S01]  /*27160*/  F2FP.F16.F32.PACK_AB R69, R174, R175 ;  /* 0x000000afae45723e */ /* 0x000fe200000000ff */
[----:B------:R-:W-:Y:S01]  /*27170*/  FADD.FTZ R176, R176, R0 ;  /* 0x00000000b0b07221 */ /* 0x000fe20000010000 */
[----:B------:R-:W-:Y:S01]  /*27180*/  F2FP.F16.F32.PACK_AB R70, R142, R143 ;  /* 0x0000008f8e46723e */ /* 0x000fe200000000ff */
[----:B------:R-:W-:Y:S01]  /*27190*/  IMAD.MOV.U32 R0, RZ, RZ, R134 ;  /* 0x000000ffff007224 */ /* 0x000fe200078e0086 */
[----:B------:R-:W-:Y:S01]  /*271a0*/  F2FP.F16.F32.PACK_AB R71, R177, R141 ;  /* 0x0000008db147723e */ /* 0x000fe200000000ff */
[----:B------:R-:W-:Y:S01]  /*271b0*/  FADD.FTZ R174, R174, R2 ;  /* 0x00000002aeae7221 */ /* 0x000fe20000010000 */
[----:B------:R-:W-:Y:S01]  /*271c0*/  FADD.FTZ R176, R143, R176 ;  /* 0x000000b08fb07221 */ /* 0x000fe20000010000 */
[----:B------:R-:W-:Y:S02]  /*271d0*/  IMAD.MOV.U32 R2, RZ, RZ, R3 ;  /* 0x000000ffff027224 */ /* 0x000fe400078e0003 */
[----:B------:R-:W-:Y:S01]  /*271e0*/  FADD.FTZ R174, R141, R174 ;  /* 0x000000ae8dae7221 */ /* 0x000fe20000010000 */
[----:B------:R-:W-:Y:S01]  /*271f0*/  FADD.FTZ R142, R142, R176 ;  /* 0x000000b08e8e7221 */ /* 0x000fe20000010000 */
[C---:B------:R-:W-:Y:S03]  /*27200*/  HMMA.16816.F32 R4, R68.reuse, R76, R4 ;  /* 0x0000004c4404723c */ /* 0x040fe60000001804 */
[-CC-:B------:R-:W-:Y:S01]  /*27210*/  FFMA.FTZ R76, R186, R135.reuse, -R157.reuse ;  /* 0x00000087ba4c7223 */ /* 0x180fe2000001089d */
[----:B------:R-:W-:Y:S01]  /*27220*/  FADD.FTZ R177, R177, R174 ;  /* 0x000000aeb1b17221 */ /* 0x000fe20000010000 */
[----:B------:R5:W2:Y:S03]  /*27230*/  MUFU.EX2 R186, R192 ;  /* 0x000000c000ba7308 */ /* 0x000aa60000000800 */
[C---:B------:R-:W-:Y:S08]  /*27240*/  HMMA.16816.F32 R8, R68.reuse, R78, R8 ;  /* 0x0000004e4408723c */ /* 0x040ff00000001808 */
[C---:B------:R-:W-:Y:S03]  /*27250*/  HMMA.16816.F32 R12, R68.reuse, R80, R12 ;  /* 0x00000050440c723c */ /* 0x040fe6000000180c */
[-CC-:B------:R-:W-:Y:S01]  /*27260*/  FFMA.FTZ R80, R190, R135.reuse, -R157.reuse ;  /* 0x00000087be507223 */ /* 0x180fe2000001089d */
[-C--:B-----5:R-:W-:Y:S01]  /*27270*/  FFMA.FTZ R192, R185, R135.reuse, -R156 ;  /* 0x00000087b9c07223 */ /* 0x0a0fe2000001089c */
[-C--:B------:R-:W-:Y:S01]  /*27280*/  FFMA.FTZ R190, R183, R135.reuse, -R157 ;  /* 0x00000087b7be7223 */ /* 0x080fe2000001089d */
[----:B------:R5:W-:Y:S01]  /*27290*/  MUFU.EX2 R185, R76 ;  /* 0x0000004c00b97308 */ /* 0x000be20000000800 */
[----:B--2---:R-:W-:Y:S01]  /*272a0*/  FADD.FTZ R142, R186, R142 ;  /* 0x0000008eba8e7221 */ /* 0x004fe20000010000 */
[C---:B------:R-:W-:Y:S08]  /*272b0*/  HMMA.16816.F32 R16, R68.reuse, R82, R16 ;  /* 0x000000524410723c */ /* 0x040ff00000001810 */
[----:B------:R2:W-:Y:S10]  /*272c0*/  MUFU.EX2 R183, R80 ;  /* 0x0000005000b77308 */ /* 0x0005f40000000800 */
[----:B------:R-:W3:Y:S01]  /*272d0*/  MUFU.EX2 R192, R192 ;  /* 0x000000c000c07308 */ /* 0x000ee20000000800 */
[C---:B------:R-:W-:Y:S09]  /*272e0*/  HMMA.16816.F32 R20, R68.reuse, R88, R20 ;  /* 0x000000584414723c */ /* 0x040ff20000001814 */
[----:B------:R-:W4:Y:S01]  /*272f0*/  MUFU.EX2 R190, R190 ;  /* 0x000000be00be7308 */ /* 0x000f220000000800 */
[----:B-----5:R-:W5:Y:S01]  /*27300*/  LDSM.16.MT88.4 R76, [R138+0xd800] ;  /* 0x00d800008a4c783b */ /* 0x020f620000004200 */
[C---:B------:R-:W-:Y:S07]  /*27310*/  HMMA.16816.F32 R24, R68.reuse, R90, R24 ;  /* 0x0000005a4418723c */ /* 0x040fee0000001818 */
[----:B--2---:R-:W2:Y:S01]  /*27320*/  LDSM.16.MT88.4 R80, [R144+0xd800] ;  /* 0x00d800009050783b */ /* 0x004ea20000004200 */
[----:B---3--:R-:W-:Y:S01]  /*27330*/  FADD.FTZ R177, R192, R177 ;  /* 0x000000b1c0b17221 */ /* 0x008fe20000010000 */
[C---:B------:R-:W-:Y:S06]  /*27340*/  HMMA.16816.F32 R28, R68.reuse, R92, R28 ;  /* 0x0000005c441c723c */ /* 0x040fec000000181c */
[----:B------:R-:W-:Y:S02]  /*27350*/  LDSM.16.MT88.4 R88, [R200+0x1800] ;  /* 0x00180000c858783b */ /* 0x000fe40000004200 */
[C---:B------:R-:W-:Y:S06]  /*27360*/  HMMA.16816.F32 R32, R68.reuse, R94, R32 ;  /* 0x0000005e4420723c */ /* 0x040fec0000001820 */
[----:B------:R-:W-:Y:S02]  /*27370*/  LDSM.16.MT88.4 R92, [R138+0x11800] ;  /* 0x011800008a5c783b */ /* 0x000fe40000004200 */
[C---:B------:R-:W-:Y:S08]  /*27380*/  HMMA.16816.F32 R36, R68.reuse, R96, R36 ;  /* 0x000000604424723c */ /* 0x040ff00000001824 */
        /* <DEDUP_REMOVED lines=10> */
[C---:B----4-:R-:W-:Y:S08]  /*27430*/  HMMA.16816.F32 R60, R68.reuse, R72, R60 ;  /* 0x00000048443c723c */ /* 0x050ff0000000183c */
[----:B------:R-:W-:Y:S01]  /*27440*/  HMMA.16816.F32 R64, R68, R74, R64 ;  /* 0x0000004a4440723c */ /* 0x000fe20000001840 */
[----:B------:R-:W3:Y:S02]  /*27450*/  LDSM.16.MT88.4 R72, [R139+0x5800] ;  /* 0x005800008b48783b */ /* 0x000ee40000004200 */
[C---:B------:R-:W-:Y:S01]  /*27460*/  F2FP.F16.F32.PACK_AB R68, R185.reuse, R186 ;  /* 0x000000bab944723e */ /* 0x040fe200000000ff */
[----:B------:R-:W-:Y:S01]  /*27470*/  FADD.FTZ R185, R185, R142 ;  /* 0x0000008eb9b97221 */ /* 0x000fe20000010000 */
[C---:B------:R-:W-:Y:S01]  /*27480*/  F2FP.F16.F32.PACK_AB R69, R191.reuse, R192 ;  /* 0x000000c0bf45723e */ /* 0x040fe200000000ff */
[----:B------:R-:W-:Y:S01]  /*27490*/  FADD.FTZ R191, R191, R177 ;  /* 0x000000b1bfbf7221 */ /* 0x000fe20000010000 */
[----:B------:R-:W-:Y:S01]  /*274a0*/  F2FP.F16.F32.PACK_AB R70, R190, R183 ;  /* 0x000000b7be46723e */ /* 0x000fe200000000ff */
[----:B------:R-:W-:Y:S01]  /*274b0*/  FADD.FTZ R185, R183, R185 ;  /* 0x000000b9b7b97221 */ /* 0x000fe20000010000 */
[----:B------:R-:W-:Y:S01]  /*274c0*/  F2FP.F16.F32.PACK_AB R71, R188, R189 ;  /* 0x000000bdbc47723e */ /* 0x000fe200000000ff */
[----:B------:R-:W-:Y:S02]  /*274d0*/  FADD.FTZ R191, R189, R191 ;  /* 0x000000bfbdbf7221 */ /* 0x000fe40000010000 */
[----:B------:R-:W-:Y:S02]  /*274e0*/  FADD.FTZ R190, R190, R185 ;  /* 0x000000b9bebe7221 */ /* 0x000fe40000010000 */
[----:B------:R-:W-:Y:S02]  /*274f0*/  FADD.FTZ R188, R188, R191 ;  /* 0x000000bfbcbc7221 */ /* 0x000fe40000010000 */
[C---:B-----5:R-:W-:Y:S08]  /*27500*/  HMMA.16816.F32 R4, R68.reuse, R76, R4 ;  /* 0x0000004c4404723c */ /* 0x060ff00000001804 */
[C---:B------:R-:W-:Y:S01]  /*27510*/  HMMA.16816.F32 R8, R68.reuse, R78, R8 ;  /* 0x0000004e4408723c */ /* 0x040fe20000001808 */
[----:B------:R-:W4:Y:S07]  /*27520*/  LDSM.16.MT88.4 R76, [R200+0x5800] ;  /* 0x00580000c84c783b */ /* 0x000f2e0000004200 */
[C---:B--2---:R-:W-:Y:S03]  /*27530*/  HMMA.16816.F32 R12, R68.reuse, R80, R12 ;  /* 0x00000050440c723c */ /* 0x044fe6000000180c */
[-C--:B------:R-:W-:Y:S02]  /*27540*/  FFMA.FTZ R80, R195, R135.reuse, -R157 ;  /* 0x00000087c3507223 */ /* 0x080fe4000001089d */
        /* <DEDUP_REMOVED lines=8> */
[----:B------:R1:W-:Y:S03]  /*275d0*/  MUFU.EX2 R194, R80 ;  /* 0x0000005000c27308 */ /* 0x0003e60000000800 */
[C---:B------:R-:W-:Y:S08]  /*275e0*/  HMMA.16816.F32 R32, R68.reuse, R90, R32 ;  /* 0x0000005a4420723c */ /* 0x040ff00000001820 */
[C---:B------:R-:W-:Y:S01]  /*275f0*/  HMMA.16816.F32 R36, R68.reuse, R92, R36 ;  /* 0x0000005c4424723c */ /* 0x040fe20000001824 */
[----:B-1----:R-:W1:Y:S07]  /*27600*/  LDSM.16.MT88.4 R80, [R138+0xe000] ;  /* 0x00e000008a50783b */ /* 0x002e6e0000004200 */
[C---:B------:R-:W-:Y:S01]  /*27610*/  HMMA.16816.F32 R40, R68.reuse, R94, R40 ;  /* 0x0000005e4428723c */ /* 0x040fe20000001828 */
[----:B------:R-:W-:Y:S07]  /*27620*/  LDSM.16.MT88.4 R92, [R200+0x2000] ;  /* 0x00200000c85c783b */ /* 0x000fee0000004200 */
[C---:B------:R-:W-:Y:S03]  /*27630*/  HMMA.16816.F32 R44, R68.reuse, R96, R44 ;  /* 0x00000060442c723c */ /* 0x040fe6000000182c */
[-CC-:B------:R-:W-:Y:S02]  /*27640*/  FFMA.FTZ R96, R193, R135.reuse, -R156.reuse ;  /* 0x00000087c1607223 */ /* 0x180fe4000001089c */
[----:B------:R2:W5:Y:S03]  /*27650*/  MUFU.EX2 R193, R88 ;  /* 0x0000005800c17308 */ /* 0x0005660000000800 */
[C---:B------:R-:W-:Y:S07]  /*27660*/  HMMA.16816.F32 R48, R68.reuse, R98, R48 ;  /* 0x000000624430723c */ /* 0x040fee0000001830 */
[----:B------:R4:W1:Y:S01]  /*27670*/  MUFU.EX2 R187, R96 ;  /* 0x0000006000bb7308 */ /* 0x0008620000000800 */
[C---:B---3--:R-:W-:Y:S03]  /*27680*/  HMMA.16816.F32 R52, R68.reuse, R72, R52 ;  /* 0x000000484434723c */ /* 0x048fe60000001834 */
[----:B------:R-:W-:Y:S01]  /*27690*/  FFMA.FTZ R72, R182, R135, -R156 ;  /* 0x00000087b6487223 */ /* 0x000fe2000001089c */
[----:B--2---:R-:W2:Y:S05]  /*276a0*/  LDSM.16.MT88.4 R88, [R139+0x2000] ;  /* 0x002000008b58783b */ /* 0x004eaa0000004200 */
[----:B------:R3:W1:Y:S01]  /*276b0*/  MUFU.EX2 R182, R100 ;  /* 0x0000006400b67308 */ /* 0x0006620000000800 */
[----:B-----5:R-:W-:Y:S01]  /*276c0*/  FADD.FTZ R188, R193, R188 ;  /* 0x000000bcc1bc7221 */ /* 0x020fe20000010000 */
[C---:B------:R-:W-:Y:S08]  /*276d0*/  HMMA.16816.F32 R56, R68.reuse, R74, R56 ;  /* 0x0000004a4438723c */ /* 0x040ff00000001838 */
[----:B------:R5:W1:Y:S01]  /*276e0*/  MUFU.EX2 R181, R72 ;  /* 0x0000004800b57308 */ /* 0x000a620000000800 */
[----:B----4-:R-:W4:Y:S01]  /*276f0*/  LDSM.16.MT88.4 R96, [R138+0x12000] ;  /* 0x012000008a60783b */ /* 0x010f220000004200 */
[C---:B------:R-:W-:Y:S07]  /*27700*/  HMMA.16816.F32 R60, R68.reuse, R76, R60 ;  /* 0x0000004c443c723c */ /* 0x040fee000000183c */
[----:B---3--:R-:W3:Y:S01]  /*27710*/  LDSM.16.MT88.4 R100, [R144+0x12000] ;  /* 0x012000009064783b */ /* 0x008ee20000004200 */
[----:B------:R-:W-:Y:S03]  /*27720*/  HMMA.16816.F32 R64, R68, R78, R64 ;  /* 0x0000004e4440723c */ /* 0x000fe60000001840 */
[C---:B------:R-:W-:Y:S04]  /*27730*/  F2FP.F16.F32.PACK_AB R68, R194.reuse, R195 ;  /* 0x000000c3c244723e */ /* 0x040fe800000000ff */
[----:B-----5:R-:W5:Y:S01]  /*27740*/  LDSM.16.MT88.4 R72, [R139+0x6000] ;  /* 0x006000008b48783b */ /* 0x020f620000004200 */
[C---:B-1----:R-:W-:Y:S01]  /*27750*/  F2FP.F16.F32.PACK_AB R69, R187.reuse, R193 ;  /* 0x000000c1bb45723e */ /* 0x042fe200000000ff */
[----:B------:R-:W-:Y:S01]  /*27760*/  FADD.FTZ R194, R194, R190 ;  /* 0x000000bec2c27221 */ /* 0x000fe20000010000 */
[----:B------:R-:W-:Y:S01]  /*27770*/  F2FP.F16.F32.PACK_AB R70, R182, R184 ;  /* 0x000000b8b646723e */ /* 0x000fe200000000ff */
[----:B------:R-:W-:Y:S01]  /*27780*/  FADD.FTZ R187, R187, R188 ;  /* 0x000000bcbbbb7221 */ /* 0x000fe20000010000 */
[----:B------:R-:W-:Y:S01]  /*27790*/  F2FP.F16.F32.PACK_AB R71, R201, R181 ;  /* 0x000000b5c947723e */ /* 0x000fe200000000ff */
[----:B------:R-:W-:Y:S02]  /*277a0*/  FADD.FTZ R194, R184, R194 ;  /* 0x000000c2b8c27221 */ /* 0x000fe40000010000 */
[----:B------:R-:W1:Y:S01]  /*277b0*/  LDSM.16.MT88.4 R76, [R200+0x6000] ;  /* 0x00600000c84c783b */ /* 0x000e620000004200 */
[----:B------:R-:W-:Y:S01]  /*277c0*/  FADD.FTZ R187, R181, R187 ;  /* 0x000000bbb5bb7221 */ /* 0x000fe20000010000 */
[----:B------:R-:W-:Y:S02]  /*277d0*/  FADD.FTZ R182, R182, R194 ;  /* 0x000000c2b6b67221 */ /* 0x000fe40000010000 */
[C---:B------:R-:W-:Y:S03]  /*277e0*/  HMMA.16816.F32 R4, R68.reuse, R80, R4 ;  /* 0x000000504404723c */ /* 0x040fe60000001804 */
[-C--:B------:R-:W-:Y:S01]  /*277f0*/  FFMA.FTZ R80, R179, R135.reuse, -R157 ;  /* 0x00000087b3507223 */ /* 0x080fe2000001089d */
[----:B------:R-:W-:Y:S01]  /*27800*/  FADD.FTZ R201, R201, R187 ;  /* 0x000000bbc9c97221 */ /* 0x000fe20000010000 */
        /* <DEDUP_REMOVED lines=10> */
[----:B------:R2:W-:Y:S03]  /*278b0*/  MUFU.EX2 R178, R80 ;  /* 0x0000005000b27308 */ /* 0x0005e60000000800 */
[C---:B------:R-:W-:Y:S08]  /*278c0*/  HMMA.16816.F32 R24, R68.reuse, R90, R24 ;  /* 0x0000005a4418723c */ /* 0x040ff00000001818 */
[C---:B------:R-:W-:Y:S01]  /*278d0*/  HMMA.16816.F32 R28, R68.reuse, R92, R28 ;  /* 0x0000005c441c723c */ /* 0x040fe2000000181c */
[----:B--2---:R-:W2:Y:S07]  /*278e0*/  LDSM.16.MT88.4 R80, [R138+0xe800] ;  /* 0x00e800008a50783b */ /* 0x004eae0000004200 */
[C---:B------:R-:W-:Y:S01]  /*278f0*/  HMMA.16816.F32 R32, R68.reuse, R94, R32 ;  /* 0x0000005e4420723c */ /* 0x040fe20000001820 */
[----:B------:R-:W-:Y:S07]  /*27900*/  LDSM.16.MT88.4 R92, [R200+0x2800] ;  /* 0x00280000c85c783b */ /* 0x000fee0000004200 */
[C---:B------:R-:W-:Y:S03]  /*27910*/  HMMA.16816.F32 R36, R68.reuse, R96, R36 ;  /* 0x000000604424723c */ /* 0x040fe60000001824 */
[-CC-:B------:R-:W-:Y:S02]  /*27920*/  FFMA.FTZ R96, R173, R135.reuse, -R156.reuse ;  /* 0x00000087ad607223 */ /* 0x180fe4000001089c */
[----:B------:R4:W5:Y:S03]  /*27930*/  MUFU.EX2 R173, R88 ;  /* 0x0000005800ad7308 */ /* 0x0009660000000800 */
[C---:B------:R-:W-:Y:S08]  /*27940*/  HMMA.16816.F32 R40, R68.reuse, R98, R40 ;  /* 0x000000624428723c */ /* 0x040ff00000001828 */
[C---:B---3--:R-:W-:Y:S01]  /*27950*/  HMMA.16816.F32 R44, R68.reuse, R100, R44 ;  /* 0x00000064442c723c */ /* 0x048fe2000000182c */
[----:B----4-:R-:W3:Y:S02]  /*27960*/  LDSM.16.MT88.4 R88, [R139+0x2800] ;  /* 0x002800008b58783b */ /* 0x010ee40000004200 */
[-C--:B------:R-:W-:Y:S01]  /*27970*/  FFMA.FTZ R100, R172, R135.reuse, -R157 ;  /* 0x00000087ac647223 */ /* 0x080fe2000001089d */
[----:B-----5:R-:W-:Y:S01]  /*27980*/  FADD.FTZ R201, R173, R201 ;  /* 0x000000c9adc97221 */ /* 0x020fe20000010000 */
[----:B------:R4:W5:Y:S03]  /*27990*/  MUFU.EX2 R172, R96 ;  /* 0x0000006000ac7308 */ /* 0x0009660000000800 */
[C---:B------:R-:W-:Y:S08]  /*279a0*/  HMMA.16816.F32 R48, R68.reuse, R102, R48 ;  /* 0x000000664430723c */ /* 0x040ff00000001830 */
[C---:B------:R-:W-:Y:S03]  /*279b0*/  HMMA.16816.F32 R52, R68.reuse, R72, R52 ;  /* 0x000000484434723c */ /* 0x040fe60000001834 */
[-C--:B------:R-:W-:Y:S01]  /*279c0*/  FFMA.FTZ R73, R171, R135.reuse, -R157 ;  /* 0x00000087ab497223 */ /* 0x080fe2000001089d */
[----:B------:R-:W-:Y:S01]  /*279d0*/  FFMA.FTZ R72, R170, R135, -R156 ;  /* 0x00000087aa487223 */ /* 0x000fe2000001089c */
[----:B----4-:R-:W4:Y:S01]  /*279e0*/  LDSM.16.MT88.4 R96, [R138+0x12800] ;  /* 0x012800008a60783b */ /* 0x010f220000004200 */
[----:B------:R2:W-:Y:S02]  /*279f0*/  MUFU.EX2 R171, R100 ;  /* 0x0000006400ab7308 */ /* 0x0005e40000000800 */
[C---:B------:R-:W-:Y:S08]  /*27a00*/  HMMA.16816.F32 R56, R68.reuse, R74, R56 ;  /* 0x0000004a4438723c */ /* 0x040ff00000001838 */
[----:B------:R-:W3:Y:S10]  /*27a10*/  MUFU.EX2 R170, R73 ;  /* 0x0000004900aa7308 */ /* 0x000ef40000000800 */
[----:B------:R5:W3:Y:S01]  /*27a20*/  MUFU.EX2 R169, R72 ;  /* 0x0000004800a97308 */ /* 0x000ae20000000800 */
[C---:B-1----:R-:W-:Y:S01]  /*27a30*/  HMMA.16816.F32 R60, R68.reuse, R76, R60 ;  /* 0x0000004c443c723c */ /* 0x042fe2000000183c */
[----:B--2---:R-:W-:Y:S07]  /*27a40*/  LDSM.16.MT88.4 R100, [R139+0x6800] ;  /* 0x006800008b64783b */ /* 0x004fee0000004200 */
[----:B------:R-:W-:Y:S03]  /*27a50*/  HMMA.16816.F32 R64, R68, R78, R64 ;  /* 0x0000004e4440723c */ /* 0x000fe60000001840 */
[----:B------:R-:W-:Y:S01]  /*27a60*/  F2FP.F16.F32.PACK_AB R68, R178, R179 ;  /* 0x000000b3b244723e */ /* 0x000fe200000000ff */
[----:B-----5:R-:W1:Y:S01]  /*27a70*/  LDSM.16.MT88.4 R72, [R144+0x12800] ;  /* 0x012800009048783b */ /* 0x020e620000004200 */
[----:B------:R-:W-:Y:S01]  /*27a80*/  F2FP.F16.F32.PACK_AB R69, R172, R173 ;  /* 0x000000adac45723e */ /* 0x000fe200000000ff */
[----:B------:R-:W-:Y:S01]  /*27a90*/  FADD.FTZ R178, R178, R182 ;  /* 0x000000b6b2b27221 */ /* 0x000fe20000010000 */
[----:B---3--:R-:W-:Y:S01]  /*27aa0*/  F2FP.F16.F32.PACK_AB R70, R170, R171 ;  /* 0x000000abaa46723e */ /* 0x008fe200000000ff */
[----:B------:R-:W-:Y:S01]  /*27ab0*/  FADD.FTZ R172, R172, R201 ;  /* 0x000000c9acac7221 */ /* 0x000fe20000010000 */
[----:B------:R-:W-:Y:S01]  /*27ac0*/  F2FP.F16.F32.PACK_AB R71, R180, R169 ;  /* 0x000000a9b447723e */ /* 0x000fe200000000ff */
[----:B------:R-:W-:Y:S02]  /*27ad0*/  FADD.FTZ R178, R171, R178 ;  /* 0x000000b2abb27221 */ /* 0x000fe40000010000 */
[----:B------:R-:W2:Y:S01]  /*27ae0*/  LDSM.16.MT88.4 R76, [R200+0x6800] ;  /* 0x00680000c84c783b */ /* 0x000ea20000004200 */
[----:B------:R-:W-:Y:S01]  /*27af0*/  FADD.FTZ R172, R169, R172 ;  /* 0x000000aca9ac7221 */ /* 0x000fe20000010000 */
[----:B------:R-:W-:Y:S02]  /*27b00*/  FADD.FTZ R170, R170, R178 ;  /* 0x000000b2aaaa7221 */ /* 0x000fe40000010000 */
[C---:B------:R-:W-:Y:S03]  /*27b10*/  HMMA.16816.F32 R4, R68.reuse, R80, R4 ;  /* 0x000000504404723c */ /* 0x040fe60000001804 */
[-CC-:B------:R-:W-:Y:S01]  /*27b20*/  FFMA.FTZ R80, R165, R135.reuse, -R157.reuse ;  /* 0x00000087a5507223 */ /* 0x180fe2000001089d */
[----:B------:R-:W-:Y:S01]  /*27b30*/  FADD.FTZ R180, R180, R172 ;  /* 0x000000acb4b47221 */ /* 0x000fe20000010000 */
        /* <DEDUP_REMOVED lines=20> */
[C---:B-1----:R-:W-:Y:S03]  /*27c80*/  HMMA.16816.F32 R44, R68.reuse, R72, R44 ;  /* 0x00000048442c723c */ /* 0x042fe6000000182c */
[-C--:B------:R-:W-:Y:S02]  /*27c90*/  FFMA.FTZ R72, R167, R135.reuse, -R157 ;  /* 0x00000087a7487223 */ /* 0x080fe4000001089d */
[----:B------:R1:W3:Y:S03]  /*27ca0*/  MUFU.EX2 R167, R168 ;  /* 0x000000a800a77308 */ /* 0x0002e60000000800 */
[C---:B------:R-:W-:Y:S08]  /*27cb0*/  HMMA.16816.F32 R48, R68.reuse, R74, R48 ;  /* 0x0000004a4430723c */ /* 0x040ff00000001830 */
[C---:B------:R-:W-:Y:S03]  /*27cc0*/  HMMA.16816.F32 R52, R68.reuse, R100, R52 ;  /* 0x000000644434723c */ /* 0x040fe60000001834 */
[----:B-1----:R-:W-:Y:S01]  /*27cd0*/  FFMA.FTZ R168, R166, R135, -R156 ;  /* 0x00000087a6a87223 */ /* 0x002fe2000001089c */
[----:B---3--:R-:W-:Y:S01]  /*27ce0*/  FADD.FTZ R170, R167, R170 ;  /* 0x000000aaa7aa7221 */ /* 0x008fe20000010000 */
[----:B------:R1:W-:Y:S03]  /*27cf0*/  MUFU.EX2 R166, R72 ;  /* 0x0000004800a67308 */ /* 0x0003e60000000800 */
[C---:B------:R-:W-:Y:S07]  /*27d00*/  HMMA.16816.F32 R56, R68.reuse, R102, R56 ;  /* 0x000000664438723c */ /* 0x040fee0000001838 */
[----:B------:R-:W3:Y:S01]  /*27d10*/  MUFU.EX2 R168, R168 ;  /* 0x000000a800a87308 */ /* 0x000ee20000000800 */
[----:B------:R-:W-:Y:S01]  /*27d20*/  LDSM.16.MT88.4 R100, [R200+0x3800] ;  /* 0x00380000c864783b */ /* 0x000fe20000004200 */
[C---:B--2---:R-:W-:Y:S07]  /*27d30*/  HMMA.16816.F32 R60, R68.reuse, R76, R60 ;  /* 0x0000004c443c723c */ /* 0x044fee000000183c */
[----:B-1----:R-:W1:Y:S01]  /*27d40*/  LDSM.16.MT88.4 R72, [R138+0xf000] ;  /* 0x00f000008a48783b */ /* 0x002e620000004200 */
[----:B---3--:R-:W-:Y:S01]  /*27d50*/  FADD.FTZ R180, R168, R180 ;  /* 0x000000b4a8b47221 */ /* 0x008fe20000010000 */
[----:B------:R-:W-:Y:S03]  /*27d60*/  HMMA.16816.F32 R64, R68, R78, R64 ;  /* 0x0000004e4440723c */ /* 0x000fe60000001840 */
[C---:B------:R-:W-:Y:S03]  /*27d70*/  F2FP.F16.F32.PACK_AB R68, R166.reuse, R167 ;  /* 0x000000a7a644723e */ /* 0x040fe600000000ff */
[----:B------:R-:W2:Y:S01]  /*27d80*/  LDSM.16.MT88.4 R76, [R139+0x7000] ;  /* 0x007000008b4c783b */ /* 0x000ea20000004200 */
        /* <DEDUP_REMOVED lines=8> */
[----:B------:R-:W-:Y:S01]  /*27e10*/  FADD.FTZ R161, R161, R165 ;  /* 0x000000a5a1a17221 */ /* 0x000fe20000010000 */
        /* <DEDUP_REMOVED lines=10> */
[----:B------:R3:W-:Y:S01]  /*27ec0*/  MUFU.EX2 R158, R80 ;  /* 0x00000050009e7308 */ /* 0x0007e20000000800 */
[----:B----4-:R-:W-:Y:S02]  /*27ed0*/  FADD.FTZ R162, R159, R162 ;  /* 0x000000a29fa27221 */ /* 0x010fe40000010000 */
[C---:B------:R-:W-:Y:S01]  /*27ee0*/  HMMA.16816.F32 R24, R68.reuse, R86, R24 ;  /* 0x000000564418723c */ /* 0x040fe20000001818 */
[----:B------:R-:W-:Y:S06]  /*27ef0*/  LDSM.16.MT88.4 R84, [R144+0x13800] ;  /* 0x013800009054783b */ /* 0x000fec0000004200 */
[----:B------:R-:W4:Y:S10]  /*27f00*/  MUFU.EX2 R160, R160 ;  /* 0x000000a000a07308 */ /* 0x000f340000000800 */
[----:B------:R-:W-:Y:S01]  /*27f10*/  MUFU.EX2 R156, R156 ;  /* 0x0000009c009c7308 */ /* 0x000fe20000000800 */
[C---:B------:R-:W-:Y:S03]  /*27f20*/  HMMA.16816.F32 R28, R68.reuse, R88, R28 ;  /* 0x00000058441c723c */ /* 0x040fe6000000181c */
[-CC-:B---3--:R-:W-:Y:S01]  /*27f30*/  FFMA.FTZ R80, R155, R135.reuse, -R157.reuse ;  /* 0x000000879b507223 */ /* 0x188fe2000001089d */
[----:B------:R-:W-:Y:S05]  /*27f40*/  FFMA.FTZ R157, R154, R135, -R157 ;  /* 0x000000879a9d7223 */ /* 0x000fea000001089d */
[----:B------:R-:W3:Y:S01]  /*27f50*/  MUFU.EX2 R155, R153 ;  /* 0x00000099009b7308 */ /* 0x000ee20000000800 */
[C---:B------:R-:W-:Y:S09]  /*27f60*/  HMMA.16816.F32 R32, R68.reuse, R90, R32 ;  /* 0x0000005a4420723c */ /* 0x040ff20000001820 */
[----:B------:R-:W-:Y:S01]  /*27f70*/  MUFU.EX2 R153, R80 ;  /* 0x0000005000997308 */ /* 0x000fe20000000800 */
[----:B----4-:R-:W-:Y:S09]  /*27f80*/  FADD.FTZ R161, R160, R161 ;  /* 0x000000a1a0a17221 */ /* 0x010ff20000010000 */
[----:B------:R-:W4:Y:S01]  /*27f90*/  MUFU.EX2 R157, R157 ;  /* 0x0000009d009d7308 */ /* 0x000f220000000800 */
[C---:B------:R-:W-:Y:S09]  /*27fa0*/  HMMA.16816.F32 R36, R68.reuse, R92, R36 ;  /* 0x0000005c4424723c */ /* 0x040ff20000001824 */
[----:B------:R-:W5:Y:S01]  /*27fb0*/  MUFU.EX2 R135, R137 ;  /* 0x0000008900877308 */ /* 0x000f620000000800 */
[C---:B------:R-:W-:Y:S01]  /*27fc0*/  HMMA.16816.F32 R40, R68.reuse, R94, R40 ;  /* 0x0000005e4428723c */ /* 0x040fe20000001828 */
[----:B------:R-:W5:Y:S07]  /*27fd0*/  LDSM.16.MT88.4 R92, [R138+0x13800] ;  /* 0x013800008a5c783b */ /* 0x000f6e0000004200 */
[C---:B------:R-:W-:Y:S08]  /*27fe0*/  HMMA.16816.F32 R44, R68.reuse, R96, R44 ;  /* 0x00000060442c723c */ /* 0x040ff0000000182c */
[C---:B------:R-:W-:Y:S08]  /*27ff0*/  HMMA.16816.F32 R48, R68.reuse, R98, R48 ;  /* 0x000000624430723c */ /* 0x040ff00000001830 */
[C---:B--2---:R-:W-:Y:S08]  /*28000*/  HMMA.16816.F32 R52, R68.reuse, R76, R52 ;  /* 0x0000004c4434723c */ /* 0x044ff00000001834 */
[C---:B------:R-:W-:Y:S01]  /*28010*/  HMMA.16816.F32 R56, R68.reuse, R78, R56 ;  /* 0x0000004e4438723c */ /* 0x040fe20000001838 */
[----:B------:R-:W2:Y:S07]  /*28020*/  LDSM.16.MT88.4 R76, [R139+0x7800] ;  /* 0x007800008b4c783b */ /* 0x000eae0000004200 */
[C---:B-1----:R-:W-:Y:S08]  /*28030*/  HMMA.16816.F32 R60, R68.reuse, R72, R60 ;  /* 0x00000048443c723c */ /* 0x042ff0000000183c */
[----:B------:R-:W-:Y:S03]  /*28040*/  HMMA.16816.F32 R64, R68, R74, R64 ;  /* 0x0000004a4440723c */ /* 0x000fe60000001840 */
[C---:B------:R-:W-:Y:S01]  /*28050*/  F2FP.F16.F32.PACK_AB R68, R158.reuse, R159 ;  /* 0x0000009f9e44723e */ /* 0x040fe200000000ff */
[----:B------:R-:W-:Y:S01]  /*28060*/  FADD.FTZ R158, R158, R162 ;  /* 0x000000a29e9e7221 */ /* 0x000fe20000010000 */
[C---:B---3--:R-:W-:Y:S01]  /*28070*/  F2FP.F16.F32.PACK_AB R69, R155.reuse, R160 ;  /* 0x000000a09b45723e */ /* 0x048fe200000000ff */
[----:B------:R-:W-:Y:S01]  /*28080*/  FADD.FTZ R155, R155, R161 ;  /* 0x000000a19b9b7221 */ /* 0x000fe20000010000 */
[----:B----4-:R-:W-:Y:S01]  /*28090*/  F2FP.F16.F32.PACK_AB R70, R157, R153 ;  /* 0x000000999d46723e */ /* 0x010fe200000000ff */
[----:B------:R-:W-:Y:S01]  /*280a0*/  FADD.FTZ R158, R153, R158 ;  /* 0x0000009e999e7221 */ /* 0x000fe20000010000 */
[C---:B-----5:R-:W-:Y:S01]  /*280b0*/  F2FP.F16.F32.PACK_AB R71, R156.reuse, R135 ;  /* 0x000000879c47723e */ /* 0x060fe200000000ff */
[----:B------:R-:W-:Y:S02]  /*280c0*/  FADD.FTZ R155, R135, R155 ;  /* 0x0000009b879b7221 */ /* 0x000fe40000010000 */
[----:B------:R-:W-:Y:S02]  /*280d0*/  FADD.FTZ R237, R157, R158 ;  /* 0x0000009e9ded7221 */ /* 0x000fe40000010000 */
[----:B------:R-:W-:Y:S02]  /*280e0*/  FADD.FTZ R236, R156, R155 ;  /* 0x0000009b9cec7221 */ /* 0x000fe40000010000 */
[C---:B------:R-:W-:Y:S01]  /*280f0*/  HMMA.16816.F32 R128, R68.reuse, R124, R4 ;  /* 0x0000007c4480723c */ /* 0x040fe20000001804 */
[----:B------:R-:W1:Y:S07]  /*28100*/  LDSM.16.MT88.4 R4, [R200+0x7800] ;  /* 0x00780000c804783b */ /* 0x000e6e0000004200 */
        /* <DEDUP_REMOVED lines=13> */
[C---:B-1----:R-:W-:Y:S08]  /*281e0*/  HMMA.16816.F32 R72, R68.reuse, R4, R60 ;  /* 0x000000044448723c */ /* 0x042ff0000000183c */
[----:B------:R-:W-:Y:S01]  /*281f0*/  HMMA.16816.F32 R68, R68, R6, R64 ;  /* 0x000000064444723c */ /* 0x000fe20000001840 */
[----:B------:R-:W-:Y:S08]  /*28200*/  @!UPT UIADD3 URZ, UPT, UPT, URZ, URZ, URZ ;  /* 0x000000fffffff290 */ /* 0x000ff0000fffe0ff */
[----:B------:R-:W-:Y:S11]  /*28210*/  @P0 BRA `(.L_x_6690) ;  /* 0xffffff9400800947 */ /* 0x000ff6000383ffff */
.L_x_6683:
        /* <DEDUP_REMOVED lines=14> */
.L_x_6706:
        /* <DEDUP_REMOVED lines=15> */
[----:B------:R-:W-:Y:S01]  /*283f0*/  FMUL.FTZ R128, R2, R128 ;  /* 0x0000008002807220 */ /* 0x000fe20000410000 */
[----:B------:R-:W-:Y:S01]  /*28400*/  LEA R4, R4, UR8, 0x1 ;  /* 0x0000000804047c11 */ /* 0x000fe2000f8e08ff */
[C---:B------:R-:W-:Y:S01]  /*28410*/  FMUL.FTZ R129, R2.reuse, R129 ;  /* 0x0000008102817220 */ /* 0x040fe20000410000 */
[----:B---3--:R-:W-:Y:S01]  /*28420*/  FSEL R7, R7, 1, P1 ;  /* 0x3f80000007077808 */ /* 0x008fe20000800000 */
        /* <DEDUP_REMOVED lines=94> */
[----:B------:R-:W-:Y:S01]  /*28a10*/  FMUL.FTZ R72, R2, R72 ;  /* 0x0000004802487220 */ /* 0x000fe20000410000 */
[----:B------:R-:W-:Y:S01]  /*28a20*/  R2UR UR4, R10 ;  /* 0x000000000a0472ca */ /* 0x000fe200000e0000 */
[----:B------:R-:W-:Y:S01]  /*28a30*/  STS [R13+0x400], R118 ;  /* 0x000400760d007388 */ /* 0x000fe20000000800 */
[----:B------:R-:W-:Y:S01]  /*28a40*/  R2UR UR5, R11 ;  /* 0x000000000b0572ca */ /* 0x000fe200000e0000 */
[C---:B------:R-:W-:Y:S01]  /*28a50*/  FMUL.FTZ R73, R2.reuse, R73 ;  /* 0x0000004902497220 */ /* 0x040fe20000410000 */
[C---:B------:R-:W-:Y:S01]  /*28a60*/  FMUL.FTZ R68, R2.reuse, R68 ;  /* 0x0000004402447220 */ /* 0x040fe20000410000 */
[----:B------:R-:W-:Y:S01]  /*28a70*/  F2FP.F16.F32.PACK_AB R92, R93, R92 ;  /* 0x0000005c5d5c723e */ /* 0x000fe200000000ff */
[----:B------:R-:W-:Y:S01]  /*28a80*/  STS [R12], R112 ;  /* 0x000000700c007388 */ /* 0x000fe20000000800 */
[----:B------:R-:W-:Y:S01]  /*28a90*/  F2FP.F16.F32.PACK_AB R94, R95, R94 ;  /* 0x0000005e5f5e723e */ /* 0x000fe200000000ff */
[----:B------:R-:W-:Y:S01]  /*28aa0*/  FMUL.FTZ R2, R2, R69 ;  /* 0x0000004502027220 */ /* 0x000fe20000410000 */
        /* <DEDUP_REMOVED lines=34> */
[----:B--2---:R-:W2:Y:S01]  /*28cd0*/  LD.E.U8 R0, desc[UR4][R132.64+0x1c8] ;  /* 0x0001c80484007980 */ /* 0x004ea2000c101100 */
[----:B------:R-:W-:-:S02]  /*28ce0*/  R2UR UR12, R10 ;  /* 0x000000000a0c72ca */ /* 0x000fc400000e0000 */
[----:B------:R-:W-:-:S13]  /*28cf0*/  R2UR UR13, R11 ;  /* 0x000000000b0d72ca */ /* 0x000fda00000e0000 */
[----:B------:R-:W3:Y:S01]  /*28d00*/  LD.E.64 R42, desc[UR12][R132.64+0x88] ;  /* 0x0000880c842a7980 */ /* 0x000ee2000c101b00 */
[----:B--2---:R-:W-:-:S13]  /*28d10*/  ISETP.NE.AND P3, PT, R0, RZ, PT ;  /* 0x000000ff0000720c */ /* 0x004fda0003f65270 */
[C---:B------:R-:W-:Y:S02]  /*28d20*/  @!P3 R2UR UR10, R10.reuse ;  /* 0x000000000a0ab2ca */ /* 0x040fe400000e0000 */
[C---:B------:R-:W-:Y:S02]  /*28d30*/  @!P3 R2UR UR11, R11.reuse ;  /* 0x000000000b0bb2ca */ /* 0x040fe400000e0000 */
[----:B------:R-:W-:Y:S02]  /*28d40*/  @!P3 R2UR UR4, R10 ;  /* 0x000000000a04b2ca */ /* 0x000fe400000e0000 */
[----:B------:R-:W-:-:S09]  /*28d50*/  @!P3 R2UR UR5, R11 ;  /* 0x000000000b05b2ca */ /* 0x000fd200000e0000 */
[----:B------:R-:W2:Y:S04]  /*28d60*/  @!P3 LD.E R0, desc[UR10][R132.64+0x60] ;  /* 0x0000600a8400b980 */ /* 0x000ea8000c101900 */
[----:B------:R-:W4:Y:S01]  /*28d70*/  @!P3 LD.E R2, desc[UR4][R132.64+0xb4] ;  /* 0x0000b4048402b980 */ /* 0x000f22000c101900 */
[----:B------:R-:W-:Y:S02]  /*28d80*/  ISETP.NE.AND P0, PT, R220, -0x1, PT ;  /* 0xffffffffdc00780c */ /* 0x000fe40003f05270 */
[C---:B------:R-:W-:Y:S02]  /*28d90*/  R2UR UR4, R10.reuse ;  /* 0x000000000a0472ca */ /* 0x040fe400000e0000 */
[----:B------:R-:W-:Y:S01]  /*28da0*/  R2UR UR5, R11 ;  /* 0x000000000b0572ca */ /* 0x000fe200000e0000 */
[----:B------:R-:W1:Y:S08]  /*28db0*/  @P2 MUFU.LG2 R8, R8 ;  /* 0x0000000800082308 */ /* 0x000e700000000c00 */
[----:B------:R-:W-:-:S02]  /*28dc0*/  @!P0 R2UR UR10, R10 ;  /* 0x000000000a0a82ca */ /* 0x000fc400000e0000 */
[----:B------:R-:W-:Y:S01]  /*28dd0*/  @!P0 R2UR UR11, R11 ;  /* 0x000000000b0b82ca */ /* 0x000fe200000e0000 */
[----:B------:R-:W1:Y:S01]  /*28de0*/  @P1 MUFU.LG2 R236, R236 ;  /* 0x000000ec00ec1308 */ /* 0x000e620000000c00 */
[----:B------:R1:W5:Y:S01]  /*28df0*/  LD.E.64 R46, desc[UR4][R132.64+0x90] ;  /* 0x00009004842e7980 */ /* 0x000362000c101b00 */
[----:B------:R-:W-:Y:S01]  /*28e00*/  BSSY.RECONVERGENT B0, `(.L_x_6692) ;  /* 0x0000010000007945 */ /* 0x000fe20003800200 */
[----:B---3--:R-:W-:-:S09]  /*28e10*/  @P0 IMAD.WIDE.U32 R44, R42, R220, RZ ;  /* 0x000000dc2a2c0225 */ /* 0x008fd200078e00ff */
[----:B------:R3:W5:Y:S01]  /*28e20*/  @!P0 LD.E.64 R50, desc[UR10][R132.64+0x80] ;  /* 0x0000800a84328980 */ /* 0x000762000c101b00 */
[----:B--2---:R-:W-:-:S04]  /*28e30*/  @!P3 IMAD R0, R0, R216, R215 ;  /* 0x000000d80000b224 */ /* 0x004fc800078e02d7 */
[----:B----4-:R-:W-:Y:S02]  /*28e40*/  @!P3 IMAD R2, R0, R2, RZ ;  /* 0x000000020002b224 */ /* 0x010fe400078e02ff */
[----:B------:R-:W-:Y:S01]  /*28e50*/  @P0 IMAD R0, R43, R220, RZ ;  /* 0x000000dc2b000224 */ /* 0x000fe200078e02ff */
[----:B-1-3--:R-:W-:Y:S06]  /*28e60*/  @!P3 BRA `(.L_x_6693) ;  /* 0x000000000024b947 */ /* 0x00afec0003800000 */
        /* <DEDUP_REMOVED lines=9> */
.L_x_6693:
[----:B------:R-:W-:Y:S05]  /*28f00*/  BSYNC.RECONVERGENT B0 ;  /* 0x0000000000007941 */ /* 0x000fea0003800200 */
.L_x_6692:
[----:B------:R-:W-:Y:S01]  /*28f10*/  R2UR UR10, R10 ;  /* 0x000000000a0a72ca */ /* 0x000fe200000e0000 */
[----:B------:R-:W-:Y:S01]  /*28f20*/  @P2 FMUL.FTZ R5, R8, 0.69314718246459960938 ;  /* 0x3f31721808052820 */ /* 0x000fe20000410000 */
[C---:B------:R-:W-:Y:S01]  /*28f30*/  R2UR UR11, R11.reuse ;  /* 0x000000000b0b72ca */ /* 0x040fe200000e0000 */
[----:B------:R-:W-:Y:S01]  /*28f40*/  @P1 FMUL.FTZ R236, R236, 0.69314718246459960938 ;  /* 0x3f317218ecec1820 */ /* 0x000fe20000410000 */
[----:B------:R-:W-:Y:S01]  /*28f50*/  R2UR UR4, R10 ;  /* 0x000000000a0472ca */ /* 0x000fe200000e0000 */
[----:B------:R-:W-:Y:S01]  /*28f60*/  IMAD.MOV.U32 R40, RZ, RZ, 0x7f800000 ;  /* 0x7f800000ff287424 */ /* 0x000fe200078e00ff */
[----:B------:R-:W-:Y:S01]  /*28f70*/  R2UR UR5, R11 ;  /* 0x000000000b0572ca */ /* 0x000fe200000e0000 */
[----:B------:R-:W-:Y:S01]  /*28f80*/  IMAD.MOV.U32 R9, RZ, RZ, 0x7f800000 ;  /* 0x7f800000ff097424 */ /* 0x000fe200078e00ff */
[----:B------:R-:W-:Y:S01]  /*28f90*/  SHF.R.U32.HI R4, RZ, 0x2, R196 ;  /* 0x00000002ff047819 */ /* 0x000fe200000116c4 */
[----:B-----5:R-:W-:Y:S01]  /*28fa0*/  @P2 FFMA.FTZ R40, R6, R134, R5 ;  /* 0x0000008606282223 */ /* 0x020fe20000010005 */
[----:B------:R-:W-:Y:S01]  /*28fb0*/  LOP3.LUT R198, R198, 0x30, RZ, 0xc0, !PT ;  /* 0x00000030c6c67812 */ /* 0x000fe200078ec0ff */
[----:B------:R-:W-:Y:S01]  /*28fc0*/  @P1 FFMA.FTZ R9, R6, R3, R236 ;  /* 0x0000000306091223 */ /* 0x000fe200000100ec */
[----:B------:R-:W-:Y:S01]  /*28fd0*/  LOP3.LUT P1, RZ, R196, 0x3, RZ, 0xc0, !PT ;  /* 0x00000003c4ff7812 */ /* 0x000fe2000782c0ff */
[----:B------:R-:W-:Y:S01]  /*28fe0*/  IMAD.SHL.U32 R217, R217, 0x40, RZ ;  /* 0x00000040d9d97824 */ /* 0x000fe200078e00ff */
[----:B------:R-:W-:Y:S01]  /*28ff0*/  LOP3.LUT R8, R198, 0x7, R4, 0xf8, !PT ;  /* 0x00000007c6087812 */ /* 0x000fe200078ef804 */
[----:B------:R1:W5:Y:S04]  /*29000*/  LD.E.64 R48, desc[UR10][R132.64+0x70] ;  /* 0x0000700a84307980 */ /* 0x000368000c101b00 */
[----:B------:R1:W5:Y:S01]  /*29010*/  LD.E.64 R52, desc[UR4][R132.64+0xa0] ;  /* 0x0000a00484347980 */ /* 0x000362000c101b00 */
[----:B------:R-:W-:Y:S05]  /*29020*/  WARPSYNC.ALL ;  /* 0x0000000000007948 */ /* 0x000fea0003800000 */
[----:B------:R-:W-:Y:S06]  /*29030*/  BAR.SYNC.DEFER_BLOCKING 0x0 ;  /* 0x0000000000007b1d */ /* 0x000fec0000010000 */
        /* <DEDUP_REMOVED lines=10> */
[----:B------:R-:W-:Y:S02]  /*290e0*/  IMAD.IADD R3, R219, 0x1, -R217 ;  /* 0x00000001db037824 */ /* 0x000fe400078e0ad9 */
[C---:B------:R-:W-:Y:S02]  /*290f0*/  VIADD R41, R8.reuse, 0x8 ;  /* 0x0000000808297836 */ /* 0x040fe40000000000 */
[----:B------:R-:W-:Y:S01]  /*29100*/  IMAD.IADD R2, R217, 0x1, R2 ;  /* 0x00000001d9027824 */ /* 0x000fe200078e0202 */
[CC--:B------:R-:W-:Y:S02]  /*29110*/  ISETP.GE.AND P3, PT, R8.reuse, R3.reuse, PT ;  /* 0x000000030800720c */ /* 0x0c0fe40003f66270 */
[----:B------:R-:W-:Y:S02]  /*29120*/  ISETP.GE.AND P2, PT, R41, R3, PT ;  /* 0x000000032900720c */ /* 0x000fe40003f46270 */
[----:B------:R-:W-:-:S04]  /*29130*/  IADD3 R8, P1, PT, R8, R2, RZ ;  /* 0x0000000208087210 */ /* 0x000fc80007f3e0ff */
[----:B------:R-:W-:Y:S02]  /*29140*/  LEA.HI.X.SX32 R2, R2, RZ, 0x1, P1 ;  /* 0x000000ff02027211 */ /* 0x000fe400008f0eff */
[----:B-----5:R-:W-:-:S03]  /*29150*/  LEA R52, P1, R8, R52, 0x2 ;  /* 0x0000003408347211 */ /* 0x020fc600078210ff */
[C---:B------:R-:W-:Y:S02]  /*29160*/  @!P3 R2UR UR10, R10.reuse ;  /* 0x000000000a0ab2ca */ /* 0x040fe400000e0000 */
[C---:B------:R-:W-:Y:S02]  /*29170*/  @!P3 R2UR UR11, R11.reuse ;  /* 0x000000000b0bb2ca */ /* 0x040fe400000e0000 */
[----:B------:R-:W-:Y:S02]  /*29180*/  @!P2 R2UR UR4, R10 ;  /* 0x000000000a04a2ca */ /* 0x000fe400000e0000 */
[----:B------:R-:W-:Y:S02]  /*29190*/  @!P2 R2UR UR5, R11 ;  /* 0x000000000b05a2ca */ /* 0x000fe400000e0000 */
[----:B------:R-:W-:-:S07]  /*291a0*/  LEA.HI.X R53, R8, R53, R2, 0x2, P1 ;  /* 0x0000003508357211 */ /* 0x000fce00008f1402 */
[----:B------:R1:W-:Y:S04]  /*291b0*/  @!P3 ST.E desc[UR10][R52.64], R40 ;  /* 0x000000283400b985 */ /* 0x0003e8000c10190a */
[----:B------:R1:W-:Y:S02]  /*291c0*/  @!P2 ST.E desc[UR4][R52.64+0x20], R9 ;  /* 0x000020093400a985 */ /* 0x0003e4000c101904 */
.L_x_6695:
[----:B------:R-:W-:Y:S05]  /*291d0*/  BSYNC.RECONVERGENT B0 ;  /* 0x0000000000007941 */ /* 0x000fea0003800200 */
.L_x_6694:
[----:B------:R-:W-:Y:S01]  /*291e0*/  SHF.R.U32.HI R196, RZ, 0x3, R196 ;  /* 0x00000003ffc47819 */ /* 0x000fe200000116c4 */
[----:B------:R-:W-:Y:S01]  /*291f0*/  IMAD.IADD R219, R219, 0x1, -R217 ;  /* 0x00000001dbdb7824 */ /* 0x000fe200078e0ad9 */
[----:B------:R-:W-:Y:S02]  /*29200*/  R2UR UR4, R10 ;  /* 0x000000000a0472ca */ /* 0x000fe400000e0000 */
[C---:B------:R-:W-:Y:S01]  /*29210*/  IADD3 R8, PT, PT, R196.reuse, 0x20, RZ ;  /* 0x00000020c4087810 */ /* 0x040fe20007ffe0ff */
[----:B-1----:R-:W-:Y:S01]  /*29220*/  VIADD R9, R196, 0x10 ;  /* 0x00000010c4097836 */ /* 0x002fe20000000000 */
[----:B------:R-:W-:Y:S02]  /*29230*/  R2UR UR5, R11 ;  /* 0x000000000b0572ca */ /* 0x000fe400000e0000 */
[-C--:B------:R-:W-:Y:S01]  /*29240*/  ISETP.GE.AND P2, PT, R8, R219.reuse, PT ;  /* 0x000000db0800720c */ /* 0x080fe20003f46270 */
[C---:B------:R-:W-:Y:S01]  /*29250*/  VIADD R3, R196.reuse, 0x30 ;  /* 0x00000030c4037836 */ /* 0x040fe20000000000 */
[----:B------:R-:W-:Y:S01]  /*29260*/  ISETP.GE.AND P3, PT, R9, R219, PT ;  /* 0x000000db0900720c */ /* 0x000fe20003f66270 */
[----:B------:R-:W-:Y:S01]  /*29270*/  IMAD.MOV.U32 R9, RZ, RZ, RZ ;  /* 0x000000ffff097224 */ /* 0x000fe200078e00ff */
[----:B------:R-:W-:Y:S01]  /*29280*/  MOV R8, R197 ;  /* 0x000000c500087202 */ /* 0x000fe20000000f00 */
[-C--:B------:R-:W-:Y:S01]  /*29290*/  @!P0 IMAD R2, R51, R216.reuse, RZ ;  /* 0x000000d833028224 */ /* 0x080fe200078e02ff */
[-C--:B------:R-:W-:Y:S01]  /*292a0*/  ISETP.GE.AND P5, PT, R196, R219.reuse, PT ;  /* 0x000000dbc400720c */ /* 0x080fe20003fa6270 */
[----:B------:R-:W-:Y:S01]  /*292b0*/  @!P0 IMAD.WIDE.U32 R50, R50, R216, RZ ;  /* 0x000000d832328225 */ /* 0x000fe200078e00ff */
[----:B------:R-:W-:-:S03]  /*292c0*/  ISETP.GE.AND P1, PT, R3, R219, PT ;  /* 0x000000db0300720c */ /* 0x000fc60003f26270 */
[----:B------:R-:W-:Y:S01]  /*292d0*/  IMAD.WIDE.U32 R40, R217, R42, R8 ;  /* 0x0000002ad9287225 */ /* 0x000fe200078e0008 */
[----:B------:R1:W5:Y:S01]  /*292e0*/  LD.E R132, desc[UR4][R132.64+0xc0] ;  /* 0x0000c00484847980 */ /* 0x000362000c101900 */
[----:B------:R-:W-:Y:S01]  /*292f0*/  @!P0 IADD3 R2, PT, PT, R51, R2, RZ ;  /* 0x0000000233028210 */ /* 0x000fe20007ffe0ff */
[----:B------:R-:W-:Y:S01]  /*29300*/  BSSY.RECONVERGENT B0, `(.L_x_6696) ;  /* 0x0000019000007945 */ /* 0x000fe20003800200 */
[----:B------:R-:W-:Y:S02]  /*29310*/  IMAD R8, R47, R215, RZ ;  /* 0x000000d72f087224 */ /* 0x000fe400078e02ff */
[----:B------:R-:W-:Y:S01]  /*29320*/  @!P0 IMAD.MOV.U32 R3, RZ, RZ, R50 ;  /* 0x000000ffff038224 */ /* 0x000fe200078e0032 */
[----:B------:R-:W-:Y:S01]  /*29330*/  @P0 MOV R3, R44 ;  /* 0x0000002c00030202 */ /* 0x000fe20000000f00 */
[----:B------:R-:W-:Y:S02]  /*29340*/  IMAD R217, R43, R217, RZ ;  /* 0x000000d92bd97224 */ /* 0x000fe400078e02ff */
[----:B------:R-:W-:-:S03]  /*29350*/  IMAD.WIDE.U32 R46, R46, R215, RZ ;  /* 0x000000d72e2e7225 */ /* 0x000fc600078e00ff */
[----:B------:R-:W-:Y:S01]  /*29360*/  IADD3 R217, PT, PT, R41, R217, RZ ;  /* 0x000000d929d97210 */ /* 0x000fe20007ffe0ff */
[----:B------:R-:W-:Y:S01]  /*29370*/  @P0 IMAD.IADD R2, R45, 0x1, R0 ;  /* 0x000000012d020824 */ /* 0x000fe200078e0200 */
[----:B------:R-:W-:Y:S01]  /*29380*/  IADD3 R40, P4, P0, R46, R40, R3 ;  /* 0x000000282e287210 */ /* 0x000fe2000789e003 */
[----:B------:R-:W-:-:S05]  /*29390*/  IMAD.IADD R8, R47, 0x1, R8 ;  /* 0x000000012f087824 */ /* 0x000fca00078e0208 */
[----:B------:R-:W-:Y:S01]  /*293a0*/  IADD3.X R41, PT, PT, R8, R217, R2, P4, P0 ;  /* 0x000000d908297210 */ /* 0x000fe200027e0402 */
[----:B------:R-:W-:Y:S06]  /*293b0*/  @P5 BRA `(.L_x_6697) ;  /* 0x0000000000345947 */ /* 0x000fec0003800000 */
        /* <DEDUP_REMOVED lines=13> */
.L_x_6697:
[----:B------:R-:W-:Y:S05]  /*29490*/  BSYNC.RECONVERGENT B0 ;  /* 0x0000000000007941 */ /* 0x000fea0003800200 */
.L_x_6696:
[----:B------:R-:W-:Y:S04]  /*294a0*/  BSSY.RECONVERGENT B0, `(.L_x_6698) ;  /* 0x0000014000007945 */ /* 0x000fe80003800200 */
[----:B------:R-:W-:Y:S05]  /*294b0*/  @P3 BRA `(.L_x_6699) ;  /* 0x0000000000483947 */ /* 0x000fea0003800000 */
[----:B------:R-:W-:Y:S01]  /*294c0*/  IADD3 R2, P3, PT, R196, 0x10, RZ ;  /* 0x00000010c4027810 */ /* 0x000fe20007f7e0ff */
[----:B--2---:R-:W-:Y:S01]  /*294d0*/  IMAD.MOV.U32 R8, RZ, RZ, R40 ;  /* 0x000000ffff087224 */ /* 0x004fe200078e0028 */
[-C--:B-----5:R-:W-:Y:S01]  /*294e0*/  ISETP.GE.AND P4, PT, R197, R132.reuse, PT ;  /* 0x00000084c500720c */ /* 0x0a0fe20003f86270 */
[----:B------:R-:W-:Y:S01]  /*294f0*/  IMAD.MOV.U32 R9, RZ, RZ, R41 ;  /* 0x000000ffff097224 */ /* 0x000fe200078e0029 */
[----:B------:R-:W-:Y:S01]  /*29500*/  ISETP.GE.AND P0, PT, R227, R132, PT ;  /* 0x00000084e300720c */ /* 0x000fe20003f06270 */
[----:B------:R-:W-:Y:S02]  /*29510*/  IMAD.X R0, RZ, RZ, RZ, P3 ;  /* 0x000000ffff007224 */ /* 0x000fe400018e06ff */
[----:B------:R-:W-:-:S04]  /*29520*/  IMAD.WIDE.U32 R8, R42, R2, R8 ;  /* 0x000000022a087225 */ /* 0x000fc800078e0008 */
[----:B------:R-:W-:-:S04]  /*29530*/  IMAD R0, R0, R42, RZ ;  /* 0x0000002a00007224 */ /* 0x000fc800078e02ff */
[----:B------:R-:W-:Y:S01]  /*29540*/  IMAD R0, R43, R2, R0 ;  /* 0x000000022b007224 */ /* 0x000fe200078e0200 */
[C---:B------:R-:W-:Y:S02]  /*29550*/  @!P4 R2UR UR8, R10.reuse ;  /* 0x000000000a08c2ca */ /* 0x040fe400000e0000 */
[----:B------:R-:W-:Y:S01]  /*29560*/  @!P4 R2UR UR9, R11 ;  /* 0x000000000b09c2ca */ /* 0x000fe200000e0000 */
[----:B------:R-:W-:Y:S01]  /*29570*/  IMAD.IADD R0, R9, 0x1, R0 ;  /* 0x0000000109007824 */ /* 0x000fe200078e0200 */
[----:B------:R-:W-:Y:S02]  /*29580*/  @!P0 R2UR UR4, R10 ;  /* 0x000000000a0482ca */ /* 0x000fe400000e0000 */
[----:B------:R-:W-:Y:S02]  /*29590*/  @!P0 R2UR UR5, R11 ;  /* 0x000000000b0582ca */ /* 0x000fe400000e0000 */
[----:B------:R-:W-:-:S04]  /*295a0*/  LEA R2, P3, R8, R48, 0x1 ;  /* 0x0000003008027211 */ /* 0x000fc800078608ff */
[----:B------:R-:W-:-:S05]  /*295b0*/  LEA.HI.X R3, R8, R49, R0, 0x1, P3 ;  /* 0x0000003108037211 */ /* 0x000fca00018f0c00 */
[----:B---3--:R2:W-:Y:S04]  /*295c0*/  @!P4 ST.E.128 desc[UR8][R2.64], R28 ;  /* 0x0000001c0200c985 */ /* 0x0085e8000c101d08 */
[----:B------:R2:W-:Y:S02]  /*295d0*/  @!P0 ST.E.128 desc[UR4][R2.64+0x80], R12 ;  /* 0x0000800c02008985 */ /* 0x0005e4000c101d04 */
.L_x_6699:
[----:B------:R-:W-:Y:S05]  /*295e0*/  BSYNC.RECONVERGENT B0 ;  /* 0x0000000000007941 */ /* 0x000fea0003800200 */
.L_x_6698:
        /* <DEDUP_REMOVED lines=18> */
[----:B----4-:R2:W-:Y:S04]  /*29710*/  @!P3 ST.E.128 desc[UR8][R2.64], R24 ;  /* 0x000000180200b985 */ /* 0x0105e8000c101d08 */
[----:B------:R2:W-:Y:S02]  /*29720*/  @!P0 ST.E.128 desc[UR4][R2.64+0x80], R4 ;  /* 0x0000800402008985 */ /* 0x0005e4000c101d04 */
.L_x_6701:
[----:B------:R-:W-:Y:S05]  /*29730*/  BSYNC.RECONVERGENT B0 ;  /* 0x0000000000007941 */ /* 0x000fea0003800200 */
.L_x_6700:
[----:B--2---:R-:W-:Y:S02]  /*29740*/  MOV R2, R214 ;  /* 0x000000d600027202 */ /* 0x004fe40000000f00 */
[----:B------:R-:W-:-:S04]  /*29750*/  MOV R3, 0x0 ;  /* 0x0000000000037802 */ /* 0x000fc80000000f00 */
[----:B-1-345:R-:W-:Y:S05]  /*29760*/  @P1 RET.REL.NODEC R2 `(_ZN5flash24flash_fwd_splitkv_kernelI23Flash_fwd_kernel_traitsILi128ELi64ELi128ELi4ELb0ELb0EN7cutlass6half_tE19Flash_kernel_traitsILi128ELi64ELi128ELi4ES3_EELb0ELb1ELb1ELb0ELb0ELb0ELb0ELb1EEEvNS_16Flash_fwd_paramsE) ;  /* 0xfffffd6802241950 */ /* 0x03afea0003c3ffff */
[----:B------:R-:W-:Y:S01]  /*29770*/  IADD3 R196, P0, PT, R196, 0x30, RZ ;  /* 0x00000030c4c47810 */ /* 0x000fe20007f1e0ff */
[----:B------:R-:W-:Y:S01]  /*29780*/  IMAD.MOV.U32 R2, RZ, RZ, R40 ;  /* 0x000000ffff027224 */ /* 0x000fe200078e0028 */
[-C--:B------:R-:W-:Y:S01]  /*29790*/  ISETP.GE.AND P1, PT, R197, R132.reuse, PT ;  /* 0x00000084c500720c */ /* 0x080fe20003f26270 */
[----:B------:R-:W-:Y:S02]  /*297a0*/  IMAD.MOV.U32 R3, RZ, RZ, R41 ;  /* 0x000000ffff037224 */ /* 0x000fe400078e0029 */
[----:B------:R-:W-:Y:S01]  /*297b0*/  IMAD.X R0, RZ, RZ, RZ, P0 ;  /* 0x000000ffff007224 */ /* 0x000fe200000e06ff */
[----:B------:R-:W-:Y:S01]  /*297c0*/  ISETP.GE.AND P0, PT, R227, R132, PT ;  /* 0x00000084e300720c */ /* 0x000fe20003f06270 */
[----:B------:R-:W-:-:S04]  /*297d0*/  IMAD.WIDE.U32 R2, R42, R196, R2 ;  /* 0x000000c42a027225 */ /* 0x000fc800078e0002 */
[----:B------:R-:W-:Y:S01]  /*297e0*/  IMAD R0, R0, R42, RZ ;  /* 0x0000002a00007224 */ /* 0x000fe200078e02ff */
[----:B------:R-:W-:-:S03]  /*297f0*/  LEA R4, P2, R2, R48, 0x1 ;  /* 0x0000003002047211 */ /* 0x000fc600078408ff */
[----:B------:R-:W-:Y:S01]  /*29800*/  IMAD R0, R43, R196, R0 ;  /* 0x000000c42b007224 */ /* 0x000fe200078e0200 */
[----:B------:R-:W-:Y:S02]  /*29810*/  @!P1 R2UR UR4, R10 ;  /* 0x000000000a0492ca */ /* 0x000fe400000e0000 */
[----:B------:R-:W-:Y:S02]  /*29820*/  @!P1 R2UR UR5, R11 ;  /* 0x000000000b0592ca */ /* 0x000fe400000e0000 */
[----:B------:R-:W-:Y:S02]  /*29830*/  IADD3 R0, PT, PT, R3, R0, RZ ;  /* 0x0000000003007210 */ /* 0x000fe40007ffe0ff */
[----:B------:R-:W-:Y:S02]  /*29840*/  MOV R3, 0x0 ;  /* 0x0000000000037802 */ /* 0x000fe40000000f00 */
[----:B------:R-:W-:Y:S01]  /*29850*/  LEA.HI.X R5, R2, R49, R0, 0x1, P2 ;  /* 0x0000003102057211 */ /* 0x000fe200010f0c00 */
[----:B------:R-:W-:-:S06]  /*29860*/  IMAD.MOV.U32 R2, RZ, RZ, R214 ;  /* 0x000000ffff027224 */ /* 0x000fcc00078e00d6 */
[----:B------:R1:W-:Y:S02]  /*29870*/  @!P1 ST.E.128 desc[UR4][R4.64], R20 ;  /* 0x0000001404009985 */ /* 0x0003e4000c101d04 */
[----:B-1----:R-:W-:Y:S05]  /*29880*/  @P0 RET.REL.NODEC R2 `(_ZN5flash24flash_fwd_splitkv_kernelI23Flash_fwd_kernel_traitsILi128ELi64ELi128ELi4ELb0ELb0EN7cutlass6half_tE19Flash_kernel_traitsILi128ELi64ELi128ELi4ES3_EELb0ELb1ELb1ELb0ELb0ELb0ELb0ELb1EEEvNS_16Flash_fwd_paramsE) ;  /* 0xfffffd6402dc0950 */ /* 0x002fea0003c3ffff */
[----:B------:R-:W-:Y:S01]  /*29890*/  R2UR UR4, R10 ;  /* 0x000000000a0472ca */ /* 0x000fe200000e0000 */
[----:B------:R-:W-:Y:S01]  /*298a0*/  IMAD.MOV.U32 R215, RZ, RZ, 0x0 ;  /* 0x00000000ffd77424 */ /* 0x000fe200078e00ff */
[----:B------:R-:W-:-:S13]  /*298b0*/  R2UR UR5, R11 ;  /* 0x000000000b0572ca */ /* 0x000fda00000e0000 */
[----:B------:R1:W-:Y:S02]  /*298c0*/  ST.E.128 desc[UR4][R4.64+0x80], R36 ;  /* 0x0000802404007985 */ /* 0x0003e4000c101d04 */
[----:B-1----:R-:W-:Y:S05]  /*298d0*/  RET.REL.NODEC R214 `(_ZN5flash24flash_fwd_splitkv_kernelI23Flash_fwd_kernel_traitsILi128ELi64ELi128ELi4ELb0ELb0EN7cutlass6half_tE19Flash_kernel_traitsILi128ELi64ELi128ELi4ES3_EELb0ELb1ELb1ELb0ELb0ELb0ELb0ELb1EEEvNS_16Flash_fwd_paramsE) ;  /* 0xfffffd64d6c87950 */ /* 0x002fea0003c3ffff */
.L_x_6691:
[----:B------:R-:W-:Y:S01]  /*298e0*/  MOV R0, 0x1f ;  /* 0x0000001f00007802 */ /* 0x000fe20000000f00 */
[----:B------:R-:W-:Y:S01]  /*298f0*/  IMAD.MOV.U32 R2, RZ, RZ, 0x2 ;  /* 0x00000002ff027424 */ /* 0x000fe200078e00ff */
[----:B------:R-:W-:Y:S01]  /*29900*/  MOV R7, R237 ;  /* 0x000000ed00077202 */ /* 0x000fe20000000f00 */
[----:B------:R-:W-:-:S07]  /*29910*/  IMAD.MOV.U32 R4, RZ, RZ, -0x1 ;  /* 0xffffffffff047424 */ /* 0x000fce00078e00ff */
[----:B-1---5:R-:W-:Y:S05]  /*29920*/  WARPSYNC.COLLECTIVE R4, `(.L_x_6702) ;  /* 0x0000000004087348 */ /* 0x022fea0003c00000 */
[----:B------:R2:W3:Y:S02]  /*29930*/  SHFL.BFLY P0, R0, R7, R2, R0 ;  /* 0x0c00000207007389 */ /* 0x0004e40000000000 */
[----:B-123-5:R-:W-:Y:S05]  /*29940*/  ENDCOLLECTIVE ;  /* 0x000000000000791b */ /* 0x02efea0003800000 */
.L_x_6702:
        /* <DEDUP_REMOVED lines=8> */
.L_x_6703:
        /* <DEDUP_REMOVED lines=8> */
.L_x_6704:
[----:B------:R-:W-:Y:S01]  /*29a50*/  FADD.FTZ R236, R0, R236 ;  /* 0x000000ec00ec7221 */ /* 0x000fe20000010000 */
[----:B------:R-:W-:Y:S02]  /*29a60*/  MOV R0, 0x1f ;  /* 0x0000001f00007802 */ /* 0x000fe40000000f00 */
[----:B------:R-:W-:Y:S01]  /*29a70*/  MOV R2, 0x1 ;  /* 0x0000000100027802 */ /* 0x000fe20000000f00 */
[----:B------:R-:W-:-:S07]  /*29a80*/  IMAD.MOV.U32 R7, RZ, RZ, R236 ;  /* 0x000000ffff077224 */ /* 0x000fce00078e00ec */
[----:B------:R-:W-:Y:S05]  /*29a90*/  WARPSYNC.COLLECTIVE R4, `(.L_x_6705) ;  /* 0x0000000004087348 */ /* 0x000fea0003c00000 */
[----:B------:R1:W2:Y:S02]  /*29aa0*/  SHFL.BFLY P0, R0, R7, R2, R0 ;  /* 0x0c00000207007389 */ /* 0x0002a40000000000 */
[----:B-12---:R-:W-:Y:S05]  /*29ab0*/  ENDCOLLECTIVE ;  /* 0x000000000000791b */ /* 0x006fea0003800000 */
.L_x_6705:
[----:B------:R-:W-:Y:S05]  /*29ac0*/  BRA `(.L_x_6706) ;  /* 0xffffffe8000c7947 */ /* 0x000fea000383ffff */
.L_x_6707:
        /* <DEDUP_REMOVED lines=11> */
.L_x_14936:


//--------------------- .text._ZN5flash24flash_fwd_splitkv_kernelI23Flash_fwd_kernel_traitsILi128ELi64ELi128ELi4ELb0ELb0EN7cutlass6half_tE19Flash_kernel_traitsILi128ELi64ELi128ELi4ES3_EELb0ELb1ELb1ELb0ELb0ELb1ELb0ELb1EEEvNS_16Flash_fwd_paramsE --------------------------
	.section	.text._ZN5flash24flash_fwd_splitkv_kernelI23Flash_fwd_kernel_traitsILi128ELi64ELi128ELi4ELb0ELb0EN7cutlass6half_tE19Flash_kernel_traitsILi128ELi64ELi128ELi4ES3_EELb0ELb1ELb1ELb0ELb0ELb1ELb0ELb1EEEvNS_16Flash_fwd_paramsE,"ax",@progbits
	.align	128
        .global         _ZN5flash24flash_fwd_splitkv_kernelI23Flash_fwd_kernel_traitsILi128ELi64ELi128ELi4ELb0ELb0EN7cutlass6half_tE19Flash_kernel_traitsILi128ELi64ELi128ELi4ES3_EELb0ELb1ELb1ELb0ELb0ELb1ELb0ELb1EEEvNS_16Flash_fwd_paramsE
        .type           _ZN5flash24flash_fwd_splitkv_kernelI23Flash_fwd_kernel_traitsILi128ELi64ELi128ELi4ELb0ELb0EN7cutlass6half_tE19Flash_kernel_traitsILi128ELi64ELi128ELi4ES3_EELb0ELb1ELb1ELb0ELb0ELb1ELb0ELb1EEEvNS_16Flash_fwd_paramsE,@function
        .size           _ZN5flash24flash_fwd_splitkv_kernelI23Flash_fwd_kernel_traitsILi128ELi64ELi128ELi4ELb0ELb0EN7cutlass6half_tE19Flash_kernel_traitsILi128ELi64ELi128ELi4ES3_EELb0ELb1ELb1ELb0ELb0ELb1ELb0ELb1EEEvNS_16Flash_fwd_paramsE,(.L_x_14937 - _ZN5flash24flash_fwd_splitkv_kernelI23Flash_fwd_kernel_traitsILi128ELi64ELi128ELi4ELb0ELb0EN7cutlass6half_tE19Flash_kernel_traitsILi128ELi64ELi128ELi4ES3_EELb0ELb1ELb1ELb0ELb0ELb1ELb0ELb1EEEvNS_16Flash_fwd_paramsE)
        .other          _ZN5flash24flash_fwd_splitkv_kernelI23Flash_fwd_kernel_traitsILi128ELi64ELi128ELi4ELb0ELb0EN7cutlass6half_tE19Flash_kernel_traitsILi128ELi64ELi128ELi4ES3_EELb0ELb1ELb1ELb0ELb0ELb1ELb0ELb1EEEvNS_16Flash_fwd_paramsE,@"STO_CUDA_ENTRY STV_DEFAULT"
_ZN5flash24flash_fwd_splitkv_kernelI23Flash_fwd_kernel_traitsILi128ELi64ELi128ELi4ELb0ELb0EN7cutlass6half_tE19Flash_kernel_traitsILi128ELi64ELi128ELi4ES3_EELb0ELb1ELb1ELb0ELb0ELb1ELb0ELb1EEEvNS_16Flash_fwd_paramsE:
.text._ZN5flash24flash_fwd_splitkv_kernelI23Flash_fwd_kernel_traitsILi128ELi64ELi128ELi4ELb0ELb0EN7cutlass6half_tE19Flash_kernel_traitsILi128ELi64ELi128ELi4ES3_EELb0ELb1ELb1ELb0ELb0ELb1ELb0ELb1EEEvNS_16Flash_fwd_paramsE:
        /* <DEDUP_REMOVED lines=8> */
[----:B-1-34-:R-:W-:Y:S05]  /*0080*/  CALL.REL.NOINC `($_ZN5flash24flash_fwd_splitkv_kernelI23Flash_fwd_kernel_traitsILi128ELi64ELi128ELi4ELb0ELb0EN7cutlass6half_tE19Flash_kernel_traitsILi128ELi64ELi128ELi4ES3_EELb0ELb1ELb1ELb0ELb0ELb1ELb0ELb1EEEvNS_16Flash_fwd_paramsE$_ZN5flash30compute_attn_1rowblock_splitkvI23Flash_fwd_kernel_traitsILi128ELi64ELi128ELi4ELb0ELb0EN7cutlass6half_tE19Flash_kernel_traitsILi128ELi64ELi128ELi4ES3_EELb0ELb1ELb1ELb0ELb0ELb1ELb0ELb1ENS_16Flash_fwd_paramsEEEvRKT8_iiiii) ;  /* 0x0000000000087944 */ /* 0x01afea0003c00000 */
[----:B------:R-:W-:Y:S05]  /*0090*/  BSYNC.RECONVERGENT B4 ;  /* 0x0000000000047941 */ /* 0x000fea0003800200 */
.L_x_6708:
[----:B------:R-:W-:Y:S05]  /*00a0*/  EXIT ;  /* 0x000000000000794d */ /* 0x000fea0003800000 */
        .type           $_ZN5flash24flash_fwd_splitkv_kernelI23Flash_fwd_kernel_traitsILi128ELi64ELi128ELi4ELb0ELb0EN7cutlass6half_tE19Flash_kernel_traitsILi128ELi64ELi128ELi4ES3_EELb0ELb1ELb1ELb0ELb0ELb1ELb0ELb1EEEvNS_16Flash_fwd_paramsE$_ZN5flash30compute_attn_1rowblock_splitkvI23Flash_fwd_kernel_traitsILi128ELi64ELi128ELi4ELb0ELb0EN7cutlass6half_tE19Flash_kernel_traitsILi128ELi64ELi128ELi4ES3_EELb0ELb1ELb1ELb0ELb0ELb1ELb0ELb1ENS_16Flash_fwd_paramsEEEvRKT8_iiiii,@function
        .size           $_ZN5flash24flash_fwd_splitkv_kernelI23Flash_fwd_kernel_traitsILi128ELi64ELi128ELi4ELb0ELb0EN7cutlass6half_tE19Flash_kernel_traitsILi128ELi64ELi128ELi4ES3_EELb0ELb1ELb1ELb0ELb0ELb1ELb0ELb1EEEvNS_16Flash_fwd_paramsE$_ZN5flash30compute_attn_1rowblock_splitkvI23Flash_fwd_kernel_traitsILi128ELi64ELi128ELi4ELb0ELb0EN7cutlass6half_tE19Flash_kernel_traitsILi128ELi64ELi128ELi4ES3_EELb0ELb1ELb1ELb0ELb0ELb1ELb0ELb1ENS_16Flash_fwd_paramsEEEvRKT8_iiiii,(.L_x_14937 - $_ZN5flash24flash_fwd_splitkv_kernelI23Flash_fwd_kernel_traitsILi128ELi64ELi128ELi4ELb0ELb0EN7cutlass6half_tE19Flash_kernel_traitsILi128ELi64ELi128ELi4ES3_EELb0ELb1ELb1ELb0ELb0ELb1ELb0ELb1EEEvNS_16Flash_fwd_paramsE$_ZN5flash30compute_attn_1rowblock_splitkvI23Flash_fwd_kernel_traitsILi128ELi64ELi128ELi4ELb0ELb0EN7cutlass6half_tE19Flash_kernel_traitsILi128ELi64ELi128ELi4ES3_EELb0ELb1ELb1ELb0ELb0ELb1ELb0ELb1ENS_16Flash_fwd_paramsEEEvRKT8_iiiii)
$_ZN5flash24flash_fwd_splitkv_kernelI23Flash_fwd_kernel_traitsILi128ELi64ELi128ELi4ELb0ELb0EN7cutlass6half_tE19Flash_kernel_traitsILi128ELi64ELi128ELi4ES3_EELb0ELb1ELb1ELb0ELb0ELb1ELb0ELb1EEEvNS_16Flash_fwd_paramsE$_ZN5flash30compute_attn_1rowblock_splitkvI23Flash_fwd_kernel_traitsILi128ELi64ELi128ELi4ELb0ELb0EN7cutlass6half_tE19Flash_kernel_traitsILi128ELi64ELi128ELi4ES3_EELb0ELb1ELb1ELb0ELb0ELb1ELb0ELb1ENS_16Flash_fwd_paramsEEEvRKT8_iiiii:
        /* <DEDUP_REMOVED lines=38> */
.L_x_6710:
[----:B------:R-:W-:Y:S05]  /*0310*/  BSYNC.RECONVERGENT B0 ;  /* 0x0000000000007941 */ /* 0x000fea0003800200 */
.L_x_6709:
[----:B------:R-:W-:Y:S04]  /*0320*/  BSSY.RECONVERGENT B0, `(.L_x_6711) ;  /* 0x0000007000007945 */ /* 0x000fe80003800200 */
[----:B------:R-:W-:Y:S05]  /*0330*/  @!P3 BRA `(.L_x_6712) ;  /* 0x000000000014b947 */ /* 0x000fea0003800000 */
[----:B------:R-:W2:Y:S02]  /*0340*/  LD.E.U8 R4, desc[UR6][R132.64+0x1b2] ;  /* 0x0001b20684047980 */ /* 0x000ea4000c101100 */
[----:B--2---:R-:W-:-:S13]  /*0350*/  ISETP.NE.AND P1, PT, R4, RZ, PT ;  /* 0x000000ff0400720c */ /* 0x004fda0003f25270 */
[----:B-----5:R-:W2:Y:S02]  /*0360*/  @P1 LD.E R56, desc[UR6][R8.64+0x4] ;  /* 0x0000040608381980 */ /* 0x020ea4000c101900 */
[----:B--2---:R-:W-:-:S06]  /*0370*/  @P1 IADD3 R56, PT, PT, R56, -R14, RZ ;  /* 0x8000000e38381210 */ /* 0x004fcc0007ffe0ff */
[----:B------:R2:W5:Y:S02]  /*0380*/  @!P1 LD.E R56, desc[UR6][R8.64] ;  /* 0x0000000608389980 */ /* 0x000564000c101900 */
.L_x_6712:
[----:B------:R-:W-:Y:S05]  /*0390*/  BSYNC.RECONVERGENT B0 ;  /* 0x0000000000007941 */ /* 0x000fea0003800200 */
.L_x_6711:
        /* <DEDUP_REMOVED lines=9> */
.L_x_6714:
[----:B------:R-:W3:Y:S01]  /*0430*/  LD.E.64 R4, desc[UR6][R132.64+0x108] ;  /* 0x0001080684047980 */ /* 0x000ee2000c101b00 */
[----:B------:R-:W-:Y:S01]  /*0440*/  BSSY.RECONVERGENT B0, `(.L_x_6716) ;  /* 0x0000006000007945 */ /* 0x000fe20003800200 */
[----:B------:R-:W-:Y:S01]  /*0450*/  IMAD.MOV.U32 R48, RZ, RZ, RZ ;  /* 0x000000ffff307224 */ /* 0x000fe200078e00ff */
[----:B---3--:R-:W-:-:S04]  /*0460*/  ISETP.NE.U32.AND P0, PT, R4, RZ, PT ;  /* 0x000000ff0400720c */ /* 0x008fc80003f05070 */
[----:B------:R-:W-:-:S13]  /*0470*/  ISETP.NE.AND.EX P0, PT, R5, RZ, PT, P0 ;  /* 0x000000ff0500720c */ /* 0x000fda0003f05300 */
[----:B------:R-:W-:Y:S05]  /*0480*/  @!P0 BRA `(.L_x_6717) ;  /* 0x0000000000048947 */ /* 0x000fea0003800000 */
[----:B------:R3:W5:Y:S02]  /*0490*/  LD.E R48, desc[UR6][R132.64+0xbc] ;  /* 0x0000bc0684307980 */ /* 0x000764000c101900 */
.L_x_6717:
[----:B------:R-:W-:Y:S05]  /*04a0*/  BSYNC.RECONVERGENT B0 ;  /* 0x0000000000007941 */ /* 0x000fea0003800200 */
.L_x_6716:
[----:B-----5:R-:W-:Y:S02]  /*04b0*/  IADD3 R48, PT, PT, R56, R48, RZ ;  /* 0x0000003038307210 */ /* 0x020fe40007ffe0ff */
.L_x_6715:
[----:B------:R-:W-:Y:S05]  /*04c0*/  BSYNC.RECONVERGENT B1 ;  /* 0x0000000000017941 */ /* 0x000fea0003800200 */
.L_x_6713:
[----:B------:R-:W-:Y:S01]  /*04d0*/  IMAD.SHL.U32 R58, R227, 0x40, RZ ;  /* 0x00000040e33a7824 */ /* 0x000fe200078e00ff */
[----:B------:R-:W-:Y:S01]  /*04e0*/  MOV R4, R224 ;  /* 0x000000e000047202 */ /* 0x000fe20000000f00 */
[----:B------:R-:W-:-:S03]  /*04f0*/  IMAD.MOV.U32 R5, RZ, RZ, 0x0 ;  /* 0x00000000ff057424 */ /* 0x000fc600078e00ff */
[----:B------:R-:W-:-:S13]  /*0500*/  ISETP.GT.AND P0, PT, R229, R58, PT ;  /* 0x0000003ae500720c */ /* 0x000fda0003f04270 */
[----:B-123--:R-:W-:Y:S05]  /*0510*/  @!P0 RET.REL.NODEC R4 `(_ZN5flash24flash_fwd_splitkv_kernelI23Flash_fwd_kernel_traitsILi128ELi64ELi128ELi4ELb0ELb0EN7cutlass6half_tE19Flash_kernel_traitsILi128ELi64ELi128ELi4ES3_EELb0ELb1ELb1ELb0ELb0ELb1ELb0ELb1EEEvNS_16Flash_fwd_paramsE) ;  /* 0xfffffff804b88950 */ /* 0x00efea0003c3ffff */
        /* <DEDUP_REMOVED lines=76> */
.L_x_6720:
[----:B------:R-:W-:Y:S05]  /*09e0*/  BSYNC.RECONVERGENT B0 ;  /* 0x0000000000007941 */ /* 0x000fea0003800200 */
.L_x_6719:
        /* <DEDUP_REMOVED lines=17> */
.L_x_6722:
[----:B------:R-:W-:Y:S05]  /*0b00*/  BSYNC.RECONVERGENT B0 ;  /* 0x0000000000007941 */ /* 0x000fea0003800200 */
.L_x_6721:
        /* <DEDUP_REMOVED lines=20> */
.L_x_6724:
[----:B------:R-:W-:Y:S05]  /*0c50*/  BSYNC.RECONVERGENT B0 ;  /* 0x0000000000007941 */ /* 0x000fea0003800200 */
.L_x_6723:
        /* <DEDUP_REMOVED lines=24> */
.L_x_6726:
[----:B------:R-:W-:Y:S05]  /*0de0*/  BSYNC.RECONVERGENT B0 ;  /* 0x0000000000007941 */ /* 0x000fea0003800200 */
.L_x_6725:
[----:B------:R5:W-:Y:S01]  /*0df0*/  @!P3 ST.E desc[UR6][R18.64+0x80], R2 ;  /* 0x000080021200b985 */ /* 0x000be2000c101906 */
[----:B------:R-:W-:-:S03]  /*0e00*/  MOV R3, 0x0 ;  /* 0x0000000000037802 */ /* 0x000fc60000000f00 */
[----:B------:R-:W-:Y:S04]  /*0e10*/  @!P5 ST.E desc[UR6][R18.64], R5 ;  /* 0x000000051200d985 */ /* 0x000fe8000c101906 */
[----:B------:R1:W-:Y:S01]  /*0e20*/  @!P4 ST.E desc[UR6][R18.64+0x40], R4 ;  /* 0x000040041200c985 */ /* 0x0003e2000c101906 */
[----:B-----5:R-:W-:-:S04]  /*0e30*/  MOV R2, R224 ;  /* 0x000000e000027202 */ /* 0x020fc80000000f00 */
[----:B-1234-:R-:W-:Y:S05]  /*0e40*/  @P6 RET.REL.NODEC R2 `(_ZN5flash24flash_fwd_splitkv_kernelI23Flash_fwd_kernel_traitsILi128ELi64ELi128ELi4ELb0ELb0EN7cutlass6half_tE19Flash_kernel_traitsILi128ELi64ELi128ELi4ES3_EELb0ELb1ELb1ELb0ELb0ELb1ELb0ELb1EEEvNS_16Flash_fwd_paramsE) ;  /* 0xfffffff0026c6950 */ /* 0x01efea0003c3ffff */
[----:B------:R-:W-:Y:S02]  /*0e50*/  MOV R0, 0x7f800000 ;  /* 0x7f80000000007802 */ /* 0x000fe40000000f00 */
[----:B------:R-:W-:-:S03]  /*0e60*/  MOV R225, 0x0 ;  /* 0x0000000000e17802 */ /* 0x000fc60000000f00 */
[----:B------:R1:W-:Y:S02]  /*0e70*/  ST.E desc[UR6][R18.64+0xc0], R0 ;  /* 0x0000c00012007985 */ /* 0x0003e4000c101906 */
[----:B-1----:R-:W-:Y:S05]  /*0e80*/  RET.REL.NODEC R224 `(_ZN5flash24flash_fwd_splitkv_kernelI23Flash_fwd_kernel_traitsILi128ELi64ELi128ELi4ELb0ELb0EN7cutlass6half_tE19Flash_kernel_traitsILi128ELi64ELi128ELi4ES3_EELb0ELb1ELb1ELb0ELb0ELb1ELb0ELb1EEEvNS_16Flash_fwd_paramsE) ;  /* 0xfffffff0e05c7950 */ /* 0x002fea0003c3ffff */
.L_x_6718:
        /* <DEDUP_REMOVED lines=107> */
.L_x_6728:
        /* <DEDUP_REMOVED lines=81> */
.L_x_6729:
[----:B------:R-:W-:Y:S05]  /*1a50*/  BSYNC.RECONVERGENT B0 ;  /* 0x0000000000007941 */ /* 0x000fea0003800200 */
.L_x_6727:
        /* <DEDUP_REMOVED lines=128> */
[----:B------:R-:W-:Y:S01]  /*2260*/  IADD3 R67, PT, PT, R55, R67, RZ ;  /* 0x0000004337437210 */ /* 0x000fe20007ffe0ff */
        /* <DEDUP_REMOVED lines=14> */
[C---:B------:R-:W-:Y:S01]  /*2350*/  IMAD R84, R46.reuse, -0x80, R56 ;  /* 0xffffff802e547824 */ /* 0x040fe200078e0238 */
[----:B------:R-:W-:Y:S01]  /*2360*/  MOV R81, R46 ;  /* 0x0000002e00517202 */ /* 0x000fe20000000f00 */
[----:B------:R-:W-:Y:S01]  /*2370*/  IMAD R83, R46, -0x80, R48 ;  /* 0xffffff802e537824 */ /* 0x000fe200078e0230 */
[----:B------:R-:W-:Y:S01]  /*2380*/  MOV R68, R220 ;  /* 0x000000dc00447202 */ /* 0x000fe20000000f00 */
[----:B------:R-:W-:Y:S01]  /*2390*/  IMAD.MOV.U32 R82, RZ, RZ, R55 ;  /* 0x000000ffff527224 */ /* 0x000fe200078e0037 */
        /* <DEDUP_REMOVED lines=15> */
[C---:B-----5:R-:W-:Y:S01]  /*2490*/  SHF.L.U64.HI R72, R104.reuse, 0x4, R105 ;  /* 0x0000000468487819 */ /* 0x060fe20000010269 */
[----:B----4-:R-:W-:Y:S01]  /*24a0*/  IMAD R7, R103, R55, RZ ;  /* 0x0000003767077224 */ /* 0x010fe200078e02ff */
[----:B------:R-:W-:Y:S01]  /*24b0*/  SHF.L.U32 R73, R104, 0x4, RZ ;  /* 0x0000000468497819 */ /* 0x000fe200000006ff */
[----:B------:R-:W-:Y:S01]  /*24c0*/  IMAD.WIDE.U32 R10, R55, R102, R10 ;  /* 0x00000066370a7225 */ /* 0x000fe200078e000a */
[----:B------:R-:W-:-:S03]  /*24d0*/  IADD3 R17, PT, PT, R17, R0, RZ ;  /* 0x0000000011117210 */ /* 0x000fc60007ffe0ff */
[----:B------:R-:W-:Y:S02]  /*24e0*/  IMAD.IADD R11, R11, 0x1, R7 ;  /* 0x000000010b0b7824 */ /* 0x000fe400078e0207 */
[----:B------:R-:W-:Y:S02]  /*24f0*/  IMAD R7, R105, R55, RZ ;  /* 0x0000003769077224 */ /* 0x000fe400078e02ff */
[----:B------:R-:W-:-:S04]  /*2500*/  IMAD.WIDE.U32 R16, R55, R104, R16 ;  /* 0x0000006837107225 */ /* 0x000fc800078e0010 */
[-C--:B------:R-:W-:Y:S02]  /*2510*/  IMAD R0, R23, R6.reuse, RZ ;  /* 0x0000000617007224 */ /* 0x080fe400078e02ff */
[----:B------:R-:W-:Y:S02]  /*2520*/  IMAD.IADD R17, R17, 0x1, R7 ;  /* 0x0000000111117824 */ /* 0x000fe400078e0207 */
[----:B------:R-:W-:Y:S02]  /*2530*/  IMAD R7, R25, R6, RZ ;  /* 0x0000000619077224 */ /* 0x000fe400078e02ff */
[----:B------:R-:W-:Y:S02]  /*2540*/  IMAD R0, R22, R8, R0 ;  /* 0x0000000816007224 */ /* 0x000fe400078e0200 */
[----:B------:R-:W-:-:S04]  /*2550*/  IMAD.WIDE.U32 R22, R6, R22, R10 ;  /* 0x0000001606167225 */ /* 0x000fc800078e000a */
[----:B------:R-:W-:Y:S01]  /*2560*/  IMAD R11, R100, R12, R57 ;  /* 0x0000000c640b7224 */ /* 0x000fe200078e0239 */
[----:B------:R-:W-:Y:S01]  /*2570*/  IADD3 R23, PT, PT, R23, R0, RZ ;  /* 0x0000000017177210 */ /* 0x000fe20007ffe0ff */
[----:B------:R-:W-:Y:S01]  /*2580*/  IMAD R8, R24, R8, R7 ;  /* 0x0000000818087224 */ /* 0x000fe200078e0207 */
[----:B------:R-:W-:Y:S01]  /*2590*/  SHF.R.S32.HI R7, RZ, 0x1f, R56 ;  /* 0x0000001fff077819 */ /* 0x000fe20000011438 */
[----:B------:R-:W-:Y:S01]  /*25a0*/  IMAD.WIDE.U32 R24, R6, R24, R16 ;  /* 0x0000001806187225 */ /* 0x000fe200078e0010 */
[----:B------:R-:W-:Y:S02]  /*25b0*/  IADD3 R6, P0, PT, -R56, R100, RZ ;  /* 0x0000006438067210 */ /* 0x000fe40007f1e1ff */
[-C--:B------:R-:W-:Y:S01]  /*25c0*/  IADD3 R10, PT, PT, R57, R11.reuse, RZ ;  /* 0x0000000b390a7210 */ /* 0x080fe20007ffe0ff */
[----:B------:R-:W-:Y:S01]  /*25d0*/  IMAD.IADD R25, R25, 0x1, R8 ;  /* 0x0000000119197824 */ /* 0x000fe200078e0208 */
[C---:B------:R-:W-:Y:S01]  /*25e0*/  IADD3 R16, P1, PT, R67.reuse, R11, RZ ;  /* 0x0000000b43107210 */ /* 0x040fe20007f3e0ff */
[----:B------:R-:W-:Y:S01]  /*25f0*/  IMAD.X R7, RZ, RZ, ~R7, P0 ;  /* 0x000000ffff077224 */ /* 0x000fe200000e0e07 */
[----:B------:R-:W-:Y:S01]  /*2600*/  IADD3 R67, P0, PT, R67, R10, RZ ;  /* 0x0000000a43437210 */ /* 0x000fe20007f1e0ff */
[----:B------:R-:W-:Y:S01]  /*2610*/  IMAD.WIDE.U32 R22, R102, R6, R22 ;  /* 0x0000000666167225 */ /* 0x000fe200078e0016 */
[----:B------:R-:W-:-:S02]  /*2620*/  LEA.HI.X.SX32 R0, R11, R66, 0x1, P1 ;  /* 0x000000420b007211 */ /* 0x000fc400008f0eff */
[----:B------:R-:W-:Y:S01]  /*2630*/  LEA.HI.X.SX32 R66, R10, R66, 0x1, P0 ;  /* 0x000000420a427211 */ /* 0x000fe200000f0eff */
[C---:B------:R-:W-:Y:S01]  /*2640*/  IMAD R62, R7.reuse, R102, RZ ;  /* 0x00000066073e7224 */ /* 0x040fe200078e02ff */
[----:B------:R-:W-:Y:S01]  /*2650*/  SHF.L.U64.HI R0, R16, 0x1, R0 ;  /* 0x0000000110007819 */ /* 0x000fe20000010200 */
[----:B------:R-:W-:Y:S01]  /*2660*/  IMAD R10, R7, R104, RZ ;  /* 0x00000068070a7224 */ /* 0x000fe200078e02ff */
[----:B------:R-:W-:Y:S01]  /*2670*/  SHF.L.U64.HI R66, R67, 0x1, R66 ;  /* 0x0000000143427819 */ /* 0x000fe20000010242 */
[----:B------:R-:W-:Y:S01]  /*2680*/  IMAD R62, R103, R6, R62 ;  /* 0x00000006673e7224 */ /* 0x000fe200078e023e */
[----:B------:R-:W-:Y:S01]  /*2690*/  LEA R63, P1, R22, R20, 0x1 ;  /* 0x00000014163f7211 */ /* 0x000fe200078208ff */
[-C--:B------:R-:W-:Y:S01]  /*26a0*/  IMAD R10, R105, R6.reuse, R10 ;  /* 0x00000006690a7224 */ /* 0x080fe200078e020a */
[----:B------:R-:W-:Y:S01]  /*26b0*/  SHF.L.U32 R16, R16, 0x1, RZ ;  /* 0x0000000110107819 */ /* 0x000fe200000006ff */
        /* <DEDUP_REMOVED lines=15> */
.L_x_6831:
        /* <DEDUP_REMOVED lines=27> */
.L_x_6732:
[----:B------:R-:W-:Y:S05]  /*2960*/  BSYNC.RECONVERGENT B0 ;  /* 0x0000000000007941 */ /* 0x000fea0003800200 */
.L_x_6731:
        /* <DEDUP_REMOVED lines=12> */
.L_x_6734:
[----:B------:R-:W-:Y:S05]  /*2a30*/  BSYNC.RECONVERGENT B0 ;  /* 0x0000000000007941 */ /* 0x000fea0003800200 */
.L_x_6733:
        /* <DEDUP_REMOVED lines=12> */
.L_x_6736:
[----:B------:R-:W-:Y:S05]  /*2b00*/  BSYNC.RECONVERGENT B0 ;  /* 0x0000000000007941 */ /* 0x000fea0003800200 */
.L_x_6735:
        /* <DEDUP_REMOVED lines=21> */
.L_x_6738:
[----:B------:R-:W-:Y:S05]  /*2c60*/  BSYNC.RECONVERGENT B0 ;  /* 0x0000000000007941 */ /* 0x000fea0003800200 */
.L_x_6737:
        /* <DEDUP_REMOVED lines=12> */
.L_x_6740:
[----:B------:R-:W-:Y:S05]  /*2d30*/  BSYNC.RECONVERGENT B0 ;  /* 0x0000000000007941 */ /* 0x000fea0003800200 */
.L_x_6739:
        /* <DEDUP_REMOVED lines=22> */
.L_x_6742:
[----:B------:R-:W-:Y:S05]  /*2ea0*/  BSYNC.RECONVERGENT B0 ;  /* 0x0000000000007941 */ /* 0x000fea0003800200 */
.L_x_6741:
        /* <DEDUP_REMOVED lines=22> */
.L_x_6744:
[----:B------:R-:W-:Y:S05]  /*3010*/  BSYNC.RECONVERGENT B0 ;  /* 0x0000000000007941 */ /* 0x000fea0003800200 */
.L_x_6743:
        /* <DEDUP_REMOVED lines=22> */
.L_x_6746:
[----:B------:R-:W-:Y:S05]  /*3180*/  BSYNC.RECONVERGENT B0 ;  /* 0x0000000000007941 */ /* 0x000fea0003800200 */
.L_x_6745:
        /* <DEDUP_REMOVED lines=34> */
.L_x_6750:
[----:B------:R-:W-:Y:S05]  /*33b0*/  BSYNC.RECONVERGENT B0 ;  /* 0x0000000000007941 */ /* 0x000fea0003800200 */
.L_x_6749:
        /* <DEDUP_REMOVED lines=16> */
.L_x_6752:
[----:B------:R-:W-:Y:S05]  /*34c0*/  BSYNC.RECONVERGENT B0 ;  /* 0x0000000000007941 */ /* 0x000fea0003800200 */
.L_x_6751:
        /* <DEDUP_REMOVED lines=14> */
.L_x_6754:
[----:B------:R-:W-:Y:S05]  /*35b0*/  BSYNC.RECONVERGENT B0 ;  /* 0x0000000000007941 */ /* 0x000fea0003800200 */
.L_x_6753:
        /* <DEDUP_REMOVED lines=18> */
.L_x_6756:
[----:B------:R-:W-:Y:S05]  /*36e0*/  BSYNC.RECONVERGENT B0 ;  /* 0x0000000000007941 */ /* 0x000fea0003800200 */
.L_x_6755:
        /* <DEDUP_REMOVED lines=12> */
.L_x_6758:
[----:B------:R-:W-:Y:S05]  /*37b0*/  BSYNC.RECONVERGENT B0 ;  /* 0x0000000000007941 */ /* 0x000fea0003800200 */
.L_x_6757:
        /* <DEDUP_REMOVED lines=18> */
.L_x_6760:
[----:B------:R-:W-:Y:S05]  /*38e0*/  BSYNC.RECONVERGENT B0 ;  /* 0x0000000000007941 */ /* 0x000fea0003800200 */
.L_x_6759:
        /* <DEDUP_REMOVED lines=18> */
.L_x_6762:
[----:B------:R-:W-:Y:S05]  /*3a10*/  BSYNC.RECONVERGENT B0 ;  /* 0x0000000000007941 */ /* 0x000fea0003800200 */
.L_x_6761:
        /* <DEDUP_REMOVED lines=20> */
.L_x_6748:
        /* <DEDUP_REMOVED lines=66> */
.L_x_6768:
[----:B------:R-:W-:Y:S05]  /*3f80*/  BSYNC.RECONVERGENT B0 ;  /* 0x0000000000007941 */ /* 0x000fea0003800200 */
.L_x_6767:
        /* <DEDUP_REMOVED lines=56> */
.L_x_6766:
[----:B------:R-:W-:Y:S05]  /*4310*/  BSYNC.RECONVERGENT B1 ;  /* 0x0000000000017941 */ /* 0x000fea0003800200 */
.L_x_6765:
        /* <DEDUP_REMOVED lines=67> */
.L_x_6772:
[----:B------:R-:W-:Y:S05]  /*4750*/  BSYNC.RECONVERGENT B0 ;  /* 0x0000000000007941 */ /* 0x000fea0003800200 */
.L_x_6771:
        /* <DEDUP_REMOVED lines=53> */
.L_x_6770:
[----:B------:R-:W-:Y:S05]  /*4ab0*/  BSYNC.RECONVERGENT B1 ;  /* 0x0000000000017941 */ /* 0x000fea0003800200 */
.L_x_6769:
        /* <DEDUP_REMOVED lines=66> */
.L_x_6776:
[----:B------:R-:W-:Y:S05]  /*4ee0*/  BSYNC.RECONVERGENT B0 ;  /* 0x0000000000007941 */ /* 0x000fea0003800200 */
.L_x_6775:
        /* <DEDUP_REMOVED lines=51> */
.L_x_6774:
[----:B------:R-:W-:Y:S05]  /*5220*/  BSYNC.RECONVERGENT B1 ;  /* 0x0000000000017941 */ /* 0x000fea0003800200 */
.L_x_6773:
        /* <DEDUP_REMOVED lines=70> */
.L_x_6780:
[----:B------:R-:W-:Y:S05]  /*5690*/  BSYNC.RECONVERGENT B0 ;  /* 0x0000000000007941 */ /* 0x000fea0003800200 */
.L_x_6779:
        /* <DEDUP_REMOVED lines=51> */
.L_x_6778:
[----:B------:R-:W-:Y:S05]  /*59d0*/  BSYNC.RECONVERGENT B1 ;  /* 0x0000000000017941 */ /* 0x000fea0003800200 */
.L_x_6777:
        /* <DEDUP_REMOVED lines=62> */
.L_x_6784:
[----:B------:R-:W-:Y:S05]  /*5dc0*/  BSYNC.RECONVERGENT B0 ;  /* 0x0000000000007941 */ /* 0x000fea0003800200 */
.L_x_6783:
        /* <DEDUP_REMOVED lines=51> */
.L_x_6782:
[----:B------:R-:W-:Y:S05]  /*6100*/  BSYNC.RECONVERGENT B1 ;  /* 0x0000000000017941 */ /* 0x000fea0003800200 */
.L_x_6781:
        /* <DEDUP_REMOVED lines=70> */
.L_x_6788:
[----:B------:R-:W-:Y:S05]  /*6570*/  BSYNC.RECONVERGENT B0 ;  /* 0x0000000000007941 */ /* 0x000fea0003800200 */
.L_x_6787:
        /* <DEDUP_REMOVED lines=51> */
.L_x_6786:
[----:B------:R-:W-:Y:S05]  /*68b0*/  BSYNC.RECONVERGENT B1 ;  /* 0x0000000000017941 */ /* 0x000fea0003800200 */
.L_x_6785:
        /* <DEDUP_REMOVED lines=68> */
.L_x_6792:
[----:B------:R-:W-:Y:S05]  /*6d00*/  BSYNC.RECONVERGENT B0 ;  /* 0x0000000000007941 */ /* 0x000fea0003800200 */
.L_x_6791:
        /* <DEDUP_REMOVED lines=51> */
.L_x_6790:
[----:B------:R-:W-:Y:S05]  /*7040*/  BSYNC.RECONVERGENT B1 ;  /* 0x0000000000017941 */ /* 0x000fea0003800200 */
.L_x_6789:
        /* <DEDUP_REMOVED lines=69> */
.L_x_6796:
[----:B------:R-:W-:Y:S05]  /*74a0*/  BSYNC.RECONVERGENT B0 ;  /* 0x0000000000007941 */ /* 0x000fea0003800200 */
.L_x_6795:
        /* <DEDUP_REMOVED lines=51> */
.L_x_6794:
[----:B------:R-:W-:Y:S05]  /*77e0*/  BSYNC.RECONVERGENT B1 ;  /* 0x0000000000017941 */ /* 0x000fea0003800200 */
.L_x_6793:
[----:B------:R-:W3:Y:S02]  /*77f0*/  LD.E R0, desc[UR6][R132.64+0xd0] ;  /* 0x0000d00684007980 */ /* 0x000ee4000c101900 */
[----:B---3--:R-:W-:Y:S05]  /*7800*/  IMAD.U32 R0, R0, -0x40, RZ ;  /* 0xffffffc000007824 */ /* 0x008fea00078e00ff */
[C---:B------:R-:W-:Y:S02]  /*7810*/  LEA R16, P1, R0.reuse, R16, 0x1 ;  /* 0x0000001000107211 */ /* 0x040fe400078208ff */
[C---:B------:R-:W-:Y:S02]  /*7820*/  LEA R34, P0, R0.reuse, R34, 0x1 ;  /* 0x0000002200227211 */ /* 0x040fe400078008ff */
[C---:B------:R-:W-:Y:S02]  /*7830*/  LEA.HI.X.SX32 R17, R0.reuse, R17, 0x1, P1 ;  /* 0x0000001100117211 */ /* 0x040fe400008f0eff */
[----:B------:R-:W-:Y:S01]  /*7840*/  LEA.HI.X.SX32 R35, R0, R35, 0x1, P0 ;  /* 0x0000002300237211 */ /* 0x000fe200000f0eff */
[----:B------:R-:W-:Y:S05]  /*7850*/  BRA `(.L_x_6763) ;  /* 0x0000006000b87947 */ /* 0x000fea0003800000 */
.L_x_6764:
        /* <DEDUP_REMOVED lines=103> */
.L_x_6800:
[----:B------:R-:W-:Y:S05]  /*7ed0*/  BSYNC.RECONVERGENT B0 ;  /* 0x0000000000007941 */ /* 0x000fea0003800200 */
.L_x_6799:
        /* <DEDUP_REMOVED lines=96> */
.L_x_6798:
[----:B------:R-:W-:Y:S05]  /*84e0*/  BSYNC.RECONVERGENT B1 ;  /* 0x0000000000017941 */ /* 0x000fea0003800200 */
.L_x_6797:
        /* <DEDUP_REMOVED lines=101> */
.L_x_6804:
[----:B------:R-:W-:Y:S05]  /*8b40*/  BSYNC.RECONVERGENT B0 ;  /* 0x0000000000007941 */ /* 0x000fea0003800200 */
.L_x_6803:
        /* <DEDUP_REMOVED lines=92> */
.L_x_6802:
[----:B------:R-:W-:Y:S05]  /*9110*/  BSYNC.RECONVERGENT B1 ;  /* 0x0000000000017941 */ /* 0x000fea0003800200 */
.L_x_6801:
        /* <DEDUP_REMOVED lines=100> */
.L_x_6808:
[----:B------:R-:W-:Y:S05]  /*9760*/  BSYNC.RECONVERGENT B0 ;  /* 0x0000000000007941 */ /* 0x000fea0003800200 */
.L_x_6807:
        /* <DEDUP_REMOVED lines=92> */
.L_x_6806:
[----:B------:R-:W-:Y:S05]  /*9d30*/  BSYNC.RECONVERGENT B1 ;  /* 0x0000000000017941 */ /* 0x000fea0003800200 */
.L_x_6805:
        /* <DEDUP_REMOVED lines=104> */
.L_x_6812:
[----:B------:R-:W-:Y:S05]  /*a3c0*/  BSYNC.RECONVERGENT B0 ;  /* 0x0000000000007941 */ /* 0x000fea0003800200 */
.L_x_6811:
        /* <DEDUP_REMOVED lines=92> */
.L_x_6810:
[----:B------:R-:W-:Y:S05]  /*a990*/  BSYNC.RECONVERGENT B1 ;  /* 0x0000000000017941 */ /* 0x000fea0003800200 */
.L_x_6809:
        /* <DEDUP_REMOVED lines=98> */
.L_x_6816:
[----:B------:R-:W-:Y:S05]  /*afc0*/  BSYNC.RECONVERGENT B0 ;  /* 0x0000000000007941 */ /* 0x000fea0003800200 */
.L_x_6815:
        /* <DEDUP_REMOVED lines=92> */
.L_x_6814:
[----:B------:R-:W-:Y:S05]  /*b590*/  BSYNC.RECONVERGENT B1 ;  /* 0x0000000000017941 */ /* 0x000fea0003800200 */
.L_x_6813:
        /* <DEDUP_REMOVED lines=104> */
.L_x_6820:
[----:B------:R-:W-:Y:S05]  /*bc20*/  BSYNC.RECONVERGENT B0 ;  /* 0x0000000000007941 */ /* 0x000fea0003800200 */
.L_x_6819:
        /* <DEDUP_REMOVED lines=92> */
.L_x_6818:
[----:B------:R-:W-:Y:S05]  /*c1f0*/  BSYNC.RECONVERGENT B1 ;  /* 0x0000000000017941 */ /* 0x000fea0003800200 */
.L_x_6817:
        /* <DEDUP_REMOVED lines=105> */
.L_x_6824:
[----:B------:R-:W-:Y:S05]  /*c890*/  BSYNC.RECONVERGENT B0 ;  /* 0x0000000000007941 */ /* 0x000fea0003800200 */
.L_x_6823:
        /* <DEDUP_REMOVED lines=90> */
.L_x_6822:
[----:B------:R-:W-:Y:S05]  /*ce40*/  BSYNC.RECONVERGENT B1 ;  /* 0x0000000000017941 */ /* 0x000fea0003800200 */
.L_x_6821:
        /* <DEDUP_REMOVED lines=105> */
.L_x_6828:
[----:B------:R-:W-:Y:S05]  /*d4e0*/  BSYNC.RECONVERGENT B0 ;  /* 0x0000000000007941 */ /* 0x000fea0003800200 */
.L_x_6827:
        /* <DEDUP_REMOVED lines=90> */
.L_x_6826:
[----:B------:R-:W-:Y:S05]  /*da90*/  BSYNC.RECONVERGENT B1 ;  /* 0x0000000000017941 */ /* 0x000fea0003800200 */
.L_x_6825:
        /* <DEDUP_REMOVED lines=10> */
.L_x_6763:
[----:B------:R-:W-:Y:S05]  /*db40*/  BSYNC.RECONVERGENT B2 ;  /* 0x0000000000027941 */ /* 0x000fea0003800200 */
.L_x_6747:
        /* <DEDUP_REMOVED lines=101> */
.L_x_6830:
[----:B------:R-:W-:Y:S05]  /*e1a0*/  BSYNC.RECONVERGENT B0 ;  /* 0x0000000000007941 */ /* 0x000fea0003800200 */
.L_x_6829:
[----:B------:R-:W-:Y:S11]  /*e1b0*/  ISETP.GT.AND P0, PT, R81, R54, PT ;  /* 0x000000365100720c */ /* 0x000ff60003f04270 */
[----:B------:R-:W-:Y:S02]  /*e1c0*/  @!UPT UIADD3 URZ, UPT, UPT, URZ, URZ, URZ ;  /* 0x000000fffffff290 */ /* 0x000fe4000fffe0ff */
[----:B------:R-:W-:Y:S05]  /*e1d0*/  @P0 BRA `(.L_x_6831) ;  /* 0xffffff4400740947 */ /* 0x000fea000383ffff */
.L_x_6730:
        /* <DEDUP_REMOVED lines=34> */
.L_x_6835:
[----:B------:R-:W-:Y:S05]  /*e400*/  BSYNC.RECONVERGENT B0 ;  /* 0x0000000000007941 */ /* 0x000fea0003800200 */
.L_x_6834:
        /* <DEDUP_REMOVED lines=14> */
.L_x_6837:
[----:B------:R-:W-:Y:S05]  /*e4f0*/  BSYNC.RECONVERGENT B0 ;  /* 0x0000000000007941 */ /* 0x000fea0003800200 */
.L_x_6836:
        /* <DEDUP_REMOVED lines=16> */
.L_x_6839:
[----:B------:R-:W-:Y:S05]  /*e600*/  BSYNC.RECONVERGENT B0 ;  /* 0x0000000000007941 */ /* 0x000fea0003800200 */
.L_x_6838:
        /* <DEDUP_REMOVED lines=16> */
.L_x_6833:
        /* <DEDUP_REMOVED lines=90> */
.L_x_6847:
[----:B------:R-:W-:Y:S05]  /*ecb0*/  BSYNC.RECONVERGENT B0 ;  /* 0x0000000000007941 */ /* 0x000fea0003800200 */
.L_x_6846:
[----:B-----5:R-:W-:Y:S01]  /*ecc0*/  IMAD.MOV.U32 R6, RZ, RZ, R18 ;  /* 0x000000ffff067224 */ /* 0x020fe200078e0012 */
[----:B------:R-:W-:Y:S01]  /*ecd0*/  MOV R4, R16 ;  /* 0x0000001000047202 */ /* 0x000fe20000000f00 */
[----:B------:R-:W-:Y:S01]  /*ece0*/  IMAD.MOV.U32 R7, RZ, RZ, R19 ;  /* 0x000000ffff077224 */ /* 0x000fe200078e0013 */
[----:B------:R-:W-:Y:S02]  /*ecf0*/  MOV R5, R17 ;  /* 0x0000001100057202 */ /* 0x000fe40000000f00 */
.L_x_6845:
[----:B------:R-:W-:Y:S05]  /*ed00*/  BSYNC.RECONVERGENT B1 ;  /* 0x0000000000017941 */ /* 0x000fea0003800200 */
.L_x_6844:
        /* <DEDUP_REMOVED lines=54> */
.L_x_6849:
[----:B------:R-:W-:Y:S05]  /*f070*/  BSYNC.RECONVERGENT B0 ;  /* 0x0000000000007941 */ /* 0x000fea0003800200 */
.L_x_6848:
[----:B-----5:R3:W-:Y:S02]  /*f080*/  STS.128 [R51+0x2000], R16 ;  /* 0x0020001033007388 */ /* 0x0207e40000000c00 */
.L_x_6843:
[----:B------:R-:W-:Y:S05]  /*f090*/  BSYNC.RECONVERGENT B2 ;  /* 0x0000000000027941 */ /* 0x000fea0003800200 */
.L_x_6842:
        /* <DEDUP_REMOVED lines=66> */
.L_x_6855:
[----:B------:R-:W-:Y:S05]  /*f4c0*/  BSYNC.RECONVERGENT B0 ;  /* 0x0000000000007941 */ /* 0x000fea0003800200 */
.L_x_6854:
[----:B-----5:R1:W-:Y:S02]  /*f4d0*/  STS.128 [R51+0x800], R16 ;  /* 0x0008001033007388 */ /* 0x0203e40000000c00 */
.L_x_6853:
[----:B------:R-:W-:Y:S05]  /*f4e0*/  BSYNC.RECONVERGENT B1 ;  /* 0x0000000000017941 */ /* 0x000fea0003800200 */
.L_x_6852:
        /* <DEDUP_REMOVED lines=59> */
.L_x_6857:
[----:B------:R-:W-:Y:S05]  /*f8a0*/  BSYNC.RECONVERGENT B0 ;  /* 0x0000000000007941 */ /* 0x000fea0003800200 */
.L_x_6856:
[----:B-----5:R3:W-:Y:S02]  /*f8b0*/  STS.128 [R51+0x2800], R16 ;  /* 0x0028001033007388 */ /* 0x0207e40000000c00 */
.L_x_6851:
[----:B------:R-:W-:Y:S05]  /*f8c0*/  BSYNC.RECONVERGENT B2 ;  /* 0x0000000000027941 */ /* 0x000fea0003800200 */
.L_x_6850:
        /* <DEDUP_REMOVED lines=67> */
.L_x_6863:
[----:B------:R-:W-:Y:S05]  /*fd00*/  BSYNC.RECONVERGENT B0 ;  /* 0x0000000000007941 */ /* 0x000fea0003800200 */
.L_x_6862:
[----:B-----5:R3:W-:Y:S02]  /*fd10*/  STS.128 [R51+0x1000], R16 ;  /* 0x0010001033007388 */ /* 0x0207e40000000c00 */
.L_x_6861:
[----:B------:R-:W-:Y:S05]  /*fd20*/  BSYNC.RECONVERGENT B1 ;  /* 0x0000000000017941 */ /* 0x000fea0003800200 */
.L_x_6860:
        /* <DEDUP_REMOVED lines=59> */
.L_x_6865:
[----:B------:R-:W-:Y:S05]  /*100e0*/  BSYNC.RECONVERGENT B0 ;  /* 0x0000000000007941 */ /* 0x000fea0003800200 */
.L_x_6864:
[----:B-----5:R3:W-:Y:S02]  /*100f0*/  STS.128 [R51+0x3000], R16 ;  /* 0x0030001033007388 */ /* 0x0207e40000000c00 */
.L_x_6859:
[----:B------:R-:W-:Y:S05]  /*10100*/  BSYNC.RECONVERGENT B2 ;  /* 0x0000000000027941 */ /* 0x000fea0003800200 */
.L_x_6858:
        /* <DEDUP_REMOVED lines=68> */
.L_x_6869:
[----:B------:R-:W-:Y:S05]  /*10550*/  BSYNC.RECONVERGENT B0 ;  /* 0x0000000000007941 */ /* 0x000fea0003800200 */
.L_x_6868:
[----:B-----5:R1:W-:Y:S02]  /*10560*/  STS.128 [R51+0x1800], R16 ;  /* 0x0018001033007388 */ /* 0x0203e40000000c00 */
.L_x_6867:
[----:B------:R-:W-:Y:S05]  /*10570*/  BSYNC.RECONVERGENT B1 ;  /* 0x0000000000017941 */ /* 0x000fea0003800200 */
.L_x_6866:
        /* <DEDUP_REMOVED lines=61> */
.L_x_6871:
[----:B------:R-:W-:Y:S05]  /*10950*/  BSYNC.RECONVERGENT B0 ;  /* 0x0000000000007941 */ /* 0x000fea0003800200 */
.L_x_6870:
[----:B-----5:R1:W-:Y:S01]  /*10960*/  STS.128 [R51+0x3800], R16 ;  /* 0x0038001033007388 */ /* 0x0203e20000000c00 */
[----:B------:R-:W-:Y:S05]  /*10970*/  BRA `(.L_x_6840) ;  /* 0x00000030006c7947 */ /* 0x000fea0003800000 */
.L_x_6841:
        /* <DEDUP_REMOVED lines=103> */
.L_x_6877:
[----:B------:R-:W-:Y:S05]  /*10ff0*/  BSYNC.RECONVERGENT B0 ;  /* 0x0000000000007941 */ /* 0x000fea0003800200 */
.L_x_6876:
[----:B--2--5:R-:W-:Y:S01]  /*11000*/  IMAD.MOV.U32 R6, RZ, RZ, R34 ;  /* 0x000000ffff067224 */ /* 0x024fe200078e0022 */
[----:B------:R-:W-:Y:S01]  /*11010*/  MOV R4, R32 ;  /* 0x0000002000047202 */ /* 0x000fe20000000f00 */
[----:B------:R-:W-:Y:S01]  /*11020*/  IMAD.MOV.U32 R7, RZ, RZ, R35 ;  /* 0x000000ffff077224 */ /* 0x000fe200078e0023 */
[----:B------:R-:W-:Y:S02]  /*11030*/  MOV R5, R33 ;  /* 0x0000002100057202 */ /* 0x000fe40000000f00 */
.L_x_6875:
[----:B------:R-:W-:Y:S05]  /*11040*/  BSYNC.RECONVERGENT B1 ;  /* 0x0000000000017941 */ /* 0x000fea0003800200 */
.L_x_6874:
        /* <DEDUP_REMOVED lines=94> */
.L_x_6879:
[----:B------:R-:W-:Y:S05]  /*11630*/  BSYNC.RECONVERGENT B0 ;  /* 0x0000000000007941 */ /* 0x000fea0003800200 */
.L_x_6878:
[----:B-----5:R3:W-:Y:S02]  /*11640*/  STS.128 [R51+0x2000], R32 ;  /* 0x0020002033007388 */ /* 0x0207e40000000c00 */
.L_x_6873:
[----:B------:R-:W-:Y:S05]  /*11650*/  BSYNC.RECONVERGENT B2 ;  /* 0x0000000000027941 */ /* 0x000fea0003800200 */
.L_x_6872:
        /* <DEDUP_REMOVED lines=99> */
.L_x_6885:
[----:B------:R-:W-:Y:S05]  /*11c90*/  BSYNC.RECONVERGENT B0 ;  /* 0x0000000000007941 */ /* 0x000fea0003800200 */
.L_x_6884:
[----:B-----5:R1:W-:Y:S02]  /*11ca0*/  STS.128 [R51+0x800], R32 ;  /* 0x0008002033007388 */ /* 0x0203e40000000c00 */
.L_x_6883:
[----:B------:R-:W-:Y:S05]  /*11cb0*/  BSYNC.RECONVERGENT B1 ;  /* 0x0000000000017941 */ /* 0x000fea0003800200 */
.L_x_6882:
        /* <DEDUP_REMOVED lines=89> */
.L_x_6887:
[----:B------:R-:W-:Y:S05]  /*12250*/  BSYNC.RECONVERGENT B0 ;  /* 0x0000000000007941 */ /* 0x000fea0003800200 */
.L_x_6886:
[----:B-----5:R3:W-:Y:S02]  /*12260*/  STS.128 [R51+0x2800], R32 ;  /* 0x0028002033007388 */ /* 0x0207e40000000c00 */
.L_x_6881:
[----:B------:R-:W-:Y:S05]  /*12270*/  BSYNC.RECONVERGENT B2 ;  /* 0x0000000000027941 */ /* 0x000fea0003800200 */
.L_x_6880:
        /* <DEDUP_REMOVED lines=99> */
.L_x_6893:
[----:B------:R-:W-:Y:S05]  /*128b0*/  BSYNC.RECONVERGENT B0 ;  /* 0x0000000000007941 */ /* 0x000fea0003800200 */
.L_x_6892:
[----:B-----5:R3:W-:Y:S02]  /*128c0*/  STS.128 [R51+0x1000], R32 ;  /* 0x0010002033007388 */ /* 0x0207e40000000c00 */
.L_x_6891:
[----:B------:R-:W-:Y:S05]  /*128d0*/  BSYNC.RECONVERGENT B1 ;  /* 0x0000000000017941 */ /* 0x000fea0003800200 */
.L_x_6890:
        /* <DEDUP_REMOVED lines=92> */
.L_x_6895:
[----:B------:R-:W-:Y:S05]  /*12ea0*/  BSYNC.RECONVERGENT B0 ;  /* 0x0000000000007941 */ /* 0x000fea0003800200 */
.L_x_6894:
[----:B-----5:R3:W-:Y:S02]  /*12eb0*/  STS.128 [R51+0x3000], R32 ;  /* 0x0030002033007388 */ /* 0x0207e40000000c00 */
.L_x_6889:
[----:B------:R-:W-:Y:S05]  /*12ec0*/  BSYNC.RECONVERGENT B2 ;  /* 0x0000000000027941 */ /* 0x000fea0003800200 */
.L_x_6888:
        /* <DEDUP_REMOVED lines=101> */
.L_x_6899:
[----:B------:R-:W-:Y:S05]  /*13520*/  BSYNC.RECONVERGENT B0 ;  /* 0x0000000000007941 */ /* 0x000fea0003800200 */
.L_x_6898:
[----:B-----5:R1:W-:Y:S02]  /*13530*/  STS.128 [R51+0x1800], R32 ;  /* 0x0018002033007388 */ /* 0x0203e40000000c00 */
.L_x_6897:
[----:B------:R-:W-:Y:S05]  /*13540*/  BSYNC.RECONVERGENT B1 ;  /* 0x0000000000017941 */ /* 0x000fea0003800200 */
.L_x_6896:
        /* <DEDUP_REMOVED lines=92> */
.L_x_6901:
[----:B------:R-:W-:Y:S05]  /*13b10*/  BSYNC.RECONVERGENT B0 ;  /* 0x0000000000007941 */ /* 0x000fea0003800200 */
.L_x_6900:
[----:B-----5:R1:W-:Y:S02]  /*13b20*/  STS.128 [R51+0x3800], R32 ;  /* 0x0038002033007388 */ /* 0x0203e40000000c00 */
.L_x_6840:
[----:B------:R-:W-:Y:S05]  /*13b30*/  BSYNC.RECONVERGENT B3 ;  /* 0x0000000000037941 */ /* 0x000fea0003800200 */
.L_x_6832:
        /* <DEDUP_REMOVED lines=14> */
[----:B-1-3--:R-:W-:Y:S01]  /*13c20*/  @!P1 MOV R4, R221 ;  /* 0x000000dd00049202 */ /* 0x00afe20000000f00 */
        /* <DEDUP_REMOVED lines=11> */
.L_x_6903:
[----:B------:R-:W-:Y:S05]  /*13ce0*/  BSYNC.RECONVERGENT B0 ;  /* 0x0000000000007941 */ /* 0x000fea0003800200 */
.L_x_6902:
[----:B--2---:R-:W-:Y:S01]  /*13cf0*/  LEA R6, P1, R52, R221, 0x1 ;  /* 0x000000dd34067211 */ /* 0x004fe200078208ff */
        /* <DEDUP_REMOVED lines=19> */
.L_x_6905:
[----:B------:R-:W-:Y:S05]  /*13e30*/  BSYNC.RECONVERGENT B0 ;  /* 0x0000000000007941 */ /* 0x000fea0003800200 */
.L_x_6904:
        /* <DEDUP_REMOVED lines=16> */
.L_x_6907:
[----:B------:R-:W-:Y:S05]  /*13f40*/  BSYNC.RECONVERGENT B0 ;  /* 0x0000000000007941 */ /* 0x000fea0003800200 */
.L_x_6906:
        /* <DEDUP_REMOVED lines=18> */
.L_x_6909:
[----:B------:R-:W-:Y:S05]  /*14070*/  BSYNC.RECONVERGENT B0 ;  /* 0x0000000000007941 */ /* 0x000fea0003800200 */
.L_x_6908:
[----:B------:R-:W-:Y:S01]  /*14080*/  BSSY.RECONVERGENT B0, `(.L_x_6910) ;  /* 0x0000015000007945 */ /* 0x000fe20003800200 */
[----:B------:R-:W-:-:S03]  /*14090*/  ISETP.GE.AND P1, PT, R100, R55, PT ;  /* 0x000000376400720c */ /* 0x000fc60003f26270 */
[----:B------:R-:W-:Y:S10]  /*140a0*/  @P3 BRA `(.L_x_6911) ;  /* 0x0000000000483947 */ /* 0x000ff40003800000 */
[----:B------:R-:W-:Y:S01]  /*140b0*/  IMAD.MOV.U32 R10, RZ, RZ, R6 ;  /* 0x000000ffff0a7224 */ /* 0x000fe200078e0006 */
[-C--:B------:R-:W-:Y:S01]  /*140c0*/  ISETP.GE.AND P4, PT, R14, R228.reuse, PT ;  /* 0x000000e40e00720c */ /* 0x080fe20003f86270 */
[----:B------:R-:W-:Y:S01]  /*140d0*/  IMAD.MOV.U32 R11, RZ, RZ, R7 ;  /* 0x000000ffff0b7224 */ /* 0x000fe200078e0007 */
[----:B------:R-:W-:Y:S01]  /*140e0*/  ISETP.GE.AND P3, PT, R9, R228, PT ;  /* 0x000000e40900720c */ /* 0x000fe20003f66270 */
[----:B-1234-:R-:W-:Y:S02]  /*140f0*/  IMAD R4, R217, 0x60, RZ ;  /* 0x00000060d9047824 */ /* 0x01efe400078e02ff */
        /* <DEDUP_REMOVED lines=13> */
.L_x_6911:
[----:B------:R-:W-:Y:S05]  /*141d0*/  BSYNC.RECONVERGENT B0 ;  /* 0x0000000000007941 */ /* 0x000fea0003800200 */
.L_x_6910:
        /* <DEDUP_REMOVED lines=16> */
.L_x_6913:
[----:B------:R-:W-:Y:S05]  /*142e0*/  BSYNC.RECONVERGENT B0 ;  /* 0x0000000000007941 */ /* 0x000fea0003800200 */
.L_x_6912:
[----:B------:R-:W-:Y:S04]  /*142f0*/  BSSY.RECONVERGENT B0, `(.L_x_6914) ;  /* 0x0000014000007945 */ /* 0x000fe80003800200 */
[----:B------:R-:W-:Y:S05]  /*14300*/  @P0 BRA `(.L_x_6915) ;  /* 0x0000000000480947 */ /* 0x000fea0003800000 */
        /* <DEDUP_REMOVED lines=18> */
.L_x_6915:
[----:B------:R-:W-:Y:S05]  /*14430*/  BSYNC.RECONVERGENT B0 ;  /* 0x0000000000007941 */ /* 0x000fea0003800200 */
.L_x_6914:
[----:B------:R-:W-:Y:S04]  /*14440*/  BSSY.RECONVERGENT B0, `(.L_x_6916) ;  /* 0x0000012000007945 */ /* 0x000fe80003800200 */
[----:B------:R-:W-:Y:S05]  /*14450*/  @P1 BRA `(.L_x_6917) ;  /* 0x0000000000401947 */ /* 0x000fea0003800000 */
[-C--:B------:R-:W-:Y:S01]  /*14460*/  ISETP.GE.AND P1, PT, R14, R228.reuse, PT ;  /* 0x000000e40e00720c */ /* 0x080fe20003f26270 */
[----:B-1234-:R-:W-:Y:S01]  /*14470*/  IMAD R4, R217, 0xc0, RZ ;  /* 0x000000c0d9047824 */ /* 0x01efe200078e02ff */
        /* <DEDUP_REMOVED lines=14> */
.L_x_6917:
[----:B------:R-:W-:Y:S05]  /*14560*/  BSYNC.RECONVERGENT B0 ;  /* 0x0000000000007941 */ /* 0x000fea0003800200 */
.L_x_6916:
[----:B-1234-:R-:W2:Y:S04]  /*14570*/  LD.E.64 R4, desc[UR6][R132.64+0x1c0] ;  /* 0x0001c00684047980 */ /* 0x01eea8000c101b00 */
[----:B------:R-:W3:Y:S01]  /*14580*/  LD.E.64 R10, desc[UR6][R132.64+0x1b8] ;  /* 0x0001b806840a7980 */ /* 0x000ee2000c101b00 */
[----:B------:R-:W-:Y:S02]  /*14590*/  MOV R6, R225 ;  /* 0x000000e100067202 */ /* 0x000fe40000000f00 */
[----:B------:R-:W-:Y:S01]  /*145a0*/  MOV R7, RZ ;  /* 0x000000ff00077202 */ /* 0x000fe20000000f00 */
[----:B------:R-:W4:Y:S04]  /*145b0*/  LD.E R231, desc[UR6][R132.64+0xd8] ;  /* 0x0000d80684e77980 */ /* 0x000f28000c101900 */
        /* <DEDUP_REMOVED lines=32> */
.L_x_6919:
[----:B------:R2:W-:Y:S04]  /*147c0*/  STS.128 [R51+0xc000], RZ ;  /* 0x00c000ff33007388 */ /* 0x0005e80000000c00 */
[----:B------:R2:W-:Y:S02]  /*147d0*/  STS.128 [R51+0x10000], RZ ;  /* 0x010000ff33007388 */ /* 0x0005e40000000c00 */
.L_x_6920:
[----:B------:R-:W-:Y:S05]  /*147e0*/  BSYNC.RECONVERGENT B0 ;  /* 0x0000000000007941 */ /* 0x000fea0003800200 */
.L_x_6918:
        /* <DEDUP_REMOVED lines=25> */
.L_x_6922:
[----:B------:R-:W-:Y:S05]  /*14980*/  BSYNC.RECONVERGENT B0 ;  /* 0x0000000000007941 */ /* 0x000fea0003800200 */
.L_x_6921:
        /* <DEDUP_REMOVED lines=18> */
.L_x_6924:
[----:B------:R-:W-:Y:S05]  /*14ab0*/  BSYNC.RECONVERGENT B0 ;  /* 0x0000000000007941 */ /* 0x000fea0003800200 */
.L_x_6923:
        /* <DEDUP_REMOVED lines=19> */
.L_x_6926:
[----:B------:R-:W-:Y:S05]  /*14bf0*/  BSYNC.RECONVERGENT B0 ;  /* 0x0000000000007941 */ /* 0x000fea0003800200 */
.L_x_6925:
        /* <DEDUP_REMOVED lines=21> */
.L_x_6928:
[----:B------:R-:W-:Y:S05]  /*14d50*/  BSYNC.RECONVERGENT B0 ;  /* 0x0000000000007941 */ /* 0x000fea0003800200 */
.L_x_6927:
        /* <DEDUP_REMOVED lines=18> */
.L_x_6930:
[----:B------:R-:W-:Y:S05]  /*14e80*/  BSYNC.RECONVERGENT B0 ;  /* 0x0000000000007941 */ /* 0x000fea0003800200 */
.L_x_6929:
        /* <DEDUP_REMOVED lines=21> */
.L_x_6932:
[----:B------:R-:W-:Y:S05]  /*14fe0*/  BSYNC.RECONVERGENT B0 ;  /* 0x0000000000007941 */ /* 0x000fea0003800200 */
.L_x_6931:
        /* <DEDUP_REMOVED lines=19> */
.L_x_6934:
[----:B------:R-:W-:Y:S05]  /*15120*/  BSYNC.RECONVERGENT B0 ;  /* 0x0000000000007941 */ /* 0x000fea0003800200 */
.L_x_6933:
        /* <DEDUP_REMOVED lines=14> */
[----:B-1----:R-:W3:Y:S01]  /*15210*/  LD.E R3, desc[UR6][R132.64+0x18c] ;  /* 0x00018c0684037980 */ /* 0x002ee2000c101900 */
[----:B------:R-:W-:-:S02]  /*15220*/  LOP3.LUT R186, R211, 0x200, R43, 0xf8, !PT ;  /* 0x00000200d3ba7812 */ /* 0x000fc400078ef82b */
[-C--:B------:R-:W-:Y:S01]  /*15230*/  LOP3.LUT R42, R42, R209.reuse, RZ, 0x3c, !PT ;  /* 0x000000d12a2a7212 */ /* 0x080fe200078e3cff */
[----:B------:R-:W0:Y:S01]  /*15240*/  LDGDEPBAR ;  /* 0x00000000000079af */ /* 0x000e220000000000 */
[----:B------:R-:W-:Y:S02]  /*15250*/  LOP3.LUT R49, R43, 0x400, RZ, 0xc0, !PT ;  /* 0x000004002b317812 */ /* 0x000fe400078ec0ff */
[----:B------:R-:W-:Y:S02]  /*15260*/  LOP3.LUT R0, R0, R209, RZ, 0x3c, !PT ;  /* 0x000000d100007212 */ /* 0x000fe400078e3cff */
[----:B------:R-:W-:Y:S01]  /*15270*/  LOP3.LUT R186, R186, R42, RZ, 0xfc, !PT ;  /* 0x0000002ababa7212 */ /* 0x000fe200078efcff */
[----:B--2---:R-:W-:Y:S01]  /*15280*/  ULEA UR8, UR8, UR4, 0x18 ;  /* 0x0000000408087291 */ /* 0x004fe2000f8ec0ff */
[----:B------:R-:W-:Y:S01]  /*15290*/  LOP3.LUT P0, RZ, R208, 0x2, RZ, 0xc0, !PT ;  /* 0x00000002d0ff7812 */ /* 0x000fe2000780c0ff */
[----:B------:R-:W-:-:S03]  /*152a0*/  IMAD R49, R0, 0x2, R49 ;  /* 0x0000000200317824 */ /* 0x000fc600078e0231 */
[----:B------:R-:W-:Y:S01]  /*152b0*/  SEL R192, R192, 0xffffffe0, !P0 ;  /* 0xffffffe0c0c07807 */ /* 0x000fe20004000000 */
[----:B------:R-:W-:Y:S01]  /*152c0*/  VIADD R185, R49, UR8 ;  /* 0x0000000831b97c36 */ /* 0x000fe20008000000 */
[----:B------:R-:W-:Y:S02]  /*152d0*/  LEA R186, R186, UR8, 0x1 ;  /* 0x00000008baba7c11 */ /* 0x000fe4000f8e08ff */
[----:B------:R-:W-:Y:S01]  /*152e0*/  LDSM.16.M88.4 R92, [R49+UR8+0x5000] ;  /* 0x00500008315c783b */ /* 0x000fe20008000200 */
[--C-:B------:R-:W-:Y:S01]  /*152f0*/  IMAD.IADD R160, R185, 0x1, R192.reuse ;  /* 0x00000001b9a07824 */ /* 0x100fe200078e02c0 */
[----:B------:R-:W-:Y:S01]  /*15300*/  LOP3.LUT P0, R135, R208, 0x4, RZ, 0xc0, !PT ;  /* 0x00000004d0877812 */ /* 0x000fe2000780c0ff */
[----:B------:R-:W-:Y:S01]  /*15310*/  IMAD.IADD R40, R186, 0x1, R192 ;  /* 0x00000001ba287824 */ /* 0x000fe200078e02c0 */
[----:B------:R-:W1:Y:S02]  /*15320*/  LDSM.16.M88.4 R52, [R186] ;  /* 0x00000000ba34783b */ /* 0x000e640000000200 */
[----:B------:R-:W-:-:S02]  /*15330*/  SEL R41, R41, 0xffffffc0, !P0 ;  /* 0xffffffc029297807 */ /* 0x000fc40004000000 */
[----:B------:R-:W-:Y:S03]  /*15340*/  LDSM.16.M88.4 R24, [R40] ;  /* 0x000000002818783b */ /* 0x000fe60000000200 */
[--C-:B------:R-:W-:Y:S01]  /*15350*/  IMAD.IADD R184, R186, 0x1, R41.reuse ;  /* 0x00000001bab87824 */ /* 0x100fe200078e0229 */
[----:B------:R-:W-:Y:S01]  /*15360*/  LDSM.16.M88.4 R4, [R160+0x5000] ;  /* 0x00500000a004783b */ /* 0x000fe20000000200 */
[----:B------:R-:W-:-:S03]  /*15370*/  IMAD.IADD R2, R185, 0x1, R41 ;  /* 0x00000001b9027824 */ /* 0x000fc600078e0229 */
[----:B------:R-:W2:Y:S04]  /*15380*/  LDSM.16.M88.4 R8, [R49+UR8+0x4000] ;  /* 0x004000083108783b */ /* 0x000ea80008000200 */
[----:B------:R-:W4:Y:S04]  /*15390*/  LDSM.16.M88.4 R100, [R49+UR8+0x4800] ;  /* 0x004800083164783b */ /* 0x000f280008000200 */
[----:B------:R-:W4:Y:S04]  /*153a0*/  LDSM.16.M88.4 R84, [R49+UR8+0x5800] ;  /* 0x005800083154783b */ /* 0x000f280008000200 */
[----:B------:R-:W4:Y:S04]  /*153b0*/  LDSM.16.M88.4 R76, [R49+UR8+0x6000] ;  /* 0x00600008314c783b */ /* 0x000f280008000200 */
[----:B------:R-:W4:Y:S04]  /*153c0*/  LDSM.16.M88.4 R68, [R49+UR8+0x6800] ;  /* 0x006800083144783b */ /* 0x000f280008000200 */
[----:B------:R-:W4:Y:S04]  /*153d0*/  LDSM.16.M88.4 R32, [R160+0x4000] ;  /* 0x00400000a020783b */ /* 0x000f280000000200 */
[----:B------:R-:W4:Y:S01]  /*153e0*/  LDSM.16.M88.4 R28, [R160+0x4800] ;  /* 0x00480000a01c783b */ /* 0x000f220000000200 */
[C---:B-1----:R-:W-:Y:S03]  /*153f0*/  HMMA.16816.F32 R96, R52.reuse, R92, RZ ;  /* 0x0000005c3460723c */ /* 0x042fe600000018ff */
[----:B------:R-:W1:Y:S04]  /*15400*/  LDSM.16.M88.4 R20, [R160+0x5800] ;  /* 0x00580000a014783b */ /* 0x000e680000000200 */
[----:B------:R-:W1:Y:S01]  /*15410*/  LDSM.16.M88.4 R16, [R160+0x6000] ;  /* 0x00600000a010783b */ /* 0x000e620000000200 */
[C---:B------:R-:W-:Y:S03]  /*15420*/  HMMA.16816.F32 R92, R52.reuse, R94, RZ ;  /* 0x0000005e345c723c */ /* 0x040fe600000018ff */
[----:B------:R-:W-:Y:S04]  /*15430*/  LDSM.16.M88.4 R60, [R49+UR8+0x7000] ;  /* 0x00700008313c783b */ /* 0x000fe80008000200 */
[----:B------:R-:W-:Y:S01]  /*15440*/  LDSM.16.M88.4 R36, [R49+UR8+0x7800] ;  /* 0x007800083124783b */ /* 0x000fe20008000200 */
[----:B--2---:R-:W-:Y:S01]  /*15450*/  HMMA.16816.F32 R12, R52, R8, RZ ;  /* 0x00000008340c723c */ /* 0x004fe200000018ff */
[----:B------:R-:W-:-:S02]  /*15460*/  IMAD.IADD R197, R192, 0x1, R184 ;  /* 0x00000001c0c57824 */ /* 0x000fc400078e02b8 */
[----:B------:R-:W-:Y:S01]  /*15470*/  LDSM.16.M88.4 R116, [R2+0x5000] ;  /* 0x005000000274783b */ /* 0x000fe20000000200 */
[----:B------:R-:W-:-:S03]  /*15480*/  IMAD.IADD R0, R192, 0x1, R2 ;  /* 0x00000001c0007824 */ /* 0x000fc600078e0202 */
[----:B------:R-:W-:Y:S01]  /*15490*/  LDSM.16.M88.4 R112, [R2+0x5800] ;  /* 0x005800000270783b */ /* 0x000fe20000000200 */
[C---:B------:R-:W-:Y:S03]  /*154a0*/  HMMA.16816.F32 R96, R24.reuse, R4, R96 ;  /* 0x000000041860723c */ /* 0x040fe60000001860 */
[----:B------:R-:W-:Y:S04]  /*154b0*/  LDSM.16.M88.4 R108, [R2+0x6000] ;  /* 0x00600000026c783b */ /* 0x000fe80000000200 */
[----:B------:R-:W-:Y:S01]  /*154c0*/  LDSM.16.M88.4 R124, [R0+0x5800] ;  /* 0x00580000007c783b */ /* 0x000fe20000000200 */
[----:B------:R-:W-:Y:S03]  /*154d0*/  HMMA.16816.F32 R92, R24, R6, R92 ;  /* 0x00000006185c723c */ /* 0x000fe6000000185c */
[----:B------:R-:W2:Y:S04]  /*154e0*/  LDSM.16.M88.4 R4, [R160+0x6800] ;  /* 0x00680000a004783b */ /* 0x000ea80000000200 */
[----:B------:R-:W-:Y:S01]  /*154f0*/  LDSM.16.M88.4 R120, [R0+0x6000] ;  /* 0x006000000078783b */ /* 0x000fe20000000200 */
[C---:B----4-:R-:W-:Y:S03]  /*15500*/  HMMA.16816.F32 R104, R52.reuse, R100, RZ ;  /* 0x000000643468723c */ /* 0x050fe600000018ff */
        /* <DEDUP_REMOVED lines=10> */
[----:B------:R-:W-:Y:S08]  /*155b0*/  HMMA.16816.F32 R68, R52, R70, RZ ;  /* 0x000000463444723c */ /* 0x000ff000000018ff */
[C---:B------:R-:W-:Y:S08]  /*155c0*/  HMMA.16816.F32 R12, R24.reuse, R32, R12 ;  /* 0x00000020180c723c */ /* 0x040ff0000000180c */
[C---:B------:R-:W-:Y:S01]  /*155d0*/  HMMA.16816.F32 R8, R24.reuse, R34, R8 ;  /* 0x000000221808723c */ /* 0x040fe20000001808 */
[----:B------:R-:W4:Y:S07]  /*155e0*/  LDSM.16.M88.4 R32, [R160+0x7000] ;  /* 0x00700000a020783b */ /* 0x000f2e0000000200 */
[C---:B------:R-:W-:Y:S08]  /*155f0*/  HMMA.16816.F32 R104, R24.reuse, R28, R104 ;  /* 0x0000001c1868723c */ /* 0x040ff00000001868 */
[C---:B------:R-:W-:Y:S01]  /*15600*/  HMMA.16816.F32 R100, R24.reuse, R30, R100 ;  /* 0x0000001e1864723c */ /* 0x040fe20000001864 */
[----:B------:R-:W4:Y:S07]  /*15610*/  LDSM.16.M88.4 R28, [R160+0x7800] ;  /* 0x00780000a01c783b */ /* 0x000f2e0000000200 */
[C---:B-1----:R-:W-:Y:S08]  /*15620*/  HMMA.16816.F32 R88, R24.reuse, R20, R88 ;  /* 0x000000141858723c */ /* 0x042ff00000001858 */
[C---:B------:R-:W-:Y:S01]  /*15630*/  HMMA.16816.F32 R84, R24.reuse, R22, R84 ;  /* 0x000000161854723c */ /* 0x040fe20000001854 */
[----:B------:R-:W-:Y:S07]  /*15640*/  LDSM.16.M88.4 R20, [R184] ;  /* 0x00000000b814783b */ /* 0x000fee0000000200 */
        /* <DEDUP_REMOVED lines=9> */
[----:B------:R-:W-:Y:S01]  /*156e0*/  HMMA.16816.F32 R52, R52, R38, RZ ;  /* 0x000000263434723c */ /* 0x000fe200000018ff */
        /* <DEDUP_REMOVED lines=10> */
[----:B------:R-:W-:Y:S07]  /*15790*/  LDSM.16.M88.4 R16, [R0+0x4000] ;  /* 0x004000000010783b */ /* 0x000fee0000000200 */
[C---:B--2---:R-:W-:Y:S08]  /*157a0*/  HMMA.16816.F32 R104, R20.reuse, R4, R104 ;  /* 0x000000041468723c */ /* 0x044ff00000001868 */
        /* <DEDUP_REMOVED lines=103> */
[----:B------:R-:W-:-:S12]  /*15e20*/  HMMA.16816.F32 R68, R140, R118, R68 ;  /* 0x000000768c44723c */ /* 0x000fd80000001844 */
[----:B-1----:R-:W-:Y:S01]  /*15e30*/  HMMA.16816.F32 R120, R4, R16, R120 ;  /* 0x000000100478723c */ /* 0x002fe20000001878 */
[----:B------:R-:W-:-:S04]  /*15e40*/  LOP3.LUT R16, R208, 0x38, RZ, 0xc0, !PT ;  /* 0x00000038d0107812 */ /* 0x000fc800078ec0ff */
[----:B------:R-:W-:-:S04]  /*15e50*/  LOP3.LUT R16, R16, 0x1c0, R44, 0xf8, !PT ;  /* 0x000001c010107812 */ /* 0x000fc800078ef82c */
[----:B------:R-:W-:Y:S01]  /*15e60*/  LOP3.LUT R245, R16, R209, RZ, 0x3c, !PT ;  /* 0x000000d110f57212 */ /* 0x000fe200078e3cff */
[----:B------:R-:W-:Y:S01]  /*15e70*/  IMAD.SHL.U32 R16, R208, 0x2, RZ ;  /* 0x00000002d0107824 */ /* 0x000fe200078e00ff */
[----:B------:R-:W-:Y:S02]  /*15e80*/  HMMA.16816.F32 R100, R140, R138, R100 ;  /* 0x0000008a8c64723c */ /* 0x000fe40000001864 */
[----:B------:R-:W-:Y:S02]  /*15e90*/  LOP3.LUT R245, R245, 0x1e00, R44, 0xf8, !PT ;  /* 0x00001e00f5f57812 */ /* 0x000fe400078ef82c */
[----:B------:R-:W-:-:S04]  /*15ea0*/  LOP3.LUT R44, R16, 0x6, RZ, 0xc0, !PT ;  /* 0x00000006102c7812 */ /* 0x000fc800078ec0ff */
[----:B------:R-:W-:Y:S01]  /*15eb0*/  HMMA.16816.F32 R68, R4, R18, R68 ;  /* 0x000000120444723c */ /* 0x000fe20000001844 */
[----:B------:R-:W1:Y:S07]  /*15ec0*/  LDSM.16.M88.4 R16, [R0+0xb800] ;  /* 0x00b800000010783b */ /* 0x000e6e0000000200 */
[C---:B------:R-:W-:Y:S08]  /*15ed0*/  HMMA.16816.F32 R92, R140.reuse, R130, R92 ;  /* 0x000000828c5c723c */ /* 0x040ff0000000185c */
[C---:B------:R-:W-:Y:S08]  /*15ee0*/  HMMA.16816.F32 R104, R140.reuse, R136, R104 ;  /* 0x000000888c68723c */ /* 0x040ff00000001868 */
[C---:B------:R-:W-:Y:S08]  /*15ef0*/  HMMA.16816.F32 R96, R140.reuse, R128, R96 ;  /* 0x000000808c60723c */ /* 0x040ff00000001860 */
[----:B------:R-:W-:Y:S01]  /*15f00*/  HMMA.16816.F32 R64, R140, R112, R64 ;  /* 0x000000708c40723c */ /* 0x000fe20000001840 */
[----:B------:R-:W-:Y:S01]  /*15f10*/  SHF.R.U32.HI R194, RZ, 0x2, R208 ;  /* 0x00000002ffc27819 */ /* 0x000fe200000116d0 */
[----:B------:R-:W-:-:S06]  /*15f20*/  VIADD R136, R46, 0xffffffff ;  /* 0xffffffff2e887836 */ /* 0x000fcc0000000000 */
[----:B------:R-:W-:Y:S08]  /*15f30*/  HMMA.16816.F32 R100, R4, R34, R100 ;  /* 0x000000220464723c */ /* 0x000ff00000001864 */
[----:B------:R-:W-:Y:S01]  /*15f40*/  HMMA.16816.F32 R56, R140, R108, R56 ;  /* 0x0000006c8c38723c */ /* 0x000fe20000001838 */
[----:B------:R-:W-:-:S07]  /*15f50*/  LOP3.LUT R194, R194, 0x7, RZ, 0xc0, !PT ;  /* 0x00000007c2c27812 */ /* 0x000fce00078ec0ff */
[----:B------:R-:W-:Y:S01]  /*15f60*/  HMMA.16816.F32 R12, R4, R36, R12 ;  /* 0x00000024040c723c */ /* 0x000fe2000000180c */
[----:B------:R-:W-:-:S07]  /*15f70*/  LOP3.LUT R193, R210, 0x1f0, RZ, 0xc0, !PT ;  /* 0x000001f0d2c17812 */ /* 0x000fce00078ec0ff */
[----:B------:R-:W-:Y:S01]  /*15f80*/  HMMA.16816.F32 R80, R4, R20, R80 ;  /* 0x000000140450723c */ /* 0x000fe20000001850 */
[----:B------:R-:W-:-:S07]  /*15f90*/  IMAD.SHL.U32 R20, R136, 0x80, RZ ;  /* 0x0000008088147824 */ /* 0x000fce00078e00ff */
[C---:B------:R-:W-:Y:S08]  /*15fa0*/  HMMA.16816.F32 R88, R140.reuse, R124, R88 ;  /* 0x0000007c8c58723c */ /* 0x040ff00000001858 */
[C---:B------:R-:W-:Y:S08]  /*15fb0*/  HMMA.16816.F32 R84, R140.reuse, R126, R84 ;  /* 0x0000007e8c54723c */ /* 0x040ff00000001854 */
[C---:B------:R-:W-:Y:S08]  /*15fc0*/  HMMA.16816.F32 R60, R140.reuse, R114, R60 ;  /* 0x000000728c3c723c */ /* 0x040ff0000000183c */
[----:B------:R-:W-:Y:S08]  /*15fd0*/  HMMA.16816.F32 R52, R140, R110, R52 ;  /* 0x0000006e8c34723c */ /* 0x000ff00000001834 */
[C---:B------:R-:W-:Y:S08]  /*15fe0*/  HMMA.16816.F32 R8, R4.reuse, R38, R8 ;  /* 0x000000260408723c */ /* 0x040ff00000001808 */
[----:B------:R-:W-:Y:S01]  /*15ff0*/  HMMA.16816.F32 R76, R4, R22, R76 ;  /* 0x00000016044c723c */ /* 0x000fe2000000184c */
[----:B-----5:R-:W-:-:S02]  /*16000*/  IADD3 R144, PT, PT, R48, -R229, -R144 ;  /* 0x800000e530907210 */ /* 0x020fc40007ffe890 */
[----:B------:R-:W-:Y:S01]  /*16010*/  IADD3 R134, PT, PT, R134, R48, -R229 ;  /* 0x0000003086867210 */ /* 0x000fe20007ffe8e5 */
        /* <DEDUP_REMOVED lines=8> */
[----:B------:R-:W-:Y:S01]  /*160a0*/  FMUL.FTZ R71, R71, R3 ;  /* 0x0000000347477220 */ /* 0x000fe20000410000 */
[----:B------:R-:W-:-:S04]  /*160b0*/  DEPBAR.LE SB0, 0x0 ;  /* 0x000080000000791a */ /* 0x000fc80000000000 */
[----:B------:R-:W-:Y:S01]  /*160c0*/  HMMA.16816.F32 R104, R4, R32, R104 ;  /* 0x000000200468723c */ /* 0x000fe20000001868 */
[----:B------:R-:W-:Y:S01]  /*160d0*/  LOP3.LUT R108, R194, R193, RZ, 0xfc, !PT ;  /* 0x000000c1c26c7212 */ /* 0x000fe200078efcff */
[----:B------:R-:W-:-:S06]  /*160e0*/  FMUL.FTZ R101, R101, R3 ;  /* 0x0000000365657220 */ /* 0x000fcc0000410000 */
[----:B------:R-:W-:Y:S01]  /*160f0*/  HMMA.16816.F32 R96, R4, R28, R96 ;  /* 0x0000001c0460723c */ /* 0x000fe20000001860 */
[----:B------:R-:W-:-:S07]  /*16100*/  IMAD R238, R227, 0x40, R108 ;  /* 0x00000040e3ee7824 */ /* 0x000fce00078e026c */
[C---:B--2---:R-:W-:Y:S01]  /*16110*/  HMMA.16816.F32 R64, R4.reuse, R72, R64 ;  /* 0x000000480440723c */ /* 0x044fe20000001840 */
[----:B------:R-:W-:Y:S01]  /*16120*/  LOP3.LUT R73, R20, R44, RZ, 0xfc, !PT ;  /* 0x0000002c14497212 */ /* 0x000fe200078efcff */
[----:B------:R-:W-:Y:S02]  /*16130*/  IMAD.IADD R108, R47, 0x1, R108 ;  /* 0x000000012f6c7824 */ /* 0x000fe400078e026c */
[-C--:B------:R-:W-:Y:S01]  /*16140*/  FMUL.FTZ R13, R13, R3.reuse ;  /* 0x000000030d0d7220 */ /* 0x080fe20000410000 */
[-C--:B------:R-:W-:Y:S01]  /*16150*/  FMUL.FTZ R92, R92, R3.reuse ;  /* 0x000000035c5c7220 */ /* 0x080fe20000410000 */
[----:B------:R-:W-:Y:S02]  /*16160*/  IMAD.IADD R21, R73, 0x1, R229 ;  /* 0x0000000149157824 */ /* 0x000fe400078e02e5 */
[-C--:B------:R-:W-:Y:S01]  /*16170*/  FMUL.FTZ R104, R104, R3.reuse ;  /* 0x0000000368687220 */ /* 0x080fe20000410000 */
[----:B-1----:R-:W-:Y:S01]  /*16180*/  HMMA.16816.F32 R56, R4, R16, R56 ;  /* 0x000000100438723c */ /* 0x002fe20000001838 */
[----:B------:R-:W-:Y:S01]  /*16190*/  MUFU.TANH R147, R101 ;  /* 0x0000006500937308 */ /* 0x000fe20000002400 */
[----:B------:R-:W-:Y:S01]  /*161a0*/  IADD3 R154, PT, PT, R108, -0x1, -R21 ;  /* 0xffffffff6c9a7810 */ /* 0x000fe20007ffe815 */
[----:B------:R-:W-:-:S06]  /*161b0*/  FMUL.FTZ R100, R100, R3 ;  /* 0x0000000364647220 */ /* 0x000fcc0000410000 */
[----:B------:R-:W1:Y:S01]  /*161c0*/  MUFU.TANH R115, R13 ;  /* 0x0000000d00737308 */ /* 0x000e620000002400 */
[----:B------:R-:W-:Y:S02]  /*161d0*/  IABS R154, R154 ;  /* 0x0000009a009a7213 */ /* 0x000fe40000000000 */
[----:B------:R-:W-:-:S05]  /*161e0*/  IADD3 R142, PT, PT, R108, -0x28, -R21 ;  /* 0xffffffd86c8e7810 */ /* 0x000fca0007ffe815 */
[----:B------:R-:W2:Y:S01]  /*161f0*/  MUFU.TANH R101, R92 ;  /* 0x0000005c00657308 */ /* 0x000ea20000002400 */
[----:B------:R-:W-:Y:S01]  /*16200*/  IADD3 R152, PT, PT, R108, -0x10, -R21 ;  /* 0xfffffff06c987810 */ /* 0x000fe20007ffe815 */
[C---:B------:R-:W-:Y:S06]  /*16210*/  HMMA.16816.F32 R88, R4.reuse, R24, R88 ;  /* 0x000000180458723c */ /* 0x040fec0000001858 */
[----:B------:R-:W3:Y:S01]  /*16220*/  MUFU.TANH R150, R104 ;  /* 0x0000006800967308 */ /* 0x000ee20000002400 */
[-C--:B------:R-:W-:Y:S01]  /*16230*/  FMUL.FTZ R96, R96, R3.reuse ;  /* 0x0000000360607220 */ /* 0x080fe20000410000 */
[----:B------:R-:W-:Y:S01]  /*16240*/  HMMA.16816.F32 R84, R4, R26, R84 ;  /* 0x0000001a0454723c */ /* 0x000fe20000001854 */
[----:B------:R-:W-:Y:S01]  /*16250*/  FMUL.FTZ R93, R93, R3 ;  /* 0x000000035d5d7220 */ /* 0x000fe20000410000 */
[----:B------:R-:W-:-:S04]  /*16260*/  IABS R142, R142 ;  /* 0x0000008e008e7213 */ /* 0x000fc80000000000 */
[----:B------:R-:W4:Y:S02]  /*16270*/  MUFU.TANH R148, R100 ;  /* 0x0000006400947308 */ /* 0x000f240000002400 */
[----:B------:R-:W-:Y:S01]  /*16280*/  HMMA.16816.F32 R60, R4, R74, R60 ;  /* 0x0000004a043c723c */ /* 0x000fe2000000183c */
[----:B------:R-:W-:-:S07]  /*16290*/  IADD3 R145, PT, PT, R108, -0x18, -R21 ;  /* 0xffffffe86c917810 */ /* 0x000fce0007ffe815 */
[----:B------:R-:W-:Y:S01]  /*162a0*/  HMMA.16816.F32 R52, R4, R18, R52 ;  /* 0x000000120434723c */ /* 0x000fe20000001834 */
[----:B------:R-:W-:Y:S01]  /*162b0*/  IMAD.MOV.U32 R6, RZ, RZ, R154 ;  /* 0x000000ffff067224 */ /* 0x000fe200078e009a */
[----:B------:R-:W-:Y:S01]  /*162c0*/  IABS R7, R152 ;  /* 0x0000009800077213 */ /* 0x000fe20000000000 */
[----:B------:R-:W-:Y:S01]  /*162d0*/  MUFU.TANH R146, R96 ;  /* 0x0000006000927308 */ /* 0x000fe20000002400 */
[----:B------:R-:W-:Y:S02]  /*162e0*/  I2FP.F32.S32 R142, R142 ;  /* 0x0000008e008e7245 */ /* 0x000fe40000201400 */
[----:B------:R-:W-:Y:S01]  /*162f0*/  I2FP.F32.S32 R6, R6 ;  /* 0x0000000600067245 */ /* 0x000fe20000201400 */
[----:B------:R-:W-:Y:S01]  /*16300*/  FMUL.FTZ R56, R56, R3 ;  /* 0x0000000338387220 */ /* 0x000fe20000410000 */
[----:B------:R-:W-:-:S03]  /*16310*/  I2FP.F32.S32 R7, R7 ;  /* 0x0000000700077245 */ /* 0x000fc60000201400 */
[----:B------:R-:W4:Y:S01]  /*16320*/  MUFU.TANH R96, R93 ;  /* 0x0000005d00607308 */ /* 0x000f220000002400 */
[C---:B------:R-:W-:Y:S02]  /*16330*/  IADD3 R112, PT, PT, R108.reuse, -0x20, -R21 ;  /* 0xffffffe06c707810 */ /* 0x040fe40007ffe815 */
[----:B------:R-:W-:Y:S01]  /*16340*/  IABS R145, R145 ;  /* 0x0000009100917213 */ /* 0x000fe20000000000 */
[C---:B-1----:R-:W-:Y:S01]  /*16350*/  FFMA.FTZ R6, -R231.reuse, R6, R115 ;  /* 0x00000006e7067223 */ /* 0x042fe20000010173 */
[----:B------:R-:W-:Y:S01]  /*16360*/  IADD3 R118, PT, PT, R108, -0x29, -R21 ;  /* 0xffffffd76c767810 */ /* 0x000fe20007ffe815 */
[C---:B--2---:R-:W-:Y:S01]  /*16370*/  FFMA.FTZ R101, -R231.reuse, R142, R101 ;  /* 0x0000008ee7657223 */ /* 0x044fe20000010165 */
[----:B---3--:R-:W-:Y:S01]  /*16380*/  FFMA.FTZ R115, -R231, R7, R150 ;  /* 0x00000007e7737223 */ /* 0x008fe20000010196 */
[----:B------:R-:W1:Y:S01]  /*16390*/  MUFU.TANH R142, R56 ;  /* 0x00000038008e7308 */ /* 0x000e620000002400 */
[----:B------:R-:W-:Y:S02]  /*163a0*/  IABS R112, R112 ;  /* 0x0000007000707213 */ /* 0x000fe40000000000 */
[----:B------:R-:W-:Y:S01]  /*163b0*/  I2FP.F32.S32 R7, R145 ;  /* 0x0000009100077245 */ /* 0x000fe20000201400 */
[-C--:B------:R-:W-:Y:S01]  /*163c0*/  FMUL.FTZ R105, R105, R3.reuse ;  /* 0x0000000369697220 */ /* 0x080fe20000410000 */
[----:B------:R-:W-:Y:S01]  /*163d0*/  IABS R118, R118 ;  /* 0x0000007600767213 */ /* 0x000fe20000000000 */
[-C--:B------:R-:W-:Y:S01]  /*163e0*/  FMUL.FTZ R8, R8, R3.reuse ;  /* 0x0000000308087220 */ /* 0x080fe20000410000 */
[----:B------:R-:W-:Y:S01]  /*163f0*/  FMUL.FTZ R5, R12, R3 ;  /* 0x000000030c057220 */ /* 0x000fe20000410000 */
[--C-:B------:R-:W-:Y:S01]  /*16400*/  IADD3 R116, PT, PT, R108, -0x70, -R21.reuse ;  /* 0xffffff906c747810 */ /* 0x100fe20007ffe815 */
[C---:B------:R-:W-:Y:S01]  /*16410*/  IMAD.IADD R240, R238.reuse, 0x1, R144 ;  /* 0x00000001eef07824 */ /* 0x040fe200078e0290 */
[----:B------:R-:W-:Y:S01]  /*16420*/  I2FP.F32.S32 R145, R112 ;  /* 0x0000007000917245 */ /* 0x000fe20000201400 */
[----:B----4-:R-:W-:Y:S01]  /*16430*/  FFMA.FTZ R112, -R231, R7, R148 ;  /* 0x00000007e7707223 */ /* 0x010fe20000010194 */
[----:B------:R-:W-:Y:S01]  /*16440*/  IMAD.IADD R238, R238, 0x1, R134 ;  /* 0x00000001eeee7824 */ /* 0x000fe200078e0286 */
[----:B------:R2:W-:Y:S01]  /*16450*/  MUFU.TANH R149, R105 ;  /* 0x0000006900957308 */ /* 0x0005e20000002400 */
[----:B------:R-:W-:Y:S01]  /*16460*/  I2FP.F32.S32 R7, R118 ;  /* 0x0000007600077245 */ /* 0x000fe20000201400 */
[C---:B------:R-:W-:Y:S01]  /*16470*/  VIADD R155, R108.reuse, 0x8 ;  /* 0x000000086c9b7836 */ /* 0x040fe20000000000 */
[----:B------:R-:W-:-:S02]  /*16480*/  IADD3 R153, PT, PT, R108, -0x9, -R21 ;  /* 0xfffffff76c997810 */ /* 0x000fc40007ffe815 */
[C-C-:B------:R-:W-:Y:S02]  /*16490*/  IADD3 R110, PT, PT, R108.reuse, -0x11, -R21.reuse ;  /* 0xffffffef6c6e7810 */ /* 0x140fe40007ffe815 */
[C-C-:B------:R-:W-:Y:S01]  /*164a0*/  IADD3 R119, PT, PT, R108.reuse, -0x19, -R21.reuse ;  /* 0xffffffe76c777810 */ /* 0x140fe20007ffe815 */
[----:B------:R-:W3:Y:S01]  /*164b0*/  MUFU.TANH R8, R8 ;  /* 0x0000000800087308 */ /* 0x000ee20000002400 */
        /* <DEDUP_REMOVED lines=17> */
[C-C-:B--2---:R-:W-:Y:S02]  /*165d0*/  IADD3 R105, PT, PT, R108.reuse, -0x71, -R21.reuse ;  /* 0xffffff8f6c697810 */ /* 0x144fe40007ffe815 */
[C-C-:B------:R-:W-:Y:S02]  /*165e0*/  IADD3 R114, PT, PT, R108.reuse, -0x78, -R21.reuse ;  /* 0xffffff886c727810 */ /* 0x140fe40007ffe815 */
[C-C-:B------:R-:W-:Y:S01]  /*165f0*/  IADD3 R113, PT, PT, R108.reuse, -0x79, -R21.reuse ;  /* 0xffffff876c717810 */ /* 0x140fe20007ffe815 */
[----:B------:R-:W-:Y:S01]  /*16600*/  IMAD.IADD R108, R108, 0x1, -R21 ;  /* 0x000000016c6c7824 */ /* 0x000fe200078e0a15 */
[----:B------:R-:W-:Y:S01]  /*16610*/  IABS R116, R116 ;  /* 0x0000007400747213 */ /* 0x000fe20000000000 */
[----:B------:R-:W2:Y:S01]  /*16620*/  MUFU.TANH R5, R5 ;  /* 0x0000000500057308 */ /* 0x000ea20000002400 */
[C---:B------:R-:W-:Y:S01]  /*16630*/  VIADDMNMX R236, R238.reuse, 0x1, R48, PT ;  /* 0x00000001eeec7846 */ /* 0x040fe20003800130 */
[----:B------:R-:W-:Y:S01]  /*16640*/  FFMA.FTZ R96, -R231, R7, R96 ;  /* 0x00000007e7607223 */ /* 0x000fe20000010160 */
[----:B------:R-:W-:Y:S01]  /*16650*/  VIADDMNMX R238, R238, 0x9, R48, PT ;  /* 0x00000009eeee7846 */ /* 0x000fe20003800130 */
[----:B------:R-:W-:Y:S01]  /*16660*/  VIADD R7, R108, 0xfffffff8 ;  /* 0xfffffff86c077836 */ /* 0x000fe20000000000 */
[----:B------:R-:W-:Y:S01]  /*16670*/  I2FP.F32.S32 R116, R116 ;  /* 0x0000007400747245 */ /* 0x000fe20000201400 */
[-C--:B------:R-:W-:Y:S01]  /*16680*/  FMUL.FTZ R61, R61, R3.reuse ;  /* 0x000000033d3d7220 */ /* 0x080fe20000410000 */
[-C--:B------:R-:W-:Y:S01]  /*16690*/  FMUL.FTZ R48, R52, R3.reuse ;  /* 0x0000000334307220 */ /* 0x080fe20000410000 */
[-C--:B------:R-:W-:Y:S01]  /*166a0*/  FMUL.FTZ R9, R9, R3.reuse ;  /* 0x0000000309097220 */ /* 0x080fe20000410000 */
[----:B------:R-:W-:Y:S01]  /*166b0*/  FMUL.FTZ R97, R97, R3 ;  /* 0x0000000361617220 */ /* 0x000fe20000410000 */
[----:B------:R-:W4:Y:S01]  /*166c0*/  MUFU.TANH R152, R61 ;  /* 0x0000003d00987308 */ /* 0x000f220000002400 */
[----:B-1----:R-:W-:Y:S01]  /*166d0*/  FFMA.FTZ R142, -R231, R116, R142 ;  /* 0x00000074e78e7223 */ /* 0x002fe2000001018e */
[----:B------:R-:W-:Y:S01]  /*166e0*/  IABS R7, R7 ;  /* 0x0000000700077213 */ /* 0x000fe20000000000 */
[-C--:B------:R-:W-:Y:S01]  /*166f0*/  FMUL.FTZ R85, R85, R3.reuse ;  /* 0x0000000355557220 */ /* 0x080fe20000410000 */
[-C--:B------:R-:W-:Y:S01]  /*16700*/  FMUL.FTZ R65, R65, R3.reuse ;  /* 0x0000000341417220 */ /* 0x080fe20000410000 */
[----:B------:R-:W-:Y:S01]  /*16710*/  IABS R116, R108 ;  /* 0x0000006c00747213 */ /* 0x000fe20000000000 */
[----:B------:R-:W-:-:S02]  /*16720*/  FMUL.FTZ R53, R53, R3 ;  /* 0x0000000335357220 */ /* 0x000fc40000410000 */
[----:B------:R-:W1:Y:S01]  /*16730*/  MUFU.TANH R151, R9 ;  /* 0x0000000900977308 */ /* 0x000e620000002400 */
[----:B------:R-:W-:Y:S01]  /*16740*/  IABS R153, R153 ;  /* 0x0000009900997213 */ /* 0x000fe20000000000 */
[----:B------:R-:W-:Y:S01]  /*16750*/  FMUL.FTZ R161, R88, R3 ;  /* 0x0000000358a17220 */ /* 0x000fe20000410000 */
[----:B------:R-:W-:Y:S01]  /*16760*/  I2FP.F32.S32 R7, R7 ;  /* 0x0000000700077245 */ /* 0x000fe20000201400 */
[----:B------:R-:W-:Y:S01]  /*16770*/  FMUL.FTZ R14, R14, R3 ;  /* 0x000000030e0e7220 */ /* 0x000fe20000410000 */
[----:B------:R-:W-:-:S03]  /*16780*/  I2FP.F32.S32 R116, R116 ;  /* 0x0000007400747245 */ /* 0x000fc60000201400 */
[----:B------:R-:W1:Y:S01]  /*16790*/  MUFU.TANH R48, R48 ;  /* 0x0000003000307308 */ /* 0x000e620000002400 */
[----:B------:R-:W-:Y:S01]  /*167a0*/  IABS R110, R110 ;  /* 0x0000006e006e7213 */ /* 0x000fe20000000000 */
[----:B------:R-:W-:Y:S01]  /*167b0*/  IMAD.MOV.U32 R4, RZ, RZ, R153 ;  /* 0x000000ffff047224 */ /* 0x000fe200078e0099 */
[----:B------:R-:W-:Y:S01]  /*167c0*/  IABS R117, R117 ;  /* 0x0000007500757213 */ /* 0x000fe20000000000 */
[----:B---3--:R-:W-:-:S04]  /*167d0*/  FFMA.FTZ R8, -R231, R7, R8 ;  /* 0x00000007e7087223 */ /* 0x008fc80000010108 */
[----:B------:R-:W3:Y:S01]  /*167e0*/  MUFU.TANH R165, R85 ;  /* 0x0000005500a57308 */ /* 0x000ee20000002400 */
[----:B------:R-:W-:Y:S01]  /*167f0*/  IABS R119, R119 ;  /* 0x0000007700777213 */ /* 0x000fe20000000000 */
[----:B--2---:R-:W-:Y:S01]  /*16800*/  FFMA.FTZ R7, -R231, R116, R5 ;  /* 0x00000074e7077223 */ /* 0x004fe20000010105 */
[----:B------:R-:W-:-:S05]  /*16810*/  I2FP.F32.S32 R12, R110 ;  /* 0x0000006e000c7245 */ /* 0x000fca0000201400 */
[----:B------:R-:W2:Y:S01]  /*16820*/  MUFU.TANH R97, R97 ;  /* 0x0000006100617308 */ /* 0x000ea20000002400 */
[----:B------:R-:W-:Y:S01]  /*16830*/  IABS R16, R114 ;  /* 0x0000007200107213 */ /* 0x000fe20000000000 */
[----:B------:R-:W-:Y:S01]  /*16840*/  FMUL.FTZ R80, R80, R3 ;  /* 0x0000000350507220 */ /* 0x000fe20000410000 */
[----:B------:R-:W-:-:S05]  /*16850*/  ISETP.GT.AND P3, PT, R240, R73, PT ;  /* 0x00000049f000720c */ /* 0x000fca0003f64270 */
[----:B------:R-:W-:Y:S01]  /*16860*/  MUFU.TANH R154, R65 ;  /* 0x00000041009a7308 */ /* 0x000fe20000002400 */
[----:B------:R-:W-:Y:S01]  /*16870*/  FMUL.FTZ R89, R89, R3 ;  /* 0x0000000359597220 */ /* 0x000fe20000410000 */
[----:B------:R-:W-:-:S06]  /*16880*/  I2FP.F32.S32 R117, R117 ;  /* 0x0000007500757245 */ /* 0x000fcc0000201400 */
[----:B------:R-:W2:Y:S01]  /*16890*/  MUFU.TANH R65, R53 ;  /* 0x0000003500417308 */ /* 0x000ea20000002400 */
[----:B------:R-:W-:Y:S01]  /*168a0*/  IMAD.IADD R111, R155, 0x1, -R21 ;  /* 0x000000019b6f7824 */ /* 0x000fe200078e0a15 */
[----:B------:R-:W-:Y:S01]  /*168b0*/  I2FP.F32.S32 R4, R4 ;  /* 0x0000000400047245 */ /* 0x000fe20000201400 */
[----:B------:R-:W-:Y:S01]  /*168c0*/  VIADD R18, R73, 0x9 ;  /* 0x0000000949127836 */ /* 0x000fe20000000000 */
[----:B------:R-:W-:-:S04]  /*168d0*/  I2FP.F32.S32 R110, R119 ;  /* 0x00000077006e7245 */ /* 0x000fc80000201400 */
[----:B------:R2:W2:Y:S01]  /*168e0*/  MUFU.TANH R109, R14 ;  /* 0x0000000e006d7308 */ /* 0x0004a20000002400 */
[----:B------:R-:W-:Y:S01]  /*168f0*/  IABS R139, R139 ;  /* 0x0000008b008b7213 */ /* 0x000fe20000000000 */
[----:B------:R-:W-:Y:S01]  /*16900*/  FFMA.FTZ R119, -R231, R12, R149 ;  /* 0x0000000ce7777223 */ /* 0x000fe20000010195 */
[----:B------:R-:W-:Y:S01]  /*16910*/  IABS R143, R143 ;  /* 0x0000008f008f7213 */ /* 0x000fe20000000000 */
[----:B------:R-:W-:-:S04]  /*16920*/  VIADD R17, R73, 0x10 ;  /* 0x0000001049117836 */ /* 0x000fc80000000000 */
[----:B------:R-:W2:Y:S01]  /*16930*/  MUFU.TANH R161, R161 ;  /* 0x000000a100a17308 */ /* 0x000ea20000002400 */
[----:B------:R-:W-:Y:S01]  /*16940*/  I2FP.F32.S32 R16, R16 ;  /* 0x0000001000107245 */ /* 0x000fe20000201400 */
[C---:B------:R-:W-:Y:S01]  /*16950*/  VIADD R88, R73.reuse, 0x1 ;  /* 0x0000000149587836 */ /* 0x040fe20000000000 */
[----:B------:R-:W-:Y:S01]  /*16960*/  ISETP.GE.AND P0, PT, R73, R236, PT ;  /* 0x000000ec4900720c */ /* 0x000fe20003f06270 */
[-C--:B------:R-:W-:Y:S01]  /*16970*/  FMUL.FTZ R84, R84, R3.reuse ;  /* 0x0000000354547220 */ /* 0x080fe20000410000 */
[----:B------:R-:W-:Y:S01]  /*16980*/  FSEL R7, R7, -INF , !P3 ;  /* 0xff80000007077808 */ /* 0x000fe20005800000 */
[----:B------:R-:W-:Y:S01]  /*16990*/  FMUL.FTZ R77, R77, R3 ;  /* 0x000000034d4d7220 */ /* 0x000fe20000410000 */
[----:B------:R-:W-:Y:S01]  /*169a0*/  IABS R12, R113 ;  /* 0x00000071000c7213 */ /* 0x000fe20000000000 */
[----:B------:R-:W2:Y:S01]  /*169b0*/  MUFU.TANH R176, R80 ;  /* 0x0000005000b07308 */ /* 0x000ea20000002400 */
[----:B------:R-:W-:Y:S01]  /*169c0*/  FMUL.FTZ R81, R81, R3 ;  /* 0x0000000351517220 */ /* 0x000fe20000410000 */
[----:B------:R-:W-:Y:S01]  /*169d0*/  I2FP.F32.S32 R139, R139 ;  /* 0x0000008b008b7245 */ /* 0x000fe20000201400 */
[C---:B----4-:R-:W-:Y:S01]  /*169e0*/  FFMA.FTZ R152, -R231.reuse, R117, R152 ;  /* 0x00000075e7987223 */ /* 0x050fe20000010198 */
[----:B-1----:R-:W-:Y:S01]  /*169f0*/  FFMA.FTZ R4, -R231, R4, R151 ;  /* 0x00000004e7047223 */ /* 0x002fe20000010197 */
[----:B------:R-:W-:Y:S01]  /*16a00*/  I2FP.F32.S32 R143, R143 ;  /* 0x0000008f008f7245 */ /* 0x000fe20000201400 */
[----:B------:R-:W-:-:S02]  /*16a10*/  VIADD R117, R73, 0x8 ;  /* 0x0000000849757836 */ /* 0x000fc40000000000 */
[----:B------:R1:W4:Y:S01]  /*16a20*/  MUFU.TANH R163, R89 ;  /* 0x0000005900a37308 */ /* 0x0003220000002400 */
[----:B------:R-:W-:Y:S01]  /*16a30*/  IABS R105, R105 ;  /* 0x0000006900697213 */ /* 0x000fe20000000000 */
[----:B------:R-:W-:Y:S01]  /*16a40*/  FFMA.FTZ R48, -R231, R16, R48 ;  /* 0x00000010e7307223 */ /* 0x000fe20000010130 */
[----:B------:R-:W-:Y:S01]  /*16a50*/  IABS R19, R111 ;  /* 0x0000006f00137213 */ /* 0x000fe20000000000 */
[----:B------:R-:W-:Y:S01]  /*16a60*/  VIADD R113, R73, 0x19 ;  /* 0x0000001949717836 */ /* 0x000fe20000000000 */
[----:B------:R-:W-:Y:S01]  /*16a70*/  FSEL R7, R7, -INF , !P0 ;  /* 0xff80000007077808 */ /* 0x000fe20004000000 */
[C---:B------:R-:W-:Y:S01]  /*16a80*/  VIADD R111, R73.reuse, 0x20 ;  /* 0x00000020496f7836 */ /* 0x040fe20000000000 */
[----:B------:R-:W-:Y:S01]  /*16a90*/  IABS R144, R144 ;  /* 0x0000009000907213 */ /* 0x000fe20000000000 */
[----:B------:R-:W4:Y:S01]  /*16aa0*/  MUFU.TANH R166, R84 ;  /* 0x0000005400a67308 */ /* 0x000f220000002400 */
[----:B------:R-:W-:Y:S01]  /*16ab0*/  I2FP.F32.S32 R12, R12 ;  /* 0x0000000c000c7245 */ /* 0x000fe20000201400 */
[----:B------:R-:W-:Y:S01]  /*16ac0*/  FMUL.FTZ R76, R76, R3 ;  /* 0x000000034c4c7220 */ /* 0x000fe20000410000 */
[C---:B------:R-:W-:Y:S01]  /*16ad0*/  ISETP.GT.AND P3, PT, R240.reuse, R18, PT ;  /* 0x00000012f000720c */ /* 0x040fe20003f64270 */
[----:B------:R-:W-:Y:S01]  /*16ae0*/  VIADD R16, R73, 0x11 ;  /* 0x0000001149107836 */ /* 0x000fe20000000000 */
[----:B------:R-:W-:Y:S01]  /*16af0*/  ISETP.GT.AND P0, PT, R240, R17, PT ;  /* 0x00000011f000720c */ /* 0x000fe20003f04270 */
[----:B------:R-:W-:Y:S01]  /*16b00*/  FMUL.FTZ R64, R64, R3 ;  /* 0x0000000340407220 */ /* 0x000fe20000410000 */
[C---:B------:R-:W-:Y:S01]  /*16b10*/  ISETP.GT.AND P6, PT, R240.reuse, R88, PT ;  /* 0x00000058f000720c */ /* 0x040fe20003fc4270 */
[----:B------:R-:W4:Y:S01]  /*16b20*/  MUFU.TANH R182, R77 ;  /* 0x0000004d00b67308 */ /* 0x000f220000002400 */
[----:B---3--:R-:W-:Y:S01]  /*16b30*/  FFMA.FTZ R165, -R231, R139, R165 ;  /* 0x0000008be7a57223 */ /* 0x008fe200000101a5 */
[----:B------:R-:W-:Y:S01]  /*16b40*/  I2FP.F32.S32 R19, R19 ;  /* 0x0000001300137245 */ /* 0x000fe20000201400 */
[----:B------:R-:W-:Y:S01]  /*16b50*/  VIADD R239, R240, 0x8 ;  /* 0x00000008f0ef7836 */ /* 0x000fe20000000000 */
[----:B------:R-:W-:Y:S01]  /*16b60*/  IADD3 R104, PT, PT, R155, -0x1, -R21 ;  /* 0xffffffff9b687810 */ /* 0x000fe20007ffe815 */
[----:B------:R-:W-:-:S03]  /*16b70*/  FFMA.FTZ R110, -R231, R110, R147 ;  /* 0x0000006ee76e7223 */ /* 0x000fc60000010193 */
[----:B------:R-:W3:Y:S01]  /*16b80*/  MUFU.TANH R172, R120 ;  /* 0x0000007800ac7308 */ /* 0x000ee20000002400 */
[--C-:B------:R-:W-:Y:S01]  /*16b90*/  IADD3 R100, PT, PT, R155, -0x9, -R21.reuse ;  /* 0xfffffff79b647810 */ /* 0x100fe20007ffe815 */
[----:B------:R-:W-:Y:S01]  /*16ba0*/  FFMA.FTZ R145, -R231, R145, R146 ;  /* 0x00000091e7917223 */ /* 0x000fe20000010192 */
[----:B------:R-:W-:Y:S01]  /*16bb0*/  IADD3 R75, PT, PT, R155, -0x10, -R21 ;  /* 0xfffffff09b4b7810 */ /* 0x000fe20007ffe815 */
[----:B--2---:R-:W-:Y:S01]  /*16bc0*/  FFMA.FTZ R118, -R231, R143, R97 ;  /* 0x0000008fe7767223 */ /* 0x004fe20000010161 */
[C---:B------:R-:W-:Y:S01]  /*16bd0*/  IADD3 R74, PT, PT, R155.reuse, -0x11, -R21 ;  /* 0xffffffef9b4a7810 */ /* 0x040fe20007ffe815 */
[----:B------:R-:W-:Y:S02]  /*16be0*/  IMAD.MOV.U32 R139, RZ, RZ, R105 ;  /* 0x000000ffff8b7224 */ /* 0x000fe400078e0069 */
[----:B------:R2:W3:Y:S01]  /*16bf0*/  MUFU.TANH R180, R81 ;  /* 0x0000005100b47308 */ /* 0x0004e20000002400 */
[--C-:B------:R-:W-:Y:S01]  /*16c00*/  IADD3 R9, PT, PT, R155, -0x18, -R21.reuse ;  /* 0xffffffe89b097810 */ /* 0x100fe20007ffe815 */
[----:B------:R-:W-:Y:S01]  /*16c10*/  VIADD R114, R73, 0x18 ;  /* 0x0000001849727836 */ /* 0x000fe20000000000 */
[--C-:B------:R-:W-:Y:S01]  /*16c20*/  IADD3 R14, PT, PT, R155, -0x19, -R21.reuse ;  /* 0xffffffe79b0e7810 */ /* 0x100fe20007ffe815 */
[----:B------:R-:W-:Y:S01]  /*16c30*/  FMUL.FTZ R57, R57, R3 ;  /* 0x0000000339397220 */ /* 0x000fe20000410000 */
[----:B------:R-:W-:Y:S01]  /*16c40*/  IADD3 R13, PT, PT, R155, -0x20, -R21 ;  /* 0xffffffe09b0d7810 */ /* 0x000fe20007ffe815 */
[----:B------:R-:W-:Y:S01]  /*16c50*/  FFMA.FTZ R65, -R231, R12, R65 ;  /* 0x0000000ce7417223 */ /* 0x000fe20000010141 */
[C-C-:B------:R-:W-:Y:S01]  /*16c60*/  IADD3 R72, PT, PT, R155.reuse, -0x21, -R21.reuse ;  /* 0xffffffdf9b487810 */ /* 0x140fe20007ffe815 */
[----:B------:R-:W3:Y:S01]  /*16c70*/  MUFU.TANH R179, R76 ;  /* 0x0000004c00b37308 */ /* 0x000ee20000002400 */
[--C-:B------:R-:W-:Y:S01]  /*16c80*/  IADD3 R39, PT, PT, R155, -0x28, -R21.reuse ;  /* 0xffffffd89b277810 */ /* 0x100fe20007ffe815 */
[----:B------:R-:W-:Y:S01]  /*16c90*/  VIADD R105, R73, 0x29 ;  /* 0x0000002949697836 */ /* 0x000fe20000000000 */
[--C-:B------:R-:W-:Y:S01]  /*16ca0*/  IADD3 R38, PT, PT, R155, -0x29, -R21.reuse ;  /* 0xffffffd79b267810 */ /* 0x100fe20007ffe815 */
[----:B------:R-:W-:Y:S01]  /*16cb0*/  VIADD R97, R73, 0x30 ;  /* 0x0000003049617836 */ /* 0x000fe20000000000 */
        /* <DEDUP_REMOVED lines=19> */
[----:B------:R-:W-:Y:S02]  /*16df0*/  I2FP.F32.S32 R144, R144 ;  /* 0x0000009000907245 */ /* 0x000fe40000201400 */
[----:B------:R-:W-:Y:S02]  /*16e00*/  ISETP.GT.AND P4, PT, R240, R117, PT ;  /* 0x00000075f000720c */ /* 0x000fe40003f84270 */
[----:B------:R-:W-:Y:S02]  /*16e10*/  FSEL R4, R4, -INF , !P3 ;  /* 0xff80000004047808 */ /* 0x000fe40005800000 */
[----:B------:R-:W-:Y:S01]  /*16e20*/  FSEL R115, R115, -INF , !P0 ;  /* 0xff80000073737808 */ /* 0x000fe20004000000 */
[----:B------:R3:W3:Y:S01]  /*16e30*/  MUFU.TANH R169, R69 ;  /* 0x0000004500a97308 */ /* 0x0006e20000002400 */
[----:B------:R-:W-:Y:S01]  /*16e40*/  IADD3 R21, PT, PT, R155, -0x79, -R21 ;  /* 0xffffff879b157810 */ /* 0x000fe20007ffe815 */
[----:B------:R-:W-:Y:S01]  /*16e50*/  VIADD R12, R73, 0x21 ;  /* 0x00000021490c7836 */ /* 0x000fe20000000000 */
[----:B------:R-:W-:-:S02]  /*16e60*/  IABS R138, R138 ;  /* 0x0000008a008a7213 */ /* 0x000fc40000000000 */
[----:B------:R-:W-:Y:S02]  /*16e70*/  FSEL R6, R6, -INF , !P6 ;  /* 0xff80000006067808 */ /* 0x000fe40007000000 */
[C---:B------:R-:W-:Y:S01]  /*16e80*/  ISETP.GT.AND P3, PT, R240.reuse, R113, PT ;  /* 0x00000071f000720c */ /* 0x040fe20003f64270 */
[----:B------:R-:W3:Y:S01]  /*16e90*/  MUFU.TANH R155, R64 ;  /* 0x00000040009b7308 */ /* 0x000ee20000002400 */
[C---:B------:R-:W-:Y:S02]  /*16ea0*/  ISETP.GT.AND P0, PT, R240.reuse, R111, PT ;  /* 0x0000006ff000720c */ /* 0x040fe40003f04270 */
[----:B------:R-:W-:Y:S02]  /*16eb0*/  IABS R141, R141 ;  /* 0x0000008d008d7213 */ /* 0x000fe40000000000 */
[----:B------:R-:W-:Y:S01]  /*16ec0*/  ISETP.GT.AND P6, PT, R240, R16, PT ;  /* 0x00000010f000720c */ /* 0x000fe20003fc4270 */
[C---:B------:R-:W-:Y:S01]  /*16ed0*/  FFMA.FTZ R19, -R231.reuse, R19, R109 ;  /* 0x00000013e7137223 */ /* 0x040fe2000001016d */
[----:B------:R-:W-:Y:S01]  /*16ee0*/  FSEL R5, R8, -INF , !P4 ;  /* 0xff80000008057808 */ /* 0x000fe20006000000 */
[----:B------:R-:W3:Y:S01]  /*16ef0*/  MUFU.TANH R171, R121 ;  /* 0x0000007900ab7308 */ /* 0x000ee20000002400 */
[C---:B------:R-:W-:Y:S01]  /*16f00*/  ISETP.GE.AND P5, PT, R88.reuse, R236, PT ;  /* 0x000000ec5800720c */ /* 0x040fe20003fa6270 */
[----:B------:R-:W-:Y:S01]  /*16f10*/  FFMA.FTZ R161, -R231, R144, R161 ;  /* 0x00000090e7a17223 */ /* 0x000fe200000101a1 */
[----:B------:R-:W-:Y:S01]  /*16f20*/  ISETP.GE.AND P2, PT, R88, R238, PT ;  /* 0x000000ee5800720c */ /* 0x000fe20003f46270 */
[----:B------:R-:W-:Y:S01]  /*16f30*/  VIADD R109, R73, 0x28 ;  /* 0x00000028496d7836 */ /* 0x000fe20000000000 */
[----:B------:R-:W-:Y:S01]  /*16f40*/  ISETP.GT.AND P1, PT, R239, R88, PT ;  /* 0x00000058ef00720c */ /* 0x000fe20003f24270 */
[C---:B-1----:R-:W-:Y:S01]  /*16f50*/  VIADD R89, R73.reuse, 0x39 ;  /* 0x0000003949597836 */ /* 0x042fe20000000000 */
[----:B------:R-:W-:Y:S01]  /*16f60*/  IABS R140, R140 ;  /* 0x0000008c008c7213 */ /* 0x000fe20000000000 */
[----:B------:R1:W1:Y:S01]  /*16f70*/  MUFU.TANH R170, R68 ;  /* 0x0000004400aa7308 */ /* 0x0002620000002400 */
[----:B------:R-:W-:Y:S01]  /*16f80*/  I2FP.F32.S32 R138, R138 ;  /* 0x0000008a008a7245 */ /* 0x000fe20000201400 */
[----:B------:R-:W-:Y:S01]  /*16f90*/  VIADD R88, R73, 0x40 ;  /* 0x0000004049587836 */ /* 0x000fe20000000000 */
[----:B------:R-:W-:-:S02]  /*16fa0*/  ISETP.GT.AND P4, PT, R240, R114, PT ;  /* 0x00000072f000720c */ /* 0x000fc40003f84270 */
[----:B------:R-:W-:Y:S02]  /*16fb0*/  FSEL R110, R110, -INF , !P3 ;  /* 0xff8000006e6e7808 */ /* 0x000fe40005800000 */
[----:B------:R-:W-:Y:S01]  /*16fc0*/  FSEL R145, R145, -INF , !P0 ;  /* 0xff80000091917808 */ /* 0x000fe20004000000 */
[----:B------:R-:W-:Y:S01]  /*16fd0*/  FMUL.FTZ R60, R60, R3 ;  /* 0x000000033c3c7220 */ /* 0x000fe20000410000 */
[----:B------:R-:W-:Y:S01]  /*16fe0*/  I2FP.F32.S32 R141, R141 ;  /* 0x0000008d008d7245 */ /* 0x000fe20000201400 */
[----:B------:R-:W1:Y:S01]  /*16ff0*/  MUFU.TANH R57, R57 ;  /* 0x0000003900397308 */ /* 0x000e620000002400 */
[----:B------:R-:W-:Y:S01]  /*17000*/  IABS R134, R134 ;  /* 0x0000008600867213 */ /* 0x000fe20000000000 */
[----:B------:R-:W-:Y:S01]  /*17010*/  VIADD R93, R73, 0x31 ;  /* 0x00000031495d7836 */ /* 0x000fe20000000000 */
[----:B------:R-:W-:Y:S02]  /*17020*/  IABS R131, R131 ;  /* 0x0000008300837213 */ /* 0x000fe40000000000 */
[----:B------:R-:W-:-:S02]  /*17030*/  FSEL R8, R119, -INF , !P6 ;  /* 0xff80000077087808 */ /* 0x000fc40007000000 */
[C---:B------:R-:W-:Y:S02]  /*17040*/  ISETP.GT.AND P3, PT, R240.reuse, R105, PT ;  /* 0x00000069f000720c */ /* 0x040fe40003f64270 */
[C---:B------:R-:W-:Y:S02]  /*17050*/  ISETP.GT.AND P0, PT, R240.reuse, R97, PT ;  /* 0x00000061f000720c */ /* 0x040fe40003f04270 */
[----:B------:R-:W-:Y:S02]  /*17060*/  IABS R130, R130 ;  /* 0x0000008200827213 */ /* 0x000fe40000000000 */
[----:B------:R-:W-:Y:S01]  /*17070*/  ISETP.GT.AND P6, PT, R240, R12, PT ;  /* 0x0000000cf000720c */ /* 0x000fe20003fc4270 */
[----:B------:R-:W-:Y:S01]  /*17080*/  FFMA.FTZ R176, -R231, R138, R176 ;  /* 0x0000008ae7b07223 */ /* 0x000fe200000101b0 */
[----:B------:R-:W-:Y:S01]  /*17090*/  I2FP.F32.S32 R140, R140 ;  /* 0x0000008c008c7245 */ /* 0x000fe20000201400 */
[----:B------:R-:W-:Y:S01]  /*170a0*/  VIADD R92, R73, 0x38 ;  /* 0x00000038495c7836 */ /* 0x000fe20000000000 */
[----:B------:R-:W-:Y:S01]  /*170b0*/  FSEL R112, R112, -INF , !P4 ;  /* 0xff80000070707808 */ /* 0x000fe20006000000 */
[----:B----4-:R-:W-:Y:S01]  /*170c0*/  FFMA.FTZ R163, -R231, R141, R163 ;  /* 0x0000008de7a37223 */ /* 0x010fe200000101a3 */
[----:B------:R-:W-:Y:S01]  /*170d0*/  IABS R137, R137 ;  /* 0x0000008900897213 */ /* 0x000fe20000000000 */
[----:B------:R4:W4:Y:S01]  /*170e0*/  MUFU.TANH R153, R60 ;  /* 0x0000003c00997308 */ /* 0x0009220000002400 */
[----:B------:R-:W-:Y:S01]  /*170f0*/  I2FP.F32.S32 R134, R134 ;  /* 0x0000008600867245 */ /* 0x000fe20000201400 */
[C---:B--2---:R-:W-:Y:S01]  /*17100*/  VIADD R81, R73.reuse, 0x49 ;  /* 0x0000004949517836 */ /* 0x044fe20000000000 */
[----:B------:R-:W-:Y:S01]  /*17110*/  I2FP.F32.S32 R131, R131 ;  /* 0x0000008300837245 */ /* 0x000fe20000201400 */
[----:B------:R-:W-:Y:S01]  /*17120*/  VIADD R80, R73, 0x50 ;  /* 0x0000005049507836 */ /* 0x000fe20000000000 */
[----:B------:R-:W-:-:S02]  /*17130*/  ISETP.GT.AND P4, PT, R240, R109, PT ;  /* 0x0000006df000720c */ /* 0x000fc40003f84270 */
[----:B------:R-:W-:Y:S02]  /*17140*/  FSEL R96, R96, -INF , !P3 ;  /* 0xff80000060607808 */ /* 0x000fe40005800000 */
[----:B------:R-:W-:Y:S01]  /*17150*/  FSEL R161, R161, -INF , !P0 ;  /* 0xff800000a1a17808 */ /* 0x000fe20004000000 */
[----:B------:R-:W-:Y:S01]  /*17160*/  FMUL.FTZ R15, R15, R3 ;  /* 0x000000030f0f7220 */ /* 0x000fe20000410000 */
[----:B------:R-:W-:Y:S01]  /*17170*/  I2FP.F32.S32 R130, R130 ;  /* 0x0000008200827245 */ /* 0x000fe20000201400 */
[----:B------:R-:W-:Y:S01]  /*17180*/  VIADD R85, R73, 0x41 ;  /* 0x0000004149557836 */ /* 0x000fe20000000000 */
[----:B------:R-:W-:Y:S02]  /*17190*/  IABS R126, R126 ;  /* 0x0000007e007e7213 */ /* 0x000fe40000000000 */
[----:B------:R-:W-:Y:S02]  /*171a0*/  IABS R129, R129 ;  /* 0x0000008100817213 */ /* 0x000fe40000000000 */
[----:B------:R-:W-:-:S02]  /*171b0*/  FSEL R108, R118, -INF , !P6 ;  /* 0xff800000766c7808 */ /* 0x000fc40007000000 */
[C---:B------:R-:W-:Y:S02]  /*171c0*/  ISETP.GT.AND P3, PT, R240.reuse, R89, PT ;  /* 0x00000059f000720c */ /* 0x040fe40003f64270 */
[C---:B------:R-:W-:Y:S02]  /*171d0*/  ISETP.GT.AND P0, PT, R240.reuse, R88, PT ;  /* 0x00000058f000720c */ /* 0x040fe40003f04270 */
[----:B------:R-:W-:Y:S02]  /*171e0*/  IABS R128, R128 ;  /* 0x0000008000807213 */ /* 0x000fe40000000000 */
[C---:B------:R-:W-:Y:S01]  /*171f0*/  ISETP.GT.AND P6, PT, R240.reuse, R93, PT ;  /* 0x0000005df000720c */ /* 0x040fe20003fc4270 */
[C---:B------:R-:W-:Y:S01]  /*17200*/  FFMA.FTZ R166, -R231.reuse, R140, R166 ;  /* 0x0000008ce7a67223 */ /* 0x040fe200000101a6 */
[----:B------:R-:W-:Y:S01]  /*17210*/  I2FP.F32.S32 R137, R137 ;  /* 0x0000008900897245 */ /* 0x000fe20000201400 */
[----:B------:R-:W-:Y:S01]  /*17220*/  FFMA.FTZ R182, -R231, R134, R182 ;  /* 0x00000086e7b67223 */ /* 0x000fe200000101b6 */
[----:B------:R-:W-:Y:S01]  /*17230*/  FSEL R101, R101, -INF , !P4 ;  /* 0xff80000065657808 */ /* 0x000fe20006000000 */
[----:B---3--:R-:W-:Y:S01]  /*17240*/  FFMA.FTZ R172, -R231, R131, R172 ;  /* 0x00000083e7ac7223 */ /* 0x008fe200000101ac */
[----:B------:R-:W-:Y:S01]  /*17250*/  IABS R127, R127 ;  /* 0x0000007f007f7213 */ /* 0x000fe20000000000 */
[----:B------:R-:W-:Y:S01]  /*17260*/  VIADD R84, R73, 0x48 ;  /* 0x0000004849547836 */ /* 0x000fe20000000000 */
[----:B------:R-:W-:Y:S01]  /*17270*/  I2FP.F32.S32 R126, R126 ;  /* 0x0000007e007e7245 */ /* 0x000fe20000201400 */
[----:B------:R-:W-:Y:S01]  /*17280*/  FFMA.FTZ R180, -R231, R130, R180 ;  /* 0x00000082e7b47223 */ /* 0x000fe200000101b4 */
[----:B------:R-:W-:Y:S01]  /*17290*/  I2FP.F32.S32 R129, R129 ;  /* 0x0000008100817245 */ /* 0x000fe20000201400 */
[C---:B------:R-:W-:Y:S01]  /*172a0*/  VIADD R69, R73.reuse, 0x59 ;  /* 0x0000005949457836 */ /* 0x040fe20000000000 */
[----:B------:R-:W-:Y:S01]  /*172b0*/  ISETP.GT.AND P4, PT, R240, R92, PT ;  /* 0x0000005cf000720c */ /* 0x000fe20003f84270 */
[----:B-1----:R-:W-:Y:S01]  /*172c0*/  VIADD R68, R73, 0x60 ;  /* 0x0000006049447836 */ /* 0x002fe20000000000 */
[----:B------:R-:W-:-:S02]  /*172d0*/  FSEL R165, R165, -INF , !P3 ;  /* 0xff800000a5a57808 */ /* 0x000fc40005800000 */
[----:B------:R-:W-:Y:S01]  /*172e0*/  FSEL R176, R176, -INF , !P0 ;  /* 0xff800000b0b07808 */ /* 0x000fe20004000000 */
[----:B------:R-:W-:Y:S01]  /*172f0*/  VIADD R77, R73, 0x51 ;  /* 0x00000051494d7836 */ /* 0x000fe20000000000 */
[----:B------:R-:W-:Y:S02]  /*17300*/  I2FP.F32.S32 R128, R128 ;  /* 0x0000008000807245 */ /* 0x000fe40000201400 */
[----:B------:R-:W-:Y:S02]  /*17310*/  FSEL R163, R163, -INF , !P6 ;  /* 0xff800000a3a37808 */ /* 0x000fe40007000000 */
[C---:B------:R-:W-:Y:S02]  /*17320*/  ISETP.GT.AND P3, PT, R240.reuse, R81, PT ;  /* 0x00000051f000720c */ /* 0x040fe40003f64270 */
[----:B------:R-:W-:Y:S01]  /*17330*/  ISETP.GT.AND P0, PT, R240, R80, PT ;  /* 0x00000050f000720c */ /* 0x000fe20003f04270 */
[----:B------:R-:W1:Y:S01]  /*17340*/  MUFU.TANH R15, R15 ;  /* 0x0000000f000f7308 */ /* 0x000e620000002400 */
[----:B------:R-:W-:Y:S01]  /*17350*/  IABS R125, R125 ;  /* 0x0000007d007d7213 */ /* 0x000fe20000000000 */
[----:B------:R-:W-:Y:S01]  /*17360*/  FMUL.FTZ R10, R10, R3 ;  /* 0x000000030a0a7220 */ /* 0x000fe20000410000 */
[----:B------:R-:W-:Y:S01]  /*17370*/  ISETP.GT.AND P6, PT, R240, R85, PT ;  /* 0x00000055f000720c */ /* 0x000fe20003fc4270 */
[C---:B------:R-:W-:Y:S01]  /*17380*/  FFMA.FTZ R179, -R231.reuse, R137, R179 ;  /* 0x00000089e7b37223 */ /* 0x040fe200000101b3 */
[----:B------:R-:W-:Y:S01]  /*17390*/  I2FP.F32.S32 R127, R127 ;  /* 0x0000007f007f7245 */ /* 0x000fe20000201400 */
[C---:B------:R-:W-:Y:S01]  /*173a0*/  FFMA.FTZ R169, -R231.reuse, R126, R169 ;  /* 0x0000007ee7a97223 */ /* 0x040fe200000101a9 */
[----:B------:R-:W-:Y:S01]  /*173b0*/  FSEL R166, R166, -INF , !P4 ;  /* 0xff800000a6a67808 */ /* 0x000fe20006000000 */
[----:B------:R-:W-:Y:S01]  /*173c0*/  FFMA.FTZ R155, -R231, R129, R155 ;  /* 0x00000081e79b7223 */ /* 0x000fe2000001019b */
[----:B------:R-:W-:Y:S01]  /*173d0*/  IABS R124, R124 ;  /* 0x0000007c007c7213 */ /* 0x000fe20000000000 */
[----:B------:R-:W-:Y:S01]  /*173e0*/  VIADD R76, R73, 0x58 ;  /* 0x00000058494c7836 */ /* 0x000fe20000000000 */
[----:B------:R-:W-:Y:S01]  /*173f0*/  I2FP.F32.S32 R139, R139 ;  /* 0x0000008b008b7245 */ /* 0x000fe20000201400 */
[----:B------:R-:W-:Y:S01]  /*17400*/  FFMA.FTZ R171, -R231, R128, R171 ;  /* 0x00000080e7ab7223 */ /* 0x000fe200000101ab */
[----:B------:R-:W-:-:S02]  /*17410*/  ISETP.GT.AND P4, PT, R240, R84, PT ;  /* 0x00000054f000720c */ /* 0x000fc40003f84270 */
[----:B------:R-:W-:Y:S02]  /*17420*/  FSEL R182, R182, -INF , !P3 ;  /* 0xff800000b6b67808 */ /* 0x000fe40005800000 */
[----:B------:R-:W-:Y:S01]  /*17430*/  FSEL R172, R172, -INF , !P0 ;  /* 0xff800000acac7808 */ /* 0x000fe20004000000 */
[----:B------:R-:W-:Y:S01]  /*17440*/  VIADD R64, R73, 0x61 ;  /* 0x0000006149407836 */ /* 0x000fe20000000000 */
[----:B------:R-:W-:Y:S02]  /*17450*/  I2FP.F32.S32 R125, R125 ;  /* 0x0000007d007d7245 */ /* 0x000fe40000201400 */
[----:B------:R-:W-:Y:S02]  /*17460*/  FSEL R180, R180, -INF , !P6 ;  /* 0xff800000b4b47808 */ /* 0x000fe40007000000 */
[C---:B------:R-:W-:Y:S02]  /*17470*/  ISETP.GT.AND P3, PT, R240.reuse, R69, PT ;  /* 0x00000045f000720c */ /* 0x040fe40003f64270 */
[----:B------:R-:W-:-:S02]  /*17480*/  ISETP.GT.AND P0, PT, R240, R68, PT ;  /* 0x00000044f000720c */ /* 0x000fc40003f04270 */
[C---:B------:R-:W-:Y:S01]  /*17490*/  ISETP.GT.AND P6, PT, R240.reuse, R77, PT ;  /* 0x0000004df000720c */ /* 0x040fe20003fc4270 */
[----:B------:R-:W-:Y:S01]  /*174a0*/  FFMA.FTZ R170, -R231, R127, R170 ;  /* 0x0000007fe7aa7223 */ /* 0x000fe200000101aa */
[----:B------:R-:W-:Y:S01]  /*174b0*/  I2FP.F32.S32 R124, R124 ;  /* 0x0000007c007c7245 */ /* 0x000fe20000201400 */
[----:B------:R-:W2:Y:S01]  /*174c0*/  MUFU.TANH R10, R10 ;  /* 0x0000000a000a7308 */ /* 0x000ea20000002400 */
[----:B------:R-:W-:Y:S01]  /*174d0*/  FSEL R179, R179, -INF , !P4 ;  /* 0xff800000b3b37808 */ /* 0x000fe20006000000 */
[----:B------:R-:W-:Y:S01]  /*174e0*/  FFMA.FTZ R139, -R231, R139, R57 ;  /* 0x0000008be78b7223 */ /* 0x000fe20000010139 */
[----:B------:R-:W-:Y:S01]  /*174f0*/  VIADD R61, R73, 0x68 ;  /* 0x00000068493d7836 */ /* 0x000fe20000000000 */
[C---:B------:R-:W-:Y:S01]  /*17500*/  ISETP.GT.AND P4, PT, R240.reuse, R76, PT ;  /* 0x0000004cf000720c */ /* 0x040fe20003f84270 */
[----:B------:R-:W-:Y:S01]  /*17510*/  FFMA.FTZ R154, -R231, R125, R154 ;  /* 0x0000007de79a7223 */ /* 0x000fe2000001019a */
[----:B------:R-:W-:Y:S01]  /*17520*/  FSEL R169, R169, -INF , !P3 ;  /* 0xff800000a9a97808 */ /* 0x000fe20005800000 */
[----:B----4-:R-:W-:Y:S01]  /*17530*/  VIADD R60, R73, 0x69 ;  /* 0x00000069493c7836 */ /* 0x010fe20000000000 */
[----:B------:R-:W-:Y:S01]  /*17540*/  FSEL R155, R155, -INF , !P0 ;  /* 0xff8000009b9b7808 */ /* 0x000fe20004000000 */
[----:B------:R-:W-:Y:S01]  /*17550*/  VIADD R57, R73, 0x70 ;  /* 0x0000007049397836 */ /* 0x000fe20000000000 */
[----:B------:R-:W-:Y:S01]  /*17560*/  FSEL R171, R171, -INF , !P6 ;  /* 0xff800000abab7808 */ /* 0x000fe20007000000 */
[C---:B------:R-:W-:Y:S01]  /*17570*/  VIADD R56, R73.reuse, 0x71 ;  /* 0x0000007149387836 */ /* 0x040fe20000000000 */
[C---:B------:R-:W-:Y:S01]  /*17580*/  ISETP.GE.AND P3, PT, R73.reuse, R238, PT ;  /* 0x000000ee4900720c */ /* 0x040fe20003f66270 */
[----:B------:R-:W-:Y:S01]  /*17590*/  VIADD R53, R73, 0x78 ;  /* 0x0000007849357836 */ /* 0x000fe20000000000 */
[----:B------:R-:W-:Y:S01]  /*175a0*/  ISETP.GT.AND P0, PT, R239, R73, PT ;  /* 0x00000049ef00720c */ /* 0x000fe20003f04270 */
[----:B------:R-:W-:Y:S01]  /*175b0*/  VIADD R52, R73, 0x79 ;  /* 0x0000007949347836 */ /* 0x000fe20000000000 */
[----:B------:R-:W-:-:S02]  /*175c0*/  ISETP.GT.AND P6, PT, R240, R64, PT ;  /* 0x00000040f000720c */ /* 0x000fc40003fc4270 */
[----:B------:R-:W-:Y:S01]  /*175d0*/  IABS R73, R104 ;  /* 0x0000006800497213 */ /* 0x000fe20000000000 */
[----:B------:R-:W-:Y:S01]  /*175e0*/  FFMA.FTZ R153, -R231, R124, R153 ;  /* 0x0000007ce7997223 */ /* 0x000fe20000010199 */
[----:B------:R-:W-:Y:S02]  /*175f0*/  FSEL R170, R170, -INF , !P4 ;  /* 0xff800000aaaa7808 */ /* 0x000fe40006000000 */
[----:B------:R-:W-:Y:S02]  /*17600*/  ISETP.GT.AND P4, PT, R240, R61, PT ;  /* 0x0000003df000720c */ /* 0x000fe40003f84270 */
[----:B------:R-:W-:Y:S02]  /*17610*/  FSEL R154, R154, -INF , !P6 ;  /* 0xff8000009a9a7808 */ /* 0x000fe40007000000 */
[----:B------:R-:W-:Y:S02]  /*17620*/  I2FP.F32.S32 R73, R73 ;  /* 0x0000004900497245 */ /* 0x000fe40000201400 */
[----:B------:R-:W-:-:S02]  /*17630*/  ISETP.GT.AND P6, PT, R240, R60, PT ;  /* 0x0000003cf000720c */ /* 0x000fc40003fc4270 */
[----:B------:R-:W-:Y:S01]  /*17640*/  FSEL R153, R153, -INF , !P4 ;  /* 0xff80000099997808 */ /* 0x000fe20006000000 */
[C---:B-1----:R-:W-:Y:S01]  /*17650*/  FFMA.FTZ R15, -R231.reuse, R73, R15 ;  /* 0x00000049e70f7223 */ /* 0x042fe2000001010f */
[----:B------:R-:W-:Y:S01]  /*17660*/  ISETP.GT.AND P4, PT, R240, R57, PT ;  /* 0x00000039f000720c */ /* 0x000fe20003f84270 */
[----:B------:R-:W-:Y:S01]  /*17670*/  FMUL.FTZ R73, R102, R3 ;  /* 0x0000000366497220 */ /* 0x000fe20000410000 */
[----:B------:R-:W-:Y:S02]  /*17680*/  FSEL R152, R152, -INF , !P6 ;  /* 0xff80000098987808 */ /* 0x000fe40007000000 */
[----:B------:R-:W-:Y:S02]  /*17690*/  ISETP.GT.AND P6, PT, R240, R56, PT ;  /* 0x00000038f000720c */ /* 0x000fe40003fc4270 */
[----:B------:R-:W-:Y:S02]  /*176a0*/  FSEL R142, R142, -INF , !P4 ;  /* 0xff8000008e8e7808 */ /* 0x000fe40006000000 */
[C---:B------:R-:W-:Y:S01]  /*176b0*/  ISETP.GT.AND P4, PT, R240.reuse, R53, PT ;  /* 0x00000035f000720c */ /* 0x040fe20003f84270 */
[----:B--2---:R-:W-:Y:S01]  /*176c0*/  FFMA.FTZ R10, -R231, R116, R10 ;  /* 0x00000074e70a7223 */ /* 0x004fe2000001010a */
[----:B------:R-:W-:Y:S01]  /*176d0*/  FSEL R139, R139, -INF , !P6 ;  /* 0xff8000008b8b7808 */ /* 0x000fe20007000000 */
[----:B------:R-:W1:Y:S01]  /*176e0*/  MUFU.TANH R73, R73 ;  /* 0x0000004900497308 */ /* 0x000e620000002400 */
[----:B------:R-:W-:-:S02]  /*176f0*/  ISETP.GT.AND P6, PT, R240, R52, PT ;  /* 0x00000034f000720c */ /* 0x000fc40003fc4270 */
[----:B------:R-:W-:Y:S02]  /*17700*/  FSEL R19, R19, -INF , !P0 ;  /* 0xff80000013137808 */ /* 0x000fe40004000000 */
[----:B------:R-:W-:Y:S02]  /*17710*/  ISETP.GT.AND P0, PT, R239, R117, PT ;  /* 0x00000075ef00720c */ /* 0x000fe40003f04270 */
[----:B------:R-:W-:Y:S02]  /*17720*/  FSEL R48, R48, -INF , !P4 ;  /* 0xff80000030307808 */ /* 0x000fe40006000000 */
[----:B------:R-:W-:Y:S02]  /*17730*/  ISETP.GE.AND P4, PT, R117, R236, PT ;  /* 0x000000ec7500720c */ /* 0x000fe40003f86270 */
[----:B------:R-:W-:Y:S02]  /*17740*/  FSEL R15, R15, -INF , !P1 ;  /* 0xff8000000f0f7808 */ /* 0x000fe40004800000 */
[----:B------:R-:W-:-:S02]  /*17750*/  FSEL R65, R65, -INF , !P6 ;  /* 0xff80000041417808 */ /* 0x000fc40007000000 */
[----:B------:R-:W-:Y:S02]  /*17760*/  ISETP.GE.AND P6, PT, R117, R238, PT ;  /* 0x000000ee7500720c */ /* 0x000fe40003fc6270 */
[----:B------:R-:W-:Y:S02]  /*17770*/  FSEL R19, R19, -INF , !P3 ;  /* 0xff80000013137808 */ /* 0x000fe40005800000 */
[----:B------:R-:W-:Y:S02]  /*17780*/  FSEL R6, R6, -INF , !P5 ;  /* 0xff80000006067808 */ /* 0x000fe40006800000 */
[----:B------:R-:W-:Y:S02]  /*17790*/  FSEL R10, R10, -INF , !P0 ;  /* 0xff8000000a0a7808 */ /* 0x000fe40004000000 */
[C---:B------:R-:W-:Y:S02]  /*177a0*/  ISETP.GE.AND P3, PT, R18.reuse, R236, PT ;  /* 0x000000ec1200720c */ /* 0x040fe40003f66270 */
[----:B------:R-:W-:-:S02]  /*177b0*/  ISETP.GE.AND P5, PT, R18, R238, PT ;  /* 0x000000ee1200720c */ /* 0x000fc40003fa6270 */
[----:B------:R-:W-:Y:S02]  /*177c0*/  ISETP.GT.AND P1, PT, R239, R18, PT ;  /* 0x00000012ef00720c */ /* 0x000fe40003f24270 */
[----:B------:R-:W-:Y:S02]  /*177d0*/  FSEL R18, R15, -INF , !P2 ;  /* 0xff8000000f127808 */ /* 0x000fe40005000000 */
[----:B------:R-:W-:Y:S02]  /*177e0*/  FSEL R5, R5, -INF , !P4 ;  /* 0xff80000005057808 */ /* 0x000fe40006000000 */
[C---:B------:R-:W-:Y:S02]  /*177f0*/  ISETP.GE.AND P2, PT, R17.reuse, R236, PT ;  /* 0x000000ec1100720c */ /* 0x040fe40003f46270 */
[----:B------:R-:W-:Y:S02]  /*17800*/  ISETP.GE.AND P4, PT, R17, R238, PT ;  /* 0x000000ee1100720c */ /* 0x000fe40003f86270 */
[----:B------:R-:W-:Y:S01]  /*17810*/  ISETP.GT.AND P0, PT, R239, R17, PT ;  /* 0x00000011ef00720c */ /* 0x000fe20003f04270 */
[-C--:B------:R-:W-:Y:S01]  /*17820*/  FMUL.FTZ R11, R11, R3.reuse ;  /* 0x000000030b0b7220 */ /* 0x080fe20000410000 */
[----:B------:R-:W-:Y:S01]  /*17830*/  FSEL R17, R10, -INF , !P6 ;  /* 0xff8000000a117808 */ /* 0x000fe20007000000 */
[----:B------:R-:W-:Y:S01]  /*17840*/  FMUL.FTZ R106, R106, R3 ;  /* 0x000000036a6a7220 */ /* 0x000fe20000410000 */
[----:B------:R-:W-:-:S03]  /*17850*/  IABS R10, R9 ;  /* 0x00000009000a7213 */ /* 0x000fc60000000000 */
[----:B------:R-:W2:Y:S01]  /*17860*/  MUFU.TANH R15, R106 ;  /* 0x0000006a000f7308 */ /* 0x000ea20000002400 */
[----:B------:R-:W-:Y:S01]  /*17870*/  I2FP.F32.S32 R10, R10 ;  /* 0x0000000a000a7245 */ /* 0x000fe20000201400 */
[----:B------:R-:W-:-:S06]  /*17880*/  FMUL.FTZ R107, R107, R3 ;  /* 0x000000036b6b7220 */ /* 0x000fcc0000410000 */
[----:B------:R-:W3:Y:S01]  /*17890*/  MUFU.TANH R11, R11 ;  /* 0x0000000b000b7308 */ /* 0x000ee20000002400 */
[----:B-1----:R-:W-:Y:S01]  /*178a0*/  FFMA.FTZ R10, -R231, R10, R73 ;  /* 0x0000000ae70a7223 */ /* 0x002fe20000010149 */
[----:B------:R-:W-:Y:S01]  /*178b0*/  FMUL.FTZ R73, R98, R3 ;  /* 0x0000000362497220 */ /* 0x000fe20000410000 */
[----:B------:R-:W-:Y:S02]  /*178c0*/  IABS R75, R75 ;  /* 0x0000004b004b7213 */ /* 0x000fe40000000000 */
[----:B------:R-:W-:-:S03]  /*178d0*/  IABS R100, R100 ;  /* 0x0000006400647213 */ /* 0x000fc60000000000 */
[----:B------:R-:W1:Y:S01]  /*178e0*/  MUFU.TANH R73, R73 ;  /* 0x0000004900497308 */ /* 0x000e620000002400 */
[----:B------:R-:W-:Y:S02]  /*178f0*/  I2FP.F32.S32 R75, R75 ;  /* 0x0000004b004b7245 */ /* 0x000fe40000201400 */
[----:B------:R-:W-:Y:S02]  /*17900*/  I2FP.F32.S32 R100, R100 ;  /* 0x0000006400647245 */ /* 0x000fe40000201400 */
[----:B------:R-:W-:-:S03]  /*17910*/  IABS R13, R13 ;  /* 0x0000000d000d7213 */ /* 0x000fc60000000000 */
[----:B------:R-:W4:Y:S01]  /*17920*/  MUFU.TANH R107, R107 ;  /* 0x0000006b006b7308 */ /* 0x000f220000002400 */
[C---:B--2---:R-:W-:Y:S01]  /*17930*/  FFMA.FTZ R15, -R231.reuse, R75, R15 ;  /* 0x0000004be70f7223 */ /* 0x044fe2000001010f */
[----:B---3--:R-:W-:Y:S01]  /*17940*/  FFMA.FTZ R11, -R231, R100, R11 ;  /* 0x00000064e70b7223 */ /* 0x008fe2000001010b */
[----:B------:R-:W-:Y:S01]  /*17950*/  IMAD.MOV.U32 R75, RZ, RZ, R13 ;  /* 0x000000ffff4b7224 */ /* 0x000fe200078e000d */
[----:B------:R-:W-:Y:S02]  /*17960*/  IABS R74, R74 ;  /* 0x0000004a004a7213 */ /* 0x000fe40000000000 */
[----:B------:R-:W-:Y:S02]  /*17970*/  IABS R72, R72 ;  /* 0x0000004800487213 */ /* 0x000fe40000000000 */
[----:B------:R-:W-:Y:S02]  /*17980*/  FSEL R11, R11, -INF , !P1 ;  /* 0xff8000000b0b7808 */ /* 0x000fe40004800000 */
[----:B------:R-:W-:Y:S01]  /*17990*/  I2FP.F32.S32 R75, R75 ;  /* 0x0000004b004b7245 */ /* 0x000fe20000201400 */
[----:B------:R-:W-:Y:S01]  /*179a0*/  FMUL.FTZ R94, R94, R3 ;  /* 0x000000035e5e7220 */ /* 0x000fe20000410000 */
[----:B------:R-:W-:-:S02]  /*179b0*/  FSEL R4, R4, -INF , !P3 ;  /* 0xff80000004047808 */ /* 0x000fc40005800000 */
[----:B------:R-:W-:Y:S02]  /*179c0*/  I2FP.F32.S32 R74, R74 ;  /* 0x0000004a004a7245 */ /* 0x000fe40000201400 */
[C---:B------:R-:W-:Y:S02]  /*179d0*/  ISETP.GE.AND P6, PT, R16.reuse, R236, PT ;  /* 0x000000ec1000720c */ /* 0x040fe40003fc6270 */
[----:B------:R-:W-:Y:S02]  /*179e0*/  ISETP.GE.AND P3, PT, R16, R238, PT ;  /* 0x000000ee1000720c */ /* 0x000fe40003f66270 */
[----:B------:R-:W-:Y:S01]  /*179f0*/  ISETP.GT.AND P1, PT, R239, R16, PT ;  /* 0x00000010ef00720c */ /* 0x000fe20003f24270 */
[----:B-1----:R-:W-:Y:S01]  /*17a00*/  FFMA.FTZ R73, -R231, R75, R73 ;  /* 0x0000004be7497223 */ /* 0x002fe20000010149 */
[----:B------:R-:W-:Y:S01]  /*17a10*/  FSEL R16, R11, -INF , !P5 ;  /* 0xff8000000b107808 */ /* 0x000fe20006800000 */
[----:B------:R-:W-:Y:S01]  /*17a20*/  IMAD.MOV.U32 R75, RZ, RZ, R72 ;  /* 0x000000ffff4b7224 */ /* 0x000fe200078e0048 */
[----:B------:R-:W-:Y:S01]  /*17a30*/  FSEL R11, R15, -INF , !P0 ;  /* 0xff8000000f0b7808 */ /* 0x000fe20004000000 */
[----:B----4-:R-:W-:Y:S01]  /*17a40*/  FFMA.FTZ R74, -R231, R74, R107 ;  /* 0x0000004ae74a7223 */ /* 0x010fe2000001016b */
[----:B------:R-:W-:Y:S01]  /*17a50*/  ISETP.GT.AND P0, PT, R239, R114, PT ;  /* 0x00000072ef00720c */ /* 0x000fe20003f04270 */
[----:B------:R-:W1:Y:S01]  /*17a60*/  MUFU.TANH R72, R94 ;  /* 0x0000005e00487308 */ /* 0x000e620000002400 */
[----:B------:R-:W-:Y:S01]  /*17a70*/  IABS R14, R14 ;  /* 0x0000000e000e7213 */ /* 0x000fe20000000000 */
[----:B------:R-:W-:Y:S01]  /*17a80*/  FMUL.FTZ R103, R103, R3 ;  /* 0x0000000367677220 */ /* 0x000fe20000410000 */
[----:B------:R-:W-:-:S02]  /*17a90*/  ISETP.GE.AND P5, PT, R114, R236, PT ;  /* 0x000000ec7200720c */ /* 0x000fc40003fa6270 */
[----:B------:R-:W-:Y:S02]  /*17aa0*/  FSEL R10, R10, -INF , !P0 ;  /* 0xff8000000a0a7808 */ /* 0x000fe40004000000 */
[----:B------:R-:W-:Y:S02]  /*17ab0*/  ISETP.GT.AND P0, PT, R239, R111, PT ;  /* 0x0000006fef00720c */ /* 0x000fe40003f04270 */
[----:B------:R-:W-:Y:S02]  /*17ac0*/  FSEL R15, R74, -INF , !P1 ;  /* 0xff8000004a0f7808 */ /* 0x000fe40004800000 */
[----:B------:R-:W-:Y:S02]  /*17ad0*/  I2FP.F32.S32 R74, R14 ;  /* 0x0000000e004a7245 */ /* 0x000fe40000201400 */
[----:B------:R-:W-:Y:S01]  /*17ae0*/  FSEL R14, R112, -INF , !P5 ;  /* 0xff800000700e7808 */ /* 0x000fe20006800000 */
[----:B------:R-:W-:Y:S01]  /*17af0*/  FMUL.FTZ R99, R99, R3 ;  /* 0x0000000363637220 */ /* 0x000fe20000410000 */
[----:B------:R-:W-:-:S02]  /*17b00*/  ISETP.GE.AND P5, PT, R111, R238, PT ;  /* 0x000000ee6f00720c */ /* 0x000fc40003fa6270 */
[----:B------:R-:W-:Y:S01]  /*17b10*/  FSEL R73, R73, -INF , !P0 ;  /* 0xff80000049497808 */ /* 0x000fe20004000000 */
[----:B------:R-:W2:Y:S01]  /*17b20*/  MUFU.TANH R103, R103 ;  /* 0x0000006700677308 */ /* 0x000ea20000002400 */
[----:B------:R-:W-:Y:S02]  /*17b30*/  IABS R39, R39 ;  /* 0x0000002700277213 */ /* 0x000fe40000000000 */
[----:B------:R-:W-:Y:S02]  /*17b40*/  FSEL R146, R73, -INF , !P5 ;  /* 0xff80000049927808 */ /* 0x000fe40006800000 */
[----:B------:R-:W-:-:S03]  /*17b50*/  I2FP.F32.S32 R73, R39 ;  /* 0x0000002700497245 */ /* 0x000fc60000201400 */
[----:B------:R-:W3:Y:S02]  /*17b60*/  MUFU.TANH R99, R99 ;  /* 0x0000006300637308 */ /* 0x000ee40000002400 */
[----:B-1----:R-:W-:Y:S01]  /*17b70*/  FFMA.FTZ R72, -R231, R73, R72 ;  /* 0x00000049e7487223 */ /* 0x002fe20000010148 */
[-C--:B------:R-:W-:Y:S01]  /*17b80*/  FMUL.FTZ R73, R90, R3.reuse ;  /* 0x000000035a497220 */ /* 0x080fe20000410000 */
[----:B------:R-:W-:Y:S01]  /*17b90*/  FMUL.FTZ R95, R95, R3 ;  /* 0x000000035f5f7220 */ /* 0x000fe20000410000 */
[----:B------:R-:W-:-:S04]  /*17ba0*/  FSEL R15, R15, -INF , !P3 ;  /* 0xff8000000f0f7808 */ /* 0x000fc80005800000 */
[----:B------:R-:W1:Y:S01]  /*17bb0*/  MUFU.TANH R73, R73 ;  /* 0x0000004900497308 */ /* 0x000e620000002400 */
[----:B------:R-:W-:Y:S01]  /*17bc0*/  ISETP.GE.AND P3, PT, R111, R236, PT ;  /* 0x000000ec6f00720c */ /* 0x000fe20003f66270 */
[----:B--2---:R-:W-:Y:S01]  /*17bd0*/  FFMA.FTZ R74, -R231, R74, R103 ;  /* 0x0000004ae74a7223 */ /* 0x004fe20000010167 */
[----:B------:R-:W-:Y:S01]  /*17be0*/  I2FP.F32.S32 R75, R75 ;  /* 0x0000004b004b7245 */ /* 0x000fe20000201400 */
[----:B------:R-:W-:Y:S01]  /*17bf0*/  FMUL.FTZ R91, R91, R3 ;  /* 0x000000035b5b7220 */ /* 0x000fe20000410000 */
[C---:B------:R-:W-:Y:S02]  /*17c00*/  ISETP.GT.AND P1, PT, R239.reuse, R113, PT ;  /* 0x00000071ef00720c */ /* 0x040fe40003f24270 */
[----:B------:R-:W-:Y:S01]  /*17c10*/  ISETP.GT.AND P0, PT, R239, R109, PT ;  /* 0x0000006def00720c */ /* 0x000fe20003f04270 */
[----:B------:R-:W2:Y:S01]  /*17c20*/  MUFU.TANH R95, R95 ;  /* 0x0000005f005f7308 */ /* 0x000ea20000002400 */
[----:B------:R-:W-:Y:S02]  /*17c30*/  FSEL R9, R115, -INF , !P2 ;  /* 0xff80000073097808 */ /* 0x000fe40005000000 */
[----:B------:R-:W-:-:S02]  /*17c40*/  FSEL R11, R11, -INF , !P4 ;  /* 0xff8000000b0b7808 */ /* 0x000fc40006000000 */
[----:B------:R-:W-:Y:S02]  /*17c50*/  ISETP.GE.AND P2, PT, R114, R238, PT ;  /* 0x000000ee7200720c */ /* 0x000fe40003f46270 */
[----:B------:R-:W-:Y:S01]  /*17c60*/  ISETP.GE.AND P4, PT, R113, R236, PT ;  /* 0x000000ec7100720c */ /* 0x000fe20003f86270 */
[----:B---3--:R-:W-:Y:S01]  /*17c70*/  FFMA.FTZ R75, -R231, R75, R99 ;  /* 0x0000004be74b7223 */ /* 0x008fe20000010163 */
[----:B------:R-:W-:Y:S02]  /*17c80*/  FSEL R8, R8, -INF , !P6 ;  /* 0xff80000008087808 */ /* 0x000fe40007000000 */
[----:B------:R-:W-:Y:S01]  /*17c90*/  FSEL R145, R145, -INF , !P3 ;  /* 0xff80000091917808 */ /* 0x000fe20005800000 */
[----:B------:R-:W-:Y:S01]  /*17ca0*/  FMUL.FTZ R87, R87, R3 ;  /* 0x0000000357577220 */ /* 0x000fe20000410000 */
[----:B------:R-:W-:Y:S02]  /*17cb0*/  ISETP.GE.AND P6, PT, R113, R238, PT ;  /* 0x000000ee7100720c */ /* 0x000fe40003fc6270 */
[----:B------:R-:W-:-:S02]  /*17cc0*/  FSEL R74, R74, -INF , !P1 ;  /* 0xff8000004a4a7808 */ /* 0x000fc40004800000 */
[----:B------:R-:W-:Y:S02]  /*17cd0*/  ISETP.GE.AND P3, PT, R109, R238, PT ;  /* 0x000000ee6d00720c */ /* 0x000fe40003f66270 */
[----:B------:R-:W-:Y:S02]  /*17ce0*/  IABS R38, R38 ;  /* 0x0000002600267213 */ /* 0x000fe40000000000 */
[----:B------:R-:W-:Y:S01]  /*17cf0*/  FSEL R72, R72, -INF , !P0 ;  /* 0xff80000048487808 */ /* 0x000fe20004000000 */
[----:B------:R-:W3:Y:S01]  /*17d00*/  MUFU.TANH R91, R91 ;  /* 0x0000005b005b7308 */ /* 0x000ee20000002400 */
[----:B------:R-:W-:Y:S02]  /*17d10*/  ISETP.GT.AND P1, PT, R239, R12, PT ;  /* 0x0000000cef00720c */ /* 0x000fe40003f24270 */
[----:B------:R-:W-:Y:S02]  /*17d20*/  IABS R37, R37 ;  /* 0x0000002500257213 */ /* 0x000fe40000000000 */
[----:B------:R-:W-:-:S02]  /*17d30*/  FSEL R10, R10, -INF , !P2 ;  /* 0xff8000000a0a7808 */ /* 0x000fc40005000000 */
[----:B------:R-:W-:Y:S02]  /*17d40*/  FSEL R13, R110, -INF , !P4 ;  /* 0xff8000006e0d7808 */ /* 0x000fe40006000000 */
[C---:B------:R-:W-:Y:S02]  /*17d50*/  ISETP.GE.AND P2, PT, R12.reuse, R236, PT ;  /* 0x000000ec0c00720c */ /* 0x040fe40003f46270 */
[----:B------:R-:W-:Y:S02]  /*17d60*/  ISETP.GE.AND P4, PT, R12, R238, PT ;  /* 0x000000ee0c00720c */ /* 0x000fe40003f86270 */
[----:B------:R-:W-:Y:S01]  /*17d70*/  FSEL R12, R74, -INF , !P6 ;  /* 0xff8000004a0c7808 */ /* 0x000fe20007000000 */
[----:B------:R-:W-:Y:S01]  /*17d80*/  IMAD.MOV.U32 R74, RZ, RZ, R38 ;  /* 0x000000ffff4a7224 */ /* 0x000fe200078e0026 */
[----:B------:R-:W-:Y:S01]  /*17d90*/  FSEL R147, R72, -INF , !P3 ;  /* 0xff80000048937808 */ /* 0x000fe20005800000 */
[----:B------:R-:W-:Y:S01]  /*17da0*/  FMUL.FTZ R83, R83, R3 ;  /* 0x0000000353537220 */ /* 0x000fe20000410000 */
[----:B------:R-:W-:-:S02]  /*17db0*/  FSEL R75, R75, -INF , !P1 ;  /* 0xff8000004b4b7808 */ /* 0x000fc40004800000 */
[----:B------:R-:W-:Y:S02]  /*17dc0*/  I2FP.F32.S32 R72, R37 ;  /* 0x0000002500487245 */ /* 0x000fe40000201400 */
[----:B------:R-:W-:Y:S01]  /*17dd0*/  IABS R36, R36 ;  /* 0x0000002400247213 */ /* 0x000fe20000000000 */
[----:B------:R-:W4:Y:S01]  /*17de0*/  MUFU.TANH R87, R87 ;  /* 0x0000005700577308 */ /* 0x000f220000002400 */
[----:B------:R-:W-:Y:S01]  /*17df0*/  FSEL R148, R75, -INF , !P4 ;  /* 0xff8000004b947808 */ /* 0x000fe20006000000 */
[----:B-1----:R-:W-:Y:S01]  /*17e00*/  FFMA.FTZ R72, -R231, R72, R73 ;  /* 0x00000048e7487223 */ /* 0x002fe20000010149 */
[----:B------:R-:W-:Y:S01]  /*17e10*/  ISETP.GE.AND P6, PT, R109, R236, PT ;  /* 0x000000ec6d00720c */ /* 0x000fe20003fc6270 */
[----:B------:R-:W-:Y:S01]  /*17e20*/  IMAD.MOV.U32 R75, RZ, RZ, R36 ;  /* 0x000000ffff4b7224 */ /* 0x000fe200078e0024 */
[----:B------:R-:W-:Y:S02]  /*17e30*/  I2FP.F32.S32 R74, R74 ;  /* 0x0000004a004a7245 */ /* 0x000fe40000201400 */
[----:B------:R-:W-:Y:S01]  /*17e40*/  ISETP.GT.AND P0, PT, R239, R97, PT ;  /* 0x00000061ef00720c */ /* 0x000fe20003f04270 */
[----:B------:R-:W1:Y:S01]  /*17e50*/  MUFU.TANH R83, R83 ;  /* 0x0000005300537308 */ /* 0x000e620000002400 */
[----:B------:R-:W-:Y:S01]  /*17e60*/  FSEL R38, R101, -INF , !P6 ;  /* 0xff80000065267808 */ /* 0x000fe20007000000 */
[----:B--2---:R-:W-:Y:S01]  /*17e70*/  FFMA.FTZ R74, -R231, R74, R95 ;  /* 0x0000004ae74a7223 */ /* 0x004fe2000001015f */
[----:B------:R-:W-:-:S02]  /*17e80*/  ISETP.GE.AND P6, PT, R97, R238, PT ;  /* 0x000000ee6100720c */ /* 0x000fc40003fc6270 */
[----:B------:R-:W-:Y:S02]  /*17e90*/  I2FP.F32.S32 R75, R75 ;  /* 0x0000004b004b7245 */ /* 0x000fe40000201400 */
[----:B------:R-:W-:Y:S02]  /*17ea0*/  FSEL R72, R72, -INF , !P0 ;  /* 0xff80000048487808 */ /* 0x000fe40004000000 */
[----:B------:R-:W-:Y:S02]  /*17eb0*/  ISETP.GT.AND P1, PT, R239, R105, PT ;  /* 0x00000069ef00720c */ /* 0x000fe40003f24270 */
[----:B------:R-:W-:Y:S01]  /*17ec0*/  IABS R50, R50 ;  /* 0x0000003200327213 */ /* 0x000fe20000000000 */
[----:B---3--:R-:W-:Y:S01]  /*17ed0*/  FFMA.FTZ R75, -R231, R75, R91 ;  /* 0x0000004be74b7223 */ /* 0x008fe2000001015b */
[----:B------:R-:W-:Y:S02]  /*17ee0*/  FSEL R159, R72, -INF , !P6 ;  /* 0xff800000489f7808 */ /* 0x000fe40007000000 */
[----:B------:R-:W-:-:S02]  /*17ef0*/  FSEL R74, R74, -INF , !P1 ;  /* 0xff8000004a4a7808 */ /* 0x000fc40004800000 */
[----:B------:R-:W-:Y:S02]  /*17f00*/  I2FP.F32.S32 R72, R50 ;  /* 0x0000003200487245 */ /* 0x000fe40000201400 */
[----:B------:R-:W-:Y:S02]  /*17f10*/  ISETP.GT.AND P1, PT, R239, R93, PT ;  /* 0x0000005def00720c */ /* 0x000fe40003f24270 */
[----:B------:R-:W-:Y:S01]  /*17f20*/  IABS R35, R35 ;  /* 0x0000002300237213 */ /* 0x000fe20000000000 */
[----:B----4-:R-:W-:Y:S01]  /*17f30*/  FFMA.FTZ R72, -R231, R72, R87 ;  /* 0x00000048e7487223 */ /* 0x010fe20000010157 */
[----:B------:R-:W-:Y:S02]  /*17f40*/  FSEL R75, R75, -INF , !P1 ;  /* 0xff8000004b4b7808 */ /* 0x000fe40004800000 */
[----:B------:R-:W-:Y:S02]  /*17f50*/  I2FP.F32.S32 R35, R35 ;  /* 0x0000002300237245 */ /* 0x000fe40000201400 */
[----:B------:R-:W-:-:S02]  /*17f60*/  ISETP.GT.AND P1, PT, R239, R89, PT ;  /* 0x00000059ef00720c */ /* 0x000fc40003f24270 */
[----:B------:R-:W-:Y:S01]  /*17f70*/  ISETP.GE.AND P6, PT, R89, R236, PT ;  /* 0x000000ec5900720c */ /* 0x000fe20003fc6270 */
[----:B-1----:R-:W-:Y:S01]  /*17f80*/  FFMA.FTZ R35, -R231, R35, R83 ;  /* 0x00000023e7237223 */ /* 0x002fe20000010153 */
[----:B------:R-:W-:Y:S02]  /*17f90*/  FSEL R72, R72, -INF , !P1 ;  /* 0xff80000048487808 */ /* 0x000fe40004800000 */
[----:B------:R-:W-:Y:S02]  /*17fa0*/  ISETP.GT.AND P1, PT, R239, R85, PT ;  /* 0x00000055ef00720c */ /* 0x000fe40003f24270 */
[----:B------:R-:W-:Y:S02]  /*17fb0*/  FSEL R165, R165, -INF , !P6 ;  /* 0xff800000a5a57808 */ /* 0x000fe40007000000 */
[----:B------:R-:W-:Y:S02]  /*17fc0*/  ISETP.GE.AND P6, PT, R85, R238, PT ;  /* 0x000000ee5500720c */ /* 0x000fe40003fc6270 */
[----:B------:R-:W-:-:S02]  /*17fd0*/  FSEL R35, R35, -INF , !P1 ;  /* 0xff80000023237808 */ /* 0x000fc40004800000 */
[----:B------:R-:W-:Y:S02]  /*17fe0*/  IABS R32, R32 ;  /* 0x0000002000207213 */ /* 0x000fe40000000000 */
[----:B------:R-:W-:-:S03]  /*17ff0*/  FSEL R175, R35, -INF , !P6 ;  /* 0xff80000023af7808 */ /* 0x000fc60007000000 */
[----:B------:R-:W-:Y:S02]  /*18000*/  IMAD.MOV.U32 R35, RZ, RZ, R32 ;  /* 0x000000ffff237224 */ /* 0x000fe400078e0020 */
[----:B------:R-:W1:Y:S01]  /*18010*/  MUFU.TANH R32, R122 ;  /* 0x0000007a00207308 */ /* 0x000e620000002400 */
[----:B------:R-:W-:Y:S02]  /*18020*/  IABS R33, R33 ;  /* 0x0000002100217213 */ /* 0x000fe40000000000 */
[----:B------:R-:W-:Y:S02]  /*18030*/  IABS R31, R31 ;  /* 0x0000001f001f7213 */ /* 0x000fe40000000000 */
[----:B------:R-:W-:Y:S02]  /*18040*/  I2FP.F32.S32 R33, R33 ;  /* 0x0000002100217245 */ /* 0x000fe40000201400 */
[----:B------:R-:W-:-:S03]  /*18050*/  IABS R30, R30 ;  /* 0x0000001e001e7213 */ /* 0x000fc60000000000 */
[----:B-1----:R-:W-:Y:S01]  /*18060*/  FFMA.FTZ R32, -R231, R33, R32 ;  /* 0x00000021e7207223 */ /* 0x002fe20000010120 */
[----:B------:R-:W-:Y:S02]  /*18070*/  IMAD.MOV.U32 R33, RZ, RZ, R31 ;  /* 0x000000ffff217224 */ /* 0x000fe400078e001f */
[----:B------:R-:W1:Y:S01]  /*18080*/  MUFU.TANH R31, R70 ;  /* 0x00000046001f7308 */ /* 0x000e620000002400 */
[----:B------:R-:W-:Y:S01]  /*18090*/  FMUL.FTZ R82, R82, R3 ;  /* 0x0000000352527220 */ /* 0x000fe20000410000 */
[----:B------:R-:W-:Y:S02]  /*180a0*/  I2FP.F32.S32 R30, R30 ;  /* 0x0000001e001e7245 */ /* 0x000fe40000201400 */
[----:B------:R-:W-:Y:S01]  /*180b0*/  IABS R29, R29 ;  /* 0x0000001d001d7213 */ /* 0x000fe20000000000 */
[----:B------:R-:W-:-:S03]  /*180c0*/  FMUL.FTZ R66, R66, R3 ;  /* 0x0000000342427220 */ /* 0x000fc60000410000 */
[----:B------:R-:W2:Y:S01]  /*180d0*/  MUFU.TANH R50, R82 ;  /* 0x0000005200327308 */ /* 0x000ea20000002400 */
[----:B------:R-:W-:Y:S01]  /*180e0*/  FMUL.FTZ R73, R86, R3 ;  /* 0x0000000356497220 */ /* 0x000fe20000410000 */
[----:B------:R-:W-:Y:S01]  /*180f0*/  IABS R49, R49 ;  /* 0x0000003100317213 */ /* 0x000fe20000000000 */
[----:B-1----:R-:W-:Y:S01]  /*18100*/  FFMA.FTZ R30, -R231, R30, R31 ;  /* 0x0000001ee71e7223 */ /* 0x002fe2000001011f */
[----:B------:R-:W-:-:S04]  /*18110*/  I2FP.F32.S32 R31, R29 ;  /* 0x0000001d001f7245 */ /* 0x000fc80000201400 */
[----:B------:R-:W1:Y:S01]  /*18120*/  MUFU.TANH R29, R66 ;  /* 0x00000042001d7308 */ /* 0x000e620000002400 */
[----:B------:R-:W-:Y:S02]  /*18130*/  I2FP.F32.S32 R49, R49 ;  /* 0x0000003100317245 */ /* 0x000fe40000201400 */
[----:B------:R-:W-:-:S05]  /*18140*/  IABS R28, R28 ;  /* 0x0000001c001c7213 */ /* 0x000fca0000000000 */
[----:B------:R-:W3:Y:S01]  /*18150*/  MUFU.TANH R73, R73 ;  /* 0x0000004900497308 */ /* 0x000ee20000002400 */
[----:B------:R-:W-:Y:S01]  /*18160*/  FMUL.FTZ R78, R78, R3 ;  /* 0x000000034e4e7220 */ /* 0x000fe20000410000 */
[C---:B--2---:R-:W-:Y:S01]  /*18170*/  FFMA.FTZ R49, -R231.reuse, R49, R50 ;  /* 0x00000031e7317223 */ /* 0x044fe20000010132 */
[----:B------:R-:W-:Y:S02]  /*18180*/  I2FP.F32.S32 R28, R28 ;  /* 0x0000001c001c7245 */ /* 0x000fe40000201400 */
[----:B------:R-:W-:Y:S02]  /*18190*/  IABS R51, R51 ;  /* 0x0000003300337213 */ /* 0x000fe40000000000 */
[----:B------:R-:W-:Y:S02]  /*181a0*/  IABS R50, R34 ;  /* 0x0000002200327213 */ /* 0x000fe40000000000 */
[----:B------:R-:W-:Y:S01]  /*181b0*/  IABS R26, R26 ;  /* 0x0000001a001a7213 */ /* 0x000fe20000000000 */
[----:B------:R-:W2:Y:S01]  /*181c0*/  MUFU.TANH R34, R78 ;  /* 0x0000004e00227308 */ /* 0x000ea20000002400 */
[----:B------:R-:W-:Y:S01]  /*181d0*/  FMUL.FTZ R62, R62, R3 ;  /* 0x000000033e3e7220 */ /* 0x000fe20000410000 */
[----:B------:R-:W-:Y:S01]  /*181e0*/  I2FP.F32.S32 R51, R51 ;  /* 0x0000003300337245 */ /* 0x000fe20000201400 */
[----:B-1----:R-:W-:Y:S01]  /*181f0*/  FFMA.FTZ R28, -R231, R28, R29 ;  /* 0x0000001ce71c7223 */ /* 0x002fe2000001011d */
[----:B------:R-:W-:-:S02]  /*18200*/  IMAD.MOV.U32 R29, RZ, RZ, R26 ;  /* 0x000000ffff1d7224 */ /* 0x000fc400078e001a */
[----:B------:R-:W-:Y:S02]  /*18210*/  FMUL.FTZ R79, R79, R3 ;  /* 0x000000034f4f7220 */ /* 0x000fe40000410000 */
[----:B------:R-:W1:Y:S01]  /*18220*/  MUFU.TANH R26, R62 ;  /* 0x0000003e001a7308 */ /* 0x000e620000002400 */
[----:B---3--:R-:W-:Y:S01]  /*18230*/  FFMA.FTZ R51, -R231, R51, R73 ;  /* 0x00000033e7337223 */ /* 0x008fe20000010149 */
[----:B------:R-:W-:Y:S02]  /*18240*/  ISETP.GT.AND P0, PT, R239, R92, PT ;  /* 0x0000005cef00720c */ /* 0x000fe40003f04270 */
[----:B------:R-:W-:Y:S02]  /*18250*/  I2FP.F32.S32 R50, R50 ;  /* 0x0000003200327245 */ /* 0x000fe40000201400 */
[----:B------:R-:W-:Y:S02]  /*18260*/  FSEL R51, R51, -INF , !P0 ;  /* 0xff80000033337808 */ /* 0x000fe40004000000 */
[----:B------:R-:W3:Y:S01]  /*18270*/  MUFU.TANH R79, R79 ;  /* 0x0000004f004f7308 */ /* 0x000ee20000002400 */
[----:B------:R-:W-:-:S02]  /*18280*/  ISETP.GT.AND P0, PT, R239, R88, PT ;  /* 0x00000058ef00720c */ /* 0x000fc40003f04270 */
[----:B------:R-:W-:Y:S01]  /*18290*/  IABS R27, R27 ;  /* 0x0000001b001b7213 */ /* 0x000fe20000000000 */
[----:B--2---:R-:W-:Y:S01]  /*182a0*/  FFMA.FTZ R34, -R231, R50, R34 ;  /* 0x00000032e7227223 */ /* 0x004fe20000010122 */
[----:B------:R-:W-:Y:S02]  /*182b0*/  FSEL R49, R49, -INF , !P0 ;  /* 0xff80000031317808 */ /* 0x000fe40004000000 */
[----:B------:R-:W-:Y:S01]  /*182c0*/  I2FP.F32.S32 R27, R27 ;  /* 0x0000001b001b7245 */ /* 0x000fe20000201400 */
[----:B------:R-:W2:Y:S01]  /*182d0*/  MUFU.TANH R123, R123 ;  /* 0x0000007b007b7308 */ /* 0x000ea20000002400 */
[----:B------:R-:W-:Y:S02]  /*182e0*/  ISETP.GT.AND P0, PT, R239, R84, PT ;  /* 0x00000054ef00720c */ /* 0x000fe40003f04270 */
[----:B------:R-:W-:Y:S01]  /*182f0*/  IABS R25, R25 ;  /* 0x0000001900197213 */ /* 0x000fe20000000000 */
[-C--:B------:R-:W-:Y:S01]  /*18300*/  FMUL.FTZ R67, R67, R3.reuse ;  /* 0x0000000343437220 */ /* 0x080fe20000410000 */
[----:B------:R-:W-:Y:S01]  /*18310*/  FMUL.FTZ R58, R58, R3 ;  /* 0x000000033a3a7220 */ /* 0x000fe20000410000 */
[----:B------:R-:W-:Y:S01]  /*18320*/  FSEL R34, R34, -INF , !P0 ;  /* 0xff80000022227808 */ /* 0x000fe20004000000 */
[----:B-1----:R-:W-:Y:S01]  /*18330*/  FFMA.FTZ R26, -R231, R27, R26 ;  /* 0x0000001be71a7223 */ /* 0x002fe2000001011a */
[----:B------:R-:W1:Y:S01]  /*18340*/  MUFU.TANH R71, R71 ;  /* 0x0000004700477308 */ /* 0x000e620000002400 */
[----:B------:R-:W-:Y:S01]  /*18350*/  FSEL R39, R108, -INF , !P2 ;  /* 0xff8000006c277808 */ /* 0x000fe20005000000 */
[----:B------:R-:W-:Y:S01]  /*18360*/  IMAD.MOV.U32 R27, RZ, RZ, R25 ;  /* 0x000000ffff1b7224 */ /* 0x000fe200078e0019 */
[----:B------:R-:W-:Y:S01]  /*18370*/  ISETP.GT.AND P0, PT, R239, R80, PT ;  /* 0x00000050ef00720c */ /* 0x000fe20003f04270 */
[-C--:B------:R-:W-:Y:S01]  /*18380*/  FMUL.FTZ R54, R54, R3.reuse ;  /* 0x0000000336367220 */ /* 0x080fe20000410000 */
[----:B------:R-:W-:Y:S01]  /*18390*/  ISETP.GE.AND P5, PT, R105, R236, PT ;  /* 0x000000ec6900720c */ /* 0x000fe20003fa6270 */
[----:B------:R-:W-:Y:S01]  /*183a0*/  FMUL.FTZ R63, R63, R3 ;  /* 0x000000033f3f7220 */ /* 0x000fe20000410000 */
[----:B------:R-:W-:Y:S01]  /*183b0*/  ISETP.GE.AND P2, PT, R105, R238, PT ;  /* 0x000000ee6900720c */ /* 0x000fe20003f46270 */
[----:B------:R-:W4:Y:S01]  /*183c0*/  MUFU.TANH R25, R58 ;  /* 0x0000003a00197308 */ /* 0x000f220000002400 */
[----:B------:R-:W-:-:S02]  /*183d0*/  I2FP.F32.S32 R35, R35 ;  /* 0x0000002300237245 */ /* 0x000fc40000201400 */
[----:B------:R-:W-:Y:S02]  /*183e0*/  FSEL R32, R32, -INF , !P0 ;  /* 0xff80000020207808 */ /* 0x000fe40004000000 */
[----:B------:R-:W-:-:S03]  /*183f0*/  FSEL R37, R96, -INF , !P5 ;  /* 0xff80000060257808 */ /* 0x000fc60006800000 */
[----:B------:R-:W4:Y:S01]  /*18400*/  MUFU.TANH R67, R67 ;  /* 0x0000004300437308 */ /* 0x000f220000002400 */
[----:B------:R-:W-:Y:S01]  /*18410*/  FSEL R36, R74, -INF , !P2 ;  /* 0xff8000004a247808 */ /* 0x000fe20005000000 */
[----:B---3--:R-:W-:Y:S01]  /*18420*/  FFMA.FTZ R35, -R231, R35, R79 ;  /* 0x00000023e7237223 */ /* 0x008fe2000001014f */
[----:B------:R-:W-:Y:S01]  /*18430*/  ISETP.GT.AND P0, PT, R239, R76, PT ;  /* 0x0000004cef00720c */ /* 0x000fe20003f04270 */
[----:B------:R-:W-:Y:S01]  /*18440*/  FMUL.FTZ R59, R59, R3 ;  /* 0x000000033b3b7220 */ /* 0x000fe20000410000 */
[-C--:B------:R-:W-:Y:S02]  /*18450*/  ISETP.GE.AND P4, PT, R97, R236.reuse, PT ;  /* 0x000000ec6100720c */ /* 0x080fe40003f86270 */
[C---:B------:R-:W-:Y:S01]  /*18460*/  ISETP.GE.AND P3, PT, R93.reuse, R236, PT ;  /* 0x000000ec5d00720c */ /* 0x040fe20003f66270 */
[----:B------:R-:W3:Y:S01]  /*18470*/  MUFU.TANH R54, R54 ;  /* 0x0000003600367308 */ /* 0x000ee20000002400 */
[----:B------:R-:W-:Y:S02]  /*18480*/  ISETP.GE.AND P5, PT, R93, R238, PT ;  /* 0x000000ee5d00720c */ /* 0x000fe40003fa6270 */
[----:B------:R-:W-:-:S02]  /*18490*/  ISETP.GE.AND P2, PT, R92, R236, PT ;  /* 0x000000ec5c00720c */ /* 0x000fc40003f46270 */
[----:B------:R-:W-:Y:S02]  /*184a0*/  I2FP.F32.S32 R33, R33 ;  /* 0x0000002100217245 */ /* 0x000fe40000201400 */
[----:B------:R-:W-:Y:S01]  /*184b0*/  ISETP.GT.AND P1, PT, R239, R81, PT ;  /* 0x00000051ef00720c */ /* 0x000fe20003f24270 */
[----:B------:R-:W3:Y:S01]  /*184c0*/  MUFU.TANH R63, R63 ;  /* 0x0000003f003f7308 */ /* 0x000ee20000002400 */
[----:B------:R-:W-:Y:S01]  /*184d0*/  FSEL R30, R30, -INF , !P0 ;  /* 0xff8000001e1e7808 */ /* 0x000fe20004000000 */
[----:B--2---:R-:W-:Y:S01]  /*184e0*/  FFMA.FTZ R33, -R231, R33, R123 ;  /* 0x00000021e7217223 */ /* 0x004fe2000001017b */
[----:B------:R-:W-:Y:S02]  /*184f0*/  FSEL R161, R161, -INF , !P4 ;  /* 0xff800000a1a17808 */ /* 0x000fe40006000000 */
[----:B------:R-:W-:Y:S02]  /*18500*/  FSEL R163, R163, -INF , !P3 ;  /* 0xff800000a3a37808 */ /* 0x000fe40005800000 */
[----:B------:R-:W-:-:S02]  /*18510*/  FSEL R167, R75, -INF , !P5 ;  /* 0xff8000004ba77808 */ /* 0x000fc40006800000 */
[----:B------:R-:W-:Y:S02]  /*18520*/  FSEL R166, R166, -INF , !P2 ;  /* 0xff800000a6a67808 */ /* 0x000fe40005000000 */
[----:B------:R-:W-:Y:S02]  /*18530*/  ISETP.GT.AND P0, PT, R239, R68, PT ;  /* 0x00000044ef00720c */ /* 0x000fe40003f04270 */
[----:B------:R-:W-:Y:S01]  /*18540*/  IABS R24, R24 ;  /* 0x0000001800187213 */ /* 0x000fe20000000000 */
[----:B------:R-:W-:Y:S01]  /*18550*/  FMUL.FTZ R55, R55, R3 ;  /* 0x0000000337377220 */ /* 0x000fe20000410000 */
[-C--:B------:R-:W-:Y:S02]  /*18560*/  ISETP.GE.AND P4, PT, R92, R238.reuse, PT ;  /* 0x000000ee5c00720c */ /* 0x080fe40003f86270 */
[----:B------:R-:W-:Y:S02]  /*18570*/  ISETP.GE.AND P3, PT, R89, R238, PT ;  /* 0x000000ee5900720c */ /* 0x000fe40003f66270 */
[----:B------:R-:W-:-:S02]  /*18580*/  ISETP.GE.AND P5, PT, R88, R236, PT ;  /* 0x000000ec5800720c */ /* 0x000fc40003fa6270 */
[----:B------:R-:W-:Y:S02]  /*18590*/  ISETP.GE.AND P2, PT, R88, R238, PT ;  /* 0x000000ee5800720c */ /* 0x000fe40003f46270 */
[----:B------:R-:W-:Y:S01]  /*185a0*/  FSEL R35, R35, -INF , !P1 ;  /* 0xff80000023237808 */ /* 0x000fe20004800000 */
[----:B------:R-:W2:Y:S01]  /*185b0*/  MUFU.TANH R59, R59 ;  /* 0x0000003b003b7308 */ /* 0x000ea20000002400 */
[----:B------:R-:W-:Y:S02]  /*185c0*/  ISETP.GT.AND P1, PT, R239, R77, PT ;  /* 0x0000004def00720c */ /* 0x000fe40003f24270 */
[----:B------:R-:W-:Y:S02]  /*185d0*/  FSEL R28, R28, -INF , !P0 ;  /* 0xff8000001c1c7808 */ /* 0x000fe40004000000 */
[----:B------:R-:W-:Y:S01]  /*185e0*/  I2FP.F32.S32 R24, R24 ;  /* 0x0000001800187245 */ /* 0x000fe20000201400 */
[----:B-1----:R-:W-:Y:S01]  /*185f0*/  FFMA.FTZ R31, -R231, R31, R71 ;  /* 0x0000001fe71f7223 */ /* 0x002fe20000010147 */
[----:B------:R-:W-:-:S02]  /*18600*/  FSEL R162, R51, -INF , !P4 ;  /* 0xff80000033a27808 */ /* 0x000fc40006000000 */
[----:B------:R-:W-:Y:S02]  /*18610*/  FSEL R164, R72, -INF , !P3 ;  /* 0xff80000048a47808 */ /* 0x000fe40005800000 */
[----:B------:R-:W-:Y:S02]  /*18620*/  FSEL R176, R176, -INF , !P5 ;  /* 0xff800000b0b07808 */ /* 0x000fe40006800000 */
[----:B------:R-:W-:Y:S02]  /*18630*/  FSEL R174, R49, -INF , !P2 ;  /* 0xff80000031ae7808 */ /* 0x000fe40005000000 */
[----:B------:R-:W-:Y:S02]  /*18640*/  ISETP.GT.AND P0, PT, R239, R61, PT ;  /* 0x0000003def00720c */ /* 0x000fe40003f04270 */
[----:B------:R-:W-:Y:S02]  /*18650*/  IABS R22, R22 ;  /* 0x0000001600167213 */ /* 0x000fe40000000000 */
[----:B------:R-:W-:-:S02]  /*18660*/  ISETP.GE.AND P4, PT, R85, R236, PT ;  /* 0x000000ec5500720c */ /* 0x000fc40003f86270 */
[C---:B------:R-:W-:Y:S02]  /*18670*/  ISETP.GE.AND P3, PT, R84.reuse, R236, PT ;  /* 0x000000ec5400720c */ /* 0x040fe40003f66270 */
[----:B------:R-:W-:Y:S02]  /*18680*/  ISETP.GE.AND P5, PT, R84, R238, PT ;  /* 0x000000ee5400720c */ /* 0x000fe40003fa6270 */
[----:B------:R-:W-:Y:S02]  /*18690*/  ISETP.GE.AND P2, PT, R81, R236, PT ;  /* 0x000000ec5100720c */ /* 0x000fe40003f46270 */
[----:B------:R-:W-:Y:S02]  /*186a0*/  FSEL R33, R33, -INF , !P1 ;  /* 0xff80000021217808 */ /* 0x000fe40004800000 */
[----:B------:R-:W-:Y:S01]  /*186b0*/  I2FP.F32.S32 R29, R29 ;  /* 0x0000001d001d7245 */ /* 0x000fe20000201400 */
[----:B------:R-:W1:Y:S01]  /*186c0*/  MUFU.TANH R55, R55 ;  /* 0x0000003700377308 */ /* 0x000e620000002400 */
[----:B------:R-:W-:Y:S01]  /*186d0*/  ISETP.GT.AND P1, PT, R239, R69, PT ;  /* 0x00000045ef00720c */ /* 0x000fe20003f24270 */
[----:B----4-:R-:W-:Y:S01]  /*186e0*/  FFMA.FTZ R24, -R231, R24, R25 ;  /* 0x00000018e7187223 */ /* 0x010fe20000010119 */
[----:B------:R-:W-:-:S02]  /*186f0*/  FSEL R26, R26, -INF , !P0 ;  /* 0xff8000001a1a7808 */ /* 0x000fc40004000000 */
[----:B------:R-:W-:Y:S01]  /*18700*/  I2FP.F32.S32 R22, R22 ;  /* 0x0000001600167245 */ /* 0x000fe20000201400 */
[----:B------:R-:W-:Y:S01]  /*18710*/  FFMA.FTZ R29, -R231, R29, R67 ;  /* 0x0000001de71d7223 */ /* 0x000fe20000010143 */
[----:B------:R-:W-:Y:S02]  /*18720*/  FSEL R180, R180, -INF , !P4 ;  /* 0xff800000b4b47808 */ /* 0x000fe40006000000 */
[----:B------:R-:W-:Y:S02]  /*18730*/  FSEL R179, R179, -INF , !P3 ;  /* 0xff800000b3b37808 */ /* 0x000fe40005800000 */
[----:B------:R-:W-:Y:S02]  /*18740*/  FSEL R183, R34, -INF , !P5 ;  /* 0xff80000022b77808 */ /* 0x000fe40006800000 */
[----:B------:R-:W-:Y:S02]  /*18750*/  FSEL R182, R182, -INF , !P2 ;  /* 0xff800000b6b67808 */ /* 0x000fe40005000000 */
[----:B------:R-:W-:-:S02]  /*18760*/  ISETP.GT.AND P0, PT, R239, R57, PT ;  /* 0x00000039ef00720c */ /* 0x000fc40003f04270 */
[----:B------:R-:W-:Y:S02]  /*18770*/  ISETP.GE.AND P4, PT, R81, R238, PT ;  /* 0x000000ee5100720c */ /* 0x000fe40003f86270 */
[C---:B------:R-:W-:Y:S02]  /*18780*/  ISETP.GE.AND P6, PT, R80.reuse, R236, PT ;  /* 0x000000ec5000720c */ /* 0x040fe40003fc6270 */
[----:B------:R-:W-:Y:S02]  /*18790*/  ISETP.GE.AND P3, PT, R80, R238, PT ;  /* 0x000000ee5000720c */ /* 0x000fe40003f66270 */
[C---:B------:R-:W-:Y:S02]  /*187a0*/  ISETP.GE.AND P5, PT, R77.reuse, R236, PT ;  /* 0x000000ec4d00720c */ /* 0x040fe40003fa6270 */
[----:B------:R-:W-:Y:S02]  /*187b0*/  ISETP.GE.AND P2, PT, R77, R238, PT ;  /* 0x000000ee4d00720c */ /* 0x000fe40003f46270 */
[----:B------:R-:W-:-:S02]  /*187c0*/  FSEL R31, R31, -INF , !P1 ;  /* 0xff8000001f1f7808 */ /* 0x000fc40004800000 */
[----:B------:R-:W-:Y:S02]  /*187d0*/  I2FP.F32.S32 R27, R27 ;  /* 0x0000001b001b7245 */ /* 0x000fe40000201400 */
[----:B------:R-:W-:Y:S02]  /*187e0*/  ISETP.GT.AND P1, PT, R239, R64, PT ;  /* 0x00000040ef00720c */ /* 0x000fe40003f24270 */
[----:B------:R-:W-:Y:S01]  /*187f0*/  IABS R23, R23 ;  /* 0x0000001700177213 */ /* 0x000fe20000000000 */
[C---:B---3--:R-:W-:Y:S01]  /*18800*/  FFMA.FTZ R22, -R231.reuse, R22, R54 ;  /* 0x00000016e7167223 */ /* 0x048fe20000010136 */
[----:B------:R-:W-:Y:S01]  /*18810*/  FSEL R24, R24, -INF , !P0 ;  /* 0xff80000018187808 */ /* 0x000fe20004000000 */
[----:B------:R-:W-:Y:S01]  /*18820*/  FFMA.FTZ R27, -R231, R27, R63 ;  /* 0x0000001be71b7223 */ /* 0x000fe2000001013f */
        /* <DEDUP_REMOVED lines=8> */
[C---:B------:R-:W-:Y:S02]  /*188b0*/  ISETP.GE.AND P3, PT, R69.reuse, R236, PT ;  /* 0x000000ec4500720c */ /* 0x040fe40003f66270 */
[----:B------:R-:W-:Y:S02]  /*188c0*/  ISETP.GE.AND P5, PT, R69, R238, PT ;  /* 0x000000ee4500720c */ /* 0x000fe40003fa6270 */
[----:B------:R-:W-:Y:S02]  /*188d0*/  ISETP.GE.AND P2, PT, R68, R236, PT ;  /* 0x000000ec4400720c */ /* 0x000fe40003f46270 */
[----:B------:R-:W-:Y:S02]  /*188e0*/  FSEL R29, R29, -INF , !P1 ;  /* 0xff8000001d1d7808 */ /* 0x000fe40004800000 */
[----:B------:R-:W-:Y:S02]  /*188f0*/  I2FP.F32.S32 R23, R23 ;  /* 0x0000001700177245 */ /* 0x000fe40000201400 */
[----:B------:R-:W-:-:S02]  /*18900*/  ISETP.GT.AND P1, PT, R239, R60, PT ;  /* 0x0000003cef00720c */ /* 0x000fc40003f24270 */
[----:B------:R-:W-:Y:S02]  /*18910*/  IABS R21, R21 ;  /* 0x0000001500157213 */ /* 0x000fe40000000000 */
[----:B------:R-:W-:Y:S01]  /*18920*/  FSEL R141, R22, -INF , !P0 ;  /* 0xff800000168d7808 */ /* 0x000fe20004000000 */
[----:B--2---:R-:W-:Y:S01]  /*18930*/  FFMA.FTZ R23, -R231, R23, R59 ;  /* 0x00000017e7177223 */ /* 0x004fe2000001013b */
[----:B------:R-:W-:Y:S02]  /*18940*/  FSEL R170, R170, -INF , !P4 ;  /* 0xff800000aaaa7808 */ /* 0x000fe40006000000 */
[----:B------:R-:W-:Y:S02]  /*18950*/  FSEL R173, R30, -INF , !P6 ;  /* 0xff8000001ead7808 */ /* 0x000fe40007000000 */
[----:B------:R-:W-:Y:S02]  /*18960*/  FSEL R169, R169, -INF , !P3 ;  /* 0xff800000a9a97808 */ /* 0x000fe40005800000 */
[----:B------:R-:W-:-:S02]  /*18970*/  FSEL R168, R31, -INF , !P5 ;  /* 0xff8000001fa87808 */ /* 0x000fc40006800000 */
[----:B------:R-:W-:Y:S02]  /*18980*/  FSEL R155, R155, -INF , !P2 ;  /* 0xff8000009b9b7808 */ /* 0x000fe40005000000 */
[----:B------:R-:W-:Y:S02]  /*18990*/  ISETP.GT.AND P0, PT, R136, R215, PT ;  /* 0x000000d78800720c */ /* 0x000fe40003f04270 */
        /* <DEDUP_REMOVED lines=8> */
[----:B------:R-:W-:Y:S01]  /*18a20*/  FSEL R158, R28, -INF , !P4 ;  /* 0xff8000001c9e7808 */ /* 0x000fe20006000000 */
[----:B-1----:R-:W-:Y:S01]  /*18a30*/  FFMA.FTZ R55, -R231, R21, R55 ;  /* 0x00000015e7377223 */ /* 0x002fe20000010137 */
[----:B------:R-:W-:-:S02]  /*18a40*/  FSEL R154, R154, -INF , !P6 ;  /* 0xff8000009a9a7808 */ /* 0x000fc40007000000 */
[----:B------:R-:W-:Y:S02]  /*18a50*/  FSEL R157, R29, -INF , !P3 ;  /* 0xff8000001d9d7808 */ /* 0x000fe40005800000 */
[----:B------:R-:W-:Y:S02]  /*18a60*/  FSEL R153, R153, -INF , !P5 ;  /* 0xff80000099997808 */ /* 0x000fe40006800000 */
[----:B------:R-:W-:Y:S02]  /*18a70*/  FSEL R156, R26, -INF , !P2 ;  /* 0xff8000001a9c7808 */ /* 0x000fe40005000000 */
        /* <DEDUP_REMOVED lines=11> */
[----:B------:R-:W-:Y:S01]  /*18b30*/  FSEL R139, R139, -INF , !P2 ;  /* 0xff8000008b8b7808 */ /* 0x000fe20005000000 */
[----:B------:R-:W-:Y:S01]  /*18b40*/  BSSY.RECONVERGENT B1, `(.L_x_6935) ;  /* 0x00000cd000017945 */ /* 0x000fe20003800200 */
[----:B------:R-:W-:Y:S02]  /*18b50*/  ISETP.GE.AND P4, PT, R56, R238, PT ;  /* 0x000000ee3800720c */ /* 0x000fe40003f86270 */
[C---:B------:R-:W-:Y:S02]  /*18b60*/  ISETP.GE.AND P6, PT, R53.reuse, R236, PT ;  /* 0x000000ec3500720c */ /* 0x040fe40003fc6270 */
[----:B------:R-:W-:-:S02]  /*18b70*/  ISETP.GE.AND P3, PT, R53, R238, PT ;  /* 0x000000ee3500720c */ /* 0x000fc40003f66270 */
[C---:B------:R-:W-:Y:S02]  /*18b80*/  ISETP.GE.AND P5, PT, R52.reuse, R236, PT ;  /* 0x000000ec3400720c */ /* 0x040fe40003fa6270 */
[----:B------:R-:W-:Y:S02]  /*18b90*/  ISETP.GE.AND P2, PT, R52, R238, PT ;  /* 0x000000ee3400720c */ /* 0x000fe40003f46270 */
[----:B------:R-:W-:Y:S02]  /*18ba0*/  FSEL R55, R55, -INF , !P1 ;  /* 0xff80000037377808 */ /* 0x000fe40004800000 */
[----:B------:R-:W-:Y:S02]  /*18bb0*/  LOP3.LUT R237, R209, 0x40, RZ, 0xfc, !PT ;  /* 0x00000040d1ed7812 */ /* 0x000fe400078efcff */
[----:B------:R-:W-:Y:S02]  /*18bc0*/  VIMNMX R240, PT, PT, RZ, R240, !PT ;  /* 0x000000f0fff07248 */ /* 0x000fe40007fe0100 */
[----:B------:R-:W-:-:S02]  /*18bd0*/  VIMNMX R239, PT, PT, RZ, R239, !PT ;  /* 0x000000efffef7248 */ /* 0x000fc40007fe0100 */
[----:B------:R-:W-:Y:S02]  /*18be0*/  LEA R245, R245, UR8, 0x1 ;  /* 0x00000008f5f57c11 */ /* 0x000fe4000f8e08ff */
        /* <DEDUP_REMOVED lines=20> */
.L_x_6938:
        /* <DEDUP_REMOVED lines=62> */
.L_x_6939:
[----:B------:R-:W-:Y:S05]  /*19110*/  BSYNC.RECONVERGENT B0 ;  /* 0x0000000000007941 */ /* 0x000fea0003800200 */
.L_x_6937:
        /* <DEDUP_REMOVED lines=111> */
.L_x_6936:
[----:B------:R-:W-:Y:S05]  /*19810*/  BSYNC.RECONVERGENT B1 ;  /* 0x0000000000017941 */ /* 0x000fea0003800200 */
.L_x_6935:
        /* <DEDUP_REMOVED lines=292> */
[C---:B-----5:R-:W-:Y:S01]  /*1aa60*/  F2FP.F16.F32.PACK_AB R4, R179.reuse, R180 ;  /* 0x000000b4b304723e */ /* 0x060fe200000000ff */
        /* <DEDUP_REMOVED lines=247> */
.L_x_6943:
        /* <DEDUP_REMOVED lines=8> */
.L_x_6944:
[----:B------:R-:W-:Y:S05]  /*1ba60*/  BSYNC.RECONVERGENT B0 ;  /* 0x0000000000007941 */ /* 0x000fea0003800200 */
.L_x_6942:
[-C--:B------:R-:W-:Y:S01]  /*1ba70*/  ISETP.GE.AND P1, PT, R209, R228.reuse, PT ;  /* 0x000000e4d100720c */ /* 0x080fe20003f26270 */
[C---:B------:R-:W-:Y:S01]  /*1ba80*/  IMAD.SHL.U32 R4, R218.reuse, 0x20, RZ ;  /* 0x00000020da047824 */ /* 0x040fe200078e00ff */
[----:B------:R-:W-:Y:S01]  /*1ba90*/  ISETP.GE.AND P0, PT, R237, R228, PT ;  /* 0x000000e4ed00720c */ /* 0x000fe20003f06270 */
[----:B------:R-:W1:Y:S01]  /*1baa0*/  LDCU.64 UR10, c[0x0][0x358] ;  /* 0x00006b00ff0a77ac */ /* 0x000e620008000a00 */
        /* <DEDUP_REMOVED lines=112> */
[----:B------:R-:W-:Y:S04]  /*1c1b0*/  LDSM.16.M88.4 R16, [R40] ;  /* 0x000000002810783b */ /* 0x000fe80000000200 */
[----:B------:R-:W2:Y:S04]  /*1c1c0*/  LDSM.16.M88.4 R144, [R160+0x4800] ;  /* 0x00480000a090783b */ /* 0x000ea80000000200 */
[----:B------:R-:W2:Y:S04]  /*1c1d0*/  LDSM.16.M88.4 R20, [R160+0x5000] ;  /* 0x00500000a014783b */ /* 0x000ea80000000200 */
[----:B------:R-:W2:Y:S04]  /*1c1e0*/  LDSM.16.M88.4 R140, [R185+0x4000] ;  /* 0x00400000b98c783b */ /* 0x000ea80000000200 */
[----:B------:R-:W2:Y:S04]  /*1c1f0*/  LDSM.16.M88.4 R48, [R185+0x5800] ;  /* 0x00580000b930783b */ /* 0x000ea80000000200 */
        /* <DEDUP_REMOVED lines=8> */
[----:B---3--:R-:W3:Y:S01]  /*1c280*/  LDSM.16.M88.4 R8, [R160+0x6000] ;  /* 0x00600000a008783b */ /* 0x008ee20000000200 */
[C---:B------:R-:W-:Y:S03]  /*1c290*/  HMMA.16816.F32 R64, R164.reuse, R66, RZ ;  /* 0x00000042a440723c */ /* 0x040fe600000018ff */
[----:B------:R-:W3:Y:S04]  /*1c2a0*/  LDSM.16.M88.4 R148, [R160+0x6800] ;  /* 0x00680000a094783b */ /* 0x000ee80000000200 */
[----:B-1----:R-:W3:Y:S01]  /*1c2b0*/  LD.E R45, desc[UR10][R132.64+0x18c] ;  /* 0x00018c0a842d7980 */ /* 0x002ee2000c101900 */
[----:B------:R-:W-:Y:S03]  /*1c2c0*/  HMMA.16816.F32 R56, R164, R58, RZ ;  /* 0x0000003aa438723c */ /* 0x000fe600000018ff */
[----:B------:R-:W-:Y:S04]  /*1c2d0*/  LDSM.16.M88.4 R176, [R2+0x4800] ;  /* 0x0048000002b0783b */ /* 0x000fe80000000200 */
[----:B------:R-:W-:Y:S01]  /*1c2e0*/  LDSM.16.M88.4 R180, [R0+0x5800] ;  /* 0x0058000000b4783b */ /* 0x000fe20000000200 */
[C---:B--2---:R-:W-:Y:S03]  /*1c2f0*/  HMMA.16816.F32 R136, R16.reuse, R144, R136 ;  /* 0x000000901088723c */ /* 0x044fe60000001888 */
[----:B------:R-:W-:Y:S04]  /*1c300*/  LDSM.16.M88.4 R188, [R2+0x8000] ;  /* 0x0080000002bc783b */ /* 0x000fe80000000200 */
[----:B------:R-:W0:Y:S01]  /*1c310*/  LDGDEPBAR ;  /* 0x00000000000079af */ /* 0x000e220000000000 */
[C---:B------:R-:W-:Y:S03]  /*1c320*/  HMMA.16816.F32 R64, R16.reuse, R146, R64 ;  /* 0x000000921040723c */ /* 0x040fe60000001840 */
[----:B------:R-:W-:Y:S05]  /*1c330*/  LDSM.16.M88.4 R144, [R160+0x7800] ;  /* 0x00780000a090783b */ /* 0x000fea0000000200 */
[C---:B------:R-:W-:Y:S08]  /*1c340*/  HMMA.16816.F32 R60, R16.reuse, R20, R60 ;  /* 0x00000014103c723c */ /* 0x040ff0000000183c */
[----:B------:R-:W-:Y:S01]  /*1c350*/  HMMA.16816.F32 R56, R16, R22, R56 ;  /* 0x000000161038723c */ /* 0x000fe20000001838 */
[----:B------:R-:W1:Y:S04]  /*1c360*/  LDSM.16.M88.4 R20, [R160+0x7000] ;  /* 0x00700000a014783b */ /* 0x000e680000000200 */
[----:B------:R-:W-:Y:S03]  /*1c370*/  LDSM.16.M88.4 R160, [R2+0x5000] ;  /* 0x0050000002a0783b */ /* 0x000fe60000000200 */
        /* <DEDUP_REMOVED lines=15> */
[----:B------:R-:W-:Y:S07]  /*1c470*/  LDSM.16.M88.4 R152, [R2+0x6000] ;  /* 0x006000000298783b */ /* 0x000fee0000000200 */
[C---:B-----5:R-:W-:Y:S08]  /*1c480*/  HMMA.16816.F32 R52, R16.reuse, R12, R52 ;  /* 0x0000000c1034723c */ /* 0x060ff00000001834 */
[C---:B------:R-:W-:Y:S01]  /*1c490*/  HMMA.16816.F32 R48, R16.reuse, R14, R48 ;  /* 0x0000000e1030723c */ /* 0x040fe20000001830 */
[----:B------:R-:W-:Y:S07]  /*1c4a0*/  LDSM.16.M88.4 R12, [R184] ;  /* 0x00000000b80c783b */ /* 0x000fee0000000200 */
[C---:B---3--:R-:W-:Y:S08]  /*1c4b0*/  HMMA.16816.F32 R40, R16.reuse, R8, R40 ;  /* 0x000000081028723c */ /* 0x048ff00000001828 */
[C---:B------:R-:W-:Y:S01]  /*1c4c0*/  HMMA.16816.F32 R36, R16.reuse, R10, R36 ;  /* 0x0000000a1024723c */ /* 0x040fe20000001824 */
        /* <DEDUP_REMOVED lines=8> */
[----:B------:R-:W-:Y:S01]  /*1c550*/  HMMA.16816.F32 R164, R16, R146, R164 ;  /* 0x0000009210a4723c */ /* 0x000fe200000018a4 */
[----:B------:R-:W3:Y:S04]  /*1c560*/  LDSM.16.M88.4 R16, [R2+0x7000] ;  /* 0x007000000210783b */ /* 0x000ee80000000200 */
[----:B------:R-:W4:Y:S03]  /*1c570*/  LDSM.16.M88.4 R144, [R2+0x7800] ;  /* 0x007800000290783b */ /* 0x000f260000000200 */
[C---:B--2---:R-:W-:Y:S08]  /*1c580*/  HMMA.16816.F32 R4, R12.reuse, R8, R4 ;  /* 0x000000080c04723c */ /* 0x044ff00000001804 */
[C---:B-1----:R-:W-:Y:S08]  /*1c590*/  HMMA.16816.F32 R32, R12.reuse, R20, R32 ;  /* 0x000000140c20723c */ /* 0x042ff00000001820 */
[C---:B------:R-:W-:Y:S01]  /*1c5a0*/  HMMA.16816.F32 R28, R12.reuse, R22, R28 ;  /* 0x000000160c1c723c */ /* 0x040fe2000000181c */
[----:B------:R-:W1:Y:S07]  /*1c5b0*/  LDSM.16.M88.4 R20, [R0+0x4800] ;  /* 0x004800000014783b */ /* 0x000e6e0000000200 */
[C---:B---3--:R-:W-:Y:S08]  /*1c5c0*/  HMMA.16816.F32 R24, R12.reuse, R16, R24 ;  /* 0x000000100c18723c */ /* 0x048ff00000001818 */
[C---:B------:R-:W-:Y:S01]  /*1c5d0*/  HMMA.16816.F32 R172, R12.reuse, R18, R172 ;  /* 0x000000120cac723c */ /* 0x040fe200000018ac */
[----:B------:R-:W2:Y:S07]  /*1c5e0*/  LDSM.16.M88.4 R16, [R0+0x5000] ;  /* 0x005000000010783b */ /* 0x000eae0000000200 */
        /* <DEDUP_REMOVED lines=44> */
[----:B------:R-:W-:-:S06]  /*1c8b0*/  IMAD.IADD R180, R186, 0x1, R192 ;  /* 0x00000001bab47824 */ /* 0x000fcc00078e02c0 */
[----:B------:R-:W-:Y:S01]  /*1c8c0*/  LDSM.16.M88.4 R180, [R180+0x2000] ;  /* 0x00200000b4b4783b */ /* 0x000fe20000000200 */
[----:B------:R-:W-:Y:S01]  /*1c8d0*/  HMMA.16816.F32 R40, R148, R176, R40 ;  /* 0x000000b09428723c */ /* 0x000fe20000001828 */
[----:B------:R-:W-:-:S07]  /*1c8e0*/  IMAD.IADD R176, R185, 0x1, R192 ;  /* 0x00000001b9b07824 */ /* 0x000fce00078e02c0 */
[C---:B------:R-:W-:Y:S08]  /*1c8f0*/  HMMA.16816.F32 R36, R148.reuse, R178, R36 ;  /* 0x000000b29424723c */ /* 0x040ff00000001824 */
[C---:B------:R-:W-:Y:S08]  /*1c900*/  HMMA.16816.F32 R168, R148.reuse, R152, R168 ;  /* 0x0000009894a8723c */ /* 0x040ff000000018a8 */
[----:B------:R-:W-:Y:S01]  /*1c910*/  HMMA.16816.F32 R164, R148, R154, R164 ;  /* 0x0000009a94a4723c */ /* 0x000fe200000018a4 */
[----:B------:R-:W4:Y:S04]  /*1c920*/  LDSM.16.M88.4 R148, [R185+0xb800] ;  /* 0x00b80000b994783b */ /* 0x000f280000000200 */
        /* <DEDUP_REMOVED lines=11> */
[C---:B---3--:R-:W-:Y:S08]  /*1c9e0*/  HMMA.16816.F32 R40, R12.reuse, R8, R40 ;  /* 0x000000080c28723c */ /* 0x048ff00000001828 */
[C---:B------:R-:W-:Y:S01]  /*1c9f0*/  HMMA.16816.F32 R36, R12.reuse, R10, R36 ;  /* 0x0000000a0c24723c */ /* 0x040fe20000001824 */
[----:B------:R-:W3:Y:S07]  /*1ca00*/  LDSM.16.M88.4 R8, [R176+0x8800] ;  /* 0x00880000b008783b */ /* 0x000eee0000000200 */
[C---:B----4-:R-:W-:Y:S08]  /*1ca10*/  HMMA.16816.F32 R168, R12.reuse, R148, R168 ;  /* 0x000000940ca8723c */ /* 0x050ff000000018a8 */
        /* <DEDUP_REMOVED lines=8> */
[----:B------:R-:W1:Y:S07]  /*1caa0*/  LDSM.16.M88.4 R16, [R0+0x8000] ;  /* 0x008000000010783b */ /* 0x000e6e0000000200 */
[C---:B-----5:R-:W-:Y:S08]  /*1cab0*/  HMMA.16816.F32 R4, R180.reuse, R144, R4 ;  /* 0x00000090b404723c */ /* 0x060ff00000001804 */
[C---:B---3--:R-:W-:Y:S08]  /*1cac0*/  HMMA.16816.F32 R136, R180.reuse, R8, R136 ;  /* 0x00000008b488723c */ /* 0x048ff00000001888 */
[C---:B------:R-:W-:Y:S01]  /*1cad0*/  HMMA.16816.F32 R64, R180.reuse, R10, R64 ;  /* 0x0000000ab440723c */ /* 0x040fe20000001840 */
[----:B------:R-:W2:Y:S04]  /*1cae0*/  LDSM.16.M88.4 R8, [R176+0xa800] ;  /* 0x00a80000b008783b */ /* 0x000ea80000000200 */
[----:B------:R-:W-:Y:S03]  /*1caf0*/  LDSM.16.M88.4 R176, [R176+0xb800] ;  /* 0x00b80000b0b0783b */ /* 0x000fe60000000200 */
[----:B------:R-:W-:Y:S01]  /*1cb00*/  HMMA.16816.F32 R140, R180, R146, R140 ;  /* 0x00000092b48c723c */ /* 0x000fe2000000188c */
[----:B------:R-:W3:Y:S07]  /*1cb10*/  LDSM.16.M88.4 R144, [R2+0xa000] ;  /* 0x00a000000290783b */ /* 0x000eee0000000200 */
[----:B------:R-:W-:Y:S08]  /*1cb20*/  HMMA.16816.F32 R4, R160, R188, R4 ;  /* 0x000000bca004723c */ /* 0x000ff00000001804 */
[C---:B----4-:R-:W-:Y:S08]  /*1cb30*/  HMMA.16816.F32 R36, R180.reuse, R14, R36 ;  /* 0x0000000eb424723c */ /* 0x050ff00000001824 */
[----:B------:R-:W-:Y:S01]  /*1cb40*/  HMMA.16816.F32 R40, R180, R12, R40 ;  /* 0x0000000cb428723c */ /* 0x000fe20000001828 */
[----:B------:R-:W-:Y:S07]  /*1cb50*/  LDSM.16.M88.4 R12, [R0+0x8800] ;  /* 0x00880000000c783b */ /* 0x000fee0000000200 */
[----:B-1----:R-:W-:Y:S01]  /*1cb60*/  HMMA.16816.F32 R4, R20, R16, R4 ;  /* 0x000000101404723c */ /* 0x002fe20000001804 */
[----:B------:R-:W-:-:S07]  /*1cb70*/  IMAD.SHL.U32 R16, R46, 0x80, RZ ;  /* 0x000000802e107824 */ /* 0x000fce00078e00ff */
[----:B------:R-:W-:Y:S01]  /*1cb80*/  HMMA.16816.F32 R140, R160, R190, R140 ;  /* 0x000000bea08c723c */ /* 0x000fe2000000188c */
[----:B------:R-:W-:-:S07]  /*1cb90*/  LOP3.LUT R16, R16, R44, RZ, 0xfc, !PT ;  /* 0x0000002c10107212 */ /* 0x000fce00078efcff */
[----:B------:R-:W-:Y:S01]  /*1cba0*/  HMMA.16816.F32 R52, R160, R148, R52 ;  /* 0x00000094a034723c */ /* 0x000fe20000001834 */
[----:B------:R-:W-:Y:S02]  /*1cbb0*/  LOP3.LUT R148, R194, R193, RZ, 0xfc, !PT ;  /* 0x000000c1c2947212 */ /* 0x000fe400078efcff */
[----:B------:R-:W-:-:S05]  /*1cbc0*/  FMUL.FTZ R4, R4, R45 ;  /* 0x0000002d04047220 */ /* 0x000fca0000410000 */
[----:B--2---:R-:W-:Y:S01]  /*1cbd0*/  HMMA.16816.F32 R32, R180, R8, R32 ;  /* 0x00000008b420723c */ /* 0x004fe20000001820 */
[----:B------:R-:W-:Y:S02]  /*1cbe0*/  IMAD.IADD R148, R47, 0x1, R148 ;  /* 0x000000012f947824 */ /* 0x000fe400078e0294 */
[----:B------:R-:W-:-:S05]  /*1cbf0*/  FMUL.FTZ R5, R5, R45 ;  /* 0x0000002d05057220 */ /* 0x000fca0000410000 */
[----:B------:R-:W-:Y:S01]  /*1cc00*/  HMMA.16816.F32 R28, R180, R10, R28 ;  /* 0x0000000ab41c723c */ /* 0x000fe2000000181c */
[----:B------:R-:W1:Y:S07]  /*1cc10*/  LDSM.16.M88.4 R8, [R0+0x9000] ;  /* 0x009000000008783b */ /* 0x000e6e0000000200 */
[----:B---3--:R-:W-:Y:S01]  /*1cc20*/  HMMA.16816.F32 R36, R160, R146, R36 ;  /* 0x00000092a024723c */ /* 0x008fe20000001824 */
[----:B------:R-:W-:Y:S01]  /*1cc30*/  FMUL.FTZ R147, R6, R45 ;  /* 0x0000002d06937220 */ /* 0x000fe20000410000 */
[----:B------:R-:W-:-:S06]  /*1cc40*/  IMAD.IADD R6, R16, 0x1, R229 ;  /* 0x0000000110067824 */ /* 0x000fcc00078e02e5 */
[----:B------:R-:W-:Y:S01]  /*1cc50*/  HMMA.16816.F32 R40, R160, R144, R40 ;  /* 0x00000090a028723c */ /* 0x000fe20000001828 */
[----:B------:R2:W-:Y:S01]  /*1cc60*/  MUFU.TANH R144, R4 ;  /* 0x0000000400907308 */ /* 0x0005e20000002400 */
[----:B------:R-:W-:-:S06]  /*1cc70*/  FMUL.FTZ R7, R7, R45 ;  /* 0x0000002d07077220 */ /* 0x000fcc0000410000 */
[----:B------:R-:W-:Y:S01]  /*1cc80*/  HMMA.16816.F32 R140, R20, R18, R140 ;  /* 0x00000012148c723c */ /* 0x000fe2000000188c */
[----:B------:R3:W4:Y:S01]  /*1cc90*/  MUFU.TANH R18, R5 ;  /* 0x0000000500127308 */ /* 0x0007220000002400 */
[----:B--2---:R-:W-:-:S06]  /*1cca0*/  IADD3 R4, PT, PT, R148, 0x100, -R6 ;  /* 0x0000010094047810 */ /* 0x004fcc0007ffe806 */
[----:B------:R-:W-:Y:S01]  /*1ccb0*/  HMMA.16816.F32 R136, R160, R156, R136 ;  /* 0x0000009ca088723c */ /* 0x000fe20000001888 */
[----:B------:R-:W-:Y:S02]  /*1ccc0*/  IABS R4, R4 ;  /* 0x0000000400047213 */ /* 0x000fe40000000000 */
[----:B---3--:R-:W-:-:S05]  /*1ccd0*/  IADD3 R5, PT, PT, R148, 0xff, -R6 ;  /* 0x000000ff94057810 */ /* 0x008fca0007ffe806 */
[C---:B------:R-:W-:Y:S01]  /*1cce0*/  HMMA.16816.F32 R64, R160.reuse, R158, R64 ;  /* 0x0000009ea040723c */ /* 0x040fe20000001840 */
[----:B------:R-:W2:Y:S01]  /*1ccf0*/  LDSM.16.M88.4 R156, [R0+0x9800] ;  /* 0x00980000009c783b */ /* 0x000ea20000000200 */
[----:B------:R-:W-:Y:S01]  /*1cd00*/  IABS R5, R5 ;  /* 0x0000000500057213 */ /* 0x000fe20000000000 */
[----:B------:R3:W-:Y:S05]  /*1cd10*/  MUFU.TANH R146, R7 ;  /* 0x0000000700927308 */ /* 0x0007ea0000002400 */
[----:B------:R-:W-:Y:S01]  /*1cd20*/  HMMA.16816.F32 R60, R160, R152, R60 ;  /* 0x00000098a03c723c */ /* 0x000fe2000000183c */
[----:B------:R-:W-:Y:S01]  /*1cd30*/  FMUL.FTZ R140, R140, R45 ;  /* 0x0000002d8c8c7220 */ /* 0x000fe20000410000 */
[----:B---3--:R-:W-:-:S02]  /*1cd40*/  IMAD.MOV.U32 R7, RZ, RZ, R4 ;  /* 0x000000ffff077224 */ /* 0x008fc400078e0004 */
[----:B------:R-:W-:-:S05]  /*1cd50*/  IMAD.MOV.U32 R4, RZ, RZ, R5 ;  /* 0x000000ffff047224 */ /* 0x000fca00078e0005 */
[----:B------:R-:W-:Y:S01]  /*1cd60*/  I2FP.F32.S32 R4, R4 ;  /* 0x0000000400047245 */ /* 0x000fe20000201400 */
[----:B------:R-:W-:-:S04]  /*1cd70*/  FMUL.FTZ R141, R141, R45 ;  /* 0x0000002d8d8d7220 */ /* 0x000fc80000410000 */
[C---:B----4-:R-:W-:Y:S01]  /*1cd80*/  FFMA.FTZ R18, -R231.reuse, R4, R18 ;  /* 0x00000004e7127223 */ /* 0x050fe20000010112 */
[----:B------:R-:W-:Y:S01]  /*1cd90*/  FMUL.FTZ R4, R142, R45 ;  /* 0x0000002d8e047220 */ /* 0x000fe20000410000 */
[C---:B------:R-:W-:Y:S01]  /*1cda0*/  HMMA.16816.F32 R56, R160.reuse, R154, R56 ;  /* 0x0000009aa038723c */ /* 0x040fe20000001838 */
[----:B------:R-:W-:Y:S01]  /*1cdb0*/  I2FP.F32.S32 R5, R7 ;  /* 0x0000000700057245 */ /* 0x000fe20000201400 */
[----:B------:R3:W4:Y:S06]  /*1cdc0*/  MUFU.TANH R145, R140 ;  /* 0x0000008c00917308 */ /* 0x00072c0000002400 */
[----:B------:R-:W-:Y:S02]  /*1cdd0*/  HMMA.16816.F32 R48, R160, R150, R48 ;  /* 0x00000096a030723c */ /* 0x000fe40000001830 */
[----:B------:R-:W-:Y:S01]  /*1cde0*/  MUFU.TANH R147, R147 ;  /* 0x0000009300937308 */ /* 0x000fe20000002400 */
[----:B------:R-:W-:-:S07]  /*1cdf0*/  FFMA.FTZ R144, -R231, R5, R144 ;  /* 0x00000005e7907223 */ /* 0x000fce0000010190 */
[----:B------:R-:W5:Y:S01]  /*1ce00*/  MUFU.TANH R241, R141 ;  /* 0x0000008d00f17308 */ /* 0x000f620000002400 */
[C---:B---3--:R-:W-:Y:S01]  /*1ce10*/  VIADD R140, R148.reuse, 0x8 ;  /* 0x00000008948c7836 */ /* 0x048fe20000000000 */
[----:B-1----:R-:W-:Y:S06]  /*1ce20*/  HMMA.16816.F32 R60, R20, R8, R60 ;  /* 0x00000008143c723c */ /* 0x002fec000000183c */
[----:B------:R-:W1:Y:S01]  /*1ce30*/  MUFU.TANH R4, R4 ;  /* 0x0000000400047308 */ /* 0x000e620000002400 */
[C-C-:B------:R-:W-:Y:S02]  /*1ce40*/  IADD3 R9, PT, PT, R148.reuse, 0xf8, -R6.reuse ;  /* 0x000000f894097810 */ /* 0x140fe40007ffe806 */
[----:B------:R-:W-:-:S02]  /*1ce50*/  IADD3 R8, PT, PT, R148, 0xf7, -R6 ;  /* 0x000000f794087810 */ /* 0x000fc40007ffe806 */
[C-C-:B------:R-:W-:Y:S02]  /*1ce60*/  IADD3 R7, PT, PT, R140.reuse, 0x100, -R6.reuse ;  /* 0x000001008c077810 */ /* 0x140fe40007ffe806 */
[C-C-:B------:R-:W-:Y:S02]  /*1ce70*/  IADD3 R5, PT, PT, R140.reuse, 0xff, -R6.reuse ;  /* 0x000000ff8c057810 */ /* 0x140fe40007ffe806 */
[----:B------:R-:W-:Y:S02]  /*1ce80*/  IADD3 R17, PT, PT, R140, 0xf8, -R6 ;  /* 0x000000f88c117810 */ /* 0x000fe40007ffe806 */
[----:B------:R-:W-:Y:S02]  /*1ce90*/  IABS R9, R9 ;  /* 0x0000000900097213 */ /* 0x000fe40000000000 */
[----:B------:R-:W-:Y:S02]  /*1cea0*/  IABS R8, R8 ;  /* 0x0000000800087213 */ /* 0x000fe40000000000 */
[----:B------:R-:W-:-:S02]  /*1ceb0*/  IABS R7, R7 ;  /* 0x0000000700077213 */ /* 0x000fc40000000000 */
[----:B------:R-:W-:Y:S02]  /*1cec0*/  IABS R5, R5 ;  /* 0x0000000500057213 */ /* 0x000fe40000000000 */
[----:B------:R-:W-:Y:S02]  /*1ced0*/  IABS R17, R17 ;  /* 0x0000001100117213 */ /* 0x000fe40000000000 */
[----:B------:R-:W-:Y:S02]  /*1cee0*/  I2FP.F32.S32 R9, R9 ;  /* 0x0000000900097245 */ /* 0x000fe40000201400 */
[----:B------:R-:W-:Y:S02]  /*1cef0*/  I2FP.F32.S32 R8, R8 ;  /* 0x0000000800087245 */ /* 0x000fe40000201400 */
[----:B------:R-:W-:Y:S02]  /*1cf00*/  I2FP.F32.S32 R7, R7 ;  /* 0x0000000700077245 */ /* 0x000fe40000201400 */
[----:B------:R-:W-:-:S02]  /*1cf10*/  I2FP.F32.S32 R5, R5 ;  /* 0x0000000500057245 */ /* 0x000fc40000201400 */
[----:B------:R-:W-:Y:S01]  /*1cf20*/  I2FP.F32.S32 R17, R17 ;  /* 0x0000001100117245 */ /* 0x000fe20000201400 */
[C---:B------:R-:W-:Y:S01]  /*1cf30*/  HMMA.16816.F32 R24, R180.reuse, R184, R24 ;  /* 0x000000b8b418723c */ /* 0x040fe20000001818 */
[C---:B----4-:R-:W-:Y:S01]  /*1cf40*/  FFMA.FTZ R145, -R231.reuse, R9, R145 ;  /* 0x00000009e7917223 */ /* 0x050fe20000010191 */
[C---:B-----5:R-:W-:Y:S01]  /*1cf50*/  FFMA.FTZ R241, -R231.reuse, R8, R241 ;  /* 0x00000008e7f17223 */ /* 0x060fe200000101f1 */
[C---:B------:R-:W-:Y:S01]  /*1cf60*/  FFMA.FTZ R147, -R231.reuse, R7, R147 ;  /* 0x00000007e7937223 */ /* 0x040fe20000010193 */
[C---:B------:R-:W-:Y:S01]  /*1cf70*/  FFMA.FTZ R146, -R231.reuse, R5, R146 ;  /* 0x00000005e7927223 */ /* 0x040fe20000010192 */
[----:B-1----:R-:W-:Y:S01]  /*1cf80*/  FFMA.FTZ R17, -R231, R17, R4 ;  /* 0x00000011e7117223 */ /* 0x002fe20000010104 */
[C-C-:B------:R-:W-:Y:S02]  /*1cf90*/  IADD3 R214, PT, PT, R148.reuse, 0xf0, -R6.reuse ;  /* 0x000000f094d67810 */ /* 0x140fe40007ffe806 */
        /* <DEDUP_REMOVED lines=10> */
[C---:B------:R-:W-:Y:S01]  /*1d040*/  HMMA.16816.F32 R136, R20.reuse, R12, R136 ;  /* 0x0000000c1488723c */ /* 0x040fe20000001888 */
        /* <DEDUP_REMOVED lines=14> */
[C---:B--2---:R-:W-:Y:S01]  /*1d130*/  HMMA.16816.F32 R52, R20.reuse, R156, R52 ;  /* 0x0000009c1434723c */ /* 0x044fe20000001834 */
[C-C-:B------:R-:W-:Y:S02]  /*1d140*/  IADD3 R157, PT, PT, R148.reuse, 0x98, -R6.reuse ;  /* 0x00000098949d7810 */ /* 0x140fe40007ffe806 */
[C-C-:B------:R-:W-:Y:S02]  /*1d150*/  IADD3 R155, PT, PT, R148.reuse, 0x97, -R6.reuse ;  /* 0x00000097949b7810 */ /* 0x140fe40007ffe806 */
[C-C-:B------:R-:W-:Y:S02]  /*1d160*/  IADD3 R153, PT, PT, R148.reuse, 0x90, -R6.reuse ;  /* 0x0000009094997810 */ /* 0x140fe40007ffe806 */
[C-C-:B------:R-:W-:Y:S01]  /*1d170*/  IADD3 R152, PT, PT, R148.reuse, 0x8f, -R6.reuse ;  /* 0x0000008f94987810 */ /* 0x140fe20007ffe806 */
[----:B------:R-:W-:Y:S01]  /*1d180*/  HMMA.16816.F32 R48, R20, R158, R48 ;  /* 0x0000009e1430723c */ /* 0x000fe20000001830 */
        /* <DEDUP_REMOVED lines=41> */
[----:B------:R-:W-:Y:S02]  /*1d420*/  ISETP.GE.AND P4, PT, R6, R239, PT ;  /* 0x000000ef0600720c */ /* 0x000fe40003f86270 */
[----:B------:R-:W-:Y:S02]  /*1d430*/  FSEL R144, R144, -INF , !P6 ;  /* 0xff80000090907808 */ /* 0x000fe40007000000 */
[C---:B------:R-:W-:Y:S02]  /*1d440*/  ISETP.GE.AND P3, PT, R6.reuse, R240, PT ;  /* 0x000000f00600720c */ /* 0x040fe40003f66270 */
[C---:B------:R-:W-:Y:S02]  /*1d450*/  ISETP.GE.AND P6, PT, R6.reuse, R236, PT ;  /* 0x000000ec0600720c */ /* 0x040fe40003fc6270 */
[----:B------:R-:W-:Y:S01]  /*1d460*/  ISETP.GE.AND P5, PT, R6, R238, PT ;  /* 0x000000ee0600720c */ /* 0x000fe20003fa6270 */
[----:B------:R-:W-:Y:S01]  /*1d470*/  VIADD R6, R16, 0xffffff08 ;  /* 0xffffff0810067836 */ /* 0x000fe20000000000 */
[----:B------:R-:W-:Y:S01]  /*1d480*/  FSEL R146, R146, -INF , P4 ;  /* 0xff80000092927808 */ /* 0x000fe20002000000 */
[----:B------:R-:W-:Y:S01]  /*1d490*/  FMUL.FTZ R143, R143, R45 ;  /* 0x0000002d8f8f7220 */ /* 0x000fe20000410000 */
[----:B------:R-:W-:-:S02]  /*1d4a0*/  FSEL R18, R18, -INF , P3 ;  /* 0xff80000012127808 */ /* 0x000fc40001800000 */
[----:B------:R-:W-:Y:S02]  /*1d4b0*/  ISETP.GE.AND P3, PT, R6, R240, PT ;  /* 0x000000f00600720c */ /* 0x000fe40003f66270 */
[----:B------:R-:W-:Y:S02]  /*1d4c0*/  FSEL R146, R146, -INF , !P5 ;  /* 0xff80000092927808 */ /* 0x000fe40006800000 */
[----:B------:R-:W-:Y:S01]  /*1d4d0*/  ISETP.GE.AND P5, PT, R6, R239, PT ;  /* 0x000000ef0600720c */ /* 0x000fe20003fa6270 */
[----:B------:R-:W1:Y:S01]  /*1d4e0*/  MUFU.TANH R143, R143 ;  /* 0x0000008f008f7308 */ /* 0x000e620000002400 */
[----:B------:R-:W-:Y:S02]  /*1d4f0*/  FSEL R18, R18, -INF , !P6 ;  /* 0xff80000012127808 */ /* 0x000fe40007000000 */
[C---:B------:R-:W-:Y:S02]  /*1d500*/  ISETP.GE.AND P6, PT, R6.reuse, R236, PT ;  /* 0x000000ec0600720c */ /* 0x040fe40003fc6270 */
[----:B------:R-:W-:Y:S01]  /*1d510*/  ISETP.GE.AND P4, PT, R6, R238, PT ;  /* 0x000000ee0600720c */ /* 0x000fe20003f86270 */
[----:B------:R-:W-:Y:S01]  /*1d520*/  VIADD R6, R16, 0xffffff09 ;  /* 0xffffff0910067836 */ /* 0x000fe20000000000 */
[----:B------:R-:W-:-:S02]  /*1d530*/  FSEL R242, R145, -INF , P3 ;  /* 0xff80000091f27808 */ /* 0x000fc40001800000 */
[----:B------:R-:W-:Y:S02]  /*1d540*/  FSEL R145, R17, -INF , P5 ;  /* 0xff80000011917808 */ /* 0x000fe40002800000 */
[----:B------:R-:W-:Y:S02]  /*1d550*/  IABS R149, R149 ;  /* 0x0000009500957213 */ /* 0x000fe40000000000 */
[----:B------:R-:W-:Y:S02]  /*1d560*/  FSEL R17, R242, -INF , !P6 ;  /* 0xff800000f2117808 */ /* 0x000fe40007000000 */
[----:B------:R-:W-:Y:S02]  /*1d570*/  FSEL R145, R145, -INF , !P4 ;  /* 0xff80000091917808 */ /* 0x000fe40006000000 */
[C---:B------:R-:W-:Y:S02]  /*1d580*/  ISETP.GE.AND P3, PT, R6.reuse, R240, PT ;  /* 0x000000f00600720c */ /* 0x040fe40003f66270 */
[----:B------:R-:W-:-:S02]  /*1d590*/  ISETP.GE.AND P6, PT, R6, R236, PT ;  /* 0x000000ec0600720c */ /* 0x000fc40003fc6270 */
[C---:B------:R-:W-:Y:S02]  /*1d5a0*/  ISETP.GE.AND P5, PT, R6.reuse, R238, PT ;  /* 0x000000ee0600720c */ /* 0x040fe40003fa6270 */
[----:B------:R-:W-:Y:S01]  /*1d5b0*/  ISETP.GE.AND P4, PT, R6, R239, PT ;  /* 0x000000ef0600720c */ /* 0x000fe20003f86270 */
[-C--:B------:R-:W-:Y:S01]  /*1d5c0*/  FMUL.FTZ R6, R136, R45.reuse ;  /* 0x0000002d88067220 */ /* 0x080fe20000410000 */
[----:B------:R-:W-:Y:S02]  /*1d5d0*/  IMAD.MOV.U32 R136, RZ, RZ, R149 ;  /* 0x000000ffff887224 */ /* 0x000fe400078e0095 */
[----:B------:R-:W-:-:S03]  /*1d5e0*/  FMUL.FTZ R138, R138, R45 ;  /* 0x0000002d8a8a7220 */ /* 0x000fc60000410000 */
[----:B------:R-:W-:Y:S01]  /*1d5f0*/  I2FP.F32.S32 R136, R136 ;  /* 0x0000008800887245 */ /* 0x000fe20000201400 */
[----:B------:R-:W-:Y:S04]  /*1d600*/  MUFU.TANH R6, R6 ;  /* 0x0000000600067308 */ /* 0x000fe80000002400 */
[----:B-1----:R-:W-:Y:S01]  /*1d610*/  FFMA.FTZ R143, -R231, R136, R143 ;  /* 0x00000088e78f7223 */ /* 0x002fe2000001018f */
[----:B------:R-:W-:-:S03]  /*1d620*/  IABS R19, R19 ;  /* 0x0000001300137213 */ /* 0x000fc60000000000 */
[----:B------:R1:W2:Y:S01]  /*1d630*/  MUFU.TANH R136, R138 ;  /* 0x0000008a00887308 */ /* 0x0002a20000002400 */
[-C--:B------:R-:W-:Y:S01]  /*1d640*/  FMUL.FTZ R137, R137, R45.reuse ;  /* 0x0000002d89897220 */ /* 0x080fe20000410000 */
[----:B------:R-:W-:Y:S01]  /*1d650*/  FMUL.FTZ R139, R139, R45 ;  /* 0x0000002d8b8b7220 */ /* 0x000fe20000410000 */
[----:B------:R-:W-:Y:S01]  /*1d660*/  FSEL R241, R241, -INF , P3 ;  /* 0xff800000f1f17808 */ /* 0x000fe20001800000 */
[----:B------:R-:W-:Y:S01]  /*1d670*/  IMAD.MOV.U32 R149, RZ, RZ, R19 ;  /* 0x000000ffff957224 */ /* 0x000fe200078e0013 */
[----:B------:R-:W-:-:S03]  /*1d680*/  IABS R214, R214 ;  /* 0x000000d600d67213 */ /* 0x000fc60000000000 */
[----:B------:R-:W3:Y:S01]  /*1d690*/  MUFU.TANH R137, R137 ;  /* 0x0000008900897308 */ /* 0x000ee20000002400 */
[----:B------:R-:W-:Y:S02]  /*1d6a0*/  FSEL R19, R241, -INF , !P6 ;  /* 0xff800000f1137808 */ /* 0x000fe40007000000 */
[----:B------:R-:W-:-:S05]  /*1d6b0*/  I2FP.F32.S32 R241, R149 ;  /* 0x0000009500f17245 */ /* 0x000fca0000201400 */
[----:B------:R-:W4:Y:S01]  /*1d6c0*/  MUFU.TANH R139, R139 ;  /* 0x0000008b008b7308 */ /* 0x000f220000002400 */
[----:B------:R-:W-:Y:S01]  /*1d6d0*/  FSEL R143, R143, -INF , P4 ;  /* 0xff8000008f8f7808 */ /* 0x000fe20002000000 */
[----:B-1----:R-:W-:Y:S01]  /*1d6e0*/  VIADD R138, R16, 0xffffff10 ;  /* 0xffffff10108a7836 */ /* 0x002fe20000000000 */
[----:B------:R-:W-:Y:S01]  /*1d6f0*/  I2FP.F32.S32 R214, R214 ;  /* 0x000000d600d67245 */ /* 0x000fe20000201400 */
[----:B--2---:R-:W-:Y:S01]  /*1d700*/  FFMA.FTZ R136, -R231, R241, R136 ;  /* 0x000000f1e7887223 */ /* 0x004fe20000010188 */
[----:B------:R-:W-:Y:S02]  /*1d710*/  FSEL R149, R143, -INF , !P5 ;  /* 0xff8000008f957808 */ /* 0x000fe40006800000 */
[----:B------:R-:W-:Y:S02]  /*1d720*/  IABS R213, R213 ;  /* 0x000000d500d57213 */ /* 0x000fe40000000000 */
[----:B------:R-:W-:Y:S01]  /*1d730*/  IABS R207, R207 ;  /* 0x000000cf00cf7213 */ /* 0x000fe20000000000 */
[----:B------:R-:W-:Y:S01]  /*1d740*/  FFMA.FTZ R214, -R231, R214, R6 ;  /* 0x000000d6e7d67223 */ /* 0x000fe20000010106 */
[----:B------:R-:W-:-:S02]  /*1d750*/  ISETP.GE.AND P5, PT, R138, R239, PT ;  /* 0x000000ef8a00720c */ /* 0x000fc40003fa6270 */
[----:B------:R-:W-:Y:S01]  /*1d760*/  ISETP.GE.AND P3, PT, R138, R240, PT ;  /* 0x000000f08a00720c */ /* 0x000fe20003f66270 */
[----:B------:R-:W-:Y:S01]  /*1d770*/  VIADD R6, R16, 0xffffff11 ;  /* 0xffffff1110067836 */ /* 0x000fe20000000000 */
[----:B------:R-:W-:Y:S02]  /*1d780*/  I2FP.F32.S32 R213, R213 ;  /* 0x000000d500d57245 */ /* 0x000fe40000201400 */
[----:B------:R-:W-:Y:S02]  /*1d790*/  I2FP.F32.S32 R207, R207 ;  /* 0x000000cf00cf7245 */ /* 0x000fe40000201400 */
[----:B------:R-:W-:Y:S02]  /*1d7a0*/  ISETP.GE.AND P4, PT, R138, R238, PT ;  /* 0x000000ee8a00720c */ /* 0x000fe40003f86270 */
[----:B------:R-:W-:Y:S01]  /*1d7b0*/  FSEL R136, R136, -INF , P5 ;  /* 0xff80000088887808 */ /* 0x000fe20002800000 */
[----:B------:R-:W-:Y:S01]  /*1d7c0*/  FMUL.FTZ R66, R66, R45 ;  /* 0x0000002d42427220 */ /* 0x000fe20000410000 */
[----:B------:R-:W-:-:S02]  /*1d7d0*/  ISETP.GE.AND P6, PT, R138, R236, PT ;  /* 0x000000ec8a00720c */ /* 0x000fc40003fc6270 */
[----:B------:R-:W-:Y:S01]  /*1d7e0*/  FSEL R214, R214, -INF , P3 ;  /* 0xff800000d6d67808 */ /* 0x000fe20001800000 */
[C---:B---3--:R-:W-:Y:S01]  /*1d7f0*/  FFMA.FTZ R137, -R231.reuse, R213, R137 ;  /* 0x000000d5e7897223 */ /* 0x048fe20000010189 */
[----:B------:R-:W-:Y:S01]  /*1d800*/  FSEL R138, R136, -INF , !P4 ;  /* 0xff800000888a7808 */ /* 0x000fe20006000000 */
[----:B----4-:R-:W-:Y:S01]  /*1d810*/  FFMA.FTZ R139, -R231, R207, R139 ;  /* 0x000000cfe78b7223 */ /* 0x010fe2000001018b */
[C---:B------:R-:W-:Y:S02]  /*1d820*/  ISETP.GE.AND P3, PT, R6.reuse, R240, PT ;  /* 0x000000f00600720c */ /* 0x040fe40003f66270 */
[----:B------:R-:W-:Y:S02]  /*1d830*/  ISETP.GE.AND P4, PT, R6, R239, PT ;  /* 0x000000ef0600720c */ /* 0x000fe40003f86270 */
[----:B------:R-:W-:Y:S01]  /*1d840*/  FSEL R249, R214, -INF , !P6 ;  /* 0xff800000d6f97808 */ /* 0x000fe20007000000 */
[----:B------:R-:W1:Y:S01]  /*1d850*/  MUFU.TANH R66, R66 ;  /* 0x0000004200427308 */ /* 0x000e620000002400 */
[----:B------:R-:W-:-:S02]  /*1d860*/  ISETP.GE.AND P6, PT, R6, R236, PT ;  /* 0x000000ec0600720c */ /* 0x000fc40003fc6270 */
[----:B------:R-:W-:Y:S01]  /*1d870*/  ISETP.GE.AND P5, PT, R6, R238, PT ;  /* 0x000000ee0600720c */ /* 0x000fe20003fa6270 */
[----:B------:R-:W-:Y:S01]  /*1d880*/  FMUL.FTZ R6, R64, R45 ;  /* 0x0000002d40067220 */ /* 0x000fe20000410000 */
[----:B------:R-:W-:Y:S01]  /*1d890*/  VIADD R64, R16, 0xffffff18 ;  /* 0xffffff1810407836 */ /* 0x000fe20000000000 */
[----:B------:R-:W-:Y:S02]  /*1d8a0*/  FSEL R137, R137, -INF , P3 ;  /* 0xff80000089897808 */ /* 0x000fe40001800000 */
[----:B------:R-:W-:Y:S01]  /*1d8b0*/  FSEL R139, R139, -INF , P4 ;  /* 0xff8000008b8b7808 */ /* 0x000fe20002000000 */
[----:B------:R2:W-:Y:S01]  /*1d8c0*/  STL [R1], R138 ;  /* 0x0000008a01007387 */ /* 0x0005e20000100800 */
[----:B------:R-:W-:Y:S01]  /*1d8d0*/  IABS R205, R205 ;  /* 0x000000cd00cd7213 */ /* 0x000fe20000000000 */
[----:B------:R-:W-:Y:S01]  /*1d8e0*/  IMAD.MOV.U32 R136, RZ, RZ, R248 ;  /* 0x000000ffff887224 */ /* 0x000fe200078e00f8 */
[----:B------:R-:W-:Y:S02]  /*1d8f0*/  FSEL R248, R137, -INF , !P6 ;  /* 0xff80000089f87808 */ /* 0x000fe40007000000 */
[----:B------:R-:W-:-:S02]  /*1d900*/  ISETP.GE.AND P3, PT, R64, R240, PT ;  /* 0x000000f04000720c */ /* 0x000fc40003f66270 */
[C---:B------:R-:W-:Y:S02]  /*1d910*/  ISETP.GE.AND P6, PT, R64.reuse, R236, PT ;  /* 0x000000ec4000720c */ /* 0x040fe40003fc6270 */
[C---:B------:R-:W-:Y:S01]  /*1d920*/  ISETP.GE.AND P4, PT, R64.reuse, R238, PT ;  /* 0x000000ee4000720c */ /* 0x040fe20003f86270 */
[----:B------:R-:W3:Y:S01]  /*1d930*/  MUFU.TANH R6, R6 ;  /* 0x0000000600067308 */ /* 0x000ee20000002400 */
[----:B------:R-:W-:Y:S01]  /*1d940*/  FMUL.FTZ R67, R67, R45 ;  /* 0x0000002d43437220 */ /* 0x000fe20000410000 */
[----:B--2---:R-:W-:Y:S01]  /*1d950*/  IMAD.MOV.U32 R138, RZ, RZ, R251 ;  /* 0x000000ffff8a7224 */ /* 0x004fe200078e00fb */
[----:B------:R-:W-:Y:S02]  /*1d960*/  FSEL R251, R139, -INF , !P5 ;  /* 0xff8000008bfb7808 */ /* 0x000fe40006800000 */
[----:B------:R-:W-:Y:S01]  /*1d970*/  ISETP.GE.AND P5, PT, R64, R239, PT ;  /* 0x000000ef4000720c */ /* 0x000fe20003fa6270 */
[----:B------:R-:W-:Y:S01]  /*1d980*/  FMUL.FTZ R64, R65, R45 ;  /* 0x0000002d41407220 */ /* 0x000fe20000410000 */
[----:B------:R-:W-:-:S05]  /*1d990*/  IMAD.MOV.U32 R65, RZ, RZ, R205 ;  /* 0x000000ffff417224 */ /* 0x000fca00078e00cd */
[----:B------:R-:W-:Y:S01]  /*1d9a0*/  I2FP.F32.S32 R65, R65 ;  /* 0x0000004100417245 */ /* 0x000fe20000201400 */
[----:B------:R-:W2:Y:S04]  /*1d9b0*/  MUFU.TANH R64, R64 ;  /* 0x0000004000407308 */ /* 0x000ea80000002400 */
[----:B-1----:R-:W-:-:S04]  /*1d9c0*/  FFMA.FTZ R66, -R231, R65, R66 ;  /* 0x00000041e7427223 */ /* 0x002fc80000010142 */
[----:B------:R1:W4:Y:S01]  /*1d9d0*/  MUFU.TANH R65, R67 ;  /* 0x0000004300417308 */ /* 0x0003220000002400 */
[----:B------:R-:W-:Y:S01]  /*1d9e0*/  IABS R212, R212 ;  /* 0x000000d400d47213 */ /* 0x000fe20000000000 */
[----:B------:R-:W-:Y:S01]  /*1d9f0*/  FMUL.FTZ R60, R60, R45 ;  /* 0x0000002d3c3c7220 */ /* 0x000fe20000410000 */
[----:B------:R-:W-:Y:S02]  /*1da00*/  IABS R206, R206 ;  /* 0x000000ce00ce7213 */ /* 0x000fe40000000000 */
[----:B------:R-:W-:Y:S02]  /*1da10*/  I2FP.F32.S32 R212, R212 ;  /* 0x000000d400d47245 */ /* 0x000fe40000201400 */
[----:B------:R-:W-:Y:S01]  /*1da20*/  IABS R204, R204 ;  /* 0x000000cc00cc7213 */ /* 0x000fe20000000000 */
[----:B------:R-:W5:Y:S01]  /*1da30*/  MUFU.TANH R60, R60 ;  /* 0x0000003c003c7308 */ /* 0x000f620000002400 */
[----:B------:R-:W-:Y:S01]  /*1da40*/  I2FP.F32.S32 R206, R206 ;  /* 0x000000ce00ce7245 */ /* 0x000fe20000201400 */
[----:B---3--:R-:W-:Y:S01]  /*1da50*/  FFMA.FTZ R6, -R231, R212, R6 ;  /* 0x000000d4e7067223 */ /* 0x008fe20000010106 */
[----:B------:R-:W-:-:S02]  /*1da60*/  I2FP.F32.S32 R204, R204 ;  /* 0x000000cc00cc7245 */ /* 0x000fc40000201400 */
[----:B------:R-:W-:Y:S01]  /*1da70*/  FSEL R66, R66, -INF , P5 ;  /* 0xff80000042427808 */ /* 0x000fe20002800000 */
[----:B------:R-:W-:Y:S02]  /*1da80*/  IMAD.MOV.U32 R137, RZ, RZ, R252 ;  /* 0x000000ffff897224 */ /* 0x000fe400078e00fc */
[----:B-1----:R-:W-:Y:S01]  /*1da90*/  VIADD R67, R16, 0xffffff19 ;  /* 0xffffff1910437836 */ /* 0x002fe20000000000 */
[----:B------:R-:W-:Y:S01]  /*1daa0*/  FSEL R6, R6, -INF , P3 ;  /* 0xff80000006067808 */ /* 0x000fe20001800000 */
[C---:B--2---:R-:W-:Y:S01]  /*1dab0*/  FFMA.FTZ R64, -R231.reuse, R206, R64 ;  /* 0x000000cee7407223 */ /* 0x044fe20000010140 */
[----:B------:R-:W-:Y:S01]  /*1dac0*/  FSEL R252, R66, -INF , !P4 ;  /* 0xff80000042fc7808 */ /* 0x000fe20006000000 */
[----:B----4-:R-:W-:Y:S01]  /*1dad0*/  FFMA.FTZ R65, -R231, R204, R65 ;  /* 0x000000cce7417223 */ /* 0x010fe20000010141 */
[C---:B------:R-:W-:Y:S01]  /*1dae0*/  ISETP.GE.AND P3, PT, R67.reuse, R240, PT ;  /* 0x000000f04300720c */ /* 0x040fe20003f66270 */
[----:B------:R-:W-:Y:S01]  /*1daf0*/  FMUL.FTZ R62, R62, R45 ;  /* 0x0000002d3e3e7220 */ /* 0x000fe20000410000 */
[C---:B------:R-:W-:Y:S01]  /*1db00*/  ISETP.GE.AND P4, PT, R67.reuse, R239, PT ;  /* 0x000000ef4300720c */ /* 0x040fe20003f86270 */
[----:B------:R-:W-:Y:S01]  /*1db10*/  IMAD.MOV.U32 R139, RZ, RZ, R244 ;  /* 0x000000ffff8b7224 */ /* 0x000fe200078e00f4 */
[----:B------:R-:W-:Y:S01]  /*1db20*/  FSEL R244, R6, -INF , !P6 ;  /* 0xff80000006f47808 */ /* 0x000fe20007000000 */
[----:B------:R-:W-:Y:S01]  /*1db30*/  VIADD R6, R16, 0xffffff20 ;  /* 0xffffff2010067836 */ /* 0x000fe20000000000 */
[----:B------:R-:W-:-:S02]  /*1db40*/  ISETP.GE.AND P6, PT, R67, R236, PT ;  /* 0x000000ec4300720c */ /* 0x000fc40003fc6270 */
[----:B------:R-:W-:Y:S02]  /*1db50*/  ISETP.GE.AND P5, PT, R67, R238, PT ;  /* 0x000000ee4300720c */ /* 0x000fe40003fa6270 */
[----:B------:R-:W-:Y:S02]  /*1db60*/  FSEL R64, R64, -INF , P3 ;  /* 0xff80000040407808 */ /* 0x000fe40001800000 */
[----:B------:R-:W-:Y:S02]  /*1db70*/  FSEL R65, R65, -INF , P4 ;  /* 0xff80000041417808 */ /* 0x000fe40002000000 */
[----:B------:R-:W-:Y:S01]  /*1db80*/  IABS R203, R203 ;  /* 0x000000cb00cb7213 */ /* 0x000fe20000000000 */
[----:B------:R-:W1:Y:S01]  /*1db90*/  MUFU.TANH R62, R62 ;  /* 0x0000003e003e7308 */ /* 0x000e620000002400 */
[----:B------:R-:W-:Y:S01]  /*1dba0*/  IMAD.MOV.U32 R143, RZ, RZ, R250 ;  /* 0x000000ffff8f7224 */ /* 0x000fe200078e00fa */
[----:B------:R-:W-:Y:S01]  /*1dbb0*/  FSEL R250, R65, -INF , !P5 ;  /* 0xff80000041fa7808 */ /* 0x000fe20006800000 */
[----:B------:R-:W-:Y:S01]  /*1dbc0*/  IMAD.MOV.U32 R66, RZ, RZ, R243 ;  /* 0x000000ffff427224 */ /* 0x000fe200078e00f3 */
[----:B------:R-:W-:Y:S01]  /*1dbd0*/  FSEL R243, R64, -INF , !P6 ;  /* 0xff80000040f37808 */ /* 0x000fe20007000000 */
[----:B------:R-:W-:Y:S01]  /*1dbe0*/  FMUL.FTZ R63, R63, R45 ;  /* 0x0000002d3f3f7220 */ /* 0x000fe20000410000 */
[----:B------:R-:W-:-:S02]  /*1dbf0*/  I2FP.F32.S32 R203, R203 ;  /* 0x000000cb00cb7245 */ /* 0x000fc40000201400 */
[C---:B------:R-:W-:Y:S02]  /*1dc00*/  ISETP.GE.AND P3, PT, R6.reuse, R240, PT ;  /* 0x000000f00600720c */ /* 0x040fe40003f66270 */
[C---:B------:R-:W-:Y:S02]  /*1dc10*/  ISETP.GE.AND P6, PT, R6.reuse, R236, PT ;  /* 0x000000ec0600720c */ /* 0x040fe40003fc6270 */
[C---:B------:R-:W-:Y:S02]  /*1dc20*/  ISETP.GE.AND P4, PT, R6.reuse, R238, PT ;  /* 0x000000ee0600720c */ /* 0x040fe40003f86270 */
[----:B------:R-:W-:Y:S01]  /*1dc30*/  ISETP.GE.AND P5, PT, R6, R239, PT ;  /* 0x000000ef0600720c */ /* 0x000fe20003fa6270 */
[----:B------:R-:W-:Y:S01]  /*1dc40*/  FMUL.FTZ R6, R61, R45 ;  /* 0x0000002d3d067220 */ /* 0x000fe20000410000 */
[----:B-----5:R-:W-:Y:S01]  /*1dc50*/  FFMA.FTZ R60, -R231, R203, R60 ;  /* 0x000000cbe73c7223 */ /* 0x020fe2000001013c */
[----:B------:R-:W-:Y:S01]  /*1dc60*/  IABS R201, R201 ;  /* 0x000000c900c97213 */ /* 0x000fe20000000000 */
[----:B------:R-:W2:Y:S01]  /*1dc70*/  MUFU.TANH R63, R63 ;  /* 0x0000003f003f7308 */ /* 0x000ea20000002400 */
[-C--:B------:R-:W-:Y:S01]  /*1dc80*/  FMUL.FTZ R56, R56, R45.reuse ;  /* 0x0000002d38387220 */ /* 0x080fe20000410000 */
[----:B------:R-:W-:Y:S01]  /*1dc90*/  IABS R198, R198 ;  /* 0x000000c600c67213 */ /* 0x000fe20000000000 */
[----:B------:R-:W-:Y:S01]  /*1dca0*/  FMUL.FTZ R58, R58, R45 ;  /* 0x0000002d3a3a7220 */ /* 0x000fe20000410000 */
[----:B------:R-:W-:-:S04]  /*1dcb0*/  FSEL R60, R60, -INF , P3 ;  /* 0xff8000003c3c7808 */ /* 0x000fc80001800000 */
[----:B------:R-:W3:Y:S01]  /*1dcc0*/  MUFU.TANH R6, R6 ;  /* 0x0000000600067308 */ /* 0x000ee20000002400 */
[----:B------:R-:W-:Y:S02]  /*1dcd0*/  I2FP.F32.S32 R201, R201 ;  /* 0x000000c900c97245 */ /* 0x000fe40000201400 */
[----:B------:R-:W-:Y:S01]  /*1dce0*/  FSEL R207, R60, -INF , !P6 ;  /* 0xff8000003ccf7808 */ /* 0x000fe20007000000 */
[----:B------:R-:W-:-:S04]  /*1dcf0*/  IMAD.MOV.U32 R60, RZ, RZ, R198 ;  /* 0x000000ffff3c7224 */ /* 0x000fc800078e00c6 */
[----:B------:R-:W4:Y:S01]  /*1dd00*/  MUFU.TANH R56, R56 ;  /* 0x0000003800387308 */ /* 0x000f220000002400 */
[----:B-1----:R-:W-:Y:S01]  /*1dd10*/  FFMA.FTZ R62, -R231, R201, R62 ;  /* 0x000000c9e73e7223 */ /* 0x002fe2000001013e */
[----:B------:R-:W-:Y:S01]  /*1dd20*/  IABS R202, R202 ;  /* 0x000000ca00ca7213 */ /* 0x000fe20000000000 */
[----:B------:R-:W-:Y:S01]  /*1dd30*/  VIADD R61, R16, 0xffffff21 ;  /* 0xffffff21103d7836 */ /* 0x000fe20000000000 */
[----:B------:R-:W-:-:S04]  /*1dd40*/  I2FP.F32.S32 R60, R60 ;  /* 0x0000003c003c7245 */ /* 0x000fc80000201400 */
[----:B------:R-:W1:Y:S01]  /*1dd50*/  MUFU.TANH R58, R58 ;  /* 0x0000003a003a7308 */ /* 0x000e620000002400 */
[----:B------:R-:W-:Y:S02]  /*1dd60*/  FSEL R62, R62, -INF , P5 ;  /* 0xff8000003e3e7808 */ /* 0x000fe40002800000 */
[----:B------:R-:W-:Y:S02]  /*1dd70*/  I2FP.F32.S32 R202, R202 ;  /* 0x000000ca00ca7245 */ /* 0x000fe40000201400 */
[----:B------:R-:W-:Y:S01]  /*1dd80*/  IABS R199, R199 ;  /* 0x000000c700c77213 */ /* 0x000fe20000000000 */
[C---:B--2---:R-:W-:Y:S01]  /*1dd90*/  FFMA.FTZ R63, -R231.reuse, R60, R63 ;  /* 0x0000003ce73f7223 */ /* 0x044fe2000001013f */
[----:B------:R-:W-:Y:S01]  /*1dda0*/  FSEL R214, R62, -INF , !P4 ;  /* 0xff8000003ed67808 */ /* 0x000fe20006000000 */
[----:B---3--:R-:W-:Y:S01]  /*1ddb0*/  FFMA.FTZ R6, -R231, R202, R6 ;  /* 0x000000cae7067223 */ /* 0x008fe20000010106 */
[----:B------:R-:W-:Y:S01]  /*1ddc0*/  IABS R7, R7 ;  /* 0x0000000700077213 */ /* 0x000fe20000000000 */
[----:B------:R-:W-:Y:S01]  /*1ddd0*/  VIADD R60, R16, 0xffffff28 ;  /* 0xffffff28103c7836 */ /* 0x000fe20000000000 */
[----:B------:R-:W-:-:S02]  /*1dde0*/  ISETP.GE.AND P4, PT, R61, R239, PT ;  /* 0x000000ef3d00720c */ /* 0x000fc40003f86270 */
[----:B------:R-:W-:Y:S01]  /*1ddf0*/  I2FP.F32.S32 R199, R199 ;  /* 0x000000c700c77245 */ /* 0x000fe20000201400 */
[----:B------:R-:W-:Y:S01]  /*1de00*/  FMUL.FTZ R57, R57, R45 ;  /* 0x0000002d39397220 */ /* 0x000fe20000410000 */
[----:B------:R-:W-:Y:S02]  /*1de10*/  ISETP.GE.AND P3, PT, R61, R240, PT ;  /* 0x000000f03d00720c */ /* 0x000fe40003f66270 */
[----:B------:R-:W-:Y:S01]  /*1de20*/  I2FP.F32.S32 R7, R7 ;  /* 0x0000000700077245 */ /* 0x000fe20000201400 */
[----:B----4-:R-:W-:Y:S01]  /*1de30*/  FFMA.FTZ R56, -R231, R199, R56 ;  /* 0x000000c7e7387223 */ /* 0x010fe20000010138 */
[----:B------:R-:W-:Y:S02]  /*1de40*/  ISETP.GE.AND P5, PT, R61, R238, PT ;  /* 0x000000ee3d00720c */ /* 0x000fe40003fa6270 */
[----:B------:R-:W-:Y:S02]  /*1de50*/  FSEL R63, R63, -INF , P4 ;  /* 0xff8000003f3f7808 */ /* 0x000fe40002000000 */
[----:B------:R-:W-:-:S02]  /*1de60*/  FSEL R6, R6, -INF , P3 ;  /* 0xff80000006067808 */ /* 0x000fc40001800000 */
[----:B------:R-:W-:Y:S02]  /*1de70*/  ISETP.GE.AND P6, PT, R61, R236, PT ;  /* 0x000000ec3d00720c */ /* 0x000fe40003fc6270 */
[C---:B------:R-:W-:Y:S01]  /*1de80*/  ISETP.GE.AND P3, PT, R60.reuse, R240, PT ;  /* 0x000000f03c00720c */ /* 0x040fe20003f66270 */
[----:B-1----:R-:W-:Y:S01]  /*1de90*/  FFMA.FTZ R7, -R231, R7, R58 ;  /* 0x00000007e7077223 */ /* 0x002fe2000001013a */
[----:B------:R-:W-:Y:S01]  /*1dea0*/  FSEL R241, R63, -INF , !P5 ;  /* 0xff8000003ff17808 */ /* 0x000fe20006800000 */
[----:B------:R-:W1:Y:S01]  /*1deb0*/  MUFU.TANH R57, R57 ;  /* 0x0000003900397308 */ /* 0x000e620000002400 */
[----:B------:R-:W-:Y:S02]  /*1dec0*/  ISETP.GE.AND P5, PT, R60, R239, PT ;  /* 0x000000ef3c00720c */ /* 0x000fe40003fa6270 */
[----:B------:R-:W-:Y:S02]  /*1ded0*/  FSEL R212, R6, -INF , !P6 ;  /* 0xff80000006d47808 */ /* 0x000fe40007000000 */
[----:B------:R-:W-:Y:S01]  /*1dee0*/  FSEL R56, R56, -INF , P3 ;  /* 0xff80000038387808 */ /* 0x000fe20001800000 */
[----:B------:R-:W-:Y:S01]  /*1def0*/  FMUL.FTZ R59, R59, R45 ;  /* 0x0000002d3b3b7220 */ /* 0x000fe20000410000 */
[----:B------:R-:W-:Y:S01]  /*1df00*/  ISETP.GE.AND P6, PT, R60, R236, PT ;  /* 0x000000ec3c00720c */ /* 0x000fe20003fc6270 */
[----:B------:R-:W-:Y:S01]  /*1df10*/  VIADD R6, R16, 0xffffff29 ;  /* 0xffffff2910067836 */ /* 0x000fe20000000000 */
[----:B------:R-:W-:-:S02]  /*1df20*/  ISETP.GE.AND P4, PT, R60, R238, PT ;  /* 0x000000ee3c00720c */ /* 0x000fc40003f86270 */
[----:B------:R-:W-:Y:S02]  /*1df30*/  FSEL R7, R7, -INF , P5 ;  /* 0xff80000007077808 */ /* 0x000fe40002800000 */
[----:B------:R-:W-:Y:S02]  /*1df40*/  FSEL R213, R56, -INF , !P6 ;  /* 0xff80000038d57808 */ /* 0x000fe40007000000 */
[----:B------:R-:W-:Y:S01]  /*1df50*/  IABS R5, R5 ;  /* 0x0000000500057213 */ /* 0x000fe20000000000 */
[----:B------:R-:W2:Y:S01]  /*1df60*/  MUFU.TANH R56, R59 ;  /* 0x0000003b00387308 */ /* 0x000ea20000002400 */
[----:B------:R-:W-:Y:S02]  /*1df70*/  IABS R4, R4 ;  /* 0x0000000400047213 */ /* 0x000fe40000000000 */
[----:B------:R-:W-:Y:S02]  /*1df80*/  FSEL R242, R7, -INF , !P4 ;  /* 0xff80000007f27808 */ /* 0x000fe40006000000 */
[----:B------:R-:W-:-:S02]  /*1df90*/  ISETP.GE.AND P3, PT, R6, R240, PT ;  /* 0x000000f00600720c */ /* 0x000fc40003f66270 */
[C---:B------:R-:W-:Y:S02]  /*1dfa0*/  ISETP.GE.AND P6, PT, R6.reuse, R236, PT ;  /* 0x000000ec0600720c */ /* 0x040fe40003fc6270 */
[C---:B------:R-:W-:Y:S02]  /*1dfb0*/  ISETP.GE.AND P5, PT, R6.reuse, R238, PT ;  /* 0x000000ee0600720c */ /* 0x040fe40003fa6270 */
[----:B------:R-:W-:Y:S02]  /*1dfc0*/  ISETP.GE.AND P4, PT, R6, R239, PT ;  /* 0x000000ef0600720c */ /* 0x000fe40003f86270 */
[----:B------:R-:W-:Y:S01]  /*1dfd0*/  I2FP.F32.S32 R6, R5 ;  /* 0x0000000500067245 */ /* 0x000fe20000201400 */
[----:B------:R-:W-:Y:S02]  /*1dfe0*/  IMAD.MOV.U32 R5, RZ, RZ, R4 ;  /* 0x000000ffff057224 */ /* 0x000fe400078e0004 */
[-C--:B------:R-:W-:Y:S01]  /*1dff0*/  FMUL.FTZ R4, R52, R45.reuse ;  /* 0x0000002d34047220 */ /* 0x080fe20000410000 */
[----:B------:R-:W-:Y:S01]  /*1e000*/  FMUL.FTZ R58, R54, R45 ;  /* 0x0000002d363a7220 */ /* 0x000fe20000410000 */
[C---:B-1----:R-:W-:Y:S01]  /*1e010*/  FFMA.FTZ R57, -R231.reuse, R6, R57 ;  /* 0x00000006e7397223 */ /* 0x042fe20000010139 */
[----:B------:R-:W-:Y:S01]  /*1e020*/  I2FP.F32.S32 R52, R5 ;  /* 0x0000000500347245 */ /* 0x000fe20000201400 */
[----:B------:R1:W-:Y:S04]  /*1e030*/  MUFU.TANH R54, R4 ;  /* 0x0000000400367308 */ /* 0x0003e80000002400 */
[----:B--2---:R-:W-:-:S04]  /*1e040*/  FFMA.FTZ R56, -R231, R52, R56 ;  /* 0x00000034e7387223 */ /* 0x004fc80000010138 */
[----:B------:R2:W3:Y:S01]  /*1e050*/  MUFU.TANH R52, R58 ;  /* 0x0000003a00347308 */ /* 0x0004e20000002400 */
[----:B-1----:R-:W1:Y:S01]  /*1e060*/  LDSM.16.M88.4 R4, [R0+0xa000] ;  /* 0x00a000000004783b */ /* 0x002e620000000200 */
[----:B------:R-:W-:Y:S02]  /*1e070*/  IABS R10, R10 ;  /* 0x0000000a000a7213 */ /* 0x000fe40000000000 */
[----:B------:R-:W-:Y:S02]  /*1e080*/  FSEL R57, R57, -INF , P3 ;  /* 0xff80000039397808 */ /* 0x000fe40001800000 */
[----:B------:R-:W-:Y:S02]  /*1e090*/  FSEL R56, R56, -INF , P4 ;  /* 0xff80000038387808 */ /* 0x000fe40002000000 */
[----:B--2---:R-:W-:Y:S01]  /*1e0a0*/  IABS R58, R11 ;  /* 0x0000000b003a7213 */ /* 0x004fe20000000000 */
[----:B------:R-:W-:Y:S01]  /*1e0b0*/  VIADD R11, R16, 0xffffff30 ;  /* 0xffffff30100b7836 */ /* 0x000fe20000000000 */
[----:B------:R-:W-:-:S02]  /*1e0c0*/  I2FP.F32.S32 R10, R10 ;  /* 0x0000000a000a7245 */ /* 0x000fc40000201400 */
[----:B------:R-:W-:Y:S02]  /*1e0d0*/  FSEL R206, R57, -INF , !P6 ;  /* 0xff80000039ce7808 */ /* 0x000fe40007000000 */
[----:B------:R-:W-:Y:S02]  /*1e0e0*/  FSEL R205, R56, -INF , !P5 ;  /* 0xff80000038cd7808 */ /* 0x000fe40006800000 */
[C---:B------:R-:W-:Y:S02]  /*1e0f0*/  ISETP.GE.AND P3, PT, R11.reuse, R240, PT ;  /* 0x000000f00b00720c */ /* 0x040fe40003f66270 */
[C---:B------:R-:W-:Y:S02]  /*1e100*/  ISETP.GE.AND P6, PT, R11.reuse, R236, PT ;  /* 0x000000ec0b00720c */ /* 0x040fe40003fc6270 */
[C---:B------:R-:W-:Y:S02]  /*1e110*/  ISETP.GE.AND P4, PT, R11.reuse, R238, PT ;  /* 0x000000ee0b00720c */ /* 0x040fe40003f86270 */
[----:B------:R-:W-:Y:S01]  /*1e120*/  ISETP.GE.AND P5, PT, R11, R239, PT ;  /* 0x000000ef0b00720c */ /* 0x000fe20003fa6270 */
[----:B---3--:R-:W-:Y:S01]  /*1e130*/  FFMA.FTZ R11, -R231, R10, R52 ;  /* 0x0000000ae70b7223 */ /* 0x008fe20000010134 */
[----:B------:R-:W-:Y:S01]  /*1e140*/  I2FP.F32.S32 R58, R58 ;  /* 0x0000003a003a7245 */ /* 0x000fe20000201400 */
[-C--:B------:R-:W-:Y:S01]  /*1e150*/  FMUL.FTZ R52, R53, R45.reuse ;  /* 0x0000002d35347220 */ /* 0x080fe20000410000 */
[----:B------:R-:W-:-:S03]  /*1e160*/  FMUL.FTZ R53, R55, R45 ;  /* 0x0000002d37357220 */ /* 0x000fc60000410000 */
[----:B------:R-:W-:Y:S02]  /*1e170*/  FFMA.FTZ R54, -R231, R58, R54 ;  /* 0x0000003ae7367223 */ /* 0x000fe40000010136 */
[----:B------:R-:W2:Y:S01]  /*1e180*/  MUFU.TANH R52, R52 ;  /* 0x0000003400347308 */ /* 0x000ea20000002400 */
[----:B------:R-:W-:Y:S01]  /*1e190*/  VIADD R10, R16, 0xffffff31 ;  /* 0xffffff31100a7836 */ /* 0x000fe20000000000 */
[----:B------:R-:W-:Y:S02]  /*1e1a0*/  FSEL R11, R11, -INF , P5 ;  /* 0xff8000000b0b7808 */ /* 0x000fe40002800000 */
[----:B------:R-:W-:Y:S02]  /*1e1b0*/  FSEL R54, R54, -INF , P3 ;  /* 0xff80000036367808 */ /* 0x000fe40001800000 */
[----:B------:R-:W-:Y:S02]  /*1e1c0*/  IABS R9, R9 ;  /* 0x0000000900097213 */ /* 0x000fe40000000000 */
[----:B------:R-:W3:Y:S01]  /*1e1d0*/  MUFU.TANH R53, R53 ;  /* 0x0000003500357308 */ /* 0x000ee20000002400 */
[----:B------:R-:W-:Y:S01]  /*1e1e0*/  FSEL R199, R54, -INF , !P6 ;  /* 0xff80000036c77808 */ /* 0x000fe20007000000 */
[----:B-1----:R-:W-:Y:S01]  /*1e1f0*/  HMMA.16816.F32 R40, R20, R4, R40 ;  /* 0x000000041428723c */ /* 0x002fe20000001828 */
[----:B------:R-:W-:Y:S01]  /*1e200*/  FSEL R202, R11, -INF , !P4 ;  /* 0xff8000000bca7808 */ /* 0x000fe20006000000 */
[----:B------:R-:W-:Y:S01]  /*1e210*/  IMAD.MOV.U32 R5, RZ, RZ, R9 ;  /* 0x000000ffff057224 */ /* 0x000fe200078e0009 */
[----:B------:R-:W-:-:S02]  /*1e220*/  ISETP.GE.AND P3, PT, R10, R240, PT ;  /* 0x000000f00a00720c */ /* 0x000fc40003f66270 */
[C---:B------:R-:W-:Y:S02]  /*1e230*/  ISETP.GE.AND P6, PT, R10.reuse, R236, PT ;  /* 0x000000ec0a00720c */ /* 0x040fe40003fc6270 */
[C---:B------:R-:W-:Y:S02]  /*1e240*/  ISETP.GE.AND P5, PT, R10.reuse, R238, PT ;  /* 0x000000ee0a00720c */ /* 0x040fe40003fa6270 */
[----:B------:R-:W-:Y:S02]  /*1e250*/  ISETP.GE.AND P4, PT, R10, R239, PT ;  /* 0x000000ef0a00720c */ /* 0x000fe40003f86270 */
[----:B------:R-:W-:Y:S02]  /*1e260*/  IABS R4, R8 ;  /* 0x0000000800047213 */ /* 0x000fe40000000000 */
[----:B------:R-:W1:Y:S01]  /*1e270*/  LDSM.16.M88.4 R8, [R2+0xa800] ;  /* 0x00a800000208783b */ /* 0x000e620000000200 */
[----:B------:R-:W-:Y:S02]  /*1e280*/  I2FP.F32.S32 R5, R5 ;  /* 0x0000000500057245 */ /* 0x000fe40000201400 */
[----:B------:R-:W-:-:S03]  /*1e290*/  I2FP.F32.S32 R4, R4 ;  /* 0x0000000400047245 */ /* 0x000fc60000201400 */
[C---:B--2---:R-:W-:Y:S02]  /*1e2a0*/  FFMA.FTZ R5, -R231.reuse, R5, R52 ;  /* 0x00000005e7057223 */ /* 0x044fe40000010134 */
[----:B---3--:R-:W-:-:S03]  /*1e2b0*/  FFMA.FTZ R53, -R231, R4, R53 ;  /* 0x00000004e7357223 */ /* 0x008fc60000010135 */
[----:B------:R-:W-:Y:S01]  /*1e2c0*/  FSEL R198, R5, -INF , P3 ;  /* 0xff80000005c67808 */ /* 0x000fe20001800000 */
[-C--:B------:R-:W-:Y:S01]  /*1e2d0*/  FMUL.FTZ R5, R50, R45.reuse ;  /* 0x0000002d32057220 */ /* 0x080fe20000410000 */
[----:B------:R-:W-:Y:S01]  /*1e2e0*/  VIADD R4, R16, 0xffffff38 ;  /* 0xffffff3810047836 */ /* 0x000fe20000000000 */
[----:B------:R-:W-:Y:S01]  /*1e2f0*/  FSEL R203, R53, -INF , P4 ;  /* 0xff80000035cb7808 */ /* 0x000fe20002000000 */
[----:B------:R-:W-:-:S03]  /*1e300*/  FMUL.FTZ R48, R48, R45 ;  /* 0x0000002d30307220 */ /* 0x000fc60000410000 */
[----:B------:R-:W2:Y:S01]  /*1e310*/  MUFU.TANH R5, R5 ;  /* 0x0000000500057308 */ /* 0x000ea20000002400 */
[----:B------:R-:W-:Y:S02]  /*1e320*/  FSEL R198, R198, -INF , !P6 ;  /* 0xff800000c6c67808 */ /* 0x000fe40007000000 */
[----:B------:R-:W-:Y:S02]  /*1e330*/  FSEL R203, R203, -INF , !P5 ;  /* 0xff800000cbcb7808 */ /* 0x000fe40006800000 */
[----:B------:R-:W-:Y:S01]  /*1e340*/  IABS R197, R197 ;  /* 0x000000c500c57213 */ /* 0x000fe20000000000 */
[----:B------:R-:W-:Y:S01]  /*1e350*/  FMUL.FTZ R51, R51, R45 ;  /* 0x0000002d33337220 */ /* 0x000fe20000410000 */
[C---:B------:R-:W-:Y:S02]  /*1e360*/  ISETP.GE.AND P3, PT, R4.reuse, R240, PT ;  /* 0x000000f00400720c */ /* 0x040fe40003f66270 */
[C---:B------:R-:W-:Y:S02]  /*1e370*/  ISETP.GE.AND P6, PT, R4.reuse, R236, PT ;  /* 0x000000ec0400720c */ /* 0x040fe40003fc6270 */
[----:B------:R-:W-:-:S02]  /*1e380*/  ISETP.GE.AND P4, PT, R4, R238, PT ;  /* 0x000000ee0400720c */ /* 0x000fc40003f86270 */
[----:B------:R-:W-:Y:S01]  /*1e390*/  ISETP.GE.AND P5, PT, R4, R239, PT ;  /* 0x000000ef0400720c */ /* 0x000fe20003fa6270 */
[----:B------:R-:W-:Y:S01]  /*1e3a0*/  FMUL.FTZ R4, R49, R45 ;  /* 0x0000002d31047220 */ /* 0x000fe20000410000 */
[----:B------:R3:W4:Y:S01]  /*1e3b0*/  MUFU.TANH R52, R48 ;  /* 0x0000003000347308 */ /* 0x0007220000002400 */
[----:B------:R-:W-:-:S07]  /*1e3c0*/  IABS R200, R200 ;  /* 0x000000c800c87213 */ /* 0x000fce0000000000 */
[----:B------:R-:W5:Y:S01]  /*1e3d0*/  MUFU.TANH R4, R4 ;  /* 0x0000000400047308 */ /* 0x000f620000002400 */
[----:B---3--:R-:W-:-:S07]  /*1e3e0*/  IMAD.MOV.U32 R48, RZ, RZ, R197 ;  /* 0x000000ffff307224 */ /* 0x008fce00078e00c5 */
[----:B------:R-:W3:Y:S01]  /*1e3f0*/  MUFU.TANH R51, R51 ;  /* 0x0000003300337308 */ /* 0x000ee20000002400 */
[----:B------:R-:W-:Y:S01]  /*1e400*/  I2FP.F32.S32 R48, R48 ;  /* 0x0000003000307245 */ /* 0x000fe20000201400 */
[----:B-1----:R-:W-:Y:S01]  /*1e410*/  HMMA.16816.F32 R32, R160, R8, R32 ;  /* 0x00000008a020723c */ /* 0x002fe20000001820 */
[----:B------:R-:W-:-:S03]  /*1e420*/  IABS R9, R187 ;  /* 0x000000bb00097213 */ /* 0x000fc60000000000 */
[----:B--2---:R-:W-:Y:S01]  /*1e430*/  FFMA.FTZ R5, -R231, R48, R5 ;  /* 0x00000030e7057223 */ /* 0x004fe20000010105 */
[----:B------:R-:W-:Y:S02]  /*1e440*/  IABS R48, R184 ;  /* 0x000000b800307213 */ /* 0x000fe40000000000 */
[----:B------:R-:W-:Y:S02]  /*1e450*/  I2FP.F32.S32 R49, R200 ;  /* 0x000000c800317245 */ /* 0x000fe40000201400 */
[----:B------:R-:W-:Y:S02]  /*1e460*/  FSEL R204, R5, -INF , P5 ;  /* 0xff80000005cc7808 */ /* 0x000fe40002800000 */
[----:B------:R-:W-:Y:S02]  /*1e470*/  I2FP.F32.S32 R9, R9 ;  /* 0x0000000900097245 */ /* 0x000fe40000201400 */
[----:B------:R-:W-:Y:S01]  /*1e480*/  I2FP.F32.S32 R5, R48 ;  /* 0x0000003000057245 */ /* 0x000fe20000201400 */
[C---:B----4-:R-:W-:Y:S01]  /*1e490*/  FFMA.FTZ R52, -R231.reuse, R49, R52 ;  /* 0x00000031e7347223 */ /* 0x050fe20000010134 */
[----:B------:R-:W-:Y:S01]  /*1e4a0*/  VIADD R8, R16, 0xffffff39 ;  /* 0xffffff3910087836 */ /* 0x000fe20000000000 */
[----:B------:R-:W-:Y:S01]  /*1e4b0*/  HMMA.16816.F32 R36, R20, R6, R36 ;  /* 0x000000061424723c */ /* 0x000fe20000001824 */
[C---:B-----5:R-:W-:Y:S01]  /*1e4c0*/  FFMA.FTZ R9, -R231.reuse, R9, R4 ;  /* 0x00000009e7097223 */ /* 0x060fe20000010104 */
[----:B---3--:R-:W-:-:S02]  /*1e4d0*/  FFMA.FTZ R51, -R231, R5, R51 ;  /* 0x00000005e7337223 */ /* 0x008fc40000010133 */
[----:B------:R-:W1:Y:S01]  /*1e4e0*/  LDSM.16.M88.4 R4, [R0+0xa800] ;  /* 0x00a800000004783b */ /* 0x000e620000000200 */
[----:B------:R-:W-:Y:S01]  /*1e4f0*/  FSEL R52, R52, -INF , P3 ;  /* 0xff80000034347808 */ /* 0x000fe20001800000 */
[----:B------:R-:W-:Y:S01]  /*1e500*/  FMUL.FTZ R42, R42, R45 ;  /* 0x0000002d2a2a7220 */ /* 0x000fe20000410000 */
[----:B------:R-:W-:-:S04]  /*1e510*/  ISETP.GE.AND P3, PT, R8, R240, PT ;  /* 0x000000f00800720c */ /* 0x000fc80003f66270 */
[----:B------:R-:W-:Y:S02]  /*1e520*/  FSEL R200, R9, -INF , P3 ;  /* 0xff80000009c87808 */ /* 0x000fe40001800000 */
[----:B------:R-:W2:Y:S01]  /*1e530*/  MUFU.TANH R9, R42 ;  /* 0x0000002a00097308 */ /* 0x000ea20000002400 */
[----:B------:R-:W-:Y:S01]  /*1e540*/  FMUL.FTZ R40, R40, R45 ;  /* 0x0000002d28287220 */ /* 0x000fe20000410000 */
[----:B------:R-:W-:Y:S02]  /*1e550*/  FSEL R197, R52, -INF , !P6 ;  /* 0xff80000034c57808 */ /* 0x000fe40007000000 */
[----:B------:R-:W-:Y:S02]  /*1e560*/  FSEL R204, R204, -INF , !P4 ;  /* 0xff800000cccc7808 */ /* 0x000fe40006000000 */
[C---:B------:R-:W-:Y:S02]  /*1e570*/  ISETP.GE.AND P6, PT, R8.reuse, R236, PT ;  /* 0x000000ec0800720c */ /* 0x040fe40003fc6270 */
[----:B------:R-:W-:-:S02]  /*1e580*/  ISETP.GE.AND P5, PT, R8, R238, PT ;  /* 0x000000ee0800720c */ /* 0x000fc40003fa6270 */
[----:B------:R-:W-:Y:S01]  /*1e590*/  ISETP.GE.AND P4, PT, R8, R239, PT ;  /* 0x000000ef0800720c */ /* 0x000fe20003f86270 */
[-C--:B------:R-:W-:Y:S01]  /*1e5a0*/  FMUL.FTZ R8, R41, R45.reuse ;  /* 0x0000002d29087220 */ /* 0x080fe20000410000 */
[----:B------:R-:W-:Y:S01]  /*1e5b0*/  IABS R14, R14 ;  /* 0x0000000e000e7213 */ /* 0x000fe20000000000 */
[----:B------:R-:W3:Y:S03]  /*1e5c0*/  MUFU.TANH R40, R40 ;  /* 0x0000002800287308 */ /* 0x000ee60000002400 */
[----:B------:R-:W-:Y:S01]  /*1e5d0*/  I2FP.F32.S32 R14, R14 ;  /* 0x0000000e000e7245 */ /* 0x000fe20000201400 */
[----:B------:R-:W-:-:S04]  /*1e5e0*/  FMUL.FTZ R43, R43, R45 ;  /* 0x0000002d2b2b7220 */ /* 0x000fc80000410000 */
[----:B------:R-:W4:Y:S01]  /*1e5f0*/  MUFU.TANH R8, R8 ;  /* 0x0000000800087308 */ /* 0x000f220000002400 */
[----:B--2---:R-:W-:Y:S01]  /*1e600*/  FFMA.FTZ R9, -R231, R14, R9 ;  /* 0x0000000ee7097223 */ /* 0x004fe20000010109 */
[----:B------:R-:W-:Y:S02]  /*1e610*/  IABS R14, R13 ;  /* 0x0000000d000e7213 */ /* 0x000fe40000000000 */
[----:B------:R-:W-:Y:S02]  /*1e620*/  IABS R15, R15 ;  /* 0x0000000f000f7213 */ /* 0x000fe40000000000 */
[----:B------:R-:W-:Y:S02]  /*1e630*/  IABS R13, R12 ;  /* 0x0000000c000d7213 */ /* 0x000fe40000000000 */
[----:B------:R-:W2:Y:S01]  /*1e640*/  MUFU.TANH R43, R43 ;  /* 0x0000002b002b7308 */ /* 0x000ea20000002400 */
[----:B------:R-:W-:Y:S01]  /*1e650*/  I2FP.F32.S32 R15, R15 ;  /* 0x0000000f000f7245 */ /* 0x000fe20000201400 */
[----:B------:R-:W-:Y:S01]  /*1e660*/  IMAD.MOV.U32 R12, RZ, RZ, R14 ;  /* 0x000000ffff0c7224 */ /* 0x000fe200078e000e */
[----:B------:R-:W-:Y:S01]  /*1e670*/  FSEL R51, R51, -INF , P4 ;  /* 0xff80000033337808 */ /* 0x000fe20002000000 */
[----:B------:R-:W-:-:S02]  /*1e680*/  VIADD R48, R16, 0xffffff40 ;  /* 0xffffff4010307836 */ /* 0x000fc40000000000 */
[----:B---3--:R-:W-:Y:S01]  /*1e690*/  FFMA.FTZ R15, -R231, R15, R40 ;  /* 0x0000000fe70f7223 */ /* 0x008fe20000010128 */
[----:B------:R-:W-:Y:S01]  /*1e6a0*/  FSEL R201, R51, -INF , !P5 ;  /* 0xff80000033c97808 */ /* 0x000fe20006800000 */
[----:B------:R-:W-:Y:S01]  /*1e6b0*/  VIADD R40, R16, 0xffffff41 ;  /* 0xffffff4110287836 */ /* 0x000fe20000000000 */
[----:B------:R-:W-:Y:S02]  /*1e6c0*/  I2FP.F32.S32 R12, R12 ;  /* 0x0000000c000c7245 */ /* 0x000fe40000201400 */
[C---:B------:R-:W-:Y:S02]  /*1e6d0*/  ISETP.GE.AND P3, PT, R48.reuse, R240, PT ;  /* 0x000000f03000720c */ /* 0x040fe40003f66270 */
[----:B------:R-:W-:Y:S01]  /*1e6e0*/  ISETP.GE.AND P5, PT, R48, R239, PT ;  /* 0x000000ef3000720c */ /* 0x000fe20003fa6270 */
[----:B-1----:R-:W-:Y:S01]  /*1e6f0*/  HMMA.16816.F32 R32, R20, R4, R32 ;  /* 0x000000041420723c */ /* 0x002fe20000001820 */
[----:B------:R-:W-:Y:S01]  /*1e700*/  FSEL R200, R200, -INF , !P6 ;  /* 0xff800000c8c87808 */ /* 0x000fe20007000000 */
[----:B------:R-:W-:Y:S01]  /*1e710*/  FMUL.FTZ R4, R38, R45 ;  /* 0x0000002d26047220 */ /* 0x000fe20000410000 */
[----:B------:R-:W-:Y:S01]  /*1e720*/  ISETP.GE.AND P6, PT, R48, R236, PT ;  /* 0x000000ec3000720c */ /* 0x000fe20003fc6270 */
[----:B----4-:R-:W-:Y:S01]  /*1e730*/  FFMA.FTZ R8, -R231, R12, R8 ;  /* 0x0000000ce7087223 */ /* 0x010fe20000010108 */
[----:B------:R-:W-:-:S02]  /*1e740*/  FSEL R15, R15, -INF , P3 ;  /* 0xff8000000f0f7808 */ /* 0x000fc40001800000 */
[----:B------:R-:W-:Y:S01]  /*1e750*/  FSEL R187, R9, -INF , P5 ;  /* 0xff80000009bb7808 */ /* 0x000fe20002800000 */
[----:B------:R-:W-:Y:S01]  /*1e760*/  FMUL.FTZ R36, R36, R45 ;  /* 0x0000002d24247220 */ /* 0x000fe20000410000 */
[----:B------:R-:W-:Y:S02]  /*1e770*/  ISETP.GE.AND P3, PT, R40, R240, PT ;  /* 0x000000f02800720c */ /* 0x000fe40003f66270 */
[----:B------:R-:W-:Y:S02]  /*1e780*/  I2FP.F32.S32 R9, R13 ;  /* 0x0000000d00097245 */ /* 0x000fe40000201400 */
[----:B------:R-:W-:Y:S01]  /*1e790*/  ISETP.GE.AND P4, PT, R48, R238, PT ;  /* 0x000000ee3000720c */ /* 0x000fe20003f86270 */
[----:B------:R-:W1:Y:S01]  /*1e7a0*/  MUFU.TANH R4, R4 ;  /* 0x0000000400047308 */ /* 0x000e620000002400 */
[----:B------:R-:W-:Y:S01]  /*1e7b0*/  FSEL R184, R15, -INF , !P6 ;  /* 0xff8000000fb87808 */ /* 0x000fe20007000000 */
[----:B--2---:R-:W-:Y:S01]  /*1e7c0*/  FFMA.FTZ R9, -R231, R9, R43 ;  /* 0x00000009e7097223 */ /* 0x004fe2000001012b */
[----:B------:R-:W-:Y:S01]  /*1e7d0*/  ISETP.GE.AND P6, PT, R40, R236, PT ;  /* 0x000000ec2800720c */ /* 0x000fe20003fc6270 */
[----:B------:R-:W-:Y:S01]  /*1e7e0*/  VIADD R5, R16, 0xffffff48 ;  /* 0xffffff4810057836 */ /* 0x000fe20000000000 */
[----:B------:R-:W-:Y:S01]  /*1e7f0*/  FSEL R8, R8, -INF , P3 ;  /* 0xff80000008087808 */ /* 0x000fe20001800000 */
[----:B------:R-:W-:Y:S01]  /*1e800*/  FMUL.FTZ R37, R37, R45 ;  /* 0x0000002d25257220 */ /* 0x000fe20000410000 */
[----:B------:R-:W-:Y:S01]  /*1e810*/  FSEL R187, R187, -INF , !P4 ;  /* 0xff800000bbbb7808 */ /* 0x000fe20006000000 */
[----:B------:R-:W2:Y:S01]  /*1e820*/  MUFU.TANH R36, R36 ;  /* 0x0000002400247308 */ /* 0x000ea20000002400 */
[----:B------:R-:W-:Y:S01]  /*1e830*/  ISETP.GE.AND P4, PT, R40, R239, PT ;  /* 0x000000ef2800720c */ /* 0x000fe20003f86270 */
[----:B------:R-:W-:Y:S01]  /*1e840*/  FMUL.FTZ R39, R39, R45 ;  /* 0x0000002d27277220 */ /* 0x000fe20000410000 */
[----:B------:R-:W-:Y:S01]  /*1e850*/  IABS R38, R186 ;  /* 0x000000ba00267213 */ /* 0x000fe20000000000 */
[----:B------:R-:W3:Y:S01]  /*1e860*/  LDSM.16.M88.4 R12, [R2+0xb000] ;  /* 0x00b00000020c783b */ /* 0x000ee20000000200 */
[----:B------:R-:W-:-:S02]  /*1e870*/  FSEL R186, R8, -INF , !P6 ;  /* 0xff80000008ba7808 */ /* 0x000fc40007000000 */
[----:B------:R-:W-:Y:S02]  /*1e880*/  IABS R8, R190 ;  /* 0x000000be00087213 */ /* 0x000fe40000000000 */
[----:B------:R-:W-:Y:S02]  /*1e890*/  ISETP.GE.AND P5, PT, R40, R238, PT ;  /* 0x000000ee2800720c */ /* 0x000fe40003fa6270 */
[----:B------:R-:W-:Y:S02]  /*1e8a0*/  FSEL R190, R9, -INF , P4 ;  /* 0xff80000009be7808 */ /* 0x000fe40002000000 */
[C---:B------:R-:W-:Y:S02]  /*1e8b0*/  ISETP.GE.AND P3, PT, R5.reuse, R240, PT ;  /* 0x000000f00500720c */ /* 0x040fe40003f66270 */
[----:B------:R-:W-:Y:S02]  /*1e8c0*/  FSEL R190, R190, -INF , !P5 ;  /* 0xff800000bebe7808 */ /* 0x000fe40006800000 */
[----:B------:R-:W-:-:S02]  /*1e8d0*/  ISETP.GE.AND P6, PT, R5, R236, PT ;  /* 0x000000ec0500720c */ /* 0x000fc40003fc6270 */
[C---:B------:R-:W-:Y:S02]  /*1e8e0*/  ISETP.GE.AND P4, PT, R5.reuse, R238, PT ;  /* 0x000000ee0500720c */ /* 0x040fe40003f86270 */
[----:B------:R-:W-:Y:S02]  /*1e8f0*/  ISETP.GE.AND P5, PT, R5, R239, PT ;  /* 0x000000ef0500720c */ /* 0x000fe40003fa6270 */
[----:B------:R-:W4:Y:S01]  /*1e900*/  MUFU.TANH R5, R37 ;  /* 0x0000002500057308 */ /* 0x000f220000002400 */
[----:B------:R-:W-:Y:S02]  /*1e910*/  I2FP.F32.S32 R8, R8 ;  /* 0x0000000800087245 */ /* 0x000fe40000201400 */
[----:B------:R-:W-:Y:S01]  /*1e920*/  I2FP.F32.S32 R9, R38 ;  /* 0x0000002600097245 */ /* 0x000fe20000201400 */
[----:B------:R-:W-:Y:S02]  /*1e930*/  HMMA.16816.F32 R28, R160, R10, R28 ;  /* 0x0000000aa01c723c */ /* 0x000fe4000000181c */
[----:B-1----:R-:W-:-:S02]  /*1e940*/  FFMA.FTZ R4, -R231, R8, R4 ;  /* 0x00000008e7047223 */ /* 0x002fc40000010104 */
[----:B------:R-:W1:Y:S01]  /*1e950*/  MUFU.TANH R8, R39 ;  /* 0x0000002700087308 */ /* 0x000e620000002400 */
[----:B--2---:R-:W-:Y:S01]  /*1e960*/  FFMA.FTZ R36, -R231, R9, R36 ;  /* 0x00000009e7247223 */ /* 0x004fe20000010124 */
[----:B------:R-:W-:Y:S02]  /*1e970*/  IABS R11, R189 ;  /* 0x000000bd000b7213 */ /* 0x000fe40000000000 */
[----:B------:R-:W-:Y:S02]  /*1e980*/  IABS R10, R191 ;  /* 0x000000bf000a7213 */ /* 0x000fe40000000000 */
[----:B------:R-:W-:Y:S01]  /*1e990*/  FSEL R191, R4, -INF , P5 ;  /* 0xff80000004bf7808 */ /* 0x000fe20002800000 */
[----:B------:R-:W-:Y:S01]  /*1e9a0*/  VIADD R9, R16, 0xffffff49 ;  /* 0xffffff4910097836 */ /* 0x000fe20000000000 */
[----:B------:R-:W-:Y:S02]  /*1e9b0*/  I2FP.F32.S32 R4, R11 ;  /* 0x0000000b00047245 */ /* 0x000fe40000201400 */
[----:B------:R-:W-:Y:S01]  /*1e9c0*/  FSEL R36, R36, -INF , P3 ;  /* 0xff80000024247808 */ /* 0x000fe20001800000 */
[----:B------:R-:W-:Y:S01]  /*1e9d0*/  FMUL.FTZ R32, R32, R45 ;  /* 0x0000002d20207220 */ /* 0x000fe20000410000 */
[----:B------:R-:W-:Y:S01]  /*1e9e0*/  FSEL R191, R191, -INF , !P4 ;  /* 0xff800000bfbf7808 */ /* 0x000fe20006000000 */
[----:B----4-:R-:W-:Y:S01]  /*1e9f0*/  FFMA.FTZ R5, -R231, R4, R5 ;  /* 0x00000004e7057223 */ /* 0x010fe20000010105 */
[----:B------:R-:W-:-:S02]  /*1ea00*/  FSEL R189, R36, -INF , !P6 ;  /* 0xff80000024bd7808 */ /* 0x000fc40007000000 */
[C---:B------:R-:W-:Y:S02]  /*1ea10*/  ISETP.GE.AND P3, PT, R9.reuse, R240, PT ;  /* 0x000000f00900720c */ /* 0x040fe40003f66270 */
[C---:B------:R-:W-:Y:S02]  /*1ea20*/  ISETP.GE.AND P6, PT, R9.reuse, R236, PT ;  /* 0x000000ec0900720c */ /* 0x040fe40003fc6270 */
[C---:B------:R-:W-:Y:S02]  /*1ea30*/  ISETP.GE.AND P5, PT, R9.reuse, R238, PT ;  /* 0x000000ee0900720c */ /* 0x040fe40003fa6270 */
[----:B------:R-:W-:Y:S01]  /*1ea40*/  ISETP.GE.AND P4, PT, R9, R239, PT ;  /* 0x000000ef0900720c */ /* 0x000fe20003f86270 */
[----:B------:R-:W-:Y:S01]  /*1ea50*/  FMUL.FTZ R34, R34, R45 ;  /* 0x0000002d22227220 */ /* 0x000fe20000410000 */
[----:B------:R-:W-:Y:S01]  /*1ea60*/  I2FP.F32.S32 R9, R10 ;  /* 0x0000000a00097245 */ /* 0x000fe20000201400 */
[----:B------:R-:W2:Y:S01]  /*1ea70*/  MUFU.TANH R4, R32 ;  /* 0x0000002000047308 */ /* 0x000ea20000002400 */
[----:B------:R-:W-:-:S03]  /*1ea80*/  FSEL R11, R5, -INF , P3 ;  /* 0xff800000050b7808 */ /* 0x000fc60001800000 */
[----:B-1----:R-:W-:Y:S01]  /*1ea90*/  FFMA.FTZ R8, -R231, R9, R8 ;  /* 0x00000009e7087223 */ /* 0x002fe20000010108 */
[----:B------:R-:W-:-:S03]  /*1eaa0*/  IABS R9, R188 ;  /* 0x000000bc00097213 */ /* 0x000fc60000000000 */
[----:B------:R-:W1:Y:S01]  /*1eab0*/  MUFU.TANH R5, R34 ;  /* 0x0000002200057308 */ /* 0x000e620000002400 */
[----:B------:R-:W-:Y:S02]  /*1eac0*/  FSEL R188, R11, -INF , !P6 ;  /* 0xff8000000bbc7808 */ /* 0x000fe40007000000 */
[----:B------:R-:W-:Y:S01]  /*1ead0*/  IABS R11, R185 ;  /* 0x000000b9000b7213 */ /* 0x000fe20000000000 */
[----:B------:R-:W-:Y:S01]  /*1eae0*/  VIADD R10, R16, 0xffffff50 ;  /* 0xffffff50100a7836 */ /* 0x000fe20000000000 */
[----:B------:R-:W-:-:S03]  /*1eaf0*/  FSEL R185, R8, -INF , P4 ;  /* 0xff80000008b97808 */ /* 0x000fc60002000000 */
[----:B------:R-:W-:Y:S01]  /*1eb00*/  IMAD.MOV.U32 R8, RZ, RZ, R11 ;  /* 0x000000ffff087224 */ /* 0x000fe200078e000b */
[----:B------:R-:W-:Y:S02]  /*1eb10*/  I2FP.F32.S32 R9, R9 ;  /* 0x0000000900097245 */ /* 0x000fe40000201400 */
[----:B------:R-:W-:Y:S02]  /*1eb20*/  FSEL R185, R185, -INF , !P5 ;  /* 0xff800000b9b97808 */ /* 0x000fe40006800000 */
[C---:B------:R-:W-:Y:S02]  /*1eb30*/  ISETP.GE.AND P3, PT, R10.reuse, R240, PT ;  /* 0x000000f00a00720c */ /* 0x040fe40003f66270 */
[C---:B------:R-:W-:Y:S02]  /*1eb40*/  ISETP.GE.AND P6, PT, R10.reuse, R236, PT ;  /* 0x000000ec0a00720c */ /* 0x040fe40003fc6270 */
[C---:B------:R-:W-:Y:S02]  /*1eb50*/  ISETP.GE.AND P4, PT, R10.reuse, R238, PT ;  /* 0x000000ee0a00720c */ /* 0x040fe40003f86270 */
[----:B------:R-:W-:-:S02]  /*1eb60*/  ISETP.GE.AND P5, PT, R10, R239, PT ;  /* 0x000000ef0a00720c */ /* 0x000fc40003fa6270 */
[----:B------:R-:W-:Y:S01]  /*1eb70*/  I2FP.F32.S32 R10, R8 ;  /* 0x00000008000a7245 */ /* 0x000fe20000201400 */
[----:B--2---:R-:W-:Y:S01]  /*1eb80*/  FFMA.FTZ R9, -R231, R9, R4 ;  /* 0x00000009e7097223 */ /* 0x004fe20000010104 */
[----:B------:R-:W-:Y:S01]  /*1eb90*/  HMMA.16816.F32 R28, R20, R6, R28 ;  /* 0x00000006141c723c */ /* 0x000fe2000000181c */
[----:B------:R-:W-:Y:S02]  /*1eba0*/  FMUL.FTZ R35, R35, R45 ;  /* 0x0000002d23237220 */ /* 0x000fe40000410000 */
[----:B-1----:R-:W-:Y:S02]  /*1ebb0*/  FFMA.FTZ R10, -R231, R10, R5 ;  /* 0x0000000ae70a7223 */ /* 0x002fe40000010105 */
[----:B------:R-:W1:Y:S03]  /*1ebc0*/  LDSM.16.M88.4 R4, [R0+0xb000] ;  /* 0x00b000000004783b */ /* 0x000e660000000200 */
[----:B---3--:R-:W-:Y:S01]  /*1ebd0*/  HMMA.16816.F32 R24, R160, R12, R24 ;  /* 0x0000000ca018723c */ /* 0x008fe20000001818 */
[----:B------:R-:W-:-:S02]  /*1ebe0*/  FSEL R12, R9, -INF , P3 ;  /* 0xff800000090c7808 */ /* 0x000fc40001800000 */
[----:B------:R-:W2:Y:S01]  /*1ebf0*/  MUFU.TANH R9, R35 ;  /* 0x0000002300097308 */ /* 0x000ea20000002400 */
[----:B------:R-:W-:Y:S01]  /*1ec00*/  IABS R11, R176 ;  /* 0x000000b0000b7213 */ /* 0x000fe20000000000 */
[----:B------:R-:W-:Y:S01]  /*1ec10*/  FMUL.FTZ R33, R33, R45 ;  /* 0x0000002d21217220 */ /* 0x000fe20000410000 */
[----:B------:R-:W-:Y:S02]  /*1ec20*/  FSEL R176, R12, -INF , !P6 ;  /* 0xff8000000cb07808 */ /* 0x000fe40007000000 */
[----:B------:R-:W-:Y:S02]  /*1ec30*/  IABS R12, R177 ;  /* 0x000000b1000c7213 */ /* 0x000fe40000000000 */
[----:B------:R-:W-:Y:S01]  /*1ec40*/  FSEL R177, R10, -INF , P5 ;  /* 0xff8000000ab17808 */ /* 0x000fe20002800000 */
[----:B------:R-:W3:Y:S02]  /*1ec50*/  MUFU.TANH R33, R33 ;  /* 0x0000002100217308 */ /* 0x000ee40000002400 */
[----:B------:R-:W-:-:S02]  /*1ec60*/  IMAD.MOV.U32 R10, RZ, RZ, R12 ;  /* 0x000000ffff0a7224 */ /* 0x000fc400078e000c */
[----:B------:R-:W-:Y:S02]  /*1ec70*/  VIADD R8, R16, 0xffffff51 ;  /* 0xffffff5110087836 */ /* 0x000fe40000000000 */
[-C--:B------:R-:W-:Y:S01]  /*1ec80*/  FMUL.FTZ R28, R28, R45.reuse ;  /* 0x0000002d1c1c7220 */ /* 0x080fe20000410000 */
[----:B------:R-:W-:Y:S01]  /*1ec90*/  I2FP.F32.S32 R10, R10 ;  /* 0x0000000a000a7245 */ /* 0x000fe20000201400 */
[----:B------:R-:W-:Y:S01]  /*1eca0*/  FMUL.FTZ R30, R30, R45 ;  /* 0x0000002d1e1e7220 */ /* 0x000fe20000410000 */
[----:B------:R-:W-:Y:S02]  /*1ecb0*/  FSEL R177, R177, -INF , !P4 ;  /* 0xff800000b1b17808 */ /* 0x000fe40006000000 */
[C---:B------:R-:W-:Y:S01]  /*1ecc0*/  ISETP.GE.AND P3, PT, R8.reuse, R240, PT ;  /* 0x000000f00800720c */ /* 0x040fe20003f66270 */
[----:B--2---:R-:W-:Y:S01]  /*1ecd0*/  FFMA.FTZ R10, -R231, R10, R9 ;  /* 0x0000000ae70a7223 */ /* 0x004fe20000010109 */
[C---:B------:R-:W-:Y:S01]  /*1ece0*/  ISETP.GE.AND P6, PT, R8.reuse, R236, PT ;  /* 0x000000ec0800720c */ /* 0x040fe20003fc6270 */
[----:B------:R2:W-:Y:S01]  /*1ecf0*/  MUFU.TANH R9, R30 ;  /* 0x0000001e00097308 */ /* 0x0005e20000002400 */
[----:B------:R-:W-:-:S02]  /*1ed00*/  ISETP.GE.AND P5, PT, R8, R238, PT ;  /* 0x000000ee0800720c */ /* 0x000fc40003fa6270 */
[----:B------:R-:W-:Y:S02]  /*1ed10*/  ISETP.GE.AND P4, PT, R8, R239, PT ;  /* 0x000000ef0800720c */ /* 0x000fe40003f86270 */
[----:B------:R-:W-:-:S03]  /*1ed20*/  I2FP.F32.S32 R11, R11 ;  /* 0x0000000b000b7245 */ /* 0x000fc60000201400 */
[----:B------:R4:W5:Y:S01]  /*1ed30*/  MUFU.TANH R8, R28 ;  /* 0x0000001c00087308 */ /* 0x0009620000002400 */
[----:B------:R-:W-:Y:S01]  /*1ed40*/  IABS R32, R66 ;  /* 0x0000004200207213 */ /* 0x000fe20000000000 */
[----:B---3--:R-:W-:Y:S01]  /*1ed50*/  FFMA.FTZ R33, -R231, R11, R33 ;  /* 0x0000000be7217223 */ /* 0x008fe20000010121 */
[----:B------:R-:W-:Y:S01]  /*1ed60*/  HMMA.16816.F32 R180, R180, R178, R164 ;  /* 0x000000b2b4b4723c */ /* 0x000fe200000018a4 */
[----:B------:R-:W-:Y:S01]  /*1ed70*/  FSEL R179, R10, -INF , P4 ;  /* 0xff8000000ab37808 */ /* 0x000fe20002000000 */
[----:B------:R-:W-:Y:S02]  /*1ed80*/  VIADD R11, R16, 0xffffff58 ;  /* 0xffffff58100b7836 */ /* 0x000fe40000000000 */
[----:B------:R-:W-:Y:S01]  /*1ed90*/  FSEL R33, R33, -INF , P3 ;  /* 0xff80000021217808 */ /* 0x000fe20001800000 */
[----:B--2---:R-:W-:Y:S01]  /*1eda0*/  FMUL.FTZ R30, R29, R45 ;  /* 0x0000002d1d1e7220 */ /* 0x004fe20000410000 */
[----:B------:R-:W-:Y:S02]  /*1edb0*/  I2FP.F32.S32 R29, R32 ;  /* 0x00000020001d7245 */ /* 0x000fe40000201400 */
[----:B----4-:R-:W-:Y:S01]  /*1edc0*/  IABS R28, R139 ;  /* 0x0000008b001c7213 */ /* 0x010fe20000000000 */
[----:B------:R-:W-:Y:S03]  /*1edd0*/  HMMA.16816.F32 R12, R160, R14, R172 ;  /* 0x0000000ea00c723c */ /* 0x000fe600000018ac */
[----:B------:R-:W-:Y:S01]  /*1ede0*/  I2FP.F32.S32 R10, R28 ;  /* 0x0000001c000a7245 */ /* 0x000fe20000201400 */
[----:B------:R-:W-:Y:S01]  /*1edf0*/  FMUL.FTZ R31, R31, R45 ;  /* 0x0000002d1f1f7220 */ /* 0x000fe20000410000 */
[----:B------:R-:W-:-:S02]  /*1ee00*/  FSEL R175, R33, -INF , !P6 ;  /* 0xff80000021af7808 */ /* 0x000fc40007000000 */
[----:B------:R-:W-:Y:S01]  /*1ee10*/  FSEL R179, R179, -INF , !P5 ;  /* 0xff800000b3b37808 */ /* 0x000fe20006800000 */
[----:B-1----:R-:W-:Y:S01]  /*1ee20*/  HMMA.16816.F32 R24, R20, R4, R24 ;  /* 0x000000041418723c */ /* 0x002fe20000001818 */
[----:B------:R-:W-:Y:S01]  /*1ee30*/  ISETP.GE.AND P3, PT, R11, R240, PT ;  /* 0x000000f00b00720c */ /* 0x000fe20003f66270 */
[----:B-----5:R-:W-:Y:S01]  /*1ee40*/  FFMA.FTZ R4, -R231, R29, R8 ;  /* 0x0000001de7047223 */ /* 0x020fe20000010108 */
[----:B------:R-:W-:Y:S01]  /*1ee50*/  ISETP.GE.AND P6, PT, R11, R236, PT ;  /* 0x000000ec0b00720c */ /* 0x000fe20003fc6270 */
[----:B------:R-:W-:Y:S01]  /*1ee60*/  FFMA.FTZ R5, -R231, R10, R9 ;  /* 0x0000000ae7057223 */ /* 0x000fe20000010109 */
[C---:B------:R-:W-:Y:S02]  /*1ee70*/  ISETP.GE.AND P4, PT, R11.reuse, R238, PT ;  /* 0x000000ee0b00720c */ /* 0x040fe40003f86270 */
[----:B------:R-:W-:Y:S01]  /*1ee80*/  ISETP.GE.AND P5, PT, R11, R239, PT ;  /* 0x000000ef0b00720c */ /* 0x000fe20003fa6270 */
[----:B------:R1:W2:Y:S01]  /*1ee90*/  MUFU.TANH R28, R30 ;  /* 0x0000001e001c7308 */ /* 0x0002a20000002400 */
[----:B------:R3:W4:Y:S01]  /*1eea0*/  LDSM.16.M88.4 R8, [R2+0xb800] ;  /* 0x00b800000208783b */ /* 0x0007220000000200 */
[----:B------:R-:W-:-:S02]  /*1eeb0*/  FSEL R174, R4, -INF , P3 ;  /* 0xff80000004ae7808 */ /* 0x000fc40001800000 */
[----:B------:R-:W-:Y:S01]  /*1eec0*/  IABS R4, R136 ;  /* 0x0000008800047213 */ /* 0x000fe20000000000 */
[----:B------:R-:W-:Y:S01]  /*1eed0*/  VIADD R29, R16, 0xffffff59 ;  /* 0xffffff59101d7836 */ /* 0x000fe20000000000 */
[----:B------:R-:W-:Y:S02]  /*1eee0*/  FSEL R178, R5, -INF , P5 ;  /* 0xff80000005b27808 */ /* 0x000fe40002800000 */
[----:B------:R-:W-:Y:S01]  /*1eef0*/  I2FP.F32.S32 R4, R4 ;  /* 0x0000000400047245 */ /* 0x000fe20000201400 */
[----:B---3--:R-:W3:Y:S01]  /*1ef00*/  MUFU.TANH R2, R31 ;  /* 0x0000001f00027308 */ /* 0x008ee20000002400 */
[----:B-1----:R-:W-:-:S04]  /*1ef10*/  IABS R30, R137 ;  /* 0x00000089001e7213 */ /* 0x002fc80000000000 */
[----:B------:R-:W-:Y:S02]  /*1ef20*/  I2FP.F32.S32 R5, R30 ;  /* 0x0000001e00057245 */ /* 0x000fe40000201400 */
[----:B------:R-:W-:Y:S02]  /*1ef30*/  FSEL R174, R174, -INF , !P6 ;  /* 0xff800000aeae7808 */ /* 0x000fe40007000000 */
[----:B------:R-:W-:Y:S01]  /*1ef40*/  FSEL R178, R178, -INF , !P4 ;  /* 0xff800000b2b27808 */ /* 0x000fe20006000000 */
[----:B------:R-:W-:Y:S01]  /*1ef50*/  HMMA.16816.F32 R12, R20, R6, R12 ;  /* 0x00000006140c723c */ /* 0x000fe2000000180c */
[----:B------:R-:W-:Y:S01]  /*1ef60*/  ISETP.GE.AND P3, PT, R29, R240, PT ;  /* 0x000000f01d00720c */ /* 0x000fe20003f66270 */
[----:B--2---:R-:W-:Y:S01]  /*1ef70*/  FFMA.FTZ R28, -R231, R5, R28 ;  /* 0x00000005e71c7223 */ /* 0x004fe2000001011c */
[C---:B------:R-:W-:Y:S02]  /*1ef80*/  ISETP.GE.AND P6, PT, R29.reuse, R236, PT ;  /* 0x000000ec1d00720c */ /* 0x040fe40003fc6270 */
[----:B------:R-:W-:-:S02]  /*1ef90*/  ISETP.GE.AND P5, PT, R29, R238, PT ;  /* 0x000000ee1d00720c */ /* 0x000fc40003fa6270 */
[----:B------:R-:W-:Y:S01]  /*1efa0*/  ISETP.GE.AND P4, PT, R29, R239, PT ;  /* 0x000000ef1d00720c */ /* 0x000fe20003f86270 */
[----:B---3--:R-:W-:Y:S02]  /*1efb0*/  FFMA.FTZ R29, -R231, R4, R2 ;  /* 0x00000004e71d7223 */ /* 0x008fe40000010102 */
[----:B------:R1:W2:Y:S01]  /*1efc0*/  LDSM.16.M88.4 R4, [R0+0xb800] ;  /* 0x00b800000004783b */ /* 0x0002a20000000200 */
[-C--:B------:R-:W-:Y:S01]  /*1efd0*/  FMUL.FTZ R24, R24, R45.reuse ;  /* 0x0000002d18187220 */ /* 0x080fe20000410000 */
[----:B------:R-:W-:Y:S01]  /*1efe0*/  FSEL R28, R28, -INF , P3 ;  /* 0xff8000001c1c7808 */ /* 0x000fe20001800000 */
[----:B------:R-:W-:Y:S01]  /*1eff0*/  VIADD R2, R16, 0xffffff60 ;  /* 0xffffff6010027836 */ /* 0x000fe20000000000 */
[----:B------:R-:W-:Y:S01]  /*1f000*/  FSEL R29, R29, -INF , P4 ;  /* 0xff8000001d1d7808 */ /* 0x000fe20002000000 */
[-C--:B------:R-:W-:Y:S01]  /*1f010*/  FMUL.FTZ R30, R25, R45.reuse ;  /* 0x0000002d191e7220 */ /* 0x080fe20000410000 */
[----:B----4-:R-:W-:Y:S01]  /*1f020*/  HMMA.16816.F32 R168, R160, R8, R168 ;  /* 0x00000008a0a8723c */ /* 0x010fe200000018a8 */
[----:B------:R-:W3:Y:S01]  /*1f030*/  MUFU.TANH R24, R24 ;  /* 0x0000001800187308 */ /* 0x000ee20000002400 */
[----:B------:R-:W-:Y:S01]  /*1f040*/  FSEL R173, R28, -INF , !P6 ;  /* 0xff8000001cad7808 */ /* 0x000fe20007000000 */
[-C--:B------:R-:W-:Y:S01]  /*1f050*/  FMUL.FTZ R27, R27, R45.reuse ;  /* 0x0000002d1b1b7220 */ /* 0x080fe20000410000 */
[-C--:B-1----:R-:W-:Y:S01]  /*1f060*/  FMUL.FTZ R0, R26, R45.reuse ;  /* 0x0000002d1a007220 */ /* 0x082fe20000410000 */
[----:B------:R-:W-:Y:S01]  /*1f070*/  FMUL.FTZ R12, R12, R45 ;  /* 0x0000002d0c0c7220 */ /* 0x000fe20000410000 */
[----:B------:R-:W-:-:S02]  /*1f080*/  IABS R156, R156 ;  /* 0x0000009c009c7213 */ /* 0x000fc40000000000 */
[----:B------:R-:W-:Y:S01]  /*1f090*/  HMMA.16816.F32 R180, R160, R10, R180 ;  /* 0x0000000aa0b4723c */ /* 0x000fe200000018b4 */
[-C--:B------:R-:W-:Y:S01]  /*1f0a0*/  FMUL.FTZ R13, R13, R45.reuse ;  /* 0x0000002d0d0d7220 */ /* 0x080fe20000410000 */
[----:B------:R-:W-:Y:S01]  /*1f0b0*/  FMUL.FTZ R15, R15, R45 ;  /* 0x0000002d0f0f7220 */ /* 0x000fe20000410000 */
[----:B------:R-:W1:Y:S01]  /*1f0c0*/  MUFU.TANH R0, R0 ;  /* 0x0000000000007308 */ /* 0x000e620000002400 */
[----:B------:R-:W-:Y:S02]  /*1f0d0*/  IABS R26, R138 ;  /* 0x0000008a001a7213 */ /* 0x000fe40000000000 */
[----:B------:R-:W-:Y:S02]  /*1f0e0*/  IABS R154, R154 ;  /* 0x0000009a009a7213 */ /* 0x000fe40000000000 */
[----:B------:R-:W-:Y:S02]  /*1f0f0*/  IABS R153, R153 ;  /* 0x0000009900997213 */ /* 0x000fe40000000000 */
[----:B------:R-:W-:-:S02]  /*1f100*/  IABS R151, R151 ;  /* 0x0000009700977213 */ /* 0x000fc40000000000 */
[----:B------:R-:W-:Y:S02]  /*1f110*/  IABS R142, R142 ;  /* 0x0000008e008e7213 */ /* 0x000fe40000000000 */
[----:B------:R-:W-:Y:S02]  /*1f120*/  IABS R152, R152 ;  /* 0x0000009800987213 */ /* 0x000fe40000000000 */
[----:B------:R-:W-:Y:S02]  /*1f130*/  IABS R150, R150 ;  /* 0x0000009600967213 */ /* 0x000fe40000000000 */
[----:B------:R-:W-:Y:S02]  /*1f140*/  IABS R148, R148 ;  /* 0x0000009400947213 */ /* 0x000fe40000000000 */
[----:B------:R-:W-:Y:S01]  /*1f150*/  IABS R141, R141 ;  /* 0x0000008d008d7213 */ /* 0x000fe20000000000 */
[----:B------:R-:W-:Y:S01]  /*1f160*/  VIADD R136, R46, 0xfffffffe ;  /* 0xfffffffe2e887836 */ /* 0x000fe20000000000 */
[----:B------:R-:W-:Y:S01]  /*1f170*/  IABS R28, R143 ;  /* 0x0000008f001c7213 */ /* 0x000fe20000000000 */
[----:B------:R-:W-:-:S04]  /*1f180*/  DEPBAR.LE SB0, 0x0 ;  /* 0x000080000000791a */ /* 0x000fc80000000000 */
[----:B------:R-:W-:Y:S02]  /*1f190*/  FSEL R172, R29, -INF , !P5 ;  /* 0xff8000001dac7808 */ /* 0x000fe40006800000 */
[C---:B------:R-:W-:Y:S02]  /*1f1a0*/  ISETP.GE.AND P3, PT, R2.reuse, R240, PT ;  /* 0x000000f00200720c */ /* 0x040fe40003f66270 */
[C---:B------:R-:W-:Y:S02]  /*1f1b0*/  ISETP.GE.AND P6, PT, R2.reuse, R236, PT ;  /* 0x000000ec0200720c */ /* 0x040fe40003fc6270 */
[C---:B------:R-:W-:Y:S02]  /*1f1c0*/  ISETP.GE.AND P4, PT, R2.reuse, R238, PT ;  /* 0x000000ee0200720c */ /* 0x040fe40003f86270 */
[----:B------:R-:W-:Y:S02]  /*1f1d0*/  ISETP.GE.AND P5, PT, R2, R239, PT ;  /* 0x000000ef0200720c */ /* 0x000fe40003fa6270 */
[----:B------:R-:W4:Y:S01]  /*1f1e0*/  MUFU.TANH R2, R30 ;  /* 0x0000001e00027308 */ /* 0x000f220000002400 */
[----:B------:R-:W-:-:S02]  /*1f1f0*/  I2FP.F32.S32 R26, R26 ;  /* 0x0000001a001a7245 */ /* 0x000fc40000201400 */
[----:B------:R-:W-:-:S03]  /*1f200*/  I2FP.F32.S32 R25, R28 ;  /* 0x0000001c00197245 */ /* 0x000fc60000201400 */
[C---:B---3--:R-:W-:Y:S02]  /*1f210*/  FFMA.FTZ R24, -R231.reuse, R26, R24 ;  /* 0x0000001ae7187223 */ /* 0x048fe40000010118 */
[----:B-1----:R-:W-:Y:S01]  /*1f220*/  FFMA.FTZ R25, -R231, R25, R0 ;  /* 0x00000019e7197223 */ /* 0x002fe20000010100 */
[----:B------:R-:W-:Y:S01]  /*1f230*/  IABS R9, R159 ;  /* 0x0000009f00097213 */ /* 0x000fe20000000000 */
[----:B------:R-:W1:Y:S01]  /*1f240*/  MUFU.TANH R0, R27 ;  /* 0x0000001b00007308 */ /* 0x000e620000002400 */
[----:B------:R-:W-:Y:S02]  /*1f250*/  FSEL R24, R24, -INF , P3 ;  /* 0xff80000018187808 */ /* 0x000fe40001800000 */
[----:B------:R-:W-:Y:S01]  /*1f260*/  I2FP.F32.S32 R9, R9 ;  /* 0x0000000900097245 */ /* 0x000fe20000201400 */
[----:B------:R-:W-:Y:S01]  /*1f270*/  VIADD R8, R16, 0xffffff61 ;  /* 0xffffff6110087836 */ /* 0x000fe20000000000 */
[----:B------:R-:W-:Y:S02]  /*1f280*/  FSEL R25, R25, -INF , P5 ;  /* 0xff80000019197808 */ /* 0x000fe40002800000 */
[----:B------:R-:W-:Y:S01]  /*1f290*/  FSEL R164, R24, -INF , !P6 ;  /* 0xff80000018a47808 */ /* 0x000fe20007000000 */
[----:B----4-:R-:W-:Y:S01]  /*1f2a0*/  FFMA.FTZ R9, -R231, R9, R2 ;  /* 0x00000009e7097223 */ /* 0x010fe20000010102 */
[----:B------:R-:W-:Y:S01]  /*1f2b0*/  IABS R24, R158 ;  /* 0x0000009e00187213 */ /* 0x000fe20000000000 */
[----:B--2---:R-:W-:Y:S01]  /*1f2c0*/  HMMA.16816.F32 R168, R20, R4, R168 ;  /* 0x0000000414a8723c */ /* 0x004fe200000018a8 */
[----:B------:R-:W-:Y:S01]  /*1f2d0*/  FSEL R166, R25, -INF , !P4 ;  /* 0xff80000019a67808 */ /* 0x000fe20006000000 */
[----:B------:R-:W2:Y:S01]  /*1f2e0*/  MUFU.TANH R2, R12 ;  /* 0x0000000c00027308 */ /* 0x000ea20000002400 */
[----:B------:R-:W-:Y:S01]  /*1f2f0*/  FMUL.FTZ R5, R14, R45 ;  /* 0x0000002d0e057220 */ /* 0x000fe20000410000 */
[----:B------:R-:W-:-:S02]  /*1f300*/  ISETP.GE.AND P3, PT, R8, R240, PT ;  /* 0x000000f00800720c */ /* 0x000fc40003f66270 */
[C---:B------:R-:W-:Y:S02]  /*1f310*/  ISETP.GE.AND P6, PT, R8.reuse, R236, PT ;  /* 0x000000ec0800720c */ /* 0x040fe40003fc6270 */
[C---:B------:R-:W-:Y:S02]  /*1f320*/  ISETP.GE.AND P5, PT, R8.reuse, R238, PT ;  /* 0x000000ee0800720c */ /* 0x040fe40003fa6270 */
[----:B------:R-:W-:Y:S02]  /*1f330*/  ISETP.GE.AND P4, PT, R8, R239, PT ;  /* 0x000000ef0800720c */ /* 0x000fe40003f86270 */
[----:B------:R-:W-:Y:S01]  /*1f340*/  I2FP.F32.S32 R8, R24 ;  /* 0x0000001800087245 */ /* 0x000fe20000201400 */
[----:B------:R-:W3:Y:S04]  /*1f350*/  MUFU.TANH R5, R5 ;  /* 0x0000000500057308 */ /* 0x000ee80000002400 */
[----:B-1----:R-:W-:Y:S01]  /*1f360*/  FFMA.FTZ R0, -R231, R8, R0 ;  /* 0x00000008e7007223 */ /* 0x002fe20000010100 */
[----:B------:R-:W-:Y:S01]  /*1f370*/  IABS R8, R157 ;  /* 0x0000009d00087213 */ /* 0x000fe20000000000 */
[----:B------:R-:W-:Y:S01]  /*1f380*/  VIADD R4, R16, 0xffffff68 ;  /* 0xffffff6810047836 */ /* 0x000fe20000000000 */
[----:B------:R-:W-:-:S02]  /*1f390*/  FSEL R9, R9, -INF , P3 ;  /* 0xff80000009097808 */ /* 0x000fc40001800000 */
[----:B------:R-:W-:Y:S01]  /*1f3a0*/  FSEL R165, R0, -INF , P4 ;  /* 0xff80000000a57808 */ /* 0x000fe20002000000 */
[----:B------:R-:W-:Y:S01]  /*1f3b0*/  IMAD.MOV.U32 R0, RZ, RZ, R156 ;  /* 0x000000ffff007224 */ /* 0x000fe200078e009c */
[----:B------:R-:W-:Y:S02]  /*1f3c0*/  I2FP.F32.S32 R8, R8 ;  /* 0x0000000800087245 */ /* 0x000fe40000201400 */
[----:B------:R-:W-:Y:S02]  /*1f3d0*/  FSEL R159, R9, -INF , !P6 ;  /* 0xff800000099f7808 */ /* 0x000fe40007000000 */
[----:B------:R-:W-:Y:S02]  /*1f3e0*/  FSEL R165, R165, -INF , !P5 ;  /* 0xff800000a5a57808 */ /* 0x000fe40006800000 */
[C---:B------:R-:W-:Y:S02]  /*1f3f0*/  ISETP.GE.AND P3, PT, R4.reuse, R240, PT ;  /* 0x000000f00400720c */ /* 0x040fe40003f66270 */
[----:B------:R-:W-:-:S02]  /*1f400*/  ISETP.GE.AND P6, PT, R4, R236, PT ;  /* 0x000000ec0400720c */ /* 0x000fc40003fc6270 */
[C---:B------:R-:W-:Y:S02]  /*1f410*/  ISETP.GE.AND P4, PT, R4.reuse, R238, PT ;  /* 0x000000ee0400720c */ /* 0x040fe40003f86270 */
[----:B------:R-:W-:Y:S01]  /*1f420*/  ISETP.GE.AND P5, PT, R4, R239, PT ;  /* 0x000000ef0400720c */ /* 0x000fe20003fa6270 */
[C---:B--2---:R-:W-:Y:S01]  /*1f430*/  FFMA.FTZ R4, -R231.reuse, R8, R2 ;  /* 0x00000008e7047223 */ /* 0x044fe20000010102 */
[----:B------:R-:W-:Y:S02]  /*1f440*/  I2FP.F32.S32 R2, R0 ;  /* 0x0000000000027245 */ /* 0x000fe40000201400 */
[----:B------:R-:W1:Y:S03]  /*1f450*/  MUFU.TANH R0, R13 ;  /* 0x0000000d00007308 */ /* 0x000e660000002400 */
[----:B---3--:R-:W-:Y:S01]  /*1f460*/  FFMA.FTZ R2, -R231, R2, R5 ;  /* 0x00000002e7027223 */ /* 0x008fe20000010105 */
[----:B------:R-:W-:Y:S01]  /*1f470*/  FSEL R156, R4, -INF , P3 ;  /* 0xff800000049c7808 */ /* 0x000fe20001800000 */
[----:B------:R-:W-:-:S03]  /*1f480*/  VIADD R8, R16, 0xffffff69 ;  /* 0xffffff6910087836 */ /* 0x000fc60000000000 */
[----:B------:R-:W2:Y:S01]  /*1f490*/  MUFU.TANH R4, R15 ;  /* 0x0000000f00047308 */ /* 0x000ea20000002400 */
[----:B------:R-:W-:Y:S01]  /*1f4a0*/  FSEL R160, R2, -INF , P5 ;  /* 0xff80000002a07808 */ /* 0x000fe20002800000 */
[----:B------:R-:W-:Y:S01]  /*1f4b0*/  FMUL.FTZ R168, R168, R45 ;  /* 0x0000002da8a87220 */ /* 0x000fe20000410000 */
[----:B------:R-:W-:Y:S02]  /*1f4c0*/  FSEL R156, R156, -INF , !P6 ;  /* 0xff8000009c9c7808 */ /* 0x000fe40007000000 */
[----:B------:R-:W-:Y:S02]  /*1f4d0*/  FSEL R160, R160, -INF , !P4 ;  /* 0xff800000a0a07808 */ /* 0x000fe40006000000 */
[C---:B------:R-:W-:Y:S02]  /*1f4e0*/  ISETP.GE.AND P3, PT, R8.reuse, R240, PT ;  /* 0x000000f00800720c */ /* 0x040fe40003f66270 */
[C---:B------:R-:W-:Y:S02]  /*1f4f0*/  ISETP.GE.AND P6, PT, R8.reuse, R236, PT ;  /* 0x000000ec0800720c */ /* 0x040fe40003fc6270 */
[----:B------:R-:W-:-:S02]  /*1f500*/  ISETP.GE.AND P5, PT, R8, R238, PT ;  /* 0x000000ee0800720c */ /* 0x000fc40003fa6270 */
[----:B------:R-:W-:Y:S01]  /*1f510*/  ISETP.GE.AND P4, PT, R8, R239, PT ;  /* 0x000000ef0800720c */ /* 0x000fe20003f86270 */
[----:B------:R-:W-:Y:S01]  /*1f520*/  IMAD.MOV.U32 R8, RZ, RZ, R154 ;  /* 0x000000ffff087224 */ /* 0x000fe200078e009a */
[----:B------:R-:W-:Y:S01]  /*1f530*/  IABS R5, R155 ;  /* 0x0000009b00057213 */ /* 0x000fe20000000000 */
[----:B------:R-:W3:Y:S01]  /*1f540*/  MUFU.TANH R2, R168 ;  /* 0x000000a800027308 */ /* 0x000ee20000002400 */
[----:B------:R-:W-:Y:S01]  /*1f550*/  HMMA.16816.F32 R180, R20, R6, R180 ;  /* 0x0000000614b4723c */ /* 0x000fe200000018b4 */
[----:B------:R-:W-:Y:S01]  /*1f560*/  FMUL.FTZ R170, R170, R45 ;  /* 0x0000002daaaa7220 */ /* 0x000fe20000410000 */
[----:B------:R-:W-:Y:S02]  /*1f570*/  I2FP.F32.S32 R5, R5 ;  /* 0x0000000500057245 */ /* 0x000fe40000201400 */
[----:B------:R-:W-:-:S03]  /*1f580*/  I2FP.F32.S32 R8, R8 ;  /* 0x0000000800087245 */ /* 0x000fc60000201400 */
[C---:B-1----:R-:W-:Y:S02]  /*1f590*/  FFMA.FTZ R5, -R231.reuse, R5, R0 ;  /* 0x00000005e7057223 */ /* 0x042fe40000010100 */
[----:B--2---:R-:W-:Y:S01]  /*1f5a0*/  FFMA.FTZ R4, -R231, R8, R4 ;  /* 0x00000008e7047223 */ /* 0x004fe20000010104 */
[----:B------:R-:W1:Y:S01]  /*1f5b0*/  MUFU.TANH R170, R170 ;  /* 0x000000aa00aa7308 */ /* 0x000e620000002400 */
[----:B------:R-:W-:Y:S01]  /*1f5c0*/  VIADD R0, R16, 0xffffff70 ;  /* 0xffffff7010007836 */ /* 0x000fe20000000000 */
[----:B------:R-:W-:Y:S01]  /*1f5d0*/  FSEL R5, R5, -INF , P3 ;  /* 0xff80000005057808 */ /* 0x000fe20001800000 */
[----:B------:R-:W-:Y:S01]  /*1f5e0*/  FMUL.FTZ R169, R169, R45 ;  /* 0x0000002da9a97220 */ /* 0x000fe20000410000 */
[----:B------:R-:W-:Y:S02]  /*1f5f0*/  FSEL R4, R4, -INF , P4 ;  /* 0xff80000004047808 */ /* 0x000fe40002000000 */
[----:B------:R-:W-:Y:S01]  /*1f600*/  I2FP.F32.S32 R153, R153 ;  /* 0x0000009900997245 */ /* 0x000fe20000201400 */
[----:B------:R-:W-:Y:S01]  /*1f610*/  FMUL.FTZ R171, R171, R45 ;  /* 0x0000002dabab7220 */ /* 0x000fe20000410000 */
[----:B------:R-:W-:-:S02]  /*1f620*/  FSEL R158, R5, -INF , !P6 ;  /* 0xff800000059e7808 */ /* 0x000fc40007000000 */
[----:B------:R-:W-:Y:S01]  /*1f630*/  FSEL R157, R4, -INF , !P5 ;  /* 0xff800000049d7808 */ /* 0x000fe20006800000 */
[----:B---3--:R-:W-:Y:S01]  /*1f640*/  FFMA.FTZ R2, -R231, R153, R2 ;  /* 0x00000099e7027223 */ /* 0x008fe20000010102 */
[C---:B------:R-:W-:Y:S02]  /*1f650*/  ISETP.GE.AND P3, PT, R0.reuse, R240, PT ;  /* 0x000000f00000720c */ /* 0x040fe40003f66270 */
[C---:B------:R-:W-:Y:S02]  /*1f660*/  ISETP.GE.AND P6, PT, R0.reuse, R236, PT ;  /* 0x000000ec0000720c */ /* 0x040fe40003fc6270 */
[C---:B------:R-:W-:Y:S02]  /*1f670*/  ISETP.GE.AND P4, PT, R0.reuse, R238, PT ;  /* 0x000000ee0000720c */ /* 0x040fe40003f86270 */
[----:B------:R-:W-:Y:S01]  /*1f680*/  ISETP.GE.AND P5, PT, R0, R239, PT ;  /* 0x000000ef0000720c */ /* 0x000fe20003fa6270 */
[----:B------:R-:W-:Y:S01]  /*1f690*/  FMUL.FTZ R0, R180, R45 ;  /* 0x0000002db4007220 */ /* 0x000fe20000410000 */
[----:B------:R-:W2:Y:S01]  /*1f6a0*/  MUFU.TANH R169, R169 ;  /* 0x000000a900a97308 */ /* 0x000ea20000002400 */
[----:B------:R-:W-:-:S02]  /*1f6b0*/  I2FP.F32.S32 R151, R151 ;  /* 0x0000009700977245 */ /* 0x000fc40000201400 */
[----:B------:R-:W-:Y:S01]  /*1f6c0*/  FSEL R143, R2, -INF , P3 ;  /* 0xff800000028f7808 */ /* 0x000fe20001800000 */
[----:B------:R-:W-:Y:S02]  /*1f6d0*/  IMAD.MOV.U32 R2, RZ, RZ, R142 ;  /* 0x000000ffff027224 */ /* 0x000fe400078e008e */
[-C--:B------:R-:W-:Y:S02]  /*1f6e0*/  FMUL.FTZ R181, R181, R45.reuse ;  /* 0x0000002db5b57220 */ /* 0x080fe40000410000 */
[----:B------:R-:W3:Y:S01]  /*1f6f0*/  MUFU.TANH R171, R171 ;  /* 0x000000ab00ab7308 */ /* 0x000ee20000002400 */
[----:B------:R-:W-:Y:S01]  /*1f700*/  FMUL.FTZ R182, R182, R45 ;  /* 0x0000002db6b67220 */ /* 0x000fe20000410000 */
[----:B-1----:R-:W-:Y:S01]  /*1f710*/  FFMA.FTZ R151, -R231, R151, R170 ;  /* 0x00000097e7977223 */ /* 0x002fe200000101aa */
[----:B------:R-:W-:-:S05]  /*1f720*/  I2FP.F32.S32 R5, R2 ;  /* 0x0000000200057245 */ /* 0x000fca0000201400 */
[----:B------:R-:W1:Y:S01]  /*1f730*/  MUFU.TANH R0, R0 ;  /* 0x0000000000007308 */ /* 0x000e620000002400 */
[----:B------:R-:W-:Y:S01]  /*1f740*/  I2FP.F32.S32 R152, R152 ;  /* 0x0000009800987245 */ /* 0x000fe20000201400 */
[----:B------:R-:W-:Y:S01]  /*1f750*/  VIADD R4, R16, 0xffffff71 ;  /* 0xffffff7110047836 */ /* 0x000fe20000000000 */
[----:B------:R-:W-:-:S05]  /*1f760*/  FSEL R139, R151, -INF , P5 ;  /* 0xff800000978b7808 */ /* 0x000fca0002800000 */
[----:B------:R-:W4:Y:S01]  /*1f770*/  MUFU.TANH R2, R181 ;  /* 0x000000b500027308 */ /* 0x000f220000002400 */
[----:B------:R-:W-:Y:S01]  /*1f780*/  FMUL.FTZ R183, R183, R45 ;  /* 0x0000002db7b77220 */ /* 0x000fe20000410000 */
[----:B------:R-:W-:Y:S01]  /*1f790*/  FSEL R143, R143, -INF , !P6 ;  /* 0xff8000008f8f7808 */ /* 0x000fe20007000000 */
[----:B--2---:R-:W-:Y:S01]  /*1f7a0*/  FFMA.FTZ R152, -R231, R152, R169 ;  /* 0x00000098e7987223 */ /* 0x004fe200000101a9 */
[----:B------:R-:W-:-:S04]  /*1f7b0*/  FSEL R139, R139, -INF , !P4 ;  /* 0xff8000008b8b7808 */ /* 0x000fc80006000000 */
[----:B------:R-:W2:Y:S01]  /*1f7c0*/  MUFU.TANH R182, R182 ;  /* 0x000000b600b67308 */ /* 0x000ea20000002400 */
[C---:B------:R-:W-:Y:S02]  /*1f7d0*/  ISETP.GE.AND P3, PT, R4.reuse, R240, PT ;  /* 0x000000f00400720c */ /* 0x040fe40003f66270 */
[C---:B------:R-:W-:Y:S02]  /*1f7e0*/  ISETP.GE.AND P6, PT, R4.reuse, R236, PT ;  /* 0x000000ec0400720c */ /* 0x040fe40003fc6270 */
[C---:B------:R-:W-:Y:S02]  /*1f7f0*/  ISETP.GE.AND P5, PT, R4.reuse, R238, PT ;  /* 0x000000ee0400720c */ /* 0x040fe40003fa6270 */
[----:B------:R-:W-:Y:S01]  /*1f800*/  ISETP.GE.AND P4, PT, R4, R239, PT ;  /* 0x000000ef0400720c */ /* 0x000fe20003f86270 */
[----:B------:R-:W-:Y:S01]  /*1f810*/  VIADD R4, R16, 0xffffff78 ;  /* 0xffffff7810047836 */ /* 0x000fe20000000000 */
[----:B------:R-:W-:Y:S01]  /*1f820*/  I2FP.F32.S32 R150, R150 ;  /* 0x0000009600967245 */ /* 0x000fe20000201400 */
[C---:B---3--:R-:W-:Y:S01]  /*1f830*/  FFMA.FTZ R5, -R231.reuse, R5, R171 ;  /* 0x00000005e7057223 */ /* 0x048fe200000101ab */
[----:B------:R-:W3:Y:S01]  /*1f840*/  MUFU.TANH R183, R183 ;  /* 0x000000b700b77308 */ /* 0x000ee20000002400 */
[----:B------:R-:W-:Y:S01]  /*1f850*/  FSEL R142, R152, -INF , P3 ;  /* 0xff800000988e7808 */ /* 0x000fe20001800000 */
[----:B------:R-:W-:Y:S01]  /*1f860*/  VIADD R16, R16, 0xffffff79 ;  /* 0xffffff7910107836 */ /* 0x000fe20000000000 */
[----:B------:R-:W-:Y:S01]  /*1f870*/  I2FP.F32.S32 R148, R148 ;  /* 0x0000009400947245 */ /* 0x000fe20000201400 */
[----:B-1----:R-:W-:Y:S01]  /*1f880*/  FFMA.FTZ R0, -R231, R150, R0 ;  /* 0x00000096e7007223 */ /* 0x002fe20000010100 */
[----:B------:R-:W-:Y:S01]  /*1f890*/  BAR.SYNC.DEFER_BLOCKING 0x0 ;  /* 0x0000000000007b1d */ /* 0x000fe20000010000 */
[----:B------:R-:W-:-:S02]  /*1f8a0*/  ISETP.GE.AND P3, PT, R4, R240, PT ;  /* 0x000000f00400720c */ /* 0x000fc40003f66270 */
[----:B------:R-:W-:Y:S01]  /*1f8b0*/  I2FP.F32.S32 R141, R141 ;  /* 0x0000008d008d7245 */ /* 0x000fe20000201400 */
[----:B----4-:R-:W-:Y:S01]  /*1f8c0*/  FFMA.FTZ R2, -R231, R148, R2 ;  /* 0x00000094e7027223 */ /* 0x010fe20000010102 */
[----:B------:R-:W-:Y:S02]  /*1f8d0*/  FSEL R5, R5, -INF , P4 ;  /* 0xff80000005057808 */ /* 0x000fe40002000000 */
[----:B------:R-:W-:Y:S02]  /*1f8e0*/  FSEL R0, R0, -INF , P3 ;  /* 0xff80000000007808 */ /* 0x000fe40001800000 */
[----:B------:R-:W-:Y:S01]  /*1f8f0*/  ISETP.GE.AND P3, PT, R16, R240, PT ;  /* 0x000000f01000720c */ /* 0x000fe20003f66270 */
[----:B--2---:R-:W-:Y:S01]  /*1f900*/  FFMA.FTZ R141, -R231, R141, R182 ;  /* 0x0000008de78d7223 */ /* 0x004fe200000101b6 */
[----:B------:R-:W-:Y:S02]  /*1f910*/  IABS R140, R140 ;  /* 0x0000008c008c7213 */ /* 0x000fe40000000000 */
[----:B------:R-:W-:-:S02]  /*1f920*/  FSEL R138, R5, -INF , !P5 ;  /* 0xff800000058a7808 */ /* 0x000fc40006800000 */
[----:B------:R-:W-:Y:S02]  /*1f930*/  ISETP.GE.AND P5, PT, R4, R239, PT ;  /* 0x000000ef0400720c */ /* 0x000fe40003fa6270 */
[----:B------:R-:W-:Y:S02]  /*1f940*/  FSEL R2, R2, -INF , P3 ;  /* 0xff80000002027808 */ /* 0x000fe40001800000 */
[----:B------:R-:W-:Y:S02]  /*1f950*/  ISETP.GT.AND P3, PT, R136, R215, PT ;  /* 0x000000d78800720c */ /* 0x000fe40003f64270 */
[----:B------:R-:W-:Y:S02]  /*1f960*/  I2FP.F32.S32 R140, R140 ;  /* 0x0000008c008c7245 */ /* 0x000fe40000201400 */
[----:B------:R-:W-:Y:S02]  /*1f970*/  ISETP.GE.AND P4, PT, R4, R238, PT ;  /* 0x000000ee0400720c */ /* 0x000fe40003f86270 */
[----:B------:R-:W-:Y:S01]  /*1f980*/  FSEL R137, R141, -INF , P5 ;  /* 0xff8000008d897808 */ /* 0x000fe20002800000 */
[----:B---3--:R-:W-:Y:S01]  /*1f990*/  FFMA.FTZ R140, -R231, R140, R183 ;  /* 0x0000008ce78c7223 */ /* 0x008fe200000101b7 */
[----:B------:R-:W-:-:S02]  /*1f9a0*/  FSEL R142, R142, -INF , !P6 ;  /* 0xff8000008e8e7808 */ /* 0x000fc40007000000 */
[-C--:B------:R-:W-:Y:S02]  /*1f9b0*/  ISETP.GE.AND P6, PT, R4, R236.reuse, PT ;  /* 0x000000ec0400720c */ /* 0x080fe40003fc6270 */
[----:B------:R-:W-:Y:S02]  /*1f9c0*/  FSEL R137, R137, -INF , !P4 ;  /* 0xff80000089897808 */ /* 0x000fe40006000000 */
[----:B------:R-:W-:Y:S02]  /*1f9d0*/  ISETP.GE.AND P4, PT, R16, R239, PT ;  /* 0x000000ef1000720c */ /* 0x000fe40003f86270 */
[----:B------:R-:W-:Y:S01]  /*1f9e0*/  FSEL R141, R0, -INF , !P6 ;  /* 0xff800000008d7808 */ /* 0x000fe20007000000 */
[----:B------:R-:W-:Y:S01]  /*1f9f0*/  BSSY.RECONVERGENT B1, `(.L_x_6945) ;  /* 0x00000bc000017945 */ /* 0x000fe20003800200 */
[C---:B------:R-:W-:Y:S02]  /*1fa00*/  ISETP.GE.AND P6, PT, R16.reuse, R236, PT ;  /* 0x000000ec1000720c */ /* 0x040fe40003fc6270 */
[----:B------:R-:W-:-:S02]  /*1fa10*/  ISETP.GE.AND P5, PT, R16, R238, PT ;  /* 0x000000ee1000720c */ /* 0x000fc40003fa6270 */
[----:B------:R-:W-:Y:S02]  /*1fa20*/  FSEL R45, R140, -INF , P4 ;  /* 0xff8000008c2d7808 */ /* 0x000fe40002000000 */
[----:B------:R-:W-:Y:S02]  /*1fa30*/  FSEL R140, R2, -INF , !P6 ;  /* 0xff800000028c7808 */ /* 0x000fe40007000000 */
[----:B------:R-:W-:Y:S01]  /*1fa40*/  FSEL R45, R45, -INF , !P5 ;  /* 0xff8000002d2d7808 */ /* 0x000fe20006800000 */
[----:B------:R-:W-:Y:S05]  /*1fa50*/  @!P3 BRA `(.L_x_6946) ;  /* 0x0000000800d4b947 */ /* 0x000fea0003800000 */
[----:B------:R-:W-:Y:S04]  /*1fa60*/  BSSY.RECONVERGENT B0, `(.L_x_6947) ;  /* 0x000004b000007945 */ /* 0x000fe80003800200 */
[----:B------:R-:W-:Y:S05]  /*1fa70*/  @!P2 BRA `(.L_x_6948) ;  /* 0x000000040004a947 */ /* 0x000fea0003800000 */
[----:B------:R-:W2:Y:S01]  /*1fa80*/  LD.E R10, desc[UR10][R132.64+0x170] ;  /* 0x0001700a840a7980 */ /* 0x000ea2000c101900 */
[----:B------:R-:W-:Y:S01]  /*1fa90*/  IMAD.SHL.U32 R7, R46, 0x80, RZ ;  /* 0x000000802e077824 */ /* 0x000fe200078e00ff */
[----:B------:R-:W-:-:S03]  /*1faa0*/  SHF.L.U32 R9, R136, 0x7, RZ ;  /* 0x0000000788097819 */ /* 0x000fc600000006ff */
[----:B------:R-:W-:Y:S01]  /*1fab0*/  VIADD R7, R7, 0xfffffe80 ;  /* 0xfffffe8007077836 */ /* 0x000fe20000000000 */
[----:B------:R-:W-:-:S04]  /*1fac0*/  IABS R4, R9 ;  /* 0x0000000900047213 */ /* 0x000fc80000000000 */
[----:B------:R-:W-:Y:S02]  /*1fad0*/  IABS R0, R7 ;  /* 0x0000000700007213 */ /* 0x000fe40000000000 */
[-C--:B--2---:R-:W-:Y:S02]  /*1fae0*/  IABS R5, R10.reuse ;  /* 0x0000000a00057213 */ /* 0x084fe40000000000 */
[-C--:B------:R-:W-:Y:S02]  /*1faf0*/  IABS R2, R10.reuse ;  /* 0x0000000a00027213 */ /* 0x080fe40000000000 */
[----:B------:R-:W1:Y:S01]  /*1fb00*/  I2F.RP R12, R5 ;  /* 0x00000005000c7306 */ /* 0x000e620000209400 */
[-C--:B------:R-:W-:Y:S02]  /*1fb10*/  LOP3.LUT R9, R9, R10.reuse, RZ, 0x3c, !PT ;  /* 0x0000000a09097212 */ /* 0x080fe400078e3cff */
[----:B------:R-:W-:Y:S01]  /*1fb20*/  IMAD.MOV R2, RZ, RZ, -R2 ;  /* 0x000000ffff027224 */ /* 0x000fe200078e0a02 */
[----:B------:R-:W-:-:S02]  /*1fb30*/  LOP3.LUT R7, R7, R10, RZ, 0x3c, !PT ;  /* 0x0000000a07077212 */ /* 0x000fc400078e3cff */
[----:B------:R-:W-:Y:S02]  /*1fb40*/  ISETP.GE.AND P4, PT, R9, RZ, PT ;  /* 0x000000ff0900720c */ /* 0x000fe40003f86270 */
        /* <DEDUP_REMOVED lines=14> */
[----:B------:R-:W-:Y:S01]  /*1fc30*/  @!P3 IMAD.IADD R0, R0, 0x1, -R5 ;  /* 0x000000010000b824 */ /* 0x000fe200078e0a05 */
[----:B------:R-:W-:Y:S02]  /*1fc40*/  @!P3 IADD3 R6, PT, PT, R6, 0x1, RZ ;  /* 0x000000010606b810 */ /* 0x000fe40007ffe0ff */
[----:B------:R-:W-:Y:S02]  /*1fc50*/  ISETP.NE.AND P3, PT, R10, RZ, PT ;  /* 0x000000ff0a00720c */ /* 0x000fe40003f65270 */
[-C--:B------:R-:W-:Y:S01]  /*1fc60*/  ISETP.GE.U32.AND P5, PT, R0, R5.reuse, PT ;  /* 0x000000050000720c */ /* 0x080fe20003fa6070 */
[----:B------:R-:W-:Y:S01]  /*1fc70*/  @!P2 VIADD R8, R8, 0x1 ;  /* 0x000000010808a836 */ /* 0x000fe20000000000 */
[-C--:B------:R-:W-:Y:S02]  /*1fc80*/  @!P2 IADD3 R2, PT, PT, R2, -R5.reuse, RZ ;  /* 0x800000050202a210 */ /* 0x080fe40007ffe0ff */
[----:B------:R-:W-:Y:S02]  /*1fc90*/  ISETP.GE.AND P2, PT, R7, RZ, PT ;  /* 0x000000ff0700720c */ /* 0x000fe40003f46270 */
[----:B------:R-:W-:-:S07]  /*1fca0*/  ISETP.GE.U32.AND P6, PT, R2, R5, PT ;  /* 0x000000050200720c */ /* 0x000fce0003fc6070 */
        /* <DEDUP_REMOVED lines=30> */
.L_x_6948:
        /* <DEDUP_REMOVED lines=8> */
.L_x_6949:
[----:B------:R-:W-:Y:S05]  /*1ff10*/  BSYNC.RECONVERGENT B0 ;  /* 0x0000000000007941 */ /* 0x000fea0003800200 */
.L_x_6947:
[C---:B------:R-:W-:Y:S01]  /*1ff20*/  IMAD.SHL.U32 R0, R216.reuse, 0x20, RZ ;  /* 0x00000020d8007824 */ /* 0x040fe200078e00ff */
[----:B------:R-:W-:Y:S01]  /*1ff30*/  SHF.L.U64.HI R2, R216, 0x5, R217 ;  /* 0x00000005d8027819 */ /* 0x000fe200000102d9 */
[----:B------:R-:W-:Y:S02]  /*1ff40*/  @!P1 IMAD.MOV.U32 R6, RZ, RZ, R221 ;  /* 0x000000ffff069224 */ /* 0x000fe400078e00dd */
[----:B------:R-:W-:Y:S01]  /*1ff50*/  @!P1 IMAD.MOV.U32 R7, RZ, RZ, R220 ;  /* 0x000000ffff079224 */ /* 0x000fe200078e00dc */
[----:B------:R-:W-:-:S04]  /*1ff60*/  IADD3 R4, P2, PT, R0, R221, RZ ;  /* 0x000000dd00047210 */ /* 0x000fc80007f5e0ff */
[----:B------:R-:W-:Y:S01]  /*1ff70*/  @!PT LDS RZ, [RZ] ;  /* 0x00000000fffff984 */ /* 0x000fe20000000800 */
[----:B------:R-:W-:Y:S01]  /*1ff80*/  @!PT LDS RZ, [RZ] ;  /* 0x00000000fffff984 */ /* 0x000fe20000000800 */
[----:B------:R-:W-:Y:S01]  /*1ff90*/  @!PT LDS RZ, [RZ] ;  /* 0x00000000fffff984 */ /* 0x000fe20000000800 */
[----:B------:R1:W-:Y:S01]  /*1ffa0*/  @!P1 LDGSTS.E.BYPASS.LTC128B.128 [R245+0x4000], desc[UR10][R6.64] ;  /* 0x0400000006f59fae */ /* 0x0003e2000b981a0a */
[----:B------:R-:W-:Y:S02]  /*1ffb0*/  IADD3.X R5, PT, PT, R2, R220, RZ, P2, !PT ;  /* 0x000000dc02057210 */ /* 0x000fe400017fe4ff */
[----:B------:R-:W-:Y:S01]  /*1ffc0*/  IADD3 R8, P2, PT, R4, R0, RZ ;  /* 0x0000000004087210 */ /* 0x000fe20007f5e0ff */
[----:B------:R2:W-:Y:S03]  /*1ffd0*/  @P1 STS.128 [R245+0x4000], RZ ;  /* 0x004000fff5001388 */ /* 0x0005e60000000c00 */
[----:B------:R-:W-:Y:S01]  /*1ffe0*/  IADD3.X R9, PT, PT, R5, R2, RZ, P2, !PT ;  /* 0x0000000205097210 */ /* 0x000fe200017fe4ff */
        /* <DEDUP_REMOVED lines=25> */
[----:B------:R-:W-:Y:S02]  /*20180*/  IMAD.X R11, R7, 0x1, R2, P2 ;  /* 0x00000001070b7824 */ /* 0x000fe400010e0602 */
[----:B---3--:R-:W-:Y:S01]  /*20190*/  @!P0 IMAD.MOV.U32 R4, RZ, RZ, R8 ;  /* 0x000000ffff048224 */ /* 0x008fe200078e0008 */
[----:B------:R-:W-:-:S05]  /*201a0*/  @!P0 MOV R5, R9 ;  /* 0x0000000900058202 */ /* 0x000fca0000000f00 */
        /* <DEDUP_REMOVED lines=64> */
.L_x_6946:
[----:B------:R-:W-:Y:S05]  /*205b0*/  BSYNC.RECONVERGENT B1 ;  /* 0x0000000000017941 */ /* 0x000fea0003800200 */
.L_x_6945:
[----:B------:R-:W3:Y:S04]  /*205c0*/  LDL.LU R161, [R1] ;  /* 0x0000000001a17983 */ /* 0x000ee80000300800 */
[----:B------:R-:W4:Y:S01]  /*205d0*/  LD.E R152, desc[UR10][R132.64+0xdc] ;  /* 0x0000dc0a84987980 */ /* 0x000f22000c101900 */
[----:B------:R-:W-:Y:S02]  /*205e0*/  FMNMX3.FTZ R0, R3, R147, R146, !PT ;  /* 0x0000009303007276 */ /* 0x000fe40007810092 */
[----:B------:R-:W-:Y:S01]  /*205f0*/  FMNMX3.FTZ R2, R134, R144, R18, !PT ;  /* 0x0000009086027276 */ /* 0x000fe20007810012 */
[----:B------:R-:W-:Y:S01]  /*20600*/  LDSM.16.MT88.4 R12, [R196+0xc000] ;  /* 0x00c00000c40c783b */ /* 0x000fe20000004200 */
[----:B------:R-:W-:Y:S02]  /*20610*/  FMNMX3.FTZ R0, R0, R145, R149, !PT ;  /* 0x0000009100007276 */ /* 0x000fe40007810095 */
[----:B------:R-:W-:Y:S01]  /*20620*/  FMNMX3.FTZ R2, R2, R17, R19, !PT ;  /* 0x0000001102027276 */ /* 0x000fe20007810013 */
[----:B------:R-:W-:Y:S01]  /*20630*/  LDSM.16.MT88.4 R20, [R195+0xc000] ;  /* 0x00c00000c314783b */ /* 0x000fe20000004200 */
[----:B------:R-:W-:-:S02]  /*20640*/  IADD3 R16, PT, PT, R196, 0xc000, RZ ;  /* 0x0000c000c4107810 */ /* 0x000fc40007ffe0ff */
[----:B------:R-:W-:Y:S01]  /*20650*/  FMNMX3.FTZ R2, R2, R249, R248, !PT ;  /* 0x000000f902027276 */ /* 0x000fe200078100f8 */
[----:B------:R-:W-:Y:S03]  /*20660*/  LDSM.16.MT88.4 R48, [R196+0x10000] ;  /* 0x01000000c430783b */ /* 0x000fe60000004200 */
        /* <DEDUP_REMOVED lines=14> */
[----:B--2---:R-:W1:Y:S02]  /*20750*/  SHFL.BFLY PT, R4, R2, 0x2, 0x1f ;  /* 0x0c401f0002047f89 */ /* 0x004e6400000e0000 */
        /* <DEDUP_REMOVED lines=10> */
[----:B------:R-:W-:Y:S01]  /*20800*/  FFMA.FTZ R150, R144, R152, -R151 ;  /* 0x0000009890967223 */ /* 0x000fe20000010897 */
[----:B------:R-:W-:Y:S01]  /*20810*/  FMNMX3.FTZ R0, R0, R202, R203, !PT ;  /* 0x000000ca00007276 */ /* 0x000fe200078100cb */
[-CC-:B------:R-:W-:Y:S01]  /*20820*/  FFMA.FTZ R17, R17, R152.reuse, -R151.reuse ;  /* 0x0000009811117223 */ /* 0x180fe20000010897 */
[-CC-:B------:R-:W-:Y:S01]  /*20830*/  FFMA.FTZ R19, R19, R152.reuse, -R151.reuse ;  /* 0x0000009813137223 */ /* 0x180fe20000010897 */
[----:B------:R-:W-:Y:S01]  /*20840*/  FFMA.FTZ R168, R207, R152, -R151 ;  /* 0x00000098cfa87223 */ /* 0x000fe20000010897 */
[----:B------:R-:W-:Y:S01]  /*20850*/  FMNMX3.FTZ R0, R0, R204, R201, !PT ;  /* 0x000000cc00007276 */ /* 0x000fe200078100c9 */
[----:B------:R-:W-:Y:S01]  /*20860*/  MUFU.EX2 R150, R150 ;  /* 0x0000009600967308 */ /* 0x000fe20000000800 */
[-CC-:B------:R-:W-:Y:S01]  /*20870*/  FFMA.FTZ R167, R212, R152.reuse, -R151.reuse ;  /* 0x00000098d4a77223 */ /* 0x180fe20000010897 */
[-CC-:B------:R-:W-:Y:S01]  /*20880*/  FFMA.FTZ R171, R213, R152.reuse, -R151.reuse ;  /* 0x00000098d5ab7223 */ /* 0x180fe20000010897 */
[----:B------:R-:W-:Y:S01]  /*20890*/  FMNMX3.FTZ R0, R0, R187, R190, !PT ;  /* 0x000000bb00007276 */ /* 0x000fe200078100be */
[-CC-:B------:R-:W-:Y:S01]  /*208a0*/  FFMA.FTZ R170, R206, R152.reuse, -R151.reuse ;  /* 0x00000098ceaa7223 */ /* 0x180fe20000010897 */
[----:B------:R-:W-:Y:S01]  /*208b0*/  MUFU.EX2 R168, R168 ;  /* 0x000000a800a87308 */ /* 0x000fe20000000800 */
[-C--:B------:R-:W-:Y:S01]  /*208c0*/  FFMA.FTZ R183, R199, R152.reuse, -R151 ;  /* 0x00000098c7b77223 */ /* 0x080fe20000010897 */
[----:B------:R-:W-:Y:S01]  /*208d0*/  FMNMX3.FTZ R0, R0, R191, R185, !PT ;  /* 0x000000bf00007276 */ /* 0x000fe200078100b9 */
[-CC-:B------:R-:W-:Y:S01]  /*208e0*/  FFMA.FTZ R198, R198, R152.reuse, -R151.reuse ;  /* 0x00000098c6c67223 */ /* 0x180fe20000010897 */
[----:B------:R-:W-:Y:S01]  /*208f0*/  MUFU.EX2 R167, R167 ;  /* 0x000000a700a77308 */ /* 0x000fe20000000800 */
[-C--:B------:R-:W-:Y:S01]  /*20900*/  FFMA.FTZ R156, R156, R152.reuse, -R151 ;  /* 0x000000989c9c7223 */ /* 0x080fe20000010897 */
[----:B------:R-:W-:Y:S01]  /*20910*/  FMNMX3.FTZ R0, R0, R177, R179, !PT ;  /* 0x000000b100007276 */ /* 0x000fe200078100b3 */
[----:B------:R-:W-:Y:S01]  /*20920*/  FFMA.FTZ R143, R143, R152, -R151 ;  /* 0x000000988f8f7223 */ /* 0x000fe20000010897 */
[----:B------:R-:W-:Y:S02]  /*20930*/  MUFU.EX2 R171, R171 ;  /* 0x000000ab00ab7308 */ /* 0x000fe40000000800 */
[----:B------:R-:W-:-:S02]  /*20940*/  FMNMX3.FTZ R0, R0, R178, R172, !PT ;  /* 0x000000b200007276 */ /* 0x000fc400078100ac */
[----:B------:R-:W-:Y:S02]  /*20950*/  MUFU.EX2 R170, R170 ;  /* 0x000000aa00aa7308 */ /* 0x000fe40000000800 */
[----:B------:R-:W-:Y:S02]  /*20960*/  FMNMX3.FTZ R0, R0, R166, R165, !PT ;  /* 0x000000a600007276 */ /* 0x000fe400078100a5 */
[----:B------:R-:W-:Y:S02]  /*20970*/  MUFU.EX2 R183, R183 ;  /* 0x000000b700b77308 */ /* 0x000fe40000000800 */
[----:B------:R-:W-:Y:S02]  /*20980*/  FMNMX3.FTZ R0, R0, R160, R157, !PT ;  /* 0x000000a000007276 */ /* 0x000fe4000781009d */
[----:B------:R-:W-:Y:S02]  /*20990*/  MUFU.EX2 R198, R198 ;  /* 0x000000c600c67308 */ /* 0x000fe40000000800 */
[----:B------:R-:W-:-:S02]  /*209a0*/  FMNMX3.FTZ R0, R0, R139, R138, !PT ;  /* 0x0000008b00007276 */ /* 0x000fc4000781008a */
[----:B------:R-:W-:Y:S02]  /*209b0*/  MUFU.EX2 R156, R156 ;  /* 0x0000009c009c7308 */ /* 0x000fe40000000800 */
[----:B------:R-:W-:-:S05]  /*209c0*/  FMNMX3.FTZ R0, R0, R137, R45, !PT ;  /* 0x0000008900007276 */ /* 0x000fca000781002d */
[----:B------:R-:W1:Y:S02]  /*209d0*/  SHFL.BFLY PT, R5, R0, 0x2, 0x1f ;  /* 0x0c401f0000057f89 */ /* 0x000e6400000e0000 */
[----:B-1----:R-:W-:-:S05]  /*209e0*/  FMNMX.FTZ R5, R0, R5, !PT ;  /* 0x0000000500057209 */ /* 0x002fca0007810000 */
[----:B------:R-:W1:Y:S02]  /*209f0*/  SHFL.BFLY PT, R0, R5, 0x1, 0x1f ;  /* 0x0c201f0005007f89 */ /* 0x000e6400000e0000 */
[----:B-1----:R-:W-:Y:S02]  /*20a00*/  FMNMX.FTZ R0, R5, R0, !PT ;  /* 0x0000000005007209 */ /* 0x002fe40007810000 */
[----:B------:R-:W-:Y:S02]  /*20a10*/  FSEL R5, R2, RZ, P1 ;  /* 0x000000ff02057208 */ /* 0x000fe40000800000 */
[----:B------:R-:W-:Y:S01]  /*20a20*/  FSETP.NEU.FTZ.AND P0, PT, R0, -INF , PT ;  /* 0xff8000000000780b */ /* 0x000fe20003f1d000 */
        /* <DEDUP_REMOVED lines=13> */
[----:B------:R1:W-:Y:S01]  /*20b00*/  MUFU.EX2 R144, R149 ;  /* 0x0000009500907308 */ /* 0x0003e20000000800 */
[----:B------:R-:W-:Y:S01]  /*20b10*/  FMUL.FTZ R4, R152, R4 ;  /* 0x0000000498047220 */ /* 0x000fe20000410000 */
[-CC-:B------:R-:W-:Y:S01]  /*20b20*/  FFMA.FTZ R162, R214, R152.reuse, -R148.reuse ;  /* 0x00000098d6a27223 */ /* 0x180fe20000010894 */
[-CC-:B------:R-:W-:Y:S01]  /*20b30*/  FFMA.FTZ R163, R242, R152.reuse, -R148.reuse ;  /* 0x00000098f2a37223 */ /* 0x180fe20000010894 */
[----:B------:R-:W2:Y:S01]  /*20b40*/  MUFU.EX2 R154, R5 ;  /* 0x00000005009a7308 */ /* 0x000ea20000000800 */
[-CC-:B------:R-:W-:Y:S01]  /*20b50*/  FFMA.FTZ R169, R205, R152.reuse, -R148.reuse ;  /* 0x00000098cda97223 */ /* 0x180fe20000010894 */
[----:B------:R-:W-:Y:S01]  /*20b60*/  @P0 IADD3 R135, PT, PT, R16, -0x40, RZ ;  /* 0xffffffc010870810 */ /* 0x000fe20007ffe0ff */
[-CC-:B------:R-:W-:Y:S01]  /*20b70*/  FFMA.FTZ R180, R202, R152.reuse, -R148.reuse ;  /* 0x00000098cab47223 */ /* 0x180fe20000010894 */
[----:B------:R-:W3:Y:S01]  /*20b80*/  MUFU.EX2 R153, R4 ;  /* 0x0000000400997308 */ /* 0x000ee20000000800 */
[-CC-:B------:R-:W-:Y:S01]  /*20b90*/  FFMA.FTZ R182, R203, R152.reuse, -R148.reuse ;  /* 0x00000098cbb67223 */ /* 0x180fe20000010894 */
[----:B------:R-:W-:Y:S01]  /*20ba0*/  IADD3 R155, PT, PT, R192, R135, RZ ;  /* 0x00000087c09b7210 */ /* 0x000fe20007ffe0ff */
[----:B------:R-:W4:Y:S01]  /*20bb0*/  LDSM.16.MT88.4 R28, [R135] ;  /* 0x00000000871c783b */ /* 0x000f220000004200 */
[----:B------:R-:W-:Y:S01]  /*20bc0*/  MUFU.EX2 R147, R147 ;  /* 0x0000009300937308 */ /* 0x000fe20000000800 */
[-CC-:B------:R-:W-:Y:S01]  /*20bd0*/  FFMA.FTZ R192, R197, R152.reuse, -R151.reuse ;  /* 0x00000098c5c07223 */ /* 0x180fe20000010897 */
[-CC-:B-1----:R-:W-:Y:S01]  /*20be0*/  FFMA.FTZ R149, R18, R152.reuse, -R151.reuse ;  /* 0x0000009812957223 */ /* 0x182fe20000010897 */
[----:B------:R-:W1:Y:S01]  /*20bf0*/  LDSM.16.MT88.4 R36, [R155] ;  /* 0x000000009b24783b */ /* 0x000e620000004200 */
[----:B------:R-:W5:Y:S01]  /*20c00*/  MUFU.EX2 R146, R146 ;  /* 0x0000009200927308 */ /* 0x000f620000000800 */
[--C-:B------:R-:W-:Y:S01]  /*20c10*/  FFMA.FTZ R181, R204, R152, -R148.reuse ;  /* 0x00000098ccb57223 */ /* 0x100fe20000010894 */
[-C--:B--2---:R-:W-:Y:S01]  /*20c20*/  FMUL.FTZ R52, R88, R154.reuse ;  /* 0x0000009a58347220 */ /* 0x084fe20000410000 */
[----:B------:R-:W2:Y:S01]  /*20c30*/  LDSM.16.MT88.4 R64, [R135+0x4000] ;  /* 0x004000008740783b */ /* 0x000ea20000004200 */
[----:B------:R-:W5:Y:S01]  /*20c40*/  MUFU.EX2 R145, R145 ;  /* 0x0000009100917308 */ /* 0x000f620000000800 */
[-C--:B------:R-:W-:Y:S01]  /*20c50*/  FMUL.FTZ R53, R89, R154.reuse ;  /* 0x0000009a59357220 */ /* 0x080fe20000410000 */
[-C--:B---3--:R-:W-:Y:S01]  /*20c60*/  FMUL.FTZ R54, R90, R153.reuse ;  /* 0x000000995a367220 */ /* 0x088fe20000410000 */
[-C--:B------:R-:W-:Y:S01]  /*20c70*/  FMUL.FTZ R55, R91, R153.reuse ;  /* 0x000000995b377220 */ /* 0x080fe20000410000 */
[----:B------:R-:W3:Y:S01]  /*20c80*/  MUFU.EX2 R149, R149 ;  /* 0x0000009500957308 */ /* 0x000ee20000000800 */
[-C--:B------:R-:W-:Y:S01]  /*20c90*/  FMUL.FTZ R34, R106, R153.reuse ;  /* 0x000000996a227220 */ /* 0x080fe20000410000 */
[----:B------:R-:W-:Y:S01]  /*20ca0*/  FMUL.FTZ R35, R107, R153 ;  /* 0x000000996b237220 */ /* 0x000fe20000410000 */
[-C--:B------:R-:W-:Y:S01]  /*20cb0*/  FMUL.FTZ R32, R104, R154.reuse ;  /* 0x0000009a68207220 */ /* 0x080fe20000410000 */
[----:B------:R-:W3:Y:S01]  /*20cc0*/  MUFU.EX2 R3, R17 ;  /* 0x0000001100037308 */ /* 0x000ee20000000800 */
[-C--:B------:R-:W-:Y:S01]  /*20cd0*/  FMUL.FTZ R33, R105, R154.reuse ;  /* 0x0000009a69217220 */ /* 0x080fe20000410000 */
[----:B-----5:R-:W-:Y:S01]  /*20ce0*/  F2FP.F16.F32.PACK_AB R5, R146, R147 ;  /* 0x000000939205723e */ /* 0x020fe200000000ff */
[----:B------:R-:W5:Y:S01]  /*20cf0*/  LDSM.16.MT88.4 R88, [R155+0x4000] ;  /* 0x004000009b58783b */ /* 0x000f620000004200 */
[-C--:B------:R-:W-:Y:S01]  /*20d00*/  FMUL.FTZ R102, R102, R153.reuse ;  /* 0x0000009966667220 */ /* 0x080fe20000410000 */
[----:B------:R-:W-:Y:S01]  /*20d10*/  FMUL.FTZ R103, R103, R153 ;  /* 0x0000009967677220 */ /* 0x000fe20000410000 */
[----:B------:R-:W-:Y:S01]  /*20d20*/  F2FP.F16.F32.PACK_AB R7, R144, R145 ;  /* 0x000000919007723e */ /* 0x000fe200000000ff */
[-C--:B------:R-:W-:Y:S01]  /*20d30*/  FMUL.FTZ R100, R100, R154.reuse ;  /* 0x0000009a64647220 */ /* 0x080fe20000410000 */
[----:B------:R-:W-:Y:S01]  /*20d40*/  FMUL.FTZ R101, R101, R154 ;  /* 0x0000009a65657220 */ /* 0x000fe20000410000 */
[-C--:B------:R-:W-:Y:S01]  /*20d50*/  FMUL.FTZ R26, R114, R153.reuse ;  /* 0x00000099721a7220 */ /* 0x080fe20000410000 */
[----:B---3--:R-:W-:Y:S01]  /*20d60*/  F2FP.F16.F32.PACK_AB R4, R149, R150 ;  /* 0x000000969504723e */ /* 0x008fe200000000ff */
[----:B------:R-:W-:Y:S01]  /*20d70*/  FMUL.FTZ R27, R115, R153 ;  /* 0x00000099731b7220 */ /* 0x000fe20000410000 */
[-C--:B------:R-:W-:Y:S01]  /*20d80*/  FMUL.FTZ R24, R112, R154.reuse ;  /* 0x0000009a70187220 */ /* 0x080fe20000410000 */
[-C--:B------:R-:W-:Y:S01]  /*20d90*/  FMUL.FTZ R25, R113, R154.reuse ;  /* 0x0000009a71197220 */ /* 0x080fe20000410000 */
[----:B------:R-:W-:Y:S01]  /*20da0*/  F2FP.F16.F32.PACK_AB R6, R134, R3 ;  /* 0x000000038606723e */ /* 0x000fe200000000ff */
        /* <DEDUP_REMOVED lines=12> */
[----:B------:R-:W-:Y:S01]  /*20e70*/  FMUL.FTZ R125, R125, R154 ;  /* 0x0000009a7d7d7220 */ /* 0x000fe20000410000 */
[-CC-:B------:R-:W-:Y:S01]  /*20e80*/  FFMA.FTZ R114, R249, R152.reuse, -R151.reuse ;  /* 0x00000098f9727223 */ /* 0x180fe20000010897 */
[-CC-:B------:R-:W-:Y:S01]  /*20e90*/  FFMA.FTZ R115, R248, R152.reuse, -R151.reuse ;  /* 0x00000098f8737223 */ /* 0x180fe20000010897 */
[-CC-:B------:R-:W-:Y:S01]  /*20ea0*/  FFMA.FTZ R113, R244, R152.reuse, -R151.reuse ;  /* 0x00000098f4717223 */ /* 0x180fe20000010897 */
[C---:B-1----:R-:W-:Y:S01]  /*20eb0*/  HMMA.16816.F32 R32, R4.reuse, R36, R32 ;  /* 0x000000240420723c */ /* 0x042fe20000001820 */
[--C-:B------:R-:W-:Y:S01]  /*20ec0*/  FFMA.FTZ R112, R243, R152, -R151.reuse ;  /* 0x00000098f3707223 */ /* 0x100fe20000010897 */
[-C--:B------:R-:W-:Y:S01]  /*20ed0*/  FMUL.FTZ R62, R82, R153.reuse ;  /* 0x00000099523e7220 */ /* 0x080fe20000410000 */
[----:B------:R-:W-:Y:S01]  /*20ee0*/  MUFU.EX2 R114, R114 ;  /* 0x0000007200727308 */ /* 0x000fe20000000800 */
[-C--:B------:R-:W-:Y:S01]  /*20ef0*/  FMUL.FTZ R63, R83, R153.reuse ;  /* 0x00000099533f7220 */ /* 0x080fe20000410000 */
[-C--:B------:R-:W-:Y:S01]  /*20f00*/  FMUL.FTZ R60, R80, R154.reuse ;  /* 0x0000009a503c7220 */ /* 0x080fe20000410000 */
[-C--:B------:R-:W-:Y:S01]  /*20f10*/  FMUL.FTZ R61, R81, R154.reuse ;  /* 0x0000009a513d7220 */ /* 0x080fe20000410000 */
[----:B------:R-:W-:Y:S01]  /*20f20*/  MUFU.EX2 R115, R115 ;  /* 0x0000007300737308 */ /* 0x000fe20000000800 */
[C---:B------:R-:W-:Y:S01]  /*20f30*/  HMMA.16816.F32 R36, R4.reuse, R38, R100 ;  /* 0x000000260424723c */ /* 0x040fe20000001864 */
[----:B------:R-:W1:Y:S01]  /*20f40*/  LDSM.16.MT88.4 R100, [R196+0xc800] ;  /* 0x00c80000c464783b */ /* 0x000e620000004200 */
[-C--:B------:R-:W-:Y:S01]  /*20f50*/  FMUL.FTZ R106, R70, R153.reuse ;  /* 0x00000099466a7220 */ /* 0x080fe20000410000 */
[----:B------:R-:W-:Y:S01]  /*20f60*/  MUFU.EX2 R113, R113 ;  /* 0x0000007100717308 */ /* 0x000fe20000000800 */
[-C--:B------:R-:W-:Y:S01]  /*20f70*/  FMUL.FTZ R107, R71, R153.reuse ;  /* 0x00000099476b7220 */ /* 0x080fe20000410000 */
[-C--:B------:R-:W-:Y:S01]  /*20f80*/  FMUL.FTZ R104, R68, R154.reuse ;  /* 0x0000009a44687220 */ /* 0x080fe20000410000 */
[----:B------:R-:W-:Y:S01]  /*20f90*/  FMUL.FTZ R105, R69, R154 ;  /* 0x0000009a45697220 */ /* 0x000fe20000410000 */
[----:B------:R-:W-:Y:S01]  /*20fa0*/  MUFU.EX2 R112, R112 ;  /* 0x0000007000707308 */ /* 0x000fe20000000800 */
[C---:B------:R-:W-:Y:S01]  /*20fb0*/  HMMA.16816.F32 R28, R4.reuse, R30, R108 ;  /* 0x0000001e041c723c */ /* 0x040fe2000000186c */
[-CC-:B------:R-:W-:Y:S01]  /*20fc0*/  FFMA.FTZ R111, R161, R152.reuse, -R148.reuse ;  /* 0x00000098a16f7223 */ /* 0x180fe20000010894 */
[-CC-:B------:R-:W-:Y:S01]  /*20fd0*/  FFMA.FTZ R110, R251, R152.reuse, -R148.reuse ;  /* 0x00000098fb6e7223 */ /* 0x180fe20000010894 */
[-CC-:B------:R-:W-:Y:S01]  /*20fe0*/  FFMA.FTZ R109, R252, R152.reuse, -R148.reuse ;  /* 0x00000098fc6d7223 */ /* 0x180fe20000010894 */
[--C-:B------:R-:W-:Y:S01]  /*20ff0*/  FFMA.FTZ R108, R250, R152, -R148.reuse ;  /* 0x00000098fa6c7223 */ /* 0x100fe20000010894 */
[-C--:B------:R-:W-:Y:S01]  /*21000*/  FMUL.FTZ R78, R78, R153.reuse ;  /* 0x000000994e4e7220 */ /* 0x080fe20000410000 */
[-C--:B------:R-:W-:Y:S01]  /*21010*/  FMUL.FTZ R79, R79, R153.reuse ;  /* 0x000000994f4f7220 */ /* 0x080fe20000410000 */
[----:B------:R-:W3:Y:S01]  /*21020*/  MUFU.EX2 R111, R111 ;  /* 0x0000006f006f7308 */ /* 0x000ee20000000800 */
[C---:B------:R-:W-:Y:S01]  /*21030*/  HMMA.16816.F32 R8, R4.reuse, R12, R8 ;  /* 0x0000000c0408723c */ /* 0x040fe20000001808 */
[-C--:B------:R-:W-:Y:S01]  /*21040*/  FMUL.FTZ R76, R76, R154.reuse ;  /* 0x0000009a4c4c7220 */ /* 0x080fe20000410000 */
[-C--:B------:R-:W-:Y:S01]  /*21050*/  FMUL.FTZ R77, R77, R154.reuse ;  /* 0x0000009a4d4d7220 */ /* 0x080fe20000410000 */
[----:B------:R-:W4:Y:S01]  /*21060*/  MUFU.EX2 R110, R110 ;  /* 0x0000006e006e7308 */ /* 0x000f220000000800 */
[----:B------:R-:W1:Y:S01]  /*21070*/  LDSM.16.MT88.4 R68, [R135+0x4800] ;  /* 0x004800008744783b */ /* 0x000e620000004200 */
[-C--:B------:R-:W-:Y:S01]  /*21080*/  FMUL.FTZ R18, R122, R153.reuse ;  /* 0x000000997a127220 */ /* 0x080fe20000410000 */
[-C--:B------:R-:W-:Y:S01]  /*21090*/  FMUL.FTZ R19, R123, R153.reuse ;  /* 0x000000997b137220 */ /* 0x080fe20000410000 */
[----:B------:R-:W-:Y:S01]  /*210a0*/  MUFU.EX2 R109, R109 ;  /* 0x0000006d006d7308 */ /* 0x000fe20000000800 */
[C---:B------:R-:W-:Y:S01]  /*210b0*/  HMMA.16816.F32 R12, R4.reuse, R14, R124 ;  /* 0x0000000e040c723c */ /* 0x040fe2000000187c */
[-C--:B------:R-:W-:Y:S01]  /*210c0*/  FMUL.FTZ R16, R120, R154.reuse ;  /* 0x0000009a78107220 */ /* 0x080fe20000410000 */
[-C--:B------:R-:W-:Y:S01]  /*210d0*/  FMUL.FTZ R17, R121, R154.reuse ;  /* 0x0000009a79117220 */ /* 0x080fe20000410000 */
[----:B------:R-:W4:Y:S01]  /*210e0*/  MUFU.EX2 R108, R108 ;  /* 0x0000006c006c7308 */ /* 0x000f220000000800 */
        /* <DEDUP_REMOVED lines=20> */
[C---:B--2---:R-:W-:Y:S01]  /*21230*/  HMMA.16816.F32 R60, R4.reuse, R64, R60 ;  /* 0x00000040043c723c */ /* 0x044fe2000000183c */
[----:B------:R-:W-:Y:S01]  /*21240*/  LDSM.16.MT88.4 R96, [R195+0xc800] ;  /* 0x00c80000c360783b */ /* 0x000fe20000004200 */
[-CC-:B------:R-:W-:Y:S01]  /*21250*/  FFMA.FTZ R161, R241, R152.reuse, -R148.reuse ;  /* 0x00000098f1a17223 */ /* 0x180fe20000010894 */
[----:B------:R-:W2:Y:S01]  /*21260*/  MUFU.EX2 R162, R162 ;  /* 0x000000a200a27308 */ /* 0x000ea20000000800 */
[-C--:B------:R-:W-:Y:S01]  /*21270*/  FFMA.FTZ R197, R200, R152.reuse, -R151 ;  /* 0x00000098c8c57223 */ /* 0x080fe20000010897 */
[----:B------:R-:W-:Y:S01]  /*21280*/  LDSM.16.MT88.4 R80, [R155+0x800] ;  /* 0x000800009b50783b */ /* 0x000fe20000004200 */
[-CC-:B------:R-:W-:Y:S01]  /*21290*/  FFMA.FTZ R199, R201, R152.reuse, -R148.reuse ;  /* 0x00000098c9c77223 */ /* 0x180fe20000010894 */
[----:B------:R-:W-:Y:S01]  /*212a0*/  MUFU.EX2 R163, R163 ;  /* 0x000000a300a37308 */ /* 0x000fe20000000800 */
[C---:B------:R-:W-:Y:S01]  /*212b0*/  HMMA.16816.F32 R64, R4.reuse, R66, R76 ;  /* 0x000000420440723c */ /* 0x040fe2000000184c */
[----:B------:R-:W2:Y:S01]  /*212c0*/  LDSM.16.MT88.4 R76, [R196+0x10800] ;  /* 0x01080000c44c783b */ /* 0x000ea20000004200 */
[-CC-:B------:R-:W-:Y:S01]  /*212d0*/  FFMA.FTZ R191, R191, R152.reuse, -R148.reuse ;  /* 0x00000098bfbf7223 */ /* 0x180fe20000010894 */
[----:B------:R-:W2:Y:S01]  /*212e0*/  MUFU.EX2 R161, R161 ;  /* 0x000000a100a17308 */ /* 0x000ea20000000800 */
[-CC-:B------:R-:W-:Y:S01]  /*212f0*/  FFMA.FTZ R187, R187, R152.reuse, -R148.reuse ;  /* 0x00000098bbbb7223 */ /* 0x180fe20000010894 */
[-CC-:B------:R-:W-:Y:S01]  /*21300*/  FFMA.FTZ R190, R190, R152.reuse, -R148.reuse ;  /* 0x00000098bebe7223 */ /* 0x180fe20000010894 */
[-CC-:B------:R-:W-:Y:S01]  /*21310*/  FFMA.FTZ R185, R185, R152.reuse, -R148.reuse ;  /* 0x00000098b9b97223 */ /* 0x180fe20000010894 */
[----:B------:R-:W2:Y:S01]  /*21320*/  MUFU.EX2 R169, R169 ;  /* 0x000000a900a97308 */ /* 0x000ea20000000800 */
[C---:B------:R-:W-:Y:S01]  /*21330*/  HMMA.16816.F32 R16, R4.reuse, R20, R16 ;  /* 0x000000140410723c */ /* 0x040fe20000001810 */
[-CC-:B------:R-:W-:Y:S01]  /*21340*/  FFMA.FTZ R179, R179, R152.reuse, -R148.reuse ;  /* 0x00000098b3b37223 */ /* 0x180fe20000010894 */
[----:B------:R-:W-:Y:S01]  /*21350*/  FFMA.FTZ R177, R177, R152, -R148 ;  /* 0x00000098b1b17223 */ /* 0x000fe20000010894 */
[----:B------:R-:W2:Y:S01]  /*21360*/  MUFU.EX2 R180, R180 ;  /* 0x000000b400b47308 */ /* 0x000ea20000000800 */
[----:B------:R-:W-:Y:S01]  /*21370*/  FFMA.FTZ R147, R246, R153, R147 ;  /* 0x00000099f6937223 */ /* 0x000fe20000010093 */
[----:B------:R-:W-:Y:S01]  /*21380*/  FFMA.FTZ R150, R247, R154, R150 ;  /* 0x0000009af7967223 */ /* 0x000fe20000010096 */
[-C--:B------:R-:W-:Y:S01]  /*21390*/  FFMA.FTZ R160, R160, R152.reuse, -R148 ;  /* 0x00000098a0a07223 */ /* 0x080fe20000010894 */
[----:B------:R-:W2:Y:S01]  /*213a0*/  MUFU.EX2 R182, R182 ;  /* 0x000000b600b67308 */ /* 0x000ea20000000800 */
[C---:B------:R-:W-:Y:S01]  /*213b0*/  HMMA.16816.F32 R40, R4.reuse, R48, R40 ;  /* 0x000000300428723c */ /* 0x040fe20000001828 */
[----:B------:R-:W-:Y:S01]  /*213c0*/  FADD.FTZ R146, R146, R147 ;  /* 0x0000009392927221 */ /* 0x000fe20000010000 */
[----:B------:R-:W-:Y:S01]  /*213d0*/  FADD.FTZ R149, R149, R150 ;  /* 0x0000009695957221 */ /* 0x000fe20000010000 */
[----:B------:R-:W-:Y:S01]  /*213e0*/  MUFU.EX2 R181, R181 ;  /* 0x000000b500b57308 */ /* 0x000fe20000000800 */
[----:B------:R-:W-:Y:S01]  /*213f0*/  LDSM.16.MT88.4 R124, [R196+0xf800] ;  /* 0x00f80000c47c783b */ /* 0x000fe20000004200 */
[----:B------:R-:W-:Y:S01]  /*21400*/  FADD.FTZ R146, R145, R146 ;  /* 0x0000009291927221 */ /* 0x000fe20000010000 */
[----:B------:R-:W-:Y:S01]  /*21410*/  FADD.FTZ R149, R3, R149 ;  /* 0x0000009503957221 */ /* 0x000fe20000010000 */
[----:B------:R-:W2:Y:S01]  /*21420*/  MUFU.EX2 R192, R192 ;  /* 0x000000c000c07308 */ /* 0x000ea20000000800 */
[C---:B------:R-:W-:Y:S01]  /*21430*/  HMMA.16816.F32 R52, R4.reuse, R56, R52 ;  /* 0x000000380434723c */ /* 0x040fe20000001834 */
[----:B------:R-:W-:Y:S01]  /*21440*/  FADD.FTZ R144, R144, R146 ;  /* 0x0000009290907221 */ /* 0x000fe20000010000 */
[----:B------:R-:W-:Y:S01]  /*21450*/  FADD.FTZ R134, R134, R149 ;  /* 0x0000009586867221 */ /* 0x000fe20000010000 */
[----:B------:R-:W2:Y:S01]  /*21460*/  MUFU.EX2 R197, R197 ;  /* 0x000000c500c57308 */ /* 0x000ea20000000800 */
[-C--:B------:R-:W-:Y:S01]  /*21470*/  FFMA.FTZ R139, R139, R152.reuse, -R148 ;  /* 0x000000988b8b7223 */ /* 0x080fe20000010894 */
[----:B---3--:R-:W-:Y:S01]  /*21480*/  FADD.FTZ R144, R111, R144 ;  /* 0x000000906f907221 */ /* 0x008fe20000010000 */
[----:B------:R-:W-:Y:S01]  /*21490*/  FADD.FTZ R134, R114, R134 ;  /* 0x0000008672867221 */ /* 0x000fe20000010000 */
[----:B------:R-:W3:Y:S01]  /*214a0*/  MUFU.EX2 R199, R199 ;  /* 0x000000c700c77308 */ /* 0x000ee20000000800 */
[----:B------:R-:W-:Y:S01]  /*214b0*/  HMMA.16816.F32 R20, R4, R22, R116 ;  /* 0x000000160414723c */ /* 0x000fe20000001874 */
[----:B------:R-:W-:Y:S01]  /*214c0*/  FFMA.FTZ R137, R137, R152, -R148 ;  /* 0x0000009889897223 */ /* 0x000fe20000010894 */
[----:B------:R-:W-:Y:S01]  /*214d0*/  LDSM.16.MT88.4 R116, [R195+0xf800] ;  /* 0x00f80000c374783b */ /* 0x000fe20000004200 */
[----:B------:R-:W3:Y:S01]  /*214e0*/  MUFU.EX2 R187, R187 ;  /* 0x000000bb00bb7308 */ /* 0x000ee20000000800 */
[----:B------:R-:W-:-:S02]  /*214f0*/  ISETP.GT.AND P0, PT, R136, R215, PT ;  /* 0x000000d78800720c */ /* 0x000fc40003f04270 */
[-C--:B------:R-:W-:Y:S01]  /*21500*/  MOV R3, R0.reuse ;  /* 0x0000000000037202 */ /* 0x080fe20000000f00 */
[----:B------:R-:W-:Y:S01]  /*21510*/  MUFU.EX2 R190, R190 ;  /* 0x000000be00be7308 */ /* 0x000fe20000000800 */
[C---:B------:R-:W-:Y:S01]  /*21520*/  HMMA.16816.F32 R48, R4.reuse, R50, R92 ;  /* 0x000000320430723c */ /* 0x040fe2000000185c */
[----:B------:R-:W3:Y:S02]  /*21530*/  LDSM.16.MT88.4 R92, [R135+0x800] ;  /* 0x00080000875c783b */ /* 0x000ee40000004200 */
[----:B------:R-:W-:Y:S04]  /*21540*/  MUFU.EX2 R185, R185 ;  /* 0x000000b900b97308 */ /* 0x000fe80000000800 */
[----:B------:R-:W-:Y:S01]  /*21550*/  MUFU.EX2 R177, R177 ;  /* 0x000000b100b17308 */ /* 0x000fe20000000800 */
[----:B------:R-:W-:Y:S01]  /*21560*/  HMMA.16816.F32 R56, R4, R58, R84 ;  /* 0x0000003a0438723c */ /* 0x000fe20000001854 */
[----:B------:R-:W3:Y:S01]  /*21570*/  LDSM.16.MT88.4 R84, [R195+0x10800] ;  /* 0x01080000c354783b */ /* 0x000ee20000004200 */
[----:B------:R-:W-:Y:S01]  /*21580*/  @P0 MOV R3, R0 ;  /* 0x0000000000030202 */ /* 0x000fe20000000f00 */
[----:B------:R-:W-:Y:S01]  /*21590*/  MUFU.EX2 R160, R160 ;  /* 0x000000a000a07308 */ /* 0x000fe20000000800 */
[----:B------:R-:W-:-:S03]  /*215a0*/  @P0 IADD3 R46, PT, PT, R46, -0x3, RZ ;  /* 0xfffffffd2e2e0810 */ /* 0x000fc60007ffe0ff */
[----:B------:R-:W-:Y:S01]  /*215b0*/  MUFU.EX2 R137, R137 ;  /* 0x0000008900897308 */ /* 0x000fe20000000800 */
[C---:B-----5:R-:W-:Y:S01]  /*215c0*/  HMMA.16816.F32 R72, R4.reuse, R88, R72 ;  /* 0x000000580448723c */ /* 0x060fe20000001848 */
[C---:B------:R-:W-:Y:S01]  /*215d0*/  F2FP.F16.F32.PACK_AB R88, R115.reuse, R114 ;  /* 0x000000727358723e */ /* 0x040fe200000000ff */
[----:B------:R-:W-:Y:S01]  /*215e0*/  FADD.FTZ R115, R115, R134 ;  /* 0x0000008673737221 */ /* 0x000fe20000010000 */
[C---:B----4-:R-:W-:Y:S01]  /*215f0*/  F2FP.F16.F32.PACK_AB R89, R110.reuse, R111 ;  /* 0x0000006f6e59723e */ /* 0x050fe200000000ff */
[----:B------:R-:W-:Y:S01]  /*21600*/  FADD.FTZ R110, R110, R144 ;  /* 0x000000906e6e7221 */ /* 0x000fe20000010000 */
[-C--:B------:R-:W-:Y:S01]  /*21610*/  MOV R134, R2.reuse ;  /* 0x0000000200867202 */ /* 0x080fe20000000f00 */
[----:B------:R-:W-:Y:S01]  /*21620*/  FADD.FTZ R115, R113, R115 ;  /* 0x0000007371737221 */ /* 0x000fe20000010000 */
[----:B------:R-:W-:Y:S01]  /*21630*/  @P0 MOV R134, R2 ;  /* 0x0000000200860202 */ /* 0x000fe20000000f00 */
[----:B------:R-:W-:Y:S01]  /*21640*/  HMMA.16816.F32 R4, R4, R90, R104 ;  /* 0x0000005a0404723c */ /* 0x000fe20000001868 */
[----:B------:R-:W-:Y:S01]  /*21650*/  F2FP.F16.F32.PACK_AB R90, R112, R113 ;  /* 0x00000071705a723e */ /* 0x000fe200000000ff */
[----:B------:R-:W-:Y:S01]  /*21660*/  LDSM.16.MT88.4 R104, [R196+0xd000] ;  /* 0x00d00000c468783b */ /* 0x000fe20000004200 */
[----:B------:R-:W-:Y:S01]  /*21670*/  F2FP.F16.F32.PACK_AB R91, R108, R109 ;  /* 0x0000006d6c5b723e */ /* 0x000fe200000000ff */
[----:B------:R-:W-:Y:S01]  /*21680*/  FADD.FTZ R110, R109, R110 ;  /* 0x0000006e6d6e7221 */ /* 0x000fe20000010000 */
[----:B------:R-:W-:-:S03]  /*21690*/  FADD.FTZ R112, R112, R115 ;  /* 0x0000007370707221 */ /* 0x000fc60000010000 */
[----:B------:R-:W-:Y:S01]  /*216a0*/  FADD.FTZ R108, R108, R110 ;  /* 0x0000006e6c6c7221 */ /* 0x000fe20000010000 */
[----:B------:R-:W-:Y:S01]  /*216b0*/  FADD.FTZ R112, R168, R112 ;  /* 0x00000070a8707221 */ /* 0x000fe20000010000 */
[----:B-1----:R-:W-:Y:S02]  /*216c0*/  HMMA.16816.F32 R8, R88, R100, R8 ;  /* 0x000000645808723c */ /* 0x002fe40000001808 */
[----:B--2---:R-:W-:-:S06]  /*216d0*/  FADD.FTZ R108, R162, R108 ;  /* 0x0000006ca26c7221 */ /* 0x004fcc0000010000 */
        /* <DEDUP_REMOVED lines=13> */
[----:B------:R-:W-:Y:S07]  /*217b0*/  LDSM.16.MT88.4 R92, [R135+0x1000] ;  /* 0x00100000875c783b */ /* 0x000fee0000004200 */
[C---:B------:R-:W-:Y:S08]  /*217c0*/  HMMA.16816.F32 R32, R88.reuse, R80, R32 ;  /* 0x000000505820723c */ /* 0x040ff00000001820 */
        /* <DEDUP_REMOVED lines=9> */
[C---:B------:R-:W-:Y:S01]  /*21860*/  F2FP.F16.F32.PACK_AB R86, R170.reuse, R171 ;  /* 0x000000abaa56723e */ /* 0x040fe200000000ff */
[----:B------:R-:W-:Y:S01]  /*21870*/  FADD.FTZ R161, R163, R161 ;  /* 0x000000a1a3a17221 */ /* 0x000fe20000010000 */
[C---:B------:R-:W-:Y:S01]  /*21880*/  F2FP.F16.F32.PACK_AB R87, R169.reuse, R163 ;  /* 0x000000a3a957723e */ /* 0x040fe200000000ff */
[----:B------:R-:W-:Y:S02]  /*21890*/  FADD.FTZ R170, R170, R167 ;  /* 0x000000a7aaaa7221 */ /* 0x000fe40000010000 */
[----:B------:R-:W-:Y:S02]  /*218a0*/  FADD.FTZ R169, R169, R161 ;  /* 0x000000a1a9a97221 */ /* 0x000fe40000010000 */
[----:B-1----:R-:W-:Y:S01]  /*218b0*/  HMMA.16816.F32 R72, R88, R100, R72 ;  /* 0x000000645848723c */ /* 0x002fe20000001848 */
        /* <DEDUP_REMOVED lines=8> */
[C---:B----4-:R-:W-:Y:S08]  /*21940*/  HMMA.16816.F32 R32, R84.reuse, R76, R32 ;  /* 0x0000004c5420723c */ /* 0x050ff00000001820 */
        /* <DEDUP_REMOVED lines=84> */
[C---:B---3--:R-:W-:Y:S01]  /*21e90*/  HMMA.16816.F32 R32, R68.reuse, R80, R32 ;  /* 0x000000504420723c */ /* 0x048fe20000001820 */
[-CC-:B------:R-:W-:Y:S01]  /*21ea0*/  FFMA.FTZ R81, R178, R152.reuse, -R148.reuse ;  /* 0x00000098b2517223 */ /* 0x180fe20000010894 */
[-C--:B------:R-:W-:Y:S01]  /*21eb0*/  FFMA.FTZ R80, R176, R152.reuse, -R151 ;  /* 0x00000098b0507223 */ /* 0x080fe20000010897 */
[----:B------:R3:W-:Y:S04]  /*21ec0*/  MUFU.EX2 R178, R179 ;  /* 0x000000b300b27308 */ /* 0x0007e80000000800 */
[----:B------:R-:W-:Y:S01]  /*21ed0*/  MUFU.EX2 R176, R81 ;  /* 0x0000005100b07308 */ /* 0x000fe20000000800 */
[C---:B------:R-:W-:Y:S03]  /*21ee0*/  HMMA.16816.F32 R36, R68.reuse, R82, R36 ;  /* 0x000000524424723c */ /* 0x040fe60000001824 */
[----:B------:R4:W5:Y:S05]  /*21ef0*/  MUFU.EX2 R175, R80 ;  /* 0x0000005000af7308 */ /* 0x00096a0000000800 */
[----:B------:R-:W-:Y:S01]  /*21f00*/  HMMA.16816.F32 R16, R68, R100, R16 ;  /* 0x000000644410723c */ /* 0x000fe20000001810 */
[----:B---3--:R-:W-:-:S06]  /*21f10*/  FFMA.FTZ R179, R172, R152, -R148 ;  /* 0x00000098acb37223 */ /* 0x008fcc0000010894 */
[----:B------:R-:W-:Y:S01]  /*21f20*/  MUFU.EX2 R179, R179 ;  /* 0x000000b300b37308 */ /* 0x000fe20000000800 */
[----:B------:R-:W-:Y:S01]  /*21f30*/  HMMA.16816.F32 R20, R68, R102, R20 ;  /* 0x000000664414723c */ /* 0x000fe20000001814 */
[----:B----4-:R-:W3:Y:S01]  /*21f40*/  LDSM.16.MT88.4 R80, [R196+0x12800] ;  /* 0x01280000c450783b */ /* 0x010ee20000004200 */
[----:B-----5:R-:W-:-:S03]  /*21f50*/  FADD.FTZ R191, R175, R191 ;  /* 0x000000bfafbf7221 */ /* 0x020fc60000010000 */
[----:B------:R-:W-:Y:S03]  /*21f60*/  LDSM.16.MT88.4 R100, [R196+0xe800] ;  /* 0x00e80000c464783b */ /* 0x000fe60000004200 */
[C---:B------:R-:W-:Y:S08]  /*21f70*/  HMMA.16816.F32 R24, R68.reuse, R92, R24 ;  /* 0x0000005c4418723c */ /* 0x040ff00000001818 */
[C---:B------:R-:W-:Y:S01]  /*21f80*/  HMMA.16816.F32 R28, R68.reuse, R94, R28 ;  /* 0x0000005e441c723c */ /* 0x040fe2000000181c */
[----:B------:R-:W-:Y:S07]  /*21f90*/  LDSM.16.MT88.4 R92, [R135+0x2800] ;  /* 0x00280000875c783b */ /* 0x000fee0000004200 */
[C---:B------:R-:W-:Y:S08]  /*21fa0*/  HMMA.16816.F32 R52, R68.reuse, R84, R52 ;  /* 0x000000544434723c */ /* 0x040ff00000001834 */
[C---:B------:R-:W-:Y:S01]  /*21fb0*/  HMMA.16816.F32 R56, R68.reuse, R86, R56 ;  /* 0x000000564438723c */ /* 0x040fe20000001838 */
[----:B------:R-:W4:Y:S07]  /*21fc0*/  LDSM.16.MT88.4 R84, [R155+0x2800] ;  /* 0x002800009b54783b */ /* 0x000f2e0000004200 */
[----:B-1----:R-:W-:Y:S01]  /*21fd0*/  HMMA.16816.F32 R60, R68, R88, R60 ;  /* 0x00000058443c723c */ /* 0x002fe2000000183c */
[----:B------:R-:W-:-:S02]  /*21fe0*/  FFMA.FTZ R88, R173, R152, -R151 ;  /* 0x00000098ad587223 */ /* 0x000fc40000010897 */
[----:B------:R1:W5:Y:S04]  /*21ff0*/  MUFU.EX2 R173, R104 ;  /* 0x0000006800ad7308 */ /* 0x0003680000000800 */
        /* <DEDUP_REMOVED lines=9> */
[----:B-----5:R-:W-:Y:S01]  /*22090*/  FADD.FTZ R174, R173, R174 ;  /* 0x000000aeadae7221 */ /* 0x020fe20000010000 */
[----:B------:R-:W-:Y:S01]  /*220a0*/  HMMA.16816.F32 R4, R68, R78, R4 ;  /* 0x0000004e4404723c */ /* 0x000fe20000001804 */
[----:B------:R-:W1:Y:S01]  /*220b0*/  LDSM.16.MT88.4 R68, [R135+0x6800] ;  /* 0x006800008744783b */ /* 0x000e620000004200 */
[----:B------:R-:W-:Y:S01]  /*220c0*/  F2FP.F16.F32.PACK_AB R78, R172, R173 ;  /* 0x000000adac4e723e */ /* 0x000fe200000000ff */
[----:B------:R-:W-:Y:S01]  /*220d0*/  FADD.FTZ R178, R176, R178 ;  /* 0x000000b2b0b27221 */ /* 0x000fe20000010000 */
[----:B------:R-:W-:Y:S01]  /*220e0*/  F2FP.F16.F32.PACK_AB R79, R179, R176 ;  /* 0x000000b0b34f723e */ /* 0x000fe200000000ff */
[----:B------:R-:W-:-:S02]  /*220f0*/  FADD.FTZ R172, R172, R174 ;  /* 0x000000aeacac7221 */ /* 0x000fc40000010000 */
[----:B------:R-:W-:-:S04]  /*22100*/  FADD.FTZ R179, R179, R178 ;  /* 0x000000b2b3b37221 */ /* 0x000fc80000010000 */
[C---:B------:R-:W-:Y:S08]  /*22110*/  HMMA.16816.F32 R40, R76.reuse, R80, R40 ;  /* 0x000000504c28723c */ /* 0x040ff00000001828 */
[C---:B------:R-:W-:Y:S01]  /*22120*/  HMMA.16816.F32 R48, R76.reuse, R82, R48 ;  /* 0x000000524c30723c */ /* 0x040fe20000001830 */
[----:B------:R-:W2:Y:S07]  /*22130*/  LDSM.16.MT88.4 R80, [R155+0x6800] ;  /* 0x006800009b50783b */ /* 0x000eae0000004200 */
[----:B----4-:R-:W-:Y:S01]  /*22140*/  HMMA.16816.F32 R32, R76, R84, R32 ;  /* 0x000000544c20723c */ /* 0x010fe20000001820 */
[-CC-:B------:R-:W-:Y:S01]  /*22150*/  FFMA.FTZ R84, R166, R152.reuse, -R148.reuse ;  /* 0x00000098a6547223 */ /* 0x180fe20000010894 */
[----:B------:R-:W-:-:S03]  /*22160*/  FFMA.FTZ R166, R165, R152, -R148 ;  /* 0x00000098a5a67223 */ /* 0x000fc60000010894 */
[----:B------:R3:W4:Y:S03]  /*22170*/  MUFU.EX2 R165, R84 ;  /* 0x0000005400a57308 */ /* 0x0007260000000800 */
[C---:B------:R-:W-:Y:S01]  /*22180*/  HMMA.16816.F32 R8, R76.reuse, R100, R8 ;  /* 0x000000644c08723c */ /* 0x040fe20000001808 */
[----:B------:R-:W-:Y:S07]  /*22190*/  MUFU.EX2 R166, R166 ;  /* 0x000000a600a67308 */ /* 0x000fee0000000800 */
[----:B-1----:R-:W-:Y:S01]  /*221a0*/  HMMA.16816.F32 R60, R76, R68, R60 ;  /* 0x000000444c3c723c */ /* 0x002fe2000000183c */
[-CC-:B------:R-:W-:Y:S01]  /*221b0*/  FFMA.FTZ R68, R158, R152.reuse, -R151.reuse ;  /* 0x000000989e447223 */ /* 0x180fe20000010897 */
[-C--:B------:R-:W-:Y:S01]  /*221c0*/  FFMA.FTZ R158, R157, R152.reuse, -R148 ;  /* 0x000000989d9e7223 */ /* 0x080fe20000010894 */
[-CC-:B---3--:R-:W-:Y:S01]  /*221d0*/  FFMA.FTZ R84, R164, R152.reuse, -R151.reuse ;  /* 0x00000098a4547223 */ /* 0x188fe20000010897 */
[----:B------:R-:W-:Y:S01]  /*221e0*/  FFMA.FTZ R164, R159, R152, -R151 ;  /* 0x000000989fa47223 */ /* 0x000fe20000010897 */
[----:B------:R1:W-:Y:S01]  /*221f0*/  MUFU.EX2 R157, R68 ;  /* 0x00000044009d7308 */ /* 0x0003e20000000800 */
[----:B----4-:R-:W-:-:S02]  /*22200*/  FADD.FTZ R179, R165, R179 ;  /* 0x000000b3a5b37221 */ /* 0x010fc40000010000 */
[C---:B------:R-:W-:Y:S01]  /*22210*/  HMMA.16816.F32 R64, R76.reuse, R70, R64 ;  /* 0x000000464c40723c */ /* 0x040fe20000001840 */
[----:B------:R-:W3:Y:S04]  /*22220*/  MUFU.EX2 R159, R84 ;  /* 0x00000054009f7308 */ /* 0x000ee80000000800 */
[----:B------:R-:W4:Y:S03]  /*22230*/  MUFU.EX2 R164, R164 ;  /* 0x000000a400a47308 */ /* 0x000f260000000800 */
[----:B------:R-:W-:Y:S01]  /*22240*/  HMMA.16816.F32 R12, R76, R102, R12 ;  /* 0x000000664c0c723c */ /* 0x000fe2000000180c */
[----:B------:R-:W-:Y:S01]  /*22250*/  LDSM.16.MT88.4 R100, [R196+0xf000] ;  /* 0x00f00000c464783b */ /* 0x000fe20000004200 */
[----:B------:R-:W5:Y:S03]  /*22260*/  MUFU.EX2 R158, R158 ;  /* 0x0000009e009e7308 */ /* 0x000f660000000800 */
[----:B-1----:R-:W1:Y:S01]  /*22270*/  LDSM.16.MT88.4 R68, [R195+0x13000] ;  /* 0x01300000c344783b */ /* 0x002e620000004200 */
[----:B---3--:R-:W-:-:S02]  /*22280*/  FADD.FTZ R172, R159, R172 ;  /* 0x000000ac9fac7221 */ /* 0x008fc40000010000 */
[C---:B------:R-:W-:Y:S08]  /*22290*/  HMMA.16816.F32 R52, R76.reuse, R104, R52 ;  /* 0x000000684c34723c */ /* 0x040ff00000001834 */
[----:B--2---:R-:W-:Y:S01]  /*222a0*/  HMMA.16816.F32 R72, R76, R80, R72 ;  /* 0x000000504c48723c */ /* 0x004fe20000001848 */
[C---:B----4-:R-:W-:Y:S01]  /*222b0*/  F2FP.F16.F32.PACK_AB R80, R164.reuse, R159 ;  /* 0x0000009fa450723e */ /* 0x050fe200000000ff */
[----:B------:R-:W-:Y:S01]  /*222c0*/  FADD.FTZ R164, R164, R172 ;  /* 0x000000aca4a47221 */ /* 0x000fe20000010000 */
[C---:B------:R-:W-:Y:S01]  /*222d0*/  F2FP.F16.F32.PACK_AB R81, R166.reuse, R165 ;  /* 0x000000a5a651723e */ /* 0x040fe200000000ff */
[----:B------:R-:W-:-:S02]  /*222e0*/  FADD.FTZ R166, R166, R179 ;  /* 0x000000b3a6a67221 */ /* 0x000fc40000010000 */
[----:B------:R-:W-:Y:S02]  /*222f0*/  FADD.FTZ R164, R156, R164 ;  /* 0x000000a49ca47221 */ /* 0x000fe40000010000 */
[C---:B------:R-:W-:Y:S01]  /*22300*/  HMMA.16816.F32 R4, R76.reuse, R82, R4 ;  /* 0x000000524c04723c */ /* 0x040fe20000001804 */
[C---:B------:R-:W-:Y:S01]  /*22310*/  F2FP.F16.F32.PACK_AB R82, R157.reuse, R156 ;  /* 0x0000009c9d52723e */ /* 0x040fe200000000ff */
[----:B------:R-:W-:Y:S01]  /*22320*/  FADD.FTZ R166, R160, R166 ;  /* 0x000000a6a0a67221 */ /* 0x000fe20000010000 */
[C---:B-----5:R-:W-:Y:S01]  /*22330*/  F2FP.F16.F32.PACK_AB R83, R158.reuse, R160 ;  /* 0x000000a09e53723e */ /* 0x060fe200000000ff */
[----:B------:R-:W-:Y:S02]  /*22340*/  FADD.FTZ R157, R157, R164 ;  /* 0x000000a49d9d7221 */ /* 0x000fe40000010000 */
[----:B------:R-:W-:Y:S02]  /*22350*/  FADD.FTZ R158, R158, R166 ;  /* 0x000000a69e9e7221 */ /* 0x000fe40000010000 */
[C---:B------:R-:W-:Y:S08]  /*22360*/  HMMA.16816.F32 R16, R76.reuse, R96, R16 ;  /* 0x000000604c10723c */ /* 0x040ff00000001810 */
[C---:B------:R-:W-:Y:S01]  /*22370*/  HMMA.16816.F32 R20, R76.reuse, R98, R20 ;  /* 0x000000624c14723c */ /* 0x040fe20000001814 */
[----:B------:R-:W-:Y:S07]  /*22380*/  LDSM.16.MT88.4 R96, [R195+0xf000] ;  /* 0x00f00000c360783b */ /* 0x000fee0000004200 */
[C---:B------:R-:W-:Y:S08]  /*22390*/  HMMA.16816.F32 R24, R76.reuse, R92, R24 ;  /* 0x0000005c4c18723c */ /* 0x040ff00000001818 */
[C---:B------:R-:W-:Y:S01]  /*223a0*/  HMMA.16816.F32 R28, R76.reuse, R94, R28 ;  /* 0x0000005e4c1c723c */ /* 0x040fe2000000181c */
[----:B------:R-:W2:Y:S07]  /*223b0*/  LDSM.16.MT88.4 R92, [R135+0x3000] ;  /* 0x00300000875c783b */ /* 0x000eae0000004200 */
[C---:B------:R-:W-:Y:S01]  /*223c0*/  HMMA.16816.F32 R36, R76.reuse, R86, R36 ;  /* 0x000000564c24723c */ /* 0x040fe20000001824 */
[----:B------:R-:W3:Y:S07]  /*223d0*/  LDSM.16.MT88.4 R84, [R196+0x13000] ;  /* 0x01300000c454783b */ /* 0x000eee0000004200 */
[----:B------:R-:W-:Y:S01]  /*223e0*/  HMMA.16816.F32 R56, R76, R106, R56 ;  /* 0x0000006a4c38723c */ /* 0x000fe20000001838 */
[----:B------:R-:W4:Y:S07]  /*223f0*/  LDSM.16.MT88.4 R76, [R135+0x7000] ;  /* 0x00700000874c783b */ /* 0x000f2e0000004200 */
[C---:B-1----:R-:W-:Y:S01]  /*22400*/  HMMA.16816.F32 R52, R80.reuse, R68, R52 ;  /* 0x000000445034723c */ /* 0x042fe20000001834 */
[-C--:B------:R-:W-:Y:S01]  /*22410*/  FFMA.FTZ R68, R138, R152.reuse, -R148 ;  /* 0x000000988a447223 */ /* 0x080fe20000010894 */
[-CC-:B------:R-:W-:Y:S01]  /*22420*/  FFMA.FTZ R69, R141, R152.reuse, -R151.reuse ;  /* 0x000000988d457223 */ /* 0x180fe20000010897 */
[----:B------:R-:W1:Y:S04]  /*22430*/  MUFU.EX2 R138, R139 ;  /* 0x0000008b008a7308 */ /* 0x000e680000000800 */
[----:B------:R5:W2:Y:S01]  /*22440*/  MUFU.EX2 R139, R68 ;  /* 0x00000044008b7308 */ /* 0x000aa20000000800 */
[C---:B------:R-:W-:Y:S08]  /*22450*/  HMMA.16816.F32 R8, R80.reuse, R100, R8 ;  /* 0x000000645008723c */ /* 0x040ff00000001808 */
[C---:B------:R-:W-:Y:S01]  /*22460*/  HMMA.16816.F32 R32, R80.reuse, R88, R32 ;  /* 0x000000585020723c */ /* 0x040fe20000001820 */
[----:B-1----:R-:W-:Y:S01]  /*22470*/  FADD.FTZ R158, R138, R158 ;  /* 0x0000009e8a9e7221 */ /* 0x002fe20000010000 */
[-CC-:B-----5:R-:W-:Y:S01]  /*22480*/  FFMA.FTZ R68, R142, R152.reuse, -R151.reuse ;  /* 0x000000988e447223 */ /* 0x1a0fe20000010897 */
[-C--:B------:R-:W-:Y:S01]  /*22490*/  FFMA.FTZ R151, R140, R152.reuse, -R151 ;  /* 0x000000988c977223 */ /* 0x080fe20000010897 */
[----:B------:R1:W5:Y:S04]  /*224a0*/  MUFU.EX2 R142, R143 ;  /* 0x0000008f008e7308 */ /* 0x0003680000000800 */
[C---:B------:R-:W-:Y:S01]  /*224b0*/  HMMA.16816.F32 R36, R80.reuse, R90, R36 ;  /* 0x0000005a5024723c */ /* 0x040fe20000001824 */
[----:B------:R-:W4:Y:S01]  /*224c0*/  LDSM.16.MT88.4 R88, [R155+0x7000] ;  /* 0x007000009b58783b */ /* 0x000f220000004200 */
[----:B--2---:R-:W-:Y:S01]  /*224d0*/  FADD.FTZ R158, R139, R158 ;  /* 0x0000009e8b9e7221 */ /* 0x004fe20000010000 */
[----:B------:R-:W2:Y:S03]  /*224e0*/  MUFU.EX2 R141, R68 ;  /* 0x00000044008d7308 */ /* 0x000ea60000000800 */
[----:B------:R-:W-:Y:S01]  /*224f0*/  FADD.FTZ R158, R137, R158 ;  /* 0x0000009e899e7221 */ /* 0x000fe20000010000 */
[----:B------:R3:W3:Y:S01]  /*22500*/  MUFU.EX2 R140, R69 ;  /* 0x00000045008c7308 */ /* 0x0006e20000000800 */
[C---:B------:R-:W-:Y:S01]  /*22510*/  HMMA.16816.F32 R56, R80.reuse, R70, R56 ;  /* 0x000000465038723c */ /* 0x040fe20000001838 */
[----:B-1----:R-:W-:Y:S01]  /*22520*/  FFMA.FTZ R143, R45, R152, -R148 ;  /* 0x000000982d8f7223 */ /* 0x002fe20000010894 */
[----:B-----5:R-:W-:Y:S01]  /*22530*/  FADD.FTZ R157, R142, R157 ;  /* 0x0000009d8e9d7221 */ /* 0x020fe20000010000 */
[----:B------:R-:W1:Y:S05]  /*22540*/  MUFU.EX2 R45, R151 ;  /* 0x00000097002d7308 */ /* 0x000e6a0000000800 */
[C---:B------:R-:W-:Y:S01]  /*22550*/  HMMA.16816.F32 R12, R80.reuse, R102, R12 ;  /* 0x00000066500c723c */ /* 0x040fe2000000180c */
[C---:B--2---:R-:W-:Y:S01]  /*22560*/  F2FP.F16.F32.PACK_AB R68, R141.reuse, R142 ;  /* 0x0000008e8d44723e */ /* 0x044fe200000000ff */
[----:B------:R-:W-:Y:S01]  /*22570*/  LDSM.16.MT88.4 R100, [R155+0x3800] ;  /* 0x003800009b64783b */ /* 0x000fe20000004200 */
[----:B------:R-:W2:Y:S01]  /*22580*/  MUFU.EX2 R143, R143 ;  /* 0x0000008f008f7308 */ /* 0x000ea20000000800 */
[----:B------:R-:W-:Y:S01]  /*22590*/  FADD.FTZ R157, R141, R157 ;  /* 0x0000009d8d9d7221 */ /* 0x000fe20000010000 */
[----:B---3--:R-:W-:Y:S01]  /*225a0*/  F2FP.F16.F32.PACK_AB R69, R139, R138 ;  /* 0x0000008a8b45723e */ /* 0x008fe200000000ff */
[----:B------:R-:W-:Y:S02]  /*225b0*/  LDSM.16.MT88.4 R152, [R155+0x7800] ;  /* 0x007800009b98783b */ /* 0x000fe40000004200 */
[----:B------:R-:W-:Y:S01]  /*225c0*/  HMMA.16816.F32 R24, R80, R92, R24 ;  /* 0x0000005c5018723c */ /* 0x000fe20000001818 */
[----:B------:R-:W-:Y:S01]  /*225d0*/  FADD.FTZ R157, R140, R157 ;  /* 0x0000009d8c9d7221 */ /* 0x000fe20000010000 */
[----:B-1----:R-:W-:-:S03]  /*225e0*/  F2FP.F16.F32.PACK_AB R70, R45, R140 ;  /* 0x0000008c2d46723e */ /* 0x002fc600000000ff */
[----:B------:R-:W-:-:S03]  /*225f0*/  FADD.FTZ R247, R45, R157 ;  /* 0x0000009d2df77221 */ /* 0x000fc60000010000 */
[----:B------:R-:W-:Y:S01]  /*22600*/  HMMA.16816.F32 R28, R80, R94, R28 ;  /* 0x0000005e501c723c */ /* 0x000fe2000000181c */
[C---:B--2---:R-:W-:Y:S01]  /*22610*/  F2FP.F16.F32.PACK_AB R71, R143.reuse, R137 ;  /* 0x000000898f47723e */ /* 0x044fe200000000ff */
[----:B------:R-:W1:Y:S01]  /*22620*/  LDSM.16.MT88.4 R92, [R196+0x13800] ;  /* 0x01380000c45c783b */ /* 0x000e620000004200 */
[----:B------:R-:W-:-:S05]  /*22630*/  FADD.FTZ R246, R143, R158 ;  /* 0x0000009e8ff67221 */ /* 0x000fca0000010000 */
[C---:B------:R-:W-:Y:S08]  /*22640*/  HMMA.16816.F32 R40, R80.reuse, R84, R40 ;  /* 0x000000545028723c */ /* 0x040ff00000001828 */
[C---:B------:R-:W-:Y:S01]  /*22650*/  HMMA.16816.F32 R48, R80.reuse, R86, R48 ;  /* 0x000000565030723c */ /* 0x040fe20000001830 */
[----:B------:R-:W2:Y:S07]  /*22660*/  LDSM.16.MT88.4 R84, [R195+0x13800] ;  /* 0x01380000c354783b */ /* 0x000eae0000004200 */
[C---:B----4-:R-:W-:Y:S08]  /*22670*/  HMMA.16816.F32 R60, R80.reuse, R76, R60 ;  /* 0x0000004c503c723c */ /* 0x050ff0000000183c */
[----:B------:R-:W-:Y:S01]  /*22680*/  HMMA.16816.F32 R64, R80, R78, R64 ;  /* 0x0000004e5040723c */ /* 0x000fe20000001840 */
[----:B------:R-:W3:Y:S07]  /*22690*/  LDSM.16.MT88.4 R76, [R135+0x7800] ;  /* 0x00780000874c783b */ /* 0x000eee0000004200 */
[----:B------:R-:W-:Y:S01]  /*226a0*/  HMMA.16816.F32 R128, R68, R124, R8 ;  /* 0x0000007c4480723c */ /* 0x000fe20000001808 */
[----:B------:R-:W4:Y:S07]  /*226b0*/  LDSM.16.MT88.4 R8, [R135+0x3800] ;  /* 0x003800008708783b */ /* 0x000f2e0000004200 */
[C---:B------:R-:W-:Y:S08]  /*226c0*/  HMMA.16816.F32 R16, R80.reuse, R96, R16 ;  /* 0x000000605010723c */ /* 0x040ff00000001810 */
[C---:B------:R-:W-:Y:S08]  /*226d0*/  HMMA.16816.F32 R20, R80.reuse, R98, R20 ;  /* 0x000000625014723c */ /* 0x040ff00000001814 */
[C---:B------:R-:W-:Y:S08]  /*226e0*/  HMMA.16816.F32 R72, R80.reuse, R88, R72 ;  /* 0x000000585048723c */ /* 0x040ff00000001848 */
[----:B------:R-:W-:Y:S08]  /*226f0*/  HMMA.16816.F32 R4, R80, R90, R4 ;  /* 0x0000005a5004723c */ /* 0x000ff00000001804 */
[C---:B-1----:R-:W-:Y:S08]  /*22700*/  HMMA.16816.F32 R96, R68.reuse, R92, R40 ;  /* 0x0000005c4460723c */ /* 0x042ff00000001828 */
[C---:B------:R-:W-:Y:S08]  /*22710*/  HMMA.16816.F32 R120, R68.reuse, R116, R16 ;  /* 0x000000744478723c */ /* 0x040ff00000001810 */
[C---:B--2---:R-:W-:Y:S08]  /*22720*/  HMMA.16816.F32 R88, R68.reuse, R84, R52 ;  /* 0x000000544458723c */ /* 0x044ff00000001834 */
[C---:B---3--:R-:W-:Y:S08]  /*22730*/  HMMA.16816.F32 R80, R68.reuse, R76, R60 ;  /* 0x0000004c4450723c */ /* 0x048ff0000000183c */
        /* <DEDUP_REMOVED lines=13> */
.L_x_6941:
[----:B------:R-:W-:-:S07]  /*22810*/  IADD3 R46, PT, PT, R136, -0x1, RZ ;  /* 0xffffffff882e7810 */ /* 0x000fce0007ffe0ff */
.L_x_6950:
[----:B------:R-:W-:Y:S05]  /*22820*/  BSYNC B2 ;  /* 0x0000000000027941 */ /* 0x000fea0003800000 */
.L_x_6940:
        /* <DEDUP_REMOVED lines=13> */
.L_x_6958:
        /* <DEDUP_REMOVED lines=90> */
.L_x_6953:
[----:B------:R-:W-:Y:S05]  /*22ea0*/  BSYNC.RECONVERGENT B0 ;  /* 0x0000000000007941 */ /* 0x000fea0003800200 */
.L_x_6952:
[----:B------:R-:W1:Y:S01]  /*22eb0*/  S2UR UR4, SR_CgaCtaId ;  /* 0x00000000000479c3 */ /* 0x000e620000008800 */
[C---:B------:R-:W-:Y:S01]  /*22ec0*/  SHF.L.U32 R245, R208.reuse, 0x3, RZ ;  /* 0x00000003d0f57819 */ /* 0x040fe200000006ff */
[----:B------:R-:W-:Y:S01]  /*22ed0*/  UMOV UR5, 0x400 ;  /* 0x0000040000057882 */ /* 0x000fe20000000000 */
[C---:B------:R-:W-:Y:S01]  /*22ee0*/  LOP3.LUT R4, R208.reuse, 0x38, RZ, 0xc0, !PT ;  /* 0x00000038d0047812 */ /* 0x040fe200078ec0ff */
[C---:B------:R-:W-:Y:S01]  /*22ef0*/  IMAD.SHL.U32 R214, R208.reuse, 0x40, RZ ;  /* 0x00000040d0d67824 */ /* 0x040fe200078e00ff */
[----:B------:R-:W-:Y:S01]  /*22f00*/  LOP3.LUT R209, R245, 0x38, RZ, 0xc0, !PT ;  /* 0x00000038f5d17812 */ /* 0x000fe200078ec0ff */
[----:B------:R-:W-:Y:S01]  /*22f10*/  IMAD.SHL.U32 R211, R208, 0x20, RZ ;  /* 0x00000020d0d37824 */ /* 0x000fe200078e00ff */
[--C-:B------:R-:W-:Y:S01]  /*22f20*/  LOP3.LUT R4, R4, 0x1c0, R245.reuse, 0xf8, !PT ;  /* 0x000001c004047812 */ /* 0x100fe200078ef8f5 */
[----:B------:R-:W-:Y:S01]  /*22f30*/  BSSY.RECONVERGENT B1, `(.L_x_6954) ;  /* 0x00002d3000017945 */ /* 0x000fe20003800200 */
[CC--:B------:R-:W-:Y:S02]  /*22f40*/  ISETP.GE.AND P4, PT, R209.reuse, R228.reuse, PT ;  /* 0x000000e4d100720c */ /* 0x0c0fe40003f86270 */
[----:B------:R-:W-:Y:S02]  /*22f50*/  LOP3.LUT R4, R4, R209, RZ, 0x3c, !PT ;  /* 0x000000d104047212 */ /* 0x000fe400078e3cff */
[----:B------:R-:W-:Y:S02]  /*22f60*/  LOP3.LUT R237, R209, 0x40, RZ, 0xfc, !PT ;  /* 0x00000040d1ed7812 */ /* 0x000fe400078efcff */
[----:B------:R-:W-:Y:S01]  /*22f70*/  LOP3.LUT R245, R4, 0x1e00, R245, 0xf8, !PT ;  /* 0x00001e0004f57812 */ /* 0x000fe200078ef8f5 */
[----:B------:R-:W-:Y:S01]  /*22f80*/  IMAD.SHL.U32 R4, R218, 0x20, RZ ;  /* 0x00000020da047824 */ /* 0x000fe200078e00ff */
[----:B------:R-:W-:Y:S02]  /*22f90*/  ISETP.GE.AND P1, PT, R237, R228, PT ;  /* 0x000000e4ed00720c */ /* 0x000fe40003f26270 */
[C---:B------:R-:W-:Y:S02]  /*22fa0*/  LOP3.LUT R3, R214.reuse, 0x1c0, RZ, 0xc0, !PT ;  /* 0x000001c0d6037812 */ /* 0x040fe400078ec0ff */
[----:B------:R-:W-:Y:S01]  /*22fb0*/  LOP3.LUT R185, R214, 0x400, RZ, 0xc0, !PT ;  /* 0x00000400d6b97812 */ /* 0x000fe200078ec0ff */
[----:B------:R-:W-:Y:S01]  /*22fc0*/  @!P4 IMAD.MOV.U32 R9, RZ, RZ, R222 ;  /* 0x000000ffff09c224 */ /* 0x000fe200078e00de */
[C---:B------:R-:W-:Y:S01]  /*22fd0*/  @!P4 R2UR UR12, R134.reuse ;  /* 0x00000000860cc2ca */ /* 0x040fe200000e0000 */
[----:B-1----:R-:W-:Y:S01]  /*22fe0*/  ULEA UR8, UR4, UR5, 0x18 ;  /* 0x0000000504087291 */ /* 0x002fe2000f8ec0ff */
[----:B------:R-:W-:Y:S02]  /*22ff0*/  @!P4 R2UR UR13, R135 ;  /* 0x00000000870dc2ca */ /* 0x000fe400000e0000 */
[----:B------:R-:W-:Y:S02]  /*23000*/  @!P4 MOV R8, R223 ;  /* 0x000000df0008c202 */ /* 0x000fe40000000f00 */
[--C-:B------:R-:W-:Y:S02]  /*23010*/  LOP3.LUT R3, R3, 0x8, R208.reuse, 0xf8, !PT ;  /* 0x0000000803037812 */ /* 0x100fe400078ef8d0 */
[----:B------:R-:W-:Y:S02]  /*23020*/  LEA R245, R245, UR8, 0x1 ;  /* 0x00000008f5f57c11 */ /* 0x000fe4000f8e08ff */
[C---:B------:R-:W-:Y:S02]  /*23030*/  @!P1 R2UR UR10, R134.reuse ;  /* 0x00000000860a92ca */ /* 0x040fe400000e0000 */
[----:B------:R-:W-:Y:S02]  /*23040*/  @!P1 R2UR UR11, R135 ;  /* 0x00000000870b92ca */ /* 0x000fe400000e0000 */
[----:B------:R-:W-:Y:S01]  /*23050*/  LOP3.LUT R3, R3, R209, RZ, 0x3c, !PT ;  /* 0x000000d103037212 */ /* 0x000fe200078e3cff */
[----:B------:R-:W-:Y:S01]  /*23060*/  @!PT LDS RZ, [RZ] ;  /* 0x00000000fffff984 */ /* 0x000fe20000000800 */
[----:B------:R-:W-:Y:S01]  /*23070*/  @!PT LDS RZ, [RZ] ;  /* 0x00000000fffff984 */ /* 0x000fe20000000800 */
[----:B------:R-:W-:Y:S01]  /*23080*/  @!PT LDS RZ, [RZ] ;  /* 0x00000000fffff984 */ /* 0x000fe20000000800 */
[----:B------:R1:W-:Y:S01]  /*23090*/  @!P4 LDGSTS.E.BYPASS.LTC128B.128 [R245+0xc000], desc[UR12][R8.64] ;  /* 0x0c00000008f5cfae */ /* 0x0003e2000b981a0c */
[----:B------:R-:W-:Y:S02]  /*230a0*/  @!P4 R2UR UR4, R134 ;  /* 0x000000008604c2ca */ /* 0x000fe400000e0000 */
[----:B------:R-:W-:Y:S03]  /*230b0*/  @!P4 R2UR UR5, R135 ;  /* 0x000000008705c2ca */ /* 0x000fe600000e0000 */
[----:B------:R-:W-:Y:S01]  /*230c0*/  @P4 STS.128 [R245+0xc000], RZ ;  /* 0x00c000fff5004388 */ /* 0x000fe20000000c00 */
[----:B------:R-:W-:Y:S02]  /*230d0*/  LEA R185, R3, R185, 0x1 ;  /* 0x000000b903b97211 */ /* 0x000fe400078e08ff */
[-C--:B------:R-:W-:Y:S02]  /*230e0*/  IADD3 R6, P0, PT, R4, R223.reuse, RZ ;  /* 0x000000df04067210 */ /* 0x080fe40007f1e0ff */
[----:B------:R-:W-:Y:S01]  /*230f0*/  SHF.L.U64.HI R3, R218, 0x5, R219 ;  /* 0x00000005da037819 */ /* 0x000fe200000102db */
[----:B------:R-:W-:Y:S01]  /*23100*/  VIADD R186, R185, UR8 ;  /* 0x00000008b9ba7c36 */ /* 0x000fe20008000000 */
[C---:B------:R-:W-:Y:S02]  /*23110*/  @!P1 R2UR UR12, R134.reuse ;  /* 0x00000000860c92ca */ /* 0x040fe400000e0000 */
[----:B------:R-:W-:Y:S02]  /*23120*/  IADD3.X R7, PT, PT, R3, R222, RZ, P0, !PT ;  /* 0x000000de03077210 */ /* 0x000fe400007fe4ff */
[C---:B------:R-:W-:Y:S02]  /*23130*/  @!P1 R2UR UR13, R135.reuse ;  /* 0x00000000870d92ca */ /* 0x040fe400000e0000 */
[----:B------:R-:W-:Y:S02]  /*23140*/  @!P4 R2UR UR14, R134 ;  /* 0x00000000860ec2ca */ /* 0x000fe400000e0000 */
[----:B------:R-:W-:Y:S02]  /*23150*/  @!P4 R2UR UR15, R135 ;  /* 0x00000000870fc2ca */ /* 0x000fe400000e0000 */
[----:B------:R-:W-:Y:S02]  /*23160*/  SHF.R.U32.HI R210, RZ, 0x1, R208 ;  /* 0x00000001ffd27819 */ /* 0x000fe400000116d0 */
[----:B------:R-:W-:Y:S02]  /*23170*/  LOP3.LUT R211, R211, 0x7c00, RZ, 0xc0, !PT ;  /* 0x00007c00d3d37812 */ /* 0x000fe400078ec0ff */
[----:B------:R-:W-:Y:S02]  /*23180*/  LOP3.LUT R213, R210, 0x8, RZ, 0xc0, !PT ;  /* 0x00000008d2d57812 */ /* 0x000fe400078ec0ff */
[----:B-1----:R-:W-:Y:S01]  /*23190*/  @!P1 MOV R8, R223 ;  /* 0x000000df00089202 */ /* 0x002fe20000000f00 */
[----:B------:R-:W-:Y:S01]  /*231a0*/  @!P1 IMAD.MOV.U32 R9, RZ, RZ, R222 ;  /* 0x000000ffff099224 */ /* 0x000fe200078e00de */
[--C-:B------:R-:W-:Y:S02]  /*231b0*/  LOP3.LUT R213, R213, 0x1c0, R214.reuse, 0xf8, !PT ;  /* 0x000001c0d5d57812 */ /* 0x100fe400078ef8d6 */
[----:B------:R-:W-:Y:S02]  /*231c0*/  LOP3.LUT R184, R211, 0x200, R214, 0xf8, !PT ;  /* 0x00000200d3b87812 */ /* 0x000fe400078ef8d6 */
[----:B------:R-:W-:Y:S01]  /*231d0*/  @!PT LDS RZ, [RZ] ;  /* 0x00000000fffff984 */ /* 0x000fe20000000800 */
[----:B------:R-:W-:Y:S01]  /*231e0*/  @!PT LDS RZ, [RZ] ;  /* 0x00000000fffff984 */ /* 0x000fe20000000800 */
[----:B------:R-:W-:Y:S01]  /*231f0*/  @!PT LDS RZ, [RZ] ;  /* 0x00000000fffff984 */ /* 0x000fe20000000800 */
[----:B------:R1:W-:Y:S01]  /*23200*/  @!P1 LDGSTS.E.BYPASS.LTC128B.128 [R245+0x10000], desc[UR10][R8.64+0x80] ;  /* 0x1000008008f59fae */ /* 0x0003e2000b981a0a */
[C---:B------:R-:W-:Y:S02]  /*23210*/  @!P4 R2UR UR10, R134.reuse ;  /* 0x00000000860ac2ca */ /* 0x040fe400000e0000 */
[----:B------:R-:W-:Y:S03]  /*23220*/  @!P4 R2UR UR11, R135 ;  /* 0x00000000870bc2ca */ /* 0x000fe600000e0000 */
[----:B------:R-:W-:Y:S01]  /*23230*/  @P1 STS.128 [R245+0x10000], RZ ;  /* 0x010000fff5001388 */ /* 0x000fe20000000c00 */
[----:B------:R-:W-:Y:S02]  /*23240*/  LOP3.LUT R213, R213, R209, RZ, 0x3c, !PT ;  /* 0x000000d1d5d57212 */ /* 0x000fe400078e3cff */
[----:B------:R-:W-:Y:S03]  /*23250*/  MOV R212, 0x20 ;  /* 0x0000002000d47802 */ /* 0x000fe60000000f00 */
[----:B------:R-:W-:Y:S01]  /*23260*/  @!PT LDS RZ, [RZ] ;  /* 0x00000000fffff984 */ /* 0x000fe20000000800 */
[----:B------:R-:W-:Y:S01]  /*23270*/  @!PT LDS RZ, [RZ] ;  /* 0x00000000fffff984 */ /* 0x000fe20000000800 */
[----:B------:R-:W-:Y:S01]  /*23280*/  @!PT LDS RZ, [RZ] ;  /* 0x00000000fffff984 */ /* 0x000fe20000000800 */
[----:B------:R-:W-:Y:S01]  /*23290*/  @!P4 LDGSTS.E.BYPASS.LTC128B.128 [R245+0xc800], desc[UR4][R6.64] ;  /* 0x0c80000006f5cfae */ /* 0x000fe2000b981a04 */
[----:B------:R-:W-:Y:S02]  /*232a0*/  @!P1 R2UR UR4, R134 ;  /* 0x00000000860492ca */ /* 0x000fe400000e0000 */
[C---:B------:R-:W-:Y:S03]  /*232b0*/  @!P1 R2UR UR5, R135.reuse ;  /* 0x00000000870592ca */ /* 0x040fe600000e0000 */
[----:B------:R-:W-:Y:S01]  /*232c0*/  @P4 STS.128 [R245+0xc800], RZ ;  /* 0x00c800fff5004388 */ /* 0x000fe20000000c00 */
[----:B------:R-:W-:Y:S02]  /*232d0*/  LOP3.LUT R184, R184, R213, RZ, 0xfc, !PT ;  /* 0x000000d5b8b87212 */ /* 0x000fe400078efcff */
[----:B------:R-:W-:Y:S03]  /*232e0*/  LOP3.LUT P2, RZ, R208, 0x4, RZ, 0xc0, !PT ;  /* 0x00000004d0ff7812 */ /* 0x000fe6000784c0ff */
[----:B------:R-:W-:Y:S01]  /*232f0*/  @!PT LDS RZ, [RZ] ;  /* 0x00000000fffff984 */ /* 0x000fe20000000800 */
[----:B------:R-:W-:Y:S01]  /*23300*/  @!PT LDS RZ, [RZ] ;  /* 0x00000000fffff984 */ /* 0x000fe20000000800 */
[----:B------:R-:W-:Y:S01]  /*23310*/  @!PT LDS RZ, [RZ] ;  /* 0x00000000fffff984 */ /* 0x000fe20000000800 */
[----:B------:R2:W-:Y:S01]  /*23320*/  @!P1 LDGSTS.E.BYPASS.LTC128B.128 [R245+0x10800], desc[UR12][R6.64+0x80] ;  /* 0x1080008006f59fae */ /* 0x0005e2000b981a0c */
[----:B------:R-:W-:Y:S02]  /*23330*/  @!P4 R2UR UR12, R134 ;  /* 0x00000000860cc2ca */ /* 0x000fe400000e0000 */
[----:B------:R-:W-:Y:S03]  /*23340*/  @!P4 R2UR UR13, R135 ;  /* 0x00000000870dc2ca */ /* 0x000fe600000e0000 */
[----:B------:R-:W-:Y:S01]  /*23350*/  @P1 STS.128 [R245+0x10800], RZ ;  /* 0x010800fff5001388 */ /* 0x000fe20000000c00 */
[----:B------:R-:W-:Y:S02]  /*23360*/  LEA R184, R184, UR8, 0x1 ;  /* 0x00000008b8b87c11 */ /* 0x000fe4000f8e08ff */
[----:B------:R-:W-:Y:S02]  /*23370*/  MOV R200, 0x40 ;  /* 0x0000004000c87802 */ /* 0x000fe40000000f00 */
[----:B------:R-:W-:Y:S02]  /*23380*/  IADD3 R241, PT, PT, R241, -0x1, RZ ;  /* 0xfffffffff1f17810 */ /* 0x000fe40007ffe0ff */
[----:B-1----:R-:W-:Y:S02]  /*23390*/  IADD3 R8, P0, PT, R6, R4, RZ ;  /* 0x0000000406087210 */ /* 0x002fe40007f1e0ff */
[----:B------:R-:W-:Y:S03]  /*233a0*/  SEL R200, R200, 0xffffffc0, !P2 ;  /* 0xffffffc0c8c87807 */ /* 0x000fe60005000000 */
[--C-:B------:R-:W-:Y:S02]  /*233b0*/  IMAD.X R9, R7, 0x1, R3.reuse, P0 ;  /* 0x0000000107097824 */ /* 0x100fe400000e0603 */
[----:B------:R-:W-:Y:S01]  /*233c0*/  IMAD.IADD R201, R184, 0x1, R200 ;  /* 0x00000001b8c97824 */ /* 0x000fe200078e02c8 */
[----:B------:R-:W-:Y:S02]  /*233d0*/  IADD3 R200, PT, PT, R186, R200, RZ ;  /* 0x000000c8bac87210 */ /* 0x000fe40007ffe0ff */
[----:B------:R-:W-:Y:S01]  /*233e0*/  @!PT LDS RZ, [RZ] ;  /* 0x00000000fffff984 */ /* 0x000fe20000000800 */
[----:B------:R-:W-:Y:S01]  /*233f0*/  @!PT LDS RZ, [RZ] ;  /* 0x00000000fffff984 */ /* 0x000fe20000000800 */
[----:B------:R-:W-:Y:S01]  /*23400*/  @!PT LDS RZ, [RZ] ;  /* 0x00000000fffff984 */ /* 0x000fe20000000800 */
[----:B------:R-:W-:Y:S01]  /*23410*/  @!P4 LDGSTS.E.BYPASS.LTC128B.128 [R245+0xd000], desc[UR10][R8.64] ;  /* 0x0d00000008f5cfae */ /* 0x000fe2000b981a0a */
[----:B------:R-:W-:Y:S02]  /*23420*/  @!P1 R2UR UR10, R134 ;  /* 0x00000000860a92ca */ /* 0x000fe400000e0000 */
[----:B------:R-:W-:Y:S03]  /*23430*/  @!P1 R2UR UR11, R135 ;  /* 0x00000000870b92ca */ /* 0x000fe600000e0000 */
[----:B------:R-:W-:Y:S01]  /*23440*/  @P4 STS.128 [R245+0xd000], RZ ;  /* 0x00d000fff5004388 */ /* 0x000fe20000000c00 */
[-C--:B--2---:R-:W-:Y:S05]  /*23450*/  IADD3 R6, P0, PT, R8, R4.reuse, RZ ;  /* 0x0000000408067210 */ /* 0x084fea0007f1e0ff */
[----:B------:R-:W-:Y:S01]  /*23460*/  @!PT LDS RZ, [RZ] ;  /* 0x00000000fffff984 */ /* 0x000fe20000000800 */
[----:B------:R-:W-:Y:S01]  /*23470*/  @!PT LDS RZ, [RZ] ;  /* 0x00000000fffff984 */ /* 0x000fe20000000800 */
[----:B------:R-:W-:Y:S01]  /*23480*/  @!PT LDS RZ, [RZ] ;  /* 0x00000000fffff984 */ /* 0x000fe20000000800 */
[----:B------:R1:W-:Y:S01]  /*23490*/  @!P1 LDGSTS.E.BYPASS.LTC128B.128 [R245+0x11000], desc[UR4][R8.64+0x80] ;  /* 0x1100008008f59fae */ /* 0x0003e2000b981a04 */
[C---:B------:R-:W-:Y:S02]  /*234a0*/  @!P4 R2UR UR4, R134.reuse ;  /* 0x000000008604c2ca */ /* 0x040fe400000e0000 */
[-C--:B------:R-:W-:Y:S03]  /*234b0*/  IADD3.X R7, PT, PT, R9, R3.reuse, RZ, P0, !PT ;  /* 0x0000000309077210 */ /* 0x080fe600007fe4ff */
[----:B------:R-:W-:Y:S01]  /*234c0*/  @P1 STS.128 [R245+0x11000], RZ ;  /* 0x011000fff5001388 */ /* 0x000fe20000000c00 */
[C---:B------:R-:W-:Y:S05]  /*234d0*/  @!P4 R2UR UR5, R135.reuse ;  /* 0x000000008705c2ca */ /* 0x040fea00000e0000 */
[----:B------:R-:W-:Y:S01]  /*234e0*/  @!PT LDS RZ, [RZ] ;  /* 0x00000000fffff984 */ /* 0x000fe20000000800 */
[----:B------:R-:W-:Y:S01]  /*234f0*/  @!PT LDS RZ, [RZ] ;  /* 0x00000000fffff984 */ /* 0x000fe20000000800 */
[----:B------:R-:W-:Y:S01]  /*23500*/  @!PT LDS RZ, [RZ] ;  /* 0x00000000fffff984 */ /* 0x000fe20000000800 */
[----:B------:R-:W-:Y:S01]  /*23510*/  @!P4 LDGSTS.E.BYPASS.LTC128B.128 [R245+0xd800], desc[UR12][R6.64] ;  /* 0x0d80000006f5cfae */ /* 0x000fe2000b981a0c */
[C---:B------:R-:W-:Y:S02]  /*23520*/  @!P1 R2UR UR12, R134.reuse ;  /* 0x00000000860c92ca */ /* 0x040fe400000e0000 */
[C---:B------:R-:W-:Y:S03]  /*23530*/  @!P1 R2UR UR13, R135.reuse ;  /* 0x00000000870d92ca */ /* 0x040fe600000e0000 */
[----:B------:R-:W-:Y:S06]  /*23540*/  @P4 STS.128 [R245+0xd800], RZ ;  /* 0x00d800fff5004388 */ /* 0x000fec0000000c00 */
[----:B------:R-:W-:Y:S01]  /*23550*/  @!PT LDS RZ, [RZ] ;  /* 0x00000000fffff984 */ /* 0x000fe20000000800 */
[----:B------:R-:W-:Y:S01]  /*23560*/  @!PT LDS RZ, [RZ] ;  /* 0x00000000fffff984 */ /* 0x000fe20000000800 */
[----:B------:R-:W-:Y:S01]  /*23570*/  @!PT LDS RZ, [RZ] ;  /* 0x00000000fffff984 */ /* 0x000fe20000000800 */
[----:B------:R2:W-:Y:S01]  /*23580*/  @!P1 LDGSTS.E.BYPASS.LTC128B.128 [R245+0x11800], desc[UR10][R6.64+0x80] ;  /* 0x1180008006f59fae */ /* 0x0005e2000b981a0a */
[----:B------:R-:W-:Y:S02]  /*23590*/  @!P4 R2UR UR10, R134 ;  /* 0x00000000860ac2ca */ /* 0x000fe400000e0000 */
[----:B------:R-:W-:Y:S03]  /*235a0*/  @!P4 R2UR UR11, R135 ;  /* 0x00000000870bc2ca */ /* 0x000fe600000e0000 */
        /* <DEDUP_REMOVED lines=14> */
[----:B------:R-:W-:Y:S01]  /*23690*/  @!P1 LDGSTS.E.BYPASS.LTC128B.128 [R245+0x12000], desc[UR12][R8.64+0x80] ;  /* 0x1200008008f59fae */ /* 0x000fe2000b981a0c */
[-C--:B------:R-:W-:Y:S05]  /*236a0*/  IADD3.X R7, PT, PT, R9, R3.reuse, RZ, P0, !PT ;  /* 0x0000000309077210 */ /* 0x080fea00007fe4ff */
        /* <DEDUP_REMOVED lines=12> */
[----:B------:R-:W-:Y:S02]  /*23770*/  IADD3.X R7, PT, PT, R7, R3, RZ, P0, !PT ;  /* 0x0000000307077210 */ /* 0x000fe400007fe4ff */
[----:B------:R-:W-:Y:S03]  /*23780*/  IADD3 R4, P0, PT, R6, R4, RZ ;  /* 0x0000000406047210 */ /* 0x000fe60007f1e0ff */
[----:B------:R-:W-:Y:S01]  /*23790*/  @!PT LDS RZ, [RZ] ;  /* 0x00000000fffff984 */ /* 0x000fe20000000800 */
[----:B------:R-:W-:Y:S01]  /*237a0*/  @!PT LDS RZ, [RZ] ;  /* 0x00000000fffff984 */ /* 0x000fe20000000800 */
[----:B------:R-:W-:Y:S01]  /*237b0*/  @!PT LDS RZ, [RZ] ;  /* 0x00000000fffff984 */ /* 0x000fe20000000800 */
[----:B------:R-:W-:Y:S02]  /*237c0*/  @!P4 LDGSTS.E.BYPASS.LTC128B.128 [R245+0xf000], desc[UR14][R6.64] ;  /* 0x0f00000006f5cfae */ /* 0x000fe4000b981a0e */
[----:B------:R-:W-:Y:S01]  /*237d0*/  IMAD.X R5, R7, 0x1, R3, P0 ;  /* 0x0000000107057824 */ /* 0x000fe200000e0603 */
[----:B------:R-:W-:Y:S03]  /*237e0*/  LOP3.LUT P0, RZ, R208, 0x2, RZ, 0xc0, !PT ;  /* 0x00000002d0ff7812 */ /* 0x000fe6000780c0ff */
[----:B------:R-:W-:Y:S01]  /*237f0*/  @P4 STS.128 [R245+0xf000], RZ ;  /* 0x00f000fff5004388 */ /* 0x000fe20000000c00 */
[----:B------:R-:W-:Y:S05]  /*23800*/  SEL R212, R212, 0xffffffe0, !P0 ;  /* 0xffffffe0d4d47807 */ /* 0x000fea0004000000 */
[----:B------:R-:W-:Y:S01]  /*23810*/  @!PT LDS RZ, [RZ] ;  /* 0x00000000fffff984 */ /* 0x000fe20000000800 */
[----:B------:R-:W-:Y:S01]  /*23820*/  @!PT LDS RZ, [RZ] ;  /* 0x00000000fffff984 */ /* 0x000fe20000000800 */
[----:B------:R-:W-:Y:S01]  /*23830*/  @!PT LDS RZ, [RZ] ;  /* 0x00000000fffff984 */ /* 0x000fe20000000800 */
[----:B------:R-:W-:Y:S01]  /*23840*/  @!P1 LDGSTS.E.BYPASS.LTC128B.128 [R245+0x13000], desc[UR12][R6.64+0x80] ;  /* 0x1300008006f59fae */ /* 0x000fe2000b981a0c */
[----:B------:R-:W-:Y:S02]  /*23850*/  ISETP.GT.AND P0, PT, R241, R215, PT ;  /* 0x000000d7f100720c */ /* 0x000fe40003f04270 */
[----:B------:R-:W-:Y:S03]  /*23860*/  IADD3 R140, PT, PT, R184, R212, RZ ;  /* 0x000000d4b88c7210 */ /* 0x000fe60007ffe0ff */
[----:B------:R-:W-:Y:S01]  /*23870*/  @P1 STS.128 [R245+0x13000], RZ ;  /* 0x013000fff5001388 */ /* 0x000fe20000000c00 */
[--C-:B------:R-:W-:Y:S01]  /*23880*/  IMAD.IADD R172, R186, 0x1, R212.reuse ;  /* 0x00000001baac7824 */ /* 0x100fe200078e02d4 */
[----:B------:R-:W-:Y:S04]  /*23890*/  IADD3 R3, PT, PT, R212, R200, RZ ;  /* 0x000000c8d4037210 */ /* 0x000fe80007ffe0ff */
        /* <DEDUP_REMOVED lines=9> */
[----:B------:R1:W-:Y:S01]  /*23930*/  @!P1 LDGSTS.E.BYPASS.LTC128B.128 [R245+0x13800], desc[UR4][R4.64+0x80] ;  /* 0x1380008004f59fae */ /* 0x0003e2000b981a04 */
[----:B------:R-:W-:Y:S02]  /*23940*/  R2UR UR4, R134 ;  /* 0x00000000860472ca */ /* 0x000fe400000e0000 */
[----:B------:R-:W-:Y:S03]  /*23950*/  R2UR UR5, R135 ;  /* 0x00000000870572ca */ /* 0x000fe600000e0000 */
[----:B------:R-:W-:Y:S06]  /*23960*/  @P1 STS.128 [R245+0x13800], RZ ;  /* 0x013800fff5001388 */ /* 0x000fec0000000c00 */
[----:B------:R-:W-:Y:S06]  /*23970*/  LDSM.16.M88.4 R64, [R184] ;  /* 0x00000000b840783b */ /* 0x000fec0000000200 */
[----:B------:R-:W1:Y:S06]  /*23980*/  LDSM.16.M88.4 R8, [R185+UR8+0x4000] ;  /* 0x00400008b908783b */ /* 0x000e6c0008000200 */
        /* <DEDUP_REMOVED lines=17> */
[----:B------:R-:W3:Y:S03]  /*23aa0*/  LDSM.16.M88.4 R156, [R172+0x5800] ;  /* 0x00580000ac9c783b */ /* 0x000ee60000000200 */
[C---:B------:R-:W-:Y:S03]  /*23ab0*/  HMMA.16816.F32 R24, R64.reuse, R26, RZ ;  /* 0x0000001a4018723c */ /* 0x040fe600000018ff */
[----:B------:R-:W3:Y:S05]  /*23ac0*/  LDSM.16.M88.4 R160, [R172+0x6000] ;  /* 0x00600000aca0783b */ /* 0x000eea0000000200 */
[C---:B----4-:R-:W-:Y:S01]  /*23ad0*/  HMMA.16816.F32 R28, R64.reuse, R32, RZ ;  /* 0x00000020401c723c */ /* 0x050fe200000018ff */
[----:B------:R-:W4:Y:S06]  /*23ae0*/  LDSM.16.M88.4 R164, [R172+0x6800] ;  /* 0x00680000aca4783b */ /* 0x000f2c0000000200 */
[----:B------:R-:W4:Y:S01]  /*23af0*/  LDSM.16.M88.4 R168, [R172+0x7000] ;  /* 0x00700000aca8783b */ /* 0x000f220000000200 */
[C---:B------:R-:W-:Y:S05]  /*23b00*/  HMMA.16816.F32 R32, R64.reuse, R34, RZ ;  /* 0x000000224020723c */ /* 0x040fea00000018ff */
[----:B------:R-:W4:Y:S03]  /*23b10*/  LDSM.16.M88.4 R172, [R172+0x7800] ;  /* 0x00780000acac783b */ /* 0x000f260000000200 */
[C---:B-----5:R-:W-:Y:S03]  /*23b20*/  HMMA.16816.F32 R36, R64.reuse, R40, RZ ;  /* 0x000000284024723c */ /* 0x060fe600000018ff */
[----:B------:R5:W-:Y:S05]  /*23b30*/  LDSM.16.M88.4 R176, [R201] ;  /* 0x00000000c9b0783b */ /* 0x000bea0000000200 */
[C---:B------:R-:W-:Y:S01]  /*23b40*/  HMMA.16816.F32 R40, R64.reuse, R42, RZ ;  /* 0x0000002a4028723c */ /* 0x040fe200000018ff */
[----:B------:R-:W4:Y:S06]  /*23b50*/  LDSM.16.M88.4 R180, [R200+0x4000] ;  /* 0x00400000c8b4783b */ /* 0x000f2c0000000200 */
[----:B------:R-:W4:Y:S01]  /*23b60*/  LD.E R248, desc[UR4][R132.64+0x18c] ;  /* 0x00018c0484f87980 */ /* 0x000f22000c101900 */
[C---:B------:R-:W-:Y:S05]  /*23b70*/  HMMA.16816.F32 R44, R64.reuse, R48, RZ ;  /* 0x00000030402c723c */ /* 0x040fea00000018ff */
[----:B------:R-:W-:Y:S03]  /*23b80*/  LDSM.16.M88.4 R188, [R200+0xa000] ;  /* 0x00a00000c8bc783b */ /* 0x000fe60000000200 */
[C---:B------:R-:W-:Y:S03]  /*23b90*/  HMMA.16816.F32 R48, R64.reuse, R50, RZ ;  /* 0x000000324030723c */ /* 0x040fe600000018ff */
[----:B------:R-:W-:Y:S01]  /*23ba0*/  LDSM.16.M88.4 R192, [R200+0xa800] ;  /* 0x00a80000c8c0783b */ /* 0x000fe20000000200 */
[----:B-----5:R-:W-:Y:S05]  /*23bb0*/  IMAD.IADD R201, R212, 0x1, R201 ;  /* 0x00000001d4c97824 */ /* 0x020fea00078e02c9 */
[----:B------:R-:W-:Y:S01]  /*23bc0*/  LDSM.16.M88.4 R196, [R200+0xb000] ;  /* 0x00b00000c8c4783b */ /* 0x000fe20000000200 */
[C---:B-1----:R-:W-:Y:S05]  /*23bd0*/  HMMA.16816.F32 R52, R64.reuse, R56, RZ ;  /* 0x000000384034723c */ /* 0x042fea00000018ff */
[----:B------:R-:W-:Y:S03]  /*23be0*/  LDSM.16.M88.4 R204, [R3+0x8000] ;  /* 0x0080000003cc783b */ /* 0x000fe60000000200 */
        /* <DEDUP_REMOVED lines=19> */
[C---:B----4-:R-:W-:Y:S08]  /*23d20*/  HMMA.16816.F32 R44, R140.reuse, R164, R44 ;  /* 0x000000a48c2c723c */ /* 0x050ff0000000182c */
[C---:B------:R-:W-:Y:S01]  /*23d30*/  HMMA.16816.F32 R48, R140.reuse, R166, R48 ;  /* 0x000000a68c30723c */ /* 0x040fe20000001830 */
[----:B------:R-:W-:Y:S07]  /*23d40*/  LDSM.16.M88.4 R164, [R3+0x4000] ;  /* 0x0040000003a4783b */ /* 0x000fee0000000200 */
[C---:B------:R-:W-:Y:S08]  /*23d50*/  HMMA.16816.F32 R52, R140.reuse, R168, R52 ;  /* 0x000000a88c34723c */ /* 0x040ff00000001834 */
[C---:B------:R-:W-:Y:S01]  /*23d60*/  HMMA.16816.F32 R56, R140.reuse, R170, R56 ;  /* 0x000000aa8c38723c */ /* 0x040fe20000001838 */
[----:B------:R-:W-:Y:S07]  /*23d70*/  LDSM.16.M88.4 R168, [R185+UR8+0x8000] ;  /* 0x00800008b9a8783b */ /* 0x000fee0008000200 */
[C---:B------:R-:W-:Y:S08]  /*23d80*/  HMMA.16816.F32 R60, R140.reuse, R172, R60 ;  /* 0x000000ac8c3c723c */ /* 0x040ff0000000183c */
[----:B------:R-:W-:Y:S01]  /*23d90*/  HMMA.16816.F32 R64, R140, R174, R64 ;  /* 0x000000ae8c40723c */ /* 0x000fe20000001840 */
[----:B------:R-:W3:Y:S06]  /*23da0*/  LDSM.16.M88.4 R140, [R200+0x5800] ;  /* 0x00580000c88c783b */ /* 0x000eec0000000200 */
[----:B------:R-:W-:Y:S01]  /*23db0*/  LDSM.16.M88.4 R172, [R186+0x8000] ;  /* 0x00800000baac783b */ /* 0x000fe20000000200 */
        /* <DEDUP_REMOVED lines=21> */
[C---:B-1----:R-:W-:Y:S08]  /*23f10*/  HMMA.16816.F32 R60, R176.reuse, R136, R60 ;  /* 0x00000088b03c723c */ /* 0x042ff0000000183c */
[----:B------:R-:W-:Y:S01]  /*23f20*/  HMMA.16816.F32 R64, R176, R138, R64 ;  /* 0x0000008ab040723c */ /* 0x000fe20000001840 */
[----:B------:R-:W1:Y:S06]  /*23f30*/  LDSM.16.M88.4 R136, [R3+0x7000] ;  /* 0x007000000388783b */ /* 0x000e6c0000000200 */
[----:B------:R-:W-:Y:S01]  /*23f40*/  LDSM.16.M88.4 R176, [R200+0x8000] ;  /* 0x00800000c8b0783b */ /* 0x000fe20000000200 */
[C---:B------:R-:W-:Y:S08]  /*23f50*/  HMMA.16816.F32 R4, R160.reuse, R164, R4 ;  /* 0x000000a4a004723c */ /* 0x040ff00000001804 */
[C---:B------:R-:W-:Y:S01]  /*23f60*/  HMMA.16816.F32 R8, R160.reuse, R166, R8 ;  /* 0x000000a6a008723c */ /* 0x040fe20000001808 */
[----:B------:R-:W1:Y:S07]  /*23f70*/  LDSM.16.M88.4 R164, [R3+0x7800] ;  /* 0x0078000003a4783b */ /* 0x000e6e0000000200 */
[C---:B--2---:R-:W-:Y:S08]  /*23f80*/  HMMA.16816.F32 R12, R160.reuse, R144, R12 ;  /* 0x00000090a00c723c */ /* 0x044ff0000000180c */
[C---:B------:R-:W-:Y:S01]  /*23f90*/  HMMA.16816.F32 R16, R160.reuse, R146, R16 ;  /* 0x00000092a010723c */ /* 0x040fe20000001810 */
[----:B------:R-:W2:Y:S07]  /*23fa0*/  LDSM.16.M88.4 R144, [R184+0x2000] ;  /* 0x00200000b890783b */ /* 0x000eae0000000200 */
        /* <DEDUP_REMOVED lines=15> */
[C---:B------:R-:W-:Y:S08]  /*240a0*/  HMMA.16816.F32 R60, R160.reuse, R164, R60 ;  /* 0x000000a4a03c723c */ /* 0x040ff0000000183c */
[----:B------:R-:W-:Y:S01]  /*240b0*/  HMMA.16816.F32 R64, R160, R166, R64 ;  /* 0x000000a6a040723c */ /* 0x000fe20000001840 */
[----:B------:R-:W5:Y:S06]  /*240c0*/  LDSM.16.M88.4 R160, [R185+UR8+0xb000] ;  /* 0x00b00008b9a0783b */ /* 0x000f6c0008000200 */
[----:B------:R-:W5:Y:S01]  /*240d0*/  LDSM.16.M88.4 R164, [R185+UR8+0xb800] ;  /* 0x00b80008b9a4783b */ /* 0x000f620008000200 */
[C---:B--2---:R-:W-:Y:S05]  /*240e0*/  HMMA.16816.F32 R4, R144.reuse, R168, R4 ;  /* 0x000000a89004723c */ /* 0x044fea0000001804 */
[----:B------:R-:W-:Y:S03]  /*240f0*/  IMAD.IADD R168, R184, 0x1, R212 ;  /* 0x00000001b8a87824 */ /* 0x000fe600078e02d4 */
[C---:B------:R-:W-:Y:S03]  /*24100*/  HMMA.16816.F32 R8, R144.reuse, R170, R8 ;  /* 0x000000aa9008723c */ /* 0x040fe60000001808 */
[----:B------:R-:W2:Y:S05]  /*24110*/  LDSM.16.M88.4 R168, [R168+0x2000] ;  /* 0x00200000a8a8783b */ /* 0x000eaa0000000200 */
[C---:B---3--:R-:W-:Y:S08]  /*24120*/  HMMA.16816.F32 R12, R144.reuse, R140, R12 ;  /* 0x0000008c900c723c */ /* 0x048ff0000000180c */
[C---:B------:R-:W-:Y:S01]  /*24130*/  HMMA.16816.F32 R16, R144.reuse, R142, R16 ;  /* 0x0000008e9010723c */ /* 0x040fe20000001810 */
[----:B------:R-:W3:Y:S07]  /*24140*/  LDSM.16.M88.4 R140, [R186+0x8800] ;  /* 0x00880000ba8c783b */ /* 0x000eee0000000200 */
[C---:B----4-:R-:W-:Y:S01]  /*24150*/  HMMA.16816.F32 R20, R144.reuse, R148, R20 ;  /* 0x000000949014723c */ /* 0x050fe20000001814 */
[----:B------:R-:W-:Y:S07]  /*24160*/  IMAD.MOV.U32 R148, RZ, RZ, 0x40 ;  /* 0x00000040ff947424 */ /* 0x000fee00078e00ff */
[C---:B------:R-:W-:Y:S08]  /*24170*/  HMMA.16816.F32 R24, R144.reuse, R150, R24 ;  /* 0x000000969018723c */ /* 0x040ff00000001818 */
        /* <DEDUP_REMOVED lines=12> */
[C---:B------:R-:W-:Y:S03]  /*24240*/  HMMA.16816.F32 R60, R144.reuse, R164, R60 ;  /* 0x000000a4903c723c */ /* 0x040fe6000000183c */
[----:B------:R-:W-:Y:S02]  /*24250*/  SEL R164, R148, 0xffffffc0, !P2 ;  /* 0xffffffc094a47807 */ /* 0x000fe40005000000 */
[----:B------:R-:W-:Y:S02]  /*24260*/  LDSM.16.M88.4 R148, [R186+0xa000] ;  /* 0x00a00000ba94783b */ /* 0x000fe40000000200 */
[----:B------:R-:W-:Y:S01]  /*24270*/  IADD3 R164, PT, PT, R184, R164, RZ ;  /* 0x000000a4b8a47210 */ /* 0x000fe20007ffe0ff */
[----:B------:R-:W-:Y:S03]  /*24280*/  HMMA.16816.F32 R64, R144, R166, R64 ;  /* 0x000000a69040723c */ /* 0x000fe60000001840 */
[----:B------:R-:W4:Y:S05]  /*24290*/  LDSM.16.M88.4 R144, [R186+0x9800] ;  /* 0x00980000ba90783b */ /* 0x000f2a0000000200 */
[C---:B--2---:R-:W-:Y:S01]  /*242a0*/  HMMA.16816.F32 R4, R168.reuse, R172, R4 ;  /* 0x000000aca804723c */ /* 0x044fe20000001804 */
[----:B------:R-:W2:Y:S06]  /*242b0*/  LDSM.16.M88.4 R164, [R164+0x2000] ;  /* 0x00200000a4a4783b */ /* 0x000eac0000000200 */
[----:B------:R-:W-:Y:S01]  /*242c0*/  LDSM.16.M88.4 R184, [R200+0x9800] ;  /* 0x00980000c8b8783b */ /* 0x000fe20000000200 */
[C---:B------:R-:W-:Y:S05]  /*242d0*/  HMMA.16816.F32 R8, R168.reuse, R174, R8 ;  /* 0x000000aea808723c */ /* 0x040fea0000001808 */
[----:B------:R-:W5:Y:S03]  /*242e0*/  LDSM.16.M88.4 R172, [R200+0x8800] ;  /* 0x00880000c8ac783b */ /* 0x000f660000000200 */
[C---:B---3--:R-:W-:Y:S08]  /*242f0*/  HMMA.16816.F32 R12, R168.reuse, R140, R12 ;  /* 0x0000008ca80c723c */ /* 0x048ff0000000180c */
[C---:B------:R-:W-:Y:S01]  /*24300*/  HMMA.16816.F32 R16, R168.reuse, R142, R16 ;  /* 0x0000008ea810723c */ /* 0x040fe20000001810 */
[----:B------:R-:W3:Y:S06]  /*24310*/  LDSM.16.M88.4 R140, [R200+0xb800] ;  /* 0x00b80000c88c783b */ /* 0x000eec0000000200 */
[----:B------:R-:W3:Y:S01]  /*24320*/  LDSM.16.M88.4 R200, [R201+0x2000] ;  /* 0x00200000c9c8783b */ /* 0x000ee20000000200 */
[C---:B-1----:R-:W-:Y:S08]  /*24330*/  HMMA.16816.F32 R20, R168.reuse, R136, R20 ;  /* 0x00000088a814723c */ /* 0x042ff00000001814 */
[C---:B------:R-:W-:Y:S01]  /*24340*/  HMMA.16816.F32 R24, R168.reuse, R138, R24 ;  /* 0x0000008aa818723c */ /* 0x040fe20000001818 */
[----:B------:R-:W1:Y:S07]  /*24350*/  LDSM.16.M88.4 R136, [R3+0x8800] ;  /* 0x008800000388783b */ /* 0x000e6e0000000200 */
        /* <DEDUP_REMOVED lines=102> */
[C---:B-----5:R-:W-:Y:S07]  /*249c0*/  HMMA.16816.F32 R44, R200.reuse, R8, R44 ;  /* 0x00000008c82c723c */ /* 0x060fee000000182c */
[----:B------:R-:W1:Y:S01]  /*249d0*/  MUFU.TANH R25, R25 ;  /* 0x0000001900197308 */ /* 0x000e620000002400 */
[C---:B------:R-:W-:Y:S01]  /*249e0*/  HMMA.16816.F32 R48, R200.reuse, R10, R48 ;  /* 0x0000000ac830723c */ /* 0x040fe20000001830 */
[----:B------:R-:W5:Y:S01]  /*249f0*/  LDSM.16.M88.4 R8, [R3+0xb800] ;  /* 0x00b800000308783b */ /* 0x000f620000000200 */
[----:B------:R-:W-:Y:S07]  /*24a00*/  DEPBAR.LE SB0, 0x0 ;  /* 0x000080000000791a */ /* 0x000fee0000000000 */
[----:B------:R-:W1:Y:S01]  /*24a10*/  MUFU.TANH R26, R26 ;  /* 0x0000001a001a7308 */ /* 0x000e620000002400 */
[----:B------:R-:W-:Y:S01]  /*24a20*/  BAR.SYNC.DEFER_BLOCKING 0x0 ;  /* 0x0000000000007b1d */ /* 0x000fe20000010000 */
[C---:B---3--:R-:W-:Y:S08]  /*24a30*/  HMMA.16816.F32 R52, R200.reuse, R4, R52 ;  /* 0x00000004c834723c */ /* 0x048ff00000001834 */
[----:B------:R-:W3:Y:S01]  /*24a40*/  MUFU.TANH R27, R27 ;  /* 0x0000001b001b7308 */ /* 0x000ee20000002400 */
[-C--:B------:R-:W-:Y:S01]  /*24a50*/  FMUL.FTZ R44, R44, R248.reuse ;  /* 0x000000f82c2c7220 */ /* 0x080fe20000410000 */
[-C--:B------:R-:W-:Y:S01]  /*24a60*/  FMUL.FTZ R45, R45, R248.reuse ;  /* 0x000000f82d2d7220 */ /* 0x080fe20000410000 */
[C---:B------:R-:W-:Y:S03]  /*24a70*/  HMMA.16816.F32 R56, R200.reuse, R6, R56 ;  /* 0x00000006c838723c */ /* 0x040fe60000001838 */
        /* <DEDUP_REMOVED lines=33> */
[----:B----4-:R-:W-:Y:S09]  /*24c90*/  FMUL.FTZ R63, R67, R248 ;  /* 0x000000f8433f7220 */ /* 0x010ff20000410000 */
[----:B------:R-:W4:Y:S10]  /*24ca0*/  MUFU.TANH R36, R36 ;  /* 0x0000002400247308 */ /* 0x000f340000002400 */
        /* <DEDUP_REMOVED lines=59> */
[----:B-1----:R-:W3:Y:S01]  /*25060*/  LD.E.64 R48, desc[UR10][R132.64+0x20] ;  /* 0x0000200a84307980 */ /* 0x002ee2000c101b00 */
        /* <DEDUP_REMOVED lines=57> */
.L_x_6957:
[----:B------:R-:W-:Y:S05]  /*25400*/  BSYNC.RECONVERGENT B0 ;  /* 0x0000000000007941 */ /* 0x000fea0003800200 */
.L_x_6956:
[C---:B------:R-:W-:Y:S01]  /*25410*/  @!P4 R2UR UR10, R134.reuse ;  /* 0x00000000860ac2ca */ /* 0x040fe200000e0000 */
[----:B------:R-:W-:Y:S01]  /*25420*/  @!P4 IMAD.MOV.U32 R6, RZ, RZ, R221 ;  /* 0x000000ffff06c224 */ /* 0x000fe200078e00dd */
[C---:B------:R-:W-:Y:S01]  /*25430*/  @!P4 R2UR UR11, R135.reuse ;  /* 0x00000000870bc2ca */ /* 0x040fe200000e0000 */
[--C-:B------:R-:W-:Y:S01]  /*25440*/  @!P4 IMAD.MOV.U32 R7, RZ, RZ, R220.reuse ;  /* 0x000000ffff07c224 */ /* 0x100fe200078e00dc */
[----:B------:R-:W-:Y:S01]  /*25450*/  @!P1 R2UR UR4, R134 ;  /* 0x00000000860492ca */ /* 0x000fe200000e0000 */
[----:B------:R-:W-:Y:S01]  /*25460*/  IMAD.SHL.U32 R3, R216, 0x20, RZ ;  /* 0x00000020d8037824 */ /* 0x000fe200078e00ff */
        /* <DEDUP_REMOVED lines=16> */
[C---:B------:R-:W-:Y:S01]  /*25570*/  @!P4 R2UR UR15, R135.reuse ;  /* 0x00000000870fc2ca */ /* 0x040fe200000e0000 */
[----:B--2---:R-:W-:Y:S02]  /*25580*/  @!P1 IMAD.MOV.U32 R6, RZ, RZ, R221 ;  /* 0x000000ffff069224 */ /* 0x004fe400078e00dd */
[----:B------:R-:W-:Y:S05]  /*25590*/  @!P1 IMAD.MOV.U32 R7, RZ, RZ, R220 ;  /* 0x000000ffff079224 */ /* 0x000fea00078e00dc */
        /* <DEDUP_REMOVED lines=21> */
[-C--:B--2---:R-:W-:Y:S05]  /*256f0*/  IADD3 R6, P0, PT, R8, R3.reuse, RZ ;  /* 0x0000000308067210 */ /* 0x084fea0007f1e0ff */
        /* <DEDUP_REMOVED lines=8> */
[-C--:B----4-:R-:W-:Y:S03]  /*25780*/  IADD3 R8, P0, PT, R6, R3.reuse, RZ ;  /* 0x0000000306087210 */ /* 0x090fe60007f1e0ff */
        /* <DEDUP_REMOVED lines=43> */
[----:B------:R3:W-:Y:S01]  /*25a40*/  @!P4 LDGSTS.E.BYPASS.LTC128B.128 [R245+0x6800], desc[UR4][R8.64] ;  /* 0x0680000008f5cfae */ /* 0x0007e2000b981a04 */
[----:B------:R-:W-:Y:S02]  /*25a50*/  @!P1 R2UR UR4, R134 ;  /* 0x00000000860492ca */ /* 0x000fe400000e0000 */
[----:B------:R-:W-:Y:S01]  /*25a60*/  @!P1 R2UR UR5, R135 ;  /* 0x00000000870592ca */ /* 0x000fe200000e0000 */
[----:B------:R3:W-:Y:S04]  /*25a70*/  @P4 STS.128 [R245+0x6800], RZ ;  /* 0x006800fff5004388 */ /* 0x0007e80000000c00 */
[----:B------:R-:W-:Y:S01]  /*25a80*/  @!PT LDS RZ, [RZ] ;  /* 0x00000000fffff984 */ /* 0x000fe20000000800 */
[----:B------:R-:W-:Y:S01]  /*25a90*/  @!PT LDS RZ, [RZ] ;  /* 0x00000000fffff984 */ /* 0x000fe20000000800 */
[----:B------:R-:W-:Y:S01]  /*25aa0*/  @!PT LDS RZ, [RZ] ;  /* 0x00000000fffff984 */ /* 0x000fe20000000800 */
[----:B------:R3:W-:Y:S04]  /*25ab0*/  @!P1 LDGSTS.E.BYPASS.LTC128B.128 [R245+0xa800], desc[UR16][R8.64+0x80] ;  /* 0x0a80008008f59fae */ /* 0x0007e8000b981a10 */
[----:B------:R3:W-:Y:S01]  /*25ac0*/  @P1 STS.128 [R245+0xa800], RZ ;  /* 0x00a800fff5001388 */ /* 0x0007e20000000c00 */
[-C--:B--2---:R-:W-:Y:S04]  /*25ad0*/  IADD3 R6, P5, PT, R8, R3.reuse, RZ ;  /* 0x0000000308067210 */ /* 0x084fe80007fbe0ff */
[----:B------:R-:W-:Y:S01]  /*25ae0*/  IADD3 R10, P0, PT, R6, R3, RZ ;  /* 0x00000003060a7210 */ /* 0x000fe20007f1e0ff */
[--C-:B------:R-:W-:Y:S04]  /*25af0*/  IMAD.X R7, R9, 0x1, R4.reuse, P5 ;  /* 0x0000000109077824 */ /* 0x100fe800028e0604 */
[----:B------:R-:W-:Y:S01]  /*25b00*/  IMAD.X R11, R7, 0x1, R4, P0 ;  /* 0x00000001070b7824 */ /* 0x000fe200000e0604 */
        /* <DEDUP_REMOVED lines=21> */
.L_x_6955:
[----:B------:R-:W-:Y:S05]  /*25c60*/  BSYNC.RECONVERGENT B1 ;  /* 0x0000000000017941 */ /* 0x000fea0003800200 */
.L_x_6954:
[----:B---3--:R-:W-:Y:S01]  /*25c70*/  VIADD R7, R244, 0xffffffc0 ;  /* 0xffffffc0f4077836 */ /* 0x008fe20000000000 */
[----:B------:R-:W-:Y:S01]  /*25c80*/  IABS R6, R243 ;  /* 0x000000f300067213 */ /* 0x000fe20000000000 */
[C---:B------:R-:W-:Y:S01]  /*25c90*/  VIADD R3, R243.reuse, 0x39 ;  /* 0x00000039f3037836 */ /* 0x040fe20000000000 */
[----:B------:R-:W-:Y:S01]  /*25ca0*/  R2UR UR4, R134 ;  /* 0x00000000860472ca */ /* 0x000fe200000e0000 */
[----:B------:R-:W-:Y:S01]  /*25cb0*/  VIADD R4, R243, 0x40 ;  /* 0x00000040f3047836 */ /* 0x000fe20000000000 */
[----:B------:R-:W-:Y:S01]  /*25cc0*/  ISETP.GE.AND P0, PT, R7, R240, PT ;  /* 0x000000f00700720c */ /* 0x000fe20003f06270 */
[----:B------:R-:W-:Y:S01]  /*25cd0*/  VIADD R5, R243, 0x41 ;  /* 0x00000041f3057836 */ /* 0x000fe20000000000 */
[C---:B------:R-:W-:Y:S01]  /*25ce0*/  ISETP.GE.AND P1, PT, R7.reuse, R239, PT ;  /* 0x000000ef0700720c */ /* 0x040fe20003f26270 */
[C---:B-1----:R-:W-:Y:S01]  /*25cf0*/  VIADD R60, R244.reuse, 0xffffffc8 ;  /* 0xffffffc8f43c7836 */ /* 0x042fe20000000000 */
[C---:B------:R-:W-:Y:S01]  /*25d00*/  ISETP.GE.AND P6, PT, R7.reuse, R236, PT ;  /* 0x000000ec0700720c */ /* 0x040fe20003fc6270 */
[C---:B------:R-:W-:Y:S01]  /*25d10*/  VIADD R58, R244.reuse, 0xffffffd0 ;  /* 0xffffffd0f43a7836 */ /* 0x040fe20000000000 */
[----:B------:R-:W-:Y:S01]  /*25d20*/  ISETP.GE.AND P5, PT, R7, R238, PT ;  /* 0x000000ee0700720c */ /* 0x000fe20003fa6270 */
[----:B------:R-:W-:Y:S01]  /*25d30*/  VIADD R7, R243, 0x38 ;  /* 0x00000038f3077836 */ /* 0x000fe20000000000 */
[----:B------:R-:W-:Y:S01]  /*25d40*/  IABS R3, R3 ;  /* 0x0000000300037213 */ /* 0x000fe20000000000 */
[C---:B------:R-:W-:Y:S01]  /*25d50*/  VIADD R62, R244.reuse, 0xffffffc1 ;  /* 0xffffffc1f43e7836 */ /* 0x040fe20000000000 */
[----:B------:R-:W-:Y:S01]  /*25d60*/  I2FP.F32.S32 R6, R6 ;  /* 0x0000000600067245 */ /* 0x000fe20000201400 */
[C---:B------:R-:W-:Y:S01]  /*25d70*/  VIADD R51, R244.reuse, 0xffffffe1 ;  /* 0xffffffe1f4337836 */ /* 0x040fe20000000000 */
[----:B------:R-:W-:Y:S01]  /*25d80*/  IABS R7, R7 ;  /* 0x0000000700077213 */ /* 0x000fe20000000000 */
[C---:B------:R-:W-:Y:S01]  /*25d90*/  VIADD R46, R244.reuse, 0xfffffff9 ;  /* 0xfffffff9f42e7836 */ /* 0x040fe20000000000 */
[----:B------:R-:W-:Y:S01]  /*25da0*/  I2FP.F32.S32 R3, R3 ;  /* 0x0000000300037245 */ /* 0x000fe20000201400 */
[CC--:B------:R-:W-:Y:S01]  /*25db0*/  FFMA.FTZ R39, -R231.reuse, R6.reuse, R39 ;  /* 0x00000006e7277223 */ /* 0x0c0fe20000010127 */
[----:B------:R-:W-:Y:S01]  /*25dc0*/  I2FP.F32.S32 R7, R7 ;  /* 0x0000000700077245 */ /* 0x000fe20000201400 */
[C---:B------:R-:W-:Y:S01]  /*25dd0*/  FFMA.FTZ R33, -R231.reuse, R6, R33 ;  /* 0x00000006e7217223 */ /* 0x040fe20000010121 */
[----:B------:R-:W-:Y:S01]  /*25de0*/  IABS R4, R4 ;  /* 0x0000000400047213 */ /* 0x000fe20000000000 */
[CC--:B------:R-:W-:Y:S01]  /*25df0*/  FFMA.FTZ R144, -R231.reuse, R3.reuse, R144 ;  /* 0x00000003e7907223 */ /* 0x0c0fe20000010190 */
[C---:B------:R-:W-:Y:S01]  /*25e00*/  FFMA.FTZ R140, -R231.reuse, R3, R140 ;  /* 0x00000003e78c7223 */ /* 0x040fe2000001018c */
[CC--:B------:R-:W-:Y:S01]  /*25e10*/  FFMA.FTZ R141, -R231.reuse, R7.reuse, R141 ;  /* 0x00000007e78d7223 */ /* 0x0c0fe2000001018d */
[----:B------:R-:W-:Y:S01]  /*25e20*/  FFMA.FTZ R145, -R231, R7, R145 ;  /* 0x00000007e7917223 */ /* 0x000fe20000010191 */
[C---:B------:R-:W-:Y:S01]  /*25e30*/  VIADD R7, R243.reuse, 0x21 ;  /* 0x00000021f3077836 */ /* 0x040fe20000000000 */
[----:B------:R-:W-:Y:S01]  /*25e40*/  IABS R5, R5 ;  /* 0x0000000500057213 */ /* 0x000fe20000000000 */
[C---:B------:R-:W-:Y:S01]  /*25e50*/  VIADD R3, R243.reuse, 0x31 ;  /* 0x00000031f3037836 */ /* 0x040fe20000000000 */
[----:B------:R-:W-:Y:S01]  /*25e60*/  I2FP.F32.S32 R4, R4 ;  /* 0x0000000400047245 */ /* 0x000fe20000201400 */
[----:B------:R-:W-:Y:S01]  /*25e70*/  VIADD R6, R243, 0x28 ;  /* 0x00000028f3067836 */ /* 0x000fe20000000000 */
[----:B------:R-:W-:Y:S01]  /*25e80*/  IABS R7, R7 ;  /* 0x0000000700077213 */ /* 0x000fe20000000000 */
[C---:B------:R-:W-:Y:S01]  /*25e90*/  VIADD R50, R244.reuse, 0xffffffe8 ;  /* 0xffffffe8f4327836 */ /* 0x040fe20000000000 */
[----:B------:R-:W-:Y:S01]  /*25ea0*/  IABS R3, R3 ;  /* 0x0000000300037213 */ /* 0x000fe20000000000 */
[----:B------:R-:W-:Y:S01]  /*25eb0*/  FFMA.FTZ R143, -R231, R4, R143 ;  /* 0x00000004e78f7223 */ /* 0x000fe2000001018f */
[----:B------:R-:W-:Y:S01]  /*25ec0*/  I2FP.F32.S32 R7, R7 ;  /* 0x0000000700077245 */ /* 0x000fe20000201400 */
[----:B------:R-:W-:Y:S01]  /*25ed0*/  VIADD R4, R243, 0x29 ;  /* 0x00000029f3047836 */ /* 0x000fe20000000000 */
[----:B------:R-:W-:Y:S01]  /*25ee0*/  I2FP.F32.S32 R3, R3 ;  /* 0x0000000300037245 */ /* 0x000fe20000201400 */
[C---:B------:R-:W-:Y:S01]  /*25ef0*/  VIADD R48, R244.reuse, 0x1 ;  /* 0x00000001f4307836 */ /* 0x040fe20000000000 */
[----:B------:R-:W-:Y:S01]  /*25f00*/  I2FP.F32.S32 R5, R5 ;  /* 0x0000000500057245 */ /* 0x000fe20000201400 */
[CC--:B------:R-:W-:Y:S01]  /*25f10*/  FFMA.FTZ R22, -R231.reuse, R7.reuse, R22 ;  /* 0x00000007e7167223 */ /* 0x0c0fe20000010116 */
[----:B------:R-:W-:Y:S01]  /*25f20*/  FFMA.FTZ R16, -R231, R7, R16 ;  /* 0x00000007e7107223 */ /* 0x000fe20000010110 */
[----:B------:R-:W-:Y:S01]  /*25f30*/  VIADD R7, R243, 0x10 ;  /* 0x00000010f3077836 */ /* 0x000fe20000000000 */
[----:B------:R-:W-:Y:S01]  /*25f40*/  IABS R6, R6 ;  /* 0x0000000600067213 */ /* 0x000fe20000000000 */
[C---:B------:R-:W-:Y:S01]  /*25f50*/  FFMA.FTZ R136, -R231.reuse, R3, R136 ;  /* 0x00000003e7887223 */ /* 0x040fe20000010188 */
[C---:B------:R-:W-:Y:S01]  /*25f60*/  FFMA.FTZ R142, -R231.reuse, R5, R142 ;  /* 0x00000005e78e7223 */ /* 0x040fe2000001018e */
[----:B------:R-:W-:Y:S01]  /*25f70*/  FFMA.FTZ R14, -R231, R3, R14 ;  /* 0x00000003e70e7223 */ /* 0x000fe2000001010e */
[----:B------:R-:W-:Y:S01]  /*25f80*/  IABS R7, R7 ;  /* 0x0000000700077213 */ /* 0x000fe20000000000 */
[C---:B------:R-:W-:Y:S01]  /*25f90*/  VIADD R5, R243.reuse, 0x30 ;  /* 0x00000030f3057836 */ /* 0x040fe20000000000 */
[----:B------:R-:W-:Y:S01]  /*25fa0*/  I2FP.F32.S32 R3, R6 ;  /* 0x0000000600037245 */ /* 0x000fe20000201400 */
[----:B------:R-:W-:Y:S01]  /*25fb0*/  VIADD R6, R243, 0x11 ;  /* 0x00000011f3067836 */ /* 0x000fe20000000000 */
[----:B------:R-:W-:Y:S01]  /*25fc0*/  I2FP.F32.S32 R7, R7 ;  /* 0x0000000700077245 */ /* 0x000fe20000201400 */
[C---:B------:R-:W-:Y:S01]  /*25fd0*/  VIADD R53, R244.reuse, 0xffffffd9 ;  /* 0xffffffd9f4357836 */ /* 0x040fe20000000000 */
[----:B------:R-:W-:Y:S01]  /*25fe0*/  IABS R4, R4 ;  /* 0x0000000400047213 */ /* 0x000fe20000000000 */
[CC--:B------:R-:W-:Y:S01]  /*25ff0*/  FFMA.FTZ R13, -R231.reuse, R3.reuse, R13 ;  /* 0x00000003e70d7223 */ /* 0x0c0fe2000001010d */
[C---:B------:R-:W-:Y:S01]  /*26000*/  FFMA.FTZ R19, -R231.reuse, R3, R19 ;  /* 0x00000003e7137223 */ /* 0x040fe20000010113 */
[CC--:B------:R-:W-:Y:S01]  /*26010*/  FFMA.FTZ R31, -R231.reuse, R7.reuse, R31 ;  /* 0x00000007e71f7223 */ /* 0x0c0fe2000001011f */
[----:B------:R-:W-:Y:S01]  /*26020*/  FFMA.FTZ R25, -R231, R7, R25 ;  /* 0x00000007e7197223 */ /* 0x000fe20000010119 */
[----:B------:R-:W-:Y:S01]  /*26030*/  IABS R5, R5 ;  /* 0x0000000500057213 */ /* 0x000fe20000000000 */
[----:B------:R-:W-:Y:S01]  /*26040*/  VIADD R7, R243, 0xfffffff8 ;  /* 0xfffffff8f3077836 */ /* 0x000fe20000000000 */
[----:B------:R-:W-:Y:S01]  /*26050*/  R2UR UR5, R135 ;  /* 0x00000000870572ca */ /* 0x000fe200000e0000 */
[----:B------:R-:W-:Y:S01]  /*26060*/  VIADD R3, R243, 0x20 ;  /* 0x00000020f3037836 */ /* 0x000fe20000000000 */
[----:B------:R-:W-:Y:S01]  /*26070*/  I2FP.F32.S32 R4, R4 ;  /* 0x0000000400047245 */ /* 0x000fe20000201400 */
[C---:B------:R-:W-:Y:S01]  /*26080*/  VIADD R52, R244.reuse, 0xffffffe0 ;  /* 0xffffffe0f4347836 */ /* 0x040fe20000000000 */
[----:B------:R-:W-:Y:S01]  /*26090*/  I2FP.F32.S32 R5, R5 ;  /* 0x0000000500057245 */ /* 0x000fe20000201400 */
[C---:B------:R-:W-:Y:S01]  /*260a0*/  VIADD R59, R244.reuse, 0xffffffc9 ;  /* 0xffffffc9f43b7836 */ /* 0x040fe20000000000 */
[----:B------:R-:W-:Y:S01]  /*260b0*/  IABS R7, R7 ;  /* 0x0000000700077213 */ /* 0x000fe20000000000 */
[CC--:B------:R-:W-:Y:S01]  /*260c0*/  FFMA.FTZ R12, -R231.reuse, R4.reuse, R12 ;  /* 0x00000004e70c7223 */ /* 0x0c0fe2000001010c */
[----:B------:R-:W-:Y:S01]  /*260d0*/  IABS R3, R3 ;  /* 0x0000000300037213 */ /* 0x000fe20000000000 */
[----:B------:R-:W-:Y:S01]  /*260e0*/  FFMA.FTZ R18, -R231, R4, R18 ;  /* 0x00000004e7127223 */ /* 0x000fe20000010112 */
[----:B------:R-:W-:Y:S02]  /*260f0*/  VIADD R4, R243, 0x18 ;  /* 0x00000018f3047836 */ /* 0x000fe40000000000 */
[CC--:B------:R-:W-:Y:S01]  /*26100*/  FFMA.FTZ R137, -R231.reuse, R5.reuse, R137 ;  /* 0x00000005e7897223 */ /* 0x0c0fe20000010189 */
[----:B------:R-:W-:Y:S01]  /*26110*/  FFMA.FTZ R15, -R231, R5, R15 ;  /* 0x00000005e70f7223 */ /* 0x000fe2000001010f */
[----:B------:R-:W-:Y:S01]  /*26120*/  I2FP.F32.S32 R7, R7 ;  /* 0x0000000700077245 */ /* 0x000fe20000201400 */
[----:B------:R-:W-:Y:S01]  /*26130*/  VIADD R5, R243, 0x19 ;  /* 0x00000019f3057836 */ /* 0x000fe20000000000 */
[----:B------:R-:W-:Y:S01]  /*26140*/  I2FP.F32.S32 R3, R3 ;  /* 0x0000000300037245 */ /* 0x000fe20000201400 */
[----:B------:R-:W2:Y:S01]  /*26150*/  LD.E R135, desc[UR4][R132.64+0xdc] ;  /* 0x0000dc0484877980 */ /* 0x000ea2000c101900 */
[----:B------:R-:W-:Y:S01]  /*26160*/  IABS R6, R6 ;  /* 0x0000000600067213 */ /* 0x000fe20000000000 */
[CC--:B------:R-:W-:Y:S01]  /*26170*/  FFMA.FTZ R37, -R231.reuse, R7.reuse, R37 ;  /* 0x00000007e7257223 */ /* 0x0c0fe20000010125 */
[----:B------:R-:W-:Y:S01]  /*26180*/  IABS R4, R4 ;  /* 0x0000000400047213 */ /* 0x000fe20000000000 */
[C---:B------:R-:W-:Y:S01]  /*26190*/  FFMA.FTZ R43, -R231.reuse, R7, R43 ;  /* 0x00000007e72b7223 */ /* 0x040fe2000001012b */
[CC--:B------:R-:W-:Y:S01]  /*261a0*/  FFMA.FTZ R23, -R231.reuse, R3.reuse, R23 ;  /* 0x00000003e7177223 */ /* 0x0c0fe20000010117 */
[----:B------:R-:W-:Y:S01]  /*261b0*/  FFMA.FTZ R17, -R231, R3, R17 ;  /* 0x00000003e7117223 */ /* 0x000fe20000010111 */
[----:B------:R-:W-:Y:S01]  /*261c0*/  IABS R5, R5 ;  /* 0x0000000500057213 */ /* 0x000fe20000000000 */
[C---:B------:R-:W-:Y:S01]  /*261d0*/  VIADD R7, R243.reuse, 0xffffffe1 ;  /* 0xffffffe1f3077836 */ /* 0x040fe20000000000 */
[----:B------:R-:W-:Y:S01]  /*261e0*/  I2FP.F32.S32 R3, R6 ;  /* 0x0000000600037245 */ /* 0x000fe20000201400 */
[----:B------:R-:W-:Y:S01]  /*261f0*/  VIADD R6, R243, 0xfffffff9 ;  /* 0xfffffff9f3067836 */ /* 0x000fe20000000000 */
[----:B------:R-:W-:Y:S01]  /*26200*/  I2FP.F32.S32 R4, R4 ;  /* 0x0000000400047245 */ /* 0x000fe20000201400 */
[----:B------:R-:W-:Y:S01]  /*26210*/  VIADD R55, R244, 0xffffffd1 ;  /* 0xffffffd1f4377836 */ /* 0x000fe20000000000 */
[----:B------:R-:W-:Y:S01]  /*26220*/  I2FP.F32.S32 R5, R5 ;  /* 0x0000000500057245 */ /* 0x000fe20000201400 */
[C---:B------:R-:W-:Y:S01]  /*26230*/  FFMA.FTZ R30, -R231.reuse, R3, R30 ;  /* 0x00000003e71e7223 */ /* 0x040fe2000001011e */
[----:B------:R-:W-:Y:S01]  /*26240*/  IABS R7, R7 ;  /* 0x0000000700077213 */ /* 0x000fe20000000000 */
[C---:B------:R-:W-:Y:S01]  /*26250*/  FFMA.FTZ R24, -R231.reuse, R3, R24 ;  /* 0x00000003e7187223 */ /* 0x040fe20000010118 */
[CC--:B------:R-:W-:Y:S01]  /*26260*/  FFMA.FTZ R21, -R231.reuse, R4.reuse, R21 ;  /* 0x00000004e7157223 */ /* 0x0c0fe20000010115 */
[----:B------:R-:W-:Y:S01]  /*26270*/  FFMA.FTZ R27, -R231, R4, R27 ;  /* 0x00000004e71b7223 */ /* 0x000fe2000001011b */
[----:B------:R-:W-:Y:S02]  /*26280*/  VIADD R3, R243, 0x9 ;  /* 0x00000009f3037836 */ /* 0x000fe40000000000 */
[-C--:B------:R-:W-:Y:S01]  /*26290*/  FFMA.FTZ R20, -R231, R5.reuse, R20 ;  /* 0x00000005e7147223 */ /* 0x080fe20000010114 */
[----:B------:R-:W-:Y:S02]  /*262a0*/  VIADD R4, R243, 0x1 ;  /* 0x00000001f3047836 */ /* 0x000fe40000000000 */
[----:B------:R-:W-:Y:S01]  /*262b0*/  FFMA.FTZ R26, -R231, R5, R26 ;  /* 0x00000005e71a7223 */ /* 0x000fe2000001011a */
[----:B------:R-:W-:Y:S01]  /*262c0*/  I2FP.F32.S32 R7, R7 ;  /* 0x0000000700077245 */ /* 0x000fe20000201400 */
[----:B------:R-:W-:Y:S01]  /*262d0*/  VIADD R5, R243, 0x8 ;  /* 0x00000008f3057836 */ /* 0x000fe20000000000 */
[----:B------:R-:W-:Y:S01]  /*262e0*/  FSEL R140, R140, -INF , P0 ;  /* 0xff8000008c8c7808 */ /* 0x000fe20000000000 */
[----:B------:R-:W-:Y:S01]  /*262f0*/  VIADD R54, R244, 0xffffffd8 ;  /* 0xffffffd8f4367836 */ /* 0x000fe20000000000 */
[----:B------:R-:W-:Y:S01]  /*26300*/  ISETP.GE.AND P0, PT, R60, R240, PT ;  /* 0x000000f03c00720c */ /* 0x000fe20003f06270 */
[C---:B------:R-:W-:Y:S01]  /*26310*/  FFMA.FTZ R172, -R231.reuse, R7, R172 ;  /* 0x00000007e7ac7223 */ /* 0x040fe200000101ac */
[----:B------:R-:W-:Y:S01]  /*26320*/  IABS R3, R3 ;  /* 0x0000000300037213 */ /* 0x000fe20000000000 */
[----:B------:R-:W-:Y:S01]  /*26330*/  FFMA.FTZ R166, -R231, R7, R166 ;  /* 0x00000007e7a67223 */ /* 0x000fe200000101a6 */
[----:B------:R-:W-:Y:S01]  /*26340*/  IABS R4, R4 ;  /* 0x0000000400047213 */ /* 0x000fe20000000000 */
[----:B------:R-:W-:Y:S01]  /*26350*/  VIADD R7, R243, 0xffffffd8 ;  /* 0xffffffd8f3077836 */ /* 0x000fe20000000000 */
[----:B------:R-:W-:Y:S01]  /*26360*/  FSEL R10, R136, -INF , P0 ;  /* 0xff800000880a7808 */ /* 0x000fe20000000000 */
[C---:B------:R-:W-:Y:S01]  /*26370*/  VIADD R49, R244.reuse, 0xffffffe9 ;  /* 0xffffffe9f4317836 */ /* 0x040fe20000000000 */
[----:B------:R-:W-:Y:S01]  /*26380*/  IABS R5, R5 ;  /* 0x0000000500057213 */ /* 0x000fe20000000000 */
[----:B------:R-:W-:Y:S01]  /*26390*/  VIADD R47, R244, 0xfffffff0 ;  /* 0xfffffff0f42f7836 */ /* 0x000fe20000000000 */
[----:B------:R-:W-:Y:S01]  /*263a0*/  ISETP.GE.AND P0, PT, R58, R240, PT ;  /* 0x000000f03a00720c */ /* 0x000fe20003f06270 */
[----:B------:R-:W-:Y:S01]  /*263b0*/  VIADD R242, R242, 0xffffff80 ;  /* 0xffffff80f2f27836 */ /* 0x000fe20000000000 */
[----:B------:R-:W-:Y:S02]  /*263c0*/  I2FP.F32.S32 R3, R3 ;  /* 0x0000000300037245 */ /* 0x000fe40000201400 */
[----:B------:R-:W-:Y:S02]  /*263d0*/  I2FP.F32.S32 R4, R4 ;  /* 0x0000000400047245 */ /* 0x000fe40000201400 */
[----:B------:R-:W-:Y:S01]  /*263e0*/  IABS R6, R6 ;  /* 0x0000000600067213 */ /* 0x000fe20000000000 */
[C---:B------:R-:W-:Y:S01]  /*263f0*/  FFMA.FTZ R28, -R231.reuse, R3, R28 ;  /* 0x00000003e71c7223 */ /* 0x040fe2000001011c */
[----:B------:R-:W-:Y:S01]  /*26400*/  I2FP.F32.S32 R5, R5 ;  /* 0x0000000500057245 */ /* 0x000fe20000201400 */
[C---:B------:R-:W-:Y:S01]  /*26410*/  FFMA.FTZ R34, -R231.reuse, R3, R34 ;  /* 0x00000003e7227223 */ /* 0x040fe20000010122 */
[----:B------:R-:W-:Y:S01]  /*26420*/  FSEL R57, R12, -INF , P0 ;  /* 0xff8000000c397808 */ /* 0x000fe20000000000 */
[CC--:B------:R-:W-:Y:S01]  /*26430*/  FFMA.FTZ R38, -R231.reuse, R4.reuse, R38 ;  /* 0x00000004e7267223 */ /* 0x0c0fe20000010126 */
[----:B------:R-:W-:Y:S01]  /*26440*/  IABS R7, R7 ;  /* 0x0000000700077213 */ /* 0x000fe20000000000 */
[----:B------:R-:W-:Y:S01]  /*26450*/  FFMA.FTZ R32, -R231, R4, R32 ;  /* 0x00000004e7207223 */ /* 0x000fe20000010120 */
[----:B------:R-:W-:Y:S01]  /*26460*/  ISETP.GE.AND P0, PT, R62, R239, PT ;  /* 0x000000ef3e00720c */ /* 0x000fe20003f06270 */
[----:B------:R-:W-:Y:S01]  /*26470*/  VIADD R4, R243, 0xffffffe9 ;  /* 0xffffffe9f3047836 */ /* 0x000fe20000000000 */
[----:B------:R-:W-:Y:S01]  /*26480*/  I2FP.F32.S32 R3, R6 ;  /* 0x0000000600037245 */ /* 0x000fe20000201400 */
[CC--:B------:R-:W-:Y:S01]  /*26490*/  FFMA.FTZ R29, -R231.reuse, R5.reuse, R29 ;  /* 0x00000005e71d7223 */ /* 0x0c0fe2000001011d */
[----:B------:R-:W-:Y:S01]  /*264a0*/  FFMA.FTZ R35, -R231, R5, R35 ;  /* 0x00000005e7237223 */ /* 0x000fe20000010123 */
[----:B------:R-:W-:Y:S01]  /*264b0*/  I2FP.F32.S32 R7, R7 ;  /* 0x0000000700077245 */ /* 0x000fe20000201400 */
[----:B------:R-:W-:Y:S01]  /*264c0*/  VIADD R5, R243, 0xfffffff0 ;  /* 0xfffffff0f3057836 */ /* 0x000fe20000000000 */
[----:B------:R-:W-:Y:S01]  /*264d0*/  FSEL R8, R143, -INF , P0 ;  /* 0xff8000008f087808 */ /* 0x000fe20000000000 */
[C---:B------:R-:W-:Y:S01]  /*264e0*/  FFMA.FTZ R36, -R231.reuse, R3, R36 ;  /* 0x00000003e7247223 */ /* 0x040fe20000010124 */
[----:B------:R-:W-:Y:S01]  /*264f0*/  ISETP.GE.AND P0, PT, R60, R239, PT ;  /* 0x000000ef3c00720c */ /* 0x000fe20003f06270 */
[----:B------:R-:W-:Y:S01]  /*26500*/  FFMA.FTZ R42, -R231, R3, R42 ;  /* 0x00000003e72a7223 */ /* 0x000fe2000001012a */
[----:B------:R-:W-:Y:S01]  /*26510*/  IABS R4, R4 ;  /* 0x0000000400047213 */ /* 0x000fe20000000000 */
[----:B------:R-:W-:Y:S02]  /*26520*/  VIADD R3, R243, 0xfffffff1 ;  /* 0xfffffff1f3037836 */ /* 0x000fe40000000000 */
[CC--:B------:R-:W-:Y:S01]  /*26530*/  FFMA.FTZ R167, -R231.reuse, R7.reuse, R167 ;  /* 0x00000007e7a77223 */ /* 0x0c0fe200000101a7 */
[----:B------:R-:W-:Y:S01]  /*26540*/  FFMA.FTZ R161, -R231, R7, R161 ;  /* 0x00000007e7a17223 */ /* 0x000fe200000101a1 */
[----:B------:R-:W-:Y:S01]  /*26550*/  FSEL R7, R144, -INF , P0 ;  /* 0xff80000090077808 */ /* 0x000fe20000000000 */
[----:B------:R-:W-:Y:S01]  /*26560*/  VIADD R6, R243, 0xffffffe8 ;  /* 0xffffffe8f3067836 */ /* 0x000fe20000000000 */
[----:B------:R-:W-:Y:S02]  /*26570*/  IABS R5, R5 ;  /* 0x0000000500057213 */ /* 0x000fe40000000000 */
[----:B------:R-:W-:Y:S02]  /*26580*/  ISETP.GE.AND P0, PT, R51, R240, PT ;  /* 0x000000f03300720c */ /* 0x000fe40003f06270 */
[----:B------:R-:W-:Y:S02]  /*26590*/  I2FP.F32.S32 R4, R4 ;  /* 0x0000000400047245 */ /* 0x000fe40000201400 */
[----:B------:R-:W-:Y:S02]  /*265a0*/  IABS R3, R3 ;  /* 0x0000000300037213 */ /* 0x000fe40000000000 */
[----:B------:R-:W-:Y:S01]  /*265b0*/  I2FP.F32.S32 R5, R5 ;  /* 0x0000000500057245 */ /* 0x000fe20000201400 */
[C---:B------:R-:W-:Y:S01]  /*265c0*/  FFMA.FTZ R44, -R231.reuse, R4, R44 ;  /* 0x00000004e72c7223 */ /* 0x040fe2000001012c */
[----:B------:R-:W-:Y:S01]  /*265d0*/  ISETP.GE.AND P4, PT, R46, R240, PT ;  /* 0x000000f02e00720c */ /* 0x000fe20003f86270 */
[----:B------:R-:W-:Y:S01]  /*265e0*/  FFMA.FTZ R170, -R231, R4, R170 ;  /* 0x00000004e7aa7223 */ /* 0x000fe200000101aa */
[----:B------:R-:W-:Y:S01]  /*265f0*/  FSEL R199, R21, -INF , P0 ;  /* 0xff80000015c77808 */ /* 0x000fe20000000000 */
[----:B------:R-:W-:Y:S01]  /*26600*/  VIADD R4, R243, 0xffffffc1 ;  /* 0xffffffc1f3047836 */ /* 0x000fe20000000000 */
[----:B------:R-:W-:Y:S01]  /*26610*/  ISETP.GE.AND P0, PT, R50, R240, PT ;  /* 0x000000f03200720c */ /* 0x000fe20003f06270 */
        /* <DEDUP_REMOVED lines=8> */
[----:B------:R-:W-:Y:S01]  /*266a0*/  FFMA.FTZ R178, -R231, R3, R178 ;  /* 0x00000003e7b27223 */ /* 0x000fe200000101b2 */
[----:B------:R-:W-:Y:S01]  /*266b0*/  FSEL R174, R24, -INF , P0 ;  /* 0xff80000018ae7808 */ /* 0x000fe20000000000 */
[C---:B------:R-:W-:Y:S01]  /*266c0*/  VIADD R33, R244.reuse, 0xfffffff8 ;  /* 0xfffffff8f4217836 */ /* 0x040fe20000000000 */
[----:B------:R-:W-:Y:S01]  /*266d0*/  ISETP.GE.AND P0, PT, R53, R239, PT ;  /* 0x000000ef3500720c */ /* 0x000fe20003f06270 */
[C---:B------:R-:W-:Y:S01]  /*266e0*/  VIADD R24, R244.reuse, 0x8 ;  /* 0x00000008f4187836 */ /* 0x040fe20000000000 */
[----:B------:R-:W-:Y:S01]  /*266f0*/  I2FP.F32.S32 R3, R6 ;  /* 0x0000000600037245 */ /* 0x000fe20000201400 */
[----:B------:R-:W-:Y:S01]  /*26700*/  VIADD R6, R243, 0xffffffc0 ;  /* 0xffffffc0f3067836 */ /* 0x000fe20000000000 */
[----:B------:R-:W-:Y:S01]  /*26710*/  IABS R4, R4 ;  /* 0x0000000400047213 */ /* 0x000fe20000000000 */
[----:B------:R-:W-:Y:S01]  /*26720*/  VIADD R21, R244, 0x11 ;  /* 0x00000011f4157836 */ /* 0x000fe20000000000 */
[----:B------:R-:W-:Y:S01]  /*26730*/  FSEL R193, R39, -INF , P4 ;  /* 0xff80000027c17808 */ /* 0x000fe20002000000 */
[CC--:B------:R-:W-:Y:S01]  /*26740*/  FFMA.FTZ R45, -R231.reuse, R3.reuse, R45 ;  /* 0x00000003e72d7223 */ /* 0x0c0fe2000001012d */
[----:B------:R-:W-:Y:S01]  /*26750*/  ISETP.GE.AND P4, PT, R62, R240, PT ;  /* 0x000000f03e00720c */ /* 0x000fe20003f86270 */
[----:B------:R-:W-:Y:S01]  /*26760*/  FFMA.FTZ R169, -R231, R3, R169 ;  /* 0x00000003e7a97223 */ /* 0x000fe200000101a9 */
[----:B------:R-:W-:Y:S01]  /*26770*/  FSEL R64, R19, -INF , P0 ;  /* 0xff80000013407808 */ /* 0x000fe20000000000 */
[----:B------:R-:W-:Y:S01]  /*26780*/  VIADD R3, R243, 0xffffffd9 ;  /* 0xffffffd9f3037836 */ /* 0x000fe20000000000 */
[----:B------:R-:W-:Y:S01]  /*26790*/  IABS R5, R5 ;  /* 0x0000000500057213 */ /* 0x000fe20000000000 */
[----:B------:R-:W-:Y:S01]  /*267a0*/  VIADD R39, R244, 0xfffffff1 ;  /* 0xfffffff1f4277836 */ /* 0x000fe20000000000 */
[----:B------:R-:W-:Y:S01]  /*267b0*/  ISETP.GE.AND P0, PT, R52, R239, PT ;  /* 0x000000ef3400720c */ /* 0x000fe20003f06270 */
[----:B------:R-:W-:Y:S01]  /*267c0*/  VIADD R19, R244, 0x19 ;  /* 0x00000019f4137836 */ /* 0x000fe20000000000 */
[----:B------:R-:W-:Y:S02]  /*267d0*/  I2FP.F32.S32 R4, R4 ;  /* 0x0000000400047245 */ /* 0x000fe40000201400 */
[----:B------:R-:W-:Y:S02]  /*267e0*/  FSEL R11, R141, -INF , P4 ;  /* 0xff8000008d0b7808 */ /* 0x000fe40002000000 */
[----:B------:R-:W-:Y:S01]  /*267f0*/  IABS R6, R6 ;  /* 0x0000000600067213 */ /* 0x000fe20000000000 */
[----:B------:R-:W-:Y:S01]  /*26800*/  FFMA.FTZ R155, -R231, R4, R155 ;  /* 0x00000004e79b7223 */ /* 0x000fe2000001019b */
[----:B------:R-:W-:Y:S01]  /*26810*/  I2FP.F32.S32 R5, R5 ;  /* 0x0000000500057245 */ /* 0x000fe20000201400 */
[----:B------:R-:W-:Y:S01]  /*26820*/  VIADD R4, R243, 0xffffffd1 ;  /* 0xffffffd1f3047836 */ /* 0x000fe20000000000 */
[-C--:B------:R-:W-:Y:S02]  /*26830*/  ISETP.GE.AND P4, PT, R59, R240.reuse, PT ;  /* 0x000000f03b00720c */ /* 0x080fe40003f86270 */
[----:B------:R-:W-:Y:S01]  /*26840*/  FSEL R176, R22, -INF , P0 ;  /* 0xff80000016b07808 */ /* 0x000fe20000000000 */
[-C--:B------:R-:W-:Y:S01]  /*26850*/  FFMA.FTZ R171, -R231, R5.reuse, R171 ;  /* 0x00000005e7ab7223 */ /* 0x080fe200000101ab */
[----:B------:R-:W-:Y:S01]  /*26860*/  ISETP.GE.AND P0, PT, R33, R240, PT ;  /* 0x000000f02100720c */ /* 0x000fe20003f06270 */
[----:B------:R-:W-:Y:S01]  /*26870*/  FFMA.FTZ R163, -R231, R5, R163 ;  /* 0x00000005e7a37223 */ /* 0x000fe200000101a3 */
[----:B------:R-:W-:Y:S01]  /*26880*/  I2FP.F32.S32 R6, R6 ;  /* 0x0000000600067245 */ /* 0x000fe20000201400 */
[----:B------:R-:W-:Y:S01]  /*26890*/  VIADD R5, R243, 0xffffffd0 ;  /* 0xffffffd0f3057836 */ /* 0x000fe20000000000 */
[----:B------:R-:W-:Y:S01]  /*268a0*/  FSEL R9, R137, -INF , P4 ;  /* 0xff80000089097808 */ /* 0x000fe20002000000 */
[----:B------:R-:W-:Y:S01]  /*268b0*/  VIADD R22, R244, 0x10 ;  /* 0x00000010f4167836 */ /* 0x000fe20000000000 */
[----:B------:R-:W-:Y:S01]  /*268c0*/  ISETP.GE.AND P4, PT, R55, R240, PT ;  /* 0x000000f03700720c */ /* 0x000fe20003f86270 */
[----:B------:R-:W-:Y:S01]  /*268d0*/  FFMA.FTZ R154, -R231, R6, R154 ;  /* 0x00000006e79a7223 */ /* 0x000fe2000001019a */
[----:B------:R-:W-:Y:S01]  /*268e0*/  FSEL R32, R32, -INF , P0 ;  /* 0xff80000020207808 */ /* 0x000fe20000000000 */
[----:B------:R-:W-:Y:S01]  /*268f0*/  VIADD R6, R243, 0xffffffc9 ;  /* 0xffffffc9f3067836 */ /* 0x000fe20000000000 */
[----:B------:R-:W-:Y:S02]  /*26900*/  ISETP.GE.AND P0, PT, R50, R239, PT ;  /* 0x000000ef3200720c */ /* 0x000fe40003f06270 */
[----:B------:R-:W-:Y:S02]  /*26910*/  IABS R4, R4 ;  /* 0x0000000400047213 */ /* 0x000fe40000000000 */
[----:B------:R-:W-:Y:S01]  /*26920*/  FSEL R56, R13, -INF , P4 ;  /* 0xff8000000d387808 */ /* 0x000fe20002000000 */
[----:B------:R-:W-:Y:S01]  /*26930*/  VIADD R13, R244, 0x31 ;  /* 0x00000031f40d7836 */ /* 0x000fe20000000000 */
[----:B------:R-:W-:Y:S02]  /*26940*/  ISETP.GE.AND P4, PT, R54, R240, PT ;  /* 0x000000f03600720c */ /* 0x000fe40003f86270 */
[----:B------:R-:W-:Y:S02]  /*26950*/  FSEL R26, R26, -INF , P0 ;  /* 0xff8000001a1a7808 */ /* 0x000fe40000000000 */
[----:B------:R-:W-:Y:S02]  /*26960*/  IABS R5, R5 ;  /* 0x0000000500057213 */ /* 0x000fe40000000000 */
[----:B------:R-:W-:Y:S02]  /*26970*/  ISETP.GE.AND P0, PT, R49, R239, PT ;  /* 0x000000ef3100720c */ /* 0x000fe40003f06270 */
[----:B------:R-:W-:Y:S02]  /*26980*/  I2FP.F32.S32 R4, R4 ;  /* 0x0000000400047245 */ /* 0x000fe40000201400 */
[----:B------:R-:W-:Y:S02]  /*26990*/  IABS R6, R6 ;  /* 0x0000000600067213 */ /* 0x000fe40000000000 */
[----:B------:R-:W-:Y:S01]  /*269a0*/  I2FP.F32.S32 R5, R5 ;  /* 0x0000000500057245 */ /* 0x000fe20000201400 */
[CC--:B------:R-:W-:Y:S01]  /*269b0*/  FFMA.FTZ R165, -R231.reuse, R4.reuse, R165 ;  /* 0x00000004e7a57223 */ /* 0x0c0fe200000101a5 */
[----:B------:R-:W-:Y:S01]  /*269c0*/  FSEL R67, R16, -INF , P4 ;  /* 0xff80000010437808 */ /* 0x000fe20002000000 */
[----:B------:R-:W-:Y:S01]  /*269d0*/  FFMA.FTZ R158, -R231, R4, R158 ;  /* 0x00000004e79e7223 */ /* 0x000fe2000001019e */
[----:B------:R-:W-:Y:S01]  /*269e0*/  ISETP.GE.AND P4, PT, R59, R239, PT ;  /* 0x000000ef3b00720c */ /* 0x000fe20003f86270 */
[-C--:B------:R-:W-:Y:S01]  /*269f0*/  FFMA.FTZ R164, -R231, R5.reuse, R164 ;  /* 0x00000005e7a47223 */ /* 0x080fe200000101a4 */
[----:B------:R-:W-:Y:S01]  /*26a00*/  FSEL R27, R27, -INF , P0 ;  /* 0xff8000001b1b7808 */ /* 0x000fe20000000000 */
[----:B------:R-:W-:Y:S01]  /*26a10*/  FFMA.FTZ R153, -R231, R5, R153 ;  /* 0x00000005e7997223 */ /* 0x000fe20000010199 */
[----:B------:R-:W-:Y:S01]  /*26a20*/  ISETP.GE.AND P0, PT, R48, R240, PT ;  /* 0x000000f03000720c */ /* 0x000fe20003f06270 */
[----:B------:R-:W-:Y:S01]  /*26a30*/  VIADD R16, R244, 0x28 ;  /* 0x00000028f4107836 */ /* 0x000fe20000000000 */
[----:B------:R-:W-:Y:S02]  /*26a40*/  I2FP.F32.S32 R4, R6 ;  /* 0x0000000600047245 */ /* 0x000fe40000201400 */
[----:B------:R-:W-:Y:S02]  /*26a50*/  FSEL R6, R145, -INF , P4 ;  /* 0xff80000091067808 */ /* 0x000fe40002000000 */
[----:B------:R-:W-:Y:S01]  /*26a60*/  FSEL R37, R37, -INF , P0 ;  /* 0xff80000025257808 */ /* 0x000fe20000000000 */
[CC--:B------:R-:W-:Y:S01]  /*26a70*/  FFMA.FTZ R61, -R231.reuse, R4.reuse, R61 ;  /* 0x00000004e73d7223 */ /* 0x0c0fe2000001013d */
[----:B------:R-:W-:Y:S01]  /*26a80*/  FSEL R5, R142, -INF , P1 ;  /* 0xff8000008e057808 */ /* 0x000fe20000800000 */
[----:B------:R-:W-:Y:S01]  /*26a90*/  FFMA.FTZ R160, -R231, R4, R160 ;  /* 0x00000004e7a07223 */ /* 0x000fe200000101a0 */
[-C--:B------:R-:W-:Y:S01]  /*26aa0*/  ISETP.GE.AND P4, PT, R58, R239.reuse, PT ;  /* 0x000000ef3a00720c */ /* 0x080fe20003f86270 */
[----:B------:R-:W-:Y:S01]  /*26ab0*/  VIADD R4, R244, 0x39 ;  /* 0x00000039f4047836 */ /* 0x000fe20000000000 */
[-C--:B------:R-:W-:Y:S02]  /*26ac0*/  ISETP.GE.AND P1, PT, R53, R240.reuse, PT ;  /* 0x000000f03500720c */ /* 0x080fe40003f26270 */
[-C--:B------:R-:W-:Y:S02]  /*26ad0*/  ISETP.GE.AND P0, PT, R47, R239.reuse, PT ;  /* 0x000000ef2f00720c */ /* 0x080fe40003f06270 */
[----:B------:R-:W-:Y:S01]  /*26ae0*/  FSEL R202, R14, -INF , P4 ;  /* 0xff8000000eca7808 */ /* 0x000fe20002000000 */
[----:B------:R-:W-:Y:S01]  /*26af0*/  VIADD R14, R244, 0x30 ;  /* 0x00000030f40e7836 */ /* 0x000fe20000000000 */
[----:B------:R-:W-:Y:S02]  /*26b00*/  FSEL R30, R30, -INF , P0 ;  /* 0xff8000001e1e7808 */ /* 0x000fe40000000000 */
[----:B------:R-:W-:Y:S01]  /*26b10*/  FSEL R66, R17, -INF , P1 ;  /* 0xff80000011427808 */ /* 0x000fe20000800000 */
[----:B------:R-:W-:Y:S01]  /*26b20*/  VIADD R17, R244, 0x21 ;  /* 0x00000021f4117836 */ /* 0x000fe20000000000 */
[-C--:B------:R-:W-:Y:S02]  /*26b30*/  ISETP.GE.AND P4, PT, R49, R240.reuse, PT ;  /* 0x000000f03100720c */ /* 0x080fe40003f86270 */
        /* <DEDUP_REMOVED lines=19> */
[----:B------:R-:W-:Y:S01]  /*26c70*/  FSEL R65, R18, -INF , P1 ;  /* 0xff80000012417808 */ /* 0x000fe20000800000 */
[C---:B------:R-:W-:Y:S01]  /*26c80*/  VIADD R18, R244.reuse, 0x20 ;  /* 0x00000020f4127836 */ /* 0x040fe20000000000 */
[----:B------:R-:W-:Y:S02]  /*26c90*/  ISETP.GE.AND P4, PT, R244, R239, PT ;  /* 0x000000eff400720c */ /* 0x000fe40003f86270 */
[----:B------:R-:W-:Y:S02]  /*26ca0*/  IABS R3, R3 ;  /* 0x0000000300037213 */ /* 0x000fe40000000000 */
[-C--:B------:R-:W-:Y:S02]  /*26cb0*/  ISETP.GE.AND P1, PT, R39, R240.reuse, PT ;  /* 0x000000f02700720c */ /* 0x080fe40003f26270 */
[-C--:B------:R-:W-:Y:S02]  /*26cc0*/  ISETP.GE.AND P0, PT, R20, R240.reuse, PT ;  /* 0x000000f01400720c */ /* 0x080fe40003f06270 */
[----:B------:R-:W-:Y:S02]  /*26cd0*/  FSEL R38, R38, -INF , P4 ;  /* 0xff80000026267808 */ /* 0x000fe40002000000 */
[----:B------:R-:W-:Y:S02]  /*26ce0*/  I2FP.F32.S32 R3, R3 ;  /* 0x0000000300037245 */ /* 0x000fe40000201400 */
[----:B------:R-:W-:Y:S02]  /*26cf0*/  FSEL R29, R29, -INF , P1 ;  /* 0xff8000001d1d7808 */ /* 0x000fe40000800000 */
[----:B------:R-:W-:Y:S01]  /*26d00*/  ISETP.GE.AND P4, PT, R24, R239, PT ;  /* 0x000000ef1800720c */ /* 0x000fe20003f86270 */
[CC--:B------:R-:W-:Y:S01]  /*26d10*/  FFMA.FTZ R168, -R231.reuse, R3.reuse, R168 ;  /* 0x00000003e7a87223 */ /* 0x0c0fe200000101a8 */
[----:B------:R-:W-:Y:S01]  /*26d20*/  FSEL R172, R172, -INF , P0 ;  /* 0xff800000acac7808 */ /* 0x000fe20000000000 */
[----:B------:R-:W-:Y:S01]  /*26d30*/  FFMA.FTZ R162, -R231, R3, R162 ;  /* 0x00000003e7a27223 */ /* 0x000fe200000101a2 */
[-C--:B------:R-:W-:Y:S01]  /*26d40*/  ISETP.GE.AND P0, PT, R23, R239.reuse, PT ;  /* 0x000000ef1700720c */ /* 0x080fe20003f06270 */
[C---:B------:R-:W-:Y:S01]  /*26d50*/  VIADD R3, R243.reuse, 0xffffffc8 ;  /* 0xffffffc8f3037836 */ /* 0x040fe20000000000 */
[-C--:B------:R-:W-:Y:S01]  /*26d60*/  ISETP.GE.AND P1, PT, R244, R240.reuse, PT ;  /* 0x000000f0f400720c */ /* 0x080fe20003f26270 */
[----:B------:R-:W-:Y:S01]  /*26d70*/  VIADD R243, R243, 0x80 ;  /* 0x00000080f3f37836 */ /* 0x000fe20000000000 */
[----:B------:R-:W-:Y:S02]  /*26d80*/  FSEL R42, R42, -INF , P4 ;  /* 0xff8000002a2a7808 */ /* 0x000fe40002000000 */
[----:B------:R-:W-:Y:S02]  /*26d90*/  FSEL R36, R36, -INF , P1 ;  /* 0xff80000024247808 */ /* 0x000fe40000800000 */
[-C--:B------:R-:W-:Y:S02]  /*26da0*/  ISETP.GE.AND P4, PT, R17, R240.reuse, PT ;  /* 0x000000f01100720c */ /* 0x080fe40003f86270 */
[----:B------:R-:W-:Y:S02]  /*26db0*/  FSEL R43, R43, -INF , P0 ;  /* 0xff8000002b2b7808 */ /* 0x000fe40000000000 */
[-C--:B------:R-:W-:Y:S02]  /*26dc0*/  ISETP.GE.AND P1, PT, R39, R239.reuse, PT ;  /* 0x000000ef2700720c */ /* 0x080fe40003f26270 */
[----:B------:R-:W-:Y:S02]  /*26dd0*/  ISETP.GE.AND P0, PT, R22, R239, PT ;  /* 0x000000ef1600720c */ /* 0x000fe40003f06270 */
[----:B------:R-:W-:Y:S02]  /*26de0*/  FSEL R167, R167, -INF , P4 ;  /* 0xff800000a7a77808 */ /* 0x000fe40002000000 */
[----:B------:R-:W-:Y:S02]  /*26df0*/  FSEL R31, R31, -INF , P1 ;  /* 0xff8000001f1f7808 */ /* 0x000fe40000800000 */
[-C--:B------:R-:W-:Y:S02]  /*26e00*/  ISETP.GE.AND P4, PT, R16, R240.reuse, PT ;  /* 0x000000f01000720c */ /* 0x080fe40003f86270 */
[----:B------:R-:W-:Y:S02]  /*26e10*/  FSEL R178, R178, -INF , P0 ;  /* 0xff800000b2b27808 */ /* 0x000fe40000000000 */
[----:B------:R-:W-:Y:S02]  /*26e20*/  IABS R3, R3 ;  /* 0x0000000300037213 */ /* 0x000fe40000000000 */
[-C--:B------:R-:W-:Y:S02]  /*26e30*/  ISETP.GE.AND P1, PT, R23, R240.reuse, PT ;  /* 0x000000f01700720c */ /* 0x080fe40003f26270 */
[----:B------:R-:W-:Y:S02]  /*26e40*/  ISETP.GE.AND P0, PT, R15, R240, PT ;  /* 0x000000f00f00720c */ /* 0x000fe40003f06270 */
[----:B------:R-:W-:Y:S02]  /*26e50*/  I2FP.F32.S32 R3, R3 ;  /* 0x0000000300037245 */ /* 0x000fe40000201400 */
[----:B------:R-:W-:Y:S02]  /*26e60*/  FSEL R165, R165, -INF , P4 ;  /* 0xff800000a5a57808 */ /* 0x000fe40002000000 */
[----:B------:R-:W-:Y:S01]  /*26e70*/  FSEL R41, R41, -INF , P1 ;  /* 0xff80000029297808 */ /* 0x000fe20000800000 */
[----:B------:R-:W-:Y:S01]  /*26e80*/  FFMA.FTZ R159, -R231, R3, R159 ;  /* 0x00000003e79f7223 */ /* 0x000fe2000001019f */
[----:B------:R-:W-:Y:S01]  /*26e90*/  ISETP.GE.AND P4, PT, R19, R239, PT ;  /* 0x000000ef1300720c */ /* 0x000fe20003f86270 */
[----:B------:R-:W-:Y:S01]  /*26ea0*/  FFMA.FTZ R63, -R231, R3, R63 ;  /* 0x00000003e73f7223 */ /* 0x000fe2000001013f */
[----:B------:R-:W-:Y:S01]  /*26eb0*/  FSEL R164, R164, -INF , P0 ;  /* 0xff800000a4a47808 */ /* 0x000fe20000000000 */
[----:B------:R-:W-:Y:S01]  /*26ec0*/  VIADD R3, R244, 0x38 ;  /* 0x00000038f4037836 */ /* 0x000fe20000000000 */
[CC--:B------:R-:W-:Y:S02]  /*26ed0*/  ISETP.GE.AND P1, PT, R46.reuse, R239.reuse, PT ;  /* 0x000000ef2e00720c */ /* 0x0c0fe40003f26270 */
[----:B------:R-:W-:Y:S02]  /*26ee0*/  ISETP.GE.AND P0, PT, R46, R236, PT ;  /* 0x000000ec2e00720c */ /* 0x000fe40003f06270 */
[----:B------:R-:W-:Y:S02]  /*26ef0*/  FSEL R169, R169, -INF , P4 ;  /* 0xff800000a9a97808 */ /* 0x000fe40002000000 */
[----:B------:R-:W-:Y:S02]  /*26f00*/  FSEL R35, R35, -INF , P1 ;  /* 0xff80000023237808 */ /* 0x000fe40000800000 */
[----:B------:R-:W-:Y:S02]  /*26f10*/  FSEL R183, R183, -INF , !P0 ;  /* 0xff800000b7b77808 */ /* 0x000fe40004000000 */
[-C--:B------:R-:W-:Y:S02]  /*26f20*/  ISETP.GE.AND P4, PT, R13, R240.reuse, PT ;  /* 0x000000f00d00720c */ /* 0x080fe40003f86270 */
[----:B------:R-:W-:Y:S02]  /*26f30*/  ISETP.GE.AND P1, PT, R21, R240, PT ;  /* 0x000000f01500720c */ /* 0x000fe40003f26270 */
[-C--:B------:R-:W-:Y:S02]  /*26f40*/  ISETP.GE.AND P0, PT, R18, R239.reuse, PT ;  /* 0x000000ef1200720c */ /* 0x080fe40003f06270 */
[----:B------:R-:W-:Y:S02]  /*26f50*/  FSEL R159, R159, -INF , P4 ;  /* 0xff8000009f9f7808 */ /* 0x000fe40002000000 */
[----:B------:R-:W-:Y:S02]  /*26f60*/  FSEL R45, R45, -INF , P1 ;  /* 0xff8000002d2d7808 */ /* 0x000fe40000800000 */
[----:B------:R-:W-:Y:S02]  /*26f70*/  ISETP.GE.AND P4, PT, R48, R238, PT ;  /* 0x000000ee3000720c */ /* 0x000fe40003f86270 */
[----:B------:R-:W-:Y:S02]  /*26f80*/  FSEL R166, R166, -INF , P0 ;  /* 0xff800000a6a67808 */ /* 0x000fe40000000000 */
[-C--:B------:R-:W-:Y:S02]  /*26f90*/  ISETP.GE.AND P1, PT, R19, R240.reuse, PT ;  /* 0x000000f01300720c */ /* 0x080fe40003f26270 */
[-C--:B------:R-:W-:Y:S02]  /*26fa0*/  ISETP.GE.AND P0, PT, R4, R240.reuse, PT ;  /* 0x000000f00400720c */ /* 0x080fe40003f06270 */
[----:B------:R-:W-:Y:S02]  /*26fb0*/  FSEL R193, R193, -INF , !P4 ;  /* 0xff800000c1c17808 */ /* 0x000fe40006000000 */
        /* <DEDUP_REMOVED lines=8> */
[----:B------:R-:W-:Y:S02]  /*27040*/  FSEL R161, R161, -INF , P0 ;  /* 0xff800000a1a17808 */ /* 0x000fe40000000000 */
[-C--:B------:R-:W-:Y:S02]  /*27050*/  ISETP.GE.AND P1, PT, R21, R239.reuse, PT ;  /* 0x000000ef1500720c */ /* 0x080fe40003f26270 */
[-C--:B------:R-:W-:Y:S02]  /*27060*/  ISETP.GE.AND P0, PT, R4, R239.reuse, PT ;  /* 0x000000ef0400720c */ /* 0x080fe40003f06270 */
[----:B------:R-:W-:Y:S02]  /*27070*/  FSEL R153, R153, -INF , P4 ;  /* 0xff80000099997808 */ /* 0x000fe40002000000 */
[----:B------:R-:W-:Y:S02]  /*27080*/  ISETP.GE.AND P4, PT, R62, R236, PT ;  /* 0x000000ec3e00720c */ /* 0x000fe40003f86270 */
[----:B------:R-:W-:Y:S02]  /*27090*/  FSEL R136, R63, -INF , P0 ;  /* 0xff8000003f887808 */ /* 0x000fe40000000000 */
[----:B------:R-:W-:Y:S02]  /*270a0*/  FSEL R12, R140, -INF , !P6 ;  /* 0xff8000008c0c7808 */ /* 0x000fe40007000000 */
[----:B------:R-:W-:Y:S02]  /*270b0*/  FSEL R173, R173, -INF , P1 ;  /* 0xff800000adad7808 */ /* 0x000fe40000800000 */
[----:B------:R-:W-:Y:S02]  /*270c0*/  ISETP.GE.AND P0, PT, R62, R238, PT ;  /* 0x000000ee3e00720c */ /* 0x000fe40003f06270 */
[-C--:B------:R-:W-:Y:S02]  /*270d0*/  ISETP.GE.AND P1, PT, R20, R239.reuse, PT ;  /* 0x000000ef1400720c */ /* 0x080fe40003f26270 */
[-C--:B------:R-:W-:Y:S02]  /*270e0*/  ISETP.GE.AND P6, PT, R59, R236.reuse, PT ;  /* 0x000000ec3b00720c */ /* 0x080fe40003fc6270 */
[----:B------:R-:W-:Y:S02]  /*270f0*/  FSEL R11, R11, -INF , !P4 ;  /* 0xff8000000b0b7808 */ /* 0x000fe40006000000 */
[----:B------:R-:W-:Y:S02]  /*27100*/  FSEL R5, R5, -INF , !P5 ;  /* 0xff80000005057808 */ /* 0x000fe40006800000 */
[-C--:B------:R-:W-:Y:S02]  /*27110*/  ISETP.GE.AND P5, PT, R53, R236.reuse, PT ;  /* 0x000000ec3500720c */ /* 0x080fe40003fa6270 */
[----:B------:R-:W-:Y:S02]  /*27120*/  ISETP.GE.AND P4, PT, R58, R236, PT ;  /* 0x000000ec3a00720c */ /* 0x000fe40003f86270 */
[----:B------:R-:W-:Y:S02]  /*27130*/  FSEL R9, R9, -INF , !P6 ;  /* 0xff80000009097808 */ /* 0x000fe40007000000 */
[----:B------:R-:W-:Y:S02]  /*27140*/  FSEL R170, R170, -INF , P1 ;  /* 0xff800000aaaa7808 */ /* 0x000fe40000800000 */
[----:B------:R-:W-:Y:S02]  /*27150*/  FSEL R8, R8, -INF , !P0 ;  /* 0xff80000008087808 */ /* 0x000fe40004000000 */
[----:B------:R-:W-:Y:S02]  /*27160*/  ISETP.GE.AND P6, PT, R60, R238, PT ;  /* 0x000000ee3c00720c */ /* 0x000fe40003fc6270 */
[----:B------:R-:W-:Y:S02]  /*27170*/  ISETP.GE.AND P1, PT, R14, R240, PT ;  /* 0x000000f00e00720c */ /* 0x000fe40003f26270 */
[----:B------:R-:W-:Y:S02]  /*27180*/  ISETP.GE.AND P0, PT, R58, R238, PT ;  /* 0x000000ee3a00720c */ /* 0x000fe40003f06270 */
[----:B------:R-:W-:Y:S02]  /*27190*/  FSEL R57, R57, -INF , !P4 ;  /* 0xff80000039397808 */ /* 0x000fe40006000000 */
[----:B------:R-:W-:Y:S02]  /*271a0*/  FSEL R66, R66, -INF , !P5 ;  /* 0xff80000042427808 */ /* 0x000fe40006800000 */
[----:B------:R-:W-:Y:S02]  /*271b0*/  ISETP.GE.AND P5, PT, R52, R236, PT ;  /* 0x000000ec3400720c */ /* 0x000fe40003fa6270 */
[----:B------:R-:W-:Y:S02]  /*271c0*/  ISETP.GE.AND P4, PT, R59, R238, PT ;  /* 0x000000ee3b00720c */ /* 0x000fe40003f86270 */
[----:B------:R-:W-:Y:S02]  /*271d0*/  FSEL R160, R160, -INF , P1 ;  /* 0xff800000a0a07808 */ /* 0x000fe40000800000 */
        /* <DEDUP_REMOVED lines=11> */
[----:B------:R-:W-:Y:S02]  /*27290*/  FSEL R163, R163, -INF , P1 ;  /* 0xff800000a3a37808 */ /* 0x000fe40000800000 */
[-C--:B------:R-:W-:Y:S02]  /*272a0*/  ISETP.GE.AND P0, PT, R47, R236.reuse, PT ;  /* 0x000000ec2f00720c */ /* 0x080fe40003f06270 */
[----:B------:R-:W-:Y:S02]  /*272b0*/  ISETP.GE.AND P6, PT, R50, R236, PT ;  /* 0x000000ec3200720c */ /* 0x000fe40003fc6270 */
[----:B------:R-:W-:Y:S02]  /*272c0*/  ISETP.GE.AND P1, PT, R3, R240, PT ;  /* 0x000000f00300720c */ /* 0x000fe40003f26270 */
[----:B------:R-:W-:Y:S02]  /*272d0*/  FSEL R65, R65, -INF , !P4 ;  /* 0xff80000041417808 */ /* 0x000fe40006000000 */
[----:B------:R-:W-:Y:S02]  /*272e0*/  FSEL R64, R64, -INF , !P5 ;  /* 0xff80000040407808 */ /* 0x000fe40006800000 */
[----:B------:R-:W-:Y:S02]  /*272f0*/  ISETP.GE.AND P4, PT, R39, R236, PT ;  /* 0x000000ec2700720c */ /* 0x000fe40003f86270 */
[----:B------:R-:W-:Y:S02]  /*27300*/  FSEL R192, R28, -INF , !P0 ;  /* 0xff8000001cc07808 */ /* 0x000fe40004000000 */
[----:B------:R-:W-:Y:S02]  /*27310*/  FSEL R174, R174, -INF , !P6 ;  /* 0xff800000aeae7808 */ /* 0x000fe40007000000 */
[-C--:B------:R-:W-:Y:S02]  /*27320*/  ISETP.GE.AND P5, PT, R50, R238.reuse, PT ;  /* 0x000000ee3200720c */ /* 0x080fe40003fa6270 */
[----:B------:R-:W-:Y:S02]  /*27330*/  FSEL R155, R155, -INF , P1 ;  /* 0xff8000009b9b7808 */ /* 0x000fe40000800000 */
        /* <DEDUP_REMOVED lines=9> */
[----:B------:R-:W-:Y:S02]  /*273d0*/  FSEL R158, R158, -INF , P1 ;  /* 0xff8000009e9e7808 */ /* 0x000fe40000800000 */
[-C--:B------:R-:W-:Y:S02]  /*273e0*/  ISETP.GE.AND P6, PT, R47, R238.reuse, PT ;  /* 0x000000ee2f00720c */ /* 0x080fe40003fc6270 */
[----:B------:R-:W-:Y:S02]  /*273f0*/  ISETP.GE.AND P1, PT, R3, R239, PT ;  /* 0x000000ef0300720c */ /* 0x000fe40003f26270 */
[-C--:B------:R-:W-:Y:S02]  /*27400*/  ISETP.GE.AND P0, PT, R33, R238.reuse, PT ;  /* 0x000000ee2100720c */ /* 0x080fe40003f06270 */
[----:B------:R-:W-:Y:S02]  /*27410*/  FSEL R196, R36, -INF , !P5 ;  /* 0xff80000024c47808 */ /* 0x000fe40006800000 */
[----:B------:R-:W-:Y:S02]  /*27420*/  FSEL R190, R32, -INF , !P4 ;  /* 0xff80000020be7808 */ /* 0x000fe40006000000 */
[----:B------:R-:W-:Y:S02]  /*27430*/  FSEL R137, R61, -INF , P1 ;  /* 0xff8000003d897808 */ /* 0x000fe40000800000 */
        /* <DEDUP_REMOVED lines=24> */
[-C--:B------:R-:W-:Y:S02]  /*275c0*/  ISETP.GE.AND P1, PT, R54, R236.reuse, PT ;  /* 0x000000ec3600720c */ /* 0x080fe40003f26270 */
[C---:B------:R-:W-:Y:S02]  /*275d0*/  ISETP.GE.AND P6, PT, R20.reuse, R236, PT ;  /* 0x000000ec1400720c */ /* 0x040fe40003fc6270 */
[----:B------:R-:W-:Y:S02]  /*275e0*/  ISETP.GE.AND P0, PT, R20, R238, PT ;  /* 0x000000ee1400720c */ /* 0x000fe40003f06270 */
[----:B------:R-:W-:Y:S02]  /*275f0*/  FMNMX3.FTZ R20, R0, R12, R11, !PT ;  /* 0x0000000c00147276 */ /* 0x000fe4000781000b */
[----:B------:R-:W-:Y:S02]  /*27600*/  FSEL R167, R167, -INF , !P5 ;  /* 0xff800000a7a77808 */ /* 0x000fe40006800000 */
        /* <DEDUP_REMOVED lines=52> */
[----:B------:R-:W-:Y:S02]  /*27950*/  FSEL R160, R160, -INF , !P0 ;  /* 0xff800000a0a07808 */ /* 0x000fe40004000000 */
[-C--:B------:R-:W-:Y:S02]  /*27960*/  ISETP.GE.AND P4, PT, R13, R236.reuse, PT ;  /* 0x000000ec0d00720c */ /* 0x080fe40003f86270 */
[----:B------:R-:W-:Y:S02]  /*27970*/  ISETP.GE.AND P5, PT, R4, R236, PT ;  /* 0x000000ec0400720c */ /* 0x000fe40003fa6270 */
[----:B------:R-:W-:Y:S02]  /*27980*/  ISETP.GE.AND P0, PT, R15, R238, PT ;  /* 0x000000ee0f00720c */ /* 0x000fe40003f06270 */
[----:B------:R-:W-:Y:S02]  /*27990*/  FMNMX3.FTZ R18, R18, R170, R169, !PT ;  /* 0x000000aa12127276 */ /* 0x000fe400078100a9 */
[----:B------:R-:W-:Y:S02]  /*279a0*/  FSEL R163, R163, -INF , !P1 ;  /* 0xff800000a3a37808 */ /* 0x000fe40004800000 */
[----:B------:R-:W-:Y:S02]  /*279b0*/  FMNMX3.FTZ R19, R19, R168, R167, !PT ;  /* 0x000000a813137276 */ /* 0x000fe400078100a7 */
[----:B------:R-:W-:Y:S02]  /*279c0*/  FSEL R162, R162, -INF , !P6 ;  /* 0xff800000a2a27808 */ /* 0x000fe40007000000 */
[----:B------:R-:W-:Y:S02]  /*279d0*/  FSEL R159, R159, -INF , !P4 ;  /* 0xff8000009f9f7808 */ /* 0x000fe40006000000 */
[C---:B------:R-:W-:Y:S02]  /*279e0*/  ISETP.GE.AND P1, PT, R3.reuse, R236, PT ;  /* 0x000000ec0300720c */ /* 0x040fe40003f26270 */
[----:B------:R-:W-:Y:S02]  /*279f0*/  FSEL R154, R154, -INF , !P5 ;  /* 0xff8000009a9a7808 */ /* 0x000fe40006800000 */
[-C--:B------:R-:W-:Y:S02]  /*27a00*/  ISETP.GE.AND P6, PT, R3, R238.reuse, PT ;  /* 0x000000ee0300720c */ /* 0x080fe40003fc6270 */
[----:B------:R-:W-:Y:S02]  /*27a10*/  ISETP.GE.AND P4, PT, R14, R238, PT ;  /* 0x000000ee0e00720c */ /* 0x000fe40003f86270 */
[----:B------:R-:W-:Y:S02]  /*27a20*/  FMNMX3.FTZ R19, R19, R165, R164, !PT ;  /* 0x000000a513137276 */ /* 0x000fe400078100a4 */
[----:B------:R-:W-:Y:S02]  /*27a30*/  FMNMX3.FTZ R3, R18, R166, R163, !PT ;  /* 0x000000a612037276 */ /* 0x000fe400078100a3 */
[----:B------:R-:W-:Y:S02]  /*27a40*/  ISETP.GE.AND P5, PT, R13, R238, PT ;  /* 0x000000ee0d00720c */ /* 0x000fe40003fa6270 */
[----:B------:R-:W-:Y:S02]  /*27a50*/  FSEL R161, R161, -INF , !P0 ;  /* 0xff800000a1a17808 */ /* 0x000fe40004000000 */
[----:B------:R-:W-:Y:S02]  /*27a60*/  FSEL R155, R155, -INF , !P1 ;  /* 0xff8000009b9b7808 */ /* 0x000fe40004800000 */
[----:B------:R-:W-:Y:S02]  /*27a70*/  FMNMX3.FTZ R13, R19, R160, R159, !PT ;  /* 0x000000a0130d7276 */ /* 0x000fe4000781009f */
[----:B------:R-:W-:Y:S02]  /*27a80*/  FMNMX3.FTZ R3, R3, R162, R161, !PT ;  /* 0x000000a203037276 */ /* 0x000fe400078100a1 */
[----:B------:R-:W-:Y:S02]  /*27a90*/  ISETP.GE.AND P1, PT, R4, R238, PT ;  /* 0x000000ee0400720c */ /* 0x000fe40003f26270 */
[----:B------:R-:W-:Y:S02]  /*27aa0*/  FSEL R158, R158, -INF , !P4 ;  /* 0xff8000009e9e7808 */ /* 0x000fe40006000000 */
[----:B------:R-:W-:Y:S02]  /*27ab0*/  FSEL R153, R153, -INF , !P5 ;  /* 0xff80000099997808 */ /* 0x000fe40006800000 */
        /* <DEDUP_REMOVED lines=34> */
[-CC-:B------:R-:W-:Y:S01]  /*27ce0*/  FFMA.FTZ R145, R9, R135.reuse, -R157.reuse ;  /* 0x0000008709917223 */ /* 0x180fe2000001089d */
        /* <DEDUP_REMOVED lines=74> */
[----:B------:R-:W-:Y:S01]  /*28190*/  FMUL.FTZ R59, R0, R79 ;  /* 0x0000004f003b7220 */ /* 0x000fe20000410000 */
        /* <DEDUP_REMOVED lines=50> */
[----:B------:R-:W-:Y:S01]  /*284c0*/  FFMA.FTZ R147, R2, R247, R147 ;  /* 0x000000f702937223 */ /* 0x000fe20000010093 */
[----:B------:R-:W-:Y:S06]  /*284d0*/  LDSM.16.MT88.4 R96, [R144+0x10800] ;  /* 0x010800009060783b */ /* 0x000fec0000004200 */
[----:B------:R-:W1:Y:S01]  /*284e0*/  MUFU.EX2 R115, R115 ;  /* 0x0000007300737308 */ /* 0x000e620000000800 */
[----:B--2---:R-:W-:Y:S01]  /*284f0*/  F2FP.F16.F32.PACK_AB R68, R107, R104 ;  /* 0x000000686b44723e */ /* 0x004fe200000000ff */
[----:B------:R-:W-:Y:S01]  /*28500*/  FFMA.FTZ R151, R0, R246, R151 ;  /* 0x000000f600977223 */ /* 0x000fe20000010097 */
[----:B------:R-:W-:Y:S01]  /*28510*/  ISETP.GT.AND P0, PT, R241, R215, PT ;  /* 0x000000d7f100720c */ /* 0x000fe20003f04270 */
        /* <DEDUP_REMOVED lines=40> */
[----:B------:R-:W-:Y:S04]  /*287a0*/  FADD.FTZ R2, R115, R2 ;  /* 0x0000000273027221 */ /* 0x000fe80000010000 */
        /* <DEDUP_REMOVED lines=105> */
[----:B------:R2:W5:Y:S03]  /*28e40*/  MUFU.EX2 R195, R196 ;  /* 0x000000c400c37308 */ /* 0x0005660000000800 */
[C---:B------:R-:W-:Y:S08]  /*28e50*/  HMMA.16816.F32 R16, R68.reuse, R82, R16 ;  /* 0x000000524410723c */ /* 0x040ff00000001810 */
[C---:B-1----:R-:W-:Y:S03]  /*28e60*/  HMMA.16816.F32 R20, R68.reuse, R84, R20 ;  /* 0x000000544414723c */ /* 0x042fe60000001814 */
[-C--:B--2---:R-:W-:Y:S01]  /*28e70*/  FFMA.FTZ R196, R181, R135.reuse, -R156 ;  /* 0x00000087b5c47223 */ /* 0x084fe2000001089c */
[----:B-----5:R-:W-:Y:S04]  /*28e80*/  FADD.FTZ R190, R195, R190 ;  /* 0x000000bec3be7221 */ /* 0x020fe80000010000 */
        /* <DEDUP_REMOVED lines=58> */
[-C--:B------:R-:W-:Y:S02]  /*29230*/  FFMA.FTZ R96, R173, R135.reuse, -R156 ;  /* 0x00000087ad607223 */ /* 0x080fe4000001089c */
[----:B------:R4:W5:Y:S03]  /*29240*/  MUFU.EX2 R173, R88 ;  /* 0x0000005800ad7308 */ /* 0x0009660000000800 */
[C---:B------:R-:W-:Y:S08]  /*29250*/  HMMA.16816.F32 R40, R68.reuse, R98, R40 ;  /* 0x000000624428723c */ /* 0x040ff00000001828 */
[C---:B---3--:R-:W-:Y:S01]  /*29260*/  HMMA.16816.F32 R44, R68.reuse, R100, R44 ;  /* 0x00000064442c723c */ /* 0x048fe2000000182c */
[----:B----4-:R-:W3:Y:S02]  /*29270*/  LDSM.16.MT88.4 R88, [R139+0x2800] ;  /* 0x002800008b58783b */ /* 0x010ee40000004200 */
[-CC-:B------:R-:W-:Y:S01]  /*29280*/  FFMA.FTZ R100, R172, R135.reuse, -R157.reuse ;  /* 0x00000087ac647223 */ /* 0x180fe2000001089d */
[----:B-----5:R-:W-:Y:S01]  /*29290*/  FADD.FTZ R196, R173, R196 ;  /* 0x000000c4adc47221 */ /* 0x020fe20000010000 */
[----:B------:R4:W5:Y:S03]  /*292a0*/  MUFU.EX2 R172, R96 ;  /* 0x0000006000ac7308 */ /* 0x0009660000000800 */
[C---:B------:R-:W-:Y:S08]  /*292b0*/  HMMA.16816.F32 R48, R68.reuse, R102, R48 ;  /* 0x000000664430723c */ /* 0x040ff00000001830 */
[C---:B------:R-:W-:Y:S03]  /*292c0*/  HMMA.16816.F32 R52, R68.reuse, R72, R52 ;  /* 0x000000484434723c */ /* 0x040fe60000001834 */
[-CC-:B------:R-:W-:Y:S01]  /*292d0*/  FFMA.FTZ R73, R171, R135.reuse, -R157.reuse ;  /* 0x00000087ab497223 */ /* 0x180fe2000001089d */
        /* <DEDUP_REMOVED lines=133> */
.L_x_6951:
        /* <DEDUP_REMOVED lines=14> */
.L_x_6974:
        /* <DEDUP_REMOVED lines=192> */
.L_x_6961:
[----:B------:R-:W-:Y:S05]  /*2a810*/  BSYNC.RECONVERGENT B0 ;  /* 0x0000000000007941 */ /* 0x000fea0003800200 */
.L_x_6960:
        /* <DEDUP_REMOVED lines=44> */
.L_x_6963:
[----:B------:R-:W-:Y:S05]  /*2aae0*/  BSYNC.RECONVERGENT B0 ;  /* 0x0000000000007941 */ /* 0x000fea0003800200 */
.L_x_6962:
        /* <DEDUP_REMOVED lines=43> */
.L_x_6965:
[----:B------:R-:W-:Y:S05]  /*2ada0*/  BSYNC.RECONVERGENT B0 ;  /* 0x0000000000007941 */ /* 0x000fea0003800200 */
.L_x_6964:
        /* <DEDUP_REMOVED lines=20> */
.L_x_6967:
[----:B------:R-:W-:Y:S05]  /*2aef0*/  BSYNC.RECONVERGENT B0 ;  /* 0x0000000000007941 */ /* 0x000fea0003800200 */
.L_x_6966:
        /* <DEDUP_REMOVED lines=20> */
.L_x_6969:
[----:B------:R-:W-:Y:S05]  /*2b040*/  BSYNC.RECONVERGENT B0 ;  /* 0x0000000000007941 */ /* 0x000fea0003800200 */
.L_x_6968:
[----:B--2---:R-:W-:Y:S02]  /*2b050*/  MOV R2, R224 ;  /* 0x000000e000027202 */ /* 0x004fe40000000f00 */
[----:B------:R-:W-:-:S04]  /*2b060*/  MOV R3, 0x0 ;  /* 0x0000000000037802 */ /* 0x000fc80000000f00 */
[----:B-1-345:R-:W-:Y:S05]  /*2b070*/  @P1 RET.REL.NODEC R2 `(_ZN5flash24flash_fwd_splitkv_kernelI23Flash_fwd_kernel_traitsILi128ELi64ELi128ELi4ELb0ELb0EN7cutlass6half_tE19Flash_kernel_traitsILi128ELi64ELi128ELi4ES3_EELb0ELb1ELb1ELb0ELb0ELb1ELb0ELb1EEEvNS_16Flash_fwd_paramsE) ;  /* 0xfffffd4c02e01950 */ /* 0x03afea0003c3ffff */
        /* <DEDUP_REMOVED lines=17> */
[----:B-1----:R-:W-:Y:S05]  /*2b190*/  @P0 RET.REL.NODEC R2 `(_ZN5flash24flash_fwd_splitkv_kernelI23Flash_fwd_kernel_traitsILi128ELi64ELi128ELi4ELb0ELb0EN7cutlass6half_tE19Flash_kernel_traitsILi128ELi64ELi128ELi4ES3_EELb0ELb1ELb1ELb0ELb0ELb1ELb0ELb1EEEvNS_16Flash_fwd_paramsE) ;  /* 0xfffffd4c02980950 */ /* 0x002fea0003c3ffff */
[----:B------:R-:W-:Y:S01]  /*2b1a0*/  R2UR UR4, R10 ;  /* 0x000000000a0472ca */ /* 0x000fe200000e0000 */
[----:B------:R-:W-:Y:S01]  /*2b1b0*/  IMAD.MOV.U32 R225, RZ, RZ, 0x0 ;  /* 0x00000000ffe17424 */ /* 0x000fe200078e00ff */
[----:B------:R-:W-:-:S13]  /*2b1c0*/  R2UR UR5, R11 ;  /* 0x000000000b0572ca */ /* 0x000fda00000e0000 */
[----:B------:R1:W-:Y:S02]  /*2b1d0*/  ST.E.128 desc[UR4][R4.64+0x80], R36 ;  /* 0x0000802404007985 */ /* 0x0003e4000c101d04 */
[----:B-1----:R-:W-:Y:S05]  /*2b1e0*/  RET.REL.NODEC R224 `(_ZN5flash24flash_fwd_splitkv_kernelI23Flash_fwd_kernel_traitsILi128ELi64ELi128ELi4ELb0ELb0EN7cutlass6half_tE19Flash_kernel_traitsILi128ELi64ELi128ELi4ES3_EELb0ELb1ELb1ELb0ELb0ELb1ELb0ELb1EEEvNS_16Flash_fwd_paramsE) ;  /* 0xfffffd4ce0847950 */ /* 0x002fea0003c3ffff */
.L_x_6959:
[----:B------:R-:W-:Y:S01]  /*2b1f0*/  MOV R0, 0x1f ;  /* 0x0000001f00007802 */ /* 0x000fe20000000f00 */
[----:B------:R-:W-:Y:S01]  /*2b200*/  IMAD.MOV.U32 R2, RZ, RZ, 0x2 ;  /* 0x00000002ff027424 */ /* 0x000fe200078e00ff */
[----:B------:R-:W-:Y:S01]  /*2b210*/  MOV R7, R247 ;  /* 0x000000f700077202 */ /* 0x000fe20000000f00 */
[----:B------:R-:W-:-:S07]  /*2b220*/  IMAD.MOV.U32 R4, RZ, RZ, -0x1 ;  /* 0xffffffffff047424 */ /* 0x000fce00078e00ff */
[----:B-1---5:R-:W-:Y:S05]  /*2b230*/  WARPSYNC.COLLECTIVE R4, `(.L_x_6970) ;  /* 0x0000000004087348 */ /* 0x022fea0003c00000 */
[----:B------:R2:W3:Y:S02]  /*2b240*/  SHFL.BFLY P0, R0, R7, R2, R0 ;  /* 0x0c00000207007389 */ /* 0x0004e40000000000 */
[----:B-123-5:R-:W-:Y:S05]  /*2b250*/  ENDCOLLECTIVE ;  /* 0x000000000000791b */ /* 0x02efea0003800000 */
.L_x_6970:
        /* <DEDUP_REMOVED lines=8> */
.L_x_6971:
        /* <DEDUP_REMOVED lines=8> */
.L_x_6972:
[----:B------:R-:W-:Y:S01]  /*2b360*/  FADD.FTZ R246, R0, R246 ;  /* 0x000000f600f67221 */ /* 0x000fe20000010000 */
[----:B------:R-:W-:Y:S02]  /*2b370*/  MOV R0, 0x1f ;  /* 0x0000001f00007802 */ /* 0x000fe40000000f00 */
[----:B------:R-:W-:Y:S01]  /*2b380*/  MOV R2, 0x1 ;  /* 0x0000000100027802 */ /* 0x000fe20000000f00 */
[----:B------:R-:W-:-:S07]  /*2b390*/  IMAD.MOV.U32 R7, RZ, RZ, R246 ;  /* 0x000000ffff077224 */ /* 0x000fce00078e00f6 */
[----:B------:R-:W-:Y:S05]  /*2b3a0*/  WARPSYNC.COLLECTIVE R4, `(.L_x_6973) ;  /* 0x0000000004087348 */ /* 0x000fea0003c00000 */
[----:B------:R1:W2:Y:S02]  /*2b3b0*/  SHFL.BFLY P0, R0, R7, R2, R0 ;  /* 0x0c00000207007389 */ /* 0x0002a40000000000 */
[----:B-12---:R-:W-:Y:S05]  /*2b3c0*/  ENDCOLLECTIVE ;  /* 0x000000000000791b */ /* 0x006fea0003800000 */
.L_x_6973:
[----:B------:R-:W-:Y:S05]  /*2b3d0*/  BRA `(.L_x_6974) ;  /* 0xffffffe8000c7947 */ /* 0x000fea000383ffff */
.L_x_6975:
        /* <DEDUP_REMOVED lines=10> */
.L_x_14937:


//--------------------- .text._ZN5flash24flash_fwd_splitkv_kernelI23Flash_fwd_kernel_traitsILi128ELi64ELi128ELi4ELb0ELb0EN7cutlass6half_tE19Flash_kernel_traitsILi128ELi64ELi128ELi4ES3_EELb0ELb1ELb0ELb0ELb1ELb0ELb1ELb0EEEvNS_16Flash_fwd_paramsE --------------------------
	.section	.text._ZN5flash24flash_fwd_splitkv_kernelI23Flash_fwd_kernel_traitsILi128ELi64ELi128ELi4ELb0ELb0EN7cutlass6half_tE19Flash_kernel_traitsILi128ELi64ELi128ELi4ES3_EELb0ELb1ELb0ELb0ELb1ELb0ELb1ELb0EEEvNS_16Flash_fwd_paramsE,"ax",@progbits
	.align	128
        .global         _ZN5flash24flash_fwd_splitkv_kernelI23Flash_fwd_kernel_traitsILi128ELi64ELi128ELi4ELb0ELb0EN7cutlass6half_tE19Flash_kernel_traitsILi128ELi64ELi128ELi4ES3_EELb0ELb1ELb0ELb0ELb1ELb0ELb1ELb0EEEvNS_16Flash_fwd_paramsE
        .type           _ZN5flash24flash_fwd_splitkv_kernelI23Flash_fwd_kernel_traitsILi128ELi64ELi128ELi4ELb0ELb0EN7cutlass6half_tE19Flash_kernel_traitsILi128ELi64ELi128ELi4ES3_EELb0ELb1ELb0ELb0ELb1ELb0ELb1ELb0EEEvNS_16Flash_fwd_paramsE,@function
        .size           _ZN5flash24flash_fwd_splitkv_kernelI23Flash_fwd_kernel_traitsILi128ELi64ELi128ELi4ELb0ELb0EN7cutlass6half_tE19Flash_kernel_traitsILi128ELi64ELi128ELi4ES3_EELb0ELb1ELb0ELb0ELb1ELb0ELb1ELb0EEEvNS_16Flash_fwd_paramsE,(.L_x_14938 - _ZN5flash24flash_fwd_splitkv_kernelI23Flash_fwd_kernel_traitsILi128ELi64ELi128ELi4ELb0ELb0EN7cutlass6half_tE19Flash_kernel_traitsILi128ELi64ELi128ELi4ES3_EELb0ELb1ELb0ELb0ELb1ELb0ELb1ELb0EEEvNS_16Flash_fwd_paramsE)
        .other          _ZN5flash24flash_fwd_splitkv_kernelI23Flash_fwd_kernel_traitsILi128ELi64ELi128ELi4ELb0ELb0EN7cutlass6half_tE19Flash_kernel_traitsILi128ELi64ELi128ELi4ES3_EELb0ELb1ELb0ELb0ELb1ELb0ELb1ELb0EEEvNS_16Flash_fwd_paramsE,@"STO_CUDA_ENTRY STV_DEFAULT"
_ZN5flash24flash_fwd_splitkv_kernelI23Flash_fwd_kernel_traitsILi128ELi64ELi128ELi4ELb0ELb0EN7cutlass6half_tE19Flash_kernel_traitsILi128ELi64ELi128ELi4ES3_EELb0ELb1ELb0ELb0ELb1ELb0ELb1ELb0EEEvNS_16Flash_fwd_paramsE:
.text._ZN5flash24flash_fwd_splitkv_kernelI23Flash_fwd_kernel_traitsILi128ELi64ELi128ELi4ELb0ELb0EN7cutlass6half_tE19Flash_kernel_traitsILi128ELi64ELi128ELi4ES3_EELb0ELb1ELb0ELb0ELb1ELb0ELb1ELb0EEEvNS_16Flash_fwd_paramsE:
        /* <DEDUP_REMOVED lines=29> */
[----:B------:R-:W-:Y:S05]  /*01d0*/  CALL.REL.NOINC `($_ZN5flash24flash_fwd_splitkv_kernelI23Flash_fwd_kernel_traitsILi128ELi64ELi128ELi4ELb0ELb0EN7cutlass6half_tE19Flash_kernel_traitsILi128ELi64ELi128ELi4ES3_EELb0ELb1ELb0ELb0ELb1ELb0ELb1ELb0EEEvNS_16Flash_fwd_paramsE$_ZN5flash30compute_attn_1rowblock_splitkvI23Flash_fwd_kernel_traitsILi128ELi64ELi128ELi4ELb0ELb0EN7cutlass6half_tE19Flash_kernel_traitsILi128ELi64ELi128ELi4ES3_EELb0ELb1ELb0ELb0ELb1ELb0ELb1ELb0ENS_16Flash_fwd_paramsEEEvRKT8_iiiii) ;  /* 0x0000000000087944 */ /* 0x000fea0003c00000 */
[----:B------:R-:W-:Y:S05]  /*01e0*/  BSYNC.RECONVERGENT B3 ;  /* 0x0000000000037941 */ /* 0x000fea0003800200 */
.L_x_6976:
[----:B------:R-:W-:Y:S05]  /*01f0*/  EXIT ;  /* 0x000000000000794d */ /* 0x000fea0003800000 */
        .type           $_ZN5flash24flash_fwd_splitkv_kernelI23Flash_fwd_kernel_traitsILi128ELi64ELi128ELi4ELb0ELb0EN7cutlass6half_tE19Flash_kernel_traitsILi128ELi64ELi128ELi4ES3_EELb0ELb1ELb0ELb0ELb1ELb0ELb1ELb0EEEvNS_16Flash_fwd_paramsE$_ZN5flash30compute_attn_1rowblock_splitkvI23Flash_fwd_kernel_traitsILi128ELi64ELi128ELi4ELb0ELb0EN7cutlass6half_tE19Flash_kernel_traitsILi128ELi64ELi128ELi4ES3_EELb0ELb1ELb0ELb0ELb1ELb0ELb1ELb0ENS_16Flash_fwd_paramsEEEvRKT8_iiiii,@function
        .size           $_ZN5flash24flash_fwd_splitkv_kernelI23Flash_fwd_kernel_traitsILi128ELi64ELi128ELi4ELb0ELb0EN7cutlass6half_tE19Flash_kernel_traitsILi128ELi64ELi128ELi4ES3_EELb0ELb1ELb0ELb0ELb1ELb0ELb1ELb0EEEvNS_16Flash_fwd_paramsE$_ZN5flash30compute_attn_1rowblock_splitkvI23Flash_fwd_kernel_traitsILi128ELi64ELi128ELi4ELb0ELb0EN7cutlass6half_tE19Flash_kernel_traitsILi128ELi64ELi128ELi4ES3_EELb0ELb1ELb0ELb0ELb1ELb0ELb1ELb0ENS_16Flash_fwd_paramsEEEvRKT8_iiiii,(.L_x_14938 - $_ZN5flash24flash_fwd_splitkv_kernelI23Flash_fwd_kernel_traitsILi128ELi64ELi128ELi4ELb0ELb0EN7cutlass6half_tE19Flash_kernel_traitsILi128ELi64ELi128ELi4ES3_EELb0ELb1ELb0ELb0ELb1ELb0ELb1ELb0EEEvNS_16Flash_fwd_paramsE$_ZN5flash30compute_attn_1rowblock_splitkvI23Flash_fwd_kernel_traitsILi128ELi64ELi128ELi4ELb0ELb0EN7cutlass6half_tE19Flash_kernel_traitsILi128ELi64ELi128ELi4ES3_EELb0ELb1ELb0ELb0ELb1ELb0ELb1ELb0ENS_16Flash_fwd_paramsEEEvRKT8_iiiii)
$_ZN5flash24flash_fwd_splitkv_kernelI23Flash_fwd_kernel_traitsILi128ELi64ELi128ELi4ELb0ELb0EN7cutlass6half_tE19Flash_kernel_traitsILi128ELi64ELi128ELi4ES3_EELb0ELb1ELb0ELb0ELb1ELb0ELb1ELb0EEEvNS_16Flash_fwd_paramsE$_ZN5flash30compute_attn_1rowblock_splitkvI23Flash_fwd_kernel_traitsILi128ELi64ELi128ELi4ELb0ELb0EN7cutlass6half_tE19Flash_kernel_traitsILi128ELi64ELi128ELi4ES3_EELb0ELb1ELb0ELb0ELb1ELb0ELb1ELb0ENS_16Flash_fwd_paramsEEEvRKT8_iiiii:
        /* <DEDUP_REMOVED lines=21> */
[----:B------:R-:W-:Y:S01]  /*0350*/  IMAD.MOV.U32 R6, RZ, RZ, -0x1 ;  /* 0xffffffffff067424 */ /* 0x000fe200078e00ff */
[----:B------:R-:W2:Y:S05]  /*0360*/  S2R R200, SR_TID.X ;  /* 0x0000000000c87919 */ /* 0x000eaa0000002100 */
        /* <DEDUP_REMOVED lines=12> */
[----:B------:R-:W3:Y:S02]  /*0430*/  LD.E.U8 R0, desc[UR4][R2.64+0x1b2] ;  /* 0x0001b20402007980 */ /* 0x000ee4000c101100 */
[----:B---3--:R-:W-:-:S13]  /*0440*/  ISETP.NE.AND P1, PT, R0, RZ, PT ;  /* 0x000000ff0000720c */ /* 0x008fda0003f25270 */
[----:B------:R-:W-:Y:S05]  /*0450*/  @!P1 BRA `(.L_x_6978) ;  /* 0x0000000000049947 */ /* 0x000fea0003800000 */
[----:B------:R3:W5:Y:S02]  /*0460*/  LD.E R14, desc[UR4][R16.64] ;  /* 0x00000004100e7980 */ /* 0x000764000c101900 */
.L_x_6978:
[----:B------:R-:W-:Y:S05]  /*0470*/  BSYNC.RECONVERGENT B0 ;  /* 0x0000000000007941 */ /* 0x000fea0003800200 */
.L_x_6977:
[----:B------:R-:W-:Y:S04]  /*0480*/  BSSY.RECONVERGENT B0, `(.L_x_6979) ;  /* 0x0000007000007945 */ /* 0x000fe80003800200 */
[----:B------:R-:W-:Y:S05]  /*0490*/  @!P3 BRA `(.L_x_6980) ;  /* 0x000000000014b947 */ /* 0x000fea0003800000 */
[----:B------:R-:W4:Y:S02]  /*04a0*/  LD.E.U8 R0, desc[UR4][R2.64+0x1b2] ;  /* 0x0001b20402007980 */ /* 0x000f24000c101100 */
[----:B----4-:R-:W-:-:S13]  /*04b0*/  ISETP.NE.AND P1, PT, R0, RZ, PT ;  /* 0x000000ff0000720c */ /* 0x010fda0003f25270 */
[----:B------:R-:W4:Y:S02]  /*04c0*/  @P1 LD.E R15, desc[UR4][R16.64+0x4] ;  /* 0x00000404100f1980 */ /* 0x000f24000c101900 */
[----:B----45:R-:W-:-:S06]  /*04d0*/  @P1 IADD3 R132, PT, PT, R15, -R14, RZ ;  /* 0x8000000e0f841210 */ /* 0x030fcc0007ffe0ff */
[----:B------:R4:W5:Y:S02]  /*04e0*/  @!P1 LD.E R132, desc[UR4][R16.64] ;  /* 0x0000000410849980 */ /* 0x000964000c101900 */
.L_x_6980:
[----:B------:R-:W-:Y:S05]  /*04f0*/  BSYNC.RECONVERGENT B0 ;  /* 0x0000000000007941 */ /* 0x000fea0003800200 */
.L_x_6979:
        /* <DEDUP_REMOVED lines=8> */
.L_x_6982:
[----:B------:R-:W5:Y:S01]  /*0580*/  LD.E.64 R10, desc[UR4][R2.64+0x108] ;  /* 0x00010804020a7980 */ /* 0x000f62000c101b00 */
[----:B------:R-:W-:Y:S01]  /*0590*/  BSSY.RECONVERGENT B0, `(.L_x_6984) ;  /* 0x0000006000007945 */ /* 0x000fe20003800200 */
[----:B------:R-:W-:Y:S01]  /*05a0*/  IMAD.MOV.U32 R0, RZ, RZ, RZ ;  /* 0x000000ffff007224 */ /* 0x000fe200078e00ff */
[----:B-----5:R-:W-:-:S04]  /*05b0*/  ISETP.NE.U32.AND P0, PT, R10, RZ, PT ;  /* 0x000000ff0a00720c */ /* 0x020fc80003f05070 */
[----:B------:R-:W-:-:S13]  /*05c0*/  ISETP.NE.AND.EX P0, PT, R11, RZ, PT, P0 ;  /* 0x000000ff0b00720c */ /* 0x000fda0003f05300 */
[----:B------:R-:W-:Y:S05]  /*05d0*/  @!P0 BRA `(.L_x_6985) ;  /* 0x0000000000048947 */ /* 0x000fea0003800000 */
[----:B------:R1:W5:Y:S02]  /*05e0*/  LD.E R0, desc[UR4][R2.64+0xbc] ;  /* 0x0000bc0402007980 */ /* 0x000364000c101900 */
.L_x_6985:
[----:B------:R-:W-:Y:S05]  /*05f0*/  BSYNC.RECONVERGENT B0 ;  /* 0x0000000000007941 */ /* 0x000fea0003800200 */
.L_x_6984:
[----:B-----5:R-:W-:Y:S02]  /*0600*/  IADD3 R132, PT, PT, R0, R132, -R13 ;  /* 0x0000008400847210 */ /* 0x020fe40007ffe80d */
.L_x_6983:
[----:B------:R-:W-:Y:S05]  /*0610*/  BSYNC.RECONVERGENT B1 ;  /* 0x0000000000017941 */ /* 0x000fea0003800200 */
.L_x_6981:
[----:B------:R-:W-:Y:S01]  /*0620*/  IMAD.SHL.U32 R207, R217, 0x40, RZ ;  /* 0x00000040d9cf7824 */ /* 0x000fe200078e00ff */
[----:B------:R-:W-:Y:S01]  /*0630*/  MOV R10, R216 ;  /* 0x000000d8000a7202 */ /* 0x000fe20000000f00 */
[----:B------:R-:W-:-:S03]  /*0640*/  IMAD.MOV.U32 R11, RZ, RZ, 0x0 ;  /* 0x00000000ff0b7424 */ /* 0x000fc600078e00ff */
[----:B------:R-:W-:-:S13]  /*0650*/  ISETP.GT.AND P0, PT, R134, R207, PT ;  /* 0x000000cf8600720c */ /* 0x000fda0003f04270 */
[----:B-1234-:R-:W-:Y:S05]  /*0660*/  @!P0 RET.REL.NODEC R10 `(_ZN5flash24flash_fwd_splitkv_kernelI23Flash_fwd_kernel_traitsILi128ELi64ELi128ELi4ELb0ELb0EN7cutlass6half_tE19Flash_kernel_traitsILi128ELi64ELi128ELi4ES3_EELb0ELb1ELb0ELb0ELb1ELb0ELb1ELb0EEEvNS_16Flash_fwd_paramsE) ;  /* 0xfffffff80a648950 */ /* 0x01efea0003c3ffff */
        /* <DEDUP_REMOVED lines=24> */
[----:B------:R-:W-:Y:S01]  /*07f0*/  @!P1 IMAD.IADD R7, R7, 0x1, -R8 ;  /* 0x0000000107079824 */ /* 0x000fe200078e0a08 */
[----:B------:R-:W-:-:S04]  /*0800*/  ISETP.GE.AND P0, PT, R16, RZ, PT ;  /* 0x000000ff1000720c */ /* 0x000fc80003f06270 */
[----:B------:R-:W-:Y:S01]  /*0810*/  ISETP.GE.U32.AND P2, PT, R7, R8, PT ;  /* 0x000000080700720c */ /* 0x000fe20003f46070 */
[----:B------:R-:W-:Y:S01]  /*0820*/  @!P1 VIADD R12, R12, 0x1 ;  /* 0x000000010c0c9836 */ /* 0x000fe20000000000 */
[----:B------:R-:W-:Y:S01]  /*0830*/  ISETP.NE.AND P1, PT, R9, RZ, PT ;  /* 0x000000ff0900720c */ /* 0x000fe20003f25270 */
[----:B------:R-:W-:Y:S02]  /*0840*/  VIADD R0, R132, 0x7f ;  /* 0x0000007f84007836 */ /* 0x000fe40000000000 */
[--C-:B------:R-:W-:Y:S02]  /*0850*/  IMAD R7, R217, 0x40, -R134.reuse ;  /* 0x00000040d9077824 */ /* 0x100fe400078e0a86 */
[----:B----4-:R-:W-:-:S03]  /*0860*/  IMAD.IADD R8, R11, 0x1, R134 ;  /* 0x000000010b087824 */ /* 0x010fc600078e0286 */
[----:B---3--:R-:W-:-:S03]  /*0870*/  IADD3 R7, PT, PT, R10, R7, R0 ;  /* 0x000000070a077210 */ /* 0x008fc60007ffe000 */
[----:B------:R-:W-:Y:S02]  /*0880*/  @P2 VIADD R12, R12, 0x1 ;  /* 0x000000010c0c2836 */ /* 0x000fe40000000000 */
[----:B------:R-:W-:Y:S02]  /*0890*/  VIADD R7, R7, 0x40 ;  /* 0x0000004007077836 */ /* 0x000fe40000000000 */
[----:B------:R-:W-:Y:S01]  /*08a0*/  @!P0 IMAD.MOV R12, RZ, RZ, -R12 ;  /* 0x000000ffff0c8224 */ /* 0x000fe200078e0a0c */
[----:B------:R-:W-:Y:S02]  /*08b0*/  @!P1 LOP3.LUT R12, RZ, R9, RZ, 0x33, !PT ;  /* 0x00000009ff0c9212 */ /* 0x000fe400078e33ff */
[----:B------:R-:W-:Y:S02]  /*08c0*/  IADD3 R8, PT, PT, -R8, R207, R132 ;  /* 0x000000cf08087210 */ /* 0x000fe40007ffe184 */
[----:B------:R-:W-:Y:S02]  /*08d0*/  SHF.R.S32.HI R9, RZ, 0x1f, R0 ;  /* 0x0000001fff097819 */ /* 0x000fe40000011400 */
[----:B------:R-:W-:-:S02]  /*08e0*/  SHF.R.S32.HI R10, RZ, 0x1f, R7 ;  /* 0x0000001fff0a7819 */ /* 0x000fc40000011407 */
[----:B------:R-:W-:Y:S02]  /*08f0*/  SHF.R.S32.HI R11, RZ, 0x1f, R8 ;  /* 0x0000001fff0b7819 */ /* 0x000fe40000011408 */
[----:B------:R-:W-:Y:S02]  /*0900*/  LEA.HI R9, R9, R0, RZ, 0x7 ;  /* 0x0000000009097211 */ /* 0x000fe400078f38ff */
[----:B------:R-:W-:Y:S01]  /*0910*/  LEA.HI R10, R10, R7, RZ, 0x7 ;  /* 0x000000070a0a7211 */ /* 0x000fe200078f38ff */
[----:B------:R-:W-:Y:S01]  /*0920*/  IMAD R7, R12, UR8, RZ ;  /* 0x000000080c077c24 */ /* 0x000fe2000f8e02ff */
[----:B------:R-:W-:Y:S02]  /*0930*/  LEA.HI R11, R11, R8, RZ, 0x7 ;  /* 0x000000080b0b7211 */ /* 0x000fe400078f38ff */
[----:B------:R-:W-:Y:S02]  /*0940*/  SHF.R.S32.HI R9, RZ, 0x7, R9 ;  /* 0x00000007ff097819 */ /* 0x000fe40000011409 */
[----:B------:R-:W-:-:S02]  /*0950*/  SHF.R.S32.HI R210, RZ, 0x7, R11 ;  /* 0x00000007ffd27819 */ /* 0x000fc4000001140b */
[----:B------:R-:W-:Y:S02]  /*0960*/  SHF.R.S32.HI R0, RZ, 0x7, R10 ;  /* 0x00000007ff007819 */ /* 0x000fe4000001140a */
[C---:B------:R-:W-:Y:S02]  /*0970*/  VIADDMNMX R9, R7.reuse, R12, R9, PT ;  /* 0x0000000c07097246 */ /* 0x040fe40003800109 */
[----:B------:R-:W-:Y:S02]  /*0980*/  VIMNMX R210, PT, PT, R7, R210, !PT ;  /* 0x000000d207d27248 */ /* 0x000fe40007fe0100 */
[----:B------:R-:W-:-:S04]  /*0990*/  VIMNMX R0, PT, PT, R9, R0, PT ;  /* 0x0000000009007248 */ /* 0x000fc80003fe0100 */
        /* <DEDUP_REMOVED lines=11> */
[----:B---3--:R-:W-:Y:S02]  /*0a50*/  IMAD R4, R4, R7, R218 ;  /* 0x0000000704047224 */ /* 0x008fe400078e02da */
[----:B------:R-:W-:Y:S02]  /*0a60*/  IMAD.SHL.U32 R7, R200, 0x4, RZ ;  /* 0x00000004c8077824 */ /* 0x000fe400078e00ff */
[--C-:B------:R-:W-:Y:S01]  /*0a70*/  IMAD R5, R5, R4, R207.reuse ;  /* 0x0000000405057224 */ /* 0x100fe200078e02cf */
[----:B------:R-:W-:Y:S01]  /*0a80*/  SHF.R.U32.HI R4, RZ, 0x4, R200 ;  /* 0x00000004ff047819 */ /* 0x000fe200000116c8 */
[----:B------:R-:W-:Y:S01]  /*0a90*/  IMAD.IADD R207, R134, 0x1, -R207 ;  /* 0x0000000186cf7824 */ /* 0x000fe200078e0acf */
[----:B------:R-:W-:Y:S01]  /*0aa0*/  LOP3.LUT R12, R12, 0x3c, R7, 0xf8, !PT ;  /* 0x0000003c0c0c7812 */ /* 0x000fe200078ef807 */
[C---:B----4-:R-:W-:Y:S01]  /*0ab0*/  IMAD R3, R5.reuse, R0, RZ ;  /* 0x0000000005037224 */ /* 0x050fe200078e02ff */
[C---:B------:R-:W-:Y:S01]  /*0ac0*/  IADD3 R7, P0, PT, R5.reuse, R4, RZ ;  /* 0x0000000405077210 */ /* 0x040fe20007f1e0ff */
[----:B------:R-:W-:Y:S01]  /*0ad0*/  VIADD R2, R4, 0x10 ;  /* 0x0000001004027836 */ /* 0x000fe20000000000 */
[----:B------:R-:W-:Y:S01]  /*0ae0*/  LOP3.LUT P3, R200, R200, 0xf, RZ, 0xc0, !PT ;  /* 0x0000000fc8c87812 */ /* 0x000fe2000786c0ff */
[C---:B------:R-:W-:Y:S01]  /*0af0*/  VIADD R6, R4.reuse, 0x8 ;  /* 0x0000000804067836 */ /* 0x040fe20000000000 */
[----:B------:R-:W-:Y:S01]  /*0b00*/  LEA.HI.X.SX32 R5, R5, RZ, 0x1, P0 ;  /* 0x000000ff05057211 */ /* 0x000fe200000f0eff */
[----:B------:R-:W-:Y:S01]  /*0b10*/  VIADD R0, R4, 0x18 ;  /* 0x0000001804007836 */ /* 0x000fe20000000000 */
[----:B-----5:R-:W-:-:S02]  /*0b20*/  LEA R8, P1, R7, R8, 0x2 ;  /* 0x0000000807087211 */ /* 0x020fc400078210ff */
[----:B------:R-:W-:Y:S02]  /*0b30*/  IADD3 R13, P2, PT, R3, R12, RZ ;  /* 0x0000000c030d7210 */ /* 0x000fe40007f5e0ff */
[----:B------:R-:W-:Y:S02]  /*0b40*/  LEA.HI.X R9, R7, R9, R5, 0x2, P1 ;  /* 0x0000000907097211 */ /* 0x000fe400008f1405 */
[-C--:B------:R-:W-:Y:S02]  /*0b50*/  ISETP.GE.AND P1, PT, R4, R207.reuse, PT ;  /* 0x000000cf0400720c */ /* 0x080fe40003f26270 */
[-C--:B------:R-:W-:Y:S01]  /*0b60*/  ISETP.GE.AND P5, PT, R2, R207.reuse, PT ;  /* 0x000000cf0200720c */ /* 0x080fe20003fa6270 */
[----:B------:R-:W-:Y:S01]  /*0b70*/  VIADD R2, R4, 0x20 ;  /* 0x0000002004027836 */ /* 0x000fe20000000000 */
[----:B------:R-:W-:Y:S02]  /*0b80*/  ISETP.GE.AND P0, PT, R6, R207, PT ;  /* 0x000000cf0600720c */ /* 0x000fe40003f06270 */
[----:B------:R-:W-:-:S02]  /*0b90*/  LEA.HI.X.SX32 R3, R3, RZ, 0x1, P2 ;  /* 0x000000ff03037211 */ /* 0x000fc400010f0eff */
[C---:B------:R-:W-:Y:S01]  /*0ba0*/  LEA R6, P2, R13.reuse, R10, 0x2 ;  /* 0x0000000a0d067211 */ /* 0x040fe200078410ff */
[----:B------:R-:W-:Y:S01]  /*0bb0*/  VIADD R10, R4, 0x28 ;  /* 0x00000028040a7836 */ /* 0x000fe20000000000 */
[----:B------:R-:W-:Y:S02]  /*0bc0*/  ISETP.GE.AND P4, PT, R0, R207, PT ;  /* 0x000000cf0000720c */ /* 0x000fe40003f86270 */
[----:B------:R-:W-:Y:S02]  /*0bd0*/  P2R R0, PR, RZ, 0x8 ;  /* 0x00000008ff007803 */ /* 0x000fe40000000000 */
[----:B------:R-:W-:Y:S02]  /*0be0*/  LEA.HI.X R7, R13, R11, R3, 0x2, P2 ;  /* 0x0000000b0d077211 */ /* 0x000fe400010f1403 */
[-C--:B------:R-:W-:Y:S01]  /*0bf0*/  ISETP.GE.AND P3, PT, R2, R207.reuse, PT ;  /* 0x000000cf0200720c */ /* 0x080fe20003f66270 */
[----:B------:R-:W-:Y:S01]  /*0c00*/  VIADD R2, R4, 0x30 ;  /* 0x0000003004027836 */ /* 0x000fe20000000000 */
[----:B------:R-:W-:Y:S01]  /*0c10*/  ISETP.NE.OR P6, PT, R200, RZ, P0 ;  /* 0x000000ffc800720c */ /* 0x000fe200007c5670 */
[----:B------:R-:W-:Y:S01]  /*0c20*/  @!P1 ST.E.128 desc[UR4][R6.64], RZ ;  /* 0x000000ff06009985 */ /* 0x000fe2000c101d04 */
[----:B------:R-:W-:-:S03]  /*0c30*/  ISETP.GE.AND P2, PT, R10, R207, PT ;  /* 0x000000cf0a00720c */ /* 0x000fc60003f46270 */
[----:B------:R-:W-:Y:S01]  /*0c40*/  @!P1 ST.E.128 desc[UR4][R6.64+0x100], RZ ;  /* 0x000100ff06009985 */ /* 0x000fe2000c101d04 */
[-C--:B------:R-:W-:Y:S01]  /*0c50*/  ISETP.GE.AND P1, PT, R2, R207.reuse, PT ;  /* 0x000000cf0200720c */ /* 0x080fe20003f26270 */
[----:B------:R-:W-:Y:S02]  /*0c60*/  VIADD R2, R4, 0x38 ;  /* 0x0000003804027836 */ /* 0x000fe40000000000 */
[----:B------:R-:W-:Y:S04]  /*0c70*/  @!P0 ST.E.128 desc[UR4][R6.64+0x1000], RZ ;  /* 0x001000ff06008985 */ /* 0x000fe8000c101d04 */
[----:B------:R-:W-:Y:S01]  /*0c80*/  @!P0 ST.E.128 desc[UR4][R6.64+0x1100], RZ ;  /* 0x001100ff06008985 */ /* 0x000fe2000c101d04 */
[----:B------:R-:W-:Y:S01]  /*0c90*/  ISETP.GE.AND P0, PT, R2, R207, PT ;  /* 0x000000cf0200720c */ /* 0x000fe20003f06270 */
[----:B------:R-:W-:-:S02]  /*0ca0*/  @!P6 IMAD.MOV.U32 R3, RZ, RZ, -0x800000 ;  /* 0xff800000ff03e424 */ /* 0x000fc400078e00ff */
        /* <DEDUP_REMOVED lines=33> */
[----:B-1----:R-:W-:Y:S05]  /*0ec0*/  @P0 RET.REL.NODEC R216 `(_ZN5flash24flash_fwd_splitkv_kernelI23Flash_fwd_kernel_traitsILi128ELi64ELi128ELi4ELb0ELb0EN7cutlass6half_tE19Flash_kernel_traitsILi128ELi64ELi128ELi4ES3_EELb0ELb1ELb0ELb0ELb1ELb0ELb1ELb0EEEvNS_16Flash_fwd_paramsE) ;  /* 0xfffffff0d84c0950 */ /* 0x002fea0003c3ffff */
[----:B------:R-:W-:Y:S02]  /*0ed0*/  MOV R3, 0xff800000 ;  /* 0xff80000000037802 */ /* 0x000fe40000000f00 */
[----:B------:R-:W-:-:S03]  /*0ee0*/  MOV R217, 0x0 ;  /* 0x0000000000d97802 */ /* 0x000fc60000000f00 */
[----:B------:R1:W-:Y:S02]  /*0ef0*/  ST.E desc[UR4][R8.64+0xe0], R3 ;  /* 0x0000e00308007985 */ /* 0x0003e4000c101904 */
[----:B-1----:R-:W-:Y:S05]  /*0f00*/  RET.REL.NODEC R216 `(_ZN5flash24flash_fwd_splitkv_kernelI23Flash_fwd_kernel_traitsILi128ELi64ELi128ELi4ELb0ELb0EN7cutlass6half_tE19Flash_kernel_traitsILi128ELi64ELi128ELi4ES3_EELb0ELb1ELb0ELb0ELb1ELb0ELb1ELb0EEEvNS_16Flash_fwd_paramsE) ;  /* 0xfffffff0d83c7950 */ /* 0x002fea0003c3ffff */
.L_x_6986:
        /* <DEDUP_REMOVED lines=13> */
[----:B------:R-:W3:Y:S04]  /*0fe0*/  LD.E.64 R14, desc[UR4][R2.64+0x168] ;  /* 0x00016804020e7980 */ /* 0x000ee8000c101b00 */
        /* <DEDUP_REMOVED lines=9> */
[----:B-1----:R-:W1:Y:S08]  /*1080*/  I2F.RP R9, R7 ;  /* 0x0000000700097306 */ /* 0x002e700000209400 */
[----:B-1----:R-:W1:Y:S02]  /*1090*/  MUFU.RCP R16, R9 ;  /* 0x0000000900107308 */ /* 0x002e640000001000 */
[----:B-1----:R-:W-:-:S06]  /*10a0*/  IADD3 R16, PT, PT, R16, 0xffffffe, RZ ;  /* 0x0ffffffe10107810 */ /* 0x002fcc0007ffe0ff */
[----:B------:R-:W1:Y:S01]  /*10b0*/  F2I.FTZ.U32.TRUNC.NTZ R17, R16 ;  /* 0x0000001000117305 */ /* 0x000e62000021f000 */
[----:B------:R-:W-:Y:S02]  /*10c0*/  IABS R4, R11 ;  /* 0x0000000b00047213 */ /* 0x000fe40000000000 */
[----:B-1----:R-:W-:Y:S01]  /*10d0*/  IADD3 R8, PT, PT, RZ, -R17, RZ ;  /* 0x80000011ff087210 */ /* 0x002fe20007ffe0ff */
[----:B------:R-:W-:-:S04]  /*10e0*/  IMAD.MOV.U32 R16, RZ, RZ, RZ ;  /* 0x000000ffff107224 */ /* 0x000fc800078e00ff */
[----:B------:R-:W-:-:S04]  /*10f0*/  IMAD R8, R8, R7, RZ ;  /* 0x0000000708087224 */ /* 0x000fc800078e02ff */
        /* <DEDUP_REMOVED lines=71> */
.L_x_6988:
        /* <DEDUP_REMOVED lines=28> */
[----:B------:R-:W-:Y:S02]  /*1730*/  @!P2 IMAD.IADD R12, R12, 0x1, -R5 ;  /* 0x000000010c0ca824 */ /* 0x000fe400078e0a05 */
[----:B------:R-:W-:Y:S01]  /*1740*/  @!P3 IMAD.IADD R23, R23, 0x1, R4 ;  /* 0x000000011717b824 */ /* 0x000fe200078e0204 */
[----:B-----5:R-:W-:Y:S01]  /*1750*/  @!P3 SHF.R.S32.HI R4, RZ, 0x1f, R11 ;  /* 0x0000001fff04b819 */ /* 0x020fe2000001140b */
[----:B----4-:R-:W-:Y:S01]  /*1760*/  @!P3 IMAD R9, R21, R11, RZ ;  /* 0x0000000b1509b224 */ /* 0x010fe200078e02ff */
[----:B------:R-:W-:Y:S02]  /*1770*/  ISETP.GE.U32.AND P5, PT, R12, R5, PT ;  /* 0x000000050c00720c */ /* 0x000fe40003fa6070 */
[----:B------:R-:W-:Y:S02]  /*1780*/  @P3 IADD3 R7, PT, PT, R13, R14, RZ ;  /* 0x0000000e0d073210 */ /* 0x000fe40007ffe0ff */
[----:B------:R-:W-:Y:S01]  /*1790*/  LOP3.LUT R5, R218, R25, RZ, 0x3c, !PT ;  /* 0x00000019da057212 */ /* 0x000fe200078e3cff */
[----:B------:R-:W-:-:S02]  /*17a0*/  @!P3 IMAD R9, R20, R4, R9 ;  /* 0x000000041409b224 */ /* 0x000fc400078e0209 */
[----:B------:R-:W-:Y:S01]  /*17b0*/  @!P3 IMAD.WIDE.U32 R22, R20, R11, R22 ;  /* 0x0000000b1416b225 */ /* 0x000fe200078e0016 */
[----:B------:R-:W-:Y:S02]  /*17c0*/  ISETP.GE.AND P1, PT, R5, RZ, PT ;  /* 0x000000ff0500720c */ /* 0x000fe40003f26270 */
[----:B------:R-:W-:Y:S01]  /*17d0*/  ISETP.NE.AND P4, PT, R25, RZ, PT ;  /* 0x000000ff1900720c */ /* 0x000fe20003f85270 */
[-C--:B------:R-:W-:Y:S02]  /*17e0*/  @P3 IMAD R4, R209, R7.reuse, RZ ;  /* 0x00000007d1043224 */ /* 0x080fe400078e02ff */
[----:B------:R-:W-:Y:S01]  /*17f0*/  @P3 IMAD.WIDE.U32 R20, R208, R7, RZ ;  /* 0x00000007d0143225 */ /* 0x000fe200078e00ff */
[----:B------:R-:W-:Y:S02]  /*1800*/  LEA R12, R0, 0xffffff80, 0x7 ;  /* 0xffffff80000c7811 */ /* 0x000fe400078e38ff */
[----:B------:R-:W-:Y:S02]  /*1810*/  @!P2 IADD3 R10, PT, PT, R10, 0x1, RZ ;  /* 0x000000010a0aa810 */ /* 0x000fe40007ffe0ff */
[----:B------:R-:W-:Y:S01]  /*1820*/  @!P3 IADD3 R9, PT, PT, R23, R9, RZ ;  /* 0x000000091709b210 */ /* 0x000fe20007ffe0ff */
[----:B------:R-:W-:Y:S01]  /*1830*/  @P3 IMAD.IADD R9, R21, 0x1, R4 ;  /* 0x0000000115093824 */ /* 0x000fe200078e0204 */
[----:B------:R-:W-:Y:S01]  /*1840*/  @!P3 SHF.R.S32.HI R5, RZ, 0x1f, R13 ;  /* 0x0000001fff05b819 */ /* 0x000fe2000001140d */
[----:B------:R-:W-:Y:S01]  /*1850*/  @!P3 IMAD R4, R205, R13, RZ ;  /* 0x0000000dcd04b224 */ /* 0x000fe200078e02ff */
[----:B------:R-:W-:Y:S01]  /*1860*/  @!P3 MOV R8, R22 ;  /* 0x000000160008b202 */ /* 0x000fe20000000f00 */
[----:B------:R-:W-:Y:S01]  /*1870*/  IMAD R7, R209, R12, RZ ;  /* 0x0000000cd1077224 */ /* 0x000fe200078e02ff */
[----:B------:R-:W-:Y:S01]  /*1880*/  @P3 MOV R8, R20 ;  /* 0x0000001400083202 */ /* 0x000fe20000000f00 */
[----:B------:R-:W-:Y:S01]  /*1890*/  @P5 VIADD R10, R10, 0x1 ;  /* 0x000000010a0a5836 */ /* 0x000fe20000000000 */
[----:B------:R-:W-:Y:S01]  /*18a0*/  SHF.R.S32.HI R21, RZ, 0x1f, R12 ;  /* 0x0000001fff157819 */ /* 0x000fe2000001140c */
[----:B------:R-:W-:-:S02]  /*18b0*/  @!P3 IMAD R4, R5, R204, R4 ;  /* 0x000000cc0504b224 */ /* 0x000fc400078e0204 */
        /* <DEDUP_REMOVED lines=24> */
[----:B------:R-:W-:Y:S02]  /*1a40*/  @P3 MOV R16, R22 ;  /* 0x0000001600103202 */ /* 0x000fe40000000f00 */
.L_x_6989:
[----:B------:R-:W-:Y:S05]  /*1a50*/  BSYNC.RECONVERGENT B0 ;  /* 0x0000000000007941 */ /* 0x000fea0003800200 */
.L_x_6987:
        /* <DEDUP_REMOVED lines=12> */
[C---:B------:R-:W-:Y:S01]  /*1b20*/  IMAD.WIDE.U32 R8, R22.reuse, R208, R8 ;  /* 0x000000d016087225 */ /* 0x040fe200078e0008 */
[----:B------:R-:W-:-:S03]  /*1b30*/  IADD3 R17, PT, PT, R22, 0x10, RZ ;  /* 0x0000001016117810 */ /* 0x000fc60007ffe0ff */
[----:B------:R-:W-:Y:S01]  /*1b40*/  IMAD.IADD R207, R134, 0x1, -R207 ;  /* 0x0000000186cf7824 */ /* 0x000fe200078e0acf */
[----:B------:R-:W-:Y:S02]  /*1b50*/  IADD3 R211, PT, PT, R9, R211, RZ ;  /* 0x000000d309d37210 */ /* 0x000fe40007ffe0ff */
[----:B------:R-:W-:Y:S01]  /*1b60*/  SHF.R.S32.HI R7, RZ, 0x1f, R218 ;  /* 0x0000001fff077819 */ /* 0x000fe200000114da */
[C---:B------:R-:W-:Y:S01]  /*1b70*/  VIADD R15, R22.reuse, 0x20 ;  /* 0x00000020160f7836 */ /* 0x040fe20000000000 */
[-C--:B------:R-:W-:Y:S01]  /*1b80*/  ISETP.GE.AND P6, PT, R17, R207.reuse, PT ;  /* 0x000000cf1100720c */ /* 0x080fe20003fc6270 */
[C---:B------:R-:W-:Y:S02]  /*1b90*/  VIADD R13, R22.reuse, 0x30 ;  /* 0x00000030160d7836 */ /* 0x040fe40000000000 */
[----:B------:R-:W-:Y:S01]  /*1ba0*/  IMAD.MOV.U32 R23, RZ, RZ, RZ ;  /* 0x000000ffff177224 */ /* 0x000fe200078e00ff */
[-C--:B------:R-:W-:Y:S02]  /*1bb0*/  ISETP.GE.AND P5, PT, R15, R207.reuse, PT ;  /* 0x000000cf0f00720c */ /* 0x080fe40003fa6270 */
[----:B------:R-:W-:Y:S01]  /*1bc0*/  ISETP.GE.AND P4, PT, R22, R207, PT ;  /* 0x000000cf1600720c */ /* 0x000fe20003f86270 */
[----:B------:R-:W-:-:S10]  /*1bd0*/  IMAD.WIDE.U32 R38, R217, 0x40, R22 ;  /* 0x00000040d9267825 */ /* 0x000fd400078e0016 */
[----:B------:R-:W-:Y:S02]  /*1be0*/  @!P5 IADD3 R9, P3, PT, R38, 0x20, RZ ;  /* 0x000000202609d810 */ /* 0x000fe40007f7e0ff */
[----:B------:R-:W-:Y:S01]  /*1bf0*/  LOP3.LUT R47, R196, 0x1e00, RZ, 0xc0, !PT ;  /* 0x00001e00c42f7812 */ /* 0x000fe200078ec0ff */
[----:B------:R-:W1:Y:S01]  /*1c00*/  S2UR UR6, SR_CgaCtaId ;  /* 0x00000000000679c3 */ /* 0x000e620000008800 */
[----:B------:R-:W-:Y:S01]  /*1c10*/  IMAD.SHL.U32 R42, R0, 0x80, RZ ;  /* 0x00000080002a7824 */ /* 0x000fe200078e00ff */
[----:B------:R-:W-:-:S04]  /*1c20*/  UMOV UR7, 0x400 ;  /* 0x0000040000077882 */ /* 0x000fc80000000000 */
[----:B------:R-:W-:Y:S01]  /*1c30*/  IADD3 R41, PT, PT, R42, -0x80, RZ ;  /* 0xffffff802a297810 */ /* 0x000fe20007ffe0ff */
[----:B-1----:R-:W-:-:S06]  /*1c40*/  ULEA UR6, UR6, UR7, 0x18 ;  /* 0x0000000706067291 */ /* 0x002fcc000f8ec0ff */
[----:B------:R-:W-:Y:S01]  /*1c50*/  MOV R202, UR6 ;  /* 0x0000000600ca7c02 */ /* 0x000fe20008000f00 */
[----:B--2---:R-:W-:-:S04]  /*1c60*/  @P2 IMAD.WIDE.U32 R10, R32, R6, RZ ;  /* 0x00000006200a2225 */ /* 0x004fc800078e00ff */
[----:B------:R-:W-:Y:S01]  /*1c70*/  @P2 IMAD R4, R33, R6, RZ ;  /* 0x0000000621042224 */ /* 0x000fe200078e02ff */
[----:B---3--:R-:W-:Y:S01]  /*1c80*/  LEA R212, P1, R8, R28, 0x1 ;  /* 0x0000001c08d47211 */ /* 0x008fe200078208ff */
[-C--:B----4-:R-:W-:Y:S02]  /*1c90*/  @!P2 IMAD R5, R35, R219.reuse, RZ ;  /* 0x000000db2305a224 */ /* 0x090fe400078e02ff */
[----:B------:R-:W-:-:S04]  /*1ca0*/  @!P2 IMAD.WIDE.U32 R34, R34, R219, RZ ;  /* 0x000000db2222a225 */ /* 0x000fc800078e00ff */
[----:B------:R-:W-:Y:S02]  /*1cb0*/  @!P2 IMAD.MOV.U32 R6, RZ, RZ, R34 ;  /* 0x000000ffff06a224 */ /* 0x000fe400078e0022 */
[----:B------:R-:W-:Y:S02]  /*1cc0*/  @P2 IMAD.MOV.U32 R6, RZ, RZ, R10 ;  /* 0x000000ffff062224 */ /* 0x000fe400078e000a */
[----:B------:R-:W-:Y:S01]  /*1cd0*/  @!P2 IMAD.IADD R5, R35, 0x1, R5 ;  /* 0x000000012305a824 */ /* 0x000fe200078e0205 */
[----:B------:R-:W-:Y:S01]  /*1ce0*/  @P2 IADD3 R5, PT, PT, R11, R4, RZ ;  /* 0x000000040b052210 */ /* 0x000fe20007ffe0ff */
[----:B------:R-:W-:Y:S01]  /*1cf0*/  IMAD R4, R19, R218, RZ ;  /* 0x000000da13047224 */ /* 0x000fe200078e02ff */
[----:B------:R-:W-:Y:S02]  /*1d00*/  LEA.HI.X R211, R8, R29, R211, 0x1, P1 ;  /* 0x0000001d08d37211 */ /* 0x000fe400008f0cd3 */
[----:B------:R-:W-:Y:S01]  /*1d10*/  IADD3 R6, P1, PT, R45, R6, RZ ;  /* 0x000000062d067210 */ /* 0x000fe20007f3e0ff */
[----:B------:R-:W-:-:S03]  /*1d20*/  IMAD R4, R18, R7, R4 ;  /* 0x0000000712047224 */ /* 0x000fc600078e0204 */
[----:B------:R-:W-:Y:S02]  /*1d30*/  IADD3.X R7, PT, PT, RZ, R5, RZ, P1, !PT ;  /* 0x00000005ff077210 */ /* 0x000fe40000ffe4ff */
[----:B------:R-:W-:Y:S02]  /*1d40*/  ISETP.GE.AND P1, PT, R13, R207, PT ;  /* 0x000000cf0d00720c */ /* 0x000fe40003f26270 */
[----:B------:R-:W-:Y:S02]  /*1d50*/  LOP3.LUT R5, R196, 0x1c0, RZ, 0xc0, !PT ;  /* 0x000001c0c4057812 */ /* 0x000fe400078ec0ff */
[----:B------:R-:W-:Y:S01]  /*1d60*/  @!P6 IADD3 R29, P2, PT, R38, 0x10, RZ ;  /* 0x00000010261de810 */ /* 0x000fe20007f5e0ff */
[----:B------:R-:W-:Y:S01]  /*1d70*/  IMAD.WIDE.U32 R18, R218, R18, R6 ;  /* 0x00000012da127225 */ /* 0x000fe200078e0006 */
[----:B------:R-:W-:-:S03]  /*1d80*/  LOP3.LUT R6, R5, 0x38, R200, 0xf8, !PT ;  /* 0x0000003805067812 */ /* 0x000fc600078ef8c8 */
[--C-:B------:R-:W-:Y:S01]  /*1d90*/  @!P6 IMAD.X R5, RZ, RZ, R39.reuse, P2 ;  /* 0x000000ffff05e224 */ /* 0x100fe200010e0627 */
[----:B------:R-:W-:Y:S01]  /*1da0*/  IADD3 R19, PT, PT, R19, R4, RZ ;  /* 0x0000000413137210 */ /* 0x000fe20007ffe0ff */
[----:B------:R-:W-:Y:S02]  /*1db0*/  @!P4 IMAD R23, R39, R32, RZ ;  /* 0x000000202717c224 */ /* 0x000fe400078e02ff */
[C---:B------:R-:W-:Y:S01]  /*1dc0*/  @!P1 IADD3 R7, P2, PT, R38.reuse, 0x30, RZ ;  /* 0x0000003026079810 */ /* 0x040fe20007f5e0ff */
[----:B------:R-:W-:Y:S01]  /*1dd0*/  @!P5 IMAD.X R11, RZ, RZ, R39, P3 ;  /* 0x000000ffff0bd224 */ /* 0x000fe200018e0627 */
[----:B------:R-:W-:Y:S01]  /*1de0*/  @!P6 MOV R36, R18 ;  /* 0x000000120024e202 */ /* 0x000fe20000000f00 */
[C---:B------:R-:W-:Y:S02]  /*1df0*/  @!P4 IMAD R23, R38.reuse, R33, R23 ;  /* 0x000000212617c224 */ /* 0x040fe400078e0217 */
[----:B------:R-:W-:Y:S02]  /*1e00*/  @!P1 IMAD.X R8, RZ, RZ, R39, P2 ;  /* 0x000000ffff089224 */ /* 0x000fe400010e0627 */
        /* <DEDUP_REMOVED lines=8> */
[----:B------:R-:W-:Y:S01]  /*1e90*/  LOP3.LUT R47, R47, R6, R45, 0xf6, !PT ;  /* 0x000000062f2f7212 */ /* 0x000fe200078ef62d */
[----:B------:R-:W-:Y:S01]  /*1ea0*/  @!P6 IMAD.IADD R5, R37, 0x1, R5 ;  /* 0x000000012505e824 */ /* 0x000fe200078e0205 */
[----:B------:R-:W-:Y:S01]  /*1eb0*/  @!P5 MOV R35, R19 ;  /* 0x000000130023d202 */ /* 0x000fe20000000f00 */
[----:B------:R-:W-:Y:S01]  /*1ec0*/  @!P5 IMAD.MOV.U32 R34, RZ, RZ, R18 ;  /* 0x000000ffff22d224 */ /* 0x000fe200078e0012 */
[----:B------:R-:W-:Y:S01]  /*1ed0*/  @!P6 LEA R10, P2, R36, R30, 0x1 ;  /* 0x0000001e240ae211 */ /* 0x000fe200078408ff */
[----:B------:R-:W-:-:S02]  /*1ee0*/  @!P5 IMAD R6, R11, R32, RZ ;  /* 0x000000200b06d224 */ /* 0x000fc400078e02ff */
[----:B------:R-:W-:Y:S01]  /*1ef0*/  @!P1 IMAD R8, R8, R32, RZ ;  /* 0x0000002008089224 */ /* 0x000fe200078e02ff */
[----:B------:R-:W-:Y:S01]  /*1f00*/  @!P6 LEA.HI.X R11, R36, R31, R5, 0x1, P2 ;  /* 0x0000001f240be211 */ /* 0x000fe200010f0c05 */
[-C--:B------:R-:W-:Y:S02]  /*1f10*/  @!P5 IMAD R6, R33, R9.reuse, R6 ;  /* 0x000000092106d224 */ /* 0x080fe400078e0206 */
[----:B------:R-:W-:-:S04]  /*1f20*/  @!P5 IMAD.WIDE.U32 R34, R32, R9, R34 ;  /* 0x000000092022d225 */ /* 0x000fc800078e0022 */
[-C--:B------:R-:W-:Y:S02]  /*1f30*/  @!P1 IMAD R5, R33, R7.reuse, R8 ;  /* 0x0000000721059224 */ /* 0x080fe400078e0208 */
[----:B------:R-:W-:Y:S02]  /*1f40*/  @!P1 IMAD.WIDE.U32 R32, R32, R7, R18 ;  /* 0x0000000720209225 */ /* 0x000fe400078e0012 */
[----:B------:R-:W5:Y:S01]  /*1f50*/  LD.E.64 R18, desc[UR4][R2.64+0x10] ;  /* 0x0000100402127980 */ /* 0x000f62000c101b00 */
[----:B------:R-:W-:Y:S01]  /*1f60*/  @!P5 LEA R36, P3, R34, R30, 0x1 ;  /* 0x0000001e2224d211 */ /* 0x000fe200078608ff */
[----:B------:R-:W-:Y:S02]  /*1f70*/  @!P5 IMAD.IADD R6, R35, 0x1, R6 ;  /* 0x000000012306d824 */ /* 0x000fe400078e0206 */
[----:B------:R-:W-:Y:S02]  /*1f80*/  IMAD.IADD R4, R132, 0x1, -R41 ;  /* 0x0000000184047824 */ /* 0x000fe400078e0a29 */
[----:B------:R-:W-:Y:S01]  /*1f90*/  @!P1 IMAD.IADD R7, R33, 0x1, R5 ;  /* 0x0000000121079824 */ /* 0x000fe200078e0205 */
[----:B------:R-:W-:-:S02]  /*1fa0*/  @!P5 LEA.HI.X R37, R34, R31, R6, 0x1, P3 ;  /* 0x0000001f2225d211 */ /* 0x000fc400018f0c06 */
[C---:B------:R-:W-:Y:S01]  /*1fb0*/  @!P1 LEA R34, P3, R32.reuse, R30, 0x1 ;  /* 0x0000001e20229211 */ /* 0x040fe200078608ff */
[----:B------:R-:W-:Y:S01]  /*1fc0*/  IMAD R47, R47, 0x2, R202 ;  /* 0x000000022f2f7824 */ /* 0x000fe200078e02ca */
[-C--:B------:R-:W-:Y:S02]  /*1fd0*/  ISETP.GE.AND P2, PT, R17, R4.reuse, PT ;  /* 0x000000041100720c */ /* 0x080fe40003f46270 */
[----:B------:R-:W-:Y:S02]  /*1fe0*/  @!P1 LEA.HI.X R35, R32, R31, R7, 0x1, P3 ;  /* 0x0000001f20239211 */ /* 0x000fe400018f0c07 */
[C---:B------:R-:W-:Y:S01]  /*1ff0*/  ISETP.GE.AND P3, PT, R22.reuse, R4, PT ;  /* 0x000000041600720c */ /* 0x040fe20003f66270 */
[----:B------:R-:W-:Y:S01]  /*2000*/  @!PT LDS RZ, [RZ] ;  /* 0x00000000fffff984 */ /* 0x000fe20000000800 */
[----:B------:R-:W-:Y:S01]  /*2010*/  @!PT LDS RZ, [RZ] ;  /* 0x00000000fffff984 */ /* 0x000fe20000000800 */
[----:B------:R-:W-:Y:S01]  /*2020*/  @!PT LDS RZ, [RZ] ;  /* 0x00000000fffff984 */ /* 0x000fe20000000800 */
[----:B------:R-:W-:Y:S01]  /*2030*/  @!P4 LDGSTS.E.BYPASS.LTC128B.128 [R47], desc[UR4][R28.64] ;  /* 0x000000001c2fcfae */ /* 0x000fe2000b981a04 */
[----:B------:R-:W-:-:S03]  /*2040*/  IADD3 R9, PT, PT, R22, 0x50, RZ ;  /* 0x0000005016097810 */ /* 0x000fc60007ffe0ff */
[----:B------:R-:W-:Y:S01]  /*2050*/  @!P4 LDGSTS.E.BYPASS.LTC128B.128 [R47+0x2000], desc[UR4][R28.64+0x80] ;  /* 0x020000801c2fcfae */ /* 0x000fe2000b981a04 */
[----:B------:R-:W-:-:S03]  /*2060*/  SHF.L.U32 R6, R208, 0x4, RZ ;  /* 0x00000004d0067819 */ /* 0x000fc600000006ff */
[----:B------:R-:W-:Y:S04]  /*2070*/  @!P6 LDGSTS.E.BYPASS.LTC128B.128 [R47+0x800], desc[UR4][R10.64] ;  /* 0x008000000a2fefae */ /* 0x000fe8000b981a04 */
[----:B------:R1:W-:Y:S04]  /*2080*/  @!P6 LDGSTS.E.BYPASS.LTC128B.128 [R47+0x2800], desc[UR4][R10.64+0x80] ;  /* 0x028000800a2fefae */ /* 0x0003e8000b981a04 */
[----:B------:R-:W-:Y:S01]  /*2090*/  @!P5 LDGSTS.E.BYPASS.LTC128B.128 [R47+0x1000], desc[UR4][R36.64] ;  /* 0x01000000242fdfae */ /* 0x000fe2000b981a04 */
[----:B------:R-:W-:-:S03]  /*20a0*/  SHF.L.U64.HI R5, R208, 0x4, R209 ;  /* 0x00000004d0057819 */ /* 0x000fc600000102d1 */
[----:B------:R-:W-:Y:S01]  /*20b0*/  @!P5 LDGSTS.E.BYPASS.LTC128B.128 [R47+0x3000], desc[UR4][R36.64+0x80] ;  /* 0x03000080242fdfae */ /* 0x000fe2000b981a04 */
[----:B------:R-:W-:Y:S02]  /*20c0*/  ISETP.GE.AND P5, PT, R9, R4, PT ;  /* 0x000000040900720c */ /* 0x000fe40003fa6270 */
[C---:B------:R-:W-:Y:S01]  /*20d0*/  @!P2 LEA R30, P4, R6.reuse, R212, 0x1 ;  /* 0x000000d4061ea211 */ /* 0x040fe200078808ff */
[----:B------:R-:W-:Y:S01]  /*20e0*/  @!P3 IMAD.MOV.U32 R213, RZ, RZ, R211 ;  /* 0x000000ffffd5b224 */ /* 0x000fe200078e00d3 */
[----:B------:R-:W-:Y:S02]  /*20f0*/  @!P1 LDGSTS.E.BYPASS.LTC128B.128 [R47+0x1800], desc[UR4][R34.64] ;  /* 0x01800000222f9fae */ /* 0x000fe4000b981a04 */
[----:B------:R-:W-:Y:S02]  /*2100*/  @!P2 LEA.HI.X R31, R6, R211, R5, 0x1, P4 ;  /* 0x000000d3061fa211 */ /* 0x000fe400020f0c05 */
[----:B------:R-:W-:Y:S01]  /*2110*/  @!P1 LDGSTS.E.BYPASS.LTC128B.128 [R47+0x3800], desc[UR4][R34.64+0x80] ;  /* 0x03800080222f9fae */ /* 0x000fe2000b981a04 */
[----:B------:R-:W-:-:S03]  /*2120*/  ISETP.GE.AND P1, PT, R13, R4, PT ;  /* 0x000000040d00720c */ /* 0x000fc60003f26270 */
[----:B------:R-:W-:Y:S01]  /*2130*/  @!P3 LDGSTS.E.BYPASS.LTC128B.128 [R47+0x4000], desc[UR4][R212.64] ;  /* 0x04000000d42fbfae */ /* 0x000fe2000b981a04 */
[----:B------:R-:W-:-:S03]  /*2140*/  VIADD R7, R22, 0x60 ;  /* 0x0000006016077836 */ /* 0x000fc60000000000 */
[----:B------:R2:W-:Y:S04]  /*2150*/  @!P3 LDGSTS.E.BYPASS.LTC128B.128 [R47+0x8000], desc[UR4][R212.64+0x80] ;  /* 0x08000080d42fbfae */ /* 0x0005e8000b981a04 */
[----:B------:R-:W-:Y:S04]  /*2160*/  @!P2 LDGSTS.E.BYPASS.LTC128B.128 [R47+0x4800], desc[UR4][R30.64] ;  /* 0x048000001e2fafae */ /* 0x000fe8000b981a04 */
[----:B------:R3:W-:Y:S01]  /*2170*/  @!P2 LDGSTS.E.BYPASS.LTC128B.128 [R47+0x8800], desc[UR4][R30.64+0x80] ;  /* 0x088000801e2fafae */ /* 0x0007e2000b981a04 */
[----:B-1----:R-:W-:Y:S01]  /*2180*/  @!P5 IMAD R10, R209, 0xa0, RZ ;  /* 0x000000a0d10ad824 */ /* 0x002fe200078e02ff */
[----:B------:R-:W-:Y:S01]  /*2190*/  ISETP.GE.AND P4, PT, R7, R4, PT ;  /* 0x000000040700720c */ /* 0x000fe20003f86270 */
[----:B------:R-:W-:Y:S01]  /*21a0*/  @!P1 IMAD R32, R209, 0x60, RZ ;  /* 0x00000060d1209824 */ /* 0x000fe200078e02ff */
[----:B--2---:R-:W-:Y:S01]  /*21b0*/  @!P1 MOV R213, R211 ;  /* 0x000000d300d59202 */ /* 0x004fe20000000f00 */
[----:B---3--:R-:W-:-:S02]  /*21c0*/  @!P5 IMAD.MOV.U32 R30, RZ, RZ, R212 ;  /* 0x000000ffff1ed224 */ /* 0x008fc400078e00d4 */
[----:B------:R-:W-:Y:S02]  /*21d0*/  @!P5 IMAD.MOV.U32 R31, RZ, RZ, R211 ;  /* 0x000000ffff1fd224 */ /* 0x000fe400078e00d3 */
[----:B------:R-:W-:-:S05]  /*21e0*/  @!P5 IMAD.WIDE.U32 R30, R208, 0xa0, R30 ;  /* 0x000000a0d01ed825 */ /* 0x000fca00078e001e */
[----:B------:R-:W-:Y:S02]  /*21f0*/  @!P5 IADD3 R31, PT, PT, R31, R10, RZ ;  /* 0x0000000a1f1fd210 */ /* 0x000fe40007ffe0ff */
[----:B------:R-:W-:Y:S01]  /*2200*/  IABS R10, R25 ;  /* 0x00000019000a7213 */ /* 0x000fe20000000000 */
[----:B------:R-:W-:-:S03]  /*2210*/  @!P1 IMAD.WIDE.U32 R28, R208, 0x60, R212 ;  /* 0x00000060d01c9825 */ /* 0x000fc600078e00d4 */
[----:B------:R-:W1:Y:S01]  /*2220*/  I2F.RP R20, R10 ;  /* 0x0000000a00147306 */ /* 0x000e620000209400 */
[----:B------:R-:W-:Y:S01]  /*2230*/  @!P1 IMAD.IADD R33, R29, 0x1, R32 ;  /* 0x000000011d219824 */ /* 0x000fe200078e0220 */
[----:B------:R-:W-:Y:S01]  /*2240*/  @!P1 MOV R32, R28 ;  /* 0x0000001c00209202 */ /* 0x000fe20000000f00 */
[----:B------:R-:W-:Y:S01]  /*2250*/  @!P4 IMAD.MOV.U32 R29, RZ, RZ, R211 ;  /* 0x000000ffff1dc224 */ /* 0x000fe200078e00d3 */
[----:B------:R-:W-:Y:S02]  /*2260*/  @!P4 MOV R28, R212 ;  /* 0x000000d4001cc202 */ /* 0x000fe40000000f00 */
[----:B------:R-:W-:-:S03]  /*2270*/  ISETP.GE.AND P6, PT, R15, R4, PT ;  /* 0x000000040f00720c */ /* 0x000fc60003fc6270 */
[----:B------:R-:W-:-:S03]  /*2280*/  @!P4 IMAD.WIDE.U32 R28, R208, 0xc0, R28 ;  /* 0x000000c0d01cc825 */ /* 0x000fc600078e001c */
[----:B------:R-:W-:-:S03]  /*2290*/  @!P4 MOV R38, R28 ;  /* 0x0000001c0026c202 */ /* 0x000fc60000000f00 */
[----:B-1----:R-:W1:Y:S01]  /*22a0*/  MUFU.RCP R28, R20 ;  /* 0x00000014001c7308 */ /* 0x002e620000001000 */
[----:B------:R-:W-:-:S03]  /*22b0*/  VIADD R5, R22, 0x70 ;  /* 0x0000007016057836 */ /* 0x000fc60000000000 */
[----:B------:R-:W-:Y:S01]  /*22c0*/  @!P6 LEA R36, P2, R208, R212, 0x6 ;  /* 0x000000d4d024e211 */ /* 0x000fe200078430ff */
[----:B------:R-:W-:-:S03]  /*22d0*/  @!P4 IMAD R8, R209, 0xc0, RZ ;  /* 0x000000c0d108c824 */ /* 0x000fc600078e02ff */
[----:B------:R-:W-:Y:S02]  /*22e0*/  @!P6 LEA.HI.X R37, R208, R211, R209, 0x6, P2 ;  /* 0x000000d3d025e211 */ /* 0x000fe400010f34d1 */
[-C--:B------:R-:W-:Y:S01]  /*22f0*/  ISETP.GE.AND P2, PT, R5, R4.reuse, PT ;  /* 0x000000040500720c */ /* 0x080fe20003f46270 */
[----:B------:R-:W-:Y:S02]  /*2300*/  @!P4 IMAD.IADD R39, R29, 0x1, R8 ;  /* 0x000000011d27c824 */ /* 0x000fe400078e0208 */
[----:B------:R-:W-:Y:S01]  /*2310*/  VIADD R11, R22, 0x40 ;  /* 0x00000040160b7836 */ /* 0x000fe20000000000 */
[----:B------:R-:W-:Y:S04]  /*2320*/  @!P6 LDGSTS.E.BYPASS.LTC128B.128 [R47+0x5000], desc[UR4][R36.64] ;  /* 0x05000000242fefae */ /* 0x000fe8000b981a04 */
[----:B------:R2:W-:Y:S01]  /*2330*/  @!P6 LDGSTS.E.BYPASS.LTC128B.128 [R47+0x9000], desc[UR4][R36.64+0x80] ;  /* 0x09000080242fefae */ /* 0x0005e2000b981a04 */
[----:B-1----:R-:W-:Y:S01]  /*2340*/  VIADD R28, R28, 0xffffffe ;  /* 0x0ffffffe1c1c7836 */ /* 0x002fe20000000000 */
[----:B------:R-:W-:-:S02]  /*2350*/  ISETP.GE.AND P6, PT, R11, R4, PT ;  /* 0x000000040b00720c */ /* 0x000fc40003fc6270 */
[----:B------:R1:W-:Y:S01]  /*2360*/  @!P1 LDGSTS.E.BYPASS.LTC128B.128 [R47+0x5800], desc[UR4][R32.64] ;  /* 0x05800000202f9fae */ /* 0x0003e2000b981a04 */
[----:B------:R-:W3:Y:S01]  /*2370*/  F2I.FTZ.U32.TRUNC.NTZ R29, R28 ;  /* 0x0000001c001d7305 */ /* 0x000ee2000021f000 */
[----:B------:R-:W-:Y:S02]  /*2380*/  @!P2 IMAD.MOV.U32 R213, RZ, RZ, R211 ;  /* 0x000000ffffd5a224 */ /* 0x000fe400078e00d3 */
[----:B------:R-:W-:Y:S01]  /*2390*/  @!P2 IMAD R6, R209, 0xe0, RZ ;  /* 0x000000e0d106a824 */ /* 0x000fe200078e02ff */
[----:B------:R1:W-:Y:S01]  /*23a0*/  @!P1 LDGSTS.E.BYPASS.LTC128B.128 [R47+0x9800], desc[UR4][R32.64+0x80] ;  /* 0x09800080202f9fae */ /* 0x0003e2000b981a04 */
[----:B------:R-:W-:-:S04]  /*23b0*/  @!P2 IMAD.WIDE.U32 R34, R208, 0xe0, R212 ;  /* 0x000000e0d022a825 */ /* 0x000fc800078e00d4 */
[----:B------:R-:W-:Y:S02]  /*23c0*/  @!P2 IMAD.IADD R35, R35, 0x1, R6 ;  /* 0x000000012323a824 */ /* 0x000fe400078e0206 */
[----:B---3--:R-:W-:Y:S01]  /*23d0*/  IMAD.MOV R6, RZ, RZ, -R29 ;  /* 0x000000ffff067224 */ /* 0x008fe200078e0a1d */
[----:B------:R-:W-:-:S03]  /*23e0*/  MOV R28, RZ ;  /* 0x000000ff001c7202 */ /* 0x000fc60000000f00 */
[----:B------:R-:W-:Y:S01]  /*23f0*/  IMAD R23, R6, R10, RZ ;  /* 0x0000000a06177224 */ /* 0x000fe200078e02ff */
[----:B--2---:R-:W-:-:S03]  /*2400*/  @!P6 LEA R36, P1, R208, R212, 0x7 ;  /* 0x000000d4d024e211 */ /* 0x004fc600078238ff */
[----:B------:R-:W-:Y:S01]  /*2410*/  IMAD.HI.U32 R23, R29, R23, R28 ;  /* 0x000000171d177227 */ /* 0x000fe200078e001c */
[----:B------:R-:W-:Y:S02]  /*2420*/  IABS R8, R218 ;  /* 0x000000da00087213 */ /* 0x000fe40000000000 */
[----:B------:R-:W-:Y:S02]  /*2430*/  IABS R6, R25 ;  /* 0x0000001900067213 */ /* 0x000fe40000000000 */
[----:B------:R-:W-:Y:S01]  /*2440*/  @!P6 LEA.HI.X R37, R208, R211, R209, 0x7, P1 ;  /* 0x000000d3d025e211 */ /* 0x000fe200008f3cd1 */
[----:B------:R-:W-:-:S04]  /*2450*/  IMAD.HI.U32 R23, R23, R8, RZ ;  /* 0x0000000817177227 */ /* 0x000fc800078e00ff */
[----:B------:R-:W-:Y:S01]  /*2460*/  IMAD.MOV R6, RZ, RZ, -R6 ;  /* 0x000000ffff067224 */ /* 0x000fe200078e0a06 */
[----:B------:R1:W-:Y:S04]  /*2470*/  @!P6 LDGSTS.E.BYPASS.LTC128B.128 [R47+0x6000], desc[UR4][R36.64] ;  /* 0x06000000242fefae */ /* 0x0003e8000b981a04 */
[----:B------:R1:W-:Y:S01]  /*2480*/  @!P6 LDGSTS.E.BYPASS.LTC128B.128 [R47+0xa000], desc[UR4][R36.64+0x80] ;  /* 0x0a000080242fefae */ /* 0x0003e2000b981a04 */
[----:B------:R-:W-:-:S03]  /*2490*/  IMAD R29, R23, R6, R8 ;  /* 0x00000006171d7224 */ /* 0x000fc600078e0208 */
[----:B------:R1:W-:Y:S04]  /*24a0*/  @!P5 LDGSTS.E.BYPASS.LTC128B.128 [R47+0x6800], desc[UR4][R30.64] ;  /* 0x068000001e2fdfae */ /* 0x0003e8000b981a04 */
[----:B------:R1:W-:Y:S04]  /*24b0*/  @!P5 LDGSTS.E.BYPASS.LTC128B.128 [R47+0xa800], desc[UR4][R30.64+0x80] ;  /* 0x0a8000801e2fdfae */ /* 0x0003e8000b981a04 */
[----:B------:R1:W-:Y:S04]  /*24c0*/  @!P4 LDGSTS.E.BYPASS.LTC128B.128 [R47+0x7000], desc[UR4][R38.64] ;  /* 0x07000000262fcfae */ /* 0x0003e8000b981a04 */
[----:B------:R1:W-:Y:S04]  /*24d0*/  @!P4 LDGSTS.E.BYPASS.LTC128B.128 [R47+0xb000], desc[UR4][R38.64+0x80] ;  /* 0x0b000080262fcfae */ /* 0x0003e8000b981a04 */
[----:B------:R1:W-:Y:S04]  /*24e0*/  @!P2 LDGSTS.E.BYPASS.LTC128B.128 [R47+0x7800], desc[UR4][R34.64] ;  /* 0x07800000222fafae */ /* 0x0003e8000b981a04 */
[----:B------:R1:W-:Y:S01]  /*24f0*/  @!P2 LDGSTS.E.BYPASS.LTC128B.128 [R47+0xb800], desc[UR4][R34.64+0x80] ;  /* 0x0b800080222fafae */ /* 0x0003e2000b981a04 */
[----:B------:R-:W-:-:S02]  /*2500*/  ISETP.GT.U32.AND P2, PT, R10, R29, PT ;  /* 0x0000001d0a00720c */ /* 0x000fc40003f44070 */
[----:B------:R-:W-:Y:S01]  /*2510*/  LOP3.LUT R6, R218, R25, RZ, 0x3c, !PT ;  /* 0x00000019da067212 */ /* 0x000fe200078e3cff */
[----:B------:R-:W0:Y:S01]  /*2520*/  LDGDEPBAR ;  /* 0x00000000000079af */ /* 0x000e220000000000 */
[----:B-----5:R-:W-:Y:S01]  /*2530*/  IMAD R215, R205, R22, RZ ;  /* 0x00000016cdd77224 */ /* 0x020fe200078e02ff */
[C---:B------:R-:W-:Y:S02]  /*2540*/  SHF.L.U32 R199, R200.reuse, 0x5, RZ ;  /* 0x00000005c8c77819 */ /* 0x040fe400000006ff */
[----:B------:R-:W-:Y:S01]  /*2550*/  SHF.R.U32.HI R203, RZ, 0x1, R200 ;  /* 0x00000001ffcb7819 */ /* 0x000fe200000116c8 */
[----:B------:R1:W5:Y:S01]  /*2560*/  LD.E R133, desc[UR4][R2.64+0x184] ;  /* 0x0001840402857980 */ /* 0x000362000c101900 */
[----:B------:R-:W-:-:S03]  /*2570*/  SHF.L.U32 R46, R200, 0x6, RZ ;  /* 0x00000006c82e7819 */ /* 0x000fc600000006ff */
[----:B------:R1:W5:Y:S01]  /*2580*/  LD.E R135, desc[UR4][R2.64+0x188] ;  /* 0x0001880402877980 */ /* 0x000362000c101900 */
[----:B------:R-:W-:-:S05]  /*2590*/  @!P2 IMAD.IADD R29, R29, 0x1, -R10 ;  /* 0x000000011d1da824 */ /* 0x000fca00078e0a0a */
[----:B------:R-:W-:Y:S02]  /*25a0*/  ISETP.GE.U32.AND P4, PT, R29, R10, PT ;  /* 0x0000000a1d00720c */ /* 0x000fe40003f86070 */
[----:B------:R-:W-:Y:S02]  /*25b0*/  ISETP.GE.AND P1, PT, R6, RZ, PT ;  /* 0x000000ff0600720c */ /* 0x000fe40003f26270 */
[----:B------:R-:W-:Y:S02]  /*25c0*/  @!P2 IADD3 R23, PT, PT, R23, 0x1, RZ ;  /* 0x000000011717a810 */ /* 0x000fe40007ffe0ff */
[----:B------:R-:W-:Y:S01]  /*25d0*/  ISETP.NE.AND P2, PT, R25, RZ, PT ;  /* 0x000000ff1900720c */ /* 0x000fe20003f45270 */
[----:B------:R-:W-:Y:S01]  /*25e0*/  IMAD R6, R21, R204, RZ ;  /* 0x000000cc15067224 */ /* 0x000fe200078e02ff */
[----:B------:R-:W-:Y:S01]  /*25f0*/  LOP3.LUT R43, R203, 0x8, RZ, 0xc0, !PT ;  /* 0x00000008cb2b7812 */ /* 0x000fe200078ec0ff */
[----:B------:R-:W-:-:S04]  /*2600*/  DEPBAR.LE SB0, 0x0 ;  /* 0x000080000000791a */ /* 0x000fc80000000000 */
[----:B------:R-:W-:-:S05]  /*2610*/  @P4 VIADD R23, R23, 0x1 ;  /* 0x0000000117174836 */ /* 0x000fca0000000000 */
[----:B------:R-:W-:Y:S02]  /*2620*/  @!P1 IADD3 R23, PT, PT, -R23, RZ, RZ ;  /* 0x000000ff17179210 */ /* 0x000fe40007ffe1ff */
[----:B------:R-:W-:Y:S01]  /*2630*/  @!P2 LOP3.LUT R23, RZ, R25, RZ, 0x33, !PT ;  /* 0x00000019ff17a212 */ /* 0x000fe200078e33ff */
[C---:B------:R-:W-:Y:S02]  /*2640*/  IMAD R6, R12.reuse, R205, R6 ;  /* 0x000000cd0c067224 */ /* 0x040fe400078e0206 */
[----:B------:R-:W-:Y:S01]  /*2650*/  IMAD.WIDE.U32 R24, R12, R204, RZ ;  /* 0x000000cc0c187225 */ /* 0x000fe200078e00ff */
[----:B------:R-:W-:-:S03]  /*2660*/  SHF.R.S32.HI R8, RZ, 0x1f, R23 ;  /* 0x0000001fff087819 */ /* 0x000fc60000011417 */
        /* <DEDUP_REMOVED lines=9> */
[----:B------:R-:W-:Y:S01]  /*2700*/  IMAD.WIDE.U32 R20, R22, R204, R20 ;  /* 0x000000cc16147225 */ /* 0x000fe200078e0014 */
[----:B------:R-:W-:-:S03]  /*2710*/  LOP3.LUT R199, R199, 0x7c00, RZ, 0xc0, !PT ;  /* 0x00007c00c7c77812 */ /* 0x000fc600078ec0ff */
[----:B-1----:R-:W-:-:S07]  /*2720*/  IMAD.IADD R215, R21, 0x1, R215 ;  /* 0x0000000115d77824 */ /* 0x002fce00078e02d7 */
[----:B------:R-:W-:Y:S05]  /*2730*/  WARPSYNC.ALL ;  /* 0x0000000000007948 */ /* 0x000fea0003800000 */
[--C-:B------:R-:W-:Y:S02]  /*2740*/  LOP3.LUT R6, R43, 0x1c0, R46.reuse, 0xf8, !PT ;  /* 0x000001c02b067812 */ /* 0x100fe400078ef82e */
[----:B------:R-:W-:Y:S02]  /*2750*/  LOP3.LUT R40, R199, 0x200, R46, 0xf8, !PT ;  /* 0x00000200c7287812 */ /* 0x000fe400078ef82e */
[----:B------:R-:W-:-:S04]  /*2760*/  LEA R214, P1, R20, R18, 0x1 ;  /* 0x0000001214d67211 */ /* 0x000fc800078208ff */
[----:B------:R-:W-:Y:S02]  /*2770*/  LEA.HI.X R215, R20, R19, R215, 0x1, P1 ;  /* 0x0000001314d77211 */ /* 0x000fe400008f0cd7 */
[----:B------:R-:W-:Y:S01]  /*2780*/  LOP3.LUT R19, R46, 0x1c0, RZ, 0xc0, !PT ;  /* 0x000001c02e137812 */ /* 0x000fe200078ec0ff */
[----:B------:R-:W-:Y:S01]  /*2790*/  BAR.SYNC.DEFER_BLOCKING 0x0 ;  /* 0x0000000000007b1d */ /* 0x000fe20000010000 */
[-C--:B------:R-:W-:Y:S01]  /*27a0*/  ISETP.GE.AND P5, PT, R17, R4.reuse, PT ;  /* 0x000000041100720c */ /* 0x080fe20003fa6270 */
[C---:B------:R-:W-:Y:S01]  /*27b0*/  IMAD.SHL.U32 R8, R204.reuse, 0x10, RZ ;  /* 0x00000010cc087824 */ /* 0x040fe200078e00ff */
[-C--:B------:R-:W-:Y:S01]  /*27c0*/  ISETP.GE.AND P1, PT, R15, R4.reuse, PT ;  /* 0x000000040f00720c */ /* 0x080fe20003f26270 */
[----:B------:R-:W-:Y:S01]  /*27d0*/  IMAD.MOV.U32 R198, RZ, RZ, 0x20 ;  /* 0x00000020ffc67424 */ /* 0x000fe200078e00ff */
[-C--:B------:R-:W-:Y:S01]  /*27e0*/  ISETP.GE.AND P4, PT, R9, R4.reuse, PT ;  /* 0x000000040900720c */ /* 0x080fe20003f86270 */
[----:B------:R-:W-:Y:S01]  /*27f0*/  IMAD.MOV.U32 R197, RZ, RZ, 0x40 ;  /* 0x00000040ffc57424 */ /* 0x000fe200078e00ff */
[----:B------:R-:W-:Y:S01]  /*2800*/  SHF.L.U64.HI R9, R204, 0x4, R205 ;  /* 0x00000004cc097819 */ /* 0x000fe200000102cd */
[----:B------:R-:W-:Y:S01]  /*2810*/  VIADD R137, R0, 0xffffffff ;  /* 0xffffffff00897836 */ /* 0x000fe20000000000 */
[----:B------:R-:W-:Y:S01]  /*2820*/  ISETP.GE.AND P6, PT, R13, R4, PT ;  /* 0x000000040d00720c */ /* 0x000fe20003fc6270 */
[----:B------:R-:W-:Y:S01]  /*2830*/  BSSY.RECONVERGENT B1, `(.L_x_6990) ;  /* 0x00001ae000017945 */ /* 0x000fe20003800200 */
[----:B------:R-:W-:-:S02]  /*2840*/  LOP3.LUT R201, R46, 0x400, RZ, 0xc0, !PT ;  /* 0x000004002ec97812 */ /* 0x000fc400078ec0ff */
[----:B-----5:R-:W-:Y:S02]  /*2850*/  IADD3 R133, PT, PT, R132, -R134, -R133 ;  /* 0x8000008684857210 */ /* 0x020fe40007ffe885 */
[C---:B------:R-:W-:Y:S02]  /*2860*/  @!P5 LEA R14, P2, R8.reuse, R214, 0x1 ;  /* 0x000000d6080ed211 */ /* 0x040fe400078408ff */
[----:B------:R-:W-:Y:S02]  /*2870*/  IADD3 R135, PT, PT, R135, R132, -R134 ;  /* 0x0000008487877210 */ /* 0x000fe40007ffe886 */
[----:B------:R-:W-:Y:S01]  /*2880*/  @!P5 LEA.HI.X R15, R8, R215, R9, 0x1, P2 ;  /* 0x000000d7080fd211 */ /* 0x000fe200010f0c09 */
[----:B------:R-:W-:Y:S01]  /*2890*/  @!P4 IMAD.MOV.U32 R9, RZ, RZ, R215 ;  /* 0x000000ffff09c224 */ /* 0x000fe200078e00d7 */
[----:B------:R-:W-:Y:S02]  /*28a0*/  LOP3.LUT R8, R19, 0x8, R200, 0x78, !PT ;  /* 0x0000000813087812 */ /* 0x000fe400078e78c8 */
[----:B------:R-:W-:Y:S01]  /*28b0*/  ISETP.GE.AND P2, PT, R5, R4, PT ;  /* 0x000000040500720c */ /* 0x000fe20003f46270 */
[----:B------:R-:W-:Y:S01]  /*28c0*/  @!PT LDS RZ, [RZ] ;  /* 0x00000000fffff984 */ /* 0x000fe20000000800 */
[----:B------:R-:W-:Y:S01]  /*28d0*/  @!PT LDS RZ, [RZ] ;  /* 0x00000000fffff984 */ /* 0x000fe20000000800 */
[----:B------:R-:W-:Y:S01]  /*28e0*/  @!PT LDS RZ, [RZ] ;  /* 0x00000000fffff984 */ /* 0x000fe20000000800 */
[----:B------:R-:W-:Y:S01]  /*28f0*/  @!P3 LDGSTS.E.BYPASS.LTC128B.128 [R47+0xc000], desc[UR4][R214.64] ;  /* 0x0c000000d62fbfae */ /* 0x000fe2000b981a04 */
[----:B------:R-:W-:-:S02]  /*2900*/  LOP3.LUT R8, R8, R45, RZ, 0x3c, !PT ;  /* 0x0000002d08087212 */ /* 0x000fc400078e3cff */
[----:B------:R-:W-:Y:S01]  /*2910*/  LOP3.LUT R45, R6, R45, RZ, 0x3c, !PT ;  /* 0x0000002d062d7212 */ /* 0x000fe200078e3cff */
[----:B------:R-:W-:Y:S01]  /*2920*/  @!P3 LDGSTS.E.BYPASS.LTC128B.128 [R47+0x10000], desc[UR4][R214.64+0x80] ;  /* 0x10000080d62fbfae */ /* 0x000fe2000b981a04 */
[----:B------:R-:W-:Y:S02]  /*2930*/  @!P4 IMAD R6, R205, 0xa0, RZ ;  /* 0x000000a0cd06c824 */ /* 0x000fe400078e02ff */
[----:B------:R-:W-:Y:S01]  /*2940*/  IMAD R201, R8, 0x2, R201 ;  /* 0x0000000208c97824 */ /* 0x000fe200078e02c9 */
[----:B------:R-:W-:Y:S01]  /*2950*/  @P3 STS.128 [R47+0xc000], RZ ;  /* 0x00c000ff2f003388 */ /* 0x000fe20000000c00 */
[----:B------:R-:W-:Y:S02]  /*2960*/  @!P4 IMAD.MOV.U32 R8, RZ, RZ, R214 ;  /* 0x000000ffff08c224 */ /* 0x000fe400078e00d6 */
[----:B------:R-:W-:Y:S01]  /*2970*/  IMAD.IADD R115, R40, 0x1, R45 ;  /* 0x0000000128737824 */ /* 0x000fe200078e022d */
[----:B------:R-:W-:Y:S01]  /*2980*/  @P3 STS.128 [R47+0x10000], RZ ;  /* 0x010000ff2f003388 */ /* 0x000fe20000000c00 */
[----:B------:R-:W-:Y:S01]  /*2990*/  ISETP.GE.AND P3, PT, R7, R4, PT ;  /* 0x000000040700720c */ /* 0x000fe20003f66270 */
[----:B------:R-:W-:-:S02]  /*29a0*/  @!P4 IMAD.WIDE.U32 R8, R204, 0xa0, R8 ;  /* 0x000000a0cc08c825 */ /* 0x000fc400078e0008 */
[----:B------:R-:W-:Y:S02]  /*29b0*/  @P5 STS.128 [R47+0xc800], RZ ;  /* 0x00c800ff2f005388 */ /* 0x000fe40000000c00 */
[----:B------:R-:W-:Y:S02]  /*29c0*/  @!P6 IMAD R7, R205, 0x60, RZ ;  /* 0x00000060cd07e824 */ /* 0x000fe400078e02ff */
[----:B------:R-:W-:Y:S01]  /*29d0*/  @P5 STS.128 [R47+0x10800], RZ ;  /* 0x010800ff2f005388 */ /* 0x000fe20000000c00 */
[----:B------:R-:W-:Y:S02]  /*29e0*/  @!P4 IMAD.IADD R9, R9, 0x1, R6 ;  /* 0x000000010909c824 */ /* 0x000fe400078e0206 */
[----:B------:R-:W-:Y:S01]  /*29f0*/  IMAD R115, R115, 0x2, R202 ;  /* 0x0000000273737824 */ /* 0x000fe200078e02ca */
[----:B------:R-:W-:Y:S01]  /*2a00*/  @!PT LDS RZ, [RZ] ;  /* 0x00000000fffff984 */ /* 0x000fe20000000800 */
[----:B------:R-:W-:Y:S01]  /*2a10*/  @!PT LDS RZ, [RZ] ;  /* 0x00000000fffff984 */ /* 0x000fe20000000800 */
[----:B------:R-:W-:Y:S01]  /*2a20*/  @!PT LDS RZ, [RZ] ;  /* 0x00000000fffff984 */ /* 0x000fe20000000800 */
[----:B------:R-:W-:Y:S01]  /*2a30*/  @!P5 LDGSTS.E.BYPASS.LTC128B.128 [R47+0xc800], desc[UR4][R14.64] ;  /* 0x0c8000000e2fdfae */ /* 0x000fe2000b981a04 */
[----:B------:R-:W-:Y:S02]  /*2a40*/  IMAD.IADD R201, R202, 0x1, R201 ;  /* 0x00000001cac97824 */ /* 0x000fe400078e02c9 */
[----:B------:R-:W-:Y:S01]  /*2a50*/  @!P3 IMAD R5, R205, 0xc0, RZ ;  /* 0x000000c0cd05b824 */ /* 0x000fe200078e02ff */
[----:B------:R1:W-:Y:S01]  /*2a60*/  @!P5 LDGSTS.E.BYPASS.LTC128B.128 [R47+0x10800], desc[UR4][R14.64+0x80] ;  /* 0x108000800e2fdfae */ /* 0x0003e2000b981a04 */
[C---:B------:R-:W-:Y:S01]  /*2a70*/  @!P1 LEA R12, P5, R204.reuse, R214, 0x6 ;  /* 0x000000d6cc0c9211 */ /* 0x040fe200078a30ff */
[----:B------:R-:W-:-:S02]  /*2a80*/  @!P3 IMAD.WIDE.U32 R16, R204, 0xc0, R214 ;  /* 0x000000c0cc10b825 */ /* 0x000fc400078e00d6 */
[----:B------:R-:W-:Y:S01]  /*2a90*/  @P1 STS.128 [R47+0xd000], RZ ;  /* 0x00d000ff2f001388 */ /* 0x000fe20000000c00 */
[C---:B------:R-:W-:Y:S01]  /*2aa0*/  @!P1 LEA.HI.X R13, R204.reuse, R215, R205, 0x6, P5 ;  /* 0x000000d7cc0d9211 */ /* 0x040fe200028f34cd */
[----:B------:R-:W-:Y:S01]  /*2ab0*/  @!P3 IMAD.IADD R5, R17, 0x1, R5 ;  /* 0x000000011105b824 */ /* 0x000fe200078e0205 */
[----:B------:R-:W-:Y:S01]  /*2ac0*/  ISETP.GE.AND P5, PT, R11, R4, PT ;  /* 0x000000040b00720c */ /* 0x000fe20003fa6270 */
[----:B------:R-:W-:Y:S01]  /*2ad0*/  @!P6 IMAD.WIDE.U32 R10, R204, 0x60, R214 ;  /* 0x00000060cc0ae825 */ /* 0x000fe200078e00d6 */
[----:B------:R-:W-:Y:S03]  /*2ae0*/  @P1 STS.128 [R47+0x11000], RZ ;  /* 0x011000ff2f001388 */ /* 0x000fe60000000c00 */
[----:B------:R-:W-:Y:S01]  /*2af0*/  @!P6 IMAD.IADD R11, R11, 0x1, R7 ;  /* 0x000000010b0be824 */ /* 0x000fe200078e0207 */
[----:B------:R-:W-:Y:S01]  /*2b00*/  @!PT LDS RZ, [RZ] ;  /* 0x00000000fffff984 */ /* 0x000fe20000000800 */
[----:B------:R-:W-:Y:S01]  /*2b10*/  @!PT LDS RZ, [RZ] ;  /* 0x00000000fffff984 */ /* 0x000fe20000000800 */
[----:B------:R-:W-:Y:S01]  /*2b20*/  @!PT LDS RZ, [RZ] ;  /* 0x00000000fffff984 */ /* 0x000fe20000000800 */
[----:B------:R-:W-:Y:S01]  /*2b30*/  @!P1 LDGSTS.E.BYPASS.LTC128B.128 [R47+0xd000], desc[UR4][R12.64] ;  /* 0x0d0000000c2f9fae */ /* 0x000fe2000b981a04 */
[----:B------:R-:W-:-:S03]  /*2b40*/  @!P2 IMAD R4, R205, 0xe0, RZ ;  /* 0x000000e0cd04a824 */ /* 0x000fc600078e02ff */
[----:B------:R2:W-:Y:S03]  /*2b50*/  @!P1 LDGSTS.E.BYPASS.LTC128B.128 [R47+0x11000], desc[UR4][R12.64+0x80] ;  /* 0x110000800c2f9fae */ /* 0x0005e6000b981a04 */
[C---:B------:R-:W-:Y:S01]  /*2b60*/  @!P5 LEA R6, P1, R204.reuse, R214, 0x7 ;  /* 0x000000d6cc06d211 */ /* 0x040fe200078238ff */
[----:B------:R-:W-:Y:S03]  /*2b70*/  @P6 STS.128 [R47+0xd800], RZ ;  /* 0x00d800ff2f006388 */ /* 0x000fe60000000c00 */
[----:B------:R-:W-:Y:S01]  /*2b80*/  @!P5 LEA.HI.X R7, R204, R215, R205, 0x7, P1 ;  /* 0x000000d7cc07d211 */ /* 0x000fe200008f3ccd */
[----:B------:R-:W-:Y:S01]  /*2b90*/  @P6 STS.128 [R47+0x11800], RZ ;  /* 0x011800ff2f006388 */ /* 0x000fe20000000c00 */
[----:B------:R-:W-:Y:S01]  /*2ba0*/  ISETP.GT.AND P1, PT, R137, R210, PT ;  /* 0x000000d28900720c */ /* 0x000fe20003f24270 */
[----:B-1----:R-:W-:-:S02]  /*2bb0*/  @!P2 IMAD.MOV.U32 R14, RZ, RZ, R214 ;  /* 0x000000ffff0ea224 */ /* 0x002fc400078e00d6 */
[----:B------:R-:W-:Y:S01]  /*2bc0*/  @!P2 IMAD.MOV.U32 R15, RZ, RZ, R215 ;  /* 0x000000ffff0fa224 */ /* 0x000fe200078e00d7 */
[----:B------:R-:W-:Y:S01]  /*2bd0*/  @!PT LDS RZ, [RZ] ;  /* 0x00000000fffff984 */ /* 0x000fe20000000800 */
[----:B------:R-:W-:Y:S01]  /*2be0*/  @!PT LDS RZ, [RZ] ;  /* 0x00000000fffff984 */ /* 0x000fe20000000800 */
[----:B------:R-:W-:Y:S01]  /*2bf0*/  @!PT LDS RZ, [RZ] ;  /* 0x00000000fffff984 */ /* 0x000fe20000000800 */
[----:B------:R-:W-:Y:S01]  /*2c00*/  @!P6 LDGSTS.E.BYPASS.LTC128B.128 [R47+0xd800], desc[UR4][R10.64] ;  /* 0x0d8000000a2fefae */ /* 0x000fe2000b981a04 */
[----:B------:R-:W-:-:S03]  /*2c10*/  @!P2 IMAD.WIDE.U32 R14, R204, 0xe0, R14 ;  /* 0x000000e0cc0ea825 */ /* 0x000fc600078e000e */
[----:B------:R-:W-:Y:S04]  /*2c20*/  @!P6 LDGSTS.E.BYPASS.LTC128B.128 [R47+0x11800], desc[UR4][R10.64+0x80] ;  /* 0x118000800a2fefae */ /* 0x000fe8000b981a04 */
[----:B------:R-:W-:Y:S01]  /*2c30*/  @P5 STS.128 [R47+0xe000], RZ ;  /* 0x00e000ff2f005388 */ /* 0x000fe20000000c00 */
[----:B------:R-:W-:Y:S01]  /*2c40*/  @!P2 IADD3 R17, PT, PT, R15, R4, RZ ;  /* 0x000000040f11a210 */ /* 0x000fe20007ffe0ff */
[----:B------:R-:W-:Y:S02]  /*2c50*/  @!P3 IMAD.MOV.U32 R4, RZ, RZ, R16 ;  /* 0x000000ffff04b224 */ /* 0x000fe400078e0010 */
[----:B------:R-:W-:Y:S01]  /*2c60*/  @P5 STS.128 [R47+0x12000], RZ ;  /* 0x012000ff2f005388 */ /* 0x000fe20000000c00 */
[----:B------:R-:W-:-:S03]  /*2c70*/  @!P2 IMAD.MOV.U32 R16, RZ, RZ, R14 ;  /* 0x000000ffff10a224 */ /* 0x000fc600078e000e */
        /* <DEDUP_REMOVED lines=23> */
[----:B------:R-:W-:Y:S01]  /*2df0*/  IADD3 R114, PT, PT, R115, R176, RZ ;  /* 0x000000b073727210 */ /* 0x000fe20007ffe0ff */
[----:B------:R-:W-:Y:S02]  /*2e00*/  IMAD.IADD R112, R201, 0x1, R176 ;  /* 0x00000001c9707824 */ /* 0x000fe400078e02b0 */
[----:B------:R-:W-:Y:S01]  /*2e10*/  @!PT LDS RZ, [RZ] ;  /* 0x00000000fffff984 */ /* 0x000fe20000000800 */
[----:B------:R-:W-:Y:S01]  /*2e20*/  @!PT LDS RZ, [RZ] ;  /* 0x00000000fffff984 */ /* 0x000fe20000000800 */
[----:B------:R-:W-:Y:S01]  /*2e30*/  @!PT LDS RZ, [RZ] ;  /* 0x00000000fffff984 */ /* 0x000fe20000000800 */
[----:B------:R-:W-:Y:S04]  /*2e40*/  @!P2 LDGSTS.E.BYPASS.LTC128B.128 [R47+0xf800], desc[UR4][R16.64] ;  /* 0x0f800000102fafae */ /* 0x000fe8000b981a04 */
[----:B------:R3:W-:Y:S01]  /*2e50*/  @!P2 LDGSTS.E.BYPASS.LTC128B.128 [R47+0x13800], desc[UR4][R16.64+0x80] ;  /* 0x13800080102fafae */ /* 0x0007e2000b981a04 */
[----:B------:R-:W-:-:S03]  /*2e60*/  LOP3.LUT P2, RZ, R200, 0x4, RZ, 0xc0, !PT ;  /* 0x00000004c8ff7812 */ /* 0x000fc6000784c0ff */
[----:B------:R-:W-:Y:S01]  /*2e70*/  LDSM.16.M88.4 R88, [R115] ;  /* 0x000000007358783b */ /* 0x000fe20000000200 */
[----:B------:R-:W-:-:S03]  /*2e80*/  SEL R44, R197, 0xffffffc0, !P2 ;  /* 0xffffffc0c52c7807 */ /* 0x000fc60005000000 */
[----:B------:R-:W4:Y:S02]  /*2e90*/  LDSM.16.M88.4 R36, [R201+0x4000] ;  /* 0x00400000c924783b */ /* 0x000f240000000200 */
[--C-:B------:R-:W-:Y:S02]  /*2ea0*/  IMAD.IADD R113, R115, 0x1, R44.reuse ;  /* 0x0000000173717824 */ /* 0x100fe400078e022c */
[----:B------:R-:W3:Y:S01]  /*2eb0*/  LDSM.16.M88.4 R28, [R201+0x4800] ;  /* 0x00480000c91c783b */ /* 0x000ee20000000200 */
[----:B------:R-:W-:-:S03]  /*2ec0*/  IMAD.IADD R220, R201, 0x1, R44 ;  /* 0x00000001c9dc7824 */ /* 0x000fc600078e022c */
[----:B------:R-:W3:Y:S02]  /*2ed0*/  LDSM.16.M88.4 R20, [R201+0x5000] ;  /* 0x00500000c914783b */ /* 0x000ee40000000200 */
[C---:B------:R-:W-:Y:S02]  /*2ee0*/  IADD3 R206, PT, PT, R176.reuse, R220, RZ ;  /* 0x000000dcb0ce7210 */ /* 0x040fe40007ffe0ff */
[----:B--2---:R-:W2:Y:S04]  /*2ef0*/  LDSM.16.M88.4 R12, [R201+0x5800] ;  /* 0x00580000c90c783b */ /* 0x004ea80000000200 */
[----:B-1----:R-:W1:Y:S04]  /*2f00*/  LDSM.16.M88.4 R4, [R201+0x6000] ;  /* 0x00600000c904783b */ /* 0x002e680000000200 */
[----:B------:R-:W1:Y:S04]  /*2f10*/  LDSM.16.M88.4 R104, [R201+0x6800] ;  /* 0x00680000c968783b */ /* 0x000e680000000200 */
[----:B------:R-:W1:Y:S04]  /*2f20*/  LDSM.16.M88.4 R96, [R201+0x7000] ;  /* 0x00700000c960783b */ /* 0x000e680000000200 */
        /* <DEDUP_REMOVED lines=9> */
[C---:B---3--:R-:W-:Y:S03]  /*2fc0*/  HMMA.16816.F32 R32, R88.reuse, R28, RZ ;  /* 0x0000001c5820723c */ /* 0x048fe600000018ff */
[----:B------:R-:W-:Y:S04]  /*2fd0*/  LDSM.16.M88.4 R80, [R112+0x7000] ;  /* 0x007000007050783b */ /* 0x000fe80000000200 */
[----:B------:R-:W-:Y:S01]  /*2fe0*/  LDSM.16.M88.4 R76, [R112+0x7800] ;  /* 0x00780000704c783b */ /* 0x000fe20000000200 */
[C---:B------:R-:W-:Y:S03]  /*2ff0*/  HMMA.16816.F32 R24, R88.reuse, R20, RZ ;  /* 0x000000145818723c */ /* 0x040fe600000018ff */
[----:B------:R-:W-:Y:S04]  /*3000*/  LDSM.16.M88.4 R124, [R113+0x2000] ;  /* 0x00200000717c783b */ /* 0x000fe80000000200 */
[----:B------:R-:W-:Y:S01]  /*3010*/  LDSM.16.M88.4 R116, [R220+0xb000] ;  /* 0x00b00000dc74783b */ /* 0x000fe20000000200 */
[C---:B--2---:R-:W-:Y:S03]  /*3020*/  HMMA.16816.F32 R16, R88.reuse, R12, RZ ;  /* 0x0000000c5810723c */ /* 0x044fe600000018ff */
[----:B------:R-:W-:Y:S04]  /*3030*/  LDSM.16.M88.4 R128, [R220+0xa000] ;  /* 0x00a00000dc80783b */ /* 0x000fe80000000200 */
[----:B------:R-:W-:Y:S01]  /*3040*/  LDSM.16.M88.4 R120, [R220+0xa800] ;  /* 0x00a80000dc78783b */ /* 0x000fe20000000200 */
[C---:B-1----:R-:W-:Y:S03]  /*3050*/  HMMA.16816.F32 R8, R88.reuse, R4, RZ ;  /* 0x000000045808723c */ /* 0x042fe600000018ff */
        /* <DEDUP_REMOVED lines=17> */
[----:B------:R-:W-:Y:S07]  /*3170*/  LDSM.16.M88.4 R64, [R220+0x4000] ;  /* 0x00400000dc40783b */ /* 0x000fee0000000200 */
[C---:B------:R-:W-:Y:S08]  /*3180*/  HMMA.16816.F32 R24, R68.reuse, R60, R24 ;  /* 0x0000003c4418723c */ /* 0x040ff00000001818 */
[C---:B-1----:R-:W-:Y:S08]  /*3190*/  HMMA.16816.F32 R16, R68.reuse, R56, R16 ;  /* 0x000000384410723c */ /* 0x042ff00000001810 */
[C---:B------:R-:W-:Y:S01]  /*31a0*/  HMMA.16816.F32 R12, R68.reuse, R58, R12 ;  /* 0x0000003a440c723c */ /* 0x040fe2000000180c */
[----:B------:R-:W1:Y:S07]  /*31b0*/  LDSM.16.M88.4 R56, [R220+0x5000] ;  /* 0x00500000dc38783b */ /* 0x000e6e0000000200 */
[C---:B--2---:R-:W-:Y:S08]  /*31c0*/  HMMA.16816.F32 R8, R68.reuse, R52, R8 ;  /* 0x000000344408723c */ /* 0x044ff00000001808 */
[C---:B------:R-:W-:Y:S01]  /*31d0*/  HMMA.16816.F32 R4, R68.reuse, R54, R4 ;  /* 0x000000364404723c */ /* 0x040fe20000001804 */
[----:B------:R-:W2:Y:S07]  /*31e0*/  LDSM.16.M88.4 R52, [R220+0x5800] ;  /* 0x00580000dc34783b */ /* 0x000eae0000000200 */
[C---:B------:R-:W-:Y:S01]  /*31f0*/  HMMA.16816.F32 R20, R68.reuse, R62, R20 ;  /* 0x0000003e4414723c */ /* 0x040fe20000001814 */
[----:B------:R-:W3:Y:S07]  /*3200*/  LDSM.16.M88.4 R60, [R220+0x4800] ;  /* 0x00480000dc3c783b */ /* 0x000eee0000000200 */
[----:B------:R-:W-:Y:S01]  /*3210*/  HMMA.16816.F32 R108, R68, R84, R108 ;  /* 0x00000054446c723c */ /* 0x000fe2000000186c */
[----:B------:R-:W-:-:S07]  /*3220*/  IMAD.IADD R84, R176, 0x1, R113 ;  /* 0x00000001b0547824 */ /* 0x000fce00078e0271 */
[----:B------:R-:W-:Y:S08]  /*3230*/  HMMA.16816.F32 R104, R68, R86, R104 ;  /* 0x000000564468723c */ /* 0x000ff00000001868 */
        /* <DEDUP_REMOVED lines=8> */
[----:B------:R-:W-:Y:S04]  /*32c0*/  LDSM.16.M88.4 R68, [R84] ;  /* 0x000000005444783b */ /* 0x000fe80000000200 */
[----:B------:R-:W-:Y:S03]  /*32d0*/  LDSM.16.M88.4 R76, [R220+0x7800] ;  /* 0x00780000dc4c783b */ /* 0x000fe60000000200 */
[C---:B--2---:R-:W-:Y:S01]  /*32e0*/  HMMA.16816.F32 R16, R72.reuse, R52, R16 ;  /* 0x000000344810723c */ /* 0x044fe20000001810 */
[----:B------:R-:W-:Y:S07]  /*32f0*/  LDSM.16.M88.4 R84, [R84+0x2000] ;  /* 0x002000005454783b */ /* 0x000fee0000000200 */
        /* <DEDUP_REMOVED lines=14> */
[C---:B----4-:R-:W-:Y:S08]  /*33e0*/  HMMA.16816.F32 R8, R72.reuse, R64, R8 ;  /* 0x000000404808723c */ /* 0x050ff00000001808 */
        /* <DEDUP_REMOVED lines=69> */
[----:B------:R-:W2:Y:S04]  /*3840*/  LDSM.16.M88.4 R72, [R112+0xb800] ;  /* 0x00b800007048783b */ /* 0x000ea80000000200 */
[----:B------:R-:W-:Y:S03]  /*3850*/  LDSM.16.M88.4 R112, [R220+0xb800] ;  /* 0x00b80000dc70783b */ /* 0x000fe60000000200 */
[C---:B----4-:R-:W-:Y:S01]  /*3860*/  HMMA.16816.F32 R16, R68.reuse, R64, R16 ;  /* 0x000000404410723c */ /* 0x050fe20000001810 */
[----:B------:R-:W-:Y:S07]  /*3870*/  LDSM.16.M88.4 R76, [R206+0x8800] ;  /* 0x00880000ce4c783b */ /* 0x000fee0000000200 */
        /* <DEDUP_REMOVED lines=14> */
[----:B------:R-:W2:Y:S03]  /*3960*/  LDSM.16.M88.4 R68, [R206+0x9800] ;  /* 0x00980000ce44783b */ /* 0x000ea60000000200 */
[C---:B----4-:R-:W-:Y:S08]  /*3970*/  HMMA.16816.F32 R48, R124.reuse, R64, R48 ;  /* 0x000000407c30723c */ /* 0x050ff00000001830 */
[C---:B------:R-:W-:Y:S01]  /*3980*/  HMMA.16816.F32 R36, R124.reuse, R66, R36 ;  /* 0x000000427c24723c */ /* 0x040fe20000001824 */
[----:B------:R-:W4:Y:S07]  /*3990*/  LDSM.16.M88.4 R64, [R206+0xa000] ;  /* 0x00a00000ce40783b */ /* 0x000f2e0000000200 */
[C---:B---3--:R-:W-:Y:S08]  /*39a0*/  HMMA.16816.F32 R32, R124.reuse, R60, R32 ;  /* 0x0000003c7c20723c */ /* 0x048ff00000001820 */
[----:B------:R-:W-:Y:S01]  /*39b0*/  HMMA.16816.F32 R28, R124, R62, R28 ;  /* 0x0000003e7c1c723c */ /* 0x000fe2000000181c */
[----:B------:R-:W3:Y:S01]  /*39c0*/  LDSM.16.M88.4 R60, [R206+0xa800] ;  /* 0x00a80000ce3c783b */ /* 0x000ee20000000200 */
[----:B------:R-:W-:-:S06]  /*39d0*/  DEPBAR.LE SB0, 0x0 ;  /* 0x000080000000791a */ /* 0x000fcc0000000000 */
[C---:B------:R-:W-:Y:S08]  /*39e0*/  HMMA.16816.F32 R100, R124.reuse, R116, R100 ;  /* 0x000000747c64723c */ /* 0x040ff00000001864 */
[C---:B------:R-:W-:Y:S08]  /*39f0*/  HMMA.16816.F32 R92, R124.reuse, R112, R92 ;  /* 0x000000707c5c723c */ /* 0x040ff0000000185c */
[----:B------:R-:W-:Y:S08]  /*3a00*/  HMMA.16816.F32 R8, R124, R128, R8 ;  /* 0x000000807c08723c */ /* 0x000ff00000001808 */
[----:B-1----:R-:W-:Y:S01]  /*3a10*/  HMMA.16816.F32 R100, R84, R56, R100 ;  /* 0x000000385464723c */ /* 0x002fe20000001864 */
[----:B------:R-:W-:-:S07]  /*3a20*/  SHF.R.U32.HI R56, RZ, 0x2, R200 ;  /* 0x00000002ff387819 */ /* 0x000fce00000116c8 */
[C---:B------:R-:W-:Y:S08]  /*3a30*/  HMMA.16816.F32 R4, R124.reuse, R130, R4 ;  /* 0x000000827c04723c */ /* 0x040ff00000001804 */
[C---:B------:R-:W-:Y:S08]  /*3a40*/  HMMA.16816.F32 R108, R124.reuse, R120, R108 ;  /* 0x000000787c6c723c */ /* 0x040ff0000000186c */
[C---:B------:R-:W-:Y:S08]  /*3a50*/  HMMA.16816.F32 R104, R124.reuse, R122, R104 ;  /* 0x0000007a7c68723c */ /* 0x040ff00000001868 */
[C---:B------:R-:W-:Y:S08]  /*3a60*/  HMMA.16816.F32 R96, R124.reuse, R118, R96 ;  /* 0x000000767c60723c */ /* 0x040ff00000001860 */
[----:B------:R-:W-:Y:S08]  /*3a70*/  HMMA.16816.F32 R88, R124, R114, R88 ;  /* 0x000000727c58723c */ /* 0x000ff00000001858 */
[----:B--2---:R-:W-:Y:S01]  /*3a80*/  HMMA.16816.F32 R92, R84, R52, R92 ;  /* 0x00000034545c723c */ /* 0x004fe2000000185c */
[----:B------:R-:W-:-:S04]  /*3a90*/  LOP3.LUT R52, R56, 0x7, RZ, 0xc0, !PT ;  /* 0x0000000738347812 */ /* 0x000fc800078ec0ff */
[----:B------:R-:W-:-:S03]  /*3aa0*/  LOP3.LUT R52, R52, 0x1f0, R203, 0xf8, !PT ;  /* 0x000001f034347812 */ /* 0x000fc600078ef8cb */
[----:B------:R-:W-:Y:S02]  /*3ab0*/  HMMA.16816.F32 R48, R84, R80, R48 ;  /* 0x000000505430723c */ /* 0x000fe40000001830 */
[----:B------:R-:W-:-:S04]  /*3ac0*/  IMAD R52, R217, 0x40, R52 ;  /* 0x00000040d9347824 */ /* 0x000fc800078e0234 */
[C---:B------:R-:W-:Y:S02]  /*3ad0*/  IMAD.IADD R223, R52.reuse, 0x1, R133 ;  /* 0x0000000134df7824 */ /* 0x040fe400078e0285 */
[----:B------:R-:W-:Y:S01]  /*3ae0*/  IMAD.IADD R135, R52, 0x1, R135 ;  /* 0x0000000134877824 */ /* 0x000fe200078e0287 */
[C---:B------:R-:W-:Y:S02]  /*3af0*/  HMMA.16816.F32 R36, R84.reuse, R82, R36 ;  /* 0x000000525424723c */ /* 0x040fe40000001824 */
[----:B------:R-:W-:Y:S02]  /*3b00*/  VIMNMX R225, PT, PT, RZ, R223, !PT ;  /* 0x000000dfffe17248 */ /* 0x000fe40007fe0100 */
[C-C-:B------:R-:W-:Y:S02]  /*3b10*/  VIADDMNMX R224, R135.reuse, 0x1, R132.reuse, PT ;  /* 0x0000000187e07846 */ /* 0x140fe40003800184 */
[----:B------:R-:W-:Y:S02]  /*3b20*/  VIADDMNMX R222, R135, 0x9, R132, PT ;  /* 0x0000000987de7846 */ /* 0x000fe40003800184 */
[----:B------:R-:W-:Y:S01]  /*3b30*/  HMMA.16816.F32 R32, R84, R76, R32 ;  /* 0x0000004c5420723c */ /* 0x000fe20000001820 */
[----:B------:R-:W-:-:S07]  /*3b40*/  VIADDMNMX R223, R223, 0x8, RZ, !PT ;  /* 0x00000008dfdf7846 */ /* 0x000fce00078001ff */
[C---:B------:R-:W-:Y:S08]  /*3b50*/  HMMA.16816.F32 R28, R84.reuse, R78, R28 ;  /* 0x0000004e541c723c */ /* 0x040ff0000000181c */
[C---:B------:R-:W-:Y:S08]  /*3b60*/  HMMA.16816.F32 R24, R84.reuse, R72, R24 ;  /* 0x000000485418723c */ /* 0x040ff00000001818 */
[C---:B------:R-:W-:Y:S08]  /*3b70*/  HMMA.16816.F32 R20, R84.reuse, R74, R20 ;  /* 0x0000004a5414723c */ /* 0x040ff00000001814 */
[C---:B------:R-:W-:Y:S08]  /*3b80*/  HMMA.16816.F32 R16, R84.reuse, R68, R16 ;  /* 0x000000445410723c */ /* 0x040ff00000001810 */
[C---:B------:R-:W-:Y:S08]  /*3b90*/  HMMA.16816.F32 R12, R84.reuse, R70, R12 ;  /* 0x00000046540c723c */ /* 0x040ff0000000180c */
[C---:B----4-:R-:W-:Y:S08]  /*3ba0*/  HMMA.16816.F32 R8, R84.reuse, R64, R8 ;  /* 0x000000405408723c */ /* 0x050ff00000001808 */
[C---:B------:R-:W-:Y:S08]  /*3bb0*/  HMMA.16816.F32 R4, R84.reuse, R66, R4 ;  /* 0x000000425404723c */ /* 0x040ff00000001804 */
[C---:B---3--:R-:W-:Y:S08]  /*3bc0*/  HMMA.16816.F32 R108, R84.reuse, R60, R108 ;  /* 0x0000003c546c723c */ /* 0x048ff0000000186c */
[C---:B------:R-:W-:Y:S08]  /*3bd0*/  HMMA.16816.F32 R104, R84.reuse, R62, R104 ;  /* 0x0000003e5468723c */ /* 0x040ff00000001868 */
        /* <DEDUP_REMOVED lines=17> */
.L_x_6993:
        /* <DEDUP_REMOVED lines=39> */
[----:B------:R-:W-:Y:S02]  /*3f60*/  SEL R53, R56, R58, !P5 ;  /* 0x0000003a38357207 */ /* 0x000fe40006800000 */
[----:B------:R-:W3:Y:S01]  /*3f70*/  LD.E.64 R58, desc[UR4][R2.64+0x38] ;  /* 0x00003804023a7980 */ /* 0x000ee2000c101b00 */
[----:B------:R-:W-:-:S04]  /*3f80*/  IMAD.WIDE R56, R52, 0x4, R230 ;  /* 0x0000000434387825 */ /* 0x000fc800078e02e6 */
[C---:B------:R-:W-:Y:S02]  /*3f90*/  IMAD.WIDE R64, R53.reuse, 0x4, R230 ;  /* 0x0000000435407825 */ /* 0x040fe400078e02e6 */
        /* <DEDUP_REMOVED lines=17> */
.L_x_6994:
[----:B------:R-:W-:Y:S05]  /*40b0*/  BSYNC.RECONVERGENT B0 ;  /* 0x0000000000007941 */ /* 0x000fea0003800200 */
.L_x_6992:
        /* <DEDUP_REMOVED lines=37> */
.L_x_6991:
[----:B------:R-:W-:Y:S05]  /*4310*/  BSYNC.RECONVERGENT B1 ;  /* 0x0000000000017941 */ /* 0x000fea0003800200 */
.L_x_6990:
        /* <DEDUP_REMOVED lines=11> */
[----:B------:R-:W-:Y:S02]  /*43d0*/  FSEL R49, R49, -INF , P5 ;  /* 0xff80000031317808 */ /* 0x000fe40002800000 */
[----:B------:R-:W-:Y:S02]  /*43e0*/  ISETP.GE.AND P5, PT, R81, R225, PT ;  /* 0x000000e15100720c */ /* 0x000fe40003fa6270 */
[----:B-1----:R-:W-:-:S02]  /*43f0*/  FSEL R63, R49, -INF , !P1 ;  /* 0xff800000313f7808 */ /* 0x002fc40004800000 */
        /* <DEDUP_REMOVED lines=8> */
[----:B------:R-:W-:Y:S01]  /*4480*/  ISETP.GE.AND P5, PT, R77, R225, PT ;  /* 0x000000e14d00720c */ /* 0x000fe20003fa6270 */
[C---:B------:R-:W-:Y:S01]  /*4490*/  VIADD R75, R83.reuse, 0x18 ;  /* 0x00000018534b7836 */ /* 0x040fe20000000000 */
[CC--:B------:R-:W-:Y:S01]  /*44a0*/  ISETP.GE.AND P6, PT, R83.reuse, R224.reuse, PT ;  /* 0x000000e05300720c */ /* 0x0c0fe20003fc6270 */
[----:B------:R-:W-:Y:S01]  /*44b0*/  VIADD R61, R83, 0x19 ;  /* 0x00000019533d7836 */ /* 0x000fe20000000000 */
[----:B------:R-:W-:Y:S02]  /*44c0*/  FSEL R57, R32, -INF , P1 ;  /* 0xff80000020397808 */ /* 0x000fe40000800000 */
[----:B------:R-:W-:Y:S02]  /*44d0*/  ISETP.GE.AND P1, PT, R77, R224, PT ;  /* 0x000000e04d00720c */ /* 0x000fe40003f26270 */
[----:B------:R-:W-:Y:S02]  /*44e0*/  FSEL R33, R33, -INF , P5 ;  /* 0xff80000021217808 */ /* 0x000fe40002800000 */
[----:B------:R-:W-:-:S02]  /*44f0*/  FSEL R52, R48, -INF , !P6 ;  /* 0xff80000030347808 */ /* 0x000fc40007000000 */
[----:B------:R-:W-:Y:S02]  /*4500*/  ISETP.GE.AND P6, PT, R81, R224, PT ;  /* 0x000000e05100720c */ /* 0x000fe40003fc6270 */
[-C--:B------:R-:W-:Y:S02]  /*4510*/  ISETP.GE.AND P5, PT, R75, R225.reuse, PT ;  /* 0x000000e14b00720c */ /* 0x080fe40003fa6270 */
[----:B------:R-:W-:Y:S02]  /*4520*/  FSEL R33, R33, -INF , !P1 ;  /* 0xff80000021217808 */ /* 0x000fe40004800000 */
[----:B------:R-:W-:Y:S01]  /*4530*/  ISETP.GE.AND P1, PT, R61, R225, PT ;  /* 0x000000e13d00720c */ /* 0x000fe20003f26270 */
[C---:B------:R-:W-:Y:S01]  /*4540*/  VIADD R72, R83.reuse, 0x20 ;  /* 0x0000002053487836 */ /* 0x040fe20000000000 */
[----:B------:R-:W-:Y:S01]  /*4550*/  FSEL R65, R36, -INF , !P6 ;  /* 0xff80000024417808 */ /* 0x000fe20007000000 */
[----:B------:R-:W-:Y:S01]  /*4560*/  VIADD R71, R83, 0x21 ;  /* 0x0000002153477836 */ /* 0x000fe20000000000 */
[----:B------:R-:W-:-:S02]  /*4570*/  FSEL R36, R28, -INF , P5 ;  /* 0xff8000001c247808 */ /* 0x000fc40002800000 */
[-C--:B------:R-:W-:Y:S02]  /*4580*/  ISETP.GE.AND P5, PT, R61, R224.reuse, PT ;  /* 0x000000e03d00720c */ /* 0x080fe40003fa6270 */
        /* <DEDUP_REMOVED lines=26> */
[-C--:B------:R-:W-:Y:S02]  /*4730*/  ISETP.GE.AND P5, PT, R64, R225.reuse, PT ;  /* 0x000000e14000720c */ /* 0x080fe40003fa6270 */
[----:B------:R-:W-:Y:S02]  /*4740*/  FSEL R183, R17, -INF , !P1 ;  /* 0xff80000011b77808 */ /* 0x000fe40004800000 */
[----:B------:R-:W-:Y:S01]  /*4750*/  ISETP.GE.AND P1, PT, R62, R225, PT ;  /* 0x000000e13e00720c */ /* 0x000fe20003f26270 */
[----:B------:R-:W-:Y:S01]  /*4760*/  VIADD R58, R83, 0x40 ;  /* 0x00000040533a7836 */ /* 0x000fe20000000000 */
        /* <DEDUP_REMOVED lines=11> */
[----:B------:R-:W-:Y:S01]  /*4820*/  VIADD R54, R83, 0x48 ;  /* 0x0000004853367836 */ /* 0x000fe20000000000 */
        /* <DEDUP_REMOVED lines=61> */
[----:B------:R-:W-:Y:S02]  /*4c00*/  ISETP.GE.AND P5, PT, R8, R224, PT ;  /* 0x000000e00800720c */ /* 0x000fe40003fa6270 */
[----:B------:R-:W-:Y:S01]  /*4c10*/  FSEL R171, R97, -INF , !P6 ;  /* 0xff80000061ab7808 */ /* 0x000fe20007000000 */
[C---:B------:R-:W-:Y:S01]  /*4c20*/  VIADD R74, R83.reuse, 0x71 ;  /* 0x00000071534a7836 */ /* 0x040fe20000000000 */
        /* <DEDUP_REMOVED lines=48> */
[CC--:B------:R-:W-:Y:S02]  /*4f30*/  ISETP.GE.AND P5, PT, R72.reuse, R223.reuse, PT ;  /* 0x000000df4800720c */ /* 0x0c0fe40003fa6270 */
        /* <DEDUP_REMOVED lines=15> */
[CC--:B------:R-:W-:Y:S02]  /*5030*/  ISETP.GE.AND P5, PT, R67.reuse, R223.reuse, PT ;  /* 0x000000df4300720c */ /* 0x0c0fe40003fa6270 */
        /* <DEDUP_REMOVED lines=15> */
[----:B------:R-:W-:Y:S02]  /*5130*/  ISETP.GE.AND P5, PT, R58, R223, PT ;  /* 0x000000df3a00720c */ /* 0x000fe40003fa6270 */
[----:B------:R-:W-:-:S02]  /*5140*/  FSEL R251, R14, -INF , !P1 ;  /* 0xff8000000efb7808 */ /* 0x000fc40004800000 */
[-C--:B------:R-:W-:Y:S02]  /*5150*/  ISETP.GE.AND P1, PT, R58, R222.reuse, PT ;  /* 0x000000de3a00720c */ /* 0x080fe40003f26270 */
[----:B------:R-:W-:Y:S02]  /*5160*/  FSEL R10, R10, -INF , P5 ;  /* 0xff8000000a0a7808 */ /* 0x000fe40002800000 */
[----:B------:R-:W-:Y:S02]  /*5170*/  FSEL R148, R15, -INF , !P6 ;  /* 0xff8000000f947808 */ /* 0x000fe40007000000 */
[----:B------:R-:W-:Y:S02]  /*5180*/  ISETP.GE.AND P6, PT, R54, R223, PT ;  /* 0x000000df3600720c */ /* 0x000fe40003fc6270 */
[----:B------:R-:W-:Y:S02]  /*5190*/  FSEL R247, R10, -INF , !P1 ;  /* 0xff8000000af77808 */ /* 0x000fe40004800000 */
[----:B------:R-:W-:-:S02]  /*51a0*/  ISETP.GE.AND P1, PT, R54, R222, PT ;  /* 0x000000de3600720c */ /* 0x000fc40003f26270 */
[----:B------:R-:W-:-:S04]  /*51b0*/  FSEL R6, R6, -INF , P6 ;  /* 0xff80000006067808 */ /* 0x000fc80003000000 */
[----:B------:R-:W-:Y:S02]  /*51c0*/  FSEL R245, R6, -INF , !P1 ;  /* 0xff80000006f57808 */ /* 0x000fe40004800000 */
[----:B------:R-:W-:-:S04]  /*51d0*/  FMNMX3.FTZ R6, R52, R63, R65, !PT ;  /* 0x0000003f34067276 */ /* 0x000fc80007810041 */
[----:B------:R-:W-:-:S04]  /*51e0*/  FMNMX3.FTZ R6, R6, R59, R57, !PT ;  /* 0x0000003b06067276 */ /* 0x000fc80007810039 */
[----:B------:R-:W-:Y:S02]  /*51f0*/  FMNMX3.FTZ R6, R6, R33, R29, !PT ;  /* 0x0000002106067276 */ /* 0x000fe4000781001d */
[----:B------:R-:W-:Y:S02]  /*5200*/  ISETP.GE.AND P4, PT, R56, R223, PT ;  /* 0x000000df3800720c */ /* 0x000fe40003f86270 */
[----:B------:R-:W-:Y:S02]  /*5210*/  FMNMX3.FTZ R10, R6, R55, R49, !PT ;  /* 0x00000037060a7276 */ /* 0x000fe40007810031 */
[----:B------:R-:W-:Y:S02]  /*5220*/  FMNMX3.FTZ R6, R4, R25, R5, !PT ;  /* 0x0000001904067276 */ /* 0x000fe40007810005 */
[----:B------:R-:W-:Y:S02]  /*5230*/  FSEL R11, R11, -INF , P4 ;  /* 0xff8000000b0b7808 */ /* 0x000fe40002000000 */
[----:B------:R-:W-:-:S02]  /*5240*/  ISETP.GE.AND P4, PT, R60, R223, PT ;  /* 0x000000df3c00720c */ /* 0x000fc40003f86270 */
[----:B------:R-:W-:Y:S02]  /*5250*/  FMNMX3.FTZ R6, R6, R21, R9, !PT ;  /* 0x0000001506067276 */ /* 0x000fe40007810009 */
[----:B------:R-:W-:Y:S02]  /*5260*/  ISETP.GE.AND P6, PT, R60, R222, PT ;  /* 0x000000de3c00720c */ /* 0x000fe40003fc6270 */
[----:B------:R-:W-:Y:S02]  /*5270*/  FSEL R7, R7, -INF , P4 ;  /* 0xff80000007077808 */ /* 0x000fe40002000000 */
[----:B------:R-:W-:Y:S02]  /*5280*/  FMNMX3.FTZ R6, R6, R61, R13, !PT ;  /* 0x0000003d06067276 */ /* 0x000fe4000781000d */
[----:B------:R-:W-:Y:S02]  /*5290*/  FSEL R243, R7, -INF , !P6 ;  /* 0xff80000007f37808 */ /* 0x000fe40007000000 */
[----:B------:R-:W-:-:S02]  /*52a0*/  FMNMX3.FTZ R10, R10, R47, R53, !PT ;  /* 0x0000002f0a0a7276 */ /* 0x000fc40007810035 */
[----:B------:R-:W-:Y:S02]  /*52b0*/  FMNMX3.FTZ R7, R6, R17, R38, !PT ;  /* 0x0000001106077276 */ /* 0x000fe40007810026 */
[----:B------:R-:W-:Y:S02]  /*52c0*/  ISETP.GE.AND P5, PT, R56, R222, PT ;  /* 0x000000de3800720c */ /* 0x000fe40003fa6270 */
[----:B------:R-:W-:Y:S02]  /*52d0*/  FMNMX3.FTZ R10, R10, R37, R185, !PT ;  /* 0x000000250a0a7276 */ /* 0x000fe400078100b9 */
[----:B------:R-:W-:Y:S02]  /*52e0*/  FMNMX3.FTZ R7, R7, R48, R36, !PT ;  /* 0x0000003007077276 */ /* 0x000fe40007810024 */
[----:B------:R-:W-:Y:S02]  /*52f0*/  FSEL R249, R11, -INF , !P5 ;  /* 0xff8000000bf97808 */ /* 0x000fe40006800000 */
[----:B------:R-:W-:-:S02]  /*5300*/  ISETP.GE.AND P5, PT, R32, R223, PT ;  /* 0x000000df2000720c */ /* 0x000fc40003fa6270 */
[----:B------:R-:W-:Y:S02]  /*5310*/  ISETP.GE.AND P4, PT, R28, R223, PT ;  /* 0x000000df1c00720c */ /* 0x000fe40003f86270 */
[----:B------:R-:W-:Y:S02]  /*5320*/  FMNMX3.FTZ R10, R10, R183, R181, !PT ;  /* 0x000000b70a0a7276 */ /* 0x000fe400078100b5 */
[----:B------:R-:W-:Y:S02]  /*5330*/  FMNMX3.FTZ R7, R7, R39, R146, !PT ;  /* 0x0000002707077276 */ /* 0x000fe40007810092 */
[----:B------:R-:W-:Y:S02]  /*5340*/  ISETP.GE.AND P1, PT, R32, R222, PT ;  /* 0x000000de2000720c */ /* 0x000fe40003f26270 */
[----:B------:R-:W-:Y:S02]  /*5350*/  FSEL R110, R110, -INF , P5 ;  /* 0xff8000006e6e7808 */ /* 0x000fe40002800000 */
[----:B------:R-:W-:-:S02]  /*5360*/  FSEL R111, R111, -INF , P4 ;  /* 0xff8000006f6f7808 */ /* 0x000fc40002000000 */
[----:B------:R-:W-:Y:S02]  /*5370*/  FMNMX3.FTZ R10, R10, R179, R239, !PT ;  /* 0x000000b30a0a7276 */ /* 0x000fe400078100ef */
[-C--:B------:R-:W-:Y:S02]  /*5380*/  ISETP.GE.AND P6, PT, R24, R223.reuse, PT ;  /* 0x000000df1800720c */ /* 0x080fe40003fc6270 */
[----:B------:R-:W-:Y:S02]  /*5390*/  ISETP.GE.AND P4, PT, R20, R223, PT ;  /* 0x000000df1400720c */ /* 0x000fe40003f86270 */
[----:B------:R-:W-:Y:S02]  /*53a0*/  FMNMX3.FTZ R7, R7, R150, R251, !PT ;  /* 0x0000009607077276 */ /* 0x000fe400078100fb */
[----:B------:R-:W-:Y:S02]  /*53b0*/  FSEL R193, R110, -INF , !P1 ;  /* 0xff8000006ec17808 */ /* 0x000fe40004800000 */
[----:B------:R-:W-:-:S02]  /*53c0*/  FMNMX3.FTZ R10, R10, R221, R241, !PT ;  /* 0x000000dd0a0a7276 */ /* 0x000fc400078100f1 */
[-C--:B------:R-:W-:Y:S02]  /*53d0*/  ISETP.GE.AND P5, PT, R28, R222.reuse, PT ;  /* 0x000000de1c00720c */ /* 0x080fe40003fa6270 */
        /* <DEDUP_REMOVED lines=31> */
[----:B------:R-:W-:Y:S02]  /*55d0*/  ISETP.GE.AND P1, PT, R74, R223, PT ;  /* 0x000000df4a00720c */ /* 0x000fe40003f26270 */
        /* <DEDUP_REMOVED lines=9> */
[-C--:B------:R-:W-:Y:S02]  /*5670*/  ISETP.GE.AND P5, PT, R76, R222.reuse, PT ;  /* 0x000000de4c00720c */ /* 0x080fe40003fa6270 */
[C---:B------:R-:W-:Y:S02]  /*5680*/  ISETP.GE.AND P1, PT, R79.reuse, R223, PT ;  /* 0x000000df4f00720c */ /* 0x040fe40003f26270 */
        /* <DEDUP_REMOVED lines=38> */
[-CC-:B------:R-:W-:Y:S01]  /*58f0*/  FFMA.FTZ R67, R65, R145.reuse, -R142.reuse ;  /* 0x0000009141437223 */ /* 0x180fe2000001088e */
[----:B------:R-:W2:Y:S01]  /*5900*/  LDSM.16.MT88.4 R116, [R140+0xc000] ;  /* 0x00c000008c74783b */ /* 0x000ea20000004200 */
[----:B------:R-:W-:-:S02]  /*5910*/  FFMA.FTZ R143, R52, R145, -R142 ;  /* 0x00000091348f7223 */ /* 0x000fc4000001088e */
[-CC-:B------:R-:W-:Y:S01]  /*5920*/  FFMA.FTZ R141, R4, R145.reuse, -R138.reuse ;  /* 0x00000091048d7223 */ /* 0x180fe2000001088a */
[----:B------:R-:W3:Y:S01]  /*5930*/  LDSM.16.MT88.4 R84, [R140+0x10000] ;  /* 0x010000008c54783b */ /* 0x000ee20000004200 */
[-C--:B------:R-:W-:Y:S01]  /*5940*/  FFMA.FTZ R65, R5, R145.reuse, -R138 ;  /* 0x0000009105417223 */ /* 0x080fe2000001088a */
[-CC-:B------:R-:W-:Y:S01]  /*5950*/  FFMA.FTZ R136, R63, R145.reuse, -R142.reuse ;  /* 0x000000913f887223 */ /* 0x180fe2000001088e */
[-C--:B------:R-:W-:Y:S01]  /*5960*/  FFMA.FTZ R66, R59, R145.reuse, -R142 ;  /* 0x000000913b427223 */ /* 0x080fe2000001088e */
[----:B------:R-:W4:Y:S01]  /*5970*/  LDSM.16.MT88.4 R4, [R45+0x4000] ;  /* 0x004000002d04783b */ /* 0x000f220000004200 */
[-CC-:B------:R-:W-:Y:S01]  /*5980*/  FFMA.FTZ R132, R25, R145.reuse, -R138.reuse ;  /* 0x0000009119847223 */ /* 0x180fe2000001088a */
[-CC-:B------:R-:W-:Y:S01]  /*5990*/  FFMA.FTZ R64, R21, R145.reuse, -R138.reuse ;  /* 0x0000009115407223 */ /* 0x180fe2000001088a */
[----:B------:R-:W-:Y:S01]  /*59a0*/  MUFU.EX2 R143, R143 ;  /* 0x0000008f008f7308 */ /* 0x000fe20000000800 */
[----:B------:R-:W-:-:S03]  /*59b0*/  FFMA.FTZ R50, R9, R145, -R138 ;  /* 0x0000009109327223 */ /* 0x000fc6000001088a */
[----:B------:R-:W5:Y:S01]  /*59c0*/  MUFU.EX2 R136, R136 ;  /* 0x0000008800887308 */ /* 0x000f620000000800 */
[----:B------:R-:W4:Y:S03]  /*59d0*/  LDSM.16.MT88.4 R8, [R45+0x800] ;  /* 0x000800002d08783b */ /* 0x000f260000004200 */
[----:B------:R-:W-:Y:S04]  /*59e0*/  MUFU.EX2 R67, R67 ;  /* 0x0000004300437308 */ /* 0x000fe80000000800 */
[----:B------:R-:W-:Y:S04]  /*59f0*/  MUFU.EX2 R141, R141 ;  /* 0x0000008d008d7308 */ /* 0x000fe80000000800 */
[----:B------:R-:W-:Y:S01]  /*5a00*/  MUFU.EX2 R65, R65 ;  /* 0x0000004100417308 */ /* 0x000fe20000000800 */
[-CC-:B------:R-:W-:Y:S01]  /*5a10*/  FFMA.FTZ R63, R57, R145.reuse, -R142.reuse ;  /* 0x00000091393f7223 */ /* 0x180fe2000001088e */
[-CC-:B------:R-:W-:Y:S01]  /*5a20*/  FFMA.FTZ R62, R33, R145.reuse, -R142.reuse ;  /* 0x00000091213e7223 */ /* 0x180fe2000001088e */
[-CC-:B------:R-:W-:Y:S01]  /*5a30*/  FFMA.FTZ R59, R29, R145.reuse, -R142.reuse ;  /* 0x000000911d3b7223 */ /* 0x180fe2000001088e */
[----:B------:R-:W1:Y:S01]  /*5a40*/  MUFU.EX2 R66, R66 ;  /* 0x0000004200427308 */ /* 0x000e620000000800 */
[-C--:B------:R-:W-:Y:S01]  /*5a50*/  FFMA.FTZ R58, R55, R145.reuse, -R142 ;  /* 0x00000091373a7223 */ /* 0x080fe2000001088e */
[-CC-:B------:R-:W-:Y:S01]  /*5a60*/  FFMA.FTZ R60, R61, R145.reuse, -R138.reuse ;  /* 0x000000913d3c7223 */ /* 0x180fe2000001088a */
[--C-:B------:R-:W-:Y:S01]  /*5a70*/  FFMA.FTZ R56, R17, R145, -R138.reuse ;  /* 0x0000009111387223 */ /* 0x100fe2000001088a */
[----:B------:R-:W2:Y:S01]  /*5a80*/  MUFU.EX2 R132, R132 ;  /* 0x0000008400847308 */ /* 0x000ea20000000800 */
[----:B------:R-:W-:Y:S03]  /*5a90*/  LDSM.16.MT88.4 R24, [R139+0xc800] ;  /* 0x00c800008b18783b */ /* 0x000fe60000004200 */
[----:B------:R-:W3:Y:S01]  /*5aa0*/  MUFU.EX2 R64, R64 ;  /* 0x0000004000407308 */ /* 0x000ee20000000800 */
[----:B-----5:R-:W-:Y:S01]  /*5ab0*/  F2FP.F16.F32.PACK_AB R68, R136, R143 ;  /* 0x0000008f8844723e */ /* 0x020fe200000000ff */
[----:B------:R-:W-:Y:S01]  /*5ac0*/  FFMA.FTZ R57, R13, R145, -R138 ;  /* 0x000000910d397223 */ /* 0x000fe2000001088a */
[----:B------:R-:W-:Y:S01]  /*5ad0*/  LDSM.16.MT88.4 R32, [R140+0xc800] ;  /* 0x00c800008c20783b */ /* 0x000fe20000004200 */
[----:B-1----:R-:W-:Y:S01]  /*5ae0*/  F2FP.F16.F32.PACK_AB R70, R66, R67 ;  /* 0x000000434246723e */ /* 0x002fe200000000ff */
[----:B------:R-:W-:Y:S02]  /*5af0*/  MUFU.EX2 R63, R63 ;  /* 0x0000003f003f7308 */ /* 0x000fe40000000800 */
[----:B------:R-:W1:Y:S01]  /*5b00*/  LDSM.16.MT88.4 R12, [R51+0x4800] ;  /* 0x00480000330c783b */ /* 0x000e620000004200 */
[----:B--2---:R-:W-:Y:S01]  /*5b10*/  F2FP.F16.F32.PACK_AB R69, R132, R141 ;  /* 0x0000008d8445723e */ /* 0x004fe200000000ff */
[----:B------:R-:W2:Y:S02]  /*5b20*/  MUFU.EX2 R62, R62 ;  /* 0x0000003e003e7308 */ /* 0x000ea40000000800 */
[----:B------:R-:W-:Y:S01]  /*5b30*/  LDSM.16.MT88.4 R16, [R139+0x10800] ;  /* 0x010800008b10783b */ /* 0x000fe20000004200 */
[----:B---3--:R-:W-:Y:S01]  /*5b40*/  F2FP.F16.F32.PACK_AB R71, R64, R65 ;  /* 0x000000414047723e */ /* 0x008fe200000000ff */
[----:B------:R-:W-:Y:S02]  /*5b50*/  MUFU.EX2 R59, R59 ;  /* 0x0000003b003b7308 */ /* 0x000fe40000000800 */
[----:B------:R-:W-:Y:S02]  /*5b60*/  LDSM.16.MT88.4 R28, [R140+0x10800] ;  /* 0x010800008c1c783b */ /* 0x000fe40000004200 */
[----:B------:R-:W-:Y:S02]  /*5b70*/  MUFU.EX2 R58, R58 ;  /* 0x0000003a003a7308 */ /* 0x000fe40000000800 */
[----:B------:R-:W-:Y:S01]  /*5b80*/  LDSM.16.MT88.4 R20, [R51+0x800] ;  /* 0x000800003314783b */ /* 0x000fe20000004200 */
[C---:B------:R-:W-:Y:S01]  /*5b90*/  HMMA.16816.F32 R104, R68.reuse, R100, RZ ;  /* 0x000000644468723c */ /* 0x040fe200000018ff */
[----:B------:R-:W-:Y:S04]  /*5ba0*/  MUFU.EX2 R61, R50 ;  /* 0x00000032003d7308 */ /* 0x000fe80000000800 */
[----:B------:R-:W3:Y:S03]  /*5bb0*/  MUFU.EX2 R60, R60 ;  /* 0x0000003c003c7308 */ /* 0x000ee60000000800 */
[C---:B------:R-:W-:Y:S01]  /*5bc0*/  HMMA.16816.F32 R100, R68.reuse, R102, RZ ;  /* 0x000000664464723c */ /* 0x040fe200000018ff */
[----:B------:R-:W-:Y:S04]  /*5bd0*/  MUFU.EX2 R57, R57 ;  /* 0x0000003900397308 */ /* 0x000fe80000000800 */
[----:B------:R-:W5:Y:S03]  /*5be0*/  MUFU.EX2 R56, R56 ;  /* 0x0000003800387308 */ /* 0x000f660000000800 */
        /* <DEDUP_REMOVED lines=21> */
[C---:B-1----:R-:W-:Y:S08]  /*5d40*/  HMMA.16816.F32 R80, R4.reuse, R12, R80 ;  /* 0x0000000c0450723c */ /* 0x042ff00000001850 */
[C---:B------:R-:W-:Y:S01]  /*5d50*/  HMMA.16816.F32 R76, R4.reuse, R14, R76 ;  /* 0x0000000e044c723c */ /* 0x040fe2000000184c */
[----:B------:R-:W1:Y:S07]  /*5d60*/  LDSM.16.MT88.4 R12, [R139+0x11000] ;  /* 0x011000008b0c783b */ /* 0x000e6e0000004200 */
[C---:B------:R-:W-:Y:S08]  /*5d70*/  HMMA.16816.F32 R120, R4.reuse, R32, R120 ;  /* 0x000000200478723c */ /* 0x040ff00000001878 */
[C---:B------:R-:W-:Y:S01]  /*5d80*/  HMMA.16816.F32 R116, R4.reuse, R34, R116 ;  /* 0x000000220474723c */ /* 0x040fe20000001874 */
[----:B------:R-:W3:Y:S01]  /*5d90*/  LDSM.16.MT88.4 R32, [R140+0xd000] ;  /* 0x00d000008c20783b */ /* 0x000ee20000004200 */
[-CC-:B------:R-:W-:Y:S01]  /*5da0*/  FFMA.FTZ R55, R49, R145.reuse, -R142.reuse ;  /* 0x0000009131377223 */ /* 0x180fe2000001088e */
[-CC-:B------:R-:W-:Y:S01]  /*5db0*/  FFMA.FTZ R54, R47, R145.reuse, -R142.reuse ;  /* 0x000000912f367223 */ /* 0x180fe2000001088e */
[-C--:B------:R-:W-:Y:S01]  /*5dc0*/  FFMA.FTZ R50, R53, R145.reuse, -R142 ;  /* 0x0000009135327223 */ /* 0x080fe2000001088e */
[-C--:B------:R-:W-:Y:S01]  /*5dd0*/  FFMA.FTZ R52, R48, R145.reuse, -R138 ;  /* 0x0000009130347223 */ /* 0x080fe2000001088a */
[-C--:B------:R-:W-:Y:S01]  /*5de0*/  FFMA.FTZ R49, R37, R145.reuse, -R142 ;  /* 0x0000009125317223 */ /* 0x080fe2000001088e */
[-CC-:B------:R-:W-:Y:S01]  /*5df0*/  FFMA.FTZ R53, R38, R145.reuse, -R138.reuse ;  /* 0x0000009126357223 */ /* 0x180fe2000001088a */
[-CC-:B------:R-:W-:Y:S01]  /*5e00*/  FFMA.FTZ R48, R36, R145.reuse, -R138.reuse ;  /* 0x0000009124307223 */ /* 0x180fe2000001088a */
[----:B------:R-:W-:Y:S01]  /*5e10*/  FFMA.FTZ R47, R39, R145, -R138 ;  /* 0x00000091272f7223 */ /* 0x000fe2000001088a */
[----:B------:R-:W-:Y:S01]  /*5e20*/  MUFU.EX2 R55, R55 ;  /* 0x0000003700377308 */ /* 0x000fe20000000800 */
[C---:B--2---:R-:W-:Y:S01]  /*5e30*/  HMMA.16816.F32 R72, R4.reuse, R8, R72 ;  /* 0x000000080448723c */ /* 0x044fe20000001848 */
[----:B------:R-:W-:Y:S02]  /*5e40*/  LDSM.16.MT88.4 R36, [R45+0x5000] ;  /* 0x005000002d24783b */ /* 0x000fe40000004200 */
[----:B------:R-:W2:Y:S04]  /*5e50*/  MUFU.EX2 R54, R54 ;  /* 0x0000003600367308 */ /* 0x000ea80000000800 */
[----:B------:R-:W-:Y:S01]  /*5e60*/  MUFU.EX2 R50, R50 ;  /* 0x0000003200327308 */ /* 0x000fe20000000800 */
[C---:B------:R-:W-:Y:S01]  /*5e70*/  HMMA.16816.F32 R68, R4.reuse, R10, R68 ;  /* 0x0000000a0444723c */ /* 0x040fe20000001844 */
[----:B------:R-:W4:Y:S02]  /*5e80*/  LDSM.16.MT88.4 R8, [R51+0x5000] ;  /* 0x005000003308783b */ /* 0x000f240000004200 */
[----:B------:R-:W5:Y:S04]  /*5e90*/  MUFU.EX2 R49, R49 ;  /* 0x0000003100317308 */ /* 0x000f680000000800 */
[----:B------:R-:W-:Y:S01]  /*5ea0*/  MUFU.EX2 R53, R53 ;  /* 0x0000003500357308 */ /* 0x000fe20000000800 */
[C---:B------:R-:W-:Y:S03]  /*5eb0*/  HMMA.16816.F32 R96, R4.reuse, R16, R96 ;  /* 0x000000100460723c */ /* 0x040fe60000001860 */
[----:B------:R-:W1:Y:S04]  /*5ec0*/  MUFU.EX2 R52, R52 ;  /* 0x0000003400347308 */ /* 0x000e680000000800 */
        /* <DEDUP_REMOVED lines=12> */
[----:B--2---:R-:W-:Y:S01]  /*5f90*/  F2FP.F16.F32.PACK_AB R4, R54, R55 ;  /* 0x000000373604723e */ /* 0x004fe200000000ff */
[----:B------:R-:W2:Y:S01]  /*5fa0*/  LDSM.16.MT88.4 R20, [R51+0x1000] ;  /* 0x001000003314783b */ /* 0x000ea20000004200 */
[----:B-----5:R-:W-:-:S02]  /*5fb0*/  F2FP.F16.F32.PACK_AB R6, R49, R50 ;  /* 0x000000323106723e */ /* 0x020fc400000000ff */
[----:B-1----:R-:W-:Y:S02]  /*5fc0*/  F2FP.F16.F32.PACK_AB R5, R52, R53 ;  /* 0x000000353405723e */ /* 0x002fe400000000ff */
        /* <DEDUP_REMOVED lines=11> */
[----:B-1----:R-:W1:Y:S01]  /*6080*/  LDSM.16.MT88.4 R12, [R139+0x11800] ;  /* 0x011800008b0c783b */ /* 0x002e620000004200 */
        /* <DEDUP_REMOVED lines=11> */
[----:B------:R-:W1:Y:S04]  /*6140*/  MUFU.EX2 R150, R150 ;  /* 0x0000009600967308 */ /* 0x000e680000000800 */
[----:B------:R-:W-:Y:S04]  /*6150*/  MUFU.EX2 R148, R251 ;  /* 0x000000fb00947308 */ /* 0x000fe80000000800 */
[----:B------:R-:W1:Y:S01]  /*6160*/  MUFU.EX2 R185, R185 ;  /* 0x000000b900b97308 */ /* 0x000e620000000800 */
        /* <DEDUP_REMOVED lines=13> */
[----:B------:R-:W-:Y:S01]  /*6240*/  HMMA.16816.F32 R68, R4, R38, R68 ;  /* 0x000000260444723c */ /* 0x000fe20000001844 */
[----:B----4-:R-:W-:Y:S01]  /*6250*/  F2FP.F16.F32.PACK_AB R4, R181, R144 ;  /* 0x00000090b504723e */ /* 0x010fe200000000ff */
[--C-:B------:R-:W-:Y:S01]  /*6260*/  FFMA.FTZ R154, R229, R145, -R142.reuse ;  /* 0x00000091e59a7223 */ /* 0x100fe2000001088e */
[----:B---3--:R-:W-:Y:S01]  /*6270*/  F2FP.F16.F32.PACK_AB R6, R146, R179 ;  /* 0x000000b39206723e */ /* 0x008fe200000000ff */
[--C-:B------:R-:W-:Y:S01]  /*6280*/  FFMA.FTZ R239, R239, R145, -R142.reuse ;  /* 0x00000091efef7223 */ /* 0x100fe2000001088e */
[----:B-1----:R-:W-:Y:S01]  /*6290*/  F2FP.F16.F32.PACK_AB R5, R150, R183 ;  /* 0x000000b79605723e */ /* 0x002fe200000000ff */
[-C--:B------:R-:W-:Y:S01]  /*62a0*/  FFMA.FTZ R152, R221, R145.reuse, -R142 ;  /* 0x00000091dd987223 */ /* 0x080fe2000001088e */
[----:B------:R-:W-:Y:S01]  /*62b0*/  F2FP.F16.F32.PACK_AB R7, R185, R148 ;  /* 0x00000094b907723e */ /* 0x000fe200000000ff */
[-CC-:B------:R-:W-:Y:S01]  /*62c0*/  FFMA.FTZ R156, R247, R145.reuse, -R138.reuse ;  /* 0x00000091f79c7223 */ /* 0x180fe2000001088a */
        /* <DEDUP_REMOVED lines=34> */
[C---:B-1----:R-:W-:Y:S08]  /*64f0*/  HMMA.16816.F32 R72, R4.reuse, R32, R72 ;  /* 0x000000200448723c */ /* 0x042ff00000001848 */
        /* <DEDUP_REMOVED lines=41> */
[----:B------:R-:W2:Y:S07]  /*6790*/  LDSM.16.MT88.4 R16, [R139+0x12800] ;  /* 0x012800008b10783b */ /* 0x000eae0000004200 */
[C---:B-1----:R-:W-:Y:S08]  /*67a0*/  HMMA.16816.F32 R72, R4.reuse, R12, R72 ;  /* 0x0000000c0448723c */ /* 0x042ff00000001848 */
        /* <DEDUP_REMOVED lines=8> */
[----:B------:R-:W1:Y:S07]  /*6830*/  LDSM.16.MT88.4 R8, [R45+0x6800] ;  /* 0x006800002d08783b */ /* 0x000e6e0000004200 */
[C---:B--2---:R-:W-:Y:S08]  /*6840*/  HMMA.16816.F32 R112, R4.reuse, R20, R112 ;  /* 0x000000140470723c */ /* 0x044ff00000001870 */
[C---:B------:R-:W-:Y:S01]  /*6850*/  HMMA.16816.F32 R108, R4.reuse, R22, R108 ;  /* 0x00000016046c723c */ /* 0x040fe2000000186c */
[----:B------:R-:W2:Y:S01]  /*6860*/  LDSM.16.MT88.4 R20, [R51+0x3000] ;  /* 0x003000003314783b */ /* 0x000ea20000004200 */
[-CC-:B------:R-:W-:Y:S01]  /*6870*/  FFMA.FTZ R38, R177, R145.reuse, -R142.reuse ;  /* 0x00000091b1267223 */ /* 0x180fe2000001088e */
[-C--:B------:R-:W-:Y:S01]  /*6880*/  FFMA.FTZ R166, R173, R145.reuse, -R142 ;  /* 0x00000091ada67223 */ /* 0x080fe2000001088e */
[-CC-:B------:R-:W-:Y:S01]  /*6890*/  FFMA.FTZ R168, R167, R145.reuse, -R138.reuse ;  /* 0x00000091a7a87223 */ /* 0x180fe2000001088a */
[-C--:B------:R-:W-:Y:S01]  /*68a0*/  FFMA.FTZ R170, R163, R145.reuse, -R138 ;  /* 0x00000091a3aa7223 */ /* 0x080fe2000001088a */
[-CC-:B------:R-:W-:Y:S01]  /*68b0*/  FFMA.FTZ R172, R171, R145.reuse, -R142.reuse ;  /* 0x00000091abac7223 */ /* 0x180fe2000001088e */
        /* <DEDUP_REMOVED lines=8> */
[----:B------:R-:W3:Y:S06]  /*6940*/  MUFU.EX2 R173, R175 ;  /* 0x000000af00ad7308 */ /* 0x000eec0000000800 */
[C---:B------:R-:W-:Y:S01]  /*6950*/  HMMA.16816.F32 R92, R4.reuse, R18, R92 ;  /* 0x00000012045c723c */ /* 0x040fe2000000185c */
[----:B------:R-:W4:Y:S01]  /*6960*/  LDSM.16.MT88.4 R16, [R45+0x3000] ;  /* 0x003000002d10783b */ /* 0x000f220000004200 */
[----:B------:R-:W-:Y:S06]  /*6970*/  MUFU.EX2 R166, R166 ;  /* 0x000000a600a67308 */ /* 0x000fec0000000800 */
[C---:B------:R-:W-:Y:S01]  /*6980*/  HMMA.16816.F32 R80, R4.reuse, R12, R80 ;  /* 0x0000000c0450723c */ /* 0x040fe20000001850 */
[----:B------:R-:W5:Y:S04]  /*6990*/  MUFU.EX2 R169, R172 ;  /* 0x000000ac00a97308 */ /* 0x000f680000000800 */
[----:B------:R-:W-:Y:S03]  /*69a0*/  MUFU.EX2 R167, R171 ;  /* 0x000000ab00a77308 */ /* 0x000fe60000000800 */
[C---:B------:R-:W-:Y:S01]  /*69b0*/  HMMA.16816.F32 R76, R4.reuse, R14, R76 ;  /* 0x0000000e044c723c */ /* 0x040fe2000000184c */
[----:B------:R-:W4:Y:S01]  /*69c0*/  LDSM.16.MT88.4 R12, [R139+0x13000] ;  /* 0x013000008b0c783b */ /* 0x000f220000004200 */
[----:B------:R-:W2:Y:S04]  /*69d0*/  MUFU.EX2 R168, R168 ;  /* 0x000000a800a87308 */ /* 0x000ea80000000800 */
[----:B------:R-:W-:Y:S02]  /*69e0*/  MUFU.EX2 R163, R165 ;  /* 0x000000a500a37308 */ /* 0x000fe40000000800 */
[C---:B------:R-:W-:Y:S02]  /*69f0*/  HMMA.16816.F32 R88, R4.reuse, R28, R88 ;  /* 0x0000001c0458723c */ /* 0x040fe40000001858 */
[----:B------:R-:W1:Y:S06]  /*6a00*/  MUFU.EX2 R170, R170 ;  /* 0x000000aa00aa7308 */ /* 0x000e6c0000000800 */
        /* <DEDUP_REMOVED lines=18> */
[----:B------:R-:W-:-:S06]  /*6b30*/  FFMA.FTZ R235, R155, R145, -R142 ;  /* 0x000000919beb7223 */ /* 0x000fcc000001088e */
[----:B----4-:R-:W-:Y:S01]  /*6b40*/  HMMA.16816.F32 R104, R4, R16, R104 ;  /* 0x000000100468723c */ /* 0x010fe20000001868 */
[----:B------:R-:W-:Y:S01]  /*6b50*/  FADD.FTZ R136, R143, R136 ;  /* 0x000000888f887221 */ /* 0x000fe20000010000 */
[----:B------:R-:W-:-:S06]  /*6b60*/  FADD.FTZ R132, R141, R132 ;  /* 0x000000848d847221 */ /* 0x000fcc0000010000 */
        /* <DEDUP_REMOVED lines=124> */
[----:B------:R-:W-:Y:S02]  /*7330*/  IABS R5, R41 ;  /* 0x0000002900057213 */ /* 0x000fe40000000000 */
[----:B------:R-:W-:Y:S02]  /*7340*/  IABS R8, R7 ;  /* 0x0000000700087213 */ /* 0x000fe40000000000 */
[-C--:B--2---:R-:W-:Y:S02]  /*7350*/  IABS R4, R6.reuse ;  /* 0x0000000600047213 */ /* 0x084fe40000000000 */
[-C--:B------:R-:W-:Y:S02]  /*7360*/  LOP3.LUT R7, R7, R6.reuse, RZ, 0x3c, !PT ;  /* 0x0000000607077212 */ /* 0x080fe400078e3cff */
[----:B------:R-:W1:Y:S01]  /*7370*/  I2F.RP R13, R4 ;  /* 0x00000004000d7306 */ /* 0x000e620000209400 */
[----:B------:R-:W-:-:S07]  /*7380*/  LOP3.LUT R41, R41, R6, RZ, 0x3c, !PT ;  /* 0x0000000629297212 */ /* 0x000fce00078e3cff */
[----:B-1----:R-:W1:Y:S02]  /*7390*/  MUFU.RCP R10, R13 ;  /* 0x0000000d000a7308 */ /* 0x002e640000001000 */
[----:B-1----:R-:W-:-:S06]  /*73a0*/  VIADD R10, R10, 0xffffffe ;  /* 0x0ffffffe0a0a7836 */ /* 0x002fcc0000000000 */
[----:B------:R-:W1:Y:S02]  /*73b0*/  F2I.FTZ.U32.TRUNC.NTZ R11, R10 ;  /* 0x0000000a000b7305 */ /* 0x000e64000021f000 */
[----:B-1----:R-:W-:Y:S02]  /*73c0*/  IMAD.MOV R9, RZ, RZ, -R11 ;  /* 0x000000ffff097224 */ /* 0x002fe400078e0a0b */
[----:B------:R-:W-:Y:S02]  /*73d0*/  IMAD.MOV.U32 R10, RZ, RZ, RZ ;  /* 0x000000ffff0a7224 */ /* 0x000fe400078e00ff */
[----:B------:R-:W-:Y:S01]  /*73e0*/  IMAD R12, R9, R4, RZ ;  /* 0x00000004090c7224 */ /* 0x000fe200078e02ff */
[----:B------:R-:W-:-:S03]  /*73f0*/  IABS R9, R6 ;  /* 0x0000000600097213 */ /* 0x000fc60000000000 */
[----:B------:R-:W-:-:S04]  /*7400*/  IMAD.HI.U32 R12, R11, R12, R10 ;  /* 0x0000000c0b0c7227 */ /* 0x000fc800078e000a */
[----:B------:R-:W-:Y:S02]  /*7410*/  IMAD.MOV R9, RZ, RZ, -R9 ;  /* 0x000000ffff097224 */ /* 0x000fe400078e0a09 */
        /* <DEDUP_REMOVED lines=44> */
.L_x_6998:
        /* <DEDUP_REMOVED lines=8> */
.L_x_6999:
[----:B------:R-:W-:Y:S05]  /*7760*/  BSYNC.RECONVERGENT B0 ;  /* 0x0000000000007941 */ /* 0x000fea0003800200 */
.L_x_6997:
[----:B------:R-:W1:Y:S01]  /*7770*/  S2UR UR6, SR_CgaCtaId ;  /* 0x00000000000679c3 */ /* 0x000e620000008800 */
[C---:B------:R-:W-:Y:S01]  /*7780*/  IMAD.SHL.U32 R7, R204.reuse, 0x20, RZ ;  /* 0x00000020cc077824 */ /* 0x040fe200078e00ff */
[----:B------:R-:W-:Y:S01]  /*7790*/  SHF.L.U64.HI R4, R204, 0x5, R205 ;  /* 0x00000005cc047819 */ /* 0x000fe200000102cd */
[----:B------:R-:W-:Y:S01]  /*77a0*/  IMAD.SHL.U32 R196, R200, 0x8, RZ ;  /* 0x00000008c8c47824 */ /* 0x000fe200078e00ff */
[----:B------:R-:W-:Y:S01]  /*77b0*/  UMOV UR7, 0x400 ;  /* 0x0000040000077882 */ /* 0x000fe20000000000 */
[----:B------:R-:W-:Y:S01]  /*77c0*/  LOP3.LUT R43, R43, 0x1c0, R46, 0xf8, !PT ;  /* 0x000001c02b2b7812 */ /* 0x000fe200078ef82e */
[----:B------:R-:W-:Y:S01]  /*77d0*/  IMAD.IADD R188, R201, 0x1, R176 ;  /* 0x00000001c9bc7824 */ /* 0x000fe200078e02b0 */
[----:B------:R-:W-:Y:S01]  /*77e0*/  IADD3 R10, P1, PT, R7, R214, RZ ;  /* 0x000000d6070a7210 */ /* 0x000fe20007f3e0ff */
[----:B------:R-:W-:Y:S01]  /*77f0*/  BSSY.RECONVERGENT B1, `(.L_x_7000) ;  /* 0x000016b000017945 */ /* 0x000fe20003800200 */
[C---:B------:R-:W-:Y:S02]  /*7800*/  LOP3.LUT R9, R196.reuse, 0x1c0, RZ, 0xc0, !PT ;  /* 0x000001c0c4097812 */ /* 0x040fe400078ec0ff */
[----:B------:R-:W-:Y:S01]  /*7810*/  LOP3.LUT R5, R196, 0x38, RZ, 0xc0, !PT ;  /* 0x00000038c4057812 */ /* 0x000fe200078ec0ff */
[----:B------:R-:W-:Y:S01]  /*7820*/  IMAD.X R11, R4, 0x1, R215, P1 ;  /* 0x00000001040b7824 */ /* 0x000fe200008e06d7 */
[----:B------:R-:W-:-:S02]  /*7830*/  IADD3 R12, P1, PT, R10, R7, RZ ;  /* 0x000000070a0c7210 */ /* 0x000fc40007f3e0ff */
[----:B------:R-:W-:Y:S02]  /*7840*/  LOP3.LUT R6, R196, 0x1e00, RZ, 0xc0, !PT ;  /* 0x00001e00c4067812 */ /* 0x000fe400078ec0ff */
[----:B------:R-:W-:Y:S01]  /*7850*/  LOP3.LUT R8, R9, 0x38, R200, 0xf8, !PT ;  /* 0x0000003809087812 */ /* 0x000fe200078ef8c8 */
[----:B------:R-:W-:Y:S01]  /*7860*/  IMAD.X R13, R11, 0x1, R4, P1 ;  /* 0x000000010b0d7824 */ /* 0x000fe200008e0604 */
[--C-:B------:R-:W-:Y:S02]  /*7870*/  LOP3.LUT R43, R40, R43, R5.reuse, 0xf6, !PT ;  /* 0x0000002b282b7212 */ /* 0x100fe400078ef605 */
[----:B------:R-:W-:Y:S02]  /*7880*/  LOP3.LUT R6, R6, R8, R5, 0xf6, !PT ;  /* 0x0000000806067212 */ /* 0x000fe400078ef605 */
[----:B------:R-:W-:Y:S01]  /*7890*/  IADD3 R8, P1, PT, R12, R7, RZ ;  /* 0x000000070c087210 */ /* 0x000fe20007f3e0ff */
[----:B-1----:R-:W-:-:S04]  /*78a0*/  ULEA UR6, UR6, UR7, 0x18 ;  /* 0x0000000706067291 */ /* 0x002fc8000f8ec0ff */
[--C-:B------:R-:W-:Y:S01]  /*78b0*/  IMAD.X R9, R13, 0x1, R4.reuse, P1 ;  /* 0x000000010d097824 */ /* 0x100fe200008e0604 */
[-C--:B------:R-:W-:Y:S02]  /*78c0*/  IADD3 R18, P1, PT, R8, R7.reuse, RZ ;  /* 0x0000000708127210 */ /* 0x080fe40007f3e0ff */
[----:B------:R-:W-:Y:S02]  /*78d0*/  LEA R132, R6, UR6, 0x1 ;  /* 0x0000000606847c11 */ /* 0x000fe4000f8e08ff */
[----:B------:R-:W-:Y:S01]  /*78e0*/  LEA R177, R43, UR6, 0x1 ;  /* 0x000000062bb17c11 */ /* 0x000fe2000f8e08ff */
[--C-:B------:R-:W-:Y:S01]  /*78f0*/  IMAD.X R19, R9, 0x1, R4.reuse, P1 ;  /* 0x0000000109137824 */ /* 0x100fe200008e0604 */
[-C--:B------:R-:W-:Y:S01]  /*7900*/  IADD3 R16, P1, PT, R18, R7.reuse, RZ ;  /* 0x0000000712107210 */ /* 0x080fe20007f3e0ff */
[----:B------:R-:W-:Y:S01]  /*7910*/  @!PT LDS RZ, [RZ] ;  /* 0x00000000fffff984 */ /* 0x000fe20000000800 */
[----:B------:R-:W-:Y:S01]  /*7920*/  @!PT LDS RZ, [RZ] ;  /* 0x00000000fffff984 */ /* 0x000fe20000000800 */
[----:B------:R-:W-:Y:S01]  /*7930*/  @!PT LDS RZ, [RZ] ;  /* 0x00000000fffff984 */ /* 0x000fe20000000800 */
[----:B------:R-:W-:Y:S02]  /*7940*/  LDGSTS.E.BYPASS.LTC128B.128 [R132+0xc000], desc[UR4][R214.64] ;  /* 0x0c000000d6847fae */ /* 0x000fe4000b981a04 */
[----:B------:R-:W-:Y:S01]  /*7950*/  IMAD.IADD R189, R176, 0x1, R177 ;  /* 0x00000001b0bd7824 */ /* 0x000fe200078e02b1 */
[----:B------:R-:W-:Y:S01]  /*7960*/  IADD3 R24, P4, PT, R16, R7, RZ ;  /* 0x0000000710187210 */ /* 0x000fe20007f9e0ff */
[----:B------:R-:W-:Y:S01]  /*7970*/  LDGSTS.E.BYPASS.LTC128B.128 [R132+0x10000], desc[UR4][R214.64+0x80] ;  /* 0x10000080d6847fae */ /* 0x000fe2000b981a04 */
[----:B------:R-:W-:-:S02]  /*7980*/  IMAD.X R17, R19, 0x1, R4, P1 ;  /* 0x0000000113117824 */ /* 0x000fc400008e0604 */
[----:B------:R-:W-:Y:S01]  /*7990*/  IADD3 R26, P1, PT, R24, R7, RZ ;  /* 0x00000007181a7210 */ /* 0x000fe20007f3e0ff */
[----:B------:R-:W-:Y:S01]  /*79a0*/  LDGSTS.E.BYPASS.LTC128B.128 [R132+0xc800], desc[UR4][R10.64] ;  /* 0x0c8000000a847fae */ /* 0x000fe2000b981a04 */
[--C-:B------:R-:W-:Y:S02]  /*79b0*/  IMAD.X R25, R17, 0x1, R4.reuse, P4 ;  /* 0x0000000111197824 */ /* 0x100fe400020e0604 */
[----:B------:R-:W-:Y:S01]  /*79c0*/  IMAD.IADD R193, R44, 0x1, R177 ;  /* 0x000000012cc17824 */ /* 0x000fe200078e02b1 */
[----:B------:R-:W-:Y:S01]  /*79d0*/  LDGSTS.E.BYPASS.LTC128B.128 [R132+0x10800], desc[UR4][R10.64+0x80] ;  /* 0x108000800a847fae */ /* 0x000fe2000b981a04 */
[----:B------:R-:W-:Y:S02]  /*79e0*/  IMAD.X R27, R25, 0x1, R4, P1 ;  /* 0x00000001191b7824 */ /* 0x000fe400008e0604 */
[----:B------:R-:W-:Y:S01]  /*79f0*/  IMAD.IADD R202, R176, 0x1, R193 ;  /* 0x00000001b0ca7824 */ /* 0x000fe200078e02c1 */
        /* <DEDUP_REMOVED lines=13> */
[----:B------:R-:W2:Y:S04]  /*7ad0*/  LDSM.16.M88.4 R20, [R201+0x4000] ;  /* 0x00400000c914783b */ /* 0x000ea80000000200 */
[----:B-1----:R-:W1:Y:S04]  /*7ae0*/  LDSM.16.M88.4 R12, [R201+0x4800] ;  /* 0x00480000c90c783b */ /* 0x002e680000000200 */
[----:B------:R-:W3:Y:S04]  /*7af0*/  LDSM.16.M88.4 R4, [R201+0x5000] ;  /* 0x00500000c904783b */ /* 0x000ee80000000200 */
[----:B------:R-:W4:Y:S04]  /*7b00*/  LDSM.16.M88.4 R164, [R201+0x5800] ;  /* 0x00580000c9a4783b */ /* 0x000f280000000200 */
[----:B------:R-:W5:Y:S04]  /*7b10*/  LDSM.16.M88.4 R156, [R201+0x6000] ;  /* 0x00600000c99c783b */ /* 0x000f680000000200 */
[----:B------:R-:W5:Y:S04]  /*7b20*/  LDSM.16.M88.4 R148, [R201+0x6800] ;  /* 0x00680000c994783b */ /* 0x000f680000000200 */
[----:B------:R-:W5:Y:S04]  /*7b30*/  LDSM.16.M88.4 R140, [R201+0x7000] ;  /* 0x00700000c98c783b */ /* 0x000f680000000200 */
[----:B------:R-:W5:Y:S04]  /*7b40*/  LDSM.16.M88.4 R32, [R201+0x7800] ;  /* 0x00780000c920783b */ /* 0x000f680000000200 */
        /* <DEDUP_REMOVED lines=15> */
[----:B------:R-:W-:Y:S04]  /*7c40*/  LDSM.16.M88.4 R184, [R201+0xb000] ;  /* 0x00b00000c9b8783b */ /* 0x000fe80000000200 */
[----:B------:R-:W-:Y:S01]  /*7c50*/  LDSM.16.M88.4 R180, [R201+0xb800] ;  /* 0x00b80000c9b4783b */ /* 0x000fe20000000200 */
[C---:B-----5:R-:W-:Y:S03]  /*7c60*/  HMMA.16816.F32 R160, R64.reuse, R156, RZ ;  /* 0x0000009c40a0723c */ /* 0x060fe600000018ff */
        /* <DEDUP_REMOVED lines=62> */
[----:B------:R-:W-:Y:S03]  /*8050*/  LDSM.16.M88.4 R52, [R201+0x9000] ;  /* 0x00900000c934783b */ /* 0x000fe60000000200 */
        /* <DEDUP_REMOVED lines=30> */
[----:B------:R-:W2:Y:S07]  /*8240*/  LDSM.16.M88.4 R28, [R188+0x9800] ;  /* 0x00980000bc1c783b */ /* 0x000eae0000000200 */
[C---:B------:R-:W-:Y:S08]  /*8250*/  HMMA.16816.F32 R8, R176.reuse, R52, R8 ;  /* 0x00000034b008723c */ /* 0x040ff00000001808 */
[C---:B------:R-:W-:Y:S01]  /*8260*/  HMMA.16816.F32 R4, R176.reuse, R54, R4 ;  /* 0x00000036b004723c */ /* 0x040fe20000001804 */
[----:B------:R-:W-:Y:S07]  /*8270*/  LDSM.16.M88.4 R52, [R188+0xa800] ;  /* 0x00a80000bc34783b */ /* 0x000fee0000000200 */
        /* <DEDUP_REMOVED lines=64> */
[----:B--2---:R-:W-:Y:S01]  /*8680*/  HMMA.16816.F32 R32, R60, R28, R136 ;  /* 0x0000001c3c20723c */ /* 0x004fe20000001888 */
        /* <DEDUP_REMOVED lines=21> */
[C---:B------:R-:W-:Y:S02]  /*87e0*/  VIADD R29, R38.reuse, 0xffffff00 ;  /* 0xffffff00261d7836 */ /* 0x040fe40000000000 */
[----:B------:R-:W-:-:S03]  /*87f0*/  VIADD R38, R38, 0xfffffe80 ;  /* 0xfffffe8026267836 */ /* 0x000fc60000000000 */
[----:B------:R-:W-:Y:S02]  /*8800*/  IABS R28, R29 ;  /* 0x0000001d001c7213 */ /* 0x000fe40000000000 */
[-C--:B--2---:R-:W-:Y:S02]  /*8810*/  IABS R36, R40.reuse ;  /* 0x0000002800247213 */ /* 0x084fe40000000000 */
[-C--:B------:R-:W-:Y:S02]  /*8820*/  IABS R31, R40.reuse ;  /* 0x00000028001f7213 */ /* 0x080fe40000000000 */
        /* <DEDUP_REMOVED lines=8> */
[----:B-1----:R-:W-:Y:S01]  /*88b0*/  IMAD.MOV R39, RZ, RZ, -R43 ;  /* 0x000000ffff277224 */ /* 0x002fe200078e0a2b */
[----:B------:R-:W-:-:S03]  /*88c0*/  MOV R42, RZ ;  /* 0x000000ff002a7202 */ /* 0x000fc60000000f00 */
[----:B------:R-:W-:-:S04]  /*88d0*/  IMAD R39, R39, R36, RZ ;  /* 0x0000002427277224 */ /* 0x000fc800078e02ff */
        /* <DEDUP_REMOVED lines=15> */
[----:B------:R-:W-:-:S07]  /*89d0*/  ISETP.GE.AND P4, PT, R29, RZ, PT ;  /* 0x000000ff1d00720c */ /* 0x000fce0003f86270 */
        /* <DEDUP_REMOVED lines=29> */
.L_x_7003:
        /* <DEDUP_REMOVED lines=8> */
.L_x_7004:
[----:B------:R-:W-:Y:S05]  /*8c30*/  BSYNC.RECONVERGENT B0 ;  /* 0x0000000000007941 */ /* 0x000fea0003800200 */
.L_x_7002:
[C---:B------:R-:W-:Y:S01]  /*8c40*/  IMAD.SHL.U32 R29, R208.reuse, 0x20, RZ ;  /* 0x00000020d01d7824 */ /* 0x040fe200078e00ff */
[----:B------:R-:W-:Y:S01]  /*8c50*/  SHF.L.U64.HI R28, R208, 0x5, R209 ;  /* 0x00000005d01c7819 */ /* 0x000fe200000102d1 */
[----:B------:R-:W-:Y:S02]  /*8c60*/  IMAD.MOV.U32 R46, RZ, RZ, R212 ;  /* 0x000000ffff2e7224 */ /* 0x000fe400078e00d4 */
[----:B------:R-:W-:Y:S01]  /*8c70*/  IMAD.MOV.U32 R47, RZ, RZ, R211 ;  /* 0x000000ffff2f7224 */ /* 0x000fe200078e00d3 */
[----:B------:R-:W-:-:S04]  /*8c80*/  IADD3 R44, P0, PT, R29, R212, RZ ;  /* 0x000000d41d2c7210 */ /* 0x000fc80007f1e0ff */
[-C--:B------:R-:W-:Y:S01]  /*8c90*/  IADD3 R42, P4, PT, R44, R29.reuse, RZ ;  /* 0x0000001d2c2a7210 */ /* 0x080fe20007f9e0ff */
[----:B------:R-:W-:Y:S01]  /*8ca0*/  IMAD.X R45, R28, 0x1, R211, P0 ;  /* 0x000000011c2d7824 */ /* 0x000fe200000e06d3 */
[----:B------:R-:W-:Y:S01]  /*8cb0*/  @!PT LDS RZ, [RZ] ;  /* 0x00000000fffff984 */ /* 0x000fe20000000800 */
[----:B------:R-:W-:Y:S01]  /*8cc0*/  @!PT LDS RZ, [RZ] ;  /* 0x00000000fffff984 */ /* 0x000fe20000000800 */
[----:B------:R-:W-:Y:S01]  /*8cd0*/  @!PT LDS RZ, [RZ] ;  /* 0x00000000fffff984 */ /* 0x000fe20000000800 */
[----:B------:R-:W-:Y:S02]  /*8ce0*/  LDGSTS.E.BYPASS.LTC128B.128 [R132+0x4000], desc[UR4][R46.64] ;  /* 0x040000002e847fae */ /* 0x000fe4000b981a04 */
[-C--:B------:R-:W-:Y:S01]  /*8cf0*/  IADD3 R40, P0, PT, R42, R29.reuse, RZ ;  /* 0x0000001d2a287210 */ /* 0x080fe20007f1e0ff */
[----:B------:R-:W-:Y:S01]  /*8d00*/  IMAD.X R43, R45, 0x1, R28, P4 ;  /* 0x000000012d2b7824 */ /* 0x000fe200020e061c */
[----:B------:R1:W-:Y:S02]  /*8d10*/  LDGSTS.E.BYPASS.LTC128B.128 [R132+0x8000], desc[UR4][R46.64+0x80] ;  /* 0x080000802e847fae */ /* 0x0003e4000b981a04 */
[-C--:B------:R-:W-:Y:S02]  /*8d20*/  IADD3 R38, P4, PT, R40, R29.reuse, RZ ;  /* 0x0000001d28267210 */ /* 0x080fe40007f9e0ff */
[----:B------:R-:W-:Y:S01]  /*8d30*/  IADD3.X R41, PT, PT, R43, R28, RZ, P0, !PT ;  /* 0x0000001c2b297210 */ /* 0x000fe200007fe4ff */
[----:B------:R2:W-:Y:S01]  /*8d40*/  LDGSTS.E.BYPASS.LTC128B.128 [R132+0x4800], desc[UR4][R44.64] ;  /* 0x048000002c847fae */ /* 0x0005e2000b981a04 */
[----:B------:R-:W-:-:S03]  /*8d50*/  IADD3 R36, P0, PT, R38, R29, RZ ;  /* 0x0000001d26247210 */ /* 0x000fc60007f1e0ff */
[--C-:B------:R-:W-:Y:S01]  /*8d60*/  IMAD.X R39, R41, 0x1, R28.reuse, P4 ;  /* 0x0000000129277824 */ /* 0x100fe200020e061c */
[-C--:B------:R-:W-:Y:S01]  /*8d70*/  IADD3 R30, P4, PT, R36, R29.reuse, RZ ;  /* 0x0000001d241e7210 */ /* 0x080fe20007f9e0ff */
[----:B------:R2:W-:Y:S02]  /*8d80*/  LDGSTS.E.BYPASS.LTC128B.128 [R132+0x8800], desc[UR4][R44.64+0x80] ;  /* 0x088000802c847fae */ /* 0x0005e4000b981a04 */
[----:B------:R-:W-:Y:S02]  /*8d90*/  IMAD.X R37, R39, 0x1, R28, P0 ;  /* 0x0000000127257824 */ /* 0x000fe400000e061c */
[----:B------:R2:W-:Y:S03]  /*8da0*/  LDGSTS.E.BYPASS.LTC128B.128 [R132+0x5000], desc[UR4][R42.64] ;  /* 0x050000002a847fae */ /* 0x0005e6000b981a04 */
[----:B------:R-:W-:Y:S01]  /*8db0*/  IADD3.X R31, PT, PT, R37, R28, RZ, P4, !PT ;  /* 0x0000001c251f7210 */ /* 0x000fe200027fe4ff */
[----:B------:R2:W-:Y:S04]  /*8dc0*/  LDGSTS.E.BYPASS.LTC128B.128 [R132+0x9000], desc[UR4][R42.64+0x80] ;  /* 0x090000802a847fae */ /* 0x0005e8000b981a04 */
[----:B------:R2:W-:Y:S01]  /*8dd0*/  LDGSTS.E.BYPASS.LTC128B.128 [R132+0x5800], desc[UR4][R40.64] ;  /* 0x0580000028847fae */ /* 0x0005e2000b981a04 */
[----:B-1----:R-:W-:-:S03]  /*8de0*/  IADD3 R46, P0, PT, R30, R29, RZ ;  /* 0x0000001d1e2e7210 */ /* 0x002fc60007f1e0ff */
        /* <DEDUP_REMOVED lines=11> */
.L_x_7001:
[----:B------:R-:W-:Y:S05]  /*8ea0*/  BSYNC.RECONVERGENT B1 ;  /* 0x0000000000017941 */ /* 0x000fea0003800200 */
.L_x_7000:
[----:B------:R-:W-:Y:S01]  /*8eb0*/  IMAD R29, R0, 0x80, R135 ;  /* 0x00000080001d7824 */ /* 0x000fe200078e0287 */
[----:B--2---:R-:W2:Y:S03]  /*8ec0*/  LD.E R132, desc[UR4][R2.64+0xdc] ;  /* 0x0000dc0402847980 */ /* 0x004ea6000c101900 */
[C---:B------:R-:W-:Y:S02]  /*8ed0*/  VIADD R28, R29.reuse, 0xffffff00 ;  /* 0xffffff001d1c7836 */ /* 0x040fe40000000000 */
[----:B------:R-:W-:-:S03]  /*8ee0*/  VIADD R30, R29, 0xffffff01 ;  /* 0xffffff011d1e7836 */ /* 0x000fc60000000000 */
[C---:B------:R-:W-:Y:S02]  /*8ef0*/  ISETP.GE.AND P4, PT, R28.reuse, R225, PT ;  /* 0x000000e11c00720c */ /* 0x040fe40003f86270 */
[C---:B------:R-:W-:Y:S02]  /*8f00*/  ISETP.GE.AND P6, PT, R28.reuse, R223, PT ;  /* 0x000000df1c00720c */ /* 0x040fe40003fc6270 */
[----:B------:R-:W-:Y:S02]  /*8f10*/  ISETP.GE.AND P0, PT, R28, R224, PT ;  /* 0x000000e01c00720c */ /* 0x000fe40003f06270 */
[----:B------:R-:W-:Y:S02]  /*8f20*/  FSEL R24, R24, -INF , P4 ;  /* 0xff80000018187808 */ /* 0x000fe40002000000 */
[----:B------:R-:W-:Y:S01]  /*8f30*/  FSEL R36, R26, -INF , P6 ;  /* 0xff8000001a247808 */ /* 0x000fe20003000000 */
[----:B------:R-:W-:Y:S01]  /*8f40*/  VIADD R26, R29, 0xffffff08 ;  /* 0xffffff081d1a7836 */ /* 0x000fe20000000000 */
[----:B------:R-:W-:-:S02]  /*8f50*/  ISETP.GE.AND P4, PT, R28, R222, PT ;  /* 0x000000de1c00720c */ /* 0x000fc40003f86270 */
[----:B------:R-:W-:Y:S02]  /*8f60*/  ISETP.GE.AND P5, PT, R30, R225, PT ;  /* 0x000000e11e00720c */ /* 0x000fe40003fa6270 */
[----:B------:R-:W-:Y:S02]  /*8f70*/  FSEL R28, R24, -INF , !P0 ;  /* 0xff800000181c7808 */ /* 0x000fe40004000000 */
[----:B------:R-:W-:Y:S02]  /*8f80*/  ISETP.GE.AND P0, PT, R30, R223, PT ;  /* 0x000000df1e00720c */ /* 0x000fe40003f06270 */
[----:B------:R-:W-:Y:S01]  /*8f90*/  FSEL R24, R25, -INF , P5 ;  /* 0xff80000019187808 */ /* 0x000fe20002800000 */
[----:B------:R-:W-:Y:S01]  /*8fa0*/  VIADD R25, R29, 0xffffff09 ;  /* 0xffffff091d197836 */ /* 0x000fe20000000000 */
[----:B------:R-:W-:Y:S02]  /*8fb0*/  FSEL R36, R36, -INF , !P4 ;  /* 0xff80000024247808 */ /* 0x000fe40006000000 */
[----:B------:R-:W-:-:S02]  /*8fc0*/  ISETP.GE.AND P6, PT, R30, R224, PT ;  /* 0x000000e01e00720c */ /* 0x000fc40003fc6270 */
[----:B------:R-:W-:Y:S02]  /*8fd0*/  ISETP.GE.AND P4, PT, R26, R225, PT ;  /* 0x000000e11a00720c */ /* 0x000fe40003f86270 */
[----:B------:R-:W-:Y:S02]  /*8fe0*/  ISETP.GE.AND P5, PT, R30, R222, PT ;  /* 0x000000de1e00720c */ /* 0x000fe40003fa6270 */
[----:B------:R-:W-:Y:S02]  /*8ff0*/  FSEL R27, R27, -INF , P0 ;  /* 0xff8000001b1b7808 */ /* 0x000fe40000000000 */
[----:B------:R-:W-:Y:S02]  /*9000*/  FSEL R24, R24, -INF , !P6 ;  /* 0xff80000018187808 */ /* 0x000fe40007000000 */
[----:B------:R-:W-:Y:S02]  /*9010*/  FSEL R20, R20, -INF , P4 ;  /* 0xff80000014147808 */ /* 0x000fe40002000000 */
[----:B------:R-:W-:-:S02]  /*9020*/  ISETP.GE.AND P0, PT, R26, R223, PT ;  /* 0x000000df1a00720c */ /* 0x000fc40003f06270 */
[C---:B------:R-:W-:Y:S02]  /*9030*/  ISETP.GE.AND P6, PT, R26.reuse, R224, PT ;  /* 0x000000e01a00720c */ /* 0x040fe40003fc6270 */
[----:B------:R-:W-:Y:S02]  /*9040*/  ISETP.GE.AND P4, PT, R25, R225, PT ;  /* 0x000000e11900720c */ /* 0x000fe40003f86270 */
[----:B------:R-:W-:Y:S02]  /*9050*/  FSEL R30, R27, -INF , !P5 ;  /* 0xff8000001b1e7808 */ /* 0x000fe40006800000 */
[----:B------:R-:W-:Y:S02]  /*9060*/  ISETP.GE.AND P5, PT, R26, R222, PT ;  /* 0x000000de1a00720c */ /* 0x000fe40003fa6270 */
[----:B------:R-:W-:Y:S02]  /*9070*/  FSEL R22, R22, -INF , P0 ;  /* 0xff80000016167808 */ /* 0x000fe40000000000 */
[----:B------:R-:W-:-:S02]  /*9080*/  FSEL R20, R20, -INF , !P6 ;  /* 0xff80000014147808 */ /* 0x000fc40007000000 */
[----:B------:R-:W-:Y:S01]  /*9090*/  FSEL R26, R21, -INF , P4 ;  /* 0xff800000151a7808 */ /* 0x000fe20002000000 */
[----:B------:R-:W-:Y:S01]  /*90a0*/  VIADD R21, R29, 0xffffff11 ;  /* 0xffffff111d157836 */ /* 0x000fe20000000000 */
[C---:B------:R-:W-:Y:S02]  /*90b0*/  ISETP.GE.AND P0, PT, R25.reuse, R223, PT ;  /* 0x000000df1900720c */ /* 0x040fe40003f06270 */
[C---:B------:R-:W-:Y:S02]  /*90c0*/  ISETP.GE.AND P6, PT, R25.reuse, R224, PT ;  /* 0x000000e01900720c */ /* 0x040fe40003fc6270 */
[----:B------:R-:W-:Y:S01]  /*90d0*/  ISETP.GE.AND P4, PT, R25, R222, PT ;  /* 0x000000de1900720c */ /* 0x000fe20003f86270 */
[----:B------:R-:W-:Y:S01]  /*90e0*/  VIADD R25, R29, 0xffffff10 ;  /* 0xffffff101d197836 */ /* 0x000fe20000000000 */
[----:B------:R-:W-:Y:S02]  /*90f0*/  FSEL R38, R22, -INF , !P5 ;  /* 0xff80000016267808 */ /* 0x000fe40006800000 */
[----:B------:R-:W-:-:S02]  /*9100*/  FSEL R23, R23, -INF , P0 ;  /* 0xff80000017177808 */ /* 0x000fc40000000000 */
[C---:B------:R-:W-:Y:S02]  /*9110*/  ISETP.GE.AND P5, PT, R25.reuse, R225, PT ;  /* 0x000000e11900720c */ /* 0x040fe40003fa6270 */
[----:B------:R-:W-:Y:S02]  /*9120*/  ISETP.GE.AND P0, PT, R25, R223, PT ;  /* 0x000000df1900720c */ /* 0x000fe40003f06270 */
[----:B------:R-:W-:Y:S02]  /*9130*/  FSEL R16, R16, -INF , P5 ;  /* 0xff80000010107808 */ /* 0x000fe40002800000 */
[----:B------:R-:W-:Y:S02]  /*9140*/  ISETP.GE.AND P5, PT, R21, R225, PT ;  /* 0x000000e11500720c */ /* 0x000fe40003fa6270 */
[----:B------:R-:W-:Y:S02]  /*9150*/  FSEL R22, R26, -INF , !P6 ;  /* 0xff8000001a167808 */ /* 0x000fe40007000000 */
[----:B------:R-:W-:-:S02]  /*9160*/  FSEL R26, R23, -INF , !P4 ;  /* 0xff800000171a7808 */ /* 0x000fc40006000000 */
[----:B------:R-:W-:Y:S01]  /*9170*/  FSEL R191, R17, -INF , P5 ;  /* 0xff80000011bf7808 */ /* 0x000fe20002800000 */
[----:B------:R-:W-:Y:S01]  /*9180*/  VIADD R17, R29, 0xffffff18 ;  /* 0xffffff181d117836 */ /* 0x000fe20000000000 */
[C---:B------:R-:W-:Y:S02]  /*9190*/  ISETP.GE.AND P6, PT, R25.reuse, R224, PT ;  /* 0x000000e01900720c */ /* 0x040fe40003fc6270 */
[----:B------:R-:W-:Y:S02]  /*91a0*/  ISETP.GE.AND P4, PT, R25, R222, PT ;  /* 0x000000de1900720c */ /* 0x000fe40003f86270 */
[----:B------:R-:W-:Y:S02]  /*91b0*/  FSEL R18, R18, -INF , P0 ;  /* 0xff80000012127808 */ /* 0x000fe40000000000 */
[----:B------:R-:W-:Y:S01]  /*91c0*/  FSEL R193, R16, -INF , !P6 ;  /* 0xff80000010c17808 */ /* 0x000fe20007000000 */
[----:B------:R-:W-:Y:S01]  /*91d0*/  VIADD R16, R29, 0xffffff19 ;  /* 0xffffff191d107836 */ /* 0x000fe20000000000 */
[----:B------:R-:W-:-:S02]  /*91e0*/  FSEL R237, R18, -INF , !P4 ;  /* 0xff80000012ed7808 */ /* 0x000fc40006000000 */
[----:B------:R-:W-:Y:S02]  /*91f0*/  ISETP.GE.AND P4, PT, R17, R225, PT ;  /* 0x000000e11100720c */ /* 0x000fe40003f86270 */
[C---:B------:R-:W-:Y:S02]  /*9200*/  ISETP.GE.AND P0, PT, R21.reuse, R223, PT ;  /* 0x000000df1500720c */ /* 0x040fe40003f06270 */
[----:B------:R-:W-:Y:S02]  /*9210*/  FSEL R12, R12, -INF , P4 ;  /* 0xff8000000c0c7808 */ /* 0x000fe40002000000 */
[C---:B------:R-:W-:Y:S02]  /*9220*/  ISETP.GE.AND P6, PT, R21.reuse, R224, PT ;  /* 0x000000e01500720c */ /* 0x040fe40003fc6270 */
[----:B------:R-:W-:Y:S02]  /*9230*/  ISETP.GE.AND P5, PT, R21, R222, PT ;  /* 0x000000de1500720c */ /* 0x000fe40003fa6270 */
[----:B------:R-:W-:-:S02]  /*9240*/  FSEL R19, R19, -INF , P0 ;  /* 0xff80000013137808 */ /* 0x000fc40000000000 */
[----:B------:R-:W-:Y:S02]  /*9250*/  ISETP.GE.AND P4, PT, R16, R225, PT ;  /* 0x000000e11000720c */ /* 0x000fe40003f86270 */
[----:B------:R-:W-:Y:S02]  /*9260*/  ISETP.GE.AND P0, PT, R17, R223, PT ;  /* 0x000000df1100720c */ /* 0x000fe40003f06270 */
[----:B------:R-:W-:Y:S02]  /*9270*/  FSEL R191, R191, -INF , !P6 ;  /* 0xff800000bfbf7808 */ /* 0x000fe40007000000 */
[----:B------:R-:W-:Y:S02]  /*9280*/  FSEL R221, R19, -INF , !P5 ;  /* 0xff80000013dd7808 */ /* 0x000fe40006800000 */
[----:B------:R-:W-:Y:S01]  /*9290*/  FSEL R189, R13, -INF , P4 ;  /* 0xff8000000dbd7808 */ /* 0x000fe20002000000 */
[----:B------:R-:W-:Y:S01]  /*92a0*/  VIADD R13, R29, 0xffffff20 ;  /* 0xffffff201d0d7836 */ /* 0x000fe20000000000 */
[----:B------:R-:W-:-:S02]  /*92b0*/  ISETP.GE.AND P6, PT, R17, R224, PT ;  /* 0x000000e01100720c */ /* 0x000fc40003fc6270 */
[----:B------:R-:W-:Y:S02]  /*92c0*/  ISETP.GE.AND P5, PT, R17, R222, PT ;  /* 0x000000de1100720c */ /* 0x000fe40003fa6270 */
[----:B------:R-:W-:Y:S02]  /*92d0*/  FSEL R14, R14, -INF , P0 ;  /* 0xff8000000e0e7808 */ /* 0x000fe40000000000 */
[----:B------:R-:W-:Y:S01]  /*92e0*/  FSEL R187, R12, -INF , !P6 ;  /* 0xff8000000cbb7808 */ /* 0x000fe20007000000 */
[----:B------:R-:W-:Y:S01]  /*92f0*/  VIADD R12, R29, 0xffffff21 ;  /* 0xffffff211d0c7836 */ /* 0x000fe20000000000 */
[----:B------:R-:W-:Y:S02]  /*9300*/  FSEL R227, R14, -INF , !P5 ;  /* 0xff8000000ee37808 */ /* 0x000fe40006800000 */
[----:B------:R-:W-:Y:S02]  /*9310*/  ISETP.GE.AND P5, PT, R13, R225, PT ;  /* 0x000000e10d00720c */ /* 0x000fe40003fa6270 */
[----:B------:R-:W-:-:S02]  /*9320*/  ISETP.GE.AND P0, PT, R16, R223, PT ;  /* 0x000000df1000720c */ /* 0x000fc40003f06270 */
[----:B------:R-:W-:Y:S02]  /*9330*/  FSEL R8, R8, -INF , P5 ;  /* 0xff80000008087808 */ /* 0x000fe40002800000 */
[C---:B------:R-:W-:Y:S02]  /*9340*/  ISETP.GE.AND P6, PT, R16.reuse, R224, PT ;  /* 0x000000e01000720c */ /* 0x040fe40003fc6270 */
[----:B------:R-:W-:Y:S02]  /*9350*/  ISETP.GE.AND P4, PT, R16, R222, PT ;  /* 0x000000de1000720c */ /* 0x000fe40003f86270 */
[----:B------:R-:W-:Y:S02]  /*9360*/  FSEL R15, R15, -INF , P0 ;  /* 0xff8000000f0f7808 */ /* 0x000fe40000000000 */
[----:B------:R-:W-:Y:S02]  /*9370*/  ISETP.GE.AND P5, PT, R12, R225, PT ;  /* 0x000000e10c00720c */ /* 0x000fe40003fa6270 */
[----:B------:R-:W-:-:S02]  /*9380*/  ISETP.GE.AND P0, PT, R13, R223, PT ;  /* 0x000000df0d00720c */ /* 0x000fc40003f06270 */
[----:B------:R-:W-:Y:S02]  /*9390*/  FSEL R189, R189, -INF , !P6 ;  /* 0xff800000bdbd7808 */ /* 0x000fe40007000000 */
[----:B------:R-:W-:Y:S02]  /*93a0*/  FSEL R195, R15, -INF , !P4 ;  /* 0xff8000000fc37808 */ /* 0x000fe40006000000 */
[----:B------:R-:W-:Y:S01]  /*93b0*/  FSEL R177, R9, -INF , P5 ;  /* 0xff80000009b17808 */ /* 0x000fe20002800000 */
[----:B------:R-:W-:Y:S01]  /*93c0*/  VIADD R9, R29, 0xffffff28 ;  /* 0xffffff281d097836 */ /* 0x000fe20000000000 */
[C---:B------:R-:W-:Y:S02]  /*93d0*/  ISETP.GE.AND P6, PT, R13.reuse, R224, PT ;  /* 0x000000e00d00720c */ /* 0x040fe40003fc6270 */
[----:B------:R-:W-:Y:S02]  /*93e0*/  ISETP.GE.AND P4, PT, R13, R222, PT ;  /* 0x000000de0d00720c */ /* 0x000fe40003f86270 */
[----:B------:R-:W-:-:S02]  /*93f0*/  FSEL R10, R10, -INF , P0 ;  /* 0xff8000000a0a7808 */ /* 0x000fc40000000000 */
[----:B------:R-:W-:Y:S01]  /*9400*/  FSEL R175, R8, -INF , !P6 ;  /* 0xff80000008af7808 */ /* 0x000fe20007000000 */
[----:B------:R-:W-:Y:S01]  /*9410*/  VIADD R8, R29, 0xffffff29 ;  /* 0xffffff291d087836 */ /* 0x000fe20000000000 */
[----:B------:R-:W-:Y:S02]  /*9420*/  FSEL R183, R10, -INF , !P4 ;  /* 0xff8000000ab77808 */ /* 0x000fe40006000000 */
[----:B------:R-:W-:Y:S02]  /*9430*/  ISETP.GE.AND P4, PT, R9, R225, PT ;  /* 0x000000e10900720c */ /* 0x000fe40003f86270 */
[----:B------:R-:W-:Y:S02]  /*9440*/  ISETP.GE.AND P0, PT, R12, R223, PT ;  /* 0x000000df0c00720c */ /* 0x000fe40003f06270 */
[----:B------:R-:W-:Y:S02]  /*9450*/  FSEL R4, R4, -INF , P4 ;  /* 0xff80000004047808 */ /* 0x000fe40002000000 */
[----:B------:R-:W-:-:S02]  /*9460*/  ISETP.GE.AND P6, PT, R12, R224, PT ;  /* 0x000000e00c00720c */ /* 0x000fc40003fc6270 */
[----:B------:R-:W-:Y:S02]  /*9470*/  ISETP.GE.AND P5, PT, R12, R222, PT ;  /* 0x000000de0c00720c */ /* 0x000fe40003fa6270 */
[----:B------:R-:W-:Y:S02]  /*9480*/  FSEL R11, R11, -INF , P0 ;  /* 0xff8000000b0b7808 */ /* 0x000fe40000000000 */
[----:B------:R-:W-:Y:S02]  /*9490*/  ISETP.GE.AND P4, PT, R8, R225, PT ;  /* 0x000000e10800720c */ /* 0x000fe40003f86270 */
        /* <DEDUP_REMOVED lines=8> */
[----:B------:R-:W-:Y:S02]  /*9520*/  ISETP.GE.AND P0, PT, R8, R223, PT ;  /* 0x000000df0800720c */ /* 0x000fe40003f06270 */
[----:B------:R-:W-:Y:S01]  /*9530*/  FSEL R179, R4, -INF , !P6 ;  /* 0xff80000004b37808 */ /* 0x000fe20007000000 */
[----:B------:R-:W-:Y:S01]  /*9540*/  VIADD R4, R29, 0xffffff31 ;  /* 0xffffff311d047836 */ /* 0x000fe20000000000 */
[----:B------:R-:W-:-:S02]  /*9550*/  FSEL R185, R6, -INF , !P5 ;  /* 0xff80000006b97808 */ /* 0x000fc40006800000 */
[----:B------:R-:W-:Y:S02]  /*9560*/  FSEL R7, R7, -INF , P0 ;  /* 0xff80000007077808 */ /* 0x000fe40000000000 */
[C---:B------:R-:W-:Y:S02]  /*9570*/  ISETP.GE.AND P5, PT, R5.reuse, R225, PT ;  /* 0x000000e10500720c */ /* 0x040fe40003fa6270 */
[C---:B------:R-:W-:Y:S02]  /*9580*/  ISETP.GE.AND P6, PT, R8.reuse, R224, PT ;  /* 0x000000e00800720c */ /* 0x040fe40003fc6270 */
[----:B------:R-:W-:Y:S02]  /*9590*/  ISETP.GE.AND P4, PT, R8, R222, PT ;  /* 0x000000de0800720c */ /* 0x000fe40003f86270 */
[----:B------:R-:W-:Y:S02]  /*95a0*/  ISETP.GE.AND P0, PT, R5, R223, PT ;  /* 0x000000df0500720c */ /* 0x000fe40003f06270 */
[----:B------:R-:W-:-:S02]  /*95b0*/  FSEL R168, R168, -INF , P5 ;  /* 0xff800000a8a87808 */ /* 0x000fc40002800000 */
[----:B------:R-:W-:Y:S02]  /*95c0*/  FSEL R178, R178, -INF , !P6 ;  /* 0xff800000b2b27808 */ /* 0x000fe40007000000 */
[----:B------:R-:W-:Y:S02]  /*95d0*/  FSEL R173, R7, -INF , !P4 ;  /* 0xff80000007ad7808 */ /* 0x000fe40006000000 */
[----:B------:R-:W-:Y:S02]  /*95e0*/  ISETP.GE.AND P5, PT, R4, R225, PT ;  /* 0x000000e10400720c */ /* 0x000fe40003fa6270 */
[----:B------:R-:W-:Y:S02]  /*95f0*/  FSEL R170, R170, -INF , P0 ;  /* 0xff800000aaaa7808 */ /* 0x000fe40000000000 */
[C---:B------:R-:W-:Y:S02]  /*9600*/  ISETP.GE.AND P6, PT, R5.reuse, R224, PT ;  /* 0x000000e00500720c */ /* 0x040fe40003fc6270 */
[----:B------:R-:W-:Y:S01]  /*9610*/  ISETP.GE.AND P4, PT, R5, R222, PT ;  /* 0x000000de0500720c */ /* 0x000fe20003f86270 */
[----:B------:R-:W-:Y:S01]  /*9620*/  VIADD R5, R29, 0xffffff38 ;  /* 0xffffff381d057836 */ /* 0x000fe20000000000 */
[----:B------:R-:W-:-:S02]  /*9630*/  ISETP.GE.AND P0, PT, R4, R223, PT ;  /* 0x000000df0400720c */ /* 0x000fc40003f06270 */
        /* <DEDUP_REMOVED lines=8> */
[----:B------:R-:W-:Y:S02]  /*96c0*/  ISETP.GE.AND P0, PT, R5, R223, PT ;  /* 0x000000df0500720c */ /* 0x000fe40003f06270 */
[----:B------:R-:W-:Y:S02]  /*96d0*/  FSEL R246, R246, -INF , !P6 ;  /* 0xff800000f6f67808 */ /* 0x000fe40007000000 */
[----:B------:R-:W-:Y:S02]  /*96e0*/  FSEL R169, R169, -INF , !P5 ;  /* 0xff800000a9a97808 */ /* 0x000fe40006800000 */
[----:B------:R-:W-:Y:S02]  /*96f0*/  FSEL R164, R164, -INF , P4 ;  /* 0xff800000a4a47808 */ /* 0x000fe40002000000 */
[----:B------:R-:W-:-:S02]  /*9700*/  ISETP.GE.AND P6, PT, R5, R224, PT ;  /* 0x000000e00500720c */ /* 0x000fc40003fc6270 */
[----:B------:R-:W-:Y:S01]  /*9710*/  ISETP.GE.AND P5, PT, R5, R222, PT ;  /* 0x000000de0500720c */ /* 0x000fe20003fa6270 */
[----:B------:R-:W-:Y:S01]  /*9720*/  VIADD R5, R29, 0xffffff40 ;  /* 0xffffff401d057836 */ /* 0x000fe20000000000 */
[----:B------:R-:W-:Y:S02]  /*9730*/  ISETP.GE.AND P4, PT, R4, R225, PT ;  /* 0x000000e10400720c */ /* 0x000fe40003f86270 */
[----:B------:R-:W-:Y:S02]  /*9740*/  FSEL R166, R166, -INF , P0 ;  /* 0xff800000a6a67808 */ /* 0x000fe40000000000 */
[----:B------:R-:W-:Y:S02]  /*9750*/  ISETP.GE.AND P0, PT, R4, R223, PT ;  /* 0x000000df0400720c */ /* 0x000fe40003f06270 */
[----:B------:R-:W-:Y:S02]  /*9760*/  FSEL R244, R164, -INF , !P6 ;  /* 0xff800000a4f47808 */ /* 0x000fe40007000000 */
[----:B------:R-:W-:-:S02]  /*9770*/  FSEL R165, R165, -INF , P4 ;  /* 0xff800000a5a57808 */ /* 0x000fc40002000000 */
[C---:B------:R-:W-:Y:S02]  /*9780*/  ISETP.GE.AND P6, PT, R4.reuse, R224, PT ;  /* 0x000000e00400720c */ /* 0x040fe40003fc6270 */
[----:B------:R-:W-:Y:S01]  /*9790*/  ISETP.GE.AND P4, PT, R4, R222, PT ;  /* 0x000000de0400720c */ /* 0x000fe20003f86270 */
[----:B------:R-:W-:Y:S01]  /*97a0*/  VIADD R4, R29, 0xffffff41 ;  /* 0xffffff411d047836 */ /* 0x000fe20000000000 */
[----:B------:R-:W-:Y:S02]  /*97b0*/  FSEL R240, R166, -INF , !P5 ;  /* 0xff800000a6f07808 */ /* 0x000fe40006800000 */
[----:B------:R-:W-:Y:S02]  /*97c0*/  FSEL R167, R167, -INF , P0 ;  /* 0xff800000a7a77808 */ /* 0x000fe40000000000 */
[C---:B------:R-:W-:Y:S02]  /*97d0*/  ISETP.GE.AND P5, PT, R5.reuse, R225, PT ;  /* 0x000000e10500720c */ /* 0x040fe40003fa6270 */
[----:B------:R-:W-:-:S02]  /*97e0*/  ISETP.GE.AND P0, PT, R5, R223, PT ;  /* 0x000000df0500720c */ /* 0x000fc40003f06270 */
[----:B------:R-:W-:Y:S02]  /*97f0*/  FSEL R250, R165, -INF , !P6 ;  /* 0xff800000a5fa7808 */ /* 0x000fe40007000000 */
[----:B------:R-:W-:Y:S02]  /*9800*/  FSEL R248, R167, -INF , !P4 ;  /* 0xff800000a7f87808 */ /* 0x000fe40006000000 */
[----:B------:R-:W-:Y:S02]  /*9810*/  FSEL R160, R160, -INF , P5 ;  /* 0xff800000a0a07808 */ /* 0x000fe40002800000 */
[C---:B------:R-:W-:Y:S02]  /*9820*/  ISETP.GE.AND P6, PT, R5.reuse, R224, PT ;  /* 0x000000e00500720c */ /* 0x040fe40003fc6270 */
[----:B------:R-:W-:Y:S01]  /*9830*/  ISETP.GE.AND P4, PT, R5, R222, PT ;  /* 0x000000de0500720c */ /* 0x000fe20003f86270 */
[----:B------:R-:W-:Y:S01]  /*9840*/  VIADD R5, R29, 0xffffff48 ;  /* 0xffffff481d057836 */ /* 0x000fe20000000000 */
[----:B------:R-:W-:-:S02]  /*9850*/  ISETP.GE.AND P5, PT, R4, R225, PT ;  /* 0x000000e10400720c */ /* 0x000fc40003fa6270 */
[----:B------:R-:W-:Y:S02]  /*9860*/  FSEL R162, R162, -INF , P0 ;  /* 0xff800000a2a27808 */ /* 0x000fe40000000000 */
[----:B------:R-:W-:Y:S02]  /*9870*/  ISETP.GE.AND P0, PT, R4, R223, PT ;  /* 0x000000df0400720c */ /* 0x000fe40003f06270 */
[----:B------:R-:W-:Y:S02]  /*9880*/  FSEL R226, R160, -INF , !P6 ;  /* 0xff800000a0e27808 */ /* 0x000fe40007000000 */
[----:B------:R-:W-:Y:S02]  /*9890*/  FSEL R161, R161, -INF , P5 ;  /* 0xff800000a1a17808 */ /* 0x000fe40002800000 */
[C---:B------:R-:W-:Y:S02]  /*98a0*/  ISETP.GE.AND P6, PT, R4.reuse, R224, PT ;  /* 0x000000e00400720c */ /* 0x040fe40003fc6270 */
[----:B------:R-:W-:Y:S01]  /*98b0*/  ISETP.GE.AND P5, PT, R4, R222, PT ;  /* 0x000000de0400720c */ /* 0x000fe20003fa6270 */
[----:B------:R-:W-:Y:S01]  /*98c0*/  VIADD R4, R29, 0xffffff49 ;  /* 0xffffff491d047836 */ /* 0x000fe20000000000 */
[----:B------:R-:W-:-:S02]  /*98d0*/  FSEL R238, R162, -INF , !P4 ;  /* 0xff800000a2ee7808 */ /* 0x000fc40006000000 */
[----:B------:R-:W-:Y:S02]  /*98e0*/  FSEL R163, R163, -INF , P0 ;  /* 0xff800000a3a37808 */ /* 0x000fe40000000000 */
[C---:B------:R-:W-:Y:S02]  /*98f0*/  ISETP.GE.AND P4, PT, R5.reuse, R225, PT ;  /* 0x000000e10500720c */ /* 0x040fe40003f86270 */
[----:B------:R-:W-:Y:S02]  /*9900*/  ISETP.GE.AND P0, PT, R5, R223, PT ;  /* 0x000000df0500720c */ /* 0x000fe40003f06270 */
[----:B------:R-:W-:Y:S02]  /*9910*/  FSEL R228, R161, -INF , !P6 ;  /* 0xff800000a1e47808 */ /* 0x000fe40007000000 */
[----:B------:R-:W-:Y:S02]  /*9920*/  FSEL R236, R163, -INF , !P5 ;  /* 0xff800000a3ec7808 */ /* 0x000fe40006800000 */
[----:B------:R-:W-:-:S02]  /*9930*/  FSEL R156, R156, -INF , P4 ;  /* 0xff8000009c9c7808 */ /* 0x000fc40002000000 */
[C---:B------:R-:W-:Y:S02]  /*9940*/  ISETP.GE.AND P6, PT, R5.reuse, R224, PT ;  /* 0x000000e00500720c */ /* 0x040fe40003fc6270 */
[----:B------:R-:W-:Y:S01]  /*9950*/  ISETP.GE.AND P5, PT, R5, R222, PT ;  /* 0x000000de0500720c */ /* 0x000fe20003fa6270 */
[----:B------:R-:W-:Y:S01]  /*9960*/  VIADD R5, R29, 0xffffff50 ;  /* 0xffffff501d057836 */ /* 0x000fe20000000000 */
[----:B------:R-:W-:Y:S02]  /*9970*/  ISETP.GE.AND P4, PT, R4, R225, PT ;  /* 0x000000e10400720c */ /* 0x000fe40003f86270 */
[----:B------:R-:W-:Y:S02]  /*9980*/  FSEL R158, R158, -INF , P0 ;  /* 0xff8000009e9e7808 */ /* 0x000fe40000000000 */
[----:B------:R-:W-:Y:S02]  /*9990*/  ISETP.GE.AND P0, PT, R4, R223, PT ;  /* 0x000000df0400720c */ /* 0x000fe40003f06270 */
[----:B------:R-:W-:-:S02]  /*99a0*/  FSEL R234, R156, -INF , !P6 ;  /* 0xff8000009cea7808 */ /* 0x000fc40007000000 */
[----:B------:R-:W-:Y:S02]  /*99b0*/  FSEL R157, R157, -INF , P4 ;  /* 0xff8000009d9d7808 */ /* 0x000fe40002000000 */
[C---:B------:R-:W-:Y:S02]  /*99c0*/  ISETP.GE.AND P6, PT, R4.reuse, R224, PT ;  /* 0x000000e00400720c */ /* 0x040fe40003fc6270 */
[----:B------:R-:W-:Y:S01]  /*99d0*/  ISETP.GE.AND P4, PT, R4, R222, PT ;  /* 0x000000de0400720c */ /* 0x000fe20003f86270 */
[----:B------:R-:W-:Y:S01]  /*99e0*/  VIADD R4, R29, 0xffffff51 ;  /* 0xffffff511d047836 */ /* 0x000fe20000000000 */
[----:B------:R-:W-:Y:S02]  /*99f0*/  FSEL R242, R158, -INF , !P5 ;  /* 0xff8000009ef27808 */ /* 0x000fe40006800000 */
[----:B------:R-:W-:Y:S02]  /*9a00*/  FSEL R159, R159, -INF , P0 ;  /* 0xff8000009f9f7808 */ /* 0x000fe40000000000 */
[----:B------:R-:W-:-:S02]  /*9a10*/  ISETP.GE.AND P5, PT, R5, R225, PT ;  /* 0x000000e10500720c */ /* 0x000fc40003fa6270 */
[----:B------:R-:W-:Y:S02]  /*9a20*/  ISETP.GE.AND P0, PT, R5, R223, PT ;  /* 0x000000df0500720c */ /* 0x000fe40003f06270 */
        /* <DEDUP_REMOVED lines=55> */
[----:B------:R-:W-:Y:S02]  /*9da0*/  FSEL R140, R140, -INF , P4 ;  /* 0xff8000008c8c7808 */ /* 0x000fe40002000000 */
[----:B------:R-:W-:-:S02]  /*9db0*/  ISETP.GE.AND P6, PT, R5, R224, PT ;  /* 0x000000e00500720c */ /* 0x000fc40003fc6270 */
[----:B------:R-:W-:Y:S02]  /*9dc0*/  ISETP.GE.AND P4, PT, R4, R225, PT ;  /* 0x000000e10400720c */ /* 0x000fe40003f86270 */
[----:B------:R-:W-:Y:S02]  /*9dd0*/  FSEL R142, R142, -INF , P0 ;  /* 0xff8000008e8e7808 */ /* 0x000fe40000000000 */
[----:B------:R-:W-:Y:S02]  /*9de0*/  ISETP.GE.AND P0, PT, R4, R223, PT ;  /* 0x000000df0400720c */ /* 0x000fe40003f06270 */
[----:B------:R-:W-:Y:S02]  /*9df0*/  FSEL R174, R147, -INF , !P5 ;  /* 0xff80000093ae7808 */ /* 0x000fe40006800000 */
[----:B------:R-:W-:Y:S01]  /*9e00*/  ISETP.GE.AND P5, PT, R5, R222, PT ;  /* 0x000000de0500720c */ /* 0x000fe20003fa6270 */
[----:B------:R-:W-:Y:S01]  /*9e10*/  VIADD R5, R29, 0xffffff70 ;  /* 0xffffff701d057836 */ /* 0x000fe20000000000 */
[----:B------:R-:W-:-:S02]  /*9e20*/  FSEL R166, R140, -INF , !P6 ;  /* 0xff8000008ca67808 */ /* 0x000fc40007000000 */
[----:B------:R-:W-:Y:S02]  /*9e30*/  FSEL R141, R141, -INF , P4 ;  /* 0xff8000008d8d7808 */ /* 0x000fe40002000000 */
        /* <DEDUP_REMOVED lines=10> */
[----:B------:R-:W-:-:S04]  /*9ee0*/  FMNMX3.FTZ R5, R134, R28, R24, !PT ;  /* 0x0000001c86057276 */ /* 0x000fc80007810018 */
[----:B------:R-:W-:-:S04]  /*9ef0*/  FMNMX3.FTZ R6, R5, R20, R22, !PT ;  /* 0x0000001405067276 */ /* 0x000fc80007810016 */
[----:B------:R-:W-:-:S04]  /*9f00*/  FMNMX3.FTZ R6, R6, R193, R191, !PT ;  /* 0x000000c106067276 */ /* 0x000fc800078100bf */
[----:B------:R-:W-:Y:S02]  /*9f10*/  FMNMX3.FTZ R6, R6, R187, R189, !PT ;  /* 0x000000bb06067276 */ /* 0x000fe400078100bd */
[----:B------:R-:W-:Y:S01]  /*9f20*/  FMNMX3.FTZ R7, R133, R36, R30, !PT ;  /* 0x0000002485077276 */ /* 0x000fe2000781001e */
[----:B------:R-:W-:Y:S01]  /*9f30*/  VIADD R4, R29, 0xffffff71 ;  /* 0xffffff711d047836 */ /* 0x000fe20000000000 */
[----:B------:R-:W-:Y:S02]  /*9f40*/  FMNMX3.FTZ R6, R6, R175, R177, !PT ;  /* 0x000000af06067276 */ /* 0x000fe400078100b1 */
[----:B------:R-:W-:Y:S02]  /*9f50*/  FMNMX3.FTZ R8, R7, R38, R26, !PT ;  /* 0x0000002607087276 */ /* 0x000fe4000781001a */
[----:B------:R-:W-:Y:S02]  /*9f60*/  FMNMX3.FTZ R7, R6, R179, R178, !PT ;  /* 0x000000b306077276 */ /* 0x000fe400078100b2 */
[----:B------:R-:W-:-:S02]  /*9f70*/  FSEL R32, R32, -INF , P5 ;  /* 0xff80000020207808 */ /* 0x000fc40002800000 */
[----:B------:R-:W-:Y:S02]  /*9f80*/  ISETP.GE.AND P5, PT, R4, R225, PT ;  /* 0x000000e10400720c */ /* 0x000fe40003fa6270 */
[----:B------:R-:W-:Y:S02]  /*9f90*/  FMNMX3.FTZ R7, R7, R252, R246, !PT ;  /* 0x000000fc07077276 */ /* 0x000fe400078100f6 */
[----:B------:R-:W-:Y:S02]  /*9fa0*/  FSEL R34, R34, -INF , P0 ;  /* 0xff80000022227808 */ /* 0x000fe40000000000 */
[----:B------:R-:W-:Y:S02]  /*9fb0*/  FSEL R154, R32, -INF , !P6 ;  /* 0xff800000209a7808 */ /* 0x000fe40007000000 */
[----:B------:R-:W-:Y:S02]  /*9fc0*/  FSEL R33, R33, -INF , P5 ;  /* 0xff80000021217808 */ /* 0x000fe40002800000 */
[----:B------:R-:W-:-:S02]  /*9fd0*/  ISETP.GE.AND P0, PT, R4, R223, PT ;  /* 0x000000df0400720c */ /* 0x000fc40003f06270 */
[C---:B------:R-:W-:Y:S02]  /*9fe0*/  ISETP.GE.AND P6, PT, R4.reuse, R224, PT ;  /* 0x000000e00400720c */ /* 0x040fe40003fc6270 */
[----:B------:R-:W-:Y:S01]  /*9ff0*/  ISETP.GE.AND P5, PT, R4, R222, PT ;  /* 0x000000de0400720c */ /* 0x000fe20003fa6270 */
[----:B------:R-:W-:Y:S01]  /*a000*/  VIADD R4, R29, 0xffffff78 ;  /* 0xffffff781d047836 */ /* 0x000fe20000000000 */
[----:B------:R-:W-:Y:S01]  /*a010*/  FMNMX3.FTZ R7, R7, R244, R250, !PT ;  /* 0x000000f407077276 */ /* 0x000fe200078100fa */
[----:B------:R-:W-:Y:S01]  /*a020*/  VIADD R29, R29, 0xffffff79 ;  /* 0xffffff791d1d7836 */ /* 0x000fe20000000000 */
[----:B------:R-:W-:Y:S02]  /*a030*/  FMNMX3.FTZ R8, R8, R237, R221, !PT ;  /* 0x000000ed08087276 */ /* 0x000fe400078100dd */
[----:B------:R-:W-:Y:S02]  /*a040*/  FMNMX3.FTZ R7, R7, R226, R228, !PT ;  /* 0x000000e207077276 */ /* 0x000fe400078100e4 */
[----:B------:R-:W-:-:S02]  /*a050*/  FSEL R146, R34, -INF , !P4 ;  /* 0xff80000022927808 */ /* 0x000fc40006000000 */
[----:B------:R-:W-:Y:S02]  /*a060*/  FMNMX3.FTZ R8, R8, R227, R195, !PT ;  /* 0x000000e308087276 */ /* 0x000fe400078100c3 */
[----:B------:R-:W-:Y:S02]  /*a070*/  ISETP.GE.AND P4, PT, R29, R225, PT ;  /* 0x000000e11d00720c */ /* 0x000fe40003f86270 */
[----:B------:R-:W-:Y:S02]  /*a080*/  FMNMX3.FTZ R7, R7, R234, R220, !PT ;  /* 0x000000ea07077276 */ /* 0x000fe400078100dc */
[----:B------:R-:W-:Y:S02]  /*a090*/  FSEL R35, R35, -INF , P0 ;  /* 0xff80000023237808 */ /* 0x000fe40000000000 */
[----:B------:R-:W-:Y:S02]  /*a0a0*/  FMNMX3.FTZ R8, R8, R183, R181, !PT ;  /* 0x000000b708087276 */ /* 0x000fe400078100b5 */
[----:B------:R-:W-:-:S02]  /*a0b0*/  ISETP.GE.AND P0, PT, R29, R223, PT ;  /* 0x000000df1d00720c */ /* 0x000fc40003f06270 */
[----:B------:R-:W-:Y:S02]  /*a0c0*/  FSEL R65, R65, -INF , P4 ;  /* 0xff80000041417808 */ /* 0x000fe40002000000 */
[----:B------:R-:W-:Y:S02]  /*a0d0*/  ISETP.GE.AND P4, PT, R4, R223, PT ;  /* 0x000000df0400720c */ /* 0x000fe40003f86270 */
[----:B------:R-:W-:Y:S02]  /*a0e0*/  FMNMX3.FTZ R7, R7, R188, R186, !PT ;  /* 0x000000bc07077276 */ /* 0x000fe400078100ba */
[----:B------:R-:W-:Y:S02]  /*a0f0*/  FMNMX3.FTZ R8, R8, R185, R173, !PT ;  /* 0x000000b908087276 */ /* 0x000fe400078100ad */
[----:B------:R-:W-:Y:S02]  /*a100*/  FSEL R67, R67, -INF , P0 ;  /* 0xff80000043437808 */ /* 0x000fe40000000000 */
[----:B------:R-:W-:-:S02]  /*a110*/  ISETP.GE.AND P0, PT, R4, R222, PT ;  /* 0x000000de0400720c */ /* 0x000fc40003f06270 */
[----:B------:R-:W-:Y:S02]  /*a120*/  FSEL R66, R66, -INF , P4 ;  /* 0xff80000042427808 */ /* 0x000fe40002000000 */
[----:B------:R-:W-:Y:S02]  /*a130*/  FMNMX3.FTZ R7, R7, R184, R182, !PT ;  /* 0x000000b807077276 */ /* 0x000fe400078100b6 */
[----:B------:R-:W-:Y:S02]  /*a140*/  FMNMX3.FTZ R5, R8, R171, R169, !PT ;  /* 0x000000ab08057276 */ /* 0x000fe400078100a9 */
[----:B------:R-:W-:Y:S02]  /*a150*/  FSEL R144, R35, -INF , !P5 ;  /* 0xff80000023907808 */ /* 0x000fe40006800000 */
[----:B------:R-:W-:Y:S02]  /*a160*/  ISETP.GE.AND P5, PT, R29, R222, PT ;  /* 0x000000de1d00720c */ /* 0x000fe40003fa6270 */
[----:B------:R-:W-:-:S02]  /*a170*/  FSEL R142, R66, -INF , !P0 ;  /* 0xff800000428e7808 */ /* 0x000fc40004000000 */
[C---:B------:R-:W-:Y:S02]  /*a180*/  ISETP.GE.AND P0, PT, R4.reuse, R225, PT ;  /* 0x000000e10400720c */ /* 0x040fe40003f06270 */
[----:B------:R-:W-:Y:S02]  /*a190*/  FMNMX3.FTZ R7, R7, R170, R168, !PT ;  /* 0x000000aa07077276 */ /* 0x000fe400078100a8 */
[----:B------:R-:W-:Y:S02]  /*a1a0*/  FMNMX3.FTZ R5, R5, R240, R248, !PT ;  /* 0x000000f005057276 */ /* 0x000fe400078100f8 */
[----:B------:R-:W-:Y:S02]  /*a1b0*/  FSEL R140, R67, -INF , !P5 ;  /* 0xff800000438c7808 */ /* 0x000fe40006800000 */
[-C--:B------:R-:W-:Y:S02]  /*a1c0*/  ISETP.GE.AND P4, PT, R29, R224.reuse, PT ;  /* 0x000000e01d00720c */ /* 0x080fe40003f86270 */
[----:B------:R-:W-:-:S02]  /*a1d0*/  ISETP.GE.AND P5, PT, R4, R224, PT ;  /* 0x000000e00400720c */ /* 0x000fc40003fa6270 */
[----:B------:R-:W-:Y:S02]  /*a1e0*/  FSEL R64, R64, -INF , P0 ;  /* 0xff80000040407808 */ /* 0x000fe40000000000 */
        /* <DEDUP_REMOVED lines=11> */
[----:B------:R-:W-:-:S04]  /*a2a0*/  FMNMX3.FTZ R5, R5, R176, R174, !PT ;  /* 0x000000b005057276 */ /* 0x000fc800078100ae */
[----:B------:R-:W-:-:S04]  /*a2b0*/  FMNMX3.FTZ R5, R5, R172, R162, !PT ;  /* 0x000000ac05057276 */ /* 0x000fc800078100a2 */
[----:B------:R-:W-:-:S04]  /*a2c0*/  FMNMX3.FTZ R5, R5, R146, R144, !PT ;  /* 0x0000009205057276 */ /* 0x000fc80007810090 */
[----:B------:R-:W-:-:S05]  /*a2d0*/  FMNMX3.FTZ R5, R5, R142, R140, !PT ;  /* 0x0000008e05057276 */ /* 0x000fca000781008c */
[----:B------:R-:W3:Y:S01]  /*a2e0*/  SHFL.BFLY PT, R6, R5, 0x2, 0x1f ;  /* 0x0c401f0005067f89 */ /* 0x000ee200000e0000 */
[----:B-1----:R-:W-:-:S05]  /*a2f0*/  FMNMX.FTZ R4, R7, R4, !PT ;  /* 0x0000000407047209 */ /* 0x002fca0007810000 */
[----:B------:R-:W1:Y:S01]  /*a300*/  SHFL.BFLY PT, R141, R4, 0x1, 0x1f ;  /* 0x0c201f00048d7f89 */ /* 0x000e6200000e0000 */
[----:B------:R-:W4:Y:S01]  /*a310*/  S2UR UR7, SR_CgaCtaId ;  /* 0x00000000000779c3 */ /* 0x000f220000008800 */
[----:B------:R-:W-:Y:S01]  /*a320*/  UMOV UR6, 0x400 ;  /* 0x0000040000067882 */ /* 0x000fe20000000000 */
[----:B---3--:R-:W-:-:S05]  /*a330*/  FMNMX.FTZ R6, R5, R6, !PT ;  /* 0x0000000605067209 */ /* 0x008fca0007810000 */
[----:B------:R-:W3:Y:S01]  /*a340*/  SHFL.BFLY PT, R139, R6, 0x1, 0x1f ;  /* 0x0c201f00068b7f89 */ /* 0x000ee200000e0000 */
[----:B-1----:R-:W-:Y:S01]  /*a350*/  FMNMX.FTZ R141, R4, R141, !PT ;  /* 0x0000008d048d7209 */ /* 0x002fe20007810000 */
[----:B----4-:R-:W-:-:S03]  /*a360*/  ULEA UR6, UR7, UR6, 0x18 ;  /* 0x0000000607067291 */ /* 0x010fc6000f8ec0ff */
[----:B------:R-:W-:Y:S01]  /*a370*/  FSETP.NEU.FTZ.AND P4, PT, R141, -INF , PT ;  /* 0xff8000008d00780b */ /* 0x000fe20003f9d000 */
[----:B--2---:R-:W-:Y:S02]  /*a380*/  FMUL.FTZ R145, R132, R141 ;  /* 0x0000008d84917220 */ /* 0x004fe40000410000 */
[----:B------:R-:W-:-:S03]  /*a390*/  IMAD.U32 R202, RZ, RZ, UR6 ;  /* 0x00000006ffca7e24 */ /* 0x000fc6000f8e00ff */
[----:B------:R-:W-:Y:S02]  /*a3a0*/  FSEL R145, R145, RZ, P4 ;  /* 0x000000ff91917208 */ /* 0x000fe40002000000 */
[----:B------:R-:W-:Y:S01]  /*a3b0*/  FSEL R5, R141, RZ, P4 ;  /* 0x000000ff8d057208 */ /* 0x000fe20002000000 */
[----:B------:R-:W-:Y:S02]  /*a3c0*/  IMAD R147, R213, 0x2, R202 ;  /* 0x00000002d5937824 */ /* 0x000fe400078e02ca */
[----:B------:R-:W-:Y:S01]  /*a3d0*/  FFMA.FTZ R151, R24, R132, -R145 ;  /* 0x0000008418977223 */ /* 0x000fe20000010891 */
[----:B------:R-:W-:Y:S01]  /*a3e0*/  SEL R24, R198, 0xffffffe0, !P3 ;  /* 0xffffffe0c6187807 */ /* 0x000fe20005800000 */
[----:B------:R-:W-:Y:S01]  /*a3f0*/  FADD.FTZ R5, R134, -R5 ;  /* 0x8000000586057221 */ /* 0x000fe20000010000 */
[----:B---3--:R-:W-:-:S03]  /*a400*/  FMNMX.FTZ R139, R6, R139, !PT ;  /* 0x0000008b068b7209 */ /* 0x008fc60007810000 */
[----:B------:R-:W-:Y:S02]  /*a410*/  IMAD.IADD R134, R24, 0x1, R147 ;  /* 0x0000000118867824 */ /* 0x000fe400078e0293 */
[-CC-:B------:R-:W-:Y:S01]  /*a420*/  FFMA.FTZ R158, R28, R132.reuse, -R145.reuse ;  /* 0x000000841c9e7223 */ /* 0x180fe20000010891 */
[-CC-:B------:R-:W-:Y:S01]  /*a430*/  FFMA.FTZ R160, R22, R132.reuse, -R145.reuse ;  /* 0x0000008416a07223 */ /* 0x180fe20000010891 */
[----:B------:R-:W-:Y:S01]  /*a440*/  FSETP.NEU.FTZ.AND P0, PT, R139, -INF , PT ;  /* 0xff8000008b00780b */ /* 0x000fe20003f1d000 */
[----:B------:R-:W-:Y:S01]  /*a450*/  VIADD R16, R147, 0xc000 ;  /* 0x0000c00093107836 */ /* 0x000fe20000000000 */
[----:B------:R-:W1:Y:S01]  /*a460*/  LDSM.16.MT88.4 R52, [R134+0x10000] ;  /* 0x010000008634783b */ /* 0x000e620000004200 */
[C---:B------:R-:W-:Y:S01]  /*a470*/  FMUL.FTZ R143, R132.reuse, R139 ;  /* 0x0000008b848f7220 */ /* 0x040fe20000410000 */
[----:B------:R-:W-:Y:S01]  /*a480*/  FSEL R4, R139, RZ, P0 ;  /* 0x000000ff8b047208 */ /* 0x000fe20000000000 */
[----:B------:R-:W-:Y:S01]  /*a490*/  VIADD R159, R147, 0xc040 ;  /* 0x0000c040939f7836 */ /* 0x000fe20000000000 */
[----:B------:R-:W-:Y:S02]  /*a4a0*/  LDSM.16.MT88.4 R12, [R147+0xc000] ;  /* 0x00c00000930c783b */ /* 0x000fe40000004200 */
[----:B------:R-:W-:Y:S01]  /*a4b0*/  FSEL R143, R143, RZ, P0 ;  /* 0x000000ff8f8f7208 */ /* 0x000fe20000000000 */
[----:B------:R-:W-:Y:S01]  /*a4c0*/  FADD.FTZ R7, R133, -R4 ;  /* 0x8000000485077221 */ /* 0x000fe20000010000 */
[----:B------:R-:W-:Y:S01]  /*a4d0*/  FMUL.FTZ R155, R132, R5 ;  /* 0x00000005849b7220 */ /* 0x000fe20000410000 */
[-C--:B------:R-:W-:Y:S01]  /*a4e0*/  FFMA.FTZ R6, R20, R132.reuse, -R145 ;  /* 0x0000008414067223 */ /* 0x080fe20000010891 */
[----:B------:R-:W-:Y:S01]  /*a4f0*/  LDSM.16.MT88.4 R44, [R147+0x10000] ;  /* 0x01000000932c783b */ /* 0x000fe20000004200 */
        /* <DEDUP_REMOVED lines=8> */
[----:B------:R-:W-:Y:S01]  /*a580*/  MUFU.EX2 R136, R136 ;  /* 0x0000008800887308 */ /* 0x000fe20000000800 */
[----:B------:R-:W2:Y:S03]  /*a590*/  LDSM.16.MT88.4 R28, [R159] ;  /* 0x000000009f1c783b */ /* 0x000ea60000004200 */
[----:B------:R-:W-:Y:S01]  /*a5a0*/  MUFU.EX2 R156, R156 ;  /* 0x0000009c009c7308 */ /* 0x000fe20000000800 */
[----:B------:R-:W-:Y:S03]  /*a5b0*/  LDSM.16.MT88.4 R64, [R147+0x10800] ;  /* 0x010800009340783b */ /* 0x000fe60000004200 */
[----:B------:R-:W-:Y:S04]  /*a5c0*/  MUFU.EX2 R149, R149 ;  /* 0x0000009500957308 */ /* 0x000fe80000000800 */
[----:B------:R-:W-:Y:S04]  /*a5d0*/  MUFU.EX2 R158, R158 ;  /* 0x0000009e009e7308 */ /* 0x000fe80000000800 */
[----:B------:R-:W3:Y:S04]  /*a5e0*/  MUFU.EX2 R151, R151 ;  /* 0x0000009700977308 */ /* 0x000ee80000000800 */
[----:B------:R-:W-:Y:S04]  /*a5f0*/  MUFU.EX2 R133, R6 ;  /* 0x0000000600857308 */ /* 0x000fe80000000800 */
[----:B------:R-:W4:Y:S04]  /*a600*/  MUFU.EX2 R160, R160 ;  /* 0x000000a000a07308 */ /* 0x000f280000000800 */
[----:B------:R-:W5:Y:S04]  /*a610*/  MUFU.EX2 R153, R153 ;  /* 0x0000009900997308 */ /* 0x000f680000000800 */
[----:B------:R-:W1:Y:S01]  /*a620*/  MUFU.EX2 R155, R155 ;  /* 0x0000009b009b7308 */ /* 0x000e620000000800 */
[----:B------:R-:W-:Y:S01]  /*a630*/  IMAD.IADD R157, R24, 0x1, R159 ;  /* 0x00000001189d7824 */ /* 0x000fe200078e029f */
[----:B---3--:R-:W-:Y:S01]  /*a640*/  F2FP.F16.F32.PACK_AB R4, R151, R158 ;  /* 0x0000009e9704723e */ /* 0x008fe200000000ff */
[----:B------:R-:W-:Y:S01]  /*a650*/  LDSM.16.MT88.4 R60, [R159+0x4000] ;  /* 0x004000009f3c783b */ /* 0x000fe20000004200 */
[----:B------:R-:W-:-:S02]  /*a660*/  F2FP.F16.F32.PACK_AB R5, R136, R138 ;  /* 0x0000008a8805723e */ /* 0x000fc400000000ff */
[----:B----4-:R-:W-:Y:S01]  /*a670*/  F2FP.F16.F32.PACK_AB R6, R160, R133 ;  /* 0x00000085a006723e */ /* 0x010fe200000000ff */
[----:B------:R-:W3:Y:S01]  /*a680*/  LDSM.16.MT88.4 R36, [R157] ;  /* 0x000000009d24783b */ /* 0x000ee20000004200 */
[----:B------:R-:W-:Y:S01]  /*a690*/  F2FP.F16.F32.PACK_AB R7, R149, R156 ;  /* 0x0000009c9507723e */ /* 0x000fe200000000ff */
[-C--:B-----5:R-:W-:Y:S01]  /*a6a0*/  FMUL.FTZ R50, R90, R153.reuse ;  /* 0x000000995a327220 */ /* 0x0a0fe20000410000 */
[-C--:B------:R-:W-:Y:S01]  /*a6b0*/  FMUL.FTZ R51, R91, R153.reuse ;  /* 0x000000995b337220 */ /* 0x080fe20000410000 */
[-C--:B------:R-:W-:Y:S01]  /*a6c0*/  FMUL.FTZ R86, R86, R153.reuse ;  /* 0x0000009956567220 */ /* 0x080fe20000410000 */
[----:B------:R-:W-:Y:S01]  /*a6d0*/  FMUL.FTZ R87, R87, R153 ;  /* 0x0000009957577220 */ /* 0x000fe20000410000 */
[-C--:B-1----:R-:W-:Y:S01]  /*a6e0*/  FMUL.FTZ R48, R88, R155.reuse ;  /* 0x0000009b58307220 */ /* 0x082fe20000410000 */
        /* <DEDUP_REMOVED lines=23> */
[C---:B--2---:R-:W-:Y:S01]  /*a860*/  HMMA.16816.F32 R24, R4.reuse, R28, R24 ;  /* 0x0000001c0418723c */ /* 0x044fe20000001818 */
        /* <DEDUP_REMOVED lines=42> */
[----:B------:R-:W2:Y:S01]  /*ab10*/  MUFU.EX2 R110, R110 ;  /* 0x0000006e006e7308 */ /* 0x000ea20000000800 */
        /* <DEDUP_REMOVED lines=8> */
[C---:B---3--:R-:W-:Y:S01]  /*aba0*/  HMMA.16816.F32 R32, R4.reuse, R36, R32 ;  /* 0x000000240420723c */ /* 0x048fe20000001820 */
[-C--:B------:R-:W-:Y:S01]  /*abb0*/  FMUL.FTZ R74, R74, R153.reuse ;  /* 0x000000994a4a7220 */ /* 0x080fe20000410000 */
[----:B------:R-:W-:Y:S01]  /*abc0*/  FMUL.FTZ R75, R75, R153 ;  /* 0x000000994b4b7220 */ /* 0x000fe20000410000 */
[-C--:B------:R-:W-:Y:S01]  /*abd0*/  FMUL.FTZ R72, R72, R155.reuse ;  /* 0x0000009b48487220 */ /* 0x080fe20000410000 */
[----:B------:R-:W-:Y:S01]  /*abe0*/  FMUL.FTZ R73, R73, R155 ;  /* 0x0000009b49497220 */ /* 0x000fe20000410000 */
[----:B------:R-:W-:Y:S03]  /*abf0*/  LDSM.16.MT88.4 R88, [R159+0x800] ;  /* 0x000800009f58783b */ /* 0x000fe60000004200 */
[C---:B------:R-:W-:Y:S01]  /*ac00*/  HMMA.16816.F32 R36, R4.reuse, R38, R100 ;  /* 0x000000260424723c */ /* 0x040fe20000001864 */
[-C--:B------:R-:W-:Y:S01]  /*ac10*/  FMUL.FTZ R102, R70, R153.reuse ;  /* 0x0000009946667220 */ /* 0x080fe20000410000 */
[----:B------:R-:W-:Y:S01]  /*ac20*/  FMUL.FTZ R103, R71, R153 ;  /* 0x0000009947677220 */ /* 0x000fe20000410000 */
        /* <DEDUP_REMOVED lines=8> */
[-C--:B------:R-:W-:Y:S01]  /*acb0*/  FFMA.FTZ R114, R185, R132.reuse, -R143 ;  /* 0x00000084b9727223 */ /* 0x080fe2000001088f */
[-CC-:B------:R-:W-:Y:S01]  /*acc0*/  FFMA.FTZ R115, R177, R132.reuse, -R145.reuse ;  /* 0x00000084b1737223 */ /* 0x180fe20000010891 */
[-C--:B------:R-:W-:Y:S01]  /*acd0*/  FFMA.FTZ R163, R178, R132.reuse, -R145 ;  /* 0x00000084b2a37223 */ /* 0x080fe20000010891 */
[-C--:B------:R-:W-:Y:S01]  /*ace0*/  FFMA.FTZ R161, R173, R132.reuse, -R143 ;  /* 0x00000084ada17223 */ /* 0x080fe2000001088f */
[-C--:B------:R-:W-:Y:S01]  /*acf0*/  FFMA.FTZ R179, R179, R132.reuse, -R145 ;  /* 0x00000084b3b37223 */ /* 0x080fe20000010891 */
        /* <DEDUP_REMOVED lines=14> */
[-C--:B------:R-:W-:Y:S01]  /*ade0*/  FFMA.FTZ R186, R186, R132.reuse, -R145 ;  /* 0x00000084baba7223 */ /* 0x080fe20000010891 */
[-C--:B------:R-:W-:Y:S01]  /*adf0*/  FFMA.FTZ R189, R174, R132.reuse, -R143 ;  /* 0x00000084aebd7223 */ /* 0x080fe2000001088f */
[C---:B------:R-:W-:Y:S01]  /*ae00*/  HMMA.16816.F32 R44, R4.reuse, R46, R92 ;  /* 0x0000002e042c723c */ /* 0x040fe2000000185c */
[----:B------:R-:W3:Y:S01]  /*ae10*/  LDSM.16.MT88.4 R92, [R134+0xc800] ;  /* 0x00c80000865c783b */ /* 0x000ee20000004200 */
[-CC-:B------:R-:W-:Y:S01]  /*ae20*/  FFMA.FTZ R191, R168, R132.reuse, -R145.reuse ;  /* 0x00000084a8bf7223 */ /* 0x180fe20000010891 */
[-C--:B------:R-:W-:Y:S01]  /*ae30*/  FFMA.FTZ R193, R166, R132.reuse, -R145 ;  /* 0x00000084a6c17223 */ /* 0x080fe20000010891 */
[-CC-:B------:R-:W-:Y:S01]  /*ae40*/  FFMA.FTZ R195, R162, R132.reuse, -R143.reuse ;  /* 0x00000084a2c37223 */ /* 0x180fe2000001088f */
[-CC-:B------:R-:W-:Y:S01]  /*ae50*/  FFMA.FTZ R176, R176, R132.reuse, -R143.reuse ;  /* 0x00000084b0b07223 */ /* 0x180fe2000001088f */
[-C--:B------:R-:W-:Y:S01]  /*ae60*/  FFMA.FTZ R172, R172, R132.reuse, -R143 ;  /* 0x00000084acac7223 */ /* 0x080fe2000001088f */
[----:B------:R-:W-:Y:S01]  /*ae70*/  FFMA.FTZ R164, R164, R132, -R145 ;  /* 0x00000084a4a47223 */ /* 0x000fe20000010891 */
[C---:B------:R-:W-:Y:S01]  /*ae80*/  HMMA.16816.F32 R60, R4.reuse, R62, R76 ;  /* 0x0000003e043c723c */ /* 0x040fe2000000184c */
[----:B------:R-:W5:Y:S04]  /*ae90*/  LDSM.16.MT88.4 R76, [R157+0x800] ;  /* 0x000800009d4c783b */ /* 0x000f680000004200 */
[----:B------:R-:W-:Y:S03]  /*aea0*/  LDSM.16.MT88.4 R124, [R147+0xf800] ;  /* 0x00f80000937c783b */ /* 0x000fe60000004200 */
[----:B-1----:R-:W-:Y:S01]  /*aeb0*/  HMMA.16816.F32 R72, R4, R84, R72 ;  /* 0x000000540448723c */ /* 0x002fe20000001848 */
[----:B--2---:R-:W-:-:S02]  /*aec0*/  F2FP.F16.F32.PACK_AB R84, R110, R111 ;  /* 0x0000006f6e54723e */ /* 0x004fc400000000ff */
[----:B------:R-:W-:-:S05]  /*aed0*/  F2FP.F16.F32.PACK_AB R85, R106, R109 ;  /* 0x0000006d6a55723e */ /* 0x000fca00000000ff */
[----:B------:R-:W-:Y:S01]  /*aee0*/  HMMA.16816.F32 R4, R4, R86, R100 ;  /* 0x000000560404723c */ /* 0x000fe20000001864 */
[----:B----4-:R-:W-:Y:S01]  /*aef0*/  F2FP.F16.F32.PACK_AB R86, R107, R108 ;  /* 0x0000006c6b56723e */ /* 0x010fe200000000ff */
[----:B------:R-:W-:Y:S01]  /*af00*/  FFMA.FTZ R116, R175, R132, -R145 ;  /* 0x00000084af747223 */ /* 0x000fe20000010891 */
        /* <DEDUP_REMOVED lines=12> */
[----:B------:R-:W-:Y:S06]  /*afd0*/  MUFU.EX2 R112, R112 ;  /* 0x0000007000707308 */ /* 0x000fec0000000800 */
[C---:B------:R-:W-:Y:S01]  /*afe0*/  HMMA.16816.F32 R24, R84.reuse, R88, R24 ;  /* 0x000000585418723c */ /* 0x040fe20000001818 */
[----:B------:R-:W-:Y:S07]  /*aff0*/  MUFU.EX2 R114, R114 ;  /* 0x0000007200727308 */ /* 0x000fee0000000800 */
[C---:B------:R-:W-:Y:S01]  /*b000*/  HMMA.16816.F32 R28, R84.reuse, R90, R28 ;  /* 0x0000005a541c723c */ /* 0x040fe2000000181c */
[----:B------:R-:W-:Y:S01]  /*b010*/  MUFU.EX2 R116, R116 ;  /* 0x0000007400747308 */ /* 0x000fe20000000800 */
[----:B------:R-:W-:Y:S06]  /*b020*/  LDSM.16.MT88.4 R88, [R159+0x1000] ;  /* 0x001000009f58783b */ /* 0x000fec0000004200 */
[C---:B-----5:R-:W-:Y:S01]  /*b030*/  HMMA.16816.F32 R32, R84.reuse, R76, R32 ;  /* 0x0000004c5420723c */ /* 0x060fe20000001820 */
[----:B------:R-:W4:Y:S07]  /*b040*/  MUFU.EX2 R115, R115 ;  /* 0x0000007300737308 */ /* 0x000f2e0000000800 */
[C---:B------:R-:W-:Y:S01]  /*b050*/  HMMA.16816.F32 R36, R84.reuse, R78, R36 ;  /* 0x0000004e5424723c */ /* 0x040fe20000001824 */
[----:B------:R-:W-:Y:S01]  /*b060*/  MUFU.EX2 R178, R179 ;  /* 0x000000b300b27308 */ /* 0x000fe20000000800 */
[----:B------:R-:W-:Y:S06]  /*b070*/  LDSM.16.MT88.4 R76, [R134+0x11000] ;  /* 0x01100000864c783b */ /* 0x000fec0000004200 */
[C---:B------:R-:W-:Y:S01]  /*b080*/  HMMA.16816.F32 R48, R84.reuse, R80, R48 ;  /* 0x000000505430723c */ /* 0x040fe20000001830 */
[----:B------:R-:W5:Y:S07]  /*b090*/  MUFU.EX2 R163, R163 ;  /* 0x000000a300a37308 */ /* 0x000f6e0000000800 */
        /* <DEDUP_REMOVED lines=8> */
[----:B------:R-:W-:Y:S01]  /*b120*/  F2FP.F16.F32.PACK_AB R81, R112, R113 ;  /* 0x000000717051723e */ /* 0x000fe200000000ff */
[----:B------:R-:W4:Y:S01]  /*b130*/  LDSM.16.MT88.4 R68, [R157+0x1000] ;  /* 0x001000009d44783b */ /* 0x000f220000004200 */
[----:B-----5:R-:W-:Y:S02]  /*b140*/  F2FP.F16.F32.PACK_AB R82, R163, R178 ;  /* 0x000000b2a352723e */ /* 0x020fe400000000ff */
[----:B--2---:R-:W-:Y:S01]  /*b150*/  F2FP.F16.F32.PACK_AB R83, R161, R114 ;  /* 0x00000072a153723e */ /* 0x004fe200000000ff */
[----:B------:R2:W-:Y:S01]  /*b160*/  MUFU.EX2 R240, R169 ;  /* 0x000000a900f07308 */ /* 0x0005e20000000800 */
[-CC-:B------:R-:W-:Y:S01]  /*b170*/  FFMA.FTZ R171, R252, R132.reuse, -R145.reuse ;  /* 0x00000084fcab7223 */ /* 0x180fe20000010891 */
[----:B------:R-:W-:Y:S04]  /*b180*/  LDSM.16.MT88.4 R96, [R147+0xd800] ;  /* 0x00d800009360783b */ /* 0x000fe80000004200 */
[C---:B------:R-:W-:Y:S08]  /*b190*/  HMMA.16816.F32 R40, R80.reuse, R64, R40 ;  /* 0x000000405028723c */ /* 0x040ff00000001828 */
[C---:B------:R-:W-:Y:S01]  /*b1a0*/  HMMA.16816.F32 R44, R80.reuse, R66, R44 ;  /* 0x00000042502c723c */ /* 0x040fe2000000182c */
[----:B------:R-:W5:Y:S07]  /*b1b0*/  LDSM.16.MT88.4 R64, [R157+0x5000] ;  /* 0x005000009d40783b */ /* 0x000f6e0000004200 */
[C---:B---3--:R-:W-:Y:S08]  /*b1c0*/  HMMA.16816.F32 R16, R80.reuse, R92, R16 ;  /* 0x0000005c5010723c */ /* 0x048ff00000001810 */
[----:B------:R-:W-:Y:S01]  /*b1d0*/  HMMA.16816.F32 R20, R80, R94, R20 ;  /* 0x0000005e5014723c */ /* 0x000fe20000001814 */
[----:B------:R-:W3:Y:S01]  /*b1e0*/  LDSM.16.MT88.4 R92, [R134+0xd800] ;  /* 0x00d80000865c783b */ /* 0x000ee20000004200 */
[----:B--2---:R-:W-:-:S06]  /*b1f0*/  FFMA.FTZ R169, R250, R132, -R145 ;  /* 0x00000084faa97223 */ /* 0x004fcc0000010891 */
[C---:B-1----:R-:W-:Y:S08]  /*b200*/  HMMA.16816.F32 R56, R80.reuse, R84, R56 ;  /* 0x000000545038723c */ /* 0x042ff00000001838 */
[C---:B------:R-:W-:Y:S01]  /*b210*/  HMMA.16816.F32 R60, R80.reuse, R86, R60 ;  /* 0x00000056503c723c */ /* 0x040fe2000000183c */
[----:B------:R-:W1:Y:S01]  /*b220*/  LDSM.16.MT88.4 R84, [R134+0x11800] ;  /* 0x011800008654783b */ /* 0x000e620000004200 */
[----:B------:R-:W-:Y:S04]  /*b230*/  MUFU.EX2 R165, R165 ;  /* 0x000000a500a57308 */ /* 0x000fe80000000800 */
[----:B------:R-:W-:Y:S04]  /*b240*/  MUFU.EX2 R167, R167 ;  /* 0x000000a700a77308 */ /* 0x000fe80000000800 */
[----:B------:R-:W-:Y:S04]  /*b250*/  MUFU.EX2 R171, R171 ;  /* 0x000000ab00ab7308 */ /* 0x000fe80000000800 */
[----:B------:R-:W2:Y:S04]  /*b260*/  MUFU.EX2 R246, R246 ;  /* 0x000000f600f67308 */ /* 0x000ea80000000800 */
[----:B------:R-:W-:Y:S04]  /*b270*/  MUFU.EX2 R244, R244 ;  /* 0x000000f400f47308 */ /* 0x000fe80000000800 */
[----:B------:R-:W3:Y:S04]  /*b280*/  MUFU.EX2 R169, R169 ;  /* 0x000000a900a97308 */ /* 0x000ee80000000800 */
[----:B------:R-:W1:Y:S01]  /*b290*/  MUFU.EX2 R248, R248 ;  /* 0x000000f800f87308 */ /* 0x000e620000000800 */
[C---:B----4-:R-:W-:Y:S08]  /*b2a0*/  HMMA.16816.F32 R32, R80.reuse, R68, R32 ;  /* 0x000000445020723c */ /* 0x050ff00000001820 */
[C---:B------:R-:W-:Y:S01]  /*b2b0*/  HMMA.16816.F32 R36, R80.reuse, R70, R36 ;  /* 0x000000465024723c */ /* 0x040fe20000001824 */
[----:B------:R-:W4:Y:S07]  /*b2c0*/  LDSM.16.MT88.4 R68, [R147+0x11800] ;  /* 0x011800009344783b */ /* 0x000f2e0000004200 */
[C---:B------:R-:W-:Y:S08]  /*b2d0*/  HMMA.16816.F32 R48, R80.reuse, R76, R48 ;  /* 0x0000004c5030723c */ /* 0x040ff00000001830 */
[C---:B------:R-:W-:Y:S01]  /*b2e0*/  HMMA.16816.F32 R52, R80.reuse, R78, R52 ;  /* 0x0000004e5034723c */ /* 0x040fe20000001834 */
[----:B------:R-:W4:Y:S07]  /*b2f0*/  LDSM.16.MT88.4 R76, [R157+0x1800] ;  /* 0x001800009d4c783b */ /* 0x000f2e0000004200 */
[----:B-----5:R-:W-:Y:S01]  /*b300*/  HMMA.16816.F32 R72, R80, R64, R72 ;  /* 0x000000405048723c */ /* 0x020fe20000001848 */
[----:B--2---:R-:W-:-:S02]  /*b310*/  F2FP.F16.F32.PACK_AB R64, R246, R171 ;  /* 0x000000abf640723e */ /* 0x004fc400000000ff */
[----:B------:R-:W-:-:S05]  /*b320*/  F2FP.F16.F32.PACK_AB R65, R240, R165 ;  /* 0x000000a5f041723e */ /* 0x000fca00000000ff */
[----:B------:R-:W-:Y:S01]  /*b330*/  HMMA.16816.F32 R4, R80, R66, R4 ;  /* 0x000000425004723c */ /* 0x000fe20000001804 */
[----:B---3--:R-:W-:Y:S02]  /*b340*/  F2FP.F16.F32.PACK_AB R66, R169, R244 ;  /* 0x000000f4a942723e */ /* 0x008fe400000000ff */
[----:B-1----:R-:W-:-:S05]  /*b350*/  F2FP.F16.F32.PACK_AB R67, R248, R167 ;  /* 0x000000a7f843723e */ /* 0x002fca00000000ff */
[C---:B------:R-:W-:Y:S08]  /*b360*/  HMMA.16816.F32 R8, R80.reuse, R100, R8 ;  /* 0x000000645008723c */ /* 0x040ff00000001808 */
[C---:B------:R-:W-:Y:S01]  /*b370*/  HMMA.16816.F32 R12, R80.reuse, R102, R12 ;  /* 0x00000066500c723c */ /* 0x040fe2000000180c */
[----:B------:R-:W-:Y:S07]  /*b380*/  LDSM.16.MT88.4 R100, [R159+0x5800] ;  /* 0x005800009f64783b */ /* 0x000fee0000004200 */
        /* <DEDUP_REMOVED lines=8> */
[C---:B------:R-:W-:Y:S01]  /*b410*/  HMMA.16816.F32 R52, R64.reuse, R86, R52 ;  /* 0x000000564034723c */ /* 0x040fe20000001834 */
[----:B------:R-:W3:Y:S01]  /*b420*/  LDSM.16.MT88.4 R84, [R147+0xe000] ;  /* 0x00e000009354783b */ /* 0x000ee20000004200 */
[-C--:B------:R-:W-:Y:S01]  /*b430*/  FFMA.FTZ R175, R242, R132.reuse, -R143 ;  /* 0x00000084f2af7223 */ /* 0x080fe2000001088f */
[-CC-:B------:R-:W-:Y:S01]  /*b440*/  FFMA.FTZ R177, R228, R132.reuse, -R145.reuse ;  /* 0x00000084e4b17223 */ /* 0x180fe20000010891 */
[-C--:B------:R-:W-:Y:S01]  /*b450*/  FFMA.FTZ R179, R220, R132.reuse, -R145 ;  /* 0x00000084dcb37223 */ /* 0x080fe20000010891 */
[----:B------:R-:W-:Y:S01]  /*b460*/  MUFU.EX2 R236, R238 ;  /* 0x000000ee00ec7308 */ /* 0x000fe20000000800 */
[----:B------:R-:W-:Y:S02]  /*b470*/  LDSM.16.MT88.4 R80, [R134+0x12000] ;  /* 0x012000008650783b */ /* 0x000fe40000004200 */
[C---:B------:R-:W-:Y:S01]  /*b480*/  HMMA.16816.F32 R8, R64.reuse, R96, R8 ;  /* 0x000000604008723c */ /* 0x040fe20000001808 */
[----:B------:R-:W-:Y:S04]  /*b490*/  MUFU.EX2 R173, R173 ;  /* 0x000000ad00ad7308 */ /* 0x000fe80000000800 */
[----:B------:R-:W-:Y:S03]  /*b4a0*/  MUFU.EX2 R175, R175 ;  /* 0x000000af00af7308 */ /* 0x000fe60000000800 */
[C---:B------:R-:W-:Y:S01]  /*b4b0*/  HMMA.16816.F32 R12, R64.reuse, R98, R12 ;  /* 0x00000062400c723c */ /* 0x040fe2000000180c */
[----:B------:R-:W-:Y:S01]  /*b4c0*/  MUFU.EX2 R226, R226 ;  /* 0x000000e200e27308 */ /* 0x000fe20000000800 */
[----:B------:R-:W-:Y:S03]  /*b4d0*/  LDSM.16.MT88.4 R96, [R134+0xe000] ;  /* 0x00e000008660783b */ /* 0x000fe60000004200 */
[----:B------:R-:W5:Y:S03]  /*b4e0*/  MUFU.EX2 R177, R177 ;  /* 0x000000b100b17308 */ /* 0x000f660000000800 */
[C---:B----4-:R-:W-:Y:S01]  /*b4f0*/  HMMA.16816.F32 R40, R64.reuse, R68, R40 ;  /* 0x000000444028723c */ /* 0x050fe20000001828 */
[----:B------:R-:W-:Y:S04]  /*b500*/  MUFU.EX2 R220, R234 ;  /* 0x000000ea00dc7308 */ /* 0x000fe80000000800 */
[----:B------:R-:W4:Y:S03]  /*b510*/  MUFU.EX2 R179, R179 ;  /* 0x000000b300b37308 */ /* 0x000f260000000800 */
[C---:B------:R-:W-:Y:S01]  /*b520*/  HMMA.16816.F32 R44, R64.reuse, R70, R44 ;  /* 0x00000046402c723c */ /* 0x040fe2000000182c */
[----:B------:R-:W3:Y:S01]  /*b530*/  MUFU.EX2 R206, R206 ;  /* 0x000000ce00ce7308 */ /* 0x000ee20000000800 */
[----:B------:R-:W3:Y:S06]  /*b540*/  LDSM.16.MT88.4 R68, [R147+0x12000] ;  /* 0x012000009344783b */ /* 0x000eec0000004200 */
[C---:B------:R-:W-:Y:S08]  /*b550*/  HMMA.16816.F32 R32, R64.reuse, R76, R32 ;  /* 0x0000004c4020723c */ /* 0x040ff00000001820 */
[C---:B------:R-:W-:Y:S01]  /*b560*/  HMMA.16816.F32 R36, R64.reuse, R78, R36 ;  /* 0x0000004e4024723c */ /* 0x040fe20000001824 */
[----:B------:R-:W3:Y:S07]  /*b570*/  LDSM.16.MT88.4 R76, [R157+0x2000] ;  /* 0x002000009d4c783b */ /* 0x000eee0000004200 */
[C---:B-1----:R-:W-:Y:S08]  /*b580*/  HMMA.16816.F32 R24, R64.reuse, R88, R24 ;  /* 0x000000584018723c */ /* 0x042ff00000001818 */
[C---:B------:R-:W-:Y:S01]  /*b590*/  HMMA.16816.F32 R28, R64.reuse, R90, R28 ;  /* 0x0000005a401c723c */ /* 0x040fe2000000181c */
[----:B------:R-:W-:Y:S07]  /*b5a0*/  LDSM.16.MT88.4 R88, [R159+0x2000] ;  /* 0x002000009f58783b */ /* 0x000fee0000004200 */
[C---:B------:R-:W-:Y:S08]  /*b5b0*/  HMMA.16816.F32 R56, R64.reuse, R100, R56 ;  /* 0x000000644038723c */ /* 0x040ff00000001838 */
[----:B------:R-:W-:Y:S01]  /*b5c0*/  HMMA.16816.F32 R60, R64, R102, R60 ;  /* 0x00000066403c723c */ /* 0x000fe2000000183c */
[-CC-:B------:R-:W-:Y:S01]  /*b5d0*/  FFMA.FTZ R181, R194, R132.reuse, -R143.reuse ;  /* 0x00000084c2b57223 */ /* 0x180fe2000001088f */
[-C--:B------:R-:W-:Y:S01]  /*b5e0*/  FFMA.FTZ R183, R190, R132.reuse, -R143 ;  /* 0x00000084beb77223 */ /* 0x080fe2000001088f */
[----:B------:R-:W-:-:S05]  /*b5f0*/  FFMA.FTZ R185, R188, R132, -R145 ;  /* 0x00000084bcb97223 */ /* 0x000fca0000010891 */
[C---:B--2---:R-:W-:Y:S08]  /*b600*/  HMMA.16816.F32 R72, R64.reuse, R92, R72 ;  /* 0x0000005c4048723c */ /* 0x044ff00000001848 */
[----:B------:R-:W-:Y:S01]  /*b610*/  HMMA.16816.F32 R4, R64, R94, R4 ;  /* 0x0000005e4004723c */ /* 0x000fe20000001804 */
[----:B-----5:R-:W-:Y:S01]  /*b620*/  F2FP.F16.F32.PACK_AB R64, R177, R226 ;  /* 0x000000e2b140723e */ /* 0x020fe200000000ff */
[----:B------:R-:W-:Y:S01]  /*b630*/  MUFU.EX2 R181, R181 ;  /* 0x000000b500b57308 */ /* 0x000fe20000000800 */
[----:B------:R-:W-:Y:S01]  /*b640*/  F2FP.F16.F32.PACK_AB R65, R173, R236 ;  /* 0x000000ecad41723e */ /* 0x000fe200000000ff */
[----:B------:R-:W-:Y:S01]  /*b650*/  LDSM.16.MT88.4 R92, [R134+0xe800] ;  /* 0x00e80000865c783b */ /* 0x000fe20000004200 */
[----:B----4-:R-:W-:-:S02]  /*b660*/  F2FP.F16.F32.PACK_AB R66, R179, R220 ;  /* 0x000000dcb342723e */ /* 0x010fc400000000ff */
        /* <DEDUP_REMOVED lines=12> */
[C---:B-1----:R-:W-:Y:S01]  /*b730*/  HMMA.16816.F32 R56, R64.reuse, R84, R56 ;  /* 0x000000544038723c */ /* 0x042fe20000001838 */
[-C--:B------:R-:W-:Y:S01]  /*b740*/  FFMA.FTZ R84, R182, R132.reuse, -R145 ;  /* 0x00000084b6547223 */ /* 0x080fe20000010891 */
[----:B------:R-:W-:Y:S01]  /*b750*/  FFMA.FTZ R182, R180, R132, -R143 ;  /* 0x00000084b4b67223 */ /* 0x000fe2000001088f */
[----:B------:R-:W-:Y:S04]  /*b760*/  MUFU.EX2 R190, R192 ;  /* 0x000000c000be7308 */ /* 0x000fe80000000800 */
[----:B------:R-:W-:Y:S01]  /*b770*/  MUFU.EX2 R183, R183 ;  /* 0x000000b700b77308 */ /* 0x000fe20000000800 */
[C---:B------:R-:W-:Y:S03]  /*b780*/  HMMA.16816.F32 R48, R64.reuse, R80, R48 ;  /* 0x000000504030723c */ /* 0x040fe60000001830 */
[----:B------:R-:W1:Y:S04]  /*b790*/  MUFU.EX2 R185, R185 ;  /* 0x000000b900b97308 */ /* 0x000e680000000800 */
[----:B------:R-:W-:Y:S01]  /*b7a0*/  MUFU.EX2 R187, R187 ;  /* 0x000000bb00bb7308 */ /* 0x000fe20000000800 */
[C---:B------:R-:W-:Y:S01]  /*b7b0*/  HMMA.16816.F32 R52, R64.reuse, R82, R52 ;  /* 0x000000524034723c */ /* 0x040fe20000001834 */
[----:B------:R-:W4:Y:S02]  /*b7c0*/  LDSM.16.MT88.4 R80, [R157+0x2800] ;  /* 0x002800009d50783b */ /* 0x000f240000004200 */
[----:B------:R-:W5:Y:S04]  /*b7d0*/  MUFU.EX2 R180, R84 ;  /* 0x0000005400b47308 */ /* 0x000f680000000800 */
[----:B------:R-:W3:Y:S01]  /*b7e0*/  MUFU.EX2 R182, R182 ;  /* 0x000000b600b67308 */ /* 0x000ee20000000800 */
[C---:B------:R-:W-:Y:S08]  /*b7f0*/  HMMA.16816.F32 R16, R64.reuse, R96, R16 ;  /* 0x000000604010723c */ /* 0x040ff00000001810 */
[C---:B------:R-:W-:Y:S01]  /*b800*/  HMMA.16816.F32 R20, R64.reuse, R98, R20 ;  /* 0x000000624014723c */ /* 0x040fe20000001814 */
[----:B------:R-:W4:Y:S07]  /*b810*/  LDSM.16.MT88.4 R96, [R147+0xe800] ;  /* 0x00e800009360783b */ /* 0x000f2e0000004200 */
[----:B--2---:R-:W-:Y:S01]  /*b820*/  HMMA.16816.F32 R72, R64, R68, R72 ;  /* 0x000000444048723c */ /* 0x004fe20000001848 */
[----:B-1----:R-:W-:-:S02]  /*b830*/  F2FP.F16.F32.PACK_AB R68, R184, R185 ;  /* 0x000000b9b844723e */ /* 0x002fc400000000ff */
[----:B------:R-:W-:-:S05]  /*b840*/  F2FP.F16.F32.PACK_AB R69, R190, R181 ;  /* 0x000000b5be45723e */ /* 0x000fca00000000ff */
[----:B------:R-:W-:Y:S01]  /*b850*/  HMMA.16816.F32 R4, R64, R70, R4 ;  /* 0x000000464004723c */ /* 0x000fe20000001804 */
[----:B-----5:R-:W-:Y:S02]  /*b860*/  F2FP.F16.F32.PACK_AB R70, R180, R187 ;  /* 0x000000bbb446723e */ /* 0x020fe400000000ff */
[----:B---3--:R-:W-:-:S05]  /*b870*/  F2FP.F16.F32.PACK_AB R71, R182, R183 ;  /* 0x000000b7b647723e */ /* 0x008fca00000000ff */
[C---:B------:R-:W-:Y:S08]  /*b880*/  HMMA.16816.F32 R24, R64.reuse, R88, R24 ;  /* 0x000000584018723c */ /* 0x040ff00000001818 */
[C---:B------:R-:W-:Y:S01]  /*b890*/  HMMA.16816.F32 R28, R64.reuse, R90, R28 ;  /* 0x0000005a401c723c */ /* 0x040fe2000000181c */
[----:B------:R-:W1:Y:S07]  /*b8a0*/  LDSM.16.MT88.4 R88, [R159+0x2800] ;  /* 0x002800009f58783b */ /* 0x000e6e0000004200 */
[----:B------:R-:W-:Y:S01]  /*b8b0*/  HMMA.16816.F32 R60, R64, R86, R60 ;  /* 0x00000056403c723c */ /* 0x000fe2000000183c */
[----:B------:R-:W2:Y:S01]  /*b8c0*/  LDSM.16.MT88.4 R64, [R159+0x6800] ;  /* 0x006800009f40783b */ /* 0x000ea20000004200 */
[----:B------:R-:W-:-:S06]  /*b8d0*/  FFMA.FTZ R117, R170, R132, -R145 ;  /* 0x00000084aa757223 */ /* 0x000fcc0000010891 */
        /* <DEDUP_REMOVED lines=8> */
[----:B------:R-:W5:Y:S01]  /*b960*/  LDSM.16.MT88.4 R96, [R147+0xf000] ;  /* 0x00f000009360783b */ /* 0x000f620000004200 */
[----:B------:R-:W-:Y:S03]  /*b970*/  MUFU.EX2 R174, R176 ;  /* 0x000000b000ae7308 */ /* 0x000fe60000000800 */
[----:B------:R-:W-:Y:S01]  /*b980*/  LDSM.16.MT88.4 R84, [R157+0x3000] ;  /* 0x003000009d54783b */ /* 0x000fe20000004200 */
[----:B------:R-:W-:Y:S02]  /*b990*/  MUFU.EX2 R189, R189 ;  /* 0x000000bd00bd7308 */ /* 0x000fe40000000800 */
[C---:B------:R-:W-:Y:S02]  /*b9a0*/  HMMA.16816.F32 R16, R68.reuse, R92, R16 ;  /* 0x0000005c4410723c */ /* 0x040fe40000001810 */
[----:B------:R-:W-:Y:S04]  /*b9b0*/  MUFU.EX2 R170, R172 ;  /* 0x000000ac00aa7308 */ /* 0x000fe80000000800 */
[----:B------:R-:W-:Y:S02]  /*b9c0*/  MUFU.EX2 R168, R117 ;  /* 0x0000007500a87308 */ /* 0x000fe40000000800 */
[C---:B------:R-:W-:Y:S01]  /*b9d0*/  HMMA.16816.F32 R20, R68.reuse, R94, R20 ;  /* 0x0000005e4414723c */ /* 0x040fe20000001814 */
[----:B------:R-:W5:Y:S01]  /*b9e0*/  LDSM.16.MT88.4 R92, [R134+0xf000] ;  /* 0x00f00000865c783b */ /* 0x000f620000004200 */
[----:B------:R-:W4:Y:S04]  /*b9f0*/  MUFU.EX2 R191, R191 ;  /* 0x000000bf00bf7308 */ /* 0x000f280000000800 */
[----:B------:R-:W-:Y:S02]  /*ba00*/  MUFU.EX2 R193, R193 ;  /* 0x000000c100c17308 */ /* 0x000fe40000000800 */
[C---:B-1----:R-:W-:Y:S02]  /*ba10*/  HMMA.16816.F32 R24, R68.reuse, R88, R24 ;  /* 0x000000584418723c */ /* 0x042fe40000001818 */
[----:B------:R-:W1:Y:S04]  /*ba20*/  MUFU.EX2 R162, R164 ;  /* 0x000000a400a27308 */ /* 0x000e680000000800 */
        /* <DEDUP_REMOVED lines=14> */
[----:B-1----:R-:W-:Y:S02]  /*bb10*/  F2FP.F16.F32.PACK_AB R70, R162, R193 ;  /* 0x000000c1a246723e */ /* 0x002fe400000000ff */
[----:B------:R-:W-:Y:S01]  /*bb20*/  F2FP.F16.F32.PACK_AB R71, R195, R170 ;  /* 0x000000aac347723e */ /* 0x000fe200000000ff */
[----:B------:R-:W-:Y:S01]  /*bb30*/  FFMA.FTZ R153, R229, R153, R138 ;  /* 0x00000099e5997223 */ /* 0x000fe2000001008a */
[----:B------:R-:W-:Y:S01]  /*bb40*/  FFMA.FTZ R158, R235, R155, R158 ;  /* 0x0000009beb9e7223 */ /* 0x000fe2000001009e */
[-CC-:B------:R-:W-:Y:S01]  /*bb50*/  FFMA.FTZ R213, R144, R132.reuse, -R143.reuse ;  /* 0x0000008490d57223 */ /* 0x180fe2000001088f */
[-C--:B------:R-:W-:Y:S01]  /*bb60*/  FFMA.FTZ R142, R142, R132.reuse, -R143 ;  /* 0x000000848e8e7223 */ /* 0x080fe2000001088f */
[-C--:B------:R-:W-:Y:S02]  /*bb70*/  FFMA.FTZ R221, R152, R132.reuse, -R145 ;  /* 0x0000008498dd7223 */ /* 0x080fe40000010891 */
[C---:B------:R-:W-:Y:S01]  /*bb80*/  HMMA.16816.F32 R40, R68.reuse, R80, R40 ;  /* 0x000000504428723c */ /* 0x040fe20000001828 */
[-C--:B------:R-:W-:Y:S01]  /*bb90*/  FFMA.FTZ R80, R146, R132.reuse, -R143 ;  /* 0x0000008492507223 */ /* 0x080fe2000001088f */
[-C--:B------:R-:W-:Y:S01]  /*bba0*/  FFMA.FTZ R146, R154, R132.reuse, -R145 ;  /* 0x000000849a927223 */ /* 0x080fe20000010891 */
[-C--:B------:R-:W-:Y:S01]  /*bbb0*/  FFMA.FTZ R143, R140, R132.reuse, -R143 ;  /* 0x000000848c8f7223 */ /* 0x080fe2000001088f */
[----:B------:R-:W-:Y:S01]  /*bbc0*/  FADD.FTZ R153, R136, R153 ;  /* 0x0000009988997221 */ /* 0x000fe20000010000 */
[----:B------:R-:W-:Y:S01]  /*bbd0*/  FADD.FTZ R158, R151, R158 ;  /* 0x0000009e979e7221 */ /* 0x000fe20000010000 */
[-CC-:B------:R-:W-:Y:S01]  /*bbe0*/  FFMA.FTZ R150, R150, R132.reuse, -R145.reuse ;  /* 0x0000008496967223 */ /* 0x180fe20000010891 */
[----:B------:R-:W-:Y:S01]  /*bbf0*/  FFMA.FTZ R148, R148, R132, -R145 ;  /* 0x0000008494947223 */ /* 0x000fe20000010891 */
[----:B------:R-:W-:Y:S01]  /*bc00*/  FADD.FTZ R156, R156, R153 ;  /* 0x000000999c9c7221 */ /* 0x000fe20000010000 */
[----:B------:R-:W-:Y:S01]  /*bc10*/  FADD.FTZ R133, R133, R158 ;  /* 0x0000009e85857221 */ /* 0x000fe20000010000 */
[----:B------:R-:W-:Y:S01]  /*bc20*/  MUFU.EX2 R144, R80 ;  /* 0x0000005000907308 */ /* 0x000fe20000000800 */
[----:B-----5:R-:W-:Y:S03]  /*bc30*/  HMMA.16816.F32 R8, R68, R96, R8 ;  /* 0x000000604408723c */ /* 0x020fe60000001808 */
[----:B------:R-:W-:Y:S01]  /*bc40*/  MUFU.EX2 R213, R213 ;  /* 0x000000d500d57308 */ /* 0x000fe20000000800 */
[----:B------:R-:W-:-:S03]  /*bc50*/  FADD.FTZ R156, R149, R156 ;  /* 0x0000009c959c7221 */ /* 0x000fc60000010000 */
[----:B------:R-:W-:Y:S01]  /*bc60*/  MUFU.EX2 R142, R142 ;  /* 0x0000008e008e7308 */ /* 0x000fe20000000800 */
[----:B------:R-:W-:Y:S03]  /*bc70*/  HMMA.16816.F32 R12, R68, R98, R12 ;  /* 0x00000062440c723c */ /* 0x000fe6000000180c */
[----:B------:R-:W-:Y:S01]  /*bc80*/  MUFU.EX2 R146, R146 ;  /* 0x0000009200927308 */ /* 0x000fe20000000800 */
[----:B------:R-:W-:-:S03]  /*bc90*/  FADD.FTZ R160, R160, R133 ;  /* 0x00000085a0a07221 */ /* 0x000fc60000010000 */
[----:B------:R-:W1:Y:S04]  /*bca0*/  MUFU.EX2 R221, R221 ;  /* 0x000000dd00dd7308 */ /* 0x000e680000000800 */
[----:B------:R-:W-:Y:S04]  /*bcb0*/  MUFU.EX2 R145, R150 ;  /* 0x0000009600917308 */ /* 0x000fe80000000800 */
[----:B------:R-:W4:Y:S04]  /*bcc0*/  MUFU.EX2 R132, R148 ;  /* 0x0000009400847308 */ /* 0x000f280000000800 */
        /* <DEDUP_REMOVED lines=25> */
[----:B------:R-:W-:Y:S01]  /*be60*/  F2FP.F16.F32.PACK_AB R69, R213, R144 ;  /* 0x00000090d545723e */ /* 0x000fe200000000ff */
[----:B------:R-:W1:Y:S01]  /*be70*/  LDSM.16.MT88.4 R84, [R134+0x13800] ;  /* 0x013800008654783b */ /* 0x000e620000004200 */
[----:B----4-:R-:W-:-:S02]  /*be80*/  F2FP.F16.F32.PACK_AB R70, R132, R145 ;  /* 0x000000918446723e */ /* 0x010fc400000000ff */
[----:B-----5:R-:W-:Y:S01]  /*be90*/  F2FP.F16.F32.PACK_AB R71, R143, R142 ;  /* 0x0000008e8f47723e */ /* 0x020fe200000000ff */
        /* <DEDUP_REMOVED lines=53> */
[----:B------:R-:W-:-:S04]  /*c1f0*/  IMAD.MOV.U32 R133, RZ, RZ, R139 ;  /* 0x000000ffff857224 */ /* 0x000fc800078e008b */
[----:B-1----:R-:W-:Y:S01]  /*c200*/  HMMA.16816.F32 R88, R68, R84, R48 ;  /* 0x000000544458723c */ /* 0x002fe20000001830 */
[----:B----4-:R-:W-:Y:S02]  /*c210*/  IMAD.MOV.U32 R134, RZ, RZ, R141 ;  /* 0x000000ffff867224 */ /* 0x010fe400078e008d */
        /* <DEDUP_REMOVED lines=19> */
.L_x_6996:
[----:B------:R-:W-:-:S07]  /*c350*/  IADD3 R227, PT, PT, R137, -0x1, RZ ;  /* 0xffffffff89e37810 */ /* 0x000fce0007ffe0ff */
.L_x_7005:
[----:B------:R-:W-:Y:S05]  /*c360*/  BSYNC B2 ;  /* 0x0000000000027941 */ /* 0x000fea0003800000 */
.L_x_6995:
[----:B------:R-:W-:-:S13]  /*c370*/  ISETP.GE.AND P0, PT, R227, R210, PT ;  /* 0x000000d2e300720c */ /* 0x000fda0003f06270 */
[----:B------:R-:W-:Y:S05]  /*c380*/  @!P0 BRA `(.L_x_7006) ;  /* 0x0000005000848947 */ /* 0x000fea0003800000 */
[C---:B------:R-:W-:Y:S01]  /*c390*/  IMAD.SHL.U32 R226, R227.reuse, 0x80, RZ ;  /* 0x00000080e3e27824 */ /* 0x040fe200078e00ff */
[----:B------:R-:W-:Y:S01]  /*c3a0*/  ISETP.NE.U32.AND P3, PT, R232, RZ, PT ;  /* 0x000000ffe800720c */ /* 0x000fe20003f65070 */
[C---:B------:R-:W-:Y:S01]  /*c3b0*/  IMAD.SHL.U32 R221, R204.reuse, 0x20, RZ ;  /* 0x00000020ccdd7824 */ /* 0x040fe200078e00ff */
[----:B------:R-:W-:Y:S01]  /*c3c0*/  SHF.L.U64.HI R220, R204, 0x5, R205 ;  /* 0x00000005ccdc7819 */ /* 0x000fe200000102cd */
[----:B------:R-:W-:Y:S01]  /*c3d0*/  IMAD.MOV.U32 R132, RZ, RZ, R133 ;  /* 0x000000ffff847224 */ /* 0x000fe200078e0085 */
[C---:B------:R-:W-:Y:S01]  /*c3e0*/  LOP3.LUT R228, R226.reuse, 0x40, R135, 0xfe, !PT ;  /* 0x00000040e2e47812 */ /* 0x040fe200078efe87 */
[----:B------:R-:W-:Y:S01]  /*c3f0*/  VIADD R227, R227, 0x1 ;  /* 0x00000001e3e37836 */ /* 0x000fe20000000000 */
[----:B------:R-:W-:Y:S02]  /*c400*/  ISETP.NE.AND.EX P3, PT, R233, RZ, PT, P3 ;  /* 0x000000ffe900720c */ /* 0x000fe40003f65330 */
[----:B------:R-:W-:Y:S02]  /*c410*/  MOV R0, R134 ;  /* 0x0000008600007202 */ /* 0x000fe40000000f00 */
[----:B------:R-:W-:-:S09]  /*c420*/  IADD3 R226, PT, PT, R226, 0x80, RZ ;  /* 0x00000080e2e27810 */ /* 0x000fd20007ffe0ff */
.L_x_7013:
        /* <DEDUP_REMOVED lines=78> */
.L_x_7008:
[----:B------:R-:W-:Y:S05]  /*c910*/  BSYNC.RECONVERGENT B0 ;  /* 0x0000000000007941 */ /* 0x000fea0003800200 */
.L_x_7007:
[----:B------:R-:W1:Y:S01]  /*c920*/  S2UR UR6, SR_CgaCtaId ;  /* 0x00000000000679c3 */ /* 0x000e620000008800 */
[C---:B------:R-:W-:Y:S01]  /*c930*/  IMAD.SHL.U32 R196, R200.reuse, 0x8, RZ ;  /* 0x00000008c8c47824 */ /* 0x040fe200078e00ff */
[C---:B------:R-:W-:Y:S01]  /*c940*/  LOP3.LUT R53, R200.reuse, 0x38, RZ, 0xc0, !PT ;  /* 0x00000038c8357812 */ /* 0x040fe200078ec0ff */
[----:B------:R-:W-:Y:S01]  /*c950*/  UMOV UR7, 0x400 ;  /* 0x0000040000077882 */ /* 0x000fe20000000000 */
[----:B------:R-:W-:Y:S01]  /*c960*/  IADD3 R56, P0, PT, R221, R214, RZ ;  /* 0x000000d6dd387210 */ /* 0x000fe20007f1e0ff */
[----:B------:R-:W-:Y:S01]  /*c970*/  IMAD.SHL.U32 R206, R200, 0x40, RZ ;  /* 0x00000040c8ce7824 */ /* 0x000fe200078e00ff */
[C---:B------:R-:W-:Y:S01]  /*c980*/  LOP3.LUT R134, R196.reuse, 0x38, RZ, 0xc0, !PT ;  /* 0x00000038c4867812 */ /* 0x040fe200078ec0ff */
[----:B------:R-:W-:Y:S01]  /*c990*/  VIADD R227, R227, 0xffffffff ;  /* 0xffffffffe3e37836 */ /* 0x000fe20000000000 */
[----:B------:R-:W-:Y:S01]  /*c9a0*/  LOP3.LUT R52, R196, 0x1c0, RZ, 0xc0, !PT ;  /* 0x000001c0c4347812 */ /* 0x000fe200078ec0ff */
[----:B------:R-:W-:Y:S01]  /*c9b0*/  IMAD.X R57, R220, 0x1, R215, P0 ;  /* 0x00000001dc397824 */ /* 0x000fe200000e06d7 */
[-C--:B------:R-:W-:Y:S01]  /*c9c0*/  IADD3 R54, P0, PT, R56, R221.reuse, RZ ;  /* 0x000000dd38367210 */ /* 0x080fe20007f1e0ff */
[----:B------:R-:W-:Y:S01]  /*c9d0*/  BSSY.RECONVERGENT B1, `(.L_x_7009) ;  /* 0x0000179000017945 */ /* 0x000fe20003800200 */
[----:B------:R-:W-:Y:S02]  /*c9e0*/  LOP3.LUT R52, R134, R52, R53, 0x1e, !PT ;  /* 0x0000003486347212 */ /* 0x000fe400078e1e35 */
[----:B------:R-:W-:Y:S01]  /*c9f0*/  LOP3.LUT R53, R196, 0x1e00, RZ, 0xc0, !PT ;  /* 0x00001e00c4357812 */ /* 0x000fe200078ec0ff */
[----:B------:R-:W-:Y:S01]  /*ca00*/  IMAD.X R55, R57, 0x1, R220, P0 ;  /* 0x0000000139377824 */ /* 0x000fe200000e06dc */
[----:B------:R-:W-:Y:S02]  /*ca10*/  IADD3 R60, P0, PT, R54, R221, RZ ;  /* 0x000000dd363c7210 */ /* 0x000fe40007f1e0ff */
[----:B------:R-:W-:Y:S01]  /*ca20*/  LOP3.LUT R53, R52, R53, RZ, 0xfc, !PT ;  /* 0x0000003534357212 */ /* 0x000fe200078efcff */
[----:B------:R-:W-:Y:S01]  /*ca30*/  IMAD.SHL.U32 R52, R200, 0x20, RZ ;  /* 0x00000020c8347824 */ /* 0x000fe200078e00ff */
[----:B------:R-:W-:Y:S01]  /*ca40*/  SHF.R.U32.HI R203, RZ, 0x1, R200 ;  /* 0x00000001ffcb7819 */ /* 0x000fe200000116c8 */
[--C-:B------:R-:W-:Y:S01]  /*ca50*/  IMAD.X R61, R55, 0x1, R220.reuse, P0 ;  /* 0x00000001373d7824 */ /* 0x100fe200000e06dc */
[-C--:B------:R-:W-:Y:S01]  /*ca60*/  IADD3 R58, P0, PT, R60, R221.reuse, RZ ;  /* 0x000000dd3c3a7210 */ /* 0x080fe20007f1e0ff */
[----:B-1----:R-:W-:Y:S01]  /*ca70*/  ULEA UR6, UR6, UR7, 0x18 ;  /* 0x0000000706067291 */ /* 0x002fe2000f8ec0ff */
[----:B------:R-:W-:Y:S03]  /*ca80*/  LOP3.LUT R199, R52, 0x7c00, RZ, 0xc0, !PT ;  /* 0x00007c0034c77812 */ /* 0x000fe600078ec0ff */
[----:B------:R-:W-:Y:S01]  /*ca90*/  IMAD.X R59, R61, 0x1, R220, P0 ;  /* 0x000000013d3b7824 */ /* 0x000fe200000e06dc */
[-C--:B------:R-:W-:Y:S01]  /*caa0*/  IADD3 R52, P0, PT, R58, R221.reuse, RZ ;  /* 0x000000dd3a347210 */ /* 0x080fe20007f1e0ff */
[----:B------:R-:W-:Y:S01]  /*cab0*/  IMAD.U32 R202, RZ, RZ, UR6 ;  /* 0x00000006ffca7e24 */ /* 0x000fe2000f8e00ff */
[----:B------:R-:W-:Y:S02]  /*cac0*/  LOP3.LUT R205, R203, 0x8, RZ, 0xc0, !PT ;  /* 0x00000008cbcd7812 */ /* 0x000fe400078ec0ff */
[----:B------:R-:W-:Y:S01]  /*cad0*/  LOP3.LUT P2, RZ, R200, 0x4, RZ, 0xc0, !PT ;  /* 0x00000004c8ff7812 */ /* 0x000fe2000784c0ff */
[----:B------:R-:W-:Y:S01]  /*cae0*/  IMAD R237, R53, 0x2, R202 ;  /* 0x0000000235ed7824 */ /* 0x000fe200078e02ca */
[----:B------:R-:W-:Y:S01]  /*caf0*/  LOP3.LUT R205, R205, 0x1c0, R206, 0xf8, !PT ;  /* 0x000001c0cdcd7812 */ /* 0x000fe200078ef8ce */
[--C-:B------:R-:W-:Y:S01]  /*cb00*/  IMAD.X R53, R59, 0x1, R220.reuse, P0 ;  /* 0x000000013b357824 */ /* 0x100fe200000e06dc */
[-C--:B------:R-:W-:Y:S02]  /*cb10*/  IADD3 R62, P0, PT, R52, R221.reuse, RZ ;  /* 0x000000dd343e7210 */ /* 0x080fe40007f1e0ff */
[----:B------:R-:W-:Y:S01]  /*cb20*/  @!PT LDS RZ, [RZ] ;  /* 0x00000000fffff984 */ /* 0x000fe20000000800 */
[----:B------:R-:W-:Y:S01]  /*cb30*/  @!PT LDS RZ, [RZ] ;  /* 0x00000000fffff984 */ /* 0x000fe20000000800 */
[----:B------:R-:W-:Y:S01]  /*cb40*/  @!PT LDS RZ, [RZ] ;  /* 0x00000000fffff984 */ /* 0x000fe20000000800 */
[----:B------:R-:W-:Y:S01]  /*cb50*/  LDGSTS.E.BYPASS.LTC128B.128 [R237+0xc000], desc[UR4][R214.64] ;  /* 0x0c000000d6ed7fae */ /* 0x000fe2000b981a04 */
[----:B------:R-:W-:Y:S02]  /*cb60*/  LOP3.LUT R205, R205, R134, RZ, 0x3c, !PT ;  /* 0x00000086cdcd7212 */ /* 0x000fe400078e3cff */
[----:B------:R-:W-:Y:S02]  /*cb70*/  IMAD.X R63, R53, 0x1, R220, P0 ;  /* 0x00000001353f7824 */ /* 0x000fe400000e06dc */
[----:B------:R-:W-:Y:S01]  /*cb80*/  LDGSTS.E.BYPASS.LTC128B.128 [R237+0x10000], desc[UR4][R214.64+0x80] ;  /* 0x10000080d6ed7fae */ /* 0x000fe2000b981a04 */
[----:B------:R-:W-:Y:S02]  /*cb90*/  IADD3 R64, P0, PT, R62, R221, RZ ;  /* 0x000000dd3e407210 */ /* 0x000fe40007f1e0ff */
[----:B------:R-:W-:Y:S02]  /*cba0*/  LOP3.LUT R134, R199, 0x200, R206, 0xf8, !PT ;  /* 0x00000200c7867812 */ /* 0x000fe400078ef8ce */
[----:B------:R-:W-:Y:S01]  /*cbb0*/  LDGSTS.E.BYPASS.LTC128B.128 [R237+0xc800], desc[UR4][R56.64] ;  /* 0x0c80000038ed7fae */ /* 0x000fe2000b981a04 */
[----:B------:R-:W-:Y:S01]  /*cbc0*/  IMAD.X R65, R63, 0x1, R220, P0 ;  /* 0x000000013f417824 */ /* 0x000fe200000e06dc */
[----:B------:R-:W-:Y:S03]  /*cbd0*/  LOP3.LUT R181, R134, R205, RZ, 0xfc, !PT ;  /* 0x000000cd86b57212 */ /* 0x000fe600078efcff */
[----:B------:R-:W-:Y:S01]  /*cbe0*/  LDGSTS.E.BYPASS.LTC128B.128 [R237+0x10800], desc[UR4][R56.64+0x80] ;  /* 0x1080008038ed7fae */ /* 0x000fe2000b981a04 */
[----:B------:R-:W-:Y:S04]  /*cbf0*/  LOP3.LUT P0, RZ, R200, 0x2, RZ, 0xc0, !PT ;  /* 0x00000002c8ff7812 */ /* 0x000fe8000780c0ff */
[----:B------:R-:W-:Y:S01]  /*cc00*/  LDGSTS.E.BYPASS.LTC128B.128 [R237+0xd000], desc[UR4][R54.64] ;  /* 0x0d00000036ed7fae */ /* 0x000fe2000b981a04 */
[----:B------:R-:W-:Y:S01]  /*cc10*/  IMAD R181, R181, 0x2, R202 ;  /* 0x00000002b5b57824 */ /* 0x000fe200078e02ca */
[----:B------:R-:W-:Y:S03]  /*cc20*/  SEL R204, R198, 0xffffffe0, !P0 ;  /* 0xffffffe0c6cc7807 */ /* 0x000fe60004000000 */
[----:B------:R-:W-:Y:S01]  /*cc30*/  LDGSTS.E.BYPASS.LTC128B.128 [R237+0x11000], desc[UR4][R54.64+0x80] ;  /* 0x1100008036ed7fae */ /* 0x000fe2000b981a04 */
[----:B------:R-:W-:Y:S01]  /*cc40*/  ISETP.GT.AND P0, PT, R227, R210, PT ;  /* 0x000000d2e300720c */ /* 0x000fe20003f04270 */
[--C-:B------:R-:W-:Y:S03]  /*cc50*/  IMAD.IADD R184, R204, 0x1, R181.reuse ;  /* 0x00000001ccb87824 */ /* 0x100fe600078e02b5 */
[----:B------:R-:W-:Y:S01]  /*cc60*/  LDGSTS.E.BYPASS.LTC128B.128 [R237+0xd800], desc[UR4][R60.64] ;  /* 0x0d8000003ced7fae */ /* 0x000fe2000b981a04 */
[C-C-:B------:R-:W-:Y:S02]  /*cc70*/  IMAD.IADD R134, R201.reuse, 0x1, R204.reuse ;  /* 0x00000001c9867824 */ /* 0x140fe400078e02cc */
        /* <DEDUP_REMOVED lines=14> */
[----:B------:R-:W0:Y:S01]  /*cd60*/  LDGDEPBAR ;  /* 0x00000000000079af */ /* 0x000e220000000000 */
[----:B-1----:R-:W-:Y:S04]  /*cd70*/  SEL R64, R197, 0xffffffc0, !P2 ;  /* 0xffffffc0c5407807 */ /* 0x002fe80005000000 */
[----:B------:R-:W1:Y:S01]  /*cd80*/  LDSM.16.M88.4 R152, [R201+0x5800] ;  /* 0x00580000c998783b */ /* 0x000e620000000200 */
[----:B------:R-:W-:Y:S04]  /*cd90*/  IMAD.IADD R185, R64, 0x1, R181 ;  /* 0x0000000140b97824 */ /* 0x000fe800078e02b5 */
[----:B------:R-:W5:Y:S01]  /*cda0*/  LDSM.16.M88.4 R156, [R201+0x6000] ;  /* 0x00600000c99c783b */ /* 0x000f620000000200 */
[----:B------:R-:W-:Y:S02]  /*cdb0*/  IMAD.IADD R133, R201, 0x1, R64 ;  /* 0x00000001c9857824 */ /* 0x000fe400078e0240 */
[C---:B------:R-:W-:Y:S02]  /*cdc0*/  IMAD.IADD R135, R204.reuse, 0x1, R185 ;  /* 0x00000001cc877824 */ /* 0x040fe400078e02b9 */
[----:B------:R-:W-:Y:S05]  /*cdd0*/  LDSM.16.M88.4 R160, [R134+0x4000] ;  /* 0x0040000086a0783b */ /* 0x000fea0000000200 */
[----:B------:R-:W-:Y:S05]  /*cde0*/  LDSM.16.M88.4 R164, [R134+0x6000] ;  /* 0x0060000086a4783b */ /* 0x000fea0000000200 */
[----:B------:R-:W-:Y:S01]  /*cdf0*/  LDSM.16.M88.4 R168, [R134+0x6800] ;  /* 0x0068000086a8783b */ /* 0x000fe20000000200 */
[C---:B--2---:R-:W-:Y:S04]  /*ce00*/  HMMA.16816.F32 R4, R136.reuse, R140, RZ ;  /* 0x0000008c8804723c */ /* 0x044fe800000018ff */
[----:B------:R-:W-:Y:S04]  /*ce10*/  LDSM.16.M88.4 R172, [R134+0x7000] ;  /* 0x0070000086ac783b */ /* 0x000fe80000000200 */
[C---:B------:R-:W-:Y:S01]  /*ce20*/  HMMA.16816.F32 R8, R136.reuse, R142, RZ ;  /* 0x0000008e8808723c */ /* 0x040fe200000018ff */
[----:B------:R-:W2:Y:S05]  /*ce30*/  LDSM.16.M88.4 R140, [R201+0x6800] ;  /* 0x00680000c98c783b */ /* 0x000eaa0000000200 */
[----:B------:R-:W-:Y:S02]  /*ce40*/  LDSM.16.M88.4 R176, [R133+0x4000] ;  /* 0x0040000085b0783b */ /* 0x000fe40000000200 */
[C---:B---3--:R-:W-:Y:S03]  /*ce50*/  HMMA.16816.F32 R12, R136.reuse, R144, RZ ;  /* 0x00000090880c723c */ /* 0x048fe600000018ff */
[----:B------:R-:W-:Y:S05]  /*ce60*/  LDSM.16.M88.4 R188, [R133+0x8000] ;  /* 0x0080000085bc783b */ /* 0x000fea0000000200 */
[C---:B------:R-:W-:Y:S01]  /*ce70*/  HMMA.16816.F32 R16, R136.reuse, R146, RZ ;  /* 0x000000928810723c */ /* 0x040fe200000018ff */
[----:B------:R-:W3:Y:S07]  /*ce80*/  LDSM.16.M88.4 R144, [R201+0x7000] ;  /* 0x00700000c990783b */ /* 0x000eee0000000200 */
[C---:B----4-:R-:W-:Y:S08]  /*ce90*/  HMMA.16816.F32 R20, R136.reuse, R148, RZ ;  /* 0x000000948814723c */ /* 0x050ff000000018ff */
[C---:B------:R-:W-:Y:S01]  /*cea0*/  HMMA.16816.F32 R24, R136.reuse, R150, RZ ;  /* 0x000000968818723c */ /* 0x040fe200000018ff */
[----:B------:R-:W4:Y:S07]  /*ceb0*/  LDSM.16.M88.4 R148, [R201+0x7800] ;  /* 0x00780000c994783b */ /* 0x000f2e0000000200 */
[C---:B-1----:R-:W-:Y:S08]  /*cec0*/  HMMA.16816.F32 R28, R136.reuse, R152, RZ ;  /* 0x00000098881c723c */ /* 0x042ff000000018ff */
[C---:B------:R-:W-:Y:S01]  /*ced0*/  HMMA.16816.F32 R32, R136.reuse, R154, RZ ;  /* 0x0000009a8820723c */ /* 0x040fe200000018ff */
[----:B------:R-:W1:Y:S07]  /*cee0*/  LDSM.16.M88.4 R152, [R184] ;  /* 0x00000000b898783b */ /* 0x000e6e0000000200 */
[C---:B-----5:R-:W-:Y:S08]  /*cef0*/  HMMA.16816.F32 R36, R136.reuse, R156, RZ ;  /* 0x0000009c8824723c */ /* 0x060ff000000018ff */
[C---:B------:R-:W-:Y:S01]  /*cf00*/  HMMA.16816.F32 R40, R136.reuse, R158, RZ ;  /* 0x0000009e8828723c */ /* 0x040fe200000018ff */
[----:B------:R-:W5:Y:S07]  /*cf10*/  LDSM.16.M88.4 R156, [R134+0x4800] ;  /* 0x00480000869c783b */ /* 0x000f6e0000000200 */
        /* <DEDUP_REMOVED lines=8> */
[----:B------:R4:W3:Y:S05]  /*cfa0*/  LDSM.16.M88.4 R136, [R134+0x7800] ;  /* 0x007800008688783b */ /* 0x0008ea0000000200 */
[----:B------:R-:W3:Y:S02]  /*cfb0*/  LDSM.16.M88.4 R148, [R185] ;  /* 0x00000000b994783b */ /* 0x000ee40000000200 */
[C---:B-1----:R-:W-:Y:S08]  /*cfc0*/  HMMA.16816.F32 R4, R152.reuse, R160, R4 ;  /* 0x000000a09804723c */ /* 0x042ff00000001804 */
[C---:B------:R-:W-:Y:S01]  /*cfd0*/  HMMA.16816.F32 R8, R152.reuse, R162, R8 ;  /* 0x000000a29808723c */ /* 0x040fe20000001808 */
[----:B------:R-:W-:Y:S07]  /*cfe0*/  LDSM.16.M88.4 R160, [R133+0x7000] ;  /* 0x0070000085a0783b */ /* 0x000fee0000000200 */
[C---:B-----5:R-:W-:Y:S03]  /*cff0*/  HMMA.16816.F32 R12, R152.reuse, R156, R12 ;  /* 0x0000009c980c723c */ /* 0x060fe6000000180c */
        /* <DEDUP_REMOVED lines=45> */
[----:B------:R-:W1:Y:S05]  /*d2d0*/  LDSM.16.M88.4 R148, [R134+0x6000] ;  /* 0x006000008694783b */ /* 0x000e6a0000000200 */
[----:B------:R-:W1:Y:S02]  /*d2e0*/  LDSM.16.M88.4 R156, [R134+0x6800] ;  /* 0x00680000869c783b */ /* 0x000e640000000200 */
[C---:B--2---:R-:W-:Y:S08]  /*d2f0*/  HMMA.16816.F32 R4, R140.reuse, R164, R4 ;  /* 0x000000a48c04723c */ /* 0x044ff00000001804 */
[C---:B------:R-:W-:Y:S01]  /*d300*/  HMMA.16816.F32 R8, R140.reuse, R166, R8 ;  /* 0x000000a68c08723c */ /* 0x040fe20000001808 */
[----:B------:R-:W-:Y:S05]  /*d310*/  LDSM.16.M88.4 R164, [R181+0x2000] ;  /* 0x00200000b5a4783b */ /* 0x000fea0000000200 */
[----:B------:R-:W-:Y:S02]  /*d320*/  LDSM.16.M88.4 R180, [R192+0x9800] ;  /* 0x00980000c0b4783b */ /* 0x000fe40000000200 */
        /* <DEDUP_REMOVED lines=14> */
[----:B------:R-:W-:Y:S05]  /*d410*/  LDSM.16.M88.4 R156, [R184+0x2000] ;  /* 0x00200000b89c783b */ /* 0x000fea0000000200 */
[----:B------:R-:W-:Y:S02]  /*d420*/  LDSM.16.M88.4 R184, [R185+0x2000] ;  /* 0x00200000b9b8783b */ /* 0x000fe40000000200 */
[C---:B--2---:R-:W-:Y:S08]  /*d430*/  HMMA.16816.F32 R52, R140.reuse, R136, R52 ;  /* 0x000000888c34723c */ /* 0x044ff00000001834 */
[C---:B------:R-:W-:Y:S01]  /*d440*/  HMMA.16816.F32 R56, R140.reuse, R138, R56 ;  /* 0x0000008a8c38723c */ /* 0x040fe20000001838 */
[----:B------:R-:W2:Y:S07]  /*d450*/  LDSM.16.M88.4 R136, [R201+0xb000] ;  /* 0x00b00000c988783b */ /* 0x000eae0000000200 */
[C---:B------:R-:W-:Y:S08]  /*d460*/  HMMA.16816.F32 R60, R140.reuse, R160, R60 ;  /* 0x000000a08c3c723c */ /* 0x040ff0000000183c */
        /* <DEDUP_REMOVED lines=170> */
.L_x_7012:
[----:B------:R-:W-:Y:S05]  /*df10*/  BSYNC.RECONVERGENT B0 ;  /* 0x0000000000007941 */ /* 0x000fea0003800200 */
.L_x_7011:
        /* <DEDUP_REMOVED lines=36> */
.L_x_7010:
[----:B------:R-:W-:Y:S05]  /*e160*/  BSYNC.RECONVERGENT B1 ;  /* 0x0000000000017941 */ /* 0x000fea0003800200 */
.L_x_7009:
[----:B------:R-:W2:Y:S01]  /*e170*/  LD.E R135, desc[UR4][R2.64+0xdc] ;  /* 0x0000dc0402877980 */ /* 0x000ea2000c101900 */
[C---:B-1----:R-:W-:Y:S01]  /*e180*/  VIADD R149, R228.reuse, 0xffffffc1 ;  /* 0xffffffc1e4957836 */ /* 0x042fe20000000000 */
        /* <DEDUP_REMOVED lines=34> */
[-C--:B------:R-:W-:Y:S02]  /*e3b0*/  ISETP.GE.AND P5, PT, R145, R225.reuse, PT ;  /* 0x000000e19100720c */ /* 0x080fe40003fa6270 */
[----:B------:R-:W-:Y:S02]  /*e3c0*/  ISETP.GE.AND P4, PT, R11, R225, PT ;  /* 0x000000e10b00720c */ /* 0x000fe40003f86270 */
[-C--:B------:R-:W-:Y:S02]  /*e3d0*/  ISETP.GE.AND P1, PT, R145, R223.reuse, PT ;  /* 0x000000df9100720c */ /* 0x080fe40003f26270 */
        /* <DEDUP_REMOVED lines=159> */
[----:B------:R-:W-:Y:S01]  /*edd0*/  IMAD R139, R205, 0x2, R202 ;  /* 0x00000002cd8b7824 */ /* 0x000fe200078e02ca */
[----:B------:R-:W-:Y:S02]  /*ede0*/  ISETP.GE.AND P5, PT, R5, R224, PT ;  /* 0x000000e00500720c */ /* 0x000fe40003fa6270 */
[----:B------:R-:W-:Y:S01]  /*edf0*/  FSEL R187, R187, -INF , !P6 ;  /* 0xff800000bbbb7808 */ /* 0x000fe20007000000 */
[----:B------:R-:W-:Y:S01]  /*ee00*/  IMAD.IADD R138, R204, 0x1, R139 ;  /* 0x00000001cc8a7824 */ /* 0x000fe200078e028b */
[-C--:B------:R-:W-:Y:S01]  /*ee10*/  ISETP.GE.AND P6, PT, R141, R222.reuse, PT ;  /* 0x000000de8d00720c */ /* 0x080fe20003fc6270 */
[----:B------:R-:W-:Y:S01]  /*ee20*/  VIADD R145, R139, 0xc040 ;  /* 0x0000c0408b917836 */ /* 0x000fe20000000000 */
        /* <DEDUP_REMOVED lines=103> */
[-C--:B------:R-:W-:Y:S02]  /*f4a0*/  ISETP.GE.AND P5, PT, R16, R222.reuse, PT ;  /* 0x000000de1000720c */ /* 0x080fe40003fa6270 */
[----:B------:R-:W-:Y:S02]  /*f4b0*/  FMNMX3.FTZ R6, R6, R179, R177, !PT ;  /* 0x000000b306067276 */ /* 0x000fe400078100b1 */
[----:B------:R-:W-:Y:S02]  /*f4c0*/  FSEL R156, R156, -INF , !P4 ;  /* 0xff8000009c9c7808 */ /* 0x000fe40006000000 */
[----:B------:R-:W-:Y:S02]  /*f4d0*/  FSEL R155, R155, -INF , !P1 ;  /* 0xff8000009b9b7808 */ /* 0x000fe40004800000 */
[----:B------:R-:W-:Y:S02]  /*f4e0*/  FMNMX3.FTZ R5, R4, R159, R157, !PT ;  /* 0x0000009f04057276 */ /* 0x000fe4000781009d */
[-C--:B------:R-:W-:Y:S02]  /*f4f0*/  ISETP.GE.AND P0, PT, R38, R222.reuse, PT ;  /* 0x000000de2600720c */ /* 0x080fe40003f06270 */
[-C--:B------:R-:W-:Y:S02]  /*f500*/  ISETP.GE.AND P4, PT, R37, R222.reuse, PT ;  /* 0x000000de2500720c */ /* 0x080fe40003f86270 */
        /* <DEDUP_REMOVED lines=64> */
[----:B------:R-:W3:Y:S01]  /*f910*/  MUFU.EX2 R0, R7 ;  /* 0x0000000700007308 */ /* 0x000ee20000000800 */
[-CC-:B------:R-:W-:Y:S01]  /*f920*/  FFMA.FTZ R180, R180, R135.reuse, -R158.reuse ;  /* 0x00000087b4b47223 */ /* 0x180fe2000001089e */
[-CC-:B------:R-:W-:Y:S01]  /*f930*/  FFMA.FTZ R213, R213, R135.reuse, -R158.reuse ;  /* 0x00000087d5d57223 */ /* 0x180fe2000001089e */
[-C--:B------:R-:W-:Y:S07]  /*f940*/  FFMA.FTZ R239, R239, R135.reuse, -R158 ;  /* 0x00000087efef7223 */ /* 0x080fee000001089e */
[----:B------:R-:W4:Y:S01]  /*f950*/  MUFU.EX2 R132, R6 ;  /* 0x0000000600847308 */ /* 0x000f220000000800 */
[-C--:B------:R-:W-:Y:S01]  /*f960*/  FFMA.FTZ R185, R185, R135.reuse, -R160 ;  /* 0x00000087b9b97223 */ /* 0x080fe200000108a0 */
        /* <DEDUP_REMOVED lines=8> */
[C---:B---3--:R-:W-:Y:S01]  /*f9f0*/  FMUL.FTZ R7, R0.reuse, R131 ;  /* 0x0000008300077220 */ /* 0x048fe20000410000 */
[C---:B------:R-:W-:Y:S07]  /*fa00*/  FMUL.FTZ R10, R0.reuse, R126 ;  /* 0x0000007e000a7220 */ /* 0x040fee0000410000 */
[----:B------:R-:W3:Y:S01]  /*fa10*/  MUFU.EX2 R153, R153 ;  /* 0x0000009900997308 */ /* 0x000ee20000000800 */
[----:B------:R-:W-:Y:S01]  /*fa20*/  FMUL.FTZ R11, R0, R127 ;  /* 0x0000007f000b7220 */ /* 0x000fe20000410000 */
[C---:B----4-:R-:W-:Y:S01]  /*fa30*/  FMUL.FTZ R4, R132.reuse, R128 ;  /* 0x0000008084047220 */ /* 0x050fe20000410000 */
[----:B------:R-:W-:Y:S01]  /*fa40*/  FMUL.FTZ R5, R132, R129 ;  /* 0x0000008184057220 */ /* 0x000fe20000410000 */
[----:B------:R-:W-:Y:S01]  /*fa50*/  FMUL.FTZ R6, R0, R130 ;  /* 0x0000008200067220 */ /* 0x000fe20000410000 */
[----:B------:R-:W-:Y:S01]  /*fa60*/  FMUL.FTZ R8, R132, R124 ;  /* 0x0000007c84087220 */ /* 0x000fe20000410000 */
[----:B-----5:R-:W-:Y:S01]  /*fa70*/  F2FP.F16.F32.PACK_AB R141, R150, R151 ;  /* 0x00000097968d723e */ /* 0x020fe200000000ff */
[C---:B------:R-:W-:Y:S01]  /*fa80*/  FMUL.FTZ R9, R132.reuse, R125 ;  /* 0x0000007d84097220 */ /* 0x040fe20000410000 */
[C---:B------:R-:W-:Y:S01]  /*fa90*/  FMUL.FTZ R16, R132.reuse, R116 ;  /* 0x0000007484107220 */ /* 0x040fe20000410000 */
[----:B------:R-:W-:Y:S01]  /*faa0*/  LDSM.16.MT88.4 R124, [R139+0xf800] ;  /* 0x00f800008b7c783b */ /* 0x000fe20000004200 */
[----:B------:R-:W-:Y:S01]  /*fab0*/  FMUL.FTZ R17, R132, R117 ;  /* 0x0000007584117220 */ /* 0x000fe20000410000 */
[C---:B------:R-:W-:Y:S01]  /*fac0*/  FMUL.FTZ R18, R0.reuse, R118 ;  /* 0x0000007600127220 */ /* 0x040fe20000410000 */
[----:B------:R-:W-:Y:S01]  /*fad0*/  FMUL.FTZ R19, R0, R119 ;  /* 0x0000007700137220 */ /* 0x000fe20000410000 */
[----:B------:R-:W-:Y:S01]  /*fae0*/  FMUL.FTZ R25, R132, R109 ;  /* 0x0000006d84197220 */ /* 0x000fe20000410000 */
[----:B---3--:R-:W-:Y:S01]  /*faf0*/  F2FP.F16.F32.PACK_AB R143, R153, R146 ;  /* 0x00000092998f723e */ /* 0x008fe200000000ff */
[C---:B------:R-:W-:Y:S01]  /*fb00*/  FMUL.FTZ R26, R0.reuse, R110 ;  /* 0x0000006e001a7220 */ /* 0x040fe20000410000 */
[----:B------:R-:W-:Y:S01]  /*fb10*/  FMUL.FTZ R27, R0, R111 ;  /* 0x0000006f001b7220 */ /* 0x000fe20000410000 */
[----:B------:R-:W-:Y:S01]  /*fb20*/  LDSM.16.MT88.4 R116, [R138+0xf800] ;  /* 0x00f800008a74783b */ /* 0x000fe20000004200 */
[C---:B------:R-:W-:Y:S01]  /*fb30*/  FMUL.FTZ R32, R132.reuse, R100 ;  /* 0x0000006484207220 */ /* 0x040fe20000410000 */
[----:B------:R-:W-:Y:S01]  /*fb40*/  FMUL.FTZ R33, R132, R101 ;  /* 0x0000006584217220 */ /* 0x000fe20000410000 */
[C---:B------:R-:W-:Y:S01]  /*fb50*/  FMUL.FTZ R34, R0.reuse, R102 ;  /* 0x0000006600227220 */ /* 0x040fe20000410000 */
[C---:B-1----:R-:W-:Y:S01]  /*fb60*/  HMMA.16816.F32 R4, R140.reuse, R12, R4 ;  /* 0x0000000c8c04723c */ /* 0x042fe20000001804 */
[----:B------:R-:W-:Y:S04]  /*fb70*/  MUFU.EX2 R176, R176 ;  /* 0x000000b000b07308 */ /* 0x000fe80000000800 */
[----:B------:R-:W-:Y:S01]  /*fb80*/  FMUL.FTZ R35, R0, R103 ;  /* 0x0000006700237220 */ /* 0x000fe20000410000 */
[C---:B------:R-:W-:Y:S01]  /*fb90*/  FMUL.FTZ R40, R132.reuse, R92 ;  /* 0x0000005c84287220 */ /* 0x040fe20000410000 */
[----:B------:R-:W-:Y:S01]  /*fba0*/  LDSM.16.MT88.4 R100, [R145+0x5000] ;  /* 0x005000009164783b */ /* 0x000fe20000004200 */
        /* <DEDUP_REMOVED lines=12> */
[C---:B--2---:R-:W-:Y:S01]  /*fc70*/  HMMA.16816.F32 R12, R140.reuse, R20, R12 ;  /* 0x000000148c0c723c */ /* 0x044fe2000000180c */
[----:B------:R-:W-:Y:S02]  /*fc80*/  MUFU.EX2 R205, R205 ;  /* 0x000000cd00cd7308 */ /* 0x000fe40000000800 */
[C---:B------:R-:W-:Y:S01]  /*fc90*/  FMUL.FTZ R50, R0.reuse, R86 ;  /* 0x0000005600327220 */ /* 0x040fe20000410000 */
[----:B------:R-:W-:Y:S01]  /*fca0*/  FMUL.FTZ R51, R0, R87 ;  /* 0x0000005700337220 */ /* 0x000fe20000410000 */
[----:B------:R-:W-:Y:S01]  /*fcb0*/  FMUL.FTZ R56, R132, R76 ;  /* 0x0000004c84387220 */ /* 0x000fe20000410000 */
[----:B------:R-:W1:Y:S01]  /*fcc0*/  LDSM.16.MT88.4 R84, [R204+0x4000] ;  /* 0x00400000cc54783b */ /* 0x000e620000004200 */
[----:B------:R-:W-:Y:S01]  /*fcd0*/  FMUL.FTZ R58, R0, R78 ;  /* 0x0000004e003a7220 */ /* 0x000fe20000410000 */
        /* <DEDUP_REMOVED lines=17> */
[-C--:B------:R-:W-:Y:S01]  /*fdf0*/  FFMA.FTZ R108, R189, R135.reuse, -R158 ;  /* 0x00000087bd6c7223 */ /* 0x080fe2000001089e */
[-C--:B------:R-:W-:Y:S01]  /*fe00*/  FFMA.FTZ R171, R171, R135.reuse, -R160 ;  /* 0x00000087abab7223 */ /* 0x080fe200000108a0 */
[-C--:B------:R-:W-:Y:S01]  /*fe10*/  FFMA.FTZ R167, R167, R135.reuse, -R158 ;  /* 0x00000087a7a77223 */ /* 0x080fe2000001089e */
[--C-:B------:R-:W-:Y:S01]  /*fe20*/  FFMA.FTZ R159, R159, R135, -R160.reuse ;  /* 0x000000879f9f7223 */ /* 0x100fe200000108a0 */
        /* <DEDUP_REMOVED lines=27> */
[--C-:B------:R-:W-:Y:S03]  /*ffe0*/  FFMA.FTZ R154, R154, R135, -R158.reuse ;  /* 0x000000879a9a7223 */ /* 0x100fe6000001089e */
        /* <DEDUP_REMOVED lines=14> */
[C---:B------:R-:W-:Y:S01]  /*100d0*/  FFMA.FTZ R149, R132.reuse, R235, R149 ;  /* 0x000000eb84957223 */ /* 0x040fe20000010095 */
        /* <DEDUP_REMOVED lines=16> */
[----:B------:R-:W-:Y:S01]  /*101e0*/  FADD.FTZ R147, R147, R148 ;  /* 0x0000009493937221 */ /* 0x000fe20000010000 */
[C---:B------:R-:W-:Y:S08]  /*101f0*/  HMMA.16816.F32 R52, R140.reuse, R60, R52 ;  /* 0x0000003c8c34723c */ /* 0x040ff00000001834 */
[----:B------:R-:W-:Y:S01]  /*10200*/  MUFU.EX2 R243, R247 ;  /* 0x000000f700f37308 */ /* 0x000fe20000000800 */
[C---:B------:R-:W-:Y:S01]  /*10210*/  FMUL.FTZ R60, R132.reuse, R72 ;  /* 0x00000048843c7220 */ /* 0x040fe20000410000 */
[----:B------:R-:W-:Y:S08]  /*10220*/  FMUL.FTZ R61, R132, R73 ;  /* 0x00000049843d7220 */ /* 0x000ff00000410000 */
[----:B------:R-:W-:Y:S01]  /*10230*/  MUFU.EX2 R180, R180 ;  /* 0x000000b400b47308 */ /* 0x000fe20000000800 */
[----:B------:R-:W-:Y:S01]  /*10240*/  FADD.FTZ R144, R144, R147 ;  /* 0x0000009390907221 */ /* 0x000fe20000010000 */
[----:B------:R-:W-:Y:S01]  /*10250*/  IMAD.MOV.U32 R132, RZ, RZ, R133 ;  /* 0x000000ffff847224 */ /* 0x000fe200078e0085 */
[C---:B------:R-:W-:Y:S07]  /*10260*/  HMMA.16816.F32 R56, R140.reuse, R62, R56 ;  /* 0x0000003e8c38723c */ /* 0x040fee0000001838 */
        /* <DEDUP_REMOVED lines=307> */
.L_x_7006:
        /* <DEDUP_REMOVED lines=10> */
.L_x_7021:
        /* <DEDUP_REMOVED lines=197> */
.L_x_7016:
[----:B------:R-:W-:Y:S05]  /*12290*/  BSYNC.RECONVERGENT B0 ;  /* 0x0000000000007941 */ /* 0x000fea0003800200 */
.L_x_7015:
        /* <DEDUP_REMOVED lines=19> */
[----:B--2-4-:R-:W-:Y:S05]  /*123d0*/  @P1 RET.REL.NODEC R216 `(_ZN5flash24flash_fwd_splitkv_kernelI23Flash_fwd_kernel_traitsILi128ELi64ELi128ELi4ELb0ELb0EN7cutlass6half_tE19Flash_kernel_traitsILi128ELi64ELi128ELi4ES3_EELb0ELb1ELb0ELb0ELb1ELb0ELb1ELb0EEEvNS_16Flash_fwd_paramsE) ;  /* 0xfffffedcd8081950 */ /* 0x014fea0003c3ffff */
[----:B------:R-:W-:Y:S01]  /*123e0*/  MOV R217, 0x0 ;  /* 0x0000000000d97802 */ /* 0x000fe20000000f00 */
[----:B------:R-:W-:Y:S04]  /*123f0*/  ST.E.128 desc[UR4][R70.64+0x7000], R64 ;  /* 0x0070004046007985 */ /* 0x000fe8000c101d04 */
[----:B------:R1:W-:Y:S02]  /*12400*/  ST.E.128 desc[UR4][R70.64+0x7100], R60 ;  /* 0x0071003c46007985 */ /* 0x0003e4000c101d04 */
[----:B-1----:R-:W-:Y:S05]  /*12410*/  RET.REL.NODEC R216 `(_ZN5flash24flash_fwd_splitkv_kernelI23Flash_fwd_kernel_traitsILi128ELi64ELi128ELi4ELb0ELb0EN7cutlass6half_tE19Flash_kernel_traitsILi128ELi64ELi128ELi4ES3_EELb0ELb1ELb0ELb0ELb1ELb0ELb1ELb0EEEvNS_16Flash_fwd_paramsE) ;  /* 0xfffffed8d8f87950 */ /* 0x002fea0003c3ffff */
.L_x_7014:
[----:B------:R-:W-:Y:S01]  /*12420*/  MOV R7, 0x2 ;  /* 0x0000000200077802 */ /* 0x000fe20000000f00 */
[----:B------:R-:W-:Y:S01]  /*12430*/  IMAD.MOV.U32 R4, RZ, RZ, 0x1f ;  /* 0x0000001fff047424 */ /* 0x000fe200078e00ff */
[----:B------:R-:W-:-:S07]  /*12440*/  MOV R6, 0xffffffff ;  /* 0xffffffff00067802 */ /* 0x000fce0000000f00 */
[----:B-1---5:R-:W-:Y:S05]  /*12450*/  WARPSYNC.COLLECTIVE R6, `(.L_x_7017) ;  /* 0x0000000006087348 */ /* 0x022fea0003c00000 */
[----:B------:R2:W3:Y:S02]  /*12460*/  SHFL.BFLY P0, R10, R235, R7, R4 ;  /* 0x0c000007eb0a7389 */ /* 0x0004e40000000004 */
[----:B-123-5:R-:W-:Y:S05]  /*12470*/  ENDCOLLECTIVE ;  /* 0x000000000000791b */ /* 0x02efea0003800000 */
.L_x_7017:
[----:B------:R-:W-:Y:S02]  /*12480*/  IMAD.MOV.U32 R8, RZ, RZ, R10 ;  /* 0x000000ffff087224 */ /* 0x000fe400078e000a */
[----:B------:R-:W-:Y:S02]  /*12490*/  IMAD.MOV.U32 R7, RZ, RZ, 0x1 ;  /* 0x00000001ff077424 */ /* 0x000fe400078e00ff */
[----:B------:R-:W-:-:S05]  /*124a0*/  FADD.FTZ R8, R8, R235 ;  /* 0x000000eb08087221 */ /* 0x000fca0000010000 */
[----:B------:R-:W-:-:S07]  /*124b0*/  MOV R235, R8 ;  /* 0x0000000800eb7202 */ /* 0x000fce0000000f00 */
[----:B------:R-:W-:Y:S05]  /*124c0*/  WARPSYNC.COLLECTIVE R6, `(.L_x_7018) ;  /* 0x0000000006087348 */ /* 0x000fea0003c00000 */
[----:B------:R1:W2:Y:S02]  /*124d0*/  SHFL.BFLY P0, R10, R235, R7, R4 ;  /* 0x0c000007eb0a7389 */ /* 0x0002a40000000004 */
[----:B-12---:R-:W-:Y:S05]  /*124e0*/  ENDCOLLECTIVE ;  /* 0x000000000000791b */ /* 0x006fea0003800000 */
.L_x_7018:
[----:B------:R-:W-:Y:S01]  /*124f0*/  MOV R235, R229 ;  /* 0x000000e500eb7202 */ /* 0x000fe20000000f00 */
[----:B------:R-:W-:Y:S01]  /*12500*/  IMAD.MOV.U32 R7, RZ, RZ, 0x2 ;  /* 0x00000002ff077424 */ /* 0x000fe200078e00ff */
[----:B------:R-:W-:-:S07]  /*12510*/  MOV R5, R10 ;  /* 0x0000000a00057202 */ /* 0x000fce0000000f00 */
[----:B------:R-:W-:Y:S05]  /*12520*/  WARPSYNC.COLLECTIVE R6, `(.L_x_7019) ;  /* 0x0000000006087348 */ /* 0x000fea0003c00000 */
[----:B------:R1:W2:Y:S02]  /*12530*/  SHFL.BFLY P0, R10, R235, R7, R4 ;  /* 0x0c000007eb0a7389 */ /* 0x0002a40000000004 */
[----:B-12---:R-:W-:Y:S05]  /*12540*/  ENDCOLLECTIVE ;  /* 0x000000000000791b */ /* 0x006fea0003800000 */
.L_x_7019:
[----:B------:R-:W-:Y:S01]  /*12550*/  FADD.FTZ R5, R8, R5 ;  /* 0x0000000508057221 */ /* 0x000fe20000010000 */
[----:B------:R-:W-:Y:S01]  /*12560*/  FADD.FTZ R9, R10, R229 ;  /* 0x000000e50a097221 */ /* 0x000fe20000010000 */
[----:B------:R-:W-:-:S04]  /*12570*/  MOV R7, 0x1 ;  /* 0x0000000100077802 */ /* 0x000fc80000000f00 */
[----:B------:R-:W-:-:S07]  /*12580*/  MOV R235, R9 ;  /* 0x0000000900eb7202 */ /* 0x000fce0000000f00 */
[----:B------:R-:W-:Y:S05]  /*12590*/  WARPSYNC.COLLECTIVE R6, `(.L_x_7020) ;  /* 0x0000000006087348 */ /* 0x000fea0003c00000 */
[----:B------:R1:W2:Y:S02]  /*125a0*/  SHFL.BFLY P0, R10, R235, R7, R4 ;  /* 0x0c000007eb0a7389 */ /* 0x0002a40000000004 */
[----:B-12---:R-:W-:Y:S05]  /*125b0*/  ENDCOLLECTIVE ;  /* 0x000000000000791b */ /* 0x006fea0003800000 */
.L_x_7020:
[----:B------:R-:W-:Y:S05]  /*125c0*/  BRA `(.L_x_7021) ;  /* 0xfffffff0001c7947 */ /* 0x000fea000383ffff */
.L_x_7022:
        /* <DEDUP_REMOVED lines=11> */
.L_x_14938:


//--------------------- .text._ZN5flash24flash_fwd_splitkv_kernelI23Flash_fwd_kernel_traitsILi128ELi64ELi128ELi4ELb0ELb0EN7cutlass6half_tE19Flash_kernel_traitsILi128ELi64ELi128ELi4ES3_EELb0ELb1ELb0ELb0ELb1ELb1ELb1ELb0EEEvNS_16Flash_fwd_paramsE --------------------------
	.section	.text._ZN5flash24flash_fwd_splitkv_kernelI23Flash_fwd_kernel_traitsILi128ELi64ELi128ELi4ELb0ELb0EN7cutlass6half_tE19Flash_kernel_traitsILi128ELi64ELi128ELi4ES3_EELb0ELb1ELb0ELb0ELb1ELb1ELb1ELb0EEEvNS_16Flash_fwd_paramsE,"ax",@progbits
	.align	128
        .global         _ZN5flash24flash_fwd_splitkv_kernelI23Flash_fwd_kernel_traitsILi128ELi64ELi128ELi4ELb0ELb0EN7cutlass6half_tE19Flash_kernel_traitsILi128ELi64ELi128ELi4ES3_EELb0ELb1ELb0ELb0ELb1ELb1ELb1ELb0EEEvNS_16Flash_fwd_paramsE
        .type           _ZN5flash24flash_fwd_splitkv_kernelI23Flash_fwd_kernel_traitsILi128ELi64ELi128ELi4ELb0ELb0EN7cutlass6half_tE19Flash_kernel_traitsILi128ELi64ELi128ELi4ES3_EELb0ELb1ELb0ELb0ELb1ELb1ELb1ELb0EEEvNS_16Flash_fwd_paramsE,@function
        .size           _ZN5flash24flash_fwd_splitkv_kernelI23Flash_fwd_kernel_traitsILi128ELi64ELi128ELi4ELb0ELb0EN7cutlass6half_tE19Flash_kernel_traitsILi128ELi64ELi128ELi4ES3_EELb0ELb1ELb0ELb0ELb1ELb1ELb1ELb0EEEvNS_16Flash_fwd_paramsE,(.L_x_14939 - _ZN5flash24flash_fwd_splitkv_kernelI23Flash_fwd_kernel_traitsILi128ELi64ELi128ELi4ELb0ELb0EN7cutlass6half_tE19Flash_kernel_traitsILi128ELi64ELi128ELi4ES3_EELb0ELb1ELb0ELb0ELb1ELb1ELb1ELb0EEEvNS_16Flash_fwd_paramsE)
        .other          _ZN5flash24flash_fwd_splitkv_kernelI23Flash_fwd_kernel_traitsILi128ELi64ELi128ELi4ELb0ELb0EN7cutlass6half_tE19Flash_kernel_traitsILi128ELi64ELi128ELi4ES3_EELb0ELb1ELb0ELb0ELb1ELb1ELb1ELb0EEEvNS_16Flash_fwd_paramsE,@"STO_CUDA_ENTRY STV_DEFAULT"
_ZN5flash24flash_fwd_splitkv_kernelI23Flash_fwd_kernel_traitsILi128ELi64ELi128ELi4ELb0ELb0EN7cutlass6half_tE19Flash_kernel_traitsILi128ELi64ELi128ELi4ES3_EELb0ELb1ELb0ELb0ELb1ELb1ELb1ELb0EEEvNS_16Flash_fwd_paramsE:
.text._ZN5flash24flash_fwd_splitkv_kernelI23Flash_fwd_kernel_traitsILi128ELi64ELi128ELi4ELb0ELb0EN7cutlass6half_tE19Flash_kernel_traitsILi128ELi64ELi128ELi4ES3_EELb0ELb1ELb0ELb0ELb1ELb1ELb1ELb0EEEvNS_16Flash_fwd_paramsE:
        /* <DEDUP_REMOVED lines=29> */
[----:B------:R-:W-:Y:S05]  /*01d0*/  CALL.REL.NOINC `($_ZN5flash24flash_fwd_splitkv_kernelI23Flash_fwd_kernel_traitsILi128ELi64ELi128ELi4ELb0ELb0EN7cutlass6half_tE19Flash_kernel_traitsILi128ELi64ELi128ELi4ES3_EELb0ELb1ELb0ELb0ELb1ELb1ELb1ELb0EEEvNS_16Flash_fwd_paramsE$_ZN5flash30compute_attn_1rowblock_splitkvI23Flash_fwd_kernel_traitsILi128ELi64ELi128ELi4ELb0ELb0EN7cutlass6half_tE19Flash_kernel_traitsILi128ELi64ELi128ELi4ES3_EELb0ELb1ELb0ELb0ELb1ELb1ELb1ELb0ENS_16Flash_fwd_paramsEEEvRKT8_iiiii) ;  /* 0x0000000000087944 */ /* 0x000fea0003c00000 */
[----:B------:R-:W-:Y:S05]  /*01e0*/  BSYNC.RECONVERGENT B3 ;  /* 0x0000000000037941 */ /* 0x000fea0003800200 */
.L_x_7023:
[----:B------:R-:W-:Y:S05]  /*01f0*/  EXIT ;  /* 0x000000000000794d */ /* 0x000fea0003800000 */
        .type           $_ZN5flash24flash_fwd_splitkv_kernelI23Flash_fwd_kernel_traitsILi128ELi64ELi128ELi4ELb0ELb0EN7cutlass6half_tE19Flash_kernel_traitsILi128ELi64ELi128ELi4ES3_EELb0ELb1ELb0ELb0ELb1ELb1ELb1ELb0EEEvNS_16Flash_fwd_paramsE$_ZN5flash30compute_attn_1rowblock_splitkvI23Flash_fwd_kernel_traitsILi128ELi64ELi128ELi4ELb0ELb0EN7cutlass6half_tE19Flash_kernel_traitsILi128ELi64ELi128ELi4ES3_EELb0ELb1ELb0ELb0ELb1ELb1ELb1ELb0ENS_16Flash_fwd_paramsEEEvRKT8_iiiii,@function
        .size           $_ZN5flash24flash_fwd_splitkv_kernelI23Flash_fwd_kernel_traitsILi128ELi64ELi128ELi4ELb0ELb0EN7cutlass6half_tE19Flash_kernel_traitsILi128ELi64ELi128ELi4ES3_EELb0ELb1ELb0ELb0ELb1ELb1ELb1ELb0EEEvNS_16Flash_fwd_paramsE$_ZN5flash30compute_attn_1rowblock_splitkvI23Flash_fwd_kernel_traitsILi128ELi64ELi128ELi4ELb0ELb0EN7cutlass6half_tE19Flash_kernel_traitsILi128ELi64ELi128ELi4ES3_EELb0ELb1ELb0ELb0ELb1ELb1ELb1ELb0ENS_16Flash_fwd_paramsEEEvRKT8_iiiii,(.L_x_14939 - $_ZN5flash24flash_fwd_splitkv_kernelI23Flash_fwd_kernel_traitsILi128ELi64ELi128ELi4ELb0ELb0EN7cutlass6half_tE19Flash_kernel_traitsILi128ELi64ELi128ELi4ES3_EELb0ELb1ELb0ELb0ELb1ELb1ELb1ELb0EEEvNS_16Flash_fwd_paramsE$_ZN5flash30compute_attn_1rowblock_splitkvI23Flash_fwd_kernel_traitsILi128ELi64ELi128ELi4ELb0ELb0EN7cutlass6half_tE19Flash_kernel_traitsILi128ELi64ELi128ELi4ES3_EELb0ELb1ELb0ELb0ELb1ELb1ELb1ELb0ENS_16Flash_fwd_paramsEEEvRKT8_iiiii)
$_ZN5flash24flash_fwd_splitkv_kernelI23Flash_fwd_kernel_traitsILi128ELi64ELi128ELi4ELb0ELb0EN7cutlass6half_tE19Flash_kernel_traitsILi128ELi64ELi128ELi4ES3_EELb0ELb1ELb0ELb0ELb1ELb1ELb1ELb0EEEvNS_16Flash_fwd_paramsE$_ZN5flash30compute_attn_1rowblock_splitkvI23Flash_fwd_kernel_traitsILi128ELi64ELi128ELi4ELb0ELb0EN7cutlass6half_tE19Flash_kernel_traitsILi128ELi64ELi128ELi4ES3_EELb0ELb1ELb0ELb0ELb1ELb1ELb1ELb0ENS_16Flash_fwd_paramsEEEvRKT8_iiiii:
        /* <DEDUP_REMOVED lines=39> */
.L_x_7025:
[----:B------:R-:W-:Y:S05]  /*0470*/  BSYNC.RECONVERGENT B0 ;  /* 0x0000000000007941 */ /* 0x000fea0003800200 */
.L_x_7024:
[----:B------:R-:W-:Y:S04]  /*0480*/  BSSY.RECONVERGENT B0, `(.L_x_7026) ;  /* 0x0000007000007945 */ /* 0x000fe80003800200 */
[----:B------:R-:W-:Y:S05]  /*0490*/  @!P3 BRA `(.L_x_7027) ;  /* 0x000000000014b947 */ /* 0x000fea0003800000 */
[----:B------:R-:W4:Y:S02]  /*04a0*/  LD.E.U8 R0, desc[UR4][R2.64+0x1b2] ;  /* 0x0001b20402007980 */ /* 0x000f24000c101100 */
[----:B----4-:R-:W-:-:S13]  /*04b0*/  ISETP.NE.AND P1, PT, R0, RZ, PT ;  /* 0x000000ff0000720c */ /* 0x010fda0003f25270 */
[----:B------:R-:W4:Y:S02]  /*04c0*/  @P1 LD.E R0, desc[UR4][R16.64+0x4] ;  /* 0x0000040410001980 */ /* 0x000f24000c101900 */
[----:B----45:R-:W-:-:S06]  /*04d0*/  @P1 IADD3 R7, PT, PT, R0, -R15, RZ ;  /* 0x8000000f00071210 */ /* 0x030fcc0007ffe0ff */
[----:B------:R4:W5:Y:S02]  /*04e0*/  @!P1 LD.E R7, desc[UR4][R16.64] ;  /* 0x0000000410079980 */ /* 0x000964000c101900 */
.L_x_7027:
[----:B------:R-:W-:Y:S05]  /*04f0*/  BSYNC.RECONVERGENT B0 ;  /* 0x0000000000007941 */ /* 0x000fea0003800200 */
.L_x_7026:
        /* <DEDUP_REMOVED lines=8> */
.L_x_7029:
[----:B------:R-:W5:Y:S01]  /*0580*/  LD.E.64 R8, desc[UR4][R2.64+0x108] ;  /* 0x0001080402087980 */ /* 0x000f62000c101b00 */
[----:B------:R-:W-:Y:S01]  /*0590*/  BSSY.RECONVERGENT B0, `(.L_x_7031) ;  /* 0x0000006000007945 */ /* 0x000fe20003800200 */
[----:B------:R-:W-:Y:S01]  /*05a0*/  IMAD.MOV.U32 R62, RZ, RZ, RZ ;  /* 0x000000ffff3e7224 */ /* 0x000fe200078e00ff */
[----:B-----5:R-:W-:-:S04]  /*05b0*/  ISETP.NE.U32.AND P0, PT, R8, RZ, PT ;  /* 0x000000ff0800720c */ /* 0x020fc80003f05070 */
[----:B------:R-:W-:-:S13]  /*05c0*/  ISETP.NE.AND.EX P0, PT, R9, RZ, PT, P0 ;  /* 0x000000ff0900720c */ /* 0x000fda0003f05300 */
[----:B------:R-:W-:Y:S05]  /*05d0*/  @!P0 BRA `(.L_x_7032) ;  /* 0x0000000000048947 */ /* 0x000fea0003800000 */
[----:B------:R1:W5:Y:S02]  /*05e0*/  LD.E R62, desc[UR4][R2.64+0xbc] ;  /* 0x0000bc04023e7980 */ /* 0x000364000c101900 */
.L_x_7032:
[----:B------:R-:W-:Y:S05]  /*05f0*/  BSYNC.RECONVERGENT B0 ;  /* 0x0000000000007941 */ /* 0x000fea0003800200 */
.L_x_7031:
[----:B-----5:R-:W-:Y:S02]  /*0600*/  IADD3 R62, PT, PT, R62, R7, -R14 ;  /* 0x000000073e3e7210 */ /* 0x020fe40007ffe80e */
.L_x_7030:
[----:B------:R-:W-:Y:S05]  /*0610*/  BSYNC.RECONVERGENT B1 ;  /* 0x0000000000017941 */ /* 0x000fea0003800200 */
.L_x_7028:
[----:B------:R-:W-:Y:S01]  /*0620*/  IMAD.SHL.U32 R8, R229, 0x40, RZ ;  /* 0x00000040e5087824 */ /* 0x000fe200078e00ff */
[----:B------:R-:W-:Y:S01]  /*0630*/  MOV R12, R228 ;  /* 0x000000e4000c7202 */ /* 0x000fe20000000f00 */
[----:B------:R-:W-:-:S03]  /*0640*/  IMAD.MOV.U32 R13, RZ, RZ, 0x0 ;  /* 0x00000000ff0d7424 */ /* 0x000fc600078e00ff */
[----:B------:R-:W-:-:S13]  /*0650*/  ISETP.GT.AND P0, PT, R61, R8, PT ;  /* 0x000000083d00720c */ /* 0x000fda0003f04270 */
[----:B-1234-:R-:W-:Y:S05]  /*0660*/  @!P0 RET.REL.NODEC R12 `(_ZN5flash24flash_fwd_splitkv_kernelI23Flash_fwd_kernel_traitsILi128ELi64ELi128ELi4ELb0ELb0EN7cutlass6half_tE19Flash_kernel_traitsILi128ELi64ELi128ELi4ES3_EELb0ELb1ELb0ELb0ELb1ELb1ELb1ELb0EEEvNS_16Flash_fwd_paramsE) ;  /* 0xfffffff80c648950 */ /* 0x01efea0003c3ffff */
[----:B------:R-:W2:Y:S04]  /*0670*/  LD.E R0, desc[UR4][R2.64+0xb8] ;  /* 0x0000b80402007980 */ /* 0x000ea8000c101900 */
[----:B------:R-:W3:Y:S04]  /*0680*/  LD.E R11, desc[UR4][R2.64+0x188] ;  /* 0x00018804020b7980 */ /* 0x000ee8000c101900 */
[----:B------:R-:W4:Y:S01]  /*0690*/  LD.E R12, desc[UR4][R2.64+0x184] ;  /* 0x00018404020c7980 */ /* 0x000f22000c101900 */
[----:B------:R-:W-:-:S04]  /*06a0*/  IABS R9, R10 ;  /* 0x0000000a00097213 */ /* 0x000fc80000000000 */
[----:B------:R-:W1:Y:S08]  /*06b0*/  I2F.RP R7, R9 ;  /* 0x0000000900077306 */ /* 0x000e700000209400 */
[----:B-1----:R-:W1:Y:S02]  /*06c0*/  MUFU.RCP R18, R7 ;  /* 0x0000000700127308 */ /* 0x002e640000001000 */
[----:B-1----:R-:W-:-:S06]  /*06d0*/  VIADD R18, R18, 0xffffffe ;  /* 0x0ffffffe12127836 */ /* 0x002fcc0000000000 */
[----:B------:R1:W5:Y:S02]  /*06e0*/  F2I.FTZ.U32.TRUNC.NTZ R19, R18 ;  /* 0x0000001200137305 */ /* 0x000364000021f000 */
[----:B-1----:R-:W-:Y:S02]  /*06f0*/  IMAD.MOV.U32 R18, RZ, RZ, RZ ;  /* 0x000000ffff127224 */ /* 0x002fe400078e00ff */
[----:B--2---:R-:W-:-:S05]  /*0700*/  VIADD R0, R0, 0x7f ;  /* 0x0000007f00007836 */ /* 0x004fca0000000000 */
[----:B------:R-:W-:-:S04]  /*0710*/  SHF.R.S32.HI R17, RZ, 0x1f, R0 ;  /* 0x0000001fff117819 */ /* 0x000fc80000011400 */
[----:B------:R-:W-:Y:S01]  /*0720*/  LEA.HI R17, R17, R0, RZ, 0x7 ;  /* 0x0000000011117211 */ /* 0x000fe200078f38ff */
[----:B-----5:R-:W-:-:S03]  /*0730*/  IMAD.MOV R0, RZ, RZ, -R19 ;  /* 0x000000ffff007224 */ /* 0x020fc600078e0a13 */
[----:B------:R-:W-:Y:S01]  /*0740*/  LEA.HI.SX32 R17, R17, R10, 0x19 ;  /* 0x0000000a11117211 */ /* 0x000fe200078fcaff */
[----:B------:R-:W-:-:S04]  /*0750*/  IMAD R13, R0, R9, RZ ;  /* 0x00000009000d7224 */ /* 0x000fc800078e02ff */
[----:B------:R-:W-:Y:S01]  /*0760*/  VIADD R17, R17, 0xffffffff ;  /* 0xffffffff11117836 */ /* 0x000fe20000000000 */
[----:B------:R-:W-:Y:S01]  /*0770*/  IABS R0, R10 ;  /* 0x0000000a00007213 */ /* 0x000fe20000000000 */
[----:B------:R-:W-:-:S03]  /*0780*/  IMAD.HI.U32 R13, R19, R13, R18 ;  /* 0x0000000d130d7227 */ /* 0x000fc600078e0012 */
[----:B------:R-:W-:Y:S01]  /*0790*/  IABS R7, R17 ;  /* 0x0000001100077213 */ /* 0x000fe20000000000 */
[----:B------:R-:W-:-:S04]  /*07a0*/  IMAD.MOV R0, RZ, RZ, -R0 ;  /* 0x000000ffff007224 */ /* 0x000fc800078e0a00 */
        /* <DEDUP_REMOVED lines=13> */
[----:B------:R-:W-:Y:S01]  /*0880*/  @P2 VIADD R13, R13, 0x1 ;  /* 0x000000010d0d2836 */ /* 0x000fe20000000000 */
[----:B------:R-:W-:Y:S01]  /*0890*/  IADD3 R9, PT, PT, -R9, R8, R62 ;  /* 0x0000000809097210 */ /* 0x000fe20007ffe13e */
[----:B------:R-:W-:Y:S02]  /*08a0*/  VIADD R0, R0, 0x40 ;  /* 0x0000004000007836 */ /* 0x000fe40000000000 */
[----:B------:R-:W-:Y:S01]  /*08b0*/  @!P0 IMAD.MOV R13, RZ, RZ, -R13 ;  /* 0x000000ffff0d8224 */ /* 0x000fe200078e0a0d */
[----:B------:R-:W-:Y:S02]  /*08c0*/  @!P1 LOP3.LUT R13, RZ, R10, RZ, 0x33, !PT ;  /* 0x0000000aff0d9212 */ /* 0x000fe400078e33ff */
[----:B------:R-:W-:Y:S02]  /*08d0*/  SHF.R.S32.HI R10, RZ, 0x1f, R7 ;  /* 0x0000001fff0a7819 */ /* 0x000fe40000011407 */
[----:B------:R-:W-:Y:S02]  /*08e0*/  SHF.R.S32.HI R12, RZ, 0x1f, R9 ;  /* 0x0000001fff0c7819 */ /* 0x000fe40000011409 */
[----:B------:R-:W-:-:S02]  /*08f0*/  SHF.R.S32.HI R11, RZ, 0x1f, R0 ;  /* 0x0000001fff0b7819 */ /* 0x000fc40000011400 */
[----:B------:R-:W-:Y:S01]  /*0900*/  LEA.HI R10, R10, R7, RZ, 0x7 ;  /* 0x000000070a0a7211 */ /* 0x000fe200078f38ff */
[----:B------:R-:W-:Y:S01]  /*0910*/  IMAD R222, R13, UR8, RZ ;  /* 0x000000080dde7c24 */ /* 0x000fe2000f8e02ff */
[----:B------:R-:W-:Y:S02]  /*0920*/  LEA.HI R12, R12, R9, RZ, 0x7 ;  /* 0x000000090c0c7211 */ /* 0x000fe400078f38ff */
[----:B------:R-:W-:Y:S02]  /*0930*/  LEA.HI R11, R11, R0, RZ, 0x7 ;  /* 0x000000000b0b7211 */ /* 0x000fe400078f38ff */
[----:B------:R-:W-:Y:S02]  /*0940*/  SHF.R.S32.HI R10, RZ, 0x7, R10 ;  /* 0x00000007ff0a7819 */ /* 0x000fe4000001140a */
[----:B------:R-:W-:Y:S02]  /*0950*/  SHF.R.S32.HI R7, RZ, 0x7, R12 ;  /* 0x00000007ff077819 */ /* 0x000fe4000001140c */
[----:B------:R-:W-:-:S02]  /*0960*/  SHF.R.S32.HI R0, RZ, 0x7, R11 ;  /* 0x00000007ff007819 */ /* 0x000fc4000001140b */
        /* <DEDUP_REMOVED lines=12> */
[----:B------:R-:W-:Y:S01]  /*0a30*/  IMAD.MOV.U32 R229, RZ, RZ, 0x0 ;  /* 0x00000000ffe57424 */ /* 0x000fe200078e00ff */
[----:B------:R-:W-:Y:S01]  /*0a40*/  LOP3.LUT R6, R6, 0x1f80, RZ, 0xc0, !PT ;  /* 0x00001f8006067812 */ /* 0x000fe200078ec0ff */
[----:B--2---:R-:W-:-:S04]  /*0a50*/  IMAD R4, R4, UR8, R231 ;  /* 0x0000000804047c24 */ /* 0x004fc8000f8e02e7 */
[----:B---3--:R-:W-:Y:S02]  /*0a60*/  IMAD R4, R4, R7, R230 ;  /* 0x0000000704047224 */ /* 0x008fe400078e02e6 */
[----:B------:R-:W-:Y:S02]  /*0a70*/  IMAD.SHL.U32 R7, R212, 0x4, RZ ;  /* 0x00000004d4077824 */ /* 0x000fe400078e00ff */
[----:B------:R-:W-:Y:S01]  /*0a80*/  IMAD R5, R5, R4, R8 ;  /* 0x0000000405057224 */ /* 0x000fe200078e0208 */
[----:B------:R-:W-:Y:S02]  /*0a90*/  SHF.R.U32.HI R4, RZ, 0x4, R212 ;  /* 0x00000004ff047819 */ /* 0x000fe400000116d4 */
        /* <DEDUP_REMOVED lines=9> */
[----:B------:R-:W-:Y:S01]  /*0b30*/  IADD3 R9, P2, PT, R3, R8, RZ ;  /* 0x0000000803097210 */ /* 0x000fe20007f5e0ff */
[C---:B------:R-:W-:Y:S01]  /*0b40*/  VIADD R8, R4.reuse, 0x28 ;  /* 0x0000002804087836 */ /* 0x040fe20000000000 */
[----:B------:R-:W-:Y:S02]  /*0b50*/  LEA.HI.X R11, R7, R11, R5, 0x2, P1 ;  /* 0x0000000b070b7211 */ /* 0x000fe400008f1405 */
[-C--:B------:R-:W-:Y:S02]  /*0b60*/  ISETP.GE.AND P1, PT, R4, R61.reuse, PT ;  /* 0x0000003d0400720c */ /* 0x080fe40003f26270 */
[-C--:B------:R-:W-:Y:S01]  /*0b70*/  ISETP.GE.AND P5, PT, R2, R61.reuse, PT ;  /* 0x0000003d0200720c */ /* 0x080fe20003fa6270 */
[----:B------:R-:W-:Y:S01]  /*0b80*/  VIADD R2, R4, 0x20 ;  /* 0x0000002004027836 */ /* 0x000fe20000000000 */
[----:B------:R-:W-:Y:S02]  /*0b90*/  ISETP.GE.AND P0, PT, R6, R61, PT ;  /* 0x0000003d0600720c */ /* 0x000fe40003f06270 */
[----:B------:R-:W-:-:S02]  /*0ba0*/  LEA.HI.X.SX32 R3, R3, RZ, 0x1, P2 ;  /* 0x000000ff03037211 */ /* 0x000fc400010f0eff */
[C---:B------:R-:W-:Y:S02]  /*0bb0*/  LEA R6, P2, R9.reuse, R12, 0x2 ;  /* 0x0000000c09067211 */ /* 0x040fe400078410ff */
        /* <DEDUP_REMOVED lines=48> */
[----:B-1----:R-:W-:Y:S05]  /*0ec0*/  @P0 RET.REL.NODEC R228 `(_ZN5flash24flash_fwd_splitkv_kernelI23Flash_fwd_kernel_traitsILi128ELi64ELi128ELi4ELb0ELb0EN7cutlass6half_tE19Flash_kernel_traitsILi128ELi64ELi128ELi4ES3_EELb0ELb1ELb0ELb0ELb1ELb1ELb1ELb0EEEvNS_16Flash_fwd_paramsE) ;  /* 0xfffffff0e44c0950 */ /* 0x002fea0003c3ffff */
[----:B------:R-:W-:Y:S02]  /*0ed0*/  MOV R3, 0xff800000 ;  /* 0xff80000000037802 */ /* 0x000fe40000000f00 */
[----:B------:R-:W-:-:S03]  /*0ee0*/  MOV R229, 0x0 ;  /* 0x0000000000e57802 */ /* 0x000fc60000000f00 */
[----:B------:R1:W-:Y:S02]  /*0ef0*/  ST.E desc[UR4][R10.64+0xe0], R3 ;  /* 0x0000e0030a007985 */ /* 0x0003e4000c101904 */
[----:B-1----:R-:W-:Y:S05]  /*0f00*/  RET.REL.NODEC R228 `(_ZN5flash24flash_fwd_splitkv_kernelI23Flash_fwd_kernel_traitsILi128ELi64ELi128ELi4ELb0ELb0EN7cutlass6half_tE19Flash_kernel_traitsILi128ELi64ELi128ELi4ES3_EELb0ELb1ELb0ELb0ELb1ELb1ELb1ELb0EEEvNS_16Flash_fwd_paramsE) ;  /* 0xfffffff0e43c7950 */ /* 0x002fea0003c3ffff */
.L_x_7033:
        /* <DEDUP_REMOVED lines=80> */
[----:B------:R-:W-:Y:S02]  /*1410*/  @!P2 LOP3.LUT R11, RZ, R25, RZ, 0x33, !PT ;  /* 0x00000019ff0ba212 */ /* 0x000fe400078e33ff */
[----:B---3--:R-:W-:Y:S01]  /*1420*/  SHF.R.S32.HI R7, RZ, 0x1f, R4 ;  /* 0x0000001fff077819 */ /* 0x008fe20000011404 */
[-C--:B------:R-:W-:Y:S02]  /*1430*/  IMAD R9, R21, R4.reuse, RZ ;  /* 0x0000000415097224 */ /* 0x080fe400078e02ff */
[----:B------:R-:W-:Y:S01]  /*1440*/  IMAD.WIDE.U32 R14, R20, R4, RZ ;  /* 0x00000004140e7225 */ /* 0x000fe200078e00ff */
[----:B------:R-:W-:-:S03]  /*1450*/  SHF.R.S32.HI R21, RZ, 0x1f, R12 ;  /* 0x0000001fff157819 */ /* 0x000fc6000001140c */
[----:B------:R-:W-:-:S04]  /*1460*/  IMAD R9, R20, R7, R9 ;  /* 0x0000000714097224 */ /* 0x000fc800078e0209 */
[----:B------:R-:W-:Y:S02]  /*1470*/  IMAD.IADD R15, R15, 0x1, R9 ;  /* 0x000000010f0f7824 */ /* 0x000fe400078e0209 */
[----:B------:R-:W-:Y:S02]  /*1480*/  IMAD R5, R220, R21, R5 ;  /* 0x00000015dc057224 */ /* 0x000fe400078e0205 */
[----:B------:R-:W-:-:S05]  /*1490*/  IMAD.WIDE.U32 R14, R12, R220, R14 ;  /* 0x000000dc0c0e7225 */ /* 0x000fca00078e000e */
[----:B------:R-:W-:Y:S01]  /*14a0*/  IADD3 R15, PT, PT, R15, R5, RZ ;  /* 0x000000050f0f7210 */ /* 0x000fe20007ffe0ff */
[----:B------:R-:W-:Y:S01]  /*14b0*/  IMAD R9, R19, R11, RZ ;  /* 0x0000000b13097224 */ /* 0x000fe200078e02ff */
[----:B------:R-:W-:-:S05]  /*14c0*/  SHF.R.S32.HI R5, RZ, 0x1f, R11 ;  /* 0x0000001fff057819 */ /* 0x000fca000001140b */
[----:B------:R-:W-:Y:S02]  /*14d0*/  IMAD R9, R18, R5, R9 ;  /* 0x0000000512097224 */ /* 0x000fe400078e0209 */
[----:B--2---:R-:W-:Y:S02]  /*14e0*/  IMAD R5, R17, R4, RZ ;  /* 0x0000000411057224 */ /* 0x004fe400078e02ff */
[----:B------:R-:W-:-:S04]  /*14f0*/  IMAD.WIDE.U32 R10, R11, R18, R14 ;  /* 0x000000120b0a7225 */ /* 0x000fc800078e000e */
[----:B------:R-:W-:-:S04]  /*1500*/  IMAD.WIDE.U32 R14, R16, R4, RZ ;  /* 0x00000004100e7225 */ /* 0x000fc800078e00ff */
[----:B------:R-:W-:Y:S01]  /*1510*/  IMAD R5, R16, R7, R5 ;  /* 0x0000000710057224 */ /* 0x000fe200078e0205 */
[----:B------:R-:W-:Y:S01]  /*1520*/  MOV R16, R14 ;  /* 0x0000000e00107202 */ /* 0x000fe20000000f00 */
[----:B------:R-:W-:-:S03]  /*1530*/  IMAD.IADD R4, R11, 0x1, R9 ;  /* 0x000000010b047824 */ /* 0x000fc600078e0209 */
[----:B------:R-:W-:Y:S01]  /*1540*/  IADD3 R14, PT, PT, R15, R5, RZ ;  /* 0x000000050f0e7210 */ /* 0x000fe20007ffe0ff */
[----:B------:R-:W-:Y:S05]  /*1550*/  BRA `(.L_x_7036) ;  /* 0x0000000400387947 */ /* 0x000fea0003800000 */
.L_x_7035:
        /* <DEDUP_REMOVED lines=12> */
[----:B-1----:R-:W1:Y:S08]  /*1620*/  I2F.RP R10, R5 ;  /* 0x00000005000a7306 */ /* 0x002e700000209400 */
        /* <DEDUP_REMOVED lines=15> */
[----:B------:R-:W-:Y:S01]  /*1720*/  @P3 IADD3 R7, PT, PT, R14, R15, RZ ;  /* 0x0000000f0e073210 */ /* 0x000fe20007ffe0ff */
[-C--:B----45:R-:W-:Y:S02]  /*1730*/  @!P3 IMAD R9, R21, R13.reuse, RZ ;  /* 0x0000000d1509b224 */ /* 0x0b0fe400078e02ff */
[----:B------:R-:W-:Y:S02]  /*1740*/  @!P3 IMAD.IADD R23, R23, 0x1, R4 ;  /* 0x000000011717b824 */ /* 0x000fe400078e0204 */
[----:B------:R-:W-:Y:S01]  /*1750*/  @!P2 IMAD.IADD R12, R12, 0x1, -R5 ;  /* 0x000000010c0ca824 */ /* 0x000fe200078e0a05 */
[----:B------:R-:W-:Y:S01]  /*1760*/  @!P3 SHF.R.S32.HI R4, RZ, 0x1f, R13 ;  /* 0x0000001fff04b819 */ /* 0x000fe2000001140d */
[----:B------:R-:W-:-:S03]  /*1770*/  @!P3 IMAD.WIDE.U32 R22, R20, R13, R22 ;  /* 0x0000000d1416b225 */ /* 0x000fc600078e0016 */
[----:B------:R-:W-:Y:S01]  /*1780*/  ISETP.GE.U32.AND P5, PT, R12, R5, PT ;  /* 0x000000050c00720c */ /* 0x000fe20003fa6070 */
[----:B------:R-:W-:Y:S01]  /*1790*/  @!P3 IMAD R9, R20, R4, R9 ;  /* 0x000000041409b224 */ /* 0x000fe200078e0209 */
[----:B------:R-:W-:Y:S01]  /*17a0*/  LOP3.LUT R5, R230, R25, RZ, 0x3c, !PT ;  /* 0x00000019e6057212 */ /* 0x000fe200078e3cff */
[-C--:B------:R-:W-:Y:S02]  /*17b0*/  @P3 IMAD R4, R221, R7.reuse, RZ ;  /* 0x00000007dd043224 */ /* 0x080fe400078e02ff */
[----:B------:R-:W-:Y:S01]  /*17c0*/  @P3 IMAD.WIDE.U32 R20, R220, R7, RZ ;  /* 0x00000007dc143225 */ /* 0x000fe200078e00ff */
[----:B------:R-:W-:Y:S02]  /*17d0*/  ISETP.GE.AND P1, PT, R5, RZ, PT ;  /* 0x000000ff0500720c */ /* 0x000fe40003f26270 */
[----:B------:R-:W-:Y:S02]  /*17e0*/  ISETP.NE.AND P4, PT, R25, RZ, PT ;  /* 0x000000ff1900720c */ /* 0x000fe40003f85270 */
[----:B------:R-:W-:Y:S01]  /*17f0*/  @!P3 IADD3 R9, PT, PT, R23, R9, RZ ;  /* 0x000000091709b210 */ /* 0x000fe20007ffe0ff */
[----:B------:R-:W-:Y:S01]  /*1800*/  @P3 IMAD.IADD R9, R21, 0x1, R4 ;  /* 0x0000000115093824 */ /* 0x000fe200078e0204 */
[----:B------:R-:W-:-:S02]  /*1810*/  @!P3 MOV R10, R22 ;  /* 0x00000016000ab202 */ /* 0x000fc40000000f00 */
[----:B------:R-:W-:Y:S02]  /*1820*/  LEA R12, R0, 0xffffff80, 0x7 ;  /* 0xffffff80000c7811 */ /* 0x000fe400078e38ff */
[----:B------:R-:W-:Y:S02]  /*1830*/  @P3 MOV R10, R20 ;  /* 0x00000014000a3202 */ /* 0x000fe40000000f00 */
[----:B------:R-:W-:Y:S01]  /*1840*/  @!P2 IADD3 R11, PT, PT, R11, 0x1, RZ ;  /* 0x000000010b0ba810 */ /* 0x000fe20007ffe0ff */
[----:B------:R-:W-:Y:S01]  /*1850*/  @!P3 IMAD R4, R181, R14, RZ ;  /* 0x0000000eb504b224 */ /* 0x000fe200078e02ff */
[----:B------:R-:W-:Y:S01]  /*1860*/  @!P3 SHF.R.S32.HI R5, RZ, 0x1f, R14 ;  /* 0x0000001fff05b819 */ /* 0x000fe2000001140e */
[----:B------:R-:W-:Y:S01]  /*1870*/  IMAD R7, R221, R12, RZ ;  /* 0x0000000cdd077224 */ /* 0x000fe200078e02ff */
[----:B------:R-:W-:Y:S01]  /*1880*/  SHF.R.S32.HI R21, RZ, 0x1f, R12 ;  /* 0x0000001fff157819 */ /* 0x000fe2000001140c */
[----:B------:R-:W-:Y:S01]  /*1890*/  IMAD.MOV.U32 R22, RZ, RZ, R10 ;  /* 0x000000ffff167224 */ /* 0x000fe200078e000a */
[----:B------:R-:W-:-:S02]  /*18a0*/  MOV R23, R9 ;  /* 0x0000000900177202 */ /* 0x000fc40000000f00 */
[----:B------:R-:W-:Y:S01]  /*18b0*/  @P5 IADD3 R11, PT, PT, R11, 0x1, RZ ;  /* 0x000000010b0b5810 */ /* 0x000fe20007ffe0ff */
[----:B------:R-:W-:Y:S02]  /*18c0*/  @!P3 IMAD R4, R5, R180, R4 ;  /* 0x000000b40504b224 */ /* 0x000fe400078e0204 */
[----:B------:R-:W-:Y:S01]  /*18d0*/  @!P3 IMAD.WIDE.U32 R28, R180, R14, RZ ;  /* 0x0000000eb41cb225 */ /* 0x000fe200078e00ff */
[----:B------:R-:W-:Y:S02]  /*18e0*/  @!P1 IADD3 R11, PT, PT, -R11, RZ, RZ ;  /* 0x000000ff0b0b9210 */ /* 0x000fe40007ffe1ff */
[----:B------:R-:W-:Y:S01]  /*18f0*/  @!P4 LOP3.LUT R11, RZ, R25, RZ, 0x33, !PT ;  /* 0x00000019ff0bc212 */ /* 0x000fe200078e33ff */
[----:B------:R-:W-:Y:S02]  /*1900*/  IMAD R7, R21, R220, R7 ;  /* 0x000000dc15077224 */ /* 0x000fe400078e0207 */
[----:B------:R-:W-:Y:S01]  /*1910*/  IMAD.WIDE.U32 R22, R220, R12, R22 ;  /* 0x0000000cdc167225 */ /* 0x000fe200078e0016 */
[----:B------:R-:W-:-:S03]  /*1920*/  @!P3 SHF.R.S32.HI R5, RZ, 0x1f, R13 ;  /* 0x0000001fff05b819 */ /* 0x000fc6000001140d */
[----:B------:R-:W-:Y:S01]  /*1930*/  @!P3 IMAD.IADD R29, R29, 0x1, R4 ;  /* 0x000000011d1db824 */ /* 0x000fe200078e0204 */
[----:B------:R-:W-:Y:S01]  /*1940*/  @P3 IADD3 R14, PT, PT, R14, R15, RZ ;  /* 0x0000000f0e0e3210 */ /* 0x000fe20007ffe0ff */
[----:B------:R-:W-:Y:S01]  /*1950*/  @!P3 IMAD R4, R19, R13, RZ ;  /* 0x0000000d1304b224 */ /* 0x000fe200078e02ff */
[----:B------:R-:W-:Y:S01]  /*1960*/  SHF.R.S32.HI R9, RZ, 0x1f, R11 ;  /* 0x0000001fff097819 */ /* 0x000fe2000001140b */
[----:B------:R-:W-:Y:S02]  /*1970*/  IMAD.IADD R23, R23, 0x1, R7 ;  /* 0x0000000117177824 */ /* 0x000fe400078e0207 */
[----:B------:R-:W-:Y:S02]  /*1980*/  IMAD R7, R17, R11, RZ ;  /* 0x0000000b11077224 */ /* 0x000fe400078e02ff */
[C---:B------:R-:W-:Y:S02]  /*1990*/  @!P3 IMAD R4, R18.reuse, R5, R4 ;  /* 0x000000051204b224 */ /* 0x040fe400078e0204 */
[----:B------:R-:W-:-:S04]  /*19a0*/  @!P3 IMAD.WIDE.U32 R18, R18, R13, R28 ;  /* 0x0000000d1212b225 */ /* 0x000fc800078e001c */
[----:B------:R-:W-:-:S04]  /*19b0*/  IMAD.WIDE.U32 R10, R16, R11, R22 ;  /* 0x0000000b100a7225 */ /* 0x000fc800078e0016 */
[-C--:B------:R-:W-:Y:S02]  /*19c0*/  @P3 IMAD R5, R181, R14.reuse, RZ ;  /* 0x0000000eb5053224 */ /* 0x080fe400078e02ff */
[----:B------:R-:W-:Y:S01]  /*19d0*/  @P3 IMAD.WIDE.U32 R22, R180, R14, RZ ;  /* 0x0000000eb4163225 */ /* 0x000fe200078e00ff */
[----:B------:R-:W-:-:S03]  /*19e0*/  @!P3 IADD3 R14, PT, PT, R19, R4, RZ ;  /* 0x00000004130eb210 */ /* 0x000fc60007ffe0ff */
[----:B------:R-:W-:Y:S01]  /*19f0*/  IMAD R7, R16, R9, R7 ;  /* 0x0000000910077224 */ /* 0x000fe200078e0207 */
[----:B------:R-:W-:Y:S02]  /*1a00*/  @!P3 MOV R16, R18 ;  /* 0x000000120010b202 */ /* 0x000fe40000000f00 */
[----:B------:R-:W-:Y:S01]  /*1a10*/  @P3 IADD3 R14, PT, PT, R23, R5, RZ ;  /* 0x00000005170e3210 */ /* 0x000fe20007ffe0ff */
[----:B------:R-:W-:Y:S01]  /*1a20*/  IMAD.IADD R4, R11, 0x1, R7 ;  /* 0x000000010b047824 */ /* 0x000fe200078e0207 */
[----:B------:R-:W-:Y:S02]  /*1a30*/  @P3 MOV R16, R22 ;  /* 0x0000001600103202 */ /* 0x000fe40000000f00 */
.L_x_7036:
[----:B------:R-:W-:Y:S05]  /*1a40*/  BSYNC.RECONVERGENT B0 ;  /* 0x0000000000007941 */ /* 0x000fea0003800200 */
.L_x_7034:
        /* <DEDUP_REMOVED lines=13> */
[C---:B------:R-:W-:Y:S01]  /*1b20*/  IADD3 R17, PT, PT, R22.reuse, 0x10, RZ ;  /* 0x0000001016117810 */ /* 0x040fe20007ffe0ff */
[----:B------:R-:W1:Y:S02]  /*1b30*/  S2UR UR6, SR_CgaCtaId ;  /* 0x00000000000679c3 */ /* 0x000e640000008800 */
[----:B------:R-:W-:Y:S01]  /*1b40*/  IMAD.IADD R219, R61, 0x1, -R8 ;  /* 0x000000013ddb7824 */ /* 0x000fe200078e0a08 */
[----:B------:R-:W-:Y:S02]  /*1b50*/  IADD3 R223, PT, PT, R11, R223, RZ ;  /* 0x000000df0bdf7210 */ /* 0x000fe40007ffe0ff */
[----:B------:R-:W-:Y:S01]  /*1b60*/  SHF.R.S32.HI R7, RZ, 0x1f, R230 ;  /* 0x0000001fff077819 */ /* 0x000fe200000114e6 */
[C---:B------:R-:W-:Y:S01]  /*1b70*/  VIADD R15, R22.reuse, 0x20 ;  /* 0x00000020160f7836 */ /* 0x040fe20000000000 */
[----:B------:R-:W-:Y:S01]  /*1b80*/  ISETP.GE.AND P6, PT, R17, R219, PT ;  /* 0x000000db1100720c */ /* 0x000fe20003fc6270 */
[----:B------:R-:W-:-:S02]  /*1b90*/  VIADD R13, R22, 0x30 ;  /* 0x00000030160d7836 */ /* 0x000fc40000000000 */
[----:B------:R-:W-:Y:S01]  /*1ba0*/  IMAD.MOV.U32 R23, RZ, RZ, RZ ;  /* 0x000000ffff177224 */ /* 0x000fe200078e00ff */
[-C--:B------:R-:W-:Y:S01]  /*1bb0*/  ISETP.GE.AND P5, PT, R15, R219.reuse, PT ;  /* 0x000000db0f00720c */ /* 0x080fe20003fa6270 */
[----:B------:R-:W-:Y:S01]  /*1bc0*/  IMAD.WIDE.U32 R38, R229, 0x40, R22 ;  /* 0x00000040e5267825 */ /* 0x000fe200078e0016 */
[----:B------:R-:W-:Y:S01]  /*1bd0*/  ISETP.GE.AND P4, PT, R22, R219, PT ;  /* 0x000000db1600720c */ /* 0x000fe20003f86270 */
[----:B------:R-:W-:-:S10]  /*1be0*/  UMOV UR7, 0x400 ;  /* 0x0000040000077882 */ /* 0x000fd40000000000 */
[----:B------:R-:W-:Y:S01]  /*1bf0*/  @!P5 IADD3 R11, P3, PT, R38, 0x20, RZ ;  /* 0x00000020260bd810 */ /* 0x000fe20007f7e0ff */
[----:B-1----:R-:W-:-:S04]  /*1c00*/  ULEA UR6, UR6, UR7, 0x18 ;  /* 0x0000000706067291 */ /* 0x002fc8000f8ec0ff */
[----:B------:R-:W-:Y:S02]  /*1c10*/  @!P5 IMAD.X R23, RZ, RZ, R39, P3 ;  /* 0x000000ffff17d224 */ /* 0x000fe400018e0627 */
[----:B------:R-:W-:Y:S01]  /*1c20*/  MOV R214, UR6 ;  /* 0x0000000600d67c02 */ /* 0x000fe20008000f00 */
[----:B------:R-:W-:Y:S02]  /*1c30*/  IMAD.SHL.U32 R42, R0, 0x80, RZ ;  /* 0x00000080002a7824 */ /* 0x000fe400078e00ff */
        /* <DEDUP_REMOVED lines=15> */
[----:B------:R-:W-:Y:S01]  /*1d30*/  @!P6 IADD3 R35, P2, PT, R38, 0x10, RZ ;  /* 0x000000102623e810 */ /* 0x000fe20007f5e0ff */
[----:B------:R-:W-:Y:S01]  /*1d40*/  IMAD.WIDE.U32 R18, R230, R18, R6 ;  /* 0x00000012e6127225 */ /* 0x000fe200078e0006 */
[----:B------:R-:W-:-:S03]  /*1d50*/  LOP3.LUT R7, R208, 0x1c0, RZ, 0xc0, !PT ;  /* 0x000001c0d0077812 */ /* 0x000fc600078ec0ff */
[----:B------:R-:W-:Y:S01]  /*1d60*/  @!P6 IMAD.X R9, RZ, RZ, R39, P2 ;  /* 0x000000ffff09e224 */ /* 0x000fe200010e0627 */
[----:B------:R-:W-:Y:S02]  /*1d70*/  LOP3.LUT R6, R7, 0x38, R212, 0xf8, !PT ;  /* 0x0000003807067812 */ /* 0x000fe400078ef8d4 */
[----:B------:R-:W-:-:S03]  /*1d80*/  LOP3.LUT R5, R208, 0x1e00, RZ, 0xc0, !PT ;  /* 0x00001e00d0057812 */ /* 0x000fc600078ec0ff */
[----:B------:R-:W-:Y:S02]  /*1d90*/  @!P1 IADD3 R7, P2, PT, R38, 0x30, RZ ;  /* 0x0000003026079810 */ /* 0x000fe40007f5e0ff */
[----:B------:R-:W-:-:S03]  /*1da0*/  IADD3 R19, PT, PT, R19, R4, RZ ;  /* 0x0000000413137210 */ /* 0x000fc60007ffe0ff */
[----:B------:R-:W-:Y:S01]  /*1db0*/  @!P1 IMAD.X R8, RZ, RZ, R39, P2 ;  /* 0x000000ffff089224 */ /* 0x000fe200010e0627 */
[----:B------:R-:W-:Y:S01]  /*1dc0*/  LOP3.LUT R5, R5, R6, R45, 0xf6, !PT ;  /* 0x0000000605057212 */ /* 0x000fe200078ef62d */
[----:B------:R-:W-:Y:S01]  /*1dd0*/  @!P4 IMAD R29, R39, R32, RZ ;  /* 0x00000020271dc224 */ /* 0x000fe200078e02ff */
[----:B------:R-:W-:Y:S01]  /*1de0*/  @!P6 MOV R40, R18 ;  /* 0x000000120028e202 */ /* 0x000fe20000000f00 */
[-C--:B------:R-:W-:Y:S01]  /*1df0*/  @!P6 IMAD R9, R9, R32.reuse, RZ ;  /* 0x000000200909e224 */ /* 0x080fe200078e02ff */
[----:B------:R-:W-:Y:S01]  /*1e00*/  @!P5 MOV R37, R19 ;  /* 0x000000130025d202 */ /* 0x000fe20000000f00 */
[----:B------:R-:W-:Y:S02]  /*1e10*/  @!P6 IMAD.MOV.U32 R41, RZ, RZ, R19 ;  /* 0x000000ffff29e224 */ /* 0x000fe400078e0013 */
[----:B------:R-:W-:Y:S02]  /*1e20*/  @!P5 IMAD.MOV.U32 R36, RZ, RZ, R18 ;  /* 0x000000ffff24d224 */ /* 0x000fe400078e0012 */
[----:B------:R-:W-:-:S02]  /*1e30*/  @!P5 IMAD R6, R23, R32, RZ ;  /* 0x000000201706d224 */ /* 0x000fc400078e02ff */
[-C--:B------:R-:W-:Y:S02]  /*1e40*/  @!P1 IMAD R8, R8, R32.reuse, RZ ;  /* 0x0000002008089224 */ /* 0x080fe400078e02ff */
[C---:B------:R-:W-:Y:S02]  /*1e50*/  @!P4 IMAD R29, R38.reuse, R33, R29 ;  /* 0x00000021261dc224 */ /* 0x040fe400078e021d */
[----:B------:R-:W-:Y:S02]  /*1e60*/  @!P6 IMAD R9, R33, R35, R9 ;  /* 0x000000232109e224 */ /* 0x000fe400078e0209 */
[----:B------:R-:W-:Y:S02]  /*1e70*/  IMAD R46, R5, 0x2, R214 ;  /* 0x00000002052e7824 */ /* 0x000fe400078e02d6 */
[----:B------:R-:W-:-:S04]  /*1e80*/  @!P4 IMAD.WIDE.U32 R38, R38, R32, R18 ;  /* 0x000000202626c225 */ /* 0x000fc800078e0012 */
[----:B------:R-:W-:-:S04]  /*1e90*/  @!P6 IMAD.WIDE.U32 R34, R32, R35, R40 ;  /* 0x000000232022e225 */ /* 0x000fc800078e0028 */
[-C--:B------:R-:W-:Y:S02]  /*1ea0*/  @!P5 IMAD R6, R33, R11.reuse, R6 ;  /* 0x0000000b2106d224 */ /* 0x080fe400078e0206 */
[----:B------:R-:W-:-:S04]  /*1eb0*/  @!P5 IMAD.WIDE.U32 R36, R32, R11, R36 ;  /* 0x0000000b2024d225 */ /* 0x000fc800078e0024 */
[-C--:B------:R-:W-:Y:S02]  /*1ec0*/  @!P1 IMAD R5, R33, R7.reuse, R8 ;  /* 0x0000000721059224 */ /* 0x080fe400078e0208 */
[----:B------:R-:W-:Y:S02]  /*1ed0*/  @!P1 IMAD.WIDE.U32 R32, R32, R7, R18 ;  /* 0x0000000720209225 */ /* 0x000fe400078e0012 */
[----:B------:R-:W5:Y:S01]  /*1ee0*/  LD.E.64 R18, desc[UR4][R2.64+0x10] ;  /* 0x0000100402127980 */ /* 0x000f62000c101b00 */
[----:B------:R-:W-:Y:S01]  /*1ef0*/  @!P4 LEA R28, P2, R38, R30, 0x1 ;  /* 0x0000001e261cc211 */ /* 0x000fe200078408ff */
[----:B------:R-:W-:Y:S02]  /*1f00*/  @!P4 IMAD.IADD R29, R39, 0x1, R29 ;  /* 0x00000001271dc824 */ /* 0x000fe400078e021d */
[----:B------:R-:W-:-:S03]  /*1f10*/  @!P6 IMAD.IADD R9, R35, 0x1, R9 ;  /* 0x000000012309e824 */ /* 0x000fc600078e0209 */
[-C--:B------:R-:W-:Y:S02]  /*1f20*/  @!P4 LEA.HI.X R29, R38, R31.reuse, R29, 0x1, P2 ;  /* 0x0000001f261dc211 */ /* 0x080fe400010f0c1d */
[-C--:B------:R-:W-:Y:S01]  /*1f30*/  @!P6 LEA R10, P2, R34, R30.reuse, 0x1 ;  /* 0x0000001e220ae211 */ /* 0x080fe200078408ff */
[----:B------:R-:W-:Y:S01]  /*1f40*/  @!P5 IMAD.IADD R6, R37, 0x1, R6 ;  /* 0x000000012506d824 */ /* 0x000fe200078e0206 */
[----:B------:R-:W-:Y:S01]  /*1f50*/  IADD3 R41, PT, PT, R42, -0x80, RZ ;  /* 0xffffff802a297810 */ /* 0x000fe20007ffe0ff */
[----:B------:R-:W-:Y:S01]  /*1f60*/  @!P1 IMAD.IADD R7, R33, 0x1, R5 ;  /* 0x0000000121079824 */ /* 0x000fe200078e0205 */
[-C--:B------:R-:W-:Y:S01]  /*1f70*/  @!P6 LEA.HI.X R11, R34, R31.reuse, R9, 0x1, P2 ;  /* 0x0000001f220be211 */ /* 0x080fe200010f0c09 */
[----:B------:R-:W-:Y:S01]  /*1f80*/  @!PT LDS RZ, [RZ] ;  /* 0x00000000fffff984 */ /* 0x000fe20000000800 */
[----:B------:R-:W-:Y:S01]  /*1f90*/  @!PT LDS RZ, [RZ] ;  /* 0x00000000fffff984 */ /* 0x000fe20000000800 */
[----:B------:R-:W-:Y:S01]  /*1fa0*/  @!PT LDS RZ, [RZ] ;  /* 0x00000000fffff984 */ /* 0x000fe20000000800 */
[----:B------:R-:W-:Y:S01]  /*1fb0*/  @!P4 LDGSTS.E.BYPASS.LTC128B.128 [R46], desc[UR4][R28.64] ;  /* 0x000000001c2ecfae */ /* 0x000fe2000b981a04 */
[----:B------:R-:W-:Y:S01]  /*1fc0*/  @!P5 LEA R34, P3, R36, R30, 0x1 ;  /* 0x0000001e2422d211 */ /* 0x000fe200078608ff */
[----:B------:R-:W-:Y:S01]  /*1fd0*/  IMAD.IADD R4, R62, 0x1, -R41 ;  /* 0x000000013e047824 */ /* 0x000fe200078e0a29 */
[----:B------:R-:W-:Y:S01]  /*1fe0*/  IADD3 R9, PT, PT, R22, 0x50, RZ ;  /* 0x0000005016097810 */ /* 0x000fe20007ffe0ff */
[----:B------:R-:W-:Y:S01]  /*1ff0*/  @!P4 LDGSTS.E.BYPASS.LTC128B.128 [R46+0x2000], desc[UR4][R28.64+0x80] ;  /* 0x020000801c2ecfae */ /* 0x000fe2000b981a04 */
[----:B------:R-:W-:-:S02]  /*2000*/  @!P5 LEA.HI.X R35, R36, R31, R6, 0x1, P3 ;  /* 0x0000001f2423d211 */ /* 0x000fc400018f0c06 */
[C---:B------:R-:W-:Y:S01]  /*2010*/  @!P1 LEA R36, P3, R32.reuse, R30, 0x1 ;  /* 0x0000001e20249211 */ /* 0x040fe200078608ff */
[----:B------:R-:W-:Y:S01]  /*2020*/  @!P6 LDGSTS.E.BYPASS.LTC128B.128 [R46+0x800], desc[UR4][R10.64] ;  /* 0x008000000a2eefae */ /* 0x000fe2000b981a04 */
[-C--:B------:R-:W-:Y:S02]  /*2030*/  ISETP.GE.AND P2, PT, R17, R4.reuse, PT ;  /* 0x000000041100720c */ /* 0x080fe40003f46270 */
[----:B------:R-:W-:Y:S01]  /*2040*/  @!P1 LEA.HI.X R37, R32, R31, R7, 0x1, P3 ;  /* 0x0000001f20259211 */ /* 0x000fe200018f0c07 */
[----:B------:R1:W-:Y:S01]  /*2050*/  @!P6 LDGSTS.E.BYPASS.LTC128B.128 [R46+0x2800], desc[UR4][R10.64+0x80] ;  /* 0x028000800a2eefae */ /* 0x0003e2000b981a04 */
[----:B------:R-:W-:Y:S02]  /*2060*/  ISETP.GE.AND P3, PT, R22, R4, PT ;  /* 0x000000041600720c */ /* 0x000fe40003f66270 */
[C---:B------:R-:W-:Y:S01]  /*2070*/  SHF.L.U32 R6, R220.reuse, 0x4, RZ ;  /* 0x00000004dc067819 */ /* 0x040fe200000006ff */
[----:B------:R-:W-:Y:S01]  /*2080*/  @!P5 LDGSTS.E.BYPASS.LTC128B.128 [R46+0x1000], desc[UR4][R34.64] ;  /* 0x01000000222edfae */ /* 0x000fe2000b981a04 */
[----:B------:R-:W-:-:S03]  /*2090*/  SHF.L.U64.HI R5, R220, 0x4, R221 ;  /* 0x00000004dc057819 */ /* 0x000fc600000102dd */
[----:B------:R-:W-:Y:S01]  /*20a0*/  @!P5 LDGSTS.E.BYPASS.LTC128B.128 [R46+0x3000], desc[UR4][R34.64+0x80] ;  /* 0x03000080222edfae */ /* 0x000fe2000b981a04 */
[----:B------:R-:W-:Y:S02]  /*20b0*/  ISETP.GE.AND P5, PT, R9, R4, PT ;  /* 0x000000040900720c */ /* 0x000fe40003fa6270 */
[C---:B------:R-:W-:Y:S01]  /*20c0*/  @!P2 LEA R30, P4, R6.reuse, R224, 0x1 ;  /* 0x000000e0061ea211 */ /* 0x040fe200078808ff */
[----:B------:R-:W-:Y:S02]  /*20d0*/  @!P1 LDGSTS.E.BYPASS.LTC128B.128 [R46+0x1800], desc[UR4][R36.64] ;  /* 0x01800000242e9fae */ /* 0x000fe4000b981a04 */
[----:B------:R-:W-:Y:S01]  /*20e0*/  @!P3 IMAD.MOV.U32 R225, RZ, RZ, R223 ;  /* 0x000000ffffe1b224 */ /* 0x000fe200078e00df */
[----:B------:R-:W-:Y:S01]  /*20f0*/  @!P2 LEA.HI.X R31, R6, R223, R5, 0x1, P4 ;  /* 0x000000df061fa211 */ /* 0x000fe200020f0c05 */
        /* <DEDUP_REMOVED lines=42> */
[----:B------:R-:W-:-:S05]  /*23a0*/  IABS R8, R230 ;  /* 0x000000e600087213 */ /* 0x000fca0000000000 */
[C---:B------:R-:W-:Y:S01]  /*23b0*/  @!P6 LEA R36, P1, R220.reuse, R224, 0x7 ;  /* 0x000000e0dc24e211 */ /* 0x040fe200078238ff */
[----:B--2---:R-:W-:-:S04]  /*23c0*/  @!P2 IMAD.WIDE.U32 R34, R220, 0xe0, R224 ;  /* 0x000000e0dc22a825 */ /* 0x004fc800078e00e0 */
[----:B------:R-:W-:Y:S02]  /*23d0*/  @!P2 IMAD.IADD R35, R35, 0x1, R6 ;  /* 0x000000012323a824 */ /* 0x000fe400078e0206 */
[----:B---3--:R-:W-:Y:S01]  /*23e0*/  IMAD.MOV R6, RZ, RZ, -R29 ;  /* 0x000000ffff067224 */ /* 0x008fe200078e0a1d */
[----:B------:R-:W-:-:S03]  /*23f0*/  MOV R28, RZ ;  /* 0x000000ff001c7202 */ /* 0x000fc60000000f00 */
[----:B------:R-:W-:Y:S01]  /*2400*/  IMAD R23, R6, R10, RZ ;  /* 0x0000000a06177224 */ /* 0x000fe200078e02ff */
[----:B------:R-:W-:-:S03]  /*2410*/  IABS R6, R25 ;  /* 0x0000001900067213 */ /* 0x000fc60000000000 */
[----:B------:R-:W-:Y:S01]  /*2420*/  IMAD.HI.U32 R23, R29, R23, R28 ;  /* 0x000000171d177227 */ /* 0x000fe200078e001c */
[----:B------:R-:W-:-:S03]  /*2430*/  @!P6 LEA.HI.X R37, R220, R223, R221, 0x7, P1 ;  /* 0x000000dfdc25e211 */ /* 0x000fc600008f3cdd */
[----:B------:R-:W-:Y:S02]  /*2440*/  IMAD.MOV R6, RZ, RZ, -R6 ;  /* 0x000000ffff067224 */ /* 0x000fe400078e0a06 */
[----:B------:R-:W-:Y:S01]  /*2450*/  IMAD.HI.U32 R23, R23, R8, RZ ;  /* 0x0000000817177227 */ /* 0x000fe200078e00ff */
        /* <DEDUP_REMOVED lines=51> */
[-C--:B------:R-:W-:Y:S02]  /*2790*/  ISETP.GE.AND P5, PT, R17, R4.reuse, PT ;  /* 0x000000041100720c */ /* 0x080fe40003fa6270 */
[----:B------:R-:W-:Y:S02]  /*27a0*/  SHF.L.U32 R8, R180, 0x4, RZ ;  /* 0x00000004b4087819 */ /* 0x000fe400000006ff */
[-C--:B------:R-:W-:Y:S02]  /*27b0*/  ISETP.GE.AND P1, PT, R15, R4.reuse, PT ;  /* 0x000000040f00720c */ /* 0x080fe40003f26270 */
[----:B------:R-:W-:-:S02]  /*27c0*/  ISETP.GE.AND P4, PT, R9, R4, PT ;  /* 0x000000040900720c */ /* 0x000fc40003f86270 */
[----:B------:R-:W-:Y:S02]  /*27d0*/  SHF.L.U64.HI R9, R180, 0x4, R181 ;  /* 0x00000004b4097819 */ /* 0x000fe400000102b5 */
[----:B------:R-:W-:Y:S02]  /*27e0*/  ISETP.GE.AND P6, PT, R13, R4, PT ;  /* 0x000000040d00720c */ /* 0x000fe40003fc6270 */
[----:B------:R-:W-:Y:S02]  /*27f0*/  LOP3.LUT R213, R44, 0x400, RZ, 0xc0, !PT ;  /* 0x000004002cd57812 */ /* 0x000fe400078ec0ff */
[C---:B------:R-:W-:Y:S02]  /*2800*/  @!P5 LEA R14, P2, R8.reuse, R226, 0x1 ;  /* 0x000000e2080ed211 */ /* 0x040fe400078408ff */
[----:B------:R-:W-:Y:S02]  /*2810*/  MOV R210, 0x20 ;  /* 0x0000002000d27802 */ /* 0x000fe40000000f00 */
[----:B------:R-:W-:-:S02]  /*2820*/  @!P5 LEA.HI.X R15, R8, R227, R9, 0x1, P2 ;  /* 0x000000e3080fd211 */ /* 0x000fc400010f0c09 */
[----:B------:R-:W-:Y:S02]  /*2830*/  ISETP.GE.AND P2, PT, R5, R4, PT ;  /* 0x000000040500720c */ /* 0x000fe40003f46270 */
[----:B------:R-:W-:Y:S01]  /*2840*/  LOP3.LUT R8, R19, 0x8, R212, 0x78, !PT ;  /* 0x0000000813087812 */ /* 0x000fe200078e78d4 */
[----:B------:R-:W-:Y:S01]  /*2850*/  @!PT LDS RZ, [RZ] ;  /* 0x00000000fffff984 */ /* 0x000fe20000000800 */
[----:B------:R-:W-:Y:S01]  /*2860*/  @!PT LDS RZ, [RZ] ;  /* 0x00000000fffff984 */ /* 0x000fe20000000800 */
[----:B------:R-:W-:Y:S01]  /*2870*/  @!PT LDS RZ, [RZ] ;  /* 0x00000000fffff984 */ /* 0x000fe20000000800 */
[----:B------:R-:W-:Y:S01]  /*2880*/  @!P3 LDGSTS.E.BYPASS.LTC128B.128 [R46+0xc000], desc[UR4][R226.64] ;  /* 0x0c000000e22ebfae */ /* 0x000fe2000b981a04 */
[----:B------:R-:W-:Y:S02]  /*2890*/  @!P4 MOV R9, R227 ;  /* 0x000000e30009c202 */ /* 0x000fe40000000f00 */
[-C--:B------:R-:W-:Y:S01]  /*28a0*/  LOP3.LUT R8, R8, R45.reuse, RZ, 0x3c, !PT ;  /* 0x0000002d08087212 */ /* 0x080fe200078e3cff */
[----:B------:R-:W-:Y:S01]  /*28b0*/  @!P3 LDGSTS.E.BYPASS.LTC128B.128 [R46+0x10000], desc[UR4][R226.64+0x80] ;  /* 0x10000080e22ebfae */ /* 0x000fe2000b981a04 */
[----:B------:R-:W-:Y:S01]  /*28c0*/  LOP3.LUT R45, R6, R45, RZ, 0x3c, !PT ;  /* 0x0000002d062d7212 */ /* 0x000fe200078e3cff */
[----:B------:R-:W-:Y:S01]  /*28d0*/  @!P4 IMAD R6, R181, 0xa0, RZ ;  /* 0x000000a0b506c824 */ /* 0x000fe200078e02ff */
[----:B------:R-:W-:Y:S01]  /*28e0*/  LEA R213, R8, R213, 0x1 ;  /* 0x000000d508d57211 */ /* 0x000fe200078e08ff */
[----:B------:R-:W-:Y:S01]  /*28f0*/  @P3 STS.128 [R46+0xc000], RZ ;  /* 0x00c000ff2e003388 */ /* 0x000fe20000000c00 */
[----:B------:R-:W-:-:S02]  /*2900*/  @!P4 MOV R8, R226 ;  /* 0x000000e20008c202 */ /* 0x000fc40000000f00 */
[----:B------:R-:W-:Y:S01]  /*2910*/  IADD3 R129, PT, PT, R40, R45, RZ ;  /* 0x0000002d28817210 */ /* 0x000fe20007ffe0ff */
[----:B------:R-:W-:Y:S01]  /*2920*/  @P3 STS.128 [R46+0x10000], RZ ;  /* 0x010000ff2e003388 */ /* 0x000fe20000000c00 */
[----:B------:R-:W-:Y:S01]  /*2930*/  ISETP.GE.AND P3, PT, R7, R4, PT ;  /* 0x000000040700720c */ /* 0x000fe20003f66270 */
[----:B------:R-:W-:Y:S01]  /*2940*/  @!P6 IMAD R7, R181, 0x60, RZ ;  /* 0x00000060b507e824 */ /* 0x000fe200078e02ff */
[----:B------:R-:W-:Y:S01]  /*2950*/  LEA R129, R129, R214, 0x1 ;  /* 0x000000d681817211 */ /* 0x000fe200078e08ff */
[----:B------:R-:W-:Y:S01]  /*2960*/  @P5 STS.128 [R46+0xc800], RZ ;  /* 0x00c800ff2e005388 */ /* 0x000fe20000000c00 */
[----:B------:R-:W-:Y:S01]  /*2970*/  @!P4 IMAD.WIDE.U32 R8, R180, 0xa0, R8 ;  /* 0x000000a0b408c825 */ /* 0x000fe200078e0008 */
[----:B------:R-:W-:Y:S02]  /*2980*/  IADD3 R213, PT, PT, R214, R213, RZ ;  /* 0x000000d5d6d57210 */ /* 0x000fe40007ffe0ff */
[----:B------:R-:W-:Y:S02]  /*2990*/  @P5 STS.128 [R46+0x10800], RZ ;  /* 0x010800ff2e005388 */ /* 0x000fe40000000c00 */
[----:B------:R-:W-:-:S02]  /*29a0*/  @!P4 IADD3 R9, PT, PT, R9, R6, RZ ;  /* 0x000000060909c210 */ /* 0x000fc40007ffe0ff */
[----:B------:R-:W-:Y:S01]  /*29b0*/  @!PT LDS RZ, [RZ] ;  /* 0x00000000fffff984 */ /* 0x000fe20000000800 */
[----:B------:R-:W-:Y:S01]  /*29c0*/  @!PT LDS RZ, [RZ] ;  /* 0x00000000fffff984 */ /* 0x000fe20000000800 */
[----:B------:R-:W-:Y:S01]  /*29d0*/  @!PT LDS RZ, [RZ] ;  /* 0x00000000fffff984 */ /* 0x000fe20000000800 */
[----:B------:R-:W-:Y:S02]  /*29e0*/  @!P5 LDGSTS.E.BYPASS.LTC128B.128 [R46+0xc800], desc[UR4][R14.64] ;  /* 0x0c8000000e2edfae */ /* 0x000fe4000b981a04 */
[----:B------:R-:W-:Y:S02]  /*29f0*/  @!P3 IMAD R5, R181, 0xc0, RZ ;  /* 0x000000c0b505b824 */ /* 0x000fe400078e02ff */
[----:B------:R1:W-:Y:S01]  /*2a00*/  @!P5 LDGSTS.E.BYPASS.LTC128B.128 [R46+0x10800], desc[UR4][R14.64+0x80] ;  /* 0x108000800e2edfae */ /* 0x0003e2000b981a04 */
[C---:B------:R-:W-:Y:S01]  /*2a10*/  @!P1 LEA R12, P5, R180.reuse, R226, 0x6 ;  /* 0x000000e2b40c9211 */ /* 0x040fe200078a30ff */
[C---:B------:R-:W-:Y:S02]  /*2a20*/  @!P3 IMAD.WIDE.U32 R16, R180.reuse, 0xc0, R226 ;  /* 0x000000c0b410b825 */ /* 0x040fe400078e00e2 */
[----:B------:R-:W-:Y:S01]  /*2a30*/  @P1 STS.128 [R46+0xd000], RZ ;  /* 0x00d000ff2e001388 */ /* 0x000fe20000000c00 */
[C---:B------:R-:W-:Y:S02]  /*2a40*/  @!P1 LEA.HI.X R13, R180.reuse, R227, R181, 0x6, P5 ;  /* 0x000000e3b40d9211 */ /* 0x040fe400028f34b5 */
[----:B------:R-:W-:Y:S01]  /*2a50*/  ISETP.GE.AND P5, PT, R11, R4, PT ;  /* 0x000000040b00720c */ /* 0x000fe20003fa6270 */
[----:B------:R-:W-:Y:S01]  /*2a60*/  @!P2 IMAD R4, R181, 0xe0, RZ ;  /* 0x000000e0b504a824 */ /* 0x000fe200078e02ff */
[----:B------:R-:W-:Y:S01]  /*2a70*/  @P1 STS.128 [R46+0x11000], RZ ;  /* 0x011000ff2e001388 */ /* 0x000fe20000000c00 */
[----:B------:R-:W-:Y:S01]  /*2a80*/  @!P6 IMAD.WIDE.U32 R10, R180, 0x60, R226 ;  /* 0x00000060b40ae825 */ /* 0x000fe200078e00e2 */
[----:B------:R-:W-:-:S02]  /*2a90*/  @!P3 IADD3 R17, PT, PT, R17, R5, RZ ;  /* 0x000000051111b210 */ /* 0x000fc40007ffe0ff */
[----:B------:R-:W-:Y:S01]  /*2aa0*/  @!PT LDS RZ, [RZ] ;  /* 0x00000000fffff984 */ /* 0x000fe20000000800 */
[----:B------:R-:W-:Y:S01]  /*2ab0*/  @!PT LDS RZ, [RZ] ;  /* 0x00000000fffff984 */ /* 0x000fe20000000800 */
[----:B------:R-:W-:Y:S01]  /*2ac0*/  @!PT LDS RZ, [RZ] ;  /* 0x00000000fffff984 */ /* 0x000fe20000000800 */
[----:B------:R-:W-:Y:S02]  /*2ad0*/  @!P1 LDGSTS.E.BYPASS.LTC128B.128 [R46+0xd000], desc[UR4][R12.64] ;  /* 0x0d0000000c2e9fae */ /* 0x000fe4000b981a04 */
[----:B------:R-:W-:Y:S02]  /*2ae0*/  @!P6 IADD3 R11, PT, PT, R11, R7, RZ ;  /* 0x000000070b0be210 */ /* 0x000fe40007ffe0ff */
[----:B------:R-:W-:Y:S04]  /*2af0*/  @!P1 LDGSTS.E.BYPASS.LTC128B.128 [R46+0x11000], desc[UR4][R12.64+0x80] ;  /* 0x110000800c2e9fae */ /* 0x000fe8000b981a04 */
[----:B------:R-:W-:Y:S04]  /*2b00*/  @P6 STS.128 [R46+0xd800], RZ ;  /* 0x00d800ff2e006388 */ /* 0x000fe80000000c00 */
[----:B------:R-:W-:Y:S01]  /*2b10*/  @P6 STS.128 [R46+0x11800], RZ ;  /* 0x011800ff2e006388 */ /* 0x000fe20000000c00 */
[----:B-1----:R-:W-:-:S02]  /*2b20*/  @!P2 MOV R14, R226 ;  /* 0x000000e2000ea202 */ /* 0x002fc40000000f00 */
[----:B------:R-:W-:Y:S01]  /*2b30*/  @!P2 MOV R15, R227 ;  /* 0x000000e3000fa202 */ /* 0x000fe20000000f00 */
[----:B------:R-:W-:Y:S01]  /*2b40*/  @!PT LDS RZ, [RZ] ;  /* 0x00000000fffff984 */ /* 0x000fe20000000800 */
[----:B------:R-:W-:Y:S01]  /*2b50*/  @!PT LDS RZ, [RZ] ;  /* 0x00000000fffff984 */ /* 0x000fe20000000800 */
[----:B------:R-:W-:Y:S01]  /*2b60*/  @!PT LDS RZ, [RZ] ;  /* 0x00000000fffff984 */ /* 0x000fe20000000800 */
[----:B------:R-:W-:Y:S02]  /*2b70*/  @!P6 LDGSTS.E.BYPASS.LTC128B.128 [R46+0xd800], desc[UR4][R10.64] ;  /* 0x0d8000000a2eefae */ /* 0x000fe4000b981a04 */
[C---:B------:R-:W-:Y:S02]  /*2b80*/  @!P2 IMAD.WIDE.U32 R14, R180.reuse, 0xe0, R14 ;  /* 0x000000e0b40ea825 */ /* 0x040fe400078e000e */
[----:B------:R-:W-:Y:S03]  /*2b90*/  @!P6 LDGSTS.E.BYPASS.LTC128B.128 [R46+0x11800], desc[UR4][R10.64+0x80] ;  /* 0x118000800a2eefae */ /* 0x000fe6000b981a04 */
[----:B------:R-:W-:Y:S01]  /*2ba0*/  @!P2 IADD3 R15, PT, PT, R15, R4, RZ ;  /* 0x000000040f0fa210 */ /* 0x000fe20007ffe0ff */
[----:B------:R-:W-:Y:S01]  /*2bb0*/  @P5 STS.128 [R46+0xe000], RZ ;  /* 0x00e000ff2e005388 */ /* 0x000fe20000000c00 */
[----:B------:R-:W-:-:S03]  /*2bc0*/  @!P5 LEA R4, P1, R180, R226, 0x7 ;  /* 0x000000e2b404d211 */ /* 0x000fc600078238ff */
[----:B------:R-:W-:Y:S01]  /*2bd0*/  @P5 STS.128 [R46+0x12000], RZ ;  /* 0x012000ff2e005388 */ /* 0x000fe20000000c00 */
[----:B------:R-:W-:-:S05]  /*2be0*/  @!P5 LEA.HI.X R5, R180, R227, R181, 0x7, P1 ;  /* 0x000000e3b405d211 */ /* 0x000fca00008f3cb5 */
        /* <DEDUP_REMOVED lines=33> */
[----:B------:R-:W4:Y:S04]  /*2e00*/  LDSM.16.M88.4 R28, [R213+0x5000] ;  /* 0x00500000d51c783b */ /* 0x000f280000000200 */
[----:B------:R-:W4:Y:S04]  /*2e10*/  LDSM.16.M88.4 R20, [R213+0x5800] ;  /* 0x00580000d514783b */ /* 0x000f280000000200 */
[----:B-1----:R-:W1:Y:S04]  /*2e20*/  LDSM.16.M88.4 R4, [R213+0x6000] ;  /* 0x00600000d504783b */ /* 0x002e680000000200 */
[----:B------:R-:W1:Y:S04]  /*2e30*/  LDSM.16.M88.4 R96, [R213+0x6800] ;  /* 0x00680000d560783b */ /* 0x000e680000000200 */
[----:B------:R-:W1:Y:S04]  /*2e40*/  LDSM.16.M88.4 R88, [R213+0x7000] ;  /* 0x00700000d558783b */ /* 0x000e680000000200 */
[----:B--2---:R-:W2:Y:S04]  /*2e50*/  LDSM.16.M88.4 R12, [R213+0x7800] ;  /* 0x00780000d50c783b */ /* 0x004ea80000000200 */
[----:B------:R-:W-:Y:S04]  /*2e60*/  LDSM.16.M88.4 R116, [R126] ;  /* 0x000000007e74783b */ /* 0x000fe80000000200 */
[----:B------:R-:W2:Y:S01]  /*2e70*/  LDSM.16.M88.4 R8, [R124+0x4000] ;  /* 0x004000007c08783b */ /* 0x000ea20000000200 */
[C---:B---3--:R-:W-:Y:S03]  /*2e80*/  HMMA.16816.F32 R56, R80.reuse, R52, RZ ;  /* 0x000000345038723c */ /* 0x048fe600000018ff */
[----:B------:R-:W3:Y:S04]  /*2e90*/  LDSM.16.M88.4 R68, [R124+0x4800] ;  /* 0x004800007c44783b */ /* 0x000ee80000000200 */
[----:B------:R-:W3:Y:S01]  /*2ea0*/  LDSM.16.M88.4 R64, [R124+0x5000] ;  /* 0x005000007c40783b */ /* 0x000ee20000000200 */
[----:B----4-:R-:W-:Y:S01]  /*2eb0*/  HMMA.16816.F32 R48, R80, R36, RZ ;  /* 0x000000245030723c */ /* 0x010fe200000018ff */
[----:B------:R-:W-:-:S02]  /*2ec0*/  LOP3.LUT P2, RZ, R212, 0x4, RZ, 0xc0, !PT ;  /* 0x00000004d4ff7812 */ /* 0x000fc4000784c0ff */
[----:B------:R-:W-:Y:S01]  /*2ed0*/  LDSM.16.M88.4 R104, [R124+0x7800] ;  /* 0x007800007c68783b */ /* 0x000fe20000000200 */
[----:B------:R-:W-:-:S03]  /*2ee0*/  MOV R209, 0x40 ;  /* 0x0000004000d17802 */ /* 0x000fc60000000f00 */
[----:B------:R-:W-:Y:S01]  /*2ef0*/  LDSM.16.M88.4 R120, [R124+0x6000] ;  /* 0x006000007c78783b */ /* 0x000fe20000000200 */
[C---:B------:R-:W-:Y:S03]  /*2f00*/  HMMA.16816.F32 R32, R80.reuse, R28, RZ ;  /* 0x0000001c5020723c */ /* 0x040fe600000018ff */
[----:B------:R-:W4:Y:S04]  /*2f10*/  LD.E R125, desc[UR4][R2.64+0x18c] ;  /* 0x00018c04027d7980 */ /* 0x000f28000c101900 */
        /* <DEDUP_REMOVED lines=16> */
[----:B------:R-:W1:Y:S01]  /*3020*/  LDSM.16.M88.4 R12, [R124+0x5800] ;  /* 0x005800007c0c783b */ /* 0x000e620000000200 */
[----:B------:R-:W-:-:S04]  /*3030*/  SEL R60, R209, 0xffffffc0, !P2 ;  /* 0xffffffc0d13c7807 */ /* 0x000fc80005000000 */
[-C--:B------:R-:W-:Y:S02]  /*3040*/  IADD3 R127, PT, PT, R129, R60.reuse, RZ ;  /* 0x0000003c817f7210 */ /* 0x080fe40007ffe0ff */
[----:B------:R-:W-:Y:S01]  /*3050*/  IADD3 R184, PT, PT, R213, R60, RZ ;  /* 0x0000003cd5b87210 */ /* 0x000fe20007ffe0ff */
[C---:B------:R-:W-:Y:S04]  /*3060*/  HMMA.16816.F32 R56, R116.reuse, R8, R56 ;  /* 0x000000087438723c */ /* 0x040fe80000001838 */
[----:B------:R-:W-:Y:S04]  /*3070*/  LDSM.16.M88.4 R72, [R184+0x4800] ;  /* 0x00480000b848783b */ /* 0x000fe80000000200 */
[C---:B------:R-:W-:Y:S01]  /*3080*/  HMMA.16816.F32 R52, R116.reuse, R10, R52 ;  /* 0x0000000a7434723c */ /* 0x040fe20000001834 */
[----:B------:R-:W2:Y:S04]  /*3090*/  LDSM.16.M88.4 R8, [R127] ;  /* 0x000000007f08783b */ /* 0x000ea80000000200 */
[----:B------:R-:W2:Y:S03]  /*30a0*/  LDSM.16.M88.4 R76, [R184+0x4000] ;  /* 0x00400000b84c783b */ /* 0x000ea60000000200 */
        /* <DEDUP_REMOVED lines=12> */
[C---:B------:R-:W-:Y:S08]  /*3170*/  HMMA.16816.F32 R84, R116.reuse, R104, R84 ;  /* 0x000000687454723c */ /* 0x040ff00000001854 */
[----:B------:R-:W-:Y:S01]  /*3180*/  HMMA.16816.F32 R80, R116, R106, R80 ;  /* 0x0000006a7450723c */ /* 0x000fe20000001850 */
[----:B------:R-:W-:Y:S07]  /*3190*/  LDSM.16.M88.4 R104, [R184+0x7800] ;  /* 0x00780000b868783b */ /* 0x000fee0000000200 */
[C---:B------:R-:W-:Y:S08]  /*31a0*/  HMMA.16816.F32 R56, R8.reuse, R76, R56 ;  /* 0x0000004c0838723c */ /* 0x040ff00000001838 */
[----:B------:R-:W-:Y:S01]  /*31b0*/  HMMA.16816.F32 R52, R8, R78, R52 ;  /* 0x0000004e0834723c */ /* 0x000fe20000001834 */
[----:B------:R-:W2:Y:S07]  /*31c0*/  LDSM.16.M88.4 R76, [R184+0x6800] ;  /* 0x00680000b84c783b */ /* 0x000eae0000000200 */
        /* <DEDUP_REMOVED lines=27> */
[----:B------:R-:W-:Y:S03]  /*3380*/  LDSM.16.M88.4 R104, [R213+0x8000] ;  /* 0x00800000d568783b */ /* 0x000fe60000000200 */
        /* <DEDUP_REMOVED lines=14> */
[C---:B------:R-:W-:Y:S01]  /*3470*/  HMMA.16816.F32 R4, R68.reuse, R10, R4 ;  /* 0x0000000a4404723c */ /* 0x040fe20000001804 */
[----:B------:R-:W4:Y:S07]  /*3480*/  LDSM.16.M88.4 R8, [R213+0x8800] ;  /* 0x00880000d508783b */ /* 0x000f2e0000000200 */
[C---:B---3--:R-:W-:Y:S08]  /*3490*/  HMMA.16816.F32 R100, R68.reuse, R64, R100 ;  /* 0x000000404464723c */ /* 0x048ff00000001864 */
[----:B------:R-:W-:Y:S01]  /*34a0*/  HMMA.16816.F32 R96, R68, R66, R96 ;  /* 0x000000424460723c */ /* 0x000fe20000001860 */
[----:B------:R-:W-:Y:S07]  /*34b0*/  LDSM.16.M88.4 R64, [R127+0x2000] ;  /* 0x002000007f40783b */ /* 0x000fee0000000200 */
[----:B------:R-:W-:Y:S01]  /*34c0*/  HMMA.16816.F32 R116, R108, R104, R56 ;  /* 0x000000686c74723c */ /* 0x000fe20000001838 */
[----:B------:R-:W3:Y:S07]  /*34d0*/  LDSM.16.M88.4 R56, [R184+0x8000] ;  /* 0x00800000b838783b */ /* 0x000eee0000000200 */
[C---:B-1----:R-:W-:Y:S08]  /*34e0*/  HMMA.16816.F32 R92, R68.reuse, R12, R92 ;  /* 0x0000000c445c723c */ /* 0x042ff0000000185c */
[----:B------:R-:W-:Y:S01]  /*34f0*/  HMMA.16816.F32 R88, R68, R14, R88 ;  /* 0x0000000e4458723c */ /* 0x000fe20000001858 */
[----:B------:R-:W1:Y:S07]  /*3500*/  LDSM.16.M88.4 R12, [R213+0x9000] ;  /* 0x00900000d50c783b */ /* 0x000e6e0000000200 */
[----:B------:R-:W-:Y:S01]  /*3510*/  HMMA.16816.F32 R52, R108, R106, R52 ;  /* 0x0000006a6c34723c */ /* 0x000fe20000001834 */
[----:B------:R-:W1:Y:S07]  /*3520*/  LDSM.16.M88.4 R104, [R124+0x8800] ;  /* 0x008800007c68783b */ /* 0x000e6e0000000200 */
[C---:B--2---:R-:W-:Y:S08]  /*3530*/  HMMA.16816.F32 R84, R68.reuse, R72, R84 ;  /* 0x000000484454723c */ /* 0x044ff00000001854 */
[----:B------:R-:W-:Y:S01]  /*3540*/  HMMA.16816.F32 R80, R68, R74, R80 ;  /* 0x0000004a4450723c */ /* 0x000fe20000001850 */
[----:B------:R-:W-:Y:S04]  /*3550*/  LDSM.16.M88.4 R72, [R120+0x2000] ;  /* 0x002000007848783b */ /* 0x000fe80000000200 */
[----:B------:R-:W2:Y:S03]  /*3560*/  LDSM.16.M88.4 R68, [R182+0x8000] ;  /* 0x00800000b644783b */ /* 0x000ea60000000200 */
[C---:B----4-:R-:W-:Y:S08]  /*3570*/  HMMA.16816.F32 R116, R76.reuse, R16, R116 ;  /* 0x000000104c74723c */ /* 0x050ff00000001874 */
[----:B------:R-:W-:Y:S01]  /*3580*/  HMMA.16816.F32 R52, R76, R18, R52 ;  /* 0x000000124c34723c */ /* 0x000fe20000001834 */
[----:B------:R-:W4:Y:S07]  /*3590*/  LDSM.16.M88.4 R16, [R213+0x9800] ;  /* 0x00980000d510783b */ /* 0x000f2e0000000200 */
[C---:B------:R-:W-:Y:S08]  /*35a0*/  HMMA.16816.F32 R48, R108.reuse, R8, R48 ;  /* 0x000000086c30723c */ /* 0x040ff00000001830 */
[----:B------:R-:W-:Y:S01]  /*35b0*/  HMMA.16816.F32 R36, R108, R10, R36 ;  /* 0x0000000a6c24723c */ /* 0x000fe20000001824 */
[----:B------:R-:W4:Y:S07]  /*35c0*/  LDSM.16.M88.4 R8, [R184+0x8800] ;  /* 0x00880000b808783b */ /* 0x000f2e0000000200 */
[C---:B---3--:R-:W-:Y:S08]  /*35d0*/  HMMA.16816.F32 R116, R64.reuse, R56, R116 ;  /* 0x000000384074723c */ /* 0x048ff00000001874 */
[----:B------:R-:W-:Y:S08]  /*35e0*/  HMMA.16816.F32 R52, R64, R58, R52 ;  /* 0x0000003a4034723c */ /* 0x000ff00000001834 */
[C---:B-1----:R-:W-:Y:S08]  /*35f0*/  HMMA.16816.F32 R32, R108.reuse, R12, R32 ;  /* 0x0000000c6c20723c */ /* 0x042ff00000001820 */
[----:B------:R-:W-:Y:S01]  /*3600*/  HMMA.16816.F32 R28, R108, R14, R28 ;  /* 0x0000000e6c1c723c */ /* 0x000fe2000000181c */
[----:B------:R-:W1:Y:S07]  /*3610*/  LDSM.16.M88.4 R12, [R124+0x9000] ;  /* 0x009000007c0c783b */ /* 0x000e6e0000000200 */
[C---:B------:R-:W-:Y:S01]  /*3620*/  HMMA.16816.F32 R56, R76.reuse, R104, R48 ;  /* 0x000000684c38723c */ /* 0x040fe20000001830 */
[----:B------:R-:W-:Y:S07]  /*3630*/  LDSM.16.M88.4 R48, [R182+0x8800] ;  /* 0x00880000b630783b */ /* 0x000fee0000000200 */
[----:B------:R-:W-:Y:S08]  /*3640*/  HMMA.16816.F32 R36, R76, R106, R36 ;  /* 0x0000006a4c24723c */ /* 0x000ff00000001824 */
[C---:B--2---:R-:W-:Y:S08]  /*3650*/  HMMA.16816.F32 R116, R72.reuse, R68, R116 ;  /* 0x000000444874723c */ /* 0x044ff00000001874 */
[----:B------:R-:W-:Y:S08]  /*3660*/  HMMA.16816.F32 R52, R72, R70, R52 ;  /* 0x000000464834723c */ /* 0x000ff00000001834 */
[----:B----4-:R-:W-:Y:S01]  /*3670*/  HMMA.16816.F32 R68, R108, R16, R24 ;  /* 0x000000106c44723c */ /* 0x010fe20000001818 */
[----:B------:R-:W2:Y:S07]  /*3680*/  LDSM.16.M88.4 R24, [R184+0x9000] ;  /* 0x00900000b818783b */ /* 0x000eae0000000200 */
[C---:B------:R-:W-:Y:S08]  /*3690*/  HMMA.16816.F32 R56, R64.reuse, R8, R56 ;  /* 0x000000084038723c */ /* 0x040ff00000001838 */
[----:B------:R-:W-:Y:S01]  /*36a0*/  HMMA.16816.F32 R36, R64, R10, R36 ;  /* 0x0000000a4024723c */ /* 0x000fe20000001824 */
[----:B------:R-:W3:Y:S07]  /*36b0*/  LDSM.16.M88.4 R8, [R213+0xa000] ;  /* 0x00a00000d508783b */ /* 0x000eee0000000200 */
[C---:B-1----:R-:W-:Y:S01]  /*36c0*/  HMMA.16816.F32 R104, R76.reuse, R12, R32 ;  /* 0x0000000c4c68723c */ /* 0x042fe20000001820 */
[----:B------:R-:W-:Y:S07]  /*36d0*/  LDSM.16.M88.4 R32, [R182+0x9000] ;  /* 0x00900000b620783b */ /* 0x000fee0000000200 */
[----:B------:R-:W-:Y:S01]  /*36e0*/  HMMA.16816.F32 R28, R76, R14, R28 ;  /* 0x0000000e4c1c723c */ /* 0x000fe2000000181c */
[----:B------:R-:W-:Y:S07]  /*36f0*/  LDSM.16.M88.4 R12, [R184+0x9800] ;  /* 0x00980000b80c783b */ /* 0x000fee0000000200 */
        /* <DEDUP_REMOVED lines=8> */
[----:B------:R-:W-:Y:S08]  /*3780*/  HMMA.16816.F32 R56, R72, R48, R56 ;  /* 0x000000304838723c */ /* 0x000ff00000001838 */
[C---:B-1----:R-:W-:Y:S08]  /*3790*/  HMMA.16816.F32 R68, R76.reuse, R16, R68 ;  /* 0x000000104c44723c */ /* 0x042ff00000001844 */
[----:B------:R-:W-:Y:S01]  /*37a0*/  HMMA.16816.F32 R20, R76, R18, R20 ;  /* 0x000000124c14723c */ /* 0x000fe20000001814 */
[----:B------:R-:W1:Y:S07]  /*37b0*/  LDSM.16.M88.4 R16, [R184+0xa000] ;  /* 0x00a00000b810783b */ /* 0x000e6e0000000200 */
[----:B------:R-:W-:Y:S01]  /*37c0*/  HMMA.16816.F32 R36, R72, R50, R36 ;  /* 0x000000324824723c */ /* 0x000fe20000001824 */
[----:B------:R-:W4:Y:S07]  /*37d0*/  LDSM.16.M88.4 R48, [R182+0x9800] ;  /* 0x00980000b630783b */ /* 0x000f2e0000000200 */
[C---:B--2---:R-:W-:Y:S08]  /*37e0*/  HMMA.16816.F32 R100, R108.reuse, R24, R100 ;  /* 0x000000186c64723c */ /* 0x044ff00000001864 */
[----:B------:R-:W-:Y:S01]  /*37f0*/  HMMA.16816.F32 R96, R108, R26, R96 ;  /* 0x0000001a6c60723c */ /* 0x000fe20000001860 */
[----:B------:R-:W2:Y:S07]  /*3800*/  LDSM.16.M88.4 R24, [R124+0xa800] ;  /* 0x00a800007c18783b */ /* 0x000eae0000000200 */
[C---:B------:R-:W-:Y:S08]  /*3810*/  HMMA.16816.F32 R28, R72.reuse, R34, R28 ;  /* 0x00000022481c723c */ /* 0x040ff0000000181c */
[----:B------:R-:W-:Y:S01]  /*3820*/  HMMA.16816.F32 R104, R72, R32, R104 ;  /* 0x000000204868723c */ /* 0x000fe20000001868 */
[----:B------:R-:W2:Y:S07]  /*3830*/  LDSM.16.M88.4 R32, [R182+0xa000] ;  /* 0x00a00000b620783b */ /* 0x000eae0000000200 */
[----:B---3--:R-:W-:Y:S08]  /*3840*/  HMMA.16816.F32 R4, R76, R10, R4 ;  /* 0x0000000a4c04723c */ /* 0x008ff00000001804 */
[C---:B------:R-:W-:Y:S08]  /*3850*/  HMMA.16816.F32 R68, R64.reuse, R12, R68 ;  /* 0x0000000c4044723c */ /* 0x040ff00000001844 */
[----:B------:R-:W-:Y:S01]  /*3860*/  HMMA.16816.F32 R20, R64, R14, R20 ;  /* 0x0000000e4014723c */ /* 0x000fe20000001814 */
[----:B------:R-:W3:Y:S07]  /*3870*/  LDSM.16.M88.4 R12, [R213+0xb000] ;  /* 0x00b00000d50c783b */ /* 0x000eee0000000200 */
        /* <DEDUP_REMOVED lines=25> */
[----:B------:R-:W1:Y:S05]  /*3a10*/  MUFU.TANH R106, R28 ;  /* 0x0000001c006a7308 */ /* 0x000e6a0000002400 */
[----:B----4-:R-:W-:Y:S03]  /*3a20*/  HMMA.16816.F32 R68, R72, R48, R68 ;  /* 0x000000304844723c */ /* 0x010fe60000001844 */
[----:B------:R-:W4:Y:S05]  /*3a30*/  MUFU.TANH R107, R29 ;  /* 0x0000001d006b7308 */ /* 0x000f2a0000002400 */
[----:B------:R-:W-:Y:S01]  /*3a40*/  HMMA.16816.F32 R112, R64, R16, R112 ;  /* 0x000000104070723c */ /* 0x000fe20000001870 */
[----:B------:R-:W1:Y:S02]  /*3a50*/  LDSM.16.M88.4 R16, [R213+0xb800] ;  /* 0x00b80000d510783b */ /* 0x000e640000000200 */
[----:B------:R-:W1:Y:S05]  /*3a60*/  MUFU.TANH R48, R30 ;  /* 0x0000001e00307308 */ /* 0x000e6a0000002400 */
[----:B--2---:R-:W-:Y:S03]  /*3a70*/  HMMA.16816.F32 R100, R76, R24, R100 ;  /* 0x000000184c64723c */ /* 0x004fe60000001864 */
[----:B------:R2:W1:Y:S02]  /*3a80*/  MUFU.TANH R49, R31 ;  /* 0x0000001f00317308 */ /* 0x0004640000002400 */
[----:B--2---:R-:W2:Y:S03]  /*3a90*/  LDSM.16.M88.4 R28, [R182+0xa800] ;  /* 0x00a80000b61c783b */ /* 0x004ea60000000200 */
[C---:B------:R-:W-:Y:S08]  /*3aa0*/  HMMA.16816.F32 R20, R72.reuse, R50, R20 ;  /* 0x000000324814723c */ /* 0x040ff00000001814 */
[----:B------:R-:W-:Y:S08]  /*3ab0*/  HMMA.16816.F32 R4, R72, R34, R4 ;  /* 0x000000224804723c */ /* 0x000ff00000001804 */
[C---:B---3--:R-:W-:Y:S08]  /*3ac0*/  HMMA.16816.F32 R92, R108.reuse, R12, R92 ;  /* 0x0000000c6c5c723c */ /* 0x048ff0000000185c */
[----:B------:R-:W-:Y:S01]  /*3ad0*/  HMMA.16816.F32 R88, R108, R14, R88 ;  /* 0x0000000e6c58723c */ /* 0x000fe20000001858 */
[----:B------:R-:W3:Y:S07]  /*3ae0*/  LDSM.16.M88.4 R12, [R124+0xb000] ;  /* 0x00b000007c0c783b */ /* 0x000eee0000000200 */
[----:B------:R-:W-:Y:S08]  /*3af0*/  HMMA.16816.F32 R100, R64, R8, R100 ;  /* 0x000000084064723c */ /* 0x000ff00000001864 */
[----:B------:R-:W-:Y:S08]  /*3b00*/  HMMA.16816.F32 R112, R72, R32, R112 ;  /* 0x000000204870723c */ /* 0x000ff00000001870 */
[----:B------:R-:W-:Y:S01]  /*3b10*/  HMMA.16816.F32 R96, R76, R26, R96 ;  /* 0x0000001a4c60723c */ /* 0x000fe20000001860 */
[----:B------:R-:W4:Y:S01]  /*3b20*/  LDSM.16.M88.4 R24, [R124+0xb800] ;  /* 0x00b800007c18783b */ /* 0x000f220000000200 */
        /* <DEDUP_REMOVED lines=11> */
[----:B------:R-:W1:Y:S01]  /*3be0*/  MUFU.TANH R70, R20 ;  /* 0x0000001400467308 */ /* 0x000e620000002400 */
[-C--:B------:R-:W-:Y:S01]  /*3bf0*/  FMUL.FTZ R16, R6, R125.reuse ;  /* 0x0000007d06107220 */ /* 0x080fe20000410000 */
[----:B------:R-:W-:-:S05]  /*3c00*/  FMUL.FTZ R17, R7, R125 ;  /* 0x0000007d07117220 */ /* 0x000fca0000410000 */
[----:B--2---:R-:W-:Y:S01]  /*3c10*/  HMMA.16816.F32 R100, R72, R28, R100 ;  /* 0x0000001c4864723c */ /* 0x004fe20000001864 */
[----:B------:R-:W2:Y:S07]  /*3c20*/  MUFU.TANH R71, R21 ;  /* 0x0000001500477308 */ /* 0x000eae0000002400 */
        /* <DEDUP_REMOVED lines=8> */
[----:B------:R-:W1:Y:S05]  /*3cb0*/  LDSM.16.M88.4 R8, [R182+0xb000] ;  /* 0x00b00000b608783b */ /* 0x000e6a0000000200 */
[C---:B------:R-:W-:Y:S08]  /*3cc0*/  HMMA.16816.F32 R92, R76.reuse, R12, R92 ;  /* 0x0000000c4c5c723c */ /* 0x040ff0000000185c */
        /* <DEDUP_REMOVED lines=11> */
[----:B------:R-:W-:Y:S01]  /*3d80*/  FMUL.FTZ R29, R100, R125 ;  /* 0x0000007d641d7220 */ /* 0x000fe20000410000 */
[----:B------:R-:W4:Y:S01]  /*3d90*/  MUFU.TANH R120, R120 ;  /* 0x0000007800787308 */ /* 0x000f220000002400 */
[----:B-----5:R-:W-:Y:S01]  /*3da0*/  IADD3 R63, PT, PT, R63, R62, -R61 ;  /* 0x0000003e3f3f7210 */ /* 0x020fe20007ffe83d */
[----:B------:R-:W-:-:S04]  /*3db0*/  DEPBAR.LE SB0, 0x0 ;  /* 0x000080000000791a */ /* 0x000fc80000000000 */
[C---:B---3--:R-:W-:Y:S08]  /*3dc0*/  HMMA.16816.F32 R92, R64.reuse, R20, R92 ;  /* 0x00000014405c723c */ /* 0x048ff0000000185c */
[C---:B------:R-:W-:Y:S08]  /*3dd0*/  HMMA.16816.F32 R88, R64.reuse, R22, R88 ;  /* 0x000000164058723c */ /* 0x040ff00000001858 */
[C---:B--2---:R-:W-:Y:S08]  /*3de0*/  HMMA.16816.F32 R84, R64.reuse, R4, R84 ;  /* 0x000000044054723c */ /* 0x044ff00000001854 */
[----:B------:R-:W-:Y:S08]  /*3df0*/  HMMA.16816.F32 R80, R64, R6, R80 ;  /* 0x000000064050723c */ /* 0x000ff00000001850 */
[C---:B------:R-:W-:Y:S08]  /*3e00*/  HMMA.16816.F32 R96, R72.reuse, R30, R96 ;  /* 0x0000001e4860723c */ /* 0x040ff00000001860 */
[C---:B-1----:R-:W-:Y:S08]  /*3e10*/  HMMA.16816.F32 R92, R72.reuse, R8, R92 ;  /* 0x00000008485c723c */ /* 0x042ff0000000185c */
[C---:B------:R-:W-:Y:S08]  /*3e20*/  HMMA.16816.F32 R88, R72.reuse, R10, R88 ;  /* 0x0000000a4858723c */ /* 0x040ff00000001858 */
[C---:B------:R-:W-:Y:S08]  /*3e30*/  HMMA.16816.F32 R84, R72.reuse, R12, R84 ;  /* 0x0000000c4854723c */ /* 0x040ff00000001854 */
[----:B------:R-:W-:Y:S01]  /*3e40*/  HMMA.16816.F32 R80, R72, R14, R80 ;  /* 0x0000000e4850723c */ /* 0x000fe20000001850 */
[----:B------:R-:W-:Y:S01]  /*3e50*/  SHF.R.U32.HI R26, RZ, 0x2, R212 ;  /* 0x00000002ff1a7819 */ /* 0x000fe200000116d4 */
        /* <DEDUP_REMOVED lines=21> */
[----:B------:R-:W-:Y:S01]  /*3fb0*/  LOP3.LUT R26, R26, 0x7, RZ, 0xc0, !PT ;  /* 0x000000071a1a7812 */ /* 0x000fe200078ec0ff */
[-C--:B------:R-:W-:Y:S01]  /*3fc0*/  FMUL.FTZ R80, R80, R125.reuse ;  /* 0x0000007d50507220 */ /* 0x080fe20000410000 */
        /* <DEDUP_REMOVED lines=61> */
[----:B------:R-:W-:-:S02]  /*43a0*/  VIADDMNMX R236, R63, 0x1, R62, PT ;  /* 0x000000013fec7846 */ /* 0x000fc4000380013e */
[----:B------:R-:W-:Y:S02]  /*43b0*/  VIADDMNMX R234, R63, 0x9, R62, PT ;  /* 0x000000093fea7846 */ /* 0x000fe4000380013e */
[----:B------:R-:W-:Y:S02]  /*43c0*/  VIMNMX R237, PT, PT, RZ, R26, !PT ;  /* 0x0000001affed7248 */ /* 0x000fe40007fe0100 */
        /* <DEDUP_REMOVED lines=16> */
.L_x_7040:
[----:B------:R-:W2:Y:S01]  /*44d0*/  LD.E R26, desc[UR4][R2.64+0x170] ;  /* 0x00017004021a7980 */ /* 0x000ea2000c101900 */
[----:B------:R-:W-:Y:S02]  /*44e0*/  IADD3 R27, PT, PT, R42, -0x100, RZ ;  /* 0xffffff002a1b7810 */ /* 0x000fe40007ffe0ff */
[----:B------:R-:W-:Y:S02]  /*44f0*/  IABS R21, R41 ;  /* 0x0000002900157213 */ /* 0x000fe40000000000 */
[----:B------:R-:W-:Y:S02]  /*4500*/  IABS R9, R27 ;  /* 0x0000001b00097213 */ /* 0x000fe40000000000 */
[-C--:B--2---:R-:W-:Y:S02]  /*4510*/  IABS R23, R26.reuse ;  /* 0x0000001a00177213 */ /* 0x084fe40000000000 */
[-C--:B------:R-:W-:Y:S02]  /*4520*/  IABS R50, R26.reuse ;  /* 0x0000001a00327213 */ /* 0x080fe40000000000 */
[----:B------:R-:W2:Y:S01]  /*4530*/  I2F.RP R25, R23 ;  /* 0x0000001700197306 */ /* 0x000ea20000209400 */
[----:B------:R-:W-:-:S02]  /*4540*/  LOP3.LUT R27, R27, R26, RZ, 0x3c, !PT ;  /* 0x0000001a1b1b7212 */ /* 0x000fc400078e3cff */
[----:B------:R-:W-:-:S05]  /*4550*/  IMAD.MOV R50, RZ, RZ, -R50 ;  /* 0x000000ffff327224 */ /* 0x000fca00078e0a32 */
        /* <DEDUP_REMOVED lines=20> */
[----:B------:R-:W-:Y:S01]  /*46a0*/  ISETP.GE.U32.AND P6, PT, R50, R23, PT ;  /* 0x000000173200720c */ /* 0x000fe20003fc6070 */
[----:B------:R-:W3:Y:S01]  /*46b0*/  LD.E.64 R62, desc[UR4][R2.64+0x38] ;  /* 0x00003804023e7980 */ /* 0x000ee2000c101b00 */
        /* <DEDUP_REMOVED lines=29> */
.L_x_7041:
[----:B------:R-:W-:Y:S05]  /*4890*/  BSYNC.RECONVERGENT B0 ;  /* 0x0000000000007941 */ /* 0x000fea0003800200 */
.L_x_7039:
[C---:B------:R-:W-:Y:S01]  /*48a0*/  IMAD.SHL.U32 R9, R220.reuse, 0x20, RZ ;  /* 0x00000020dc097824 */ /* 0x040fe200078e00ff */
[----:B------:R-:W-:Y:S01]  /*48b0*/  SHF.L.U64.HI R26, R220, 0x5, R221 ;  /* 0x00000005dc1a7819 */ /* 0x000fe200000102dd */
[----:B------:R-:W-:-:S03]  /*48c0*/  IMAD.MOV.U32 R225, RZ, RZ, R223 ;  /* 0x000000ffffe17224 */ /* 0x000fc600078e00df */
[----:B-1----:R-:W-:Y:S02]  /*48d0*/  IADD3 R80, P1, PT, R9, R224, RZ ;  /* 0x000000e009507210 */ /* 0x002fe40007f3e0ff */
        /* <DEDUP_REMOVED lines=33> */
.L_x_7038:
[----:B------:R-:W-:Y:S05]  /*4af0*/  BSYNC.RECONVERGENT B1 ;  /* 0x0000000000017941 */ /* 0x000fea0003800200 */
.L_x_7037:
        /* <DEDUP_REMOVED lines=118> */
[----:B------:R-:W-:Y:S02]  /*5260*/  ISETP.GE.AND P4, PT, R69, R237, PT ;  /* 0x000000ed4500720c */ /* 0x000fe40003f86270 */
[----:B------:R-:W-:Y:S01]  /*5270*/  FSEL R203, R203, -INF , !P6 ;  /* 0xff800000cbcb7808 */ /* 0x000fe20007000000 */
[----:B------:R-:W-:Y:S01]  /*5280*/  VIADD R70, R94, 0x61 ;  /* 0x000000615e467836 */ /* 0x000fe20000000000 */
[-C--:B------:R-:W-:Y:S01]  /*5290*/  ISETP.GE.AND P6, PT, R58, R236.reuse, PT ;  /* 0x000000ec3a00720c */ /* 0x080fe20003fc6270 */
[----:B------:R-:W-:Y:S01]  /*52a0*/  VIADD R71, R94, 0x68 ;  /* 0x000000685e477836 */ /* 0x000fe20000000000 */
[----:B------:R-:W-:Y:S02]  /*52b0*/  FSEL R31, R31, -INF , P5 ;  /* 0xff8000001f1f7808 */ /* 0x000fe40002800000 */
[----:B------:R-:W-:Y:S02]  /*52c0*/  ISETP.GE.AND P5, PT, R69, R236, PT ;  /* 0x000000ec4500720c */ /* 0x000fe40003fa6270 */
[----:B------:R-:W-:-:S02]  /*52d0*/  FSEL R11, R11, -INF , P4 ;  /* 0xff8000000b0b7808 */ /* 0x000fc40002000000 */
[----:B------:R-:W-:Y:S01]  /*52e0*/  FSEL R217, R217, -INF , !P6 ;  /* 0xff800000d9d97808 */ /* 0x000fe20007000000 */
[----:B------:R-:W-:Y:S01]  /*52f0*/  VIADD R28, R94, 0x69 ;  /* 0x000000695e1c7836 */ /* 0x000fe20000000000 */
[-C--:B------:R-:W-:Y:S02]  /*5300*/  ISETP.GE.AND P6, PT, R79, R236.reuse, PT ;  /* 0x000000ec4f00720c */ /* 0x080fe40003fc6270 */
[----:B------:R-:W-:Y:S02]  /*5310*/  FSEL R177, R11, -INF , !P5 ;  /* 0xff8000000bb17808 */ /* 0x000fe40006800000 */
[-C--:B------:R-:W-:Y:S02]  /*5320*/  ISETP.GE.AND P4, PT, R70, R237.reuse, PT ;  /* 0x000000ed4600720c */ /* 0x080fe40003f86270 */
[----:B------:R-:W-:Y:S02]  /*5330*/  ISETP.GE.AND P5, PT, R71, R237, PT ;  /* 0x000000ed4700720c */ /* 0x000fe40003fa6270 */
[----:B------:R-:W-:Y:S01]  /*5340*/  FSEL R199, R31, -INF , !P6 ;  /* 0xff8000001fc77808 */ /* 0x000fe20007000000 */
[----:B------:R-:W-:Y:S01]  /*5350*/  VIADD R30, R94, 0x70 ;  /* 0x000000705e1e7836 */ /* 0x000fe20000000000 */
[----:B------:R-:W-:-:S02]  /*5360*/  ISETP.GE.AND P6, PT, R70, R236, PT ;  /* 0x000000ec4600720c */ /* 0x000fc40003fc6270 */
[----:B------:R-:W-:Y:S02]  /*5370*/  FSEL R18, R18, -INF , P4 ;  /* 0xff80000012127808 */ /* 0x000fe40002000000 */
[----:B------:R-:W-:Y:S02]  /*5380*/  FSEL R13, R13, -INF , P5 ;  /* 0xff8000000d0d7808 */ /* 0x000fe40002800000 */
[-C--:B------:R-:W-:Y:S02]  /*5390*/  ISETP.GE.AND P4, PT, R71, R236.reuse, PT ;  /* 0x000000ec4700720c */ /* 0x080fe40003f86270 */
[----:B------:R-:W-:Y:S01]  /*53a0*/  ISETP.GE.AND P5, PT, R28, R237, PT ;  /* 0x000000ed1c00720c */ /* 0x000fe20003fa6270 */
[----:B------:R-:W-:Y:S01]  /*53b0*/  VIADD R88, R94, 0x78 ;  /* 0x000000785e587836 */ /* 0x000fe20000000000 */
[----:B------:R-:W-:Y:S01]  /*53c0*/  FSEL R175, R18, -INF , !P6 ;  /* 0xff80000012af7808 */ /* 0x000fe20007000000 */
[----:B------:R-:W-:Y:S01]  /*53d0*/  VIADD R22, R94, 0x71 ;  /* 0x000000715e167836 */ /* 0x000fe20000000000 */
[----:B------:R-:W-:-:S02]  /*53e0*/  ISETP.GE.AND P6, PT, R28, R236, PT ;  /* 0x000000ec1c00720c */ /* 0x000fc40003fc6270 */
[----:B------:R-:W-:Y:S02]  /*53f0*/  FSEL R173, R13, -INF , !P4 ;  /* 0xff8000000dad7808 */ /* 0x000fe40006000000 */
[----:B------:R-:W-:Y:S02]  /*5400*/  FSEL R19, R19, -INF , P5 ;  /* 0xff80000013137808 */ /* 0x000fe40002800000 */
[----:B------:R-:W-:Y:S01]  /*5410*/  ISETP.GE.AND P4, PT, R30, R237, PT ;  /* 0x000000ed1e00720c */ /* 0x000fe20003f86270 */
[----:B------:R-:W-:Y:S01]  /*5420*/  VIADD R91, R94, 0x79 ;  /* 0x000000795e5b7836 */ /* 0x000fe20000000000 */
[----:B------:R-:W-:Y:S02]  /*5430*/  FSEL R171, R19, -INF , !P6 ;  /* 0xff80000013ab7808 */ /* 0x000fe40007000000 */
[----:B------:R-:W-:Y:S02]  /*5440*/  ISETP.GE.AND P5, PT, R30, R236, PT ;  /* 0x000000ec1e00720c */ /* 0x000fe40003fa6270 */
[----:B------:R-:W-:-:S02]  /*5450*/  FSEL R66, R66, -INF , P4 ;  /* 0xff80000042427808 */ /* 0x000fc40002000000 */
[----:B------:R-:W-:Y:S02]  /*5460*/  ISETP.GE.AND P6, PT, R88, R237, PT ;  /* 0x000000ed5800720c */ /* 0x000fe40003fc6270 */
[----:B------:R-:W-:Y:S02]  /*5470*/  ISETP.GE.AND P1, PT, R94, R235, PT ;  /* 0x000000eb5e00720c */ /* 0x000fe40003f26270 */
[-C--:B------:R-:W-:Y:S02]  /*5480*/  ISETP.GE.AND P4, PT, R22, R237.reuse, PT ;  /* 0x000000ed1600720c */ /* 0x080fe40003f86270 */
[----:B------:R-:W-:Y:S02]  /*5490*/  FSEL R161, R66, -INF , !P5 ;  /* 0xff80000042a17808 */ /* 0x000fe40006800000 */
[----:B------:R-:W-:Y:S02]  /*54a0*/  FSEL R84, R84, -INF , P6 ;  /* 0xff80000054547808 */ /* 0x000fe40003000000 */
[----:B------:R-:W-:-:S02]  /*54b0*/  ISETP.GE.AND P5, PT, R91, R237, PT ;  /* 0x000000ed5b00720c */ /* 0x000fc40003fa6270 */
[----:B------:R-:W-:Y:S02]  /*54c0*/  FSEL R15, R15, -INF , P4 ;  /* 0xff8000000f0f7808 */ /* 0x000fe40002000000 */
[----:B------:R-:W-:Y:S02]  /*54d0*/  ISETP.GE.AND P6, PT, R22, R236, PT ;  /* 0x000000ec1600720c */ /* 0x000fe40003fc6270 */
[----:B------:R-:W-:Y:S02]  /*54e0*/  FSEL R18, R116, -INF , P1 ;  /* 0xff80000074127808 */ /* 0x000fe40000800000 */
[----:B------:R-:W-:Y:S02]  /*54f0*/  ISETP.GE.AND P1, PT, R93, R235, PT ;  /* 0x000000eb5d00720c */ /* 0x000fe40003f26270 */
[----:B------:R-:W-:Y:S02]  /*5500*/  FSEL R86, R86, -INF , P5 ;  /* 0xff80000056567808 */ /* 0x000fe40002800000 */
[----:B------:R-:W-:-:S02]  /*5510*/  FSEL R159, R15, -INF , !P6 ;  /* 0xff8000000f9f7808 */ /* 0x000fc40007000000 */
[----:B------:R-:W-:Y:S02]  /*5520*/  ISETP.GE.AND P5, PT, R88, R236, PT ;  /* 0x000000ec5800720c */ /* 0x000fe40003fa6270 */
[-C--:B------:R-:W-:Y:S02]  /*5530*/  ISETP.GE.AND P6, PT, R93, R234.reuse, PT ;  /* 0x000000ea5d00720c */ /* 0x080fe40003fc6270 */
[----:B------:R-:W-:Y:S02]  /*5540*/  FSEL R57, R117, -INF , P1 ;  /* 0xff80000075397808 */ /* 0x000fe40000800000 */
[----:B------:R-:W-:Y:S02]  /*5550*/  ISETP.GE.AND P4, PT, R94, R234, PT ;  /* 0x000000ea5e00720c */ /* 0x000fe40003f86270 */
[----:B------:R-:W-:Y:S02]  /*5560*/  ISETP.GE.AND P1, PT, R90, R235, PT ;  /* 0x000000eb5a00720c */ /* 0x000fe40003f26270 */
[----:B------:R-:W-:-:S02]  /*5570*/  FSEL R157, R84, -INF , !P5 ;  /* 0xff800000549d7808 */ /* 0x000fc40006800000 */
[----:B------:R-:W-:Y:S02]  /*5580*/  FSEL R57, R57, -INF , !P6 ;  /* 0xff80000039397808 */ /* 0x000fe40007000000 */
[----:B------:R-:W-:Y:S02]  /*5590*/  ISETP.GE.AND P5, PT, R91, R236, PT ;  /* 0x000000ec5b00720c */ /* 0x000fe40003fa6270 */
        /* <DEDUP_REMOVED lines=81> */
[----:B------:R-:W-:-:S02]  /*5ab0*/  ISETP.GE.AND P4, PT, R75, R235, PT ;  /* 0x000000eb4b00720c */ /* 0x000fc40003f86270 */
[----:B------:R-:W-:Y:S02]  /*5ac0*/  FMNMX3.FTZ R16, R16, R27, R23, !PT ;  /* 0x0000001b10107276 */ /* 0x000fe40007810017 */
[----:B------:R-:W-:Y:S02]  /*5ad0*/  FSEL R191, R4, -INF , !P6 ;  /* 0xff80000004bf7808 */ /* 0x000fe40007000000 */
[----:B------:R-:W-:Y:S02]  /*5ae0*/  FMNMX3.FTZ R4, R18, R57, R31, !PT ;  /* 0x0000003912047276 */ /* 0x000fe4000781001f */
[----:B------:R-:W-:Y:S02]  /*5af0*/  ISETP.GE.AND P5, PT, R75, R234, PT ;  /* 0x000000ea4b00720c */ /* 0x000fe40003fa6270 */
[----:B------:R-:W-:Y:S02]  /*5b00*/  FSEL R20, R20, -INF , P4 ;  /* 0xff80000014147808 */ /* 0x000fe40002000000 */
[----:B------:R-:W-:-:S02]  /*5b10*/  ISETP.GE.AND P4, PT, R59, R235, PT ;  /* 0x000000eb3b00720c */ /* 0x000fc40003f86270 */
[----:B------:R-:W-:Y:S02]  /*5b20*/  FMNMX3.FTZ R16, R16, R25, R21, !PT ;  /* 0x0000001910107276 */ /* 0x000fe40007810015 */
[----:B------:R-:W-:Y:S02]  /*5b30*/  FMNMX3.FTZ R4, R4, R29, R11, !PT ;  /* 0x0000001d04047276 */ /* 0x000fe4000781000b */
[----:B------:R-:W-:Y:S02]  /*5b40*/  FSEL R197, R20, -INF , !P5 ;  /* 0xff80000014c57808 */ /* 0x000fe40006800000 */
[----:B------:R-:W-:Y:S02]  /*5b50*/  ISETP.GE.AND P5, PT, R59, R234, PT ;  /* 0x000000ea3b00720c */ /* 0x000fe40003fa6270 */
[----:B------:R-:W-:Y:S02]  /*5b60*/  FSEL R8, R8, -INF , P4 ;  /* 0xff80000008087808 */ /* 0x000fe40002000000 */
[----:B------:R-:W-:-:S02]  /*5b70*/  FMNMX3.FTZ R17, R16, R9, R55, !PT ;  /* 0x0000000910117276 */ /* 0x000fc40007810037 */
[----:B------:R-:W-:Y:S02]  /*5b80*/  FMNMX3.FTZ R4, R4, R19, R15, !PT ;  /* 0x0000001304047276 */ /* 0x000fe4000781000f */
[----:B------:R-:W-:Y:S02]  /*5b90*/  FSEL R193, R8, -INF , !P5 ;  /* 0xff80000008c17808 */ /* 0x000fe40006800000 */
        /* <DEDUP_REMOVED lines=8> */
[----:B------:R-:W-:Y:S02]  /*5c20*/  ISETP.GE.AND P1, PT, R70, R235, PT ;  /* 0x000000eb4600720c */ /* 0x000fe40003f26270 */
[----:B------:R-:W-:-:S02]  /*5c30*/  FMNMX3.FTZ R8, R8, R201, R247, !PT ;  /* 0x000000c908087276 */ /* 0x000fc400078100f7 */
[----:B------:R-:W-:Y:S02]  /*5c40*/  FMNMX3.FTZ R4, R4, R189, R241, !PT ;  /* 0x000000bd04047276 */ /* 0x000fe400078100f1 */
[-C--:B------:R-:W-:Y:S02]  /*5c50*/  ISETP.GE.AND P4, PT, R69, R235.reuse, PT ;  /* 0x000000eb4500720c */ /* 0x080fe40003f86270 */
[----:B------:R-:W-:Y:S02]  /*5c60*/  ISETP.GE.AND P6, PT, R70, R234, PT ;  /* 0x000000ea4600720c */ /* 0x000fe40003fc6270 */
[----:B------:R-:W-:Y:S02]  /*5c70*/  FSEL R5, R5, -INF , P1 ;  /* 0xff80000005057808 */ /* 0x000fe40000800000 */
[----:B------:R-:W-:Y:S02]  /*5c80*/  ISETP.GE.AND P1, PT, R28, R235, PT ;  /* 0x000000eb1c00720c */ /* 0x000fe40003f26270 */
[----:B------:R-:W-:-:S02]  /*5c90*/  FMNMX3.FTZ R8, R8, R203, R225, !PT ;  /* 0x000000cb08087276 */ /* 0x000fc400078100e1 */
[----:B------:R-:W-:Y:S02]  /*5ca0*/  FMNMX3.FTZ R4, R4, R239, R233, !PT ;  /* 0x000000ef04047276 */ /* 0x000fe400078100e9 */
[-C--:B------:R-:W-:Y:S02]  /*5cb0*/  ISETP.GE.AND P5, PT, R69, R234.reuse, PT ;  /* 0x000000ea4500720c */ /* 0x080fe40003fa6270 */
[----:B------:R-:W-:Y:S02]  /*5cc0*/  FSEL R10, R10, -INF , P4 ;  /* 0xff8000000a0a7808 */ /* 0x000fe40002000000 */
[----:B------:R-:W-:Y:S02]  /*5cd0*/  ISETP.GE.AND P4, PT, R71, R235, PT ;  /* 0x000000eb4700720c */ /* 0x000fe40003f86270 */
[----:B------:R-:W-:Y:S02]  /*5ce0*/  FSEL R167, R5, -INF , !P6 ;  /* 0xff80000005a77808 */ /* 0x000fe40007000000 */
[----:B------:R-:W-:-:S02]  /*5cf0*/  ISETP.GE.AND P6, PT, R28, R234, PT ;  /* 0x000000ea1c00720c */ /* 0x000fc40003fc6270 */
[----:B------:R-:W-:Y:S02]  /*5d00*/  FSEL R6, R6, -INF , P1 ;  /* 0xff80000006067808 */ /* 0x000fe40000800000 */
[----:B------:R-:W-:Y:S02]  /*5d10*/  FMNMX3.FTZ R8, R8, R217, R205, !PT ;  /* 0x000000d908087276 */ /* 0x000fe400078100cd */
[----:B------:R-:W-:Y:S02]  /*5d20*/  FMNMX3.FTZ R4, R4, R207, R197, !PT ;  /* 0x000000cf04047276 */ /* 0x000fe400078100c5 */
[----:B------:R-:W-:Y:S02]  /*5d30*/  FSEL R169, R10, -INF , !P5 ;  /* 0xff8000000aa97808 */ /* 0x000fe40006800000 */
[----:B------:R-:W-:Y:S02]  /*5d40*/  ISETP.GE.AND P5, PT, R71, R234, PT ;  /* 0x000000ea4700720c */ /* 0x000fe40003fa6270 */
[----:B------:R-:W-:-:S02]  /*5d50*/  FSEL R7, R7, -INF , P4 ;  /* 0xff80000007077808 */ /* 0x000fc40002000000 */
[----:B------:R-:W-:Y:S02]  /*5d60*/  ISETP.GE.AND P4, PT, R30, R235, PT ;  /* 0x000000eb1e00720c */ /* 0x000fe40003f86270 */
[----:B------:R-:W-:Y:S02]  /*5d70*/  FSEL R163, R6, -INF , !P6 ;  /* 0xff80000006a37808 */ /* 0x000fe40007000000 */
[----:B------:R-:W-:Y:S02]  /*5d80*/  FMNMX3.FTZ R8, R8, R199, R177, !PT ;  /* 0x000000c708087276 */ /* 0x000fe400078100b1 */
[----:B------:R-:W-:Y:S02]  /*5d90*/  FMNMX3.FTZ R6, R4, R195, R193, !PT ;  /* 0x000000c304067276 */ /* 0x000fe400078100c1 */
[----:B------:R-:W-:Y:S02]  /*5da0*/  FSEL R165, R7, -INF , !P5 ;  /* 0xff80000007a57808 */ /* 0x000fe40006800000 */
[----:B------:R-:W-:-:S02]  /*5db0*/  ISETP.GE.AND P5, PT, R30, R234, PT ;  /* 0x000000ea1e00720c */ /* 0x000fc40003fa6270 */
[----:B------:R-:W-:Y:S02]  /*5dc0*/  ISETP.GE.AND P1, PT, R22, R235, PT ;  /* 0x000000eb1600720c */ /* 0x000fe40003f26270 */
[----:B------:R-:W-:Y:S02]  /*5dd0*/  FSEL R14, R14, -INF , P4 ;  /* 0xff8000000e0e7808 */ /* 0x000fe40002000000 */
[----:B------:R-:W-:Y:S02]  /*5de0*/  FMNMX3.FTZ R8, R8, R175, R173, !PT ;  /* 0x000000af08087276 */ /* 0x000fe400078100ad */
[----:B------:R-:W-:Y:S02]  /*5df0*/  ISETP.GE.AND P4, PT, R88, R235, PT ;  /* 0x000000eb5800720c */ /* 0x000fe40003f86270 */
[----:B------:R-:W-:Y:S02]  /*5e00*/  FMNMX3.FTZ R6, R6, R191, R169, !PT ;  /* 0x000000bf06067276 */ /* 0x000fe400078100a9 */
[----:B------:R-:W-:-:S02]  /*5e10*/  FSEL R153, R14, -INF , !P5 ;  /* 0xff8000000e997808 */ /* 0x000fc40006800000 */
[----:B------:R-:W-:Y:S02]  /*5e20*/  FMNMX3.FTZ R8, R8, R171, R161, !PT ;  /* 0x000000ab08087276 */ /* 0x000fe400078100a1 */
[----:B------:R-:W-:Y:S02]  /*5e30*/  FSEL R12, R12, -INF , P1 ;  /* 0xff8000000c0c7808 */ /* 0x000fe40000800000 */
[-C--:B------:R-:W-:Y:S02]  /*5e40*/  ISETP.GE.AND P6, PT, R22, R234.reuse, PT ;  /* 0x000000ea1600720c */ /* 0x080fe40003fc6270 */
[----:B------:R-:W-:Y:S02]  /*5e50*/  ISETP.GE.AND P5, PT, R88, R234, PT ;  /* 0x000000ea5800720c */ /* 0x000fe40003fa6270 */
[----:B------:R-:W-:Y:S02]  /*5e60*/  ISETP.GE.AND P1, PT, R91, R235, PT ;  /* 0x000000eb5b00720c */ /* 0x000fe40003f26270 */
[----:B------:R-:W-:-:S02]  /*5e70*/  FSEL R64, R64, -INF , P4 ;  /* 0xff80000040407808 */ /* 0x000fc40002000000 */
[----:B------:R-:W-:Y:S02]  /*5e80*/  FMNMX3.FTZ R6, R6, R167, R165, !PT ;  /* 0x000000a706067276 */ /* 0x000fe400078100a5 */
[----:B------:R-:W-:Y:S02]  /*5e90*/  FMNMX3.FTZ R4, R8, R159, R157, !PT ;  /* 0x0000009f08047276 */ /* 0x000fe4000781009d */
[----:B------:R-:W-:Y:S02]  /*5ea0*/  ISETP.GE.AND P4, PT, R91, R234, PT ;  /* 0x000000ea5b00720c */ /* 0x000fe40003f86270 */
[----:B------:R-:W-:Y:S02]  /*5eb0*/  FSEL R65, R65, -INF , P1 ;  /* 0xff80000041417808 */ /* 0x000fe40000800000 */
[----:B------:R-:W-:Y:S02]  /*5ec0*/  FSEL R151, R12, -INF , !P6 ;  /* 0xff8000000c977808 */ /* 0x000fe40007000000 */
[----:B------:R-:W-:-:S02]  /*5ed0*/  FSEL R149, R64, -INF , !P5 ;  /* 0xff80000040957808 */ /* 0x000fc40006800000 */
[----:B------:R-:W-:Y:S02]  /*5ee0*/  FMNMX3.FTZ R6, R6, R163, R153, !PT ;  /* 0x000000a306067276 */ /* 0x000fe40007810099 */
[----:B------:R-:W-:Y:S02]  /*5ef0*/  FMNMX.FTZ R4, R155, R4, !PT ;  /* 0x000000049b047209 */ /* 0x000fe40007810000 */
        /* <DEDUP_REMOVED lines=15> */
[----:B------:R-:W-:Y:S03]  /*5ff0*/  LDSM.16.MT88.4 R92, [R137+0x10000] ;  /* 0x01000000895c783b */ /* 0x000fe60000004200 */
[----:B------:R-:W-:Y:S01]  /*6000*/  IMAD.IADD R45, R188, 0x1, R51 ;  /* 0x00000001bc2d7824 */ /* 0x000fe200078e0233 */
[----:B------:R-:W-:Y:S01]  /*6010*/  LDSM.16.MT88.4 R108, [R51] ;  /* 0x00000000336c783b */ /* 0x000fe20000004200 */
[----:B-1----:R-:W-:-:S03]  /*6020*/  FMNMX.FTZ R134, R5, R134, !PT ;  /* 0x0000008605867209 */ /* 0x002fc60007810000 */
[----:B------:R-:W1:Y:S01]  /*6030*/  LDSM.16.MT88.4 R100, [R45] ;  /* 0x000000002d64783b */ /* 0x000e620000004200 */
        /* <DEDUP_REMOVED lines=12> */
[-CC-:B------:R-:W-:Y:S01]  /*6100*/  FFMA.FTZ R136, R26, R143.reuse, -R142.reuse ;  /* 0x0000008f1a887223 */ /* 0x180fe2000001088e */
[-CC-:B------:R-:W-:Y:S01]  /*6110*/  FFMA.FTZ R67, R61, R143.reuse, -R142.reuse ;  /* 0x0000008f3d437223 */ /* 0x180fe2000001088e */
[----:B------:R-:W4:Y:S01]  /*6120*/  LDSM.16.MT88.4 R4, [R45+0x4000] ;  /* 0x004000002d04783b */ /* 0x000f220000004200 */
        /* <DEDUP_REMOVED lines=8> */
[----:B------:R-:W-:Y:S01]  /*61b0*/  LDSM.16.MT88.4 R32, [R140+0xc800] ;  /* 0x00c800008c20783b */ /* 0x000fe20000004200 */
[----:B------:R-:W5:Y:S03]  /*61c0*/  MUFU.EX2 R136, R136 ;  /* 0x0000008800887308 */ /* 0x000f660000000800 */
[----:B------:R-:W4:Y:S01]  /*61d0*/  LDSM.16.MT88.4 R8, [R45+0x800] ;  /* 0x000800002d08783b */ /* 0x000f220000004200 */
[----:B------:R-:W-:Y:S04]  /*61e0*/  MUFU.EX2 R67, R67 ;  /* 0x0000004300437308 */ /* 0x000fe80000000800 */
[----:B------:R-:W1:Y:S04]  /*61f0*/  MUFU.EX2 R66, R66 ;  /* 0x0000004200427308 */ /* 0x000e680000000800 */
[----:B------:R-:W-:Y:S01]  /*6200*/  MUFU.EX2 R139, R139 ;  /* 0x0000008b008b7308 */ /* 0x000fe20000000800 */
[-CC-:B------:R-:W-:Y:S01]  /*6210*/  FFMA.FTZ R63, R23, R143.reuse, -R142.reuse ;  /* 0x0000008f173f7223 */ /* 0x180fe2000001088e */
[-CC-:B------:R-:W-:Y:S01]  /*6220*/  FFMA.FTZ R62, R25, R143.reuse, -R142.reuse ;  /* 0x0000008f193e7223 */ /* 0x180fe2000001088e */
[-C--:B------:R-:W-:Y:S01]  /*6230*/  FFMA.FTZ R59, R21, R143.reuse, -R142 ;  /* 0x0000008f153b7223 */ /* 0x080fe2000001088e */
[----:B------:R-:W2:Y:S01]  /*6240*/  MUFU.EX2 R132, R132 ;  /* 0x0000008400847308 */ /* 0x000ea20000000800 */
[-CC-:B------:R-:W-:Y:S01]  /*6250*/  FFMA.FTZ R58, R19, R143.reuse, -R138.reuse ;  /* 0x0000008f133a7223 */ /* 0x180fe2000001088a */
[-CC-:B------:R-:W-:Y:S01]  /*6260*/  FFMA.FTZ R57, R15, R143.reuse, -R138.reuse ;  /* 0x0000008f0f397223 */ /* 0x180fe2000001088a */
[----:B------:R-:W-:Y:S01]  /*6270*/  FFMA.FTZ R54, R13, R143, -R138 ;  /* 0x0000008f0d367223 */ /* 0x000fe2000001088a */
[----:B------:R-:W-:Y:S01]  /*6280*/  MUFU.EX2 R65, R65 ;  /* 0x0000004100417308 */ /* 0x000fe20000000800 */
[----:B------:R-:W-:Y:S03]  /*6290*/  LDSM.16.MT88.4 R28, [R140+0x10800] ;  /* 0x010800008c1c783b */ /* 0x000fe60000004200 */
[----:B------:R-:W3:Y:S01]  /*62a0*/  MUFU.EX2 R64, R64 ;  /* 0x0000004000407308 */ /* 0x000ee20000000800 */
[----:B-----5:R-:W-:Y:S01]  /*62b0*/  F2FP.F16.F32.PACK_AB R68, R136, R141 ;  /* 0x0000008d8844723e */ /* 0x020fe200000000ff */
[----:B------:R-:W5:Y:S01]  /*62c0*/  LDSM.16.MT88.4 R12, [R51+0x4800] ;  /* 0x00480000330c783b */ /* 0x000f620000004200 */
[----:B-1----:R-:W-:-:S02]  /*62d0*/  F2FP.F16.F32.PACK_AB R70, R66, R67 ;  /* 0x000000434246723e */ /* 0x002fc400000000ff */
[----:B--2---:R-:W-:Y:S01]  /*62e0*/  F2FP.F16.F32.PACK_AB R69, R132, R139 ;  /* 0x0000008b8445723e */ /* 0x004fe200000000ff */
[----:B------:R-:W-:Y:S01]  /*62f0*/  MUFU.EX2 R63, R63 ;  /* 0x0000003f003f7308 */ /* 0x000fe20000000800 */
[----:B------:R-:W-:Y:S03]  /*6300*/  LDSM.16.MT88.4 R16, [R137+0x10800] ;  /* 0x010800008910783b */ /* 0x000fe60000004200 */
[----:B------:R-:W1:Y:S01]  /*6310*/  MUFU.EX2 R62, R62 ;  /* 0x0000003e003e7308 */ /* 0x000e620000000800 */
[----:B------:R-:W-:Y:S01]  /*6320*/  LDSM.16.MT88.4 R24, [R137+0xc800] ;  /* 0x00c800008918783b */ /* 0x000fe20000004200 */
[----:B---3--:R-:W-:Y:S02]  /*6330*/  F2FP.F16.F32.PACK_AB R71, R64, R65 ;  /* 0x000000414047723e */ /* 0x008fe400000000ff */
[----:B------:R-:W-:Y:S01]  /*6340*/  MUFU.EX2 R59, R59 ;  /* 0x0000003b003b7308 */ /* 0x000fe20000000800 */
[----:B------:R-:W-:Y:S03]  /*6350*/  LDSM.16.MT88.4 R20, [R51+0x800] ;  /* 0x000800003314783b */ /* 0x000fe60000004200 */
        /* <DEDUP_REMOVED lines=43> */
[----:B------:R-:W-:Y:S07]  /*6610*/  MUFU.EX2 R55, R55 ;  /* 0x0000003700377308 */ /* 0x000fee0000000800 */
[C---:B------:R-:W-:Y:S01]  /*6620*/  HMMA.16816.F32 R68, R4.reuse, R10, R68 ;  /* 0x0000000a0444723c */ /* 0x040fe20000001844 */
[----:B------:R-:W1:Y:S01]  /*6630*/  LDSM.16.MT88.4 R8, [R51+0x5000] ;  /* 0x005000003308783b */ /* 0x000e620000004200 */
[----:B------:R-:W4:Y:S04]  /*6640*/  MUFU.EX2 R52, R52 ;  /* 0x0000003400347308 */ /* 0x000f280000000800 */
[----:B------:R-:W-:Y:S04]  /*6650*/  MUFU.EX2 R49, R49 ;  /* 0x0000003100317308 */ /* 0x000fe80000000800 */
[----:B------:R-:W5:Y:S01]  /*6660*/  MUFU.EX2 R48, R48 ;  /* 0x0000003000307308 */ /* 0x000f620000000800 */
[C---:B------:R-:W-:Y:S03]  /*6670*/  HMMA.16816.F32 R96, R4.reuse, R16, R96 ;  /* 0x000000100460723c */ /* 0x040fe60000001860 */
[----:B------:R2:W-:Y:S04]  /*6680*/  MUFU.EX2 R53, R36 ;  /* 0x0000002400357308 */ /* 0x0005e80000000800 */
[----:B------:R-:W3:Y:S04]  /*6690*/  MUFU.EX2 R50, R50 ;  /* 0x0000003200327308 */ /* 0x000ee80000000800 */
[----:B------:R-:W-:Y:S04]  /*66a0*/  MUFU.EX2 R47, R47 ;  /* 0x0000002f002f7308 */ /* 0x000fe80000000800 */
[----:B------:R-:W1:Y:S01]  /*66b0*/  MUFU.EX2 R46, R46 ;  /* 0x0000002e002e7308 */ /* 0x000e620000000800 */
[C---:B------:R-:W-:Y:S01]  /*66c0*/  HMMA.16816.F32 R92, R4.reuse, R18, R92 ;  /* 0x00000012045c723c */ /* 0x040fe2000000185c */
[----:B------:R-:W1:Y:S04]  /*66d0*/  LDSM.16.MT88.4 R16, [R45+0x1000] ;  /* 0x001000002d10783b */ /* 0x000e680000004200 */
        /* <DEDUP_REMOVED lines=19> */
[-CC-:B------:R-:W-:Y:S01]  /*6810*/  FFMA.FTZ R13, R144, R143.reuse, -R142.reuse ;  /* 0x0000008f900d7223 */ /* 0x180fe2000001088e */
[-CC-:B------:R-:W-:Y:S01]  /*6820*/  FFMA.FTZ R12, R185, R143.reuse, -R142.reuse ;  /* 0x0000008fb90c7223 */ /* 0x180fe2000001088e */
[----:B------:R-:W-:-:S02]  /*6830*/  FFMA.FTZ R148, R148, R143, -R142 ;  /* 0x0000008f94947223 */ /* 0x000fc4000001088e */
[----:B------:R-:W-:Y:S03]  /*6840*/  MUFU.EX2 R185, R13 ;  /* 0x0000000d00b97308 */ /* 0x000fe60000000800 */
[C---:B------:R-:W-:Y:S01]  /*6850*/  HMMA.16816.F32 R92, R4.reuse, R14, R92 ;  /* 0x0000000e045c723c */ /* 0x040fe2000000185c */
[----:B------:R3:W-:Y:S01]  /*6860*/  MUFU.EX2 R179, R12 ;  /* 0x0000000c00b37308 */ /* 0x0007e20000000800 */
[-CC-:B------:R-:W-:Y:S01]  /*6870*/  FFMA.FTZ R150, R187, R143.reuse, -R138.reuse ;  /* 0x0000008fbb967223 */ /* 0x180fe2000001088a */
[-CC-:B------:R-:W-:Y:S02]  /*6880*/  FFMA.FTZ R189, R189, R143.reuse, -R138.reuse ;  /* 0x0000008fbdbd7223 */ /* 0x180fe4000001088a */
[----:B------:R4:W5:Y:S01]  /*6890*/  MUFU.EX2 R144, R148 ;  /* 0x0000009400907308 */ /* 0x0009620000000800 */
[-CC-:B------:R-:W-:Y:S02]  /*68a0*/  FFMA.FTZ R152, R146, R143.reuse, -R138.reuse ;  /* 0x0000008f92987223 */ /* 0x180fe4000001088a */
[C---:B------:R-:W-:Y:S01]  /*68b0*/  HMMA.16816.F32 R80, R4.reuse, R8, R80 ;  /* 0x000000080450723c */ /* 0x040fe20000001850 */
[----:B---3--:R-:W3:Y:S07]  /*68c0*/  LDSM.16.MT88.4 R12, [R137+0x11800] ;  /* 0x01180000890c783b */ /* 0x008eee0000004200 */
[C---:B------:R-:W-:Y:S01]  /*68d0*/  HMMA.16816.F32 R76, R4.reuse, R10, R76 ;  /* 0x0000000a044c723c */ /* 0x040fe2000000184c */
[----:B----4-:R-:W-:Y:S01]  /*68e0*/  FFMA.FTZ R148, R251, R143, -R138 ;  /* 0x0000008ffb947223 */ /* 0x010fe2000001088a */
[----:B------:R-:W4:Y:S01]  /*68f0*/  LDSM.16.MT88.4 R8, [R51+0x5800] ;  /* 0x005800003308783b */ /* 0x000f220000004200 */
[----:B------:R-:W1:Y:S04]  /*6900*/  MUFU.EX2 R146, R154 ;  /* 0x0000009a00927308 */ /* 0x000e680000000800 */
[----:B------:R-:W-:Y:S04]  /*6910*/  MUFU.EX2 R187, R152 ;  /* 0x0000009800bb7308 */ /* 0x000fe80000000800 */
[----:B------:R-:W1:Y:S04]  /*6920*/  MUFU.EX2 R150, R150 ;  /* 0x0000009600967308 */ /* 0x000e680000000800 */
[----:B------:R-:W-:Y:S04]  /*6930*/  MUFU.EX2 R148, R148 ;  /* 0x0000009400947308 */ /* 0x000fe80000000800 */
[----:B------:R-:W3:Y:S01]  /*6940*/  MUFU.EX2 R189, R189 ;  /* 0x000000bd00bd7308 */ /* 0x000ee20000000800 */
        /* <DEDUP_REMOVED lines=14> */
[----:B-----5:R-:W-:-:S02]  /*6a30*/  F2FP.F16.F32.PACK_AB R4, R185, R144 ;  /* 0x00000090b904723e */ /* 0x020fc400000000ff */
        /* <DEDUP_REMOVED lines=10> */
[----:B----4-:R-:W-:Y:S01]  /*6ae0*/  HMMA.16816.F32 R80, R4, R8, R80 ;  /* 0x000000080450723c */ /* 0x010fe20000001850 */
        /* <DEDUP_REMOVED lines=10> */
[C---:B------:R-:W-:Y:S03]  /*6b90*/  HMMA.16816.F32 R104, R4.reuse, R16, R104 ;  /* 0x000000100468723c */ /* 0x040fe60000001868 */
[----:B------:R-:W5:Y:S04]  /*6ba0*/  MUFU.EX2 R152, R152 ;  /* 0x0000009800987308 */ /* 0x000f680000000800 */
[----:B------:R-:W-:Y:S01]  /*6bb0*/  MUFU.EX2 R203, R247 ;  /* 0x000000f700cb7308 */ /* 0x000fe20000000800 */
[C---:B------:R-:W-:Y:S01]  /*6bc0*/  HMMA.16816.F32 R100, R4.reuse, R18, R100 ;  /* 0x000000120464723c */ /* 0x040fe20000001864 */
[----:B------:R-:W-:Y:S02]  /*6bd0*/  LDSM.16.MT88.4 R16, [R51+0x2000] ;  /* 0x002000003310783b */ /* 0x000fe40000004200 */
[----:B------:R-:W3:Y:S04]  /*6be0*/  MUFU.EX2 R154, R154 ;  /* 0x0000009a009a7308 */ /* 0x000ee80000000800 */
[----:B------:R-:W-:Y:S04]  /*6bf0*/  MUFU.EX2 R156, R156 ;  /* 0x0000009c009c7308 */ /* 0x000fe80000000800 */
[----:B------:R-:W4:Y:S04]  /*6c00*/  MUFU.EX2 R233, R239 ;  /* 0x000000ef00e97308 */ /* 0x000f280000000800 */
[----:B------:R2:W-:Y:S04]  /*6c10*/  MUFU.EX2 R207, R36 ;  /* 0x0000002400cf7308 */ /* 0x0005e80000000800 */
[----:B------:R-:W4:Y:S01]  /*6c20*/  MUFU.EX2 R158, R158 ;  /* 0x0000009e009e7308 */ /* 0x000f220000000800 */
        /* <DEDUP_REMOVED lines=11> */
[----:B------:R-:W-:Y:S01]  /*6ce0*/  HMMA.16816.F32 R68, R4, R34, R68 ;  /* 0x000000220444723c */ /* 0x000fe20000001844 */
[----:B-----5:R-:W-:Y:S01]  /*6cf0*/  F2FP.F16.F32.PACK_AB R4, R152, R201 ;  /* 0x000000c99804723e */ /* 0x020fe200000000ff */
[--C-:B------:R-:W-:Y:S01]  /*6d00*/  FFMA.FTZ R160, R225, R143, -R142.reuse ;  /* 0x0000008fe1a07223 */ /* 0x100fe2000001088e */
[----:B---3--:R-:W-:Y:S01]  /*6d10*/  F2FP.F16.F32.PACK_AB R6, R154, R203 ;  /* 0x000000cb9a06723e */ /* 0x008fe200000000ff */
[-C--:B------:R-:W-:Y:S01]  /*6d20*/  FFMA.FTZ R162, R205, R143.reuse, -R142 ;  /* 0x0000008fcda27223 */ /* 0x080fe2000001088e */
[----:B----4-:R-:W-:Y:S01]  /*6d30*/  F2FP.F16.F32.PACK_AB R5, R233, R156 ;  /* 0x0000009ce905723e */ /* 0x010fe200000000ff */
[----:B------:R-:W-:Y:S01]  /*6d40*/  FFMA.FTZ R164, R197, R143, -R138 ;  /* 0x0000008fc5a47223 */ /* 0x000fe2000001088a */
[----:B------:R-:W-:Y:S01]  /*6d50*/  F2FP.F16.F32.PACK_AB R7, R158, R207 ;  /* 0x000000cf9e07723e */ /* 0x000fe200000000ff */
        /* <DEDUP_REMOVED lines=278> */
.L_x_7045:
        /* <DEDUP_REMOVED lines=8> */
.L_x_7046:
[----:B------:R-:W-:Y:S05]  /*7f40*/  BSYNC.RECONVERGENT B0 ;  /* 0x0000000000007941 */ /* 0x000fea0003800200 */
.L_x_7044:
[----:B------:R-:W1:Y:S01]  /*7f50*/  S2UR UR6, SR_CgaCtaId ;  /* 0x00000000000679c3 */ /* 0x000e620000008800 */
[----:B------:R-:W-:Y:S01]  /*7f60*/  SHF.L.U32 R7, R180, 0x5, RZ ;  /* 0x00000005b4077819 */ /* 0x000fe200000006ff */
[----:B------:R-:W-:Y:S01]  /*7f70*/  UMOV UR7, 0x400 ;  /* 0x0000040000077882 */ /* 0x000fe20000000000 */
[----:B------:R-:W-:Y:S02]  /*7f80*/  SHF.L.U32 R208, R212, 0x3, RZ ;  /* 0x00000003d4d07819 */ /* 0x000fe400000006ff */
[----:B------:R-:W-:Y:S02]  /*7f90*/  SHF.L.U64.HI R4, R180, 0x5, R181 ;  /* 0x00000005b4047819 */ /* 0x000fe400000102b5 */
[----:B------:R-:W-:Y:S02]  /*7fa0*/  IADD3 R10, P1, PT, R7, R226, RZ ;  /* 0x000000e2070a7210 */ /* 0x000fe40007f3e0ff */
[----:B------:R-:W-:Y:S02]  /*7fb0*/  LOP3.LUT R9, R208, 0x1c0, RZ, 0xc0, !PT ;  /* 0x000001c0d0097812 */ /* 0x000fe400078ec0ff */
[----:B------:R-:W-:-:S02]  /*7fc0*/  IADD3.X R11, PT, PT, R4, R227, RZ, P1, !PT ;  /* 0x000000e3040b7210 */ /* 0x000fc40000ffe4ff */
[C---:B------:R-:W-:Y:S02]  /*7fd0*/  LOP3.LUT R5, R208.reuse, 0x38, RZ, 0xc0, !PT ;  /* 0x00000038d0057812 */ /* 0x040fe400078ec0ff */
[----:B------:R-:W-:Y:S02]  /*7fe0*/  LOP3.LUT R6, R208, 0x1e00, RZ, 0xc0, !PT ;  /* 0x00001e00d0067812 */ /* 0x000fe400078ec0ff */
[----:B------:R-:W-:Y:S02]  /*7ff0*/  LOP3.LUT R8, R9, 0x38, R212, 0xf8, !PT ;  /* 0x0000003809087812 */ /* 0x000fe400078ef8d4 */
[-C--:B------:R-:W-:Y:S02]  /*8000*/  IADD3 R12, P1, PT, R10, R7.reuse, RZ ;  /* 0x000000070a0c7210 */ /* 0x080fe40007f3e0ff */
[----:B------:R-:W-:Y:S02]  /*8010*/  LOP3.LUT R6, R6, R8, R5, 0xf6, !PT ;  /* 0x0000000806067212 */ /* 0x000fe400078ef605 */
[----:B------:R-:W-:Y:S01]  /*8020*/  IADD3.X R13, PT, PT, R11, R4, RZ, P1, !PT ;  /* 0x000000040b0d7210 */ /* 0x000fe20000ffe4ff */
[----:B-1----:R-:W-:Y:S01]  /*8030*/  ULEA UR6, UR6, UR7, 0x18 ;  /* 0x0000000706067291 */ /* 0x002fe2000f8ec0ff */
[----:B------:R-:W-:-:S02]  /*8040*/  IADD3 R8, P1, PT, R12, R7, RZ ;  /* 0x000000070c087210 */ /* 0x000fc40007f3e0ff */
[----:B------:R-:W-:Y:S02]  /*8050*/  LOP3.LUT R43, R43, 0x1c0, R44, 0xf8, !PT ;  /* 0x000001c02b2b7812 */ /* 0x000fe400078ef82c */
[-C--:B------:R-:W-:Y:S02]  /*8060*/  IADD3.X R9, PT, PT, R13, R4.reuse, RZ, P1, !PT ;  /* 0x000000040d097210 */ /* 0x080fe40000ffe4ff */
[-C--:B------:R-:W-:Y:S02]  /*8070*/  IADD3 R14, P1, PT, R8, R7.reuse, RZ ;  /* 0x00000007080e7210 */ /* 0x080fe40007f3e0ff */
[----:B------:R-:W-:Y:S02]  /*8080*/  LEA R132, R6, UR6, 0x1 ;  /* 0x0000000606847c11 */ /* 0x000fe4000f8e08ff */
[----:B------:R-:W-:Y:S02]  /*8090*/  IADD3.X R15, PT, PT, R9, R4, RZ, P1, !PT ;  /* 0x00000004090f7210 */ /* 0x000fe40000ffe4ff */
[----:B------:R-:W-:Y:S01]  /*80a0*/  IADD3 R16, P1, PT, R14, R7, RZ ;  /* 0x000000070e107210 */ /* 0x000fe20007f3e0ff */
[----:B------:R-:W-:Y:S01]  /*80b0*/  @!PT LDS RZ, [RZ] ;  /* 0x00000000fffff984 */ /* 0x000fe20000000800 */
[----:B------:R-:W-:Y:S01]  /*80c0*/  @!PT LDS RZ, [RZ] ;  /* 0x00000000fffff984 */ /* 0x000fe20000000800 */
[----:B------:R-:W-:Y:S01]  /*80d0*/  @!PT LDS RZ, [RZ] ;  /* 0x00000000fffff984 */ /* 0x000fe20000000800 */
[----:B------:R-:W-:Y:S01]  /*80e0*/  LDGSTS.E.BYPASS.LTC128B.128 [R132+0xc000], desc[UR4][R226.64] ;  /* 0x0c000000e2847fae */ /* 0x000fe2000b981a04 */
[----:B------:R-:W-:-:S02]  /*80f0*/  LOP3.LUT R43, R40, R43, R5, 0xf6, !PT ;  /* 0x0000002b282b7212 */ /* 0x000fc400078ef605 */
[-C--:B------:R-:W-:Y:S01]  /*8100*/  IADD3.X R17, PT, PT, R15, R4.reuse, RZ, P1, !PT ;  /* 0x000000040f117210 */ /* 0x080fe20000ffe4ff */
[----:B------:R-:W-:Y:S01]  /*8110*/  LDGSTS.E.BYPASS.LTC128B.128 [R132+0x10000], desc[UR4][R226.64+0x80] ;  /* 0x10000080e2847fae */ /* 0x000fe2000b981a04 */
[-C--:B------:R-:W-:Y:S02]  /*8120*/  IADD3 R18, P4, PT, R16, R7.reuse, RZ ;  /* 0x0000000710127210 */ /* 0x080fe40007f9e0ff */
[----:B------:R-:W-:Y:S01]  /*8130*/  LEA R191, R43, UR6, 0x1 ;  /* 0x000000062bbf7c11 */ /* 0x000fe2000f8e08ff */
[----:B------:R-:W-:Y:S01]  /*8140*/  LDGSTS.E.BYPASS.LTC128B.128 [R132+0xc800], desc[UR4][R10.64] ;  /* 0x0c8000000a847fae */ /* 0x000fe2000b981a04 */
[----:B------:R-:W-:Y:S02]  /*8150*/  IADD3 R24, P1, PT, R18, R7, RZ ;  /* 0x0000000712187210 */ /* 0x000fe40007f3e0ff */
[----:B------:R-:W-:Y:S01]  /*8160*/  IADD3.X R19, PT, PT, R17, R4, RZ, P4, !PT ;  /* 0x0000000411137210 */ /* 0x000fe200027fe4ff */
[----:B------:R-:W-:Y:S01]  /*8170*/  LDGSTS.E.BYPASS.LTC128B.128 [R132+0x10800], desc[UR4][R10.64+0x80] ;  /* 0x108000800a847fae */ /* 0x000fe2000b981a04 */
[----:B------:R-:W-:-:S02]  /*8180*/  IADD3 R185, PT, PT, R213, R188, RZ ;  /* 0x000000bcd5b97210 */ /* 0x000fc40007ffe0ff */
[----:B------:R-:W-:Y:S01]  /*8190*/  IADD3.X R25, PT, PT, R19, R4, RZ, P1, !PT ;  /* 0x0000000413197210 */ /* 0x000fe20000ffe4ff */
[----:B------:R-:W-:Y:S01]  /*81a0*/  LDGSTS.E.BYPASS.LTC128B.128 [R132+0xd000], desc[UR4][R12.64] ;  /* 0x0d0000000c847fae */ /* 0x000fe2000b981a04 */
[----:B------:R-:W-:-:S03]  /*81b0*/  IADD3 R187, PT, PT, R188, R191, RZ ;  /* 0x000000bfbcbb7210 */ /* 0x000fc60007ffe0ff */
[----:B------:R-:W-:Y:S04]  /*81c0*/  LDGSTS.E.BYPASS.LTC128B.128 [R132+0x11000], desc[UR4][R12.64+0x80] ;  /* 0x110000800c847fae */ /* 0x000fe8000b981a04 */
        /* <DEDUP_REMOVED lines=11> */
[----:B------:R-:W3:Y:S04]  /*8280*/  LDSM.16.M88.4 R36, [R213+0x4000] ;  /* 0x00400000d524783b */ /* 0x000ee80000000200 */
[----:B------:R-:W4:Y:S04]  /*8290*/  LDSM.16.M88.4 R28, [R213+0x4800] ;  /* 0x00480000d51c783b */ /* 0x000f280000000200 */
[----:B------:R-:W2:Y:S04]  /*82a0*/  LDSM.16.M88.4 R20, [R213+0x5000] ;  /* 0x00500000d514783b */ /* 0x000ea80000000200 */
[----:B-1----:R-:W1:Y:S04]  /*82b0*/  LDSM.16.M88.4 R12, [R213+0x5800] ;  /* 0x00580000d50c783b */ /* 0x002e680000000200 */
[----:B------:R-:W5:Y:S04]  /*82c0*/  LDSM.16.M88.4 R4, [R213+0x6000] ;  /* 0x00600000d504783b */ /* 0x000f680000000200 */
[----:B------:R-:W5:Y:S04]  /*82d0*/  LDSM.16.M88.4 R152, [R213+0x6800] ;  /* 0x00680000d598783b */ /* 0x000f680000000200 */
[----:B------:R-:W5:Y:S04]  /*82e0*/  LDSM.16.M88.4 R144, [R213+0x7000] ;  /* 0x00700000d590783b */ /* 0x000f680000000200 */
[----:B------:R-:W5:Y:S04]  /*82f0*/  LDSM.16.M88.4 R44, [R213+0x7800] ;  /* 0x00780000d52c783b */ /* 0x000f680000000200 */
[----:B------:R-:W-:Y:S04]  /*8300*/  LDSM.16.M88.4 R172, [R187] ;  /* 0x00000000bbac783b */ /* 0x000fe80000000200 */
[----:B------:R-:W5:Y:S04]  /*8310*/  LDSM.16.M88.4 R56, [R185+0x4000] ;  /* 0x00400000b938783b */ /* 0x000f680000000200 */
[----:B------:R-:W5:Y:S01]  /*8320*/  LD.E R186, desc[UR4][R2.64+0x18c] ;  /* 0x00018c0402ba7980 */ /* 0x000f62000c101900 */
[----:B---3--:R-:W-:Y:S03]  /*8330*/  HMMA.16816.F32 R40, R136, R36, RZ ;  /* 0x000000248828723c */ /* 0x008fe600000018ff */
[----:B------:R-:W3:Y:S01]  /*8340*/  LDSM.16.M88.4 R52, [R185+0x4800] ;  /* 0x00480000b934783b */ /* 0x000ee20000000200 */
[----:B------:R-:W-:-:S03]  /*8350*/  IADD3 R189, PT, PT, R60, R191, RZ ;  /* 0x000000bf3cbd7210 */ /* 0x000fc60007ffe0ff */
[----:B------:R-:W3:Y:S01]  /*8360*/  LDSM.16.M88.4 R48, [R185+0x5000] ;  /* 0x00500000b930783b */ /* 0x000ee20000000200 */
[C---:B------:R-:W-:Y:S03]  /*8370*/  HMMA.16816.F32 R36, R136.reuse, R38, RZ ;  /* 0x000000268824723c */ /* 0x040fe600000018ff */
[----:B------:R-:W-:Y:S04]  /*8380*/  LDSM.16.M88.4 R160, [R185+0x7800] ;  /* 0x00780000b9a0783b */ /* 0x000fe80000000200 */
[----:B------:R-:W-:Y:S01]  /*8390*/  LDSM.16.M88.4 R64, [R189] ;  /* 0x00000000bd40783b */ /* 0x000fe20000000200 */
[C---:B----4-:R-:W-:Y:S03]  /*83a0*/  HMMA.16816.F32 R32, R136.reuse, R28, RZ ;  /* 0x0000001c8820723c */ /* 0x050fe600000018ff */
[----:B------:R-:W-:Y:S04]  /*83b0*/  LDSM.16.M88.4 R60, [R184+0x4000] ;  /* 0x00400000b83c783b */ /* 0x000fe80000000200 */
[----:B------:R-:W-:Y:S01]  /*83c0*/  LDSM.16.M88.4 R176, [R185+0x6000] ;  /* 0x00600000b9b0783b */ /* 0x000fe20000000200 */
[C---:B--2---:R-:W-:Y:S03]  /*83d0*/  HMMA.16816.F32 R24, R136.reuse, R20, RZ ;  /* 0x000000148818723c */ /* 0x044fe600000018ff */
[----:B------:R-:W-:Y:S04]  /*83e0*/  LDSM.16.M88.4 R168, [R185+0x6800] ;  /* 0x00680000b9a8783b */ /* 0x000fe80000000200 */
[----:B------:R-:W-:Y:S01]  /*83f0*/  LDSM.16.M88.4 R164, [R185+0x7000] ;  /* 0x00700000b9a4783b */ /* 0x000fe20000000200 */
[C---:B-1----:R-:W-:Y:S03]  /*8400*/  HMMA.16816.F32 R16, R136.reuse, R12, RZ ;  /* 0x0000000c8810723c */ /* 0x042fe600000018ff */
[----:B------:R-:W0:Y:S05]  /*8410*/  LDGDEPBAR ;  /* 0x00000000000079af */ /* 0x000e2a0000000000 */
        /* <DEDUP_REMOVED lines=39> */
[----:B------:R-:W-:Y:S01]  /*8690*/  IADD3 R188, PT, PT, R188, R189, RZ ;  /* 0x000000bdbcbc7210 */ /* 0x000fe20007ffe0ff */
[----:B------:R-:W-:Y:S06]  /*86a0*/  LDSM.16.M88.4 R164, [R191+0x2000] ;  /* 0x00200000bfa4783b */ /* 0x000fec0000000200 */
        /* <DEDUP_REMOVED lines=71> */
[----:B------:R-:W-:Y:S07]  /*8b20*/  LDSM.16.M88.4 R24, [R182+0x9000] ;  /* 0x00900000b618783b */ /* 0x000fee0000000200 */
[----:B------:R-:W-:Y:S08]  /*8b30*/  HMMA.16816.F32 R20, R60, R46, R20 ;  /* 0x0000002e3c14723c */ /* 0x000ff00000001814 */
[C---:B---3--:R-:W-:Y:S08]  /*8b40*/  HMMA.16816.F32 R48, R56.reuse, R32, R48 ;  /* 0x000000203830723c */ /* 0x048ff00000001830 */
[----:B------:R-:W-:Y:S01]  /*8b50*/  HMMA.16816.F32 R28, R56, R34, R28 ;  /* 0x00000022381c723c */ /* 0x000fe2000000181c */
[----:B------:R-:W1:Y:S07]  /*8b60*/  LDSM.16.M88.4 R32, [R185+0x9800] ;  /* 0x00980000b920783b */ /* 0x000e6e0000000200 */
[C---:B--2---:R-:W-:Y:S08]  /*8b70*/  HMMA.16816.F32 R160, R64.reuse, R16, R160 ;  /* 0x0000001040a0723c */ /* 0x044ff000000018a0 */
[----:B------:R-:W-:Y:S01]  /*8b80*/  HMMA.16816.F32 R20, R64, R18, R20 ;  /* 0x000000124014723c */ /* 0x000fe20000001814 */
[----:B------:R-:W2:Y:S01]  /*8b90*/  LDSM.16.M88.4 R16, [R213+0xa800] ;  /* 0x00a80000d510783b */ /* 0x000ea20000000200 */
[-C--:B------:R-:W-:Y:S01]  /*8ba0*/  FMUL.FTZ R36, R36, R186.reuse ;  /* 0x000000ba24247220 */ /* 0x080fe20000410000 */
[-C--:B------:R-:W-:Y:S01]  /*8bb0*/  FMUL.FTZ R37, R37, R186.reuse ;  /* 0x000000ba25257220 */ /* 0x080fe20000410000 */
[-C--:B------:R-:W-:Y:S01]  /*8bc0*/  FMUL.FTZ R38, R38, R186.reuse ;  /* 0x000000ba26267220 */ /* 0x080fe20000410000 */
[-C--:B------:R-:W-:Y:S01]  /*8bd0*/  FMUL.FTZ R39, R39, R186.reuse ;  /* 0x000000ba27277220 */ /* 0x080fe20000410000 */
[----:B------:R-:W3:Y:S02]  /*8be0*/  MUFU.TANH R176, R36 ;  /* 0x0000002400b07308 */ /* 0x000ee40000002400 */
        /* <DEDUP_REMOVED lines=9> */
[----:B-1----:R-:W-:Y:S08]  /*8c80*/  HMMA.16816.F32 R12, R60, R34, R12 ;  /* 0x000000223c0c723c */ /* 0x002ff0000000180c */
[C---:B------:R-:W-:Y:S08]  /*8c90*/  HMMA.16816.F32 R160, R56.reuse, R24, R160 ;  /* 0x0000001838a0723c */ /* 0x040ff000000018a0 */
        /* <DEDUP_REMOVED lines=8> */
[----:B------:R-:W-:Y:S02]  /*8d20*/  LDSM.16.M88.4 R32, [R182+0xa000] ;  /* 0x00a00000b620783b */ /* 0x000fe40000000200 */
[C---:B--2---:R-:W-:Y:S08]  /*8d30*/  HMMA.16816.F32 R156, R164.reuse, R16, R156 ;  /* 0x00000010a49c723c */ /* 0x044ff0000000189c */
[----:B------:R-:W-:Y:S01]  /*8d40*/  HMMA.16816.F32 R152, R164, R18, R152 ;  /* 0x00000012a498723c */ /* 0x000fe20000001898 */
[----:B------:R-:W2:Y:S01]  /*8d50*/  LDSM.16.M88.4 R16, [R185+0xa800] ;  /* 0x00a80000b910783b */ /* 0x000ea20000000200 */
[-C--:B------:R-:W-:Y:S01]  /*8d60*/  FMUL.FTZ R48, R49, R186.reuse ;  /* 0x000000ba31307220 */ /* 0x080fe20000410000 */
[-C--:B------:R-:W-:Y:S01]  /*8d70*/  FMUL.FTZ R49, R50, R186.reuse ;  /* 0x000000ba32317220 */ /* 0x080fe20000410000 */
[----:B------:R-:W-:-:S04]  /*8d80*/  FMUL.FTZ R46, R51, R186 ;  /* 0x000000ba332e7220 */ /* 0x000fc80000410000 */
[----:B-----5:R-:W-:Y:S01]  /*8d90*/  HMMA.16816.F32 R12, R64, R38, R12 ;  /* 0x00000026400c723c */ /* 0x020fe2000000180c */
[----:B------:R-:W1:Y:S07]  /*8da0*/  MUFU.TANH R47, R28 ;  /* 0x0000001c002f7308 */ /* 0x000e6e0000002400 */
[----:B------:R-:W-:Y:S01]  /*8db0*/  HMMA.16816.F32 R4, R60, R10, R4 ;  /* 0x0000000a3c04723c */ /* 0x000fe20000001804 */
[----:B------:R-:W1:Y:S07]  /*8dc0*/  MUFU.TANH R50, R29 ;  /* 0x0000001d00327308 */ /* 0x000e6e0000002400 */
[----:B------:R-:W-:Y:S01]  /*8dd0*/  HMMA.16816.F32 R52, R64, R36, R52 ;  /* 0x000000244034723c */ /* 0x000fe20000001834 */
[----:B------:R-:W1:Y:S07]  /*8de0*/  MUFU.TANH R51, R30 ;  /* 0x0000001e00337308 */ /* 0x000e6e0000002400 */
[----:B------:R-:W-:Y:S01]  /*8df0*/  HMMA.16816.F32 R168, R60, R8, R168 ;  /* 0x000000083ca8723c */ /* 0x000fe200000018a8 */
[----:B------:R5:W1:Y:S01]  /*8e00*/  MUFU.TANH R179, R31 ;  /* 0x0000001f00b37308 */ /* 0x000a620000002400 */
[----:B------:R-:W3:Y:S01]  /*8e10*/  LDSM.16.M88.4 R8, [R184+0xa800] ;  /* 0x00a80000b808783b */ /* 0x000ee20000000200 */
[-C--:B------:R-:W-:Y:S01]  /*8e20*/  FMUL.FTZ R20, R20, R186.reuse ;  /* 0x000000ba14147220 */ /* 0x080fe20000410000 */
[-C--:B------:R-:W-:Y:S01]  /*8e30*/  FMUL.FTZ R21, R21, R186.reuse ;  /* 0x000000ba15157220 */ /* 0x080fe20000410000 */
[-C--:B------:R-:W-:Y:S01]  /*8e40*/  FMUL.FTZ R22, R22, R186.reuse ;  /* 0x000000ba16167220 */ /* 0x080fe20000410000 */
[-C--:B------:R-:W-:Y:S01]  /*8e50*/  FMUL.FTZ R23, R23, R186.reuse ;  /* 0x000000ba17177220 */ /* 0x080fe20000410000 */
[----:B-----5:R-:W5:Y:S01]  /*8e60*/  LDSM.16.M88.4 R28, [R213+0xb000] ;  /* 0x00b00000d51c783b */ /* 0x020f620000000200 */
        /* <DEDUP_REMOVED lines=10> */
[----:B--2---:R-:W-:Y:S01]  /*8f10*/  HMMA.16816.F32 R156, R60, R16, R156 ;  /* 0x000000103c9c723c */ /* 0x004fe2000000189c */
[----:B----4-:R-:W2:Y:S01]  /*8f20*/  LDSM.16.M88.4 R20, [R213+0xb800] ;  /* 0x00b80000d514783b */ /* 0x010ea20000000200 */
[-C--:B------:R-:W-:Y:S01]  /*8f30*/  FMUL.FTZ R12, R12, R186.reuse ;  /* 0x000000ba0c0c7220 */ /* 0x080fe20000410000 */
[----:B------:R-:W-:-:S05]  /*8f40*/  FMUL.FTZ R13, R13, R186 ;  /* 0x000000ba0d0d7220 */ /* 0x000fca0000410000 */
[----:B------:R-:W-:Y:S01]  /*8f50*/  HMMA.16816.F32 R4, R56, R34, R4 ;  /* 0x000000223804723c */ /* 0x000fe20000001804 */
[-C--:B------:R-:W-:Y:S01]  /*8f60*/  FMUL.FTZ R42, R53, R186.reuse ;  /* 0x000000ba352a7220 */ /* 0x080fe20000410000 */
[-C--:B------:R-:W-:Y:S01]  /*8f70*/  FMUL.FTZ R43, R54, R186.reuse ;  /* 0x000000ba362b7220 */ /* 0x080fe20000410000 */
[----:B------:R-:W4:Y:S01]  /*8f80*/  MUFU.TANH R53, R12 ;  /* 0x0000000c00357308 */ /* 0x000f220000002400 */
[----:B------:R-:W-:-:S04]  /*8f90*/  FMUL.FTZ R54, R15, R186 ;  /* 0x000000ba0f367220 */ /* 0x000fc80000410000 */
[----:B------:R-:W-:Y:S01]  /*8fa0*/  HMMA.16816.F32 R168, R56, R32, R168 ;  /* 0x0000002038a8723c */ /* 0x000fe200000018a8 */
[-C--:B------:R-:W-:Y:S02]  /*8fb0*/  FMUL.FTZ R33, R14, R186.reuse ;  /* 0x000000ba0e217220 */ /* 0x080fe40000410000 */
[----:B------:R1:W1:Y:S05]  /*8fc0*/  MUFU.TANH R32, R13 ;  /* 0x0000000d00207308 */ /* 0x00026a0000002400 */
[----:B---3--:R-:W-:Y:S08]  /*8fd0*/  HMMA.16816.F32 R156, R64, R8, R156 ;  /* 0x00000008409c723c */ /* 0x008ff0000000189c */
[C---:B-----5:R-:W-:Y:S01]  /*8fe0*/  HMMA.16816.F32 R148, R164.reuse, R28, R148 ;  /* 0x0000001ca494723c */ /* 0x060fe20000001894 */
[----:B-1----:R-:W1:Y:S07]  /*8ff0*/  LDSM.16.M88.4 R12, [R185+0xb000] ;  /* 0x00b00000b90c783b */ /* 0x002e6e0000000200 */
[----:B------:R-:W-:Y:S01]  /*9000*/  HMMA.16816.F32 R144, R164, R30, R144 ;  /* 0x0000001ea490723c */ /* 0x000fe20000001890 */
[----:B------:R-:W3:Y:S01]  /*9010*/  LDSM.16.M88.4 R28, [R185+0xb800] ;  /* 0x00b80000b91c783b */ /* 0x000ee20000000200 */
[-C--:B------:R-:W-:Y:S01]  /*9020*/  FMUL.FTZ R4, R4, R186.reuse ;  /* 0x000000ba04047220 */ /* 0x080fe20000410000 */
[----:B------:R-:W-:-:S05]  /*9030*/  FMUL.FTZ R5, R5, R186 ;  /* 0x000000ba05057220 */ /* 0x000fca0000410000 */
[----:B------:R-:W-:Y:S01]  /*9040*/  HMMA.16816.F32 R152, R60, R18, R152 ;  /* 0x000000123c98723c */ /* 0x000fe20000001898 */
[----:B------:R-:W5:Y:S07]  /*9050*/  LDSM.16.M88.4 R16, [R184+0xb000] ;  /* 0x00b00000b810783b */ /* 0x000f6e0000000200 */
[----:B--2---:R-:W-:Y:S01]  /*9060*/  HMMA.16816.F32 R140, R164, R20, R140 ;  /* 0x00000014a48c723c */ /* 0x004fe2000000188c */
[----:B------:R-:W2:Y:S07]  /*9070*/  MUFU.TANH R20, R4 ;  /* 0x0000000400147308 */ /* 0x000eae0000002400 */
[----:B------:R-:W-:Y:S01]  /*9080*/  HMMA.16816.F32 R156, R56, R24, R156 ;  /* 0x00000018389c723c */ /* 0x000fe2000000189c */
[----:B------:R4:W1:Y:S01]  /*9090*/  MUFU.TANH R21, R5 ;  /* 0x0000000500157308 */ /* 0x0008620000002400 */
[-C--:B------:R-:W-:Y:S01]  /*90a0*/  FMUL.FTZ R24, R6, R186.reuse ;  /* 0x000000ba06187220 */ /* 0x080fe20000410000 */
[----:B------:R-:W-:-:S05]  /*90b0*/  FMUL.FTZ R25, R7, R186 ;  /* 0x000000ba07197220 */ /* 0x000fca0000410000 */
[----:B------:R-:W-:Y:S01]  /*90c0*/  HMMA.16816.F32 R136, R164, R22, R136 ;  /* 0x00000016a488723c */ /* 0x000fe20000001888 */
[----:B----4-:R-:W4:Y:S07]  /*90d0*/  LDSM.16.M88.4 R4, [R184+0xb800] ;  /* 0x00b80000b804783b */ /* 0x010f2e0000000200 */
[----:B------:R-:W-:Y:S01]  /*90e0*/  HMMA.16816.F32 R152, R64, R10, R152 ;  /* 0x0000000a4098723c */ /* 0x000fe20000001898 */
[----:B------:R-:W2:Y:S07]  /*90f0*/  LDSM.16.M88.4 R8, [R182+0xb000] ;  /* 0x00b00000b608783b */ /* 0x000eae0000000200 */
        /* <DEDUP_REMOVED lines=16> */
[----:B------:R-:W3:Y:S01]  /*9200*/  MUFU.TANH R45, R45 ;  /* 0x0000002d002d7308 */ /* 0x000ee20000002400 */
[----:B------:R-:W-:-:S04]  /*9210*/  DEPBAR.LE SB0, 0x0 ;  /* 0x000080000000791a */ /* 0x000fc80000000000 */
[C---:B-----5:R-:W-:Y:S08]  /*9220*/  HMMA.16816.F32 R144, R64.reuse, R18, R144 ;  /* 0x000000124090723c */ /* 0x060ff00000001890 */
[C---:B------:R-:W-:Y:S08]  /*9230*/  HMMA.16816.F32 R148, R64.reuse, R16, R148 ;  /* 0x000000104094723c */ /* 0x040ff00000001894 */
[C---:B----4-:R-:W-:Y:S08]  /*9240*/  HMMA.16816.F32 R140, R64.reuse, R4, R140 ;  /* 0x00000004408c723c */ /* 0x050ff0000000188c */
[----:B------:R-:W-:Y:S08]  /*9250*/  HMMA.16816.F32 R136, R64, R6, R136 ;  /* 0x000000064088723c */ /* 0x000ff00000001888 */
[C---:B--2---:R-:W-:Y:S08]  /*9260*/  HMMA.16816.F32 R144, R56.reuse, R10, R144 ;  /* 0x0000000a3890723c */ /* 0x044ff00000001890 */
[C---:B------:R-:W-:Y:S08]  /*9270*/  HMMA.16816.F32 R152, R56.reuse, R26, R152 ;  /* 0x0000001a3898723c */ /* 0x040ff00000001898 */
[C---:B------:R-:W-:Y:S08]  /*9280*/  HMMA.16816.F32 R148, R56.reuse, R8, R148 ;  /* 0x000000083894723c */ /* 0x040ff00000001894 */
[C---:B-1----:R-:W-:Y:S08]  /*9290*/  HMMA.16816.F32 R140, R56.reuse, R12, R140 ;  /* 0x0000000c388c723c */ /* 0x042ff0000000188c */
[----:B------:R-:W-:Y:S01]  /*92a0*/  HMMA.16816.F32 R136, R56, R14, R136 ;  /* 0x0000000e3888723c */ /* 0x000fe20000001888 */
        /* <DEDUP_REMOVED lines=81> */
[----:B------:R-:W-:-:S03]  /*97c0*/  SHF.L.U32 R58, R0, 0x7, RZ ;  /* 0x00000007003a7819 */ /* 0x000fc600000006ff */
[----:B------:R-:W3:Y:S02]  /*97d0*/  LD.E.64 R138, desc[UR4][R2.64+0x20] ;  /* 0x00002004028a7980 */ /* 0x000ee4000c101b00 */
[C---:B------:R-:W-:Y:S02]  /*97e0*/  VIADD R22, R58.reuse, 0xffffff00 ;  /* 0xffffff003a167836 */ /* 0x040fe40000000000 */
[----:B------:R-:W-:-:S03]  /*97f0*/  VIADD R58, R58, 0xfffffe80 ;  /* 0xfffffe803a3a7836 */ /* 0x000fc60000000000 */
[----:B------:R-:W-:Y:S02]  /*9800*/  IABS R14, R22 ;  /* 0x00000016000e7213 */ /* 0x000fe40000000000 */
[-C--:B--2---:R-:W-:Y:S02]  /*9810*/  IABS R30, R65.reuse ;  /* 0x00000041001e7213 */ /* 0x084fe40000000000 */
[-C--:B------:R-:W-:Y:S02]  /*9820*/  IABS R63, R65.reuse ;  /* 0x00000041003f7213 */ /* 0x080fe40000000000 */
[----:B------:R-:W2:Y:S01]  /*9830*/  I2F.RP R28, R30 ;  /* 0x0000001e001c7306 */ /* 0x000ea20000209400 */
[----:B------:R-:W-:Y:S02]  /*9840*/  LOP3.LUT R22, R22, R65, RZ, 0x3c, !PT ;  /* 0x0000004116167212 */ /* 0x000fe400078e3cff */
[----:B------:R-:W-:-:S05]  /*9850*/  IMAD.MOV R63, RZ, RZ, -R63 ;  /* 0x000000ffff3f7224 */ /* 0x000fca00078e0a3f */
[----:B--2---:R-:W2:Y:S02]  /*9860*/  MUFU.RCP R136, R28 ;  /* 0x0000001c00887308 */ /* 0x004ea40000001000 */
[----:B--2---:R-:W-:Y:S01]  /*9870*/  VIADD R136, R136, 0xffffffe ;  /* 0x0ffffffe88887836 */ /* 0x004fe20000000000 */
[----:B------:R-:W-:Y:S02]  /*9880*/  IABS R28, R58 ;  /* 0x0000003a001c7213 */ /* 0x000fe40000000000 */
[----:B------:R-:W-:-:S03]  /*9890*/  LOP3.LUT R58, R58, R65, RZ, 0x3c, !PT ;  /* 0x000000413a3a7212 */ /* 0x000fc600078e3cff */
        /* <DEDUP_REMOVED lines=48> */
.L_x_7050:
        /* <DEDUP_REMOVED lines=8> */
.L_x_7051:
[----:B------:R-:W-:Y:S05]  /*9c20*/  BSYNC.RECONVERGENT B0 ;  /* 0x0000000000007941 */ /* 0x000fea0003800200 */
.L_x_7049:
        /* <DEDUP_REMOVED lines=37> */
.L_x_7048:
[----:B------:R-:W-:Y:S05]  /*9e80*/  BSYNC.RECONVERGENT B1 ;  /* 0x0000000000017941 */ /* 0x000fea0003800200 */
.L_x_7047:
[----:B------:R-:W3:Y:S01]  /*9e90*/  LD.E R146, desc[UR4][R2.64+0xdc] ;  /* 0x0000dc0402927980 */ /* 0x000ee2000c101900 */
[----:B--2---:R-:W-:-:S04]  /*9ea0*/  IMAD R62, R0, 0x80, R135 ;  /* 0x00000080003e7824 */ /* 0x004fc800078e0287 */
[C---:B------:R-:W-:Y:S02]  /*9eb0*/  VIADD R14, R62.reuse, 0xffffff00 ;  /* 0xffffff003e0e7836 */ /* 0x040fe40000000000 */
[C---:B------:R-:W-:Y:S02]  /*9ec0*/  VIADD R22, R62.reuse, 0xffffff01 ;  /* 0xffffff013e167836 */ /* 0x040fe40000000000 */
[----:B------:R-:W-:Y:S01]  /*9ed0*/  VIADD R28, R62, 0xffffff08 ;  /* 0xffffff083e1c7836 */ /* 0x000fe20000000000 */
[----:B------:R-:W-:Y:S01]  /*9ee0*/  ISETP.GE.AND P4, PT, R14, R237, PT ;  /* 0x000000ed0e00720c */ /* 0x000fe20003f86270 */
[----:B------:R-:W-:Y:S01]  /*9ef0*/  VIADD R30, R62, 0xffffff09 ;  /* 0xffffff093e1e7836 */ /* 0x000fe20000000000 */
[----:B------:R-:W-:Y:S01]  /*9f00*/  ISETP.GE.AND P0, PT, R14, R235, PT ;  /* 0x000000eb0e00720c */ /* 0x000fe20003f06270 */
[----:B------:R-:W-:Y:S01]  /*9f10*/  VIADD R63, R62, 0xffffff10 ;  /* 0xffffff103e3f7836 */ /* 0x000fe20000000000 */
[----:B------:R-:W-:Y:S01]  /*9f20*/  ISETP.GE.AND P6, PT, R14, R236, PT ;  /* 0x000000ec0e00720c */ /* 0x000fe20003fc6270 */
[----:B------:R-:W-:Y:S01]  /*9f30*/  VIADD R64, R62, 0xffffff11 ;  /* 0xffffff113e407836 */ /* 0x000fe20000000000 */
[----:B------:R-:W-:-:S02]  /*9f40*/  ISETP.GE.AND P5, PT, R14, R234, PT ;  /* 0x000000ea0e00720c */ /* 0x000fc40003fa6270 */
[----:B-1----:R-:W-:Y:S02]  /*9f50*/  FSEL R14, R172, -INF , P4 ;  /* 0xff800000ac0e7808 */ /* 0x002fe40002000000 */
[----:B------:R-:W-:Y:S02]  /*9f60*/  FSEL R56, R174, -INF , P0 ;  /* 0xff800000ae387808 */ /* 0x000fe40000000000 */
[C---:B------:R-:W-:Y:S02]  /*9f70*/  ISETP.GE.AND P4, PT, R22.reuse, R237, PT ;  /* 0x000000ed1600720c */ /* 0x040fe40003f86270 */
[----:B------:R-:W-:Y:S02]  /*9f80*/  ISETP.GE.AND P0, PT, R22, R235, PT ;  /* 0x000000eb1600720c */ /* 0x000fe40003f06270 */
[----:B------:R-:W-:Y:S02]  /*9f90*/  FSEL R14, R14, -INF , !P6 ;  /* 0xff8000000e0e7808 */ /* 0x000fe40007000000 */
[----:B------:R-:W-:-:S02]  /*9fa0*/  FSEL R56, R56, -INF , !P5 ;  /* 0xff80000038387808 */ /* 0x000fc40006800000 */
[C---:B------:R-:W-:Y:S02]  /*9fb0*/  ISETP.GE.AND P6, PT, R22.reuse, R236, PT ;  /* 0x000000ec1600720c */ /* 0x040fe40003fc6270 */
[----:B------:R-:W-:Y:S02]  /*9fc0*/  ISETP.GE.AND P5, PT, R22, R234, PT ;  /* 0x000000ea1600720c */ /* 0x000fe40003fa6270 */
[----:B------:R-:W-:Y:S02]  /*9fd0*/  FSEL R22, R173, -INF , P4 ;  /* 0xff800000ad167808 */ /* 0x000fe40002000000 */
[----:B------:R-:W-:Y:S02]  /*9fe0*/  FSEL R60, R175, -INF , P0 ;  /* 0xff800000af3c7808 */ /* 0x000fe40000000000 */
[C---:B------:R-:W-:Y:S02]  /*9ff0*/  ISETP.GE.AND P4, PT, R28.reuse, R237, PT ;  /* 0x000000ed1c00720c */ /* 0x040fe40003f86270 */
[----:B------:R-:W-:-:S02]  /*a000*/  ISETP.GE.AND P0, PT, R28, R235, PT ;  /* 0x000000eb1c00720c */ /* 0x000fc40003f06270 */
[----:B------:R-:W-:Y:S02]  /*a010*/  FSEL R22, R22, -INF , !P6 ;  /* 0xff80000016167808 */ /* 0x000fe40007000000 */
[----:B------:R-:W-:Y:S02]  /*a020*/  FSEL R60, R60, -INF , !P5 ;  /* 0xff8000003c3c7808 */ /* 0x000fe40006800000 */
[C---:B------:R-:W-:Y:S02]  /*a030*/  ISETP.GE.AND P6, PT, R28.reuse, R236, PT ;  /* 0x000000ec1c00720c */ /* 0x040fe40003fc6270 */
[----:B------:R-:W-:Y:S02]  /*a040*/  ISETP.GE.AND P5, PT, R28, R234, PT ;  /* 0x000000ea1c00720c */ /* 0x000fe40003fa6270 */
[----:B------:R-:W-:Y:S02]  /*a050*/  FSEL R28, R176, -INF , P4 ;  /* 0xff800000b01c7808 */ /* 0x000fe40002000000 */
[----:B------:R-:W-:-:S02]  /*a060*/  FSEL R58, R178, -INF , P0 ;  /* 0xff800000b23a7808 */ /* 0x000fc40000000000 */
[C---:B------:R-:W-:Y:S02]  /*a070*/  ISETP.GE.AND P4, PT, R30.reuse, R237, PT ;  /* 0x000000ed1e00720c */ /* 0x040fe40003f86270 */
[----:B------:R-:W-:Y:S02]  /*a080*/  ISETP.GE.AND P0, PT, R30, R235, PT ;  /* 0x000000eb1e00720c */ /* 0x000fe40003f06270 */
[----:B------:R-:W-:Y:S02]  /*a090*/  FSEL R28, R28, -INF , !P6 ;  /* 0xff8000001c1c7808 */ /* 0x000fe40007000000 */
[----:B------:R-:W-:Y:S02]  /*a0a0*/  FSEL R58, R58, -INF , !P5 ;  /* 0xff8000003a3a7808 */ /* 0x000fe40006800000 */
[C---:B------:R-:W-:Y:S02]  /*a0b0*/  ISETP.GE.AND P6, PT, R30.reuse, R236, PT ;  /* 0x000000ec1e00720c */ /* 0x040fe40003fc6270 */
[----:B------:R-:W-:-:S02]  /*a0c0*/  ISETP.GE.AND P5, PT, R30, R234, PT ;  /* 0x000000ea1e00720c */ /* 0x000fc40003fa6270 */
[----:B------:R-:W-:Y:S02]  /*a0d0*/  FSEL R30, R177, -INF , P4 ;  /* 0xff800000b11e7808 */ /* 0x000fe40002000000 */
[----:B------:R-:W-:Y:S02]  /*a0e0*/  FSEL R44, R44, -INF , P0 ;  /* 0xff8000002c2c7808 */ /* 0x000fe40000000000 */
[C---:B------:R-:W-:Y:S02]  /*a0f0*/  ISETP.GE.AND P4, PT, R63.reuse, R237, PT ;  /* 0x000000ed3f00720c */ /* 0x040fe40003f86270 */
[----:B------:R-:W-:Y:S02]  /*a100*/  ISETP.GE.AND P0, PT, R63, R235, PT ;  /* 0x000000eb3f00720c */ /* 0x000fe40003f06270 */
[----:B------:R-:W-:Y:S02]  /*a110*/  FSEL R30, R30, -INF , !P6 ;  /* 0xff8000001e1e7808 */ /* 0x000fe40007000000 */
[----:B------:R-:W-:-:S02]  /*a120*/  FSEL R44, R44, -INF , !P5 ;  /* 0xff8000002c2c7808 */ /* 0x000fc40006800000 */
[C---:B------:R-:W-:Y:S02]  /*a130*/  ISETP.GE.AND P6, PT, R63.reuse, R236, PT ;  /* 0x000000ec3f00720c */ /* 0x040fe40003fc6270 */
[----:B------:R-:W-:Y:S01]  /*a140*/  ISETP.GE.AND P5, PT, R63, R234, PT ;  /* 0x000000ea3f00720c */ /* 0x000fe20003fa6270 */
[----:B------:R-:W-:Y:S01]  /*a150*/  VIADD R63, R62, 0xffffff18 ;  /* 0xffffff183e3f7836 */ /* 0x000fe20000000000 */
[----:B------:R-:W-:Y:S02]  /*a160*/  FSEL R45, R45, -INF , P4 ;  /* 0xff8000002d2d7808 */ /* 0x000fe40002000000 */
[----:B------:R-:W-:Y:S02]  /*a170*/  FSEL R49, R49, -INF , P0 ;  /* 0xff80000031317808 */ /* 0x000fe40000000000 */
[C---:B------:R-:W-:Y:S02]  /*a180*/  ISETP.GE.AND P4, PT, R64.reuse, R237, PT ;  /* 0x000000ed4000720c */ /* 0x040fe40003f86270 */
[----:B------:R-:W-:-:S02]  /*a190*/  ISETP.GE.AND P0, PT, R64, R235, PT ;  /* 0x000000eb4000720c */ /* 0x000fc40003f06270 */
[----:B------:R-:W-:Y:S01]  /*a1a0*/  FSEL R189, R45, -INF , !P6 ;  /* 0xff8000002dbd7808 */ /* 0x000fe20007000000 */
[----:B------:R-:W-:Y:S01]  /*a1b0*/  VIADD R45, R62, 0xffffff19 ;  /* 0xffffff193e2d7836 */ /* 0x000fe20000000000 */
[----:B------:R-:W-:Y:S02]  /*a1c0*/  FSEL R67, R49, -INF , !P5 ;  /* 0xff80000031437808 */ /* 0x000fe40006800000 */
[C---:B------:R-:W-:Y:S02]  /*a1d0*/  ISETP.GE.AND P6, PT, R64.reuse, R236, PT ;  /* 0x000000ec4000720c */ /* 0x040fe40003fc6270 */
[----:B------:R-:W-:Y:S02]  /*a1e0*/  ISETP.GE.AND P5, PT, R64, R234, PT ;  /* 0x000000ea4000720c */ /* 0x000fe40003fa6270 */
[----:B------:R-:W-:Y:S02]  /*a1f0*/  FSEL R48, R48, -INF , P4 ;  /* 0xff80000030307808 */ /* 0x000fe40002000000 */
[----:B------:R-:W-:-:S02]  /*a200*/  FSEL R46, R46, -INF , P0 ;  /* 0xff8000002e2e7808 */ /* 0x000fc40000000000 */
[C---:B------:R-:W-:Y:S02]  /*a210*/  ISETP.GE.AND P4, PT, R63.reuse, R237, PT ;  /* 0x000000ed3f00720c */ /* 0x040fe40003f86270 */
[C---:B------:R-:W-:Y:S02]  /*a220*/  ISETP.GE.AND P0, PT, R63.reuse, R235, PT ;  /* 0x000000eb3f00720c */ /* 0x040fe40003f06270 */
[----:B------:R-:W-:Y:S02]  /*a230*/  FSEL R187, R48, -INF , !P6 ;  /* 0xff80000030bb7808 */ /* 0x000fe40007000000 */
[----:B------:R-:W-:Y:S01]  /*a240*/  FSEL R66, R46, -INF , !P5 ;  /* 0xff8000002e427808 */ /* 0x000fe20006800000 */
[----:B------:R-:W-:Y:S01]  /*a250*/  VIADD R46, R62, 0xffffff20 ;  /* 0xffffff203e2e7836 */ /* 0x000fe20000000000 */
        /* <DEDUP_REMOVED lines=23> */
[C---:B------:R-:W-:Y:S02]  /*a3d0*/  ISETP.GE.AND P0, PT, R45.reuse, R235, PT ;  /* 0x000000eb2d00720c */ /* 0x040fe40003f06270 */
        /* <DEDUP_REMOVED lines=9> */
[----:B------:R-:W-:Y:S02]  /*a470*/  FSEL R169, R161, -INF , !P6 ;  /* 0xff800000a1a97808 */ /* 0x000fe40007000000 */
[----:B------:R-:W-:Y:S01]  /*a480*/  FSEL R175, R37, -INF , !P5 ;  /* 0xff80000025af7808 */ /* 0x000fe20006800000 */
[----:B------:R-:W-:Y:S01]  /*a490*/  VIADD R36, R62, 0xffffff30 ;  /* 0xffffff303e247836 */ /* 0x000fe20000000000 */
[----:B------:R-:W-:-:S02]  /*a4a0*/  ISETP.GE.AND P6, PT, R46, R236, PT ;  /* 0x000000ec2e00720c */ /* 0x000fc40003fc6270 */
[----:B------:R-:W-:Y:S02]  /*a4b0*/  ISETP.GE.AND P5, PT, R46, R234, PT ;  /* 0x000000ea2e00720c */ /* 0x000fe40003fa6270 */
[----:B------:R-:W-:Y:S02]  /*a4c0*/  FSEL R159, R162, -INF , P4 ;  /* 0xff800000a29f7808 */ /* 0x000fe40002000000 */
[----:B------:R-:W-:Y:S02]  /*a4d0*/  FSEL R38, R38, -INF , P0 ;  /* 0xff80000026267808 */ /* 0x000fe40000000000 */
[C---:B------:R-:W-:Y:S02]  /*a4e0*/  ISETP.GE.AND P4, PT, R45.reuse, R237, PT ;  /* 0x000000ed2d00720c */ /* 0x040fe40003f86270 */
[----:B------:R-:W-:Y:S02]  /*a4f0*/  ISETP.GE.AND P0, PT, R45, R235, PT ;  /* 0x000000eb2d00720c */ /* 0x000fe40003f06270 */
[----:B------:R-:W-:-:S02]  /*a500*/  FSEL R159, R159, -INF , !P6 ;  /* 0xff8000009f9f7808 */ /* 0x000fc40007000000 */
[----:B------:R-:W-:Y:S01]  /*a510*/  FSEL R173, R38, -INF , !P5 ;  /* 0xff80000026ad7808 */ /* 0x000fe20006800000 */
[----:B------:R-:W-:Y:S01]  /*a520*/  VIADD R37, R62, 0xffffff31 ;  /* 0xffffff313e257836 */ /* 0x000fe20000000000 */
[C---:B------:R-:W-:Y:S02]  /*a530*/  ISETP.GE.AND P6, PT, R45.reuse, R236, PT ;  /* 0x000000ec2d00720c */ /* 0x040fe40003fc6270 */
[----:B------:R-:W-:Y:S02]  /*a540*/  ISETP.GE.AND P5, PT, R45, R234, PT ;  /* 0x000000ea2d00720c */ /* 0x000fe40003fa6270 */
[----:B------:R-:W-:Y:S02]  /*a550*/  FSEL R40, R40, -INF , P4 ;  /* 0xff80000028287808 */ /* 0x000fe40002000000 */
[----:B------:R-:W-:Y:S02]  /*a560*/  FSEL R39, R39, -INF , P0 ;  /* 0xff80000027277808 */ /* 0x000fe40000000000 */
[----:B------:R-:W-:-:S02]  /*a570*/  ISETP.GE.AND P4, PT, R36, R237, PT ;  /* 0x000000ed2400720c */ /* 0x000fc40003f86270 */
        /* <DEDUP_REMOVED lines=19> */
[----:B------:R-:W-:-:S02]  /*a6b0*/  FSEL R165, R42, -INF , !P6 ;  /* 0xff8000002aa57808 */ /* 0x000fc40007000000 */
[----:B------:R-:W-:Y:S02]  /*a6c0*/  FSEL R161, R52, -INF , !P5 ;  /* 0xff80000034a17808 */ /* 0x000fe40006800000 */
[C---:B------:R-:W-:Y:S02]  /*a6d0*/  ISETP.GE.AND P6, PT, R36.reuse, R236, PT ;  /* 0x000000ec2400720c */ /* 0x040fe40003fc6270 */
[----:B------:R-:W-:Y:S01]  /*a6e0*/  ISETP.GE.AND P5, PT, R36, R234, PT ;  /* 0x000000ea2400720c */ /* 0x000fe20003fa6270 */
[----:B------:R-:W-:Y:S01]  /*a6f0*/  VIADD R36, R62, 0xffffff40 ;  /* 0xffffff403e247836 */ /* 0x000fe20000000000 */
[----:B------:R-:W-:Y:S02]  /*a700*/  FSEL R53, R53, -INF , P4 ;  /* 0xff80000035357808 */ /* 0x000fe40002000000 */
[----:B------:R-:W-:Y:S02]  /*a710*/  FSEL R33, R33, -INF , P0 ;  /* 0xff80000021217808 */ /* 0x000fe40000000000 */
[----:B------:R-:W-:-:S02]  /*a720*/  ISETP.GE.AND P4, PT, R37, R237, PT ;  /* 0x000000ed2500720c */ /* 0x000fc40003f86270 */
[----:B------:R-:W-:Y:S02]  /*a730*/  ISETP.GE.AND P0, PT, R37, R235, PT ;  /* 0x000000eb2500720c */ /* 0x000fe40003f06270 */
[----:B------:R-:W-:Y:S02]  /*a740*/  FSEL R206, R53, -INF , !P6 ;  /* 0xff80000035ce7808 */ /* 0x000fe40007000000 */
[----:B------:R-:W-:Y:S01]  /*a750*/  FSEL R202, R33, -INF , !P5 ;  /* 0xff80000021ca7808 */ /* 0x000fe20006800000 */
[----:B------:R-:W-:Y:S01]  /*a760*/  VIADD R33, R62, 0xffffff41 ;  /* 0xffffff413e217836 */ /* 0x000fe20000000000 */
[C---:B------:R-:W-:Y:S02]  /*a770*/  ISETP.GE.AND P6, PT, R37.reuse, R236, PT ;  /* 0x000000ec2500720c */ /* 0x040fe40003fc6270 */
[----:B------:R-:W-:Y:S02]  /*a780*/  ISETP.GE.AND P5, PT, R37, R234, PT ;  /* 0x000000ea2500720c */ /* 0x000fe40003fa6270 */
        /* <DEDUP_REMOVED lines=30> */
[C---:B------:R-:W-:Y:S02]  /*a970*/  ISETP.GE.AND P0, PT, R33.reuse, R235, PT ;  /* 0x000000eb2100720c */ /* 0x040fe40003f06270 */
        /* <DEDUP_REMOVED lines=66> */
[----:B------:R-:W-:Y:S02]  /*ada0*/  ISETP.GE.AND P5, PT, R8, R234, PT ;  /* 0x000000ea0800720c */ /* 0x000fe40003fa6270 */
[----:B------:R-:W-:Y:S02]  /*adb0*/  FSEL R12, R12, -INF , P4 ;  /* 0xff8000000c0c7808 */ /* 0x000fe40002000000 */
[----:B------:R-:W-:Y:S02]  /*adc0*/  FSEL R23, R23, -INF , P0 ;  /* 0xff80000017177808 */ /* 0x000fe40000000000 */
[----:B------:R-:W-:-:S02]  /*add0*/  ISETP.GE.AND P4, PT, R4, R237, PT ;  /* 0x000000ed0400720c */ /* 0x000fc40003f86270 */
[----:B------:R-:W-:Y:S01]  /*ade0*/  ISETP.GE.AND P0, PT, R4, R235, PT ;  /* 0x000000eb0400720c */ /* 0x000fe20003f06270 */
[----:B------:R-:W-:Y:S01]  /*adf0*/  VIADD R5, R62, 0xffffff70 ;  /* 0xffffff703e057836 */ /* 0x000fe20000000000 */
[----:B------:R-:W-:Y:S02]  /*ae00*/  FSEL R170, R12, -INF , !P6 ;  /* 0xff8000000caa7808 */ /* 0x000fe40007000000 */
[----:B------:R-:W-:Y:S02]  /*ae10*/  FSEL R176, R23, -INF , !P5 ;  /* 0xff80000017b07808 */ /* 0x000fe40006800000 */
[C---:B------:R-:W-:Y:S02]  /*ae20*/  ISETP.GE.AND P6, PT, R4.reuse, R236, PT ;  /* 0x000000ec0400720c */ /* 0x040fe40003fc6270 */
[----:B------:R-:W-:Y:S02]  /*ae30*/  ISETP.GE.AND P5, PT, R4, R234, PT ;  /* 0x000000ea0400720c */ /* 0x000fe40003fa6270 */
[----:B------:R-:W-:-:S02]  /*ae40*/  FSEL R6, R6, -INF , P4 ;  /* 0xff80000006067808 */ /* 0x000fc40002000000 */
[----:B------:R-:W-:Y:S02]  /*ae50*/  FSEL R13, R13, -INF , P0 ;  /* 0xff8000000d0d7808 */ /* 0x000fe40000000000 */
[----:B------:R-:W-:Y:S02]  /*ae60*/  FSEL R168, R6, -INF , !P6 ;  /* 0xff80000006a87808 */ /* 0x000fe40007000000 */
[----:B------:R-:W-:Y:S02]  /*ae70*/  FSEL R166, R13, -INF , !P5 ;  /* 0xff8000000da67808 */ /* 0x000fe40006800000 */
[C---:B------:R-:W-:Y:S02]  /*ae80*/  ISETP.GE.AND P4, PT, R5.reuse, R237, PT ;  /* 0x000000ed0500720c */ /* 0x040fe40003f86270 */
[C---:B------:R-:W-:Y:S02]  /*ae90*/  ISETP.GE.AND P0, PT, R5.reuse, R235, PT ;  /* 0x000000eb0500720c */ /* 0x040fe40003f06270 */
[----:B------:R-:W-:-:S02]  /*aea0*/  ISETP.GE.AND P6, PT, R5, R236, PT ;  /* 0x000000ec0500720c */ /* 0x000fc40003fc6270 */
[----:B------:R-:W-:Y:S02]  /*aeb0*/  ISETP.GE.AND P5, PT, R5, R234, PT ;  /* 0x000000ea0500720c */ /* 0x000fe40003fa6270 */
[----:B------:R-:W-:-:S04]  /*aec0*/  FMNMX3.FTZ R5, R134, R14, R22, !PT ;  /* 0x0000000e86057276 */ /* 0x000fc80007810016 */
[----:B------:R-:W-:Y:S02]  /*aed0*/  FMNMX3.FTZ R6, R5, R28, R30, !PT ;  /* 0x0000001c05067276 */ /* 0x000fe4000781001e */
[----:B------:R-:W-:Y:S02]  /*aee0*/  FMNMX3.FTZ R9, R133, R56, R60, !PT ;  /* 0x0000003885097276 */ /* 0x000fe4000781003c */
[----:B------:R-:W-:Y:S02]  /*aef0*/  FMNMX3.FTZ R6, R6, R189, R187, !PT ;  /* 0x000000bd06067276 */ /* 0x000fe400078100bb */
[----:B------:R-:W-:Y:S02]  /*af00*/  FMNMX3.FTZ R8, R9, R58, R44, !PT ;  /* 0x0000003a09087276 */ /* 0x000fe4000781002c */
[----:B------:R-:W-:Y:S02]  /*af10*/  FMNMX3.FTZ R6, R6, R185, R179, !PT ;  /* 0x000000b906067276 */ /* 0x000fe400078100b3 */
[----:B------:R-:W-:-:S02]  /*af20*/  FMNMX3.FTZ R8, R8, R67, R66, !PT ;  /* 0x0000004308087276 */ /* 0x000fc40007810042 */
[----:B------:R-:W-:Y:S02]  /*af30*/  FMNMX3.FTZ R6, R6, R171, R169, !PT ;  /* 0x000000ab06067276 */ /* 0x000fe400078100a9 */
[----:B------:R-:W-:Y:S02]  /*af40*/  FSEL R7, R7, -INF , P4 ;  /* 0xff80000007077808 */ /* 0x000fe40002000000 */
[----:B------:R-:W-:Y:S02]  /*af50*/  FMNMX3.FTZ R8, R8, R65, R64, !PT ;  /* 0x0000004108087276 */ /* 0x000fe40007810040 */
[----:B------:R-:W-:Y:S01]  /*af60*/  FMNMX3.FTZ R6, R6, R159, R184, !PT ;  /* 0x0000009f06067276 */ /* 0x000fe200078100b8 */
[----:B------:R-:W-:Y:S01]  /*af70*/  VIADD R4, R62, 0xffffff71 ;  /* 0xffffff713e047836 */ /* 0x000fe20000000000 */
[----:B------:R-:W-:Y:S02]  /*af80*/  FSEL R57, R57, -INF , P0 ;  /* 0xff80000039397808 */ /* 0x000fe40000000000 */
[----:B------:R-:W-:-:S02]  /*af90*/  FMNMX3.FTZ R8, R8, R177, R175, !PT ;  /* 0x000000b108087276 */ /* 0x000fc400078100af */
[----:B------:R-:W-:Y:S02]  /*afa0*/  FSEL R162, R7, -INF , !P6 ;  /* 0xff80000007a27808 */ /* 0x000fe40007000000 */
[----:B------:R-:W-:Y:S02]  /*afb0*/  FMNMX3.FTZ R7, R6, R163, R165, !PT ;  /* 0x000000a306077276 */ /* 0x000fe400078100a5 */
[----:B------:R-:W-:Y:S02]  /*afc0*/  FSEL R154, R57, -INF , !P5 ;  /* 0xff800000399a7808 */ /* 0x000fe40006800000 */
[C---:B------:R-:W-:Y:S02]  /*afd0*/  ISETP.GE.AND P4, PT, R4.reuse, R237, PT ;  /* 0x000000ed0400720c */ /* 0x040fe40003f86270 */
[C---:B------:R-:W-:Y:S02]  /*afe0*/  ISETP.GE.AND P0, PT, R4.reuse, R235, PT ;  /* 0x000000eb0400720c */ /* 0x040fe40003f06270 */
[----:B------:R-:W-:-:S02]  /*aff0*/  ISETP.GE.AND P6, PT, R4, R236, PT ;  /* 0x000000ec0400720c */ /* 0x000fc40003fc6270 */
[----:B------:R-:W-:Y:S02]  /*b000*/  FMNMX3.FTZ R8, R8, R173, R157, !PT ;  /* 0x000000ad08087276 */ /* 0x000fe4000781009d */
[----:B------:R-:W-:Y:S01]  /*b010*/  ISETP.GE.AND P5, PT, R4, R234, PT ;  /* 0x000000ea0400720c */ /* 0x000fe20003fa6270 */
[C---:B------:R-:W-:Y:S01]  /*b020*/  VIADD R4, R62.reuse, 0xffffff78 ;  /* 0xffffff783e047836 */ /* 0x040fe20000000000 */
[----:B------:R-:W-:Y:S01]  /*b030*/  FMNMX3.FTZ R7, R7, R206, R204, !PT ;  /* 0x000000ce07077276 */ /* 0x000fe200078100cc */
[----:B------:R-:W-:Y:S01]  /*b040*/  VIADD R62, R62, 0xffffff79 ;  /* 0xffffff793e3e7836 */ /* 0x000fe20000000000 */
[----:B------:R-:W-:Y:S02]  /*b050*/  FMNMX3.FTZ R5, R8, R167, R161, !PT ;  /* 0x000000a708057276 */ /* 0x000fe400078100a1 */
[----:B------:R-:W-:Y:S02]  /*b060*/  FMNMX3.FTZ R7, R7, R246, R240, !PT ;  /* 0x000000f607077276 */ /* 0x000fe400078100f0 */
[----:B------:R-:W-:-:S02]  /*b070*/  FSEL R27, R27, -INF , P4 ;  /* 0xff8000001b1b7808 */ /* 0x000fc40002000000 */
[C---:B------:R-:W-:Y:S02]  /*b080*/  ISETP.GE.AND P4, PT, R62.reuse, R237, PT ;  /* 0x000000ed3e00720c */ /* 0x040fe40003f86270 */
[----:B------:R-:W-:Y:S02]  /*b090*/  FMNMX3.FTZ R5, R5, R202, R216, !PT ;  /* 0x000000ca05057276 */ /* 0x000fe400078100d8 */
[----:B------:R-:W-:Y:S02]  /*b0a0*/  FMNMX3.FTZ R7, R7, R238, R232, !PT ;  /* 0x000000ee07077276 */ /* 0x000fe400078100e8 */
[----:B------:R-:W-:Y:S02]  /*b0b0*/  FSEL R29, R29, -INF , P0 ;  /* 0xff8000001d1d7808 */ /* 0x000fe40000000000 */
[----:B------:R-:W-:Y:S02]  /*b0c0*/  ISETP.GE.AND P0, PT, R62, R235, PT ;  /* 0x000000eb3e00720c */ /* 0x000fe40003f06270 */
[----:B------:R-:W-:-:S02]  /*b0d0*/  FSEL R31, R31, -INF , P4 ;  /* 0xff8000001f1f7808 */ /* 0x000fc40002000000 */
[----:B------:R-:W-:Y:S02]  /*b0e0*/  FMNMX3.FTZ R5, R5, R252, R250, !PT ;  /* 0x000000fc05057276 */ /* 0x000fe400078100fa */
[C---:B------:R-:W-:Y:S02]  /*b0f0*/  ISETP.GE.AND P4, PT, R4.reuse, R235, PT ;  /* 0x000000eb0400720c */ /* 0x040fe40003f86270 */
[----:B------:R-:W-:Y:S02]  /*b100*/  FMNMX3.FTZ R7, R7, R194, R192, !PT ;  /* 0x000000c207077276 */ /* 0x000fe400078100c0 */
[----:B------:R-:W-:Y:S02]  /*b110*/  FSEL R61, R61, -INF , P0 ;  /* 0xff8000003d3d7808 */ /* 0x000fe40000000000 */
[----:B------:R-:W-:Y:S02]  /*b120*/  FMNMX3.FTZ R5, R5, R248, R218, !PT ;  /* 0x000000f805057276 */ /* 0x000fe400078100da */
[----:B------:R-:W-:-:S02]  /*b130*/  ISETP.GE.AND P0, PT, R4, R234, PT ;  /* 0x000000ea0400720c */ /* 0x000fc40003f06270 */
[----:B------:R-:W-:Y:S02]  /*b140*/  FSEL R59, R59, -INF , P4 ;  /* 0xff8000003b3b7808 */ /* 0x000fe40002000000 */
[----:B------:R-:W-:Y:S02]  /*b150*/  FMNMX3.FTZ R7, R7, R190, R188, !PT ;  /* 0x000000be07077276 */ /* 0x000fe400078100bc */
[----:B------:R-:W-:Y:S02]  /*b160*/  FSEL R152, R29, -INF , !P5 ;  /* 0xff8000001d987808 */ /* 0x000fe40006800000 */
[----:B------:R-:W-:Y:S02]  /*b170*/  ISETP.GE.AND P5, PT, R62, R234, PT ;  /* 0x000000ea3e00720c */ /* 0x000fe40003fa6270 */
[----:B------:R-:W-:Y:S02]  /*b180*/  FMNMX3.FTZ R5, R5, R200, R198, !PT ;  /* 0x000000c805057276 */ /* 0x000fe400078100c6 */
[----:B------:R-:W-:-:S02]  /*b190*/  FSEL R150, R59, -INF , !P0 ;  /* 0xff8000003b967808 */ /* 0x000fc40004000000 */
        /* <DEDUP_REMOVED lines=17> */
[----:B------:R-:W-:-:S05]  /*b2b0*/  FMNMX3.FTZ R6, R5, R150, R148, !PT ;  /* 0x0000009605067276 */ /* 0x000fca0007810094 */
[----:B------:R-:W2:Y:S01]  /*b2c0*/  SHFL.BFLY PT, R5, R6, 0x2, 0x1f ;  /* 0x0c401f0006057f89 */ /* 0x000ea200000e0000 */
[----:B------:R-:W4:Y:S01]  /*b2d0*/  S2UR UR7, SR_CgaCtaId ;  /* 0x00000000000779c3 */ /* 0x000f220000008800 */
[----:B-1----:R-:W-:-:S05]  /*b2e0*/  FMNMX.FTZ R4, R7, R4, !PT ;  /* 0x0000000407047209 */ /* 0x002fca0007810000 */
[----:B------:R-:W1:Y:S01]  /*b2f0*/  SHFL.BFLY PT, R137, R4, 0x1, 0x1f ;  /* 0x0c201f0004897f89 */ /* 0x000e6200000e0000 */
[----:B--2---:R-:W-:-:S05]  /*b300*/  FMNMX.FTZ R5, R6, R5, !PT ;  /* 0x0000000506057209 */ /* 0x004fca0007810000 */
[----:B------:R-:W2:Y:S01]  /*b310*/  SHFL.BFLY PT, R136, R5, 0x1, 0x1f ;  /* 0x0c201f0005887f89 */ /* 0x000ea200000e0000 */
[----:B------:R-:W-:Y:S02]  /*b320*/  UMOV UR6, 0x400 ;  /* 0x0000040000067882 */ /* 0x000fe40000000000 */
[----:B----4-:R-:W-:Y:S01]  /*b330*/  ULEA UR6, UR7, UR6, 0x18 ;  /* 0x0000000607067291 */ /* 0x010fe2000f8ec0ff */
[----:B------:R-:W-:-:S05]  /*b340*/  SEL R153, R210, 0xffffffe0, !P3 ;  /* 0xffffffe0d2997807 */ /* 0x000fca0005800000 */
[----:B------:R-:W-:Y:S01]  /*b350*/  IMAD.U32 R214, RZ, RZ, UR6 ;  /* 0x00000006ffd67e24 */ /* 0x000fe2000f8e00ff */
[----:B-1----:R-:W-:-:S04]  /*b360*/  FMNMX.FTZ R137, R4, R137, !PT ;  /* 0x0000008904897209 */ /* 0x002fc80007810000 */
[----:B------:R-:W-:Y:S02]  /*b370*/  FSETP.NEU.FTZ.AND P4, PT, R137, -INF , PT ;  /* 0xff8000008900780b */ /* 0x000fe40003f9d000 */
[----:B--2---:R-:W-:Y:S02]  /*b380*/  FMNMX.FTZ R136, R5, R136, !PT ;  /* 0x0000008805887209 */ /* 0x004fe40007810000 */
[----:B------:R-:W-:Y:S01]  /*b390*/  FSEL R5, R137, RZ, P4 ;  /* 0x000000ff89057208 */ /* 0x000fe20002000000 */
[----:B------:R-:W-:-:S04]  /*b3a0*/  IMAD R132, R183, 0x2, R214 ;  /* 0x00000002b7847824 */ /* 0x000fc800078e02d6 */
[----:B------:R-:W-:Y:S01]  /*b3b0*/  FADD.FTZ R5, R134, -R5 ;  /* 0x8000000586057221 */ /* 0x000fe20000010000 */
[----:B------:R-:W-:Y:S01]  /*b3c0*/  IMAD.IADD R134, R153, 0x1, R132 ;  /* 0x0000000199867824 */ /* 0x000fe200078e0284 */
[----:B------:R-:W-:Y:S01]  /*b3d0*/  FSETP.NEU.FTZ.AND P0, PT, R136, -INF , PT ;  /* 0xff8000008800780b */ /* 0x000fe20003f1d000 */
[----:B---3--:R-:W-:-:S03]  /*b3e0*/  FMUL.FTZ R141, R146, R136 ;  /* 0x00000088928d7220 */ /* 0x008fc60000410000 */
[----:B------:R-:W1:Y:S01]  /*b3f0*/  LDSM.16.MT88.4 R52, [R134+0x10000] ;  /* 0x010000008634783b */ /* 0x000e620000004200 */
[----:B------:R-:W-:Y:S01]  /*b400*/  FMUL.FTZ R145, R146, R137 ;  /* 0x0000008992917220 */ /* 0x000fe20000410000 */
[----:B------:R-:W-:Y:S02]  /*b410*/  FSEL R4, R136, RZ, P0 ;  /* 0x000000ff88047208 */ /* 0x000fe40000000000 */
        /* <DEDUP_REMOVED lines=10> */
[----:B------:R-:W-:Y:S01]  /*b4c0*/  FFMA.FTZ R164, R30, R146, -R145 ;  /* 0x000000921ea47223 */ /* 0x000fe20000010891 */
[----:B------:R-:W-:Y:S01]  /*b4d0*/  FMUL.FTZ R149, R146, R7 ;  /* 0x0000000792957220 */ /* 0x000fe20000410000 */
[----:B------:R-:W-:-:S02]  /*b4e0*/  VIADD R16, R132, 0xc000 ;  /* 0x0000c00084107836 */ /* 0x000fc40000000000 */
[----:B------:R-:W-:Y:S01]  /*b4f0*/  FFMA.FTZ R28, R28, R146, -R145 ;  /* 0x000000921c1c7223 */ /* 0x000fe20000010891 */
[----:B------:R-:W-:Y:S01]  /*b500*/  VIADD R155, R132, 0xc040 ;  /* 0x0000c040849b7836 */ /* 0x000fe20000000000 */
[----:B------:R-:W-:Y:S01]  /*b510*/  MUFU.EX2 R142, R142 ;  /* 0x0000008e008e7308 */ /* 0x000fe20000000800 */
[----:B------:R-:W-:Y:S01]  /*b520*/  @P2 VIADD R155, R16, 0xffffffc0 ;  /* 0xffffffc0109b2836 */ /* 0x000fe20000000000 */
[----:B------:R-:W-:Y:S02]  /*b530*/  LDSM.16.MT88.4 R12, [R132+0xc000] ;  /* 0x00c00000840c783b */ /* 0x000fe40000004200 */
[----:B------:R-:W-:Y:S02]  /*b540*/  MUFU.EX2 R140, R140 ;  /* 0x0000008c008c7308 */ /* 0x000fe40000000800 */
[----:B------:R-:W-:Y:S02]  /*b550*/  LDSM.16.MT88.4 R44, [R132+0x10000] ;  /* 0x01000000842c783b */ /* 0x000fe40000004200 */
[----:B------:R-:W-:Y:S02]  /*b560*/  MUFU.EX2 R139, R139 ;  /* 0x0000008b008b7308 */ /* 0x000fe40000000800 */
[----:B------:R-:W-:Y:S02]  /*b570*/  LDSM.16.MT88.4 R20, [R134+0xc000] ;  /* 0x00c000008614783b */ /* 0x000fe40000004200 */
[----:B------:R-:W-:Y:S04]  /*b580*/  MUFU.EX2 R138, R138 ;  /* 0x0000008a008a7308 */ /* 0x000fe80000000800 */
[----:B------:R-:W-:Y:S04]  /*b590*/  MUFU.EX2 R144, R144 ;  /* 0x0000009000907308 */ /* 0x000fe80000000800 */
[----:B------:R-:W2:Y:S04]  /*b5a0*/  MUFU.EX2 R143, R143 ;  /* 0x0000008f008f7308 */ /* 0x000ea80000000800 */
[----:B------:R3:W-:Y:S04]  /*b5b0*/  MUFU.EX2 R133, R28 ;  /* 0x0000001c00857308 */ /* 0x0007e80000000800 */
[----:B------:R-:W4:Y:S04]  /*b5c0*/  MUFU.EX2 R164, R164 ;  /* 0x000000a400a47308 */ /* 0x000f280000000800 */
[----:B------:R-:W5:Y:S01]  /*b5d0*/  MUFU.EX2 R149, R149 ;  /* 0x0000009500957308 */ /* 0x000f620000000800 */
[----:B------:R-:W-:Y:S03]  /*b5e0*/  LDSM.16.MT88.4 R60, [R155+0x4000] ;  /* 0x004000009b3c783b */ /* 0x000fe60000004200 */
[----:B------:R-:W1:Y:S01]  /*b5f0*/  MUFU.EX2 R151, R151 ;  /* 0x0000009700977308 */ /* 0x000e620000000800 */
[----:B---3--:R-:W3:Y:S01]  /*b600*/  LDSM.16.MT88.4 R28, [R155] ;  /* 0x000000009b1c783b */ /* 0x008ee20000004200 */
[----:B------:R-:W-:Y:S01]  /*b610*/  IMAD.IADD R153, R153, 0x1, R155 ;  /* 0x0000000199997824 */ /* 0x000fe200078e029b */
[----:B--2---:R-:W-:-:S02]  /*b620*/  F2FP.F16.F32.PACK_AB R4, R143, R144 ;  /* 0x000000908f04723e */ /* 0x004fc400000000ff */
[----:B------:R-:W-:Y:S02]  /*b630*/  F2FP.F16.F32.PACK_AB R5, R140, R142 ;  /* 0x0000008e8c05723e */ /* 0x000fe400000000ff */
[----:B----4-:R-:W-:Y:S01]  /*b640*/  F2FP.F16.F32.PACK_AB R6, R164, R133 ;  /* 0x00000085a406723e */ /* 0x010fe200000000ff */
[----:B------:R-:W2:Y:S01]  /*b650*/  LDSM.16.MT88.4 R36, [R153] ;  /* 0x000000009924783b */ /* 0x000ea20000004200 */
[----:B------:R-:W-:Y:S01]  /*b660*/  F2FP.F16.F32.PACK_AB R7, R138, R139 ;  /* 0x0000008b8a07723e */ /* 0x000fe200000000ff */
[-C--:B-----5:R-:W-:Y:S01]  /*b670*/  FMUL.FTZ R50, R90, R149.reuse ;  /* 0x000000955a327220 */ /* 0x0a0fe20000410000 */
[-C--:B------:R-:W-:Y:S01]  /*b680*/  FMUL.FTZ R51, R91, R149.reuse ;  /* 0x000000955b337220 */ /* 0x080fe20000410000 */
[----:B------:R-:W-:Y:S01]  /*b690*/  FMUL.FTZ R86, R86, R149 ;  /* 0x0000009556567220 */ /* 0x000fe20000410000 */
[-C--:B-1----:R-:W-:Y:S01]  /*b6a0*/  FMUL.FTZ R48, R88, R151.reuse ;  /* 0x0000009758307220 */ /* 0x082fe20000410000 */
[----:B------:R-:W-:Y:S01]  /*b6b0*/  FMUL.FTZ R49, R89, R151 ;  /* 0x0000009759317220 */ /* 0x000fe20000410000 */
        /* <DEDUP_REMOVED lines=8> */
[-C--:B------:R-:W-:Y:S01]  /*b740*/  FMUL.FTZ R26, R114, R149.reuse ;  /* 0x00000095721a7220 */ /* 0x080fe20000410000 */
[----:B------:R-:W-:Y:S01]  /*b750*/  LDSM.16.MT88.4 R96, [R132+0xc800] ;  /* 0x00c800008460783b */ /* 0x000fe20000004200 */
[----:B------:R-:W-:Y:S01]  /*b760*/  FMUL.FTZ R27, R115, R149 ;  /* 0x00000095731b7220 */ /* 0x000fe20000410000 */
[-C--:B------:R-:W-:Y:S01]  /*b770*/  FMUL.FTZ R24, R112, R151.reuse ;  /* 0x0000009770187220 */ /* 0x080fe20000410000 */
[----:B------:R-:W-:Y:S01]  /*b780*/  FMUL.FTZ R25, R113, R151 ;  /* 0x0000009771197220 */ /* 0x000fe20000410000 */
[-C--:B------:R-:W-:Y:S01]  /*b790*/  FMUL.FTZ R110, R110, R149.reuse ;  /* 0x000000956e6e7220 */ /* 0x080fe20000410000 */
[C---:B------:R-:W-:Y:S01]  /*b7a0*/  HMMA.16816.F32 R52, R4.reuse, R54, R84 ;  /* 0x000000360434723c */ /* 0x040fe20000001854 */
[----:B------:R-:W1:Y:S01]  /*b7b0*/  LDSM.16.MT88.4 R84, [R153+0x4000] ;  /* 0x004000009954783b */ /* 0x000e620000004200 */
        /* <DEDUP_REMOVED lines=10> */
[C---:B---3--:R-:W-:Y:S01]  /*b860*/  HMMA.16816.F32 R24, R4.reuse, R28, R24 ;  /* 0x0000001c0418723c */ /* 0x048fe20000001818 */
[----:B------:R-:W-:Y:S01]  /*b870*/  FMUL.FTZ R33, R105, R151 ;  /* 0x0000009769217220 */ /* 0x000fe20000410000 */
[-C--:B------:R-:W-:Y:S01]  /*b880*/  FMUL.FTZ R126, R126, R149.reuse ;  /* 0x000000957e7e7220 */ /* 0x080fe20000410000 */
[----:B------:R-:W-:Y:S01]  /*b890*/  FMUL.FTZ R127, R127, R149 ;  /* 0x000000957f7f7220 */ /* 0x000fe20000410000 */
[-C--:B------:R-:W-:Y:S01]  /*b8a0*/  FMUL.FTZ R124, R124, R151.reuse ;  /* 0x000000977c7c7220 */ /* 0x080fe20000410000 */
[----:B------:R-:W-:Y:S01]  /*b8b0*/  FMUL.FTZ R125, R125, R151 ;  /* 0x000000977d7d7220 */ /* 0x000fe20000410000 */
[-CC-:B------:R-:W-:Y:S01]  /*b8c0*/  FFMA.FTZ R106, R66, R146.reuse, -R141.reuse ;  /* 0x00000092426a7223 */ /* 0x180fe2000001088d */
[-CC-:B------:R-:W-:Y:S01]  /*b8d0*/  FFMA.FTZ R105, R65, R146.reuse, -R141.reuse ;  /* 0x0000009241697223 */ /* 0x180fe2000001088d */
[C---:B------:R-:W-:Y:S01]  /*b8e0*/  HMMA.16816.F32 R28, R4.reuse, R30, R108 ;  /* 0x0000001e041c723c */ /* 0x040fe2000000186c */
        /* <DEDUP_REMOVED lines=47> */
[----:B------:R-:W-:Y:S04]  /*bbe0*/  LDSM.16.MT88.4 R80, [R134+0x10800] ;  /* 0x010800008650783b */ /* 0x000fe80000004200 */
[----:B------:R-:W-:Y:S02]  /*bbf0*/  LDSM.16.MT88.4 R88, [R155+0x800] ;  /* 0x000800009b58783b */ /* 0x000fe40000004200 */
        /* <DEDUP_REMOVED lines=8> */
[----:B------:R-:W5:Y:S01]  /*bc80*/  LDSM.16.MT88.4 R92, [R134+0xc800] ;  /* 0x00c80000865c783b */ /* 0x000f620000004200 */
[-CC-:B------:R-:W-:Y:S01]  /*bc90*/  FFMA.FTZ R112, R175, R146.reuse, -R141.reuse ;  /* 0x00000092af707223 */ /* 0x180fe2000001088d */
[-C--:B------:R-:W-:Y:S01]  /*bca0*/  FFMA.FTZ R114, R173, R146.reuse, -R141 ;  /* 0x00000092ad727223 */ /* 0x080fe2000001088d */
[-C--:B------:R-:W-:Y:S01]  /*bcb0*/  FFMA.FTZ R115, R169, R146.reuse, -R145 ;  /* 0x00000092a9737223 */ /* 0x080fe20000010891 */
[-CC-:B------:R-:W-:Y:S01]  /*bcc0*/  FFMA.FTZ R157, R157, R146.reuse, -R141.reuse ;  /* 0x000000929d9d7223 */ /* 0x180fe2000001088d */
[-CC-:B------:R-:W-:Y:S01]  /*bcd0*/  FFMA.FTZ R216, R216, R146.reuse, -R141.reuse ;  /* 0x00000092d8d87223 */ /* 0x180fe2000001088d */
        /* <DEDUP_REMOVED lines=18> */
[-CC-:B------:R-:W-:Y:S01]  /*be00*/  FFMA.FTZ R182, R182, R146.reuse, -R141.reuse ;  /* 0x00000092b6b67223 */ /* 0x180fe2000001088d */
[-C--:B------:R-:W-:Y:S01]  /*be10*/  FFMA.FTZ R176, R176, R146.reuse, -R141 ;  /* 0x00000092b0b07223 */ /* 0x080fe2000001088d */
[----:B------:R-:W-:Y:S01]  /*be20*/  FFMA.FTZ R168, R168, R146, -R145 ;  /* 0x00000092a8a87223 */ /* 0x000fe20000010891 */
[----:B------:R-:W-:Y:S03]  /*be30*/  LDSM.16.MT88.4 R124, [R132+0xf800] ;  /* 0x00f80000847c783b */ /* 0x000fe60000004200 */
[C---:B------:R-:W-:Y:S01]  /*be40*/  HMMA.16816.F32 R60, R4.reuse, R62, R76 ;  /* 0x0000003e043c723c */ /* 0x040fe2000000184c */
[----:B------:R-:W5:Y:S07]  /*be50*/  LDSM.16.MT88.4 R76, [R153+0x800] ;  /* 0x00080000994c783b */ /* 0x000f6e0000004200 */
[----:B-1----:R-:W-:Y:S01]  /*be60*/  HMMA.16816.F32 R72, R4, R84, R72 ;  /* 0x000000540448723c */ /* 0x002fe20000001848 */
[----:B--2---:R-:W-:-:S02]  /*be70*/  F2FP.F16.F32.PACK_AB R84, R110, R111 ;  /* 0x0000006f6e54723e */ /* 0x004fc400000000ff */
[----:B------:R-:W-:-:S05]  /*be80*/  F2FP.F16.F32.PACK_AB R85, R106, R109 ;  /* 0x0000006d6a55723e */ /* 0x000fca00000000ff */
[----:B------:R-:W-:Y:S01]  /*be90*/  HMMA.16816.F32 R4, R4, R86, R100 ;  /* 0x000000560404723c */ /* 0x000fe20000001864 */
[----:B----4-:R-:W-:Y:S01]  /*bea0*/  F2FP.F16.F32.PACK_AB R86, R107, R108 ;  /* 0x0000006c6b56723e */ /* 0x010fe200000000ff */
[-CC-:B------:R-:W-:Y:S01]  /*beb0*/  FFMA.FTZ R116, R171, R146.reuse, -R145.reuse ;  /* 0x00000092ab747223 */ /* 0x180fe20000010891 */
[----:B------:R-:W-:Y:S01]  /*bec0*/  F2FP.F16.F32.PACK_AB R87, R104, R105 ;  /* 0x000000696857723e */ /* 0x000fe200000000ff */
[----:B------:R-:W-:Y:S06]  /*bed0*/  LDSM.16.MT88.4 R100, [R132+0xd000] ;  /* 0x00d000008464783b */ /* 0x000fec0000004200 */
[C---:B------:R-:W-:Y:S08]  /*bee0*/  HMMA.16816.F32 R8, R84.reuse, R96, R8 ;  /* 0x000000605408723c */ /* 0x040ff00000001808 */
[C---:B------:R-:W-:Y:S01]  /*bef0*/  HMMA.16816.F32 R12, R84.reuse, R98, R12 ;  /* 0x00000062540c723c */ /* 0x040fe2000000180c */
[----:B------:R-:W1:Y:S07]  /*bf00*/  LDSM.16.MT88.4 R96, [R153+0x4800] ;  /* 0x004800009960783b */ /* 0x000e6e0000004200 */
        /* <DEDUP_REMOVED lines=13> */
[----:B------:R-:W-:Y:S04]  /*bfe0*/  MUFU.EX2 R112, R112 ;  /* 0x0000007000707308 */ /* 0x000fe80000000800 */
[----:B------:R-:W-:Y:S04]  /*bff0*/  MUFU.EX2 R114, R114 ;  /* 0x0000007200727308 */ /* 0x000fe80000000800 */
[----:B------:R-:W-:Y:S04]  /*c000*/  MUFU.EX2 R116, R116 ;  /* 0x0000007400747308 */ /* 0x000fe80000000800 */
[----:B------:R-:W5:Y:S04]  /*c010*/  MUFU.EX2 R115, R115 ;  /* 0x0000007300737308 */ /* 0x000f680000000800 */
[----:B------:R2:W-:Y:S04]  /*c020*/  MUFU.EX2 R184, R81 ;  /* 0x0000005100b87308 */ /* 0x0005e80000000800 */
[----:B------:R-:W3:Y:S04]  /*c030*/  MUFU.EX2 R159, R159 ;  /* 0x0000009f009f7308 */ /* 0x000ee80000000800 */
[----:B------:R-:W4:Y:S01]  /*c040*/  MUFU.EX2 R157, R157 ;  /* 0x0000009d009d7308 */ /* 0x000f220000000800 */
[C---:B------:R-:W-:Y:S08]  /*c050*/  HMMA.16816.F32 R24, R84.reuse, R88, R24 ;  /* 0x000000585418723c */ /* 0x040ff00000001818 */
[C---:B------:R-:W-:Y:S08]  /*c060*/  HMMA.16816.F32 R28, R84.reuse, R90, R28 ;  /* 0x0000005a541c723c */ /* 0x040ff0000000181c */
[C---:B------:R-:W-:Y:S08]  /*c070*/  HMMA.16816.F32 R32, R84.reuse, R76, R32 ;  /* 0x0000004c5420723c */ /* 0x040ff00000001820 */
[C---:B------:R-:W-:Y:S01]  /*c080*/  HMMA.16816.F32 R36, R84.reuse, R78, R36 ;  /* 0x0000004e5424723c */ /* 0x040fe20000001824 */
[----:B------:R-:W4:Y:S07]  /*c090*/  LDSM.16.MT88.4 R76, [R134+0x11000] ;  /* 0x01100000864c783b */ /* 0x000f2e0000004200 */
[C---:B------:R-:W-:Y:S08]  /*c0a0*/  HMMA.16816.F32 R52, R84.reuse, R82, R52 ;  /* 0x000000525434723c */ /* 0x040ff00000001834 */
[C---:B-1----:R-:W-:Y:S08]  /*c0b0*/  HMMA.16816.F32 R72, R84.reuse, R96, R72 ;  /* 0x000000605448723c */ /* 0x042ff00000001848 */
[----:B------:R-:W-:Y:S01]  /*c0c0*/  HMMA.16816.F32 R4, R84, R98, R4 ;  /* 0x000000625404723c */ /* 0x000fe20000001804 */
[----:B------:R-:W1:Y:S01]  /*c0d0*/  LDSM.16.MT88.4 R84, [R155+0x5000] ;  /* 0x005000009b54783b */ /* 0x000e620000004200 */
[----:B-----5:R-:W-:-:S02]  /*c0e0*/  F2FP.F16.F32.PACK_AB R80, R115, R116 ;  /* 0x000000747350723e */ /* 0x020fc400000000ff */
[----:B--2---:R-:W-:Y:S01]  /*c0f0*/  F2FP.F16.F32.PACK_AB R81, R112, R113 ;  /* 0x000000717051723e */ /* 0x004fe200000000ff */
[----:B------:R-:W-:Y:S01]  /*c100*/  LDSM.16.MT88.4 R88, [R155+0x1000] ;  /* 0x001000009b58783b */ /* 0x000fe20000004200 */
[----:B---3--:R-:W-:Y:S02]  /*c110*/  F2FP.F16.F32.PACK_AB R82, R159, R184 ;  /* 0x000000b89f52723e */ /* 0x008fe400000000ff */
[----:B----4-:R-:W-:Y:S01]  /*c120*/  F2FP.F16.F32.PACK_AB R83, R157, R114 ;  /* 0x000000729d53723e */ /* 0x010fe200000000ff */
[-CC-:B------:R-:W-:Y:S01]  /*c130*/  FFMA.FTZ R117, R165, R146.reuse, -R145.reuse ;  /* 0x00000092a5757223 */ /* 0x180fe20000010891 */
[-C--:B------:R-:W-:Y:S01]  /*c140*/  FFMA.FTZ R118, R206, R146.reuse, -R145 ;  /* 0x00000092ce767223 */ /* 0x080fe20000010891 */
[----:B------:R-:W-:Y:S01]  /*c150*/  MUFU.EX2 R216, R216 ;  /* 0x000000d800d87308 */ /* 0x000fe20000000800 */
[----:B------:R-:W-:Y:S03]  /*c160*/  LDSM.16.MT88.4 R96, [R132+0xd800] ;  /* 0x00d800008460783b */ /* 0x000fe60000004200 */
[C---:B------:R-:W-:Y:S08]  /*c170*/  HMMA.16816.F32 R40, R80.reuse, R64, R40 ;  /* 0x000000405028723c */ /* 0x040ff00000001828 */
[C---:B------:R-:W-:Y:S01]  /*c180*/  HMMA.16816.F32 R44, R80.reuse, R66, R44 ;  /* 0x00000042502c723c */ /* 0x040fe2000000182c */
[----:B------:R-:W2:Y:S07]  /*c190*/  LDSM.16.MT88.4 R64, [R153+0x5000] ;  /* 0x005000009940783b */ /* 0x000eae0000004200 */
[C---:B------:R-:W-:Y:S08]  /*c1a0*/  HMMA.16816.F32 R16, R80.reuse, R92, R16 ;  /* 0x0000005c5010723c */ /* 0x040ff00000001810 */
[C---:B------:R-:W-:Y:S01]  /*c1b0*/  HMMA.16816.F32 R20, R80.reuse, R94, R20 ;  /* 0x0000005e5014723c */ /* 0x040fe20000001814 */
[----:B------:R-:W3:Y:S07]  /*c1c0*/  LDSM.16.MT88.4 R92, [R134+0xd800] ;  /* 0x00d80000865c783b */ /* 0x000eee0000004200 */
[----:B------:R-:W-:Y:S01]  /*c1d0*/  HMMA.16816.F32 R32, R80, R68, R32 ;  /* 0x000000445020723c */ /* 0x000fe20000001820 */
[----:B------:R-:W-:-:S07]  /*c1e0*/  FFMA.FTZ R68, R167, R146, -R141 ;  /* 0x00000092a7447223 */ /* 0x000fce000001088d */
[C---:B------:R-:W-:Y:S01]  /*c1f0*/  HMMA.16816.F32 R8, R80.reuse, R100, R8 ;  /* 0x000000645008723c */ /* 0x040fe20000001808 */
[-C--:B------:R-:W-:Y:S02]  /*c200*/  FFMA.FTZ R101, R161, R146.reuse, -R141 ;  /* 0x00000092a1657223 */ /* 0x080fe4000001088d */
[----:B------:R4:W-:Y:S05]  /*c210*/  MUFU.EX2 R161, R68 ;  /* 0x0000004400a17308 */ /* 0x0009ea0000000800 */
[C---:B------:R-:W-:Y:S01]  /*c220*/  HMMA.16816.F32 R36, R80.reuse, R70, R36 ;  /* 0x000000465024723c */ /* 0x040fe20000001824 */
[-CC-:B------:R-:W-:Y:S01]  /*c230*/  FFMA.FTZ R167, R163, R146.reuse, -R145.reuse ;  /* 0x00000092a3a77223 */ /* 0x180fe20000010891 */
[-C--:B------:R-:W-:Y:S01]  /*c240*/  FFMA.FTZ R165, R204, R146.reuse, -R145 ;  /* 0x00000092cca57223 */ /* 0x080fe20000010891 */
[----:B----4-:R-:W4:Y:S05]  /*c250*/  LDSM.16.MT88.4 R68, [R132+0x11800] ;  /* 0x011800008444783b */ /* 0x010f2a0000004200 */
[C---:B------:R-:W-:Y:S01]  /*c260*/  HMMA.16816.F32 R48, R80.reuse, R76, R48 ;  /* 0x0000004c5030723c */ /* 0x040fe20000001830 */
[----:B------:R-:W-:Y:S01]  /*c270*/  FFMA.FTZ R100, R202, R146, -R141 ;  /* 0x00000092ca647223 */ /* 0x000fe2000001088d */
[----:B------:R-:W-:Y:S06]  /*c280*/  MUFU.EX2 R167, R167 ;  /* 0x000000a700a77308 */ /* 0x000fec0000000800 */
[C---:B------:R-:W-:Y:S01]  /*c290*/  HMMA.16816.F32 R52, R80.reuse, R78, R52 ;  /* 0x0000004e5034723c */ /* 0x040fe20000001834 */
[----:B------:R-:W5:Y:S01]  /*c2a0*/  LDSM.16.MT88.4 R76, [R153+0x1800] ;  /* 0x00180000994c783b */ /* 0x000f620000004200 */
[----:B------:R-:W3:Y:S06]  /*c2b0*/  MUFU.EX2 R202, R101 ;  /* 0x0000006500ca7308 */ /* 0x000eec0000000800 */
[C---:B-1----:R-:W-:Y:S01]  /*c2c0*/  HMMA.16816.F32 R56, R80.reuse, R84, R56 ;  /* 0x000000545038723c */ /* 0x042fe20000001838 */
[----:B------:R-:W-:Y:S07]  /*c2d0*/  MUFU.EX2 R163, R100 ;  /* 0x0000006400a37308 */ /* 0x000fee0000000800 */
[C---:B------:R-:W-:Y:S01]  /*c2e0*/  HMMA.16816.F32 R60, R80.reuse, R86, R60 ;  /* 0x00000056503c723c */ /* 0x040fe2000000183c */
[----:B------:R-:W1:Y:S01]  /*c2f0*/  LDSM.16.MT88.4 R84, [R134+0x11800] ;  /* 0x011800008654783b */ /* 0x000e620000004200 */
[----:B------:R-:W4:Y:S04]  /*c300*/  MUFU.EX2 R206, R117 ;  /* 0x0000007500ce7308 */ /* 0x000f280000000800 */
[----:B------:R-:W-:Y:S04]  /*c310*/  MUFU.EX2 R204, R118 ;  /* 0x0000007600cc7308 */ /* 0x000fe80000000800 */
[----:B------:R-:W5:Y:S01]  /*c320*/  MUFU.EX2 R165, R165 ;  /* 0x000000a500a57308 */ /* 0x000f620000000800 */
[----:B--2---:R-:W-:Y:S01]  /*c330*/  HMMA.16816.F32 R72, R80, R64, R72 ;  /* 0x000000405048723c */ /* 0x004fe20000001848 */
[----:B---3--:R-:W-:-:S02]  /*c340*/  F2FP.F16.F32.PACK_AB R65, R202, R161 ;  /* 0x000000a1ca41723e */ /* 0x008fc400000000ff */
[----:B----4-:R-:W-:-:S05]  /*c350*/  F2FP.F16.F32.PACK_AB R64, R206, R167 ;  /* 0x000000a7ce40723e */ /* 0x010fca00000000ff */
[----:B------:R-:W-:Y:S01]  /*c360*/  HMMA.16816.F32 R4, R80, R66, R4 ;  /* 0x000000425004723c */ /* 0x000fe20000001804 */
[----:B------:R-:W-:Y:S02]  /*c370*/  F2FP.F16.F32.PACK_AB R67, R216, R163 ;  /* 0x000000a3d843723e */ /* 0x000fe400000000ff */
[----:B-----5:R-:W-:-:S05]  /*c380*/  F2FP.F16.F32.PACK_AB R66, R165, R204 ;  /* 0x000000cca542723e */ /* 0x020fca00000000ff */
[C---:B------:R-:W-:Y:S01]  /*c390*/  HMMA.16816.F32 R12, R80.reuse, R102, R12 ;  /* 0x00000066500c723c */ /* 0x040fe2000000180c */
[----:B------:R-:W-:Y:S07]  /*c3a0*/  LDSM.16.MT88.4 R100, [R155+0x5800] ;  /* 0x005800009b64783b */ /* 0x000fee0000004200 */
        /* <DEDUP_REMOVED lines=20> */
[----:B------:R-:W-:Y:S01]  /*c4f0*/  LDSM.16.MT88.4 R80, [R134+0x12000] ;  /* 0x012000008650783b */ /* 0x000fe20000004200 */
[----:B------:R-:W-:Y:S04]  /*c500*/  MUFU.EX2 R169, R169 ;  /* 0x000000a900a97308 */ /* 0x000fe80000000800 */
[----:B------:R-:W-:Y:S04]  /*c510*/  MUFU.EX2 R171, R171 ;  /* 0x000000ab00ab7308 */ /* 0x000fe80000000800 */
[----:B------:R-:W-:Y:S04]  /*c520*/  MUFU.EX2 R240, R246 ;  /* 0x000000f600f07308 */ /* 0x000fe80000000800 */
[----:B------:R-:W5:Y:S04]  /*c530*/  MUFU.EX2 R173, R173 ;  /* 0x000000ad00ad7308 */ /* 0x000f680000000800 */
[----:B------:R-:W-:Y:S04]  /*c540*/  MUFU.EX2 R232, R238 ;  /* 0x000000ee00e87308 */ /* 0x000fe80000000800 */
[----:B------:R-:W4:Y:S04]  /*c550*/  MUFU.EX2 R175, R175 ;  /* 0x000000af00af7308 */ /* 0x000f280000000800 */
[----:B------:R-:W1:Y:S01]  /*c560*/  MUFU.EX2 R218, R218 ;  /* 0x000000da00da7308 */ /* 0x000e620000000800 */
[C---:B------:R-:W-:Y:S08]  /*c570*/  HMMA.16816.F32 R8, R64.reuse, R96, R8 ;  /* 0x000000604008723c */ /* 0x040ff00000001808 */
[C---:B------:R-:W-:Y:S01]  /*c580*/  HMMA.16816.F32 R12, R64.reuse, R98, R12 ;  /* 0x00000062400c723c */ /* 0x040fe2000000180c */
[----:B------:R-:W1:Y:S07]  /*c590*/  LDSM.16.MT88.4 R96, [R134+0xe000] ;  /* 0x00e000008660783b */ /* 0x000e6e0000004200 */
[C---:B--2---:R-:W-:Y:S08]  /*c5a0*/  HMMA.16816.F32 R24, R64.reuse, R88, R24 ;  /* 0x000000584018723c */ /* 0x044ff00000001818 */
[C---:B------:R-:W-:Y:S01]  /*c5b0*/  HMMA.16816.F32 R28, R64.reuse, R90, R28 ;  /* 0x0000005a401c723c */ /* 0x040fe2000000181c */
[----:B------:R-:W-:Y:S07]  /*c5c0*/  LDSM.16.MT88.4 R88, [R155+0x2000] ;  /* 0x002000009b58783b */ /* 0x000fee0000004200 */
[C---:B------:R-:W-:Y:S08]  /*c5d0*/  HMMA.16816.F32 R56, R64.reuse, R100, R56 ;  /* 0x000000644038723c */ /* 0x040ff00000001838 */
[C---:B------:R-:W-:Y:S01]  /*c5e0*/  HMMA.16816.F32 R60, R64.reuse, R102, R60 ;  /* 0x00000066403c723c */ /* 0x040fe2000000183c */
[----:B------:R-:W-:Y:S01]  /*c5f0*/  FFMA.FTZ R177, R200, R146, -R141 ;  /* 0x00000092c8b17223 */ /* 0x000fe2000001088d */
[----:B------:R-:W-:Y:S01]  /*c600*/  MUFU.EX2 R196, R198 ;  /* 0x000000c600c47308 */ /* 0x000fe20000000800 */
[----:B------:R-:W-:Y:S05]  /*c610*/  LDSM.16.MT88.4 R100, [R134+0x12800] ;  /* 0x012800008664783b */ /* 0x000fea0000004200 */
[C---:B---3--:R-:W-:Y:S08]  /*c620*/  HMMA.16816.F32 R72, R64.reuse, R92, R72 ;  /* 0x0000005c4048723c */ /* 0x048ff00000001848 */
[----:B------:R-:W-:Y:S01]  /*c630*/  HMMA.16816.F32 R4, R64, R94, R4 ;  /* 0x0000005e4004723c */ /* 0x000fe20000001804 */
[----:B-----5:R-:W-:Y:S01]  /*c640*/  F2FP.F16.F32.PACK_AB R64, R173, R240 ;  /* 0x000000f0ad40723e */ /* 0x020fe200000000ff */
[----:B------:R-:W-:Y:S01]  /*c650*/  MUFU.EX2 R177, R177 ;  /* 0x000000b100b17308 */ /* 0x000fe20000000800 */
[----:B------:R-:W-:Y:S01]  /*c660*/  F2FP.F16.F32.PACK_AB R65, R169, R250 ;  /* 0x000000faa941723e */ /* 0x000fe200000000ff */
[----:B------:R-:W-:Y:S01]  /*c670*/  LDSM.16.MT88.4 R92, [R134+0xe800] ;  /* 0x00e80000865c783b */ /* 0x000fe20000004200 */
[----:B----4-:R-:W-:-:S02]  /*c680*/  F2FP.F16.F32.PACK_AB R66, R175, R232 ;  /* 0x000000e8af42723e */ /* 0x010fc400000000ff */
[----:B-1----:R-:W-:-:S07]  /*c690*/  F2FP.F16.F32.PACK_AB R67, R218, R171 ;  /* 0x000000abda43723e */ /* 0x002fce00000000ff */
        /* <DEDUP_REMOVED lines=10> */
[----:B------:R-:W-:Y:S04]  /*c740*/  MUFU.EX2 R192, R194 ;  /* 0x000000c200c07308 */ /* 0x000fe80000000800 */
[----:B------:R-:W4:Y:S04]  /*c750*/  MUFU.EX2 R183, R183 ;  /* 0x000000b700b77308 */ /* 0x000f280000000800 */
[----:B------:R-:W-:Y:S04]  /*c760*/  MUFU.EX2 R188, R190 ;  /* 0x000000be00bc7308 */ /* 0x000fe80000000800 */
[----:B------:R-:W5:Y:S04]  /*c770*/  MUFU.EX2 R185, R185 ;  /* 0x000000b900b97308 */ /* 0x000f680000000800 */
[----:B------:R-:W2:Y:S01]  /*c780*/  MUFU.EX2 R186, R186 ;  /* 0x000000ba00ba7308 */ /* 0x000ea20000000800 */
[C---:B------:R-:W-:Y:S08]  /*c790*/  HMMA.16816.F32 R16, R64.reuse, R96, R16 ;  /* 0x000000604010723c */ /* 0x040ff00000001810 */
[C---:B------:R-:W-:Y:S01]  /*c7a0*/  HMMA.16816.F32 R20, R64.reuse, R98, R20 ;  /* 0x000000624014723c */ /* 0x040fe20000001814 */
[----:B------:R-:W3:Y:S07]  /*c7b0*/  LDSM.16.MT88.4 R96, [R132+0xe800] ;  /* 0x00e800008460783b */ /* 0x000eee0000004200 */
[----:B-1----:R-:W-:Y:S01]  /*c7c0*/  HMMA.16816.F32 R72, R64, R68, R72 ;  /* 0x000000444048723c */ /* 0x002fe20000001848 */
[----:B----4-:R-:W-:-:S02]  /*c7d0*/  F2FP.F16.F32.PACK_AB R68, R183, R192 ;  /* 0x000000c0b744723e */ /* 0x010fc400000000ff */
[----:B------:R-:W-:-:S05]  /*c7e0*/  F2FP.F16.F32.PACK_AB R69, R196, R177 ;  /* 0x000000b1c445723e */ /* 0x000fca00000000ff */
[----:B------:R-:W-:Y:S01]  /*c7f0*/  HMMA.16816.F32 R4, R64, R70, R4 ;  /* 0x000000464004723c */ /* 0x000fe20000001804 */
[----:B-----5:R-:W-:Y:S02]  /*c800*/  F2FP.F16.F32.PACK_AB R70, R185, R188 ;  /* 0x000000bcb946723e */ /* 0x020fe400000000ff */
[----:B--2---:R-:W-:-:S05]  /*c810*/  F2FP.F16.F32.PACK_AB R71, R186, R179 ;  /* 0x000000b3ba47723e */ /* 0x004fca00000000ff */
[C---:B------:R-:W-:Y:S08]  /*c820*/  HMMA.16816.F32 R24, R64.reuse, R88, R24 ;  /* 0x000000584018723c */ /* 0x040ff00000001818 */
[C---:B------:R-:W-:Y:S01]  /*c830*/  HMMA.16816.F32 R28, R64.reuse, R90, R28 ;  /* 0x0000005a401c723c */ /* 0x040fe2000000181c */
[----:B------:R-:W1:Y:S07]  /*c840*/  LDSM.16.MT88.4 R88, [R155+0x2800] ;  /* 0x002800009b58783b */ /* 0x000e6e0000004200 */
[C---:B------:R-:W-:Y:S08]  /*c850*/  HMMA.16816.F32 R48, R64.reuse, R80, R48 ;  /* 0x000000504030723c */ /* 0x040ff00000001830 */
[C---:B------:R-:W-:Y:S01]  /*c860*/  HMMA.16816.F32 R52, R64.reuse, R82, R52 ;  /* 0x000000524034723c */ /* 0x040fe20000001834 */
[----:B------:R-:W2:Y:S07]  /*c870*/  LDSM.16.MT88.4 R80, [R153+0x2800] ;  /* 0x002800009950783b */ /* 0x000eae0000004200 */
[C---:B------:R-:W-:Y:S08]  /*c880*/  HMMA.16816.F32 R56, R64.reuse, R84, R56 ;  /* 0x000000544038723c */ /* 0x040ff00000001838 */
[----:B------:R-:W-:Y:S01]  /*c890*/  HMMA.16816.F32 R60, R64, R86, R60 ;  /* 0x00000056403c723c */ /* 0x000fe2000000183c */
[----:B------:R-:W4:Y:S01]  /*c8a0*/  LDSM.16.MT88.4 R64, [R155+0x6800] ;  /* 0x006800009b40783b */ /* 0x000f220000004200 */
[----:B------:R-:W-:-:S03]  /*c8b0*/  FFMA.FTZ R117, R174, R146, -R145 ;  /* 0x00000092ae757223 */ /* 0x000fc60000010891 */
[----:B------:R-:W-:Y:S03]  /*c8c0*/  LDSM.16.MT88.4 R84, [R153+0x3000] ;  /* 0x003000009954783b */ /* 0x000fe60000004200 */
        /* <DEDUP_REMOVED lines=18> */
[C---:B----4-:R-:W-:Y:S08]  /*c9f0*/  HMMA.16816.F32 R56, R68.reuse, R64, R56 ;  /* 0x000000404438723c */ /* 0x050ff00000001838 */
[C---:B------:R-:W-:Y:S01]  /*ca00*/  HMMA.16816.F32 R60, R68.reuse, R66, R60 ;  /* 0x00000042443c723c */ /* 0x040fe2000000183c */
[----:B------:R-:W4:Y:S07]  /*ca10*/  LDSM.16.MT88.4 R64, [R155+0x7000] ;  /* 0x007000009b40783b */ /* 0x000f2e0000004200 */
[C---:B---3--:R-:W-:Y:S08]  /*ca20*/  HMMA.16816.F32 R72, R68.reuse, R76, R72 ;  /* 0x0000004c4448723c */ /* 0x048ff00000001848 */
[----:B------:R-:W-:Y:S01]  /*ca30*/  HMMA.16816.F32 R4, R68, R78, R4 ;  /* 0x0000004e4404723c */ /* 0x000fe20000001804 */
[----:B------:R-:W3:Y:S01]  /*ca40*/  LDSM.16.MT88.4 R76, [R153+0x7000] ;  /* 0x00700000994c783b */ /* 0x000ee20000004200 */
[----:B------:R-:W-:Y:S04]  /*ca50*/  MUFU.EX2 R178, R182 ;  /* 0x000000b600b27308 */ /* 0x000fe80000000800 */
[----:B------:R-:W-:Y:S04]  /*ca60*/  MUFU.EX2 R187, R187 ;  /* 0x000000bb00bb7308 */ /* 0x000fe80000000800 */
[----:B------:R-:W-:Y:S04]  /*ca70*/  MUFU.EX2 R174, R176 ;  /* 0x000000b000ae7308 */ /* 0x000fe80000000800 */
[----:B------:R-:W-:Y:S04]  /*ca80*/  MUFU.EX2 R172, R117 ;  /* 0x0000007500ac7308 */ /* 0x000fe80000000800 */
[----:B------:R-:W5:Y:S04]  /*ca90*/  MUFU.EX2 R189, R189 ;  /* 0x000000bd00bd7308 */ /* 0x000f680000000800 */
[----:B------:R-:W-:Y:S04]  /*caa0*/  MUFU.EX2 R191, R191 ;  /* 0x000000bf00bf7308 */ /* 0x000fe80000000800 */
[----:B------:R1:W2:Y:S04]  /*cab0*/  MUFU.EX2 R166, R168 ;  /* 0x000000a800a67308 */ /* 0x0002a80000000800 */
[----:B------:R-:W4:Y:S01]  /*cac0*/  MUFU.EX2 R193, R193 ;  /* 0x000000c100c17308 */ /* 0x000f220000000800 */
[----:B------:R-:W-:Y:S01]  /*cad0*/  FFMA.FTZ R149, R241, R149, R142 ;  /* 0x00000095f1957223 */ /* 0x000fe2000001008e */
[----:B------:R-:W-:Y:S01]  /*cae0*/  FFMA.FTZ R144, R247, R151, R144 ;  /* 0x00000097f7907223 */ /* 0x000fe20000010090 */
[-CC-:B------:R-:W-:Y:S01]  /*caf0*/  FFMA.FTZ R195, R152, R146.reuse, -R141.reuse ;  /* 0x0000009298c37223 */ /* 0x180fe2000001088d */
[----:B------:R-:W-:Y:S01]  /*cb00*/  FFMA.FTZ R150, R150, R146, -R141 ;  /* 0x0000009296967223 */ /* 0x000fe2000001088d */
[----:B-----5:R-:W-:Y:S01]  /*cb10*/  F2FP.F16.F32.PACK_AB R68, R189, R172 ;  /* 0x000000acbd44723e */ /* 0x020fe200000000ff */
[----:B------:R-:W-:Y:S01]  /*cb20*/  FFMA.FTZ R197, R160, R146, -R145 ;  /* 0x00000092a0c57223 */ /* 0x000fe20000010891 */
[----:B------:R-:W-:Y:S01]  /*cb30*/  F2FP.F16.F32.PACK_AB R69, R187, R178 ;  /* 0x000000b2bb45723e */ /* 0x000fe200000000ff */
[----:B------:R-:W-:Y:S01]  /*cb40*/  FADD.FTZ R140, R140, R149 ;  /* 0x000000958c8c7221 */ /* 0x000fe20000010000 */
[-CC-:B-1----:R-:W-:Y:S01]  /*cb50*/  FFMA.FTZ R168, R154, R146.reuse, -R141.reuse ;  /* 0x000000929aa87223 */ /* 0x182fe2000001088d */
[----:B--2---:R-:W-:Y:S01]  /*cb60*/  F2FP.F16.F32.PACK_AB R70, R166, R191 ;  /* 0x000000bfa646723e */ /* 0x004fe200000000ff */
[----:B------:R-:W-:Y:S01]  /*cb70*/  FFMA.FTZ R141, R148, R146, -R141 ;  /* 0x00000092948d7223 */ /* 0x000fe2000001088d */
[----:B------:R-:W-:Y:S01]  /*cb80*/  FADD.FTZ R144, R143, R144 ;  /* 0x000000908f907221 */ /* 0x000fe20000010000 */
[----:B----4-:R-:W-:Y:S01]  /*cb90*/  F2FP.F16.F32.PACK_AB R71, R193, R174 ;  /* 0x000000aec147723e */ /* 0x010fe200000000ff */
[-CC-:B------:R-:W-:Y:S01]  /*cba0*/  FFMA.FTZ R162, R162, R146.reuse, -R145.reuse ;  /* 0x00000092a2a27223 */ /* 0x180fe20000010891 */
[-CC-:B------:R-:W-:Y:S01]  /*cbb0*/  FFMA.FTZ R158, R158, R146.reuse, -R145.reuse ;  /* 0x000000929e9e7223 */ /* 0x180fe20000010891 */
[----:B------:R-:W-:Y:S01]  /*cbc0*/  FFMA.FTZ R156, R156, R146, -R145 ;  /* 0x000000929c9c7223 */ /* 0x000fe20000010891 */
[----:B------:R-:W-:Y:S01]  /*cbd0*/  FADD.FTZ R139, R139, R140 ;  /* 0x0000008c8b8b7221 */ /* 0x000fe20000010000 */
[----:B------:R-:W-:Y:S01]  /*cbe0*/  FADD.FTZ R133, R133, R144 ;  /* 0x0000009085857221 */ /* 0x000fe20000010000 */
[----:B------:R-:W-:Y:S01]  /*cbf0*/  MUFU.EX2 R168, R168 ;  /* 0x000000a800a87308 */ /* 0x000fe20000000800 */
[----:B------:R-:W-:Y:S03]  /*cc00*/  HMMA.16816.F32 R8, R68, R96, R8 ;  /* 0x000000604408723c */ /* 0x000fe60000001808 */
        /* <DEDUP_REMOVED lines=8> */
[----:B------:R-:W2:Y:S04]  /*cc90*/  MUFU.EX2 R146, R156 ;  /* 0x0000009c00927308 */ /* 0x000ea80000000800 */
[----:B------:R-:W4:Y:S01]  /*cca0*/  MUFU.EX2 R141, R141 ;  /* 0x0000008d008d7308 */ /* 0x000f220000000800 */
        /* <DEDUP_REMOVED lines=23> */
[----:B-1----:R-:W-:Y:S01]  /*ce20*/  F2FP.F16.F32.PACK_AB R68, R197, R160 ;  /* 0x000000a0c544723e */ /* 0x002fe200000000ff */
[----:B------:R-:W-:Y:S01]  /*ce30*/  FADD.FTZ R113, R113, R104 ;  /* 0x0000006871717221 */ /* 0x000fe20000010000 */
[----:B------:R-:W-:Y:S01]  /*ce40*/  F2FP.F16.F32.PACK_AB R69, R195, R168 ;  /* 0x000000a8c345723e */ /* 0x000fe200000000ff */
[----:B------:R-:W1:Y:S01]  /*ce50*/  LDSM.16.MT88.4 R84, [R134+0x13800] ;  /* 0x013800008654783b */ /* 0x000e620000004200 */
[----:B--2---:R-:W-:-:S02]  /*ce60*/  F2FP.F16.F32.PACK_AB R70, R146, R145 ;  /* 0x000000919246723e */ /* 0x004fc400000000ff */
[----:B----4-:R-:W-:Y:S01]  /*ce70*/  F2FP.F16.F32.PACK_AB R71, R141, R150 ;  /* 0x000000968d47723e */ /* 0x010fe200000000ff */
[----:B------:R-:W-:Y:S01]  /*ce80*/  FADD.FTZ R113, R112, R113 ;  /* 0x0000007170717221 */ /* 0x000fe20000010000 */
[----:B------:R-:W2:Y:S04]  /*ce90*/  LDSM.16.MT88.4 R76, [R155+0x7800] ;  /* 0x007800009b4c783b */ /* 0x000ea80000004200 */
[----:B------:R-:W3:Y:S01]  /*cea0*/  LDSM.16.MT88.4 R100, [R153+0x3800] ;  /* 0x003800009964783b */ /* 0x000ee20000004200 */
[C---:B------:R-:W-:Y:S01]  /*ceb0*/  HMMA.16816.F32 R128, R68.reuse, R124, R8 ;  /* 0x0000007c4480723c */ /* 0x040fe20000001808 */
[----:B------:R-:W-:Y:S02]  /*cec0*/  FADD.FTZ R114, R114, R113 ;  /* 0x0000007172727221 */ /* 0x000fe40000010000 */
[----:B------:R-:W-:Y:S04]  /*ced0*/  LDSM.16.MT88.4 R8, [R155+0x3800] ;  /* 0x003800009b08783b */ /* 0x000fe80000004200 */
[----:B------:R4:W3:Y:S01]  /*cee0*/  LDSM.16.MT88.4 R64, [R134+0xf800] ;  /* 0x00f800008640783b */ /* 0x0008e20000004200 */
[----:B------:R-:W-:Y:S01]  /*cef0*/  HMMA.16816.F32 R124, R68, R126, R12 ;  /* 0x0000007e447c723c */ /* 0x000fe2000000180c */
[----:B------:R-:W-:Y:S01]  /*cf00*/  FADD.FTZ R12, R116, R107 ;  /* 0x0000006b740c7221 */ /* 0x000fe20000010000 */
[----:B------:R-:W-:Y:S01]  /*cf10*/  FADD.FTZ R114, R157, R114 ;  /* 0x000000729d727221 */ /* 0x000fe20000010000 */
[----:B------:R-:W3:Y:S02]  /*cf20*/  LDSM.16.MT88.4 R152, [R153+0x7800] ;  /* 0x007800009998783b */ /* 0x000ee40000004200 */
        /* <DEDUP_REMOVED lines=39> */
[----:B-----5:R-:W-:Y:S01]  /*d1a0*/  HMMA.16816.F32 R96, R68, R92, R40 ;  /* 0x0000005c4460723c */ /* 0x020fe20000001828 */
        /* <DEDUP_REMOVED lines=24> */
.L_x_7043:
[----:B------:R-:W-:-:S07]  /*d330*/  IADD3 R239, PT, PT, R147, -0x1, RZ ;  /* 0xffffffff93ef7810 */ /* 0x000fce0007ffe0ff */
.L_x_7052:
[----:B------:R-:W-:Y:S05]  /*d340*/  BSYNC B2 ;  /* 0x0000000000027941 */ /* 0x000fea0003800000 */
.L_x_7042:
        /* <DEDUP_REMOVED lines=12> */
.L_x_7060:
        /* <DEDUP_REMOVED lines=78> */
.L_x_7055:
[----:B------:R-:W-:Y:S05]  /*d8f0*/  BSYNC.RECONVERGENT B0 ;  /* 0x0000000000007941 */ /* 0x000fea0003800200 */
.L_x_7054:
[----:B------:R-:W1:Y:S01]  /*d900*/  S2UR UR6, SR_CgaCtaId ;  /* 0x00000000000679c3 */ /* 0x000e620000008800 */
[C---:B------:R-:W-:Y:S01]  /*d910*/  SHF.L.U32 R208, R212.reuse, 0x3, RZ ;  /* 0x00000003d4d07819 */ /* 0x040fe200000006ff */
[----:B------:R-:W-:Y:S01]  /*d920*/  UMOV UR7, 0x400 ;  /* 0x0000040000077882 */ /* 0x000fe20000000000 */
[----:B------:R-:W-:Y:S01]  /*d930*/  LOP3.LUT R21, R212, 0x38, RZ, 0xc0, !PT ;  /* 0x00000038d4157812 */ /* 0x000fe200078ec0ff */
[----:B------:R-:W-:Y:S01]  /*d940*/  BSSY.RECONVERGENT B1, `(.L_x_7056) ;  /* 0x0000200000017945 */ /* 0x000fe20003800200 */
[C---:B------:R-:W-:Y:S02]  /*d950*/  LOP3.LUT R134, R208.reuse, 0x38, RZ, 0xc0, !PT ;  /* 0x00000038d0867812 */ /* 0x040fe400078ec0ff */
[----:B------:R-:W-:Y:S02]  /*d960*/  LOP3.LUT R20, R208, 0x1c0, RZ, 0xc0, !PT ;  /* 0x000001c0d0147812 */ /* 0x000fe400078ec0ff */
        /* <DEDUP_REMOVED lines=41> */
[----:B------:R-:W-:Y:S02]  /*dc00*/  IADD3 R202, PT, PT, R213, R216, RZ ;  /* 0x000000d8d5ca7210 */ /* 0x000fe40007ffe0ff */
[-C--:B------:R-:W-:Y:S02]  /*dc10*/  IADD3 R134, PT, PT, R216, R185.reuse, RZ ;  /* 0x000000b9d8867210 */ /* 0x080fe40007ffe0ff */
[----:B------:R-:W-:Y:S02]  /*dc20*/  LOP3.LUT P2, RZ, R212, 0x4, RZ, 0xc0, !PT ;  /* 0x00000004d4ff7812 */ /* 0x000fe4000784c0ff */
[----:B------:R-:W-:Y:S01]  /*dc30*/  IADD3 R239, PT, PT, R239, -0x1, RZ ;  /* 0xffffffffefef7810 */ /* 0x000fe20007ffe0ff */
[----:B------:R-:W-:Y:S03]  /*dc40*/  LDGSTS.E.BYPASS.LTC128B.128 [R249+0x11000], desc[UR4][R22.64+0x80] ;  /* 0x1100008016f97fae */ /* 0x000fe6000b981a04 */
[----:B------:R-:W-:Y:S05]  /*dc50*/  ISETP.GT.AND P0, PT, R239, R222, PT ;  /* 0x000000deef00720c */ /* 0x000fea0003f04270 */
        /* <DEDUP_REMOVED lines=31> */
[C---:B---3--:R-:W-:Y:S07]  /*de50*/  HMMA.16816.F32 R32, R136.reuse, R154, RZ ;  /* 0x0000009a8820723c */ /* 0x048fee00000018ff */
[----:B------:R-:W-:Y:S01]  /*de60*/  LDSM.16.M88.4 R144, [R133+0x6000] ;  /* 0x006000008590783b */ /* 0x000fe20000000200 */
[C---:B------:R-:W-:Y:S01]  /*de70*/  HMMA.16816.F32 R36, R136.reuse, R156, RZ ;  /* 0x0000009c8824723c */ /* 0x040fe200000018ff */
[----:B------:R-:W-:Y:S06]  /*de80*/  SEL R156, R209, 0xffffffc0, !P2 ;  /* 0xffffffc0d19c7807 */ /* 0x000fec0005000000 */
[----:B------:R-:W-:Y:S01]  /*de90*/  LDSM.16.M88.4 R148, [R133+0x6800] ;  /* 0x006800008594783b */ /* 0x000fe20000000200 */
[----:B------:R-:W-:Y:S02]  /*dea0*/  IADD3 R201, PT, PT, R156, R185, RZ ;  /* 0x000000b99cc97210 */ /* 0x000fe40007ffe0ff */
[----:B------:R-:W-:Y:S01]  /*deb0*/  IADD3 R135, PT, PT, R213, R156, RZ ;  /* 0x0000009cd5877210 */ /* 0x000fe20007ffe0ff */
[C---:B------:R-:W-:Y:S01]  /*dec0*/  HMMA.16816.F32 R40, R136.reuse, R158, RZ ;  /* 0x0000009e8828723c */ /* 0x040fe200000018ff */
[C---:B------:R-:W-:Y:S03]  /*ded0*/  IADD3 R200, PT, PT, R216.reuse, R201, RZ ;  /* 0x000000c9d8c87210 */ /* 0x040fe60007ffe0ff */
[----:B------:R-:W-:Y:S04]  /*dee0*/  LDSM.16.M88.4 R152, [R133+0x7000] ;  /* 0x007000008598783b */ /* 0x000fe80000000200 */
[C---:B----4-:R-:W-:Y:S04]  /*def0*/  HMMA.16816.F32 R44, R136.reuse, R160, RZ ;  /* 0x000000a0882c723c */ /* 0x050fe800000018ff */
[----:B------:R-:W-:Y:S04]  /*df00*/  LDSM.16.M88.4 R156, [R133+0x7800] ;  /* 0x00780000859c783b */ /* 0x000fe80000000200 */
[C---:B------:R-:W-:Y:S04]  /*df10*/  HMMA.16816.F32 R48, R136.reuse, R162, RZ ;  /* 0x000000a28830723c */ /* 0x040fe800000018ff */
[----:B------:R-:W-:Y:S04]  /*df20*/  LDSM.16.M88.4 R160, [R201] ;  /* 0x00000000c9a0783b */ /* 0x000fe80000000200 */
[C---:B------:R-:W-:Y:S04]  /*df30*/  HMMA.16816.F32 R52, R136.reuse, R164, RZ ;  /* 0x000000a48834723c */ /* 0x040fe800000018ff */
[----:B------:R-:W3:Y:S04]  /*df40*/  LD.E R225, desc[UR4][R2.64+0x18c] ;  /* 0x00018c0402e17980 */ /* 0x000ee8000c101900 */
[C---:B------:R-:W-:Y:S01]  /*df50*/  HMMA.16816.F32 R56, R136.reuse, R166, RZ ;  /* 0x000000a68838723c */ /* 0x040fe200000018ff */
[----:B------:R-:W-:Y:S07]  /*df60*/  LDSM.16.M88.4 R164, [R135+0x4000] ;  /* 0x0040000087a4783b */ /* 0x000fee0000000200 */
[C---:B-----5:R-:W-:Y:S01]  /*df70*/  HMMA.16816.F32 R60, R136.reuse, R168, RZ ;  /* 0x000000a8883c723c */ /* 0x060fe200000018ff */
[----:B------:R-:W-:Y:S07]  /*df80*/  LDSM.16.M88.4 R188, [R135+0xa000] ;  /* 0x00a0000087bc783b */ /* 0x000fee0000000200 */
[----:B------:R-:W-:Y:S01]  /*df90*/  HMMA.16816.F32 R64, R136, R170, RZ ;  /* 0x000000aa8840723c */ /* 0x000fe200000018ff */
[----:B------:R4:W5:Y:S07]  /*dfa0*/  LDSM.16.M88.4 R136, [R133+0x5800] ;  /* 0x005800008588783b */ /* 0x00096e0000000200 */
[C---:B-1----:R-:W-:Y:S01]  /*dfb0*/  HMMA.16816.F32 R4, R172.reuse, R176, R4 ;  /* 0x000000b0ac04723c */ /* 0x042fe20000001804 */
[----:B------:R-:W1:Y:S07]  /*dfc0*/  LDSM.16.M88.4 R168, [R135+0x4800] ;  /* 0x0048000087a8783b */ /* 0x000e6e0000000200 */
[C---:B------:R-:W-:Y:S01]  /*dfd0*/  HMMA.16816.F32 R8, R172.reuse, R178, R8 ;  /* 0x000000b2ac08723c */ /* 0x040fe20000001808 */
[----:B------:R-:W1:Y:S07]  /*dfe0*/  LDSM.16.M88.4 R176, [R135+0x5000] ;  /* 0x0050000087b0783b */ /* 0x000e6e0000000200 */
[C---:B------:R-:W-:Y:S01]  /*dff0*/  HMMA.16816.F32 R12, R172.reuse, R180, R12 ;  /* 0x000000b4ac0c723c */ /* 0x040fe2000000180c */
[----:B------:R-:W-:Y:S02]  /*e000*/  LDSM.16.M88.4 R192, [R135+0xa800] ;  /* 0x00a8000087c0783b */ /* 0x000fe40000000200 */
[----:B----4-:R-:W-:Y:S05]  /*e010*/  IADD3 R133, PT, PT, R216, R135, RZ ;  /* 0x00000087d8857210 */ /* 0x010fea0007ffe0ff */
[C---:B------:R-:W-:Y:S01]  /*e020*/  HMMA.16816.F32 R16, R172.reuse, R182, R16 ;  /* 0x000000b6ac10723c */ /* 0x040fe20000001810 */
[----:B------:R-:W-:Y:S07]  /*e030*/  LDSM.16.M88.4 R180, [R135+0x9000] ;  /* 0x0090000087b4783b */ /* 0x000fee0000000200 */
[C---:B--2---:R-:W-:Y:S01]  /*e040*/  HMMA.16816.F32 R20, R172.reuse, R140, R20 ;  /* 0x0000008cac14723c */ /* 0x044fe20000001814 */
[----:B------:R-:W-:Y:S07]  /*e050*/  LDSM.16.M88.4 R196, [R135+0xb000] ;  /* 0x00b0000087c4783b */ /* 0x000fee0000000200 */
[C---:B------:R-:W-:Y:S01]  /*e060*/  HMMA.16816.F32 R24, R172.reuse, R142, R24 ;  /* 0x0000008eac18723c */ /* 0x040fe20000001818 */
[----:B------:R-:W2:Y:S07]  /*e070*/  LDSM.16.M88.4 R140, [R135+0x5800] ;  /* 0x00580000878c783b */ /* 0x000eae0000000200 */
[C---:B-----5:R-:W-:Y:S01]  /*e080*/  HMMA.16816.F32 R28, R172.reuse, R136, R28 ;  /* 0x00000088ac1c723c */ /* 0x060fe2000000181c */
        /* <DEDUP_REMOVED lines=44> */
[C---:B------:R-:W-:Y:S01]  /*e350*/  HMMA.16816.F32 R12, R136.reuse, R156, R12 ;  /* 0x0000009c880c723c */ /* 0x040fe2000000180c */
[----:B------:R-:W-:Y:S07]  /*e360*/  LDSM.16.M88.4 R184, [R135+0x9800] ;  /* 0x0098000087b8783b */ /* 0x000fee0000000200 */
        /* <DEDUP_REMOVED lines=113> */
[-C--:B------:R-:W-:Y:S02]  /*ea80*/  FMUL.FTZ R207, R23, R225.reuse ;  /* 0x000000e117cf7220 */ /* 0x080fe40000410000 */
[----:B------:R-:W5:Y:S04]  /*ea90*/  LDSM.16.M88.4 R20, [R133+0xa000] ;  /* 0x00a000008514783b */ /* 0x000f680000000200 */
        /* <DEDUP_REMOVED lines=8> */
[C---:B------:R-:W-:Y:S09]  /*eb20*/  HMMA.16816.F32 R32, R200.reuse, R138, R32 ;  /* 0x0000008ac820723c */ /* 0x040ff20000001820 */
[----:B------:R2:W1:Y:S01]  /*eb30*/  MUFU.TANH R251, R27 ;  /* 0x0000001b00fb7308 */ /* 0x0004620000002400 */
        /* <DEDUP_REMOVED lines=8> */
[C---:B-----5:R-:W-:Y:S06]  /*ebc0*/  HMMA.16816.F32 R36, R200.reuse, R20, R36 ;  /* 0x00000014c824723c */ /* 0x060fec0000001824 */
[----:B------:R-:W1:Y:S01]  /*ebd0*/  MUFU.TANH R189, R189 ;  /* 0x000000bd00bd7308 */ /* 0x000e620000002400 */
[----:B--2---:R-:W2:Y:S01]  /*ebe0*/  LDSM.16.M88.4 R24, [R133+0xa800] ;  /* 0x00a800008518783b */ /* 0x004ea20000000200 */
[-C--:B------:R-:W-:Y:S01]  /*ebf0*/  FMUL.FTZ R5, R32, R225.reuse ;  /* 0x000000e120057220 */ /* 0x080fe20000410000 */
[C---:B------:R-:W-:Y:S07]  /*ec00*/  HMMA.16816.F32 R40, R200.reuse, R22, R40 ;  /* 0x00000016c828723c */ /* 0x040fee0000001828 */
[----:B------:R-:W1:Y:S01]  /*ec10*/  MUFU.TANH R191, R191 ;  /* 0x000000bf00bf7308 */ /* 0x000e620000002400 */
[----:B------:R-:W5:Y:S09]  /*ec20*/  LDSM.16.M88.4 R20, [R133+0xb000] ;  /* 0x00b000008514783b */ /* 0x000f720000000200 */
        /* <DEDUP_REMOVED lines=10> */
[----:B------:R-:W1:Y:S10]  /*ecd0*/  MUFU.TANH R194, R194 ;  /* 0x000000c200c27308 */ /* 0x000e740000002400 */
[----:B------:R-:W1:Y:S01]  /*ece0*/  MUFU.TANH R195, R195 ;  /* 0x000000c300c37308 */ /* 0x000e620000002400 */
[C---:B--2---:R-:W-:Y:S09]  /*ecf0*/  HMMA.16816.F32 R44, R200.reuse, R24, R44 ;  /* 0x00000018c82c723c */ /* 0x044ff2000000182c */
[----:B------:R-:W2:Y:S01]  /*ed00*/  MUFU.TANH R196, R196 ;  /* 0x000000c400c47308 */ /* 0x000ea20000002400 */
[C---:B------:R-:W-:Y:S01]  /*ed10*/  HMMA.16816.F32 R48, R200.reuse, R26, R48 ;  /* 0x0000001ac830723c */ /* 0x040fe20000001830 */
[----:B------:R-:W4:Y:S01]  /*ed20*/  LDSM.16.M88.4 R24, [R133+0xb800] ;  /* 0x00b800008518783b */ /* 0x000f220000000200 */
[----:B------:R-:W-:Y:S07]  /*ed30*/  DEPBAR.LE SB0, 0x0 ;  /* 0x000080000000791a */ /* 0x000fee0000000000 */
[----:B------:R-:W1:Y:S01]  /*ed40*/  MUFU.TANH R197, R197 ;  /* 0x000000c500c57308 */ /* 0x000e620000002400 */
[C---:B-----5:R-:W-:Y:S09]  /*ed50*/  HMMA.16816.F32 R52, R200.reuse, R20, R52 ;  /* 0x00000014c834723c */ /* 0x060ff20000001834 */
[----:B------:R-:W1:Y:S01]  /*ed60*/  MUFU.TANH R198, R198 ;  /* 0x000000c600c67308 */ /* 0x000e620000002400 */
        /* <DEDUP_REMOVED lines=19> */
[----:B------:R1:W1:Y:S01]  /*eea0*/  MUFU.TANH R22, R52 ;  /* 0x0000003400167308 */ /* 0x0002620000002400 */
[C---:B----4-:R-:W-:Y:S03]  /*eeb0*/  HMMA.16816.F32 R60, R200.reuse, R24, R60 ;  /* 0x00000018c83c723c */ /* 0x050fe6000000183c */
[-C--:B------:R-:W-:Y:S06]  /*eec0*/  FMUL.FTZ R24, R58, R225.reuse ;  /* 0x000000e13a187220 */ /* 0x080fec0000410000 */
[----:B------:R4:W1:Y:S01]  /*eed0*/  MUFU.TANH R52, R57 ;  /* 0x0000003900347308 */ /* 0x0008620000002400 */
        /* <DEDUP_REMOVED lines=44> */
[----:B------:R4:W1:Y:S10]  /*f1a0*/  MUFU.TANH R203, R61 ;  /* 0x0000003d00cb7308 */ /* 0x0008740000002400 */
[----:B------:R4:W1:Y:S10]  /*f1b0*/  MUFU.TANH R57, R62 ;  /* 0x0000003e00397308 */ /* 0x0008740000002400 */
        /* <DEDUP_REMOVED lines=83> */
.L_x_7059:
[----:B------:R-:W-:Y:S05]  /*f6f0*/  BSYNC.RECONVERGENT B0 ;  /* 0x0000000000007941 */ /* 0x000fea0003800200 */
.L_x_7058:
        /* <DEDUP_REMOVED lines=36> */
.L_x_7057:
[----:B------:R-:W-:Y:S05]  /*f940*/  BSYNC.RECONVERGENT B1 ;  /* 0x0000000000017941 */ /* 0x000fea0003800200 */
.L_x_7056:
[C---:B------:R-:W-:Y:S01]  /*f950*/  VIADD R4, R240.reuse, 0xffffffc0 ;  /* 0xffffffc0f0047836 */ /* 0x040fe20000000000 */
[CC--:B------:R-:W-:Y:S01]  /*f960*/  ISETP.GE.AND P0, PT, R240.reuse, R237.reuse, PT ;  /* 0x000000edf000720c */ /* 0x0c0fe20003f06270 */
[C---:B------:R-:W-:Y:S01]  /*f970*/  VIADD R62, R240.reuse, 0xffffffc8 ;  /* 0xffffffc8f03e7836 */ /* 0x040fe20000000000 */
[----:B------:R-:W-:Y:S01]  /*f980*/  LOP3.LUT R217, R217, 0x200, R218, 0xf8, !PT ;  /* 0x00000200d9d97812 */ /* 0x000fe200078ef8da */
[----:B--2---:R-:W-:Y:S01]  /*f990*/  VIADD R19, R240, 0xffffffd0 ;  /* 0xffffffd0f0137836 */ /* 0x004fe20000000000 */
[-C--:B------:R-:W-:Y:S01]  /*f9a0*/  ISETP.GE.AND P1, PT, R4, R237.reuse, PT ;  /* 0x000000ed0400720c */ /* 0x080fe20003f26270 */
[----:B------:R-:W-:Y:S01]  /*f9b0*/  VIADD R64, R240, 0xffffffc1 ;  /* 0xffffffc1f0407836 */ /* 0x000fe20000000000 */
[----:B-1----:R-:W-:Y:S01]  /*f9c0*/  FSEL R176, R252, -INF , P0 ;  /* 0xff800000fcb07808 */ /* 0x002fe20000000000 */
[C---:B------:R-:W-:Y:S01]  /*f9d0*/  VIADD R61, R240.reuse, 0xffffffc9 ;  /* 0xffffffc9f03d7836 */ /* 0x040fe20000000000 */
[----:B------:R-:W-:Y:S01]  /*f9e0*/  FSEL R140, R135, -INF , P1 ;  /* 0xff800000878c7808 */ /* 0x000fe20000800000 */
[----:B------:R-:W-:Y:S01]  /*f9f0*/  VIADD R55, R240, 0xffffffe1 ;  /* 0xffffffe1f0377836 */ /* 0x000fe20000000000 */
[----:B------:R-:W2:Y:S01]  /*fa00*/  LD.E R135, desc[UR4][R2.64+0xdc] ;  /* 0x0000dc0402877980 */ /* 0x000ea2000c101900 */
[----:B------:R-:W-:Y:S01]  /*fa10*/  ISETP.GE.AND P1, PT, R62, R237, PT ;  /* 0x000000ed3e00720c */ /* 0x000fe20003f26270 */
[C---:B------:R-:W-:Y:S01]  /*fa20*/  VIADD R17, R240.reuse, 0xffffffd1 ;  /* 0xffffffd1f0117836 */ /* 0x040fe20000000000 */
[C---:B------:R-:W-:Y:S01]  /*fa30*/  ISETP.GE.AND P0, PT, R240.reuse, R235, PT ;  /* 0x000000ebf000720c */ /* 0x040fe20003f06270 */
[----:B------:R-:W-:Y:S01]  /*fa40*/  VIADD R54, R240, 0xffffffe8 ;  /* 0xffffffe8f0367836 */ /* 0x000fe20000000000 */
[----:B------:R-:W-:Y:S01]  /*fa50*/  FSEL R138, R188, -INF , P1 ;  /* 0xff800000bc8a7808 */ /* 0x000fe20000800000 */
[C---:B------:R-:W-:Y:S01]  /*fa60*/  VIADD R58, R240.reuse, 0xffffffd9 ;  /* 0xffffffd9f03a7836 */ /* 0x040fe20000000000 */
[----:B------:R-:W-:Y:S01]  /*fa70*/  ISETP.GE.AND P1, PT, R19, R237, PT ;  /* 0x000000ed1300720c */ /* 0x000fe20003f26270 */
[----:B------:R-:W-:Y:S01]  /*fa80*/  VIADD R60, R240, 0xffffffd8 ;  /* 0xffffffd8f03c7836 */ /* 0x000fe20000000000 */
[----:B------:R-:W-:Y:S01]  /*fa90*/  FSEL R136, R38, -INF , P0 ;  /* 0xff80000026887808 */ /* 0x000fe20000000000 */
        /* <DEDUP_REMOVED lines=9> */
[----:B------:R-:W-:Y:S01]  /*fb30*/  ISETP.GE.AND P1, PT, R62, R235, PT ;  /* 0x000000eb3e00720c */ /* 0x000fe20003f26270 */
[----:B------:R-:W-:Y:S01]  /*fb40*/  VIADD R26, R240, 0xfffffff0 ;  /* 0xfffffff0f01a7836 */ /* 0x000fe20000000000 */
[----:B------:R-:W-:Y:S01]  /*fb50*/  FSEL R139, R186, -INF , P0 ;  /* 0xff800000ba8b7808 */ /* 0x000fe20000000000 */
[C---:B------:R-:W-:Y:S01]  /*fb60*/  VIADD R13, R240.reuse, 0x8 ;  /* 0x00000008f00d7836 */ /* 0x040fe20000000000 */
[-C--:B------:R-:W-:Y:S01]  /*fb70*/  ISETP.GE.AND P0, PT, R61, R237.reuse, PT ;  /* 0x000000ed3d00720c */ /* 0x080fe20003f06270 */
[C---:B------:R-:W-:Y:S01]  /*fb80*/  VIADD R16, R240.reuse, 0xfffffff8 ;  /* 0xfffffff8f0107836 */ /* 0x040fe20000000000 */
[----:B------:R-:W-:Y:S01]  /*fb90*/  FSEL R38, R189, -INF , P1 ;  /* 0xff800000bd267808 */ /* 0x000fe20000800000 */
[C---:B------:R-:W-:Y:S01]  /*fba0*/  VIADD R12, R240.reuse, 0x9 ;  /* 0x00000009f00c7836 */ /* 0x040fe20000000000 */
[----:B------:R-:W-:Y:S01]  /*fbb0*/  ISETP.GE.AND P1, PT, R55, R237, PT ;  /* 0x000000ed3700720c */ /* 0x000fe20003f26270 */
[----:B------:R-:W-:Y:S01]  /*fbc0*/  VIADD R10, R240, 0x11 ;  /* 0x00000011f00a7836 */ /* 0x000fe20000000000 */
[----:B------:R-:W-:Y:S01]  /*fbd0*/  ISETP.GE.AND P4, PT, R4, R235, PT ;  /* 0x000000eb0400720c */ /* 0x000fe20003f86270 */
        /* <DEDUP_REMOVED lines=11> */
[-C--:B------:R-:W-:Y:S01]  /*fc90*/  ISETP.GE.AND P4, PT, R58, R237.reuse, PT ;  /* 0x000000ed3a00720c */ /* 0x080fe20003f86270 */
[----:B------:R-:W-:Y:S01]  /*fca0*/  VIADD R238, R238, 0xffffff80 ;  /* 0xffffff80eeee7836 */ /* 0x000fe20000000000 */
        /* <DEDUP_REMOVED lines=29> */
[----:B------:R-:W-:Y:S02]  /*fe80*/  ISETP.GE.AND P4, PT, R16, R237, PT ;  /* 0x000000ed1000720c */ /* 0x000fe40003f86270 */
        /* <DEDUP_REMOVED lines=41> */
[----:B------:R-:W-:Y:S02]  /*10120*/  FSEL R47, R47, -INF , P1 ;  /* 0xff8000002f2f7808 */ /* 0x000fe40000800000 */
[----:B------:R-:W-:Y:S01]  /*10130*/  FSEL R175, R22, -INF , P4 ;  /* 0xff80000016af7808 */ /* 0x000fe20002000000 */
[----:B------:R-:W-:Y:S01]  /*10140*/  VIADD R22, R240, 0x31 ;  /* 0x00000031f0167836 */ /* 0x000fe20000000000 */
[----:B------:R-:W-:Y:S02]  /*10150*/  ISETP.GE.AND P1, PT, R28, R237, PT ;  /* 0x000000ed1c00720c */ /* 0x000fe40003f26270 */
[C---:B------:R-:W-:Y:S02]  /*10160*/  ISETP.GE.AND P6, PT, R4.reuse, R236, PT ;  /* 0x000000ec0400720c */ /* 0x040fe40003fc6270 */
[----:B------:R-:W-:Y:S01]  /*10170*/  ISETP.GE.AND P5, PT, R4, R234, PT ;  /* 0x000000ea0400720c */ /* 0x000fe20003fa6270 */
[----:B------:R-:W-:Y:S01]  /*10180*/  VIADD R4, R240, 0x29 ;  /* 0x00000029f0047836 */ /* 0x000fe20000000000 */
        /* <DEDUP_REMOVED lines=12> */
[----:B------:R-:W-:Y:S02]  /*10250*/  FSEL R176, R176, -INF , !P0 ;  /* 0xff800000b0b07808 */ /* 0x000fe40004000000 */
[-C--:B------:R-:W-:Y:S02]  /*10260*/  ISETP.GE.AND P4, PT, R8, R235.reuse, PT ;  /* 0x000000eb0800720c */ /* 0x080fe40003f86270 */
[----:B------:R-:W-:Y:S02]  /*10270*/  ISETP.GE.AND P0, PT, R7, R235, PT ;  /* 0x000000eb0700720c */ /* 0x000fe40003f06270 */
[----:B------:R-:W-:Y:S02]  /*10280*/  FSEL R50, R50, -INF , P1 ;  /* 0xff80000032327808 */ /* 0x000fe40000800000 */
[-C--:B------:R-:W-:Y:S02]  /*10290*/  ISETP.GE.AND P1, PT, R20, R237.reuse, PT ;  /* 0x000000ed1400720c */ /* 0x080fe40003f26270 */
[----:B------:R-:W-:Y:S02]  /*102a0*/  FSEL R48, R48, -INF , P4 ;  /* 0xff80000030307808 */ /* 0x000fe40002000000 */
[----:B------:R-:W-:Y:S02]  /*102b0*/  FSEL R167, R23, -INF , P0 ;  /* 0xff80000017a77808 */ /* 0x000fe40000000000 */
[----:B------:R-:W-:Y:S02]  /*102c0*/  ISETP.GE.AND P0, PT, R30, R237, PT ;  /* 0x000000ed1e00720c */ /* 0x000fe40003f06270 */
[----:B------:R-:W-:Y:S02]  /*102d0*/  FSEL R155, R200, -INF , P1 ;  /* 0xff800000c89b7808 */ /* 0x000fe40000800000 */
[C---:B------:R-:W-:Y:S01]  /*102e0*/  ISETP.GE.AND P4, PT, R240.reuse, R234, PT ;  /* 0x000000eaf000720c */ /* 0x040fe20003f86270 */
[----:B------:R-:W-:Y:S01]  /*102f0*/  VIADD R240, R240, 0xffffff80 ;  /* 0xffffff80f0f07836 */ /* 0x000fe20000000000 */
[-C--:B------:R-:W-:Y:S02]  /*10300*/  ISETP.GE.AND P1, PT, R28, R235.reuse, PT ;  /* 0x000000eb1c00720c */ /* 0x080fe40003f26270 */
        /* <DEDUP_REMOVED lines=12> */
[----:B------:R-:W-:Y:S02]  /*103d0*/  FSEL R33, R140, -INF , !P6 ;  /* 0xff8000008c217808 */ /* 0x000fe40007000000 */
[-C--:B------:R-:W-:Y:S02]  /*103e0*/  ISETP.GE.AND P6, PT, R61, R236.reuse, PT ;  /* 0x000000ec3d00720c */ /* 0x080fe40003fc6270 */
[----:B------:R-:W-:Y:S02]  /*103f0*/  FSEL R152, R59, -INF , P4 ;  /* 0xff8000003b987808 */ /* 0x000fe40002000000 */
[----:B------:R-:W-:Y:S02]  /*10400*/  FSEL R136, R65, -INF , P0 ;  /* 0xff80000041887808 */ /* 0x000fe40000000000 */
[----:B------:R-:W-:Y:S02]  /*10410*/  FSEL R29, R138, -INF , !P1 ;  /* 0xff8000008a1d7808 */ /* 0x000fe40004800000 */
[C---:B------:R-:W-:Y:S02]  /*10420*/  ISETP.GE.AND P4, PT, R64.reuse, R236, PT ;  /* 0x000000ec4000720c */ /* 0x040fe40003f86270 */
[----:B------:R-:W-:Y:S02]  /*10430*/  ISETP.GE.AND P0, PT, R64, R234, PT ;  /* 0x000000ea4000720c */ /* 0x000fe40003f06270 */
[----:B------:R-:W-:Y:S02]  /*10440*/  ISETP.GE.AND P1, PT, R17, R236, PT ;  /* 0x000000ec1100720c */ /* 0x000fe40003f26270 */
[----:B------:R-:W-:Y:S02]  /*10450*/  FSEL R25, R134, -INF , !P6 ;  /* 0xff80000086197808 */ /* 0x000fe40007000000 */
[----:B------:R-:W-:Y:S02]  /*10460*/  ISETP.GE.AND P6, PT, R62, R234, PT ;  /* 0x000000ea3e00720c */ /* 0x000fe40003fc6270 */
[----:B------:R-:W-:Y:S01]  /*10470*/  FSEL R31, R139, -INF , !P4 ;  /* 0xff8000008b1f7808 */ /* 0x000fe20006000000 */
[----:B------:R-:W-:Y:S01]  /*10480*/  IMAD R139, R217, 0x2, R214 ;  /* 0x00000002d98b7824 */ /* 0x000fe200078e02d6 */
[----:B------:R-:W-:Y:S02]  /*10490*/  FSEL R21, R187, -INF , !P0 ;  /* 0xff800000bb157808 */ /* 0x000fe40004000000 */
[----:B------:R-:W-:Y:S01]  /*104a0*/  ISETP.GE.AND P4, PT, R19, R236, PT ;  /* 0x000000ec1300720c */ /* 0x000fe20003f86270 */
[----:B------:R-:W-:Y:S01]  /*104b0*/  IMAD.IADD R138, R216, 0x1, R139 ;  /* 0x00000001d88a7824 */ /* 0x000fe200078e028b */
[----:B------:R-:W-:Y:S01]  /*104c0*/  FSEL R57, R193, -INF , !P1 ;  /* 0xff800000c1397808 */ /* 0x000fe20004800000 */
[----:B------:R-:W-:Y:S01]  /*104d0*/  VIADD R145, R139, 0xc040 ;  /* 0x0000c0408b917836 */ /* 0x000fe20000000000 */
[----:B------:R-:W-:Y:S02]  /*104e0*/  ISETP.GE.AND P0, PT, R19, R234, PT ;  /* 0x000000ea1300720c */ /* 0x000fe40003f06270 */
[-C--:B------:R-:W-:Y:S02]  /*104f0*/  ISETP.GE.AND P1, PT, R60, R236.reuse, PT ;  /* 0x000000ec3c00720c */ /* 0x080fe40003f26270 */
[----:B------:R-:W-:Y:S02]  /*10500*/  FSEL R19, R38, -INF , !P6 ;  /* 0xff80000026137808 */ /* 0x000fe40007000000 */
[----:B------:R-:W-:Y:S02]  /*10510*/  ISETP.GE.AND P6, PT, R55, R236, PT ;  /* 0x000000ec3700720c */ /* 0x000fe40003fc6270 */
[----:B------:R-:W-:Y:S02]  /*10520*/  FSEL R23, R184, -INF , !P5 ;  /* 0xff800000b8177808 */ /* 0x000fe40006800000 */
[----:B------:R-:W-:Y:S02]  /*10530*/  FSEL R190, R190, -INF , !P1 ;  /* 0xff800000bebe7808 */ /* 0x000fe40004800000 */
[----:B------:R-:W-:Y:S02]  /*10540*/  FSEL R184, R133, -INF , !P6 ;  /* 0xff80000085b87808 */ /* 0x000fe40007000000 */
[----:B------:R-:W-:Y:S02]  /*10550*/  ISETP.GE.AND P1, PT, R17, R234, PT ;  /* 0x000000ea1100720c */ /* 0x000fe40003f26270 */
[-C--:B------:R-:W-:Y:S02]  /*10560*/  ISETP.GE.AND P6, PT, R54, R236.reuse, PT ;  /* 0x000000ec3600720c */ /* 0x080fe40003fc6270 */
[----:B------:R-:W-:Y:S02]  /*10570*/  ISETP.GE.AND P5, PT, R58, R236, PT ;  /* 0x000000ec3a00720c */ /* 0x000fe40003fa6270 */
[----:B------:R-:W-:Y:S02]  /*10580*/  FSEL R64, R195, -INF , !P1 ;  /* 0xff800000c3407808 */ /* 0x000fe40004800000 */
[-C--:B------:R-:W-:Y:S02]  /*10590*/  ISETP.GE.AND P1, PT, R56, R234.reuse, PT ;  /* 0x000000ea3800720c */ /* 0x080fe40003f26270 */
[----:B------:R-:W-:Y:S02]  /*105a0*/  FSEL R187, R246, -INF , !P6 ;  /* 0xff800000f6bb7808 */ /* 0x000fe40007000000 */
[-C--:B------:R-:W-:Y:S02]  /*105b0*/  ISETP.GE.AND P6, PT, R55, R234.reuse, PT ;  /* 0x000000ea3700720c */ /* 0x080fe40003fc6270 */
        /* <DEDUP_REMOVED lines=32> */
[----:B------:R-:W-:Y:S02]  /*107c0*/  FSEL R251, R39, -INF , !P1 ;  /* 0xff80000027fb7808 */ /* 0x000fe40004800000 */
[-C--:B------:R-:W-:Y:S02]  /*107d0*/  ISETP.GE.AND P0, PT, R27, R234.reuse, PT ;  /* 0x000000ea1b00720c */ /* 0x080fe40003f06270 */
        /* <DEDUP_REMOVED lines=14> */
[----:B------:R-:W-:Y:S02]  /*108c0*/  FMNMX3.FTZ R10, R0, R33, R31, !PT ;  /* 0x00000021000a7276 */ /* 0x000fe4000781001f */
[----:B------:R-:W-:Y:S02]  /*108d0*/  FSEL R172, R172, -INF , !P4 ;  /* 0xff800000acac7808 */ /* 0x000fe40006000000 */
[-C--:B------:R-:W-:Y:S02]  /*108e0*/  ISETP.GE.AND P4, PT, R14, R234.reuse, PT ;  /* 0x000000ea0e00720c */ /* 0x080fe40003f86270 */
[----:B------:R-:W-:Y:S02]  /*108f0*/  FSEL R193, R44, -INF , !P5 ;  /* 0xff8000002cc17808 */ /* 0x000fe40006800000 */
[----:B------:R-:W-:Y:S02]  /*10900*/  FSEL R170, R35, -INF , !P0 ;  /* 0xff80000023aa7808 */ /* 0x000fe40004000000 */
[----:B------:R-:W-:Y:S02]  /*10910*/  ISETP.GE.AND P0, PT, R12, R234, PT ;  /* 0x000000ea0c00720c */ /* 0x000fe40003f06270 */
[C---:B------:R-:W-:Y:S01]  /*10920*/  ISETP.GE.AND P5, PT, R8.reuse, R236, PT ;  /* 0x000000ec0800720c */ /* 0x040fe20003fa6270 */
[----:B------:R-:W-:Y:S01]  /*10930*/  LDSM.16.MT88.4 R12, [R139+0xc000] ;  /* 0x00c000008b0c783b */ /* 0x000fe20000004200 */
        /* <DEDUP_REMOVED lines=14> */
[-C--:B------:R-:W-:Y:S02]  /*10a20*/  ISETP.GE.AND P0, PT, R7, R234.reuse, PT ;  /* 0x000000ea0700720c */ /* 0x080fe40003f06270 */
        /* <DEDUP_REMOVED lines=15> */
[----:B------:R-:W-:Y:S01]  /*10b20*/  ISETP.GE.AND P5, PT, R28, R236, PT ;  /* 0x000000ec1c00720c */ /* 0x000fe20003fa6270 */
[----:B------:R-:W-:Y:S01]  /*10b30*/  LDSM.16.MT88.4 R44, [R139+0x10000] ;  /* 0x010000008b2c783b */ /* 0x000fe20000004200 */
[----:B------:R-:W-:Y:S02]  /*10b40*/  FMNMX3.FTZ R9, R9, R178, R205, !PT ;  /* 0x000000b209097276 */ /* 0x000fe400078100cd */
[----:B------:R-:W-:Y:S02]  /*10b50*/  FMNMX3.FTZ R5, R5, R166, R172, !PT ;  /* 0x000000a605057276 */ /* 0x000fe400078100ac */
[----:B------:R-:W-:Y:S02]  /*10b60*/  FSEL R159, R53, -INF , !P5 ;  /* 0xff800000359f7808 */ /* 0x000fe40006800000 */
[----:B------:R-:W-:Y:S01]  /*10b70*/  FMNMX3.FTZ R9, R9, R168, R201, !PT ;  /* 0x000000a809097276 */ /* 0x000fe200078100c9 */
[----:B------:R-:W-:Y:S01]  /*10b80*/  LDSM.16.MT88.4 R52, [R138+0x10000] ;  /* 0x010000008a34783b */ /* 0x000fe20000004200 */
        /* <DEDUP_REMOVED lines=11> */
[-C--:B------:R-:W-:Y:S02]  /*10c40*/  ISETP.GE.AND P0, PT, R30, R236.reuse, PT ;  /* 0x000000ec1e00720c */ /* 0x080fe40003f06270 */
        /* <DEDUP_REMOVED lines=24> */
[----:B------:R-:W-:Y:S03]  /*10dd0*/  FMNMX3.FTZ R6, R5, R137, R136, !PT ;  /* 0x0000008905067276 */ /* 0x000fe60007810088 */
[----:B------:R-:W-:Y:S08]  /*10de0*/  SHFL.BFLY PT, R8, R7, 0x2, 0x1f ;  /* 0x0c401f0007087f89 */ /* 0x000ff000000e0000 */
[----:B------:R-:W1:Y:S02]  /*10df0*/  SHFL.BFLY PT, R5, R6, 0x2, 0x1f ;  /* 0x0c401f0006057f89 */ /* 0x000e6400000e0000 */
[----:B-1----:R-:W-:Y:S02]  /*10e00*/  FMNMX.FTZ R4, R6, R5, !PT ;  /* 0x0000000506047209 */ /* 0x002fe40007810000 */
[----:B------:R-:W-:Y:S01]  /*10e10*/  FMNMX.FTZ R9, R7, R8, !PT ;  /* 0x0000000807097209 */ /* 0x000fe20007810000 */
[----:B------:R-:W-:Y:S03]  /*10e20*/  VIADD R8, R139, 0xc000 ;  /* 0x0000c0008b087836 */ /* 0x000fe60000000000 */
[----:B------:R-:W1:Y:S01]  /*10e30*/  SHFL.BFLY PT, R133, R4, 0x1, 0x1f ;  /* 0x0c201f0004857f89 */ /* 0x000e6200000e0000 */
[----:B------:R-:W-:Y:S07]  /*10e40*/  @P2 VIADD R145, R8, 0xffffffc0 ;  /* 0xffffffc008912836 */ /* 0x000fee0000000000 */
[----:B------:R-:W3:Y:S01]  /*10e50*/  SHFL.BFLY PT, R134, R9, 0x1, 0x1f ;  /* 0x0c201f0009867f89 */ /* 0x000ee200000e0000 */
[----:B------:R-:W-:Y:S07]  /*10e60*/  IMAD.IADD R216, R216, 0x1, R145 ;  /* 0x00000001d8d87824 */ /* 0x000fee00078e0291 */
[----:B------:R-:W-:Y:S08]  /*10e70*/  LDSM.16.MT88.4 R60, [R145+0x4000] ;  /* 0x00400000913c783b */ /* 0x000ff00000004200 */
[----:B------:R-:W-:Y:S01]  /*10e80*/  LDSM.16.MT88.4 R36, [R216] ;  /* 0x00000000d824783b */ /* 0x000fe20000004200 */
        /* <DEDUP_REMOVED lines=28> */
[----:B------:R-:W2:Y:S01]  /*11050*/  MUFU.EX2 R132, R6 ;  /* 0x0000000600847308 */ /* 0x000ea20000000800 */
[-CC-:B------:R-:W-:Y:S01]  /*11060*/  FFMA.FTZ R217, R249, R135.reuse, -R158.reuse ;  /* 0x00000087f9d97223 */ /* 0x180fe2000001089e */
[-C--:B------:R-:W-:Y:S01]  /*11070*/  FFMA.FTZ R170, R170, R135.reuse, -R158 ;  /* 0x00000087aaaa7223 */ /* 0x080fe2000001089e */
[----:B------:R-:W3:Y:S07]  /*11080*/  LDSM.16.MT88.4 R28, [R145] ;  /* 0x00000000911c783b */ /* 0x000eee0000004200 */
[----:B------:R-:W4:Y:S01]  /*11090*/  MUFU.EX2 R0, R7 ;  /* 0x0000000700007308 */ /* 0x000f220000000800 */
[-CC-:B------:R-:W-:Y:S01]  /*110a0*/  FFMA.FTZ R178, R178, R135.reuse, -R160.reuse ;  /* 0x00000087b2b27223 */ /* 0x180fe200000108a0 */
[-C--:B------:R-:W-:Y:S01]  /*110b0*/  FFMA.FTZ R176, R176, R135.reuse, -R160 ;  /* 0x00000087b0b07223 */ /* 0x080fe200000108a0 */
[-C--:B------:R-:W-:Y:S07]  /*110c0*/  FFMA.FTZ R197, R197, R135.reuse, -R158 ;  /* 0x00000087c5c57223 */ /* 0x080fee000001089e */
[----:B------:R-:W5:Y:S01]  /*110d0*/  MUFU.EX2 R148, R148 ;  /* 0x0000009400947308 */ /* 0x000f620000000800 */
[-C--:B------:R-:W-:Y:S01]  /*110e0*/  FFMA.FTZ R225, R225, R135.reuse, -R160 ;  /* 0x00000087e1e17223 */ /* 0x080fe200000108a0 */
[-C--:B------:R-:W-:Y:S01]  /*110f0*/  FFMA.FTZ R203, R203, R135.reuse, -R158 ;  /* 0x00000087cbcb7223 */ /* 0x080fe2000001089e */
[-CC-:B------:R-:W-:Y:S07]  /*11100*/  FFMA.FTZ R193, R193, R135.reuse, -R160.reuse ;  /* 0x00000087c1c17223 */ /* 0x180fee00000108a0 */
[----:B------:R-:W-:Y:S01]  /*11110*/  MUFU.EX2 R147, R147 ;  /* 0x0000009300937308 */ /* 0x000fe20000000800 */
[----:B------:R-:W-:Y:S01]  /*11120*/  FFMA.FTZ R185, R185, R135, -R160 ;  /* 0x00000087b9b97223 */ /* 0x000fe200000108a0 */
[C---:B--2---:R-:W-:Y:S01]  /*11130*/  FMUL.FTZ R4, R132.reuse, R128 ;  /* 0x0000008084047220 */ /* 0x044fe20000410000 */
[C---:B------:R-:W-:Y:S07]  /*11140*/  FMUL.FTZ R5, R132.reuse, R129 ;  /* 0x0000008184057220 */ /* 0x040fee0000410000 */
[----:B------:R-:W2:Y:S01]  /*11150*/  MUFU.EX2 R144, R144 ;  /* 0x0000009000907308 */ /* 0x000ea20000000800 */
        /* <DEDUP_REMOVED lines=11> */
[----:B------:R-:W-:Y:S01]  /*11210*/  MUFU.EX2 R146, R146 ;  /* 0x0000009200927308 */ /* 0x000fe20000000800 */
[----:B------:R-:W-:Y:S01]  /*11220*/  FMUL.FTZ R17, R132, R117 ;  /* 0x0000007584117220 */ /* 0x000fe20000410000 */
[----:B--2---:R-:W-:Y:S01]  /*11230*/  F2FP.F16.F32.PACK_AB R142, R144, R147 ;  /* 0x00000093908e723e */ /* 0x004fe200000000ff */
[C---:B------:R-:W-:Y:S07]  /*11240*/  FMUL.FTZ R18, R0.reuse, R118 ;  /* 0x0000007600127220 */ /* 0x040fee0000410000 */
[----:B------:R-:W2:Y:S01]  /*11250*/  MUFU.EX2 R153, R153 ;  /* 0x0000009900997308 */ /* 0x000ea20000000800 */
[----:B------:R-:W-:Y:S01]  /*11260*/  FMUL.FTZ R19, R0, R119 ;  /* 0x0000007700137220 */ /* 0x000fe20000410000 */
[----:B------:R-:W-:Y:S01]  /*11270*/  FMUL.FTZ R25, R132, R109 ;  /* 0x0000006d84197220 */ /* 0x000fe20000410000 */
[----:B------:R-:W-:Y:S01]  /*11280*/  LDSM.16.MT88.4 R116, [R138+0xf800] ;  /* 0x00f800008a74783b */ /* 0x000fe20000004200 */
[C---:B------:R-:W-:Y:S01]  /*11290*/  FMUL.FTZ R26, R0.reuse, R110 ;  /* 0x0000006e001a7220 */ /* 0x040fe20000410000 */
[----:B------:R-:W-:Y:S01]  /*112a0*/  FMUL.FTZ R27, R0, R111 ;  /* 0x0000006f001b7220 */ /* 0x000fe20000410000 */
[----:B----4-:R-:W-:Y:S01]  /*112b0*/  F2FP.F16.F32.PACK_AB R141, R150, R151 ;  /* 0x00000097968d723e */ /* 0x010fe200000000ff */
[C---:B------:R-:W-:Y:S01]  /*112c0*/  FMUL.FTZ R32, R132.reuse, R100 ;  /* 0x0000006484207220 */ /* 0x040fe20000410000 */
[----:B------:R-:W-:Y:S01]  /*112d0*/  FMUL.FTZ R33, R132, R101 ;  /* 0x0000006584217220 */ /* 0x000fe20000410000 */
[C---:B------:R-:W-:Y:S01]  /*112e0*/  FMUL.FTZ R34, R0.reuse, R102 ;  /* 0x0000006600227220 */ /* 0x040fe20000410000 */
[----:B------:R-:W-:Y:S01]  /*112f0*/  FMUL.FTZ R35, R0, R103 ;  /* 0x0000006700237220 */ /* 0x000fe20000410000 */
[C---:B------:R-:W-:Y:S01]  /*11300*/  FMUL.FTZ R40, R132.reuse, R92 ;  /* 0x0000005c84287220 */ /* 0x040fe20000410000 */
[----:B------:R-:W-:Y:S01]  /*11310*/  LDSM.16.MT88.4 R100, [R145+0x5000] ;  /* 0x005000009164783b */ /* 0x000fe20000004200 */
[----:B------:R-:W-:Y:S01]  /*11320*/  FMUL.FTZ R41, R132, R93 ;  /* 0x0000005d84297220 */ /* 0x000fe20000410000 */
[----:B--2---:R-:W-:Y:S01]  /*11330*/  F2FP.F16.F32.PACK_AB R143, R153, R146 ;  /* 0x00000092998f723e */ /* 0x004fe200000000ff */
[C---:B------:R-:W-:Y:S01]  /*11340*/  FMUL.FTZ R42, R0.reuse, R94 ;  /* 0x0000005e002a7220 */ /* 0x040fe20000410000 */
[----:B------:R-:W-:Y:S01]  /*11350*/  FMUL.FTZ R43, R0, R95 ;  /* 0x0000005f002b7220 */ /* 0x000fe20000410000 */
[C---:B------:R-:W-:Y:S01]  /*11360*/  FMUL.FTZ R48, R132.reuse, R84 ;  /* 0x0000005484307220 */ /* 0x040fe20000410000 */
[----:B------:R-:W-:Y:S01]  /*11370*/  FMUL.FTZ R49, R132, R85 ;  /* 0x0000005584317220 */ /* 0x000fe20000410000 */
[C---:B------:R-:W-:Y:S01]  /*11380*/  FMUL.FTZ R50, R0.reuse, R86 ;  /* 0x0000005600327220 */ /* 0x040fe20000410000 */
[----:B------:R-:W-:Y:S01]  /*11390*/  LDSM.16.MT88.4 R92, [R139+0x10800] ;  /* 0x010800008b5c783b */ /* 0x000fe20000004200 */
[C---:B------:R-:W-:Y:S01]  /*113a0*/  HMMA.16816.F32 R4, R140.reuse, R12, R4 ;  /* 0x0000000c8c04723c */ /* 0x040fe20000001804 */
[----:B------:R-:W-:Y:S04]  /*113b0*/  MUFU.EX2 R170, R170 ;  /* 0x000000aa00aa7308 */ /* 0x000fe80000000800 */
[----:B------:R-:W-:Y:S01]  /*113c0*/  FMUL.FTZ R51, R0, R87 ;  /* 0x0000005700337220 */ /* 0x000fe20000410000 */
[C---:B------:R-:W-:Y:S01]  /*113d0*/  FMUL.FTZ R56, R132.reuse, R76 ;  /* 0x0000004c84387220 */ /* 0x040fe20000410000 */
[----:B------:R-:W2:Y:S01]  /*113e0*/  LDSM.16.MT88.4 R84, [R216+0x4000] ;  /* 0x00400000d854783b */ /* 0x000ea20000004200 */
[C---:B------:R-:W-:Y:S03]  /*113f0*/  HMMA.16816.F32 R8, R140.reuse, R14, R8 ;  /* 0x0000000e8c08723c */ /* 0x040fe60000001808 */
[----:B------:R-:W-:Y:S01]  /*11400*/  MUFU.EX2 R176, R176 ;  /* 0x000000b000b07308 */ /* 0x000fe20000000800 */
[C---:B------:R-:W-:Y:S01]  /*11410*/  FMUL.FTZ R12, R132.reuse, R120 ;  /* 0x00000078840c7220 */ /* 0x040fe20000410000 */
[----:B------:R-:W-:Y:S01]  /*11420*/  FMUL.FTZ R13, R132, R121 ;  /* 0x00000079840d7220 */ /* 0x000fe20000410000 */
[C---:B------:R-:W-:Y:S01]  /*11430*/  FMUL.FTZ R14, R0.reuse, R122 ;  /* 0x0000007a000e7220 */ /* 0x040fe20000410000 */
[C---:B------:R-:W-:Y:S01]  /*11440*/  FMUL.FTZ R15, R0.reuse, R123 ;  /* 0x0000007b000f7220 */ /* 0x040fe20000410000 */
[----:B------:R-:W-:Y:S01]  /*11450*/  FMUL.FTZ R58, R0, R78 ;  /* 0x0000004e003a7220 */ /* 0x000fe20000410000 */
[-C--:B------:R-:W-:Y:S01]  /*11460*/  FFMA.FTZ R179, R179, R135.reuse, -R158 ;  /* 0x00000087b3b37223 */ /* 0x080fe2000001089e */
[-C--:B------:R-:W-:Y:S01]  /*11470*/  FFMA.FTZ R192, R169, R135.reuse, -R160 ;  /* 0x00000087a9c07223 */ /* 0x080fe200000108a0 */
[-CC-:B------:R-:W-:Y:S01]  /*11480*/  FFMA.FTZ R196, R165, R135.reuse, -R158.reuse ;  /* 0x00000087a5c47223 */ /* 0x180fe2000001089e */
[-CC-:B------:R-:W-:Y:S01]  /*11490*/  FFMA.FTZ R194, R163, R135.reuse, -R158.reuse ;  /* 0x00000087a3c27223 */ /* 0x180fe2000001089e */
[-C--:B------:R-:W-:Y:S01]  /*114a0*/  FFMA.FTZ R161, R161, R135.reuse, -R158 ;  /* 0x00000087a1a17223 */ /* 0x080fe2000001089e */
[C---:B-1----:R-:W-:Y:S01]  /*114b0*/  HMMA.16816.F32 R12, R140.reuse, R20, R12 ;  /* 0x000000148c0c723c */ /* 0x042fe2000000180c */
[----:B------:R-:W-:Y:S02]  /*114c0*/  MUFU.EX2 R162, R162 ;  /* 0x000000a200a27308 */ /* 0x000fe40000000800 */
        /* <DEDUP_REMOVED lines=17> */
[C---:B---3--:R-:W-:Y:S01]  /*115e0*/  HMMA.16816.F32 R20, R140.reuse, R28, R20 ;  /* 0x0000001c8c14723c */ /* 0x048fe20000001814 */
[----:B------:R-:W-:Y:S02]  /*115f0*/  MUFU.EX2 R113, R113 ;  /* 0x0000007100717308 */ /* 0x000fe40000000800 */
[----:B------:R-:W-:Y:S01]  /*11600*/  FMUL.FTZ R24, R132, R108 ;  /* 0x0000006c84187220 */ /* 0x000fe20000410000 */
[C---:B------:R-:W-:Y:S01]  /*11610*/  FMUL.FTZ R66, R0.reuse, R70 ;  /* 0x0000004600427220 */ /* 0x040fe20000410000 */
[----:B------:R-:W-:Y:S01]  /*11620*/  FMUL.FTZ R67, R0, R71 ;  /* 0x0000004700437220 */ /* 0x000fe20000410000 */
[-C--:B------:R-:W-:Y:S01]  /*11630*/  FFMA.FTZ R108, R189, R135.reuse, -R158 ;  /* 0x00000087bd6c7223 */ /* 0x080fe2000001089e */
[-C--:B------:R-:W-:Y:S01]  /*11640*/  FFMA.FTZ R155, R155, R135.reuse, -R160 ;  /* 0x000000879b9b7223 */ /* 0x080fe200000108a0 */
[----:B------:R-:W-:Y:S01]  /*11650*/  FFMA.FTZ R154, R154, R135, -R158 ;  /* 0x000000879a9a7223 */ /* 0x000fe2000001089e */
[C---:B------:R-:W-:Y:S01]  /*11660*/  FMUL.FTZ R28, R132.reuse, R104 ;  /* 0x00000068841c7220 */ /* 0x040fe20000410000 */
        /* <DEDUP_REMOVED lines=19> */
[----:B------:R-:W1:Y:S01]  /*117a0*/  MUFU.EX2 R106, R106 ;  /* 0x0000006a006a7308 */ /* 0x000e620000000800 */
[C---:B------:R-:W-:Y:S01]  /*117b0*/  FMUL.FTZ R38, R0.reuse, R98 ;  /* 0x0000006200267220 */ /* 0x040fe20000410000 */
[C---:B------:R-:W-:Y:S01]  /*117c0*/  FMUL.FTZ R39, R0.reuse, R99 ;  /* 0x0000006300277220 */ /* 0x040fe20000410000 */
[----:B------:R-:W-:Y:S01]  /*117d0*/  FFMA.FTZ R190, R173, R135, -R160 ;  /* 0x00000087adbe7223 */ /* 0x000fe200000108a0 */
[----:B------:R-:W-:Y:S06]  /*117e0*/  LDSM.16.MT88.4 R96, [R138+0x10800] ;  /* 0x010800008a60783b */ /* 0x000fec0000004200 */
[----:B------:R-:W-:Y:S01]  /*117f0*/  MUFU.EX2 R104, R104 ;  /* 0x0000006800687308 */ /* 0x000fe20000000800 */
[----:B------:R-:W-:Y:S01]  /*11800*/  FFMA.FTZ R151, R0, R241, R151 ;  /* 0x000000f100977223 */ /* 0x000fe20000010097 */
[C---:B------:R-:W-:Y:S01]  /*11810*/  FFMA.FTZ R149, R132.reuse, R247, R149 ;  /* 0x000000f784957223 */ /* 0x040fe20000010095 */
[C---:B------:R-:W-:Y:S07]  /*11820*/  HMMA.16816.F32 R36, R140.reuse, R44, R36 ;  /* 0x0000002c8c24723c */ /* 0x040fee0000001824 */
[----:B------:R-:W4:Y:S01]  /*11830*/  MUFU.EX2 R107, R107 ;  /* 0x0000006b006b7308 */ /* 0x000f220000000800 */
[C---:B------:R-:W-:Y:S01]  /*11840*/  FMUL.FTZ R44, R132.reuse, R88 ;  /* 0x00000058842c7220 */ /* 0x040fe20000410000 */
[----:B------:R-:W-:Y:S01]  /*11850*/  FMUL.FTZ R45, R132, R89 ;  /* 0x00000059842d7220 */ /* 0x000fe20000410000 */
[----:B-1----:R-:W-:Y:S07]  /*11860*/  F2FP.F16.F32.PACK_AB R68, R106, R105 ;  /* 0x000000696a44723e */ /* 0x002fee00000000ff */
[----:B------:R-:W-:Y:S01]  /*11870*/  MUFU.EX2 R112, R112 ;  /* 0x0000007000707308 */ /* 0x000fe20000000800 */
[----:B------:R-:W-:Y:S01]  /*11880*/  FADD.FTZ R151, R150, R151 ;  /* 0x0000009796977221 */ /* 0x000fe20000010000 */
[C---:B------:R-:W-:Y:S08]  /*11890*/  HMMA.16816.F32 R40, R140.reuse, R46, R40 ;  /* 0x0000002e8c28723c */ /* 0x040ff00000001828 */
[----:B------:R-:W1:Y:S01]  /*118a0*/  MUFU.EX2 R115, R115 ;  /* 0x0000007300737308 */ /* 0x000e620000000800 */
[C---:B------:R-:W-:Y:S01]  /*118b0*/  FMUL.FTZ R46, R0.reuse, R90 ;  /* 0x0000005a002e7220 */ /* 0x040fe20000410000 */
[----:B------:R-:W-:Y:S01]  /*118c0*/  FMUL.FTZ R47, R0, R91 ;  /* 0x0000005b002f7220 */ /* 0x000fe20000410000 */
[----:B------:R-:W-:Y:S01]  /*118d0*/  FADD.FTZ R148, R148, R149 ;  /* 0x0000009594947221 */ /* 0x000fe20000010000 */
[----:B------:R-:W-:Y:S01]  /*118e0*/  LDSM.16.MT88.4 R88, [R216+0x800] ;  /* 0x00080000d858783b */ /* 0x000fe20000004200 */
[----:B----4-:R-:W-:Y:S05]  /*118f0*/  F2FP.F16.F32.PACK_AB R70, R107, R104 ;  /* 0x000000686b46723e */ /* 0x010fea00000000ff */
[----:B------:R4:W-:Y:S01]  /*11900*/  MUFU.EX2 R189, R180 ;  /* 0x000000b400bd7308 */ /* 0x0009e20000000800 */
[----:B------:R-:W-:Y:S01]  /*11910*/  FADD.FTZ R147, R147, R148 ;  /* 0x0000009493937221 */ /* 0x000fe20000010000 */
[C---:B------:R-:W-:Y:S08]  /*11920*/  HMMA.16816.F32 R44, R140.reuse, R52, R44 ;  /* 0x000000348c2c723c */ /* 0x040ff0000000182c */
[----:B------:R-:W-:Y:S01]  /*11930*/  MUFU.EX2 R197, R197 ;  /* 0x000000c500c57308 */ /* 0x000fe20000000800 */
        /* <DEDUP_REMOVED lines=9> */
[----:B----4-:R-:W-:Y:S01]  /*119d0*/  FFMA.FTZ R180, R207, R135, -R158 ;  /* 0x00000087cfb47223 */ /* 0x010fe2000001089e */
        /* <DEDUP_REMOVED lines=16> */
[C---:B--2---:R-:W-:Y:S09]  /*11ae0*/  HMMA.16816.F32 R60, R140.reuse, R84, R60 ;  /* 0x000000548c3c723c */ /* 0x044ff2000000183c */
[----:B------:R-:W-:Y:S01]  /*11af0*/  MUFU.EX2 R165, R167 ;  /* 0x000000a700a57308 */ /* 0x000fe20000000800 */
[----:B------:R-:W-:Y:S09]  /*11b00*/  FADD.FTZ R0, R153, R0 ;  /* 0x0000000099007221 */ /* 0x000ff20000010000 */
[----:B------:R-:W-:Y:S01]  /*11b10*/  MUFU.EX2 R196, R196 ;  /* 0x000000c400c47308 */ /* 0x000fe20000000800 */
[----:B------:R-:W-:Y:S01]  /*11b20*/  HMMA.16816.F32 R64, R140, R86, R64 ;  /* 0x000000568c40723c */ /* 0x000fe20000001840 */
[----:B------:R-:W2:Y:S08]  /*11b30*/  LDSM.16.MT88.4 R84, [R145+0x4800] ;  /* 0x004800009154783b */ /* 0x000eb00000004200 */
        /* <DEDUP_REMOVED lines=12> */
[----:B------:R5:W2:Y:S10]  /*11c00*/  MUFU.EX2 R187, R184 ;  /* 0x000000b800bb7308 */ /* 0x000ab40000000800 */
[----:B------:R-:W-:Y:S01]  /*11c10*/  MUFU.EX2 R141, R141 ;  /* 0x0000008d008d7308 */ /* 0x000fe20000000800 */
[-C--:B---3--:R-:W-:Y:S01]  /*11c20*/  FFMA.FTZ R108, R183, R135.reuse, -R158 ;  /* 0x00000087b76c7223 */ /* 0x088fe2000001089e */
        /* <DEDUP_REMOVED lines=34> */
[----:B------:R-:W3:Y:S02]  /*11e50*/  LDSM.16.MT88.4 R72, [R216+0x5000] ;  /* 0x00500000d848783b */ /* 0x000ee40000004200 */
        /* <DEDUP_REMOVED lines=22> */
[C---:B--2---:R-:W-:Y:S01]  /*11fc0*/  HMMA.16816.F32 R44, R68.reuse, R84, R44 ;  /* 0x00000054442c723c */ /* 0x044fe2000000182c */
[----:B----4-:R-:W-:Y:S02]  /*11fd0*/  LDSM.16.MT88.4 R92, [R139+0x11800] ;  /* 0x011800008b5c783b */ /* 0x010fe40000004200 */
[-C--:B------:R-:W-:Y:S02]  /*11fe0*/  FFMA.FTZ R84, R205, R135.reuse, -R160 ;  /* 0x00000087cd547223 */ /* 0x080fe400000108a0 */
[----:B------:R2:W-:Y:S03]  /*11ff0*/  MUFU.EX2 R205, R178 ;  /* 0x000000b200cd7308 */ /* 0x0005e60000000800 */
[C---:B------:R-:W-:Y:S07]  /*12000*/  HMMA.16816.F32 R48, R68.reuse, R86, R48 ;  /* 0x000000564430723c */ /* 0x040fee0000001830 */
[----:B------:R4:W5:Y:S01]  /*12010*/  MUFU.EX2 R168, R84 ;  /* 0x0000005400a87308 */ /* 0x0009620000000800 */
[C---:B------:R-:W-:Y:S03]  /*12020*/  HMMA.16816.F32 R52, R68.reuse, R100, R52 ;  /* 0x000000644434723c */ /* 0x040fe60000001834 */
[-CC-:B------:R-:W-:Y:S01]  /*12030*/  FFMA.FTZ R100, R172, R135.reuse, -R158.reuse ;  /* 0x00000087ac647223 */ /* 0x180fe2000001089e */
[-C--:B--2---:R-:W-:Y:S05]  /*12040*/  FFMA.FTZ R178, R199, R135.reuse, -R158 ;  /* 0x00000087c7b27223 */ /* 0x084fea000001089e */
[----:B------:R2:W-:Y:S01]  /*12050*/  MUFU.EX2 R172, R96 ;  /* 0x0000006000ac7308 */ /* 0x0005e20000000800 */
[C---:B------:R-:W-:Y:S09]  /*12060*/  HMMA.16816.F32 R56, R68.reuse, R102, R56 ;  /* 0x000000664438723c */ /* 0x040ff20000001838 */
[----:B------:R1:W5:Y:S01]  /*12070*/  MUFU.EX2 R249, R100 ;  /* 0x0000006400f97308 */ /* 0x0003620000000800 */
[----:B----4-:R-:W4:Y:S09]  /*12080*/  LDSM.16.MT88.4 R84, [R145+0x1800] ;  /* 0x001800009154783b */ /* 0x010f320000004200 */
[----:B------:R-:W-:Y:S01]  /*12090*/  MUFU.EX2 R199, R203 ;  /* 0x000000cb00c77308 */ /* 0x000fe20000000800 */
[C---:B---3--:R-:W-:Y:S09]  /*120a0*/  HMMA.16816.F32 R60, R68.reuse, R72, R60 ;  /* 0x00000048443c723c */ /* 0x048ff2000000183c */
[----:B------:R-:W-:Y:S01]  /*120b0*/  MUFU.EX2 R178, R178 ;  /* 0x000000b200b27308 */ /* 0x000fe20000000800 */
[----:B--2---:R-:W2:Y:S01]  /*120c0*/  LDSM.16.MT88.4 R96, [R138+0x11800] ;  /* 0x011800008a60783b */ /* 0x004ea20000004200 */
        /* <DEDUP_REMOVED lines=203> */
.L_x_7053:
        /* <DEDUP_REMOVED lines=10> */
.L_x_7068:
        /* <DEDUP_REMOVED lines=197> */
.L_x_7063:
[----:B------:R-:W-:Y:S05]  /*13a70*/  BSYNC.RECONVERGENT B0 ;  /* 0x0000000000007941 */ /* 0x000fea0003800200 */
.L_x_7062:
        /* <DEDUP_REMOVED lines=19> */
[----:B--2-4-:R-:W-:Y:S05]  /*13bb0*/  @P1 RET.REL.NODEC R228 `(_ZN5flash24flash_fwd_splitkv_kernelI23Flash_fwd_kernel_traitsILi128ELi64ELi128ELi4ELb0ELb0EN7cutlass6half_tE19Flash_kernel_traitsILi128ELi64ELi128ELi4ES3_EELb0ELb1ELb0ELb0ELb1ELb1ELb1ELb0EEEvNS_16Flash_fwd_paramsE) ;  /* 0xfffffec4e4101950 */ /* 0x014fea0003c3ffff */
[----:B------:R-:W-:Y:S01]  /*13bc0*/  MOV R229, 0x0 ;  /* 0x0000000000e57802 */ /* 0x000fe20000000f00 */
[----:B------:R-:W-:Y:S04]  /*13bd0*/  ST.E.128 desc[UR4][R70.64+0x7000], R64 ;  /* 0x0070004046007985 */ /* 0x000fe8000c101d04 */
[----:B------:R1:W-:Y:S02]  /*13be0*/  ST.E.128 desc[UR4][R70.64+0x7100], R60 ;  /* 0x0071003c46007985 */ /* 0x0003e4000c101d04 */
[----:B-1----:R-:W-:Y:S05]  /*13bf0*/  RET.REL.NODEC R228 `(_ZN5flash24flash_fwd_splitkv_kernelI23Flash_fwd_kernel_traitsILi128ELi64ELi128ELi4ELb0ELb0EN7cutlass6half_tE19Flash_kernel_traitsILi128ELi64ELi128ELi4ES3_EELb0ELb1ELb0ELb0ELb1ELb1ELb1ELb0EEEvNS_16Flash_fwd_paramsE) ;  /* 0xfffffec4e4007950 */ /* 0x002fea0003c3ffff */
.L_x_7061:
[----:B------:R-:W-:Y:S01]  /*13c00*/  MOV R7, 0x2 ;  /* 0x0000000200077802 */ /* 0x000fe20000000f00 */
[----:B------:R-:W-:Y:S01]  /*13c10*/  IMAD.MOV.U32 R4, RZ, RZ, 0x1f ;  /* 0x0000001fff047424 */ /* 0x000fe200078e00ff */
[----:B------:R-:W-:-:S07]  /*13c20*/  MOV R6, 0xffffffff ;  /* 0xffffffff00067802 */ /* 0x000fce0000000f00 */
[----:B-1---5:R-:W-:Y:S05]  /*13c30*/  WARPSYNC.COLLECTIVE R6, `(.L_x_7064) ;  /* 0x0000000006087348 */ /* 0x022fea0003c00000 */
[----:B------:R2:W3:Y:S02]  /*13c40*/  SHFL.BFLY P0, R10, R247, R7, R4 ;  /* 0x0c000007f70a7389 */ /* 0x0004e40000000004 */
[----:B-123-5:R-:W-:Y:S05]  /*13c50*/  ENDCOLLECTIVE ;  /* 0x000000000000791b */ /* 0x02efea0003800000 */
.L_x_7064:
[----:B------:R-:W-:Y:S02]  /*13c60*/  IMAD.MOV.U32 R8, RZ, RZ, R10 ;  /* 0x000000ffff087224 */ /* 0x000fe400078e000a */
[----:B------:R-:W-:Y:S02]  /*13c70*/  IMAD.MOV.U32 R7, RZ, RZ, 0x1 ;  /* 0x00000001ff077424 */ /* 0x000fe400078e00ff */
[----:B------:R-:W-:-:S05]  /*13c80*/  FADD.FTZ R8, R8, R247 ;  /* 0x000000f708087221 */ /* 0x000fca0000010000 */
[----:B------:R-:W-:-:S07]  /*13c90*/  MOV R247, R8 ;  /* 0x0000000800f77202 */ /* 0x000fce0000000f00 */
[----:B------:R-:W-:Y:S05]  /*13ca0*/  WARPSYNC.COLLECTIVE R6, `(.L_x_7065) ;  /* 0x0000000006087348 */ /* 0x000fea0003c00000 */
[----:B------:R1:W2:Y:S02]  /*13cb0*/  SHFL.BFLY P0, R10, R247, R7, R4 ;  /* 0x0c000007f70a7389 */ /* 0x0002a40000000004 */
[----:B-12---:R-:W-:Y:S05]  /*13cc0*/  ENDCOLLECTIVE ;  /* 0x000000000000791b */ /* 0x006fea0003800000 */
.L_x_7065:
[----:B------:R-:W-:Y:S01]  /*13cd0*/  MOV R247, R241 ;  /* 0x000000f100f77202 */ /* 0x000fe20000000f00 */
[----:B------:R-:W-:Y:S01]  /*13ce0*/  IMAD.MOV.U32 R7, RZ, RZ, 0x2 ;  /* 0x00000002ff077424 */ /* 0x000fe200078e00ff */
[----:B------:R-:W-:-:S07]  /*13cf0*/  MOV R5, R10 ;  /* 0x0000000a00057202 */ /* 0x000fce0000000f00 */
[----:B------:R-:W-:Y:S05]  /*13d00*/  WARPSYNC.COLLECTIVE R6, `(.L_x_7066) ;  /* 0x0000000006087348 */ /* 0x000fea0003c00000 */
[----:B------:R1:W2:Y:S02]  /*13d10*/  SHFL.BFLY P0, R10, R247, R7, R4 ;  /* 0x0c000007f70a7389 */ /* 0x0002a40000000004 */
[----:B-12---:R-:W-:Y:S05]  /*13d20*/  ENDCOLLECTIVE ;  /* 0x000000000000791b */ /* 0x006fea0003800000 */
.L_x_7066:
[----:B------:R-:W-:Y:S01]  /*13d30*/  FADD.FTZ R5, R8, R5 ;  /* 0x0000000508057221 */ /* 0x000fe20000010000 */
[----:B------:R-:W-:Y:S01]  /*13d40*/  FADD.FTZ R9, R10, R241 ;  /* 0x000000f10a097221 */ /* 0x000fe20000010000 */
[----:B------:R-:W-:-:S04]  /*13d50*/  MOV R7, 0x1 ;  /* 0x0000000100077802 */ /* 0x000fc80000000f00 */
[----:B------:R-:W-:-:S07]  /*13d60*/  MOV R247, R9 ;  /* 0x0000000900f77202 */ /* 0x000fce0000000f00 */
[----:B------:R-:W-:Y:S05]  /*13d70*/  WARPSYNC.COLLECTIVE R6, `(.L_x_7067) ;  /* 0x0000000006087348 */ /* 0x000fea0003c00000 */
[----:B------:R1:W2:Y:S02]  /*13d80*/  SHFL.BFLY P0, R10, R247, R7, R4 ;  /* 0x0c000007f70a7389 */ /* 0x0002a40000000004 */
[----:B-12---:R-:W-:Y:S05]  /*13d90*/  ENDCOLLECTIVE ;  /* 0x000000000000791b */ /* 0x006fea0003800000 */
.L_x_7067:
[----:B------:R-:W-:Y:S05]  /*13da0*/  BRA `(.L_x_7068) ;  /* 0xfffffff0001c7947 */ /* 0x000fea000383ffff */
.L_x_7069:
        /* <DEDUP_REMOVED lines=13> */
.L_x_14939:


//--------------------- .text._ZN5flash24flash_fwd_splitkv_kernelI23Flash_fwd_kernel_traitsILi128ELi64ELi128ELi4ELb0ELb0EN7cutlass6half_tE19Flash_kernel_traitsILi128ELi64ELi128ELi4ES3_EELb0ELb1ELb1ELb0ELb0ELb0ELb1ELb0EEEvNS_16Flash_fwd_paramsE --------------------------
	.section	.text._ZN5flash24flash_fwd_splitkv_kernelI23Flash_fwd_kernel_traitsILi128ELi64ELi128ELi4ELb0ELb0EN7cutlass6half_tE19Flash_kernel_traitsILi128ELi64ELi128ELi4ES3_EELb0ELb1ELb1ELb0ELb0ELb0ELb1ELb0EEEvNS_16Flash_fwd_paramsE,"ax",@progbits
	.align	128
        .global         _ZN5flash24flash_fwd_splitkv_kernelI23Flash_fwd_kernel_traitsILi128ELi64ELi128ELi4ELb0ELb0EN7cutlass6half_tE19Flash_kernel_traitsILi128ELi64ELi128ELi4ES3_EELb0ELb1ELb1ELb0ELb0ELb0ELb1ELb0EEEvNS_16Flash_fwd_paramsE
        .type           _ZN5flash24flash_fwd_splitkv_kernelI23Flash_fwd_kernel_traitsILi128ELi64ELi128ELi4ELb0ELb0EN7cutlass6half_tE19Flash_kernel_traitsILi128ELi64ELi128ELi4ES3_EELb0ELb1ELb1ELb0ELb0ELb0ELb1ELb0EEEvNS_16Flash_fwd_paramsE,@function
        .size           _ZN5flash24flash_fwd_splitkv_kernelI23Flash_fwd_kernel_traitsILi128ELi64ELi128ELi4ELb0ELb0EN7cutlass6half_tE19Flash_kernel_traitsILi128ELi64ELi128ELi4ES3_EELb0ELb1ELb1ELb0ELb0ELb0ELb1ELb0EEEvNS_16Flash_fwd_paramsE,(.L_x_14940 - _ZN5flash24flash_fwd_splitkv_kernelI23Flash_fwd_kernel_traitsILi128ELi64ELi128ELi4ELb0ELb0EN7cutlass6half_tE19Flash_kernel_traitsILi128ELi64ELi128ELi4ES3_EELb0ELb1ELb1ELb0ELb0ELb0ELb1ELb0EEEvNS_16Flash_fwd_paramsE)
        .other          _ZN5flash24flash_fwd_splitkv_kernelI23Flash_fwd_kernel_traitsILi128ELi64ELi128ELi4ELb0ELb0EN7cutlass6half_tE19Flash_kernel_traitsILi128ELi64ELi128ELi4ES3_EELb0ELb1ELb1ELb0ELb0ELb0ELb1ELb0EEEvNS_16Flash_fwd_paramsE,@"STO_CUDA_ENTRY STV_DEFAULT"
_ZN5flash24flash_fwd_splitkv_kernelI23Flash_fwd_kernel_traitsILi128ELi64ELi128ELi4ELb0ELb0EN7cutlass6half_tE19Flash_kernel_traitsILi128ELi64ELi128ELi4ES3_EELb0ELb1ELb1ELb0ELb0ELb0ELb1ELb0EEEvNS_16Flash_fwd_paramsE:
.text._ZN5flash24flash_fwd_splitkv_kernelI23Flash_fwd_kernel_traitsILi128ELi64ELi128ELi4ELb0ELb0EN7cutlass6half_tE19Flash_kernel_traitsILi128ELi64ELi128ELi4ES3_EELb0ELb1ELb1ELb0ELb0ELb0ELb1ELb0EEEvNS_16Flash_fwd_paramsE:
        /* <DEDUP_REMOVED lines=29> */
[----:B------:R-:W-:Y:S05]  /*01d0*/  CALL.REL.NOINC `($_ZN5flash24flash_fwd_splitkv_kernelI23Flash_fwd_kernel_traitsILi128ELi64ELi128ELi4ELb0ELb0EN7cutlass6half_tE19Flash_kernel_traitsILi128ELi64ELi128ELi4ES3_EELb0ELb1ELb1ELb0ELb0ELb0ELb1ELb0EEEvNS_16Flash_fwd_paramsE$_ZN5flash30compute_attn_1rowblock_splitkvI23Flash_fwd_kernel_traitsILi128ELi64ELi128ELi4ELb0ELb0EN7cutlass6half_tE19Flash_kernel_traitsILi128ELi64ELi128ELi4ES3_EELb0ELb1ELb1ELb0ELb0ELb0ELb1ELb0ENS_16Flash_fwd_paramsEEEvRKT8_iiiii) ;  /* 0x0000000000087944 */ /* 0x000fea0003c00000 */
[----:B------:R-:W-:Y:S05]  /*01e0*/  BSYNC.RECONVERGENT B3 ;  /* 0x0000000000037941 */ /* 0x000fea0003800200 */
.L_x_7070:
[----:B------:R-:W-:Y:S05]  /*01f0*/  EXIT ;  /* 0x000000000000794d */ /* 0x000fea0003800000 */
        .type           $_ZN5flash24flash_fwd_splitkv_kernelI23Flash_fwd_kernel_traitsILi128ELi64ELi128ELi4ELb0ELb0EN7cutlass6half_tE19Flash_kernel_traitsILi128ELi64ELi128ELi4ES3_EELb0ELb1ELb1ELb0ELb0ELb0ELb1ELb0EEEvNS_16Flash_fwd_paramsE$_ZN5flash30compute_attn_1rowblock_splitkvI23Flash_fwd_kernel_traitsILi128ELi64ELi128ELi4ELb0ELb0EN7cutlass6half_tE19Flash_kernel_traitsILi128ELi64ELi128ELi4ES3_EELb0ELb1ELb1ELb0ELb0ELb0ELb1ELb0ENS_16Flash_fwd_paramsEEEvRKT8_iiiii,@function
        .size           $_ZN5flash24flash_fwd_splitkv_kernelI23Flash_fwd_kernel_traitsILi128ELi64ELi128ELi4ELb0ELb0EN7cutlass6half_tE19Flash_kernel_traitsILi128ELi64ELi128ELi4ES3_EELb0ELb1ELb1ELb0ELb0ELb0ELb1ELb0EEEvNS_16Flash_fwd_paramsE$_ZN5flash30compute_attn_1rowblock_splitkvI23Flash_fwd_kernel_traitsILi128ELi64ELi128ELi4ELb0ELb0EN7cutlass6half_tE19Flash_kernel_traitsILi128ELi64ELi128ELi4ES3_EELb0ELb1ELb1ELb0ELb0ELb0ELb1ELb0ENS_16Flash_fwd_paramsEEEvRKT8_iiiii,(.L_x_14940 - $_ZN5flash24flash_fwd_splitkv_kernelI23Flash_fwd_kernel_traitsILi128ELi64ELi128ELi4ELb0ELb0EN7cutlass6half_tE19Flash_kernel_traitsILi128ELi64ELi128ELi4ES3_EELb0ELb1ELb1ELb0ELb0ELb0ELb1ELb0EEEvNS_16Flash_fwd_paramsE$_ZN5flash30compute_attn_1rowblock_splitkvI23Flash_fwd_kernel_traitsILi128ELi64ELi128ELi4ELb0ELb0EN7cutlass6half_tE19Flash_kernel_traitsILi128ELi64ELi128ELi4ES3_EELb0ELb1ELb1ELb0ELb0ELb0ELb1ELb0ENS_16Flash_fwd_paramsEEEvRKT8_iiiii)
$_ZN5flash24flash_fwd_splitkv_kernelI23Flash_fwd_kernel_traitsILi128ELi64ELi128ELi4ELb0ELb0EN7cutlass6half_tE19Flash_kernel_traitsILi128ELi64ELi128ELi4ES3_EELb0ELb1ELb1ELb0ELb0ELb0ELb1ELb0EEEvNS_16Flash_fwd_paramsE$_ZN5flash30compute_attn_1rowblock_splitkvI23Flash_fwd_kernel_traitsILi128ELi64ELi128ELi4ELb0ELb0EN7cutlass6half_tE19Flash_kernel_traitsILi128ELi64ELi128ELi4ES3_EELb0ELb1ELb1ELb0ELb0ELb0ELb1ELb0ENS_16Flash_fwd_paramsEEEvRKT8_iiiii:
        /* <DEDUP_REMOVED lines=38> */
.L_x_7072:
[----:B------:R-:W-:Y:S05]  /*0460*/  BSYNC.RECONVERGENT B0 ;  /* 0x0000000000007941 */ /* 0x000fea0003800200 */
.L_x_7071:
[----:B------:R-:W-:Y:S04]  /*0470*/  BSSY.RECONVERGENT B0, `(.L_x_7073) ;  /* 0x0000007000007945 */ /* 0x000fe80003800200 */
[----:B------:R-:W-:Y:S05]  /*0480*/  @!P3 BRA `(.L_x_7074) ;  /* 0x000000000014b947 */ /* 0x000fea0003800000 */
[----:B-----5:R-:W3:Y:S02]  /*0490*/  LD.E.U8 R0, desc[UR4][R2.64+0x1b2] ;  /* 0x0001b20402007980 */ /* 0x020ee4000c101100 */
[----:B---3--:R-:W-:-:S13]  /*04a0*/  ISETP.NE.AND P1, PT, R0, RZ, PT ;  /* 0x000000ff0000720c */ /* 0x008fda0003f25270 */
[----:B------:R-:W3:Y:S02]  /*04b0*/  @P1 LD.E R7, desc[UR4][R16.64+0x4] ;  /* 0x0000040410071980 */ /* 0x000ee4000c101900 */
[----:B---3--:R-:W-:-:S06]  /*04c0*/  @P1 IADD3 R0, PT, PT, R7, -R14, RZ ;  /* 0x8000000e07001210 */ /* 0x008fcc0007ffe0ff */
[----:B------:R3:W5:Y:S02]  /*04d0*/  @!P1 LD.E R0, desc[UR4][R16.64] ;  /* 0x0000000410009980 */ /* 0x000764000c101900 */
.L_x_7074:
[----:B------:R-:W-:Y:S05]  /*04e0*/  BSYNC.RECONVERGENT B0 ;  /* 0x0000000000007941 */ /* 0x000fea0003800200 */
.L_x_7073:
        /* <DEDUP_REMOVED lines=8> */
.L_x_7076:
[----:B------:R-:W4:Y:S01]  /*0570*/  LD.E.64 R10, desc[UR4][R2.64+0x108] ;  /* 0x00010804020a7980 */ /* 0x000f22000c101b00 */
[----:B------:R-:W-:Y:S01]  /*0580*/  BSSY.RECONVERGENT B0, `(.L_x_7078) ;  /* 0x0000006000007945 */ /* 0x000fe20003800200 */
[----:B------:R-:W-:Y:S01]  /*0590*/  IMAD.MOV.U32 R129, RZ, RZ, RZ ;  /* 0x000000ffff817224 */ /* 0x000fe200078e00ff */
[----:B----4-:R-:W-:-:S04]  /*05a0*/  ISETP.NE.U32.AND P0, PT, R10, RZ, PT ;  /* 0x000000ff0a00720c */ /* 0x010fc80003f05070 */
[----:B------:R-:W-:-:S13]  /*05b0*/  ISETP.NE.AND.EX P0, PT, R11, RZ, PT, P0 ;  /* 0x000000ff0b00720c */ /* 0x000fda0003f05300 */
[----:B------:R-:W-:Y:S05]  /*05c0*/  @!P0 BRA `(.L_x_7079) ;  /* 0x0000000000048947 */ /* 0x000fea0003800000 */
[----:B------:R4:W5:Y:S02]  /*05d0*/  LD.E R129, desc[UR4][R2.64+0xbc] ;  /* 0x0000bc0402817980 */ /* 0x000964000c101900 */
.L_x_7079:
[----:B------:R-:W-:Y:S05]  /*05e0*/  BSYNC.RECONVERGENT B0 ;  /* 0x0000000000007941 */ /* 0x000fea0003800200 */
.L_x_7078:
[----:B-----5:R-:W-:Y:S02]  /*05f0*/  IADD3 R129, PT, PT, R129, R0, -R13 ;  /* 0x0000000081817210 */ /* 0x020fe40007ffe80d */
.L_x_7077:
[----:B------:R-:W-:Y:S05]  /*0600*/  BSYNC.RECONVERGENT B1 ;  /* 0x0000000000017941 */ /* 0x000fea0003800200 */
.L_x_7075:
[----:B------:R-:W-:Y:S01]  /*0610*/  IMAD.SHL.U32 R205, R221, 0x40, RZ ;  /* 0x00000040ddcd7824 */ /* 0x000fe200078e00ff */
[----:B------:R-:W-:Y:S01]  /*0620*/  MOV R10, R220 ;  /* 0x000000dc000a7202 */ /* 0x000fe20000000f00 */
[----:B------:R-:W-:-:S03]  /*0630*/  IMAD.MOV.U32 R11, RZ, RZ, 0x0 ;  /* 0x00000000ff0b7424 */ /* 0x000fc600078e00ff */
[----:B------:R-:W-:-:S13]  /*0640*/  ISETP.GT.AND P0, PT, R204, R205, PT ;  /* 0x000000cdcc00720c */ /* 0x000fda0003f04270 */
[----:B-1234-:R-:W-:Y:S05]  /*0650*/  @!P0 RET.REL.NODEC R10 `(_ZN5flash24flash_fwd_splitkv_kernelI23Flash_fwd_kernel_traitsILi128ELi64ELi128ELi4ELb0ELb0EN7cutlass6half_tE19Flash_kernel_traitsILi128ELi64ELi128ELi4ES3_EELb0ELb1ELb1ELb0ELb0ELb0ELb1ELb0EEEvNS_16Flash_fwd_paramsE) ;  /* 0xfffffff80a688950 */ /* 0x01efea0003c3ffff */
[----:B------:R-:W2:Y:S04]  /*0660*/  LD.E R0, desc[UR4][R2.64+0xb8] ;  /* 0x0000b80402007980 */ /* 0x000ea8000c101900 */
[----:B------:R-:W3:Y:S04]  /*0670*/  LD.E R7, desc[UR4][R2.64+0x188] ;  /* 0x0001880402077980 */ /* 0x000ee8000c101900 */
[----:B------:R-:W4:Y:S01]  /*0680*/  LD.E R11, desc[UR4][R2.64+0x184] ;  /* 0x00018404020b7980 */ /* 0x000f22000c101900 */
[----:B------:R-:W-:Y:S01]  /*0690*/  IABS R10, R6 ;  /* 0x00000006000a7213 */ /* 0x000fe20000000000 */
[----:B------:R-:W1:Y:S03]  /*06a0*/  S2R R197, SR_TID.X ;  /* 0x0000000000c57919 */ /* 0x000e660000002100 */
[----:B------:R-:W5:Y:S08]  /*06b0*/  I2F.RP R8, R10 ;  /* 0x0000000a00087306 */ /* 0x000f700000209400 */
[----:B-----5:R-:W5:Y:S02]  /*06c0*/  MUFU.RCP R16, R8 ;  /* 0x0000000800107308 */ /* 0x020f640000001000 */
[----:B-----5:R-:W-:-:S06]  /*06d0*/  VIADD R16, R16, 0xffffffe ;  /* 0x0ffffffe10107836 */ /* 0x020fcc0000000000 */
[----:B------:R-:W5:Y:S02]  /*06e0*/  F2I.FTZ.U32.TRUNC.NTZ R17, R16 ;  /* 0x0000001000117305 */ /* 0x000f64000021f000 */
[----:B-----5:R-:W-:Y:S02]  /*06f0*/  IMAD.MOV R19, RZ, RZ, -R17 ;  /* 0x000000ffff137224 */ /* 0x020fe400078e0a11 */
        /* <DEDUP_REMOVED lines=15> */
[----:B------:R-:W-:Y:S02]  /*07f0*/  VIADD R8, R129, 0x7f ;  /* 0x0000007f81087836 */ /* 0x000fe40000000000 */
[----:B------:R-:W-:Y:S01]  /*0800*/  IMAD.IADD R0, R205, 0x1, R129 ;  /* 0x00000001cd007824 */ /* 0x000fe200078e0281 */
[----:B------:R-:W-:Y:S02]  /*0810*/  ISETP.GT.U32.AND P1, PT, R10, R17, PT ;  /* 0x000000110a00720c */ /* 0x000fe40003f24070 */
[----:B------:R-:W-:Y:S02]  /*0820*/  SHF.R.S32.HI R15, RZ, 0x1f, R8 ;  /* 0x0000001fff0f7819 */ /* 0x000fe40000011408 */
[----:B----4-:R-:W-:-:S09]  /*0830*/  IADD3 R11, PT, PT, R0, -R204, -R11 ;  /* 0x800000cc000b7210 */ /* 0x010fd20007ffe80b */
[----:B------:R-:W-:Y:S02]  /*0840*/  @!P1 IMAD.IADD R17, R17, 0x1, -R10 ;  /* 0x0000000111119824 */ /* 0x000fe400078e0a0a */
[----:B------:R-:W-:Y:S01]  /*0850*/  @!P1 VIADD R12, R12, 0x1 ;  /* 0x000000010c0c9836 */ /* 0x000fe20000000000 */
[----:B------:R-:W-:Y:S02]  /*0860*/  ISETP.NE.AND P1, PT, R6, RZ, PT ;  /* 0x000000ff0600720c */ /* 0x000fe40003f25270 */
[----:B------:R-:W-:Y:S01]  /*0870*/  ISETP.GE.U32.AND P2, PT, R17, R10, PT ;  /* 0x0000000a1100720c */ /* 0x000fe20003f46070 */
[----:B------:R-:W-:-:S05]  /*0880*/  IMAD R10, R221, 0x40, -R204 ;  /* 0x00000040dd0a7824 */ /* 0x000fca00078e0acc */
[----:B---3--:R-:W-:Y:S02]  /*0890*/  IADD3 R7, PT, PT, R7, R10, R8 ;  /* 0x0000000a07077210 */ /* 0x008fe40007ffe008 */
[----:B------:R-:W-:Y:S02]  /*08a0*/  LEA.HI R8, R15, R8, RZ, 0x7 ;  /* 0x000000080f087211 */ /* 0x000fe400078f38ff */
[----:B------:R-:W-:Y:S01]  /*08b0*/  SHF.R.S32.HI R10, RZ, 0x1f, R11 ;  /* 0x0000001fff0a7819 */ /* 0x000fe2000001140b */
[----:B------:R-:W-:Y:S01]  /*08c0*/  VIADD R7, R7, 0x40 ;  /* 0x0000004007077836 */ /* 0x000fe20000000000 */
[----:B------:R-:W-:Y:S01]  /*08d0*/  SHF.R.S32.HI R8, RZ, 0x7, R8 ;  /* 0x00000007ff087819 */ /* 0x000fe20000011408 */
[----:B------:R-:W-:Y:S01]  /*08e0*/  @P2 VIADD R12, R12, 0x1 ;  /* 0x000000010c0c2836 */ /* 0x000fe20000000000 */
[----:B------:R-:W-:-:S03]  /*08f0*/  LEA.HI R10, R10, R11, RZ, 0x7 ;  /* 0x0000000b0a0a7211 */ /* 0x000fc600078f38ff */
[----:B------:R-:W-:Y:S01]  /*0900*/  @!P0 IMAD.MOV R12, RZ, RZ, -R12 ;  /* 0x000000ffff0c8224 */ /* 0x000fe200078e0a0c */
[----:B------:R-:W-:Y:S02]  /*0910*/  @!P1 LOP3.LUT R12, RZ, R6, RZ, 0x33, !PT ;  /* 0x00000006ff0c9212 */ /* 0x000fe400078e33ff */
[----:B------:R-:W-:Y:S02]  /*0920*/  SHF.R.S32.HI R6, RZ, 0x1f, R7 ;  /* 0x0000001fff067819 */ /* 0x000fe40000011407 */
[----:B------:R-:W-:Y:S01]  /*0930*/  SHF.R.S32.HI R10, RZ, 0x7, R10 ;  /* 0x00000007ff0a7819 */ /* 0x000fe2000001140a */
[----:B------:R-:W-:Y:S01]  /*0940*/  IMAD R15, R12, UR8, RZ ;  /* 0x000000080c0f7c24 */ /* 0x000fe2000f8e02ff */
[----:B------:R-:W-:-:S04]  /*0950*/  LEA.HI R6, R6, R7, RZ, 0x7 ;  /* 0x0000000706067211 */ /* 0x000fc800078f38ff */
[C---:B------:R-:W-:Y:S02]  /*0960*/  VIADDMNMX R8, R15.reuse, R12, R8, PT ;  /* 0x0000000c0f087246 */ /* 0x040fe40003800108 */
        /* <DEDUP_REMOVED lines=40> */
.L_x_7082:
[----:B------:R-:W-:Y:S05]  /*0bf0*/  BSYNC.RECONVERGENT B0 ;  /* 0x0000000000007941 */ /* 0x000fea0003800200 */
.L_x_7081:
        /* <DEDUP_REMOVED lines=12> */
.L_x_7084:
[----:B------:R-:W-:Y:S05]  /*0cc0*/  BSYNC.RECONVERGENT B0 ;  /* 0x0000000000007941 */ /* 0x000fea0003800200 */
.L_x_7083:
        /* <DEDUP_REMOVED lines=12> */
.L_x_7086:
[----:B------:R-:W-:Y:S05]  /*0d90*/  BSYNC.RECONVERGENT B0 ;  /* 0x0000000000007941 */ /* 0x000fea0003800200 */
.L_x_7085:
        /* <DEDUP_REMOVED lines=12> */
.L_x_7088:
[----:B------:R-:W-:Y:S05]  /*0e60*/  BSYNC.RECONVERGENT B0 ;  /* 0x0000000000007941 */ /* 0x000fea0003800200 */
.L_x_7087:
        /* <DEDUP_REMOVED lines=11> */
.L_x_7090:
[----:B------:R-:W-:Y:S05]  /*0f20*/  BSYNC.RECONVERGENT B0 ;  /* 0x0000000000007941 */ /* 0x000fea0003800200 */
.L_x_7089:
        /* <DEDUP_REMOVED lines=11> */
.L_x_7092:
[----:B------:R-:W-:Y:S05]  /*0fe0*/  BSYNC.RECONVERGENT B0 ;  /* 0x0000000000007941 */ /* 0x000fea0003800200 */
.L_x_7091:
        /* <DEDUP_REMOVED lines=12> */
.L_x_7094:
[----:B------:R-:W-:Y:S05]  /*10b0*/  BSYNC.RECONVERGENT B0 ;  /* 0x0000000000007941 */ /* 0x000fea0003800200 */
.L_x_7093:
        /* <DEDUP_REMOVED lines=15> */
.L_x_7096:
[----:B------:R-:W-:Y:S05]  /*11b0*/  BSYNC.RECONVERGENT B0 ;  /* 0x0000000000007941 */ /* 0x000fea0003800200 */
.L_x_7095:
        /* <DEDUP_REMOVED lines=20> */
[----:B--234-:R-:W-:Y:S05]  /*1300*/  @P6 RET.REL.NODEC R220 `(_ZN5flash24flash_fwd_splitkv_kernelI23Flash_fwd_kernel_traitsILi128ELi64ELi128ELi4ELb0ELb0EN7cutlass6half_tE19Flash_kernel_traitsILi128ELi64ELi128ELi4ES3_EELb0ELb1ELb1ELb0ELb0ELb0ELb1ELb0EEEvNS_16Flash_fwd_paramsE) ;  /* 0xffffffecdc3c6950 */ /* 0x01cfea0003c3ffff */
[----:B------:R-:W-:Y:S02]  /*1310*/  MOV R3, 0xff800000 ;  /* 0xff80000000037802 */ /* 0x000fe40000000f00 */
[----:B------:R-:W-:-:S03]  /*1320*/  MOV R221, 0x0 ;  /* 0x0000000000dd7802 */ /* 0x000fc60000000f00 */
[----:B------:R1:W-:Y:S02]  /*1330*/  ST.E desc[UR4][R10.64+0xe0], R3 ;  /* 0x0000e0030a007985 */ /* 0x0003e4000c101904 */
[----:B-1----:R-:W-:Y:S05]  /*1340*/  RET.REL.NODEC R220 `(_ZN5flash24flash_fwd_splitkv_kernelI23Flash_fwd_kernel_traitsILi128ELi64ELi128ELi4ELb0ELb0EN7cutlass6half_tE19Flash_kernel_traitsILi128ELi64ELi128ELi4ES3_EELb0ELb1ELb1ELb0ELb0ELb0ELb1ELb0EEEvNS_16Flash_fwd_paramsE) ;  /* 0xffffffecdc2c7950 */ /* 0x002fea0003c3ffff */
.L_x_7080:
        /* <DEDUP_REMOVED lines=13> */
[----:B------:R-:W3:Y:S04]  /*1420*/  LD.E.64 R10, desc[UR4][R2.64+0x168] ;  /* 0x00016804020a7980 */ /* 0x000ee8000c101b00 */
[----:B------:R-:W4:Y:S01]  /*1430*/  LD.E R21, desc[UR4][R2.64+0x68] ;  /* 0x0000680402157980 */ /* 0x000f22000c101900 */
[----:B-1----:R-:W-:-:S03]  /*1440*/  LEA R6, R189, 0xffffff80, 0x7 ;  /* 0xffffff80bd067811 */ /* 0x002fc600078e38ff */
[----:B------:R-:W4:Y:S01]  /*1450*/  LD.E.64 R18, desc[UR4][R2.64+0x20] ;  /* 0x0000200402127980 */ /* 0x000f22000c101b00 */
[----:B------:R-:W-:-:S03]  /*1460*/  IABS R5, R6 ;  /* 0x0000000600057213 */ /* 0x000fc60000000000 */
[----:B------:R-:W4:Y:S04]  /*1470*/  LD.E.64 R206, desc[UR4][R2.64+0x38] ;  /* 0x0000380402ce7980 */ /* 0x000f28000c101b00 */
[----:B------:R-:W4:Y:S04]  /*1480*/  LD.E.64 R16, desc[UR4][R2.64+0x50] ;  /* 0x0000500402107980 */ /* 0x000f28000c101b00 */
[----:B------:R-:W5:Y:S04]  /*1490*/  LD.E.64 R26, desc[UR4][R2.64+0x58] ;  /* 0x00005804021a7980 */ /* 0x000f68000c101b00 */
[----:B------:R-:W5:Y:S01]  /*14a0*/  LD.E.64 R208, desc[UR4][R2.64+0x40] ;  /* 0x0000400402d07980 */ /* 0x000f62000c101b00 */
[----:B--2---:R-:W-:-:S04]  /*14b0*/  IABS R7, R13 ;  /* 0x0000000d00077213 */ /* 0x004fc80000000000 */
[----:B-----5:R-:W1:Y:S08]  /*14c0*/  I2F.RP R12, R7 ;  /* 0x00000007000c7306 */ /* 0x020e700000209400 */
[----:B-1----:R-:W1:Y:S02]  /*14d0*/  MUFU.RCP R14, R12 ;  /* 0x0000000c000e7308 */ /* 0x002e640000001000 */
[----:B-1----:R-:W-:-:S06]  /*14e0*/  VIADD R14, R14, 0xffffffe ;  /* 0x0ffffffe0e0e7836 */ /* 0x002fcc0000000000 */
[----:B------:R-:W1:Y:S01]  /*14f0*/  F2I.FTZ.U32.TRUNC.NTZ R15, R14 ;  /* 0x0000000e000f7305 */ /* 0x000e62000021f000 */
[----:B------:R-:W-:Y:S01]  /*1500*/  IABS R4, R13 ;  /* 0x0000000d00047213 */ /* 0x000fe20000000000 */
[----:B-1----:R-:W-:Y:S01]  /*1510*/  IMAD.MOV R8, RZ, RZ, -R15 ;  /* 0x000000ffff087224 */ /* 0x002fe200078e0a0f */
[----:B------:R-:W-:-:S03]  /*1520*/  MOV R14, RZ ;  /* 0x000000ff000e7202 */ /* 0x000fc60000000f00 */
        /* <DEDUP_REMOVED lines=68> */
[----:B------:R-:W-:-:S04]  /*1970*/  IADD3 R7, PT, PT, R47, R8, RZ ;  /* 0x000000082f077210 */ /* 0x000fc80007ffe0ff */
[----:B------:R-:W-:Y:S01]  /*1980*/  IADD3 R8, PT, PT, R11, R5, RZ ;  /* 0x000000050b087210 */ /* 0x000fe20007ffe0ff */
[----:B------:R-:W-:Y:S05]  /*1990*/  BRA `(.L_x_7099) ;  /* 0x0000000400347947 */ /* 0x000fea0003800000 */
.L_x_7098:
        /* <DEDUP_REMOVED lines=9> */
[----:B-1----:R-:W-:-:S02]  /*1a30*/  IABS R6, R228 ;  /* 0x000000e400067213 */ /* 0x002fc40000000000 */
        /* <DEDUP_REMOVED lines=17> */
[----:B------:R-:W-:Y:S02]  /*1b50*/  @!P2 IMAD R4, R4, R206, R7 ;  /* 0x000000ce0404a224 */ /* 0x000fe400078e0207 */
[----:B----45:R-:W-:-:S04]  /*1b60*/  @!P2 IMAD R11, R19, R12, RZ ;  /* 0x0000000c130ba224 */ /* 0x030fc800078e02ff */
[-C--:B------:R-:W-:Y:S02]  /*1b70*/  @!P1 IADD3 R6, PT, PT, R6, -R5.reuse, RZ ;  /* 0x8000000506069210 */ /* 0x080fe40007ffe0ff */
[----:B------:R-:W-:Y:S02]  /*1b80*/  @!P2 IADD3 R25, PT, PT, R25, R4, RZ ;  /* 0x000000041919a210 */ /* 0x000fe40007ffe0ff */
[----:B------:R-:W-:Y:S01]  /*1b90*/  @!P2 SHF.R.S32.HI R4, RZ, 0x1f, R12 ;  /* 0x0000001fff04a819 */ /* 0x000fe2000001140c */
[----:B------:R-:W-:Y:S01]  /*1ba0*/  @P2 IMAD.IADD R7, R13, 0x1, R14 ;  /* 0x000000010d072824 */ /* 0x000fe200078e020e */
[----:B------:R-:W-:Y:S02]  /*1bb0*/  ISETP.GE.U32.AND P4, PT, R6, R5, PT ;  /* 0x000000050600720c */ /* 0x000fe40003f86070 */
[----:B------:R-:W-:Y:S01]  /*1bc0*/  LOP3.LUT R5, R228, R21, RZ, 0x3c, !PT ;  /* 0x00000015e4057212 */ /* 0x000fe200078e3cff */
[C---:B------:R-:W-:Y:S02]  /*1bd0*/  @!P2 IMAD R11, R18.reuse, R4, R11 ;  /* 0x00000004120ba224 */ /* 0x040fe400078e020b */
[----:B------:R-:W-:Y:S01]  /*1be0*/  @!P2 IMAD.WIDE.U32 R24, R18, R12, R24 ;  /* 0x0000000c1218a225 */ /* 0x000fe200078e0018 */
[----:B------:R-:W-:-:S02]  /*1bf0*/  ISETP.GE.AND P0, PT, R5, RZ, PT ;  /* 0x000000ff0500720c */ /* 0x000fc40003f06270 */
[----:B------:R-:W-:Y:S01]  /*1c00*/  ISETP.NE.AND P3, PT, R21, RZ, PT ;  /* 0x000000ff1500720c */ /* 0x000fe20003f65270 */
[-C--:B------:R-:W-:Y:S02]  /*1c10*/  @P2 IMAD R4, R207, R7.reuse, RZ ;  /* 0x00000007cf042224 */ /* 0x080fe400078e02ff */
[----:B------:R-:W-:Y:S01]  /*1c20*/  @P2 IMAD.WIDE.U32 R18, R206, R7, RZ ;  /* 0x00000007ce122225 */ /* 0x000fe200078e00ff */
[----:B------:R-:W-:Y:S02]  /*1c30*/  @!P2 IADD3 R11, PT, PT, R25, R11, RZ ;  /* 0x0000000b190ba210 */ /* 0x000fe40007ffe0ff */
[----:B------:R-:W-:Y:S01]  /*1c40*/  LEA R6, R189, 0xffffff80, 0x7 ;  /* 0xffffff80bd067811 */ /* 0x000fe200078e38ff */
[----:B------:R-:W-:Y:S01]  /*1c50*/  @!P1 VIADD R8, R8, 0x1 ;  /* 0x0000000108089836 */ /* 0x000fe20000000000 */
[----:B------:R-:W-:Y:S01]  /*1c60*/  @P2 IADD3 R11, PT, PT, R19, R4, RZ ;  /* 0x00000004130b2210 */ /* 0x000fe20007ffe0ff */
[----:B------:R-:W-:Y:S01]  /*1c70*/  @!P2 IMAD R4, R209, R13, RZ ;  /* 0x0000000dd104a224 */ /* 0x000fe200078e02ff */
[----:B------:R-:W-:Y:S01]  /*1c80*/  @!P2 SHF.R.S32.HI R5, RZ, 0x1f, R13 ;  /* 0x0000001fff05a819 */ /* 0x000fe2000001140d */
[----:B------:R-:W-:Y:S01]  /*1c90*/  @!P2 IMAD.MOV.U32 R10, RZ, RZ, R24 ;  /* 0x000000ffff0aa224 */ /* 0x000fe200078e0018 */
[----:B------:R-:W-:Y:S01]  /*1ca0*/  @P2 MOV R10, R18 ;  /* 0x00000012000a2202 */ /* 0x000fe20000000f00 */
[----:B------:R-:W-:Y:S01]  /*1cb0*/  IMAD R7, R207, R6, RZ ;  /* 0x00000006cf077224 */ /* 0x000fe200078e02ff */
[----:B------:R-:W-:-:S02]  /*1cc0*/  SHF.R.S32.HI R19, RZ, 0x1f, R6 ;  /* 0x0000001fff137819 */ /* 0x000fc40000011406 */
[----:B------:R-:W-:Y:S01]  /*1cd0*/  @P4 IADD3 R8, PT, PT, R8, 0x1, RZ ;  /* 0x0000000108084810 */ /* 0x000fe20007ffe0ff */
[----:B------:R-:W-:Y:S02]  /*1ce0*/  @!P2 IMAD R4, R5, R208, R4 ;  /* 0x000000d00504a224 */ /* 0x000fe400078e0204 */
[----:B------:R-:W-:Y:S01]  /*1cf0*/  @!P2 IMAD.WIDE.U32 R24, R208, R13, RZ ;  /* 0x0000000dd018a225 */ /* 0x000fe200078e00ff */
[----:B------:R-:W-:-:S03]  /*1d00*/  @!P2 SHF.R.S32.HI R5, RZ, 0x1f, R12 ;  /* 0x0000001fff05a819 */ /* 0x000fc6000001140c */
[----:B------:R-:W-:Y:S02]  /*1d10*/  IMAD R7, R19, R206, R7 ;  /* 0x000000ce13077224 */ /* 0x000fe400078e0207 */
[----:B------:R-:W-:Y:S01]  /*1d20*/  IMAD.WIDE.U32 R10, R206, R6, R10 ;  /* 0x00000006ce0a7225 */ /* 0x000fe200078e000a */
[----:B------:R-:W-:-:S03]  /*1d30*/  @!P2 IADD3 R25, PT, PT, R25, R4, RZ ;  /* 0x000000041919a210 */ /* 0x000fc60007ffe0ff */
[----:B------:R-:W-:Y:S01]  /*1d40*/  @!P0 IMAD.MOV R8, RZ, RZ, -R8 ;  /* 0x000000ffff088224 */ /* 0x000fe200078e0a08 */
[----:B------:R-:W-:Y:S01]  /*1d50*/  @!P3 LOP3.LUT R8, RZ, R21, RZ, 0x33, !PT ;  /* 0x00000015ff08b212 */ /* 0x000fe200078e33ff */
[----:B------:R-:W-:Y:S01]  /*1d60*/  @!P2 IMAD R4, R23, R12, RZ ;  /* 0x0000000c1704a224 */ /* 0x000fe200078e02ff */
[----:B------:R-:W-:Y:S01]  /*1d70*/  @P2 IADD3 R13, PT, PT, R13, R14, RZ ;  /* 0x0000000e0d0d2210 */ /* 0x000fe20007ffe0ff */
[----:B------:R-:W-:Y:S01]  /*1d80*/  IMAD.MOV.U32 R14, RZ, RZ, R10 ;  /* 0x000000ffff0e7224 */ /* 0x000fe200078e000a */
[----:B------:R-:W-:Y:S01]  /*1d90*/  IADD3 R15, PT, PT, R11, R7, RZ ;  /* 0x000000070b0f7210 */ /* 0x000fe20007ffe0ff */
[----:B------:R-:W-:Y:S01]  /*1da0*/  IMAD R7, R17, R8, RZ ;  /* 0x0000000811077224 */ /* 0x000fe200078e02ff */
[----:B------:R-:W-:Y:S01]  /*1db0*/  SHF.R.S32.HI R10, RZ, 0x1f, R8 ;  /* 0x0000001fff0a7819 */ /* 0x000fe20000011408 */
[C---:B------:R-:W-:Y:S02]  /*1dc0*/  @!P2 IMAD R4, R22.reuse, R5, R4 ;  /* 0x000000051604a224 */ /* 0x040fe400078e0204 */
[----:B------:R-:W-:-:S04]  /*1dd0*/  @!P2 IMAD.WIDE.U32 R22, R22, R12, R24 ;  /* 0x0000000c1616a225 */ /* 0x000fc800078e0018 */
[-C--:B------:R-:W-:Y:S02]  /*1de0*/  @P2 IMAD R5, R209, R13.reuse, RZ ;  /* 0x0000000dd1052224 */ /* 0x080fe400078e02ff */
[----:B------:R-:W-:-:S04]  /*1df0*/  @P2 IMAD.WIDE.U32 R12, R208, R13, RZ ;  /* 0x0000000dd00c2225 */ /* 0x000fc800078e00ff */
[----:B------:R-:W-:Y:S01]  /*1e00*/  IMAD.WIDE.U32 R46, R16, R8, R14 ;  /* 0x00000008102e7225 */ /* 0x000fe200078e000e */
[----:B------:R-:W-:-:S03]  /*1e10*/  @!P2 IADD3 R8, PT, PT, R23, R4, RZ ;  /* 0x000000041708a210 */ /* 0x000fc60007ffe0ff */
[----:B------:R-:W-:Y:S01]  /*1e20*/  IMAD R7, R16, R10, R7 ;  /* 0x0000000a10077224 */ /* 0x000fe200078e0207 */
[----:B------:R-:W-:Y:S02]  /*1e30*/  @!P2 MOV R10, R22 ;  /* 0x00000016000aa202 */ /* 0x000fe40000000f00 */
[----:B------:R-:W-:Y:S01]  /*1e40*/  @P2 IADD3 R8, PT, PT, R13, R5, RZ ;  /* 0x000000050d082210 */ /* 0x000fe20007ffe0ff */
[----:B------:R-:W-:Y:S01]  /*1e50*/  IMAD.IADD R7, R47, 0x1, R7 ;  /* 0x000000012f077824 */ /* 0x000fe200078e0207 */
[----:B------:R-:W-:Y:S02]  /*1e60*/  @P2 MOV R10, R12 ;  /* 0x0000000c000a2202 */ /* 0x000fe40000000f00 */
.L_x_7099:
[----:B------:R-:W-:Y:S05]  /*1e70*/  BSYNC.RECONVERGENT B0 ;  /* 0x0000000000007941 */ /* 0x000fea0003800200 */
.L_x_7097:
[----:B------:R-:W-:Y:S01]  /*1e80*/  ISETP.NE.AND P1, PT, R9, -0x1, PT ;  /* 0xffffffff0900780c */ /* 0x000fe20003f25270 */
[----:B------:R-:W2:Y:S04]  /*1e90*/  LD.E.64 R34, desc[UR4][R2.64+0x30] ;  /* 0x0000300402227980 */ /* 0x000ea8000c101b00 */
[----:B------:R-:W3:Y:S04]  /*1ea0*/  LD.E.64 R30, desc[UR4][R2.64+0x48] ;  /* 0x00004804021e7980 */ /* 0x000ee8000c101b00 */
[----:B------:R1:W5:Y:S04]  /*1eb0*/  LD.E.64 R44, desc[UR4][R2.64+0x8] ;  /* 0x00000804022c7980 */ /* 0x000368000c101b00 */
[----:B------:R-:W4:Y:S04]  /*1ec0*/  @!P1 LD.E.64 R14, desc[UR4][R2.64+0x18] ;  /* 0x00001804020e9980 */ /* 0x000f28000c101b00 */
[----:B------:R1:W5:Y:S04]  /*1ed0*/  LD.E R226, desc[UR4][R2.64+0xc0] ;  /* 0x0000c00402e27980 */ /* 0x000368000c101900 */
[----:B------:R1:W5:Y:S04]  /*1ee0*/  LD.E.64 R22, desc[UR4][R2.64+0x10] ;  /* 0x0000100402167980 */ /* 0x000368000c101b00 */
[----:B------:R1:W5:Y:S01]  /*1ef0*/  LD.E.64 R36, desc[UR4][R2.64] ;  /* 0x0000000402247980 */ /* 0x000362000c101b00 */
[----:B------:R-:W1:Y:S01]  /*1f00*/  S2UR UR6, SR_CgaCtaId ;  /* 0x00000000000679c3 */ /* 0x000e620000008800 */
[----:B------:R-:W-:-:S05]  /*1f10*/  IMAD.SHL.U32 R196, R197, 0x8, RZ ;  /* 0x00000008c5c47824 */ /* 0x000fca00078e00ff */
[C---:B------:R-:W-:Y:S02]  /*1f20*/  LOP3.LUT R43, R196.reuse, 0x38, RZ, 0xc0, !PT ;  /* 0x00000038c42b7812 */ /* 0x040fe400078ec0ff */
[----:B------:R-:W-:Y:S02]  /*1f30*/  IADD3 R205, PT, PT, -R205, R204, RZ ;  /* 0x000000cccdcd7210 */ /* 0x000fe40007ffe1ff */
[----:B------:R-:W-:Y:S01]  /*1f40*/  SHF.R.U32.HI R24, RZ, 0x3, R197 ;  /* 0x00000003ff187819 */ /* 0x000fe200000116c5 */
[----:B------:R-:W-:Y:S01]  /*1f50*/  UMOV UR7, 0x400 ;  /* 0x0000040000077882 */ /* 0x000fe20000000000 */
[----:B------:R-:W-:Y:S02]  /*1f60*/  SHF.R.S32.HI R29, RZ, 0x1f, R228 ;  /* 0x0000001fff1d7819 */ /* 0x000fe400000114e4 */
[----:B------:R-:W-:Y:S01]  /*1f70*/  LOP3.LUT R201, R196, 0x1e00, RZ, 0xc0, !PT ;  /* 0x00001e00c4c97812 */ /* 0x000fe200078ec0ff */
[----:B------:R-:W-:Y:S01]  /*1f80*/  VIADD R17, R24, 0x10 ;  /* 0x0000001018117836 */ /* 0x000fe20000000000 */
[----:B------:R-:W-:Y:S01]  /*1f90*/  MOV R25, RZ ;  /* 0x000000ff00197202 */ /* 0x000fe20000000f00 */
[----:B------:R-:W-:Y:S01]  /*1fa0*/  BSSY.RECONVERGENT B0, `(.L_x_7100) ;  /* 0x0000030000007945 */ /* 0x000fe20003800200 */
[----:B-1----:R-:W-:-:S02]  /*1fb0*/  ULEA UR6, UR6, UR7, 0x18 ;  /* 0x0000000706067291 */ /* 0x002fc4000f8ec0ff */
[----:B------:R-:W-:Y:S01]  /*1fc0*/  ISETP.GE.AND P2, PT, R17, R205, PT ;  /* 0x000000cd1100720c */ /* 0x000fe20003f46270 */
[----:B------:R-:W-:-:S04]  /*1fd0*/  IMAD.WIDE.U32 R38, R221, 0x40, R24 ;  /* 0x00000040dd267825 */ /* 0x000fc800078e0018 */
[----:B------:R-:W-:Y:S01]  /*1fe0*/  IMAD.U32 R200, RZ, RZ, UR6 ;  /* 0x00000006ffc87e24 */ /* 0x000fe2000f8e00ff */
[----:B------:R-:W-:Y:S01]  /*1ff0*/  LOP3.LUT R41, R43, 0x40, RZ, 0xfc, !PT ;  /* 0x000000402b297812 */ /* 0x000fe200078efcff */
[----:B--2---:R-:W-:-:S04]  /*2000*/  @P1 IMAD.WIDE.U32 R12, R34, R9, RZ ;  /* 0x00000009220c1225 */ /* 0x004fc800078e00ff */
[----:B------:R-:W-:Y:S02]  /*2010*/  @P1 IMAD R5, R35, R9, RZ ;  /* 0x0000000923051224 */ /* 0x000fe400078e02ff */
[-C--:B----4-:R-:W-:Y:S02]  /*2020*/  @!P1 IMAD R4, R15, R229.reuse, RZ ;  /* 0x000000e50f049224 */ /* 0x090fe400078e02ff */
[----:B------:R-:W-:-:S04]  /*2030*/  @!P1 IMAD.WIDE.U32 R14, R14, R229, RZ ;  /* 0x000000e50e0e9225 */ /* 0x000fc800078e00ff */
[----:B------:R-:W-:Y:S02]  /*2040*/  @P1 IMAD.MOV.U32 R14, RZ, RZ, R12 ;  /* 0x000000ffff0e1224 */ /* 0x000fe400078e000c */
[----:B------:R-:W-:Y:S01]  /*2050*/  @!P1 IMAD.IADD R4, R15, 0x1, R4 ;  /* 0x000000010f049824 */ /* 0x000fe200078e0204 */
[----:B------:R-:W-:Y:S02]  /*2060*/  @P1 IADD3 R4, PT, PT, R13, R5, RZ ;  /* 0x000000050d041210 */ /* 0x000fe40007ffe0ff */
[----:B------:R-:W-:Y:S02]  /*2070*/  IADD3 R14, P0, PT, R43, R14, RZ ;  /* 0x0000000e2b0e7210 */ /* 0x000fe40007f1e0ff */
[----:B------:R-:W-:-:S03]  /*2080*/  LOP3.LUT R12, R196, 0x1c0, RZ, 0xc0, !PT ;  /* 0x000001c0c40c7812 */ /* 0x000fc600078ec0ff */
[----:B------:R-:W-:Y:S01]  /*2090*/  IMAD.X R15, RZ, RZ, R4, P0 ;  /* 0x000000ffff0f7224 */ /* 0x000fe200000e0604 */
[----:B------:R-:W-:Y:S01]  /*20a0*/  ISETP.GE.AND P0, PT, R24, R205, PT ;  /* 0x000000cd1800720c */ /* 0x000fe20003f06270 */
[----:B---3--:R-:W-:Y:S01]  /*20b0*/  IMAD R33, R31, R228, RZ ;  /* 0x000000e41f217224 */ /* 0x008fe200078e02ff */
[----:B------:R-:W-:-:S03]  /*20c0*/  LOP3.LUT R12, R12, 0x38, R197, 0xf8, !PT ;  /* 0x000000380c0c7812 */ /* 0x000fc600078ef8c5 */
[----:B------:R-:W-:Y:S01]  /*20d0*/  IMAD R33, R30, R29, R33 ;  /* 0x0000001d1e217224 */ /* 0x000fe200078e0221 */
[----:B------:R-:W-:Y:S01]  /*20e0*/  LOP3.LUT R201, R201, R12, R43, 0xf6, !PT ;  /* 0x0000000cc9c97212 */ /* 0x000fe200078ef62b */
[----:B------:R-:W-:-:S04]  /*20f0*/  IMAD.WIDE.U32 R30, R228, R30, R14 ;  /* 0x0000001ee41e7225 */ /* 0x000fc800078e000e */
[C---:B------:R-:W-:Y:S01]  /*2100*/  VIADD R15, R24.reuse, 0x20 ;  /* 0x00000020180f7836 */ /* 0x040fe20000000000 */
[----:B------:R-:W-:Y:S01]  /*2110*/  IADD3 R46, P1, PT, R43, R46, RZ ;  /* 0x0000002e2b2e7210 */ /* 0x000fe20007f3e0ff */
[----:B------:R-:W-:Y:S01]  /*2120*/  IMAD R201, R201, 0x2, R200 ;  /* 0x00000002c9c97824 */ /* 0x000fe200078e02c8 */
[----:B------:R-:W-:Y:S02]  /*2130*/  IADD3 R13, PT, PT, R24, 0x30, RZ ;  /* 0x00000030180d7810 */ /* 0x000fe40007ffe0ff */
[----:B------:R-:W-:Y:S02]  /*2140*/  ISETP.GE.AND P3, PT, R15, R205, PT ;  /* 0x000000cd0f00720c */ /* 0x000fe40003f66270 */
[----:B------:R-:W-:Y:S01]  /*2150*/  IADD3 R33, PT, PT, R31, R33, RZ ;  /* 0x000000211f217210 */ /* 0x000fe20007ffe0ff */
[----:B------:R-:W-:Y:S10]  /*2160*/  @P0 BRA `(.L_x_7101) ;  /* 0x00000000004c0947 */ /* 0x000ff40003800000 */
        /* <DEDUP_REMOVED lines=19> */
.L_x_7101:
[----:B------:R-:W-:Y:S05]  /*22a0*/  BSYNC.RECONVERGENT B0 ;  /* 0x0000000000007941 */ /* 0x000fea0003800200 */
.L_x_7100:
[----:B------:R-:W-:Y:S01]  /*22b0*/  IMAD.SHL.U32 R128, R189, 0x80, RZ ;  /* 0x00000080bd807824 */ /* 0x000fe200078e00ff */
[----:B------:R-:W-:Y:S01]  /*22c0*/  BSSY.RECONVERGENT B0, `(.L_x_7102) ;  /* 0x000001a000007945 */ /* 0x000fe20003800200 */
[----:B------:R-:W-:-:S03]  /*22d0*/  ISETP.GE.AND P0, PT, R13, R205, PT ;  /* 0x000000cd0d00720c */ /* 0x000fc60003f06270 */
[----:B-1----:R-:W-:Y:S01]  /*22e0*/  IADD3 R4, PT, PT, R129, 0x80, -R128 ;  /* 0x0000008081047810 */ /* 0x002fe20007ffe880 */
        /* <DEDUP_REMOVED lines=23> */
.L_x_7103:
[----:B------:R-:W-:Y:S05]  /*2460*/  BSYNC.RECONVERGENT B0 ;  /* 0x0000000000007941 */ /* 0x000fea0003800200 */
.L_x_7102:
        /* <DEDUP_REMOVED lines=29> */
.L_x_7105:
[----:B------:R-:W-:Y:S05]  /*2640*/  BSYNC.RECONVERGENT B0 ;  /* 0x0000000000007941 */ /* 0x000fea0003800200 */
.L_x_7104:
        /* <DEDUP_REMOVED lines=30> */
.L_x_7107:
[----:B------:R-:W-:Y:S05]  /*2830*/  BSYNC.RECONVERGENT B0 ;  /* 0x0000000000007941 */ /* 0x000fea0003800200 */
.L_x_7106:
        /* <DEDUP_REMOVED lines=17> */
.L_x_7109:
[----:B------:R-:W-:Y:S05]  /*2950*/  BSYNC.RECONVERGENT B0 ;  /* 0x0000000000007941 */ /* 0x000fea0003800200 */
.L_x_7108:
[----:B------:R-:W-:Y:S01]  /*2960*/  SHF.L.U64.HI R12, R206, 0x4, R207 ;  /* 0x00000004ce0c7819 */ /* 0x000fe200000102cf */
[----:B------:R-:W-:Y:S01]  /*2970*/  BSSY.RECONVERGENT B0, `(.L_x_7110) ;  /* 0x0000012000007945 */ /* 0x000fe20003800200 */
[----:B----4-:R-:W-:Y:S01]  /*2980*/  LEA R30, P3, R5, R216, 0x1 ;  /* 0x000000d8051e7211 */ /* 0x010fe200078608ff */
[----:B------:R-:W-:Y:S01]  /*2990*/  VIADD R9, R24, 0x50 ;  /* 0x0000005018097836 */ /* 0x000fe20000000000 */
[----:B------:R-:W-:Y:S02]  /*29a0*/  ISETP.GE.AND P0, PT, R11, R4, PT ;  /* 0x000000040b00720c */ /* 0x000fe40003f06270 */
        /* <DEDUP_REMOVED lines=14> */
.L_x_7111:
[----:B------:R-:W-:Y:S05]  /*2a90*/  BSYNC.RECONVERGENT B0 ;  /* 0x0000000000007941 */ /* 0x000fea0003800200 */
.L_x_7110:
[----:B------:R-:W-:Y:S04]  /*2aa0*/  BSSY.RECONVERGENT B0, `(.L_x_7112) ;  /* 0x0000010000007945 */ /* 0x000fe80003800200 */
[----:B------:R-:W-:Y:S05]  /*2ab0*/  @P4 BRA `(.L_x_7113) ;  /* 0x0000000000384947 */ /* 0x000fea0003800000 */
[-C--:B------:R-:W-:Y:S02]  /*2ac0*/  ISETP.GE.AND P3, PT, R43, R226.reuse, PT ;  /* 0x000000e22b00720c */ /* 0x080fe40003f66270 */
[----:B------:R-:W-:Y:S02]  /*2ad0*/  ISETP.GE.AND P2, PT, R41, R226, PT ;  /* 0x000000e22900720c */ /* 0x000fe40003f46270 */
[----:B---3--:R-:W-:-:S04]  /*2ae0*/  LEA R32, P4, R206, R30, 0x5 ;  /* 0x0000001ece207211 */ /* 0x008fc800078828ff */
        /* <DEDUP_REMOVED lines=11> */
.L_x_7113:
[----:B------:R-:W-:Y:S05]  /*2ba0*/  BSYNC.RECONVERGENT B0 ;  /* 0x0000000000007941 */ /* 0x000fea0003800200 */
.L_x_7112:
[----:B------:R-:W-:Y:S01]  /*2bb0*/  BSSY.RECONVERGENT B0, `(.L_x_7114) ;  /* 0x0000013000007945 */ /* 0x000fe20003800200 */
[----:B------:R-:W-:Y:S01]  /*2bc0*/  ISETP.GE.AND P4, PT, R9, R4, PT ;  /* 0x000000040900720c */ /* 0x000fe20003f86270 */
[C---:B------:R-:W-:Y:S01]  /*2bd0*/  VIADD R7, R24.reuse, 0x60 ;  /* 0x0000006018077836 */ /* 0x040fe20000000000 */
[----:B------:R-:W-:Y:S01]  /*2be0*/  IADD3 R5, PT, PT, R24, 0x70, RZ ;  /* 0x0000007018057810 */ /* 0x000fe20007ffe0ff */
        /* <DEDUP_REMOVED lines=15> */
.L_x_7115:
[----:B------:R-:W-:Y:S05]  /*2ce0*/  BSYNC.RECONVERGENT B0 ;  /* 0x0000000000007941 */ /* 0x000fea0003800200 */
.L_x_7114:
        /* <DEDUP_REMOVED lines=21> */
.L_x_7117:
[----:B------:R-:W-:Y:S05]  /*2e40*/  BSYNC.RECONVERGENT B0 ;  /* 0x0000000000007941 */ /* 0x000fea0003800200 */
.L_x_7116:
        /* <DEDUP_REMOVED lines=16> */
.L_x_7119:
[----:B------:R-:W-:Y:S05]  /*2f50*/  BSYNC.RECONVERGENT B0 ;  /* 0x0000000000007941 */ /* 0x000fea0003800200 */
.L_x_7118:
[----:B------:R-:W-:Y:S04]  /*2f60*/  BSSY.RECONVERGENT B0, `(.L_x_7120) ;  /* 0x0000013000007945 */ /* 0x000fe80003800200 */
[----:B------:R-:W-:Y:S05]  /*2f70*/  @P3 BRA `(.L_x_7121) ;  /* 0x0000000000443947 */ /* 0x000fea0003800000 */
        /* <DEDUP_REMOVED lines=17> */
.L_x_7121:
[----:B------:R-:W-:Y:S05]  /*3090*/  BSYNC.RECONVERGENT B0 ;  /* 0x0000000000007941 */ /* 0x000fea0003800200 */
.L_x_7120:
[----:B------:R-:W-:Y:S04]  /*30a0*/  BSSY.RECONVERGENT B0, `(.L_x_7122) ;  /* 0x0000011000007945 */ /* 0x000fe80003800200 */
        /* <DEDUP_REMOVED lines=16> */
.L_x_7123:
[----:B------:R-:W-:Y:S05]  /*31b0*/  BSYNC.RECONVERGENT B0 ;  /* 0x0000000000007941 */ /* 0x000fea0003800200 */
.L_x_7122:
[----:B---3--:R-:W3:Y:S04]  /*31c0*/  LD.E.64 R32, desc[UR4][R2.64+0x1c0] ;  /* 0x0001c00402207980 */ /* 0x008ee8000c101b00 */
[----:B----4-:R-:W4:Y:S01]  /*31d0*/  LD.E.64 R30, desc[UR4][R2.64+0x1b8] ;  /* 0x0001b804021e7980 */ /* 0x010f22000c101b00 */
[----:B------:R-:W-:-:S03]  /*31e0*/  IMAD.MOV.U32 R28, RZ, RZ, R228 ;  /* 0x000000ffff1c7224 */ /* 0x000fc600078e00e4 */
[----:B------:R-:W2:Y:S01]  /*31f0*/  LD.E R12, desc[UR4][R2.64+0xd8] ;  /* 0x0000d804020c7980 */ /* 0x000ea2000c101900 */
[----:B------:R-:W-:Y:S02]  /*3200*/  IABS R18, R21 ;  /* 0x0000001500127213 */ /* 0x000fe40000000000 */
[----:B------:R-:W-:Y:S01]  /*3210*/  IABS R16, R228 ;  /* 0x000000e400107213 */ /* 0x000fe20000000000 */
[----:B------:R-:W0:Y:S01]  /*3220*/  LDGDEPBAR ;  /* 0x00000000000079af */ /* 0x000e220000000000 */
[----:B------:R-:W1:Y:S03]  /*3230*/  I2F.RP R20, R18 ;  /* 0x0000001200147306 */ /* 0x000e660000209400 */
[----:B------:R1:W5:Y:S04]  /*3240*/  LD.E R130, desc[UR4][R2.64+0x184] ;  /* 0x0001840402827980 */ /* 0x000368000c101900 */
[----:B------:R1:W5:Y:S01]  /*3250*/  LD.E R131, desc[UR4][R2.64+0x188] ;  /* 0x0001880402837980 */ /* 0x000362000c101900 */
[----:B---3--:R-:W-:-:S04]  /*3260*/  IMAD.WIDE.U32 R28, R229, R32, R28 ;  /* 0x00000020e51c7225 */ /* 0x008fc800078e001c */
[----:B------:R-:W-:Y:S01]  /*3270*/  IMAD R14, R33, R229, RZ ;  /* 0x000000e5210e7224 */ /* 0x000fe200078e02ff */
[----:B----4-:R-:W-:-:S03]  /*3280*/  LEA R30, P0, R28, R30, 0x2 ;  /* 0x0000001e1c1e7211 */ /* 0x010fc600078010ff */
[----:B------:R-:W-:-:S05]  /*3290*/  IMAD.IADD R14, R29, 0x1, R14 ;  /* 0x000000011d0e7824 */ /* 0x000fca00078e020e */
[----:B------:R-:W-:-:S05]  /*32a0*/  LEA.HI.X R31, R28, R31, R14, 0x2, P0 ;  /* 0x0000001f1c1f7211 */ /* 0x000fca00000f140e */
[----:B------:R3:W5:Y:S01]  /*32b0*/  LD.E R227, desc[UR4][R30.64] ;  /* 0x000000041ee37980 */ /* 0x000762000c101900 */
[----:B-1----:R-:W1:Y:S01]  /*32c0*/  MUFU.RCP R28, R20 ;  /* 0x00000014001c7308 */ /* 0x002e620000001000 */
[----:B------:R-:W-:Y:S01]  /*32d0*/  IMAD R219, R209, R24, RZ ;  /* 0x00000018d1db7224 */ /* 0x000fe200078e02ff */
[----:B------:R-:W-:-:S04]  /*32e0*/  DEPBAR.LE SB0, 0x0 ;  /* 0x000080000000791a */ /* 0x000fc80000000000 */
[----:B-1----:R-:W-:-:S04]  /*32f0*/  IADD3 R28, PT, PT, R28, 0xffffffe, RZ ;  /* 0x0ffffffe1c1c7810 */ /* 0x002fc80007ffe0ff */
        /* <DEDUP_REMOVED lines=16> */
[----:B------:R-:W-:-:S08]  /*3400*/  IMAD R14, R19, R208, RZ ;  /* 0x000000d0130e7224 */ /* 0x000fd000078e02ff */
[----:B------:R-:W-:Y:S01]  /*3410*/  @P2 IADD3 R25, PT, PT, R25, 0x1, RZ ;  /* 0x0000000119192810 */ /* 0x000fe20007ffe0ff */
[----:B------:R-:W-:-:S04]  /*3420*/  IMAD R14, R6, R209, R14 ;  /* 0x000000d1060e7224 */ /* 0x000fc800078e020e */
        /* <DEDUP_REMOVED lines=10> */
[----:B--2---:R-:W1:Y:S01]  /*34d0*/  MUFU.RCP R12, R12 ;  /* 0x0000000c000c7308 */ /* 0x004e620000001000 */
[----:B------:R-:W-:Y:S01]  /*34e0*/  IADD3 R18, P0, PT, R10, R28, RZ ;  /* 0x0000001c0a127210 */ /* 0x000fe20007f1e0ff */
[----:B------:R-:W-:-:S05]  /*34f0*/  IMAD.IADD R29, R29, 0x1, R6 ;  /* 0x000000011d1d7824 */ /* 0x000fca00078e0206 */
[----:B------:R-:W-:-:S03]  /*3500*/  IADD3.X R19, PT, PT, R8, R29, RZ, P0, !PT ;  /* 0x0000001d08137210 */ /* 0x000fc600007fe4ff */
[----:B---3--:R-:W-:-:S07]  /*3510*/  IMAD.WIDE.U32 R18, R24, R208, R18 ;  /* 0x000000d018127225 */ /* 0x008fce00078e0012 */
[----:B------:R-:W-:Y:S05]  /*3520*/  WARPSYNC.ALL ;  /* 0x0000000000007948 */ /* 0x000fea0003800000 */
[----:B------:R-:W-:Y:S01]  /*3530*/  IMAD.IADD R219, R19, 0x1, R219 ;  /* 0x0000000113db7824 */ /* 0x000fe200078e02db */
[----:B------:R-:W-:Y:S01]  /*3540*/  BAR.SYNC.DEFER_BLOCKING 0x0 ;  /* 0x0000000000007b1d */ /* 0x000fe20000010000 */
[----:B------:R-:W-:Y:S02]  /*3550*/  LEA R218, P0, R18, R22, 0x1 ;  /* 0x0000001612da7211 */ /* 0x000fe400078008ff */
[----:B------:R-:W-:-:S03]  /*3560*/  SHF.L.U64.HI R8, R208, 0x4, R209 ;  /* 0x00000004d0087819 */ /* 0x000fc600000102d1 */
[----:B------:R-:W-:Y:S01]  /*3570*/  BSSY.RECONVERGENT B0, `(.L_x_7124) ;  /* 0x0000016000007945 */ /* 0x000fe20003800200 */
[----:B------:R-:W-:Y:S02]  /*3580*/  LEA.HI.X R219, R18, R23, R219, 0x1, P0 ;  /* 0x0000001712db7211 */ /* 0x000fe400000f0cdb */
[----:B------:R-:W-:Y:S01]  /*3590*/  SHF.L.U32 R6, R208, 0x4, RZ ;  /* 0x00000004d0067819 */ /* 0x000fe200000006ff */
[----:B-1---5:R-:W-:Y:S01]  /*35a0*/  FMUL.FTZ R227, R227, R12 ;  /* 0x0000000ce3e37220 */ /* 0x022fe20000410000 */
        /* <DEDUP_REMOVED lines=16> */
.L_x_7125:
[----:B------:R2:W-:Y:S04]  /*36b0*/  STS.128 [R201+0xc000], RZ ;  /* 0x00c000ffc9007388 */ /* 0x0005e80000000c00 */
[----:B------:R2:W-:Y:S02]  /*36c0*/  STS.128 [R201+0x10000], RZ ;  /* 0x010000ffc9007388 */ /* 0x0005e40000000c00 */
.L_x_7126:
[----:B------:R-:W-:Y:S05]  /*36d0*/  BSYNC.RECONVERGENT B0 ;  /* 0x0000000000007941 */ /* 0x000fea0003800200 */
.L_x_7124:
[----:B------:R-:W-:Y:S01]  /*36e0*/  ISETP.GE.AND P2, PT, R17, R4, PT ;  /* 0x000000041100720c */ /* 0x000fe20003f46270 */
[C---:B------:R-:W-:Y:S01]  /*36f0*/  IMAD.SHL.U32 R202, R197.reuse, 0x40, RZ ;  /* 0x00000040c5ca7824 */ /* 0x040fe200078e00ff */
[----:B------:R-:W-:Y:S01]  /*3700*/  LEA R10, P1, R6, R218, 0x1 ;  /* 0x000000da060a7211 */ /* 0x000fe200078208ff */
[----:B------:R-:W-:Y:S01]  /*3710*/  BSSY.RECONVERGENT B0, `(.L_x_7127) ;  /* 0x0000019000007945 */ /* 0x000fe20003800200 */
[----:B------:R-:W-:Y:S01]  /*3720*/  SHF.R.U32.HI R198, RZ, 0x1, R197 ;  /* 0x00000001ffc67819 */ /* 0x000fe200000116c5 */
[----:B------:R-:W-:Y:S01]  /*3730*/  IMAD.SHL.U32 R199, R197, 0x20, RZ ;  /* 0x00000020c5c77824 */ /* 0x000fe200078e00ff */
[-C--:B------:R-:W-:Y:S02]  /*3740*/  ISETP.GE.AND P5, PT, R11, R4.reuse, PT ;  /* 0x000000040b00720c */ /* 0x080fe40003fa6270 */
        /* <DEDUP_REMOVED lines=21> */
.L_x_7128:
[----:B------:R-:W-:Y:S05]  /*38a0*/  BSYNC.RECONVERGENT B0 ;  /* 0x0000000000007941 */ /* 0x000fea0003800200 */
.L_x_7127:
        /* <DEDUP_REMOVED lines=18> */
.L_x_7130:
[----:B------:R-:W-:Y:S05]  /*39d0*/  BSYNC.RECONVERGENT B0 ;  /* 0x0000000000007941 */ /* 0x000fea0003800200 */
.L_x_7129:
[----:B------:R2:W-:Y:S01]  /*39e0*/  @P0 STS.128 [R201+0xd800], RZ ;  /* 0x00d800ffc9000388 */ /* 0x0005e20000000c00 */
[----:B------:R-:W-:Y:S01]  /*39f0*/  LOP3.LUT R199, R199, 0x7c00, RZ, 0xc0, !PT ;  /* 0x00007c00c7c77812 */ /* 0x000fe200078ec0ff */
[----:B------:R-:W-:Y:S01]  /*3a00*/  BSSY.RECONVERGENT B0, `(.L_x_7131) ;  /* 0x0000018000007945 */ /* 0x000fe20003800200 */
[----:B------:R-:W-:Y:S01]  /*3a10*/  LOP3.LUT R14, R14, 0x8, R197, 0xf8, !PT ;  /* 0x000000080e0e7812 */ /* 0x000fe200078ef8c5 */
[----:B------:R2:W-:Y:S01]  /*3a20*/  @P0 STS.128 [R201+0x11800], RZ ;  /* 0x011800ffc9000388 */ /* 0x0005e20000000c00 */
[--C-:B-1----:R-:W-:Y:S02]  /*3a30*/  LOP3.LUT R12, R9, 0x1c0, R202.reuse, 0xf8, !PT ;  /* 0x000001c0090c7812 */ /* 0x102fe400078ef8ca */
        /* <DEDUP_REMOVED lines=20> */
.L_x_7132:
[----:B------:R-:W-:Y:S05]  /*3b80*/  BSYNC.RECONVERGENT B0 ;  /* 0x0000000000007941 */ /* 0x000fea0003800200 */
.L_x_7131:
[----:B------:R1:W-:Y:S01]  /*3b90*/  @P5 STS.128 [R201+0xe000], RZ ;  /* 0x00e000ffc9005388 */ /* 0x0003e20000000c00 */
[----:B------:R-:W-:Y:S01]  /*3ba0*/  ISETP.GE.AND P0, PT, R5, R4, PT ;  /* 0x000000040500720c */ /* 0x000fe20003f06270 */
[----:B------:R-:W-:Y:S01]  /*3bb0*/  IMAD R7, R7, 0x2, R6 ;  /* 0x0000000207077824 */ /* 0x000fe200078e0206 */
[----:B------:R-:W-:Y:S01]  /*3bc0*/  LOP3.LUT R5, R8, R195, RZ, 0xfc, !PT ;  /* 0x000000c308057212 */ /* 0x000fe200078efcff */
[----:B------:R1:W-:Y:S01]  /*3bd0*/  @P5 STS.128 [R201+0x12000], RZ ;  /* 0x012000ffc9005388 */ /* 0x0003e20000000c00 */
[----:B------:R-:W-:Y:S02]  /*3be0*/  BSSY.RECONVERGENT B0, `(.L_x_7133) ;  /* 0x0000015000007945 */ /* 0x000fe40003800200 */
[----:B------:R-:W-:Y:S01]  /*3bf0*/  IADD3 R181, PT, PT, R200, R7, RZ ;  /* 0x00000007c8b57210 */ /* 0x000fe20007ffe0ff */
[----:B------:R-:W-:Y:S01]  /*3c00*/  IMAD R182, R5, 0x2, R200 ;  /* 0x0000000205b67824 */ /* 0x000fe200078e02c8 */
[----:B------:R-:W-:Y:S06]  /*3c10*/  @P5 BRA `(.L_x_7134) ;  /* 0x0000000000445947 */ /* 0x000fec0003800000 */
        /* <DEDUP_REMOVED lines=17> */
.L_x_7134:
[----:B------:R-:W-:Y:S05]  /*3d30*/  BSYNC.RECONVERGENT B0 ;  /* 0x0000000000007941 */ /* 0x000fea0003800200 */
.L_x_7133:
        /* <DEDUP_REMOVED lines=18> */
.L_x_7136:
[----:B------:R-:W-:Y:S05]  /*3e60*/  BSYNC.RECONVERGENT B0 ;  /* 0x0000000000007941 */ /* 0x000fea0003800200 */
.L_x_7135:
        /* <DEDUP_REMOVED lines=21> */
.L_x_7138:
[----:B------:R-:W-:Y:S05]  /*3fc0*/  BSYNC.RECONVERGENT B0 ;  /* 0x0000000000007941 */ /* 0x000fea0003800200 */
.L_x_7137:
        /* <DEDUP_REMOVED lines=19> */
.L_x_7140:
[----:B------:R-:W-:Y:S05]  /*4100*/  BSYNC.RECONVERGENT B0 ;  /* 0x0000000000007941 */ /* 0x000fea0003800200 */
.L_x_7139:
[----:B------:R-:W-:Y:S01]  /*4110*/  LDSM.16.M88.4 R84, [R182] ;  /* 0x00000000b654783b */ /* 0x000fe20000000200 */
[----:B------:R-:W-:Y:S01]  /*4120*/  IMAD.MOV.U32 R40, RZ, RZ, 0x20 ;  /* 0x00000020ff287424 */ /* 0x000fe200078e00ff */
[----:B------:R-:W-:Y:S01]  /*4130*/  LOP3.LUT P0, R192, R197, 0x2, RZ, 0xc0, !PT ;  /* 0x00000002c5c07812 */ /* 0x000fe2000780c0ff */
[----:B------:R-:W-:Y:S01]  /*4140*/  IMAD.MOV.U32 R42, RZ, RZ, 0x40 ;  /* 0x00000040ff2a7424 */ /* 0x000fe200078e00ff */
[----:B------:R-:W5:Y:S01]  /*4150*/  LDSM.16.M88.4 R48, [R181+0x4000] ;  /* 0x00400000b530783b */ /* 0x000f620000000200 */
[----:B------:R-:W-:Y:S01]  /*4160*/  SHF.R.U32.HI R193, RZ, 0x2, R197 ;  /* 0x00000002ffc17819 */ /* 0x000fe200000116c5 */
[----:B------:R-:W-:Y:S01]  /*4170*/  VIADD R191, R189, 0xffffffff ;  /* 0xffffffffbdbf7836 */ /* 0x000fe20000000000 */
[----:B------:R-:W-:Y:S01]  /*4180*/  SEL R40, R40, 0xffffffe0, !P0 ;  /* 0xffffffe028287807 */ /* 0x000fe20004000000 */
[----:B------:R-:W2:Y:S01]  /*4190*/  LDSM.16.M88.4 R36, [R181+0x4800] ;  /* 0x00480000b524783b */ /* 0x000ea20000000200 */
[----:B------:R-:W-:Y:S01]  /*41a0*/  LOP3.LUT P0, R190, R197, 0x4, RZ, 0xc0, !PT ;  /* 0x00000004c5be7812 */ /* 0x000fe2000780c0ff */
[----:B------:R-:W-:Y:S01]  /*41b0*/  BSSY.RECONVERGENT B1, `(.L_x_7141) ;  /* 0x000019b000017945 */ /* 0x000fe20003800200 */
[----:B------:R-:W-:Y:S01]  /*41c0*/  LOP3.LUT R193, R193, 0x7, RZ, 0xc0, !PT ;  /* 0x00000007c1c17812 */ /* 0x000fe200078ec0ff */
[----:B------:R-:W-:Y:S01]  /*41d0*/  IMAD.IADD R180, R182, 0x1, R40 ;  /* 0x00000001b6b47824 */ /* 0x000fe200078e0228 */
[----:B------:R-:W3:Y:S01]  /*41e0*/  LDSM.16.M88.4 R28, [R181+0x5000] ;  /* 0x00500000b51c783b */ /* 0x000ee20000000200 */
[----:B------:R-:W-:Y:S01]  /*41f0*/  IMAD.IADD R222, R40, 0x1, R181 ;  /* 0x0000000128de7824 */ /* 0x000fe200078e02b5 */
[----:B------:R-:W-:-:S02]  /*4200*/  SEL R42, R42, 0xffffffc0, !P0 ;  /* 0xffffffc02a2a7807 */ /* 0x000fc40004000000 */
[----:B------:R-:W3:Y:S01]  /*4210*/  LDSM.16.M88.4 R20, [R181+0x5800] ;  /* 0x00580000b514783b */ /* 0x000ee20000000200 */
[----:B------:R-:W-:Y:S02]  /*4220*/  LOP3.LUT R194, R198, 0x1f0, RZ, 0xc0, !PT ;  /* 0x000001f0c6c27812 */ /* 0x000fe400078ec0ff */
[----:B------:R-:W-:Y:S01]  /*4230*/  IMAD.IADD R217, R182, 0x1, R42 ;  /* 0x00000001b6d97824 */ /* 0x000fe200078e022a */
[----:B-1----:R-:W1:Y:S01]  /*4240*/  LDSM.16.M88.4 R12, [R181+0x6000] ;  /* 0x00600000b50c783b */ /* 0x002e620000000200 */
[----:B------:R-:W-:Y:S01]  /*4250*/  IMAD.IADD R188, R42, 0x1, R181 ;  /* 0x000000012abc7824 */ /* 0x000fe200078e02b5 */
[----:B------:R-:W-:Y:S01]  /*4260*/  ISETP.GT.AND P0, PT, R191, R214, PT ;  /* 0x000000d6bf00720c */ /* 0x000fe20003f04270 */
[C---:B------:R-:W-:Y:S01]  /*4270*/  IMAD.IADD R203, R40.reuse, 0x1, R217 ;  /* 0x0000000128cb7824 */ /* 0x040fe200078e02d9 */
[----:B------:R-:W1:Y:S01]  /*4280*/  LDSM.16.M88.4 R100, [R181+0x6800] ;  /* 0x00680000b564783b */ /* 0x000e620000000200 */
[----:B------:R-:W-:Y:S01]  /*4290*/  IMAD.IADD R132, R40, 0x1, R188 ;  /* 0x0000000128847824 */ /* 0x000fe200078e02bc */
[----:B------:R-:W-:-:S02]  /*42a0*/  IADD3 R210, PT, PT, R131, R129, -R204 ;  /* 0x0000008183d27210 */ /* 0x000fc40007ffe8cc */
[----:B------:R-:W1:Y:S01]  /*42b0*/  LDSM.16.M88.4 R92, [R181+0x7000] ;  /* 0x00700000b55c783b */ /* 0x000e620000000200 */
[----:B------:R-:W-:-:S03]  /*42c0*/  IADD3 R130, PT, PT, R129, -R204, -R130 ;  /* 0x800000cc81827210 */ /* 0x000fc60007ffe882 */
[----:B----4-:R-:W4:Y:S04]  /*42d0*/  LDSM.16.M88.4 R8, [R181+0x7800] ;  /* 0x00780000b508783b */ /* 0x010f280000000200 */
[----:B------:R-:W-:Y:S04]  /*42e0*/  LDSM.16.M88.4 R64, [R180] ;  /* 0x00000000b440783b */ /* 0x000fe80000000200 */
[----:B------:R-:W4:Y:S01]  /*42f0*/  LDSM.16.M88.4 R4, [R222+0x4000] ;  /* 0x00400000de04783b */ /* 0x000f220000000200 */
        /* <DEDUP_REMOVED lines=28> */
[----:B------:R-:W-:Y:S07]  /*44c0*/  LDSM.16.M88.4 R8, [R217] ;  /* 0x00000000d908783b */ /* 0x000fee0000000200 */
[C---:B------:R-:W-:Y:S08]  /*44d0*/  HMMA.16816.F32 R52, R64.reuse, R4, R52 ;  /* 0x000000044034723c */ /* 0x040ff00000001834 */
[C---:B------:R-:W-:Y:S01]  /*44e0*/  HMMA.16816.F32 R48, R64.reuse, R6, R48 ;  /* 0x000000064030723c */ /* 0x040fe20000001830 */
[----:B------:R-:W1:Y:S07]  /*44f0*/  LDSM.16.M88.4 R4, [R188+0x4000] ;  /* 0x00400000bc04783b */ /* 0x000e6e0000000200 */
[C---:B-----5:R-:W-:Y:S08]  /*4500*/  HMMA.16816.F32 R104, R64.reuse, R56, R104 ;  /* 0x000000384068723c */ /* 0x060ff00000001868 */
[C---:B------:R-:W-:Y:S01]  /*4510*/  HMMA.16816.F32 R100, R64.reuse, R58, R100 ;  /* 0x0000003a4064723c */ /* 0x040fe20000001864 */
[----:B------:R-:W2:Y:S07]  /*4520*/  LDSM.16.M88.4 R56, [R188+0x5000] ;  /* 0x00500000bc38783b */ /* 0x000eae0000000200 */
[C---:B------:R-:W-:Y:S08]  /*4530*/  HMMA.16816.F32 R96, R64.reuse, R72, R96 ;  /* 0x000000484060723c */ /* 0x040ff00000001860 */
[C---:B------:R-:W-:Y:S01]  /*4540*/  HMMA.16816.F32 R92, R64.reuse, R74, R92 ;  /* 0x0000004a405c723c */ /* 0x040fe2000000185c */
[----:B------:R-:W3:Y:S07]  /*4550*/  LDSM.16.M88.4 R72, [R188+0x5800] ;  /* 0x00580000bc48783b */ /* 0x000eee0000000200 */
[C---:B------:R-:W-:Y:S08]  /*4560*/  HMMA.16816.F32 R88, R64.reuse, R68, R88 ;  /* 0x000000444058723c */ /* 0x040ff00000001858 */
[----:B------:R-:W-:Y:S01]  /*4570*/  HMMA.16816.F32 R84, R64, R70, R84 ;  /* 0x000000464054723c */ /* 0x000fe20000001854 */
[----:B------:R-:W4:Y:S07]  /*4580*/  LDSM.16.M88.4 R68, [R188+0x6000] ;  /* 0x00600000bc44783b */ /* 0x000f2e0000000200 */
        /* <DEDUP_REMOVED lines=34> */
[C---:B------:R-:W-:Y:S08]  /*47b0*/  HMMA.16816.F32 R88, R8.reuse, R64, R88 ;  /* 0x000000400858723c */ /* 0x040ff00000001858 */
[----:B------:R-:W-:Y:S01]  /*47c0*/  HMMA.16816.F32 R84, R8, R66, R84 ;  /* 0x000000420854723c */ /* 0x000fe20000001854 */
[----:B------:R-:W-:Y:S04]  /*47d0*/  LDSM.16.M88.4 R64, [R182+0x2000] ;  /* 0x00200000b640783b */ /* 0x000fe80000000200 */
[----:B------:R-:W5:Y:S03]  /*47e0*/  LDSM.16.M88.4 R8, [R181+0x8000] ;  /* 0x00800000b508783b */ /* 0x000f660000000200 */
[C---:B--2---:R-:W-:Y:S08]  /*47f0*/  HMMA.16816.F32 R52, R60.reuse, R56, R52 ;  /* 0x000000383c34723c */ /* 0x044ff00000001834 */
        /* <DEDUP_REMOVED lines=21> */
[----:B------:R-:W-:Y:S01]  /*4950*/  HMMA.16816.F32 R84, R60, R114, R84 ;  /* 0x000000723c54723c */ /* 0x000fe20000001854 */
[----:B------:R-:W-:Y:S04]  /*4960*/  LDSM.16.M88.4 R60, [R222+0x8000] ;  /* 0x00800000de3c783b */ /* 0x000fe80000000200 */
[----:B------:R-:W-:Y:S03]  /*4970*/  LDSM.16.M88.4 R112, [R188+0xb000] ;  /* 0x00b00000bc70783b */ /* 0x000fe60000000200 */
[C---:B-----5:R-:W-:Y:S08]  /*4980*/  HMMA.16816.F32 R52, R64.reuse, R8, R52 ;  /* 0x000000084034723c */ /* 0x060ff00000001834 */
        /* <DEDUP_REMOVED lines=20> */
[C---:B------:R-:W-:Y:S08]  /*4ad0*/  HMMA.16816.F32 R88, R64.reuse, R68, R88 ;  /* 0x000000444058723c */ /* 0x040ff00000001858 */
[----:B------:R-:W-:Y:S01]  /*4ae0*/  HMMA.16816.F32 R84, R64, R70, R84 ;  /* 0x000000464054723c */ /* 0x000fe20000001854 */
[----:B------:R-:W3:Y:S04]  /*4af0*/  LDSM.16.M88.4 R68, [R222+0xb000] ;  /* 0x00b00000de44783b */ /* 0x000ee80000000200 */
[----:B------:R-:W5:Y:S03]  /*4b00*/  LDSM.16.M88.4 R64, [R222+0xb800] ;  /* 0x00b80000de40783b */ /* 0x000f660000000200 */
[C---:B----4-:R-:W-:Y:S08]  /*4b10*/  HMMA.16816.F32 R52, R8.reuse, R60, R52 ;  /* 0x0000003c0834723c */ /* 0x050ff00000001834 */
[C---:B------:R-:W-:Y:S01]  /*4b20*/  HMMA.16816.F32 R48, R8.reuse, R62, R48 ;  /* 0x0000003e0830723c */ /* 0x040fe20000001830 */
[----:B------:R-:W4:Y:S07]  /*4b30*/  LDSM.16.M88.4 R60, [R188+0x8000] ;  /* 0x00800000bc3c783b */ /* 0x000f2e0000000200 */
[C---:B--2---:R-:W-:Y:S08]  /*4b40*/  HMMA.16816.F32 R44, R8.reuse, R56, R44 ;  /* 0x00000038082c723c */ /* 0x044ff0000000182c */
        /* <DEDUP_REMOVED lines=17> */
[C---:B-----5:R-:W-:Y:S08]  /*4c60*/  HMMA.16816.F32 R88, R8.reuse, R64, R88 ;  /* 0x000000400858723c */ /* 0x060ff00000001858 */
[----:B------:R-:W-:Y:S01]  /*4c70*/  HMMA.16816.F32 R84, R8, R66, R84 ;  /* 0x000000420854723c */ /* 0x000fe20000001854 */
[----:B------:R-:W2:Y:S04]  /*4c80*/  LDSM.16.M88.4 R8, [R188+0x9800] ;  /* 0x00980000bc08783b */ /* 0x000ea80000000200 */
[----:B------:R-:W-:Y:S03]  /*4c90*/  LDSM.16.M88.4 R64, [R132+0xa000] ;  /* 0x00a000008440783b */ /* 0x000fe60000000200 */
        /* <DEDUP_REMOVED lines=22> */
[----:B------:R-:W-:Y:S02]  /*4e00*/  IMAD R211, R221, 0x40, R111 ;  /* 0x00000040ddd37824 */ /* 0x000fe400078e026f */
[----:B-1----:R-:W-:Y:S02]  /*4e10*/  HMMA.16816.F32 R52, R4, R80, R52 ;  /* 0x000000500434723c */ /* 0x002fe40000001834 */
[C---:B------:R-:W-:Y:S02]  /*4e20*/  IMAD.IADD R210, R211.reuse, 0x1, R210 ;  /* 0x00000001d3d27824 */ /* 0x040fe400078e02d2 */
[----:B------:R-:W-:-:S03]  /*4e30*/  IMAD.IADD R211, R211, 0x1, R130 ;  /* 0x00000001d3d37824 */ /* 0x000fc600078e0282 */
[C-C-:B------:R-:W-:Y:S01]  /*4e40*/  VIADDMNMX R212, R210.reuse, 0x1, R129.reuse, PT ;  /* 0x00000001d2d47846 */ /* 0x140fe20003800181 */
[----:B------:R-:W-:Y:S01]  /*4e50*/  HMMA.16816.F32 R48, R4, R82, R48 ;  /* 0x000000520430723c */ /* 0x000fe20000001830 */
[----:B------:R-:W-:Y:S02]  /*4e60*/  VIMNMX R213, PT, PT, RZ, R211, !PT ;  /* 0x000000d3ffd57248 */ /* 0x000fe40007fe0100 */
[----:B------:R-:W-:Y:S02]  /*4e70*/  VIADDMNMX R210, R210, 0x9, R129, PT ;  /* 0x00000009d2d27846 */ /* 0x000fe40003800181 */
[----:B------:R-:W-:-:S03]  /*4e80*/  VIADDMNMX R211, R211, 0x8, RZ, !PT ;  /* 0x00000008d3d37846 */ /* 0x000fc600078001ff */
        /* <DEDUP_REMOVED lines=30> */
.L_x_7144:
[----:B------:R-:W2:Y:S01]  /*5070*/  LD.E R7, desc[UR4][R2.64+0x170] ;  /* 0x0001700402077980 */ /* 0x000ea2000c101900 */
[C---:B------:R-:W-:Y:S01]  /*5080*/  IADD3 R6, PT, PT, R128.reuse, -0x80, RZ ;  /* 0xffffff8080067810 */ /* 0x040fe20007ffe0ff */
[----:B------:R-:W-:-:S03]  /*5090*/  VIADD R128, R128, 0xffffff00 ;  /* 0xffffff0080807836 */ /* 0x000fc60000000000 */
        /* <DEDUP_REMOVED lines=58> */
.L_x_7145:
[----:B------:R-:W-:Y:S05]  /*5440*/  BSYNC.RECONVERGENT B0 ;  /* 0x0000000000007941 */ /* 0x000fea0003800200 */
.L_x_7143:
        /* <DEDUP_REMOVED lines=17> */
[----:B------:R-:W-:-:S04]  /*5560*/  IADD3 R58, P2, PT, R60, R5, RZ ;  /* 0x000000053c3a7210 */ /* 0x000fc80007f5e0ff */
[----:B------:R-:W-:Y:S02]  /*5570*/  IADD3.X R59, PT, PT, R61, R6, RZ, P2, !PT ;  /* 0x000000063d3b7210 */ /* 0x000fe400017fe4ff */
[----:B------:R-:W-:-:S04]  /*5580*/  IADD3 R56, P2, PT, R58, R5, RZ ;  /* 0x000000053a387210 */ /* 0x000fc80007f5e0ff */
        /* <DEDUP_REMOVED lines=25> */
[----:B------:R3:W-:Y:S03]  /*5720*/  @!P1 LDGSTS.E.BYPASS.LTC128B.128 [R201+0x5000], desc[UR4][R62.64] ;  /* 0x050000003ec99fae */ /* 0x0007e6000b981a04 */
[----:B------:R-:W-:Y:S01]  /*5730*/  @!P0 MOV R7, R11 ;  /* 0x0000000b00078202 */ /* 0x000fe20000000f00 */
        /* <DEDUP_REMOVED lines=14> */
[----:B------:R-:W-:-:S03]  /*5820*/  @!P0 IMAD.MOV.U32 R6, RZ, RZ, R10 ;  /* 0x000000ffff068224 */ /* 0x000fc600078e000a */
        /* <DEDUP_REMOVED lines=51> */
.L_x_7142:
[----:B------:R-:W-:Y:S05]  /*5b60*/  BSYNC.RECONVERGENT B1 ;  /* 0x0000000000017941 */ /* 0x000fea0003800200 */
.L_x_7141:
[----:B------:R-:W-:Y:S02]  /*5b70*/  IMAD.SHL.U32 R135, R197, 0x2, RZ ;  /* 0x00000002c5877824 */ /* 0x000fe400078e00ff */
[----:B------:R-:W-:-:S03]  /*5b80*/  IMAD.IADD R111, R0, 0x1, R111 ;  /* 0x00000001006f7824 */ /* 0x000fc600078e026f */
[----:B------:R-:W-:Y:S01]  /*5b90*/  LOP3.LUT R135, R135, 0x6, RZ, 0xc0, !PT ;  /* 0x0000000687877812 */ /* 0x000fe200078ec0ff */
[----:B------:R-:W-:-:S04]  /*5ba0*/  VIADD R5, R111, 0x8 ;  /* 0x000000086f057836 */ /* 0x000fc80000000000 */
[----:B------:R-:W-:-:S04]  /*5bb0*/  IMAD R83, R191, 0x80, R135 ;  /* 0x00000080bf537824 */ /* 0x000fc800078e0287 */
[C---:B------:R-:W-:Y:S01]  /*5bc0*/  IMAD.IADD R138, R83.reuse, 0x1, R204 ;  /* 0x00000001538a7824 */ /* 0x040fe200078e02cc */
[C---:B------:R-:W-:Y:S01]  /*5bd0*/  ISETP.GE.AND P3, PT, R83.reuse, R213, PT ;  /* 0x000000d55300720c */ /* 0x040fe20003f66270 */
[C---:B------:R-:W-:Y:S01]  /*5be0*/  VIADD R127, R83.reuse, 0x1 ;  /* 0x00000001537f7836 */ /* 0x040fe20000000000 */
[----:B------:R-:W-:Y:S01]  /*5bf0*/  ISETP.GE.AND P4, PT, R83, R212, PT ;  /* 0x000000d45300720c */ /* 0x000fe20003f86270 */
[--C-:B------:R-:W-:Y:S01]  /*5c00*/  IMAD.IADD R108, R5, 0x1, -R138.reuse ;  /* 0x00000001056c7824 */ /* 0x100fe200078e0a8a */
[C-C-:B--2---:R-:W-:Y:S02]  /*5c10*/  IADD3 R6, PT, PT, R111.reuse, -0x1, -R138.reuse ;  /* 0xffffffff6f067810 */ /* 0x144fe40007ffe88a */
[C-C-:B------:R-:W-:Y:S02]  /*5c20*/  IADD3 R139, PT, PT, R111.reuse, -0x10, -R138.reuse ;  /* 0xfffffff06f8b7810 */ /* 0x140fe40007ffe88a */
[----:B------:R-:W-:Y:S02]  /*5c30*/  IADD3 R8, PT, PT, R111, -0x9, -R138 ;  /* 0xfffffff76f087810 */ /* 0x000fe40007ffe88a */
[----:B------:R-:W-:-:S02]  /*5c40*/  IABS R6, R6 ;  /* 0x0000000600067213 */ /* 0x000fc40000000000 */
[----:B------:R-:W-:Y:S02]  /*5c50*/  IABS R139, R139 ;  /* 0x0000008b008b7213 */ /* 0x000fe40000000000 */
[----:B------:R-:W-:Y:S02]  /*5c60*/  IABS R8, R8 ;  /* 0x0000000800087213 */ /* 0x000fe40000000000 */
[C-C-:B------:R-:W-:Y:S02]  /*5c70*/  IADD3 R125, PT, PT, R111.reuse, -0x19, -R138.reuse ;  /* 0xffffffe76f7d7810 */ /* 0x140fe40007ffe88a */
[----:B------:R-:W-:Y:S02]  /*5c80*/  IADD3 R124, PT, PT, R111, -0x20, -R138 ;  /* 0xffffffe06f7c7810 */ /* 0x000fe40007ffe88a */
[----:B------:R-:W-:Y:S02]  /*5c90*/  I2FP.F32.S32 R6, R6 ;  /* 0x0000000600067245 */ /* 0x000fe40000201400 */
[----:B------:R-:W-:-:S02]  /*5ca0*/  I2FP.F32.S32 R139, R139 ;  /* 0x0000008b008b7245 */ /* 0x000fc40000201400 */
[----:B------:R-:W-:Y:S02]  /*5cb0*/  I2FP.F32.S32 R8, R8 ;  /* 0x0000000800087245 */ /* 0x000fe40000201400 */
[----:B------:R-:W-:Y:S02]  /*5cc0*/  IABS R125, R125 ;  /* 0x0000007d007d7213 */ /* 0x000fe40000000000 */
[----:B------:R-:W-:Y:S01]  /*5cd0*/  ISETP.GE.AND P2, PT, R127, R213, PT ;  /* 0x000000d57f00720c */ /* 0x000fe20003f46270 */
[----:B------:R-:W-:Y:S01]  /*5ce0*/  FFMA.FTZ R8, -R227, R8, R49 ;  /* 0x00000008e3087223 */ /* 0x000fe20000010131 */
[C---:B------:R-:W-:Y:S02]  /*5cf0*/  ISETP.GE.AND P5, PT, R127.reuse, R212, PT ;  /* 0x000000d47f00720c */ /* 0x040fe40003fa6270 */
[C---:B------:R-:W-:Y:S02]  /*5d00*/  ISETP.GE.AND P0, PT, R127.reuse, R211, PT ;  /* 0x000000d37f00720c */ /* 0x040fe40003f06270 */
[----:B------:R-:W-:Y:S01]  /*5d10*/  ISETP.GE.AND P1, PT, R127, R210, PT ;  /* 0x000000d27f00720c */ /* 0x000fe20003f26270 */
[C---:B------:R-:W-:Y:S01]  /*5d20*/  FFMA.FTZ R127, -R227.reuse, R6, R53 ;  /* 0x00000006e37f7223 */ /* 0x040fe20000010135 */
[----:B------:R-:W-:Y:S01]  /*5d30*/  IABS R124, R124 ;  /* 0x0000007c007c7213 */ /* 0x000fe20000000000 */
[----:B------:R-:W-:Y:S01]  /*5d40*/  FFMA.FTZ R6, -R227, R139, R44 ;  /* 0x0000008be3067223 */ /* 0x000fe2000001012c */
[----:B------:R-:W-:-:S02]  /*5d50*/  IADD3 R121, PT, PT, R111, -0x31, -R138 ;  /* 0xffffffcf6f797810 */ /* 0x000fc40007ffe88a */
[----:B------:R-:W-:Y:S02]  /*5d60*/  I2FP.F32.S32 R44, R125 ;  /* 0x0000007d002c7245 */ /* 0x000fe40000201400 */
[----:B------:R-:W-:Y:S02]  /*5d70*/  I2FP.F32.S32 R49, R124 ;  /* 0x0000007c00317245 */ /* 0x000fe40000201400 */
[----:B------:R-:W-:Y:S01]  /*5d80*/  IABS R121, R121 ;  /* 0x0000007900797213 */ /* 0x000fe20000000000 */
[----:B------:R-:W-:Y:S01]  /*5d90*/  FFMA.FTZ R125, -R227, R44, R37 ;  /* 0x0000002ce37d7223 */ /* 0x000fe20000010125 */
[----:B------:R-:W-:Y:S01]  /*5da0*/  IADD3 R116, PT, PT, R111, -0x48, -R138 ;  /* 0xffffffb86f747810 */ /* 0x000fe20007ffe88a */
[----:B------:R-:W-:Y:S01]  /*5db0*/  FFMA.FTZ R37, -R227, R49, R32 ;  /* 0x00000031e3257223 */ /* 0x000fe20000010120 */
[----:B------:R-:W-:Y:S02]  /*5dc0*/  I2FP.F32.S32 R32, R121 ;  /* 0x0000007900207245 */ /* 0x000fe40000201400 */
[----:B------:R-:W-:-:S02]  /*5dd0*/  IABS R116, R116 ;  /* 0x0000007400747213 */ /* 0x000fc40000000000 */
[--C-:B------:R-:W-:Y:S01]  /*5de0*/  IADD3 R72, PT, PT, R111, -0x21, -R138.reuse ;  /* 0xffffffdf6f487810 */ /* 0x100fe20007ffe88a */
[----:B------:R-:W-:Y:S01]  /*5df0*/  FFMA.FTZ R121, -R227, R32, R25 ;  /* 0x00000020e3797223 */ /* 0x000fe20000010119 */
[----:B------:R-:W-:Y:S02]  /*5e00*/  IADD3 R133, PT, PT, R111, -0x51, -R138 ;  /* 0xffffffaf6f857810 */ /* 0x000fe40007ffe88a */
[----:B------:R-:W-:Y:S02]  /*5e10*/  I2FP.F32.S32 R25, R116 ;  /* 0x0000007400197245 */ /* 0x000fe40000201400 */
[----:B------:R-:W-:Y:S02]  /*5e20*/  IABS R72, R72 ;  /* 0x0000004800487213 */ /* 0x000fe40000000000 */
[----:B------:R-:W-:Y:S01]  /*5e30*/  IABS R133, R133 ;  /* 0x0000008500857213 */ /* 0x000fe20000000000 */
[----:B------:R-:W-:Y:S01]  /*5e40*/  FFMA.FTZ R116, -R227, R25, R12 ;  /* 0x00000019e3747223 */ /* 0x000fe2000001010c */
[----:B------:R-:W-:-:S02]  /*5e50*/  IADD3 R120, PT, PT, R111, -0x38, -R138 ;  /* 0xffffffc86f787810 */ /* 0x000fc40007ffe88a */
[----:B------:R-:W-:Y:S02]  /*5e60*/  I2FP.F32.S32 R124, R72 ;  /* 0x00000048007c7245 */ /* 0x000fe40000201400 */
[C-C-:B------:R-:W-:Y:S02]  /*5e70*/  IADD3 R137, PT, PT, R111.reuse, -0x11, -R138.reuse ;  /* 0xffffffef6f897810 */ /* 0x140fe40007ffe88a */
[--C-:B------:R-:W-:Y:S01]  /*5e80*/  IADD3 R126, PT, PT, R111, -0x18, -R138.reuse ;  /* 0xffffffe86f7e7810 */ /* 0x100fe20007ffe88a */
[----:B------:R-:W-:Y:S01]  /*5e90*/  FFMA.FTZ R124, -R227, R124, R33 ;  /* 0x0000007ce37c7223 */ /* 0x000fe20000010121 */
        /* <DEDUP_REMOVED lines=17> */
[C-C-:B------:R-:W-:Y:S01]  /*5fb0*/  IADD3 R109, PT, PT, R111.reuse, -0x79, -R138.reuse ;  /* 0xffffff876f6d7810 */ /* 0x140fe20007ffe88a */
[----:B------:R-:W-:Y:S01]  /*5fc0*/  IMAD.IADD R111, R111, 0x1, -R138 ;  /* 0x000000016f6f7824 */ /* 0x000fe200078e0a8a */
[----:B------:R-:W-:Y:S02]  /*5fd0*/  I2FP.F32.S32 R12, R133 ;  /* 0x00000085000c7245 */ /* 0x000fe40000201400 */
[----:B------:R-:W-:Y:S02]  /*5fe0*/  IABS R120, R120 ;  /* 0x0000007800787213 */ /* 0x000fe40000000000 */
[----:B------:R-:W-:Y:S01]  /*5ff0*/  IABS R117, R117 ;  /* 0x0000007500757213 */ /* 0x000fe20000000000 */
[----:B------:R-:W-:Y:S01]  /*6000*/  FFMA.FTZ R49, -R227, R12, R105 ;  /* 0x0000000ce3317223 */ /* 0x000fe20000010169 */
[----:B------:R-:W-:Y:S01]  /*6010*/  I2FP.F32.S32 R33, R120 ;  /* 0x0000007800217245 */ /* 0x000fe20000201400 */
[----:B------:R-:W-:Y:S01]  /*6020*/  VIADD R105, R83, 0x30 ;  /* 0x0000003053697836 */ /* 0x000fe20000000000 */
[----:B------:R-:W-:Y:S01]  /*6030*/  IABS R12, R111 ;  /* 0x0000006f000c7213 */ /* 0x000fe20000000000 */
[----:B------:R-:W-:Y:S01]  /*6040*/  VIADD R111, R111, 0xfffffff8 ;  /* 0xfffffff86f6f7836 */ /* 0x000fe20000000000 */
[----:B------:R-:W-:Y:S01]  /*6050*/  IABS R82, R82 ;  /* 0x0000005200527213 */ /* 0x000fe20000000000 */
[----:B------:R-:W-:Y:S01]  /*6060*/  FFMA.FTZ R120, -R227, R33, R20 ;  /* 0x00000021e3787223 */ /* 0x000fe20000010114 */
[----:B------:R-:W-:-:S02]  /*6070*/  I2FP.F32.S32 R20, R117 ;  /* 0x0000007500147245 */ /* 0x000fc40000201400 */
[----:B------:R-:W-:Y:S02]  /*6080*/  IABS R111, R111 ;  /* 0x0000006f006f7213 */ /* 0x000fe40000000000 */
[----:B------:R-:W-:Y:S01]  /*6090*/  IABS R114, R114 ;  /* 0x0000007200727213 */ /* 0x000fe20000000000 */
[----:B------:R-:W-:Y:S01]  /*60a0*/  FFMA.FTZ R117, -R227, R20, R17 ;  /* 0x00000014e3757223 */ /* 0x000fe20000010111 */
[----:B------:R-:W-:Y:S01]  /*60b0*/  IABS R126, R126 ;  /* 0x0000007e007e7213 */ /* 0x000fe20000000000 */
[----:B------:R-:W-:Y:S01]  /*60c0*/  IMAD.MOV.U32 R17, RZ, RZ, R111 ;  /* 0x000000ffff117224 */ /* 0x000fe200078e006f */
[----:B------:R-:W-:Y:S01]  /*60d0*/  IABS R137, R137 ;  /* 0x0000008900897213 */ /* 0x000fe20000000000 */
[----:B------:R-:W-:Y:S01]  /*60e0*/  VIADD R20, R83, 0x20 ;  /* 0x0000002053147836 */ /* 0x000fe20000000000 */
[----:B------:R-:W-:Y:S02]  /*60f0*/  I2FP.F32.S32 R82, R82 ;  /* 0x0000005200527245 */ /* 0x000fe40000201400 */
[----:B------:R-:W-:-:S02]  /*6100*/  I2FP.F32.S32 R114, R114 ;  /* 0x0000007200727245 */ /* 0x000fc40000201400 */
[--C-:B------:R-:W-:Y:S01]  /*6110*/  IADD3 R81, PT, PT, R5, -0x1, -R138.reuse ;  /* 0xffffffff05517810 */ /* 0x100fe20007ffe88a */
[----:B------:R-:W-:Y:S01]  /*6120*/  FFMA.FTZ R82, -R227, R82, R13 ;  /* 0x00000052e3527223 */ /* 0x000fe2000001010d */
[--C-:B------:R-:W-:Y:S01]  /*6130*/  IADD3 R80, PT, PT, R5, -0x9, -R138.reuse ;  /* 0xfffffff705507810 */ /* 0x100fe20007ffe88a */
[----:B------:R-:W-:Y:S01]  /*6140*/  FFMA.FTZ R156, -R227, R114, R93 ;  /* 0x00000072e39c7223 */ /* 0x000fe2000001015d */
        /* <DEDUP_REMOVED lines=26> */
[----:B------:R-:W-:Y:S02]  /*62f0*/  IADD3 R7, PT, PT, R5, -0x78, -R138 ;  /* 0xffffff8805077810 */ /* 0x000fe40007ffe88a */
[----:B------:R-:W-:-:S02]  /*6300*/  IABS R113, R113 ;  /* 0x0000007100717213 */ /* 0x000fc40000000000 */
[----:B------:R-:W-:Y:S02]  /*6310*/  I2FP.F32.S32 R111, R12 ;  /* 0x0000000c006f7245 */ /* 0x000fe40000201400 */
[----:B------:R-:W-:Y:S02]  /*6320*/  IADD3 R5, PT, PT, R5, -0x79, -R138 ;  /* 0xffffff8705057810 */ /* 0x000fe40007ffe88a */
[----:B------:R-:W-:Y:S01]  /*6330*/  I2FP.F32.S32 R53, R126 ;  /* 0x0000007e00357245 */ /* 0x000fe20000201400 */
[C---:B------:R-:W-:Y:S01]  /*6340*/  FFMA.FTZ R44, -R227.reuse, R111, R52 ;  /* 0x0000006fe32c7223 */ /* 0x040fe20000010134 */
[----:B------:R-:W-:Y:S01]  /*6350*/  IABS R115, R115 ;  /* 0x0000007300737213 */ /* 0x000fe20000000000 */
[C---:B------:R-:W-:Y:S01]  /*6360*/  FFMA.FTZ R111, -R227.reuse, R111, R50 ;  /* 0x0000006fe36f7223 */ /* 0x040fe20000010132 */
[----:B------:R-:W-:Y:S01]  /*6370*/  I2FP.F32.S32 R138, R137 ;  /* 0x00000089008a7245 */ /* 0x000fe20000201400 */
[----:B------:R-:W-:Y:S01]  /*6380*/  FFMA.FTZ R72, -R227, R53, R36 ;  /* 0x00000035e3487223 */ /* 0x000fe20000010124 */
[----:B------:R-:W-:-:S02]  /*6390*/  IABS R123, R123 ;  /* 0x0000007b007b7213 */ /* 0x000fc40000000000 */
[----:B------:R-:W-:Y:S01]  /*63a0*/  IABS R122, R122 ;  /* 0x0000007a007a7213 */ /* 0x000fe20000000000 */
[----:B------:R-:W-:Y:S01]  /*63b0*/  FFMA.FTZ R126, -R227, R138, R45 ;  /* 0x0000008ae37e7223 */ /* 0x000fe2000001012d */
[----:B------:R-:W-:Y:S02]  /*63c0*/  I2FP.F32.S32 R113, R113 ;  /* 0x0000007100717245 */ /* 0x000fe40000201400 */
[----:B------:R-:W-:Y:S01]  /*63d0*/  I2FP.F32.S32 R13, R115 ;  /* 0x00000073000d7245 */ /* 0x000fe20000201400 */
[----:B------:R-:W-:Y:S01]  /*63e0*/  VIADD R115, R83, 0x8 ;  /* 0x0000000853737836 */ /* 0x000fe20000000000 */
[----:B------:R-:W-:Y:S01]  /*63f0*/  I2FP.F32.S32 R93, R17 ;  /* 0x00000011005d7245 */ /* 0x000fe20000201400 */
[----:B------:R-:W-:Y:S01]  /*6400*/  FFMA.FTZ R138, -R227, R113, R88 ;  /* 0x00000071e38a7223 */ /* 0x000fe20000010158 */
[----:B------:R-:W-:Y:S01]  /*6410*/  I2FP.F32.S32 R36, R123 ;  /* 0x0000007b00247245 */ /* 0x000fe20000201400 */
[----:B------:R-:W-:Y:S01]  /*6420*/  VIADD R113, R83, 0x9 ;  /* 0x0000000953717836 */ /* 0x000fe20000000000 */
[----:B------:R-:W-:Y:S01]  /*6430*/  IABS R136, R136 ;  /* 0x0000008800887213 */ /* 0x000fe20000000000 */
[----:B------:R-:W-:Y:S01]  /*6440*/  FFMA.FTZ R52, -R227, R93, R48 ;  /* 0x0000005de3347223 */ /* 0x000fe20000010130 */
[----:B------:R-:W-:Y:S01]  /*6450*/  I2FP.F32.S32 R45, R122 ;  /* 0x0000007a002d7245 */ /* 0x000fe20000201400 */
[----:B------:R-:W-:Y:S01]  /*6460*/  VIADD R48, R83, 0x10 ;  /* 0x0000001053307836 */ /* 0x000fe20000000000 */
[----:B------:R-:W-:Y:S01]  /*6470*/  IABS R112, R112 ;  /* 0x0000007000707213 */ /* 0x000fe20000000000 */
[C---:B------:R-:W-:Y:S01]  /*6480*/  FFMA.FTZ R122, -R227.reuse, R36, R29 ;  /* 0x00000024e37a7223 */ /* 0x040fe2000001011d */
[----:B------:R-:W-:Y:S01]  /*6490*/  IABS R119, R119 ;  /* 0x0000007700777213 */ /* 0x000fe20000000000 */
[----:B------:R-:W-:Y:S01]  /*64a0*/  FFMA.FTZ R36, -R227, R45, R24 ;  /* 0x0000002de3247223 */ /* 0x000fe20000010118 */
[----:B------:R-:W-:Y:S01]  /*64b0*/  FSEL R44, R44, -INF , P3 ;  /* 0xff8000002c2c7808 */ /* 0x000fe20001800000 */
[----:B------:R-:W-:Y:S01]  /*64c0*/  VIADD R93, R83, 0x48 ;  /* 0x00000048535d7836 */ /* 0x000fe20000000000 */
[----:B------:R-:W-:Y:S01]  /*64d0*/  FSEL R32, R127, -INF , P2 ;  /* 0xff8000007f207808 */ /* 0x000fe20001000000 */
[----:B------:R-:W-:Y:S01]  /*64e0*/  FFMA.FTZ R13, -R227, R13, R92 ;  /* 0x0000000de30d7223 */ /* 0x000fe2000001015c */
[----:B------:R-:W-:Y:S01]  /*64f0*/  ISETP.GE.AND P2, PT, R115, R213, PT ;  /* 0x000000d57300720c */ /* 0x000fe20003f46270 */
[C---:B------:R-:W-:Y:S01]  /*6500*/  VIADD R92, R83.reuse, 0x49 ;  /* 0x00000049535c7836 */ /* 0x040fe20000000000 */
[----:B------:R-:W-:Y:S01]  /*6510*/  I2FP.F32.S32 R136, R136 ;  /* 0x0000008800887245 */ /* 0x000fe20000201400 */
[----:B------:R-:W-:Y:S01]  /*6520*/  VIADD R88, R83, 0x51 ;  /* 0x0000005153587836 */ /* 0x000fe20000000000 */
[----:B------:R-:W-:-:S02]  /*6530*/  IABS R118, R118 ;  /* 0x0000007600767213 */ /* 0x000fc40000000000 */
[----:B------:R-:W-:Y:S01]  /*6540*/  I2FP.F32.S32 R112, R112 ;  /* 0x0000007000707245 */ /* 0x000fe20000201400 */
[----:B------:R-:W-:Y:S01]  /*6550*/  FFMA.FTZ R123, -R227, R136, R28 ;  /* 0x00000088e37b7223 */ /* 0x000fe2000001011c */
[----:B------:R-:W-:Y:S01]  /*6560*/  I2FP.F32.S32 R24, R119 ;  /* 0x0000007700187245 */ /* 0x000fe20000201400 */
[----:B------:R-:W-:Y:S01]  /*6570*/  VIADD R28, R83, 0x19 ;  /* 0x00000019531c7836 */ /* 0x000fe20000000000 */
[----:B------:R-:W-:Y:S01]  /*6580*/  FSEL R44, R44, -INF , !P4 ;  /* 0xff8000002c2c7808 */ /* 0x000fe20006000000 */
[----:B------:R-:W-:Y:S01]  /*6590*/  FFMA.FTZ R136, -R227, R112, R89 ;  /* 0x00000070e3887223 */ /* 0x000fe20000010159 */
[-C--:B------:R-:W-:Y:S01]  /*65a0*/  ISETP.GE.AND P4, PT, R113, R213.reuse, PT ;  /* 0x000000d57100720c */ /* 0x080fe20003f86270 */
[----:B------:R-:W-:Y:S01]  /*65b0*/  FFMA.FTZ R119, -R227, R24, R21 ;  /* 0x00000018e3777223 */ /* 0x000fe20000010115 */
[----:B------:R-:W-:Y:S01]  /*65c0*/  FSEL R52, R52, -INF , P2 ;  /* 0xff80000034347808 */ /* 0x000fe20001000000 */
[C---:B------:R-:W-:Y:S01]  /*65d0*/  VIADD R112, R83.reuse, 0x11 ;  /* 0x0000001153707836 */ /* 0x040fe20000000000 */
[----:B------:R-:W-:Y:S01]  /*65e0*/  ISETP.GE.AND P2, PT, R48, R213, PT ;  /* 0x000000d53000720c */ /* 0x000fe20003f46270 */
[----:B------:R-:W-:Y:S01]  /*65f0*/  VIADD R24, R83, 0x18 ;  /* 0x0000001853187836 */ /* 0x000fe20000000000 */
[----:B------:R-:W-:-:S02]  /*6600*/  I2FP.F32.S32 R29, R118 ;  /* 0x00000076001d7245 */ /* 0x000fc40000201400 */
[----:B------:R-:W-:Y:S02]  /*6610*/  IABS R109, R109 ;  /* 0x0000006d006d7213 */ /* 0x000fe40000000000 */
[----:B------:R-:W-:Y:S01]  /*6620*/  FSEL R12, R8, -INF , P4 ;  /* 0xff800000080c7808 */ /* 0x000fe20002000000 */
[----:B------:R-:W-:Y:S01]  /*6630*/  FFMA.FTZ R118, -R227, R29, R16 ;  /* 0x0000001de3767223 */ /* 0x000fe20000010110 */
[----:B------:R-:W-:Y:S02]  /*6640*/  ISETP.GE.AND P4, PT, R48, R212, PT ;  /* 0x000000d43000720c */ /* 0x000fe40003f86270 */
[----:B------:R-:W-:Y:S02]  /*6650*/  FSEL R8, R6, -INF , P2 ;  /* 0xff80000006087808 */ /* 0x000fe40001000000 */
[----:B------:R-:W-:Y:S01]  /*6660*/  I2FP.F32.S32 R16, R109 ;  /* 0x0000006d00107245 */ /* 0x000fe20000201400 */
[----:B------:R-:W-:Y:S01]  /*6670*/  VIADD R109, R83, 0x28 ;  /* 0x00000028536d7836 */ /* 0x000fe20000000000 */
[----:B------:R-:W-:-:S02]  /*6680*/  ISETP.GE.AND P2, PT, R112, R213, PT ;  /* 0x000000d57000720c */ /* 0x000fc40003f46270 */
[----:B------:R-:W-:Y:S01]  /*6690*/  FSEL R8, R8, -INF , !P4 ;  /* 0xff80000008087808 */ /* 0x000fe20006000000 */
[----:B------:R-:W-:Y:S01]  /*66a0*/  FFMA.FTZ R17, -R227, R16, R85 ;  /* 0x00000010e3117223 */ /* 0x000fe20000010155 */
[----:B------:R-:W-:Y:S01]  /*66b0*/  ISETP.GE.AND P4, PT, R24, R213, PT ;  /* 0x000000d51800720c */ /* 0x000fe20003f86270 */
[----:B------:R-:W-:Y:S01]  /*66c0*/  VIADD R85, R83, 0x58 ;  /* 0x0000005853557836 */ /* 0x000fe20000000000 */
[----:B------:R-:W-:Y:S02]  /*66d0*/  FSEL R126, R126, -INF , P2 ;  /* 0xff8000007e7e7808 */ /* 0x000fe40001000000 */
[----:B------:R-:W-:Y:S02]  /*66e0*/  ISETP.GE.AND P2, PT, R24, R212, PT ;  /* 0x000000d41800720c */ /* 0x000fe40003f46270 */
[----:B------:R-:W-:Y:S02]  /*66f0*/  FSEL R16, R72, -INF , P4 ;  /* 0xff80000048107808 */ /* 0x000fe40002000000 */
[----:B------:R-:W-:-:S02]  /*6700*/  FSEL R32, R32, -INF , !P5 ;  /* 0xff80000020207808 */ /* 0x000fc40006800000 */
[----:B------:R-:W-:Y:S02]  /*6710*/  IABS R110, R110 ;  /* 0x0000006e006e7213 */ /* 0x000fe40000000000 */
[----:B------:R-:W-:Y:S02]  /*6720*/  ISETP.GE.AND P5, PT, R113, R212, PT ;  /* 0x000000d47100720c */ /* 0x000fe40003fa6270 */
[-C--:B------:R-:W-:Y:S02]  /*6730*/  ISETP.GE.AND P4, PT, R28, R213.reuse, PT ;  /* 0x000000d51c00720c */ /* 0x080fe40003f86270 */
[----:B------:R-:W-:Y:S02]  /*6740*/  FSEL R16, R16, -INF , !P2 ;  /* 0xff80000010107808 */ /* 0x000fe40005000000 */
[----:B------:R-:W-:Y:S02]  /*6750*/  ISETP.GE.AND P2, PT, R20, R213, PT ;  /* 0x000000d51400720c */ /* 0x000fe40003f46270 */
[----:B------:R-:W-:Y:S01]  /*6760*/  I2FP.F32.S32 R21, R110 ;  /* 0x0000006e00157245 */ /* 0x000fe20000201400 */
[----:B------:R-:W-:Y:S01]  /*6770*/  VIADD R110, R83, 0x21 ;  /* 0x00000021536e7836 */ /* 0x000fe20000000000 */
[----:B------:R-:W-:-:S02]  /*6780*/  FSEL R6, R12, -INF , !P5 ;  /* 0xff8000000c067808 */ /* 0x000fc40006800000 */
[----:B------:R-:W-:Y:S01]  /*6790*/  FSEL R12, R125, -INF , P4 ;  /* 0xff8000007d0c7808 */ /* 0x000fe20002000000 */
[----:B------:R-:W-:Y:S01]  /*67a0*/  FFMA.FTZ R21, -R227, R21, R84 ;  /* 0x00000015e3157223 */ /* 0x000fe20000010154 */
[----:B------:R-:W-:Y:S01]  /*67b0*/  ISETP.GE.AND P4, PT, R20, R212, PT ;  /* 0x000000d41400720c */ /* 0x000fe20003f86270 */
[----:B------:R-:W-:Y:S01]  /*67c0*/  VIADD R84, R83, 0x59 ;  /* 0x0000005953547836 */ /* 0x000fe20000000000 */
[----:B------:R-:W-:Y:S02]  /*67d0*/  FSEL R37, R37, -INF , P2 ;  /* 0xff80000025257808 */ /* 0x000fe40001000000 */
[----:B------:R-:W-:Y:S02]  /*67e0*/  IABS R108, R108 ;  /* 0x0000006c006c7213 */ /* 0x000fe40000000000 */
[----:B------:R-:W-:Y:S02]  /*67f0*/  ISETP.GE.AND P2, PT, R110, R213, PT ;  /* 0x000000d56e00720c */ /* 0x000fe40003f46270 */
[----:B------:R-:W-:-:S02]  /*6800*/  FSEL R37, R37, -INF , !P4 ;  /* 0xff80000025257808 */ /* 0x000fc40006000000 */
[----:B------:R-:W-:Y:S02]  /*6810*/  ISETP.GE.AND P4, PT, R109, R213, PT ;  /* 0x000000d56d00720c */ /* 0x000fe40003f86270 */
[----:B------:R-:W-:Y:S02]  /*6820*/  IABS R134, R134 ;  /* 0x0000008600867213 */ /* 0x000fe40000000000 */
[----:B------:R-:W-:Y:S01]  /*6830*/  I2FP.F32.S32 R89, R108 ;  /* 0x0000006c00597245 */ /* 0x000fe20000201400 */
[----:B------:R-:W-:Y:S01]  /*6840*/  VIADD R108, R83, 0x29 ;  /* 0x00000029536c7836 */ /* 0x000fe20000000000 */
[----:B------:R-:W-:Y:S02]  /*6850*/  IABS R130, R130 ;  /* 0x0000008200827213 */ /* 0x000fe40000000000 */
[----:B------:R-:W-:Y:S01]  /*6860*/  FSEL R124, R124, -INF , P2 ;  /* 0xff8000007c7c7808 */ /* 0x000fe20001000000 */
[----:B------:R-:W-:Y:S01]  /*6870*/  FFMA.FTZ R114, -R227, R89, R54 ;  /* 0x00000059e3727223 */ /* 0x000fe20000010136 */
[----:B------:R-:W-:Y:S01]  /*6880*/  ISETP.GE.AND P2, PT, R109, R212, PT ;  /* 0x000000d46d00720c */ /* 0x000fe20003f46270 */
[----:B------:R-:W-:Y:S01]  /*6890*/  VIADD R89, R83, 0x50 ;  /* 0x0000005053597836 */ /* 0x000fe20000000000 */
[----:B------:R-:W-:Y:S01]  /*68a0*/  FSEL R123, R123, -INF , P4 ;  /* 0xff8000007b7b7808 */ /* 0x000fe20002000000 */
[----:B------:R-:W-:Y:S01]  /*68b0*/  VIADD R54, R83, 0x61 ;  /* 0x0000006153367836 */ /* 0x000fe20000000000 */
[----:B------:R-:W-:-:S02]  /*68c0*/  I2FP.F32.S32 R53, R134 ;  /* 0x0000008600357245 */ /* 0x000fc40000201400 */
[----:B------:R-:W-:Y:S02]  /*68d0*/  I2FP.F32.S32 R130, R130 ;  /* 0x0000008200827245 */ /* 0x000fe40000201400 */
[----:B------:R-:W-:Y:S01]  /*68e0*/  ISETP.GE.AND P4, PT, R108, R213, PT ;  /* 0x000000d56c00720c */ /* 0x000fe20003f86270 */
[----:B------:R-:W-:Y:S01]  /*68f0*/  FFMA.FTZ R53, -R227, R53, R104 ;  /* 0x00000035e3357223 */ /* 0x000fe20000010168 */
[----:B------:R-:W-:Y:S01]  /*6900*/  FSEL R152, R123, -INF , !P2 ;  /* 0xff8000007b987808 */ /* 0x000fe20005000000 */
[----:B------:R-:W-:Y:S01]  /*6910*/  FFMA.FTZ R33, -R227, R130, R101 ;  /* 0x00000082e3217223 */ /* 0x000fe20000010165 */
[----:B------:R-:W-:Y:S01]  /*6920*/  ISETP.GE.AND P2, PT, R105, R213, PT ;  /* 0x000000d56900720c */ /* 0x000fe20003f46270 */
[C---:B------:R-:W-:Y:S01]  /*6930*/  VIADD R104, R83.reuse, 0x31 ;  /* 0x0000003153687836 */ /* 0x040fe20000000000 */
[----:B------:R-:W-:Y:S01]  /*6940*/  ISETP.GE.AND P5, PT, R112, R212, PT ;  /* 0x000000d47000720c */ /* 0x000fe20003fa6270 */
[----:B------:R-:W-:Y:S01]  /*6950*/  VIADD R101, R83, 0x38 ;  /* 0x0000003853657836 */ /* 0x000fe20000000000 */
[----:B------:R-:W-:-:S02]  /*6960*/  IABS R131, R131 ;  /* 0x0000008300837213 */ /* 0x000fc40000000000 */
[----:B------:R-:W-:Y:S02]  /*6970*/  IABS R128, R128 ;  /* 0x0000008000807213 */ /* 0x000fe40000000000 */
[----:B------:R-:W-:Y:S02]  /*6980*/  FSEL R122, R122, -INF , P4 ;  /* 0xff8000007a7a7808 */ /* 0x000fe40002000000 */
[----:B------:R-:W-:Y:S02]  /*6990*/  ISETP.GE.AND P4, PT, R105, R212, PT ;  /* 0x000000d46900720c */ /* 0x000fe40003f86270 */
[----:B------:R-:W-:Y:S02]  /*69a0*/  FSEL R145, R36, -INF , P2 ;  /* 0xff80000024917808 */ /* 0x000fe40001000000 */
[----:B------:R-:W-:Y:S02]  /*69b0*/  FSEL R72, R126, -INF , !P5 ;  /* 0xff8000007e487808 */ /* 0x000fe40006800000 */
[----:B------:R-:W-:-:S02]  /*69c0*/  I2FP.F32.S32 R45, R131 ;  /* 0x00000083002d7245 */ /* 0x000fc40000201400 */
[----:B------:R-:W-:Y:S02]  /*69d0*/  ISETP.GE.AND P5, PT, R28, R212, PT ;  /* 0x000000d41c00720c */ /* 0x000fe40003fa6270 */
[----:B------:R-:W-:Y:S01]  /*69e0*/  I2FP.F32.S32 R128, R128 ;  /* 0x0000008000807245 */ /* 0x000fe20000201400 */
[----:B------:R-:W-:Y:S01]  /*69f0*/  FFMA.FTZ R45, -R227, R45, R100 ;  /* 0x0000002de32d7223 */ /* 0x000fe20000010164 */
[-C--:B------:R-:W-:Y:S01]  /*6a00*/  ISETP.GE.AND P2, PT, R104, R213.reuse, PT ;  /* 0x000000d56800720c */ /* 0x080fe20003f46270 */
[----:B------:R-:W-:Y:S01]  /*6a10*/  VIADD R100, R83, 0x39 ;  /* 0x0000003953647836 */ /* 0x000fe20000000000 */
[----:B------:R-:W-:Y:S01]  /*6a20*/  FSEL R145, R145, -INF , !P4 ;  /* 0xff80000091917808 */ /* 0x000fe20006000000 */
[----:B------:R-:W-:Y:S01]  /*6a30*/  FFMA.FTZ R25, -R227, R128, R97 ;  /* 0x00000080e3197223 */ /* 0x000fe20000010161 */
[----:B------:R-:W-:Y:S01]  /*6a40*/  ISETP.GE.AND P4, PT, R101, R213, PT ;  /* 0x000000d56500720c */ /* 0x000fe20003f86270 */
[----:B------:R-:W-:Y:S01]  /*6a50*/  VIADD R97, R83, 0x40 ;  /* 0x0000004053617836 */ /* 0x000fe20000000000 */
[----:B------:R-:W-:-:S02]  /*6a60*/  FSEL R12, R12, -INF , !P5 ;  /* 0xff8000000c0c7808 */ /* 0x000fc40006800000 */
[-C--:B------:R-:W-:Y:S02]  /*6a70*/  ISETP.GE.AND P5, PT, R110, R212.reuse, PT ;  /* 0x000000d46e00720c */ /* 0x080fe40003fa6270 */
[----:B------:R-:W-:Y:S02]  /*6a80*/  IABS R129, R129 ;  /* 0x0000008100817213 */ /* 0x000fe40000000000 */
[----:B------:R-:W-:Y:S02]  /*6a90*/  FSEL R121, R121, -INF , P2 ;  /* 0xff80000079797808 */ /* 0x000fe40001000000 */
[----:B------:R-:W-:Y:S02]  /*6aa0*/  ISETP.GE.AND P2, PT, R101, R212, PT ;  /* 0x000000d46500720c */ /* 0x000fe40003f46270 */
[----:B------:R-:W-:Y:S02]  /*6ab0*/  FSEL R120, R120, -INF , P4 ;  /* 0xff80000078787808 */ /* 0x000fe40002000000 */
[----:B------:R-:W-:-:S02]  /*6ac0*/  FSEL R154, R124, -INF , !P5 ;  /* 0xff8000007c9a7808 */ /* 0x000fc40006800000 */
[----:B------:R-:W-:Y:S02]  /*6ad0*/  I2FP.F32.S32 R29, R129 ;  /* 0x00000081001d7245 */ /* 0x000fe40000201400 */
[----:B------:R-:W-:Y:S02]  /*6ae0*/  ISETP.GE.AND P5, PT, R108, R212, PT ;  /* 0x000000d46c00720c */ /* 0x000fe40003fa6270 */
[----:B------:R-:W-:Y:S01]  /*6af0*/  ISETP.GE.AND P4, PT, R100, R213, PT ;  /* 0x000000d56400720c */ /* 0x000fe20003f86270 */
[----:B------:R-:W-:Y:S01]  /*6b00*/  FFMA.FTZ R29, -R227, R29, R96 ;  /* 0x0000001de31d7223 */ /* 0x000fe20000010160 */
[----:B------:R-:W-:Y:S01]  /*6b10*/  FSEL R147, R120, -INF , !P2 ;  /* 0xff80000078937808 */ /* 0x000fe20005000000 */
[----:B------:R-:W-:Y:S01]  /*6b20*/  VIADD R96, R83, 0x41 ;  /* 0x0000004153607836 */ /* 0x000fe20000000000 */
[----:B------:R-:W-:Y:S02]  /*6b30*/  ISETP.GE.AND P2, PT, R97, R213, PT ;  /* 0x000000d56100720c */ /* 0x000fe40003f46270 */
[----:B------:R-:W-:-:S02]  /*6b40*/  FSEL R36, R122, -INF , !P5 ;  /* 0xff8000007a247808 */ /* 0x000fc40006800000 */
[-C--:B------:R-:W-:Y:S02]  /*6b50*/  ISETP.GE.AND P5, PT, R104, R212.reuse, PT ;  /* 0x000000d46800720c */ /* 0x080fe40003fa6270 */
[----:B------:R-:W-:Y:S02]  /*6b60*/  FSEL R119, R119, -INF , P4 ;  /* 0xff80000077777808 */ /* 0x000fe40002000000 */
[-C--:B------:R-:W-:Y:S02]  /*6b70*/  ISETP.GE.AND P4, PT, R97, R212.reuse, PT ;  /* 0x000000d46100720c */ /* 0x080fe40003f86270 */
[----:B------:R-:W-:Y:S02]  /*6b80*/  FSEL R118, R118, -INF , P2 ;  /* 0xff80000076767808 */ /* 0x000fe40001000000 */
[----:B------:R-:W-:Y:S02]  /*6b90*/  FSEL R176, R121, -INF , !P5 ;  /* 0xff80000079b07808 */ /* 0x000fe40006800000 */
[----:B------:R-:W-:-:S02]  /*6ba0*/  ISETP.GE.AND P5, PT, R100, R212, PT ;  /* 0x000000d46400720c */ /* 0x000fc40003fa6270 */
[----:B------:R-:W-:Y:S02]  /*6bb0*/  FSEL R153, R118, -INF , !P4 ;  /* 0xff80000076997808 */ /* 0x000fe40006000000 */
[CC--:B------:R-:W-:Y:S02]  /*6bc0*/  ISETP.GE.AND P2, PT, R96.reuse, R213.reuse, PT ;  /* 0x000000d56000720c */ /* 0x0c0fe40003f46270 */
[----:B------:R-:W-:Y:S02]  /*6bd0*/  ISETP.GE.AND P4, PT, R93, R213, PT ;  /* 0x000000d55d00720c */ /* 0x000fe40003f86270 */
[----:B------:R-:W-:Y:S02]  /*6be0*/  FSEL R178, R119, -INF , !P5 ;  /* 0xff80000077b27808 */ /* 0x000fe40006800000 */
[----:B------:R-:W-:Y:S02]  /*6bf0*/  ISETP.GE.AND P5, PT, R96, R212, PT ;  /* 0x000000d46000720c */ /* 0x000fe40003fa6270 */
[----:B------:R-:W-:-:S02]  /*6c00*/  FSEL R117, R117, -INF , P2 ;  /* 0xff80000075757808 */ /* 0x000fc40001000000 */
[----:B------:R-:W-:Y:S02]  /*6c10*/  FSEL R116, R116, -INF , P4 ;  /* 0xff80000074747808 */ /* 0x000fe40002000000 */
[C---:B------:R-:W-:Y:S02]  /*6c20*/  ISETP.GE.AND P4, PT, R92.reuse, R213, PT ;  /* 0x000000d55c00720c */ /* 0x040fe40003f86270 */
[----:B------:R-:W-:Y:S02]  /*6c30*/  FSEL R252, R117, -INF , !P5 ;  /* 0xff80000075fc7808 */ /* 0x000fe40006800000 */
[-C--:B------:R-:W-:Y:S02]  /*6c40*/  ISETP.GE.AND P5, PT, R92, R212.reuse, PT ;  /* 0x000000d45c00720c */ /* 0x080fe40003fa6270 */
[----:B------:R-:W-:Y:S02]  /*6c50*/  FSEL R82, R82, -INF , P4 ;  /* 0xff80000052527808 */ /* 0x000fe40002000000 */
[----:B------:R-:W-:-:S02]  /*6c60*/  ISETP.GE.AND P2, PT, R93, R212, PT ;  /* 0x000000d45d00720c */ /* 0x000fc40003f46270 */
[----:B------:R-:W-:Y:S01]  /*6c70*/  FSEL R248, R82, -INF , !P5 ;  /* 0xff80000052f87808 */ /* 0x000fe20006800000 */
[----:B------:R-:W-:Y:S01]  /*6c80*/  VIADD R82, R83, 0x60 ;  /* 0x0000006053527836 */ /* 0x000fe20000000000 */
[-C--:B------:R-:W-:Y:S02]  /*6c90*/  ISETP.GE.AND P5, PT, R88, R213.reuse, PT ;  /* 0x000000d55800720c */ /* 0x080fe40003fa6270 */
[----:B------:R-:W-:Y:S02]  /*6ca0*/  FSEL R250, R116, -INF , !P2 ;  /* 0xff80000074fa7808 */ /* 0x000fe40005000000 */
[----:B------:R-:W-:Y:S02]  /*6cb0*/  FSEL R49, R49, -INF , P5 ;  /* 0xff80000031317808 */ /* 0x000fe40002800000 */
[-C--:B------:R-:W-:Y:S02]  /*6cc0*/  ISETP.GE.AND P5, PT, R85, R213.reuse, PT ;  /* 0x000000d55500720c */ /* 0x080fe40003fa6270 */
[----:B------:R-:W-:-:S02]  /*6cd0*/  ISETP.GE.AND P2, PT, R89, R213, PT ;  /* 0x000000d55900720c */ /* 0x000fc40003f46270 */
[----:B------:R-:W-:Y:S02]  /*6ce0*/  FSEL R45, R45, -INF , P5 ;  /* 0xff8000002d2d7808 */ /* 0x000fe40002800000 */
[----:B------:R-:W-:Y:S02]  /*6cf0*/  ISETP.GE.AND P4, PT, R89, R212, PT ;  /* 0x000000d45900720c */ /* 0x000fe40003f86270 */
[----:B------:R-:W-:Y:S02]  /*6d00*/  FSEL R53, R53, -INF , P2 ;  /* 0xff80000035357808 */ /* 0x000fe40001000000 */
[----:B------:R-:W-:Y:S02]  /*6d10*/  ISETP.GE.AND P5, PT, R84, R213, PT ;  /* 0x000000d55400720c */ /* 0x000fe40003fa6270 */
[----:B------:R-:W-:Y:S01]  /*6d20*/  FSEL R234, R53, -INF , !P4 ;  /* 0xff80000035ea7808 */ /* 0x000fe20006000000 */
[----:B------:R-:W-:Y:S01]  /*6d30*/  VIADD R53, R83, 0x68 ;  /* 0x0000006853357836 */ /* 0x000fe20000000000 */
[----:B------:R-:W-:-:S02]  /*6d40*/  FSEL R33, R33, -INF , P5 ;  /* 0xff80000021217808 */ /* 0x000fc40002800000 */
[-C--:B------:R-:W-:Y:S02]  /*6d50*/  ISETP.GE.AND P4, PT, R88, R212.reuse, PT ;  /* 0x000000d45800720c */ /* 0x080fe40003f86270 */
[-C--:B------:R-:W-:Y:S02]  /*6d60*/  ISETP.GE.AND P5, PT, R82, R213.reuse, PT ;  /* 0x000000d55200720c */ /* 0x080fe40003fa6270 */
[----:B------:R-:W-:Y:S01]  /*6d70*/  FSEL R224, R49, -INF , !P4 ;  /* 0xff80000031e07808 */ /* 0x000fe20006000000 */
[----:B------:R-:W-:Y:S01]  /*6d80*/  VIADD R49, R83, 0x69 ;  /* 0x0000006953317836 */ /* 0x000fe20000000000 */
[----:B------:R-:W-:Y:S01]  /*6d90*/  FSEL R162, R29, -INF , P5 ;  /* 0xff8000001da27808 */ /* 0x000fe20002800000 */
[----:B------:R-:W-:Y:S01]  /*6da0*/  VIADD R29, R83, 0x78 ;  /* 0x00000078531d7836 */ /* 0x000fe20000000000 */
[----:B------:R-:W-:Y:S02]  /*6db0*/  ISETP.GE.AND P4, PT, R85, R212, PT ;  /* 0x000000d45500720c */ /* 0x000fe40003f86270 */
[----:B------:R-:W-:-:S02]  /*6dc0*/  ISETP.GE.AND P5, PT, R54, R213, PT ;  /* 0x000000d53600720c */ /* 0x000fc40003fa6270 */
[----:B------:R-:W-:Y:S01]  /*6dd0*/  FSEL R186, R45, -INF , !P4 ;  /* 0xff8000002dba7808 */ /* 0x000fe20006000000 */
[----:B------:R-:W-:Y:S01]  /*6de0*/  VIADD R45, R83, 0x70 ;  /* 0x00000070532d7836 */ /* 0x000fe20000000000 */
[----:B------:R-:W-:Y:S01]  /*6df0*/  FSEL R160, R25, -INF , P5 ;  /* 0xff80000019a07808 */ /* 0x000fe20002800000 */
[----:B------:R-:W-:Y:S01]  /*6e00*/  VIADD R25, R83, 0x79 ;  /* 0x0000007953197836 */ /* 0x000fe20000000000 */
[----:B------:R-:W-:Y:S02]  /*6e10*/  ISETP.GE.AND P5, PT, R53, R213, PT ;  /* 0x000000d53500720c */ /* 0x000fe40003fa6270 */
[----:B------:R-:W-:Y:S02]  /*6e20*/  IABS R81, R81 ;  /* 0x0000005100517213 */ /* 0x000fe40000000000 */
[----:B------:R-:W-:Y:S02]  /*6e30*/  FSEL R13, R13, -INF , P5 ;  /* 0xff8000000d0d7808 */ /* 0x000fe40002800000 */
[----:B------:R-:W-:-:S02]  /*6e40*/  ISETP.GE.AND P5, PT, R45, R213, PT ;  /* 0x000000d52d00720c */ /* 0x000fc40003fa6270 */
[----:B------:R-:W-:Y:S02]  /*6e50*/  I2FP.F32.S32 R116, R81 ;  /* 0x0000005100747245 */ /* 0x000fe40000201400 */
[----:B------:R-:W-:Y:S02]  /*6e60*/  FSEL R138, R138, -INF , P5 ;  /* 0xff8000008a8a7808 */ /* 0x000fe40002800000 */
[----:B------:R-:W-:Y:S01]  /*6e70*/  ISETP.GE.AND P5, PT, R29, R213, PT ;  /* 0x000000d51d00720c */ /* 0x000fe20003fa6270 */
[----:B------:R-:W-:Y:S01]  /*6e80*/  FFMA.FTZ R55, -R227, R116, R55 ;  /* 0x00000074e3377223 */ /* 0x000fe20000010137 */
[----:B------:R-:W-:Y:S02]  /*6e90*/  IABS R80, R80 ;  /* 0x0000005000507213 */ /* 0x000fe40000000000 */
[----:B------:R-:W-:Y:S02]  /*6ea0*/  ISETP.GE.AND P3, PT, R83, R211, PT ;  /* 0x000000d35300720c */ /* 0x000fe40003f66270 */
[----:B------:R-:W-:-:S02]  /*6eb0*/  FSEL R21, R21, -INF , P5 ;  /* 0xff80000015157808 */ /* 0x000fc40002800000 */
[----:B------:R-:W-:Y:S02]  /*6ec0*/  ISETP.GE.AND P5, PT, R53, R212, PT ;  /* 0x000000d43500720c */ /* 0x000fe40003fa6270 */
[----:B------:R-:W-:Y:S02]  /*6ed0*/  IABS R79, R79 ;  /* 0x0000004f004f7213 */ /* 0x000fe40000000000 */
[----:B------:R-:W-:Y:S02]  /*6ee0*/  I2FP.F32.S32 R80, R80 ;  /* 0x0000005000507245 */ /* 0x000fe40000201400 */
[----:B------:R-:W-:Y:S02]  /*6ef0*/  ISETP.GE.AND P2, PT, R83, R210, PT ;  /* 0x000000d25300720c */ /* 0x000fe40003f46270 */
[----:B------:R-:W-:Y:S01]  /*6f00*/  FSEL R114, R114, -INF , P3 ;  /* 0xff80000072727808 */ /* 0x000fe20001800000 */
[----:B------:R-:W-:Y:S01]  /*6f10*/  FFMA.FTZ R51, -R227, R80, R51 ;  /* 0x00000050e3337223 */ /* 0x000fe20000010133 */
[----:B------:R-:W-:-:S02]  /*6f20*/  FSEL R158, R13, -INF , !P5 ;  /* 0xff8000000d9e7808 */ /* 0x000fc40006800000 */
[----:B------:R-:W-:Y:S02]  /*6f30*/  I2FP.F32.S32 R79, R79 ;  /* 0x0000004f004f7245 */ /* 0x000fe40000201400 */
[----:B------:R-:W-:Y:S02]  /*6f40*/  FSEL R13, R114, -INF , !P2 ;  /* 0xff800000720d7808 */ /* 0x000fe40005000000 */
[----:B------:R-:W-:Y:S01]  /*6f50*/  FSEL R55, R55, -INF , P0 ;  /* 0xff80000037377808 */ /* 0x000fe20000000000 */
[----:B------:R-:W-:Y:S01]  /*6f60*/  FFMA.FTZ R79, -R227, R79, R46 ;  /* 0x0000004fe34f7223 */ /* 0x000fe2000001012e */
[----:B------:R-:W-:Y:S02]  /*6f70*/  ISETP.GE.AND P2, PT, R113, R211, PT ;  /* 0x000000d37100720c */ /* 0x000fe40003f46270 */
[----:B------:R-:W-:Y:S02]  /*6f80*/  FSEL R50, R55, -INF , !P1 ;  /* 0xff80000037327808 */ /* 0x000fe40004800000 */
[----:B------:R-:W-:-:S02]  /*6f90*/  ISETP.GE.AND P0, PT, R113, R210, PT ;  /* 0x000000d27100720c */ /* 0x000fc40003f06270 */
[-C--:B------:R-:W-:Y:S02]  /*6fa0*/  ISETP.GE.AND P1, PT, R48, R211.reuse, PT ;  /* 0x000000d33000720c */ /* 0x080fe40003f26270 */
[----:B------:R-:W-:Y:S02]  /*6fb0*/  FSEL R51, R51, -INF , P2 ;  /* 0xff80000033337808 */ /* 0x000fe40001000000 */
[----:B------:R-:W-:Y:S02]  /*6fc0*/  IABS R62, R62 ;  /* 0x0000003e003e7213 */ /* 0x000fe40000000000 */
[----:B------:R-:W-:Y:S02]  /*6fd0*/  FSEL R46, R51, -INF , !P0 ;  /* 0xff800000332e7808 */ /* 0x000fe40004000000 */
[----:B------:R-:W-:Y:S02]  /*6fe0*/  FSEL R79, R79, -INF , P1 ;  /* 0xff8000004f4f7808 */ /* 0x000fe40000800000 */
[----:B------:R-:W-:-:S02]  /*6ff0*/  ISETP.GE.AND P0, PT, R24, R211, PT ;  /* 0x000000d31800720c */ /* 0x000fc40003f06270 */
[----:B------:R-:W-:Y:S01]  /*7000*/  ISETP.GE.AND P1, PT, R24, R210, PT ;  /* 0x000000d21800720c */ /* 0x000fe20003f26270 */
[----:B------:R-:W-:Y:S01]  /*7010*/  IMAD.MOV.U32 R24, RZ, RZ, R62 ;  /* 0x000000ffff187224 */ /* 0x000fe200078e003e */
[----:B------:R-:W-:Y:S01]  /*7020*/  IABS R78, R78 ;  /* 0x0000004e004e7213 */ /* 0x000fe20000000000 */
[----:B------:R-:W2:Y:S01]  /*7030*/  LD.E R62, desc[UR4][R2.64+0xdc] ;  /* 0x0000dc04023e7980 */ /* 0x000ea2000c101900 */
[C---:B------:R-:W-:Y:S02]  /*7040*/  ISETP.GE.AND P5, PT, R115.reuse, R211, PT ;  /* 0x000000d37300720c */ /* 0x040fe40003fa6270 */
[----:B------:R-:W-:Y:S02]  /*7050*/  I2FP.F32.S32 R78, R78 ;  /* 0x0000004e004e7245 */ /* 0x000fe40000201400 */
[----:B------:R-:W-:Y:S02]  /*7060*/  ISETP.GE.AND P3, PT, R115, R210, PT ;  /* 0x000000d27300720c */ /* 0x000fe40003f66270 */
[----:B------:R-:W-:Y:S01]  /*7070*/  FSEL R111, R111, -INF , P5 ;  /* 0xff8000006f6f7808 */ /* 0x000fe20002800000 */
[----:B------:R-:W-:Y:S01]  /*7080*/  FFMA.FTZ R47, -R227, R78, R47 ;  /* 0x0000004ee32f7223 */ /* 0x000fe2000001012f */
[----:B------:R-:W-:-:S02]  /*7090*/  I2FP.F32.S32 R51, R24 ;  /* 0x0000001800337245 */ /* 0x000fc40000201400 */
[-C--:B------:R-:W-:Y:S02]  /*70a0*/  ISETP.GE.AND P5, PT, R48, R210.reuse, PT ;  /* 0x000000d23000720c */ /* 0x080fe40003fa6270 */
[----:B------:R-:W-:Y:S01]  /*70b0*/  FSEL R48, R111, -INF , !P3 ;  /* 0xff8000006f307808 */ /* 0x000fe20005800000 */
[----:B------:R-:W-:Y:S01]  /*70c0*/  FFMA.FTZ R38, -R227, R51, R38 ;  /* 0x00000033e3267223 */ /* 0x000fe20000010126 */
[C---:B------:R-:W-:Y:S02]  /*70d0*/  ISETP.GE.AND P3, PT, R112.reuse, R211, PT ;  /* 0x000000d37000720c */ /* 0x040fe40003f66270 */
[----:B------:R-:W-:Y:S02]  /*70e0*/  IABS R77, R77 ;  /* 0x0000004d004d7213 */ /* 0x000fe40000000000 */
[----:B------:R-:W-:Y:S02]  /*70f0*/  ISETP.GE.AND P2, PT, R112, R210, PT ;  /* 0x000000d27000720c */ /* 0x000fe40003f46270 */
[----:B------:R-:W-:-:S02]  /*7100*/  FSEL R47, R47, -INF , P3 ;  /* 0xff8000002f2f7808 */ /* 0x000fc40001800000 */
[----:B------:R-:W-:Y:S02]  /*7110*/  IABS R76, R76 ;  /* 0x0000004c004c7213 */ /* 0x000fe40000000000 */
[----:B------:R-:W-:Y:S02]  /*7120*/  FSEL R24, R79, -INF , !P5 ;  /* 0xff8000004f187808 */ /* 0x000fe40006800000 */
[----:B------:R-:W-:Y:S02]  /*7130*/  I2FP.F32.S32 R78, R77 ;  /* 0x0000004d004e7245 */ /* 0x000fe40000201400 */
[----:B------:R-:W-:Y:S02]  /*7140*/  FSEL R38, R38, -INF , P0 ;  /* 0xff80000026267808 */ /* 0x000fe40000000000 */
[C---:B------:R-:W-:Y:S02]  /*7150*/  ISETP.GE.AND P5, PT, R28.reuse, R211, PT ;  /* 0x000000d31c00720c */ /* 0x040fe40003fa6270 */
[----:B------:R-:W-:-:S02]  /*7160*/  ISETP.GE.AND P3, PT, R28, R210, PT ;  /* 0x000000d21c00720c */ /* 0x000fc40003f66270 */
[----:B------:R-:W-:Y:S02]  /*7170*/  FSEL R28, R47, -INF , !P2 ;  /* 0xff8000002f1c7808 */ /* 0x000fe40005000000 */
[----:B------:R-:W-:Y:S02]  /*7180*/  I2FP.F32.S32 R76, R76 ;  /* 0x0000004c004c7245 */ /* 0x000fe40000201400 */
[C---:B------:R-:W-:Y:S02]  /*7190*/  ISETP.GE.AND P2, PT, R20.reuse, R211, PT ;  /* 0x000000d31400720c */ /* 0x040fe40003f46270 */
[----:B------:R-:W-:Y:S01]  /*71a0*/  ISETP.GE.AND P0, PT, R20, R210, PT ;  /* 0x000000d21400720c */ /* 0x000fe20003f06270 */
[----:B------:R-:W-:Y:S01]  /*71b0*/  FFMA.FTZ R39, -R227, R78, R39 ;  /* 0x0000004ee3277223 */ /* 0x000fe20000010127 */
[----:B------:R-:W-:Y:S02]  /*71c0*/  IABS R75, R75 ;  /* 0x0000004b004b7213 */ /* 0x000fe40000000000 */
[----:B------:R-:W-:-:S02]  /*71d0*/  FSEL R20, R38, -INF , !P1 ;  /* 0xff80000026147808 */ /* 0x000fc40004800000 */
[----:B------:R-:W-:Y:S01]  /*71e0*/  IABS R38, R10 ;  /* 0x0000000a00267213 */ /* 0x000fe20000000000 */
[----:B------:R-:W-:Y:S01]  /*71f0*/  FFMA.FTZ R34, -R227, R76, R34 ;  /* 0x0000004ce3227223 */ /* 0x000fe20000010122 */
[----:B------:R-:W-:Y:S02]  /*7200*/  I2FP.F32.S32 R76, R75 ;  /* 0x0000004b004c7245 */ /* 0x000fe40000201400 */
[----:B------:R-:W-:Y:S02]  /*7210*/  I2FP.F32.S32 R38, R38 ;  /* 0x0000002600267245 */ /* 0x000fe40000201400 */
[----:B------:R-:W-:Y:S01]  /*7220*/  FSEL R39, R39, -INF , P5 ;  /* 0xff80000027277808 */ /* 0x000fe20002800000 */
[C---:B------:R-:W-:Y:S01]  /*7230*/  FFMA.FTZ R35, -R227.reuse, R76, R35 ;  /* 0x0000004ce3237223 */ /* 0x040fe20000010123 */
[----:B------:R-:W-:Y:S01]  /*7240*/  IABS R73, R73 ;  /* 0x0000004900497213 */ /* 0x000fe20000000000 */
[----:B------:R-:W-:Y:S01]  /*7250*/  FFMA.FTZ R30, -R227, R38, R30 ;  /* 0x00000026e31e7223 */ /* 0x000fe2000001011e */
[----:B------:R-:W-:-:S02]  /*7260*/  ISETP.GE.AND P1, PT, R110, R211, PT ;  /* 0x000000d36e00720c */ /* 0x000fc40003f26270 */
[----:B------:R-:W-:Y:S02]  /*7270*/  FSEL R10, R39, -INF , !P3 ;  /* 0xff800000270a7808 */ /* 0x000fe40005800000 */
[----:B------:R-:W-:Y:S02]  /*7280*/  ISETP.GE.AND P3, PT, R109, R211, PT ;  /* 0x000000d36d00720c */ /* 0x000fe40003f66270 */
[----:B------:R-:W-:Y:S02]  /*7290*/  I2FP.F32.S32 R73, R73 ;  /* 0x0000004900497245 */ /* 0x000fe40000201400 */
[----:B------:R-:W-:Y:S02]  /*72a0*/  ISETP.GE.AND P5, PT, R110, R210, PT ;  /* 0x000000d26e00720c */ /* 0x000fe40003fa6270 */
[----:B------:R-:W-:Y:S02]  /*72b0*/  FSEL R34, R34, -INF , P2 ;  /* 0xff80000022227808 */ /* 0x000fe40001000000 */
[----:B------:R-:W-:-:S02]  /*72c0*/  FSEL R35, R35, -INF , P1 ;  /* 0xff80000023237808 */ /* 0x000fc40000800000 */
[----:B------:R-:W-:Y:S02]  /*72d0*/  ISETP.GE.AND P2, PT, R109, R210, PT ;  /* 0x000000d26d00720c */ /* 0x000fe40003f46270 */
[----:B------:R-:W-:Y:S02]  /*72e0*/  IABS R74, R74 ;  /* 0x0000004a004a7213 */ /* 0x000fe40000000000 */
[----:B------:R-:W-:Y:S02]  /*72f0*/  FSEL R30, R30, -INF , P3 ;  /* 0xff8000001e1e7808 */ /* 0x000fe40001800000 */
[----:B------:R-:W-:Y:S01]  /*7300*/  IABS R71, R71 ;  /* 0x0000004700477213 */ /* 0x000fe20000000000 */
[----:B------:R-:W-:Y:S01]  /*7310*/  FFMA.FTZ R26, -R227, R73, R26 ;  /* 0x00000049e31a7223 */ /* 0x000fe2000001011a */
[----:B------:R-:W-:Y:S02]  /*7320*/  FSEL R39, R35, -INF , !P5 ;  /* 0xff80000023277808 */ /* 0x000fe40006800000 */
[----:B------:R-:W-:-:S02]  /*7330*/  I2FP.F32.S32 R74, R74 ;  /* 0x0000004a004a7245 */ /* 0x000fc40000201400 */
[----:B------:R-:W-:Y:S02]  /*7340*/  ISETP.GE.AND P5, PT, R105, R211, PT ;  /* 0x000000d36900720c */ /* 0x000fe40003fa6270 */
[----:B------:R-:W-:Y:S02]  /*7350*/  FSEL R150, R30, -INF , !P2 ;  /* 0xff8000001e967808 */ /* 0x000fe40005000000 */
[----:B------:R-:W-:Y:S01]  /*7360*/  I2FP.F32.S32 R30, R71 ;  /* 0x00000047001e7245 */ /* 0x000fe20000201400 */
[----:B------:R-:W-:Y:S01]  /*7370*/  FFMA.FTZ R31, -R227, R74, R31 ;  /* 0x0000004ae31f7223 */ /* 0x000fe2000001011f */
[----:B------:R-:W-:Y:S02]  /*7380*/  ISETP.GE.AND P3, PT, R105, R210, PT ;  /* 0x000000d26900720c */ /* 0x000fe40003f66270 */
[----:B------:R-:W-:Y:S01]  /*7390*/  FSEL R26, R26, -INF , P5 ;  /* 0xff8000001a1a7808 */ /* 0x000fe20002800000 */
[----:B------:R-:W-:Y:S01]  /*73a0*/  FFMA.FTZ R27, -R227, R30, R27 ;  /* 0x0000001ee31b7223 */ /* 0x000fe2000001011b */
[----:B------:R-:W-:-:S02]  /*73b0*/  FSEL R148, R34, -INF , !P0 ;  /* 0xff80000022947808 */ /* 0x000fc40004000000 */
[----:B------:R-:W-:Y:S02]  /*73c0*/  IABS R70, R70 ;  /* 0x0000004600467213 */ /* 0x000fe40000000000 */
[----:B------:R-:W-:Y:S02]  /*73d0*/  IABS R69, R69 ;  /* 0x0000004500457213 */ /* 0x000fe40000000000 */
[-C--:B------:R-:W-:Y:S02]  /*73e0*/  ISETP.GE.AND P0, PT, R108, R211.reuse, PT ;  /* 0x000000d36c00720c */ /* 0x080fe40003f06270 */
[----:B------:R-:W-:Y:S02]  /*73f0*/  IABS R68, R68 ;  /* 0x0000004400447213 */ /* 0x000fe40000000000 */
[----:B------:R-:W-:Y:S02]  /*7400*/  ISETP.GE.AND P2, PT, R104, R211, PT ;  /* 0x000000d36800720c */ /* 0x000fe40003f46270 */
[----:B------:R-:W-:-:S02]  /*7410*/  FSEL R143, R26, -INF , !P3 ;  /* 0xff8000001a8f7808 */ /* 0x000fc40005800000 */
[----:B------:R-:W-:Y:S02]  /*7420*/  I2FP.F32.S32 R70, R70 ;  /* 0x0000004600467245 */ /* 0x000fe40000201400 */
[----:B------:R-:W-:Y:S02]  /*7430*/  I2FP.F32.S32 R26, R69 ;  /* 0x00000045001a7245 */ /* 0x000fe40000201400 */
[----:B------:R-:W-:Y:S02]  /*7440*/  ISETP.GE.AND P1, PT, R108, R210, PT ;  /* 0x000000d26c00720c */ /* 0x000fe40003f26270 */
[----:B------:R-:W-:Y:S02]  /*7450*/  FSEL R31, R31, -INF , P0 ;  /* 0xff8000001f1f7808 */ /* 0x000fe40000000000 */
[----:B------:R-:W-:Y:S02]  /*7460*/  I2FP.F32.S32 R68, R68 ;  /* 0x0000004400447245 */ /* 0x000fe40000201400 */
[----:B------:R-:W-:-:S02]  /*7470*/  ISETP.GE.AND P0, PT, R104, R210, PT ;  /* 0x000000d26800720c */ /* 0x000fc40003f06270 */
[----:B------:R-:W-:Y:S01]  /*7480*/  FSEL R27, R27, -INF , P2 ;  /* 0xff8000001b1b7808 */ /* 0x000fe20001000000 */
[----:B------:R-:W-:Y:S01]  /*7490*/  FFMA.FTZ R22, -R227, R70, R22 ;  /* 0x00000046e3167223 */ /* 0x000fe20000010116 */
[----:B------:R-:W-:Y:S01]  /*74a0*/  FSEL R38, R31, -INF , !P1 ;  /* 0xff8000001f267808 */ /* 0x000fe20004800000 */
[C---:B------:R-:W-:Y:S01]  /*74b0*/  FFMA.FTZ R23, -R227.reuse, R26, R23 ;  /* 0x0000001ae3177223 */ /* 0x040fe20000010117 */
[----:B------:R-:W-:Y:S01]  /*74c0*/  IABS R66, R66 ;  /* 0x0000004200427213 */ /* 0x000fe20000000000 */
[----:B------:R-:W-:Y:S01]  /*74d0*/  FFMA.FTZ R18, -R227, R68, R18 ;  /* 0x00000044e3127223 */ /* 0x000fe20000010112 */
[----:B------:R-:W-:Y:S02]  /*74e0*/  ISETP.GE.AND P4, PT, R84, R212, PT ;  /* 0x000000d45400720c */ /* 0x000fe40003f86270 */
[-C--:B------:R-:W-:Y:S02]  /*74f0*/  ISETP.GE.AND P1, PT, R101, R211.reuse, PT ;  /* 0x000000d36500720c */ /* 0x080fe40003f26270 */
[----:B------:R-:W-:-:S02]  /*7500*/  ISETP.GE.AND P3, PT, R100, R211, PT ;  /* 0x000000d36400720c */ /* 0x000fc40003f66270 */
[----:B------:R-:W-:Y:S02]  /*7510*/  FSEL R149, R27, -INF , !P0 ;  /* 0xff8000001b957808 */ /* 0x000fe40004000000 */
[----:B------:R-:W-:Y:S02]  /*7520*/  ISETP.GE.AND P0, PT, R97, R211, PT ;  /* 0x000000d36100720c */ /* 0x000fe40003f06270 */
[----:B------:R-:W-:Y:S02]  /*7530*/  I2FP.F32.S32 R66, R66 ;  /* 0x0000004200427245 */ /* 0x000fe40000201400 */
[----:B------:R-:W-:Y:S01]  /*7540*/  FSEL R184, R33, -INF , !P4 ;  /* 0xff80000021b87808 */ /* 0x000fe20006000000 */
[----:B------:R-:W-:Y:S01]  /*7550*/  VIADD R33, R83, 0x71 ;  /* 0x0000007153217836 */ /* 0x000fe20000000000 */
[-C--:B------:R-:W-:Y:S02]  /*7560*/  ISETP.GE.AND P5, PT, R101, R210.reuse, PT ;  /* 0x000000d26500720c */ /* 0x080fe40003fa6270 */
[----:B------:R-:W-:-:S02]  /*7570*/  ISETP.GE.AND P2, PT, R100, R210, PT ;  /* 0x000000d26400720c */ /* 0x000fc40003f46270 */
[----:B------:R-:W-:Y:S02]  /*7580*/  FSEL R22, R22, -INF , P1 ;  /* 0xff80000016167808 */ /* 0x000fe40000800000 */
[----:B------:R-:W-:Y:S02]  /*7590*/  FSEL R23, R23, -INF , P3 ;  /* 0xff80000017177808 */ /* 0x000fe40001800000 */
[----:B------:R-:W-:Y:S02]  /*75a0*/  ISETP.GE.AND P4, PT, R82, R212, PT ;  /* 0x000000d45200720c */ /* 0x000fe40003f86270 */
[----:B------:R-:W-:Y:S02]  /*75b0*/  ISETP.GE.AND P1, PT, R97, R210, PT ;  /* 0x000000d26100720c */ /* 0x000fe40003f26270 */
[----:B------:R-:W-:Y:S02]  /*75c0*/  IABS R67, R67 ;  /* 0x0000004300437213 */ /* 0x000fe40000000000 */
[----:B------:R-:W-:-:S02]  /*75d0*/  FSEL R18, R18, -INF , P0 ;  /* 0xff80000012127808 */ /* 0x000fc40000000000 */
[----:B------:R-:W-:Y:S01]  /*75e0*/  IABS R65, R65 ;  /* 0x0000004100417213 */ /* 0x000fe20000000000 */
[----:B------:R-:W-:Y:S01]  /*75f0*/  FFMA.FTZ R14, -R227, R66, R14 ;  /* 0x00000042e30e7223 */ /* 0x000fe2000001010e */
[----:B------:R-:W-:Y:S02]  /*7600*/  FSEL R174, R22, -INF , !P5 ;  /* 0xff80000016ae7808 */ /* 0x000fe40006800000 */
[----:B------:R-:W-:Y:S02]  /*7610*/  FSEL R172, R23, -INF , !P2 ;  /* 0xff80000017ac7808 */ /* 0x000fe40005000000 */
[----:B------:R-:W-:Y:S02]  /*7620*/  FSEL R162, R162, -INF , !P4 ;  /* 0xff800000a2a27808 */ /* 0x000fe40006000000 */
[----:B------:R-:W-:Y:S02]  /*7630*/  I2FP.F32.S32 R22, R67 ;  /* 0x0000004300167245 */ /* 0x000fe40000201400 */
[----:B------:R-:W-:-:S02]  /*7640*/  ISETP.GE.AND P2, PT, R93, R211, PT ;  /* 0x000000d35d00720c */ /* 0x000fc40003f46270 */
[----:B------:R-:W-:Y:S02]  /*7650*/  FSEL R238, R18, -INF , !P1 ;  /* 0xff80000012ee7808 */ /* 0x000fe40004800000 */
[----:B------:R-:W-:Y:S02]  /*7660*/  ISETP.GE.AND P4, PT, R54, R212, PT ;  /* 0x000000d43600720c */ /* 0x000fe40003f86270 */
[----:B------:R-:W-:Y:S01]  /*7670*/  I2FP.F32.S32 R18, R65 ;  /* 0x0000004100127245 */ /* 0x000fe20000201400 */
[----:B------:R-:W-:Y:S01]  /*7680*/  FFMA.FTZ R19, -R227, R22, R19 ;  /* 0x00000016e3137223 */ /* 0x000fe20000010113 */
[----:B------:R-:W-:Y:S02]  /*7690*/  ISETP.GE.AND P0, PT, R93, R210, PT ;  /* 0x000000d25d00720c */ /* 0x000fe40003f06270 */
[----:B------:R-:W-:Y:S01]  /*76a0*/  FSEL R14, R14, -INF , P2 ;  /* 0xff8000000e0e7808 */ /* 0x000fe20001000000 */
[----:B------:R-:W-:Y:S01]  /*76b0*/  FFMA.FTZ R15, -R227, R18, R15 ;  /* 0x00000012e30f7223 */ /* 0x000fe2000001010f */
[----:B------:R-:W-:-:S02]  /*76c0*/  FSEL R160, R160, -INF , !P4 ;  /* 0xff800000a0a07808 */ /* 0x000fc40006000000 */
[----:B------:R-:W-:Y:S02]  /*76d0*/  IABS R63, R63 ;  /* 0x0000003f003f7213 */ /* 0x000fe40000000000 */
[----:B------:R-:W-:Y:S02]  /*76e0*/  ISETP.GE.AND P4, PT, R49, R213, PT ;  /* 0x000000d53100720c */ /* 0x000fe40003f86270 */
[-C--:B------:R-:W-:Y:S02]  /*76f0*/  ISETP.GE.AND P5, PT, R96, R211.reuse, PT ;  /* 0x000000d36000720c */ /* 0x080fe40003fa6270 */
[----:B------:R-:W-:Y:S02]  /*7700*/  ISETP.GE.AND P1, PT, R92, R211, PT ;  /* 0x000000d35c00720c */ /* 0x000fe40003f26270 */
[----:B------:R-:W-:Y:S02]  /*7710*/  FSEL R151, R14, -INF , !P0 ;  /* 0xff8000000e977808 */ /* 0x000fe40004000000 */
[----:B------:R-:W-:-:S02]  /*7720*/  I2FP.F32.S32 R14, R63 ;  /* 0x0000003f000e7245 */ /* 0x000fc40000201400 */
[----:B------:R-:W-:Y:S02]  /*7730*/  FSEL R156, R156, -INF , P4 ;  /* 0xff8000009c9c7808 */ /* 0x000fe40002000000 */
[----:B------:R-:W-:Y:S02]  /*7740*/  FSEL R19, R19, -INF , P5 ;  /* 0xff80000013137808 */ /* 0x000fe40002800000 */
[----:B------:R-:W-:Y:S02]  /*7750*/  ISETP.GE.AND P4, PT, R33, R213, PT ;  /* 0x000000d52100720c */ /* 0x000fe40003f86270 */
[----:B------:R-:W-:Y:S02]  /*7760*/  ISETP.GE.AND P5, PT, R92, R210, PT ;  /* 0x000000d25c00720c */ /* 0x000fe40003fa6270 */
[----:B------:R-:W-:Y:S01]  /*7770*/  FSEL R15, R15, -INF , P1 ;  /* 0xff8000000f0f7808 */ /* 0x000fe20000800000 */
[----:B------:R-:W-:Y:S01]  /*7780*/  FFMA.FTZ R14, -R227, R14, R107 ;  /* 0x0000000ee30e7223 */ /* 0x000fe2000001016b */
[----:B------:R-:W-:-:S02]  /*7790*/  FSEL R136, R136, -INF , P4 ;  /* 0xff80000088887808 */ /* 0x000fc40002000000 */
[C---:B------:R-:W-:Y:S02]  /*77a0*/  ISETP.GE.AND P0, PT, R88.reuse, R211, PT ;  /* 0x000000d35800720c */ /* 0x040fe40003f06270 */
[----:B------:R-:W-:Y:S02]  /*77b0*/  FSEL R240, R15, -INF , !P5 ;  /* 0xff8000000ff07808 */ /* 0x000fe40006800000 */
[----:B------:R-:W-:Y:S02]  /*77c0*/  ISETP.GE.AND P4, PT, R25, R213, PT ;  /* 0x000000d51900720c */ /* 0x000fe40003f86270 */
[----:B------:R-:W-:Y:S02]  /*77d0*/  FMNMX3.FTZ R15, R13, R50, R48, !PT ;  /* 0x000000320d0f7276 */ /* 0x000fe40007810030 */
[----:B------:R-:W-:Y:S02]  /*77e0*/  IABS R64, R64 ;  /* 0x0000004000407213 */ /* 0x000fe40000000000 */
[----:B------:R-:W-:-:S02]  /*77f0*/  ISETP.GE.AND P1, PT, R88, R210, PT ;  /* 0x000000d25800720c */ /* 0x000fc40003f26270 */
[----:B------:R-:W-:Y:S02]  /*7800*/  FSEL R14, R14, -INF , P0 ;  /* 0xff8000000e0e7808 */ /* 0x000fe40000000000 */
[----:B------:R-:W-:Y:S02]  /*7810*/  IABS R11, R11 ;  /* 0x0000000b000b7213 */ /* 0x000fe40000000000 */
[----:B------:R-:W-:Y:S02]  /*7820*/  FSEL R17, R17, -INF , P4 ;  /* 0xff80000011117808 */ /* 0x000fe40002000000 */
[----:B------:R-:W-:Y:S02]  /*7830*/  FMNMX3.FTZ R15, R15, R46, R24, !PT ;  /* 0x0000002e0f0f7276 */ /* 0x000fe40007810018 */
[----:B------:R-:W-:Y:S02]  /*7840*/  ISETP.GE.AND P4, PT, R115, R212, PT ;  /* 0x000000d47300720c */ /* 0x000fe40003f86270 */
[----:B------:R-:W-:-:S02]  /*7850*/  I2FP.F32.S32 R64, R64 ;  /* 0x0000004000407245 */ /* 0x000fc40000201400 */
[----:B------:R-:W-:Y:S02]  /*7860*/  ISETP.GE.AND P3, PT, R96, R210, PT ;  /* 0x000000d26000720c */ /* 0x000fe40003f66270 */
[----:B------:R-:W-:Y:S01]  /*7870*/  FSEL R244, R14, -INF , !P1 ;  /* 0xff8000000ef47808 */ /* 0x000fe20004800000 */
[----:B------:R-:W-:Y:S01]  /*7880*/  IMAD.MOV.U32 R14, RZ, RZ, R11 ;  /* 0x000000ffff0e7224 */ /* 0x000fe200078e000b */
[----:B------:R-:W-:Y:S02]  /*7890*/  FMNMX3.FTZ R15, R15, R28, R20, !PT ;  /* 0x0000001c0f0f7276 */ /* 0x000fe40007810014 */
[----:B------:R-:W-:Y:S01]  /*78a0*/  FSEL R11, R52, -INF , !P4 ;  /* 0xff800000340b7808 */ /* 0x000fe20006000000 */
[----:B------:R-:W-:Y:S01]  /*78b0*/  FFMA.FTZ R64, -R227, R64, R106 ;  /* 0x00000040e3407223 */ /* 0x000fe2000001016a */
[----:B------:R-:W-:Y:S02]  /*78c0*/  IABS R61, R61 ;  /* 0x0000003d003d7213 */ /* 0x000fe40000000000 */
[----:B------:R-:W-:-:S02]  /*78d0*/  FSEL R155, R19, -INF , !P3 ;  /* 0xff800000139b7808 */ /* 0x000fc40005800000 */
[----:B------:R-:W-:Y:S02]  /*78e0*/  IABS R60, R60 ;  /* 0x0000003c003c7213 */ /* 0x000fe40000000000 */
[----:B------:R-:W-:Y:S02]  /*78f0*/  ISETP.GE.AND P3, PT, R89, R211, PT ;  /* 0x000000d35900720c */ /* 0x000fe40003f66270 */
[----:B------:R-:W-:Y:S02]  /*7900*/  FMNMX3.FTZ R15, R15, R10, R148, !PT ;  /* 0x0000000a0f0f7276 */ /* 0x000fe40007810094 */
[----:B------:R-:W-:Y:S02]  /*7910*/  FMNMX3.FTZ R19, R44, R32, R11, !PT ;  /* 0x000000202c137276 */ /* 0x000fe4000781000b */
[----:B------:R-:W-:Y:S02]  /*7920*/  I2FP.F32.S32 R61, R61 ;  /* 0x0000003d003d7245 */ /* 0x000fe40000201400 */
[----:B------:R-:W-:-:S02]  /*7930*/  I2FP.F32.S32 R60, R60 ;  /* 0x0000003c003c7245 */ /* 0x000fc40000201400 */
[----:B------:R-:W-:Y:S02]  /*7940*/  ISETP.GE.AND P2, PT, R89, R210, PT ;  /* 0x000000d25900720c */ /* 0x000fe40003f46270 */
[----:B------:R-:W-:Y:S02]  /*7950*/  FSEL R64, R64, -INF , P3 ;  /* 0xff80000040407808 */ /* 0x000fe40001800000 */
[----:B------:R-:W-:Y:S02]  /*7960*/  FMNMX3.FTZ R15, R15, R39, R150, !PT ;  /* 0x000000270f0f7276 */ /* 0x000fe40007810096 */
[----:B------:R-:W-:Y:S01]  /*7970*/  FMNMX3.FTZ R19, R19, R6, R8, !PT ;  /* 0x0000000613137276 */ /* 0x000fe20007810008 */
[C---:B------:R-:W-:Y:S01]  /*7980*/  FFMA.FTZ R61, -R227.reuse, R61, R102 ;  /* 0x0000003de33d7223 */ /* 0x040fe20000010166 */
[----:B------:R-:W-:Y:S01]  /*7990*/  IABS R59, R59 ;  /* 0x0000003b003b7213 */ /* 0x000fe20000000000 */
[----:B------:R-:W-:Y:S01]  /*79a0*/  FFMA.FTZ R60, -R227, R60, R103 ;  /* 0x0000003ce33c7223 */ /* 0x000fe20000010167 */
[----:B------:R-:W-:-:S02]  /*79b0*/  IABS R58, R58 ;  /* 0x0000003a003a7213 */ /* 0x000fc40000000000 */
[----:B------:R-:W-:Y:S02]  /*79c0*/  ISETP.GE.AND P5, PT, R85, R211, PT ;  /* 0x000000d35500720c */ /* 0x000fe40003fa6270 */
[----:B------:R-:W-:Y:S02]  /*79d0*/  FSEL R246, R64, -INF , !P2 ;  /* 0xff80000040f67808 */ /* 0x000fe40005000000 */
[----:B------:R-:W-:Y:S02]  /*79e0*/  IABS R57, R57 ;  /* 0x0000003900397213 */ /* 0x000fe40000000000 */
[----:B------:R-:W-:Y:S02]  /*79f0*/  FMNMX3.FTZ R15, R15, R38, R143, !PT ;  /* 0x000000260f0f7276 */ /* 0x000fe4000781008f */
[----:B------:R-:W-:Y:S02]  /*7a00*/  ISETP.GE.AND P2, PT, R84, R211, PT ;  /* 0x000000d35400720c */ /* 0x000fe40003f46270 */
[----:B------:R-:W-:-:S02]  /*7a10*/  FMNMX3.FTZ R19, R19, R72, R16, !PT ;  /* 0x0000004813137276 */ /* 0x000fc40007810010 */
[----:B------:R-:W-:Y:S02]  /*7a20*/  I2FP.F32.S32 R59, R59 ;  /* 0x0000003b003b7245 */ /* 0x000fe40000201400 */
[----:B------:R-:W-:Y:S02]  /*7a30*/  I2FP.F32.S32 R58, R58 ;  /* 0x0000003a003a7245 */ /* 0x000fe40000201400 */
[----:B------:R-:W-:Y:S02]  /*7a40*/  ISETP.GE.AND P3, PT, R85, R210, PT ;  /* 0x000000d25500720c */ /* 0x000fe40003f66270 */
[----:B------:R-:W-:Y:S02]  /*7a50*/  FSEL R61, R61, -INF , P5 ;  /* 0xff8000003d3d7808 */ /* 0x000fe40002800000 */
[----:B------:R-:W-:Y:S02]  /*7a60*/  I2FP.F32.S32 R57, R57 ;  /* 0x0000003900397245 */ /* 0x000fe40000201400 */
[----:B------:R-:W-:-:S02]  /*7a70*/  IABS R56, R56 ;  /* 0x0000003800387213 */ /* 0x000fc40000000000 */
[----:B------:R-:W-:Y:S02]  /*7a80*/  FMNMX3.FTZ R15, R15, R149, R174, !PT ;  /* 0x000000950f0f7276 */ /* 0x000fe400078100ae */
[----:B------:R-:W-:Y:S02]  /*7a90*/  ISETP.GE.AND P0, PT, R84, R210, PT ;  /* 0x000000d25400720c */ /* 0x000fe40003f06270 */
[----:B------:R-:W-:Y:S02]  /*7aa0*/  FSEL R60, R60, -INF , P2 ;  /* 0xff8000003c3c7808 */ /* 0x000fe40001000000 */
[----:B------:R-:W-:Y:S01]  /*7ab0*/  FMNMX3.FTZ R19, R19, R12, R37, !PT ;  /* 0x0000000c13137276 */ /* 0x000fe20007810025 */
[C---:B------:R-:W-:Y:S01]  /*7ac0*/  FFMA.FTZ R59, -R227.reuse, R59, R98 ;  /* 0x0000003be33b7223 */ /* 0x040fe20000010162 */
[----:B------:R-:W-:Y:S01]  /*7ad0*/  IABS R5, R5 ;  /* 0x0000000500057213 */ /* 0x000fe20000000000 */
[----:B------:R-:W-:Y:S01]  /*7ae0*/  FFMA.FTZ R58, -R227, R58, R99 ;  /* 0x0000003ae33a7223 */ /* 0x000fe20000010163 */
[----:B------:R-:W-:Y:S01]  /*7af0*/  FSEL R242, R61, -INF , !P3 ;  /* 0xff8000003df27808 */ /* 0x000fe20005800000 */
[----:B------:R-:W-:Y:S01]  /*7b00*/  FFMA.FTZ R57, -R227, R57, R94 ;  /* 0x00000039e3397223 */ /* 0x000fe2000001015e */
[----:B------:R-:W-:-:S02]  /*7b10*/  I2FP.F32.S32 R56, R56 ;  /* 0x0000003800387245 */ /* 0x000fc40000201400 */
[----:B------:R-:W-:Y:S02]  /*7b20*/  FMNMX3.FTZ R26, R15, R172, R238, !PT ;  /* 0x000000ac0f1a7276 */ /* 0x000fe400078100ee */
[-C--:B------:R-:W-:Y:S02]  /*7b30*/  ISETP.GE.AND P1, PT, R82, R211.reuse, PT ;  /* 0x000000d35200720c */ /* 0x080fe40003f26270 */
[----:B------:R-:W-:Y:S02]  /*7b40*/  ISETP.GE.AND P3, PT, R54, R211, PT ;  /* 0x000000d33600720c */ /* 0x000fe40003f66270 */
[----:B------:R-:W-:Y:S02]  /*7b50*/  FSEL R236, R60, -INF , !P0 ;  /* 0xff8000003cec7808 */ /* 0x000fe40004000000 */
[----:B------:R-:W-:Y:S02]  /*7b60*/  I2FP.F32.S32 R14, R14 ;  /* 0x0000000e000e7245 */ /* 0x000fe40000201400 */
[----:B------:R-:W-:-:S02]  /*7b70*/  FMNMX3.FTZ R19, R19, R154, R152, !PT ;  /* 0x0000009a13137276 */ /* 0x000fc40007810098 */
[----:B------:R-:W-:Y:S02]  /*7b80*/  ISETP.GE.AND P0, PT, R53, R211, PT ;  /* 0x000000d33500720c */ /* 0x000fe40003f06270 */
[----:B------:R-:W-:Y:S01]  /*7b90*/  I2FP.F32.S32 R22, R5 ;  /* 0x0000000500167245 */ /* 0x000fe20000201400 */
[C---:B------:R-:W-:Y:S01]  /*7ba0*/  FFMA.FTZ R56, -R227.reuse, R56, R95 ;  /* 0x00000038e3387223 */ /* 0x040fe2000001015f */
[----:B------:R-:W-:Y:S01]  /*7bb0*/  FMNMX3.FTZ R5, R26, R155, R151, !PT ;  /* 0x0000009b1a057276 */ /* 0x000fe20007810097 */
[----:B------:R-:W-:Y:S01]  /*7bc0*/  FFMA.FTZ R14, -R227, R14, R90 ;  /* 0x0000000ee30e7223 */ /* 0x000fe2000001015a */
[----:B------:R-:W-:Y:S02]  /*7bd0*/  ISETP.GE.AND P2, PT, R54, R210, PT ;  /* 0x000000d23600720c */ /* 0x000fe40003f46270 */
[----:B------:R-:W-:Y:S02]  /*7be0*/  FSEL R59, R59, -INF , P1 ;  /* 0xff8000003b3b7808 */ /* 0x000fe40000800000 */
[----:B------:R-:W-:-:S02]  /*7bf0*/  FSEL R58, R58, -INF , P3 ;  /* 0xff8000003a3a7808 */ /* 0x000fc40001800000 */
[----:B------:R-:W-:Y:S02]  /*7c00*/  IABS R9, R9 ;  /* 0x0000000900097213 */ /* 0x000fe40000000000 */
[----:B------:R-:W-:Y:S02]  /*7c10*/  FMNMX3.FTZ R19, R19, R36, R145, !PT ;  /* 0x0000002413137276 */ /* 0x000fe40007810091 */
[----:B------:R-:W-:Y:S02]  /*7c20*/  ISETP.GE.AND P1, PT, R53, R210, PT ;  /* 0x000000d23500720c */ /* 0x000fe40003f26270 */
[----:B------:R-:W-:Y:S02]  /*7c30*/  ISETP.GE.AND P3, PT, R49, R211, PT ;  /* 0x000000d33100720c */ /* 0x000fe40003f66270 */
[----:B------:R-:W-:Y:S02]  /*7c40*/  FSEL R57, R57, -INF , P0 ;  /* 0xff80000039397808 */ /* 0x000fe40000000000 */
[----:B------:R-:W-:-:S02]  /*7c50*/  IABS R7, R7 ;  /* 0x0000000700077213 */ /* 0x000fc40000000000 */
[----:B------:R-:W-:Y:S02]  /*7c60*/  ISETP.GE.AND P0, PT, R45, R211, PT ;  /* 0x000000d32d00720c */ /* 0x000fe40003f06270 */
[----:B------:R-:W-:Y:S02]  /*7c70*/  ISETP.GE.AND P5, PT, R82, R210, PT ;  /* 0x000000d25200720c */ /* 0x000fe40003fa6270 */
[----:B------:R-:W-:Y:S02]  /*7c80*/  FMNMX3.FTZ R5, R5, R240, R246, !PT ;  /* 0x000000f005057276 */ /* 0x000fe400078100f6 */
[----:B------:R-:W-:Y:S02]  /*7c90*/  FSEL R168, R58, -INF , !P2 ;  /* 0xff8000003aa87808 */ /* 0x000fe40005000000 */
[----:B------:R-:W-:Y:S02]  /*7ca0*/  I2FP.F32.S32 R18, R9 ;  /* 0x0000000900127245 */ /* 0x000fe40000201400 */
[----:B------:R-:W-:-:S02]  /*7cb0*/  FMNMX3.FTZ R19, R19, R176, R147, !PT ;  /* 0x000000b013137276 */ /* 0x000fc40007810093 */
[-C--:B------:R-:W-:Y:S02]  /*7cc0*/  ISETP.GE.AND P2, PT, R49, R210.reuse, PT ;  /* 0x000000d23100720c */ /* 0x080fe40003f46270 */
[----:B------:R-:W-:Y:S02]  /*7cd0*/  FSEL R166, R57, -INF , !P1 ;  /* 0xff80000039a67808 */ /* 0x000fe40004800000 */
[----:B------:R-:W-:Y:S02]  /*7ce0*/  FSEL R56, R56, -INF , P3 ;  /* 0xff80000038387808 */ /* 0x000fe40001800000 */
[----:B------:R-:W-:Y:S02]  /*7cf0*/  I2FP.F32.S32 R7, R7 ;  /* 0x0000000700077245 */ /* 0x000fe40000201400 */
[----:B------:R-:W-:Y:S02]  /*7d00*/  ISETP.GE.AND P1, PT, R45, R210, PT ;  /* 0x000000d22d00720c */ /* 0x000fe40003f26270 */
[----:B------:R-:W-:-:S02]  /*7d10*/  FSEL R14, R14, -INF , P0 ;  /* 0xff8000000e0e7808 */ /* 0x000fc40000000000 */
[----:B------:R-:W-:Y:S02]  /*7d20*/  FSEL R170, R59, -INF , !P5 ;  /* 0xff8000003baa7808 */ /* 0x000fe40006800000 */
[----:B------:R-:W-:Y:S01]  /*7d30*/  FMNMX3.FTZ R5, R5, R244, R242, !PT ;  /* 0x000000f405057276 */ /* 0x000fe200078100f2 */
[----:B------:R-:W-:Y:S01]  /*7d40*/  FFMA.FTZ R18, -R227, R18, R91 ;  /* 0x00000012e3127223 */ /* 0x000fe2000001015b */
[----:B------:R-:W-:Y:S01]  /*7d50*/  FMNMX3.FTZ R19, R19, R178, R153, !PT ;  /* 0x000000b213137276 */ /* 0x000fe20007810099 */
[----:B------:R-:W-:Y:S01]  /*7d60*/  FFMA.FTZ R7, -R227, R7, R86 ;  /* 0x00000007e3077223 */ /* 0x000fe20000010156 */
[----:B------:R-:W-:Y:S02]  /*7d70*/  FSEL R164, R56, -INF , !P2 ;  /* 0xff80000038a47808 */ /* 0x000fe40005000000 */
[----:B------:R-:W-:Y:S02]  /*7d80*/  ISETP.GE.AND P2, PT, R33, R211, PT ;  /* 0x000000d32100720c */ /* 0x000fe40003f46270 */
[----:B------:R-:W-:-:S02]  /*7d90*/  FSEL R146, R14, -INF , !P1 ;  /* 0xff8000000e927808 */ /* 0x000fc40004800000 */
[----:B------:R-:W-:Y:S02]  /*7da0*/  ISETP.GE.AND P1, PT, R29, R211, PT ;  /* 0x000000d31d00720c */ /* 0x000fe40003f26270 */
[----:B------:R-:W-:Y:S02]  /*7db0*/  FMNMX3.FTZ R5, R5, R236, R170, !PT ;  /* 0x000000ec05057276 */ /* 0x000fe400078100aa */
[----:B------:R-:W-:Y:S02]  /*7dc0*/  FMNMX3.FTZ R19, R19, R252, R250, !PT ;  /* 0x000000fc13137276 */ /* 0x000fe400078100fa */
[----:B------:R-:W-:Y:S02]  /*7dd0*/  FSEL R18, R18, -INF , P2 ;  /* 0xff80000012127808 */ /* 0x000fe40001000000 */
[-C--:B------:R-:W-:Y:S02]  /*7de0*/  ISETP.GE.AND P0, PT, R33, R210.reuse, PT ;  /* 0x000000d22100720c */ /* 0x080fe40003f06270 */
[----:B------:R-:W-:-:S02]  /*7df0*/  ISETP.GE.AND P2, PT, R29, R210, PT ;  /* 0x000000d21d00720c */ /* 0x000fc40003f46270 */
[----:B------:R-:W-:Y:S02]  /*7e00*/  FSEL R7, R7, -INF , P1 ;  /* 0xff80000007077808 */ /* 0x000fe40000800000 */
[----:B------:R-:W-:Y:S02]  /*7e10*/  FMNMX3.FTZ R5, R5, R168, R166, !PT ;  /* 0x000000a805057276 */ /* 0x000fe400078100a6 */
[----:B------:R-:W-:Y:S02]  /*7e20*/  FMNMX3.FTZ R19, R19, R248, R234, !PT ;  /* 0x000000f813137276 */ /* 0x000fe400078100ea */
[----:B------:R-:W-:Y:S02]  /*7e30*/  FSEL R144, R18, -INF , !P0 ;  /* 0xff80000012907808 */ /* 0x000fe40004000000 */
[----:B------:R-:W-:Y:S02]  /*7e40*/  FSEL R142, R7, -INF , !P2 ;  /* 0xff800000078e7808 */ /* 0x000fe40005000000 */
[----:B------:R-:W-:-:S02]  /*7e50*/  FMNMX3.FTZ R5, R5, R164, R146, !PT ;  /* 0x000000a405057276 */ /* 0x000fc40007810092 */
[----:B------:R-:W-:Y:S01]  /*7e60*/  FMNMX3.FTZ R19, R19, R224, R186, !PT ;  /* 0x000000e013137276 */ /* 0x000fe200078100ba */
[----:B------:R-:W-:Y:S01]  /*7e70*/  FFMA.FTZ R22, -R227, R22, R87 ;  /* 0x00000016e3167223 */ /* 0x000fe20000010157 */
[----:B------:R-:W-:Y:S02]  /*7e80*/  ISETP.GE.AND P0, PT, R25, R211, PT ;  /* 0x000000d31900720c */ /* 0x000fe40003f06270 */
[----:B------:R-:W-:Y:S02]  /*7e90*/  FMNMX3.FTZ R7, R5, R144, R142, !PT ;  /* 0x0000009005077276 */ /* 0x000fe4000781008e */
[-C--:B------:R-:W-:Y:S02]  /*7ea0*/  ISETP.GE.AND P5, PT, R49, R212.reuse, PT ;  /* 0x000000d43100720c */ /* 0x080fe40003fa6270 */
[----:B------:R-:W-:Y:S02]  /*7eb0*/  ISETP.GE.AND P4, PT, R45, R212, PT ;  /* 0x000000d42d00720c */ /* 0x000fe40003f86270 */
[----:B------:R-:W-:-:S02]  /*7ec0*/  FMNMX3.FTZ R5, R19, R184, R162, !PT ;  /* 0x000000b813057276 */ /* 0x000fc400078100a2 */
[----:B------:R-:W-:Y:S02]  /*7ed0*/  ISETP.GE.AND P1, PT, R25, R210, PT ;  /* 0x000000d21900720c */ /* 0x000fe40003f26270 */
[----:B------:R-:W-:Y:S02]  /*7ee0*/  FSEL R22, R22, -INF , P0 ;  /* 0xff80000016167808 */ /* 0x000fe40000000000 */
[-C--:B------:R-:W-:Y:S02]  /*7ef0*/  ISETP.GE.AND P3, PT, R33, R212.reuse, PT ;  /* 0x000000d42100720c */ /* 0x080fe40003f66270 */
[----:B------:R-:W-:Y:S02]  /*7f00*/  ISETP.GE.AND P0, PT, R29, R212, PT ;  /* 0x000000d41d00720c */ /* 0x000fe40003f06270 */
[----:B------:R-:W-:Y:S02]  /*7f10*/  FSEL R156, R156, -INF , !P5 ;  /* 0xff8000009c9c7808 */ /* 0x000fe40006800000 */
[----:B------:R-:W-:-:S02]  /*7f20*/  FSEL R138, R138, -INF , !P4 ;  /* 0xff8000008a8a7808 */ /* 0x000fc40006000000 */
[----:B------:R-:W-:Y:S02]  /*7f30*/  FMNMX3.FTZ R5, R5, R160, R158, !PT ;  /* 0x000000a005057276 */ /* 0x000fe4000781009e */
[----:B------:R-:W-:Y:S02]  /*7f40*/  FSEL R140, R22, -INF , !P1 ;  /* 0xff800000168c7808 */ /* 0x000fe40004800000 */
[----:B------:R-:W-:Y:S02]  /*7f50*/  ISETP.GE.AND P1, PT, R25, R212, PT ;  /* 0x000000d41900720c */ /* 0x000fe40003f26270 */
[----:B------:R-:W-:Y:S02]  /*7f60*/  FSEL R136, R136, -INF , !P3 ;  /* 0xff80000088887808 */ /* 0x000fe40005800000 */
[----:B------:R-:W-:Y:S02]  /*7f70*/  FSEL R66, R21, -INF , !P0 ;  /* 0xff80000015427808 */ /* 0x000fe40004000000 */
[----:B------:R-:W-:-:S02]  /*7f80*/  FMNMX3.FTZ R5, R5, R156, R138, !PT ;  /* 0x0000009c05057276 */ /* 0x000fc4000781008a */
        /* <DEDUP_REMOVED lines=11> */
[----:B------:R-:W-:-:S05]  /*8040*/  IMAD R63, R63, 0x2, R200 ;  /* 0x000000023f3f7824 */ /* 0x000fca00078e02c8 */
        /* <DEDUP_REMOVED lines=10> */
[C---:B------:R-:W-:Y:S01]  /*80f0*/  IMAD.IADD R56, R40.reuse, 0x1, R63 ;  /* 0x0000000128387824 */ /* 0x040fe200078e023f */
[----:B------:R-:W-:Y:S01]  /*8100*/  LDSM.16.MT88.4 R108, [R42+0xc000] ;  /* 0x00c000002a6c783b */ /* 0x000fe20000004200 */
[----:B------:R-:W-:Y:S01]  /*8110*/  IMAD.IADD R40, R40, 0x1, R42 ;  /* 0x0000000128287824 */ /* 0x000fe200078e022a */
[----:B------:R-:W-:-:S02]  /*8120*/  FSEL R61, R61, RZ, P0 ;  /* 0x000000ff3d3d7208 */ /* 0x000fc40000000000 */
[----:B------:R-:W2:Y:S01]  /*8130*/  LDSM.16.MT88.4 R116, [R56+0xc000] ;  /* 0x00c000003874783b */ /* 0x000ea20000004200 */
[-C--:B------:R-:W-:Y:S02]  /*8140*/  FFMA.FTZ R58, R13, R62.reuse, -R65 ;  /* 0x0000003e0d3a7223 */ /* 0x080fe40000010841 */
[-C--:B------:R-:W-:Y:S01]  /*8150*/  FFMA.FTZ R54, R6, R62.reuse, -R61 ;  /* 0x0000003e06367223 */ /* 0x080fe2000001083d */
[----:B------:R-:W3:Y:S01]  /*8160*/  LDSM.16.MT88.4 R100, [R40+0xc000] ;  /* 0x00c000002864783b */ /* 0x000ee20000004200 */
[-CC-:B------:R-:W-:Y:S01]  /*8170*/  FFMA.FTZ R57, R50, R62.reuse, -R65.reuse ;  /* 0x0000003e32397223 */ /* 0x180fe20000010841 */
[-CC-:B------:R-:W-:Y:S02]  /*8180*/  FFMA.FTZ R53, R48, R62.reuse, -R65.reuse ;  /* 0x0000003e30357223 */ /* 0x180fe40000010841 */
[----:B------:R-:W5:Y:S01]  /*8190*/  LDSM.16.MT88.4 R84, [R56+0x10000] ;  /* 0x010000003854783b */ /* 0x000f620000004200 */
[-C--:B------:R-:W-:Y:S01]  /*81a0*/  FFMA.FTZ R52, R46, R62.reuse, -R65 ;  /* 0x0000003e2e347223 */ /* 0x080fe20000010841 */
[----:B------:R-:W-:-:S02]  /*81b0*/  FFMA.FTZ R60, R44, R62, -R61 ;  /* 0x0000003e2c3c7223 */ /* 0x000fc4000001083d */
[----:B------:R-:W5:Y:S01]  /*81c0*/  LDSM.16.MT88.4 R76, [R42+0x10000] ;  /* 0x010000002a4c783b */ /* 0x000f620000004200 */
[-CC-:B------:R-:W-:Y:S01]  /*81d0*/  FFMA.FTZ R59, R32, R62.reuse, -R61.reuse ;  /* 0x0000003e203b7223 */ /* 0x180fe2000001083d */
[-C--:B------:R-:W-:Y:S02]  /*81e0*/  FFMA.FTZ R55, R11, R62.reuse, -R61 ;  /* 0x0000003e0b377223 */ /* 0x080fe4000001083d */
[----:B------:R-:W5:Y:S01]  /*81f0*/  LDSM.16.MT88.4 R4, [R40+0x10000] ;  /* 0x010000002804783b */ /* 0x000f620000004200 */
[----:B------:R-:W-:Y:S01]  /*8200*/  MUFU.EX2 R58, R58 ;  /* 0x0000003a003a7308 */ /* 0x000fe20000000800 */
[-C--:B------:R-:W-:Y:S01]  /*8210*/  FFMA.FTZ R44, R10, R62.reuse, -R65 ;  /* 0x0000003e0a2c7223 */ /* 0x080fe20000010841 */
[-C--:B------:R-:W-:Y:S02]  /*8220*/  FFMA.FTZ R51, R8, R62.reuse, -R61 ;  /* 0x0000003e08337223 */ /* 0x080fe4000001083d */
[----:B------:R-:W4:Y:S01]  /*8230*/  MUFU.EX2 R57, R57 ;  /* 0x0000003900397308 */ /* 0x000f220000000800 */
[----:B------:R-:W5:Y:S03]  /*8240*/  LDSM.16.MT88.4 R8, [R63+0x10800] ;  /* 0x010800003f08783b */ /* 0x000f660000004200 */
[----:B------:R-:W-:Y:S04]  /*8250*/  MUFU.EX2 R53, R53 ;  /* 0x0000003500357308 */ /* 0x000fe80000000800 */
[----:B------:R-:W-:Y:S01]  /*8260*/  MUFU.EX2 R54, R54 ;  /* 0x0000003600367308 */ /* 0x000fe20000000800 */
[-CC-:B------:R-:W-:Y:S01]  /*8270*/  FFMA.FTZ R49, R24, R62.reuse, -R65.reuse ;  /* 0x0000003e18317223 */ /* 0x180fe20000010841 */
[-CC-:B------:R-:W-:Y:S01]  /*8280*/  FFMA.FTZ R48, R28, R62.reuse, -R65.reuse ;  /* 0x0000003e1c307223 */ /* 0x180fe20000010841 */
[-C--:B------:R-:W-:Y:S01]  /*8290*/  FFMA.FTZ R45, R20, R62.reuse, -R65 ;  /* 0x0000003e142d7223 */ /* 0x080fe20000010841 */
[----:B------:R-:W1:Y:S01]  /*82a0*/  MUFU.EX2 R52, R52 ;  /* 0x0000003400347308 */ /* 0x000e620000000800 */
[-CC-:B------:R-:W-:Y:S01]  /*82b0*/  FFMA.FTZ R50, R72, R62.reuse, -R61.reuse ;  /* 0x0000003e48327223 */ /* 0x180fe2000001083d */
[-CC-:B------:R-:W-:Y:S01]  /*82c0*/  FFMA.FTZ R47, R16, R62.reuse, -R61.reuse ;  /* 0x0000003e102f7223 */ /* 0x180fe2000001083d */
[----:B------:R-:W-:Y:S01]  /*82d0*/  FFMA.FTZ R46, R12, R62, -R61 ;  /* 0x0000003e0c2e7223 */ /* 0x000fe2000001083d */
[----:B------:R-:W-:Y:S01]  /*82e0*/  MUFU.EX2 R60, R60 ;  /* 0x0000003c003c7308 */ /* 0x000fe20000000800 */
[----:B------:R-:W-:Y:S03]  /*82f0*/  LDSM.16.MT88.4 R32, [R63+0xc800] ;  /* 0x00c800003f20783b */ /* 0x000fe60000004200 */
[----:B------:R-:W2:Y:S04]  /*8300*/  MUFU.EX2 R59, R59 ;  /* 0x0000003b003b7308 */ /* 0x000ea80000000800 */
[----:B------:R-:W3:Y:S01]  /*8310*/  MUFU.EX2 R55, R55 ;  /* 0x0000003700377308 */ /* 0x000ee20000000800 */
[----:B----4-:R-:W-:Y:S01]  /*8320*/  F2FP.F16.F32.PACK_AB R69, R57, R58 ;  /* 0x0000003a3945723e */ /* 0x010fe200000000ff */
[----:B------:R-:W4:Y:S01]  /*8330*/  LDSM.16.MT88.4 R12, [R42+0x10800] ;  /* 0x010800002a0c783b */ /* 0x000f220000004200 */
[----:B-1----:R-:W-:Y:S01]  /*8340*/  F2FP.F16.F32.PACK_AB R71, R52, R53 ;  /* 0x000000353447723e */ /* 0x002fe200000000ff */
[----:B------:R-:W-:Y:S02]  /*8350*/  MUFU.EX2 R49, R49 ;  /* 0x0000003100317308 */ /* 0x000fe40000000800 */
[----:B------:R-:W-:Y:S01]  /*8360*/  LDSM.16.MT88.4 R16, [R56+0x10800] ;  /* 0x010800003810783b */ /* 0x000fe20000004200 */
[----:B--2---:R-:W-:Y:S01]  /*8370*/  F2FP.F16.F32.PACK_AB R68, R59, R60 ;  /* 0x0000003c3b44723e */ /* 0x004fe200000000ff */
[----:B------:R-:W1:Y:S02]  /*8380*/  MUFU.EX2 R48, R48 ;  /* 0x0000003000307308 */ /* 0x000e640000000800 */
        /* <DEDUP_REMOVED lines=8> */
[----:B------:R-:W2:Y:S03]  /*8410*/  MUFU.EX2 R50, R50 ;  /* 0x0000003200327308 */ /* 0x000ea60000000800 */
[C---:B------:R-:W-:Y:S01]  /*8420*/  HMMA.16816.F32 R92, R68.reuse, R94, RZ ;  /* 0x0000005e445c723c */ /* 0x040fe200000018ff */
[----:B------:R-:W-:Y:S04]  /*8430*/  MUFU.EX2 R47, R47 ;  /* 0x0000002f002f7308 */ /* 0x000fe80000000800 */
[----:B------:R-:W3:Y:S03]  /*8440*/  MUFU.EX2 R46, R46 ;  /* 0x0000002e002e7308 */ /* 0x000ee60000000800 */
        /* <DEDUP_REMOVED lines=21> */
[C---:B----4-:R-:W-:Y:S08]  /*85a0*/  HMMA.16816.F32 R80, R4.reuse, R12, R80 ;  /* 0x0000000c0450723c */ /* 0x050ff00000001850 */
[C---:B------:R-:W-:Y:S01]  /*85b0*/  HMMA.16816.F32 R76, R4.reuse, R14, R76 ;  /* 0x0000000e044c723c */ /* 0x040fe2000000184c */
[----:B------:R-:W2:Y:S07]  /*85c0*/  LDSM.16.MT88.4 R12, [R56+0x11000] ;  /* 0x01100000380c783b */ /* 0x000eae0000004200 */
[C---:B------:R-:W-:Y:S08]  /*85d0*/  HMMA.16816.F32 R128, R4.reuse, R32, R128 ;  /* 0x000000200480723c */ /* 0x040ff00000001880 */
[----:B------:R-:W-:Y:S01]  /*85e0*/  HMMA.16816.F32 R124, R4, R34, R124 ;  /* 0x00000022047c723c */ /* 0x000fe2000000187c */
[----:B------:R-:W3:Y:S01]  /*85f0*/  LDSM.16.MT88.4 R32, [R63+0xd000] ;  /* 0x00d000003f20783b */ /* 0x000ee20000004200 */
[-CC-:B------:R-:W-:Y:S01]  /*8600*/  FFMA.FTZ R148, R148, R62.reuse, -R65.reuse ;  /* 0x0000003e94947223 */ /* 0x180fe20000010841 */
[-CC-:B------:R-:W-:Y:S01]  /*8610*/  FFMA.FTZ R67, R39, R62.reuse, -R65.reuse ;  /* 0x0000003e27437223 */ /* 0x180fe20000010841 */
[-CC-:B------:R-:W-:Y:S01]  /*8620*/  FFMA.FTZ R150, R150, R62.reuse, -R65.reuse ;  /* 0x0000003e96967223 */ /* 0x180fe20000010841 */
[----:B------:R-:W-:-:S03]  /*8630*/  FFMA.FTZ R137, R38, R62, -R65 ;  /* 0x0000003e26897223 */ /* 0x000fc60000010841 */
[----:B-1----:R-:W-:Y:S01]  /*8640*/  HMMA.16816.F32 R72, R4, R8, R72 ;  /* 0x000000080448723c */ /* 0x002fe20000001848 */
[-CC-:B------:R-:W-:Y:S01]  /*8650*/  FFMA.FTZ R139, R37, R62.reuse, -R61.reuse ;  /* 0x0000003e258b7223 */ /* 0x180fe2000001083d */
[-CC-:B------:R-:W-:Y:S01]  /*8660*/  FFMA.FTZ R154, R154, R62.reuse, -R61.reuse ;  /* 0x0000003e9a9a7223 */ /* 0x180fe2000001083d */
[-CC-:B------:R-:W-:Y:S01]  /*8670*/  FFMA.FTZ R152, R152, R62.reuse, -R61.reuse ;  /* 0x0000003e98987223 */ /* 0x180fe2000001083d */
[----:B------:R-:W-:-:S04]  /*8680*/  FFMA.FTZ R141, R36, R62, -R61 ;  /* 0x0000003e248d7223 */ /* 0x000fc8000001083d */
[C---:B------:R-:W-:Y:S01]  /*8690*/  HMMA.16816.F32 R68, R4.reuse, R10, R68 ;  /* 0x0000000a0444723c */ /* 0x040fe20000001844 */
[----:B------:R-:W1:Y:S01]  /*86a0*/  LDSM.16.MT88.4 R8, [R42+0x11000] ;  /* 0x011000002a08783b */ /* 0x000e620000004200 */
[----:B------:R-:W-:Y:S03]  /*86b0*/  MUFU.EX2 R148, R148 ;  /* 0x0000009400947308 */ /* 0x000fe60000000800 */
[----:B------:R-:W-:Y:S01]  /*86c0*/  LDSM.16.MT88.4 R36, [R40+0x11000] ;  /* 0x011000002824783b */ /* 0x000fe20000004200 */
[----:B------:R-:W4:Y:S02]  /*86d0*/  MUFU.EX2 R67, R67 ;  /* 0x0000004300437308 */ /* 0x000f240000000800 */
[C---:B------:R-:W-:Y:S02]  /*86e0*/  HMMA.16816.F32 R88, R4.reuse, R16, R88 ;  /* 0x000000100458723c */ /* 0x040fe40000001858 */
[----:B------:R-:W-:Y:S04]  /*86f0*/  MUFU.EX2 R150, R150 ;  /* 0x0000009600967308 */ /* 0x000fe80000000800 */
[----:B------:R-:W5:Y:S04]  /*8700*/  MUFU.EX2 R137, R137 ;  /* 0x0000008900897308 */ /* 0x000f680000000800 */
        /* <DEDUP_REMOVED lines=15> */
[----:B------:R-:W4:Y:S01]  /*8800*/  LDSM.16.MT88.4 R20, [R40+0xd000] ;  /* 0x00d000002814783b */ /* 0x000f220000004200 */
[----:B-----5:R-:W-:-:S02]  /*8810*/  F2FP.F16.F32.PACK_AB R7, R137, R150 ;  /* 0x000000968907723e */ /* 0x020fc400000000ff */
[----:B--2---:R-:W-:Y:S02]  /*8820*/  F2FP.F16.F32.PACK_AB R4, R154, R139 ;  /* 0x0000008b9a04723e */ /* 0x004fe400000000ff */
[----:B---3--:R-:W-:Y:S01]  /*8830*/  F2FP.F16.F32.PACK_AB R6, R141, R152 ;  /* 0x000000988d06723e */ /* 0x008fe200000000ff */
[----:B------:R-:W-:-:S06]  /*8840*/  FFMA.FTZ R159, R172, R62, -R65 ;  /* 0x0000003eac9f7223 */ /* 0x000fcc0000010841 */
[----:B------:R-:W-:Y:S01]  /*8850*/  HMMA.16816.F32 R88, R4, R12, R88 ;  /* 0x0000000c0458723c */ /* 0x000fe20000001858 */
[----:B------:R-:W-:-:S04]  /*8860*/  FFMA.FTZ R12, R174, R62, -R65 ;  /* 0x0000003eae0c7223 */ /* 0x000fc80000010841 */
[----:B------:R2:W-:Y:S03]  /*8870*/  MUFU.EX2 R172, R12 ;  /* 0x0000000c00ac7308 */ /* 0x0005e60000000800 */
[C---:B------:R-:W-:Y:S08]  /*8880*/  HMMA.16816.F32 R128, R4.reuse, R32, R128 ;  /* 0x000000200480723c */ /* 0x040ff00000001880 */
[C---:B------:R-:W-:Y:S01]  /*8890*/  HMMA.16816.F32 R124, R4.reuse, R34, R124 ;  /* 0x00000022047c723c */ /* 0x040fe2000000187c */
[----:B------:R-:W3:Y:S07]  /*88a0*/  LDSM.16.MT88.4 R32, [R63+0xd800] ;  /* 0x00d800003f20783b */ /* 0x000eee0000004200 */
[----:B------:R-:W-:Y:S01]  /*88b0*/  HMMA.16816.F32 R84, R4, R14, R84 ;  /* 0x0000000e0454723c */ /* 0x000fe20000001854 */
[----:B--2---:R-:W2:Y:S01]  /*88c0*/  LDSM.16.MT88.4 R12, [R56+0x11800] ;  /* 0x01180000380c783b */ /* 0x004ea20000004200 */
[----:B------:R-:W-:-:S06]  /*88d0*/  FFMA.FTZ R149, R149, R62, -R65 ;  /* 0x0000003e95957223 */ /* 0x000fcc0000010841 */
[C---:B-1----:R-:W-:Y:S01]  /*88e0*/  HMMA.16816.F32 R80, R4.reuse, R8, R80 ;  /* 0x000000080450723c */ /* 0x042fe20000001850 */
[----:B------:R1:W-:Y:S07]  /*88f0*/  MUFU.EX2 R174, R149 ;  /* 0x0000009500ae7308 */ /* 0x0003ee0000000800 */
[----:B------:R-:W-:Y:S01]  /*8900*/  HMMA.16816.F32 R76, R4, R10, R76 ;  /* 0x0000000a044c723c */ /* 0x000fe2000000184c */
[----:B------:R-:W5:Y:S01]  /*8910*/  LDSM.16.MT88.4 R8, [R42+0x11800] ;  /* 0x011800002a08783b */ /* 0x000f620000004200 */
[-C--:B------:R-:W-:Y:S01]  /*8920*/  FFMA.FTZ R143, R143, R62.reuse, -R65 ;  /* 0x0000003e8f8f7223 */ /* 0x080fe20000010841 */
[-CC-:B------:R-:W-:Y:S01]  /*8930*/  FFMA.FTZ R147, R147, R62.reuse, -R61.reuse ;  /* 0x0000003e93937223 */ /* 0x180fe2000001083d */
[-CC-:B------:R-:W-:Y:S01]  /*8940*/  FFMA.FTZ R178, R178, R62.reuse, -R61.reuse ;  /* 0x0000003eb2b27223 */ /* 0x180fe2000001083d */
[-CC-:B------:R-:W-:Y:S01]  /*8950*/  FFMA.FTZ R157, R145, R62.reuse, -R61.reuse ;  /* 0x0000003e919d7223 */ /* 0x180fe2000001083d */
[----:B-1----:R-:W-:-:S02]  /*8960*/  FFMA.FTZ R149, R176, R62, -R61 ;  /* 0x0000003eb0957223 */ /* 0x002fc4000001083d */
[----:B------:R-:W1:Y:S04]  /*8970*/  MUFU.EX2 R143, R143 ;  /* 0x0000008f008f7308 */ /* 0x000e680000000800 */
[----:B------:R-:W3:Y:S04]  /*8980*/  MUFU.EX2 R145, R159 ;  /* 0x0000009f00917308 */ /* 0x000ee80000000800 */
[----:B------:R-:W-:Y:S04]  /*8990*/  MUFU.EX2 R176, R157 ;  /* 0x0000009d00b07308 */ /* 0x000fe80000000800 */
[----:B------:R-:W2:Y:S04]  /*89a0*/  MUFU.EX2 R149, R149 ;  /* 0x0000009500957308 */ /* 0x000ea80000000800 */
        /* <DEDUP_REMOVED lines=11> */
[C---:B----4-:R-:W-:Y:S08]  /*8a60*/  HMMA.16816.F32 R104, R4.reuse, R20, R104 ;  /* 0x000000140468723c */ /* 0x050ff00000001868 */
[C---:B------:R-:W-:Y:S01]  /*8a70*/  HMMA.16816.F32 R100, R4.reuse, R22, R100 ;  /* 0x000000160464723c */ /* 0x040fe20000001864 */
[----:B------:R-:W4:Y:S07]  /*8a80*/  LDSM.16.MT88.4 R20, [R40+0xd800] ;  /* 0x00d800002814783b */ /* 0x000f2e0000004200 */
[C---:B------:R-:W-:Y:S08]  /*8a90*/  HMMA.16816.F32 R72, R4.reuse, R36, R72 ;  /* 0x000000240448723c */ /* 0x040ff00000001848 */
[----:B------:R-:W-:Y:S01]  /*8aa0*/  HMMA.16816.F32 R68, R4, R38, R68 ;  /* 0x000000260444723c */ /* 0x000fe20000001844 */
[----:B-1----:R-:W-:-:S02]  /*8ab0*/  F2FP.F16.F32.PACK_AB R5, R174, R143 ;  /* 0x0000008fae05723e */ /* 0x002fc400000000ff */
[----:B---3--:R-:W-:Y:S02]  /*8ac0*/  F2FP.F16.F32.PACK_AB R7, R145, R172 ;  /* 0x000000ac9107723e */ /* 0x008fe400000000ff */
[----:B--2---:R-:W-:Y:S02]  /*8ad0*/  F2FP.F16.F32.PACK_AB R4, R149, R176 ;  /* 0x000000b09504723e */ /* 0x004fe400000000ff */
[----:B-----5:R-:W-:-:S07]  /*8ae0*/  F2FP.F16.F32.PACK_AB R6, R178, R147 ;  /* 0x00000093b206723e */ /* 0x020fce00000000ff */
        /* <DEDUP_REMOVED lines=8> */
[-C--:B------:R-:W-:Y:S02]  /*8b70*/  FFMA.FTZ R8, R240, R62.reuse, -R65 ;  /* 0x0000003ef0087223 */ /* 0x080fe40000010841 */
[----:B------:R2:W-:Y:S05]  /*8b80*/  MUFU.EX2 R240, R12 ;  /* 0x0000000c00f07308 */ /* 0x0005ea0000000800 */
[C---:B------:R-:W-:Y:S01]  /*8b90*/  HMMA.16816.F32 R84, R4.reuse, R14, R84 ;  /* 0x0000000e0454723c */ /* 0x040fe20000001854 */
[-C--:B------:R-:W-:Y:S01]  /*8ba0*/  FFMA.FTZ R155, R153, R62.reuse, -R61 ;  /* 0x0000003e999b7223 */ /* 0x080fe2000001083d */
[----:B--2---:R-:W2:Y:S01]  /*8bb0*/  LDSM.16.MT88.4 R12, [R63+0x12000] ;  /* 0x012000003f0c783b */ /* 0x004ea20000004200 */
[----:B------:R3:W-:Y:S05]  /*8bc0*/  MUFU.EX2 R153, R8 ;  /* 0x0000000800997308 */ /* 0x0007ea0000000800 */
[C---:B------:R-:W-:Y:S01]  /*8bd0*/  HMMA.16816.F32 R76, R4.reuse, R10, R76 ;  /* 0x0000000a044c723c */ /* 0x040fe2000000184c */
[-C--:B------:R-:W-:Y:S01]  /*8be0*/  FFMA.FTZ R238, R238, R62.reuse, -R65 ;  /* 0x0000003eeeee7223 */ /* 0x080fe20000010841 */
[-CC-:B------:R-:W-:Y:S01]  /*8bf0*/  FFMA.FTZ R157, R248, R62.reuse, -R61.reuse ;  /* 0x0000003ef89d7223 */ /* 0x180fe2000001083d */
[-CC-:B------:R-:W-:Y:S01]  /*8c00*/  FFMA.FTZ R252, R252, R62.reuse, -R61.reuse ;  /* 0x0000003efcfc7223 */ /* 0x180fe2000001083d */
[----:B------:R-:W-:Y:S01]  /*8c10*/  FFMA.FTZ R36, R250, R62, -R61 ;  /* 0x0000003efa247223 */ /* 0x000fe2000001083d */
[----:B---3--:R-:W3:Y:S02]  /*8c20*/  LDSM.16.MT88.4 R8, [R56+0x12000] ;  /* 0x012000003808783b */ /* 0x008ee40000004200 */
[----:B------:R-:W5:Y:S01]  /*8c30*/  MUFU.EX2 R238, R238 ;  /* 0x000000ee00ee7308 */ /* 0x000f620000000800 */
[C---:B------:R-:W-:Y:S03]  /*8c40*/  HMMA.16816.F32 R96, R4.reuse, R16, R96 ;  /* 0x000000100460723c */ /* 0x040fe60000001860 */
[----:B------:R-:W-:Y:S04]  /*8c50*/  MUFU.EX2 R155, R155 ;  /* 0x0000009b009b7308 */ /* 0x000fe80000000800 */
[----:B------:R-:W2:Y:S01]  /*8c60*/  MUFU.EX2 R250, R252 ;  /* 0x000000fc00fa7308 */ /* 0x000ea20000000800 */
[C---:B------:R-:W-:Y:S01]  /*8c70*/  HMMA.16816.F32 R92, R4.reuse, R18, R92 ;  /* 0x00000012045c723c */ /* 0x040fe2000000185c */
[----:B------:R-:W-:Y:S02]  /*8c80*/  LDSM.16.MT88.4 R16, [R40+0xe000] ;  /* 0x00e000002810783b */ /* 0x000fe40000004200 */
[----:B------:R4:W-:Y:S04]  /*8c90*/  MUFU.EX2 R248, R36 ;  /* 0x0000002400f87308 */ /* 0x0009e80000000800 */
[----:B------:R-:W2:Y:S01]  /*8ca0*/  MUFU.EX2 R157, R157 ;  /* 0x0000009d009d7308 */ /* 0x000ea20000000800 */
[----:B----4-:R-:W4:Y:S01]  /*8cb0*/  LDSM.16.MT88.4 R36, [R42+0x12000] ;  /* 0x012000002a24783b */ /* 0x010f220000004200 */
        /* <DEDUP_REMOVED lines=12> */
[--C-:B------:R-:W-:Y:S01]  /*8d80*/  FFMA.FTZ R159, R246, R62, -R65.reuse ;  /* 0x0000003ef69f7223 */ /* 0x100fe20000010841 */
[----:B------:R-:W-:Y:S01]  /*8d90*/  F2FP.F16.F32.PACK_AB R7, R153, R240 ;  /* 0x000000f09907723e */ /* 0x000fe200000000ff */
[-C--:B------:R-:W-:Y:S01]  /*8da0*/  FFMA.FTZ R161, R242, R62.reuse, -R65 ;  /* 0x0000003ef2a17223 */ /* 0x080fe20000010841 */
[----:B--2---:R-:W-:Y:S01]  /*8db0*/  F2FP.F16.F32.PACK_AB R4, R250, R155 ;  /* 0x0000009bfa04723e */ /* 0x004fe200000000ff */
        /* <DEDUP_REMOVED lines=8> */
[----:B------:R-:W1:Y:S07]  /*8e40*/  LDSM.16.MT88.4 R12, [R40+0x12000] ;  /* 0x01200000280c783b */ /* 0x000e6e0000004200 */
[C---:B---3--:R-:W-:Y:S08]  /*8e50*/  HMMA.16816.F32 R88, R4.reuse, R8, R88 ;  /* 0x000000080458723c */ /* 0x048ff00000001858 */
[C---:B------:R-:W-:Y:S01]  /*8e60*/  HMMA.16816.F32 R84, R4.reuse, R10, R84 ;  /* 0x0000000a0454723c */ /* 0x040fe20000001854 */
[----:B------:R-:W2:Y:S07]  /*8e70*/  LDSM.16.MT88.4 R8, [R63+0x12800] ;  /* 0x012800003f08783b */ /* 0x000eae0000004200 */
[C---:B----4-:R-:W-:Y:S01]  /*8e80*/  HMMA.16816.F32 R80, R4.reuse, R36, R80 ;  /* 0x000000240450723c */ /* 0x050fe20000001850 */
[-CC-:B------:R-:W-:Y:S01]  /*8e90*/  FFMA.FTZ R36, R186, R62.reuse, -R61.reuse ;  /* 0x0000003eba247223 */ /* 0x180fe2000001083d */
[----:B------:R-:W-:Y:S01]  /*8ea0*/  FFMA.FTZ R37, R184, R62, -R61 ;  /* 0x0000003eb8257223 */ /* 0x000fe2000001083d */
[----:B------:R-:W-:Y:S04]  /*8eb0*/  MUFU.EX2 R159, R159 ;  /* 0x0000009f009f7308 */ /* 0x000fe80000000800 */
[----:B------:R-:W3:Y:S04]  /*8ec0*/  MUFU.EX2 R242, R244 ;  /* 0x000000f400f27308 */ /* 0x000ee80000000800 */
[----:B------:R-:W-:Y:S04]  /*8ed0*/  MUFU.EX2 R161, R161 ;  /* 0x000000a100a17308 */ /* 0x000fe80000000800 */
[----:B------:R-:W4:Y:S04]  /*8ee0*/  MUFU.EX2 R234, R236 ;  /* 0x000000ec00ea7308 */ /* 0x000f280000000800 */
[----:B------:R-:W-:Y:S04]  /*8ef0*/  MUFU.EX2 R163, R163 ;  /* 0x000000a300a37308 */ /* 0x000fe80000000800 */
[----:B------:R-:W5:Y:S04]  /*8f00*/  MUFU.EX2 R186, R224 ;  /* 0x000000e000ba7308 */ /* 0x000f680000000800 */
[----:B------:R-:W-:Y:S04]  /*8f10*/  MUFU.EX2 R36, R36 ;  /* 0x0000002400247308 */ /* 0x000fe80000000800 */
[----:B------:R-:W2:Y:S01]  /*8f20*/  MUFU.EX2 R37, R37 ;  /* 0x0000002500257308 */ /* 0x000ea20000000800 */
        /* <DEDUP_REMOVED lines=12> */
[C---:B------:R-:W-:Y:S08]  /*8ff0*/  HMMA.16816.F32 R76, R4.reuse, R38, R76 ;  /* 0x00000026044c723c */ /* 0x040ff0000000184c */
[C---:B-1----:R-:W-:Y:S08]  /*9000*/  HMMA.16816.F32 R72, R4.reuse, R12, R72 ;  /* 0x0000000c0448723c */ /* 0x042ff00000001848 */
[----:B------:R-:W-:Y:S01]  /*9010*/  HMMA.16816.F32 R68, R4, R14, R68 ;  /* 0x0000000e0444723c */ /* 0x000fe20000001844 */
[----:B---3--:R-:W-:Y:S01]  /*9020*/  F2FP.F16.F32.PACK_AB R5, R242, R159 ;  /* 0x0000009ff205723e */ /* 0x008fe200000000ff */
[----:B------:R-:W-:Y:S01]  /*9030*/  LDSM.16.MT88.4 R12, [R42+0x12800] ;  /* 0x012800002a0c783b */ /* 0x000fe20000004200 */
[----:B----4-:R-:W-:-:S02]  /*9040*/  F2FP.F16.F32.PACK_AB R7, R234, R161 ;  /* 0x000000a1ea07723e */ /* 0x010fc400000000ff */
[----:B-----5:R-:W-:Y:S02]  /*9050*/  F2FP.F16.F32.PACK_AB R4, R186, R163 ;  /* 0x000000a3ba04723e */ /* 0x020fe400000000ff */
[----:B--2---:R-:W-:-:S07]  /*9060*/  F2FP.F16.F32.PACK_AB R6, R37, R36 ;  /* 0x000000242506723e */ /* 0x004fce00000000ff */
        /* <DEDUP_REMOVED lines=88> */
[----:B------:R-:W-:-:S07]  /*95f0*/  FADD.FTZ R47, R47, R50 ;  /* 0x000000322f2f7221 */ /* 0x000fce0000010000 */
        /* <DEDUP_REMOVED lines=150> */
.L_x_7149:
        /* <DEDUP_REMOVED lines=8> */
.L_x_7150:
[----:B------:R-:W-:Y:S05]  /*9fe0*/  BSYNC.RECONVERGENT B0 ;  /* 0x0000000000007941 */ /* 0x000fea0003800200 */
.L_x_7148:
[C---:B------:R-:W-:Y:S01]  /*9ff0*/  IMAD.SHL.U32 R5, R208.reuse, 0x20, RZ ;  /* 0x00000020d0057824 */ /* 0x040fe200078e00ff */
[----:B------:R-:W-:Y:S01]  /*a000*/  ISETP.GE.AND P1, PT, R43, R226, PT ;  /* 0x000000e22b00720c */ /* 0x000fe20003f26270 */
[----:B------:R-:W-:Y:S01]  /*a010*/  BSSY.RECONVERGENT B1, `(.L_x_7151) ;  /* 0x000041d000017945 */ /* 0x000fe20003800200 */
        /* <DEDUP_REMOVED lines=15> */
[----:B------:R-:W-:Y:S01]  /*a110*/  @!P0 LDGSTS.E.BYPASS.LTC128B.128 [R201+0x10000], desc[UR4][R218.64+0x80] ;  /* 0x10000080dac98fae */ /* 0x000fe2000b981a04 */
[----:B------:R-:W-:Y:S01]  /*a120*/  IMAD.X R15, R17, 0x1, R4, P2 ;  /* 0x00000001110f7824 */ /* 0x000fe200010e0604 */
[----:B------:R-:W-:-:S02]  /*a130*/  IADD3 R12, P2, PT, R14, R5, RZ ;  /* 0x000000050e0c7210 */ /* 0x000fc40007f5e0ff */
[----:B------:R-:W-:Y:S03]  /*a140*/  @P0 STS.128 [R201+0x10000], RZ ;  /* 0x010000ffc9000388 */ /* 0x000fe60000000c00 */
[----:B------:R-:W-:Y:S01]  /*a150*/  IMAD.X R13, R15, 0x1, R4, P2 ;  /* 0x000000010f0d7824 */ /* 0x000fe200010e0604 */
[----:B------:R-:W-:Y:S01]  /*a160*/  @!PT LDS RZ, [RZ] ;  /* 0x00000000fffff984 */ /* 0x000fe20000000800 */
[----:B------:R-:W-:Y:S01]  /*a170*/  @!PT LDS RZ, [RZ] ;  /* 0x00000000fffff984 */ /* 0x000fe20000000800 */
[----:B------:R-:W-:Y:S01]  /*a180*/  @!PT LDS RZ, [RZ] ;  /* 0x00000000fffff984 */ /* 0x000fe20000000800 */
[----:B------:R-:W-:Y:S01]  /*a190*/  @!P1 LDGSTS.E.BYPASS.LTC128B.128 [R201+0xc800], desc[UR4][R6.64] ;  /* 0x0c80000006c99fae */ /* 0x000fe2000b981a04 */
[----:B------:R-:W-:-:S03]  /*a1a0*/  IADD3 R10, P2, PT, R12, R5, RZ ;  /* 0x000000050c0a7210 */ /* 0x000fc60007f5e0ff */
[----:B------:R-:W-:Y:S01]  /*a1b0*/  @P1 STS.128 [R201+0xc800], RZ ;  /* 0x00c800ffc9001388 */ /* 0x000fe20000000c00 */
[-C--:B------:R-:W-:Y:S01]  /*a1c0*/  IADD3 R8, P3, PT, R10, R5.reuse, RZ ;  /* 0x000000050a087210 */ /* 0x080fe20007f7e0ff */
[--C-:B------:R-:W-:Y:S02]  /*a1d0*/  IMAD.X R11, R13, 0x1, R4.reuse, P2 ;  /* 0x000000010d0b7824 */ /* 0x100fe400010e0604 */
[----:B------:R-:W-:Y:S01]  /*a1e0*/  @!PT LDS RZ, [RZ] ;  /* 0x00000000fffff984 */ /* 0x000fe20000000800 */
[----:B------:R-:W-:Y:S01]  /*a1f0*/  @!PT LDS RZ, [RZ] ;  /* 0x00000000fffff984 */ /* 0x000fe20000000800 */
[----:B------:R-:W-:Y:S01]  /*a200*/  @!PT LDS RZ, [RZ] ;  /* 0x00000000fffff984 */ /* 0x000fe20000000800 */
[----:B------:R1:W-:Y:S01]  /*a210*/  @!P0 LDGSTS.E.BYPASS.LTC128B.128 [R201+0x10800], desc[UR4][R6.64+0x80] ;  /* 0x1080008006c98fae */ /* 0x0003e2000b981a04 */
[----:B------:R-:W-:Y:S01]  /*a220*/  IADD3 R20, P2, PT, R8, R5, RZ ;  /* 0x0000000508147210 */ /* 0x000fe20007f5e0ff */
[--C-:B------:R-:W-:Y:S02]  /*a230*/  IMAD.X R9, R11, 0x1, R4.reuse, P3 ;  /* 0x000000010b097824 */ /* 0x100fe400018e0604 */
[----:B------:R-:W-:Y:S02]  /*a240*/  @P0 STS.128 [R201+0x10800], RZ ;  /* 0x010800ffc9000388 */ /* 0x000fe40000000c00 */
[----:B------:R-:W-:-:S02]  /*a250*/  IMAD.X R21, R9, 0x1, R4, P2 ;  /* 0x0000000109157824 */ /* 0x000fc400010e0604 */
[----:B------:R-:W-:Y:S01]  /*a260*/  @!PT LDS RZ, [RZ] ;  /* 0x00000000fffff984 */ /* 0x000fe20000000800 */
[----:B------:R-:W-:Y:S01]  /*a270*/  @!PT LDS RZ, [RZ] ;  /* 0x00000000fffff984 */ /* 0x000fe20000000800 */
[----:B------:R-:W-:Y:S01]  /*a280*/  @!PT LDS RZ, [RZ] ;  /* 0x00000000fffff984 */ /* 0x000fe20000000800 */
[----:B------:R-:W-:Y:S01]  /*a290*/  @!P1 LDGSTS.E.BYPASS.LTC128B.128 [R201+0xd000], desc[UR4][R16.64] ;  /* 0x0d00000010c99fae */ /* 0x000fe2000b981a04 */
[----:B------:R-:W-:Y:S02]  /*a2a0*/  @!P0 IMAD.MOV.U32 R4, RZ, RZ, R8 ;  /* 0x000000ffff048224 */ /* 0x000fe400078e0008 */
[----:B------:R-:W-:Y:S01]  /*a2b0*/  @!P0 IMAD.MOV.U32 R5, RZ, RZ, R9 ;  /* 0x000000ffff058224 */ /* 0x000fe200078e0009 */
[----:B------:R-:W-:Y:S01]  /*a2c0*/  @P1 STS.128 [R201+0xd000], RZ ;  /* 0x00d000ffc9001388 */ /* 0x000fe20000000c00 */
[----:B-1----:R-:W-:Y:S02]  /*a2d0*/  @!P0 IMAD.MOV.U32 R6, RZ, RZ, R16 ;  /* 0x000000ffff068224 */ /* 0x002fe400078e0010 */
        /* <DEDUP_REMOVED lines=63> */
[----:B------:R-:W3:Y:S04]  /*a6d0*/  LDSM.16.M88.4 R24, [R181+0x5000] ;  /* 0x00500000b518783b */ /* 0x000ee80000000200 */
[----:B------:R-:W3:Y:S04]  /*a6e0*/  LDSM.16.M88.4 R16, [R181+0x5800] ;  /* 0x00580000b510783b */ /* 0x000ee80000000200 */
[----:B------:R-:W3:Y:S04]  /*a6f0*/  LDSM.16.M88.4 R160, [R181+0x6000] ;  /* 0x00600000b5a0783b */ /* 0x000ee80000000200 */
[----:B------:R-:W3:Y:S04]  /*a700*/  LDSM.16.M88.4 R152, [R181+0x6800] ;  /* 0x00680000b598783b */ /* 0x000ee80000000200 */
[----:B------:R-:W3:Y:S04]  /*a710*/  LDSM.16.M88.4 R144, [R181+0x7000] ;  /* 0x00700000b590783b */ /* 0x000ee80000000200 */
[----:B-1----:R-:W1:Y:S04]  /*a720*/  LDSM.16.M88.4 R8, [R181+0x7800] ;  /* 0x00780000b508783b */ /* 0x002e680000000200 */
[----:B------:R-:W-:Y:S04]  /*a730*/  LDSM.16.M88.4 R12, [R180] ;  /* 0x00000000b40c783b */ /* 0x000fe80000000200 */
[----:B--2---:R-:W2:Y:S01]  /*a740*/  LDSM.16.M88.4 R4, [R222+0x4000] ;  /* 0x00400000de04783b */ /* 0x004ea20000000200 */
[C---:B----4-:R-:W-:Y:S03]  /*a750*/  HMMA.16816.F32 R44, R136.reuse, R40, RZ ;  /* 0x00000028882c723c */ /* 0x050fe600000018ff */
[----:B------:R-:W4:Y:S04]  /*a760*/  LDSM.16.M88.4 R56, [R222+0x7000] ;  /* 0x00700000de38783b */ /* 0x000f280000000200 */
[----:B------:R-:W4:Y:S01]  /*a770*/  LDSM.16.M88.4 R176, [R222+0x4800] ;  /* 0x00480000deb0783b */ /* 0x000f220000000200 */
[C---:B------:R-:W-:Y:S03]  /*a780*/  HMMA.16816.F32 R40, R136.reuse, R42, RZ ;  /* 0x0000002a8828723c */ /* 0x040fe600000018ff */
[----:B------:R-:W4:Y:S04]  /*a790*/  LDSM.16.M88.4 R172, [R222+0x5000] ;  /* 0x00500000deac783b */ /* 0x000f280000000200 */
[----:B------:R-:W4:Y:S01]  /*a7a0*/  LDSM.16.M88.4 R168, [R222+0x5800] ;  /* 0x00580000dea8783b */ /* 0x000f220000000200 */
[C---:B-----5:R-:W-:Y:S03]  /*a7b0*/  HMMA.16816.F32 R36, R136.reuse, R32, RZ ;  /* 0x000000208824723c */ /* 0x060fe600000018ff */
[----:B------:R-:W5:Y:S04]  /*a7c0*/  LDSM.16.M88.4 R64, [R222+0x6000] ;  /* 0x00600000de40783b */ /* 0x000f680000000200 */
[----:B------:R-:W5:Y:S01]  /*a7d0*/  LDSM.16.M88.4 R60, [R222+0x6800] ;  /* 0x00680000de3c783b */ /* 0x000f620000000200 */
[C---:B---3--:R-:W-:Y:S03]  /*a7e0*/  HMMA.16816.F32 R28, R136.reuse, R24, RZ ;  /* 0x00000018881c723c */ /* 0x048fe600000018ff */
[----:B------:R-:W3:Y:S04]  /*a7f0*/  LDSM.16.M88.4 R52, [R222+0x7800] ;  /* 0x00780000de34783b */ /* 0x000ee80000000200 */
        /* <DEDUP_REMOVED lines=15> */
[----:B------:R-:W-:Y:S07]  /*a8f0*/  LDSM.16.M88.4 R8, [R188+0x4000] ;  /* 0x00400000bc08783b */ /* 0x000fee0000000200 */
[C---:B--2---:R-:W-:Y:S08]  /*a900*/  HMMA.16816.F32 R44, R12.reuse, R4, R44 ;  /* 0x000000040c2c723c */ /* 0x044ff0000000182c */
[C---:B------:R-:W-:Y:S01]  /*a910*/  HMMA.16816.F32 R40, R12.reuse, R6, R40 ;  /* 0x000000060c28723c */ /* 0x040fe20000001828 */
[----:B------:R-:W1:Y:S07]  /*a920*/  LDSM.16.M88.4 R4, [R217] ;  /* 0x00000000d904783b */ /* 0x000e6e0000000200 */
        /* <DEDUP_REMOVED lines=21> */
[----:B------:R-:W4:Y:S03]  /*aa80*/  LDSM.16.M88.4 R12, [R188+0x7000] ;  /* 0x00700000bc0c783b */ /* 0x000f260000000200 */
[C---:B-1----:R-:W-:Y:S08]  /*aa90*/  HMMA.16816.F32 R44, R4.reuse, R8, R44 ;  /* 0x00000008042c723c */ /* 0x042ff0000000182c */
[C---:B------:R-:W-:Y:S01]  /*aaa0*/  HMMA.16816.F32 R40, R4.reuse, R10, R40 ;  /* 0x0000000a0428723c */ /* 0x040fe20000001828 */
[----:B------:R-:W1:Y:S07]  /*aab0*/  LDSM.16.M88.4 R8, [R188+0x7800] ;  /* 0x00780000bc08783b */ /* 0x000e6e0000000200 */
[C---:B------:R-:W-:Y:S08]  /*aac0*/  HMMA.16816.F32 R36, R4.reuse, R48, R36 ;  /* 0x000000300424723c */ /* 0x040ff00000001824 */
[C---:B------:R-:W-:Y:S01]  /*aad0*/  HMMA.16816.F32 R32, R4.reuse, R50, R32 ;  /* 0x000000320420723c */ /* 0x040fe20000001820 */
[----:B------:R-:W5:Y:S07]  /*aae0*/  LDSM.16.M88.4 R48, [R203] ;  /* 0x00000000cb30783b */ /* 0x000f6e0000000200 */
        /* <DEDUP_REMOVED lines=17> */
[----:B------:R-:W1:Y:S04]  /*ac00*/  LDSM.16.M88.4 R4, [R132+0x6800] ;  /* 0x006800008404783b */ /* 0x000e680000000200 */
[----:B------:R-:W-:Y:S03]  /*ac10*/  LDSM.16.M88.4 R64, [R181+0xa800] ;  /* 0x00a80000b540783b */ /* 0x000fe60000000200 */
[C---:B-----5:R-:W-:Y:S08]  /*ac20*/  HMMA.16816.F32 R44, R48.reuse, R60, R44 ;  /* 0x0000003c302c723c */ /* 0x060ff0000000182c */
[C---:B------:R-:W-:Y:S01]  /*ac30*/  HMMA.16816.F32 R40, R48.reuse, R62, R40 ;  /* 0x0000003e3028723c */ /* 0x040fe20000001828 */
[----:B------:R-:W5:Y:S07]  /*ac40*/  LDSM.16.M88.4 R60, [R132+0x7000] ;  /* 0x00700000843c783b */ /* 0x000f6e0000000200 */
[C---:B--2---:R-:W-:Y:S08]  /*ac50*/  HMMA.16816.F32 R36, R48.reuse, R56, R36 ;  /* 0x000000383024723c */ /* 0x044ff00000001824 */
[C---:B------:R-:W-:Y:S01]  /*ac60*/  HMMA.16816.F32 R32, R48.reuse, R58, R32 ;  /* 0x0000003a3020723c */ /* 0x040fe20000001820 */
[----:B------:R-:W2:Y:S07]  /*ac70*/  LDSM.16.M88.4 R56, [R132+0x7800] ;  /* 0x007800008438783b */ /* 0x000eae0000000200 */
        /* <DEDUP_REMOVED lines=12> */
[C---:B-----5:R-:W-:Y:S08]  /*ad40*/  HMMA.16816.F32 R148, R48.reuse, R60, R148 ;  /* 0x0000003c3094723c */ /* 0x060ff00000001894 */
[C---:B------:R-:W-:Y:S01]  /*ad50*/  HMMA.16816.F32 R144, R48.reuse, R62, R144 ;  /* 0x0000003e3090723c */ /* 0x040fe20000001890 */
[----:B------:R-:W5:Y:S07]  /*ad60*/  LDSM.16.M88.4 R60, [R181+0xb000] ;  /* 0x00b00000b53c783b */ /* 0x000f6e0000000200 */
[C---:B--2---:R-:W-:Y:S08]  /*ad70*/  HMMA.16816.F32 R140, R48.reuse, R56, R140 ;  /* 0x00000038308c723c */ /* 0x044ff0000000188c */
[----:B------:R-:W-:Y:S01]  /*ad80*/  HMMA.16816.F32 R136, R48, R58, R136 ;  /* 0x0000003a3088723c */ /* 0x000fe20000001888 */
[----:B------:R-:W2:Y:S04]  /*ad90*/  LDSM.16.M88.4 R56, [R181+0xb800] ;  /* 0x00b80000b538783b */ /* 0x000ea80000000200 */
[----:B------:R-:W-:Y:S03]  /*ada0*/  LDSM.16.M88.4 R48, [R222+0x8000] ;  /* 0x00800000de30783b */ /* 0x000fe60000000200 */
[C---:B---3--:R-:W-:Y:S01]  /*adb0*/  HMMA.16816.F32 R36, R52.reuse, R12, R36 ;  /* 0x0000000c3424723c */ /* 0x048fe20000001824 */
[----:B------:R-:W-:Y:S07]  /*adc0*/  LDSM.16.M88.4 R180, [R222+0xa000] ;  /* 0x00a00000deb4783b */ /* 0x000fee0000000200 */
        /* <DEDUP_REMOVED lines=10> */
[----:B------:R-:W-:Y:S07]  /*ae70*/  LDSM.16.M88.4 R64, [R217+0x2000] ;  /* 0x00200000d940783b */ /* 0x000fee0000000200 */
[C---:B-----5:R-:W-:Y:S08]  /*ae80*/  HMMA.16816.F32 R148, R52.reuse, R60, R148 ;  /* 0x0000003c3494723c */ /* 0x060ff00000001894 */
[C---:B------:R-:W-:Y:S01]  /*ae90*/  HMMA.16816.F32 R144, R52.reuse, R62, R144 ;  /* 0x0000003e3490723c */ /* 0x040fe20000001890 */
[----:B------:R-:W5:Y:S07]  /*aea0*/  LDSM.16.M88.4 R60, [R188+0x8000] ;  /* 0x00800000bc3c783b */ /* 0x000f6e0000000200 */
[C---:B------:R-:W-:Y:S08]  /*aeb0*/  HMMA.16816.F32 R44, R52.reuse, R172, R44 ;  /* 0x000000ac342c723c */ /* 0x040ff0000000182c */
[C---:B------:R-:W-:Y:S01]  /*aec0*/  HMMA.16816.F32 R40, R52.reuse, R174, R40 ;  /* 0x000000ae3428723c */ /* 0x040fe20000001828 */
[----:B------:R-:W-:Y:S07]  /*aed0*/  LDSM.16.M88.4 R172, [R222+0xb000] ;  /* 0x00b00000deac783b */ /* 0x000fee0000000200 */
[C---:B--2---:R-:W-:Y:S08]  /*aee0*/  HMMA.16816.F32 R140, R52.reuse, R56, R140 ;  /* 0x00000038348c723c */ /* 0x044ff0000000188c */
[----:B------:R-:W-:Y:S01]  /*aef0*/  HMMA.16816.F32 R136, R52, R58, R136 ;  /* 0x0000003a3488723c */ /* 0x000fe20000001888 */
[----:B------:R-:W2:Y:S07]  /*af00*/  LDSM.16.M88.4 R56, [R188+0x8800] ;  /* 0x00880000bc38783b */ /* 0x000eae0000000200 */
[C---:B---3--:R-:W-:Y:S08]  /*af10*/  HMMA.16816.F32 R36, R184.reuse, R12, R36 ;  /* 0x0000000cb824723c */ /* 0x048ff00000001824 */
        /* <DEDUP_REMOVED lines=8> */
[C---:B----4-:R-:W-:Y:S08]  /*afa0*/  HMMA.16816.F32 R20, R184.reuse, R4, R20 ;  /* 0x00000004b814723c */ /* 0x050ff00000001814 */
[----:B------:R-:W-:Y:S01]  /*afb0*/  HMMA.16816.F32 R16, R184, R6, R16 ;  /* 0x00000006b810723c */ /* 0x000fe20000001810 */
[----:B------:R-:W4:Y:S07]  /*afc0*/  LDSM.16.M88.4 R4, [R132+0x8800] ;  /* 0x008800008404783b */ /* 0x000f2e0000000200 */
[C---:B------:R-:W-:Y:S08]  /*afd0*/  HMMA.16816.F32 R164, R52.reuse, R168, R164 ;  /* 0x000000a834a4723c */ /* 0x040ff000000018a4 */
[----:B------:R-:W-:Y:S01]  /*afe0*/  HMMA.16816.F32 R160, R52, R170, R160 ;  /* 0x000000aa34a0723c */ /* 0x000fe200000018a0 */
[----:B------:R-:W4:Y:S04]  /*aff0*/  LDSM.16.M88.4 R52, [R188+0x9000] ;  /* 0x00900000bc34783b */ /* 0x000f280000000200 */
[----:B------:R-:W4:Y:S03]  /*b000*/  LDSM.16.M88.4 R168, [R222+0xb800] ;  /* 0x00b80000dea8783b */ /* 0x000f260000000200 */
[C---:B-----5:R-:W-:Y:S08]  /*b010*/  HMMA.16816.F32 R44, R64.reuse, R60, R44 ;  /* 0x0000003c402c723c */ /* 0x060ff0000000182c */
[C---:B--2---:R-:W-:Y:S08]  /*b020*/  HMMA.16816.F32 R36, R64.reuse, R56, R36 ;  /* 0x000000384024723c */ /* 0x044ff00000001824 */
[----:B------:R-:W-:Y:S01]  /*b030*/  HMMA.16816.F32 R40, R64, R62, R40 ;  /* 0x0000003e4028723c */ /* 0x000fe20000001828 */
[----:B------:R-:W2:Y:S07]  /*b040*/  LDSM.16.M88.4 R60, [R132+0x9000] ;  /* 0x00900000843c783b */ /* 0x000eae0000000200 */
[----:B-1----:R-:W-:Y:S01]  /*b050*/  HMMA.16816.F32 R44, R12, R8, R44 ;  /* 0x000000080c2c723c */ /* 0x002fe2000000182c */
[----:B------:R-:W-:-:S07]  /*b060*/  IMAD.SHL.U32 R8, R189, 0x80, RZ ;  /* 0x00000080bd087824 */ /* 0x000fce00078e00ff */
[----:B---3--:R-:W-:Y:S01]  /*b070*/  HMMA.16816.F32 R20, R64, R48, R20 ;  /* 0x000000304014723c */ /* 0x008fe20000001814 */
[----:B------:R-:W-:-:S07]  /*b080*/  LOP3.LUT R49, R8, R135, RZ, 0xfc, !PT ;  /* 0x0000008708317212 */ /* 0x000fce00078efcff */
[----:B----4-:R-:W-:Y:S01]  /*b090*/  HMMA.16816.F32 R36, R12, R4, R36 ;  /* 0x000000040c24723c */ /* 0x010fe20000001824 */
[----:B------:R-:W-:-:S05]  /*b0a0*/  LOP3.LUT R5, R193, R194, RZ, 0xfc, !PT ;  /* 0x000000c2c1057212 */ /* 0x000fca00078efcff */
[----:B------:R-:W-:Y:S02]  /*b0b0*/  IMAD.IADD R4, R0, 0x1, R5 ;  /* 0x0000000100047824 */ /* 0x000fe400078e0205 */
[----:B------:R-:W-:Y:S02]  /*b0c0*/  HMMA.16816.F32 R32, R64, R58, R32 ;  /* 0x0000003a4020723c */ /* 0x000fe40000001820 */
[----:B------:R-:W-:-:S06]  /*b0d0*/  VIADD R247, R4, 0x8 ;  /* 0x0000000804f77836 */ /* 0x000fcc0000000000 */
[C---:B------:R-:W-:Y:S08]  /*b0e0*/  HMMA.16816.F32 R28, R64.reuse, R52, R28 ;  /* 0x00000034401c723c */ /* 0x040ff0000000181c */
[C---:B------:R-:W-:Y:S08]  /*b0f0*/  HMMA.16816.F32 R24, R64.reuse, R54, R24 ;  /* 0x000000364018723c */ /* 0x040ff00000001818 */
[----:B------:R-:W-:Y:S01]  /*b100*/  HMMA.16816.F32 R16, R64, R50, R16 ;  /* 0x000000324010723c */ /* 0x000fe20000001810 */
[----:B------:R-:W-:-:S05]  /*b110*/  IMAD.IADD R51, R49, 0x1, R204 ;  /* 0x0000000131337824 */ /* 0x000fca00078e02cc */
[C-C-:B------:R-:W-:Y:S02]  /*b120*/  IADD3 R5, PT, PT, R4.reuse, 0x100, -R51.reuse ;  /* 0x0000010004057810 */ /* 0x140fe40007ffe833 */
[--C-:B------:R-:W-:Y:S01]  /*b130*/  IADD3 R48, PT, PT, R247, 0x100, -R51.reuse ;  /* 0x00000100f7307810 */ /* 0x100fe20007ffe833 */
[C---:B------:R-:W-:Y:S01]  /*b140*/  HMMA.16816.F32 R164, R184.reuse, R180, R164 ;  /* 0x000000b4b8a4723c */ /* 0x040fe200000018a4 */
[----:B------:R-:W-:Y:S02]  /*b150*/  IABS R5, R5 ;  /* 0x0000000500057213 */ /* 0x000fe40000000000 */
[----:B------:R-:W-:Y:S02]  /*b160*/  IABS R48, R48 ;  /* 0x0000003000307213 */ /* 0x000fe40000000000 */
[----:B------:R-:W-:Y:S02]  /*b170*/  I2FP.F32.S32 R245, R5 ;  /* 0x0000000500f57245 */ /* 0x000fe40000201400 */
[C-C-:B------:R-:W-:Y:S01]  /*b180*/  IADD3 R243, PT, PT, R4.reuse, 0xff, -R51.reuse ;  /* 0x000000ff04f37810 */ /* 0x140fe20007ffe833 */
[----:B------:R-:W-:Y:S01]  /*b190*/  HMMA.16816.F32 R160, R184, R182, R160 ;  /* 0x000000b6b8a0723c */ /* 0x000fe200000018a0 */
[C-C-:B------:R-:W-:Y:S01]  /*b1a0*/  IADD3 R54, PT, PT, R4.reuse, 0xf8, -R51.reuse ;  /* 0x000000f804367810 */ /* 0x140fe20007ffe833 */
[----:B------:R-:W-:Y:S01]  /*b1b0*/  FFMA.FTZ R245, -R227, R245, R44 ;  /* 0x000000f5e3f57223 */ /* 0x000fe2000001012c */
[----:B------:R-:W-:-:S02]  /*b1c0*/  IADD3 R239, PT, PT, R4, 0xf7, -R51 ;  /* 0x000000f704ef7810 */ /* 0x000fc40007ffe833 */
[C-C-:B------:R-:W-:Y:S02]  /*b1d0*/  IADD3 R225, PT, PT, R4.reuse, 0xf0, -R51.reuse ;  /* 0x000000f004e17810 */ /* 0x140fe40007ffe833 */
        /* <DEDUP_REMOVED lines=25> */
[--C-:B------:R-:W-:Y:S01]  /*b370*/  IADD3 R241, PT, PT, R247, 0xff, -R51.reuse ;  /* 0x000000fff7f17810 */ /* 0x100fe20007ffe833 */
        /* <DEDUP_REMOVED lines=9> */
[--C-:B------:R-:W-:Y:S01]  /*b410*/  IADD3 R217, PT, PT, R247, 0xef, -R51.reuse ;  /* 0x000000eff7d97810 */ /* 0x100fe20007ffe833 */
[----:B------:R-:W-:Y:S01]  /*b420*/  HMMA.16816.F32 R32, R12, R6, R32 ;  /* 0x000000060c20723c */ /* 0x000fe20000001820 */
[----:B------:R-:W-:-:S02]  /*b430*/  IADD3 R6, PT, PT, R4, 0xe0, -R51 ;  /* 0x000000e004067810 */ /* 0x000fc40007ffe833 */
[C-C-:B------:R-:W-:Y:S02]  /*b440*/  IADD3 R176, PT, PT, R247.reuse, 0xe8, -R51.reuse ;  /* 0x000000e8f7b07810 */ /* 0x140fe40007ffe833 */
[C-C-:B------:R-:W-:Y:S02]  /*b450*/  IADD3 R7, PT, PT, R247.reuse, 0xe7, -R51.reuse ;  /* 0x000000e7f7077810 */ /* 0x140fe40007ffe833 */
[C-C-:B------:R-:W-:Y:S01]  /*b460*/  IADD3 R11, PT, PT, R247.reuse, 0xdf, -R51.reuse ;  /* 0x000000dff70b7810 */ /* 0x140fe20007ffe833 */
[----:B--2---:R-:W-:Y:S01]  /*b470*/  HMMA.16816.F32 R28, R12, R60, R28 ;  /* 0x0000003c0c1c723c */ /* 0x004fe2000000181c */
[--C-:B------:R-:W-:Y:S02]  /*b480*/  IADD3 R60, PT, PT, R4, 0x90, -R51.reuse ;  /* 0x00000090043c7810 */ /* 0x100fe40007ffe833 */
[C-C-:B------:R-:W-:Y:S02]  /*b490*/  IADD3 R8, PT, PT, R247.reuse, 0xd8, -R51.reuse ;  /* 0x000000d8f7087810 */ /* 0x140fe40007ffe833 */
[----:B------:R-:W-:-:S02]  /*b4a0*/  IADD3 R187, PT, PT, R247, 0xd7, -R51 ;  /* 0x000000d7f7bb7810 */ /* 0x000fc40007ffe833 */
[C-C-:B------:R-:W-:Y:S01]  /*b4b0*/  IADD3 R177, PT, PT, R247.reuse, 0xd0, -R51.reuse ;  /* 0x000000d0f7b17810 */ /* 0x140fe20007ffe833 */
[----:B------:R-:W-:Y:S01]  /*b4c0*/  HMMA.16816.F32 R24, R12, R62, R24 ;  /* 0x0000003e0c18723c */ /* 0x000fe20000001818 */
[--C-:B------:R-:W-:Y:S02]  /*b4d0*/  IADD3 R62, PT, PT, R4, 0x97, -R51.reuse ;  /* 0x00000097043e7810 */ /* 0x100fe40007ffe833 */
        /* <DEDUP_REMOVED lines=19> */
[----:B------:R-:W-:Y:S01]  /*b610*/  IADD3 R51, PT, PT, R247, 0x87, -R51 ;  /* 0x00000087f7337810 */ /* 0x000fe20007ffe833 */
[----:B------:R-:W-:Y:S01]  /*b620*/  VIADD R247, R49, 0xffffff00 ;  /* 0xffffff0031f77836 */ /* 0x000fe20000000000 */
[----:B------:R-:W-:Y:S02]  /*b630*/  I2FP.F32.S32 R48, R48 ;  /* 0x0000003000307245 */ /* 0x000fe40000201400 */
[----:B------:R-:W-:-:S02]  /*b640*/  IABS R241, R241 ;  /* 0x000000f100f17213 */ /* 0x000fc40000000000 */
[----:B------:R-:W-:Y:S01]  /*b650*/  ISETP.GE.AND P2, PT, R247, R213, PT ;  /* 0x000000d5f700720c */ /* 0x000fe20003f46270 */
[----:B------:R-:W-:Y:S01]  /*b660*/  FFMA.FTZ R48, -R227, R48, R46 ;  /* 0x00000030e3307223 */ /* 0x000fe2000001012e */
[----:B------:R-:W-:Y:S01]  /*b670*/  IABS R46, R243 ;  /* 0x000000f3002e7213 */ /* 0x000fe20000000000 */
[----:B------:R-:W-:Y:S01]  /*b680*/  VIADD R243, R49, 0xffffff01 ;  /* 0xffffff0131f37836 */ /* 0x000fe20000000000 */
[C---:B------:R-:W-:Y:S02]  /*b690*/  ISETP.GE.AND P5, PT, R247.reuse, R212, PT ;  /* 0x000000d4f700720c */ /* 0x040fe40003fa6270 */
[C---:B------:R-:W-:Y:S02]  /*b6a0*/  ISETP.GE.AND P3, PT, R247.reuse, R210, PT ;  /* 0x000000d2f700720c */ /* 0x040fe40003f66270 */
[----:B------:R-:W-:Y:S02]  /*b6b0*/  ISETP.GE.AND P4, PT, R247, R211, PT ;  /* 0x000000d3f700720c */ /* 0x000fe40003f86270 */
[----:B------:R-:W-:Y:S01]  /*b6c0*/  FSEL R247, R245, -INF , P2 ;  /* 0xff800000f5f77808 */ /* 0x000fe20001000000 */
[----:B------:R-:W-:Y:S01]  /*b6d0*/  IMAD.MOV.U32 R245, RZ, RZ, R46 ;  /* 0x000000fffff57224 */ /* 0x000fe200078e002e */
[----:B------:R-:W-:-:S02]  /*b6e0*/  FSEL R48, R48, -INF , P4 ;  /* 0xff80000030307808 */ /* 0x000fc40002000000 */
[----:B------:R-:W-:Y:S02]  /*b6f0*/  IABS R44, R44 ;  /* 0x0000002c002c7213 */ /* 0x000fe40000000000 */
[----:B------:R-:W-:Y:S02]  /*b700*/  I2FP.F32.S32 R245, R245 ;  /* 0x000000f500f57245 */ /* 0x000fe40000201400 */
[----:B------:R-:W-:Y:S02]  /*b710*/  ISETP.GE.AND P2, PT, R243, R213, PT ;  /* 0x000000d5f300720c */ /* 0x000fe40003f46270 */
[----:B------:R-:W-:Y:S01]  /*b720*/  I2FP.F32.S32 R241, R241 ;  /* 0x000000f100f17245 */ /* 0x000fe20000201400 */
[----:B------:R-:W-:Y:S01]  /*b730*/  FFMA.FTZ R45, -R227, R245, R45 ;  /* 0x000000f5e32d7223 */ /* 0x000fe2000001012d */
[----:B------:R-:W-:Y:S02]  /*b740*/  FSEL R46, R247, -INF , !P5 ;  /* 0xff800000f72e7808 */ /* 0x000fe40006800000 */
[----:B------:R-:W-:Y:S01]  /*b750*/  FSEL R48, R48, -INF , !P3 ;  /* 0xff80000030307808 */ /* 0x000fe20005800000 */
[----:B------:R-:W-:Y:S01]  /*b760*/  FFMA.FTZ R47, -R227, R241, R47 ;  /* 0x000000f1e32f7223 */ /* 0x000fe2000001012f */
[----:B------:R-:W-:Y:S01]  /*b770*/  ISETP.GE.AND P5, PT, R243, R212, PT ;  /* 0x000000d4f300720c */ /* 0x000fe20003fa6270 */
[----:B------:R-:W-:Y:S01]  /*b780*/  VIADD R241, R49, 0xffffff08 ;  /* 0xffffff0831f17836 */ /* 0x000fe20000000000 */
[----:B------:R-:W-:-:S02]  /*b790*/  ISETP.GE.AND P4, PT, R243, R210, PT ;  /* 0x000000d2f300720c */ /* 0x000fc40003f86270 */
[----:B------:R-:W-:Y:S01]  /*b7a0*/  ISETP.GE.AND P3, PT, R243, R211, PT ;  /* 0x000000d3f300720c */ /* 0x000fe20003f66270 */
[----:B------:R-:W-:Y:S01]  /*b7b0*/  IMAD.MOV.U32 R243, RZ, RZ, R44 ;  /* 0x000000fffff37224 */ /* 0x000fe200078e002c */
[----:B------:R-:W-:Y:S02]  /*b7c0*/  FSEL R45, R45, -INF , P2 ;  /* 0xff8000002d2d7808 */ /* 0x000fe40001000000 */
[----:B------:R-:W-:Y:S02]  /*b7d0*/  IABS R54, R54 ;  /* 0x0000003600367213 */ /* 0x000fe40000000000 */
[----:B------:R-:W-:Y:S02]  /*b7e0*/  FSEL R44, R45, -INF , !P5 ;  /* 0xff8000002d2c7808 */ /* 0x000fe40006800000 */
[----:B------:R-:W-:Y:S02]  /*b7f0*/  I2FP.F32.S32 R45, R54 ;  /* 0x00000036002d7245 */ /* 0x000fe40000201400 */
[----:B------:R-:W-:-:S02]  /*b800*/  I2FP.F32.S32 R243, R243 ;  /* 0x000000f300f37245 */ /* 0x000fc40000201400 */
[----:B------:R-:W-:Y:S01]  /*b810*/  FSEL R47, R47, -INF , P3 ;  /* 0xff8000002f2f7808 */ /* 0x000fe20001800000 */
[C---:B------:R-:W-:Y:S01]  /*b820*/  FFMA.FTZ R40, -R227.reuse, R45, R40 ;  /* 0x0000002de3287223 */ /* 0x040fe20000010128 */
[----:B------:R-:W-:Y:S01]  /*b830*/  IABS R239, R239 ;  /* 0x000000ef00ef7213 */ /* 0x000fe20000000000 */
[----:B------:R-:W-:Y:S01]  /*b840*/  FFMA.FTZ R42, -R227, R243, R42 ;  /* 0x000000f3e32a7223 */ /* 0x000fe2000001012a */
[----:B------:R-:W-:Y:S01]  /*b850*/  FSEL R54, R47, -INF , !P4 ;  /* 0xff8000002f367808 */ /* 0x000fe20006000000 */
[----:B------:R-:W-:Y:S01]  /*b860*/  VIADD R45, R49, 0xffffff09 ;  /* 0xffffff09312d7836 */ /* 0x000fe20000000000 */
[C---:B------:R-:W-:Y:S02]  /*b870*/  ISETP.GE.AND P2, PT, R241.reuse, R213, PT ;  /* 0x000000d5f100720c */ /* 0x040fe40003f46270 */
[----:B------:R-:W-:Y:S02]  /*b880*/  ISETP.GE.AND P4, PT, R241, R211, PT ;  /* 0x000000d3f100720c */ /* 0x000fe40003f86270 */
[----:B------:R-:W-:-:S02]  /*b890*/  I2FP.F32.S32 R239, R239 ;  /* 0x000000ef00ef7245 */ /* 0x000fc40000201400 */
[----:B------:R-:W-:Y:S02]  /*b8a0*/  IABS R52, R52 ;  /* 0x0000003400347213 */ /* 0x000fe40000000000 */
[----:B------:R-:W-:Y:S01]  /*b8b0*/  ISETP.GE.AND P5, PT, R241, R212, PT ;  /* 0x000000d4f100720c */ /* 0x000fe20003fa6270 */
[----:B------:R-:W-:Y:S01]  /*b8c0*/  FFMA.FTZ R41, -R227, R239, R41 ;  /* 0x000000efe3297223 */ /* 0x000fe20000010129 */
[----:B------:R-:W-:Y:S02]  /*b8d0*/  ISETP.GE.AND P3, PT, R241, R210, PT ;  /* 0x000000d2f100720c */ /* 0x000fe40003f66270 */
[----:B------:R-:W-:Y:S02]  /*b8e0*/  FSEL R40, R40, -INF , P2 ;  /* 0xff80000028287808 */ /* 0x000fe40001000000 */
[----:B------:R-:W-:Y:S02]  /*b8f0*/  FSEL R42, R42, -INF , P4 ;  /* 0xff8000002a2a7808 */ /* 0x000fe40002000000 */
[----:B------:R-:W-:-:S02]  /*b900*/  IABS R225, R225 ;  /* 0x000000e100e17213 */ /* 0x000fc40000000000 */
[----:B------:R-:W-:Y:S02]  /*b910*/  ISETP.GE.AND P2, PT, R45, R213, PT ;  /* 0x000000d52d00720c */ /* 0x000fe40003f46270 */
[----:B------:R-:W-:Y:S02]  /*b920*/  I2FP.F32.S32 R47, R52 ;  /* 0x00000034002f7245 */ /* 0x000fe40000201400 */
[----:B------:R-:W-:Y:S02]  /*b930*/  FSEL R40, R40, -INF , !P5 ;  /* 0xff80000028287808 */ /* 0x000fe40006800000 */
[----:B------:R-:W-:Y:S01]  /*b940*/  FSEL R52, R42, -INF , !P3 ;  /* 0xff8000002a347808 */ /* 0x000fe20005800000 */
[----:B------:R-:W-:Y:S01]  /*b950*/  FFMA.FTZ R43, -R227, R47, R43 ;  /* 0x0000002fe32b7223 */ /* 0x000fe2000001012b */
[C---:B------:R-:W-:Y:S02]  /*b960*/  ISETP.GE.AND P5, PT, R45.reuse, R212, PT ;  /* 0x000000d42d00720c */ /* 0x040fe40003fa6270 */
[----:B------:R-:W-:-:S02]  /*b970*/  ISETP.GE.AND P4, PT, R45, R210, PT ;  /* 0x000000d22d00720c */ /* 0x000fc40003f86270 */
[----:B------:R-:W-:Y:S01]  /*b980*/  ISETP.GE.AND P3, PT, R45, R211, PT ;  /* 0x000000d32d00720c */ /* 0x000fe20003f66270 */
[----:B------:R-:W-:Y:S01]  /*b990*/  VIADD R45, R49, 0xffffff10 ;  /* 0xffffff10312d7836 */ /* 0x000fe20000000000 */
[----:B------:R-:W-:Y:S02]  /*b9a0*/  I2FP.F32.S32 R225, R225 ;  /* 0x000000e100e17245 */ /* 0x000fe40000201400 */
[----:B------:R-:W-:Y:S02]  /*b9b0*/  FSEL R41, R41, -INF , P2 ;  /* 0xff80000029297808 */ /* 0x000fe40001000000 */
[----:B------:R-:W-:Y:S01]  /*b9c0*/  IABS R50, R50 ;  /* 0x0000003200327213 */ /* 0x000fe20000000000 */
[----:B------:R-:W-:Y:S01]  /*b9d0*/  FFMA.FTZ R36, -R227, R225, R36 ;  /* 0x000000e1e3247223 */ /* 0x000fe20000010124 */
[----:B------:R-:W-:Y:S02]  /*b9e0*/  FSEL R42, R41, -INF , !P5 ;  /* 0xff800000292a7808 */ /* 0x000fe40006800000 */
[----:B------:R-:W-:-:S02]  /*b9f0*/  ISETP.GE.AND P2, PT, R45, R213, PT ;  /* 0x000000d52d00720c */ /* 0x000fc40003f46270 */
[----:B------:R-:W-:Y:S02]  /*ba00*/  I2FP.F32.S32 R41, R50 ;  /* 0x0000003200297245 */ /* 0x000fe40000201400 */
[----:B------:R-:W-:Y:S02]  /*ba10*/  FSEL R43, R43, -INF , P3 ;  /* 0xff8000002b2b7808 */ /* 0x000fe40001800000 */
[----:B------:R-:W-:Y:S01]  /*ba20*/  ISETP.GE.AND P5, PT, R45, R212, PT ;  /* 0x000000d42d00720c */ /* 0x000fe20003fa6270 */
[----:B------:R-:W-:Y:S01]  /*ba30*/  FFMA.FTZ R38, -R227, R41, R38 ;  /* 0x00000029e3267223 */ /* 0x000fe20000010126 */
[----:B------:R-:W-:Y:S01]  /*ba40*/  FSEL R36, R36, -INF , P2 ;  /* 0xff80000024247808 */ /* 0x000fe20001000000 */
[----:B------:R-:W-:Y:S01]  /*ba50*/  VIADD R41, R49, 0xffffff11 ;  /* 0xffffff1131297836 */ /* 0x000fe20000000000 */
[----:B------:R-:W-:Y:S02]  /*ba60*/  FSEL R50, R43, -INF , !P4 ;  /* 0xff8000002b327808 */ /* 0x000fe40006000000 */
[----:B------:R-:W-:-:S02]  /*ba70*/  IABS R223, R223 ;  /* 0x000000df00df7213 */ /* 0x000fc40000000000 */
[----:B------:R-:W-:Y:S02]  /*ba80*/  IABS R217, R217 ;  /* 0x000000d900d97213 */ /* 0x000fe40000000000 */
[C---:B------:R-:W-:Y:S02]  /*ba90*/  ISETP.GE.AND P4, PT, R45.reuse, R211, PT ;  /* 0x000000d32d00720c */ /* 0x040fe40003f86270 */
[----:B------:R-:W-:Y:S02]  /*baa0*/  FSEL R243, R36, -INF , !P5 ;  /* 0xff80000024f37808 */ /* 0x000fe40006800000 */
[----:B------:R-:W-:Y:S02]  /*bab0*/  I2FP.F32.S32 R36, R223 ;  /* 0x000000df00247245 */ /* 0x000fe40000201400 */
[----:B------:R-:W-:Y:S02]  /*bac0*/  I2FP.F32.S32 R217, R217 ;  /* 0x000000d900d97245 */ /* 0x000fe40000201400 */
[----:B------:R-:W-:Y:S01]  /*bad0*/  ISETP.GE.AND P3, PT, R45, R210, PT ;  /* 0x000000d22d00720c */ /* 0x000fe20003f66270 */
[C---:B------:R-:W-:Y:S01]  /*bae0*/  FFMA.FTZ R37, -R227.reuse, R36, R37 ;  /* 0x00000024e3257223 */ /* 0x040fe20000010125 */
[----:B------:R-:W-:Y:S01]  /*baf0*/  FSEL R38, R38, -INF , P4 ;  /* 0xff80000026267808 */ /* 0x000fe20002000000 */
[----:B------:R-:W-:Y:S01]  /*bb00*/  FFMA.FTZ R39, -R227, R217, R39 ;  /* 0x000000d9e3277223 */ /* 0x000fe20000010127 */
[----:B------:R-:W-:Y:S01]  /*bb10*/  ISETP.GE.AND P2, PT, R41, R213, PT ;  /* 0x000000d52900720c */ /* 0x000fe20003f46270 */
[----:B------:R-:W-:Y:S01]  /*bb20*/  VIADD R36, R49, 0xffffff18 ;  /* 0xffffff1831247836 */ /* 0x000fe20000000000 */
[----:B------:R-:W-:-:S02]  /*bb30*/  FSEL R251, R38, -INF , !P3 ;  /* 0xff80000026fb7808 */ /* 0x000fc40005800000 */
[C---:B------:R-:W-:Y:S02]  /*bb40*/  ISETP.GE.AND P3, PT, R41.reuse, R211, PT ;  /* 0x000000d32900720c */ /* 0x040fe40003f66270 */
[C---:B------:R-:W-:Y:S02]  /*bb50*/  ISETP.GE.AND P5, PT, R41.reuse, R212, PT ;  /* 0x000000d42900720c */ /* 0x040fe40003fa6270 */
[----:B------:R-:W-:Y:S02]  /*bb60*/  ISETP.GE.AND P4, PT, R41, R210, PT ;  /* 0x000000d22900720c */ /* 0x000fe40003f86270 */
[----:B------:R-:W-:Y:S02]  /*bb70*/  FSEL R37, R37, -INF , P2 ;  /* 0xff80000025257808 */ /* 0x000fe40001000000 */
[----:B------:R-:W-:Y:S02]  /*bb80*/  FSEL R39, R39, -INF , P3 ;  /* 0xff80000027277808 */ /* 0x000fe40001800000 */
[----:B------:R-:W-:-:S02]  /*bb90*/  IABS R203, R203 ;  /* 0x000000cb00cb7213 */ /* 0x000fc40000000000 */
[----:B------:R-:W-:Y:S02]  /*bba0*/  IABS R185, R185 ;  /* 0x000000b900b97213 */ /* 0x000fe40000000000 */
[----:B------:R-:W-:Y:S02]  /*bbb0*/  IABS R176, R176 ;  /* 0x000000b000b07213 */ /* 0x000fe40000000000 */
[----:B------:R-:W-:Y:S02]  /*bbc0*/  FSEL R241, R37, -INF , !P5 ;  /* 0xff80000025f17808 */ /* 0x000fe40006800000 */
[----:B------:R-:W-:Y:S02]  /*bbd0*/  FSEL R247, R39, -INF , !P4 ;  /* 0xff80000027f77808 */ /* 0x000fe40006000000 */
[C---:B------:R-:W-:Y:S02]  /*bbe0*/  ISETP.GE.AND P2, PT, R36.reuse, R213, PT ;  /* 0x000000d52400720c */ /* 0x040fe40003f46270 */
[----:B------:R-:W-:-:S02]  /*bbf0*/  ISETP.GE.AND P5, PT, R36, R212, PT ;  /* 0x000000d42400720c */ /* 0x000fc40003fa6270 */
[C---:B------:R-:W-:Y:S02]  /*bc00*/  ISETP.GE.AND P3, PT, R36.reuse, R210, PT ;  /* 0x000000d22400720c */ /* 0x040fe40003f66270 */
[----:B------:R-:W-:Y:S02]  /*bc10*/  ISETP.GE.AND P4, PT, R36, R211, PT ;  /* 0x000000d32400720c */ /* 0x000fe40003f86270 */
[----:B------:R-:W-:Y:S02]  /*bc20*/  I2FP.F32.S32 R203, R203 ;  /* 0x000000cb00cb7245 */ /* 0x000fe40000201400 */
[----:B------:R-:W-:Y:S02]  /*bc30*/  I2FP.F32.S32 R36, R185 ;  /* 0x000000b900247245 */ /* 0x000fe40000201400 */
[----:B------:R-:W-:Y:S01]  /*bc40*/  I2FP.F32.S32 R37, R176 ;  /* 0x000000b000257245 */ /* 0x000fe20000201400 */
[C---:B------:R-:W-:Y:S01]  /*bc50*/  FFMA.FTZ R32, -R227.reuse, R203, R32 ;  /* 0x000000cbe3207223 */ /* 0x040fe20000010120 */
[----:B------:R-:W-:Y:S01]  /*bc60*/  IABS R6, R6 ;  /* 0x0000000600067213 */ /* 0x000fe20000000000 */
[C---:B------:R-:W-:Y:S01]  /*bc70*/  FFMA.FTZ R33, -R227.reuse, R36, R33 ;  /* 0x00000024e3217223 */ /* 0x040fe20000010121 */
[----:B------:R-:W-:Y:S01]  /*bc80*/  IABS R36, R7 ;  /* 0x0000000700247213 */ /* 0x000fe20000000000 */
[----:B------:R-:W-:Y:S01]  /*bc90*/  FFMA.FTZ R34, -R227, R37, R34 ;  /* 0x00000025e3227223 */ /* 0x000fe20000010122 */
[----:B------:R-:W-:Y:S01]  /*bca0*/  FSEL R239, R32, -INF , P2 ;  /* 0xff80000020ef7808 */ /* 0x000fe20001000000 */
[----:B------:R-:W-:Y:S01]  /*bcb0*/  VIADD R7, R49, 0xffffff19 ;  /* 0xffffff1931077836 */ /* 0x000fe20000000000 */
[----:B------:R-:W-:-:S02]  /*bcc0*/  I2FP.F32.S32 R32, R36 ;  /* 0x0000002400207245 */ /* 0x000fc40000201400 */
[----:B------:R-:W-:Y:S02]  /*bcd0*/  FSEL R34, R34, -INF , P4 ;  /* 0xff80000022227808 */ /* 0x000fe40002000000 */
[----:B------:R-:W-:Y:S01]  /*bce0*/  ISETP.GE.AND P2, PT, R7, R213, PT ;  /* 0x000000d50700720c */ /* 0x000fe20003f46270 */
[----:B------:R-:W-:Y:S01]  /*bcf0*/  FFMA.FTZ R32, -R227, R32, R35 ;  /* 0x00000020e3207223 */ /* 0x000fe20000010123 */
        /* <DEDUP_REMOVED lines=8> */
[----:B------:R-:W-:Y:S02]  /*bd80*/  IABS R5, R5 ;  /* 0x0000000500057213 */ /* 0x000fe40000000000 */
[----:B------:R-:W-:Y:S02]  /*bd90*/  FSEL R225, R33, -INF , !P5 ;  /* 0xff80000021e17808 */ /* 0x000fe40006800000 */
[----:B------:R-:W-:-:S02]  /*bda0*/  FSEL R245, R245, -INF , !P4 ;  /* 0xff800000f5f57808 */ /* 0x000fc40006000000 */
[C---:B------:R-:W-:Y:S02]  /*bdb0*/  ISETP.GE.AND P2, PT, R7.reuse, R213, PT ;  /* 0x000000d50700720c */ /* 0x040fe40003f46270 */
[C---:B------:R-:W-:Y:S02]  /*bdc0*/  ISETP.GE.AND P5, PT, R7.reuse, R212, PT ;  /* 0x000000d40700720c */ /* 0x040fe40003fa6270 */
[C---:B------:R-:W-:Y:S02]  /*bdd0*/  ISETP.GE.AND P3, PT, R7.reuse, R210, PT ;  /* 0x000000d20700720c */ /* 0x040fe40003f66270 */
[----:B------:R-:W-:Y:S02]  /*bde0*/  ISETP.GE.AND P4, PT, R7, R211, PT ;  /* 0x000000d30700720c */ /* 0x000fe40003f86270 */
[----:B------:R-:W-:Y:S02]  /*bdf0*/  I2FP.F32.S32 R7, R6 ;  /* 0x0000000600077245 */ /* 0x000fe40000201400 */
[----:B------:R-:W-:-:S02]  /*be00*/  IABS R4, R4 ;  /* 0x0000000400047213 */ /* 0x000fc40000000000 */
[----:B------:R-:W-:Y:S01]  /*be10*/  I2FP.F32.S32 R6, R5 ;  /* 0x0000000500067245 */ /* 0x000fe20000201400 */
[C---:B------:R-:W-:Y:S01]  /*be20*/  FFMA.FTZ R28, -R227.reuse, R7, R28 ;  /* 0x00000007e31c7223 */ /* 0x040fe2000001011c */
[----:B------:R-:W-:Y:S02]  /*be30*/  I2FP.F32.S32 R33, R4 ;  /* 0x0000000400217245 */ /* 0x000fe40000201400 */
[----:B------:R-:W-:Y:S01]  /*be40*/  IABS R32, R11 ;  /* 0x0000000b00207213 */ /* 0x000fe20000000000 */
[----:B------:R-:W-:Y:S01]  /*be50*/  FFMA.FTZ R29, -R227, R6, R29 ;  /* 0x00000006e31d7223 */ /* 0x000fe2000001011d */
[----:B------:R-:W-:Y:S01]  /*be60*/  VIADD R11, R49, 0xffffff21 ;  /* 0xffffff21310b7836 */ /* 0x000fe20000000000 */
[----:B------:R-:W1:Y:S01]  /*be70*/  LDSM.16.M88.4 R4, [R132+0x9800] ;  /* 0x009800008404783b */ /* 0x000e620000000200 */
[----:B------:R-:W-:Y:S01]  /*be80*/  FFMA.FTZ R30, -R227, R33, R30 ;  /* 0x00000021e31e7223 */ /* 0x000fe2000001011e */
[----:B------:R-:W-:Y:S02]  /*be90*/  FSEL R185, R28, -INF , P2 ;  /* 0xff8000001cb97808 */ /* 0x000fe40001000000 */
[----:B------:R-:W-:-:S02]  /*bea0*/  I2FP.F32.S32 R28, R32 ;  /* 0x00000020001c7245 */ /* 0x000fc40000201400 */
[----:B------:R-:W-:Y:S02]  /*beb0*/  FSEL R30, R30, -INF , P4 ;  /* 0xff8000001e1e7808 */ /* 0x000fe40002000000 */
[----:B------:R-:W-:Y:S01]  /*bec0*/  IABS R10, R10 ;  /* 0x0000000a000a7213 */ /* 0x000fe20000000000 */
[----:B------:R-:W-:Y:S01]  /*bed0*/  FFMA.FTZ R28, -R227, R28, R31 ;  /* 0x0000001ce31c7223 */ /* 0x000fe2000001011f */
[----:B------:R-:W-:Y:S02]  /*bee0*/  FSEL R185, R185, -INF , !P5 ;  /* 0xff800000b9b97808 */ /* 0x000fe40006800000 */
[----:B------:R-:W-:Y:S02]  /*bef0*/  FSEL R203, R30, -INF , !P3 ;  /* 0xff8000001ecb7808 */ /* 0x000fe40005800000 */
[C---:B------:R-:W-:Y:S02]  /*bf00*/  ISETP.GE.AND P2, PT, R11.reuse, R213, PT ;  /* 0x000000d50b00720c */ /* 0x040fe40003f46270 */
[----:B------:R-:W-:-:S02]  /*bf10*/  ISETP.GE.AND P5, PT, R11, R212, PT ;  /* 0x000000d40b00720c */ /* 0x000fc40003fa6270 */
[C---:B------:R-:W-:Y:S02]  /*bf20*/  ISETP.GE.AND P4, PT, R11.reuse, R210, PT ;  /* 0x000000d20b00720c */ /* 0x040fe40003f86270 */
[----:B------:R-:W-:Y:S01]  /*bf30*/  ISETP.GE.AND P3, PT, R11, R211, PT ;  /* 0x000000d30b00720c */ /* 0x000fe20003f66270 */
[----:B------:R-:W-:Y:S01]  /*bf40*/  VIADD R11, R49, 0xffffff28 ;  /* 0xffffff28310b7836 */ /* 0x000fe20000000000 */
[----:B------:R-:W-:Y:S02]  /*bf50*/  IABS R8, R8 ;  /* 0x0000000800087213 */ /* 0x000fe40000000000 */
[----:B------:R-:W-:Y:S02]  /*bf60*/  FSEL R29, R29, -INF , P2 ;  /* 0xff8000001d1d7808 */ /* 0x000fe40001000000 */
[----:B------:R-:W-:Y:S02]  /*bf70*/  ISETP.GE.AND P2, PT, R11, R213, PT ;  /* 0x000000d50b00720c */ /* 0x000fe40003f46270 */
[----:B------:R-:W-:-:S02]  /*bf80*/  FSEL R217, R28, -INF , P3 ;  /* 0xff8000001cd97808 */ /* 0x000fc40001800000 */
[----:B------:R-:W-:Y:S02]  /*bf90*/  IABS R9, R9 ;  /* 0x0000000900097213 */ /* 0x000fe40000000000 */
[----:B------:R-:W-:Y:S02]  /*bfa0*/  FSEL R176, R29, -INF , !P5 ;  /* 0xff8000001db07808 */ /* 0x000fe40006800000 */
[----:B------:R-:W-:Y:S02]  /*bfb0*/  FSEL R217, R217, -INF , !P4 ;  /* 0xff800000d9d97808 */ /* 0x000fe40006000000 */
[C---:B------:R-:W-:Y:S02]  /*bfc0*/  ISETP.GE.AND P5, PT, R11.reuse, R212, PT ;  /* 0x000000d40b00720c */ /* 0x040fe40003fa6270 */
[----:B------:R-:W-:Y:S01]  /*bfd0*/  ISETP.GE.AND P3, PT, R11, R210, PT ;  /* 0x000000d20b00720c */ /* 0x000fe20003f66270 */
[----:B-1----:R-:W-:Y:S01]  /*bfe0*/  HMMA.16816.F32 R20, R12, R4, R20 ;  /* 0x000000040c14723c */ /* 0x002fe20000001814 */
[----:B------:R-:W-:-:S02]  /*bff0*/  I2FP.F32.S32 R4, R10 ;  /* 0x0000000a00047245 */ /* 0x000fc40000201400 */
[----:B------:R-:W-:Y:S02]  /*c000*/  I2FP.F32.S32 R5, R8 ;  /* 0x0000000800057245 */ /* 0x000fe40000201400 */
[----:B------:R-:W-:Y:S01]  /*c010*/  ISETP.GE.AND P4, PT, R11, R211, PT ;  /* 0x000000d30b00720c */ /* 0x000fe20003f86270 */
[C---:B------:R-:W-:Y:S01]  /*c020*/  FFMA.FTZ R4, -R227.reuse, R4, R24 ;  /* 0x00000004e3047223 */ /* 0x040fe20000010118 */
[----:B------:R-:W-:Y:S01]  /*c030*/  IABS R24, R187 ;  /* 0x000000bb00187213 */ /* 0x000fe20000000000 */
[----:B------:R-:W-:Y:S01]  /*c040*/  FFMA.FTZ R26, -R227, R5, R26 ;  /* 0x00000005e31a7223 */ /* 0x000fe2000001011a */
[----:B------:R-:W-:Y:S01]  /*c050*/  I2FP.F32.S32 R28, R9 ;  /* 0x00000009001c7245 */ /* 0x000fe20000201400 */
[----:B------:R-:W-:Y:S01]  /*c060*/  VIADD R5, R49, 0xffffff29 ;  /* 0xffffff2931057836 */ /* 0x000fe20000000000 */
[----:B------:R-:W-:Y:S01]  /*c070*/  FSEL R187, R4, -INF , P2 ;  /* 0xff80000004bb7808 */ /* 0x000fe20001000000 */
[----:B------:R-:W-:Y:S01]  /*c080*/  IMAD.MOV.U32 R4, RZ, RZ, R24 ;  /* 0x000000ffff047224 */ /* 0x000fe200078e0018 */
[----:B------:R-:W1:Y:S01]  /*c090*/  LDSM.16.M88.4 R8, [R188+0xa000] ;  /* 0x00a00000bc08783b */ /* 0x000e620000000200 */
[----:B------:R-:W-:Y:S01]  /*c0a0*/  FSEL R223, R26, -INF , P4 ;  /* 0xff8000001adf7808 */ /* 0x000fe20002000000 */
[----:B------:R-:W-:Y:S01]  /*c0b0*/  FFMA.FTZ R28, -R227, R28, R25 ;  /* 0x0000001ce31c7223 */ /* 0x000fe20000010119 */
[----:B------:R-:W-:Y:S01]  /*c0c0*/  ISETP.GE.AND P2, PT, R5, R213, PT ;  /* 0x000000d50500720c */ /* 0x000fe20003f46270 */
[----:B------:R-:W-:Y:S01]  /*c0d0*/  VIADD R25, R49, 0xffffff30 ;  /* 0xffffff3031197836 */ /* 0x000fe20000000000 */
[----:B------:R-:W-:Y:S01]  /*c0e0*/  I2FP.F32.S32 R4, R4 ;  /* 0x0000000400047245 */ /* 0x000fe20000201400 */
[----:B------:R-:W-:Y:S01]  /*c0f0*/  HMMA.16816.F32 R16, R12, R6, R16 ;  /* 0x000000060c10723c */ /* 0x000fe20000001810 */
[----:B------:R-:W-:-:S02]  /*c100*/  FSEL R223, R223, -INF , !P3 ;  /* 0xff800000dfdf7808 */ /* 0x000fc40005800000 */
[----:B------:R-:W-:Y:S01]  /*c110*/  ISETP.GE.AND P3, PT, R5, R211, PT ;  /* 0x000000d30500720c */ /* 0x000fe20003f66270 */
[----:B------:R-:W-:Y:S01]  /*c120*/  FFMA.FTZ R4, -R227, R4, R27 ;  /* 0x00000004e3047223 */ /* 0x000fe2000001011b */
[----:B------:R-:W-:Y:S02]  /*c130*/  IABS R24, R178 ;  /* 0x000000b200187213 */ /* 0x000fe40000000000 */
[----:B------:R-:W-:Y:S02]  /*c140*/  FSEL R187, R187, -INF , !P5 ;  /* 0xff800000bbbb7808 */ /* 0x000fe40006800000 */
[C---:B------:R-:W-:Y:S02]  /*c150*/  ISETP.GE.AND P5, PT, R5.reuse, R212, PT ;  /* 0x000000d40500720c */ /* 0x040fe40003fa6270 */
[----:B------:R-:W-:Y:S02]  /*c160*/  ISETP.GE.AND P4, PT, R5, R210, PT ;  /* 0x000000d20500720c */ /* 0x000fe40003f86270 */
[----:B------:R-:W-:-:S02]  /*c170*/  IABS R5, R183 ;  /* 0x000000b700057213 */ /* 0x000fc40000000000 */
[----:B------:R-:W-:Y:S02]  /*c180*/  FSEL R28, R28, -INF , P2 ;  /* 0xff8000001c1c7808 */ /* 0x000fe40001000000 */
[----:B------:R-:W-:Y:S02]  /*c190*/  FSEL R183, R4, -INF , P3 ;  /* 0xff80000004b77808 */ /* 0x000fe40001800000 */
[----:B------:R-:W-:Y:S02]  /*c1a0*/  I2FP.F32.S32 R24, R24 ;  /* 0x0000001800187245 */ /* 0x000fe40000201400 */
[----:B------:R-:W-:Y:S02]  /*c1b0*/  FSEL R178, R28, -INF , !P5 ;  /* 0xff8000001cb27808 */ /* 0x000fe40006800000 */
[----:B------:R-:W-:Y:S01]  /*c1c0*/  FSEL R183, R183, -INF , !P4 ;  /* 0xff800000b7b77808 */ /* 0x000fe20006000000 */
[----:B------:R-:W-:Y:S01]  /*c1d0*/  FFMA.FTZ R21, -R227, R24, R21 ;  /* 0x00000018e3157223 */ /* 0x000fe20000010115 */
[----:B------:R-:W-:-:S02]  /*c1e0*/  ISETP.GE.AND P2, PT, R25, R213, PT ;  /* 0x000000d51900720c */ /* 0x000fc40003f46270 */
[C---:B------:R-:W-:Y:S02]  /*c1f0*/  ISETP.GE.AND P5, PT, R25.reuse, R212, PT ;  /* 0x000000d41900720c */ /* 0x040fe40003fa6270 */
[C---:B------:R-:W-:Y:S02]  /*c200*/  ISETP.GE.AND P3, PT, R25.reuse, R210, PT ;  /* 0x000000d21900720c */ /* 0x040fe40003f66270 */
[----:B------:R-:W-:Y:S02]  /*c210*/  ISETP.GE.AND P4, PT, R25, R211, PT ;  /* 0x000000d31900720c */ /* 0x000fe40003f86270 */
[----:B------:R-:W2:Y:S01]  /*c220*/  LDSM.16.M88.4 R24, [R132+0xa000] ;  /* 0x00a000008418783b */ /* 0x000ea20000000200 */
[----:B------:R-:W-:Y:S01]  /*c230*/  IABS R177, R177 ;  /* 0x000000b100b17213 */ /* 0x000fe20000000000 */
[C---:B-1----:R-:W-:Y:S01]  /*c240*/  HMMA.16816.F32 R164, R64.reuse, R8, R164 ;  /* 0x0000000840a4723c */ /* 0x042fe200000018a4 */
[----:B------:R-:W-:Y:S01]  /*c250*/  I2FP.F32.S32 R5, R5 ;  /* 0x0000000500057245 */ /* 0x000fe20000201400 */
[----:B------:R-:W-:Y:S01]  /*c260*/  VIADD R8, R49, 0xffffff38 ;  /* 0xffffff3831087836 */ /* 0x000fe20000000000 */
[----:B------:R-:W-:Y:S01]  /*c270*/  IABS R171, R171 ;  /* 0x000000ab00ab7213 */ /* 0x000fe20000000000 */
[----:B------:R-:W-:Y:S01]  /*c280*/  IMAD.MOV.U32 R4, RZ, RZ, R177 ;  /* 0x000000ffff047224 */ /* 0x000fe200078e00b1 */
[----:B------:R-:W-:Y:S01]  /*c290*/  IABS R169, R169 ;  /* 0x000000a900a97213 */ /* 0x000fe20000000000 */
[----:B------:R-:W-:Y:S01]  /*c2a0*/  FFMA.FTZ R20, -R227, R5, R20 ;  /* 0x00000005e3147223 */ /* 0x000fe20000010114 */
[----:B------:R-:W-:Y:S01]  /*c2b0*/  VIADD R5, R49, 0xffffff31 ;  /* 0xffffff3131057836 */ /* 0x000fe20000000000 */
[----:B------:R-:W-:Y:S01]  /*c2c0*/  IABS R9, R181 ;  /* 0x000000b500097213 */ /* 0x000fe20000000000 */
[----:B------:R-:W-:Y:S01]  /*c2d0*/  HMMA.16816.F32 R160, R64, R10, R160 ;  /* 0x0000000a40a0723c */ /* 0x000fe200000018a0 */
[----:B------:R-:W-:Y:S01]  /*c2e0*/  I2FP.F32.S32 R4, R4 ;  /* 0x0000000400047245 */ /* 0x000fe20000201400 */
[----:B------:R-:W-:Y:S01]  /*c2f0*/  IMAD.MOV.U32 R10, RZ, RZ, R169 ;  /* 0x000000ffff0a7224 */ /* 0x000fe200078e00a9 */
[----:B------:R-:W-:-:S02]  /*c300*/  FSEL R20, R20, -INF , P2 ;  /* 0xff80000014147808 */ /* 0x000fc40001000000 */
[----:B------:R-:W-:Y:S01]  /*c310*/  ISETP.GE.AND P2, PT, R5, R213, PT ;  /* 0x000000d50500720c */ /* 0x000fe20003f46270 */
[----:B------:R-:W-:Y:S01]  /*c320*/  FFMA.FTZ R22, -R227, R4, R22 ;  /* 0x00000004e3167223 */ /* 0x000fe20000010116 */
[----:B------:R-:W-:Y:S01]  /*c330*/  IMAD.MOV.U32 R4, RZ, RZ, R171 ;  /* 0x000000ffff047224 */ /* 0x000fe200078e00ab */
[----:B------:R-:W-:Y:S02]  /*c340*/  FSEL R171, R20, -INF , !P5 ;  /* 0xff80000014ab7808 */ /* 0x000fe40006800000 */
[----:B------:R-:W-:Y:S02]  /*c350*/  ISETP.GE.AND P5, PT, R5, R212, PT ;  /* 0x000000d40500720c */ /* 0x000fe40003fa6270 */
[----:B------:R-:W-:Y:S02]  /*c360*/  FSEL R177, R22, -INF , P4 ;  /* 0xff80000016b17808 */ /* 0x000fe40002000000 */
[----:B------:R-:W-:Y:S02]  /*c370*/  I2FP.F32.S32 R4, R4 ;  /* 0x0000000400047245 */ /* 0x000fe40000201400 */
[----:B------:R-:W-:-:S02]  /*c380*/  FSEL R21, R21, -INF , P2 ;  /* 0xff80000015157808 */ /* 0x000fc40001000000 */
[----:B------:R-:W-:Y:S01]  /*c390*/  FSEL R177, R177, -INF , !P3 ;  /* 0xff800000b1b17808 */ /* 0x000fe20005800000 */
[----:B------:R-:W-:Y:S01]  /*c3a0*/  FFMA.FTZ R4, -R227, R4, R23 ;  /* 0x00000004e3047223 */ /* 0x000fe20000010117 */
[C---:B------:R-:W-:Y:S02]  /*c3b0*/  ISETP.GE.AND P4, PT, R5.reuse, R210, PT ;  /* 0x000000d20500720c */ /* 0x040fe40003f86270 */
[----:B------:R-:W-:Y:S02]  /*c3c0*/  ISETP.GE.AND P3, PT, R5, R211, PT ;  /* 0x000000d30500720c */ /* 0x000fe40003f66270 */
[----:B------:R-:W-:Y:S02]  /*c3d0*/  IABS R5, R252 ;  /* 0x000000fc00057213 */ /* 0x000fe40000000000 */
[----:B------:R-:W-:Y:S02]  /*c3e0*/  FSEL R252, R21, -INF , !P5 ;  /* 0xff80000015fc7808 */ /* 0x000fe40006800000 */
[----:B------:R-:W-:Y:S01]  /*c3f0*/  IABS R21, R179 ;  /* 0x000000b300157213 */ /* 0x000fe20000000000 */
[----:B--2---:R-:W-:Y:S01]  /*c400*/  HMMA.16816.F32 R164, R12, R24, R164 ;  /* 0x000000180ca4723c */ /* 0x004fe200000018a4 */
[----:B------:R-:W-:-:S02]  /*c410*/  I2FP.F32.S32 R20, R5 ;  /* 0x0000000500147245 */ /* 0x000fc40000201400 */
[----:B------:R-:W-:Y:S02]  /*c420*/  I2FP.F32.S32 R21, R21 ;  /* 0x0000001500157245 */ /* 0x000fe40000201400 */
[----:B------:R-:W-:Y:S01]  /*c430*/  FSEL R179, R4, -INF , P3 ;  /* 0xff80000004b37808 */ /* 0x000fe20001800000 */
[C---:B------:R-:W-:Y:S01]  /*c440*/  FFMA.FTZ R16, -R227.reuse, R20, R16 ;  /* 0x00000014e3107223 */ /* 0x040fe20000010110 */
[C---:B------:R-:W-:Y:S01]  /*c450*/  ISETP.GE.AND P2, PT, R8.reuse, R213, PT ;  /* 0x000000d50800720c */ /* 0x040fe20003f46270 */
[----:B------:R-:W-:Y:S01]  /*c460*/  FFMA.FTZ R18, -R227, R21, R18 ;  /* 0x00000015e3127223 */ /* 0x000fe20000010112 */
[----:B------:R-:W-:Y:S01]  /*c470*/  FSEL R179, R179, -INF , !P4 ;  /* 0xff800000b3b37808 */ /* 0x000fe20006000000 */
[----:B------:R-:W1:Y:S01]  /*c480*/  LDSM.16.M88.4 R4, [R188+0xa800] ;  /* 0x00a80000bc04783b */ /* 0x000e620000000200 */
[C---:B------:R-:W-:Y:S01]  /*c490*/  ISETP.GE.AND P4, PT, R8.reuse, R211, PT ;  /* 0x000000d30800720c */ /* 0x040fe20003f86270 */
[----:B------:R-:W-:Y:S01]  /*c4a0*/  HMMA.16816.F32 R160, R12, R26, R160 ;  /* 0x0000001a0ca0723c */ /* 0x000fe200000018a0 */
[----:B------:R-:W-:-:S02]  /*c4b0*/  ISETP.GE.AND P5, PT, R8, R212, PT ;  /* 0x000000d40800720c */ /* 0x000fc40003fa6270 */
[----:B------:R-:W-:Y:S02]  /*c4c0*/  ISETP.GE.AND P3, PT, R8, R210, PT ;  /* 0x000000d20800720c */ /* 0x000fe40003f66270 */
[----:B------:R-:W-:Y:S01]  /*c4d0*/  I2FP.F32.S32 R8, R9 ;  /* 0x0000000900087245 */ /* 0x000fe20000201400 */
[----:B------:R-:W-:Y:S01]  /*c4e0*/  VIADD R9, R49, 0xffffff39 ;  /* 0xffffff3931097836 */ /* 0x000fe20000000000 */
[----:B------:R-:W-:Y:S02]  /*c4f0*/  FSEL R16, R16, -INF , P2 ;  /* 0xff80000010107808 */ /* 0x000fe40001000000 */
[----:B------:R-:W-:Y:S01]  /*c500*/  FSEL R18, R18, -INF , P4 ;  /* 0xff80000012127808 */ /* 0x000fe20002000000 */
[----:B------:R-:W-:Y:S01]  /*c510*/  FFMA.FTZ R17, -R227, R8, R17 ;  /* 0x00000008e3117223 */ /* 0x000fe20000010111 */
[----:B------:R-:W-:Y:S01]  /*c520*/  I2FP.F32.S32 R10, R10 ;  /* 0x0000000a000a7245 */ /* 0x000fe20000201400 */
[----:B------:R-:W-:Y:S01]  /*c530*/  VIADD R8, R49, 0xffffff40 ;  /* 0xffffff4031087836 */ /* 0x000fe20000000000 */
[----:B------:R-:W-:-:S02]  /*c540*/  IABS R11, R244 ;  /* 0x000000f4000b7213 */ /* 0x000fc40000000000 */
[----:B------:R-:W-:Y:S01]  /*c550*/  FSEL R169, R16, -INF , !P5 ;  /* 0xff80000010a97808 */ /* 0x000fe20006800000 */
[----:B------:R-:W-:Y:S01]  /*c560*/  FFMA.FTZ R10, -R227, R10, R19 ;  /* 0x0000000ae30a7223 */ /* 0x000fe20000010113 */
[----:B------:R-:W-:Y:S02]  /*c570*/  FSEL R181, R18, -INF , !P3 ;  /* 0xff80000012b57808 */ /* 0x000fe40005800000 */
[C---:B------:R-:W-:Y:S02]  /*c580*/  ISETP.GE.AND P2, PT, R9.reuse, R213, PT ;  /* 0x000000d50900720c */ /* 0x040fe40003f46270 */
[C---:B------:R-:W-:Y:S02]  /*c590*/  ISETP.GE.AND P5, PT, R9.reuse, R212, PT ;  /* 0x000000d40900720c */ /* 0x040fe40003fa6270 */
[C---:B------:R-:W-:Y:S02]  /*c5a0*/  ISETP.GE.AND P4, PT, R9.reuse, R210, PT ;  /* 0x000000d20900720c */ /* 0x040fe40003f86270 */
[----:B------:R-:W-:-:S02]  /*c5b0*/  ISETP.GE.AND P3, PT, R9, R211, PT ;  /* 0x000000d30900720c */ /* 0x000fc40003f66270 */
[----:B------:R-:W-:Y:S02]  /*c5c0*/  I2FP.F32.S32 R11, R11 ;  /* 0x0000000b000b7245 */ /* 0x000fe40000201400 */
[----:B------:R-:W-:Y:S02]  /*c5d0*/  IABS R9, R173 ;  /* 0x000000ad00097213 */ /* 0x000fe40000000000 */
[----:B------:R-:W-:Y:S01]  /*c5e0*/  FSEL R17, R17, -INF , P2 ;  /* 0xff80000011117808 */ /* 0x000fe20001000000 */
[C---:B------:R-:W-:Y:S01]  /*c5f0*/  FFMA.FTZ R11, -R227.reuse, R11, R164 ;  /* 0x0000000be30b7223 */ /* 0x040fe200000101a4 */
[----:B------:R-:W-:Y:S02]  /*c600*/  I2FP.F32.S32 R9, R9 ;  /* 0x0000000900097245 */ /* 0x000fe40000201400 */
[----:B------:R-:W-:Y:S02]  /*c610*/  ISETP.GE.AND P2, PT, R8, R213, PT ;  /* 0x000000d50800720c */ /* 0x000fe40003f46270 */
[----:B------:R-:W-:Y:S01]  /*c620*/  IABS R16, R175 ;  /* 0x000000af00107213 */ /* 0x000fe20000000000 */
[----:B------:R-:W-:Y:S01]  /*c630*/  FFMA.FTZ R9, -R227, R9, R166 ;  /* 0x00000009e3097223 */ /* 0x000fe200000101a6 */
[----:B------:R-:W-:Y:S01]  /*c640*/  FSEL R173, R10, -INF , P3 ;  /* 0xff8000000aad7808 */ /* 0x000fe20001800000 */
[----:B-1----:R-:W-:Y:S01]  /*c650*/  HMMA.16816.F32 R156, R64, R4, R156 ;  /* 0x00000004409c723c */ /* 0x002fe2000000189c */
[----:B------:R-:W-:Y:S01]  /*c660*/  IABS R238, R238 ;  /* 0x000000ee00ee7213 */ /* 0x000fe20000000000 */
[----:B------:R-:W-:Y:S01]  /*c670*/  VIADD R4, R49, 0xffffff41 ;  /* 0xffffff4131047836 */ /* 0x000fe20000000000 */
[----:B------:R-:W-:-:S02]  /*c680*/  FSEL R175, R17, -INF , !P5 ;  /* 0xff80000011af7808 */ /* 0x000fc40006800000 */
[----:B------:R-:W-:Y:S01]  /*c690*/  I2FP.F32.S32 R10, R16 ;  /* 0x00000010000a7245 */ /* 0x000fe20000201400 */
[----:B------:R-:W-:Y:S01]  /*c6a0*/  IMAD.MOV.U32 R16, RZ, RZ, R238 ;  /* 0x000000ffff107224 */ /* 0x000fe200078e00ee */
[----:B------:R-:W-:Y:S01]  /*c6b0*/  FSEL R173, R173, -INF , !P4 ;  /* 0xff800000adad7808 */ /* 0x000fe20006000000 */
[----:B------:R-:W-:Y:S01]  /*c6c0*/  HMMA.16816.F32 R152, R64, R6, R152 ;  /* 0x000000064098723c */ /* 0x000fe20000001898 */
        /* <DEDUP_REMOVED lines=10> */
[----:B------:R-:W-:Y:S01]  /*c770*/  IABS R17, R242 ;  /* 0x000000f200117213 */ /* 0x000fe20000000000 */
[----:B------:R-:W-:Y:S01]  /*c780*/  FFMA.FTZ R16, -R227, R16, R167 ;  /* 0x00000010e3107223 */ /* 0x000fe200000101a7 */
[----:B------:R-:W-:-:S02]  /*c790*/  IABS R21, R248 ;  /* 0x000000f800157213 */ /* 0x000fc40000000000 */
        /* <DEDUP_REMOVED lines=9> */
[----:B------:R-:W-:Y:S01]  /*c830*/  IABS R246, R246 ;  /* 0x000000f600f67213 */ /* 0x000fe20000000000 */
[----:B------:R-:W-:Y:S01]  /*c840*/  FFMA.FTZ R21, -R227, R21, R162 ;  /* 0x00000015e3157223 */ /* 0x000fe200000101a2 */
[----:B------:R-:W-:Y:S01]  /*c850*/  FSEL R165, R165, -INF , P2 ;  /* 0xff800000a5a57808 */ /* 0x000fe20001000000 */
[----:B------:R-:W2:Y:S01]  /*c860*/  LDSM.16.M88.4 R16, [R188+0xb000] ;  /* 0x00b00000bc10783b */ /* 0x000ea20000000200 */
[----:B------:R-:W-:Y:S01]  /*c870*/  IABS R5, R250 ;  /* 0x000000fa00057213 */ /* 0x000fe20000000000 */
[----:B------:R-:W-:Y:S01]  /*c880*/  IMAD.MOV.U32 R6, RZ, RZ, R246 ;  /* 0x000000ffff067224 */ /* 0x000fe200078e00f6 */
[----:B------:R-:W-:Y:S02]  /*c890*/  FSEL R248, R248, -INF , !P4 ;  /* 0xff800000f8f87808 */ /* 0x000fe40006000000 */
[----:B------:R-:W-:-:S02]  /*c8a0*/  ISETP.GE.AND P2, PT, R4, R213, PT ;  /* 0x000000d50400720c */ /* 0x000fc40003f46270 */
[C---:B------:R-:W-:Y:S02]  /*c8b0*/  ISETP.GE.AND P4, PT, R4.reuse, R211, PT ;  /* 0x000000d30400720c */ /* 0x040fe40003f86270 */
[----:B------:R-:W-:Y:S02]  /*c8c0*/  FSEL R242, R165, -INF , !P5 ;  /* 0xff800000a5f27808 */ /* 0x000fe40006800000 */
[C---:B------:R-:W-:Y:S02]  /*c8d0*/  ISETP.GE.AND P5, PT, R4.reuse, R212, PT ;  /* 0x000000d40400720c */ /* 0x040fe40003fa6270 */
[----:B------:R-:W-:Y:S01]  /*c8e0*/  ISETP.GE.AND P3, PT, R4, R210, PT ;  /* 0x000000d20400720c */ /* 0x000fe20003f66270 */
[C---:B-1----:R-:W-:Y:S01]  /*c8f0*/  HMMA.16816.F32 R156, R12.reuse, R8, R156 ;  /* 0x000000080c9c723c */ /* 0x042fe2000000189c */
[----:B------:R-:W-:Y:S01]  /*c900*/  I2FP.F32.S32 R4, R5 ;  /* 0x0000000500047245 */ /* 0x000fe20000201400 */
[C---:B------:R-:W-:Y:S01]  /*c910*/  VIADD R5, R49.reuse, 0xffffff49 ;  /* 0xffffff4931057836 */ /* 0x040fe20000000000 */
[----:B------:R-:W-:Y:S01]  /*c920*/  FSEL R20, R20, -INF , P2 ;  /* 0xff80000014147808 */ /* 0x000fe20001000000 */
[----:B------:R-:W-:Y:S01]  /*c930*/  VIADD R9, R49, 0xffffff51 ;  /* 0xffffff5131097836 */ /* 0x000fe20000000000 */
[----:B------:R-:W-:Y:S01]  /*c940*/  FSEL R21, R21, -INF , P4 ;  /* 0xff80000015157808 */ /* 0x000fe20002000000 */
[----:B------:R-:W-:Y:S01]  /*c950*/  FFMA.FTZ R161, -R227, R4, R161 ;  /* 0x00000004e3a17223 */ /* 0x000fe200000101a1 */
[----:B------:R-:W-:Y:S01]  /*c960*/  I2FP.F32.S32 R6, R6 ;  /* 0x0000000600067245 */ /* 0x000fe20000201400 */
[----:B------:R-:W-:Y:S01]  /*c970*/  VIADD R4, R49, 0xffffff50 ;  /* 0xffffff5031047836 */ /* 0x000fe20000000000 */
[----:B------:R-:W-:Y:S01]  /*c980*/  IABS R7, R240 ;  /* 0x000000f000077213 */ /* 0x000fe20000000000 */
[----:B------:R-:W-:Y:S01]  /*c990*/  HMMA.16816.F32 R152, R12, R10, R152 ;  /* 0x0000000a0c98723c */ /* 0x000fe20000001898 */
[----:B------:R-:W-:Y:S01]  /*c9a0*/  FSEL R246, R20, -INF , !P5 ;  /* 0xff80000014f67808 */ /* 0x000fe20006800000 */
[----:B------:R-:W-:Y:S01]  /*c9b0*/  FFMA.FTZ R6, -R227, R6, R163 ;  /* 0x00000006e3067223 */ /* 0x000fe200000101a3 */
[----:B------:R-:W-:-:S02]  /*c9c0*/  FSEL R250, R21, -INF , !P3 ;  /* 0xff80000015fa7808 */ /* 0x000fc40005800000 */
[C---:B------:R-:W-:Y:S02]  /*c9d0*/  ISETP.GE.AND P2, PT, R5.reuse, R213, PT ;  /* 0x000000d50500720c */ /* 0x040fe40003f46270 */
[C---:B------:R-:W-:Y:S02]  /*c9e0*/  ISETP.GE.AND P5, PT, R5.reuse, R212, PT ;  /* 0x000000d40500720c */ /* 0x040fe40003fa6270 */
[C---:B------:R-:W-:Y:S02]  /*c9f0*/  ISETP.GE.AND P4, PT, R5.reuse, R210, PT ;  /* 0x000000d20500720c */ /* 0x040fe40003f86270 */
[----:B------:R-:W-:Y:S02]  /*ca00*/  ISETP.GE.AND P3, PT, R5, R211, PT ;  /* 0x000000d30500720c */ /* 0x000fe40003f66270 */
[----:B------:R-:W-:Y:S02]  /*ca10*/  I2FP.F32.S32 R7, R7 ;  /* 0x0000000700077245 */ /* 0x000fe40000201400 */
[----:B------:R-:W-:Y:S01]  /*ca20*/  IABS R5, R224 ;  /* 0x000000e000057213 */ /* 0x000fe20000000000 */
[----:B--2---:R-:W-:Y:S01]  /*ca30*/  HMMA.16816.F32 R148, R64, R16, R148 ;  /* 0x000000104094723c */ /* 0x004fe20000001894 */
[----:B------:R-:W-:Y:S01]  /*ca40*/  FSEL R161, R161, -INF , P2 ;  /* 0xff800000a1a17808 */ /* 0x000fe20001000000 */
[----:B------:R-:W-:Y:S01]  /*ca50*/  FFMA.FTZ R7, -R227, R7, R156 ;  /* 0x00000007e3077223 */ /* 0x000fe2000001019c */
[----:B------:R-:W-:Y:S01]  /*ca60*/  IABS R8, R236 ;  /* 0x000000ec00087213 */ /* 0x000fe20000000000 */
[----:B------:R-:W-:Y:S01]  /*ca70*/  VIADD R16, R49, 0xffffff58 ;  /* 0xffffff5831107836 */ /* 0x000fe20000000000 */
[----:B------:R-:W-:-:S02]  /*ca80*/  I2FP.F32.S32 R5, R5 ;  /* 0x0000000500057245 */ /* 0x000fc40000201400 */
[----:B------:R-:W-:Y:S01]  /*ca90*/  ISETP.GE.AND P2, PT, R4, R213, PT ;  /* 0x000000d50400720c */ /* 0x000fe20003f46270 */
[----:B------:R-:W-:Y:S01]  /*caa0*/  HMMA.16816.F32 R144, R64, R18, R144 ;  /* 0x000000124090723c */ /* 0x000fe20000001890 */
[----:B------:R-:W-:Y:S01]  /*cab0*/  FSEL R236, R6, -INF , P3 ;  /* 0xff80000006ec7808 */ /* 0x000fe20001800000 */
[----:B------:R-:W-:Y:S01]  /*cac0*/  FFMA.FTZ R5, -R227, R5, R158 ;  /* 0x00000005e3057223 */ /* 0x000fe2000001019e */
[----:B------:R-:W-:Y:S02]  /*cad0*/  IABS R222, R222 ;  /* 0x000000de00de7213 */ /* 0x000fe40000000000 */
[----:B------:R-:W-:Y:S02]  /*cae0*/  FSEL R240, R161, -INF , !P5 ;  /* 0xff800000a1f07808 */ /* 0x000fe40006800000 */
[----:B------:R-:W-:Y:S01]  /*caf0*/  I2FP.F32.S32 R6, R8 ;  /* 0x0000000800067245 */ /* 0x000fe20000201400 */
[----:B------:R-:W-:Y:S01]  /*cb00*/  IMAD.MOV.U32 R8, RZ, RZ, R222 ;  /* 0x000000ffff087224 */ /* 0x000fe200078e00de */
[----:B------:R-:W-:-:S02]  /*cb10*/  FSEL R236, R236, -INF , !P4 ;  /* 0xff800000ecec7808 */ /* 0x000fc40006000000 */
[----:B------:R-:W-:Y:S01]  /*cb20*/  FSEL R7, R7, -INF , P2 ;  /* 0xff80000007077808 */ /* 0x000fe20001000000 */
[----:B------:R-:W-:Y:S01]  /*cb30*/  FFMA.FTZ R157, -R227, R6, R157 ;  /* 0x00000006e39d7223 */ /* 0x000fe2000001019d */
[C---:B------:R-:W-:Y:S02]  /*cb40*/  ISETP.GE.AND P5, PT, R4.reuse, R212, PT ;  /* 0x000000d40400720c */ /* 0x040fe40003fa6270 */
[C---:B------:R-:W-:Y:S02]  /*cb50*/  ISETP.GE.AND P4, PT, R4.reuse, R211, PT ;  /* 0x000000d30400720c */ /* 0x040fe40003f86270 */
[----:B------:R-:W-:Y:S02]  /*cb60*/  ISETP.GE.AND P3, PT, R4, R210, PT ;  /* 0x000000d20400720c */ /* 0x000fe40003f66270 */
[----:B------:R-:W-:Y:S02]  /*cb70*/  FSEL R222, R7, -INF , !P5 ;  /* 0xff80000007de7808 */ /* 0x000fe40006800000 */
[----:B------:R-:W-:-:S02]  /*cb80*/  FSEL R224, R5, -INF , P4 ;  /* 0xff80000005e07808 */ /* 0x000fc40002000000 */
[----:B------:R-:W1:Y:S01]  /*cb90*/  LDSM.16.M88.4 R4, [R132+0xb000] ;  /* 0x00b000008404783b */ /* 0x000e620000000200 */
[----:B------:R-:W-:Y:S02]  /*cba0*/  I2FP.F32.S32 R8, R8 ;  /* 0x0000000800087245 */ /* 0x000fe40000201400 */
[----:B------:R-:W-:Y:S02]  /*cbb0*/  FSEL R224, R224, -INF , !P3 ;  /* 0xff800000e0e07808 */ /* 0x000fe40005800000 */
[----:B------:R-:W-:Y:S01]  /*cbc0*/  ISETP.GE.AND P2, PT, R9, R213, PT ;  /* 0x000000d50900720c */ /* 0x000fe20003f46270 */
[----:B------:R-:W-:Y:S01]  /*cbd0*/  FFMA.FTZ R8, -R227, R8, R159 ;  /* 0x00000008e3087223 */ /* 0x000fe2000001019f */
[C---:B------:R-:W-:Y:S02]  /*cbe0*/  ISETP.GE.AND P5, PT, R9.reuse, R212, PT ;  /* 0x000000d40900720c */ /* 0x040fe40003fa6270 */
[C---:B------:R-:W-:Y:S02]  /*cbf0*/  ISETP.GE.AND P4, PT, R9.reuse, R210, PT ;  /* 0x000000d20900720c */ /* 0x040fe40003f86270 */
[----:B------:R-:W-:-:S02]  /*cc00*/  ISETP.GE.AND P3, PT, R9, R211, PT ;  /* 0x000000d30900720c */ /* 0x000fc40003f66270 */
[----:B------:R-:W-:Y:S02]  /*cc10*/  IABS R9, R184 ;  /* 0x000000b800097213 */ /* 0x000fe40000000000 */
[----:B------:R-:W-:Y:S02]  /*cc20*/  IABS R17, R234 ;  /* 0x000000ea00117213 */ /* 0x000fe40000000000 */
[----:B------:R-:W-:Y:S02]  /*cc30*/  FSEL R234, R8, -INF , P3 ;  /* 0xff80000008ea7808 */ /* 0x000fe40001800000 */
[----:B------:R-:W-:Y:S02]  /*cc40*/  I2FP.F32.S32 R20, R9 ;  /* 0x0000000900147245 */ /* 0x000fe40000201400 */
[----:B------:R2:W3:Y:S01]  /*cc50*/  LDSM.16.M88.4 R8, [R188+0xb800] ;  /* 0x00b80000bc08783b */ /* 0x0004e20000000200 */
[----:B------:R-:W-:Y:S02]  /*cc60*/  IABS R21, R186 ;  /* 0x000000ba00157213 */ /* 0x000fe40000000000 */
[----:B------:R-:W-:Y:S01]  /*cc70*/  FSEL R157, R157, -INF , P2 ;  /* 0xff8000009d9d7808 */ /* 0x000fe20001000000 */
[----:B------:R-:W-:Y:S01]  /*cc80*/  FFMA.FTZ R20, -R227, R20, R152 ;  /* 0x00000014e3147223 */ /* 0x000fe20000010198 */
[----:B------:R-:W-:-:S02]  /*cc90*/  I2FP.F32.S32 R21, R21 ;  /* 0x0000001500157245 */ /* 0x000fc40000201400 */
[----:B------:R-:W-:Y:S02]  /*cca0*/  FSEL R234, R234, -INF , !P4 ;  /* 0xff800000eaea7808 */ /* 0x000fe40006000000 */
[----:B------:R-:W-:Y:S01]  /*ccb0*/  IABS R182, R182 ;  /* 0x000000b600b67213 */ /* 0x000fe20000000000 */
[----:B------:R-:W-:Y:S01]  /*ccc0*/  FFMA.FTZ R21, -R227, R21, R154 ;  /* 0x00000015e3157223 */ /* 0x000fe2000001019a */
[C---:B------:R-:W-:Y:S02]  /*ccd0*/  ISETP.GE.AND P2, PT, R16.reuse, R213, PT ;  /* 0x000000d51000720c */ /* 0x040fe40003f46270 */
[C---:B------:R-:W-:Y:S02]  /*cce0*/  ISETP.GE.AND P4, PT, R16.reuse, R211, PT ;  /* 0x000000d31000720c */ /* 0x040fe40003f86270 */
[----:B------:R-:W-:Y:S02]  /*ccf0*/  FSEL R184, R157, -INF , !P5 ;  /* 0xff8000009db87808 */ /* 0x000fe40006800000 */
[C---:B------:R-:W-:Y:S01]  /*cd00*/  ISETP.GE.AND P5, PT, R16.reuse, R212, PT ;  /* 0x000000d41000720c */ /* 0x040fe20003fa6270 */
[----:B-1----:R-:W-:Y:S01]  /*cd10*/  HMMA.16816.F32 R148, R12, R4, R148 ;  /* 0x000000040c94723c */ /* 0x002fe20000001894 */
[----:B------:R-:W-:-:S02]  /*cd20*/  ISETP.GE.AND P3, PT, R16, R210, PT ;  /* 0x000000d21000720c */ /* 0x000fc40003f66270 */
[----:B------:R-:W-:Y:S01]  /*cd30*/  I2FP.F32.S32 R16, R17 ;  /* 0x0000001100107245 */ /* 0x000fe20000201400 */
[----:B------:R-:W-:Y:S01]  /*cd40*/  VIADD R17, R49, 0xffffff59 ;  /* 0xffffff5931117836 */ /* 0x000fe20000000000 */
[----:B------:R-:W-:Y:S02]  /*cd50*/  I2FP.F32.S32 R18, R182 ;  /* 0x000000b600127245 */ /* 0x000fe40000201400 */
[----:B------:R-:W-:Y:S01]  /*cd60*/  FSEL R20, R20, -INF , P2 ;  /* 0xff80000014147808 */ /* 0x000fe20001000000 */
[----:B------:R-:W-:Y:S01]  /*cd70*/  FFMA.FTZ R153, -R227, R16, R153 ;  /* 0x00000010e3997223 */ /* 0x000fe20000010199 */
[----:B------:R-:W-:Y:S01]  /*cd80*/  FSEL R21, R21, -INF , P4 ;  /* 0xff80000015157808 */ /* 0x000fe20002000000 */
[----:B------:R-:W-:Y:S01]  /*cd90*/  FFMA.FTZ R18, -R227, R18, R155 ;  /* 0x00000012e3127223 */ /* 0x000fe2000001019b */
[----:B------:R-:W-:Y:S01]  /*cda0*/  FSEL R186, R20, -INF , !P5 ;  /* 0xff80000014ba7808 */ /* 0x000fe20006800000 */
[----:B------:R-:W-:Y:S01]  /*cdb0*/  VIADD R16, R49, 0xffffff60 ;  /* 0xffffff6031107836 */ /* 0x000fe20000000000 */
[----:B--2---:R-:W-:Y:S01]  /*cdc0*/  FSEL R188, R21, -INF , !P3 ;  /* 0xff80000015bc7808 */ /* 0x004fe20005800000 */
[----:B------:R-:W-:Y:S01]  /*cdd0*/  HMMA.16816.F32 R144, R12, R6, R144 ;  /* 0x000000060c90723c */ /* 0x000fe20000001890 */
[----:B------:R-:W-:-:S02]  /*cde0*/  ISETP.GE.AND P2, PT, R17, R213, PT ;  /* 0x000000d51100720c */ /* 0x000fc40003f46270 */
[C---:B------:R-:W-:Y:S02]  /*cdf0*/  ISETP.GE.AND P5, PT, R17.reuse, R212, PT ;  /* 0x000000d41100720c */ /* 0x040fe40003fa6270 */
[C---:B------:R-:W-:Y:S02]  /*ce00*/  ISETP.GE.AND P4, PT, R17.reuse, R210, PT ;  /* 0x000000d21100720c */ /* 0x040fe40003f86270 */
[----:B------:R-:W-:Y:S01]  /*ce10*/  ISETP.GE.AND P3, PT, R17, R211, PT ;  /* 0x000000d31100720c */ /* 0x000fe20003f66270 */
[----:B---3--:R-:W-:Y:S01]  /*ce20*/  HMMA.16816.F32 R140, R64, R8, R140 ;  /* 0x00000008408c723c */ /* 0x008fe2000000188c */
[----:B------:R-:W-:Y:S02]  /*ce30*/  IABS R17, R174 ;  /* 0x000000ae00117213 */ /* 0x000fe40000000000 */
[----:B------:R-:W-:Y:S02]  /*ce40*/  IABS R5, R180 ;  /* 0x000000b400057213 */ /* 0x000fe40000000000 */
[----:B------:R-:W-:-:S02]  /*ce50*/  FSEL R180, R18, -INF , P3 ;  /* 0xff80000012b47808 */ /* 0x000fc40001800000 */
[----:B------:R-:W-:Y:S02]  /*ce60*/  FSEL R153, R153, -INF , P2 ;  /* 0xff80000099997808 */ /* 0x000fe40001000000 */
[----:B------:R-:W-:Y:S02]  /*ce70*/  I2FP.F32.S32 R18, R17 ;  /* 0x0000001100127245 */ /* 0x000fe40000201400 */
[----:B------:R-:W-:Y:S02]  /*ce80*/  FSEL R182, R153, -INF , !P5 ;  /* 0xff80000099b67808 */ /* 0x000fe40006800000 */
[----:B------:R-:W-:Y:S01]  /*ce90*/  FSEL R180, R180, -INF , !P4 ;  /* 0xff800000b4b47808 */ /* 0x000fe20006000000 */
[----:B------:R-:W-:Y:S01]  /*cea0*/  FFMA.FTZ R149, -R227, R18, R149 ;  /* 0x00000012e3957223 */ /* 0x000fe20000010195 */
[C---:B------:R-:W-:Y:S02]  /*ceb0*/  ISETP.GE.AND P2, PT, R16.reuse, R213, PT ;  /* 0x000000d51000720c */ /* 0x040fe40003f46270 */
[----:B------:R-:W-:-:S02]  /*cec0*/  ISETP.GE.AND P5, PT, R16, R212, PT ;  /* 0x000000d41000720c */ /* 0x000fc40003fa6270 */
[C---:B------:R-:W-:Y:S02]  /*ced0*/  ISETP.GE.AND P3, PT, R16.reuse, R210, PT ;  /* 0x000000d21000720c */ /* 0x040fe40003f66270 */
[----:B------:R-:W-:Y:S02]  /*cee0*/  ISETP.GE.AND P4, PT, R16, R211, PT ;  /* 0x000000d31000720c */ /* 0x000fe40003f86270 */
[----:B------:R-:W1:Y:S01]  /*cef0*/  LDSM.16.M88.4 R16, [R132+0xb800] ;  /* 0x00b800008410783b */ /* 0x000e620000000200 */
[----:B------:R-:W-:Y:S01]  /*cf00*/  IABS R4, R172 ;  /* 0x000000ac00047213 */ /* 0x000fe20000000000 */
[----:B------:R-:W-:-:S04]  /*cf10*/  DEPBAR.LE SB0, 0x0 ;  /* 0x000080000000791a */ /* 0x000fc80000000000 */
[----:B------:R-:W-:Y:S01]  /*cf20*/  I2FP.F32.S32 R8, R4 ;  /* 0x0000000400087245 */ /* 0x000fe20000201400 */
[----:B------:R-:W-:Y:S01]  /*cf30*/  VIADD R4, R49, 0xffffff61 ;  /* 0xffffff6131047836 */ /* 0x000fe20000000000 */
[----:B------:R-:W-:Y:S02]  /*cf40*/  IABS R168, R168 ;  /* 0x000000a800a87213 */ /* 0x000fe40000000000 */
[----:B------:R-:W-:Y:S01]  /*cf50*/  I2FP.F32.S32 R5, R5 ;  /* 0x0000000500057245 */ /* 0x000fe20000201400 */
[C---:B------:R-:W-:Y:S01]  /*cf60*/  FFMA.FTZ R150, -R227.reuse, R8, R150 ;  /* 0x00000008e3967223 */ /* 0x040fe20000010196 */
[----:B------:R-:W-:Y:S01]  /*cf70*/  IABS R6, R170 ;  /* 0x000000aa00067213 */ /* 0x000fe20000000000 */
[----:B------:R-:W-:Y:S01]  /*cf80*/  IMAD.MOV.U32 R8, RZ, RZ, R168 ;  /* 0x000000ffff087224 */ /* 0x000fe200078e00a8 */
[----:B------:R-:W-:Y:S01]  /*cf90*/  IABS R7, R63 ;  /* 0x0000003f00077213 */ /* 0x000fe20000000000 */
[----:B------:R-:W-:Y:S01]  /*cfa0*/  FFMA.FTZ R5, -R227, R5, R148 ;  /* 0x00000005e3057223 */ /* 0x000fe20000010194 */
[----:B------:R-:W-:-:S02]  /*cfb0*/  FSEL R172, R150, -INF , P4 ;  /* 0xff80000096ac7808 */ /* 0x000fc40002000000 */
[----:B------:R-:W-:Y:S02]  /*cfc0*/  I2FP.F32.S32 R8, R8 ;  /* 0x0000000800087245 */ /* 0x000fe40000201400 */
[----:B------:R-:W-:Y:S02]  /*cfd0*/  FSEL R5, R5, -INF , P2 ;  /* 0xff80000005057808 */ /* 0x000fe40001000000 */
[----:B------:R-:W-:Y:S01]  /*cfe0*/  FSEL R172, R172, -INF , !P3 ;  /* 0xff800000acac7808 */ /* 0x000fe20005800000 */
[----:B------:R-:W-:Y:S01]  /*cff0*/  FFMA.FTZ R8, -R227, R8, R151 ;  /* 0x00000008e3087223 */ /* 0x000fe20000010197 */
[C---:B------:R-:W-:Y:S02]  /*d000*/  ISETP.GE.AND P3, PT, R4.reuse, R211, PT ;  /* 0x000000d30400720c */ /* 0x040fe40003f66270 */
[----:B------:R-:W-:Y:S02]  /*d010*/  FSEL R168, R5, -INF , !P5 ;  /* 0xff80000005a87808 */ /* 0x000fe40006800000 */
[----:B------:R-:W-:-:S02]  /*d020*/  ISETP.GE.AND P2, PT, R4, R213, PT ;  /* 0x000000d50400720c */ /* 0x000fc40003f46270 */
[C---:B------:R-:W-:Y:S02]  /*d030*/  ISETP.GE.AND P5, PT, R4.reuse, R212, PT ;  /* 0x000000d40400720c */ /* 0x040fe40003fa6270 */
[----:B------:R-:W-:Y:S01]  /*d040*/  ISETP.GE.AND P4, PT, R4, R210, PT ;  /* 0x000000d20400720c */ /* 0x000fe20003f86270 */
[----:B------:R-:W-:Y:S01]  /*d050*/  VIADD R4, R49, 0xffffff68 ;  /* 0xffffff6831047836 */ /* 0x000fe20000000000 */
[----:B------:R-:W-:Y:S02]  /*d060*/  FSEL R8, R8, -INF , P3 ;  /* 0xff80000008087808 */ /* 0x000fe40001800000 */
[----:B------:R-:W-:Y:S02]  /*d070*/  I2FP.F32.S32 R6, R6 ;  /* 0x0000000600067245 */ /* 0x000fe40000201400 */
[----:B------:R-:W-:Y:S02]  /*d080*/  FSEL R170, R8, -INF , !P4 ;  /* 0xff80000008aa7808 */ /* 0x000fe40006000000 */
[----:B------:R-:W-:Y:S01]  /*d090*/  FSEL R149, R149, -INF , P2 ;  /* 0xff80000095957808 */ /* 0x000fe20001000000 */
[----:B------:R-:W-:Y:S01]  /*d0a0*/  HMMA.16816.F32 R8, R64, R10, R136 ;  /* 0x0000000a4008723c */ /* 0x000fe20000001888 */
[----:B------:R-:W-:Y:S01]  /*d0b0*/  FFMA.FTZ R6, -R227, R6, R144 ;  /* 0x00000006e3067223 */ /* 0x000fe20000010190 */
[----:B------:R-:W-:-:S02]  /*d0c0*/  ISETP.GE.AND P2, PT, R4, R213, PT ;  /* 0x000000d50400720c */ /* 0x000fc40003f46270 */
[----:B------:R-:W-:Y:S02]  /*d0d0*/  I2FP.F32.S32 R7, R7 ;  /* 0x0000000700077245 */ /* 0x000fe40000201400 */
[----:B------:R-:W-:Y:S02]  /*d0e0*/  FSEL R166, R149, -INF , !P5 ;  /* 0xff80000095a67808 */ /* 0x000fe40006800000 */
[----:B------:R-:W-:Y:S01]  /*d0f0*/  ISETP.GE.AND P5, PT, R4, R212, PT ;  /* 0x000000d40400720c */ /* 0x000fe20003fa6270 */
[----:B-1----:R-:W-:Y:S01]  /*d100*/  HMMA.16816.F32 R140, R12, R16, R140 ;  /* 0x000000100c8c723c */ /* 0x002fe2000000188c */
[----:B------:R-:W-:Y:S01]  /*d110*/  FSEL R6, R6, -INF , P2 ;  /* 0xff80000006067808 */ /* 0x000fe20001000000 */
[----:B------:R-:W-:Y:S01]  /*d120*/  FFMA.FTZ R7, -R227, R7, R146 ;  /* 0x00000007e3077223 */ /* 0x000fe20000010192 */
[----:B------:R-:W-:Y:S02]  /*d130*/  IABS R5, R62 ;  /* 0x0000003e00057213 */ /* 0x000fe40000000000 */
[----:B------:R-:W-:-:S02]  /*d140*/  IABS R61, R61 ;  /* 0x0000003d003d7213 */ /* 0x000fc40000000000 */
[C---:B------:R-:W-:Y:S02]  /*d150*/  ISETP.GE.AND P4, PT, R4.reuse, R211, PT ;  /* 0x000000d30400720c */ /* 0x040fe40003f86270 */
[----:B------:R-:W-:Y:S02]  /*d160*/  ISETP.GE.AND P3, PT, R4, R210, PT ;  /* 0x000000d20400720c */ /* 0x000fe40003f66270 */
[----:B------:R-:W-:Y:S01]  /*d170*/  FSEL R164, R6, -INF , !P5 ;  /* 0xff80000006a47808 */ /* 0x000fe20006800000 */
[----:B------:R-:W-:Y:S01]  /*d180*/  HMMA.16816.F32 R8, R12, R18, R8 ;  /* 0x000000120c08723c */ /* 0x000fe20000001808 */
[----:B------:R-:W-:Y:S01]  /*d190*/  I2FP.F32.S32 R4, R5 ;  /* 0x0000000500047245 */ /* 0x000fe20000201400 */
[----:B------:R-:W-:Y:S01]  /*d1a0*/  VIADD R5, R49, 0xffffff69 ;  /* 0xffffff6931057836 */ /* 0x000fe20000000000 */
[----:B------:R-:W-:Y:S02]  /*d1b0*/  I2FP.F32.S32 R6, R61 ;  /* 0x0000003d00067245 */ /* 0x000fe40000201400 */
[----:B------:R-:W-:Y:S01]  /*d1c0*/  FSEL R7, R7, -INF , P4 ;  /* 0xff80000007077808 */ /* 0x000fe20002000000 */
[C---:B------:R-:W-:Y:S01]  /*d1d0*/  FFMA.FTZ R145, -R227.reuse, R4, R145 ;  /* 0x00000004e3917223 */ /* 0x040fe20000010191 */
[----:B------:R-:W-:Y:S01]  /*d1e0*/  IABS R60, R60 ;  /* 0x0000003c003c7213 */ /* 0x000fe20000000000 */
[----:B------:R-:W-:Y:S01]  /*d1f0*/  FFMA.FTZ R6, -R227, R6, R147 ;  /* 0x00000006e3067223 */ /* 0x000fe20000010193 */
[----:B------:R-:W-:Y:S01]  /*d200*/  FSEL R174, R7, -INF , !P3 ;  /* 0xff80000007ae7808 */ /* 0x000fe20005800000 */
[----:B------:R-:W-:Y:S01]  /*d210*/  VIADD R4, R49, 0xffffff70 ;  /* 0xffffff7031047836 */ /* 0x000fe20000000000 */
[----:B------:R-:W-:-:S02]  /*d220*/  IABS R59, R59 ;  /* 0x0000003b003b7213 */ /* 0x000fc40000000000 */
[C---:B------:R-:W-:Y:S02]  /*d230*/  ISETP.GE.AND P3, PT, R5.reuse, R211, PT ;  /* 0x000000d30500720c */ /* 0x040fe40003f66270 */
[C---:B------:R-:W-:Y:S02]  /*d240*/  ISETP.GE.AND P2, PT, R5.reuse, R213, PT ;  /* 0x000000d50500720c */ /* 0x040fe40003f46270 */
[----:B------:R-:W-:Y:S02]  /*d250*/  I2FP.F32.S32 R60, R60 ;  /* 0x0000003c003c7245 */ /* 0x000fe40000201400 */
[----:B------:R-:W-:Y:S02]  /*d260*/  I2FP.F32.S32 R59, R59 ;  /* 0x0000003b003b7245 */ /* 0x000fe40000201400 */
[----:B------:R-:W-:Y:S01]  /*d270*/  ISETP.GE.AND P4, PT, R5, R210, PT ;  /* 0x000000d20500720c */ /* 0x000fe20003f86270 */
[C---:B------:R-:W-:Y:S01]  /*d280*/  FFMA.FTZ R60, -R227.reuse, R60, R140 ;  /* 0x0000003ce33c7223 */ /* 0x040fe2000001018c */
[----:B------:R-:W-:Y:S01]  /*d290*/  FSEL R6, R6, -INF , P3 ;  /* 0xff80000006067808 */ /* 0x000fe20001800000 */
[----:B------:R-:W-:Y:S01]  /*d2a0*/  FFMA.FTZ R59, -R227, R59, R142 ;  /* 0x0000003be33b7223 */ /* 0x000fe2000001018e */
[----:B------:R-:W-:-:S02]  /*d2b0*/  ISETP.GE.AND P5, PT, R5, R212, PT ;  /* 0x000000d40500720c */ /* 0x000fc40003fa6270 */
[----:B------:R-:W-:Y:S02]  /*d2c0*/  FSEL R145, R145, -INF , P2 ;  /* 0xff80000091917808 */ /* 0x000fe40001000000 */
[----:B------:R-:W-:Y:S02]  /*d2d0*/  FSEL R160, R6, -INF , !P4 ;  /* 0xff80000006a07808 */ /* 0x000fe40006000000 */
[C---:B------:R-:W-:Y:S02]  /*d2e0*/  ISETP.GE.AND P2, PT, R4.reuse, R213, PT ;  /* 0x000000d50400720c */ /* 0x040fe40003f46270 */
[----:B------:R-:W-:Y:S02]  /*d2f0*/  IABS R58, R58 ;  /* 0x0000003a003a7213 */ /* 0x000fe40000000000 */
[----:B------:R-:W-:Y:S02]  /*d300*/  ISETP.GE.AND P4, PT, R4, R211, PT ;  /* 0x000000d30400720c */ /* 0x000fe40003f86270 */
[----:B------:R-:W-:-:S02]  /*d310*/  FSEL R162, R145, -INF , !P5 ;  /* 0xff80000091a27808 */ /* 0x000fc40006800000 */
[C---:B------:R-:W-:Y:S02]  /*d320*/  ISETP.GE.AND P5, PT, R4.reuse, R212, PT ;  /* 0x000000d40400720c */ /* 0x040fe40003fa6270 */
[----:B------:R-:W-:Y:S01]  /*d330*/  ISETP.GE.AND P3, PT, R4, R210, PT ;  /* 0x000000d20400720c */ /* 0x000fe20003f66270 */
[----:B------:R-:W-:Y:S01]  /*d340*/  VIADD R4, R49, 0xffffff71 ;  /* 0xffffff7131047836 */ /* 0x000fe20000000000 */
[----:B------:R-:W-:Y:S02]  /*d350*/  I2FP.F32.S32 R58, R58 ;  /* 0x0000003a003a7245 */ /* 0x000fe40000201400 */
[----:B------:R-:W-:Y:S02]  /*d360*/  IABS R57, R57 ;  /* 0x0000003900397213 */ /* 0x000fe40000000000 */
[----:B------:R-:W-:Y:S01]  /*d370*/  FSEL R60, R60, -INF , P2 ;  /* 0xff8000003c3c7808 */ /* 0x000fe20001000000 */
[----:B------:R-:W-:Y:S01]  /*d380*/  FFMA.FTZ R5, -R227, R58, R141 ;  /* 0x0000003ae3057223 */ /* 0x000fe2000001018d */
        /* <DEDUP_REMOVED lines=21> */
[C---:B------:R-:W-:Y:S01]  /*d4e0*/  FFMA.FTZ R9, -R227.reuse, R12, R9 ;  /* 0x0000000ce3097223 */ /* 0x040fe20000010109 */
[----:B------:R-:W-:Y:S02]  /*d4f0*/  FSEL R6, R6, -INF , P3 ;  /* 0xff80000006067808 */ /* 0x000fe40001800000 */
[----:B------:R-:W-:Y:S01]  /*d500*/  FSEL R8, R8, -INF , P2 ;  /* 0xff80000008087808 */ /* 0x000fe20001000000 */
[----:B------:R-:W-:Y:S01]  /*d510*/  FFMA.FTZ R10, -R227, R53, R10 ;  /* 0x00000035e30a7223 */ /* 0x000fe2000001010a */
[----:B------:R-:W-:Y:S02]  /*d520*/  ISETP.GE.AND P2, PT, R49, R213, PT ;  /* 0x000000d53100720c */ /* 0x000fe40003f46270 */
[----:B------:R-:W-:-:S02]  /*d530*/  IABS R51, R51 ;  /* 0x0000003300337213 */ /* 0x000fc40000000000 */
[----:B------:R-:W-:Y:S02]  /*d540*/  FSEL R139, R6, -INF , !P4 ;  /* 0xff800000068b7808 */ /* 0x000fe40006000000 */
[C---:B------:R-:W-:Y:S02]  /*d550*/  ISETP.GE.AND P4, PT, R4.reuse, R211, PT ;  /* 0x000000d30400720c */ /* 0x040fe40003f86270 */
[----:B------:R-:W-:Y:S02]  /*d560*/  FSEL R143, R5, -INF , !P5 ;  /* 0xff800000058f7808 */ /* 0x000fe40006800000 */
[----:B------:R-:W-:Y:S02]  /*d570*/  FSEL R9, R9, -INF , P2 ;  /* 0xff80000009097808 */ /* 0x000fe40001000000 */
[C---:B------:R-:W-:Y:S02]  /*d580*/  ISETP.GE.AND P5, PT, R4.reuse, R212, PT ;  /* 0x000000d40400720c */ /* 0x040fe40003fa6270 */
[----:B------:R-:W-:-:S02]  /*d590*/  ISETP.GE.AND P3, PT, R4, R210, PT ;  /* 0x000000d20400720c */ /* 0x000fc40003f66270 */
[----:B------:R-:W-:Y:S02]  /*d5a0*/  ISETP.GT.AND P2, PT, R191, R214, PT ;  /* 0x000000d6bf00720c */ /* 0x000fe40003f44270 */
[----:B------:R-:W-:Y:S02]  /*d5b0*/  I2FP.F32.S32 R4, R51 ;  /* 0x0000003300047245 */ /* 0x000fe40000201400 */
[----:B------:R-:W-:Y:S02]  /*d5c0*/  FSEL R10, R10, -INF , P4 ;  /* 0xff8000000a0a7808 */ /* 0x000fe40002000000 */
[----:B------:R-:W-:Y:S01]  /*d5d0*/  FSEL R141, R8, -INF , !P5 ;  /* 0xff800000088d7808 */ /* 0x000fe20006800000 */
[----:B------:R-:W-:Y:S01]  /*d5e0*/  FFMA.FTZ R11, -R227, R4, R11 ;  /* 0x00000004e30b7223 */ /* 0x000fe2000001010b */
[----:B------:R-:W-:Y:S02]  /*d5f0*/  FSEL R138, R10, -INF , !P3 ;  /* 0xff8000000a8a7808 */ /* 0x000fe40005800000 */
[----:B------:R-:W-:-:S02]  /*d600*/  ISETP.GE.AND P3, PT, R49, R211, PT ;  /* 0x000000d33100720c */ /* 0x000fc40003f66270 */
        /* <DEDUP_REMOVED lines=26> */
[----:B------:R-:W1:Y:S04]  /*d7b0*/  LDC.64 R14, c[0x0][0x348] ;  /* 0x0000d200ff0e7b82 */ /* 0x000e680000000a00 */
        /* <DEDUP_REMOVED lines=22> */
[----:B-1----:R-:W2:Y:S02]  /*d920*/  LD.E.64 R8, desc[UR4][R14.64+0x38] ;  /* 0x000038040e087980 */ /* 0x002ea4000c101b00 */
        /* <DEDUP_REMOVED lines=21> */
.L_x_7154:
        /* <DEDUP_REMOVED lines=8> */
.L_x_7155:
[----:B------:R-:W-:Y:S05]  /*db00*/  BSYNC.RECONVERGENT B0 ;  /* 0x0000000000007941 */ /* 0x000fea0003800200 */
.L_x_7153:
        /* <DEDUP_REMOVED lines=10> */
[-C--:B------:R-:W-:Y:S01]  /*dbb0*/  IADD3 R16, P3, PT, R6, R5.reuse, RZ ;  /* 0x0000000506107210 */ /* 0x080fe20007f7e0ff */
[----:B------:R2:W-:Y:S04]  /*dbc0*/  @P1 STS.128 [R201+0x4000], RZ ;  /* 0x004000ffc9001388 */ /* 0x0005e80000000c00 */
[----:B------:R-:W-:Y:S01]  /*dbd0*/  IMAD.X R17, R7, 0x1, R4, P3 ;  /* 0x0000000107117824 */ /* 0x000fe200018e0604 */
[----:B------:R-:W-:-:S05]  /*dbe0*/  IADD3 R14, P3, PT, R16, R5, RZ ;  /* 0x00000005100e7210 */ /* 0x000fca0007f7e0ff */
[----:B------:R-:W-:Y:S01]  /*dbf0*/  IMAD.X R15, R17, 0x1, R4, P3 ;  /* 0x00000001110f7824 */ /* 0x000fe200018e0604 */
[----:B------:R-:W-:-:S05]  /*dc00*/  IADD3 R12, P3, PT, R14, R5, RZ ;  /* 0x000000050e0c7210 */ /* 0x000fca0007f7e0ff */
[----:B------:R-:W-:Y:S01]  /*dc10*/  IMAD.X R13, R15, 0x1, R4, P3 ;  /* 0x000000010f0d7824 */ /* 0x000fe200018e0604 */
[----:B------:R-:W-:-:S05]  /*dc20*/  IADD3 R10, P3, PT, R12, R5, RZ ;  /* 0x000000050c0a7210 */ /* 0x000fca0007f7e0ff */
[----:B------:R-:W-:Y:S01]  /*dc30*/  IMAD.X R11, R13, 0x1, R4, P3 ;  /* 0x000000010d0b7824 */ /* 0x000fe200018e0604 */
        /* <DEDUP_REMOVED lines=23> */
[----:B------:R-:W-:Y:S02]  /*ddb0*/  IADD3.X R9, PT, PT, R11, R4, RZ, P4, !PT ;  /* 0x000000040b097210 */ /* 0x000fe400027fe4ff */
[----:B---3--:R-:W-:Y:S01]  /*ddc0*/  @!P0 MOV R6, R16 ;  /* 0x0000001000068202 */ /* 0x008fe20000000f00 */
[----:B------:R-:W-:-:S05]  /*ddd0*/  @!P0 IMAD.MOV.U32 R7, RZ, RZ, R17 ;  /* 0x000000ffff078224 */ /* 0x000fca00078e0011 */
[----:B------:R-:W-:Y:S01]  /*dde0*/  @!PT LDS RZ, [RZ] ;  /* 0x00000000fffff984 */ /* 0x000fe20000000800 */
[----:B------:R-:W-:Y:S01]  /*ddf0*/  @!PT LDS RZ, [RZ] ;  /* 0x00000000fffff984 */ /* 0x000fe20000000800 */
[----:B------:R-:W-:Y:S01]  /*de00*/  @!PT LDS RZ, [RZ] ;  /* 0x00000000fffff984 */ /* 0x000fe20000000800 */
[----:B------:R1:W-:Y:S01]  /*de10*/  @!P0 LDGSTS.E.BYPASS.LTC128B.128 [R201+0x9000], desc[UR4][R6.64+0x80] ;  /* 0x0900008006c98fae */ /* 0x0003e2000b981a04 */
[----:B----4-:R-:W-:-:S03]  /*de20*/  IADD3 R16, P3, PT, R8, R5, RZ ;  /* 0x0000000508107210 */ /* 0x010fc60007f7e0ff */
[----:B------:R2:W-:Y:S01]  /*de30*/  @P0 STS.128 [R201+0x9000], RZ ;  /* 0x009000ffc9000388 */ /* 0x0005e20000000c00 */
[----:B------:R-:W-:Y:S02]  /*de40*/  @!P0 MOV R5, R9 ;  /* 0x0000000900058202 */ /* 0x000fe40000000f00 */
[----:B------:R-:W-:Y:S01]  /*de50*/  IADD3.X R17, PT, PT, R9, R4, RZ, P3, !PT ;  /* 0x0000000409117210 */ /* 0x000fe20001ffe4ff */
[----:B------:R-:W-:Y:S01]  /*de60*/  @!PT LDS RZ, [RZ] ;  /* 0x00000000fffff984 */ /* 0x000fe20000000800 */
[----:B------:R-:W-:Y:S01]  /*de70*/  @!PT LDS RZ, [RZ] ;  /* 0x00000000fffff984 */ /* 0x000fe20000000800 */
[----:B------:R-:W-:Y:S01]  /*de80*/  @!PT LDS RZ, [RZ] ;  /* 0x00000000fffff984 */ /* 0x000fe20000000800 */
[----:B------:R-:W-:Y:S01]  /*de90*/  @!P1 LDGSTS.E.BYPASS.LTC128B.128 [R201+0x5800], desc[UR4][R14.64] ;  /* 0x058000000ec99fae */ /* 0x000fe2000b981a04 */
[----:B------:R-:W-:-:S03]  /*dea0*/  @!P0 IMAD.MOV.U32 R4, RZ, RZ, R8 ;  /* 0x000000ffff048224 */ /* 0x000fc600078e0008 */
        /* <DEDUP_REMOVED lines=51> */
.L_x_7152:
[----:B------:R-:W-:Y:S05]  /*e1e0*/  BSYNC.RECONVERGENT B1 ;  /* 0x0000000000017941 */ /* 0x000fea0003800200 */
.L_x_7151:
[----:B------:R-:W3:Y:S01]  /*e1f0*/  LD.E R148, desc[UR4][R2.64+0xdc] ;  /* 0x0000dc0402947980 */ /* 0x000ee2000c101900 */
[----:B--2---:R-:W-:Y:S02]  /*e200*/  FMNMX3.FTZ R5, R133, R48, R54, !PT ;  /* 0x0000003085057276 */ /* 0x004fe40007810036 */
[----:B------:R-:W-:Y:S02]  /*e210*/  LOP3.LUT R153, R195, 0x200, R202, 0xf8, !PT ;  /* 0x00000200c3997812 */ /* 0x000fe400078ef8ca */
        /* <DEDUP_REMOVED lines=32> */
[----:B------:R-:W-:Y:S02]  /*e420*/  FMNMX3.FTZ R4, R4, R141, R140, !PT ;  /* 0x0000008d04047276 */ /* 0x000fe4000781008c */
[----:B------:R-:W-:Y:S02]  /*e430*/  LEA R153, R153, R200, 0x1 ;  /* 0x000000c899997211 */ /* 0x000fe400078e08ff */
[----:B------:R-:W-:Y:S01]  /*e440*/  @P2 IADD3 R189, PT, PT, R189, -0x3, RZ ;  /* 0xfffffffdbdbd2810 */ /* 0x000fe20007ffe0ff */
[----:B------:R-:W2:Y:S01]  /*e450*/  SHFL.BFLY PT, R5, R4, 0x2, 0x1f ;  /* 0x0c401f0004057f89 */ /* 0x000ea200000e0000 */
[----:B------:R-:W-:-:S02]  /*e460*/  IADD3 R16, PT, PT, R153, 0xc000, RZ ;  /* 0x0000c00099107810 */ /* 0x000fc40007ffe0ff */
[----:B------:R-:W-:Y:S01]  /*e470*/  IADD3 R159, PT, PT, R153, 0xc040, RZ ;  /* 0x0000c040999f7810 */ /* 0x000fe20007ffe0ff */
[----:B------:R-:W-:Y:S04]  /*e480*/  LDSM.16.MT88.4 R12, [R153+0xc000] ;  /* 0x00c00000990c783b */ /* 0x000fe80000004200 */
[----:B------:R-:W-:Y:S01]  /*e490*/  LDSM.16.MT88.4 R64, [R153+0x10800] ;  /* 0x010800009940783b */ /* 0x000fe20000004200 */
[----:B-1----:R-:W-:-:S05]  /*e4a0*/  FMNMX.FTZ R7, R6, R7, !PT ;  /* 0x0000000706077209 */ /* 0x002fca0007810000 */
[----:B------:R-:W1:Y:S01]  /*e4b0*/  SHFL.BFLY PT, R142, R7, 0x1, 0x1f ;  /* 0x0c201f00078e7f89 */ /* 0x000e6200000e0000 */
[----:B--2---:R-:W-:-:S05]  /*e4c0*/  FMNMX.FTZ R5, R4, R5, !PT ;  /* 0x0000000504057209 */ /* 0x004fca0007810000 */
[----:B------:R-:W2:Y:S01]  /*e4d0*/  SHFL.BFLY PT, R144, R5, 0x1, 0x1f ;  /* 0x0c201f0005907f89 */ /* 0x000ea200000e0000 */
[----:B-1----:R-:W-:-:S04]  /*e4e0*/  FMNMX.FTZ R142, R7, R142, !PT ;  /* 0x0000008e078e7209 */ /* 0x002fc80007810000 */
[C---:B------:R-:W-:Y:S02]  /*e4f0*/  FSETP.NEU.FTZ.AND P0, PT, R142.reuse, -INF , PT ;  /* 0xff8000008e00780b */ /* 0x040fe40003f1d000 */
[----:B--2---:R-:W-:Y:S02]  /*e500*/  FMNMX.FTZ R144, R5, R144, !PT ;  /* 0x0000009005907209 */ /* 0x004fe40007810000 */
[----:B------:R-:W-:Y:S02]  /*e510*/  FSEL R4, R142, RZ, P0 ;  /* 0x000000ff8e047208 */ /* 0x000fe40000000000 */
[----:B------:R-:W-:-:S03]  /*e520*/  FSETP.NEU.FTZ.AND P1, PT, R144, -INF , PT ;  /* 0xff8000009000780b */ /* 0x000fc60003f3d000 */
[----:B------:R-:W-:Y:S01]  /*e530*/  FADD.FTZ R7, R133, -R4 ;  /* 0x8000000485077221 */ /* 0x000fe20000010000 */
[----:B------:R-:W-:-:S05]  /*e540*/  FSEL R5, R144, RZ, P1 ;  /* 0x000000ff90057208 */ /* 0x000fca0000800000 */
[----:B------:R-:W-:Y:S01]  /*e550*/  FADD.FTZ R5, R134, -R5 ;  /* 0x8000000586057221 */ /* 0x000fe20000010000 */
[C---:B---3--:R-:W-:Y:S01]  /*e560*/  FMUL.FTZ R145, R148.reuse, R142 ;  /* 0x0000008e94917220 */ /* 0x048fe20000410000 */
[C---:B------:R-:W-:Y:S01]  /*e570*/  FMUL.FTZ R151, R148.reuse, R144 ;  /* 0x0000009094977220 */ /* 0x040fe20000410000 */
[C---:B------:R-:W-:Y:S01]  /*e580*/  FMUL.FTZ R156, R148.reuse, R7 ;  /* 0x00000007949c7220 */ /* 0x040fe20000410000 */
[----:B------:R-:W-:Y:S02]  /*e590*/  FMUL.FTZ R157, R148, R5 ;  /* 0x00000005949d7220 */ /* 0x000fe40000410000 */
[----:B------:R-:W-:Y:S02]  /*e5a0*/  FSEL R145, R145, RZ, P0 ;  /* 0x000000ff91917208 */ /* 0x000fe40000000000 */
[----:B------:R-:W-:Y:S01]  /*e5b0*/  ISETP.NE.AND P0, PT, R192, RZ, PT ;  /* 0x000000ffc000720c */ /* 0x000fe20003f05270 */
[----:B------:R-:W1:Y:S01]  /*e5c0*/  MUFU.EX2 R156, R156 ;  /* 0x0000009c009c7308 */ /* 0x000e620000000800 */
[----:B------:R-:W-:Y:S01]  /*e5d0*/  FSEL R151, R151, RZ, P1 ;  /* 0x000000ff97977208 */ /* 0x000fe20000800000 */
[-CC-:B------:R-:W-:Y:S01]  /*e5e0*/  FFMA.FTZ R149, R54, R148.reuse, -R145.reuse ;  /* 0x0000009436957223 */ /* 0x180fe20000010891 */
[----:B------:R-:W-:Y:S01]  /*e5f0*/  SEL R158, R158, 0xffffffe0, !P0 ;  /* 0xffffffe09e9e7807 */ /* 0x000fe20004000000 */
[-CC-:B------:R-:W-:Y:S01]  /*e600*/  FFMA.FTZ R150, R52, R148.reuse, -R145.reuse ;  /* 0x0000009434967223 */ /* 0x180fe20000010891 */
[----:B------:R-:W-:Y:S01]  /*e610*/  ISETP.NE.AND P0, PT, R190, RZ, PT ;  /* 0x000000ffbe00720c */ /* 0x000fe20003f05270 */
[--C-:B------:R-:W-:Y:S01]  /*e620*/  FFMA.FTZ R146, R48, R148, -R145.reuse ;  /* 0x0000009430927223 */ /* 0x100fe20000010891 */
[----:B------:R-:W-:Y:S01]  /*e630*/  IADD3 R134, PT, PT, R153, R158, RZ ;  /* 0x0000009e99867210 */ /* 0x000fe20007ffe0ff */
[-C--:B------:R-:W-:Y:S01]  /*e640*/  FFMA.FTZ R147, R50, R148.reuse, -R145 ;  /* 0x0000009432937223 */ /* 0x080fe20000010891 */
[-CC-:B------:R-:W-:Y:S01]  /*e650*/  FFMA.FTZ R152, R46, R148.reuse, -R151.reuse ;  /* 0x000000942e987223 */ /* 0x180fe20000010897 */
[-CC-:B------:R-:W-:Y:S01]  /*e660*/  FFMA.FTZ R155, R44, R148.reuse, -R151.reuse ;  /* 0x000000942c9b7223 */ /* 0x180fe20000010897 */
[-CC-:B------:R-:W-:Y:S01]  /*e670*/  FFMA.FTZ R154, R42, R148.reuse, -R151.reuse ;  /* 0x000000942a9a7223 */ /* 0x180fe20000010897 */
[----:B------:R-:W2:Y:S01]  /*e680*/  LDSM.16.MT88.4 R52, [R134+0x10000] ;  /* 0x010000008634783b */ /* 0x000ea20000004200 */
[----:B------:R-:W-:Y:S01]  /*e690*/  FFMA.FTZ R40, R40, R148, -R151 ;  /* 0x0000009428287223 */ /* 0x000fe20000010897 */
[----:B------:R-:W-:Y:S01]  /*e6a0*/  MUFU.EX2 R146, R146 ;  /* 0x0000009200927308 */ /* 0x000fe20000000800 */
[-C--:B-1----:R-:W-:Y:S01]  /*e6b0*/  FMUL.FTZ R50, R90, R156.reuse ;  /* 0x0000009c5a327220 */ /* 0x082fe20000410000 */
[-C--:B------:R-:W-:Y:S01]  /*e6c0*/  FMUL.FTZ R51, R91, R156.reuse ;  /* 0x0000009c5b337220 */ /* 0x080fe20000410000 */
[-C--:B------:R-:W-:Y:S01]  /*e6d0*/  FMUL.FTZ R86, R86, R156.reuse ;  /* 0x0000009c56567220 */ /* 0x080fe20000410000 */
[----:B------:R-:W-:Y:S01]  /*e6e0*/  @P0 IADD3 R159, PT, PT, R16, -0x40, RZ ;  /* 0xffffffc0109f0810 */ /* 0x000fe20007ffe0ff */
[----:B------:R-:W1:Y:S01]  /*e6f0*/  MUFU.EX2 R149, R149 ;  /* 0x0000009500957308 */ /* 0x000e620000000800 */
[-C--:B------:R-:W-:Y:S01]  /*e700*/  FMUL.FTZ R87, R87, R156.reuse ;  /* 0x0000009c57577220 */ /* 0x080fe20000410000 */
[----:B------:R-:W-:Y:S01]  /*e710*/  LDSM.16.MT88.4 R20, [R134+0xc000] ;  /* 0x00c000008614783b */ /* 0x000fe20000004200 */
[----:B------:R-:W-:Y:S01]  /*e720*/  IADD3 R158, PT, PT, R158, R159, RZ ;  /* 0x0000009f9e9e7210 */ /* 0x000fe20007ffe0ff */
[----:B------:R-:W-:Y:S01]  /*e730*/  MUFU.EX2 R150, R150 ;  /* 0x0000009600967308 */ /* 0x000fe20000000800 */
[-C--:B------:R-:W-:Y:S01]  /*e740*/  FMUL.FTZ R42, R98, R156.reuse ;  /* 0x0000009c622a7220 */ /* 0x080fe20000410000 */
[----:B------:R-:W3:Y:S01]  /*e750*/  LDSM.16.MT88.4 R28, [R159] ;  /* 0x000000009f1c783b */ /* 0x000ee20000004200 */
[-C--:B------:R-:W-:Y:S01]  /*e760*/  FMUL.FTZ R43, R99, R156.reuse ;  /* 0x0000009c632b7220 */ /* 0x080fe20000410000 */
[----:B------:R-:W4:Y:S01]  /*e770*/  MUFU.EX2 R147, R147 ;  /* 0x0000009300937308 */ /* 0x000f220000000800 */
[-C--:B------:R-:W-:Y:S01]  /*e780*/  FMUL.FTZ R26, R114, R156.reuse ;  /* 0x0000009c721a7220 */ /* 0x080fe20000410000 */
[----:B------:R-:W5:Y:S01]  /*e790*/  LDSM.16.MT88.4 R36, [R158] ;  /* 0x000000009e24783b */ /* 0x000f620000004200 */
[-C--:B------:R-:W-:Y:S01]  /*e7a0*/  FMUL.FTZ R27, R115, R156.reuse ;  /* 0x0000009c731b7220 */ /* 0x080fe20000410000 */
[----:B------:R-:W-:Y:S01]  /*e7b0*/  MUFU.EX2 R152, R152 ;  /* 0x0000009800987308 */ /* 0x000fe20000000800 */
[----:B------:R-:W-:Y:S01]  /*e7c0*/  FMUL.FTZ R110, R110, R156 ;  /* 0x0000009c6e6e7220 */ /* 0x000fe20000410000 */
[----:B-1----:R-:W-:Y:S01]  /*e7d0*/  F2FP.F16.F32.PACK_AB R5, R149, R146 ;  /* 0x000000929505723e */ /* 0x002fe200000000ff */
[----:B------:R-:W1:Y:S01]  /*e7e0*/  LDSM.16.MT88.4 R44, [R153+0x10000] ;  /* 0x01000000992c783b */ /* 0x000e620000004200 */
[----:B------:R-:W2:Y:S01]  /*e7f0*/  MUFU.EX2 R155, R155 ;  /* 0x0000009b009b7308 */ /* 0x000ea20000000800 */
[-C--:B------:R-:W-:Y:S01]  /*e800*/  FMUL.FTZ R111, R111, R156.reuse ;  /* 0x0000009c6f6f7220 */ /* 0x080fe20000410000 */
[-C--:B------:R-:W-:Y:S01]  /*e810*/  FMUL.FTZ R10, R130, R156.reuse ;  /* 0x0000009c820a7220 */ /* 0x080fe20000410000 */
[----:B------:R-:W1:Y:S01]  /*e820*/  LDSM.16.MT88.4 R60, [R159+0x4000] ;  /* 0x004000009f3c783b */ /* 0x000e620000004200 */
[----:B------:R-:W-:Y:S01]  /*e830*/  MUFU.EX2 R133, R40 ;  /* 0x0000002800857308 */ /* 0x000fe20000000800 */
[----:B------:R-:W-:Y:S01]  /*e840*/  FMUL.FTZ R11, R131, R156 ;  /* 0x0000009c830b7220 */ /* 0x000fe20000410000 */
[----:B----4-:R-:W-:Y:S01]  /*e850*/  F2FP.F16.F32.PACK_AB R7, R147, R150 ;  /* 0x000000969307723e */ /* 0x010fe200000000ff */
[-C--:B------:R-:W-:Y:S01]  /*e860*/  FMUL.FTZ R34, R106, R156.reuse ;  /* 0x0000009c6a227220 */ /* 0x080fe20000410000 */
[----:B------:R-:W4:Y:S01]  /*e870*/  MUFU.EX2 R154, R154 ;  /* 0x0000009a009a7308 */ /* 0x000f220000000800 */
[-C--:B------:R-:W-:Y:S01]  /*e880*/  FMUL.FTZ R35, R107, R156.reuse ;  /* 0x0000009c6b237220 */ /* 0x080fe20000410000 */
[-C--:B------:R-:W-:Y:S01]  /*e890*/  FMUL.FTZ R126, R126, R156.reuse ;  /* 0x0000009c7e7e7220 */ /* 0x080fe20000410000 */
[----:B------:R-:W-:Y:S01]  /*e8a0*/  FMUL.FTZ R127, R127, R156 ;  /* 0x0000009c7f7f7220 */ /* 0x000fe20000410000 */
[----:B------:R-:W3:Y:S01]  /*e8b0*/  MUFU.EX2 R157, R157 ;  /* 0x0000009d009d7308 */ /* 0x000ee20000000800 */
[--C-:B------:R-:W-:Y:S01]  /*e8c0*/  FFMA.FTZ R107, R251, R148, -R145.reuse ;  /* 0x00000094fb6b7223 */ /* 0x100fe20000010891 */
[----:B--2---:R-:W-:Y:S01]  /*e8d0*/  F2FP.F16.F32.PACK_AB R4, R155, R152 ;  /* 0x000000989b04723e */ /* 0x004fe200000000ff */
[--C-:B------:R-:W-:Y:S01]  /*e8e0*/  FFMA.FTZ R106, R247, R148, -R145.reuse ;  /* 0x00000094f76a7223 */ /* 0x100fe20000010891 */
[-C--:B------:R-:W-:Y:S01]  /*e8f0*/  FMUL.FTZ R102, R102, R156.reuse ;  /* 0x0000009c66667220 */ /* 0x080fe20000410000 */
[-C--:B------:R-:W-:Y:S01]  /*e900*/  FMUL.FTZ R103, R103, R156.reuse ;  /* 0x0000009c67677220 */ /* 0x080fe20000410000 */
[-C--:B------:R-:W-:Y:S01]  /*e910*/  FMUL.FTZ R18, R122, R156.reuse ;  /* 0x0000009c7a127220 */ /* 0x080fe20000410000 */
[----:B------:R-:W-:Y:S01]  /*e920*/  MUFU.EX2 R107, R107 ;  /* 0x0000006b006b7308 */ /* 0x000fe20000000800 */
[-C--:B------:R-:W-:Y:S01]  /*e930*/  FMUL.FTZ R19, R123, R156.reuse ;  /* 0x0000009c7b137220 */ /* 0x080fe20000410000 */
[-C--:B------:R-:W-:Y:S01]  /*e940*/  FMUL.FTZ R58, R82, R156.reuse ;  /* 0x0000009c523a7220 */ /* 0x080fe20000410000 */
[----:B----4-:R-:W-:Y:S01]  /*e950*/  F2FP.F16.F32.PACK_AB R6, R154, R133 ;  /* 0x000000859a06723e */ /* 0x010fe200000000ff */
[----:B------:R-:W-:Y:S01]  /*e960*/  MUFU.EX2 R106, R106 ;  /* 0x0000006a006a7308 */ /* 0x000fe20000000800 */
[-C--:B------:R-:W-:Y:S01]  /*e970*/  FMUL.FTZ R59, R83, R156.reuse ;  /* 0x0000009c533b7220 */ /* 0x080fe20000410000 */
[----:B------:R-:W-:Y:S01]  /*e980*/  FMUL.FTZ R118, R118, R156 ;  /* 0x0000009c76767220 */ /* 0x000fe20000410000 */
[-C--:B---3--:R-:W-:Y:S01]  /*e990*/  FMUL.FTZ R48, R88, R157.reuse ;  /* 0x0000009d58307220 */ /* 0x088fe20000410000 */
[-C--:B------:R-:W-:Y:S01]  /*e9a0*/  FMUL.FTZ R49, R89, R157.reuse ;  /* 0x0000009d59317220 */ /* 0x080fe20000410000 */
[-C--:B------:R-:W-:Y:S01]  /*e9b0*/  FMUL.FTZ R84, R84, R157.reuse ;  /* 0x0000009d54547220 */ /* 0x080fe20000410000 */
[-C--:B------:R-:W-:Y:S01]  /*e9c0*/  FMUL.FTZ R85, R85, R157.reuse ;  /* 0x0000009d55557220 */ /* 0x080fe20000410000 */
[-C--:B------:R-:W-:Y:S01]  /*e9d0*/  FMUL.FTZ R40, R96, R157.reuse ;  /* 0x0000009d60287220 */ /* 0x080fe20000410000 */
[-C--:B------:R-:W-:Y:S01]  /*e9e0*/  FMUL.FTZ R41, R97, R157.reuse ;  /* 0x0000009d61297220 */ /* 0x080fe20000410000 */
[-C--:B------:R-:W-:Y:S01]  /*e9f0*/  FMUL.FTZ R24, R112, R157.reuse ;  /* 0x0000009d70187220 */ /* 0x080fe20000410000 */
[----:B------:R-:W-:Y:S01]  /*ea00*/  LDSM.16.MT88.4 R96, [R153+0xc800] ;  /* 0x00c800009960783b */ /* 0x000fe20000004200 */
        /* <DEDUP_REMOVED lines=9> */
[----:B------:R-:W2:Y:S01]  /*eaa0*/  LDSM.16.MT88.4 R84, [R158+0x4000] ;  /* 0x004000009e54783b */ /* 0x000ea20000004200 */
[-C--:B------:R-:W-:Y:S01]  /*eab0*/  FMUL.FTZ R124, R124, R157.reuse ;  /* 0x0000009d7c7c7220 */ /* 0x080fe20000410000 */
[-C--:B------:R-:W-:Y:S01]  /*eac0*/  FMUL.FTZ R125, R125, R157.reuse ;  /* 0x0000009d7d7d7220 */ /* 0x080fe20000410000 */
[-CC-:B------:R-:W-:Y:S01]  /*ead0*/  FFMA.FTZ R105, R249, R148.reuse, -R145.reuse ;  /* 0x00000094f9697223 */ /* 0x180fe20000010891 */
[----:B------:R-:W-:Y:S01]  /*eae0*/  FFMA.FTZ R104, R245, R148, -R145 ;  /* 0x00000094f5687223 */ /* 0x000fe20000010891 */
[-C--:B------:R-:W-:Y:S01]  /*eaf0*/  FMUL.FTZ R100, R100, R157.reuse ;  /* 0x0000009d64647220 */ /* 0x080fe20000410000 */
[-C--:B------:R-:W-:Y:S01]  /*eb00*/  FMUL.FTZ R101, R101, R157.reuse ;  /* 0x0000009d65657220 */ /* 0x080fe20000410000 */
[C---:B------:R-:W-:Y:S01]  /*eb10*/  HMMA.16816.F32 R24, R4.reuse, R28, R24 ;  /* 0x0000001c0418723c */ /* 0x040fe20000001818 */
[-C--:B------:R-:W-:Y:S01]  /*eb20*/  FMUL.FTZ R16, R120, R157.reuse ;  /* 0x0000009d78107220 */ /* 0x080fe20000410000 */
        /* <DEDUP_REMOVED lines=17> */
[----:B------:R-:W3:Y:S01]  /*ec40*/  MUFU.EX2 R111, R111 ;  /* 0x0000006f006f7308 */ /* 0x000ee20000000800 */
[-C--:B------:R-:W-:Y:S01]  /*ec50*/  FMUL.FTZ R92, R92, R157.reuse ;  /* 0x0000009d5c5c7220 */ /* 0x080fe20000410000 */
        /* <DEDUP_REMOVED lines=9> */
[----:B------:R-:W-:Y:S01]  /*ecf0*/  FMUL.FTZ R75, R75, R156 ;  /* 0x0000009c4b4b7220 */ /* 0x000fe20000410000 */
[-C--:B------:R-:W-:Y:S01]  /*ed00*/  FMUL.FTZ R72, R72, R157.reuse ;  /* 0x0000009d48487220 */ /* 0x080fe20000410000 */
[C---:B-----5:R-:W-:Y:S01]  /*ed10*/  HMMA.16816.F32 R32, R4.reuse, R36, R32 ;  /* 0x000000240420723c */ /* 0x060fe20000001820 */
[-C--:B------:R-:W-:Y:S01]  /*ed20*/  FMUL.FTZ R73, R73, R157.reuse ;  /* 0x0000009d49497220 */ /* 0x080fe20000410000 */
[----:B------:R-:W-:Y:S01]  /*ed30*/  LDSM.16.MT88.4 R88, [R159+0x800] ;  /* 0x000800009f58783b */ /* 0x000fe20000004200 */
[-CC-:B------:R-:W-:Y:S01]  /*ed40*/  FFMA.FTZ R113, R203, R148.reuse, -R145.reuse ;  /* 0x00000094cb717223 */ /* 0x180fe20000010891 */
[-CC-:B------:R-:W-:Y:S01]  /*ed50*/  FFMA.FTZ R112, R217, R148.reuse, -R145.reuse ;  /* 0x00000094d9707223 */ /* 0x180fe20000010891 */
[-C--:B------:R-:W-:Y:S01]  /*ed60*/  FFMA.FTZ R114, R223, R148.reuse, -R145 ;  /* 0x00000094df727223 */ /* 0x080fe20000010891 */
[----:B------:R-:W-:Y:S01]  /*ed70*/  LDSM.16.MT88.4 R80, [R134+0x10800] ;  /* 0x010800008650783b */ /* 0x000fe20000004200 */
[--C-:B------:R-:W-:Y:S01]  /*ed80*/  FFMA.FTZ R115, R176, R148, -R151.reuse ;  /* 0x00000094b0737223 */ /* 0x100fe20000010897 */
[C---:B------:R-:W-:Y:S01]  /*ed90*/  HMMA.16816.F32 R36, R4.reuse, R38, R100 ;  /* 0x000000260424723c */ /* 0x040fe20000001864 */
[-C--:B------:R-:W-:Y:S01]  /*eda0*/  FMUL.FTZ R102, R70, R156.reuse ;  /* 0x0000009c46667220 */ /* 0x080fe20000410000 */
[----:B------:R-:W-:Y:S01]  /*edb0*/  FMUL.FTZ R103, R71, R156 ;  /* 0x0000009c47677220 */ /* 0x000fe20000410000 */
[-C--:B------:R-:W-:Y:S01]  /*edc0*/  FMUL.FTZ R100, R68, R157.reuse ;  /* 0x0000009d44647220 */ /* 0x080fe20000410000 */
[----:B------:R-:W-:Y:S01]  /*edd0*/  FMUL.FTZ R101, R69, R157 ;  /* 0x0000009d45657220 */ /* 0x000fe20000410000 */
[-C--:B------:R-:W-:Y:S01]  /*ede0*/  FFMA.FTZ R163, R178, R148.reuse, -R151 ;  /* 0x00000094b2a37223 */ /* 0x080fe20000010897 */
[----:B------:R-:W-:Y:S01]  /*edf0*/  LDSM.16.MT88.4 R68, [R159+0x4800] ;  /* 0x004800009f44783b */ /* 0x000fe20000004200 */
[-C--:B------:R-:W-:Y:S01]  /*ee00*/  FFMA.FTZ R161, R183, R148.reuse, -R145 ;  /* 0x00000094b7a17223 */ /* 0x080fe20000010891 */
[C---:B------:R-:W-:Y:S01]  /*ee10*/  HMMA.16816.F32 R16, R4.reuse, R20, R16 ;  /* 0x000000140410723c */ /* 0x040fe20000001810 */
[-CC-:B------:R-:W-:Y:S01]  /*ee20*/  FFMA.FTZ R185, R185, R148.reuse, -R151.reuse ;  /* 0x00000094b9b97223 */ /* 0x180fe20000010897 */
[-CC-:B------:R-:W-:Y:S01]  /*ee30*/  FFMA.FTZ R187, R187, R148.reuse, -R151.reuse ;  /* 0x00000094bbbb7223 */ /* 0x180fe20000010897 */
[----:B------:R-:W-:Y:S01]  /*ee40*/  MUFU.EX2 R113, R113 ;  /* 0x0000007100717308 */ /* 0x000fe20000000800 */
[-C--:B------:R-:W-:Y:S01]  /*ee50*/  FFMA.FTZ R202, R252, R148.reuse, -R151 ;  /* 0x00000094fcca7223 */ /* 0x080fe20000010897 */
[-CC-:B------:R-:W-:Y:S01]  /*ee60*/  FFMA.FTZ R165, R177, R148.reuse, -R145.reuse ;  /* 0x00000094b1a57223 */ /* 0x180fe20000010891 */
[-CC-:B------:R-:W-:Y:S01]  /*ee70*/  FFMA.FTZ R190, R179, R148.reuse, -R145.reuse ;  /* 0x00000094b3be7223 */ /* 0x180fe20000010891 */
[----:B------:R-:W-:Y:S01]  /*ee80*/  MUFU.EX2 R112, R112 ;  /* 0x0000007000707308 */ /* 0x000fe20000000800 */
[C---:B-1----:R-:W-:Y:S01]  /*ee90*/  HMMA.16816.F32 R40, R4.reuse, R44, R40 ;  /* 0x0000002c0428723c */ /* 0x042fe20000001828 */
[-C--:B------:R-:W-:Y:S01]  /*eea0*/  FFMA.FTZ R167, R181, R148.reuse, -R145 ;  /* 0x00000094b5a77223 */ /* 0x080fe20000010891 */
[-CC-:B------:R-:W-:Y:S01]  /*eeb0*/  FFMA.FTZ R171, R171, R148.reuse, -R151.reuse ;  /* 0x00000094abab7223 */ /* 0x180fe20000010897 */
[----:B------:R-:W-:Y:S01]  /*eec0*/  MUFU.EX2 R114, R114 ;  /* 0x0000007200727308 */ /* 0x000fe20000000800 */
[-CC-:B------:R-:W-:Y:S01]  /*eed0*/  FFMA.FTZ R169, R169, R148.reuse, -R151.reuse ;  /* 0x00000094a9a97223 */ /* 0x180fe20000010897 */
[-C--:B------:R-:W-:Y:S01]  /*eee0*/  FFMA.FTZ R192, R175, R148.reuse, -R151 ;  /* 0x00000094afc07223 */ /* 0x080fe20000010897 */
[-CC-:B------:R-:W-:Y:S01]  /*eef0*/  FFMA.FTZ R252, R173, R148.reuse, -R145.reuse ;  /* 0x00000094adfc7223 */ /* 0x180fe20000010891 */
[----:B------:R1:W-:Y:S01]  /*ef00*/  MUFU.EX2 R176, R185 ;  /* 0x000000b900b07308 */ /* 0x0003e20000000800 */
[C---:B------:R-:W-:Y:S01]  /*ef10*/  HMMA.16816.F32 R56, R4.reuse, R60, R56 ;  /* 0x0000003c0438723c */ /* 0x040fe20000001838 */
[-C--:B------:R-:W-:Y:S01]  /*ef20*/  FFMA.FTZ R173, R244, R148.reuse, -R145 ;  /* 0x00000094f4ad7223 */ /* 0x080fe20000010891 */
[-C--:B------:R-:W-:Y:S01]  /*ef30*/  FFMA.FTZ R177, R238, R148.reuse, -R151 ;  /* 0x00000094eeb17223 */ /* 0x080fe20000010897 */
[----:B------:R-:W5:Y:S01]  /*ef40*/  MUFU.EX2 R115, R115 ;  /* 0x0000007300737308 */ /* 0x000f620000000800 */
[-CC-:B------:R-:W-:Y:S01]  /*ef50*/  FFMA.FTZ R244, R248, R148.reuse, -R145.reuse ;  /* 0x00000094f8f47223 */ /* 0x180fe20000010891 */
[-C--:B------:R-:W-:Y:S01]  /*ef60*/  FFMA.FTZ R175, R250, R148.reuse, -R145 ;  /* 0x00000094faaf7223 */ /* 0x080fe20000010891 */
[-CC-:B------:R-:W-:Y:S01]  /*ef70*/  FFMA.FTZ R238, R242, R148.reuse, -R151.reuse ;  /* 0x00000094f2ee7223 */ /* 0x180fe20000010897 */
[----:B------:R2:W-:Y:S01]  /*ef80*/  MUFU.EX2 R178, R187 ;  /* 0x000000bb00b27308 */ /* 0x0005e20000000800 */
[C---:B------:R-:W-:Y:S01]  /*ef90*/  HMMA.16816.F32 R20, R4.reuse, R22, R116 ;  /* 0x000000160414723c */ /* 0x040fe20000001874 */
[-CC-:B------:R-:W-:Y:S01]  /*efa0*/  FFMA.FTZ R179, R246, R148.reuse, -R151.reuse ;  /* 0x00000094f6b37223 */ /* 0x180fe20000010897 */
[-C--:B------:R-:W-:Y:S01]  /*efb0*/  FFMA.FTZ R240, R240, R148.reuse, -R151 ;  /* 0x00000094f0f07223 */ /* 0x080fe20000010897 */
[----:B------:R-:W5:Y:S01]  /*efc0*/  MUFU.EX2 R163, R163 ;  /* 0x000000a300a37308 */ /* 0x000f620000000800 */
[-CC-:B------:R-:W-:Y:S01]  /*efd0*/  FFMA.FTZ R236, R236, R148.reuse, -R145.reuse ;  /* 0x00000094ecec7223 */ /* 0x180fe20000010891 */
[-CC-:B------:R-:W-:Y:S01]  /*efe0*/  FFMA.FTZ R181, R224, R148.reuse, -R145.reuse ;  /* 0x00000094e0b57223 */ /* 0x180fe20000010891 */
[-C--:B------:R-:W-:Y:S01]  /*eff0*/  FFMA.FTZ R183, R188, R148.reuse, -R145 ;  /* 0x00000094bcb77223 */ /* 0x080fe20000010891 */
[----:B------:R-:W5:Y:S01]  /*f000*/  MUFU.EX2 R161, R161 ;  /* 0x000000a100a17308 */ /* 0x000f620000000800 */
[C---:B------:R-:W-:Y:S01]  /*f010*/  HMMA.16816.F32 R44, R4.reuse, R46, R92 ;  /* 0x0000002e042c723c */ /* 0x040fe2000000185c */
[----:B------:R-:W5:Y:S01]  /*f020*/  LDSM.16.MT88.4 R92, [R134+0xc800] ;  /* 0x00c80000865c783b */ /* 0x000f620000004200 */
[-C--:B-1----:R-:W-:Y:S01]  /*f030*/  FFMA.FTZ R185, R184, R148.reuse, -R151 ;  /* 0x00000094b8b97223 */ /* 0x082fe20000010897 */
[----:B------:R-:W-:Y:S01]  /*f040*/  MUFU.EX2 R165, R165 ;  /* 0x000000a500a57308 */ /* 0x000fe20000000800 */
[-C--:B------:R-:W-:Y:S01]  /*f050*/  FFMA.FTZ R180, R180, R148.reuse, -R145 ;  /* 0x00000094b4b47223 */ /* 0x080fe20000010891 */
[-C--:B--2---:R-:W-:Y:S01]  /*f060*/  FFMA.FTZ R187, R182, R148.reuse, -R151 ;  /* 0x00000094b6bb7223 */ /* 0x084fe20000010897 */
[-C--:B------:R-:W-:Y:S01]  /*f070*/  FFMA.FTZ R234, R234, R148.reuse, -R145 ;  /* 0x00000094eaea7223 */ /* 0x080fe20000010891 */
[----:B------:R-:W-:Y:S01]  /*f080*/  MUFU.EX2 R190, R190 ;  /* 0x000000be00be7308 */ /* 0x000fe20000000800 */
[C---:B------:R-:W-:Y:S01]  /*f090*/  HMMA.16816.F32 R60, R4.reuse, R62, R76 ;  /* 0x0000003e043c723c */ /* 0x040fe2000000184c */
[----:B------:R-:W1:Y:S01]  /*f0a0*/  LDSM.16.MT88.4 R76, [R158+0x800] ;  /* 0x000800009e4c783b */ /* 0x000e620000004200 */
[-CC-:B------:R-:W-:Y:S01]  /*f0b0*/  FFMA.FTZ R222, R222, R148.reuse, -R151.reuse ;  /* 0x00000094dede7223 */ /* 0x180fe20000010897 */
[----:B------:R-:W-:Y:S01]  /*f0c0*/  MUFU.EX2 R167, R167 ;  /* 0x000000a700a77308 */ /* 0x000fe20000000800 */
[-C--:B------:R-:W-:Y:S01]  /*f0d0*/  FFMA.FTZ R186, R186, R148.reuse, -R151 ;  /* 0x00000094baba7223 */ /* 0x080fe20000010897 */
[-C--:B------:R-:W-:Y:S01]  /*f0e0*/  FFMA.FTZ R195, R170, R148.reuse, -R145 ;  /* 0x00000094aac37223 */ /* 0x080fe20000010891 */
[--C-:B------:R-:W-:Y:S01]  /*f0f0*/  FFMA.FTZ R203, R166, R148, -R151.reuse ;  /* 0x00000094a6cb7223 */ /* 0x100fe20000010897 */
[----:B------:R-:W-:Y:S01]  /*f100*/  MUFU.EX2 R171, R171 ;  /* 0x000000ab00ab7308 */ /* 0x000fe20000000800 */
[C---:B------:R-:W-:Y:S01]  /*f110*/  HMMA.16816.F32 R72, R4.reuse, R84, R72 ;  /* 0x000000540448723c */ /* 0x040fe20000001848 */
[----:B---3--:R-:W-:Y:S01]  /*f120*/  F2FP.F16.F32.PACK_AB R84, R111, R110 ;  /* 0x0000006e6f54723e */ /* 0x008fe200000000ff */
[-C--:B------:R-:W-:Y:S01]  /*f130*/  FFMA.FTZ R201, R162, R148.reuse, -R151 ;  /* 0x00000094a2c97223 */ /* 0x080fe20000010897 */
[----:B------:R-:W-:Y:S01]  /*f140*/  F2FP.F16.F32.PACK_AB R85, R106, R107 ;  /* 0x0000006b6a55723e */ /* 0x000fe200000000ff */
[----:B------:R-:W2:Y:S01]  /*f150*/  MUFU.EX2 R202, R202 ;  /* 0x000000ca00ca7308 */ /* 0x000ea20000000800 */
[-CC-:B------:R-:W-:Y:S01]  /*f160*/  FFMA.FTZ R217, R160, R148.reuse, -R145.reuse ;  /* 0x00000094a0d97223 */ /* 0x180fe20000010891 */
[-CC-:B------:R-:W-:Y:S01]  /*f170*/  FFMA.FTZ R172, R172, R148.reuse, -R145.reuse ;  /* 0x00000094acac7223 */ /* 0x180fe20000010891 */
[-C--:B------:R-:W-:Y:S01]  /*f180*/  FFMA.FTZ R174, R174, R148.reuse, -R145 ;  /* 0x00000094aeae7223 */ /* 0x080fe20000010891 */
[----:B------:R-:W-:Y:S01]  /*f190*/  HMMA.16816.F32 R4, R4, R86, R100 ;  /* 0x000000560404723c */ /* 0x000fe20000001864 */
[----:B----4-:R-:W-:Y:S01]  /*f1a0*/  F2FP.F16.F32.PACK_AB R86, R108, R109 ;  /* 0x0000006d6c56723e */ /* 0x010fe200000000ff */
[----:B------:R-:W-:Y:S01]  /*f1b0*/  LDSM.16.MT88.4 R100, [R153+0xd000] ;  /* 0x00d000009964783b */ /* 0x000fe20000004200 */
[----:B------:R-:W-:Y:S01]  /*f1c0*/  F2FP.F16.F32.PACK_AB R87, R104, R105 ;  /* 0x000000696857723e */ /* 0x000fe200000000ff */
[----:B------:R-:W-:Y:S01]  /*f1d0*/  MUFU.EX2 R169, R169 ;  /* 0x000000a900a97308 */ /* 0x000fe20000000800 */
[-CC-:B------:R-:W-:Y:S01]  /*f1e0*/  FFMA.FTZ R164, R164, R148.reuse, -R151.reuse ;  /* 0x00000094a4a47223 */ /* 0x180fe20000010897 */
[----:B------:R-:W-:Y:S01]  /*f1f0*/  LDSM.16.MT88.4 R124, [R153+0xf800] ;  /* 0x00f80000997c783b */ /* 0x000fe20000004200 */
[----:B------:R-:W-:Y:S01]  /*f200*/  FFMA.FTZ R140, R140, R148, -R151 ;  /* 0x000000948c8c7223 */ /* 0x000fe20000010897 */
[----:B------:R-:W3:Y:S01]  /*f210*/  MUFU.EX2 R192, R192 ;  /* 0x000000c000c07308 */ /* 0x000ee20000000800 */
[----:B------:R-:W-:Y:S01]  /*f220*/  FFMA.FTZ R146, R235, R156, R146 ;  /* 0x0000009ceb927223 */ /* 0x000fe20000010092 */
[----:B------:R-:W-:Y:S01]  /*f230*/  HMMA.16816.F32 R8, R84, R96, R8 ;  /* 0x000000605408723c */ /* 0x000fe20000001808 */
[----:B------:R-:W-:Y:S01]  /*f240*/  LDSM.16.MT88.4 R116, [R134+0xf800] ;  /* 0x00f800008674783b */ /* 0x000fe20000004200 */
[----:B------:R-:W4:Y:S01]  /*f250*/  MUFU.EX2 R252, R252 ;  /* 0x000000fc00fc7308 */ /* 0x000f220000000800 */
[----:B------:R-:W-:-:S03]  /*f260*/  FADD.FTZ R149, R149, R146 ;  /* 0x0000009295957221 */ /* 0x000fc60000010000 */
[----:B------:R-:W-:Y:S02]  /*f270*/  MUFU.EX2 R173, R173 ;  /* 0x000000ad00ad7308 */ /* 0x000fe40000000800 */
[C---:B------:R-:W-:Y:S01]  /*f280*/  HMMA.16816.F32 R12, R84.reuse, R98, R12 ;  /* 0x00000062540c723c */ /* 0x040fe2000000180c */
[----:B------:R-:W2:Y:S01]  /*f290*/  LDSM.16.MT88.4 R96, [R158+0x4800] ;  /* 0x004800009e60783b */ /* 0x000ea20000004200 */
[----:B------:R-:W-:Y:S04]  /*f2a0*/  MUFU.EX2 R244, R244 ;  /* 0x000000f400f47308 */ /* 0x000fe80000000800 */
[----:B------:R-:W-:Y:S02]  /*f2b0*/  MUFU.EX2 R175, R175 ;  /* 0x000000af00af7308 */ /* 0x000fe40000000800 */
[C---:B------:R-:W-:Y:S02]  /*f2c0*/  HMMA.16816.F32 R40, R84.reuse, R64, R40 ;  /* 0x000000405428723c */ /* 0x040fe40000001828 */
[----:B------:R-:W-:Y:S04]  /*f2d0*/  MUFU.EX2 R177, R177 ;  /* 0x000000b100b17308 */ /* 0x000fe80000000800 */
[----:B------:R-:W4:Y:S02]  /*f2e0*/  MUFU.EX2 R238, R238 ;  /* 0x000000ee00ee7308 */ /* 0x000f240000000800 */
[C---:B------:R-:W-:Y:S01]  /*f2f0*/  HMMA.16816.F32 R44, R84.reuse, R66, R44 ;  /* 0x00000042542c723c */ /* 0x040fe2000000182c */
[----:B------:R-:W3:Y:S01]  /*f300*/  LDSM.16.MT88.4 R64, [R153+0x11000] ;  /* 0x011000009940783b */ /* 0x000ee20000004200 */
[----:B------:R-:W-:Y:S04]  /*f310*/  MUFU.EX2 R179, R179 ;  /* 0x000000b300b37308 */ /* 0x000fe80000000800 */
[----:B------:R-:W4:Y:S02]  /*f320*/  MUFU.EX2 R240, R240 ;  /* 0x000000f000f07308 */ /* 0x000f240000000800 */
[C---:B-----5:R-:W-:Y:S02]  /*f330*/  HMMA.16816.F32 R16, R84.reuse, R92, R16 ;  /* 0x0000005c5410723c */ /* 0x060fe40000001810 */
[----:B------:R-:W5:Y:S04]  /*f340*/  MUFU.EX2 R236, R236 ;  /* 0x000000ec00ec7308 */ /* 0x000f680000000800 */
[----:B------:R-:W-:Y:S02]  /*f350*/  MUFU.EX2 R181, R181 ;  /* 0x000000b500b57308 */ /* 0x000fe40000000800 */
[C---:B------:R-:W-:Y:S01]  /*f360*/  HMMA.16816.F32 R20, R84.reuse, R94, R20 ;  /* 0x0000005e5414723c */ /* 0x040fe20000001814 */
[----:B------:R-:W4:Y:S01]  /*f370*/  LDSM.16.MT88.4 R92, [R134+0xd000] ;  /* 0x00d00000865c783b */ /* 0x000f220000004200 */
[----:B------:R-:W-:Y:S04]  /*f380*/  MUFU.EX2 R188, R234 ;  /* 0x000000ea00bc7308 */ /* 0x000fe80000000800 */
[----:B------:R-:W-:Y:S02]  /*f390*/  MUFU.EX2 R183, R183 ;  /* 0x000000b700b77308 */ /* 0x000fe40000000800 */
[C---:B------:R-:W-:Y:S02]  /*f3a0*/  HMMA.16816.F32 R24, R84.reuse, R88, R24 ;  /* 0x000000585418723c */ /* 0x040fe40000001818 */
[----:B------:R-:W-:Y:S04]  /*f3b0*/  MUFU.EX2 R184, R222 ;  /* 0x000000de00b87308 */ /* 0x000fe80000000800 */
[----:B------:R-:W5:Y:S02]  /*f3c0*/  MUFU.EX2 R185, R185 ;  /* 0x000000b900b97308 */ /* 0x000f640000000800 */
[C---:B------:R-:W-:Y:S01]  /*f3d0*/  HMMA.16816.F32 R28, R84.reuse, R90, R28 ;  /* 0x0000005a541c723c */ /* 0x040fe2000000181c */
[----:B------:R-:W-:Y:S01]  /*f3e0*/  LDSM.16.MT88.4 R88, [R159+0x1000] ;  /* 0x001000009f58783b */ /* 0x000fe20000004200 */
[----:B------:R-:W-:Y:S04]  /*f3f0*/  MUFU.EX2 R182, R186 ;  /* 0x000000ba00b67308 */ /* 0x000fe80000000800 */
[----:B------:R-:W5:Y:S02]  /*f400*/  MUFU.EX2 R187, R187 ;  /* 0x000000bb00bb7308 */ /* 0x000f640000000800 */
[C---:B-1----:R-:W-:Y:S02]  /*f410*/  HMMA.16816.F32 R32, R84.reuse, R76, R32 ;  /* 0x0000004c5420723c */ /* 0x042fe40000001820 */
[----:B------:R-:W1:Y:S04]  /*f420*/  MUFU.EX2 R180, R180 ;  /* 0x000000b400b47308 */ /* 0x000e680000000800 */
        /* <DEDUP_REMOVED lines=8> */
[----:B------:R-:W-:-:S03]  /*f4b0*/  F2FP.F16.F32.PACK_AB R81, R112, R113 ;  /* 0x000000717051723e */ /* 0x000fc600000000ff */
[----:B------:R-:W-:Y:S02]  /*f4c0*/  MUFU.EX2 R201, R201 ;  /* 0x000000c900c97308 */ /* 0x000fe40000000800 */
[----:B------:R-:W-:Y:S01]  /*f4d0*/  HMMA.16816.F32 R52, R84, R82, R52 ;  /* 0x000000525434723c */ /* 0x000fe20000001834 */
[----:B------:R-:W-:Y:S01]  /*f4e0*/  F2FP.F16.F32.PACK_AB R82, R163, R178 ;  /* 0x000000b2a352723e */ /* 0x000fe200000000ff */
[----:B------:R-:W-:Y:S01]  /*f4f0*/  MUFU.EX2 R217, R217 ;  /* 0x000000d900d97308 */ /* 0x000fe20000000800 */
[----:B------:R-:W-:-:S05]  /*f500*/  F2FP.F16.F32.PACK_AB R83, R161, R114 ;  /* 0x00000072a153723e */ /* 0x000fca00000000ff */
[C---:B------:R-:W-:Y:S08]  /*f510*/  HMMA.16816.F32 R56, R84.reuse, R68, R56 ;  /* 0x000000445438723c */ /* 0x040ff00000001838 */
[C---:B------:R-:W-:Y:S01]  /*f520*/  HMMA.16816.F32 R60, R84.reuse, R70, R60 ;  /* 0x00000046543c723c */ /* 0x040fe2000000183c */
[----:B------:R-:W5:Y:S07]  /*f530*/  LDSM.16.MT88.4 R68, [R158+0x1000] ;  /* 0x001000009e44783b */ /* 0x000f6e0000004200 */
[C---:B--2---:R-:W-:Y:S08]  /*f540*/  HMMA.16816.F32 R72, R84.reuse, R96, R72 ;  /* 0x000000605448723c */ /* 0x044ff00000001848 */
[----:B------:R-:W-:Y:S01]  /*f550*/  HMMA.16816.F32 R4, R84, R98, R4 ;  /* 0x000000625404723c */ /* 0x000fe20000001804 */
[----:B------:R-:W2:Y:S04]  /*f560*/  LDSM.16.MT88.4 R84, [R159+0x5000] ;  /* 0x005000009f54783b */ /* 0x000ea80000004200 */
[----:B------:R-:W-:Y:S03]  /*f570*/  LDSM.16.MT88.4 R96, [R153+0xd800] ;  /* 0x00d800009960783b */ /* 0x000fe60000004200 */
        /* <DEDUP_REMOVED lines=14> */
[----:B------:R-:W1:Y:S07]  /*f660*/  LDSM.16.MT88.4 R76, [R158+0x1800] ;  /* 0x001800009e4c783b */ /* 0x000e6e0000004200 */
[----:B---3--:R-:W-:Y:S01]  /*f670*/  HMMA.16816.F32 R72, R80, R64, R72 ;  /* 0x000000405048723c */ /* 0x008fe20000001848 */
[----:B------:R-:W-:-:S02]  /*f680*/  F2FP.F16.F32.PACK_AB R64, R202, R171 ;  /* 0x000000abca40723e */ /* 0x000fc400000000ff */
[----:B------:R-:W-:-:S05]  /*f690*/  F2FP.F16.F32.PACK_AB R65, R190, R165 ;  /* 0x000000a5be41723e */ /* 0x000fca00000000ff */
[----:B------:R-:W-:Y:S01]  /*f6a0*/  HMMA.16816.F32 R4, R80, R66, R4 ;  /* 0x000000425004723c */ /* 0x000fe20000001804 */
[----:B------:R-:W-:Y:S02]  /*f6b0*/  F2FP.F16.F32.PACK_AB R66, R192, R169 ;  /* 0x000000a9c042723e */ /* 0x000fe400000000ff */
[----:B------:R-:W-:-:S05]  /*f6c0*/  F2FP.F16.F32.PACK_AB R67, R252, R167 ;  /* 0x000000a7fc43723e */ /* 0x000fca00000000ff */
[C---:B------:R-:W-:Y:S08]  /*f6d0*/  HMMA.16816.F32 R8, R80.reuse, R100, R8 ;  /* 0x000000645008723c */ /* 0x040ff00000001808 */
[C---:B------:R-:W-:Y:S01]  /*f6e0*/  HMMA.16816.F32 R12, R80.reuse, R102, R12 ;  /* 0x00000066500c723c */ /* 0x040fe2000000180c */
[----:B------:R-:W-:Y:S07]  /*f6f0*/  LDSM.16.MT88.4 R100, [R159+0x5800] ;  /* 0x005800009f64783b */ /* 0x000fee0000004200 */
[C---:B------:R-:W-:Y:S08]  /*f700*/  HMMA.16816.F32 R24, R80.reuse, R88, R24 ;  /* 0x000000585018723c */ /* 0x040ff00000001818 */
[----:B------:R-:W-:Y:S01]  /*f710*/  HMMA.16816.F32 R28, R80, R90, R28 ;  /* 0x0000005a501c723c */ /* 0x000fe2000000181c */
[----:B------:R-:W3:Y:S04]  /*f720*/  LDSM.16.MT88.4 R88, [R159+0x1800] ;  /* 0x001800009f58783b */ /* 0x000ee80000004200 */
[----:B------:R-:W-:Y:S03]  /*f730*/  LDSM.16.MT88.4 R80, [R134+0x12000] ;  /* 0x012000008650783b */ /* 0x000fe60000004200 */
[C---:B----4-:R-:W-:Y:S08]  /*f740*/  HMMA.16816.F32 R16, R64.reuse, R92, R16 ;  /* 0x0000005c4010723c */ /* 0x050ff00000001810 */
[C---:B------:R-:W-:Y:S01]  /*f750*/  HMMA.16816.F32 R20, R64.reuse, R94, R20 ;  /* 0x0000005e4014723c */ /* 0x040fe20000001814 */
[----:B------:R-:W4:Y:S07]  /*f760*/  LDSM.16.MT88.4 R92, [R158+0x5800] ;  /* 0x005800009e5c783b */ /* 0x000f2e0000004200 */
        /* <DEDUP_REMOVED lines=46> */
[----:B----4-:R-:W-:Y:S01]  /*fa50*/  HMMA.16816.F32 R72, R64, R68, R72 ;  /* 0x000000444048723c */ /* 0x010fe20000001848 */
[----:B------:R-:W-:-:S02]  /*fa60*/  F2FP.F16.F32.PACK_AB R68, R185, R184 ;  /* 0x000000b8b944723e */ /* 0x000fc400000000ff */
[----:B------:R-:W-:-:S05]  /*fa70*/  F2FP.F16.F32.PACK_AB R69, R188, R181 ;  /* 0x000000b5bc45723e */ /* 0x000fca00000000ff */
[----:B------:R-:W-:Y:S01]  /*fa80*/  HMMA.16816.F32 R4, R64, R70, R4 ;  /* 0x000000464004723c */ /* 0x000fe20000001804 */
[----:B------:R-:W2:Y:S01]  /*fa90*/  LDSM.16.MT88.4 R64, [R159+0x6800] ;  /* 0x006800009f40783b */ /* 0x000ea20000004200 */
[----:B------:R-:W-:Y:S02]  /*faa0*/  F2FP.F16.F32.PACK_AB R70, R187, R182 ;  /* 0x000000b6bb46723e */ /* 0x000fe400000000ff */
[----:B------:R-:W-:-:S07]  /*fab0*/  F2FP.F16.F32.PACK_AB R71, R180, R183 ;  /* 0x000000b7b447723e */ /* 0x000fce00000000ff */
[C---:B-1----:R-:W-:Y:S08]  /*fac0*/  HMMA.16816.F32 R40, R68.reuse, R76, R40 ;  /* 0x0000004c4428723c */ /* 0x042ff00000001828 */
[C---:B------:R-:W-:Y:S01]  /*fad0*/  HMMA.16816.F32 R44, R68.reuse, R78, R44 ;  /* 0x0000004e442c723c */ /* 0x040fe2000000182c */
[----:B------:R-:W1:Y:S07]  /*fae0*/  LDSM.16.MT88.4 R76, [R158+0x6800] ;  /* 0x006800009e4c783b */ /* 0x000e6e0000004200 */
[C---:B-----5:R-:W-:Y:S08]  /*faf0*/  HMMA.16816.F32 R8, R68.reuse, R96, R8 ;  /* 0x000000604408723c */ /* 0x060ff00000001808 */
[C---:B------:R-:W-:Y:S01]  /*fb00*/  HMMA.16816.F32 R12, R68.reuse, R98, R12 ;  /* 0x00000062440c723c */ /* 0x040fe2000000180c */
[----:B------:R-:W-:Y:S07]  /*fb10*/  LDSM.16.MT88.4 R96, [R153+0xf000] ;  /* 0x00f000009960783b */ /* 0x000fee0000004200 */
[C---:B--2---:R-:W-:Y:S08]  /*fb20*/  HMMA.16816.F32 R56, R68.reuse, R64, R56 ;  /* 0x000000404438723c */ /* 0x044ff00000001838 */
[C---:B------:R-:W-:Y:S01]  /*fb30*/  HMMA.16816.F32 R60, R68.reuse, R66, R60 ;  /* 0x00000042443c723c */ /* 0x040fe2000000183c */
[----:B------:R-:W2:Y:S07]  /*fb40*/  LDSM.16.MT88.4 R64, [R134+0x13000] ;  /* 0x013000008640783b */ /* 0x000eae0000004200 */
[----:B------:R-:W-:Y:S01]  /*fb50*/  HMMA.16816.F32 R48, R68, R100, R48 ;  /* 0x000000644430723c */ /* 0x000fe20000001830 */
[----:B------:R-:W-:-:S02]  /*fb60*/  FFMA.FTZ R100, R168, R148, -R151 ;  /* 0x00000094a8647223 */ /* 0x000fc40000010897 */
[----:B------:R-:W-:Y:S04]  /*fb70*/  MUFU.EX2 R168, R174 ;  /* 0x000000ae00a87308 */ /* 0x000fe80000000800 */
[----:B------:R3:W4:Y:S01]  /*fb80*/  MUFU.EX2 R166, R100 ;  /* 0x0000006400a67308 */ /* 0x0007220000000800 */
        /* <DEDUP_REMOVED lines=10> */
[----:B---3--:R-:W-:Y:S07]  /*fc30*/  LDSM.16.MT88.4 R100, [R158+0x3800] ;  /* 0x003800009e64783b */ /* 0x008fee0000004200 */
[----:B-1----:R-:W-:Y:S01]  /*fc40*/  HMMA.16816.F32 R72, R68, R76, R72 ;  /* 0x0000004c4448723c */ /* 0x002fe20000001848 */
[----:B----4-:R-:W-:-:S02]  /*fc50*/  F2FP.F16.F32.PACK_AB R76, R203, R166 ;  /* 0x000000a6cb4c723e */ /* 0x010fc400000000ff */
[----:B------:R-:W-:-:S05]  /*fc60*/  F2FP.F16.F32.PACK_AB R77, R195, R170 ;  /* 0x000000aac34d723e */ /* 0x000fca00000000ff */
[----:B------:R-:W-:Y:S01]  /*fc70*/  HMMA.16816.F32 R4, R68, R78, R4 ;  /* 0x0000004e4404723c */ /* 0x000fe20000001804 */
[----:B------:R-:W1:Y:S01]  /*fc80*/  LDSM.16.MT88.4 R68, [R159+0x7000] ;  /* 0x007000009f44783b */ /* 0x000e620000004200 */
[----:B------:R-:W-:Y:S02]  /*fc90*/  F2FP.F16.F32.PACK_AB R78, R201, R162 ;  /* 0x000000a2c94e723e */ /* 0x000fe400000000ff */
[----:B------:R-:W-:-:S07]  /*fca0*/  F2FP.F16.F32.PACK_AB R79, R217, R168 ;  /* 0x000000a8d94f723e */ /* 0x000fce00000000ff */
[----:B--2---:R-:W-:Y:S01]  /*fcb0*/  HMMA.16816.F32 R48, R76, R64, R48 ;  /* 0x000000404c30723c */ /* 0x004fe20000001830 */
[-CC-:B------:R-:W-:Y:S01]  /*fcc0*/  FFMA.FTZ R65, R132, R148.reuse, -R145.reuse ;  /* 0x0000009484417223 */ /* 0x180fe20000010891 */
[-C--:B------:R-:W-:Y:S01]  /*fcd0*/  FFMA.FTZ R64, R138, R148.reuse, -R145 ;  /* 0x000000948a407223 */ /* 0x080fe20000010891 */
[----:B------:R-:W-:-:S04]  /*fce0*/  FFMA.FTZ R132, R141, R148, -R151 ;  /* 0x000000948d847223 */ /* 0x000fc80000010897 */
[----:B------:R-:W-:Y:S01]  /*fcf0*/  MUFU.EX2 R65, R65 ;  /* 0x0000004100417308 */ /* 0x000fe20000000800 */
[C---:B------:R-:W-:Y:S01]  /*fd00*/  HMMA.16816.F32 R52, R76.reuse, R66, R52 ;  /* 0x000000424c34723c */ /* 0x040fe20000001834 */
[-C--:B------:R-:W-:Y:S01]  /*fd10*/  FFMA.FTZ R66, R139, R148.reuse, -R145 ;  /* 0x000000948b427223 */ /* 0x080fe20000010891 */
[-CC-:B------:R-:W-:Y:S01]  /*fd20*/  FFMA.FTZ R67, R136, R148.reuse, -R151.reuse ;  /* 0x0000009488437223 */ /* 0x180fe20000010897 */
[-C--:B------:R-:W-:Y:S01]  /*fd30*/  FFMA.FTZ R136, R143, R148.reuse, -R151 ;  /* 0x000000948f887223 */ /* 0x080fe20000010897 */
[----:B------:R-:W-:Y:S01]  /*fd40*/  FFMA.FTZ R139, R137, R148, -R145 ;  /* 0x00000094898b7223 */ /* 0x000fe20000010891 */
[----:B------:R-:W-:Y:S03]  /*fd50*/  MUFU.EX2 R64, R64 ;  /* 0x0000004000407308 */ /* 0x000fe60000000800 */
[C---:B------:R-:W-:Y:S01]  /*fd60*/  HMMA.16816.F32 R8, R76.reuse, R96, R8 ;  /* 0x000000604c08723c */ /* 0x040fe20000001808 */
[----:B------:R-:W2:Y:S04]  /*fd70*/  MUFU.EX2 R66, R66 ;  /* 0x0000004200427308 */ /* 0x000ea80000000800 */
[----:B------:R-:W-:Y:S03]  /*fd80*/  MUFU.EX2 R67, R67 ;  /* 0x0000004300437308 */ /* 0x000fe60000000800 */
[C---:B------:R-:W-:Y:S01]  /*fd90*/  HMMA.16816.F32 R12, R76.reuse, R98, R12 ;  /* 0x000000624c0c723c */ /* 0x040fe2000000180c */
[----:B------:R-:W3:Y:S04]  /*fda0*/  MUFU.EX2 R136, R136 ;  /* 0x0000008800887308 */ /* 0x000ee80000000800 */
[----:B------:R-:W-:Y:S03]  /*fdb0*/  MUFU.EX2 R132, R132 ;  /* 0x0000008400847308 */ /* 0x000fe60000000800 */
[----:B-1----:R-:W-:Y:S01]  /*fdc0*/  HMMA.16816.F32 R56, R76, R68, R56 ;  /* 0x000000444c38723c */ /* 0x002fe20000001838 */
[----:B------:R-:W1:Y:S01]  /*fdd0*/  MUFU.EX2 R137, R140 ;  /* 0x0000008c00897308 */ /* 0x000e620000000800 */
[----:B--2---:R-:W-:-:S03]  /*fde0*/  F2FP.F16.F32.PACK_AB R69, R66, R65 ;  /* 0x000000414245723e */ /* 0x004fc600000000ff */
[----:B------:R-:W2:Y:S01]  /*fdf0*/  MUFU.EX2 R139, R139 ;  /* 0x0000008b008b7308 */ /* 0x000ea20000000800 */
[----:B---3--:R-:W-:Y:S02]  /*fe00*/  F2FP.F16.F32.PACK_AB R68, R136, R67 ;  /* 0x000000438844723e */ /* 0x008fe400000000ff */
[----:B------:R-:W-:Y:S01]  /*fe10*/  HMMA.16816.F32 R60, R76, R70, R60 ;  /* 0x000000464c3c723c */ /* 0x000fe2000000183c */
[----:B-1----:R-:W-:-:S07]  /*fe20*/  F2FP.F16.F32.PACK_AB R70, R137, R132 ;  /* 0x000000848946723e */ /* 0x002fce00000000ff */
[----:B------:R-:W-:Y:S01]  /*fe30*/  HMMA.16816.F32 R32, R76, R84, R32 ;  /* 0x000000544c20723c */ /* 0x000fe20000001820 */
[----:B--2---:R-:W-:-:S07]  /*fe40*/  F2FP.F16.F32.PACK_AB R71, R139, R64 ;  /* 0x000000408b47723e */ /* 0x004fce00000000ff */
[----:B------:R-:W-:Y:S01]  /*fe50*/  HMMA.16816.F32 R36, R76, R86, R36 ;  /* 0x000000564c24723c */ /* 0x000fe20000001824 */
[----:B------:R-:W-:Y:S07]  /*fe60*/  LDSM.16.MT88.4 R84, [R158+0x7000] ;  /* 0x007000009e54783b */ /* 0x000fee0000004200 */
[----:B------:R-:W-:Y:S01]  /*fe70*/  HMMA.16816.F32 R128, R68, R124, R8 ;  /* 0x0000007c4480723c */ /* 0x000fe20000001808 */
[----:B------:R-:W-:-:S04]  /*fe80*/  FFMA.FTZ R8, R237, R157, R152 ;  /* 0x0000009ded087223 */ /* 0x000fc80000010098 */
[----:B------:R-:W-:-:S03]  /*fe90*/  FADD.FTZ R8, R155, R8 ;  /* 0x000000089b087221 */ /* 0x000fc60000010000 */
[----:B------:R-:W-:Y:S01]  /*fea0*/  HMMA.16816.F32 R124, R68, R126, R12 ;  /* 0x0000007e447c723c */ /* 0x000fe2000000180c */
[----:B------:R-:W-:Y:S01]  /*feb0*/  FADD.FTZ R12, R150, R149 ;  /* 0x00000095960c7221 */ /* 0x000fe20000010000 */
[----:B------:R-:W-:Y:S01]  /*fec0*/  FADD.FTZ R13, R133, R8 ;  /* 0x00000008850d7221 */ /* 0x000fe20000010000 */
[-C--:B------:R-:W-:Y:S01]  /*fed0*/  MOV R133, R142.reuse ;  /* 0x0000008e00857202 */ /* 0x080fe20000000f00 */
[----:B------:R-:W1:Y:S01]  /*fee0*/  LDSM.16.MT88.4 R8, [R159+0x3800] ;  /* 0x003800009f08783b */ /* 0x000e620000004200 */
[----:B------:R-:W-:Y:S01]  /*fef0*/  FADD.FTZ R12, R147, R12 ;  /* 0x0000000c930c7221 */ /* 0x000fe20000010000 */
[----:B------:R-:W-:Y:S01]  /*ff00*/  FADD.FTZ R13, R154, R13 ;  /* 0x0000000d9a0d7221 */ /* 0x000fe20000010000 */
[----:B------:R-:W-:Y:S01]  /*ff10*/  @P2 MOV R133, R142 ;  /* 0x0000008e00852202 */ /* 0x000fe20000000f00 */
        /* <DEDUP_REMOVED lines=10> */
[C---:B------:R-:W-:Y:S01]  /*ffc0*/  HMMA.16816.F32 R20, R76.reuse, R94, R20 ;  /* 0x0000005e4c14723c */ /* 0x040fe20000001814 */
        /* <DEDUP_REMOVED lines=31> */
[----:B------:R1:W3:Y:S01]  /*101c0*/  LDSM.16.MT88.4 R84, [R134+0x13800] ;  /* 0x013800008654783b */ /* 0x0002e20000004200 */
[----:B------:R-:W-:Y:S01]  /*101d0*/  FADD.FTZ R181, R181, R236 ;  /* 0x000000ecb5b57221 */ /* 0x000fe20000010000 */
[----:B------:R-:W-:Y:S02]  /*101e0*/  FADD.FTZ R184, R184, R9 ;  /* 0x00000009b8b87221 */ /* 0x000fe40000010000 */
[----:B------:R-:W4:Y:S01]  /*101f0*/  LDSM.16.MT88.4 R76, [R159+0x7800] ;  /* 0x007800009f4c783b */ /* 0x000f220000004200 */
[----:B------:R-:W-:Y:S01]  /*10200*/  FADD.FTZ R188, R188, R181 ;  /* 0x000000b5bcbc7221 */ /* 0x000fe20000010000 */
[----:B------:R-:W-:Y:S01]  /*10210*/  FADD.FTZ R185, R185, R184 ;  /* 0x000000b8b9b97221 */ /* 0x000fe20000010000 */
[----:B------:R-:W-:Y:S01]  /*10220*/  HMMA.16816.F32 R108, R68, R10, R28 ;  /* 0x0000000a446c723c */ /* 0x000fe2000000181c */
[----:B------:R-:W5:Y:S01]  /*10230*/  LDSM.16.MT88.4 R156, [R158+0x7800] ;  /* 0x007800009e9c783b */ /* 0x000f620000004200 */
        /* <DEDUP_REMOVED lines=9> */
[C---:B------:R-:W-:Y:S01]  /*102d0*/  HMMA.16816.F32 R120, R68.reuse, R116, R16 ;  /* 0x000000744478723c */ /* 0x040fe20000001810 */
[-C--:B-1----:R-:W-:Y:S01]  /*102e0*/  MOV R134, R144.reuse ;  /* 0x0000009000867202 */ /* 0x082fe20000000f00 */
[----:B------:R-:W-:Y:S01]  /*102f0*/  FADD.FTZ R8, R168, R195 ;  /* 0x000000c3a8087221 */ /* 0x000fe20000010000 */
[----:B------:R-:W-:Y:S01]  /*10300*/  FADD.FTZ R10, R162, R203 ;  /* 0x000000cba20a7221 */ /* 0x000fe20000010000 */
[----:B------:R-:W-:Y:S02]  /*10310*/  @P2 MOV R134, R144 ;  /* 0x0000009000862202 */ /* 0x000fe40000000f00 */
        /* <DEDUP_REMOVED lines=12> */
[C---:B---3--:R-:W-:Y:S08]  /*103e0*/  HMMA.16816.F32 R88, R68.reuse, R84, R48 ;  /* 0x000000544458723c */ /* 0x048ff00000001830 */
[C---:B----4-:R-:W-:Y:S08]  /*103f0*/  HMMA.16816.F32 R80, R68.reuse, R76, R56 ;  /* 0x0000004c4450723c */ /* 0x050ff00000001838 */
[C---:B------:R-:W-:Y:S08]  /*10400*/  HMMA.16816.F32 R116, R68.reuse, R118, R20 ;  /* 0x000000764474723c */ /* 0x040ff00000001814 */
[C---:B------:R-:W-:Y:S08]  /*10410*/  HMMA.16816.F32 R84, R68.reuse, R86, R52 ;  /* 0x000000564454723c */ /* 0x040ff00000001834 */
[C---:B------:R-:W-:Y:S08]  /*10420*/  HMMA.16816.F32 R76, R68.reuse, R78, R60 ;  /* 0x0000004e444c723c */ /* 0x040ff0000000183c */
[C---:B------:R-:W-:Y:S08]  /*10430*/  HMMA.16816.F32 R100, R68.reuse, R102, R36 ;  /* 0x000000664464723c */ /* 0x040ff00000001824 */
[C---:B-----5:R-:W-:Y:S08]  /*10440*/  HMMA.16816.F32 R72, R68.reuse, R156, R72 ;  /* 0x0000009c4448723c */ /* 0x060ff00000001848 */
[----:B------:R-:W-:Y:S01]  /*10450*/  HMMA.16816.F32 R68, R68, R158, R4 ;  /* 0x0000009e4444723c */ /* 0x000fe20000001804 */
[----:B------:R-:W-:-:S04]  /*10460*/  NOP ;  /* 0x0000000000007918 */ /* 0x000fc80000000000 */
[----:B------:R-:W-:-:S15]  /*10470*/  @P2 BRA `(.L_x_7156) ;  /* 0x0000000000042947 */ /* 0x000fde0003800000 */
.L_x_7147:
[----:B------:R-:W-:-:S07]  /*10480*/  IADD3 R189, PT, PT, R191, -0x1, RZ ;  /* 0xffffffffbfbd7810 */ /* 0x000fce0007ffe0ff */
.L_x_7156:
[----:B------:R-:W-:Y:S05]  /*10490*/  BSYNC B2 ;  /* 0x0000000000027941 */ /* 0x000fea0003800000 */
.L_x_7146:
        /* <DEDUP_REMOVED lines=13> */
.L_x_7164:
        /* <DEDUP_REMOVED lines=78> */
.L_x_7159:
[----:B------:R-:W-:Y:S05]  /*10a50*/  BSYNC.RECONVERGENT B0 ;  /* 0x0000000000007941 */ /* 0x000fea0003800200 */
.L_x_7158:
[----:B------:R-:W1:Y:S01]  /*10a60*/  S2UR UR6, SR_CgaCtaId ;  /* 0x00000000000679c3 */ /* 0x000e620000008800 */
[C---:B------:R-:W-:Y:S01]  /*10a70*/  IMAD.SHL.U32 R196, R197.reuse, 0x8, RZ ;  /* 0x00000008c5c47824 */ /* 0x040fe200078e00ff */
[C---:B------:R-:W-:Y:S01]  /*10a80*/  LOP3.LUT R32, R197.reuse, 0x38, RZ, 0xc0, !PT ;  /* 0x00000038c5207812 */ /* 0x040fe200078ec0ff */
[----:B------:R-:W-:Y:S01]  /*10a90*/  UMOV UR7, 0x400 ;  /* 0x0000040000077882 */ /* 0x000fe20000000000 */
[----:B------:R-:W-:Y:S01]  /*10aa0*/  IMAD.SHL.U32 R203, R197, 0x40, RZ ;  /* 0x00000040c5cb7824 */ /* 0x000fe200078e00ff */
[----:B------:R-:W-:Y:S01]  /*10ab0*/  SHF.R.U32.HI R198, RZ, 0x1, R197 ;  /* 0x00000001ffc67819 */ /* 0x000fe200000116c5 */
[----:B------:R-:W-:Y:S01]  /*10ac0*/  IMAD.MOV.U32 R201, RZ, RZ, 0x20 ;  /* 0x00000020ffc97424 */ /* 0x000fe200078e00ff */
[C---:B------:R-:W-:Y:S01]  /*10ad0*/  LOP3.LUT R133, R196.reuse, 0x38, RZ, 0xc0, !PT ;  /* 0x00000038c4857812 */ /* 0x040fe200078ec0ff */
        /* <DEDUP_REMOVED lines=97> */
[----:B------:R-:W-:Y:S02]  /*110f0*/  IMAD.IADD R184, R188, 0x1, R135 ;  /* 0x00000001bcb87824 */ /* 0x000fe400078e0287 */
[----:B------:R-:W-:Y:S01]  /*11100*/  @!PT LDS RZ, [RZ] ;  /* 0x00000000fffff984 */ /* 0x000fe20000000800 */
[----:B------:R-:W-:Y:S01]  /*11110*/  @!PT LDS RZ, [RZ] ;  /* 0x00000000fffff984 */ /* 0x000fe20000000800 */
[----:B------:R-:W-:Y:S01]  /*11120*/  @!PT LDS RZ, [RZ] ;  /* 0x00000000fffff984 */ /* 0x000fe20000000800 */
[----:B------:R-:W-:Y:S01]  /*11130*/  @!P1 LDGSTS.E.BYPASS.LTC128B.128 [R239+0x12800], desc[UR4][R38.64+0x80] ;  /* 0x1280008026ef9fae */ /* 0x000fe2000b981a04 */
[----:B------:R-:W-:Y:S01]  /*11140*/  IMAD.X R37, R39, 0x1, R32, P0 ;  /* 0x0000000127257824 */ /* 0x000fe200000e0620 */
        /* <DEDUP_REMOVED lines=16> */
[----:B------:R-:W-:Y:S02]  /*11250*/  IMAD.IADD R185, R188, 0x1, R201 ;  /* 0x00000001bcb97824 */ /* 0x000fe400078e02c9 */
[----:B------:R-:W-:Y:S01]  /*11260*/  @P1 STS.128 [R239+0x13000], RZ ;  /* 0x013000ffef001388 */ /* 0x000fe20000000c00 */
[C---:B------:R-:W-:Y:S02]  /*11270*/  IMAD.IADD R133, R201.reuse, 0x1, R186 ;  /* 0x00000001c9857824 */ /* 0x040fe400078e02ba */
[C---:B------:R-:W-:Y:S01]  /*11280*/  IMAD.IADD R204, R201.reuse, 0x1, R184 ;  /* 0x00000001c9cc7824 */ /* 0x040fe200078e02b8 */
        /* <DEDUP_REMOVED lines=26> */
[----:B------:R-:W2:Y:S04]  /*11430*/  LDSM.16.M88.4 R140, [R133+0x5000] ;  /* 0x00500000858c783b */ /* 0x000ea80000000200 */
[----:B------:R-:W-:Y:S01]  /*11440*/  LDSM.16.M88.4 R192, [R135+0xb000] ;  /* 0x00b0000087c0783b */ /* 0x000fe20000000200 */
[C---:B---3--:R-:W-:Y:S08]  /*11450*/  HMMA.16816.F32 R12, R136.reuse, R144, RZ ;  /* 0x00000090880c723c */ /* 0x048ff000000018ff */
[C---:B------:R-:W-:Y:S01]  /*11460*/  HMMA.16816.F32 R16, R136.reuse, R146, RZ ;  /* 0x000000928810723c */ /* 0x040fe200000018ff */
[----:B------:R-:W-:Y:S07]  /*11470*/  LDSM.16.M88.4 R144, [R133+0x6000] ;  /* 0x006000008590783b */ /* 0x000fee0000000200 */
[C---:B----4-:R-:W-:Y:S08]  /*11480*/  HMMA.16816.F32 R20, R136.reuse, R148, RZ ;  /* 0x000000948814723c */ /* 0x050ff000000018ff */
[C---:B------:R-:W-:Y:S01]  /*11490*/  HMMA.16816.F32 R24, R136.reuse, R150, RZ ;  /* 0x000000968818723c */ /* 0x040fe200000018ff */
[----:B------:R-:W-:Y:S07]  /*114a0*/  LDSM.16.M88.4 R148, [R133+0x6800] ;  /* 0x006800008594783b */ /* 0x000fee0000000200 */
[C---:B-----5:R-:W-:Y:S08]  /*114b0*/  HMMA.16816.F32 R28, R136.reuse, R152, RZ ;  /* 0x00000098881c723c */ /* 0x060ff000000018ff */
[C---:B-1----:R-:W-:Y:S01]  /*114c0*/  HMMA.16816.F32 R32, R136.reuse, R154, RZ ;  /* 0x0000009a8820723c */ /* 0x042fe200000018ff */
        /* <DEDUP_REMOVED lines=216> */
[----:B------:R-:W-:Y:S01]  /*12250*/  ISETP.GT.U32.AND P6, PT, R138, R136, PT ;  /* 0x000000888a00720c */ /* 0x000fe20003fc4070 */
[----:B------:R-:W-:Y:S01]  /*12260*/  IMAD R133, R142, R137, R133 ;  /* 0x000000898e857224 */ /* 0x000fe200078e0285 */
[----:B------:R-:W-:Y:S04]  /*12270*/  LOP3.LUT R137, RZ, R143, RZ, 0x33, !PT ;  /* 0x0000008fff897212 */ /* 0x000fe800078e33ff */
        /* <DEDUP_REMOVED lines=8> */
[----:B------:R-:W3:Y:S06]  /*12300*/  LD.E.64 R140, desc[UR4][R2.64+0x38] ;  /* 0x00003804028c7980 */ /* 0x000eec000c101b00 */
[----:B------:R-:W-:Y:S02]  /*12310*/  @P5 IADD3 R139, PT, PT, R139, 0x1, RZ ;  /* 0x000000018b8b5810 */ /* 0x000fe40007ffe0ff */
[----:B------:R-:W-:Y:S03]  /*12320*/  ISETP.GE.AND P5, PT, R134, RZ, PT ;  /* 0x000000ff8600720c */ /* 0x000fe60003fa6270 */
        /* <DEDUP_REMOVED lines=27> */
.L_x_7163:
[----:B------:R-:W-:Y:S05]  /*124e0*/  BSYNC.RECONVERGENT B0 ;  /* 0x0000000000007941 */ /* 0x000fea0003800200 */
.L_x_7162:
        /* <DEDUP_REMOVED lines=12> */
[-C--:B------:R-:W-:Y:S03]  /*125b0*/  IADD3 R142, P5, PT, R136, R135.reuse, RZ ;  /* 0x00000087888e7210 */ /* 0x080fe60007fbe0ff */
[-C--:B------:R-:W-:Y:S02]  /*125c0*/  IADD3.X R137, PT, PT, R145, R134.reuse, RZ, P0, !PT ;  /* 0x0000008691897210 */ /* 0x080fe400007fe4ff */
[-C--:B------:R-:W-:Y:S03]  /*125d0*/  IADD3 R140, P0, PT, R142, R135.reuse, RZ ;  /* 0x000000878e8c7210 */ /* 0x080fe60007f1e0ff */
        /* <DEDUP_REMOVED lines=83> */
.L_x_7161:
[----:B------:R-:W-:Y:S05]  /*12b10*/  BSYNC.RECONVERGENT B1 ;  /* 0x0000000000017941 */ /* 0x000fea0003800200 */
.L_x_7160:
[----:B------:R-:W-:Y:S01]  /*12b20*/  VIADD R133, R225, 0xffffffc0 ;  /* 0xffffffc0e1857836 */ /* 0x000fe20000000000 */
[----:B--2---:R-:W-:Y:S01]  /*12b30*/  IABS R138, R224 ;  /* 0x000000e0008a7213 */ /* 0x004fe20000000000 */
[----:B------:R-:W-:Y:S01]  /*12b40*/  VIADD R135, R224, 0x41 ;  /* 0x00000041e0877836 */ /* 0x000fe20000000000 */
[----:B------:R-:W-:Y:S01]  /*12b50*/  LOP3.LUT R203, R202, 0x200, R203, 0xf8, !PT ;  /* 0x00000200cacb7812 */ /* 0x000fe200078ef8cb */
[C---:B------:R-:W-:Y:S01]  /*12b60*/  VIADD R136, R224.reuse, 0x40 ;  /* 0x00000040e0887836 */ /* 0x040fe20000000000 */
[C---:B------:R-:W-:Y:S01]  /*12b70*/  ISETP.GE.AND P6, PT, R133.reuse, R212, PT ;  /* 0x000000d48500720c */ /* 0x040fe20003fc6270 */
[C---:B------:R-:W-:Y:S01]  /*12b80*/  VIADD R134, R224.reuse, 0x38 ;  /* 0x00000038e0867836 */ /* 0x040fe20000000000 */
[C---:B------:R-:W-:Y:S01]  /*12b90*/  ISETP.GE.AND P0, PT, R133.reuse, R213, PT ;  /* 0x000000d58500720c */ /* 0x040fe20003f06270 */
[C---:B------:R-:W-:Y:S01]  /*12ba0*/  VIADD R137, R224.reuse, 0x30 ;  /* 0x00000030e0897836 */ /* 0x040fe20000000000 */
[----:B------:R-:W-:Y:S01]  /*12bb0*/  ISETP.GE.AND P1, PT, R133, R211, PT ;  /* 0x000000d38500720c */ /* 0x000fe20003f26270 */
[----:B------:R-:W-:Y:S01]  /*12bc0*/  VIADD R159, R225, 0xffffffc8 ;  /* 0xffffffc8e19f7836 */ /* 0x000fe20000000000 */
[----:B------:R-:W-:Y:S01]  /*12bd0*/  ISETP.GE.AND P5, PT, R133, R210, PT ;  /* 0x000000d28500720c */ /* 0x000fe20003fa6270 */
[C---:B------:R-:W-:Y:S01]  /*12be0*/  VIADD R133, R224.reuse, 0x39 ;  /* 0x00000039e0857836 */ /* 0x040fe20000000000 */
        /* <DEDUP_REMOVED lines=12> */
[C---:B------:R-:W-:Y:S02]  /*12cb0*/  VIADD R135, R224.reuse, 0x31 ;  /* 0x00000031e0877836 */ /* 0x040fe40000000000 */
[CC--:B------:R-:W-:Y:S01]  /*12cc0*/  FFMA.FTZ R4, -R227.reuse, R133.reuse, R4 ;  /* 0x00000085e3047223 */ /* 0x0c0fe20000010104 */
[C---:B------:R-:W-:Y:S01]  /*12cd0*/  FFMA.FTZ R10, -R227.reuse, R133, R10 ;  /* 0x00000085e30a7223 */ /* 0x040fe2000001010a */
[----:B------:R-:W-:Y:S01]  /*12ce0*/  IABS R134, R134 ;  /* 0x0000008600867213 */ /* 0x000fe20000000000 */
[C---:B------:R-:W-:Y:S01]  /*12cf0*/  VIADD R133, R224.reuse, 0x29 ;  /* 0x00000029e0857836 */ /* 0x040fe20000000000 */
        /* <DEDUP_REMOVED lines=8> */
[----:B------:R-:W-:Y:S01]  /*12d80*/  I2FP.F32.S32 R135, R135 ;  /* 0x0000008700877245 */ /* 0x000fe20000201400 */
[----:B------:R-:W-:Y:S01]  /*12d90*/  FFMA.FTZ R5, -R227, R134, R5 ;  /* 0x00000086e3057223 */ /* 0x000fe20000010105 */
[----:B------:R-:W-:Y:S01]  /*12da0*/  I2FP.F32.S32 R133, R133 ;  /* 0x0000008500857245 */ /* 0x000fe20000201400 */
[----:B------:R-:W-:Y:S01]  /*12db0*/  VIADD R144, R225, 0xffffffe0 ;  /* 0xffffffe0e1907836 */ /* 0x000fe20000000000 */
[----:B------:R-:W-:Y:S01]  /*12dc0*/  I2FP.F32.S32 R134, R137 ;  /* 0x0000008900867245 */ /* 0x000fe20000201400 */
[CC--:B------:R-:W-:Y:S01]  /*12dd0*/  FFMA.FTZ R8, -R227.reuse, R135.reuse, R8 ;  /* 0x00000087e3087223 */ /* 0x0c0fe20000010108 */
[----:B------:R-:W-:Y:S01]  /*12de0*/  IABS R136, R136 ;  /* 0x0000008800887213 */ /* 0x000fe20000000000 */
[C---:B------:R-:W-:Y:S01]  /*12df0*/  FFMA.FTZ R14, -R227.reuse, R135, R14 ;  /* 0x00000087e30e7223 */ /* 0x040fe2000001010e */
[C---:B------:R-:W-:Y:S02]  /*12e00*/  VIADD R137, R224.reuse, 0x20 ;  /* 0x00000020e0897836 */ /* 0x040fe40000000000 */
[CC--:B------:R-:W-:Y:S01]  /*12e10*/  FFMA.FTZ R18, -R227.reuse, R133.reuse, R18 ;  /* 0x00000085e3127223 */ /* 0x0c0fe20000010112 */
[C---:B------:R-:W-:Y:S01]  /*12e20*/  VIADD R135, R224.reuse, 0x21 ;  /* 0x00000021e0877836 */ /* 0x040fe20000000000 */
[----:B------:R-:W-:Y:S01]  /*12e30*/  I2FP.F32.S32 R136, R136 ;  /* 0x0000008800887245 */ /* 0x000fe20000201400 */
[C---:B------:R-:W-:Y:S01]  /*12e40*/  FFMA.FTZ R12, -R227.reuse, R133, R12 ;  /* 0x00000085e30c7223 */ /* 0x040fe2000001010c */
[C---:B------:R-:W-:Y:S01]  /*12e50*/  VIADD R133, R224.reuse, 0x19 ;  /* 0x00000019e0857836 */ /* 0x040fe20000000000 */
[----:B------:R-:W-:Y:S01]  /*12e60*/  IABS R137, R137 ;  /* 0x0000008900897213 */ /* 0x000fe20000000000 */
[C---:B------:R-:W-:Y:S01]  /*12e70*/  FFMA.FTZ R15, -R227.reuse, R134, R15 ;  /* 0x00000086e30f7223 */ /* 0x040fe2000001010f */
[----:B------:R-:W-:Y:S01]  /*12e80*/  IABS R135, R135 ;  /* 0x0000008700877213 */ /* 0x000fe20000000000 */
[CC--:B------:R-:W-:Y:S01]  /*12e90*/  FFMA.FTZ R13, -R227.reuse, R136.reuse, R13 ;  /* 0x00000088e30d7223 */ /* 0x0c0fe2000001010d */
[C---:B------:R-:W-:Y:S01]  /*12ea0*/  FFMA.FTZ R19, -R227.reuse, R136, R19 ;  /* 0x00000088e3137223 */ /* 0x040fe20000010113 */
[----:B------:R-:W-:Y:S01]  /*12eb0*/  I2FP.F32.S32 R136, R137 ;  /* 0x0000008900887245 */ /* 0x000fe20000201400 */
[C---:B------:R-:W-:Y:S01]  /*12ec0*/  VIADD R137, R224.reuse, 0x11 ;  /* 0x00000011e0897836 */ /* 0x040fe20000000000 */
[----:B------:R-:W-:Y:S01]  /*12ed0*/  IABS R133, R133 ;  /* 0x0000008500857213 */ /* 0x000fe20000000000 */
[C---:B------:R-:W-:Y:S01]  /*12ee0*/  FFMA.FTZ R9, -R227.reuse, R134, R9 ;  /* 0x00000086e3097223 */ /* 0x040fe20000010109 */
[----:B------:R-:W-:Y:S01]  /*12ef0*/  I2FP.F32.S32 R135, R135 ;  /* 0x0000008700877245 */ /* 0x000fe20000201400 */
[C---:B------:R-:W-:Y:S01]  /*12f00*/  VIADD R134, R224.reuse, 0x18 ;  /* 0x00000018e0867836 */ /* 0x040fe20000000000 */
[----:B------:R-:W-:Y:S01]  /*12f10*/  I2FP.F32.S32 R133, R133 ;  /* 0x0000008500857245 */ /* 0x000fe20000201400 */
[CC--:B------:R-:W-:Y:S01]  /*12f20*/  FFMA.FTZ R17, -R227.reuse, R136.reuse, R17 ;  /* 0x00000088e3117223 */ /* 0x0c0fe20000010111 */
[----:B------:R-:W-:Y:S01]  /*12f30*/  IABS R137, R137 ;  /* 0x0000008900897213 */ /* 0x000fe20000000000 */
[CC--:B------:R-:W-:Y:S01]  /*12f40*/  FFMA.FTZ R22, -R227.reuse, R135.reuse, R22 ;  /* 0x00000087e3167223 */ /* 0x0c0fe20000010116 */
[C---:B------:R-:W-:Y:S01]  /*12f50*/  FFMA.FTZ R16, -R227.reuse, R135, R16 ;  /* 0x00000087e3107223 */ /* 0x040fe20000010110 */
[C---:B------:R-:W-:Y:S02]  /*12f60*/  VIADD R135, R224.reuse, 0x9 ;  /* 0x00000009e0877836 */ /* 0x040fe40000000000 */
[CC--:B------:R-:W-:Y:S01]  /*12f70*/  FFMA.FTZ R20, -R227.reuse, R133.reuse, R20 ;  /* 0x00000085e3147223 */ /* 0x0c0fe20000010114 */
[C---:B------:R-:W-:Y:S01]  /*12f80*/  FFMA.FTZ R26, -R227.reuse, R133, R26 ;  /* 0x00000085e31a7223 */ /* 0x040fe2000001011a */
[----:B------:R-:W-:Y:S01]  /*12f90*/  I2FP.F32.S32 R137, R137 ;  /* 0x0000008900897245 */ /* 0x000fe20000201400 */
[C---:B------:R-:W-:Y:S01]  /*12fa0*/  VIADD R133, R224.reuse, 0x1 ;  /* 0x00000001e0857836 */ /* 0x040fe20000000000 */
[----:B------:R-:W-:Y:S01]  /*12fb0*/  IABS R135, R135 ;  /* 0x0000008700877213 */ /* 0x000fe20000000000 */
        /* <DEDUP_REMOVED lines=8> */
[C---:B------:R-:W-:Y:S01]  /*13040*/  VIADD R136, R224.reuse, 0x10 ;  /* 0x00000010e0887836 */ /* 0x040fe20000000000 */
[----:B------:R-:W-:Y:S01]  /*13050*/  I2FP.F32.S32 R134, R134 ;  /* 0x0000008600867245 */ /* 0x000fe20000201400 */
[CC--:B------:R-:W-:Y:S01]  /*13060*/  FFMA.FTZ R28, -R227.reuse, R135.reuse, R28 ;  /* 0x00000087e31c7223 */ /* 0x0c0fe2000001011c */
[C---:B------:R-:W-:Y:S01]  /*13070*/  FFMA.FTZ R34, -R227.reuse, R135, R34 ;  /* 0x00000087e3227223 */ /* 0x040fe20000010122 */
[----:B------:R-:W-:Y:S01]  /*13080*/  IABS R137, R137 ;  /* 0x0000008900897213 */ /* 0x000fe20000000000 */
[C---:B------:R-:W-:Y:S02]  /*13090*/  VIADD R135, R224.reuse, 0xfffffff9 ;  /* 0xfffffff9e0877836 */ /* 0x040fe40000000000 */
[CC--:B------:R-:W-:Y:S01]  /*130a0*/  FFMA.FTZ R38, -R227.reuse, R133.reuse, R38 ;  /* 0x00000085e3267223 */ /* 0x0c0fe20000010126 */
[C---:B------:R-:W-:Y:S01]  /*130b0*/  FFMA.FTZ R32, -R227.reuse, R133, R32 ;  /* 0x00000085e3207223 */ /* 0x040fe20000010120 */
[----:B------:R-:W-:Y:S01]  /*130c0*/  I2FP.F32.S32 R133, R137 ;  /* 0x0000008900857245 */ /* 0x000fe20000201400 */
[CC--:B------:R-:W-:Y:S01]  /*130d0*/  FFMA.FTZ R21, -R227.reuse, R134.reuse, R21 ;  /* 0x00000086e3157223 */ /* 0x0c0fe20000010115 */
[----:B------:R-:W-:Y:S01]  /*130e0*/  IABS R135, R135 ;  /* 0x0000008700877213 */ /* 0x000fe20000000000 */
[C---:B------:R-:W-:Y:S01]  /*130f0*/  FFMA.FTZ R27, -R227.reuse, R134, R27 ;  /* 0x00000086e31b7223 */ /* 0x040fe2000001011b */
[C---:B------:R-:W-:Y:S02]  /*13100*/  VIADD R134, R224.reuse, 0x8 ;  /* 0x00000008e0867836 */ /* 0x040fe40000000000 */
[CC--:B------:R-:W-:Y:S01]  /*13110*/  FFMA.FTZ R46, -R227.reuse, R133.reuse, R46 ;  /* 0x00000085e32e7223 */ /* 0x0c0fe2000001012e */
        /* <DEDUP_REMOVED lines=17> */
[CC--:B------:R-:W-:Y:S01]  /*13230*/  FFMA.FTZ R54, -R227.reuse, R133.reuse, R54 ;  /* 0x00000085e3367223 */ /* 0x0c0fe20000010136 */
[C---:B------:R-:W-:Y:S01]  /*13240*/  FFMA.FTZ R48, -R227.reuse, R133, R48 ;  /* 0x00000085e3307223 */ /* 0x040fe20000010130 */
[----:B------:R-:W-:Y:S01]  /*13250*/  I2FP.F32.S32 R135, R135 ;  /* 0x0000008700877245 */ /* 0x000fe20000201400 */
[C---:B------:R-:W-:Y:S02]  /*13260*/  VIADD R133, R224.reuse, 0xffffffd9 ;  /* 0xffffffd9e0857836 */ /* 0x040fe40000000000 */
[CC--:B------:R-:W-:Y:S01]  /*13270*/  FFMA.FTZ R29, -R227.reuse, R134.reuse, R29 ;  /* 0x00000086e31d7223 */ /* 0x0c0fe2000001011d */
[C---:B------:R-:W-:Y:S01]  /*13280*/  FFMA.FTZ R35, -R227.reuse, R134, R35 ;  /* 0x00000086e3237223 */ /* 0x040fe20000010123 */
[C---:B------:R-:W-:Y:S01]  /*13290*/  FFMA.FTZ R25, -R227.reuse, R136, R25 ;  /* 0x00000088e3197223 */ /* 0x040fe20000010119 */
[CC--:B------:R-:W-:Y:S01]  /*132a0*/  FFMA.FTZ R44, -R227.reuse, R135.reuse, R44 ;  /* 0x00000087e32c7223 */ /* 0x0c0fe2000001012c */
[C---:B------:R-:W-:Y:S01]  /*132b0*/  FFMA.FTZ R50, -R227.reuse, R135, R50 ;  /* 0x00000087e3327223 */ /* 0x040fe20000010132 */
[----:B------:R-:W-:Y:S01]  /*132c0*/  IABS R133, R133 ;  /* 0x0000008500857213 */ /* 0x000fe20000000000 */
[C---:B------:R-:W-:Y:S01]  /*132d0*/  VIADD R135, R224.reuse, 0xffffffc1 ;  /* 0xffffffc1e0877836 */ /* 0x040fe20000000000 */
[----:B------:R-:W-:Y:S01]  /*132e0*/  IABS R137, R137 ;  /* 0x0000008900897213 */ /* 0x000fe20000000000 */
[C---:B------:R-:W-:Y:S01]  /*132f0*/  VIADD R134, R224.reuse, 0xfffffff8 ;  /* 0xfffffff8e0867836 */ /* 0x040fe20000000000 */
[----:B------:R-:W-:Y:S01]  /*13300*/  I2FP.F32.S32 R133, R133 ;  /* 0x0000008500857245 */ /* 0x000fe20000201400 */
[----:B------:R-:W-:Y:S01]  /*13310*/  VIADD R136, R224, 0xfffffff0 ;  /* 0xfffffff0e0887836 */ /* 0x000fe20000000000 */
[----:B------:R-:W-:Y:S01]  /*13320*/  IABS R135, R135 ;  /* 0x0000008700877213 */ /* 0x000fe20000000000 */
[----:B------:R-:W-:Y:S01]  /*13330*/  VIADD R222, R222, 0xffffff80 ;  /* 0xffffff80dede7836 */ /* 0x000fe20000000000 */
[----:B------:R-:W-:Y:S01]  /*13340*/  IABS R134, R134 ;  /* 0x0000008600867213 */ /* 0x000fe20000000000 */
[CC--:B------:R-:W-:Y:S01]  /*13350*/  FFMA.FTZ R52, -R227.reuse, R133.reuse, R52 ;  /* 0x00000085e3347223 */ /* 0x0c0fe20000010134 */
[C---:B------:R-:W-:Y:S01]  /*13360*/  FFMA.FTZ R58, -R227.reuse, R133, R58 ;  /* 0x00000085e33a7223 */ /* 0x040fe2000001013a */
[----:B------:R-:W-:Y:S01]  /*13370*/  I2FP.F32.S32 R135, R135 ;  /* 0x0000008700877245 */ /* 0x000fe20000201400 */
[C---:B------:R-:W-:Y:S01]  /*13380*/  VIADD R133, R224.reuse, 0xffffffd1 ;  /* 0xffffffd1e0857836 */ /* 0x040fe20000000000 */
[----:B------:R-:W-:Y:S02]  /*13390*/  IABS R136, R136 ;  /* 0x0000008800887213 */ /* 0x000fe40000000000 */
[----:B------:R-:W-:Y:S01]  /*133a0*/  I2FP.F32.S32 R134, R134 ;  /* 0x0000008600867245 */ /* 0x000fe20000201400 */
[C---:B------:R-:W-:Y:S01]  /*133b0*/  FFMA.FTZ R64, -R227.reuse, R135, R64 ;  /* 0x00000087e3407223 */ /* 0x040fe20000010140 */
[----:B------:R-:W-:Y:S01]  /*133c0*/  I2FP.F32.S32 R136, R136 ;  /* 0x0000008800887245 */ /* 0x000fe20000201400 */
[C---:B------:R-:W-:Y:S01]  /*133d0*/  VIADD R135, R224.reuse, 0xffffffc9 ;  /* 0xffffffc9e0877836 */ /* 0x040fe20000000000 */
[----:B------:R-:W-:Y:S01]  /*133e0*/  IABS R133, R133 ;  /* 0x0000008500857213 */ /* 0x000fe20000000000 */
[CC--:B------:R-:W-:Y:S01]  /*133f0*/  FFMA.FTZ R37, -R227.reuse, R134.reuse, R37 ;  /* 0x00000086e3257223 */ /* 0x0c0fe20000010125 */
[C---:B------:R-:W-:Y:S01]  /*13400*/  FFMA.FTZ R43, -R227.reuse, R134, R43 ;  /* 0x00000086e32b7223 */ /* 0x040fe2000001012b */
[CC--:B------:R-:W-:Y:S01]  /*13410*/  FFMA.FTZ R47, -R227.reuse, R136.reuse, R47 ;  /* 0x00000088e32f7223 */ /* 0x0c0fe2000001012f */
[----:B------:R-:W-:Y:S01]  /*13420*/  I2FP.F32.S32 R133, R133 ;  /* 0x0000008500857245 */ /* 0x000fe20000201400 */
[C---:B------:R-:W-:Y:S01]  /*13430*/  FFMA.FTZ R41, -R227.reuse, R136, R41 ;  /* 0x00000088e3297223 */ /* 0x040fe20000010129 */
[----:B------:R-:W-:Y:S01]  /*13440*/  IABS R135, R135 ;  /* 0x0000008700877213 */ /* 0x000fe20000000000 */
[C---:B------:R-:W-:Y:S01]  /*13450*/  VIADD R134, R224.reuse, 0xffffffe0 ;  /* 0xffffffe0e0867836 */ /* 0x040fe20000000000 */
[----:B------:R-:W-:Y:S01]  /*13460*/  I2FP.F32.S32 R136, R137 ;  /* 0x0000008900887245 */ /* 0x000fe20000201400 */
[CC--:B------:R-:W-:Y:S01]  /*13470*/  FFMA.FTZ R56, -R227.reuse, R133.reuse, R56 ;  /* 0x00000085e3387223 */ /* 0x0c0fe20000010138 */
[C---:B------:R-:W-:Y:S01]  /*13480*/  FFMA.FTZ R62, -R227.reuse, R133, R62 ;  /* 0x00000085e33e7223 */ /* 0x040fe2000001013e */
[----:B------:R-:W-:Y:S01]  /*13490*/  I2FP.F32.S32 R133, R135 ;  /* 0x0000008700857245 */ /* 0x000fe20000201400 */
[C---:B------:R-:W-:Y:S02]  /*134a0*/  VIADD R137, R224.reuse, 0xffffffc8 ;  /* 0xffffffc8e0897836 */ /* 0x040fe40000000000 */
[CC--:B------:R-:W-:Y:S01]  /*134b0*/  FFMA.FTZ R45, -R227.reuse, R136.reuse, R45 ;  /* 0x00000088e32d7223 */ /* 0x0c0fe2000001012d */
[C---:B------:R-:W-:Y:S01]  /*134c0*/  FFMA.FTZ R51, -R227.reuse, R136, R51 ;  /* 0x00000088e3337223 */ /* 0x040fe20000010133 */
[----:B------:R-:W-:Y:S01]  /*134d0*/  IABS R134, R134 ;  /* 0x0000008600867213 */ /* 0x000fe20000000000 */
[----:B------:R-:W2:Y:S01]  /*134e0*/  LD.E R135, desc[UR4][R2.64+0xdc] ;  /* 0x0000dc0402877980 */ /* 0x000ea2000c101900 */
[----:B------:R-:W-:Y:S01]  /*134f0*/  VIADD R136, R224, 0xffffffd8 ;  /* 0xffffffd8e0887836 */ /* 0x000fe20000000000 */
[----:B------:R-:W-:Y:S01]  /*13500*/  I2FP.F32.S32 R138, R138 ;  /* 0x0000008a008a7245 */ /* 0x000fe20000201400 */
[CC--:B------:R-:W-:Y:S01]  /*13510*/  FFMA.FTZ R60, -R227.reuse, R133.reuse, R60 ;  /* 0x00000085e33c7223 */ /* 0x0c0fe2000001013c */
[----:B------:R-:W-:Y:S01]  /*13520*/  I2FP.F32.S32 R134, R134 ;  /* 0x0000008600867245 */ /* 0x000fe20000201400 */
[C---:B------:R-:W-:Y:S01]  /*13530*/  FFMA.FTZ R66, -R227.reuse, R133, R66 ;  /* 0x00000085e3427223 */ /* 0x040fe20000010142 */
[----:B------:R-:W-:Y:S01]  /*13540*/  IABS R136, R136 ;  /* 0x0000008800887213 */ /* 0x000fe20000000000 */
[C---:B------:R-:W-:Y:S01]  /*13550*/  FFMA.FTZ R39, -R227.reuse, R138, R39 ;  /* 0x0000008ae3277223 */ /* 0x040fe20000010127 */
[----:B------:R-:W-:Y:S01]  /*13560*/  FSEL R166, R4, -INF , P0 ;  /* 0xff80000004a67808 */ /* 0x000fe20000000000 */
[CC--:B------:R-:W-:Y:S01]  /*13570*/  FFMA.FTZ R55, -R227.reuse, R134.reuse, R55 ;  /* 0x00000086e3377223 */ /* 0x0c0fe20000010137 */
[C---:B------:R-:W-:Y:S01]  /*13580*/  FFMA.FTZ R49, -R227.reuse, R134, R49 ;  /* 0x00000086e3317223 */ /* 0x040fe20000010131 */
[----:B------:R-:W-:Y:S01]  /*13590*/  I2FP.F32.S32 R134, R136 ;  /* 0x0000008800867245 */ /* 0x000fe20000201400 */
[----:B------:R-:W-:Y:S01]  /*135a0*/  FFMA.FTZ R33, -R227, R138, R33 ;  /* 0x0000008ae3217223 */ /* 0x000fe20000010121 */
[----:B------:R-:W-:Y:S01]  /*135b0*/  ISETP.GE.AND P0, PT, R159, R213, PT ;  /* 0x000000d59f00720c */ /* 0x000fe20003f06270 */
[----:B------:R-:W-:Y:S01]  /*135c0*/  VIADD R138, R224, 0xffffffc0 ;  /* 0xffffffc0e08a7836 */ /* 0x000fe20000000000 */
[----:B------:R-:W-:Y:S01]  /*135d0*/  IABS R137, R137 ;  /* 0x0000008900897213 */ /* 0x000fe20000000000 */
[CC--:B------:R-:W-:Y:S01]  /*135e0*/  FFMA.FTZ R53, -R227.reuse, R134.reuse, R53 ;  /* 0x00000086e3357223 */ /* 0x0c0fe20000010135 */
[----:B------:R-:W-:Y:S01]  /*135f0*/  FFMA.FTZ R59, -R227, R134, R59 ;  /* 0x00000086e33b7223 */ /* 0x000fe2000001013b */
[----:B------:R-:W-:Y:S01]  /*13600*/  FSEL R162, R8, -INF , P0 ;  /* 0xff80000008a27808 */ /* 0x000fe20000000000 */
[C---:B------:R-:W-:Y:S01]  /*13610*/  VIADD R133, R225.reuse, 0xfffffff9 ;  /* 0xfffffff9e1857836 */ /* 0x040fe20000000000 */
[----:B------:R-:W-:Y:S01]  /*13620*/  I2FP.F32.S32 R134, R137 ;  /* 0x0000008900867245 */ /* 0x000fe20000201400 */
[----:B------:R-:W-:Y:S01]  /*13630*/  VIADD R137, R225, 0xffffffc1 ;  /* 0xffffffc1e1897836 */ /* 0x000fe20000000000 */
[----:B------:R-:W-:Y:S01]  /*13640*/  ISETP.GE.AND P0, PT, R151, R213, PT ;  /* 0x000000d59700720c */ /* 0x000fe20003f06270 */
[----:B------:R-:W-:Y:S01]  /*13650*/  VIADD R136, R224, 0xffffffd0 ;  /* 0xffffffd0e0887836 */ /* 0x000fe20000000000 */
[----:B------:R-:W-:Y:S01]  /*13660*/  IABS R138, R138 ;  /* 0x0000008a008a7213 */ /* 0x000fe20000000000 */
[CC--:B------:R-:W-:Y:S01]  /*13670*/  FFMA.FTZ R61, -R227.reuse, R134.reuse, R61 ;  /* 0x00000086e33d7223 */ /* 0x0c0fe2000001013d */
[----:B------:R-:W-:Y:S01]  /*13680*/  FSEL R158, R12, -INF , P0 ;  /* 0xff8000000c9e7808 */ /* 0x000fe20000000000 */
[----:B------:R-:W-:Y:S01]  /*13690*/  FFMA.FTZ R67, -R227, R134, R67 ;  /* 0x00000086e3437223 */ /* 0x000fe20000010143 */
[----:B------:R-:W-:Y:S01]  /*136a0*/  I2FP.F32.S32 R138, R138 ;  /* 0x0000008a008a7245 */ /* 0x000fe20000201400 */
[----:B------:R-:W-:Y:S01]  /*136b0*/  VIADD R134, R225, 0xfffffff0 ;  /* 0xfffffff0e1867836 */ /* 0x000fe20000000000 */
[----:B------:R-:W-:Y:S01]  /*136c0*/  ISETP.GE.AND P0, PT, R137, R211, PT ;  /* 0x000000d38900720c */ /* 0x000fe20003f06270 */
[----:B------:R-:W-:Y:S01]  /*136d0*/  VIADD R12, R225, 0x28 ;  /* 0x00000028e10c7836 */ /* 0x000fe20000000000 */
[----:B------:R-:W-:Y:S01]  /*136e0*/  ISETP.GE.AND P4, PT, R133, R213, PT ;  /* 0x000000d58500720c */ /* 0x000fe20003f86270 */
[----:B------:R-:W-:Y:S01]  /*136f0*/  FFMA.FTZ R65, -R227, R138, R65 ;  /* 0x0000008ae3417223 */ /* 0x000fe20000010141 */
[----:B------:R-:W-:Y:S01]  /*13700*/  FSEL R152, R7, -INF , P0 ;  /* 0xff80000007987808 */ /* 0x000fe20000000000 */
[----:B------:R-:W-:Y:S01]  /*13710*/  VIADD R138, R225, 0x1 ;  /* 0x00000001e18a7836 */ /* 0x000fe20000000000 */
[-C--:B------:R-:W-:Y:S01]  /*13720*/  ISETP.GE.AND P0, PT, R159, R211.reuse, PT ;  /* 0x000000d39f00720c */ /* 0x080fe20003f06270 */
[----:B------:R-:W-:Y:S01]  /*13730*/  VIADD R8, R225, 0x30 ;  /* 0x00000030e1087836 */ /* 0x000fe20000000000 */
[----:B------:R-:W-:Y:S01]  /*13740*/  FSEL R164, R33, -INF , P4 ;  /* 0xff80000021a47808 */ /* 0x000fe20002000000 */
[C---:B------:R-:W-:Y:S01]  /*13750*/  VIADD R33, R225.reuse, 0xfffffff8 ;  /* 0xfffffff8e1217836 */ /* 0x040fe20000000000 */
[----:B------:R-:W-:Y:S01]  /*13760*/  FSEL R147, R10, -INF , P0 ;  /* 0xff8000000a937808 */ /* 0x000fe20000000000 */
[C---:B------:R-:W-:Y:S01]  /*13770*/  VIADD R10, R225.reuse, 0x29 ;  /* 0x00000029e10a7836 */ /* 0x040fe20000000000 */
[----:B------:R-:W-:Y:S01]  /*13780*/  ISETP.GE.AND P4, PT, R138, R211, PT ;  /* 0x000000d38a00720c */ /* 0x000fe20003f86270 */
[----:B------:R-:W-:Y:S01]  /*13790*/  VIADD R4, R225, 0x38 ;  /* 0x00000038e1047836 */ /* 0x000fe20000000000 */
[-C--:B------:R-:W-:Y:S01]  /*137a0*/  ISETP.GE.AND P0, PT, R143, R213.reuse, PT ;  /* 0x000000d58f00720c */ /* 0x080fe20003f06270 */
[----:B------:R-:W-:Y:S01]  /*137b0*/  VIADD R224, R224, 0x80 ;  /* 0x00000080e0e07836 */ /* 0x000fe20000000000 */
[----:B------:R-:W-:Y:S01]  /*137c0*/  FSEL R172, R39, -INF , P4 ;  /* 0xff80000027ac7808 */ /* 0x000fe20002000000 */
[----:B------:R-:W-:Y:S01]  /*137d0*/  VIADD R39, R225, 0xfffffff1 ;  /* 0xfffffff1e1277836 */ /* 0x000fe20000000000 */
[----:B------:R-:W-:Y:S02]  /*137e0*/  FSEL R186, R21, -INF , P0 ;  /* 0xff80000015ba7808 */ /* 0x000fe40000000000 */
[-C--:B------:R-:W-:Y:S02]  /*137f0*/  ISETP.GE.AND P4, PT, R137, R213.reuse, PT ;  /* 0x000000d58900720c */ /* 0x080fe40003f86270 */
[-C--:B------:R-:W-:Y:S02]  /*13800*/  ISETP.GE.AND P0, PT, R140, R213.reuse, PT ;  /* 0x000000d58c00720c */ /* 0x080fe40003f06270 */
[----:B------:R-:W-:Y:S01]  /*13810*/  FSEL R165, R5, -INF , P4 ;  /* 0xff80000005a57808 */ /* 0x000fe20002000000 */
[C---:B------:R-:W-:Y:S01]  /*13820*/  VIADD R5, R225.reuse, 0x39 ;  /* 0x00000039e1057836 */ /* 0x040fe20000000000 */
[----:B------:R-:W-:Y:S01]  /*13830*/  FSEL R160, R24, -INF , P0 ;  /* 0xff80000018a07808 */ /* 0x000fe20000000000 */
[----:B------:R-:W-:Y:S01]  /*13840*/  VIADD R24, R225, 0x9 ;  /* 0x00000009e1187836 */ /* 0x000fe20000000000 */
[----:B------:R-:W-:Y:S02]  /*13850*/  ISETP.GE.AND P4, PT, R157, R213, PT ;  /* 0x000000d59d00720c */ /* 0x000fe40003f86270 */
[----:B------:R-:W-:Y:S02]  /*13860*/  ISETP.GE.AND P0, PT, R145, R211, PT ;  /* 0x000000d39100720c */ /* 0x000fe40003f06270 */
[----:B------:R-:W-:Y:S02]  /*13870*/  FSEL R161, R9, -INF , P4 ;  /* 0xff80000009a17808 */ /* 0x000fe40002000000 */
[----:B------:R-:W-:Y:S01]  /*13880*/  FSEL R153, R6, -INF , P1 ;  /* 0xff80000006997808 */ /* 0x000fe20000800000 */
[----:B------:R-:W-:Y:S01]  /*13890*/  VIADD R6, R225, 0x31 ;  /* 0x00000031e1067836 */ /* 0x000fe20000000000 */
[----:B------:R-:W-:Y:S02]  /*138a0*/  FSEL R141, R19, -INF , P0 ;  /* 0xff800000138d7808 */ /* 0x000fe40000000000 */
[-C--:B------:R-:W-:Y:S02]  /*138b0*/  ISETP.GE.AND P1, PT, R145, R213.reuse, PT ;  /* 0x000000d59100720c */ /* 0x080fe40003f26270 */
[----:B------:R-:W-:Y:S02]  /*138c0*/  ISETP.GE.AND P4, PT, R149, R213, PT ;  /* 0x000000d59500720c */ /* 0x000fe40003f86270 */
[----:B------:R-:W-:Y:S02]  /*138d0*/  ISETP.GE.AND P0, PT, R144, R211, PT ;  /* 0x000000d39000720c */ /* 0x000fe40003f06270 */
[----:B------:R-:W-:Y:S02]  /*138e0*/  FSEL R156, R13, -INF , P4 ;  /* 0xff8000000d9c7808 */ /* 0x000fe40002000000 */
[----:B------:R-:W-:Y:S01]  /*138f0*/  FSEL R191, R22, -INF , P0 ;  /* 0xff80000016bf7808 */ /* 0x000fe20000000000 */
[----:B------:R-:W-:Y:S01]  /*13900*/  VIADD R22, R225, 0x11 ;  /* 0x00000011e1167836 */ /* 0x000fe20000000000 */
[----:B------:R-:W-:Y:S02]  /*13910*/  FSEL R148, R17, -INF , P1 ;  /* 0xff80000011947808 */ /* 0x000fe40000800000 */
[-C--:B------:R-:W-:Y:S02]  /*13920*/  ISETP.GE.AND P4, PT, R146, R213.reuse, PT ;  /* 0x000000d59200720c */ /* 0x080fe40003f86270 */
[-C--:B------:R-:W-:Y:S02]  /*13930*/  ISETP.GE.AND P1, PT, R144, R213.reuse, PT ;  /* 0x000000d59000720c */ /* 0x080fe40003f26270 */
[----:B------:R-:W-:Y:S02]  /*13940*/  ISETP.GE.AND P0, PT, R33, R213, PT ;  /* 0x000000d52100720c */ /* 0x000fe40003f06270 */
[----:B------:R-:W-:Y:S01]  /*13950*/  FSEL R150, R16, -INF , P4 ;  /* 0xff80000010967808 */ /* 0x000fe20002000000 */
[C---:B------:R-:W-:Y:S01]  /*13960*/  VIADD R16, R225.reuse, 0x20 ;  /* 0x00000020e1107836 */ /* 0x040fe20000000000 */
[----:B------:R-:W-:Y:S01]  /*13970*/  FSEL R188, R20, -INF , P1 ;  /* 0xff80000014bc7808 */ /* 0x000fe20000800000 */
[----:B------:R-:W-:Y:S01]  /*13980*/  VIADD R20, R225, 0x18 ;  /* 0x00000018e1147836 */ /* 0x000fe20000000000 */
        /* <DEDUP_REMOVED lines=9> */
[----:B------:R-:W-:Y:S02]  /*13a20*/  ISETP.GE.AND P4, PT, R151, R211, PT ;  /* 0x000000d39700720c */ /* 0x000fe40003f86270 */
        /* <DEDUP_REMOVED lines=11> */
[C---:B------:R-:W-:Y:S01]  /*13ae0*/  VIADD R25, R225.reuse, 0x8 ;  /* 0x00000008e1197836 */ /* 0x040fe20000000000 */
[CC--:B------:R-:W-:Y:S02]  /*13af0*/  ISETP.GE.AND P4, PT, R134.reuse, R213.reuse, PT ;  /* 0x000000d58600720c */ /* 0x0c0fe40003f86270 */
[----:B------:R-:W-:Y:S02]  /*13b00*/  ISETP.GE.AND P1, PT, R225, R213, PT ;  /* 0x000000d5e100720c */ /* 0x000fe40003f26270 */
[-C--:B------:R-:W-:Y:S02]  /*13b10*/  ISETP.GE.AND P0, PT, R134, R211.reuse, PT ;  /* 0x000000d38600720c */ /* 0x080fe40003f06270 */
[----:B------:R-:W-:Y:S02]  /*13b20*/  FSEL R28, R28, -INF , P4 ;  /* 0xff8000001c1c7808 */ /* 0x000fe40002000000 */
[----:B------:R-:W-:Y:S02]  /*13b30*/  FSEL R36, R36, -INF , P1 ;  /* 0xff80000024247808 */ /* 0x000fe40000800000 */
[----:B------:R-:W-:Y:S02]  /*13b40*/  FSEL R30, R30, -INF , P0 ;  /* 0xff8000001e1e7808 */ /* 0x000fe40000000000 */
[-C--:B------:R-:W-:Y:S02]  /*13b50*/  ISETP.GE.AND P1, PT, R39, R211.reuse, PT ;  /* 0x000000d32700720c */ /* 0x080fe40003f26270 */
[----:B------:R-:W-:Y:S02]  /*13b60*/  ISETP.GE.AND P4, PT, R143, R211, PT ;  /* 0x000000d38f00720c */ /* 0x000fe40003f86270 */
[-C--:B------:R-:W-:Y:S02]  /*13b70*/  ISETP.GE.AND P0, PT, R25, R213.reuse, PT ;  /* 0x000000d51900720c */ /* 0x080fe40003f06270 */
[----:B------:R-:W-:Y:S02]  /*13b80*/  FSEL R31, R31, -INF , P1 ;  /* 0xff8000001f1f7808 */ /* 0x000fe40000800000 */
[----:B------:R-:W-:Y:S02]  /*13b90*/  FSEL R40, R40, -INF , P0 ;  /* 0xff80000028287808 */ /* 0x000fe40000000000 */
[----:B------:R-:W-:Y:S01]  /*13ba0*/  FSEL R189, R23, -INF , P4 ;  /* 0xff80000017bd7808 */ /* 0x000fe20002000000 */
[----:B------:R-:W-:Y:S01]  /*13bb0*/  VIADD R23, R225, 0x10 ;  /* 0x00000010e1177836 */ /* 0x000fe20000000000 */
[----:B------:R-:W-:Y:S02]  /*13bc0*/  ISETP.GE.AND P1, PT, R24, R213, PT ;  /* 0x000000d51800720c */ /* 0x000fe40003f26270 */
[-C--:B------:R-:W-:Y:S02]  /*13bd0*/  ISETP.GE.AND P0, PT, R33, R211.reuse, PT ;  /* 0x000000d32100720c */ /* 0x080fe40003f06270 */
[----:B------:R-:W-:Y:S02]  /*13be0*/  FSEL R41, R41, -INF , P1 ;  /* 0xff80000029297808 */ /* 0x000fe40000800000 */
[----:B------:R-:W-:Y:S02]  /*13bf0*/  FSEL R34, R34, -INF , P0 ;  /* 0xff80000022227808 */ /* 0x000fe40000000000 */
[----:B------:R-:W-:Y:S02]  /*13c00*/  ISETP.GE.AND P1, PT, R133, R211, PT ;  /* 0x000000d38500720c */ /* 0x000fe40003f26270 */
[----:B------:R-:W-:Y:S02]  /*13c10*/  ISETP.GE.AND P0, PT, R23, R213, PT ;  /* 0x000000d51700720c */ /* 0x000fe40003f06270 */
[----:B------:R-:W-:Y:S02]  /*13c20*/  ISETP.GE.AND P4, PT, R225, R211, PT ;  /* 0x000000d3e100720c */ /* 0x000fe40003f86270 */
[----:B------:R-:W-:Y:S02]  /*13c30*/  FSEL R44, R44, -INF , P0 ;  /* 0xff8000002c2c7808 */ /* 0x000fe40000000000 */
[----:B------:R-:W-:Y:S02]  /*13c40*/  FSEL R35, R35, -INF , P1 ;  /* 0xff80000023237808 */ /* 0x000fe40000800000 */
[-C--:B------:R-:W-:Y:S02]  /*13c50*/  ISETP.GE.AND P1, PT, R22, R213.reuse, PT ;  /* 0x000000d51600720c */ /* 0x080fe40003f26270 */
[----:B------:R-:W-:Y:S02]  /*13c60*/  ISETP.GE.AND P0, PT, R20, R213, PT ;  /* 0x000000d51400720c */ /* 0x000fe40003f06270 */
[----:B------:R-:W-:Y:S02]  /*13c70*/  FSEL R38, R38, -INF , P4 ;  /* 0xff80000026267808 */ /* 0x000fe40002000000 */
[----:B------:R-:W-:Y:S02]  /*13c80*/  FSEL R45, R45, -INF , P1 ;  /* 0xff8000002d2d7808 */ /* 0x000fe40000800000 */
[----:B------:R-:W-:Y:S02]  /*13c90*/  FSEL R48, R48, -INF , P0 ;  /* 0xff80000030307808 */ /* 0x000fe40000000000 */
[----:B------:R-:W-:Y:S02]  /*13ca0*/  ISETP.GE.AND P4, PT, R25, R211, PT ;  /* 0x000000d31900720c */ /* 0x000fe40003f86270 */
[----:B------:R-:W-:Y:S02]  /*13cb0*/  ISETP.GE.AND P1, PT, R18, R213, PT ;  /* 0x000000d51200720c */ /* 0x000fe40003f26270 */
[----:B------:R-:W-:Y:S02]  /*13cc0*/  ISETP.GE.AND P0, PT, R24, R211, PT ;  /* 0x000000d31800720c */ /* 0x000fe40003f06270 */
[----:B------:R-:W-:Y:S02]  /*13cd0*/  IABS R136, R136 ;  /* 0x0000008800887213 */ /* 0x000fe40000000000 */
[----:B------:R-:W-:Y:S02]  /*13ce0*/  FSEL R42, R42, -INF , P4 ;  /* 0xff8000002a2a7808 */ /* 0x000fe40002000000 */
[----:B------:R-:W-:Y:S02]  /*13cf0*/  FSEL R49, R49, -INF , P1 ;  /* 0xff80000031317808 */ /* 0x000fe40000800000 */
[-C--:B------:R-:W-:Y:S02]  /*13d00*/  ISETP.GE.AND P4, PT, R14, R213.reuse, PT ;  /* 0x000000d50e00720c */ /* 0x080fe40003f86270 */
[----:B------:R-:W-:Y:S02]  /*13d10*/  FSEL R43, R43, -INF , P0 ;  /* 0xff8000002b2b7808 */ /* 0x000fe40000000000 */
[----:B------:R-:W-:Y:S02]  /*13d20*/  I2FP.F32.S32 R136, R136 ;  /* 0x0000008800887245 */ /* 0x000fe40000201400 */
[----:B------:R-:W-:Y:S02]  /*13d30*/  ISETP.GE.AND P1, PT, R16, R213, PT ;  /* 0x000000d51000720c */ /* 0x000fe40003f26270 */
[----:B------:R-:W-:Y:S01]  /*13d40*/  ISETP.GE.AND P0, PT, R23, R211, PT ;  /* 0x000000d31700720c */ /* 0x000fe20003f06270 */
[-C--:B------:R-:W-:Y:S01]  /*13d50*/  FFMA.FTZ R57, -R227, R136.reuse, R57 ;  /* 0x00000088e3397223 */ /* 0x080fe20000010139 */
[----:B------:R-:W-:Y:S01]  /*13d60*/  FSEL R53, R53, -INF , P4 ;  /* 0xff80000035357808 */ /* 0x000fe20002000000 */
[----:B------:R-:W-:Y:S01]  /*13d70*/  FFMA.FTZ R63, -R227, R136, R63 ;  /* 0x00000088e33f7223 */ /* 0x000fe2000001013f */
        /* <DEDUP_REMOVED lines=8> */
[----:B------:R-:W-:Y:S02]  /*13e00*/  FSEL R169, R57, -INF , P0 ;  /* 0xff80000039a97808 */ /* 0x000fe40000000000 */
[----:B------:R-:W-:Y:S02]  /*13e10*/  ISETP.GE.AND P1, PT, R20, R211, PT ;  /* 0x000000d31400720c */ /* 0x000fe40003f26270 */
[----:B------:R-:W-:Y:S02]  /*13e20*/  ISETP.GE.AND P0, PT, R133, R212, PT ;  /* 0x000000d48500720c */ /* 0x000fe40003f06270 */
[----:B------:R-:W-:Y:S02]  /*13e30*/  FSEL R51, R51, -INF , P4 ;  /* 0xff80000033337808 */ /* 0x000fe40002000000 */
[----:B------:R-:W-:Y:S02]  /*13e40*/  FSEL R50, R50, -INF , P1 ;  /* 0xff80000032327808 */ /* 0x000fe40000800000 */
[-C--:B------:R-:W-:Y:S02]  /*13e50*/  ISETP.GE.AND P4, PT, R6, R213.reuse, PT ;  /* 0x000000d50600720c */ /* 0x080fe40003f86270 */
[----:B------:R-:W-:Y:S02]  /*13e60*/  FSEL R164, R164, -INF , !P0 ;  /* 0xff800000a4a47808 */ /* 0x000fe40004000000 */
[----:B------:R-:W-:Y:S02]  /*13e70*/  ISETP.GE.AND P1, PT, R8, R213, PT ;  /* 0x000000d50800720c */ /* 0x000fe40003f26270 */
[-C--:B------:R-:W-:Y:S02]  /*13e80*/  ISETP.GE.AND P0, PT, R16, R211.reuse, PT ;  /* 0x000000d31000720c */ /* 0x080fe40003f06270 */
[----:B------:R-:W-:Y:S02]  /*13e90*/  FSEL R61, R61, -INF , P4 ;  /* 0xff8000003d3d7808 */ /* 0x000fe40002000000 */
[----:B------:R-:W-:Y:S02]  /*13ea0*/  FSEL R60, R60, -INF , P1 ;  /* 0xff8000003c3c7808 */ /* 0x000fe40000800000 */
[----:B------:R-:W-:Y:S02]  /*13eb0*/  FSEL R54, R54, -INF , P0 ;  /* 0xff80000036367808 */ /* 0x000fe40000000000 */
[----:B------:R-:W-:Y:S02]  /*13ec0*/  ISETP.GE.AND P4, PT, R138, R210, PT ;  /* 0x000000d28a00720c */ /* 0x000fe40003f86270 */
[----:B------:R-:W-:Y:S02]  /*13ed0*/  ISETP.GE.AND P1, PT, R14, R211, PT ;  /* 0x000000d30e00720c */ /* 0x000fe40003f26270 */
[----:B------:R-:W-:Y:S02]  /*13ee0*/  ISETP.GE.AND P0, PT, R5, R213, PT ;  /* 0x000000d50500720c */ /* 0x000fe40003f06270 */
[----:B------:R-:W-:Y:S02]  /*13ef0*/  FSEL R172, R172, -INF , !P4 ;  /* 0xff800000acac7808 */ /* 0x000fe40006000000 */
[----:B------:R-:W-:Y:S02]  /*13f00*/  FSEL R55, R55, -INF , P1 ;  /* 0xff80000037377808 */ /* 0x000fe40000800000 */
[----:B------:R-:W-:Y:S02]  /*13f10*/  ISETP.GE.AND P4, PT, R12, R211, PT ;  /* 0x000000d30c00720c */ /* 0x000fe40003f86270 */
        /* <DEDUP_REMOVED lines=11> */
[----:B------:R-:W-:Y:S02]  /*13fd0*/  FSEL R21, R166, -INF , !P6 ;  /* 0xff800000a6157808 */ /* 0x000fe40007000000 */
[-C--:B------:R-:W-:Y:S02]  /*13fe0*/  ISETP.GE.AND P4, PT, R137, R212.reuse, PT ;  /* 0x000000d48900720c */ /* 0x080fe40003f86270 */
[----:B------:R-:W-:Y:S02]  /*13ff0*/  FSEL R136, R67, -INF , P0 ;  /* 0xff80000043887808 */ /* 0x000fe40000000000 */
[----:B------:R-:W-:Y:S02]  /*14000*/  ISETP.GE.AND P6, PT, R157, R212, PT ;  /* 0x000000d49d00720c */ /* 0x000fe40003fc6270 */
[----:B------:R-:W-:Y:S02]  /*14010*/  ISETP.GE.AND P1, PT, R4, R211, PT ;  /* 0x000000d30400720c */ /* 0x000fe40003f26270 */
[----:B------:R-:W-:Y:S02]  /*14020*/  ISETP.GE.AND P0, PT, R137, R210, PT ;  /* 0x000000d28900720c */ /* 0x000fe40003f06270 */
[----:B------:R-:W-:Y:S02]  /*14030*/  FSEL R19, R165, -INF , !P4 ;  /* 0xff800000a5137808 */ /* 0x000fe40006000000 */
[----:B------:R-:W-:Y:S02]  /*14040*/  FSEL R13, R161, -INF , !P6 ;  /* 0xff800000a10d7808 */ /* 0x000fe40007000000 */
[----:B------:R-:W-:Y:S02]  /*14050*/  FSEL R17, R152, -INF , !P0 ;  /* 0xff80000098117808 */ /* 0x000fe40004000000 */
[----:B------:R-:W-:Y:S02]  /*14060*/  FSEL R137, R66, -INF , P1 ;  /* 0xff80000042897808 */ /* 0x000fe40000800000 */
[-C--:B------:R-:W-:Y:S02]  /*14070*/  ISETP.GE.AND P4, PT, R151, R212.reuse, PT ;  /* 0x000000d49700720c */ /* 0x080fe40003f86270 */
[C---:B------:R-:W-:Y:S02]  /*14080*/  ISETP.GE.AND P1, PT, R159.reuse, R212, PT ;  /* 0x000000d49f00720c */ /* 0x040fe40003f26270 */
[-C--:B------:R-:W-:Y:S02]  /*14090*/  ISETP.GE.AND P6, PT, R159, R210.reuse, PT ;  /* 0x000000d29f00720c */ /* 0x080fe40003fc6270 */
[----:B------:R-:W-:Y:S02]  /*140a0*/  ISETP.GE.AND P0, PT, R151, R210, PT ;  /* 0x000000d29700720c */ /* 0x000fe40003f06270 */
[----:B------:R-:W-:Y:S02]  /*140b0*/  FSEL R7, R153, -INF , !P5 ;  /* 0xff80000099077808 */ /* 0x000fe40006800000 */
[----:B------:R-:W-:Y:S02]  /*140c0*/  ISETP.GE.AND P5, PT, R145, R212, PT ;  /* 0x000000d49100720c */ /* 0x000fe40003fa6270 */
[----:B------:R-:W-:Y:S02]  /*140d0*/  FSEL R59, R158, -INF , !P4 ;  /* 0xff8000009e3b7808 */ /* 0x000fe40006000000 */
[----:B------:R-:W-:Y:S02]  /*140e0*/  FSEL R15, R162, -INF , !P1 ;  /* 0xff800000a20f7808 */ /* 0x000fe40004800000 */
[----:B------:R-:W-:Y:S02]  /*140f0*/  ISETP.GE.AND P4, PT, R157, R210, PT ;  /* 0x000000d29d00720c */ /* 0x000fe40003f86270 */
[----:B------:R-:W-:Y:S02]  /*14100*/  FSEL R11, R147, -INF , !P6 ;  /* 0xff800000930b7808 */ /* 0x000fe40007000000 */
[----:B------:R-:W-:Y:S02]  /*14110*/  FSEL R192, R192, -INF , !P0 ;  /* 0xff800000c0c07808 */ /* 0x000fe40004000000 */
[-C--:B------:R-:W-:Y:S02]  /*14120*/  ISETP.GE.AND P0, PT, R139, R212.reuse, PT ;  /* 0x000000d48b00720c */ /* 0x080fe40003f06270 */
[-C--:B------:R-:W-:Y:S02]  /*14130*/  ISETP.GE.AND P1, PT, R149, R212.reuse, PT ;  /* 0x000000d49500720c */ /* 0x080fe40003f26270 */
[-C--:B------:R-:W-:Y:S02]  /*14140*/  ISETP.GE.AND P6, PT, R143, R212.reuse, PT ;  /* 0x000000d48f00720c */ /* 0x080fe40003fc6270 */
        /* <DEDUP_REMOVED lines=38> */
[-C--:B------:R-:W-:Y:S01]  /*143b0*/  ISETP.GE.AND P1, PT, R138, R212.reuse, PT ;  /* 0x000000d48a00720c */ /* 0x080fe20003f26270 */
[----:B------:R-:W-:Y:S01]  /*143c0*/  IMAD R138, R203, 0x2, R200 ;  /* 0x00000002cb8a7824 */ /* 0x000fe200078e02c8 */
[-C--:B------:R-:W-:Y:S02]  /*143d0*/  ISETP.GE.AND P6, PT, R24, R212.reuse, PT ;  /* 0x000000d41800720c */ /* 0x080fe40003fc6270 */
[----:B------:R-:W-:Y:S01]  /*143e0*/  FSEL R178, R36, -INF , !P5 ;  /* 0xff80000024b27808 */ /* 0x000fe20006800000 */
[C---:B------:R-:W-:Y:S01]  /*143f0*/  IMAD.IADD R139, R138.reuse, 0x1, R201 ;  /* 0x000000018a8b7824 */ /* 0x040fe200078e02c9 */
[----:B------:R-:W-:Y:S01]  /*14400*/  ISETP.GE.AND P5, PT, R25, R212, PT ;  /* 0x000000d41900720c */ /* 0x000fe20003fa6270 */
[----:B------:R-:W-:Y:S01]  /*14410*/  VIADD R144, R138, 0xc040 ;  /* 0x0000c0408a907836 */ /* 0x000fe20000000000 */
[----:B------:R-:W-:Y:S02]  /*14420*/  FSEL R251, R31, -INF , !P4 ;  /* 0xff8000001ffb7808 */ /* 0x000fe40006000000 */
[----:B------:R-:W-:Y:S02]  /*14430*/  FSEL R176, R37, -INF , !P1 ;  /* 0xff80000025b07808 */ /* 0x000fe40004800000 */
[----:B------:R-:W-:Y:S02]  /*14440*/  FSEL R195, R45, -INF , !P0 ;  /* 0xff8000002dc37808 */ /* 0x000fe40004000000 */
[----:B------:R-:W-:Y:S02]  /*14450*/  FSEL R243, R41, -INF , !P6 ;  /* 0xff80000029f37808 */ /* 0x000fe40007000000 */
[----:B------:R-:W-:Y:S02]  /*14460*/  ISETP.GE.AND P4, PT, R25, R210, PT ;  /* 0x000000d21900720c */ /* 0x000fe40003f86270 */
[-C--:B------:R-:W-:Y:S02]  /*14470*/  ISETP.GE.AND P6, PT, R23, R212.reuse, PT ;  /* 0x000000d41700720c */ /* 0x080fe40003fc6270 */
[----:B------:R-:W-:Y:S02]  /*14480*/  ISETP.GE.AND P0, PT, R18, R212, PT ;  /* 0x000000d41200720c */ /* 0x000fe40003f06270 */
[-C--:B------:R-:W-:Y:S02]  /*14490*/  ISETP.GE.AND P1, PT, R133, R210.reuse, PT ;  /* 0x000000d28500720c */ /* 0x080fe40003f26270 */
[----:B------:R-:W-:Y:S02]  /*144a0*/  FSEL R245, R40, -INF , !P5 ;  /* 0xff80000028f57808 */ /* 0x000fe40006800000 */
[----:B------:R-:W-:Y:S02]  /*144b0*/  ISETP.GE.AND P5, PT, R24, R210, PT ;  /* 0x000000d21800720c */ /* 0x000fe40003fa6270 */
[----:B------:R-:W-:Y:S02]  /*144c0*/  FSEL R241, R42, -INF , !P4 ;  /* 0xff8000002af17808 */ /* 0x000fe40006000000 */
[----:B------:R-:W-:Y:S02]  /*144d0*/  FSEL R217, R44, -INF , !P6 ;  /* 0xff8000002cd97808 */ /* 0x000fe40007000000 */
[----:B------:R-:W-:Y:S02]  /*144e0*/  FSEL R247, R35, -INF , !P1 ;  /* 0xff80000023f77808 */ /* 0x000fe40004800000 */
[----:B------:R-:W-:Y:S02]  /*144f0*/  FSEL R183, R49, -INF , !P0 ;  /* 0xff80000031b77808 */ /* 0x000fe40004000000 */
[----:B------:R-:W-:Y:S02]  /*14500*/  ISETP.GE.AND P4, PT, R16, R212, PT ;  /* 0x000000d41000720c */ /* 0x000fe40003f86270 */
[C---:B------:R-:W-:Y:S01]  /*14510*/  ISETP.GE.AND P1, PT, R225.reuse, R210, PT ;  /* 0x000000d2e100720c */ /* 0x040fe20003f26270 */
[----:B------:R-:W-:Y:S01]  /*14520*/  VIADD R225, R225, 0xffffff80 ;  /* 0xffffff80e1e17836 */ /* 0x000fe20000000000 */
[C---:B------:R-:W-:Y:S02]  /*14530*/  ISETP.GE.AND P6, PT, R20.reuse, R212, PT ;  /* 0x000000d41400720c */ /* 0x040fe40003fc6270 */
[----:B------:R-:W-:Y:S02]  /*14540*/  ISETP.GE.AND P0, PT, R20, R210, PT ;  /* 0x000000d21400720c */ /* 0x000fe40003f06270 */
[----:B------:R-:W-:Y:S02]  /*14550*/  FMNMX3.FTZ R20, R0, R21, R19, !PT ;  /* 0x0000001500147276 */ /* 0x000fe40007810013 */
[----:B------:R-:W-:Y:S02]  /*14560*/  FSEL R239, R43, -INF , !P5 ;  /* 0xff8000002bef7808 */ /* 0x000fe40006800000 */
[----:B------:R-:W-:Y:S02]  /*14570*/  ISETP.GE.AND P5, PT, R14, R212, PT ;  /* 0x000000d40e00720c */ /* 0x000fe40003fa6270 */
[----:B------:R-:W-:Y:S02]  /*14580*/  FSEL R177, R52, -INF , !P4 ;  /* 0xff80000034b17808 */ /* 0x000fe40006000000 */
[----:B------:R-:W-:Y:S02]  /*14590*/  FSEL R174, R38, -INF , !P1 ;  /* 0xff80000026ae7808 */ /* 0x000fe40004800000 */
[-C--:B------:R-:W-:Y:S02]  /*145a0*/  ISETP.GE.AND P4, PT, R18, R210.reuse, PT ;  /* 0x000000d21200720c */ /* 0x080fe40003f86270 */
[----:B------:R-:W-:Y:S02]  /*145b0*/  FMNMX3.FTZ R18, R20, R15, R13, !PT ;  /* 0x0000000f14127276 */ /* 0x000fe4000781000d */
[-C--:B------:R-:W-:Y:S02]  /*145c0*/  ISETP.GE.AND P1, PT, R23, R210.reuse, PT ;  /* 0x000000d21700720c */ /* 0x080fe40003f26270 */
[----:B------:R-:W-:Y:S02]  /*145d0*/  FSEL R175, R53, -INF , !P5 ;  /* 0xff80000035af7808 */ /* 0x000fe40006800000 */
        /* <DEDUP_REMOVED lines=16> */
[----:B------:R-:W-:Y:S02]  /*146e0*/  FSEL R181, R50, -INF , !P0 ;  /* 0xff80000032b57808 */ /* 0x000fe40004000000 */
[----:B------:R-:W-:Y:S02]  /*146f0*/  FMNMX3.FTZ R25, R25, R180, R170, !PT ;  /* 0x000000b419197276 */ /* 0x000fe400078100aa */
[----:B------:R-:W-:Y:S02]  /*14700*/  FSEL R187, R47, -INF , !P6 ;  /* 0xff8000002fbb7808 */ /* 0x000fe40007000000 */
[-C--:B------:R-:W-:Y:S01]  /*14710*/  ISETP.GE.AND P0, PT, R8, R212.reuse, PT ;  /* 0x000000d40800720c */ /* 0x080fe20003f06270 */
[----:B------:R-:W-:Y:S01]  /*14720*/  LDSM.16.MT88.4 R44, [R138+0x10000] ;  /* 0x010000008a2c783b */ /* 0x000fe20000004200 */
[----:B------:R-:W-:Y:S02]  /*14730*/  ISETP.GE.AND P6, PT, R10, R212, PT ;  /* 0x000000d40a00720c */ /* 0x000fe40003fc6270 */
[----:B------:R-:W-:Y:S02]  /*14740*/  FMNMX3.FTZ R23, R23, R182, R162, !PT ;  /* 0x000000b617177276 */ /* 0x000fe400078100a2 */
[----:B------:R-:W-:Y:S02]  /*14750*/  FMNMX3.FTZ R25, R25, R168, R164, !PT ;  /* 0x000000a819197276 */ /* 0x000fe400078100a4 */
[----:B------:R-:W-:Y:S02]  /*14760*/  FSEL R161, R60, -INF , !P0 ;  /* 0xff8000003ca17808 */ /* 0x000fe40004000000 */
[----:B------:R-:W-:Y:S02]  /*14770*/  FSEL R169, R169, -INF , !P6 ;  /* 0xff800000a9a97808 */ /* 0x000fe40007000000 */
[----:B------:R-:W-:Y:S02]  /*14780*/  ISETP.GE.AND P0, PT, R10, R210, PT ;  /* 0x000000d20a00720c */ /* 0x000fe40003f06270 */
[----:B------:R-:W-:Y:S02]  /*14790*/  FMNMX3.FTZ R10, R23, R166, R251, !PT ;  /* 0x000000a6170a7276 */ /* 0x000fe400078100fb */
[----:B------:R-:W-:Y:S02]  /*147a0*/  ISETP.GE.AND P6, PT, R12, R210, PT ;  /* 0x000000d20c00720c */ /* 0x000fe40003fc6270 */
        /* <DEDUP_REMOVED lines=18> */
[----:B------:R-:W-:Y:S01]  /*148d0*/  FMNMX3.FTZ R6, R8, R181, R179, !PT ;  /* 0x000000b508067276 */ /* 0x000fe200078100b3 */
[----:B------:R-:W-:Y:S01]  /*148e0*/  LDSM.16.MT88.4 R52, [R139+0x10000] ;  /* 0x010000008b34783b */ /* 0x000fe20000004200 */
[----:B------:R-:W-:Y:S02]  /*148f0*/  FMNMX3.FTZ R12, R12, R171, R169, !PT ;  /* 0x000000ab0c0c7276 */ /* 0x000fe400078100a9 */
[----:B------:R-:W-:Y:S02]  /*14900*/  ISETP.GE.AND P1, PT, R4, R212, PT ;  /* 0x000000d40400720c */ /* 0x000fe40003f26270 */
[----:B------:R-:W-:Y:S02]  /*14910*/  FSEL R165, R58, -INF , !P6 ;  /* 0xff8000003aa57808 */ /* 0x000fe40007000000 */
[-C--:B------:R-:W-:Y:S02]  /*14920*/  ISETP.GE.AND P6, PT, R4, R210.reuse, PT ;  /* 0x000000d20400720c */ /* 0x080fe40003fc6270 */
[----:B------:R-:W-:Y:S02]  /*14930*/  FSEL R163, R163, -INF , !P0 ;  /* 0xff800000a3a37808 */ /* 0x000fe40004000000 */
[----:B------:R-:W-:Y:S02]  /*14940*/  FMNMX3.FTZ R4, R6, R173, R167, !PT ;  /* 0x000000ad06047276 */ /* 0x000fe400078100a7 */
[----:B------:R-:W-:Y:S02]  /*14950*/  FMNMX3.FTZ R12, R12, R161, R159, !PT ;  /* 0x000000a10c0c7276 */ /* 0x000fe4000781009f */
[----:B------:R-:W-:Y:S02]  /*14960*/  FSEL R155, R155, -INF , !P1 ;  /* 0xff8000009b9b7808 */ /* 0x000fe40004800000 */
[----:B------:R-:W-:Y:S02]  /*14970*/  ISETP.GE.AND P1, PT, R5, R210, PT ;  /* 0x000000d20500720c */ /* 0x000fe40003f26270 */
[----:B------:R-:W-:Y:S02]  /*14980*/  FSEL R157, R62, -INF , !P4 ;  /* 0xff8000003e9d7808 */ /* 0x000fe40006000000 */
[----:B------:R-:W-:Y:S02]  /*14990*/  FSEL R152, R63, -INF , !P5 ;  /* 0xff8000003f987808 */ /* 0x000fe40006800000 */
[----:B------:R-:W-:Y:S02]  /*149a0*/  FMNMX3.FTZ R5, R4, R165, R163, !PT ;  /* 0x000000a504057276 */ /* 0x000fe400078100a3 */
[----:B------:R-:W-:Y:S02]  /*149b0*/  FMNMX3.FTZ R8, R12, R155, R154, !PT ;  /* 0x0000009b0c087276 */ /* 0x000fe4000781009a */
[----:B------:R-:W-:Y:S02]  /*149c0*/  FSEL R137, R137, -INF , !P6 ;  /* 0xff80000089897808 */ /* 0x000fe40007000000 */
[----:B------:R-:W-:Y:S01]  /*149d0*/  FSEL R136, R136, -INF , !P1 ;  /* 0xff80000088887808 */ /* 0x000fe20004800000 */
[----:B------:R-:W-:Y:S01]  /*149e0*/  SHFL.BFLY PT, R25, R8, 0x2, 0x1f ;  /* 0x0c401f0008197f89 */ /* 0x000fe200000e0000 */
[----:B------:R-:W-:Y:S04]  /*149f0*/  FMNMX3.FTZ R5, R5, R157, R152, !PT ;  /* 0x0000009d05057276 */ /* 0x000fe80007810098 */
[----:B------:R-:W-:Y:S05]  /*14a00*/  FMNMX3.FTZ R6, R5, R137, R136, !PT ;  /* 0x0000008905067276 */ /* 0x000fea0007810088 */
        /* <DEDUP_REMOVED lines=20> */
[-C--:B------:R-:W-:Y:S01]  /*14b50*/  FFMA.FTZ R151, R7, R135.reuse, -R156 ;  /* 0x0000008707977223 */ /* 0x080fe2000001089c */
[----:B------:R-:W-:Y:S01]  /*14b60*/  FSEL R7, R134, RZ, P1 ;  /* 0x000000ff86077208 */ /* 0x000fe20000800000 */
[----:B------:R-:W-:Y:S01]  /*14b70*/  FADD.FTZ R4, -R5, R132 ;  /* 0x0000008405047221 */ /* 0x000fe20000010100 */
[-C--:B------:R-:W-:Y:S01]  /*14b80*/  FFMA.FTZ R149, R17, R135.reuse, -R156 ;  /* 0x0000008711957223 */ /* 0x080fe2000001089c */
[-CC-:B------:R-:W-:Y:S01]  /*14b90*/  FFMA.FTZ R146, R15, R135.reuse, -R158.reuse ;  /* 0x000000870f927223 */ /* 0x180fe2000001089e */
[-C--:B------:R-:W-:Y:S01]  /*14ba0*/  FFMA.FTZ R145, R13, R135.reuse, -R158 ;  /* 0x000000870d917223 */ /* 0x080fe2000001089e */
[----:B------:R-:W-:Y:S01]  /*14bb0*/  FADD.FTZ R0, -R7, R0 ;  /* 0x0000000007007221 */ /* 0x000fe20000010100 */
[----:B------:R-:W1:Y:S01]  /*14bc0*/  LDSM.16.MT88.4 R12, [R138+0xc000] ;  /* 0x00c000008a0c783b */ /* 0x000e620000004200 */
[-CC-:B------:R-:W-:Y:S01]  /*14bd0*/  FFMA.FTZ R147, R21, R135.reuse, -R158.reuse ;  /* 0x0000008715937223 */ /* 0x180fe2000001089e */
[-C--:B------:R-:W-:Y:S01]  /*14be0*/  FFMA.FTZ R150, R19, R135.reuse, -R158 ;  /* 0x0000008713967223 */ /* 0x080fe2000001089e */
[-CC-:B------:R-:W-:Y:S01]  /*14bf0*/  FFMA.FTZ R148, R11, R135.reuse, -R156.reuse ;  /* 0x000000870b947223 */ /* 0x180fe2000001089c */
[-CC-:B------:R-:W-:Y:S01]  /*14c00*/  FFMA.FTZ R153, R9, R135.reuse, -R156.reuse ;  /* 0x0000008709997223 */ /* 0x180fe2000001089c */
[C---:B------:R-:W-:Y:S01]  /*14c10*/  FMUL.FTZ R6, R135.reuse, R0 ;  /* 0x0000000087067220 */ /* 0x040fe20000410000 */
[----:B------:R-:W-:Y:S01]  /*14c20*/  FMUL.FTZ R7, R135, R4 ;  /* 0x0000000487077220 */ /* 0x000fe20000410000 */
[----:B------:R-:W-:Y:S01]  /*14c30*/  MUFU.EX2 R147, R147 ;  /* 0x0000009300937308 */ /* 0x000fe20000000800 */
[----:B------:R-:W2:Y:S01]  /*14c40*/  LDSM.16.MT88.4 R20, [R139+0xc000] ;  /* 0x00c000008b14783b */ /* 0x000ea20000004200 */
[-C--:B------:R-:W-:Y:S01]  /*14c50*/  FFMA.FTZ R162, R162, R135.reuse, -R156 ;  /* 0x00000087a2a27223 */ /* 0x080fe2000001089c */
[-CC-:B------:R-:W-:Y:S07]  /*14c60*/  FFMA.FTZ R186, R186, R135.reuse, -R158.reuse ;  /* 0x00000087baba7223 */ /* 0x180fee000001089e */
[----:B------:R-:W3:Y:S01]  /*14c70*/  MUFU.EX2 R132, R6 ;  /* 0x0000000600847308 */ /* 0x000ee20000000800 */
[-C--:B------:R-:W-:Y:S01]  /*14c80*/  FFMA.FTZ R203, R180, R135.reuse, -R158 ;  /* 0x00000087b4cb7223 */ /* 0x080fe2000001089e */
[-CC-:B------:R-:W-:Y:S01]  /*14c90*/  FFMA.FTZ R180, R241, R135.reuse, -R156.reuse ;  /* 0x00000087f1b47223 */ /* 0x180fe2000001089c */
[-C--:B------:R-:W-:Y:S07]  /*14ca0*/  FFMA.FTZ R239, R239, R135.reuse, -R156 ;  /* 0x00000087efef7223 */ /* 0x080fee000001089c */
[----:B------:R-:W4:Y:S01]  /*14cb0*/  MUFU.EX2 R0, R7 ;  /* 0x0000000700007308 */ /* 0x000f220000000800 */
[-CC-:B------:R-:W-:Y:S01]  /*14cc0*/  FFMA.FTZ R243, R243, R135.reuse, -R158.reuse ;  /* 0x00000087f3f37223 */ /* 0x180fe2000001089e */
[-C--:B------:R-:W-:Y:S01]  /*14cd0*/  FFMA.FTZ R195, R195, R135.reuse, -R158 ;  /* 0x00000087c3c37223 */ /* 0x080fe2000001089e */
[-CC-:B------:R-:W-:Y:S07]  /*14ce0*/  FFMA.FTZ R187, R187, R135.reuse, -R156.reuse ;  /* 0x00000087bbbb7223 */ /* 0x180fee000001089c */
        /* <DEDUP_REMOVED lines=22> */
[----:B---3--:R-:W-:Y:S01]  /*14e50*/  F2FP.F16.F32.PACK_AB R142, R145, R146 ;  /* 0x00000092918e723e */ /* 0x008fe200000000ff */
[C---:B------:R-:W-:Y:S07]  /*14e60*/  FMUL.FTZ R18, R0.reuse, R118 ;  /* 0x0000007600127220 */ /* 0x040fee0000410000 */
[----:B------:R-:W3:Y:S01]  /*14e70*/  MUFU.EX2 R153, R153 ;  /* 0x0000009900997308 */ /* 0x000ee20000000800 */
[----:B------:R-:W-:Y:S01]  /*14e80*/  FMUL.FTZ R19, R0, R119 ;  /* 0x0000007700137220 */ /* 0x000fe20000410000 */
[----:B------:R-:W-:Y:S01]  /*14e90*/  FMUL.FTZ R25, R132, R109 ;  /* 0x0000006d84197220 */ /* 0x000fe20000410000 */
[----:B------:R-:W-:Y:S01]  /*14ea0*/  LDSM.16.MT88.4 R116, [R139+0xf800] ;  /* 0x00f800008b74783b */ /* 0x000fe20000004200 */
[C---:B------:R-:W-:Y:S01]  /*14eb0*/  FMUL.FTZ R26, R0.reuse, R110 ;  /* 0x0000006e001a7220 */ /* 0x040fe20000410000 */
[C---:B------:R-:W-:Y:S01]  /*14ec0*/  FMUL.FTZ R27, R0.reuse, R111 ;  /* 0x0000006f001b7220 */ /* 0x040fe20000410000 */
        /* <DEDUP_REMOVED lines=13> */
[----:B------:R-:W-:Y:S01]  /*14fa0*/  FMUL.FTZ R56, R132, R76 ;  /* 0x0000004c84387220 */ /* 0x000fe20000410000 */
[----:B------:R-:W-:Y:S01]  /*14fb0*/  FMUL.FTZ R58, R0, R78 ;  /* 0x0000004e003a7220 */ /* 0x000fe20000410000 */
[C---:B-1----:R-:W-:Y:S01]  /*14fc0*/  HMMA.16816.F32 R4, R140.reuse, R12, R4 ;  /* 0x0000000c8c04723c */ /* 0x042fe20000001804 */
[----:B------:R-:W-:Y:S01]  /*14fd0*/  MUFU.EX2 R162, R162 ;  /* 0x000000a200a27308 */ /* 0x000fe20000000800 */
[----:B------:R-:W1:Y:S03]  /*14fe0*/  LDSM.16.MT88.4 R84, [R201+0x4000] ;  /* 0x00400000c954783b */ /* 0x000e660000004200 */
[C---:B------:R-:W-:Y:S01]  /*14ff0*/  FMUL.FTZ R32, R132.reuse, R100 ;  /* 0x0000006484207220 */ /* 0x040fe20000410000 */
[--C-:B------:R-:W-:Y:S01]  /*15000*/  FFMA.FTZ R100, R189, R135, -R156.reuse ;  /* 0x00000087bd647223 */ /* 0x100fe2000001089c */
[C---:B------:R-:W-:Y:S01]  /*15010*/  FMUL.FTZ R33, R132.reuse, R101 ;  /* 0x0000006584217220 */ /* 0x040fe20000410000 */
[C---:B------:R-:W-:Y:S03]  /*15020*/  HMMA.16816.F32 R8, R140.reuse, R14, R8 ;  /* 0x0000000e8c08723c */ /* 0x040fe60000001808 */
[----:B------:R-:W-:Y:S01]  /*15030*/  MUFU.EX2 R203, R203 ;  /* 0x000000cb00cb7308 */ /* 0x000fe20000000800 */
[C---:B------:R-:W-:Y:S01]  /*15040*/  FMUL.FTZ R12, R132.reuse, R120 ;  /* 0x00000078840c7220 */ /* 0x040fe20000410000 */
[----:B------:R-:W-:Y:S01]  /*15050*/  FMUL.FTZ R13, R132, R121 ;  /* 0x00000079840d7220 */ /* 0x000fe20000410000 */
[C---:B------:R-:W-:Y:S01]  /*15060*/  FMUL.FTZ R14, R0.reuse, R122 ;  /* 0x0000007a000e7220 */ /* 0x040fe20000410000 */
[----:B------:R-:W-:Y:S01]  /*15070*/  FMUL.FTZ R15, R0, R123 ;  /* 0x0000007b000f7220 */ /* 0x000fe20000410000 */
[-CC-:B------:R-:W-:Y:S01]  /*15080*/  FFMA.FTZ R101, R191, R135.reuse, -R156.reuse ;  /* 0x00000087bf657223 */ /* 0x180fe2000001089c */
[-C--:B------:R-:W-:Y:S01]  /*15090*/  FFMA.FTZ R163, R163, R135.reuse, -R156 ;  /* 0x00000087a3a37223 */ /* 0x080fe2000001089c */
[-C--:B------:R-:W-:Y:S01]  /*150a0*/  FFMA.FTZ R177, R177, R135.reuse, -R158 ;  /* 0x00000087b1b17223 */ /* 0x080fe2000001089e */
[-CC-:B------:R-:W-:Y:S02]  /*150b0*/  FFMA.FTZ R157, R157, R135.reuse, -R156.reuse ;  /* 0x000000879d9d7223 */ /* 0x180fe4000001089c */
[----:B------:R-:W-:Y:S01]  /*150c0*/  MUFU.EX2 R189, R101 ;  /* 0x0000006500bd7308 */ /* 0x000fe20000000800 */
[-C--:B------:R-:W-:Y:S01]  /*150d0*/  FFMA.FTZ R234, R152, R135.reuse, -R156 ;  /* 0x0000008798ea7223 */ /* 0x080fe2000001089c */
[C---:B--2---:R-:W-:Y:S08]  /*150e0*/  HMMA.16816.F32 R12, R140.reuse, R20, R12 ;  /* 0x000000148c0c723c */ /* 0x044ff0000000180c */
[----:B------:R2:W-:Y:S01]  /*150f0*/  MUFU.EX2 R191, R186 ;  /* 0x000000ba00bf7308 */ /* 0x0005e20000000800 */
[-CC-:B------:R-:W-:Y:S01]  /*15100*/  FFMA.FTZ R204, R159, R135.reuse, -R158.reuse ;  /* 0x000000879fcc7223 */ /* 0x180fe2000001089e */
[-CC-:B------:R-:W-:Y:S01]  /*15110*/  FFMA.FTZ R152, R155, R135.reuse, -R158.reuse ;  /* 0x000000879b987223 */ /* 0x180fe2000001089e */
[-C--:B------:R-:W-:Y:S01]  /*15120*/  FFMA.FTZ R161, R161, R135.reuse, -R158 ;  /* 0x00000087a1a17223 */ /* 0x080fe2000001089e */
[C---:B------:R-:W-:Y:S01]  /*15130*/  FMUL.FTZ R20, R132.reuse, R112 ;  /* 0x0000007084147220 */ /* 0x040fe20000410000 */
[--C-:B------:R-:W-:Y:S01]  /*15140*/  FFMA.FTZ R112, R67, R135, -R156.reuse ;  /* 0x0000008743707223 */ /* 0x100fe2000001089c */
[C---:B------:R-:W-:Y:S04]  /*15150*/  HMMA.16816.F32 R16, R140.reuse, R22, R16 ;  /* 0x000000168c10723c */ /* 0x040fe80000001810 */
[----:B------:R-:W-:Y:S01]  /*15160*/  MUFU.EX2 R241, R243 ;  /* 0x000000f300f17308 */ /* 0x000fe20000000800 */
[----:B------:R-:W-:Y:S01]  /*15170*/  FMUL.FTZ R21, R132, R113 ;  /* 0x0000007184157220 */ /* 0x000fe20000410000 */
[C---:B------:R-:W-:Y:S01]  /*15180*/  FMUL.FTZ R22, R0.reuse, R114 ;  /* 0x0000007200167220 */ /* 0x040fe20000410000 */
[----:B------:R-:W-:Y:S01]  /*15190*/  FMUL.FTZ R23, R0, R115 ;  /* 0x0000007300177220 */ /* 0x000fe20000410000 */
[-C--:B------:R-:W-:Y:S01]  /*151a0*/  FFMA.FTZ R113, R190, R135.reuse, -R156 ;  /* 0x00000087be717223 */ /* 0x080fe2000001089c */
[-C--:B------:R-:W-:Y:S01]  /*151b0*/  FFMA.FTZ R114, R64, R135.reuse, -R158 ;  /* 0x0000008740727223 */ /* 0x080fe2000001089e */
[--C-:B------:R-:W-:Y:S01]  /*151c0*/  FFMA.FTZ R115, R65, R135, -R156.reuse ;  /* 0x0000008741737223 */ /* 0x100fe2000001089c */
[C---:B------:R-:W-:Y:S01]  /*151d0*/  FMUL.FTZ R64, R132.reuse, R68 ;  /* 0x0000004484407220 */ /* 0x040fe20000410000 */
[----:B------:R-:W-:Y:S01]  /*151e0*/  FMUL.FTZ R65, R132, R69 ;  /* 0x0000004584417220 */ /* 0x000fe20000410000 */
[----:B------:R-:W-:Y:S01]  /*151f0*/  FMUL.FTZ R67, R0, R71 ;  /* 0x0000004700437220 */ /* 0x000fe20000410000 */
[C---:B------:R-:W-:Y:S01]  /*15200*/  HMMA.16816.F32 R20, R140.reuse, R28, R20 ;  /* 0x0000001c8c14723c */ /* 0x040fe20000001814 */
[----:B------:R-:W-:Y:S02]  /*15210*/  MUFU.EX2 R113, R113 ;  /* 0x0000007100717308 */ /* 0x000fe40000000800 */
[----:B------:R-:W-:Y:S01]  /*15220*/  FMUL.FTZ R24, R132, R108 ;  /* 0x0000006c84187220 */ /* 0x000fe20000410000 */
[-C--:B------:R-:W-:Y:S01]  /*15230*/  FFMA.FTZ R108, R172, R135.reuse, -R156 ;  /* 0x00000087ac6c7223 */ /* 0x080fe2000001089c */
[-CC-:B------:R-:W-:Y:S01]  /*15240*/  FFMA.FTZ R172, R245, R135.reuse, -R158.reuse ;  /* 0x00000087f5ac7223 */ /* 0x180fe2000001089e */
[-CC-:B--2---:R-:W-:Y:S01]  /*15250*/  FFMA.FTZ R186, R183, R135.reuse, -R158.reuse ;  /* 0x00000087b7ba7223 */ /* 0x184fe2000001089e */
[--C-:B------:R-:W-:Y:S04]  /*15260*/  FFMA.FTZ R190, R175, R135, -R158.reuse ;  /* 0x00000087afbe7223 */ /* 0x100fe8000001089e */
[----:B------:R2:W-:Y:S01]  /*15270*/  MUFU.EX2 R245, R108 ;  /* 0x0000006c00f57308 */ /* 0x0005e20000000800 */
[C---:B------:R-:W-:Y:S01]  /*15280*/  FMUL.FTZ R28, R132.reuse, R104 ;  /* 0x00000068841c7220 */ /* 0x040fe20000410000 */
[C---:B------:R-:W-:Y:S08]  /*15290*/  HMMA.16816.F32 R24, R140.reuse, R30, R24 ;  /* 0x0000001e8c18723c */ /* 0x040ff00000001818 */
[----:B------:R-:W-:Y:S01]  /*152a0*/  MUFU.EX2 R114, R114 ;  /* 0x0000007200727308 */ /* 0x000fe20000000800 */
[----:B------:R-:W-:Y:S01]  /*152b0*/  FMUL.FTZ R29, R132, R105 ;  /* 0x00000069841d7220 */ /* 0x000fe20000410000 */
[C---:B------:R-:W-:Y:S01]  /*152c0*/  FMUL.FTZ R30, R0.reuse, R106 ;  /* 0x0000006a001e7220 */ /* 0x040fe20000410000 */
[C---:B------:R-:W-:Y:S01]  /*152d0*/  FMUL.FTZ R31, R0.reuse, R107 ;  /* 0x0000006b001f7220 */ /* 0x040fe20000410000 */
[--C-:B------:R-:W-:Y:S01]  /*152e0*/  FFMA.FTZ R104, R59, R135, -R158.reuse ;  /* 0x000000873b687223 */ /* 0x100fe2000001089e */
[----:B------:R-:W-:Y:S01]  /*152f0*/  FMUL.FTZ R59, R0, R79 ;  /* 0x0000004f003b7220 */ /* 0x000fe20000410000 */
[----:B------:R-:W-:Y:S01]  /*15300*/  FFMA.FTZ R107, R57, R135, -R158 ;  /* 0x00000087396b7223 */ /* 0x000fe2000001089e */
[----:B------:R-:W-:Y:S01]  /*15310*/  FMUL.FTZ R57, R132, R77 ;  /* 0x0000004d84397220 */ /* 0x000fe20000410000 */
[----:B------:R-:W-:Y:S01]  /*15320*/  FFMA.FTZ R106, R192, R135, -R156 ;  /* 0x00000087c06a7223 */ /* 0x000fe2000001089c */
[----:B------:R-:W3:Y:S01]  /*15330*/  LDSM.16.MT88.4 R76, [R138+0xc800] ;  /* 0x00c800008a4c783b */ /* 0x000ee20000004200 */
[C---:B------:R-:W-:Y:S01]  /*15340*/  HMMA.16816.F32 R28, R140.reuse, R36, R28 ;  /* 0x000000248c1c723c */ /* 0x040fe2000000181c */
[----:B------:R-:W-:Y:S02]  /*15350*/  MUFU.EX2 R104, R104 ;  /* 0x0000006800687308 */ /* 0x000fe40000000800 */
[C---:B------:R-:W-:Y:S01]  /*15360*/  FMUL.FTZ R36, R132.reuse, R96 ;  /* 0x0000006084247220 */ /* 0x040fe20000410000 */
[----:B------:R-:W-:Y:S01]  /*15370*/  FMUL.FTZ R37, R132, R97 ;  /* 0x0000006184257220 */ /* 0x000fe20000410000 */
[-CC-:B--2---:R-:W-:Y:S01]  /*15380*/  FFMA.FTZ R108, R185, R135.reuse, -R158.reuse ;  /* 0x00000087b96c7223 */ /* 0x184fe2000001089e */
[----:B------:R-:W-:Y:S01]  /*15390*/  FFMA.FTZ R105, R66, R135, -R158 ;  /* 0x0000008742697223 */ /* 0x000fe2000001089e */
[C---:B------:R-:W-:Y:S01]  /*153a0*/  FMUL.FTZ R66, R0.reuse, R70 ;  /* 0x0000004600427220 */ /* 0x040fe20000410000 */
[C---:B------:R-:W-:Y:S03]  /*153b0*/  HMMA.16816.F32 R32, R140.reuse, R38, R32 ;  /* 0x000000268c20723c */ /* 0x040fe60000001820 */
[----:B------:R2:W-:Y:S01]  /*153c0*/  MUFU.EX2 R183, R108 ;  /* 0x0000006c00b77308 */ /* 0x0005e20000000800 */
[C---:B------:R-:W-:Y:S01]  /*153d0*/  FMUL.FTZ R38, R0.reuse, R98 ;  /* 0x0000006200267220 */ /* 0x040fe20000410000 */
[C---:B------:R-:W-:Y:S01]  /*153e0*/  FMUL.FTZ R39, R0.reuse, R99 ;  /* 0x0000006300277220 */ /* 0x040fe20000410000 */
[-C--:B------:R-:W-:Y:S01]  /*153f0*/  FFMA.FTZ R192, R167, R135.reuse, -R156 ;  /* 0x00000087a7c07223 */ /* 0x080fe2000001089c */
[----:B------:R-:W-:Y:S01]  /*15400*/  LDSM.16.MT88.4 R96, [R139+0x10800] ;  /* 0x010800008b60783b */ /* 0x000fe20000004200 */
[----:B------:R-:W-:Y:S05]  /*15410*/  FFMA.FTZ R167, R171, R135, -R158 ;  /* 0x00000087aba77223 */ /* 0x000fea000001089e */
[----:B------:R-:W4:Y:S01]  /*15420*/  MUFU.EX2 R107, R107 ;  /* 0x0000006b006b7308 */ /* 0x000f220000000800 */
[----:B------:R-:W-:Y:S01]  /*15430*/  FFMA.FTZ R151, R0, R235, R151 ;  /* 0x000000eb00977223 */ /* 0x000fe20000010097 */
[C---:B------:R-:W-:Y:S01]  /*15440*/  FFMA.FTZ R147, R132.reuse, R237, R147 ;  /* 0x000000ed84937223 */ /* 0x040fe20000010093 */
[C---:B------:R-:W-:Y:S07]  /*15450*/  HMMA.16816.F32 R36, R140.reuse, R44, R36 ;  /* 0x0000002c8c24723c */ /* 0x040fee0000001824 */
[----:B------:R-:W5:Y:S01]  /*15460*/  MUFU.EX2 R106, R106 ;  /* 0x0000006a006a7308 */ /* 0x000f620000000800 */
[C---:B------:R-:W-:Y:S01]  /*15470*/  FMUL.FTZ R44, R132.reuse, R88 ;  /* 0x00000058842c7220 */ /* 0x040fe20000410000 */
[----:B--2---:R-:W-:Y:S01]  /*15480*/  LDSM.16.MT88.4 R108, [R144+0x3800] ;  /* 0x00380000906c783b */ /* 0x004fe20000004200 */
[----:B------:R-:W-:Y:S07]  /*15490*/  FMUL.FTZ R45, R132, R89 ;  /* 0x00000059842d7220 */ /* 0x000fee0000410000 */
[----:B------:R-:W2:Y:S01]  /*154a0*/  MUFU.EX2 R105, R105 ;  /* 0x0000006900697308 */ /* 0x000ea20000000800 */
[----:B------:R-:W-:Y:S01]  /*154b0*/  FADD.FTZ R147, R150, R147 ;  /* 0x0000009396937221 */ /* 0x000fe20000010000 */
[C---:B------:R-:W-:Y:S08]  /*154c0*/  HMMA.16816.F32 R40, R140.reuse, R46, R40 ;  /* 0x0000002e8c28723c */ /* 0x040ff00000001828 */
[----:B------:R-:W-:Y:S01]  /*154d0*/  MUFU.EX2 R112, R112 ;  /* 0x0000007000707308 */ /* 0x000fe20000000800 */
[C---:B------:R-:W-:Y:S01]  /*154e0*/  FMUL.FTZ R46, R0.reuse, R90 ;  /* 0x0000005a002e7220 */ /* 0x040fe20000410000 */
[----:B------:R-:W-:Y:S01]  /*154f0*/  FMUL.FTZ R47, R0, R91 ;  /* 0x0000005b002f7220 */ /* 0x000fe20000410000 */
[----:B----4-:R-:W-:Y:S01]  /*15500*/  F2FP.F16.F32.PACK_AB R68, R107, R104 ;  /* 0x000000686b44723e */ /* 0x010fe200000000ff */
[----:B------:R-:W-:Y:S01]  /*15510*/  LDSM.16.MT88.4 R88, [R201+0x800] ;  /* 0x00080000c958783b */ /* 0x000fe20000004200 */
[----:B-----5:R-:W-:Y:S05]  /*15520*/  F2FP.F16.F32.PACK_AB R69, R113, R106 ;  /* 0x0000006a7145723e */ /* 0x020fea00000000ff */
[----:B------:R-:W4:Y:S01]  /*15530*/  MUFU.EX2 R115, R115 ;  /* 0x0000007300737308 */ /* 0x000f220000000800 */
        /* <DEDUP_REMOVED lines=14> */
[----:B------:R-:W2:Y:S06]  /*15620*/  LDSM.16.MT88.4 R80, [R139+0xc800] ;  /* 0x00c800008b50783b */ /* 0x000eac0000004200 */
[----:B------:R-:W-:Y:S01]  /*15630*/  MUFU.EX2 R185, R187 ;  /* 0x000000bb00b97308 */ /* 0x000fe20000000800 */
[----:B------:R-:W-:Y:S01]  /*15640*/  FADD.FTZ R148, R148, R151 ;  /* 0x0000009794947221 */ /* 0x000fe20000010000 */
[----:B------:R-:W-:Y:S01]  /*15650*/  ISETP.GT.AND P0, PT, R223, R214, PT ;  /* 0x000000d6df00720c */ /* 0x000fe20003f04270 */
[C---:B------:R-:W-:Y:S07]  /*15660*/  HMMA.16816.F32 R52, R140.reuse, R60, R52 ;  /* 0x0000003c8c34723c */ /* 0x040fee0000001834 */
        /* <DEDUP_REMOVED lines=17> */
[----:B------:R-:W-:Y:S01]  /*15780*/  FADD.FTZ R0, R107, R0 ;  /* 0x000000006b007221 */ /* 0x000fe20000010000 */
[----:B------:R-:W-:Y:S08]  /*15790*/  FADD.FTZ R113, R113, R106 ;  /* 0x0000006a71717221 */ /* 0x000ff00000010000 */
        /* <DEDUP_REMOVED lines=8> */
[-C--:B------:R-:W-:Y:S01]  /*15820*/  FFMA.FTZ R141, R182, R135.reuse, -R156 ;  /* 0x00000087b68d7223 */ /* 0x080fe2000001089c */
[C---:B---3--:R-:W-:Y:S08]  /*15830*/  HMMA.16816.F32 R4, R68.reuse, R76, R4 ;  /* 0x0000004c4404723c */ /* 0x048ff00000001804 */
[----:B------:R-:W3:Y:S01]  /*15840*/  MUFU.EX2 R140, R140 ;  /* 0x0000008c008c7308 */ /* 0x000ee20000000800 */
[-C--:B------:R-:W-:Y:S01]  /*15850*/  FFMA.FTZ R182, R217, R135.reuse, -R158 ;  /* 0x00000087d9b67223 */ /* 0x080fe2000001089e */
[-CC-:B------:R-:W-:Y:S01]  /*15860*/  FFMA.FTZ R184, R193, R135.reuse, -R156.reuse ;  /* 0x00000087c1b87223 */ /* 0x180fe2000001089c */
[--C-:B------:R-:W-:Y:S01]  /*15870*/  FFMA.FTZ R188, R179, R135, -R156.reuse ;  /* 0x00000087b3bc7223 */ /* 0x100fe2000001089c */
[C---:B------:R-:W-:Y:S01]  /*15880*/  HMMA.16816.F32 R8, R68.reuse, R78, R8 ;  /* 0x0000004e4408723c */ /* 0x040fe20000001808 */
[----:B------:R-:W-:Y:S05]  /*15890*/  LDSM.16.MT88.4 R76, [R138+0xd000] ;  /* 0x00d000008a4c783b */ /* 0x000fea0000004200 */
[----:B------:R-:W-:Y:S10]  /*158a0*/  MUFU.EX2 R143, R143 ;  /* 0x0000008f008f7308 */ /* 0x000ff40000000800 */
[----:B------:R-:W3:Y:S01]  /*158b0*/  MUFU.EX2 R142, R142 ;  /* 0x0000008e008e7308 */ /* 0x000ee20000000800 */
[C---:B--2---:R-:W-:Y:S01]  /*158c0*/  HMMA.16816.F32 R12, R68.reuse, R80, R12 ;  /* 0x00000050440c723c */ /* 0x044fe2000000180c */
[----:B-----5:R-:W-:Y:S08]  /*158d0*/  LDSM.16.MT88.4 R100, [R144+0x5000] ;  /* 0x005000009064783b */ /* 0x020ff00000004200 */
[----:B------:R-:W2:Y:S10]  /*158e0*/  MUFU.EX2 R141, R141 ;  /* 0x0000008d008d7308 */ /* 0x000eb40000000800 */
[----:B------:R-:W-:Y:S01]  /*158f0*/  MUFU.EX2 R182, R182 ;  /* 0x000000b600b67308 */ /* 0x000fe20000000800 */
        /* <DEDUP_REMOVED lines=32> */
[----:B------:R-:W-:Y:S02]  /*15b00*/  F2FP.F16.F32.PACK_AB R70, R142, R143 ;  /* 0x0000008f8e46723e */ /* 0x000fe400000000ff */
[----:B--2---:R-:W-:Y:S07]  /*15b10*/  F2FP.F16.F32.PACK_AB R71, R162, R141 ;  /* 0x0000008da247723e */ /* 0x004fee00000000ff */
        /* <DEDUP_REMOVED lines=10> */
[-C--:B------:R-:W-:Y:S05]  /*15bc0*/  FFMA.FTZ R92, R166, R135.reuse, -R156 ;  /* 0x00000087a65c7223 */ /* 0x080fea000001089c */
[C---:B------:R-:W-:Y:S08]  /*15bd0*/  HMMA.16816.F32 R32, R68.reuse, R94, R32 ;  /* 0x0000005e4420723c */ /* 0x040ff00000001820 */
[C---:B------:R-:W-:Y:S03]  /*15be0*/  HMMA.16816.F32 R36, R68.reuse, R96, R36 ;  /* 0x000000604424723c */ /* 0x040fe60000001824 */
[-C--:B------:R-:W-:Y:S01]  /*15bf0*/  FFMA.FTZ R96, R168, R135.reuse, -R158 ;  /* 0x00000087a8607223 */ /* 0x080fe2000001089e */
[-C--:B------:R-:W-:Y:S04]  /*15c00*/  FFMA.FTZ R168, R247, R135.reuse, -R156 ;  /* 0x00000087f7a87223 */ /* 0x080fe8000001089c */
[C---:B------:R-:W-:Y:S02]  /*15c10*/  HMMA.16816.F32 R40, R68.reuse, R98, R40 ;  /* 0x000000624428723c */ /* 0x040fe40000001828 */
[----:B------:R-:W-:Y:S06]  /*15c20*/  MUFU.EX2 R168, R168 ;  /* 0x000000a800a87308 */ /* 0x000fec0000000800 */
[C---:B-1----:R-:W-:Y:S03]  /*15c30*/  HMMA.16816.F32 R44, R68.reuse, R84, R44 ;  /* 0x00000054442c723c */ /* 0x042fe6000000182c */
[-C--:B------:R-:W-:Y:S01]  /*15c40*/  FFMA.FTZ R84, R170, R135.reuse, -R158 ;  /* 0x00000087aa547223 */ /* 0x080fe2000001089e */
[-C--:B------:R-:W-:Y:S02]  /*15c50*/  FFMA.FTZ R170, R251, R135.reuse, -R156 ;  /* 0x00000087fbaa7223 */ /* 0x080fe4000001089c */
[----:B------:R1:W-:Y:S02]  /*15c60*/  MUFU.EX2 R251, R92 ;  /* 0x0000005c00fb7308 */ /* 0x0003e40000000800 */
[C---:B------:R-:W-:Y:S08]  /*15c70*/  HMMA.16816.F32 R48, R68.reuse, R86, R48 ;  /* 0x000000564430723c */ /* 0x040ff00000001830 */
[----:B------:R5:W2:Y:S10]  /*15c80*/  MUFU.EX2 R166, R84 ;  /* 0x0000005400a67308 */ /* 0x000ab40000000800 */
[----:B------:R-:W3:Y:S01]  /*15c90*/  MUFU.EX2 R170, R170 ;  /* 0x000000aa00aa7308 */ /* 0x000ee20000000800 */
[C---:B------:R-:W-:Y:S03]  /*15ca0*/  HMMA.16816.F32 R52, R68.reuse, R100, R52 ;  /* 0x000000644434723c */ /* 0x040fe60000001834 */
[-C--:B------:R-:W-:Y:S01]  /*15cb0*/  FFMA.FTZ R101, R164, R135.reuse, -R158 ;  /* 0x00000087a4657223 */ /* 0x080fe2000001089e */
[----:B------:R-:W-:Y:S01]  /*15cc0*/  FFMA.FTZ R100, R249, R135, -R156 ;  /* 0x00000087f9647223 */ /* 0x000fe2000001089c */
[----:B-1----:R-:W-:Y:S04]  /*15cd0*/  LDSM.16.MT88.4 R92, [R138+0x11800] ;  /* 0x011800008a5c783b */ /* 0x002fe80000004200 */
[----:B------:R1:W-:Y:S01]  /*15ce0*/  MUFU.EX2 R164, R96 ;  /* 0x0000006000a47308 */ /* 0x0003e20000000800 */
[C---:B------:R-:W-:Y:S09]  /*15cf0*/  HMMA.16816.F32 R56, R68.reuse, R102, R56 ;  /* 0x000000664438723c */ /* 0x040ff20000001838 */
[----:B------:R-:W3:Y:S01]  /*15d00*/  MUFU.EX2 R249, R101 ;  /* 0x0000006500f97308 */ /* 0x000ee20000000800 */
[----:B-----5:R-:W5:Y:S09]  /*15d10*/  LDSM.16.MT88.4 R84, [R144+0x1800] ;  /* 0x001800009054783b */ /* 0x020f720000004200 */
[----:B------:R3:W3:Y:S01]  /*15d20*/  MUFU.EX2 R247, R100 ;  /* 0x0000006400f77308 */ /* 0x0006e20000000800 */
[C---:B----4-:R-:W-:Y:S01]  /*15d30*/  HMMA.16816.F32 R60, R68.reuse, R72, R60 ;  /* 0x00000048443c723c */ /* 0x050fe2000000183c */
[----:B-1----:R-:W1:Y:S07]  /*15d40*/  LDSM.16.MT88.4 R96, [R139+0x11800] ;  /* 0x011800008b60783b */ /* 0x002e6e0000004200 */
[----:B------:R-:W-:Y:S03]  /*15d50*/  HMMA.16816.F32 R64, R68, R74, R64 ;  /* 0x0000004a4440723c */ /* 0x000fe60000001840 */
[----:B--2---:R-:W-:Y:S01]  /*15d60*/  F2FP.F16.F32.PACK_AB R68, R166, R203 ;  /* 0x000000cba644723e */ /* 0x004fe200000000ff */
[--C-:B---3--:R-:W-:Y:S01]  /*15d70*/  FFMA.FTZ R100, R176, R135, -R158.reuse ;  /* 0x00000087b0647223 */ /* 0x108fe2000001089e */
[----:B------:R-:W-:Y:S01]  /*15d80*/  F2FP.F16.F32.PACK_AB R69, R170, R251 ;  /* 0x000000fbaa45723e */ /* 0x000fe200000000ff */
[----:B------:R-:W2:Y:S01]  /*15d90*/  LDSM.16.MT88.4 R72, [R144+0x5800] ;  /* 0x005800009048783b */ /* 0x000ea20000004200 */
        /* <DEDUP_REMOVED lines=18> */
[-C--:B------:R-:W-:Y:S01]  /*15ec0*/  FFMA.FTZ R96, R178, R135.reuse, -R158 ;  /* 0x00000087b2607223 */ /* 0x080fe2000001089e */
[-C--:B------:R-:W-:Y:S01]  /*15ed0*/  FFMA.FTZ R178, R174, R135.reuse, -R156 ;  /* 0x00000087aeb27223 */ /* 0x080fe2000001089c */
[----:B------:R-:W-:Y:S01]  /*15ee0*/  FFMA.FTZ R158, R154, R135, -R158 ;  /* 0x000000879a9e7223 */ /* 0x000fe2000001089e */
[----:B------:R1:W-:Y:S02]  /*15ef0*/  MUFU.EX2 R174, R100 ;  /* 0x0000006400ae7308 */ /* 0x0003e40000000800 */
[C---:B------:R-:W-:Y:S08]  /*15f00*/  HMMA.16816.F32 R48, R68.reuse, R98, R48 ;  /* 0x000000624430723c */ /* 0x040ff00000001830 */
[----:B------:R3:W4:Y:S10]  /*15f10*/  MUFU.EX2 R176, R96 ;  /* 0x0000006000b07308 */ /* 0x0007340000000800 */
[----:B------:R-:W5:Y:S01]  /*15f20*/  MUFU.EX2 R178, R178 ;  /* 0x000000b200b27308 */ /* 0x000f620000000800 */
[C---:B--2---:R-:W-:Y:S01]  /*15f30*/  HMMA.16816.F32 R52, R68.reuse, R72, R52 ;  /* 0x000000484434723c */ /* 0x044fe20000001834 */
[----:B-1----:R-:W-:Y:S07]  /*15f40*/  LDSM.16.MT88.4 R100, [R139+0x12000] ;  /* 0x012000008b64783b */ /* 0x002fee0000004200 */
[C---:B------:R-:W-:Y:S01]  /*15f50*/  HMMA.16816.F32 R56, R68.reuse, R74, R56 ;  /* 0x0000004a4438723c */ /* 0x040fe20000001838 */
[----:B---3--:R-:W1:Y:S07]  /*15f60*/  LDSM.16.MT88.4 R96, [R138+0x12000] ;  /* 0x012000008a60783b */ /* 0x008e6e0000004200 */
[C---:B------:R-:W-:Y:S01]  /*15f70*/  HMMA.16816.F32 R60, R68.reuse, R76, R60 ;  /* 0x0000004c443c723c */ /* 0x040fe2000000183c */
[----:B------:R-:W2:Y:S07]  /*15f80*/  LDSM.16.MT88.4 R72, [R144+0x6000] ;  /* 0x006000009048783b */ /* 0x000eae0000004200 */
[----:B------:R-:W-:Y:S03]  /*15f90*/  HMMA.16816.F32 R64, R68, R78, R64 ;  /* 0x0000004e4440723c */ /* 0x000fe60000001840 */
[----:B----4-:R-:W-:Y:S01]  /*15fa0*/  F2FP.F16.F32.PACK_AB R68, R174, R176 ;  /* 0x000000b0ae44723e */ /* 0x010fe200000000ff */
[----:B------:R-:W3:Y:S01]  /*15fb0*/  LDSM.16.MT88.4 R76, [R201+0x6000] ;  /* 0x00600000c94c783b */ /* 0x000ee20000004200 */
[----:B-----5:R-:W-:Y:S02]  /*15fc0*/  F2FP.F16.F32.PACK_AB R69, R245, R178 ;  /* 0x000000b2f545723e */ /* 0x020fe400000000ff */
        /* <DEDUP_REMOVED lines=61> */
[C---:B------:R-:W-:Y:S08]  /*163a0*/  HMMA.16816.F32 R12, R68.reuse, R80, R12 ;  /* 0x00000050440c723c */ /* 0x040ff0000000180c */
        /* <DEDUP_REMOVED lines=31> */
[----:B------:R-:W-:Y:S04]  /*165a0*/  FADD.FTZ R0, R115, R0 ;  /* 0x0000000073007221 */ /* 0x000fe80000010000 */
        /* <DEDUP_REMOVED lines=24> */
[C---:B---3--:R-:W-:Y:S01]  /*16730*/  HMMA.16816.F32 R96, R68.reuse, R92, R36 ;  /* 0x0000005c4460723c */ /* 0x048fe20000001824 */
        /* <DEDUP_REMOVED lines=28> */
[----:B------:R-:W-:Y:S03]  /*16900*/  HMMA.16816.F32 R68, R68, R6, R64 ;  /* 0x000000064444723c */ /* 0x000fe60000001840 */
        /* <DEDUP_REMOVED lines=8> */
[----:B------:R-:W-:Y:S01]  /*16990*/  FADD.FTZ R235, R156, R135 ;  /* 0x000000879ceb7221 */ /* 0x000fe20000010000 */
[----:B------:R-:W-:Y:S06]  /*169a0*/  @P0 BRA `(.L_x_7164) ;  /* 0xffffff9800f00947 */ /* 0x000fec000383ffff */
.L_x_7157:
        /* <DEDUP_REMOVED lines=12> */
.L_x_7186:
[----:B----4-:R-:W-:Y:S01]  /*16a70*/  FADD.FTZ R6, R11, R12 ;  /* 0x0000000c0b067221 */ /* 0x010fe20000010000 */
[----:B------:R-:W2:Y:S01]  /*16a80*/  MUFU.RCP R10, R7 ;  /* 0x00000007000a7308 */ /* 0x000ea20000001000 */
        /* <DEDUP_REMOVED lines=10> */
[----:B------:R-:W-:Y:S02]  /*16b30*/  LOP3.LUT R11, R12, R11, RZ, 0xfc, !PT ;  /* 0x0000000b0c0b7212 */ /* 0x000fe400078efcff */
[----:B--2---:R-:W-:Y:S02]  /*16b40*/  FSEL R10, R10, 1, P1 ;  /* 0x3f8000000a0a7808 */ /* 0x004fe40000800000 */
[----:B------:R-:W-:-:S03]  /*16b50*/  SEL R5, R5, 0xffffffe0, !P2 ;  /* 0xffffffe005057807 */ /* 0x000fc60005000000 */
        /* <DEDUP_REMOVED lines=66> */
[----:B------:R-:W-:-:S02]  /*16f80*/  SEL R9, R0, 0xffffffc0, !P3 ;  /* 0xffffffc000097807 */ /* 0x000fc40005800000 */
[C---:B------:R-:W-:Y:S01]  /*16f90*/  IADD3 R14, PT, PT, R10.reuse, 0x80, RZ ;  /* 0x000000800a0e7810 */ /* 0x040fe20007ffe0ff */
[----:B------:R-:W-:Y:S01]  /*16fa0*/  STS.64 [R10], R128 ;  /* 0x000000800a007388 */ /* 0x000fe20000000a00 */
[-C--:B------:R-:W-:Y:S02]  /*16fb0*/  IADD3 R12, PT, PT, R9, R10.reuse, RZ ;  /* 0x0000000a090c7210 */ /* 0x080fe40007ffe0ff */
[----:B------:R-:W-:Y:S01]  /*16fc0*/  @P4 IADD3 R14, PT, PT, R10, -0x80, RZ ;  /* 0xffffff800a0e4810 */ /* 0x000fe20007ffe0ff */
[----:B------:R-:W-:Y:S01]  /*16fd0*/  STS.64 [R10+0x800], R130 ;  /* 0x000800820a007388 */ /* 0x000fe20000000a00 */
[C---:B------:R-:W-:Y:S02]  /*16fe0*/  IADD3 R0, PT, PT, R5.reuse, R10, RZ ;  /* 0x0000000a05007210 */ /* 0x040fe40007ffe0ff */
[----:B------:R-:W-:Y:S02]  /*16ff0*/  IADD3 R11, PT, PT, R5, R12, RZ ;  /* 0x0000000c050b7210 */ /* 0x000fe40007ffe0ff */
[-C--:B------:R-:W-:Y:S01]  /*17000*/  IADD3 R16, PT, PT, R9, R14.reuse, RZ ;  /* 0x0000000e09107210 */ /* 0x080fe20007ffe0ff */
[----:B------:R-:W-:Y:S01]  /*17010*/  STS.64 [R0], R124 ;  /* 0x0000007c00007388 */ /* 0x000fe20000000a00 */
[----:B------:R-:W-:-:S02]  /*17020*/  IADD3 R9, PT, PT, R5, R14, RZ ;  /* 0x0000000e05097210 */ /* 0x000fc40007ffe0ff */
        /* <DEDUP_REMOVED lines=30> */
[----:B--2---:R-:W2:Y:S04]  /*17210*/  LD.E.64 R12, desc[UR4][R2.64+0xb0] ;  /* 0x0000b004020c7980 */ /* 0x004ea8000c101b00 */
[----:B------:R-:W2:Y:S01]  /*17220*/  LD.E R15, desc[UR4][R2.64+0x60] ;  /* 0x00006004020f7980 */ /* 0x000ea2000c101900 */
[----:B------:R-:W1:Y:S03]  /*17230*/  @P0 MUFU.LG2 R6, R6 ;  /* 0x0000000600060308 */ /* 0x000e660000000c00 */
[----:B------:R2:W5:Y:S01]  /*17240*/  LD.E R0, desc[UR4][R2.64+0xcc] ;  /* 0x0000cc0402007980 */ /* 0x000562000c101900 */
[----:B---3--:R-:W-:-:S02]  /*17250*/  SHF.L.U32 R80, R197, 0x2, RZ ;  /* 0x00000002c5507819 */ /* 0x008fc400000006ff */
[----:B------:R-:W-:Y:S01]  /*17260*/  LOP3.LUT R8, R8, 0x10, RZ, 0xc0, !PT ;  /* 0x0000001008087812 */ /* 0x000fe200078ec0ff */
[----:B----4-:R3:W5:Y:S01]  /*17270*/  LD.E.64 R76, desc[UR4][R2.64+0x78] ;  /* 0x00007804024c7980 */ /* 0x010762000c101b00 */
[----:B------:R-:W4:Y:S01]  /*17280*/  @P1 MUFU.LG2 R7, R7 ;  /* 0x0000000700071308 */ /* 0x000f220000000c00 */
[----:B-1----:R-:W-:Y:S02]  /*17290*/  LOP3.LUT R9, R80, 0x1f8, RZ, 0xc0, !PT ;  /* 0x000001f850097812 */ /* 0x002fe400078ec0ff */
[----:B------:R3:W5:Y:S01]  /*172a0*/  LD.E.64 R74, desc[UR4][R2.64+0xa8] ;  /* 0x0000a804024a7980 */ /* 0x000762000c101b00 */
[----:B------:R-:W-:Y:S02]  /*172b0*/  LOP3.LUT R11, R198, 0x30, RZ, 0xc0, !PT ;  /* 0x00000030c60b7812 */ /* 0x000fe400078ec0ff */
[----:B------:R-:W-:Y:S02]  /*172c0*/  LOP3.LUT R9, R9, 0x38, R198, 0x78, !PT ;  /* 0x0000003809097812 */ /* 0x000fe400078e78c6 */
[----:B------:R-:W-:-:S02]  /*172d0*/  SHF.R.U32.HI R68, RZ, 0x2, R197 ;  /* 0x00000002ff447819 */ /* 0x000fc400000116c5 */
[----:B------:R-:W-:Y:S01]  /*172e0*/  LEA R9, R9, R8, 0x2 ;  /* 0x0000000809097211 */ /* 0x000fe200078e10ff */
[----:B------:R-:W-:Y:S01]  /*172f0*/  @P0 FMUL.FTZ R8, R6, 0.69314718246459960938 ;  /* 0x3f31721806080820 */ /* 0x000fe20000410000 */
[----:B------:R-:W-:Y:S02]  /*17300*/  SHF.L.U32 R6, R221, 0x6, RZ ;  /* 0x00000006dd067819 */ /* 0x000fe400000006ff */
[----:B------:R-:W-:Y:S01]  /*17310*/  IADD3 R200, PT, PT, R200, R9, RZ ;  /* 0x00000009c8c87210 */ /* 0x000fe20007ffe0ff */
[----:B------:R-:W-:Y:S01]  /*17320*/  BAR.SYNC.DEFER_BLOCKING 0x0 ;  /* 0x0000000000007b1d */ /* 0x000fe20000010000 */
[----:B------:R-:W-:Y:S01]  /*17330*/  MOV R70, 0xff800000 ;  /* 0xff80000000467802 */ /* 0x000fe20000000f00 */
[----:B----4-:R-:W-:Y:S01]  /*17340*/  @P1 FMUL.FTZ R7, R7, 0.69314718246459960938 ;  /* 0x3f31721807071820 */ /* 0x010fe20000410000 */
[----:B------:R-:W-:Y:S01]  /*17350*/  MOV R69, 0xff800000 ;  /* 0xff80000000457802 */ /* 0x000fe20000000f00 */
[C---:B-----5:R-:W-:Y:S01]  /*17360*/  @P0 FFMA.FTZ R69, R4.reuse, R133, R8 ;  /* 0x0000008504450223 */ /* 0x060fe20000010008 */
[----:B------:R-:W-:Y:S01]  /*17370*/  LOP3.LUT R68, R11, 0x7, R68, 0xf8, !PT ;  /* 0x000000070b447812 */ /* 0x000fe200078ef844 */
[----:B------:R-:W-:Y:S01]  /*17380*/  @P1 FFMA.FTZ R70, R4, R134, R7 ;  /* 0x0000008604461223 */ /* 0x000fe20000010007 */
[----:B------:R-:W-:Y:S01]  /*17390*/  LOP3.LUT P0, RZ, R197, 0x3, RZ, 0xc0, !PT ;  /* 0x00000003c5ff7812 */ /* 0x000fe2000780c0ff */
        /* <DEDUP_REMOVED lines=15> */
[----:B--2---:R-:W-:-:S04]  /*17490*/  IMAD R12, R12, UR8, R229 ;  /* 0x000000080c0c7c24 */ /* 0x004fc8000f8e02e5 */
[----:B------:R-:W-:-:S04]  /*174a0*/  IMAD R12, R12, R15, R228 ;  /* 0x0000000f0c0c7224 */ /* 0x000fc800078e02e4 */
        /* <DEDUP_REMOVED lines=13> */
.L_x_7167:
[----:B------:R-:W-:Y:S05]  /*17580*/  BSYNC.RECONVERGENT B0 ;  /* 0x0000000000007941 */ /* 0x000fea0003800200 */
.L_x_7166:
[----:B----4-:R-:W-:Y:S01]  /*17590*/  SHF.R.U32.HI R74, RZ, 0x4, R197 ;  /* 0x00000004ff4a7819 */ /* 0x010fe200000116c5 */
[----:B---3--:R3:W5:Y:S01]  /*175a0*/  LD.E R2, desc[UR4][R2.64+0xc0] ;  /* 0x0000c00402027980 */ /* 0x008762000c101900 */
[----:B------:R-:W-:Y:S01]  /*175b0*/  LOP3.LUT R69, R196, 0x1f80, RZ, 0xc0, !PT ;  /* 0x00001f80c4457812 */ /* 0x000fe200078ec0ff */
        /* <DEDUP_REMOVED lines=27> */
.L_x_7169:
[----:B------:R-:W-:Y:S05]  /*17770*/  BSYNC.RECONVERGENT B0 ;  /* 0x0000000000007941 */ /* 0x000fea0003800200 */
.L_x_7168:
        /* <DEDUP_REMOVED lines=12> */
.L_x_7171:
[----:B------:R-:W-:Y:S05]  /*17840*/  BSYNC.RECONVERGENT B0 ;  /* 0x0000000000007941 */ /* 0x000fea0003800200 */
.L_x_7170:
        /* <DEDUP_REMOVED lines=11> */
.L_x_7173:
[----:B------:R-:W-:Y:S05]  /*17900*/  BSYNC.RECONVERGENT B0 ;  /* 0x0000000000007941 */ /* 0x000fea0003800200 */
.L_x_7172:
        /* <DEDUP_REMOVED lines=11> */
.L_x_7175:
[----:B------:R-:W-:Y:S05]  /*179c0*/  BSYNC.RECONVERGENT B0 ;  /* 0x0000000000007941 */ /* 0x000fea0003800200 */
.L_x_7174:
        /* <DEDUP_REMOVED lines=10> */
.L_x_7177:
[----:B------:R-:W-:Y:S05]  /*17a70*/  BSYNC.RECONVERGENT B0 ;  /* 0x0000000000007941 */ /* 0x000fea0003800200 */
.L_x_7176:
        /* <DEDUP_REMOVED lines=10> */
.L_x_7179:
[----:B------:R-:W-:Y:S05]  /*17b20*/  BSYNC.RECONVERGENT B0 ;  /* 0x0000000000007941 */ /* 0x000fea0003800200 */
.L_x_7178:
        /* <DEDUP_REMOVED lines=10> */
.L_x_7181:
[----:B------:R-:W-:Y:S05]  /*17bd0*/  BSYNC.RECONVERGENT B0 ;  /* 0x0000000000007941 */ /* 0x000fea0003800200 */
.L_x_7180:
[----:B------:R-:W-:-:S04]  /*17be0*/  MOV R221, 0x0 ;  /* 0x0000000000dd7802 */ /* 0x000fc80000000f00 */
[----:B-12345:R-:W-:Y:S05]  /*17bf0*/  @P3 RET.REL.NODEC R220 `(_ZN5flash24flash_fwd_splitkv_kernelI23Flash_fwd_kernel_traitsILi128ELi64ELi128ELi4ELb0ELb0EN7cutlass6half_tE19Flash_kernel_traitsILi128ELi64ELi128ELi4ES3_EELb0ELb1ELb1ELb0ELb0ELb0ELb1ELb0EEEvNS_16Flash_fwd_paramsE) ;  /* 0xfffffe84dc003950 */ /* 0x03efea0003c3ffff */
[-C--:B------:R-:W-:Y:S01]  /*17c00*/  ISETP.GE.AND P2, PT, R71, R2.reuse, PT ;  /* 0x000000024700720c */ /* 0x080fe20003f46270 */
[----:B------:R-:W-:Y:S01]  /*17c10*/  IMAD.MOV.U32 R221, RZ, RZ, 0x0 ;  /* 0x00000000ffdd7424 */ /* 0x000fe200078e00ff */
[----:B------:R-:W-:-:S11]  /*17c20*/  ISETP.GE.AND P0, PT, R69, R2, PT ;  /* 0x000000024500720c */ /* 0x000fd60003f06270 */
[----:B------:R-:W-:-:S04]  /*17c30*/  @!P2 LEA R8, P1, R73, R76, 0x2 ;  /* 0x0000004c4908a211 */ /* 0x000fc800078210ff */
[----:B------:R-:W-:-:S05]  /*17c40*/  @!P2 LEA.HI.X R9, R73, R77, R0, 0x2, P1 ;  /* 0x0000004d4909a211 */ /* 0x000fca00008f1400 */
[----:B------:R1:W-:Y:S02]  /*17c50*/  @!P2 ST.E.128 desc[UR4][R8.64+0x7000], R36 ;  /* 0x007000240800a985 */ /* 0x0003e4000c101d04 */
[----:B-1----:R-:W-:Y:S05]  /*17c60*/  @P0 RET.REL.NODEC R220 `(_ZN5flash24flash_fwd_splitkv_kernelI23Flash_fwd_kernel_traitsILi128ELi64ELi128ELi4ELb0ELb0EN7cutlass6half_tE19Flash_kernel_traitsILi128ELi64ELi128ELi4ES3_EELb0ELb1ELb1ELb0ELb0ELb0ELb1ELb0EEEvNS_16Flash_fwd_paramsE) ;  /* 0xfffffe80dce40950 */ /* 0x002fea0003c3ffff */
[----:B------:R-:W-:Y:S01]  /*17c70*/  LEA R2, P0, R73, R76, 0x2 ;  /* 0x0000004c49027211 */ /* 0x000fe200078010ff */
[----:B------:R-:W-:-:S03]  /*17c80*/  IMAD.MOV.U32 R221, RZ, RZ, 0x0 ;  /* 0x00000000ffdd7424 */ /* 0x000fc600078e00ff */
[----:B------:R-:W-:-:S05]  /*17c90*/  LEA.HI.X R3, R73, R77, R0, 0x2, P0 ;  /* 0x0000004d49037211 */ /* 0x000fca00000f1400 */
[----:B------:R1:W-:Y:S02]  /*17ca0*/  ST.E.128 desc[UR4][R2.64+0x7100], R4 ;  /* 0x0071000402007985 */ /* 0x0003e4000c101d04 */
[----:B-1----:R-:W-:Y:S05]  /*17cb0*/  RET.REL.NODEC R220 `(_ZN5flash24flash_fwd_splitkv_kernelI23Flash_fwd_kernel_traitsILi128ELi64ELi128ELi4ELb0ELb0EN7cutlass6half_tE19Flash_kernel_traitsILi128ELi64ELi128ELi4ES3_EELb0ELb1ELb1ELb0ELb0ELb0ELb1ELb0EEEvNS_16Flash_fwd_paramsE) ;  /* 0xfffffe80dcd07950 */ /* 0x002fea0003c3ffff */
.L_x_7165:
[----:B------:R-:W-:Y:S01]  /*17cc0*/  MOV R9, 0x2 ;  /* 0x0000000200097802 */ /* 0x000fe20000000f00 */
[----:B------:R-:W-:Y:S01]  /*17cd0*/  IMAD.MOV.U32 R6, RZ, RZ, 0x1f ;  /* 0x0000001fff067424 */ /* 0x000fe200078e00ff */
[----:B------:R-:W-:-:S07]  /*17ce0*/  MOV R8, 0xffffffff ;  /* 0xffffffff00087802 */ /* 0x000fce0000000f00 */
[----:B-1---5:R-:W-:Y:S05]  /*17cf0*/  WARPSYNC.COLLECTIVE R8, `(.L_x_7182) ;  /* 0x0000000008087348 */ /* 0x022fea0003c00000 */
[----:B------:R2:W3:Y:S02]  /*17d00*/  SHFL.BFLY P0, R12, R237, R9, R6 ;  /* 0x0c000009ed0c7389 */ /* 0x0004e40000000006 */
[----:B-123-5:R-:W-:Y:S05]  /*17d10*/  ENDCOLLECTIVE ;  /* 0x000000000000791b */ /* 0x02efea0003800000 */
.L_x_7182:
[----:B------:R-:W-:Y:S02]  /*17d20*/  IMAD.MOV.U32 R10, RZ, RZ, R12 ;  /* 0x000000ffff0a7224 */ /* 0x000fe400078e000c */
[----:B------:R-:W-:Y:S02]  /*17d30*/  IMAD.MOV.U32 R9, RZ, RZ, 0x1 ;  /* 0x00000001ff097424 */ /* 0x000fe400078e00ff */
[----:B------:R-:W-:-:S05]  /*17d40*/  FADD.FTZ R10, R10, R237 ;  /* 0x000000ed0a0a7221 */ /* 0x000fca0000010000 */
[----:B------:R-:W-:-:S07]  /*17d50*/  MOV R237, R10 ;  /* 0x0000000a00ed7202 */ /* 0x000fce0000000f00 */
[----:B------:R-:W-:Y:S05]  /*17d60*/  WARPSYNC.COLLECTIVE R8, `(.L_x_7183) ;  /* 0x0000000008087348 */ /* 0x000fea0003c00000 */
[----:B------:R1:W2:Y:S02]  /*17d70*/  SHFL.BFLY P0, R12, R237, R9, R6 ;  /* 0x0c000009ed0c7389 */ /* 0x0002a40000000006 */
[----:B-12---:R-:W-:Y:S05]  /*17d80*/  ENDCOLLECTIVE ;  /* 0x000000000000791b */ /* 0x006fea0003800000 */
.L_x_7183:
[----:B------:R-:W-:Y:S01]  /*17d90*/  MOV R237, R235 ;  /* 0x000000eb00ed7202 */ /* 0x000fe20000000f00 */
[----:B------:R-:W-:Y:S01]  /*17da0*/  IMAD.MOV.U32 R9, RZ, RZ, 0x2 ;  /* 0x00000002ff097424 */ /* 0x000fe200078e00ff */
[----:B------:R-:W-:-:S07]  /*17db0*/  MOV R7, R12 ;  /* 0x0000000c00077202 */ /* 0x000fce0000000f00 */
[----:B------:R-:W-:Y:S05]  /*17dc0*/  WARPSYNC.COLLECTIVE R8, `(.L_x_7184) ;  /* 0x0000000008087348 */ /* 0x000fea0003c00000 */
[----:B------:R1:W2:Y:S02]  /*17dd0*/  SHFL.BFLY P0, R12, R237, R9, R6 ;  /* 0x0c000009ed0c7389 */ /* 0x0002a40000000006 */
[----:B-12---:R-:W-:Y:S05]  /*17de0*/  ENDCOLLECTIVE ;  /* 0x000000000000791b */ /* 0x006fea0003800000 */
.L_x_7184:
[----:B------:R-:W-:Y:S01]  /*17df0*/  FADD.FTZ R7, R10, R7 ;  /* 0x000000070a077221 */ /* 0x000fe20000010000 */
[----:B------:R-:W-:Y:S01]  /*17e00*/  FADD.FTZ R11, R12, R235 ;  /* 0x000000eb0c0b7221 */ /* 0x000fe20000010000 */
[----:B------:R-:W-:-:S04]  /*17e10*/  MOV R9, 0x1 ;  /* 0x0000000100097802 */ /* 0x000fc80000000f00 */
[----:B------:R-:W-:-:S07]  /*17e20*/  MOV R237, R11 ;  /* 0x0000000b00ed7202 */ /* 0x000fce0000000f00 */
[----:B------:R-:W-:Y:S05]  /*17e30*/  WARPSYNC.COLLECTIVE R8, `(.L_x_7185) ;  /* 0x0000000008087348 */ /* 0x000fea0003c00000 */
[----:B------:R1:W2:Y:S02]  /*17e40*/  SHFL.BFLY P0, R12, R237, R9, R6 ;  /* 0x0c000009ed0c7389 */ /* 0x0002a40000000006 */
[----:B-12---:R-:W-:Y:S05]  /*17e50*/  ENDCOLLECTIVE ;  /* 0x000000000000791b */ /* 0x006fea0003800000 */
.L_x_7185:
[----:B------:R-:W-:Y:S05]  /*17e60*/  BRA `(.L_x_7186) ;  /* 0xffffffec00007947 */ /* 0x000fea000383ffff */
.L_x_7187:
        /* <DEDUP_REMOVED lines=9> */
.L_x_14940:


//--------------------- .text._ZN5flash24flash_fwd_splitkv_kernelI23Flash_fwd_kernel_traitsILi128ELi64ELi128ELi4ELb0ELb0EN7cutlass6half_tE19Flash_kernel_traitsILi128ELi64ELi128ELi4ES3_EELb0ELb1ELb1ELb0ELb0ELb1ELb1ELb0EEEvNS_16Flash_fwd_paramsE --------------------------
	.section	.text._ZN5flash24flash_fwd_splitkv_kernelI23Flash_fwd_kernel_traitsILi128ELi64ELi128ELi4ELb0ELb0EN7cutlass6half_tE19Flash_kernel_traitsILi128ELi64ELi128ELi4ES3_EELb0ELb1ELb1ELb0ELb0ELb1ELb1ELb0EEEvNS_16Flash_fwd_paramsE,"ax",@progbits
	.align	128
        .global         _ZN5flash24flash_fwd_splitkv_kernelI23Flash_fwd_kernel_traitsILi128ELi64ELi128ELi4ELb0ELb0EN7cutlass6half_tE19Flash_kernel_traitsILi128ELi64ELi128ELi4ES3_EELb0ELb1ELb1ELb0ELb0ELb1ELb1ELb0EEEvNS_16Flash_fwd_paramsE
        .type           _ZN5flash24flash_fwd_splitkv_kernelI23Flash_fwd_kernel_traitsILi128ELi64ELi128ELi4ELb0ELb0EN7cutlass6half_tE19Flash_kernel_traitsILi128ELi64ELi128ELi4ES3_EELb0ELb1ELb1ELb0ELb0ELb1ELb1ELb0EEEvNS_16Flash_fwd_paramsE,@function
        .size           _ZN5flash24flash_fwd_splitkv_kernelI23Flash_fwd_kernel_traitsILi128ELi64ELi128ELi4ELb0ELb0EN7cutlass6half_tE19Flash_kernel_traitsILi128ELi64ELi128ELi4ES3_EELb0ELb1ELb1ELb0ELb0ELb1ELb1ELb0EEEvNS_16Flash_fwd_paramsE,(.L_x_14941 - _ZN5flash24flash_fwd_splitkv_kernelI23Flash_fwd_kernel_traitsILi128ELi64ELi128ELi4ELb0ELb0EN7cutlass6half_tE19Flash_kernel_traitsILi128ELi64ELi128ELi4ES3_EELb0ELb1ELb1ELb0ELb0ELb1ELb1ELb0EEEvNS_16Flash_fwd_paramsE)
        .other          _ZN5flash24flash_fwd_splitkv_kernelI23Flash_fwd_kernel_traitsILi128ELi64ELi128ELi4ELb0ELb0EN7cutlass6half_tE19Flash_kernel_traitsILi128ELi64ELi128ELi4ES3_EELb0ELb1ELb1ELb0ELb0ELb1ELb1ELb0EEEvNS_16Flash_fwd_paramsE,@"STO_CUDA_ENTRY STV_DEFAULT"
_ZN5flash24flash_fwd_splitkv_kernelI23Flash_fwd_kernel_traitsILi128ELi64ELi128ELi4ELb0ELb0EN7cutlass6half_tE19Flash_kernel_traitsILi128ELi64ELi128ELi4ES3_EELb0ELb1ELb1ELb0ELb0ELb1ELb1ELb0EEEvNS_16Flash_fwd_paramsE:
.text._ZN5flash24flash_fwd_splitkv_kernelI23Flash_fwd_kernel_traitsILi128ELi64ELi128ELi4ELb0ELb0EN7cutlass6half_tE19Flash_kernel_traitsILi128ELi64ELi128ELi4ES3_EELb0ELb1ELb1ELb0ELb0ELb1ELb1ELb0EEEvNS_16Flash_fwd_paramsE:
[----:B------:R-:W1:Y:S08]  /*0000*/  LDC R1, c[0x0][0x37c] ;  /* 0x0000df00ff017b82 */ /* 0x000e700000000800 */
[----:B------:R-:W2:Y:S01]  /*0010*/  LDC R4, c[0x0][0x3e0] ;  /* 0x0000f800ff047b82 */ /* 0x000ea20000000800 */
[----:B------:R-:W3:Y:S01]  /*0020*/  S2R R231, SR_CTAID.X ;  /* 0x0000000000e77919 */ /* 0x000ee20000002500 */
[----:B------:R-:W-:Y:S01]  /*0030*/  BSSY.RECONVERGENT B3, `(.L_x_7188) ;  /* 0x000001c000037945 */ /* 0x000fe20003800200 */
[----:B-1----:R-:W-:-:S02]  /*0040*/  IADD3 R1, PT, PT, R1, -0x8, RZ ;  /* 0xfffffff801017810 */ /* 0x002fc40007ffe0ff */
[----:B------:R-:W-:-:S03]  /*0050*/  MOV R230, 0x1f0 ;  /* 0x000001f000e67802 */ /* 0x000fc60000000f00 */
[----:B------:R-:W1:Y:S08]  /*0060*/  S2UR UR4, SR_CTAID.Z ;  /* 0x00000000000479c3 */ /* 0x000e700000002700 */
[----:B------:R-:W4:Y:S01]  /*0070*/  S2UR UR8, SR_CTAID.Y ;  /* 0x00000000000879c3 */ /* 0x000f220000002600 */
[----:B--2---:R-:W2:Y:S01]  /*0080*/  I2F.U32.RP R2, R4 ;  /* 0x0000000400027306 */ /* 0x004ea20000209000 */
[----:B------:R-:W-:-:S07]  /*0090*/  ISETP.NE.U32.AND P0, PT, R4, RZ, PT ;  /* 0x000000ff0400720c */ /* 0x000fce0003f05070 */
[----:B--2---:R-:W2:Y:S02]  /*00a0*/  MUFU.RCP R2, R2 ;  /* 0x0000000200027308 */ /* 0x004ea40000001000 */
[----:B--2---:R-:W-:-:S06]  /*00b0*/  IADD3 R2, PT, PT, R2, 0xffffffe, RZ ;  /* 0x0ffffffe02027810 */ /* 0x004fcc0007ffe0ff */
[----:B------:R-:W2:Y:S02]  /*00c0*/  F2I.FTZ.U32.TRUNC.NTZ R3, R2 ;  /* 0x0000000200037305 */ /* 0x000ea4000021f000 */
[----:B--2---:R-:W-:Y:S01]  /*00d0*/  IMAD.MOV R0, RZ, RZ, -R3 ;  /* 0x000000ffff007224 */ /* 0x004fe200078e0a03 */
[----:B------:R-:W-:-:S03]  /*00e0*/  MOV R2, RZ ;  /* 0x000000ff00027202 */ /* 0x000fc60000000f00 */
[----:B------:R-:W-:-:S04]  /*00f0*/  IMAD R0, R0, R4, RZ ;  /* 0x0000000400007224 */ /* 0x000fc800078e02ff */
[----:B------:R-:W-:Y:S02]  /*0100*/  IMAD.HI.U32 R0, R3, R0, R2 ;  /* 0x0000000003007227 */ /* 0x000fe400078e0002 */
[----:B------:R-:W2:Y:S04]  /*0110*/  LDC.64 R2, c[0x0][0x348] ;  /* 0x0000d200ff027b82 */ /* 0x000ea80000000a00 */
[----:B-1----:R-:W-:-:S04]  /*0120*/  IMAD.HI.U32 R239, R0, UR4, RZ ;  /* 0x0000000400ef7c27 */ /* 0x002fc8000f8e00ff */
        /* <DEDUP_REMOVED lines=8> */
[----:B------:R-:W-:-:S05]  /*01b0*/  @!P0 LOP3.LUT R239, RZ, R4, RZ, 0x33, !PT ;  /* 0x00000004ffef8212 */ /* 0x000fca00078e33ff */
[----:B------:R-:W-:-:S04]  /*01c0*/  IMAD.MOV R238, RZ, RZ, -R239 ;  /* 0x000000ffffee7224 */ /* 0x000fc800078e0aef */
[----:B--234-:R-:W-:Y:S02]  /*01d0*/  IMAD R238, R4, R238, UR4 ;  /* 0x0000000404ee7e24 */ /* 0x01cfe4000f8e02ee */
[----:B-1----:R-:W-:Y:S05]  /*01e0*/  CALL.REL.NOINC `($_ZN5flash24flash_fwd_splitkv_kernelI23Flash_fwd_kernel_traitsILi128ELi64ELi128ELi4ELb0ELb0EN7cutlass6half_tE19Flash_kernel_traitsILi128ELi64ELi128ELi4ES3_EELb0ELb1ELb1ELb0ELb0ELb1ELb1ELb0EEEvNS_16Flash_fwd_paramsE$_ZN5flash30compute_attn_1rowblock_splitkvI23Flash_fwd_kernel_traitsILi128ELi64ELi128ELi4ELb0ELb0EN7cutlass6half_tE19Flash_kernel_traitsILi128ELi64ELi128ELi4ES3_EELb0ELb1ELb1ELb0ELb0ELb1ELb1ELb0ENS_16Flash_fwd_paramsEEEvRKT8_iiiii) ;  /* 0x0000000000087944 */ /* 0x002fea0003c00000 */
[----:B------:R-:W-:Y:S05]  /*01f0*/  BSYNC.RECONVERGENT B3 ;  /* 0x0000000000037941 */ /* 0x000fea0003800200 */
.L_x_7188:
[----:B------:R-:W-:Y:S05]  /*0200*/  EXIT ;  /* 0x000000000000794d */ /* 0x000fea0003800000 */
        .type           $_ZN5flash24flash_fwd_splitkv_kernelI23Flash_fwd_kernel_traitsILi128ELi64ELi128ELi4ELb0ELb0EN7cutlass6half_tE19Flash_kernel_traitsILi128ELi64ELi128ELi4ES3_EELb0ELb1ELb1ELb0ELb0ELb1ELb1ELb0EEEvNS_16Flash_fwd_paramsE$_ZN5flash30compute_attn_1rowblock_splitkvI23Flash_fwd_kernel_traitsILi128ELi64ELi128ELi4ELb0ELb0EN7cutlass6half_tE19Flash_kernel_traitsILi128ELi64ELi128ELi4ES3_EELb0ELb1ELb1ELb0ELb0ELb1ELb1ELb0ENS_16Flash_fwd_paramsEEEvRKT8_iiiii,@function
        .size           $_ZN5flash24flash_fwd_splitkv_kernelI23Flash_fwd_kernel_traitsILi128ELi64ELi128ELi4ELb0ELb0EN7cutlass6half_tE19Flash_kernel_traitsILi128ELi64ELi128ELi4ES3_EELb0ELb1ELb1ELb0ELb0ELb1ELb1ELb0EEEvNS_16Flash_fwd_paramsE$_ZN5flash30compute_attn_1rowblock_splitkvI23Flash_fwd_kernel_traitsILi128ELi64ELi128ELi4ELb0ELb0EN7cutlass6half_tE19Flash_kernel_traitsILi128ELi64ELi128ELi4ES3_EELb0ELb1ELb1ELb0ELb0ELb1ELb1ELb0ENS_16Flash_fwd_paramsEEEvRKT8_iiiii,(.L_x_14941 - $_ZN5flash24flash_fwd_splitkv_kernelI23Flash_fwd_kernel_traitsILi128ELi64ELi128ELi4ELb0ELb0EN7cutlass6half_tE19Flash_kernel_traitsILi128ELi64ELi128ELi4ES3_EELb0ELb1ELb1ELb0ELb0ELb1ELb1ELb0EEEvNS_16Flash_fwd_paramsE$_ZN5flash30compute_attn_1rowblock_splitkvI23Flash_fwd_kernel_traitsILi128ELi64ELi128ELi4ELb0ELb0EN7cutlass6half_tE19Flash_kernel_traitsILi128ELi64ELi128ELi4ES3_EELb0ELb1ELb1ELb0ELb0ELb1ELb1ELb0ENS_16Flash_fwd_paramsEEEvRKT8_iiiii)
$_ZN5flash24flash_fwd_splitkv_kernelI23Flash_fwd_kernel_traitsILi128ELi64ELi128ELi4ELb0ELb0EN7cutlass6half_tE19Flash_kernel_traitsILi128ELi64ELi128ELi4ES3_EELb0ELb1ELb1ELb0ELb0ELb1ELb1ELb0EEEvNS_16Flash_fwd_paramsE$_ZN5flash30compute_attn_1rowblock_splitkvI23Flash_fwd_kernel_traitsILi128ELi64ELi128ELi4ELb0ELb0EN7cutlass6half_tE19Flash_kernel_traitsILi128ELi64ELi128ELi4ES3_EELb0ELb1ELb1ELb0ELb0ELb1ELb1ELb0ENS_16Flash_fwd_paramsEEEvRKT8_iiiii:
        /* <DEDUP_REMOVED lines=13> */
[----:B------:R-:W5:Y:S04]  /*02e0*/  @!P4 LD.E R190, desc[UR4][R2.64+0xb4] ;  /* 0x0000b40402bec980 */ /* 0x000f68000c101900 */
[----:B------:R-:W5:Y:S04]  /*02f0*/  @P4 LD.E R7, desc[UR4][R16.64+0x4] ;  /* 0x0000040410074980 */ /* 0x000f68000c101900 */
[----:B------:R-:W5:Y:S01]  /*0300*/  @!P3 LD.E R113, desc[UR4][R2.64+0xb8] ;  /* 0x0000b8040271b980 */ /* 0x000f62000c101900 */
[----:B----4-:R-:W-:Y:S01]  /*0310*/  ISETP.NE.U32.AND P1, PT, R12, RZ, PT ;  /* 0x000000ff0c00720c */ /* 0x010fe20003f25070 */
[----:B------:R-:W-:-:S02]  /*0320*/  IMAD.SHL.U32 R6, R239, 0x4, RZ ;  /* 0x00000004ef067824 */ /* 0x000fc400078e00ff */
[----:B------:R-:W5:Y:S01]  /*0330*/  @P2 LD.E R4, desc[UR4][R16.64] ;  /* 0x0000000410042980 */ /* 0x000f62000c101900 */
        /* <DEDUP_REMOVED lines=10> */
[----:B------:R-:W-:Y:S01]  /*03e0*/  ISETP.NE.AND.EX P0, PT, R11, RZ, PT, P0 ;  /* 0x000000ff0b00720c */ /* 0x000fe20003f05300 */
[----:B------:R-:W-:Y:S01]  /*03f0*/  IMAD.MOV.U32 R15, RZ, RZ, -0x1 ;  /* 0xffffffffff0f7424 */ /* 0x000fe200078e00ff */
[----:B-1----:R-:W-:-:S05]  /*0400*/  IADD3 R12, P1, PT, R8, R6, RZ ;  /* 0x00000006080c7210 */ /* 0x002fca0007f3e0ff */
[----:B------:R-:W-:Y:S01]  /*0410*/  IMAD.X R13, R9, 0x1, R5, P1 ;  /* 0x00000001090d7824 */ /* 0x000fe200008e0605 */
[----:B------:R-:W-:Y:S07]  /*0420*/  @!P2 BRA `(.L_x_7190) ;  /* 0x000000000010a947 */ /* 0x000fee0003800000 */
[----:B------:R-:W2:Y:S02]  /*0430*/  LD.E.U8 R8, desc[UR4][R2.64+0x1b2] ;  /* 0x0001b20402087980 */ /* 0x000ea4000c101100 */
[----:B--2---:R-:W-:-:S13]  /*0440*/  ISETP.NE.AND P1, PT, R8, RZ, PT ;  /* 0x000000ff0800720c */ /* 0x004fda0003f25270 */
[----:B------:R-:W-:Y:S05]  /*0450*/  @!P1 BRA `(.L_x_7190) ;  /* 0x0000000000049947 */ /* 0x000fea0003800000 */
[----:B------:R1:W5:Y:S02]  /*0460*/  LD.E R15, desc[UR4][R12.64] ;  /* 0x000000040c0f7980 */ /* 0x000364000c101900 */
.L_x_7190:
[----:B------:R-:W-:Y:S05]  /*0470*/  BSYNC.RECONVERGENT B0 ;  /* 0x0000000000007941 */ /* 0x000fea0003800200 */
.L_x_7189:
[----:B------:R-:W-:Y:S04]  /*0480*/  BSSY.RECONVERGENT B0, `(.L_x_7191) ;  /* 0x0000007000007945 */ /* 0x000fe80003800200 */
[----:B------:R-:W-:Y:S05]  /*0490*/  @!P3 BRA `(.L_x_7192) ;  /* 0x000000000014b947 */ /* 0x000fea0003800000 */
[----:B------:R-:W2:Y:S02]  /*04a0*/  LD.E.U8 R8, desc[UR4][R2.64+0x1b2] ;  /* 0x0001b20402087980 */ /* 0x000ea4000c101100 */
[----:B--2---:R-:W-:-:S13]  /*04b0*/  ISETP.NE.AND P1, PT, R8, RZ, PT ;  /* 0x000000ff0800720c */ /* 0x004fda0003f25270 */
[----:B-----5:R-:W2:Y:S02]  /*04c0*/  @P1 LD.E R113, desc[UR4][R12.64+0x4] ;  /* 0x000004040c711980 */ /* 0x020ea4000c101900 */
[----:B--2---:R-:W-:-:S06]  /*04d0*/  @P1 IADD3 R113, PT, PT, R113, -R15, RZ ;  /* 0x8000000f71711210 */ /* 0x004fcc0007ffe0ff */
[----:B------:R2:W5:Y:S02]  /*04e0*/  @!P1 LD.E R113, desc[UR4][R12.64] ;  /* 0x000000040c719980 */ /* 0x000564000c101900 */
.L_x_7192:
[----:B------:R-:W-:Y:S05]  /*04f0*/  BSYNC.RECONVERGENT B0 ;  /* 0x0000000000007941 */ /* 0x000fea0003800200 */
.L_x_7191:
[----:B------:R-:W-:Y:S01]  /*0500*/  BSSY.RECONVERGENT B1, `(.L_x_7193) ;  /* 0x0000011000017945 */ /* 0x000fe20003800200 */
[----:B-----5:R-:W-:-:S03]  /*0510*/  @P4 IADD3 R190, PT, PT, R7, -R4, RZ ;  /* 0x8000000407be4210 */ /* 0x020fc60007ffe0ff */
[----:B------:R-:W-:Y:S05]  /*0520*/  @!P0 BRA `(.L_x_7194) ;  /* 0x0000000000148947 */ /* 0x000fea0003800000 */
[----:B------:R-:W-:-:S05]  /*0530*/  IADD3 R8, P0, PT, R10, R6, RZ ;  /* 0x000000060a087210 */ /* 0x000fca0007f1e0ff */
[----:B------:R-:W-:-:S05]  /*0540*/  IMAD.X R9, R11, 0x1, R5, P0 ;  /* 0x000000010b097824 */ /* 0x000fca00000e0605 */
[----:B------:R-:W3:Y:S02]  /*0550*/  LD.E R113, desc[UR4][R8.64] ;  /* 0x0000000408717980 */ /* 0x000ee4000c101900 */
[----:B---3--:R-:W-:Y:S01]  /*0560*/  IADD3 R113, PT, PT, R113, -R14, RZ ;  /* 0x8000000e71717210 */ /* 0x008fe20007ffe0ff */
[----:B------:R-:W-:Y:S05]  /*0570*/  BRA `(.L_x_7195) ;  /* 0x0000000000247947 */ /* 0x000fea0003800000 */
.L_x_7194:
[----:B------:R-:W3:Y:S01]  /*0580*/  LD.E.64 R8, desc[UR4][R2.64+0x108] ;  /* 0x0001080402087980 */ /* 0x000ee2000c101b00 */
[----:B------:R-:W-:Y:S01]  /*0590*/  BSSY.RECONVERGENT B0, `(.L_x_7196) ;  /* 0x0000006000007945 */ /* 0x000fe20003800200 */
[----:B------:R-:W-:Y:S01]  /*05a0*/  IMAD.MOV.U32 R7, RZ, RZ, RZ ;  /* 0x000000ffff077224 */ /* 0x000fe200078e00ff */
[----:B---3--:R-:W-:-:S04]  /*05b0*/  ISETP.NE.U32.AND P0, PT, R8, RZ, PT ;  /* 0x000000ff0800720c */ /* 0x008fc80003f05070 */
[----:B------:R-:W-:-:S13]  /*05c0*/  ISETP.NE.AND.EX P0, PT, R9, RZ, PT, P0 ;  /* 0x000000ff0900720c */ /* 0x000fda0003f05300 */
[----:B------:R-:W-:Y:S05]  /*05d0*/  @!P0 BRA `(.L_x_7197) ;  /* 0x0000000000048947 */ /* 0x000fea0003800000 */
[----:B------:R3:W5:Y:S02]  /*05e0*/  LD.E R7, desc[UR4][R2.64+0xbc] ;  /* 0x0000bc0402077980 */ /* 0x000764000c101900 */
.L_x_7197:
[----:B------:R-:W-:Y:S05]  /*05f0*/  BSYNC.RECONVERGENT B0 ;  /* 0x0000000000007941 */ /* 0x000fea0003800200 */
.L_x_7196:
[----:B-----5:R-:W-:Y:S02]  /*0600*/  IADD3 R113, PT, PT, R7, R113, -R14 ;  /* 0x0000007107717210 */ /* 0x020fe40007ffe80e */
.L_x_7195:
[----:B------:R-:W-:Y:S05]  /*0610*/  BSYNC.RECONVERGENT B1 ;  /* 0x0000000000017941 */ /* 0x000fea0003800200 */
.L_x_7193:
[----:B------:R-:W-:Y:S01]  /*0620*/  IMAD.SHL.U32 R220, R231, 0x40, RZ ;  /* 0x00000040e7dc7824 */ /* 0x000fe200078e00ff */
[----:B------:R-:W-:Y:S01]  /*0630*/  MOV R8, R230 ;  /* 0x000000e600087202 */ /* 0x000fe20000000f00 */
[----:B------:R-:W-:-:S03]  /*0640*/  IMAD.MOV.U32 R9, RZ, RZ, 0x0 ;  /* 0x00000000ff097424 */ /* 0x000fc600078e00ff */
[----:B------:R-:W-:-:S13]  /*0650*/  ISETP.GT.AND P0, PT, R190, R220, PT ;  /* 0x000000dcbe00720c */ /* 0x000fda0003f04270 */
[----:B-123--:R-:W-:Y:S05]  /*0660*/  @!P0 RET.REL.NODEC R8 `(_ZN5flash24flash_fwd_splitkv_kernelI23Flash_fwd_kernel_traitsILi128ELi64ELi128ELi4ELb0ELb0EN7cutlass6half_tE19Flash_kernel_traitsILi128ELi64ELi128ELi4ES3_EELb0ELb1ELb1ELb0ELb0ELb1ELb1ELb0EEEvNS_16Flash_fwd_paramsE) ;  /* 0xfffffff808648950 */ /* 0x00efea0003c3ffff */
[----:B------:R-:W2:Y:S04]  /*0670*/  LD.E R8, desc[UR4][R2.64+0xb8] ;  /* 0x0000b80402087980 */ /* 0x000ea8000c101900 */
[----:B------:R-:W3:Y:S04]  /*0680*/  LD.E R7, desc[UR4][R2.64+0x188] ;  /* 0x0001880402077980 */ /* 0x000ee8000c101900 */
[----:B------:R-:W4:Y:S01]  /*0690*/  LD.E R10, desc[UR4][R2.64+0x184] ;  /* 0x00018404020a7980 */ /* 0x000f22000c101900 */
[----:B------:R-:W-:Y:S01]  /*06a0*/  IABS R11, R0 ;  /* 0x00000000000b7213 */ /* 0x000fe20000000000 */
[----:B------:R-:W-:Y:S01]  /*06b0*/  IMAD.IADD R132, R220, 0x1, R113 ;  /* 0x00000001dc847824 */ /* 0x000fe200078e0271 */
[----:B------:R-:W1:Y:S02]  /*06c0*/  S2R R209, SR_TID.X ;  /* 0x0000000000d17919 */ /* 0x000e640000002100 */
        /* <DEDUP_REMOVED lines=9> */
[----:B------:R-:W-:Y:S02]  /*0760*/  SHF.R.S32.HI R13, RZ, 0x1f, R8 ;  /* 0x0000001fff0d7819 */ /* 0x000fe40000011408 */
[----:B----4-:R-:W-:Y:S02]  /*0770*/  IADD3 R10, PT, PT, R132, -R190, -R10 ;  /* 0x800000be840a7210 */ /* 0x010fe40007ffe80a */
        /* <DEDUP_REMOVED lines=10> */
[----:B------:R-:W-:-:S03]  /*0820*/  IMAD R9, R231, 0x40, -R190 ;  /* 0x00000040e7097824 */ /* 0x000fc600078e0abe */
[----:B------:R-:W-:-:S13]  /*0830*/  ISETP.GT.U32.AND P1, PT, R11, R8, PT ;  /* 0x000000080b00720c */ /* 0x000fda0003f24070 */
[----:B------:R-:W-:Y:S02]  /*0840*/  @!P1 IMAD.IADD R8, R8, 0x1, -R11 ;  /* 0x0000000108089824 */ /* 0x000fe400078e0a0b */
[----:B------:R-:W-:Y:S01]  /*0850*/  @!P1 VIADD R12, R12, 0x1 ;  /* 0x000000010c0c9836 */ /* 0x000fe20000000000 */
[----:B------:R-:W-:Y:S02]  /*0860*/  ISETP.NE.AND P1, PT, R0, RZ, PT ;  /* 0x000000ff0000720c */ /* 0x000fe40003f25270 */
[----:B------:R-:W-:Y:S01]  /*0870*/  ISETP.GE.U32.AND P2, PT, R8, R11, PT ;  /* 0x0000000b0800720c */ /* 0x000fe20003f46070 */
[----:B------:R-:W-:-:S05]  /*0880*/  VIADD R8, R113, 0x7f ;  /* 0x0000007f71087836 */ /* 0x000fca0000000000 */
[----:B---3--:R-:W-:Y:S02]  /*0890*/  IADD3 R7, PT, PT, R7, R9, R8 ;  /* 0x0000000907077210 */ /* 0x008fe40007ffe008 */
[----:B------:R-:W-:-:S03]  /*08a0*/  SHF.R.S32.HI R9, RZ, 0x1f, R10 ;  /* 0x0000001fff097819 */ /* 0x000fc6000001140a */
[----:B------:R-:W-:Y:S01]  /*08b0*/  VIADD R7, R7, 0x40 ;  /* 0x0000004007077836 */ /* 0x000fe20000000000 */
[----:B------:R-:W-:Y:S01]  /*08c0*/  LEA.HI R9, R9, R10, RZ, 0x7 ;  /* 0x0000000a09097211 */ /* 0x000fe200078f38ff */
[----:B------:R-:W-:-:S03]  /*08d0*/  @P2 VIADD R12, R12, 0x1 ;  /* 0x000000010c0c2836 */ /* 0x000fc60000000000 */
[----:B------:R-:W-:Y:S01]  /*08e0*/  SHF.R.S32.HI R9, RZ, 0x7, R9 ;  /* 0x00000007ff097819 */ /* 0x000fe20000011409 */
[----:B------:R-:W-:-:S04]  /*08f0*/  IMAD.MOV.U32 R11, RZ, RZ, R12 ;  /* 0x000000ffff0b7224 */ /* 0x000fc800078e000c */
[----:B------:R-:W-:Y:S01]  /*0900*/  @!P0 IMAD.MOV R11, RZ, RZ, -R11 ;  /* 0x000000ffff0b8224 */ /* 0x000fe200078e0a0b */
[----:B------:R-:W-:Y:S02]  /*0910*/  @!P1 LOP3.LUT R11, RZ, R0, RZ, 0x33, !PT ;  /* 0x00000000ff0b9212 */ /* 0x000fe400078e33ff */
[----:B------:R-:W-:-:S03]  /*0920*/  SHF.R.S32.HI R0, RZ, 0x1f, R8 ;  /* 0x0000001fff007819 */ /* 0x000fc60000011408 */
[----:B------:R-:W-:Y:S01]  /*0930*/  IMAD R225, R11, UR8, RZ ;  /* 0x000000080be17c24 */ /* 0x000fe2000f8e02ff */
[----:B------:R-:W-:Y:S02]  /*0940*/  LEA.HI R8, R0, R8, RZ, 0x7 ;  /* 0x0000000800087211 */ /* 0x000fe400078f38ff */
[----:B------:R-:W-:Y:S02]  /*0950*/  SHF.R.S32.HI R0, RZ, 0x1f, R7 ;  /* 0x0000001fff007819 */ /* 0x000fe40000011407 */
[----:B------:R-:W-:Y:S02]  /*0960*/  SHF.R.S32.HI R8, RZ, 0x7, R8 ;  /* 0x00000007ff087819 */ /* 0x000fe40000011408 */
[----:B------:R-:W-:Y:S02]  /*0970*/  LEA.HI R0, R0, R7, RZ, 0x7 ;  /* 0x0000000700007211 */ /* 0x000fe400078f38ff */
[----:B------:R-:W-:Y:S02]  /*0980*/  VIADDMNMX R8, R225, R11, R8, PT ;  /* 0x0000000be1087246 */ /* 0x000fe40003800108 */
[----:B------:R-:W-:-:S02]  /*0990*/  SHF.R.S32.HI R0, RZ, 0x7, R0 ;  /* 0x00000007ff007819 */ /* 0x000fc40000011400 */
[----:B------:R-:W-:Y:S02]  /*09a0*/  VIMNMX R225, PT, PT, R225, R9, !PT ;  /* 0x00000009e1e17248 */ /* 0x000fe40007fe0100 */
[----:B------:R-:W-:-:S04]  /*09b0*/  VIMNMX R0, PT, PT, R8, R0, PT ;  /* 0x0000000008007248 */ /* 0x000fc80003fe0100 */
[----:B------:R-:W-:-:S13]  /*09c0*/  ISETP.GE.AND P0, PT, R225, R0, PT ;  /* 0x00000000e100720c */ /* 0x000fda0003f06270 */
[----:B-1----:R-:W-:Y:S05]  /*09d0*/  @!P0 BRA `(.L_x_7198) ;  /* 0x0000000800688947 */ /* 0x002fea0003800000 */
[----:B------:R-:W2:Y:S04]  /*09e0*/  LD.E.64 R4, desc[UR4][R2.64+0xb0] ;  /* 0x0000b00402047980 */ /* 0x000ea8000c101b00 */
[----:B------:R-:W3:Y:S04]  /*09f0*/  LD.E R7, desc[UR4][R2.64+0x60] ;  /* 0x0000600402077980 */ /* 0x000ee8000c101900 */
[----:B------:R-:W4:Y:S01]  /*0a00*/  LD.E R6, desc[UR4][R2.64+0xcc] ;  /* 0x0000cc0402067980 */ /* 0x000f22000c101900 */
[----:B------:R-:W-:-:S03]  /*0a10*/  IMAD.IADD R190, R190, 0x1, -R220 ;  /* 0x00000001bebe7824 */ /* 0x000fc600078e0adc */
[----:B------:R-:W5:Y:S04]  /*0a20*/  LD.E.64 R8, desc[UR4][R2.64+0xa8] ;  /* 0x0000a80402087980 */ /* 0x000f68000c101b00 */
[----:B------:R-:W5:Y:S04]  /*0a30*/  LD.E R0, desc[UR4][R2.64+0xc0] ;  /* 0x0000c00402007980 */ /* 0x000f68000c101900 */
[----:B------:R1:W5:Y:S01]  /*0a40*/  LD.E.64 R10, desc[UR4][R2.64+0x78] ;  /* 0x00007804020a7980 */ /* 0x000362000c101b00 */
[----:B------:R-:W-:Y:S01]  /*0a50*/  BSSY.RECONVERGENT B0, `(.L_x_7199) ;  /* 0x000001c000007945 */ /* 0x000fe20003800200 */
[----:B-1----:R-:W-:Y:S01]  /*0a60*/  SHF.R.U32.HI R2, RZ, 0x4, R209 ;  /* 0x00000004ff027819 */ /* 0x002fe200000116d1 */
[----:B------:R-:W-:-:S02]  /*0a70*/  IMAD.SHL.U32 R3, R209, 0x4, RZ ;  /* 0x00000004d1037824 */ /* 0x000fc400078e00ff */
[----:B------:R-:W-:Y:S01]  /*0a80*/  IMAD.SHL.U32 R209, R209, 0x8, RZ ;  /* 0x00000008d1d17824 */ /* 0x000fe200078e00ff */
        /* <DEDUP_REMOVED lines=9> */
[----:B---3--:R-:W-:Y:S01]  /*0b20*/  IMAD R4, R4, R7, R238 ;  /* 0x0000000704047224 */ /* 0x008fe200078e02ee */
[----:B------:R-:W-:-:S03]  /*0b30*/  LOP3.LUT R7, R3, 0x1f80, R209, 0xf8, !PT ;  /* 0x00001f8003077812 */ /* 0x000fc600078ef8d1 */
[----:B------:R-:W-:Y:S02]  /*0b40*/  IMAD R5, R5, R4, R220 ;  /* 0x0000000405057224 */ /* 0x000fe400078e02dc */
[----:B------:R-:W-:Y:S02]  /*0b50*/  VIADD R4, R2, 0x10 ;  /* 0x0000001002047836 */ /* 0x000fe40000000000 */
[----:B----4-:R-:W-:-:S03]  /*0b60*/  IMAD R6, R5, R6, RZ ;  /* 0x0000000605067224 */ /* 0x010fc600078e02ff */
[----:B------:R-:W-:Y:S02]  /*0b70*/  ISETP.GE.AND P0, PT, R4, R190, PT ;  /* 0x000000be0400720c */ /* 0x000fe40003f06270 */
        /* <DEDUP_REMOVED lines=9> */
.L_x_7200:
[----:B------:R-:W-:Y:S05]  /*0c10*/  BSYNC.RECONVERGENT B0 ;  /* 0x0000000000007941 */ /* 0x000fea0003800200 */
.L_x_7199:
        /* <DEDUP_REMOVED lines=12> */
.L_x_7202:
[----:B------:R-:W-:Y:S05]  /*0ce0*/  BSYNC.RECONVERGENT B0 ;  /* 0x0000000000007941 */ /* 0x000fea0003800200 */
.L_x_7201:
        /* <DEDUP_REMOVED lines=12> */
.L_x_7204:
[----:B------:R-:W-:Y:S05]  /*0db0*/  BSYNC.RECONVERGENT B0 ;  /* 0x0000000000007941 */ /* 0x000fea0003800200 */
.L_x_7203:
[----:B------:R-:W-:Y:S01]  /*0dc0*/  BSSY.RECONVERGENT B0, `(.L_x_7205) ;  /* 0x000000c000007945 */ /* 0x000fe20003800200 */
[----:B------:R-:W-:Y:S02]  /*0dd0*/  ISETP.GE.AND P0, PT, R14, R190, PT ;  /* 0x000000be0e00720c */ /* 0x000fe40003f06270 */
[----:B-123--:R-:W-:Y:S01]  /*0de0*/  IADD3 R13, PT, PT, R2, 0x30, RZ ;  /* 0x00000030020d7810 */ /* 0x00efe20007ffe0ff */
        /* <DEDUP_REMOVED lines=9> */
.L_x_7206:
[----:B------:R-:W-:Y:S05]  /*0e80*/  BSYNC.RECONVERGENT B0 ;  /* 0x0000000000007941 */ /* 0x000fea0003800200 */
.L_x_7205:
        /* <DEDUP_REMOVED lines=11> */
.L_x_7208:
[----:B------:R-:W-:Y:S05]  /*0f40*/  BSYNC.RECONVERGENT B0 ;  /* 0x0000000000007941 */ /* 0x000fea0003800200 */
.L_x_7207:
[----:B------:R-:W-:Y:S01]  /*0f50*/  BSSY.RECONVERGENT B0, `(.L_x_7209) ;  /* 0x000000b000007945 */ /* 0x000fe20003800200 */
[----:B------:R-:W-:-:S03]  /*0f60*/  ISETP.GE.OR P5, PT, R2, R190, P6 ;  /* 0x000000be0200720c */ /* 0x000fc600037a6670 */
[----:B------:R-:W-:Y:S10]  /*0f70*/  @P0 BRA `(.L_x_7210) ;  /* 0x0000000000200947 */ /* 0x000ff40003800000 */
        /* <DEDUP_REMOVED lines=8> */
.L_x_7210:
[----:B------:R-:W-:Y:S05]  /*1000*/  BSYNC.RECONVERGENT B0 ;  /* 0x0000000000007941 */ /* 0x000fea0003800200 */
.L_x_7209:
[----:B------:R-:W-:Y:S01]  /*1010*/  BSSY.RECONVERGENT B0, `(.L_x_7211) ;  /* 0x000000c000007945 */ /* 0x000fe20003800200 */
[----:B------:R-:W-:Y:S02]  /*1020*/  IADD3 R12, P0, PT, R5, R2, RZ ;  /* 0x00000002050c7210 */ /* 0x000fe40007f1e0ff */
[----:B------:R-:W-:Y:S01]  /*1030*/  IADD3 R2, PT, PT, R2, 0x38, RZ ;  /* 0x0000003802027810 */ /* 0x000fe20007ffe0ff */
[----:B------:R-:W-:Y:S05]  /*1040*/  @P1 BRA `(.L_x_7212) ;  /* 0x0000000000201947 */ /* 0x000fea0003800000 */
        /* <DEDUP_REMOVED lines=8> */
.L_x_7212:
[----:B------:R-:W-:Y:S05]  /*10d0*/  BSYNC.RECONVERGENT B0 ;  /* 0x0000000000007941 */ /* 0x000fea0003800200 */
.L_x_7211:
        /* <DEDUP_REMOVED lines=15> */
.L_x_7214:
[----:B------:R-:W-:Y:S05]  /*11d0*/  BSYNC.RECONVERGENT B0 ;  /* 0x0000000000007941 */ /* 0x000fea0003800200 */
.L_x_7213:
[----:B------:R-:W-:Y:S01]  /*11e0*/  @!P5 IMAD.MOV.U32 R0, RZ, RZ, -0x800000 ;  /* 0xff800000ff00d424 */ /* 0x000fe200078e00ff */
[-C--:B------:R-:W-:Y:S01]  /*11f0*/  ISETP.GE.OR P1, PT, R15, R190.reuse, P6 ;  /* 0x000000be0f00720c */ /* 0x080fe20003726670 */
[----:B------:R-:W-:Y:S01]  /*1200*/  @!P3 IMAD.MOV.U32 R7, RZ, RZ, -0x800000 ;  /* 0xff800000ff07b424 */ /* 0x000fe200078e00ff */
[-C--:B------:R-:W-:Y:S02]  /*1210*/  ISETP.GE.OR P0, PT, R14, R190.reuse, P6 ;  /* 0x000000be0e00720c */ /* 0x080fe40003706670 */
[----:B------:R5:W-:Y:S01]  /*1220*/  @!P5 ST.E desc[UR4][R4.64], R0 ;  /* 0x000000000400d985 */ /* 0x000be2000c101904 */
[-C--:B------:R-:W-:Y:S02]  /*1230*/  ISETP.GE.OR P2, PT, R16, R190.reuse, P6 ;  /* 0x000000be1000720c */ /* 0x080fe40003746670 */
[-C--:B------:R-:W-:Y:S01]  /*1240*/  ISETP.GE.OR P5, PT, R13, R190.reuse, P6 ;  /* 0x000000be0d00720c */ /* 0x080fe200037a6670 */
[----:B------:R-:W-:Y:S01]  /*1250*/  @!P3 ST.E desc[UR4][R4.64+0x40], R7 ;  /* 0x000040070400b985 */ /* 0x000fe2000c101904 */
[----:B------:R-:W-:-:S04]  /*1260*/  ISETP.GE.OR P6, PT, R2, R190, P6 ;  /* 0x000000be0200720c */ /* 0x000fc800037c6670 */
[----:B------:R-:W-:Y:S02]  /*1270*/  @!P1 IMAD.MOV.U32 R3, RZ, RZ, -0x800000 ;  /* 0xff800000ff039424 */ /* 0x000fe400078e00ff */
[----:B------:R-:W-:-:S03]  /*1280*/  @!P0 IMAD.MOV.U32 R2, RZ, RZ, -0x800000 ;  /* 0xff800000ff028424 */ /* 0x000fc600078e00ff */
[----:B------:R-:W-:Y:S01]  /*1290*/  @!P2 MOV R6, 0xff800000 ;  /* 0xff8000000006a802 */ /* 0x000fe20000000f00 */
[----:B------:R2:W-:Y:S04]  /*12a0*/  @!P1 ST.E desc[UR4][R4.64+0x80], R3 ;  /* 0x0000800304009985 */ /* 0x0005e8000c101904 */
[----:B------:R3:W-:Y:S04]  /*12b0*/  @!P0 ST.E desc[UR4][R4.64+0xa0], R2 ;  /* 0x0000a00204008985 */ /* 0x0007e8000c101904 */
[----:B------:R-:W-:Y:S01]  /*12c0*/  @!P2 ST.E desc[UR4][R4.64+0x60], R6 ;  /* 0x000060060400a985 */ /* 0x000fe2000c101904 */
[----:B-----5:R-:W-:-:S05]  /*12d0*/  @!P4 IMAD.MOV.U32 R0, RZ, RZ, -0x800000 ;  /* 0xff800000ff00c424 */ /* 0x020fca00078e00ff */
[----:B------:R5:W-:Y:S01]  /*12e0*/  @!P4 ST.E desc[UR4][R4.64+0x20], R0 ;  /* 0x000020000400c985 */ /* 0x000be2000c101904 */
[----:B--2---:R-:W-:Y:S01]  /*12f0*/  MOV R3, 0x0 ;  /* 0x0000000000037802 */ /* 0x004fe20000000f00 */
[----:B---3--:R-:W-:Y:S01]  /*1300*/  IMAD.MOV.U32 R2, RZ, RZ, R230 ;  /* 0x000000ffff027224 */ /* 0x008fe200078e00e6 */
[----:B-----5:R-:W-:-:S05]  /*1310*/  @!P5 MOV R0, 0xff800000 ;  /* 0xff8000000000d802 */ /* 0x020fca0000000f00 */
[----:B------:R1:W-:Y:S02]  /*1320*/  @!P5 ST.E desc[UR4][R4.64+0xc0], R0 ;  /* 0x0000c0000400d985 */ /* 0x0003e4000c101904 */
[----:B-1--4-:R-:W-:Y:S05]  /*1330*/  @P6 RET.REL.NODEC R2 `(_ZN5flash24flash_fwd_splitkv_kernelI23Flash_fwd_kernel_traitsILi128ELi64ELi128ELi4ELb0ELb0EN7cutlass6half_tE19Flash_kernel_traitsILi128ELi64ELi128ELi4ES3_EELb0ELb1ELb1ELb0ELb0ELb1ELb1ELb0EEEvNS_16Flash_fwd_paramsE) ;  /* 0xffffffec02306950 */ /* 0x012fea0003c3ffff */
[----:B------:R-:W-:Y:S02]  /*1340*/  MOV R0, 0xff800000 ;  /* 0xff80000000007802 */ /* 0x000fe40000000f00 */
[----:B------:R-:W-:-:S03]  /*1350*/  MOV R231, 0x0 ;  /* 0x0000000000e77802 */ /* 0x000fc60000000f00 */
[----:B------:R1:W-:Y:S02]  /*1360*/  ST.E desc[UR4][R4.64+0xe0], R0 ;  /* 0x0000e00004007985 */ /* 0x0003e4000c101904 */
[----:B-1----:R-:W-:Y:S05]  /*1370*/  RET.REL.NODEC R230 `(_ZN5flash24flash_fwd_splitkv_kernelI23Flash_fwd_kernel_traitsILi128ELi64ELi128ELi4ELb0ELb0EN7cutlass6half_tE19Flash_kernel_traitsILi128ELi64ELi128ELi4ES3_EELb0ELb1ELb1ELb0ELb0ELb1ELb1ELb0EEEvNS_16Flash_fwd_paramsE) ;  /* 0xffffffece6207950 */ /* 0x002fea0003c3ffff */
.L_x_7198:
        /* <DEDUP_REMOVED lines=51> */
[----:B------:R-:W3:Y:S01]  /*16b0*/  LD.E.64 R14, desc[UR4][R2.64+0x28] ;  /* 0x00002804020e7980 */ /* 0x000ee2000c101b00 */
[----:B------:R-:W-:Y:S01]  /*16c0*/  MOV R6, R241 ;  /* 0x000000f100067202 */ /* 0x000fe20000000f00 */
[----:B------:R-:W-:-:S04]  /*16d0*/  IMAD.MOV.U32 R7, RZ, RZ, R240 ;  /* 0x000000ffff077224 */ /* 0x000fc800078e00f0 */
[----:B------:R-:W-:-:S05]  /*16e0*/  IMAD.WIDE R6, R10, 0x4, R6 ;  /* 0x000000040a067825 */ /* 0x000fca00078e0206 */
[----:B------:R1:W2:Y:S01]  /*16f0*/  LD.E R5, desc[UR4][R6.64] ;  /* 0x0000000406057980 */ /* 0x0002a2000c101900 */
        /* <DEDUP_REMOVED lines=31> */
[-C--:B------:R-:W-:Y:S02]  /*18f0*/  IMAD R8, R21, R5.reuse, RZ ;  /* 0x0000000515087224 */ /* 0x080fe400078e02ff */
[----:B------:R-:W-:-:S04]  /*1900*/  IMAD.WIDE.U32 R10, R20, R5, RZ ;  /* 0x00000005140a7225 */ /* 0x000fc800078e00ff */
[----:B------:R-:W-:-:S05]  /*1910*/  IMAD R8, R20, R7, R8 ;  /* 0x0000000714087224 */ /* 0x000fca00078e0208 */
[----:B------:R-:W-:-:S03]  /*1920*/  IADD3 R11, PT, PT, R11, R8, RZ ;  /* 0x000000080b0b7210 */ /* 0x000fc60007ffe0ff */
        /* <DEDUP_REMOVED lines=14> */
.L_x_7216:
        /* <DEDUP_REMOVED lines=8> */
[----:B------:R-:W-:-:S02]  /*1a90*/  MOV R24, RZ ;  /* 0x000000ff00187202 */ /* 0x000fc40000000f00 */
[----:B------:R-:W-:Y:S02]  /*1aa0*/  IABS R9, R238 ;  /* 0x000000ee00097213 */ /* 0x000fe40000000000 */
[----:B------:R-:W-:Y:S02]  /*1ab0*/  @!P2 SHF.R.S32.HI R8, RZ, 0x1f, R14 ;  /* 0x0000001fff08a819 */ /* 0x000fe4000001140e */
        /* <DEDUP_REMOVED lines=12> */
[----:B--2---:R-:W-:Y:S02]  /*1b80*/  @!P2 IMAD R5, R217, R14, RZ ;  /* 0x0000000ed905a224 */ /* 0x004fe400078e02ff */
[----:B------:R-:W-:Y:S02]  /*1b90*/  IMAD R7, R10, R7, R9 ;  /* 0x000000070a077224 */ /* 0x000fe400078e0209 */
[----:B------:R-:W-:Y:S02]  /*1ba0*/  @!P2 IMAD R5, R8, R216, R5 ;  /* 0x000000d80805a224 */ /* 0x000fe400078e0205 */
[----:B------:R-:W-:Y:S01]  /*1bb0*/  @!P2 IMAD.WIDE.U32 R24, R216, R14, RZ ;  /* 0x0000000ed818a225 */ /* 0x000fe200078e00ff */
[----:B------:R-:W-:-:S04]  /*1bc0*/  ISETP.GT.U32.AND P1, PT, R6, R7, PT ;  /* 0x000000070600720c */ /* 0x000fc80003f24070 */
[----:B------:R-:W-:Y:S01]  /*1bd0*/  @!P2 IADD3 R25, PT, PT, R25, R5, RZ ;  /* 0x000000051919a210 */ /* 0x000fe20007ffe0ff */
[----:B---3-5:R-:W-:Y:S01]  /*1be0*/  @!P2 IMAD R8, R13, R11, RZ ;  /* 0x0000000b0d08a224 */ /* 0x028fe200078e02ff */
[----:B------:R-:W-:Y:S01]  /*1bf0*/  @!P2 SHF.R.S32.HI R5, RZ, 0x1f, R11 ;  /* 0x0000001fff05a819 */ /* 0x000fe2000001140b */
[----:B------:R-:W-:-:S04]  /*1c00*/  @P2 IMAD.IADD R9, R14, 0x1, R15 ;  /* 0x000000010e092824 */ /* 0x000fc800078e020f */
[C---:B------:R-:W-:Y:S02]  /*1c10*/  @!P2 IMAD R8, R12.reuse, R5, R8 ;  /* 0x000000050c08a224 */ /* 0x040fe400078e0208 */
[----:B------:R-:W-:-:S04]  /*1c20*/  @!P2 IMAD.WIDE.U32 R12, R12, R11, R24 ;  /* 0x0000000b0c0ca225 */ /* 0x000fc800078e0018 */
[-C--:B------:R-:W-:Y:S02]  /*1c30*/  @P2 IMAD R5, R217, R9.reuse, RZ ;  /* 0x00000009d9052224 */ /* 0x080fe400078e02ff */
[----:B------:R-:W-:Y:S01]  /*1c40*/  @P2 IMAD.WIDE.U32 R24, R216, R9, RZ ;  /* 0x00000009d8182225 */ /* 0x000fe200078e00ff */
[----:B------:R-:W-:Y:S02]  /*1c50*/  @!P1 IADD3 R7, PT, PT, R7, -R6, RZ ;  /* 0x8000000607079210 */ /* 0x000fe40007ffe0ff */
[----:B------:R-:W-:Y:S01]  /*1c60*/  @!P2 MOV R9, R12 ;  /* 0x0000000c0009a202 */ /* 0x000fe20000000f00 */
[----:B------:R-:W-:Y:S01]  /*1c70*/  @!P2 IMAD.IADD R8, R13, 0x1, R8 ;  /* 0x000000010d08a824 */ /* 0x000fe200078e0208 */
[----:B------:R-:W-:Y:S01]  /*1c80*/  @P2 MOV R9, R24 ;  /* 0x0000001800092202 */ /* 0x000fe20000000f00 */
[----:B------:R-:W-:Y:S01]  /*1c90*/  @P2 IMAD.IADD R8, R25, 0x1, R5 ;  /* 0x0000000119082824 */ /* 0x000fe200078e0205 */
[----:B------:R-:W-:Y:S02]  /*1ca0*/  ISETP.GE.U32.AND P4, PT, R7, R6, PT ;  /* 0x000000060700720c */ /* 0x000fe40003f86070 */
[----:B------:R-:W-:-:S02]  /*1cb0*/  LOP3.LUT R6, R238, R16, RZ, 0x3c, !PT ;  /* 0x00000010ee067212 */ /* 0x000fc400078e3cff */
[-C--:B------:R-:W-:Y:S02]  /*1cc0*/  LOP3.LUT R9, R9, R8.reuse, RZ, 0x3c, !PT ;  /* 0x0000000809097212 */ /* 0x080fe400078e3cff */
[----:B------:R-:W-:Y:S02]  /*1cd0*/  ISETP.GE.AND P0, PT, R6, RZ, PT ;  /* 0x000000ff0600720c */ /* 0x000fe40003f06270 */
[----:B------:R-:W-:Y:S02]  /*1ce0*/  LOP3.LUT R8, R9, R8, RZ, 0x3c, !PT ;  /* 0x0000000809087212 */ /* 0x000fe400078e3cff */
[----:B------:R-:W-:Y:S02]  /*1cf0*/  ISETP.NE.AND P3, PT, R16, RZ, PT ;  /* 0x000000ff1000720c */ /* 0x000fe40003f65270 */
[----:B------:R-:W-:Y:S02]  /*1d00*/  @!P1 IADD3 R10, PT, PT, R10, 0x1, RZ ;  /* 0x000000010a0a9810 */ /* 0x000fe40007ffe0ff */
[----:B------:R-:W-:-:S02]  /*1d10*/  LEA R13, R0, 0xffffff80, 0x7 ;  /* 0xffffff80000d7811 */ /* 0x000fc400078e38ff */
[----:B------:R-:W-:Y:S01]  /*1d20*/  LOP3.LUT R9, R9, R8, RZ, 0x3c, !PT ;  /* 0x0000000809097212 */ /* 0x000fe200078e3cff */
[----:B------:R-:W-:Y:S01]  /*1d30*/  @!P2 IMAD R6, R219, R14, RZ ;  /* 0x0000000edb06a224 */ /* 0x000fe200078e02ff */
[----:B------:R-:W-:Y:S01]  /*1d40*/  @!P2 SHF.R.S32.HI R5, RZ, 0x1f, R14 ;  /* 0x0000001fff05a819 */ /* 0x000fe2000001140e */
[----:B------:R-:W-:Y:S01]  /*1d50*/  @P4 VIADD R10, R10, 0x1 ;  /* 0x000000010a0a4836 */ /* 0x000fe20000000000 */
[----:B------:R-:W-:Y:S01]  /*1d60*/  SHF.R.S32.HI R12, RZ, 0x1f, R13 ;  /* 0x0000001fff0c7819 */ /* 0x000fe2000001140d */
[-C--:B------:R-:W-:Y:S02]  /*1d70*/  IMAD R7, R217, R13.reuse, RZ ;  /* 0x0000000dd9077224 */ /* 0x080fe400078e02ff */
[----:B------:R-:W-:Y:S01]  /*1d80*/  IMAD.WIDE.U32 R24, R216, R13, R8 ;  /* 0x0000000dd8187225 */ /* 0x000fe200078e0008 */
[----:B------:R-:W-:-:S03]  /*1d90*/  @!P0 IADD3 R10, PT, PT, -R10, RZ, RZ ;  /* 0x000000ff0a0a8210 */ /* 0x000fc60007ffe1ff */
[----:B------:R-:W-:Y:S02]  /*1da0*/  @!P2 IMAD R5, R5, R218, R6 ;  /* 0x000000da0505a224 */ /* 0x000fe400078e0206 */
[----:B------:R-:W-:Y:S01]  /*1db0*/  @!P2 IMAD.WIDE.U32 R8, R218, R14, RZ ;  /* 0x0000000eda08a225 */ /* 0x000fe200078e00ff */
[----:B------:R-:W-:-:S03]  /*1dc0*/  @!P3 LOP3.LUT R10, RZ, R16, RZ, 0x33, !PT ;  /* 0x00000010ff0ab212 */ /* 0x000fc600078e33ff */
[----:B------:R-:W-:Y:S01]  /*1dd0*/  IMAD R7, R12, R216, R7 ;  /* 0x000000d80c077224 */ /* 0x000fe200078e0207 */
[----:B------:R-:W-:Y:S01]  /*1de0*/  @!P2 IADD3 R27, PT, PT, R9, R5, RZ ;  /* 0x00000005091ba210 */ /* 0x000fe20007ffe0ff */
[----:B----4-:R-:W-:Y:S01]  /*1df0*/  @!P2 IMAD R6, R21, R11, RZ ;  /* 0x0000000b1506a224 */ /* 0x010fe200078e02ff */
        /* <DEDUP_REMOVED lines=17> */
[----:B------:R-:W-:-:S02]  /*1f10*/  @P2 MOV R15, R18 ;  /* 0x00000012000f2202 */ /* 0x000fc40000000f00 */
.L_x_7217:
[----:B------:R-:W-:Y:S05]  /*1f20*/  BSYNC.RECONVERGENT B0 ;  /* 0x0000000000007941 */ /* 0x000fea0003800200 */
.L_x_7215:
[----:B------:R-:W-:Y:S01]  /*1f30*/  ISETP.NE.AND P1, PT, R4, -0x1, PT ;  /* 0xffffffff0400780c */ /* 0x000fe20003f25270 */
[----:B------:R-:W2:Y:S04]  /*1f40*/  LD.E.64 R10, desc[UR4][R2.64+0x30] ;  /* 0x00003004020a7980 */ /* 0x000ea8000c101b00 */
[----:B------:R-:W3:Y:S04]  /*1f50*/  LD.E.64 R26, desc[UR4][R2.64+0x48] ;  /* 0x00004804021a7980 */ /* 0x000ee8000c101b00 */
[----:B------:R1:W5:Y:S04]  /*1f60*/  LD.E.64 R36, desc[UR4][R2.64+0x8] ;  /* 0x0000080402247980 */ /* 0x000368000c101b00 */
[----:B------:R-:W4:Y:S04]  /*1f70*/  @!P1 LD.E.64 R18, desc[UR4][R2.64+0x18] ;  /* 0x0000180402129980 */ /* 0x000f28000c101b00 */
[----:B------:R1:W5:Y:S04]  /*1f80*/  LD.E R237, desc[UR4][R2.64+0xc0] ;  /* 0x0000c00402ed7980 */ /* 0x000368000c101900 */
[----:B------:R1:W5:Y:S01]  /*1f90*/  LD.E.64 R32, desc[UR4][R2.64] ;  /* 0x0000000402207980 */ /* 0x000362000c101b00 */
[----:B------:R-:W1:Y:S01]  /*1fa0*/  S2UR UR6, SR_CgaCtaId ;  /* 0x00000000000679c3 */ /* 0x000e620000008800 */
[----:B------:R-:W-:-:S04]  /*1fb0*/  SHF.L.U32 R208, R209, 0x3, RZ ;  /* 0x00000003d1d07819 */ /* 0x000fc800000006ff */
[----:B------:R-:W-:Y:S01]  /*1fc0*/  LOP3.LUT R41, R208, 0x38, RZ, 0xc0, !PT ;  /* 0x00000038d0297812 */ /* 0x000fe200078ec0ff */
[-C--:B--2---:R-:W-:Y:S02]  /*1fd0*/  @P1 IMAD R5, R11, R4.reuse, RZ ;  /* 0x000000040b051224 */ /* 0x084fe400078e02ff */
[----:B------:R-:W-:-:S04]  /*1fe0*/  @P1 IMAD.WIDE.U32 R8, R10, R4, RZ ;  /* 0x000000040a081225 */ /* 0x000fc800078e00ff */
[-C--:B----4-:R-:W-:Y:S02]  /*1ff0*/  @!P1 IMAD R7, R19, R239.reuse, RZ ;  /* 0x000000ef13079224 */ /* 0x090fe400078e02ff */
[----:B------:R-:W-:-:S04]  /*2000*/  @!P1 IMAD.WIDE.U32 R18, R18, R239, RZ ;  /* 0x000000ef12129225 */ /* 0x000fc800078e00ff */
[----:B------:R-:W-:Y:S02]  /*2010*/  @!P1 IMAD.IADD R4, R19, 0x1, R7 ;  /* 0x0000000113049824 */ /* 0x000fe400078e0207 */
[----:B------:R-:W-:Y:S02]  /*2020*/  @!P1 IMAD.MOV.U32 R7, RZ, RZ, R18 ;  /* 0x000000ffff079224 */ /* 0x000fe400078e0012 */
[----:B------:R2:W5:Y:S01]  /*2030*/  LD.E.64 R18, desc[UR4][R2.64+0x10] ;  /* 0x0000100402127980 */ /* 0x000562000c101b00 */
[----:B------:R-:W-:Y:S01]  /*2040*/  @P1 IMAD.MOV.U32 R7, RZ, RZ, R8 ;  /* 0x000000ffff071224 */ /* 0x000fe200078e0008 */
[----:B------:R-:W-:Y:S01]  /*2050*/  SHF.R.U32.HI R20, RZ, 0x3, R209 ;  /* 0x00000003ff147819 */ /* 0x000fe200000116d1 */
[----:B------:R-:W-:Y:S02]  /*2060*/  @P1 IMAD.IADD R4, R9, 0x1, R5 ;  /* 0x0000000109041824 */ /* 0x000fe400078e0205 */
[----:B------:R-:W-:Y:S01]  /*2070*/  IMAD.IADD R220, R190, 0x1, -R220 ;  /* 0x00000001bedc7824 */ /* 0x000fe200078e0adc */
[----:B------:R-:W-:Y:S01]  /*2080*/  IADD3 R8, P0, PT, R41, R7, RZ ;  /* 0x0000000729087210 */ /* 0x000fe20007f1e0ff */
[----:B------:R-:W-:Y:S01]  /*2090*/  UMOV UR7, 0x400 ;  /* 0x0000040000077882 */ /* 0x000fe20000000000 */
[----:B------:R-:W-:-:S03]  /*20a0*/  LOP3.LUT R189, R208, 0x1c0, RZ, 0xc0, !PT ;  /* 0x000001c0d0bd7812 */ /* 0x000fc600078ec0ff */
[----:B------:R-:W-:Y:S01]  /*20b0*/  IMAD.X R9, RZ, RZ, R4, P0 ;  /* 0x000000ffff097224 */ /* 0x000fe200000e0604 */
[----:B------:R-:W-:Y:S01]  /*20c0*/  ISETP.GE.AND P0, PT, R20, R220, PT ;  /* 0x000000dc1400720c */ /* 0x000fe20003f06270 */
[----:B---3--:R-:W-:Y:S01]  /*20d0*/  IMAD R28, R27, R238, RZ ;  /* 0x000000ee1b1c7224 */ /* 0x008fe200078e02ff */
[----:B------:R-:W-:Y:S01]  /*20e0*/  SHF.R.S32.HI R25, RZ, 0x1f, R238 ;  /* 0x0000001fff197819 */ /* 0x000fe200000114ee */
[----:B-1----:R-:W-:Y:S01]  /*20f0*/  ULEA UR6, UR6, UR7, 0x18 ;  /* 0x0000000706067291 */ /* 0x002fe2000f8ec0ff */
[----:B------:R-:W-:Y:S02]  /*2100*/  LOP3.LUT R5, R208, 0x1e00, RZ, 0xc0, !PT ;  /* 0x00001e00d0057812 */ /* 0x000fe400078ec0ff */
[----:B------:R-:W-:Y:S01]  /*2110*/  LOP3.LUT R189, R189, 0x38, R209, 0xf8, !PT ;  /* 0x00000038bdbd7812 */ /* 0x000fe200078ef8d1 */
[--C-:B------:R-:W-:Y:S01]  /*2120*/  @!P1 IMAD.MOV.U32 R31, RZ, RZ, R11.reuse ;  /* 0x000000ffff1f9224 */ /* 0x100fe200078e000b */
[-C--:B------:R-:W-:Y:S01]  /*2130*/  @!P1 MOV R30, R10.reuse ;  /* 0x0000000a001e9202 */ /* 0x080fe20000000f00 */
[----:B------:R-:W-:Y:S01]  /*2140*/  IMAD R28, R26, R25, R28 ;  /* 0x000000191a1c7224 */ /* 0x000fe200078e021c */
[----:B------:R-:W-:Y:S01]  /*2150*/  @P1 MOV R30, R10 ;  /* 0x0000000a001e1202 */ /* 0x000fe20000000f00 */
[----:B------:R-:W-:Y:S01]  /*2160*/  @P1 IMAD.MOV.U32 R31, RZ, RZ, R11 ;  /* 0x000000ffff1f1224 */ /* 0x000fe200078e000b */
[----:B------:R-:W-:Y:S01]  /*2170*/  LOP3.LUT R189, R5, R189, R41, 0xf6, !PT ;  /* 0x000000bd05bd7212 */ /* 0x000fe200078ef629 */
[----:B------:R-:W-:Y:S01]  /*2180*/  IMAD.WIDE.U32 R26, R238, R26, R8 ;  /* 0x0000001aee1a7225 */ /* 0x000fe200078e0008 */
[----:B------:R-:W-:Y:S01]  /*2190*/  MOV R21, RZ ;  /* 0x000000ff00157202 */ /* 0x000fe20000000f00 */
[----:B------:R-:W-:Y:S01]  /*21a0*/  BSSY.RECONVERGENT B0, `(.L_x_7218) ;  /* 0x0000020000007945 */ /* 0x000fe20003800200 */
[C---:B------:R-:W-:Y:S01]  /*21b0*/  IADD3 R11, PT, PT, R20.reuse, 0x10, RZ ;  /* 0x00000010140b7810 */ /* 0x040fe20007ffe0ff */
[----:B------:R-:W-:-:S02]  /*21c0*/  VIADD R10, R20, 0x20 ;  /* 0x00000020140a7836 */ /* 0x000fc40000000000 */
        /* <DEDUP_REMOVED lines=29> */
.L_x_7219:
[----:B------:R-:W-:Y:S05]  /*23a0*/  BSYNC.RECONVERGENT B0 ;  /* 0x0000000000007941 */ /* 0x000fea0003800200 */
.L_x_7218:
[----:B------:R-:W-:Y:S01]  /*23b0*/  IMAD.SHL.U32 R112, R0, 0x80, RZ ;  /* 0x0000008000707824 */ /* 0x000fe200078e00ff */
[----:B------:R-:W-:Y:S01]  /*23c0*/  BSSY.RECONVERGENT B0, `(.L_x_7220) ;  /* 0x000001a000007945 */ /* 0x000fe20003800200 */
[----:B------:R-:W-:-:S03]  /*23d0*/  ISETP.GE.AND P0, PT, R9, R220, PT ;  /* 0x000000dc0900720c */ /* 0x000fc60003f06270 */
[----:B------:R-:W-:Y:S01]  /*23e0*/  IADD3 R4, PT, PT, R113, 0x80, -R112 ;  /* 0x0000008071047810 */ /* 0x000fe20007ffe870 */
        /* <DEDUP_REMOVED lines=23> */
.L_x_7221:
[----:B------:R-:W-:Y:S05]  /*2560*/  BSYNC.RECONVERGENT B0 ;  /* 0x0000000000007941 */ /* 0x000fea0003800200 */
.L_x_7220:
        /* <DEDUP_REMOVED lines=29> */
.L_x_7223:
[----:B------:R-:W-:Y:S05]  /*2740*/  BSYNC.RECONVERGENT B0 ;  /* 0x0000000000007941 */ /* 0x000fea0003800200 */
.L_x_7222:
        /* <DEDUP_REMOVED lines=30> */
.L_x_7225:
[----:B------:R-:W-:Y:S05]  /*2930*/  BSYNC.RECONVERGENT B0 ;  /* 0x0000000000007941 */ /* 0x000fea0003800200 */
.L_x_7224:
[----:B------:R-:W-:Y:S04]  /*2940*/  BSSY.RECONVERGENT B0, `(.L_x_7226) ;  /* 0x0000012000007945 */ /* 0x000fe80003800200 */
        /* <DEDUP_REMOVED lines=17> */
.L_x_7227:
[----:B------:R-:W-:Y:S05]  /*2a60*/  BSYNC.RECONVERGENT B0 ;  /* 0x0000000000007941 */ /* 0x000fea0003800200 */
.L_x_7226:
[----:B-1----:R-:W-:Y:S01]  /*2a70*/  SHF.L.U64.HI R6, R216, 0x4, R217 ;  /* 0x00000004d8067819 */ /* 0x002fe200000102d9 */
[----:B------:R-:W-:Y:S01]  /*2a80*/  BSSY.RECONVERGENT B0, `(.L_x_7228) ;  /* 0x0000012000007945 */ /* 0x000fe20003800200 */
[C---:B------:R-:W-:Y:S01]  /*2a90*/  LEA R26, P3, R5.reuse, R227, 0x1 ;  /* 0x000000e3051a7211 */ /* 0x040fe200078608ff */
        /* <DEDUP_REMOVED lines=16> */
.L_x_7229:
[----:B------:R-:W-:Y:S05]  /*2ba0*/  BSYNC.RECONVERGENT B0 ;  /* 0x0000000000007941 */ /* 0x000fea0003800200 */
.L_x_7228:
        /* <DEDUP_REMOVED lines=16> */
.L_x_7231:
[----:B------:R-:W-:Y:S05]  /*2cb0*/  BSYNC.RECONVERGENT B0 ;  /* 0x0000000000007941 */ /* 0x000fea0003800200 */
.L_x_7230:
[----:B------:R-:W-:Y:S01]  /*2cc0*/  BSSY.RECONVERGENT B0, `(.L_x_7232) ;  /* 0x0000013000007945 */ /* 0x000fe20003800200 */
[----:B------:R-:W-:Y:S01]  /*2cd0*/  ISETP.GE.AND P4, PT, R7, R4, PT ;  /* 0x000000040700720c */ /* 0x000fe20003f86270 */
[C---:B------:R-:W-:Y:S01]  /*2ce0*/  VIADD R6, R20.reuse, 0x60 ;  /* 0x0000006014067836 */ /* 0x040fe20000000000 */
[----:B------:R-:W-:Y:S01]  /*2cf0*/  IADD3 R5, PT, PT, R20, 0x70, RZ ;  /* 0x0000007014057810 */ /* 0x000fe20007ffe0ff */
        /* <DEDUP_REMOVED lines=15> */
.L_x_7233:
[----:B------:R-:W-:Y:S05]  /*2df0*/  BSYNC.RECONVERGENT B0 ;  /* 0x0000000000007941 */ /* 0x000fea0003800200 */
.L_x_7232:
[----:B------:R-:W-:Y:S01]  /*2e00*/  BSSY.RECONVERGENT B0, `(.L_x_7234) ;  /* 0x0000015000007945 */ /* 0x000fe20003800200 */
[-C--:B------:R-:W-:Y:S02]  /*2e10*/  ISETP.GE.AND P3, PT, R6, R4.reuse, PT ;  /* 0x000000040600720c */ /* 0x080fe40003f66270 */
[----:B------:R-:W-:Y:S01]  /*2e20*/  ISETP.GE.AND P2, PT, R5, R4, PT ;  /* 0x000000040500720c */ /* 0x000fe20003f46270 */
[----:B------:R-:W-:-:S12]  /*2e30*/  @P0 BRA `(.L_x_7235) ;  /* 0x0000000000440947 */ /* 0x000fd80003800000 */
        /* <DEDUP_REMOVED lines=17> */
.L_x_7235:
[----:B------:R-:W-:Y:S05]  /*2f50*/  BSYNC.RECONVERGENT B0 ;  /* 0x0000000000007941 */ /* 0x000fea0003800200 */
.L_x_7234:
        /* <DEDUP_REMOVED lines=16> */
.L_x_7237:
[----:B------:R-:W-:Y:S05]  /*3060*/  BSYNC.RECONVERGENT B0 ;  /* 0x0000000000007941 */ /* 0x000fea0003800200 */
.L_x_7236:
        /* <DEDUP_REMOVED lines=19> */
.L_x_7239:
[----:B------:R-:W-:Y:S05]  /*31a0*/  BSYNC.RECONVERGENT B0 ;  /* 0x0000000000007941 */ /* 0x000fea0003800200 */
.L_x_7238:
        /* <DEDUP_REMOVED lines=17> */
.L_x_7241:
[----:B------:R-:W-:Y:S05]  /*32c0*/  BSYNC.RECONVERGENT B0 ;  /* 0x0000000000007941 */ /* 0x000fea0003800200 */
.L_x_7240:
[----:B----4-:R-:W4:Y:S04]  /*32d0*/  LD.E.64 R28, desc[UR4][R2.64+0x1c0] ;  /* 0x0001c004021c7980 */ /* 0x010f28000c101b00 */
[----:B-1----:R-:W2:Y:S01]  /*32e0*/  LD.E.64 R26, desc[UR4][R2.64+0x1b8] ;  /* 0x0001b804021a7980 */ /* 0x002ea2000c101b00 */
[----:B------:R-:W-:-:S03]  /*32f0*/  IMAD.MOV.U32 R24, RZ, RZ, R238 ;  /* 0x000000ffff187224 */ /* 0x000fc600078e00ee */
[----:B------:R-:W3:Y:S01]  /*3300*/  LD.E R17, desc[UR4][R2.64+0xd8] ;  /* 0x0000d80402117980 */ /* 0x000ee2000c101900 */
[----:B------:R-:W-:-:S03]  /*3310*/  IMAD R12, R12, R218, RZ ;  /* 0x000000da0c0c7224 */ /* 0x000fc600078e02ff */
[----:B------:R-:W0:Y:S01]  /*3320*/  LDGDEPBAR ;  /* 0x00000000000079af */ /* 0x000e220000000000 */
[----:B------:R-:W-:-:S03]  /*3330*/  IMAD R12, R13, R219, R12 ;  /* 0x000000db0d0c7224 */ /* 0x000fc600078e020c */
[----:B------:R-:W5:Y:S04]  /*3340*/  LD.E R114, desc[UR4][R2.64+0x184] ;  /* 0x0001840402727980 */ /* 0x000f68000c101900 */
[----:B------:R-:W5:Y:S01]  /*3350*/  LD.E R116, desc[UR4][R2.64+0x188] ;  /* 0x0001880402747980 */ /* 0x000f62000c101900 */
[----:B----4-:R-:W-:-:S04]  /*3360*/  IMAD.WIDE.U32 R24, R239, R28, R24 ;  /* 0x0000001cef187225 */ /* 0x010fc800078e0018 */
[----:B------:R-:W-:Y:S01]  /*3370*/  IMAD R21, R29, R239, RZ ;  /* 0x000000ef1d157224 */ /* 0x000fe200078e02ff */
[----:B--2---:R-:W-:-:S03]  /*3380*/  LEA R26, P0, R24, R26, 0x2 ;  /* 0x0000001a181a7211 */ /* 0x004fc600078010ff */
[----:B------:R-:W-:-:S05]  /*3390*/  IMAD.IADD R21, R25, 0x1, R21 ;  /* 0x0000000119157824 */ /* 0x000fca00078e0215 */
[----:B------:R-:W-:-:S05]  /*33a0*/  LEA.HI.X R27, R24, R27, R21, 0x2, P0 ;  /* 0x0000001b181b7211 */ /* 0x000fca00000f1415 */
[----:B------:R1:W5:Y:S01]  /*33b0*/  LD.E R236, desc[UR4][R26.64] ;  /* 0x000000041aec7980 */ /* 0x000362000c101900 */
[----:B------:R-:W-:Y:S01]  /*33c0*/  IABS R25, R16 ;  /* 0x0000001000197213 */ /* 0x000fe20000000000 */
[----:B---3--:R-:W-:Y:S01]  /*33d0*/  MUFU.RCP R17, R17 ;  /* 0x0000001100117308 */ /* 0x008fe20000001000 */
[----:B------:R-:W-:Y:S01]  /*33e0*/  IABS R24, R238 ;  /* 0x000000ee00187213 */ /* 0x000fe20000000000 */
[----:B------:R-:W-:Y:S01]  /*33f0*/  IMAD R228, R219, R20, RZ ;  /* 0x00000014dbe47224 */ /* 0x000fe200078e02ff */
[----:B------:R-:W-:Y:S01]  /*3400*/  LOP3.LUT R241, R241, R240, RZ, 0x3c, !PT ;  /* 0x000000f0f1f17212 */ /* 0x000fe200078e3cff */
[----:B------:R-:W-:-:S04]  /*3410*/  DEPBAR.LE SB0, 0x0 ;  /* 0x000080000000791a */ /* 0x000fc80000000000 */
[----:B------:R-:W2:Y:S08]  /*3420*/  I2F.RP R28, R25 ;  /* 0x00000019001c7306 */ /* 0x000eb00000209400 */
[----:B--2---:R-:W2:Y:S02]  /*3430*/  MUFU.RCP R28, R28 ;  /* 0x0000001c001c7308 */ /* 0x004ea40000001000 */
[----:B--2---:R-:W-:-:S06]  /*3440*/  IADD3 R28, PT, PT, R28, 0xffffffe, RZ ;  /* 0x0ffffffe1c1c7810 */ /* 0x004fcc0007ffe0ff */
[----:B------:R-:W2:Y:S02]  /*3450*/  F2I.FTZ.U32.TRUNC.NTZ R29, R28 ;  /* 0x0000001c001d7305 */ /* 0x000ea4000021f000 */
[----:B--2---:R-:W-:Y:S02]  /*3460*/  IMAD.MOV R21, RZ, RZ, -R29 ;  /* 0x000000ffff157224 */ /* 0x004fe400078e0a1d */
[----:B------:R-:W-:Y:S02]  /*3470*/  IMAD.MOV.U32 R28, RZ, RZ, RZ ;  /* 0x000000ffff1c7224 */ /* 0x000fe400078e00ff */
[----:B-1----:R-:W-:Y:S01]  /*3480*/  IMAD R26, R21, R25, RZ ;  /* 0x00000019151a7224 */ /* 0x002fe200078e02ff */
        /* <DEDUP_REMOVED lines=10> */
[----:B------:R-:W-:Y:S02]  /*3530*/  ISETP.NE.AND P1, PT, R16, RZ, PT ;  /* 0x000000ff1000720c */ /* 0x000fe40003f25270 */
[----:B------:R-:W-:-:S07]  /*3540*/  ISETP.GE.AND P0, PT, R21, RZ, PT ;  /* 0x000000ff1500720c */ /* 0x000fce0003f06270 */
[----:B------:R-:W-:Y:S01]  /*3550*/  @P2 IADD3 R26, PT, PT, R26, 0x1, RZ ;  /* 0x000000011a1a2810 */ /* 0x000fe20007ffe0ff */
[----:B------:R-:W-:-:S05]  /*3560*/  IMAD.WIDE.U32 R24, R13, R218, RZ ;  /* 0x000000da0d187225 */ /* 0x000fca00078e00ff */
[----:B------:R-:W-:Y:S01]  /*3570*/  @!P0 IMAD.MOV R26, RZ, RZ, -R26 ;  /* 0x000000ffff1a8224 */ /* 0x000fe200078e0a1a */
[----:B------:R-:W-:-:S04]  /*3580*/  @!P1 LOP3.LUT R26, RZ, R16, RZ, 0x33, !PT ;  /* 0x00000010ff1a9212 */ /* 0x000fc800078e33ff */
[----:B------:R-:W-:Y:S01]  /*3590*/  SHF.R.S32.HI R16, RZ, 0x1f, R26 ;  /* 0x0000001fff107819 */ /* 0x000fe2000001141a */
[----:B------:R-:W-:Y:S01]  /*35a0*/  IMAD R13, R23, R26, RZ ;  /* 0x0000001a170d7224 */ /* 0x000fe200078e02ff */
[----:B------:R-:W-:Y:S01]  /*35b0*/  IADD3 R12, PT, PT, R25, R12, RZ ;  /* 0x0000000c190c7210 */ /* 0x000fe20007ffe0ff */
[----:B------:R-:W-:Y:S01]  /*35c0*/  IMAD.WIDE.U32 R26, R22, R26, RZ ;  /* 0x0000001a161a7225 */ /* 0x000fe200078e00ff */
[----:B------:R-:W-:-:S03]  /*35d0*/  IADD3 R15, P1, P0, R24, R15, R41 ;  /* 0x0000000f180f7210 */ /* 0x000fc6000783e029 */
[----:B------:R-:W-:Y:S01]  /*35e0*/  IMAD R13, R16, R22, R13 ;  /* 0x00000016100d7224 */ /* 0x000fe200078e020d */
[----:B------:R-:W-:Y:S02]  /*35f0*/  IADD3.X R12, PT, PT, R12, R14, RZ, P1, P0 ;  /* 0x0000000e0c0c7210 */ /* 0x000fe40000fe04ff */
[----:B------:R-:W-:Y:S01]  /*3600*/  IADD3 R14, P0, PT, R15, R26, RZ ;  /* 0x0000001a0f0e7210 */ /* 0x000fe20007f1e0ff */
[----:B------:R-:W-:-:S05]  /*3610*/  IMAD.IADD R13, R27, 0x1, R13 ;  /* 0x000000011b0d7824 */ /* 0x000fca00078e020d */
[----:B------:R-:W-:-:S03]  /*3620*/  IADD3.X R15, PT, PT, R12, R13, RZ, P0, !PT ;  /* 0x0000000d0c0f7210 */ /* 0x000fc600007fe4ff */
[----:B------:R-:W-:-:S07]  /*3630*/  IMAD.WIDE.U32 R14, R20, R218, R14 ;  /* 0x000000da140e7225 */ /* 0x000fce00078e000e */
        /* <DEDUP_REMOVED lines=10> */
[----:B-----5:R-:W-:Y:S01]  /*36e0*/  FMUL.FTZ R236, R236, R17 ;  /* 0x00000011ecec7220 */ /* 0x020fe20000410000 */
        /* <DEDUP_REMOVED lines=18> */
.L_x_7243:
[----:B------:R2:W-:Y:S04]  /*3810*/  STS.128 [R189+0xc000], RZ ;  /* 0x00c000ffbd007388 */ /* 0x0005e80000000c00 */
[----:B------:R2:W-:Y:S02]  /*3820*/  STS.128 [R189+0x10000], RZ ;  /* 0x010000ffbd007388 */ /* 0x0005e40000000c00 */
.L_x_7244:
[----:B------:R-:W-:Y:S05]  /*3830*/  BSYNC.RECONVERGENT B0 ;  /* 0x0000000000007941 */ /* 0x000fea0003800200 */
.L_x_7242:
        /* <DEDUP_REMOVED lines=30> */
.L_x_7246:
[----:B------:R-:W-:Y:S05]  /*3a20*/  BSYNC.RECONVERGENT B0 ;  /* 0x0000000000007941 */ /* 0x000fea0003800200 */
.L_x_7245:
[----:B------:R1:W-:Y:S01]  /*3a30*/  @P3 STS.128 [R189+0xd000], RZ ;  /* 0x00d000ffbd003388 */ /* 0x0003e20000000c00 */
[----:B------:R-:W-:Y:S03]  /*3a40*/  BSSY.RECONVERGENT B0, `(.L_x_7247) ;  /* 0x0000011000007945 */ /* 0x000fe60003800200 */
[----:B------:R1:W-:Y:S01]  /*3a50*/  @P3 STS.128 [R189+0x11000], RZ ;  /* 0x011000ffbd003388 */ /* 0x0003e20000000c00 */
        /* <DEDUP_REMOVED lines=15> */
.L_x_7248:
[----:B------:R-:W-:Y:S05]  /*3b50*/  BSYNC.RECONVERGENT B0 ;  /* 0x0000000000007941 */ /* 0x000fea0003800200 */
.L_x_7247:
        /* <DEDUP_REMOVED lines=8> */
[----:B----4-:R-:W-:-:S02]  /*3be0*/  LOP3.LUT R8, R211, 0x200, R188, 0xf8, !PT ;  /* 0x00000200d3087812 */ /* 0x010fc400078ef8bc */
        /* <DEDUP_REMOVED lines=17> */
.L_x_7250:
[----:B------:R-:W-:Y:S05]  /*3d00*/  BSYNC.RECONVERGENT B0 ;  /* 0x0000000000007941 */ /* 0x000fea0003800200 */
.L_x_7249:
        /* <DEDUP_REMOVED lines=27> */
.L_x_7252:
[----:B------:R-:W-:Y:S05]  /*3ec0*/  BSYNC.RECONVERGENT B0 ;  /* 0x0000000000007941 */ /* 0x000fea0003800200 */
.L_x_7251:
        /* <DEDUP_REMOVED lines=18> */
.L_x_7254:
[----:B------:R-:W-:Y:S05]  /*3ff0*/  BSYNC.RECONVERGENT B0 ;  /* 0x0000000000007941 */ /* 0x000fea0003800200 */
.L_x_7253:
        /* <DEDUP_REMOVED lines=22> */
.L_x_7256:
[----:B------:R-:W-:Y:S05]  /*4160*/  BSYNC.RECONVERGENT B0 ;  /* 0x0000000000007941 */ /* 0x000fea0003800200 */
.L_x_7255:
        /* <DEDUP_REMOVED lines=20> */
.L_x_7258:
[----:B------:R-:W-:Y:S05]  /*42b0*/  BSYNC.RECONVERGENT B0 ;  /* 0x0000000000007941 */ /* 0x000fea0003800200 */
.L_x_7257:
[----:B------:R-:W-:Y:S01]  /*42c0*/  LDSM.16.M88.4 R32, [R196] ;  /* 0x00000000c420783b */ /* 0x000fe20000000200 */
[----:B------:R-:W-:Y:S02]  /*42d0*/  LOP3.LUT P0, R184, R209, 0x2, RZ, 0xc0, !PT ;  /* 0x00000002d1b87812 */ /* 0x000fe4000780c0ff */
[----:B------:R-:W-:Y:S01]  /*42e0*/  MOV R42, 0x20 ;  /* 0x00000020002a7802 */ /* 0x000fe20000000f00 */
[----:B------:R-:W4:Y:S03]  /*42f0*/  LDSM.16.M88.4 R24, [R195+0x4000] ;  /* 0x00400000c318783b */ /* 0x000f260000000200 */
[----:B------:R-:W-:Y:S01]  /*4300*/  SEL R42, R42, 0xffffffe0, !P0 ;  /* 0xffffffe02a2a7807 */ /* 0x000fe20004000000 */
[----:B------:R-:W5:Y:S03]  /*4310*/  LDSM.16.M88.4 R84, [R195+0x4800] ;  /* 0x00480000c354783b */ /* 0x000f660000000200 */
[----:B------:R-:W-:Y:S01]  /*4320*/  IADD3 R194, PT, PT, R196, R42, RZ ;  /* 0x0000002ac4c27210 */ /* 0x000fe20007ffe0ff */
[----:B------:R-:W2:Y:S01]  /*4330*/  LDSM.16.M88.4 R76, [R195+0x5000] ;  /* 0x00500000c34c783b */ /* 0x000ea20000000200 */
[----:B------:R-:W-:-:S03]  /*4340*/  IADD3 R193, PT, PT, R42, R195, RZ ;  /* 0x000000c32ac17210 */ /* 0x000fc60007ffe0ff */
[----:B------:R-:W3:Y:S04]  /*4350*/  LDSM.16.M88.4 R68, [R195+0x5800] ;  /* 0x00580000c344783b */ /* 0x000ee80000000200 */
[----:B------:R-:W3:Y:S04]  /*4360*/  LDSM.16.M88.4 R60, [R195+0x6000] ;  /* 0x00600000c33c783b */ /* 0x000ee80000000200 */
[----:B------:R-:W3:Y:S04]  /*4370*/  LDSM.16.M88.4 R52, [R195+0x6800] ;  /* 0x00680000c334783b */ /* 0x000ee80000000200 */
[----:B------:R-:W3:Y:S04]  /*4380*/  LDSM.16.M88.4 R44, [R195+0x7000] ;  /* 0x00700000c32c783b */ /* 0x000ee80000000200 */
[----:B-1----:R-:W1:Y:S04]  /*4390*/  LDSM.16.M88.4 R16, [R195+0x7800] ;  /* 0x00780000c310783b */ /* 0x002e680000000200 */
[----:B------:R-:W-:Y:S04]  /*43a0*/  LDSM.16.M88.4 R92, [R194] ;  /* 0x00000000c25c783b */ /* 0x000fe80000000200 */
[----:B------:R-:W1:Y:S04]  /*43b0*/  LDSM.16.M88.4 R4, [R193+0x4000] ;  /* 0x00400000c104783b */ /* 0x000e680000000200 */
[----:B------:R-:W3:Y:S01]  /*43c0*/  LD.E R115, desc[UR4][R2.64+0x18c] ;  /* 0x00018c0402737980 */ /* 0x000ee2000c101900 */
[C---:B----4-:R-:W-:Y:S03]  /*43d0*/  HMMA.16816.F32 R12, R32.reuse, R24, RZ ;  /* 0x00000018200c723c */ /* 0x050fe600000018ff */
[----:B------:R-:W4:Y:S04]  /*43e0*/  LDSM.16.M88.4 R8, [R193+0x5000] ;  /* 0x00500000c108783b */ /* 0x000f280000000200 */
[----:B------:R-:W-:Y:S01]  /*43f0*/  LDSM.16.M88.4 R20, [R193+0x4800] ;  /* 0x00480000c114783b */ /* 0x000fe20000000200 */
[C---:B-----5:R-:W-:Y:S03]  /*4400*/  HMMA.16816.F32 R88, R32.reuse, R84, RZ ;  /* 0x000000542058723c */ /* 0x060fe600000018ff */
[----:B------:R-:W-:Y:S04]  /*4410*/  LDSM.16.M88.4 R104, [R193+0x6800] ;  /* 0x00680000c168783b */ /* 0x000fe80000000200 */
[----:B------:R-:W-:Y:S01]  /*4420*/  LDSM.16.M88.4 R100, [R193+0x7000] ;  /* 0x00700000c164783b */ /* 0x000fe20000000200 */
[----:B--2---:R-:W-:Y:S03]  /*4430*/  HMMA.16816.F32 R80, R32, R76, RZ ;  /* 0x0000004c2050723c */ /* 0x004fe600000018ff */
[----:B------:R-:W-:Y:S01]  /*4440*/  LDSM.16.M88.4 R96, [R193+0x7800] ;  /* 0x00780000c160783b */ /* 0x000fe20000000200 */
[----:B------:R-:W-:-:S02]  /*4450*/  LOP3.LUT P0, R183, R209, 0x4, RZ, 0xc0, !PT ;  /* 0x00000004d1b77812 */ /* 0x000fc4000780c0ff */
[----:B------:R-:W-:Y:S01]  /*4460*/  MOV R43, 0x40 ;  /* 0x00000040002b7802 */ /* 0x000fe20000000f00 */
[----:B------:R-:W-:Y:S01]  /*4470*/  LDSM.16.M88.4 R108, [R193+0x8000] ;  /* 0x00800000c16c783b */ /* 0x000fe20000000200 */
[C---:B---3--:R-:W-:Y:S03]  /*4480*/  HMMA.16816.F32 R72, R32.reuse, R68, RZ ;  /* 0x000000442048723c */ /* 0x048fe600000018ff */
        /* <DEDUP_REMOVED lines=15> */
[----:B------:R-:W-:Y:S01]  /*4580*/  HMMA.16816.F32 R24, R92, R6, R24 ;  /* 0x000000065c18723c */ /* 0x000fe20000001818 */
[----:B------:R-:W2:Y:S01]  /*4590*/  LDSM.16.M88.4 R4, [R193+0x6000] ;  /* 0x00600000c104783b */ /* 0x000ea20000000200 */
[----:B------:R-:W-:-:S04]  /*45a0*/  SEL R43, R43, 0xffffffc0, !P0 ;  /* 0xffffffc02b2b7807 */ /* 0x000fc80004000000 */
[----:B------:R-:W-:Y:S02]  /*45b0*/  IADD3 R192, PT, PT, R196, R43, RZ ;  /* 0x0000002bc4c07210 */ /* 0x000fe40007ffe0ff */
[----:B------:R-:W-:Y:S01]  /*45c0*/  IADD3 R181, PT, PT, R43, R195, RZ ;  /* 0x000000c32bb57210 */ /* 0x000fe20007ffe0ff */
[C---:B----4-:R-:W-:Y:S04]  /*45d0*/  HMMA.16816.F32 R80, R92.reuse, R8, R80 ;  /* 0x000000085c50723c */ /* 0x050fe80000001850 */
[----:B------:R-:W-:Y:S04]  /*45e0*/  LDSM.16.M88.4 R28, [R181+0x4000] ;  /* 0x00400000b51c783b */ /* 0x000fe80000000200 */
[C---:B------:R-:W-:Y:S01]  /*45f0*/  HMMA.16816.F32 R76, R92.reuse, R10, R76 ;  /* 0x0000000a5c4c723c */ /* 0x040fe2000000184c */
[----:B------:R-:W-:Y:S07]  /*4600*/  LDSM.16.M88.4 R8, [R192] ;  /* 0x00000000c008783b */ /* 0x000fee0000000200 */
        /* <DEDUP_REMOVED lines=21> */
[----:B------:R-:W-:Y:S03]  /*4760*/  LDSM.16.M88.4 R100, [R195+0x8800] ;  /* 0x00880000c364783b */ /* 0x000fe60000000200 */
        /* <DEDUP_REMOVED lines=38> */
[----:B------:R-:W5:Y:S07]  /*49d0*/  LDSM.16.M88.4 R28, [R194+0x2000] ;  /* 0x00200000c21c783b */ /* 0x000f6e0000000200 */
[C---:B--2---:R-:W-:Y:S08]  /*49e0*/  HMMA.16816.F32 R12, R104.reuse, R92, R12 ;  /* 0x0000005c680c723c */ /* 0x044ff0000000180c */
[----:B------:R-:W-:Y:S01]  /*49f0*/  HMMA.16816.F32 R24, R104, R94, R24 ;  /* 0x0000005e6818723c */ /* 0x000fe20000001818 */
[----:B------:R-:W2:Y:S07]  /*4a00*/  LDSM.16.M88.4 R92, [R195+0x9800] ;  /* 0x00980000c35c783b */ /* 0x000eae0000000200 */
        /* <DEDUP_REMOVED lines=13> */
[----:B-----5:R-:W-:Y:S08]  /*4ae0*/  HMMA.16816.F32 R12, R28, R108, R12 ;  /* 0x0000006c1c0c723c */ /* 0x020ff0000000180c */
[C---:B------:R-:W-:Y:S08]  /*4af0*/  HMMA.16816.F32 R80, R104.reuse, R96, R80 ;  /* 0x000000606850723c */ /* 0x040ff00000001850 */
[----:B------:R-:W-:Y:S08]  /*4b00*/  HMMA.16816.F32 R76, R104, R98, R76 ;  /* 0x00000062684c723c */ /* 0x000ff0000000184c */
[----:B------:R-:W-:Y:S08]  /*4b10*/  HMMA.16816.F32 R24, R28, R110, R24 ;  /* 0x0000006e1c18723c */ /* 0x000ff00000001818 */
[----:B--2---:R-:W-:Y:S01]  /*4b20*/  HMMA.16816.F32 R96, R104, R92, R72 ;  /* 0x0000005c6860723c */ /* 0x004fe20000001848 */
[----:B------:R-:W2:Y:S07]  /*4b30*/  LDSM.16.M88.4 R72, [R181+0x8800] ;  /* 0x00880000b548783b */ /* 0x000eae0000000200 */
[C---:B-1----:R-:W-:Y:S08]  /*4b40*/  HMMA.16816.F32 R12, R20.reuse, R16, R12 ;  /* 0x00000010140c723c */ /* 0x042ff0000000180c */
[----:B------:R-:W-:Y:S01]  /*4b50*/  HMMA.16816.F32 R24, R20, R18, R24 ;  /* 0x000000121418723c */ /* 0x000fe20000001818 */
[----:B------:R-:W1:Y:S07]  /*4b60*/  LDSM.16.M88.4 R16, [R195+0xa000] ;  /* 0x00a00000c310783b */ /* 0x000e6e0000000200 */
        /* <DEDUP_REMOVED lines=13> */
[----:B------:R-:W4:Y:S02]  /*4c40*/  MUFU.TANH R100, R12 ;  /* 0x0000000c00647308 */ /* 0x000f240000002400 */
[C---:B-1----:R-:W-:Y:S06]  /*4c50*/  HMMA.16816.F32 R64, R104.reuse, R16, R64 ;  /* 0x000000106840723c */ /* 0x042fec0000001840 */
[----:B------:R-:W1:Y:S02]  /*4c60*/  MUFU.TANH R117, R13 ;  /* 0x0000000d00757308 */ /* 0x000e640000002400 */
[C---:B------:R-:W-:Y:S01]  /*4c70*/  HMMA.16816.F32 R60, R104.reuse, R18, R60 ;  /* 0x00000012683c723c */ /* 0x040fe2000000183c */
[----:B------:R-:W-:Y:S05]  /*4c80*/  LDSM.16.M88.4 R16, [R193+0x9800] ;  /* 0x00980000c110783b */ /* 0x000fea0000000200 */
[----:B------:R-:W1:Y:S08]  /*4c90*/  MUFU.TANH R118, R14 ;  /* 0x0000000e00767308 */ /* 0x000e700000002400 */
[----:B------:R5:W1:Y:S02]  /*4ca0*/  MUFU.TANH R101, R15 ;  /* 0x0000000f00657308 */ /* 0x000a640000002400 */
[----:B-----5:R-:W5:Y:S01]  /*4cb0*/  LDSM.16.M88.4 R12, [R181+0x9000] ;  /* 0x00900000b50c783b */ /* 0x020f620000000200 */
        /* <DEDUP_REMOVED lines=8> */
[C---:B-----5:R-:W-:Y:S08]  /*4d40*/  HMMA.16816.F32 R92, R20.reuse, R12, R92 ;  /* 0x0000000c145c723c */ /* 0x060ff0000000185c */
[----:B------:R-:W-:Y:S01]  /*4d50*/  HMMA.16816.F32 R76, R20, R14, R76 ;  /* 0x0000000e144c723c */ /* 0x000fe2000000184c */
[----:B------:R-:W5:Y:S07]  /*4d60*/  LDSM.16.M88.4 R12, [R195+0xb000] ;  /* 0x00b00000c30c783b */ /* 0x000f6e0000000200 */
        /* <DEDUP_REMOVED lines=18> */
[----:B------:R-:W1:Y:S03]  /*4e90*/  MUFU.TANH R103, R25 ;  /* 0x0000001900677308 */ /* 0x000e660000002400 */
[C---:B-----5:R-:W-:Y:S05]  /*4ea0*/  HMMA.16816.F32 R48, R104.reuse, R12, R48 ;  /* 0x0000000c6830723c */ /* 0x060fea0000001830 */
[----:B------:R-:W2:Y:S03]  /*4eb0*/  MUFU.TANH R88, R26 ;  /* 0x0000001a00587308 */ /* 0x000ea60000002400 */
[----:B------:R-:W-:Y:S01]  /*4ec0*/  HMMA.16816.F32 R44, R104, R14, R44 ;  /* 0x0000000e682c723c */ /* 0x000fe2000000182c */
[----:B------:R-:W-:Y:S04]  /*4ed0*/  LDSM.16.M88.4 R12, [R195+0xb800] ;  /* 0x00b80000c30c783b */ /* 0x000fe80000000200 */
[----:B------:R5:W2:Y:S03]  /*4ee0*/  MUFU.TANH R89, R27 ;  /* 0x0000001b00597308 */ /* 0x000aa60000002400 */
[C---:B-1----:R-:W-:Y:S08]  /*4ef0*/  HMMA.16816.F32 R80, R20.reuse, R16, R80 ;  /* 0x000000101450723c */ /* 0x042ff00000001850 */
[----:B------:R-:W-:Y:S08]  /*4f00*/  HMMA.16816.F32 R60, R20, R18, R60 ;  /* 0x00000012143c723c */ /* 0x000ff0000000183c */
[----:B------:R-:W-:Y:S01]  /*4f10*/  HMMA.16816.F32 R84, R8, R90, R84 ;  /* 0x0000005a0854723c */ /* 0x000fe20000001854 */
[----:B-----5:R-:W1:Y:S01]  /*4f20*/  LDSM.16.M88.4 R24, [R180+0x9800] ;  /* 0x00980000b418783b */ /* 0x020e620000000200 */
[-C--:B------:R-:W-:Y:S01]  /*4f30*/  FMUL.FTZ R76, R76, R115.reuse ;  /* 0x000000734c4c7220 */ /* 0x080fe20000410000 */
[----:B------:R-:W-:-:S02]  /*4f40*/  FMUL.FTZ R77, R77, R115 ;  /* 0x000000734d4d7220 */ /* 0x000fc40000410000 */
[----:B------:R-:W-:Y:S03]  /*4f50*/  LDSM.16.M88.4 R16, [R180+0xa800] ;  /* 0x00a80000b410783b */ /* 0x000fe60000000200 */
        /* <DEDUP_REMOVED lines=9> */
[----:B------:R-:W-:Y:S08]  /*4ff0*/  HMMA.16816.F32 R36, R104, R12, R36 ;  /* 0x0000000c6824723c */ /* 0x000ff00000001824 */
[----:B------:R-:W-:Y:S08]  /*5000*/  HMMA.16816.F32 R48, R28, R72, R48 ;  /* 0x000000481c30723c */ /* 0x000ff00000001830 */
[----:B------:R-:W-:Y:S01]  /*5010*/  HMMA.16816.F32 R32, R104, R14, R32 ;  /* 0x0000000e6820723c */ /* 0x000fe20000001820 */
[----:B------:R-:W5:Y:S07]  /*5020*/  LDSM.16.M88.4 R12, [R181+0xb800] ;  /* 0x00b80000b50c783b */ /* 0x000f6e0000000200 */
[----:B------:R-:W-:Y:S01]  /*5030*/  HMMA.16816.F32 R44, R28, R74, R44 ;  /* 0x0000004a1c2c723c */ /* 0x000fe2000000182c */
[-C--:B------:R-:W-:Y:S01]  /*5040*/  FMUL.FTZ R85, R85, R115.reuse ;  /* 0x0000007355557220 */ /* 0x080fe20000410000 */
[-C--:B------:R-:W-:Y:S01]  /*5050*/  FMUL.FTZ R84, R84, R115.reuse ;  /* 0x0000007354547220 */ /* 0x080fe20000410000 */
[-C--:B------:R-:W-:Y:S01]  /*5060*/  FMUL.FTZ R91, R111, R115.reuse ;  /* 0x000000736f5b7220 */ /* 0x080fe20000410000 */
[-C--:B------:R-:W-:Y:S01]  /*5070*/  FMUL.FTZ R90, R110, R115.reuse ;  /* 0x000000736e5a7220 */ /* 0x080fe20000410000 */
[----:B------:R4:W1:Y:S01]  /*5080*/  MUFU.TANH R111, R85 ;  /* 0x00000055006f7308 */ /* 0x0008620000002400 */
[-C--:B------:R-:W-:Y:S01]  /*5090*/  FMUL.FTZ R68, R68, R115.reuse ;  /* 0x0000007344447220 */ /* 0x080fe20000410000 */
[-C--:B------:R-:W-:Y:S01]  /*50a0*/  FMUL.FTZ R69, R69, R115.reuse ;  /* 0x0000007345457220 */ /* 0x080fe20000410000 */
[-C--:B------:R-:W-:Y:S01]  /*50b0*/  FMUL.FTZ R70, R70, R115.reuse ;  /* 0x0000007346467220 */ /* 0x080fe20000410000 */
[----:B------:R-:W-:-:S04]  /*50c0*/  FMUL.FTZ R71, R71, R115 ;  /* 0x0000007347477220 */ /* 0x000fc80000410000 */
[----:B------:R2:W1:Y:S01]  /*50d0*/  MUFU.TANH R110, R84 ;  /* 0x00000054006e7308 */ /* 0x0004620000002400 */
[----:B---3--:R-:W-:Y:S01]  /*50e0*/  HMMA.16816.F32 R48, R20, R4, R48 ;  /* 0x000000041430723c */ /* 0x008fe20000001830 */
[-C--:B----4-:R-:W-:Y:S01]  /*50f0*/  FMUL.FTZ R85, R87, R115.reuse ;  /* 0x0000007357557220 */ /* 0x090fe20000410000 */
[-C--:B------:R-:W-:Y:S01]  /*5100*/  FMUL.FTZ R87, R92, R115.reuse ;  /* 0x000000735c577220 */ /* 0x080fe20000410000 */
[----:B------:R-:W-:-:S04]  /*5110*/  FMUL.FTZ R92, R95, R115 ;  /* 0x000000735f5c7220 */ /* 0x000fc80000410000 */
[----:B------:R3:W4:Y:S01]  /*5120*/  MUFU.TANH R95, R77 ;  /* 0x0000004d005f7308 */ /* 0x0007220000002400 */
[-C--:B--2---:R-:W-:Y:S01]  /*5130*/  FMUL.FTZ R84, R86, R115.reuse ;  /* 0x0000007356547220 */ /* 0x084fe20000410000 */
[----:B------:R-:W-:-:S06]  /*5140*/  FMUL.FTZ R86, R94, R115 ;  /* 0x000000735e567220 */ /* 0x000fcc0000410000 */
[----:B------:R2:W1:Y:S01]  /*5150*/  MUFU.TANH R94, R76 ;  /* 0x0000004c005e7308 */ /* 0x0004620000002400 */
[----:B------:R-:W-:Y:S01]  /*5160*/  HMMA.16816.F32 R44, R20, R6, R44 ;  /* 0x00000006142c723c */ /* 0x000fe2000000182c */
[----:B------:R-:W-:Y:S06]  /*5170*/  LDSM.16.M88.4 R4, [R180+0xb800] ;  /* 0x00b80000b404783b */ /* 0x000fec0000000200 */
[----:B------:R-:W1:Y:S01]  /*5180*/  MUFU.TANH R119, R68 ;  /* 0x0000004400777308 */ /* 0x000e620000002400 */
[-C--:B---3--:R-:W-:Y:S01]  /*5190*/  FMUL.FTZ R77, R79, R115.reuse ;  /* 0x000000734f4d7220 */ /* 0x088fe20000410000 */
[-C--:B------:R-:W-:Y:S01]  /*51a0*/  FMUL.FTZ R79, R99, R115.reuse ;  /* 0x00000073634f7220 */ /* 0x080fe20000410000 */
[C---:B------:R-:W-:Y:S05]  /*51b0*/  HMMA.16816.F32 R36, R28.reuse, R64, R36 ;  /* 0x000000401c24723c */ /* 0x040fea0000001824 */
[----:B------:R-:W3:Y:S01]  /*51c0*/  MUFU.TANH R120, R69 ;  /* 0x0000004500787308 */ /* 0x000ee20000002400 */
[-C--:B--2---:R-:W-:Y:S01]  /*51d0*/  FMUL.FTZ R76, R78, R115.reuse ;  /* 0x000000734e4c7220 */ /* 0x084fe20000410000 */
[-C--:B------:R-:W-:Y:S01]  /*51e0*/  FMUL.FTZ R78, R98, R115.reuse ;  /* 0x00000073624e7220 */ /* 0x080fe20000410000 */
[----:B------:R-:W-:Y:S05]  /*51f0*/  HMMA.16816.F32 R32, R28, R66, R32 ;  /* 0x000000421c20723c */ /* 0x000fea0000001820 */
[----:B------:R-:W2:Y:S08]  /*5200*/  MUFU.TANH R98, R70 ;  /* 0x0000004600627308 */ /* 0x000eb00000002400 */
[----:B------:R5:W1:Y:S02]  /*5210*/  MUFU.TANH R99, R71 ;  /* 0x0000004700637308 */ /* 0x000a640000002400 */
[----:B-----5:R-:W5:Y:S01]  /*5220*/  LDSM.16.M88.4 R68, [R180+0xb000] ;  /* 0x00b00000b444783b */ /* 0x020f620000000200 */
[C---:B-1----:R-:W-:Y:S08]  /*5230*/  HMMA.16816.F32 R56, R20.reuse, R24, R56 ;  /* 0x000000181438723c */ /* 0x042ff00000001838 */
[C---:B------:R-:W-:Y:S08]  /*5240*/  HMMA.16816.F32 R52, R20.reuse, R26, R52 ;  /* 0x0000001a1434723c */ /* 0x040ff00000001834 */
[C---:B------:R-:W-:Y:S01]  /*5250*/  HMMA.16816.F32 R36, R20.reuse, R12, R36 ;  /* 0x0000000c1424723c */ /* 0x040fe20000001824 */
[----:B------:R-:W-:Y:S01]  /*5260*/  SHF.R.U32.HI R185, RZ, 0x2, R209 ;  /* 0x00000002ffb97819 */ /* 0x000fe200000116d1 */
        /* <DEDUP_REMOVED lines=11> */
[----:B------:R-:W-:Y:S01]  /*5320*/  LOP3.LUT R186, R210, 0x1f0, RZ, 0xc0, !PT ;  /* 0x000001f0d2ba7812 */ /* 0x000fe200078ec0ff */
[----:B------:R-:W1:Y:S01]  /*5330*/  MUFU.TANH R90, R90 ;  /* 0x0000005a005a7308 */ /* 0x000e620000002400 */
[----:B------:R-:W-:Y:S01]  /*5340*/  IADD3 R116, PT, PT, R116, R113, -R190 ;  /* 0x0000007174747210 */ /* 0x000fe20007ffe8be */
[----:B------:R-:W-:Y:S01]  /*5350*/  HMMA.16816.F32 R56, R8, R16, R56 ;  /* 0x000000100838723c */ /* 0x000fe20000001838 */
[----:B------:R-:W-:Y:S01]  /*5360*/  IADD3 R114, PT, PT, R113, -R190, -R114 ;  /* 0x800000be71727210 */ /* 0x000fe20007ffe872 */
[----:B------:R-:W-:-:S06]  /*5370*/  DEPBAR.LE SB0, 0x0 ;  /* 0x000080000000791a */ /* 0x000fcc0000000000 */
[C---:B------:R-:W-:Y:S08]  /*5380*/  HMMA.16816.F32 R52, R8.reuse, R18, R52 ;  /* 0x000000120834723c */ /* 0x040ff00000001834 */
[C---:B-----5:R-:W-:Y:S08]  /*5390*/  HMMA.16816.F32 R48, R8.reuse, R68, R48 ;  /* 0x000000440830723c */ /* 0x060ff00000001830 */
        /* <DEDUP_REMOVED lines=27> */
[-C--:B------:R-:W-:Y:S01]  /*5550*/  FMUL.FTZ R45, R45, R115.reuse ;  /* 0x000000732d2d7220 */ /* 0x080fe20000410000 */
[-C--:B------:R-:W-:Y:S01]  /*5560*/  FMUL.FTZ R36, R36, R115.reuse ;  /* 0x0000007324247220 */ /* 0x080fe20000410000 */
[-C--:B------:R-:W-:Y:S01]  /*5570*/  FMUL.FTZ R37, R37, R115.reuse ;  /* 0x0000007325257220 */ /* 0x080fe20000410000 */
[-C--:B------:R-:W-:Y:S01]  /*5580*/  FMUL.FTZ R32, R32, R115.reuse ;  /* 0x0000007320207220 */ /* 0x080fe20000410000 */
[----:B------:R-:W-:Y:S01]  /*5590*/  FMUL.FTZ R33, R33, R115 ;  /* 0x0000007321217220 */ /* 0x000fe20000410000 */
[----:B------:R-:W-:-:S02]  /*55a0*/  ISETP.GT.AND P0, PT, R182, R225, PT ;  /* 0x000000e1b600720c */ /* 0x000fc40003f04270 */
[----:B------:R-:W-:Y:S01]  /*55b0*/  LOP3.LUT R6, R185, R186, RZ, 0xfc, !PT ;  /* 0x000000bab9067212 */ /* 0x000fe200078efcff */
[----:B------:R-:W1:Y:S03]  /*55c0*/  MUFU.TANH R108, R108 ;  /* 0x0000006c006c7308 */ /* 0x000e660000002400 */
[----:B------:R-:W-:-:S05]  /*55d0*/  LEA R222, R231, R6, 0x6 ;  /* 0x00000006e7de7211 */ /* 0x000fca00078e30ff */
[----:B------:R-:W1:Y:S01]  /*55e0*/  MUFU.TANH R109, R109 ;  /* 0x0000006d006d7308 */ /* 0x000e620000002400 */
        /* <DEDUP_REMOVED lines=48> */
[----:B------:R-:W-:-:S02]  /*58f0*/  VIADDMNMX R223, R221, 0x1, R113, PT ;  /* 0x00000001dddf7846 */ /* 0x000fc40003800171 */
[----:B------:R-:W-:Y:S02]  /*5900*/  VIMNMX R224, PT, PT, RZ, R222, !PT ;  /* 0x000000deffe07248 */ /* 0x000fe40007fe0100 */
        /* <DEDUP_REMOVED lines=18> */
.L_x_7262:
[----:B------:R-:W2:Y:S01]  /*5a30*/  LD.E R10, desc[UR4][R2.64+0x170] ;  /* 0x00017004020a7980 */ /* 0x000ea2000c101900 */
[C---:B------:R-:W-:Y:S01]  /*5a40*/  IADD3 R9, PT, PT, R112.reuse, -0x80, RZ ;  /* 0xffffff8070097810 */ /* 0x040fe20007ffe0ff */
[----:B------:R-:W-:-:S03]  /*5a50*/  VIADD R112, R112, 0xffffff00 ;  /* 0xffffff0070707836 */ /* 0x000fc60000000000 */
[----:B------:R-:W-:Y:S02]  /*5a60*/  IABS R23, R9 ;  /* 0x0000000900177213 */ /* 0x000fe40000000000 */
[----:B------:R-:W-:Y:S02]  /*5a70*/  IABS R11, R112 ;  /* 0x00000070000b7213 */ /* 0x000fe40000000000 */
[-C--:B--2---:R-:W-:Y:S02]  /*5a80*/  IABS R8, R10.reuse ;  /* 0x0000000a00087213 */ /* 0x084fe40000000000 */
[-C--:B------:R-:W-:Y:S02]  /*5a90*/  IABS R15, R10.reuse ;  /* 0x0000000a000f7213 */ /* 0x080fe40000000000 */
[----:B------:R-:W2:Y:S01]  /*5aa0*/  I2F.RP R34, R8 ;  /* 0x0000000800227306 */ /* 0x000ea20000209400 */
[----:B------:R-:W-:Y:S02]  /*5ab0*/  LOP3.LUT R112, R112, R10, RZ, 0x3c, !PT ;  /* 0x0000000a70707212 */ /* 0x000fe400078e3cff */
[----:B------:R-:W-:-:S02]  /*5ac0*/  IADD3 R15, PT, PT, RZ, -R15, RZ ;  /* 0x8000000fff0f7210 */ /* 0x000fc40007ffe0ff */
[----:B------:R-:W-:Y:S02]  /*5ad0*/  LOP3.LUT R9, R9, R10, RZ, 0x3c, !PT ;  /* 0x0000000a09097212 */ /* 0x000fe400078e3cff */
[----:B------:R-:W-:Y:S02]  /*5ae0*/  ISETP.GE.AND P0, PT, R112, RZ, PT ;  /* 0x000000ff7000720c */ /* 0x000fe40003f06270 */
[----:B------:R-:W-:Y:S01]  /*5af0*/  ISETP.GE.AND P2, PT, R9, RZ, PT ;  /* 0x000000ff0900720c */ /* 0x000fe20003f46270 */
[----:B--2---:R-:W2:Y:S02]  /*5b00*/  MUFU.RCP R34, R34 ;  /* 0x0000002200227308 */ /* 0x004ea40000001000 */
[----:B--2---:R-:W-:-:S06]  /*5b10*/  VIADD R34, R34, 0xffffffe ;  /* 0x0ffffffe22227836 */ /* 0x004fcc0000000000 */
        /* <DEDUP_REMOVED lines=21> */
[----:B------:R-:W-:-:S03]  /*5c70*/  @P5 IADD3 R33, PT, PT, R33, 0x1, RZ ;  /* 0x0000000121215810 */ /* 0x000fc60007ffe0ff */
[----:B------:R-:W-:Y:S02]  /*5c80*/  @!P0 IADD3 R15, PT, PT, -R15, RZ, RZ ;  /* 0x000000ff0f0f8210 */ /* 0x000fe40007ffe1ff */
[----:B------:R-:W-:Y:S02]  /*5c90*/  @!P2 IMAD.MOV R33, RZ, RZ, -R33 ;  /* 0x000000ffff21a224 */ /* 0x000fe400078e0a21 */
[----:B------:R-:W-:-:S03]  /*5ca0*/  SEL R15, R11, R15, !P1 ;  /* 0x0000000f0b0f7207 */ /* 0x000fc60004800000 */
[----:B------:R-:W-:Y:S02]  /*5cb0*/  SEL R11, R11, R33, !P1 ;  /* 0x000000210b0b7207 */ /* 0x000fe40004800000 */
[--C-:B------:R-:W-:Y:S01]  /*5cc0*/  IMAD.WIDE R8, R15, 0x4, R240.reuse ;  /* 0x000000040f087825 */ /* 0x100fe200078e02f0 */
[----:B------:R-:W2:Y:S03]  /*5cd0*/  LD.E.64 R32, desc[UR4][R2.64+0x38] ;  /* 0x0000380402207980 */ /* 0x000ea6000c101b00 */
        /* <DEDUP_REMOVED lines=20> */
.L_x_7263:
[----:B------:R-:W-:Y:S05]  /*5e20*/  BSYNC.RECONVERGENT B0 ;  /* 0x0000000000007941 */ /* 0x000fea0003800200 */
.L_x_7261:
[-C--:B------:R-:W-:Y:S01]  /*5e30*/  ISETP.GE.AND P1, PT, R41, R237.reuse, PT ;  /* 0x000000ed2900720c */ /* 0x080fe20003f26270 */
[----:B------:R-:W-:Y:S01]  /*5e40*/  IMAD.SHL.U32 R8, R216, 0x20, RZ ;  /* 0x00000020d8087824 */ /* 0x000fe200078e00ff */
[----:B------:R-:W-:Y:S02]  /*5e50*/  ISETP.GE.AND P0, PT, R40, R237, PT ;  /* 0x000000ed2800720c */ /* 0x000fe40003f06270 */
[----:B------:R-:W-:Y:S02]  /*5e60*/  SHF.L.U64.HI R9, R216, 0x5, R217 ;  /* 0x00000005d8097819 */ /* 0x000fe400000102d9 */
[----:B-1----:R-:W-:-:S04]  /*5e70*/  IADD3 R36, P2, PT, R8, R227, RZ ;  /* 0x000000e308247210 */ /* 0x002fc80007f5e0ff */
        /* <DEDUP_REMOVED lines=108> */
.L_x_7260:
[----:B------:R-:W-:Y:S05]  /*6540*/  BSYNC.RECONVERGENT B1 ;  /* 0x0000000000017941 */ /* 0x000fea0003800200 */
.L_x_7259:
[----:B------:R-:W-:Y:S02]  /*6550*/  IMAD.SHL.U32 R135, R209, 0x2, RZ ;  /* 0x00000002d1877824 */ /* 0x000fe400078e00ff */
[----:B------:R-:W-:-:S03]  /*6560*/  IMAD.IADD R115, R132, 0x1, R6 ;  /* 0x0000000184737824 */ /* 0x000fc600078e0206 */
[----:B------:R-:W-:Y:S01]  /*6570*/  LOP3.LUT R135, R135, 0x6, RZ, 0xc0, !PT ;  /* 0x0000000687877812 */ /* 0x000fe200078ec0ff */
[----:B-12---:R-:W-:-:S04]  /*6580*/  VIADD R32, R115, 0x8 ;  /* 0x0000000873207836 */ /* 0x006fc80000000000 */
[----:B------:R-:W-:-:S04]  /*6590*/  IMAD R70, R182, 0x80, R135 ;  /* 0x00000080b6467824 */ /* 0x000fc800078e0287 */
[C---:B------:R-:W-:Y:S01]  /*65a0*/  IMAD.IADD R137, R70.reuse, 0x1, R190 ;  /* 0x0000000146897824 */ /* 0x040fe200078e02be */
[C---:B------:R-:W-:Y:S02]  /*65b0*/  ISETP.GE.AND P3, PT, R70.reuse, R224, PT ;  /* 0x000000e04600720c */ /* 0x040fe40003f66270 */
[----:B------:R-:W-:Y:S01]  /*65c0*/  ISETP.GE.AND P4, PT, R70, R223, PT ;  /* 0x000000df4600720c */ /* 0x000fe20003f86270 */
[--C-:B------:R-:W-:Y:S01]  /*65d0*/  IMAD.IADD R112, R32, 0x1, -R137.reuse ;  /* 0x0000000120707824 */ /* 0x100fe200078e0a89 */
[C-C-:B------:R-:W-:Y:S02]  /*65e0*/  IADD3 R38, PT, PT, R115.reuse, -0x21, -R137.reuse ;  /* 0xffffffdf73267810 */ /* 0x140fe40007ffe889 */
[C-C-:B------:R-:W-:Y:S02]  /*65f0*/  IADD3 R134, PT, PT, R115.reuse, -0x28, -R137.reuse ;  /* 0xffffffd873867810 */ /* 0x140fe40007ffe889 */
[----:B------:R-:W-:Y:S02]  /*6600*/  IADD3 R71, PT, PT, R115, -0x60, -R137 ;  /* 0xffffffa073477810 */ /* 0x000fe40007ffe889 */
[----:B------:R-:W-:-:S02]  /*6610*/  IABS R38, R38 ;  /* 0x0000002600267213 */ /* 0x000fc40000000000 */
[C-C-:B------:R-:W-:Y:S02]  /*6620*/  IADD3 R37, PT, PT, R115.reuse, -0x31, -R137.reuse ;  /* 0xffffffcf73257810 */ /* 0x140fe40007ffe889 */
[----:B------:R-:W-:Y:S02]  /*6630*/  IABS R134, R134 ;  /* 0x0000008600867213 */ /* 0x000fe40000000000 */
[----:B------:R-:W-:Y:S02]  /*6640*/  IABS R71, R71 ;  /* 0x0000004700477213 */ /* 0x000fe40000000000 */
[C-C-:B------:R-:W-:Y:S02]  /*6650*/  IADD3 R129, PT, PT, R115.reuse, -0x40, -R137.reuse ;  /* 0xffffffc073817810 */ /* 0x140fe40007ffe889 */
[----:B------:R-:W-:Y:S02]  /*6660*/  IADD3 R74, PT, PT, R115, -0x58, -R137 ;  /* 0xffffffa8734a7810 */ /* 0x000fe40007ffe889 */
[----:B------:R-:W-:-:S02]  /*6670*/  I2FP.F32.S32 R38, R38 ;  /* 0x0000002600267245 */ /* 0x000fc40000201400 */
[----:B------:R-:W-:Y:S02]  /*6680*/  IABS R37, R37 ;  /* 0x0000002500257213 */ /* 0x000fe40000000000 */
[----:B------:R-:W-:Y:S01]  /*6690*/  I2FP.F32.S32 R134, R134 ;  /* 0x0000008600867245 */ /* 0x000fe20000201400 */
        /* <DEDUP_REMOVED lines=24> */
[C-C-:B------:R-:W-:Y:S01]  /*6820*/  IADD3 R113, PT, PT, R115.reuse, -0x79, -R137.reuse ;  /* 0xffffff8773717810 */ /* 0x140fe20007ffe889 */
[----:B------:R-:W-:Y:S01]  /*6830*/  IMAD.IADD R115, R115, 0x1, -R137 ;  /* 0x0000000173737824 */ /* 0x000fe200078e0a89 */
[----:B------:R-:W-:Y:S02]  /*6840*/  I2FP.F32.S32 R71, R71 ;  /* 0x0000004700477245 */ /* 0x000fe40000201400 */
[----:B------:R-:W-:Y:S02]  /*6850*/  IABS R129, R129 ;  /* 0x0000008100817213 */ /* 0x000fe40000000000 */
[----:B------:R-:W-:Y:S01]  /*6860*/  IABS R74, R74 ;  /* 0x0000004a004a7213 */ /* 0x000fe20000000000 */
[C---:B------:R-:W-:Y:S01]  /*6870*/  FFMA.FTZ R71, -R236.reuse, R71, R12 ;  /* 0x00000047ec477223 */ /* 0x040fe2000001010c */
[----:B------:R-:W-:Y:S01]  /*6880*/  I2FP.F32.S32 R93, R37 ;  /* 0x00000025005d7245 */ /* 0x000fe20000201400 */
[----:B------:R-:W-:Y:S01]  /*6890*/  FFMA.FTZ R37, -R236, R134, R94 ;  /* 0x00000086ec257223 */ /* 0x000fe2000001015e */
[----:B------:R-:W-:-:S02]  /*68a0*/  I2FP.F32.S32 R94, R129 ;  /* 0x00000081005e7245 */ /* 0x000fc40000201400 */
[----:B------:R-:W-:Y:S01]  /*68b0*/  I2FP.F32.S32 R74, R74 ;  /* 0x0000004a004a7245 */ /* 0x000fe20000201400 */
[C---:B------:R-:W-:Y:S01]  /*68c0*/  FFMA.FTZ R97, -R236.reuse, R93, R97 ;  /* 0x0000005dec617223 */ /* 0x040fe20000010161 */
[----:B------:R-:W-:Y:S01]  /*68d0*/  IABS R128, R128 ;  /* 0x0000008000807213 */ /* 0x000fe20000000000 */
[C---:B------:R-:W-:Y:S01]  /*68e0*/  FFMA.FTZ R94, -R236.reuse, R94, R80 ;  /* 0x0000005eec5e7223 */ /* 0x040fe20000010150 */
[----:B------:R-:W-:Y:S01]  /*68f0*/  IABS R126, R126 ;  /* 0x0000007e007e7213 */ /* 0x000fe20000000000 */
[----:B------:R-:W-:Y:S01]  /*6900*/  FFMA.FTZ R74, -R236, R74, R52 ;  /* 0x0000004aec4a7223 */ /* 0x000fe20000010134 */
[----:B------:R-:W-:Y:S01]  /*6910*/  IABS R12, R115 ;  /* 0x00000073000c7213 */ /* 0x000fe20000000000 */
[----:B------:R-:W-:Y:S01]  /*6920*/  VIADD R115, R115, 0xfffffff8 ;  /* 0xfffffff873737836 */ /* 0x000fe20000000000 */
[----:B------:R-:W-:Y:S02]  /*6930*/  IABS R23, R23 ;  /* 0x0000001700177213 */ /* 0x000fe40000000000 */
[----:B------:R-:W-:-:S02]  /*6940*/  IABS R82, R82 ;  /* 0x0000005200527213 */ /* 0x000fc40000000000 */
[----:B------:R-:W-:Y:S02]  /*6950*/  IABS R39, R39 ;  /* 0x0000002700277213 */ /* 0x000fe40000000000 */
        /* <DEDUP_REMOVED lines=30> */
[----:B------:R-:W-:Y:S02]  /*6b40*/  I2FP.F32.S32 R126, R126 ;  /* 0x0000007e007e7245 */ /* 0x000fe40000201400 */
[----:B------:R-:W-:Y:S01]  /*6b50*/  IADD3 R32, PT, PT, R32, -0x79, -R137 ;  /* 0xffffff8720207810 */ /* 0x000fe20007ffe889 */
[----:B------:R-:W-:Y:S01]  /*6b60*/  VIADD R137, R70, 0x1 ;  /* 0x0000000146897836 */ /* 0x000fe20000000000 */
[----:B------:R-:W-:Y:S01]  /*6b70*/  I2FP.F32.S32 R23, R23 ;  /* 0x0000001700177245 */ /* 0x000fe20000201400 */
[C---:B------:R-:W-:Y:S01]  /*6b80*/  FFMA.FTZ R93, -R236.reuse, R93, R81 ;  /* 0x0000005dec5d7223 */ /* 0x040fe20000010151 */
[----:B------:R-:W-:Y:S02]  /*6b90*/  IABS R72, R72 ;  /* 0x0000004800487213 */ /* 0x000fe40000000000 */
[----:B------:R-:W-:Y:S01]  /*6ba0*/  I2FP.F32.S32 R80, R82 ;  /* 0x0000005200507245 */ /* 0x000fe20000201400 */
[C---:B------:R-:W-:Y:S01]  /*6bb0*/  FFMA.FTZ R82, -R236.reuse, R126, R27 ;  /* 0x0000007eec527223 */ /* 0x040fe2000001011b */
        /* <DEDUP_REMOVED lines=8> */
[----:B------:R-:W-:Y:S01]  /*6c40*/  IABS R36, R36 ;  /* 0x0000002400247213 */ /* 0x000fe20000000000 */
[C---:B------:R-:W-:Y:S01]  /*6c50*/  VIADD R56, R70.reuse, 0x8 ;  /* 0x0000000846387836 */ /* 0x040fe20000000000 */
[----:B------:R-:W-:Y:S01]  /*6c60*/  I2FP.F32.S32 R72, R72 ;  /* 0x0000004800487245 */ /* 0x000fe20000201400 */
[----:B------:R-:W-:Y:S01]  /*6c70*/  VIADD R100, R70, 0x48 ;  /* 0x0000004846647836 */ /* 0x000fe20000000000 */
[----:B------:R-:W-:Y:S01]  /*6c80*/  IABS R8, R8 ;  /* 0x0000000800087213 */ /* 0x000fe20000000000 */
[C---:B------:R-:W-:Y:S01]  /*6c90*/  FFMA.FTZ R88, -R236.reuse, R52, R88 ;  /* 0x00000034ec587223 */ /* 0x040fe20000010158 */
[----:B------:R-:W-:Y:S01]  /*6ca0*/  I2FP.F32.S32 R81, R115 ;  /* 0x0000007300517245 */ /* 0x000fe20000201400 */
[----:B------:R-:W-:Y:S01]  /*6cb0*/  FFMA.FTZ R72, -R236, R72, R53 ;  /* 0x00000048ec487223 */ /* 0x000fe20000010135 */
[----:B------:R-:W-:Y:S01]  /*6cc0*/  IABS R6, R6 ;  /* 0x0000000600067213 */ /* 0x000fe20000000000 */
[----:B------:R-:W-:Y:S01]  /*6cd0*/  VIADD R53, R70, 0x9 ;  /* 0x0000000946357836 */ /* 0x000fe20000000000 */
[----:B------:R-:W-:Y:S01]  /*6ce0*/  ISETP.GE.AND P2, PT, R137, R224, PT ;  /* 0x000000e08900720c */ /* 0x000fe20003f46270 */
[----:B------:R-:W-:Y:S01]  /*6cf0*/  FFMA.FTZ R81, -R236, R81, R102 ;  /* 0x00000051ec517223 */ /* 0x000fe20000010166 */
        /* <DEDUP_REMOVED lines=8> */
[----:B------:R-:W-:-:S02]  /*6d80*/  IABS R127, R127 ;  /* 0x0000007f007f7213 */ /* 0x000fc40000000000 */
[----:B------:R-:W-:Y:S01]  /*6d90*/  I2FP.F32.S32 R6, R6 ;  /* 0x0000000600067245 */ /* 0x000fe20000201400 */
[C---:B------:R-:W-:Y:S01]  /*6da0*/  FFMA.FTZ R8, -R236.reuse, R8, R103 ;  /* 0x00000008ec087223 */ /* 0x040fe20000010167 */
[----:B------:R-:W-:Y:S02]  /*6db0*/  FSEL R27, R27, -INF , P3 ;  /* 0xff8000001b1b7808 */ /* 0x000fe40001800000 */
[----:B------:R-:W-:Y:S01]  /*6dc0*/  FSEL R23, R23, -INF , P2 ;  /* 0xff80000017177808 */ /* 0x000fe20001000000 */
[----:B------:R-:W-:Y:S01]  /*6dd0*/  FFMA.FTZ R6, -R236, R6, R108 ;  /* 0x00000006ec067223 */ /* 0x000fe2000001016c */
[----:B------:R-:W-:Y:S02]  /*6de0*/  ISETP.GE.AND P2, PT, R56, R224, PT ;  /* 0x000000e03800720c */ /* 0x000fe40003f46270 */
[----:B------:R-:W-:Y:S02]  /*6df0*/  I2FP.F32.S32 R83, R83 ;  /* 0x0000005300537245 */ /* 0x000fe40000201400 */
[----:B------:R-:W-:-:S02]  /*6e00*/  I2FP.F32.S32 R87, R127 ;  /* 0x0000007f00577245 */ /* 0x000fc40000201400 */
[----:B------:R-:W-:Y:S01]  /*6e10*/  IABS R136, R136 ;  /* 0x0000008800887213 */ /* 0x000fe20000000000 */
[C---:B------:R-:W-:Y:S01]  /*6e20*/  FFMA.FTZ R83, -R236.reuse, R83, R61 ;  /* 0x00000053ec537223 */ /* 0x040fe2000001013d */
[----:B------:R-:W-:Y:S01]  /*6e30*/  IABS R114, R114 ;  /* 0x0000007200727213 */ /* 0x000fe20000000000 */
[----:B------:R-:W-:Y:S01]  /*6e40*/  FFMA.FTZ R87, -R236, R87, R60 ;  /* 0x00000057ec577223 */ /* 0x000fe2000001013c */
[----:B------:R-:W-:Y:S02]  /*6e50*/  FSEL R27, R27, -INF , !P4 ;  /* 0xff8000001b1b7808 */ /* 0x000fe40006000000 */
[----:B------:R-:W-:Y:S02]  /*6e60*/  IABS R105, R105 ;  /* 0x0000006900697213 */ /* 0x000fe40000000000 */
[----:B------:R-:W-:Y:S02]  /*6e70*/  IABS R113, R113 ;  /* 0x0000007100717213 */ /* 0x000fe40000000000 */
[----:B------:R-:W-:-:S02]  /*6e80*/  ISETP.GE.AND P4, PT, R53, R224, PT ;  /* 0x000000e03500720c */ /* 0x000fc40003f86270 */
[----:B------:R-:W-:Y:S02]  /*6e90*/  FSEL R81, R81, -INF , P2 ;  /* 0xff80000051517808 */ /* 0x000fe40001000000 */
[----:B------:R-:W-:Y:S02]  /*6ea0*/  ISETP.GE.AND P2, PT, R115, R224, PT ;  /* 0x000000e07300720c */ /* 0x000fe40003f46270 */
[----:B------:R-:W-:Y:S02]  /*6eb0*/  I2FP.F32.S32 R136, R136 ;  /* 0x0000008800887245 */ /* 0x000fe40000201400 */
[----:B------:R-:W-:Y:S02]  /*6ec0*/  IABS R124, R124 ;  /* 0x0000007c007c7213 */ /* 0x000fe40000000000 */
[----:B------:R-:W-:Y:S02]  /*6ed0*/  IABS R112, R112 ;  /* 0x0000007000707213 */ /* 0x000fe40000000000 */
[----:B------:R-:W-:Y:S01]  /*6ee0*/  I2FP.F32.S32 R61, R114 ;  /* 0x00000072003d7245 */ /* 0x000fe20000201400 */
[----:B------:R-:W-:Y:S01]  /*6ef0*/  VIADD R114, R70, 0x11 ;  /* 0x0000001146727836 */ /* 0x000fe20000000000 */
[----:B------:R-:W-:-:S02]  /*6f00*/  IABS R104, R104 ;  /* 0x0000006800687213 */ /* 0x000fc40000000000 */
[----:B------:R-:W-:Y:S01]  /*6f10*/  I2FP.F32.S32 R108, R105 ;  /* 0x00000069006c7245 */ /* 0x000fe20000201400 */
[----:B------:R-:W-:Y:S01]  /*6f20*/  FFMA.FTZ R105, -R236, R136, R109 ;  /* 0x00000088ec697223 */ /* 0x000fe2000001016d */
[----:B------:R-:W-:Y:S01]  /*6f30*/  IABS R125, R125 ;  /* 0x0000007d007d7213 */ /* 0x000fe20000000000 */
[C---:B------:R-:W-:Y:S01]  /*6f40*/  VIADD R109, R70.reuse, 0x28 ;  /* 0x00000028466d7836 */ /* 0x040fe20000000000 */
[----:B------:R-:W-:Y:S01]  /*6f50*/  I2FP.F32.S32 R60, R113 ;  /* 0x00000071003c7245 */ /* 0x000fe20000201400 */
[----:B------:R-:W-:Y:S01]  /*6f60*/  VIADD R113, R70, 0x18 ;  /* 0x0000001846717836 */ /* 0x000fe20000000000 */
[----:B------:R-:W-:Y:S01]  /*6f70*/  FSEL R12, R8, -INF , P4 ;  /* 0xff800000080c7808 */ /* 0x000fe20002000000 */
[C---:B------:R-:W-:Y:S01]  /*6f80*/  FFMA.FTZ R61, -R236.reuse, R61, R121 ;  /* 0x0000003dec3d7223 */ /* 0x040fe20000010179 */
[----:B------:R-:W-:Y:S01]  /*6f90*/  ISETP.GE.AND P4, PT, R115, R223, PT ;  /* 0x000000df7300720c */ /* 0x000fe20003f86270 */
[----:B------:R-:W-:Y:S01]  /*6fa0*/  FFMA.FTZ R60, -R236, R60, R107 ;  /* 0x0000003cec3c7223 */ /* 0x000fe2000001016b */
[----:B------:R-:W-:Y:S01]  /*6fb0*/  FSEL R8, R6, -INF , P2 ;  /* 0xff80000006087808 */ /* 0x000fe20001000000 */
[----:B------:R-:W-:Y:S01]  /*6fc0*/  VIADD R107, R70, 0x30 ;  /* 0x00000030466b7836 */ /* 0x000fe20000000000 */
[----:B------:R-:W-:-:S02]  /*6fd0*/  I2FP.F32.S32 R117, R124 ;  /* 0x0000007c00757245 */ /* 0x000fc40000201400 */
[----:B------:R-:W-:Y:S02]  /*6fe0*/  I2FP.F32.S32 R112, R112 ;  /* 0x0000007000707245 */ /* 0x000fe40000201400 */
[----:B------:R-:W-:Y:S01]  /*6ff0*/  I2FP.F32.S32 R103, R104 ;  /* 0x0000006800677245 */ /* 0x000fe20000201400 */
[C---:B------:R-:W-:Y:S01]  /*7000*/  FFMA.FTZ R104, -R236.reuse, R108, R110 ;  /* 0x0000006cec687223 */ /* 0x040fe2000001016e */
[----:B------:R-:W-:Y:S01]  /*7010*/  I2FP.F32.S32 R119, R125 ;  /* 0x0000007d00777245 */ /* 0x000fe20000201400 */
[----:B------:R-:W-:Y:S01]  /*7020*/  FFMA.FTZ R117, -R236, R117, R14 ;  /* 0x00000075ec757223 */ /* 0x000fe2000001010e */
[----:B------:R-:W-:Y:S01]  /*7030*/  ISETP.GE.AND P2, PT, R114, R224, PT ;  /* 0x000000e07200720c */ /* 0x000fe20003f46270 */
[----:B------:R-:W-:Y:S01]  /*7040*/  FFMA.FTZ R118, -R236, R112, R118 ;  /* 0x00000070ec767223 */ /* 0x000fe20000010176 */
[----:B------:R-:W-:Y:S01]  /*7050*/  FSEL R8, R8, -INF , !P4 ;  /* 0xff80000008087808 */ /* 0x000fe20006000000 */
[C---:B------:R-:W-:Y:S01]  /*7060*/  FFMA.FTZ R103, -R236.reuse, R103, R111 ;  /* 0x00000067ec677223 */ /* 0x040fe2000001016f */
[-C--:B------:R-:W-:Y:S01]  /*7070*/  ISETP.GE.AND P4, PT, R113, R224.reuse, PT ;  /* 0x000000e07100720c */ /* 0x080fe20003f86270 */
[----:B------:R-:W-:Y:S01]  /*7080*/  FFMA.FTZ R119, -R236, R119, R13 ;  /* 0x00000077ec777223 */ /* 0x000fe2000001010d */
[-C--:B------:R-:W-:Y:S01]  /*7090*/  ISETP.GE.AND P5, PT, R137, R223.reuse, PT ;  /* 0x000000df8900720c */ /* 0x080fe20003fa6270 */
[C---:B------:R-:W-:Y:S01]  /*70a0*/  VIADD R112, R70.reuse, 0x19 ;  /* 0x0000001946707836 */ /* 0x040fe20000000000 */
[----:B------:R-:W-:Y:S01]  /*70b0*/  FSEL R14, R105, -INF , P2 ;  /* 0xff800000690e7808 */ /* 0x000fe20001000000 */
[C---:B------:R-:W-:Y:S01]  /*70c0*/  VIADD R111, R70.reuse, 0x20 ;  /* 0x00000020466f7836 */ /* 0x040fe20000000000 */
[-C--:B------:R-:W-:Y:S01]  /*70d0*/  ISETP.GE.AND P2, PT, R113, R223.reuse, PT ;  /* 0x000000df7100720c */ /* 0x080fe20003f46270 */
[----:B------:R-:W-:Y:S01]  /*70e0*/  VIADD R110, R70, 0x21 ;  /* 0x00000021466e7836 */ /* 0x000fe20000000000 */
[----:B------:R-:W-:Y:S01]  /*70f0*/  FSEL R13, R104, -INF , P4 ;  /* 0xff800000680d7808 */ /* 0x000fe20002000000 */
[C---:B------:R-:W-:Y:S01]  /*7100*/  VIADD R108, R70.reuse, 0x29 ;  /* 0x00000029466c7836 */ /* 0x040fe20000000000 */
[----:B------:R-:W-:Y:S01]  /*7110*/  FSEL R23, R23, -INF , !P5 ;  /* 0xff80000017177808 */ /* 0x000fe20006800000 */
[C---:B------:R-:W-:Y:S01]  /*7120*/  VIADD R105, R70.reuse, 0x38 ;  /* 0x0000003846697836 */ /* 0x040fe20000000000 */
[----:B------:R-:W-:Y:S01]  /*7130*/  ISETP.GE.AND P5, PT, R53, R223, PT ;  /* 0x000000df3500720c */ /* 0x000fe20003fa6270 */
[----:B------:R-:W-:Y:S01]  /*7140*/  VIADD R104, R70, 0x39 ;  /* 0x0000003946687836 */ /* 0x000fe20000000000 */
[----:B------:R-:W-:-:S02]  /*7150*/  ISETP.GE.AND P4, PT, R112, R224, PT ;  /* 0x000000e07000720c */ /* 0x000fc40003f86270 */
[----:B------:R-:W-:Y:S02]  /*7160*/  FSEL R13, R13, -INF , !P2 ;  /* 0xff8000000d0d7808 */ /* 0x000fe40005000000 */
[----:B------:R-:W-:Y:S02]  /*7170*/  ISETP.GE.AND P2, PT, R111, R224, PT ;  /* 0x000000e06f00720c */ /* 0x000fe40003f46270 */
[----:B------:R-:W-:Y:S02]  /*7180*/  FSEL R6, R12, -INF , !P5 ;  /* 0xff8000000c067808 */ /* 0x000fe40006800000 */
[----:B------:R-:W-:Y:S01]  /*7190*/  FSEL R12, R103, -INF , P4 ;  /* 0xff800000670c7808 */ /* 0x000fe20002000000 */
[----:B------:R-:W-:Y:S01]  /*71a0*/  VIADD R103, R70, 0x40 ;  /* 0x0000004046677836 */ /* 0x000fe20000000000 */
[----:B------:R-:W-:Y:S02]  /*71b0*/  IABS R62, R62 ;  /* 0x0000003e003e7213 */ /* 0x000fe40000000000 */
[----:B------:R-:W-:-:S02]  /*71c0*/  ISETP.GE.AND P4, PT, R111, R223, PT ;  /* 0x000000df6f00720c */ /* 0x000fc40003f86270 */
[----:B------:R-:W-:Y:S02]  /*71d0*/  FSEL R39, R39, -INF , P2 ;  /* 0xff80000027277808 */ /* 0x000fe40001000000 */
[----:B------:R-:W-:Y:S02]  /*71e0*/  I2FP.F32.S32 R62, R62 ;  /* 0x0000003e003e7245 */ /* 0x000fe40000201400 */
[----:B------:R-:W-:Y:S02]  /*71f0*/  IABS R131, R131 ;  /* 0x0000008300837213 */ /* 0x000fe40000000000 */
[----:B------:R-:W-:Y:S01]  /*7200*/  ISETP.GE.AND P2, PT, R110, R224, PT ;  /* 0x000000e06e00720c */ /* 0x000fe20003f46270 */
[----:B------:R-:W-:Y:S01]  /*7210*/  FFMA.FTZ R91, -R236, R62, R91 ;  /* 0x0000003eec5b7223 */ /* 0x000fe2000001015b */
[----:B------:R-:W-:Y:S01]  /*7220*/  FSEL R39, R39, -INF , !P4 ;  /* 0xff80000027277808 */ /* 0x000fe20006000000 */
[----:B------:R-:W2:Y:S01]  /*7230*/  LD.E R62, desc[UR4][R2.64+0xdc] ;  /* 0x0000dc04023e7980 */ /* 0x000ea2000c101900 */
[----:B------:R-:W-:-:S02]  /*7240*/  ISETP.GE.AND P4, PT, R109, R224, PT ;  /* 0x000000e06d00720c */ /* 0x000fc40003f86270 */
[----:B------:R-:W-:Y:S02]  /*7250*/  IABS R116, R116 ;  /* 0x0000007400747213 */ /* 0x000fe40000000000 */
[----:B------:R-:W-:Y:S02]  /*7260*/  I2FP.F32.S32 R131, R131 ;  /* 0x0000008300837245 */ /* 0x000fe40000201400 */
[----:B------:R-:W-:Y:S02]  /*7270*/  FSEL R38, R38, -INF , P2 ;  /* 0xff80000026267808 */ /* 0x000fe40001000000 */
[----:B------:R-:W-:Y:S01]  /*7280*/  ISETP.GE.AND P2, PT, R109, R223, PT ;  /* 0x000000df6d00720c */ /* 0x000fe20003f46270 */
[----:B------:R-:W-:Y:S01]  /*7290*/  FFMA.FTZ R96, -R236, R131, R96 ;  /* 0x00000083ec607223 */ /* 0x000fe20000010160 */
[----:B------:R-:W-:Y:S02]  /*72a0*/  FSEL R37, R37, -INF , P4 ;  /* 0xff80000025257808 */ /* 0x000fe40002000000 */
[----:B------:R-:W-:-:S02]  /*72b0*/  I2FP.F32.S32 R116, R116 ;  /* 0x0000007400747245 */ /* 0x000fc40000201400 */
[----:B------:R-:W-:Y:S02]  /*72c0*/  ISETP.GE.AND P4, PT, R108, R224, PT ;  /* 0x000000e06c00720c */ /* 0x000fe40003f86270 */
[----:B------:R-:W-:Y:S01]  /*72d0*/  FSEL R37, R37, -INF , !P2 ;  /* 0xff80000025257808 */ /* 0x000fe20005000000 */
[----:B------:R-:W-:Y:S01]  /*72e0*/  FFMA.FTZ R116, -R236, R116, R106 ;  /* 0x00000074ec747223 */ /* 0x000fe2000001016a */
[C---:B------:R-:W-:Y:S01]  /*72f0*/  ISETP.GE.AND P2, PT, R107.reuse, R224, PT ;  /* 0x000000e06b00720c */ /* 0x040fe20003f46270 */
[----:B------:R-:W-:Y:S01]  /*7300*/  VIADD R106, R70, 0x31 ;  /* 0x00000031466a7836 */ /* 0x000fe20000000000 */
[-C--:B------:R-:W-:Y:S02]  /*7310*/  ISETP.GE.AND P5, PT, R114, R223.reuse, PT ;  /* 0x000000df7200720c */ /* 0x080fe40003fa6270 */
[----:B------:R-:W-:Y:S02]  /*7320*/  FSEL R36, R36, -INF , P4 ;  /* 0xff80000024247808 */ /* 0x000fe40002000000 */
[----:B------:R-:W-:-:S02]  /*7330*/  ISETP.GE.AND P4, PT, R107, R223, PT ;  /* 0x000000df6b00720c */ /* 0x000fc40003f86270 */
[----:B------:R-:W-:Y:S02]  /*7340*/  FSEL R96, R96, -INF , P2 ;  /* 0xff80000060607808 */ /* 0x000fe40001000000 */
[----:B------:R-:W-:Y:S02]  /*7350*/  FSEL R14, R14, -INF , !P5 ;  /* 0xff8000000e0e7808 */ /* 0x000fe40006800000 */
[----:B------:R-:W-:Y:S02]  /*7360*/  ISETP.GE.AND P5, PT, R112, R223, PT ;  /* 0x000000df7000720c */ /* 0x000fe40003fa6270 */
[----:B------:R-:W-:Y:S02]  /*7370*/  IABS R130, R130 ;  /* 0x0000008200827213 */ /* 0x000fe40000000000 */
[-C--:B------:R-:W-:Y:S02]  /*7380*/  ISETP.GE.AND P2, PT, R106, R224.reuse, PT ;  /* 0x000000e06a00720c */ /* 0x080fe40003f46270 */
[----:B------:R-:W-:Y:S01]  /*7390*/  FSEL R158, R96, -INF , !P4 ;  /* 0xff800000609e7808 */ /* 0x000fe20006000000 */
[----:B------:R-:W-:Y:S01]  /*73a0*/  VIADD R96, R70, 0x50 ;  /* 0x0000005046607836 */ /* 0x000fe20000000000 */
[----:B------:R-:W-:-:S02]  /*73b0*/  ISETP.GE.AND P4, PT, R105, R224, PT ;  /* 0x000000e06900720c */ /* 0x000fc40003f86270 */
[----:B------:R-:W-:Y:S02]  /*73c0*/  FSEL R12, R12, -INF , !P5 ;  /* 0xff8000000c0c7808 */ /* 0x000fe40006800000 */
[----:B------:R-:W-:Y:S02]  /*73d0*/  I2FP.F32.S32 R130, R130 ;  /* 0x0000008200827245 */ /* 0x000fe40000201400 */
[-C--:B------:R-:W-:Y:S02]  /*73e0*/  ISETP.GE.AND P5, PT, R110, R223.reuse, PT ;  /* 0x000000df6e00720c */ /* 0x080fe40003fa6270 */
[----:B------:R-:W-:Y:S01]  /*73f0*/  FSEL R97, R97, -INF , P2 ;  /* 0xff80000061617808 */ /* 0x000fe20001000000 */
[----:B------:R-:W-:Y:S01]  /*7400*/  FFMA.FTZ R120, -R236, R130, R120 ;  /* 0x00000082ec787223 */ /* 0x000fe20000010178 */
[----:B------:R-:W-:Y:S02]  /*7410*/  ISETP.GE.AND P2, PT, R105, R223, PT ;  /* 0x000000df6900720c */ /* 0x000fe40003f46270 */
[----:B------:R-:W-:-:S02]  /*7420*/  FSEL R95, R95, -INF , P4 ;  /* 0xff8000005f5f7808 */ /* 0x000fc40002000000 */
[----:B------:R-:W-:Y:S02]  /*7430*/  FSEL R38, R38, -INF , !P5 ;  /* 0xff80000026267808 */ /* 0x000fe40006800000 */
[----:B------:R-:W-:Y:S02]  /*7440*/  ISETP.GE.AND P5, PT, R108, R223, PT ;  /* 0x000000df6c00720c */ /* 0x000fe40003fa6270 */
[-C--:B------:R-:W-:Y:S02]  /*7450*/  ISETP.GE.AND P4, PT, R104, R224.reuse, PT ;  /* 0x000000e06800720c */ /* 0x080fe40003f86270 */
        /* <DEDUP_REMOVED lines=8> */
[----:B------:R-:W-:Y:S01]  /*74e0*/  FSEL R163, R97, -INF , !P5 ;  /* 0xff80000061a37808 */ /* 0x000fe20006800000 */
[----:B------:R-:W-:Y:S01]  /*74f0*/  VIADD R97, R70, 0x49 ;  /* 0x0000004946617836 */ /* 0x000fe20000000000 */
[----:B------:R-:W-:-:S02]  /*7500*/  ISETP.GE.AND P5, PT, R104, R223, PT ;  /* 0x000000df6800720c */ /* 0x000fc40003fa6270 */
[----:B------:R-:W-:Y:S01]  /*7510*/  FSEL R172, R94, -INF , !P4 ;  /* 0xff8000005eac7808 */ /* 0x000fe20006000000 */
[----:B------:R-:W-:Y:S01]  /*7520*/  VIADD R94, R70, 0x58 ;  /* 0x00000058465e7836 */ /* 0x000fe20000000000 */
[-C--:B------:R-:W-:Y:S02]  /*7530*/  ISETP.GE.AND P2, PT, R102, R224.reuse, PT ;  /* 0x000000e06600720c */ /* 0x080fe40003f46270 */
[----:B------:R-:W-:Y:S02]  /*7540*/  ISETP.GE.AND P4, PT, R100, R224, PT ;  /* 0x000000e06400720c */ /* 0x000fe40003f86270 */
[----:B------:R-:W-:Y:S02]  /*7550*/  FSEL R161, R120, -INF , !P5 ;  /* 0xff80000078a17808 */ /* 0x000fe40006800000 */
[----:B------:R-:W-:Y:S02]  /*7560*/  ISETP.GE.AND P5, PT, R102, R223, PT ;  /* 0x000000df6600720c */ /* 0x000fe40003fa6270 */
[----:B------:R-:W-:-:S02]  /*7570*/  FSEL R93, R93, -INF , P2 ;  /* 0xff8000005d5d7808 */ /* 0x000fc40001000000 */
[----:B------:R-:W-:Y:S02]  /*7580*/  FSEL R87, R87, -INF , P4 ;  /* 0xff80000057577808 */ /* 0x000fe40002000000 */
[-C--:B------:R-:W-:Y:S02]  /*7590*/  ISETP.GE.AND P2, PT, R100, R223.reuse, PT ;  /* 0x000000df6400720c */ /* 0x080fe40003f46270 */
[----:B------:R-:W-:Y:S02]  /*75a0*/  ISETP.GE.AND P4, PT, R97, R224, PT ;  /* 0x000000e06100720c */ /* 0x000fe40003f86270 */
[----:B------:R-:W-:Y:S01]  /*75b0*/  FSEL R175, R93, -INF , !P5 ;  /* 0xff8000005daf7808 */ /* 0x000fe20006800000 */
[C---:B------:R-:W-:Y:S01]  /*75c0*/  VIADD R93, R70.reuse, 0x59 ;  /* 0x00000059465d7836 */ /* 0x040fe20000000000 */
[----:B------:R-:W-:Y:S02]  /*75d0*/  ISETP.GE.AND P5, PT, R97, R223, PT ;  /* 0x000000df6100720c */ /* 0x000fe40003fa6270 */
[----:B------:R-:W-:Y:S01]  /*75e0*/  FSEL R177, R87, -INF , !P2 ;  /* 0xff80000057b17808 */ /* 0x000fe20005000000 */
[----:B------:R-:W-:Y:S01]  /*75f0*/  VIADD R87, R70, 0x60 ;  /* 0x0000006046577836 */ /* 0x000fe20000000000 */
[----:B------:R-:W-:-:S02]  /*7600*/  FSEL R83, R83, -INF , P4 ;  /* 0xff80000053537808 */ /* 0x000fc40002000000 */
[-C--:B------:R-:W-:Y:S02]  /*7610*/  ISETP.GE.AND P2, PT, R96, R224.reuse, PT ;  /* 0x000000e06000720c */ /* 0x080fe40003f46270 */
[----:B------:R-:W-:Y:S01]  /*7620*/  FSEL R176, R83, -INF , !P5 ;  /* 0xff80000053b07808 */ /* 0x000fe20006800000 */
[----:B------:R-:W-:Y:S01]  /*7630*/  VIADD R83, R70, 0x61 ;  /* 0x0000006146537836 */ /* 0x000fe20000000000 */
        /* <DEDUP_REMOVED lines=10> */
[----:B------:R-:W-:Y:S02]  /*76e0*/  FSEL R74, R74, -INF , P5 ;  /* 0xff8000004a4a7808 */ /* 0x000fe40002800000 */
[----:B------:R-:W-:Y:S02]  /*76f0*/  ISETP.GE.AND P4, PT, R94, R223, PT ;  /* 0x000000df5e00720c */ /* 0x000fe40003f86270 */
[----:B------:R-:W-:-:S02]  /*7700*/  ISETP.GE.AND P5, PT, R93, R224, PT ;  /* 0x000000e05d00720c */ /* 0x000fc40003fa6270 */
[----:B------:R-:W-:Y:S01]  /*7710*/  FSEL R166, R74, -INF , !P4 ;  /* 0xff8000004aa67808 */ /* 0x000fe20006000000 */
[----:B------:R-:W-:Y:S01]  /*7720*/  VIADD R74, R70, 0x70 ;  /* 0x00000070464a7836 */ /* 0x000fe20000000000 */
[----:B------:R-:W-:Y:S02]  /*7730*/  FSEL R72, R72, -INF , P5 ;  /* 0xff80000048487808 */ /* 0x000fe40002800000 */
[----:B------:R-:W-:Y:S02]  /*7740*/  ISETP.GE.AND P4, PT, R93, R223, PT ;  /* 0x000000df5d00720c */ /* 0x000fe40003f86270 */
[----:B------:R-:W-:Y:S02]  /*7750*/  ISETP.GE.AND P5, PT, R87, R224, PT ;  /* 0x000000e05700720c */ /* 0x000fe40003fa6270 */
[----:B------:R-:W-:Y:S01]  /*7760*/  FSEL R165, R72, -INF , !P4 ;  /* 0xff80000048a57808 */ /* 0x000fe20006000000 */
[C---:B------:R-:W-:Y:S01]  /*7770*/  VIADD R72, R70.reuse, 0x71 ;  /* 0x0000007146487836 */ /* 0x040fe20000000000 */
[----:B------:R-:W-:Y:S01]  /*7780*/  FSEL R152, R71, -INF , P5 ;  /* 0xff80000047987808 */ /* 0x000fe20002800000 */
[----:B------:R-:W-:Y:S01]  /*7790*/  VIADD R71, R70, 0x78 ;  /* 0x0000007846477836 */ /* 0x000fe20000000000 */
[----:B------:R-:W-:-:S02]  /*77a0*/  IABS R123, R123 ;  /* 0x0000007b007b7213 */ /* 0x000fc40000000000 */
[----:B------:R-:W-:Y:S02]  /*77b0*/  IABS R122, R122 ;  /* 0x0000007a007a7213 */ /* 0x000fe40000000000 */
[----:B------:R-:W-:Y:S02]  /*77c0*/  ISETP.GE.AND P4, PT, R87, R223, PT ;  /* 0x000000df5700720c */ /* 0x000fe40003f86270 */
[----:B------:R-:W-:Y:S02]  /*77d0*/  ISETP.GE.AND P5, PT, R83, R224, PT ;  /* 0x000000e05300720c */ /* 0x000fe40003fa6270 */
[----:B------:R-:W-:Y:S02]  /*77e0*/  I2FP.F32.S32 R123, R123 ;  /* 0x0000007b007b7245 */ /* 0x000fe40000201400 */
[----:B------:R-:W-:Y:S02]  /*77f0*/  I2FP.F32.S32 R122, R122 ;  /* 0x0000007a007a7245 */ /* 0x000fe40000201400 */
[----:B------:R-:W-:Y:S01]  /*7800*/  FSEL R152, R152, -INF , !P4 ;  /* 0xff80000098987808 */ /* 0x000fe20006000000 */
[C---:B------:R-:W-:Y:S01]  /*7810*/  FFMA.FTZ R149, -R236.reuse, R123, R149 ;  /* 0x0000007bec957223 */ /* 0x040fe20000010195 */
[----:B------:R-:W-:Y:S01]  /*7820*/  FSEL R119, R119, -INF , P5 ;  /* 0xff80000077777808 */ /* 0x000fe20002800000 */
[----:B------:R-:W-:Y:S01]  /*7830*/  FFMA.FTZ R69, -R236, R122, R69 ;  /* 0x0000007aec457223 */ /* 0x000fe20000010145 */
[----:B------:R-:W-:-:S02]  /*7840*/  ISETP.GE.AND P4, PT, R83, R223, PT ;  /* 0x000000df5300720c */ /* 0x000fc40003f86270 */
[----:B------:R-:W-:Y:S02]  /*7850*/  ISETP.GE.AND P5, PT, R82, R224, PT ;  /* 0x000000e05200720c */ /* 0x000fe40003fa6270 */
[----:B------:R-:W-:Y:S02]  /*7860*/  FSEL R151, R119, -INF , !P4 ;  /* 0xff80000077977808 */ /* 0x000fe40006000000 */
[----:B------:R-:W-:Y:S02]  /*7870*/  FSEL R117, R117, -INF , P5 ;  /* 0xff80000075757808 */ /* 0x000fe40002800000 */
[----:B------:R-:W-:Y:S02]  /*7880*/  IABS R68, R68 ;  /* 0x0000004400447213 */ /* 0x000fe40000000000 */
[-C--:B------:R-:W-:Y:S02]  /*7890*/  ISETP.GE.AND P4, PT, R80, R224.reuse, PT ;  /* 0x000000e05000720c */ /* 0x080fe40003f86270 */
[----:B------:R-:W-:-:S02]  /*78a0*/  ISETP.GE.AND P5, PT, R74, R224, PT ;  /* 0x000000e04a00720c */ /* 0x000fc40003fa6270 */
[C---:B------:R-:W-:Y:S02]  /*78b0*/  ISETP.GE.AND P3, PT, R70.reuse, R222, PT ;  /* 0x000000de4600720c */ /* 0x040fe40003f66270 */
[C---:B------:R-:W-:Y:S01]  /*78c0*/  ISETP.GE.AND P2, PT, R70.reuse, R221, PT ;  /* 0x000000dd4600720c */ /* 0x040fe20003f46270 */
[----:B------:R-:W-:Y:S01]  /*78d0*/  VIADD R70, R70, 0x79 ;  /* 0x0000007946467836 */ /* 0x000fe20000000000 */
[----:B------:R-:W-:Y:S02]  /*78e0*/  FSEL R149, R149, -INF , P4 ;  /* 0xff80000095957808 */ /* 0x000fe40002000000 */
[----:B------:R-:W-:Y:S02]  /*78f0*/  I2FP.F32.S32 R119, R68 ;  /* 0x0000004400777245 */ /* 0x000fe40000201400 */
[----:B------:R-:W-:Y:S02]  /*7900*/  FSEL R69, R69, -INF , P5 ;  /* 0xff80000045457808 */ /* 0x000fe40002800000 */
[-C--:B------:R-:W-:Y:S01]  /*7910*/  ISETP.GE.AND P4, PT, R72, R224.reuse, PT ;  /* 0x000000e04800720c */ /* 0x080fe20003f86270 */
[----:B------:R-:W-:Y:S01]  /*7920*/  FFMA.FTZ R101, -R236, R119, R101 ;  /* 0x00000077ec657223 */ /* 0x000fe20000010165 */
[----:B------:R-:W-:-:S02]  /*7930*/  ISETP.GE.AND P5, PT, R71, R224, PT ;  /* 0x000000e04700720c */ /* 0x000fc40003fa6270 */
[----:B------:R-:W-:Y:S02]  /*7940*/  IABS R75, R75 ;  /* 0x0000004b004b7213 */ /* 0x000fe40000000000 */
[----:B------:R-:W-:Y:S02]  /*7950*/  FSEL R68, R116, -INF , P4 ;  /* 0xff80000074447808 */ /* 0x000fe40002000000 */
[----:B------:R-:W-:Y:S02]  /*7960*/  FSEL R61, R61, -INF , P5 ;  /* 0xff8000003d3d7808 */ /* 0x000fe40002800000 */
[----:B------:R-:W-:Y:S02]  /*7970*/  IABS R73, R73 ;  /* 0x0000004900497213 */ /* 0x000fe40000000000 */
[----:B------:R-:W-:Y:S02]  /*7980*/  ISETP.GE.AND P0, PT, R137, R222, PT ;  /* 0x000000de8900720c */ /* 0x000fe40003f06270 */
[----:B------:R-:W-:-:S02]  /*7990*/  ISETP.GE.AND P4, PT, R70, R224, PT ;  /* 0x000000e04600720c */ /* 0x000fc40003f86270 */
[----:B------:R-:W-:Y:S02]  /*79a0*/  ISETP.GE.AND P5, PT, R82, R223, PT ;  /* 0x000000df5200720c */ /* 0x000fe40003fa6270 */
[----:B------:R-:W-:Y:S02]  /*79b0*/  I2FP.F32.S32 R75, R75 ;  /* 0x0000004b004b7245 */ /* 0x000fe40000201400 */
[----:B------:R-:W-:Y:S02]  /*79c0*/  FSEL R118, R118, -INF , P3 ;  /* 0xff80000076767808 */ /* 0x000fe40001800000 */
[----:B------:R-:W-:Y:S01]  /*79d0*/  I2FP.F32.S32 R73, R73 ;  /* 0x0000004900497245 */ /* 0x000fe20000201400 */
[----:B------:R-:W-:Y:S01]  /*79e0*/  FFMA.FTZ R75, -R236, R75, R89 ;  /* 0x0000004bec4b7223 */ /* 0x000fe20000010159 */
[----:B------:R-:W-:Y:S02]  /*79f0*/  ISETP.GE.AND P1, PT, R137, R221, PT ;  /* 0x000000dd8900720c */ /* 0x000fe40003f26270 */
[----:B------:R-:W-:Y:S01]  /*7a00*/  FSEL R60, R60, -INF , P4 ;  /* 0xff8000003c3c7808 */ /* 0x000fe20002000000 */
[----:B------:R-:W-:Y:S01]  /*7a10*/  FFMA.FTZ R73, -R236, R73, R90 ;  /* 0x00000049ec497223 */ /* 0x000fe2000001015a */
[----:B------:R-:W-:-:S02]  /*7a20*/  FSEL R150, R117, -INF , !P5 ;  /* 0xff80000075967808 */ /* 0x000fc40006800000 */
[----:B------:R-:W-:Y:S02]  /*7a30*/  FSEL R101, R101, -INF , P0 ;  /* 0xff80000065657808 */ /* 0x000fe40000000000 */
[C---:B------:R-:W-:Y:S02]  /*7a40*/  ISETP.GE.AND P4, PT, R56.reuse, R223, PT ;  /* 0x000000df3800720c */ /* 0x040fe40003f86270 */
[CC--:B------:R-:W-:Y:S02]  /*7a50*/  ISETP.GE.AND P5, PT, R56.reuse, R222.reuse, PT ;  /* 0x000000de3800720c */ /* 0x0c0fe40003fa6270 */
[----:B------:R-:W-:Y:S02]  /*7a60*/  ISETP.GE.AND P3, PT, R56, R221, PT ;  /* 0x000000dd3800720c */ /* 0x000fe40003f66270 */
[----:B------:R-:W-:Y:S02]  /*7a70*/  FSEL R56, R118, -INF , !P2 ;  /* 0xff80000076387808 */ /* 0x000fe40005000000 */
[----:B------:R-:W-:-:S02]  /*7a80*/  ISETP.GE.AND P2, PT, R53, R222, PT ;  /* 0x000000de3500720c */ /* 0x000fc40003f46270 */
[----:B------:R-:W-:Y:S02]  /*7a90*/  ISETP.GE.AND P0, PT, R53, R221, PT ;  /* 0x000000dd3500720c */ /* 0x000fe40003f06270 */
[----:B------:R-:W-:Y:S02]  /*7aa0*/  FSEL R53, R101, -INF , !P1 ;  /* 0xff80000065357808 */ /* 0x000fe40004800000 */
[----:B------:R-:W-:Y:S02]  /*7ab0*/  ISETP.GE.AND P1, PT, R115, R222, PT ;  /* 0x000000de7300720c */ /* 0x000fe40003f26270 */
[----:B------:R-:W-:Y:S02]  /*7ac0*/  FSEL R52, R88, -INF , P5 ;  /* 0xff80000058347808 */ /* 0x000fe40002800000 */
[----:B------:R-:W-:Y:S02]  /*7ad0*/  IABS R88, R51 ;  /* 0x0000003300587213 */ /* 0x000fe40000000000 */
[----:B------:R-:W-:-:S02]  /*7ae0*/  FSEL R75, R75, -INF , P2 ;  /* 0xff8000004b4b7808 */ /* 0x000fc40001000000 */
[----:B------:R-:W-:Y:S02]  /*7af0*/  ISETP.GE.AND P5, PT, R115, R221, PT ;  /* 0x000000dd7300720c */ /* 0x000fe40003fa6270 */
[----:B------:R-:W-:Y:S02]  /*7b00*/  FSEL R73, R73, -INF , P1 ;  /* 0xff80000049497808 */ /* 0x000fe40000800000 */
[----:B------:R-:W-:Y:S02]  /*7b10*/  I2FP.F32.S32 R88, R88 ;  /* 0x0000005800587245 */ /* 0x000fe40000201400 */
[----:B------:R-:W-:Y:S02]  /*7b20*/  FSEL R51, R75, -INF , !P0 ;  /* 0xff8000004b337808 */ /* 0x000fe40004000000 */
[----:B------:R-:W-:Y:S02]  /*7b30*/  IABS R75, R11 ;  /* 0x0000000b004b7213 */ /* 0x000fe40000000000 */
[----:B------:R-:W-:Y:S01]  /*7b40*/  FSEL R11, R73, -INF , !P5 ;  /* 0xff800000490b7808 */ /* 0x000fe20006800000 */
[----:B------:R-:W-:Y:S01]  /*7b50*/  FFMA.FTZ R84, -R236, R88, R84 ;  /* 0x00000058ec547223 */ /* 0x000fe20000010154 */
[----:B------:R-:W-:-:S02]  /*7b60*/  FSEL R52, R52, -INF , !P3 ;  /* 0xff80000034347808 */ /* 0x000fc40005800000 */
[----:B------:R-:W-:Y:S02]  /*7b70*/  IABS R73, R15 ;  /* 0x0000000f00497213 */ /* 0x000fe40000000000 */
[CC--:B------:R-:W-:Y:S02]  /*7b80*/  ISETP.GE.AND P3, PT, R114.reuse, R222.reuse, PT ;  /* 0x000000de7200720c */ /* 0x0c0fe40003f66270 */
[----:B------:R-:W-:Y:S02]  /*7b90*/  ISETP.GE.AND P0, PT, R113, R222, PT ;  /* 0x000000de7100720c */ /* 0x000fe40003f06270 */
[----:B------:R-:W-:Y:S02]  /*7ba0*/  I2FP.F32.S32 R75, R75 ;  /* 0x0000004b004b7245 */ /* 0x000fe40000201400 */
[----:B------:R-:W-:Y:S02]  /*7bb0*/  I2FP.F32.S32 R73, R73 ;  /* 0x0000004900497245 */ /* 0x000fe40000201400 */
[----:B------:R-:W-:-:S02]  /*7bc0*/  ISETP.GE.AND P2, PT, R114, R221, PT ;  /* 0x000000dd7200720c */ /* 0x000fc40003f46270 */
[----:B------:R-:W-:Y:S01]  /*7bd0*/  FSEL R91, R91, -INF , P3 ;  /* 0xff8000005b5b7808 */ /* 0x000fe20001800000 */
[----:B------:R-:W-:Y:S01]  /*7be0*/  FFMA.FTZ R75, -R236, R75, R85 ;  /* 0x0000004bec4b7223 */ /* 0x000fe20000010155 */
[----:B------:R-:W-:Y:S02]  /*7bf0*/  ISETP.GE.AND P1, PT, R113, R221, PT ;  /* 0x000000dd7100720c */ /* 0x000fe40003f26270 */
[----:B------:R-:W-:Y:S01]  /*7c00*/  FSEL R84, R84, -INF , P0 ;  /* 0xff80000054547808 */ /* 0x000fe20000000000 */
[----:B------:R-:W-:Y:S01]  /*7c10*/  FFMA.FTZ R73, -R236, R73, R86 ;  /* 0x00000049ec497223 */ /* 0x000fe20000010156 */
[----:B------:R-:W-:Y:S02]  /*7c20*/  IABS R85, R10 ;  /* 0x0000000a00557213 */ /* 0x000fe40000000000 */
[----:B------:R-:W-:Y:S02]  /*7c30*/  FSEL R15, R91, -INF , !P2 ;  /* 0xff8000005b0f7808 */ /* 0x000fe40005000000 */
[----:B------:R-:W-:-:S02]  /*7c40*/  IABS R67, R67 ;  /* 0x0000004300437213 */ /* 0x000fc40000000000 */
[-C--:B------:R-:W-:Y:S02]  /*7c50*/  ISETP.GE.AND P2, PT, R111, R222.reuse, PT ;  /* 0x000000de6f00720c */ /* 0x080fe40003f46270 */
[----:B------:R-:W-:Y:S02]  /*7c60*/  FSEL R10, R84, -INF , !P1 ;  /* 0xff800000540a7808 */ /* 0x000fe40004800000 */
[----:B------:R-:W-:Y:S02]  /*7c70*/  IABS R84, R9 ;  /* 0x0000000900547213 */ /* 0x000fe40000000000 */
[----:B------:R-:W-:Y:S02]  /*7c80*/  ISETP.GE.AND P5, PT, R112, R222, PT ;  /* 0x000000de7000720c */ /* 0x000fe40003fa6270 */
[----:B------:R-:W-:Y:S02]  /*7c90*/  I2FP.F32.S32 R85, R85 ;  /* 0x0000005500557245 */ /* 0x000fe40000201400 */
[----:B------:R-:W-:-:S02]  /*7ca0*/  I2FP.F32.S32 R67, R67 ;  /* 0x0000004300437245 */ /* 0x000fc40000201400 */
[----:B------:R-:W-:Y:S02]  /*7cb0*/  ISETP.GE.AND P0, PT, R111, R221, PT ;  /* 0x000000dd6f00720c */ /* 0x000fe40003f06270 */
[----:B------:R-:W-:Y:S02]  /*7cc0*/  FSEL R73, R73, -INF , P2 ;  /* 0xff80000049497808 */ /* 0x000fe40001000000 */
[----:B------:R-:W-:Y:S01]  /*7cd0*/  I2FP.F32.S32 R84, R84 ;  /* 0x0000005400547245 */ /* 0x000fe20000201400 */
[----:B------:R-:W-:Y:S01]  /*7ce0*/  FFMA.FTZ R85, -R236, R85, R92 ;  /* 0x00000055ec557223 */ /* 0x000fe2000001015c */
[----:B------:R-:W-:Y:S02]  /*7cf0*/  ISETP.GE.AND P3, PT, R112, R221, PT ;  /* 0x000000dd7000720c */ /* 0x000fe40003f66270 */
[----:B------:R-:W-:Y:S01]  /*7d00*/  FSEL R75, R75, -INF , P5 ;  /* 0xff8000004b4b7808 */ /* 0x000fe20002800000 */
[----:B------:R-:W-:Y:S01]  /*7d10*/  FFMA.FTZ R67, -R236, R67, R77 ;  /* 0x00000043ec437223 */ /* 0x000fe2000001014d */
[----:B------:R-:W-:-:S02]  /*7d20*/  IABS R66, R66 ;  /* 0x0000004200427213 */ /* 0x000fc40000000000 */
[----:B------:R-:W-:Y:S02]  /*7d30*/  ISETP.GE.AND P1, PT, R110, R222, PT ;  /* 0x000000de6e00720c */ /* 0x000fe40003f26270 */
[----:B------:R-:W-:Y:S02]  /*7d40*/  FSEL R141, R73, -INF , !P0 ;  /* 0xff800000498d7808 */ /* 0x000fe40004000000 */
[----:B------:R-:W-:Y:S01]  /*7d50*/  IABS R64, R64 ;  /* 0x0000004000407213 */ /* 0x000fe20000000000 */
[----:B------:R-:W-:Y:S01]  /*7d60*/  FFMA.FTZ R76, -R236, R84, R76 ;  /* 0x00000054ec4c7223 */ /* 0x000fe2000001014c */
[----:B------:R-:W-:Y:S02]  /*7d70*/  ISETP.GE.AND P0, PT, R108, R222, PT ;  /* 0x000000de6c00720c */ /* 0x000fe40003f06270 */
[----:B------:R-:W-:Y:S02]  /*7d80*/  FSEL R9, R75, -INF , !P3 ;  /* 0xff8000004b097808 */ /* 0x000fe40005800000 */
[----:B------:R-:W-:-:S02]  /*7d90*/  IABS R65, R65 ;  /* 0x0000004100417213 */ /* 0x000fc40000000000 */
[----:B------:R-:W-:Y:S02]  /*7da0*/  ISETP.GE.AND P3, PT, R109, R222, PT ;  /* 0x000000de6d00720c */ /* 0x000fe40003f66270 */
[----:B------:R-:W-:Y:S02]  /*7db0*/  I2FP.F32.S32 R66, R66 ;  /* 0x0000004200427245 */ /* 0x000fe40000201400 */
[-C--:B------:R-:W-:Y:S02]  /*7dc0*/  ISETP.GE.AND P5, PT, R110, R221.reuse, PT ;  /* 0x000000dd6e00720c */ /* 0x080fe40003fa6270 */
[----:B------:R-:W-:Y:S02]  /*7dd0*/  FSEL R85, R85, -INF , P1 ;  /* 0xff80000055557808 */ /* 0x000fe40000800000 */
[----:B------:R-:W-:Y:S02]  /*7de0*/  I2FP.F32.S32 R64, R64 ;  /* 0x0000004000407245 */ /* 0x000fe40000201400 */
[----:B------:R-:W-:-:S02]  /*7df0*/  ISETP.GE.AND P1, PT, R108, R221, PT ;  /* 0x000000dd6c00720c */ /* 0x000fc40003f26270 */
[----:B------:R-:W-:Y:S02]  /*7e00*/  FSEL R67, R67, -INF , P0 ;  /* 0xff80000043437808 */ /* 0x000fe40000000000 */
[----:B------:R-:W-:Y:S01]  /*7e10*/  I2FP.F32.S32 R65, R65 ;  /* 0x0000004100417245 */ /* 0x000fe20000201400 */
[----:B------:R-:W-:Y:S01]  /*7e20*/  FFMA.FTZ R66, -R236, R66, R78 ;  /* 0x00000042ec427223 */ /* 0x000fe2000001014e */
[----:B------:R-:W-:Y:S02]  /*7e30*/  ISETP.GE.AND P2, PT, R109, R221, PT ;  /* 0x000000dd6d00720c */ /* 0x000fe40003f46270 */
[----:B------:R-:W-:Y:S01]  /*7e40*/  FSEL R76, R76, -INF , P3 ;  /* 0xff8000004c4c7808 */ /* 0x000fe20001800000 */
[----:B------:R-:W-:Y:S01]  /*7e50*/  FFMA.FTZ R64, -R236, R64, R98 ;  /* 0x00000040ec407223 */ /* 0x000fe20000010162 */
[----:B------:R-:W-:Y:S02]  /*7e60*/  FSEL R142, R85, -INF , !P5 ;  /* 0xff800000558e7808 */ /* 0x000fe40006800000 */
        /* <DEDUP_REMOVED lines=58> */
[C---:B------:R-:W-:Y:S01]  /*8210*/  FFMA.FTZ R19, -R236.reuse, R50, R19 ;  /* 0x00000032ec137223 */ /* 0x040fe20000010113 */
[----:B------:R-:W-:Y:S02]  /*8220*/  ISETP.GE.AND P5, PT, R97, R221, PT ;  /* 0x000000dd6100720c */ /* 0x000fe40003fa6270 */
[----:B------:R-:W-:Y:S01]  /*8230*/  FSEL R17, R17, -INF , P1 ;  /* 0xff80000011117808 */ /* 0x000fe20000800000 */
[----:B------:R-:W-:Y:S01]  /*8240*/  FFMA.FTZ R28, -R236, R48, R28 ;  /* 0x00000030ec1c7223 */ /* 0x000fe2000001011c */
[----:B------:R-:W-:Y:S02]  /*8250*/  FSEL R170, R16, -INF , !P0 ;  /* 0xff80000010aa7808 */ /* 0x000fe40004000000 */
[----:B------:R-:W-:-:S02]  /*8260*/  IABS R47, R47 ;  /* 0x0000002f002f7213 */ /* 0x000fc40000000000 */
[-C--:B------:R-:W-:Y:S02]  /*8270*/  ISETP.GE.AND P0, PT, R95, R222.reuse, PT ;  /* 0x000000de5f00720c */ /* 0x080fe40003f06270 */
        /* <DEDUP_REMOVED lines=8> */
[----:B------:R-:W-:Y:S02]  /*8300*/  ISETP.GE.AND P1, PT, R95, R221, PT ;  /* 0x000000dd5f00720c */ /* 0x000fe40003f26270 */
[----:B------:R-:W-:Y:S02]  /*8310*/  FSEL R19, R19, -INF , P0 ;  /* 0xff80000013137808 */ /* 0x000fe40000000000 */
[----:B------:R-:W-:Y:S02]  /*8320*/  I2FP.F32.S32 R45, R45 ;  /* 0x0000002d002d7245 */ /* 0x000fe40000201400 */
[----:B------:R-:W-:-:S02]  /*8330*/  ISETP.GE.AND P0, PT, R93, R221, PT ;  /* 0x000000dd5d00720c */ /* 0x000fc40003f06270 */
[----:B------:R-:W-:Y:S02]  /*8340*/  FSEL R28, R28, -INF , P2 ;  /* 0xff8000001c1c7808 */ /* 0x000fe40001000000 */
[----:B------:R-:W-:Y:S01]  /*8350*/  I2FP.F32.S32 R46, R46 ;  /* 0x0000002e002e7245 */ /* 0x000fe20000201400 */
[----:B------:R-:W-:Y:S01]  /*8360*/  FFMA.FTZ R29, -R236, R47, R29 ;  /* 0x0000002fec1d7223 */ /* 0x000fe2000001011d */
[----:B------:R-:W-:Y:S02]  /*8370*/  ISETP.GE.AND P3, PT, R94, R221, PT ;  /* 0x000000dd5e00720c */ /* 0x000fe40003f66270 */
[----:B------:R-:W-:Y:S02]  /*8380*/  FSEL R26, R26, -INF , P5 ;  /* 0xff8000001a1a7808 */ /* 0x000fe40002800000 */
[----:B------:R-:W-:Y:S01]  /*8390*/  IABS R44, R44 ;  /* 0x0000002c002c7213 */ /* 0x000fe20000000000 */
[----:B------:R-:W-:Y:S01]  /*83a0*/  FFMA.FTZ R5, -R236, R45, R5 ;  /* 0x0000002dec057223 */ /* 0x000fe20000010105 */
[----:B------:R-:W-:-:S02]  /*83b0*/  FSEL R178, R19, -INF , !P1 ;  /* 0xff80000013b27808 */ /* 0x000fc40004800000 */
[----:B------:R-:W-:Y:S02]  /*83c0*/  ISETP.GE.AND P1, PT, R87, R222, PT ;  /* 0x000000de5700720c */ /* 0x000fe40003f26270 */
[----:B------:R-:W-:Y:S01]  /*83d0*/  FSEL R169, R28, -INF , !P0 ;  /* 0xff8000001ca97808 */ /* 0x000fe20004000000 */
[----:B------:R-:W-:Y:S01]  /*83e0*/  FFMA.FTZ R20, -R236, R46, R20 ;  /* 0x0000002eec147223 */ /* 0x000fe20000010114 */
[----:B------:R-:W-:Y:S02]  /*83f0*/  ISETP.GE.AND P0, PT, R82, R222, PT ;  /* 0x000000de5200720c */ /* 0x000fe40003f06270 */
[----:B------:R-:W-:Y:S02]  /*8400*/  FSEL R174, R26, -INF , !P3 ;  /* 0xff8000001aae7808 */ /* 0x000fe40005800000 */
[----:B------:R-:W-:Y:S02]  /*8410*/  I2FP.F32.S32 R44, R44 ;  /* 0x0000002c002c7245 */ /* 0x000fe40000201400 */
[----:B------:R-:W-:-:S02]  /*8420*/  ISETP.GE.AND P3, PT, R83, R222, PT ;  /* 0x000000de5300720c */ /* 0x000fc40003f66270 */
[----:B------:R-:W-:Y:S02]  /*8430*/  FSEL R29, R29, -INF , P1 ;  /* 0xff8000001d1d7808 */ /* 0x000fe40000800000 */
[-C--:B------:R-:W-:Y:S02]  /*8440*/  ISETP.GE.AND P1, PT, R82, R221.reuse, PT ;  /* 0x000000dd5200720c */ /* 0x080fe40003f26270 */
[----:B------:R-:W-:Y:S01]  /*8450*/  FSEL R5, R5, -INF , P0 ;  /* 0xff80000005057808 */ /* 0x000fe20000000000 */
[----:B------:R-:W-:Y:S01]  /*8460*/  FFMA.FTZ R4, -R236, R44, R4 ;  /* 0x0000002cec047223 */ /* 0x000fe20000010104 */
[----:B------:R-:W-:Y:S02]  /*8470*/  ISETP.GE.AND P2, PT, R83, R221, PT ;  /* 0x000000dd5300720c */ /* 0x000fe40003f46270 */
[----:B------:R-:W-:Y:S02]  /*8480*/  FSEL R20, R20, -INF , P3 ;  /* 0xff80000014147808 */ /* 0x000fe40001800000 */
[----:B------:R-:W-:-:S02]  /*8490*/  ISETP.GE.AND P3, PT, R80, R222, PT ;  /* 0x000000de5000720c */ /* 0x000fc40003f66270 */
[----:B------:R-:W-:Y:S02]  /*84a0*/  FSEL R154, R5, -INF , !P1 ;  /* 0xff800000059a7808 */ /* 0x000fe40004800000 */
[----:B------:R-:W-:Y:S02]  /*84b0*/  FMNMX3.FTZ R5, R56, R53, R52, !PT ;  /* 0x0000003538057276 */ /* 0x000fe40007810034 */
[----:B------:R-:W-:Y:S02]  /*84c0*/  FSEL R155, R20, -INF , !P2 ;  /* 0xff800000149b7808 */ /* 0x000fe40005000000 */
[----:B------:R-:W-:Y:S02]  /*84d0*/  ISETP.GE.AND P2, PT, R80, R221, PT ;  /* 0x000000dd5000720c */ /* 0x000fe40003f46270 */
[----:B------:R-:W-:Y:S02]  /*84e0*/  FSEL R4, R4, -INF , P3 ;  /* 0xff80000004047808 */ /* 0x000fe40001800000 */
[----:B------:R-:W-:-:S02]  /*84f0*/  FSEL R81, R81, -INF , !P4 ;  /* 0xff80000051517808 */ /* 0x000fc40006000000 */
        /* <DEDUP_REMOVED lines=12> */
[----:B------:R-:W-:Y:S02]  /*85c0*/  IABS R35, R35 ;  /* 0x0000002300237213 */ /* 0x000fe40000000000 */
[----:B------:R-:W-:Y:S02]  /*85d0*/  FMNMX3.FTZ R4, R4, R36, R158, !PT ;  /* 0x0000002404047276 */ /* 0x000fe4000781009e */
[----:B------:R-:W-:Y:S02]  /*85e0*/  FMNMX3.FTZ R5, R5, R159, R197, !PT ;  /* 0x0000009f05057276 */ /* 0x000fe400078100c5 */
[----:B------:R-:W-:Y:S02]  /*85f0*/  I2FP.F32.S32 R35, R35 ;  /* 0x0000002300237245 */ /* 0x000fe40000201400 */
[----:B------:R-:W-:Y:S02]  /*8600*/  IABS R34, R34 ;  /* 0x0000002200227213 */ /* 0x000fe40000000000 */
[----:B------:R-:W-:-:S02]  /*8610*/  FMNMX3.FTZ R4, R4, R163, R162, !PT ;  /* 0x000000a304047276 */ /* 0x000fc400078100a2 */
[----:B------:R-:W-:Y:S01]  /*8620*/  FMNMX3.FTZ R5, R5, R171, R170, !PT ;  /* 0x000000ab05057276 */ /* 0x000fe200078100aa */
[----:B------:R-:W-:Y:S01]  /*8630*/  FFMA.FTZ R22, -R236, R35, R22 ;  /* 0x00000023ec167223 */ /* 0x000fe20000010116 */
[----:B------:R-:W-:Y:S02]  /*8640*/  I2FP.F32.S32 R34, R34 ;  /* 0x0000002200227245 */ /* 0x000fe40000201400 */
[----:B------:R-:W-:Y:S02]  /*8650*/  IABS R33, R33 ;  /* 0x0000002100217213 */ /* 0x000fe40000000000 */
[----:B------:R-:W-:Y:S02]  /*8660*/  ISETP.GE.AND P0, PT, R74, R222, PT ;  /* 0x000000de4a00720c */ /* 0x000fe40003f06270 */
[----:B------:R-:W-:Y:S02]  /*8670*/  FMNMX3.FTZ R4, R4, R161, R172, !PT ;  /* 0x000000a104047276 */ /* 0x000fe400078100ac */
[----:B------:R-:W-:-:S02]  /*8680*/  ISETP.GE.AND P5, PT, R87, R221, PT ;  /* 0x000000dd5700720c */ /* 0x000fc40003fa6270 */
[----:B------:R-:W-:Y:S01]  /*8690*/  FMNMX3.FTZ R5, R5, R173, R179, !PT ;  /* 0x000000ad05057276 */ /* 0x000fe200078100b3 */
[----:B------:R-:W-:Y:S01]  /*86a0*/  FFMA.FTZ R21, -R236, R34, R21 ;  /* 0x00000022ec157223 */ /* 0x000fe20000010115 */
[----:B------:R-:W-:Y:S02]  /*86b0*/  IABS R32, R32 ;  /* 0x0000002000207213 */ /* 0x000fe40000000000 */
[----:B------:R-:W-:Y:S02]  /*86c0*/  I2FP.F32.S32 R33, R33 ;  /* 0x0000002100217245 */ /* 0x000fe40000201400 */
[----:B------:R-:W-:Y:S02]  /*86d0*/  ISETP.GE.AND P1, PT, R74, R221, PT ;  /* 0x000000dd4a00720c */ /* 0x000fe40003f26270 */
[----:B------:R-:W-:Y:S02]  /*86e0*/  ISETP.GE.AND P2, PT, R72, R222, PT ;  /* 0x000000de4800720c */ /* 0x000fe40003f46270 */
[----:B------:R-:W-:-:S02]  /*86f0*/  FSEL R22, R22, -INF , P0 ;  /* 0xff80000016167808 */ /* 0x000fc40000000000 */
[----:B------:R-:W-:Y:S02]  /*8700*/  FMNMX3.FTZ R4, R4, R175, R177, !PT ;  /* 0x000000af04047276 */ /* 0x000fe400078100b1 */
[----:B------:R-:W-:Y:S02]  /*8710*/  FSEL R156, R29, -INF , !P5 ;  /* 0xff8000001d9c7808 */ /* 0x000fe40006800000 */
[----:B------:R-:W-:Y:S01]  /*8720*/  FMNMX3.FTZ R5, R5, R178, R174, !PT ;  /* 0x000000b205057276 */ /* 0x000fe200078100ae */
[----:B------:R-:W-:Y:S01]  /*8730*/  FFMA.FTZ R30, -R236, R33, R30 ;  /* 0x00000021ec1e7223 */ /* 0x000fe2000001011e */
[----:B------:R-:W-:Y:S02]  /*8740*/  I2FP.F32.S32 R32, R32 ;  /* 0x0000002000207245 */ /* 0x000fe40000201400 */
[----:B------:R-:W-:Y:S02]  /*8750*/  ISETP.GE.AND P0, PT, R72, R221, PT ;  /* 0x000000dd4800720c */ /* 0x000fe40003f06270 */
[----:B------:R-:W-:-:S02]  /*8760*/  FSEL R140, R22, -INF , !P1 ;  /* 0xff800000168c7808 */ /* 0x000fc40004800000 */
[----:B------:R-:W-:Y:S02]  /*8770*/  FSEL R21, R21, -INF , P2 ;  /* 0xff80000015157808 */ /* 0x000fe40001000000 */
[----:B------:R-:W-:Y:S02]  /*8780*/  FMNMX3.FTZ R4, R4, R176, R168, !PT ;  /* 0x000000b004047276 */ /* 0x000fe400078100a8 */
[----:B------:R-:W-:Y:S02]  /*8790*/  ISETP.GE.AND P1, PT, R71, R222, PT ;  /* 0x000000de4700720c */ /* 0x000fe40003f26270 */
[----:B------:R-:W-:Y:S01]  /*87a0*/  FMNMX3.FTZ R5, R5, R169, R156, !PT ;  /* 0x000000a905057276 */ /* 0x000fe2000781009c */
[----:B------:R-:W-:Y:S01]  /*87b0*/  FFMA.FTZ R31, -R236, R32, R31 ;  /* 0x00000020ec1f7223 */ /* 0x000fe2000001011f */
[----:B------:R-:W-:Y:S02]  /*87c0*/  FSEL R139, R21, -INF , !P0 ;  /* 0xff800000158b7808 */ /* 0x000fe40004000000 */
[----:B------:R-:W-:-:S02]  /*87d0*/  FMNMX3.FTZ R16, R4, R167, R166, !PT ;  /* 0x000000a704107276 */ /* 0x000fc400078100a6 */
[----:B------:R-:W-:Y:S02]  /*87e0*/  ISETP.GE.AND P2, PT, R71, R221, PT ;  /* 0x000000dd4700720c */ /* 0x000fe40003f46270 */
[----:B------:R-:W-:Y:S02]  /*87f0*/  ISETP.GE.AND P0, PT, R70, R222, PT ;  /* 0x000000de4600720c */ /* 0x000fe40003f06270 */
[----:B------:R-:W-:Y:S02]  /*8800*/  FSEL R30, R30, -INF , P1 ;  /* 0xff8000001e1e7808 */ /* 0x000fe40000800000 */
[----:B------:R-:W-:Y:S02]  /*8810*/  FMNMX3.FTZ R5, R5, R155, R154, !PT ;  /* 0x0000009b05057276 */ /* 0x000fe4000781009a */
[-C--:B------:R-:W-:Y:S02]  /*8820*/  ISETP.GE.AND P5, PT, R80, R223.reuse, PT ;  /* 0x000000df5000720c */ /* 0x080fe40003fa6270 */
[----:B------:R-:W-:-:S02]  /*8830*/  ISETP.GE.AND P4, PT, R74, R223, PT ;  /* 0x000000df4a00720c */ /* 0x000fc40003f86270 */
[----:B------:R-:W-:Y:S02]  /*8840*/  FMNMX3.FTZ R16, R16, R165, R152, !PT ;  /* 0x000000a510107276 */ /* 0x000fe40007810098 */
[----:B------:R-:W-:Y:S02]  /*8850*/  ISETP.GE.AND P1, PT, R70, R221, PT ;  /* 0x000000dd4600720c */ /* 0x000fe40003f26270 */
[----:B------:R-:W-:Y:S02]  /*8860*/  FSEL R31, R31, -INF , P0 ;  /* 0xff8000001f1f7808 */ /* 0x000fe40000000000 */
[----:B------:R-:W-:Y:S02]  /*8870*/  FSEL R138, R30, -INF , !P2 ;  /* 0xff8000001e8a7808 */ /* 0x000fe40005000000 */
[----:B------:R-:W-:Y:S02]  /*8880*/  FMNMX3.FTZ R5, R5, R153, R140, !PT ;  /* 0x0000009905057276 */ /* 0x000fe4000781008c */
[----:B------:R-:W-:-:S02]  /*8890*/  ISETP.GE.AND P3, PT, R72, R223, PT ;  /* 0x000000df4800720c */ /* 0x000fc40003f66270 */
[----:B------:R-:W-:Y:S02]  /*88a0*/  ISETP.GE.AND P0, PT, R71, R223, PT ;  /* 0x000000df4700720c */ /* 0x000fe40003f06270 */
[----:B------:R-:W-:Y:S02]  /*88b0*/  FSEL R149, R149, -INF , !P5 ;  /* 0xff80000095957808 */ /* 0x000fe40006800000 */
[----:B------:R-:W-:Y:S02]  /*88c0*/  FSEL R67, R69, -INF , !P4 ;  /* 0xff80000045437808 */ /* 0x000fe40006000000 */
[----:B------:R-:W-:Y:S02]  /*88d0*/  FMNMX3.FTZ R16, R16, R151, R150, !PT ;  /* 0x0000009710107276 */ /* 0x000fe40007810096 */
[----:B------:R-:W-:Y:S02]  /*88e0*/  FSEL R137, R31, -INF , !P1 ;  /* 0xff8000001f897808 */ /* 0x000fe40004800000 */
[----:B------:R-:W-:-:S02]  /*88f0*/  FMNMX3.FTZ R4, R5, R139, R138, !PT ;  /* 0x0000008b05047276 */ /* 0x000fc4000781008a */
[----:B------:R-:W-:Y:S02]  /*8900*/  ISETP.GE.AND P1, PT, R70, R223, PT ;  /* 0x000000df4600720c */ /* 0x000fe40003f26270 */
        /* <DEDUP_REMOVED lines=16> */
[----:B-1----:R-:W-:-:S03]  /*8a10*/  FMNMX.FTZ R133, R5, R133, !PT ;  /* 0x0000008505857209 */ /* 0x002fc60007810000 */
[----:B------:R-:W1:Y:S01]  /*8a20*/  LDSM.16.MT88.4 R124, [R66+0xc000] ;  /* 0x00c00000427c783b */ /* 0x000e620000004200 */
[----:B------:R-:W-:Y:S01]  /*8a30*/  FSETP.NEU.FTZ.AND P0, PT, R133, -INF , PT ;  /* 0xff8000008500780b */ /* 0x000fe20003f1d000 */
[----:B--2---:R-:W-:Y:S01]  /*8a40*/  FMUL.FTZ R136, R62, R133 ;  /* 0x000000853e887220 */ /* 0x004fe20000410000 */
[----:B---3--:R-:W-:Y:S01]  /*8a50*/  FMNMX.FTZ R134, R4, R134, !PT ;  /* 0x0000008604867209 */ /* 0x008fe20007810000 */
[----:B------:R-:W-:Y:S03]  /*8a60*/  LDSM.16.MT88.4 R32, [R66+0xc800] ;  /* 0x00c800004220783b */ /* 0x000fe60000004200 */
[----:B------:R-:W-:Y:S01]  /*8a70*/  FSEL R136, R136, RZ, P0 ;  /* 0x000000ff88887208 */ /* 0x000fe20000000000 */
[----:B------:R-:W-:Y:S01]  /*8a80*/  IMAD.IADD R43, R43, 0x1, R66 ;  /* 0x000000012b2b7824 */ /* 0x000fe200078e0242 */
[----:B------:R-:W-:Y:S01]  /*8a90*/  FSETP.NEU.FTZ.AND P0, PT, R134, -INF , PT ;  /* 0xff8000008600780b */ /* 0x000fe20003f1d000 */
[----:B------:R-:W-:-:S02]  /*8aa0*/  FMUL.FTZ R61, R62, R134 ;  /* 0x000000863e3d7220 */ /* 0x000fc40000410000 */
[-C--:B------:R-:W-:Y:S01]  /*8ab0*/  FFMA.FTZ R58, R56, R62.reuse, -R136 ;  /* 0x0000003e383a7223 */ /* 0x080fe20000010888 */
[C---:B------:R-:W-:Y:S02]  /*8ac0*/  IMAD.IADD R56, R42.reuse, 0x1, R66 ;  /* 0x000000012a387824 */ /* 0x040fe400078e0242 */
[-CC-:B------:R-:W-:Y:S01]  /*8ad0*/  FFMA.FTZ R57, R53, R62.reuse, -R136.reuse ;  /* 0x0000003e35397223 */ /* 0x180fe20000010888 */
[----:B------:R-:W-:Y:S01]  /*8ae0*/  FSEL R61, R61, RZ, P0 ;  /* 0x000000ff3d3d7208 */ /* 0x000fe20000000000 */
[----:B------:R-:W-:Y:S01]  /*8af0*/  IMAD.IADD R42, R42, 0x1, R43 ;  /* 0x000000012a2a7824 */ /* 0x000fe200078e022b */
[----:B------:R-:W-:Y:S01]  /*8b00*/  LDSM.16.MT88.4 R108, [R43+0xc000] ;  /* 0x00c000002b6c783b */ /* 0x000fe20000004200 */
[-CC-:B------:R-:W-:Y:S02]  /*8b10*/  FFMA.FTZ R53, R52, R62.reuse, -R136.reuse ;  /* 0x0000003e34357223 */ /* 0x180fe40000010888 */
[-CC-:B------:R-:W-:Y:S01]  /*8b20*/  FFMA.FTZ R54, R6, R62.reuse, -R61.reuse ;  /* 0x0000003e06367223 */ /* 0x180fe2000001083d */
[----:B------:R-:W2:Y:S01]  /*8b30*/  LDSM.16.MT88.4 R116, [R56+0xc000] ;  /* 0x00c000003874783b */ /* 0x000ea20000004200 */
[-C--:B------:R-:W-:Y:S01]  /*8b40*/  FFMA.FTZ R52, R51, R62.reuse, -R136 ;  /* 0x0000003e33347223 */ /* 0x080fe20000010888 */
[----:B------:R-:W-:-:S02]  /*8b50*/  FFMA.FTZ R60, R27, R62, -R61 ;  /* 0x0000003e1b3c7223 */ /* 0x000fc4000001083d */
[----:B------:R-:W3:Y:S01]  /*8b60*/  LDSM.16.MT88.4 R100, [R42+0xc000] ;  /* 0x00c000002a64783b */ /* 0x000ee20000004200 */
[-CC-:B------:R-:W-:Y:S01]  /*8b70*/  FFMA.FTZ R59, R23, R62.reuse, -R61.reuse ;  /* 0x0000003e173b7223 */ /* 0x180fe2000001083d */
[-CC-:B------:R-:W-:Y:S02]  /*8b80*/  FFMA.FTZ R55, R81, R62.reuse, -R61.reuse ;  /* 0x0000003e51377223 */ /* 0x180fe4000001083d */
[----:B------:R-:W5:Y:S04]  /*8b90*/  LDSM.16.MT88.4 R84, [R56+0x10000] ;  /* 0x010000003854783b */ /* 0x000f680000004200 */
[----:B------:R-:W5:Y:S04]  /*8ba0*/  LDSM.16.MT88.4 R76, [R43+0x10000] ;  /* 0x010000002b4c783b */ /* 0x000f680000004200 */
[----:B------:R-:W5:Y:S01]  /*8bb0*/  LDSM.16.MT88.4 R4, [R42+0x10000] ;  /* 0x010000002a04783b */ /* 0x000f620000004200 */
[----:B------:R-:W-:Y:S01]  /*8bc0*/  MUFU.EX2 R58, R58 ;  /* 0x0000003a003a7308 */ /* 0x000fe20000000800 */
[-CC-:B------:R-:W-:Y:S01]  /*8bd0*/  FFMA.FTZ R49, R11, R62.reuse, -R136.reuse ;  /* 0x0000003e0b317223 */ /* 0x180fe20000010888 */
[-CC-:B------:R-:W-:Y:S01]  /*8be0*/  FFMA.FTZ R45, R10, R62.reuse, -R136.reuse ;  /* 0x0000003e0a2d7223 */ /* 0x180fe20000010888 */
[-CC-:B------:R-:W-:Y:S01]  /*8bf0*/  FFMA.FTZ R44, R9, R62.reuse, -R136.reuse ;  /* 0x0000003e092c7223 */ /* 0x180fe20000010888 */
[----:B------:R-:W4:Y:S01]  /*8c00*/  MUFU.EX2 R57, R57 ;  /* 0x0000003900397308 */ /* 0x000f220000000800 */
[-CC-:B------:R-:W-:Y:S01]  /*8c10*/  FFMA.FTZ R51, R8, R62.reuse, -R61.reuse ;  /* 0x0000003e08337223 */ /* 0x180fe2000001083d */
[-C--:B------:R-:W-:Y:S01]  /*8c20*/  FFMA.FTZ R48, R15, R62.reuse, -R136 ;  /* 0x0000003e0f307223 */ /* 0x080fe20000010888 */
[----:B------:R-:W5:Y:S01]  /*8c30*/  LDSM.16.MT88.4 R8, [R66+0x10800] ;  /* 0x010800004208783b */ /* 0x000f620000004200 */
[----:B------:R-:W-:Y:S01]  /*8c40*/  MUFU.EX2 R53, R53 ;  /* 0x0000003500357308 */ /* 0x000fe20000000800 */
[-CC-:B------:R-:W-:Y:S01]  /*8c50*/  FFMA.FTZ R50, R14, R62.reuse, -R61.reuse ;  /* 0x0000003e0e327223 */ /* 0x180fe2000001083d */
[-CC-:B------:R-:W-:Y:S01]  /*8c60*/  FFMA.FTZ R47, R13, R62.reuse, -R61.reuse ;  /* 0x0000003e0d2f7223 */ /* 0x180fe2000001083d */
[----:B------:R-:W-:Y:S01]  /*8c70*/  FFMA.FTZ R46, R12, R62, -R61 ;  /* 0x0000003e0c2e7223 */ /* 0x000fe2000001083d */
[----:B------:R-:W1:Y:S01]  /*8c80*/  MUFU.EX2 R52, R52 ;  /* 0x0000003400347308 */ /* 0x000e620000000800 */
[----:B------:R-:W5:Y:S03]  /*8c90*/  LDSM.16.MT88.4 R12, [R43+0x10800] ;  /* 0x010800002b0c783b */ /* 0x000f660000004200 */
[----:B------:R-:W-:Y:S01]  /*8ca0*/  MUFU.EX2 R60, R60 ;  /* 0x0000003c003c7308 */ /* 0x000fe20000000800 */
[----:B------:R-:W5:Y:S03]  /*8cb0*/  LDSM.16.MT88.4 R16, [R56+0x10800] ;  /* 0x010800003810783b */ /* 0x000f660000004200 */
[----:B------:R-:W2:Y:S01]  /*8cc0*/  MUFU.EX2 R59, R59 ;  /* 0x0000003b003b7308 */ /* 0x000ea20000000800 */
[----:B------:R-:W-:Y:S03]  /*8cd0*/  LDSM.16.MT88.4 R28, [R56+0xc800] ;  /* 0x00c80000381c783b */ /* 0x000fe60000004200 */
[----:B------:R-:W-:Y:S04]  /*8ce0*/  MUFU.EX2 R55, R55 ;  /* 0x0000003700377308 */ /* 0x000fe80000000800 */
[----:B------:R-:W3:Y:S01]  /*8cf0*/  MUFU.EX2 R54, R54 ;  /* 0x0000003600367308 */ /* 0x000ee20000000800 */
[----:B----4-:R-:W-:Y:S01]  /*8d00*/  F2FP.F16.F32.PACK_AB R69, R57, R58 ;  /* 0x0000003a3945723e */ /* 0x010fe200000000ff */
[----:B------:R-:W-:Y:S01]  /*8d10*/  LDSM.16.MT88.4 R24, [R43+0xc800] ;  /* 0x00c800002b18783b */ /* 0x000fe20000004200 */
[----:B-1----:R-:W-:-:S02]  /*8d20*/  F2FP.F16.F32.PACK_AB R71, R52, R53 ;  /* 0x000000353447723e */ /* 0x002fc400000000ff */
[----:B--2---:R-:W-:Y:S01]  /*8d30*/  F2FP.F16.F32.PACK_AB R68, R59, R60 ;  /* 0x0000003c3b44723e */ /* 0x004fe200000000ff */
[----:B------:R-:W-:Y:S01]  /*8d40*/  MUFU.EX2 R49, R49 ;  /* 0x0000003100317308 */ /* 0x000fe20000000800 */
[----:B------:R-:W-:Y:S01]  /*8d50*/  LDSM.16.MT88.4 R20, [R42+0xc800] ;  /* 0x00c800002a14783b */ /* 0x000fe20000004200 */
[----:B---3--:R-:W-:Y:S02]  /*8d60*/  F2FP.F16.F32.PACK_AB R70, R54, R55 ;  /* 0x000000373646723e */ /* 0x008fe400000000ff */
[----:B------:R-:W1:Y:S04]  /*8d70*/  MUFU.EX2 R48, R48 ;  /* 0x0000003000307308 */ /* 0x000e680000000800 */
[----:B------:R-:W-:Y:S01]  /*8d80*/  MUFU.EX2 R45, R45 ;  /* 0x0000002d002d7308 */ /* 0x000fe20000000800 */
[C---:B------:R-:W-:Y:S03]  /*8d90*/  HMMA.16816.F32 R96, R68.reuse, R92, RZ ;  /* 0x0000005c4460723c */ /* 0x040fe600000018ff */
[----:B------:R-:W-:Y:S04]  /*8da0*/  MUFU.EX2 R44, R44 ;  /* 0x0000002c002c7308 */ /* 0x000fe80000000800 */
[----:B------:R-:W-:Y:S01]  /*8db0*/  MUFU.EX2 R51, R51 ;  /* 0x0000003300337308 */ /* 0x000fe20000000800 */
[C---:B------:R-:W-:Y:S03]  /*8dc0*/  HMMA.16816.F32 R92, R68.reuse, R94, RZ ;  /* 0x0000005e445c723c */ /* 0x040fe600000018ff */
[----:B------:R-:W2:Y:S04]  /*8dd0*/  MUFU.EX2 R50, R50 ;  /* 0x0000003200327308 */ /* 0x000ea80000000800 */
[----:B------:R-:W-:Y:S04]  /*8de0*/  MUFU.EX2 R47, R47 ;  /* 0x0000002f002f7308 */ /* 0x000fe80000000800 */
[----:B------:R-:W3:Y:S01]  /*8df0*/  MUFU.EX2 R46, R46 ;  /* 0x0000002e002e7308 */ /* 0x000ee20000000800 */
        /* <DEDUP_REMOVED lines=22> */
[----:B------:R-:W-:Y:S01]  /*8f60*/  HMMA.16816.F32 R76, R4, R14, R76 ;  /* 0x0000000e044c723c */ /* 0x000fe2000000184c */
[----:B------:R-:W2:Y:S01]  /*8f70*/  LDSM.16.MT88.4 R12, [R56+0x11000] ;  /* 0x01100000380c783b */ /* 0x000ea20000004200 */
[-CC-:B------:R-:W-:Y:S01]  /*8f80*/  FFMA.FTZ R144, R144, R62.reuse, -R136.reuse ;  /* 0x0000003e90907223 */ /* 0x180fe20000010888 */
[-C--:B------:R-:W-:Y:S01]  /*8f90*/  FFMA.FTZ R143, R143, R62.reuse, -R136 ;  /* 0x0000003e8f8f7223 */ /* 0x080fe20000010888 */
[-CC-:B------:R-:W-:Y:S01]  /*8fa0*/  FFMA.FTZ R145, R39, R62.reuse, -R61.reuse ;  /* 0x0000003e27917223 */ /* 0x180fe2000001083d */
[----:B------:R-:W-:-:S03]  /*8fb0*/  FFMA.FTZ R148, R38, R62, -R61 ;  /* 0x0000003e26947223 */ /* 0x000fc6000001083d */
[----:B------:R-:W-:Y:S01]  /*8fc0*/  HMMA.16816.F32 R128, R4, R32, R128 ;  /* 0x000000200480723c */ /* 0x000fe20000001880 */
[-CC-:B------:R-:W-:Y:S01]  /*8fd0*/  FFMA.FTZ R147, R37, R62.reuse, -R61.reuse ;  /* 0x0000003e25937223 */ /* 0x180fe2000001083d */
[----:B------:R-:W-:-:S06]  /*8fe0*/  FFMA.FTZ R146, R36, R62, -R61 ;  /* 0x0000003e24927223 */ /* 0x000fcc000001083d */
[C---:B------:R-:W-:Y:S01]  /*8ff0*/  HMMA.16816.F32 R124, R4.reuse, R34, R124 ;  /* 0x00000022047c723c */ /* 0x040fe2000000187c */
[----:B------:R-:W3:Y:S07]  /*9000*/  LDSM.16.MT88.4 R32, [R66+0xd000] ;  /* 0x00d000004220783b */ /* 0x000eee0000004200 */
[----:B------:R-:W-:Y:S01]  /*9010*/  HMMA.16816.F32 R88, R4, R16, R88 ;  /* 0x000000100458723c */ /* 0x000fe20000001858 */
[-CC-:B------:R-:W-:Y:S01]  /*9020*/  FFMA.FTZ R16, R141, R62.reuse, -R136.reuse ;  /* 0x0000003e8d107223 */ /* 0x180fe20000010888 */
[----:B------:R-:W-:-:S06]  /*9030*/  FFMA.FTZ R141, R142, R62, -R136 ;  /* 0x0000003e8e8d7223 */ /* 0x000fcc0000010888 */
[C---:B-1----:R-:W-:Y:S08]  /*9040*/  HMMA.16816.F32 R72, R4.reuse, R8, R72 ;  /* 0x000000080448723c */ /* 0x042ff00000001848 */
[C---:B------:R-:W-:Y:S01]  /*9050*/  HMMA.16816.F32 R68, R4.reuse, R10, R68 ;  /* 0x0000000a0444723c */ /* 0x040fe20000001844 */
[----:B------:R-:W1:Y:S01]  /*9060*/  LDSM.16.MT88.4 R8, [R43+0x11000] ;  /* 0x011000002b08783b */ /* 0x000e620000004200 */
[----:B------:R-:W-:Y:S03]  /*9070*/  MUFU.EX2 R142, R16 ;  /* 0x00000010008e7308 */ /* 0x000fe60000000800 */
[----:B------:R-:W-:Y:S01]  /*9080*/  LDSM.16.MT88.4 R36, [R42+0x11000] ;  /* 0x011000002a24783b */ /* 0x000fe20000004200 */
[----:B------:R-:W4:Y:S04]  /*9090*/  MUFU.EX2 R141, R141 ;  /* 0x0000008d008d7308 */ /* 0x000f280000000800 */
[----:B------:R-:W-:Y:S04]  /*90a0*/  MUFU.EX2 R144, R144 ;  /* 0x0000009000907308 */ /* 0x000fe80000000800 */
[----:B------:R-:W5:Y:S04]  /*90b0*/  MUFU.EX2 R143, R143 ;  /* 0x0000008f008f7308 */ /* 0x000f680000000800 */
[----:B------:R-:W-:Y:S04]  /*90c0*/  MUFU.EX2 R145, R145 ;  /* 0x0000009100917308 */ /* 0x000fe80000000800 */
[----:B------:R-:W2:Y:S04]  /*90d0*/  MUFU.EX2 R148, R148 ;  /* 0x0000009400947308 */ /* 0x000ea80000000800 */
        /* <DEDUP_REMOVED lines=11> */
[----:B------:R-:W-:Y:S01]  /*9190*/  HMMA.16816.F32 R84, R4, R18, R84 ;  /* 0x000000120454723c */ /* 0x000fe20000001854 */
[----:B----4-:R-:W-:Y:S01]  /*91a0*/  F2FP.F16.F32.PACK_AB R5, R141, R142 ;  /* 0x0000008e8d05723e */ /* 0x010fe200000000ff */
[----:B------:R-:W4:Y:S01]  /*91b0*/  LDSM.16.MT88.4 R16, [R66+0x11000] ;  /* 0x011000004210783b */ /* 0x000f220000004200 */
[----:B-----5:R-:W-:-:S02]  /*91c0*/  F2FP.F16.F32.PACK_AB R7, R143, R144 ;  /* 0x000000908f07723e */ /* 0x020fc400000000ff */
[----:B--2---:R-:W-:Y:S02]  /*91d0*/  F2FP.F16.F32.PACK_AB R4, R148, R145 ;  /* 0x000000919404723e */ /* 0x004fe400000000ff */
[----:B---3--:R-:W-:-:S07]  /*91e0*/  F2FP.F16.F32.PACK_AB R6, R146, R147 ;  /* 0x000000939206723e */ /* 0x008fce00000000ff */
[----:B------:R-:W-:Y:S01]  /*91f0*/  HMMA.16816.F32 R88, R4, R12, R88 ;  /* 0x0000000c0458723c */ /* 0x000fe20000001858 */
[-CC-:B------:R-:W-:Y:S01]  /*9200*/  FFMA.FTZ R13, R157, R62.reuse, -R136.reuse ;  /* 0x0000003e9d0d7223 */ /* 0x180fe20000010888 */
[----:B------:R-:W-:-:S03]  /*9210*/  FFMA.FTZ R12, R160, R62, -R136 ;  /* 0x0000003ea00c7223 */ /* 0x000fc60000010888 */
[----:B------:R2:W-:Y:S01]  /*9220*/  MUFU.EX2 R160, R13 ;  /* 0x0000000d00a07308 */ /* 0x0005e20000000800 */
[-CC-:B------:R-:W-:Y:S02]  /*9230*/  FFMA.FTZ R164, R164, R62.reuse, -R136.reuse ;  /* 0x0000003ea4a47223 */ /* 0x180fe40000010888 */
[----:B------:R-:W-:Y:S02]  /*9240*/  HMMA.16816.F32 R128, R4, R32, R128 ;  /* 0x000000200480723c */ /* 0x000fe40000001880 */
[----:B------:R3:W5:Y:S01]  /*9250*/  MUFU.EX2 R157, R164 ;  /* 0x000000a4009d7308 */ /* 0x0007620000000800 */
[----:B--2---:R-:W-:-:S03]  /*9260*/  FFMA.FTZ R13, R159, R62, -R136 ;  /* 0x0000003e9f0d7223 */ /* 0x004fc60000010888 */
[----:B------:R2:W-:Y:S02]  /*9270*/  MUFU.EX2 R159, R12 ;  /* 0x0000000c009f7308 */ /* 0x0005e40000000800 */
[----:B------:R-:W-:Y:S01]  /*9280*/  HMMA.16816.F32 R124, R4, R34, R124 ;  /* 0x00000022047c723c */ /* 0x000fe2000000187c */
[----:B------:R-:W5:Y:S01]  /*9290*/  LDSM.16.MT88.4 R32, [R66+0xd800] ;  /* 0x00d800004220783b */ /* 0x000f620000004200 */
[----:B---3--:R-:W-:-:S06]  /*92a0*/  FFMA.FTZ R164, R161, R62, -R61 ;  /* 0x0000003ea1a47223 */ /* 0x008fcc000001083d */
[C---:B-1----:R-:W-:Y:S01]  /*92b0*/  HMMA.16816.F32 R80, R4.reuse, R8, R80 ;  /* 0x000000080450723c */ /* 0x042fe20000001850 */
[-CC-:B------:R-:W-:Y:S01]  /*92c0*/  FFMA.FTZ R9, R163, R62.reuse, -R61.reuse ;  /* 0x0000003ea3097223 */ /* 0x180fe2000001083d */
[-CC-:B--2---:R-:W-:Y:S01]  /*92d0*/  FFMA.FTZ R12, R158, R62.reuse, -R61.reuse ;  /* 0x0000003e9e0c7223 */ /* 0x184fe2000001083d */
[-CC-:B------:R-:W-:Y:S01]  /*92e0*/  FFMA.FTZ R8, R162, R62.reuse, -R61.reuse ;  /* 0x0000003ea2087223 */ /* 0x180fe2000001083d */
[----:B------:R-:W1:Y:S04]  /*92f0*/  MUFU.EX2 R158, R13 ;  /* 0x0000000d009e7308 */ /* 0x000e680000000800 */
[C---:B------:R-:W-:Y:S01]  /*9300*/  HMMA.16816.F32 R84, R4.reuse, R14, R84 ;  /* 0x0000000e0454723c */ /* 0x040fe20000001854 */
[----:B------:R2:W-:Y:S04]  /*9310*/  MUFU.EX2 R163, R12 ;  /* 0x0000000c00a37308 */ /* 0x0005e80000000800 */
[----:B------:R-:W3:Y:S03]  /*9320*/  MUFU.EX2 R162, R9 ;  /* 0x0000000900a27308 */ /* 0x000ee60000000800 */
[C---:B------:R-:W-:Y:S01]  /*9330*/  HMMA.16816.F32 R76, R4.reuse, R10, R76 ;  /* 0x0000000a044c723c */ /* 0x040fe2000000184c */
[----:B------:R4:W-:Y:S01]  /*9340*/  MUFU.EX2 R161, R8 ;  /* 0x0000000800a17308 */ /* 0x0009e20000000800 */
[----:B--2---:R-:W2:Y:S04]  /*9350*/  LDSM.16.MT88.4 R12, [R56+0x11800] ;  /* 0x01180000380c783b */ /* 0x004ea80000004200 */
[----:B----4-:R-:W4:Y:S01]  /*9360*/  LDSM.16.MT88.4 R8, [R43+0x11800] ;  /* 0x011800002b08783b */ /* 0x010f220000004200 */
[----:B------:R-:W3:Y:S01]  /*9370*/  MUFU.EX2 R164, R164 ;  /* 0x000000a400a47308 */ /* 0x000ee20000000800 */
        /* <DEDUP_REMOVED lines=15> */
[-CC-:B------:R-:W-:Y:S01]  /*9470*/  FFMA.FTZ R197, R197, R62.reuse, -R136.reuse ;  /* 0x0000003ec5c57223 */ /* 0x180fe20000010888 */
[----:B-1----:R-:W-:Y:S01]  /*9480*/  F2FP.F16.F32.PACK_AB R7, R158, R159 ;  /* 0x0000009f9e07723e */ /* 0x002fe200000000ff */
[-CC-:B------:R-:W-:Y:S01]  /*9490*/  FFMA.FTZ R177, R177, R62.reuse, -R61.reuse ;  /* 0x0000003eb1b17223 */ /* 0x180fe2000001083d */
[----:B---3--:R-:W-:Y:S01]  /*94a0*/  F2FP.F16.F32.PACK_AB R4, R162, R163 ;  /* 0x000000a3a204723e */ /* 0x008fe200000000ff */
[-C--:B------:R-:W-:Y:S01]  /*94b0*/  FFMA.FTZ R176, R176, R62.reuse, -R61 ;  /* 0x0000003eb0b07223 */ /* 0x080fe2000001083d */
[----:B------:R-:W-:Y:S01]  /*94c0*/  F2FP.F16.F32.PACK_AB R6, R164, R161 ;  /* 0x000000a1a406723e */ /* 0x000fe200000000ff */
[----:B------:R-:W-:Y:S06]  /*94d0*/  LDSM.16.MT88.4 R36, [R43+0x12000] ;  /* 0x012000002b24783b */ /* 0x000fec0000004200 */
[C---:B------:R-:W-:Y:S08]  /*94e0*/  HMMA.16816.F32 R128, R4.reuse, R32, R128 ;  /* 0x000000200480723c */ /* 0x040ff00000001880 */
[C---:B------:R-:W-:Y:S01]  /*94f0*/  HMMA.16816.F32 R124, R4.reuse, R34, R124 ;  /* 0x00000022047c723c */ /* 0x040fe2000000187c */
[----:B------:R-:W1:Y:S07]  /*9500*/  LDSM.16.MT88.4 R32, [R42+0x11800] ;  /* 0x011800002a20783b */ /* 0x000e6e0000004200 */
[----:B--2---:R-:W-:Y:S01]  /*9510*/  HMMA.16816.F32 R88, R4, R12, R88 ;  /* 0x0000000c0458723c */ /* 0x004fe20000001858 */
[-CC-:B------:R-:W-:Y:S01]  /*9520*/  FFMA.FTZ R13, R171, R62.reuse, -R136.reuse ;  /* 0x0000003eab0d7223 */ /* 0x180fe20000010888 */
[----:B------:R-:W-:-:S03]  /*9530*/  FFMA.FTZ R12, R170, R62, -R136 ;  /* 0x0000003eaa0c7223 */ /* 0x000fc60000010888 */
[----:B------:R-:W-:Y:S03]  /*9540*/  MUFU.EX2 R170, R13 ;  /* 0x0000000d00aa7308 */ /* 0x000fe60000000800 */
[C---:B----4-:R-:W-:Y:S01]  /*9550*/  HMMA.16816.F32 R80, R4.reuse, R8, R80 ;  /* 0x000000080450723c */ /* 0x050fe20000001850 */
[-C--:B------:R-:W-:Y:S02]  /*9560*/  FFMA.FTZ R8, R173, R62.reuse, -R136 ;  /* 0x0000003ead087223 */ /* 0x080fe40000010888 */
[----:B------:R2:W-:Y:S05]  /*9570*/  MUFU.EX2 R173, R12 ;  /* 0x0000000c00ad7308 */ /* 0x0005ea0000000800 */
[----:B------:R-:W-:Y:S01]  /*9580*/  HMMA.16816.F32 R84, R4, R14, R84 ;  /* 0x0000000e0454723c */ /* 0x000fe20000001854 */
[----:B--2---:R-:W2:Y:S01]  /*9590*/  LDSM.16.MT88.4 R12, [R66+0x12000] ;  /* 0x01200000420c783b */ /* 0x004ea20000004200 */
[----:B------:R3:W4:Y:S01]  /*95a0*/  MUFU.EX2 R171, R197 ;  /* 0x000000c500ab7308 */ /* 0x0007220000000800 */
[----:B------:R-:W-:-:S05]  /*95b0*/  FFMA.FTZ R9, R172, R62, -R61 ;  /* 0x0000003eac097223 */ /* 0x000fca000001083d */
[----:B------:R-:W-:Y:S01]  /*95c0*/  HMMA.16816.F32 R76, R4, R10, R76 ;  /* 0x0000000a044c723c */ /* 0x000fe2000000184c */
[----:B------:R-:W5:Y:S04]  /*95d0*/  MUFU.EX2 R172, R8 ;  /* 0x0000000800ac7308 */ /* 0x000f680000000800 */
[----:B------:R-:W-:Y:S01]  /*95e0*/  MUFU.EX2 R177, R177 ;  /* 0x000000b100b17308 */ /* 0x000fe20000000800 */
[----:B---3--:R-:W-:-:S03]  /*95f0*/  FFMA.FTZ R197, R175, R62, -R61 ;  /* 0x0000003eafc57223 */ /* 0x008fc6000001083d */
[----:B------:R-:W-:Y:S01]  /*9600*/  MUFU.EX2 R176, R176 ;  /* 0x000000b000b07308 */ /* 0x000fe20000000800 */
[C---:B------:R-:W-:Y:S03]  /*9610*/  HMMA.16816.F32 R96, R4.reuse, R16, R96 ;  /* 0x000000100460723c */ /* 0x040fe60000001860 */
[----:B------:R3:W-:Y:S04]  /*9620*/  MUFU.EX2 R175, R9 ;  /* 0x0000000900af7308 */ /* 0x0007e80000000800 */
[----:B------:R-:W2:Y:S01]  /*9630*/  MUFU.EX2 R197, R197 ;  /* 0x000000c500c57308 */ /* 0x000ea20000000800 */
[C---:B------:R-:W-:Y:S01]  /*9640*/  HMMA.16816.F32 R92, R4.reuse, R18, R92 ;  /* 0x00000012045c723c */ /* 0x040fe2000000185c */
[----:B------:R-:W-:Y:S04]  /*9650*/  LDSM.16.MT88.4 R16, [R42+0xe000] ;  /* 0x00e000002a10783b */ /* 0x000fe80000004200 */
[----:B---3--:R-:W3:Y:S03]  /*9660*/  LDSM.16.MT88.4 R8, [R56+0x12000] ;  /* 0x012000003808783b */ /* 0x008ee60000004200 */
        /* <DEDUP_REMOVED lines=9> */
[C---:B-1----:R-:W-:Y:S08]  /*9700*/  HMMA.16816.F32 R72, R4.reuse, R32, R72 ;  /* 0x000000200448723c */ /* 0x042ff00000001848 */
[----:B------:R-:W-:Y:S01]  /*9710*/  HMMA.16816.F32 R68, R4, R34, R68 ;  /* 0x000000220444723c */ /* 0x000fe20000001844 */
[----:B----4-:R-:W-:Y:S01]  /*9720*/  F2FP.F16.F32.PACK_AB R5, R170, R171 ;  /* 0x000000abaa05723e */ /* 0x010fe200000000ff */
[-C--:B------:R-:W-:Y:S01]  /*9730*/  FFMA.FTZ R179, R179, R62.reuse, -R136 ;  /* 0x0000003eb3b37223 */ /* 0x080fe20000010888 */
[----:B-----5:R-:W-:Y:S01]  /*9740*/  F2FP.F16.F32.PACK_AB R7, R172, R173 ;  /* 0x000000adac07723e */ /* 0x020fe200000000ff */
[----:B------:R-:W-:Y:S01]  /*9750*/  FFMA.FTZ R165, R165, R62, -R61 ;  /* 0x0000003ea5a57223 */ /* 0x000fe2000001083d */
[----:B--2---:R-:W-:Y:S01]  /*9760*/  F2FP.F16.F32.PACK_AB R4, R197, R175 ;  /* 0x000000afc504723e */ /* 0x004fe200000000ff */
[----:B------:R-:W-:Y:S01]  /*9770*/  LDSM.16.MT88.4 R32, [R66+0xe800] ;  /* 0x00e800004220783b */ /* 0x000fe20000004200 */
[----:B------:R-:W-:-:S07]  /*9780*/  F2FP.F16.F32.PACK_AB R6, R176, R177 ;  /* 0x000000b1b006723e */ /* 0x000fce00000000ff */
[C---:B------:R-:W-:Y:S08]  /*9790*/  HMMA.16816.F32 R96, R4.reuse, R12, R96 ;  /* 0x0000000c0460723c */ /* 0x040ff00000001860 */
[C---:B------:R-:W-:Y:S01]  /*97a0*/  HMMA.16816.F32 R92, R4.reuse, R14, R92 ;  /* 0x0000000e045c723c */ /* 0x040fe2000000185c */
[----:B------:R-:W1:Y:S07]  /*97b0*/  LDSM.16.MT88.4 R12, [R42+0x12000] ;  /* 0x012000002a0c783b */ /* 0x000e6e0000004200 */
[----:B---3--:R-:W-:Y:S01]  /*97c0*/  HMMA.16816.F32 R88, R4, R8, R88 ;  /* 0x000000080458723c */ /* 0x008fe20000001858 */
[-CC-:B------:R-:W-:Y:S01]  /*97d0*/  FFMA.FTZ R8, R178, R62.reuse, -R136.reuse ;  /* 0x0000003eb2087223 */ /* 0x180fe20000010888 */
[----:B------:R-:W-:-:S03]  /*97e0*/  FFMA.FTZ R9, R174, R62, -R136 ;  /* 0x0000003eae097223 */ /* 0x000fc60000010888 */
[----:B------:R2:W-:Y:S03]  /*97f0*/  MUFU.EX2 R174, R8 ;  /* 0x0000000800ae7308 */ /* 0x0005e60000000800 */
[----:B------:R-:W-:Y:S01]  /*9800*/  HMMA.16816.F32 R104, R4, R16, R104 ;  /* 0x000000100468723c */ /* 0x000fe20000001868 */
[-CC-:B------:R-:W-:Y:S01]  /*9810*/  FFMA.FTZ R17, R168, R62.reuse, -R61.reuse ;  /* 0x0000003ea8117223 */ /* 0x180fe2000001083d */
[-C--:B------:R-:W-:Y:S01]  /*9820*/  FFMA.FTZ R16, R167, R62.reuse, -R61 ;  /* 0x0000003ea7107223 */ /* 0x080fe2000001083d */
[----:B--2---:R-:W-:-:S05]  /*9830*/  FFMA.FTZ R8, R169, R62, -R136 ;  /* 0x0000003ea9087223 */ /* 0x004fca0000010888 */
[C---:B------:R-:W-:Y:S01]  /*9840*/  HMMA.16816.F32 R84, R4.reuse, R10, R84 ;  /* 0x0000000a0454723c */ /* 0x040fe20000001854 */
[----:B------:R-:W-:Y:S04]  /*9850*/  MUFU.EX2 R169, R9 ;  /* 0x0000000900a97308 */ /* 0x000fe80000000800 */
[----:B------:R2:W-:Y:S03]  /*9860*/  MUFU.EX2 R168, R8 ;  /* 0x0000000800a87308 */ /* 0x0005e60000000800 */
[C---:B------:R-:W-:Y:S01]  /*9870*/  HMMA.16816.F32 R80, R4.reuse, R36, R80 ;  /* 0x000000240450723c */ /* 0x040fe20000001850 */
[----:B------:R-:W-:Y:S04]  /*9880*/  MUFU.EX2 R167, R17 ;  /* 0x0000001100a77308 */ /* 0x000fe80000000800 */
[----:B------:R3:W-:Y:S01]  /*9890*/  MUFU.EX2 R37, R16 ;  /* 0x0000001000257308 */ /* 0x0007e20000000800 */
[----:B--2---:R-:W2:Y:S02]  /*98a0*/  LDSM.16.MT88.4 R8, [R66+0x12800] ;  /* 0x012800004208783b */ /* 0x004ea40000004200 */
[C---:B------:R-:W-:Y:S01]  /*98b0*/  HMMA.16816.F32 R100, R4.reuse, R18, R100 ;  /* 0x000000120464723c */ /* 0x040fe20000001864 */
[----:B------:R-:W-:Y:S01]  /*98c0*/  FFMA.FTZ R36, R166, R62, -R61 ;  /* 0x0000003ea6247223 */ /* 0x000fe2000001083d */
[----:B---3--:R-:W3:Y:S06]  /*98d0*/  LDSM.16.MT88.4 R16, [R56+0x12800] ;  /* 0x012800003810783b */ /* 0x008eec0000004200 */
[C---:B------:R-:W-:Y:S08]  /*98e0*/  HMMA.16816.F32 R112, R4.reuse, R20, R112 ;  /* 0x000000140470723c */ /* 0x040ff00000001870 */
[C---:B------:R-:W-:Y:S01]  /*98f0*/  HMMA.16816.F32 R108, R4.reuse, R22, R108 ;  /* 0x00000016046c723c */ /* 0x040fe2000000186c */
[----:B------:R-:W4:Y:S07]  /*9900*/  LDSM.16.MT88.4 R20, [R42+0xe800] ;  /* 0x00e800002a14783b */ /* 0x000f2e0000004200 */
[C---:B-1----:R-:W-:Y:S08]  /*9910*/  HMMA.16816.F32 R72, R4.reuse, R12, R72 ;  /* 0x0000000c0448723c */ /* 0x042ff00000001848 */
[C---:B------:R-:W-:Y:S01]  /*9920*/  HMMA.16816.F32 R68, R4.reuse, R14, R68 ;  /* 0x0000000e0444723c */ /* 0x040fe20000001844 */
[----:B------:R-:W1:Y:S01]  /*9930*/  LDSM.16.MT88.4 R12, [R43+0x12800] ;  /* 0x012800002b0c783b */ /* 0x000e620000004200 */
[----:B------:R-:W5:Y:S04]  /*9940*/  MUFU.EX2 R178, R179 ;  /* 0x000000b300b27308 */ /* 0x000f680000000800 */
[----:B------:R-:W-:Y:S02]  /*9950*/  MUFU.EX2 R36, R36 ;  /* 0x0000002400247308 */ /* 0x000fe40000000800 */
[C---:B------:R-:W-:Y:S02]  /*9960*/  HMMA.16816.F32 R76, R4.reuse, R38, R76 ;  /* 0x00000026044c723c */ /* 0x040fe4000000184c */
[----:B------:R-:W2:Y:S06]  /*9970*/  MUFU.EX2 R38, R165 ;  /* 0x000000a500267308 */ /* 0x000eac0000000800 */
[C---:B------:R-:W-:Y:S08]  /*9980*/  HMMA.16816.F32 R128, R4.reuse, R28, R128 ;  /* 0x0000001c0480723c */ /* 0x040ff00000001880 */
[C---:B------:R-:W-:Y:S01]  /*9990*/  HMMA.16816.F32 R124, R4.reuse, R30, R124 ;  /* 0x0000001e047c723c */ /* 0x040fe2000000187c */
[----:B------:R-:W1:Y:S07]  /*99a0*/  LDSM.16.MT88.4 R28, [R56+0xe800] ;  /* 0x00e80000381c783b */ /* 0x000e6e0000004200 */
[C---:B------:R-:W-:Y:S08]  /*99b0*/  HMMA.16816.F32 R120, R4.reuse, R24, R120 ;  /* 0x000000180478723c */ /* 0x040ff00000001878 */
[----:B------:R-:W-:Y:S01]  /*99c0*/  HMMA.16816.F32 R116, R4, R26, R116 ;  /* 0x0000001a0474723c */ /* 0x000fe20000001874 */
[----:B------:R-:W1:Y:S01]  /*99d0*/  LDSM.16.MT88.4 R24, [R43+0xe800] ;  /* 0x00e800002b18783b */ /* 0x000e620000004200 */
[----:B-----5:R-:W-:-:S02]  /*99e0*/  F2FP.F16.F32.PACK_AB R5, R174, R178 ;  /* 0x000000b2ae05723e */ /* 0x020fc400000000ff */
[----:B------:R-:W-:Y:S02]  /*99f0*/  F2FP.F16.F32.PACK_AB R7, R168, R169 ;  /* 0x000000a9a807723e */ /* 0x000fe400000000ff */
[----:B------:R-:W-:Y:S02]  /*9a00*/  F2FP.F16.F32.PACK_AB R4, R37, R167 ;  /* 0x000000a72504723e */ /* 0x000fe400000000ff */
[----:B--2---:R-:W-:Y:S01]  /*9a10*/  F2FP.F16.F32.PACK_AB R6, R38, R36 ;  /* 0x000000242606723e */ /* 0x004fe200000000ff */
[----:B------:R-:W-:-:S06]  /*9a20*/  FFMA.FTZ R155, R155, R62, -R136 ;  /* 0x0000003e9b9b7223 */ /* 0x000fcc0000010888 */
[C---:B------:R-:W-:Y:S08]  /*9a30*/  HMMA.16816.F32 R96, R4.reuse, R8, R96 ;  /* 0x000000080460723c */ /* 0x040ff00000001860 */
[C---:B------:R-:W-:Y:S01]  /*9a40*/  HMMA.16816.F32 R92, R4.reuse, R10, R92 ;  /* 0x0000000a045c723c */ /* 0x040fe2000000185c */
[----:B------:R-:W2:Y:S07]  /*9a50*/  LDSM.16.MT88.4 R8, [R42+0x12800] ;  /* 0x012800002a08783b */ /* 0x000eae0000004200 */
[----:B---3--:R-:W-:Y:S01]  /*9a60*/  HMMA.16816.F32 R88, R4, R16, R88 ;  /* 0x000000100458723c */ /* 0x008fe20000001858 */
[----:B------:R-:W-:-:S02]  /*9a70*/  FFMA.FTZ R17, R154, R62, -R136 ;  /* 0x0000003e9a117223 */ /* 0x000fc40000010888 */
[----:B------:R3:W-:Y:S01]  /*9a80*/  MUFU.EX2 R154, R155 ;  /* 0x0000009b009a7308 */ /* 0x0007e20000000800 */
[----:B------:R-:W-:-:S04]  /*9a90*/  FFMA.FTZ R16, R153, R62, -R136 ;  /* 0x0000003e99107223 */ /* 0x000fc80000010888 */
[C---:B----4-:R-:W-:Y:S08]  /*9aa0*/  HMMA.16816.F32 R104, R4.reuse, R20, R104 ;  /* 0x000000140468723c */ /* 0x050ff00000001868 */
[----:B------:R-:W-:Y:S01]  /*9ab0*/  HMMA.16816.F32 R100, R4, R22, R100 ;  /* 0x000000160464723c */ /* 0x000fe20000001864 */
[----:B------:R-:W4:Y:S01]  /*9ac0*/  LDSM.16.MT88.4 R20, [R42+0xf000] ;  /* 0x00f000002a14783b */ /* 0x000f220000004200 */
[----:B---3--:R-:W-:-:S06]  /*9ad0*/  FFMA.FTZ R155, R152, R62, -R61 ;  /* 0x0000003e989b7223 */ /* 0x008fcc000001083d */
[C---:B-1----:R-:W-:Y:S01]  /*9ae0*/  HMMA.16816.F32 R80, R4.reuse, R12, R80 ;  /* 0x0000000c0450723c */ /* 0x042fe20000001850 */
[-CC-:B------:R-:W-:Y:S01]  /*9af0*/  FFMA.FTZ R13, R151, R62.reuse, -R61.reuse ;  /* 0x0000003e970d7223 */ /* 0x180fe2000001083d */
[-CC-:B------:R-:W-:Y:S01]  /*9b00*/  FFMA.FTZ R12, R150, R62.reuse, -R61.reuse ;  /* 0x0000003e960c7223 */ /* 0x180fe2000001083d */
[----:B------:R1:W-:Y:S04]  /*9b10*/  MUFU.EX2 R151, R155 ;  /* 0x0000009b00977308 */ /* 0x0003e80000000800 */
[----:B------:R-:W-:Y:S01]  /*9b20*/  MUFU.EX2 R153, R17 ;  /* 0x0000001100997308 */ /* 0x000fe20000000800 */
[C---:B------:R-:W-:Y:S03]  /*9b30*/  HMMA.16816.F32 R84, R4.reuse, R18, R84 ;  /* 0x000000120454723c */ /* 0x040fe60000001854 */
[----:B------:R3:W-:Y:S04]  /*9b40*/  MUFU.EX2 R152, R16 ;  /* 0x0000001000987308 */ /* 0x0007e80000000800 */
[----:B------:R-:W-:Y:S01]  /*9b50*/  MUFU.EX2 R150, R13 ;  /* 0x0000000d00967308 */ /* 0x000fe20000000800 */
[----:B------:R-:W-:Y:S01]  /*9b60*/  HMMA.16816.F32 R76, R4, R14, R76 ;  /* 0x0000000e044c723c */ /* 0x000fe2000000184c */
[----:B-1----:R-:W-:-:S02]  /*9b70*/  FFMA.FTZ R155, R149, R62, -R61 ;  /* 0x0000003e959b7223 */ /* 0x002fc4000001083d */
[----:B------:R1:W-:Y:S01]  /*9b80*/  MUFU.EX2 R149, R12 ;  /* 0x0000000c00957308 */ /* 0x0003e20000000800 */
[----:B------:R-:W-:Y:S01]  /*9b90*/  FFMA.FTZ R39, R156, R62, -R136 ;  /* 0x0000003e9c277223 */ /* 0x000fe20000010888 */
[----:B---3--:R-:W3:Y:S04]  /*9ba0*/  LDSM.16.MT88.4 R16, [R66+0x13000] ;  /* 0x013000004210783b */ /* 0x008ee80000004200 */
[----:B-1----:R-:W1:Y:S01]  /*9bb0*/  LDSM.16.MT88.4 R12, [R56+0x13000] ;  /* 0x01300000380c783b */ /* 0x002e620000004200 */
[----:B------:R-:W5:Y:S01]  /*9bc0*/  MUFU.EX2 R39, R39 ;  /* 0x0000002700277308 */ /* 0x000f620000000800 */
[C---:B------:R-:W-:Y:S03]  /*9bd0*/  HMMA.16816.F32 R120, R4.reuse, R28, R120 ;  /* 0x0000001c0478723c */ /* 0x040fe60000001878 */
[----:B------:R-:W4:Y:S05]  /*9be0*/  MUFU.EX2 R155, R155 ;  /* 0x0000009b009b7308 */ /* 0x000f2a0000000800 */
        /* <DEDUP_REMOVED lines=10> */
[----:B-----5:R-:W-:Y:S01]  /*9c90*/  F2FP.F16.F32.PACK_AB R5, R154, R39 ;  /* 0x000000279a05723e */ /* 0x020fe200000000ff */
[----:B------:R-:W2:Y:S01]  /*9ca0*/  LDSM.16.MT88.4 R8, [R43+0x13000] ;  /* 0x013000002b08783b */ /* 0x000ea20000004200 */
[----:B------:R-:W-:-:S02]  /*9cb0*/  F2FP.F16.F32.PACK_AB R7, R152, R153 ;  /* 0x000000999807723e */ /* 0x000fc400000000ff */
[----:B------:R-:W-:Y:S02]  /*9cc0*/  F2FP.F16.F32.PACK_AB R4, R150, R151 ;  /* 0x000000979604723e */ /* 0x000fe400000000ff */
[----:B----4-:R-:W-:-:S07]  /*9cd0*/  F2FP.F16.F32.PACK_AB R6, R155, R149 ;  /* 0x000000959b06723e */ /* 0x010fce00000000ff */
[C---:B------:R-:W-:Y:S08]  /*9ce0*/  HMMA.16816.F32 R104, R4.reuse, R20, R104 ;  /* 0x000000140468723c */ /* 0x040ff00000001868 */
[----:B------:R-:W-:Y:S01]  /*9cf0*/  HMMA.16816.F32 R100, R4, R22, R100 ;  /* 0x000000160464723c */ /* 0x000fe20000001864 */
[----:B------:R-:W4:Y:S01]  /*9d00*/  LDSM.16.MT88.4 R20, [R42+0x13000] ;  /* 0x013000002a14783b */ /* 0x000f220000004200 */
[----:B------:R-:W-:-:S06]  /*9d10*/  FADD.FTZ R57, R58, R57 ;  /* 0x000000393a397221 */ /* 0x000fcc0000010000 */
[----:B---3--:R-:W-:Y:S01]  /*9d20*/  HMMA.16816.F32 R96, R4, R16, R96 ;  /* 0x000000100460723c */ /* 0x008fe20000001860 */
[----:B------:R-:W-:-:S07]  /*9d30*/  FADD.FTZ R59, R60, R59 ;  /* 0x0000003b3c3b7221 */ /* 0x000fce0000010000 */
[C---:B------:R-:W-:Y:S01]  /*9d40*/  HMMA.16816.F32 R92, R4.reuse, R18, R92 ;  /* 0x00000012045c723c */ /* 0x040fe2000000185c */
[----:B------:R-:W3:Y:S07]  /*9d50*/  LDSM.16.MT88.4 R16, [R66+0xf800] ;  /* 0x00f800004210783b */ /* 0x000eee0000004200 */
[C---:B-1----:R-:W-:Y:S08]  /*9d60*/  HMMA.16816.F32 R88, R4.reuse, R12, R88 ;  /* 0x0000000c0458723c */ /* 0x042ff00000001858 */
[C---:B------:R-:W-:Y:S01]  /*9d70*/  HMMA.16816.F32 R84, R4.reuse, R14, R84 ;  /* 0x0000000e0454723c */ /* 0x040fe20000001854 */
[----:B------:R-:W1:Y:S01]  /*9d80*/  LDSM.16.MT88.4 R12, [R66+0x13800] ;  /* 0x01380000420c783b */ /* 0x000e620000004200 */
        /* <DEDUP_REMOVED lines=8> */
[----:B------:R-:W-:Y:S01]  /*9e10*/  FFMA.FTZ R29, R64, R62, -R61 ;  /* 0x0000003e401d7223 */ /* 0x000fe2000001083d */
[----:B------:R-:W-:-:S05]  /*9e20*/  FADD.FTZ R52, R49, R52 ;  /* 0x0000003431347221 */ /* 0x000fca0000010000 */
[----:B------:R-:W-:Y:S01]  /*9e30*/  HMMA.16816.F32 R112, R4, R24, R112 ;  /* 0x000000180470723c */ /* 0x000fe20000001870 */
[-CC-:B------:R-:W-:Y:S01]  /*9e40*/  FFMA.FTZ R24, R140, R62.reuse, -R136.reuse ;  /* 0x0000003e8c187223 */ /* 0x180fe20000010888 */
[----:B------:R-:W-:Y:S01]  /*9e50*/  FFMA.FTZ R25, R139, R62, -R136 ;  /* 0x0000003e8b197223 */ /* 0x000fe20000010888 */
[----:B------:R-:W-:-:S05]  /*9e60*/  FADD.FTZ R54, R51, R54 ;  /* 0x0000003633367221 */ /* 0x000fca0000010000 */
[C---:B------:R-:W-:Y:S01]  /*9e70*/  HMMA.16816.F32 R108, R4.reuse, R26, R108 ;  /* 0x0000001a046c723c */ /* 0x040fe2000000186c */
[-C--:B------:R-:W-:Y:S01]  /*9e80*/  FFMA.FTZ R26, R138, R62.reuse, -R136 ;  /* 0x0000003e8a1a7223 */ /* 0x080fe20000010888 */
[----:B------:R-:W-:Y:S01]  /*9e90*/  FFMA.FTZ R27, R67, R62, -R61 ;  /* 0x0000003e431b7223 */ /* 0x000fe2000001083d */
[----:B------:R-:W-:Y:S01]  /*9ea0*/  MUFU.EX2 R24, R24 ;  /* 0x0000001800187308 */ /* 0x000fe20000000800 */
[----:B------:R-:W-:Y:S01]  /*9eb0*/  FADD.FTZ R48, R48, R52 ;  /* 0x0000003430307221 */ /* 0x000fe20000010000 */
[----:B------:R-:W-:Y:S02]  /*9ec0*/  FADD.FTZ R50, R50, R54 ;  /* 0x0000003632327221 */ /* 0x000fe40000010000 */
[----:B------:R-:W5:Y:S01]  /*9ed0*/  MUFU.EX2 R25, R25 ;  /* 0x0000001900197308 */ /* 0x000f620000000800 */
[C---:B------:R-:W-:Y:S03]  /*9ee0*/  HMMA.16816.F32 R128, R4.reuse, R32, R128 ;  /* 0x000000200480723c */ /* 0x040fe60000001880 */
[----:B------:R-:W-:Y:S04]  /*9ef0*/  MUFU.EX2 R26, R26 ;  /* 0x0000001a001a7308 */ /* 0x000fe80000000800 */
[----:B------:R-:W3:Y:S01]  /*9f00*/  MUFU.EX2 R244, R244 ;  /* 0x000000f400f47308 */ /* 0x000ee20000000800 */
[----:B------:R-:W-:Y:S03]  /*9f10*/  HMMA.16816.F32 R124, R4, R34, R124 ;  /* 0x00000022047c723c */ /* 0x000fe6000000187c */
[----:B------:R-:W-:Y:S04]  /*9f20*/  MUFU.EX2 R27, R27 ;  /* 0x0000001b001b7308 */ /* 0x000fe80000000800 */
[----:B------:R-:W1:Y:S04]  /*9f30*/  MUFU.EX2 R28, R28 ;  /* 0x0000001c001c7308 */ /* 0x000e680000000800 */
[----:B------:R-:W-:Y:S04]  /*9f40*/  MUFU.EX2 R29, R29 ;  /* 0x0000001d001d7308 */ /* 0x000fe80000000800 */
[----:B------:R-:W1:Y:S01]  /*9f50*/  MUFU.EX2 R245, R245 ;  /* 0x000000f500f57308 */ /* 0x000e620000000800 */
[----:B------:R-:W-:Y:S01]  /*9f60*/  FADD.FTZ R48, R45, R48 ;  /* 0x000000302d307221 */ /* 0x000fe20000010000 */
[----:B------:R-:W-:-:S03]  /*9f70*/  FADD.FTZ R50, R47, R50 ;  /* 0x000000322f327221 */ /* 0x000fc60000010000 */
[----:B------:R-:W-:Y:S01]  /*9f80*/  FADD.FTZ R44, R44, R48 ;  /* 0x000000302c2c7221 */ /* 0x000fe20000010000 */
[----:B------:R-:W-:Y:S01]  /*9f90*/  FADD.FTZ R46, R46, R50 ;  /* 0x000000322e2e7221 */ /* 0x000fe20000010000 */
[----:B------:R-:W-:Y:S02]  /*9fa0*/  HMMA.16816.F32 R116, R4, R30, R116 ;  /* 0x0000001e0474723c */ /* 0x000fe40000001874 */
[----:B------:R-:W-:Y:S01]  /*9fb0*/  FADD.FTZ R44, R142, R44 ;  /* 0x0000002c8e2c7221 */ /* 0x000fe20000010000 */
[----:B------:R-:W-:-:S05]  /*9fc0*/  FADD.FTZ R46, R145, R46 ;  /* 0x0000002e912e7221 */ /* 0x000fca0000010000 */
[----:B--2---:R-:W-:Y:S01]  /*9fd0*/  HMMA.16816.F32 R80, R4, R8, R80 ;  /* 0x000000080450723c */ /* 0x004fe20000001850 */
[----:B------:R-:W-:Y:S01]  /*9fe0*/  FADD.FTZ R141, R141, R44 ;  /* 0x0000002c8d8d7221 */ /* 0x000fe20000010000 */
[----:B------:R-:W-:-:S06]  /*9ff0*/  FADD.FTZ R148, R148, R46 ;  /* 0x0000002e94947221 */ /* 0x000fcc0000010000 */
[C---:B------:R-:W-:Y:S01]  /*a000*/  HMMA.16816.F32 R76, R4.reuse, R10, R76 ;  /* 0x0000000a044c723c */ /* 0x040fe2000000184c */
[----:B------:R-:W2:Y:S07]  /*a010*/  LDSM.16.MT88.4 R8, [R56+0xf800] ;  /* 0x00f800003808783b */ /* 0x000eae0000004200 */
[C---:B----4-:R-:W-:Y:S08]  /*a020*/  HMMA.16816.F32 R72, R4.reuse, R20, R72 ;  /* 0x000000140448723c */ /* 0x050ff00000001848 */
[----:B------:R-:W-:Y:S01]  /*a030*/  HMMA.16816.F32 R68, R4, R22, R68 ;  /* 0x000000160444723c */ /* 0x000fe20000001844 */
[----:B-----5:R-:W-:-:S02]  /*a040*/  F2FP.F16.F32.PACK_AB R5, R25, R24 ;  /* 0x000000181905723e */ /* 0x020fc400000000ff */
[----:B---3--:R-:W-:Y:S02]  /*a050*/  F2FP.F16.F32.PACK_AB R7, R244, R26 ;  /* 0x0000001af407723e */ /* 0x008fe400000000ff */
[----:B-1----:R-:W-:Y:S02]  /*a060*/  F2FP.F16.F32.PACK_AB R4, R28, R27 ;  /* 0x0000001b1c04723e */ /* 0x002fe400000000ff */
[----:B------:R-:W-:Y:S01]  /*a070*/  F2FP.F16.F32.PACK_AB R6, R245, R29 ;  /* 0x0000001df506723e */ /* 0x000fe200000000ff */
[----:B------:R-:W-:Y:S01]  /*a080*/  FADD.FTZ R141, R144, R141 ;  /* 0x0000008d908d7221 */ /* 0x000fe20000010000 */
[----:B------:R-:W-:-:S05]  /*a090*/  FADD.FTZ R148, R147, R148 ;  /* 0x0000009493947221 */ /* 0x000fca0000010000 */
[----:B------:R-:W-:Y:S01]  /*a0a0*/  HMMA.16816.F32 R128, R4, R16, R128 ;  /* 0x000000100480723c */ /* 0x000fe20000001880 */
[----:B------:R-:W-:Y:S01]  /*a0b0*/  FADD.FTZ R143, R143, R141 ;  /* 0x0000008d8f8f7221 */ /* 0x000fe20000010000 */
[----:B------:R-:W-:-:S06]  /*a0c0*/  FADD.FTZ R146, R146, R148 ;  /* 0x0000009492927221 */ /* 0x000fcc0000010000 */
[C---:B------:R-:W-:Y:S01]  /*a0d0*/  HMMA.16816.F32 R124, R4.reuse, R18, R124 ;  /* 0x00000012047c723c */ /* 0x040fe2000000187c */
[----:B------:R-:W1:Y:S07]  /*a0e0*/  LDSM.16.MT88.4 R16, [R56+0x13800] ;  /* 0x013800003810783b */ /* 0x000e6e0000004200 */
        /* <DEDUP_REMOVED lines=23> */
[----:B------:R-:W2:Y:S01]  /*a260*/  LDSM.16.MT88.4 R8, [R43+0x13800] ;  /* 0x013800002b08783b */ /* 0x000ea20000004200 */
[----:B------:R-:W-:Y:S01]  /*a270*/  FADD.FTZ R174, R174, R172 ;  /* 0x000000acaeae7221 */ /* 0x000fe20000010000 */
[----:B------:R-:W-:-:S05]  /*a280*/  FADD.FTZ R37, R37, R176 ;  /* 0x000000b025257221 */ /* 0x000fca0000010000 */
[C---:B-1----:R-:W-:Y:S08]  /*a290*/  HMMA.16816.F32 R88, R4.reuse, R16, R88 ;  /* 0x000000100458723c */ /* 0x042ff00000001858 */
[C---:B------:R-:W-:Y:S01]  /*a2a0*/  HMMA.16816.F32 R84, R4.reuse, R18, R84 ;  /* 0x000000120454723c */ /* 0x040fe20000001854 */
[----:B------:R-:W1:Y:S07]  /*a2b0*/  LDSM.16.MT88.4 R16, [R42+0xf800] ;  /* 0x00f800002a10783b */ /* 0x000e6e0000004200 */
[C---:B---3--:R-:W-:Y:S08]  /*a2c0*/  HMMA.16816.F32 R112, R4.reuse, R12, R112 ;  /* 0x0000000c0470723c */ /* 0x048ff00000001870 */
        /* <DEDUP_REMOVED lines=19> */
[----:B--2---:R-:W-:Y:S01]  /*a400*/  HMMA.16816.F32 R80, R4, R8, R80 ;  /* 0x000000080450723c */ /* 0x004fe20000001850 */
[----:B------:R-:W-:Y:S01]  /*a410*/  BSSY B2, `(.L_x_7264) ;  /* 0x000073f000027945 */ /* 0x000fe20003800000 */
[----:B------:R-:W-:Y:S01]  /*a420*/  FADD.FTZ R152, R26, R152 ;  /* 0x000000981a987221 */ /* 0x000fe20000010000 */
[----:B------:R-:W-:-:S05]  /*a430*/  FADD.FTZ R155, R29, R155 ;  /* 0x0000009b1d9b7221 */ /* 0x000fca0000010000 */
[----:B------:R-:W-:Y:S01]  /*a440*/  HMMA.16816.F32 R76, R4, R10, R76 ;  /* 0x0000000a044c723c */ /* 0x000fe2000000184c */
[----:B------:R-:W-:Y:S01]  /*a450*/  FADD.FTZ R244, R244, R152 ;  /* 0x00000098f4f47221 */ /* 0x000fe20000010000 */
[----:B------:R-:W-:-:S06]  /*a460*/  FADD.FTZ R245, R245, R155 ;  /* 0x0000009bf5f57221 */ /* 0x000fcc0000010000 */
[C---:B-1----:R-:W-:Y:S08]  /*a470*/  HMMA.16816.F32 R104, R4.reuse, R16, R104 ;  /* 0x000000100468723c */ /* 0x042ff00000001868 */
        /* <DEDUP_REMOVED lines=75> */
.L_x_7267:
        /* <DEDUP_REMOVED lines=8> */
.L_x_7268:
[----:B------:R-:W-:Y:S05]  /*a9b0*/  BSYNC.RECONVERGENT B0 ;  /* 0x0000000000007941 */ /* 0x000fea0003800200 */
.L_x_7266:
[-C--:B------:R-:W-:Y:S01]  /*a9c0*/  ISETP.GE.AND P1, PT, R41, R237.reuse, PT ;  /* 0x000000ed2900720c */ /* 0x080fe20003f26270 */
[----:B------:R-:W-:Y:S01]  /*a9d0*/  IMAD.SHL.U32 R4, R218, 0x20, RZ ;  /* 0x00000020da047824 */ /* 0x000fe200078e00ff */
        /* <DEDUP_REMOVED lines=112> */
[----:B------:R-:W-:Y:S04]  /*b0e0*/  LDSM.16.M88.4 R148, [R194] ;  /* 0x00000000c294783b */ /* 0x000fe80000000200 */
[----:B------:R-:W-:Y:S04]  /*b0f0*/  LDSM.16.M88.4 R12, [R193+0x4000] ;  /* 0x00400000c10c783b */ /* 0x000fe80000000200 */
[----:B------:R-:W-:Y:S04]  /*b100*/  LDSM.16.M88.4 R64, [R195+0x5000] ;  /* 0x00500000c340783b */ /* 0x000fe80000000200 */
[----:B-1----:R-:W1:Y:S04]  /*b110*/  LDSM.16.M88.4 R4, [R195+0x4000] ;  /* 0x00400000c304783b */ /* 0x002e680000000200 */
        /* <DEDUP_REMOVED lines=8> */
[----:B------:R-:W-:Y:S01]  /*b1a0*/  LDSM.16.M88.4 R152, [R192] ;  /* 0x00000000c098783b */ /* 0x000fe20000000200 */
[C---:B------:R-:W-:Y:S03]  /*b1b0*/  HMMA.16816.F32 R140, R168.reuse, R142, RZ ;  /* 0x0000008ea88c723c */ /* 0x040fe600000018ff */
[----:B------:R-:W-:Y:S04]  /*b1c0*/  LDSM.16.M88.4 R176, [R193+0x5800] ;  /* 0x00580000c1b0783b */ /* 0x000fe80000000200 */
[----:B------:R-:W-:Y:S01]  /*b1d0*/  LDSM.16.M88.4 R172, [R193+0x6000] ;  /* 0x00600000c1ac783b */ /* 0x000fe20000000200 */
[C---:B-1----:R-:W-:Y:S03]  /*b1e0*/  HMMA.16816.F32 R8, R168.reuse, R4, RZ ;  /* 0x00000004a808723c */ /* 0x042fe600000018ff */
[----:B------:R-:W2:Y:S04]  /*b1f0*/  LD.E R197, desc[UR4][R2.64+0x18c] ;  /* 0x00018c0402c57980 */ /* 0x000ea8000c101900 */
[----:B------:R-:W-:Y:S01]  /*b200*/  LDSM.16.M88.4 R164, [R193+0x6800] ;  /* 0x00680000c1a4783b */ /* 0x000fe20000000200 */
[C---:B------:R-:W-:Y:S03]  /*b210*/  HMMA.16816.F32 R4, R168.reuse, R6, RZ ;  /* 0x00000006a804723c */ /* 0x040fe600000018ff */
[----:B------:R-:W-:Y:S04]  /*b220*/  LDSM.16.M88.4 R160, [R193+0x7000] ;  /* 0x00700000c1a0783b */ /* 0x000fe80000000200 */
[----:B------:R-:W-:Y:S01]  /*b230*/  LDSM.16.M88.4 R156, [R193+0x7800] ;  /* 0x00780000c19c783b */ /* 0x000fe20000000200 */
[----:B------:R-:W-:Y:S03]  /*b240*/  HMMA.16816.F32 R136, R168, R64, RZ ;  /* 0x00000040a888723c */ /* 0x000fe600000018ff */
[----:B------:R-:W0:Y:S05]  /*b250*/  LDGDEPBAR ;  /* 0x00000000000079af */ /* 0x000e2a0000000000 */
[C---:B------:R-:W-:Y:S08]  /*b260*/  HMMA.16816.F32 R8, R148.reuse, R12, R8 ;  /* 0x0000000c9408723c */ /* 0x040ff00000001808 */
[----:B------:R-:W-:Y:S01]  /*b270*/  HMMA.16816.F32 R4, R148, R14, R4 ;  /* 0x0000000e9404723c */ /* 0x000fe20000001804 */
[----:B------:R-:W1:Y:S07]  /*b280*/  LDSM.16.M88.4 R12, [R181+0x4000] ;  /* 0x00400000b50c783b */ /* 0x000e6e0000000200 */
[C---:B---3--:R-:W-:Y:S08]  /*b290*/  HMMA.16816.F32 R60, R168.reuse, R56, RZ ;  /* 0x00000038a83c723c */ /* 0x048ff000000018ff */
[C---:B----4-:R-:W-:Y:S08]  /*b2a0*/  HMMA.16816.F32 R52, R168.reuse, R48, RZ ;  /* 0x00000030a834723c */ /* 0x050ff000000018ff */
        /* <DEDUP_REMOVED lines=74> */
[C---:B----4-:R-:W-:Y:S08]  /*b750*/  HMMA.16816.F32 R8, R160.reuse, R20, R8 ;  /* 0x00000014a008723c */ /* 0x050ff00000001808 */
[----:B------:R-:W-:Y:S01]  /*b760*/  HMMA.16816.F32 R4, R160, R22, R4 ;  /* 0x00000016a004723c */ /* 0x000fe20000001804 */
[----:B------:R-:W4:Y:S07]  /*b770*/  LDSM.16.M88.4 R20, [R195+0xa000] ;  /* 0x00a00000c314783b */ /* 0x000f2e0000000200 */
[C---:B------:R-:W-:Y:S08]  /*b780*/  HMMA.16816.F32 R28, R152.reuse, R156, R28 ;  /* 0x0000009c981c723c */ /* 0x040ff0000000181c */
[----:B------:R-:W-:Y:S01]  /*b790*/  HMMA.16816.F32 R168, R152, R158, R168 ;  /* 0x0000009e98a8723c */ /* 0x000fe200000018a8 */
[----:B------:R-:W5:Y:S04]  /*b7a0*/  LDSM.16.M88.4 R152, [R180+0x7800] ;  /* 0x00780000b498783b */ /* 0x000f680000000200 */
        /* <DEDUP_REMOVED lines=20> */
[C---:B------:R-:W-:Y:S08]  /*b8f0*/  HMMA.16816.F32 R28, R160.reuse, R164, R28 ;  /* 0x000000a4a01c723c */ /* 0x040ff0000000181c */
[----:B------:R-:W-:Y:S01]  /*b900*/  HMMA.16816.F32 R168, R160, R166, R168 ;  /* 0x000000a6a0a8723c */ /* 0x000fe200000018a8 */
[----:B------:R-:W-:Y:S07]  /*b910*/  LDSM.16.M88.4 R164, [R192+0x2000] ;  /* 0x00200000c0a4783b */ /* 0x000fee0000000200 */
[C---:B-1----:R-:W-:Y:S08]  /*b920*/  HMMA.16816.F32 R8, R172.reuse, R12, R8 ;  /* 0x0000000cac08723c */ /* 0x042ff00000001808 */
[C---:B------:R-:W-:Y:S01]  /*b930*/  HMMA.16816.F32 R4, R172.reuse, R14, R4 ;  /* 0x0000000eac04723c */ /* 0x040fe20000001804 */
[----:B------:R-:W1:Y:S07]  /*b940*/  LDSM.16.M88.4 R12, [R181+0x8000] ;  /* 0x00800000b50c783b */ /* 0x000e6e0000000200 */
[C---:B---3--:R-:W-:Y:S08]  /*b950*/  HMMA.16816.F32 R52, R172.reuse, R24, R52 ;  /* 0x00000018ac34723c */ /* 0x048ff00000001834 */
[C---:B------:R-:W-:Y:S01]  /*b960*/  HMMA.16816.F32 R48, R172.reuse, R26, R48 ;  /* 0x0000001aac30723c */ /* 0x040fe20000001830 */
[----:B------:R-:W-:Y:S07]  /*b970*/  LDSM.16.M88.4 R24, [R191+0x2000] ;  /* 0x00200000bf18783b */ /* 0x000fee0000000200 */
[C---:B----4-:R-:W-:Y:S08]  /*b980*/  HMMA.16816.F32 R44, R172.reuse, R20, R44 ;  /* 0x00000014ac2c723c */ /* 0x050ff0000000182c */
[----:B------:R-:W-:Y:S01]  /*b990*/  HMMA.16816.F32 R40, R172, R22, R40 ;  /* 0x00000016ac28723c */ /* 0x000fe20000001828 */
[----:B------:R-:W3:Y:S07]  /*b9a0*/  LDSM.16.M88.4 R20, [R180+0x8000] ;  /* 0x00800000b414783b */ /* 0x000eee0000000200 */
[C---:B------:R-:W-:Y:S08]  /*b9b0*/  HMMA.16816.F32 R36, R160.reuse, R176, R36 ;  /* 0x000000b0a024723c */ /* 0x040ff00000001824 */
[----:B------:R-:W-:Y:S01]  /*b9c0*/  HMMA.16816.F32 R32, R160, R178, R32 ;  /* 0x000000b2a020723c */ /* 0x000fe20000001820 */
[----:B------:R-:W4:Y:S04]  /*b9d0*/  LDSM.16.M88.4 R160, [R181+0x8800] ;  /* 0x00880000b5a0783b */ /* 0x000f280000000200 */
[----:B------:R-:W-:Y:S03]  /*b9e0*/  LDSM.16.M88.4 R176, [R193+0xb800] ;  /* 0x00b80000c1b0783b */ /* 0x000fe60000000200 */
        /* <DEDUP_REMOVED lines=9> */
[----:B-1----:R-:W-:Y:S08]  /*ba80*/  HMMA.16816.F32 R8, R164, R12, R8 ;  /* 0x0000000ca408723c */ /* 0x002ff00000001808 */
[----:B------:R-:W-:Y:S08]  /*ba90*/  HMMA.16816.F32 R144, R172, R156, R144 ;  /* 0x0000009cac90723c */ /* 0x000ff00000001890 */
[----:B------:R-:W-:Y:S01]  /*baa0*/  HMMA.16816.F32 R4, R164, R14, R4 ;  /* 0x0000000ea404723c */ /* 0x000fe20000001804 */
[----:B------:R-:W-:Y:S07]  /*bab0*/  LDSM.16.M88.4 R12, [R180+0x9000] ;  /* 0x00900000b40c783b */ /* 0x000fee0000000200 */
[----:B---3--:R-:W-:Y:S08]  /*bac0*/  HMMA.16816.F32 R8, R24, R20, R8 ;  /* 0x000000141808723c */ /* 0x008ff00000001808 */
[C---:B----4-:R-:W-:Y:S08]  /*bad0*/  HMMA.16816.F32 R144, R164.reuse, R160, R144 ;  /* 0x000000a0a490723c */ /* 0x050ff00000001890 */
[C---:B-----5:R-:W-:Y:S08]  /*bae0*/  HMMA.16816.F32 R52, R164.reuse, R148, R52 ;  /* 0x00000094a434723c */ /* 0x060ff00000001834 */
[----:B------:R-:W-:Y:S01]  /*baf0*/  HMMA.16816.F32 R48, R164, R150, R48 ;  /* 0x00000096a430723c */ /* 0x000fe20000001830 */
[----:B------:R-:W1:Y:S07]  /*bb00*/  LDSM.16.M88.4 R148, [R180+0x9800] ;  /* 0x00980000b494783b */ /* 0x000e6e0000000200 */
[----:B------:R-:W-:Y:S01]  /*bb10*/  HMMA.16816.F32 R140, R172, R158, R140 ;  /* 0x0000009eac8c723c */ /* 0x000fe2000000188c */
[----:B------:R-:W-:-:S07]  /*bb20*/  IMAD.SHL.U32 R20, R0, 0x80, RZ ;  /* 0x0000008000147824 */ /* 0x000fce00078e00ff */
[----:B------:R-:W-:Y:S01]  /*bb30*/  HMMA.16816.F32 R4, R24, R22, R4 ;  /* 0x000000161804723c */ /* 0x000fe20000001804 */
[----:B------:R-:W-:Y:S01]  /*bb40*/  FMUL.FTZ R8, R8, R197 ;  /* 0x000000c508087220 */ /* 0x000fe20000410000 */
[----:B------:R-:W-:Y:S01]  /*bb50*/  LOP3.LUT R20, R20, R135, RZ, 0xfc, !PT ;  /* 0x0000008714147212 */ /* 0x000fe200078efcff */
[----:B------:R-:W-:Y:S01]  /*bb60*/  FMUL.FTZ R9, R9, R197 ;  /* 0x000000c509097220 */ /* 0x000fe20000410000 */
[----:B------:R-:W3:Y:S04]  /*bb70*/  LDSM.16.M88.4 R156, [R181+0x9000] ;  /* 0x00900000b59c783b */ /* 0x000ee80000000200 */
[----:B------:R-:W-:Y:S01]  /*bb80*/  HMMA.16816.F32 R60, R164, R152, R60 ;  /* 0x00000098a43c723c */ /* 0x000fe2000000183c */
[----:B------:R-:W-:Y:S01]  /*bb90*/  LOP3.LUT R153, R185, R186, RZ, 0xfc, !PT ;  /* 0x000000bab9997212 */ /* 0x000fe200078efcff */
[----:B------:R-:W4:Y:S01]  /*bba0*/  MUFU.TANH R8, R8 ;  /* 0x0000000800087308 */ /* 0x000f220000002400 */
[----:B------:R-:W-:-:S05]  /*bbb0*/  IMAD.IADD R21, R20, 0x1, R190 ;  /* 0x0000000114157824 */ /* 0x000fca00078e02be */
[----:B--2---:R-:W-:Y:S01]  /*bbc0*/  HMMA.16816.F32 R144, R24, R16, R144 ;  /* 0x000000101890723c */ /* 0x004fe20000001890 */
[----:B------:R-:W-:Y:S01]  /*bbd0*/  IMAD.IADD R153, R132, 0x1, R153 ;  /* 0x0000000184997824 */ /* 0x000fe200078e0299 */
[----:B------:R2:W-:Y:S06]  /*bbe0*/  MUFU.TANH R23, R9 ;  /* 0x0000000900177308 */ /* 0x0005ec0000002400 */
[C---:B------:R-:W-:Y:S08]  /*bbf0*/  HMMA.16816.F32 R140, R164.reuse, R162, R140 ;  /* 0x000000a2a48c723c */ /* 0x040ff0000000188c */
[----:B------:R-:W-:Y:S01]  /*bc00*/  HMMA.16816.F32 R56, R164, R154, R56 ;  /* 0x0000009aa438723c */ /* 0x000fe20000001838 */
[----:B--2---:R-:W-:Y:S01]  /*bc10*/  FMUL.FTZ R9, R4, R197 ;  /* 0x000000c504097220 */ /* 0x004fe20000410000 */
[----:B------:R-:W-:-:S04]  /*bc20*/  IADD3 R4, PT, PT, R153, 0x100, -R21 ;  /* 0x0000010099047810 */ /* 0x000fc80007ffe815 */
[----:B------:R-:W-:Y:S01]  /*bc30*/  IABS R4, R4 ;  /* 0x0000000400047213 */ /* 0x000fe20000000000 */
[----:B------:R-:W-:-:S03]  /*bc40*/  FMUL.FTZ R144, R144, R197 ;  /* 0x000000c590907220 */ /* 0x000fc60000410000 */
[----:B------:R-:W-:Y:S01]  /*bc50*/  I2FP.F32.S32 R4, R4 ;  /* 0x0000000400047245 */ /* 0x000fe20000201400 */
[C---:B-1----:R-:W-:Y:S04]  /*bc60*/  HMMA.16816.F32 R60, R24.reuse, R148, R60 ;  /* 0x00000094183c723c */ /* 0x042fe8000000183c */
[----:B----4-:R-:W-:Y:S02]  /*bc70*/  FFMA.FTZ R149, -R236, R4, R8 ;  /* 0x00000004ec957223 */ /* 0x010fe40000010108 */
[----:B------:R1:W2:Y:S02]  /*bc80*/  MUFU.TANH R4, R144 ;  /* 0x0000009000047308 */ /* 0x0002a40000002400 */
[----:B------:R-:W-:Y:S01]  /*bc90*/  HMMA.16816.F32 R140, R24, R18, R140 ;  /* 0x00000012188c723c */ /* 0x000fe2000000188c */
[----:B------:R-:W4:Y:S01]  /*bca0*/  LDSM.16.M88.4 R16, [R180+0xa000] ;  /* 0x00a00000b410783b */ /* 0x000f220000000200 */
[----:B------:R-:W-:Y:S01]  /*bcb0*/  IADD3 R215, PT, PT, R153, 0xf0, -R21 ;  /* 0x000000f099d77810 */ /* 0x000fe20007ffe815 */
[----:B------:R-:W-:-:S05]  /*bcc0*/  FMUL.FTZ R5, R5, R197 ;  /* 0x000000c505057220 */ /* 0x000fca0000410000 */
[----:B------:R-:W-:Y:S01]  /*bcd0*/  HMMA.16816.F32 R56, R24, R150, R56 ;  /* 0x000000961838723c */ /* 0x000fe20000001838 */
[----:B------:R5:W3:Y:S01]  /*bce0*/  MUFU.TANH R151, R9 ;  /* 0x0000000900977308 */ /* 0x000ae20000002400 */
[----:B------:R-:W-:Y:S01]  /*bcf0*/  IABS R215, R215 ;  /* 0x000000d700d77213 */ /* 0x000fe20000000000 */
[----:B------:R-:W-:-:S03]  /*bd00*/  FMUL.FTZ R235, R6, R197 ;  /* 0x000000c506eb7220 */ /* 0x000fc60000410000 */
[----:B------:R-:W-:-:S03]  /*bd10*/  I2FP.F32.S32 R215, R215 ;  /* 0x000000d700d77245 */ /* 0x000fc60000201400 */
[----:B------:R3:W4:Y:S01]  /*bd20*/  MUFU.TANH R22, R5 ;  /* 0x0000000500167308 */ /* 0x0007220000002400 */
[C---:B-1----:R-:W-:Y:S01]  /*bd30*/  VIADD R144, R153.reuse, 0x8 ;  /* 0x0000000899907836 */ /* 0x042fe20000000000 */
[----:B-----5:R-:W-:-:S04]  /*bd40*/  IADD3 R9, PT, PT, R153, 0xff, -R21 ;  /* 0x000000ff99097810 */ /* 0x020fc80007ffe815 */
[----:B------:R-:W-:Y:S02]  /*bd50*/  IABS R9, R9 ;  /* 0x0000000900097213 */ /* 0x000fe40000000000 */
[C-C-:B------:R-:W-:Y:S02]  /*bd60*/  IADD3 R8, PT, PT, R153.reuse, 0xf8, -R21.reuse ;  /* 0x000000f899087810 */ /* 0x140fe40007ffe815 */
[----:B------:R-:W-:Y:S02]  /*bd70*/  I2FP.F32.S32 R9, R9 ;  /* 0x0000000900097245 */ /* 0x000fe40000201400 */
[--C-:B------:R-:W-:Y:S01]  /*bd80*/  IADD3 R6, PT, PT, R153, 0xf7, -R21.reuse ;  /* 0x000000f799067810 */ /* 0x100fe20007ffe815 */
[----:B--2---:R-:W-:Y:S01]  /*bd90*/  FFMA.FTZ R215, -R236, R215, R4 ;  /* 0x000000d7ecd77223 */ /* 0x004fe20000010104 */
[----:B---3--:R-:W-:Y:S01]  /*bda0*/  FMUL.FTZ R5, R11, R197 ;  /* 0x000000c50b057220 */ /* 0x008fe20000410000 */
[----:B------:R-:W-:Y:S01]  /*bdb0*/  IADD3 R4, PT, PT, R144, 0xff, -R21 ;  /* 0x000000ff90047810 */ /* 0x000fe20007ffe815 */
[----:B------:R-:W-:Y:S01]  /*bdc0*/  FFMA.FTZ R23, -R236, R9, R23 ;  /* 0x00000009ec177223 */ /* 0x000fe20000010117 */
[----:B------:R-:W-:Y:S01]  /*bdd0*/  IABS R8, R8 ;  /* 0x0000000800087213 */ /* 0x000fe20000000000 */
[-C--:B------:R-:W-:Y:S01]  /*bde0*/  FMUL.FTZ R10, R10, R197.reuse ;  /* 0x000000c50a0a7220 */ /* 0x080fe20000410000 */
[----:B------:R-:W-:Y:S01]  /*bdf0*/  IABS R6, R6 ;  /* 0x0000000600067213 */ /* 0x000fe20000000000 */
[-C--:B------:R-:W-:Y:S01]  /*be00*/  FMUL.FTZ R7, R7, R197.reuse ;  /* 0x000000c507077220 */ /* 0x080fe20000410000 */
[----:B------:R-:W-:Y:S01]  /*be10*/  FMUL.FTZ R9, R146, R197 ;  /* 0x000000c592097220 */ /* 0x000fe20000410000 */
[----:B------:R-:W-:Y:S01]  /*be20*/  HMMA.16816.F32 R136, R164, R156, R136 ;  /* 0x0000009ca488723c */ /* 0x000fe20000001888 */
[----:B------:R-:W-:Y:S01]  /*be30*/  I2FP.F32.S32 R8, R8 ;  /* 0x0000000800087245 */ /* 0x000fe20000201400 */
[----:B------:R-:W1:Y:S01]  /*be40*/  MUFU.TANH R152, R10 ;  /* 0x0000000a00987308 */ /* 0x000e620000002400 */
[----:B------:R-:W-:-:S02]  /*be50*/  I2FP.F32.S32 R6, R6 ;  /* 0x0000000600067245 */ /* 0x000fc40000201400 */
[----:B------:R-:W-:-:S03]  /*be60*/  IABS R146, R4 ;  /* 0x0000000400927213 */ /* 0x000fc60000000000 */
[----:B------:R-:W-:Y:S02]  /*be70*/  HMMA.16816.F32 R64, R164, R158, R64 ;  /* 0x0000009ea440723c */ /* 0x000fe40000001840 */
[----:B------:R-:W2:Y:S01]  /*be80*/  MUFU.TANH R5, R5 ;  /* 0x0000000500057308 */ /* 0x000ea20000002400 */
[C---:B------:R-:W-:Y:S01]  /*be90*/  FFMA.FTZ R151, -R236.reuse, R8, R151 ;  /* 0x00000008ec977223 */ /* 0x040fe20000010197 */
[----:B----4-:R-:W-:Y:S01]  /*bea0*/  FFMA.FTZ R22, -R236, R6, R22 ;  /* 0x00000006ec167223 */ /* 0x010fe20000010116 */
[----:B------:R-:W-:-:S05]  /*beb0*/  IADD3 R8, PT, PT, R144, 0x100, -R21 ;  /* 0x0000010090087810 */ /* 0x000fca0007ffe815 */
[----:B------:R-:W3:Y:S01]  /*bec0*/  MUFU.TANH R235, R235 ;  /* 0x000000eb00eb7308 */ /* 0x000ee20000002400 */
[C-C-:B------:R-:W-:Y:S02]  /*bed0*/  IADD3 R6, PT, PT, R144.reuse, 0xf7, -R21.reuse ;  /* 0x000000f790067810 */ /* 0x140fe40007ffe815 */
[----:B------:R-:W-:-:S05]  /*bee0*/  IADD3 R214, PT, PT, R144, 0xf0, -R21 ;  /* 0x000000f090d67810 */ /* 0x000fca0007ffe815 */
[----:B------:R4:W5:Y:S08]  /*bef0*/  MUFU.TANH R150, R7 ;  /* 0x0000000700967308 */ /* 0x0009700000002400 */
[----:B------:R-:W5:Y:S01]  /*bf00*/  MUFU.TANH R4, R9 ;  /* 0x0000000900047308 */ /* 0x000f620000002400 */
[----:B------:R-:W-:Y:S02]  /*bf10*/  IABS R8, R8 ;  /* 0x0000000800087213 */ /* 0x000fe40000000000 */
[----:B------:R-:W-:-:S02]  /*bf20*/  IABS R6, R6 ;  /* 0x0000000600067213 */ /* 0x000fc40000000000 */
[----:B------:R-:W-:Y:S02]  /*bf30*/  IABS R214, R214 ;  /* 0x000000d600d67213 */ /* 0x000fe40000000000 */
[----:B----4-:R-:W-:-:S04]  /*bf40*/  IADD3 R7, PT, PT, R144, 0xf8, -R21 ;  /* 0x000000f890077810 */ /* 0x010fc80007ffe815 */
[----:B------:R-:W-:Y:S02]  /*bf50*/  IABS R7, R7 ;  /* 0x0000000700077213 */ /* 0x000fe40000000000 */
[----:B------:R-:W-:Y:S02]  /*bf60*/  I2FP.F32.S32 R8, R8 ;  /* 0x0000000800087245 */ /* 0x000fe40000201400 */
[----:B------:R-:W-:Y:S02]  /*bf70*/  I2FP.F32.S32 R146, R146 ;  /* 0x0000009200927245 */ /* 0x000fe40000201400 */
[----:B------:R-:W-:Y:S02]  /*bf80*/  I2FP.F32.S32 R7, R7 ;  /* 0x0000000700077245 */ /* 0x000fe40000201400 */
[----:B------:R-:W-:Y:S02]  /*bf90*/  I2FP.F32.S32 R6, R6 ;  /* 0x0000000600067245 */ /* 0x000fe40000201400 */
[----:B------:R-:W-:Y:S01]  /*bfa0*/  I2FP.F32.S32 R214, R214 ;  /* 0x000000d600d67245 */ /* 0x000fe20000201400 */
[----:B------:R-:W-:Y:S01]  /*bfb0*/  HMMA.16816.F32 R28, R172, R176, R28 ;  /* 0x000000b0ac1c723c */ /* 0x000fe2000000181c */
[C---:B-1----:R-:W-:Y:S01]  /*bfc0*/  FFMA.FTZ R152, -R236.reuse, R8, R152 ;  /* 0x00000008ec987223 */ /* 0x042fe20000010198 */
[C---:B--2---:R-:W-:Y:S01]  /*bfd0*/  FFMA.FTZ R146, -R236.reuse, R146, R5 ;  /* 0x00000092ec927223 */ /* 0x044fe20000010105 */
[C---:B---3--:R-:W-:Y:S01]  /*bfe0*/  FFMA.FTZ R235, -R236.reuse, R7, R235 ;  /* 0x00000007eceb7223 */ /* 0x048fe200000101eb */
[C---:B-----5:R-:W-:Y:S01]  /*bff0*/  FFMA.FTZ R150, -R236.reuse, R6, R150 ;  /* 0x00000006ec967223 */ /* 0x060fe20000010196 */
[----:B------:R-:W-:Y:S01]  /*c000*/  FFMA.FTZ R214, -R236, R214, R4 ;  /* 0x000000d6ecd67223 */ /* 0x000fe20000010104 */
[----:B------:R-:W-:-:S02]  /*c010*/  IADD3 R233, PT, PT, R153, 0xef, -R21 ;  /* 0x000000ef99e97810 */ /* 0x000fc40007ffe815 */
[C---:B------:R-:W-:Y:S01]  /*c020*/  HMMA.16816.F32 R136, R24.reuse, R12, R136 ;  /* 0x0000000c1888723c */ /* 0x040fe20000001888 */
[C-C-:B------:R-:W-:Y:S02]  /*c030*/  IADD3 R213, PT, PT, R153.reuse, 0xe8, -R21.reuse ;  /* 0x000000e899d57810 */ /* 0x140fe40007ffe815 */
[C-C-:B------:R-:W-:Y:S02]  /*c040*/  IADD3 R207, PT, PT, R153.reuse, 0xe7, -R21.reuse ;  /* 0x000000e799cf7810 */ /* 0x140fe40007ffe815 */
[C-C-:B------:R-:W-:Y:S02]  /*c050*/  IADD3 R205, PT, PT, R153.reuse, 0xe0, -R21.reuse ;  /* 0x000000e099cd7810 */ /* 0x140fe40007ffe815 */
[C-C-:B------:R-:W-:Y:S01]  /*c060*/  IADD3 R202, PT, PT, R153.reuse, 0xdf, -R21.reuse ;  /* 0x000000df99ca7810 */ /* 0x140fe20007ffe815 */
[----:B------:R-:W-:Y:S01]  /*c070*/  HMMA.16816.F32 R64, R24, R14, R64 ;  /* 0x0000000e1840723c */ /* 0x000fe20000001840 */
[C-C-:B------:R-:W-:Y:S02]  /*c080*/  IADD3 R201, PT, PT, R153.reuse, 0xd8, -R21.reuse ;  /* 0x000000d899c97810 */ /* 0x140fe40007ffe815 */
[----:B------:R-:W-:-:S02]  /*c090*/  IADD3 R192, PT, PT, R153, 0xd7, -R21 ;  /* 0x000000d799c07810 */ /* 0x000fc40007ffe815 */
[C-C-:B------:R-:W-:Y:S02]  /*c0a0*/  IADD3 R7, PT, PT, R153.reuse, 0xd0, -R21.reuse ;  /* 0x000000d099077810 */ /* 0x140fe40007ffe815 */
[C-C-:B------:R-:W-:Y:S01]  /*c0b0*/  IADD3 R6, PT, PT, R153.reuse, 0xcf, -R21.reuse ;  /* 0x000000cf99067810 */ /* 0x140fe20007ffe815 */
[----:B------:R-:W-:Y:S01]  /*c0c0*/  HMMA.16816.F32 R52, R24, R16, R52 ;  /* 0x000000101834723c */ /* 0x000fe20000001834 */
        /* <DEDUP_REMOVED lines=43> */
[--C-:B------:R-:W-:Y:S02]  /*c380*/  IADD3 R153, PT, PT, R153, 0x87, -R21.reuse ;  /* 0x0000008799997810 */ /* 0x100fe40007ffe815 */
        /* <DEDUP_REMOVED lines=21> */
[----:B------:R-:W-:Y:S01]  /*c4e0*/  FSEL R23, R23, -INF , !P5 ;  /* 0xff80000017177808 */ /* 0x000fe20006800000 */
[----:B------:R-:W-:Y:S01]  /*c4f0*/  FMUL.FTZ R145, R145, R197 ;  /* 0x000000c591917220 */ /* 0x000fe20000410000 */
[----:B------:R-:W-:-:S02]  /*c500*/  ISETP.GE.AND P5, PT, R21, R223, PT ;  /* 0x000000df1500720c */ /* 0x000fc40003fa6270 */
[----:B------:R-:W-:Y:S01]  /*c510*/  ISETP.GE.AND P3, PT, R21, R221, PT ;  /* 0x000000dd1500720c */ /* 0x000fe20003f66270 */
[----:B------:R-:W-:Y:S01]  /*c520*/  VIADD R234, R20, 0xffffff09 ;  /* 0xffffff0914ea7836 */ /* 0x000fe20000000000 */
[----:B------:R-:W-:Y:S02]  /*c530*/  FSEL R21, R151, -INF , P2 ;  /* 0xff80000097157808 */ /* 0x000fe40001000000 */
[----:B------:R-:W-:Y:S01]  /*c540*/  FSEL R151, R235, -INF , P4 ;  /* 0xff800000eb977808 */ /* 0x000fe20002000000 */
[----:B------:R-:W-:Y:S01]  /*c550*/  FMUL.FTZ R140, R140, R197 ;  /* 0x000000c58c8c7220 */ /* 0x000fe20000410000 */
[----:B------:R-:W-:Y:S01]  /*c560*/  FSEL R21, R21, -INF , !P5 ;  /* 0xff80000015157808 */ /* 0x000fe20006800000 */
[----:B------:R-:W1:Y:S01]  /*c570*/  MUFU.TANH R145, R145 ;  /* 0x0000009100917308 */ /* 0x000e620000002400 */
[----:B------:R-:W-:Y:S02]  /*c580*/  FSEL R151, R151, -INF , !P3 ;  /* 0xff80000097977808 */ /* 0x000fe40005800000 */
[----:B------:R-:W-:-:S02]  /*c590*/  ISETP.GE.AND P2, PT, R234, R224, PT ;  /* 0x000000e0ea00720c */ /* 0x000fc40003f46270 */
[C---:B------:R-:W-:Y:S02]  /*c5a0*/  ISETP.GE.AND P5, PT, R234.reuse, R223, PT ;  /* 0x000000dfea00720c */ /* 0x040fe40003fa6270 */
[C---:B------:R-:W-:Y:S02]  /*c5b0*/  ISETP.GE.AND P4, PT, R234.reuse, R221, PT ;  /* 0x000000ddea00720c */ /* 0x040fe40003f86270 */
[----:B------:R-:W-:Y:S01]  /*c5c0*/  ISETP.GE.AND P3, PT, R234, R222, PT ;  /* 0x000000deea00720c */ /* 0x000fe20003f66270 */
[-C--:B------:R-:W-:Y:S01]  /*c5d0*/  FMUL.FTZ R234, R147, R197.reuse ;  /* 0x000000c593ea7220 */ /* 0x080fe20000410000 */
[----:B------:R-:W2:Y:S01]  /*c5e0*/  MUFU.TANH R140, R140 ;  /* 0x0000008c008c7308 */ /* 0x000ea20000002400 */
[----:B------:R-:W-:Y:S01]  /*c5f0*/  VIADD R147, R20, 0xffffff10 ;  /* 0xffffff1014937836 */ /* 0x000fe20000000000 */
[----:B------:R-:W-:Y:S02]  /*c600*/  FSEL R22, R22, -INF , P2 ;  /* 0xff80000016167808 */ /* 0x000fe40001000000 */
[----:B------:R-:W-:Y:S01]  /*c610*/  FSEL R150, R150, -INF , P3 ;  /* 0xff80000096967808 */ /* 0x000fe20001800000 */
[----:B------:R-:W-:Y:S01]  /*c620*/  FMUL.FTZ R142, R142, R197 ;  /* 0x000000c58e8e7220 */ /* 0x000fe20000410000 */
[----:B------:R-:W-:-:S02]  /*c630*/  IABS R233, R233 ;  /* 0x000000e900e97213 */ /* 0x000fc40000000000 */
[----:B------:R-:W3:Y:S01]  /*c640*/  MUFU.TANH R234, R234 ;  /* 0x000000ea00ea7308 */ /* 0x000ee20000002400 */
[----:B------:R-:W-:Y:S02]  /*c650*/  FSEL R22, R22, -INF , !P5 ;  /* 0xff80000016167808 */ /* 0x000fe40006800000 */
[----:B------:R-:W-:Y:S02]  /*c660*/  FSEL R150, R150, -INF , !P4 ;  /* 0xff80000096967808 */ /* 0x000fe40006000000 */
[C---:B------:R-:W-:Y:S02]  /*c670*/  ISETP.GE.AND P2, PT, R147.reuse, R224, PT ;  /* 0x000000e09300720c */ /* 0x040fe40003f46270 */
[C---:B------:R-:W-:Y:S02]  /*c680*/  ISETP.GE.AND P5, PT, R147.reuse, R223, PT ;  /* 0x000000df9300720c */ /* 0x040fe40003fa6270 */
[C---:B------:R-:W-:Y:S02]  /*c690*/  ISETP.GE.AND P3, PT, R147.reuse, R221, PT ;  /* 0x000000dd9300720c */ /* 0x040fe40003f66270 */
[----:B------:R-:W-:Y:S01]  /*c6a0*/  ISETP.GE.AND P4, PT, R147, R222, PT ;  /* 0x000000de9300720c */ /* 0x000fe20003f86270 */
[----:B------:R-:W-:Y:S01]  /*c6b0*/  VIADD R147, R20, 0xffffff11 ;  /* 0xffffff1114937836 */ /* 0x000fe20000000000 */
[----:B------:R-:W-:-:S02]  /*c6c0*/  I2FP.F32.S32 R233, R233 ;  /* 0x000000e900e97245 */ /* 0x000fc40000201400 */
[----:B------:R-:W-:Y:S01]  /*c6d0*/  IABS R213, R213 ;  /* 0x000000d500d57213 */ /* 0x000fe20000000000 */
[----:B------:R-:W4:Y:S01]  /*c6e0*/  MUFU.TANH R142, R142 ;  /* 0x0000008e008e7308 */ /* 0x000f220000002400 */
[----:B------:R-:W-:Y:S01]  /*c6f0*/  IABS R232, R232 ;  /* 0x000000e800e87213 */ /* 0x000fe20000000000 */
[----:B-1----:R-:W-:Y:S01]  /*c700*/  FFMA.FTZ R233, -R236, R233, R145 ;  /* 0x000000e9ece97223 */ /* 0x002fe20000010191 */
[----:B------:R-:W-:Y:S01]  /*c710*/  FSEL R215, R215, -INF , P2 ;  /* 0xff800000d7d77808 */ /* 0x000fe20001000000 */
[----:B------:R-:W-:Y:S01]  /*c720*/  VIADD R145, R20, 0xffffff18 ;  /* 0xffffff1814917836 */ /* 0x000fe20000000000 */
[----:B------:R-:W-:Y:S01]  /*c730*/  I2FP.F32.S32 R213, R213 ;  /* 0x000000d500d57245 */ /* 0x000fe20000201400 */
[----:B------:R-:W-:Y:S01]  /*c740*/  FMUL.FTZ R143, R143, R197 ;  /* 0x000000c58f8f7220 */ /* 0x000fe20000410000 */
[----:B------:R-:W-:Y:S02]  /*c750*/  ISETP.GE.AND P2, PT, R147, R224, PT ;  /* 0x000000e09300720c */ /* 0x000fe40003f46270 */
[----:B------:R-:W-:-:S02]  /*c760*/  I2FP.F32.S32 R232, R232 ;  /* 0x000000e800e87245 */ /* 0x000fc40000201400 */
[----:B------:R-:W-:Y:S01]  /*c770*/  FSEL R214, R214, -INF , P4 ;  /* 0xff800000d6d67808 */ /* 0x000fe20002000000 */
[C---:B--2---:R-:W-:Y:S01]  /*c780*/  FFMA.FTZ R140, -R236.reuse, R213, R140 ;  /* 0x000000d5ec8c7223 */ /* 0x044fe2000001018c */
[----:B------:R-:W-:Y:S02]  /*c790*/  FSEL R251, R215, -INF , !P5 ;  /* 0xff800000d7fb7808 */ /* 0x000fe40006800000 */
[----:B------:R-:W-:Y:S02]  /*c7a0*/  ISETP.GE.AND P5, PT, R147, R223, PT ;  /* 0x000000df9300720c */ /* 0x000fe40003fa6270 */
[----:B------:R-:W-:Y:S01]  /*c7b0*/  FSEL R233, R233, -INF , P2 ;  /* 0xff800000e9e97808 */ /* 0x000fe20001000000 */
[----:B---3--:R-:W-:Y:S01]  /*c7c0*/  FFMA.FTZ R232, -R236, R232, R234 ;  /* 0x000000e8ece87223 */ /* 0x008fe200000101ea */
[----:B------:R-:W-:Y:S01]  /*c7d0*/  ISETP.GE.AND P2, PT, R145, R224, PT ;  /* 0x000000e09100720c */ /* 0x000fe20003f46270 */
[----:B------:R-:W1:Y:S01]  /*c7e0*/  MUFU.TANH R143, R143 ;  /* 0x0000008f008f7308 */ /* 0x000e620000002400 */
[----:B------:R-:W-:Y:S01]  /*c7f0*/  FSEL R214, R214, -INF , !P3 ;  /* 0xff800000d6d67808 */ /* 0x000fe20005800000 */
[----:B------:R-:W-:Y:S01]  /*c800*/  IMAD.MOV.U32 R235, RZ, RZ, R250 ;  /* 0x000000ffffeb7224 */ /* 0x000fe200078e00fa */
[----:B------:R-:W-:Y:S01]  /*c810*/  IABS R206, R206 ;  /* 0x000000ce00ce7213 */ /* 0x000fe20000000000 */
[-C--:B------:R-:W-:Y:S01]  /*c820*/  FMUL.FTZ R141, R141, R197.reuse ;  /* 0x000000c58d8d7220 */ /* 0x080fe20000410000 */
[----:B------:R-:W-:Y:S01]  /*c830*/  ISETP.GE.AND P3, PT, R147, R222, PT ;  /* 0x000000de9300720c */ /* 0x000fe20003f66270 */
[----:B------:R-:W-:Y:S01]  /*c840*/  FMUL.FTZ R138, R138, R197 ;  /* 0x000000c58a8a7220 */ /* 0x000fe20000410000 */
[----:B------:R-:W-:-:S02]  /*c850*/  FSEL R250, R233, -INF , !P5 ;  /* 0xff800000e9fa7808 */ /* 0x000fc40006800000 */
[----:B------:R-:W-:Y:S02]  /*c860*/  ISETP.GE.AND P5, PT, R145, R223, PT ;  /* 0x000000df9100720c */ /* 0x000fe40003fa6270 */
[----:B------:R-:W-:Y:S02]  /*c870*/  FSEL R140, R140, -INF , P2 ;  /* 0xff8000008c8c7808 */ /* 0x000fe40001000000 */
[----:B------:R-:W-:Y:S02]  /*c880*/  IABS R204, R204 ;  /* 0x000000cc00cc7213 */ /* 0x000fe40000000000 */
[----:B------:R-:W-:Y:S01]  /*c890*/  I2FP.F32.S32 R206, R206 ;  /* 0x000000ce00ce7245 */ /* 0x000fe20000201400 */
[----:B------:R-:W-:Y:S01]  /*c8a0*/  IMAD.MOV.U32 R234, RZ, RZ, R248 ;  /* 0x000000ffffea7224 */ /* 0x000fe200078e00f8 */
[----:B------:R-:W-:Y:S01]  /*c8b0*/  ISETP.GE.AND P4, PT, R147, R221, PT ;  /* 0x000000dd9300720c */ /* 0x000fe20003f86270 */
[----:B------:R-:W-:Y:S01]  /*c8c0*/  FMUL.FTZ R136, R136, R197 ;  /* 0x000000c588887220 */ /* 0x000fe20000410000 */
[----:B------:R-:W-:Y:S01]  /*c8d0*/  FSEL R232, R232, -INF , P3 ;  /* 0xff800000e8e87808 */ /* 0x000fe20001800000 */
[----:B------:R-:W2:Y:S01]  /*c8e0*/  MUFU.TANH R141, R141 ;  /* 0x0000008d008d7308 */ /* 0x000ea20000002400 */
[----:B------:R-:W-:Y:S01]  /*c8f0*/  FSEL R248, R140, -INF , !P5 ;  /* 0xff8000008cf87808 */ /* 0x000fe20006800000 */
[----:B------:R-:W-:Y:S01]  /*c900*/  IMAD.MOV.U32 R140, RZ, RZ, R204 ;  /* 0x000000ffff8c7224 */ /* 0x000fe200078e00cc */
[----:B------:R-:W-:Y:S01]  /*c910*/  FSEL R147, R232, -INF , !P4 ;  /* 0xff800000e8937808 */ /* 0x000fe20006000000 */
[----:B----4-:R-:W-:Y:S01]  /*c920*/  FFMA.FTZ R142, -R236, R206, R142 ;  /* 0x000000ceec8e7223 */ /* 0x010fe2000001018e */
[----:B------:R-:W-:-:S03]  /*c930*/  ISETP.GE.AND P4, PT, R145, R222, PT ;  /* 0x000000de9100720c */ /* 0x000fc60003f86270 */
[----:B------:R-:W3:Y:S01]  /*c940*/  MUFU.TANH R138, R138 ;  /* 0x0000008a008a7308 */ /* 0x000ee20000002400 */
[-C--:B------:R-:W-:Y:S01]  /*c950*/  FMUL.FTZ R137, R137, R197.reuse ;  /* 0x000000c589897220 */ /* 0x080fe20000410000 */
[----:B------:R-:W-:Y:S01]  /*c960*/  FMUL.FTZ R139, R139, R197 ;  /* 0x000000c58b8b7220 */ /* 0x000fe20000410000 */
[----:B------:R-:W-:Y:S01]  /*c970*/  ISETP.GE.AND P3, PT, R145, R221, PT ;  /* 0x000000dd9100720c */ /* 0x000fe20003f66270 */
[----:B------:R-:W-:Y:S01]  /*c980*/  VIADD R145, R20, 0xffffff19 ;  /* 0xffffff1914917836 */ /* 0x000fe20000000000 */
[----:B------:R-:W-:-:S03]  /*c990*/  I2FP.F32.S32 R140, R140 ;  /* 0x0000008c008c7245 */ /* 0x000fc60000201400 */
[----:B------:R-:W4:Y:S01]  /*c9a0*/  MUFU.TANH R136, R136 ;  /* 0x0000008800887308 */ /* 0x000f220000002400 */
[----:B------:R-:W-:Y:S01]  /*c9b0*/  FSEL R142, R142, -INF , P4 ;  /* 0xff8000008e8e7808 */ /* 0x000fe20002000000 */
[----:B------:R-:W-:Y:S01]  /*c9c0*/  STL [R1+0x4], R214 ;  /* 0x000004d601007387 */ /* 0x000fe20000100800 */
[----:B------:R-:W-:Y:S01]  /*c9d0*/  IABS R207, R207 ;  /* 0x000000cf00cf7213 */ /* 0x000fe20000000000 */
[----:B-1----:R-:W-:Y:S01]  /*c9e0*/  FFMA.FTZ R143, -R236, R140, R143 ;  /* 0x0000008cec8f7223 */ /* 0x002fe2000001018f */
[----:B------:R-:W-:Y:S01]  /*c9f0*/  IABS R203, R203 ;  /* 0x000000cb00cb7213 */ /* 0x000fe20000000000 */
[----:B------:R1:W-:Y:S02]  /*ca00*/  STL [R1], R147 ;  /* 0x0000009301007387 */ /* 0x0003e40000100800 */
[----:B------:R-:W5:Y:S01]  /*ca10*/  MUFU.TANH R137, R137 ;  /* 0x0000008900897308 */ /* 0x000f620000002400 */
[----:B------:R-:W-:Y:S02]  /*ca20*/  I2FP.F32.S32 R207, R207 ;  /* 0x000000cf00cf7245 */ /* 0x000fe40000201400 */
[----:B------:R-:W-:-:S05]  /*ca30*/  IABS R205, R205 ;  /* 0x000000cd00cd7213 */ /* 0x000fca0000000000 */
[----:B------:R-:W5:Y:S01]  /*ca40*/  MUFU.TANH R139, R139 ;  /* 0x0000008b008b7308 */ /* 0x000f620000002400 */
[----:B------:R-:W-:Y:S01]  /*ca50*/  I2FP.F32.S32 R203, R203 ;  /* 0x000000cb00cb7245 */ /* 0x000fe20000201400 */
[----:B------:R-:W-:Y:S01]  /*ca60*/  VIADD R140, R20, 0xffffff20 ;  /* 0xffffff20148c7836 */ /* 0x000fe20000000000 */
[C---:B------:R-:W-:Y:S01]  /*ca70*/  ISETP.GE.AND P4, PT, R145.reuse, R221, PT ;  /* 0x000000dd9100720c */ /* 0x040fe20003f86270 */
[----:B--2---:R-:W-:Y:S01]  /*ca80*/  FFMA.FTZ R141, -R236, R207, R141 ;  /* 0x000000cfec8d7223 */ /* 0x004fe2000001018d */
[----:B------:R-:W-:Y:S01]  /*ca90*/  I2FP.F32.S32 R205, R205 ;  /* 0x000000cd00cd7245 */ /* 0x000fe20000201400 */
[----:B------:R-:W-:Y:S01]  /*caa0*/  IMAD.MOV.U32 R215, RZ, RZ, R252 ;  /* 0x000000ffffd77224 */ /* 0x000fe200078e00fc */
[C---:B------:R-:W-:Y:S02]  /*cab0*/  ISETP.GE.AND P2, PT, R145.reuse, R224, PT ;  /* 0x000000e09100720c */ /* 0x040fe40003f46270 */
[----:B-1----:R-:W-:Y:S02]  /*cac0*/  FSEL R147, R142, -INF , !P3 ;  /* 0xff8000008e937808 */ /* 0x002fe40005800000 */
[----:B------:R-:W-:-:S04]  /*cad0*/  ISETP.GE.AND P3, PT, R145, R222, PT ;  /* 0x000000de9100720c */ /* 0x000fc80003f66270 */
[----:B------:R-:W-:Y:S01]  /*cae0*/  FSEL R143, R143, -INF , P3 ;  /* 0xff8000008f8f7808 */ /* 0x000fe20001800000 */
[----:B---3--:R-:W-:Y:S01]  /*caf0*/  FFMA.FTZ R138, -R236, R203, R138 ;  /* 0x000000cbec8a7223 */ /* 0x008fe2000001018a */
[----:B------:R-:W-:Y:S02]  /*cb00*/  IABS R202, R202 ;  /* 0x000000ca00ca7213 */ /* 0x000fe40000000000 */
[----:B------:R-:W-:Y:S02]  /*cb10*/  FSEL R252, R143, -INF , !P4 ;  /* 0xff8000008ffc7808 */ /* 0x000fe40006000000 */
[----:B------:R-:W-:Y:S02]  /*cb20*/  IABS R195, R195 ;  /* 0x000000c300c37213 */ /* 0x000fe40000000000 */
[----:B------:R-:W-:Y:S01]  /*cb30*/  ISETP.GE.AND P4, PT, R140, R222, PT ;  /* 0x000000de8c00720c */ /* 0x000fe20003f86270 */
[----:B----4-:R-:W-:Y:S01]  /*cb40*/  FFMA.FTZ R205, -R236, R205, R136 ;  /* 0x000000cdeccd7223 */ /* 0x010fe20000010188 */
[----:B------:R-:W-:-:S02]  /*cb50*/  ISETP.GE.AND P5, PT, R145, R223, PT ;  /* 0x000000df9100720c */ /* 0x000fc40003fa6270 */
[----:B------:R-:W-:Y:S01]  /*cb60*/  FSEL R141, R141, -INF , P2 ;  /* 0xff8000008d8d7808 */ /* 0x000fe20001000000 */
[----:B------:R-:W-:Y:S01]  /*cb70*/  VIADD R136, R20, 0xffffff21 ;  /* 0xffffff2114887836 */ /* 0x000fe20000000000 */
[C---:B------:R-:W-:Y:S02]  /*cb80*/  ISETP.GE.AND P2, PT, R140.reuse, R224, PT ;  /* 0x000000e08c00720c */ /* 0x040fe40003f46270 */
[----:B------:R-:W-:Y:S02]  /*cb90*/  I2FP.F32.S32 R202, R202 ;  /* 0x000000ca00ca7245 */ /* 0x000fe40000201400 */
[----:B------:R-:W-:Y:S01]  /*cba0*/  I2FP.F32.S32 R195, R195 ;  /* 0x000000c300c37245 */ /* 0x000fe20000201400 */
[----:B------:R-:W-:Y:S01]  /*cbb0*/  IMAD.MOV.U32 R214, RZ, RZ, R249 ;  /* 0x000000ffffd67224 */ /* 0x000fe200078e00f9 */
[----:B------:R-:W-:Y:S02]  /*cbc0*/  ISETP.GE.AND P3, PT, R140, R221, PT ;  /* 0x000000dd8c00720c */ /* 0x000fe40003f66270 */
[----:B------:R-:W-:Y:S01]  /*cbd0*/  FSEL R138, R138, -INF , P4 ;  /* 0xff8000008a8a7808 */ /* 0x000fe20002000000 */
[----:B------:R-:W-:Y:S01]  /*cbe0*/  FMUL.FTZ R66, R66, R197 ;  /* 0x000000c542427220 */ /* 0x000fe20000410000 */
[----:B------:R-:W-:Y:S01]  /*cbf0*/  FSEL R249, R141, -INF , !P5 ;  /* 0xff8000008df97808 */ /* 0x000fe20006800000 */
[----:B------:R-:W-:Y:S01]  /*cc00*/  IMAD.MOV.U32 R141, RZ, RZ, R235 ;  /* 0x000000ffff8d7224 */ /* 0x000fe200078e00eb */
[----:B------:R-:W-:Y:S01]  /*cc10*/  ISETP.GE.AND P5, PT, R140, R223, PT ;  /* 0x000000df8c00720c */ /* 0x000fe20003fa6270 */
[C---:B-----5:R-:W-:Y:S01]  /*cc20*/  FFMA.FTZ R137, -R236.reuse, R202, R137 ;  /* 0x000000caec897223 */ /* 0x060fe20000010189 */
[----:B------:R-:W-:Y:S01]  /*cc30*/  FSEL R205, R205, -INF , P2 ;  /* 0xff800000cdcd7808 */ /* 0x000fe20001000000 */
[----:B------:R-:W-:Y:S01]  /*cc40*/  FFMA.FTZ R139, -R236, R195, R139 ;  /* 0x000000c3ec8b7223 */ /* 0x000fe2000001018b */
[----:B------:R-:W-:-:S02]  /*cc50*/  FSEL R235, R138, -INF , !P3 ;  /* 0xff8000008aeb7808 */ /* 0x000fc40005800000 */
[C---:B------:R-:W-:Y:S02]  /*cc60*/  ISETP.GE.AND P2, PT, R136.reuse, R224, PT ;  /* 0x000000e08800720c */ /* 0x040fe40003f46270 */
[----:B------:R-:W-:Y:S01]  /*cc70*/  ISETP.GE.AND P3, PT, R136, R222, PT ;  /* 0x000000de8800720c */ /* 0x000fe20003f66270 */
[----:B------:R-:W1:Y:S01]  /*cc80*/  MUFU.TANH R66, R66 ;  /* 0x0000004200427308 */ /* 0x000e620000002400 */
[----:B------:R-:W-:Y:S01]  /*cc90*/  FSEL R232, R205, -INF , !P5 ;  /* 0xff800000cde87808 */ /* 0x000fe20006800000 */
[----:B------:R-:W-:Y:S01]  /*cca0*/  FMUL.FTZ R64, R64, R197 ;  /* 0x000000c540407220 */ /* 0x000fe20000410000 */
[C---:B------:R-:W-:Y:S02]  /*ccb0*/  ISETP.GE.AND P5, PT, R136.reuse, R223, PT ;  /* 0x000000df8800720c */ /* 0x040fe40003fa6270 */
[----:B------:R-:W-:Y:S01]  /*ccc0*/  ISETP.GE.AND P4, PT, R136, R221, PT ;  /* 0x000000dd8800720c */ /* 0x000fe20003f86270 */
[----:B------:R-:W-:Y:S01]  /*ccd0*/  VIADD R136, R20, 0xffffff28 ;  /* 0xffffff2814887836 */ /* 0x000fe20000000000 */
[----:B------:R-:W-:-:S02]  /*cce0*/  FSEL R137, R137, -INF , P2 ;  /* 0xff80000089897808 */ /* 0x000fc40001000000 */
[----:B------:R-:W-:Y:S01]  /*ccf0*/  FSEL R139, R139, -INF , P3 ;  /* 0xff8000008b8b7808 */ /* 0x000fe20001800000 */
[----:B------:R-:W-:Y:S01]  /*cd00*/  IMAD.MOV.U32 R138, RZ, RZ, R246 ;  /* 0x000000ffff8a7224 */ /* 0x000fe200078e00f6 */
[----:B------:R-:W-:Y:S02]  /*cd10*/  IABS R15, R15 ;  /* 0x0000000f000f7213 */ /* 0x000fe40000000000 */
[----:B------:R-:W-:Y:S02]  /*cd20*/  FSEL R233, R137, -INF , !P5 ;  /* 0xff80000089e97808 */ /* 0x000fe40006800000 */
[----:B------:R-:W-:Y:S01]  /*cd30*/  FSEL R246, R139, -INF , !P4 ;  /* 0xff8000008bf67808 */ /* 0x000fe20006000000 */
[----:B------:R-:W2:Y:S01]  /*cd40*/  MUFU.TANH R64, R64 ;  /* 0x0000004000407308 */ /* 0x000ea20000002400 */
[C---:B------:R-:W-:Y:S02]  /*cd50*/  ISETP.GE.AND P2, PT, R136.reuse, R224, PT ;  /* 0x000000e08800720c */ /* 0x040fe40003f46270 */
[----:B------:R-:W-:-:S02]  /*cd60*/  ISETP.GE.AND P5, PT, R136, R223, PT ;  /* 0x000000df8800720c */ /* 0x000fc40003fa6270 */
[C---:B------:R-:W-:Y:S02]  /*cd70*/  ISETP.GE.AND P3, PT, R136.reuse, R221, PT ;  /* 0x000000dd8800720c */ /* 0x040fe40003f66270 */
[----:B------:R-:W-:Y:S01]  /*cd80*/  ISETP.GE.AND P4, PT, R136, R222, PT ;  /* 0x000000de8800720c */ /* 0x000fe20003f86270 */
[----:B------:R-:W-:Y:S01]  /*cd90*/  FMUL.FTZ R136, R65, R197 ;  /* 0x000000c541887220 */ /* 0x000fe20000410000 */
[----:B------:R-:W-:-:S03]  /*cda0*/  IMAD.MOV.U32 R65, RZ, RZ, R15 ;  /* 0x000000ffff417224 */ /* 0x000fc600078e000f */
[----:B------:R-:W3:Y:S02]  /*cdb0*/  MUFU.TANH R15, R136 ;  /* 0x00000088000f7308 */ /* 0x000ee40000002400 */
[----:B------:R-:W-:Y:S01]  /*cdc0*/  I2FP.F32.S32 R65, R65 ;  /* 0x0000004100417245 */ /* 0x000fe20000201400 */
[----:B------:R-:W-:Y:S01]  /*cdd0*/  FMUL.FTZ R67, R67, R197 ;  /* 0x000000c543437220 */ /* 0x000fe20000410000 */
[----:B------:R-:W-:-:S03]  /*cde0*/  IABS R201, R201 ;  /* 0x000000c900c97213 */ /* 0x000fc60000000000 */
[----:B-1----:R-:W-:Y:S01]  /*cdf0*/  FFMA.FTZ R66, -R236, R65, R66 ;  /* 0x00000041ec427223 */ /* 0x002fe20000010142 */
[----:B------:R-:W-:Y:S01]  /*ce00*/  I2FP.F32.S32 R201, R201 ;  /* 0x000000c900c97245 */ /* 0x000fe20000201400 */
[----:B------:R1:W4:Y:S01]  /*ce10*/  MUFU.TANH R65, R67 ;  /* 0x0000004300417308 */ /* 0x0003220000002400 */
[----:B------:R-:W-:-:S03]  /*ce20*/  IABS R192, R192 ;  /* 0x000000c000c07213 */ /* 0x000fc60000000000 */
[----:B--2---:R-:W-:Y:S01]  /*ce30*/  FFMA.FTZ R64, -R236, R201, R64 ;  /* 0x000000c9ec407223 */ /* 0x004fe20000010140 */
[----:B------:R-:W-:Y:S02]  /*ce40*/  I2FP.F32.S32 R192, R192 ;  /* 0x000000c000c07245 */ /* 0x000fe40000201400 */
[----:B------:R-:W-:Y:S01]  /*ce50*/  IABS R14, R14 ;  /* 0x0000000e000e7213 */ /* 0x000fe20000000000 */
[-C--:B------:R-:W-:Y:S01]  /*ce60*/  FMUL.FTZ R62, R62, R197.reuse ;  /* 0x000000c53e3e7220 */ /* 0x080fe20000410000 */
[----:B------:R-:W-:Y:S01]  /*ce70*/  FSEL R64, R64, -INF , P2 ;  /* 0xff80000040407808 */ /* 0x000fe20001000000 */
[----:B---3--:R-:W-:Y:S01]  /*ce80*/  FFMA.FTZ R15, -R236, R192, R15 ;  /* 0x000000c0ec0f7223 */ /* 0x008fe2000001010f */
[----:B------:R-:W-:Y:S01]  /*ce90*/  I2FP.F32.S32 R14, R14 ;  /* 0x0000000e000e7245 */ /* 0x000fe20000201400 */
[----:B------:R-:W-:Y:S01]  /*cea0*/  FMUL.FTZ R60, R60, R197 ;  /* 0x000000c53c3c7220 */ /* 0x000fe20000410000 */
[----:B-1----:R-:W-:Y:S01]  /*ceb0*/  VIADD R67, R20, 0xffffff29 ;  /* 0xffffff2914437836 */ /* 0x002fe20000000000 */
[----:B------:R-:W-:Y:S01]  /*cec0*/  FSEL R66, R66, -INF , P4 ;  /* 0xff80000042427808 */ /* 0x000fe20002000000 */
[----:B------:R-:W-:-:S03]  /*ced0*/  IMAD.MOV.U32 R142, RZ, RZ, R215 ;  /* 0x000000ffff8e7224 */ /* 0x000fc600078e00d7 */
[----:B------:R-:W-:Y:S01]  /*cee0*/  ISETP.GE.AND P2, PT, R67, R224, PT ;  /* 0x000000e04300720c */ /* 0x000fe20003f46270 */
[----:B------:R-:W-:Y:S01]  /*cef0*/  IMAD.MOV.U32 R145, RZ, RZ, R247 ;  /* 0x000000ffff917224 */ /* 0x000fe200078e00f7 */
[----:B------:R-:W-:Y:S02]  /*cf00*/  MUFU.TANH R62, R62 ;  /* 0x0000003e003e7308 */ /* 0x000fe40000002400 */
[----:B------:R-:W-:Y:S01]  /*cf10*/  FSEL R215, R15, -INF , P2 ;  /* 0xff8000000fd77808 */ /* 0x000fe20001000000 */
[----:B----4-:R-:W-:Y:S01]  /*cf20*/  FFMA.FTZ R65, -R236, R14, R65 ;  /* 0x0000000eec417223 */ /* 0x010fe20000010141 */
[----:B------:R-:W-:Y:S02]  /*cf30*/  FSEL R247, R66, -INF , !P3 ;  /* 0xff80000042f77808 */ /* 0x000fe40005800000 */
[C---:B------:R-:W-:Y:S02]  /*cf40*/  ISETP.GE.AND P3, PT, R67.reuse, R222, PT ;  /* 0x000000de4300720c */ /* 0x040fe40003f66270 */
[----:B------:R-:W1:Y:S01]  /*cf50*/  MUFU.TANH R15, R60 ;  /* 0x0000003c000f7308 */ /* 0x000e620000002400 */
[----:B------:R-:W-:Y:S01]  /*cf60*/  IMAD.MOV.U32 R140, RZ, RZ, R234 ;  /* 0x000000ffff8c7224 */ /* 0x000fe200078e00ea */
[----:B------:R-:W-:Y:S01]  /*cf70*/  FSEL R234, R64, -INF , !P5 ;  /* 0xff80000040ea7808 */ /* 0x000fe20006800000 */
[----:B------:R-:W-:Y:S01]  /*cf80*/  VIADD R14, R20, 0xffffff30 ;  /* 0xffffff30140e7836 */ /* 0x000fe20000000000 */
[----:B------:R-:W-:Y:S01]  /*cf90*/  ISETP.GE.AND P5, PT, R67, R223, PT ;  /* 0x000000df4300720c */ /* 0x000fe20003fa6270 */
[----:B------:R-:W-:Y:S01]  /*cfa0*/  FMUL.FTZ R61, R61, R197 ;  /* 0x000000c53d3d7220 */ /* 0x000fe20000410000 */
[----:B------:R-:W-:-:S02]  /*cfb0*/  ISETP.GE.AND P4, PT, R67, R221, PT ;  /* 0x000000dd4300720c */ /* 0x000fc40003f86270 */
[----:B------:R-:W-:Y:S01]  /*cfc0*/  FSEL R65, R65, -INF , P3 ;  /* 0xff80000041417808 */ /* 0x000fe20001800000 */
[----:B------:R-:W-:Y:S01]  /*cfd0*/  IMAD.MOV.U32 R143, RZ, RZ, R214 ;  /* 0x000000ffff8f7224 */ /* 0x000fe200078e00d6 */
[----:B------:R-:W-:Y:S01]  /*cfe0*/  IABS R7, R7 ;  /* 0x0000000700077213 */ /* 0x000fe20000000000 */
[----:B------:R-:W2:Y:S01]  /*cff0*/  MUFU.TANH R201, R61 ;  /* 0x0000003d00c97308 */ /* 0x000ea20000002400 */
[----:B------:R-:W-:Y:S02]  /*d000*/  IABS R5, R5 ;  /* 0x0000000500057213 */ /* 0x000fe40000000000 */
[----:B------:R-:W-:Y:S02]  /*d010*/  FSEL R215, R215, -INF , !P5 ;  /* 0xff800000d7d77808 */ /* 0x000fe40006800000 */
[----:B------:R-:W-:Y:S02]  /*d020*/  FSEL R214, R65, -INF , !P4 ;  /* 0xff80000041d67808 */ /* 0x000fe40006000000 */
[----:B------:R-:W-:-:S02]  /*d030*/  ISETP.GE.AND P2, PT, R14, R224, PT ;  /* 0x000000e00e00720c */ /* 0x000fc40003f46270 */
[C---:B------:R-:W-:Y:S02]  /*d040*/  ISETP.GE.AND P5, PT, R14.reuse, R223, PT ;  /* 0x000000df0e00720c */ /* 0x040fe40003fa6270 */
[C---:B------:R-:W-:Y:S02]  /*d050*/  ISETP.GE.AND P3, PT, R14.reuse, R221, PT ;  /* 0x000000dd0e00720c */ /* 0x040fe40003f66270 */
[----:B------:R-:W-:Y:S02]  /*d060*/  ISETP.GE.AND P4, PT, R14, R222, PT ;  /* 0x000000de0e00720c */ /* 0x000fe40003f86270 */
[----:B------:R-:W-:Y:S02]  /*d070*/  I2FP.F32.S32 R14, R7 ;  /* 0x00000007000e7245 */ /* 0x000fe40000201400 */
[----:B------:R-:W-:Y:S02]  /*d080*/  I2FP.F32.S32 R7, R5 ;  /* 0x0000000500077245 */ /* 0x000fe40000201400 */
[----:B------:R-:W-:Y:S01]  /*d090*/  IABS R6, R6 ;  /* 0x0000000600067213 */ /* 0x000fe20000000000 */
[----:B-1----:R-:W-:-:S02]  /*d0a0*/  FFMA.FTZ R15, -R236, R14, R15 ;  /* 0x0000000eec0f7223 */ /* 0x002fc4000001010f */
[----:B------:R-:W-:Y:S01]  /*d0b0*/  FFMA.FTZ R7, -R236, R7, R62 ;  /* 0x00000007ec077223 */ /* 0x000fe2000001013e */
[----:B------:R-:W-:Y:S01]  /*d0c0*/  VIADD R5, R20, 0xffffff31 ;  /* 0xffffff3114057836 */ /* 0x000fe20000000000 */
[----:B------:R-:W-:Y:S02]  /*d0d0*/  IABS R4, R4 ;  /* 0x0000000400047213 */ /* 0x000fe40000000000 */
[----:B------:R-:W-:Y:S02]  /*d0e0*/  FSEL R15, R15, -INF , P2 ;  /* 0xff8000000f0f7808 */ /* 0x000fe40001000000 */
[----:B------:R-:W-:Y:S02]  /*d0f0*/  FSEL R7, R7, -INF , P4 ;  /* 0xff80000007077808 */ /* 0x000fe40002000000 */
[----:B------:R-:W-:Y:S01]  /*d100*/  I2FP.F32.S32 R6, R6 ;  /* 0x0000000600067245 */ /* 0x000fe20000201400 */
[----:B------:R-:W-:Y:S01]  /*d110*/  FMUL.FTZ R63, R63, R197 ;  /* 0x000000c53f3f7220 */ /* 0x000fe20000410000 */
[----:B------:R-:W-:-:S02]  /*d120*/  FSEL R203, R15, -INF , !P5 ;  /* 0xff8000000fcb7808 */ /* 0x000fc40006800000 */
[----:B------:R-:W-:Y:S01]  /*d130*/  FSEL R206, R7, -INF , !P3 ;  /* 0xff80000007ce7808 */ /* 0x000fe20005800000 */
[----:B--2---:R-:W-:Y:S01]  /*d140*/  FFMA.FTZ R201, -R236, R6, R201 ;  /* 0x00000006ecc97223 */ /* 0x004fe200000101c9 */
[C---:B------:R-:W-:Y:S01]  /*d150*/  ISETP.GE.AND P2, PT, R5.reuse, R224, PT ;  /* 0x000000e00500720c */ /* 0x040fe20003f46270 */
[----:B------:R-:W1:Y:S01]  /*d160*/  MUFU.TANH R207, R63 ;  /* 0x0000003f00cf7308 */ /* 0x000e620000002400 */
[C---:B------:R-:W-:Y:S02]  /*d170*/  ISETP.GE.AND P5, PT, R5.reuse, R223, PT ;  /* 0x000000df0500720c */ /* 0x040fe40003fa6270 */
[C---:B------:R-:W-:Y:S02]  /*d180*/  ISETP.GE.AND P4, PT, R5.reuse, R221, PT ;  /* 0x000000dd0500720c */ /* 0x040fe40003f86270 */
[----:B------:R-:W-:Y:S02]  /*d190*/  ISETP.GE.AND P3, PT, R5, R222, PT ;  /* 0x000000de0500720c */ /* 0x000fe40003f66270 */
[----:B------:R-:W-:-:S02]  /*d1a0*/  I2FP.F32.S32 R14, R4 ;  /* 0x00000004000e7245 */ /* 0x000fc40000201400 */
[----:B------:R-:W2:Y:S01]  /*d1b0*/  LDSM.16.M88.4 R4, [R181+0xa800] ;  /* 0x00a80000b504783b */ /* 0x000ea20000000200 */
[-C--:B------:R-:W-:Y:S01]  /*d1c0*/  FMUL.FTZ R15, R56, R197.reuse ;  /* 0x000000c5380f7220 */ /* 0x080fe20000410000 */
[----:B------:R-:W-:-:S05]  /*d1d0*/  FMUL.FTZ R58, R58, R197 ;  /* 0x000000c53a3a7220 */ /* 0x000fca0000410000 */
[----:B------:R-:W3:Y:S01]  /*d1e0*/  MUFU.TANH R15, R15 ;  /* 0x0000000f000f7308 */ /* 0x000ee20000002400 */
[----:B-1----:R-:W-:Y:S01]  /*d1f0*/  FFMA.FTZ R207, -R236, R14, R207 ;  /* 0x0000000eeccf7223 */ /* 0x002fe200000101cf */
[----:B------:R-:W-:Y:S01]  /*d200*/  VIADD R14, R20, 0xffffff38 ;  /* 0xffffff38140e7836 */ /* 0x000fe20000000000 */
[----:B------:R-:W-:Y:S02]  /*d210*/  FSEL R201, R201, -INF , P2 ;  /* 0xff800000c9c97808 */ /* 0x000fe40001000000 */
[----:B------:R-:W-:Y:S02]  /*d220*/  IABS R56, R11 ;  /* 0x0000000b00387213 */ /* 0x000fe40000000000 */
[----:B------:R-:W-:Y:S01]  /*d230*/  FSEL R207, R207, -INF , P3 ;  /* 0xff800000cfcf7808 */ /* 0x000fe20001800000 */
[----:B------:R-:W1:Y:S01]  /*d240*/  MUFU.TANH R11, R58 ;  /* 0x0000003a000b7308 */ /* 0x000e620000002400 */
[----:B------:R-:W-:Y:S01]  /*d250*/  FMUL.FTZ R59, R59, R197 ;  /* 0x000000c53b3b7220 */ /* 0x000fe20000410000 */
[----:B------:R-:W-:-:S02]  /*d260*/  FSEL R201, R201, -INF , !P5 ;  /* 0xff800000c9c97808 */ /* 0x000fc40006800000 */
[----:B------:R-:W-:Y:S02]  /*d270*/  FSEL R207, R207, -INF , !P4 ;  /* 0xff800000cfcf7808 */ /* 0x000fe40006000000 */
[C---:B------:R-:W-:Y:S02]  /*d280*/  ISETP.GE.AND P2, PT, R14.reuse, R224, PT ;  /* 0x000000e00e00720c */ /* 0x040fe40003f46270 */
[C---:B------:R-:W-:Y:S02]  /*d290*/  ISETP.GE.AND P5, PT, R14.reuse, R223, PT ;  /* 0x000000df0e00720c */ /* 0x040fe40003fa6270 */
[C---:B------:R-:W-:Y:S02]  /*d2a0*/  ISETP.GE.AND P3, PT, R14.reuse, R221, PT ;  /* 0x000000dd0e00720c */ /* 0x040fe40003f66270 */
[----:B------:R-:W-:Y:S02]  /*d2b0*/  ISETP.GE.AND P4, PT, R14, R222, PT ;  /* 0x000000de0e00720c */ /* 0x000fe40003f86270 */
[----:B------:R-:W-:-:S02]  /*d2c0*/  IABS R14, R10 ;  /* 0x0000000a000e7213 */ /* 0x000fc40000000000 */
[----:B------:R-:W-:Y:S01]  /*d2d0*/  I2FP.F32.S32 R10, R56 ;  /* 0x00000038000a7245 */ /* 0x000fe20000201400 */
[----:B------:R-:W-:Y:S01]  /*d2e0*/  FMUL.FTZ R57, R57, R197 ;  /* 0x000000c539397220 */ /* 0x000fe20000410000 */
[----:B------:R-:W4:Y:S03]  /*d2f0*/  MUFU.TANH R59, R59 ;  /* 0x0000003b003b7308 */ /* 0x000f260000002400 */
[----:B---3--:R-:W-:Y:S01]  /*d300*/  FFMA.FTZ R15, -R236, R10, R15 ;  /* 0x0000000aec0f7223 */ /* 0x008fe2000001010f */
[----:B------:R-:W-:-:S04]  /*d310*/  I2FP.F32.S32 R14, R14 ;  /* 0x0000000e000e7245 */ /* 0x000fc80000201400 */
[----:B------:R-:W3:Y:S01]  /*d320*/  MUFU.TANH R10, R57 ;  /* 0x00000039000a7308 */ /* 0x000ee20000002400 */
[----:B------:R-:W-:Y:S01]  /*d330*/  IABS R9, R9 ;  /* 0x0000000900097213 */ /* 0x000fe20000000000 */
[----:B--2---:R-:W-:Y:S01]  /*d340*/  HMMA.16816.F32 R44, R164, R4, R44 ;  /* 0x00000004a42c723c */ /* 0x004fe2000000182c */
[----:B------:R-:W-:Y:S01]  /*d350*/  IABS R5, R8 ;  /* 0x0000000800057213 */ /* 0x000fe20000000000 */
[----:B-1----:R-:W-:Y:S02]  /*d360*/  FFMA.FTZ R11, -R236, R14, R11 ;  /* 0x0000000eec0b7223 */ /* 0x002fe4000001010b */
[----:B------:R-:W-:Y:S01]  /*d370*/  IMAD.MOV.U32 R8, RZ, RZ, R9 ;  /* 0x000000ffff087224 */ /* 0x000fe200078e0009 */
[----:B------:R-:W-:Y:S01]  /*d380*/  I2FP.F32.S32 R5, R5 ;  /* 0x0000000500057245 */ /* 0x000fe20000201400 */
[----:B------:R-:W-:Y:S01]  /*d390*/  VIADD R4, R20, 0xffffff39 ;  /* 0xffffff3914047836 */ /* 0x000fe20000000000 */
[----:B------:R-:W-:Y:S02]  /*d3a0*/  FSEL R15, R15, -INF , P2 ;  /* 0xff8000000f0f7808 */ /* 0x000fe40001000000 */
[----:B------:R-:W-:Y:S01]  /*d3b0*/  FSEL R11, R11, -INF , P4 ;  /* 0xff8000000b0b7808 */ /* 0x000fe20002000000 */
[----:B----4-:R-:W-:Y:S01]  /*d3c0*/  FFMA.FTZ R59, -R236, R5, R59 ;  /* 0x00000005ec3b7223 */ /* 0x010fe2000001013b */
[----:B------:R-:W-:Y:S01]  /*d3d0*/  I2FP.F32.S32 R8, R8 ;  /* 0x0000000800087245 */ /* 0x000fe20000201400 */
[----:B------:R-:W-:Y:S01]  /*d3e0*/  FMUL.FTZ R5, R54, R197 ;  /* 0x000000c536057220 */ /* 0x000fe20000410000 */
[----:B------:R-:W-:-:S02]  /*d3f0*/  FSEL R202, R15, -INF , !P5 ;  /* 0xff8000000fca7808 */ /* 0x000fc40006800000 */
[----:B------:R-:W-:Y:S02]  /*d400*/  FSEL R213, R11, -INF , !P3 ;  /* 0xff8000000bd57808 */ /* 0x000fe40005800000 */
[C---:B------:R-:W-:Y:S02]  /*d410*/  ISETP.GE.AND P2, PT, R4.reuse, R224, PT ;  /* 0x000000e00400720c */ /* 0x040fe40003f46270 */
[C---:B------:R-:W-:Y:S02]  /*d420*/  ISETP.GE.AND P5, PT, R4.reuse, R223, PT ;  /* 0x000000df0400720c */ /* 0x040fe40003fa6270 */
[C---:B------:R-:W-:Y:S02]  /*d430*/  ISETP.GE.AND P4, PT, R4.reuse, R221, PT ;  /* 0x000000dd0400720c */ /* 0x040fe40003f86270 */
[----:B------:R-:W-:Y:S01]  /*d440*/  ISETP.GE.AND P3, PT, R4, R222, PT ;  /* 0x000000de0400720c */ /* 0x000fe20003f66270 */
[----:B---3--:R-:W-:Y:S02]  /*d450*/  FFMA.FTZ R4, -R236, R8, R10 ;  /* 0x00000008ec047223 */ /* 0x008fe4000001010a */
[----:B------:R-:W1:Y:S01]  /*d460*/  LDSM.16.M88.4 R8, [R180+0xa800] ;  /* 0x00a80000b408783b */ /* 0x000e620000000200 */
[----:B------:R-:W2:Y:S01]  /*d470*/  MUFU.TANH R5, R5 ;  /* 0x0000000500057308 */ /* 0x000ea20000002400 */
[----:B------:R-:W-:Y:S01]  /*d480*/  FMUL.FTZ R52, R52, R197 ;  /* 0x000000c534347220 */ /* 0x000fe20000410000 */
[----:B------:R-:W-:Y:S01]  /*d490*/  FSEL R4, R4, -INF , P2 ;  /* 0xff80000004047808 */ /* 0x000fe20001000000 */
[----:B------:R-:W-:Y:S01]  /*d4a0*/  HMMA.16816.F32 R48, R24, R18, R48 ;  /* 0x000000121830723c */ /* 0x000fe20000001830 */
[----:B------:R-:W-:-:S02]  /*d4b0*/  IABS R18, R12 ;  /* 0x0000000c00127213 */ /* 0x000fc40000000000 */
[----:B------:R-:W-:Y:S01]  /*d4c0*/  FSEL R204, R4, -INF , !P5 ;  /* 0xff80000004cc7808 */ /* 0x000fe20006800000 */
[----:B------:R-:W-:Y:S01]  /*d4d0*/  FMUL.FTZ R4, R53, R197 ;  /* 0x000000c535047220 */ /* 0x000fe20000410000 */
[----:B------:R-:W3:Y:S01]  /*d4e0*/  MUFU.TANH R52, R52 ;  /* 0x0000003400347308 */ /* 0x000ee20000002400 */
[----:B------:R-:W-:Y:S02]  /*d4f0*/  I2FP.F32.S32 R18, R18 ;  /* 0x0000001200127245 */ /* 0x000fe40000201400 */
[----:B------:R-:W-:Y:S01]  /*d500*/  IABS R13, R13 ;  /* 0x0000000d000d7213 */ /* 0x000fe20000000000 */
[----:B------:R-:W-:-:S04]  /*d510*/  FMUL.FTZ R55, R55, R197 ;  /* 0x000000c537377220 */ /* 0x000fc80000410000 */
[----:B------:R-:W4:Y:S01]  /*d520*/  MUFU.TANH R4, R4 ;  /* 0x0000000400047308 */ /* 0x000f220000002400 */
[----:B------:R-:W-:Y:S02]  /*d530*/  IMAD.MOV.U32 R12, RZ, RZ, R13 ;  /* 0x000000ffff0c7224 */ /* 0x000fe400078e000d */
[----:B--2---:R-:W-:Y:S01]  /*d540*/  FFMA.FTZ R5, -R236, R18, R5 ;  /* 0x00000012ec057223 */ /* 0x004fe20000010105 */
        /* <DEDUP_REMOVED lines=13> */
[----:B----4-:R-:W-:Y:S01]  /*d620*/  FFMA.FTZ R4, -R236, R16, R4 ;  /* 0x00000010ec047223 */ /* 0x010fe20000010104 */
[----:B------:R-:W-:Y:S01]  /*d630*/  FSEL R52, R52, -INF , P2 ;  /* 0xff80000034347808 */ /* 0x000fe20001000000 */
[-C--:B------:R-:W-:Y:S01]  /*d640*/  FMUL.FTZ R48, R48, R197.reuse ;  /* 0x000000c530307220 */ /* 0x080fe20000410000 */
[----:B------:R-:W-:Y:S01]  /*d650*/  FSEL R195, R5, -INF , P4 ;  /* 0xff80000005c37808 */ /* 0x000fe20002000000 */
[----:B------:R-:W-:Y:S01]  /*d660*/  FMUL.FTZ R50, R50, R197 ;  /* 0x000000c532327220 */ /* 0x000fe20000410000 */
[----:B------:R-:W-:-:S02]  /*d670*/  ISETP.GE.AND P2, PT, R19, R224, PT ;  /* 0x000000e01300720c */ /* 0x000fc40003f46270 */
[----:B------:R-:W-:Y:S02]  /*d680*/  I2FP.F32.S32 R5, R17 ;  /* 0x0000001100057245 */ /* 0x000fe40000201400 */
[C---:B------:R-:W-:Y:S01]  /*d690*/  ISETP.GE.AND P3, PT, R14.reuse, R221, PT ;  /* 0x000000dd0e00720c */ /* 0x040fe20003f66270 */
[----:B-1----:R-:W-:Y:S01]  /*d6a0*/  HMMA.16816.F32 R44, R24, R8, R44 ;  /* 0x00000008182c723c */ /* 0x002fe2000000182c */
[----:B------:R-:W-:Y:S01]  /*d6b0*/  ISETP.GE.AND P5, PT, R14, R223, PT ;  /* 0x000000df0e00720c */ /* 0x000fe20003fa6270 */
[----:B--2---:R-:W-:Y:S01]  /*d6c0*/  FFMA.FTZ R55, -R236, R5, R55 ;  /* 0x00000005ec377223 */ /* 0x004fe20000010137 */
[----:B------:R-:W-:Y:S01]  /*d6d0*/  FSEL R8, R4, -INF , P2 ;  /* 0xff80000004087808 */ /* 0x000fe20001000000 */
[----:B------:R-:W-:Y:S01]  /*d6e0*/  MUFU.TANH R48, R48 ;  /* 0x0000003000307308 */ /* 0x000fe20000002400 */
[----:B------:R-:W-:Y:S02]  /*d6f0*/  FSEL R195, R195, -INF , !P3 ;  /* 0xff800000c3c37808 */ /* 0x000fe40005800000 */
[----:B------:R-:W-:-:S02]  /*d700*/  ISETP.GE.AND P3, PT, R19, R222, PT ;  /* 0x000000de1300720c */ /* 0x000fc40003f66270 */
[----:B------:R-:W-:-:S03]  /*d710*/  FSEL R192, R52, -INF , !P5 ;  /* 0xff80000034c07808 */ /* 0x000fc60006800000 */
[----:B------:R-:W1:Y:S01]  /*d720*/  MUFU.TANH R4, R50 ;  /* 0x0000003200047308 */ /* 0x000e620000002400 */
[C---:B------:R-:W-:Y:S01]  /*d730*/  ISETP.GE.AND P5, PT, R19.reuse, R223, PT ;  /* 0x000000df1300720c */ /* 0x040fe20003fa6270 */
[----:B------:R-:W-:Y:S01]  /*d740*/  VIADD R5, R20, 0xffffff48 ;  /* 0xffffff4814057836 */ /* 0x000fe20000000000 */
[----:B------:R-:W-:Y:S02]  /*d750*/  ISETP.GE.AND P4, PT, R19, R221, PT ;  /* 0x000000dd1300720c */ /* 0x000fe40003f86270 */
[----:B------:R-:W-:Y:S01]  /*d760*/  FSEL R55, R55, -INF , P3 ;  /* 0xff80000037377808 */ /* 0x000fe20001800000 */
[----:B------:R-:W-:Y:S01]  /*d770*/  FMUL.FTZ R49, R49, R197 ;  /* 0x000000c531317220 */ /* 0x000fe20000410000 */
[----:B------:R-:W-:Y:S01]  /*d780*/  IABS R9, R194 ;  /* 0x000000c200097213 */ /* 0x000fe20000000000 */
[----:B------:R-:W-:Y:S01]  /*d790*/  HMMA.16816.F32 R40, R164, R6, R40 ;  /* 0x00000006a428723c */ /* 0x000fe20000001828 */
[----:B------:R-:W-:Y:S01]  /*d7a0*/  FSEL R194, R8, -INF , !P5 ;  /* 0xff80000008c27808 */ /* 0x000fe20006800000 */
[----:B------:R-:W2:Y:S01]  /*d7b0*/  LDSM.16.M88.4 R16, [R181+0xb000] ;  /* 0x00b00000b510783b */ /* 0x000ea20000000200 */
[----:B------:R-:W-:-:S02]  /*d7c0*/  IABS R8, R199 ;  /* 0x000000c700087213 */ /* 0x000fc40000000000 */
[----:B------:R-:W-:Y:S02]  /*d7d0*/  FSEL R199, R55, -INF , !P4 ;  /* 0xff80000037c77808 */ /* 0x000fe40006000000 */
[C---:B------:R-:W-:Y:S02]  /*d7e0*/  ISETP.GE.AND P2, PT, R5.reuse, R224, PT ;  /* 0x000000e00500720c */ /* 0x040fe40003f46270 */
[C---:B------:R-:W-:Y:S02]  /*d7f0*/  ISETP.GE.AND P5, PT, R5.reuse, R223, PT ;  /* 0x000000df0500720c */ /* 0x040fe40003fa6270 */
[C---:B------:R-:W-:Y:S02]  /*d800*/  ISETP.GE.AND P3, PT, R5.reuse, R221, PT ;  /* 0x000000dd0500720c */ /* 0x040fe40003f66270 */
[----:B------:R-:W-:Y:S01]  /*d810*/  ISETP.GE.AND P4, PT, R5, R222, PT ;  /* 0x000000de0500720c */ /* 0x000fe20003f86270 */
[----:B------:R-:W-:Y:S01]  /*d820*/  FMUL.FTZ R6, R51, R197 ;  /* 0x000000c533067220 */ /* 0x000fe20000410000 */
[----:B------:R-:W3:Y:S01]  /*d830*/  MUFU.TANH R5, R49 ;  /* 0x0000003100057308 */ /* 0x000ee20000002400 */
[----:B------:R-:W-:-:S02]  /*d840*/  I2FP.F32.S32 R8, R8 ;  /* 0x0000000800087245 */ /* 0x000fc40000201400 */
[----:B------:R-:W-:-:S03]  /*d850*/  I2FP.F32.S32 R9, R9 ;  /* 0x0000000900097245 */ /* 0x000fc60000201400 */
[C---:B-1----:R-:W-:Y:S02]  /*d860*/  FFMA.FTZ R4, -R236.reuse, R8, R4 ;  /* 0x00000008ec047223 */ /* 0x042fe40000010104 */
[----:B------:R-:W1:Y:S01]  /*d870*/  MUFU.TANH R6, R6 ;  /* 0x0000000600067308 */ /* 0x000e620000002400 */
[----:B------:R-:W-:Y:S01]  /*d880*/  FFMA.FTZ R48, -R236, R9, R48 ;  /* 0x00000009ec307223 */ /* 0x000fe20000010130 */
[----:B------:R-:W-:Y:S02]  /*d890*/  IABS R9, R198 ;  /* 0x000000c600097213 */ /* 0x000fe40000000000 */
[----:B------:R-:W-:Y:S02]  /*d8a0*/  IABS R8, R200 ;  /* 0x000000c800087213 */ /* 0x000fe40000000000 */
[----:B------:R-:W-:Y:S01]  /*d8b0*/  FSEL R200, R4, -INF , P4 ;  /* 0xff80000004c87808 */ /* 0x000fe20002000000 */
[----:B------:R-:W-:Y:S01]  /*d8c0*/  VIADD R7, R20, 0xffffff49 ;  /* 0xffffff4914077836 */ /* 0x000fe20000000000 */
[----:B------:R-:W-:-:S02]  /*d8d0*/  I2FP.F32.S32 R4, R9 ;  /* 0x0000000900047245 */ /* 0x000fc40000201400 */
[----:B------:R-:W-:Y:S02]  /*d8e0*/  FSEL R48, R48, -INF , P2 ;  /* 0xff80000030307808 */ /* 0x000fe40001000000 */
[----:B------:R-:W-:Y:S01]  /*d8f0*/  FSEL R200, R200, -INF , !P3 ;  /* 0xff800000c8c87808 */ /* 0x000fe20005800000 */
[----:B---3--:R-:W-:Y:S01]  /*d900*/  FFMA.FTZ R5, -R236, R4, R5 ;  /* 0x00000004ec057223 */ /* 0x008fe20000010105 */
[----:B------:R-:W-:Y:S02]  /*d910*/  FSEL R198, R48, -INF , !P5 ;  /* 0xff80000030c67808 */ /* 0x000fe40006800000 */
[C---:B------:R-:W-:Y:S02]  /*d920*/  ISETP.GE.AND P2, PT, R7.reuse, R224, PT ;  /* 0x000000e00700720c */ /* 0x040fe40003f46270 */
[C---:B------:R-:W-:Y:S02]  /*d930*/  ISETP.GE.AND P5, PT, R7.reuse, R223, PT ;  /* 0x000000df0700720c */ /* 0x040fe40003fa6270 */
[----:B------:R-:W-:-:S02]  /*d940*/  ISETP.GE.AND P4, PT, R7, R221, PT ;  /* 0x000000dd0700720c */ /* 0x000fc40003f86270 */
[----:B------:R-:W-:Y:S01]  /*d950*/  ISETP.GE.AND P3, PT, R7, R222, PT ;  /* 0x000000de0700720c */ /* 0x000fe20003f66270 */
[-C--:B------:R-:W-:Y:S01]  /*d960*/  FMUL.FTZ R44, R44, R197.reuse ;  /* 0x000000c52c2c7220 */ /* 0x080fe20000410000 */
[----:B------:R-:W-:Y:S01]  /*d970*/  I2FP.F32.S32 R7, R8 ;  /* 0x0000000800077245 */ /* 0x000fe20000201400 */
[----:B------:R-:W-:Y:S01]  /*d980*/  FMUL.FTZ R46, R46, R197 ;  /* 0x000000c52e2e7220 */ /* 0x000fe20000410000 */
[----:B------:R-:W-:Y:S01]  /*d990*/  FSEL R9, R5, -INF , P2 ;  /* 0xff80000005097808 */ /* 0x000fe20001000000 */
[----:B------:R-:W3:Y:S02]  /*d9a0*/  MUFU.TANH R4, R44 ;  /* 0x0000002c00047308 */ /* 0x000ee40000002400 */
[----:B-1----:R-:W-:Y:S01]  /*d9b0*/  FFMA.FTZ R6, -R236, R7, R6 ;  /* 0x00000007ec067223 */ /* 0x002fe20000010106 */
[----:B------:R-:W-:Y:S02]  /*d9c0*/  IABS R7, R196 ;  /* 0x000000c400077213 */ /* 0x000fe40000000000 */
[----:B------:R-:W-:-:S03]  /*d9d0*/  FSEL R196, R9, -INF , !P5 ;  /* 0xff80000009c47808 */ /* 0x000fc60006800000 */
[----:B------:R-:W1:Y:S01]  /*d9e0*/  MUFU.TANH R5, R46 ;  /* 0x0000002e00057308 */ /* 0x000e620000002400 */
[----:B------:R-:W-:Y:S02]  /*d9f0*/  IABS R9, R193 ;  /* 0x000000c100097213 */ /* 0x000fe40000000000 */
[----:B------:R-:W-:-:S03]  /*da00*/  FSEL R193, R6, -INF , P3 ;  /* 0xff80000006c17808 */ /* 0x000fc60001800000 */
[----:B------:R-:W-:Y:S01]  /*da10*/  IMAD.MOV.U32 R6, RZ, RZ, R9 ;  /* 0x000000ffff067224 */ /* 0x000fe200078e0009 */
[----:B------:R-:W-:Y:S01]  /*da20*/  I2FP.F32.S32 R7, R7 ;  /* 0x0000000700077245 */ /* 0x000fe20000201400 */
[----:B------:R-:W-:-:S03]  /*da30*/  VIADD R8, R20, 0xffffff50 ;  /* 0xffffff5014087836 */ /* 0x000fc60000000000 */
[----:B------:R-:W-:Y:S01]  /*da40*/  I2FP.F32.S32 R6, R6 ;  /* 0x0000000600067245 */ /* 0x000fe20000201400 */
[----:B------:R-:W-:Y:S01]  /*da50*/  HMMA.16816.F32 R40, R24, R10, R40 ;  /* 0x0000000a1828723c */ /* 0x000fe20000001828 */
[----:B---3--:R-:W-:Y:S01]  /*da60*/  FFMA.FTZ R9, -R236, R7, R4 ;  /* 0x00000007ec097223 */ /* 0x008fe20000010104 */
[----:B------:R-:W-:Y:S01]  /*da70*/  ISETP.GE.AND P2, PT, R8, R224, PT ;  /* 0x000000e00800720c */ /* 0x000fe20003f46270 */
[----:B------:R-:W-:Y:S01]  /*da80*/  FMUL.FTZ R47, R47, R197 ;  /* 0x000000c52f2f7220 */ /* 0x000fe20000410000 */
[----:B-1----:R-:W-:Y:S02]  /*da90*/  FFMA.FTZ R10, -R236, R6, R5 ;  /* 0x00000006ec0a7223 */ /* 0x002fe40000010105 */
[----:B------:R-:W1:Y:S02]  /*daa0*/  LDSM.16.M88.4 R4, [R180+0xb000] ;  /* 0x00b00000b404783b */ /* 0x000e640000000200 */
[----:B--2---:R-:W-:Y:S01]  /*dab0*/  HMMA.16816.F32 R36, R164, R16, R36 ;  /* 0x00000010a424723c */ /* 0x004fe20000001824 */
[----:B------:R-:W-:-:S02]  /*dac0*/  ISETP.GE.AND P5, PT, R8, R223, PT ;  /* 0x000000df0800720c */ /* 0x000fc40003fa6270 */
[----:B------:R-:W-:Y:S02]  /*dad0*/  FSEL R16, R9, -INF , P2 ;  /* 0xff80000009107808 */ /* 0x000fe40001000000 */
[----:B------:R-:W2:Y:S01]  /*dae0*/  MUFU.TANH R9, R47 ;  /* 0x0000002f00097308 */ /* 0x000ea20000002400 */
[----:B------:R-:W-:Y:S01]  /*daf0*/  IABS R11, R177 ;  /* 0x000000b1000b7213 */ /* 0x000fe20000000000 */
[----:B------:R-:W-:Y:S01]  /*db00*/  FMUL.FTZ R45, R45, R197 ;  /* 0x000000c52d2d7220 */ /* 0x000fe20000410000 */
[----:B------:R-:W-:Y:S02]  /*db10*/  FSEL R193, R193, -INF , !P4 ;  /* 0xff800000c1c17808 */ /* 0x000fe40006000000 */
[----:B------:R-:W-:Y:S02]  /*db20*/  FSEL R177, R16, -INF , !P5 ;  /* 0xff80000010b17808 */ /* 0x000fe40006800000 */
[----:B------:R-:W-:Y:S02]  /*db30*/  ISETP.GE.AND P4, PT, R8, R222, PT ;  /* 0x000000de0800720c */ /* 0x000fe40003f86270 */
[----:B------:R-:W-:Y:S01]  /*db40*/  IABS R16, R138 ;  /* 0x0000008a00107213 */ /* 0x000fe20000000000 */
[----:B------:R-:W-:Y:S01]  /*db50*/  HMMA.16816.F32 R12, R172, R178, R168 ;  /* 0x000000b2ac0c723c */ /* 0x000fe200000018a8 */
[----:B------:R-:W-:Y:S01]  /*db60*/  FSEL R178, R10, -INF , P4 ;  /* 0xff8000000ab27808 */ /* 0x000fe20002000000 */
[----:B------:R-:W3:Y:S02]  /*db70*/  MUFU.TANH R45, R45 ;  /* 0x0000002d002d7308 */ /* 0x000ee40000002400 */
[----:B------:R-:W-:Y:S01]  /*db80*/  IMAD.MOV.U32 R10, RZ, RZ, R16 ;  /* 0x000000ffff0a7224 */ /* 0x000fe200078e0010 */
[----:B------:R-:W-:Y:S01]  /*db90*/  ISETP.GE.AND P3, PT, R8, R221, PT ;  /* 0x000000dd0800720c */ /* 0x000fe20003f66270 */
[----:B------:R-:W-:-:S02]  /*dba0*/  VIADD R8, R20, 0xffffff51 ;  /* 0xffffff5114087836 */ /* 0x000fc40000000000 */
[-C--:B------:R-:W-:Y:S01]  /*dbb0*/  FMUL.FTZ R40, R40, R197.reuse ;  /* 0x000000c528287220 */ /* 0x080fe20000410000 */
[----:B------:R-:W-:Y:S01]  /*dbc0*/  I2FP.F32.S32 R10, R10 ;  /* 0x0000000a000a7245 */ /* 0x000fe20000201400 */
[----:B------:R-:W-:Y:S01]  /*dbd0*/  FMUL.FTZ R42, R42, R197 ;  /* 0x000000c52a2a7220 */ /* 0x000fe20000410000 */
[----:B------:R-:W-:Y:S02]  /*dbe0*/  FSEL R178, R178, -INF , !P3 ;  /* 0xff800000b2b27808 */ /* 0x000fe40005800000 */
[----:B------:R-:W-:Y:S01]  /*dbf0*/  ISETP.GE.AND P2, PT, R8, R224, PT ;  /* 0x000000e00800720c */ /* 0x000fe20003f46270 */
[----:B--2---:R-:W-:Y:S01]  /*dc00*/  FFMA.FTZ R10, -R236, R10, R9 ;  /* 0x0000000aec0a7223 */ /* 0x004fe20000010109 */
[C---:B------:R-:W-:Y:S01]  /*dc10*/  ISETP.GE.AND P5, PT, R8.reuse, R223, PT ;  /* 0x000000df0800720c */ /* 0x040fe20003fa6270 */
[----:B------:R-:W2:Y:S01]  /*dc20*/  MUFU.TANH R9, R42 ;  /* 0x0000002a00097308 */ /* 0x000ea20000002400 */
[C---:B------:R-:W-:Y:S02]  /*dc30*/  ISETP.GE.AND P4, PT, R8.reuse, R221, PT ;  /* 0x000000dd0800720c */ /* 0x040fe40003f86270 */
[----:B------:R-:W-:-:S02]  /*dc40*/  ISETP.GE.AND P3, PT, R8, R222, PT ;  /* 0x000000de0800720c */ /* 0x000fc40003f66270 */
[----:B------:R-:W-:-:S03]  /*dc50*/  I2FP.F32.S32 R11, R11 ;  /* 0x0000000b000b7245 */ /* 0x000fc60000201400 */
[----:B------:R-:W4:Y:S01]  /*dc60*/  MUFU.TANH R8, R40 ;  /* 0x0000002800087308 */ /* 0x000f220000002400 */
[----:B------:R-:W-:Y:S01]  /*dc70*/  IABS R17, R191 ;  /* 0x000000bf00117213 */ /* 0x000fe20000000000 */
[----:B---3--:R-:W-:Y:S01]  /*dc80*/  FFMA.FTZ R45, -R236, R11, R45 ;  /* 0x0000000bec2d7223 */ /* 0x008fe2000001012d */
[----:B------:R-:W-:Y:S01]  /*dc90*/  IABS R16, R176 ;  /* 0x000000b000107213 */ /* 0x000fe20000000000 */
[----:B------:R-:W-:Y:S01]  /*dca0*/  VIADD R11, R20, 0xffffff58 ;  /* 0xffffff58140b7836 */ /* 0x000fe20000000000 */
[----:B------:R-:W-:Y:S02]  /*dcb0*/  FSEL R191, R10, -INF , P3 ;  /* 0xff8000000abf7808 */ /* 0x000fe40001800000 */
[----:B------:R-:W-:Y:S02]  /*dcc0*/  FSEL R45, R45, -INF , P2 ;  /* 0xff8000002d2d7808 */ /* 0x000fe40001000000 */
[----:B------:R-:W-:Y:S02]  /*dcd0*/  I2FP.F32.S32 R17, R17 ;  /* 0x0000001100117245 */ /* 0x000fe40000201400 */
[----:B------:R-:W-:Y:S01]  /*dce0*/  I2FP.F32.S32 R10, R16 ;  /* 0x00000010000a7245 */ /* 0x000fe20000201400 */
[----:B-1----:R-:W-:Y:S01]  /*dcf0*/  HMMA.16816.F32 R36, R24, R4, R36 ;  /* 0x000000041824723c */ /* 0x002fe20000001824 */
[----:B------:R-:W-:-:S02]  /*dd00*/  FSEL R176, R45, -INF , !P5 ;  /* 0xff8000002db07808 */ /* 0x000fc40006800000 */
[----:B------:R-:W-:Y:S01]  /*dd10*/  FSEL R191, R191, -INF , !P4 ;  /* 0xff800000bfbf7808 */ /* 0x000fe20006000000 */
[C---:B--2---:R-:W-:Y:S01]  /*dd20*/  FFMA.FTZ R5, -R236.reuse, R10, R9 ;  /* 0x0000000aec057223 */ /* 0x044fe20000010109 */
[C---:B------:R-:W-:Y:S01]  /*dd30*/  ISETP.GE.AND P2, PT, R11.reuse, R224, PT ;  /* 0x000000e00b00720c */ /* 0x040fe20003f46270 */
[----:B----4-:R-:W-:Y:S01]  /*dd40*/  FFMA.FTZ R17, -R236, R17, R8 ;  /* 0x00000011ec117223 */ /* 0x010fe20000010108 */
[C---:B------:R-:W-:Y:S02]  /*dd50*/  ISETP.GE.AND P5, PT, R11.reuse, R223, PT ;  /* 0x000000df0b00720c */ /* 0x040fe40003fa6270 */
[C---:B------:R-:W-:Y:S02]  /*dd60*/  ISETP.GE.AND P3, PT, R11.reuse, R221, PT ;  /* 0x000000dd0b00720c */ /* 0x040fe40003f66270 */
[----:B------:R-:W-:Y:S02]  /*dd70*/  ISETP.GE.AND P4, PT, R11, R222, PT ;  /* 0x000000de0b00720c */ /* 0x000fe40003f86270 */
[----:B------:R-:W1:Y:S01]  /*dd80*/  LDSM.16.M88.4 R8, [R181+0xb800] ;  /* 0x00b80000b508783b */ /* 0x000e620000000200 */
[-C--:B------:R-:W-:Y:S01]  /*dd90*/  FMUL.FTZ R41, R41, R197.reuse ;  /* 0x000000c529297220 */ /* 0x080fe20000410000 */
[----:B------:R-:W-:-:S03]  /*dda0*/  FMUL.FTZ R4, R43, R197 ;  /* 0x000000c52b047220 */ /* 0x000fc60000410000 */
[----:B------:R-:W2:Y:S01]  /*ddb0*/  MUFU.TANH R16, R41 ;  /* 0x0000002900107308 */ /* 0x000ea20000002400 */
[----:B------:R-:W-:Y:S01]  /*ddc0*/  HMMA.16816.F32 R32, R164, R18, R32 ;  /* 0x00000012a420723c */ /* 0x000fe20000001820 */
[----:B------:R-:W-:Y:S01]  /*ddd0*/  FSEL R175, R17, -INF , P2 ;  /* 0xff80000011af7808 */ /* 0x000fe20001000000 */
[----:B------:R-:W-:Y:S01]  /*dde0*/  FMUL.FTZ R36, R36, R197 ;  /* 0x000000c524247220 */ /* 0x000fe20000410000 */
[----:B------:R-:W-:-:S04]  /*ddf0*/  IABS R17, R140 ;  /* 0x0000008c00117213 */ /* 0x000fc80000000000 */
[----:B------:R-:W3:Y:S01]  /*de00*/  MUFU.TANH R4, R4 ;  /* 0x0000000400047308 */ /* 0x000ee20000002400 */
[----:B------:R-:W-:Y:S01]  /*de10*/  I2FP.F32.S32 R17, R17 ;  /* 0x0000001100117245 */ /* 0x000fe20000201400 */
[----:B------:R-:W-:Y:S01]  /*de20*/  VIADD R18, R20, 0xffffff59 ;  /* 0xffffff5914127836 */ /* 0x000fe20000000000 */
[----:B------:R-:W-:Y:S02]  /*de30*/  IABS R19, R143 ;  /* 0x0000008f00137213 */ /* 0x000fe40000000000 */
[----:B------:R-:W-:-:S03]  /*de40*/  FSEL R179, R5, -INF , P4 ;  /* 0xff80000005b37808 */ /* 0x000fc60002000000 */
[----:B------:R-:W4:Y:S01]  /*de50*/  MUFU.TANH R36, R36 ;  /* 0x0000002400247308 */ /* 0x000f220000002400 */
[----:B------:R-:W-:Y:S01]  /*de60*/  I2FP.F32.S32 R5, R19 ;  /* 0x0000001300057245 */ /* 0x000fe20000201400 */
[----:B--2---:R-:W-:Y:S01]  /*de70*/  FFMA.FTZ R16, -R236, R17, R16 ;  /* 0x00000011ec107223 */ /* 0x004fe20000010110 */
[----:B------:R-:W-:Y:S02]  /*de80*/  ISETP.GE.AND P2, PT, R18, R224, PT ;  /* 0x000000e01200720c */ /* 0x000fe40003f46270 */
[----:B------:R-:W-:Y:S02]  /*de90*/  FSEL R175, R175, -INF , !P5 ;  /* 0xff800000afaf7808 */ /* 0x000fe40006800000 */
[----:B------:R-:W-:Y:S01]  /*dea0*/  FSEL R179, R179, -INF , !P3 ;  /* 0xff800000b3b37808 */ /* 0x000fe20005800000 */
[----:B------:R-:W-:Y:S01]  /*deb0*/  FMUL.FTZ R38, R38, R197 ;  /* 0x000000c526267220 */ /* 0x000fe20000410000 */
[C---:B------:R-:W-:Y:S02]  /*dec0*/  ISETP.GE.AND P5, PT, R18.reuse, R223, PT ;  /* 0x000000df1200720c */ /* 0x040fe40003fa6270 */
[----:B------:R-:W-:-:S02]  /*ded0*/  ISETP.GE.AND P4, PT, R18, R221, PT ;  /* 0x000000dd1200720c */ /* 0x000fc40003f86270 */
[----:B------:R-:W-:Y:S01]  /*dee0*/  ISETP.GE.AND P3, PT, R18, R222, PT ;  /* 0x000000de1200720c */ /* 0x000fe20003f66270 */
[----:B---3--:R-:W-:Y:S01]  /*def0*/  FFMA.FTZ R18, -R236, R5, R4 ;  /* 0x00000005ec127223 */ /* 0x008fe20000010104 */
[----:B------:R-:W-:Y:S01]  /*df00*/  FSEL R174, R16, -INF , P2 ;  /* 0xff80000010ae7808 */ /* 0x000fe20001000000 */
[----:B------:R-:W-:Y:S01]  /*df10*/  HMMA.16816.F32 R32, R24, R6, R32 ;  /* 0x000000061820723c */ /* 0x000fe20000001820 */
[----:B------:R-:W-:Y:S01]  /*df20*/  IABS R16, R141 ;  /* 0x0000008d00107213 */ /* 0x000fe20000000000 */
[----:B------:R-:W2:Y:S01]  /*df30*/  LDSM.16.M88.4 R4, [R180+0xb800] ;  /* 0x00b80000b404783b */ /* 0x000ea20000000200 */
[----:B------:R-:W-:Y:S01]  /*df40*/  VIADD R17, R20, 0xffffff60 ;  /* 0xffffff6014117836 */ /* 0x000fe20000000000 */
[----:B------:R-:W-:Y:S01]  /*df50*/  FSEL R18, R18, -INF , P3 ;  /* 0xff80000012127808 */ /* 0x000fe20001800000 */
[----:B------:R-:W3:Y:S01]  /*df60*/  MUFU.TANH R38, R38 ;  /* 0x0000002600267308 */ /* 0x000ee20000002400 */
[----:B------:R-:W-:Y:S01]  /*df70*/  I2FP.F32.S32 R16, R16 ;  /* 0x0000001000107245 */ /* 0x000fe20000201400 */
[----:B------:R-:W-:Y:S01]  /*df80*/  FMUL.FTZ R37, R37, R197 ;  /* 0x000000c525257220 */ /* 0x000fe20000410000 */
[----:B------:R-:W-:-:S02]  /*df90*/  FSEL R174, R174, -INF , !P5 ;  /* 0xff800000aeae7808 */ /* 0x000fc40006800000 */
[----:B------:R-:W-:Y:S01]  /*dfa0*/  IABS R40, R145 ;  /* 0x0000009100287213 */ /* 0x000fe20000000000 */
[----:B----4-:R-:W-:Y:S01]  /*dfb0*/  FFMA.FTZ R36, -R236, R16, R36 ;  /* 0x00000010ec247223 */ /* 0x010fe20000010124 */
[----:B------:R-:W-:Y:S02]  /*dfc0*/  FSEL R173, R18, -INF , !P4 ;  /* 0xff80000012ad7808 */ /* 0x000fe40006000000 */
[----:B------:R-:W-:Y:S01]  /*dfd0*/  IABS R161, R161 ;  /* 0x000000a100a17213 */ /* 0x000fe20000000000 */
[----:B-1----:R-:W-:Y:S01]  /*dfe0*/  HMMA.16816.F32 R12, R164, R10, R12 ;  /* 0x0000000aa40c723c */ /* 0x002fe2000000180c */
[----:B------:R-:W-:Y:S01]  /*dff0*/  ISETP.GE.AND P2, PT, R17, R224, PT ;  /* 0x000000e01100720c */ /* 0x000fe20003f46270 */
[----:B------:R-:W-:-:S04]  /*e000*/  DEPBAR.LE SB0, 0x0 ;  /* 0x000080000000791a */ /* 0x000fc80000000000 */
[C---:B------:R-:W-:Y:S02]  /*e010*/  ISETP.GE.AND P5, PT, R17.reuse, R223, PT ;  /* 0x000000df1100720c */ /* 0x040fe40003fa6270 */
[C---:B------:R-:W-:Y:S02]  /*e020*/  ISETP.GE.AND P3, PT, R17.reuse, R221, PT ;  /* 0x000000dd1100720c */ /* 0x040fe40003f66270 */
[----:B------:R-:W-:Y:S02]  /*e030*/  ISETP.GE.AND P4, PT, R17, R222, PT ;  /* 0x000000de1100720c */ /* 0x000fe40003f86270 */
[----:B------:R-:W-:Y:S01]  /*e040*/  HMMA.16816.F32 R16, R164, R8, R28 ;  /* 0x00000008a410723c */ /* 0x000fe2000000181c */
[----:B------:R-:W-:Y:S01]  /*e050*/  FMUL.FTZ R9, R39, R197 ;  /* 0x000000c527097220 */ /* 0x000fe20000410000 */
[----:B------:R-:W-:Y:S01]  /*e060*/  I2FP.F32.S32 R40, R40 ;  /* 0x0000002800287245 */ /* 0x000fe20000201400 */
[----:B------:R-:W-:Y:S08]  /*e070*/  MUFU.TANH R37, R37 ;  /* 0x0000002500257308 */ /* 0x000ff00000002400 */
[----:B------:R-:W1:Y:S01]  /*e080*/  MUFU.TANH R9, R9 ;  /* 0x0000000900097308 */ /* 0x000e620000002400 */
[----:B---3--:R-:W-:Y:S01]  /*e090*/  FFMA.FTZ R38, -R236, R40, R38 ;  /* 0x00000028ec267223 */ /* 0x008fe20000010126 */
[----:B------:R-:W-:Y:S01]  /*e0a0*/  IABS R28, R163 ;  /* 0x000000a3001c7213 */ /* 0x000fe20000000000 */
[----:B------:R-:W-:Y:S01]  /*e0b0*/  VIADD R8, R20, 0xffffff61 ;  /* 0xffffff6114087836 */ /* 0x000fe20000000000 */
[----:B------:R-:W-:-:S02]  /*e0c0*/  FSEL R36, R36, -INF , P2 ;  /* 0xff80000024247808 */ /* 0x000fc40001000000 */
[----:B------:R-:W-:Y:S01]  /*e0d0*/  FSEL R38, R38, -INF , P4 ;  /* 0xff80000026267808 */ /* 0x000fe20002000000 */
[----:B------:R-:W-:Y:S01]  /*e0e0*/  FMUL.FTZ R32, R32, R197 ;  /* 0x000000c520207220 */ /* 0x000fe20000410000 */
[----:B------:R-:W-:Y:S02]  /*e0f0*/  IABS R29, R142 ;  /* 0x0000008e001d7213 */ /* 0x000fe40000000000 */
[----:B------:R-:W-:Y:S02]  /*e100*/  I2FP.F32.S32 R28, R28 ;  /* 0x0000001c001c7245 */ /* 0x000fe40000201400 */
[----:B------:R-:W-:Y:S02]  /*e110*/  FSEL R169, R36, -INF , !P5 ;  /* 0xff80000024a97808 */ /* 0x000fe40006800000 */
[----:B------:R-:W-:Y:S02]  /*e120*/  FSEL R171, R38, -INF , !P3 ;  /* 0xff80000026ab7808 */ /* 0x000fe40005800000 */
[----:B------:R-:W-:-:S02]  /*e130*/  ISETP.GE.AND P2, PT, R8, R224, PT ;  /* 0x000000e00800720c */ /* 0x000fc40003f46270 */
[C---:B------:R-:W-:Y:S02]  /*e140*/  ISETP.GE.AND P5, PT, R8.reuse, R223, PT ;  /* 0x000000df0800720c */ /* 0x040fe40003fa6270 */
[C---:B------:R-:W-:Y:S02]  /*e150*/  ISETP.GE.AND P4, PT, R8.reuse, R221, PT ;  /* 0x000000dd0800720c */ /* 0x040fe40003f86270 */
[----:B------:R-:W-:Y:S01]  /*e160*/  ISETP.GE.AND P3, PT, R8, R222, PT ;  /* 0x000000de0800720c */ /* 0x000fe20003f66270 */
[----:B-1----:R-:W-:Y:S01]  /*e170*/  FFMA.FTZ R28, -R236, R28, R9 ;  /* 0x0000001cec1c7223 */ /* 0x002fe20000010109 */
[----:B------:R-:W-:Y:S01]  /*e180*/  I2FP.F32.S32 R29, R29 ;  /* 0x0000001d001d7245 */ /* 0x000fe20000201400 */
[----:B------:R-:W1:Y:S01]  /*e190*/  MUFU.TANH R8, R32 ;  /* 0x0000002000087308 */ /* 0x000e620000002400 */
[----:B------:R-:W-:-:S03]  /*e1a0*/  FMUL.FTZ R9, R34, R197 ;  /* 0x000000c522097220 */ /* 0x000fc60000410000 */
[----:B------:R-:W-:Y:S01]  /*e1b0*/  FFMA.FTZ R37, -R236, R29, R37 ;  /* 0x0000001dec257223 */ /* 0x000fe20000010125 */
[----:B--2---:R-:W-:Y:S01]  /*e1c0*/  HMMA.16816.F32 R16, R24, R4, R16 ;  /* 0x000000041810723c */ /* 0x004fe20000001810 */
[----:B------:R-:W-:Y:S02]  /*e1d0*/  IABS R4, R162 ;  /* 0x000000a200047213 */ /* 0x000fe40000000000 */
[----:B------:R-:W2:Y:S01]  /*e1e0*/  MUFU.TANH R9, R9 ;  /* 0x0000000900097308 */ /* 0x000ea20000002400 */
[----:B------:R-:W-:Y:S01]  /*e1f0*/  VIADD R5, R20, 0xffffff68 ;  /* 0xffffff6814057836 */ /* 0x000fe20000000000 */
[----:B------:R-:W-:Y:S02]  /*e200*/  FSEL R37, R37, -INF , P2 ;  /* 0xff80000025257808 */ /* 0x000fe40001000000 */
[----:B------:R-:W-:Y:S02]  /*e210*/  FSEL R28, R28, -INF , P3 ;  /* 0xff8000001c1c7808 */ /* 0x000fe40001800000 */
[----:B------:R-:W-:-:S02]  /*e220*/  I2FP.F32.S32 R29, R4 ;  /* 0x00000004001d7245 */ /* 0x000fc40000201400 */
[----:B------:R-:W-:Y:S02]  /*e230*/  FSEL R168, R37, -INF , !P5 ;  /* 0xff80000025a87808 */ /* 0x000fe40006800000 */
[----:B------:R-:W-:Y:S02]  /*e240*/  FSEL R170, R28, -INF , !P4 ;  /* 0xff8000001caa7808 */ /* 0x000fe40006000000 */
[C---:B------:R-:W-:Y:S02]  /*e250*/  ISETP.GE.AND P2, PT, R5.reuse, R224, PT ;  /* 0x000000e00500720c */ /* 0x040fe40003f46270 */
[C---:B------:R-:W-:Y:S02]  /*e260*/  ISETP.GE.AND P5, PT, R5.reuse, R223, PT ;  /* 0x000000df0500720c */ /* 0x040fe40003fa6270 */
[C---:B------:R-:W-:Y:S02]  /*e270*/  ISETP.GE.AND P3, PT, R5.reuse, R221, PT ;  /* 0x000000dd0500720c */ /* 0x040fe40003f66270 */
[----:B------:R-:W-:Y:S01]  /*e280*/  ISETP.GE.AND P4, PT, R5, R222, PT ;  /* 0x000000de0500720c */ /* 0x000fe20003f86270 */
[----:B------:R-:W-:-:S02]  /*e290*/  IMAD.MOV.U32 R5, RZ, RZ, R161 ;  /* 0x000000ffff057224 */ /* 0x000fc400078e00a1 */
[----:B-1----:R-:W-:-:S03]  /*e2a0*/  FFMA.FTZ R8, -R236, R29, R8 ;  /* 0x0000001dec087223 */ /* 0x002fc60000010108 */
[----:B------:R-:W-:Y:S02]  /*e2b0*/  I2FP.F32.S32 R10, R5 ;  /* 0x00000005000a7245 */ /* 0x000fe40000201400 */
[----:B------:R-:W-:Y:S01]  /*e2c0*/  FSEL R8, R8, -INF , P2 ;  /* 0xff80000008087808 */ /* 0x000fe20001000000 */
[-C--:B------:R-:W-:Y:S01]  /*e2d0*/  FMUL.FTZ R33, R33, R197.reuse ;  /* 0x000000c521217220 */ /* 0x080fe20000410000 */
[-C--:B------:R-:W-:Y:S01]  /*e2e0*/  FMUL.FTZ R35, R35, R197.reuse ;  /* 0x000000c523237220 */ /* 0x080fe20000410000 */
[----:B--2---:R-:W-:Y:S01]  /*e2f0*/  FFMA.FTZ R9, -R236, R10, R9 ;  /* 0x0000000aec097223 */ /* 0x004fe20000010109 */
[----:B------:R-:W-:Y:S01]  /*e300*/  FSEL R161, R8, -INF , !P5 ;  /* 0xff80000008a17808 */ /* 0x000fe20006800000 */
[----:B------:R-:W1:Y:S01]  /*e310*/  MUFU.TANH R4, R33 ;  /* 0x0000002100047308 */ /* 0x000e620000002400 */
[----:B------:R-:W-:Y:S02]  /*e320*/  VIADD R5, R20, 0xffffff69 ;  /* 0xffffff6914057836 */ /* 0x000fe40000000000 */
[-C--:B------:R-:W-:Y:S01]  /*e330*/  FMUL.FTZ R16, R16, R197.reuse ;  /* 0x000000c510107220 */ /* 0x080fe20000410000 */
[----:B------:R-:W-:Y:S01]  /*e340*/  FSEL R164, R9, -INF , P4 ;  /* 0xff80000009a47808 */ /* 0x000fe20002000000 */
[----:B------:R-:W-:Y:S01]  /*e350*/  FMUL.FTZ R18, R18, R197 ;  /* 0x000000c512127220 */ /* 0x000fe20000410000 */
[----:B------:R-:W-:-:S02]  /*e360*/  IABS R160, R160 ;  /* 0x000000a000a07213 */ /* 0x000fc40000000000 */
[----:B------:R-:W2:Y:S01]  /*e370*/  MUFU.TANH R8, R35 ;  /* 0x0000002300087308 */ /* 0x000ea20000002400 */
[----:B------:R-:W-:Y:S02]  /*e380*/  IABS R158, R158 ;  /* 0x0000009e009e7213 */ /* 0x000fe40000000000 */
[----:B------:R-:W-:Y:S01]  /*e390*/  FSEL R164, R164, -INF , !P3 ;  /* 0xff800000a4a47808 */ /* 0x000fe20005800000 */
[----:B------:R-:W-:Y:S01]  /*e3a0*/  IMAD.MOV.U32 R10, RZ, RZ, R160 ;  /* 0x000000ffff0a7224 */ /* 0x000fe200078e00a0 */
[C---:B------:R-:W-:Y:S02]  /*e3b0*/  ISETP.GE.AND P2, PT, R5.reuse, R224, PT ;  /* 0x000000e00500720c */ /* 0x040fe40003f46270 */
[C---:B------:R-:W-:Y:S02]  /*e3c0*/  ISETP.GE.AND P5, PT, R5.reuse, R223, PT ;  /* 0x000000df0500720c */ /* 0x040fe40003fa6270 */
[C---:B------:R-:W-:Y:S02]  /*e3d0*/  ISETP.GE.AND P4, PT, R5.reuse, R221, PT ;  /* 0x000000dd0500720c */ /* 0x040fe40003f86270 */
[----:B------:R-:W-:Y:S01]  /*e3e0*/  ISETP.GE.AND P3, PT, R5, R222, PT ;  /* 0x000000de0500720c */ /* 0x000fe20003f66270 */
[----:B------:R-:W-:Y:S01]  /*e3f0*/  IMAD.MOV.U32 R5, RZ, RZ, R158 ;  /* 0x000000ffff057224 */ /* 0x000fe200078e009e */
[----:B------:R-:W3:Y:S01]  /*e400*/  MUFU.TANH R16, R16 ;  /* 0x0000001000107308 */ /* 0x000ee20000002400 */
[----:B------:R-:W-:-:S02]  /*e410*/  IABS R159, R159 ;  /* 0x0000009f009f7213 */ /* 0x000fc40000000000 */
[----:B------:R-:W-:-:S05]  /*e420*/  I2FP.F32.S32 R10, R10 ;  /* 0x0000000a000a7245 */ /* 0x000fca0000201400 */
[----:B------:R-:W4:Y:S01]  /*e430*/  MUFU.TANH R18, R18 ;  /* 0x0000001200127308 */ /* 0x000f220000002400 */
[----:B------:R-:W-:Y:S01]  /*e440*/  I2FP.F32.S32 R5, R5 ;  /* 0x0000000500057245 */ /* 0x000fe20000201400 */
[----:B------:R-:W-:Y:S01]  /*e450*/  HMMA.16816.F32 R12, R24, R6, R12 ;  /* 0x00000006180c723c */ /* 0x000fe2000000180c */
[----:B------:R-:W-:Y:S02]  /*e460*/  IMAD.MOV.U32 R9, RZ, RZ, R159 ;  /* 0x000000ffff097224 */ /* 0x000fe400078e009f */
[C---:B-1----:R-:W-:Y:S01]  /*e470*/  FFMA.FTZ R4, -R236.reuse, R10, R4 ;  /* 0x0000000aec047223 */ /* 0x042fe20000010104 */
[----:B------:R-:W-:Y:S01]  /*e480*/  IABS R7, R157 ;  /* 0x0000009d00077213 */ /* 0x000fe20000000000 */
[----:B--2---:R-:W-:Y:S01]  /*e490*/  FFMA.FTZ R5, -R236, R5, R8 ;  /* 0x00000005ec057223 */ /* 0x004fe20000010108 */
[----:B------:R-:W-:Y:S01]  /*e4a0*/  VIADD R6, R20, 0xffffff70 ;  /* 0xffffff7014067836 */ /* 0x000fe20000000000 */
[----:B------:R-:W-:Y:S02]  /*e4b0*/  I2FP.F32.S32 R9, R9 ;  /* 0x0000000900097245 */ /* 0x000fe40000201400 */
[----:B------:R-:W-:-:S02]  /*e4c0*/  I2FP.F32.S32 R7, R7 ;  /* 0x0000000700077245 */ /* 0x000fc40000201400 */
[----:B------:R-:W-:Y:S02]  /*e4d0*/  FSEL R4, R4, -INF , P2 ;  /* 0xff80000004047808 */ /* 0x000fe40001000000 */
[----:B------:R-:W-:Y:S01]  /*e4e0*/  FSEL R5, R5, -INF , P3 ;  /* 0xff80000005057808 */ /* 0x000fe20001800000 */
[----:B---3--:R-:W-:Y:S01]  /*e4f0*/  FFMA.FTZ R9, -R236, R9, R16 ;  /* 0x00000009ec097223 */ /* 0x008fe20000010110 */
[----:B------:R-:W-:Y:S01]  /*e500*/  FSEL R163, R4, -INF , !P5 ;  /* 0xff80000004a37808 */ /* 0x000fe20006800000 */
[----:B------:R-:W-:Y:S01]  /*e510*/  FMUL.FTZ R4, R17, R197 ;  /* 0x000000c511047220 */ /* 0x000fe20000410000 */
[----:B------:R-:W-:Y:S01]  /*e520*/  FSEL R162, R5, -INF , !P4 ;  /* 0xff80000005a27808 */ /* 0x000fe20006000000 */
[----:B----4-:R-:W-:Y:S01]  /*e530*/  FFMA.FTZ R7, -R236, R7, R18 ;  /* 0x00000007ec077223 */ /* 0x010fe20000010112 */
[C---:B------:R-:W-:Y:S02]  /*e540*/  ISETP.GE.AND P2, PT, R6.reuse, R224, PT ;  /* 0x000000e00600720c */ /* 0x040fe40003f46270 */
[----:B------:R-:W-:Y:S01]  /*e550*/  ISETP.GE.AND P4, PT, R6, R222, PT ;  /* 0x000000de0600720c */ /* 0x000fe20003f86270 */
[----:B------:R-:W-:Y:S01]  /*e560*/  VIADD R5, R20, 0xffffff71 ;  /* 0xffffff7114057836 */ /* 0x000fe20000000000 */
[----:B------:R-:W-:-:S02]  /*e570*/  ISETP.GE.AND P5, PT, R6, R223, PT ;  /* 0x000000df0600720c */ /* 0x000fc40003fa6270 */
[----:B------:R-:W-:Y:S01]  /*e580*/  ISETP.GE.AND P3, PT, R6, R221, PT ;  /* 0x000000dd0600720c */ /* 0x000fe20003f66270 */
[-C--:B------:R-:W-:Y:S01]  /*e590*/  FMUL.FTZ R6, R19, R197.reuse ;  /* 0x000000c513067220 */ /* 0x080fe20000410000 */
[----:B------:R-:W-:Y:S02]  /*e5a0*/  FSEL R9, R9, -INF , P2 ;  /* 0xff80000009097808 */ /* 0x000fe40001000000 */
[----:B------:R-:W-:Y:S01]  /*e5b0*/  FSEL R139, R7, -INF , P4 ;  /* 0xff800000078b7808 */ /* 0x000fe20002000000 */
[----:B------:R-:W1:Y:S01]  /*e5c0*/  MUFU.TANH R4, R4 ;  /* 0x0000000400047308 */ /* 0x000e620000002400 */
[----:B------:R-:W-:Y:S01]  /*e5d0*/  FMUL.FTZ R12, R12, R197 ;  /* 0x000000c50c0c7220 */ /* 0x000fe20000410000 */
[----:B------:R-:W-:Y:S02]  /*e5e0*/  FSEL R143, R9, -INF , !P5 ;  /* 0xff800000098f7808 */ /* 0x000fe40006800000 */
[----:B------:R-:W-:Y:S02]  /*e5f0*/  FSEL R139, R139, -INF , !P3 ;  /* 0xff8000008b8b7808 */ /* 0x000fe40005800000 */
[----:B------:R-:W-:-:S02]  /*e600*/  ISETP.GE.AND P2, PT, R5, R224, PT ;  /* 0x000000e00500720c */ /* 0x000fc40003f46270 */
[C---:B------:R-:W-:Y:S01]  /*e610*/  ISETP.GE.AND P5, PT, R5.reuse, R223, PT ;  /* 0x000000df0500720c */ /* 0x040fe20003fa6270 */
[----:B------:R-:W2:Y:S01]  /*e620*/  MUFU.TANH R6, R6 ;  /* 0x0000000600067308 */ /* 0x000ea20000002400 */
[C---:B------:R-:W-:Y:S02]  /*e630*/  ISETP.GE.AND P4, PT, R5.reuse, R221, PT ;  /* 0x000000dd0500720c */ /* 0x040fe40003f86270 */
[----:B------:R-:W-:Y:S01]  /*e640*/  ISETP.GE.AND P3, PT, R5, R222, PT ;  /* 0x000000de0500720c */ /* 0x000fe20003f66270 */
[-C--:B------:R-:W-:Y:S01]  /*e650*/  FMUL.FTZ R5, R13, R197.reuse ;  /* 0x000000c50d057220 */ /* 0x080fe20000410000 */
[----:B------:R-:W-:-:S03]  /*e660*/  FMUL.FTZ R14, R14, R197 ;  /* 0x000000c50e0e7220 */ /* 0x000fc60000410000 */
[----:B------:R-:W3:Y:S01]  /*e670*/  MUFU.TANH R7, R12 ;  /* 0x0000000c00077308 */ /* 0x000ee20000002400 */
[----:B------:R-:W-:Y:S02]  /*e680*/  IABS R8, R156 ;  /* 0x0000009c00087213 */ /* 0x000fe40000000000 */
[----:B------:R-:W-:Y:S02]  /*e690*/  IABS R155, R155 ;  /* 0x0000009b009b7213 */ /* 0x000fe40000000000 */
[----:B------:R-:W-:-:S03]  /*e6a0*/  I2FP.F32.S32 R8, R8 ;  /* 0x0000000800087245 */ /* 0x000fc60000201400 */
[----:B------:R-:W4:Y:S01]  /*e6b0*/  MUFU.TANH R5, R5 ;  /* 0x0000000500057308 */ /* 0x000f220000002400 */
[----:B------:R-:W-:Y:S01]  /*e6c0*/  IABS R154, R154 ;  /* 0x0000009a009a7213 */ /* 0x000fe20000000000 */
[----:B------:R-:W-:Y:S01]  /*e6d0*/  FMUL.FTZ R15, R15, R197 ;  /* 0x000000c50f0f7220 */ /* 0x000fe20000410000 */
[----:B------:R-:W-:-:S05]  /*e6e0*/  I2FP.F32.S32 R155, R155 ;  /* 0x0000009b009b7245 */ /* 0x000fca0000201400 */
[----:B------:R-:W5:Y:S01]  /*e6f0*/  MUFU.TANH R14, R14 ;  /* 0x0000000e000e7308 */ /* 0x000f620000002400 */
[----:B-1----:R-:W-:Y:S01]  /*e700*/  FFMA.FTZ R8, -R236, R8, R4 ;  /* 0x00000008ec087223 */ /* 0x002fe20000010104 */
[----:B------:R-:W-:Y:S01]  /*e710*/  I2FP.F32.S32 R154, R154 ;  /* 0x0000009a009a7245 */ /* 0x000fe20000201400 */
[----:B------:R-:W-:Y:S01]  /*e720*/  VIADD R4, R20, 0xffffff78 ;  /* 0xffffff7814047836 */ /* 0x000fe20000000000 */
[----:B------:R-:W-:Y:S01]  /*e730*/  IABS R153, R153 ;  /* 0x0000009900997213 */ /* 0x000fe20000000000 */
[C---:B--2---:R-:W-:Y:S01]  /*e740*/  FFMA.FTZ R6, -R236.reuse, R155, R6 ;  /* 0x0000009bec067223 */ /* 0x044fe20000010106 */
[----:B------:R-:W-:Y:S01]  /*e750*/  IABS R148, R148 ;  /* 0x0000009400947213 */ /* 0x000fe20000000000 */
[----:B---3--:R-:W-:Y:S01]  /*e760*/  FFMA.FTZ R7, -R236, R154, R7 ;  /* 0x0000009aec077223 */ /* 0x008fe20000010107 */
[----:B------:R-:W1:Y:S01]  /*e770*/  MUFU.TANH R15, R15 ;  /* 0x0000000f000f7308 */ /* 0x000e620000002400 */
[----:B------:R-:W-:Y:S01]  /*e780*/  FSEL R8, R8, -INF , P2 ;  /* 0xff80000008087808 */ /* 0x000fe20001000000 */
[----:B------:R-:W-:Y:S01]  /*e790*/  VIADD R20, R20, 0xffffff79 ;  /* 0xffffff7914147836 */ /* 0x000fe20000000000 */
[----:B------:R-:W-:Y:S01]  /*e7a0*/  I2FP.F32.S32 R153, R153 ;  /* 0x0000009900997245 */ /* 0x000fe20000201400 */
[----:B------:R-:W-:Y:S01]  /*e7b0*/  BAR.SYNC.DEFER_BLOCKING 0x0 ;  /* 0x0000000000007b1d */ /* 0x000fe20000010000 */
[----:B------:R-:W-:-:S02]  /*e7c0*/  ISETP.GE.AND P2, PT, R4, R224, PT ;  /* 0x000000e00400720c */ /* 0x000fc40003f46270 */
[----:B------:R-:W-:Y:S01]  /*e7d0*/  I2FP.F32.S32 R148, R148 ;  /* 0x0000009400947245 */ /* 0x000fe20000201400 */
[----:B----4-:R-:W-:Y:S01]  /*e7e0*/  FFMA.FTZ R5, -R236, R153, R5 ;  /* 0x00000099ec057223 */ /* 0x010fe20000010105 */
[----:B------:R-:W-:Y:S02]  /*e7f0*/  FSEL R6, R6, -INF , P3 ;  /* 0xff80000006067808 */ /* 0x000fe40001800000 */
[----:B------:R-:W-:Y:S02]  /*e800*/  FSEL R7, R7, -INF , P2 ;  /* 0xff80000007077808 */ /* 0x000fe40001000000 */
[----:B------:R-:W-:Y:S01]  /*e810*/  ISETP.GE.AND P2, PT, R20, R224, PT ;  /* 0x000000e01400720c */ /* 0x000fe20003f46270 */
[----:B-----5:R-:W-:Y:S01]  /*e820*/  FFMA.FTZ R14, -R236, R148, R14 ;  /* 0x00000094ec0e7223 */ /* 0x020fe2000001010e */
        /* <DEDUP_REMOVED lines=8> */
[----:B-1----:R-:W-:Y:S01]  /*e8b0*/  FFMA.FTZ R15, -R236, R144, R15 ;  /* 0x00000090ec0f7223 */ /* 0x002fe2000001010f */
[----:B------:R-:W-:-:S02]  /*e8c0*/  FSEL R142, R8, -INF , !P5 ;  /* 0xff800000088e7808 */ /* 0x000fc40006800000 */
[-C--:B------:R-:W-:Y:S02]  /*e8d0*/  ISETP.GE.AND P5, PT, R4, R223.reuse, PT ;  /* 0x000000df0400720c */ /* 0x080fe40003fa6270 */
[----:B------:R-:W-:Y:S02]  /*e8e0*/  FSEL R137, R14, -INF , !P3 ;  /* 0xff8000000e897808 */ /* 0x000fe40005800000 */
[C---:B------:R-:W-:Y:S02]  /*e8f0*/  ISETP.GE.AND P3, PT, R20.reuse, R222, PT ;  /* 0x000000de1400720c */ /* 0x040fe40003f66270 */
        /* <DEDUP_REMOVED lines=27> */
[----:B------:R-:W-:Y:S02]  /*eab0*/  IMAD.HI.U32 R11, R15, R11, R14 ;  /* 0x0000000b0f0b7227 */ /* 0x000fe400078e000e */
[----:B------:R-:W1:Y:S04]  /*eac0*/  LDC.64 R14, c[0x0][0x348] ;  /* 0x0000d200ff0e7b82 */ /* 0x000e680000000a00 */
        /* <DEDUP_REMOVED lines=19> */
[----:B-1----:R-:W2:Y:S02]  /*ec00*/  LD.E.64 R8, desc[UR4][R14.64+0x38] ;  /* 0x000038040e087980 */ /* 0x002ea4000c101b00 */
        /* <DEDUP_REMOVED lines=26> */
.L_x_7272:
        /* <DEDUP_REMOVED lines=8> */
.L_x_7273:
[----:B------:R-:W-:Y:S05]  /*ee30*/  BSYNC.RECONVERGENT B0 ;  /* 0x0000000000007941 */ /* 0x000fea0003800200 */
.L_x_7271:
        /* <DEDUP_REMOVED lines=109> */
.L_x_7270:
[----:B------:R-:W-:Y:S05]  /*f510*/  BSYNC.RECONVERGENT B1 ;  /* 0x0000000000017941 */ /* 0x000fea0003800200 */
.L_x_7269:
[----:B--2---:R-:W2:Y:S04]  /*f520*/  LDL.LU R4, [R1] ;  /* 0x0000000001047983 */ /* 0x004ea80000300800 */
[----:B------:R-:W3:Y:S01]  /*f530*/  LDL.LU R66, [R1+0x4] ;  /* 0x0000040001427983 */ /* 0x000ee20000300800 */
[----:B------:R-:W-:-:S03]  /*f540*/  MOV R64, R147 ;  /* 0x0000009300407202 */ /* 0x000fc60000000f00 */
[----:B------:R-:W4:Y:S01]  /*f550*/  LD.E R148, desc[UR4][R2.64+0xdc] ;  /* 0x0000dc0402947980 */ /* 0x000f22000c101900 */
[----:B------:R-:W-:-:S04]  /*f560*/  FMNMX3.FTZ R7, R133, R152, R146, !PT ;  /* 0x0000009885077276 */ /* 0x000fc80007810092 */
[----:B------:R-:W-:Y:S02]  /*f570*/  FMNMX3.FTZ R7, R7, R151, R150, !PT ;  /* 0x0000009707077276 */ /* 0x000fe40007810096 */
        /* <DEDUP_REMOVED lines=15> */
[----:B------:R-:W-:Y:S02]  /*f670*/  FMNMX3.FTZ R6, R6, R141, R140, !PT ;  /* 0x0000008d06067276 */ /* 0x000fe4000781008c */
[----:B------:R-:W-:Y:S02]  /*f680*/  LOP3.LUT R154, R187, 0x200, R188, 0xf8, !PT ;  /* 0x00000200bb9a7812 */ /* 0x000fe400078ef8bc */
[----:B------:R-:W-:Y:S02]  /*f690*/  MOV R159, 0x20 ;  /* 0x00000020009f7802 */ /* 0x000fe40000000f00 */
[----:B------:R-:W-:-:S04]  /*f6a0*/  LEA R154, R154, R212, 0x1 ;  /* 0x000000d49a9a7211 */ /* 0x000fc800078e08ff */
[C---:B------:R-:W-:Y:S01]  /*f6b0*/  IADD3 R16, PT, PT, R154.reuse, 0xc000, RZ ;  /* 0x0000c0009a107810 */ /* 0x040fe20007ffe0ff */
[----:B------:R-:W-:Y:S01]  /*f6c0*/  LDSM.16.MT88.4 R12, [R154+0xc000] ;  /* 0x00c000009a0c783b */ /* 0x000fe20000004200 */
[----:B------:R-:W-:-:S03]  /*f6d0*/  IADD3 R160, PT, PT, R154, 0xc040, RZ ;  /* 0x0000c0409aa07810 */ /* 0x000fc60007ffe0ff */
[----:B------:R-:W-:Y:S01]  /*f6e0*/  LDSM.16.MT88.4 R44, [R154+0x10000] ;  /* 0x010000009a2c783b */ /* 0x000fe20000004200 */
[----:B--2---:R-:W-:-:S04]  /*f6f0*/  MOV R65, R4 ;  /* 0x0000000400417202 */ /* 0x004fc80000000f00 */
[----:B---3--:R-:W-:-:S04]  /*f700*/  FMNMX3.FTZ R7, R7, R66, R65, !PT ;  /* 0x0000004207077276 */ /* 0x008fc80007810041 */
        /* <DEDUP_REMOVED lines=13> */
[----:B------:R-:W1:Y:S04]  /*f7e0*/  SHFL.BFLY PT, R5, R7, 0x2, 0x1f ;  /* 0x0c401f0007057f89 */ /* 0x000e6800000e0000 */
[----:B------:R-:W2:Y:S01]  /*f7f0*/  SHFL.BFLY PT, R4, R6, 0x2, 0x1f ;  /* 0x0c401f0006047f89 */ /* 0x000ea200000e0000 */
[----:B-1----:R-:W-:-:S05]  /*f800*/  FMNMX.FTZ R5, R7, R5, !PT ;  /* 0x0000000507057209 */ /* 0x002fca0007810000 */
[----:B------:R-:W1:Y:S01]  /*f810*/  SHFL.BFLY PT, R144, R5, 0x1, 0x1f ;  /* 0x0c201f0005907f89 */ /* 0x000e6200000e0000 */
[----:B--2---:R-:W-:-:S05]  /*f820*/  FMNMX.FTZ R4, R6, R4, !PT ;  /* 0x0000000406047209 */ /* 0x004fca0007810000 */
[----:B------:R-:W2:Y:S01]  /*f830*/  SHFL.BFLY PT, R145, R4, 0x1, 0x1f ;  /* 0x0c201f0004917f89 */ /* 0x000ea200000e0000 */
[----:B-1----:R-:W-:-:S04]  /*f840*/  FMNMX.FTZ R144, R5, R144, !PT ;  /* 0x0000009005907209 */ /* 0x002fc80007810000 */
[----:B------:R-:W-:Y:S01]  /*f850*/  FSETP.NEU.FTZ.AND P0, PT, R144, -INF , PT ;  /* 0xff8000009000780b */ /* 0x000fe20003f1d000 */
[----:B----4-:R-:W-:Y:S01]  /*f860*/  FMUL.FTZ R147, R148, R144 ;  /* 0x0000009094937220 */ /* 0x010fe20000410000 */
[----:B--2---:R-:W-:-:S04]  /*f870*/  FMNMX.FTZ R145, R4, R145, !PT ;  /* 0x0000009104917209 */ /* 0x004fc80007810000 */
[----:B------:R-:W-:Y:S01]  /*f880*/  FSEL R147, R147, RZ, P0 ;  /* 0x000000ff93937208 */ /* 0x000fe20000000000 */
[----:B------:R-:W-:Y:S01]  /*f890*/  FMUL.FTZ R153, R148, R145 ;  /* 0x0000009194997220 */ /* 0x000fe20000410000 */
[----:B------:R-:W-:-:S03]  /*f8a0*/  FSETP.NEU.FTZ.AND P1, PT, R145, -INF , PT ;  /* 0xff8000009100780b */ /* 0x000fc60003f3d000 */
[-CC-:B------:R-:W-:Y:S01]  /*f8b0*/  FFMA.FTZ R4, R146, R148.reuse, -R147.reuse ;  /* 0x0000009492047223 */ /* 0x180fe20000010893 */
[-CC-:B------:R-:W-:Y:S01]  /*f8c0*/  FFMA.FTZ R152, R152, R148.reuse, -R147.reuse ;  /* 0x0000009498987223 */ /* 0x180fe20000010893 */
[----:B------:R-:W-:Y:S01]  /*f8d0*/  FSEL R153, R153, RZ, P1 ;  /* 0x000000ff99997208 */ /* 0x000fe20000800000 */
[-CC-:B------:R-:W-:Y:S02]  /*f8e0*/  FFMA.FTZ R5, R151, R148.reuse, -R147.reuse ;  /* 0x0000009497057223 */ /* 0x180fe40000010893 */
[----:B------:R1:W-:Y:S04]  /*f8f0*/  MUFU.EX2 R151, R4 ;  /* 0x0000000400977308 */ /* 0x0003e80000000800 */
[----:B------:R2:W-:Y:S01]  /*f900*/  MUFU.EX2 R146, R152 ;  /* 0x0000009800927308 */ /* 0x0005e20000000800 */
[-C--:B-1----:R-:W-:Y:S01]  /*f910*/  FFMA.FTZ R4, R150, R148.reuse, -R147 ;  /* 0x0000009496047223 */ /* 0x082fe20000010893 */
[----:B--2---:R-:W-:-:S03]  /*f920*/  FFMA.FTZ R152, R149, R148, -R153 ;  /* 0x0000009495987223 */ /* 0x004fc60000010899 */
[----:B------:R1:W-:Y:S04]  /*f930*/  MUFU.EX2 R149, R4 ;  /* 0x0000000400957308 */ /* 0x0003e80000000800 */
[----:B------:R2:W3:Y:S01]  /*f940*/  MUFU.EX2 R150, R5 ;  /* 0x0000000500967308 */ /* 0x0004e20000000800 */
[----:B-1----:R-:W-:Y:S02]  /*f950*/  FSEL R4, R144, RZ, P0 ;  /* 0x000000ff90047208 */ /* 0x002fe40000000000 */
[----:B------:R-:W-:Y:S02]  /*f960*/  ISETP.NE.AND P0, PT, R184, RZ, PT ;  /* 0x000000ffb800720c */ /* 0x000fe40003f05270 */
[----:B--2---:R-:W-:Y:S02]  /*f970*/  FSEL R5, R145, RZ, P1 ;  /* 0x000000ff91057208 */ /* 0x004fe40000800000 */
[----:B------:R-:W-:-:S03]  /*f980*/  SEL R159, R159, 0xffffffe0, !P0 ;  /* 0xffffffe09f9f7807 */ /* 0x000fc60004000000 */
[----:B------:R-:W-:Y:S01]  /*f990*/  FADD.FTZ R5, R134, -R5 ;  /* 0x8000000586057221 */ /* 0x000fe20000010000 */
[----:B------:R-:W-:-:S05]  /*f9a0*/  IADD3 R134, PT, PT, R154, R159, RZ ;  /* 0x0000009f9a867210 */ /* 0x000fca0007ffe0ff */
[----:B------:R-:W1:Y:S01]  /*f9b0*/  LDSM.16.MT88.4 R52, [R134+0x10000] ;  /* 0x010000008634783b */ /* 0x000e620000004200 */
[----:B------:R-:W-:Y:S01]  /*f9c0*/  ISETP.NE.AND P0, PT, R183, RZ, PT ;  /* 0x000000ffb700720c */ /* 0x000fe20003f05270 */
[----:B------:R-:W-:Y:S01]  /*f9d0*/  FADD.FTZ R4, R133, -R4 ;  /* 0x8000000485047221 */ /* 0x000fe20000010000 */
[-CC-:B------:R-:W-:Y:S01]  /*f9e0*/  FFMA.FTZ R155, R23, R148.reuse, -R153.reuse ;  /* 0x00000094179b7223 */ /* 0x180fe20000010899 */
[-CC-:B------:R-:W-:Y:S01]  /*f9f0*/  FFMA.FTZ R156, R22, R148.reuse, -R153.reuse ;  /* 0x00000094169c7223 */ /* 0x180fe20000010899 */
[----:B------:R-:W-:Y:S01]  /*fa00*/  FFMA.FTZ R21, R21, R148, -R153 ;  /* 0x0000009415157223 */ /* 0x000fe20000010899 */
[C---:B------:R-:W-:Y:S01]  /*fa10*/  FMUL.FTZ R4, R148.reuse, R4 ;  /* 0x0000000494047220 */ /* 0x040fe20000410000 */
[----:B------:R-:W-:Y:S01]  /*fa20*/  FMUL.FTZ R5, R148, R5 ;  /* 0x0000000594057220 */ /* 0x000fe20000410000 */
[----:B------:R-:W-:Y:S04]  /*fa30*/  MUFU.EX2 R152, R152 ;  /* 0x0000009800987308 */ /* 0x000fe80000000800 */
[----:B------:R-:W-:Y:S02]  /*fa40*/  MUFU.EX2 R155, R155 ;  /* 0x0000009b009b7308 */ /* 0x000fe40000000800 */
[----:B------:R-:W-:-:S02]  /*fa50*/  @P0 IADD3 R160, PT, PT, R16, -0x40, RZ ;  /* 0xffffffc010a00810 */ /* 0x000fc40007ffe0ff */
[----:B------:R2:W-:Y:S03]  /*fa60*/  MUFU.EX2 R133, R21 ;  /* 0x0000001500857308 */ /* 0x0005e60000000800 */
[----:B------:R-:W4:Y:S01]  /*fa70*/  LDSM.16.MT88.4 R28, [R160] ;  /* 0x00000000a01c783b */ /* 0x000f220000004200 */
[----:B------:R-:W5:Y:S04]  /*fa80*/  MUFU.EX2 R156, R156 ;  /* 0x0000009c009c7308 */ /* 0x000f680000000800 */
[----:B------:R1:W1:Y:S04]  /*fa90*/  MUFU.EX2 R157, R4 ;  /* 0x00000004009d7308 */ /* 0x0002680000000800 */
[----:B------:R1:W1:Y:S01]  /*faa0*/  MUFU.EX2 R158, R5 ;  /* 0x00000005009e7308 */ /* 0x0002620000000800 */
[----:B------:R-:W-:Y:S01]  /*fab0*/  IADD3 R159, PT, PT, R159, R160, RZ ;  /* 0x000000a09f9f7210 */ /* 0x000fe20007ffe0ff */
[----:B--2---:R-:W-:Y:S01]  /*fac0*/  LDSM.16.MT88.4 R20, [R134+0xc000] ;  /* 0x00c000008614783b */ /* 0x004fe20000004200 */
[----:B---3--:R-:W-:-:S02]  /*fad0*/  F2FP.F16.F32.PACK_AB R7, R149, R150 ;  /* 0x000000969507723e */ /* 0x008fc400000000ff */
[----:B-----5:R-:W-:Y:S01]  /*fae0*/  F2FP.F16.F32.PACK_AB R6, R156, R133 ;  /* 0x000000859c06723e */ /* 0x020fe200000000ff */
[----:B------:R-:W2:Y:S01]  /*faf0*/  LDSM.16.MT88.4 R36, [R159] ;  /* 0x000000009f24783b */ /* 0x000ea20000004200 */
[----:B-1----:R-:W-:Y:S01]  /*fb00*/  F2FP.F16.F32.PACK_AB R4, R155, R152 ;  /* 0x000000989b04723e */ /* 0x002fe200000000ff */
[-C--:B------:R-:W-:Y:S01]  /*fb10*/  FMUL.FTZ R50, R90, R157.reuse ;  /* 0x0000009d5a327220 */ /* 0x080fe20000410000 */
        /* <DEDUP_REMOVED lines=8> */
[----:B------:R-:W1:Y:S03]  /*fba0*/  LDSM.16.MT88.4 R60, [R160+0x4000] ;  /* 0x00400000a03c783b */ /* 0x000e660000004200 */
[C---:B------:R-:W-:Y:S01]  /*fbb0*/  HMMA.16816.F32 R48, R4.reuse, R52, R48 ;  /* 0x000000340430723c */ /* 0x040fe20000001830 */
[-C--:B------:R-:W-:Y:S01]  /*fbc0*/  FMUL.FTZ R42, R98, R157.reuse ;  /* 0x0000009d622a7220 */ /* 0x080fe20000410000 */
[-C--:B------:R-:W-:Y:S01]  /*fbd0*/  FMUL.FTZ R43, R99, R157.reuse ;  /* 0x0000009d632b7220 */ /* 0x080fe20000410000 */
[-C--:B------:R-:W-:Y:S01]  /*fbe0*/  FMUL.FTZ R40, R96, R158.reuse ;  /* 0x0000009e60287220 */ /* 0x080fe20000410000 */
[-C--:B------:R-:W-:Y:S01]  /*fbf0*/  FMUL.FTZ R41, R97, R158.reuse ;  /* 0x0000009e61297220 */ /* 0x080fe20000410000 */
[-C--:B------:R-:W-:Y:S01]  /*fc00*/  FMUL.FTZ R26, R114, R157.reuse ;  /* 0x0000009d721a7220 */ /* 0x080fe20000410000 */
[----:B------:R-:W-:Y:S02]  /*fc10*/  LDSM.16.MT88.4 R96, [R154+0xc800] ;  /* 0x00c800009a60783b */ /* 0x000fe40000004200 */
[C---:B------:R-:W-:Y:S02]  /*fc20*/  HMMA.16816.F32 R52, R4.reuse, R54, R84 ;  /* 0x000000360434723c */ /* 0x040fe40000001854 */
[----:B------:R-:W3:Y:S01]  /*fc30*/  LDSM.16.MT88.4 R84, [R159+0x4000] ;  /* 0x004000009f54783b */ /* 0x000ee20000004200 */
        /* <DEDUP_REMOVED lines=35> */
[----:B------:R-:W4:Y:S03]  /*fe70*/  LDSM.16.MT88.4 R64, [R154+0x10800] ;  /* 0x010800009a40783b */ /* 0x000f260000004200 */
        /* <DEDUP_REMOVED lines=11> */
[C---:B--2---:R-:W-:Y:S01]  /*ff30*/  HMMA.16816.F32 R32, R4.reuse, R36, R32 ;  /* 0x000000240420723c */ /* 0x044fe20000001820 */
        /* <DEDUP_REMOVED lines=26> */
[C---:B------:R-:W-:Y:S01]  /*100e0*/  HMMA.16816.F32 R16, R4.reuse, R20, R16 ;  /* 0x000000140410723c */ /* 0x040fe20000001810 */
[----:B------:R-:W4:Y:S04]  /*100f0*/  LDSM.16.MT88.4 R68, [R160+0x4800] ;  /* 0x00480000a044783b */ /* 0x000f280000004200 */
[----:B------:R-:W-:Y:S03]  /*10100*/  LDSM.16.MT88.4 R88, [R160+0x800] ;  /* 0x00080000a058783b */ /* 0x000fe60000004200 */
[C---:B------:R-:W-:Y:S01]  /*10110*/  HMMA.16816.F32 R40, R4.reuse, R44, R40 ;  /* 0x0000002c0428723c */ /* 0x040fe20000001828 */
[----:B------:R-:W-:Y:S01]  /*10120*/  LDSM.16.MT88.4 R80, [R134+0x10800] ;  /* 0x010800008650783b */ /* 0x000fe20000004200 */
[-CC-:B------:R-:W-:Y:S01]  /*10130*/  FFMA.FTZ R113, R235, R148.reuse, -R147.reuse ;  /* 0x00000094eb717223 */ /* 0x180fe20000010893 */
[-CC-:B------:R-:W-:Y:S01]  /*10140*/  FFMA.FTZ R112, R246, R148.reuse, -R147.reuse ;  /* 0x00000094f6707223 */ /* 0x180fe20000010893 */
[-C--:B------:R-:W-:Y:S01]  /*10150*/  FFMA.FTZ R114, R247, R148.reuse, -R147 ;  /* 0x00000094f7727223 */ /* 0x080fe20000010893 */
[-CC-:B------:R-:W-:Y:S01]  /*10160*/  FFMA.FTZ R165, R232, R148.reuse, -R153.reuse ;  /* 0x00000094e8a57223 */ /* 0x180fe20000010899 */
[-CC-:B------:R-:W-:Y:S01]  /*10170*/  FFMA.FTZ R115, R233, R148.reuse, -R153.reuse ;  /* 0x00000094e9737223 */ /* 0x180fe20000010899 */
[-CC-:B------:R-:W-:Y:S01]  /*10180*/  FFMA.FTZ R172, R234, R148.reuse, -R153.reuse ;  /* 0x00000094eaac7223 */ /* 0x180fe20000010899 */
[C---:B-1----:R-:W-:Y:S01]  /*10190*/  HMMA.16816.F32 R56, R4.reuse, R60, R56 ;  /* 0x0000003c0438723c */ /* 0x042fe20000001838 */
[-C--:B------:R-:W-:Y:S01]  /*101a0*/  FFMA.FTZ R167, R215, R148.reuse, -R153 ;  /* 0x00000094d7a77223 */ /* 0x080fe20000010899 */
[-CC-:B------:R-:W-:Y:S01]  /*101b0*/  FFMA.FTZ R166, R214, R148.reuse, -R147.reuse ;  /* 0x00000094d6a67223 */ /* 0x180fe20000010893 */
[-CC-:B------:R-:W-:Y:S01]  /*101c0*/  FFMA.FTZ R180, R206, R148.reuse, -R147.reuse ;  /* 0x00000094ceb47223 */ /* 0x180fe20000010893 */
[-CC-:B------:R-:W-:Y:S01]  /*101d0*/  FFMA.FTZ R183, R207, R148.reuse, -R147.reuse ;  /* 0x00000094cfb77223 */ /* 0x180fe20000010893 */
[-C--:B------:R-:W-:Y:S01]  /*101e0*/  FFMA.FTZ R181, R213, R148.reuse, -R147 ;  /* 0x00000094d5b57223 */ /* 0x080fe20000010893 */
        /* <DEDUP_REMOVED lines=8> */
[-CC-:B------:R-:W-:Y:S01]  /*10270*/  FFMA.FTZ R199, R199, R148.reuse, -R147.reuse ;  /* 0x00000094c7c77223 */ /* 0x180fe20000010893 */
[-CC-:B------:R-:W-:Y:S01]  /*10280*/  FFMA.FTZ R193, R193, R148.reuse, -R147.reuse ;  /* 0x00000094c1c17223 */ /* 0x180fe20000010893 */
[C---:B------:R-:W-:Y:S01]  /*10290*/  HMMA.16816.F32 R44, R4.reuse, R46, R92 ;  /* 0x0000002e042c723c */ /* 0x040fe2000000185c */
[----:B------:R-:W1:Y:S01]  /*102a0*/  LDSM.16.MT88.4 R92, [R134+0xc800] ;  /* 0x00c80000865c783b */ /* 0x000e620000004200 */
[-CC-:B------:R-:W-:Y:S01]  /*102b0*/  FFMA.FTZ R191, R191, R148.reuse, -R147.reuse ;  /* 0x00000094bfbf7223 */ /* 0x180fe20000010893 */
[--C-:B------:R-:W-:Y:S01]  /*102c0*/  FFMA.FTZ R178, R178, R148, -R147.reuse ;  /* 0x00000094b2b27223 */ /* 0x100fe20000010893 */
[----:B------:R-:W-:Y:S01]  /*102d0*/  FFMA.FTZ R146, R244, R157, R146 ;  /* 0x0000009df4927223 */ /* 0x000fe20000010092 */
[----:B------:R-:W-:Y:S01]  /*102e0*/  FFMA.FTZ R152, R245, R158, R152 ;  /* 0x0000009ef5987223 */ /* 0x000fe20000010098 */
[-C--:B------:R-:W-:Y:S01]  /*102f0*/  FFMA.FTZ R164, R164, R148.reuse, -R147 ;  /* 0x00000094a4a47223 */ /* 0x080fe20000010893 */
[--C-:B------:R-:W-:Y:S01]  /*10300*/  FFMA.FTZ R161, R161, R148, -R153.reuse ;  /* 0x00000094a1a17223 */ /* 0x100fe20000010899 */
[C---:B------:R-:W-:Y:S01]  /*10310*/  HMMA.16816.F32 R60, R4.reuse, R62, R76 ;  /* 0x0000003e043c723c */ /* 0x040fe2000000184c */
[----:B------:R-:W1:Y:S04]  /*10320*/  LDSM.16.MT88.4 R76, [R159+0x800] ;  /* 0x000800009f4c783b */ /* 0x000e680000004200 */
[----:B------:R-:W-:Y:S03]  /*10330*/  LDSM.16.MT88.4 R124, [R154+0xf800] ;  /* 0x00f800009a7c783b */ /* 0x000fe60000004200 */
[C---:B---3--:R-:W-:Y:S01]  /*10340*/  HMMA.16816.F32 R72, R4.reuse, R84, R72 ;  /* 0x000000540448723c */ /* 0x048fe20000001848 */
[----:B--2---:R-:W-:Y:S01]  /*10350*/  F2FP.F16.F32.PACK_AB R84, R111, R110 ;  /* 0x0000006e6f54723e */ /* 0x004fe200000000ff */
[----:B------:R-:W-:Y:S01]  /*10360*/  MUFU.EX2 R113, R113 ;  /* 0x0000007100717308 */ /* 0x000fe20000000800 */
[----:B------:R-:W-:Y:S01]  /*10370*/  F2FP.F16.F32.PACK_AB R85, R106, R107 ;  /* 0x0000006b6a55723e */ /* 0x000fe200000000ff */
[----:B------:R-:W-:Y:S01]  /*10380*/  FFMA.FTZ R140, R140, R148, -R153 ;  /* 0x000000948c8c7223 */ /* 0x000fe20000010899 */
[----:B------:R-:W-:Y:S03]  /*10390*/  LDSM.16.MT88.4 R116, [R134+0xf800] ;  /* 0x00f800008674783b */ /* 0x000fe60000004200 */
[----:B------:R-:W-:Y:S01]  /*103a0*/  HMMA.16816.F32 R4, R4, R86, R100 ;  /* 0x000000560404723c */ /* 0x000fe20000001864 */
[----:B-----5:R-:W-:Y:S01]  /*103b0*/  F2FP.F16.F32.PACK_AB R86, R108, R109 ;  /* 0x0000006d6c56723e */ /* 0x020fe200000000ff */
[----:B------:R-:W-:Y:S01]  /*103c0*/  MUFU.EX2 R112, R112 ;  /* 0x0000007000707308 */ /* 0x000fe20000000800 */
[----:B------:R-:W-:Y:S01]  /*103d0*/  F2FP.F16.F32.PACK_AB R87, R104, R105 ;  /* 0x000000696857723e */ /* 0x000fe200000000ff */
[----:B------:R-:W-:Y:S06]  /*103e0*/  LDSM.16.MT88.4 R100, [R154+0xd000] ;  /* 0x00d000009a64783b */ /* 0x000fec0000004200 */
[C---:B------:R-:W-:Y:S08]  /*103f0*/  HMMA.16816.F32 R8, R84.reuse, R96, R8 ;  /* 0x000000605408723c */ /* 0x040ff00000001808 */
[C---:B------:R-:W-:Y:S01]  /*10400*/  HMMA.16816.F32 R12, R84.reuse, R98, R12 ;  /* 0x00000062540c723c */ /* 0x040fe2000000180c */
[----:B------:R-:W2:Y:S07]  /*10410*/  LDSM.16.MT88.4 R96, [R159+0x4800] ;  /* 0x004800009f60783b */ /* 0x000eae0000004200 */
[C---:B----4-:R-:W-:Y:S08]  /*10420*/  HMMA.16816.F32 R40, R84.reuse, R64, R40 ;  /* 0x000000405428723c */ /* 0x050ff00000001828 */
[C---:B------:R-:W-:Y:S01]  /*10430*/  HMMA.16816.F32 R44, R84.reuse, R66, R44 ;  /* 0x00000042542c723c */ /* 0x040fe2000000182c */
[----:B------:R-:W3:Y:S07]  /*10440*/  LDSM.16.MT88.4 R64, [R154+0x11000] ;  /* 0x011000009a40783b */ /* 0x000eee0000004200 */
[C---:B------:R-:W-:Y:S08]  /*10450*/  HMMA.16816.F32 R56, R84.reuse, R68, R56 ;  /* 0x000000445438723c */ /* 0x040ff00000001838 */
[C---:B------:R-:W-:Y:S01]  /*10460*/  HMMA.16816.F32 R60, R84.reuse, R70, R60 ;  /* 0x00000046543c723c */ /* 0x040fe2000000183c */
[----:B------:R-:W4:Y:S07]  /*10470*/  LDSM.16.MT88.4 R68, [R159+0x1000] ;  /* 0x001000009f44783b */ /* 0x000f2e0000004200 */
[C---:B-1----:R-:W-:Y:S08]  /*10480*/  HMMA.16816.F32 R16, R84.reuse, R92, R16 ;  /* 0x0000005c5410723c */ /* 0x042ff00000001810 */
[C---:B------:R-:W-:Y:S01]  /*10490*/  HMMA.16816.F32 R20, R84.reuse, R94, R20 ;  /* 0x0000005e5414723c */ /* 0x040fe20000001814 */
[----:B------:R-:W1:Y:S01]  /*104a0*/  LDSM.16.MT88.4 R92, [R134+0xd000] ;  /* 0x00d00000865c783b */ /* 0x000e620000004200 */
[----:B------:R-:W-:Y:S04]  /*104b0*/  MUFU.EX2 R114, R114 ;  /* 0x0000007200727308 */ /* 0x000fe80000000800 */
[----:B------:R-:W-:Y:S02]  /*104c0*/  MUFU.EX2 R165, R165 ;  /* 0x000000a500a57308 */ /* 0x000fe40000000800 */
[C---:B------:R-:W-:Y:S02]  /*104d0*/  HMMA.16816.F32 R24, R84.reuse, R88, R24 ;  /* 0x000000585418723c */ /* 0x040fe40000001818 */
[----:B------:R-:W5:Y:S04]  /*104e0*/  MUFU.EX2 R115, R115 ;  /* 0x0000007300737308 */ /* 0x000f680000000800 */
[----:B------:R-:W-:Y:S02]  /*104f0*/  MUFU.EX2 R172, R172 ;  /* 0x000000ac00ac7308 */ /* 0x000fe40000000800 */
[C---:B------:R-:W-:Y:S01]  /*10500*/  HMMA.16816.F32 R28, R84.reuse, R90, R28 ;  /* 0x0000005a541c723c */ /* 0x040fe2000000181c */
[----:B------:R-:W-:Y:S01]  /*10510*/  LDSM.16.MT88.4 R88, [R160+0x1000] ;  /* 0x00100000a058783b */ /* 0x000fe20000004200 */
[----:B------:R-:W3:Y:S04]  /*10520*/  MUFU.EX2 R167, R167 ;  /* 0x000000a700a77308 */ /* 0x000ee80000000800 */
[----:B------:R-:W4:Y:S02]  /*10530*/  MUFU.EX2 R166, R166 ;  /* 0x000000a600a67308 */ /* 0x000f240000000800 */
[C---:B------:R-:W-:Y:S08]  /*10540*/  HMMA.16816.F32 R32, R84.reuse, R76, R32 ;  /* 0x0000004c5420723c */ /* 0x040ff00000001820 */
[C---:B------:R-:W-:Y:S01]  /*10550*/  HMMA.16816.F32 R36, R84.reuse, R78, R36 ;  /* 0x0000004e5424723c */ /* 0x040fe20000001824 */
[----:B------:R-:W-:Y:S07]  /*10560*/  LDSM.16.MT88.4 R76, [R134+0x11000] ;  /* 0x01100000864c783b */ /* 0x000fee0000004200 */
[C---:B------:R-:W-:Y:S08]  /*10570*/  HMMA.16816.F32 R48, R84.reuse, R80, R48 ;  /* 0x000000505430723c */ /* 0x040ff00000001830 */
[C---:B------:R-:W-:Y:S08]  /*10580*/  HMMA.16816.F32 R52, R84.reuse, R82, R52 ;  /* 0x000000525434723c */ /* 0x040ff00000001834 */
[C---:B--2---:R-:W-:Y:S08]  /*10590*/  HMMA.16816.F32 R72, R84.reuse, R96, R72 ;  /* 0x000000605448723c */ /* 0x044ff00000001848 */
[----:B------:R-:W-:Y:S01]  /*105a0*/  HMMA.16816.F32 R4, R84, R98, R4 ;  /* 0x000000625404723c */ /* 0x000fe20000001804 */
[----:B------:R-:W2:Y:S01]  /*105b0*/  LDSM.16.MT88.4 R84, [R160+0x5000] ;  /* 0x00500000a054783b */ /* 0x000ea20000004200 */
[----:B-----5:R-:W-:-:S02]  /*105c0*/  F2FP.F16.F32.PACK_AB R80, R115, R165 ;  /* 0x000000a57350723e */ /* 0x020fc400000000ff */
[----:B------:R-:W-:Y:S01]  /*105d0*/  F2FP.F16.F32.PACK_AB R81, R112, R113 ;  /* 0x000000717051723e */ /* 0x000fe200000000ff */
[----:B------:R-:W-:Y:S01]  /*105e0*/  MUFU.EX2 R180, R180 ;  /* 0x000000b400b47308 */ /* 0x000fe20000000800 */
[----:B---3--:R-:W-:Y:S01]  /*105f0*/  F2FP.F16.F32.PACK_AB R82, R167, R172 ;  /* 0x000000aca752723e */ /* 0x008fe200000000ff */
[----:B------:R-:W-:Y:S01]  /*10600*/  LDSM.16.MT88.4 R96, [R154+0xd800] ;  /* 0x00d800009a60783b */ /* 0x000fe20000004200 */
[----:B----4-:R-:W-:-:S07]  /*10610*/  F2FP.F16.F32.PACK_AB R83, R166, R114 ;  /* 0x00000072a653723e */ /* 0x010fce00000000ff */
        /* <DEDUP_REMOVED lines=11> */
[----:B------:R-:W2:Y:S01]  /*106d0*/  LDSM.16.MT88.4 R84, [R134+0x11800] ;  /* 0x011800008654783b */ /* 0x000ea20000004200 */
        /* <DEDUP_REMOVED lines=9> */
[----:B------:R-:W2:Y:S07]  /*10770*/  LDSM.16.MT88.4 R76, [R159+0x1800] ;  /* 0x001800009f4c783b */ /* 0x000eae0000004200 */
[----:B---3--:R-:W-:Y:S01]  /*10780*/  HMMA.16816.F32 R72, R80, R64, R72 ;  /* 0x000000405048723c */ /* 0x008fe20000001848 */
[----:B-----5:R-:W-:-:S02]  /*10790*/  F2FP.F16.F32.PACK_AB R64, R189, R184 ;  /* 0x000000b8bd40723e */ /* 0x020fc400000000ff */
[----:B------:R-:W-:-:S05]  /*107a0*/  F2FP.F16.F32.PACK_AB R65, R183, R180 ;  /* 0x000000b4b741723e */ /* 0x000fca00000000ff */
[----:B------:R-:W-:Y:S01]  /*107b0*/  HMMA.16816.F32 R4, R80, R66, R4 ;  /* 0x000000425004723c */ /* 0x000fe20000001804 */
[----:B----4-:R-:W-:Y:S02]  /*107c0*/  F2FP.F16.F32.PACK_AB R66, R188, R187 ;  /* 0x000000bbbc42723e */ /* 0x010fe400000000ff */
[----:B-1----:R-:W-:-:S07]  /*107d0*/  F2FP.F16.F32.PACK_AB R67, R197, R181 ;  /* 0x000000b5c543723e */ /* 0x002fce00000000ff */
[----:B------:R-:W-:Y:S01]  /*107e0*/  HMMA.16816.F32 R40, R64, R68, R40 ;  /* 0x000000444028723c */ /* 0x000fe20000001828 */
[-CC-:B------:R-:W-:Y:S01]  /*107f0*/  FFMA.FTZ R68, R192, R148.reuse, -R153.reuse ;  /* 0x00000094c0447223 */ /* 0x180fe20000010899 */
[----:B------:R-:W-:-:S03]  /*10800*/  FFMA.FTZ R69, R194, R148, -R153 ;  /* 0x00000094c2457223 */ /* 0x000fc60000010899 */
[----:B------:R1:W-:Y:S03]  /*10810*/  MUFU.EX2 R194, R68 ;  /* 0x0000004400c27308 */ /* 0x0003e60000000800 */
[C---:B------:R-:W-:Y:S01]  /*10820*/  HMMA.16816.F32 R8, R80.reuse, R100, R8 ;  /* 0x000000645008723c */ /* 0x040fe20000001808 */
[----:B------:R3:W-:Y:S07]  /*10830*/  MUFU.EX2 R192, R200 ;  /* 0x000000c800c07308 */ /* 0x0007ee0000000800 */
[----:B------:R-:W-:Y:S01]  /*10840*/  HMMA.16816.F32 R12, R80, R102, R12 ;  /* 0x00000066500c723c */ /* 0x000fe2000000180c */
[----:B------:R-:W-:Y:S01]  /*10850*/  LDSM.16.MT88.4 R100, [R160+0x5800] ;  /* 0x00580000a064783b */ /* 0x000fe20000004200 */
[----:B-1----:R-:W-:-:S06]  /*10860*/  FFMA.FTZ R68, R198, R148, -R153 ;  /* 0x00000094c6447223 */ /* 0x002fcc0000010899 */
[----:B------:R-:W-:Y:S01]  /*10870*/  HMMA.16816.F32 R24, R80, R88, R24 ;  /* 0x000000585018723c */ /* 0x000fe20000001818 */
[----:B---3--:R-:W-:-:S07]  /*10880*/  FFMA.FTZ R200, R196, R148, -R153 ;  /* 0x00000094c4c87223 */ /* 0x008fce0000010899 */
[----:B------:R-:W-:Y:S01]  /*10890*/  HMMA.16816.F32 R28, R80, R90, R28 ;  /* 0x0000005a501c723c */ /* 0x000fe2000000181c */
[----:B------:R-:W1:Y:S07]  /*108a0*/  LDSM.16.MT88.4 R88, [R160+0x1800] ;  /* 0x00180000a058783b */ /* 0x000e6e0000004200 */
[C---:B------:R-:W-:Y:S08]  /*108b0*/  HMMA.16816.F32 R16, R64.reuse, R92, R16 ;  /* 0x0000005c4010723c */ /* 0x040ff00000001810 */
[C---:B------:R-:W-:Y:S01]  /*108c0*/  HMMA.16816.F32 R20, R64.reuse, R94, R20 ;  /* 0x0000005e4014723c */ /* 0x040fe20000001814 */
[----:B------:R-:W3:Y:S01]  /*108d0*/  LDSM.16.MT88.4 R92, [R159+0x5800] ;  /* 0x005800009f5c783b */ /* 0x000ee20000004200 */
[----:B------:R-:W4:Y:S03]  /*108e0*/  MUFU.EX2 R198, R69 ;  /* 0x0000004500c67308 */ /* 0x000f260000000800 */
[----:B------:R-:W-:Y:S01]  /*108f0*/  LDSM.16.MT88.4 R80, [R134+0x12000] ;  /* 0x012000008650783b */ /* 0x000fe20000004200 */
[----:B------:R5:W-:Y:S02]  /*10900*/  MUFU.EX2 R196, R68 ;  /* 0x0000004400c47308 */ /* 0x000be40000000800 */
[C---:B------:R-:W-:Y:S08]  /*10910*/  HMMA.16816.F32 R44, R64.reuse, R70, R44 ;  /* 0x00000046402c723c */ /* 0x040ff0000000182c */
[C---:B--2---:R-:W-:Y:S01]  /*10920*/  HMMA.16816.F32 R48, R64.reuse, R84, R48 ;  /* 0x000000544030723c */ /* 0x044fe20000001830 */
[----:B-----5:R-:W-:Y:S07]  /*10930*/  LDSM.16.MT88.4 R68, [R154+0x12000] ;  /* 0x012000009a44783b */ /* 0x020fee0000004200 */
[C---:B------:R-:W-:Y:S01]  /*10940*/  HMMA.16816.F32 R52, R64.reuse, R86, R52 ;  /* 0x000000564034723c */ /* 0x040fe20000001834 */
[----:B------:R-:W2:Y:S01]  /*10950*/  LDSM.16.MT88.4 R84, [R154+0xe000] ;  /* 0x00e000009a54783b */ /* 0x000ea20000004200 */
[----:B------:R-:W-:Y:S04]  /*10960*/  MUFU.EX2 R195, R195 ;  /* 0x000000c300c37308 */ /* 0x000fe80000000800 */
[----:B------:R-:W5:Y:S02]  /*10970*/  MUFU.EX2 R199, R199 ;  /* 0x000000c700c77308 */ /* 0x000f640000000800 */
[C---:B------:R-:W-:Y:S02]  /*10980*/  HMMA.16816.F32 R32, R64.reuse, R76, R32 ;  /* 0x0000004c4020723c */ /* 0x040fe40000001820 */
[----:B------:R-:W5:Y:S04]  /*10990*/  MUFU.EX2 R200, R200 ;  /* 0x000000c800c87308 */ /* 0x000f680000000800 */
[----:B------:R-:W5:Y:S02]  /*109a0*/  MUFU.EX2 R193, R193 ;  /* 0x000000c100c17308 */ /* 0x000f640000000800 */
        /* <DEDUP_REMOVED lines=9> */
[C---:B------:R-:W-:Y:S08]  /*10a40*/  HMMA.16816.F32 R60, R64.reuse, R102, R60 ;  /* 0x00000066403c723c */ /* 0x040ff0000000183c */
[C---:B---3--:R-:W-:Y:S08]  /*10a50*/  HMMA.16816.F32 R72, R64.reuse, R92, R72 ;  /* 0x0000005c4048723c */ /* 0x048ff00000001848 */
[----:B------:R-:W-:Y:S01]  /*10a60*/  HMMA.16816.F32 R4, R64, R94, R4 ;  /* 0x0000005e4004723c */ /* 0x000fe20000001804 */
[----:B----4-:R-:W-:Y:S01]  /*10a70*/  F2FP.F16.F32.PACK_AB R64, R198, R194 ;  /* 0x000000c2c640723e */ /* 0x010fe200000000ff */
[-CC-:B------:R-:W-:Y:S01]  /*10a80*/  FFMA.FTZ R101, R176, R148.reuse, -R153.reuse ;  /* 0x00000094b0657223 */ /* 0x180fe20000010899 */
[----:B-----5:R-:W-:Y:S01]  /*10a90*/  F2FP.F16.F32.PACK_AB R65, R199, R195 ;  /* 0x000000c3c741723e */ /* 0x020fe200000000ff */
[----:B------:R-:W-:Y:S01]  /*10aa0*/  FFMA.FTZ R100, R175, R148, -R153 ;  /* 0x00000094af647223 */ /* 0x000fe20000010899 */
[----:B------:R-:W-:-:S02]  /*10ab0*/  F2FP.F16.F32.PACK_AB R66, R200, R196 ;  /* 0x000000c4c842723e */ /* 0x000fc400000000ff */
[----:B------:R-:W-:Y:S01]  /*10ac0*/  F2FP.F16.F32.PACK_AB R67, R193, R192 ;  /* 0x000000c0c143723e */ /* 0x000fe200000000ff */
[----:B------:R-:W-:Y:S01]  /*10ad0*/  MUFU.EX2 R178, R178 ;  /* 0x000000b200b27308 */ /* 0x000fe20000000800 */
[----:B------:R-:W-:Y:S05]  /*10ae0*/  LDSM.16.MT88.4 R92, [R134+0xe800] ;  /* 0x00e80000865c783b */ /* 0x000fea0000004200 */
[C---:B--2---:R-:W-:Y:S08]  /*10af0*/  HMMA.16816.F32 R8, R64.reuse, R84, R8 ;  /* 0x000000544008723c */ /* 0x044ff00000001808 */
        /* <DEDUP_REMOVED lines=8> */
[----:B------:R-:W-:Y:S03]  /*10b80*/  MUFU.EX2 R177, R77 ;  /* 0x0000004d00b17308 */ /* 0x000fe60000000800 */
[C---:B------:R-:W-:Y:S01]  /*10b90*/  HMMA.16816.F32 R36, R64.reuse, R78, R36 ;  /* 0x0000004e4024723c */ /* 0x040fe20000001824 */
[----:B------:R4:W-:Y:S02]  /*10ba0*/  MUFU.EX2 R176, R76 ;  /* 0x0000004c00b07308 */ /* 0x0009e40000000800 */
[----:B----4-:R-:W4:Y:S02]  /*10bb0*/  LDSM.16.MT88.4 R76, [R154+0x12800] ;  /* 0x012800009a4c783b */ /* 0x010f240000004200 */
[----:B------:R5:W-:Y:S03]  /*10bc0*/  MUFU.EX2 R179, R191 ;  /* 0x000000bf00b37308 */ /* 0x000be60000000800 */
[C---:B------:R-:W-:Y:S01]  /*10bd0*/  HMMA.16816.F32 R16, R64.reuse, R96, R16 ;  /* 0x000000604010723c */ /* 0x040fe20000001810 */
[----:B------:R-:W3:Y:S07]  /*10be0*/  MUFU.EX2 R175, R101 ;  /* 0x0000006500af7308 */ /* 0x000eee0000000800 */
[----:B------:R-:W-:Y:S01]  /*10bf0*/  HMMA.16816.F32 R20, R64, R98, R20 ;  /* 0x000000624014723c */ /* 0x000fe20000001814 */
[----:B------:R-:W-:Y:S01]  /*10c00*/  LDSM.16.MT88.4 R96, [R154+0xe800] ;  /* 0x00e800009a60783b */ /* 0x000fe20000004200 */
[----:B-----5:R-:W-:-:S06]  /*10c10*/  FFMA.FTZ R191, R173, R148, -R147 ;  /* 0x00000094adbf7223 */ /* 0x020fcc0000010893 */
[C---:B-1----:R-:W-:Y:S01]  /*10c20*/  HMMA.16816.F32 R24, R64.reuse, R88, R24 ;  /* 0x000000584018723c */ /* 0x042fe20000001818 */
[----:B------:R-:W-:Y:S07]  /*10c30*/  MUFU.EX2 R191, R191 ;  /* 0x000000bf00bf7308 */ /* 0x000fee0000000800 */
[C---:B------:R-:W-:Y:S01]  /*10c40*/  HMMA.16816.F32 R28, R64.reuse, R90, R28 ;  /* 0x0000005a401c723c */ /* 0x040fe2000000181c */
[----:B------:R-:W-:Y:S07]  /*10c50*/  LDSM.16.MT88.4 R88, [R160+0x2800] ;  /* 0x00280000a058783b */ /* 0x000fee0000004200 */
[C---:B------:R-:W-:Y:S08]  /*10c60*/  HMMA.16816.F32 R48, R64.reuse, R80, R48 ;  /* 0x000000504030723c */ /* 0x040ff00000001830 */
[C---:B------:R-:W-:Y:S01]  /*10c70*/  HMMA.16816.F32 R52, R64.reuse, R82, R52 ;  /* 0x000000524034723c */ /* 0x040fe20000001834 */
[----:B------:R-:W1:Y:S07]  /*10c80*/  LDSM.16.MT88.4 R80, [R159+0x2800] ;  /* 0x002800009f50783b */ /* 0x000e6e0000004200 */
[----:B--2---:R-:W-:Y:S01]  /*10c90*/  HMMA.16816.F32 R56, R64, R84, R56 ;  /* 0x000000544038723c */ /* 0x004fe20000001838 */
[----:B------:R-:W-:-:S02]  /*10ca0*/  FFMA.FTZ R84, R174, R148, -R153 ;  /* 0x00000094ae547223 */ /* 0x000fc40000010899 */
[----:B------:R2:W-:Y:S05]  /*10cb0*/  MUFU.EX2 R174, R100 ;  /* 0x0000006400ae7308 */ /* 0x0005ea0000000800 */
[C---:B------:R-:W-:Y:S01]  /*10cc0*/  HMMA.16816.F32 R60, R64.reuse, R86, R60 ;  /* 0x00000056403c723c */ /* 0x040fe2000000183c */
[----:B------:R-:W5:Y:S07]  /*10cd0*/  MUFU.EX2 R173, R84 ;  /* 0x0000005400ad7308 */ /* 0x000f6e0000000800 */
[C---:B---3--:R-:W-:Y:S08]  /*10ce0*/  HMMA.16816.F32 R72, R64.reuse, R68, R72 ;  /* 0x000000444048723c */ /* 0x048ff00000001848 */
[----:B------:R-:W-:Y:S01]  /*10cf0*/  HMMA.16816.F32 R4, R64, R70, R4 ;  /* 0x000000464004723c */ /* 0x000fe20000001804 */
[----:B------:R-:W3:Y:S01]  /*10d00*/  LDSM.16.MT88.4 R64, [R160+0x6800] ;  /* 0x00680000a040783b */ /* 0x000ee20000004200 */
[----:B------:R-:W-:-:S02]  /*10d10*/  F2FP.F16.F32.PACK_AB R68, R175, R176 ;  /* 0x000000b0af44723e */ /* 0x000fc400000000ff */
[----:B------:R-:W-:Y:S01]  /*10d20*/  F2FP.F16.F32.PACK_AB R69, R179, R178 ;  /* 0x000000b2b345723e */ /* 0x000fe200000000ff */
[----:B--2---:R-:W-:Y:S01]  /*10d30*/  LDSM.16.MT88.4 R100, [R134+0x12800] ;  /* 0x012800008664783b */ /* 0x004fe20000004200 */
[----:B-----5:R-:W-:Y:S02]  /*10d40*/  F2FP.F16.F32.PACK_AB R70, R173, R174 ;  /* 0x000000aead46723e */ /* 0x020fe400000000ff */
[----:B------:R-:W-:Y:S01]  /*10d50*/  F2FP.F16.F32.PACK_AB R71, R191, R177 ;  /* 0x000000b1bf47723e */ /* 0x000fe200000000ff */
[----:B------:R-:W-:Y:S06]  /*10d60*/  LDSM.16.MT88.4 R84, [R159+0x3000] ;  /* 0x003000009f54783b */ /* 0x000fec0000004200 */
[C---:B----4-:R-:W-:Y:S08]  /*10d70*/  HMMA.16816.F32 R40, R68.reuse, R76, R40 ;  /* 0x0000004c4428723c */ /* 0x050ff00000001828 */
[----:B------:R-:W-:Y:S01]  /*10d80*/  HMMA.16816.F32 R44, R68, R78, R44 ;  /* 0x0000004e442c723c */ /* 0x000fe2000000182c */
[----:B------:R-:W2:Y:S01]  /*10d90*/  LDSM.16.MT88.4 R76, [R159+0x6800] ;  /* 0x006800009f4c783b */ /* 0x000ea20000004200 */
[----:B------:R-:W-:Y:S01]  /*10da0*/  FADD.FTZ R151, R151, R146 ;  /* 0x0000009297977221 */ /* 0x000fe20000010000 */
[----:B------:R-:W-:-:S05]  /*10db0*/  FADD.FTZ R155, R155, R152 ;  /* 0x000000989b9b7221 */ /* 0x000fca0000010000 */
[C---:B-1----:R-:W-:Y:S01]  /*10dc0*/  HMMA.16816.F32 R32, R68.reuse, R80, R32 ;  /* 0x000000504420723c */ /* 0x042fe20000001820 */
[-CC-:B------:R-:W-:Y:S01]  /*10dd0*/  FFMA.FTZ R80, R171, R148.reuse, -R147.reuse ;  /* 0x00000094ab507223 */ /* 0x180fe20000010893 */
[-C--:B------:R-:W-:Y:S01]  /*10de0*/  FFMA.FTZ R171, R170, R148.reuse, -R147 ;  /* 0x00000094aaab7223 */ /* 0x080fe20000010893 */
[----:B------:R-:W-:Y:S01]  /*10df0*/  FADD.FTZ R151, R150, R151 ;  /* 0x0000009796977221 */ /* 0x000fe20000010000 */
[----:B------:R-:W-:Y:S01]  /*10e00*/  FADD.FTZ R155, R133, R155 ;  /* 0x0000009b859b7221 */ /* 0x000fe20000010000 */
[----:B------:R1:W-:Y:S03]  /*10e10*/  MUFU.EX2 R170, R80 ;  /* 0x0000005000aa7308 */ /* 0x0003e60000000800 */
[----:B---3--:R-:W-:Y:S01]  /*10e20*/  HMMA.16816.F32 R56, R68, R64, R56 ;  /* 0x000000404438723c */ /* 0x008fe20000001838 */
[-C--:B------:R-:W-:Y:S01]  /*10e30*/  FFMA.FTZ R64, R163, R148.reuse, -R153 ;  /* 0x00000094a3407223 */ /* 0x080fe20000010899 */
[----:B------:R-:W-:-:S03]  /*10e40*/  FFMA.FTZ R163, R162, R148, -R147 ;  /* 0x00000094a2a37223 */ /* 0x000fc60000010893 */
[----:B------:R3:W-:Y:S03]  /*10e50*/  MUFU.EX2 R162, R64 ;  /* 0x0000004000a27308 */ /* 0x0007e60000000800 */
[C---:B------:R-:W-:Y:S01]  /*10e60*/  HMMA.16816.F32 R60, R68.reuse, R66, R60 ;  /* 0x00000042443c723c */ /* 0x040fe2000000183c */
[-CC-:B-1----:R-:W-:Y:S01]  /*10e70*/  FFMA.FTZ R80, R169, R148.reuse, -R153.reuse ;  /* 0x00000094a9507223 */ /* 0x182fe20000010899 */
[----:B------:R-:W-:Y:S01]  /*10e80*/  FFMA.FTZ R169, R168, R148, -R153 ;  /* 0x00000094a8a97223 */ /* 0x000fe20000010899 */
[----:B------:R-:W-:Y:S01]  /*10e90*/  FADD.FTZ R149, R149, R151 ;  /* 0x0000009795957221 */ /* 0x000fe20000010000 */
[----:B------:R-:W-:Y:S01]  /*10ea0*/  FADD.FTZ R156, R156, R155 ;  /* 0x0000009b9c9c7221 */ /* 0x000fe20000010000 */
[----:B------:R-:W-:Y:S01]  /*10eb0*/  MUFU.EX2 R171, R171 ;  /* 0x000000ab00ab7308 */ /* 0x000fe20000000800 */
[----:B---3--:R-:W1:Y:S03]  /*10ec0*/  LDSM.16.MT88.4 R64, [R134+0x13000] ;  /* 0x013000008640783b */ /* 0x008e660000004200 */
[----:B------:R-:W-:Y:S01]  /*10ed0*/  MUFU.EX2 R164, R164 ;  /* 0x000000a400a47308 */ /* 0x000fe20000000800 */
[----:B------:R-:W-:Y:S01]  /*10ee0*/  FADD.FTZ R149, R107, R149 ;  /* 0x000000956b957221 */ /* 0x000fe20000010000 */
[----:B------:R-:W-:Y:S01]  /*10ef0*/  FADD.FTZ R156, R110, R156 ;  /* 0x0000009c6e9c7221 */ /* 0x000fe20000010000 */
[C---:B------:R-:W-:Y:S01]  /*10f00*/  HMMA.16816.F32 R36, R68.reuse, R82, R36 ;  /* 0x000000524424723c */ /* 0x040fe20000001824 */
[----:B------:R3:W-:Y:S04]  /*10f10*/  MUFU.EX2 R168, R80 ;  /* 0x0000005000a87308 */ /* 0x0007e80000000800 */
[----:B------:R-:W4:Y:S04]  /*10f20*/  MUFU.EX2 R169, R169 ;  /* 0x000000a900a97308 */ /* 0x000f280000000800 */
[----:B------:R-:W5:Y:S01]  /*10f30*/  MUFU.EX2 R161, R161 ;  /* 0x000000a100a17308 */ /* 0x000f620000000800 */
[C---:B------:R-:W-:Y:S03]  /*10f40*/  HMMA.16816.F32 R8, R68.reuse, R96, R8 ;  /* 0x000000604408723c */ /* 0x040fe60000001808 */
[----:B------:R-:W5:Y:S01]  /*10f50*/  MUFU.EX2 R163, R163 ;  /* 0x000000a300a37308 */ /* 0x000f620000000800 */
[----:B------:R-:W-:Y:S01]  /*10f60*/  FADD.FTZ R106, R106, R149 ;  /* 0x000000956a6a7221 */ /* 0x000fe20000010000 */
[----:B------:R-:W-:Y:S01]  /*10f70*/  FADD.FTZ R111, R111, R156 ;  /* 0x0000009c6f6f7221 */ /* 0x000fe20000010000 */
[----:B---3--:R-:W-:Y:S02]  /*10f80*/  LDSM.16.MT88.4 R80, [R154+0x13000] ;  /* 0x013000009a50783b */ /* 0x008fe40000004200 */
[----:B------:R-:W-:Y:S02]  /*10f90*/  HMMA.16816.F32 R12, R68, R98, R12 ;  /* 0x00000062440c723c */ /* 0x000fe4000000180c */
[----:B------:R-:W3:Y:S01]  /*10fa0*/  LDSM.16.MT88.4 R96, [R154+0xf000] ;  /* 0x00f000009a60783b */ /* 0x000ee20000004200 */
[----:B------:R-:W-:Y:S01]  /*10fb0*/  FADD.FTZ R106, R105, R106 ;  /* 0x0000006a696a7221 */ /* 0x000fe20000010000 */
[----:B------:R-:W-:-:S03]  /*10fc0*/  FADD.FTZ R111, R109, R111 ;  /* 0x0000006f6d6f7221 */ /* 0x000fc60000010000 */
[----:B------:R-:W-:Y:S01]  /*10fd0*/  FADD.FTZ R104, R104, R106 ;  /* 0x0000006a68687221 */ /* 0x000fe20000010000 */
[----:B------:R-:W-:Y:S01]  /*10fe0*/  FADD.FTZ R108, R108, R111 ;  /* 0x0000006f6c6c7221 */ /* 0x000fe20000010000 */
[----:B--2---:R-:W-:Y:S01]  /*10ff0*/  HMMA.16816.F32 R72, R68, R76, R72 ;  /* 0x0000004c4448723c */ /* 0x004fe20000001848 */
[----:B----4-:R-:W-:Y:S02]  /*11000*/  F2FP.F16.F32.PACK_AB R76, R169, R168 ;  /* 0x000000a8a94c723e */ /* 0x010fe400000000ff */
[----:B------:R-:W-:Y:S01]  /*11010*/  F2FP.F16.F32.PACK_AB R77, R171, R170 ;  /* 0x000000aaab4d723e */ /* 0x000fe200000000ff */
[----:B------:R-:W-:Y:S01]  /*11020*/  FADD.FTZ R104, R113, R104 ;  /* 0x0000006871687221 */ /* 0x000fe20000010000 */
[----:B------:R-:W-:-:S03]  /*11030*/  FADD.FTZ R108, R165, R108 ;  /* 0x0000006ca56c7221 */ /* 0x000fc60000010000 */
[----:B------:R-:W-:Y:S01]  /*11040*/  HMMA.16816.F32 R4, R68, R78, R4 ;  /* 0x0000004e4404723c */ /* 0x000fe20000001804 */
[----:B-----5:R-:W-:Y:S02]  /*11050*/  F2FP.F16.F32.PACK_AB R78, R162, R161 ;  /* 0x000000a1a24e723e */ /* 0x020fe400000000ff */
[----:B------:R-:W-:-:S05]  /*11060*/  F2FP.F16.F32.PACK_AB R79, R163, R164 ;  /* 0x000000a4a34f723e */ /* 0x000fca00000000ff */
[----:B------:R-:W-:Y:S01]  /*11070*/  HMMA.16816.F32 R16, R68, R92, R16 ;  /* 0x0000005c4410723c */ /* 0x000fe20000001810 */
[----:B------:R-:W-:Y:S01]  /*11080*/  FADD.FTZ R112, R112, R104 ;  /* 0x0000006870707221 */ /* 0x000fe20000010000 */
[----:B------:R-:W-:-:S06]  /*11090*/  FADD.FTZ R115, R115, R108 ;  /* 0x0000006c73737221 */ /* 0x000fcc0000010000 */
[C---:B------:R-:W-:Y:S01]  /*110a0*/  HMMA.16816.F32 R20, R68.reuse, R94, R20 ;  /* 0x0000005e4414723c */ /* 0x040fe20000001814 */
[----:B------:R-:W-:Y:S07]  /*110b0*/  LDSM.16.MT88.4 R92, [R134+0xf000] ;  /* 0x00f00000865c783b */ /* 0x000fee0000004200 */
[C---:B------:R-:W-:Y:S08]  /*110c0*/  HMMA.16816.F32 R24, R68.reuse, R88, R24 ;  /* 0x000000584418723c */ /* 0x040ff00000001818 */
[C---:B------:R-:W-:Y:S01]  /*110d0*/  HMMA.16816.F32 R28, R68.reuse, R90, R28 ;  /* 0x0000005a441c723c */ /* 0x040fe2000000181c */
[----:B------:R-:W-:Y:S07]  /*110e0*/  LDSM.16.MT88.4 R88, [R160+0x3000] ;  /* 0x00300000a058783b */ /* 0x000fee0000004200 */
[C---:B------:R-:W-:Y:S08]  /*110f0*/  HMMA.16816.F32 R48, R68.reuse, R100, R48 ;  /* 0x000000644430723c */ /* 0x040ff00000001830 */
[----:B------:R-:W-:Y:S01]  /*11100*/  HMMA.16816.F32 R52, R68, R102, R52 ;  /* 0x000000664434723c */ /* 0x000fe20000001834 */
[----:B------:R-:W2:Y:S01]  /*11110*/  LDSM.16.MT88.4 R68, [R160+0x7000] ;  /* 0x00700000a044783b */ /* 0x000ea20000004200 */
[----:B------:R-:W-:Y:S01]  /*11120*/  FADD.FTZ R112, R114, R112 ;  /* 0x0000007072707221 */ /* 0x000fe20000010000 */
[----:B------:R-:W-:-:S02]  /*11130*/  FADD.FTZ R115, R172, R115 ;  /* 0x00000073ac737221 */ /* 0x000fc40000010000 */
[----:B------:R-:W-:Y:S03]  /*11140*/  LDSM.16.MT88.4 R100, [R159+0x3800] ;  /* 0x003800009f64783b */ /* 0x000fe60000004200 */
[----:B------:R-:W-:Y:S01]  /*11150*/  HMMA.16816.F32 R32, R76, R84, R32 ;  /* 0x000000544c20723c */ /* 0x000fe20000001820 */
[----:B------:R-:W-:-:S07]  /*11160*/  FADD.FTZ R166, R166, R112 ;  /* 0x00000070a6a67221 */ /* 0x000fce0000010000 */
[C---:B------:R-:W-:Y:S01]  /*11170*/  HMMA.16816.F32 R36, R76.reuse, R86, R36 ;  /* 0x000000564c24723c */ /* 0x040fe20000001824 */
[----:B------:R-:W4:Y:S01]  /*11180*/  LDSM.16.MT88.4 R84, [R159+0x7000] ;  /* 0x007000009f54783b */ /* 0x000f220000004200 */
[----:B------:R-:W-:Y:S01]  /*11190*/  FADD.FTZ R167, R167, R115 ;  /* 0x00000073a7a77221 */ /* 0x000fe20000010000 */
[----:B------:R-:W-:Y:S02]  /*111a0*/  FADD.FTZ R166, R180, R166 ;  /* 0x000000a6b4a67221 */ /* 0x000fe40000010000 */
[----:B------:R-:W-:Y:S01]  /*111b0*/  LDSM.16.MT88.4 R156, [R159+0x7800] ;  /* 0x007800009f9c783b */ /* 0x000fe20000004200 */
[----:B------:R-:W-:Y:S02]  /*111c0*/  FADD.FTZ R167, R184, R167 ;  /* 0x000000a7b8a77221 */ /* 0x000fe40000010000 */
[----:B-1----:R-:W-:Y:S01]  /*111d0*/  HMMA.16816.F32 R48, R76, R64, R48 ;  /* 0x000000404c30723c */ /* 0x002fe20000001830 */
[-CC-:B------:R-:W-:Y:S01]  /*111e0*/  FFMA.FTZ R65, R139, R148.reuse, -R147.reuse ;  /* 0x000000948b417223 */ /* 0x180fe20000010893 */
[-C--:B------:R-:W-:Y:S01]  /*111f0*/  FFMA.FTZ R64, R137, R148.reuse, -R147 ;  /* 0x0000009489407223 */ /* 0x080fe20000010893 */
[-C--:B------:R-:W-:Y:S01]  /*11200*/  FFMA.FTZ R137, R141, R148.reuse, -R153 ;  /* 0x000000948d897223 */ /* 0x080fe20000010899 */
[----:B------:R-:W-:Y:S01]  /*11210*/  FFMA.FTZ R139, R136, R148, -R147 ;  /* 0x00000094888b7223 */ /* 0x000fe20000010893 */
[----:B------:R-:W-:Y:S01]  /*11220*/  FADD.FTZ R183, R183, R166 ;  /* 0x000000a6b7b77221 */ /* 0x000fe20000010000 */
[----:B------:R-:W-:-:S02]  /*11230*/  FADD.FTZ R189, R189, R167 ;  /* 0x000000a7bdbd7221 */ /* 0x000fc40000010000 */
[C---:B------:R-:W-:Y:S01]  /*11240*/  HMMA.16816.F32 R52, R76.reuse, R66, R52 ;  /* 0x000000424c34723c */ /* 0x040fe20000001834 */
[-C--:B------:R-:W-:Y:S01]  /*11250*/  FFMA.FTZ R66, R138, R148.reuse, -R147 ;  /* 0x000000948a427223 */ /* 0x080fe20000010893 */
[-CC-:B------:R-:W-:Y:S01]  /*11260*/  FFMA.FTZ R67, R143, R148.reuse, -R153.reuse ;  /* 0x000000948f437223 */ /* 0x180fe20000010899 */
[----:B------:R-:W-:Y:S01]  /*11270*/  FFMA.FTZ R138, R142, R148, -R153 ;  /* 0x000000948e8a7223 */ /* 0x000fe20000010899 */
[----:B------:R-:W-:Y:S01]  /*11280*/  FADD.FTZ R183, R181, R183 ;  /* 0x000000b7b5b77221 */ /* 0x000fe20000010000 */
[----:B------:R-:W-:Y:S01]  /*11290*/  FADD.FTZ R189, R187, R189 ;  /* 0x000000bdbbbd7221 */ /* 0x000fe20000010000 */
[----:B------:R-:W-:Y:S02]  /*112a0*/  MUFU.EX2 R65, R65 ;  /* 0x0000004100417308 */ /* 0x000fe40000000800 */
[----:B---3--:R-:W-:Y:S02]  /*112b0*/  HMMA.16816.F32 R8, R76, R96, R8 ;  /* 0x000000604c08723c */ /* 0x008fe40000001808 */
[----:B------:R-:W-:Y:S01]  /*112c0*/  MUFU.EX2 R66, R66 ;  /* 0x0000004200427308 */ /* 0x000fe20000000800 */
[----:B------:R-:W-:Y:S01]  /*112d0*/  FADD.FTZ R197, R197, R183 ;  /* 0x000000b7c5c57221 */ /* 0x000fe20000010000 */
[----:B------:R-:W-:-:S02]  /*112e0*/  FADD.FTZ R188, R188, R189 ;  /* 0x000000bdbcbc7221 */ /* 0x000fc40000010000 */
[----:B------:R-:W-:Y:S04]  /*112f0*/  MUFU.EX2 R64, R64 ;  /* 0x0000004000407308 */ /* 0x000fe80000000800 */
[----:B------:R-:W-:Y:S04]  /*11300*/  MUFU.EX2 R67, R67 ;  /* 0x0000004300437308 */ /* 0x000fe80000000800 */
[----:B------:R-:W1:Y:S04]  /*11310*/  MUFU.EX2 R138, R138 ;  /* 0x0000008a008a7308 */ /* 0x000e680000000800 */
[----:B------:R-:W-:Y:S04]  /*11320*/  MUFU.EX2 R137, R137 ;  /* 0x0000008900897308 */ /* 0x000fe80000000800 */
[----:B------:R-:W3:Y:S04]  /*11330*/  MUFU.EX2 R136, R140 ;  /* 0x0000008c00887308 */ /* 0x000ee80000000800 */
[----:B------:R-:W5:Y:S01]  /*11340*/  MUFU.EX2 R139, R139 ;  /* 0x0000008b008b7308 */ /* 0x000f620000000800 */
[----:B------:R-:W-:Y:S01]  /*11350*/  FADD.FTZ R197, R195, R197 ;  /* 0x000000c5c3c57221 */ /* 0x000fe20000010000 */
[----:B------:R-:W-:-:S03]  /*11360*/  FADD.FTZ R188, R194, R188 ;  /* 0x000000bcc2bc7221 */ /* 0x000fc60000010000 */
[----:B------:R-:W-:Y:S01]  /*11370*/  FADD.FTZ R199, R199, R197 ;  /* 0x000000c5c7c77221 */ /* 0x000fe20000010000 */
[----:B------:R-:W-:Y:S01]  /*11380*/  FADD.FTZ R198, R198, R188 ;  /* 0x000000bcc6c67221 */ /* 0x000fe20000010000 */
[----:B--2---:R-:W-:Y:S01]  /*11390*/  HMMA.16816.F32 R56, R76, R68, R56 ;  /* 0x000000444c38723c */ /* 0x004fe20000001838 */
[----:B-1----:R-:W-:Y:S01]  /*113a0*/  F2FP.F16.F32.PACK_AB R68, R138, R67 ;  /* 0x000000438a44723e */ /* 0x002fe200000000ff */
[----:B------:R-:W-:Y:S01]  /*113b0*/  FADD.FTZ R199, R192, R199 ;  /* 0x000000c7c0c77221 */ /* 0x000fe20000010000 */
[----:B------:R-:W-:Y:S01]  /*113c0*/  F2FP.F16.F32.PACK_AB R69, R66, R65 ;  /* 0x000000414245723e */ /* 0x000fe200000000ff */
[----:B------:R-:W-:-:S04]  /*113d0*/  FADD.FTZ R198, R196, R198 ;  /* 0x000000c6c4c67221 */ /* 0x000fc80000010000 */
[----:B------:R-:W-:Y:S01]  /*113e0*/  HMMA.16816.F32 R60, R76, R70, R60 ;  /* 0x000000464c3c723c */ /* 0x000fe2000000183c */
[----:B---3--:R-:W-:Y:S02]  /*113f0*/  F2FP.F16.F32.PACK_AB R70, R136, R137 ;  /* 0x000000898846723e */ /* 0x008fe400000000ff */
[----:B-----5:R-:W-:Y:S01]  /*11400*/  F2FP.F16.F32.PACK_AB R71, R139, R64 ;  /* 0x000000408b47723e */ /* 0x020fe200000000ff */
[----:B------:R-:W-:Y:S01]  /*11410*/  FADD.FTZ R193, R193, R199 ;  /* 0x000000c7c1c17221 */ /* 0x000fe20000010000 */
[----:B------:R-:W-:-:S03]  /*11420*/  FADD.FTZ R200, R200, R198 ;  /* 0x000000c6c8c87221 */ /* 0x000fc60000010000 */
[----:B------:R-:W-:Y:S01]  /*11430*/  HMMA.16816.F32 R12, R76, R98, R12 ;  /* 0x000000624c0c723c */ /* 0x000fe2000000180c */
[----:B------:R-:W-:Y:S01]  /*11440*/  FADD.FTZ R193, R178, R193 ;  /* 0x000000c1b2c17221 */ /* 0x000fe20000010000 */
[----:B------:R-:W-:-:S06]  /*11450*/  FADD.FTZ R200, R176, R200 ;  /* 0x000000c8b0c87221 */ /* 0x000fcc0000010000 */
        /* <DEDUP_REMOVED lines=9> */
[C---:B----4-:R-:W-:Y:S08]  /*114f0*/  HMMA.16816.F32 R72, R76.reuse, R84, R72 ;  /* 0x000000544c48723c */ /* 0x050ff00000001848 */
[----:B------:R-:W-:Y:S01]  /*11500*/  HMMA.16816.F32 R4, R76, R86, R4 ;  /* 0x000000564c04723c */ /* 0x000fe20000001804 */
[----:B------:R2:W3:Y:S04]  /*11510*/  LDSM.16.MT88.4 R84, [R134+0x13800] ;  /* 0x013800008654783b */ /* 0x0004e80000004200 */
[----:B------:R-:W4:Y:S03]  /*11520*/  LDSM.16.MT88.4 R76, [R160+0x7800] ;  /* 0x00780000a04c783b */ /* 0x000f260000004200 */
[----:B------:R-:W-:Y:S01]  /*11530*/  HMMA.16816.F32 R128, R68, R124, R8 ;  /* 0x0000007c4480723c */ /* 0x000fe20000001808 */
[----:B------:R-:W5:Y:S01]  /*11540*/  LDSM.16.MT88.4 R8, [R160+0x3800] ;  /* 0x00380000a008783b */ /* 0x000f620000004200 */
        /* <DEDUP_REMOVED lines=19> */
[----:B------:R-:W-:-:S04]  /*11680*/  MOV R133, R144 ;  /* 0x0000009000857202 */ /* 0x000fc80000000f00 */
[----:B------:R-:W-:Y:S01]  /*11690*/  HMMA.16816.F32 R120, R68, R116, R16 ;  /* 0x000000744478723c */ /* 0x000fe20000001810 */
[----:B--2---:R-:W-:Y:S01]  /*116a0*/  MOV R134, R145 ;  /* 0x0000009100867202 */ /* 0x004fe20000000f00 */
[----:B------:R-:W-:Y:S01]  /*116b0*/  FADD.FTZ R244, R139, R163 ;  /* 0x000000a38bf47221 */ /* 0x000fe20000010000 */
[----:B------:R-:W-:-:S05]  /*116c0*/  @P2 MOV R133, R144 ;  /* 0x0000009000852202 */ /* 0x000fca0000000f00 */
[----:B---3--:R-:W-:Y:S01]  /*116d0*/  HMMA.16816.F32 R88, R68, R84, R48 ;  /* 0x000000544458723c */ /* 0x008fe20000001830 */
[----:B------:R-:W-:Y:S01]  /*116e0*/  @P2 MOV R134, R145 ;  /* 0x0000009100862202 */ /* 0x000fe20000000f00 */
[----:B------:R-:W-:Y:S01]  /*116f0*/  FADD.FTZ R245, R136, R162 ;  /* 0x000000a288f57221 */ /* 0x000fe20000010000 */
[----:B------:R-:W-:-:S05]  /*11700*/  @P2 IADD3 R232, PT, PT, R0, -0x3, RZ ;  /* 0xfffffffd00e82810 */ /* 0x000fca0007ffe0ff */
        /* <DEDUP_REMOVED lines=14> */
.L_x_7265:
[----:B------:R-:W-:-:S07]  /*117f0*/  IADD3 R232, PT, PT, R182, -0x1, RZ ;  /* 0xffffffffb6e87810 */ /* 0x000fce0007ffe0ff */
.L_x_7274:
[----:B------:R-:W-:Y:S05]  /*11800*/  BSYNC B2 ;  /* 0x0000000000027941 */ /* 0x000fea0003800000 */
.L_x_7264:
        /* <DEDUP_REMOVED lines=13> */
.L_x_7282:
        /* <DEDUP_REMOVED lines=78> */
.L_x_7277:
[----:B------:R-:W-:Y:S05]  /*11dc0*/  BSYNC.RECONVERGENT B0 ;  /* 0x0000000000007941 */ /* 0x000fea0003800200 */
.L_x_7276:
        /* <DEDUP_REMOVED lines=13> */
[----:B------:R-:W-:Y:S02]  /*11ea0*/  SHF.L.U32 R215, R209, 0x6, RZ ;  /* 0x00000006d1d77819 */ /* 0x000fe400000006ff */
[----:B------:R-:W-:Y:S01]  /*11eb0*/  @!P4 MOV R10, R229 ;  /* 0x000000e5000ac202 */ /* 0x000fe20000000f00 */
[----:B-1----:R-:W-:Y:S01]  /*11ec0*/  ULEA UR6, UR6, UR7, 0x18 ;  /* 0x0000000706067291 */ /* 0x002fe2000f8ec0ff */
[----:B------:R-:W-:Y:S02]  /*11ed0*/  @!P4 MOV R11, R228 ;  /* 0x000000e4000bc202 */ /* 0x000fe40000000f00 */
[--C-:B------:R-:W-:Y:S02]  /*11ee0*/  SHF.R.U32.HI R210, RZ, 0x1, R209.reuse ;  /* 0x00000001ffd27819 */ /* 0x100fe400000116d1 */
[----:B------:R-:W-:Y:S02]  /*11ef0*/  LOP3.LUT R4, R215, 0x1c0, RZ, 0xc0, !PT ;  /* 0x000001c0d7047812 */ /* 0x000fe400078ec0ff */
[----:B------:R-:W-:Y:S02]  /*11f00*/  MOV R212, UR6 ;  /* 0x0000000600d47c02 */ /* 0x000fe40008000f00 */
[----:B------:R-:W-:Y:S02]  /*11f10*/  LOP3.LUT R214, R210, 0x8, RZ, 0xc0, !PT ;  /* 0x00000008d2d67812 */ /* 0x000fe400078ec0ff */
[----:B------:R-:W-:Y:S02]  /*11f20*/  LEA R246, R246, R212, 0x1 ;  /* 0x000000d4f6f67211 */ /* 0x000fe400078e08ff */
[----:B------:R-:W-:Y:S02]  /*11f30*/  LOP3.LUT R4, R4, 0x8, R209, 0xf8, !PT ;  /* 0x0000000804047812 */ /* 0x000fe400078ef8d1 */
[----:B------:R-:W-:Y:S01]  /*11f40*/  LOP3.LUT R214, R214, 0x1c0, R215, 0xf8, !PT ;  /* 0x000001c0d6d67812 */ /* 0x000fe200078ef8d7 */
[----:B------:R-:W-:Y:S01]  /*11f50*/  @!PT LDS RZ, [RZ] ;  /* 0x00000000fffff984 */ /* 0x000fe20000000800 */
[----:B------:R-:W-:Y:S01]  /*11f60*/  @!PT LDS RZ, [RZ] ;  /* 0x00000000fffff984 */ /* 0x000fe20000000800 */
[----:B------:R-:W-:Y:S01]  /*11f70*/  @!PT LDS RZ, [RZ] ;  /* 0x00000000fffff984 */ /* 0x000fe20000000800 */
[----:B------:R1:W-:Y:S01]  /*11f80*/  @!P4 LDGSTS.E.BYPASS.LTC128B.128 [R246+0xc000], desc[UR4][R10.64] ;  /* 0x0c0000000af6cfae */ /* 0x0003e2000b981a04 */
[----:B------:R-:W-:Y:S02]  /*11f90*/  SHF.L.U32 R6, R218, 0x5, RZ ;  /* 0x00000005da067819 */ /* 0x000fe400000006ff */
[-C--:B------:R-:W-:Y:S03]  /*11fa0*/  LOP3.LUT R4, R4, R5.reuse, RZ, 0x3c, !PT ;  /* 0x0000000504047212 */ /* 0x080fe600078e3cff */
[----:B------:R-:W-:Y:S01]  /*11fb0*/  @P4 STS.128 [R246+0xc000], RZ ;  /* 0x00c000fff6004388 */ /* 0x000fe20000000c00 */
[----:B------:R-:W-:Y:S02]  /*11fc0*/  LOP3.LUT R214, R214, R5, RZ, 0x3c, !PT ;  /* 0x00000005d6d67212 */ /* 0x000fe400078e3cff */
[----:B------:R-:W-:Y:S02]  /*11fd0*/  IADD3 R8, P0, PT, R6, R229, RZ ;  /* 0x000000e506087210 */ /* 0x000fe40007f1e0ff */
[----:B------:R-:W-:Y:S02]  /*11fe0*/  SHF.L.U64.HI R5, R218, 0x5, R219 ;  /* 0x00000005da057819 */ /* 0x000fe400000102db */
[----:B------:R-:W-:Y:S02]  /*11ff0*/  SHF.L.U32 R211, R209, 0x5, RZ ;  /* 0x00000005d1d37819 */ /* 0x000fe400000006ff */
[----:B------:R-:W-:Y:S02]  /*12000*/  IADD3.X R9, PT, PT, R5, R228, RZ, P0, !PT ;  /* 0x000000e405097210 */ /* 0x000fe400007fe4ff */
[----:B------:R-:W-:Y:S02]  /*12010*/  IADD3 R12, P0, PT, R8, R6, RZ ;  /* 0x00000006080c7210 */ /* 0x000fe40007f1e0ff */
[----:B------:R-:W-:Y:S02]  /*12020*/  LOP3.LUT R211, R211, 0x7c00, RZ, 0xc0, !PT ;  /* 0x00007c00d3d37812 */ /* 0x000fe400078ec0ff */
[----:B------:R-:W-:Y:S02]  /*12030*/  IADD3.X R13, PT, PT, R9, R5, RZ, P0, !PT ;  /* 0x00000005090d7210 */ /* 0x000fe400007fe4ff */
[----:B------:R-:W-:Y:S02]  /*12040*/  LOP3.LUT R182, R215, 0x400, RZ, 0xc0, !PT ;  /* 0x00000400d7b67812 */ /* 0x000fe400078ec0ff */
[----:B------:R-:W-:Y:S02]  /*12050*/  LOP3.LUT R183, R211, 0x200, R215, 0xf8, !PT ;  /* 0x00000200d3b77812 */ /* 0x000fe400078ef8d7 */
[----:B------:R-:W-:Y:S02]  /*12060*/  LEA R182, R4, R182, 0x1 ;  /* 0x000000b604b67211 */ /* 0x000fe400078e08ff */
[----:B-1----:R-:W-:Y:S02]  /*12070*/  @!P1 MOV R10, R229 ;  /* 0x000000e5000a9202 */ /* 0x002fe40000000f00 */
[----:B------:R-:W-:Y:S02]  /*12080*/  @!P1 MOV R11, R228 ;  /* 0x000000e4000b9202 */ /* 0x000fe40000000f00 */
[----:B------:R-:W-:Y:S02]  /*12090*/  LOP3.LUT R183, R183, R214, RZ, 0xfc, !PT ;  /* 0x000000d6b7b77212 */ /* 0x000fe400078efcff */
[----:B------:R-:W-:Y:S01]  /*120a0*/  IADD3 R182, PT, PT, R212, R182, RZ ;  /* 0x000000b6d4b67210 */ /* 0x000fe20007ffe0ff */
[----:B------:R-:W-:Y:S01]  /*120b0*/  @!PT LDS RZ, [RZ] ;  /* 0x00000000fffff984 */ /* 0x000fe20000000800 */
[----:B------:R-:W-:Y:S01]  /*120c0*/  @!PT LDS RZ, [RZ] ;  /* 0x00000000fffff984 */ /* 0x000fe20000000800 */
[----:B------:R-:W-:Y:S01]  /*120d0*/  @!PT LDS RZ, [RZ] ;  /* 0x00000000fffff984 */ /* 0x000fe20000000800 */
[----:B------:R1:W-:Y:S01]  /*120e0*/  @!P1 LDGSTS.E.BYPASS.LTC128B.128 [R246+0x10000], desc[UR4][R10.64+0x80] ;  /* 0x100000800af69fae */ /* 0x0003e2000b981a04 */
[----:B------:R-:W-:Y:S02]  /*120f0*/  LEA R183, R183, R212, 0x1 ;  /* 0x000000d4b7b77211 */ /* 0x000fe400078e08ff */
[----:B------:R-:W-:Y:S03]  /*12100*/  MOV R213, 0x20 ;  /* 0x0000002000d57802 */ /* 0x000fe60000000f00 */
[----:B------:R-:W-:Y:S01]  /*12110*/  @P1 STS.128 [R246+0x10000], RZ ;  /* 0x010000fff6001388 */ /* 0x000fe20000000c00 */
[----:B------:R-:W-:Y:S02]  /*12120*/  MOV R133, 0x40 ;  /* 0x0000004000857802 */ /* 0x000fe40000000f00 */
[----:B------:R-:W-:Y:S03]  /*12130*/  LOP3.LUT P2, RZ, R209, 0x4, RZ, 0xc0, !PT ;  /* 0x00000004d1ff7812 */ /* 0x000fe6000784c0ff */
[----:B------:R-:W-:Y:S01]  /*12140*/  @!PT LDS RZ, [RZ] ;  /* 0x00000000fffff984 */ /* 0x000fe20000000800 */
[----:B------:R-:W-:Y:S01]  /*12150*/  @!PT LDS RZ, [RZ] ;  /* 0x00000000fffff984 */ /* 0x000fe20000000800 */
[----:B------:R-:W-:Y:S01]  /*12160*/  @!PT LDS RZ, [RZ] ;  /* 0x00000000fffff984 */ /* 0x000fe20000000800 */
[----:B------:R-:W-:Y:S01]  /*12170*/  @!P4 LDGSTS.E.BYPASS.LTC128B.128 [R246+0xc800], desc[UR4][R8.64] ;  /* 0x0c80000008f6cfae */ /* 0x000fe2000b981a04 */
[----:B------:R-:W-:Y:S02]  /*12180*/  IADD3 R232, PT, PT, R232, -0x1, RZ ;  /* 0xffffffffe8e87810 */ /* 0x000fe40007ffe0ff */
[----:B------:R-:W-:Y:S03]  /*12190*/  SEL R133, R133, 0xffffffc0, !P2 ;  /* 0xffffffc085857807 */ /* 0x000fe60005000000 */
[----:B------:R-:W-:Y:S01]  /*121a0*/  @P4 STS.128 [R246+0xc800], RZ ;  /* 0x00c800fff6004388 */ /* 0x000fe20000000c00 */
[----:B------:R-:W-:Y:S05]  /*121b0*/  IADD3 R180, PT, PT, R183, R133, RZ ;  /* 0x00000085b7b47210 */ /* 0x000fea0007ffe0ff */
        /* <DEDUP_REMOVED lines=493> */
.L_x_7281:
[----:B------:R-:W-:Y:S05]  /*14090*/  BSYNC.RECONVERGENT B0 ;  /* 0x0000000000007941 */ /* 0x000fea0003800200 */
.L_x_7280:
[----:B------:R-:W-:Y:S01]  /*140a0*/  @!P4 IMAD.MOV.U32 R6, RZ, RZ, R227 ;  /* 0x000000ffff06c224 */ /* 0x000fe200078e00e3 */
[-C--:B-1----:R-:W-:Y:S01]  /*140b0*/  @!P1 MOV R46, R227.reuse ;  /* 0x000000e3002e9202 */ /* 0x082fe20000000f00 */
[--C-:B------:R-:W-:Y:S01]  /*140c0*/  @!P4 IMAD.MOV.U32 R7, RZ, RZ, R226.reuse ;  /* 0x000000ffff07c224 */ /* 0x100fe200078e00e2 */
[----:B------:R-:W-:Y:S01]  /*140d0*/  IADD3 R10, P0, PT, R5, R227, RZ ;  /* 0x000000e3050a7210 */ /* 0x000fe20007f1e0ff */
[--C-:B------:R-:W-:Y:S01]  /*140e0*/  @!P1 IMAD.MOV.U32 R47, RZ, RZ, R226.reuse ;  /* 0x000000ffff2f9224 */ /* 0x100fe200078e00e2 */
[----:B------:R-:W-:Y:S02]  /*140f0*/  SHF.L.U64.HI R4, R216, 0x5, R217 ;  /* 0x00000005d8047819 */ /* 0x000fe400000102d9 */
[----:B------:R-:W-:Y:S01]  /*14100*/  @!PT LDS RZ, [RZ] ;  /* 0x00000000fffff984 */ /* 0x000fe20000000800 */
[----:B------:R-:W-:Y:S01]  /*14110*/  @!PT LDS RZ, [RZ] ;  /* 0x00000000fffff984 */ /* 0x000fe20000000800 */
[----:B------:R-:W-:Y:S01]  /*14120*/  @!PT LDS RZ, [RZ] ;  /* 0x00000000fffff984 */ /* 0x000fe20000000800 */
[----:B------:R1:W-:Y:S01]  /*14130*/  @!P4 LDGSTS.E.BYPASS.LTC128B.128 [R246+0x4000], desc[UR4][R6.64] ;  /* 0x0400000006f6cfae */ /* 0x0003e2000b981a04 */
[-C--:B------:R-:W-:Y:S02]  /*14140*/  IADD3 R8, P5, PT, R10, R5.reuse, RZ ;  /* 0x000000050a087210 */ /* 0x080fe40007fbe0ff */
[----:B------:R-:W-:Y:S01]  /*14150*/  IMAD.X R11, R4, 0x1, R226, P0 ;  /* 0x00000001040b7824 */ /* 0x000fe200000e06e2 */
[----:B------:R2:W-:Y:S03]  /*14160*/  @P4 STS.128 [R246+0x4000], RZ ;  /* 0x004000fff6004388 */ /* 0x0005e60000000c00 */
[--C-:B------:R-:W-:Y:S01]  /*14170*/  IMAD.X R9, R11, 0x1, R4.reuse, P5 ;  /* 0x000000010b097824 */ /* 0x100fe200028e0604 */
        /* <DEDUP_REMOVED lines=14> */
[-C--:B-1----:R-:W-:Y:S03]  /*14260*/  IADD3 R6, P0, PT, R8, R5.reuse, RZ ;  /* 0x0000000508067210 */ /* 0x082fe60007f1e0ff */
[----:B------:R2:W-:Y:S01]  /*14270*/  @P1 STS.128 [R246+0x8800], RZ ;  /* 0x008800fff6001388 */ /* 0x0005e20000000c00 */
[-C--:B------:R-:W-:Y:S03]  /*14280*/  IADD3.X R7, PT, PT, R9, R4.reuse, RZ, P0, !PT ;  /* 0x0000000409077210 */ /* 0x080fe600007fe4ff */
[----:B------:R-:W-:Y:S01]  /*14290*/  @!PT LDS RZ, [RZ] ;  /* 0x00000000fffff984 */ /* 0x000fe20000000800 */
[----:B------:R-:W-:Y:S01]  /*142a0*/  @!PT LDS RZ, [RZ] ;  /* 0x00000000fffff984 */ /* 0x000fe20000000800 */
[----:B------:R-:W-:Y:S01]  /*142b0*/  @!PT LDS RZ, [RZ] ;  /* 0x00000000fffff984 */ /* 0x000fe20000000800 */
[----:B------:R-:W-:Y:S01]  /*142c0*/  @!P4 LDGSTS.E.BYPASS.LTC128B.128 [R246+0x5000], desc[UR4][R8.64] ;  /* 0x0500000008f6cfae */ /* 0x000fe2000b981a04 */
        /* <DEDUP_REMOVED lines=11> */
[----:B------:R-:W-:Y:S01]  /*14380*/  @!P4 LDGSTS.E.BYPASS.LTC128B.128 [R246+0x5800], desc[UR4][R6.64] ;  /* 0x0580000006f6cfae */ /* 0x000fe2000b981a04 */
[-C--:B----4-:R-:W-:Y:S03]  /*14390*/  IADD3 R10, P0, PT, R46, R5.reuse, RZ ;  /* 0x000000052e0a7210 */ /* 0x090fe60007f1e0ff */
        /* <DEDUP_REMOVED lines=52> */
.L_x_7279:
[----:B------:R-:W-:Y:S05]  /*146e0*/  BSYNC.RECONVERGENT B1 ;  /* 0x0000000000017941 */ /* 0x000fea0003800200 */
.L_x_7278:
[C---:B------:R-:W-:Y:S01]  /*146f0*/  VIADD R4, R234.reuse, 0x39 ;  /* 0x00000039ea047836 */ /* 0x040fe20000000000 */
[----:B--2---:R-:W-:Y:S01]  /*14700*/  IABS R7, R234 ;  /* 0x000000ea00077213 */ /* 0x004fe20000000000 */
        /* <DEDUP_REMOVED lines=170> */
[----:B------:R-:W-:Y:S01]  /*151b0*/  FFMA.FTZ R167, -R236, R8, R167 ;  /* 0x00000008eca77223 */ /* 0x000fe200000101a7 */
        /* <DEDUP_REMOVED lines=14> */
[-C--:B------:R-:W-:Y:S01]  /*152a0*/  ISETP.GE.AND P0, PT, R50, R224.reuse, PT ;  /* 0x000000e03200720c */ /* 0x080fe20003f06270 */
[-C--:B------:R-:W-:Y:S01]  /*152b0*/  FFMA.FTZ R61, -R236, R5.reuse, R61 ;  /* 0x00000005ec3d7223 */ /* 0x080fe2000001013d */
        /* <DEDUP_REMOVED lines=78> */
[C---:B------:R-:W-:Y:S01]  /*157a0*/  FFMA.FTZ R168, -R236.reuse, R4, R168 ;  /* 0x00000004eca87223 */ /* 0x040fe200000101a8 */
        /* <DEDUP_REMOVED lines=165> */
[-C--:B------:R-:W-:Y:S02]  /*16200*/  ISETP.GE.AND P1, PT, R44, R221.reuse, PT ;  /* 0x000000dd2c00720c */ /* 0x080fe40003f26270 */
        /* <DEDUP_REMOVED lines=28> */
[-C--:B------:R-:W-:Y:S02]  /*163d0*/  ISETP.GE.AND P4, PT, R14, R223.reuse, PT ;  /* 0x000000df0e00720c */ /* 0x080fe40003f86270 */
        /* <DEDUP_REMOVED lines=11> */
[-C--:B------:R-:W-:Y:S02]  /*16490*/  ISETP.GE.AND P5, PT, R14, R221.reuse, PT ;  /* 0x000000dd0e00720c */ /* 0x080fe40003fa6270 */
        /* <DEDUP_REMOVED lines=8> */
[-C--:B------:R-:W-:Y:S02]  /*16520*/  ISETP.GE.AND P4, PT, R15, R221.reuse, PT ;  /* 0x000000dd0f00720c */ /* 0x080fe40003f86270 */
        /* <DEDUP_REMOVED lines=518> */
.L_x_7275:
[----:B------:R-:W-:Y:S01]  /*18590*/  @!UPT UIADD3 URZ, UPT, UPT, URZ, URZ, URZ ;  /* 0x000000fffffff290 */ /* 0x000fe2000fffe0ff */
[----:B------:R1:W5:Y:S01]  /*185a0*/  LD.E R4, desc[UR4][R2.64+0xd8] ;  /* 0x0000d80402047980 */ /* 0x000362000c101900 */
[----:B------:R-:W-:Y:S01]  /*185b0*/  UMOV UR6, 0xffffffff ;  /* 0xffffffff00067882 */ /* 0x000fe20000000000 */
[----:B------:R-:W-:Y:S02]  /*185c0*/  MOV R0, 0x40 ;  /* 0x0000004000007802 */ /* 0x000fe40000000f00 */
[----:B------:R-:W-:Y:S01]  /*185d0*/  MOV R5, 0x20 ;  /* 0x0000002000057802 */ /* 0x000fe20000000f00 */
[----:B------:R-:W-:Y:S06]  /*185e0*/  BRA.DIV UR6, `(.L_x_7283) ;  /* 0x0000001206b87947 */ /* 0x000fec000b800000 */
[----:B------:R-:W2:Y:S04]  /*185f0*/  SHFL.BFLY PT, R7, R245, 0x2, 0x1f ;  /* 0x0c401f00f5077f89 */ /* 0x000ea800000e0000 */
[----:B------:R-:W3:Y:S01]  /*18600*/  SHFL.BFLY PT, R6, R244, 0x2, 0x1f ;  /* 0x0c401f00f4067f89 */ /* 0x000ee200000e0000 */
[----:B--2---:R-:W-:Y:S01]  /*18610*/  FADD.FTZ R245, R7, R245 ;  /* 0x000000f507f57221 */ /* 0x004fe20000010000 */
[----:B---3--:R-:W-:-:S04]  /*18620*/  FADD.FTZ R244, R6, R244 ;  /* 0x000000f406f47221 */ /* 0x008fc80000010000 */
[----:B------:R-:W2:Y:S04]  /*18630*/  SHFL.BFLY PT, R9, R245, 0x1, 0x1f ;  /* 0x0c201f00f5097f89 */ /* 0x000ea800000e0000 */
[----:B------:R3:W4:Y:S01]  /*18640*/  SHFL.BFLY PT, R6, R244, 0x1, 0x1f ;  /* 0x0c201f00f4067f89 */ /* 0x00072200000e0000 */
[----:B--2---:R-:W-:-:S07]  /*18650*/  FADD.FTZ R7, R245, R9 ;  /* 0x00000009f5077221 */ /* 0x004fce0000010000 */
.L_x_7304:
[----:B----4-:R-:W-:Y:S01]  /*18660*/  FADD.FTZ R6, R244, R6 ;  /* 0x00000006f4067221 */ /* 0x010fe20000010000 */
[----:B------:R-:W2:Y:S01]  /*18670*/  MUFU.RCP R11, R7 ;  /* 0x00000007000b7308 */ /* 0x000ea20000001000 */
[C---:B------:R-:W-:Y:S01]  /*18680*/  SHF.L.U32 R8, R209.reuse, 0x4, RZ ;  /* 0x00000004d1087819 */ /* 0x040fe200000006ff */
[----:B------:R-:W-:Y:S01]  /*18690*/  BAR.SYNC.DEFER_BLOCKING 0x0 ;  /* 0x0000000000007b1d */ /* 0x000fe20000010000 */
[----:B------:R-:W-:Y:S02]  /*186a0*/  SHF.L.U32 R10, R209, 0x1, RZ ;  /* 0x00000001d10a7819 */ /* 0x000fe400000006ff */
[----:B------:R-:W-:Y:S02]  /*186b0*/  FSETP.NE.FTZ.AND P1, PT, R7, RZ, PT ;  /* 0x000000ff0700720b */ /* 0x000fe40003f35000 */
[----:B------:R-:W-:Y:S01]  /*186c0*/  LOP3.LUT R12, R8, 0x1c0, RZ, 0xc0, !PT ;  /* 0x000001c0080c7812 */ /* 0x000fe200078ec0ff */
[----:B------:R-:W4:Y:S01]  /*186d0*/  MUFU.RCP R9, R6 ;  /* 0x0000000600097308 */ /* 0x000f220000001000 */
[----:B------:R-:W-:-:S02]  /*186e0*/  FSETP.NE.FTZ.AND P0, PT, R6, RZ, PT ;  /* 0x000000ff0600720b */ /* 0x000fc40003f15000 */
        /* <DEDUP_REMOVED lines=9> */
[----:B----4-:R-:W-:Y:S01]  /*18780*/  FSEL R9, R9, 1, P0 ;  /* 0x3f80000009097808 */ /* 0x010fe20000000000 */
        /* <DEDUP_REMOVED lines=103> */
[----:B--2---:R-:W2:Y:S01]  /*18e00*/  LD.E.64 R10, desc[UR4][R2.64+0xb0] ;  /* 0x0000b004020a7980 */ /* 0x004ea2000c101b00 */
[----:B------:R-:W3:Y:S03]  /*18e10*/  @P1 MUFU.LG2 R7, R7 ;  /* 0x0000000700071308 */ /* 0x000ee60000000c00 */
[----:B------:R2:W5:Y:S04]  /*18e20*/  LD.E R0, desc[UR4][R2.64+0xcc] ;  /* 0x0000cc0402007980 */ /* 0x000568000c101900 */
[----:B----4-:R4:W5:Y:S01]  /*18e30*/  LD.E.64 R78, desc[UR4][R2.64+0x78] ;  /* 0x00007804024e7980 */ /* 0x010962000c101b00 */
[----:B------:R-:W3:Y:S03]  /*18e40*/  @P0 MUFU.LG2 R6, R6 ;  /* 0x0000000600060308 */ /* 0x000ee60000000c00 */
[----:B------:R4:W5:Y:S04]  /*18e50*/  LD.E.64 R76, desc[UR4][R2.64+0xa8] ;  /* 0x0000a804024c7980 */ /* 0x000968000c101b00 */
[----:B-1----:R-:W4:Y:S01]  /*18e60*/  LD.E R5, desc[UR4][R2.64+0x60] ;  /* 0x0000600402057980 */ /* 0x002f22000c101900 */
[----:B------:R-:W-:-:S04]  /*18e70*/  SHF.L.U32 R68, R209, 0x2, RZ ;  /* 0x00000002d1447819 */ /* 0x000fc800000006ff */
[----:B------:R-:W-:Y:S02]  /*18e80*/  LOP3.LUT R9, R68, 0x1f8, RZ, 0xc0, !PT ;  /* 0x000001f844097812 */ /* 0x000fe400078ec0ff */
[----:B------:R-:W-:Y:S02]  /*18e90*/  LOP3.LUT R8, R8, 0x10, RZ, 0xc0, !PT ;  /* 0x0000001008087812 */ /* 0x000fe400078ec0ff */
[----:B------:R-:W-:Y:S01]  /*18ea0*/  LOP3.LUT R9, R9, 0x38, R210, 0x78, !PT ;  /* 0x0000003809097812 */ /* 0x000fe200078e78d2 */
[----:B---3--:R-:W-:-:S03]  /*18eb0*/  @P1 FMUL.FTZ R7, R7, 0.69314718246459960938 ;  /* 0x3f31721807071820 */ /* 0x008fc60000410000 */
[----:B------:R-:W-:Y:S01]  /*18ec0*/  LEA R8, R9, R8, 0x2 ;  /* 0x0000000809087211 */ /* 0x000fe200078e10ff */
[----:B------:R-:W-:Y:S01]  /*18ed0*/  @P0 FMUL.FTZ R6, R6, 0.69314718246459960938 ;  /* 0x3f31721806060820 */ /* 0x000fe20000410000 */
[----:B------:R-:W-:Y:S02]  /*18ee0*/  SHF.L.U32 R74, R231, 0x6, RZ ;  /* 0x00000006e74a7819 */ /* 0x000fe400000006ff */
[----:B------:R-:W-:Y:S01]  /*18ef0*/  IADD3 R212, PT, PT, R212, R8, RZ ;  /* 0x00000008d4d47210 */ /* 0x000fe20007ffe0ff */
[----:B------:R-:W-:Y:S01]  /*18f00*/  BAR.SYNC.DEFER_BLOCKING 0x0 ;  /* 0x0000000000007b1d */ /* 0x000fe20000010000 */
[----:B------:R-:W-:Y:S01]  /*18f10*/  MOV R71, 0xff800000 ;  /* 0xff80000000477802 */ /* 0x000fe20000000f00 */
[C---:B-----5:R-:W-:Y:S01]  /*18f20*/  @P1 FFMA.FTZ R71, R4.reuse, R134, R7 ;  /* 0x0000008604471223 */ /* 0x060fe20000010007 */
[----:B------:R-:W-:Y:S01]  /*18f30*/  MOV R70, 0xff800000 ;  /* 0xff80000000467802 */ /* 0x000fe20000000f00 */
[----:B------:R-:W-:Y:S02]  /*18f40*/  @P0 FFMA.FTZ R70, R4, R133, R6 ;  /* 0x0000008504460223 */ /* 0x000fe40000010006 */
[----:B------:R1:W3:Y:S04]  /*18f50*/  LDS.128 R64, [R212] ;  /* 0x00000000d4407984 */ /* 0x0002e80000000c00 */
        /* <DEDUP_REMOVED lines=13> */
[----:B------:R-:W-:Y:S01]  /*19030*/  LOP3.LUT P0, RZ, R209, 0x3, RZ, 0xc0, !PT ;  /* 0x00000003d1ff7812 */ /* 0x000fe2000780c0ff */
[----:B------:R-:W-:Y:S01]  /*19040*/  BSSY.RECONVERGENT B0, `(.L_x_7284) ;  /* 0x0000013000007945 */ /* 0x000fe20003800200 */
[----:B------:R-:W-:-:S02]  /*19050*/  LOP3.LUT R210, R210, 0x30, RZ, 0xc0, !PT ;  /* 0x00000030d2d27812 */ /* 0x000fc400078ec0ff */
[----:B------:R-:W-:-:S04]  /*19060*/  SHF.R.U32.HI R69, RZ, 0x2, R209 ;  /* 0x00000002ff457819 */ /* 0x000fc800000116d1 */
[----:B------:R-:W-:Y:S01]  /*19070*/  LOP3.LUT R69, R210, 0x7, R69, 0xf8, !PT ;  /* 0x00000007d2457812 */ /* 0x000fe200078ef845 */
[----:B--2---:R-:W-:-:S04]  /*19080*/  IMAD R10, R10, UR8, R239 ;  /* 0x000000080a0a7c24 */ /* 0x004fc8000f8e02ef */
[----:B----4-:R-:W-:-:S04]  /*19090*/  IMAD R5, R10, R5, R238 ;  /* 0x000000050a057224 */ /* 0x010fc800078e02ee */
[----:B------:R-:W-:Y:S02]  /*190a0*/  IMAD R74, R11, R5, R74 ;  /* 0x000000050b4a7224 */ /* 0x000fe400078e024a */
[----:B------:R2:W4:Y:S04]  /*190b0*/  LDS.128 R8, [R212+0x7000] ;  /* 0x00700000d4087984 */ /* 0x0005280000000c00 */
        /* <DEDUP_REMOVED lines=11> */
.L_x_7285:
[----:B------:R-:W-:Y:S05]  /*19170*/  BSYNC.RECONVERGENT B0 ;  /* 0x0000000000007941 */ /* 0x000fea0003800200 */
.L_x_7284:
[----:B------:R-:W-:Y:S01]  /*19180*/  SHF.R.U32.HI R209, RZ, 0x4, R209 ;  /* 0x00000004ffd17819 */ /* 0x000fe200000116d1 */
[----:B------:R2:W5:Y:S01]  /*19190*/  LD.E R2, desc[UR4][R2.64+0xc0] ;  /* 0x0000c00402027980 */ /* 0x000562000c101900 */
[----:B------:R-:W-:Y:S01]  /*191a0*/  LOP3.LUT R208, R208, 0x1f80, RZ, 0xc0, !PT ;  /* 0x00001f80d0d07812 */ /* 0x000fe200078ec0ff */
[----:B------:R-:W-:Y:S01]  /*191b0*/  IMAD R0, R74, R0, RZ ;  /* 0x000000004a007224 */ /* 0x000fe200078e02ff */
[CC--:B------:R-:W-:Y:S01]  /*191c0*/  ISETP.GE.AND P3, PT, R209.reuse, R220.reuse, PT ;  /* 0x000000dcd100720c */ /* 0x0c0fe20003f66270 */
[C---:B------:R-:W-:Y:S01]  /*191d0*/  VIADD R69, R209.reuse, 0x18 ;  /* 0x00000018d1457836 */ /* 0x040fe20000000000 */
[----:B------:R-:W-:Y:S01]  /*191e0*/  LOP3.LUT R208, R208, 0x3c, R68, 0xf8, !PT ;  /* 0x0000003cd0d07812 */ /* 0x000fe200078ef844 */
[----:B---3--:R-:W-:Y:S01]  /*191f0*/  VIADD R70, R209, 0x10 ;  /* 0x00000010d1467836 */ /* 0x008fe20000000000 */
[----:B------:R-:W-:Y:S01]  /*19200*/  LOP3.LUT R68, R68, 0x3c, RZ, 0xc0, !PT ;  /* 0x0000003c44447812 */ /* 0x000fe200078ec0ff */
[----:B------:R-:W-:Y:S01]  /*19210*/  BSSY.RECONVERGENT B0, `(.L_x_7286) ;  /* 0x0000015000007945 */ /* 0x000fe20003800200 */
[----:B------:R-:W-:-:S02]  /*19220*/  ISETP.GE.AND P2, PT, R69, R220, PT ;  /* 0x000000dc4500720c */ /* 0x000fc40003f46270 */
[----:B------:R-:W-:Y:S02]  /*19230*/  ISETP.GE.AND P0, PT, R70, R220, PT ;  /* 0x000000dc4600720c */ /* 0x000fe40003f06270 */
[----:B------:R-:W-:Y:S02]  /*19240*/  P2R R69, PR, RZ, 0x4 ;  /* 0x00000004ff457803 */ /* 0x000fe40000000000 */
[----:B------:R-:W-:Y:S02]  /*19250*/  IADD3 R208, P2, PT, R208, R0, RZ ;  /* 0x00000000d0d07210 */ /* 0x000fe40007f5e0ff */
[----:B------:R-:W-:Y:S02]  /*19260*/  LOP3.LUT R70, R68, 0x40, RZ, 0xfc, !PT ;  /* 0x0000004044467812 */ /* 0x000fe400078efcff */
[----:B------:R-:W-:Y:S01]  /*19270*/  LEA.HI.X.SX32 R0, R0, RZ, 0x1, P2 ;  /* 0x000000ff00007211 */ /* 0x000fe200010f0eff */
[----:B--2---:R-:W-:-:S05]  /*19280*/  VIADD R3, R209, 0x8 ;  /* 0x00000008d1037836 */ /* 0x004fca0000000000 */
[----:B------:R-:W-:Y:S01]  /*19290*/  ISETP.GE.AND P1, PT, R3, R220, PT ;  /* 0x000000dc0300720c */ /* 0x000fe20003f26270 */
[----:B------:R-:W-:-:S05]  /*192a0*/  VIADD R3, R209, 0x20 ;  /* 0x00000020d1037836 */ /* 0x000fca0000000000 */
[----:B------:R-:W-:Y:S01]  /*192b0*/  ISETP.GE.AND P6, PT, R3, R220, PT ;  /* 0x000000dc0300720c */ /* 0x000fe20003fc6270 */
[----:B------:R-:W-:-:S05]  /*192c0*/  VIADD R3, R209, 0x28 ;  /* 0x00000028d1037836 */ /* 0x000fca0000000000 */
[----:B------:R-:W-:Y:S01]  /*192d0*/  ISETP.GE.AND P5, PT, R3, R220, PT ;  /* 0x000000dc0300720c */ /* 0x000fe20003fa6270 */
[----:B------:R-:W-:Y:S01]  /*192e0*/  VIADD R3, R209, 0x30 ;  /* 0x00000030d1037836 */ /* 0x000fe20000000000 */
[----:B------:R-:W-:Y:S11]  /*192f0*/  @P3 BRA `(.L_x_7287) ;  /* 0x0000000000183947 */ /* 0x000ff60003800000 */
[----:B------:R-:W-:Y:S02]  /*19300*/  LEA R72, P2, R208, R78, 0x2 ;  /* 0x0000004ed0487211 */ /* 0x000fe400078410ff */
[-C--:B-----5:R-:W-:Y:S02]  /*19310*/  ISETP.GE.AND P3, PT, R68, R2.reuse, PT ;  /* 0x000000024400720c */ /* 0x0a0fe40003f66270 */
[----:B------:R-:W-:Y:S02]  /*19320*/  LEA.HI.X R73, R208, R79, R0, 0x2, P2 ;  /* 0x0000004fd0497211 */ /* 0x000fe400010f1400 */
[----:B------:R-:W-:-:S09]  /*19330*/  ISETP.GE.AND P2, PT, R70, R2, PT ;  /* 0x000000024600720c */ /* 0x000fd20003f46270 */
[----:B------:R2:W-:Y:S04]  /*19340*/  @!P3 ST.E.128 desc[UR4][R72.64], R64 ;  /* 0x000000404800b985 */ /* 0x0005e8000c101d04 */
[----:B-1----:R2:W-:Y:S02]  /*19350*/  @!P2 ST.E.128 desc[UR4][R72.64+0x100], R32 ;  /* 0x000100204800a985 */ /* 0x0025e4000c101d04 */
.L_x_7287:
[----:B------:R-:W-:Y:S05]  /*19360*/  BSYNC.RECONVERGENT B0 ;  /* 0x0000000000007941 */ /* 0x000fea0003800200 */
.L_x_7286:
        /* <DEDUP_REMOVED lines=12> */
.L_x_7289:
[----:B------:R-:W-:Y:S05]  /*19430*/  BSYNC.RECONVERGENT B0 ;  /* 0x0000000000007941 */ /* 0x000fea0003800200 */
.L_x_7288:
        /* <DEDUP_REMOVED lines=11> */
.L_x_7291:
[----:B------:R-:W-:Y:S05]  /*194f0*/  BSYNC.RECONVERGENT B0 ;  /* 0x0000000000007941 */ /* 0x000fea0003800200 */
.L_x_7290:
        /* <DEDUP_REMOVED lines=11> */
.L_x_7293:
[----:B------:R-:W-:Y:S05]  /*195b0*/  BSYNC.RECONVERGENT B0 ;  /* 0x0000000000007941 */ /* 0x000fea0003800200 */
.L_x_7292:
        /* <DEDUP_REMOVED lines=10> */
.L_x_7295:
[----:B------:R-:W-:Y:S05]  /*19660*/  BSYNC.RECONVERGENT B0 ;  /* 0x0000000000007941 */ /* 0x000fea0003800200 */
.L_x_7294:
        /* <DEDUP_REMOVED lines=10> */
.L_x_7297:
[----:B------:R-:W-:Y:S05]  /*19710*/  BSYNC.RECONVERGENT B0 ;  /* 0x0000000000007941 */ /* 0x000fea0003800200 */
.L_x_7296:
        /* <DEDUP_REMOVED lines=9> */
[----:B----4-:R1:W-:Y:S02]  /*197b0*/  @!P1 ST.E.128 desc[UR4][R12.64+0x6100], R8 ;  /* 0x006100080c009985 */ /* 0x0103e4000c101d04 */
.L_x_7299:
[----:B------:R-:W-:Y:S05]  /*197c0*/  BSYNC.RECONVERGENT B0 ;  /* 0x0000000000007941 */ /* 0x000fea0003800200 */
.L_x_7298:
[----:B-1--4-:R-:W-:Y:S02]  /*197d0*/  MOV R8, R230 ;  /* 0x000000e600087202 */ /* 0x012fe40000000f00 */
[----:B------:R-:W-:-:S04]  /*197e0*/  MOV R9, 0x0 ;  /* 0x0000000000097802 */ /* 0x000fc80000000f00 */
[----:B--23-5:R-:W-:Y:S05]  /*197f0*/  @P3 RET.REL.NODEC R8 `(_ZN5flash24flash_fwd_splitkv_kernelI23Flash_fwd_kernel_traitsILi128ELi64ELi128ELi4ELb0ELb0EN7cutlass6half_tE19Flash_kernel_traitsILi128ELi64ELi128ELi4ES3_EELb0ELb1ELb1ELb0ELb0ELb1ELb1ELb0EEEvNS_16Flash_fwd_paramsE) ;  /* 0xfffffe6808003950 */ /* 0x02cfea0003c3ffff */
[-C--:B------:R-:W-:Y:S01]  /*19800*/  ISETP.GE.AND P2, PT, R68, R2.reuse, PT ;  /* 0x000000024400720c */ /* 0x080fe20003f46270 */
[----:B------:R-:W-:Y:S01]  /*19810*/  IMAD.MOV.U32 R3, RZ, RZ, 0x0 ;  /* 0x00000000ff037424 */ /* 0x000fe200078e00ff */
[----:B------:R-:W-:Y:S01]  /*19820*/  ISETP.GE.AND P0, PT, R70, R2, PT ;  /* 0x000000024600720c */ /* 0x000fe20003f06270 */
[----:B------:R-:W-:-:S10]  /*19830*/  IMAD.MOV.U32 R2, RZ, RZ, R230 ;  /* 0x000000ffff027224 */ /* 0x000fd400078e00e6 */
[----:B------:R-:W-:-:S04]  /*19840*/  @!P2 LEA R8, P1, R208, R78, 0x2 ;  /* 0x0000004ed008a211 */ /* 0x000fc800078210ff */
[----:B------:R-:W-:-:S05]  /*19850*/  @!P2 LEA.HI.X R9, R208, R79, R0, 0x2, P1 ;  /* 0x0000004fd009a211 */ /* 0x000fca00008f1400 */
[----:B------:R1:W-:Y:S02]  /*19860*/  @!P2 ST.E.128 desc[UR4][R8.64+0x7000], R36 ;  /* 0x007000240800a985 */ /* 0x0003e4000c101d04 */
[----:B-1----:R-:W-:Y:S05]  /*19870*/  @P0 RET.REL.NODEC R2 `(_ZN5flash24flash_fwd_splitkv_kernelI23Flash_fwd_kernel_traitsILi128ELi64ELi128ELi4ELb0ELb0EN7cutlass6half_tE19Flash_kernel_traitsILi128ELi64ELi128ELi4ES3_EELb0ELb1ELb1ELb0ELb0ELb1ELb1ELb0EEEvNS_16Flash_fwd_paramsE) ;  /* 0xfffffe6402e00950 */ /* 0x002fea0003c3ffff */
[----:B------:R-:W-:Y:S01]  /*19880*/  LEA R2, P0, R208, R78, 0x2 ;  /* 0x0000004ed0027211 */ /* 0x000fe200078010ff */
[----:B------:R-:W-:-:S03]  /*19890*/  IMAD.MOV.U32 R231, RZ, RZ, 0x0 ;  /* 0x00000000ffe77424 */ /* 0x000fc600078e00ff */
[----:B------:R-:W-:-:S05]  /*198a0*/  LEA.HI.X R3, R208, R79, R0, 0x2, P0 ;  /* 0x0000004fd0037211 */ /* 0x000fca00000f1400 */
[----:B------:R1:W-:Y:S02]  /*198b0*/  ST.E.128 desc[UR4][R2.64+0x7100], R4 ;  /* 0x0071000402007985 */ /* 0x0003e4000c101d04 */
[----:B-1----:R-:W-:Y:S05]  /*198c0*/  RET.REL.NODEC R230 `(_ZN5flash24flash_fwd_splitkv_kernelI23Flash_fwd_kernel_traitsILi128ELi64ELi128ELi4ELb0ELb0EN7cutlass6half_tE19Flash_kernel_traitsILi128ELi64ELi128ELi4ES3_EELb0ELb1ELb1ELb0ELb0ELb1ELb1ELb0EEEvNS_16Flash_fwd_paramsE) ;  /* 0xfffffe64e6cc7950 */ /* 0x002fea0003c3ffff */
.L_x_7283:
[----:B------:R-:W-:Y:S01]  /*198d0*/  MOV R6, 0x1f ;  /* 0x0000001f00067802 */ /* 0x000fe20000000f00 */
[----:B------:R-:W-:Y:S01]  /*198e0*/  IMAD.MOV.U32 R7, RZ, RZ, 0x2 ;  /* 0x00000002ff077424 */ /* 0x000fe200078e00ff */
[----:B------:R-:W-:Y:S01]  /*198f0*/  MOV R10, R245 ;  /* 0x000000f5000a7202 */ /* 0x000fe20000000f00 */
[----:B------:R-:W-:-:S07]  /*19900*/  IMAD.MOV.U32 R8, RZ, RZ, -0x1 ;  /* 0xffffffffff087424 */ /* 0x000fce00078e00ff */
[----:B-1---5:R-:W-:Y:S05]  /*19910*/  WARPSYNC.COLLECTIVE R8, `(.L_x_7300) ;  /* 0x0000000008087348 */ /* 0x022fea0003c00000 */
[----:B------:R2:W3:Y:S02]  /*19920*/  SHFL.BFLY P0, R6, R10, R7, R6 ;  /* 0x0c0000070a067389 */ /* 0x0004e40000000006 */
[----:B-123-5:R-:W-:Y:S05]  /*19930*/  ENDCOLLECTIVE ;  /* 0x000000000000791b */ /* 0x02efea0003800000 */
.L_x_7300:
        /* <DEDUP_REMOVED lines=8> */
.L_x_7301:
[----:B------:R-:W-:Y:S01]  /*199c0*/  MOV R9, R6 ;  /* 0x0000000600097202 */ /* 0x000fe20000000f00 */
[----:B------:R-:W-:Y:S01]  /*199d0*/  IMAD.MOV.U32 R10, RZ, RZ, R244 ;  /* 0x000000ffff0a7224 */ /* 0x000fe200078e00f4 */
[----:B------:R-:W-:Y:S02]  /*199e0*/  MOV R6, 0x1f ;  /* 0x0000001f00067802 */ /* 0x000fe40000000f00 */
[----:B------:R-:W-:-:S07]  /*199f0*/  MOV R7, 0x2 ;  /* 0x0000000200077802 */ /* 0x000fce0000000f00 */
[----:B------:R-:W-:Y:S05]  /*19a00*/  WARPSYNC.COLLECTIVE R8, `(.L_x_7302) ;  /* 0x0000000008087348 */ /* 0x000fea0003c00000 */
[----:B------:R1:W2:Y:S02]  /*19a10*/  SHFL.BFLY P0, R6, R10, R7, R6 ;  /* 0x0c0000070a067389 */ /* 0x0002a40000000006 */
[----:B-12---:R-:W-:Y:S05]  /*19a20*/  ENDCOLLECTIVE ;  /* 0x000000000000791b */ /* 0x006fea0003800000 */
.L_x_7302:
[----:B------:R-:W-:Y:S01]  /*19a30*/  FADD.FTZ R244, R6, R244 ;  /* 0x000000f406f47221 */ /* 0x000fe20000010000 */
[----:B------:R-:W-:Y:S02]  /*19a40*/  MOV R6, 0x1f ;  /* 0x0000001f00067802 */ /* 0x000fe40000000f00 */
[----:B------:R-:W-:Y:S01]  /*19a50*/  MOV R7, 0x1 ;  /* 0x0000000100077802 */ /* 0x000fe20000000f00 */
[----:B------:R-:W-:-:S07]  /*19a60*/  IMAD.MOV.U32 R10, RZ, RZ, R244 ;  /* 0x000000ffff0a7224 */ /* 0x000fce00078e00f4 */
[----:B------:R-:W-:Y:S05]  /*19a70*/  WARPSYNC.COLLECTIVE R8, `(.L_x_7303) ;  /* 0x0000000008087348 */ /* 0x000fea0003c00000 */
[----:B------:R1:W2:Y:S02]  /*19a80*/  SHFL.BFLY P0, R6, R10, R7, R6 ;  /* 0x0c0000070a067389 */ /* 0x0002a40000000006 */
[----:B-12---:R-:W-:Y:S05]  /*19a90*/  ENDCOLLECTIVE ;  /* 0x000000000000791b */ /* 0x006fea0003800000 */
.L_x_7303:
[----:B------:R-:W-:Y:S01]  /*19aa0*/  FADD.FTZ R7, R245, R9 ;  /* 0x00000009f5077221 */ /* 0x000fe20000010000 */
[----:B------:R-:W-:Y:S06]  /*19ab0*/  BRA `(.L_x_7304) ;  /* 0xffffffe800e87947 */ /* 0x000fec000383ffff */
.L_x_7305:
        /* <DEDUP_REMOVED lines=12> */
.L_x_14941:


//--------------------- .text._ZN5flash24flash_fwd_splitkv_kernelI23Flash_fwd_kernel_traitsILi128ELi64ELi128ELi4ELb0ELb0EN7cutlass6half_tE19Flash_kernel_traitsILi128ELi64ELi128ELi4ES3_EELb0ELb1ELb0ELb0ELb1ELb0ELb1ELb1EEEvNS_16Flash_fwd_paramsE --------------------------
	.section	.text._ZN5flash24flash_fwd_splitkv_kernelI23Flash_fwd_kernel_traitsILi128ELi64ELi128ELi4ELb0ELb0EN7cutlass6half_tE19Flash_kernel_traitsILi128ELi64ELi128ELi4ES3_EELb0ELb1ELb0ELb0ELb1ELb0ELb1ELb1EEEvNS_16Flash_fwd_paramsE,"ax",@progbits
	.align	128
        .global         _ZN5flash24flash_fwd_splitkv_kernelI23Flash_fwd_kernel_traitsILi128ELi64ELi128ELi4ELb0ELb0EN7cutlass6half_tE19Flash_kernel_traitsILi128ELi64ELi128ELi4ES3_EELb0ELb1ELb0ELb0ELb1ELb0ELb1ELb1EEEvNS_16Flash_fwd_paramsE
        .type           _ZN5flash24flash_fwd_splitkv_kernelI23Flash_fwd_kernel_traitsILi128ELi64ELi128ELi4ELb0ELb0EN7cutlass6half_tE19Flash_kernel_traitsILi128ELi64ELi128ELi4ES3_EELb0ELb1ELb0ELb0ELb1ELb0ELb1ELb1EEEvNS_16Flash_fwd_paramsE,@function
        .size           _ZN5flash24flash_fwd_splitkv_kernelI23Flash_fwd_kernel_traitsILi128ELi64ELi128ELi4ELb0ELb0EN7cutlass6half_tE19Flash_kernel_traitsILi128ELi64ELi128ELi4ES3_EELb0ELb1ELb0ELb0ELb1ELb0ELb1ELb1EEEvNS_16Flash_fwd_paramsE,(.L_x_14942 - _ZN5flash24flash_fwd_splitkv_kernelI23Flash_fwd_kernel_traitsILi128ELi64ELi128ELi4ELb0ELb0EN7cutlass6half_tE19Flash_kernel_traitsILi128ELi64ELi128ELi4ES3_EELb0ELb1ELb0ELb0ELb1ELb0ELb1ELb1EEEvNS_16Flash_fwd_paramsE)
        .other          _ZN5flash24flash_fwd_splitkv_kernelI23Flash_fwd_kernel_traitsILi128ELi64ELi128ELi4ELb0ELb0EN7cutlass6half_tE19Flash_kernel_traitsILi128ELi64ELi128ELi4ES3_EELb0ELb1ELb0ELb0ELb1ELb0ELb1ELb1EEEvNS_16Flash_fwd_paramsE,@"STO_CUDA_ENTRY STV_DEFAULT"
_ZN5flash24flash_fwd_splitkv_kernelI23Flash_fwd_kernel_traitsILi128ELi64ELi128ELi4ELb0ELb0EN7cutlass6half_tE19Flash_kernel_traitsILi128ELi64ELi128ELi4ES3_EELb0ELb1ELb0ELb0ELb1ELb0ELb1ELb1EEEvNS_16Flash_fwd_paramsE:
.text._ZN5flash24flash_fwd_splitkv_kernelI23Flash_fwd_kernel_traitsILi128ELi64ELi128ELi4ELb0ELb0EN7cutlass6half_tE19Flash_kernel_traitsILi128ELi64ELi128ELi4ES3_EELb0ELb1ELb0ELb0ELb1ELb0ELb1ELb1EEEvNS_16Flash_fwd_paramsE:
        /* <DEDUP_REMOVED lines=29> */
[----:B------:R-:W-:Y:S05]  /*01d0*/  CALL.REL.NOINC `($_ZN5flash24flash_fwd_splitkv_kernelI23Flash_fwd_kernel_traitsILi128ELi64ELi128ELi4ELb0ELb0EN7cutlass6half_tE19Flash_kernel_traitsILi128ELi64ELi128ELi4ES3_EELb0ELb1ELb0ELb0ELb1ELb0ELb1ELb1EEEvNS_16Flash_fwd_paramsE$_ZN5flash30compute_attn_1rowblock_splitkvI23Flash_fwd_kernel_traitsILi128ELi64ELi128ELi4ELb0ELb0EN7cutlass6half_tE19Flash_kernel_traitsILi128ELi64ELi128ELi4ES3_EELb0ELb1ELb0ELb0ELb1ELb0ELb1ELb1ENS_16Flash_fwd_paramsEEEvRKT8_iiiii) ;  /* 0x0000000000087944 */ /* 0x000fea0003c00000 */
[----:B------:R-:W-:Y:S05]  /*01e0*/  BSYNC.RECONVERGENT B3 ;  /* 0x0000000000037941 */ /* 0x000fea0003800200 */
.L_x_7306:
[----:B------:R-:W-:Y:S05]  /*01f0*/  EXIT ;  /* 0x000000000000794d */ /* 0x000fea0003800000 */
        .type           $_ZN5flash24flash_fwd_splitkv_kernelI23Flash_fwd_kernel_traitsILi128ELi64ELi128ELi4ELb0ELb0EN7cutlass6half_tE19Flash_kernel_traitsILi128ELi64ELi128ELi4ES3_EELb0ELb1ELb0ELb0ELb1ELb0ELb1ELb1EEEvNS_16Flash_fwd_paramsE$_ZN5flash30compute_attn_1rowblock_splitkvI23Flash_fwd_kernel_traitsILi128ELi64ELi128ELi4ELb0ELb0EN7cutlass6half_tE19Flash_kernel_traitsILi128ELi64ELi128ELi4ES3_EELb0ELb1ELb0ELb0ELb1ELb0ELb1ELb1ENS_16Flash_fwd_paramsEEEvRKT8_iiiii,@function
        .size           $_ZN5flash24flash_fwd_splitkv_kernelI23Flash_fwd_kernel_traitsILi128ELi64ELi128ELi4ELb0ELb0EN7cutlass6half_tE19Flash_kernel_traitsILi128ELi64ELi128ELi4ES3_EELb0ELb1ELb0ELb0ELb1ELb0ELb1ELb1EEEvNS_16Flash_fwd_paramsE$_ZN5flash30compute_attn_1rowblock_splitkvI23Flash_fwd_kernel_traitsILi128ELi64ELi128ELi4ELb0ELb0EN7cutlass6half_tE19Flash_kernel_traitsILi128ELi64ELi128ELi4ES3_EELb0ELb1ELb0ELb0ELb1ELb0ELb1ELb1ENS_16Flash_fwd_paramsEEEvRKT8_iiiii,(.L_x_14942 - $_ZN5flash24flash_fwd_splitkv_kernelI23Flash_fwd_kernel_traitsILi128ELi64ELi128ELi4ELb0ELb0EN7cutlass6half_tE19Flash_kernel_traitsILi128ELi64ELi128ELi4ES3_EELb0ELb1ELb0ELb0ELb1ELb0ELb1ELb1EEEvNS_16Flash_fwd_paramsE$_ZN5flash30compute_attn_1rowblock_splitkvI23Flash_fwd_kernel_traitsILi128ELi64ELi128ELi4ELb0ELb0EN7cutlass6half_tE19Flash_kernel_traitsILi128ELi64ELi128ELi4ES3_EELb0ELb1ELb0ELb0ELb1ELb0ELb1ELb1ENS_16Flash_fwd_paramsEEEvRKT8_iiiii)
$_ZN5flash24flash_fwd_splitkv_kernelI23Flash_fwd_kernel_traitsILi128ELi64ELi128ELi4ELb0ELb0EN7cutlass6half_tE19Flash_kernel_traitsILi128ELi64ELi128ELi4ES3_EELb0ELb1ELb0ELb0ELb1ELb0ELb1ELb1EEEvNS_16Flash_fwd_paramsE$_ZN5flash30compute_attn_1rowblock_splitkvI23Flash_fwd_kernel_traitsILi128ELi64ELi128ELi4ELb0ELb0EN7cutlass6half_tE19Flash_kernel_traitsILi128ELi64ELi128ELi4ES3_EELb0ELb1ELb0ELb0ELb1ELb0ELb1ELb1ENS_16Flash_fwd_paramsEEEvRKT8_iiiii:
        /* <DEDUP_REMOVED lines=15> */
[----:B------:R-:W-:Y:S02]  /*02f0*/  IADD3 R32, P0, PT, R12, R3, RZ ;  /* 0x000000030c207210 */ /* 0x000fe40007f1e0ff */
[----:B------:R-:W-:Y:S01]  /*0300*/  ISETP.NE.AND.EX P1, PT, R19, RZ, PT, P1 ;  /* 0x000000ff1300720c */ /* 0x000fe20003f25310 */
[----:B------:R-:W-:Y:S02]  /*0310*/  IMAD.WIDE.U32 R18, R219, 0x4, R18 ;  /* 0x00000004db127825 */ /* 0x000fe400078e0012 */
[----:B------:R1:W5:Y:S02]  /*0320*/  @!P5 LD.E R216, desc[UR4][R132.64+0xb4] ;  /* 0x0000b40484d8d980 */ /* 0x000364000c101900 */
[----:B------:R-:W-:-:S02]  /*0330*/  IMAD.X R33, R13, 0x1, R0, P0 ;  /* 0x000000010d217824 */ /* 0x000fc400000e0600 */
[----:B------:R-:W-:Y:S01]  /*0340*/  IMAD.MOV.U32 R13, RZ, RZ, RZ ;  /* 0x000000ffff0d7224 */ /* 0x000fe200078e00ff */
        /* <DEDUP_REMOVED lines=17> */
.L_x_7308:
[----:B------:R-:W-:Y:S05]  /*0460*/  BSYNC.RECONVERGENT B0 ;  /* 0x0000000000007941 */ /* 0x000fea0003800200 */
.L_x_7307:
[----:B------:R-:W-:Y:S04]  /*0470*/  BSSY.RECONVERGENT B0, `(.L_x_7309) ;  /* 0x0000007000007945 */ /* 0x000fe80003800200 */
[----:B------:R-:W-:Y:S05]  /*0480*/  @!P3 BRA `(.L_x_7310) ;  /* 0x000000000014b947 */ /* 0x000fea0003800000 */
[----:B------:R-:W3:Y:S02]  /*0490*/  LD.E.U8 R4, desc[UR4][R132.64+0x1b2] ;  /* 0x0001b20484047980 */ /* 0x000ee4000c101100 */
[----:B---3--:R-:W-:-:S13]  /*04a0*/  ISETP.NE.AND P1, PT, R4, RZ, PT ;  /* 0x000000ff0400720c */ /* 0x008fda0003f25270 */
[----:B------:R-:W3:Y:S02]  /*04b0*/  @P1 LD.E R11, desc[UR4][R16.64+0x4] ;  /* 0x00000404100b1980 */ /* 0x000ee4000c101900 */
[----:B---3-5:R-:W-:-:S06]  /*04c0*/  @P1 IADD3 R82, PT, PT, R11, -R14, RZ ;  /* 0x8000000e0b521210 */ /* 0x028fcc0007ffe0ff */
[----:B------:R3:W5:Y:S02]  /*04d0*/  @!P1 LD.E R82, desc[UR4][R16.64] ;  /* 0x0000000410529980 */ /* 0x000764000c101900 */
.L_x_7310:
[----:B------:R-:W-:Y:S05]  /*04e0*/  BSYNC.RECONVERGENT B0 ;  /* 0x0000000000007941 */ /* 0x000fea0003800200 */
.L_x_7309:
        /* <DEDUP_REMOVED lines=9> */
.L_x_7312:
[----:B------:R-:W4:Y:S01]  /*0580*/  LD.E.64 R8, desc[UR4][R132.64+0x108] ;  /* 0x0001080484087980 */ /* 0x000f22000c101b00 */
[----:B------:R-:W-:Y:S01]  /*0590*/  BSSY.RECONVERGENT B0, `(.L_x_7314) ;  /* 0x0000006000007945 */ /* 0x000fe20003800200 */
[----:B------:R-:W-:Y:S01]  /*05a0*/  IMAD.MOV.U32 R69, RZ, RZ, RZ ;  /* 0x000000ffff457224 */ /* 0x000fe200078e00ff */
[----:B----4-:R-:W-:-:S04]  /*05b0*/  ISETP.NE.U32.AND P0, PT, R8, RZ, PT ;  /* 0x000000ff0800720c */ /* 0x010fc80003f05070 */
[----:B------:R-:W-:-:S13]  /*05c0*/  ISETP.NE.AND.EX P0, PT, R9, RZ, PT, P0 ;  /* 0x000000ff0900720c */ /* 0x000fda0003f05300 */
[----:B------:R-:W-:Y:S05]  /*05d0*/  @!P0 BRA `(.L_x_7315) ;  /* 0x0000000000048947 */ /* 0x000fea0003800000 */
[----:B------:R4:W5:Y:S02]  /*05e0*/  LD.E R69, desc[UR4][R132.64+0xbc] ;  /* 0x0000bc0484457980 */ /* 0x000964000c101900 */
.L_x_7315:
[----:B------:R-:W-:Y:S05]  /*05f0*/  BSYNC.RECONVERGENT B0 ;  /* 0x0000000000007941 */ /* 0x000fea0003800200 */
.L_x_7314:
[----:B-----5:R-:W-:Y:S02]  /*0600*/  IADD3 R69, PT, PT, R82, R69, RZ ;  /* 0x0000004552457210 */ /* 0x020fe40007ffe0ff */
.L_x_7313:
[----:B------:R-:W-:Y:S05]  /*0610*/  BSYNC.RECONVERGENT B1 ;  /* 0x0000000000017941 */ /* 0x000fea0003800200 */
.L_x_7311:
[----:B------:R-:W-:Y:S01]  /*0620*/  IMAD.SHL.U32 R81, R215, 0x40, RZ ;  /* 0x00000040d7517824 */ /* 0x000fe200078e00ff */
[----:B------:R-:W-:Y:S01]  /*0630*/  MOV R8, R214 ;  /* 0x000000d600087202 */ /* 0x000fe20000000f00 */
[----:B------:R-:W-:-:S03]  /*0640*/  IMAD.MOV.U32 R9, RZ, RZ, 0x0 ;  /* 0x00000000ff097424 */ /* 0x000fc600078e00ff */
[----:B------:R-:W-:-:S13]  /*0650*/  ISETP.GT.AND P0, PT, R216, R81, PT ;  /* 0x00000051d800720c */ /* 0x000fda0003f04270 */
[----:B-1234-:R-:W-:Y:S05]  /*0660*/  @!P0 RET.REL.NODEC R8 `(_ZN5flash24flash_fwd_splitkv_kernelI23Flash_fwd_kernel_traitsILi128ELi64ELi128ELi4ELb0ELb0EN7cutlass6half_tE19Flash_kernel_traitsILi128ELi64ELi128ELi4ES3_EELb0ELb1ELb0ELb0ELb1ELb0ELb1ELb1EEEvNS_16Flash_fwd_paramsE) ;  /* 0xfffffff808648950 */ /* 0x01efea0003c3ffff */
        /* <DEDUP_REMOVED lines=34> */
[----:B------:R-:W-:Y:S01]  /*0890*/  SHF.R.S32.HI R9, RZ, 0x1f, R2 ;  /* 0x0000001fff097819 */ /* 0x000fe20000011402 */
[----:B------:R-:W-:Y:S02]  /*08a0*/  VIADD R4, R4, 0x40 ;  /* 0x0000004004047836 */ /* 0x000fe40000000000 */
[----:B------:R-:W-:Y:S01]  /*08b0*/  @!P0 IMAD.MOV R11, RZ, RZ, -R11 ;  /* 0x000000ffff0b8224 */ /* 0x000fe200078e0a0b */
[----:B------:R-:W-:Y:S02]  /*08c0*/  @!P1 LOP3.LUT R11, RZ, R7, RZ, 0x33, !PT ;  /* 0x00000007ff0b9212 */ /* 0x000fe400078e33ff */
[----:B------:R-:W-:Y:S02]  /*08d0*/  IADD3 R6, PT, PT, -R6, R81, R69 ;  /* 0x0000005106067210 */ /* 0x000fe40007ffe145 */
[----:B------:R-:W-:Y:S02]  /*08e0*/  LEA.HI R9, R9, R2, RZ, 0x7 ;  /* 0x0000000209097211 */ /* 0x000fe400078f38ff */
[----:B------:R-:W-:Y:S01]  /*08f0*/  SHF.R.S32.HI R7, RZ, 0x1f, R4 ;  /* 0x0000001fff077819 */ /* 0x000fe20000011404 */
[----:B------:R-:W-:Y:S01]  /*0900*/  IMAD R208, R11, UR10, RZ ;  /* 0x0000000a0bd07c24 */ /* 0x000fe2000f8e02ff */
[----:B------:R-:W-:-:S02]  /*0910*/  SHF.R.S32.HI R15, RZ, 0x1f, R6 ;  /* 0x0000001fff0f7819 */ /* 0x000fc40000011406 */
[----:B------:R-:W-:Y:S02]  /*0920*/  SHF.R.S32.HI R9, RZ, 0x7, R9 ;  /* 0x00000007ff097819 */ /* 0x000fe40000011409 */
[----:B------:R-:W-:Y:S02]  /*0930*/  LEA.HI R7, R7, R4, RZ, 0x7 ;  /* 0x0000000407077211 */ /* 0x000fe400078f38ff */
[----:B------:R-:W-:Y:S02]  /*0940*/  LEA.HI R15, R15, R6, RZ, 0x7 ;  /* 0x000000060f0f7211 */ /* 0x000fe400078f38ff */
[----:B------:R-:W-:Y:S02]  /*0950*/  VIADDMNMX R2, R208, R11, R9, PT ;  /* 0x0000000bd0027246 */ /* 0x000fe40003800109 */
[----:B------:R-:W-:Y:S02]  /*0960*/  SHF.R.S32.HI R7, RZ, 0x7, R7 ;  /* 0x00000007ff077819 */ /* 0x000fe40000011407 */
[----:B------:R-:W-:-:S02]  /*0970*/  SHF.R.S32.HI R15, RZ, 0x7, R15 ;  /* 0x00000007ff0f7819 */ /* 0x000fc4000001140f */
[----:B------:R-:W-:Y:S02]  /*0980*/  VIMNMX R135, PT, PT, R2, R7, PT ;  /* 0x0000000702877248 */ /* 0x000fe40003fe0100 */
[----:B------:R-:W1:Y:S01]  /*0990*/  S2R R2, SR_TID.X ;  /* 0x0000000000027919 */ /* 0x000e620000002100 */
[----:B------:R-:W-:-:S04]  /*09a0*/  VIMNMX R208, PT, PT, R208, R15, !PT ;  /* 0x0000000fd0d07248 */ /* 0x000fc80007fe0100 */
[----:B------:R-:W-:-:S13]  /*09b0*/  ISETP.GE.AND P0, PT, R208, R135, PT ;  /* 0x00000087d000720c */ /* 0x000fda0003f06270 */
[----:B------:R-:W-:Y:S05]  /*09c0*/  @!P0 BRA `(.L_x_7316) ;  /* 0x0000000400548947 */ /* 0x000fea0003800000 */
[----:B------:R-:W2:Y:S04]  /*09d0*/  LD.E.64 R4, desc[UR4][R132.64+0xb0] ;  /* 0x0000b00484047980 */ /* 0x000ea8000c101b00 */
[----:B------:R-:W3:Y:S04]  /*09e0*/  LD.E R6, desc[UR4][R132.64+0x60] ;  /* 0x0000600484067980 */ /* 0x000ee8000c101900 */
[----:B------:R-:W4:Y:S04]  /*09f0*/  LD.E R0, desc[UR4][R132.64+0xcc] ;  /* 0x0000cc0484007980 */ /* 0x000f28000c101900 */
[----:B------:R-:W5:Y:S04]  /*0a00*/  LD.E.64 R8, desc[UR4][R132.64+0xa8] ;  /* 0x0000a80484087980 */ /* 0x000f68000c101b00 */
[----:B------:R-:W5:Y:S01]  /*0a10*/  LD.E.64 R10, desc[UR4][R132.64+0x78] ;  /* 0x00007804840a7980 */ /* 0x000f62000c101b00 */
[----:B-1----:R-:W-:Y:S01]  /*0a20*/  IMAD.SHL.U32 R7, R2, 0x4, RZ ;  /* 0x0000000402077824 */ /* 0x002fe200078e00ff */
[----:B------:R-:W-:Y:S01]  /*0a30*/  SHF.R.U32.HI R3, RZ, 0x4, R2 ;  /* 0x00000004ff037819 */ /* 0x000fe20000011602 */
[----:B------:R-:W-:-:S02]  /*0a40*/  IMAD.IADD R216, R216, 0x1, -R81 ;  /* 0x00000001d8d87824 */ /* 0x000fc400078e0a51 */
[----:B------:R-:W-:Y:S02]  /*0a50*/  IMAD.MOV.U32 R215, RZ, RZ, 0x0 ;  /* 0x00000000ffd77424 */ /* 0x000fe400078e00ff */
[C---:B------:R-:W-:Y:S02]  /*0a60*/  VIADD R13, R3.reuse, 0x10 ;  /* 0x00000010030d7836 */ /* 0x040fe40000000000 */
[----:B------:R-:W-:-:S03]  /*0a70*/  VIADD R15, R3, 0x8 ;  /* 0x00000008030f7836 */ /* 0x000fc60000000000 */
[----:B------:R-:W-:Y:S01]  /*0a80*/  ISETP.GE.AND P5, PT, R13, R216, PT ;  /* 0x000000d80d00720c */ /* 0x000fe20003fa6270 */
[----:B--2---:R-:W-:-:S04]  /*0a90*/  IMAD R4, R4, UR10, R219 ;  /* 0x0000000a04047c24 */ /* 0x004fc8000f8e02db */
[----:B---3--:R-:W-:Y:S02]  /*0aa0*/  IMAD R6, R4, R6, R217 ;  /* 0x0000000604067224 */ /* 0x008fe400078e02d9 */
[C---:B------:R-:W-:Y:S01]  /*0ab0*/  IMAD.SHL.U32 R4, R2.reuse, 0x8, RZ ;  /* 0x0000000802047824 */ /* 0x040fe200078e00ff */
[----:B------:R-:W-:Y:S01]  /*0ac0*/  LOP3.LUT P3, R2, R2, 0xf, RZ, 0xc0, !PT ;  /* 0x0000000f02027812 */ /* 0x000fe2000786c0ff */
[----:B------:R-:W-:-:S03]  /*0ad0*/  IMAD R5, R5, R6, R81 ;  /* 0x0000000605057224 */ /* 0x000fc600078e0251 */
[----:B------:R-:W-:Y:S01]  /*0ae0*/  LOP3.LUT R4, R4, 0x1f80, RZ, 0xc0, !PT ;  /* 0x00001f8004047812 */ /* 0x000fe200078ec0ff */
[C---:B----4-:R-:W-:Y:S01]  /*0af0*/  IMAD R17, R5.reuse, R0, RZ ;  /* 0x0000000005117224 */ /* 0x050fe200078e02ff */
[----:B------:R-:W-:Y:S02]  /*0b00*/  P2R R0, PR, RZ, 0x8 ;  /* 0x00000008ff007803 */ /* 0x000fe40000000000 */
[----:B------:R-:W-:Y:S02]  /*0b10*/  LOP3.LUT R4, R4, 0x3c, R7, 0xf8, !PT ;  /* 0x0000003c04047812 */ /* 0x000fe400078ef807 */
[----:B------:R-:W-:Y:S02]  /*0b20*/  IADD3 R7, P0, PT, R5, R3, RZ ;  /* 0x0000000305077210 */ /* 0x000fe40007f1e0ff */
[----:B------:R-:W-:Y:S02]  /*0b30*/  IADD3 R13, P2, PT, R17, R4, RZ ;  /* 0x00000004110d7210 */ /* 0x000fe40007f5e0ff */
[----:B------:R-:W-:-:S02]  /*0b40*/  LEA.HI.X.SX32 R5, R5, RZ, 0x1, P0 ;  /* 0x000000ff05057211 */ /* 0x000fc400000f0eff */
[----:B-----5:R-:W-:Y:S02]  /*0b50*/  LEA R6, P1, R7, R8, 0x2 ;  /* 0x0000000807067211 */ /* 0x020fe400078210ff */
[----:B------:R-:W-:Y:S02]  /*0b60*/  LEA.HI.X.SX32 R17, R17, RZ, 0x1, P2 ;  /* 0x000000ff11117211 */ /* 0x000fe400010f0eff */
[----:B------:R-:W-:Y:S01]  /*0b70*/  LEA.HI.X R7, R7, R9, R5, 0x2, P1 ;  /* 0x0000000907077211 */ /* 0x000fe200008f1405 */
[----:B------:R-:W-:Y:S01]  /*0b80*/  VIADD R5, R3, 0x18 ;  /* 0x0000001803057836 */ /* 0x000fe20000000000 */
[----:B------:R-:W-:Y:S01]  /*0b90*/  LEA R4, P2, R13, R10, 0x2 ;  /* 0x0000000a0d047211 */ /* 0x000fe200078410ff */
[----:B------:R-:W-:Y:S01]  /*0ba0*/  VIADD R9, R3, 0x20 ;  /* 0x0000002003097836 */ /* 0x000fe20000000000 */
[-C--:B------:R-:W-:Y:S02]  /*0bb0*/  ISETP.GE.AND P0, PT, R15, R216.reuse, PT ;  /* 0x000000d80f00720c */ /* 0x080fe40003f06270 */
[----:B------:R-:W-:-:S02]  /*0bc0*/  ISETP.GE.AND P1, PT, R3, R216, PT ;  /* 0x000000d80300720c */ /* 0x000fc40003f26270 */
[-C--:B------:R-:W-:Y:S02]  /*0bd0*/  ISETP.GE.AND P4, PT, R5, R216.reuse, PT ;  /* 0x000000d80500720c */ /* 0x080fe40003f86270 */
[----:B------:R-:W-:Y:S01]  /*0be0*/  LEA.HI.X R5, R13, R11, R17, 0x2, P2 ;  /* 0x0000000b0d057211 */ /* 0x000fe200010f1411 */
[----:B------:R-:W-:Y:S01]  /*0bf0*/  VIADD R11, R3, 0x28 ;  /* 0x00000028030b7836 */ /* 0x000fe20000000000 */
[-C--:B------:R-:W-:Y:S01]  /*0c00*/  ISETP.GE.AND P3, PT, R9, R216.reuse, PT ;  /* 0x000000d80900720c */ /* 0x080fe20003f66270 */
[----:B------:R-:W-:Y:S01]  /*0c10*/  VIADD R9, R3, 0x30 ;  /* 0x0000003003097836 */ /* 0x000fe20000000000 */
[----:B------:R-:W-:Y:S01]  /*0c20*/  ISETP.NE.OR P6, PT, R2, RZ, P0 ;  /* 0x000000ff0200720c */ /* 0x000fe200007c5670 */
[----:B------:R-:W-:Y:S01]  /*0c30*/  @!P5 ST.E.128 desc[UR4][R4.64+0x2000], RZ ;  /* 0x002000ff0400d985 */ /* 0x000fe2000c101d04 */
[-C--:B------:R-:W-:Y:S01]  /*0c40*/  ISETP.GE.AND P2, PT, R11, R216.reuse, PT ;  /* 0x000000d80b00720c */ /* 0x080fe20003f46270 */
[----:B------:R-:W-:Y:S02]  /*0c50*/  VIADD R11, R3, 0x38 ;  /* 0x00000038030b7836 */ /* 0x000fe40000000000 */
[----:B------:R-:W-:Y:S04]  /*0c60*/  @!P1 ST.E.128 desc[UR4][R4.64], RZ ;  /* 0x000000ff04009985 */ /* 0x000fe8000c101d04 */
[----:B------:R-:W-:Y:S01]  /*0c70*/  @!P1 ST.E.128 desc[UR4][R4.64+0x100], RZ ;  /* 0x000100ff04009985 */ /* 0x000fe2000c101d04 */
[----:B------:R-:W-:-:S03]  /*0c80*/  ISETP.GE.AND P1, PT, R9, R216, PT ;  /* 0x000000d80900720c */ /* 0x000fc60003f26270 */
[----:B------:R-:W-:Y:S01]  /*0c90*/  @!P0 ST.E.128 desc[UR4][R4.64+0x1000], RZ ;  /* 0x001000ff04008985 */ /* 0x000fe2000c101d04 */
[----:B------:R-:W-:-:S03]  /*0ca0*/  @!P6 IMAD.MOV.U32 R9, RZ, RZ, -0x800000 ;  /* 0xff800000ff09e424 */ /* 0x000fc600078e00ff */
[----:B------:R-:W-:Y:S01]  /*0cb0*/  @!P0 ST.E.128 desc[UR4][R4.64+0x1100], RZ ;  /* 0x001100ff04008985 */ /* 0x000fe2000c101d04 */
[----:B------:R-:W-:-:S03]  /*0cc0*/  ISETP.GE.AND P0, PT, R11, R216, PT ;  /* 0x000000d80b00720c */ /* 0x000fc60003f06270 */
        /* <DEDUP_REMOVED lines=18> */
[----:B------:R1:W-:Y:S01]  /*0df0*/  @!P0 ST.E.128 desc[UR4][R4.64+0x7100], RZ ;  /* 0x007100ff04008985 */ /* 0x0003e2000c101d04 */
[----:B------:R-:W-:-:S03]  /*0e00*/  ISETP.NE.OR P0, PT, R2, RZ, P0 ;  /* 0x000000ff0200720c */ /* 0x000fc60000705670 */
[----:B------:R2:W-:Y:S01]  /*0e10*/  @!P6 ST.E desc[UR4][R6.64+0x20], R9 ;  /* 0x000020090600e985 */ /* 0x0005e2000c101904 */
[----:B------:R-:W-:-:S03]  /*0e20*/  ISETP.NE.AND P6, PT, R0, RZ, PT ;  /* 0x000000ff0000720c */ /* 0x000fc60003fc5270 */
[----:B------:R-:W-:Y:S01]  /*0e30*/  @!P5 ST.E desc[UR4][R6.64+0x40], R15 ;  /* 0x0000400f0600d985 */ /* 0x000fe2000c101904 */
[----:B------:R-:W-:Y:S01]  /*0e40*/  ISETP.GE.OR P6, PT, R3, R216, P6 ;  /* 0x000000d80300720c */ /* 0x000fe200037c6670 */
[----:B------:R-:W-:Y:S02]  /*0e50*/  @!P1 IMAD.MOV.U32 R3, RZ, RZ, -0x800000 ;  /* 0xff800000ff039424 */ /* 0x000fe400078e00ff */
[----:B------:R-:W-:Y:S04]  /*0e60*/  @!P4 ST.E desc[UR4][R6.64+0x60], R13 ;  /* 0x0000600d0600c985 */ /* 0x000fe8000c101904 */
[----:B------:R-:W-:Y:S04]  /*0e70*/  @!P3 ST.E desc[UR4][R6.64+0x80], R11 ;  /* 0x0000800b0600b985 */ /* 0x000fe8000c101904 */
[----:B------:R-:W-:Y:S01]  /*0e80*/  @!P1 ST.E desc[UR4][R6.64+0xc0], R3 ;  /* 0x0000c00306009985 */ /* 0x000fe2000c101904 */
[----:B-1----:R-:W-:-:S05]  /*0e90*/  @!P2 IMAD.MOV.U32 R5, RZ, RZ, -0x800000 ;  /* 0xff800000ff05a424 */ /* 0x002fca00078e00ff */
[----:B------:R-:W-:Y:S01]  /*0ea0*/  @!P2 ST.E desc[UR4][R6.64+0xa0], R5 ;  /* 0x0000a0050600a985 */ /* 0x000fe2000c101904 */
[----:B--2---:R-:W-:-:S05]  /*0eb0*/  @!P6 IMAD.MOV.U32 R9, RZ, RZ, -0x800000 ;  /* 0xff800000ff09e424 */ /* 0x004fca00078e00ff */
[----:B------:R1:W-:Y:S02]  /*0ec0*/  @!P6 ST.E desc[UR4][R6.64], R9 ;  /* 0x000000090600e985 */ /* 0x0003e4000c101904 */
[----:B-1----:R-:W-:Y:S05]  /*0ed0*/  @P0 RET.REL.NODEC R214 `(_ZN5flash24flash_fwd_splitkv_kernelI23Flash_fwd_kernel_traitsILi128ELi64ELi128ELi4ELb0ELb0EN7cutlass6half_tE19Flash_kernel_traitsILi128ELi64ELi128ELi4ES3_EELb0ELb1ELb0ELb0ELb1ELb0ELb1ELb1EEEvNS_16Flash_fwd_paramsE) ;  /* 0xfffffff0d6480950 */ /* 0x002fea0003c3ffff */
[----:B------:R-:W-:Y:S02]  /*0ee0*/  MOV R3, 0xff800000 ;  /* 0xff80000000037802 */ /* 0x000fe40000000f00 */
[----:B------:R-:W-:-:S03]  /*0ef0*/  MOV R215, 0x0 ;  /* 0x0000000000d77802 */ /* 0x000fc60000000f00 */
[----:B------:R1:W-:Y:S02]  /*0f00*/  ST.E desc[UR4][R6.64+0xe0], R3 ;  /* 0x0000e00306007985 */ /* 0x0003e4000c101904 */
[----:B-1----:R-:W-:Y:S05]  /*0f10*/  RET.REL.NODEC R214 `(_ZN5flash24flash_fwd_splitkv_kernelI23Flash_fwd_kernel_traitsILi128ELi64ELi128ELi4ELb0ELb0EN7cutlass6half_tE19Flash_kernel_traitsILi128ELi64ELi128ELi4ES3_EELb0ELb1ELb0ELb0ELb1ELb0ELb1ELb1EEEvNS_16Flash_fwd_paramsE) ;  /* 0xfffffff0d6387950 */ /* 0x002fea0003c3ffff */
.L_x_7316:
        /* <DEDUP_REMOVED lines=27> */
[----:B------:R-:W-:Y:S02]  /*10d0*/  IABS R3, R11 ;  /* 0x0000000b00037213 */ /* 0x000fe40000000000 */
[----:B--2---:R-:W-:Y:S01]  /*10e0*/  IADD3 R7, PT, PT, RZ, -R15, RZ ;  /* 0x8000000fff077210 */ /* 0x004fe20007ffe0ff */
[----:B------:R-:W-:-:S04]  /*10f0*/  IMAD.MOV.U32 R14, RZ, RZ, RZ ;  /* 0x000000ffff0e7224 */ /* 0x000fc800078e00ff */
        /* <DEDUP_REMOVED lines=19> */
[----:B------:R-:W-:Y:S01]  /*1230*/  @!P1 IADD3 R9, PT, PT, -R9, RZ, RZ ;  /* 0x000000ff09099210 */ /* 0x000fe20007ffe1ff */
[----:B------:R-:W2:Y:S01]  /*1240*/  LD.E.64 R14, desc[UR4][R132.64+0x28] ;  /* 0x00002804840e7980 */ /* 0x000ea2000c101b00 */
[----:B------:R-:W-:-:S05]  /*1250*/  @!P2 LOP3.LUT R9, RZ, R11, RZ, 0x33, !PT ;  /* 0x0000000bff09a212 */ /* 0x000fca00078e33ff */
[----:B------:R-:W-:-:S05]  /*1260*/  IMAD.WIDE R6, R9, 0x4, R220 ;  /* 0x0000000409067825 */ /* 0x000fca00078e02dc */
[----:B------:R3:W2:Y:S01]  /*1270*/  LD.E R3, desc[UR4][R6.64] ;  /* 0x0000000406037980 */ /* 0x0006a2000c101900 */
[----:B----4-:R-:W-:-:S04]  /*1280*/  IABS R8, R0 ;  /* 0x0000000000087213 */ /* 0x010fc80000000000 */
[----:B------:R-:W4:Y:S08]  /*1290*/  I2F.RP R20, R8 ;  /* 0x0000000800147306 */ /* 0x000f300000209400 */
[----:B----4-:R-:W4:Y:S02]  /*12a0*/  MUFU.RCP R10, R20 ;  /* 0x00000014000a7308 */ /* 0x010f240000001000 */
[----:B----4-:R-:W-:-:S06]  /*12b0*/  VIADD R10, R10, 0xffffffe ;  /* 0x0ffffffe0a0a7836 */ /* 0x010fcc0000000000 */
[----:B------:R-:W4:Y:S01]  /*12c0*/  F2I.FTZ.U32.TRUNC.NTZ R23, R10 ;  /* 0x0000000a00177305 */ /* 0x000f22000021f000 */
[----:B------:R-:W-:Y:S01]  /*12d0*/  IMAD.MOV.U32 R22, RZ, RZ, RZ ;  /* 0x000000ffff167224 */ /* 0x000fe200078e00ff */
[----:B---3--:R-:W-:Y:S02]  /*12e0*/  IABS R6, R217 ;  /* 0x000000d900067213 */ /* 0x008fe40000000000 */
        /* <DEDUP_REMOVED lines=41> */
.L_x_7318:
[----:B------:R-:W3:Y:S01]  /*1580*/  LD.E R0, desc[UR4][R132.64+0x68] ;  /* 0x0000680484007980 */ /* 0x000ee2000c101900 */
[----:B------:R-:W-:-:S03]  /*1590*/  ISETP.NE.AND P2, PT, R14, -0x1, PT ;  /* 0xffffffff0e00780c */ /* 0x000fc60003f45270 */
[----:B------:R-:W4:Y:S04]  /*15a0*/  LD.E.64 R206, desc[UR4][R132.64+0x38] ;  /* 0x0000380484ce7980 */ /* 0x000f28000c101b00 */
[----:B------:R-:W4:Y:S04]  /*15b0*/  LD.E.64 R136, desc[UR4][R132.64+0x40] ;  /* 0x0000400484887980 */ /* 0x000f28000c101b00 */
[----:B------:R-:W4:Y:S04]  /*15c0*/  LD.E.64 R16, desc[UR4][R132.64+0x50] ;  /* 0x0000500484107980 */ /* 0x000f28000c101b00 */
[----:B------:R-:W4:Y:S04]  /*15d0*/  @!P2 LD.E.64 R20, desc[UR4][R132.64+0x20] ;  /* 0x000020048414a980 */ /* 0x000f28000c101b00 */
[----:B------:R-:W4:Y:S04]  /*15e0*/  @!P2 LD.E.64 R18, desc[UR4][R132.64+0x28] ;  /* 0x000028048412a980 */ /* 0x000f28000c101b00 */
[----:B------:R1:W5:Y:S01]  /*15f0*/  LD.E.64 R26, desc[UR4][R132.64+0x58] ;  /* 0x00005804841a7980 */ /* 0x000362000c101b00 */
[----:B------:R-:W-:Y:S01]  /*1600*/  IMAD.MOV.U32 R22, RZ, RZ, RZ ;  /* 0x000000ffff167224 */ /* 0x000fe200078e00ff */
[----:B------:R-:W-:-:S02]  /*1610*/  IABS R8, R217 ;  /* 0x000000d900087213 */ /* 0x000fc40000000000 */
[----:B------:R-:W-:Y:S02]  /*1620*/  LEA R12, R135, 0xffffff80, 0x7 ;  /* 0xffffff80870c7811 */ /* 0x000fe400078e38ff */
[----:B------:R-:W-:Y:S02]  /*1630*/  CS2R R220, SRZ ;  /* 0x0000000000dc7805 */ /* 0x000fe4000001ff00 */
[----:B---3--:R-:W-:-:S04]  /*1640*/  IABS R4, R0 ;  /* 0x0000000000047213 */ /* 0x008fc80000000000 */
        /* <DEDUP_REMOVED lines=12> */
[-C--:B----4-:R-:W-:Y:S01]  /*1710*/  @!P2 IMAD R3, R207, R13.reuse, RZ ;  /* 0x0000000dcf03a224 */ /* 0x090fe200078e02ff */
[----:B------:R-:W-:Y:S01]  /*1720*/  @!P2 SHF.R.S32.HI R6, RZ, 0x1f, R13 ;  /* 0x0000001fff06a819 */ /* 0x000fe2000001140d */
[----:B------:R-:W-:-:S04]  /*1730*/  @!P2 IMAD.WIDE.U32 R22, R206, R13, RZ ;  /* 0x0000000dce16a225 */ /* 0x000fc800078e00ff */
[----:B------:R-:W-:Y:S01]  /*1740*/  @!P2 IMAD R3, R6, R206, R3 ;  /* 0x000000ce0603a224 */ /* 0x000fe200078e0203 */
[----:B-----5:R-:W-:Y:S01]  /*1750*/  @!P2 SHF.R.S32.HI R8, RZ, 0x1f, R11 ;  /* 0x0000001fff08a819 */ /* 0x020fe2000001140b */
[----:B------:R-:W-:-:S04]  /*1760*/  @!P2 IMAD R9, R21, R11, RZ ;  /* 0x0000000b1509a224 */ /* 0x000fc800078e02ff */
[-C--:B------:R-:W-:Y:S02]  /*1770*/  @!P1 IADD3 R7, PT, PT, R7, -R4.reuse, RZ ;  /* 0x8000000407079210 */ /* 0x080fe40007ffe0ff */
[----:B------:R-:W-:Y:S01]  /*1780*/  @!P2 IADD3 R23, PT, PT, R23, R3, RZ ;  /* 0x000000031717a210 */ /* 0x000fe20007ffe0ff */
[----:B------:R-:W-:Y:S01]  /*1790*/  @P2 IMAD.IADD R6, R13, 0x1, R14 ;  /* 0x000000010d062824 */ /* 0x000fe200078e020e */
[----:B------:R-:W-:Y:S02]  /*17a0*/  ISETP.GE.U32.AND P5, PT, R7, R4, PT ;  /* 0x000000040700720c */ /* 0x000fe40003fa6070 */
[----:B------:R-:W-:Y:S01]  /*17b0*/  LOP3.LUT R4, R217, R0, RZ, 0x3c, !PT ;  /* 0x00000000d9047212 */ /* 0x000fe200078e3cff */
[C---:B------:R-:W-:Y:S02]  /*17c0*/  @!P2 IMAD R9, R20.reuse, R8, R9 ;  /* 0x000000081409a224 */ /* 0x040fe400078e0209 */
[----:B------:R-:W-:Y:S01]  /*17d0*/  @!P2 IMAD.WIDE.U32 R22, R20, R11, R22 ;  /* 0x0000000b1416a225 */ /* 0x000fe200078e0016 */
[----:B------:R-:W-:-:S03]  /*17e0*/  ISETP.GE.AND P0, PT, R4, RZ, PT ;  /* 0x000000ff0400720c */ /* 0x000fc60003f06270 */
[-C--:B------:R-:W-:Y:S02]  /*17f0*/  @P2 IMAD R3, R207, R6.reuse, RZ ;  /* 0x00000006cf032224 */ /* 0x080fe400078e02ff */
[----:B------:R-:W-:Y:S01]  /*1800*/  @P2 IMAD.WIDE.U32 R20, R206, R6, RZ ;  /* 0x00000006ce142225 */ /* 0x000fe200078e00ff */
[----:B------:R-:W-:Y:S02]  /*1810*/  ISETP.NE.AND P3, PT, R0, RZ, PT ;  /* 0x000000ff0000720c */ /* 0x000fe40003f65270 */
[----:B------:R-:W-:Y:S01]  /*1820*/  @!P2 IADD3 R9, PT, PT, R23, R9, RZ ;  /* 0x000000091709a210 */ /* 0x000fe20007ffe0ff */
[----:B------:R-:W-:Y:S01]  /*1830*/  @!P1 VIADD R10, R10, 0x1 ;  /* 0x000000010a0a9836 */ /* 0x000fe20000000000 */
[----:B------:R-:W-:Y:S01]  /*1840*/  @P2 IADD3 R9, PT, PT, R21, R3, RZ ;  /* 0x0000000315092210 */ /* 0x000fe20007ffe0ff */
[----:B------:R-:W-:Y:S01]  /*1850*/  @!P2 IMAD.MOV.U32 R8, RZ, RZ, R22 ;  /* 0x000000ffff08a224 */ /* 0x000fe200078e0016 */
[----:B------:R-:W-:Y:S01]  /*1860*/  @!P2 SHF.R.S32.HI R3, RZ, 0x1f, R13 ;  /* 0x0000001fff03a819 */ /* 0x000fe2000001140d */
[----:B------:R-:W-:Y:S01]  /*1870*/  @!P2 IMAD R4, R137, R13, RZ ;  /* 0x0000000d8904a224 */ /* 0x000fe200078e02ff */
[----:B------:R-:W-:Y:S01]  /*1880*/  @P2 MOV R8, R20 ;  /* 0x0000001400082202 */ /* 0x000fe20000000f00 */
[----:B------:R-:W-:Y:S01]  /*1890*/  IMAD R6, R207, R12, RZ ;  /* 0x0000000ccf067224 */ /* 0x000fe200078e02ff */
[----:B------:R-:W-:-:S02]  /*18a0*/  SHF.R.S32.HI R7, RZ, 0x1f, R12 ;  /* 0x0000001fff077819 */ /* 0x000fc4000001140c */
[----:B------:R-:W-:Y:S01]  /*18b0*/  @P5 IADD3 R10, PT, PT, R10, 0x1, RZ ;  /* 0x000000010a0a5810 */ /* 0x000fe20007ffe0ff */
[----:B------:R-:W-:Y:S02]  /*18c0*/  @!P2 IMAD R3, R3, R136, R4 ;  /* 0x000000880303a224 */ /* 0x000fe400078e0204 */
[----:B------:R-:W-:-:S04]  /*18d0*/  @!P2 IMAD.WIDE.U32 R20, R136, R13, RZ ;  /* 0x0000000d8814a225 */ /* 0x000fc800078e00ff */
[----:B------:R-:W-:Y:S02]  /*18e0*/  IMAD R6, R7, R206, R6 ;  /* 0x000000ce07067224 */ /* 0x000fe400078e0206 */
        /* <DEDUP_REMOVED lines=22> */
.L_x_7319:
[----:B------:R-:W-:Y:S05]  /*1a50*/  BSYNC.RECONVERGENT B0 ;  /* 0x0000000000007941 */ /* 0x000fea0003800200 */
.L_x_7317:
        /* <DEDUP_REMOVED lines=28> */
[----:B------:R-:W-:Y:S01]  /*1c20*/  LOP3.LUT R6, R217, R0, RZ, 0x3c, !PT ;  /* 0x00000000d9067212 */ /* 0x000fe200078e3cff */
[----:B------:R-:W-:Y:S01]  /*1c30*/  @!P2 VIADD R19, R19, 0x1 ;  /* 0x000000011313a836 */ /* 0x000fe20000000000 */
[----:B------:R-:W-:Y:S02]  /*1c40*/  IADD3.X R31, PT, PT, RZ, R16, RZ, P1, !PT ;  /* 0x00000010ff1f7210 */ /* 0x000fe40000ffe4ff */
[----:B------:R-:W-:Y:S02]  /*1c50*/  ISETP.GE.AND P1, PT, R6, RZ, PT ;  /* 0x000000ff0600720c */ /* 0x000fe40003f26270 */
[----:B------:R-:W-:Y:S01]  /*1c60*/  ISETP.NE.AND P2, PT, R0, RZ, PT ;  /* 0x000000ff0000720c */ /* 0x000fe20003f45270 */
[----:B------:R-:W-:Y:S02]  /*1c70*/  IMAD.MOV.U32 R13, RZ, RZ, RZ ;  /* 0x000000ffff0d7224 */ /* 0x000fe400078e00ff */
[----:B-----5:R-:W-:-:S02]  /*1c80*/  IMAD R7, R7, R136, RZ ;  /* 0x0000008807077224 */ /* 0x020fc400078e02ff */
[----:B------:R-:W-:Y:S02]  /*1c90*/  @P3 VIADD R19, R19, 0x1 ;  /* 0x0000000113133836 */ /* 0x000fe40000000000 */
[C---:B------:R-:W-:Y:S01]  /*1ca0*/  IMAD R7, R12.reuse, R137, R7 ;  /* 0x000000890c077224 */ /* 0x040fe200078e0207 */
[----:B------:R2:W5:Y:S01]  /*1cb0*/  @P4 LD.E R13, desc[UR4][R32.64] ;  /* 0x00000004200d4980 */ /* 0x000562000c101900 */
[----:B------:R-:W-:-:S04]  /*1cc0*/  IMAD.WIDE.U32 R30, R12, R136, R30 ;  /* 0x000000880c1e7225 */ /* 0x000fc800078e001e */
[----:B------:R-:W-:Y:S01]  /*1cd0*/  IMAD.MOV.U32 R6, RZ, RZ, R19 ;  /* 0x000000ffff067224 */ /* 0x000fe200078e0013 */
[----:B------:R-:W-:-:S03]  /*1ce0*/  IADD3 R19, PT, PT, R31, R7, RZ ;  /* 0x000000071f137210 */ /* 0x000fc60007ffe0ff */
[----:B------:R-:W-:Y:S01]  /*1cf0*/  @!P1 IMAD.MOV R6, RZ, RZ, -R6 ;  /* 0x000000ffff069224 */ /* 0x000fe200078e0a06 */
[----:B------:R-:W-:Y:S02]  /*1d00*/  @!P2 LOP3.LUT R6, RZ, R0, RZ, 0x33, !PT ;  /* 0x00000000ff06a212 */ /* 0x000fe400078e33ff */
[----:B------:R-:W-:Y:S02]  /*1d10*/  MOV R18, R30 ;  /* 0x0000001e00127202 */ /* 0x000fe40000000f00 */
[----:B------:R-:W-:Y:S01]  /*1d20*/  SHF.R.S32.HI R0, RZ, 0x1f, R6 ;  /* 0x0000001fff007819 */ /* 0x000fe20000011406 */
[----:B------:R-:W-:Y:S02]  /*1d30*/  IMAD R17, R27, R6, RZ ;  /* 0x000000061b117224 */ /* 0x000fe400078e02ff */
[-C--:B------:R-:W-:Y:S01]  /*1d40*/  IMAD.WIDE.U32 R18, R6, R26.reuse, R18 ;  /* 0x0000001a06127225 */ /* 0x080fe200078e0012 */
[----:B------:R-:W-:Y:S02]  /*1d50*/  SHF.R.U32.HI R124, RZ, 0x3, R2 ;  /* 0x00000003ff7c7819 */ /* 0x000fe40000011602 */
[----:B------:R-:W-:Y:S01]  /*1d60*/  SHF.L.U32 R76, R2, 0x6, RZ ;  /* 0x00000006024c7819 */ /* 0x000fe200000006ff */
[----:B------:R-:W-:-:S02]  /*1d70*/  IMAD R26, R0, R26, R17 ;  /* 0x0000001a001a7224 */ /* 0x000fc400078e0211 */
[----:B------:R-:W-:Y:S01]  /*1d80*/  IMAD.MOV.U32 R125, RZ, RZ, RZ ;  /* 0x000000ffff7d7224 */ /* 0x000fe200078e00ff */
[----:B------:R-:W-:Y:S01]  /*1d90*/  SHF.R.U32.HI R74, RZ, 0x1, R2 ;  /* 0x00000001ff4a7819 */ /* 0x000fe20000011602 */
[----:B------:R-:W-:Y:S02]  /*1da0*/  IMAD.IADD R19, R19, 0x1, R26 ;  /* 0x0000000113137824 */ /* 0x000fe400078e021a */
[-C--:B------:R-:W-:Y:S01]  /*1db0*/  IMAD R209, R207, R124.reuse, RZ ;  /* 0x0000007ccfd17224 */ /* 0x080fe200078e02ff */
[----:B------:R-:W1:Y:S01]  /*1dc0*/  S2UR UR6, SR_CgaCtaId ;  /* 0x00000000000679c3 */ /* 0x000e620000008800 */
[----:B------:R-:W-:Y:S02]  /*1dd0*/  IMAD R213, R137, R124, RZ ;  /* 0x0000007c89d57224 */ /* 0x000fe400078e02ff */
[----:B------:R-:W-:-:S04]  /*1de0*/  IMAD.WIDE.U32 R18, R124, R136, R18 ;  /* 0x000000887c127225 */ /* 0x000fc800078e0012 */
[----:B------:R-:W-:Y:S01]  /*1df0*/  IMAD.IADD R213, R19, 0x1, R213 ;  /* 0x0000000113d57824 */ /* 0x000fe200078e02d5 */
[----:B------:R-:W-:Y:S01]  /*1e00*/  UMOV UR7, 0x400 ;  /* 0x0000040000077882 */ /* 0x000fe20000000000 */
[C---:B------:R-:W-:Y:S01]  /*1e10*/  IMAD.SHL.U32 R75, R2.reuse, 0x20, RZ ;  /* 0x00000020024b7824 */ /* 0x040fe200078e00ff */
[----:B------:R-:W-:Y:S01]  /*1e20*/  SHF.L.U32 R79, R2, 0x2, RZ ;  /* 0x00000002024f7819 */ /* 0x000fe200000006ff */
[----:B------:R-:W-:Y:S01]  /*1e30*/  IMAD.SHL.U32 R63, R135, 0x80, RZ ;  /* 0x00000080873f7824 */ /* 0x000fe200078e00ff */
[C---:B------:R-:W-:Y:S01]  /*1e40*/  SHF.L.U64.HI R78, R206.reuse, 0x4, R207 ;  /* 0x00000004ce4e7819 */ /* 0x040fe200000102cf */
[----:B------:R-:W-:Y:S01]  /*1e50*/  IMAD.SHL.U32 R77, R206, 0x10, RZ ;  /* 0x00000010ce4d7824 */ /* 0x000fe200078e00ff */
[C---:B------:R-:W-:Y:S01]  /*1e60*/  SHF.L.U64.HI R73, R136.reuse, 0x4, R137 ;  /* 0x0000000488497819 */ /* 0x040fe20000010289 */
[----:B------:R-:W-:Y:S01]  /*1e70*/  VIADD R68, R63, 0xffffff80 ;  /* 0xffffff803f447836 */ /* 0x000fe20000000000 */
[----:B-1----:R-:W-:Y:S01]  /*1e80*/  ULEA UR6, UR6, UR7, 0x18 ;  /* 0x0000000706067291 */ /* 0x002fe2000f8ec0ff */
[----:B------:R-:W-:-:S02]  /*1e90*/  SHF.L.U32 R72, R136, 0x4, RZ ;  /* 0x0000000488487819 */ /* 0x000fc400000006ff */
[----:B------:R-:W-:Y:S01]  /*1ea0*/  LOP3.LUT R79, R79, 0x1c, RZ, 0xc0, !PT ;  /* 0x0000001c4f4f7812 */ /* 0x000fe200078ec0ff */
[----:B--2---:R-:W-:-:S04]  /*1eb0*/  @P0 IMAD.WIDE.U32 R32, R130, R5, RZ ;  /* 0x0000000582200225 */ /* 0x004fc800078e00ff */
[----:B------:R-:W-:Y:S02]  /*1ec0*/  @P0 IMAD R16, R131, R5, RZ ;  /* 0x0000000583100224 */ /* 0x000fe400078e02ff */
[-C--:B---3--:R-:W-:Y:S02]  /*1ed0*/  @!P0 IMAD R12, R29, R219.reuse, RZ ;  /* 0x000000db1d0c8224 */ /* 0x088fe400078e02ff */
[----:B------:R-:W-:-:S04]  /*1ee0*/  @!P0 IMAD.WIDE.U32 R28, R28, R219, RZ ;  /* 0x000000db1c1c8225 */ /* 0x000fc800078e00ff */
[----:B------:R-:W-:Y:S02]  /*1ef0*/  @!P0 IMAD.MOV.U32 R7, RZ, RZ, R28 ;  /* 0x000000ffff078224 */ /* 0x000fe400078e001c */
[----:B------:R-:W-:Y:S02]  /*1f00*/  @P0 IMAD.MOV.U32 R7, RZ, RZ, R32 ;  /* 0x000000ffff070224 */ /* 0x000fe400078e0020 */
[----:B------:R-:W-:Y:S02]  /*1f10*/  @!P0 IMAD.IADD R5, R29, 0x1, R12 ;  /* 0x000000011d058824 */ /* 0x000fe400078e020c */
[----:B------:R-:W-:Y:S01]  /*1f20*/  @P0 IMAD.IADD R5, R33, 0x1, R16 ;  /* 0x0000000121050824 */ /* 0x000fe200078e0210 */
[----:B------:R-:W-:Y:S01]  /*1f30*/  IADD3 R16, P1, PT, R22, R7, RZ ;  /* 0x0000000716107210 */ /* 0x000fe20007f3e0ff */
[----:B------:R-:W-:Y:S01]  /*1f40*/  IMAD R7, R25, R217, RZ ;  /* 0x000000d919077224 */ /* 0x000fe200078e02ff */
[----:B------:R-:W-:-:S03]  /*1f50*/  SHF.R.S32.HI R12, RZ, 0x1f, R217 ;  /* 0x0000001fff0c7819 */ /* 0x000fc600000114d9 */
[----:B------:R-:W-:Y:S01]  /*1f60*/  IMAD.X R17, RZ, RZ, R5, P1 ;  /* 0x000000ffff117224 */ /* 0x000fe200008e0605 */
[----:B------:R-:W-:Y:S01]  /*1f70*/  LOP3.LUT R5, R76, 0x1c0, RZ, 0xc0, !PT ;  /* 0x000001c04c057812 */ /* 0x000fe200078ec0ff */
[----:B------:R-:W-:Y:S02]  /*1f80*/  IMAD R7, R24, R12, R7 ;  /* 0x0000000c18077224 */ /* 0x000fe400078e0207 */
[----:B------:R-:W-:Y:S01]  /*1f90*/  IMAD.WIDE.U32 R24, R217, R24, R16 ;  /* 0x00000018d9187225 */ /* 0x000fe200078e0010 */
[----:B------:R-:W-:-:S03]  /*1fa0*/  IADD3 R26, P0, PT, R22, R4, RZ ;  /* 0x00000004161a7210 */ /* 0x000fc60007f1e0ff */
[----:B------:R-:W-:Y:S01]  /*1fb0*/  IMAD.WIDE.U32 R16, R215, 0x40, R124 ;  /* 0x00000040d7107825 */ /* 0x000fe200078e007c */
[----:B------:R-:W-:Y:S02]  /*1fc0*/  LOP3.LUT R74, R5, 0x8, R74, 0xf8, !PT ;  /* 0x00000008054a7812 */ /* 0x000fe400078ef84a */
[----:B------:R-:W-:Y:S01]  /*1fd0*/  IADD3 R25, PT, PT, R25, R7, RZ ;  /* 0x0000000719197210 */ /* 0x000fe20007ffe0ff */
[-C--:B------:R-:W-:Y:S02]  /*1fe0*/  IMAD R5, R17, R130.reuse, RZ ;  /* 0x0000008211057224 */ /* 0x080fe400078e02ff */
[----:B------:R-:W-:Y:S02]  /*1ff0*/  IMAD.X R27, RZ, RZ, R3, P0 ;  /* 0x000000ffff1b7224 */ /* 0x000fe400000e0603 */
[C---:B------:R-:W-:Y:S02]  /*2000*/  IMAD R3, R16.reuse, R131, R5 ;  /* 0x0000008310037224 */ /* 0x040fe400078e0205 */
[----:B------:R-:W-:-:S04]  /*2010*/  IMAD.WIDE.U32 R16, R16, R130, R24 ;  /* 0x0000008210107225 */ /* 0x000fc800078e0018 */
[----:B------:R-:W-:-:S05]  /*2020*/  IMAD.WIDE.U32 R24, R124, R206, R26 ;  /* 0x000000ce7c187225 */ /* 0x000fca00078e001a */
[----:B------:R-:W-:Y:S02]  /*2030*/  IADD3 R209, PT, PT, R25, R209, RZ ;  /* 0x000000d119d17210 */ /* 0x000fe40007ffe0ff */
[C---:B----4-:R-:W-:Y:S01]  /*2040*/  LEA R210, P1, R24.reuse, R14, 0x1 ;  /* 0x0000000e18d27211 */ /* 0x050fe200078208ff */
[----:B------:R-:W-:Y:S01]  /*2050*/  IMAD.IADD R3, R17, 0x1, R3 ;  /* 0x0000000111037824 */ /* 0x000fe200078e0203 */
[----:B------:R-:W-:Y:S02]  /*2060*/  SHF.R.S32.HI R5, RZ, 0x1f, R82 ;  /* 0x0000001fff057819 */ /* 0x000fe40000011452 */
[----:B------:R-:W-:Y:S02]  /*2070*/  LEA.HI.X R209, R24, R15, R209, 0x1, P1 ;  /* 0x0000000f18d17211 */ /* 0x000fe400008f0cd1 */
[----:B------:R-:W-:-:S04]  /*2080*/  LEA R122, P1, R16, R8, 0x1 ;  /* 0x00000008107a7211 */ /* 0x000fc800078208ff */
[----:B------:R-:W-:Y:S02]  /*2090*/  LEA.HI.X R123, R16, R9, R3, 0x1, P1 ;  /* 0x00000009107b7211 */ /* 0x000fe400008f0c03 */
[----:B------:R-:W-:-:S04]  /*20a0*/  LEA.HI R3, R5, R82, RZ, 0x7 ;  /* 0x0000005205037211 */ /* 0x000fc800078f38ff */
[----:B------:R-:W-:Y:S02]  /*20b0*/  SHF.R.S32.HI R3, RZ, 0x7, R3 ;  /* 0x00000007ff037819 */ /* 0x000fe40000011403 */
[----:B------:R-:W-:Y:S02]  /*20c0*/  LEA R212, P0, R18, R10, 0x1 ;  /* 0x0000000a12d47211 */ /* 0x000fe400078008ff */
[----:B------:R-:W-:Y:S02]  /*20d0*/  LOP3.LUT R7, R71, 0x1c0, RZ, 0xc0, !PT ;  /* 0x000001c047077812 */ /* 0x000fe400078ec0ff */
[----:B------:R-:W-:Y:S02]  /*20e0*/  VIMNMX R80, PT, PT, R208, R3, !PT ;  /* 0x00000003d0507248 */ /* 0x000fe40007fe0100 */
[----:B------:R-:W-:Y:S02]  /*20f0*/  LEA.HI.X R213, R18, R11, R213, 0x1, P0 ;  /* 0x0000000b12d57211 */ /* 0x000fe400000f0cd5 */
[----:B------:R-:W-:-:S02]  /*2100*/  LOP3.LUT R70, R7, 0x38, R2, 0xf8, !PT ;  /* 0x0000003807467812 */ /* 0x000fc400078ef802 */
[----:B------:R-:W-:Y:S02]  /*2110*/  ISETP.GT.AND P0, PT, R135, R80, PT ;  /* 0x000000508700720c */ /* 0x000fe40003f04270 */
[----:B------:R-:W-:-:S04]  /*2120*/  LOP3.LUT R70, R70, 0x38, R71, 0x78, !PT ;  /* 0x0000003846467812 */ /* 0x000fc800078e7847 */
[----:B------:R-:W-:Y:S02]  /*2130*/  LOP3.LUT R70, R70, 0x1e00, R71, 0xf8, !PT ;  /* 0x00001e0046467812 */ /* 0x000fe400078ef847 */
[----:B------:R-:W-:Y:S02]  /*2140*/  LOP3.LUT R4, R76, 0x200, RZ, 0xc0, !PT ;  /* 0x000002004c047812 */ /* 0x000fe400078ec0ff */
[----:B------:R-:W-:Y:S02]  /*2150*/  LEA R70, R70, UR6, 0x1 ;  /* 0x0000000646467c11 */ /* 0x000fe4000f8e08ff */
[----:B------:R-:W-:Y:S02]  /*2160*/  LOP3.LUT R75, R4, 0x7c00, R75, 0xf8, !PT ;  /* 0x00007c00044b7812 */ /* 0x000fe400078ef84b */
[----:B------:R-:W-:Y:S02]  /*2170*/  LEA.HI R20, R20, R20, RZ, 0x1 ;  /* 0x0000001414147211 */ /* 0x000fe400078f08ff */
[----:B------:R-:W-:Y:S01]  /*2180*/  LOP3.LUT R74, R74, 0x38, R71, 0x78, !PT ;  /* 0x000000384a4a7812 */ /* 0x000fe200078e7847 */
        /* <DEDUP_REMOVED lines=12> */
[----:B-----5:R-:W-:Y:S01]  /*2250*/  IMAD.IADD R13, R68, 0x1, R13 ;  /* 0x00000001440d7824 */ /* 0x020fe200078e020d */
        /* <DEDUP_REMOVED lines=38> */
[C---:B----4-:R-:W-:Y:S01]  /*24c0*/  SHF.L.U64.HI R94, R128.reuse, 0x4, R129 ;  /* 0x00000004805e7819 */ /* 0x050fe20000010281 */
[----:B------:R-:W-:Y:S01]  /*24d0*/  IMAD R9, R127, R68, RZ ;  /* 0x000000447f097224 */ /* 0x000fe200078e02ff */
        /* <DEDUP_REMOVED lines=11> */
[-C--:B------:R-:W-:Y:S01]  /*2590*/  IMAD R7, R16, R0.reuse, R17 ;  /* 0x0000000010077224 */ /* 0x080fe200078e0211 */
[----:B------:R-:W-:Y:S01]  /*25a0*/  SHF.R.S32.HI R17, RZ, 0x1f, R82 ;  /* 0x0000001fff117819 */ /* 0x000fe20000011452 */
[----:B------:R-:W-:Y:S01]  /*25b0*/  IMAD R0, R18, R0, R9 ;  /* 0x0000000012007224 */ /* 0x000fe200078e0209 */
[----:B------:R-:W-:Y:S01]  /*25c0*/  IADD3 R9, P0, PT, -R82, R124, RZ ;  /* 0x0000007c52097210 */ /* 0x000fe20007f1e1ff */
[----:B------:R-:W-:-:S03]  /*25d0*/  IMAD.WIDE.U32 R26, R6, R16, R26 ;  /* 0x00000010061a7225 */ /* 0x000fc600078e001a */
[----:B------:R-:W-:Y:S01]  /*25e0*/  IADD3.X R17, PT, PT, RZ, ~R17, RZ, P0, !PT ;  /* 0x80000011ff117210 */ /* 0x000fe200007fe4ff */
[----:B------:R-:W-:Y:S01]  /*25f0*/  IMAD.WIDE.U32 R18, R6, R18, R24 ;  /* 0x0000001206127225 */ /* 0x000fe200078e0018 */
[----:B------:R-:W-:-:S03]  /*2600*/  IADD3 R27, PT, PT, R27, R7, RZ ;  /* 0x000000071b1b7210 */ /* 0x000fc60007ffe0ff */
[----:B------:R-:W-:Y:S02]  /*2610*/  IMAD R6, R124, R20, R79 ;  /* 0x000000147c067224 */ /* 0x000fe400078e024f */
[----:B------:R-:W-:Y:S02]  /*2620*/  IMAD.IADD R19, R19, 0x1, R0 ;  /* 0x0000000113137824 */ /* 0x000fe400078e0200 */
[----:B------:R-:W-:Y:S01]  /*2630*/  IMAD.IADD R0, R79, 0x1, R6 ;  /* 0x000000014f007824 */ /* 0x000fe200078e0206 */
[----:B------:R-:W-:Y:S01]  /*2640*/  IADD3 R24, P0, PT, R13, R6, RZ ;  /* 0x000000060d187210 */ /* 0x000fe20007f1e0ff */
[C---:B------:R-:W-:Y:S02]  /*2650*/  IMAD R83, R17.reuse, R126, RZ ;  /* 0x0000007e11537224 */ /* 0x040fe400078e02ff */
[----:B------:R-:W-:Y:S01]  /*2660*/  IMAD R17, R17, R128, RZ ;  /* 0x0000008011117224 */ /* 0x000fe200078e02ff */
[----:B------:R-:W-:Y:S01]  /*2670*/  LEA.HI.X.SX32 R7, R6, R89, 0x1, P0 ;  /* 0x0000005906077211 */ /* 0x000fe200000f0eff */
[-C--:B------:R-:W-:Y:S01]  /*2680*/  IMAD R83, R127, R9.reuse, R83 ;  /* 0x000000097f537224 */ /* 0x080fe200078e0253 */
[----:B------:R-:W-:Y:S01]  /*2690*/  IADD3 R88, P0, PT, R13, R0, RZ ;  /* 0x000000000d587210 */ /* 0x000fe20007f1e0ff */
[----:B------:R-:W-:-:S02]  /*26a0*/  IMAD R17, R129, R9, R17 ;  /* 0x0000000981117224 */ /* 0x000fc400078e0211 */
[----:B------:R-:W-:Y:S01]  /*26b0*/  IMAD.WIDE.U32 R12, R126, R9, R26 ;  /* 0x000000097e0c7225 */ /* 0x000fe200078e001a */
[----:B------:R-:W-:Y:S02]  /*26c0*/  LEA.HI.X.SX32 R89, R0, R89, 0x1, P0 ;  /* 0x0000005900597211 */ /* 0x000fe400000f0eff */
[----:B------:R-:W-:Y:S01]  /*26d0*/  SHF.L.U64.HI R0, R24, 0x1, R7 ;  /* 0x0000000118007819 */ /* 0x000fe20000010207 */
[----:B------:R-:W-:Y:S01]  /*26e0*/  IMAD.WIDE.U32 R8, R128, R9, R18 ;  /* 0x0000000980087225 */ /* 0x000fe200078e0012 */
[----:B------:R-:W-:Y:S02]  /*26f0*/  SHF.L.U64.HI R89, R88, 0x1, R89 ;  /* 0x0000000158597819 */ /* 0x000fe40000010259 */
[----:B------:R-:W-:Y:S01]  /*2700*/  LEA R84, P1, R12, R14, 0x1 ;  /* 0x0000000e0c547211 */ /* 0x000fe200078208ff */
[----:B------:R-:W-:Y:S01]  /*2710*/  IMAD.IADD R83, R13, 0x1, R83 ;  /* 0x000000010d537824 */ /* 0x000fe200078e0253 */
[----:B------:R-:W-:Y:S01]  /*2720*/  SHF.L.U32 R24, R24, 0x1, RZ ;  /* 0x0000000118187819 */ /* 0x000fe200000006ff */
[----:B------:R-:W-:Y:S01]  /*2730*/  IMAD.SHL.U32 R88, R88, 0x2, RZ ;  /* 0x0000000258587824 */ /* 0x000fe200078e00ff */
[----:B------:R-:W-:-:S02]  /*2740*/  IADD3 R17, PT, PT, R9, R17, RZ ;  /* 0x0000001109117210 */ /* 0x000fc40007ffe0ff */
        /* <DEDUP_REMOVED lines=10> */
[----:B------:R-:W-:Y:S02]  /*27f0*/  IADD3.X R25, PT, PT, R3, R0, RZ, P0, !PT ;  /* 0x0000000003197210 */ /* 0x000fe400007fe4ff */
[----:B------:R-:W-:-:S07]  /*2800*/  LOP3.LUT R19, R22, 0x40, RZ, 0xfc, !PT ;  /* 0x0000004016137812 */ /* 0x000fce00078efcff */
.L_x_7359:
[----:B------:R-:W-:Y:S01]  /*2810*/  VIADD R105, R105, 0x80 ;  /* 0x0000008069697836 */ /* 0x000fe20000000000 */
[----:B------:R-:W-:Y:S01]  /*2820*/  UMOV UR6, URZ ;  /* 0x000000ff00067c82 */ /* 0x000fe20008000000 */
[----:B------:R-:W-:Y:S01]  /*2830*/  VIADD R106, R106, 0x80 ;  /* 0x000000806a6a7836 */ /* 0x000fe20000000000 */
[----:B------:R-:W-:Y:S01]  /*2840*/  BSSY.RECONVERGENT B1, `(.L_x_7321) ;  /* 0x0000a12000017945 */ /* 0x000fe20003800200 */
[----:B------:R-:W-:Y:S01]  /*2850*/  VIADD R103, R103, 0xffffffff ;  /* 0xffffffff67677836 */ /* 0x000fe20000000000 */
[-C--:B------:R-:W-:Y:S01]  /*2860*/  ISETP.GE.AND P0, PT, R124, R105.reuse, PT ;  /* 0x000000697c00720c */ /* 0x080fe20003f06270 */
[----:B------:R-:W-:Y:S01]  /*2870*/  IMAD.MOV.U32 R120, RZ, RZ, R104 ;  /* 0x000000ffff787224 */ /* 0x000fe200078e0068 */
[CC--:B------:R-:W-:Y:S01]  /*2880*/  ISETP.GE.AND P1, PT, R119.reuse, R105.reuse, PT ;  /* 0x000000697700720c */ /* 0x0c0fe20003f26270 */
[----:B------:R-:W-:Y:S01]  /*2890*/  VIADD R104, R104, 0xffffff80 ;  /* 0xffffff8068687836 */ /* 0x000fe20000000000 */
[-C--:B------:R-:W-:Y:S02]  /*28a0*/  ISETP.GE.AND P0, PT, R124, R106.reuse, !P0 ;  /* 0x0000006a7c00720c */ /* 0x080fe40004706270 */
[-C--:B------:R-:W-:Y:S02]  /*28b0*/  ISETP.GE.AND P2, PT, R119, R106.reuse, !P1 ;  /* 0x0000006a7700720c */ /* 0x080fe40004f46270 */
[CC--:B------:R-:W-:Y:S02]  /*28c0*/  ISETP.GE.AND P6, PT, R115.reuse, R105.reuse, PT ;  /* 0x000000697300720c */ /* 0x0c0fe40003fc6270 */
[----:B------:R-:W-:Y:S02]  /*28d0*/  P2R R139, PR, RZ, 0x4 ;  /* 0x00000004ff8b7803 */ /* 0x000fe40000000000 */
[-C--:B------:R-:W-:Y:S02]  /*28e0*/  ISETP.GE.AND P6, PT, R115, R106.reuse, !P6 ;  /* 0x0000006a7300720c */ /* 0x080fe400077c6270 */
[CC--:B------:R-:W-:Y:S02]  /*28f0*/  ISETP.GE.AND P5, PT, R114.reuse, R105.reuse, PT ;  /* 0x000000697200720c */ /* 0x0c0fe40003fa6270 */
[C---:B------:R-:W-:Y:S01]  /*2900*/  ISETP.GE.AND P4, PT, R113.reuse, R105, PT ;  /* 0x000000697100720c */ /* 0x040fe20003f86270 */
[----:B------:R-:W-:Y:S01]  /*2910*/  @P0 IMAD.MOV.U32 R85, RZ, RZ, R83 ;  /* 0x000000ffff550224 */ /* 0x000fe200078e0053 */
[----:B------:R-:W-:Y:S02]  /*2920*/  ISETP.GE.AND P5, PT, R114, R106, !P5 ;  /* 0x0000006a7200720c */ /* 0x000fe40006fa6270 */
[C---:B------:R-:W-:Y:S02]  /*2930*/  @P2 LEA R2, P1, R126.reuse, R84, 0x5 ;  /* 0x000000547e022211 */ /* 0x040fe400078228ff */
[----:B------:R-:W2:Y:S01]  /*2940*/  @P0 LD.E.128 R4, desc[UR4][R84.64] ;  /* 0x0000000454040980 */ /* 0x000ea2000c101d00 */
[----:B------:R-:W-:Y:S02]  /*2950*/  ISETP.GE.AND P4, PT, R113, R106, !P4 ;  /* 0x0000006a7100720c */ /* 0x000fe40006786270 */
[----:B------:R-:W-:Y:S02]  /*2960*/  @P2 LEA.HI.X R3, R126, R83, R127, 0x5, P1 ;  /* 0x000000537e032211 */ /* 0x000fe400008f2c7f */
[C---:B----4-:R-:W-:Y:S04]  /*2970*/  @P2 LEA R30, P1, R72.reuse, R92, 0x1 ;  /* 0x0000005c481e2211 */ /* 0x050fe800078208ff */
[----:B------:R-:W-:Y:S02]  /*2980*/  @P2 LEA.HI.X R31, R72, R93, R73, 0x1, P1 ;  /* 0x0000005d481f2211 */ /* 0x000fe400008f0c49 */
[C---:B------:R-:W-:Y:S04]  /*2990*/  ISETP.GE.AND P1, PT, R118.reuse, R105, PT ;  /* 0x000000697600720c */ /* 0x040fe80003f26270 */
[----:B------:R-:W-:Y:S04]  /*29a0*/  ISETP.LT.OR P3, PT, R118, R106, P1 ;  /* 0x0000006a7600720c */ /* 0x000fe80000f61670 */
[----:B------:R-:W-:Y:S09]  /*29b0*/  P2R R138, PR, RZ, 0x8 ;  /* 0x00000008ff8a7803 */ /* 0x000ff20000000000 */
[C---:B------:R-:W-:Y:S04]  /*29c0*/  @!P3 LEA R28, P1, R126.reuse, R84, 0x6 ;  /* 0x000000547e1cb211 */ /* 0x040fe800078230ff */
[----:B------:R-:W-:Y:S02]  /*29d0*/  @!P3 LEA.HI.X R29, R126, R83, R127, 0x6, P1 ;  /* 0x000000537e1db211 */ /* 0x000fe400008f347f */
[C---:B------:R-:W-:Y:S04]  /*29e0*/  @!P3 LEA R26, P1, R136.reuse, R92, 0x6 ;  /* 0x0000005c881ab211 */ /* 0x040fe800078230ff */
[----:B------:R-:W-:Y:S02]  /*29f0*/  @!P3 LEA.HI.X R27, R136, R93, R137, 0x6, P1 ;  /* 0x0000005d881bb211 */ /* 0x000fe400008f3489 */
[-C--:B------:R-:W-:Y:S01]  /*2a00*/  ISETP.GE.AND P1, PT, R116, R105.reuse, PT ;  /* 0x000000697400720c */ /* 0x080fe20003f26270 */
[----:B--2---:R1:W-:Y:S04]  /*2a10*/  @P0 ST.E.128 desc[UR4][R92.64], R4 ;  /* 0x000000045c000985 */ /* 0x0043e8000c101d04 */
[----:B------:R-:W2:Y:S04]  /*2a20*/  @P0 LD.E.128 R12, desc[UR4][R84.64+0x80] ;  /* 0x00008004540c0980 */ /* 0x000ea8000c101d00 */
[----:B--2---:R2:W-:Y:S04]  /*2a30*/  @P0 ST.E.128 desc[UR4][R92.64+0x80], R12 ;  /* 0x0000800c5c000985 */ /* 0x0045e8000c101d04 */
[----:B------:R-:W3:Y:S04]  /*2a40*/  @P2 LD.E.128 R8, desc[UR4][R2.64] ;  /* 0x0000000402082980 */ /* 0x000ee8000c101d00 */
[----:B---3--:R-:W-:Y:S04]  /*2a50*/  @P2 ST.E.128 desc[UR4][R30.64], R8 ;  /* 0x000000081e002985 */ /* 0x008fe8000c101d04 */
[----:B-1----:R-:W3:Y:S04]  /*2a60*/  @P2 LD.E.128 R4, desc[UR4][R2.64+0x80] ;  /* 0x0000800402042980 */ /* 0x002ee8000c101d00 */
[----:B---3--:R1:W-:Y:S01]  /*2a70*/  @P2 ST.E.128 desc[UR4][R30.64+0x80], R4 ;  /* 0x000080041e002985 */ /* 0x0083e2000c101d04 */
[C---:B------:R-:W-:Y:S03]  /*2a80*/  ISETP.GE.AND P2, PT, R117.reuse, R105, PT ;  /* 0x000000697500720c */ /* 0x040fe60003f46270 */
[----:B--2---:R-:W2:Y:S01]  /*2a90*/  @!P3 LD.E.128 R12, desc[UR4][R28.64] ;  /* 0x000000041c0cb980 */ /* 0x004ea2000c101d00 */
[-C--:B------:R-:W-:Y:S11]  /*2aa0*/  ISETP.LT.OR P2, PT, R117, R106.reuse, P2 ;  /* 0x0000006a7500720c */ /* 0x080ff60001741670 */
[----:B------:R-:W-:Y:S02]  /*2ab0*/  @!UPT UIADD3 URZ, UPT, UPT, URZ, URZ, URZ ;  /* 0x000000fffffff290 */ /* 0x000fe4000fffe0ff */
[----:B------:R-:W-:Y:S02]  /*2ac0*/  @!P2 IMAD.MOV.U32 R85, RZ, RZ, R83 ;  /* 0x000000ffff55a224 */ /* 0x000fe400078e0053 */
[----:B------:R-:W-:Y:S02]  /*2ad0*/  @!P2 IMAD R0, R127, 0x60, RZ ;  /* 0x000000607f00a824 */ /* 0x000fe400078e02ff */
[----:B------:R-:W-:Y:S04]  /*2ae0*/  @!P2 IMAD.WIDE.U32 R2, R126, 0x60, R84 ;  /* 0x000000607e02a825 */ /* 0x000fe800078e0054 */
[----:B------:R-:W-:Y:S02]  /*2af0*/  @!P2 IMAD.IADD R3, R3, 0x1, R0 ;  /* 0x000000010303a824 */ /* 0x000fe400078e0200 */
[----:B------:R-:W-:Y:S02]  /*2b00*/  @!P2 IMAD R0, R137, 0x60, RZ ;  /* 0x000000608900a824 */ /* 0x000fe400078e02ff */
[----:B-1----:R-:W-:Y:S04]  /*2b10*/  @!P2 IMAD.WIDE.U32 R30, R136, 0x60, R92 ;  /* 0x00000060881ea825 */ /* 0x002fe800078e005c */
[----:B------:R-:W-:Y:S02]  /*2b20*/  @!P2 IMAD.IADD R31, R31, 0x1, R0 ;  /* 0x000000011f1fa824 */ /* 0x000fe400078e0200 */
[----:B------:R-:W-:Y:S02]  /*2b30*/  @P6 IMAD.MOV.U32 R85, RZ, RZ, R83 ;  /* 0x000000ffff556224 */ /* 0x000fe400078e0053 */
[----:B------:R-:W-:Y:S01]  /*2b40*/  @P6 IMAD R0, R127, 0xa0, RZ ;  /* 0x000000a07f006824 */ /* 0x000fe200078e02ff */
[----:B--2---:R-:W-:Y:S04]  /*2b50*/  @!P3 ST.E.128 desc[UR4][R26.64], R12 ;  /* 0x0000000c1a00b985 */ /* 0x004fe8000c101d04 */
[----:B------:R-:W2:Y:S04]  /*2b60*/  @!P3 LD.E.128 R8, desc[UR4][R28.64+0x80] ;  /* 0x000080041c08b980 */ /* 0x000ea8000c101d00 */
[----:B--2---:R1:W-:Y:S01]  /*2b70*/  @!P3 ST.E.128 desc[UR4][R26.64+0x80], R8 ;  /* 0x000080081a00b985 */ /* 0x0043e2000c101d04 */
[----:B------:R-:W-:Y:S03]  /*2b80*/  ISETP.LT.OR P3, PT, R116, R106, P1 ;  /* 0x0000006a7400720c */ /* 0x000fe60000f61670 */
[----:B------:R-:W2:Y:S01]  /*2b90*/  @!P2 LD.E.128 R4, desc[UR4][R2.64] ;  /* 0x000000040204a980 */ /* 0x000ea2000c101d00 */
[----:B------:R-:W-:Y:S09]  /*2ba0*/  P2R R134, PR, RZ, 0x8 ;  /* 0x00000008ff867803 */ /* 0x000ff20000000000 */
[C---:B-1----:R-:W-:Y:S04]  /*2bb0*/  @!P3 LEA R26, P1, R126.reuse, R84, 0x7 ;  /* 0x000000547e1ab211 */ /* 0x042fe800078238ff */
[----:B------:R-:W-:Y:S02]  /*2bc0*/  @!P3 LEA.HI.X R27, R126, R83, R127, 0x7, P1 ;  /* 0x000000537e1bb211 */ /* 0x000fe400008f3c7f */
[C---:B------:R-:W-:Y:S04]  /*2bd0*/  @!P3 LEA R28, P1, R136.reuse, R92, 0x7 ;  /* 0x0000005c881cb211 */ /* 0x040fe800078238ff */
[----:B------:R-:W-:Y:S01]  /*2be0*/  @!P3 LEA.HI.X R29, R136, R93, R137, 0x7, P1 ;  /* 0x0000005d881db211 */ /* 0x000fe200008f3c89 */
        /* <DEDUP_REMOVED lines=10> */
[----:B------:R-:W-:Y:S02]  /*2c90*/  @P6 IMAD.IADD R27, R27, 0x1, R0 ;  /* 0x000000011b1b6824 */ /* 0x000fe400078e0200 */
[----:B------:R-:W-:Y:S02]  /*2ca0*/  @P5 IMAD.MOV.U32 R85, RZ, RZ, R83 ;  /* 0x000000ffff555224 */ /* 0x000fe400078e0053 */
[----:B------:R-:W-:Y:S01]  /*2cb0*/  @P5 IMAD R0, R127, 0xc0, RZ ;  /* 0x000000c07f005824 */ /* 0x000fe200078e02ff */
[----:B---3--:R1:W-:Y:S01]  /*2cc0*/  @!P3 ST.E.128 desc[UR4][R28.64+0x80], R4 ;  /* 0x000080041c00b985 */ /* 0x0083e2000c101d04 */
[----:B------:R-:W-:Y:S03]  /*2cd0*/  ISETP.GT.AND P3, PT, R103, R80, PT ;  /* 0x000000506700720c */ /* 0x000fe60003f64270 */
        /* <DEDUP_REMOVED lines=38> */
[----:B------:R-:W2:Y:S01]  /*2f40*/  @P0 LD.E.128 R4, desc[UR4][R16.64] ;  /* 0x0000000410040980 */ /* 0x000ea2000c101d00 */
[----:B------:R-:W-:Y:S02]  /*2f50*/  P2R R0, PR, RZ, 0x8 ;  /* 0x00000008ff007803 */ /* 0x000fe40000000000 */
[----:B------:R-:W-:Y:S08]  /*2f60*/  ISETP.NE.AND P3, PT, R138, RZ, PT ;  /* 0x000000ff8a00720c */ /* 0x000ff00003f65270 */
[C---:B------:R-:W-:Y:S04]  /*2f70*/  @P4 LEA R34, P1, R95.reuse, R18, 0x1 ;  /* 0x000000125f224211 */ /* 0x040fe800078208ff */
[----:B------:R-:W-:Y:S02]  /*2f80*/  @P4 LEA.HI.X R35, R95, R17, R94, 0x1, P1 ;  /* 0x000000115f234211 */ /* 0x000fe400008f0c5e */
[C---:B------:R-:W-:Y:S04]  /*2f90*/  @P4 LEA R32, P1, R77.reuse, R90, 0x1 ;  /* 0x0000005a4d204211 */ /* 0x040fe800078208ff */
[----:B------:R-:W-:Y:S02]  /*2fa0*/  @P4 LEA.HI.X R33, R77, R91, R78, 0x1, P1 ;  /* 0x0000005b4d214211 */ /* 0x000fe400008f0c4e */
[----:B------:R-:W-:Y:S01]  /*2fb0*/  ISETP.NE.AND P1, PT, R134, RZ, PT ;  /* 0x000000ff8600720c */ /* 0x000fe20003f25270 */
[----:B--2---:R1:W-:Y:S04]  /*2fc0*/  @P0 ST.E.128 desc[UR4][R90.64], R4 ;  /* 0x000000045a000985 */ /* 0x0043e8000c101d04 */
[----:B------:R2:W3:Y:S02]  /*2fd0*/  @P0 LD.E.128 R8, desc[UR4][R16.64+0x80] ;  /* 0x0000800410080980 */ /* 0x0004e4000c101d00 */
[----:B--2---:R-:W-:Y:S04]  /*2fe0*/  @!P2 IMAD.MOV.U32 R16, RZ, RZ, R18 ;  /* 0x000000ffff10a224 */ /* 0x004fe800078e0012 */
[C---:B------:R-:W-:Y:S04]  /*2ff0*/  @!P2 IMAD.WIDE.U32 R38, R128.reuse, 0x60, R16 ;  /* 0x000000608026a825 */ /* 0x040fe800078e0010 */
[----:B------:R-:W-:Y:S01]  /*3000*/  @P6 IMAD.MOV.U32 R16, RZ, RZ, R18 ;  /* 0x000000ffff106224 */ /* 0x000fe200078e0012 */
[----:B---3--:R-:W-:Y:S01]  /*3010*/  @P0 ST.E.128 desc[UR4][R90.64+0x80], R8 ;  /* 0x000080085a000985 */ /* 0x008fe2000c101d04 */
[C---:B------:R-:W-:Y:S03]  /*3020*/  @!P3 LEA R36, P0, R128.reuse, R18, 0x6 ;  /* 0x000000128024b211 */ /* 0x040fe600078030ff */
[----:B------:R-:W2:Y:S01]  /*3030*/  @P4 LD.E.128 R28, desc[UR4][R34.64] ;  /* 0x00000004221c4980 */ /* 0x000ea2000c101d00 */
[----:B------:R-:W-:Y:S02]  /*3040*/  @!P3 LEA.HI.X R37, R128, R17, R129, 0x6, P0 ;  /* 0x000000118025b211 */ /* 0x000fe400000f3481 */
[C---:B------:R-:W-:Y:S04]  /*3050*/  @!P3 LEA R26, P0, R206.reuse, R90, 0x6 ;  /* 0x0000005ace1ab211 */ /* 0x040fe800078030ff */
[C---:B------:R-:W-:Y:S01]  /*3060*/  @!P3 LEA.HI.X R27, R206.reuse, R91, R207, 0x6, P0 ;  /* 0x0000005bce1bb211 */ /* 0x040fe200000f34cf */
[----:B--2---:R-:W-:Y:S04]  /*3070*/  @P4 ST.E.128 desc[UR4][R32.64], R28 ;  /* 0x0000001c20004985 */ /* 0x004fe8000c101d04 */
[----:B------:R2:W3:Y:S02]  /*3080*/  @P4 LD.E.128 R12, desc[UR4][R34.64+0x80] ;  /* 0x00008004220c4980 */ /* 0x0004e4000c101d00 */
[----:B--2---:R-:W-:Y:S02]  /*3090*/  @!P2 IMAD.WIDE.U32 R34, R206, 0x60, R90 ;  /* 0x00000060ce22a825 */ /* 0x004fe400078e005a */
[----:B---3--:R2:W-:Y:S01]  /*30a0*/  @P4 ST.E.128 desc[UR4][R32.64+0x80], R12 ;  /* 0x0000800c20004985 */ /* 0x0085e2000c101d04 */
[----:B------:R-:W-:Y:S01]  /*30b0*/  ISETP.NE.AND P4, PT, R2, RZ, PT ;  /* 0x000000ff0200720c */ /* 0x000fe20003f85270 */
[----:B------:R-:W-:Y:S02]  /*30c0*/  @!P2 IMAD R2, R129, 0x60, RZ ;  /* 0x000000608102a824 */ /* 0x000fe400078e02ff */
[----:B-1----:R-:W3:Y:S02]  /*30d0*/  @!P3 LD.E.128 R4, desc[UR4][R36.64] ;  /* 0x000000042404b980 */ /* 0x002ee4000c101d00 */
[----:B------:R-:W-:Y:S01]  /*30e0*/  @!P2 IMAD.IADD R39, R39, 0x1, R2 ;  /* 0x000000012727a824 */ /* 0x000fe200078e0202 */
[C---:B--2---:R-:W-:Y:S04]  /*30f0*/  @!P1 LEA R32, P0, R128.reuse, R18, 0x7 ;  /* 0x0000001280209211 */ /* 0x044fe800078038ff */
[----:B------:R-:W-:Y:S02]  /*3100*/  @!P1 LEA.HI.X R33, R128, R17, R129, 0x7, P0 ;  /* 0x0000001180219211 */ /* 0x000fe400000f3c81 */
[C---:B------:R-:W-:Y:S04]  /*3110*/  @!P1 LEA R2, P0, R206.reuse, R90, 0x7 ;  /* 0x0000005ace029211 */ /* 0x040fe800078038ff */
[----:B------:R-:W-:Y:S01]  /*3120*/  @!P1 LEA.HI.X R3, R206, R91, R207, 0x7, P0 ;  /* 0x0000005bce039211 */ /* 0x000fe200000f3ccf */
[----:B---3--:R-:W-:Y:S04]  /*3130*/  @!P3 ST.E.128 desc[UR4][R26.64], R4 ;  /* 0x000000041a00b985 */ /* 0x008fe8000c101d04 */
[----:B------:R-:W2:Y:S04]  /*3140*/  @!P3 LD.E.128 R8, desc[UR4][R36.64+0x80] ;  /* 0x000080042408b980 */ /* 0x000ea8000c101d00 */
[----:B--2---:R1:W-:Y:S01]  /*3150*/  @!P3 ST.E.128 desc[UR4][R26.64+0x80], R8 ;  /* 0x000080081a00b985 */ /* 0x0043e2000c101d04 */
[----:B------:R-:W-:Y:S01]  /*3160*/  ISETP.NE.AND P3, PT, R0, RZ, PT ;  /* 0x000000ff0000720c */ /* 0x000fe20003f65270 */
[----:B------:R-:W-:Y:S02]  /*3170*/  @!P2 IMAD R0, R207, 0x60, RZ ;  /* 0x00000060cf00a824 */ /* 0x000fe400078e02ff */
[----:B------:R-:W2:Y:S03]  /*3180*/  @!P2 LD.E.128 R28, desc[UR4][R38.64] ;  /* 0x00000004261ca980 */ /* 0x000ea6000c101d00 */
[----:B------:R-:W-:Y:S01]  /*3190*/  @!P2 IADD3 R35, PT, PT, R35, R0, RZ ;  /* 0x000000002323a210 */ /* 0x000fe20007ffe0ff */
[----:B------:R-:W-:Y:S02]  /*31a0*/  @P6 IMAD R0, R129, 0xa0, RZ ;  /* 0x000000a081006824 */ /* 0x000fe400078e02ff */
[----:B-1----:R-:W-:Y:S02]  /*31b0*/  @P6 IMAD.WIDE.U32 R26, R206, 0xa0, R90 ;  /* 0x000000a0ce1a6825 */ /* 0x002fe400078e005a */
[----:B--2---:R1:W-:Y:S04]  /*31c0*/  @!P2 ST.E.128 desc[UR4][R34.64], R28 ;  /* 0x0000001c2200a985 */ /* 0x0043e8000c101d04 */
[----:B------:R-:W2:Y:S01]  /*31d0*/  @!P2 LD.E.128 R4, desc[UR4][R38.64+0x80] ;  /* 0x000080042604a980 */ /* 0x000ea2000c101d00 */
[C---:B-1----:R-:W-:Y:S04]  /*31e0*/  @P6 IMAD.WIDE.U32 R28, R128.reuse, 0xa0, R16 ;  /* 0x000000a0801c6825 */ /* 0x042fe800078e0010 */
[----:B------:R-:W-:Y:S02]  /*31f0*/  @P6 IMAD.IADD R29, R29, 0x1, R0 ;  /* 0x000000011d1d6824 */ /* 0x000fe400078e0200 */
[----:B------:R-:W-:Y:S02]  /*3200*/  @P6 IMAD R0, R207, 0xa0, RZ ;  /* 0x000000a0cf006824 */ /* 0x000fe400078e02ff */
[----:B------:R-:W-:Y:S03]  /*3210*/  @P5 IMAD.MOV.U32 R16, RZ, RZ, R18 ;  /* 0x000000ffff105224 */ /* 0x000fe600078e0012 */
[----:B------:R-:W-:Y:S01]  /*3220*/  @P6 IADD3 R27, PT, PT, R27, R0, RZ ;  /* 0x000000001b1b6210 */ /* 0x000fe20007ffe0ff */
[----:B------:R-:W-:Y:S01]  /*3230*/  @P5 IMAD R0, R129, 0xc0, RZ ;  /* 0x000000c081005824 */ /* 0x000fe200078e02ff */
[----:B--2---:R1:W-:Y:S04]  /*3240*/  @!P2 ST.E.128 desc[UR4][R34.64+0x80], R4 ;  /* 0x000080042200a985 */ /* 0x0043e8000c101d04 */
[----:B------:R-:W2:Y:S04]  /*3250*/  @!P1 LD.E.128 R12, desc[UR4][R32.64] ;  /* 0x00000004200c9980 */ /* 0x000ea8000c101d00 */
[----:B--2---:R-:W-:Y:S04]  /*3260*/  @!P1 ST.E.128 desc[UR4][R2.64], R12 ;  /* 0x0000000c02009985 */ /* 0x004fe8000c101d04 */
[----:B------:R-:W2:Y:S04]  /*3270*/  @!P1 LD.E.128 R8, desc[UR4][R32.64+0x80] ;  /* 0x0000800420089980 */ /* 0x000ea8000c101d00 */
[----:B--2---:R2:W-:Y:S04]  /*3280*/  @!P1 ST.E.128 desc[UR4][R2.64+0x80], R8 ;  /* 0x0000800802009985 */ /* 0x0045e8000c101d04 */
[----:B-1----:R-:W3:Y:S01]  /*3290*/  @P6 LD.E.128 R4, desc[UR4][R28.64] ;  /* 0x000000041c046980 */ /* 0x002ee2000c101d00 */
[----:B--2---:R-:W-:Y:S04]  /*32a0*/  @P5 IMAD.WIDE.U32 R2, R128, 0xc0, R16 ;  /* 0x000000c080025825 */ /* 0x004fe800078e0010 */
[----:B------:R-:W-:Y:S02]  /*32b0*/  @P5 IMAD.IADD R3, R3, 0x1, R0 ;  /* 0x0000000103035824 */ /* 0x000fe400078e0200 */
[----:B------:R-:W-:Y:S01]  /*32c0*/  @P5 IMAD R0, R207, 0xc0, RZ ;  /* 0x000000c0cf005824 */ /* 0x000fe200078e02ff */
[----:B---3--:R1:W-:Y:S04]  /*32d0*/  @P6 ST.E.128 desc[UR4][R26.64], R4 ;  /* 0x000000041a006985 */ /* 0x0083e8000c101d04 */
        /* <DEDUP_REMOVED lines=21> */
.L_x_7322:
        /* <DEDUP_REMOVED lines=113> */
.L_x_7326:
[----:B------:R-:W-:Y:S05]  /*3b40*/  BSYNC.RECONVERGENT B0 ;  /* 0x0000000000007941 */ /* 0x000fea0003800200 */
.L_x_7325:
        /* <DEDUP_REMOVED lines=107> */
.L_x_7328:
[----:B------:R-:W-:Y:S05]  /*4200*/  BSYNC.RECONVERGENT B0 ;  /* 0x0000000000007941 */ /* 0x000fea0003800200 */
.L_x_7327:
[----:B------:R-:W-:Y:S01]  /*4210*/  ISETP.NE.AND P0, PT, R138, RZ, PT ;  /* 0x000000ff8a00720c */ /* 0x000fe20003f05270 */
[----:B------:R-:W-:Y:S11]  /*4220*/  BSSY.RECONVERGENT B0, `(.L_x_7329) ;  /* 0x000006e000007945 */ /* 0x000ff60003800200 */
[----:B------:R-:W-:Y:S01]  /*4230*/  @!UPT UIADD3 URZ, UPT, UPT, URZ, URZ, URZ ;  /* 0x000000fffffff290 */ /* 0x000fe2000fffe0ff */
        /* <DEDUP_REMOVED lines=108> */
.L_x_7330:
[----:B------:R-:W-:Y:S05]  /*4900*/  BSYNC.RECONVERGENT B0 ;  /* 0x0000000000007941 */ /* 0x000fea0003800200 */
.L_x_7329:
        /* <DEDUP_REMOVED lines=111> */
.L_x_7332:
[----:B------:R-:W-:Y:S05]  /*5000*/  BSYNC.RECONVERGENT B0 ;  /* 0x0000000000007941 */ /* 0x000fea0003800200 */
.L_x_7331:
        /* <DEDUP_REMOVED lines=108> */
.L_x_7334:
[----:B------:R-:W-:Y:S05]  /*56d0*/  BSYNC.RECONVERGENT B0 ;  /* 0x0000000000007941 */ /* 0x000fea0003800200 */
.L_x_7333:
        /* <DEDUP_REMOVED lines=111> */
.L_x_7336:
[----:B------:R-:W-:Y:S05]  /*5dd0*/  BSYNC.RECONVERGENT B0 ;  /* 0x0000000000007941 */ /* 0x000fea0003800200 */
.L_x_7335:
        /* <DEDUP_REMOVED lines=109> */
.L_x_7338:
[----:B------:R-:W-:Y:S05]  /*64b0*/  BSYNC.RECONVERGENT B0 ;  /* 0x0000000000007941 */ /* 0x000fea0003800200 */
.L_x_7337:
        /* <DEDUP_REMOVED lines=109> */
.L_x_7340:
[----:B------:R-:W-:Y:S05]  /*6b90*/  BSYNC.RECONVERGENT B0 ;  /* 0x0000000000007941 */ /* 0x000fea0003800200 */
.L_x_7339:
[----:B------:R-:W5:Y:S02]  /*6ba0*/  LD.E R3, desc[UR4][R132.64+0xd0] ;  /* 0x0000d00484037980 */ /* 0x000f64000c101900 */
[----:B-----5:R-:W-:Y:S05]  /*6bb0*/  IMAD.U32 R3, R3, -0x40, RZ ;  /* 0xffffffc003037824 */ /* 0x020fea00078e00ff */
[C---:B------:R-:W-:Y:S02]  /*6bc0*/  LEA R24, P1, R3.reuse, R24, 0x1 ;  /* 0x0000001803187211 */ /* 0x040fe400078208ff */
[C---:B------:R-:W-:Y:S02]  /*6bd0*/  LEA R60, P0, R3.reuse, R60, 0x1 ;  /* 0x0000003c033c7211 */ /* 0x040fe400078008ff */
[C---:B------:R-:W-:Y:S02]  /*6be0*/  LEA.HI.X.SX32 R25, R3.reuse, R25, 0x1, P1 ;  /* 0x0000001903197211 */ /* 0x040fe400008f0eff */
[----:B------:R-:W-:Y:S01]  /*6bf0*/  LEA.HI.X.SX32 R61, R3, R61, 0x1, P0 ;  /* 0x0000003d033d7211 */ /* 0x000fe200000f0eff */
[----:B------:R-:W-:Y:S05]  /*6c00*/  BRA `(.L_x_7323) ;  /* 0x0000005c00547947 */ /* 0x000fea0003800000 */
.L_x_7324:
        /* <DEDUP_REMOVED lines=97> */
[----:B------:R-:W-:Y:S02]  /*7220*/  @!P1 ISETP.GT.AND P0, PT, R27, 0x40, PT ;  /* 0x000000401b00980c */ /* 0x000fe40003f04270 */
[----:B------:R-:W-:Y:S01]  /*7230*/  ISETP.NE.AND P2, PT, R146, RZ, PT ;  /* 0x000000ff9200720c */ /* 0x000fe20003f45270 */
        /* <DEDUP_REMOVED lines=85> */
.L_x_7342:
[----:B------:R-:W-:Y:S05]  /*7790*/  BSYNC.RECONVERGENT B0 ;  /* 0x0000000000007941 */ /* 0x000fea0003800200 */
.L_x_7341:
        /* <DEDUP_REMOVED lines=185> */
.L_x_7344:
[----:B------:R-:W-:Y:S05]  /*8330*/  BSYNC.RECONVERGENT B0 ;  /* 0x0000000000007941 */ /* 0x000fea0003800200 */
.L_x_7343:
[----:B------:R-:W-:Y:S01]  /*8340*/  ISETP.NE.AND P0, PT, R138, RZ, PT ;  /* 0x000000ff8a00720c */ /* 0x000fe20003f05270 */
[----:B------:R-:W-:Y:S11]  /*8350*/  BSSY.RECONVERGENT B0, `(.L_x_7345) ;  /* 0x00000b8000007945 */ /* 0x000ff60003800200 */
[----:B------:R-:W-:Y:S01]  /*8360*/  @!UPT UIADD3 URZ, UPT, UPT, URZ, URZ, URZ ;  /* 0x000000fffffff290 */ /* 0x000fe2000fffe0ff */
        /* <DEDUP_REMOVED lines=182> */
.L_x_7346:
[----:B------:R-:W-:Y:S05]  /*8ed0*/  BSYNC.RECONVERGENT B0 ;  /* 0x0000000000007941 */ /* 0x000fea0003800200 */
.L_x_7345:
[----:B------:R-:W-:Y:S04]  /*8ee0*/  BSSY.RECONVERGENT B0, `(.L_x_7347) ;  /* 0x00000ba000007945 */ /* 0x000fe80003800200 */
        /* <DEDUP_REMOVED lines=185> */
.L_x_7348:
[----:B------:R-:W-:Y:S05]  /*9a80*/  BSYNC.RECONVERGENT B0 ;  /* 0x0000000000007941 */ /* 0x000fea0003800200 */
.L_x_7347:
        /* <DEDUP_REMOVED lines=184> */
.L_x_7350:
[----:B------:R-:W-:Y:S05]  /*a610*/  BSYNC.RECONVERGENT B0 ;  /* 0x0000000000007941 */ /* 0x000fea0003800200 */
.L_x_7349:
        /* <DEDUP_REMOVED lines=185> */
.L_x_7352:
[----:B------:R-:W-:Y:S05]  /*b1b0*/  BSYNC.RECONVERGENT B0 ;  /* 0x0000000000007941 */ /* 0x000fea0003800200 */
.L_x_7351:
        /* <DEDUP_REMOVED lines=185> */
.L_x_7354:
[----:B------:R-:W-:Y:S05]  /*bd50*/  BSYNC.RECONVERGENT B0 ;  /* 0x0000000000007941 */ /* 0x000fea0003800200 */
.L_x_7353:
[----:B------:R-:W-:Y:S04]  /*bd60*/  BSSY.RECONVERGENT B0, `(.L_x_7355) ;  /* 0x00000b9000007945 */ /* 0x000fe80003800200 */
        /* <DEDUP_REMOVED lines=184> */
.L_x_7356:
[----:B------:R-:W-:Y:S05]  /*c8f0*/  BSYNC.RECONVERGENT B0 ;  /* 0x0000000000007941 */ /* 0x000fea0003800200 */
.L_x_7355:
[----:B------:R-:W5:Y:S02]  /*c900*/  LD.E R3, desc[UR4][R132.64+0xd0] ;  /* 0x0000d00484037980 */ /* 0x000f64000c101900 */
[----:B-----5:R-:W-:Y:S05]  /*c910*/  IMAD.U32 R3, R3, -0x40, RZ ;  /* 0xffffffc003037824 */ /* 0x020fea00078e00ff */
[C---:B------:R-:W-:Y:S02]  /*c920*/  LEA R88, P1, R3.reuse, R88, 0x1 ;  /* 0x0000005803587211 */ /* 0x040fe400078208ff */
[C---:B------:R-:W-:Y:S02]  /*c930*/  LEA R86, P0, R3.reuse, R86, 0x1 ;  /* 0x0000005603567211 */ /* 0x040fe400078008ff */
[C---:B------:R-:W-:Y:S02]  /*c940*/  LEA.HI.X.SX32 R89, R3.reuse, R89, 0x1, P1 ;  /* 0x0000005903597211 */ /* 0x040fe400008f0eff */
[----:B------:R-:W-:Y:S09]  /*c950*/  LEA.HI.X.SX32 R87, R3, R87, 0x1, P0 ;  /* 0x0000005703577211 */ /* 0x000ff200000f0eff */
.L_x_7323:
[----:B------:R-:W-:Y:S05]  /*c960*/  BSYNC.RECONVERGENT B1 ;  /* 0x0000000000017941 */ /* 0x000fea0003800200 */
.L_x_7321:
        /* <DEDUP_REMOVED lines=101> */
.L_x_7358:
[----:B------:R-:W-:Y:S05]  /*cfc0*/  BSYNC.RECONVERGENT B0 ;  /* 0x0000000000007941 */ /* 0x000fea0003800200 */
.L_x_7357:
[----:B------:R-:W-:Y:S05]  /*cfd0*/  @P3 BRA `(.L_x_7359) ;  /* 0xffffff58000c3947 */ /* 0x000fea000383ffff */
.L_x_7320:
        /* <DEDUP_REMOVED lines=21> */
[----:B------:R-:W-:Y:S01]  /*d130*/  VIADD R38, R124, 0x30 ;  /* 0x000000307c267836 */ /* 0x000fe20000000000 */
        /* <DEDUP_REMOVED lines=12> */
.L_x_7363:
[----:B------:R-:W-:Y:S05]  /*d200*/  BSYNC.RECONVERGENT B0 ;  /* 0x0000000000007941 */ /* 0x000fea0003800200 */
.L_x_7362:
        /* <DEDUP_REMOVED lines=10> */
.L_x_7361:
        /* <DEDUP_REMOVED lines=33> */
[----:B-----5:R1:W5:Y:S01]  /*d4c0*/  LD.E.128 R12, desc[UR4][R34.64] ;  /* 0x00000004220c7980 */ /* 0x020362000c101d00 */
[-C--:B------:R-:W-:Y:S01]  /*d4d0*/  IADD3 R30, P1, PT, R2, R33.reuse, RZ ;  /* 0x00000021021e7210 */ /* 0x080fe20007f3e0ff */
[----:B------:R-:W-:Y:S01]  /*d4e0*/  BSSY.RECONVERGENT B0, `(.L_x_7368) ;  /* 0x000002c000007945 */ /* 0x000fe20003800200 */
[----:B------:R-:W-:-:S03]  /*d4f0*/  IADD3 R32, P0, PT, R24, R33, RZ ;  /* 0x0000002118207210 */ /* 0x000fc60007f1e0ff */
[----:B------:R-:W-:Y:S01]  /*d500*/  IMAD.X R31, R3, 0x1, R5, P1 ;  /* 0x00000001031f7824 */ /* 0x000fe200008e0605 */
[----:B------:R-:W-:-:S03]  /*d510*/  IADD3.X R33, PT, PT, R25, R5, RZ, P0, !PT ;  /* 0x0000000519217210 */ /* 0x000fc600007fe4ff */
[----:B------:R-:W-:Y:S06]  /*d520*/  @P2 BRA `(.L_x_7369) ;  /* 0x00000000009c2947 */ /* 0x000fec0003800000 */
[----:B------:R-:W2:Y:S04]  /*d530*/  LD.E.64 R4, desc[UR4][R32.64] ;  /* 0x0000000420047980 */ /* 0x000ea8000c101b00 */
[----:B------:R-:W3:Y:S01]  /*d540*/  LD.E.64 R6, desc[UR4][R30.64] ;  /* 0x000000041e067980 */ /* 0x000ee2000c101b00 */
[----:B-----5:R-:W-:Y:S01]  /*d550*/  MOV R29, R13 ;  /* 0x0000000d001d7202 */ /* 0x020fe20000000f00 */
[--C-:B------:R-:W-:Y:S02]  /*d560*/  HADD2.F32 R11, -RZ, R15.reuse.H1_H1 ;  /* 0x3000000fff0b7230 */ /* 0x100fe40000004100 */
[----:B------:R-:W-:Y:S02]  /*d570*/  HADD2.F32 R27, -RZ, R15.H0_H0 ;  /* 0x2000000fff1b7230 */ /* 0x000fe40000004100 */
[----:B------:R-:W-:-:S02]  /*d580*/  HADD2.F32 R13, -RZ, R29.H0_H0 ;  /* 0x2000001dff0d7230 */ /* 0x000fc40000004100 */
[----:B------:R-:W-:Y:S02]  /*d590*/  HADD2.F32 R29, -RZ, R29.H1_H1 ;  /* 0x3000001dff1d7230 */ /* 0x000fe40000004100 */
        /* <DEDUP_REMOVED lines=13> */
[C---:B------:R-:W-:Y:S01]  /*d670*/  FFMA.FTZ R15, R13.reuse, R8, R15 ;  /* 0x000000080d0f7223 */ /* 0x040fe2000001000f */
[----:B------:R-:W-:Y:S02]  /*d680*/  HADD2.F32 R5, -RZ, R5.H0_H0 ;  /* 0x20000005ff057230 */ /* 0x000fe40000004100 */
[----:B------:R-:W-:Y:S01]  /*d690*/  FFMA.FTZ R26, R13, R10, -R26 ;  /* 0x0000000a0d1a7223 */ /* 0x000fe2000001081a */
[----:B------:R-:W-:-:S02]  /*d6a0*/  HADD2.F32 R0, -RZ, R14.H1_H1 ;  /* 0x3000000eff007230 */ /* 0x000fc40000004100 */
[C---:B------:R-:W-:Y:S01]  /*d6b0*/  FMUL.FTZ R8, R9.reuse, R4 ;  /* 0x0000000409087220 */ /* 0x040fe20000410000 */
[----:B------:R-:W-:Y:S02]  /*d6c0*/  HADD2.F32 R7, -RZ, R7.H0_H0 ;  /* 0x20000007ff077230 */ /* 0x000fe40000004100 */
        /* <DEDUP_REMOVED lines=13> */
.L_x_7369:
[----:B------:R-:W-:Y:S05]  /*d7a0*/  BSYNC.RECONVERGENT B0 ;  /* 0x0000000000007941 */ /* 0x000fea0003800200 */
.L_x_7368:
        /* <DEDUP_REMOVED lines=9> */
[----:B------:R-:W-:Y:S02]  /*d840*/  HADD2.F32 R13, -RZ, R11.H1_H1 ;  /* 0x3000000bff0d7230 */ /* 0x000fe40000004100 */
[--C-:B------:R-:W-:Y:S02]  /*d850*/  HADD2.F32 R15, -RZ, R9.reuse.H0_H0 ;  /* 0x20000009ff0f7230 */ /* 0x100fe40000004100 */
[----:B------:R-:W-:-:S02]  /*d860*/  HADD2.F32 R16, -RZ, R9.H1_H1 ;  /* 0x30000009ff107230 */ /* 0x000fc40000004100 */
[----:B------:R-:W-:Y:S02]  /*d870*/  HADD2.F32 R28, -RZ, R11.H0_H0 ;  /* 0x2000000bff1c7230 */ /* 0x000fe40000004100 */
[----:B---3--:R-:W-:Y:S02]  /*d880*/  HADD2.F32 R0, -RZ, R5.H1_H1 ;  /* 0x30000005ff007230 */ /* 0x008fe40000004100 */
[----:B------:R-:W-:Y:S02]  /*d890*/  HADD2.F32 R9, -RZ, R4.H1_H1 ;  /* 0x30000004ff097230 */ /* 0x000fe40000004100 */
[----:B----4-:R-:W-:Y:S02]  /*d8a0*/  HADD2.F32 R10, -RZ, R7.H1_H1 ;  /* 0x30000007ff0a7230 */ /* 0x010fe40000004100 */
[----:B------:R-:W-:Y:S01]  /*d8b0*/  FMUL.FTZ R11, R13, R0 ;  /* 0x000000000d0b7220 */ /* 0x000fe20000410000 */
[--C-:B------:R-:W-:Y:S02]  /*d8c0*/  HADD2.F32 R12, -RZ, R6.reuse.H1_H1 ;  /* 0x30000006ff0c7230 */ /* 0x100fe40000004100 */
[----:B------:R-:W-:Y:S01]  /*d8d0*/  FMUL.FTZ R26, R16, R9 ;  /* 0x00000009101a7220 */ /* 0x000fe20000410000 */
[----:B------:R-:W-:-:S02]  /*d8e0*/  HADD2.F32 R6, -RZ, R6.H0_H0 ;  /* 0x20000006ff067230 */ /* 0x000fc40000004100 */
[-C--:B------:R-:W-:Y:S01]  /*d8f0*/  FMUL.FTZ R13, R13, R10.reuse ;  /* 0x0000000a0d0d7220 */ /* 0x080fe20000410000 */
[----:B------:R-:W-:Y:S01]  /*d900*/  FFMA.FTZ R11, R28, R10, -R11 ;  /* 0x0000000a1c0b7223 */ /* 0x000fe2000001080b */
[----:B------:R-:W-:Y:S01]  /*d910*/  FMUL.FTZ R16, R16, R12 ;  /* 0x0000000c10107220 */ /* 0x000fe20000410000 */
[----:B------:R-:W-:Y:S02]  /*d920*/  HADD2.F32 R4, -RZ, R4.H0_H0 ;  /* 0x20000004ff047230 */ /* 0x000fe40000004100 */
[----:B------:R-:W-:Y:S01]  /*d930*/  FFMA.FTZ R0, R28, R0, R13 ;  /* 0x000000001c007223 */ /* 0x000fe2000001000d */
[----:B------:R-:W-:Y:S02]  /*d940*/  HADD2.F32 R13, -RZ, R8.H1_H1 ;  /* 0x30000008ff0d7230 */ /* 0x000fe40000004100 */
[C---:B------:R-:W-:Y:S01]  /*d950*/  FFMA.FTZ R26, R15.reuse, R12, -R26 ;  /* 0x0000000c0f1a7223 */ /* 0x040fe2000001081a */
        /* <DEDUP_REMOVED lines=18> */
.L_x_7371:
[----:B------:R-:W-:Y:S05]  /*da80*/  BSYNC.RECONVERGENT B0 ;  /* 0x0000000000007941 */ /* 0x000fea0003800200 */
.L_x_7370:
[----:B-----5:R3:W-:Y:S02]  /*da90*/  STS.128 [R70+0x2000], R8 ;  /* 0x0020000846007388 */ /* 0x0207e40000000c00 */
.L_x_7367:
[----:B------:R-:W-:Y:S05]  /*daa0*/  BSYNC.RECONVERGENT B1 ;  /* 0x0000000000017941 */ /* 0x000fea0003800200 */
.L_x_7366:
[----:B------:R-:W-:Y:S01]  /*dab0*/  IADD3 R26, PT, PT, R124, 0x10, RZ ;  /* 0x000000107c1a7810 */ /* 0x000fe20007ffe0ff */
[----:B------:R-:W-:Y:S03]  /*dac0*/  BSSY.RECONVERGENT B1, `(.L_x_7372) ;  /* 0x0000070000017945 */ /* 0x000fe60003800200 */
[----:B------:R-:W-:-:S13]  /*dad0*/  ISETP.GE.AND P0, PT, R26, R21, PT ;  /* 0x000000151a00720c */ /* 0x000fda0003f06270 */
[----:B------:R-:W-:Y:S05]  /*dae0*/  @P0 BRA `(.L_x_7373) ;  /* 0x0000000400b40947 */ /* 0x000fea0003800000 */
[C---:B------:R-:W-:Y:S02]  /*daf0*/  LEA R30, P1, R39.reuse, R122, 0x1 ;  /* 0x0000007a271e7211 */ /* 0x040fe400078208ff */
[----:B------:R-:W-:Y:S02]  /*db00*/  ISETP.GE.AND P0, PT, R22, R19, PT ;  /* 0x000000131600720c */ /* 0x000fe40003f06270 */
[----:B------:R-:W-:-:S05]  /*db10*/  LEA.HI.X R31, R39, R123, R38, 0x1, P1 ;  /* 0x0000007b271f7211 */ /* 0x000fca00008f0c26 */
[----:B--2--5:R2:W5:Y:S01]  /*db20*/  LD.E.128 R12, desc[UR4][R30.64] ;  /* 0x000000041e0c7980 */ /* 0x024562000c101d00 */
        /* <DEDUP_REMOVED lines=10> */
[----:B------:R-:W4:Y:S04]  /*dbd0*/  LD.E.64 R6, desc[UR4][R6.64] ;  /* 0x0000000406067980 */ /* 0x000f28000c101b00 */
[----:B------:R-:W2:Y:S01]  /*dbe0*/  LD.E.64 R4, desc[UR4][R4.64] ;  /* 0x0000000404047980 */ /* 0x000ea2000c101b00 */
[----:B-----5:R-:W-:Y:S01]  /*dbf0*/  MOV R29, R13 ;  /* 0x0000000d001d7202 */ /* 0x020fe20000000f00 */
[--C-:B---3--:R-:W-:Y:S02]  /*dc00*/  HADD2.F32 R11, -RZ, R15.reuse.H1_H1 ;  /* 0x3000000fff0b7230 */ /* 0x108fe40000004100 */
[----:B------:R-:W-:Y:S02]  /*dc10*/  HADD2.F32 R27, -RZ, R15.H0_H0 ;  /* 0x2000000fff1b7230 */ /* 0x000fe40000004100 */
[----:B------:R-:W-:-:S02]  /*dc20*/  HADD2.F32 R13, -RZ, R29.H0_H0 ;  /* 0x2000001dff0d7230 */ /* 0x000fc40000004100 */
[----:B------:R-:W-:Y:S02]  /*dc30*/  HADD2.F32 R29, -RZ, R29.H1_H1 ;  /* 0x3000001dff1d7230 */ /* 0x000fe40000004100 */
[----:B----4-:R-:W-:Y:S02]  /*dc40*/  HADD2.F32 R9, -RZ, R7.H1_H1 ;  /* 0x30000007ff097230 */ /* 0x010fe40000004100 */
[----:B--2---:R-:W-:Y:S02]  /*dc50*/  HADD2.F32 R0, -RZ, R5.H1_H1 ;  /* 0x30000005ff007230 */ /* 0x004fe40000004100 */
[----:B------:R-:W-:Y:S02]  /*dc60*/  HADD2.F32 R10, -RZ, R6.H1_H1 ;  /* 0x30000006ff0a7230 */ /* 0x000fe40000004100 */
[----:B------:R-:W-:Y:S02]  /*dc70*/  HADD2.F32 R8, -RZ, R4.H1_H1 ;  /* 0x30000004ff087230 */ /* 0x000fe40000004100 */
[C---:B------:R-:W-:Y:S01]  /*dc80*/  FMUL.FTZ R16, R11.reuse, R0 ;  /* 0x000000000b107220 */ /* 0x040fe20000410000 */
[----:B------:R-:W-:Y:S01]  /*dc90*/  FMUL.FTZ R11, R11, R9 ;  /* 0x000000090b0b7220 */ /* 0x000fe20000410000 */
[----:B------:R-:W-:Y:S01]  /*dca0*/  FMUL.FTZ R15, R29, R10 ;  /* 0x0000000a1d0f7220 */ /* 0x000fe20000410000 */
[----:B------:R-:W-:-:S02]  /*dcb0*/  HADD2.F32 R6, -RZ, R6.H0_H0 ;  /* 0x20000006ff067230 */ /* 0x000fc40000004100 */
[C---:B------:R-:W-:Y:S01]  /*dcc0*/  FFMA.FTZ R16, R27.reuse, R9, -R16 ;  /* 0x000000091b107223 */ /* 0x040fe20000010810 */
[----:B------:R-:W-:Y:S01]  /*dcd0*/  FFMA.FTZ R11, R27, R0, R11 ;  /* 0x000000001b0b7223 */ /* 0x000fe2000001000b */
[----:B------:R-:W-:Y:S02]  /*dce0*/  HADD2.F32 R9, -RZ, R12.H1_H1 ;  /* 0x3000000cff097230 */ /* 0x000fe40000004100 */
[----:B------:R-:W-:Y:S01]  /*dcf0*/  FMUL.FTZ R28, R29, R8 ;  /* 0x000000081d1c7220 */ /* 0x000fe20000410000 */
        /* <DEDUP_REMOVED lines=20> */
.L_x_7375:
[----:B------:R-:W-:Y:S05]  /*de40*/  BSYNC.RECONVERGENT B0 ;  /* 0x0000000000007941 */ /* 0x000fea0003800200 */
.L_x_7374:
        /* <DEDUP_REMOVED lines=15> */
[----:B------:R-:W3:Y:S01]  /*df40*/  LD.E.64 R6, desc[UR4][R6.64+0x40] ;  /* 0x0000400406067980 */ /* 0x000ee2000c101b00 */
[----:B----45:R-:W-:Y:S01]  /*df50*/  MOV R14, R10 ;  /* 0x0000000a000e7202 */ /* 0x030fe20000000f00 */
[----:B------:R-:W-:Y:S02]  /*df60*/  HADD2.F32 R13, -RZ, R11.H1_H1 ;  /* 0x3000000bff0d7230 */ /* 0x000fe40000004100 */
[--C-:B------:R-:W-:Y:S02]  /*df70*/  HADD2.F32 R15, -RZ, R9.reuse.H0_H0 ;  /* 0x20000009ff0f7230 */ /* 0x100fe40000004100 */
[----:B------:R-:W-:-:S02]  /*df80*/  HADD2.F32 R16, -RZ, R9.H1_H1 ;  /* 0x30000009ff107230 */ /* 0x000fc40000004100 */
[----:B--2---:R-:W-:Y:S02]  /*df90*/  HADD2.F32 R30, -RZ, R11.H0_H0 ;  /* 0x2000000bff1e7230 */ /* 0x004fe40000004100 */
[----:B---3--:R-:W-:Y:S02]  /*dfa0*/  HADD2.F32 R0, -RZ, R5.H1_H1 ;  /* 0x30000005ff007230 */ /* 0x008fe40000004100 */
        /* <DEDUP_REMOVED lines=31> */
.L_x_7377:
[----:B------:R-:W-:Y:S05]  /*e1a0*/  BSYNC.RECONVERGENT B0 ;  /* 0x0000000000007941 */ /* 0x000fea0003800200 */
.L_x_7376:
[----:B-----5:R3:W-:Y:S02]  /*e1b0*/  STS.128 [R70+0x2800], R8 ;  /* 0x0028000846007388 */ /* 0x0207e40000000c00 */
.L_x_7373:
[----:B------:R-:W-:Y:S05]  /*e1c0*/  BSYNC.RECONVERGENT B1 ;  /* 0x0000000000017941 */ /* 0x000fea0003800200 */
.L_x_7372:
[----:B------:R-:W-:Y:S01]  /*e1d0*/  IADD3 R36, PT, PT, R124, 0x20, RZ ;  /* 0x000000207c247810 */ /* 0x000fe20007ffe0ff */
[----:B------:R-:W-:Y:S03]  /*e1e0*/  BSSY.RECONVERGENT B1, `(.L_x_7378) ;  /* 0x0000071000017945 */ /* 0x000fe60003800200 */
[----:B------:R-:W-:-:S13]  /*e1f0*/  ISETP.GE.AND P0, PT, R36, R21, PT ;  /* 0x000000152400720c */ /* 0x000fda0003f06270 */
[----:B------:R-:W-:Y:S05]  /*e200*/  @P0 BRA `(.L_x_7379) ;  /* 0x0000000400b80947 */ /* 0x000fea0003800000 */
[----:B------:R-:W-:Y:S01]  /*e210*/  LEA R32, P1, R130, R122, 0x6 ;  /* 0x0000007a82207211 */ /* 0x000fe200078230ff */
[----:B------:R-:W-:Y:S01]  /*e220*/  IMAD.SHL.U32 R27, R17, 0x20, RZ ;  /* 0x00000020111b7824 */ /* 0x000fe200078e00ff */
[----:B------:R-:W-:Y:S02]  /*e230*/  ISETP.GE.AND P0, PT, R22, R19, PT ;  /* 0x000000131600720c */ /* 0x000fe40003f06270 */
[----:B------:R-:W-:-:S05]  /*e240*/  LEA.HI.X R33, R130, R123, R131, 0x6, P1 ;  /* 0x0000007b82217211 */ /* 0x000fca00008f3483 */
[----:B--2-45:R2:W5:Y:S01]  /*e250*/  LD.E.128 R12, desc[UR4][R32.64] ;  /* 0x00000004200c7980 */ /* 0x034562000c101d00 */
        /* <DEDUP_REMOVED lines=49> */
.L_x_7381:
[----:B------:R-:W-:Y:S05]  /*e570*/  BSYNC.RECONVERGENT B0 ;  /* 0x0000000000007941 */ /* 0x000fea0003800200 */
.L_x_7380:
        /* <DEDUP_REMOVED lines=16> */
[----:B----45:R-:W-:Y:S01]  /*e680*/  MOV R14, R10 ;  /* 0x0000000a000e7202 */ /* 0x030fe20000000f00 */
[----:B------:R-:W-:Y:S02]  /*e690*/  HADD2.F32 R13, -RZ, R11.H1_H1 ;  /* 0x3000000bff0d7230 */ /* 0x000fe40000004100 */
[--C-:B------:R-:W-:Y:S02]  /*e6a0*/  HADD2.F32 R15, -RZ, R9.reuse.H0_H0 ;  /* 0x20000009ff0f7230 */ /* 0x100fe40000004100 */
[----:B------:R-:W-:-:S02]  /*e6b0*/  HADD2.F32 R16, -RZ, R9.H1_H1 ;  /* 0x30000009ff107230 */ /* 0x000fc40000004100 */
[----:B------:R-:W-:Y:S02]  /*e6c0*/  HADD2.F32 R30, -RZ, R11.H0_H0 ;  /* 0x2000000bff1e7230 */ /* 0x000fe40000004100 */
        /* <DEDUP_REMOVED lines=32> */
.L_x_7383:
[----:B------:R-:W-:Y:S05]  /*e8d0*/  BSYNC.RECONVERGENT B0 ;  /* 0x0000000000007941 */ /* 0x000fea0003800200 */
.L_x_7382:
[----:B-----5:R3:W-:Y:S02]  /*e8e0*/  STS.128 [R70+0x3000], R8 ;  /* 0x0030000846007388 */ /* 0x0207e40000000c00 */
.L_x_7379:
[----:B------:R-:W-:Y:S05]  /*e8f0*/  BSYNC.RECONVERGENT B1 ;  /* 0x0000000000017941 */ /* 0x000fea0003800200 */
.L_x_7378:
        /* <DEDUP_REMOVED lines=9> */
[----:B-----5:R2:W5:Y:S01]  /*e990*/  LD.E.128 R12, desc[UR4][R30.64] ;  /* 0x000000041e0c7980 */ /* 0x020562000c101d00 */
[----:B------:R-:W-:Y:S04]  /*e9a0*/  BSSY.RECONVERGENT B0, `(.L_x_7384) ;  /* 0x0000031000007945 */ /* 0x000fe80003800200 */
        /* <DEDUP_REMOVED lines=48> */
.L_x_7385:
[----:B------:R-:W-:Y:S05]  /*ecb0*/  BSYNC.RECONVERGENT B0 ;  /* 0x0000000000007941 */ /* 0x000fea0003800200 */
.L_x_7384:
        /* <DEDUP_REMOVED lines=16> */
[----:B-----5:R-:W-:-:S05]  /*edc0*/  MOV R7, R9 ;  /* 0x0000000900077202 */ /* 0x020fca0000000f00 */
[--C-:B------:R-:W-:Y:S02]  /*edd0*/  HADD2.F32 R9, -RZ, R7.reuse.H0_H0 ;  /* 0x20000007ff097230 */ /* 0x100fe40000004100 */
[----:B------:R-:W-:Y:S02]  /*ede0*/  HADD2.F32 R7, -RZ, R7.H1_H1 ;  /* 0x30000007ff077230 */ /* 0x000fe40000004100 */
[--C-:B----4-:R-:W-:Y:S02]  /*edf0*/  HADD2.F32 R12, -RZ, R8.reuse.H1_H1 ;  /* 0x30000008ff0c7230 */ /* 0x110fe40000004100 */
[----:B------:R-:W-:Y:S02]  /*ee00*/  HADD2.F32 R8, -RZ, R8.H0_H0 ;  /* 0x20000008ff087230 */ /* 0x000fe40000004100 */
[----:B---3--:R-:W-:Y:S02]  /*ee10*/  HADD2.F32 R6, -RZ, R4.H1_H1 ;  /* 0x30000004ff067230 */ /* 0x008fe40000004100 */
[----:B--2---:R-:W-:-:S02]  /*ee20*/  HADD2.F32 R0, -RZ, R2.H1_H1 ;  /* 0x30000002ff007230 */ /* 0x004fc40000004100 */
        /* <DEDUP_REMOVED lines=31> */
.L_x_7387:
[----:B------:R-:W-:Y:S05]  /*f020*/  BSYNC.RECONVERGENT B0 ;  /* 0x0000000000007941 */ /* 0x000fea0003800200 */
.L_x_7386:
[----:B-----5:R3:W-:Y:S01]  /*f030*/  STS.128 [R70+0x3800], R8 ;  /* 0x0038000846007388 */ /* 0x0207e20000000c00 */
[----:B------:R-:W-:Y:S05]  /*f040*/  BRA `(.L_x_7364) ;  /* 0x0000002800f47947 */ /* 0x000fea0003800000 */
.L_x_7365:
        /* <DEDUP_REMOVED lines=20> */
[----:B-----5:R-:W-:Y:S01]  /*f190*/  IMAD.WIDE R12, R5, 0x2, R44 ;  /* 0x00000002050c7825 */ /* 0x020fe200078e022c */
        /* <DEDUP_REMOVED lines=68> */
.L_x_7391:
[----:B------:R-:W-:Y:S05]  /*f5e0*/  BSYNC.RECONVERGENT B0 ;  /* 0x0000000000007941 */ /* 0x000fea0003800200 */
.L_x_7390:
        /* <DEDUP_REMOVED lines=82> */
.L_x_7393:
[----:B------:R-:W-:Y:S05]  /*fb10*/  BSYNC.RECONVERGENT B0 ;  /* 0x0000000000007941 */ /* 0x000fea0003800200 */
.L_x_7392:
[----:B-----5:R3:W-:Y:S02]  /*fb20*/  STS.128 [R70+0x2000], R28 ;  /* 0x0020001c46007388 */ /* 0x0207e40000000c00 */
.L_x_7389:
[----:B------:R-:W-:Y:S05]  /*fb30*/  BSYNC.RECONVERGENT B1 ;  /* 0x0000000000017941 */ /* 0x000fea0003800200 */
.L_x_7388:
        /* <DEDUP_REMOVED lines=18> */
[----:B-----5:R-:W-:Y:S01]  /*fc60*/  IMAD.WIDE R12, R5, 0x2, R40 ;  /* 0x00000002050c7825 */ /* 0x020fe200078e0228 */
[----:B------:R-:W-:Y:S02]  /*fc70*/  SHF.L.U64.HI R9, R9, 0x1, R4 ;  /* 0x0000000109097819 */ /* 0x000fe40000010204 */
[----:B------:R-:W-:-:S03]  /*fc80*/  IADD3 R4, P1, PT, R24, R11, RZ ;  /* 0x0000000b18047210 */ /* 0x000fc60007f3e0ff */
        /* <DEDUP_REMOVED lines=66> */
.L_x_7397:
[----:B------:R-:W-:Y:S05]  /*100b0*/  BSYNC.RECONVERGENT B0 ;  /* 0x0000000000007941 */ /* 0x000fea0003800200 */
.L_x_7396:
        /* <DEDUP_REMOVED lines=84> */
.L_x_7399:
[----:B------:R-:W-:Y:S05]  /*10600*/  BSYNC.RECONVERGENT B0 ;  /* 0x0000000000007941 */ /* 0x000fea0003800200 */
.L_x_7398:
[----:B-----5:R3:W-:Y:S02]  /*10610*/  STS.128 [R70+0x2800], R28 ;  /* 0x0028001c46007388 */ /* 0x0207e40000000c00 */
.L_x_7395:
[----:B------:R-:W-:Y:S05]  /*10620*/  BSYNC.RECONVERGENT B1 ;  /* 0x0000000000017941 */ /* 0x000fea0003800200 */
.L_x_7394:
[----:B------:R-:W-:Y:S01]  /*10630*/  IADD3 R36, PT, PT, R124, 0x20, RZ ;  /* 0x000000207c247810 */ /* 0x000fe20007ffe0ff */
[----:B------:R-:W-:Y:S03]  /*10640*/  BSSY.RECONVERGENT B1, `(.L_x_7400) ;  /* 0x00000ae000017945 */ /* 0x000fe60003800200 */
[----:B------:R-:W-:-:S13]  /*10650*/  ISETP.GE.AND P0, PT, R36, R27, PT ;  /* 0x0000001b2400720c */ /* 0x000fda0003f06270 */
[----:B------:R-:W-:Y:S05]  /*10660*/  @P0 BRA `(.L_x_7401) ;  /* 0x0000000800ac0947 */ /* 0x000fea0003800000 */
[----:B--2-4-:R-:W-:Y:S01]  /*10670*/  LEA R40, P1, R130, R122, 0x6 ;  /* 0x0000007a82287211 */ /* 0x014fe200078230ff */
        /* <DEDUP_REMOVED lines=83> */
.L_x_7403:
[----:B------:R-:W-:Y:S05]  /*10bb0*/  BSYNC.RECONVERGENT B0 ;  /* 0x0000000000007941 */ /* 0x000fea0003800200 */
.L_x_7402:
        /* <DEDUP_REMOVED lines=84> */
.L_x_7405:
[----:B------:R-:W-:Y:S05]  /*11100*/  BSYNC.RECONVERGENT B0 ;  /* 0x0000000000007941 */ /* 0x000fea0003800200 */
.L_x_7404:
[----:B-----5:R3:W-:Y:S02]  /*11110*/  STS.128 [R70+0x3000], R28 ;  /* 0x0030001c46007388 */ /* 0x0207e40000000c00 */
.L_x_7401:
[----:B------:R-:W-:Y:S05]  /*11120*/  BSYNC.RECONVERGENT B1 ;  /* 0x0000000000017941 */ /* 0x000fea0003800200 */
.L_x_7400:
        /* <DEDUP_REMOVED lines=89> */
.L_x_7407:
[----:B------:R-:W-:Y:S05]  /*116c0*/  BSYNC.RECONVERGENT B0 ;  /* 0x0000000000007941 */ /* 0x000fea0003800200 */
.L_x_7406:
        /* <DEDUP_REMOVED lines=83> */
.L_x_7409:
[----:B------:R-:W-:Y:S05]  /*11c00*/  BSYNC.RECONVERGENT B0 ;  /* 0x0000000000007941 */ /* 0x000fea0003800200 */
.L_x_7408:
[----:B-----5:R3:W-:Y:S02]  /*11c10*/  STS.128 [R70+0x3800], R28 ;  /* 0x0038001c46007388 */ /* 0x0207e40000000c00 */
.L_x_7364:
[----:B------:R-:W-:Y:S05]  /*11c20*/  BSYNC.RECONVERGENT B2 ;  /* 0x0000000000027941 */ /* 0x000fea0003800200 */
.L_x_7360:
        /* <DEDUP_REMOVED lines=8> */
[-C--:B------:R-:W-:Y:S01]  /*11cb0*/  ISETP.GE.AND P5, PT, R36, R3.reuse, PT ;  /* 0x000000032400720c */ /* 0x080fe20003fa6270 */
[----:B------:R-:W-:Y:S01]  /*11cc0*/  IMAD.IADD R74, R75, 0x1, R74 ;  /* 0x000000014b4a7824 */ /* 0x000fe200078e024a */
[----:B------:R-:W-:-:S02]  /*11cd0*/  ISETP.GE.AND P0, PT, R38, R3, PT ;  /* 0x000000032600720c */ /* 0x000fc40003f06270 */
[----:B------:R-:W-:-:S05]  /*11ce0*/  ISETP.GE.AND P3, PT, R4, R3, PT ;  /* 0x000000030400720c */ /* 0x000fca0003f66270 */
[----:B------:R-:W-:Y:S02]  /*11cf0*/  @!P6 IMAD.MOV.U32 R211, RZ, RZ, R209 ;  /* 0x000000ffffd3e224 */ /* 0x000fe400078e00d1 */
[CC--:B---3--:R-:W-:Y:S02]  /*11d00*/  @!P1 LEA R10, P2, R77.reuse, R210.reuse, 0x1 ;  /* 0x000000d24d0a9211 */ /* 0x0c8fe400078408ff */
[----:B----4-:R-:W-:Y:S01]  /*11d10*/  @!P5 LEA R14, P4, R206, R210, 0x6 ;  /* 0x000000d2ce0ed211 */ /* 0x010fe200078830ff */
        /* <DEDUP_REMOVED lines=14> */
[----:B-1----:R-:W-:Y:S01]  /*11e00*/  SHF.L.U32 R40, R198, 0x6, RZ ;  /* 0x00000006c6287819 */ /* 0x002fe200000006ff */
[----:B------:R1:W-:Y:S01]  /*11e10*/  @!P1 LDGSTS.E.BYPASS.LTC128B.128 [R70+0x8800], desc[UR4][R10.64+0x80] ;  /* 0x088000800a469fae */ /* 0x0003e2000b981a04 */
[----:B------:R-:W-:Y:S01]  /*11e20*/  ISETP.GE.AND P1, PT, R0, R3, PT ;  /* 0x000000030000720c */ /* 0x000fe20003f26270 */
[----:B------:R-:W-:-:S02]  /*11e30*/  @!P3 IMAD.WIDE.U32 R12, R206, 0xa0, R12 ;  /* 0x000000a0ce0cb825 */ /* 0x000fc400078e000c */
[----:B------:R-:W-:Y:S04]  /*11e40*/  @!P5 LDGSTS.E.BYPASS.LTC128B.128 [R70+0x5000], desc[UR4][R14.64] ;  /* 0x050000000e46dfae */ /* 0x000fe8000b981a04 */
[----:B------:R4:W-:Y:S01]  /*11e50*/  @!P5 LDGSTS.E.BYPASS.LTC128B.128 [R70+0x9000], desc[UR4][R14.64+0x80] ;  /* 0x090000800e46dfae */ /* 0x0009e2000b981a04 */
[----:B------:R-:W-:-:S05]  /*11e60*/  ISETP.GE.AND P5, PT, R38, R3, PT ;  /* 0x000000032600720c */ /* 0x000fca0003fa6270 */
[----:B------:R-:W-:Y:S02]  /*11e70*/  @!P1 IMAD R5, R207, 0xe0, RZ ;  /* 0x000000e0cf059824 */ /* 0x000fe400078e02ff */
[----:B--2---:R-:W-:Y:S02]  /*11e80*/  @!P0 IMAD.MOV.U32 R211, RZ, RZ, R209 ;  /* 0x000000ffffd38224 */ /* 0x004fe400078e00d1 */
[----:B------:R-:W-:Y:S01]  /*11e90*/  @!P0 IMAD.WIDE.U32 R6, R206, 0x60, R210 ;  /* 0x00000060ce068825 */ /* 0x000fe200078e00d2 */
[----:B-1----:R-:W-:-:S03]  /*11ea0*/  @!P2 MOV R11, R209 ;  /* 0x000000d1000ba202 */ /* 0x002fc60000000f00 */
[----:B------:R-:W-:Y:S01]  /*11eb0*/  @!P2 IMAD.MOV.U32 R10, RZ, RZ, R210 ;  /* 0x000000ffff0aa224 */ /* 0x000fe200078e00d2 */
[----:B------:R-:W-:Y:S01]  /*11ec0*/  @!P0 IADD3 R9, PT, PT, R8, R7, RZ ;  /* 0x0000000708098210 */ /* 0x000fe20007ffe0ff */
[----:B------:R-:W-:Y:S02]  /*11ed0*/  @!P0 IMAD.MOV.U32 R8, RZ, RZ, R6 ;  /* 0x000000ffff088224 */ /* 0x000fe400078e0006 */
[C---:B------:R-:W-:Y:S02]  /*11ee0*/  @!P3 IMAD R7, R207.reuse, 0xa0, RZ ;  /* 0x000000a0cf07b824 */ /* 0x040fe400078e02ff */
[----:B------:R-:W-:Y:S01]  /*11ef0*/  @!P1 IMAD.MOV.U32 R211, RZ, RZ, R209 ;  /* 0x000000ffffd39224 */ /* 0x000fe200078e00d1 */
[----:B------:R-:W-:Y:S01]  /*11f00*/  @!P0 LDGSTS.E.BYPASS.LTC128B.128 [R70+0x5800], desc[UR4][R8.64] ;  /* 0x0580000008468fae */ /* 0x000fe2000b981a04 */
[----:B------:R-:W-:Y:S02]  /*11f10*/  @!P2 IMAD R6, R207, 0xc0, RZ ;  /* 0x000000c0cf06a824 */ /* 0x000fe400078e02ff */
[C---:B------:R-:W-:Y:S01]  /*11f20*/  @!P2 IMAD.WIDE.U32 R10, R206.reuse, 0xc0, R10 ;  /* 0x000000c0ce0aa825 */ /* 0x040fe200078e000a */
[----:B------:R1:W-:Y:S02]  /*11f30*/  @!P0 LDGSTS.E.BYPASS.LTC128B.128 [R70+0x9800], desc[UR4][R8.64+0x80] ;  /* 0x0980008008468fae */ /* 0x0003e4000b981a04 */
[C---:B------:R-:W-:Y:S01]  /*11f40*/  @!P4 LEA R16, P0, R206.reuse, R210, 0x7 ;  /* 0x000000d2ce10c211 */ /* 0x040fe200078038ff */
[----:B----4-:R-:W-:-:S03]  /*11f50*/  @!P1 IMAD.WIDE.U32 R14, R206, 0xe0, R210 ;  /* 0x000000e0ce0e9825 */ /* 0x010fc600078e00d2 */
[----:B------:R-:W-:Y:S01]  /*11f60*/  @!P4 LEA.HI.X R17, R206, R209, R207, 0x7, P0 ;  /* 0x000000d1ce11c211 */ /* 0x000fe200000f3ccf */
[----:B------:R-:W-:Y:S01]  /*11f70*/  @!P3 IMAD.IADD R13, R7, 0x1, R13 ;  /* 0x00000001070db824 */ /* 0x000fe200078e020d */
[----:B------:R-:W-:Y:S01]  /*11f80*/  ISETP.GE.AND P0, PT, R26, R3, PT ;  /* 0x000000031a00720c */ /* 0x000fe20003f06270 */
[----:B------:R-:W-:Y:S02]  /*11f90*/  @!P2 IMAD.IADD R11, R6, 0x1, R11 ;  /* 0x00000001060ba824 */ /* 0x000fe400078e020b */
[----:B------:R-:W-:Y:S01]  /*11fa0*/  @!P4 LDGSTS.E.BYPASS.LTC128B.128 [R70+0x6000], desc[UR4][R16.64] ;  /* 0x060000001046cfae */ /* 0x000fe2000b981a04 */
[----:B------:R-:W-:Y:S01]  /*11fb0*/  @!P1 IMAD.IADD R15, R5, 0x1, R15 ;  /* 0x00000001050f9824 */ /* 0x000fe200078e020f */
[----:B------:R-:W-:Y:S02]  /*11fc0*/  LOP3.LUT R5, R198, 0x8, RZ, 0xc0, !PT ;  /* 0x00000008c6057812 */ /* 0x000fe400078ec0ff */
[----:B------:R-:W-:Y:S02]  /*11fd0*/  @!P4 LDGSTS.E.BYPASS.LTC128B.128 [R70+0xa000], desc[UR4][R16.64+0x80] ;  /* 0x0a0000801046cfae */ /* 0x000fe4000b981a04 */
[----:B------:R-:W-:-:S02]  /*11fe0*/  LOP3.LUT R76, R5, 0x1c0, R76, 0x78, !PT ;  /* 0x000001c0054c7812 */ /* 0x000fc400078e784c */
[----:B------:R-:W-:Y:S01]  /*11ff0*/  @!P3 LDGSTS.E.BYPASS.LTC128B.128 [R70+0x6800], desc[UR4][R12.64] ;  /* 0x068000000c46bfae */ /* 0x000fe2000b981a04 */
[----:B------:R-:W-:Y:S01]  /*12000*/  UMOV UR9, 0x400 ;  /* 0x0000040000097882 */ /* 0x000fe20000000000 */
[----:B------:R-:W-:Y:S02]  /*12010*/  LOP3.LUT R71, R76, 0x38, R71, 0x78, !PT ;  /* 0x000000384c477812 */ /* 0x000fe400078e7847 */
[----:B------:R2:W-:Y:S01]  /*12020*/  @!P3 LDGSTS.E.BYPASS.LTC128B.128 [R70+0xa800], desc[UR4][R12.64+0x80] ;  /* 0x0a8000800c46bfae */ /* 0x0005e2000b981a04 */
[----:B------:R-:W-:Y:S02]  /*12030*/  ISETP.GE.AND P3, PT, R4, R3, PT ;  /* 0x000000030400720c */ /* 0x000fe40003f66270 */
[C---:B------:R-:W-:Y:S01]  /*12040*/  @!P0 LEA R4, P4, R72.reuse, R212, 0x1 ;  /* 0x000000d448048211 */ /* 0x040fe200078808ff */
[----:B------:R-:W-:Y:S03]  /*12050*/  @!P2 LDGSTS.E.BYPASS.LTC128B.128 [R70+0x7000], desc[UR4][R10.64] ;  /* 0x070000000a46afae */ /* 0x000fe6000b981a04 */
[----:B------:R-:W-:Y:S01]  /*12060*/  @!P0 LEA.HI.X R5, R72, R213, R73, 0x1, P4 ;  /* 0x000000d548058211 */ /* 0x000fe200020f0c49 */
[----:B------:R4:W-:Y:S01]  /*12070*/  @!P2 LDGSTS.E.BYPASS.LTC128B.128 [R70+0xb000], desc[UR4][R10.64+0x80] ;  /* 0x0b0000800a46afae */ /* 0x0009e2000b981a04 */
[----:B------:R-:W-:-:S03]  /*12080*/  ISETP.GE.AND P2, PT, R2, R3, PT ;  /* 0x000000030200720c */ /* 0x000fc60003f46270 */
[----:B------:R-:W-:Y:S04]  /*12090*/  @!P1 LDGSTS.E.BYPASS.LTC128B.128 [R70+0x7800], desc[UR4][R14.64] ;  /* 0x078000000e469fae */ /* 0x000fe8000b981a04 */
[----:B------:R4:W-:Y:S01]  /*120a0*/  @!P1 LDGSTS.E.BYPASS.LTC128B.128 [R70+0xb800], desc[UR4][R14.64+0x80] ;  /* 0x0b8000800e469fae */ /* 0x0009e2000b981a04 */
[----:B------:R-:W-:-:S03]  /*120b0*/  ISETP.GE.AND P1, PT, R0, R3, PT ;  /* 0x000000030000720c */ /* 0x000fc60003f26270 */
[----:B------:R-:W0:Y:S04]  /*120c0*/  LDGDEPBAR ;  /* 0x00000000000079af */ /* 0x000e280000000000 */
[----:B------:R-:W4:Y:S04]  /*120d0*/  LD.E R2, desc[UR4][R132.64+0x184] ;  /* 0x0001840484027980 */ /* 0x000f28000c101900 */
[----:B------:R-:W4:Y:S01]  /*120e0*/  LD.E R41, desc[UR4][R132.64+0x188] ;  /* 0x0001880484297980 */ /* 0x000f22000c101900 */
[----:B------:R-:W-:Y:S01]  /*120f0*/  ISETP.GE.AND P4, PT, R124, R3, PT ;  /* 0x000000037c00720c */ /* 0x000fe20003f86270 */
[----:B-1----:R-:W-:Y:S01]  /*12100*/  @!P5 IMAD R8, R137, 0x60, RZ ;  /* 0x000000608908d824 */ /* 0x002fe200078e02ff */
[----:B------:R-:W-:Y:S01]  /*12110*/  LOP3.LUT R0, R40, 0x400, RZ, 0xc0, !PT ;  /* 0x0000040028007812 */ /* 0x000fe200078ec0ff */
[----:B--2---:R-:W-:Y:S01]  /*12120*/  @!P5 IMAD.WIDE.U32 R12, R136, 0x60, R212 ;  /* 0x00000060880cd825 */ /* 0x004fe200078e00d4 */
[----:B---3--:R-:W-:-:S02]  /*12130*/  ULEA UR6, UR8, UR9, 0x18 ;  /* 0x0000000908067291 */ /* 0x008fc4000f8ec0ff */
[----:B------:R-:W-:Y:S01]  /*12140*/  MOV R199, 0x40 ;  /* 0x0000004000c77802 */ /* 0x000fe20000000f00 */
[----:B------:R-:W-:Y:S01]  /*12150*/  BSSY.RECONVERGENT B1, `(.L_x_7410) ;  /* 0x00001ad000017945 */ /* 0x000fe20003800200 */
[----:B------:R-:W-:Y:S01]  /*12160*/  @!P5 IMAD.IADD R13, R8, 0x1, R13 ;  /* 0x00000001080dd824 */ /* 0x000fe200078e020d */
[----:B------:R-:W-:Y:S01]  /*12170*/  SHF.R.U32.HI R197, RZ, 0x1, R198 ;  /* 0x00000001ffc57819 */ /* 0x000fe200000116c6 */
[----:B------:R-:W-:Y:S02]  /*12180*/  @!P2 IMAD R6, R137, 0xc0, RZ ;  /* 0x000000c08906a824 */ /* 0x000fe400078e02ff */
[----:B----4-:R-:W-:Y:S02]  /*12190*/  @!P3 IMAD.MOV.U32 R10, RZ, RZ, R212 ;  /* 0x000000ffff0ab224 */ /* 0x010fe400078e00d4 */
[----:B------:R-:W-:Y:S01]  /*121a0*/  @!P3 IMAD.MOV.U32 R11, RZ, RZ, R213 ;  /* 0x000000ffff0bb224 */ /* 0x000fe200078e00d5 */
[----:B------:R-:W-:-:S04]  /*121b0*/  DEPBAR.LE SB0, 0x0 ;  /* 0x000080000000791a */ /* 0x000fc80000000000 */
[----:B------:R-:W-:Y:S01]  /*121c0*/  BAR.SYNC.DEFER_BLOCKING 0x0 ;  /* 0x0000000000007b1d */ /* 0x000fe20000010000 */
[----:B------:R-:W-:-:S04]  /*121d0*/  @!P1 IMAD.WIDE.U32 R14, R136, 0xe0, R212 ;  /* 0x000000e0880e9825 */ /* 0x000fc800078e00d4 */
[----:B------:R-:W-:Y:S02]  /*121e0*/  @!P3 IMAD R7, R137, 0xa0, RZ ;  /* 0x000000a08907b824 */ /* 0x000fe400078e02ff */
[----:B------:R-:W-:-:S04]  /*121f0*/  @!P3 IMAD.WIDE.U32 R10, R136, 0xa0, R10 ;  /* 0x000000a0880ab825 */ /* 0x000fc800078e000a */
[----:B------:R-:W-:Y:S02]  /*12200*/  @!P3 IMAD.IADD R11, R7, 0x1, R11 ;  /* 0x00000001070bb824 */ /* 0x000fe400078e020b */
[----:B------:R-:W-:Y:S01]  /*12210*/  IMAD R0, R71, 0x2, R0 ;  /* 0x0000000247007824 */ /* 0x000fe200078e0200 */
[----:B------:R-:W-:Y:S01]  /*12220*/  LEA R71, R74, UR6, 0x1 ;  /* 0x000000064a477c11 */ /* 0x000fe2000f8e08ff */
[----:B------:R-:W-:Y:S02]  /*12230*/  IMAD.MOV.U32 R200, RZ, RZ, 0x20 ;  /* 0x00000020ffc87424 */ /* 0x000fe400078e00ff */
        /* <DEDUP_REMOVED lines=29> */
[----:B-1----:R-:W-:Y:S01]  /*12410*/  @!P2 MOV R5, R213 ;  /* 0x000000d50005a202 */ /* 0x002fe20000000f00 */
[----:B------:R-:W-:-:S02]  /*12420*/  @!P2 IMAD.MOV.U32 R4, RZ, RZ, R212 ;  /* 0x000000ffff04a224 */ /* 0x000fc400078e00d4 */
[----:B------:R-:W-:Y:S01]  /*12430*/  @!PT LDS RZ, [RZ] ;  /* 0x00000000fffff984 */ /* 0x000fe20000000800 */
[----:B------:R-:W-:Y:S01]  /*12440*/  @!PT LDS RZ, [RZ] ;  /* 0x00000000fffff984 */ /* 0x000fe20000000800 */
[----:B------:R-:W-:Y:S01]  /*12450*/  @!PT LDS RZ, [RZ] ;  /* 0x00000000fffff984 */ /* 0x000fe20000000800 */
[----:B------:R-:W-:Y:S02]  /*12460*/  @!P5 LDGSTS.E.BYPASS.LTC128B.128 [R70+0xd800], desc[UR4][R12.64] ;  /* 0x0d8000000c46dfae */ /* 0x000fe4000b981a04 */
[----:B------:R-:W-:Y:S02]  /*12470*/  @!P2 IMAD.WIDE.U32 R4, R136, 0xc0, R4 ;  /* 0x000000c08804a825 */ /* 0x000fe400078e0004 */
[----:B------:R-:W-:Y:S02]  /*12480*/  @!P5 LDGSTS.E.BYPASS.LTC128B.128 [R70+0x11800], desc[UR4][R12.64+0x80] ;  /* 0x118000800c46dfae */ /* 0x000fe4000b981a04 */
[----:B------:R-:W-:Y:S01]  /*12490*/  @!P2 IMAD.IADD R5, R6, 0x1, R5 ;  /* 0x000000010605a824 */ /* 0x000fe200078e0205 */
[----:B------:R-:W-:Y:S01]  /*124a0*/  @!P1 MOV R6, R14 ;  /* 0x0000000e00069202 */ /* 0x000fe20000000f00 */
[----:B------:R-:W-:Y:S01]  /*124b0*/  @P4 STS.128 [R70+0xe000], RZ ;  /* 0x00e000ff46004388 */ /* 0x000fe20000000c00 */
[----:B------:R-:W-:-:S03]  /*124c0*/  @!P4 LEA R14, P0, R136, R212, 0x7 ;  /* 0x000000d4880ec211 */ /* 0x000fc600078038ff */
[----:B------:R-:W-:Y:S01]  /*124d0*/  @P4 STS.128 [R70+0x12000], RZ ;  /* 0x012000ff46004388 */ /* 0x000fe20000000c00 */
[----:B------:R-:W-:Y:S02]  /*124e0*/  @!P4 LEA.HI.X R15, R136, R213, R137, 0x7, P0 ;  /* 0x000000d5880fc211 */ /* 0x000fe400000f3c89 */
[----:B------:R-:W-:-:S03]  /*124f0*/  LOP3.LUT P0, R3, R198, 0x4, RZ, 0xc0, !PT ;  /* 0x00000004c6037812 */ /* 0x000fc6000780c0ff */
        /* <DEDUP_REMOVED lines=23> */
[----:B------:R2:W-:Y:S04]  /*12670*/  @P1 STS.128 [R70+0x13800], RZ ;  /* 0x013800ff46001388 */ /* 0x0005e80000000c00 */
[----:B------:R-:W-:Y:S01]  /*12680*/  @!PT LDS RZ, [RZ] ;  /* 0x00000000fffff984 */ /* 0x000fe20000000800 */
[----:B------:R-:W-:Y:S01]  /*12690*/  @!PT LDS RZ, [RZ] ;  /* 0x00000000fffff984 */ /* 0x000fe20000000800 */
[----:B------:R-:W-:Y:S01]  /*126a0*/  @!PT LDS RZ, [RZ] ;  /* 0x00000000fffff984 */ /* 0x000fe20000000800 */
[----:B------:R-:W-:Y:S04]  /*126b0*/  @!P1 LDGSTS.E.BYPASS.LTC128B.128 [R70+0xf800], desc[UR4][R6.64] ;  /* 0x0f80000006469fae */ /* 0x000fe8000b981a04 */
[----:B------:R2:W-:Y:S04]  /*126c0*/  @!P1 LDGSTS.E.BYPASS.LTC128B.128 [R70+0x13800], desc[UR4][R6.64+0x80] ;  /* 0x1380008006469fae */ /* 0x0005e8000b981a04 */
[----:B------:R-:W-:Y:S04]  /*126d0*/  LDSM.16.M88.4 R84, [R71] ;  /* 0x000000004754783b */ /* 0x000fe80000000200 */
[----:B------:R-:W3:Y:S04]  /*126e0*/  LDSM.16.M88.4 R28, [R0+UR6+0x4800] ;  /* 0x00480006001c783b */ /* 0x000ee80008000200 */
[----:B------:R-:W4:Y:S04]  /*126f0*/  LDSM.16.M88.4 R36, [R0+UR6+0x4000] ;  /* 0x004000060024783b */ /* 0x000f280008000200 */
[----:B------:R-:W4:Y:S04]  /*12700*/  LDSM.16.M88.4 R20, [R0+UR6+0x5000] ;  /* 0x005000060014783b */ /* 0x000f280008000200 */
[----:B-1----:R-:W-:Y:S04]  /*12710*/  LDSM.16.M88.4 R8, [R60+0x4800] ;  /* 0x004800003c08783b */ /* 0x002fe80000000200 */
[----:B------:R-:W-:Y:S01]  /*12720*/  LDSM.16.M88.4 R12, [R0+UR6+0x5800] ;  /* 0x00580006000c783b */ /* 0x000fe20008000200 */
[----:B--2---:R-:W-:-:S03]  /*12730*/  IMAD.IADD R70, R71, 0x1, R62 ;  /* 0x0000000147467824 */ /* 0x004fc600078e023e */
[----:B------:R-:W-:Y:S04]  /*12740*/  LDSM.16.M88.4 R108, [R0+UR6+0x6000] ;  /* 0x00600006006c783b */ /* 0x000fe80008000200 */
[----:B------:R-:W1:Y:S04]  /*12750*/  LDSM.16.M88.4 R72, [R70] ;  /* 0x000000004648783b */ /* 0x000e680000000200 */
[----:B------:R-:W2:Y:S04]  /*12760*/  LDSM.16.M88.4 R100, [R0+UR6+0x6800] ;  /* 0x006800060064783b */ /* 0x000ea80008000200 */
[----:B------:R-:W2:Y:S04]  /*12770*/  LDSM.16.M88.4 R92, [R0+UR6+0x7000] ;  /* 0x00700006005c783b */ /* 0x000ea80008000200 */
[----:B------:R-:W2:Y:S04]  /*12780*/  LDSM.16.M88.4 R52, [R0+UR6+0x7800] ;  /* 0x007800060034783b */ /* 0x000ea80008000200 */
[----:B------:R-:W2:Y:S01]  /*12790*/  LDSM.16.M88.4 R4, [R60+0x4000] ;  /* 0x004000003c04783b */ /* 0x000ea20000000200 */
[C---:B---3--:R-:W-:Y:S03]  /*127a0*/  HMMA.16816.F32 R32, R84.reuse, R28, RZ ;  /* 0x0000001c5420723c */ /* 0x048fe600000018ff */
[----:B------:R-:W3:Y:S04]  /*127b0*/  LDSM.16.M88.4 R48, [R60+0x5000] ;  /* 0x005000003c30783b */ /* 0x000ee80000000200 */
        /* <DEDUP_REMOVED lines=8> */
[----:B------:R-:W-:Y:S04]  /*12840*/  LDSM.16.M88.4 R128, [R0+UR6+0xb800] ;  /* 0x00b800060080783b */ /* 0x000fe80008000200 */
[----:B------:R-:W0:Y:S01]  /*12850*/  LDGDEPBAR ;  /* 0x00000000000079af */ /* 0x000e220000000000 */
[C---:B------:R-:W-:Y:S08]  /*12860*/  HMMA.16816.F32 R28, R84.reuse, R30, RZ ;  /* 0x0000001e541c723c */ /* 0x040ff000000018ff */
[----:B------:R-:W-:Y:S08]  /*12870*/  HMMA.16816.F32 R20, R84, R22, RZ ;  /* 0x000000165414723c */ /* 0x000ff000000018ff */
[----:B-1----:R-:W-:Y:S05]  /*12880*/  HMMA.16816.F32 R32, R72, R8, R32 ;  /* 0x000000084820723c */ /* 0x002fea0000001820 */
[----:B------:R-:W-:-:S05]  /*12890*/  SEL R8, R199, 0xffffffc0, !P0 ;  /* 0xffffffc0c7087807 */ /* 0x000fca0004000000 */
[--C-:B------:R-:W-:Y:S02]  /*128a0*/  IMAD.IADD R141, R71, 0x1, R8.reuse ;  /* 0x00000001478d7824 */ /* 0x100fe400078e0208 */
[----:B------:R-:W-:Y:S01]  /*128b0*/  IMAD.IADD R43, R201, 0x1, R8 ;  /* 0x00000001c92b7824 */ /* 0x000fe200078e0208 */
[C---:B------:R-:W-:Y:S03]  /*128c0*/  HMMA.16816.F32 R16, R84.reuse, R12, RZ ;  /* 0x0000000c5410723c */ /* 0x040fe600000018ff */
[C---:B------:R-:W-:Y:S02]  /*128d0*/  IMAD.IADD R61, R62.reuse, 0x1, R141 ;  /* 0x000000013e3d7824 */ /* 0x040fe400078e028d */
[----:B------:R-:W-:Y:S01]  /*128e0*/  IMAD.IADD R42, R62, 0x1, R43 ;  /* 0x000000013e2a7824 */ /* 0x000fe200078e022b */
[----:B------:R-:W-:Y:S02]  /*128f0*/  LDSM.16.M88.4 R64, [R43+0x4000] ;  /* 0x004000002b40783b */ /* 0x000fe40000000200 */
[C---:B------:R-:W-:Y:S02]  /*12900*/  HMMA.16816.F32 R112, R84.reuse, R108, RZ ;  /* 0x0000006c5470723c */ /* 0x040fe400000018ff */
[----:B------:R-:W-:Y:S06]  /*12910*/  LDSM.16.M88.4 R56, [R43+0x6000] ;  /* 0x006000002b38783b */ /* 0x000fec0000000200 */
[----:B--2---:R-:W-:Y:S01]  /*12920*/  HMMA.16816.F32 R104, R84, R100, RZ ;  /* 0x000000645468723c */ /* 0x004fe200000018ff */
[----:B------:R-:W-:-:S02]  /*12930*/  IADD3 R225, PT, PT, R69, -R216, -R2 ;  /* 0x800000d845e17210 */ /* 0x000fc40007ffe802 */
[----:B------:R-:W-:-:S05]  /*12940*/  IADD3 R41, PT, PT, R41, R69, -R216 ;  /* 0x0000004529297210 */ /* 0x000fca0007ffe8d8 */
        /* <DEDUP_REMOVED lines=11> */
[C---:B------:R-:W-:Y:S01]  /*12a00*/  HMMA.16816.F32 R28, R72.reuse, R10, R28 ;  /* 0x0000000a481c723c */ /* 0x040fe2000000181c */
[----:B------:R-:W-:Y:S04]  /*12a10*/  LDSM.16.M88.4 R8, [R141] ;  /* 0x000000008d08783b */ /* 0x000fe80000000200 */
        /* <DEDUP_REMOVED lines=10> */
[----:B------:R-:W-:Y:S08]  /*12ac0*/  HMMA.16816.F32 R104, R72, R116, R104 ;  /* 0x000000744868723c */ /* 0x000ff00000001868 */
[C---:B---3--:R-:W-:Y:S08]  /*12ad0*/  HMMA.16816.F32 R32, R8.reuse, R48, R32 ;  /* 0x000000300820723c */ /* 0x048ff00000001820 */
[----:B------:R-:W-:Y:S01]  /*12ae0*/  HMMA.16816.F32 R28, R8, R50, R28 ;  /* 0x00000032081c723c */ /* 0x000fe2000000181c */
[----:B------:R-:W3:Y:S07]  /*12af0*/  LDSM.16.M88.4 R48, [R43+0x6800] ;  /* 0x006800002b30783b */ /* 0x000eee0000000200 */
        /* <DEDUP_REMOVED lines=29> */
[----:B------:R-:W1:Y:S04]  /*12cd0*/  LDSM.16.M88.4 R8, [R42+0x6000] ;  /* 0x006000002a08783b */ /* 0x000e680000000200 */
[----:B------:R-:W-:Y:S03]  /*12ce0*/  LDSM.16.M88.4 R72, [R60+0xb000] ;  /* 0x00b000003c48783b */ /* 0x000fe60000000200 */
[C---:B--2---:R-:W-:Y:S08]  /*12cf0*/  HMMA.16816.F32 R44, R4.reuse, R64, R44 ;  /* 0x00000040042c723c */ /* 0x044ff0000000182c */
[C---:B------:R-:W-:Y:S01]  /*12d00*/  HMMA.16816.F32 R36, R4.reuse, R66, R36 ;  /* 0x000000420424723c */ /* 0x040fe20000001824 */
[----:B------:R-:W-:Y:S07]  /*12d10*/  LDSM.16.M88.4 R64, [R42+0x7800] ;  /* 0x007800002a40783b */ /* 0x000fee0000000200 */
[C---:B----4-:R-:W-:Y:S08]  /*12d20*/  HMMA.16816.F32 R32, R4.reuse, R56, R32 ;  /* 0x000000380420723c */ /* 0x050ff00000001820 */
[C---:B------:R-:W-:Y:S01]  /*12d30*/  HMMA.16816.F32 R28, R4.reuse, R58, R28 ;  /* 0x0000003a041c723c */ /* 0x040fe2000000181c */
[----:B------:R-:W2:Y:S07]  /*12d40*/  LDSM.16.M88.4 R56, [R42+0x6800] ;  /* 0x006800002a38783b */ /* 0x000eae0000000200 */
[C---:B---3--:R-:W-:Y:S08]  /*12d50*/  HMMA.16816.F32 R24, R4.reuse, R48, R24 ;  /* 0x000000300418723c */ /* 0x048ff00000001818 */
[C---:B------:R-:W-:Y:S01]  /*12d60*/  HMMA.16816.F32 R20, R4.reuse, R50, R20 ;  /* 0x000000320414723c */ /* 0x040fe20000001814 */
[----:B------:R-:W3:Y:S07]  /*12d70*/  LDSM.16.M88.4 R48, [R42+0x7000] ;  /* 0x007000002a30783b */ /* 0x000eee0000000200 */
[C---:B-1----:R-:W-:Y:S08]  /*12d80*/  HMMA.16816.F32 R16, R4.reuse, R52, R16 ;  /* 0x000000340410723c */ /* 0x042ff00000001810 */
[C---:B------:R-:W-:Y:S01]  /*12d90*/  HMMA.16816.F32 R12, R4.reuse, R54, R12 ;  /* 0x00000036040c723c */ /* 0x040fe2000000180c */
[----:B------:R-:W-:Y:S07]  /*12da0*/  LDSM.16.M88.4 R52, [R0+UR6+0x8000] ;  /* 0x008000060034783b */ /* 0x000fee0008000200 */
[C---:B------:R-:W-:Y:S08]  /*12db0*/  HMMA.16816.F32 R112, R4.reuse, R8, R112 ;  /* 0x000000080470723c */ /* 0x040ff00000001870 */
[C---:B------:R-:W-:Y:S01]  /*12dc0*/  HMMA.16816.F32 R108, R4.reuse, R10, R108 ;  /* 0x0000000a046c723c */ /* 0x040fe2000000186c */
[----:B------:R-:W1:Y:S07]  /*12dd0*/  LDSM.16.M88.4 R8, [R0+UR6+0x8800] ;  /* 0x008800060008783b */ /* 0x000e6e0008000200 */
[C---:B--2---:R-:W-:Y:S08]  /*12de0*/  HMMA.16816.F32 R104, R4.reuse, R56, R104 ;  /* 0x000000380468723c */ /* 0x044ff00000001868 */
[C---:B------:R-:W-:Y:S01]  /*12df0*/  HMMA.16816.F32 R100, R4.reuse, R58, R100 ;  /* 0x0000003a0464723c */ /* 0x040fe20000001864 */
[----:B------:R-:W2:Y:S07]  /*12e00*/  LDSM.16.M88.4 R56, [R0+UR6+0x9000] ;  /* 0x009000060038783b */ /* 0x000eae0008000200 */
        /* <DEDUP_REMOVED lines=9> */
[----:B------:R-:W1:Y:S07]  /*12ea0*/  LDSM.16.M88.4 R8, [R0+UR6+0xb000] ;  /* 0x00b000060008783b */ /* 0x000e6e0008000200 */
        /* <DEDUP_REMOVED lines=8> */
[----:B------:R3:W4:Y:S07]  /*12f30*/  LDSM.16.M88.4 R52, [R0+UR6+0xa800] ;  /* 0x00a800060034783b */ /* 0x00072e0008000200 */
[C---:B------:R-:W-:Y:S08]  /*12f40*/  HMMA.16816.F32 R16, R124.reuse, R48, R16 ;  /* 0x000000307c10723c */ /* 0x040ff00000001810 */
[C---:B------:R-:W-:Y:S01]  /*12f50*/  HMMA.16816.F32 R12, R124.reuse, R50, R12 ;  /* 0x000000327c0c723c */ /* 0x040fe2000000180c */
[----:B------:R-:W4:Y:S07]  /*12f60*/  LDSM.16.M88.4 R48, [R60+0x9000] ;  /* 0x009000003c30783b */ /* 0x000f2e0000000200 */
[----:B-1----:R-:W-:Y:S03]  /*12f70*/  HMMA.16816.F32 R96, R124, R8, R96 ;  /* 0x000000087c60723c */ /* 0x002fe60000001860 */
[----:B---3--:R-:W-:-:S05]  /*12f80*/  SHF.R.U32.HI R0, RZ, 0x2, R198 ;  /* 0x00000002ff007819 */ /* 0x008fca00000116c6 */
[----:B------:R-:W-:Y:S01]  /*12f90*/  HMMA.16816.F32 R92, R124, R10, R92 ;  /* 0x0000000a7c5c723c */ /* 0x000fe2000000185c */
[----:B------:R-:W1:Y:S07]  /*12fa0*/  LDSM.16.M88.4 R8, [R43+0x8000] ;  /* 0x008000002b08783b */ /* 0x000e6e0000000200 */
[C---:B--2---:R-:W-:Y:S08]  /*12fb0*/  HMMA.16816.F32 R16, R56.reuse, R4, R16 ;  /* 0x000000043810723c */ /* 0x044ff00000001810 */
[----:B------:R-:W-:Y:S01]  /*12fc0*/  HMMA.16816.F32 R12, R56, R6, R12 ;  /* 0x00000006380c723c */ /* 0x000fe2000000180c */
[----:B------:R-:W2:Y:S07]  /*12fd0*/  LDSM.16.M88.4 R4, [R43+0x9800] ;  /* 0x009800002b04783b */ /* 0x000eae0000000200 */
[C---:B----4-:R-:W-:Y:S08]  /*12fe0*/  HMMA.16816.F32 R104, R124.reuse, R52, R104 ;  /* 0x000000347c68723c */ /* 0x050ff00000001868 */
[----:B------:R-:W-:Y:S01]  /*12ff0*/  HMMA.16816.F32 R100, R124, R54, R100 ;  /* 0x000000367c64723c */ /* 0x000fe20000001864 */
        /* <DEDUP_REMOVED lines=9> */
[----:B------:R-:W4:Y:S07]  /*13090*/  LDSM.16.M88.4 R116, [R43+0xb800] ;  /* 0x00b800002b74783b */ /* 0x000f2e0000000200 */
[C---:B------:R-:W-:Y:S08]  /*130a0*/  HMMA.16816.F32 R88, R124.reuse, R128, R88 ;  /* 0x000000807c58723c */ /* 0x040ff00000001858 */
[----:B------:R-:W-:Y:S01]  /*130b0*/  HMMA.16816.F32 R84, R124, R130, R84 ;  /* 0x000000827c54723c */ /* 0x000fe20000001854 */
[----:B------:R-:W4:Y:S04]  /*130c0*/  LDSM.16.M88.4 R128, [R43+0xa000] ;  /* 0x00a000002b80783b */ /* 0x000f280000000200 */
[----:B------:R-:W4:Y:S03]  /*130d0*/  LDSM.16.M88.4 R124, [R43+0xa800] ;  /* 0x00a800002b7c783b */ /* 0x000f260000000200 */
[C---:B-1----:R-:W-:Y:S08]  /*130e0*/  HMMA.16816.F32 R44, R140.reuse, R8, R44 ;  /* 0x000000088c2c723c */ /* 0x042ff0000000182c */
[C---:B------:R-:W-:Y:S01]  /*130f0*/  HMMA.16816.F32 R36, R140.reuse, R10, R36 ;  /* 0x0000000a8c24723c */ /* 0x040fe20000001824 */
[----:B------:R1:W-:Y:S07]  /*13100*/  LDSM.16.M88.4 R8, [R61+0x2000] ;  /* 0x002000003d08783b */ /* 0x0003ee0000000200 */
[C---:B--2---:R-:W-:Y:S08]  /*13110*/  HMMA.16816.F32 R16, R140.reuse, R4, R16 ;  /* 0x000000048c10723c */ /* 0x044ff00000001810 */
[----:B------:R-:W-:Y:S01]  /*13120*/  HMMA.16816.F32 R12, R140, R6, R12 ;  /* 0x000000068c0c723c */ /* 0x000fe2000000180c */
[----:B------:R-:W2:Y:S07]  /*13130*/  LDSM.16.M88.4 R4, [R42+0xb800] ;  /* 0x00b800002a04783b */ /* 0x000eae0000000200 */
[----:B------:R-:W-:Y:S05]  /*13140*/  HMMA.16816.F32 R88, R56, R64, R88 ;  /* 0x000000403858723c */ /* 0x000fea0000001858 */
[----:B-1----:R-:W-:-:S05]  /*13150*/  VIADD R61, R135, 0xffffffff ;  /* 0xffffffff873d7836 */ /* 0x002fca0000000000 */
[----:B------:R-:W-:Y:S01]  /*13160*/  ISETP.GT.AND P0, PT, R61, R208, PT ;  /* 0x000000d03d00720c */ /* 0x000fe20003f04270 */
        /* <DEDUP_REMOVED lines=11> */
[----:B------:R-:W1:Y:S03]  /*13220*/  LDSM.16.M88.4 R56, [R42+0xa000] ;  /* 0x00a000002a38783b */ /* 0x000e660000000200 */
        /* <DEDUP_REMOVED lines=15> */
[----:B--2---:R-:W-:Y:S05]  /*13320*/  HMMA.16816.F32 R88, R8, R4, R88 ;  /* 0x000000040858723c */ /* 0x004fea0000001858 */
[----:B------:R-:W-:-:S04]  /*13330*/  LOP3.LUT R5, R197, 0x1f0, RZ, 0xc0, !PT ;  /* 0x000001f0c5057812 */ /* 0x000fc800078ec0ff */
[----:B------:R-:W-:Y:S01]  /*13340*/  LOP3.LUT R0, R5, 0x7, R0, 0xf8, !PT ;  /* 0x0000000705007812 */ /* 0x000fe200078ef800 */
[----:B-1----:R-:W-:Y:S03]  /*13350*/  HMMA.16816.F32 R44, R8, R80, R44 ;  /* 0x00000050082c723c */ /* 0x002fe6000000182c */
[----:B------:R-:W-:-:S05]  /*13360*/  LEA R0, R215, R0, 0x6 ;  /* 0x00000000d7007211 */ /* 0x000fca00078e30ff */
[C---:B------:R-:W-:Y:S02]  /*13370*/  IMAD.IADD R224, R0.reuse, 0x1, R41 ;  /* 0x0000000100e07824 */ /* 0x040fe400078e0229 */
[----:B------:R-:W-:Y:S01]  /*13380*/  IMAD.IADD R225, R0, 0x1, R225 ;  /* 0x0000000100e17824 */ /* 0x000fe200078e02e1 */
[C---:B------:R-:W-:Y:S03]  /*13390*/  HMMA.16816.F32 R36, R8.reuse, R82, R36 ;  /* 0x000000520824723c */ /* 0x040fe60000001824 */
[C-C-:B------:R-:W-:Y:S02]  /*133a0*/  VIADDMNMX R218, R224.reuse, 0x1, R69.reuse, PT ;  /* 0x00000001e0da7846 */ /* 0x140fe40003800145 */
[----:B------:R-:W-:Y:S02]  /*133b0*/  VIMNMX R226, PT, PT, RZ, R225, !PT ;  /* 0x000000e1ffe27248 */ /* 0x000fe40007fe0100 */
[----:B------:R-:W-:Y:S01]  /*133c0*/  VIADDMNMX R224, R224, 0x9, R69, PT ;  /* 0x00000009e0e07846 */ /* 0x000fe20003800145 */
[----:B------:R-:W-:Y:S03]  /*133d0*/  HMMA.16816.F32 R32, R8, R76, R32 ;  /* 0x0000004c0820723c */ /* 0x000fe60000001820 */
        /* <DEDUP_REMOVED lines=28> */
.L_x_7413:
        /* <DEDUP_REMOVED lines=9> */
[-C--:B------:R-:W-:Y:S02]  /*13630*/  LOP3.LUT R68, R68, R9.reuse, RZ, 0x3c, !PT ;  /* 0x0000000944447212 */ /* 0x080fe400078e3cff */
[----:B------:R-:W-:Y:S02]  /*13640*/  ISETP.GE.AND P0, PT, R7, RZ, PT ;  /* 0x000000ff0700720c */ /* 0x000fe40003f06270 */
[----:B------:R-:W-:Y:S02]  /*13650*/  ISETP.GE.AND P2, PT, R68, RZ, PT ;  /* 0x000000ff4400720c */ /* 0x000fe40003f46270 */
[----:B------:R-:W-:Y:S01]  /*13660*/  LOP3.LUT R7, RZ, R9, RZ, 0x33, !PT ;  /* 0x00000009ff077212 */ /* 0x000fe200078e33ff */
        /* <DEDUP_REMOVED lines=20> */
[----:B------:R-:W3:Y:S01]  /*137b0*/  LD.E.64 R10, desc[UR4][R132.64+0x38] ;  /* 0x00003804840a7980 */ /* 0x000ee2000c101b00 */
[----:B------:R-:W-:-:S09]  /*137c0*/  ISETP.GE.U32.AND P6, PT, R5, R4, PT ;  /* 0x000000040500720c */ /* 0x000fd20003fc6070 */
        /* <DEDUP_REMOVED lines=25> */
.L_x_7414:
[----:B------:R-:W-:Y:S05]  /*13960*/  BSYNC.RECONVERGENT B0 ;  /* 0x0000000000007941 */ /* 0x000fea0003800200 */
.L_x_7412:
        /* <DEDUP_REMOVED lines=43> */
.L_x_7411:
[----:B------:R-:W-:Y:S05]  /*13c20*/  BSYNC.RECONVERGENT B1 ;  /* 0x0000000000017941 */ /* 0x000fea0003800200 */
.L_x_7410:
[----:B------:R-:W2:Y:S01]  /*13c30*/  LD.E R145, desc[UR4][R132.64+0xdc] ;  /* 0x0000dc0484917980 */ /* 0x000ea2000c101900 */
[----:B------:R-:W-:-:S05]  /*13c40*/  IMAD.SHL.U32 R60, R198, 0x2, RZ ;  /* 0x00000002c63c7824 */ /* 0x000fca00078e00ff */
[----:B------:R-:W-:-:S05]  /*13c50*/  LOP3.LUT R60, R60, 0x6, RZ, 0xc0, !PT ;  /* 0x000000063c3c7812 */ /* 0x000fca00078ec0ff */
[----:B------:R-:W-:-:S04]  /*13c60*/  IMAD R41, R61, 0x80, R60 ;  /* 0x000000803d297824 */ /* 0x000fc800078e023c */
[C---:B------:R-:W-:Y:S01]  /*13c70*/  VIADD R155, R41.reuse, 0x1 ;  /* 0x00000001299b7836 */ /* 0x040fe20000000000 */
[C---:B------:R-:W-:Y:S01]  /*13c80*/  ISETP.GE.AND P3, PT, R41.reuse, R226, PT ;  /* 0x000000e22900720c */ /* 0x040fe20003f66270 */
[C---:B------:R-:W-:Y:S01]  /*13c90*/  VIADD R163, R41.reuse, 0x8 ;  /* 0x0000000829a37836 */ /* 0x040fe20000000000 */
[C---:B------:R-:W-:Y:S01]  /*13ca0*/  ISETP.GE.AND P1, PT, R41.reuse, R218, PT ;  /* 0x000000da2900720c */ /* 0x040fe20003f26270 */
[----:B------:R-:W-:Y:S01]  /*13cb0*/  VIADD R153, R41, 0x9 ;  /* 0x0000000929997836 */ /* 0x000fe20000000000 */
[-C--:B------:R-:W-:Y:S01]  /*13cc0*/  ISETP.GE.AND P0, PT, R155, R226.reuse, PT ;  /* 0x000000e29b00720c */ /* 0x080fe20003f06270 */
[----:B------:R-:W-:Y:S01]  /*13cd0*/  VIADD R151, R41, 0x10 ;  /* 0x0000001029977836 */ /* 0x000fe20000000000 */
[----:B-1----:R-:W-:Y:S02]  /*13ce0*/  FSEL R4, R44, -INF , P3 ;  /* 0xff8000002c047808 */ /* 0x002fe40001800000 */
[----:B------:R-:W-:Y:S01]  /*13cf0*/  ISETP.GE.AND P3, PT, R163, R226, PT ;  /* 0x000000e2a300720c */ /* 0x000fe20003f66270 */
[----:B------:R-:W-:Y:S01]  /*13d00*/  VIADD R149, R41, 0x11 ;  /* 0x0000001129957836 */ /* 0x000fe20000000000 */
[----:B------:R-:W-:-:S02]  /*13d10*/  FSEL R45, R45, -INF , P0 ;  /* 0xff8000002d2d7808 */ /* 0x000fc40000000000 */
[----:B------:R-:W-:Y:S02]  /*13d20*/  FSEL R4, R4, -INF , !P1 ;  /* 0xff80000004047808 */ /* 0x000fe40004800000 */
[----:B------:R-:W-:Y:S01]  /*13d30*/  ISETP.GE.AND P0, PT, R153, R226, PT ;  /* 0x000000e29900720c */ /* 0x000fe20003f06270 */
[----:B------:R-:W-:Y:S01]  /*13d40*/  VIADD R57, R41, 0x18 ;  /* 0x0000001829397836 */ /* 0x000fe20000000000 */
[----:B------:R-:W-:Y:S02]  /*13d50*/  ISETP.GE.AND P1, PT, R163, R218, PT ;  /* 0x000000daa300720c */ /* 0x000fe40003f26270 */
[----:B------:R-:W-:Y:S02]  /*13d60*/  FSEL R7, R36, -INF , P3 ;  /* 0xff80000024077808 */ /* 0x000fe40001800000 */
[----:B------:R-:W-:Y:S02]  /*13d70*/  ISETP.GE.AND P3, PT, R151, R226, PT ;  /* 0x000000e29700720c */ /* 0x000fe40003f66270 */
[----:B------:R-:W-:-:S02]  /*13d80*/  ISETP.GE.AND P6, PT, R155, R218, PT ;  /* 0x000000da9b00720c */ /* 0x000fc40003fc6270 */
[----:B------:R-:W-:Y:S02]  /*13d90*/  FSEL R5, R37, -INF , P0 ;  /* 0xff80000025057808 */ /* 0x000fe40000000000 */
[----:B------:R-:W-:Y:S02]  /*13da0*/  FSEL R7, R7, -INF , !P1 ;  /* 0xff80000007077808 */ /* 0x000fe40004800000 */
[----:B------:R-:W-:Y:S01]  /*13db0*/  ISETP.GE.AND P0, PT, R149, R226, PT ;  /* 0x000000e29500720c */ /* 0x000fe20003f06270 */
        /* <DEDUP_REMOVED lines=8> */
[----:B------:R-:W-:Y:S01]  /*13e40*/  FSEL R33, R32, -INF , !P1 ;  /* 0xff80000020217808 */ /* 0x000fe20004800000 */
[----:B------:R-:W-:Y:S01]  /*13e50*/  VIADD R141, R41, 0x28 ;  /* 0x00000028298d7836 */ /* 0x000fe20000000000 */
[----:B------:R-:W-:Y:S02]  /*13e60*/  ISETP.GE.AND P1, PT, R57, R218, PT ;  /* 0x000000da3900720c */ /* 0x000fe40003f26270 */
[----:B------:R-:W-:-:S02]  /*13e70*/  FSEL R11, R28, -INF , P3 ;  /* 0xff8000001c0b7808 */ /* 0x000fc40001800000 */
[----:B------:R-:W-:Y:S02]  /*13e80*/  ISETP.GE.AND P3, PT, R53, R226, PT ;  /* 0x000000e23500720c */ /* 0x000fe40003f66270 */
[----:B------:R-:W-:Y:S01]  /*13e90*/  FSEL R5, R5, -INF , !P6 ;  /* 0xff80000005057808 */ /* 0x000fe20007000000 */
[----:B------:R-:W-:Y:S01]  /*13ea0*/  VIADD R143, R41, 0x21 ;  /* 0x00000021298f7836 */ /* 0x000fe20000000000 */
[----:B------:R-:W-:Y:S02]  /*13eb0*/  ISETP.GE.AND P6, PT, R149, R218, PT ;  /* 0x000000da9500720c */ /* 0x000fe40003fc6270 */
[----:B------:R-:W-:Y:S02]  /*13ec0*/  ISETP.GE.AND P0, PT, R147, R226, PT ;  /* 0x000000e29300720c */ /* 0x000fe40003f06270 */
[----:B------:R-:W-:Y:S01]  /*13ed0*/  FSEL R11, R11, -INF , !P1 ;  /* 0xff8000000b0b7808 */ /* 0x000fe20004800000 */
        /* <DEDUP_REMOVED lines=8> */
[----:B------:R-:W-:-:S02]  /*13f60*/  ISETP.GE.AND P0, PT, R143, R226, PT ;  /* 0x000000e28f00720c */ /* 0x000fc40003f06270 */
[----:B------:R-:W-:Y:S01]  /*13f70*/  FSEL R43, R24, -INF , !P1 ;  /* 0xff800000182b7808 */ /* 0x000fe20004800000 */
[----:B------:R-:W-:Y:S01]  /*13f80*/  VIADD R127, R41, 0x38 ;  /* 0x00000038297f7836 */ /* 0x000fe20000000000 */
[----:B------:R-:W-:Y:S02]  /*13f90*/  ISETP.GE.AND P1, PT, R141, R218, PT ;  /* 0x000000da8d00720c */ /* 0x000fe40003f26270 */
[----:B------:R-:W-:Y:S02]  /*13fa0*/  FSEL R20, R20, -INF , P3 ;  /* 0xff80000014147808 */ /* 0x000fe40001800000 */
        /* <DEDUP_REMOVED lines=76> */
[----:B------:R-:W-:Y:S02]  /*14470*/  FSEL R177, R96, -INF , !P1 ;  /* 0xff80000060b17808 */ /* 0x000fe40004800000 */
[----:B------:R-:W-:-:S02]  /*14480*/  ISETP.GE.AND P1, PT, R71, R218, PT ;  /* 0x000000da4700720c */ /* 0x000fc40003f26270 */
[----:B------:R-:W-:Y:S02]  /*14490*/  FSEL R92, R92, -INF , P3 ;  /* 0xff8000005c5c7808 */ /* 0x000fe40001800000 */
[----:B------:R-:W-:Y:S02]  /*144a0*/  ISETP.GE.AND P3, PT, R67, R226, PT ;  /* 0x000000e24300720c */ /* 0x000fe40003f66270 */
[----:B------:R-:W-:Y:S01]  /*144b0*/  FSEL R195, R101, -INF , !P6 ;  /* 0xff80000065c37808 */ /* 0x000fe20007000000 */
[----:B------:R-:W-:Y:S01]  /*144c0*/  VIADD R65, R41, 0x71 ;  /* 0x0000007129417836 */ /* 0x000fe20000000000 */
[----:B------:R-:W-:Y:S01]  /*144d0*/  ISETP.GE.AND P6, PT, R73, R218, PT ;  /* 0x000000da4900720c */ /* 0x000fe20003fc6270 */
[----:B------:R-:W-:Y:S01]  /*144e0*/  VIADD R59, R41, 0x78 ;  /* 0x00000078293b7836 */ /* 0x000fe20000000000 */
[----:B------:R-:W-:Y:S02]  /*144f0*/  FSEL R97, R97, -INF , P0 ;  /* 0xff80000061617808 */ /* 0x000fe40000000000 */
[----:B------:R-:W-:-:S02]  /*14500*/  ISETP.GE.AND P2, PT, R41, R225, PT ;  /* 0x000000e12900720c */ /* 0x000fc40003f46270 */
[C---:B------:R-:W-:Y:S01]  /*14510*/  ISETP.GE.AND P5, PT, R41.reuse, R224, PT ;  /* 0x000000e02900720c */ /* 0x040fe20003fa6270 */
[----:B------:R-:W-:Y:S01]  /*14520*/  VIADD R41, R41, 0x79 ;  /* 0x0000007929297836 */ /* 0x000fe20000000000 */
[----:B------:R-:W-:Y:S02]  /*14530*/  ISETP.GE.AND P0, PT, R69, R226, PT ;  /* 0x000000e24500720c */ /* 0x000fe40003f06270 */
[----:B------:R-:W-:Y:S02]  /*14540*/  FSEL R173, R92, -INF , !P1 ;  /* 0xff8000005cad7808 */ /* 0x000fe40004800000 */
[----:B------:R-:W-:Y:S02]  /*14550*/  ISETP.GE.AND P1, PT, R67, R218, PT ;  /* 0x000000da4300720c */ /* 0x000fe40003f26270 */
[----:B------:R-:W-:Y:S02]  /*14560*/  FSEL R88, R88, -INF , P3 ;  /* 0xff80000058587808 */ /* 0x000fe40001800000 */
[----:B------:R-:W-:-:S02]  /*14570*/  FSEL R175, R97, -INF , !P6 ;  /* 0xff80000061af7808 */ /* 0x000fc40007000000 */
[----:B------:R-:W-:Y:S02]  /*14580*/  ISETP.GE.AND P6, PT, R69, R218, PT ;  /* 0x000000da4500720c */ /* 0x000fe40003fc6270 */
[----:B------:R-:W-:Y:S02]  /*14590*/  FSEL R93, R93, -INF , P0 ;  /* 0xff8000005d5d7808 */ /* 0x000fe40000000000 */
[-C--:B------:R-:W-:Y:S02]  /*145a0*/  ISETP.GE.AND P0, PT, R65, R226.reuse, PT ;  /* 0x000000e24100720c */ /* 0x080fe40003f06270 */
[----:B------:R-:W-:Y:S02]  /*145b0*/  FSEL R161, R88, -INF , !P1 ;  /* 0xff80000058a17808 */ /* 0x000fe40004800000 */
[-C--:B------:R-:W-:Y:S02]  /*145c0*/  ISETP.GE.AND P3, PT, R59, R226.reuse, PT ;  /* 0x000000e23b00720c */ /* 0x080fe40003f66270 */
[----:B------:R-:W-:-:S02]  /*145d0*/  ISETP.GE.AND P1, PT, R41, R226, PT ;  /* 0x000000e22900720c */ /* 0x000fc40003f26270 */
[----:B------:R-:W-:Y:S02]  /*145e0*/  FSEL R171, R93, -INF , !P6 ;  /* 0xff8000005dab7808 */ /* 0x000fe40007000000 */
[----:B------:R-:W-:Y:S02]  /*145f0*/  ISETP.GE.AND P6, PT, R65, R218, PT ;  /* 0x000000da4100720c */ /* 0x000fe40003fc6270 */
[----:B------:R-:W-:Y:S02]  /*14600*/  FSEL R89, R89, -INF , P0 ;  /* 0xff80000059597808 */ /* 0x000fe40000000000 */
[----:B------:R-:W-:Y:S02]  /*14610*/  FMNMX3.FTZ R0, R4, R55, R7, !PT ;  /* 0x0000003704007276 */ /* 0x000fe40007810007 */
[----:B------:R-:W-:Y:S02]  /*14620*/  FSEL R84, R84, -INF , P3 ;  /* 0xff80000054547808 */ /* 0x000fe40001800000 */
[----:B------:R-:W-:-:S02]  /*14630*/  FSEL R85, R85, -INF , P1 ;  /* 0xff80000055557808 */ /* 0x000fc40000800000 */
[-C--:B------:R-:W-:Y:S02]  /*14640*/  ISETP.GE.AND P3, PT, R59, R218.reuse, PT ;  /* 0x000000da3b00720c */ /* 0x080fe40003f66270 */
[----:B------:R-:W-:Y:S02]  /*14650*/  ISETP.GE.AND P1, PT, R41, R218, PT ;  /* 0x000000da2900720c */ /* 0x000fe40003f26270 */
[----:B------:R-:W-:Y:S02]  /*14660*/  FSEL R6, R46, -INF , P2 ;  /* 0xff8000002e067808 */ /* 0x000fe40001000000 */
[----:B------:R-:W-:Y:S02]  /*14670*/  ISETP.GE.AND P2, PT, R163, R225, PT ;  /* 0x000000e1a300720c */ /* 0x000fe40003f46270 */
[----:B------:R-:W-:Y:S02]  /*14680*/  FSEL R159, R89, -INF , !P6 ;  /* 0xff800000599f7808 */ /* 0x000fe40007000000 */
[----:B------:R-:W-:-:S02]  /*14690*/  FMNMX3.FTZ R0, R0, R5, R33, !PT ;  /* 0x0000000500007276 */ /* 0x000fc40007810021 */
[CC--:B------:R-:W-:Y:S02]  /*146a0*/  ISETP.GE.AND P0, PT, R155.reuse, R225.reuse, PT ;  /* 0x000000e19b00720c */ /* 0x0c0fe40003f06270 */
[-C--:B------:R-:W-:Y:S02]  /*146b0*/  ISETP.GE.AND P6, PT, R155, R224.reuse, PT ;  /* 0x000000e09b00720c */ /* 0x080fe40003fc6270 */
[----:B------:R-:W-:Y:S02]  /*146c0*/  FSEL R157, R84, -INF , !P3 ;  /* 0xff800000549d7808 */ /* 0x000fe40005800000 */
[----:B------:R-:W-:Y:S02]  /*146d0*/  FSEL R155, R85, -INF , !P1 ;  /* 0xff800000559b7808 */ /* 0x000fe40004800000 */
[----:B------:R-:W-:Y:S02]  /*146e0*/  ISETP.GE.AND P3, PT, R163, R224, PT ;  /* 0x000000e0a300720c */ /* 0x000fe40003f66270 */
[----:B------:R-:W-:-:S02]  /*146f0*/  ISETP.GE.AND P1, PT, R153, R225, PT ;  /* 0x000000e19900720c */ /* 0x000fc40003f26270 */
[----:B------:R-:W-:Y:S02]  /*14700*/  FSEL R25, R38, -INF , P2 ;  /* 0xff80000026197808 */ /* 0x000fe40001000000 */
[----:B------:R-:W-:Y:S02]  /*14710*/  FMNMX3.FTZ R0, R0, R51, R11, !PT ;  /* 0x0000003300007276 */ /* 0x000fe4000781000b */
[----:B------:R-:W-:Y:S02]  /*14720*/  FSEL R6, R6, -INF , !P5 ;  /* 0xff80000006067808 */ /* 0x000fe40006800000 */
[----:B------:R-:W-:Y:S02]  /*14730*/  FSEL R29, R47, -INF , P0 ;  /* 0xff8000002f1d7808 */ /* 0x000fe40000000000 */
[----:B------:R-:W-:Y:S02]  /*14740*/  ISETP.GE.AND P5, PT, R153, R224, PT ;  /* 0x000000e09900720c */ /* 0x000fe40003fa6270 */
[----:B------:R-:W-:-:S02]  /*14750*/  ISETP.GE.AND P0, PT, R151, R225, PT ;  /* 0x000000e19700720c */ /* 0x000fc40003f06270 */
[----:B------:R-:W-:Y:S02]  /*14760*/  FSEL R21, R39, -INF , P1 ;  /* 0xff80000027157808 */ /* 0x000fe40000800000 */
[----:B------:R-:W-:Y:S02]  /*14770*/  FSEL R25, R25, -INF , !P3 ;  /* 0xff80000019197808 */ /* 0x000fe40005800000 */
[----:B------:R-:W-:Y:S02]  /*14780*/  ISETP.GE.AND P3, PT, R57, R225, PT ;  /* 0x000000e13900720c */ /* 0x000fe40003f66270 */
[----:B------:R-:W-:Y:S02]  /*14790*/  FMNMX3.FTZ R0, R0, R9, R43, !PT ;  /* 0x0000000900007276 */ /* 0x000fe4000781002b */
[----:B------:R-:W-:Y:S02]  /*147a0*/  ISETP.GE.AND P1, PT, R149, R225, PT ;  /* 0x000000e19500720c */ /* 0x000fe40003f26270 */
[----:B------:R-:W-:-:S02]  /*147b0*/  ISETP.GE.AND P2, PT, R151, R224, PT ;  /* 0x000000e09700720c */ /* 0x000fc40003f46270 */
[----:B------:R-:W-:Y:S02]  /*147c0*/  FSEL R29, R29, -INF , !P6 ;  /* 0xff8000001d1d7808 */ /* 0x000fe40007000000 */
[----:B------:R-:W-:Y:S02]  /*147d0*/  FSEL R34, R34, -INF , P0 ;  /* 0xff80000022227808 */ /* 0x000fe40000000000 */
[----:B------:R-:W-:Y:S02]  /*147e0*/  FSEL R21, R21, -INF , !P5 ;  /* 0xff80000015157808 */ /* 0x000fe40006800000 */
[----:B------:R-:W-:Y:S02]  /*147f0*/  ISETP.GE.AND P5, PT, R57, R224, PT ;  /* 0x000000e03900720c */ /* 0x000fe40003fa6270 */
        /* <DEDUP_REMOVED lines=8> */
[-C--:B------:R-:W-:Y:S02]  /*14880*/  ISETP.GE.AND P2, PT, R147, R224.reuse, PT ;  /* 0x000000e09300720c */ /* 0x080fe40003f46270 */
[----:B------:R-:W-:Y:S02]  /*14890*/  FSEL R13, R31, -INF , P0 ;  /* 0xff8000001f0d7808 */ /* 0x000fe40000000000 */
[----:B------:R-:W-:Y:S02]  /*148a0*/  FSEL R17, R17, -INF , !P5 ;  /* 0xff80000011117808 */ /* 0x000fe40006800000 */
[----:B------:R-:W-:Y:S02]  /*148b0*/  FMNMX3.FTZ R0, R0, R37, R183, !PT ;  /* 0x0000002500007276 */ /* 0x000fe400078100b7 */
[----:B------:R-:W-:Y:S02]  /*148c0*/  ISETP.GE.AND P5, PT, R141, R225, PT ;  /* 0x000000e18d00720c */ /* 0x000fe40003fa6270 */
[----:B------:R-:W-:-:S02]  /*148d0*/  ISETP.GE.AND P3, PT, R53, R224, PT ;  /* 0x000000e03500720c */ /* 0x000fc40003f66270 */
[----:B------:R-:W-:Y:S02]  /*148e0*/  ISETP.GE.AND P0, PT, R143, R225, PT ;  /* 0x000000e18f00720c */ /* 0x000fe40003f06270 */
[----:B------:R-:W-:Y:S02]  /*148f0*/  FSEL R53, R35, -INF , !P6 ;  /* 0xff80000023357808 */ /* 0x000fe40007000000 */
[----:B------:R-:W-:Y:S02]  /*14900*/  FSEL R26, R26, -INF , P1 ;  /* 0xff8000001a1a7808 */ /* 0x000fe40000800000 */
[----:B------:R-:W-:Y:S02]  /*14910*/  FMNMX3.FTZ R2, R2, R21, R57, !PT ;  /* 0x0000001502027276 */ /* 0x000fe40007810039 */
[----:B------:R-:W-:Y:S02]  /*14920*/  FSEL R13, R13, -INF , !P2 ;  /* 0xff8000000d0d7808 */ /* 0x000fe40005000000 */
[----:B------:R-:W-:-:S02]  /*14930*/  FMNMX3.FTZ R0, R0, R245, R181, !PT ;  /* 0x000000f500007276 */ /* 0x000fc400078100b5 */
[-C--:B------:R-:W-:Y:S02]  /*14940*/  ISETP.GE.AND P2, PT, R141, R224.reuse, PT ;  /* 0x000000e08d00720c */ /* 0x080fe40003f46270 */
[----:B------:R-:W-:Y:S02]  /*14950*/  ISETP.GE.AND P1, PT, R139, R225, PT ;  /* 0x000000e18b00720c */ /* 0x000fe40003f26270 */
[----:B------:R-:W-:Y:S02]  /*14960*/  FSEL R22, R22, -INF , P5 ;  /* 0xff80000016167808 */ /* 0x000fe40002800000 */
[----:B------:R-:W-:Y:S02]  /*14970*/  FSEL R27, R27, -INF , P0 ;  /* 0xff8000001b1b7808 */ /* 0x000fe40000000000 */
[----:B------:R-:W-:Y:S02]  /*14980*/  ISETP.GE.AND P6, PT, R143, R224, PT ;  /* 0x000000e08f00720c */ /* 0x000fe40003fc6270 */
[----:B------:R-:W-:-:S02]  /*14990*/  FSEL R36, R26, -INF , !P3 ;  /* 0xff8000001a247808 */ /* 0x000fc40005800000 */
[----:B------:R-:W-:Y:S02]  /*149a0*/  ISETP.GE.AND P0, PT, R131, R225, PT ;  /* 0x000000e18300720c */ /* 0x000fe40003f06270 */
[----:B------:R-:W-:Y:S02]  /*149b0*/  FMNMX3.FTZ R2, R2, R53, R17, !PT ;  /* 0x0000003502027276 */ /* 0x000fe40007810011 */
[----:B------:R-:W-:Y:S02]  /*149c0*/  FMNMX3.FTZ R0, R0, R179, R203, !PT ;  /* 0x000000b300007276 */ /* 0x000fe400078100cb */
[----:B------:R-:W-:Y:S02]  /*149d0*/  ISETP.GE.AND P3, PT, R139, R224, PT ;  /* 0x000000e08b00720c */ /* 0x000fe40003f66270 */
[----:B------:R-:W-:Y:S02]  /*149e0*/  FSEL R23, R23, -INF , P1 ;  /* 0xff80000017177808 */ /* 0x000fe40000800000 */
[----:B------:R-:W-:-:S02]  /*149f0*/  FSEL R251, R22, -INF , !P2 ;  /* 0xff80000016fb7808 */ /* 0x000fc40005000000 */
[-C--:B------:R-:W-:Y:S02]  /*14a00*/  ISETP.GE.AND P1, PT, R129, R225.reuse, PT ;  /* 0x000000e18100720c */ /* 0x080fe40003f26270 */
[----:B------:R-:W-:Y:S02]  /*14a10*/  ISETP.GE.AND P2, PT, R127, R225, PT ;  /* 0x000000e17f00720c */ /* 0x000fe40003f46270 */
[----:B------:R-:W-:Y:S02]  /*14a20*/  ISETP.GE.AND P5, PT, R131, R224, PT ;  /* 0x000000e08300720c */ /* 0x000fe40003fa6270 */
[----:B------:R-:W-:Y:S02]  /*14a30*/  FSEL R38, R27, -INF , !P6 ;  /* 0xff8000001b267808 */ /* 0x000fe40007000000 */
[----:B------:R-:W-:Y:S02]  /*14a40*/  FSEL R18, R18, -INF , P0 ;  /* 0xff80000012127808 */ /* 0x000fe40000000000 */
[----:B------:R-:W-:-:S02]  /*14a50*/  FMNMX3.FTZ R2, R2, R13, R36, !PT ;  /* 0x0000000d02027276 */ /* 0x000fc40007810024 */
[----:B------:R-:W-:Y:S02]  /*14a60*/  ISETP.GE.AND P0, PT, R125, R225, PT ;  /* 0x000000e17d00720c */ /* 0x000fe40003f06270 */
[----:B------:R-:W-:Y:S02]  /*14a70*/  FMNMX3.FTZ R0, R0, R235, R233, !PT ;  /* 0x000000eb00007276 */ /* 0x000fe400078100e9 */
[----:B------:R-:W-:Y:S02]  /*14a80*/  FSEL R39, R23, -INF , !P3 ;  /* 0xff80000017277808 */ /* 0x000fe40005800000 */
[----:B------:R-:W-:Y:S02]  /*14a90*/  ISETP.GE.AND P3, PT, R127, R224, PT ;  /* 0x000000e07f00720c */ /* 0x000fe40003f66270 */
[----:B------:R-:W-:Y:S02]  /*14aa0*/  FSEL R19, R19, -INF , P1 ;  /* 0xff80000013137808 */ /* 0x000fe40000800000 */
[----:B------:R-:W-:-:S02]  /*14ab0*/  FSEL R14, R14, -INF , P2 ;  /* 0xff8000000e0e7808 */ /* 0x000fc40001000000 */
[----:B------:R-:W-:Y:S02]  /*14ac0*/  ISETP.GE.AND P6, PT, R129, R224, PT ;  /* 0x000000e08100720c */ /* 0x000fe40003fc6270 */
[----:B------:R-:W-:Y:S02]  /*14ad0*/  FSEL R249, R18, -INF , !P5 ;  /* 0xff80000012f97808 */ /* 0x000fe40006800000 */
[----:B------:R-:W-:Y:S02]  /*14ae0*/  ISETP.GE.AND P1, PT, R123, R225, PT ;  /* 0x000000e17b00720c */ /* 0x000fe40003f26270 */
[----:B------:R-:W-:Y:S02]  /*14af0*/  FMNMX3.FTZ R2, R2, R38, R251, !PT ;  /* 0x0000002602027276 */ /* 0x000fe400078100fb */
[----:B------:R-:W-:Y:S02]  /*14b00*/  FSEL R15, R15, -INF , P0 ;  /* 0xff8000000f0f7808 */ /* 0x000fe40000000000 */
[----:B------:R-:W-:-:S02]  /*14b10*/  FMNMX3.FTZ R0, R0, R205, R231, !PT ;  /* 0x000000cd00007276 */ /* 0x000fc400078100e7 */
[-C--:B------:R-:W-:Y:S02]  /*14b20*/  ISETP.GE.AND P0, PT, R121, R225.reuse, PT ;  /* 0x000000e17900720c */ /* 0x080fe40003f06270 */
[-C--:B------:R-:W-:Y:S02]  /*14b30*/  ISETP.GE.AND P5, PT, R125, R224.reuse, PT ;  /* 0x000000e07d00720c */ /* 0x080fe40003fa6270 */
[----:B------:R-:W-:Y:S02]  /*14b40*/  FSEL R243, R14, -INF , !P3 ;  /* 0xff8000000ef37808 */ /* 0x000fe40005800000 */
[----:B------:R-:W-:Y:S02]  /*14b50*/  ISETP.GE.AND P2, PT, R123, R224, PT ;  /* 0x000000e07b00720c */ /* 0x000fe40003f46270 */
[----:B------:R-:W-:Y:S02]  /*14b60*/  FSEL R247, R19, -INF , !P6 ;  /* 0xff80000013f77808 */ /* 0x000fe40007000000 */
[----:B------:R-:W-:-:S02]  /*14b70*/  ISETP.GE.AND P3, PT, R119, R225, PT ;  /* 0x000000e17700720c */ /* 0x000fc40003f66270 */
[----:B------:R-:W-:Y:S02]  /*14b80*/  FSEL R114, R114, -INF , P1 ;  /* 0xff80000072727808 */ /* 0x000fe40000800000 */
[----:B------:R-:W-:Y:S02]  /*14b90*/  FMNMX3.FTZ R2, R2, R39, R249, !PT ;  /* 0x0000002702027276 */ /* 0x000fe400078100f9 */
[----:B------:R-:W-:Y:S02]  /*14ba0*/  ISETP.GE.AND P1, PT, R117, R225, PT ;  /* 0x000000e17500720c */ /* 0x000fe40003f26270 */
[----:B------:R-:W-:Y:S02]  /*14bb0*/  FMNMX3.FTZ R0, R0, R229, R227, !PT ;  /* 0x000000e500007276 */ /* 0x000fe400078100e3 */
[----:B------:R-:W-:Y:S02]  /*14bc0*/  ISETP.GE.AND P6, PT, R121, R224, PT ;  /* 0x000000e07900720c */ /* 0x000fe40003fc6270 */
[----:B------:R-:W-:-:S02]  /*14bd0*/  FSEL R115, R115, -INF , P0 ;  /* 0xff80000073737808 */ /* 0x000fc40000000000 */
[----:B------:R-:W-:Y:S02]  /*14be0*/  FSEL R185, R15, -INF , !P5 ;  /* 0xff8000000fb97808 */ /* 0x000fe40006800000 */
[----:B------:R-:W-:Y:S02]  /*14bf0*/  ISETP.GE.AND P5, PT, R119, R224, PT ;  /* 0x000000e07700720c */ /* 0x000fe40003fa6270 */
[----:B------:R-:W-:Y:S02]  /*14c00*/  FSEL R239, R114, -INF , !P2 ;  /* 0xff80000072ef7808 */ /* 0x000fe40005000000 */
[----:B------:R-:W-:Y:S02]  /*14c10*/  ISETP.GE.AND P0, PT, R83, R225, PT ;  /* 0x000000e15300720c */ /* 0x000fe40003f06270 */
[----:B------:R-:W-:Y:S02]  /*14c20*/  FSEL R110, R110, -INF , P3 ;  /* 0xff8000006e6e7808 */ /* 0x000fe40001800000 */
[----:B------:R-:W-:-:S02]  /*14c30*/  FMNMX3.FTZ R2, R2, R247, R243, !PT ;  /* 0x000000f702027276 */ /* 0x000fc400078100f3 */
[----:B------:R-:W-:Y:S02]  /*14c40*/  ISETP.GE.AND P2, PT, R117, R224, PT ;  /* 0x000000e07500720c */ /* 0x000fe40003f46270 */
[----:B------:R-:W-:Y:S02]  /*14c50*/  FSEL R111, R111, -INF , P1 ;  /* 0xff8000006f6f7808 */ /* 0x000fe40000800000 */
[----:B------:R-:W-:Y:S02]  /*14c60*/  FMNMX3.FTZ R0, R0, R195, R177, !PT ;  /* 0x000000c300007276 */ /* 0x000fe400078100b1 */
[----:B------:R-:W-:Y:S02]  /*14c70*/  FSEL R241, R115, -INF , !P6 ;  /* 0xff80000073f17808 */ /* 0x000fe40007000000 */
[-C--:B------:R-:W-:Y:S02]  /*14c80*/  ISETP.GE.AND P1, PT, R81, R225.reuse, PT ;  /* 0x000000e15100720c */ /* 0x080fe40003f26270 */
[----:B------:R-:W-:-:S02]  /*14c90*/  ISETP.GE.AND P6, PT, R79, R225, PT ;  /* 0x000000e14f00720c */ /* 0x000fc40003fc6270 */
[----:B------:R-:W-:Y:S02]  /*14ca0*/  ISETP.GE.AND P3, PT, R83, R224, PT ;  /* 0x000000e05300720c */ /* 0x000fe40003f66270 */
[----:B------:R-:W-:Y:S02]  /*14cb0*/  FSEL R237, R110, -INF , !P5 ;  /* 0xff8000006eed7808 */ /* 0x000fe40006800000 */
[----:B------:R-:W-:Y:S02]  /*14cc0*/  FSEL R106, R106, -INF , P0 ;  /* 0xff8000006a6a7808 */ /* 0x000fe40000000000 */
[----:B------:R-:W-:Y:S02]  /*14cd0*/  FMNMX3.FTZ R2, R2, R185, R239, !PT ;  /* 0x000000b902027276 */ /* 0x000fe400078100ef */
[----:B------:R-:W-:Y:S02]  /*14ce0*/  FSEL R211, R111, -INF , !P2 ;  /* 0xff8000006fd37808 */ /* 0x000fe40005000000 */
[----:B------:R-:W-:-:S02]  /*14cf0*/  FMNMX3.FTZ R10, R0, R175, R173, !PT ;  /* 0x000000af000a7276 */ /* 0x000fc400078100ad */
[----:B------:R-:W-:Y:S02]  /*14d00*/  ISETP.GE.AND P2, PT, R77, R225, PT ;  /* 0x000000e14d00720c */ /* 0x000fe40003f46270 */
[-C--:B------:R-:W-:Y:S02]  /*14d10*/  ISETP.GE.AND P0, PT, R79, R224.reuse, PT ;  /* 0x000000e04f00720c */ /* 0x080fe40003f06270 */
[----:B------:R-:W-:Y:S02]  /*14d20*/  FSEL R107, R107, -INF , P1 ;  /* 0xff8000006b6b7808 */ /* 0x000fe40000800000 */
[----:B------:R-:W-:Y:S02]  /*14d30*/  FSEL R102, R102, -INF , P6 ;  /* 0xff80000066667808 */ /* 0x000fe40003000000 */
[----:B------:R-:W-:Y:S02]  /*14d40*/  ISETP.GE.AND P5, PT, R81, R224, PT ;  /* 0x000000e05100720c */ /* 0x000fe40003fa6270 */
[----:B------:R-:W-:-:S02]  /*14d50*/  FSEL R193, R106, -INF , !P3 ;  /* 0xff8000006ac17808 */ /* 0x000fc40005800000 */
[----:B------:R-:W-:Y:S02]  /*14d60*/  ISETP.GE.AND P1, PT, R75, R225, PT ;  /* 0x000000e14b00720c */ /* 0x000fe40003f26270 */
[----:B------:R-:W-:Y:S02]  /*14d70*/  FMNMX3.FTZ R2, R2, R241, R237, !PT ;  /* 0x000000f102027276 */ /* 0x000fe400078100ed */
[----:B------:R-:W-:Y:S02]  /*14d80*/  FMNMX3.FTZ R10, R10, R171, R161, !PT ;  /* 0x000000ab0a0a7276 */ /* 0x000fe400078100a1 */
[----:B------:R-:W-:Y:S02]  /*14d90*/  FSEL R103, R103, -INF , P2 ;  /* 0xff80000067677808 */ /* 0x000fe40001000000 */
[----:B------:R-:W-:Y:S02]  /*14da0*/  ISETP.GE.AND P3, PT, R77, R224, PT ;  /* 0x000000e04d00720c */ /* 0x000fe40003f66270 */
[----:B------:R-:W-:-:S02]  /*14db0*/  ISETP.GE.AND P2, PT, R73, R225, PT ;  /* 0x000000e14900720c */ /* 0x000fc40003f46270 */
[----:B------:R-:W-:Y:S02]  /*14dc0*/  FSEL R189, R102, -INF , !P0 ;  /* 0xff80000066bd7808 */ /* 0x000fe40004000000 */
[----:B------:R-:W-:Y:S02]  /*14dd0*/  ISETP.GE.AND P6, PT, R75, R224, PT ;  /* 0x000000e04b00720c */ /* 0x000fe40003fc6270 */
[----:B------:R-:W-:Y:S02]  /*14de0*/  FSEL R191, R107, -INF , !P5 ;  /* 0xff8000006bbf7808 */ /* 0x000fe40006800000 */
[----:B------:R-:W-:Y:S02]  /*14df0*/  ISETP.GE.AND P0, PT, R71, R225, PT ;  /* 0x000000e14700720c */ /* 0x000fe40003f06270 */
[----:B------:R-:W-:Y:S02]  /*14e00*/  FSEL R98, R98, -INF , P1 ;  /* 0xff80000062627808 */ /* 0x000fe40000800000 */
[----:B------:R-:W-:-:S02]  /*14e10*/  FMNMX3.FTZ R0, R2, R211, R193, !PT ;  /* 0x000000d302007276 */ /* 0x000fc400078100c1 */
[----:B------:R-:W-:Y:S02]  /*14e20*/  FMNMX3.FTZ R10, R10, R159, R157, !PT ;  /* 0x0000009f0a0a7276 */ /* 0x000fe4000781009d */
[-C--:B------:R-:W-:Y:S02]  /*14e30*/  ISETP.GE.AND P5, PT, R73, R224.reuse, PT ;  /* 0x000000e04900720c */ /* 0x080fe40003fa6270 */
[----:B------:R-:W-:Y:S02]  /*14e40*/  FSEL R187, R103, -INF , !P3 ;  /* 0xff80000067bb7808 */ /* 0x000fe40005800000 */
[----:B------:R-:W-:Y:S02]  /*14e50*/  ISETP.GE.AND P1, PT, R69, R225, PT ;  /* 0x000000e14500720c */ /* 0x000fe40003f26270 */
[----:B------:R-:W-:Y:S02]  /*14e60*/  FSEL R99, R99, -INF , P2 ;  /* 0xff80000063637808 */ /* 0x000fe40001000000 */
[----:B------:R-:W-:-:S02]  /*14e70*/  ISETP.GE.AND P3, PT, R71, R224, PT ;  /* 0x000000e04700720c */ /* 0x000fc40003f66270 */
[----:B------:R-:W-:Y:S02]  /*14e80*/  FSEL R169, R98, -INF , !P6 ;  /* 0xff80000062a97808 */ /* 0x000fe40007000000 */
[----:B------:R-:W-:Y:S02]  /*14e90*/  ISETP.GE.AND P2, PT, R67, R225, PT ;  /* 0x000000e14300720c */ /* 0x000fe40003f46270 */
[----:B------:R-:W-:Y:S02]  /*14ea0*/  FSEL R94, R94, -INF , P0 ;  /* 0xff8000005e5e7808 */ /* 0x000fe40000000000 */
[----:B------:R-:W-:Y:S02]  /*14eb0*/  FMNMX3.FTZ R0, R0, R191, R189, !PT ;  /* 0x000000bf00007276 */ /* 0x000fe400078100bd */
[----:B------:R-:W-:Y:S02]  /*14ec0*/  FMNMX.FTZ R10, R155, R10, !PT ;  /* 0x0000000a9b0a7209 */ /* 0x000fe40007810000 */
        /* <DEDUP_REMOVED lines=8> */
[----:B------:R-:W-:Y:S01]  /*14f50*/  FMNMX3.FTZ R0, R0, R187, R169, !PT ;  /* 0x000000bb00007276 */ /* 0x000fe200078100a9 */
[----:B------:R-:W1:Y:S01]  /*14f60*/  SHFL.BFLY PT, R19, R10, 0x2, 0x1f ;  /* 0x0c401f000a137f89 */ /* 0x000e6200000e0000 */
[----:B------:R-:W-:Y:S02]  /*14f70*/  FSEL R91, R91, -INF , P0 ;  /* 0xff8000005b5b7808 */ /* 0x000fe40000000000 */
[-C--:B------:R-:W-:Y:S02]  /*14f80*/  ISETP.GE.AND P3, PT, R65, R224.reuse, PT ;  /* 0x000000e04100720c */ /* 0x080fe40003f66270 */
[----:B------:R-:W-:Y:S02]  /*14f90*/  ISETP.GE.AND P2, PT, R59, R224, PT ;  /* 0x000000e03b00720c */ /* 0x000fe40003f46270 */
[----:B------:R-:W-:-:S02]  /*14fa0*/  ISETP.GE.AND P0, PT, R41, R225, PT ;  /* 0x000000e12900720c */ /* 0x000fc40003f06270 */
[----:B------:R-:W-:Y:S02]  /*14fb0*/  FSEL R86, R86, -INF , P1 ;  /* 0xff80000056567808 */ /* 0x000fe40000800000 */
[----:B------:R-:W-:Y:S02]  /*14fc0*/  FSEL R163, R95, -INF , !P6 ;  /* 0xff8000005fa37808 */ /* 0x000fe40007000000 */
[----:B------:R-:W-:Y:S02]  /*14fd0*/  FSEL R153, R90, -INF , !P5 ;  /* 0xff8000005a997808 */ /* 0x000fe40006800000 */
[----:B------:R-:W-:Y:S02]  /*14fe0*/  FMNMX3.FTZ R0, R0, R167, R165, !PT ;  /* 0x000000a700007276 */ /* 0x000fe400078100a5 */
[----:B------:R-:W-:Y:S02]  /*14ff0*/  ISETP.GE.AND P1, PT, R41, R224, PT ;  /* 0x000000e02900720c */ /* 0x000fe40003f26270 */
[----:B------:R-:W-:-:S02]  /*15000*/  FSEL R87, R87, -INF , P0 ;  /* 0xff80000057577808 */ /* 0x000fc40000000000 */
[----:B------:R-:W-:Y:S02]  /*15010*/  FSEL R151, R91, -INF , !P3 ;  /* 0xff8000005b977808 */ /* 0x000fe40005800000 */
[----:B------:R-:W-:Y:S02]  /*15020*/  FSEL R149, R86, -INF , !P2 ;  /* 0xff80000056957808 */ /* 0x000fe40005000000 */
[----:B------:R-:W-:Y:S02]  /*15030*/  FMNMX3.FTZ R0, R0, R163, R153, !PT ;  /* 0x000000a300007276 */ /* 0x000fe40007810099 */
[----:B------:R-:W-:Y:S02]  /*15040*/  FSEL R147, R87, -INF , !P1 ;  /* 0xff80000057937808 */ /* 0x000fe40004800000 */
[----:B------:R-:W-:-:S04]  /*15050*/  FMNMX3.FTZ R0, R0, R151, R149, !PT ;  /* 0x0000009700007276 */ /* 0x000fc80007810095 */
[----:B------:R-:W-:-:S05]  /*15060*/  FMNMX.FTZ R2, R147, R0, !PT ;  /* 0x0000000093027209 */ /* 0x000fca0007810000 */
[----:B------:R-:W3:Y:S01]  /*15070*/  SHFL.BFLY PT, R15, R2, 0x2, 0x1f ;  /* 0x0c401f00020f7f89 */ /* 0x000ee200000e0000 */
[----:B-1----:R-:W-:-:S05]  /*15080*/  FMNMX.FTZ R19, R10, R19, !PT ;  /* 0x000000130a137209 */ /* 0x002fca0007810000 */
[----:B------:R-:W1:Y:S01]  /*15090*/  SHFL.BFLY PT, R134, R19, 0x1, 0x1f ;  /* 0x0c201f0013867f89 */ /* 0x000e6200000e0000 */
[----:B------:R-:W-:Y:S01]  /*150a0*/  LOP3.LUT R0, R40, 0x1c0, RZ, 0xc0, !PT ;  /* 0x000001c028007812 */ /* 0x000fe200078ec0ff */
[----:B------:R-:W-:-:S03]  /*150b0*/  IMAD.SHL.U32 R196, R198, 0x8, RZ ;  /* 0x00000008c6c47824 */ /* 0x000fc600078e00ff */
[----:B------:R-:W-:Y:S02]  /*150c0*/  LOP3.LUT R41, R0, 0x8, R197, 0xf8, !PT ;  /* 0x0000000800297812 */ /* 0x000fe400078ef8c5 */
[----:B---3--:R-:W-:-:S05]  /*150d0*/  FMNMX.FTZ R15, R2, R15, !PT ;  /* 0x0000000f020f7209 */ /* 0x008fca0007810000 */
[----:B------:R-:W3:Y:S01]  /*150e0*/  SHFL.BFLY PT, R8, R15, 0x1, 0x1f ;  /* 0x0c201f000f087f89 */ /* 0x000ee200000e0000 */
[----:B-1----:R-:W-:Y:S02]  /*150f0*/  FMNMX.FTZ R134, R19, R134, !PT ;  /* 0x0000008613867209 */ /* 0x002fe40007810000 */
[----:B------:R-:W-:Y:S02]  /*15100*/  LOP3.LUT R0, R196, 0x38, RZ, 0xc0, !PT ;  /* 0x00000038c4007812 */ /* 0x000fe400078ec0ff */
[----:B------:R-:W-:Y:S01]  /*15110*/  FSETP.NEU.FTZ.AND P0, PT, R134, -INF , PT ;  /* 0xff8000008600780b */ /* 0x000fe20003f1d000 */
[----:B--2---:R-:W-:Y:S01]  /*15120*/  FMUL.FTZ R146, R145, R134 ;  /* 0x0000008691927220 */ /* 0x004fe20000410000 */
[----:B------:R-:W-:-:S04]  /*15130*/  LOP3.LUT R41, R41, R0, RZ, 0x3c, !PT ;  /* 0x0000000029297212 */ /* 0x000fc800078e3cff */
[----:B------:R-:W-:Y:S02]  /*15140*/  FSEL R146, R146, RZ, P0 ;  /* 0x000000ff92927208 */ /* 0x000fe40000000000 */
[----:B------:R-:W-:Y:S02]  /*15150*/  LOP3.LUT R2, R41, 0x200, R40, 0xf8, !PT ;  /* 0x0000020029027812 */ /* 0x000fe400078ef828 */
[----:B------:R-:W-:Y:S02]  /*15160*/  ISETP.NE.AND P0, PT, R3, RZ, PT ;  /* 0x000000ff0300720c */ /* 0x000fe40003f05270 */
[----:B------:R-:W-:Y:S02]  /*15170*/  LEA R139, R2, UR6, 0x1 ;  /* 0x00000006028b7c11 */ /* 0x000fe4000f8e08ff */
[----:B---3--:R-:W-:-:S03]  /*15180*/  FMNMX.FTZ R3, R15, R8, !PT ;  /* 0x000000080f037209 */ /* 0x008fc60007810000 */
[C---:B------:R-:W-:Y:S02]  /*15190*/  VIADD R8, R139.reuse, 0xc000 ;  /* 0x0000c0008b087836 */ /* 0x040fe40000000000 */
[-CC-:B------:R-:W-:Y:S01]  /*151a0*/  FFMA.FTZ R143, R4, R145.reuse, -R146.reuse ;  /* 0x00000091048f7223 */ /* 0x180fe20000010892 */
[----:B------:R-:W-:Y:S02]  /*151b0*/  VIADD R47, R139, 0xc040 ;  /* 0x0000c0408b2f7836 */ /* 0x000fe40000000000 */
[-CC-:B------:R-:W-:Y:S01]  /*151c0*/  FFMA.FTZ R67, R7, R145.reuse, -R146.reuse ;  /* 0x0000009107437223 */ /* 0x180fe20000010892 */
[----:B------:R-:W-:Y:S02]  /*151d0*/  @P0 VIADD R47, R8, 0xffffffc0 ;  /* 0xffffffc0082f0836 */ /* 0x000fe40000000000 */
[----:B------:R-:W-:Y:S01]  /*151e0*/  FFMA.FTZ R66, R5, R145, -R146 ;  /* 0x0000009105427223 */ /* 0x000fe20000010892 */
[----:B------:R-:W-:Y:S01]  /*151f0*/  LDSM.16.MT88.4 R124, [R139+0xc000] ;  /* 0x00c000008b7c783b */ /* 0x000fe20000004200 */
[----:B------:R-:W-:-:S02]  /*15200*/  IMAD.IADD R42, R62, 0x1, R47 ;  /* 0x000000013e2a7824 */ /* 0x000fc400078e022f */
[----:B------:R-:W-:Y:S01]  /*15210*/  FMUL.FTZ R142, R145, R3 ;  /* 0x00000003918e7220 */ /* 0x000fe20000410000 */
[----:B------:R-:W-:Y:S01]  /*15220*/  FSETP.NEU.FTZ.AND P1, PT, R3, -INF , PT ;  /* 0xff8000000300780b */ /* 0x000fe20003f3d000 */
[----:B------:R-:W-:Y:S01]  /*15230*/  IMAD.IADD R144, R62, 0x1, R139 ;  /* 0x000000013e907824 */ /* 0x000fe200078e028b */
[----:B------:R-:W-:Y:S04]  /*15240*/  LDSM.16.MT88.4 R108, [R47] ;  /* 0x000000002f6c783b */ /* 0x000fe80000004200 */
[----:B------:R-:W1:Y:S01]  /*15250*/  LDSM.16.MT88.4 R100, [R42] ;  /* 0x000000002a64783b */ /* 0x000e620000004200 */
[----:B------:R-:W-:Y:S01]  /*15260*/  FSEL R142, R142, RZ, P1 ;  /* 0x000000ff8e8e7208 */ /* 0x000fe20000800000 */
[-C--:B------:R-:W-:Y:S02]  /*15270*/  FFMA.FTZ R140, R55, R145.reuse, -R146 ;  /* 0x00000091378c7223 */ /* 0x080fe40000010892 */
[----:B------:R-:W2:Y:S02]  /*15280*/  LDSM.16.MT88.4 R116, [R144+0xc000] ;  /* 0x00c000009074783b */ /* 0x000ea40000004200 */
[----:B------:R-:W-:-:S02]  /*15290*/  FFMA.FTZ R141, R6, R145, -R142 ;  /* 0x00000091068d7223 */ /* 0x000fc4000001088e */
[----:B------:R-:W3:Y:S01]  /*152a0*/  LDSM.16.MT88.4 R84, [R144+0x10000] ;  /* 0x010000009054783b */ /* 0x000ee20000004200 */
[-CC-:B------:R-:W-:Y:S01]  /*152b0*/  FFMA.FTZ R138, R29, R145.reuse, -R142.reuse ;  /* 0x000000911d8a7223 */ /* 0x180fe2000001088e */
[-CC-:B------:R-:W-:Y:S02]  /*152c0*/  FFMA.FTZ R65, R25, R145.reuse, -R142.reuse ;  /* 0x0000009119417223 */ /* 0x180fe4000001088e */
[----:B------:R-:W4:Y:S01]  /*152d0*/  LDSM.16.MT88.4 R92, [R139+0x10000] ;  /* 0x010000008b5c783b */ /* 0x000f220000004200 */
[----:B------:R-:W-:-:S03]  /*152e0*/  FFMA.FTZ R64, R21, R145, -R142 ;  /* 0x0000009115407223 */ /* 0x000fc6000001088e */
[----:B------:R-:W5:Y:S04]  /*152f0*/  LDSM.16.MT88.4 R76, [R47+0x4000] ;  /* 0x004000002f4c783b */ /* 0x000f680000004200 */
[----:B------:R-:W5:Y:S01]  /*15300*/  LDSM.16.MT88.4 R4, [R42+0x4000] ;  /* 0x004000002a04783b */ /* 0x000f620000004200 */
[----:B------:R-:W-:Y:S01]  /*15310*/  MUFU.EX2 R143, R143 ;  /* 0x0000008f008f7308 */ /* 0x000fe20000000800 */
[-CC-:B------:R-:W-:Y:S01]  /*15320*/  FFMA.FTZ R55, R11, R145.reuse, -R146.reuse ;  /* 0x000000910b377223 */ /* 0x180fe20000010892 */
[-C--:B------:R-:W-:Y:S02]  /*15330*/  FFMA.FTZ R54, R9, R145.reuse, -R146 ;  /* 0x0000009109367223 */ /* 0x080fe40000010892 */
[----:B------:R-:W-:Y:S01]  /*15340*/  MUFU.EX2 R67, R67 ;  /* 0x0000004300437308 */ /* 0x000fe20000000800 */
[----:B------:R-:W5:Y:S03]  /*15350*/  LDSM.16.MT88.4 R8, [R42+0x800] ;  /* 0x000800002a08783b */ /* 0x000f660000004200 */
[----:B------:R-:W1:Y:S04]  /*15360*/  MUFU.EX2 R140, R140 ;  /* 0x0000008c008c7308 */ /* 0x000e680000000800 */
[----:B------:R-:W2:Y:S01]  /*15370*/  MUFU.EX2 R66, R66 ;  /* 0x0000004200427308 */ /* 0x000ea20000000800 */
[-C--:B------:R-:W-:Y:S01]  /*15380*/  FFMA.FTZ R56, R53, R145.reuse, -R142 ;  /* 0x0000009135387223 */ /* 0x080fe2000001088e */
[-CC-:B------:R-:W-:Y:S01]  /*15390*/  FFMA.FTZ R59, R33, R145.reuse, -R146.reuse ;  /* 0x00000091213b7223 */ /* 0x180fe20000010892 */
[-C--:B------:R-:W-:Y:S01]  /*153a0*/  FFMA.FTZ R58, R51, R145.reuse, -R146 ;  /* 0x00000091333a7223 */ /* 0x080fe20000010892 */
[----:B------:R-:W-:Y:S01]  /*153b0*/  MUFU.EX2 R141, R141 ;  /* 0x0000008d008d7308 */ /* 0x000fe20000000800 */
[-CC-:B------:R-:W-:Y:S01]  /*153c0*/  FFMA.FTZ R57, R57, R145.reuse, -R142.reuse ;  /* 0x0000009139397223 */ /* 0x180fe2000001088e */
[--C-:B------:R-:W-:Y:S01]  /*153d0*/  FFMA.FTZ R52, R13, R145, -R142.reuse ;  /* 0x000000910d347223 */ /* 0x100fe2000001088e */
[----:B------:R-:W-:Y:S01]  /*153e0*/  LDSM.16.MT88.4 R28, [R144+0x10800] ;  /* 0x01080000901c783b */ /* 0x000fe20000004200 */
[----:B------:R-:W3:Y:S03]  /*153f0*/  MUFU.EX2 R138, R138 ;  /* 0x0000008a008a7308 */ /* 0x000ee60000000800 */
[----:B------:R-:W-:Y:S01]  /*15400*/  LDSM.16.MT88.4 R24, [R139+0xc800] ;  /* 0x00c800008b18783b */ /* 0x000fe20000004200 */
[----:B------:R-:W-:Y:S03]  /*15410*/  MUFU.EX2 R65, R65 ;  /* 0x0000004100417308 */ /* 0x000fe60000000800 */
[----:B------:R-:W-:Y:S01]  /*15420*/  LDSM.16.MT88.4 R20, [R47+0x800] ;  /* 0x000800002f14783b */ /* 0x000fe20000004200 */
[----:B------:R-:W4:Y:S01]  /*15430*/  MUFU.EX2 R64, R64 ;  /* 0x0000004000407308 */ /* 0x000f220000000800 */
[----:B-1----:R-:W-:Y:S01]  /*15440*/  F2FP.F16.F32.PACK_AB R68, R140, R143 ;  /* 0x0000008f8c44723e */ /* 0x002fe200000000ff */
[----:B------:R-:W-:Y:S01]  /*15450*/  FFMA.FTZ R53, R17, R145, -R142 ;  /* 0x0000009111357223 */ /* 0x000fe2000001088e */
[----:B--2---:R-:W-:Y:S01]  /*15460*/  F2FP.F16.F32.PACK_AB R70, R66, R67 ;  /* 0x000000434246723e */ /* 0x004fe200000000ff */
[----:B------:R-:W-:Y:S01]  /*15470*/  MUFU.EX2 R59, R59 ;  /* 0x0000003b003b7308 */ /* 0x000fe20000000800 */
[----:B------:R-:W1:Y:S01]  /*15480*/  LDSM.16.MT88.4 R12, [R47+0x4800] ;  /* 0x004800002f0c783b */ /* 0x000e620000004200 */
[----:B---3--:R-:W-:-:S02]  /*15490*/  F2FP.F16.F32.PACK_AB R69, R138, R141 ;  /* 0x0000008d8a45723e */ /* 0x008fc400000000ff */
[----:B------:R-:W-:Y:S01]  /*154a0*/  MUFU.EX2 R55, R55 ;  /* 0x0000003700377308 */ /* 0x000fe20000000800 */
[----:B------:R-:W2:Y:S01]  /*154b0*/  LDSM.16.MT88.4 R32, [R144+0xc800] ;  /* 0x00c800009020783b */ /* 0x000ea20000004200 */
        /* <DEDUP_REMOVED lines=36> */
[----:B------:R-:W2:Y:S02]  /*15700*/  LDSM.16.MT88.4 R32, [R144+0xd000] ;  /* 0x00d000009020783b */ /* 0x000ea40000004200 */
        /* <DEDUP_REMOVED lines=15> */
[----:B------:R-:W-:Y:S04]  /*15800*/  MUFU.EX2 R45, R45 ;  /* 0x0000002d002d7308 */ /* 0x000fe80000000800 */
[----:B------:R-:W-:Y:S01]  /*15810*/  MUFU.EX2 R49, R49 ;  /* 0x0000003100317308 */ /* 0x000fe20000000800 */
[C---:B------:R-:W-:Y:S03]  /*15820*/  HMMA.16816.F32 R96, R4.reuse, R16, R96 ;  /* 0x000000100460723c */ /* 0x040fe60000001860 */
[----:B------:R-:W5:Y:S04]  /*15830*/  MUFU.EX2 R48, R48 ;  /* 0x0000003000307308 */ /* 0x000f680000000800 */
        /* <DEDUP_REMOVED lines=12> */
[----:B-1----:R-:W-:Y:S01]  /*15900*/  F2FP.F16.F32.PACK_AB R4, R50, R51 ;  /* 0x000000333204723e */ /* 0x002fe200000000ff */
[----:B------:R-:W1:Y:S01]  /*15910*/  LDSM.16.MT88.4 R20, [R47+0x1000] ;  /* 0x001000002f14783b */ /* 0x000e620000004200 */
[----:B-----5:R-:W-:-:S02]  /*15920*/  F2FP.F16.F32.PACK_AB R5, R48, R49 ;  /* 0x000000313005723e */ /* 0x020fc400000000ff */
[----:B------:R-:W-:Y:S02]  /*15930*/  F2FP.F16.F32.PACK_AB R6, R45, R46 ;  /* 0x0000002e2d06723e */ /* 0x000fe400000000ff */
[----:B---3--:R-:W-:Y:S01]  /*15940*/  F2FP.F16.F32.PACK_AB R7, R43, R44 ;  /* 0x0000002c2b07723e */ /* 0x008fe200000000ff */
[----:B------:R-:W-:-:S06]  /*15950*/  FFMA.FTZ R150, R179, R145, -R146 ;  /* 0x00000091b3967223 */ /* 0x000fcc0000010892 */
[----:B------:R-:W-:Y:S03]  /*15960*/  HMMA.16816.F32 R96, R4, R12, R96 ;  /* 0x0000000c0460723c */ /* 0x000fe60000001860 */
[----:B------:R-:W-:-:S04]  /*15970*/  FFMA.FTZ R12, R181, R145, -R146 ;  /* 0x00000091b50c7223 */ /* 0x000fc80000010892 */
[----:B------:R3:W-:Y:S01]  /*15980*/  MUFU.EX2 R179, R12 ;  /* 0x0000000c00b37308 */ /* 0x0007e20000000800 */
[C---:B--2---:R-:W-:Y:S08]  /*15990*/  HMMA.16816.F32 R120, R4.reuse, R32, R120 ;  /* 0x000000200478723c */ /* 0x044ff00000001878 */
[C---:B------:R-:W-:Y:S01]  /*159a0*/  HMMA.16816.F32 R116, R4.reuse, R34, R116 ;  /* 0x000000220474723c */ /* 0x040fe20000001874 */
[----:B------:R-:W2:Y:S07]  /*159b0*/  LDSM.16.MT88.4 R32, [R144+0xd800] ;  /* 0x00d800009020783b */ /* 0x000eae0000004200 */
[C---:B------:R-:W-:Y:S01]  /*159c0*/  HMMA.16816.F32 R92, R4.reuse, R14, R92 ;  /* 0x0000000e045c723c */ /* 0x040fe2000000185c */
[----:B---3--:R-:W3:Y:S02]  /*159d0*/  LDSM.16.MT88.4 R12, [R139+0x11800] ;  /* 0x011800008b0c783b */ /* 0x008ee40000004200 */
[-C--:B------:R-:W-:Y:S01]  /*159e0*/  FFMA.FTZ R148, R183, R145.reuse, -R146 ;  /* 0x00000091b7947223 */ /* 0x080fe20000010892 */
[-CC-:B------:R-:W-:Y:S01]  /*159f0*/  FFMA.FTZ R183, R249, R145.reuse, -R142.reuse ;  /* 0x00000091f9b77223 */ /* 0x180fe2000001088e */
[-CC-:B------:R-:W-:Y:S01]  /*15a00*/  FFMA.FTZ R154, R247, R145.reuse, -R142.reuse ;  /* 0x00000091f79a7223 */ /* 0x180fe2000001088e */
[-CC-:B------:R-:W-:Y:S01]  /*15a10*/  FFMA.FTZ R152, R243, R145.reuse, -R142.reuse ;  /* 0x00000091f3987223 */ /* 0x180fe2000001088e */
[-C--:B------:R-:W-:Y:S01]  /*15a20*/  FFMA.FTZ R185, R185, R145.reuse, -R142 ;  /* 0x00000091b9b97223 */ /* 0x080fe2000001088e */
[-CC-:B------:R-:W-:Y:S01]  /*15a30*/  FFMA.FTZ R245, R245, R145.reuse, -R146.reuse ;  /* 0x00000091f5f57223 */ /* 0x180fe20000010892 */
[C---:B----4-:R-:W-:Y:S01]  /*15a40*/  HMMA.16816.F32 R80, R4.reuse, R8, R80 ;  /* 0x000000080450723c */ /* 0x050fe20000001850 */
[----:B------:R-:W-:Y:S07]  /*15a50*/  MUFU.EX2 R148, R148 ;  /* 0x0000009400947308 */ /* 0x000fee0000000800 */
[C---:B------:R-:W-:Y:S01]  /*15a60*/  HMMA.16816.F32 R76, R4.reuse, R10, R76 ;  /* 0x0000000a044c723c */ /* 0x040fe2000000184c */
[----:B------:R-:W4:Y:S01]  /*15a70*/  LDSM.16.MT88.4 R8, [R47+0x5800] ;  /* 0x005800002f08783b */ /* 0x000f220000004200 */
[----:B------:R-:W5:Y:S04]  /*15a80*/  MUFU.EX2 R181, R245 ;  /* 0x000000f500b57308 */ /* 0x000f680000000800 */
[----:B------:R-:W-:Y:S04]  /*15a90*/  MUFU.EX2 R150, R150 ;  /* 0x0000009600967308 */ /* 0x000fe80000000800 */
[----:B------:R-:W-:Y:S04]  /*15aa0*/  MUFU.EX2 R183, R183 ;  /* 0x000000b700b77308 */ /* 0x000fe80000000800 */
[----:B------:R-:W2:Y:S04]  /*15ab0*/  MUFU.EX2 R154, R154 ;  /* 0x0000009a009a7308 */ /* 0x000ea80000000800 */
[----:B------:R-:W-:Y:S04]  /*15ac0*/  MUFU.EX2 R152, R152 ;  /* 0x0000009800987308 */ /* 0x000fe80000000800 */
        /* <DEDUP_REMOVED lines=14> */
[----:B------:R-:W-:Y:S03]  /*15bb0*/  HMMA.16816.F32 R68, R4, R38, R68 ;  /* 0x000000260444723c */ /* 0x000fe60000001844 */
[----:B-----5:R-:W-:Y:S01]  /*15bc0*/  F2FP.F16.F32.PACK_AB R4, R181, R148 ;  /* 0x00000094b504723e */ /* 0x020fe200000000ff */
[--C-:B------:R-:W-:Y:S01]  /*15bd0*/  FFMA.FTZ R158, R205, R145, -R146.reuse ;  /* 0x00000091cd9e7223 */ /* 0x100fe20000010892 */
[----:B--2---:R-:W-:Y:S01]  /*15be0*/  F2FP.F16.F32.PACK_AB R5, R154, R183 ;  /* 0x000000b79a05723e */ /* 0x004fe200000000ff */
[--C-:B------:R-:W-:Y:S01]  /*15bf0*/  FFMA.FTZ R203, R203, R145, -R146.reuse ;  /* 0x00000091cbcb7223 */ /* 0x100fe20000010892 */
[----:B------:R-:W-:Y:S01]  /*15c00*/  F2FP.F16.F32.PACK_AB R6, R150, R179 ;  /* 0x000000b39606723e */ /* 0x000fe200000000ff */
[-C--:B------:R-:W-:Y:S01]  /*15c10*/  FFMA.FTZ R156, R235, R145.reuse, -R146 ;  /* 0x00000091eb9c7223 */ /* 0x080fe20000010892 */
[----:B---3--:R-:W-:Y:S01]  /*15c20*/  F2FP.F16.F32.PACK_AB R7, R185, R152 ;  /* 0x00000098b907723e */ /* 0x008fe200000000ff */
[-CC-:B------:R-:W-:Y:S01]  /*15c30*/  FFMA.FTZ R160, R239, R145.reuse, -R142.reuse ;  /* 0x00000091efa07223 */ /* 0x180fe2000001088e */
[-CC-:B------:R-:W-:Y:S01]  /*15c40*/  FFMA.FTZ R162, R211, R145.reuse, -R142.reuse ;  /* 0x00000091d3a27223 */ /* 0x180fe2000001088e */
[-C--:B------:R-:W-:Y:S01]  /*15c50*/  FFMA.FTZ R237, R237, R145.reuse, -R142 ;  /* 0x00000091eded7223 */ /* 0x080fe2000001088e */
[----:B------:R-:W-:Y:S03]  /*15c60*/  LDSM.16.MT88.4 R36, [R47+0x6000] ;  /* 0x006000002f24783b */ /* 0x000fe60000004200 */
[C---:B------:R-:W-:Y:S08]  /*15c70*/  HMMA.16816.F32 R120, R4.reuse, R32, R120 ;  /* 0x000000200478723c */ /* 0x040ff00000001878 */
[C---:B------:R-:W-:Y:S01]  /*15c80*/  HMMA.16816.F32 R116, R4.reuse, R34, R116 ;  /* 0x000000220474723c */ /* 0x040fe20000001874 */
[----:B------:R-:W2:Y:S07]  /*15c90*/  LDSM.16.MT88.4 R32, [R42+0x5800] ;  /* 0x005800002a20783b */ /* 0x000eae0000004200 */
[----:B------:R-:W-:Y:S03]  /*15ca0*/  HMMA.16816.F32 R96, R4, R12, R96 ;  /* 0x0000000c0460723c */ /* 0x000fe60000001860 */
[----:B------:R-:W-:-:S04]  /*15cb0*/  FFMA.FTZ R12, R233, R145, -R146 ;  /* 0x00000091e90c7223 */ /* 0x000fc80000010892 */
[----:B------:R3:W-:Y:S01]  /*15cc0*/  MUFU.EX2 R205, R12 ;  /* 0x0000000c00cd7308 */ /* 0x0007e20000000800 */
[C---:B------:R-:W-:Y:S01]  /*15cd0*/  HMMA.16816.F32 R92, R4.reuse, R14, R92 ;  /* 0x0000000e045c723c */ /* 0x040fe2000000185c */
[----:B---3--:R-:W3:Y:S07]  /*15ce0*/  LDSM.16.MT88.4 R12, [R42+0x2000] ;  /* 0x002000002a0c783b */ /* 0x008eee0000004200 */
[----:B----4-:R-:W-:Y:S03]  /*15cf0*/  HMMA.16816.F32 R80, R4, R8, R80 ;  /* 0x000000080450723c */ /* 0x010fe60000001850 */
[----:B------:R-:W-:-:S05]  /*15d00*/  FFMA.FTZ R233, R241, R145, -R142 ;  /* 0x00000091f1e97223 */ /* 0x000fca000001088e */
[C---:B------:R-:W-:Y:S01]  /*15d10*/  HMMA.16816.F32 R76, R4.reuse, R10, R76 ;  /* 0x0000000a044c723c */ /* 0x040fe2000000184c */
[----:B------:R-:W4:Y:S01]  /*15d20*/  LDSM.16.MT88.4 R8, [R139+0x12000] ;  /* 0x012000008b08783b */ /* 0x000f220000004200 */
[----:B------:R-:W-:Y:S04]  /*15d30*/  MUFU.EX2 R203, R203 ;  /* 0x000000cb00cb7308 */ /* 0x000fe80000000800 */
[----:B------:R-:W5:Y:S02]  /*15d40*/  MUFU.EX2 R156, R156 ;  /* 0x0000009c009c7308 */ /* 0x000f640000000800 */
[C---:B------:R-:W-:Y:S02]  /*15d50*/  HMMA.16816.F32 R104, R4.reuse, R16, R104 ;  /* 0x000000100468723c */ /* 0x040fe40000001868 */
[----:B------:R-:W-:Y:S04]  /*15d60*/  MUFU.EX2 R158, R158 ;  /* 0x0000009e009e7308 */ /* 0x000fe80000000800 */
[----:B------:R-:W-:Y:S02]  /*15d70*/  MUFU.EX2 R160, R160 ;  /* 0x000000a000a07308 */ /* 0x000fe40000000800 */
[C---:B------:R-:W-:Y:S01]  /*15d80*/  HMMA.16816.F32 R100, R4.reuse, R18, R100 ;  /* 0x000000120464723c */ /* 0x040fe20000001864 */
[----:B------:R-:W-:Y:S01]  /*15d90*/  LDSM.16.MT88.4 R16, [R47+0x2000] ;  /* 0x002000002f10783b */ /* 0x000fe20000004200 */
[----:B------:R-:W3:Y:S04]  /*15da0*/  MUFU.EX2 R233, R233 ;  /* 0x000000e900e97308 */ /* 0x000ee80000000800 */
[----:B------:R-:W-:Y:S04]  /*15db0*/  MUFU.EX2 R211, R237 ;  /* 0x000000ed00d37308 */ /* 0x000fe80000000800 */
[----:B------:R-:W4:Y:S01]  /*15dc0*/  MUFU.EX2 R162, R162 ;  /* 0x000000a200a27308 */ /* 0x000f220000000800 */
        /* <DEDUP_REMOVED lines=10> */
[----:B------:R-:W-:Y:S03]  /*15e70*/  HMMA.16816.F32 R68, R4, R34, R68 ;  /* 0x000000220444723c */ /* 0x000fe60000001844 */
[----:B-----5:R-:W-:Y:S01]  /*15e80*/  F2FP.F16.F32.PACK_AB R4, R156, R203 ;  /* 0x000000cb9c04723e */ /* 0x020fe200000000ff */
[-CC-:B------:R-:W-:Y:S01]  /*15e90*/  FFMA.FTZ R164, R231, R145.reuse, -R146.reuse ;  /* 0x00000091e7a47223 */ /* 0x180fe20000010892 */
[----:B---3--:R-:W-:Y:S01]  /*15ea0*/  F2FP.F16.F32.PACK_AB R5, R233, R160 ;  /* 0x000000a0e905723e */ /* 0x008fe200000000ff */
[----:B------:R-:W-:Y:S01]  /*15eb0*/  FFMA.FTZ R166, R227, R145, -R146 ;  /* 0x00000091e3a67223 */ /* 0x000fe20000010892 */
[----:B------:R-:W-:Y:S01]  /*15ec0*/  F2FP.F16.F32.PACK_AB R6, R158, R205 ;  /* 0x000000cd9e06723e */ /* 0x000fe200000000ff */
        /* <DEDUP_REMOVED lines=13> */
[C---:B------:R-:W-:Y:S03]  /*15fa0*/  HMMA.16816.F32 R80, R4.reuse, R36, R80 ;  /* 0x000000240450723c */ /* 0x040fe60000001850 */
[----:B------:R-:W-:Y:S01]  /*15fb0*/  FFMA.FTZ R36, R189, R145, -R142 ;  /* 0x00000091bd247223 */ /* 0x000fe2000001088e */
[----:B------:R-:W-:Y:S04]  /*15fc0*/  MUFU.EX2 R164, R164 ;  /* 0x000000a400a47308 */ /* 0x000fe80000000800 */
[----:B------:R-:W4:Y:S01]  /*15fd0*/  MUFU.EX2 R227, R229 ;  /* 0x000000e500e37308 */ /* 0x000f220000000800 */
[C---:B------:R-:W-:Y:S03]  /*15fe0*/  HMMA.16816.F32 R76, R4.reuse, R38, R76 ;  /* 0x00000026044c723c */ /* 0x040fe6000000184c */
[----:B------:R-:W-:Y:S04]  /*15ff0*/  MUFU.EX2 R166, R166 ;  /* 0x000000a600a67308 */ /* 0x000fe80000000800 */
[----:B------:R-:W-:Y:S04]  /*16000*/  MUFU.EX2 R193, R195 ;  /* 0x000000c300c17308 */ /* 0x000fe80000000800 */
        /* <DEDUP_REMOVED lines=17> */
[----:B------:R-:W-:Y:S03]  /*16120*/  HMMA.16816.F32 R68, R4, R14, R68 ;  /* 0x0000000e0444723c */ /* 0x000fe60000001844 */
[----:B----4-:R-:W-:Y:S01]  /*16130*/  F2FP.F16.F32.PACK_AB R4, R227, R164 ;  /* 0x000000a4e304723e */ /* 0x010fe200000000ff */
[----:B------:R-:W-:Y:S01]  /*16140*/  LDSM.16.MT88.4 R12, [R47+0x6800] ;  /* 0x006800002f0c783b */ /* 0x000fe20000004200 */
[----:B-----5:R-:W-:-:S02]  /*16150*/  F2FP.F16.F32.PACK_AB R5, R37, R168 ;  /* 0x000000a82505723e */ /* 0x020fc400000000ff */
[----:B------:R-:W-:Y:S02]  /*16160*/  F2FP.F16.F32.PACK_AB R6, R193, R166 ;  /* 0x000000a6c106723e */ /* 0x000fe400000000ff */
[----:B---3--:R-:W-:-:S07]  /*16170*/  F2FP.F16.F32.PACK_AB R7, R39, R36 ;  /* 0x000000242707723e */ /* 0x008fce00000000ff */
[C---:B------:R-:W-:Y:S08]  /*16180*/  HMMA.16816.F32 R104, R4.reuse, R8, R104 ;  /* 0x000000080468723c */ /* 0x040ff00000001868 */
[C---:B------:R-:W-:Y:S01]  /*16190*/  HMMA.16816.F32 R100, R4.reuse, R10, R100 ;  /* 0x0000000a0464723c */ /* 0x040fe20000001864 */
[----:B------:R-:W2:Y:S07]  /*161a0*/  LDSM.16.MT88.4 R8, [R42+0x6800] ;  /* 0x006800002a08783b */ /* 0x000eae0000004200 */
[C---:B-1----:R-:W-:Y:S08]  /*161b0*/  HMMA.16816.F32 R112, R4.reuse, R20, R112 ;  /* 0x000000140470723c */ /* 0x042ff00000001870 */
[C---:B------:R-:W-:Y:S01]  /*161c0*/  HMMA.16816.F32 R108, R4.reuse, R22, R108 ;  /* 0x00000016046c723c */ /* 0x040fe2000000186c */
[----:B------:R-:W1:Y:S02]  /*161d0*/  LDSM.16.MT88.4 R20, [R47+0x3000] ;  /* 0x003000002f14783b */ /* 0x000e640000004200 */
        /* <DEDUP_REMOVED lines=10> */
[----:B--2---:R-:W-:Y:S03]  /*16280*/  HMMA.16816.F32 R72, R4, R8, R72 ;  /* 0x000000080448723c */ /* 0x004fe60000001848 */
[----:B---3--:R-:W-:-:S05]  /*16290*/  FFMA.FTZ R172, R167, R145, -R142 ;  /* 0x00000091a7ac7223 */ /* 0x008fca000001088e */
[C---:B------:R-:W-:Y:S01]  /*162a0*/  HMMA.16816.F32 R68, R4.reuse, R10, R68 ;  /* 0x0000000a0444723c */ /* 0x040fe20000001844 */
[----:B------:R-:W2:Y:S01]  /*162b0*/  LDSM.16.MT88.4 R8, [R47+0x7000] ;  /* 0x007000002f08783b */ /* 0x000ea20000004200 */
[----:B------:R-:W-:Y:S06]  /*162c0*/  MUFU.EX2 R170, R170 ;  /* 0x000000aa00aa7308 */ /* 0x000fec0000000800 */
[C---:B------:R-:W-:Y:S01]  /*162d0*/  HMMA.16816.F32 R92, R4.reuse, R18, R92 ;  /* 0x00000012045c723c */ /* 0x040fe2000000185c */
[----:B------:R-:W3:Y:S01]  /*162e0*/  LDSM.16.MT88.4 R16, [R42+0x3000] ;  /* 0x003000002a10783b */ /* 0x000ee20000004200 */
[----:B------:R-:W-:Y:S06]  /*162f0*/  MUFU.EX2 R169, R175 ;  /* 0x000000af00a97308 */ /* 0x000fec0000000800 */
[C---:B------:R-:W-:Y:S01]  /*16300*/  HMMA.16816.F32 R80, R4.reuse, R12, R80 ;  /* 0x0000000c0450723c */ /* 0x040fe20000001850 */
[----:B------:R-:W-:Y:S04]  /*16310*/  MUFU.EX2 R167, R171 ;  /* 0x000000ab00a77308 */ /* 0x000fe80000000800 */
[----:B------:R-:W5:Y:S03]  /*16320*/  MUFU.EX2 R172, R172 ;  /* 0x000000ac00ac7308 */ /* 0x000f660000000800 */
        /* <DEDUP_REMOVED lines=11> */
[----:B------:R-:W-:Y:S03]  /*163e0*/  HMMA.16816.F32 R116, R4, R34, R116 ;  /* 0x000000220474723c */ /* 0x000fe60000001874 */
[----:B----4-:R-:W-:Y:S01]  /*163f0*/  F2FP.F16.F32.PACK_AB R4, R173, R38 ;  /* 0x00000026ad04723e */ /* 0x010fe200000000ff */
[----:B------:R-:W4:Y:S01]  /*16400*/  LDSM.16.MT88.4 R32, [R144+0xf000] ;  /* 0x00f000009020783b */ /* 0x000f220000004200 */
[----:B-----5:R-:W-:-:S02]  /*16410*/  F2FP.F16.F32.PACK_AB R5, R172, R167 ;  /* 0x000000a7ac05723e */ /* 0x020fc400000000ff */
[----:B------:R-:W-:Y:S02]  /*16420*/  F2FP.F16.F32.PACK_AB R6, R169, R170 ;  /* 0x000000aaa906723e */ /* 0x000fe400000000ff */
[----:B-1----:R-:W-:-:S07]  /*16430*/  F2FP.F16.F32.PACK_AB R7, R174, R163 ;  /* 0x000000a3ae07723e */ /* 0x002fce00000000ff */
[C---:B------:R-:W-:Y:S08]  /*16440*/  HMMA.16816.F32 R112, R4.reuse, R20, R112 ;  /* 0x000000140470723c */ /* 0x040ff00000001870 */
[C---:B------:R-:W-:Y:S01]  /*16450*/  HMMA.16816.F32 R108, R4.reuse, R22, R108 ;  /* 0x00000016046c723c */ /* 0x040fe2000000186c */
[----:B------:R-:W1:Y:S07]  /*16460*/  LDSM.16.MT88.4 R20, [R42+0x7000] ;  /* 0x007000002a14783b */ /* 0x000e6e0000004200 */
[C---:B--2---:R-:W-:Y:S08]  /*16470*/  HMMA.16816.F32 R80, R4.reuse, R8, R80 ;  /* 0x000000080450723c */ /* 0x044ff00000001850 */
[----:B------:R-:W-:Y:S01]  /*16480*/  HMMA.16816.F32 R76, R4, R10, R76 ;  /* 0x0000000a044c723c */ /* 0x000fe2000000184c */
[----:B------:R-:W2:Y:S02]  /*16490*/  LDSM.16.MT88.4 R8, [R139+0xf800] ;  /* 0x00f800008b08783b */ /* 0x000ea40000004200 */
[----:B------:R-:W-:-:S05]  /*164a0*/  FFMA.FTZ R235, R155, R145, -R146 ;  /* 0x000000919beb7223 */ /* 0x000fca0000010892 */
[----:B---3--:R-:W-:Y:S03]  /*164b0*/  HMMA.16816.F32 R104, R4, R16, R104 ;  /* 0x000000100468723c */ /* 0x008fe60000001868 */
[----:B------:R-:W-:Y:S01]  /*164c0*/  FADD.FTZ R140, R143, R140 ;  /* 0x0000008c8f8c7221 */ /* 0x000fe20000010000 */
[----:B------:R-:W-:-:S04]  /*164d0*/  FADD.FTZ R138, R141, R138 ;  /* 0x0000008a8d8a7221 */ /* 0x000fc80000010000 */
[C---:B------:R-:W-:Y:S01]  /*164e0*/  HMMA.16816.F32 R100, R4.reuse, R18, R100 ;  /* 0x000000120464723c */ /* 0x040fe20000001864 */
[----:B------:R-:W3:Y:S07]  /*164f0*/  LDSM.16.MT88.4 R16, [R144+0xf800] ;  /* 0x00f800009010783b */ /* 0x000eee0000004200 */
[C---:B------:R-:W-:Y:S08]  /*16500*/  HMMA.16816.F32 R96, R4.reuse, R12, R96 ;  /* 0x0000000c0460723c */ /* 0x040ff00000001860 */
[----:B------:R-:W-:Y:S01]  /*16510*/  HMMA.16816.F32 R92, R4, R14, R92 ;  /* 0x0000000e045c723c */ /* 0x000fe2000000185c */
[----:B------:R-:W5:Y:S02]  /*16520*/  LDSM.16.MT88.4 R12, [R144+0x13800] ;  /* 0x01380000900c783b */ /* 0x000f640000004200 */
[----:B------:R-:W-:-:S05]  /*16530*/  FADD.FTZ R67, R67, R140 ;  /* 0x0000008c43437221 */ /* 0x000fca0000010000 */
[----:B------:R-:W-:Y:S03]  /*16540*/  HMMA.16816.F32 R88, R4, R28, R88 ;  /* 0x0000001c0458723c */ /* 0x000fe60000001858 */
[-CC-:B------:R-:W-:Y:S01]  /*16550*/  FFMA.FTZ R28, R151, R145.reuse, -R142.reuse ;  /* 0x00000091971c7223 */ /* 0x180fe2000001088e */
[----:B------:R-:W-:-:S04]  /*16560*/  FFMA.FTZ R29, R149, R145, -R142 ;  /* 0x00000091951d7223 */ /* 0x000fc8000001088e */
[----:B------:R-:W-:Y:S03]  /*16570*/  HMMA.16816.F32 R84, R4, R30, R84 ;  /* 0x0000001e0454723c */ /* 0x000fe60000001854 */
[----:B------:R-:W-:Y:S01]  /*16580*/  FFMA.FTZ R30, R147, R145, -R142 ;  /* 0x00000091931e7223 */ /* 0x000fe2000001088e */
[----:B------:R-:W-:-:S04]  /*16590*/  FADD.FTZ R65, R65, R138 ;  /* 0x0000008a41417221 */ /* 0x000fc80000010000 */
[----:B------:R-:W-:Y:S03]  /*165a0*/  HMMA.16816.F32 R128, R4, R24, R128 ;  /* 0x000000180480723c */ /* 0x000fe60000001880 */
[-CC-:B------:R-:W-:Y:S01]  /*165b0*/  FFMA.FTZ R24, R161, R145.reuse, -R146.reuse ;  /* 0x00000091a1187223 */ /* 0x180fe20000010892 */
[----:B------:R-:W-:-:S04]  /*165c0*/  FFMA.FTZ R25, R159, R145, -R146 ;  /* 0x000000919f197223 */ /* 0x000fc80000010892 */
[----:B------:R-:W-:Y:S03]  /*165d0*/  HMMA.16816.F32 R124, R4, R26, R124 ;  /* 0x0000001a047c723c */ /* 0x000fe6000000187c */
[-C--:B------:R-:W-:Y:S01]  /*165e0*/  FFMA.FTZ R26, R157, R145.reuse, -R146 ;  /* 0x000000919d1a7223 */ /* 0x080fe20000010892 */
[----:B------:R-:W-:Y:S01]  /*165f0*/  FFMA.FTZ R27, R153, R145, -R142 ;  /* 0x00000091991b7223 */ /* 0x000fe2000001088e */
[----:B------:R-:W-:Y:S01]  /*16600*/  MUFU.EX2 R24, R24 ;  /* 0x0000001800187308 */ /* 0x000fe20000000800 */
[----:B------:R-:W-:-:S03]  /*16610*/  FADD.FTZ R66, R66, R67 ;  /* 0x0000004342427221 */ /* 0x000fc60000010000 */
[----:B------:R-:W2:Y:S01]  /*16620*/  MUFU.EX2 R25, R25 ;  /* 0x0000001900197308 */ /* 0x000ea20000000800 */
[----:B------:R-:W-:-:S03]  /*16630*/  FADD.FTZ R64, R64, R65 ;  /* 0x0000004140407221 */ /* 0x000fc60000010000 */
[----:B------:R-:W-:Y:S04]  /*16640*/  MUFU.EX2 R26, R26 ;  /* 0x0000001a001a7308 */ /* 0x000fe80000000800 */
[----:B------:R-:W-:Y:S04]  /*16650*/  MUFU.EX2 R235, R235 ;  /* 0x000000eb00eb7308 */ /* 0x000fe80000000800 */
[----:B------:R-:W-:Y:S04]  /*16660*/  MUFU.EX2 R27, R27 ;  /* 0x0000001b001b7308 */ /* 0x000fe80000000800 */
[----:B------:R-:W3:Y:S04]  /*16670*/  MUFU.EX2 R28, R28 ;  /* 0x0000001c001c7308 */ /* 0x000ee80000000800 */
[----:B------:R-:W-:Y:S04]  /*16680*/  MUFU.EX2 R29, R29 ;  /* 0x0000001d001d7308 */ /* 0x000fe80000000800 */
[----:B------:R-:W5:Y:S01]  /*16690*/  MUFU.EX2 R30, R30 ;  /* 0x0000001e001e7308 */ /* 0x000f620000000800 */
        /* <DEDUP_REMOVED lines=8> */
[----:B-1----:R-:W-:Y:S03]  /*16720*/  HMMA.16816.F32 R72, R4, R20, R72 ;  /* 0x000000140448723c */ /* 0x002fe60000001848 */
[----:B------:R-:W-:Y:S01]  /*16730*/  FADD.FTZ R54, R54, R55 ;  /* 0x0000003736367221 */ /* 0x000fe20000010000 */
[----:B------:R-:W-:-:S04]  /*16740*/  FADD.FTZ R52, R52, R53 ;  /* 0x0000003534347221 */ /* 0x000fc80000010000 */
[----:B------:R-:W-:Y:S03]  /*16750*/  HMMA.16816.F32 R68, R4, R22, R68 ;  /* 0x000000160444723c */ /* 0x000fe60000001844 */
[----:B--2---:R-:W-:Y:S02]  /*16760*/  F2FP.F16.F32.PACK_AB R4, R25, R24 ;  /* 0x000000181904723e */ /* 0x004fe400000000ff */
[----:B---3--:R-:W-:Y:S02]  /*16770*/  F2FP.F16.F32.PACK_AB R5, R28, R27 ;  /* 0x0000001b1c05723e */ /* 0x008fe400000000ff */
[----:B------:R-:W-:Y:S02]  /*16780*/  F2FP.F16.F32.PACK_AB R6, R235, R26 ;  /* 0x0000001aeb06723e */ /* 0x000fe400000000ff */
[----:B-----5:R-:W-:Y:S01]  /*16790*/  F2FP.F16.F32.PACK_AB R7, R30, R29 ;  /* 0x0000001d1e07723e */ /* 0x020fe200000000ff */
[----:B------:R-:W-:Y:S01]  /*167a0*/  FADD.FTZ R21, R51, R54 ;  /* 0x0000003633157221 */ /* 0x000fe20000010000 */
[----:B------:R-:W-:-:S05]  /*167b0*/  FADD.FTZ R23, R49, R52 ;  /* 0x0000003431177221 */ /* 0x000fca0000010000 */
[----:B------:R-:W-:Y:S03]  /*167c0*/  HMMA.16816.F32 R128, R4, R8, R128 ;  /* 0x000000080480723c */ /* 0x000fe60000001880 */
        /* <DEDUP_REMOVED lines=9> */
[C---:B------:R-:W-:Y:S01]  /*16860*/  HMMA.16816.F32 R116, R4.reuse, R18, R116 ;  /* 0x000000120474723c */ /* 0x040fe20000001874 */
[----:B------:R-:W2:Y:S07]  /*16870*/  LDSM.16.MT88.4 R16, [R139+0x13800] ;  /* 0x013800008b10783b */ /* 0x000eae0000004200 */
[C---:B------:R-:W-:Y:S08]  /*16880*/  HMMA.16816.F32 R88, R4.reuse, R12, R88 ;  /* 0x0000000c0458723c */ /* 0x040ff00000001858 */
        /* <DEDUP_REMOVED lines=18> */
[----:B------:R-:W-:Y:S01]  /*169b0*/  FADD.FTZ R21, R162, R21 ;  /* 0x00000015a2157221 */ /* 0x000fe20000010000 */
[----:B--2---:R-:W-:Y:S03]  /*169c0*/  HMMA.16816.F32 R96, R4, R16, R96 ;  /* 0x000000100460723c */ /* 0x004fe60000001860 */
[----:B------:R-:W-:Y:S01]  /*169d0*/  FADD.FTZ R164, R164, R9 ;  /* 0x00000009a4a47221 */ /* 0x000fe20000010000 */
[----:B------:R-:W-:-:S04]  /*169e0*/  FADD.FTZ R168, R168, R21 ;  /* 0x00000015a8a87221 */ /* 0x000fc80000010000 */
[----:B------:R-:W-:Y:S01]  /*169f0*/  HMMA.16816.F32 R92, R4, R18, R92 ;  /* 0x00000012045c723c */ /* 0x000fe2000000185c */
[----:B------:R-:W1:Y:S02]  /*16a00*/  LDSM.16.MT88.4 R16, [R42+0x3800] ;  /* 0x003800002a10783b */ /* 0x000e640000004200 */
[----:B------:R-:W-:Y:S01]  /*16a10*/  FADD.FTZ R227, R227, R164 ;  /* 0x000000a4e3e37221 */ /* 0x000fe20000010000 */
[----:B------:R-:W-:-:S04]  /*16a20*/  FADD.FTZ R37, R37, R168 ;  /* 0x000000a825257221 */ /* 0x000fc80000010000 */
[C---:B---3--:R-:W-:Y:S08]  /*16a30*/  HMMA.16816.F32 R112, R4.reuse, R12, R112 ;  /* 0x0000000c0470723c */ /* 0x048ff00000001870 */
[----:B------:R-:W-:Y:S01]  /*16a40*/  HMMA.16816.F32 R108, R4, R14, R108 ;  /* 0x0000000e046c723c */ /* 0x000fe2000000186c */
[----:B------:R-:W2:Y:S02]  /*16a50*/  LDSM.16.MT88.4 R12, [R42+0x7800] ;  /* 0x007800002a0c783b */ /* 0x000ea40000004200 */
        /* <DEDUP_REMOVED lines=18> */
[----:B------:R-:W-:Y:S02]  /*16b80*/  BSSY B2, `(.L_x_7415) ;  /* 0x0000516000027945 */ /* 0x000fe40003800000 */
[----:B------:R-:W-:Y:S01]  /*16b90*/  FADD.FTZ R26, R26, R25 ;  /* 0x000000191a1a7221 */ /* 0x000fe20000010000 */
[----:B------:R-:W-:-:S04]  /*16ba0*/  FADD.FTZ R29, R29, R28 ;  /* 0x0000001c1d1d7221 */ /* 0x000fc80000010000 */
[----:B-1----:R-:W-:Y:S03]  /*16bb0*/  HMMA.16816.F32 R104, R4, R16, R104 ;  /* 0x000000100468723c */ /* 0x002fe60000001868 */
[----:B------:R-:W-:Y:S01]  /*16bc0*/  FADD.FTZ R235, R235, R26 ;  /* 0x0000001aebeb7221 */ /* 0x000fe20000010000 */
[----:B------:R-:W-:-:S04]  /*16bd0*/  FADD.FTZ R233, R30, R29 ;  /* 0x0000001d1ee97221 */ /* 0x000fc80000010000 */
        /* <DEDUP_REMOVED lines=10> */
[----:B------:R-:W-:Y:S01]  /*16c80*/  LOP3.LUT R40, R40, 0x200, RZ, 0xc0, !PT ;  /* 0x0000020028287812 */ /* 0x000fe200078ec0ff */
        /* <DEDUP_REMOVED lines=64> */
.L_x_7418:
        /* <DEDUP_REMOVED lines=8> */
.L_x_7419:
[----:B------:R-:W-:Y:S05]  /*17110*/  BSYNC.RECONVERGENT B0 ;  /* 0x0000000000007941 */ /* 0x000fea0003800200 */
.L_x_7417:
[C---:B------:R-:W-:Y:S01]  /*17120*/  IMAD.SHL.U32 R5, R136.reuse, 0x20, RZ ;  /* 0x0000002088057824 */ /* 0x040fe200078e00ff */
[----:B------:R-:W-:Y:S01]  /*17130*/  SHF.L.U64.HI R4, R136, 0x5, R137 ;  /* 0x0000000588047819 */ /* 0x000fe20000010289 */
[----:B------:R-:W-:Y:S01]  /*17140*/  IMAD.SHL.U32 R7, R198, 0x20, RZ ;  /* 0x00000020c6077824 */ /* 0x000fe200078e00ff */
[----:B------:R-:W-:Y:S01]  /*17150*/  LOP3.LUT R9, R196, 0x1c0, RZ, 0xc0, !PT ;  /* 0x000001c0c4097812 */ /* 0x000fe200078ec0ff */
[----:B------:R-:W-:Y:S01]  /*17160*/  ULEA UR6, UR8, UR9, 0x18 ;  /* 0x0000000908067291 */ /* 0x000fe2000f8ec0ff */
[----:B------:R-:W-:Y:S01]  /*17170*/  IADD3 R10, P1, PT, R5, R212, RZ ;  /* 0x000000d4050a7210 */ /* 0x000fe20007f3e0ff */
[----:B------:R-:W-:Y:S01]  /*17180*/  IMAD.IADD R138, R201, 0x1, R62 ;  /* 0x00000001c98a7824 */ /* 0x000fe200078e023e */
[----:B------:R-:W-:Y:S01]  /*17190*/  LOP3.LUT R9, R9, 0x38, R198, 0xf8, !PT ;  /* 0x0000003809097812 */ /* 0x000fe200078ef8c6 */
[----:B------:R-:W-:Y:S01]  /*171a0*/  BSSY.RECONVERGENT B1, `(.L_x_7420) ;  /* 0x000016a000017945 */ /* 0x000fe20003800200 */
[----:B------:R-:W-:Y:S01]  /*171b0*/  LOP3.LUT R40, R40, 0x7c00, R7, 0xf8, !PT ;  /* 0x00007c0028287812 */ /* 0x000fe200078ef807 */
[----:B------:R-:W-:Y:S01]  /*171c0*/  IMAD.X R11, R4, 0x1, R213, P1 ;  /* 0x00000001040b7824 */ /* 0x000fe200008e06d5 */
[----:B------:R-:W-:-:S02]  /*171d0*/  IADD3 R6, P1, PT, R10, R5, RZ ;  /* 0x000000050a067210 */ /* 0x000fc40007f3e0ff */
[----:B------:R-:W-:Y:S02]  /*171e0*/  LOP3.LUT R9, R9, R0, RZ, 0x3c, !PT ;  /* 0x0000000009097212 */ /* 0x000fe400078e3cff */
[----:B------:R-:W-:Y:S01]  /*171f0*/  LOP3.LUT R40, R40, R41, RZ, 0xfc, !PT ;  /* 0x0000002928287212 */ /* 0x000fe200078efcff */
[----:B------:R-:W-:Y:S01]  /*17200*/  IMAD.X R7, R11, 0x1, R4, P1 ;  /* 0x000000010b077824 */ /* 0x000fe200008e0604 */
[-C--:B------:R-:W-:Y:S02]  /*17210*/  IADD3 R8, P1, PT, R6, R5.reuse, RZ ;  /* 0x0000000506087210 */ /* 0x080fe40007f3e0ff */
[----:B------:R-:W-:Y:S02]  /*17220*/  LOP3.LUT R0, R9, 0x1e00, R196, 0xf8, !PT ;  /* 0x00001e0009007812 */ /* 0x000fe400078ef8c4 */
[----:B------:R-:W-:Y:S01]  /*17230*/  LEA R185, R40, UR6, 0x1 ;  /* 0x0000000628b97c11 */ /* 0x000fe2000f8e08ff */
[----:B------:R-:W-:Y:S01]  /*17240*/  IMAD.X R9, R7, 0x1, R4, P1 ;  /* 0x0000000107097824 */ /* 0x000fe200008e0604 */
[----:B------:R-:W-:-:S02]  /*17250*/  IADD3 R18, P1, PT, R8, R5, RZ ;  /* 0x0000000508127210 */ /* 0x000fc40007f3e0ff */
[----:B------:R-:W-:Y:S01]  /*17260*/  LEA R0, R0, UR6, 0x1 ;  /* 0x0000000600007c11 */ /* 0x000fe2000f8e08ff */
[----:B------:R-:W-:Y:S01]  /*17270*/  IMAD.IADD R202, R62, 0x1, R185 ;  /* 0x000000013eca7824 */ /* 0x000fe200078e02b9 */
[----:B------:R-:W-:Y:S01]  /*17280*/  LOP3.LUT P3, RZ, R198, 0x4, RZ, 0xc0, !PT ;  /* 0x00000004c6ff7812 */ /* 0x000fe2000786c0ff */
[--C-:B------:R-:W-:Y:S01]  /*17290*/  IMAD.X R19, R9, 0x1, R4.reuse, P1 ;  /* 0x0000000109137824 */ /* 0x100fe200008e0604 */
[-C--:B------:R-:W-:Y:S01]  /*172a0*/  IADD3 R16, P1, PT, R18, R5.reuse, RZ ;  /* 0x0000000512107210 */ /* 0x080fe20007f3e0ff */
[----:B------:R-:W-:Y:S01]  /*172b0*/  @!PT LDS RZ, [RZ] ;  /* 0x00000000fffff984 */ /* 0x000fe20000000800 */
[----:B------:R-:W-:Y:S01]  /*172c0*/  @!PT LDS RZ, [RZ] ;  /* 0x00000000fffff984 */ /* 0x000fe20000000800 */
[----:B------:R-:W-:Y:S01]  /*172d0*/  @!PT LDS RZ, [RZ] ;  /* 0x00000000fffff984 */ /* 0x000fe20000000800 */
[----:B------:R-:W-:Y:S03]  /*172e0*/  LDGSTS.E.BYPASS.LTC128B.128 [R0+0xc000], desc[UR4][R212.64] ;  /* 0x0c000000d4007fae */ /* 0x000fe6000b981a04 */
[----:B------:R-:W-:Y:S01]  /*172f0*/  IADD3 R24, P2, PT, R16, R5, RZ ;  /* 0x0000000510187210 */ /* 0x000fe20007f5e0ff */
[----:B------:R-:W-:Y:S01]  /*17300*/  LDGSTS.E.BYPASS.LTC128B.128 [R0+0x10000], desc[UR4][R212.64+0x80] ;  /* 0x10000080d4007fae */ /* 0x000fe2000b981a04 */
[----:B------:R-:W-:-:S02]  /*17310*/  IMAD.X R17, R19, 0x1, R4, P1 ;  /* 0x0000000113117824 */ /* 0x000fc400008e0604 */
[----:B------:R-:W-:Y:S01]  /*17320*/  IADD3 R26, P1, PT, R24, R5, RZ ;  /* 0x00000005181a7210 */ /* 0x000fe20007f3e0ff */
[----:B------:R-:W-:Y:S01]  /*17330*/  LDGSTS.E.BYPASS.LTC128B.128 [R0+0xc800], desc[UR4][R10.64] ;  /* 0x0c8000000a007fae */ /* 0x000fe2000b981a04 */
[----:B------:R-:W-:-:S03]  /*17340*/  IMAD.X R25, R17, 0x1, R4, P2 ;  /* 0x0000000111197824 */ /* 0x000fc600010e0604 */
[----:B------:R-:W-:Y:S01]  /*17350*/  LDGSTS.E.BYPASS.LTC128B.128 [R0+0x10800], desc[UR4][R10.64+0x80] ;  /* 0x108000800a007fae */ /* 0x000fe2000b981a04 */
[----:B------:R-:W-:-:S03]  /*17360*/  IMAD.X R27, R25, 0x1, R4, P1 ;  /* 0x00000001191b7824 */ /* 0x000fc600008e0604 */
        /* <DEDUP_REMOVED lines=14> */
[----:B------:R-:W3:Y:S04]  /*17450*/  LDSM.16.M88.4 R12, [R201+0x4800] ;  /* 0x00480000c90c783b */ /* 0x000ee80000000200 */
[----:B-1----:R-:W1:Y:S04]  /*17460*/  LDSM.16.M88.4 R4, [R201+0x5000] ;  /* 0x00500000c904783b */ /* 0x002e680000000200 */
        /* <DEDUP_REMOVED lines=12> */
[----:B------:R-:W-:Y:S01]  /*17530*/  LDSM.16.M88.4 R180, [R138+0x6800] ;  /* 0x006800008ab4783b */ /* 0x000fe20000000200 */
[C---:B---3--:R-:W-:Y:S03]  /*17540*/  HMMA.16816.F32 R16, R140.reuse, R12, RZ ;  /* 0x0000000c8c10723c */ /* 0x048fe600000018ff */
[----:B------:R-:W-:Y:S04]  /*17550*/  LDSM.16.M88.4 R64, [R138+0x7000] ;  /* 0x007000008a40783b */ /* 0x000fe80000000200 */
[----:B------:R-:W-:Y:S01]  /*17560*/  LDSM.16.M88.4 R192, [R201+0xb000] ;  /* 0x00b00000c9c0783b */ /* 0x000fe20000000200 */
[C---:B-1----:R-:W-:Y:S03]  /*17570*/  HMMA.16816.F32 R8, R140.reuse, R4, RZ ;  /* 0x000000048c08723c */ /* 0x042fe600000018ff */
[----:B------:R-:W-:Y:S04]  /*17580*/  LDSM.16.M88.4 R188, [R201+0xb800] ;  /* 0x00b80000c9bc783b */ /* 0x000fe80000000200 */
[----:B------:R-:W0:Y:S01]  /*17590*/  LDGDEPBAR ;  /* 0x00000000000079af */ /* 0x000e220000000000 */
        /* <DEDUP_REMOVED lines=16> */
[----:B--2---:R-:W-:Y:S03]  /*176a0*/  HMMA.16816.F32 R16, R48, R40, R16 ;  /* 0x000000283010723c */ /* 0x004fe60000001810 */
[----:B------:R-:W-:-:S05]  /*176b0*/  SEL R40, R199, 0xffffffc0, !P3 ;  /* 0xffffffc0c7287807 */ /* 0x000fca0005800000 */
[----:B------:R-:W-:Y:S02]  /*176c0*/  IMAD.IADD R237, R40, 0x1, R185 ;  /* 0x0000000128ed7824 */ /* 0x000fe400078e02b9 */
[----:B------:R-:W-:Y:S01]  /*176d0*/  IMAD.IADD R61, R201, 0x1, R40 ;  /* 0x00000001c93d7824 */ /* 0x000fe200078e0228 */
[----:B------:R-:W-:Y:S03]  /*176e0*/  HMMA.16816.F32 R12, R48, R42, R12 ;  /* 0x0000002a300c723c */ /* 0x000fe6000000180c */
[C---:B------:R-:W-:Y:S01]  /*176f0*/  IMAD.IADD R139, R62.reuse, 0x1, R237 ;  /* 0x000000013e8b7824 */ /* 0x040fe200078e02ed */
[----:B------:R-:W-:Y:S01]  /*17700*/  LDSM.16.M88.4 R52, [R237] ;  /* 0x00000000ed34783b */ /* 0x000fe20000000200 */
[----:B------:R-:W-:-:S03]  /*17710*/  IMAD.IADD R62, R62, 0x1, R61 ;  /* 0x000000013e3e7824 */ /* 0x000fc600078e023d */
[----:B------:R-:W2:Y:S01]  /*17720*/  LDSM.16.M88.4 R44, [R61+0x4000] ;  /* 0x004000003d2c783b */ /* 0x000ea20000000200 */
[C---:B------:R-:W-:Y:S03]  /*17730*/  HMMA.16816.F32 R8, R48.reuse, R36, R8 ;  /* 0x000000243008723c */ /* 0x040fe60000001808 */
[----:B------:R-:W4:Y:S04]  /*17740*/  LDSM.16.M88.4 R40, [R61+0x4800] ;  /* 0x004800003d28783b */ /* 0x000f280000000200 */
[----:B------:R-:W-:Y:S01]  /*17750*/  LDSM.16.M88.4 R184, [R185+0x2000] ;  /* 0x00200000b9b8783b */ /* 0x000fe20000000200 */
[C---:B------:R-:W-:Y:S03]  /*17760*/  HMMA.16816.F32 R4, R48.reuse, R38, R4 ;  /* 0x000000263004723c */ /* 0x040fe60000001804 */
[----:B------:R-:W5:Y:S04]  /*17770*/  LDSM.16.M88.4 R36, [R61+0x5000] ;  /* 0x005000003d24783b */ /* 0x000f680000000200 */
[----:B------:R-:W-:Y:S01]  /*17780*/  LDSM.16.M88.4 R236, [R237+0x2000] ;  /* 0x00200000edec783b */ /* 0x000fe20000000200 */
[C---:B-1----:R-:W-:Y:S03]  /*17790*/  HMMA.16816.F32 R176, R48.reuse, R32, R176 ;  /* 0x0000002030b0723c */ /* 0x042fe600000018b0 */
[----:B------:R-:W-:Y:S05]  /*177a0*/  LDSM.16.M88.4 R228, [R61+0x9800] ;  /* 0x009800003de4783b */ /* 0x000fea0000000200 */
        /* <DEDUP_REMOVED lines=28> */
[----:B------:R-:W5:Y:S04]  /*17970*/  LDSM.16.M88.4 R48, [R62+0x5000] ;  /* 0x005000003e30783b */ /* 0x000f680000000200 */
[----:B------:R-:W-:Y:S03]  /*17980*/  LDSM.16.M88.4 R64, [R62+0x7000] ;  /* 0x007000003e40783b */ /* 0x000fe60000000200 */
        /* <DEDUP_REMOVED lines=18> */
[----:B------:R-:W5:Y:S07]  /*17ab0*/  LDSM.16.M88.4 R48, [R201+0x9800] ;  /* 0x00980000c930783b */ /* 0x000f6e0000000200 */
        /* <DEDUP_REMOVED lines=32> */
[----:B------:R-:W-:Y:S01]  /*17cc0*/  HMMA.16816.F32 R156, R184, R38, R156 ;  /* 0x00000026b89c723c */ /* 0x000fe2000000189c */
        /* <DEDUP_REMOVED lines=20> */
[----:B------:R-:W-:Y:S03]  /*17e10*/  HMMA.16816.F32 R168, R40, R56, R168 ;  /* 0x0000003828a8723c */ /* 0x000fe600000018a8 */
[----:B-----5:R-:W-:-:S05]  /*17e20*/  VIADD R61, R135, 0xfffffffe ;  /* 0xfffffffe873d7836 */ /* 0x020fca0000000000 */
[----:B------:R-:W-:Y:S01]  /*17e30*/  ISETP.GT.AND P2, PT, R61, R208, PT ;  /* 0x000000d03d00720c */ /* 0x000fe20003f44270 */
[C---:B------:R-:W-:Y:S01]  /*17e40*/  HMMA.16816.F32 R164, R40.reuse, R58, R164 ;  /* 0x0000003a28a4723c */ /* 0x040fe200000018a4 */
[----:B------:R-:W5:Y:S07]  /*17e50*/  LDSM.16.M88.4 R56, [R62+0x8000] ;  /* 0x008000003e38783b */ /* 0x000f6e0000000200 */
        /* <DEDUP_REMOVED lines=8> */
[----:B------:R-:W2:Y:S04]  /*17ee0*/  LDSM.16.M88.4 R44, [R62+0x9800] ;  /* 0x009800003e2c783b */ /* 0x000ea80000000200 */
[----:B------:R-:W2:Y:S03]  /*17ef0*/  LDSM.16.M88.4 R40, [R62+0xa000] ;  /* 0x00a000003e28783b */ /* 0x000ea60000000200 */
[C---:B----4-:R-:W-:Y:S08]  /*17f00*/  HMMA.16816.F32 R24, R236.reuse, R36, R24 ;  /* 0x00000024ec18723c */ /* 0x050ff00000001818 */
[C---:B------:R-:W-:Y:S01]  /*17f10*/  HMMA.16816.F32 R20, R236.reuse, R38, R20 ;  /* 0x00000026ec14723c */ /* 0x040fe20000001814 */
[----:B------:R-:W4:Y:S07]  /*17f20*/  LDSM.16.M88.4 R36, [R62+0xa800] ;  /* 0x00a800003e24783b */ /* 0x000f2e0000000200 */
        /* <DEDUP_REMOVED lines=17> */
[C---:B-----5:R-:W-:Y:S08]  /*18040*/  HMMA.16816.F32 R24, R64.reuse, R56, R24 ;  /* 0x000000384018723c */ /* 0x060ff00000001818 */
        /* <DEDUP_REMOVED lines=10> */
[C---:B------:R-:W-:Y:S08]  /*180f0*/  HMMA.16816.F32 R156, R64.reuse, R38, R156 ;  /* 0x00000026409c723c */ /* 0x040ff0000000189c */
[C---:B-1----:R-:W-:Y:S08]  /*18100*/  HMMA.16816.F32 R152, R64.reuse, R32, R152 ;  /* 0x000000204098723c */ /* 0x042ff00000001898 */
[C---:B------:R-:W-:Y:S08]  /*18110*/  HMMA.16816.F32 R148, R64.reuse, R34, R148 ;  /* 0x000000224094723c */ /* 0x040ff00000001894 */
[C---:B---3--:R-:W-:Y:S08]  /*18120*/  HMMA.16816.F32 R144, R64.reuse, R28, R144 ;  /* 0x0000001c4090723c */ /* 0x048ff00000001890 */
[----:B------:R-:W-:Y:S01]  /*18130*/  HMMA.16816.F32 R140, R64, R30, R140 ;  /* 0x0000001e408c723c */ /* 0x000fe2000000188c */
[----:B------:R-:W-:Y:S07]  /*18140*/  BAR.SYNC.DEFER_BLOCKING 0x0 ;  /* 0x0000000000007b1d */ /* 0x000fee0000010000 */
[----:B------:R-:W-:-:S12]  /*18150*/  @!P2 BRA `(.L_x_7421) ;  /* 0x0000000400b8a947 */ /* 0x000fd80003800000 */
        /* <DEDUP_REMOVED lines=64> */
.L_x_7423:
        /* <DEDUP_REMOVED lines=8> */
.L_x_7424:
[----:B------:R-:W-:Y:S05]  /*185e0*/  BSYNC.RECONVERGENT B0 ;  /* 0x0000000000007941 */ /* 0x000fea0003800200 */
.L_x_7422:
        /* <DEDUP_REMOVED lines=37> */
.L_x_7421:
[----:B------:R-:W-:Y:S05]  /*18840*/  BSYNC.RECONVERGENT B1 ;  /* 0x0000000000017941 */ /* 0x000fea0003800200 */
.L_x_7420:
[----:B-1----:R-:W2:Y:S01]  /*18850*/  LD.E R0, desc[UR4][R132.64+0xdc] ;  /* 0x0000dc0484007980 */ /* 0x002ea2000c101900 */
[----:B------:R-:W-:-:S04]  /*18860*/  IMAD R29, R135, 0x80, R60 ;  /* 0x00000080871d7824 */ /* 0x000fc800078e023c */
[C---:B------:R-:W-:Y:S02]  /*18870*/  VIADD R63, R29.reuse, 0xffffff00 ;  /* 0xffffff001d3f7836 */ /* 0x040fe40000000000 */
[C---:B------:R-:W-:Y:S02]  /*18880*/  VIADD R245, R29.reuse, 0xffffff01 ;  /* 0xffffff011df57836 */ /* 0x040fe40000000000 */
[----:B------:R-:W-:Y:S01]  /*18890*/  VIADD R243, R29, 0xffffff08 ;  /* 0xffffff081df37836 */ /* 0x000fe20000000000 */
[----:B------:R-:W-:Y:S01]  /*188a0*/  ISETP.GE.AND P0, PT, R63, R226, PT ;  /* 0x000000e23f00720c */ /* 0x000fe20003f06270 */
[----:B------:R-:W-:Y:S01]  /*188b0*/  VIADD R241, R29, 0xffffff09 ;  /* 0xffffff091df17836 */ /* 0x000fe20000000000 */
[----:B------:R-:W-:Y:S01]  /*188c0*/  ISETP.GE.AND P6, PT, R63, R218, PT ;  /* 0x000000da3f00720c */ /* 0x000fe20003fc6270 */
[----:B------:R-:W-:Y:S01]  /*188d0*/  VIADD R239, R29, 0xffffff10 ;  /* 0xffffff101def7836 */ /* 0x000fe20000000000 */
[----:B------:R-:W-:Y:S02]  /*188e0*/  FSEL R24, R24, -INF , P0 ;  /* 0xff80000018187808 */ /* 0x000fe40000000000 */
[----:B------:R-:W-:-:S02]  /*188f0*/  ISETP.GE.AND P1, PT, R245, R226, PT ;  /* 0x000000e2f500720c */ /* 0x000fc40003f26270 */
        /* <DEDUP_REMOVED lines=8> */
[-C--:B------:R-:W-:Y:S02]  /*18980*/  ISETP.GE.AND P1, PT, R241, R226.reuse, PT ;  /* 0x000000e2f100720c */ /* 0x080fe40003f26270 */
[----:B------:R-:W-:Y:S02]  /*18990*/  ISETP.GE.AND P0, PT, R239, R226, PT ;  /* 0x000000e2ef00720c */ /* 0x000fe40003f06270 */
[----:B------:R-:W-:Y:S02]  /*189a0*/  FSEL R25, R25, -INF , !P5 ;  /* 0xff80000019197808 */ /* 0x000fe40006800000 */
[----:B------:R-:W-:Y:S01]  /*189b0*/  FSEL R20, R20, -INF , !P6 ;  /* 0xff80000014147808 */ /* 0x000fe20007000000 */
[----:B------:R-:W-:Y:S01]  /*189c0*/  VIADD R187, R29, 0xffffff19 ;  /* 0xffffff191dbb7836 */ /* 0x000fe20000000000 */
[----:B------:R-:W-:Y:S01]  /*189d0*/  ISETP.GE.AND P5, PT, R241, R218, PT ;  /* 0x000000daf100720c */ /* 0x000fe20003fa6270 */
[----:B------:R-:W-:Y:S01]  /*189e0*/  VIADD R237, R29, 0xffffff20 ;  /* 0xffffff201ded7836 */ /* 0x000fe20000000000 */
[----:B------:R-:W-:-:S02]  /*189f0*/  FSEL R21, R21, -INF , P1 ;  /* 0xff80000015157808 */ /* 0x000fc40000800000 */
[----:B------:R-:W-:Y:S02]  /*18a00*/  ISETP.GE.AND P6, PT, R239, R218, PT ;  /* 0x000000daef00720c */ /* 0x000fe40003fc6270 */
[----:B------:R-:W-:Y:S02]  /*18a10*/  FSEL R195, R16, -INF , P0 ;  /* 0xff80000010c37808 */ /* 0x000fe40000000000 */
        /* <DEDUP_REMOVED lines=105> */
[----:B------:R-:W-:-:S02]  /*190b0*/  ISETP.GE.AND P5, PT, R41, R218, PT ;  /* 0x000000da2900720c */ /* 0x000fc40003fa6270 */
[----:B------:R-:W-:Y:S02]  /*190c0*/  FSEL R153, R153, -INF , P1 ;  /* 0xff80000099997808 */ /* 0x000fe40000800000 */
[----:B------:R-:W-:Y:S02]  /*190d0*/  ISETP.GE.AND P6, PT, R39, R218, PT ;  /* 0x000000da2700720c */ /* 0x000fe40003fc6270 */
[----:B------:R-:W-:Y:S02]  /*190e0*/  FSEL R148, R148, -INF , P0 ;  /* 0xff80000094947808 */ /* 0x000fe40000000000 */
[-C--:B------:R-:W-:Y:S02]  /*190f0*/  ISETP.GE.AND P1, PT, R37, R226.reuse, PT ;  /* 0x000000e22500720c */ /* 0x080fe40003f26270 */
[----:B------:R-:W-:Y:S01]  /*19100*/  ISETP.GE.AND P0, PT, R35, R226, PT ;  /* 0x000000e22300720c */ /* 0x000fe20003f06270 */
[----:B------:R-:W-:Y:S01]  /*19110*/  VIADD R31, R29, 0xffffff78 ;  /* 0xffffff781d1f7836 */ /* 0x000fe20000000000 */
[----:B------:R-:W-:Y:S01]  /*19120*/  FSEL R172, R153, -INF , !P5 ;  /* 0xff80000099ac7808 */ /* 0x000fe20006800000 */
[----:B------:R-:W-:Y:S01]  /*19130*/  VIADD R29, R29, 0xffffff79 ;  /* 0xffffff791d1d7836 */ /* 0x000fe20000000000 */
        /* <DEDUP_REMOVED lines=9> */
[----:B------:R-:W-:Y:S02]  /*191d0*/  ISETP.GE.AND P5, PT, R33, R218, PT ;  /* 0x000000da2100720c */ /* 0x000fe40003fa6270 */
[----:B------:R-:W-:Y:S02]  /*191e0*/  FSEL R139, R145, -INF , P1 ;  /* 0xff800000918b7808 */ /* 0x000fe40000800000 */
[----:B------:R-:W-:Y:S02]  /*191f0*/  ISETP.GE.AND P6, PT, R29, R226, PT ;  /* 0x000000e21d00720c */ /* 0x000fe40003fc6270 */
[----:B------:R-:W-:-:S02]  /*19200*/  ISETP.GE.AND P1, PT, R31, R218, PT ;  /* 0x000000da1f00720c */ /* 0x000fc40003f26270 */
[----:B------:R-:W-:Y:S02]  /*19210*/  FSEL R140, R140, -INF , P0 ;  /* 0xff8000008c8c7808 */ /* 0x000fe40000000000 */
[----:B------:R-:W-:Y:S02]  /*19220*/  FSEL R139, R139, -INF , !P5 ;  /* 0xff8000008b8b7808 */ /* 0x000fe40006800000 */
[----:B------:R-:W-:Y:S02]  /*19230*/  FSEL R138, R141, -INF , P6 ;  /* 0xff8000008d8a7808 */ /* 0x000fe40003000000 */
[C---:B------:R-:W-:Y:S02]  /*19240*/  ISETP.GE.AND P5, PT, R63.reuse, R225, PT ;  /* 0x000000e13f00720c */ /* 0x040fe40003fa6270 */
[----:B------:R-:W-:Y:S02]  /*19250*/  ISETP.GE.AND P0, PT, R63, R224, PT ;  /* 0x000000e03f00720c */ /* 0x000fe40003f06270 */
[----:B------:R-:W-:-:S02]  /*19260*/  ISETP.GE.AND P6, PT, R29, R218, PT ;  /* 0x000000da1d00720c */ /* 0x000fc40003fc6270 */
[----:B------:R-:W-:Y:S02]  /*19270*/  FSEL R63, R140, -INF , !P1 ;  /* 0xff8000008c3f7808 */ /* 0x000fe40004800000 */
[-C--:B------:R-:W-:Y:S02]  /*19280*/  ISETP.GE.AND P1, PT, R245, R225.reuse, PT ;  /* 0x000000e1f500720c */ /* 0x080fe40003f26270 */
[----:B------:R-:W-:Y:S02]  /*19290*/  FSEL R138, R138, -INF , !P6 ;  /* 0xff8000008a8a7808 */ /* 0x000fe40007000000 */
[----:B------:R-:W-:Y:S02]  /*192a0*/  FSEL R12, R26, -INF , P5 ;  /* 0xff8000001a0c7808 */ /* 0x000fe40002800000 */
[----:B------:R-:W-:Y:S02]  /*192b0*/  ISETP.GE.AND P6, PT, R243, R225, PT ;  /* 0x000000e1f300720c */ /* 0x000fe40003fc6270 */
        /* <DEDUP_REMOVED lines=8> */
[----:B------:R-:W-:Y:S02]  /*19340*/  FSEL R8, R23, -INF , P1 ;  /* 0xff80000017087808 */ /* 0x000fe40000800000 */
[----:B------:R-:W-:Y:S02]  /*19350*/  ISETP.GE.AND P1, PT, R205, R225, PT ;  /* 0x000000e1cd00720c */ /* 0x000fe40003f26270 */
[-C--:B------:R-:W-:Y:S02]  /*19360*/  ISETP.GE.AND P6, PT, R241, R224.reuse, PT ;  /* 0x000000e0f100720c */ /* 0x080fe40003fc6270 */
        /* <DEDUP_REMOVED lines=15> */
[----:B------:R-:W-:Y:S02]  /*19460*/  FSEL R10, R10, -INF , P5 ;  /* 0xff8000000a0a7808 */ /* 0x000fe40002800000 */
[----:B------:R-:W-:Y:S02]  /*19470*/  FSEL R187, R14, -INF , !P0 ;  /* 0xff8000000ebb7808 */ /* 0x000fe40004000000 */
[C---:B------:R-:W-:Y:S02]  /*19480*/  ISETP.GE.AND P1, PT, R193.reuse, R225, PT ;  /* 0x000000e1c100720c */ /* 0x040fe40003f26270 */
[-C--:B------:R-:W-:Y:S02]  /*19490*/  ISETP.GE.AND P5, PT, R193, R224.reuse, PT ;  /* 0x000000e0c100720c */ /* 0x080fe40003fa6270 */
[----:B------:R-:W-:-:S02]  /*194a0*/  ISETP.GE.AND P0, PT, R237, R224, PT ;  /* 0x000000e0ed00720c */ /* 0x000fc40003f06270 */
[----:B------:R-:W-:Y:S02]  /*194b0*/  FSEL R193, R15, -INF , !P6 ;  /* 0xff8000000fc17808 */ /* 0x000fe40007000000 */
[C---:B------:R-:W-:Y:S02]  /*194c0*/  ISETP.GE.AND P6, PT, R231.reuse, R225, PT ;  /* 0x000000e1e700720c */ /* 0x040fe40003fc6270 */
[----:B------:R-:W-:Y:S02]  /*194d0*/  FSEL R161, R10, -INF , !P0 ;  /* 0xff8000000aa17808 */ /* 0x000fe40004000000 */
[----:B------:R-:W-:Y:S02]  /*194e0*/  ISETP.GE.AND P0, PT, R231, R224, PT ;  /* 0x000000e0e700720c */ /* 0x000fe40003f06270 */
[----:B------:R-:W-:Y:S02]  /*194f0*/  FSEL R6, R6, -INF , P6 ;  /* 0xff80000006067808 */ /* 0x000fe40003000000 */
[----:B------:R-:W-:-:S02]  /*19500*/  FMNMX3.FTZ R5, R134, R24, R25, !PT ;  /* 0x0000001886057276 */ /* 0x000fc40007810019 */
[----:B------:R-:W-:Y:S02]  /*19510*/  FSEL R11, R11, -INF , P1 ;  /* 0xff8000000b0b7808 */ /* 0x000fe40000800000 */
[----:B------:R-:W-:Y:S02]  /*19520*/  FSEL R173, R6, -INF , !P0 ;  /* 0xff80000006ad7808 */ /* 0x000fe40004000000 */
[-C--:B------:R-:W-:Y:S02]  /*19530*/  ISETP.GE.AND P1, PT, R229, R225.reuse, PT ;  /* 0x000000e1e500720c */ /* 0x080fe40003f26270 */
[----:B------:R-:W-:Y:S02]  /*19540*/  FMNMX3.FTZ R6, R5, R20, R16, !PT ;  /* 0x0000001405067276 */ /* 0x000fe40007810010 */
[----:B------:R-:W-:Y:S02]  /*19550*/  FSEL R177, R11, -INF , !P5 ;  /* 0xff8000000bb17808 */ /* 0x000fe40006800000 */
[----:B------:R-:W-:-:S02]  /*19560*/  ISETP.GE.AND P5, PT, R227, R225, PT ;  /* 0x000000e1e300720c */ /* 0x000fc40003fa6270 */
[----:B------:R-:W-:Y:S02]  /*19570*/  FMNMX3.FTZ R5, R3, R12, R22, !PT ;  /* 0x0000000c03057276 */ /* 0x000fe40007810016 */
[----:B------:R-:W-:Y:S02]  /*19580*/  ISETP.GE.AND P6, PT, R229, R224, PT ;  /* 0x000000e0e500720c */ /* 0x000fe40003fc6270 */
[----:B------:R-:W-:Y:S02]  /*19590*/  FSEL R7, R7, -INF , P1 ;  /* 0xff80000007077808 */ /* 0x000fe40000800000 */
[----:B------:R-:W-:Y:S02]  /*195a0*/  FMNMX3.FTZ R6, R6, R195, R191, !PT ;  /* 0x000000c306067276 */ /* 0x000fe400078100bf */
[----:B------:R-:W-:Y:S02]  /*195b0*/  ISETP.GE.AND P1, PT, R211, R225, PT ;  /* 0x000000e1d300720c */ /* 0x000fe40003f26270 */
[----:B------:R-:W-:-:S02]  /*195c0*/  FSEL R165, R178, -INF , P5 ;  /* 0xff800000b2a57808 */ /* 0x000fc40002800000 */
[----:B------:R-:W-:Y:S02]  /*195d0*/  FMNMX3.FTZ R10, R5, R4, R8, !PT ;  /* 0x00000004050a7276 */ /* 0x000fe40007810008 */
[-C--:B------:R-:W-:Y:S02]  /*195e0*/  ISETP.GE.AND P0, PT, R227, R224.reuse, PT ;  /* 0x000000e0e300720c */ /* 0x080fe40003f06270 */
[----:B------:R-:W-:Y:S02]  /*195f0*/  FSEL R178, R7, -INF , !P6 ;  /* 0xff80000007b27808 */ /* 0x000fe40007000000 */
[----:B------:R-:W-:Y:S02]  /*19600*/  FMNMX3.FTZ R6, R6, R189, R185, !PT ;  /* 0x000000bd06067276 */ /* 0x000fe400078100b9 */
[----:B------:R-:W-:Y:S02]  /*19610*/  ISETP.GE.AND P5, PT, R211, R224, PT ;  /* 0x000000e0d300720c */ /* 0x000fe40003fa6270 */
[----:B------:R-:W-:-:S02]  /*19620*/  FSEL R169, R179, -INF , P1 ;  /* 0xff800000b3a97808 */ /* 0x000fc40000800000 */
[-C--:B------:R-:W-:Y:S02]  /*19630*/  ISETP.GE.AND P6, PT, R67, R225.reuse, PT ;  /* 0x000000e14300720c */ /* 0x080fe40003fc6270 */
[----:B------:R-:W-:Y:S02]  /*19640*/  ISETP.GE.AND P1, PT, R65, R225, PT ;  /* 0x000000e14100720c */ /* 0x000fe40003f26270 */
[----:B------:R-:W-:Y:S02]  /*19650*/  FMNMX3.FTZ R10, R10, R205, R203, !PT ;  /* 0x000000cd0a0a7276 */ /* 0x000fe400078100cb */
[----:B------:R-:W-:Y:S02]  /*19660*/  FSEL R165, R165, -INF , !P0 ;  /* 0xff800000a5a57808 */ /* 0x000fe40004000000 */
[----:B------:R-:W-:Y:S02]  /*19670*/  FMNMX3.FTZ R6, R6, R180, R183, !PT ;  /* 0x000000b406067276 */ /* 0x000fe400078100b7 */
[----:B------:R-:W-:-:S02]  /*19680*/  ISETP.GE.AND P0, PT, R67, R224, PT ;  /* 0x000000e04300720c */ /* 0x000fc40003f06270 */
[----:B------:R-:W-:Y:S02]  /*19690*/  FSEL R174, R174, -INF , P6 ;  /* 0xff800000aeae7808 */ /* 0x000fe40003000000 */
[----:B------:R-:W-:Y:S02]  /*196a0*/  FSEL R169, R169, -INF , !P5 ;  /* 0xff800000a9a97808 */ /* 0x000fe40006800000 */
[----:B------:R-:W-:Y:S02]  /*196b0*/  ISETP.GE.AND P6, PT, R65, R224, PT ;  /* 0x000000e04100720c */ /* 0x000fe40003fc6270 */
[----:B------:R-:W-:Y:S02]  /*196c0*/  FSEL R175, R175, -INF , P1 ;  /* 0xff800000afaf7808 */ /* 0x000fe40000800000 */
[-C--:B------:R-:W-:Y:S02]  /*196d0*/  ISETP.GE.AND P5, PT, R59, R225.reuse, PT ;  /* 0x000000e13b00720c */ /* 0x080fe40003fa6270 */
[----:B------:R-:W-:-:S02]  /*196e0*/  ISETP.GE.AND P1, PT, R57, R225, PT ;  /* 0x000000e13900720c */ /* 0x000fc40003f26270 */
[----:B------:R-:W-:Y:S02]  /*196f0*/  FMNMX3.FTZ R10, R10, R187, R193, !PT ;  /* 0x000000bb0a0a7276 */ /* 0x000fe400078100c1 */
[----:B------:R-:W-:Y:S02]  /*19700*/  FMNMX3.FTZ R5, R6, R181, R176, !PT ;  /* 0x000000b506057276 */ /* 0x000fe400078100b0 */
[----:B------:R-:W-:Y:S02]  /*19710*/  FSEL R250, R174, -INF , !P0 ;  /* 0xff800000aefa7808 */ /* 0x000fe40004000000 */
[----:B------:R-:W-:Y:S02]  /*19720*/  ISETP.GE.AND P0, PT, R59, R224, PT ;  /* 0x000000e03b00720c */ /* 0x000fe40003f06270 */
[----:B------:R-:W-:Y:S02]  /*19730*/  FSEL R170, R170, -INF , P5 ;  /* 0xff800000aaaa7808 */ /* 0x000fe40002800000 */
[----:B------:R-:W-:-:S02]  /*19740*/  FSEL R252, R175, -INF , !P6 ;  /* 0xff800000affc7808 */ /* 0x000fc40007000000 */
[----:B------:R-:W-:Y:S02]  /*19750*/  ISETP.GE.AND P5, PT, R57, R224, PT ;  /* 0x000000e03900720c */ /* 0x000fe40003fa6270 */
[----:B------:R-:W-:Y:S02]  /*19760*/  FSEL R171, R171, -INF , P1 ;  /* 0xff800000abab7808 */ /* 0x000fe40000800000 */
[----:B------:R-:W-:Y:S02]  /*19770*/  ISETP.GE.AND P6, PT, R55, R225, PT ;  /* 0x000000e13700720c */ /* 0x000fe40003fc6270 */
[----:B------:R-:W-:Y:S02]  /*19780*/  FMNMX3.FTZ R10, R10, R161, R177, !PT ;  /* 0x000000a10a0a7276 */ /* 0x000fe400078100b1 */
[----:B------:R-:W-:Y:S02]  /*19790*/  ISETP.GE.AND P1, PT, R53, R225, PT ;  /* 0x000000e13500720c */ /* 0x000fe40003f26270 */
[----:B------:R-:W-:-:S02]  /*197a0*/  FMNMX3.FTZ R5, R5, R230, R248, !PT ;  /* 0x000000e605057276 */ /* 0x000fc400078100f8 */
[----:B------:R-:W-:Y:S02]  /*197b0*/  FSEL R244, R170, -INF , !P0 ;  /* 0xff800000aaf47808 */ /* 0x000fe40004000000 */
[-C--:B------:R-:W-:Y:S02]  /*197c0*/  ISETP.GE.AND P0, PT, R55, R224.reuse, PT ;  /* 0x000000e03700720c */ /* 0x080fe40003f06270 */
[----:B------:R-:W-:Y:S02]  /*197d0*/  FSEL R166, R166, -INF , P6 ;  /* 0xff800000a6a67808 */ /* 0x000fe40003000000 */
[----:B------:R-:W-:Y:S02]  /*197e0*/  FSEL R246, R171, -INF , !P5 ;  /* 0xff800000abf67808 */ /* 0x000fe40006800000 */
[----:B------:R-:W-:Y:S02]  /*197f0*/  FMNMX3.FTZ R10, R10, R173, R178, !PT ;  /* 0x000000ad0a0a7276 */ /* 0x000fe400078100b2 */
[----:B------:R-:W-:-:S02]  /*19800*/  ISETP.GE.AND P6, PT, R53, R224, PT ;  /* 0x000000e03500720c */ /* 0x000fc40003fc6270 */
[----:B------:R-:W-:Y:S02]  /*19810*/  FSEL R167, R167, -INF , P1 ;  /* 0xff800000a7a77808 */ /* 0x000fe40000800000 */
[-C--:B------:R-:W-:Y:S02]  /*19820*/  ISETP.GE.AND P5, PT, R51, R225.reuse, PT ;  /* 0x000000e13300720c */ /* 0x080fe40003fa6270 */
[----:B------:R-:W-:Y:S02]  /*19830*/  FMNMX3.FTZ R5, R5, R228, R204, !PT ;  /* 0x000000e405057276 */ /* 0x000fe400078100cc */
[----:B------:R-:W-:Y:S02]  /*19840*/  FSEL R242, R166, -INF , !P0 ;  /* 0xff800000a6f27808 */ /* 0x000fe40004000000 */
[----:B------:R-:W-:Y:S02]  /*19850*/  ISETP.GE.AND P1, PT, R49, R225, PT ;  /* 0x000000e13100720c */ /* 0x000fe40003f26270 */
[----:B------:R-:W-:-:S02]  /*19860*/  FMNMX3.FTZ R7, R10, R165, R169, !PT ;  /* 0x000000a50a077276 */ /* 0x000fc400078100a9 */
[----:B------:R-:W-:Y:S02]  /*19870*/  ISETP.GE.AND P0, PT, R51, R224, PT ;  /* 0x000000e03300720c */ /* 0x000fe40003f06270 */
[----:B------:R-:W-:Y:S02]  /*19880*/  FSEL R162, R162, -INF , P5 ;  /* 0xff800000a2a27808 */ /* 0x000fe40002800000 */
[----:B------:R-:W-:Y:S02]  /*19890*/  FSEL R240, R167, -INF , !P6 ;  /* 0xff800000a7f07808 */ /* 0x000fe40007000000 */
[----:B------:R-:W-:Y:S02]  /*198a0*/  FMNMX3.FTZ R5, R5, R234, R236, !PT ;  /* 0x000000ea05057276 */ /* 0x000fe400078100ec */
[----:B------:R-:W-:Y:S02]  /*198b0*/  ISETP.GE.AND P6, PT, R47, R225, PT ;  /* 0x000000e12f00720c */ /* 0x000fe40003fc6270 */
[----:B------:R-:W-:-:S02]  /*198c0*/  FSEL R163, R163, -INF , P1 ;  /* 0xff800000a3a37808 */ /* 0x000fc40000800000 */
[----:B------:R-:W-:Y:S02]  /*198d0*/  FMNMX3.FTZ R7, R7, R250, R252, !PT ;  /* 0x000000fa07077276 */ /* 0x000fe400078100fc */
[----:B------:R-:W-:Y:S02]  /*198e0*/  FSEL R202, R162, -INF , !P0 ;  /* 0xff800000a2ca7808 */ /* 0x000fe40004000000 */
[----:B------:R-:W-:Y:S02]  /*198f0*/  ISETP.GE.AND P1, PT, R45, R225, PT ;  /* 0x000000e12d00720c */ /* 0x000fe40003f26270 */
[----:B------:R-:W-:Y:S02]  /*19900*/  FMNMX3.FTZ R5, R5, R238, R232, !PT ;  /* 0x000000ee05057276 */ /* 0x000fe400078100e8 */
[----:B------:R-:W-:Y:S02]  /*19910*/  ISETP.GE.AND P0, PT, R47, R224, PT ;  /* 0x000000e02f00720c */ /* 0x000fe40003f06270 */
[----:B------:R-:W-:-:S02]  /*19920*/  FSEL R158, R158, -INF , P6 ;  /* 0xff8000009e9e7808 */ /* 0x000fc40003000000 */
[----:B------:R-:W-:Y:S02]  /*19930*/  ISETP.GE.AND P5, PT, R49, R224, PT ;  /* 0x000000e03100720c */ /* 0x000fe40003fa6270 */
[----:B------:R-:W-:Y:S02]  /*19940*/  FMNMX3.FTZ R7, R7, R244, R246, !PT ;  /* 0x000000f407077276 */ /* 0x000fe400078100f6 */
[----:B------:R-:W-:Y:S02]  /*19950*/  FSEL R159, R159, -INF , P1 ;  /* 0xff8000009f9f7808 */ /* 0x000fe40000800000 */
[----:B------:R-:W-:Y:S02]  /*19960*/  FMNMX3.FTZ R5, R5, R186, R188, !PT ;  /* 0x000000ba05057276 */ /* 0x000fe400078100bc */
[----:B------:R-:W-:Y:S02]  /*19970*/  ISETP.GE.AND P1, PT, R43, R225, PT ;  /* 0x000000e12b00720c */ /* 0x000fe40003f26270 */
[----:B------:R-:W-:-:S02]  /*19980*/  FSEL R192, R158, -INF , !P0 ;  /* 0xff8000009ec07808 */ /* 0x000fc40004000000 */
[----:B------:R-:W-:Y:S02]  /*19990*/  ISETP.GE.AND P6, PT, R45, R224, PT ;  /* 0x000000e02d00720c */ /* 0x000fe40003fc6270 */
[----:B------:R-:W-:Y:S02]  /*199a0*/  ISETP.GE.AND P0, PT, R41, R225, PT ;  /* 0x000000e12900720c */ /* 0x000fe40003f06270 */
[----:B------:R-:W-:Y:S02]  /*199b0*/  FSEL R194, R163, -INF , !P5 ;  /* 0xff800000a3c27808 */ /* 0x000fe40006800000 */
[----:B------:R-:W-:Y:S02]  /*199c0*/  FMNMX3.FTZ R7, R7, R242, R240, !PT ;  /* 0x000000f207077276 */ /* 0x000fe400078100f0 */
[----:B------:R-:W-:Y:S02]  /*199d0*/  FMNMX3.FTZ R5, R5, R184, R182, !PT ;  /* 0x000000b805057276 */ /* 0x000fe400078100b6 */
[----:B------:R-:W-:-:S02]  /*199e0*/  FSEL R154, R154, -INF , P1 ;  /* 0xff8000009a9a7808 */ /* 0x000fc40000800000 */
[-C--:B------:R-:W-:Y:S02]  /*199f0*/  ISETP.GE.AND P5, PT, R43, R224.reuse, PT ;  /* 0x000000e02b00720c */ /* 0x080fe40003fa6270 */
[----:B------:R-:W-:Y:S02]  /*19a00*/  FSEL R190, R159, -INF , !P6 ;  /* 0xff8000009fbe7808 */ /* 0x000fe40007000000 */
[-C--:B------:R-:W-:Y:S02]  /*19a10*/  ISETP.GE.AND P1, PT, R39, R225.reuse, PT ;  /* 0x000000e12700720c */ /* 0x080fe40003f26270 */
[----:B------:R-:W-:Y:S02]  /*19a20*/  FSEL R155, R155, -INF , P0 ;  /* 0xff8000009b9b7808 */ /* 0x000fe40000000000 */
[----:B------:R-:W-:Y:S02]  /*19a30*/  ISETP.GE.AND P6, PT, R41, R224, PT ;  /* 0x000000e02900720c */ /* 0x000fe40003fc6270 */
[----:B------:R-:W-:-:S02]  /*19a40*/  ISETP.GE.AND P0, PT, R37, R225, PT ;  /* 0x000000e12500720c */ /* 0x000fc40003f06270 */
[----:B------:R-:W-:Y:S02]  /*19a50*/  FMNMX3.FTZ R7, R7, R202, R194, !PT ;  /* 0x000000ca07077276 */ /* 0x000fe400078100c2 */
[----:B------:R-:W-:Y:S02]  /*19a60*/  FMNMX3.FTZ R9, R5, R168, R172, !PT ;  /* 0x000000a805097276 */ /* 0x000fe400078100ac */
[----:B------:R-:W-:Y:S02]  /*19a70*/  FSEL R174, R154, -INF , !P5 ;  /* 0xff8000009aae7808 */ /* 0x000fe40006800000 */
[----:B------:R-:W-:Y:S02]  /*19a80*/  FSEL R150, R150, -INF , P1 ;  /* 0xff80000096967808 */ /* 0x000fe40000800000 */
[----:B------:R-:W-:Y:S02]  /*19a90*/  ISETP.GE.AND P5, PT, R39, R224, PT ;  /* 0x000000e02700720c */ /* 0x000fe40003fa6270 */
[----:B------:R-:W-:-:S02]  /*19aa0*/  FSEL R162, R155, -INF , !P6 ;  /* 0xff8000009ba27808 */ /* 0x000fc40007000000 */
[-C--:B------:R-:W-:Y:S02]  /*19ab0*/  ISETP.GE.AND P1, PT, R35, R225.reuse, PT ;  /* 0x000000e12300720c */ /* 0x080fe40003f26270 */
[----:B------:R-:W-:Y:S02]  /*19ac0*/  FSEL R151, R151, -INF , P0 ;  /* 0xff80000097977808 */ /* 0x000fe40000000000 */
[----:B------:R-:W-:Y:S02]  /*19ad0*/  FMNMX3.FTZ R5, R7, R192, R190, !PT ;  /* 0x000000c007057276 */ /* 0x000fe400078100be */
[----:B------:R-:W-:Y:S02]  /*19ae0*/  ISETP.GE.AND P6, PT, R37, R224, PT ;  /* 0x000000e02500720c */ /* 0x000fe40003fc6270 */
[----:B------:R-:W-:Y:S02]  /*19af0*/  ISETP.GE.AND P0, PT, R33, R225, PT ;  /* 0x000000e12100720c */ /* 0x000fe40003f06270 */
[----:B------:R-:W-:-:S02]  /*19b00*/  FMNMX3.FTZ R7, R9, R164, R160, !PT ;  /* 0x000000a409077276 */ /* 0x000fc400078100a0 */
[----:B------:R-:W-:Y:S02]  /*19b10*/  FSEL R166, R150, -INF , !P5 ;  /* 0xff80000096a67808 */ /* 0x000fe40006800000 */
[----:B------:R-:W-:Y:S02]  /*19b20*/  FSEL R146, R146, -INF , P1 ;  /* 0xff80000092927808 */ /* 0x000fe40000800000 */
[----:B------:R-:W-:Y:S02]  /*19b30*/  ISETP.GE.AND P5, PT, R35, R224, PT ;  /* 0x000000e02300720c */ /* 0x000fe40003fa6270 */
[----:B------:R-:W-:Y:S02]  /*19b40*/  FSEL R170, R151, -INF , !P6 ;  /* 0xff80000097aa7808 */ /* 0x000fe40007000000 */
[----:B------:R-:W-:Y:S02]  /*19b50*/  ISETP.GE.AND P1, PT, R31, R225, PT ;  /* 0x000000e11f00720c */ /* 0x000fe40003f26270 */
[----:B------:R-:W-:-:S02]  /*19b60*/  FSEL R147, R147, -INF , P0 ;  /* 0xff80000093937808 */ /* 0x000fc40000000000 */
[----:B------:R-:W-:Y:S02]  /*19b70*/  FMNMX3.FTZ R7, R7, R62, R139, !PT ;  /* 0x0000003e07077276 */ /* 0x000fe4000781008b */
[----:B------:R-:W-:Y:S02]  /*19b80*/  ISETP.GE.AND P6, PT, R33, R224, PT ;  /* 0x000000e02100720c */ /* 0x000fe40003fc6270 */
[----:B------:R-:W-:Y:S02]  /*19b90*/  ISETP.GE.AND P0, PT, R29, R225, PT ;  /* 0x000000e11d00720c */ /* 0x000fe40003f06270 */
[----:B------:R-:W-:Y:S02]  /*19ba0*/  FMNMX3.FTZ R5, R5, R174, R162, !PT ;  /* 0x000000ae05057276 */ /* 0x000fe400078100a2 */
[----:B------:R-:W-:Y:S02]  /*19bb0*/  FSEL R150, R146, -INF , !P5 ;  /* 0xff80000092967808 */ /* 0x000fe40006800000 */
[----:B------:R-:W-:-:S02]  /*19bc0*/  FSEL R142, R142, -INF , P1 ;  /* 0xff8000008e8e7808 */ /* 0x000fc40000800000 */
[----:B------:R-:W-:Y:S02]  /*19bd0*/  FMNMX3.FTZ R7, R7, R63, R138, !PT ;  /* 0x0000003f07077276 */ /* 0x000fe4000781008a */
[-C--:B------:R-:W-:Y:S02]  /*19be0*/  ISETP.GE.AND P5, PT, R31, R224.reuse, PT ;  /* 0x000000e01f00720c */ /* 0x080fe40003fa6270 */
[----:B------:R-:W-:Y:S02]  /*19bf0*/  ISETP.GE.AND P1, PT, R29, R224, PT ;  /* 0x000000e01d00720c */ /* 0x000fe40003f26270 */
[----:B------:R-:W-:Y:S02]  /*19c00*/  FSEL R143, R143, -INF , P0 ;  /* 0xff8000008f8f7808 */ /* 0x000fe40000000000 */
[----:B------:R-:W-:Y:S02]  /*19c10*/  FSEL R148, R147, -INF , !P6 ;  /* 0xff80000093947808 */ /* 0x000fe40007000000 */
[----:B------:R-:W-:Y:S01]  /*19c20*/  FMNMX3.FTZ R5, R5, R166, R170, !PT ;  /* 0x000000a605057276 */ /* 0x000fe200078100aa */
[----:B------:R-:W1:Y:S01]  /*19c30*/  SHFL.BFLY PT, R10, R7, 0x2, 0x1f ;  /* 0x0c401f00070a7f89 */ /* 0x000e6200000e0000 */
[----:B------:R-:W-:-:S02]  /*19c40*/  FSEL R146, R142, -INF , !P5 ;  /* 0xff8000008e927808 */ /* 0x000fc40006800000 */
        /* <DEDUP_REMOVED lines=17> */
[----:B------:R-:W-:Y:S01]  /*19d60*/  SEL R157, R200, 0xffffffe0, !P4 ;  /* 0xffffffe0c89d7807 */ /* 0x000fe20006000000 */
[----:B------:R-:W-:Y:S01]  /*19d70*/  LDSM.16.MT88.4 R44, [R2+0x10000] ;  /* 0x01000000022c783b */ /* 0x000fe20000004200 */
[----:B------:R-:W-:Y:S01]  /*19d80*/  FSETP.NEU.FTZ.AND P0, PT, R141, -INF , PT ;  /* 0xff8000008d00780b */ /* 0x000fe20003f1d000 */
[----:B------:R-:W-:-:S03]  /*19d90*/  VIADD R16, R2, 0xc000 ;  /* 0x0000c00002107836 */ /* 0x000fc60000000000 */
[----:B------:R-:W-:Y:S01]  /*19da0*/  FSEL R6, R141, RZ, P0 ;  /* 0x000000ff8d067208 */ /* 0x000fe20000000000 */
[----:B------:R-:W-:Y:S02]  /*19db0*/  VIADD R158, R2, 0xc040 ;  /* 0x0000c040029e7836 */ /* 0x000fe40000000000 */
[----:B------:R-:W-:Y:S02]  /*19dc0*/  @P3 VIADD R158, R16, 0xffffffc0 ;  /* 0xffffffc0109e3836 */ /* 0x000fe40000000000 */
        /* <DEDUP_REMOVED lines=49> */
[C---:B------:R-:W-:Y:S05]  /*1a0e0*/  HMMA.16816.F32 R32, R4.reuse, R36, R32 ;  /* 0x000000240420723c */ /* 0x040fea0000001820 */
[-C--:B------:R-:W-:Y:S01]  /*1a0f0*/  FMUL.FTZ R24, R112, R156.reuse ;  /* 0x0000009c70187220 */ /* 0x080fe20000410000 */
[-C--:B------:R-:W-:Y:S01]  /*1a100*/  FMUL.FTZ R25, R113, R156.reuse ;  /* 0x0000009c71197220 */ /* 0x080fe20000410000 */
[-C--:B------:R-:W-:Y:S01]  /*1a110*/  FMUL.FTZ R26, R114, R155.reuse ;  /* 0x0000009b721a7220 */ /* 0x080fe20000410000 */
[C---:B------:R-:W-:Y:S01]  /*1a120*/  HMMA.16816.F32 R36, R4.reuse, R38, R100 ;  /* 0x000000260424723c */ /* 0x040fe20000001864 */
[----:B------:R-:W2:Y:S02]  /*1a130*/  LDSM.16.MT88.4 R100, [R2+0xc800] ;  /* 0x00c800000264783b */ /* 0x000ea40000004200 */
[-C--:B------:R-:W-:Y:S01]  /*1a140*/  FMUL.FTZ R27, R115, R155.reuse ;  /* 0x0000009b731b7220 */ /* 0x080fe20000410000 */
[-C--:B------:R-:W-:Y:S01]  /*1a150*/  FMUL.FTZ R108, R108, R156.reuse ;  /* 0x0000009c6c6c7220 */ /* 0x080fe20000410000 */
[-C--:B------:R-:W-:Y:S01]  /*1a160*/  FMUL.FTZ R109, R109, R156.reuse ;  /* 0x0000009c6d6d7220 */ /* 0x080fe20000410000 */
[-C--:B------:R-:W-:Y:S01]  /*1a170*/  FMUL.FTZ R110, R110, R155.reuse ;  /* 0x0000009b6e6e7220 */ /* 0x080fe20000410000 */
[-C--:B------:R-:W-:Y:S01]  /*1a180*/  FMUL.FTZ R111, R111, R155.reuse ;  /* 0x0000009b6f6f7220 */ /* 0x080fe20000410000 */
[-C--:B------:R-:W-:Y:S01]  /*1a190*/  FMUL.FTZ R8, R128, R156.reuse ;  /* 0x0000009c80087220 */ /* 0x080fe20000410000 */
[-C--:B------:R-:W-:Y:S01]  /*1a1a0*/  FMUL.FTZ R9, R129, R156.reuse ;  /* 0x0000009c81097220 */ /* 0x080fe20000410000 */
[C---:B------:R-:W-:Y:S03]  /*1a1b0*/  HMMA.16816.F32 R24, R4.reuse, R28, R24 ;  /* 0x0000001c0418723c */ /* 0x040fe60000001818 */
[-C--:B------:R-:W-:Y:S01]  /*1a1c0*/  FMUL.FTZ R10, R130, R155.reuse ;  /* 0x0000009b820a7220 */ /* 0x080fe20000410000 */
[-C--:B------:R-:W-:Y:S01]  /*1a1d0*/  FMUL.FTZ R11, R131, R155.reuse ;  /* 0x0000009b830b7220 */ /* 0x080fe20000410000 */
[-C--:B------:R-:W-:Y:S01]  /*1a1e0*/  FMUL.FTZ R124, R124, R156.reuse ;  /* 0x0000009c7c7c7220 */ /* 0x080fe20000410000 */
[----:B------:R-:W-:Y:S01]  /*1a1f0*/  FMUL.FTZ R125, R125, R156 ;  /* 0x0000009c7d7d7220 */ /* 0x000fe20000410000 */
[-C--:B------:R-:W-:Y:S01]  /*1a200*/  FMUL.FTZ R126, R126, R155.reuse ;  /* 0x0000009b7e7e7220 */ /* 0x080fe20000410000 */
[-C--:B------:R-:W-:Y:S01]  /*1a210*/  FMUL.FTZ R127, R127, R155.reuse ;  /* 0x0000009b7f7f7220 */ /* 0x080fe20000410000 */
[-CC-:B------:R-:W-:Y:S01]  /*1a220*/  FFMA.FTZ R115, R195, R0.reuse, -R147.reuse ;  /* 0x00000000c3737223 */ /* 0x180fe20000010893 */
[C---:B------:R-:W-:Y:S03]  /*1a230*/  HMMA.16816.F32 R28, R4.reuse, R30, R108 ;  /* 0x0000001e041c723c */ /* 0x040fe6000000186c */
        /* <DEDUP_REMOVED lines=58> */
[C---:B------:R-:W-:Y:S03]  /*1a5e0*/  HMMA.16816.F32 R48, R4.reuse, R52, R48 ;  /* 0x000000340430723c */ /* 0x040fe60000001830 */
[-C--:B------:R-:W-:Y:S01]  /*1a5f0*/  FFMA.FTZ R159, R183, R0.reuse, -R147 ;  /* 0x00000000b79f7223 */ /* 0x080fe20000010893 */
[-C--:B------:R-:W-:Y:S01]  /*1a600*/  FFMA.FTZ R163, R178, R0.reuse, -R145 ;  /* 0x00000000b2a37223 */ /* 0x080fe20000010891 */
[-C--:B------:R-:W-:Y:S01]  /*1a610*/  FFMA.FTZ R181, R181, R0.reuse, -R147 ;  /* 0x00000000b5b57223 */ /* 0x080fe20000010893 */
[-C--:B------:R-:W-:Y:S01]  /*1a620*/  FFMA.FTZ R173, R173, R0.reuse, -R145 ;  /* 0x00000000adad7223 */ /* 0x080fe20000010891 */
[-C--:B------:R-:W-:Y:S01]  /*1a630*/  FFMA.FTZ R167, R230, R0.reuse, -R147 ;  /* 0x00000000e6a77223 */ /* 0x080fe20000010893 */
[-C--:B------:R-:W-:Y:S01]  /*1a640*/  FFMA.FTZ R171, R169, R0.reuse, -R145 ;  /* 0x00000000a9ab7223 */ /* 0x080fe20000010891 */
[-CC-:B------:R-:W-:Y:S01]  /*1a650*/  FFMA.FTZ R175, R232, R0.reuse, -R147.reuse ;  /* 0x00000000e8af7223 */ /* 0x180fe20000010893 */
[C---:B------:R-:W-:Y:S03]  /*1a660*/  HMMA.16816.F32 R56, R4.reuse, R64, R56 ;  /* 0x000000400438723c */ /* 0x040fe60000001838 */
[-C--:B------:R-:W-:Y:S01]  /*1a670*/  FFMA.FTZ R234, R234, R0.reuse, -R147 ;  /* 0x00000000eaea7223 */ /* 0x080fe20000010893 */
[-C--:B------:R-:W-:Y:S01]  /*1a680*/  FFMA.FTZ R179, R244, R0.reuse, -R145 ;  /* 0x00000000f4b37223 */ /* 0x080fe20000010891 */
[-CC-:B------:R-:W-:Y:S01]  /*1a690*/  FFMA.FTZ R188, R188, R0.reuse, -R147.reuse ;  /* 0x00000000bcbc7223 */ /* 0x180fe20000010893 */
[-C--:B------:R-:W-:Y:S01]  /*1a6a0*/  FFMA.FTZ R182, R182, R0.reuse, -R147 ;  /* 0x00000000b6b67223 */ /* 0x080fe20000010893 */
[-CC-:B------:R-:W-:Y:S01]  /*1a6b0*/  FFMA.FTZ R185, R202, R0.reuse, -R145.reuse ;  /* 0x00000000cab97223 */ /* 0x180fe20000010891 */
[-C--:B------:R-:W-:Y:S01]  /*1a6c0*/  FFMA.FTZ R187, R192, R0.reuse, -R145 ;  /* 0x00000000c0bb7223 */ /* 0x080fe20000010891 */
[-CC-:B------:R-:W-:Y:S01]  /*1a6d0*/  FFMA.FTZ R191, R164, R0.reuse, -R147.reuse ;  /* 0x00000000a4bf7223 */ /* 0x180fe20000010893 */
[C---:B------:R-:W-:Y:S03]  /*1a6e0*/  HMMA.16816.F32 R20, R4.reuse, R22, R116 ;  /* 0x000000160414723c */ /* 0x040fe60000001874 */
        /* <DEDUP_REMOVED lines=13> */
[----:B-1----:R-:W-:Y:S03]  /*1a7c0*/  HMMA.16816.F32 R72, R4, R88, R72 ;  /* 0x000000580448723c */ /* 0x002fe60000001848 */
[----:B----4-:R-:W-:-:S02]  /*1a7d0*/  F2FP.F16.F32.PACK_AB R88, R110, R115 ;  /* 0x000000736e58723e */ /* 0x010fc400000000ff */
[----:B-----5:R-:W-:-:S03]  /*1a7e0*/  F2FP.F16.F32.PACK_AB R89, R113, R114 ;  /* 0x000000727159723e */ /* 0x020fc600000000ff */
[----:B------:R-:W-:Y:S03]  /*1a7f0*/  HMMA.16816.F32 R4, R4, R90, R104 ;  /* 0x0000005a0404723c */ /* 0x000fe60000001868 */
        /* <DEDUP_REMOVED lines=9> */
[----:B---3--:R-:W-:Y:S03]  /*1a890*/  HMMA.16816.F32 R56, R88, R68, R56 ;  /* 0x000000445838723c */ /* 0x008fe60000001838 */
[----:B------:R-:W-:-:S04]  /*1a8a0*/  FFMA.FTZ R68, R176, R0, -R147 ;  /* 0x00000000b0447223 */ /* 0x000fc80000010893 */
[----:B------:R2:W-:Y:S01]  /*1a8b0*/  MUFU.EX2 R161, R68 ;  /* 0x0000004400a17308 */ /* 0x0005e20000000800 */
[C---:B------:R-:W-:Y:S01]  /*1a8c0*/  HMMA.16816.F32 R64, R88.reuse, R70, R64 ;  /* 0x000000465840723c */ /* 0x040fe20000001840 */
[----:B--2---:R-:W2:Y:S07]  /*1a8d0*/  LDSM.16.MT88.4 R68, [R2+0x11000] ;  /* 0x011000000244783b */ /* 0x004eae0000004200 */
[----:B------:R-:W-:Y:S03]  /*1a8e0*/  HMMA.16816.F32 R16, R88, R96, R16 ;  /* 0x000000605810723c */ /* 0x000fe60000001810 */
[----:B------:R-:W-:-:S05]  /*1a8f0*/  FFMA.FTZ R180, R177, R0, -R145 ;  /* 0x00000000b1b47223 */ /* 0x000fca0000010891 */
[C---:B------:R-:W-:Y:S01]  /*1a900*/  HMMA.16816.F32 R20, R88.reuse, R98, R20 ;  /* 0x000000625814723c */ /* 0x040fe20000001814 */
[----:B------:R-:W3:Y:S07]  /*1a910*/  LDSM.16.MT88.4 R96, [R3+0xd000] ;  /* 0x00d000000360783b */ /* 0x000eee0000004200 */
[C---:B------:R-:W-:Y:S08]  /*1a920*/  HMMA.16816.F32 R40, R88.reuse, R76, R40 ;  /* 0x0000004c5828723c */ /* 0x040ff00000001828 */
[C---:B------:R-:W-:Y:S01]  /*1a930*/  HMMA.16816.F32 R44, R88.reuse, R78, R44 ;  /* 0x0000004e582c723c */ /* 0x040fe2000000182c */
[----:B------:R-:W4:Y:S01]  /*1a940*/  LDSM.16.MT88.4 R76, [R157+0x1000] ;  /* 0x001000009d4c783b */ /* 0x000f220000004200 */
[----:B------:R-:W5:Y:S06]  /*1a950*/  MUFU.EX2 R116, R116 ;  /* 0x0000007400747308 */ /* 0x000f6c0000000800 */
[C---:B------:R-:W-:Y:S01]  /*1a960*/  HMMA.16816.F32 R24, R88.reuse, R92, R24 ;  /* 0x0000005c5818723c */ /* 0x040fe20000001818 */
[----:B------:R-:W-:Y:S07]  /*1a970*/  MUFU.EX2 R176, R181 ;  /* 0x000000b500b07308 */ /* 0x000fee0000000800 */
[C---:B------:R-:W-:Y:S01]  /*1a980*/  HMMA.16816.F32 R28, R88.reuse, R94, R28 ;  /* 0x0000005e581c723c */ /* 0x040fe2000000181c */
[----:B------:R-:W-:Y:S01]  /*1a990*/  MUFU.EX2 R117, R117 ;  /* 0x0000007500757308 */ /* 0x000fe20000000800 */
[----:B------:R-:W-:Y:S06]  /*1a9a0*/  LDSM.16.MT88.4 R92, [R158+0x1000] ;  /* 0x001000009e5c783b */ /* 0x000fec0000004200 */
[C---:B------:R-:W-:Y:S01]  /*1a9b0*/  HMMA.16816.F32 R32, R88.reuse, R80, R32 ;  /* 0x000000505820723c */ /* 0x040fe20000001820 */
[----:B------:R-:W2:Y:S07]  /*1a9c0*/  MUFU.EX2 R180, R180 ;  /* 0x000000b400b47308 */ /* 0x000eae0000000800 */
[C---:B------:R-:W-:Y:S01]  /*1a9d0*/  HMMA.16816.F32 R36, R88.reuse, R82, R36 ;  /* 0x000000525824723c */ /* 0x040fe20000001824 */
[----:B------:R-:W-:Y:S01]  /*1a9e0*/  MUFU.EX2 R178, R173 ;  /* 0x000000ad00b27308 */ /* 0x000fe20000000800 */
[----:B------:R-:W-:Y:S06]  /*1a9f0*/  LDSM.16.MT88.4 R80, [R3+0x11000] ;  /* 0x011000000350783b */ /* 0x000fec0000004200 */
[C---:B------:R-:W-:Y:S01]  /*1aa00*/  HMMA.16816.F32 R48, R88.reuse, R84, R48 ;  /* 0x000000545830723c */ /* 0x040fe20000001830 */
[----:B------:R-:W3:Y:S07]  /*1aa10*/  MUFU.EX2 R163, R163 ;  /* 0x000000a300a37308 */ /* 0x000eee0000000800 */
[C---:B------:R-:W-:Y:S08]  /*1aa20*/  HMMA.16816.F32 R52, R88.reuse, R86, R52 ;  /* 0x000000565834723c */ /* 0x040ff00000001834 */
[C---:B-1----:R-:W-:Y:S08]  /*1aa30*/  HMMA.16816.F32 R72, R88.reuse, R100, R72 ;  /* 0x000000645848723c */ /* 0x042ff00000001848 */
[----:B------:R-:W-:Y:S01]  /*1aa40*/  HMMA.16816.F32 R4, R88, R102, R4 ;  /* 0x000000665804723c */ /* 0x000fe20000001804 */
[----:B------:R-:W1:Y:S02]  /*1aa50*/  LDSM.16.MT88.4 R88, [R158+0x5000] ;  /* 0x005000009e58783b */ /* 0x000e640000004200 */
[----:B-----5:R-:W-:-:S02]  /*1aa60*/  F2FP.F16.F32.PACK_AB R84, R159, R116 ;  /* 0x000000749f54723e */ /* 0x020fc400000000ff */
[----:B--2---:R-:W-:Y:S01]  /*1aa70*/  F2FP.F16.F32.PACK_AB R85, R180, R117 ;  /* 0x00000075b455723e */ /* 0x004fe200000000ff */
[--C-:B------:R-:W-:Y:S01]  /*1aa80*/  FFMA.FTZ R169, R250, R0, -R145.reuse ;  /* 0x00000000faa97223 */ /* 0x100fe20000010891 */
[----:B------:R-:W-:Y:S01]  /*1aa90*/  F2FP.F16.F32.PACK_AB R86, R161, R176 ;  /* 0x000000b0a156723e */ /* 0x000fe200000000ff */
[----:B------:R-:W-:Y:S01]  /*1aaa0*/  FFMA.FTZ R230, R252, R0, -R145 ;  /* 0x00000000fce67223 */ /* 0x000fe20000010891 */
[----:B---3--:R-:W-:Y:S01]  /*1aab0*/  F2FP.F16.F32.PACK_AB R87, R163, R178 ;  /* 0x000000b2a357723e */ /* 0x008fe200000000ff */
        /* <DEDUP_REMOVED lines=14> */
[C---:B------:R-:W-:Y:S03]  /*1aba0*/  HMMA.16816.F32 R12, R84.reuse, R106, R12 ;  /* 0x0000006a540c723c */ /* 0x040fe6000000180c */
[-C--:B------:R-:W-:Y:S01]  /*1abb0*/  FFMA.FTZ R106, R248, R0.reuse, -R147 ;  /* 0x00000000f86a7223 */ /* 0x080fe20000010893 */
[-C--:B------:R-:W-:Y:S01]  /*1abc0*/  FFMA.FTZ R248, R165, R0.reuse, -R145 ;  /* 0x00000000a5f87223 */ /* 0x080fe20000010891 */
[----:B------:R-:W-:Y:S03]  /*1abd0*/  MUFU.EX2 R171, R171 ;  /* 0x000000ab00ab7308 */ /* 0x000fe60000000800 */
[C---:B------:R-:W-:Y:S03]  /*1abe0*/  HMMA.16816.F32 R8, R84.reuse, R104, R8 ;  /* 0x000000685408723c */ /* 0x040fe60000001808 */
        /* <DEDUP_REMOVED lines=11> */
[----:B--2---:R-:W-:Y:S03]  /*1aca0*/  HMMA.16816.F32 R72, R84, R68, R72 ;  /* 0x000000445448723c */ /* 0x004fe60000001848 */
[----:B-----5:R-:W-:Y:S01]  /*1acb0*/  F2FP.F16.F32.PACK_AB R68, R228, R167 ;  /* 0x000000a7e444723e */ /* 0x020fe200000000ff */
[----:B---3--:R-:W-:Y:S01]  /*1acc0*/  LDSM.16.MT88.4 R104, [R158+0x5800] ;  /* 0x005800009e68783b */ /* 0x008fe20000004200 */
[----:B----4-:R-:W-:-:S03]  /*1acd0*/  F2FP.F16.F32.PACK_AB R69, R171, R248 ;  /* 0x000000f8ab45723e */ /* 0x010fc600000000ff */
[----:B------:R-:W-:Y:S03]  /*1ace0*/  HMMA.16816.F32 R4, R84, R70, R4 ;  /* 0x000000465404723c */ /* 0x000fe60000001804 */
[----:B------:R-:W-:Y:S02]  /*1acf0*/  F2FP.F16.F32.PACK_AB R70, R165, R204 ;  /* 0x000000cca546723e */ /* 0x000fe400000000ff */
[----:B------:R-:W-:-:S03]  /*1ad00*/  F2FP.F16.F32.PACK_AB R71, R230, R169 ;  /* 0x000000a9e647723e */ /* 0x000fc600000000ff */
[C---:B------:R-:W-:Y:S08]  /*1ad10*/  HMMA.16816.F32 R24, R84.reuse, R92, R24 ;  /* 0x0000005c5418723c */ /* 0x040ff00000001818 */
[----:B------:R-:W-:Y:S01]  /*1ad20*/  HMMA.16816.F32 R28, R84, R94, R28 ;  /* 0x0000005e541c723c */ /* 0x000fe2000000181c */
[----:B------:R-:W2:Y:S02]  /*1ad30*/  LDSM.16.MT88.4 R92, [R158+0x1800] ;  /* 0x001800009e5c783b */ /* 0x000ea40000004200 */
[----:B------:R-:W-:-:S05]  /*1ad40*/  FFMA.FTZ R173, R236, R0, -R147 ;  /* 0x00000000ecad7223 */ /* 0x000fca0000010893 */
[C---:B------:R-:W-:Y:S08]  /*1ad50*/  HMMA.16816.F32 R16, R68.reuse, R96, R16 ;  /* 0x000000604410723c */ /* 0x040ff00000001810 */
[C---:B------:R-:W-:Y:S01]  /*1ad60*/  HMMA.16816.F32 R20, R68.reuse, R98, R20 ;  /* 0x000000624414723c */ /* 0x040fe20000001814 */
[----:B------:R-:W3:Y:S07]  /*1ad70*/  LDSM.16.MT88.4 R96, [R157+0x5800] ;  /* 0x005800009d60783b */ /* 0x000eee0000004200 */
[C---:B------:R-:W-:Y:S03]  /*1ad80*/  HMMA.16816.F32 R40, R68.reuse, R76, R40 ;  /* 0x0000004c4428723c */ /* 0x040fe60000001828 */
        /* <DEDUP_REMOVED lines=9> */
[----:B------:R-:W1:Y:S02]  /*1ae20*/  LDSM.16.MT88.4 R88, [R2+0xe000] ;  /* 0x00e000000258783b */ /* 0x000e640000004200 */
[-CC-:B------:R-:W-:Y:S01]  /*1ae30*/  FFMA.FTZ R236, R246, R0.reuse, -R145.reuse ;  /* 0x00000000f6ec7223 */ /* 0x180fe20000010891 */
[----:B------:R-:W-:-:S04]  /*1ae40*/  FFMA.FTZ R238, R242, R0, -R145 ;  /* 0x00000000f2ee7223 */ /* 0x000fc80000010891 */
[C---:B------:R-:W-:Y:S08]  /*1ae50*/  HMMA.16816.F32 R32, R68.reuse, R80, R32 ;  /* 0x000000504420723c */ /* 0x040ff00000001820 */
[C---:B------:R-:W-:Y:S01]  /*1ae60*/  HMMA.16816.F32 R36, R68.reuse, R82, R36 ;  /* 0x000000524424723c */ /* 0x040fe20000001824 */
[----:B------:R-:W4:Y:S01]  /*1ae70*/  LDSM.16.MT88.4 R80, [R157+0x2000] ;  /* 0x002000009d50783b */ /* 0x000f220000004200 */
[----:B------:R-:W5:Y:S04]  /*1ae80*/  MUFU.EX2 R173, R173 ;  /* 0x000000ad00ad7308 */ /* 0x000f680000000800 */
[----:B------:R-:W-:Y:S02]  /*1ae90*/  MUFU.EX2 R175, R175 ;  /* 0x000000af00af7308 */ /* 0x000fe40000000800 */
        /* <DEDUP_REMOVED lines=11> */
[----:B------:R-:W-:Y:S03]  /*1af50*/  HMMA.16816.F32 R64, R68, R106, R64 ;  /* 0x0000006a4440723c */ /* 0x000fe60000001840 */
[-CC-:B------:R-:W-:Y:S01]  /*1af60*/  FFMA.FTZ R183, R184, R0.reuse, -R147.reuse ;  /* 0x00000000b8b77223 */ /* 0x180fe20000010893 */
[----:B------:R-:W-:-:S04]  /*1af70*/  FFMA.FTZ R181, R186, R0, -R147 ;  /* 0x00000000bab57223 */ /* 0x000fc80000010893 */
[C---:B---3--:R-:W-:Y:S08]  /*1af80*/  HMMA.16816.F32 R72, R68.reuse, R96, R72 ;  /* 0x000000604448723c */ /* 0x048ff00000001848 */
[----:B------:R-:W-:Y:S03]  /*1af90*/  HMMA.16816.F32 R4, R68, R98, R4 ;  /* 0x000000624404723c */ /* 0x000fe60000001804 */
[----:B-----5:R-:W-:Y:S01]  /*1afa0*/  F2FP.F16.F32.PACK_AB R68, R173, R234 ;  /* 0x000000eaad44723e */ /* 0x020fe200000000ff */
[----:B------:R3:W-:Y:S01]  /*1afb0*/  MUFU.EX2 R184, R188 ;  /* 0x000000bc00b87308 */ /* 0x0007e20000000800 */
[----:B-1----:R-:W-:Y:S01]  /*1afc0*/  F2FP.F16.F32.PACK_AB R69, R236, R179 ;  /* 0x000000b3ec45723e */ /* 0x002fe200000000ff */
[--C-:B------:R-:W-:Y:S01]  /*1afd0*/  FFMA.FTZ R186, R194, R0, -R145.reuse ;  /* 0x00000000c2ba7223 */ /* 0x100fe20000010891 */
[----:B------:R-:W-:Y:S01]  /*1afe0*/  F2FP.F16.F32.PACK_AB R70, R175, R232 ;  /* 0x000000e8af46723e */ /* 0x000fe200000000ff */
[----:B------:R-:W1:Y:S01]  /*1aff0*/  MUFU.EX2 R181, R181 ;  /* 0x000000b500b57308 */ /* 0x000e620000000800 */
[----:B------:R-:W-:Y:S01]  /*1b000*/  F2FP.F16.F32.PACK_AB R71, R177, R238 ;  /* 0x000000eeb147723e */ /* 0x000fe200000000ff */
[----:B------:R-:W-:Y:S02]  /*1b010*/  LDSM.16.MT88.4 R96, [R3+0xe800] ;  /* 0x00e800000360783b */ /* 0x000fe40000004200 */
[----:B------:R-:W-:Y:S02]  /*1b020*/  MUFU.EX2 R182, R182 ;  /* 0x000000b600b67308 */ /* 0x000fe40000000800 */
[----:B------:R-:W-:Y:S02]  /*1b030*/  LDSM.16.MT88.4 R104, [R3+0x12800] ;  /* 0x012800000368783b */ /* 0x000fe40000004200 */
        /* <DEDUP_REMOVED lines=8> */
[----:B------:R-:W4:Y:S02]  /*1b0c0*/  LDSM.16.MT88.4 R80, [R2+0x12800] ;  /* 0x012800000250783b */ /* 0x000f240000004200 */
[----:B---3--:R-:W-:Y:S01]  /*1b0d0*/  FFMA.FTZ R188, R190, R0, -R145 ;  /* 0x00000000bebc7223 */ /* 0x008fe20000010891 */
[----:B------:R-:W-:Y:S04]  /*1b0e0*/  MUFU.EX2 R183, R183 ;  /* 0x000000b700b77308 */ /* 0x000fe80000000800 */
        /* <DEDUP_REMOVED lines=16> */
[----:B-1----:R-:W-:Y:S03]  /*1b1f0*/  HMMA.16816.F32 R72, R68, R76, R72 ;  /* 0x0000004c4448723c */ /* 0x002fe60000001848 */
[----:B------:R-:W-:-:S02]  /*1b200*/  F2FP.F16.F32.PACK_AB R76, R184, R181 ;  /* 0x000000b5b84c723e */ /* 0x000fc400000000ff */
[----:B---3--:R-:W-:-:S03]  /*1b210*/  F2FP.F16.F32.PACK_AB R77, R186, R185 ;  /* 0x000000b9ba4d723e */ /* 0x008fc600000000ff */
[----:B------:R-:W-:Y:S01]  /*1b220*/  HMMA.16816.F32 R4, R68, R78, R4 ;  /* 0x0000004e4404723c */ /* 0x000fe20000001804 */
[----:B------:R-:W1:Y:S02]  /*1b230*/  LDSM.16.MT88.4 R68, [R158+0x6800] ;  /* 0x006800009e44783b */ /* 0x000e640000004200 */
[----:B------:R-:W-:Y:S02]  /*1b240*/  F2FP.F16.F32.PACK_AB R78, R182, R183 ;  /* 0x000000b7b64e723e */ /* 0x000fe400000000ff */
[----:B------:R-:W-:-:S07]  /*1b250*/  F2FP.F16.F32.PACK_AB R79, R188, R187 ;  /* 0x000000bbbc4f723e */ /* 0x000fce00000000ff */
[C---:B----4-:R-:W-:Y:S08]  /*1b260*/  HMMA.16816.F32 R40, R76.reuse, R80, R40 ;  /* 0x000000504c28723c */ /* 0x050ff00000001828 */
[----:B------:R-:W-:Y:S01]  /*1b270*/  HMMA.16816.F32 R44, R76, R82, R44 ;  /* 0x000000524c2c723c */ /* 0x000fe2000000182c */
[----:B------:R-:W3:Y:S02]  /*1b280*/  LDSM.16.MT88.4 R80, [R157+0x6800] ;  /* 0x006800009d50783b */ /* 0x000ee40000004200 */
[----:B------:R-:W-:-:S05]  /*1b290*/  FFMA.FTZ R164, R166, R0, -R145 ;  /* 0x00000000a6a47223 */ /* 0x000fca0000010891 */
[C---:B------:R-:W-:Y:S08]  /*1b2a0*/  HMMA.16816.F32 R8, R76.reuse, R100, R8 ;  /* 0x000000644c08723c */ /* 0x040ff00000001808 */
[C---:B------:R-:W-:Y:S01]  /*1b2b0*/  HMMA.16816.F32 R12, R76.reuse, R102, R12 ;  /* 0x000000664c0c723c */ /* 0x040fe2000000180c */
[----:B------:R-:W4:Y:S01]  /*1b2c0*/  LDSM.16.MT88.4 R100, [R2+0xf000] ;  /* 0x00f000000264783b */ /* 0x000f220000004200 */
[----:B------:R-:W-:Y:S04]  /*1b2d0*/  MUFU.EX2 R168, R168 ;  /* 0x000000a800a87308 */ /* 0x000fe80000000800 */
[----:B------:R-:W5:Y:S02]  /*1b2e0*/  MUFU.EX2 R189, R189 ;  /* 0x000000bd00bd7308 */ /* 0x000f640000000800 */
[C---:B--2---:R-:W-:Y:S02]  /*1b2f0*/  HMMA.16816.F32 R32, R76.reuse, R84, R32 ;  /* 0x000000544c20723c */ /* 0x044fe40000001820 */
[----:B------:R-:W-:Y:S04]  /*1b300*/  MUFU.EX2 R191, R191 ;  /* 0x000000bf00bf7308 */ /* 0x000fe80000000800 */
[----:B------:R-:W-:Y:S02]  /*1b310*/  MUFU.EX2 R160, R160 ;  /* 0x000000a000a07308 */ /* 0x000fe40000000800 */
[C---:B-1----:R-:W-:Y:S02]  /*1b320*/  HMMA.16816.F32 R56, R76.reuse, R68, R56 ;  /* 0x000000444c38723c */ /* 0x042fe40000001838 */
[----:B------:R-:W-:Y:S04]  /*1b330*/  MUFU.EX2 R195, R195 ;  /* 0x000000c300c37308 */ /* 0x000fe80000000800 */
[----:B------:R-:W1:Y:S02]  /*1b340*/  MUFU.EX2 R162, R162 ;  /* 0x000000a200a27308 */ /* 0x000e640000000800 */
[C---:B------:R-:W-:Y:S01]  /*1b350*/  HMMA.16816.F32 R64, R76.reuse, R70, R64 ;  /* 0x000000464c40723c */ /* 0x040fe20000001840 */
[----:B------:R-:W2:Y:S01]  /*1b360*/  LDSM.16.MT88.4 R68, [R158+0x7000] ;  /* 0x007000009e44783b */ /* 0x000ea20000004200 */
[----:B------:R-:W-:Y:S04]  /*1b370*/  MUFU.EX2 R164, R164 ;  /* 0x000000a400a47308 */ /* 0x000fe80000000800 */
[----:B------:R-:W4:Y:S02]  /*1b380*/  MUFU.EX2 R193, R193 ;  /* 0x000000c100c17308 */ /* 0x000f240000000800 */
[C---:B------:R-:W-:Y:S08]  /*1b390*/  HMMA.16816.F32 R24, R76.reuse, R92, R24 ;  /* 0x0000005c4c18723c */ /* 0x040ff00000001818 */
[C---:B------:R-:W-:Y:S01]  /*1b3a0*/  HMMA.16816.F32 R28, R76.reuse, R94, R28 ;  /* 0x0000005e4c1c723c */ /* 0x040fe2000000181c */
[----:B------:R-:W2:Y:S07]  /*1b3b0*/  LDSM.16.MT88.4 R92, [R158+0x3000] ;  /* 0x003000009e5c783b */ /* 0x000eae0000004200 */
[C---:B------:R-:W-:Y:S01]  /*1b3c0*/  HMMA.16816.F32 R36, R76.reuse, R86, R36 ;  /* 0x000000564c24723c */ /* 0x040fe20000001824 */
[----:B------:R-:W2:Y:S07]  /*1b3d0*/  LDSM.16.MT88.4 R84, [R2+0x13000] ;  /* 0x013000000254783b */ /* 0x000eae0000004200 */
[----:B------:R-:W-:Y:S03]  /*1b3e0*/  HMMA.16816.F32 R16, R76, R96, R16 ;  /* 0x000000604c10723c */ /* 0x000fe60000001810 */
[----:B------:R-:W-:-:S05]  /*1b3f0*/  FFMA.FTZ R235, R235, R156, R142 ;  /* 0x0000009cebeb7223 */ /* 0x000fca000001008e */
[----:B------:R-:W-:Y:S03]  /*1b400*/  HMMA.16816.F32 R20, R76, R98, R20 ;  /* 0x000000624c14723c */ /* 0x000fe60000001814 */
[----:B------:R-:W-:-:S05]  /*1b410*/  FFMA.FTZ R152, R233, R155, R152 ;  /* 0x0000009be9987223 */ /* 0x000fca0000010098 */
[C---:B------:R-:W-:Y:S08]  /*1b420*/  HMMA.16816.F32 R48, R76.reuse, R104, R48 ;  /* 0x000000684c30723c */ /* 0x040ff00000001830 */
[C---:B------:R-:W-:Y:S08]  /*1b430*/  HMMA.16816.F32 R52, R76.reuse, R106, R52 ;  /* 0x0000006a4c34723c */ /* 0x040ff00000001834 */
[C---:B---3--:R-:W-:Y:S08]  /*1b440*/  HMMA.16816.F32 R72, R76.reuse, R80, R72 ;  /* 0x000000504c48723c */ /* 0x048ff00000001848 */
[----:B------:R-:W-:Y:S03]  /*1b450*/  HMMA.16816.F32 R4, R76, R82, R4 ;  /* 0x000000524c04723c */ /* 0x000fe60000001804 */
[----:B-----5:R-:W-:Y:S01]  /*1b460*/  F2FP.F16.F32.PACK_AB R76, R189, R168 ;  /* 0x000000a8bd4c723e */ /* 0x020fe200000000ff */
[-CC-:B------:R-:W-:Y:S01]  /*1b470*/  FFMA.FTZ R62, R62, R0.reuse, -R147.reuse ;  /* 0x000000003e3e7223 */ /* 0x180fe20000010893 */
[----:B-1----:R-:W-:Y:S01]  /*1b480*/  F2FP.F16.F32.PACK_AB R77, R162, R195 ;  /* 0x000000c3a24d723e */ /* 0x002fe200000000ff */
[-CC-:B------:R-:W-:Y:S01]  /*1b490*/  FFMA.FTZ R139, R139, R0.reuse, -R147.reuse ;  /* 0x000000008b8b7223 */ /* 0x180fe20000010893 */
[----:B------:R-:W-:Y:S01]  /*1b4a0*/  F2FP.F16.F32.PACK_AB R78, R160, R191 ;  /* 0x000000bfa04e723e */ /* 0x000fe200000000ff */
[--C-:B------:R-:W-:Y:S01]  /*1b4b0*/  FFMA.FTZ R63, R63, R0, -R147.reuse ;  /* 0x000000003f3f7223 */ /* 0x100fe20000010893 */
[----:B----4-:R-:W-:Y:S01]  /*1b4c0*/  F2FP.F16.F32.PACK_AB R79, R193, R164 ;  /* 0x000000a4c14f723e */ /* 0x010fe200000000ff */
[-C--:B------:R-:W-:Y:S01]  /*1b4d0*/  FFMA.FTZ R138, R138, R0.reuse, -R147 ;  /* 0x000000008a8a7223 */ /* 0x080fe20000010893 */
[-CC-:B------:R-:W-:Y:S01]  /*1b4e0*/  FFMA.FTZ R147, R150, R0.reuse, -R145.reuse ;  /* 0x0000000096937223 */ /* 0x180fe20000010891 */
[-C--:B------:R-:W-:Y:S01]  /*1b4f0*/  FFMA.FTZ R148, R148, R0.reuse, -R145 ;  /* 0x0000000094947223 */ /* 0x080fe20000010891 */
[----:B------:R-:W-:Y:S01]  /*1b500*/  FADD.FTZ R235, R140, R235 ;  /* 0x000000eb8ceb7221 */ /* 0x000fe20000010000 */
[----:B------:R-:W-:Y:S01]  /*1b510*/  FADD.FTZ R149, R149, R152 ;  /* 0x0000009895957221 */ /* 0x000fe20000010000 */
[----:B------:R-:W1:Y:S01]  /*1b520*/  LDSM.16.MT88.4 R96, [R3+0xf000] ;  /* 0x00f000000360783b */ /* 0x000e620000004200 */
[C---:B------:R-:W-:Y:S03]  /*1b530*/  HMMA.16816.F32 R32, R76.reuse, R88, R32 ;  /* 0x000000584c20723c */ /* 0x040fe60000001820 */
[-CC-:B------:R-:W-:Y:S01]  /*1b540*/  FFMA.FTZ R88, R146, R0.reuse, -R145.reuse ;  /* 0x0000000092587223 */ /* 0x180fe20000010891 */
[----:B------:R-:W-:Y:S01]  /*1b550*/  FFMA.FTZ R145, R144, R0, -R145 ;  /* 0x0000000090917223 */ /* 0x000fe20000010891 */
[----:B------:R-:W-:Y:S01]  /*1b560*/  FADD.FTZ R154, R154, R235 ;  /* 0x000000eb9a9a7221 */ /* 0x000fe20000010000 */
[----:B------:R-:W-:Y:S01]  /*1b570*/  FADD.FTZ R134, R134, R149 ;  /* 0x0000009586867221 */ /* 0x000fe20000010000 */
[----:B------:R-:W-:Y:S01]  /*1b580*/  MUFU.EX2 R62, R62 ;  /* 0x0000003e003e7308 */ /* 0x000fe20000000800 */
[----:B------:R-:W3:Y:S01]  /*1b590*/  LDSM.16.MT88.4 R104, [R3+0x13000] ;  /* 0x013000000368783b */ /* 0x000ee20000004200 */
[----:B------:R-:W-:Y:S02]  /*1b5a0*/  HMMA.16816.F32 R8, R76, R100, R8 ;  /* 0x000000644c08723c */ /* 0x000fe40000001808 */
[----:B------:R-:W4:Y:S01]  /*1b5b0*/  MUFU.EX2 R139, R139 ;  /* 0x0000008b008b7308 */ /* 0x000f220000000800 */
[----:B------:R-:W-:Y:S01]  /*1b5c0*/  FADD.FTZ R154, R151, R154 ;  /* 0x0000009a979a7221 */ /* 0x000fe20000010000 */
[----:B------:R-:W5:Y:S02]  /*1b5d0*/  LDSM.16.MT88.4 R80, [R157+0x7000] ;  /* 0x007000009d50783b */ /* 0x000f640000004200 */
[----:B------:R-:W-:Y:S01]  /*1b5e0*/  MUFU.EX2 R63, R63 ;  /* 0x0000003f003f7308 */ /* 0x000fe20000000800 */
[----:B------:R-:W-:-:S03]  /*1b5f0*/  FADD.FTZ R153, R153, R134 ;  /* 0x0000008699997221 */ /* 0x000fc60000010000 */
[----:B------:R-:W-:Y:S04]  /*1b600*/  MUFU.EX2 R138, R138 ;  /* 0x0000008a008a7308 */ /* 0x000fe80000000800 */
[----:B------:R-:W-:Y:S04]  /*1b610*/  MUFU.EX2 R147, R147 ;  /* 0x0000009300937308 */ /* 0x000fe80000000800 */
[----:B------:R-:W1:Y:S04]  /*1b620*/  MUFU.EX2 R146, R148 ;  /* 0x0000009400927308 */ /* 0x000e680000000800 */
[----:B------:R-:W-:Y:S04]  /*1b630*/  MUFU.EX2 R0, R88 ;  /* 0x0000005800007308 */ /* 0x000fe80000000800 */
[----:B------:R-:W3:Y:S01]  /*1b640*/  MUFU.EX2 R145, R145 ;  /* 0x0000009100917308 */ /* 0x000ee20000000800 */
[----:B------:R-:W-:Y:S01]  /*1b650*/  FADD.FTZ R115, R115, R154 ;  /* 0x0000009a73737221 */ /* 0x000fe20000010000 */
[----:B------:R-:W-:Y:S01]  /*1b660*/  FADD.FTZ R114, R114, R153 ;  /* 0x0000009972727221 */ /* 0x000fe20000010000 */
[----:B--2---:R-:W-:Y:S03]  /*1b670*/  HMMA.16816.F32 R56, R76, R68, R56 ;  /* 0x000000444c38723c */ /* 0x004fe60000001838 */
[----:B------:R-:W-:Y:S01]  /*1b680*/  FADD.FTZ R110, R110, R115 ;  /* 0x000000736e6e7221 */ /* 0x000fe20000010000 */
[----:B------:R-:W-:Y:S01]  /*1b690*/  FADD.FTZ R113, R113, R114 ;  /* 0x0000007271717221 */ /* 0x000fe20000010000 */
[----:B----4-:R-:W-:-:S02]  /*1b6a0*/  F2FP.F16.F32.PACK_AB R68, R139, R62 ;  /* 0x0000003e8b44723e */ /* 0x010fc400000000ff */
[----:B-1----:R-:W-:Y:S01]  /*1b6b0*/  F2FP.F16.F32.PACK_AB R69, R146, R147 ;  /* 0x000000939245723e */ /* 0x002fe200000000ff */
[C---:B------:R-:W-:Y:S03]  /*1b6c0*/  HMMA.16816.F32 R64, R76.reuse, R70, R64 ;  /* 0x000000464c40723c */ /* 0x040fe60000001840 */
[----:B------:R-:W-:Y:S01]  /*1b6d0*/  F2FP.F16.F32.PACK_AB R70, R138, R63 ;  /* 0x0000003f8a46723e */ /* 0x000fe200000000ff */
[----:B------:R-:W-:Y:S01]  /*1b6e0*/  FADD.FTZ R111, R111, R110 ;  /* 0x0000006e6f6f7221 */ /* 0x000fe20000010000 */
[----:B---3--:R-:W-:Y:S01]  /*1b6f0*/  F2FP.F16.F32.PACK_AB R71, R145, R0 ;  /* 0x000000009147723e */ /* 0x008fe200000000ff */
[----:B------:R-:W-:Y:S02]  /*1b700*/  FADD.FTZ R112, R112, R113 ;  /* 0x0000007170707221 */ /* 0x000fe40000010000 */
[----:B------:R-:W-:Y:S02]  /*1b710*/  FADD.FTZ R111, R108, R111 ;  /* 0x0000006f6c6f7221 */ /* 0x000fe40000010000 */
[----:B------:R-:W-:Y:S01]  /*1b720*/  FADD.FTZ R112, R109, R112 ;  /* 0x000000706d707221 */ /* 0x000fe20000010000 */
[C---:B------:R-:W-:Y:S08]  /*1b730*/  HMMA.16816.F32 R24, R76.reuse, R92, R24 ;  /* 0x0000005c4c18723c */ /* 0x040ff00000001818 */
[C---:B------:R-:W-:Y:S01]  /*1b740*/  HMMA.16816.F32 R28, R76.reuse, R94, R28 ;  /* 0x0000005e4c1c723c */ /* 0x040fe2000000181c */
[----:B------:R1:W2:Y:S07]  /*1b750*/  LDSM.16.MT88.4 R92, [R2+0x13800] ;  /* 0x01380000025c783b */ /* 0x0002ae0000004200 */
[C---:B------:R-:W-:Y:S08]  /*1b760*/  HMMA.16816.F32 R40, R76.reuse, R84, R40 ;  /* 0x000000544c28723c */ /* 0x040ff00000001828 */
[----:B------:R-:W-:Y:S01]  /*1b770*/  HMMA.16816.F32 R44, R76, R86, R44 ;  /* 0x000000564c2c723c */ /* 0x000fe2000000182c */
[----:B------:R-:W3:Y:S07]  /*1b780*/  LDSM.16.MT88.4 R84, [R3+0xf800] ;  /* 0x00f800000354783b */ /* 0x000eee0000004200 */
[----:B------:R-:W-:Y:S01]  /*1b790*/  HMMA.16816.F32 R128, R68, R124, R8 ;  /* 0x0000007c4480723c */ /* 0x000fe20000001808 */
[----:B------:R4:W-:Y:S04]  /*1b7a0*/  LDSM.16.MT88.4 R8, [R3+0x13800] ;  /* 0x013800000308783b */ /* 0x0009e80000004200 */
        /* <DEDUP_REMOVED lines=14> */
[----:B------:R-:W-:Y:S04]  /*1b890*/  LDSM.16.MT88.4 R100, [R157+0x3800] ;  /* 0x003800009d64783b */ /* 0x000fe80000004200 */
        /* <DEDUP_REMOVED lines=14> */
[----:B------:R-:W-:Y:S03]  /*1b980*/  HMMA.16816.F32 R20, R76, R98, R20 ;  /* 0x000000624c14723c */ /* 0x000fe60000001814 */
[----:B------:R-:W-:Y:S01]  /*1b990*/  FADD.FTZ R184, R184, R181 ;  /* 0x000000b5b8b87221 */ /* 0x000fe20000010000 */
[----:B------:R-:W-:-:S04]  /*1b9a0*/  FADD.FTZ R186, R186, R185 ;  /* 0x000000b9baba7221 */ /* 0x000fc80000010000 */
[C---:B------:R-:W-:Y:S08]  /*1b9b0*/  HMMA.16816.F32 R36, R76.reuse, R90, R36 ;  /* 0x0000005a4c24723c */ /* 0x040ff00000001824 */
[C---:B------:R-:W-:Y:S08]  /*1b9c0*/  HMMA.16816.F32 R48, R76.reuse, R104, R48 ;  /* 0x000000684c30723c */ /* 0x040ff00000001830 */
[C---:B------:R-:W-:Y:S08]  /*1b9d0*/  HMMA.16816.F32 R52, R76.reuse, R106, R52 ;  /* 0x0000006a4c34723c */ /* 0x040ff00000001834 */
[C---:B-----5:R-:W-:Y:S08]  /*1b9e0*/  HMMA.16816.F32 R72, R76.reuse, R80, R72 ;  /* 0x000000504c48723c */ /* 0x060ff00000001848 */
[----:B------:R-:W-:Y:S01]  /*1b9f0*/  HMMA.16816.F32 R4, R76, R82, R4 ;  /* 0x000000524c04723c */ /* 0x000fe20000001804 */
[----:B------:R-:W1:Y:S07]  /*1ba00*/  LDSM.16.MT88.4 R76, [R158+0x7800] ;  /* 0x007800009e4c783b */ /* 0x000e6e0000004200 */
[----:B------:R-:W-:Y:S01]  /*1ba10*/  HMMA.16816.F32 R124, R68, R126, R12 ;  /* 0x0000007e447c723c */ /* 0x000fe2000000180c */
[----:B------:R-:W4:Y:S04]  /*1ba20*/  LDSM.16.MT88.4 R12, [R158+0x3800] ;  /* 0x003800009e0c783b */ /* 0x000f280000004200 */
        /* <DEDUP_REMOVED lines=19> */
[----:B------:R-:W-:Y:S01]  /*1bb60*/  FADD.FTZ R0, R0, R147 ;  /* 0x0000009300007221 */ /* 0x000fe20000010000 */
[----:B------:R-:W-:-:S03]  /*1bb70*/  IMAD.MOV.U32 R3, RZ, RZ, R141 ;  /* 0x000000ffff037224 */ /* 0x000fc600078e008d */
[C---:B---3--:R-:W-:Y:S03]  /*1bb80*/  HMMA.16816.F32 R120, R68.reuse, R84, R16 ;  /* 0x000000544478723c */ /* 0x048fe60000001810 */
[----:B------:R-:W-:Y:S02]  /*1bb90*/  IMAD.MOV.U32 R134, RZ, RZ, R143 ;  /* 0x000000ffff867224 */ /* 0x000fe400078e008f */
[----:B------:R-:W-:Y:S01]  /*1bba0*/  FADD.FTZ R235, R138, R63 ;  /* 0x0000003f8aeb7221 */ /* 0x000fe20000010000 */
[----:B------:R-:W-:Y:S02]  /*1bbb0*/  @P2 IMAD.MOV.U32 R3, RZ, RZ, R141 ;  /* 0x000000ffff032224 */ /* 0x000fe400078e008d */
[----:B------:R-:W-:Y:S03]  /*1bbc0*/  HMMA.16816.F32 R116, R68, R86, R20 ;  /* 0x000000564474723c */ /* 0x000fe60000001814 */
[----:B------:R-:W-:-:S02]  /*1bbd0*/  @P2 IMAD.MOV.U32 R134, RZ, RZ, R143 ;  /* 0x000000ffff862224 */ /* 0x000fc400078e008f */
[----:B------:R-:W-:Y:S01]  /*1bbe0*/  FADD.FTZ R233, R145, R0 ;  /* 0x0000000091e97221 */ /* 0x000fe20000010000 */
[----:B------:R-:W-:Y:S02]  /*1bbf0*/  @P2 VIADD R135, R135, 0xfffffffd ;  /* 0xfffffffd87872836 */ /* 0x000fe40000000000 */
        /* <DEDUP_REMOVED lines=9> */
[C---:B-----5:R-:W-:Y:S08]  /*1bc90*/  HMMA.16816.F32 R72, R68.reuse, R156, R72 ;  /* 0x0000009c4448723c */ /* 0x060ff00000001848 */
[----:B------:R-:W-:Y:S01]  /*1bca0*/  HMMA.16816.F32 R68, R68, R158, R4 ;  /* 0x0000009e4444723c */ /* 0x000fe20000001804 */
[----:B------:R-:W-:-:S04]  /*1bcb0*/  NOP ;  /* 0x0000000000007918 */ /* 0x000fc80000000000 */
[----:B------:R-:W-:-:S15]  /*1bcc0*/  @P2 BRA `(.L_x_7425) ;  /* 0x0000000000042947 */ /* 0x000fde0003800000 */
.L_x_7416:
[----:B------:R-:W-:-:S07]  /*1bcd0*/  IADD3 R135, PT, PT, R61, -0x1, RZ ;  /* 0xffffffff3d877810 */ /* 0x000fce0007ffe0ff */
.L_x_7425:
[----:B------:R-:W-:Y:S05]  /*1bce0*/  BSYNC B2 ;  /* 0x0000000000027941 */ /* 0x000fea0003800000 */
.L_x_7415:
        /* <DEDUP_REMOVED lines=12> */
.L_x_7433:
        /* <DEDUP_REMOVED lines=78> */
.L_x_7428:
[----:B------:R-:W-:Y:S05]  /*1c290*/  BSYNC.RECONVERGENT B0 ;  /* 0x0000000000007941 */ /* 0x000fea0003800200 */
.L_x_7427:
        /* <DEDUP_REMOVED lines=14> */
[-C--:B------:R-:W-:Y:S02]  /*1c380*/  IADD3 R8, P0, PT, R10, R227.reuse, RZ ;  /* 0x000000e30a087210 */ /* 0x080fe40007f1e0ff */
[----:B------:R-:W-:Y:S02]  /*1c390*/  LOP3.LUT R7, R7, R6, RZ, 0xfc, !PT ;  /* 0x0000000607077212 */ /* 0x000fe400078efcff */
[----:B------:R-:W-:Y:S01]  /*1c3a0*/  SHF.R.U32.HI R197, RZ, 0x1, R198 ;  /* 0x00000001ffc57819 */ /* 0x000fe200000116c6 */
[--C-:B------:R-:W-:Y:S01]  /*1c3b0*/  IMAD.X R9, R11, 0x1, R228.reuse, P0 ;  /* 0x000000010b097824 */ /* 0x100fe200000e06e4 */
[-C--:B------:R-:W-:Y:S02]  /*1c3c0*/  IADD3 R12, P0, PT, R8, R227.reuse, RZ ;  /* 0x000000e3080c7210 */ /* 0x080fe40007f1e0ff */
[----:B------:R-:W-:Y:S01]  /*1c3d0*/  LOP3.LUT R3, R197, 0x8, RZ, 0xc0, !PT ;  /* 0x00000008c5037812 */ /* 0x000fe200078ec0ff */
[----:B-1----:R-:W-:Y:S02]  /*1c3e0*/  ULEA UR6, UR7, UR11, 0x18 ;  /* 0x0000000b07067291 */ /* 0x002fe4000f8ec0ff */
[----:B------:R-:W-:Y:S01]  /*1c3f0*/  IMAD.X R13, R9, 0x1, R228, P0 ;  /* 0x00000001090d7824 */ /* 0x000fe200000e06e4 */
[----:B------:R-:W-:Y:S02]  /*1c400*/  IADD3 R14, P0, PT, R12, R227, RZ ;  /* 0x000000e30c0e7210 */ /* 0x000fe40007f1e0ff */
[----:B------:R-:W-:Y:S02]  /*1c410*/  LOP3.LUT R6, R3, 0x1c0, R204, 0xf8, !PT ;  /* 0x000001c003067812 */ /* 0x000fe400078ef8cc */
[----:B------:R-:W-:Y:S01]  /*1c420*/  LEA R237, R7, UR6, 0x1 ;  /* 0x0000000607ed7c11 */ /* 0x000fe2000f8e08ff */
[--C-:B------:R-:W-:Y:S01]  /*1c430*/  IMAD.X R15, R13, 0x1, R228.reuse, P0 ;  /* 0x000000010d0f7824 */ /* 0x100fe200000e06e4 */
[----:B------:R-:W-:Y:S02]  /*1c440*/  LOP3.LUT R203, R6, R203, RZ, 0x3c, !PT ;  /* 0x000000cb06cb7212 */ /* 0x000fe400078e3cff */
[-C--:B------:R-:W-:Y:S01]  /*1c450*/  IADD3 R6, P0, PT, R14, R227.reuse, RZ ;  /* 0x000000e30e067210 */ /* 0x080fe20007f1e0ff */
[----:B------:R-:W-:Y:S01]  /*1c460*/  @!PT LDS RZ, [RZ] ;  /* 0x00000000fffff984 */ /* 0x000fe20000000800 */
[----:B------:R-:W-:Y:S01]  /*1c470*/  @!PT LDS RZ, [RZ] ;  /* 0x00000000fffff984 */ /* 0x000fe20000000800 */
[----:B------:R-:W-:Y:S01]  /*1c480*/  @!PT LDS RZ, [RZ] ;  /* 0x00000000fffff984 */ /* 0x000fe20000000800 */
[----:B------:R-:W-:Y:S01]  /*1c490*/  LDGSTS.E.BYPASS.LTC128B.128 [R237+0xc000], desc[UR4][R212.64] ;  /* 0x0c000000d4ed7fae */ /* 0x000fe2000b981a04 */
[----:B------:R-:W-:Y:S02]  /*1c4a0*/  LOP3.LUT R5, R204, 0x200, RZ, 0xc0, !PT ;  /* 0x00000200cc057812 */ /* 0x000fe400078ec0ff */
[----:B------:R-:W-:Y:S02]  /*1c4b0*/  LOP3.LUT P2, RZ, R198, 0x4, RZ, 0xc0, !PT ;  /* 0x00000004c6ff7812 */ /* 0x000fe4000784c0ff */
[----:B------:R-:W-:Y:S01]  /*1c4c0*/  LDGSTS.E.BYPASS.LTC128B.128 [R237+0x10000], desc[UR4][R212.64+0x80] ;  /* 0x10000080d4ed7fae */ /* 0x000fe2000b981a04 */
[----:B------:R-:W-:Y:S01]  /*1c4d0*/  IMAD.X R7, R15, 0x1, R228, P0 ;  /* 0x000000010f077824 */ /* 0x000fe200000e06e4 */
[-C--:B------:R-:W-:Y:S03]  /*1c4e0*/  IADD3 R20, P0, PT, R6, R227.reuse, RZ ;  /* 0x000000e306147210 */ /* 0x080fe60007f1e0ff */
[----:B------:R-:W-:Y:S01]  /*1c4f0*/  LDGSTS.E.BYPASS.LTC128B.128 [R237+0xc800], desc[UR4][R10.64] ;  /* 0x0c8000000aed7fae */ /* 0x000fe2000b981a04 */
[----:B------:R-:W-:Y:S01]  /*1c500*/  LOP3.LUT R4, R5, 0x7c00, R4, 0xf8, !PT ;  /* 0x00007c0005047812 */ /* 0x000fe200078ef804 */
[--C-:B------:R-:W-:Y:S03]  /*1c510*/  IMAD.X R21, R7, 0x1, R228.reuse, P0 ;  /* 0x0000000107157824 */ /* 0x100fe600000e06e4 */
[----:B------:R-:W-:Y:S01]  /*1c520*/  LDGSTS.E.BYPASS.LTC128B.128 [R237+0x10800], desc[UR4][R10.64+0x80] ;  /* 0x108000800aed7fae */ /* 0x000fe2000b981a04 */
[----:B------:R-:W-:Y:S02]  /*1c530*/  IADD3 R22, P0, PT, R20, R227, RZ ;  /* 0x000000e314167210 */ /* 0x000fe40007f1e0ff */
[----:B------:R-:W-:Y:S02]  /*1c540*/  LOP3.LUT R4, R4, R203, RZ, 0xfc, !PT ;  /* 0x000000cb04047212 */ /* 0x000fe400078efcff */
[----:B------:R-:W-:Y:S01]  /*1c550*/  LDGSTS.E.BYPASS.LTC128B.128 [R237+0xd000], desc[UR4][R8.64] ;  /* 0x0d00000008ed7fae */ /* 0x000fe2000b981a04 */
[----:B------:R-:W-:Y:S01]  /*1c560*/  SEL R156, R199, 0xffffffc0, !P2 ;  /* 0xffffffc0c79c7807 */ /* 0x000fe20005000000 */
[----:B------:R-:W-:Y:S01]  /*1c570*/  IMAD.X R23, R21, 0x1, R228, P0 ;  /* 0x0000000115177824 */ /* 0x000fe200000e06e4 */
[----:B------:R-:W-:Y:S02]  /*1c580*/  LEA R181, R4, UR6, 0x1 ;  /* 0x0000000604b57c11 */ /* 0x000fe4000f8e08ff */
[----:B------:R1:W-:Y:S01]  /*1c590*/  LDGSTS.E.BYPASS.LTC128B.128 [R237+0x11000], desc[UR4][R8.64+0x80] ;  /* 0x1100008008ed7fae */ /* 0x0003e2000b981a04 */
[----:B------:R-:W-:Y:S01]  /*1c5a0*/  LOP3.LUT P0, RZ, R198, 0x2, RZ, 0xc0, !PT ;  /* 0x00000002c6ff7812 */ /* 0x000fe2000780c0ff */
[----:B------:R-:W-:Y:S03]  /*1c5b0*/  IMAD.IADD R3, R201, 0x1, R156 ;  /* 0x00000001c9037824 */ /* 0x000fe600078e029c */
[----:B------:R-:W-:Y:S01]  /*1c5c0*/  LDGSTS.E.BYPASS.LTC128B.128 [R237+0xd800], desc[UR4][R12.64] ;  /* 0x0d8000000ced7fae */ /* 0x000fe2000b981a04 */
[--C-:B------:R-:W-:Y:S01]  /*1c5d0*/  IMAD.IADD R185, R156, 0x1, R181.reuse ;  /* 0x000000019cb97824 */ /* 0x100fe200078e02b5 */
[----:B------:R-:W-:Y:S03]  /*1c5e0*/  SEL R202, R200, 0xffffffe0, !P0 ;  /* 0xffffffe0c8ca7807 */ /* 0x000fe60004000000 */
[----:B------:R-:W-:Y:S01]  /*1c5f0*/  LDGSTS.E.BYPASS.LTC128B.128 [R237+0x11800], desc[UR4][R12.64+0x80] ;  /* 0x118000800ced7fae */ /* 0x000fe2000b981a04 */
[----:B------:R-:W-:Y:S01]  /*1c600*/  ISETP.GT.AND P0, PT, R229, R208, PT ;  /* 0x000000d0e500720c */ /* 0x000fe20003f04270 */
[C---:B------:R-:W-:Y:S03]  /*1c610*/  IMAD.IADD R184, R202.reuse, 0x1, R181 ;  /* 0x00000001cab87824 */ /* 0x040fe600078e02b5 */
[----:B------:R-:W-:Y:S01]  /*1c620*/  LDGSTS.E.BYPASS.LTC128B.128 [R237+0xe000], desc[UR4][R14.64] ;  /* 0x0e0000000eed7fae */ /* 0x000fe2000b981a04 */
[----:B------:R-:W-:Y:S02]  /*1c630*/  IMAD.IADD R134, R201, 0x1, R202 ;  /* 0x00000001c9867824 */ /* 0x000fe400078e02ca */
[C---:B------:R-:W-:Y:S02]  /*1c640*/  IMAD.IADD R205, R202.reuse, 0x1, R185 ;  /* 0x00000001cacd7824 */ /* 0x040fe400078e02b9 */
[----:B------:R-:W-:Y:S01]  /*1c650*/  LDGSTS.E.BYPASS.LTC128B.128 [R237+0x12000], desc[UR4][R14.64+0x80] ;  /* 0x120000800eed7fae */ /* 0x000fe2000b981a04 */
[----:B------:R-:W-:Y:S04]  /*1c660*/  IMAD.IADD R135, R202, 0x1, R3 ;  /* 0x00000001ca877824 */ /* 0x000fe800078e0203 */
[----:B------:R-:W-:Y:S05]  /*1c670*/  LDGSTS.E.BYPASS.LTC128B.128 [R237+0xe800], desc[UR4][R6.64] ;  /* 0x0e80000006ed7fae */ /* 0x000fea000b981a04 */
[----:B------:R2:W-:Y:S05]  /*1c680*/  LDGSTS.E.BYPASS.LTC128B.128 [R237+0x12800], desc[UR4][R6.64+0x80] ;  /* 0x1280008006ed7fae */ /* 0x0005ea000b981a04 */
[----:B------:R-:W-:Y:S05]  /*1c690*/  LDGSTS.E.BYPASS.LTC128B.128 [R237+0xf000], desc[UR4][R20.64] ;  /* 0x0f00000014ed7fae */ /* 0x000fea000b981a04 */
[----:B------:R-:W-:Y:S05]  /*1c6a0*/  LDGSTS.E.BYPASS.LTC128B.128 [R237+0x13000], desc[UR4][R20.64+0x80] ;  /* 0x1300008014ed7fae */ /* 0x000fea000b981a04 */
[----:B------:R-:W-:Y:S05]  /*1c6b0*/  LDGSTS.E.BYPASS.LTC128B.128 [R237+0xf800], desc[UR4][R22.64] ;  /* 0x0f80000016ed7fae */ /* 0x000fea000b981a04 */
[----:B------:R3:W-:Y:S05]  /*1c6c0*/  LDGSTS.E.BYPASS.LTC128B.128 [R237+0x13800], desc[UR4][R22.64+0x80] ;  /* 0x1380008016ed7fae */ /* 0x0007ea000b981a04 */
[----:B------:R-:W-:Y:S05]  /*1c6d0*/  LDSM.16.M88.4 R64, [R181] ;  /* 0x00000000b540783b */ /* 0x000fea0000000200 */
[----:B-1----:R-:W2:Y:S05]  /*1c6e0*/  LDSM.16.M88.4 R8, [R201+0x4000] ;  /* 0x00400000c908783b */ /* 0x002eaa0000000200 */
[----:B------:R-:W1:Y:S05]  /*1c6f0*/  LDSM.16.M88.4 R16, [R201+0x4800] ;  /* 0x00480000c910783b */ /* 0x000e6a0000000200 */
[----:B------:R-:W3:Y:S05]  /*1c700*/  LDSM.16.M88.4 R24, [R201+0x5000] ;  /* 0x00500000c918783b */ /* 0x000eea0000000200 */
[----:B------:R-:W0:Y:S05]  /*1c710*/  LDGDEPBAR ;  /* 0x00000000000079af */ /* 0x000e2a0000000000 */
[----:B------:R-:W4:Y:S05]  /*1c720*/  LDSM.16.M88.4 R32, [R201+0x5800] ;  /* 0x00580000c920783b */ /* 0x000f2a0000000200 */
        /* <DEDUP_REMOVED lines=9> */
[C---:B-1----:R-:W-:Y:S03]  /*1c7c0*/  HMMA.16816.F32 R12, R64.reuse, R16, RZ ;  /* 0x00000010400c723c */ /* 0x042fe600000018ff */
[----:B------:R-:W1:Y:S05]  /*1c7d0*/  LDSM.16.M88.4 R152, [R134+0x5000] ;  /* 0x005000008698783b */ /* 0x000e6a0000000200 */
[C---:B------:R-:W-:Y:S01]  /*1c7e0*/  HMMA.16816.F32 R16, R64.reuse, R18, RZ ;  /* 0x000000124010723c */ /* 0x040fe200000018ff */
[----:B------:R-:W-:Y:S05]  /*1c7f0*/  LDSM.16.M88.4 R156, [R134+0x7000] ;  /* 0x00700000869c783b */ /* 0x000fea0000000200 */
[----:B------:R-:W-:Y:S02]  /*1c800*/  LDSM.16.M88.4 R160, [R134+0x7800] ;  /* 0x0078000086a0783b */ /* 0x000fe40000000200 */
[C---:B---3--:R-:W-:Y:S03]  /*1c810*/  HMMA.16816.F32 R20, R64.reuse, R24, RZ ;  /* 0x000000184014723c */ /* 0x048fe600000018ff */
[----:B------:R-:W-:Y:S05]  /*1c820*/  LDSM.16.M88.4 R164, [R185] ;  /* 0x00000000b9a4783b */ /* 0x000fea0000000200 */
[C---:B------:R-:W-:Y:S01]  /*1c830*/  HMMA.16816.F32 R24, R64.reuse, R26, RZ ;  /* 0x0000001a4018723c */ /* 0x040fe200000018ff */
[----:B------:R-:W-:Y:S05]  /*1c840*/  LDSM.16.M88.4 R168, [R3+0x4000] ;  /* 0x0040000003a8783b */ /* 0x000fea0000000200 */
[----:B------:R-:W-:Y:S02]  /*1c850*/  LDSM.16.M88.4 R172, [R3+0x6000] ;  /* 0x0060000003ac783b */ /* 0x000fe40000000200 */
[C---:B----4-:R-:W-:Y:S03]  /*1c860*/  HMMA.16816.F32 R28, R64.reuse, R32, RZ ;  /* 0x00000020401c723c */ /* 0x050fe600000018ff */
[----:B------:R-:W-:Y:S05]  /*1c870*/  LDSM.16.M88.4 R176, [R201+0xa000] ;  /* 0x00a00000c9b0783b */ /* 0x000fea0000000200 */
[C---:B------:R-:W-:Y:S01]  /*1c880*/  HMMA.16816.F32 R32, R64.reuse, R34, RZ ;  /* 0x000000224020723c */ /* 0x040fe200000018ff */
[----:B------:R-:W-:Y:S05]  /*1c890*/  LDSM.16.M88.4 R188, [R3+0x8000] ;  /* 0x0080000003bc783b */ /* 0x000fea0000000200 */
[----:B------:R-:W-:Y:S02]  /*1c8a0*/  LDSM.16.M88.4 R192, [R135+0xb000] ;  /* 0x00b0000087c0783b */ /* 0x000fe40000000200 */
        /* <DEDUP_REMOVED lines=57> */
[----:B------:R-:W2:Y:S05]  /*1cc40*/  LDSM.16.M88.4 R144, [R135+0x6800] ;  /* 0x006800008790783b */ /* 0x000eaa0000000200 */
        /* <DEDUP_REMOVED lines=77> */
[----:B------:R-:W3:Y:S02]  /*1d120*/  LDSM.16.M88.4 R152, [R3+0xa800] ;  /* 0x00a800000398783b */ /* 0x000ee40000000200 */
        /* <DEDUP_REMOVED lines=116> */
.L_x_7432:
[----:B------:R-:W-:Y:S05]  /*1d870*/  BSYNC.RECONVERGENT B0 ;  /* 0x0000000000007941 */ /* 0x000fea0003800200 */
.L_x_7431:
        /* <DEDUP_REMOVED lines=36> */
.L_x_7430:
[----:B------:R-:W-:Y:S05]  /*1dac0*/  BSYNC.RECONVERGENT B1 ;  /* 0x0000000000017941 */ /* 0x000fea0003800200 */
.L_x_7429:
[----:B------:R-:W2:Y:S01]  /*1dad0*/  LD.E R135, desc[UR4][R132.64+0xdc] ;  /* 0x0000dc0484877980 */ /* 0x000ea2000c101900 */
[----:B------:R-:W-:Y:S01]  /*1dae0*/  VIADD R173, R231, 0xffffffc1 ;  /* 0xffffffc1e7ad7836 */ /* 0x000fe20000000000 */
[----:B------:R-:W-:Y:S01]  /*1daf0*/  LOP3.LUT R203, R203, 0x200, R204, 0xf8, !PT ;  /* 0x00000200cbcb7812 */ /* 0x000fe200078ef8cc */
[C---:B-1----:R-:W-:Y:S02]  /*1db00*/  VIADD R139, R231.reuse, 0xffffffc9 ;  /* 0xffffffc9e78b7836 */ /* 0x042fe40000000000 */
[----:B------:R-:W-:Y:S01]  /*1db10*/  VIADD R153, R231, 0xffffffc0 ;  /* 0xffffffc0e7997836 */ /* 0x000fe20000000000 */
[-C--:B------:R-:W-:Y:S01]  /*1db20*/  ISETP.GE.AND P4, PT, R173, R226.reuse, PT ;  /* 0x000000e2ad00720c */ /* 0x080fe20003f86270 */
        /* <DEDUP_REMOVED lines=33> */
[-C--:B------:R-:W-:Y:S01]  /*1dd40*/  ISETP.GE.AND P4, PT, R11, R226.reuse, PT ;  /* 0x000000e20b00720c */ /* 0x080fe20003f86270 */
[----:B------:R-:W-:Y:S01]  /*1dd50*/  VIADD R230, R230, 0xffffff80 ;  /* 0xffffff80e6e67836 */ /* 0x000fe20000000000 */
[----:B------:R-:W-:Y:S02]  /*1dd60*/  FSEL R144, R12, -INF , P5 ;  /* 0xff8000000c907808 */ /* 0x000fe40002800000 */
[----:B------:R-:W-:Y:S02]  /*1dd70*/  FSEL R142, R13, -INF , P4 ;  /* 0xff8000000d8e7808 */ /* 0x000fe40002000000 */
[----:B------:R-:W-:Y:S02]  /*1dd80*/  FSEL R6, R6, -INF , P1 ;  /* 0xff80000006067808 */ /* 0x000fe40000800000 */
[-C--:B------:R-:W-:Y:S02]  /*1dd90*/  ISETP.GE.AND P5, PT, R143, R226.reuse, PT ;  /* 0x000000e28f00720c */ /* 0x080fe40003fa6270 */
[----:B------:R-:W-:Y:S02]  /*1dda0*/  FSEL R4, R19, -INF , P0 ;  /* 0xff80000013047808 */ /* 0x000fe40000000000 */
[-C--:B------:R-:W-:Y:S02]  /*1ddb0*/  ISETP.GE.AND P4, PT, R137, R226.reuse, PT ;  /* 0x000000e28900720c */ /* 0x080fe40003f86270 */
[-C--:B------:R-:W-:Y:S02]  /*1ddc0*/  ISETP.GE.AND P1, PT, R145, R225.reuse, PT ;  /* 0x000000e19100720c */ /* 0x080fe40003f26270 */
[-C--:B------:R-:W-:Y:S02]  /*1ddd0*/  ISETP.GE.AND P0, PT, R151, R225.reuse, PT ;  /* 0x000000e19700720c */ /* 0x080fe40003f06270 */
[----:B------:R-:W-:Y:S02]  /*1dde0*/  FSEL R140, R16, -INF , P5 ;  /* 0xff800000108c7808 */ /* 0x000fe40002800000 */
        /* <DEDUP_REMOVED lines=12> */
[----:B------:R-:W-:Y:S02]  /*1deb0*/  FSEL R18, R18, -INF , P1 ;  /* 0xff80000012127808 */ /* 0x000fe40000800000 */
[-C--:B------:R-:W-:Y:S02]  /*1dec0*/  ISETP.GE.AND P5, PT, R159, R226.reuse, PT ;  /* 0x000000e29f00720c */ /* 0x080fe40003fa6270 */
[----:B------:R-:W-:Y:S01]  /*1ded0*/  FSEL R247, R31, -INF , P0 ;  /* 0xff8000001ff77808 */ /* 0x000fe20000000000 */
[----:B------:R-:W-:Y:S01]  /*1dee0*/  VIADD R31, R231, 0x9 ;  /* 0x00000009e71f7836 */ /* 0x000fe20000000000 */
[-C--:B------:R-:W-:Y:S02]  /*1def0*/  ISETP.GE.AND P1, PT, R159, R225.reuse, PT ;  /* 0x000000e19f00720c */ /* 0x080fe40003f26270 */
        /* <DEDUP_REMOVED lines=8> */
[----:B------:R-:W-:Y:S02]  /*1df80*/  FSEL R26, R26, -INF , P1 ;  /* 0xff8000001a1a7808 */ /* 0x000fe40000800000 */
[CC--:B------:R-:W-:Y:S02]  /*1df90*/  ISETP.GE.AND P5, PT, R157.reuse, R226.reuse, PT ;  /* 0x000000e29d00720c */ /* 0x0c0fe40003fa6270 */
[----:B------:R-:W-:Y:S02]  /*1dfa0*/  FSEL R251, R38, -INF , P0 ;  /* 0xff80000026fb7808 */ /* 0x000fe40000000000 */
[-C--:B------:R-:W-:Y:S02]  /*1dfb0*/  ISETP.GE.AND P1, PT, R157, R225.reuse, PT ;  /* 0x000000e19d00720c */ /* 0x080fe40003f26270 */
[-C--:B------:R-:W-:Y:S02]  /*1dfc0*/  ISETP.GE.AND P0, PT, R155, R226.reuse, PT ;  /* 0x000000e29b00720c */ /* 0x080fe40003f06270 */
[-C--:B------:R-:W-:Y:S02]  /*1dfd0*/  ISETP.GE.AND P4, PT, R3, R226.reuse, PT ;  /* 0x000000e20300720c */ /* 0x080fe40003f86270 */
[----:B------:R-:W-:Y:S02]  /*1dfe0*/  FSEL R28, R28, -INF , P5 ;  /* 0xff8000001c1c7808 */ /* 0x000fe40002800000 */
[----:B------:R-:W-:Y:S02]  /*1dff0*/  FSEL R30, R30, -INF , P1 ;  /* 0xff8000001e1e7808 */ /* 0x000fe40000800000 */
[-C--:B------:R-:W-:Y:S02]  /*1e000*/  ISETP.GE.AND P5, PT, R147, R226.reuse, PT ;  /* 0x000000e29300720c */ /* 0x080fe40003fa6270 */
[----:B------:R-:W-:Y:S02]  /*1e010*/  FSEL R40, R40, -INF , P0 ;  /* 0xff80000028287808 */ /* 0x000fe40000000000 */
[----:B------:R-:W-:Y:S01]  /*1e020*/  FSEL R180, R25, -INF , P4 ;  /* 0xff80000019b47808 */ /* 0x000fe20002000000 */
[----:B------:R-:W-:Y:S01]  /*1e030*/  VIADD R25, R231, 0x29 ;  /* 0x00000029e7197836 */ /* 0x000fe20000000000 */
[-C--:B------:R-:W-:Y:S02]  /*1e040*/  ISETP.GE.AND P0, PT, R31, R225.reuse, PT ;  /* 0x000000e11f00720c */ /* 0x080fe40003f06270 */
[-C--:B------:R-:W-:Y:S02]  /*1e050*/  ISETP.GE.AND P1, PT, R147, R225.reuse, PT ;  /* 0x000000e19300720c */ /* 0x080fe40003f26270 */
[----:B------:R-:W-:Y:S02]  /*1e060*/  ISETP.GE.AND P4, PT, R149, R226, PT ;  /* 0x000000e29500720c */ /* 0x000fe40003f86270 */
[----:B------:R-:W-:Y:S02]  /*1e070*/  FSEL R32, R32, -INF , P5 ;  /* 0xff80000020207808 */ /* 0x000fe40002800000 */
[----:B------:R-:W-:Y:S01]  /*1e080*/  FSEL R170, R29, -INF , P4 ;  /* 0xff8000001daa7808 */ /* 0x000fe20002000000 */
[----:B------:R-:W-:Y:S01]  /*1e090*/  VIADD R29, R231, 0x19 ;  /* 0x00000019e71d7836 */ /* 0x000fe20000000000 */
[----:B------:R-:W-:Y:S02]  /*1e0a0*/  FSEL R34, R34, -INF , P1 ;  /* 0xff80000022227808 */ /* 0x000fe40000800000 */
[----:B------:R-:W-:Y:S02]  /*1e0b0*/  FSEL R43, R43, -INF , P0 ;  /* 0xff8000002b2b7808 */ /* 0x000fe40000000000 */
[C---:B------:R-:W-:Y:S02]  /*1e0c0*/  ISETP.GE.AND P6, PT, R153.reuse, R218, PT ;  /* 0x000000da9900720c */ /* 0x040fe40003fc6270 */
[----:B------:R-:W-:Y:S01]  /*1e0d0*/  ISETP.GE.AND P5, PT, R153, R224, PT ;  /* 0x000000e09900720c */ /* 0x000fe20003fa6270 */
[----:B------:R-:W-:Y:S01]  /*1e0e0*/  VIADD R153, R231, 0x18 ;  /* 0x00000018e7997836 */ /* 0x000fe20000000000 */
[-C--:B------:R-:W-:Y:S02]  /*1e0f0*/  ISETP.GE.AND P0, PT, R169, R226.reuse, PT ;  /* 0x000000e2a900720c */ /* 0x080fe40003f06270 */
[-C--:B------:R-:W-:Y:S02]  /*1e100*/  ISETP.GE.AND P4, PT, R21, R226.reuse, PT ;  /* 0x000000e21500720c */ /* 0x080fe40003f86270 */
[-C--:B------:R-:W-:Y:S02]  /*1e110*/  ISETP.GE.AND P1, PT, R231, R226.reuse, PT ;  /* 0x000000e2e700720c */ /* 0x080fe40003f26270 */
[----:B------:R-:W-:Y:S01]  /*1e120*/  FSEL R195, R45, -INF , P0 ;  /* 0xff8000002dc37808 */ /* 0x000fe20000000000 */
[----:B------:R-:W-:Y:S01]  /*1e130*/  VIADD R45, R231, 0x39 ;  /* 0x00000039e72d7836 */ /* 0x000fe20000000000 */
[----:B------:R-:W-:Y:S02]  /*1e140*/  FSEL R174, R36, -INF , P1 ;  /* 0xff80000024ae7808 */ /* 0x000fe40000800000 */
[----:B------:R-:W-:Y:S01]  /*1e150*/  FSEL R164, R33, -INF , P4 ;  /* 0xff80000021a47808 */ /* 0x000fe20002000000 */
[----:B------:R-:W-:Y:S01]  /*1e160*/  VIADD R33, R231, 0x38 ;  /* 0x00000038e7217836 */ /* 0x000fe20000000000 */
[CC--:B------:R-:W-:Y:S02]  /*1e170*/  ISETP.GE.AND P4, PT, R171.reuse, R226.reuse, PT ;  /* 0x000000e2ab00720c */ /* 0x0c0fe40003f86270 */
        /* <DEDUP_REMOVED lines=9> */
[----:B------:R-:W-:Y:S01]  /*1e210*/  FSEL R239, R41, -INF , P4 ;  /* 0xff80000029ef7808 */ /* 0x000fe20002000000 */
[----:B------:R-:W-:Y:S01]  /*1e220*/  VIADD R41, R231, 0x28 ;  /* 0x00000028e7297836 */ /* 0x000fe20000000000 */
[----:B------:R-:W-:Y:S02]  /*1e230*/  FSEL R42, R42, -INF , P1 ;  /* 0xff8000002a2a7808 */ /* 0x000fe40000800000 */
[----:B------:R-:W-:Y:S02]  /*1e240*/  FSEL R51, R51, -INF , P0 ;  /* 0xff80000033337808 */ /* 0x000fe40000000000 */
[CC--:B------:R-:W-:Y:S02]  /*1e250*/  ISETP.GE.AND P1, PT, R37.reuse, R226.reuse, PT ;  /* 0x000000e22500720c */ /* 0x0c0fe40003f26270 */
        /* <DEDUP_REMOVED lines=37> */
[----:B------:R-:W-:Y:S02]  /*1e4b0*/  ISETP.GE.AND P1, PT, R49, R226, PT ;  /* 0x000000e23100720c */ /* 0x000fe40003f26270 */
[C---:B------:R-:W-:Y:S02]  /*1e4c0*/  ISETP.GE.AND P4, PT, R231.reuse, R218, PT ;  /* 0x000000dae700720c */ /* 0x040fe40003f86270 */
[C---:B------:R-:W-:Y:S01]  /*1e4d0*/  ISETP.GE.AND P0, PT, R231.reuse, R224, PT ;  /* 0x000000e0e700720c */ /* 0x040fe20003f06270 */
[----:B------:R-:W-:Y:S01]  /*1e4e0*/  VIADD R231, R231, 0xffffff80 ;  /* 0xffffff80e7e77836 */ /* 0x000fe20000000000 */
[----:B------:R-:W-:Y:S02]  /*1e4f0*/  FSEL R19, R136, -INF , !P6 ;  /* 0xff80000088137808 */ /* 0x000fe40007000000 */
[----:B------:R-:W-:Y:S02]  /*1e500*/  ISETP.GE.AND P6, PT, R139, R218, PT ;  /* 0x000000da8b00720c */ /* 0x000fe40003fc6270 */
[----:B------:R-:W-:Y:S02]  /*1e510*/  FSEL R61, R61, -INF , P1 ;  /* 0xff8000003d3d7808 */ /* 0x000fe40000800000 */
[----:B------:R-:W-:Y:S02]  /*1e520*/  FSEL R174, R174, -INF , !P4 ;  /* 0xff800000aeae7808 */ /* 0x000fe40006000000 */
[----:B------:R-:W-:Y:S02]  /*1e530*/  FSEL R251, R251, -INF , !P0 ;  /* 0xff800000fbfb7808 */ /* 0x000fe40004000000 */
[----:B------:R-:W-:Y:S02]  /*1e540*/  ISETP.GE.AND P1, PT, R45, R226, PT ;  /* 0x000000e22d00720c */ /* 0x000fe40003f26270 */
[----:B------:R-:W-:Y:S02]  /*1e550*/  ISETP.GE.AND P4, PT, R173, R224, PT ;  /* 0x000000e0ad00720c */ /* 0x000fe40003f86270 */
[-C--:B------:R-:W-:Y:S02]  /*1e560*/  ISETP.GE.AND P0, PT, R145, R218.reuse, PT ;  /* 0x000000da9100720c */ /* 0x080fe40003f06270 */
[----:B------:R-:W-:Y:S02]  /*1e570*/  FSEL R13, R7, -INF , !P6 ;  /* 0xff800000070d7808 */ /* 0x000fe40007000000 */
[----:B------:R-:W-:Y:S02]  /*1e580*/  FSEL R7, R6, -INF , !P5 ;  /* 0xff80000006077808 */ /* 0x000fe40006800000 */
[----:B------:R-:W-:Y:S02]  /*1e590*/  ISETP.GE.AND P5, PT, R137, R218, PT ;  /* 0x000000da8900720c */ /* 0x000fe40003fa6270 */
[----:B------:R-:W-:Y:S02]  /*1e5a0*/  FSEL R15, R138, -INF , !P0 ;  /* 0xff8000008a0f7808 */ /* 0x000fe40004000000 */
[----:B------:R-:W-:Y:S02]  /*1e5b0*/  FSEL R154, R65, -INF , P1 ;  /* 0xff800000419a7808 */ /* 0x000fe40000800000 */
[----:B------:R-:W-:Y:S02]  /*1e5c0*/  FSEL R5, R5, -INF , !P4 ;  /* 0xff80000005057808 */ /* 0x000fe40006000000 */
[----:B------:R-:W-:Y:S02]  /*1e5d0*/  ISETP.GE.AND P1, PT, R33, R225, PT ;  /* 0x000000e12100720c */ /* 0x000fe40003f26270 */
[----:B------:R-:W-:Y:S02]  /*1e5e0*/  ISETP.GE.AND P4, PT, R161, R224, PT ;  /* 0x000000e0a100720c */ /* 0x000fe40003f86270 */
[-C--:B------:R-:W-:Y:S02]  /*1e5f0*/  ISETP.GE.AND P0, PT, R11, R218.reuse, PT ;  /* 0x000000da0b00720c */ /* 0x080fe40003f06270 */
[----:B------:R-:W-:Y:S02]  /*1e600*/  FSEL R64, R16, -INF , !P5 ;  /* 0xff80000010407808 */ /* 0x000fe40006800000 */
[-C--:B------:R-:W-:Y:S02]  /*1e610*/  ISETP.GE.AND P5, PT, R159, R218.reuse, PT ;  /* 0x000000da9f00720c */ /* 0x080fe40003fa6270 */
[----:B------:R-:W-:Y:S02]  /*1e620*/  FSEL R12, R66, -INF , P1 ;  /* 0xff800000420c7808 */ /* 0x000fe40000800000 */
        /* <DEDUP_REMOVED lines=22> */
[----:B------:R-:W-:Y:S02]  /*1e790*/  FSEL R59, R144, -INF , !P1 ;  /* 0xff800000903b7808 */ /* 0x000fe40004800000 */
[----:B------:R-:W-:Y:S02]  /*1e7a0*/  ISETP.GE.AND P6, PT, R151, R218, PT ;  /* 0x000000da9700720c */ /* 0x000fe40003fc6270 */
        /* <DEDUP_REMOVED lines=8> */
[----:B------:R-:W-:Y:S02]  /*1e830*/  ISETP.GE.AND P6, PT, R141, R218, PT ;  /* 0x000000da8d00720c */ /* 0x000fe40003fc6270 */
[----:B------:R-:W-:Y:S02]  /*1e840*/  FMNMX3.FTZ R4, R2, R7, R5, !PT ;  /* 0x0000000702047276 */ /* 0x000fe40007810005 */
[----:B------:R-:W-:Y:S02]  /*1e850*/  ISETP.GE.AND P1, PT, R143, R224, PT ;  /* 0x000000e08f00720c */ /* 0x000fe40003f26270 */
[----:B------:R-:W-:Y:S02]  /*1e860*/  FMNMX3.FTZ R21, R21, R66, R64, !PT ;  /* 0x0000004215157276 */ /* 0x000fe40007810040 */
[----:B------:R-:W-:Y:S02]  /*1e870*/  FSEL R160, R24, -INF , !P6 ;  /* 0xff80000018a07808 */ /* 0x000fe40007000000 */
[----:B------:R-:W-:Y:S02]  /*1e880*/  FMNMX3.FTZ R3, R4, R11, R9, !PT ;  /* 0x0000000b04037276 */ /* 0x000fe40007810009 */
        /* <DEDUP_REMOVED lines=33> */
[----:B------:R-:W-:Y:S02]  /*1eaa0*/  FMNMX3.FTZ R4, R21, R174, R172, !PT ;  /* 0x000000ae15047276 */ /* 0x000fe400078100ac */
[----:B------:R-:W-:Y:S02]  /*1eab0*/  FSEL R205, R44, -INF , !P6 ;  /* 0xff8000002ccd7808 */ /* 0x000fe40007000000 */
[----:B------:R-:W-:Y:S02]  /*1eac0*/  ISETP.GE.AND P0, PT, R155, R224, PT ;  /* 0x000000e09b00720c */ /* 0x000fe40003f06270 */
[----:B------:R-:W-:Y:S02]  /*1ead0*/  FSEL R243, R35, -INF , !P4 ;  /* 0xff80000023f37808 */ /* 0x000fe40006000000 */
[----:B------:R-:W-:Y:S02]  /*1eae0*/  FMNMX3.FTZ R6, R3, R166, R247, !PT ;  /* 0x000000a603067276 */ /* 0x000fe400078100f7 */
[----:B------:R-:W-:Y:S02]  /*1eaf0*/  ISETP.GE.AND P6, PT, R153, R218, PT ;  /* 0x000000da9900720c */ /* 0x000fe40003fc6270 */
        /* <DEDUP_REMOVED lines=31> */
[----:B------:R-:W-:Y:S02]  /*1ecf0*/  FSEL R169, R38, -INF , !P6 ;  /* 0xff80000026a97808 */ /* 0x000fe40007000000 */
[-C--:B------:R-:W-:Y:S02]  /*1ed00*/  ISETP.GE.AND P5, PT, R53, R218.reuse, PT ;  /* 0x000000da3500720c */ /* 0x080fe40003fa6270 */
[-C--:B------:R-:W-:Y:S02]  /*1ed10*/  ISETP.GE.AND P0, PT, R49, R218.reuse, PT ;  /* 0x000000da3100720c */ /* 0x080fe40003f06270 */
        /* <DEDUP_REMOVED lines=32> */
[----:B------:R-:W-:Y:S01]  /*1ef20*/  IMAD.IADD R138, R202, 0x1, R139 ;  /* 0x00000001ca8a7824 */ /* 0x000fe200078e028b */
[----:B------:R-:W-:Y:S01]  /*1ef30*/  LDSM.16.MT88.4 R44, [R139+0x10000] ;  /* 0x010000008b2c783b */ /* 0x000fe20000004200 */
[C---:B------:R-:W-:Y:S02]  /*1ef40*/  VIADD R8, R139.reuse, 0xc000 ;  /* 0x0000c0008b087836 */ /* 0x040fe40000000000 */
[----:B------:R-:W-:Y:S02]  /*1ef50*/  VIADD R145, R139, 0xc040 ;  /* 0x0000c0408b917836 */ /* 0x000fe40000000000 */
[----:B------:R-:W-:Y:S03]  /*1ef60*/  @P2 VIADD R145, R8, 0xffffffc0 ;  /* 0xffffffc008912836 */ /* 0x000fe60000000000 */
[----:B------:R-:W3:Y:S01]  /*1ef70*/  SHFL.BFLY PT, R3, R6, 0x2, 0x1f ;  /* 0x0c401f0006037f89 */ /* 0x000ee200000e0000 */
[----:B------:R-:W-:Y:S07]  /*1ef80*/  IMAD.IADD R202, R202, 0x1, R145 ;  /* 0x00000001caca7824 */ /* 0x000fee00078e0291 */
[----:B------:R-:W-:Y:S08]  /*1ef90*/  LDSM.16.MT88.4 R28, [R145] ;  /* 0x00000000911c783b */ /* 0x000ff00000004200 */
[----:B------:R-:W-:Y:S08]  /*1efa0*/  LDSM.16.MT88.4 R36, [R202] ;  /* 0x00000000ca24783b */ /* 0x000ff00000004200 */
[----:B------:R-:W-:Y:S08]  /*1efb0*/  LDSM.16.MT88.4 R52, [R138+0x10000] ;  /* 0x010000008a34783b */ /* 0x000ff00000004200 */
[----:B------:R-:W-:Y:S01]  /*1efc0*/  LDSM.16.MT88.4 R60, [R145+0x4000] ;  /* 0x00400000913c783b */ /* 0x000fe20000004200 */
[----:B-1----:R-:W-:Y:S02]  /*1efd0*/  FMNMX.FTZ R21, R10, R23, !PT ;  /* 0x000000170a157209 */ /* 0x002fe40007810000 */
[----:B---3--:R-:W-:Y:S05]  /*1efe0*/  FMNMX.FTZ R4, R6, R3, !PT ;  /* 0x0000000306047209 */ /* 0x008fea0007810000 */
[----:B------:R-:W1:Y:S08]  /*1eff0*/  SHFL.BFLY PT, R134, R21, 0x1, 0x1f ;  /* 0x0c201f0015867f89 */ /* 0x000e7000000e0000 */
[----:B------:R-:W3:Y:S01]  /*1f000*/  SHFL.BFLY PT, R3, R4, 0x1, 0x1f ;  /* 0x0c201f0004037f89 */ /* 0x000ee200000e0000 */
[----:B-1----:R-:W-:Y:S07]  /*1f010*/  FMNMX.FTZ R134, R21, R134, !PT ;  /* 0x0000008615867209 */ /* 0x002fee0007810000 */
[----:B------:R-:W-:Y:S01]  /*1f020*/  LDSM.16.MT88.4 R20, [R138+0xc000] ;  /* 0x00c000008a14783b */ /* 0x000fe20000004200 */
[----:B------:R-:W-:Y:S01]  /*1f030*/  FSETP.NEU.FTZ.AND P1, PT, R134, -INF , PT ;  /* 0xff8000008600780b */ /* 0x000fe20003f3d000 */
[C---:B--2---:R-:W-:Y:S01]  /*1f040*/  FMUL.FTZ R158, R135.reuse, R134 ;  /* 0x00000086879e7220 */ /* 0x044fe20000410000 */
[----:B---3--:R-:W-:Y:S04]  /*1f050*/  FMNMX.FTZ R3, R4, R3, !PT ;  /* 0x0000000304037209 */ /* 0x008fe80007810000 */
[----:B------:R-:W-:Y:S01]  /*1f060*/  FSEL R158, R158, RZ, P1 ;  /* 0x000000ff9e9e7208 */ /* 0x000fe20000800000 */
[----:B------:R-:W-:Y:S01]  /*1f070*/  FMUL.FTZ R156, R135, R3 ;  /* 0x00000003879c7220 */ /* 0x000fe20000410000 */
[----:B------:R-:W-:Y:S03]  /*1f080*/  FSETP.NEU.FTZ.AND P0, PT, R3, -INF , PT ;  /* 0xff8000000300780b */ /* 0x000fe60003f1d000 */
[-CC-:B------:R-:W-:Y:S01]  /*1f090*/  FFMA.FTZ R147, R15, R135.reuse, -R158.reuse ;  /* 0x000000870f937223 */ /* 0x180fe2000001089e */
[-CC-:B------:R-:W-:Y:S01]  /*1f0a0*/  FFMA.FTZ R144, R13, R135.reuse, -R158.reuse ;  /* 0x000000870d907223 */ /* 0x180fe2000001089e */
[----:B------:R-:W-:Y:S01]  /*1f0b0*/  FSEL R156, R156, RZ, P0 ;  /* 0x000000ff9c9c7208 */ /* 0x000fe20000000000 */
[----:B------:R-:W1:Y:S01]  /*1f0c0*/  LDSM.16.MT88.4 R12, [R139+0xc000] ;  /* 0x00c000008b0c783b */ /* 0x000e620000004200 */
[-CC-:B------:R-:W-:Y:S01]  /*1f0d0*/  FFMA.FTZ R149, R19, R135.reuse, -R158.reuse ;  /* 0x0000008713957223 */ /* 0x180fe2000001089e */
[-C--:B------:R-:W-:Y:S01]  /*1f0e0*/  FFMA.FTZ R148, R17, R135.reuse, -R158 ;  /* 0x0000008711947223 */ /* 0x080fe2000001089e */
[----:B------:R-:W-:Y:S01]  /*1f0f0*/  MUFU.EX2 R147, R147 ;  /* 0x0000009300937308 */ /* 0x000fe20000000800 */
[-CC-:B------:R-:W-:Y:S01]  /*1f100*/  FFMA.FTZ R151, R7, R135.reuse, -R156.reuse ;  /* 0x0000008707977223 */ /* 0x180fe2000001089c */
[-CC-:B------:R-:W-:Y:S01]  /*1f110*/  FFMA.FTZ R150, R5, R135.reuse, -R156.reuse ;  /* 0x0000008705967223 */ /* 0x180fe2000001089c */
[----:B------:R-:W-:Y:S01]  /*1f120*/  FSEL R7, R134, RZ, P1 ;  /* 0x000000ff86077208 */ /* 0x000fe20000800000 */
[-CC-:B------:R-:W-:Y:S01]  /*1f130*/  FFMA.FTZ R146, R11, R135.reuse, -R156.reuse ;  /* 0x000000870b927223 */ /* 0x180fe2000001089c */
[----:B------:R-:W-:Y:S01]  /*1f140*/  FSEL R5, R3, RZ, P0 ;  /* 0x000000ff03057208 */ /* 0x000fe20000000000 */
[-C--:B------:R-:W-:Y:S04]  /*1f150*/  FFMA.FTZ R153, R9, R135.reuse, -R156 ;  /* 0x0000008709997223 */ /* 0x080fe8000001089c */
[----:B------:R-:W-:Y:S01]  /*1f160*/  MUFU.EX2 R149, R149 ;  /* 0x0000009500957308 */ /* 0x000fe20000000800 */
[----:B------:R-:W-:Y:S01]  /*1f170*/  FADD.FTZ R0, -R7, R0 ;  /* 0x0000000007007221 */ /* 0x000fe20000010100 */
[-C--:B------:R-:W-:Y:S01]  /*1f180*/  FFMA.FTZ R162, R162, R135.reuse, -R156 ;  /* 0x00000087a2a27223 */ /* 0x080fe2000001089c */
[----:B------:R-:W-:Y:S07]  /*1f190*/  FADD.FTZ R2, -R5, R2 ;  /* 0x0000000205027221 */ /* 0x000fee0000010100 */
[----:B------:R-:W2:Y:S01]  /*1f1a0*/  MUFU.EX2 R148, R148 ;  /* 0x0000009400947308 */ /* 0x000ea20000000800 */
[C---:B------:R-:W-:Y:S01]  /*1f1b0*/  FMUL.FTZ R6, R135.reuse, R0 ;  /* 0x0000000087067220 */ /* 0x040fe20000410000 */
[-CC-:B------:R-:W-:Y:S01]  /*1f1c0*/  FFMA.FTZ R182, R182, R135.reuse, -R158.reuse ;  /* 0x00000087b6b67223 */ /* 0x180fe2000001089e */
        /* <DEDUP_REMOVED lines=10> */
[--C-:B------:R-:W-:Y:S01]  /*1f270*/  FFMA.FTZ R187, R187, R135, -R156.reuse ;  /* 0x00000087bbbb7223 */ /* 0x100fe2000001089c */
[----:B--2---:R-:W-:Y:S01]  /*1f280*/  F2FP.F16.F32.PACK_AB R140, R148, R149 ;  /* 0x00000095948c723e */ /* 0x004fe200000000ff */
[-CC-:B------:R-:W-:Y:S07]  /*1f290*/  FFMA.FTZ R181, R181, R135.reuse, -R156.reuse ;  /* 0x00000087b5b57223 */ /* 0x180fee000001089c */
[----:B------:R-:W-:Y:S01]  /*1f2a0*/  MUFU.EX2 R151, R151 ;  /* 0x0000009700977308 */ /* 0x000fe20000000800 */
[--C-:B------:R-:W-:Y:S01]  /*1f2b0*/  FFMA.FTZ R190, R167, R135, -R156.reuse ;  /* 0x00000087a7be7223 */ /* 0x100fe2000001089c */
[----:B---3--:R-:W-:Y:S01]  /*1f2c0*/  F2FP.F16.F32.PACK_AB R142, R144, R147 ;  /* 0x00000093908e723e */ /* 0x008fe200000000ff */
[-C--:B------:R-:W-:Y:S07]  /*1f2d0*/  FFMA.FTZ R173, R173, R135.reuse, -R156 ;  /* 0x00000087adad7223 */ /* 0x080fee000001089c */
[----:B------:R-:W2:Y:S01]  /*1f2e0*/  MUFU.EX2 R150, R150 ;  /* 0x0000009600967308 */ /* 0x000ea20000000800 */
[--C-:B------:R-:W-:Y:S01]  /*1f2f0*/  FFMA.FTZ R167, R171, R135, -R158.reuse ;  /* 0x00000087aba77223 */ /* 0x100fe2000001089e */
[C---:B----4-:R-:W-:Y:S01]  /*1f300*/  FMUL.FTZ R4, R2.reuse, R128 ;  /* 0x0000008002047220 */ /* 0x050fe20000410000 */
        /* <DEDUP_REMOVED lines=8> */
[----:B------:R-:W-:Y:S01]  /*1f390*/  FMUL.FTZ R11, R0, R127 ;  /* 0x0000007f000b7220 */ /* 0x000fe20000410000 */
[----:B------:R-:W-:Y:S01]  /*1f3a0*/  FMUL.FTZ R16, R2, R116 ;  /* 0x0000007402107220 */ /* 0x000fe20000410000 */
[----:B------:R-:W-:Y:S01]  /*1f3b0*/  LDSM.16.MT88.4 R124, [R139+0xf800] ;  /* 0x00f800008b7c783b */ /* 0x000fe20000004200 */
[----:B--2---:R-:W-:Y:S01]  /*1f3c0*/  F2FP.F16.F32.PACK_AB R141, R150, R151 ;  /* 0x00000097968d723e */ /* 0x004fe200000000ff */
[----:B------:R-:W-:Y:S01]  /*1f3d0*/  FMUL.FTZ R17, R2, R117 ;  /* 0x0000007502117220 */ /* 0x000fe20000410000 */
[C---:B------:R-:W-:Y:S01]  /*1f3e0*/  FMUL.FTZ R18, R0.reuse, R118 ;  /* 0x0000007600127220 */ /* 0x040fe20000410000 */
[----:B------:R-:W-:Y:S01]  /*1f3f0*/  FMUL.FTZ R19, R0, R119 ;  /* 0x0000007700137220 */ /* 0x000fe20000410000 */
[----:B------:R-:W-:Y:S01]  /*1f400*/  FMUL.FTZ R25, R2, R109 ;  /* 0x0000006d02197220 */ /* 0x000fe20000410000 */
[C---:B------:R-:W-:Y:S01]  /*1f410*/  FMUL.FTZ R26, R0.reuse, R110 ;  /* 0x0000006e001a7220 */ /* 0x040fe20000410000 */
[C---:B------:R-:W-:Y:S01]  /*1f420*/  FMUL.FTZ R27, R0.reuse, R111 ;  /* 0x0000006f001b7220 */ /* 0x040fe20000410000 */
[----:B------:R-:W-:Y:S01]  /*1f430*/  LDSM.16.MT88.4 R116, [R138+0xf800] ;  /* 0x00f800008a74783b */ /* 0x000fe20000004200 */
[----:B---3--:R-:W-:Y:S01]  /*1f440*/  F2FP.F16.F32.PACK_AB R143, R153, R146 ;  /* 0x00000092998f723e */ /* 0x008fe200000000ff */
[C---:B------:R-:W-:Y:S01]  /*1f450*/  FMUL.FTZ R34, R0.reuse, R102 ;  /* 0x0000006600227220 */ /* 0x040fe20000410000 */
[----:B------:R-:W-:Y:S01]  /*1f460*/  FMUL.FTZ R35, R0, R103 ;  /* 0x0000006700237220 */ /* 0x000fe20000410000 */
[C---:B------:R-:W-:Y:S01]  /*1f470*/  FMUL.FTZ R40, R2.reuse, R92 ;  /* 0x0000005c02287220 */ /* 0x040fe20000410000 */
[----:B------:R-:W-:Y:S01]  /*1f480*/  FMUL.FTZ R41, R2, R93 ;  /* 0x0000005d02297220 */ /* 0x000fe20000410000 */
[C---:B------:R-:W-:Y:S01]  /*1f490*/  FMUL.FTZ R42, R0.reuse, R94 ;  /* 0x0000005e002a7220 */ /* 0x040fe20000410000 */
[----:B------:R-:W-:Y:S01]  /*1f4a0*/  FMUL.FTZ R43, R0, R95 ;  /* 0x0000005f002b7220 */ /* 0x000fe20000410000 */
[C---:B-1----:R-:W-:Y:S01]  /*1f4b0*/  HMMA.16816.F32 R4, R140.reuse, R12, R4 ;  /* 0x0000000c8c04723c */ /* 0x042fe20000001804 */
[----:B------:R-:W-:Y:S01]  /*1f4c0*/  LDSM.16.MT88.4 R92, [R139+0x10800] ;  /* 0x010800008b5c783b */ /* 0x000fe20000004200 */
[----:B------:R-:W-:Y:S03]  /*1f4d0*/  MUFU.EX2 R176, R176 ;  /* 0x000000b000b07308 */ /* 0x000fe60000000800 */
[C---:B------:R-:W-:Y:S01]  /*1f4e0*/  FMUL.FTZ R48, R2.reuse, R84 ;  /* 0x0000005402307220 */ /* 0x040fe20000410000 */
[----:B------:R-:W-:Y:S01]  /*1f4f0*/  FMUL.FTZ R49, R2, R85 ;  /* 0x0000005502317220 */ /* 0x000fe20000410000 */
[----:B------:R-:W-:Y:S01]  /*1f500*/  FMUL.FTZ R50, R0, R86 ;  /* 0x0000005600327220 */ /* 0x000fe20000410000 */
[C---:B------:R-:W-:Y:S04]  /*1f510*/  HMMA.16816.F32 R8, R140.reuse, R14, R8 ;  /* 0x0000000e8c08723c */ /* 0x040fe80000001808 */
[----:B------:R-:W-:Y:S01]  /*1f520*/  MUFU.EX2 R162, R162 ;  /* 0x000000a200a27308 */ /* 0x000fe20000000800 */
[C---:B------:R-:W-:Y:S01]  /*1f530*/  FMUL.FTZ R12, R2.reuse, R120 ;  /* 0x00000078020c7220 */ /* 0x040fe20000410000 */
[----:B------:R-:W-:Y:S01]  /*1f540*/  FMUL.FTZ R13, R2, R121 ;  /* 0x00000079020d7220 */ /* 0x000fe20000410000 */
[C---:B------:R-:W-:Y:S01]  /*1f550*/  FMUL.FTZ R14, R0.reuse, R122 ;  /* 0x0000007a000e7220 */ /* 0x040fe20000410000 */
[C---:B------:R-:W-:Y:S01]  /*1f560*/  FMUL.FTZ R15, R0.reuse, R123 ;  /* 0x0000007b000f7220 */ /* 0x040fe20000410000 */
[----:B------:R-:W-:Y:S01]  /*1f570*/  FMUL.FTZ R51, R0, R87 ;  /* 0x0000005700337220 */ /* 0x000fe20000410000 */
[----:B------:R-:W-:Y:S01]  /*1f580*/  FMUL.FTZ R56, R2, R76 ;  /* 0x0000004c02387220 */ /* 0x000fe20000410000 */
[----:B------:R-:W1:Y:S01]  /*1f590*/  LDSM.16.MT88.4 R84, [R202+0x4000] ;  /* 0x00400000ca54783b */ /* 0x000e620000004200 */
[----:B------:R-:W-:Y:S01]  /*1f5a0*/  FMUL.FTZ R58, R0, R78 ;  /* 0x0000004e003a7220 */ /* 0x000fe20000410000 */
[C---:B------:R-:W-:Y:S01]  /*1f5b0*/  FMUL.FTZ R24, R2.reuse, R108 ;  /* 0x0000006c02187220 */ /* 0x040fe20000410000 */
[-C--:B------:R-:W-:Y:S01]  /*1f5c0*/  FFMA.FTZ R108, R185, R135.reuse, -R158 ;  /* 0x00000087b96c7223 */ /* 0x080fe2000001089e */
[C---:B------:R-:W-:Y:S01]  /*1f5d0*/  HMMA.16816.F32 R12, R140.reuse, R20, R12 ;  /* 0x000000148c0c723c */ /* 0x040fe2000000180c */
[----:B------:R-:W-:Y:S02]  /*1f5e0*/  MUFU.EX2 R203, R203 ;  /* 0x000000cb00cb7308 */ /* 0x000fe40000000800 */
[C---:B------:R-:W-:Y:S01]  /*1f5f0*/  FMUL.FTZ R32, R2.reuse, R100 ;  /* 0x0000006402207220 */ /* 0x040fe20000410000 */
[--C-:B------:R-:W-:Y:S01]  /*1f600*/  FFMA.FTZ R100, R189, R135, -R156.reuse ;  /* 0x00000087bd647223 */ /* 0x100fe2000001089c */
[C---:B------:R-:W-:Y:S01]  /*1f610*/  FMUL.FTZ R33, R2.reuse, R101 ;  /* 0x0000006502217220 */ /* 0x040fe20000410000 */
[-C--:B------:R-:W-:Y:S01]  /*1f620*/  FFMA.FTZ R101, R191, R135.reuse, -R156 ;  /* 0x00000087bf657223 */ /* 0x080fe2000001089c */
[----:B------:R-:W-:Y:S01]  /*1f630*/  FFMA.FTZ R192, R169, R135, -R158 ;  /* 0x00000087a9c07223 */ /* 0x000fe2000001089e */
[C---:B------:R-:W-:Y:S03]  /*1f640*/  HMMA.16816.F32 R16, R140.reuse, R22, R16 ;  /* 0x000000168c10723c */ /* 0x040fe60000001810 */
[----:B------:R2:W-:Y:S01]  /*1f650*/  MUFU.EX2 R191, R182 ;  /* 0x000000b600bf7308 */ /* 0x0005e20000000800 */
[C---:B------:R-:W-:Y:S01]  /*1f660*/  FMUL.FTZ R20, R2.reuse, R112 ;  /* 0x0000007002147220 */ /* 0x040fe20000410000 */
[----:B------:R-:W-:Y:S01]  /*1f670*/  FMUL.FTZ R21, R2, R113 ;  /* 0x0000007102157220 */ /* 0x000fe20000410000 */
[C---:B------:R-:W-:Y:S01]  /*1f680*/  FMUL.FTZ R22, R0.reuse, R114 ;  /* 0x0000007200167220 */ /* 0x040fe20000410000 */
[----:B------:R-:W-:Y:S06]  /*1f690*/  FMUL.FTZ R23, R0, R115 ;  /* 0x0000007300177220 */ /* 0x000fec0000410000 */
[----:B------:R-:W-:Y:S01]  /*1f6a0*/  MUFU.EX2 R189, R101 ;  /* 0x0000006500bd7308 */ /* 0x000fe20000000800 */
[-C--:B------:R-:W-:Y:S01]  /*1f6b0*/  FFMA.FTZ R113, R186, R135.reuse, -R156 ;  /* 0x00000087ba717223 */ /* 0x080fe2000001089c */
[-C--:B------:R-:W-:Y:S01]  /*1f6c0*/  FFMA.FTZ R114, R64, R135.reuse, -R158 ;  /* 0x0000008740727223 */ /* 0x080fe2000001089e */
[-CC-:B------:R-:W-:Y:S01]  /*1f6d0*/  FFMA.FTZ R112, R67, R135.reuse, -R156.reuse ;  /* 0x0000008743707223 */ /* 0x180fe2000001089c */
[--C-:B------:R-:W-:Y:S01]  /*1f6e0*/  FFMA.FTZ R115, R65, R135, -R156.reuse ;  /* 0x0000008741737223 */ /* 0x100fe2000001089c */
[C---:B------:R-:W-:Y:S01]  /*1f6f0*/  FMUL.FTZ R64, R2.reuse, R68 ;  /* 0x0000004402407220 */ /* 0x040fe20000410000 */
[C---:B------:R-:W-:Y:S04]  /*1f700*/  HMMA.16816.F32 R20, R140.reuse, R28, R20 ;  /* 0x0000001c8c14723c */ /* 0x040fe80000001814 */
[----:B------:R-:W-:Y:S01]  /*1f710*/  MUFU.EX2 R113, R113 ;  /* 0x0000007100717308 */ /* 0x000fe20000000800 */
[----:B------:R-:W-:Y:S01]  /*1f720*/  FMUL.FTZ R65, R2, R69 ;  /* 0x0000004502417220 */ /* 0x000fe20000410000 */
[----:B------:R-:W-:Y:S01]  /*1f730*/  FMUL.FTZ R67, R0, R71 ;  /* 0x0000004700437220 */ /* 0x000fe20000410000 */
[-CC-:B--2---:R-:W-:Y:S01]  /*1f740*/  FFMA.FTZ R182, R193, R135.reuse, -R156.reuse ;  /* 0x00000087c1b67223 */ /* 0x184fe2000001089c */
[-CC-:B------:R-:W-:Y:S01]  /*1f750*/  FFMA.FTZ R186, R179, R135.reuse, -R156.reuse ;  /* 0x00000087b3ba7223 */ /* 0x180fe2000001089c */
[----:B------:R-:W-:Y:S01]  /*1f760*/  FFMA.FTZ R194, R165, R135, -R156 ;  /* 0x00000087a5c27223 */ /* 0x000fe2000001089c */
[C---:B------:R-:W-:Y:S04]  /*1f770*/  HMMA.16816.F32 R24, R140.reuse, R30, R24 ;  /* 0x0000001e8c18723c */ /* 0x040fe80000001818 */
[----:B------:R-:W-:Y:S01]  /*1f780*/  MUFU.EX2 R114, R114 ;  /* 0x0000007200727308 */ /* 0x000fe20000000800 */
[C---:B------:R-:W-:Y:S01]  /*1f790*/  FMUL.FTZ R28, R2.reuse, R104 ;  /* 0x00000068021c7220 */ /* 0x040fe20000410000 */
        /* <DEDUP_REMOVED lines=8> */
[----:B------:R-:W2:Y:S01]  /*1f820*/  LDSM.16.MT88.4 R76, [R139+0xc800] ;  /* 0x00c800008b4c783b */ /* 0x000ea20000004200 */
[C---:B------:R-:W-:Y:S01]  /*1f830*/  HMMA.16816.F32 R28, R140.reuse, R36, R28 ;  /* 0x000000248c1c723c */ /* 0x040fe2000000181c */
[----:B------:R-:W-:Y:S02]  /*1f840*/  MUFU.EX2 R104, R104 ;  /* 0x0000006800687308 */ /* 0x000fe40000000800 */
[C---:B------:R-:W-:Y:S01]  /*1f850*/  FMUL.FTZ R36, R2.reuse, R96 ;  /* 0x0000006002247220 */ /* 0x040fe20000410000 */
[----:B------:R-:W-:Y:S01]  /*1f860*/  FMUL.FTZ R37, R2, R97 ;  /* 0x0000006102257220 */ /* 0x000fe20000410000 */
[-CC-:B------:R-:W-:Y:S01]  /*1f870*/  FFMA.FTZ R105, R66, R135.reuse, -R158.reuse ;  /* 0x0000008742697223 */ /* 0x180fe2000001089e */
[C---:B------:R-:W-:Y:S01]  /*1f880*/  FMUL.FTZ R66, R0.reuse, R70 ;  /* 0x0000004600427220 */ /* 0x040fe20000410000 */
[----:B------:R-:W-:Y:S01]  /*1f890*/  FFMA.FTZ R188, R175, R135, -R158 ;  /* 0x00000087afbc7223 */ /* 0x000fe2000001089e */
[C---:B------:R-:W-:Y:S03]  /*1f8a0*/  HMMA.16816.F32 R32, R140.reuse, R38, R32 ;  /* 0x000000268c20723c */ /* 0x040fe60000001820 */
[----:B------:R-:W3:Y:S01]  /*1f8b0*/  MUFU.EX2 R107, R107 ;  /* 0x0000006b006b7308 */ /* 0x000ee20000000800 */
[C---:B------:R-:W-:Y:S01]  /*1f8c0*/  FMUL.FTZ R38, R0.reuse, R98 ;  /* 0x0000006200267220 */ /* 0x040fe20000410000 */
[----:B------:R-:W-:Y:S01]  /*1f8d0*/  FMUL.FTZ R39, R0, R99 ;  /* 0x0000006300277220 */ /* 0x000fe20000410000 */
[-C--:B------:R-:W-:Y:S01]  /*1f8e0*/  FFMA.FTZ R163, R163, R135.reuse, -R156 ;  /* 0x00000087a3a37223 */ /* 0x080fe2000001089c */
[----:B------:R-:W-:Y:S01]  /*1f8f0*/  LDSM.16.MT88.4 R96, [R138+0x10800] ;  /* 0x010800008a60783b */ /* 0x000fe20000004200 */
[-C--:B------:R-:W-:Y:S01]  /*1f900*/  FFMA.FTZ R177, R177, R135.reuse, -R158 ;  /* 0x00000087b1b17223 */ /* 0x080fe2000001089e */
[-CC-:B------:R-:W-:Y:S01]  /*1f910*/  FFMA.FTZ R157, R157, R135.reuse, -R156.reuse ;  /* 0x000000879d9d7223 */ /* 0x180fe2000001089c */
[-C--:B------:R-:W-:Y:S01]  /*1f920*/  FFMA.FTZ R232, R152, R135.reuse, -R156 ;  /* 0x0000008798e87223 */ /* 0x080fe2000001089c */
[--C-:B------:R-:W-:Y:S01]  /*1f930*/  FFMA.FTZ R204, R159, R135, -R158.reuse ;  /* 0x000000879fcc7223 */ /* 0x100fe2000001089e */
[C---:B------:R-:W-:Y:S01]  /*1f940*/  HMMA.16816.F32 R36, R140.reuse, R44, R36 ;  /* 0x0000002c8c24723c */ /* 0x040fe20000001824 */
[----:B------:R-:W4:Y:S02]  /*1f950*/  MUFU.EX2 R106, R106 ;  /* 0x0000006a006a7308 */ /* 0x000f240000000800 */
[C---:B------:R-:W-:Y:S01]  /*1f960*/  FMUL.FTZ R44, R2.reuse, R88 ;  /* 0x00000058022c7220 */ /* 0x040fe20000410000 */
[----:B------:R-:W-:Y:S01]  /*1f970*/  FMUL.FTZ R45, R2, R89 ;  /* 0x00000059022d7220 */ /* 0x000fe20000410000 */
[----:B---3--:R-:W-:Y:S01]  /*1f980*/  F2FP.F16.F32.PACK_AB R68, R107, R104 ;  /* 0x000000686b44723e */ /* 0x008fe200000000ff */
[-CC-:B------:R-:W-:Y:S01]  /*1f990*/  FFMA.FTZ R152, R155, R135.reuse, -R158.reuse ;  /* 0x000000879b987223 */ /* 0x180fe2000001089e */
[----:B------:R-:W-:Y:S01]  /*1f9a0*/  FFMA.FTZ R161, R161, R135, -R158 ;  /* 0x00000087a1a17223 */ /* 0x000fe2000001089e */
[C---:B------:R-:W-:Y:S03]  /*1f9b0*/  HMMA.16816.F32 R40, R140.reuse, R46, R40 ;  /* 0x0000002e8c28723c */ /* 0x040fe60000001828 */
[----:B------:R-:W3:Y:S01]  /*1f9c0*/  MUFU.EX2 R105, R105 ;  /* 0x0000006900697308 */ /* 0x000ee20000000800 */
[C---:B------:R-:W-:Y:S01]  /*1f9d0*/  FMUL.FTZ R46, R0.reuse, R90 ;  /* 0x0000005a002e7220 */ /* 0x040fe20000410000 */
[C---:B------:R-:W-:Y:S08]  /*1f9e0*/  FMUL.FTZ R47, R0.reuse, R91 ;  /* 0x0000005b002f7220 */ /* 0x040ff00000410000 */
[----:B------:R-:W-:Y:S01]  /*1f9f0*/  MUFU.EX2 R112, R112 ;  /* 0x0000007000707308 */ /* 0x000fe20000000800 */
[----:B------:R-:W-:Y:S01]  /*1fa00*/  LDSM.16.MT88.4 R88, [R202+0x800] ;  /* 0x00080000ca58783b */ /* 0x000fe20000004200 */
[----:B----4-:R-:W-:Y:S01]  /*1fa10*/  F2FP.F16.F32.PACK_AB R69, R113, R106 ;  /* 0x0000006a7145723e */ /* 0x010fe200000000ff */
[----:B------:R-:W-:Y:S07]  /*1fa20*/  FFMA.FTZ R151, R0, R233, R151 ;  /* 0x000000e900977223 */ /* 0x000fee0000010097 */
[----:B------:R-:W4:Y:S01]  /*1fa30*/  MUFU.EX2 R115, R115 ;  /* 0x0000007300737308 */ /* 0x000f220000000800 */
[C---:B------:R-:W-:Y:S01]  /*1fa40*/  FFMA.FTZ R149, R2.reuse, R235, R149 ;  /* 0x000000eb02957223 */ /* 0x040fe20000010095 */
[C---:B------:R-:W-:Y:S08]  /*1fa50*/  HMMA.16816.F32 R44, R140.reuse, R52, R44 ;  /* 0x000000348c2c723c */ /* 0x040ff0000000182c */
        /* <DEDUP_REMOVED lines=10> */
[----:B----4-:R-:W-:Y:S01]  /*1fb00*/  F2FP.F16.F32.PACK_AB R71, R115, R112 ;  /* 0x000000707347723e */ /* 0x010fe200000000ff */
[----:B------:R-:W3:Y:S06]  /*1fb10*/  LDSM.16.MT88.4 R80, [R138+0xc800] ;  /* 0x00c800008a50783b */ /* 0x000eec0000004200 */
        /* <DEDUP_REMOVED lines=21> */
[----:B------:R-:W-:Y:S01]  /*1fc70*/  FADD.FTZ R113, R113, R106 ;  /* 0x0000006a71717221 */ /* 0x000fe20000010000 */
[----:B------:R-:W-:Y:S01]  /*1fc80*/  HMMA.16816.F32 R64, R140, R86, R64 ;  /* 0x000000568c40723c */ /* 0x000fe20000001840 */
[----:B------:R-:W1:Y:S07]  /*1fc90*/  LDSM.16.MT88.4 R84, [R145+0x4800] ;  /* 0x004800009154783b */ /* 0x000e6e0000004200 */
[----:B------:R-:W-:Y:S01]  /*1fca0*/  MUFU.EX2 R192, R192 ;  /* 0x000000c000c07308 */ /* 0x000fe20000000800 */
[-CC-:B------:R-:W-:Y:S01]  /*1fcb0*/  FFMA.FTZ R140, R184, R135.reuse, -R158.reuse ;  /* 0x00000087b88c7223 */ /* 0x180fe2000001089e */
[-CC-:B------:R-:W-:Y:S01]  /*1fcc0*/  FFMA.FTZ R143, R160, R135.reuse, -R158.reuse ;  /* 0x00000087a08f7223 */ /* 0x180fe2000001089e */
[-C--:B------:R-:W-:Y:S07]  /*1fcd0*/  FFMA.FTZ R142, R180, R135.reuse, -R158 ;  /* 0x00000087b48e7223 */ /* 0x080fee000001089e */
[----:B------:R5:W-:Y:S01]  /*1fce0*/  MUFU.EX2 R160, R100 ;  /* 0x0000006400a07308 */ /* 0x000be20000000800 */
[-CC-:B------:R-:W-:Y:S01]  /*1fcf0*/  FFMA.FTZ R141, R178, R135.reuse, -R156.reuse ;  /* 0x00000087b28d7223 */ /* 0x180fe2000001089c */
[C---:B--2---:R-:W-:Y:S08]  /*1fd00*/  HMMA.16816.F32 R4, R68.reuse, R76, R4 ;  /* 0x0000004c4404723c */ /* 0x044ff00000001804 */
[----:B------:R-:W2:Y:S01]  /*1fd10*/  MUFU.EX2 R140, R140 ;  /* 0x0000008c008c7308 */ /* 0x000ea20000000800 */
[-C--:B------:R-:W-:Y:S01]  /*1fd20*/  FFMA.FTZ R178, R237, R135.reuse, -R156 ;  /* 0x00000087edb27223 */ /* 0x080fe2000001089c */
[-CC-:B------:R-:W-:Y:S01]  /*1fd30*/  FFMA.FTZ R180, R205, R135.reuse, -R158.reuse ;  /* 0x00000087cdb47223 */ /* 0x180fe2000001089e */
[----:B------:R-:W-:Y:S01]  /*1fd40*/  FFMA.FTZ R184, R183, R135, -R158 ;  /* 0x00000087b7b87223 */ /* 0x000fe2000001089e */
[C---:B------:R-:W-:Y:S01]  /*1fd50*/  HMMA.16816.F32 R8, R68.reuse, R78, R8 ;  /* 0x0000004e4408723c */ /* 0x040fe20000001808 */
[----:B------:R-:W-:Y:S05]  /*1fd60*/  LDSM.16.MT88.4 R76, [R139+0xd000] ;  /* 0x00d000008b4c783b */ /* 0x000fea0000004200 */
[----:B------:R1:W-:Y:S10]  /*1fd70*/  MUFU.EX2 R183, R108 ;  /* 0x0000006c00b77308 */ /* 0x0003f40000000800 */
[----:B------:R-:W-:Y:S01]  /*1fd80*/  MUFU.EX2 R143, R143 ;  /* 0x0000008f008f7308 */ /* 0x000fe20000000800 */
[C---:B---3--:R-:W-:Y:S01]  /*1fd90*/  HMMA.16816.F32 R12, R68.reuse, R80, R12 ;  /* 0x00000050440c723c */ /* 0x048fe2000000180c */
[----:B-----5:R-:W-:Y:S08]  /*1fda0*/  LDSM.16.MT88.4 R100, [R145+0x5000] ;  /* 0x005000009164783b */ /* 0x020ff00000004200 */
[----:B------:R-:W3:Y:S10]  /*1fdb0*/  MUFU.EX2 R142, R142 ;  /* 0x0000008e008e7308 */ /* 0x000ef40000000800 */
[----:B------:R-:W5:Y:S01]  /*1fdc0*/  MUFU.EX2 R141, R141 ;  /* 0x0000008d008d7308 */ /* 0x000f620000000800 */
[C---:B------:R-:W-:Y:S01]  /*1fdd0*/  HMMA.16816.F32 R16, R68.reuse, R82, R16 ;  /* 0x000000524410723c */ /* 0x040fe20000001810 */
[----:B------:R-:W-:Y:S08]  /*1fde0*/  LDSM.16.MT88.4 R80, [R138+0xd000] ;  /* 0x00d000008a50783b */ /* 0x000ff00000004200 */
[----:B------:R-:W-:Y:S10]  /*1fdf0*/  MUFU.EX2 R237, R239 ;  /* 0x000000ef00ed7308 */ /* 0x000ff40000000800 */
[----:B------:R-:W-:Y:S01]  /*1fe00*/  MUFU.EX2 R178, R178 ;  /* 0x000000b200b27308 */ /* 0x000fe20000000800 */
[C---:B----4-:R-:W-:Y:S01]  /*1fe10*/  HMMA.16816.F32 R20, R68.reuse, R72, R20 ;  /* 0x000000484414723c */ /* 0x050fe20000001814 */
[----:B-1----:R-:W-:Y:S08]  /*1fe20*/  LDSM.16.MT88.4 R108, [R145+0x3800] ;  /* 0x00380000916c783b */ /* 0x002ff00000004200 */
[----:B------:R-:W-:Y:S10]  /*1fe30*/  MUFU.EX2 R180, R180 ;  /* 0x000000b400b47308 */ /* 0x000ff40000000800 */
        /* <DEDUP_REMOVED lines=24> */
[----:B------:R-:W1:Y:S02]  /*1ffc0*/  LDSM.16.MT88.4 R72, [R202+0x5000] ;  /* 0x00500000ca48783b */ /* 0x000e640000004200 */
[----:B--2---:R-:W-:Y:S02]  /*1ffd0*/  F2FP.F16.F32.PACK_AB R68, R191, R140 ;  /* 0x0000008cbf44723e */ /* 0x004fe400000000ff */
[----:B------:R-:W-:Y:S02]  /*1ffe0*/  F2FP.F16.F32.PACK_AB R69, R160, R189 ;  /* 0x000000bda045723e */ /* 0x000fe400000000ff */
[----:B---3--:R-:W-:Y:S02]  /*1fff0*/  F2FP.F16.F32.PACK_AB R70, R142, R143 ;  /* 0x0000008f8e46723e */ /* 0x008fe400000000ff */
[----:B-----5:R-:W-:Y:S07]  /*20000*/  F2FP.F16.F32.PACK_AB R71, R162, R141 ;  /* 0x0000008da247723e */ /* 0x020fee00000000ff */
        /* <DEDUP_REMOVED lines=17> */
[C---:B------:R-:W-:Y:S03]  /*20120*/  HMMA.16816.F32 R44, R68.reuse, R84, R44 ;  /* 0x00000054442c723c */ /* 0x040fe6000000182c */
        /* <DEDUP_REMOVED lines=9> */
[----:B----4-:R-:W-:Y:S04]  /*201c0*/  LDSM.16.MT88.4 R92, [R139+0x11800] ;  /* 0x011800008b5c783b */ /* 0x010fe80000004200 */
[----:B------:R4:W-:Y:S01]  /*201d0*/  MUFU.EX2 R164, R96 ;  /* 0x0000006000a47308 */ /* 0x0009e20000000800 */
[C---:B------:R-:W-:Y:S09]  /*201e0*/  HMMA.16816.F32 R56, R68.reuse, R102, R56 ;  /* 0x000000664438723c */ /* 0x040ff20000001838 */
[----:B------:R-:W3:Y:S01]  /*201f0*/  MUFU.EX2 R245, R101 ;  /* 0x0000006500f57308 */ /* 0x000ee20000000800 */
[----:B-----5:R-:W5:Y:S09]  /*20200*/  LDSM.16.MT88.4 R84, [R145+0x1800] ;  /* 0x001800009154783b */ /* 0x020f720000004200 */
[----:B------:R3:W3:Y:S01]  /*20210*/  MUFU.EX2 R243, R100 ;  /* 0x0000006400f37308 */ /* 0x0006e20000000800 */
[C---:B-1----:R-:W-:Y:S01]  /*20220*/  HMMA.16816.F32 R60, R68.reuse, R72, R60 ;  /* 0x00000048443c723c */ /* 0x042fe2000000183c */
[----:B----4-:R-:W1:Y:S07]  /*20230*/  LDSM.16.MT88.4 R96, [R138+0x11800] ;  /* 0x011800008a60783b */ /* 0x010e6e0000004200 */
[----:B------:R-:W-:Y:S03]  /*20240*/  HMMA.16816.F32 R64, R68, R74, R64 ;  /* 0x0000004a4440723c */ /* 0x000fe60000001840 */
[----:B--2---:R-:W-:Y:S01]  /*20250*/  F2FP.F16.F32.PACK_AB R68, R166, R203 ;  /* 0x000000cba644723e */ /* 0x004fe200000000ff */
[--C-:B---3--:R-:W-:Y:S01]  /*20260*/  FFMA.FTZ R100, R172, R135, -R158.reuse ;  /* 0x00000087ac647223 */ /* 0x108fe2000001089e */
[----:B------:R-:W-:Y:S01]  /*20270*/  F2FP.F16.F32.PACK_AB R69, R170, R247 ;  /* 0x000000f7aa45723e */ /* 0x000fe200000000ff */
[----:B------:R-:W2:Y:S01]  /*20280*/  LDSM.16.MT88.4 R72, [R145+0x5800] ;  /* 0x005800009148783b */ /* 0x000ea20000004200 */
[----:B------:R-:W-:Y:S01]  /*20290*/  F2FP.F16.F32.PACK_AB R70, R245, R164 ;  /* 0x000000a4f546723e */ /* 0x000fe200000000ff */
[----:B------:R3:W-:Y:S01]  /*202a0*/  MUFU.EX2 R251, R100 ;  /* 0x0000006400fb7308 */ /* 0x0007e20000000800 */
[----:B------:R-:W-:Y:S07]  /*202b0*/  F2FP.F16.F32.PACK_AB R71, R168, R243 ;  /* 0x000000f3a847723e */ /* 0x000fee00000000ff */
[C---:B------:R-:W-:Y:S01]  /*202c0*/  HMMA.16816.F32 R4, R68.reuse, R76, R4 ;  /* 0x0000004c4404723c */ /* 0x040fe20000001804 */
[----:B---3--:R-:W-:Y:S07]  /*202d0*/  LDSM.16.MT88.4 R100, [R138+0x12000] ;  /* 0x012000008a64783b */ /* 0x008fee0000004200 */
        /* <DEDUP_REMOVED lines=16> */
[-CC-:B------:R-:W-:Y:S01]  /*203e0*/  FFMA.FTZ R174, R241, R135.reuse, -R158.reuse ;  /* 0x00000087f1ae7223 */ /* 0x180fe2000001089e */
[----:B------:R-:W-:Y:S01]  /*203f0*/  FFMA.FTZ R158, R154, R135, -R158 ;  /* 0x000000879a9e7223 */ /* 0x000fe2000001089e */
[----:B------:R-:W-:Y:S02]  /*20400*/  MUFU.EX2 R241, R249 ;  /* 0x000000f900f17308 */ /* 0x000fe40000000800 */
[C---:B------:R-:W-:Y:S08]  /*20410*/  HMMA.16816.F32 R48, R68.reuse, R98, R48 ;  /* 0x000000624430723c */ /* 0x040ff00000001830 */
[----:B------:R1:W4:Y:S10]  /*20420*/  MUFU.EX2 R172, R96 ;  /* 0x0000006000ac7308 */ /* 0x0003340000000800 */
[----:B------:R-:W5:Y:S01]  /*20430*/  MUFU.EX2 R174, R174 ;  /* 0x000000ae00ae7308 */ /* 0x000f620000000800 */
[C---:B--2---:R-:W-:Y:S08]  /*20440*/  HMMA.16816.F32 R52, R68.reuse, R72, R52 ;  /* 0x000000484434723c */ /* 0x044ff00000001834 */
[C---:B------:R-:W-:Y:S01]  /*20450*/  HMMA.16816.F32 R56, R68.reuse, R74, R56 ;  /* 0x0000004a4438723c */ /* 0x040fe20000001838 */
[----:B-1----:R-:W1:Y:S07]  /*20460*/  LDSM.16.MT88.4 R96, [R139+0x12000] ;  /* 0x012000008b60783b */ /* 0x002e6e0000004200 */
[C---:B---3--:R-:W-:Y:S01]  /*20470*/  HMMA.16816.F32 R60, R68.reuse, R76, R60 ;  /* 0x0000004c443c723c */ /* 0x048fe2000000183c */
[----:B------:R-:W2:Y:S07]  /*20480*/  LDSM.16.MT88.4 R72, [R145+0x6000] ;  /* 0x006000009148783b */ /* 0x000eae0000004200 */
[----:B------:R-:W-:Y:S01]  /*20490*/  HMMA.16816.F32 R64, R68, R78, R64 ;  /* 0x0000004e4440723c */ /* 0x000fe20000001840 */
[----:B------:R-:W3:Y:S02]  /*204a0*/  LDSM.16.MT88.4 R76, [R202+0x6000] ;  /* 0x00600000ca4c783b */ /* 0x000ee40000004200 */
[----:B----4-:R-:W-:Y:S02]  /*204b0*/  F2FP.F16.F32.PACK_AB R68, R251, R172 ;  /* 0x000000acfb44723e */ /* 0x010fe400000000ff */
[----:B------:R-:W-:Y:S02]  /*204c0*/  F2FP.F16.F32.PACK_AB R69, R241, R176 ;  /* 0x000000b0f145723e */ /* 0x000fe400000000ff */
[----:B-----5:R-:W-:Y:S02]  /*204d0*/  F2FP.F16.F32.PACK_AB R70, R237, R174 ;  /* 0x000000aeed46723e */ /* 0x020fe400000000ff */
        /* <DEDUP_REMOVED lines=139> */
[----:B------:R-:W-:Y:S02]  /*20d90*/  IMAD.MOV.U32 R2, RZ, RZ, R3 ;  /* 0x000000ffff027224 */ /* 0x000fe400078e0003 */
        /* <DEDUP_REMOVED lines=21> */
[----:B------:R-:W-:Y:S06]  /*20ef0*/  @P0 BRA `(.L_x_7433) ;  /* 0xffffffac00ac0947 */ /* 0x000fec000383ffff */
.L_x_7426:
        /* <DEDUP_REMOVED lines=10> */
.L_x_7441:
[----:B------:R-:W2:Y:S01]  /*20fa0*/  MUFU.RCP R8, R4 ;  /* 0x0000000400087308 */ /* 0x000ea20000001000 */
[----:B----4-:R-:W-:Y:S01]  /*20fb0*/  FADD.FTZ R2, R7, R10 ;  /* 0x0000000a07027221 */ /* 0x010fe20000010000 */
[C---:B------:R-:W-:Y:S01]  /*20fc0*/  SHF.L.U32 R6, R198.reuse, 0x1, RZ ;  /* 0x00000001c6067819 */ /* 0x040fe200000006ff */
[----:B------:R-:W-:Y:S01]  /*20fd0*/  BAR.SYNC.DEFER_BLOCKING 0x0 ;  /* 0x0000000000007b1d */ /* 0x000fe20000010000 */
[C---:B------:R-:W-:Y:S02]  /*20fe0*/  SHF.L.U32 R5, R198.reuse, 0x4, RZ ;  /* 0x00000004c6057819 */ /* 0x040fe400000006ff */
[----:B---3--:R-:W-:Y:S02]  /*20ff0*/  SHF.L.U32 R7, R198, 0x5, RZ ;  /* 0x00000005c6077819 */ /* 0x008fe400000006ff */
[----:B------:R-:W-:Y:S01]  /*21000*/  LOP3.LUT R12, R6, 0x6, RZ, 0xc0, !PT ;  /* 0x00000006060c7812 */ /* 0x000fe200078ec0ff */
[----:B------:R-:W3:Y:S01]  /*21010*/  MUFU.RCP R10, R2 ;  /* 0x00000002000a7308 */ /* 0x000ee20000001000 */
[----:B------:R-:W-:-:S02]  /*21020*/  FSETP.NE.FTZ.AND P1, PT, R4, RZ, PT ;  /* 0x000000ff0400720b */ /* 0x000fc40003f35000 */
[----:B------:R-:W-:Y:S02]  /*21030*/  LOP3.LUT R9, R5, 0x1c0, RZ, 0xc0, !PT ;  /* 0x000001c005097812 */ /* 0x000fe400078ec0ff */
[----:B------:R-:W-:Y:S02]  /*21040*/  FSETP.NE.FTZ.AND P0, PT, R2, RZ, PT ;  /* 0x000000ff0200720b */ /* 0x000fe40003f15000 */
[----:B------:R-:W-:Y:S02]  /*21050*/  LOP3.LUT R7, R12, 0x7c00, R7, 0xf8, !PT ;  /* 0x00007c000c077812 */ /* 0x000fe400078ef807 */
[----:B------:R-:W-:Y:S02]  /*21060*/  LOP3.LUT R12, R9, 0x38, R6, 0xf8, !PT ;  /* 0x00000038090c7812 */ /* 0x000fe400078ef806 */
[----:B------:R-:W-:Y:S02]  /*21070*/  R2P PR, R198, 0x1c ;  /* 0x0000001cc6007804 */ /* 0x000fe40000000000 */
[----:B--2---:R-:W-:-:S02]  /*21080*/  FSEL R8, R8, 1, P1 ;  /* 0x3f80000008087808 */ /* 0x004fc40000800000 */
        /* <DEDUP_REMOVED lines=34> */
[----:B------:R-:W-:-:S02]  /*212b0*/  LEA R7, R7, UR6, 0x2 ;  /* 0x0000000607077c11 */ /* 0x000fc4000f8e10ff */
        /* <DEDUP_REMOVED lines=72> */
[----:B------:R1:W-:Y:S04]  /*21740*/  STS.64 [R200+0x4000], R68 ;  /* 0x00400044c8007388 */ /* 0x0003e80000000a00 */
[----:B------:R1:W-:Y:S04]  /*21750*/  STS.64 [R200+0x4800], R70 ;  /* 0x00480046c8007388 */ /* 0x0003e80000000a00 */
[----:B--2---:R-:W2:Y:S04]  /*21760*/  LD.E.64 R6, desc[UR4][R132.64+0xb0] ;  /* 0x0000b00484067980 */ /* 0x004ea8000c101b00 */
[----:B------:R-:W2:Y:S04]  /*21770*/  LD.E R12, desc[UR4][R132.64+0x60] ;  /* 0x00006004840c7980 */ /* 0x000ea8000c101900 */
[----:B------:R-:W2:Y:S04]  /*21780*/  LD.E R63, desc[UR4][R132.64+0xcc] ;  /* 0x0000cc04843f7980 */ /* 0x000ea8000c101900 */
[----:B------:R-:W2:Y:S01]  /*21790*/  LD.E.64 R60, desc[UR4][R132.64+0x78] ;  /* 0x00007804843c7980 */ /* 0x000ea2000c101b00 */
[----:B---3--:R-:W3:Y:S01]  /*217a0*/  @P1 MUFU.LG2 R8, R4 ;  /* 0x0000000400081308 */ /* 0x008ee20000000c00 */
[----:B------:R-:W-:-:S02]  /*217b0*/  SHF.L.U32 R215, R215, 0x6, RZ ;  /* 0x00000006d7d77819 */ /* 0x000fc400000006ff */
[----:B------:R-:W-:Y:S01]  /*217c0*/  SHF.R.U32.HI R76, RZ, 0x4, R198 ;  /* 0x00000004ff4c7819 */ /* 0x000fe200000116c6 */
[----:B------:R2:W5:Y:S01]  /*217d0*/  LD.E.64 R80, desc[UR4][R132.64+0xa8] ;  /* 0x0000a80484507980 */ /* 0x000562000c101b00 */
[----:B----4-:R-:W-:Y:S01]  /*217e0*/  IADD3 R73, PT, PT, -R215, R216, RZ ;  /* 0x000000d8d7497210 */ /* 0x010fe20007ffe1ff */
[----:B------:R-:W-:Y:S01]  /*217f0*/  BSSY.RECONVERGENT B0, `(.L_x_7435) ;  /* 0x0000043000007945 */ /* 0x000fe20003800200 */
[----:B------:R-:W-:Y:S01]  /*21800*/  IADD3 R10, PT, PT, R76, 0x10, RZ ;  /* 0x000000104c0a7810 */ /* 0x000fe20007ffe0ff */
[----:B------:R-:W4:Y:S01]  /*21810*/  @P0 MUFU.LG2 R67, R2 ;  /* 0x0000000200430308 */ /* 0x000f220000000c00 */
[----:B------:R-:W-:Y:S02]  /*21820*/  LOP3.LUT R196, R196, 0x1f80, RZ, 0xc0, !PT ;  /* 0x00001f80c4c47812 */ /* 0x000fe400078ec0ff */
[----:B------:R-:W-:Y:S02]  /*21830*/  ISETP.GE.AND P4, PT, R10, R73, PT ;  /* 0x000000490a00720c */ /* 0x000fe40003f86270 */
[----:B------:R-:W-:-:S02]  /*21840*/  IADD3 R10, PT, PT, R76, 0x18, RZ ;  /* 0x000000184c0a7810 */ /* 0x000fc40007ffe0ff */
[----:B------:R-:W-:Y:S02]  /*21850*/  SHF.L.U32 R9, R198, 0x2, RZ ;  /* 0x00000002c6097819 */ /* 0x000fe400000006ff */
[----:B------:R-:W-:Y:S01]  /*21860*/  LOP3.LUT R72, R5, 0x10, RZ, 0xc0, !PT ;  /* 0x0000001005487812 */ /* 0x000fe200078ec0ff */
[----:B---3--:R-:W-:Y:S01]  /*21870*/  @P1 FMUL.FTZ R5, R8, 0.69314718246459960938 ;  /* 0x3f31721808051820 */ /* 0x008fe20000410000 */
[-C--:B------:R-:W-:Y:S02]  /*21880*/  ISETP.GE.AND P3, PT, R10, R73.reuse, PT ;  /* 0x000000490a00720c */ /* 0x080fe40003f66270 */
[----:B------:R-:W-:Y:S02]  /*21890*/  LOP3.LUT R4, R196, 0x3c, R9, 0xf8, !PT ;  /* 0x0000003cc4047812 */ /* 0x000fe400078ef809 */
[----:B------:R-:W-:Y:S02]  /*218a0*/  LOP3.LUT R10, R9, 0x1f8, RZ, 0xc0, !PT ;  /* 0x000001f8090a7812 */ /* 0x000fe400078ec0ff */
[----:B-1----:R-:W-:Y:S01]  /*218b0*/  MOV R68, 0xff800000 ;  /* 0xff80000000447802 */ /* 0x002fe20000000f00 */
[----:B-----5:R-:W-:Y:S01]  /*218c0*/  @P1 FFMA.FTZ R68, R0, R134, R5 ;  /* 0x0000008600441223 */ /* 0x020fe20000010005 */
[----:B------:R-:W-:Y:S01]  /*218d0*/  IADD3 R14, PT, PT, R76, 0x8, RZ ;  /* 0x000000084c0e7810 */ /* 0x000fe20007ffe0ff */
[----:B----4-:R-:W-:Y:S01]  /*218e0*/  @P0 FMUL.FTZ R67, R67, 0.69314718246459960938 ;  /* 0x3f31721843430820 */ /* 0x010fe20000410000 */
[----:B------:R-:W-:Y:S01]  /*218f0*/  LOP3.LUT R9, R10, 0x38, R197, 0x78, !PT ;  /* 0x000000380a097812 */ /* 0x000fe200078e78c5 */
[----:B------:R-:W-:Y:S01]  /*21900*/  BAR.SYNC.DEFER_BLOCKING 0x0 ;  /* 0x0000000000007b1d */ /* 0x000fe20000010000 */
[----:B------:R-:W-:-:S02]  /*21910*/  ISETP.GE.AND P5, PT, R14, R73, PT ;  /* 0x000000490e00720c */ /* 0x000fc40003fa6270 */
[C---:B------:R-:W-:Y:S02]  /*21920*/  IADD3 R14, PT, PT, R76.reuse, 0x20, RZ ;  /* 0x000000204c0e7810 */ /* 0x040fe40007ffe0ff */
[----:B------:R-:W-:Y:S02]  /*21930*/  IADD3 R62, PT, PT, R76, 0x28, RZ ;  /* 0x000000284c3e7810 */ /* 0x000fe40007ffe0ff */
[----:B------:R-:W-:Y:S02]  /*21940*/  LEA R72, R9, R72, 0x2 ;  /* 0x0000004809487211 */ /* 0x000fe400078e10ff */
[----:B------:R-:W-:Y:S01]  /*21950*/  MOV R69, 0xff800000 ;  /* 0xff80000000457802 */ /* 0x000fe20000000f00 */
[----:B------:R-:W-:Y:S01]  /*21960*/  @P0 FFMA.FTZ R69, R0, R3, R67 ;  /* 0x0000000300450223 */ /* 0x000fe20000010043 */
[-C--:B------:R-:W-:Y:S02]  /*21970*/  ISETP.GE.AND P2, PT, R14, R73.reuse, PT ;  /* 0x000000490e00720c */ /* 0x080fe40003f46270 */
[----:B------:R-:W-:-:S02]  /*21980*/  ISETP.GE.AND P0, PT, R62, R73, PT ;  /* 0x000000493e00720c */ /* 0x000fc40003f06270 */
[----:B------:R-:W-:Y:S02]  /*21990*/  LOP3.LUT R197, R197, 0x30, RZ, 0xc0, !PT ;  /* 0x00000030c5c57812 */ /* 0x000fe400078ec0ff */
[C---:B------:R-:W-:Y:S02]  /*219a0*/  ISETP.GE.AND P6, PT, R76.reuse, R73, PT ;  /* 0x000000494c00720c */ /* 0x040fe40003fc6270 */
[----:B------:R-:W-:Y:S01]  /*219b0*/  IADD3 R0, PT, PT, R76, 0x30, RZ ;  /* 0x000000304c007810 */ /* 0x000fe20007ffe0ff */
        /* <DEDUP_REMOVED lines=27> */
[----:B---34-:R-:W-:Y:S05]  /*21b70*/  @P1 BRA `(.L_x_7436) ;  /* 0x0000000000281947 */ /* 0x018fea0003800000 */
[----:B------:R-:W-:Y:S01]  /*21b80*/  IADD3 R3, P1, PT, R2, R197, RZ ;  /* 0x000000c502037210 */ /* 0x000fe20007f3e0ff */
[----:B------:R-:W-:-:S03]  /*21b90*/  IMAD.IADD R216, R216, 0x1, -R215 ;  /* 0x00000001d8d87824 */ /* 0x000fc600078e0ad7 */
[----:B------:R-:W-:Y:S02]  /*21ba0*/  LEA.HI.X.SX32 R2, R2, RZ, 0x1, P1 ;  /* 0x000000ff02027211 */ /* 0x000fe400008f0eff */
[----:B------:R-:W-:-:S04]  /*21bb0*/  LEA R74, P1, R3, R80, 0x2 ;  /* 0x00000050034a7211 */ /* 0x000fc800078210ff */
[----:B------:R-:W-:Y:S02]  /*21bc0*/  LEA.HI.X R75, R3, R81, R2, 0x2, P1 ;  /* 0x00000051034b7211 */ /* 0x000fe400008f1402 */
[C---:B------:R-:W-:Y:S01]  /*21bd0*/  ISETP.GE.AND P1, PT, R197.reuse, R216, PT ;  /* 0x000000d8c500720c */ /* 0x040fe20003f26270 */
[----:B------:R-:W-:-:S12]  /*21be0*/  VIADD R197, R197, 0x8 ;  /* 0x00000008c5c57836 */ /* 0x000fd80000000000 */
[----:B------:R3:W-:Y:S01]  /*21bf0*/  @!P1 ST.E desc[UR4][R74.64], R68 ;  /* 0x000000444a009985 */ /* 0x0007e2000c101904 */
[----:B------:R-:W-:-:S13]  /*21c00*/  ISETP.GE.AND P1, PT, R197, R216, PT ;  /* 0x000000d8c500720c */ /* 0x000fda0003f26270 */
[----:B------:R3:W-:Y:S02]  /*21c10*/  @!P1 ST.E desc[UR4][R74.64+0x20], R69 ;  /* 0x000020454a009985 */ /* 0x0007e4000c101904 */
.L_x_7436:
[----:B------:R-:W-:Y:S05]  /*21c20*/  BSYNC.RECONVERGENT B0 ;  /* 0x0000000000007941 */ /* 0x000fea0003800200 */
.L_x_7435:
        /* <DEDUP_REMOVED lines=18> */
[----:B--23--:R-:W-:Y:S05]  /*21d50*/  @P6 RET.REL.NODEC R214 `(_ZN5flash24flash_fwd_splitkv_kernelI23Flash_fwd_kernel_traitsILi128ELi64ELi128ELi4ELb0ELb0EN7cutlass6half_tE19Flash_kernel_traitsILi128ELi64ELi128ELi4ES3_EELb0ELb1ELb0ELb0ELb1ELb0ELb1ELb1EEEvNS_16Flash_fwd_paramsE) ;  /* 0xfffffde0d6a86950 */ /* 0x00cfea0003c3ffff */
[----:B------:R-:W-:Y:S01]  /*21d60*/  MOV R215, 0x0 ;  /* 0x0000000000d77802 */ /* 0x000fe20000000f00 */
[----:B------:R-:W-:Y:S04]  /*21d70*/  ST.E.128 desc[UR4][R70.64+0x7000], R64 ;  /* 0x0070004046007985 */ /* 0x000fe8000c101d04 */
[----:B------:R1:W-:Y:S02]  /*21d80*/  ST.E.128 desc[UR4][R70.64+0x7100], R60 ;  /* 0x0071003c46007985 */ /* 0x0003e4000c101d04 */
[----:B-1----:R-:W-:Y:S05]  /*21d90*/  RET.REL.NODEC R214 `(_ZN5flash24flash_fwd_splitkv_kernelI23Flash_fwd_kernel_traitsILi128ELi64ELi128ELi4ELb0ELb0EN7cutlass6half_tE19Flash_kernel_traitsILi128ELi64ELi128ELi4ES3_EELb0ELb1ELb0ELb0ELb1ELb0ELb1ELb1EEEvNS_16Flash_fwd_paramsE) ;  /* 0xfffffde0d6987950 */ /* 0x002fea0003c3ffff */
.L_x_7434:
[----:B------:R-:W-:Y:S01]  /*21da0*/  MOV R5, 0x2 ;  /* 0x0000000200057802 */ /* 0x000fe20000000f00 */
[----:B------:R-:W-:Y:S01]  /*21db0*/  IMAD.MOV.U32 R6, RZ, RZ, -0x1 ;  /* 0xffffffffff067424 */ /* 0x000fe200078e00ff */
[----:B------:R-:W-:-:S07]  /*21dc0*/  MOV R2, 0x1f ;  /* 0x0000001f00027802 */ /* 0x000fce0000000f00 */
[----:B-1---5:R-:W-:Y:S05]  /*21dd0*/  WARPSYNC.COLLECTIVE R6, `(.L_x_7437) ;  /* 0x0000000006087348 */ /* 0x022fea0003c00000 */
[----:B------:R2:W3:Y:S02]  /*21de0*/  SHFL.BFLY P0, R8, R235, R5, R2 ;  /* 0x0c000005eb087389 */ /* 0x0004e40000000002 */
[----:B-123-5:R-:W-:Y:S05]  /*21df0*/  ENDCOLLECTIVE ;  /* 0x000000000000791b */ /* 0x02efea0003800000 */
.L_x_7437:
[----:B------:R-:W-:Y:S02]  /*21e00*/  MOV R4, R8 ;  /* 0x0000000800047202 */ /* 0x000fe40000000f00 */
[----:B------:R-:W-:-:S03]  /*21e10*/  MOV R5, 0x1 ;  /* 0x0000000100057802 */ /* 0x000fc60000000f00 */
[----:B------:R-:W-:-:S04]  /*21e20*/  FADD.FTZ R9, R4, R235 ;  /* 0x000000eb04097221 */ /* 0x000fc80000010000 */
[----:B------:R-:W-:-:S07]  /*21e30*/  IMAD.MOV.U32 R235, RZ, RZ, R9 ;  /* 0x000000ffffeb7224 */ /* 0x000fce00078e0009 */
[----:B------:R-:W-:Y:S05]  /*21e40*/  WARPSYNC.COLLECTIVE R6, `(.L_x_7438) ;  /* 0x0000000006087348 */ /* 0x000fea0003c00000 */
[----:B------:R1:W2:Y:S02]  /*21e50*/  SHFL.BFLY P0, R8, R235, R5, R2 ;  /* 0x0c000005eb087389 */ /* 0x0002a40000000002 */
[----:B-12---:R-:W-:Y:S05]  /*21e60*/  ENDCOLLECTIVE ;  /* 0x000000000000791b */ /* 0x006fea0003800000 */
.L_x_7438:
[----:B------:R-:W-:Y:S01]  /*21e70*/  MOV R235, R233 ;  /* 0x000000e900eb7202 */ /* 0x000fe20000000f00 */
[----:B------:R-:W-:Y:S01]  /*21e80*/  IMAD.MOV.U32 R4, RZ, RZ, R8 ;  /* 0x000000ffff047224 */ /* 0x000fe200078e0008 */
[----:B------:R-:W-:-:S03]  /*21e90*/  MOV R5, 0x2 ;  /* 0x0000000200057802 */ /* 0x000fc60000000f00 */
[----:B------:R-:W-:-:S07]  /*21ea0*/  FADD.FTZ R4, R9, R4 ;  /* 0x0000000409047221 */ /* 0x000fce0000010000 */
[----:B------:R-:W-:Y:S05]  /*21eb0*/  WARPSYNC.COLLECTIVE R6, `(.L_x_7439) ;  /* 0x0000000006087348 */ /* 0x000fea0003c00000 */
[----:B------:R1:W2:Y:S02]  /*21ec0*/  SHFL.BFLY P0, R8, R235, R5, R2 ;  /* 0x0c000005eb087389 */ /* 0x0002a40000000002 */
[----:B-12---:R-:W-:Y:S05]  /*21ed0*/  ENDCOLLECTIVE ;  /* 0x000000000000791b */ /* 0x006fea0003800000 */
.L_x_7439:
[----:B------:R-:W-:Y:S01]  /*21ee0*/  FADD.FTZ R7, R8, R233 ;  /* 0x000000e908077221 */ /* 0x000fe20000010000 */
[----:B------:R-:W-:-:S03]  /*21ef0*/  MOV R5, 0x1 ;  /* 0x0000000100057802 */ /* 0x000fc60000000f00 */
[----:B------:R-:W-:-:S07]  /*21f00*/  IMAD.MOV.U32 R235, RZ, RZ, R7 ;  /* 0x000000ffffeb7224 */ /* 0x000fce00078e0007 */
[----:B------:R-:W-:Y:S05]  /*21f10*/  WARPSYNC.COLLECTIVE R6, `(.L_x_7440) ;  /* 0x0000000006087348 */ /* 0x000fea0003c00000 */
[----:B------:R1:W2:Y:S02]  /*21f20*/  SHFL.BFLY P0, R8, R235, R5, R2 ;  /* 0x0c000005eb087389 */ /* 0x0002a40000000002 */
[----:B-12---:R-:W-:Y:S05]  /*21f30*/  ENDCOLLECTIVE ;  /* 0x000000000000791b */ /* 0x006fea0003800000 */
.L_x_7440:
[----:B------:R-:W-:Y:S01]  /*21f40*/  MOV R10, R8 ;  /* 0x00000008000a7202 */ /* 0x000fe20000000f00 */
[----:B------:R-:W-:Y:S06]  /*21f50*/  BRA `(.L_x_7441) ;  /* 0xfffffff000107947 */ /* 0x000fec000383ffff */
.L_x_7442:
        /* <DEDUP_REMOVED lines=10> */
.L_x_14942:


//--------------------- .text._ZN5flash24flash_fwd_splitkv_kernelI23Flash_fwd_kernel_traitsILi128ELi64ELi128ELi4ELb0ELb0EN7cutlass6half_tE19Flash_kernel_traitsILi128ELi64ELi128ELi4ES3_EELb0ELb1ELb0ELb0ELb1ELb1ELb1ELb1EEEvNS_16Flash_fwd_paramsE --------------------------
	.section	.text._ZN5flash24flash_fwd_splitkv_kernelI23Flash_fwd_kernel_traitsILi128ELi64ELi128ELi4ELb0ELb0EN7cutlass6half_tE19Flash_kernel_traitsILi128ELi64ELi128ELi4ES3_EELb0ELb1ELb0ELb0ELb1ELb1ELb1ELb1EEEvNS_16Flash_fwd_paramsE,"ax",@progbits
	.align	128
        .global         _ZN5flash24flash_fwd_splitkv_kernelI23Flash_fwd_kernel_traitsILi128ELi64ELi128ELi4ELb0ELb0EN7cutlass6half_tE19Flash_kernel_traitsILi128ELi64ELi128ELi4ES3_EELb0ELb1ELb0ELb0ELb1ELb1ELb1ELb1EEEvNS_16Flash_fwd_paramsE
        .type           _ZN5flash24flash_fwd_splitkv_kernelI23Flash_fwd_kernel_traitsILi128ELi64ELi128ELi4ELb0ELb0EN7cutlass6half_tE19Flash_kernel_traitsILi128ELi64ELi128ELi4ES3_EELb0ELb1ELb0ELb0ELb1ELb1ELb1ELb1EEEvNS_16Flash_fwd_paramsE,@function
        .size           _ZN5flash24flash_fwd_splitkv_kernelI23Flash_fwd_kernel_traitsILi128ELi64ELi128ELi4ELb0ELb0EN7cutlass6half_tE19Flash_kernel_traitsILi128ELi64ELi128ELi4ES3_EELb0ELb1ELb0ELb0ELb1ELb1ELb1ELb1EEEvNS_16Flash_fwd_paramsE,(.L_x_14943 - _ZN5flash24flash_fwd_splitkv_kernelI23Flash_fwd_kernel_traitsILi128ELi64ELi128ELi4ELb0ELb0EN7cutlass6half_tE19Flash_kernel_traitsILi128ELi64ELi128ELi4ES3_EELb0ELb1ELb0ELb0ELb1ELb1ELb1ELb1EEEvNS_16Flash_fwd_paramsE)
        .other          _ZN5flash24flash_fwd_splitkv_kernelI23Flash_fwd_kernel_traitsILi128ELi64ELi128ELi4ELb0ELb0EN7cutlass6half_tE19Flash_kernel_traitsILi128ELi64ELi128ELi4ES3_EELb0ELb1ELb0ELb0ELb1ELb1ELb1ELb1EEEvNS_16Flash_fwd_paramsE,@"STO_CUDA_ENTRY STV_DEFAULT"
_ZN5flash24flash_fwd_splitkv_kernelI23Flash_fwd_kernel_traitsILi128ELi64ELi128ELi4ELb0ELb0EN7cutlass6half_tE19Flash_kernel_traitsILi128ELi64ELi128ELi4ES3_EELb0ELb1ELb0ELb0ELb1ELb1ELb1ELb1EEEvNS_16Flash_fwd_paramsE:
.text._ZN5flash24flash_fwd_splitkv_kernelI23Flash_fwd_kernel_traitsILi128ELi64ELi128ELi4ELb0ELb0EN7cutlass6half_tE19Flash_kernel_traitsILi128ELi64ELi128ELi4ES3_EELb0ELb1ELb0ELb0ELb1ELb1ELb1ELb1EEEvNS_16Flash_fwd_paramsE:
        /* <DEDUP_REMOVED lines=29> */
[----:B------:R-:W-:Y:S05]  /*01d0*/  CALL.REL.NOINC `($_ZN5flash24flash_fwd_splitkv_kernelI23Flash_fwd_kernel_traitsILi128ELi64ELi128ELi4ELb0ELb0EN7cutlass6half_tE19Flash_kernel_traitsILi128ELi64ELi128ELi4ES3_EELb0ELb1ELb0ELb0ELb1ELb1ELb1ELb1EEEvNS_16Flash_fwd_paramsE$_ZN5flash30compute_attn_1rowblock_splitkvI23Flash_fwd_kernel_traitsILi128ELi64ELi128ELi4ELb0ELb0EN7cutlass6half_tE19Flash_kernel_traitsILi128ELi64ELi128ELi4ES3_EELb0ELb1ELb0ELb0ELb1ELb1ELb1ELb1ENS_16Flash_fwd_paramsEEEvRKT8_iiiii) ;  /* 0x0000000000087944 */ /* 0x000fea0003c00000 */
[----:B------:R-:W-:Y:S05]  /*01e0*/  BSYNC.RECONVERGENT B3 ;  /* 0x0000000000037941 */ /* 0x000fea0003800200 */
.L_x_7443:
[----:B------:R-:W-:Y:S05]  /*01f0*/  EXIT ;  /* 0x000000000000794d */ /* 0x000fea0003800000 */
        .type           $_ZN5flash24flash_fwd_splitkv_kernelI23Flash_fwd_kernel_traitsILi128ELi64ELi128ELi4ELb0ELb0EN7cutlass6half_tE19Flash_kernel_traitsILi128ELi64ELi128ELi4ES3_EELb0ELb1ELb0ELb0ELb1ELb1ELb1ELb1EEEvNS_16Flash_fwd_paramsE$_ZN5flash30compute_attn_1rowblock_splitkvI23Flash_fwd_kernel_traitsILi128ELi64ELi128ELi4ELb0ELb0EN7cutlass6half_tE19Flash_kernel_traitsILi128ELi64ELi128ELi4ES3_EELb0ELb1ELb0ELb0ELb1ELb1ELb1ELb1ENS_16Flash_fwd_paramsEEEvRKT8_iiiii,@function
        .size           $_ZN5flash24flash_fwd_splitkv_kernelI23Flash_fwd_kernel_traitsILi128ELi64ELi128ELi4ELb0ELb0EN7cutlass6half_tE19Flash_kernel_traitsILi128ELi64ELi128ELi4ES3_EELb0ELb1ELb0ELb0ELb1ELb1ELb1ELb1EEEvNS_16Flash_fwd_paramsE$_ZN5flash30compute_attn_1rowblock_splitkvI23Flash_fwd_kernel_traitsILi128ELi64ELi128ELi4ELb0ELb0EN7cutlass6half_tE19Flash_kernel_traitsILi128ELi64ELi128ELi4ES3_EELb0ELb1ELb0ELb0ELb1ELb1ELb1ELb1ENS_16Flash_fwd_paramsEEEvRKT8_iiiii,(.L_x_14943 - $_ZN5flash24flash_fwd_splitkv_kernelI23Flash_fwd_kernel_traitsILi128ELi64ELi128ELi4ELb0ELb0EN7cutlass6half_tE19Flash_kernel_traitsILi128ELi64ELi128ELi4ES3_EELb0ELb1ELb0ELb0ELb1ELb1ELb1ELb1EEEvNS_16Flash_fwd_paramsE$_ZN5flash30compute_attn_1rowblock_splitkvI23Flash_fwd_kernel_traitsILi128ELi64ELi128ELi4ELb0ELb0EN7cutlass6half_tE19Flash_kernel_traitsILi128ELi64ELi128ELi4ES3_EELb0ELb1ELb0ELb0ELb1ELb1ELb1ELb1ENS_16Flash_fwd_paramsEEEvRKT8_iiiii)
$_ZN5flash24flash_fwd_splitkv_kernelI23Flash_fwd_kernel_traitsILi128ELi64ELi128ELi4ELb0ELb0EN7cutlass6half_tE19Flash_kernel_traitsILi128ELi64ELi128ELi4ES3_EELb0ELb1ELb0ELb0ELb1ELb1ELb1ELb1EEEvNS_16Flash_fwd_paramsE$_ZN5flash30compute_attn_1rowblock_splitkvI23Flash_fwd_kernel_traitsILi128ELi64ELi128ELi4ELb0ELb0EN7cutlass6half_tE19Flash_kernel_traitsILi128ELi64ELi128ELi4ES3_EELb0ELb1ELb0ELb0ELb1ELb1ELb1ELb1ENS_16Flash_fwd_paramsEEEvRKT8_iiiii:
        /* <DEDUP_REMOVED lines=38> */
.L_x_7445:
[----:B------:R-:W-:Y:S05]  /*0460*/  BSYNC.RECONVERGENT B0 ;  /* 0x0000000000007941 */ /* 0x000fea0003800200 */
.L_x_7444:
[----:B------:R-:W-:Y:S04]  /*0470*/  BSSY.RECONVERGENT B0, `(.L_x_7446) ;  /* 0x0000007000007945 */ /* 0x000fe80003800200 */
[----:B------:R-:W-:Y:S05]  /*0480*/  @!P3 BRA `(.L_x_7447) ;  /* 0x000000000014b947 */ /* 0x000fea0003800000 */
[----:B-----5:R-:W3:Y:S02]  /*0490*/  LD.E.U8 R2, desc[UR4][R132.64+0x1b2] ;  /* 0x0001b20484027980 */ /* 0x020ee4000c101100 */
[----:B---3--:R-:W-:-:S13]  /*04a0*/  ISETP.NE.AND P1, PT, R2, RZ, PT ;  /* 0x000000ff0200720c */ /* 0x008fda0003f25270 */
[----:B------:R-:W3:Y:S02]  /*04b0*/  @P1 LD.E R11, desc[UR4][R16.64+0x4] ;  /* 0x00000404100b1980 */ /* 0x000ee4000c101900 */
[----:B---3--:R-:W-:-:S06]  /*04c0*/  @P1 IADD3 R2, PT, PT, R11, -R14, RZ ;  /* 0x8000000e0b021210 */ /* 0x008fcc0007ffe0ff */
[----:B------:R3:W5:Y:S02]  /*04d0*/  @!P1 LD.E R2, desc[UR4][R16.64] ;  /* 0x0000000410029980 */ /* 0x000764000c101900 */
.L_x_7447:
[----:B------:R-:W-:Y:S05]  /*04e0*/  BSYNC.RECONVERGENT B0 ;  /* 0x0000000000007941 */ /* 0x000fea0003800200 */
.L_x_7446:
        /* <DEDUP_REMOVED lines=9> */
.L_x_7449:
[----:B------:R-:W4:Y:S01]  /*0580*/  LD.E.64 R8, desc[UR4][R132.64+0x108] ;  /* 0x0001080484087980 */ /* 0x000f22000c101b00 */
[----:B------:R-:W-:Y:S01]  /*0590*/  BSSY.RECONVERGENT B0, `(.L_x_7451) ;  /* 0x0000006000007945 */ /* 0x000fe20003800200 */
[----:B------:R-:W-:Y:S01]  /*05a0*/  IMAD.MOV.U32 R2, RZ, RZ, RZ ;  /* 0x000000ffff027224 */ /* 0x000fe200078e00ff */
[----:B----4-:R-:W-:-:S04]  /*05b0*/  ISETP.NE.U32.AND P0, PT, R8, RZ, PT ;  /* 0x000000ff0800720c */ /* 0x010fc80003f05070 */
[----:B------:R-:W-:-:S13]  /*05c0*/  ISETP.NE.AND.EX P0, PT, R9, RZ, PT, P0 ;  /* 0x000000ff0900720c */ /* 0x000fda0003f05300 */
[----:B------:R-:W-:Y:S05]  /*05d0*/  @!P0 BRA `(.L_x_7452) ;  /* 0x0000000000048947 */ /* 0x000fea0003800000 */
[----:B------:R4:W5:Y:S02]  /*05e0*/  LD.E R2, desc[UR4][R132.64+0xbc] ;  /* 0x0000bc0484027980 */ /* 0x000964000c101900 */
.L_x_7452:
[----:B------:R-:W-:Y:S05]  /*05f0*/  BSYNC.RECONVERGENT B0 ;  /* 0x0000000000007941 */ /* 0x000fea0003800200 */
.L_x_7451:
[----:B-----5:R-:W-:Y:S02]  /*0600*/  IADD3 R69, PT, PT, R81, R2, RZ ;  /* 0x0000000251457210 */ /* 0x020fe40007ffe0ff */
.L_x_7450:
[----:B------:R-:W-:Y:S05]  /*0610*/  BSYNC.RECONVERGENT B1 ;  /* 0x0000000000017941 */ /* 0x000fea0003800200 */
.L_x_7448:
[----:B------:R-:W-:Y:S01]  /*0620*/  IMAD.SHL.U32 R85, R225, 0x40, RZ ;  /* 0x00000040e1557824 */ /* 0x000fe200078e00ff */
[----:B------:R-:W-:Y:S01]  /*0630*/  MOV R8, R224 ;  /* 0x000000e000087202 */ /* 0x000fe20000000f00 */
[----:B------:R-:W-:-:S03]  /*0640*/  IMAD.MOV.U32 R9, RZ, RZ, 0x0 ;  /* 0x00000000ff097424 */ /* 0x000fc600078e00ff */
[----:B------:R-:W-:-:S13]  /*0650*/  ISETP.GT.AND P0, PT, R226, R85, PT ;  /* 0x00000055e200720c */ /* 0x000fda0003f04270 */
[----:B-1234-:R-:W-:Y:S05]  /*0660*/  @!P0 RET.REL.NODEC R8 `(_ZN5flash24flash_fwd_splitkv_kernelI23Flash_fwd_kernel_traitsILi128ELi64ELi128ELi4ELb0ELb0EN7cutlass6half_tE19Flash_kernel_traitsILi128ELi64ELi128ELi4ES3_EELb0ELb1ELb0ELb0ELb1ELb1ELb1ELb1EEEvNS_16Flash_fwd_paramsE) ;  /* 0xfffffff808648950 */ /* 0x01efea0003c3ffff */
[----:B------:R-:W2:Y:S04]  /*0670*/  LD.E R11, desc[UR4][R132.64+0xb8] ;  /* 0x0000b804840b7980 */ /* 0x000ea8000c101900 */
[----:B------:R-:W3:Y:S04]  /*0680*/  LD.E R9, desc[UR4][R132.64+0x184] ;  /* 0x0001840484097980 */ /* 0x000ee8000c101900 */
[----:B------:R-:W4:Y:S01]  /*0690*/  LD.E R8, desc[UR4][R132.64+0x188] ;  /* 0x0001880484087980 */ /* 0x000f22000c101900 */
[----:B------:R-:W-:-:S04]  /*06a0*/  IABS R6, R7 ;  /* 0x0000000700067213 */ /* 0x000fc80000000000 */
[----:B------:R-:W1:Y:S08]  /*06b0*/  I2F.RP R2, R6 ;  /* 0x0000000600027306 */ /* 0x000e700000209400 */
[----:B-1----:R-:W1:Y:S02]  /*06c0*/  MUFU.RCP R16, R2 ;  /* 0x0000000200107308 */ /* 0x002e640000001000 */
[----:B-1----:R-:W-:Y:S01]  /*06d0*/  VIADD R16, R16, 0xffffffe ;  /* 0x0ffffffe10107836 */ /* 0x002fe20000000000 */
[----:B------:R-:W-:-:S05]  /*06e0*/  IABS R2, R7 ;  /* 0x0000000700027213 */ /* 0x000fca0000000000 */
[----:B------:R1:W5:Y:S01]  /*06f0*/  F2I.FTZ.U32.TRUNC.NTZ R17, R16 ;  /* 0x0000001000117305 */ /* 0x000362000021f000 */
[----:B------:R-:W-:Y:S02]  /*0700*/  IMAD.MOV R2, RZ, RZ, -R2 ;  /* 0x000000ffff027224 */ /* 0x000fe400078e0a02 */
[----:B-1----:R-:W-:Y:S02]  /*0710*/  IMAD.MOV.U32 R16, RZ, RZ, RZ ;  /* 0x000000ffff107224 */ /* 0x002fe400078e00ff */
        /* <DEDUP_REMOVED lines=18> */
[----:B------:R-:W-:Y:S01]  /*0840*/  ISETP.GE.U32.AND P2, PT, R15, R6, PT ;  /* 0x000000060f00720c */ /* 0x000fe20003f46070 */
[--C-:B------:R-:W-:Y:S02]  /*0850*/  IMAD R15, R225, 0x40, -R226.reuse ;  /* 0x00000040e10f7824 */ /* 0x100fe400078e0ae2 */
[----:B---3--:R-:W-:Y:S01]  /*0860*/  IMAD.IADD R6, R9, 0x1, R226 ;  /* 0x0000000109067824 */ /* 0x008fe200078e02e2 */
[--C-:B------:R-:W-:Y:S02]  /*0870*/  SHF.R.S32.HI R9, RZ, 0x1f, R2.reuse ;  /* 0x0000001fff097819 */ /* 0x100fe40000011402 */
[----:B----4-:R-:W-:-:S02]  /*0880*/  IADD3 R4, PT, PT, R8, R15, R2 ;  /* 0x0000000f08047210 */ /* 0x010fc40007ffe002 */
[----:B------:R-:W-:Y:S02]  /*0890*/  IADD3 R6, PT, PT, -R6, R85, R69 ;  /* 0x0000005506067210 */ /* 0x000fe40007ffe145 */
[----:B------:R-:W-:Y:S01]  /*08a0*/  LEA.HI R9, R9, R2, RZ, 0x7 ;  /* 0x0000000209097211 */ /* 0x000fe200078f38ff */
[----:B------:R-:W-:Y:S01]  /*08b0*/  VIADD R4, R4, 0x40 ;  /* 0x0000004004047836 */ /* 0x000fe20000000000 */
[----:B------:R-:W-:Y:S01]  /*08c0*/  SHF.R.S32.HI R15, RZ, 0x1f, R6 ;  /* 0x0000001fff0f7819 */ /* 0x000fe20000011406 */
[----:B------:R-:W-:Y:S01]  /*08d0*/  @P2 VIADD R11, R11, 0x1 ;  /* 0x000000010b0b2836 */ /* 0x000fe20000000000 */
[----:B------:R-:W-:Y:S02]  /*08e0*/  SHF.R.S32.HI R9, RZ, 0x7, R9 ;  /* 0x00000007ff097819 */ /* 0x000fe40000011409 */
[----:B------:R-:W-:Y:S01]  /*08f0*/  LEA.HI R15, R15, R6, RZ, 0x7 ;  /* 0x000000060f0f7211 */ /* 0x000fe200078f38ff */
[----:B------:R-:W-:Y:S01]  /*0900*/  @!P0 IMAD.MOV R11, RZ, RZ, -R11 ;  /* 0x000000ffff0b8224 */ /* 0x000fe200078e0a0b */
[----:B------:R-:W-:-:S02]  /*0910*/  @!P1 LOP3.LUT R11, RZ, R7, RZ, 0x33, !PT ;  /* 0x00000007ff0b9212 */ /* 0x000fc400078e33ff */
[----:B------:R-:W-:Y:S02]  /*0920*/  SHF.R.S32.HI R7, RZ, 0x1f, R4 ;  /* 0x0000001fff077819 */ /* 0x000fe40000011404 */
[----:B------:R-:W-:Y:S01]  /*0930*/  SHF.R.S32.HI R15, RZ, 0x7, R15 ;  /* 0x00000007ff0f7819 */ /* 0x000fe2000001140f */
[----:B------:R-:W-:Y:S01]  /*0940*/  IMAD R2, R11, UR10, RZ ;  /* 0x0000000a0b027c24 */ /* 0x000fe2000f8e02ff */
[----:B------:R-:W-:-:S04]  /*0950*/  LEA.HI R7, R7, R4, RZ, 0x7 ;  /* 0x0000000407077211 */ /* 0x000fc800078f38ff */
[----:B------:R-:W-:Y:S02]  /*0960*/  SHF.R.S32.HI R7, RZ, 0x7, R7 ;  /* 0x00000007ff077819 */ /* 0x000fe40000011407 */
[C---:B------:R-:W-:Y:S02]  /*0970*/  VIADDMNMX R138, R2.reuse, R11, R9, PT ;  /* 0x0000000b028a7246 */ /* 0x040fe40003800109 */
[----:B------:R-:W-:Y:S02]  /*0980*/  VIMNMX R217, PT, PT, R2, R15, !PT ;  /* 0x0000000f02d97248 */ /* 0x000fe40007fe0100 */
[----:B------:R-:W1:Y:S01]  /*0990*/  S2R R2, SR_TID.X ;  /* 0x0000000000027919 */ /* 0x000e620000002100 */
[----:B------:R-:W-:-:S04]  /*09a0*/  VIMNMX R138, PT, PT, R138, R7, PT ;  /* 0x000000078a8a7248 */ /* 0x000fc80003fe0100 */
        /* <DEDUP_REMOVED lines=82> */
[----:B-1----:R-:W-:Y:S05]  /*0ed0*/  @P0 RET.REL.NODEC R224 `(_ZN5flash24flash_fwd_splitkv_kernelI23Flash_fwd_kernel_traitsILi128ELi64ELi128ELi4ELb0ELb0EN7cutlass6half_tE19Flash_kernel_traitsILi128ELi64ELi128ELi4ES3_EELb0ELb1ELb0ELb0ELb1ELb1ELb1ELb1EEEvNS_16Flash_fwd_paramsE) ;  /* 0xfffffff0e0480950 */ /* 0x002fea0003c3ffff */
[----:B------:R-:W-:Y:S02]  /*0ee0*/  MOV R3, 0xff800000 ;  /* 0xff80000000037802 */ /* 0x000fe40000000f00 */
[----:B------:R-:W-:-:S03]  /*0ef0*/  MOV R225, 0x0 ;  /* 0x0000000000e17802 */ /* 0x000fc60000000f00 */
[----:B------:R1:W-:Y:S02]  /*0f00*/  ST.E desc[UR4][R6.64+0xe0], R3 ;  /* 0x0000e00306007985 */ /* 0x0003e4000c101904 */
[----:B-1----:R-:W-:Y:S05]  /*0f10*/  RET.REL.NODEC R224 `(_ZN5flash24flash_fwd_splitkv_kernelI23Flash_fwd_kernel_traitsILi128ELi64ELi128ELi4ELb0ELb0EN7cutlass6half_tE19Flash_kernel_traitsILi128ELi64ELi128ELi4ES3_EELb0ELb1ELb0ELb0ELb1ELb1ELb1ELb1EEEvNS_16Flash_fwd_paramsE) ;  /* 0xfffffff0e0387950 */ /* 0x002fea0003c3ffff */
.L_x_7453:
        /* <DEDUP_REMOVED lines=102> */
.L_x_7455:
        /* <DEDUP_REMOVED lines=77> */
.L_x_7456:
[----:B------:R-:W-:Y:S05]  /*1a50*/  BSYNC.RECONVERGENT B0 ;  /* 0x0000000000007941 */ /* 0x000fea0003800200 */
.L_x_7454:
        /* <DEDUP_REMOVED lines=53> */
[C---:B------:R-:W-:Y:S01]  /*1db0*/  IMAD.SHL.U32 R75, R2.reuse, 0x20, RZ ;  /* 0x00000020024b7824 */ /* 0x040fe200078e00ff */
[----:B------:R-:W1:Y:S01]  /*1dc0*/  S2UR UR6, SR_CgaCtaId ;  /* 0x00000000000679c3 */ /* 0x000e620000008800 */
[----:B------:R-:W-:Y:S01]  /*1dd0*/  IMAD R223, R137, R134, RZ ;  /* 0x0000008689df7224 */ /* 0x000fe200078e02ff */
[----:B------:R-:W-:Y:S01]  /*1de0*/  SHF.L.U32 R83, R2, 0x2, RZ ;  /* 0x0000000202537819 */ /* 0x000fe200000006ff */
[----:B------:R-:W-:-:S04]  /*1df0*/  IMAD.WIDE.U32 R18, R134, R136, R18 ;  /* 0x0000008886127225 */ /* 0x000fc800078e0012 */
[----:B------:R-:W-:Y:S02]  /*1e00*/  IMAD.IADD R223, R19, 0x1, R223 ;  /* 0x0000000113df7824 */ /* 0x000fe400078e02df */
[----:B------:R-:W-:Y:S01]  /*1e10*/  IMAD R221, R219, R134, RZ ;  /* 0x00000086dbdd7224 */ /* 0x000fe200078e02ff */
[----:B------:R-:W-:Y:S01]  /*1e20*/  UMOV UR7, 0x400 ;  /* 0x0000040000077882 */ /* 0x000fe20000000000 */
        /* <DEDUP_REMOVED lines=21> */
[----:B------:R-:W-:Y:S01]  /*1f80*/  IMAD R7, R24, R12, R7 ;  /* 0x0000000c18077224 */ /* 0x000fe200078e0207 */
[----:B------:R-:W-:Y:S01]  /*1f90*/  IADD3 R26, P0, PT, R22, R4, RZ ;  /* 0x00000004161a7210 */ /* 0x000fe20007f1e0ff */
[----:B------:R-:W-:Y:S01]  /*1fa0*/  IMAD.WIDE.U32 R24, R227, R24, R16 ;  /* 0x00000018e3187225 */ /* 0x000fe200078e0010 */
[----:B------:R-:W-:-:S03]  /*1fb0*/  LOP3.LUT R4, R76, 0x200, RZ, 0xc0, !PT ;  /* 0x000002004c047812 */ /* 0x000fc600078ec0ff */
[----:B------:R-:W-:Y:S01]  /*1fc0*/  IMAD.WIDE.U32 R16, R225, 0x40, R134 ;  /* 0x00000040e1107825 */ /* 0x000fe200078e0086 */
[----:B------:R-:W-:Y:S02]  /*1fd0*/  LOP3.LUT R74, R5, 0x8, R74, 0xf8, !PT ;  /* 0x00000008054a7812 */ /* 0x000fe400078ef84a */
[----:B------:R-:W-:Y:S01]  /*1fe0*/  LOP3.LUT R75, R4, 0x7c00, R75, 0xf8, !PT ;  /* 0x00007c00044b7812 */ /* 0x000fe200078ef84b */
[----:B------:R-:W-:Y:S01]  /*1ff0*/  IMAD R5, R17, R144, RZ ;  /* 0x0000009011057224 */ /* 0x000fe200078e02ff */
[----:B------:R-:W-:Y:S01]  /*2000*/  SHF.R.S32.HI R4, RZ, 0x1f, R81 ;  /* 0x0000001fff047819 */ /* 0x000fe20000011451 */
[----:B------:R-:W-:Y:S02]  /*2010*/  IMAD.X R27, RZ, RZ, R3, P0 ;  /* 0x000000ffff1b7224 */ /* 0x000fe400000e0603 */
[----:B------:R-:W-:Y:S01]  /*2020*/  IMAD R3, R16, R145, R5 ;  /* 0x0000009110037224 */ /* 0x000fe200078e0205 */
[----:B------:R-:W-:Y:S02]  /*2030*/  LOP3.LUT R5, R71, 0x1c0, RZ, 0xc0, !PT ;  /* 0x000001c047057812 */ /* 0x000fe400078ec0ff */
[----:B------:R-:W-:-:S02]  /*2040*/  LEA.HI R4, R4, R81, RZ, 0x7 ;  /* 0x0000005104047211 */ /* 0x000fc400078f38ff */
[----:B------:R-:W-:Y:S02]  /*2050*/  LOP3.LUT R70, R5, 0x38, R2, 0xf8, !PT ;  /* 0x0000003805467812 */ /* 0x000fe400078ef802 */
[----:B------:R-:W-:Y:S02]  /*2060*/  SHF.R.S32.HI R2, RZ, 0x7, R4 ;  /* 0x00000007ff027819 */ /* 0x000fe40000011404 */
[----:B------:R-:W-:Y:S02]  /*2070*/  IADD3 R25, PT, PT, R25, R7, RZ ;  /* 0x0000000719197210 */ /* 0x000fe40007ffe0ff */
[----:B----4-:R-:W-:Y:S02]  /*2080*/  LEA R222, P0, R18, R10, 0x1 ;  /* 0x0000000a12de7211 */ /* 0x010fe400078008ff */
[----:B------:R-:W-:Y:S01]  /*2090*/  VIMNMX R79, PT, PT, R217, R2, !PT ;  /* 0x00000002d94f7248 */ /* 0x000fe20007fe0100 */
[----:B------:R-:W-:Y:S01]  /*20a0*/  IMAD.WIDE.U32 R16, R16, R144, R24 ;  /* 0x0000009010107225 */ /* 0x000fe200078e0018 */
[----:B------:R-:W-:-:S02]  /*20b0*/  LEA.HI.X R223, R18, R11, R223, 0x1, P0 ;  /* 0x0000000b12df7211 */ /* 0x000fc400000f0cdf */
[----:B------:R-:W-:Y:S01]  /*20c0*/  ISETP.GT.AND P0, PT, R138, R79, PT ;  /* 0x0000004f8a00720c */ /* 0x000fe20003f04270 */
[----:B------:R-:W-:Y:S01]  /*20d0*/  IMAD.WIDE.U32 R24, R134, R218, R26 ;  /* 0x000000da86187225 */ /* 0x000fe200078e001a */
[----:B------:R-:W-:-:S04]  /*20e0*/  LOP3.LUT R70, R70, 0x38, R71, 0x78, !PT ;  /* 0x0000003846467812 */ /* 0x000fc800078e7847 */
[----:B------:R-:W-:Y:S02]  /*20f0*/  IADD3 R221, PT, PT, R25, R221, RZ ;  /* 0x000000dd19dd7210 */ /* 0x000fe40007ffe0ff */
[----:B------:R-:W-:Y:S02]  /*2100*/  LEA R220, P1, R24, R14, 0x1 ;  /* 0x0000000e18dc7211 */ /* 0x000fe400078208ff */
[----:B------:R-:W-:Y:S01]  /*2110*/  LOP3.LUT R70, R70, 0x1e00, R71, 0xf8, !PT ;  /* 0x00001e0046467812 */ /* 0x000fe200078ef847 */
[----:B------:R-:W-:Y:S01]  /*2120*/  IMAD.IADD R3, R17, 0x1, R3 ;  /* 0x0000000111037824 */ /* 0x000fe200078e0203 */
[----:B------:R-:W-:Y:S02]  /*2130*/  LEA.HI.X R221, R24, R15, R221, 0x1, P1 ;  /* 0x0000000f18dd7211 */ /* 0x000fe400008f0cdd */
[----:B------:R-:W-:Y:S02]  /*2140*/  LEA R130, P1, R16, R8, 0x1 ;  /* 0x0000000810827211 */ /* 0x000fe400078208ff */
[----:B------:R-:W-:-:S02]  /*2150*/  LEA R70, R70, UR6, 0x1 ;  /* 0x0000000646467c11 */ /* 0x000fc4000f8e08ff */
[----:B------:R-:W-:Y:S02]  /*2160*/  LEA.HI.X R131, R16, R9, R3, 0x1, P1 ;  /* 0x0000000910837211 */ /* 0x000fe400008f0c03 */
        /* <DEDUP_REMOVED lines=106> */
.L_x_7496:
[----:B------:R-:W-:Y:S01]  /*2810*/  VIADD R103, R103, 0x80 ;  /* 0x0000008067677836 */ /* 0x000fe20000000000 */
[----:B------:R-:W-:Y:S01]  /*2820*/  UMOV UR6, URZ ;  /* 0x000000ff00067c82 */ /* 0x000fe20008000000 */
[----:B------:R-:W-:Y:S01]  /*2830*/  VIADD R105, R105, 0x80 ;  /* 0x0000008069697836 */ /* 0x000fe20000000000 */
[----:B------:R-:W-:Y:S01]  /*2840*/  BSSY.RECONVERGENT B1, `(.L_x_7458) ;  /* 0x0000a0d000017945 */ /* 0x000fe20003800200 */
[----:B------:R-:W-:Y:S01]  /*2850*/  VIADD R102, R102, 0xffffffff ;  /* 0xffffffff66667836 */ /* 0x000fe20000000000 */
[-C--:B------:R-:W-:Y:S01]  /*2860*/  ISETP.GE.AND P0, PT, R134, R103.reuse, PT ;  /* 0x000000678600720c */ /* 0x080fe20003f06270 */
[----:B------:R-:W-:Y:S01]  /*2870*/  IMAD.MOV.U32 R128, RZ, RZ, R104 ;  /* 0x000000ffff807224 */ /* 0x000fe200078e0068 */
[----:B------:R-:W-:Y:S01]  /*2880*/  ISETP.GE.AND P1, PT, R124, R103, PT ;  /* 0x000000677c00720c */ /* 0x000fe20003f26270 */
[----:B------:R-:W-:Y:S01]  /*2890*/  VIADD R104, R104, 0xffffff80 ;  /* 0xffffff8068687836 */ /* 0x000fe20000000000 */
[-C--:B------:R-:W-:Y:S02]  /*28a0*/  ISETP.GE.AND P0, PT, R134, R105.reuse, !P0 ;  /* 0x000000698600720c */ /* 0x080fe40004706270 */
[----:B------:R-:W-:Y:S02]  /*28b0*/  ISETP.GE.AND P2, PT, R124, R105, !P1 ;  /* 0x000000697c00720c */ /* 0x000fe40004f46270 */
[-C--:B------:R-:W-:Y:S02]  /*28c0*/  ISETP.GE.AND P6, PT, R116, R103.reuse, PT ;  /* 0x000000677400720c */ /* 0x080fe40003fc6270 */
[----:B------:R-:W-:Y:S02]  /*28d0*/  ISETP.GE.AND P5, PT, R114, R103, PT ;  /* 0x000000677200720c */ /* 0x000fe40003fa6270 */
[-C--:B------:R-:W-:Y:S02]  /*28e0*/  ISETP.GE.AND P6, PT, R116, R105.reuse, !P6 ;  /* 0x000000697400720c */ /* 0x080fe400077c6270 */
[----:B------:R-:W-:Y:S02]  /*28f0*/  ISETP.GE.AND P5, PT, R114, R105, !P5 ;  /* 0x000000697200720c */ /* 0x000fe40006fa6270 */
[----:B------:R-:W-:Y:S01]  /*2900*/  ISETP.GE.AND P4, PT, R112, R103, PT ;  /* 0x000000677000720c */ /* 0x000fe20003f86270 */
[----:B------:R-:W2:Y:S01]  /*2910*/  @P0 LD.E.128 R4, desc[UR4][R86.64] ;  /* 0x0000000456040980 */ /* 0x000ea2000c101d00 */
[----:B------:R-:W-:Y:S02]  /*2920*/  P2R R119, PR, RZ, 0x4 ;  /* 0x00000004ff777803 */ /* 0x000fe40000000000 */
[----:B------:R-:W-:Y:S02]  /*2930*/  @P2 LEA R2, P1, R140, R86, 0x5 ;  /* 0x000000568c022211 */ /* 0x000fe400078228ff */
        /* <DEDUP_REMOVED lines=23> */
[----:B------:R-:W-:Y:S04]  /*2ab0*/  @!P2 IMAD.WIDE.U32 R2, R140, 0x60, R86 ;  /* 0x000000608c02a825 */ /* 0x000fe800078e0056 */
[----:B------:R-:W-:Y:S04]  /*2ac0*/  @!P2 IMAD R0, R141, 0x60, RZ ;  /* 0x000000608d00a824 */ /* 0x000fe800078e02ff */
[----:B------:R-:W-:Y:S02]  /*2ad0*/  @!P2 IMAD.IADD R3, R3, 0x1, R0 ;  /* 0x000000010303a824 */ /* 0x000fe400078e0200 */
[----:B------:R-:W-:Y:S02]  /*2ae0*/  @!P2 IMAD R0, R137, 0x60, RZ ;  /* 0x000000608900a824 */ /* 0x000fe400078e02ff */
[----:B-1----:R-:W-:Y:S04]  /*2af0*/  @!P2 IMAD.WIDE.U32 R30, R136, 0x60, R94 ;  /* 0x00000060881ea825 */ /* 0x002fe800078e005e */
[----:B------:R-:W-:Y:S02]  /*2b00*/  @!P2 IMAD.IADD R31, R31, 0x1, R0 ;  /* 0x000000011f1fa824 */ /* 0x000fe400078e0200 */
        /* <DEDUP_REMOVED lines=141> */
.L_x_7459:
        /* <DEDUP_REMOVED lines=113> */
.L_x_7463:
[----:B------:R-:W-:Y:S05]  /*3af0*/  BSYNC.RECONVERGENT B0 ;  /* 0x0000000000007941 */ /* 0x000fea0003800200 */
.L_x_7462:
        /* <DEDUP_REMOVED lines=107> */
.L_x_7465:
[----:B------:R-:W-:Y:S05]  /*41b0*/  BSYNC.RECONVERGENT B0 ;  /* 0x0000000000007941 */ /* 0x000fea0003800200 */
.L_x_7464:
        /* <DEDUP_REMOVED lines=111> */
.L_x_7467:
[----:B------:R-:W-:Y:S05]  /*48b0*/  BSYNC.RECONVERGENT B0 ;  /* 0x0000000000007941 */ /* 0x000fea0003800200 */
.L_x_7466:
        /* <DEDUP_REMOVED lines=111> */
.L_x_7469:
[----:B------:R-:W-:Y:S05]  /*4fb0*/  BSYNC.RECONVERGENT B0 ;  /* 0x0000000000007941 */ /* 0x000fea0003800200 */
.L_x_7468:
        /* <DEDUP_REMOVED lines=108> */
.L_x_7471:
[----:B------:R-:W-:Y:S05]  /*5680*/  BSYNC.RECONVERGENT B0 ;  /* 0x0000000000007941 */ /* 0x000fea0003800200 */
.L_x_7470:
        /* <DEDUP_REMOVED lines=111> */
.L_x_7473:
[----:B------:R-:W-:Y:S05]  /*5d80*/  BSYNC.RECONVERGENT B0 ;  /* 0x0000000000007941 */ /* 0x000fea0003800200 */
.L_x_7472:
        /* <DEDUP_REMOVED lines=109> */
.L_x_7475:
[----:B------:R-:W-:Y:S05]  /*6460*/  BSYNC.RECONVERGENT B0 ;  /* 0x0000000000007941 */ /* 0x000fea0003800200 */
.L_x_7474:
        /* <DEDUP_REMOVED lines=109> */
.L_x_7477:
[----:B------:R-:W-:Y:S05]  /*6b40*/  BSYNC.RECONVERGENT B0 ;  /* 0x0000000000007941 */ /* 0x000fea0003800200 */
.L_x_7476:
[----:B------:R-:W5:Y:S02]  /*6b50*/  LD.E R3, desc[UR4][R132.64+0xd0] ;  /* 0x0000d00484037980 */ /* 0x000f64000c101900 */
[----:B-----5:R-:W-:Y:S05]  /*6b60*/  IMAD.U32 R3, R3, -0x40, RZ ;  /* 0xffffffc003037824 */ /* 0x020fea00078e00ff */
[C---:B------:R-:W-:Y:S02]  /*6b70*/  LEA R24, P1, R3.reuse, R24, 0x1 ;  /* 0x0000001803187211 */ /* 0x040fe400078208ff */
[C---:B------:R-:W-:Y:S02]  /*6b80*/  LEA R60, P0, R3.reuse, R60, 0x1 ;  /* 0x0000003c033c7211 */ /* 0x040fe400078008ff */
[C---:B------:R-:W-:Y:S02]  /*6b90*/  LEA.HI.X.SX32 R25, R3.reuse, R25, 0x1, P1 ;  /* 0x0000001903197211 */ /* 0x040fe400008f0eff */
[----:B------:R-:W-:Y:S01]  /*6ba0*/  LEA.HI.X.SX32 R61, R3, R61, 0x1, P0 ;  /* 0x0000003d033d7211 */ /* 0x000fe200000f0eff */
[----:B------:R-:W-:Y:S05]  /*6bb0*/  BRA `(.L_x_7460) ;  /* 0x0000005c00547947 */ /* 0x000fea0003800000 */
.L_x_7461:
        /* <DEDUP_REMOVED lines=184> */
.L_x_7479:
[----:B------:R-:W-:Y:S05]  /*7740*/  BSYNC.RECONVERGENT B0 ;  /* 0x0000000000007941 */ /* 0x000fea0003800200 */
.L_x_7478:
        /* <DEDUP_REMOVED lines=12> */
[----:B-1----:R-:W-:Y:S02]  /*7810*/  @!P0 SEL R65, R26, RZ, !P1 ;  /* 0x000000ff1a418207 */ /* 0x002fe40004800000 */
        /* <DEDUP_REMOVED lines=93> */
[----:B------:R-:W2:Y:S01]  /*7df0*/  @!P0 LD.E.128 R4, desc[UR4][R6.64+0x80] ;  /* 0x0000800406048980 */ /* 0x000ea2000c101d00 */
[----:B------:R-:W-:Y:S02]  /*7e00*/  @!P0 IADD3 R66, P1, PT, R55, R88, RZ ;  /* 0x0000005837428210 */ /* 0x000fe40007f3e0ff */
[----:B------:R-:W-:Y:S04]  /*7e10*/  @!P0 SHF.L.U64.HI R44, R65, 0x1, R44 ;  /* 0x00000001412c8819 */ /* 0x000fe8000001022c */
        /* <DEDUP_REMOVED lines=76> */
.L_x_7481:
[----:B------:R-:W-:Y:S05]  /*82e0*/  BSYNC.RECONVERGENT B0 ;  /* 0x0000000000007941 */ /* 0x000fea0003800200 */
.L_x_7480:
        /* <DEDUP_REMOVED lines=15> */
[----:B------:R-:W-:Y:S04]  /*83e0*/  @!P0 IADD3 R3, P1, PT, R107, R0, RZ ;  /* 0x000000006b038210 */ /* 0x000fe80007f3e0ff */
[----:B------:R-:W-:Y:S01]  /*83f0*/  @!P0 IADD3.X R0, PT, PT, R100, R7, RZ, P1, !PT ;  /* 0x0000000764008210 */ /* 0x000fe20000ffe4ff */
[----:B------:R-:W-:Y:S01]  /*8400*/  @!P0 IMAD.WIDE R6, R5, 0x2, R10 ;  /* 0x0000000205068825 */ /* 0x000fe200078e020a */
[C---:B------:R-:W-:Y:S02]  /*8410*/  @!P0 SHF.L.U32 R37, R3.reuse, 0x1, RZ ;  /* 0x0000000103258819 */ /* 0x040fe400000006ff */
[----:B------:R-:W-:Y:S02]  /*8420*/  @!P0 SHF.L.U64.HI R0, R3, 0x1, R0 ;  /* 0x0000000103008819 */ /* 0x000fe40000010200 */
[C---:B------:R-:W-:Y:S01]  /*8430*/  @!P0 IADD3 R32, P1, PT, R37.reuse, R88, RZ ;  /* 0x0000005825208210 */ /* 0x040fe20007f3e0ff */
[----:B------:R-:W4:Y:S03]  /*8440*/  @!P0 LD.E.128 R4, desc[UR4][R6.64] ;  /* 0x0000000406048980 */ /* 0x000f26000c101d00 */
        /* <DEDUP_REMOVED lines=86> */
[----:B------:R-:W3:Y:S03]  /*89b0*/  @!P0 LD.E.128 R4, desc[UR4][R6.64+0x80] ;  /* 0x0000800406048980 */ /* 0x000ee6000c101d00 */
[C---:B------:R-:W-:Y:S02]  /*89c0*/  @!P0 IADD3.X R33, PT, PT, R0.reuse, R89, RZ, P1, !PT ;  /* 0x0000005900218210 */ /* 0x040fe40000ffe4ff */
[----:B------:R-:W-:Y:S03]  /*89d0*/  @!P0 IADD3 R36, P1, PT, R37, R90, RZ ;  /* 0x0000005a25248210 */ /* 0x000fe60007f3e0ff */
[----:B--2---:R-:W2:Y:S01]  /*89e0*/  LD.E.128 R40, desc[UR4][R10.64+0x80] ;  /* 0x000080040a287980 */ /* 0x004ea2000c101d00 */
[----:B------:R-:W-:Y:S02]  /*89f0*/  @!P0 IADD3.X R37, PT, PT, R0, R91, RZ, P1, !PT ;  /* 0x0000005b00258210 */ /* 0x000fe40000ffe4ff */
[----:B------:R-:W-:Y:S05]  /*8a00*/  ISETP.GT.AND P1, PT, R27, 0x40, !P0 ;  /* 0x000000401b00780c */ /* 0x000fea0004724270 */
        /* <DEDUP_REMOVED lines=71> */
.L_x_7483:
[----:B------:R-:W-:Y:S05]  /*8e80*/  BSYNC.RECONVERGENT B0 ;  /* 0x0000000000007941 */ /* 0x000fea0003800200 */
.L_x_7482:
        /* <DEDUP_REMOVED lines=9> */
[----:B---3--:R-:W3:Y:S01]  /*8f20*/  LD.E.128 R44, desc[UR4][R10.64] ;  /* 0x000000040a2c7980 */ /* 0x008ee2000c101d00 */
[C---:B------:R-:W-:Y:S02]  /*8f30*/  @!P0 SEL R4, R26.reuse, RZ, !P1 ;  /* 0x000000ff1a048207 */ /* 0x040fe40004800000 */
        /* <DEDUP_REMOVED lines=27> */
[----:B-----5:R-:W-:Y:S02]  /*90f0*/  @!P0 HADD2.F32 R15, -RZ, R33.H1_H1 ;  /* 0x30000021ff0f8230 */ /* 0x020fe40000004100 */
[----:B------:R-:W-:Y:S02]  /*9100*/  @!P0 HADD2.F32 R14, -RZ, R34.H0_H0 ;  /* 0x20000022ff0e8230 */ /* 0x000fe40000004100 */
[--C-:B------:R-:W-:Y:S02]  /*9110*/  @!P0 HADD2.F32 R12, -RZ, R35.reuse.H0_H0 ;  /* 0x20000023ff0c8230 */ /* 0x100fe40000004100 */
[----:B------:R-:W-:Y:S01]  /*9120*/  @P2 FADD.FTZ R15, -R15, -RZ ;  /* 0x800000ff0f0f2221 */ /* 0x000fe20000010100 */
[----:B------:R-:W-:Y:S02]  /*9130*/  @!P0 HADD2.F32 R8, -RZ, R35.H1_H1 ;  /* 0x30000023ff088230 */ /* 0x000fe40000004100 */
[----:B------:R-:W-:Y:S01]  /*9140*/  @P2 FADD.FTZ R14, -R14, -RZ ;  /* 0x800000ff0e0e2221 */ /* 0x000fe20000010100 */
[----:B------:R-:W-:Y:S02]  /*9150*/  @!P0 HADD2.F32 R35, -RZ, R4.H1_H1 ;  /* 0x30000004ff238230 */ /* 0x000fe40000004100 */
[----:B------:R-:W-:Y:S01]  /*9160*/  @P2 FADD.FTZ R12, -R12, -RZ ;  /* 0x800000ff0c0c2221 */ /* 0x000fe20000010100 */
[----:B------:R-:W-:Y:S02]  /*9170*/  @!P0 HADD2.F32 R4, -RZ, R5.H1_H1 ;  /* 0x30000005ff048230 */ /* 0x000fe40000004100 */
[----:B------:R-:W-:Y:S01]  /*9180*/  @P2 FADD.FTZ R8, -R8, -RZ ;  /* 0x800000ff08082221 */ /* 0x000fe20000010100 */
        /* <DEDUP_REMOVED lines=11> */
[----:B------:R-:W-:Y:S02]  /*9240*/  @!P0 HADD2.F32 R33, -RZ, R7.H0_H0 ;  /* 0x20000007ff218230 */ /* 0x000fe40000004100 */
[----:B------:R-:W-:Y:S01]  /*9250*/  @P2 FADD.FTZ R13, -R13, -RZ ;  /* 0x800000ff0d0d2221 */ /* 0x000fe20000010100 */
[--C-:B--2---:R-:W-:Y:S02]  /*9260*/  @!P0 HADD2.F32 R28, -RZ, R41.reuse.H0_H0 ;  /* 0x20000029ff1c8230 */ /* 0x104fe40000004100 */
[----:B------:R-:W-:Y:S01]  /*9270*/  @P2 FADD.FTZ R3, -R3, -RZ ;  /* 0x800000ff03032221 */ /* 0x000fe20000010100 */
[----:B------:R-:W-:Y:S02]  /*9280*/  @!P0 HADD2.F32 R30, -RZ, R41.H1_H1 ;  /* 0x30000029ff1e8230 */ /* 0x000fe40000004100 */
        /* <DEDUP_REMOVED lines=13> */
[--C-:B------:R-:W-:Y:S02]  /*9360*/  @!P0 HADD2.F32 R32, -RZ, R42.reuse.H0_H0 ;  /* 0x2000002aff208230 */ /* 0x100fe40000004100 */
[----:B------:R-:W-:Y:S01]  /*9370*/  @!P0 FFMA.FTZ R0, R13, R12, R0 ;  /* 0x0000000c0d008223 */ /* 0x000fe20000010000 */
[----:B------:R-:W-:Y:S01]  /*9380*/  @!P0 HADD2.F32 R33, -RZ, R42.H1_H1 ;  /* 0x3000002aff218230 */ /* 0x000fe20000004100 */
[----:B------:R-:W-:Y:S01]  /*9390*/  @!P0 MOV R13, R46 ;  /* 0x0000002e000d8202 */ /* 0x000fe20000000f00 */
        /* <DEDUP_REMOVED lines=12> */
[----:B------:R-:W-:Y:S02]  /*9460*/  IMAD R31, R219, 0x60, RZ ;  /* 0x00000060db1f7824 */ /* 0x000fe400078e02ff */
[----:B------:R-:W-:Y:S01]  /*9470*/  @!P0 FFMA.FTZ R7, R14, R34, R7 ;  /* 0x000000220e078223 */ /* 0x000fe20000010007 */
        /* <DEDUP_REMOVED lines=91> */
.L_x_7485:
[----:B------:R-:W-:Y:S05]  /*9a30*/  BSYNC.RECONVERGENT B0 ;  /* 0x0000000000007941 */ /* 0x000fea0003800200 */
.L_x_7484:
        /* <DEDUP_REMOVED lines=94> */
[----:B------:R-:W-:Y:S01]  /*a020*/  @!P0 F2FP.F16.F32.PACK_AB R6, R6, R5 ;  /* 0x000000050606823e */ /* 0x000fe200000000ff */
[----:B------:R-:W-:Y:S01]  /*a030*/  @!P1 IMAD.WIDE R4, R3, 0x2, R10 ;  /* 0x0000000203049825 */ /* 0x000fe200078e020a */
[----:B------:R-:W-:Y:S02]  /*a040*/  @!P1 IADD3.X R33, PT, PT, R98, R33, RZ, P2, !PT ;  /* 0x0000002162219210 */ /* 0x000fe400017fe4ff */
[----:B------:R-:W-:Y:S02]  /*a050*/  @!P0 F2FP.F16.F32.PACK_AB R7, R8, R7 ;  /* 0x000000070807823e */ /* 0x000fe400000000ff */
[----:B------:R-:W-:Y:S02]  /*a060*/  LEA R48, P2, R218, R92, 0x7 ;  /* 0x0000005cda307211 */ /* 0x000fe400078438ff */
[----:B------:R-:W-:Y:S02]  /*a070*/  @!P0 MOV R41, R15 ;  /* 0x0000000f00298202 */ /* 0x000fe40000000f00 */
[----:B------:R-:W-:Y:S02]  /*a080*/  @!P1 SHF.L.U32 R15, R2, 0x1, RZ ;  /* 0x00000001020f9819 */ /* 0x000fe400000006ff */
[----:B------:R-:W-:Y:S02]  /*a090*/  @!P0 MOV R42, R6 ;  /* 0x00000006002a8202 */ /* 0x000fe40000000f00 */
[----:B------:R-:W-:Y:S02]  /*a0a0*/  @!P0 MOV R43, R7 ;  /* 0x00000007002b8202 */ /* 0x000fe40000000f00 */
[----:B------:R-:W-:Y:S02]  /*a0b0*/  LEA.HI.X R49, R218, R93, R219, 0x7, P2 ;  /* 0x0000005dda317211 */ /* 0x000fe400010f3cdb */
[----:B------:R-:W-:Y:S02]  /*a0c0*/  @!P1 SHF.L.U64.HI R0, R2, 0x1, R33 ;  /* 0x0000000102009819 */ /* 0x000fe40000010221 */
[C---:B------:R-:W-:Y:S01]  /*a0d0*/  @!P1 IADD3 R44, P0, PT, R15.reuse, R88, RZ ;  /* 0x000000580f2c9210 */ /* 0x040fe20007f1e0ff */
        /* <DEDUP_REMOVED lines=78> */
.L_x_7487:
[----:B------:R-:W-:Y:S05]  /*a5c0*/  BSYNC.RECONVERGENT B0 ;  /* 0x0000000000007941 */ /* 0x000fea0003800200 */
.L_x_7486:
        /* <DEDUP_REMOVED lines=185> */
.L_x_7489:
[----:B------:R-:W-:Y:S05]  /*b160*/  BSYNC.RECONVERGENT B0 ;  /* 0x0000000000007941 */ /* 0x000fea0003800200 */
.L_x_7488:
        /* <DEDUP_REMOVED lines=185> */
.L_x_7491:
[----:B------:R-:W-:Y:S05]  /*bd00*/  BSYNC.RECONVERGENT B0 ;  /* 0x0000000000007941 */ /* 0x000fea0003800200 */
.L_x_7490:
        /* <DEDUP_REMOVED lines=99> */
[C---:B------:R-:W-:Y:S02]  /*c340*/  @!P1 SHF.L.U32 R15, R29.reuse, 0x1, RZ ;  /* 0x000000011d0f9819 */ /* 0x040fe400000006ff */
[----:B------:R-:W-:Y:S02]  /*c350*/  @!P1 IADD3.X R0, PT, PT, R82, R113, RZ, P2, !PT ;  /* 0x0000007152009210 */ /* 0x000fe400017fe4ff */
[----:B------:R-:W-:Y:S02]  /*c360*/  @!P0 MOV R36, R2 ;  /* 0x0000000200248202 */ /* 0x000fe40000000f00 */
[----:B------:R-:W-:Y:S02]  /*c370*/  @!P0 MOV R37, R3 ;  /* 0x0000000300258202 */ /* 0x000fe40000000f00 */
[----:B------:R-:W-:Y:S02]  /*c380*/  @!P0 MOV R38, R6 ;  /* 0x0000000600268202 */ /* 0x000fe40000000f00 */
[----:B------:R-:W-:Y:S02]  /*c390*/  @!P0 MOV R39, R7 ;  /* 0x0000000700278202 */ /* 0x000fe40000000f00 */
        /* <DEDUP_REMOVED lines=80> */
.L_x_7493:
[----:B------:R-:W-:Y:S05]  /*c8a0*/  BSYNC.RECONVERGENT B0 ;  /* 0x0000000000007941 */ /* 0x000fea0003800200 */
.L_x_7492:
[----:B------:R-:W5:Y:S02]  /*c8b0*/  LD.E R3, desc[UR4][R132.64+0xd0] ;  /* 0x0000d00484037980 */ /* 0x000f64000c101900 */
[----:B-----5:R-:W-:Y:S05]  /*c8c0*/  IMAD.U32 R3, R3, -0x40, RZ ;  /* 0xffffffc003037824 */ /* 0x020fea00078e00ff */
[C---:B------:R-:W-:Y:S02]  /*c8d0*/  LEA R90, P1, R3.reuse, R90, 0x1 ;  /* 0x0000005a035a7211 */ /* 0x040fe400078208ff */
[C---:B------:R-:W-:Y:S02]  /*c8e0*/  LEA R88, P0, R3.reuse, R88, 0x1 ;  /* 0x0000005803587211 */ /* 0x040fe400078008ff */
[C---:B------:R-:W-:Y:S02]  /*c8f0*/  LEA.HI.X.SX32 R91, R3.reuse, R91, 0x1, P1 ;  /* 0x0000005b035b7211 */ /* 0x040fe400008f0eff */
[----:B------:R-:W-:Y:S09]  /*c900*/  LEA.HI.X.SX32 R89, R3, R89, 0x1, P0 ;  /* 0x0000005903597211 */ /* 0x000ff200000f0eff */
.L_x_7460:
[----:B------:R-:W-:Y:S05]  /*c910*/  BSYNC.RECONVERGENT B1 ;  /* 0x0000000000017941 */ /* 0x000fea0003800200 */
.L_x_7458:
        /* <DEDUP_REMOVED lines=101> */
.L_x_7495:
[----:B------:R-:W-:Y:S05]  /*cf70*/  BSYNC.RECONVERGENT B0 ;  /* 0x0000000000007941 */ /* 0x000fea0003800200 */
.L_x_7494:
[----:B------:R-:W-:Y:S05]  /*cf80*/  @P3 BRA `(.L_x_7496) ;  /* 0xffffff5800203947 */ /* 0x000fea000383ffff */
.L_x_7457:
        /* <DEDUP_REMOVED lines=34> */
.L_x_7500:
[----:B------:R-:W-:Y:S05]  /*d1b0*/  BSYNC.RECONVERGENT B0 ;  /* 0x0000000000007941 */ /* 0x000fea0003800200 */
.L_x_7499:
        /* <DEDUP_REMOVED lines=10> */
.L_x_7498:
        /* <DEDUP_REMOVED lines=79> */
.L_x_7506:
[----:B------:R-:W-:Y:S05]  /*d750*/  BSYNC.RECONVERGENT B0 ;  /* 0x0000000000007941 */ /* 0x000fea0003800200 */
.L_x_7505:
        /* <DEDUP_REMOVED lines=45> */
.L_x_7508:
[----:B------:R-:W-:Y:S05]  /*da30*/  BSYNC.RECONVERGENT B0 ;  /* 0x0000000000007941 */ /* 0x000fea0003800200 */
.L_x_7507:
[----:B-----5:R3:W-:Y:S02]  /*da40*/  STS.128 [R70+0x2000], R8 ;  /* 0x0020000846007388 */ /* 0x0207e40000000c00 */
.L_x_7504:
[----:B------:R-:W-:Y:S05]  /*da50*/  BSYNC.RECONVERGENT B1 ;  /* 0x0000000000017941 */ /* 0x000fea0003800200 */
.L_x_7503:
        /* <DEDUP_REMOVED lines=57> */
.L_x_7512:
[----:B------:R-:W-:Y:S05]  /*ddf0*/  BSYNC.RECONVERGENT B0 ;  /* 0x0000000000007941 */ /* 0x000fea0003800200 */
.L_x_7511:
        /* <DEDUP_REMOVED lines=53> */
.L_x_7514:
[----:B------:R-:W-:Y:S05]  /*e150*/  BSYNC.RECONVERGENT B0 ;  /* 0x0000000000007941 */ /* 0x000fea0003800200 */
.L_x_7513:
[----:B-----5:R3:W-:Y:S02]  /*e160*/  STS.128 [R70+0x2800], R8 ;  /* 0x0028000846007388 */ /* 0x0207e40000000c00 */
.L_x_7510:
[----:B------:R-:W-:Y:S05]  /*e170*/  BSYNC.RECONVERGENT B1 ;  /* 0x0000000000017941 */ /* 0x000fea0003800200 */
.L_x_7509:
        /* <DEDUP_REMOVED lines=58> */
.L_x_7518:
[----:B------:R-:W-:Y:S05]  /*e520*/  BSYNC.RECONVERGENT B0 ;  /* 0x0000000000007941 */ /* 0x000fea0003800200 */
.L_x_7517:
        /* <DEDUP_REMOVED lines=53> */
.L_x_7520:
[----:B------:R-:W-:Y:S05]  /*e880*/  BSYNC.RECONVERGENT B0 ;  /* 0x0000000000007941 */ /* 0x000fea0003800200 */
.L_x_7519:
[----:B-----5:R3:W-:Y:S02]  /*e890*/  STS.128 [R70+0x3000], R8 ;  /* 0x0030000846007388 */ /* 0x0207e40000000c00 */
.L_x_7516:
[----:B------:R-:W-:Y:S05]  /*e8a0*/  BSYNC.RECONVERGENT B1 ;  /* 0x0000000000017941 */ /* 0x000fea0003800200 */
.L_x_7515:
        /* <DEDUP_REMOVED lines=59> */
.L_x_7522:
[----:B------:R-:W-:Y:S05]  /*ec60*/  BSYNC.RECONVERGENT B0 ;  /* 0x0000000000007941 */ /* 0x000fea0003800200 */
.L_x_7521:
        /* <DEDUP_REMOVED lines=54> */
.L_x_7524:
[----:B------:R-:W-:Y:S05]  /*efd0*/  BSYNC.RECONVERGENT B0 ;  /* 0x0000000000007941 */ /* 0x000fea0003800200 */
.L_x_7523:
[----:B-----5:R3:W-:Y:S01]  /*efe0*/  STS.128 [R70+0x3800], R8 ;  /* 0x0038000846007388 */ /* 0x0207e20000000c00 */
[----:B------:R-:W-:Y:S05]  /*eff0*/  BRA `(.L_x_7501) ;  /* 0x0000002800f47947 */ /* 0x000fea0003800000 */
.L_x_7502:
        /* <DEDUP_REMOVED lines=89> */
.L_x_7528:
[----:B------:R-:W-:Y:S05]  /*f590*/  BSYNC.RECONVERGENT B0 ;  /* 0x0000000000007941 */ /* 0x000fea0003800200 */
.L_x_7527:
        /* <DEDUP_REMOVED lines=82> */
.L_x_7530:
[----:B------:R-:W-:Y:S05]  /*fac0*/  BSYNC.RECONVERGENT B0 ;  /* 0x0000000000007941 */ /* 0x000fea0003800200 */
.L_x_7529:
[----:B-----5:R3:W-:Y:S02]  /*fad0*/  STS.128 [R70+0x2000], R28 ;  /* 0x0020001c46007388 */ /* 0x0207e40000000c00 */
.L_x_7526:
[----:B------:R-:W-:Y:S05]  /*fae0*/  BSYNC.RECONVERGENT B1 ;  /* 0x0000000000017941 */ /* 0x000fea0003800200 */
.L_x_7525:
        /* <DEDUP_REMOVED lines=87> */
.L_x_7534:
[----:B------:R-:W-:Y:S05]  /*10060*/  BSYNC.RECONVERGENT B0 ;  /* 0x0000000000007941 */ /* 0x000fea0003800200 */
.L_x_7533:
        /* <DEDUP_REMOVED lines=84> */
.L_x_7536:
[----:B------:R-:W-:Y:S05]  /*105b0*/  BSYNC.RECONVERGENT B0 ;  /* 0x0000000000007941 */ /* 0x000fea0003800200 */
.L_x_7535:
[----:B-----5:R3:W-:Y:S02]  /*105c0*/  STS.128 [R70+0x2800], R28 ;  /* 0x0028001c46007388 */ /* 0x0207e40000000c00 */
.L_x_7532:
[----:B------:R-:W-:Y:S05]  /*105d0*/  BSYNC.RECONVERGENT B1 ;  /* 0x0000000000017941 */ /* 0x000fea0003800200 */
.L_x_7531:
        /* <DEDUP_REMOVED lines=88> */
.L_x_7540:
[----:B------:R-:W-:Y:S05]  /*10b60*/  BSYNC.RECONVERGENT B0 ;  /* 0x0000000000007941 */ /* 0x000fea0003800200 */
.L_x_7539:
        /* <DEDUP_REMOVED lines=84> */
.L_x_7542:
[----:B------:R-:W-:Y:S05]  /*110b0*/  BSYNC.RECONVERGENT B0 ;  /* 0x0000000000007941 */ /* 0x000fea0003800200 */
.L_x_7541:
[----:B-----5:R3:W-:Y:S02]  /*110c0*/  STS.128 [R70+0x3000], R28 ;  /* 0x0030001c46007388 */ /* 0x0207e40000000c00 */
.L_x_7538:
[----:B------:R-:W-:Y:S05]  /*110d0*/  BSYNC.RECONVERGENT B1 ;  /* 0x0000000000017941 */ /* 0x000fea0003800200 */
.L_x_7537:
        /* <DEDUP_REMOVED lines=89> */
.L_x_7544:
[----:B------:R-:W-:Y:S05]  /*11670*/  BSYNC.RECONVERGENT B0 ;  /* 0x0000000000007941 */ /* 0x000fea0003800200 */
.L_x_7543:
        /* <DEDUP_REMOVED lines=83> */
.L_x_7546:
[----:B------:R-:W-:Y:S05]  /*11bb0*/  BSYNC.RECONVERGENT B0 ;  /* 0x0000000000007941 */ /* 0x000fea0003800200 */
.L_x_7545:
[----:B-----5:R3:W-:Y:S02]  /*11bc0*/  STS.128 [R70+0x3800], R28 ;  /* 0x0038001c46007388 */ /* 0x0207e40000000c00 */
.L_x_7501:
[----:B------:R-:W-:Y:S05]  /*11bd0*/  BSYNC.RECONVERGENT B2 ;  /* 0x0000000000027941 */ /* 0x000fea0003800200 */
.L_x_7497:
[----:B-12--5:R-:W-:Y:S01]  /*11be0*/  IADD3 R3, PT, PT, -R68, R69, RZ ;  /* 0x0000004544037210 */ /* 0x026fe20007ffe1ff */
[----:B------:R-:W1:Y:S01]  /*11bf0*/  S2R R210, SR_TID.X ;  /* 0x0000000000d27919 */ /* 0x000e620000002100 */
[----:B------:R-:W-:Y:S02]  /*11c00*/  IADD3 R4, PT, PT, R134, 0x50, RZ ;  /* 0x0000005086047810 */ /* 0x000fe40007ffe0ff */
[-C--:B------:R-:W-:Y:S02]  /*11c10*/  ISETP.GE.AND P1, PT, R26, R3.reuse, PT ;  /* 0x000000031a00720c */ /* 0x080fe40003f26270 */
[-C--:B------:R-:W-:Y:S02]  /*11c20*/  ISETP.GE.AND P5, PT, R36, R3.reuse, PT ;  /* 0x000000032400720c */ /* 0x080fe40003fa6270 */
[-C--:B------:R-:W-:Y:S02]  /*11c30*/  ISETP.GE.AND P0, PT, R38, R3.reuse, PT ;  /* 0x000000032600720c */ /* 0x080fe40003f06270 */
[----:B------:R-:W-:-:S02]  /*11c40*/  ISETP.GE.AND P6, PT, R134, R3, PT ;  /* 0x000000038600720c */ /* 0x000fc40003fc6270 */
[C---:B------:R-:W-:Y:S02]  /*11c50*/  IADD3 R2, PT, PT, R134.reuse, 0x60, RZ ;  /* 0x0000006086027810 */ /* 0x040fe40007ffe0ff */
[----:B------:R-:W-:Y:S02]  /*11c60*/  IADD3 R0, PT, PT, R134, 0x70, RZ ;  /* 0x0000007086007810 */ /* 0x000fe40007ffe0ff */
[----:B------:R-:W-:Y:S02]  /*11c70*/  ISETP.GE.AND P3, PT, R4, R3, PT ;  /* 0x000000030400720c */ /* 0x000fe40003f66270 */
[-C--:B---3--:R-:W-:Y:S02]  /*11c80*/  @!P1 LEA R10, P2, R77, R220.reuse, 0x1 ;  /* 0x000000dc4d0a9211 */ /* 0x088fe400078408ff */
[----:B----4-:R-:W-:Y:S01]  /*11c90*/  @!P5 LEA R14, P4, R218, R220, 0x6 ;  /* 0x000000dcda0ed211 */ /* 0x010fe200078830ff */
[----:B------:R-:W-:Y:S01]  /*11ca0*/  @!P0 IMAD R8, R219, 0x60, RZ ;  /* 0x00000060db088824 */ /* 0x000fe200078e02ff */
[----:B------:R-:W-:Y:S01]  /*11cb0*/  IADD3 R134, PT, PT, R134, 0x40, RZ ;  /* 0x0000004086867810 */ /* 0x000fe20007ffe0ff */
[----:B------:R-:W-:Y:S01]  /*11cc0*/  @!P0 IMAD.WIDE.U32 R6, R218, 0x60, R220 ;  /* 0x00000060da068825 */ /* 0x000fe200078e00dc */
[----:B------:R-:W-:Y:S01]  /*11cd0*/  @!P1 LEA.HI.X R11, R77, R221, R78, 0x1, P2 ;  /* 0x000000dd4d0b9211 */ /* 0x000fe200010f0c4e */
[----:B------:R-:W-:Y:S01]  /*11ce0*/  @!PT LDS RZ, [RZ] ;  /* 0x00000000fffff984 */ /* 0x000fe20000000800 */
[----:B------:R-:W-:Y:S01]  /*11cf0*/  @!PT LDS RZ, [RZ] ;  /* 0x00000000fffff984 */ /* 0x000fe20000000800 */
[----:B------:R-:W-:Y:S01]  /*11d00*/  @!PT LDS RZ, [RZ] ;  /* 0x00000000fffff984 */ /* 0x000fe20000000800 */
[----:B------:R-:W-:Y:S01]  /*11d10*/  @!P6 LDGSTS.E.BYPASS.LTC128B.128 [R70+0x4000], desc[UR4][R220.64] ;  /* 0x04000000dc46efae */ /* 0x000fe2000b981a04 */
[----:B------:R-:W-:-:S02]  /*11d20*/  ISETP.GE.AND P2, PT, R2, R3, PT ;  /* 0x000000030200720c */ /* 0x000fc40003f46270 */
[----:B------:R-:W-:Y:S01]  /*11d30*/  @!P5 LEA.HI.X R15, R218, R221, R219, 0x6, P4 ;  /* 0x000000ddda0fd211 */ /* 0x000fe200020f34db */
[----:B------:R-:W-:Y:S01]  /*11d40*/  @!P6 LDGSTS.E.BYPASS.LTC128B.128 [R70+0x8000], desc[UR4][R220.64+0x80] ;  /* 0x08000080dc46efae */ /* 0x000fe2000b981a04 */
[----:B------:R-:W-:Y:S02]  /*11d50*/  ISETP.GE.AND P4, PT, R134, R3, PT ;  /* 0x000000038600720c */ /* 0x000fe40003f86270 */
[----:B------:R-:W-:Y:S01]  /*11d60*/  @!P0 IADD3 R9, PT, PT, R8, R7, RZ ;  /* 0x0000000708098210 */ /* 0x000fe20007ffe0ff */
[----:B------:R-:W-:Y:S01]  /*11d70*/  @!P1 LDGSTS.E.BYPASS.LTC128B.128 [R70+0x4800], desc[UR4][R10.64] ;  /* 0x048000000a469fae */ /* 0x000fe2000b981a04 */
[----:B------:R-:W-:Y:S01]  /*11d80*/  @!P0 MOV R8, R6 ;  /* 0x0000000600088202 */ /* 0x000fe20000000f00 */
[C---:B------:R-:W-:Y:S01]  /*11d90*/  @!P3 IMAD R7, R219.reuse, 0xa0, RZ ;  /* 0x000000a0db07b824 */ /* 0x040fe200078e02ff */
[----:B------:R-:W-:Y:S01]  /*11da0*/  @!P3 MOV R12, R220 ;  /* 0x000000dc000cb202 */ /* 0x000fe20000000f00 */
[----:B------:R2:W-:Y:S01]  /*11db0*/  @!P1 LDGSTS.E.BYPASS.LTC128B.128 [R70+0x8800], desc[UR4][R10.64+0x80] ;  /* 0x088000800a469fae */ /* 0x0005e2000b981a04 */
[----:B------:R-:W-:Y:S01]  /*11dc0*/  ISETP.GE.AND P1, PT, R0, R3, PT ;  /* 0x000000030000720c */ /* 0x000fe20003f26270 */
[----:B------:R-:W-:Y:S01]  /*11dd0*/  @!P2 IMAD R6, R219, 0xc0, RZ ;  /* 0x000000c0db06a824 */ /* 0x000fe200078e02ff */
[----:B------:R-:W-:Y:S01]  /*11de0*/  @!P3 MOV R13, R221 ;  /* 0x000000dd000db202 */ /* 0x000fe20000000f00 */
[----:B------:R-:W-:Y:S01]  /*11df0*/  @!P5 LDGSTS.E.BYPASS.LTC128B.128 [R70+0x5000], desc[UR4][R14.64] ;  /* 0x050000000e46dfae */ /* 0x000fe2000b981a04 */
[----:B------:R-:W3:Y:S01]  /*11e00*/  S2UR UR8, SR_CgaCtaId ;  /* 0x00000000000879c3 */ /* 0x000ee20000008800 */
[----:B-1----:R-:W-:-:S02]  /*11e10*/  SHF.L.U32 R40, R210, 0x6, RZ ;  /* 0x00000006d2287819 */ /* 0x002fc400000006ff */
[----:B------:R1:W-:Y:S01]  /*11e20*/  @!P5 LDGSTS.E.BYPASS.LTC128B.128 [R70+0x9000], desc[UR4][R14.64+0x80] ;  /* 0x090000800e46dfae */ /* 0x0003e2000b981a04 */
[----:B------:R-:W-:Y:S01]  /*11e30*/  @!P3 IMAD.WIDE.U32 R12, R218, 0xa0, R12 ;  /* 0x000000a0da0cb825 */ /* 0x000fe200078e000c */
[----:B------:R-:W-:Y:S02]  /*11e40*/  ISETP.GE.AND P5, PT, R38, R3, PT ;  /* 0x000000032600720c */ /* 0x000fe40003fa6270 */
[----:B------:R-:W-:Y:S01]  /*11e50*/  @!P0 LDGSTS.E.BYPASS.LTC128B.128 [R70+0x5800], desc[UR4][R8.64] ;  /* 0x0580000008468fae */ /* 0x000fe2000b981a04 */
[----:B------:R-:W-:Y:S01]  /*11e60*/  IADD3 R74, PT, PT, R75, R74, RZ ;  /* 0x0000004a4b4a7210 */ /* 0x000fe20007ffe0ff */
[----:B------:R-:W-:Y:S01]  /*11e70*/  @!P1 IMAD R5, R219, 0xe0, RZ ;  /* 0x000000e0db059824 */ /* 0x000fe200078e02ff */
[----:B------:R-:W-:Y:S01]  /*11e80*/  @!P3 IADD3 R13, PT, PT, R7, R13, RZ ;  /* 0x0000000d070db210 */ /* 0x000fe20007ffe0ff */
[----:B------:R4:W-:Y:S01]  /*11e90*/  @!P0 LDGSTS.E.BYPASS.LTC128B.128 [R70+0x9800], desc[UR4][R8.64+0x80] ;  /* 0x0980008008468fae */ /* 0x0009e2000b981a04 */
[----:B------:R-:W-:-:S04]  /*11ea0*/  @!P4 LEA R16, P0, R218, R220, 0x7 ;  /* 0x000000dcda10c211 */ /* 0x000fc800078038ff */
[----:B------:R-:W-:Y:S02]  /*11eb0*/  @!P4 LEA.HI.X R17, R218, R221, R219, 0x7, P0 ;  /* 0x000000ddda11c211 */ /* 0x000fe400000f3cdb */
[----:B------:R-:W-:-:S03]  /*11ec0*/  ISETP.GE.AND P0, PT, R26, R3, PT ;  /* 0x000000031a00720c */ /* 0x000fc60003f06270 */
[----:B------:R-:W-:Y:S01]  /*11ed0*/  @!P4 LDGSTS.E.BYPASS.LTC128B.128 [R70+0x6000], desc[UR4][R16.64] ;  /* 0x060000001046cfae */ /* 0x000fe2000b981a04 */
[----:B--2---:R-:W-:Y:S02]  /*11ee0*/  @!P2 MOV R10, R220 ;  /* 0x000000dc000aa202 */ /* 0x004fe40000000f00 */
[----:B------:R-:W-:Y:S01]  /*11ef0*/  @!P2 MOV R11, R221 ;  /* 0x000000dd000ba202 */ /* 0x000fe20000000f00 */
[----:B------:R-:W-:Y:S02]  /*11f00*/  @!P4 LDGSTS.E.BYPASS.LTC128B.128 [R70+0xa000], desc[UR4][R16.64+0x80] ;  /* 0x0a0000801046cfae */ /* 0x000fe4000b981a04 */
[C---:B------:R-:W-:Y:S02]  /*11f10*/  @!P2 IMAD.WIDE.U32 R10, R218.reuse, 0xc0, R10 ;  /* 0x000000c0da0aa825 */ /* 0x040fe400078e000a */
[----:B------:R-:W-:Y:S02]  /*11f20*/  @!P3 LDGSTS.E.BYPASS.LTC128B.128 [R70+0x6800], desc[UR4][R12.64] ;  /* 0x068000000c46bfae */ /* 0x000fe4000b981a04 */
[----:B-1----:R-:W-:Y:S01]  /*11f30*/  @!P1 IMAD.WIDE.U32 R14, R218, 0xe0, R220 ;  /* 0x000000e0da0e9825 */ /* 0x002fe200078e00dc */
[----:B------:R-:W-:Y:S01]  /*11f40*/  @!P2 IADD3 R11, PT, PT, R6, R11, RZ ;  /* 0x0000000b060ba210 */ /* 0x000fe20007ffe0ff */
[----:B------:R1:W-:Y:S01]  /*11f50*/  @!P3 LDGSTS.E.BYPASS.LTC128B.128 [R70+0xa800], desc[UR4][R12.64+0x80] ;  /* 0x0a8000800c46bfae */ /* 0x0003e2000b981a04 */
[----:B------:R-:W-:-:S02]  /*11f60*/  ISETP.GE.AND P3, PT, R4, R3, PT ;  /* 0x000000030400720c */ /* 0x000fc40003f66270 */
[----:B------:R-:W-:Y:S01]  /*11f70*/  @!P1 IADD3 R15, PT, PT, R5, R15, RZ ;  /* 0x0000000f050f9210 */ /* 0x000fe20007ffe0ff */
[----:B------:R-:W-:Y:S01]  /*11f80*/  @!P2 LDGSTS.E.BYPASS.LTC128B.128 [R70+0x7000], desc[UR4][R10.64] ;  /* 0x070000000a46afae */ /* 0x000fe2000b981a04 */
[----:B------:R-:W-:Y:S02]  /*11f90*/  LOP3.LUT R5, R210, 0x8, RZ, 0xc0, !PT ;  /* 0x00000008d2057812 */ /* 0x000fe400078ec0ff */
[----:B------:R-:W-:Y:S01]  /*11fa0*/  @!P0 LEA R4, P4, R72, R222, 0x1 ;  /* 0x000000de48048211 */ /* 0x000fe200078808ff */
[----:B------:R2:W-:Y:S01]  /*11fb0*/  @!P2 LDGSTS.E.BYPASS.LTC128B.128 [R70+0xb000], desc[UR4][R10.64+0x80] ;  /* 0x0b0000800a46afae */ /* 0x0005e2000b981a04 */
[----:B------:R-:W-:Y:S02]  /*11fc0*/  ISETP.GE.AND P2, PT, R2, R3, PT ;  /* 0x000000030200720c */ /* 0x000fe40003f46270 */
[----:B------:R-:W-:Y:S01]  /*11fd0*/  LOP3.LUT R76, R5, 0x1c0, R76, 0x78, !PT ;  /* 0x000001c0054c7812 */ /* 0x000fe200078e784c */
[----:B------:R-:W-:Y:S01]  /*11fe0*/  @!P1 LDGSTS.E.BYPASS.LTC128B.128 [R70+0x7800], desc[UR4][R14.64] ;  /* 0x078000000e469fae */ /* 0x000fe2000b981a04 */
[----:B------:R-:W-:Y:S01]  /*11ff0*/  @!P0 LEA.HI.X R5, R72, R223, R73, 0x1, P4 ;  /* 0x000000df48058211 */ /* 0x000fe200020f0c49 */
[----:B----4-:R-:W-:Y:S01]  /*12000*/  @!P5 IMAD R8, R137, 0x60, RZ ;  /* 0x000000608908d824 */ /* 0x010fe200078e02ff */
[----:B------:R-:W-:Y:S01]  /*12010*/  UMOV UR9, 0x400 ;  /* 0x0000040000097882 */ /* 0x000fe20000000000 */
[----:B------:R-:W-:Y:S01]  /*12020*/  @!P1 LDGSTS.E.BYPASS.LTC128B.128 [R70+0xb800], desc[UR4][R14.64+0x80] ;  /* 0x0b8000800e469fae */ /* 0x000fe2000b981a04 */
[----:B------:R-:W-:-:S02]  /*12030*/  ISETP.GE.AND P4, PT, R134, R3, PT ;  /* 0x000000038600720c */ /* 0x000fc40003f86270 */
[----:B------:R-:W-:Y:S01]  /*12040*/  ISETP.GE.AND P1, PT, R0, R3, PT ;  /* 0x000000030000720c */ /* 0x000fe20003f26270 */
[----:B------:R-:W0:Y:S01]  /*12050*/  LDGDEPBAR ;  /* 0x00000000000079af */ /* 0x000e220000000000 */
[----:B-1----:R-:W-:-:S03]  /*12060*/  @!P5 IMAD.WIDE.U32 R12, R136, 0x60, R222 ;  /* 0x00000060880cd825 */ /* 0x002fc600078e00de */
[----:B------:R-:W4:Y:S01]  /*12070*/  LD.E R2, desc[UR4][R132.64+0x184] ;  /* 0x0001840484027980 */ /* 0x000f22000c101900 */
[----:B------:R-:W-:-:S03]  /*12080*/  LOP3.LUT R71, R76, 0x38, R71, 0x78, !PT ;  /* 0x000000384c477812 */ /* 0x000fc600078e7847 */
[----:B------:R-:W4:Y:S01]  /*12090*/  LD.E R41, desc[UR4][R132.64+0x188] ;  /* 0x0001880484297980 */ /* 0x000f22000c101900 */
[----:B------:R-:W-:-:S04]  /*120a0*/  DEPBAR.LE SB0, 0x0 ;  /* 0x000080000000791a */ /* 0x000fc80000000000 */
[----:B------:R-:W-:Y:S01]  /*120b0*/  BAR.SYNC.DEFER_BLOCKING 0x0 ;  /* 0x0000000000007b1d */ /* 0x000fe20000010000 */
[----:B--2---:R-:W-:Y:S01]  /*120c0*/  @!P3 MOV R10, R222 ;  /* 0x000000de000ab202 */ /* 0x004fe20000000f00 */
[----:B------:R-:W-:Y:S01]  /*120d0*/  @!P2 IMAD R6, R137, 0xc0, RZ ;  /* 0x000000c08906a824 */ /* 0x000fe200078e02ff */
[----:B------:R-:W-:Y:S01]  /*120e0*/  @!P5 IADD3 R13, PT, PT, R8, R13, RZ ;  /* 0x0000000d080dd210 */ /* 0x000fe20007ffe0ff */
[----:B------:R-:W-:Y:S02]  /*120f0*/  @!P3 IMAD.MOV.U32 R11, RZ, RZ, R223 ;  /* 0x000000ffff0bb224 */ /* 0x000fe400078e00df */
[----:B------:R-:W-:Y:S01]  /*12100*/  @!PT LDS RZ, [RZ] ;  /* 0x00000000fffff984 */ /* 0x000fe20000000800 */
[----:B------:R-:W-:Y:S01]  /*12110*/  @!PT LDS RZ, [RZ] ;  /* 0x00000000fffff984 */ /* 0x000fe20000000800 */
[----:B------:R-:W-:Y:S01]  /*12120*/  @!PT LDS RZ, [RZ] ;  /* 0x00000000fffff984 */ /* 0x000fe20000000800 */
[----:B------:R-:W-:Y:S04]  /*12130*/  @!P6 LDGSTS.E.BYPASS.LTC128B.128 [R70+0xc000], desc[UR4][R222.64] ;  /* 0x0c000000de46efae */ /* 0x000fe8000b981a04 */
[----:B------:R-:W-:Y:S04]  /*12140*/  @!P6 LDGSTS.E.BYPASS.LTC128B.128 [R70+0x10000], desc[UR4][R222.64+0x80] ;  /* 0x10000080de46efae */ /* 0x000fe8000b981a04 */
[----:B------:R-:W-:Y:S04]  /*12150*/  @P6 STS.128 [R70+0xc000], RZ ;  /* 0x00c000ff46006388 */ /* 0x000fe80000000c00 */
[----:B------:R-:W-:Y:S01]  /*12160*/  @P6 STS.128 [R70+0x10000], RZ ;  /* 0x010000ff46006388 */ /* 0x000fe20000000c00 */
[----:B------:R-:W-:-:S03]  /*12170*/  ISETP.GE.AND P6, PT, R36, R3, PT ;  /* 0x000000032400720c */ /* 0x000fc60003fc6270 */
[----:B------:R-:W-:Y:S04]  /*12180*/  @P0 STS.128 [R70+0xc800], RZ ;  /* 0x00c800ff46000388 */ /* 0x000fe80000000c00 */
[----:B------:R-:W-:Y:S04]  /*12190*/  @P0 STS.128 [R70+0x10800], RZ ;  /* 0x010800ff46000388 */ /* 0x000fe80000000c00 */
[----:B------:R-:W-:Y:S01]  /*121a0*/  @!PT LDS RZ, [RZ] ;  /* 0x00000000fffff984 */ /* 0x000fe20000000800 */
[----:B------:R-:W-:Y:S01]  /*121b0*/  @!PT LDS RZ, [RZ] ;  /* 0x00000000fffff984 */ /* 0x000fe20000000800 */
[----:B------:R-:W-:Y:S01]  /*121c0*/  @!PT LDS RZ, [RZ] ;  /* 0x00000000fffff984 */ /* 0x000fe20000000800 */
[----:B------:R-:W-:Y:S04]  /*121d0*/  @!P0 LDGSTS.E.BYPASS.LTC128B.128 [R70+0xc800], desc[UR4][R4.64] ;  /* 0x0c80000004468fae */ /* 0x000fe8000b981a04 */
[----:B------:R1:W-:Y:S01]  /*121e0*/  @!P0 LDGSTS.E.BYPASS.LTC128B.128 [R70+0x10800], desc[UR4][R4.64+0x80] ;  /* 0x1080008004468fae */ /* 0x0003e2000b981a04 */
[----:B------:R-:W-:Y:S01]  /*121f0*/  @!P6 LEA R8, P0, R136, R222, 0x6 ;  /* 0x000000de8808e211 */ /* 0x000fe200078030ff */
[----:B------:R-:W-:-:S02]  /*12200*/  @!P3 IMAD R7, R137, 0xa0, RZ ;  /* 0x000000a08907b824 */ /* 0x000fc400078e02ff */
[C---:B------:R-:W-:Y:S01]  /*12210*/  @!P3 IMAD.WIDE.U32 R10, R136.reuse, 0xa0, R10 ;  /* 0x000000a0880ab825 */ /* 0x040fe200078e000a */
[----:B------:R-:W-:Y:S01]  /*12220*/  @!P6 LEA.HI.X R9, R136, R223, R137, 0x6, P0 ;  /* 0x000000df8809e211 */ /* 0x000fe200000f3489 */
[----:B------:R-:W-:Y:S03]  /*12230*/  @P6 STS.128 [R70+0xd000], RZ ;  /* 0x00d000ff46006388 */ /* 0x000fe60000000c00 */
[----:B------:R-:W-:Y:S01]  /*12240*/  @!P3 IADD3 R11, PT, PT, R7, R11, RZ ;  /* 0x0000000b070bb210 */ /* 0x000fe20007ffe0ff */
[----:B------:R-:W-:Y:S04]  /*12250*/  @P6 STS.128 [R70+0x11000], RZ ;  /* 0x011000ff46006388 */ /* 0x000fe80000000c00 */
[----:B------:R-:W-:Y:S01]  /*12260*/  @!PT LDS RZ, [RZ] ;  /* 0x00000000fffff984 */ /* 0x000fe20000000800 */
[----:B------:R-:W-:Y:S01]  /*12270*/  @!PT LDS RZ, [RZ] ;  /* 0x00000000fffff984 */ /* 0x000fe20000000800 */
[----:B------:R-:W-:Y:S01]  /*12280*/  @!PT LDS RZ, [RZ] ;  /* 0x00000000fffff984 */ /* 0x000fe20000000800 */
[----:B------:R-:W-:Y:S04]  /*12290*/  @!P6 LDGSTS.E.BYPASS.LTC128B.128 [R70+0xd000], desc[UR4][R8.64] ;  /* 0x0d0000000846efae */ /* 0x000fe8000b981a04 */
[----:B------:R-:W-:Y:S01]  /*122a0*/  @!P6 LDGSTS.E.BYPASS.LTC128B.128 [R70+0x11000], desc[UR4][R8.64+0x80] ;  /* 0x110000800846efae */ /* 0x000fe2000b981a04 */
[----:B-1----:R-:W-:-:S02]  /*122b0*/  @!P2 MOV R4, R222 ;  /* 0x000000de0004a202 */ /* 0x002fc40000000f00 */
[----:B------:R-:W-:-:S03]  /*122c0*/  @!P2 MOV R5, R223 ;  /* 0x000000df0005a202 */ /* 0x000fc60000000f00 */
[----:B------:R-:W-:-:S05]  /*122d0*/  @!P2 IMAD.WIDE.U32 R4, R136, 0xc0, R4 ;  /* 0x000000c08804a825 */ /* 0x000fca00078e0004 */
[----:B------:R-:W-:Y:S02]  /*122e0*/  @!P2 IADD3 R5, PT, PT, R6, R5, RZ ;  /* 0x000000050605a210 */ /* 0x000fe40007ffe0ff */
[C---:B------:R-:W-:Y:S01]  /*122f0*/  @!P4 LEA R6, P0, R136.reuse, R222, 0x7 ;  /* 0x000000de8806c211 */ /* 0x040fe200078038ff */
[----:B------:R-:W-:Y:S03]  /*12300*/  @P5 STS.128 [R70+0xd800], RZ ;  /* 0x00d800ff46005388 */ /* 0x000fe60000000c00 */
[----:B------:R-:W-:Y:S01]  /*12310*/  @!P4 LEA.HI.X R7, R136, R223, R137, 0x7, P0 ;  /* 0x000000df8807c211 */ /* 0x000fe200000f3c89 */
[----:B------:R-:W-:Y:S01]  /*12320*/  @P5 STS.128 [R70+0x11800], RZ ;  /* 0x011800ff46005388 */ /* 0x000fe20000000c00 */
[----:B------:R-:W-:-:S03]  /*12330*/  @!P1 IMAD R3, R137, 0xe0, RZ ;  /* 0x000000e089039824 */ /* 0x000fc600078e02ff */
[----:B------:R-:W-:Y:S01]  /*12340*/  @!PT LDS RZ, [RZ] ;  /* 0x00000000fffff984 */ /* 0x000fe20000000800 */
[----:B------:R-:W-:Y:S01]  /*12350*/  @!PT LDS RZ, [RZ] ;  /* 0x00000000fffff984 */ /* 0x000fe20000000800 */
[----:B------:R-:W-:Y:S01]  /*12360*/  @!PT LDS RZ, [RZ] ;  /* 0x00000000fffff984 */ /* 0x000fe20000000800 */
[----:B------:R-:W-:Y:S01]  /*12370*/  @!P5 LDGSTS.E.BYPASS.LTC128B.128 [R70+0xd800], desc[UR4][R12.64] ;  /* 0x0d8000000c46dfae */ /* 0x000fe2000b981a04 */
[----:B------:R-:W-:Y:S01]  /*12380*/  @!P1 IMAD.WIDE.U32 R14, R136, 0xe0, R222 ;  /* 0x000000e0880e9825 */ /* 0x000fe200078e00de */
[----:B---3--:R-:W-:Y:S02]  /*12390*/  ULEA UR6, UR8, UR9, 0x18 ;  /* 0x0000000908067291 */ /* 0x008fe4000f8ec0ff */
[----:B------:R-:W-:Y:S01]  /*123a0*/  @!P5 LDGSTS.E.BYPASS.LTC128B.128 [R70+0x11800], desc[UR4][R12.64+0x80] ;  /* 0x118000800c46dfae */ /* 0x000fe2000b981a04 */
[----:B------:R-:W-:-:S03]  /*123b0*/  LOP3.LUT R0, R40, 0x400, RZ, 0xc0, !PT ;  /* 0x0000040028007812 */ /* 0x000fc600078ec0ff */
[----:B------:R-:W-:Y:S04]  /*123c0*/  @P4 STS.128 [R70+0xe000], RZ ;  /* 0x00e000ff46004388 */ /* 0x000fe80000000c00 */
[----:B------:R-:W-:Y:S04]  /*123d0*/  @P4 STS.128 [R70+0x12000], RZ ;  /* 0x012000ff46004388 */ /* 0x000fe80000000c00 */
[----:B------:R-:W-:Y:S01]  /*123e0*/  @!PT LDS RZ, [RZ] ;  /* 0x00000000fffff984 */ /* 0x000fe20000000800 */
[----:B------:R-:W-:Y:S01]  /*123f0*/  @!PT LDS RZ, [RZ] ;  /* 0x00000000fffff984 */ /* 0x000fe20000000800 */
[----:B------:R-:W-:Y:S01]  /*12400*/  @!PT LDS RZ, [RZ] ;  /* 0x00000000fffff984 */ /* 0x000fe20000000800 */
[----:B------:R-:W-:Y:S01]  /*12410*/  @!P4 LDGSTS.E.BYPASS.LTC128B.128 [R70+0xe000], desc[UR4][R6.64] ;  /* 0x0e0000000646cfae */ /* 0x000fe2000b981a04 */
[----:B------:R-:W-:-:S03]  /*12420*/  @!P1 IADD3 R15, PT, PT, R3, R15, RZ ;  /* 0x0000000f030f9210 */ /* 0x000fc60007ffe0ff */
[----:B------:R-:W-:Y:S04]  /*12430*/  @!P4 LDGSTS.E.BYPASS.LTC128B.128 [R70+0x12000], desc[UR4][R6.64+0x80] ;  /* 0x120000800646cfae */ /* 0x000fe8000b981a04 */
[----:B------:R-:W-:Y:S04]  /*12440*/  @P3 STS.128 [R70+0xe800], RZ ;  /* 0x00e800ff46003388 */ /* 0x000fe80000000c00 */
[----:B------:R-:W-:Y:S01]  /*12450*/  @P3 STS.128 [R70+0x12800], RZ ;  /* 0x012800ff46003388 */ /* 0x000fe20000000c00 */
[----:B------:R-:W-:-:S03]  /*12460*/  LEA R0, R71, R0, 0x1 ;  /* 0x0000000047007211 */ /* 0x000fc600078e08ff */
[----:B------:R-:W-:Y:S01]  /*12470*/  @!PT LDS RZ, [RZ] ;  /* 0x00000000fffff984 */ /* 0x000fe20000000800 */
[----:B------:R-:W-:Y:S01]  /*12480*/  @!PT LDS RZ, [RZ] ;  /* 0x00000000fffff984 */ /* 0x000fe20000000800 */
[----:B------:R-:W-:Y:S01]  /*12490*/  @!PT LDS RZ, [RZ] ;  /* 0x00000000fffff984 */ /* 0x000fe20000000800 */
[----:B------:R-:W-:Y:S01]  /*124a0*/  @!P3 LDGSTS.E.BYPASS.LTC128B.128 [R70+0xe800], desc[UR4][R10.64] ;  /* 0x0e8000000a46bfae */ /* 0x000fe2000b981a04 */
[----:B------:R-:W-:-:S03]  /*124b0*/  LEA R121, R74, UR6, 0x1 ;  /* 0x000000064a797c11 */ /* 0x000fc6000f8e08ff */
        /* <DEDUP_REMOVED lines=16> */
[----:B------:R-:W2:Y:S04]  /*125c0*/  LDSM.16.M88.4 R24, [R0+UR6+0x4000] ;  /* 0x004000060018783b */ /* 0x000ea80008000200 */
[----:B------:R-:W3:Y:S04]  /*125d0*/  LDSM.16.M88.4 R92, [R0+UR6+0x4800] ;  /* 0x00480006005c783b */ /* 0x000ee80008000200 */
[----:B------:R-:W3:Y:S04]  /*125e0*/  LDSM.16.M88.4 R84, [R0+UR6+0x5000] ;  /* 0x005000060054783b */ /* 0x000ee80008000200 */
[----:B------:R-:W3:Y:S04]  /*125f0*/  LDSM.16.M88.4 R76, [R0+UR6+0x5800] ;  /* 0x00580006004c783b */ /* 0x000ee80008000200 */
[----:B------:R-:W3:Y:S04]  /*12600*/  LDSM.16.M88.4 R64, [R0+UR6+0x6000] ;  /* 0x006000060040783b */ /* 0x000ee80008000200 */
[----:B------:R-:W3:Y:S04]  /*12610*/  LDSM.16.M88.4 R52, [R0+UR6+0x6800] ;  /* 0x006800060034783b */ /* 0x000ee80008000200 */
[----:B------:R-:W3:Y:S04]  /*12620*/  LDSM.16.M88.4 R44, [R0+UR6+0x7000] ;  /* 0x00700006002c783b */ /* 0x000ee80008000200 */
[----:B------:R-:W4:Y:S01]  /*12630*/  LDSM.16.M88.4 R16, [R0+UR6+0x7800] ;  /* 0x007800060010783b */ /* 0x000f220008000200 */
[----:B------:R-:W-:-:S02]  /*12640*/  MOV R212, 0x20 ;  /* 0x0000002000d47802 */ /* 0x000fc40000000f00 */
[----:B------:R-:W-:Y:S01]  /*12650*/  LOP3.LUT P4, RZ, R210, 0x2, RZ, 0xc0, !PT ;  /* 0x00000002d2ff7812 */ /* 0x000fe2000788c0ff */
[----:B------:R-:W4:Y:S01]  /*12660*/  LD.E R42, desc[UR4][R132.64+0x18c] ;  /* 0x00018c04842a7980 */ /* 0x000f22000c101900 */
[----:B------:R-:W-:Y:S02]  /*12670*/  IADD3 R213, PT, PT, R0, UR6, RZ ;  /* 0x0000000600d57c10 */ /* 0x000fe4000fffe0ff */
[----:B------:R-:W-:Y:S01]  /*12680*/  SEL R188, R212, 0xffffffe0, !P4 ;  /* 0xffffffe0d4bc7807 */ /* 0x000fe20006000000 */
[----:B------:R-:W0:Y:S03]  /*12690*/  LDGDEPBAR ;  /* 0x00000000000079af */ /* 0x000e260000000000 */
[----:B------:R-:W-:Y:S01]  /*126a0*/  IADD3 R62, PT, PT, R121, R188, RZ ;  /* 0x000000bc793e7210 */ /* 0x000fe20007ffe0ff */
[----:B------:R-:W-:-:S04]  /*126b0*/  IMAD.IADD R60, R213, 0x1, R188 ;  /* 0x00000001d53c7824 */ /* 0x000fc800078e02bc */
[----:B------:R-:W-:Y:S04]  /*126c0*/  LDSM.16.M88.4 R100, [R62] ;  /* 0x000000003e64783b */ /* 0x000fe80000000200 */
[----:B-1----:R-:W1:Y:S04]  /*126d0*/  LDSM.16.M88.4 R4, [R60+0x4000] ;  /* 0x004000003c04783b */ /* 0x002e680000000200 */
[----:B------:R-:W1:Y:S01]  /*126e0*/  LDSM.16.M88.4 R8, [R60+0x5000] ;  /* 0x005000003c08783b */ /* 0x000e620000000200 */
[C---:B--2---:R-:W-:Y:S03]  /*126f0*/  HMMA.16816.F32 R12, R32.reuse, R24, RZ ;  /* 0x00000018200c723c */ /* 0x044fe600000018ff */
[----:B------:R-:W-:Y:S04]  /*12700*/  LDSM.16.M88.4 R20, [R60+0x4800] ;  /* 0x004800003c14783b */ /* 0x000fe80000000200 */
[----:B------:R-:W-:Y:S01]  /*12710*/  LDSM.16.M88.4 R112, [R60+0x6800] ;  /* 0x006800003c70783b */ /* 0x000fe20000000200 */
[C---:B---3--:R-:W-:Y:S03]  /*12720*/  HMMA.16816.F32 R96, R32.reuse, R92, RZ ;  /* 0x0000005c2060723c */ /* 0x048fe600000018ff */
[----:B------:R-:W-:Y:S04]  /*12730*/  LDSM.16.M88.4 R108, [R60+0x7000] ;  /* 0x007000003c6c783b */ /* 0x000fe80000000200 */
[----:B------:R-:W-:Y:S01]  /*12740*/  LDSM.16.M88.4 R104, [R60+0x7800] ;  /* 0x007800003c68783b */ /* 0x000fe20000000200 */
[----:B------:R-:W-:Y:S01]  /*12750*/  HMMA.16816.F32 R88, R32, R84, RZ ;  /* 0x000000542058723c */ /* 0x000fe200000018ff */
[----:B------:R-:W-:-:S02]  /*12760*/  MOV R211, 0x40 ;  /* 0x0000004000d37802 */ /* 0x000fc40000000f00 */
[----:B------:R-:W-:Y:S01]  /*12770*/  LOP3.LUT P0, R3, R210, 0x4, RZ, 0xc0, !PT ;  /* 0x00000004d2037812 */ /* 0x000fe2000780c0ff */
[----:B------:R-:W-:Y:S04]  /*12780*/  LDSM.16.M88.4 R116, [R60+0x8000] ;  /* 0x008000003c74783b */ /* 0x000fe80000000200 */
        /* <DEDUP_REMOVED lines=13> */
[----:B------:R-:W2:Y:S07]  /*12860*/  LDSM.16.M88.4 R16, [R60+0x5800] ;  /* 0x005800003c10783b */ /* 0x000eae0000000200 */
[C---:B-1----:R-:W-:Y:S08]  /*12870*/  HMMA.16816.F32 R12, R100.reuse, R4, R12 ;  /* 0x00000004640c723c */ /* 0x042ff0000000180c */
[C---:B------:R-:W-:Y:S01]  /*12880*/  HMMA.16816.F32 R24, R100.reuse, R6, R24 ;  /* 0x000000066418723c */ /* 0x040fe20000001818 */
[----:B------:R-:W1:Y:S07]  /*12890*/  LDSM.16.M88.4 R4, [R60+0x6000] ;  /* 0x006000003c04783b */ /* 0x000e6e0000000200 */
[----:B------:R-:W-:Y:S03]  /*128a0*/  HMMA.16816.F32 R88, R100, R8, R88 ;  /* 0x000000086458723c */ /* 0x000fe60000001858 */
[----:B------:R-:W-:-:S04]  /*128b0*/  SEL R8, R211, 0xffffffc0, !P0 ;  /* 0xffffffc0d3087807 */ /* 0x000fc80004000000 */
[-C--:B------:R-:W-:Y:S02]  /*128c0*/  IADD3 R71, PT, PT, R121, R8.reuse, RZ ;  /* 0x0000000879477210 */ /* 0x080fe40007ffe0ff */
[----:B------:R-:W-:Y:S01]  /*128d0*/  IADD3 R43, PT, PT, R213, R8, RZ ;  /* 0x00000008d52b7210 */ /* 0x000fe20007ffe0ff */
[C---:B------:R-:W-:Y:S02]  /*128e0*/  HMMA.16816.F32 R84, R100.reuse, R10, R84 ;  /* 0x0000000a6454723c */ /* 0x040fe40000001854 */
[----:B------:R-:W-:Y:S04]  /*128f0*/  LDSM.16.M88.4 R8, [R71] ;  /* 0x000000004708783b */ /* 0x000fe80000000200 */
[----:B------:R-:W-:Y:S02]  /*12900*/  LDSM.16.M88.4 R28, [R43+0x4000] ;  /* 0x004000002b1c783b */ /* 0x000fe40000000200 */
[C---:B--2---:R-:W-:Y:S08]  /*12910*/  HMMA.16816.F32 R80, R100.reuse, R16, R80 ;  /* 0x000000106450723c */ /* 0x044ff00000001850 */
[C---:B------:R-:W-:Y:S01]  /*12920*/  HMMA.16816.F32 R76, R100.reuse, R18, R76 ;  /* 0x00000012644c723c */ /* 0x040fe2000000184c */
[----:B------:R-:W2:Y:S07]  /*12930*/  LDSM.16.M88.4 R16, [R43+0x4800] ;  /* 0x004800002b10783b */ /* 0x000eae0000000200 */
[C---:B------:R-:W-:Y:S08]  /*12940*/  HMMA.16816.F32 R96, R100.reuse, R20, R96 ;  /* 0x000000146460723c */ /* 0x040ff00000001860 */
[C---:B------:R-:W-:Y:S01]  /*12950*/  HMMA.16816.F32 R92, R100.reuse, R22, R92 ;  /* 0x00000016645c723c */ /* 0x040fe2000000185c */
[----:B------:R-:W-:Y:S07]  /*12960*/  LDSM.16.M88.4 R20, [R43+0x5000] ;  /* 0x005000002b14783b */ /* 0x000fee0000000200 */
        /* <DEDUP_REMOVED lines=8> */
[----:B------:R-:W-:Y:S01]  /*129f0*/  HMMA.16816.F32 R32, R100, R106, R32 ;  /* 0x0000006a6420723c */ /* 0x000fe20000001820 */
[----:B------:R-:W3:Y:S02]  /*12a00*/  LDSM.16.M88.4 R100, [R43+0x6000] ;  /* 0x006000002b64783b */ /* 0x000ee40000000200 */
[----:B------:R-:W-:-:S02]  /*12a10*/  IADD3 R70, PT, PT, R188, R71, RZ ;  /* 0x00000047bc467210 */ /* 0x000fc40007ffe0ff */
[----:B------:R-:W-:Y:S01]  /*12a20*/  IADD3 R61, PT, PT, R188, R43, RZ ;  /* 0x0000002bbc3d7210 */ /* 0x000fe20007ffe0ff */
[----:B------:R-:W-:Y:S02]  /*12a30*/  LDSM.16.M88.4 R104, [R43+0x7800] ;  /* 0x007800002b68783b */ /* 0x000fe40000000200 */
[C---:B--2---:R-:W-:Y:S02]  /*12a40*/  HMMA.16816.F32 R96, R8.reuse, R16, R96 ;  /* 0x000000100860723c */ /* 0x044fe40000001860 */
[----:B------:R-:W-:Y:S04]  /*12a50*/  LDSM.16.M88.4 R112, [R121+0x2000] ;  /* 0x002000007970783b */ /* 0x000fe80000000200 */
[----:B------:R-:W-:Y:S02]  /*12a60*/  LDSM.16.M88.4 R108, [R0+UR6+0x8800] ;  /* 0x00880006006c783b */ /* 0x000fe40008000200 */
[C---:B------:R-:W-:Y:S02]  /*12a70*/  HMMA.16816.F32 R92, R8.reuse, R18, R92 ;  /* 0x00000012085c723c */ /* 0x040fe4000000185c */
[----:B------:R-:W2:Y:S06]  /*12a80*/  LDSM.16.M88.4 R16, [R43+0x6800] ;  /* 0x006800002b10783b */ /* 0x000eac0000000200 */
[C---:B------:R-:W-:Y:S08]  /*12a90*/  HMMA.16816.F32 R12, R8.reuse, R28, R12 ;  /* 0x0000001c080c723c */ /* 0x040ff0000000180c */
[C---:B------:R-:W-:Y:S01]  /*12aa0*/  HMMA.16816.F32 R24, R8.reuse, R30, R24 ;  /* 0x0000001e0818723c */ /* 0x040fe20000001818 */
[----:B------:R-:W4:Y:S07]  /*12ab0*/  LDSM.16.M88.4 R28, [R43+0x7000] ;  /* 0x007000002b1c783b */ /* 0x000f2e0000000200 */
[C---:B-1----:R-:W-:Y:S08]  /*12ac0*/  HMMA.16816.F32 R80, R8.reuse, R4, R80 ;  /* 0x000000040850723c */ /* 0x042ff00000001850 */
[C---:B------:R-:W-:Y:S01]  /*12ad0*/  HMMA.16816.F32 R76, R8.reuse, R6, R76 ;  /* 0x00000006084c723c */ /* 0x040fe2000000184c */
[----:B------:R-:W-:Y:S07]  /*12ae0*/  LDSM.16.M88.4 R4, [R70] ;  /* 0x000000004604783b */ /* 0x000fee0000000200 */
[C---:B---3--:R-:W-:Y:S08]  /*12af0*/  HMMA.16816.F32 R72, R8.reuse, R100, R72 ;  /* 0x000000640848723c */ /* 0x048ff00000001848 */
[C---:B------:R-:W-:Y:S01]  /*12b00*/  HMMA.16816.F32 R64, R8.reuse, R102, R64 ;  /* 0x000000660840723c */ /* 0x040fe20000001840 */
[----:B------:R-:W1:Y:S07]  /*12b10*/  LDSM.16.M88.4 R100, [R61+0x4800] ;  /* 0x004800003d64783b */ /* 0x000e6e0000000200 */
[C---:B------:R-:W-:Y:S08]  /*12b20*/  HMMA.16816.F32 R88, R8.reuse, R20, R88 ;  /* 0x000000140858723c */ /* 0x040ff00000001858 */
[C---:B------:R-:W-:Y:S01]  /*12b30*/  HMMA.16816.F32 R84, R8.reuse, R22, R84 ;  /* 0x000000160854723c */ /* 0x040fe20000001854 */
[----:B------:R-:W3:Y:S07]  /*12b40*/  LDSM.16.M88.4 R20, [R61+0x4000] ;  /* 0x004000003d14783b */ /* 0x000eee0000000200 */
[C---:B--2---:R-:W-:Y:S08]  /*12b50*/  HMMA.16816.F32 R56, R8.reuse, R16, R56 ;  /* 0x000000100838723c */ /* 0x044ff00000001838 */
[C---:B------:R-:W-:Y:S01]  /*12b60*/  HMMA.16816.F32 R52, R8.reuse, R18, R52 ;  /* 0x000000120834723c */ /* 0x040fe20000001834 */
[----:B------:R-:W2:Y:S07]  /*12b70*/  LDSM.16.M88.4 R16, [R61+0x5000] ;  /* 0x005000003d10783b */ /* 0x000eae0000000200 */
[C---:B----4-:R-:W-:Y:S08]  /*12b80*/  HMMA.16816.F32 R48, R8.reuse, R28, R48 ;  /* 0x0000001c0830723c */ /* 0x050ff00000001830 */
[C---:B------:R-:W-:Y:S01]  /*12b90*/  HMMA.16816.F32 R44, R8.reuse, R30, R44 ;  /* 0x0000001e082c723c */ /* 0x040fe2000000182c */
[----:B------:R-:W-:Y:S07]  /*12ba0*/  LDSM.16.M88.4 R28, [R61+0x5800] ;  /* 0x005800003d1c783b */ /* 0x000fee0000000200 */
[C---:B------:R-:W-:Y:S08]  /*12bb0*/  HMMA.16816.F32 R36, R8.reuse, R104, R36 ;  /* 0x000000680824723c */ /* 0x040ff00000001824 */
[----:B------:R-:W-:Y:S01]  /*12bc0*/  HMMA.16816.F32 R32, R8, R106, R32 ;  /* 0x0000006a0820723c */ /* 0x000fe20000001820 */
[----:B------:R-:W4:Y:S04]  /*12bd0*/  LDSM.16.M88.4 R8, [R61+0x6000] ;  /* 0x006000003d08783b */ /* 0x000f280000000200 */
[----:B------:R-:W-:Y:S03]  /*12be0*/  LDSM.16.M88.4 R104, [R0+UR6+0x9000] ;  /* 0x009000060068783b */ /* 0x000fe60008000200 */
[C---:B-1----:R-:W-:Y:S08]  /*12bf0*/  HMMA.16816.F32 R96, R4.reuse, R100, R96 ;  /* 0x000000640460723c */ /* 0x042ff00000001860 */
[C---:B------:R-:W-:Y:S01]  /*12c00*/  HMMA.16816.F32 R92, R4.reuse, R102, R92 ;  /* 0x00000066045c723c */ /* 0x040fe2000000185c */
[----:B------:R-:W1:Y:S07]  /*12c10*/  LDSM.16.M88.4 R100, [R0+UR6+0x8000] ;  /* 0x008000060064783b */ /* 0x000e6e0008000200 */
        /* <DEDUP_REMOVED lines=12> */
[C---:B-1----:R-:W-:Y:S08]  /*12ce0*/  HMMA.16816.F32 R12, R112.reuse, R100, R12 ;  /* 0x00000064700c723c */ /* 0x042ff0000000180c */
[----:B------:R-:W-:Y:S01]  /*12cf0*/  HMMA.16816.F32 R24, R112, R102, R24 ;  /* 0x000000667018723c */ /* 0x000fe20000001818 */
[----:B------:R-:W1:Y:S07]  /*12d00*/  LDSM.16.M88.4 R100, [R0+UR6+0x9800] ;  /* 0x009800060064783b */ /* 0x000e6e0008000200 */
[C---:B---3--:R-:W-:Y:S08]  /*12d10*/  HMMA.16816.F32 R56, R4.reuse, R20, R56 ;  /* 0x000000140438723c */ /* 0x048ff00000001838 */
[C---:B------:R-:W-:Y:S01]  /*12d20*/  HMMA.16816.F32 R52, R4.reuse, R22, R52 ;  /* 0x000000160434723c */ /* 0x040fe20000001834 */
[----:B------:R-:W-:Y:S07]  /*12d30*/  LDSM.16.M88.4 R20, [R71+0x2000] ;  /* 0x002000004714783b */ /* 0x000fee0000000200 */
[C---:B--2---:R-:W-:Y:S08]  /*12d40*/  HMMA.16816.F32 R48, R4.reuse, R16, R48 ;  /* 0x000000100430723c */ /* 0x044ff00000001830 */
[----:B------:R-:W-:Y:S01]  /*12d50*/  HMMA.16816.F32 R44, R4, R18, R44 ;  /* 0x00000012042c723c */ /* 0x000fe2000000182c */
[----:B------:R-:W2:Y:S07]  /*12d60*/  LDSM.16.M88.4 R16, [R43+0x8000] ;  /* 0x008000002b10783b */ /* 0x000eae0000000200 */
        /* <DEDUP_REMOVED lines=11> */
[----:B-1----:R-:W-:Y:S01]  /*12e20*/  HMMA.16816.F32 R104, R112, R100, R80 ;  /* 0x000000647068723c */ /* 0x002fe20000001850 */
[----:B------:R-:W1:Y:S07]  /*12e30*/  LDSM.16.M88.4 R80, [R43+0x8800] ;  /* 0x008800002b50783b */ /* 0x000e6e0000000200 */
[C---:B--2---:R-:W-:Y:S08]  /*12e40*/  HMMA.16816.F32 R12, R20.reuse, R16, R12 ;  /* 0x00000010140c723c */ /* 0x044ff0000000180c */
[----:B------:R-:W-:Y:S01]  /*12e50*/  HMMA.16816.F32 R24, R20, R18, R24 ;  /* 0x000000121418723c */ /* 0x000fe20000001818 */
[----:B------:R-:W2:Y:S07]  /*12e60*/  LDSM.16.M88.4 R16, [R0+UR6+0xa000] ;  /* 0x00a000060010783b */ /* 0x000eae0008000200 */
[C---:B---3--:R-:W-:Y:S01]  /*12e70*/  HMMA.16816.F32 R116, R28.reuse, R108, R96 ;  /* 0x0000006c1c74723c */ /* 0x048fe20000001860 */
[----:B------:R-:W-:Y:S07]  /*12e80*/  LDSM.16.M88.4 R96, [R61+0x8800] ;  /* 0x008800003d60783b */ /* 0x000fee0000000200 */
[----:B------:R-:W-:Y:S08]  /*12e90*/  HMMA.16816.F32 R92, R28, R110, R92 ;  /* 0x0000006e1c5c723c */ /* 0x000ff0000000185c */
[C---:B----4-:R-:W-:Y:S08]  /*12ea0*/  HMMA.16816.F32 R12, R8.reuse, R4, R12 ;  /* 0x00000004080c723c */ /* 0x050ff0000000180c */
[----:B------:R-:W-:Y:S01]  /*12eb0*/  HMMA.16816.F32 R24, R8, R6, R24 ;  /* 0x000000060818723c */ /* 0x000fe20000001818 */
[----:B------:R-:W3:Y:S07]  /*12ec0*/  LDSM.16.M88.4 R4, [R60+0x9000] ;  /* 0x009000003c04783b */ /* 0x000eee0000000200 */
[C---:B-1----:R-:W-:Y:S08]  /*12ed0*/  HMMA.16816.F32 R116, R20.reuse, R80, R116 ;  /* 0x000000501474723c */ /* 0x042ff00000001874 */
[----:B------:R-:W-:Y:S01]  /*12ee0*/  HMMA.16816.F32 R92, R20, R82, R92 ;  /* 0x00000052145c723c */ /* 0x000fe2000000185c */
[----:B------:R-:W1:Y:S02]  /*12ef0*/  LDSM.16.M88.4 R80, [R0+UR6+0xa800] ;  /* 0x00a800060050783b */ /* 0x000e640008000200 */
[-C--:B------:R-:W-:Y:S01]  /*12f00*/  FMUL.FTZ R12, R12, R42.reuse ;  /* 0x0000002a0c0c7220 */ /* 0x080fe20000410000 */
[-C--:B------:R-:W-:Y:S01]  /*12f10*/  FMUL.FTZ R108, R13, R42.reuse ;  /* 0x0000002a0d6c7220 */ /* 0x080fe20000410000 */
[-C--:B------:R-:W-:Y:S01]  /*12f20*/  FMUL.FTZ R62, R14, R42.reuse ;  /* 0x0000002a0e3e7220 */ /* 0x080fe20000410000 */
[-C--:B------:R-:W-:Y:S01]  /*12f30*/  FMUL.FTZ R71, R15, R42.reuse ;  /* 0x0000002a0f477220 */ /* 0x080fe20000410000 */
[----:B------:R4:W1:Y:S01]  /*12f40*/  MUFU.TANH R70, R12 ;  /* 0x0000000c00467308 */ /* 0x0008620000002400 */
[C---:B--2---:R-:W-:Y:S08]  /*12f50*/  HMMA.16816.F32 R72, R112.reuse, R16, R72 ;  /* 0x000000107048723c */ /* 0x044ff00000001848 */
[C---:B------:R-:W-:Y:S01]  /*12f60*/  HMMA.16816.F32 R64, R112.reuse, R18, R64 ;  /* 0x000000127040723c */ /* 0x040fe20000001840 */
[----:B------:R-:W-:Y:S04]  /*12f70*/  LDSM.16.M88.4 R16, [R60+0x9800] ;  /* 0x009800003c10783b */ /* 0x000fe80000000200 */
[----:B----4-:R-:W2:Y:S03]  /*12f80*/  LDSM.16.M88.4 R12, [R43+0x9000] ;  /* 0x009000002b0c783b */ /* 0x010ea60000000200 */
[----:B------:R-:W-:Y:S08]  /*12f90*/  HMMA.16816.F32 R76, R112, R102, R76 ;  /* 0x00000066704c723c */ /* 0x000ff0000000184c */
[C---:B---3--:R-:W-:Y:S01]  /*12fa0*/  HMMA.16816.F32 R100, R28.reuse, R4, R88 ;  /* 0x000000041c64723c */ /* 0x048fe20000001858 */
[----:B------:R-:W3:Y:S07]  /*12fb0*/  LDSM.16.M88.4 R88, [R61+0x9000] ;  /* 0x009000003d58783b */ /* 0x000eee0000000200 */
[----:B------:R-:W-:Y:S01]  /*12fc0*/  HMMA.16816.F32 R84, R28, R6, R84 ;  /* 0x000000061c54723c */ /* 0x000fe20000001854 */
[----:B------:R-:W4:Y:S07]  /*12fd0*/  LDSM.16.M88.4 R4, [R43+0x9800] ;  /* 0x009800002b04783b */ /* 0x000f2e0000000200 */
[C---:B-1----:R-:W-:Y:S08]  /*12fe0*/  HMMA.16816.F32 R56, R112.reuse, R80, R56 ;  /* 0x000000507038723c */ /* 0x042ff00000001838 */
[----:B------:R-:W-:Y:S01]  /*12ff0*/  HMMA.16816.F32 R52, R112, R82, R52 ;  /* 0x000000527034723c */ /* 0x000fe20000001834 */
[----:B------:R-:W1:Y:S07]  /*13000*/  LDSM.16.M88.4 R80, [R60+0xa000] ;  /* 0x00a000003c50783b */ /* 0x000e6e0000000200 */
[C---:B--2---:R-:W-:Y:S08]  /*13010*/  HMMA.16816.F32 R100, R20.reuse, R12, R100 ;  /* 0x0000000c1464723c */ /* 0x044ff00000001864 */
[----:B------:R-:W-:Y:S01]  /*13020*/  HMMA.16816.F32 R84, R20, R14, R84 ;  /* 0x0000000e1454723c */ /* 0x000fe20000001854 */
[----:B------:R-:W2:Y:S07]  /*13030*/  LDSM.16.M88.4 R12, [R0+UR6+0xb000] ;  /* 0x00b00006000c783b */ /* 0x000eae0008000200 */
[C---:B------:R-:W-:Y:S08]  /*13040*/  HMMA.16816.F32 R104, R28.reuse, R16, R104 ;  /* 0x000000101c68723c */ /* 0x040ff00000001868 */
[----:B------:R-:W-:Y:S01]  /*13050*/  HMMA.16816.F32 R76, R28, R18, R76 ;  /* 0x000000121c4c723c */ /* 0x000fe2000000184c */
[----:B------:R-:W2:Y:S07]  /*13060*/  LDSM.16.M88.4 R16, [R43+0xa000] ;  /* 0x00a000002b10783b */ /* 0x000eae0000000200 */
[C---:B---3--:R-:W-:Y:S08]  /*13070*/  HMMA.16816.F32 R100, R8.reuse, R88, R100 ;  /* 0x000000580864723c */ /* 0x048ff00000001864 */
[----:B------:R-:W-:Y:S08]  /*13080*/  HMMA.16816.F32 R84, R8, R90, R84 ;  /* 0x0000005a0854723c */ /* 0x000ff00000001854 */
[C---:B----4-:R-:W-:Y:S08]  /*13090*/  HMMA.16816.F32 R104, R20.reuse, R4, R104 ;  /* 0x000000041468723c */ /* 0x050ff00000001868 */
[----:B------:R-:W-:Y:S01]  /*130a0*/  HMMA.16816.F32 R76, R20, R6, R76 ;  /* 0x00000006144c723c */ /* 0x000fe2000000184c */
[----:B------:R-:W3:Y:S07]  /*130b0*/  LDSM.16.M88.4 R4, [R60+0xa800] ;  /* 0x00a800003c04783b */ /* 0x000eee0000000200 */
[C---:B-1----:R-:W-:Y:S01]  /*130c0*/  HMMA.16816.F32 R88, R28.reuse, R80, R72 ;  /* 0x000000501c58723c */ /* 0x042fe20000001848 */
[----:B------:R-:W1:Y:S07]  /*130d0*/  LDSM.16.M88.4 R72, [R61+0xa000] ;  /* 0x00a000003d48783b */ /* 0x000e6e0000000200 */
[----:B------:R-:W-:Y:S03]  /*130e0*/  HMMA.16816.F32 R64, R28, R82, R64 ;  /* 0x000000521c40723c */ /* 0x000fe60000001840 */
[-C--:B------:R-:W-:Y:S01]  /*130f0*/  FMUL.FTZ R24, R24, R42.reuse ;  /* 0x0000002a18187220 */ /* 0x080fe20000410000 */
[-C--:B------:R-:W-:Y:S01]  /*13100*/  FMUL.FTZ R25, R25, R42.reuse ;  /* 0x0000002a19197220 */ /* 0x080fe20000410000 */
[-C--:B------:R-:W-:Y:S01]  /*13110*/  FMUL.FTZ R26, R26, R42.reuse ;  /* 0x0000002a1a1a7220 */ /* 0x080fe20000410000 */
[-C--:B------:R-:W-:Y:S01]  /*13120*/  FMUL.FTZ R27, R27, R42.reuse ;  /* 0x0000002a1b1b7220 */ /* 0x080fe20000410000 */
[----:B------:R-:W4:Y:S01]  /*13130*/  MUFU.TANH R109, R24 ;  /* 0x00000018006d7308 */ /* 0x000f220000002400 */
[----:B------:R-:W-:Y:S01]  /*13140*/  LDSM.16.M88.4 R80, [R60+0xb000] ;  /* 0x00b000003c50783b */ /* 0x000fe20000000200 */
[----:B------:R-:W-:Y:S06]  /*13150*/  HMMA.16816.F32 R116, R8, R96, R116 ;  /* 0x000000600874723c */ /* 0x000fec0000001874 */
[----:B------:R-:W1:Y:S02]  /*13160*/  MUFU.TANH R110, R25 ;  /* 0x00000019006e7308 */ /* 0x000e640000002400 */
[C---:B--2---:R-:W-:Y:S06]  /*13170*/  HMMA.16816.F32 R48, R112.reuse, R12, R48 ;  /* 0x0000000c7030723c */ /* 0x044fec0000001830 */
[----:B------:R-:W2:Y:S02]  /*13180*/  MUFU.TANH R96, R26 ;  /* 0x0000001a00607308 */ /* 0x000ea40000002400 */
[----:B------:R-:W-:Y:S01]  /*13190*/  HMMA.16816.F32 R44, R112, R14, R44 ;  /* 0x0000000e702c723c */ /* 0x000fe2000000182c */
[----:B------:R-:W-:Y:S05]  /*131a0*/  LDSM.16.M88.4 R12, [R0+UR6+0xb800] ;  /* 0x00b80006000c783b */ /* 0x000fea0008000200 */
[----:B------:R4:W1:Y:S02]  /*131b0*/  MUFU.TANH R97, R27 ;  /* 0x0000001b00617308 */ /* 0x0008640000002400 */
[C---:B------:R-:W-:Y:S08]  /*131c0*/  HMMA.16816.F32 R88, R20.reuse, R16, R88 ;  /* 0x000000101458723c */ /* 0x040ff00000001858 */
[----:B------:R-:W-:Y:S08]  /*131d0*/  HMMA.16816.F32 R64, R20, R18, R64 ;  /* 0x000000121440723c */ /* 0x000ff00000001840 */
[C---:B---3--:R-:W-:Y:S01]  /*131e0*/  HMMA.16816.F32 R56, R28.reuse, R4, R56 ;  /* 0x000000041c38723c */ /* 0x048fe20000001838 */
[----:B----4-:R-:W3:Y:S07]  /*131f0*/  LDSM.16.M88.4 R24, [R61+0x9800] ;  /* 0x009800003d18783b */ /* 0x010eee0000000200 */
[----:B------:R-:W-:Y:S01]  /*13200*/  HMMA.16816.F32 R52, R28, R6, R52 ;  /* 0x000000061c34723c */ /* 0x000fe20000001834 */
[----:B------:R-:W4:Y:S07]  /*13210*/  LDSM.16.M88.4 R4, [R43+0xb000] ;  /* 0x00b000002b04783b */ /* 0x000f2e0000000200 */
[C---:B------:R-:W-:Y:S05]  /*13220*/  HMMA.16816.F32 R92, R8.reuse, R98, R92 ;  /* 0x00000062085c723c */ /* 0x040fea000000185c */
[-C--:B------:R-:W-:Y:S01]  /*13230*/  FMUL.FTZ R111, R116, R42.reuse ;  /* 0x0000002a746f7220 */ /* 0x080fe20000410000 */
[----:B------:R-:W-:Y:S02]  /*13240*/  LDSM.16.M88.4 R16, [R61+0xa800] ;  /* 0x00a800003d10783b */ /* 0x000fe40000000200 */
[C---:B-1----:R-:W-:Y:S08]  /*13250*/  HMMA.16816.F32 R88, R8.reuse, R72, R88 ;  /* 0x000000480858723c */ /* 0x042ff00000001858 */
[C---:B------:R-:W-:Y:S01]  /*13260*/  HMMA.16816.F32 R64, R8.reuse, R74, R64 ;  /* 0x0000004a0840723c */ /* 0x040fe20000001840 */
[----:B------:R-:W1:Y:S07]  /*13270*/  LDSM.16.M88.4 R72, [R60+0xb800] ;  /* 0x00b800003c48783b */ /* 0x000e6e0000000200 */
[C---:B---3--:R-:W-:Y:S08]  /*13280*/  HMMA.16816.F32 R76, R8.reuse, R26, R76 ;  /* 0x0000001a084c723c */ /* 0x048ff0000000184c */
[----:B------:R-:W-:Y:S01]  /*13290*/  HMMA.16816.F32 R104, R8, R24, R104 ;  /* 0x000000180868723c */ /* 0x000fe20000001868 */
[----:B------:R-:W3:Y:S07]  /*132a0*/  LDSM.16.M88.4 R24, [R43+0xa800] ;  /* 0x00a800002b18783b */ /* 0x000eee0000000200 */
[----:B------:R-:W-:Y:S08]  /*132b0*/  HMMA.16816.F32 R36, R112, R12, R36 ;  /* 0x0000000c7024723c */ /* 0x000ff00000001824 */
[----:B------:R-:W-:Y:S08]  /*132c0*/  HMMA.16816.F32 R48, R28, R80, R48 ;  /* 0x000000501c30723c */ /* 0x000ff00000001830 */
[----:B------:R-:W-:Y:S01]  /*132d0*/  HMMA.16816.F32 R32, R112, R14, R32 ;  /* 0x0000000e7020723c */ /* 0x000fe20000001820 */
[----:B------:R-:W2:Y:S07]  /*132e0*/  LDSM.16.M88.4 R12, [R43+0xb800] ;  /* 0x00b800002b0c783b */ /* 0x000eae0000000200 */
[----:B------:R-:W-:Y:S05]  /*132f0*/  HMMA.16816.F32 R44, R28, R82, R44 ;  /* 0x000000521c2c723c */ /* 0x000fea000000182c */
        /* <DEDUP_REMOVED lines=20> */
[----:B------:R-:W2:Y:S01]  /*13440*/  MUFU.TANH R119, R76 ;  /* 0x0000004c00777308 */ /* 0x000ea20000002400 */
[C---:B----4-:R-:W-:Y:S07]  /*13450*/  HMMA.16816.F32 R48, R20.reuse, R4, R48 ;  /* 0x000000041430723c */ /* 0x050fee0000001830 */
[----:B------:R-:W4:Y:S01]  /*13460*/  MUFU.TANH R120, R77 ;  /* 0x0000004d00787308 */ /* 0x000f220000002400 */
[----:B------:R-:W-:Y:S01]  /*13470*/  HMMA.16816.F32 R44, R20, R6, R44 ;  /* 0x00000006142c723c */ /* 0x000fe2000000182c */
[----:B------:R-:W-:Y:S06]  /*13480*/  LDSM.16.M88.4 R4, [R61+0xb800] ;  /* 0x00b800003d04783b */ /* 0x000fec0000000200 */
[----:B------:R-:W2:Y:S01]  /*13490*/  MUFU.TANH R106, R78 ;  /* 0x0000004e006a7308 */ /* 0x000ea20000002400 */
[C---:B-1----:R-:W-:Y:S07]  /*134a0*/  HMMA.16816.F32 R36, R28.reuse, R72, R36 ;  /* 0x000000481c24723c */ /* 0x042fee0000001824 */
[----:B------:R1:W1:Y:S01]  /*134b0*/  MUFU.TANH R107, R79 ;  /* 0x0000004f006b7308 */ /* 0x0002620000002400 */
[----:B------:R-:W-:Y:S01]  /*134c0*/  HMMA.16816.F32 R32, R28, R74, R32 ;  /* 0x0000004a1c20723c */ /* 0x000fe20000001820 */
[----:B-1----:R-:W1:Y:S07]  /*134d0*/  LDSM.16.M88.4 R76, [R61+0xb000] ;  /* 0x00b000003d4c783b */ /* 0x002e6e0000000200 */
[C---:B---3--:R-:W-:Y:S08]  /*134e0*/  HMMA.16816.F32 R56, R20.reuse, R24, R56 ;  /* 0x000000181438723c */ /* 0x048ff00000001838 */
[C---:B------:R-:W-:Y:S03]  /*134f0*/  HMMA.16816.F32 R52, R20.reuse, R26, R52 ;  /* 0x0000001a1434723c */ /* 0x040fe60000001834 */
[-C--:B------:R-:W-:Y:S01]  /*13500*/  FMUL.FTZ R0, R64, R42.reuse ;  /* 0x0000002a40007220 */ /* 0x080fe20000410000 */
[----:B------:R-:W-:Y:S01]  /*13510*/  SHF.R.U32.HI R209, RZ, 0x1, R210 ;  /* 0x00000001ffd17819 */ /* 0x000fe200000116d2 */
[-C--:B------:R-:W-:Y:S01]  /*13520*/  FMUL.FTZ R101, R101, R42.reuse ;  /* 0x0000002a65657220 */ /* 0x080fe20000410000 */
[-C--:B------:R-:W-:Y:S01]  /*13530*/  FMUL.FTZ R104, R104, R42.reuse ;  /* 0x0000002a68687220 */ /* 0x080fe20000410000 */
[-C--:B------:R-:W-:Y:S01]  /*13540*/  FMUL.FTZ R105, R105, R42.reuse ;  /* 0x0000002a69697220 */ /* 0x080fe20000410000 */
[-C--:B------:R-:W-:Y:S01]  /*13550*/  FMUL.FTZ R88, R88, R42.reuse ;  /* 0x0000002a58587220 */ /* 0x080fe20000410000 */
[----:B------:R-:W-:Y:S01]  /*13560*/  FMUL.FTZ R89, R89, R42 ;  /* 0x0000002a59597220 */ /* 0x000fe20000410000 */
[----:B--2---:R-:W-:Y:S01]  /*13570*/  HMMA.16816.F32 R36, R20, R12, R36 ;  /* 0x0000000c1424723c */ /* 0x004fe20000001824 */
[----:B------:R-:W2:Y:S02]  /*13580*/  MUFU.TANH R108, R108 ;  /* 0x0000006c006c7308 */ /* 0x000ea40000002400 */
[----:B------:R-:W-:Y:S01]  /*13590*/  IADD3 R234, PT, PT, R41, R69, -R226 ;  /* 0x0000004529ea7210 */ /* 0x000fe20007ffe8e2 */
[----:B------:R-:W-:-:S04]  /*135a0*/  DEPBAR.LE SB0, 0x0 ;  /* 0x000080000000791a */ /* 0x000fc80000000000 */
[----:B------:R-:W-:Y:S08]  /*135b0*/  HMMA.16816.F32 R32, R20, R14, R32 ;  /* 0x0000000e1420723c */ /* 0x000ff00000001820 */
[C---:B------:R-:W-:Y:S08]  /*135c0*/  HMMA.16816.F32 R56, R8.reuse, R16, R56 ;  /* 0x000000100838723c */ /* 0x040ff00000001838 */
[C---:B------:R-:W-:Y:S08]  /*135d0*/  HMMA.16816.F32 R52, R8.reuse, R18, R52 ;  /* 0x000000120834723c */ /* 0x040ff00000001834 */
[C---:B-1----:R-:W-:Y:S08]  /*135e0*/  HMMA.16816.F32 R48, R8.reuse, R76, R48 ;  /* 0x0000004c0830723c */ /* 0x042ff00000001830 */
[C---:B------:R-:W-:Y:S08]  /*135f0*/  HMMA.16816.F32 R44, R8.reuse, R78, R44 ;  /* 0x0000004e082c723c */ /* 0x040ff0000000182c */
[C---:B------:R-:W-:Y:S08]  /*13600*/  HMMA.16816.F32 R36, R8.reuse, R4, R36 ;  /* 0x000000040824723c */ /* 0x040ff00000001824 */
[----:B------:R-:W-:Y:S01]  /*13610*/  HMMA.16816.F32 R32, R8, R6, R32 ;  /* 0x000000060820723c */ /* 0x000fe20000001820 */
[----:B------:R1:W3:Y:S02]  /*13620*/  MUFU.TANH R17, R0 ;  /* 0x0000000000117308 */ /* 0x0002e40000002400 */
[----:B------:R-:W-:Y:S01]  /*13630*/  LOP3.LUT R7, R209, 0x1f0, RZ, 0xc0, !PT ;  /* 0x000001f0d1077812 */ /* 0x000fe200078ec0ff */
[-C--:B------:R-:W-:Y:S01]  /*13640*/  FMUL.FTZ R24, R90, R42.reuse ;  /* 0x0000002a5a187220 */ /* 0x080fe20000410000 */
[-C--:B------:R-:W-:Y:S01]  /*13650*/  FMUL.FTZ R25, R91, R42.reuse ;  /* 0x0000002a5b197220 */ /* 0x080fe20000410000 */
[-C--:B------:R-:W-:Y:S01]  /*13660*/  FMUL.FTZ R64, R65, R42.reuse ;  /* 0x0000002a41407220 */ /* 0x080fe20000410000 */
[-C--:B------:R-:W-:Y:S01]  /*13670*/  FMUL.FTZ R16, R66, R42.reuse ;  /* 0x0000002a42107220 */ /* 0x080fe20000410000 */
[-C--:B------:R-:W-:Y:S01]  /*13680*/  FMUL.FTZ R26, R67, R42.reuse ;  /* 0x0000002a431a7220 */ /* 0x080fe20000410000 */
[-C--:B------:R-:W-:Y:S01]  /*13690*/  FMUL.FTZ R56, R56, R42.reuse ;  /* 0x0000002a38387220 */ /* 0x080fe20000410000 */
[----:B------:R-:W-:Y:S01]  /*136a0*/  FMUL.FTZ R57, R57, R42 ;  /* 0x0000002a39397220 */ /* 0x000fe20000410000 */
[----:B-1----:R-:W-:-:S04]  /*136b0*/  SHF.R.U32.HI R0, RZ, 0x2, R210 ;  /* 0x00000002ff007819 */ /* 0x002fc800000116d2 */
[----:B------:R-:W-:Y:S01]  /*136c0*/  LOP3.LUT R0, R7, 0x7, R0, 0xf8, !PT ;  /* 0x0000000707007812 */ /* 0x000fe200078ef800 */
[-C--:B------:R-:W-:Y:S01]  /*136d0*/  FMUL.FTZ R18, R58, R42.reuse ;  /* 0x0000002a3a127220 */ /* 0x080fe20000410000 */
[----:B------:R-:W-:Y:S02]  /*136e0*/  FMUL.FTZ R27, R59, R42 ;  /* 0x0000002a3b1b7220 */ /* 0x000fe40000410000 */
[----:B------:R-:W-:Y:S01]  /*136f0*/  LEA R235, R225, R0, 0x6 ;  /* 0x00000000e1eb7211 */ /* 0x000fe200078e30ff */
        /* <DEDUP_REMOVED lines=22> */
[----:B------:R-:W1:Y:S01]  /*13860*/  MUFU.TANH R62, R62 ;  /* 0x0000003e003e7308 */ /* 0x000e620000002400 */
[----:B------:R-:W-:-:S07]  /*13870*/  IADD3 R2, PT, PT, R69, -R226, -R2 ;  /* 0x800000e245027210 */ /* 0x000fce0007ffe802 */
        /* <DEDUP_REMOVED lines=53> */
[----:B------:R-:W1:Y:S01]  /*13bd0*/  MUFU.TANH R22, R22 ;  /* 0x0000001600167308 */ /* 0x000e620000002400 */
[----:B------:R-:W-:Y:S01]  /*13be0*/  BSSY.RECONVERGENT B1, `(.L_x_7547) ;  /* 0x000007b000017945 */ /* 0x000fe20003800200 */
[----:B------:R-:W-:-:S02]  /*13bf0*/  VIADDMNMX R228, R234, 0x1, R69, PT ;  /* 0x00000001eae47846 */ /* 0x000fc40003800145 */
[----:B------:R-:W-:Y:S02]  /*13c00*/  VIMNMX R236, PT, PT, RZ, R235, !PT ;  /* 0x000000ebffec7248 */ /* 0x000fe40007fe0100 */
[----:B------:R-:W-:Y:S02]  /*13c10*/  VIADDMNMX R234, R234, 0x9, R69, PT ;  /* 0x00000009eaea7846 */ /* 0x000fe40003800145 */
        /* <DEDUP_REMOVED lines=16> */
.L_x_7550:
[----:B-1----:R-:W2:Y:S01]  /*13d20*/  LD.E R33, desc[UR4][R132.64+0x170] ;  /* 0x0001700484217980 */ /* 0x002ea2000c101900 */
[----:B------:R-:W-:Y:S02]  /*13d30*/  IADD3 R21, PT, PT, R63, -0x100, RZ ;  /* 0xffffff003f157810 */ /* 0x000fe40007ffe0ff */
[----:B------:R-:W-:Y:S01]  /*13d40*/  IABS R6, R68 ;  /* 0x0000004400067213 */ /* 0x000fe20000000000 */
[----:B------:R-:W3:Y:S01]  /*13d50*/  LD.E.64 R38, desc[UR4][R132.64+0x20] ;  /* 0x0000200484267980 */ /* 0x000ee2000c101b00 */
        /* <DEDUP_REMOVED lines=56> */
.L_x_7551:
[----:B------:R-:W-:Y:S05]  /*140e0*/  BSYNC.RECONVERGENT B0 ;  /* 0x0000000000007941 */ /* 0x000fea0003800200 */
.L_x_7549:
[C---:B------:R-:W-:Y:S01]  /*140f0*/  IMAD.SHL.U32 R9, R218.reuse, 0x20, RZ ;  /* 0x00000020da097824 */ /* 0x040fe200078e00ff */
[----:B------:R-:W-:Y:S01]  /*14100*/  SHF.L.U64.HI R6, R218, 0x5, R219 ;  /* 0x00000005da067819 */ /* 0x000fe200000102db */
[----:B------:R-:W-:-:S03]  /*14110*/  IMAD.SHL.U32 R7, R210, 0x8, RZ ;  /* 0x00000008d2077824 */ /* 0x000fc600078e00ff */
[----:B------:R-:W-:Y:S02]  /*14120*/  IADD3 R34, P0, PT, R9, R220, RZ ;  /* 0x000000dc09227210 */ /* 0x000fe40007f1e0ff */
[----:B------:R-:W-:-:S03]  /*14130*/  LOP3.LUT R19, R7, 0x1c0, RZ, 0xc0, !PT ;  /* 0x000001c007137812 */ /* 0x000fc600078ec0ff */
        /* <DEDUP_REMOVED lines=10> */
[----:B------:R-:W-:Y:S02]  /*141e0*/  LEA R2, R2, UR6, 0x1 ;  /* 0x0000000602027c11 */ /* 0x000fe4000f8e08ff */
[----:B------:R-:W-:-:S03]  /*141f0*/  IADD3 R48, P0, PT, R46, R9, RZ ;  /* 0x000000092e307210 */ /* 0x000fc60007f1e0ff */
[----:B------:R-:W-:Y:S01]  /*14200*/  @!PT LDS RZ, [RZ] ;  /* 0x00000000fffff984 */ /* 0x000fe20000000800 */
[----:B------:R-:W-:Y:S01]  /*14210*/  @!PT LDS RZ, [RZ] ;  /* 0x00000000fffff984 */ /* 0x000fe20000000800 */
[----:B------:R-:W-:Y:S01]  /*14220*/  @!PT LDS RZ, [RZ] ;  /* 0x00000000fffff984 */ /* 0x000fe20000000800 */
[----:B------:R2:W-:Y:S01]  /*14230*/  LDGSTS.E.BYPASS.LTC128B.128 [R2+0x4000], desc[UR4][R220.64] ;  /* 0x04000000dc027fae */ /* 0x0005e2000b981a04 */
[-C--:B------:R-:W-:Y:S01]  /*14240*/  IADD3 R50, P1, PT, R48, R9.reuse, RZ ;  /* 0x0000000930327210 */ /* 0x080fe20007f3e0ff */
[--C-:B------:R-:W-:Y:S02]  /*14250*/  IMAD.X R49, R47, 0x1, R6.reuse, P0 ;  /* 0x000000012f317824 */ /* 0x100fe400000e0606 */
[----:B------:R2:W-:Y:S01]  /*14260*/  LDGSTS.E.BYPASS.LTC128B.128 [R2+0x8000], desc[UR4][R220.64+0x80] ;  /* 0x08000080dc027fae */ /* 0x0005e2000b981a04 */
[----:B------:R-:W-:Y:S01]  /*14270*/  IADD3 R54, P0, PT, R50, R9, RZ ;  /* 0x0000000932367210 */ /* 0x000fe20007f1e0ff */
[--C-:B------:R-:W-:Y:S02]  /*14280*/  IMAD.X R51, R49, 0x1, R6.reuse, P1 ;  /* 0x0000000131337824 */ /* 0x100fe400008e0606 */
[----:B------:R2:W-:Y:S02]  /*14290*/  LDGSTS.E.BYPASS.LTC128B.128 [R2+0x4800], desc[UR4][R34.64] ;  /* 0x0480000022027fae */ /* 0x0005e4000b981a04 */
[----:B------:R-:W-:-:S02]  /*142a0*/  IMAD.X R55, R51, 0x1, R6, P0 ;  /* 0x0000000133377824 */ /* 0x000fc400000e0606 */
        /* <DEDUP_REMOVED lines=14> */
.L_x_7548:
[----:B------:R-:W-:Y:S05]  /*14390*/  BSYNC.RECONVERGENT B1 ;  /* 0x0000000000017941 */ /* 0x000fea0003800200 */
.L_x_7547:
[----:B------:R-:W3:Y:S01]  /*143a0*/  LD.E R145, desc[UR4][R132.64+0xdc] ;  /* 0x0000dc0484917980 */ /* 0x000ee2000c101900 */
[----:B------:R-:W-:-:S05]  /*143b0*/  IMAD.SHL.U32 R61, R210, 0x2, RZ ;  /* 0x00000002d23d7824 */ /* 0x000fca00078e00ff */
[----:B------:R-:W-:-:S05]  /*143c0*/  LOP3.LUT R61, R61, 0x6, RZ, 0xc0, !PT ;  /* 0x000000063d3d7812 */ /* 0x000fca00078ec0ff */
[----:B------:R-:W-:-:S04]  /*143d0*/  IMAD R41, R0, 0x80, R61 ;  /* 0x0000008000297824 */ /* 0x000fc800078e023d */
[C---:B------:R-:W-:Y:S01]  /*143e0*/  VIADD R149, R41.reuse, 0x1 ;  /* 0x0000000129957836 */ /* 0x040fe20000000000 */
[C---:B------:R-:W-:Y:S01]  /*143f0*/  ISETP.GE.AND P2, PT, R41.reuse, R236, PT ;  /* 0x000000ec2900720c */ /* 0x040fe20003f46270 */
[----:B--2---:R-:W-:-:S03]  /*14400*/  VIADD R55, R41, 0x9 ;  /* 0x0000000929377836 */ /* 0x004fc60000000000 */
[----:B------:R-:W-:Y:S01]  /*14410*/  FSEL R6, R70, -INF , P2 ;  /* 0xff80000046067808 */ /* 0x000fe20001000000 */
[----:B------:R-:W-:Y:S01]  /*14420*/  VIADD R147, R41, 0x8 ;  /* 0x0000000829937836 */ /* 0x000fe20000000000 */
[----:B------:R-:W-:Y:S01]  /*14430*/  ISETP.GE.AND P2, PT, R149, R236, PT ;  /* 0x000000ec9500720c */ /* 0x000fe20003f46270 */
[----:B------:R-:W-:Y:S01]  /*14440*/  VIADD R141, R41, 0x11 ;  /* 0x00000011298d7836 */ /* 0x000fe20000000000 */
[-C--:B------:R-:W-:Y:S02]  /*14450*/  ISETP.GE.AND P6, PT, R149, R228.reuse, PT ;  /* 0x000000e49500720c */ /* 0x080fe40003fc6270 */
[----:B------:R-:W-:Y:S01]  /*14460*/  FSEL R35, R108, -INF , P2 ;  /* 0xff8000006c237808 */ /* 0x000fe20001000000 */
[C---:B------:R-:W-:Y:S01]  /*14470*/  VIADD R143, R41.reuse, 0x10 ;  /* 0x00000010298f7836 */ /* 0x040fe20000000000 */
[----:B------:R-:W-:Y:S02]  /*14480*/  ISETP.GE.AND P5, PT, R41, R228, PT ;  /* 0x000000e42900720c */ /* 0x000fe40003fa6270 */
[----:B------:R-:W-:-:S02]  /*14490*/  ISETP.GE.AND P2, PT, R55, R236, PT ;  /* 0x000000ec3700720c */ /* 0x000fc40003f46270 */
[----:B------:R-:W-:Y:S02]  /*144a0*/  ISETP.GE.AND P3, PT, R147, R236, PT ;  /* 0x000000ec9300720c */ /* 0x000fe40003f66270 */
[----:B------:R-:W-:Y:S01]  /*144b0*/  FSEL R35, R35, -INF , !P6 ;  /* 0xff80000023237808 */ /* 0x000fe20007000000 */
[----:B------:R-:W-:Y:S01]  /*144c0*/  VIADD R135, R41, 0x19 ;  /* 0x0000001929877836 */ /* 0x000fe20000000000 */
[----:B------:R-:W-:Y:S02]  /*144d0*/  FSEL R6, R6, -INF , !P5 ;  /* 0xff80000006067808 */ /* 0x000fe40006800000 */
[-C--:B------:R-:W-:Y:S02]  /*144e0*/  ISETP.GE.AND P6, PT, R55, R228.reuse, PT ;  /* 0x000000e43700720c */ /* 0x080fe40003fc6270 */
[----:B------:R-:W-:Y:S01]  /*144f0*/  FSEL R7, R110, -INF , P2 ;  /* 0xff8000006e077808 */ /* 0x000fe20001000000 */
[----:B------:R-:W-:Y:S01]  /*14500*/  VIADD R139, R41, 0x18 ;  /* 0x00000018298b7836 */ /* 0x000fe20000000000 */
[----:B------:R-:W-:-:S02]  /*14510*/  ISETP.GE.AND P5, PT, R147, R228, PT ;  /* 0x000000e49300720c */ /* 0x000fc40003fa6270 */
[----:B-1----:R-:W-:Y:S02]  /*14520*/  FSEL R33, R109, -INF , P3 ;  /* 0xff8000006d217808 */ /* 0x002fe40001800000 */
[-C--:B------:R-:W-:Y:S02]  /*14530*/  ISETP.GE.AND P2, PT, R141, R236.reuse, PT ;  /* 0x000000ec8d00720c */ /* 0x080fe40003f46270 */
[----:B------:R-:W-:Y:S02]  /*14540*/  ISETP.GE.AND P3, PT, R143, R236, PT ;  /* 0x000000ec8f00720c */ /* 0x000fe40003f66270 */
[----:B------:R-:W-:Y:S01]  /*14550*/  FSEL R7, R7, -INF , !P6 ;  /* 0xff80000007077808 */ /* 0x000fe20007000000 */
[----:B------:R-:W-:Y:S01]  /*14560*/  VIADD R129, R41, 0x21 ;  /* 0x0000002129817836 */ /* 0x000fe20000000000 */
[----:B------:R-:W-:Y:S02]  /*14570*/  FSEL R33, R33, -INF , !P5 ;  /* 0xff80000021217808 */ /* 0x000fe40006800000 */
[----:B------:R-:W-:-:S02]  /*14580*/  ISETP.GE.AND P6, PT, R141, R228, PT ;  /* 0x000000e48d00720c */ /* 0x000fc40003fc6270 */
[----:B------:R-:W-:Y:S01]  /*14590*/  FSEL R23, R116, -INF , P2 ;  /* 0xff80000074177808 */ /* 0x000fe20001000000 */
[----:B------:R-:W-:Y:S01]  /*145a0*/  VIADD R131, R41, 0x20 ;  /* 0x0000002029837836 */ /* 0x000fe20000000000 */
[----:B------:R-:W-:Y:S02]  /*145b0*/  ISETP.GE.AND P5, PT, R143, R228, PT ;  /* 0x000000e48f00720c */ /* 0x000fe40003fa6270 */
[----:B------:R-:W-:Y:S02]  /*145c0*/  FSEL R21, R111, -INF , P3 ;  /* 0xff8000006f157808 */ /* 0x000fe40001800000 */
[-C--:B------:R-:W-:Y:S02]  /*145d0*/  ISETP.GE.AND P2, PT, R135, R236.reuse, PT ;  /* 0x000000ec8700720c */ /* 0x080fe40003f46270 */
[----:B------:R-:W-:Y:S02]  /*145e0*/  ISETP.GE.AND P3, PT, R139, R236, PT ;  /* 0x000000ec8b00720c */ /* 0x000fe40003f66270 */
[----:B------:R-:W-:Y:S01]  /*145f0*/  FSEL R23, R23, -INF , !P6 ;  /* 0xff80000017177808 */ /* 0x000fe20007000000 */
[----:B------:R-:W-:Y:S01]  /*14600*/  VIADD R51, R41, 0x29 ;  /* 0x0000002929337836 */ /* 0x000fe20000000000 */
[----:B------:R-:W-:-:S02]  /*14610*/  FSEL R21, R21, -INF , !P5 ;  /* 0xff80000015157808 */ /* 0x000fc40006800000 */
[-C--:B------:R-:W-:Y:S02]  /*14620*/  ISETP.GE.AND P6, PT, R135, R228.reuse, PT ;  /* 0x000000e48700720c */ /* 0x080fe40003fc6270 */
[----:B------:R-:W-:Y:S01]  /*14630*/  FSEL R9, R118, -INF , P2 ;  /* 0xff80000076097808 */ /* 0x000fe20001000000 */
[----:B------:R-:W-:Y:S01]  /*14640*/  VIADD R127, R41, 0x28 ;  /* 0x00000028297f7836 */ /* 0x000fe20000000000 */
[----:B------:R-:W-:Y:S02]  /*14650*/  ISETP.GE.AND P5, PT, R139, R228, PT ;  /* 0x000000e48b00720c */ /* 0x000fe40003fa6270 */
[----:B------:R-:W-:Y:S02]  /*14660*/  FSEL R19, R117, -INF , P3 ;  /* 0xff80000075137808 */ /* 0x000fe40001800000 */
[-C--:B------:R-:W-:Y:S02]  /*14670*/  ISETP.GE.AND P2, PT, R129, R236.reuse, PT ;  /* 0x000000ec8100720c */ /* 0x080fe40003f46270 */
[----:B------:R-:W-:-:S02]  /*14680*/  ISETP.GE.AND P3, PT, R131, R236, PT ;  /* 0x000000ec8300720c */ /* 0x000fc40003f66270 */
[----:B------:R-:W-:Y:S01]  /*14690*/  FSEL R9, R9, -INF , !P6 ;  /* 0xff80000009097808 */ /* 0x000fe20007000000 */
[----:B------:R-:W-:Y:S01]  /*146a0*/  VIADD R37, R41, 0x31 ;  /* 0x0000003129257836 */ /* 0x000fe20000000000 */
[----:B------:R-:W-:Y:S02]  /*146b0*/  FSEL R19, R19, -INF , !P5 ;  /* 0xff80000013137808 */ /* 0x000fe40006800000 */
[-C--:B------:R-:W-:Y:S02]  /*146c0*/  ISETP.GE.AND P6, PT, R129, R228.reuse, PT ;  /* 0x000000e48100720c */ /* 0x080fe40003fc6270 */
[----:B------:R-:W-:Y:S01]  /*146d0*/  FSEL R53, R101, -INF , P2 ;  /* 0xff80000065357808 */ /* 0x000fe20001000000 */
[----:B------:R-:W-:Y:S01]  /*146e0*/  VIADD R39, R41, 0x30 ;  /* 0x0000003029277836 */ /* 0x000fe20000000000 */
[----:B------:R-:W-:Y:S02]  /*146f0*/  ISETP.GE.AND P5, PT, R131, R228, PT ;  /* 0x000000e48300720c */ /* 0x000fe40003fa6270 */
[----:B------:R-:W-:-:S02]  /*14700*/  FSEL R38, R95, -INF , P3 ;  /* 0xff8000005f267808 */ /* 0x000fc40001800000 */
[-C--:B------:R-:W-:Y:S02]  /*14710*/  ISETP.GE.AND P2, PT, R51, R236.reuse, PT ;  /* 0x000000ec3300720c */ /* 0x080fe40003f46270 */
        /* <DEDUP_REMOVED lines=8> */
[----:B------:R-:W-:Y:S02]  /*147a0*/  FSEL R47, R102, -INF , P3 ;  /* 0xff800000662f7808 */ /* 0x000fe40001800000 */
        /* <DEDUP_REMOVED lines=68> */
[-C--:B------:R-:W-:Y:S01]  /*14bf0*/  ISETP.GE.AND P2, PT, R67, R236.reuse, PT ;  /* 0x000000ec4300720c */ /* 0x080fe20003f46270 */
[----:B------:R-:W-:Y:S01]  /*14c00*/  VIADD R65, R41, 0x70 ;  /* 0x0000007029417836 */ /* 0x000fe20000000000 */
[----:B------:R-:W-:Y:S01]  /*14c10*/  ISETP.GE.AND P3, PT, R69, R236, PT ;  /* 0x000000ec4500720c */ /* 0x000fe20003f66270 */
[----:B------:R-:W-:Y:S01]  /*14c20*/  VIADD R49, R41, 0x78 ;  /* 0x0000007829317836 */ /* 0x000fe20000000000 */
[----:B------:R-:W-:Y:S01]  /*14c30*/  FSEL R175, R29, -INF , !P6 ;  /* 0xff8000001daf7808 */ /* 0x000fe20007000000 */
[----:B------:R-:W-:Y:S01]  /*14c40*/  VIADD R59, R41, 0x71 ;  /* 0x00000071293b7836 */ /* 0x000fe20000000000 */
[----:B------:R-:W-:Y:S02]  /*14c50*/  FSEL R177, R13, -INF , !P5 ;  /* 0xff8000000db17808 */ /* 0x000fe40006800000 */
[----:B------:R-:W-:Y:S02]  /*14c60*/  ISETP.GE.AND P6, PT, R67, R228, PT ;  /* 0x000000e44300720c */ /* 0x000fe40003fc6270 */
[----:B------:R-:W-:-:S02]  /*14c70*/  FSEL R15, R15, -INF , P2 ;  /* 0xff8000000f0f7808 */ /* 0x000fc40001000000 */
[----:B------:R-:W-:Y:S02]  /*14c80*/  ISETP.GE.AND P5, PT, R69, R228, PT ;  /* 0x000000e44500720c */ /* 0x000fe40003fa6270 */
[----:B------:R-:W-:Y:S02]  /*14c90*/  FSEL R30, R30, -INF , P3 ;  /* 0xff8000001e1e7808 */ /* 0x000fe40001800000 */
[C---:B------:R-:W-:Y:S02]  /*14ca0*/  ISETP.GE.AND P0, PT, R41.reuse, R235, PT ;  /* 0x000000eb2900720c */ /* 0x040fe40003f06270 */
[C---:B------:R-:W-:Y:S01]  /*14cb0*/  ISETP.GE.AND P1, PT, R41.reuse, R234, PT ;  /* 0x000000ea2900720c */ /* 0x040fe20003f26270 */
[----:B------:R-:W-:Y:S01]  /*14cc0*/  VIADD R41, R41, 0x79 ;  /* 0x0000007929297836 */ /* 0x000fe20000000000 */
[----:B------:R-:W-:Y:S02]  /*14cd0*/  ISETP.GE.AND P3, PT, R65, R236, PT ;  /* 0x000000ec4100720c */ /* 0x000fe40003f66270 */
[----:B------:R-:W-:-:S02]  /*14ce0*/  FSEL R171, R15, -INF , !P6 ;  /* 0xff8000000fab7808 */ /* 0x000fc40007000000 */
[----:B------:R-:W-:Y:S02]  /*14cf0*/  FSEL R173, R30, -INF , !P5 ;  /* 0xff8000001ead7808 */ /* 0x000fe40006800000 */
[-C--:B------:R-:W-:Y:S02]  /*14d00*/  ISETP.GE.AND P6, PT, R49, R236.reuse, PT ;  /* 0x000000ec3100720c */ /* 0x080fe40003fc6270 */
[-C--:B------:R-:W-:Y:S02]  /*14d10*/  ISETP.GE.AND P5, PT, R59, R236.reuse, PT ;  /* 0x000000ec3b00720c */ /* 0x080fe40003fa6270 */
[----:B------:R-:W-:Y:S02]  /*14d20*/  FSEL R31, R31, -INF , P3 ;  /* 0xff8000001f1f7808 */ /* 0x000fe40001800000 */
[----:B------:R-:W-:Y:S02]  /*14d30*/  ISETP.GE.AND P3, PT, R41, R236, PT ;  /* 0x000000ec2900720c */ /* 0x000fe40003f66270 */
[----:B------:R-:W-:-:S02]  /*14d40*/  FSEL R32, R32, -INF , P6 ;  /* 0xff80000020207808 */ /* 0x000fc40003000000 */
[----:B------:R-:W-:Y:S02]  /*14d50*/  FSEL R11, R11, -INF , P5 ;  /* 0xff8000000b0b7808 */ /* 0x000fe40002800000 */
[-C--:B------:R-:W-:Y:S02]  /*14d60*/  ISETP.GE.AND P6, PT, R59, R228.reuse, PT ;  /* 0x000000e43b00720c */ /* 0x080fe40003fc6270 */
[----:B------:R-:W-:Y:S02]  /*14d70*/  FSEL R30, R62, -INF , P0 ;  /* 0xff8000003e1e7808 */ /* 0x000fe40000000000 */
[----:B------:R-:W-:Y:S02]  /*14d80*/  FSEL R36, R36, -INF , P3 ;  /* 0xff80000024247808 */ /* 0x000fe40001800000 */
[-C--:B------:R-:W-:Y:S02]  /*14d90*/  ISETP.GE.AND P2, PT, R65, R228.reuse, PT ;  /* 0x000000e44100720c */ /* 0x080fe40003f46270 */
[----:B------:R-:W-:-:S02]  /*14da0*/  ISETP.GE.AND P3, PT, R49, R228, PT ;  /* 0x000000e43100720c */ /* 0x000fc40003f66270 */
[----:B------:R-:W-:Y:S02]  /*14db0*/  FSEL R159, R11, -INF , !P6 ;  /* 0xff8000000b9f7808 */ /* 0x000fe40007000000 */
[-C--:B------:R-:W-:Y:S02]  /*14dc0*/  ISETP.GE.AND P0, PT, R147, R235.reuse, PT ;  /* 0x000000eb9300720c */ /* 0x080fe40003f06270 */
[----:B------:R-:W-:Y:S02]  /*14dd0*/  ISETP.GE.AND P6, PT, R41, R228, PT ;  /* 0x000000e42900720c */ /* 0x000fe40003fc6270 */
[----:B------:R-:W-:Y:S02]  /*14de0*/  FSEL R30, R30, -INF , !P1 ;  /* 0xff8000001e1e7808 */ /* 0x000fe40004800000 */
[----:B------:R-:W-:Y:S02]  /*14df0*/  ISETP.GE.AND P1, PT, R55, R235, PT ;  /* 0x000000eb3700720c */ /* 0x000fe40003f26270 */
[----:B------:R-:W-:-:S02]  /*14e00*/  FSEL R161, R31, -INF , !P2 ;  /* 0xff8000001fa17808 */ /* 0x000fc40005000000 */
        /* <DEDUP_REMOVED lines=13> */
[-C--:B------:R-:W-:Y:S02]  /*14ee0*/  ISETP.GE.AND P6, PT, R139, R234.reuse, PT ;  /* 0x000000ea8b00720c */ /* 0x080fe40003fc6270 */
[----:B------:R-:W-:Y:S02]  /*14ef0*/  FSEL R15, R92, -INF , P1 ;  /* 0xff8000005c0f7808 */ /* 0x000fe40000800000 */
        /* <DEDUP_REMOVED lines=8> */
[----:B------:R-:W-:-:S02]  /*14f80*/  FMNMX3.FTZ R2, R6, R35, R33, !PT ;  /* 0x0000002306027276 */ /* 0x000fc40007810021 */
[----:B------:R-:W-:Y:S02]  /*14f90*/  FSEL R36, R36, -INF , !P3 ;  /* 0xff80000024247808 */ /* 0x000fe40005800000 */
[C---:B------:R-:W-:Y:S02]  /*14fa0*/  ISETP.GE.AND P0, PT, R51.reuse, R235, PT ;  /* 0x000000eb3300720c */ /* 0x040fe40003f06270 */
[-C--:B------:R-:W-:Y:S02]  /*14fb0*/  ISETP.GE.AND P3, PT, R51, R234.reuse, PT ;  /* 0x000000ea3300720c */ /* 0x080fe40003f66270 */
[----:B------:R-:W-:Y:S02]  /*14fc0*/  FSEL R51, R100, -INF , !P6 ;  /* 0xff80000064337808 */ /* 0x000fe40007000000 */
[----:B------:R-:W-:Y:S02]  /*14fd0*/  ISETP.GE.AND P6, PT, R39, R234, PT ;  /* 0x000000ea2700720c */ /* 0x000fe40003fc6270 */
[----:B------:R-:W-:-:S02]  /*14fe0*/  FSEL R86, R86, -INF , P1 ;  /* 0xff80000056567808 */ /* 0x000fc40000800000 */
[----:B------:R-:W-:Y:S02]  /*14ff0*/  FMNMX3.FTZ R2, R2, R7, R21, !PT ;  /* 0x0000000702027276 */ /* 0x000fe40007810015 */
[-C--:B------:R-:W-:Y:S02]  /*15000*/  ISETP.GE.AND P1, PT, R123, R235.reuse, PT ;  /* 0x000000eb7b00720c */ /* 0x080fe40003f26270 */
[----:B------:R-:W-:Y:S02]  /*15010*/  ISETP.GE.AND P2, PT, R149, R235, PT ;  /* 0x000000eb9500720c */ /* 0x000fe40003f46270 */
[----:B------:R-:W-:Y:S02]  /*15020*/  FSEL R247, R86, -INF , !P6 ;  /* 0xff80000056f77808 */ /* 0x000fe40007000000 */
[----:B------:R-:W-:Y:S02]  /*15030*/  FMNMX3.FTZ R2, R2, R23, R19, !PT ;  /* 0x0000001702027276 */ /* 0x000fe40007810013 */
[----:B------:R-:W-:-:S02]  /*15040*/  ISETP.GE.AND P6, PT, R123, R234, PT ;  /* 0x000000ea7b00720c */ /* 0x000fc40003fc6270 */
[----:B------:R-:W-:Y:S02]  /*15050*/  FSEL R107, R107, -INF , P1 ;  /* 0xff8000006b6b7808 */ /* 0x000fe40000800000 */
[----:B------:R-:W-:Y:S02]  /*15060*/  ISETP.GE.AND P5, PT, R149, R234, PT ;  /* 0x000000ea9500720c */ /* 0x000fe40003fa6270 */
[----:B------:R-:W-:Y:S02]  /*15070*/  FSEL R71, R71, -INF , P2 ;  /* 0xff80000047477808 */ /* 0x000fe40001000000 */
[-C--:B------:R-:W-:Y:S02]  /*15080*/  ISETP.GE.AND P1, PT, R113, R235.reuse, PT ;  /* 0x000000eb7100720c */ /* 0x080fe40003f26270 */
[----:B------:R-:W-:Y:S02]  /*15090*/  ISETP.GE.AND P2, PT, R143, R235, PT ;  /* 0x000000eb8f00720c */ /* 0x000fe40003f46270 */
[----:B------:R-:W-:-:S02]  /*150a0*/  FMNMX3.FTZ R2, R2, R9, R38, !PT ;  /* 0x0000000902027276 */ /* 0x000fc40007810026 */
[----:B------:R-:W-:Y:S02]  /*150b0*/  FSEL R185, R107, -INF , !P6 ;  /* 0xff8000006bb97808 */ /* 0x000fe40007000000 */
[----:B------:R-:W-:Y:S02]  /*150c0*/  FSEL R55, R71, -INF , !P5 ;  /* 0xff80000047377808 */ /* 0x000fe40006800000 */
[-C--:B------:R-:W-:Y:S02]  /*150d0*/  ISETP.GE.AND P6, PT, R113, R234.reuse, PT ;  /* 0x000000ea7100720c */ /* 0x080fe40003fc6270 */
[----:B------:R-:W-:Y:S02]  /*150e0*/  FSEL R16, R16, -INF , P1 ;  /* 0xff80000010107808 */ /* 0x000fe40000800000 */
[----:B------:R-:W-:Y:S02]  /*150f0*/  ISETP.GE.AND P5, PT, R143, R234, PT ;  /* 0x000000ea8f00720c */ /* 0x000fe40003fa6270 */
[----:B------:R-:W-:-:S02]  /*15100*/  FSEL R11, R98, -INF , P2 ;  /* 0xff800000620b7808 */ /* 0x000fc40001000000 */
[----:B------:R-:W-:Y:S02]  /*15110*/  FMNMX3.FTZ R2, R2, R53, R47, !PT ;  /* 0x0000003502027276 */ /* 0x000fe4000781002f */
[----:B------:R-:W-:Y:S02]  /*15120*/  ISETP.GE.AND P2, PT, R135, R235, PT ;  /* 0x000000eb8700720c */ /* 0x000fe40003f46270 */
[----:B------:R-:W-:Y:S02]  /*15130*/  FSEL R215, R16, -INF , !P6 ;  /* 0xff80000010d77808 */ /* 0x000fe40007000000 */
[----:B------:R-:W-:Y:S02]  /*15140*/  FSEL R11, R11, -INF , !P5 ;  /* 0xff8000000b0b7808 */ /* 0x000fe40006800000 */
[----:B------:R-:W-:Y:S02]  /*15150*/  FMNMX3.FTZ R16, R30, R55, R31, !PT ;  /* 0x000000371e107276 */ /* 0x000fe4000781001f */
[----:B------:R-:W-:-:S02]  /*15160*/  FMNMX3.FTZ R2, R2, R45, R251, !PT ;  /* 0x0000002d02027276 */ /* 0x000fc400078100fb */
[----:B------:R-:W-:Y:S02]  /*15170*/  FSEL R85, R85, -INF , P0 ;  /* 0xff80000055557808 */ /* 0x000fe40000000000 */
[----:B------:R-:W-:Y:S02]  /*15180*/  ISETP.GE.AND P5, PT, R135, R234, PT ;  /* 0x000000ea8700720c */ /* 0x000fe40003fa6270 */
[----:B------:R-:W-:Y:S02]  /*15190*/  FSEL R13, R93, -INF , P2 ;  /* 0xff8000005d0d7808 */ /* 0x000fe40001000000 */
[-C--:B------:R-:W-:Y:S02]  /*151a0*/  ISETP.GE.AND P0, PT, R125, R235.reuse, PT ;  /* 0x000000eb7d00720c */ /* 0x080fe40003f06270 */
[----:B------:R-:W-:Y:S02]  /*151b0*/  ISETP.GE.AND P2, PT, R127, R235, PT ;  /* 0x000000eb7f00720c */ /* 0x000fe40003f46270 */
[----:B------:R-:W-:-:S02]  /*151c0*/  FMNMX3.FTZ R16, R16, R29, R11, !PT ;  /* 0x0000001d10107276 */ /* 0x000fc4000781000b */
[----:B------:R-:W-:Y:S02]  /*151d0*/  FMNMX3.FTZ R2, R2, R249, R181, !PT ;  /* 0x000000f902027276 */ /* 0x000fe400078100b5 */
[----:B------:R-:W-:Y:S02]  /*151e0*/  FSEL R13, R13, -INF , !P5 ;  /* 0xff8000000d0d7808 */ /* 0x000fe40006800000 */
[----:B------:R-:W-:Y:S02]  /*151f0*/  FSEL R106, R106, -INF , P0 ;  /* 0xff8000006a6a7808 */ /* 0x000fe40000000000 */
[----:B------:R-:W-:Y:S02]  /*15200*/  ISETP.GE.AND P5, PT, R127, R234, PT ;  /* 0x000000ea7f00720c */ /* 0x000fe40003fa6270 */
[----:B------:R-:W-:Y:S02]  /*15210*/  FSEL R84, R84, -INF , P2 ;  /* 0xff80000054547808 */ /* 0x000fe40001000000 */
[----:B------:R-:W-:-:S02]  /*15220*/  ISETP.GE.AND P0, PT, R115, R235, PT ;  /* 0x000000eb7300720c */ /* 0x000fc40003f06270 */
[----:B------:R-:W-:Y:S02]  /*15230*/  FMNMX3.FTZ R16, R16, R17, R15, !PT ;  /* 0x0000001110107276 */ /* 0x000fe4000781000f */
[----:B------:R-:W-:Y:S02]  /*15240*/  FMNMX3.FTZ R2, R2, R179, R243, !PT ;  /* 0x000000b302027276 */ /* 0x000fe400078100f3 */
[----:B------:R-:W-:Y:S02]  /*15250*/  ISETP.GE.AND P2, PT, R37, R235, PT ;  /* 0x000000eb2500720c */ /* 0x000fe40003f46270 */
[----:B------:R-:W-:Y:S02]  /*15260*/  FSEL R39, R84, -INF , !P5 ;  /* 0xff80000054277808 */ /* 0x000fe40006800000 */
[----:B------:R-:W-:Y:S02]  /*15270*/  FSEL R25, R25, -INF , P0 ;  /* 0xff80000019197808 */ /* 0x000fe40000000000 */
[----:B------:R-:W-:-:S02]  /*15280*/  FMNMX3.FTZ R16, R16, R13, R36, !PT ;  /* 0x0000000d10107276 */ /* 0x000fc40007810024 */
[----:B------:R-:W-:Y:S02]  /*15290*/  ISETP.GE.AND P0, PT, R83, R235, PT ;  /* 0x000000eb5300720c */ /* 0x000fe40003f06270 */
[----:B------:R-:W-:Y:S02]  /*152a0*/  FMNMX3.FTZ R2, R2, R197, R241, !PT ;  /* 0x000000c502027276 */ /* 0x000fe400078100f1 */
[----:B------:R-:W-:Y:S02]  /*152b0*/  ISETP.GE.AND P5, PT, R37, R234, PT ;  /* 0x000000ea2500720c */ /* 0x000fe40003fa6270 */
[----:B------:R-:W-:Y:S02]  /*152c0*/  FSEL R37, R85, -INF , !P3 ;  /* 0xff80000055257808 */ /* 0x000fe40005800000 */
[----:B------:R-:W-:Y:S02]  /*152d0*/  FSEL R87, R87, -INF , P2 ;  /* 0xff80000057577808 */ /* 0x000fe40001000000 */
[----:B------:R-:W-:-:S02]  /*152e0*/  ISETP.GE.AND P1, PT, R81, R235, PT ;  /* 0x000000eb5100720c */ /* 0x000fc40003f26270 */
[----:B------:R-:W-:Y:S02]  /*152f0*/  ISETP.GE.AND P3, PT, R125, R234, PT ;  /* 0x000000ea7d00720c */ /* 0x000fe40003f66270 */
[----:B------:R-:W-:Y:S02]  /*15300*/  ISETP.GE.AND P2, PT, R121, R235, PT ;  /* 0x000000eb7900720c */ /* 0x000fe40003f46270 */
[----:B------:R-:W-:Y:S02]  /*15310*/  FMNMX3.FTZ R16, R16, R51, R39, !PT ;  /* 0x0000003310107276 */ /* 0x000fe40007810027 */
[----:B------:R-:W-:Y:S02]  /*15320*/  FSEL R18, R18, -INF , P0 ;  /* 0xff80000012127808 */ /* 0x000fe40000000000 */
[----:B------:R-:W-:Y:S02]  /*15330*/  FMNMX3.FTZ R2, R2, R199, R207, !PT ;  /* 0x000000c702027276 */ /* 0x000fe400078100cf */
[----:B------:R-:W-:-:S02]  /*15340*/  ISETP.GE.AND P0, PT, R77, R235, PT ;  /* 0x000000eb4d00720c */ /* 0x000fc40003f06270 */
[----:B------:R-:W-:Y:S02]  /*15350*/  FSEL R183, R87, -INF , !P5 ;  /* 0xff80000057b77808 */ /* 0x000fe40006800000 */
[-C--:B------:R-:W-:Y:S02]  /*15360*/  ISETP.GE.AND P6, PT, R81, R234.reuse, PT ;  /* 0x000000ea5100720c */ /* 0x080fe40003fc6270 */
[----:B------:R-:W-:Y:S02]  /*15370*/  FSEL R27, R27, -INF , P1 ;  /* 0xff8000001b1b7808 */ /* 0x000fe40000800000 */
[----:B------:R-:W-:Y:S02]  /*15380*/  ISETP.GE.AND P5, PT, R121, R234, PT ;  /* 0x000000ea7900720c */ /* 0x000fe40003fa6270 */
[----:B------:R-:W-:Y:S02]  /*15390*/  FSEL R245, R106, -INF , !P3 ;  /* 0xff8000006af57808 */ /* 0x000fe40005800000 */
[----:B------:R-:W-:-:S02]  /*153a0*/  FSEL R24, R24, -INF , P2 ;  /* 0xff80000018187808 */ /* 0x000fc40001000000 */
        /* <DEDUP_REMOVED lines=15> */
[----:B------:R-:W-:Y:S02]  /*154a0*/  FSEL R26, R26, -INF , P2 ;  /* 0xff8000001a1a7808 */ /* 0x000fe40001000000 */
[----:B------:R-:W-:Y:S02]  /*154b0*/  FSEL R5, R5, -INF , P0 ;  /* 0xff80000005057808 */ /* 0x000fe40000000000 */
[----:B------:R-:W-:-:S02]  /*154c0*/  ISETP.GE.AND P3, PT, R83, R234, PT ;  /* 0x000000ea5300720c */ /* 0x000fc40003f66270 */
[-C--:B------:R-:W-:Y:S02]  /*154d0*/  ISETP.GE.AND P2, PT, R79, R235.reuse, PT ;  /* 0x000000eb4f00720c */ /* 0x080fe40003f46270 */
[----:B------:R-:W-:Y:S02]  /*154e0*/  FSEL R169, R12, -INF , !P6 ;  /* 0xff8000000ca97808 */ /* 0x000fe40007000000 */
[----:B------:R-:W-:Y:S02]  /*154f0*/  ISETP.GE.AND P0, PT, R59, R235, PT ;  /* 0x000000eb3b00720c */ /* 0x000fe40003f06270 */
[----:B------:R-:W-:Y:S02]  /*15500*/  FMNMX3.FTZ R16, R16, R185, R239, !PT ;  /* 0x000000b910107276 */ /* 0x000fe400078100ef */
[----:B------:R-:W-:Y:S02]  /*15510*/  FMNMX3.FTZ R12, R2, R175, R173, !PT ;  /* 0x000000af020c7276 */ /* 0x000fe400078100ad */
[----:B------:R-:W-:-:S02]  /*15520*/  FSEL R201, R26, -INF , !P5 ;  /* 0xff8000001ac97808 */ /* 0x000fc40006800000 */
[----:B------:R-:W-:Y:S02]  /*15530*/  ISETP.GE.AND P5, PT, R79, R234, PT ;  /* 0x000000ea4f00720c */ /* 0x000fe40003fa6270 */
[----:B------:R-:W-:Y:S02]  /*15540*/  FSEL R193, R18, -INF , !P3 ;  /* 0xff80000012c17808 */ /* 0x000fe40005800000 */
[----:B------:R-:W-:Y:S02]  /*15550*/  FSEL R43, R43, -INF , P2 ;  /* 0xff8000002b2b7808 */ /* 0x000fe40001000000 */
[----:B------:R-:W-:Y:S02]  /*15560*/  FMNMX3.FTZ R16, R16, R237, R215, !PT ;  /* 0x000000ed10107276 */ /* 0x000fe400078100d7 */
[----:B------:R-:W-:Y:S02]  /*15570*/  FSEL R151, R10, -INF , P0 ;  /* 0xff8000000a977808 */ /* 0x000fe40000000000 */
[----:B------:R-:W-:-:S02]  /*15580*/  FMNMX3.FTZ R10, R12, R171, R161, !PT ;  /* 0x000000ab0c0a7276 */ /* 0x000fc400078100a1 */
[-C--:B------:R-:W-:Y:S02]  /*15590*/  ISETP.GE.AND P3, PT, R77, R234.reuse, PT ;  /* 0x000000ea4d00720c */ /* 0x080fe40003f66270 */
[----:B------:R-:W-:Y:S02]  /*155a0*/  ISETP.GE.AND P2, PT, R73, R235, PT ;  /* 0x000000eb4900720c */ /* 0x000fe40003f46270 */
[----:B------:R-:W-:Y:S02]  /*155b0*/  FSEL R189, R43, -INF , !P5 ;  /* 0xff8000002bbd7808 */ /* 0x000fe40006800000 */
[----:B------:R-:W-:Y:S02]  /*155c0*/  FMNMX3.FTZ R2, R16, R201, R193, !PT ;  /* 0x000000c910027276 */ /* 0x000fe400078100c1 */
[----:B------:R-:W-:Y:S02]  /*155d0*/  FMNMX3.FTZ R10, R10, R159, R157, !PT ;  /* 0x0000009f0a0a7276 */ /* 0x000fe4000781009d */
[----:B------:R-:W-:-:S02]  /*155e0*/  ISETP.GE.AND P5, PT, R73, R234, PT ;  /* 0x000000ea4900720c */ /* 0x000fc40003fa6270 */
[----:B------:R-:W-:Y:S02]  /*155f0*/  FSEL R187, R28, -INF , !P3 ;  /* 0xff8000001cbb7808 */ /* 0x000fe40005800000 */
[-C--:B------:R-:W-:Y:S02]  /*15600*/  ISETP.GE.AND P1, PT, R67, R235.reuse, PT ;  /* 0x000000eb4300720c */ /* 0x080fe40003f26270 */
[----:B------:R-:W-:Y:S02]  /*15610*/  FSEL R14, R14, -INF , P2 ;  /* 0xff8000000e0e7808 */ /* 0x000fe40001000000 */
[----:B------:R-:W-:Y:S02]  /*15620*/  ISETP.GE.AND P3, PT, R69, R234, PT ;  /* 0x000000ea4500720c */ /* 0x000fe40003f66270 */
[----:B------:R-:W-:Y:S02]  /*15630*/  ISETP.GE.AND P2, PT, R65, R235, PT ;  /* 0x000000eb4100720c */ /* 0x000fe40003f46270 */
[----:B------:R-:W-:-:S02]  /*15640*/  FMNMX3.FTZ R2, R2, R191, R189, !PT ;  /* 0x000000bf02027276 */ /* 0x000fc400078100bd */
[----:B------:R-:W-:Y:S02]  /*15650*/  FMNMX.FTZ R10, R155, R10, !PT ;  /* 0x0000000a9b0a7209 */ /* 0x000fe40007810000 */
[----:B------:R-:W-:Y:S02]  /*15660*/  FSEL R167, R14, -INF , !P5 ;  /* 0xff8000000ea77808 */ /* 0x000fe40006800000 */
[----:B------:R-:W-:Y:S02]  /*15670*/  FSEL R4, R4, -INF , P1 ;  /* 0xff80000004047808 */ /* 0x000fe40000800000 */
[-C--:B------:R-:W-:Y:S02]  /*15680*/  ISETP.GE.AND P6, PT, R67, R234.reuse, PT ;  /* 0x000000ea4300720c */ /* 0x080fe40003fc6270 */
[----:B------:R-:W-:Y:S02]  /*15690*/  ISETP.GE.AND P5, PT, R65, R234, PT ;  /* 0x000000ea4100720c */ /* 0x000fe40003fa6270 */
[----:B------:R-:W-:-:S02]  /*156a0*/  FSEL R165, R5, -INF , !P3 ;  /* 0xff80000005a57808 */ /* 0x000fc40005800000 */
[----:B------:R-:W-:Y:S02]  /*156b0*/  ISETP.GE.AND P1, PT, R49, R235, PT ;  /* 0x000000eb3100720c */ /* 0x000fe40003f26270 */
[----:B------:R-:W-:Y:S02]  /*156c0*/  FSEL R8, R8, -INF , P2 ;  /* 0xff80000008087808 */ /* 0x000fe40001000000 */
[----:B------:R-:W-:Y:S01]  /*156d0*/  FMNMX3.FTZ R2, R2, R187, R169, !PT ;  /* 0x000000bb02027276 */ /* 0x000fe200078100a9 */
[----:B------:R-:W1:Y:S01]  /*156e0*/  SHFL.BFLY PT, R25, R10, 0x2, 0x1f ;  /* 0x0c401f000a197f89 */ /* 0x000e6200000e0000 */
        /* <DEDUP_REMOVED lines=15> */
[----:B------:R-:W2:Y:S01]  /*157e0*/  SHFL.BFLY PT, R5, R8, 0x2, 0x1f ;  /* 0x0c401f0008057f89 */ /* 0x000ea200000e0000 */
[----:B-1----:R-:W-:-:S05]  /*157f0*/  FMNMX.FTZ R25, R10, R25, !PT ;  /* 0x000000190a197209 */ /* 0x002fca0007810000 */
[----:B------:R-:W1:Y:S01]  /*15800*/  SHFL.BFLY PT, R134, R25, 0x1, 0x1f ;  /* 0x0c201f0019867f89 */ /* 0x000e6200000e0000 */
[----:B------:R-:W-:Y:S01]  /*15810*/  IMAD.SHL.U32 R208, R210, 0x8, RZ ;  /* 0x00000008d2d07824 */ /* 0x000fe200078e00ff */
[----:B------:R-:W-:Y:S02]  /*15820*/  LOP3.LUT R2, R40, 0x1c0, RZ, 0xc0, !PT ;  /* 0x000001c028027812 */ /* 0x000fe400078ec0ff */
[----:B--2---:R-:W-:-:S05]  /*15830*/  FMNMX.FTZ R5, R8, R5, !PT ;  /* 0x0000000508057209 */ /* 0x004fca0007810000 */
[----:B------:R-:W2:Y:S01]  /*15840*/  SHFL.BFLY PT, R4, R5, 0x1, 0x1f ;  /* 0x0c201f0005047f89 */ /* 0x000ea200000e0000 */
[----:B-1----:R-:W-:Y:S02]  /*15850*/  FMNMX.FTZ R134, R25, R134, !PT ;  /* 0x0000008619867209 */ /* 0x002fe40007810000 */
[----:B------:R-:W-:Y:S02]  /*15860*/  LOP3.LUT R41, R2, 0x8, R209, 0xf8, !PT ;  /* 0x0000000802297812 */ /* 0x000fe400078ef8d1 */
[----:B------:R-:W-:Y:S01]  /*15870*/  LOP3.LUT R42, R208, 0x38, RZ, 0xc0, !PT ;  /* 0x00000038d02a7812 */ /* 0x000fe200078ec0ff */
[----:B---3--:R-:W-:Y:S01]  /*15880*/  FMUL.FTZ R144, R145, R134 ;  /* 0x0000008691907220 */ /* 0x008fe20000410000 */
[----:B------:R-:W-:Y:S02]  /*15890*/  FSETP.NEU.FTZ.AND P0, PT, R134, -INF , PT ;  /* 0xff8000008600780b */ /* 0x000fe40003f1d000 */
[----:B------:R-:W-:Y:S02]  /*158a0*/  LOP3.LUT R41, R41, R42, RZ, 0x3c, !PT ;  /* 0x0000002a29297212 */ /* 0x000fe400078e3cff */
[----:B------:R-:W-:-:S02]  /*158b0*/  FSEL R144, R144, RZ, P0 ;  /* 0x000000ff90907208 */ /* 0x000fc40000000000 */
[----:B------:R-:W-:Y:S02]  /*158c0*/  LOP3.LUT R2, R41, 0x200, R40, 0xf8, !PT ;  /* 0x0000020029027812 */ /* 0x000fe400078ef828 */
[----:B------:R-:W-:Y:S02]  /*158d0*/  ISETP.NE.AND P0, PT, R3, RZ, PT ;  /* 0x000000ff0300720c */ /* 0x000fe40003f05270 */
[----:B------:R-:W-:Y:S02]  /*158e0*/  LEA R139, R2, UR6, 0x1 ;  /* 0x00000006028b7c11 */ /* 0x000fe4000f8e08ff */
[----:B--2---:R-:W-:-:S03]  /*158f0*/  FMNMX.FTZ R3, R5, R4, !PT ;  /* 0x0000000405037209 */ /* 0x004fc60007810000 */
[C---:B------:R-:W-:Y:S02]  /*15900*/  VIADD R4, R139.reuse, 0xc000 ;  /* 0x0000c0008b047836 */ /* 0x040fe40000000000 */
[-CC-:B------:R-:W-:Y:S01]  /*15910*/  FFMA.FTZ R143, R6, R145.reuse, -R144.reuse ;  /* 0x00000091068f7223 */ /* 0x180fe20000010890 */
[----:B------:R-:W-:Y:S02]  /*15920*/  VIADD R49, R139, 0xc040 ;  /* 0x0000c0408b317836 */ /* 0x000fe40000000000 */
[----:B------:R-:W-:Y:S01]  /*15930*/  FFMA.FTZ R62, R7, R145, -R144 ;  /* 0x00000091073e7223 */ /* 0x000fe20000010890 */
[----:B------:R-:W-:Y:S01]  /*15940*/  @P0 VIADD R49, R4, 0xffffffc0 ;  /* 0xffffffc004310836 */ /* 0x000fe20000000000 */
[----:B------:R-:W-:Y:S03]  /*15950*/  LDSM.16.MT88.4 R124, [R139+0xc000] ;  /* 0x00c000008b7c783b */ /* 0x000fe60000004200 */
[----:B------:R-:W-:-:S02]  /*15960*/  IMAD.IADD R43, R188, 0x1, R49 ;  /* 0x00000001bc2b7824 */ /* 0x000fc400078e0231 */
[----:B------:R-:W-:Y:S01]  /*15970*/  FMUL.FTZ R140, R145, R3 ;  /* 0x00000003918c7220 */ /* 0x000fe20000410000 */
[----:B------:R-:W-:Y:S01]  /*15980*/  FSETP.NEU.FTZ.AND P1, PT, R3, -INF , PT ;  /* 0xff8000000300780b */ /* 0x000fe20003f3d000 */
[----:B------:R-:W-:Y:S01]  /*15990*/  IMAD.IADD R142, R188, 0x1, R139 ;  /* 0x00000001bc8e7824 */ /* 0x000fe200078e028b */
[----:B------:R-:W-:Y:S04]  /*159a0*/  LDSM.16.MT88.4 R108, [R49] ;  /* 0x00000000316c783b */ /* 0x000fe80000004200 */
[----:B------:R-:W1:Y:S01]  /*159b0*/  LDSM.16.MT88.4 R100, [R43] ;  /* 0x000000002b64783b */ /* 0x000e620000004200 */
[----:B------:R-:W-:Y:S01]  /*159c0*/  FSEL R140, R140, RZ, P1 ;  /* 0x000000ff8c8c7208 */ /* 0x000fe20000800000 */
[-CC-:B------:R-:W-:Y:S02]  /*159d0*/  FFMA.FTZ R66, R35, R145.reuse, -R144.reuse ;  /* 0x0000009123427223 */ /* 0x180fe40000010890 */
[----:B------:R-:W2:Y:S01]  /*159e0*/  LDSM.16.MT88.4 R116, [R142+0xc000] ;  /* 0x00c000008e74783b */ /* 0x000ea20000004200 */
[-C--:B------:R-:W-:Y:S01]  /*159f0*/  FFMA.FTZ R135, R33, R145.reuse, -R144 ;  /* 0x0000009121877223 */ /* 0x080fe20000010890 */
        /* <DEDUP_REMOVED lines=18> */
[----:B------:R-:W2:Y:S01]  /*15b20*/  MUFU.EX2 R62, R62 ;  /* 0x0000003e003e7308 */ /* 0x000ea20000000800 */
[-CC-:B------:R-:W-:Y:S01]  /*15b30*/  FFMA.FTZ R56, R17, R145.reuse, -R140.reuse ;  /* 0x0000009111387223 */ /* 0x180fe2000001088c */
[-CC-:B------:R-:W-:Y:S01]  /*15b40*/  FFMA.FTZ R52, R13, R145.reuse, -R140.reuse ;  /* 0x000000910d347223 */ /* 0x180fe2000001088c */
[----:B------:R-:W5:Y:S01]  /*15b50*/  LDSM.16.MT88.4 R32, [R142+0xc800] ;  /* 0x00c800008e20783b */ /* 0x000f620000004200 */
[----:B------:R-:W-:Y:S01]  /*15b60*/  MUFU.EX2 R141, R141 ;  /* 0x0000008d008d7308 */ /* 0x000fe20000000800 */
[----:B------:R-:W-:-:S02]  /*15b70*/  FFMA.FTZ R55, R15, R145, -R140 ;  /* 0x000000910f377223 */ /* 0x000fc4000001088c */
[----:B------:R-:W-:Y:S01]  /*15b80*/  LDSM.16.MT88.4 R28, [R142+0x10800] ;  /* 0x010800008e1c783b */ /* 0x000fe20000004200 */
[----:B------:R-:W3:Y:S04]  /*15b90*/  MUFU.EX2 R64, R64 ;  /* 0x0000004000407308 */ /* 0x000ee80000000800 */
        /* <DEDUP_REMOVED lines=45> */
[----:B------:R-:W1:Y:S02]  /*15e70*/  LDSM.16.MT88.4 R12, [R139+0x11000] ;  /* 0x011000008b0c783b */ /* 0x000e640000004200 */
[-CC-:B------:R-:W-:Y:S01]  /*15e80*/  FFMA.FTZ R46, R45, R145.reuse, -R144.reuse ;  /* 0x000000912d2e7223 */ /* 0x180fe20000010890 */
[-CC-:B------:R-:W-:Y:S01]  /*15e90*/  FFMA.FTZ R50, R53, R145.reuse, -R144.reuse ;  /* 0x0000009135327223 */ /* 0x180fe20000010890 */
[-C--:B------:R-:W-:Y:S01]  /*15ea0*/  FFMA.FTZ R47, R47, R145.reuse, -R144 ;  /* 0x000000912f2f7223 */ /* 0x080fe20000010890 */
[-CC-:B------:R-:W-:Y:S01]  /*15eb0*/  FFMA.FTZ R48, R51, R145.reuse, -R140.reuse ;  /* 0x0000009133307223 */ /* 0x180fe2000001088c */
[-CC-:B------:R-:W-:Y:S01]  /*15ec0*/  FFMA.FTZ R45, R39, R145.reuse, -R140.reuse ;  /* 0x00000091272d7223 */ /* 0x180fe2000001088c */
[-C--:B------:R-:W-:Y:S01]  /*15ed0*/  FFMA.FTZ R44, R37, R145.reuse, -R140 ;  /* 0x00000091252c7223 */ /* 0x080fe2000001088c */
[-C--:B------:R-:W-:Y:S01]  /*15ee0*/  FFMA.FTZ R38, R38, R145.reuse, -R144 ;  /* 0x0000009126267223 */ /* 0x080fe20000010890 */
[----:B------:R-:W-:Y:S01]  /*15ef0*/  FFMA.FTZ R36, R36, R145, -R140 ;  /* 0x0000009124247223 */ /* 0x000fe2000001088c */
[C---:B--2---:R-:W-:Y:S01]  /*15f00*/  HMMA.16816.F32 R72, R4.reuse, R8, R72 ;  /* 0x000000080448723c */ /* 0x044fe20000001848 */
[----:B------:R-:W-:Y:S07]  /*15f10*/  MUFU.EX2 R50, R50 ;  /* 0x0000003200327308 */ /* 0x000fee0000000800 */
[C---:B------:R-:W-:Y:S01]  /*15f20*/  HMMA.16816.F32 R68, R4.reuse, R10, R68 ;  /* 0x0000000a0444723c */ /* 0x040fe20000001844 */
[----:B------:R-:W2:Y:S01]  /*15f30*/  LDSM.16.MT88.4 R8, [R49+0x5000] ;  /* 0x005000003108783b */ /* 0x000ea20000004200 */
[----:B------:R-:W4:Y:S04]  /*15f40*/  MUFU.EX2 R53, R38 ;  /* 0x0000002600357308 */ /* 0x000f280000000800 */
[----:B------:R-:W-:Y:S04]  /*15f50*/  MUFU.EX2 R47, R47 ;  /* 0x0000002f002f7308 */ /* 0x000fe80000000800 */
[----:B------:R-:W-:Y:S01]  /*15f60*/  MUFU.EX2 R46, R46 ;  /* 0x0000002e002e7308 */ /* 0x000fe20000000800 */
[C---:B------:R-:W-:Y:S03]  /*15f70*/  HMMA.16816.F32 R96, R4.reuse, R16, R96 ;  /* 0x000000100460723c */ /* 0x040fe60000001860 */
[----:B------:R5:W-:Y:S04]  /*15f80*/  MUFU.EX2 R51, R36 ;  /* 0x0000002400337308 */ /* 0x000be80000000800 */
[----:B------:R-:W3:Y:S04]  /*15f90*/  MUFU.EX2 R48, R48 ;  /* 0x0000003000307308 */ /* 0x000ee80000000800 */
[----:B------:R-:W-:Y:S04]  /*15fa0*/  MUFU.EX2 R45, R45 ;  /* 0x0000002d002d7308 */ /* 0x000fe80000000800 */
[----:B------:R-:W1:Y:S01]  /*15fb0*/  MUFU.EX2 R44, R44 ;  /* 0x0000002c002c7308 */ /* 0x000e620000000800 */
[C---:B------:R-:W-:Y:S01]  /*15fc0*/  HMMA.16816.F32 R92, R4.reuse, R18, R92 ;  /* 0x00000012045c723c */ /* 0x040fe2000000185c */
[----:B------:R-:W2:Y:S04]  /*15fd0*/  LDSM.16.MT88.4 R16, [R43+0x1000] ;  /* 0x001000002b10783b */ /* 0x000ea80000004200 */
[----:B-----5:R-:W-:Y:S03]  /*15fe0*/  LDSM.16.MT88.4 R36, [R43+0x5000] ;  /* 0x005000002b24783b */ /* 0x020fe60000004200 */
        /* <DEDUP_REMOVED lines=9> */
[----:B----4-:R-:W-:-:S02]  /*16080*/  F2FP.F16.F32.PACK_AB R4, R50, R53 ;  /* 0x000000353204723e */ /* 0x010fc400000000ff */
[----:B---3--:R-:W-:Y:S02]  /*16090*/  F2FP.F16.F32.PACK_AB R5, R48, R51 ;  /* 0x000000333005723e */ /* 0x008fe400000000ff */
[----:B------:R-:W-:Y:S02]  /*160a0*/  F2FP.F16.F32.PACK_AB R6, R46, R47 ;  /* 0x0000002f2e06723e */ /* 0x000fe400000000ff */
[----:B-1----:R-:W-:-:S07]  /*160b0*/  F2FP.F16.F32.PACK_AB R7, R44, R45 ;  /* 0x0000002d2c07723e */ /* 0x002fce00000000ff */
        /* <DEDUP_REMOVED lines=21> */
[----:B------:R-:W-:Y:S04]  /*16210*/  MUFU.EX2 R183, R247 ;  /* 0x000000f700b77308 */ /* 0x000fe80000000800 */
[----:B------:R-:W1:Y:S04]  /*16220*/  MUFU.EX2 R152, R152 ;  /* 0x0000009800987308 */ /* 0x000e680000000800 */
[----:B------:R-:W-:Y:S04]  /*16230*/  MUFU.EX2 R150, R150 ;  /* 0x0000009600967308 */ /* 0x000fe80000000800 */
[----:B------:R-:W3:Y:S01]  /*16240*/  MUFU.EX2 R185, R185 ;  /* 0x000000b900b97308 */ /* 0x000ee20000000800 */
[C---:B------:R-:W-:Y:S08]  /*16250*/  HMMA.16816.F32 R104, R4.reuse, R16, R104 ;  /* 0x000000100468723c */ /* 0x040ff00000001868 */
        /* <DEDUP_REMOVED lines=40> */
[----:B------:R-:W-:Y:S04]  /*164e0*/  MUFU.EX2 R156, R156 ;  /* 0x0000009c009c7308 */ /* 0x000fe80000000800 */
[----:B------:R-:W-:Y:S04]  /*164f0*/  MUFU.EX2 R158, R158 ;  /* 0x0000009e009e7308 */ /* 0x000fe80000000800 */
[----:B------:R-:W3:Y:S04]  /*16500*/  MUFU.EX2 R215, R237 ;  /* 0x000000ed00d77308 */ /* 0x000ee80000000800 */
[----:B------:R5:W-:Y:S04]  /*16510*/  MUFU.EX2 R201, R36 ;  /* 0x0000002400c97308 */ /* 0x000be80000000800 */
[----:B------:R-:W2:Y:S01]  /*16520*/  MUFU.EX2 R160, R160 ;  /* 0x000000a000a07308 */ /* 0x000ea20000000800 */
[----:B-----5:R-:W5:Y:S01]  /*16530*/  LDSM.16.MT88.4 R36, [R49+0x6000] ;  /* 0x006000003124783b */ /* 0x020f620000004200 */
        /* <DEDUP_REMOVED lines=10> */
[----:B------:R-:W-:Y:S03]  /*165e0*/  HMMA.16816.F32 R68, R4, R34, R68 ;  /* 0x000000220444723c */ /* 0x000fe60000001844 */
[----:B----4-:R-:W-:Y:S01]  /*165f0*/  F2FP.F16.F32.PACK_AB R4, R154, R197 ;  /* 0x000000c59a04723e */ /* 0x010fe200000000ff */
[-CC-:B------:R-:W-:Y:S01]  /*16600*/  FFMA.FTZ R162, R207, R145.reuse, -R144.reuse ;  /* 0x00000091cfa27223 */ /* 0x180fe20000010890 */
[----:B---3--:R-:W-:Y:S01]  /*16610*/  F2FP.F16.F32.PACK_AB R5, R215, R158 ;  /* 0x0000009ed705723e */ /* 0x008fe200000000ff */
[----:B------:R-:W-:Y:S01]  /*16620*/  FFMA.FTZ R164, R203, R145, -R144 ;  /* 0x00000091cba47223 */ /* 0x000fe20000010890 */
[----:B------:R-:W-:Y:S01]  /*16630*/  F2FP.F16.F32.PACK_AB R6, R156, R199 ;  /* 0x000000c79c06723e */ /* 0x000fe200000000ff */
        /* <DEDUP_REMOVED lines=12> */
[----:B------:R-:W2:Y:S07]  /*16700*/  LDSM.16.MT88.4 R8, [R43+0x2800] ;  /* 0x002800002b08783b */ /* 0x000eae0000004200 */
[C---:B-----5:R-:W-:Y:S03]  /*16710*/  HMMA.16816.F32 R80, R4.reuse, R36, R80 ;  /* 0x000000240450723c */ /* 0x060fe60000001850 */
[----:B------:R-:W-:Y:S01]  /*16720*/  FFMA.FTZ R36, R189, R145, -R140 ;  /* 0x00000091bd247223 */ /* 0x000fe2000001088c */
[----:B------:R-:W-:Y:S04]  /*16730*/  MUFU.EX2 R162, R162 ;  /* 0x000000a200a27308 */ /* 0x000fe80000000800 */
[----:B------:R-:W3:Y:S01]  /*16740*/  MUFU.EX2 R203, R205 ;  /* 0x000000cd00cb7308 */ /* 0x000ee20000000800 */
[C---:B------:R-:W-:Y:S03]  /*16750*/  HMMA.16816.F32 R76, R4.reuse, R38, R76 ;  /* 0x00000026044c723c */ /* 0x040fe6000000184c */
[----:B------:R-:W-:Y:S04]  /*16760*/  MUFU.EX2 R164, R164 ;  /* 0x000000a400a47308 */ /* 0x000fe80000000800 */
[----:B------:R-:W-:Y:S04]  /*16770*/  MUFU.EX2 R193, R195 ;  /* 0x000000c300c17308 */ /* 0x000fe80000000800 */
[----:B------:R-:W-:Y:S04]  /*16780*/  MUFU.EX2 R166, R166 ;  /* 0x000000a600a67308 */ /* 0x000fe80000000800 */
[----:B------:R-:W4:Y:S04]  /*16790*/  MUFU.EX2 R37, R191 ;  /* 0x000000bf00257308 */ /* 0x000f280000000800 */
[----:B------:R-:W-:Y:S04]  /*167a0*/  MUFU.EX2 R36, R36 ;  /* 0x0000002400247308 */ /* 0x000fe80000000800 */
[----:B------:R-:W5:Y:S01]  /*167b0*/  MUFU.EX2 R39, R187 ;  /* 0x000000bb00277308 */ /* 0x000f620000000800 */
        /* <DEDUP_REMOVED lines=12> */
[C---:B-1----:R-:W-:Y:S08]  /*16880*/  HMMA.16816.F32 R72, R4.reuse, R12, R72 ;  /* 0x0000000c0448723c */ /* 0x042ff00000001848 */
[----:B------:R-:W-:Y:S03]  /*16890*/  HMMA.16816.F32 R68, R4, R14, R68 ;  /* 0x0000000e0444723c */ /* 0x000fe60000001844 */
[----:B---3--:R-:W-:Y:S01]  /*168a0*/  F2FP.F16.F32.PACK_AB R4, R203, R162 ;  /* 0x000000a2cb04723e */ /* 0x008fe200000000ff */
[----:B------:R-:W-:Y:S01]  /*168b0*/  LDSM.16.MT88.4 R12, [R49+0x6800] ;  /* 0x00680000310c783b */ /* 0x000fe20000004200 */
[----:B----4-:R-:W-:-:S02]  /*168c0*/  F2FP.F16.F32.PACK_AB R5, R37, R166 ;  /* 0x000000a62505723e */ /* 0x010fc400000000ff */
[----:B------:R-:W-:Y:S02]  /*168d0*/  F2FP.F16.F32.PACK_AB R6, R193, R164 ;  /* 0x000000a4c106723e */ /* 0x000fe400000000ff */
[----:B-----5:R-:W-:-:S07]  /*168e0*/  F2FP.F16.F32.PACK_AB R7, R39, R36 ;  /* 0x000000242707723e */ /* 0x020fce00000000ff */
[C---:B--2---:R-:W-:Y:S08]  /*168f0*/  HMMA.16816.F32 R104, R4.reuse, R8, R104 ;  /* 0x000000080468723c */ /* 0x044ff00000001868 */
[C---:B------:R-:W-:Y:S01]  /*16900*/  HMMA.16816.F32 R100, R4.reuse, R10, R100 ;  /* 0x0000000a0464723c */ /* 0x040fe20000001864 */
[----:B------:R-:W1:Y:S07]  /*16910*/  LDSM.16.MT88.4 R8, [R43+0x6800] ;  /* 0x006800002b08783b */ /* 0x000e6e0000004200 */
[C---:B------:R-:W-:Y:S08]  /*16920*/  HMMA.16816.F32 R112, R4.reuse, R20, R112 ;  /* 0x000000140470723c */ /* 0x040ff00000001870 */
[C---:B------:R-:W-:Y:S01]  /*16930*/  HMMA.16816.F32 R108, R4.reuse, R22, R108 ;  /* 0x00000016046c723c */ /* 0x040fe2000000186c */
[----:B------:R-:W2:Y:S02]  /*16940*/  LDSM.16.MT88.4 R20, [R49+0x3000] ;  /* 0x003000003114783b */ /* 0x000ea40000004200 */
        /* <DEDUP_REMOVED lines=18> */
[----:B------:R-:W-:Y:S04]  /*16a70*/  MUFU.EX2 R169, R174 ;  /* 0x000000ae00a97308 */ /* 0x000fe80000000800 */
[----:B------:R-:W-:Y:S03]  /*16a80*/  MUFU.EX2 R167, R171 ;  /* 0x000000ab00a77308 */ /* 0x000fe60000000800 */
[C---:B------:R-:W-:Y:S01]  /*16a90*/  HMMA.16816.F32 R76, R4.reuse, R14, R76 ;  /* 0x0000000e044c723c */ /* 0x040fe2000000184c */
[----:B------:R-:W5:Y:S01]  /*16aa0*/  LDSM.16.MT88.4 R12, [R139+0x13000] ;  /* 0x013000008b0c783b */ /* 0x000f620000004200 */
[----:B------:R-:W2:Y:S04]  /*16ab0*/  MUFU.EX2 R170, R170 ;  /* 0x000000aa00aa7308 */ /* 0x000ea80000000800 */
[----:B------:R-:W-:Y:S02]  /*16ac0*/  MUFU.EX2 R163, R165 ;  /* 0x000000a500a37308 */ /* 0x000fe40000000800 */
[C---:B------:R-:W-:Y:S02]  /*16ad0*/  HMMA.16816.F32 R88, R4.reuse, R28, R88 ;  /* 0x0000001c0458723c */ /* 0x040fe40000001858 */
[----:B------:R-:W1:Y:S06]  /*16ae0*/  MUFU.EX2 R172, R172 ;  /* 0x000000ac00ac7308 */ /* 0x000e6c0000000800 */
[C---:B------:R-:W-:Y:S01]  /*16af0*/  HMMA.16816.F32 R84, R4.reuse, R30, R84 ;  /* 0x0000001e0454723c */ /* 0x040fe20000001854 */
[----:B------:R-:W5:Y:S07]  /*16b00*/  LDSM.16.MT88.4 R28, [R142+0x13000] ;  /* 0x013000008e1c783b */ /* 0x000f6e0000004200 */
[C---:B------:R-:W-:Y:S08]  /*16b10*/  HMMA.16816.F32 R128, R4.reuse, R24, R128 ;  /* 0x000000180480723c */ /* 0x040ff00000001880 */
[C---:B------:R-:W-:Y:S01]  /*16b20*/  HMMA.16816.F32 R124, R4.reuse, R26, R124 ;  /* 0x0000001a047c723c */ /* 0x040fe2000000187c */
[----:B------:R-:W5:Y:S07]  /*16b30*/  LDSM.16.MT88.4 R24, [R139+0xf000] ;  /* 0x00f000008b18783b */ /* 0x000f6e0000004200 */
[C---:B------:R-:W-:Y:S08]  /*16b40*/  HMMA.16816.F32 R120, R4.reuse, R32, R120 ;  /* 0x000000200478723c */ /* 0x040ff00000001878 */
[----:B------:R-:W-:Y:S03]  /*16b50*/  HMMA.16816.F32 R116, R4, R34, R116 ;  /* 0x000000220474723c */ /* 0x000fe60000001874 */
[----:B---3--:R-:W-:Y:S01]  /*16b60*/  F2FP.F16.F32.PACK_AB R4, R173, R38 ;  /* 0x00000026ad04723e */ /* 0x008fe200000000ff */
[----:B------:R-:W3:Y:S01]  /*16b70*/  LDSM.16.MT88.4 R32, [R142+0xf000] ;  /* 0x00f000008e20783b */ /* 0x000ee20000004200 */
[----:B--2---:R-:W-:-:S02]  /*16b80*/  F2FP.F16.F32.PACK_AB R5, R170, R167 ;  /* 0x000000a7aa05723e */ /* 0x004fc400000000ff */
[----:B------:R-:W-:Y:S02]  /*16b90*/  F2FP.F16.F32.PACK_AB R6, R169, R168 ;  /* 0x000000a8a906723e */ /* 0x000fe400000000ff */
[----:B-1----:R-:W-:-:S07]  /*16ba0*/  F2FP.F16.F32.PACK_AB R7, R172, R163 ;  /* 0x000000a3ac07723e */ /* 0x002fce00000000ff */
[C---:B------:R-:W-:Y:S08]  /*16bb0*/  HMMA.16816.F32 R112, R4.reuse, R20, R112 ;  /* 0x000000140470723c */ /* 0x040ff00000001870 */
[C---:B------:R-:W-:Y:S01]  /*16bc0*/  HMMA.16816.F32 R108, R4.reuse, R22, R108 ;  /* 0x00000016046c723c */ /* 0x040fe2000000186c */
[----:B------:R-:W1:Y:S07]  /*16bd0*/  LDSM.16.MT88.4 R20, [R43+0x7000] ;  /* 0x007000002b14783b */ /* 0x000e6e0000004200 */
[C---:B------:R-:W-:Y:S08]  /*16be0*/  HMMA.16816.F32 R80, R4.reuse, R8, R80 ;  /* 0x000000080450723c */ /* 0x040ff00000001850 */
[----:B------:R-:W-:Y:S01]  /*16bf0*/  HMMA.16816.F32 R76, R4, R10, R76 ;  /* 0x0000000a044c723c */ /* 0x000fe2000000184c */
[----:B------:R-:W2:Y:S02]  /*16c00*/  LDSM.16.MT88.4 R8, [R139+0xf800] ;  /* 0x00f800008b08783b */ /* 0x000ea40000004200 */
[----:B------:R-:W-:Y:S01]  /*16c10*/  FFMA.FTZ R245, R155, R145, -R144 ;  /* 0x000000919bf57223 */ /* 0x000fe20000010890 */
[----:B------:R-:W-:-:S04]  /*16c20*/  FADD.FTZ R66, R143, R66 ;  /* 0x000000428f427221 */ /* 0x000fc80000010000 */
[----:B----4-:R-:W-:Y:S03]  /*16c30*/  HMMA.16816.F32 R104, R4, R16, R104 ;  /* 0x000000100468723c */ /* 0x010fe60000001868 */
[----:B------:R-:W-:-:S05]  /*16c40*/  FADD.FTZ R64, R141, R64 ;  /* 0x000000408d407221 */ /* 0x000fca0000010000 */
[C---:B------:R-:W-:Y:S01]  /*16c50*/  HMMA.16816.F32 R100, R4.reuse, R18, R100 ;  /* 0x000000120464723c */ /* 0x040fe20000001864 */
[----:B------:R-:W4:Y:S07]  /*16c60*/  LDSM.16.MT88.4 R16, [R142+0xf800] ;  /* 0x00f800008e10783b */ /* 0x000f2e0000004200 */
[C---:B-----5:R-:W-:Y:S08]  /*16c70*/  HMMA.16816.F32 R96, R4.reuse, R12, R96 ;  /* 0x0000000c0460723c */ /* 0x060ff00000001860 */
        /* <DEDUP_REMOVED lines=22> */
[----:B------:R-:W4:Y:S04]  /*16de0*/  MUFU.EX2 R28, R28 ;  /* 0x0000001c001c7308 */ /* 0x000f280000000800 */
[----:B------:R-:W-:Y:S04]  /*16df0*/  MUFU.EX2 R29, R29 ;  /* 0x0000001d001d7308 */ /* 0x000fe80000000800 */
[----:B------:R-:W5:Y:S01]  /*16e00*/  MUFU.EX2 R30, R30 ;  /* 0x0000001e001e7308 */ /* 0x000f620000000800 */
[----:B------:R-:W-:Y:S01]  /*16e10*/  FADD.FTZ R65, R65, R62 ;  /* 0x0000003e41417221 */ /* 0x000fe20000010000 */
[----:B------:R-:W-:Y:S01]  /*16e20*/  FADD.FTZ R59, R59, R60 ;  /* 0x0000003c3b3b7221 */ /* 0x000fe20000010000 */
[----:B---3--:R-:W-:Y:S03]  /*16e30*/  HMMA.16816.F32 R120, R4, R32, R120 ;  /* 0x000000200478723c */ /* 0x008fe60000001878 */
        /* <DEDUP_REMOVED lines=10> */
[----:B----4-:R-:W-:Y:S02]  /*16ee0*/  F2FP.F16.F32.PACK_AB R5, R28, R27 ;  /* 0x0000001b1c05723e */ /* 0x010fe400000000ff */
        /* <DEDUP_REMOVED lines=145> */
.L_x_7555:
        /* <DEDUP_REMOVED lines=8> */
.L_x_7556:
[----:B------:R-:W-:Y:S05]  /*17880*/  BSYNC.RECONVERGENT B0 ;  /* 0x0000000000007941 */ /* 0x000fea0003800200 */
.L_x_7554:
[C---:B------:R-:W-:Y:S01]  /*17890*/  SHF.L.U32 R5, R136.reuse, 0x5, RZ ;  /* 0x0000000588057819 */ /* 0x040fe200000006ff */
[----:B------:R-:W-:Y:S01]  /*178a0*/  ULEA UR6, UR8, UR9, 0x18 ;  /* 0x0000000908067291 */ /* 0x000fe2000f8ec0ff */
[----:B------:R-:W-:Y:S02]  /*178b0*/  SHF.L.U64.HI R0, R136, 0x5, R137 ;  /* 0x0000000588007819 */ /* 0x000fe40000010289 */
[----:B------:R-:W-:Y:S02]  /*178c0*/  IADD3 R10, P1, PT, R5, R222, RZ ;  /* 0x000000de050a7210 */ /* 0x000fe40007f3e0ff */
[----:B------:R-:W-:Y:S02]  /*178d0*/  LOP3.LUT R9, R208, 0x1c0, RZ, 0xc0, !PT ;  /* 0x000001c0d0097812 */ /* 0x000fe400078ec0ff */
[----:B------:R-:W-:Y:S02]  /*178e0*/  SHF.L.U32 R7, R210, 0x5, RZ ;  /* 0x00000005d2077819 */ /* 0x000fe400000006ff */
[----:B------:R-:W-:-:S02]  /*178f0*/  IADD3.X R11, PT, PT, R0, R223, RZ, P1, !PT ;  /* 0x000000df000b7210 */ /* 0x000fc40000ffe4ff */
[----:B------:R-:W-:Y:S02]  /*17900*/  LOP3.LUT R9, R9, 0x38, R210, 0xf8, !PT ;  /* 0x0000003809097812 */ /* 0x000fe400078ef8d2 */
[-C--:B------:R-:W-:Y:S02]  /*17910*/  IADD3 R6, P1, PT, R10, R5.reuse, RZ ;  /* 0x000000050a067210 */ /* 0x080fe40007f3e0ff */
[----:B------:R-:W-:Y:S02]  /*17920*/  LOP3.LUT R40, R40, 0x7c00, R7, 0xf8, !PT ;  /* 0x00007c0028287812 */ /* 0x000fe400078ef807 */
[----:B------:R-:W-:Y:S02]  /*17930*/  LOP3.LUT R9, R9, R42, RZ, 0x3c, !PT ;  /* 0x0000002a09097212 */ /* 0x000fe400078e3cff */
[----:B------:R-:W-:Y:S02]  /*17940*/  IADD3.X R7, PT, PT, R11, R0, RZ, P1, !PT ;  /* 0x000000000b077210 */ /* 0x000fe40000ffe4ff */
        /* <DEDUP_REMOVED lines=11> */
[----:B------:R-:W-:-:S02]  /*17a00*/  LOP3.LUT R40, R40, R41, RZ, 0xfc, !PT ;  /* 0x0000002928287212 */ /* 0x000fc400078efcff */
        /* <DEDUP_REMOVED lines=25> */
[----:B------:R-:W-:Y:S04]  /*17ba0*/  LDSM.16.M88.4 R180, [R189] ;  /* 0x00000000bdb4783b */ /* 0x000fe80000000200 */
[----:B------:R-:W-:Y:S04]  /*17bb0*/  LDSM.16.M88.4 R56, [R0+0x4000] ;  /* 0x004000000038783b */ /* 0x000fe80000000200 */
[----:B------:R-:W4:Y:S04]  /*17bc0*/  LDSM.16.M88.4 R28, [R213+0x4800] ;  /* 0x00480000d51c783b */ /* 0x000f280000000200 */
[----:B------:R-:W2:Y:S04]  /*17bd0*/  LDSM.16.M88.4 R20, [R213+0x5000] ;  /* 0x00500000d514783b */ /* 0x000ea80000000200 */
[----:B-1----:R-:W1:Y:S04]  /*17be0*/  LDSM.16.M88.4 R12, [R213+0x5800] ;  /* 0x00580000d50c783b */ /* 0x002e680000000200 */
[----:B------:R-:W5:Y:S04]  /*17bf0*/  LDSM.16.M88.4 R4, [R213+0x6000] ;  /* 0x00600000d504783b */ /* 0x000f680000000200 */
[----:B------:R-:W5:Y:S04]  /*17c00*/  LDSM.16.M88.4 R160, [R213+0x6800] ;  /* 0x00680000d5a0783b */ /* 0x000f680000000200 */
[----:B------:R-:W5:Y:S04]  /*17c10*/  LDSM.16.M88.4 R152, [R213+0x7000] ;  /* 0x00700000d598783b */ /* 0x000f680000000200 */
[----:B------:R-:W5:Y:S01]  /*17c20*/  LDSM.16.M88.4 R44, [R213+0x7800] ;  /* 0x00780000d52c783b */ /* 0x000f620000000200 */
[C---:B---3--:R-:W-:Y:S03]  /*17c30*/  HMMA.16816.F32 R40, R144.reuse, R36, RZ ;  /* 0x000000249028723c */ /* 0x048fe600000018ff */
[----:B------:R-:W3:Y:S04]  /*17c40*/  LD.E R62, desc[UR4][R132.64+0x18c] ;  /* 0x00018c04843e7980 */ /* 0x000ee8000c101900 */
[----:B------:R-:W5:Y:S01]  /*17c50*/  LDSM.16.M88.4 R52, [R0+0x4800] ;  /* 0x004800000034783b */ /* 0x000f620000000200 */
[----:B------:R-:W-:Y:S01]  /*17c60*/  HMMA.16816.F32 R36, R144, R38, RZ ;  /* 0x000000269024723c */ /* 0x000fe200000018ff */
[----:B------:R-:W-:-:S02]  /*17c70*/  LOP3.LUT P3, RZ, R210, 0x4, RZ, 0xc0, !PT ;  /* 0x00000004d2ff7812 */ /* 0x000fc4000786c0ff */
[----:B------:R-:W5:Y:S04]  /*17c80*/  LDSM.16.M88.4 R48, [R0+0x5000] ;  /* 0x005000000030783b */ /* 0x000f680000000200 */
[----:B------:R-:W-:Y:S01]  /*17c90*/  LDSM.16.M88.4 R168, [R0+0x7800] ;  /* 0x0078000000a8783b */ /* 0x000fe20000000200 */
[----:B----4-:R-:W-:Y:S03]  /*17ca0*/  HMMA.16816.F32 R32, R144, R28, RZ ;  /* 0x0000001c9020723c */ /* 0x010fe600000018ff */
[----:B------:R-:W-:Y:S04]  /*17cb0*/  LDSM.16.M88.4 R184, [R0+0x6000] ;  /* 0x0060000000b8783b */ /* 0x000fe80000000200 */
[----:B------:R-:W-:Y:S01]  /*17cc0*/  LDSM.16.M88.4 R176, [R0+0x6800] ;  /* 0x0068000000b0783b */ /* 0x000fe20000000200 */
[----:B------:R-:W-:Y:S05]  /*17cd0*/  HMMA.16816.F32 R40, R180, R56, R40 ;  /* 0x00000038b428723c */ /* 0x000fea0000001828 */
[----:B------:R-:W-:Y:S01]  /*17ce0*/  SEL R56, R211, 0xffffffc0, !P3 ;  /* 0xffffffc0d3387807 */ /* 0x000fe20005800000 */
[----:B------:R-:W-:Y:S03]  /*17cf0*/  LDSM.16.M88.4 R172, [R0+0x7000] ;  /* 0x0070000000ac783b */ /* 0x000fe60000000200 */
[----:B------:R-:W-:Y:S01]  /*17d00*/  IADD3 R191, PT, PT, R56, R193, RZ ;  /* 0x000000c138bf7210 */ /* 0x000fe20007ffe0ff */
[----:B------:R-:W0:Y:S01]  /*17d10*/  LDGDEPBAR ;  /* 0x00000000000079af */ /* 0x000e220000000000 */
[----:B------:R-:W-:Y:S01]  /*17d20*/  IADD3 R135, PT, PT, R213, R56, RZ ;  /* 0x00000038d5877210 */ /* 0x000fe20007ffe0ff */
[C---:B--2---:R-:W-:Y:S02]  /*17d30*/  HMMA.16816.F32 R24, R144.reuse, R20, RZ ;  /* 0x000000149018723c */ /* 0x044fe400000018ff */
[----:B------:R-:W-:Y:S04]  /*17d40*/  LDSM.16.M88.4 R140, [R191] ;  /* 0x00000000bf8c783b */ /* 0x000fe80000000200 */
[----:B------:R-:W-:Y:S02]  /*17d50*/  LDSM.16.M88.4 R64, [R135+0x4000] ;  /* 0x004000008740783b */ /* 0x000fe40000000200 */
[C---:B-1----:R-:W-:Y:S08]  /*17d60*/  HMMA.16816.F32 R16, R144.reuse, R12, RZ ;  /* 0x0000000c9010723c */ /* 0x042ff000000018ff */
        /* <DEDUP_REMOVED lines=119> */
[----:B------:R-:W2:Y:S02]  /*184e0*/  LDSM.16.M88.4 R16, [R213+0xa800] ;  /* 0x00a80000d510783b */ /* 0x000ea40000000200 */
        /* <DEDUP_REMOVED lines=12> */
[C---:B---3--:R-:W-:Y:S07]  /*185b0*/  HMMA.16816.F32 R176, R172.reuse, R8, R176 ;  /* 0x00000008acb0723c */ /* 0x048fee00000018b0 */
[----:B------:R-:W3:Y:S01]  /*185c0*/  MUFU.TANH R182, R38 ;  /* 0x0000002600b67308 */ /* 0x000ee20000002400 */
[----:B------:R-:W-:Y:S01]  /*185d0*/  HMMA.16816.F32 R4, R172, R10, R4 ;  /* 0x0000000aac04723c */ /* 0x000fe20000001804 */
[----:B------:R-:W-:Y:S06]  /*185e0*/  LDSM.16.M88.4 R8, [R0+0xa000] ;  /* 0x00a000000008783b */ /* 0x000fec0000000200 */
[----:B------:R5:W1:Y:S02]  /*185f0*/  MUFU.TANH R44, R39 ;  /* 0x00000027002c7308 */ /* 0x000a640000002400 */
[----:B-----5:R-:W5:Y:S01]  /*18600*/  LDSM.16.M88.4 R36, [R135+0x9800] ;  /* 0x009800008724783b */ /* 0x020f620000000200 */
[C---:B-1----:R-:W-:Y:S08]  /*18610*/  HMMA.16816.F32 R168, R56.reuse, R24, R168 ;  /* 0x0000001838a8723c */ /* 0x042ff000000018a8 */
[----:B------:R-:W-:Y:S01]  /*18620*/  HMMA.16816.F32 R20, R56, R26, R20 ;  /* 0x0000001a3814723c */ /* 0x000fe20000001814 */
[----:B------:R-:W1:Y:S07]  /*18630*/  LDSM.16.M88.4 R24, [R135+0xa000] ;  /* 0x00a000008718783b */ /* 0x000e6e0000000200 */
[C---:B----4-:R-:W-:Y:S08]  /*18640*/  HMMA.16816.F32 R12, R64.reuse, R34, R12 ;  /* 0x00000022400c723c */ /* 0x050ff0000000180c */
[----:B------:R-:W-:Y:S03]  /*18650*/  HMMA.16816.F32 R52, R64, R32, R52 ;  /* 0x000000204034723c */ /* 0x000fe60000001834 */
[-C--:B------:R-:W-:Y:S01]  /*18660*/  FMUL.FTZ R28, R28, R62.reuse ;  /* 0x0000003e1c1c7220 */ /* 0x080fe20000410000 */
[-C--:B------:R-:W-:Y:S01]  /*18670*/  FMUL.FTZ R29, R29, R62.reuse ;  /* 0x0000003e1d1d7220 */ /* 0x080fe20000410000 */
[-C--:B------:R-:W-:Y:S01]  /*18680*/  FMUL.FTZ R30, R30, R62.reuse ;  /* 0x0000003e1e1e7220 */ /* 0x080fe20000410000 */
[-C--:B------:R-:W-:Y:S01]  /*18690*/  FMUL.FTZ R31, R31, R62.reuse ;  /* 0x0000003e1f1f7220 */ /* 0x080fe20000410000 */
[----:B------:R-:W-:Y:S01]  /*186a0*/  LDSM.16.M88.4 R32, [R139+0xa000] ;  /* 0x00a000008b20783b */ /* 0x000fe20000000200 */
[C---:B--2---:R-:W-:Y:S08]  /*186b0*/  HMMA.16816.F32 R164, R172.reuse, R16, R164 ;  /* 0x00000010aca4723c */ /* 0x044ff000000018a4 */
[----:B------:R-:W-:Y:S01]  /*186c0*/  HMMA.16816.F32 R160, R172, R18, R160 ;  /* 0x00000012aca0723c */ /* 0x000fe200000018a0 */
[----:B------:R-:W2:Y:S02]  /*186d0*/  LDSM.16.M88.4 R16, [R0+0xa800] ;  /* 0x00a800000010783b */ /* 0x000ea40000000200 */
[-C--:B------:R-:W-:Y:S01]  /*186e0*/  FMUL.FTZ R45, R50, R62.reuse ;  /* 0x0000003e322d7220 */ /* 0x080fe20000410000 */
[-C--:B------:R-:W-:Y:S01]  /*186f0*/  FMUL.FTZ R46, R51, R62.reuse ;  /* 0x0000003e332e7220 */ /* 0x080fe20000410000 */
[----:B------:R-:W4:Y:S03]  /*18700*/  MUFU.TANH R187, R29 ;  /* 0x0000001d00bb7308 */ /* 0x000f260000002400 */
[----:B-----5:R-:W-:Y:S05]  /*18710*/  HMMA.16816.F32 R12, R140, R38, R12 ;  /* 0x000000268c0c723c */ /* 0x020fea000000180c */
[----:B------:R-:W1:Y:S03]  /*18720*/  MUFU.TANH R51, R28 ;  /* 0x0000001c00337308 */ /* 0x000e660000002400 */
[----:B------:R-:W-:Y:S05]  /*18730*/  HMMA.16816.F32 R4, R64, R10, R4 ;  /* 0x0000000a4004723c */ /* 0x000fea0000001804 */
[----:B------:R-:W1:Y:S03]  /*18740*/  MUFU.TANH R47, R30 ;  /* 0x0000001e002f7308 */ /* 0x000e660000002400 */
[----:B------:R-:W-:Y:S05]  /*18750*/  HMMA.16816.F32 R52, R140, R36, R52 ;  /* 0x000000248c34723c */ /* 0x000fea0000001834 */
[----:B------:R5:W1:Y:S03]  /*18760*/  MUFU.TANH R50, R31 ;  /* 0x0000001f00327308 */ /* 0x000a660000002400 */
[----:B------:R-:W-:Y:S01]  /*18770*/  HMMA.16816.F32 R176, R64, R8, R176 ;  /* 0x0000000840b0723c */ /* 0x000fe200000018b0 */
[----:B------:R-:W3:Y:S04]  /*18780*/  LDSM.16.M88.4 R8, [R135+0xa800] ;  /* 0x00a800008708783b */ /* 0x000ee80000000200 */
[----:B-----5:R-:W5:Y:S01]  /*18790*/  LDSM.16.M88.4 R28, [R213+0xb000] ;  /* 0x00b00000d51c783b */ /* 0x020f620000000200 */
[-C--:B------:R-:W-:Y:S01]  /*187a0*/  FMUL.FTZ R20, R20, R62.reuse ;  /* 0x0000003e14147220 */ /* 0x080fe20000410000 */
[-C--:B------:R-:W-:Y:S01]  /*187b0*/  FMUL.FTZ R21, R21, R62.reuse ;  /* 0x0000003e15157220 */ /* 0x080fe20000410000 */
[-C--:B------:R-:W-:Y:S01]  /*187c0*/  FMUL.FTZ R22, R22, R62.reuse ;  /* 0x0000003e16167220 */ /* 0x080fe20000410000 */
[-C--:B------:R-:W-:Y:S01]  /*187d0*/  FMUL.FTZ R23, R23, R62.reuse ;  /* 0x0000003e17177220 */ /* 0x080fe20000410000 */
[----:B------:R-:W-:Y:S05]  /*187e0*/  HMMA.16816.F32 R12, R56, R42, R12 ;  /* 0x0000002a380c723c */ /* 0x000fea000000180c */
[-C--:B------:R-:W-:Y:S01]  /*187f0*/  FMUL.FTZ R36, R170, R62.reuse ;  /* 0x0000003eaa247220 */ /* 0x080fe20000410000 */
[----:B------:R-:W2:Y:S02]  /*18800*/  MUFU.TANH R38, R22 ;  /* 0x0000001600267308 */ /* 0x000ea40000002400 */
[----:B-1----:R-:W-:Y:S06]  /*18810*/  HMMA.16816.F32 R4, R140, R26, R4 ;  /* 0x0000001a8c04723c */ /* 0x002fec0000001804 */
[----:B------:R-:W1:Y:S02]  /*18820*/  MUFU.TANH R170, R20 ;  /* 0x0000001400aa7308 */ /* 0x000e640000002400 */
[----:B------:R-:W-:Y:S06]  /*18830*/  HMMA.16816.F32 R52, R56, R40, R52 ;  /* 0x000000283834723c */ /* 0x000fec0000001834 */
[----:B------:R-:W1:Y:S02]  /*18840*/  MUFU.TANH R40, R21 ;  /* 0x0000001500287308 */ /* 0x000e640000002400 */
[----:B------:R-:W-:Y:S01]  /*18850*/  HMMA.16816.F32 R176, R140, R24, R176 ;  /* 0x000000188cb0723c */ /* 0x000fe200000018b0 */
[----:B------:R-:W-:Y:S05]  /*18860*/  LDSM.16.M88.4 R24, [R139+0xa800] ;  /* 0x00a800008b18783b */ /* 0x000fea0000000200 */
[----:B------:R4:W1:Y:S02]  /*18870*/  MUFU.TANH R39, R23 ;  /* 0x0000001700277308 */ /* 0x0008640000002400 */
[----:B--2---:R-:W-:Y:S01]  /*18880*/  HMMA.16816.F32 R164, R64, R16, R164 ;  /* 0x0000001040a4723c */ /* 0x004fe200000018a4 */
[----:B----4-:R-:W2:Y:S04]  /*18890*/  LDSM.16.M88.4 R20, [R213+0xb800] ;  /* 0x00b80000d514783b */ /* 0x010ea80000000200 */
[-C--:B------:R-:W-:Y:S01]  /*188a0*/  FMUL.FTZ R12, R12, R62.reuse ;  /* 0x0000003e0c0c7220 */ /* 0x080fe20000410000 */
[----:B------:R-:W-:-:S02]  /*188b0*/  FMUL.FTZ R13, R13, R62 ;  /* 0x0000003e0d0d7220 */ /* 0x000fc40000410000 */
[C---:B------:R-:W-:Y:S05]  /*188c0*/  HMMA.16816.F32 R4, R56.reuse, R34, R4 ;  /* 0x000000223804723c */ /* 0x040fea0000001804 */
[-C--:B------:R-:W-:Y:S01]  /*188d0*/  FMUL.FTZ R43, R53, R62.reuse ;  /* 0x0000003e352b7220 */ /* 0x080fe20000410000 */
[-C--:B------:R-:W-:Y:S01]  /*188e0*/  FMUL.FTZ R41, R54, R62.reuse ;  /* 0x0000003e36297220 */ /* 0x080fe20000410000 */
[----:B------:R-:W4:Y:S01]  /*188f0*/  MUFU.TANH R53, R12 ;  /* 0x0000000c00357308 */ /* 0x000f220000002400 */
[----:B------:R-:W-:Y:S03]  /*18900*/  HMMA.16816.F32 R176, R56, R32, R176 ;  /* 0x0000002038b0723c */ /* 0x000fe600000018b0 */
[-C--:B------:R-:W-:Y:S01]  /*18910*/  FMUL.FTZ R32, R14, R62.reuse ;  /* 0x0000003e0e207220 */ /* 0x080fe20000410000 */
[----:B------:R-:W-:-:S03]  /*18920*/  FMUL.FTZ R33, R15, R62 ;  /* 0x0000003e0f217220 */ /* 0x000fc60000410000 */
[----:B------:R1:W1:Y:S01]  /*18930*/  MUFU.TANH R54, R13 ;  /* 0x0000000d00367308 */ /* 0x0002620000002400 */
[----:B---3--:R-:W-:Y:S08]  /*18940*/  HMMA.16816.F32 R164, R140, R8, R164 ;  /* 0x000000088ca4723c */ /* 0x008ff000000018a4 */
[C---:B-----5:R-:W-:Y:S01]  /*18950*/  HMMA.16816.F32 R156, R172.reuse, R28, R156 ;  /* 0x0000001cac9c723c */ /* 0x060fe2000000189c */
[----:B-1----:R-:W1:Y:S07]  /*18960*/  LDSM.16.M88.4 R12, [R0+0xb000] ;  /* 0x00b00000000c783b */ /* 0x002e6e0000000200 */
[----:B------:R-:W-:Y:S01]  /*18970*/  HMMA.16816.F32 R152, R172, R30, R152 ;  /* 0x0000001eac98723c */ /* 0x000fe20000001898 */
[----:B------:R-:W3:Y:S02]  /*18980*/  LDSM.16.M88.4 R28, [R0+0xb800] ;  /* 0x00b80000001c783b */ /* 0x000ee40000000200 */
[-C--:B------:R-:W-:Y:S01]  /*18990*/  FMUL.FTZ R4, R4, R62.reuse ;  /* 0x0000003e04047220 */ /* 0x080fe20000410000 */
[-C--:B------:R-:W-:Y:S01]  /*189a0*/  FMUL.FTZ R5, R5, R62.reuse ;  /* 0x0000003e05057220 */ /* 0x080fe20000410000 */
[----:B------:R-:W-:-:S02]  /*189b0*/  FMUL.FTZ R34, R178, R62 ;  /* 0x0000003eb2227220 */ /* 0x000fc40000410000 */
[----:B------:R-:W1:Y:S01]  /*189c0*/  MUFU.TANH R178, R4 ;  /* 0x0000000400b27308 */ /* 0x000e620000002400 */
[----:B--2---:R-:W-:Y:S03]  /*189d0*/  HMMA.16816.F32 R148, R172, R20, R148 ;  /* 0x00000014ac94723c */ /* 0x004fe60000001894 */
[-C--:B------:R-:W-:Y:S01]  /*189e0*/  FMUL.FTZ R20, R6, R62.reuse ;  /* 0x0000003e06147220 */ /* 0x080fe20000410000 */
[----:B------:R-:W-:-:S04]  /*189f0*/  FMUL.FTZ R21, R7, R62 ;  /* 0x0000003e07157220 */ /* 0x000fc80000410000 */
[----:B------:R-:W-:Y:S01]  /*18a00*/  HMMA.16816.F32 R164, R56, R24, R164 ;  /* 0x0000001838a4723c */ /* 0x000fe200000018a4 */
[----:B------:R2:W1:Y:S07]  /*18a10*/  MUFU.TANH R24, R5 ;  /* 0x0000000500187308 */ /* 0x00046e0000002400 */
[----:B------:R-:W-:Y:S01]  /*18a20*/  HMMA.16816.F32 R160, R64, R18, R160 ;  /* 0x0000001240a0723c */ /* 0x000fe200000018a0 */
[----:B------:R-:W5:Y:S07]  /*18a30*/  LDSM.16.M88.4 R16, [R135+0xb000] ;  /* 0x00b000008710783b */ /* 0x000f6e0000000200 */
[----:B------:R-:W-:Y:S01]  /*18a40*/  HMMA.16816.F32 R144, R172, R22, R144 ;  /* 0x00000016ac90723c */ /* 0x000fe20000001890 */
[----:B--2---:R-:W2:Y:S07]  /*18a50*/  LDSM.16.M88.4 R4, [R135+0xb800] ;  /* 0x00b800008704783b */ /* 0x004eae0000000200 */
[----:B-1----:R-:W-:Y:S08]  /*18a60*/  HMMA.16816.F32 R156, R64, R12, R156 ;  /* 0x0000000c409c723c */ /* 0x002ff0000000189c */
[----:B------:R-:W-:Y:S01]  /*18a70*/  HMMA.16816.F32 R160, R140, R10, R160 ;  /* 0x0000000a8ca0723c */ /* 0x000fe200000018a0 */
[----:B------:R-:W1:Y:S07]  /*18a80*/  LDSM.16.M88.4 R8, [R139+0xb000] ;  /* 0x00b000008b08783b */ /* 0x000e6e0000000200 */
[C---:B------:R-:W-:Y:S01]  /*18a90*/  HMMA.16816.F32 R152, R64.reuse, R14, R152 ;  /* 0x0000000e4098723c */ /* 0x040fe20000001898 */
[----:B------:R-:W4:Y:S07]  /*18aa0*/  LDSM.16.M88.4 R12, [R139+0xb800] ;  /* 0x00b800008b0c783b */ /* 0x000f2e0000000200 */
[C---:B---3--:R-:W-:Y:S03]  /*18ab0*/  HMMA.16816.F32 R148, R64.reuse, R28, R148 ;  /* 0x0000001c4094723c */ /* 0x048fe60000001894 */
[-C--:B------:R-:W-:Y:S01]  /*18ac0*/  FMUL.FTZ R42, R55, R62.reuse ;  /* 0x0000003e372a7220 */ /* 0x080fe20000410000 */
[----:B------:R-:W-:Y:S01]  /*18ad0*/  IADD3 R0, PT, PT, R138, -0x2, RZ ;  /* 0xfffffffe8a007810 */ /* 0x000fe20007ffe0ff */
        /* <DEDUP_REMOVED lines=8> */
[----:B------:R-:W-:Y:S01]  /*18b60*/  FMUL.FTZ R25, R164, R62 ;  /* 0x0000003ea4197220 */ /* 0x000fe20000410000 */
[----:B------:R-:W3:Y:S02]  /*18b70*/  MUFU.TANH R184, R184 ;  /* 0x000000b800b87308 */ /* 0x000ee40000002400 */
[----:B------:R-:W-:-:S04]  /*18b80*/  DEPBAR.LE SB0, 0x0 ;  /* 0x000080000000791a */ /* 0x000fc80000000000 */
[C---:B-----5:R-:W-:Y:S08]  /*18b90*/  HMMA.16816.F32 R156, R140.reuse, R16, R156 ;  /* 0x000000108c9c723c */ /* 0x060ff0000000189c */
[C---:B------:R-:W-:Y:S08]  /*18ba0*/  HMMA.16816.F32 R152, R140.reuse, R18, R152 ;  /* 0x000000128c98723c */ /* 0x040ff00000001898 */
[C---:B--2---:R-:W-:Y:S08]  /*18bb0*/  HMMA.16816.F32 R148, R140.reuse, R4, R148 ;  /* 0x000000048c94723c */ /* 0x044ff00000001894 */
[----:B------:R-:W-:Y:S08]  /*18bc0*/  HMMA.16816.F32 R144, R140, R6, R144 ;  /* 0x000000068c90723c */ /* 0x000ff00000001890 */
[C---:B------:R-:W-:Y:S08]  /*18bd0*/  HMMA.16816.F32 R160, R56.reuse, R26, R160 ;  /* 0x0000001a38a0723c */ /* 0x040ff000000018a0 */
[C---:B-1----:R-:W-:Y:S08]  /*18be0*/  HMMA.16816.F32 R156, R56.reuse, R8, R156 ;  /* 0x00000008389c723c */ /* 0x042ff0000000189c */
        /* <DEDUP_REMOVED lines=113> */
[----:B------:R-:W2:Y:S01]  /*19300*/  LD.E.64 R140, desc[UR4][R132.64+0x20] ;  /* 0x00002004848c7980 */ /* 0x000ea2000c101b00 */
        /* <DEDUP_REMOVED lines=29> */
.L_x_7560:
        /* <DEDUP_REMOVED lines=8> */
.L_x_7561:
[----:B------:R-:W-:Y:S05]  /*19560*/  BSYNC.RECONVERGENT B0 ;  /* 0x0000000000007941 */ /* 0x000fea0003800200 */
.L_x_7559:
        /* <DEDUP_REMOVED lines=36> */
.L_x_7558:
[----:B------:R-:W-:Y:S05]  /*197b0*/  BSYNC.RECONVERGENT B1 ;  /* 0x0000000000017941 */ /* 0x000fea0003800200 */
.L_x_7557:
[----:B--2---:R-:W2:Y:S01]  /*197c0*/  LD.E R146, desc[UR4][R132.64+0xdc] ;  /* 0x0000dc0484927980 */ /* 0x004ea2000c101900 */
[----:B------:R-:W-:-:S04]  /*197d0*/  IMAD R31, R138, 0x80, R61 ;  /* 0x000000808a1f7824 */ /* 0x000fc800078e023d */
[C---:B------:R-:W-:Y:S02]  /*197e0*/  VIADD R237, R31.reuse, 0xffffff00 ;  /* 0xffffff001fed7836 */ /* 0x040fe40000000000 */
[C---:B------:R-:W-:Y:S02]  /*197f0*/  VIADD R215, R31.reuse, 0xffffff01 ;  /* 0xffffff011fd77836 */ /* 0x040fe40000000000 */
[----:B------:R-:W-:Y:S01]  /*19800*/  VIADD R207, R31, 0xffffff08 ;  /* 0xffffff081fcf7836 */ /* 0x000fe20000000000 */
[-C--:B------:R-:W-:Y:S01]  /*19810*/  ISETP.GE.AND P1, PT, R237, R236.reuse, PT ;  /* 0x000000eced00720c */ /* 0x080fe20003f26270 */
[----:B------:R-:W-:Y:S01]  /*19820*/  VIADD R205, R31, 0xffffff09 ;  /* 0xffffff091fcd7836 */ /* 0x000fe20000000000 */
[----:B------:R-:W-:Y:S01]  /*19830*/  ISETP.GE.AND P0, PT, R215, R236, PT ;  /* 0x000000ecd700720c */ /* 0x000fe20003f06270 */
[----:B------:R-:W-:Y:S01]  /*19840*/  VIADD R203, R31, 0xffffff10 ;  /* 0xffffff101fcb7836 */ /* 0x000fe20000000000 */
[----:B------:R-:W-:Y:S02]  /*19850*/  ISETP.GE.AND P5, PT, R237, R228, PT ;  /* 0x000000e4ed00720c */ /* 0x000fe40003fa6270 */
[----:B------:R-:W-:-:S02]  /*19860*/  FSEL R28, R184, -INF , P1 ;  /* 0xff800000b81c7808 */ /* 0x000fc40000800000 */
[----:B------:R-:W-:Y:S01]  /*19870*/  ISETP.GE.AND P1, PT, R207, R236, PT ;  /* 0x000000eccf00720c */ /* 0x000fe20003f26270 */
[----:B------:R-:W-:Y:S01]  /*19880*/  VIADD R179, R31, 0xffffff11 ;  /* 0xffffff111fb37836 */ /* 0x000fe20000000000 */
[----:B------:R-:W-:Y:S02]  /*19890*/  ISETP.GE.AND P6, PT, R215, R228, PT ;  /* 0x000000e4d700720c */ /* 0x000fe40003fc6270 */
[----:B-1----:R-:W-:Y:S02]  /*198a0*/  FSEL R23, R185, -INF , P0 ;  /* 0xff800000b9177808 */ /* 0x002fe40000000000 */
        /* <DEDUP_REMOVED lines=11> */
[----:B------:R-:W-:Y:S01]  /*19960*/  ISETP.GE.AND P0, PT, R179, R236, PT ;  /* 0x000000ecb300720c */ /* 0x000fe20003f06270 */
        /* <DEDUP_REMOVED lines=119> */
[----:B------:R-:W-:Y:S02]  /*1a0e0*/  ISETP.GE.AND P0, PT, R59, R236, PT ;  /* 0x000000ec3b00720c */ /* 0x000fe40003f06270 */
[----:B------:R-:W-:Y:S02]  /*1a0f0*/  ISETP.GE.AND P5, PT, R63, R228, PT ;  /* 0x000000e43f00720c */ /* 0x000fe40003fa6270 */
[----:B------:R-:W-:Y:S02]  /*1a100*/  FSEL R64, R64, -INF , P1 ;  /* 0xff80000040407808 */ /* 0x000fe40000800000 */
[----:B------:R-:W-:Y:S02]  /*1a110*/  ISETP.GE.AND P1, PT, R57, R236, PT ;  /* 0x000000ec3900720c */ /* 0x000fe40003f26270 */
[----:B------:R-:W-:Y:S02]  /*1a120*/  FSEL R172, R30, -INF , !P6 ;  /* 0xff8000001eac7808 */ /* 0x000fe40007000000 */
[----:B------:R-:W-:-:S02]  /*1a130*/  ISETP.GE.AND P6, PT, R59, R228, PT ;  /* 0x000000e43b00720c */ /* 0x000fc40003fc6270 */
[----:B------:R-:W-:Y:S02]  /*1a140*/  FSEL R56, R56, -INF , P0 ;  /* 0xff80000038387808 */ /* 0x000fe40000000000 */
[----:B------:R-:W-:Y:S02]  /*1a150*/  FSEL R162, R64, -INF , !P5 ;  /* 0xff80000040a27808 */ /* 0x000fe40006800000 */
[----:B------:R-:W-:Y:S02]  /*1a160*/  ISETP.GE.AND P0, PT, R31, R236, PT ;  /* 0x000000ec1f00720c */ /* 0x000fe40003f06270 */
[----:B------:R-:W-:Y:S02]  /*1a170*/  ISETP.GE.AND P5, PT, R57, R228, PT ;  /* 0x000000e43900720c */ /* 0x000fe40003fa6270 */
[----:B------:R-:W-:Y:S02]  /*1a180*/  FSEL R66, R66, -INF , P1 ;  /* 0xff80000042427808 */ /* 0x000fe40000800000 */
        /* <DEDUP_REMOVED lines=21> */
[-C--:B------:R-:W-:Y:S02]  /*1a2e0*/  ISETP.GE.AND P0, PT, R179, R235.reuse, PT ;  /* 0x000000ebb300720c */ /* 0x080fe40003f06270 */
        /* <DEDUP_REMOVED lines=32> */
[----:B------:R-:W-:-:S02]  /*1a4f0*/  FSEL R41, R41, -INF , P1 ;  /* 0xff80000029297808 */ /* 0x000fc40000800000 */
[-C--:B------:R-:W-:Y:S02]  /*1a500*/  ISETP.GE.AND P0, PT, R161, R235.reuse, PT ;  /* 0x000000eba100720c */ /* 0x080fe40003f06270 */
[----:B------:R-:W-:Y:S02]  /*1a510*/  ISETP.GE.AND P1, PT, R195, R235, PT ;  /* 0x000000ebc300720c */ /* 0x000fe40003f26270 */
[----:B------:R-:W-:Y:S02]  /*1a520*/  FSEL R182, R39, -INF , !P6 ;  /* 0xff80000027b67808 */ /* 0x000fe40007000000 */
[----:B------:R-:W-:Y:S02]  /*1a530*/  ISETP.GE.AND P6, PT, R161, R234, PT ;  /* 0x000000eaa100720c */ /* 0x000fe40003fc6270 */
[----:B------:R-:W-:Y:S02]  /*1a540*/  FSEL R161, R41, -INF , !P5 ;  /* 0xff80000029a17808 */ /* 0x000fe40006800000 */
        /* <DEDUP_REMOVED lines=35> */
[----:B------:R-:W-:Y:S02]  /*1a780*/  ISETP.GE.AND P0, PT, R141, R235, PT ;  /* 0x000000eb8d00720c */ /* 0x000fe40003f06270 */
[----:B------:R-:W-:-:S02]  /*1a790*/  FMNMX3.FTZ R9, R134, R28, R23, !PT ;  /* 0x0000001c86097276 */ /* 0x000fc40007810017 */
[----:B------:R-:W-:Y:S02]  /*1a7a0*/  FSEL R190, R17, -INF , !P6 ;  /* 0xff80000011be7808 */ /* 0x000fe40007000000 */
[----:B------:R-:W-:Y:S02]  /*1a7b0*/  FSEL R188, R8, -INF , !P5 ;  /* 0xff80000008bc7808 */ /* 0x000fe40006800000 */
[----:B------:R-:W-:Y:S02]  /*1a7c0*/  ISETP.GE.AND P6, PT, R141, R234, PT ;  /* 0x000000ea8d00720c */ /* 0x000fe40003fc6270 */
[----:B------:R-:W-:Y:S02]  /*1a7d0*/  FSEL R4, R4, -INF , P0 ;  /* 0xff80000004047808 */ /* 0x000fe40000000000 */
[----:B------:R-:W-:Y:S02]  /*1a7e0*/  FMNMX3.FTZ R8, R9, R22, R14, !PT ;  /* 0x0000001609087276 */ /* 0x000fe4000781000e */
[----:B------:R-:W-:-:S02]  /*1a7f0*/  FMNMX3.FTZ R9, R3, R30, R26, !PT ;  /* 0x0000001e03097276 */ /* 0x000fc4000781001a */
[----:B------:R-:W-:Y:S02]  /*1a800*/  FSEL R186, R4, -INF , !P6 ;  /* 0xff80000004ba7808 */ /* 0x000fe40007000000 */
[----:B------:R-:W-:Y:S02]  /*1a810*/  FMNMX3.FTZ R4, R9, R24, R18, !PT ;  /* 0x0000001809047276 */ /* 0x000fe40007810012 */
[C---:B------:R-:W-:Y:S02]  /*1a820*/  ISETP.GE.AND P0, PT, R135.reuse, R235, PT ;  /* 0x000000eb8700720c */ /* 0x040fe40003f06270 */
[----:B------:R-:W-:Y:S02]  /*1a830*/  FMNMX3.FTZ R4, R4, R179, R175, !PT ;  /* 0x000000b304047276 */ /* 0x000fe400078100af */
[----:B------:R-:W-:Y:S02]  /*1a840*/  ISETP.GE.AND P6, PT, R135, R234, PT ;  /* 0x000000ea8700720c */ /* 0x000fe40003fc6270 */
[----:B------:R-:W-:-:S02]  /*1a850*/  FSEL R5, R5, -INF , P0 ;  /* 0xff80000005057808 */ /* 0x000fc40000000000 */
[----:B------:R-:W-:Y:S02]  /*1a860*/  FMNMX3.FTZ R4, R4, R173, R180, !PT ;  /* 0x000000ad04047276 */ /* 0x000fe400078100b4 */
[----:B------:R-:W-:Y:S02]  /*1a870*/  FSEL R168, R5, -INF , !P6 ;  /* 0xff80000005a87808 */ /* 0x000fe40007000000 */
[----:B------:R-:W-:-:S04]  /*1a880*/  FMNMX3.FTZ R5, R4, R167, R159, !PT ;  /* 0x000000a704057276 */ /* 0x000fc8000781009f */
[----:B------:R-:W-:Y:S02]  /*1a890*/  FMNMX3.FTZ R5, R5, R184, R182, !PT ;  /* 0x000000b805057276 */ /* 0x000fe400078100b6 */
[----:B------:R-:W-:Y:S02]  /*1a8a0*/  FMNMX3.FTZ R8, R8, R189, R185, !PT ;  /* 0x000000bd08087276 */ /* 0x000fe400078100b9 */
[----:B------:R-:W-:Y:S02]  /*1a8b0*/  FMNMX3.FTZ R5, R5, R161, R214, !PT ;  /* 0x000000a105057276 */ /* 0x000fe400078100d6 */
[----:B------:R-:W-:Y:S02]  /*1a8c0*/  FMNMX3.FTZ R8, R8, R183, R177, !PT ;  /* 0x000000b708087276 */ /* 0x000fe400078100b1 */
[----:B------:R-:W-:Y:S02]  /*1a8d0*/  FMNMX3.FTZ R5, R5, R252, R206, !PT ;  /* 0x000000fc05057276 */ /* 0x000fe400078100ce */
[----:B------:R-:W-:-:S02]  /*1a8e0*/  FMNMX3.FTZ R8, R8, R171, R169, !PT ;  /* 0x000000ab08087276 */ /* 0x000fc400078100a9 */
[----:B------:R-:W-:Y:S02]  /*1a8f0*/  ISETP.GE.AND P1, PT, R139, R235, PT ;  /* 0x000000eb8b00720c */ /* 0x000fe40003f26270 */
[----:B------:R-:W-:Y:S02]  /*1a900*/  FMNMX3.FTZ R5, R5, R242, R240, !PT ;  /* 0x000000f205057276 */ /* 0x000fe400078100f0 */
[----:B------:R-:W-:Y:S02]  /*1a910*/  FMNMX3.FTZ R8, R8, R155, R157, !PT ;  /* 0x0000009b08087276 */ /* 0x000fe4000781009d */
[----:B------:R-:W-:Y:S02]  /*1a920*/  FSEL R10, R10, -INF , P1 ;  /* 0xff8000000a0a7808 */ /* 0x000fe40000800000 */
[----:B------:R-:W-:Y:S02]  /*1a930*/  FMNMX3.FTZ R5, R5, R238, R216, !PT ;  /* 0x000000ee05057276 */ /* 0x000fe400078100d8 */
[----:B------:R-:W-:-:S02]  /*1a940*/  ISETP.GE.AND P5, PT, R139, R234, PT ;  /* 0x000000ea8b00720c */ /* 0x000fc40003fa6270 */
[-C--:B------:R-:W-:Y:S02]  /*1a950*/  ISETP.GE.AND P1, PT, R67, R235.reuse, PT ;  /* 0x000000eb4300720c */ /* 0x080fe40003f26270 */
[----:B------:R-:W-:Y:S02]  /*1a960*/  ISETP.GE.AND P0, PT, R65, R235, PT ;  /* 0x000000eb4100720c */ /* 0x000fe40003f06270 */
[----:B------:R-:W-:Y:S02]  /*1a970*/  FMNMX3.FTZ R9, R8, R165, R163, !PT ;  /* 0x000000a508097276 */ /* 0x000fe400078100a3 */
[----:B------:R-:W-:Y:S02]  /*1a980*/  FMNMX3.FTZ R5, R5, R192, R190, !PT ;  /* 0x000000c005057276 */ /* 0x000fe400078100be */
[----:B------:R-:W-:Y:S02]  /*1a990*/  FSEL R170, R10, -INF , !P5 ;  /* 0xff8000000aaa7808 */ /* 0x000fe40006800000 */
[----:B------:R-:W-:-:S02]  /*1a9a0*/  FSEL R7, R7, -INF , P1 ;  /* 0xff80000007077808 */ /* 0x000fc40000800000 */
[-C--:B------:R-:W-:Y:S02]  /*1a9b0*/  ISETP.GE.AND P5, PT, R67, R234.reuse, PT ;  /* 0x000000ea4300720c */ /* 0x080fe40003fa6270 */
[-C--:B------:R-:W-:Y:S02]  /*1a9c0*/  ISETP.GE.AND P1, PT, R63, R235.reuse, PT ;  /* 0x000000eb3f00720c */ /* 0x080fe40003f26270 */
[----:B------:R-:W-:Y:S02]  /*1a9d0*/  FSEL R6, R6, -INF , P0 ;  /* 0xff80000006067808 */ /* 0x000fe40000000000 */
[----:B------:R-:W-:Y:S02]  /*1a9e0*/  ISETP.GE.AND P6, PT, R65, R234, PT ;  /* 0x000000ea4100720c */ /* 0x000fe40003fc6270 */
[----:B------:R-:W-:Y:S02]  /*1a9f0*/  FMNMX3.FTZ R9, R9, R204, R202, !PT ;  /* 0x000000cc09097276 */ /* 0x000fe400078100ca */
[----:B------:R-:W-:-:S02]  /*1aa00*/  ISETP.GE.AND P0, PT, R59, R235, PT ;  /* 0x000000eb3b00720c */ /* 0x000fc40003f06270 */
[----:B------:R-:W-:Y:S02]  /*1aa10*/  FMNMX3.FTZ R5, R5, R188, R186, !PT ;  /* 0x000000bc05057276 */ /* 0x000fe400078100ba */
[----:B------:R-:W-:Y:S02]  /*1aa20*/  FSEL R166, R7, -INF , !P5 ;  /* 0xff80000007a67808 */ /* 0x000fe40006800000 */
[----:B------:R-:W-:Y:S02]  /*1aa30*/  FSEL R13, R13, -INF , P1 ;  /* 0xff8000000d0d7808 */ /* 0x000fe40000800000 */
[----:B------:R-:W-:Y:S02]  /*1aa40*/  ISETP.GE.AND P5, PT, R63, R234, PT ;  /* 0x000000ea3f00720c */ /* 0x000fe40003fa6270 */
[----:B------:R-:W-:Y:S02]  /*1aa50*/  FMNMX3.FTZ R9, R9, R250, R248, !PT ;  /* 0x000000fa09097276 */ /* 0x000fe400078100f8 */
[----:B------:R-:W-:-:S02]  /*1aa60*/  FSEL R164, R6, -INF , !P6 ;  /* 0xff80000006a47808 */ /* 0x000fc40007000000 */
        /* <DEDUP_REMOVED lines=8> */
[-C--:B------:R-:W-:Y:S02]  /*1aaf0*/  ISETP.GE.AND P5, PT, R57, R234.reuse, PT ;  /* 0x000000ea3900720c */ /* 0x080fe40003fa6270 */
[----:B------:R-:W-:Y:S02]  /*1ab00*/  ISETP.GE.AND P1, PT, R31, R234, PT ;  /* 0x000000ea1f00720c */ /* 0x000fe40003f26270 */
[----:B------:R-:W-:Y:S02]  /*1ab10*/  FSEL R27, R27, -INF , P0 ;  /* 0xff8000001b1b7808 */ /* 0x000fe40000000000 */
[----:B------:R-:W-:-:S02]  /*1ab20*/  FSEL R152, R12, -INF , !P6 ;  /* 0xff8000000c987808 */ /* 0x000fc40007000000 */
[----:B------:R-:W-:Y:S02]  /*1ab30*/  FMNMX3.FTZ R5, R5, R166, R164, !PT ;  /* 0x000000a605057276 */ /* 0x000fe400078100a4 */
[----:B------:R-:W-:Y:S02]  /*1ab40*/  FMNMX3.FTZ R9, R9, R200, R198, !PT ;  /* 0x000000c809097276 */ /* 0x000fe400078100c6 */
[----:B------:R-:W-:Y:S02]  /*1ab50*/  FSEL R150, R15, -INF , !P5 ;  /* 0xff8000000f967808 */ /* 0x000fe40006800000 */
[----:B------:R-:W-:Y:S02]  /*1ab60*/  FSEL R148, R27, -INF , !P1 ;  /* 0xff8000001b947808 */ /* 0x000fe40004800000 */
[----:B------:R-:W-:Y:S02]  /*1ab70*/  FMNMX3.FTZ R5, R5, R154, R152, !PT ;  /* 0x0000009a05057276 */ /* 0x000fe40007810098 */
[----:B------:R-:W-:-:S02]  /*1ab80*/  FMNMX3.FTZ R9, R9, R196, R194, !PT ;  /* 0x000000c409097276 */ /* 0x000fc400078100c2 */
[----:B------:R-:W-:Y:S02]  /*1ab90*/  FMNMX3.FTZ R4, R5, R150, R148, !PT ;  /* 0x0000009605047276 */ /* 0x000fe40007810094 */
        /* <DEDUP_REMOVED lines=11> */
[----:B----4-:R-:W-:-:S06]  /*1ac50*/  ULEA UR6, UR6, UR9, 0x18 ;  /* 0x0000000906067291 */ /* 0x010fcc000f8ec0ff */
[----:B------:R-:W-:Y:S02]  /*1ac60*/  LEA R2, R2, UR6, 0x1 ;  /* 0x0000000602027c11 */ /* 0x000fe4000f8e08ff */
[----:B-1----:R-:W-:Y:S02]  /*1ac70*/  FMNMX.FTZ R60, R5, R60, !PT ;  /* 0x0000003c053c7209 */ /* 0x002fe40007810000 */
        /* <DEDUP_REMOVED lines=8> */
[----:B------:R-:W-:Y:S01]  /*1ad00*/  IMAD.IADD R3, R151, 0x1, R2 ;  /* 0x0000000197037824 */ /* 0x000fe200078e0202 */
[----:B---3--:R-:W-:Y:S01]  /*1ad10*/  FMNMX.FTZ R62, R7, R62, !PT ;  /* 0x0000003e073e7209 */ /* 0x008fe20007810000 */
[----:B------:R-:W-:Y:S02]  /*1ad20*/  IMAD.IADD R151, R151, 0x1, R153 ;  /* 0x0000000197977824 */ /* 0x000fe400078e0299 */
[----:B--2---:R-:W-:Y:S01]  /*1ad30*/  FMUL.FTZ R135, R146, R60 ;  /* 0x0000003c92877220 */ /* 0x004fe20000410000 */
[----:B------:R-:W-:Y:S01]  /*1ad40*/  LDSM.16.MT88.4 R64, [R153+0x4000] ;  /* 0x004000009940783b */ /* 0x000fe20000004200 */
[----:B------:R-:W-:Y:S01]  /*1ad50*/  FSETP.NEU.FTZ.AND P1, PT, R62, -INF , PT ;  /* 0xff8000003e00780b */ /* 0x000fe20003f3d000 */
[----:B------:R-:W-:-:S02]  /*1ad60*/  FMUL.FTZ R143, R146, R62 ;  /* 0x0000003e928f7220 */ /* 0x000fc40000410000 */
[----:B------:R-:W1:Y:S01]  /*1ad70*/  LDSM.16.MT88.4 R36, [R151] ;  /* 0x000000009724783b */ /* 0x000e620000004200 */
[----:B------:R-:W-:Y:S02]  /*1ad80*/  FSEL R5, R62, RZ, P1 ;  /* 0x000000ff3e057208 */ /* 0x000fe40000800000 */
[----:B------:R-:W-:Y:S01]  /*1ad90*/  FSEL R143, R143, RZ, P1 ;  /* 0x000000ff8f8f7208 */ /* 0x000fe20000800000 */
[----:B------:R-:W-:Y:S01]  /*1ada0*/  FMUL.FTZ R147, R146, R147 ;  /* 0x0000009392937220 */ /* 0x000fe20000410000 */
[----:B------:R-:W-:Y:S01]  /*1adb0*/  FSEL R135, R135, RZ, P0 ;  /* 0x000000ff87877208 */ /* 0x000fe20000000000 */
[----:B------:R-:W-:Y:S01]  /*1adc0*/  FADD.FTZ R5, R134, -R5 ;  /* 0x8000000586057221 */ /* 0x000fe20000010000 */
[----:B------:R-:W-:Y:S01]  /*1add0*/  LDSM.16.MT88.4 R52, [R3+0x10000] ;  /* 0x010000000334783b */ /* 0x000fe20000004200 */
[-CC-:B------:R-:W-:Y:S01]  /*1ade0*/  FFMA.FTZ R144, R28, R146.reuse, -R143.reuse ;  /* 0x000000921c907223 */ /* 0x180fe2000001088f */
[-C--:B------:R-:W-:Y:S01]  /*1adf0*/  FFMA.FTZ R141, R23, R146.reuse, -R143 ;  /* 0x00000092178d7223 */ /* 0x080fe2000001088f */
[-C--:B------:R-:W-:Y:S01]  /*1ae00*/  FFMA.FTZ R140, R30, R146.reuse, -R135 ;  /* 0x000000921e8c7223 */ /* 0x080fe20000010887 */
[----:B------:R-:W-:Y:S01]  /*1ae10*/  FMUL.FTZ R149, R146, R5 ;  /* 0x0000000592957220 */ /* 0x000fe20000410000 */
[-CC-:B------:R-:W-:Y:S01]  /*1ae20*/  FFMA.FTZ R142, R22, R146.reuse, -R143.reuse ;  /* 0x00000092168e7223 */ /* 0x180fe2000001088f */
[-C--:B------:R-:W-:Y:S01]  /*1ae30*/  FFMA.FTZ R139, R14, R146.reuse, -R143 ;  /* 0x000000920e8b7223 */ /* 0x080fe2000001088f */
        /* <DEDUP_REMOVED lines=9> */
[----:B------:R-:W1:Y:S04]  /*1aed0*/  MUFU.EX2 R141, R141 ;  /* 0x0000008d008d7308 */ /* 0x000e680000000800 */
[----:B------:R-:W-:Y:S04]  /*1aee0*/  MUFU.EX2 R142, R142 ;  /* 0x0000008e008e7308 */ /* 0x000fe80000000800 */
[----:B------:R-:W1:Y:S04]  /*1aef0*/  MUFU.EX2 R139, R139 ;  /* 0x0000008b008b7308 */ /* 0x000e680000000800 */
[----:B------:R-:W-:Y:S04]  /*1af00*/  MUFU.EX2 R140, R140 ;  /* 0x0000008c008c7308 */ /* 0x000fe80000000800 */
[----:B------:R-:W2:Y:S04]  /*1af10*/  MUFU.EX2 R63, R63 ;  /* 0x0000003f003f7308 */ /* 0x000ea80000000800 */
[----:B------:R-:W-:Y:S04]  /*1af20*/  MUFU.EX2 R145, R145 ;  /* 0x0000009100917308 */ /* 0x000fe80000000800 */
[----:B------:R-:W4:Y:S01]  /*1af30*/  MUFU.EX2 R134, R134 ;  /* 0x0000008600867308 */ /* 0x000f220000000800 */
[-C--:B---3--:R-:W-:Y:S01]  /*1af40*/  FMUL.FTZ R48, R88, R149.reuse ;  /* 0x0000009558307220 */ /* 0x088fe20000410000 */
[----:B------:R-:W-:Y:S01]  /*1af50*/  FMUL.FTZ R49, R89, R149 ;  /* 0x0000009559317220 */ /* 0x000fe20000410000 */
[-C--:B-----5:R-:W-:Y:S01]  /*1af60*/  FMUL.FTZ R50, R90, R147.reuse ;  /* 0x000000935a327220 */ /* 0x0a0fe20000410000 */
[----:B------:R-:W-:Y:S01]  /*1af70*/  FMUL.FTZ R51, R91, R147 ;  /* 0x000000935b337220 */ /* 0x000fe20000410000 */
[----:B-1----:R-:W-:Y:S01]  /*1af80*/  F2FP.F16.F32.PACK_AB R4, R141, R144 ;  /* 0x000000908d04723e */ /* 0x002fe200000000ff */
[-C--:B------:R-:W-:Y:S01]  /*1af90*/  FMUL.FTZ R32, R104, R149.reuse ;  /* 0x0000009568207220 */ /* 0x080fe20000410000 */
[----:B------:R-:W-:Y:S01]  /*1afa0*/  F2FP.F16.F32.PACK_AB R6, R139, R142 ;  /* 0x0000008e8b06723e */ /* 0x000fe200000000ff */
[----:B------:R-:W-:Y:S01]  /*1afb0*/  FMUL.FTZ R33, R105, R149 ;  /* 0x0000009569217220 */ /* 0x000fe20000410000 */
[----:B--2---:R-:W-:Y:S01]  /*1afc0*/  F2FP.F16.F32.PACK_AB R5, R63, R140 ;  /* 0x0000008c3f05723e */ /* 0x004fe200000000ff */
[-C--:B------:R-:W-:Y:S01]  /*1afd0*/  FMUL.FTZ R34, R106, R147.reuse ;  /* 0x000000936a227220 */ /* 0x080fe20000410000 */
[----:B------:R-:W-:Y:S01]  /*1afe0*/  FMUL.FTZ R35, R107, R147 ;  /* 0x000000936b237220 */ /* 0x000fe20000410000 */
[----:B------:R-:W1:Y:S01]  /*1aff0*/  LDSM.16.MT88.4 R88, [R151+0x4000] ;  /* 0x004000009758783b */ /* 0x000e620000004200 */
[----:B------:R-:W-:Y:S01]  /*1b000*/  FMUL.FTZ R100, R100, R149 ;  /* 0x0000009564647220 */ /* 0x000fe20000410000 */
[----:B----4-:R-:W-:Y:S01]  /*1b010*/  F2FP.F16.F32.PACK_AB R7, R134, R145 ;  /* 0x000000918607723e */ /* 0x010fe200000000ff */
[----:B------:R-:W-:Y:S01]  /*1b020*/  FMUL.FTZ R101, R101, R149 ;  /* 0x0000009565657220 */ /* 0x000fe20000410000 */
[-C--:B------:R-:W-:Y:S01]  /*1b030*/  FMUL.FTZ R102, R102, R147.reuse ;  /* 0x0000009366667220 */ /* 0x080fe20000410000 */
[----:B------:R-:W-:-:S04]  /*1b040*/  FMUL.FTZ R103, R103, R147 ;  /* 0x0000009367677220 */ /* 0x000fc80000410000 */
[C---:B------:R-:W-:Y:S05]  /*1b050*/  HMMA.16816.F32 R32, R4.reuse, R36, R32 ;  /* 0x000000240420723c */ /* 0x040fea0000001820 */
[-C--:B------:R-:W-:Y:S01]  /*1b060*/  FMUL.FTZ R24, R112, R149.reuse ;  /* 0x0000009570187220 */ /* 0x080fe20000410000 */
[----:B------:R-:W-:Y:S01]  /*1b070*/  FMUL.FTZ R25, R113, R149 ;  /* 0x0000009571197220 */ /* 0x000fe20000410000 */
[-C--:B------:R-:W-:Y:S01]  /*1b080*/  FMUL.FTZ R26, R114, R147.reuse ;  /* 0x00000093721a7220 */ /* 0x080fe20000410000 */
[C---:B------:R-:W-:Y:S01]  /*1b090*/  HMMA.16816.F32 R36, R4.reuse, R38, R100 ;  /* 0x000000260424723c */ /* 0x040fe20000001864 */
[----:B------:R-:W2:Y:S02]  /*1b0a0*/  LDSM.16.MT88.4 R100, [R2+0xc800] ;  /* 0x00c800000264783b */ /* 0x000ea40000004200 */
[----:B------:R-:W-:Y:S01]  /*1b0b0*/  FMUL.FTZ R27, R115, R147 ;  /* 0x00000093731b7220 */ /* 0x000fe20000410000 */
[-C--:B------:R-:W-:Y:S01]  /*1b0c0*/  FMUL.FTZ R108, R108, R149.reuse ;  /* 0x000000956c6c7220 */ /* 0x080fe20000410000 */
[----:B------:R-:W-:Y:S01]  /*1b0d0*/  FMUL.FTZ R109, R109, R149 ;  /* 0x000000956d6d7220 */ /* 0x000fe20000410000 */
[-C--:B------:R-:W-:Y:S01]  /*1b0e0*/  FMUL.FTZ R110, R110, R147.reuse ;  /* 0x000000936e6e7220 */ /* 0x080fe20000410000 */
[----:B------:R-:W-:Y:S01]  /*1b0f0*/  FMUL.FTZ R111, R111, R147 ;  /* 0x000000936f6f7220 */ /* 0x000fe20000410000 */
[-C--:B------:R-:W-:Y:S01]  /*1b100*/  FMUL.FTZ R8, R128, R149.reuse ;  /* 0x0000009580087220 */ /* 0x080fe20000410000 */
[----:B------:R-:W-:Y:S01]  /*1b110*/  FMUL.FTZ R9, R129, R149 ;  /* 0x0000009581097220 */ /* 0x000fe20000410000 */
[C---:B------:R-:W-:Y:S03]  /*1b120*/  HMMA.16816.F32 R24, R4.reuse, R28, R24 ;  /* 0x0000001c0418723c */ /* 0x040fe60000001818 */
[-C--:B------:R-:W-:Y:S01]  /*1b130*/  FMUL.FTZ R10, R130, R147.reuse ;  /* 0x00000093820a7220 */ /* 0x080fe20000410000 */
[----:B------:R-:W-:Y:S01]  /*1b140*/  FMUL.FTZ R11, R131, R147 ;  /* 0x00000093830b7220 */ /* 0x000fe20000410000 */
[-C--:B------:R-:W-:Y:S01]  /*1b150*/  FMUL.FTZ R124, R124, R149.reuse ;  /* 0x000000957c7c7220 */ /* 0x080fe20000410000 */
[----:B------:R-:W-:Y:S01]  /*1b160*/  FMUL.FTZ R125, R125, R149 ;  /* 0x000000957d7d7220 */ /* 0x000fe20000410000 */
[-C--:B------:R-:W-:Y:S01]  /*1b170*/  FMUL.FTZ R126, R126, R147.reuse ;  /* 0x000000937e7e7220 */ /* 0x080fe20000410000 */
[----:B------:R-:W-:Y:S01]  /*1b180*/  FMUL.FTZ R127, R127, R147 ;  /* 0x000000937f7f7220 */ /* 0x000fe20000410000 */
        /* <DEDUP_REMOVED lines=60> */
[C---:B------:R-:W-:Y:S03]  /*1b550*/  HMMA.16816.F32 R48, R4.reuse, R52, R48 ;  /* 0x000000340430723c */ /* 0x040fe60000001830 */
[-CC-:B------:R-:W-:Y:S01]  /*1b560*/  FFMA.FTZ R180, R155, R146.reuse, -R143.reuse ;  /* 0x000000929bb47223 */ /* 0x180fe2000001088f */
[-CC-:B------:R-:W-:Y:S01]  /*1b570*/  FFMA.FTZ R157, R157, R146.reuse, -R143.reuse ;  /* 0x000000929d9d7223 */ /* 0x180fe2000001088f */
[-CC-:B------:R-:W-:Y:S01]  /*1b580*/  FFMA.FTZ R169, R169, R146.reuse, -R143.reuse ;  /* 0x00000092a9a97223 */ /* 0x180fe2000001088f */
[-C--:B------:R-:W-:Y:S01]  /*1b590*/  FFMA.FTZ R165, R165, R146.reuse, -R143 ;  /* 0x00000092a5a57223 */ /* 0x080fe2000001088f */
[-CC-:B------:R-:W-:Y:S01]  /*1b5a0*/  FFMA.FTZ R206, R206, R146.reuse, -R135.reuse ;  /* 0x00000092cece7223 */ /* 0x180fe20000010887 */
[-CC-:B------:R-:W-:Y:S01]  /*1b5b0*/  FFMA.FTZ R175, R242, R146.reuse, -R135.reuse ;  /* 0x00000092f2af7223 */ /* 0x180fe20000010887 */
[-C--:B------:R-:W-:Y:S01]  /*1b5c0*/  FFMA.FTZ R173, R216, R146.reuse, -R135 ;  /* 0x00000092d8ad7223 */ /* 0x080fe20000010887 */
[C---:B------:R-:W-:Y:S03]  /*1b5d0*/  HMMA.16816.F32 R56, R4.reuse, R64, R56 ;  /* 0x000000400438723c */ /* 0x040fe60000001838 */
[-CC-:B------:R-:W-:Y:S01]  /*1b5e0*/  FFMA.FTZ R250, R250, R146.reuse, -R143.reuse ;  /* 0x00000092fafa7223 */ /* 0x180fe2000001088f */
[-C--:B------:R-:W-:Y:S01]  /*1b5f0*/  FFMA.FTZ R246, R246, R146.reuse, -R143 ;  /* 0x00000092f6f67223 */ /* 0x080fe2000001088f */
[-C--:B------:R-:W-:Y:S01]  /*1b600*/  FFMA.FTZ R240, R240, R146.reuse, -R135 ;  /* 0x00000092f0f07223 */ /* 0x080fe20000010887 */
[-CC-:B------:R-:W-:Y:S01]  /*1b610*/  FFMA.FTZ R177, R200, R146.reuse, -R143.reuse ;  /* 0x00000092c8b17223 */ /* 0x180fe2000001088f */
[-C--:B------:R-:W-:Y:S01]  /*1b620*/  FFMA.FTZ R179, R194, R146.reuse, -R143 ;  /* 0x00000092c2b37223 */ /* 0x080fe2000001088f */
[-CC-:B------:R-:W-:Y:S01]  /*1b630*/  FFMA.FTZ R181, R192, R146.reuse, -R135.reuse ;  /* 0x00000092c0b57223 */ /* 0x180fe20000010887 */
[-CC-:B------:R-:W-:Y:S01]  /*1b640*/  FFMA.FTZ R183, R188, R146.reuse, -R135.reuse ;  /* 0x00000092bcb77223 */ /* 0x180fe20000010887 */
[C---:B------:R-:W-:Y:S03]  /*1b650*/  HMMA.16816.F32 R20, R4.reuse, R22, R116 ;  /* 0x000000160414723c */ /* 0x040fe60000001874 */
        /* <DEDUP_REMOVED lines=8> */
[----:B------:R-:W-:Y:S02]  /*1b6e0*/  LDSM.16.MT88.4 R92, [R153+0x800] ;  /* 0x00080000995c783b */ /* 0x000fe40000004200 */
[-CC-:B------:R-:W-:Y:S01]  /*1b6f0*/  FFMA.FTZ R178, R178, R146.reuse, -R143.reuse ;  /* 0x00000092b2b27223 */ /* 0x180fe2000001088f */
[-C--:B------:R-:W-:Y:S01]  /*1b700*/  FFMA.FTZ R172, R172, R146.reuse, -R143 ;  /* 0x00000092acac7223 */ /* 0x080fe2000001088f */
[----:B------:R-:W-:Y:S01]  /*1b710*/  FFMA.FTZ R168, R168, R146, -R135 ;  /* 0x00000092a8a87223 */ /* 0x000fe20000010887 */
[----:B------:R-:W-:Y:S02]  /*1b720*/  LDSM.16.MT88.4 R124, [R2+0xf800] ;  /* 0x00f80000027c783b */ /* 0x000fe40000004200 */
[C---:B------:R-:W-:Y:S02]  /*1b730*/  HMMA.16816.F32 R52, R4.reuse, R54, R84 ;  /* 0x000000360434723c */ /* 0x040fe40000001854 */
[----:B------:R-:W2:Y:S06]  /*1b740*/  LDSM.16.MT88.4 R84, [R3+0x10800] ;  /* 0x010800000354783b */ /* 0x000eac0000004200 */
[C---:B------:R-:W-:Y:S01]  /*1b750*/  HMMA.16816.F32 R64, R4.reuse, R66, R76 ;  /* 0x000000420440723c */ /* 0x040fe2000000184c */
[----:B------:R-:W2:Y:S07]  /*1b760*/  LDSM.16.MT88.4 R76, [R2+0x10800] ;  /* 0x01080000024c783b */ /* 0x000eae0000004200 */
[----:B-1----:R-:W-:Y:S03]  /*1b770*/  HMMA.16816.F32 R72, R4, R88, R72 ;  /* 0x000000580448723c */ /* 0x002fe60000001848 */
[----:B---3--:R-:W-:-:S02]  /*1b780*/  F2FP.F16.F32.PACK_AB R88, R110, R115 ;  /* 0x000000736e58723e */ /* 0x008fc400000000ff */
[----:B----4-:R-:W-:-:S03]  /*1b790*/  F2FP.F16.F32.PACK_AB R89, R113, R114 ;  /* 0x000000727159723e */ /* 0x010fc600000000ff */
[----:B------:R-:W-:Y:S03]  /*1b7a0*/  HMMA.16816.F32 R4, R4, R90, R104 ;  /* 0x0000005a0404723c */ /* 0x000fe60000001868 */
        /* <DEDUP_REMOVED lines=16> */
[C---:B------:R-:W-:Y:S03]  /*1b8b0*/  HMMA.16816.F32 R48, R88.reuse, R84, R48 ;  /* 0x000000545830723c */ /* 0x040fe60000001830 */
[-CC-:B------:R-:W-:Y:S01]  /*1b8c0*/  FFMA.FTZ R85, R159, R146.reuse, -R135.reuse ;  /* 0x000000929f557223 */ /* 0x180fe20000010887 */
[----:B------:R-:W-:Y:S01]  /*1b8d0*/  FFMA.FTZ R159, R182, R146, -R135 ;  /* 0x00000092b69f7223 */ /* 0x000fe20000010887 */
[----:B------:R-:W4:Y:S03]  /*1b8e0*/  MUFU.EX2 R116, R116 ;  /* 0x0000007400747308 */ /* 0x000f260000000800 */
[C---:B------:R-:W-:Y:S01]  /*1b8f0*/  HMMA.16816.F32 R24, R88.reuse, R92, R24 ;  /* 0x0000005c5818723c */ /* 0x040fe20000001818 */
[----:B------:R-:W-:Y:S07]  /*1b900*/  MUFU.EX2 R180, R180 ;  /* 0x000000b400b47308 */ /* 0x000fee0000000800 */
[C---:B------:R-:W-:Y:S01]  /*1b910*/  HMMA.16816.F32 R28, R88.reuse, R94, R28 ;  /* 0x0000005e581c723c */ /* 0x040fe2000000181c */
[----:B------:R-:W-:Y:S07]  /*1b920*/  MUFU.EX2 R157, R157 ;  /* 0x0000009d009d7308 */ /* 0x000fee0000000800 */
[C---:B------:R-:W-:Y:S01]  /*1b930*/  HMMA.16816.F32 R32, R88.reuse, R80, R32 ;  /* 0x000000505820723c */ /* 0x040fe20000001820 */
[----:B------:R-:W-:Y:S07]  /*1b940*/  MUFU.EX2 R117, R117 ;  /* 0x0000007500757308 */ /* 0x000fee0000000800 */
[C---:B------:R-:W-:Y:S01]  /*1b950*/  HMMA.16816.F32 R36, R88.reuse, R82, R36 ;  /* 0x000000525824723c */ /* 0x040fe20000001824 */
[----:B------:R-:W5:Y:S07]  /*1b960*/  MUFU.EX2 R184, R85 ;  /* 0x0000005500b87308 */ /* 0x000f6e0000000800 */
[C---:B------:R-:W-:Y:S01]  /*1b970*/  HMMA.16816.F32 R40, R88.reuse, R76, R40 ;  /* 0x0000004c5828723c */ /* 0x040fe20000001828 */
[----:B------:R-:W-:Y:S07]  /*1b980*/  MUFU.EX2 R182, R118 ;  /* 0x0000007600b67308 */ /* 0x000fee0000000800 */
[C---:B------:R-:W-:Y:S01]  /*1b990*/  HMMA.16816.F32 R44, R88.reuse, R78, R44 ;  /* 0x0000004e582c723c */ /* 0x040fe2000000182c */
[----:B------:R-:W3:Y:S01]  /*1b9a0*/  LDSM.16.MT88.4 R76, [R151+0x1000] ;  /* 0x00100000974c783b */ /* 0x000ee20000004200 */
[----:B------:R-:W2:Y:S06]  /*1b9b0*/  MUFU.EX2 R159, R159 ;  /* 0x0000009f009f7308 */ /* 0x000eac0000000800 */
[C---:B------:R-:W-:Y:S08]  /*1b9c0*/  HMMA.16816.F32 R52, R88.reuse, R86, R52 ;  /* 0x000000565834723c */ /* 0x040ff00000001834 */
[C---:B-1----:R-:W-:Y:S08]  /*1b9d0*/  HMMA.16816.F32 R72, R88.reuse, R100, R72 ;  /* 0x000000645848723c */ /* 0x042ff00000001848 */
[----:B------:R-:W-:Y:S01]  /*1b9e0*/  HMMA.16816.F32 R4, R88, R102, R4 ;  /* 0x000000665804723c */ /* 0x000fe20000001804 */
[----:B------:R-:W1:Y:S02]  /*1b9f0*/  LDSM.16.MT88.4 R88, [R153+0x5000] ;  /* 0x005000009958783b */ /* 0x000e640000004200 */
[----:B----4-:R-:W-:-:S02]  /*1ba00*/  F2FP.F16.F32.PACK_AB R84, R155, R116 ;  /* 0x000000749b54723e */ /* 0x010fc400000000ff */
[----:B-----5:R-:W-:Y:S01]  /*1ba10*/  F2FP.F16.F32.PACK_AB R85, R184, R117 ;  /* 0x00000075b855723e */ /* 0x020fe200000000ff */
[----:B------:R-:W4:Y:S01]  /*1ba20*/  LDSM.16.MT88.4 R80, [R3+0x11000] ;  /* 0x011000000350783b */ /* 0x000f220000004200 */
[----:B------:R-:W-:Y:S02]  /*1ba30*/  F2FP.F16.F32.PACK_AB R86, R157, R180 ;  /* 0x000000b49d56723e */ /* 0x000fe400000000ff */
[----:B--2---:R-:W-:Y:S01]  /*1ba40*/  F2FP.F16.F32.PACK_AB R87, R159, R182 ;  /* 0x000000b69f57723e */ /* 0x004fe200000000ff */
[----:B------:R-:W-:Y:S01]  /*1ba50*/  LDSM.16.MT88.4 R92, [R153+0x1000] ;  /* 0x00100000995c783b */ /* 0x000fe20000004200 */
[-CC-:B------:R-:W-:Y:S01]  /*1ba60*/  FFMA.FTZ R167, R214, R146.reuse, -R135.reuse ;  /* 0x00000092d6a77223 */ /* 0x180fe20000010887 */
[-C--:B------:R-:W-:Y:S01]  /*1ba70*/  FFMA.FTZ R118, R161, R146.reuse, -R135 ;  /* 0x00000092a1767223 */ /* 0x080fe20000010887 */
[----:B------:R-:W-:Y:S01]  /*1ba80*/  MUFU.EX2 R206, R206 ;  /* 0x000000ce00ce7308 */ /* 0x000fe20000000800 */
[----:B------:R-:W-:Y:S02]  /*1ba90*/  LDSM.16.MT88.4 R100, [R2+0xd800] ;  /* 0x00d800000264783b */ /* 0x000fe40000004200 */
[C---:B------:R-:W-:Y:S08]  /*1baa0*/  HMMA.16816.F32 R40, R84.reuse, R68, R40 ;  /* 0x000000445428723c */ /* 0x040ff00000001828 */
[C---:B------:R-:W-:Y:S01]  /*1bab0*/  HMMA.16816.F32 R44, R84.reuse, R70, R44 ;  /* 0x00000046542c723c */ /* 0x040fe2000000182c */
[----:B------:R-:W2:Y:S07]  /*1bac0*/  LDSM.16.MT88.4 R68, [R151+0x5000] ;  /* 0x005000009744783b */ /* 0x000eae0000004200 */
[C---:B---3--:R-:W-:Y:S08]  /*1bad0*/  HMMA.16816.F32 R16, R84.reuse, R96, R16 ;  /* 0x000000605410723c */ /* 0x048ff00000001810 */
        /* <DEDUP_REMOVED lines=8> */
[----:B------:R-:W-:Y:S03]  /*1bb60*/  HMMA.16816.F32 R12, R84, R106, R12 ;  /* 0x0000006a540c723c */ /* 0x000fe6000000180c */
[----:B------:R-:W-:-:S02]  /*1bb70*/  FFMA.FTZ R106, R163, R146, -R143 ;  /* 0x00000092a36a7223 */ /* 0x000fc4000001088f */
[----:B------:R4:W-:Y:S03]  /*1bb80*/  MUFU.EX2 R163, R165 ;  /* 0x000000a500a37308 */ /* 0x0009e60000000800 */
[----:B------:R-:W-:Y:S03]  /*1bb90*/  HMMA.16816.F32 R8, R84, R104, R8 ;  /* 0x000000685408723c */ /* 0x000fe60000001808 */
[-CC-:B------:R-:W-:Y:S01]  /*1bba0*/  FFMA.FTZ R105, R204, R146.reuse, -R143.reuse ;  /* 0x00000092cc697223 */ /* 0x180fe2000001088f */
[-C--:B------:R-:W-:Y:S01]  /*1bbb0*/  FFMA.FTZ R104, R202, R146.reuse, -R143 ;  /* 0x00000092ca687223 */ /* 0x080fe2000001088f */
[----:B------:R-:W3:Y:S01]  /*1bbc0*/  MUFU.EX2 R204, R106 ;  /* 0x0000006a00cc7308 */ /* 0x000ee20000000800 */
[----:B----4-:R-:W-:-:S03]  /*1bbd0*/  FFMA.FTZ R165, R252, R146, -R135 ;  /* 0x00000092fca57223 */ /* 0x010fc60000010887 */
[----:B------:R-:W-:Y:S04]  /*1bbe0*/  MUFU.EX2 R202, R105 ;  /* 0x0000006900ca7308 */ /* 0x000fe80000000800 */
[----:B------:R4:W-:Y:S04]  /*1bbf0*/  MUFU.EX2 R161, R104 ;  /* 0x0000006800a17308 */ /* 0x0009e80000000800 */
[----:B------:R-:W-:Y:S04]  /*1bc00*/  MUFU.EX2 R214, R118 ;  /* 0x0000007600d67308 */ /* 0x000fe80000000800 */
[----:B------:R-:W5:Y:S04]  /*1bc10*/  MUFU.EX2 R167, R167 ;  /* 0x000000a700a77308 */ /* 0x000f680000000800 */
[----:B------:R-:W1:Y:S01]  /*1bc20*/  MUFU.EX2 R165, R165 ;  /* 0x000000a500a57308 */ /* 0x000e620000000800 */
[----:B----4-:R-:W4:Y:S01]  /*1bc30*/  LDSM.16.MT88.4 R104, [R153+0x5800] ;  /* 0x005800009968783b */ /* 0x010f220000004200 */
[C---:B------:R-:W-:Y:S08]  /*1bc40*/  HMMA.16816.F32 R48, R84.reuse, R80, R48 ;  /* 0x000000505430723c */ /* 0x040ff00000001830 */
[C---:B------:R-:W-:Y:S01]  /*1bc50*/  HMMA.16816.F32 R52, R84.reuse, R82, R52 ;  /* 0x000000525434723c */ /* 0x040fe20000001834 */
[----:B------:R-:W4:Y:S07]  /*1bc60*/  LDSM.16.MT88.4 R80, [R151+0x1800] ;  /* 0x001800009750783b */ /* 0x000f2e0000004200 */
[----:B--2---:R-:W-:Y:S03]  /*1bc70*/  HMMA.16816.F32 R72, R84, R68, R72 ;  /* 0x000000445448723c */ /* 0x004fe60000001848 */
[----:B---3--:R-:W-:-:S02]  /*1bc80*/  F2FP.F16.F32.PACK_AB R68, R204, R163 ;  /* 0x000000a3cc44723e */ /* 0x008fc400000000ff */
[----:B-----5:R-:W-:-:S03]  /*1bc90*/  F2FP.F16.F32.PACK_AB R69, R167, R214 ;  /* 0x000000d6a745723e */ /* 0x020fc600000000ff */
[----:B------:R-:W-:Y:S03]  /*1bca0*/  HMMA.16816.F32 R4, R84, R70, R4 ;  /* 0x000000465404723c */ /* 0x000fe60000001804 */
[----:B------:R-:W-:Y:S02]  /*1bcb0*/  F2FP.F16.F32.PACK_AB R70, R161, R202 ;  /* 0x000000caa146723e */ /* 0x000fe400000000ff */
[----:B-1----:R-:W-:-:S03]  /*1bcc0*/  F2FP.F16.F32.PACK_AB R71, R206, R165 ;  /* 0x000000a5ce47723e */ /* 0x002fc600000000ff */
[C---:B------:R-:W-:Y:S08]  /*1bcd0*/  HMMA.16816.F32 R24, R84.reuse, R92, R24 ;  /* 0x0000005c5418723c */ /* 0x040ff00000001818 */
[----:B------:R-:W-:Y:S01]  /*1bce0*/  HMMA.16816.F32 R28, R84, R94, R28 ;  /* 0x0000005e541c723c */ /* 0x000fe2000000181c */
[----:B------:R-:W1:Y:S02]  /*1bcf0*/  LDSM.16.MT88.4 R92, [R153+0x1800] ;  /* 0x00180000995c783b */ /* 0x000e640000004200 */
[----:B------:R-:W-:-:S05]  /*1bd00*/  FFMA.FTZ R169, R248, R146, -R143 ;  /* 0x00000092f8a97223 */ /* 0x000fca000001088f */
        /* <DEDUP_REMOVED lines=8> */
[----:B------:R-:W3:Y:S02]  /*1bd90*/  LDSM.16.MT88.4 R88, [R2+0xe000] ;  /* 0x00e000000258783b */ /* 0x000ee40000004200 */
[-C--:B------:R-:W-:Y:S01]  /*1bda0*/  FFMA.FTZ R171, R244, R146.reuse, -R143 ;  /* 0x00000092f4ab7223 */ /* 0x080fe2000001088f */
[----:B------:R-:W-:Y:S01]  /*1bdb0*/  MUFU.EX2 R248, R250 ;  /* 0x000000fa00f87308 */ /* 0x000fe20000000800 */
[----:B------:R-:W-:Y:S03]  /*1bdc0*/  LDSM.16.MT88.4 R84, [R3+0x12000] ;  /* 0x012000000354783b */ /* 0x000fe60000004200 */
[C---:B----4-:R-:W-:Y:S03]  /*1bdd0*/  HMMA.16816.F32 R56, R68.reuse, R104, R56 ;  /* 0x000000684438723c */ /* 0x050fe60000001838 */
[----:B------:R-:W-:Y:S01]  /*1bde0*/  FFMA.FTZ R104, R238, R146, -R135 ;  /* 0x00000092ee687223 */ /* 0x000fe20000010887 */
[----:B------:R-:W4:Y:S04]  /*1bdf0*/  MUFU.EX2 R169, R169 ;  /* 0x000000a900a97308 */ /* 0x000f280000000800 */
[----:B------:R-:W-:Y:S01]  /*1be00*/  MUFU.EX2 R244, R246 ;  /* 0x000000f600f47308 */ /* 0x000fe20000000800 */
[C---:B------:R-:W-:Y:S03]  /*1be10*/  HMMA.16816.F32 R8, R68.reuse, R100, R8 ;  /* 0x000000644408723c */ /* 0x040fe60000001808 */
[----:B------:R-:W-:Y:S04]  /*1be20*/  MUFU.EX2 R171, R171 ;  /* 0x000000ab00ab7308 */ /* 0x000fe80000000800 */
[----:B------:R-:W-:Y:S01]  /*1be30*/  MUFU.EX2 R175, R175 ;  /* 0x000000af00af7308 */ /* 0x000fe20000000800 */
[C---:B------:R-:W-:Y:S01]  /*1be40*/  HMMA.16816.F32 R12, R68.reuse, R102, R12 ;  /* 0x00000066440c723c */ /* 0x040fe2000000180c */
[----:B------:R-:W-:Y:S02]  /*1be50*/  LDSM.16.MT88.4 R100, [R3+0xe000] ;  /* 0x00e000000364783b */ /* 0x000fe40000004200 */
[----:B------:R-:W5:Y:S04]  /*1be60*/  MUFU.EX2 R238, R240 ;  /* 0x000000f000ee7308 */ /* 0x000f680000000800 */
[----:B------:R3:W-:Y:S01]  /*1be70*/  MUFU.EX2 R216, R104 ;  /* 0x0000006800d87308 */ /* 0x0007e20000000800 */
[C---:B------:R-:W-:Y:S03]  /*1be80*/  HMMA.16816.F32 R32, R68.reuse, R80, R32 ;  /* 0x000000504420723c */ /* 0x040fe60000001820 */
[----:B------:R-:W5:Y:S05]  /*1be90*/  MUFU.EX2 R173, R173 ;  /* 0x000000ad00ad7308 */ /* 0x000f6a0000000800 */
[C---:B------:R-:W-:Y:S01]  /*1bea0*/  HMMA.16816.F32 R36, R68.reuse, R82, R36 ;  /* 0x000000524424723c */ /* 0x040fe20000001824 */
[----:B------:R-:W5:Y:S07]  /*1beb0*/  LDSM.16.MT88.4 R80, [R151+0x2000] ;  /* 0x002000009750783b */ /* 0x000f6e0000004200 */
[C---:B-1----:R-:W-:Y:S08]  /*1bec0*/  HMMA.16816.F32 R24, R68.reuse, R92, R24 ;  /* 0x0000005c4418723c */ /* 0x042ff00000001818 */
[C---:B------:R-:W-:Y:S01]  /*1bed0*/  HMMA.16816.F32 R28, R68.reuse, R94, R28 ;  /* 0x0000005e441c723c */ /* 0x040fe2000000181c */
[----:B------:R-:W1:Y:S07]  /*1bee0*/  LDSM.16.MT88.4 R92, [R153+0x2000] ;  /* 0x00200000995c783b */ /* 0x000e6e0000004200 */
[C---:B------:R-:W-:Y:S08]  /*1bef0*/  HMMA.16816.F32 R64, R68.reuse, R106, R64 ;  /* 0x0000006a4440723c */ /* 0x040ff00000001840 */
[C---:B--2---:R-:W-:Y:S08]  /*1bf00*/  HMMA.16816.F32 R72, R68.reuse, R96, R72 ;  /* 0x000000604448723c */ /* 0x044ff00000001848 */
[----:B------:R-:W-:Y:S03]  /*1bf10*/  HMMA.16816.F32 R4, R68, R98, R4 ;  /* 0x000000624404723c */ /* 0x000fe60000001804 */
[----:B----4-:R-:W-:Y:S01]  /*1bf20*/  F2FP.F16.F32.PACK_AB R68, R169, R248 ;  /* 0x000000f8a944723e */ /* 0x010fe200000000ff */
[----:B---3--:R-:W-:Y:S01]  /*1bf30*/  FFMA.FTZ R104, R196, R146, -R143 ;  /* 0x00000092c4687223 */ /* 0x008fe2000001088f */
[----:B-----5:R-:W-:-:S02]  /*1bf40*/  F2FP.F16.F32.PACK_AB R69, R238, R175 ;  /* 0x000000afee45723e */ /* 0x020fc400000000ff */
[----:B------:R-:W-:Y:S02]  /*1bf50*/  F2FP.F16.F32.PACK_AB R70, R171, R244 ;  /* 0x000000f4ab46723e */ /* 0x000fe400000000ff */
        /* <DEDUP_REMOVED lines=18> */
[----:B------:R-:W-:Y:S04]  /*1c080*/  MUFU.EX2 R179, R179 ;  /* 0x000000b300b37308 */ /* 0x000fe80000000800 */
        /* <DEDUP_REMOVED lines=11> */
[C---:B------:R-:W-:Y:S03]  /*1c140*/  HMMA.16816.F32 R64, R68.reuse, R90, R64 ;  /* 0x0000005a4440723c */ /* 0x040fe60000001840 */
[-C--:B------:R-:W-:Y:S01]  /*1c150*/  FFMA.FTZ R118, R166, R146.reuse, -R135 ;  /* 0x00000092a6767223 */ /* 0x080fe20000010887 */
[----:B------:R-:W-:Y:S01]  /*1c160*/  MUFU.EX2 R176, R178 ;  /* 0x000000b200b07308 */ /* 0x000fe20000000800 */
[----:B------:R-:W-:Y:S01]  /*1c170*/  FFMA.FTZ R144, R245, R149, R144 ;  /* 0x00000095f5907223 */ /* 0x000fe20000010090 */
[----:B------:R-:W-:Y:S01]  /*1c180*/  FFMA.FTZ R140, R243, R147, R140 ;  /* 0x00000093f38c7223 */ /* 0x000fe2000001008c */
[----:B------:R-:W-:Y:S01]  /*1c190*/  FFMA.FTZ R162, R162, R146, -R143 ;  /* 0x00000092a2a27223 */ /* 0x000fe2000001088f */
[C---:B---3--:R-:W-:Y:S08]  /*1c1a0*/  HMMA.16816.F32 R72, R68.reuse, R76, R72 ;  /* 0x0000004c4448723c */ /* 0x048ff00000001848 */
[----:B------:R-:W-:Y:S01]  /*1c1b0*/  HMMA.16816.F32 R4, R68, R78, R4 ;  /* 0x0000004e4404723c */ /* 0x000fe20000001804 */
[----:B------:R-:W3:Y:S02]  /*1c1c0*/  LDSM.16.MT88.4 R68, [R153+0x6800] ;  /* 0x006800009944783b */ /* 0x000ee40000004200 */
        /* <DEDUP_REMOVED lines=10> */
[----:B------:R-:W-:Y:S01]  /*1c270*/  MUFU.EX2 R170, R172 ;  /* 0x000000ac00aa7308 */ /* 0x000fe20000000800 */
[-CC-:B------:R-:W-:Y:S01]  /*1c280*/  FFMA.FTZ R152, R152, R146.reuse, -R135.reuse ;  /* 0x0000009298987223 */ /* 0x180fe20000010887 */
[C---:B------:R-:W-:Y:S05]  /*1c290*/  HMMA.16816.F32 R40, R76.reuse, R80, R40 ;  /* 0x000000504c28723c */ /* 0x040fea0000001828 */
[-CC-:B------:R-:W-:Y:S01]  /*1c2a0*/  FFMA.FTZ R150, R150, R146.reuse, -R135.reuse ;  /* 0x0000009296967223 */ /* 0x180fe20000010887 */
[----:B------:R-:W-:Y:S01]  /*1c2b0*/  MUFU.EX2 R191, R191 ;  /* 0x000000bf00bf7308 */ /* 0x000fe20000000800 */
[----:B------:R-:W-:Y:S01]  /*1c2c0*/  LDSM.16.MT88.4 R88, [R151+0x3000] ;  /* 0x003000009758783b */ /* 0x000fe20000004200 */
[C---:B------:R-:W-:Y:S03]  /*1c2d0*/  HMMA.16816.F32 R44, R76.reuse, R82, R44 ;  /* 0x000000524c2c723c */ /* 0x040fe6000000182c */
[----:B------:R-:W2:Y:S05]  /*1c2e0*/  LDSM.16.MT88.4 R80, [R151+0x6800] ;  /* 0x006800009750783b */ /* 0x000eaa0000004200 */
[C---:B-----5:R-:W-:Y:S08]  /*1c2f0*/  HMMA.16816.F32 R8, R76.reuse, R100, R8 ;  /* 0x000000644c08723c */ /* 0x060ff00000001808 */
[C---:B------:R-:W-:Y:S01]  /*1c300*/  HMMA.16816.F32 R12, R76.reuse, R102, R12 ;  /* 0x000000664c0c723c */ /* 0x040fe2000000180c */
[----:B------:R-:W4:Y:S07]  /*1c310*/  LDSM.16.MT88.4 R100, [R2+0xf000] ;  /* 0x00f000000264783b */ /* 0x000f2e0000004200 */
[C---:B---3--:R-:W-:Y:S08]  /*1c320*/  HMMA.16816.F32 R56, R76.reuse, R68, R56 ;  /* 0x000000444c38723c */ /* 0x048ff00000001838 */
[C---:B------:R-:W-:Y:S01]  /*1c330*/  HMMA.16816.F32 R64, R76.reuse, R70, R64 ;  /* 0x000000464c40723c */ /* 0x040fe20000001840 */
[----:B------:R-:W3:Y:S01]  /*1c340*/  LDSM.16.MT88.4 R68, [R153+0x7000] ;  /* 0x007000009944783b */ /* 0x000ee20000004200 */
[----:B------:R-:W5:Y:S04]  /*1c350*/  MUFU.EX2 R166, R168 ;  /* 0x000000a800a67308 */ /* 0x000f680000000800 */
[----:B------:R-:W-:Y:S02]  /*1c360*/  MUFU.EX2 R164, R118 ;  /* 0x0000007600a47308 */ /* 0x000fe40000000800 */
[C---:B------:R-:W-:Y:S02]  /*1c370*/  HMMA.16816.F32 R24, R76.reuse, R92, R24 ;  /* 0x0000005c4c18723c */ /* 0x040fe40000001818 */
[----:B------:R-:W4:Y:S06]  /*1c380*/  MUFU.EX2 R189, R189 ;  /* 0x000000bd00bd7308 */ /* 0x000f2c0000000800 */
[C---:B------:R-:W-:Y:S01]  /*1c390*/  HMMA.16816.F32 R28, R76.reuse, R94, R28 ;  /* 0x0000005e4c1c723c */ /* 0x040fe2000000181c */
[----:B------:R-:W3:Y:S07]  /*1c3a0*/  LDSM.16.MT88.4 R92, [R153+0x3000] ;  /* 0x00300000995c783b */ /* 0x000eee0000004200 */
[C---:B------:R-:W-:Y:S08]  /*1c3b0*/  HMMA.16816.F32 R32, R76.reuse, R84, R32 ;  /* 0x000000544c20723c */ /* 0x040ff00000001820 */
[----:B------:R-:W-:Y:S01]  /*1c3c0*/  HMMA.16816.F32 R36, R76, R86, R36 ;  /* 0x000000564c24723c */ /* 0x000fe20000001824 */
[----:B------:R-:W3:Y:S02]  /*1c3d0*/  LDSM.16.MT88.4 R84, [R2+0x13000] ;  /* 0x013000000254783b */ /* 0x000ee40000004200 */
[----:B------:R-:W-:Y:S01]  /*1c3e0*/  FFMA.FTZ R146, R148, R146, -R135 ;  /* 0x0000009294927223 */ /* 0x000fe20000010887 */
[----:B------:R-:W-:Y:S01]  /*1c3f0*/  FADD.FTZ R141, R141, R144 ;  /* 0x000000908d8d7221 */ /* 0x000fe20000010000 */
[----:B------:R-:W-:-:S03]  /*1c400*/  FADD.FTZ R140, R63, R140 ;  /* 0x0000008c3f8c7221 */ /* 0x000fc60000010000 */
[----:B------:R-:W-:Y:S03]  /*1c410*/  HMMA.16816.F32 R16, R76, R96, R16 ;  /* 0x000000604c10723c */ /* 0x000fe60000001810 */
[----:B------:R-:W-:Y:S01]  /*1c420*/  FADD.FTZ R142, R142, R141 ;  /* 0x0000008d8e8e7221 */ /* 0x000fe20000010000 */
[----:B------:R-:W-:-:S04]  /*1c430*/  FADD.FTZ R145, R145, R140 ;  /* 0x0000008c91917221 */ /* 0x000fc80000010000 */
[C---:B------:R-:W-:Y:S01]  /*1c440*/  HMMA.16816.F32 R20, R76.reuse, R98, R20 ;  /* 0x000000624c14723c */ /* 0x040fe20000001814 */
[----:B------:R-:W-:Y:S07]  /*1c450*/  MUFU.EX2 R160, R162 ;  /* 0x000000a200a07308 */ /* 0x000fee0000000800 */
[C---:B------:R-:W-:Y:S01]  /*1c460*/  HMMA.16816.F32 R48, R76.reuse, R104, R48 ;  /* 0x000000684c30723c */ /* 0x040fe20000001830 */
[----:B------:R-:W3:Y:S07]  /*1c470*/  MUFU.EX2 R193, R193 ;  /* 0x000000c100c17308 */ /* 0x000eee0000000800 */
[C---:B------:R-:W-:Y:S01]  /*1c480*/  HMMA.16816.F32 R52, R76.reuse, R106, R52 ;  /* 0x0000006a4c34723c */ /* 0x040fe20000001834 */
[----:B------:R-:W-:Y:S07]  /*1c490*/  MUFU.EX2 R143, R158 ;  /* 0x0000009e008f7308 */ /* 0x000fee0000000800 */
[C---:B--2---:R-:W-:Y:S01]  /*1c4a0*/  HMMA.16816.F32 R72, R76.reuse, R80, R72 ;  /* 0x000000504c48723c */ /* 0x044fe20000001848 */
[----:B------:R-:W-:Y:S07]  /*1c4b0*/  MUFU.EX2 R154, R156 ;  /* 0x0000009c009a7308 */ /* 0x000fee0000000800 */
[----:B------:R-:W-:Y:S03]  /*1c4c0*/  HMMA.16816.F32 R4, R76, R82, R4 ;  /* 0x000000524c04723c */ /* 0x000fe60000001804 */
[----:B-1----:R-:W-:Y:S01]  /*1c4d0*/  F2FP.F16.F32.PACK_AB R76, R185, R176 ;  /* 0x000000b0b94c723e */ /* 0x002fe200000000ff */
[----:B------:R-:W-:Y:S01]  /*1c4e0*/  MUFU.EX2 R195, R195 ;  /* 0x000000c300c37308 */ /* 0x000fe20000000800 */
[----:B-----5:R-:W-:-:S03]  /*1c4f0*/  F2FP.F16.F32.PACK_AB R77, R166, R191 ;  /* 0x000000bfa64d723e */ /* 0x020fc600000000ff */
[----:B------:R-:W1:Y:S01]  /*1c500*/  MUFU.EX2 R152, R152 ;  /* 0x0000009800987308 */ /* 0x000e620000000800 */
[----:B------:R-:W-:-:S03]  /*1c510*/  F2FP.F16.F32.PACK_AB R78, R170, R187 ;  /* 0x000000bbaa4e723e */ /* 0x000fc600000000ff */
[----:B------:R-:W-:Y:S01]  /*1c520*/  MUFU.EX2 R135, R150 ;  /* 0x0000009600877308 */ /* 0x000fe20000000800 */
[----:B----4-:R-:W-:-:S03]  /*1c530*/  F2FP.F16.F32.PACK_AB R79, R189, R164 ;  /* 0x000000a4bd4f723e */ /* 0x010fc600000000ff */
[----:B------:R-:W2:Y:S01]  /*1c540*/  MUFU.EX2 R146, R146 ;  /* 0x0000009200927308 */ /* 0x000ea20000000800 */
[----:B------:R-:W-:Y:S01]  /*1c550*/  FADD.FTZ R142, R139, R142 ;  /* 0x0000008e8b8e7221 */ /* 0x000fe20000010000 */
[----:B------:R-:W-:Y:S01]  /*1c560*/  FADD.FTZ R145, R134, R145 ;  /* 0x0000009186917221 */ /* 0x000fe20000010000 */
[----:B------:R-:W4:Y:S01]  /*1c570*/  LDSM.16.MT88.4 R96, [R3+0xf000] ;  /* 0x00f000000360783b */ /* 0x000f220000004200 */
[C---:B------:R-:W-:Y:S03]  /*1c580*/  HMMA.16816.F32 R8, R76.reuse, R100, R8 ;  /* 0x000000644c08723c */ /* 0x040fe60000001808 */
[----:B------:R-:W-:Y:S01]  /*1c590*/  FADD.FTZ R115, R115, R142 ;  /* 0x0000008e73737221 */ /* 0x000fe20000010000 */
[----:B------:R-:W-:Y:S01]  /*1c5a0*/  FADD.FTZ R114, R114, R145 ;  /* 0x0000009172727221 */ /* 0x000fe20000010000 */
[----:B------:R-:W5:Y:S02]  /*1c5b0*/  LDSM.16.MT88.4 R104, [R3+0x13000] ;  /* 0x013000000368783b */ /* 0x000f640000004200 */
[----:B------:R-:W-:Y:S01]  /*1c5c0*/  FADD.FTZ R110, R110, R115 ;  /* 0x000000736e6e7221 */ /* 0x000fe20000010000 */
[----:B------:R-:W-:Y:S01]  /*1c5d0*/  FADD.FTZ R113, R113, R114 ;  /* 0x0000007271717221 */ /* 0x000fe20000010000 */
[----:B------:R-:W5:Y:S01]  /*1c5e0*/  LDSM.16.MT88.4 R80, [R151+0x7000] ;  /* 0x007000009750783b */ /* 0x000f620000004200 */
[----:B---3--:R-:W-:Y:S03]  /*1c5f0*/  HMMA.16816.F32 R56, R76, R68, R56 ;  /* 0x000000444c38723c */ /* 0x008fe60000001838 */
[----:B------:R-:W-:Y:S01]  /*1c600*/  F2FP.F16.F32.PACK_AB R68, R193, R160 ;  /* 0x000000a0c144723e */ /* 0x000fe200000000ff */
[----:B------:R-:W-:Y:S01]  /*1c610*/  FADD.FTZ R111, R111, R110 ;  /* 0x0000006e6f6f7221 */ /* 0x000fe20000010000 */
[----:B-1----:R-:W-:Y:S01]  /*1c620*/  F2FP.F16.F32.PACK_AB R69, R152, R195 ;  /* 0x000000c39845723e */ /* 0x002fe200000000ff */
[----:B------:R-:W-:-:S02]  /*1c630*/  FADD.FTZ R112, R112, R113 ;  /* 0x0000007170707221 */ /* 0x000fc40000010000 */
[C---:B------:R-:W-:Y:S03]  /*1c640*/  HMMA.16816.F32 R64, R76.reuse, R70, R64 ;  /* 0x000000464c40723c */ /* 0x040fe60000001840 */
[----:B------:R-:W-:Y:S02]  /*1c650*/  F2FP.F16.F32.PACK_AB R70, R154, R143 ;  /* 0x0000008f9a46723e */ /* 0x000fe400000000ff */
[----:B--2---:R-:W-:Y:S01]  /*1c660*/  F2FP.F16.F32.PACK_AB R71, R146, R135 ;  /* 0x000000879247723e */ /* 0x004fe200000000ff */
[----:B------:R-:W-:Y:S01]  /*1c670*/  FADD.FTZ R111, R108, R111 ;  /* 0x0000006f6c6f7221 */ /* 0x000fe20000010000 */
        /* <DEDUP_REMOVED lines=23> */
[----:B------:R-:W-:Y:S05]  /*1c7f0*/  HMMA.16816.F32 R12, R76, R102, R12 ;  /* 0x000000664c0c723c */ /* 0x000fea000000180c */
[----:B------:R-:W-:Y:S01]  /*1c800*/  FADD.FTZ R161, R161, R202 ;  /* 0x000000caa1a17221 */ /* 0x000fe20000010000 */
[----:B------:R-:W-:Y:S01]  /*1c810*/  LDSM.16.MT88.4 R100, [R151+0x3800] ;  /* 0x003800009764783b */ /* 0x000fe20000004200 */
[----:B------:R-:W-:Y:S02]  /*1c820*/  FADD.FTZ R206, R206, R165 ;  /* 0x000000a5cece7221 */ /* 0x000fe40000010000 */
[----:B------:R-:W-:Y:S01]  /*1c830*/  FADD.FTZ R248, R248, R161 ;  /* 0x000000a1f8f87221 */ /* 0x000fe20000010000 */
[----:B------:R-:W-:Y:S01]  /*1c840*/  LDSM.16.MT88.4 R148, [R151+0x7800] ;  /* 0x007800009794783b */ /* 0x000fe20000004200 */
[----:B------:R-:W-:-:S02]  /*1c850*/  FADD.FTZ R175, R175, R206 ;  /* 0x000000ceafaf7221 */ /* 0x000fc40000010000 */
[----:B------:R-:W-:Y:S02]  /*1c860*/  FADD.FTZ R169, R169, R248 ;  /* 0x000000f8a9a97221 */ /* 0x000fe40000010000 */
[----:B------:R-:W-:Y:S02]  /*1c870*/  FADD.FTZ R175, R238, R175 ;  /* 0x000000afeeaf7221 */ /* 0x000fe40000010000 */
[----:B------:R-:W-:Y:S02]  /*1c880*/  FADD.FTZ R244, R244, R169 ;  /* 0x000000a9f4f47221 */ /* 0x000fe40000010000 */
[----:B------:R-:W-:Y:S02]  /*1c890*/  FADD.FTZ R216, R216, R175 ;  /* 0x000000afd8d87221 */ /* 0x000fe40000010000 */
[----:B------:R-:W-:Y:S02]  /*1c8a0*/  FADD.FTZ R244, R171, R244 ;  /* 0x000000f4abf47221 */ /* 0x000fe40000010000 */
[----:B------:R-:W-:Y:S01]  /*1c8b0*/  FADD.FTZ R216, R173, R216 ;  /* 0x000000d8add87221 */ /* 0x000fe20000010000 */
[----:B------:R-:W-:Y:S03]  /*1c8c0*/  HMMA.16816.F32 R16, R76, R96, R16 ;  /* 0x000000604c10723c */ /* 0x000fe60000001810 */
[----:B------:R-:W-:Y:S01]  /*1c8d0*/  FADD.FTZ R177, R177, R244 ;  /* 0x000000f4b1b17221 */ /* 0x000fe20000010000 */
[----:B------:R-:W-:-:S04]  /*1c8e0*/  FADD.FTZ R181, R181, R216 ;  /* 0x000000d8b5b57221 */ /* 0x000fc80000010000 */
[----:B------:R-:W-:Y:S03]  /*1c8f0*/  HMMA.16816.F32 R20, R76, R98, R20 ;  /* 0x000000624c14723c */ /* 0x000fe60000001814 */
[----:B------:R-:W-:Y:S01]  /*1c900*/  FADD.FTZ R177, R196, R177 ;  /* 0x000000b1c4b17221 */ /* 0x000fe20000010000 */
[----:B------:R-:W-:-:S04]  /*1c910*/  FADD.FTZ R188, R188, R181 ;  /* 0x000000b5bcbc7221 */ /* 0x000fc80000010000 */
        /* <DEDUP_REMOVED lines=8> */
[----:B------:R-:W4:Y:S04]  /*1c9a0*/  LDSM.16.MT88.4 R12, [R153+0x3800] ;  /* 0x00380000990c783b */ /* 0x000f280000004200 */
        /* <DEDUP_REMOVED lines=41> */
.L_x_7553:
[----:B------:R-:W-:-:S07]  /*1cc40*/  IADD3 R138, PT, PT, R0, -0x1, RZ ;  /* 0xffffffff008a7810 */ /* 0x000fce0007ffe0ff */
.L_x_7562:
[----:B------:R-:W-:Y:S05]  /*1cc50*/  BSYNC B2 ;  /* 0x0000000000027941 */ /* 0x000fea0003800000 */
.L_x_7552:
        /* <DEDUP_REMOVED lines=12> */
.L_x_7570:
        /* <DEDUP_REMOVED lines=78> */
.L_x_7565:
[----:B------:R-:W-:Y:S05]  /*1d200*/  BSYNC.RECONVERGENT B0 ;  /* 0x0000000000007941 */ /* 0x000fea0003800200 */
.L_x_7564:
        /* <DEDUP_REMOVED lines=13> */
[----:B------:R-:W-:Y:S02]  /*1d2e0*/  SHF.R.U32.HI R209, RZ, 0x1, R210 ;  /* 0x00000001ffd17819 */ /* 0x000fe400000116d2 */
[-C--:B------:R-:W-:Y:S01]  /*1d2f0*/  IADD3.X R9, PT, PT, R11, R238.reuse, RZ, P0, !PT ;  /* 0x000000ee0b097210 */ /* 0x080fe200007fe4ff */
[----:B-1----:R-:W-:Y:S01]  /*1d300*/  ULEA UR6, UR7, UR11, 0x18 ;  /* 0x0000000b07067291 */ /* 0x002fe2000f8ec0ff */
[-C--:B------:R-:W-:Y:S02]  /*1d310*/  IADD3 R12, P0, PT, R8, R237.reuse, RZ ;  /* 0x000000ed080c7210 */ /* 0x080fe40007f1e0ff */
[----:B------:R-:W-:Y:S02]  /*1d320*/  LOP3.LUT R3, R209, 0x8, RZ, 0xc0, !PT ;  /* 0x00000008d1037812 */ /* 0x000fe400078ec0ff */
[-C--:B------:R-:W-:Y:S02]  /*1d330*/  IADD3.X R13, PT, PT, R9, R238.reuse, RZ, P0, !PT ;  /* 0x000000ee090d7210 */ /* 0x080fe400007fe4ff */
[----:B------:R-:W-:Y:S02]  /*1d340*/  LEA R247, R7, UR6, 0x1 ;  /* 0x0000000607f77c11 */ /* 0x000fe4000f8e08ff */
[----:B------:R-:W-:Y:S02]  /*1d350*/  IADD3 R14, P0, PT, R12, R237, RZ ;  /* 0x000000ed0c0e7210 */ /* 0x000fe40007f1e0ff */
[----:B------:R-:W-:Y:S01]  /*1d360*/  SHF.L.U32 R216, R210, 0x6, RZ ;  /* 0x00000006d2d87819 */ /* 0x000fe200000006ff */
[----:B------:R-:W-:Y:S01]  /*1d370*/  @!PT LDS RZ, [RZ] ;  /* 0x00000000fffff984 */ /* 0x000fe20000000800 */
[----:B------:R-:W-:Y:S01]  /*1d380*/  @!PT LDS RZ, [RZ] ;  /* 0x00000000fffff984 */ /* 0x000fe20000000800 */
[----:B------:R-:W-:Y:S01]  /*1d390*/  @!PT LDS RZ, [RZ] ;  /* 0x00000000fffff984 */ /* 0x000fe20000000800 */
[----:B------:R-:W-:Y:S01]  /*1d3a0*/  LDGSTS.E.BYPASS.LTC128B.128 [R247+0xc000], desc[UR4][R222.64] ;  /* 0x0c000000def77fae */ /* 0x000fe2000b981a04 */
[-C--:B------:R-:W-:Y:S02]  /*1d3b0*/  IADD3.X R15, PT, PT, R13, R238.reuse, RZ, P0, !PT ;  /* 0x000000ee0d0f7210 */ /* 0x080fe400007fe4ff */
[----:B------:R-:W-:Y:S02]  /*1d3c0*/  LOP3.LUT R6, R3, 0x1c0, R216, 0xf8, !PT ;  /* 0x000001c003067812 */ /* 0x000fe400078ef8d8 */
[----:B------:R-:W-:Y:S02]  /*1d3d0*/  LOP3.LUT R5, R216, 0x200, RZ, 0xc0, !PT ;  /* 0x00000200d8057812 */ /* 0x000fe400078ec0ff */
[----:B------:R-:W-:Y:S01]  /*1d3e0*/  LOP3.LUT R215, R6, R215, RZ, 0x3c, !PT ;  /* 0x000000d706d77212 */ /* 0x000fe200078e3cff */
[----:B------:R-:W-:Y:S01]  /*1d3f0*/  LDGSTS.E.BYPASS.LTC128B.128 [R247+0x10000], desc[UR4][R222.64+0x80] ;  /* 0x10000080def77fae */ /* 0x000fe2000b981a04 */
[-C--:B------:R-:W-:Y:S02]  /*1d400*/  IADD3 R6, P0, PT, R14, R237.reuse, RZ ;  /* 0x000000ed0e067210 */ /* 0x080fe40007f1e0ff */
[----:B------:R-:W-:Y:S02]  /*1d410*/  SHF.L.U32 R4, R210, 0x5, RZ ;  /* 0x00000005d2047819 */ /* 0x000fe400000006ff */
[-C--:B------:R-:W-:Y:S02]  /*1d420*/  IADD3.X R7, PT, PT, R15, R238.reuse, RZ, P0, !PT ;  /* 0x000000ee0f077210 */ /* 0x080fe400007fe4ff */
[-C--:B------:R-:W-:Y:S01]  /*1d430*/  IADD3 R20, P0, PT, R6, R237.reuse, RZ ;  /* 0x000000ed06147210 */ /* 0x080fe20007f1e0ff */
[----:B------:R-:W-:Y:S01]  /*1d440*/  LDGSTS.E.BYPASS.LTC128B.128 [R247+0xc800], desc[UR4][R10.64] ;  /* 0x0c8000000af77fae */ /* 0x000fe2000b981a04 */
[----:B------:R-:W-:Y:S02]  /*1d450*/  LOP3.LUT R4, R5, 0x7c00, R4, 0xf8, !PT ;  /* 0x00007c0005047812 */ /* 0x000fe400078ef804 */
[-C--:B------:R-:W-:Y:S02]  /*1d460*/  IADD3.X R21, PT, PT, R7, R238.reuse, RZ, P0, !PT ;  /* 0x000000ee07157210 */ /* 0x080fe400007fe4ff */
[----:B------:R-:W-:Y:S02]  /*1d470*/  IADD3 R22, P0, PT, R20, R237, RZ ;  /* 0x000000ed14167210 */ /* 0x000fe40007f1e0ff */
[----:B------:R-:W-:Y:S01]  /*1d480*/  LOP3.LUT R4, R4, R215, RZ, 0xfc, !PT ;  /* 0x000000d704047212 */ /* 0x000fe200078efcff */
[----:B------:R-:W-:Y:S01]  /*1d490*/  LDGSTS.E.BYPASS.LTC128B.128 [R247+0x10800], desc[UR4][R10.64+0x80] ;  /* 0x108000800af77fae */ /* 0x000fe2000b981a04 */
[----:B------:R-:W-:Y:S02]  /*1d4a0*/  IADD3.X R23, PT, PT, R21, R238, RZ, P0, !PT ;  /* 0x000000ee15177210 */ /* 0x000fe400007fe4ff */
[----:B------:R-:W-:Y:S02]  /*1d4b0*/  LEA R181, R4, UR6, 0x1 ;  /* 0x0000000604b57c11 */ /* 0x000fe4000f8e08ff */
[C---:B------:R-:W-:Y:S02]  /*1d4c0*/  LOP3.LUT P0, RZ, R210.reuse, 0x2, RZ, 0xc0, !PT ;  /* 0x00000002d2ff7812 */ /* 0x040fe4000780c0ff */
[----:B------:R-:W-:Y:S01]  /*1d4d0*/  LOP3.LUT P2, RZ, R210, 0x4, RZ, 0xc0, !PT ;  /* 0x00000004d2ff7812 */ /* 0x000fe2000784c0ff */
[----:B------:R-:W-:Y:S01]  /*1d4e0*/  LDGSTS.E.BYPASS.LTC128B.128 [R247+0xd000], desc[UR4][R8.64] ;  /* 0x0d00000008f77fae */ /* 0x000fe2000b981a04 */
[----:B------:R-:W-:Y:S02]  /*1d4f0*/  SEL R214, R212, 0xffffffe0, !P0 ;  /* 0xffffffe0d4d67807 */ /* 0x000fe40004000000 */
[----:B------:R-:W-:Y:S02]  /*1d500*/  IADD3 R240, PT, PT, R240, -0x1, RZ ;  /* 0xfffffffff0f07810 */ /* 0x000fe40007ffe0ff */
[----:B------:R-:W-:Y:S02]  /*1d510*/  IADD3 R134, PT, PT, R213, R214, RZ ;  /* 0x000000d6d5867210 */ /* 0x000fe40007ffe0ff */
[----:B------:R-:W-:Y:S01]  /*1d520*/  IADD3 R180, PT, PT, R214, R181, RZ ;  /* 0x000000b5d6b47210 */ /* 0x000fe20007ffe0ff */
[----:B------:R1:W-:Y:S01]  /*1d530*/  LDGSTS.E.BYPASS.LTC128B.128 [R247+0x11000], desc[UR4][R8.64+0x80] ;  /* 0x1100008008f77fae */ /* 0x0003e2000b981a04 */
        /* <DEDUP_REMOVED lines=8> */
[----:B------:R-:W-:Y:S08]  /*1d5c0*/  LDGSTS.E.BYPASS.LTC128B.128 [R247+0x13000], desc[UR4][R20.64+0x80] ;  /* 0x1300008014f77fae */ /* 0x000ff0000b981a04 */
[----:B------:R-:W-:Y:S08]  /*1d5d0*/  LDGSTS.E.BYPASS.LTC128B.128 [R247+0xf800], desc[UR4][R22.64] ;  /* 0x0f80000016f77fae */ /* 0x000ff0000b981a04 */
[----:B------:R3:W-:Y:S08]  /*1d5e0*/  LDGSTS.E.BYPASS.LTC128B.128 [R247+0x13800], desc[UR4][R22.64+0x80] ;  /* 0x1380008016f77fae */ /* 0x0007f0000b981a04 */
[----:B------:R-:W-:Y:S08]  /*1d5f0*/  LDSM.16.M88.4 R64, [R181] ;  /* 0x00000000b540783b */ /* 0x000ff00000000200 */
[----:B-1----:R-:W2:Y:S08]  /*1d600*/  LDSM.16.M88.4 R8, [R213+0x4000] ;  /* 0x00400000d508783b */ /* 0x002eb00000000200 */
        /* <DEDUP_REMOVED lines=29> */
[C---:B-1----:R-:W-:Y:S08]  /*1d7e0*/  HMMA.16816.F32 R60, R64.reuse, R136, RZ ;  /* 0x00000088403c723c */ /* 0x042ff000000018ff */
[----:B------:R-:W-:Y:S01]  /*1d7f0*/  HMMA.16816.F32 R64, R64, R138, RZ ;  /* 0x0000008a4040723c */ /* 0x000fe200000018ff */
[----:B------:R-:W1:Y:S07]  /*1d800*/  LDSM.16.M88.4 R136, [R134+0x5800] ;  /* 0x005800008688783b */ /* 0x000e6e0000000200 */
[C---:B---3--:R-:W-:Y:S08]  /*1d810*/  HMMA.16816.F32 R4, R140.reuse, R144, R4 ;  /* 0x000000908c04723c */ /* 0x048ff00000001804 */
[C---:B------:R-:W-:Y:S01]  /*1d820*/  HMMA.16816.F32 R8, R140.reuse, R146, R8 ;  /* 0x000000928c08723c */ /* 0x040fe20000001808 */
[----:B------:R-:W2:Y:S07]  /*1d830*/  LDSM.16.M88.4 R144, [R134+0x6000] ;  /* 0x006000008690783b */ /* 0x000eae0000000200 */
[C---:B------:R-:W-:Y:S03]  /*1d840*/  HMMA.16816.F32 R12, R140.reuse, R148, R12 ;  /* 0x000000948c0c723c */ /* 0x040fe6000000180c */
[----:B------:R-:W-:Y:S04]  /*1d850*/  SEL R148, R211, 0xffffffc0, !P2 ;  /* 0xffffffc0d3947807 */ /* 0x000fe80005000000 */
[----:B------:R-:W-:Y:S01]  /*1d860*/  IADD3 R201, PT, PT, R148, R181, RZ ;  /* 0x000000b594c97210 */ /* 0x000fe20007ffe0ff */
        /* <DEDUP_REMOVED lines=9> */
[C---:B-1----:R-:W-:Y:S04]  /*1d900*/  HMMA.16816.F32 R28, R140.reuse, R136, R28 ;  /* 0x000000888c1c723c */ /* 0x042fe8000000181c */
[----:B------:R-:W1:Y:S04]  /*1d910*/  LDSM.16.M88.4 R172, [R135+0x4800] ;  /* 0x0048000087ac783b */ /* 0x000e680000000200 */
[C---:B------:R-:W-:Y:S04]  /*1d920*/  HMMA.16816.F32 R32, R140.reuse, R138, R32 ;  /* 0x0000008a8c20723c */ /* 0x040fe80000001820 */
[----:B------:R-:W1:Y:S04]  /*1d930*/  LDSM.16.M88.4 R176, [R135+0x5000] ;  /* 0x0050000087b0783b */ /* 0x000e680000000200 */
[C---:B--2---:R-:W-:Y:S04]  /*1d940*/  HMMA.16816.F32 R36, R140.reuse, R144, R36 ;  /* 0x000000908c24723c */ /* 0x044fe80000001824 */
[----:B------:R-:W2:Y:S04]  /*1d950*/  LDSM.16.M88.4 R152, [R135+0x5800] ;  /* 0x005800008798783b */ /* 0x000ea80000000200 */
[C---:B------:R-:W-:Y:S04]  /*1d960*/  HMMA.16816.F32 R40, R140.reuse, R146, R40 ;  /* 0x000000928c28723c */ /* 0x040fe80000001828 */
[----:B------:R-:W2:Y:S04]  /*1d970*/  LDSM.16.M88.4 R136, [R135+0x6000] ;  /* 0x006000008788783b */ /* 0x000ea80000000200 */
[C---:B------:R-:W-:Y:S04]  /*1d980*/  HMMA.16816.F32 R44, R140.reuse, R156, R44 ;  /* 0x0000009c8c2c723c */ /* 0x040fe8000000182c */
[----:B------:R-:W2:Y:S04]  /*1d990*/  LDSM.16.M88.4 R144, [R135+0x6800] ;  /* 0x006800008790783b */ /* 0x000ea80000000200 */
        /* <DEDUP_REMOVED lines=14> */
[C---:B-1----:R-:W-:Y:S04]  /*1da80*/  HMMA.16816.F32 R12, R164.reuse, R172, R12 ;  /* 0x000000aca40c723c */ /* 0x042fe8000000180c */
[----:B------:R-:W-:Y:S04]  /*1da90*/  LDSM.16.M88.4 R192, [R135+0xa800] ;  /* 0x00a8000087c0783b */ /* 0x000fe80000000200 */
[C---:B------:R-:W-:Y:S04]  /*1daa0*/  HMMA.16816.F32 R16, R164.reuse, R174, R16 ;  /* 0x000000aea410723c */ /* 0x040fe80000001810 */
[----:B------:R-:W-:Y:S04]  /*1dab0*/  LDSM.16.M88.4 R172, [R3+0x6000] ;  /* 0x0060000003ac783b */ /* 0x000fe80000000200 */
[C---:B------:R-:W-:Y:S04]  /*1dac0*/  HMMA.16816.F32 R20, R164.reuse, R176, R20 ;  /* 0x000000b0a414723c */ /* 0x040fe80000001814 */
[----:B------:R-:W-:Y:S04]  /*1dad0*/  LDSM.16.M88.4 R196, [R135+0xb000] ;  /* 0x00b0000087c4783b */ /* 0x000fe80000000200 */
[C---:B------:R-:W-:Y:S04]  /*1dae0*/  HMMA.16816.F32 R24, R164.reuse, R178, R24 ;  /* 0x000000b2a418723c */ /* 0x040fe80000001818 */
[----:B------:R-:W-:Y:S04]  /*1daf0*/  LDSM.16.M88.4 R176, [R213+0xb800] ;  /* 0x00b80000d5b0783b */ /* 0x000fe80000000200 */
[C---:B--2---:R-:W-:Y:S04]  /*1db00*/  HMMA.16816.F32 R28, R164.reuse, R152, R28 ;  /* 0x00000098a41c723c */ /* 0x044fe8000000181c */
        /* <DEDUP_REMOVED lines=37> */
[C---:B----4-:R-:W-:Y:S08]  /*1dd60*/  HMMA.16816.F32 R60, R136.reuse, R148, R60 ;  /* 0x00000094883c723c */ /* 0x050ff0000000183c */
[----:B------:R-:W-:Y:S01]  /*1dd70*/  HMMA.16816.F32 R64, R136, R150, R64 ;  /* 0x000000968840723c */ /* 0x000fe20000001840 */
[----:B------:R-:W-:Y:S07]  /*1dd80*/  LDSM.16.M88.4 R136, [R180+0x2000] ;  /* 0x00200000b488783b */ /* 0x000fee0000000200 */
[C---:B-1----:R-:W-:Y:S01]  /*1dd90*/  HMMA.16816.F32 R4, R152.reuse, R156, R4 ;  /* 0x0000009c9804723c */ /* 0x042fe20000001804 */
[----:B------:R-:W1:Y:S07]  /*1dda0*/  LDSM.16.M88.4 R148, [R134+0x8000] ;  /* 0x008000008694783b */ /* 0x000e6e0000000200 */
[C---:B------:R-:W-:Y:S01]  /*1ddb0*/  HMMA.16816.F32 R8, R152.reuse, R158, R8 ;  /* 0x0000009e9808723c */ /* 0x040fe20000001808 */
[----:B------:R-:W4:Y:S07]  /*1ddc0*/  LDSM.16.M88.4 R156, [R134+0x8800] ;  /* 0x00880000869c783b */ /* 0x000f2e0000000200 */
[C---:B-----5:R-:W-:Y:S01]  /*1ddd0*/  HMMA.16816.F32 R12, R152.reuse, R160, R12 ;  /* 0x000000a0980c723c */ /* 0x060fe2000000180c */
[----:B------:R-:W-:Y:S07]  /*1dde0*/  LDSM.16.M88.4 R180, [R135+0x9000] ;  /* 0x0090000087b4783b */ /* 0x000fee0000000200 */
        /* <DEDUP_REMOVED lines=153> */
[-C--:B-1----:R-:W-:Y:S01]  /*1e780*/  FMUL.FTZ R138, R57, R242.reuse ;  /* 0x000000f2398a7220 */ /* 0x082fe20000410000 */
[-C--:B------:R-:W-:Y:S01]  /*1e790*/  FMUL.FTZ R57, R59, R242.reuse ;  /* 0x000000f23b397220 */ /* 0x080fe20000410000 */
[-C--:B-----5:R-:W-:Y:S05]  /*1e7a0*/  FMUL.FTZ R3, R56, R242.reuse ;  /* 0x000000f238037220 */ /* 0x0a0fea0000410000 */
[----:B------:R-:W1:Y:S01]  /*1e7b0*/  MUFU.TANH R25, R25 ;  /* 0x0000001900197308 */ /* 0x000e620000002400 */
[C---:B----4-:R-:W-:Y:S03]  /*1e7c0*/  HMMA.16816.F32 R60, R200.reuse, R8, R60 ;  /* 0x00000008c83c723c */ /* 0x050fe6000000183c */
[-C--:B------:R-:W-:Y:S06]  /*1e7d0*/  FMUL.FTZ R8, R58, R242.reuse ;  /* 0x000000f23a087220 */ /* 0x080fec0000410000 */
        /* <DEDUP_REMOVED lines=56> */
[----:B-1----:R-:W-:Y:S05]  /*1eb60*/  @!P3 IMAD.MOV.U32 R3, RZ, RZ, RZ ;  /* 0x000000ffff03b224 */ /* 0x002fea00078e00ff */
        /* <DEDUP_REMOVED lines=32> */
[----:B------:R-:W-:Y:S01]  /*1ed70*/  IMAD R11, R53, R64, R11 ;  /* 0x00000040350b7224 */ /* 0x000fe200078e020b */
[----:B------:R-:W-:Y:S02]  /*1ed80*/  LOP3.LUT R64, RZ, R144, RZ, 0x33, !PT ;  /* 0x00000090ff407212 */ /* 0x000fe400078e33ff */
        /* <DEDUP_REMOVED lines=9> */
[----:B------:R-:W-:Y:S09]  /*1ee20*/  ISETP.NE.AND P4, PT, R144, RZ, PT ;  /* 0x000000ff9000720c */ /* 0x000ff20003f85270 */
[----:B------:R-:W-:Y:S02]  /*1ee30*/  @P5 IADD3 R49, PT, PT, R49, 0x1, RZ ;  /* 0x0000000131315810 */ /* 0x000fe40007ffe0ff */
[----:B------:R-:W-:Y:S03]  /*1ee40*/  @P6 VIADD R53, R53, 0x1 ;  /* 0x0000000135356836 */ /* 0x000fe60000000000 */
[----:B------:R-:W-:Y:S02]  /*1ee50*/  @!P0 IMAD.MOV R49, RZ, RZ, -R49 ;  /* 0x000000ffff318224 */ /* 0x000fe400078e0a31 */
[----:B------:R-:W-:Y:S03]  /*1ee60*/  @!P1 IADD3 R53, PT, PT, -R53, RZ, RZ ;  /* 0x000000ff35359210 */ /* 0x000fe60007ffe1ff */
        /* <DEDUP_REMOVED lines=8> */
[----:B------:R-:W4:Y:S04]  /*1eef0*/  LD.E R64, desc[UR4][R158.64] ;  /* 0x000000049e407980 */ /* 0x000f28000c101900 */
        /* <DEDUP_REMOVED lines=14> */
.L_x_7569:
[----:B------:R-:W-:Y:S05]  /*1efe0*/  BSYNC.RECONVERGENT B0 ;  /* 0x0000000000007941 */ /* 0x000fea0003800200 */
.L_x_7568:
        /* <DEDUP_REMOVED lines=35> */
.L_x_7567:
[----:B------:R-:W-:Y:S05]  /*1f220*/  BSYNC.RECONVERGENT B1 ;  /* 0x0000000000017941 */ /* 0x000fea0003800200 */
.L_x_7566:
[CC--:B------:R-:W-:Y:S01]  /*1f230*/  ISETP.GE.AND P0, PT, R241.reuse, R236.reuse, PT ;  /* 0x000000ecf100720c */ /* 0x0c0fe20003f06270 */
[----:B------:R-:W-:Y:S01]  /*1f240*/  VIADD R169, R241, 0xffffffc1 ;  /* 0xffffffc1f1a97836 */ /* 0x000fe20000000000 */
[----:B------:R-:W-:Y:S01]  /*1f250*/  LOP3.LUT R215, R215, 0x200, R216, 0xf8, !PT ;  /* 0x00000200d7d77812 */ /* 0x000fe200078ef8d8 */
[C---:B-1----:R-:W-:Y:S01]  /*1f260*/  VIADD R3, R241.reuse, 0xffffffc0 ;  /* 0xffffffc0f1037836 */ /* 0x042fe20000000000 */
[----:B------:R-:W-:Y:S01]  /*1f270*/  FSEL R176, R176, -INF , P0 ;  /* 0xff800000b0b07808 */ /* 0x000fe20000000000 */
[C---:B------:R-:W-:Y:S01]  /*1f280*/  VIADD R167, R241.reuse, 0xffffffc8 ;  /* 0xffffffc8f1a77836 */ /* 0x040fe20000000000 */
[CC--:B------:R-:W-:Y:S01]  /*1f290*/  ISETP.GE.AND P0, PT, R241.reuse, R235.reuse, PT ;  /* 0x000000ebf100720c */ /* 0x0c0fe20003f06270 */
[----:B------:R-:W-:Y:S01]  /*1f2a0*/  VIADD R165, R241, 0xffffffc9 ;  /* 0xffffffc9f1a57836 */ /* 0x000fe20000000000 */
[-C--:B------:R-:W-:Y:S01]  /*1f2b0*/  ISETP.GE.AND P1, PT, R3, R236.reuse, PT ;  /* 0x000000ec0300720c */ /* 0x080fe20003f26270 */
[C---:B------:R-:W-:Y:S01]  /*1f2c0*/  VIADD R163, R241.reuse, 0xffffffd0 ;  /* 0xffffffd0f1a37836 */ /* 0x040fe20000000000 */
[----:B------:R-:W-:Y:S01]  /*1f2d0*/  FSEL R172, R38, -INF , P0 ;  /* 0xff80000026ac7808 */ /* 0x000fe20000000000 */
[----:B--2---:R-:W-:Y:S01]  /*1f2e0*/  VIADD R161, R241, 0xffffffd1 ;  /* 0xffffffd1f1a17836 */ /* 0x004fe20000000000 */
[-C--:B------:R-:W-:Y:S01]  /*1f2f0*/  ISETP.GE.AND P0, PT, R169, R236.reuse, PT ;  /* 0x000000eca900720c */ /* 0x080fe20003f06270 */
[C---:B------:R-:W-:Y:S01]  /*1f300*/  VIADD R159, R241.reuse, 0xffffffd8 ;  /* 0xffffffd8f19f7836 */ /* 0x040fe20000000000 */
[----:B------:R-:W-:Y:S01]  /*1f310*/  FSEL R148, R134, -INF , P1 ;  /* 0xff80000086947808 */ /* 0x000fe20000800000 */
[----:B------:R-:W-:Y:S01]  /*1f320*/  VIADD R65, R241, 0xffffffe1 ;  /* 0xffffffe1f1417836 */ /* 0x000fe20000000000 */
[----:B------:R-:W-:Y:S01]  /*1f330*/  FSEL R146, R135, -INF , P0 ;  /* 0xff80000087927808 */ /* 0x000fe20000000000 */
[----:B------:R-:W-:Y:S01]  /*1f340*/  VIADD R157, R241, 0xffffffd9 ;  /* 0xffffffd9f19d7836 */ /* 0x000fe20000000000 */
[----:B------:R-:W2:Y:S01]  /*1f350*/  LD.E R135, desc[UR4][R132.64+0xdc] ;  /* 0x0000dc0484877980 */ /* 0x000ea2000c101900 */
        /* <DEDUP_REMOVED lines=44> */
[----:B------:R-:W-:Y:S02]  /*1f620*/  FSEL R190, R14, -INF , P0 ;  /* 0xff8000000ebe7808 */ /* 0x000fe40000000000 */
[----:B------:R-:W-:Y:S02]  /*1f630*/  FSEL R14, R19, -INF , P1 ;  /* 0xff800000130e7808 */ /* 0x000fe40000800000 */
[CC--:B------:R-:W-:Y:S02]  /*1f640*/  ISETP.GE.AND P1, PT, R67.reuse, R235.reuse, PT ;  /* 0x000000eb4300720c */ /* 0x0c0fe40003f26270 */
[-C--:B------:R-:W-:Y:S02]  /*1f650*/  ISETP.GE.AND P4, PT, R67, R236.reuse, PT ;  /* 0x000000ec4300720c */ /* 0x080fe40003f86270 */
[----:B------:R-:W-:Y:S02]  /*1f660*/  FSEL R22, R22, -INF , P1 ;  /* 0xff80000016167808 */ /* 0x000fe40000800000 */
[-C--:B------:R-:W-:Y:S02]  /*1f670*/  ISETP.GE.AND P1, PT, R145, R236.reuse, PT ;  /* 0x000000ec9100720c */ /* 0x080fe40003f26270 */
[-C--:B------:R-:W-:Y:S02]  /*1f680*/  ISETP.GE.AND P0, PT, R153, R236.reuse, PT ;  /* 0x000000ec9900720c */ /* 0x080fe40003f06270 */
[----:B------:R-:W-:Y:S01]  /*1f690*/  FSEL R164, R33, -INF , P1 ;  /* 0xff80000021a47808 */ /* 0x000fe20000800000 */
[----:B------:R-:W-:Y:S01]  /*1f6a0*/  VIADD R33, R241, 0x39 ;  /* 0x00000039f1217836 */ /* 0x000fe20000000000 */
        /* <DEDUP_REMOVED lines=64> */
[C---:B------:R-:W-:Y:S02]  /*1fab0*/  ISETP.GE.AND P5, PT, R3.reuse, R234, PT ;  /* 0x000000ea0300720c */ /* 0x040fe40003fa6270 */
[----:B------:R-:W-:Y:S02]  /*1fac0*/  FSEL R177, R6, -INF , P4 ;  /* 0xff80000006b17808 */ /* 0x000fe40002000000 */
[----:B------:R-:W-:Y:S01]  /*1fad0*/  ISETP.GE.AND P6, PT, R3, R228, PT ;  /* 0x000000e40300720c */ /* 0x000fe20003fc6270 */
[----:B------:R-:W-:Y:S01]  /*1fae0*/  VIADD R3, R241, 0x29 ;  /* 0x00000029f1037836 */ /* 0x000fe20000000000 */
[-C--:B------:R-:W-:Y:S02]  /*1faf0*/  ISETP.GE.AND P4, PT, R53, R235.reuse, PT ;  /* 0x000000eb3500720c */ /* 0x080fe40003f86270 */
[----:B------:R-:W-:Y:S02]  /*1fb00*/  FSEL R54, R54, -INF , P1 ;  /* 0xff80000036367808 */ /* 0x000fe40000800000 */
[----:B------:R-:W-:Y:S02]  /*1fb10*/  FSEL R176, R176, -INF , !P0 ;  /* 0xff800000b0b07808 */ /* 0x000fe40004000000 */
        /* <DEDUP_REMOVED lines=15> */
[C---:B------:R-:W-:Y:S01]  /*1fc10*/  ISETP.GE.AND P4, PT, R241.reuse, R234, PT ;  /* 0x000000eaf100720c */ /* 0x040fe20003f86270 */
[----:B------:R-:W-:Y:S01]  /*1fc20*/  VIADD R241, R241, 0xffffff80 ;  /* 0xffffff80f1f17836 */ /* 0x000fe20000000000 */
[----:B------:R-:W-:Y:S02]  /*1fc30*/  FSEL R137, R60, -INF , P1 ;  /* 0xff8000003c897808 */ /* 0x000fe40000800000 */
[----:B------:R-:W-:Y:S02]  /*1fc40*/  FSEL R4, R57, -INF , P0 ;  /* 0xff80000039047808 */ /* 0x000fe40000000000 */
[-C--:B------:R-:W-:Y:S02]  /*1fc50*/  ISETP.GE.AND P0, PT, R33, R235.reuse, PT ;  /* 0x000000eb2100720c */ /* 0x080fe40003f06270 */
[-C--:B------:R-:W-:Y:S02]  /*1fc60*/  ISETP.GE.AND P1, PT, R167, R228.reuse, PT ;  /* 0x000000e4a700720c */ /* 0x080fe40003f26270 */
[----:B------:R-:W-:Y:S02]  /*1fc70*/  FSEL R25, R148, -INF , !P6 ;  /* 0xff80000094197808 */ /* 0x000fe40007000000 */
[----:B------:R-:W-:Y:S02]  /*1fc80*/  FSEL R172, R172, -INF , !P4 ;  /* 0xff800000acac7808 */ /* 0x000fe40006000000 */
[-C--:B------:R-:W-:Y:S02]  /*1fc90*/  ISETP.GE.AND P4, PT, R7, R235.reuse, PT ;  /* 0x000000eb0700720c */ /* 0x080fe40003f86270 */
[-C--:B------:R-:W-:Y:S02]  /*1fca0*/  ISETP.GE.AND P6, PT, R165, R228.reuse, PT ;  /* 0x000000e4a500720c */ /* 0x080fe40003fc6270 */
[----:B------:R-:W-:Y:S02]  /*1fcb0*/  FSEL R136, R62, -INF , P0 ;  /* 0xff8000003e887808 */ /* 0x000fe40000000000 */
[----:B------:R-:W-:Y:S02]  /*1fcc0*/  FSEL R21, R144, -INF , !P1 ;  /* 0xff80000090157808 */ /* 0x000fe40004800000 */
[----:B------:R-:W-:Y:S02]  /*1fcd0*/  ISETP.GE.AND P1, PT, R161, R228, PT ;  /* 0x000000e4a100720c */ /* 0x000fe40003f26270 */
[-C--:B------:R-:W-:Y:S02]  /*1fce0*/  ISETP.GE.AND P0, PT, R169, R234.reuse, PT ;  /* 0x000000eaa900720c */ /* 0x080fe40003f06270 */
[----:B------:R-:W-:Y:S02]  /*1fcf0*/  FSEL R15, R142, -INF , !P6 ;  /* 0xff8000008e0f7808 */ /* 0x000fe40007000000 */
[----:B------:R-:W-:Y:S02]  /*1fd00*/  FSEL R8, R8, -INF , P4 ;  /* 0xff80000008087808 */ /* 0x000fe40002000000 */
[----:B------:R-:W-:Y:S02]  /*1fd10*/  ISETP.GE.AND P4, PT, R29, R235, PT ;  /* 0x000000eb1d00720c */ /* 0x000fe40003f86270 */
[----:B------:R-:W-:Y:S02]  /*1fd20*/  ISETP.GE.AND P6, PT, R167, R234, PT ;  /* 0x000000eaa700720c */ /* 0x000fe40003fc6270 */
[----:B------:R-:W-:Y:S02]  /*1fd30*/  FSEL R57, R38, -INF , !P1 ;  /* 0xff80000026397808 */ /* 0x000fe40004800000 */
[----:B------:R-:W-:Y:S02]  /*1fd40*/  FSEL R5, R141, -INF , !P0 ;  /* 0xff8000008d057808 */ /* 0x000fe40004000000 */
[----:B------:R-:W-:Y:S02]  /*1fd50*/  ISETP.GE.AND P1, PT, R159, R228, PT ;  /* 0x000000e49f00720c */ /* 0x000fe40003f26270 */
[----:B------:R-:W-:Y:S02]  /*1fd60*/  ISETP.GE.AND P0, PT, R163, R234, PT ;  /* 0x000000eaa300720c */ /* 0x000fe40003f06270 */
[----:B------:R-:W-:Y:S02]  /*1fd70*/  FSEL R19, R16, -INF , !P6 ;  /* 0xff80000010137808 */ /* 0x000fe40007000000 */
[----:B------:R-:W-:Y:S02]  /*1fd80*/  FSEL R152, R59, -INF , P4 ;  /* 0xff8000003b987808 */ /* 0x000fe40002000000 */
[-C--:B------:R-:W-:Y:S02]  /*1fd90*/  ISETP.GE.AND P4, PT, R169, R228.reuse, PT ;  /* 0x000000e4a900720c */ /* 0x080fe40003f86270 */
[----:B------:R-:W-:Y:S02]  /*1fda0*/  ISETP.GE.AND P6, PT, R65, R228, PT ;  /* 0x000000e44100720c */ /* 0x000fe40003fc6270 */
[----:B------:R-:W-:Y:S02]  /*1fdb0*/  FSEL R66, R66, -INF , !P1 ;  /* 0xff80000042427808 */ /* 0x000fe40004800000 */
[----:B------:R-:W-:Y:S02]  /*1fdc0*/  FSEL R190, R190, -INF , !P0 ;  /* 0xff800000bebe7808 */ /* 0x000fe40004000000 */
[----:B------:R-:W-:Y:S02]  /*1fdd0*/  ISETP.GE.AND P1, PT, R161, R234, PT ;  /* 0x000000eaa100720c */ /* 0x000fe40003f26270 */
[-C--:B------:R-:W-:Y:S02]  /*1fde0*/  ISETP.GE.AND P0, PT, R153, R228.reuse, PT ;  /* 0x000000e49900720c */ /* 0x080fe40003f06270 */
[----:B------:R-:W-:Y:S02]  /*1fdf0*/  FSEL R23, R146, -INF , !P4 ;  /* 0xff80000092177808 */ /* 0x000fe40006000000 */
[----:B------:R-:W-:Y:S02]  /*1fe00*/  FSEL R184, R184, -INF , !P6 ;  /* 0xff800000b8b87808 */ /* 0x000fe40007000000 */
[----:B------:R-:W-:Y:S02]  /*1fe10*/  FSEL R13, R13, -INF , !P5 ;  /* 0xff8000000d0d7808 */ /* 0x000fe40006800000 */
[-C--:B------:R-:W-:Y:S02]  /*1fe20*/  ISETP.GE.AND P4, PT, R163, R228.reuse, PT ;  /* 0x000000e4a300720c */ /* 0x080fe40003f86270 */
[-C--:B------:R-:W-:Y:S02]  /*1fe30*/  ISETP.GE.AND P6, PT, R155, R228.reuse, PT ;  /* 0x000000e49b00720c */ /* 0x080fe40003fc6270 */
[----:B------:R-:W-:Y:S02]  /*1fe40*/  ISETP.GE.AND P5, PT, R157, R228, PT ;  /* 0x000000e49d00720c */ /* 0x000fe40003fa6270 */
[----:B------:R-:W-:Y:S02]  /*1fe50*/  FSEL R188, R188, -INF , !P1 ;  /* 0xff800000bcbc7808 */ /* 0x000fe40004800000 */
[----:B------:R-:W-:Y:S02]  /*1fe60*/  FSEL R182, R182, -INF , !P0 ;  /* 0xff800000b6b67808 */ /* 0x000fe40004000000 */
[----:B------:R-:W-:Y:S02]  /*1fe70*/  ISETP.GE.AND P1, PT, R67, R234, PT ;  /* 0x000000ea4300720c */ /* 0x000fe40003f26270 */
[----:B------:R-:W-:Y:S02]  /*1fe80*/  ISETP.GE.AND P0, PT, R151, R228, PT ;  /* 0x000000e49700720c */ /* 0x000fe40003f06270 */
[----:B------:R-:W-:Y:S02]  /*1fe90*/  FSEL R59, R134, -INF , !P4 ;  /* 0xff800000863b7808 */ /* 0x000fe40006000000 */
[----:B------:R-:W-:Y:S02]  /*1fea0*/  FSEL R160, R24, -INF , !P6 ;  /* 0xff80000018a07808 */ /* 0x000fe40007000000 */
[-C--:B------:R-:W-:Y:S02]  /*1feb0*/  ISETP.GE.AND P4, PT, R165, R234.reuse, PT ;  /* 0x000000eaa500720c */ /* 0x080fe40003f86270 */
[----:B------:R-:W-:Y:S02]  /*1fec0*/  FSEL R64, R64, -INF , !P5 ;  /* 0xff80000040407808 */ /* 0x000fe40006800000 */
[----:B------:R-:W-:Y:S02]  /*1fed0*/  ISETP.GE.AND P6, PT, R65, R234, PT ;  /* 0x000000ea4100720c */ /* 0x000fe40003fc6270 */
[----:B------:R-:W-:Y:S02]  /*1fee0*/  ISETP.GE.AND P5, PT, R67, R228, PT ;  /* 0x000000e44300720c */ /* 0x000fe40003fa6270 */
[----:B------:R-:W-:Y:S02]  /*1fef0*/  FSEL R178, R28, -INF , !P0 ;  /* 0xff8000001cb27808 */ /* 0x000fe40004000000 */
[----:B------:R-:W-:Y:S02]  /*1ff00*/  FSEL R191, R22, -INF , !P1 ;  /* 0xff80000016bf7808 */ /* 0x000fe40004800000 */
[----:B------:R-:W-:Y:S02]  /*1ff10*/  ISETP.GE.AND P0, PT, R153, R234, PT ;  /* 0x000000ea9900720c */ /* 0x000fe40003f06270 */
        /* <DEDUP_REMOVED lines=15> */
[-C--:B------:R-:W-:Y:S02]  /*20010*/  ISETP.GE.AND P4, PT, R149, R228.reuse, PT ;  /* 0x000000e49500720c */ /* 0x080fe40003f86270 */
[----:B------:R-:W-:Y:S02]  /*20020*/  FMNMX3.FTZ R14, R0, R25, R23, !PT ;  /* 0x00000019000e7276 */ /* 0x000fe40007810017 */
[----:B------:R-:W-:Y:S02]  /*20030*/  FSEL R174, R36, -INF , !P1 ;  /* 0xff80000024ae7808 */ /* 0x000fe40004800000 */
[----:B------:R-:W-:Y:S02]  /*20040*/  FSEL R168, R35, -INF , !P0 ;  /* 0xff80000023a87808 */ /* 0x000fe40004000000 */
[----:B------:R-:W-:Y:S02]  /*20050*/  ISETP.GE.AND P1, PT, R63, R228, PT ;  /* 0x000000e43f00720c */ /* 0x000fe40003f26270 */
[----:B------:R-:W-:Y:S02]  /*20060*/  ISETP.GE.AND P0, PT, R61, R234, PT ;  /* 0x000000ea3d00720c */ /* 0x000fe40003f06270 */
[----:B------:R-:W-:Y:S02]  /*20070*/  FSEL R205, R205, -INF , !P4 ;  /* 0xff800000cdcd7808 */ /* 0x000fe40006000000 */
[----:B------:R-:W-:Y:S02]  /*20080*/  FSEL R203, R40, -INF , !P6 ;  /* 0xff80000028cb7808 */ /* 0x000fe40007000000 */
[-C--:B------:R-:W-:Y:S02]  /*20090*/  ISETP.GE.AND P6, PT, R55, R228.reuse, PT ;  /* 0x000000e43700720c */ /* 0x080fe40003fc6270 */
[----:B------:R-:W-:Y:S02]  /*200a0*/  FMNMX3.FTZ R14, R14, R21, R15, !PT ;  /* 0x000000150e0e7276 */ /* 0x000fe4000781000f */
[----:B------:R-:W-:Y:S02]  /*200b0*/  ISETP.GE.AND P4, PT, R147, R228, PT ;  /* 0x000000e49300720c */ /* 0x000fe40003f86270 */
[----:B------:R-:W-:Y:S02]  /*200c0*/  FSEL R207, R39, -INF , !P1 ;  /* 0xff80000027cf7808 */ /* 0x000fe40004800000 */
[----:B------:R-:W-:Y:S02]  /*200d0*/  FSEL R199, R42, -INF , !P0 ;  /* 0xff8000002ac77808 */ /* 0x000fe40004000000 */
[----:B------:R-:W-:Y:S02]  /*200e0*/  ISETP.GE.AND P1, PT, R63, R234, PT ;  /* 0x000000ea3f00720c */ /* 0x000fe40003f26270 */
[-C--:B------:R-:W-:Y:S02]  /*200f0*/  ISETP.GE.AND P0, PT, R9, R228.reuse, PT ;  /* 0x000000e40900720c */ /* 0x080fe40003f06270 */
[----:B------:R-:W-:Y:S02]  /*20100*/  FSEL R170, R32, -INF , !P4 ;  /* 0xff80000020aa7808 */ /* 0x000fe40006000000 */
[----:B------:R-:W-:Y:S02]  /*20110*/  FSEL R197, R43, -INF , !P6 ;  /* 0xff8000002bc57808 */ /* 0x000fe40007000000 */
[----:B------:R-:W-:Y:S02]  /*20120*/  FMNMX3.FTZ R35, R14, R59, R57, !PT ;  /* 0x0000003b0e237276 */ /* 0x000fe40007810039 */
[----:B------:R-:W-:Y:S02]  /*20130*/  FMNMX3.FTZ R14, R2, R13, R5, !PT ;  /* 0x0000000d020e7276 */ /* 0x000fe40007810005 */
[----:B------:R-:W-:Y:S02]  /*20140*/  ISETP.GE.AND P6, PT, R51, R228, PT ;  /* 0x000000e43300720c */ /* 0x000fe40003fc6270 */
[----:B------:R-:W-:Y:S02]  /*20150*/  ISETP.GE.AND P4, PT, R149, R234, PT ;  /* 0x000000ea9500720c */ /* 0x000fe40003f86270 */
[----:B------:R-:W-:Y:S02]  /*20160*/  FSEL R175, R52, -INF , !P0 ;  /* 0xff80000034af7808 */ /* 0x000fe40004000000 */
[----:B------:R-:W-:Y:S02]  /*20170*/  FSEL R201, R41, -INF , !P1 ;  /* 0xff80000029c97808 */ /* 0x000fe40004800000 */
[C---:B------:R-:W-:Y:S02]  /*20180*/  ISETP.GE.AND P1, PT, R11.reuse, R228, PT ;  /* 0x000000e40b00720c */ /* 0x040fe40003f26270 */
[-C--:B------:R-:W-:Y:S02]  /*20190*/  ISETP.GE.AND P0, PT, R11, R234.reuse, PT ;  /* 0x000000ea0b00720c */ /* 0x080fe40003f06270 */
[----:B------:R-:W-:Y:S02]  /*201a0*/  FSEL R249, R249, -INF , !P4 ;  /* 0xff800000f9f97808 */ /* 0x000fe40006000000 */
[----:B------:R-:W-:Y:S02]  /*201b0*/  FSEL R185, R185, -INF , !P6 ;  /* 0xff800000b9b97808 */ /* 0x000fe40007000000 */
[----:B------:R-:W-:Y:S02]  /*201c0*/  FMNMX3.FTZ R11, R14, R19, R17, !PT ;  /* 0x000000130e0b7276 */ /* 0x000fe40007810011 */
[-C--:B------:R-:W-:Y:S02]  /*201d0*/  ISETP.GE.AND P6, PT, R53, R234.reuse, PT ;  /* 0x000000ea3500720c */ /* 0x080fe40003fc6270 */
[----:B------:R-:W-:Y:S02]  /*201e0*/  ISETP.GE.AND P4, PT, R139, R234, PT ;  /* 0x000000ea8b00720c */ /* 0x000fe40003f86270 */
[----:B------:R-:W-:Y:S02]  /*201f0*/  FMNMX3.FTZ R14, R11, R190, R188, !PT ;  /* 0x000000be0b0e7276 */ /* 0x000fe400078100bc */
[----:B------:R-:W-:Y:S02]  /*20200*/  FSEL R251, R37, -INF , !P4 ;  /* 0xff80000025fb7808 */ /* 0x000fe40006000000 */
[----:B------:R-:W-:Y:S02]  /*20210*/  FSEL R187, R46, -INF , !P6 ;  /* 0xff8000002ebb7808 */ /* 0x000fe40007000000 */
[----:B------:R-:W-:Y:S02]  /*20220*/  ISETP.GE.AND P4, PT, R55, R234, PT ;  /* 0x000000ea3700720c */ /* 0x000fe40003f86270 */
[----:B------:R-:W-:Y:S02]  /*20230*/  ISETP.GE.AND P6, PT, R3, R228, PT ;  /* 0x000000e40300720c */ /* 0x000fe40003fc6270 */
[----:B------:R-:W-:Y:S02]  /*20240*/  ISETP.GE.AND P5, PT, R155, R234, PT ;  /* 0x000000ea9b00720c */ /* 0x000fe40003fa6270 */
[----:B------:R-:W-:Y:S02]  /*20250*/  FMNMX3.FTZ R35, R35, R66, R64, !PT ;  /* 0x0000004223237276 */ /* 0x000fe40007810040 */
[----:B------:R-:W-:Y:S02]  /*20260*/  FMNMX3.FTZ R14, R14, R67, R65, !PT ;  /* 0x000000430e0e7276 */ /* 0x000fe40007810041 */
[----:B------:R-:W-:Y:S02]  /*20270*/  FSEL R193, R45, -INF , !P4 ;  /* 0xff8000002dc17808 */ /* 0x000fe40006000000 */
[----:B------:R-:W-:Y:S02]  /*20280*/  FSEL R169, R138, -INF , !P6 ;  /* 0xff8000008aa97808 */ /* 0x000fe40007000000 */
[C---:B------:R-:W-:Y:S02]  /*20290*/  ISETP.GE.AND P4, PT, R7.reuse, R228, PT ;  /* 0x000000e40700720c */ /* 0x040fe40003f86270 */
[----:B------:R-:W-:Y:S02]  /*202a0*/  ISETP.GE.AND P6, PT, R7, R234, PT ;  /* 0x000000ea0700720c */ /* 0x000fe40003fc6270 */
[----:B------:R-:W-:Y:S02]  /*202b0*/  FSEL R180, R26, -INF , !P5 ;  /* 0xff8000001ab47808 */ /* 0x000fe40006800000 */
[----:B------:R-:W-:Y:S02]  /*202c0*/  FMNMX3.FTZ R7, R14, R191, R189, !PT ;  /* 0x000000bf0e077276 */ /* 0x000fe400078100bd */
[----:B------:R-:W-:Y:S02]  /*202d0*/  FMNMX3.FTZ R35, R35, R186, R184, !PT ;  /* 0x000000ba23237276 */ /* 0x000fe400078100b8 */
        /* <DEDUP_REMOVED lines=11> */
[-C--:B------:R-:W-:Y:S02]  /*20390*/  ISETP.GE.AND P1, PT, R29, R228.reuse, PT ;  /* 0x000000e41d00720c */ /* 0x080fe40003f26270 */
[----:B------:R-:W-:Y:S02]  /*203a0*/  ISETP.GE.AND P5, PT, R49, R228, PT ;  /* 0x000000e43100720c */ /* 0x000fe40003fa6270 */
[----:B------:R-:W-:Y:S02]  /*203b0*/  FMNMX3.FTZ R35, R35, R170, R164, !PT ;  /* 0x000000aa23237276 */ /* 0x000fe400078100a4 */
[----:B------:R-:W-:Y:S02]  /*203c0*/  FMNMX3.FTZ R7, R7, R247, R168, !PT ;  /* 0x000000f707077276 */ /* 0x000fe400078100a8 */
[----:B------:R-:W-:Y:S02]  /*203d0*/  FSEL R159, R12, -INF , !P1 ;  /* 0xff8000000c9f7808 */ /* 0x000fe40004800000 */
        /* <DEDUP_REMOVED lines=8> */
[----:B------:R-:W-:Y:S02]  /*20460*/  FSEL R171, R56, -INF , !P4 ;  /* 0xff80000038ab7808 */ /* 0x000fe40006000000 */
[----:B------:R-:W-:Y:S02]  /*20470*/  ISETP.GE.AND P4, PT, R9, R234, PT ;  /* 0x000000ea0900720c */ /* 0x000fe40003f86270 */
[----:B------:R-:W-:Y:S02]  /*20480*/  FMNMX3.FTZ R12, R12, R193, R187, !PT ;  /* 0x000000c10c0c7276 */ /* 0x000fe400078100bb */
[----:B------:R-:W-:Y:S02]  /*20490*/  FMNMX3.FTZ R14, R14, R197, R195, !PT ;  /* 0x000000c50e0e7276 */ /* 0x000fe400078100c3 */
[----:B------:R-:W-:Y:S02]  /*204a0*/  FSEL R161, R58, -INF , !P5 ;  /* 0xff8000003aa17808 */ /* 0x000fe40006800000 */
[----:B------:R-:W-:Y:S02]  /*204b0*/  FSEL R173, R50, -INF , !P0 ;  /* 0xff80000032ad7808 */ /* 0x000fe40004000000 */
[----:B------:R-:W-:Y:S02]  /*204c0*/  ISETP.GE.AND P0, PT, R33, R228, PT ;  /* 0x000000e42100720c */ /* 0x000fe40003f06270 */
[----:B------:R-:W-:Y:S02]  /*204d0*/  ISETP.GE.AND P5, PT, R3, R234, PT ;  /* 0x000000ea0300720c */ /* 0x000fe40003fa6270 */
[----:B------:R-:W-:Y:S02]  /*204e0*/  FSEL R167, R54, -INF , !P4 ;  /* 0xff80000036a77808 */ /* 0x000fe40006000000 */
[----:B------:R-:W-:Y:S02]  /*204f0*/  FMNMX3.FTZ R12, R12, R181, R179, !PT ;  /* 0x000000b50c0c7276 */ /* 0x000fe400078100b3 */
[----:B------:R-:W-:Y:S02]  /*20500*/  FMNMX3.FTZ R14, R14, R185, R183, !PT ;  /* 0x000000b90e0e7276 */ /* 0x000fe400078100b7 */
[----:B------:R-:W-:Y:S02]  /*20510*/  ISETP.GE.AND P4, PT, R27, R228, PT ;  /* 0x000000e41b00720c */ /* 0x000fe40003f86270 */
        /* <DEDUP_REMOVED lines=8> */
[----:B------:R-:W-:Y:S02]  /*205a0*/  FMNMX3.FTZ R14, R14, R171, R169, !PT ;  /* 0x000000ab0e0e7276 */ /* 0x000fe400078100a9 */
[-C--:B------:R-:W-:Y:S02]  /*205b0*/  ISETP.GE.AND P6, PT, R27, R234.reuse, PT ;  /* 0x000000ea1b00720c */ /* 0x080fe40003fc6270 */
[----:B------:R-:W-:Y:S02]  /*205c0*/  FSEL R157, R10, -INF , !P1 ;  /* 0xff8000000a9d7808 */ /* 0x000fe40004800000 */
[----:B------:R-:W-:Y:S02]  /*205d0*/  ISETP.GE.AND P4, PT, R33, R234, PT ;  /* 0x000000ea2100720c */ /* 0x000fe40003f86270 */
        /* <DEDUP_REMOVED lines=12> */
[----:B------:R-:W-:Y:S05]  /*206a0*/  VIADD R145, R139, 0xc040 ;  /* 0x0000c0408b917836 */ /* 0x000fea0000000000 */
        /* <DEDUP_REMOVED lines=41> */
[-C--:B------:R-:W-:Y:S07]  /*20940*/  FFMA.FTZ R168, R168, R135.reuse, -R156 ;  /* 0x00000087a8a87223 */ /* 0x080fee000001089c */
[----:B------:R-:W4:Y:S01]  /*20950*/  MUFU.EX2 R2, R6 ;  /* 0x0000000600027308 */ /* 0x000f220000000800 */
[-C--:B------:R-:W-:Y:S01]  /*20960*/  FFMA.FTZ R178, R178, R135.reuse, -R158 ;  /* 0x00000087b2b27223 */ /* 0x080fe2000001089e */
[-CC-:B------:R-:W-:Y:S01]  /*20970*/  FFMA.FTZ R199, R199, R135.reuse, -R156.reuse ;  /* 0x00000087c7c77223 */ /* 0x180fe2000001089c */
[-C--:B------:R-:W-:Y:S07]  /*20980*/  FFMA.FTZ R251, R251, R135.reuse, -R156 ;  /* 0x00000087fbfb7223 */ /* 0x080fee000001089c */
[----:B------:R-:W5:Y:S01]  /*20990*/  MUFU.EX2 R0, R7 ;  /* 0x0000000700007308 */ /* 0x000f620000000800 */
[-CC-:B------:R-:W-:Y:S01]  /*209a0*/  FFMA.FTZ R203, R203, R135.reuse, -R158.reuse ;  /* 0x00000087cbcb7223 */ /* 0x180fe2000001089e */
[-C--:B------:R-:W-:Y:S01]  /*209b0*/  FFMA.FTZ R195, R195, R135.reuse, -R158 ;  /* 0x00000087c3c37223 */ /* 0x080fe2000001089e */
[-CC-:B------:R-:W-:Y:S07]  /*209c0*/  FFMA.FTZ R187, R187, R135.reuse, -R156.reuse ;  /* 0x00000087bbbb7223 */ /* 0x180fee000001089c */
[----:B------:R-:W-:Y:S01]  /*209d0*/  MUFU.EX2 R147, R147 ;  /* 0x0000009300937308 */ /* 0x000fe20000000800 */
[--C-:B------:R-:W-:Y:S01]  /*209e0*/  FFMA.FTZ R181, R181, R135, -R156.reuse ;  /* 0x00000087b5b57223 */ /* 0x100fe2000001089c */
[----:B---3--:R-:W-:Y:S01]  /*209f0*/  F2FP.F16.F32.PACK_AB R140, R148, R149 ;  /* 0x00000095948c723e */ /* 0x008fe200000000ff */
[-CC-:B------:R-:W-:Y:S07]  /*20a00*/  FFMA.FTZ R192, R167, R135.reuse, -R156.reuse ;  /* 0x00000087a7c07223 */ /* 0x180fee000001089c */
        /* <DEDUP_REMOVED lines=24> */
[C---:B------:R-:W-:Y:S01]  /*20b90*/  FMUL.FTZ R27, R0.reuse, R111 ;  /* 0x0000006f001b7220 */ /* 0x040fe20000410000 */
[C---:B------:R-:W-:Y:S01]  /*20ba0*/  FMUL.FTZ R34, R0.reuse, R102 ;  /* 0x0000006600227220 */ /* 0x040fe20000410000 */
[----:B------:R-:W-:Y:S01]  /*20bb0*/  FMUL.FTZ R35, R0, R103 ;  /* 0x0000006700237220 */ /* 0x000fe20000410000 */
[C---:B------:R-:W-:Y:S01]  /*20bc0*/  FMUL.FTZ R40, R2.reuse, R92 ;  /* 0x0000005c02287220 */ /* 0x040fe20000410000 */
[----:B------:R-:W-:Y:S01]  /*20bd0*/  FMUL.FTZ R41, R2, R93 ;  /* 0x0000005d02297220 */ /* 0x000fe20000410000 */
[C---:B------:R-:W-:Y:S01]  /*20be0*/  FMUL.FTZ R42, R0.reuse, R94 ;  /* 0x0000005e002a7220 */ /* 0x040fe20000410000 */
[----:B---3--:R-:W-:Y:S01]  /*20bf0*/  F2FP.F16.F32.PACK_AB R143, R153, R146 ;  /* 0x00000092998f723e */ /* 0x008fe200000000ff */
[----:B------:R-:W-:Y:S01]  /*20c00*/  FMUL.FTZ R43, R0, R95 ;  /* 0x0000005f002b7220 */ /* 0x000fe20000410000 */
[C---:B------:R-:W-:Y:S01]  /*20c10*/  FMUL.FTZ R48, R2.reuse, R84 ;  /* 0x0000005402307220 */ /* 0x040fe20000410000 */
[----:B------:R-:W-:Y:S01]  /*20c20*/  LDSM.16.MT88.4 R92, [R139+0x10800] ;  /* 0x010800008b5c783b */ /* 0x000fe20000004200 */
[----:B------:R-:W-:Y:S01]  /*20c30*/  FMUL.FTZ R49, R2, R85 ;  /* 0x0000005502317220 */ /* 0x000fe20000410000 */
[C---:B------:R-:W-:Y:S01]  /*20c40*/  FMUL.FTZ R50, R0.reuse, R86 ;  /* 0x0000005600327220 */ /* 0x040fe20000410000 */
[----:B------:R-:W-:Y:S01]  /*20c50*/  FMUL.FTZ R51, R0, R87 ;  /* 0x0000005700337220 */ /* 0x000fe20000410000 */
[C---:B-1----:R-:W-:Y:S01]  /*20c60*/  HMMA.16816.F32 R4, R140.reuse, R12, R4 ;  /* 0x0000000c8c04723c */ /* 0x042fe20000001804 */
[----:B------:R-:W-:Y:S03]  /*20c70*/  MUFU.EX2 R168, R168 ;  /* 0x000000a800a87308 */ /* 0x000fe60000000800 */
[----:B------:R-:W1:Y:S01]  /*20c80*/  LDSM.16.MT88.4 R84, [R214+0x4000] ;  /* 0x00400000d654783b */ /* 0x000e620000004200 */
[----:B------:R-:W-:Y:S01]  /*20c90*/  FMUL.FTZ R56, R2, R76 ;  /* 0x0000004c02387220 */ /* 0x000fe20000410000 */
        /* <DEDUP_REMOVED lines=8> */
[-C--:B------:R-:W-:Y:S01]  /*20d20*/  FFMA.FTZ R108, R185, R135.reuse, -R158 ;  /* 0x00000087b96c7223 */ /* 0x080fe2000001089e */
[C---:B------:R-:W-:Y:S01]  /*20d30*/  FMUL.FTZ R32, R2.reuse, R100 ;  /* 0x0000006402207220 */ /* 0x040fe20000410000 */
[--C-:B------:R-:W-:Y:S01]  /*20d40*/  FFMA.FTZ R100, R189, R135, -R156.reuse ;  /* 0x00000087bd647223 */ /* 0x100fe2000001089c */
[C---:B------:R-:W-:Y:S01]  /*20d50*/  FMUL.FTZ R33, R2.reuse, R101 ;  /* 0x0000006502217220 */ /* 0x040fe20000410000 */
[-C--:B------:R-:W-:Y:S01]  /*20d60*/  FFMA.FTZ R101, R191, R135.reuse, -R156 ;  /* 0x00000087bf657223 */ /* 0x080fe2000001089c */
[-CC-:B------:R-:W-:Y:S01]  /*20d70*/  FFMA.FTZ R167, R171, R135.reuse, -R158.reuse ;  /* 0x00000087aba77223 */ /* 0x180fe2000001089e */
[C---:B--2---:R-:W-:Y:S01]  /*20d80*/  HMMA.16816.F32 R12, R140.reuse, R20, R12 ;  /* 0x000000148c0c723c */ /* 0x044fe2000000180c */
[----:B------:R2:W-:Y:S02]  /*20d90*/  MUFU.EX2 R191, R184 ;  /* 0x000000b800bf7308 */ /* 0x0005e40000000800 */
[-C--:B------:R-:W-:Y:S01]  /*20da0*/  FFMA.FTZ R194, R169, R135.reuse, -R158 ;  /* 0x00000087a9c27223 */ /* 0x080fe2000001089e */
        /* <DEDUP_REMOVED lines=13> */
[--C-:B------:R-:W-:Y:S01]  /*20e80*/  FFMA.FTZ R115, R65, R135, -R156.reuse ;  /* 0x0000008741737223 */ /* 0x100fe2000001089c */
[C---:B------:R-:W-:Y:S01]  /*20e90*/  FMUL.FTZ R64, R2.reuse, R68 ;  /* 0x0000004402407220 */ /* 0x040fe20000410000 */
[----:B------:R-:W-:Y:S01]  /*20ea0*/  FMUL.FTZ R65, R2, R69 ;  /* 0x0000004502417220 */ /* 0x000fe20000410000 */
[C---:B------:R-:W-:Y:S01]  /*20eb0*/  HMMA.16816.F32 R20, R140.reuse, R28, R20 ;  /* 0x0000001c8c14723c */ /* 0x040fe20000001814 */
[----:B------:R-:W-:Y:S02]  /*20ec0*/  MUFU.EX2 R113, R113 ;  /* 0x0000007100717308 */ /* 0x000fe40000000800 */
[----:B------:R-:W-:Y:S01]  /*20ed0*/  FMUL.FTZ R67, R0, R71 ;  /* 0x0000004700437220 */ /* 0x000fe20000410000 */
[-CC-:B--2---:R-:W-:Y:S01]  /*20ee0*/  FFMA.FTZ R184, R193, R135.reuse, -R156.reuse ;  /* 0x00000087c1b87223 */ /* 0x184fe2000001089c */
        /* <DEDUP_REMOVED lines=21> */
[--C-:B------:R-:W-:Y:S01]  /*21040*/  FFMA.FTZ R190, R175, R135, -R158.reuse ;  /* 0x00000087afbe7223 */ /* 0x100fe2000001089e */
[C---:B------:R-:W-:Y:S03]  /*21050*/  HMMA.16816.F32 R32, R140.reuse, R38, R32 ;  /* 0x000000268c20723c */ /* 0x040fe60000001820 */
[----:B------:R-:W3:Y:S01]  /*21060*/  MUFU.EX2 R107, R107 ;  /* 0x0000006b006b7308 */ /* 0x000ee20000000800 */
[C---:B------:R-:W-:Y:S01]  /*21070*/  FMUL.FTZ R38, R0.reuse, R98 ;  /* 0x0000006200267220 */ /* 0x040fe20000410000 */
[C---:B------:R-:W-:Y:S01]  /*21080*/  FMUL.FTZ R39, R0.reuse, R99 ;  /* 0x0000006300277220 */ /* 0x040fe20000410000 */
[-CC-:B------:R-:W-:Y:S01]  /*21090*/  FFMA.FTZ R198, R159, R135.reuse, -R158.reuse ;  /* 0x000000879fc67223 */ /* 0x180fe2000001089e */
[----:B------:R-:W-:Y:S01]  /*210a0*/  LDSM.16.MT88.4 R96, [R138+0x10800] ;  /* 0x010800008a60783b */ /* 0x000fe20000004200 */
[-CC-:B------:R-:W-:Y:S01]  /*210b0*/  FFMA.FTZ R152, R155, R135.reuse, -R158.reuse ;  /* 0x000000879b987223 */ /* 0x180fe2000001089e */
[----:B------:R-:W-:Y:S04]  /*210c0*/  FFMA.FTZ R161, R161, R135, -R158 ;  /* 0x00000087a1a17223 */ /* 0x000fe8000001089e */
[----:B------:R-:W4:Y:S01]  /*210d0*/  MUFU.EX2 R106, R106 ;  /* 0x0000006a006a7308 */ /* 0x000f220000000800 */
[----:B------:R-:W-:Y:S01]  /*210e0*/  FFMA.FTZ R151, R0, R243, R151 ;  /* 0x000000f300977223 */ /* 0x000fe20000010097 */
[C---:B------:R-:W-:Y:S08]  /*210f0*/  HMMA.16816.F32 R36, R140.reuse, R44, R36 ;  /* 0x0000002c8c24723c */ /* 0x040ff00000001824 */
[----:B------:R-:W5:Y:S01]  /*21100*/  MUFU.EX2 R105, R105 ;  /* 0x0000006900697308 */ /* 0x000f620000000800 */
[C---:B------:R-:W-:Y:S01]  /*21110*/  FMUL.FTZ R44, R2.reuse, R88 ;  /* 0x00000058022c7220 */ /* 0x040fe20000410000 */
[C---:B------:R-:W-:Y:S01]  /*21120*/  FMUL.FTZ R45, R2.reuse, R89 ;  /* 0x00000059022d7220 */ /* 0x040fe20000410000 */
[----:B---3--:R-:W-:Y:S07]  /*21130*/  F2FP.F16.F32.PACK_AB R68, R107, R104 ;  /* 0x000000686b44723e */ /* 0x008fee00000000ff */
[----:B------:R-:W-:Y:S01]  /*21140*/  MUFU.EX2 R112, R112 ;  /* 0x0000007000707308 */ /* 0x000fe20000000800 */
[----:B------:R-:W-:Y:S01]  /*21150*/  FFMA.FTZ R149, R2, R245, R149 ;  /* 0x000000f502957223 */ /* 0x000fe20000010095 */
[C---:B------:R-:W-:Y:S08]  /*21160*/  HMMA.16816.F32 R40, R140.reuse, R46, R40 ;  /* 0x0000002e8c28723c */ /* 0x040ff00000001828 */
[----:B------:R-:W3:Y:S01]  /*21170*/  MUFU.EX2 R115, R115 ;  /* 0x0000007300737308 */ /* 0x000ee20000000800 */
[C---:B------:R-:W-:Y:S01]  /*21180*/  FMUL.FTZ R46, R0.reuse, R90 ;  /* 0x0000005a002e7220 */ /* 0x040fe20000410000 */
[----:B------:R-:W-:Y:S01]  /*21190*/  FMUL.FTZ R47, R0, R91 ;  /* 0x0000005b002f7220 */ /* 0x000fe20000410000 */
[----:B----4-:R-:W-:Y:S01]  /*211a0*/  F2FP.F16.F32.PACK_AB R69, R113, R106 ;  /* 0x0000006a7145723e */ /* 0x010fe200000000ff */
[----:B------:R-:W-:Y:S06]  /*211b0*/  LDSM.16.MT88.4 R88, [R214+0x800] ;  /* 0x00080000d658783b */ /* 0x000fec0000004200 */
[----:B------:R-:W-:Y:S01]  /*211c0*/  MUFU.EX2 R199, R199 ;  /* 0x000000c700c77308 */ /* 0x000fe20000000800 */
[----:B-----5:R-:W-:Y:S01]  /*211d0*/  F2FP.F16.F32.PACK_AB R70, R114, R105 ;  /* 0x000000697246723e */ /* 0x020fe200000000ff */
[----:B------:R-:W-:Y:S01]  /*211e0*/  FADD.FTZ R148, R148, R149 ;  /* 0x0000009594947221 */ /* 0x000fe20000010000 */
[----:B------:R-:W-:Y:S01]  /*211f0*/  FADD.FTZ R151, R150, R151 ;  /* 0x0000009796977221 */ /* 0x000fe20000010000 */
[C---:B------:R-:W-:Y:S06]  /*21200*/  HMMA.16816.F32 R44, R140.reuse, R52, R44 ;  /* 0x000000348c2c723c */ /* 0x040fec000000182c */
        /* <DEDUP_REMOVED lines=13> */
[----:B------:R-:W-:Y:S01]  /*212e0*/  ISETP.GT.AND P0, PT, R240, R217, PT ;  /* 0x000000d9f000720c */ /* 0x000fe20003f04270 */
[----:B------:R-:W-:Y:S01]  /*212f0*/  FADD.FTZ R106, R106, R153 ;  /* 0x000000996a6a7221 */ /* 0x000fe20000010000 */
        /* <DEDUP_REMOVED lines=11> */
[----:B------:R-:W4:Y:S09]  /*213b0*/  LDSM.16.MT88.4 R72, [R145+0x800] ;  /* 0x000800009148783b */ /* 0x000f320000004200 */
[----:B------:R-:W-:Y:S01]  /*213c0*/  MUFU.EX2 R192, R192 ;  /* 0x000000c000c07308 */ /* 0x000fe20000000800 */
[C---:B-1----:R-:W-:Y:S09]  /*213d0*/  HMMA.16816.F32 R60, R140.reuse, R84, R60 ;  /* 0x000000548c3c723c */ /* 0x042ff2000000183c */
[----:B------:R-:W-:Y:S10]  /*213e0*/  MUFU.EX2 R167, R167 ;  /* 0x000000a700a77308 */ /* 0x000ff40000000800 */
        /* <DEDUP_REMOVED lines=72> */
[-CC-:B------:R-:W-:Y:S02]  /*21870*/  FFMA.FTZ R96, R170, R135.reuse, -R158.reuse ;  /* 0x00000087aa607223 */ /* 0x180fe4000001089e */
[----:B------:R4:W-:Y:S03]  /*21880*/  MUFU.EX2 R170, R93 ;  /* 0x0000005d00aa7308 */ /* 0x0009e60000000800 */
[C---:B------:R-:W-:Y:S08]  /*21890*/  HMMA.16816.F32 R40, R68.reuse, R98, R40 ;  /* 0x000000624428723c */ /* 0x040ff00000001828 */
[C---:B------:R-:W-:Y:S01]  /*218a0*/  HMMA.16816.F32 R44, R68.reuse, R84, R44 ;  /* 0x00000054442c723c */ /* 0x040fe2000000182c */
[----:B----4-:R-:W-:Y:S02]  /*218b0*/  LDSM.16.MT88.4 R92, [R139+0x11800] ;  /* 0x011800008b5c783b */ /* 0x010fe40000004200 */
[-CC-:B------:R-:W-:Y:S02]  /*218c0*/  FFMA.FTZ R84, R205, R135.reuse, -R158.reuse ;  /* 0x00000087cd547223 */ /* 0x180fe4000001089e */
[----:B------:R4:W-:Y:S03]  /*218d0*/  MUFU.EX2 R205, R178 ;  /* 0x000000b200cd7308 */ /* 0x0009e60000000800 */
[C---:B------:R-:W-:Y:S07]  /*218e0*/  HMMA.16816.F32 R48, R68.reuse, R86, R48 ;  /* 0x000000564430723c */ /* 0x040fee0000001830 */
[----:B------:R5:W2:Y:S01]  /*218f0*/  MUFU.EX2 R166, R84 ;  /* 0x0000005400a67308 */ /* 0x000aa20000000800 */
[C---:B------:R-:W-:Y:S03]  /*21900*/  HMMA.16816.F32 R52, R68.reuse, R100, R52 ;  /* 0x000000644434723c */ /* 0x040fe60000001834 */
[-C--:B------:R-:W-:Y:S01]  /*21910*/  FFMA.FTZ R100, R164, R135.reuse, -R158 ;  /* 0x00000087a4647223 */ /* 0x080fe2000001089e */
[-C--:B----4-:R-:W-:Y:S05]  /*21920*/  FFMA.FTZ R178, R172, R135.reuse, -R156 ;  /* 0x00000087acb27223 */ /* 0x090fea000001089c */
[----:B------:R4:W-:Y:S01]  /*21930*/  MUFU.EX2 R164, R96 ;  /* 0x0000006000a47308 */ /* 0x0009e20000000800 */
[--C-:B------:R-:W-:Y:S01]  /*21940*/  FFMA.FTZ R172, R207, R135, -R158.reuse ;  /* 0x00000087cfac7223 */ /* 0x100fe2000001089e */
[C---:B------:R-:W-:Y:S08]  /*21950*/  HMMA.16816.F32 R56, R68.reuse, R102, R56 ;  /* 0x000000664438723c */ /* 0x040ff00000001838 */
[----:B------:R-:W3:Y:S01]  /*21960*/  MUFU.EX2 R247, R100 ;  /* 0x0000006400f77308 */ /* 0x000ee20000000800 */
[----:B-----5:R-:W5:Y:S09]  /*21970*/  LDSM.16.MT88.4 R84, [R145+0x1800] ;  /* 0x001800009154783b */ /* 0x020f720000004200 */
[----:B------:R-:W-:Y:S01]  /*21980*/  MUFU.EX2 R178, R178 ;  /* 0x000000b200b27308 */ /* 0x000fe20000000800 */
[C---:B-1----:R-:W-:Y:S09]  /*21990*/  HMMA.16816.F32 R60, R68.reuse, R72, R60 ;  /* 0x00000048443c723c */ /* 0x042ff2000000183c */
[----:B------:R-:W-:Y:S01]  /*219a0*/  MUFU.EX2 R207, R251 ;  /* 0x000000fb00cf7308 */ /* 0x000fe20000000800 */
[----:B----4-:R-:W1:Y:S09]  /*219b0*/  LDSM.16.MT88.4 R96, [R138+0x11800] ;  /* 0x011800008a60783b */ /* 0x010e720000004200 */
[----:B------:R-:W-:Y:S01]  /*219c0*/  MUFU.EX2 R172, R172 ;  /* 0x000000ac00ac7308 */ /* 0x000fe20000000800 */
[----:B------:R-:W-:Y:S03]  /*219d0*/  HMMA.16816.F32 R64, R68, R74, R64 ;  /* 0x0000004a4440723c */ /* 0x000fe60000001840 */
[----:B--2---:R-:W-:Y:S01]  /*219e0*/  F2FP.F16.F32.PACK_AB R68, R166, R205 ;  /* 0x000000cda644723e */ /* 0x004fe200000000ff */
        /* <DEDUP_REMOVED lines=23> */
[----:B------:R-:W-:Y:S02]  /*21b60*/  FFMA.FTZ R158, R154, R135, -R158 ;  /* 0x000000879a9e7223 */ /* 0x000fe4000001089e */
        /* <DEDUP_REMOVED lines=175> */
.L_x_7563:
        /* <DEDUP_REMOVED lines=10> */
.L_x_7578:
        /* <DEDUP_REMOVED lines=200> */
.L_x_7573:
[----:B------:R-:W-:Y:S05]  /*23380*/  BSYNC.RECONVERGENT B0 ;  /* 0x0000000000007941 */ /* 0x000fea0003800200 */
.L_x_7572:
        /* <DEDUP_REMOVED lines=18> */
[----:B--23--:R-:W-:Y:S05]  /*234b0*/  @P6 RET.REL.NODEC R224 `(_ZN5flash24flash_fwd_splitkv_kernelI23Flash_fwd_kernel_traitsILi128ELi64ELi128ELi4ELb0ELb0EN7cutlass6half_tE19Flash_kernel_traitsILi128ELi64ELi128ELi4ES3_EELb0ELb1ELb0ELb0ELb1ELb1ELb1ELb1EEEvNS_16Flash_fwd_paramsE) ;  /* 0xfffffdc8e0d06950 */ /* 0x00cfea0003c3ffff */
[----:B------:R-:W-:Y:S01]  /*234c0*/  MOV R225, 0x0 ;  /* 0x0000000000e17802 */ /* 0x000fe20000000f00 */
[----:B------:R-:W-:Y:S04]  /*234d0*/  ST.E.128 desc[UR4][R70.64+0x7000], R64 ;  /* 0x0070004046007985 */ /* 0x000fe8000c101d04 */
[----:B------:R1:W-:Y:S02]  /*234e0*/  ST.E.128 desc[UR4][R70.64+0x7100], R60 ;  /* 0x0071003c46007985 */ /* 0x0003e4000c101d04 */
[----:B-1----:R-:W-:Y:S05]  /*234f0*/  RET.REL.NODEC R224 `(_ZN5flash24flash_fwd_splitkv_kernelI23Flash_fwd_kernel_traitsILi128ELi64ELi128ELi4ELb0ELb0EN7cutlass6half_tE19Flash_kernel_traitsILi128ELi64ELi128ELi4ES3_EELb0ELb1ELb0ELb0ELb1ELb1ELb1ELb1EEEvNS_16Flash_fwd_paramsE) ;  /* 0xfffffdc8e0c07950 */ /* 0x002fea0003c3ffff */
.L_x_7571:
[----:B------:R-:W-:Y:S01]  /*23500*/  MOV R5, 0x2 ;  /* 0x0000000200057802 */ /* 0x000fe20000000f00 */
[----:B------:R-:W-:Y:S01]  /*23510*/  IMAD.MOV.U32 R6, RZ, RZ, -0x1 ;  /* 0xffffffffff067424 */ /* 0x000fe200078e00ff */
[----:B------:R-:W-:-:S07]  /*23520*/  MOV R2, 0x1f ;  /* 0x0000001f00027802 */ /* 0x000fce0000000f00 */
[----:B-1---5:R-:W-:Y:S05]  /*23530*/  WARPSYNC.COLLECTIVE R6, `(.L_x_7574) ;  /* 0x0000000006087348 */ /* 0x022fea0003c00000 */
[----:B------:R2:W3:Y:S02]  /*23540*/  SHFL.BFLY P0, R8, R245, R5, R2 ;  /* 0x0c000005f5087389 */ /* 0x0004e40000000002 */
[----:B-123-5:R-:W-:Y:S05]  /*23550*/  ENDCOLLECTIVE ;  /* 0x000000000000791b */ /* 0x02efea0003800000 */
.L_x_7574:
[----:B------:R-:W-:Y:S02]  /*23560*/  MOV R4, R8 ;  /* 0x0000000800047202 */ /* 0x000fe40000000f00 */
[----:B------:R-:W-:-:S03]  /*23570*/  MOV R5, 0x1 ;  /* 0x0000000100057802 */ /* 0x000fc60000000f00 */
[----:B------:R-:W-:-:S04]  /*23580*/  FADD.FTZ R9, R4, R245 ;  /* 0x000000f504097221 */ /* 0x000fc80000010000 */
[----:B------:R-:W-:-:S07]  /*23590*/  IMAD.MOV.U32 R245, RZ, RZ, R9 ;  /* 0x000000fffff57224 */ /* 0x000fce00078e0009 */
[----:B------:R-:W-:Y:S05]  /*235a0*/  WARPSYNC.COLLECTIVE R6, `(.L_x_7575) ;  /* 0x0000000006087348 */ /* 0x000fea0003c00000 */
[----:B------:R1:W2:Y:S02]  /*235b0*/  SHFL.BFLY P0, R8, R245, R5, R2 ;  /* 0x0c000005f5087389 */ /* 0x0002a40000000002 */
[----:B-12---:R-:W-:Y:S05]  /*235c0*/  ENDCOLLECTIVE ;  /* 0x000000000000791b */ /* 0x006fea0003800000 */
.L_x_7575:
[----:B------:R-:W-:Y:S01]  /*235d0*/  MOV R245, R243 ;  /* 0x000000f300f57202 */ /* 0x000fe20000000f00 */
[----:B------:R-:W-:Y:S01]  /*235e0*/  IMAD.MOV.U32 R4, RZ, RZ, R8 ;  /* 0x000000ffff047224 */ /* 0x000fe200078e0008 */
[----:B------:R-:W-:-:S03]  /*235f0*/  MOV R5, 0x2 ;  /* 0x0000000200057802 */ /* 0x000fc60000000f00 */
[----:B------:R-:W-:-:S07]  /*23600*/  FADD.FTZ R4, R9, R4 ;  /* 0x0000000409047221 */ /* 0x000fce0000010000 */
[----:B------:R-:W-:Y:S05]  /*23610*/  WARPSYNC.COLLECTIVE R6, `(.L_x_7576) ;  /* 0x0000000006087348 */ /* 0x000fea0003c00000 */
[----:B------:R1:W2:Y:S02]  /*23620*/  SHFL.BFLY P0, R8, R245, R5, R2 ;  /* 0x0c000005f5087389 */ /* 0x0002a40000000002 */
[----:B-12---:R-:W-:Y:S05]  /*23630*/  ENDCOLLECTIVE ;  /* 0x000000000000791b */ /* 0x006fea0003800000 */
.L_x_7576:
[----:B------:R-:W-:Y:S01]  /*23640*/  FADD.FTZ R7, R8, R243 ;  /* 0x000000f308077221 */ /* 0x000fe20000010000 */
[----:B------:R-:W-:-:S03]  /*23650*/  MOV R5, 0x1 ;  /* 0x0000000100057802 */ /* 0x000fc60000000f00 */
[----:B------:R-:W-:-:S07]  /*23660*/  IMAD.MOV.U32 R245, RZ, RZ, R7 ;  /* 0x000000fffff57224 */ /* 0x000fce00078e0007 */
[----:B------:R-:W-:Y:S05]  /*23670*/  WARPSYNC.COLLECTIVE R6, `(.L_x_7577) ;  /* 0x0000000006087348 */ /* 0x000fea0003c00000 */
[----:B------:R1:W2:Y:S02]  /*23680*/  SHFL.BFLY P0, R8, R245, R5, R2 ;  /* 0x0c000005f5087389 */ /* 0x0002a40000000002 */
[----:B-12---:R-:W-:Y:S05]  /*23690*/  ENDCOLLECTIVE ;  /* 0x000000000000791b */ /* 0x006fea0003800000 */
.L_x_7577:
[----:B------:R-:W-:Y:S01]  /*236a0*/  MOV R10, R8 ;  /* 0x00000008000a7202 */ /* 0x000fe20000000f00 */
[----:B------:R-:W-:Y:S06]  /*236b0*/  BRA `(.L_x_7578) ;  /* 0xfffffff000107947 */ /* 0x000fec000383ffff */
.L_x_7579:
        /* <DEDUP_REMOVED lines=12> */
.L_x_14943:


//--------------------- .text._ZN5flash24flash_fwd_splitkv_kernelI23Flash_fwd_kernel_traitsILi128ELi64ELi128ELi4ELb0ELb0EN7cutlass6half_tE19Flash_kernel_traitsILi128ELi64ELi128ELi4ES3_EELb0ELb1ELb1ELb0ELb0ELb0ELb1ELb1EEEvNS_16Flash_fwd_paramsE --------------------------
	.section	.text._ZN5flash24flash_fwd_splitkv_kernelI23Flash_fwd_kernel_traitsILi128ELi64ELi128ELi4ELb0ELb0EN7cutlass6half_tE19Flash_kernel_traitsILi128ELi64ELi128ELi4ES3_EELb0ELb1ELb1ELb0ELb0ELb0ELb1ELb1EEEvNS_16Flash_fwd_paramsE,"ax",@progbits
	.align	128
        .global         _ZN5flash24flash_fwd_splitkv_kernelI23Flash_fwd_kernel_traitsILi128ELi64ELi128ELi4ELb0ELb0EN7cutlass6half_tE19Flash_kernel_traitsILi128ELi64ELi128ELi4ES3_EELb0ELb1ELb1ELb0ELb0ELb0ELb1ELb1EEEvNS_16Flash_fwd_paramsE
        .type           _ZN5flash24flash_fwd_splitkv_kernelI23Flash_fwd_kernel_traitsILi128ELi64ELi128ELi4ELb0ELb0EN7cutlass6half_tE19Flash_kernel_traitsILi128ELi64ELi128ELi4ES3_EELb0ELb1ELb1ELb0ELb0ELb0ELb1ELb1EEEvNS_16Flash_fwd_paramsE,@function
        .size           _ZN5flash24flash_fwd_splitkv_kernelI23Flash_fwd_kernel_traitsILi128ELi64ELi128ELi4ELb0ELb0EN7cutlass6half_tE19Flash_kernel_traitsILi128ELi64ELi128ELi4ES3_EELb0ELb1ELb1ELb0ELb0ELb0ELb1ELb1EEEvNS_16Flash_fwd_paramsE,(.L_x_14944 - _ZN5flash24flash_fwd_splitkv_kernelI23Flash_fwd_kernel_traitsILi128ELi64ELi128ELi4ELb0ELb0EN7cutlass6half_tE19Flash_kernel_traitsILi128ELi64ELi128ELi4ES3_EELb0ELb1ELb1ELb0ELb0ELb0ELb1ELb1EEEvNS_16Flash_fwd_paramsE)
        .other          _ZN5flash24flash_fwd_splitkv_kernelI23Flash_fwd_kernel_traitsILi128ELi64ELi128ELi4ELb0ELb0EN7cutlass6half_tE19Flash_kernel_traitsILi128ELi64ELi128ELi4ES3_EELb0ELb1ELb1ELb0ELb0ELb0ELb1ELb1EEEvNS_16Flash_fwd_paramsE,@"STO_CUDA_ENTRY STV_DEFAULT"
_ZN5flash24flash_fwd_splitkv_kernelI23Flash_fwd_kernel_traitsILi128ELi64ELi128ELi4ELb0ELb0EN7cutlass6half_tE19Flash_kernel_traitsILi128ELi64ELi128ELi4ES3_EELb0ELb1ELb1ELb0ELb0ELb0ELb1ELb1EEEvNS_16Flash_fwd_paramsE:
.text._ZN5flash24flash_fwd_splitkv_kernelI23Flash_fwd_kernel_traitsILi128ELi64ELi128ELi4ELb0ELb0EN7cutlass6half_tE19Flash_kernel_traitsILi128ELi64ELi128ELi4ES3_EELb0ELb1ELb1ELb0ELb0ELb0ELb1ELb1EEEvNS_16Flash_fwd_paramsE:
        /* <DEDUP_REMOVED lines=11> */
[----:B-1----:R-:W-:-:S05]  /*00b0*/  VIADD R4, R4, 0xffffffe ;  /* 0x0ffffffe04047836 */ /* 0x002fca0000000000 */
[----:B------:R-:W1:Y:S01]  /*00c0*/  LDC R2, c[0x0][0x374] ;  /* 0x0000dd00ff027b82 */ /* 0x000e620000000800 */
[----:B------:R-:W5:Y:S02]  /*00d0*/  F2I.FTZ.U32.TRUNC.NTZ R5, R4 ;  /* 0x0000000400057305 */ /* 0x000f64000021f000 */
[----:B-----5:R-:W-:Y:S01]  /*00e0*/  IMAD.MOV R0, RZ, RZ, -R5 ;  /* 0x000000ffff007224 */ /* 0x020fe200078e0a05 */
        /* <DEDUP_REMOVED lines=14> */
[----:B------:R-:W-:Y:S05]  /*01d0*/  CALL.REL.NOINC `($_ZN5flash24flash_fwd_splitkv_kernelI23Flash_fwd_kernel_traitsILi128ELi64ELi128ELi4ELb0ELb0EN7cutlass6half_tE19Flash_kernel_traitsILi128ELi64ELi128ELi4ES3_EELb0ELb1ELb1ELb0ELb0ELb0ELb1ELb1EEEvNS_16Flash_fwd_paramsE$_ZN5flash30compute_attn_1rowblock_splitkvI23Flash_fwd_kernel_traitsILi128ELi64ELi128ELi4ELb0ELb0EN7cutlass6half_tE19Flash_kernel_traitsILi128ELi64ELi128ELi4ES3_EELb0ELb1ELb1ELb0ELb0ELb0ELb1ELb1ENS_16Flash_fwd_paramsEEEvRKT8_iiiii) ;  /* 0x0000000000087944 */ /* 0x000fea0003c00000 */
[----:B------:R-:W-:Y:S05]  /*01e0*/  BSYNC.RECONVERGENT B4 ;  /* 0x0000000000047941 */ /* 0x000fea0003800200 */
.L_x_7580:
[----:B------:R-:W-:Y:S05]  /*01f0*/  EXIT ;  /* 0x000000000000794d */ /* 0x000fea0003800000 */
        .type           $_ZN5flash24flash_fwd_splitkv_kernelI23Flash_fwd_kernel_traitsILi128ELi64ELi128ELi4ELb0ELb0EN7cutlass6half_tE19Flash_kernel_traitsILi128ELi64ELi128ELi4ES3_EELb0ELb1ELb1ELb0ELb0ELb0ELb1ELb1EEEvNS_16Flash_fwd_paramsE$_ZN5flash30compute_attn_1rowblock_splitkvI23Flash_fwd_kernel_traitsILi128ELi64ELi128ELi4ELb0ELb0EN7cutlass6half_tE19Flash_kernel_traitsILi128ELi64ELi128ELi4ES3_EELb0ELb1ELb1ELb0ELb0ELb0ELb1ELb1ENS_16Flash_fwd_paramsEEEvRKT8_iiiii,@function
        .size           $_ZN5flash24flash_fwd_splitkv_kernelI23Flash_fwd_kernel_traitsILi128ELi64ELi128ELi4ELb0ELb0EN7cutlass6half_tE19Flash_kernel_traitsILi128ELi64ELi128ELi4ES3_EELb0ELb1ELb1ELb0ELb0ELb0ELb1ELb1EEEvNS_16Flash_fwd_paramsE$_ZN5flash30compute_attn_1rowblock_splitkvI23Flash_fwd_kernel_traitsILi128ELi64ELi128ELi4ELb0ELb0EN7cutlass6half_tE19Flash_kernel_traitsILi128ELi64ELi128ELi4ES3_EELb0ELb1ELb1ELb0ELb0ELb0ELb1ELb1ENS_16Flash_fwd_paramsEEEvRKT8_iiiii,(.L_x_14944 - $_ZN5flash24flash_fwd_splitkv_kernelI23Flash_fwd_kernel_traitsILi128ELi64ELi128ELi4ELb0ELb0EN7cutlass6half_tE19Flash_kernel_traitsILi128ELi64ELi128ELi4ES3_EELb0ELb1ELb1ELb0ELb0ELb0ELb1ELb1EEEvNS_16Flash_fwd_paramsE$_ZN5flash30compute_attn_1rowblock_splitkvI23Flash_fwd_kernel_traitsILi128ELi64ELi128ELi4ELb0ELb0EN7cutlass6half_tE19Flash_kernel_traitsILi128ELi64ELi128ELi4ES3_EELb0ELb1ELb1ELb0ELb0ELb0ELb1ELb1ENS_16Flash_fwd_paramsEEEvRKT8_iiiii)
$_ZN5flash24flash_fwd_splitkv_kernelI23Flash_fwd_kernel_traitsILi128ELi64ELi128ELi4ELb0ELb0EN7cutlass6half_tE19Flash_kernel_traitsILi128ELi64ELi128ELi4ES3_EELb0ELb1ELb1ELb0ELb0ELb0ELb1ELb1EEEvNS_16Flash_fwd_paramsE$_ZN5flash30compute_attn_1rowblock_splitkvI23Flash_fwd_kernel_traitsILi128ELi64ELi128ELi4ELb0ELb0EN7cutlass6half_tE19Flash_kernel_traitsILi128ELi64ELi128ELi4ES3_EELb0ELb1ELb1ELb0ELb0ELb0ELb1ELb1ENS_16Flash_fwd_paramsEEEvRKT8_iiiii:
        /* <DEDUP_REMOVED lines=38> */
.L_x_7582:
[----:B------:R-:W-:Y:S05]  /*0460*/  BSYNC.RECONVERGENT B0 ;  /* 0x0000000000007941 */ /* 0x000fea0003800200 */
.L_x_7581:
[----:B------:R-:W-:Y:S04]  /*0470*/  BSSY.RECONVERGENT B0, `(.L_x_7583) ;  /* 0x0000007000007945 */ /* 0x000fe80003800200 */
[----:B------:R-:W-:Y:S05]  /*0480*/  @!P3 BRA `(.L_x_7584) ;  /* 0x000000000014b947 */ /* 0x000fea0003800000 */
[----:B------:R-:W3:Y:S02]  /*0490*/  LD.E.U8 R6, desc[UR6][R132.64+0x1b2] ;  /* 0x0001b20684067980 */ /* 0x000ee4000c101100 */
[----:B---3--:R-:W-:-:S13]  /*04a0*/  ISETP.NE.AND P1, PT, R6, RZ, PT ;  /* 0x000000ff0600720c */ /* 0x008fda0003f25270 */
[----:B------:R-:W3:Y:S02]  /*04b0*/  @P1 LD.E R6, desc[UR6][R10.64+0x4] ;  /* 0x000004060a061980 */ /* 0x000ee4000c101900 */
[----:B---3-5:R-:W-:-:S06]  /*04c0*/  @P1 IADD3 R73, PT, PT, R6, -R13, RZ ;  /* 0x8000000d06491210 */ /* 0x028fcc0007ffe0ff */
[----:B------:R3:W5:Y:S02]  /*04d0*/  @!P1 LD.E R73, desc[UR6][R10.64] ;  /* 0x000000060a499980 */ /* 0x000764000c101900 */
.L_x_7584:
[----:B------:R-:W-:Y:S05]  /*04e0*/  BSYNC.RECONVERGENT B0 ;  /* 0x0000000000007941 */ /* 0x000fea0003800200 */
.L_x_7583:
        /* <DEDUP_REMOVED lines=9> */
.L_x_7586:
[----:B------:R-:W4:Y:S01]  /*0580*/  LD.E.64 R6, desc[UR6][R132.64+0x108] ;  /* 0x0001080684067980 */ /* 0x000f22000c101b00 */
[----:B------:R-:W-:Y:S01]  /*0590*/  BSSY.RECONVERGENT B0, `(.L_x_7588) ;  /* 0x0000006000007945 */ /* 0x000fe20003800200 */
[----:B----4-:R-:W-:Y:S01]  /*05a0*/  ISETP.NE.U32.AND P0, PT, R6, RZ, PT ;  /* 0x000000ff0600720c */ /* 0x010fe20003f05070 */
[----:B------:R-:W-:-:S03]  /*05b0*/  IMAD.MOV.U32 R6, RZ, RZ, RZ ;  /* 0x000000ffff067224 */ /* 0x000fc600078e00ff */
[----:B------:R-:W-:-:S13]  /*05c0*/  ISETP.NE.AND.EX P0, PT, R7, RZ, PT, P0 ;  /* 0x000000ff0700720c */ /* 0x000fda0003f05300 */
[----:B------:R-:W-:Y:S05]  /*05d0*/  @!P0 BRA `(.L_x_7589) ;  /* 0x0000000000048947 */ /* 0x000fea0003800000 */
[----:B------:R4:W5:Y:S02]  /*05e0*/  LD.E R6, desc[UR6][R132.64+0xbc] ;  /* 0x0000bc0684067980 */ /* 0x000964000c101900 */
.L_x_7589:
[----:B------:R-:W-:Y:S05]  /*05f0*/  BSYNC.RECONVERGENT B0 ;  /* 0x0000000000007941 */ /* 0x000fea0003800200 */
.L_x_7588:
[----:B-----5:R-:W-:Y:S02]  /*0600*/  IADD3 R65, PT, PT, R73, R6, RZ ;  /* 0x0000000649417210 */ /* 0x020fe40007ffe0ff */
.L_x_7587:
[----:B------:R-:W-:Y:S05]  /*0610*/  BSYNC.RECONVERGENT B1 ;  /* 0x0000000000017941 */ /* 0x000fea0003800200 */
.L_x_7585:
[----:B------:R-:W-:Y:S01]  /*0620*/  IMAD.SHL.U32 R75, R215, 0x40, RZ ;  /* 0x00000040d74b7824 */ /* 0x000fe200078e00ff */
[----:B------:R-:W-:Y:S01]  /*0630*/  MOV R6, R214 ;  /* 0x000000d600067202 */ /* 0x000fe20000000f00 */
[----:B------:R-:W-:-:S03]  /*0640*/  IMAD.MOV.U32 R7, RZ, RZ, 0x0 ;  /* 0x00000000ff077424 */ /* 0x000fc600078e00ff */
[----:B------:R-:W-:-:S13]  /*0650*/  ISETP.GT.AND P0, PT, R216, R75, PT ;  /* 0x0000004bd800720c */ /* 0x000fda0003f04270 */
[----:B-1234-:R-:W-:Y:S05]  /*0660*/  @!P0 RET.REL.NODEC R6 `(_ZN5flash24flash_fwd_splitkv_kernelI23Flash_fwd_kernel_traitsILi128ELi64ELi128ELi4ELb0ELb0EN7cutlass6half_tE19Flash_kernel_traitsILi128ELi64ELi128ELi4ES3_EELb0ELb1ELb1ELb0ELb0ELb0ELb1ELb1EEEvNS_16Flash_fwd_paramsE) ;  /* 0xfffffff806648950 */ /* 0x01efea0003c3ffff */
[----:B------:R-:W2:Y:S04]  /*0670*/  LD.E R10, desc[UR6][R132.64+0xb8] ;  /* 0x0000b806840a7980 */ /* 0x000ea8000c101900 */
[----:B------:R-:W3:Y:S04]  /*0680*/  LD.E R6, desc[UR6][R132.64+0x188] ;  /* 0x0001880684067980 */ /* 0x000ee8000c101900 */
[----:B------:R-:W4:Y:S01]  /*0690*/  LD.E R9, desc[UR6][R132.64+0x184] ;  /* 0x0001840684097980 */ /* 0x000f22000c101900 */
[----:B------:R-:W-:Y:S01]  /*06a0*/  IABS R8, R2 ;  /* 0x0000000200087213 */ /* 0x000fe20000000000 */
[----:B------:R-:W-:-:S03]  /*06b0*/  IMAD.IADD R61, R75, 0x1, R65 ;  /* 0x000000014b3d7824 */ /* 0x000fc600078e0241 */
[----:B------:R-:W1:Y:S08]  /*06c0*/  I2F.RP R7, R8 ;  /* 0x0000000800077306 */ /* 0x000e700000209400 */
[----:B-1----:R-:W1:Y:S02]  /*06d0*/  MUFU.RCP R14, R7 ;  /* 0x00000007000e7308 */ /* 0x002e640000001000 */
[----:B-1----:R-:W-:-:S06]  /*06e0*/  VIADD R14, R14, 0xffffffe ;  /* 0x0ffffffe0e0e7836 */ /* 0x002fcc0000000000 */
[----:B------:R-:W1:Y:S02]  /*06f0*/  F2I.FTZ.U32.TRUNC.NTZ R15, R14 ;  /* 0x0000000e000f7305 */ /* 0x000e64000021f000 */
[----:B-1----:R-:W-:Y:S02]  /*0700*/  IMAD.MOV R5, RZ, RZ, -R15 ;  /* 0x000000ffff057224 */ /* 0x002fe400078e0a0f */
[----:B------:R-:W-:Y:S02]  /*0710*/  IMAD.MOV.U32 R14, RZ, RZ, RZ ;  /* 0x000000ffff0e7224 */ /* 0x000fe400078e00ff */
[----:B--2---:R-:W-:-:S05]  /*0720*/  VIADD R10, R10, 0x7f ;  /* 0x0000007f0a0a7836 */ /* 0x004fca0000000000 */
[----:B------:R-:W-:Y:S02]  /*0730*/  SHF.R.S32.HI R11, RZ, 0x1f, R10 ;  /* 0x0000001fff0b7819 */ /* 0x000fe4000001140a */
[----:B----4-:R-:W-:Y:S02]  /*0740*/  IADD3 R9, PT, PT, R61, -R216, -R9 ;  /* 0x800000d83d097210 */ /* 0x010fe40007ffe809 */
[----:B------:R-:W-:Y:S01]  /*0750*/  LEA.HI R11, R11, R10, RZ, 0x7 ;  /* 0x0000000a0b0b7211 */ /* 0x000fe200078f38ff */
[----:B------:R-:W-:Y:S01]  /*0760*/  IMAD R10, R5, R8, RZ ;  /* 0x00000008050a7224 */ /* 0x000fe200078e02ff */
[-C--:B------:R-:W-:Y:S02]  /*0770*/  IABS R5, R2.reuse ;  /* 0x0000000200057213 */ /* 0x080fe40000000000 */
[----:B------:R-:W-:Y:S01]  /*0780*/  LEA.HI.SX32 R11, R11, R2, 0x19 ;  /* 0x000000020b0b7211 */ /* 0x000fe200078fcaff */
[----:B------:R-:W-:-:S04]  /*0790*/  IMAD.HI.U32 R10, R15, R10, R14 ;  /* 0x0000000a0f0a7227 */ /* 0x000fc800078e000e */
[----:B------:R-:W-:Y:S02]  /*07a0*/  VIADD R11, R11, 0xffffffff ;  /* 0xffffffff0b0b7836 */ /* 0x000fe40000000000 */
[----:B------:R-:W-:-:S03]  /*07b0*/  IMAD.MOV R5, RZ, RZ, -R5 ;  /* 0x000000ffff057224 */ /* 0x000fc600078e0a05 */
        /* <DEDUP_REMOVED lines=11> */
[----:B------:R-:W-:Y:S01]  /*0870*/  IMAD R5, R215, 0x40, -R216 ;  /* 0x00000040d7057824 */ /* 0x000fe200078e0ad8 */
[----:B------:R-:W-:-:S04]  /*0880*/  SHF.R.S32.HI R8, RZ, 0x1f, R7 ;  /* 0x0000001fff087819 */ /* 0x000fc80000011407 */
[----:B---3--:R-:W-:Y:S02]  /*0890*/  IADD3 R6, PT, PT, R6, R5, R7 ;  /* 0x0000000506067210 */ /* 0x008fe40007ffe007 */
[----:B------:R-:W-:Y:S02]  /*08a0*/  LEA.HI R7, R8, R7, RZ, 0x7 ;  /* 0x0000000708077211 */ /* 0x000fe400078f38ff */
[----:B------:R-:W-:Y:S01]  /*08b0*/  SHF.R.S32.HI R8, RZ, 0x1f, R9 ;  /* 0x0000001fff087819 */ /* 0x000fe20000011409 */
[----:B------:R-:W-:Y:S01]  /*08c0*/  VIADD R6, R6, 0x40 ;  /* 0x0000004006067836 */ /* 0x000fe20000000000 */
[----:B------:R-:W-:Y:S01]  /*08d0*/  SHF.R.S32.HI R7, RZ, 0x7, R7 ;  /* 0x00000007ff077819 */ /* 0x000fe20000011407 */
[----:B------:R-:W-:Y:S01]  /*08e0*/  @P2 VIADD R10, R10, 0x1 ;  /* 0x000000010a0a2836 */ /* 0x000fe20000000000 */
[----:B------:R-:W-:Y:S02]  /*08f0*/  LEA.HI R8, R8, R9, RZ, 0x7 ;  /* 0x0000000908087211 */ /* 0x000fe400078f38ff */
[----:B------:R-:W-:Y:S01]  /*0900*/  SHF.R.S32.HI R5, RZ, 0x1f, R6 ;  /* 0x0000001fff057819 */ /* 0x000fe20000011406 */
[----:B------:R-:W-:Y:S01]  /*0910*/  IMAD.MOV.U32 R11, RZ, RZ, R10 ;  /* 0x000000ffff0b7224 */ /* 0x000fe200078e000a */
[----:B------:R-:W-:-:S02]  /*0920*/  SHF.R.S32.HI R205, RZ, 0x7, R8 ;  /* 0x00000007ffcd7819 */ /* 0x000fc40000011408 */
[----:B------:R-:W-:Y:S01]  /*0930*/  LEA.HI R5, R5, R6, RZ, 0x7 ;  /* 0x0000000605057211 */ /* 0x000fe200078f38ff */
[----:B------:R-:W-:Y:S01]  /*0940*/  @!P0 IMAD.MOV R11, RZ, RZ, -R11 ;  /* 0x000000ffff0b8224 */ /* 0x000fe200078e0a0b */
[----:B------:R-:W-:Y:S02]  /*0950*/  @!P1 LOP3.LUT R11, RZ, R2, RZ, 0x33, !PT ;  /* 0x00000002ff0b9212 */ /* 0x000fe400078e33ff */
[----:B------:R-:W-:Y:S01]  /*0960*/  SHF.R.S32.HI R62, RZ, 0x7, R5 ;  /* 0x00000007ff3e7819 */ /* 0x000fe20000011405 */
[----:B------:R-:W1:Y:S02]  /*0970*/  S2R R2, SR_TID.X ;  /* 0x0000000000027919 */ /* 0x000e640000002100 */
[----:B------:R-:W-:-:S05]  /*0980*/  IMAD R10, R11, UR9, RZ ;  /* 0x000000090b0a7c24 */ /* 0x000fca000f8e02ff */
        /* <DEDUP_REMOVED lines=40> */
.L_x_7592:
[----:B------:R-:W-:Y:S05]  /*0c10*/  BSYNC.RECONVERGENT B0 ;  /* 0x0000000000007941 */ /* 0x000fea0003800200 */
.L_x_7591:
        /* <DEDUP_REMOVED lines=12> */
.L_x_7594:
[----:B------:R-:W-:Y:S05]  /*0ce0*/  BSYNC.RECONVERGENT B0 ;  /* 0x0000000000007941 */ /* 0x000fea0003800200 */
.L_x_7593:
        /* <DEDUP_REMOVED lines=12> */
.L_x_7596:
[----:B------:R-:W-:Y:S05]  /*0db0*/  BSYNC.RECONVERGENT B0 ;  /* 0x0000000000007941 */ /* 0x000fea0003800200 */
.L_x_7595:
        /* <DEDUP_REMOVED lines=12> */
.L_x_7598:
[----:B------:R-:W-:Y:S05]  /*0e80*/  BSYNC.RECONVERGENT B0 ;  /* 0x0000000000007941 */ /* 0x000fea0003800200 */
.L_x_7597:
        /* <DEDUP_REMOVED lines=11> */
.L_x_7600:
[----:B------:R-:W-:Y:S05]  /*0f40*/  BSYNC.RECONVERGENT B0 ;  /* 0x0000000000007941 */ /* 0x000fea0003800200 */
.L_x_7599:
        /* <DEDUP_REMOVED lines=11> */
.L_x_7602:
[----:B------:R-:W-:Y:S05]  /*1000*/  BSYNC.RECONVERGENT B0 ;  /* 0x0000000000007941 */ /* 0x000fea0003800200 */
.L_x_7601:
        /* <DEDUP_REMOVED lines=12> */
.L_x_7604:
[----:B------:R-:W-:Y:S05]  /*10d0*/  BSYNC.RECONVERGENT B0 ;  /* 0x0000000000007941 */ /* 0x000fea0003800200 */
.L_x_7603:
        /* <DEDUP_REMOVED lines=15> */
.L_x_7606:
[----:B------:R-:W-:Y:S05]  /*11d0*/  BSYNC.RECONVERGENT B0 ;  /* 0x0000000000007941 */ /* 0x000fea0003800200 */
.L_x_7605:
        /* <DEDUP_REMOVED lines=20> */
[----:B--234-:R-:W-:Y:S05]  /*1320*/  @P6 RET.REL.NODEC R214 `(_ZN5flash24flash_fwd_splitkv_kernelI23Flash_fwd_kernel_traitsILi128ELi64ELi128ELi4ELb0ELb0EN7cutlass6half_tE19Flash_kernel_traitsILi128ELi64ELi128ELi4ES3_EELb0ELb1ELb1ELb0ELb0ELb0ELb1ELb1EEEvNS_16Flash_fwd_paramsE) ;  /* 0xffffffecd6346950 */ /* 0x01cfea0003c3ffff */
[----:B------:R-:W-:Y:S02]  /*1330*/  MOV R3, 0xff800000 ;  /* 0xff80000000037802 */ /* 0x000fe40000000f00 */
[----:B------:R-:W-:-:S03]  /*1340*/  MOV R215, 0x0 ;  /* 0x0000000000d77802 */ /* 0x000fc60000000f00 */
[----:B------:R1:W-:Y:S02]  /*1350*/  ST.E desc[UR6][R10.64+0xe0], R3 ;  /* 0x0000e0030a007985 */ /* 0x0003e4000c101906 */
[----:B-1----:R-:W-:Y:S05]  /*1360*/  RET.REL.NODEC R214 `(_ZN5flash24flash_fwd_splitkv_kernelI23Flash_fwd_kernel_traitsILi128ELi64ELi128ELi4ELb0ELb0EN7cutlass6half_tE19Flash_kernel_traitsILi128ELi64ELi128ELi4ES3_EELb0ELb1ELb1ELb0ELb0ELb0ELb1ELb1EEEvNS_16Flash_fwd_paramsE) ;  /* 0xffffffecd6247950 */ /* 0x002fea0003c3ffff */
.L_x_7590:
        /* <DEDUP_REMOVED lines=101> */
.L_x_7608:
        /* <DEDUP_REMOVED lines=78> */
.L_x_7609:
[----:B------:R-:W-:Y:S05]  /*1ea0*/  BSYNC.RECONVERGENT B0 ;  /* 0x0000000000007941 */ /* 0x000fea0003800200 */
.L_x_7607:
        /* <DEDUP_REMOVED lines=33> */
[----:B------:R-:W-:Y:S02]  /*20c0*/  LOP3.LUT R21, R66, 0x1c0, RZ, 0xc0, !PT ;  /* 0x000001c042157812 */ /* 0x000fe400078ec0ff */
[----:B------:R-:W-:Y:S02]  /*20d0*/  ISETP.GE.AND P1, PT, R10, RZ, PT ;  /* 0x000000ff0a00720c */ /* 0x000fe40003f26270 */
[----:B------:R-:W-:Y:S01]  /*20e0*/  @!P2 IADD3 R7, PT, PT, R7, 0x1, RZ ;  /* 0x000000010707a810 */ /* 0x000fe20007ffe0ff */
[----:B-----5:R-:W-:Y:S01]  /*20f0*/  IMAD R20, R15, R208, RZ ;  /* 0x000000d00f147224 */ /* 0x020fe200078e02ff */
[----:B------:R-:W-:-:S02]  /*2100*/  LOP3.LUT R21, R21, 0x38, R2, 0xf8, !PT ;  /* 0x0000003815157812 */ /* 0x000fc400078ef802 */
[----:B------:R-:W-:Y:S01]  /*2110*/  ISETP.NE.AND P2, PT, R5, RZ, PT ;  /* 0x000000ff0500720c */ /* 0x000fe20003f45270 */
[----:B------:R-:W-:Y:S01]  /*2120*/  @P3 VIADD R7, R7, 0x1 ;  /* 0x0000000107073836 */ /* 0x000fe20000000000 */
[----:B------:R-:W-:Y:S01]  /*2130*/  LOP3.LUT R21, R21, 0x38, R66, 0x78, !PT ;  /* 0x0000003815157812 */ /* 0x000fe200078e7842 */
[C---:B------:R-:W-:Y:S02]  /*2140*/  IMAD R20, R6.reuse, R209, R20 ;  /* 0x000000d106147224 */ /* 0x040fe400078e0214 */
[----:B------:R-:W-:Y:S01]  /*2150*/  IMAD.WIDE.U32 R22, R6, R208, R22 ;  /* 0x000000d006167225 */ /* 0x000fe200078e0016 */
[----:B------:R-:W-:-:S03]  /*2160*/  LOP3.LUT R66, R21, 0x1e00, R66, 0xf8, !PT ;  /* 0x00001e0015427812 */ /* 0x000fc600078ef842 */
[----:B------:R-:W-:Y:S01]  /*2170*/  IMAD.MOV.U32 R6, RZ, RZ, R7 ;  /* 0x000000ffff067224 */ /* 0x000fe200078e0007 */
[----:B------:R-:W-:Y:S01]  /*2180*/  IADD3 R21, PT, PT, R23, R20, RZ ;  /* 0x0000001417157210 */ /* 0x000fe20007ffe0ff */
[----:B------:R-:W-:Y:S02]  /*2190*/  IMAD.MOV.U32 R20, RZ, RZ, R22 ;  /* 0x000000ffff147224 */ /* 0x000fe400078e0016 */
[----:B------:R-:W-:Y:S01]  /*21a0*/  @!P1 IMAD.MOV R6, RZ, RZ, -R6 ;  /* 0x000000ffff069224 */ /* 0x000fe200078e0a06 */
[----:B------:R-:W-:Y:S02]  /*21b0*/  @!P2 LOP3.LUT R6, RZ, R5, RZ, 0x33, !PT ;  /* 0x00000005ff06a212 */ /* 0x000fe400078e33ff */
[----:B------:R-:W-:Y:S01]  /*21c0*/  SHF.R.S32.HI R123, RZ, 0x1f, R218 ;  /* 0x0000001fff7b7819 */ /* 0x000fe200000114da */
[----:B------:R-:W-:Y:S01]  /*21d0*/  IMAD.MOV.U32 R127, RZ, RZ, RZ ;  /* 0x000000ffff7f7224 */ /* 0x000fe200078e00ff */
[----:B------:R-:W-:Y:S01]  /*21e0*/  SHF.R.U32.HI R126, RZ, 0x3, R2 ;  /* 0x00000003ff7e7819 */ /* 0x000fe20000011602 */
[----:B------:R-:W-:-:S02]  /*21f0*/  IMAD R7, R27, R6, RZ ;  /* 0x000000061b077224 */ /* 0x000fc400078e02ff */
[----:B------:R-:W-:Y:S01]  /*2200*/  IMAD.WIDE.U32 R20, R6, R26, R20 ;  /* 0x0000001a06147225 */ /* 0x000fe200078e0014 */
[----:B------:R-:W1:Y:S03]  /*2210*/  S2UR UR4, SR_CgaCtaId ;  /* 0x00000000000479c3 */ /* 0x000e660000008800 */
[-C--:B------:R-:W-:Y:S01]  /*2220*/  IMAD R213, R209, R126.reuse, RZ ;  /* 0x0000007ed1d57224 */ /* 0x080fe200078e02ff */
[----:B------:R-:W-:Y:S01]  /*2230*/  UMOV UR5, 0x400 ;  /* 0x0000040000057882 */ /* 0x000fe20000000000 */
[----:B------:R-:W-:Y:S02]  /*2240*/  IMAD R211, R207, R126, RZ ;  /* 0x0000007ecfd37224 */ /* 0x000fe400078e02ff */
[----:B------:R-:W-:Y:S02]  /*2250*/  IMAD.SHL.U32 R72, R2, 0x4, RZ ;  /* 0x0000000402487824 */ /* 0x000fe400078e00ff */
[----:B------:R-:W-:Y:S01]  /*2260*/  IMAD.SHL.U32 R63, R62, 0x80, RZ ;  /* 0x000000803e3f7824 */ /* 0x000fe200078e00ff */
[----:B------:R-:W-:Y:S01]  /*2270*/  SHF.L.U64.HI R69, R206, 0x4, R207 ;  /* 0x00000004ce457819 */ /* 0x000fe200000102cf */
[----:B------:R-:W-:Y:S01]  /*2280*/  IMAD.SHL.U32 R64, R208, 0x10, RZ ;  /* 0x00000010d0407824 */ /* 0x000fe200078e00ff */
[----:B------:R-:W-:-:S02]  /*2290*/  SHF.L.U32 R68, R206, 0x4, RZ ;  /* 0x00000004ce447819 */ /* 0x000fc400000006ff */
[----:B------:R-:W-:Y:S01]  /*22a0*/  SHF.L.U64.HI R67, R208, 0x4, R209 ;  /* 0x00000004d0437819 */ /* 0x000fe200000102d1 */
[----:B-1----:R-:W-:Y:S01]  /*22b0*/  ULEA UR4, UR4, UR5, 0x18 ;  /* 0x0000000504047291 */ /* 0x002fe2000f8ec0ff */
[----:B------:R-:W-:Y:S02]  /*22c0*/  LOP3.LUT R72, R72, 0x1c, RZ, 0xc0, !PT ;  /* 0x0000001c48487812 */ /* 0x000fe400078ec0ff */
[----:B------:R-:W-:-:S03]  /*22d0*/  IADD3 R70, PT, PT, R63, -0x80, RZ ;  /* 0xffffff803f467810 */ /* 0x000fc60007ffe0ff */
[----:B------:R-:W-:Y:S01]  /*22e0*/  LEA R66, R66, UR4, 0x1 ;  /* 0x0000000442427c11 */ /* 0x000fe2000f8e08ff */
[----:B--2---:R-:W-:-:S04]  /*22f0*/  @P0 IMAD.WIDE.U32 R30, R134, R0, RZ ;  /* 0x00000000861e0225 */ /* 0x004fc800078e00ff */
[----:B------:R-:W-:Y:S02]  /*2300*/  @P0 IMAD R12, R135, R0, RZ ;  /* 0x00000000870c0224 */ /* 0x000fe400078e02ff */
[-C--:B---3--:R-:W-:Y:S02]  /*2310*/  @!P0 IMAD R10, R29, R219.reuse, RZ ;  /* 0x000000db1d0a8224 */ /* 0x088fe400078e02ff */
[----:B------:R-:W-:-:S04]  /*2320*/  @!P0 IMAD.WIDE.U32 R28, R28, R219, RZ ;  /* 0x000000db1c1c8225 */ /* 0x000fc800078e00ff */
[----:B------:R-:W-:Y:S02]  /*2330*/  @!P0 IMAD.MOV.U32 R0, RZ, RZ, R28 ;  /* 0x000000ffff008224 */ /* 0x000fe400078e001c */
[----:B------:R-:W-:Y:S01]  /*2340*/  @P0 IMAD.MOV.U32 R0, RZ, RZ, R30 ;  /* 0x000000ffff000224 */ /* 0x000fe200078e001e */
[----:B------:R-:W-:Y:S02]  /*2350*/  @!P0 IADD3 R10, PT, PT, R29, R10, RZ ;  /* 0x0000000a1d0a8210 */ /* 0x000fe40007ffe0ff */
[----:B------:R-:W-:Y:S02]  /*2360*/  @P0 IADD3 R10, PT, PT, R31, R12, RZ ;  /* 0x0000000c1f0a0210 */ /* 0x000fe40007ffe0ff */
[----:B------:R-:W-:Y:S01]  /*2370*/  IADD3 R22, P1, PT, R14, R0, RZ ;  /* 0x000000000e167210 */ /* 0x000fe20007f3e0ff */
[----:B------:R-:W-:-:S04]  /*2380*/  IMAD R5, R25, R218, RZ ;  /* 0x000000da19057224 */ /* 0x000fc800078e02ff */
[----:B------:R-:W-:Y:S02]  /*2390*/  IMAD.X R23, RZ, RZ, R10, P1 ;  /* 0x000000ffff177224 */ /* 0x000fe400008e060a */
[----:B------:R-:W-:Y:S02]  /*23a0*/  IMAD R5, R24, R123, R5 ;  /* 0x0000007b18057224 */ /* 0x000fe400078e0205 */
[----:B------:R-:W-:Y:S01]  /*23b0*/  IMAD.WIDE.U32 R28, R218, R24, R22 ;  /* 0x00000018da1c7225 */ /* 0x000fe200078e0016 */
[----:B------:R-:W-:Y:S02]  /*23c0*/  SHF.R.S32.HI R0, RZ, 0x1f, R6 ;  /* 0x0000001fff007819 */ /* 0x000fe40000011406 */
[----:B------:R-:W-:Y:S02]  /*23d0*/  IADD3 R24, P0, PT, R14, R4, RZ ;  /* 0x000000040e187210 */ /* 0x000fe40007f1e0ff */
[----:B------:R-:W-:Y:S01]  /*23e0*/  IADD3 R29, PT, PT, R29, R5, RZ ;  /* 0x000000051d1d7210 */ /* 0x000fe20007ffe0ff */
[----:B------:R-:W-:Y:S01]  /*23f0*/  IMAD.WIDE.U32 R4, R215, 0x40, R126 ;  /* 0x00000040d7047825 */ /* 0x000fe200078e007e */
[----:B------:R-:W-:-:S03]  /*2400*/  IADD3.X R25, PT, PT, RZ, R3, RZ, P0, !PT ;  /* 0x00000003ff197210 */ /* 0x000fc600007fe4ff */
[----:B------:R-:W-:Y:S02]  /*2410*/  IMAD R26, R0, R26, R7 ;  /* 0x0000001a001a7224 */ /* 0x000fe400078e0207 */
[-C--:B------:R-:W-:Y:S02]  /*2420*/  IMAD R3, R5, R134.reuse, RZ ;  /* 0x0000008605037224 */ /* 0x080fe400078e02ff */
[----:B------:R-:W-:Y:S02]  /*2430*/  IMAD.IADD R23, R21, 0x1, R26 ;  /* 0x0000000115177824 */ /* 0x000fe400078e021a */
[----:B------:R-:W-:Y:S02]  /*2440*/  IMAD.MOV.U32 R22, RZ, RZ, R20 ;  /* 0x000000ffff167224 */ /* 0x000fe400078e0014 */
[C---:B------:R-:W-:Y:S02]  /*2450*/  IMAD R3, R4.reuse, R135, R3 ;  /* 0x0000008704037224 */ /* 0x040fe400078e0203 */
[----:B------:R-:W-:Y:S01]  /*2460*/  IMAD.WIDE.U32 R20, R4, R134, R28 ;  /* 0x0000008604147225 */ /* 0x000fe200078e001c */
[----:B------:R-:W-:-:S04]  /*2470*/  SHF.R.S32.HI R4, RZ, 0x1f, R73 ;  /* 0x0000001fff047819 */ /* 0x000fc80000011449 */
[----:B------:R-:W-:Y:S01]  /*2480*/  LEA.HI R4, R4, R73, RZ, 0x7 ;  /* 0x0000004904047211 */ /* 0x000fe200078f38ff */
[----:B------:R-:W-:-:S03]  /*2490*/  IMAD.WIDE.U32 R22, R126, R208, R22 ;  /* 0x000000d07e167225 */ /* 0x000fc600078e0016 */
[----:B------:R-:W-:Y:S02]  /*24a0*/  SHF.R.S32.HI R4, RZ, 0x7, R4 ;  /* 0x00000007ff047819 */ /* 0x000fe40000011404 */
[----:B------:R-:W-:Y:S02]  /*24b0*/  IADD3 R213, PT, PT, R23, R213, RZ ;  /* 0x000000d517d57210 */ /* 0x000fe40007ffe0ff */
[C---:B----4-:R-:W-:Y:S02]  /*24c0*/  LEA R212, P0, R22.reuse, R16, 0x1 ;  /* 0x0000001016d47211 */ /* 0x050fe400078008ff */
[----:B------:R-:W-:Y:S02]  /*24d0*/  VIMNMX R71, PT, PT, R205, R4, !PT ;  /* 0x00000004cd477248 */ /* 0x000fe40007fe0100 */
[----:B------:R-:W-:Y:S02]  /*24e0*/  LEA.HI.X R213, R22, R17, R213, 0x1, P0 ;  /* 0x0000001116d57211 */ /* 0x000fe400000f0cd5 */
[----:B------:R-:W-:Y:S01]  /*24f0*/  ISETP.GT.AND P0, PT, R62, R71, PT ;  /* 0x000000473e00720c */ /* 0x000fe20003f04270 */
[----:B------:R-:W-:Y:S01]  /*2500*/  IMAD.WIDE.U32 R24, R126, R206, R24 ;  /* 0x000000ce7e187225 */ /* 0x000fe200078e0018 */
[----:B------:R-:W-:-:S03]  /*2510*/  LEA R124, P2, R20, R8, 0x1 ;  /* 0x00000008147c7211 */ /* 0x000fc600078408ff */
[----:B------:R-:W-:Y:S01]  /*2520*/  IMAD.IADD R211, R25, 0x1, R211 ;  /* 0x0000000119d37824 */ /* 0x000fe200078e02d3 */
[C---:B------:R-:W-:Y:S01]  /*2530*/  LEA R210, P1, R24.reuse, R18, 0x1 ;  /* 0x0000001218d27211 */ /* 0x040fe200078208ff */
        /* <DEDUP_REMOVED lines=108> */
.L_x_7711:
        /* <DEDUP_REMOVED lines=19> */
.L_x_7612:
[----:B------:R-:W-:Y:S05]  /*2d30*/  BSYNC.RECONVERGENT B0 ;  /* 0x0000000000007941 */ /* 0x000fea0003800200 */
.L_x_7611:
        /* <DEDUP_REMOVED lines=12> */
.L_x_7614:
[----:B------:R-:W-:Y:S05]  /*2e00*/  BSYNC.RECONVERGENT B0 ;  /* 0x0000000000007941 */ /* 0x000fea0003800200 */
.L_x_7613:
        /* <DEDUP_REMOVED lines=12> */
.L_x_7616:
[----:B------:R-:W-:Y:S05]  /*2ed0*/  BSYNC.RECONVERGENT B0 ;  /* 0x0000000000007941 */ /* 0x000fea0003800200 */
.L_x_7615:
        /* <DEDUP_REMOVED lines=17> */
.L_x_7618:
[----:B------:R-:W-:Y:S05]  /*2ff0*/  BSYNC.RECONVERGENT B0 ;  /* 0x0000000000007941 */ /* 0x000fea0003800200 */
.L_x_7617:
        /* <DEDUP_REMOVED lines=12> */
.L_x_7620:
[----:B------:R-:W-:Y:S05]  /*30c0*/  BSYNC.RECONVERGENT B0 ;  /* 0x0000000000007941 */ /* 0x000fea0003800200 */
.L_x_7619:
        /* <DEDUP_REMOVED lines=18> */
.L_x_7622:
[----:B------:R-:W-:Y:S05]  /*31f0*/  BSYNC.RECONVERGENT B0 ;  /* 0x0000000000007941 */ /* 0x000fea0003800200 */
.L_x_7621:
        /* <DEDUP_REMOVED lines=18> */
.L_x_7624:
[----:B------:R-:W-:Y:S05]  /*3320*/  BSYNC.RECONVERGENT B0 ;  /* 0x0000000000007941 */ /* 0x000fea0003800200 */
.L_x_7623:
        /* <DEDUP_REMOVED lines=18> */
.L_x_7626:
[----:B------:R-:W-:Y:S05]  /*3450*/  BSYNC.RECONVERGENT B0 ;  /* 0x0000000000007941 */ /* 0x000fea0003800200 */
.L_x_7625:
        /* <DEDUP_REMOVED lines=28> */
.L_x_7630:
[----:B------:R-:W-:Y:S05]  /*3620*/  BSYNC.RECONVERGENT B0 ;  /* 0x0000000000007941 */ /* 0x000fea0003800200 */
.L_x_7629:
        /* <DEDUP_REMOVED lines=16> */
.L_x_7632:
[----:B------:R-:W-:Y:S05]  /*3730*/  BSYNC.RECONVERGENT B0 ;  /* 0x0000000000007941 */ /* 0x000fea0003800200 */
.L_x_7631:
        /* <DEDUP_REMOVED lines=14> */
.L_x_7634:
[----:B------:R-:W-:Y:S05]  /*3820*/  BSYNC.RECONVERGENT B0 ;  /* 0x0000000000007941 */ /* 0x000fea0003800200 */
.L_x_7633:
        /* <DEDUP_REMOVED lines=15> */
.L_x_7636:
[----:B------:R-:W-:Y:S05]  /*3920*/  BSYNC.RECONVERGENT B0 ;  /* 0x0000000000007941 */ /* 0x000fea0003800200 */
.L_x_7635:
        /* <DEDUP_REMOVED lines=12> */
.L_x_7638:
[----:B------:R-:W-:Y:S05]  /*39f0*/  BSYNC.RECONVERGENT B0 ;  /* 0x0000000000007941 */ /* 0x000fea0003800200 */
.L_x_7637:
        /* <DEDUP_REMOVED lines=15> */
.L_x_7640:
[----:B------:R-:W-:Y:S05]  /*3af0*/  BSYNC.RECONVERGENT B0 ;  /* 0x0000000000007941 */ /* 0x000fea0003800200 */
.L_x_7639:
        /* <DEDUP_REMOVED lines=15> */
.L_x_7642:
[----:B------:R-:W-:Y:S05]  /*3bf0*/  BSYNC.RECONVERGENT B0 ;  /* 0x0000000000007941 */ /* 0x000fea0003800200 */
.L_x_7641:
        /* <DEDUP_REMOVED lines=17> */
.L_x_7628:
        /* <DEDUP_REMOVED lines=63> */
.L_x_7648:
[----:B------:R-:W-:Y:S05]  /*4100*/  BSYNC.RECONVERGENT B0 ;  /* 0x0000000000007941 */ /* 0x000fea0003800200 */
.L_x_7647:
        /* <DEDUP_REMOVED lines=53> */
.L_x_7646:
[----:B------:R-:W-:Y:S05]  /*4460*/  BSYNC.RECONVERGENT B1 ;  /* 0x0000000000017941 */ /* 0x000fea0003800200 */
.L_x_7645:
        /* <DEDUP_REMOVED lines=67> */
.L_x_7652:
[----:B------:R-:W-:Y:S05]  /*48a0*/  BSYNC.RECONVERGENT B0 ;  /* 0x0000000000007941 */ /* 0x000fea0003800200 */
.L_x_7651:
        /* <DEDUP_REMOVED lines=53> */
.L_x_7650:
[----:B------:R-:W-:Y:S05]  /*4c00*/  BSYNC.RECONVERGENT B1 ;  /* 0x0000000000017941 */ /* 0x000fea0003800200 */
.L_x_7649:
[----:B------:R-:W-:Y:S01]  /*4c10*/  ISETP.NE.AND P0, PT, R109, RZ, PT ;  /* 0x000000ff6d00720c */ /* 0x000fe20003f05270 */
[----:B------:R-:W-:Y:S11]  /*4c20*/  BSSY.RECONVERGENT B1, `(.L_x_7653) ;  /* 0x0000075000017945 */ /* 0x000ff60003800200 */
[----:B------:R-:W-:Y:S01]  /*4c30*/  @!UPT UIADD3 URZ, UPT, UPT, URZ, URZ, URZ ;  /* 0x000000fffffff290 */ /* 0x000fe2000fffe0ff */
[----:B------:R-:W-:Y:S05]  /*4c40*/  @P0 BRA `(.L_x_7654) ;  /* 0x0000000400c80947 */ /* 0x000fea0003800000 */
        /* <DEDUP_REMOVED lines=62> */
.L_x_7656:
[----:B------:R-:W-:Y:S05]  /*5030*/  BSYNC.RECONVERGENT B0 ;  /* 0x0000000000007941 */ /* 0x000fea0003800200 */
.L_x_7655:
        /* <DEDUP_REMOVED lines=51> */
.L_x_7654:
[----:B------:R-:W-:Y:S05]  /*5370*/  BSYNC.RECONVERGENT B1 ;  /* 0x0000000000017941 */ /* 0x000fea0003800200 */
.L_x_7653:
        /* <DEDUP_REMOVED lines=67> */
.L_x_7660:
[----:B------:R-:W-:Y:S05]  /*57b0*/  BSYNC.RECONVERGENT B0 ;  /* 0x0000000000007941 */ /* 0x000fea0003800200 */
.L_x_7659:
        /* <DEDUP_REMOVED lines=51> */
.L_x_7658:
[----:B------:R-:W-:Y:S05]  /*5af0*/  BSYNC.RECONVERGENT B1 ;  /* 0x0000000000017941 */ /* 0x000fea0003800200 */
.L_x_7657:
        /* <DEDUP_REMOVED lines=62> */
.L_x_7664:
[----:B------:R-:W-:Y:S05]  /*5ee0*/  BSYNC.RECONVERGENT B0 ;  /* 0x0000000000007941 */ /* 0x000fea0003800200 */
.L_x_7663:
        /* <DEDUP_REMOVED lines=51> */
.L_x_7662:
[----:B------:R-:W-:Y:S05]  /*6220*/  BSYNC.RECONVERGENT B1 ;  /* 0x0000000000017941 */ /* 0x000fea0003800200 */
.L_x_7661:
        /* <DEDUP_REMOVED lines=67> */
.L_x_7668:
[----:B------:R-:W-:Y:S05]  /*6660*/  BSYNC.RECONVERGENT B0 ;  /* 0x0000000000007941 */ /* 0x000fea0003800200 */
.L_x_7667:
        /* <DEDUP_REMOVED lines=51> */
.L_x_7666:
[----:B------:R-:W-:Y:S05]  /*69a0*/  BSYNC.RECONVERGENT B1 ;  /* 0x0000000000017941 */ /* 0x000fea0003800200 */
.L_x_7665:
        /* <DEDUP_REMOVED lines=65> */
.L_x_7672:
[----:B------:R-:W-:Y:S05]  /*6dc0*/  BSYNC.RECONVERGENT B0 ;  /* 0x0000000000007941 */ /* 0x000fea0003800200 */
.L_x_7671:
        /* <DEDUP_REMOVED lines=51> */
.L_x_7670:
[----:B------:R-:W-:Y:S05]  /*7100*/  BSYNC.RECONVERGENT B1 ;  /* 0x0000000000017941 */ /* 0x000fea0003800200 */
.L_x_7669:
        /* <DEDUP_REMOVED lines=65> */
.L_x_7676:
[----:B------:R-:W-:Y:S05]  /*7520*/  BSYNC.RECONVERGENT B0 ;  /* 0x0000000000007941 */ /* 0x000fea0003800200 */
.L_x_7675:
        /* <DEDUP_REMOVED lines=51> */
.L_x_7674:
[----:B------:R-:W-:Y:S05]  /*7860*/  BSYNC.RECONVERGENT B1 ;  /* 0x0000000000017941 */ /* 0x000fea0003800200 */
.L_x_7673:
[----:B------:R-:W3:Y:S02]  /*7870*/  LD.E R3, desc[UR6][R132.64+0xd0] ;  /* 0x0000d00684037980 */ /* 0x000ee4000c101900 */
[----:B---3--:R-:W-:Y:S05]  /*7880*/  IMAD.U32 R3, R3, -0x40, RZ ;  /* 0xffffffc003037824 */ /* 0x008fea00078e00ff */
[C---:B------:R-:W-:Y:S02]  /*7890*/  LEA R16, P1, R3.reuse, R16, 0x1 ;  /* 0x0000001003107211 */ /* 0x040fe400078208ff */
[C---:B------:R-:W-:Y:S02]  /*78a0*/  LEA R54, P0, R3.reuse, R54, 0x1 ;  /* 0x0000003603367211 */ /* 0x040fe400078008ff */
[C---:B------:R-:W-:Y:S02]  /*78b0*/  LEA.HI.X.SX32 R17, R3.reuse, R17, 0x1, P1 ;  /* 0x0000001103117211 */ /* 0x040fe400008f0eff */
[----:B------:R-:W-:Y:S01]  /*78c0*/  LEA.HI.X.SX32 R55, R3, R55, 0x1, P0 ;  /* 0x0000003703377211 */ /* 0x000fe200000f0eff */
[----:B------:R-:W-:Y:S05]  /*78d0*/  BRA `(.L_x_7643) ;  /* 0x0000006000587947 */ /* 0x000fea0003800000 */
.L_x_7644:
        /* <DEDUP_REMOVED lines=99> */
.L_x_7680:
[----:B------:R-:W-:Y:S05]  /*7f10*/  BSYNC.RECONVERGENT B0 ;  /* 0x0000000000007941 */ /* 0x000fea0003800200 */
.L_x_7679:
        /* <DEDUP_REMOVED lines=92> */
.L_x_7678:
[----:B------:R-:W-:Y:S05]  /*84e0*/  BSYNC.RECONVERGENT B1 ;  /* 0x0000000000017941 */ /* 0x000fea0003800200 */
.L_x_7677:
        /* <DEDUP_REMOVED lines=101> */
.L_x_7684:
[----:B------:R-:W-:Y:S05]  /*8b40*/  BSYNC.RECONVERGENT B0 ;  /* 0x0000000000007941 */ /* 0x000fea0003800200 */
.L_x_7683:
        /* <DEDUP_REMOVED lines=92> */
.L_x_7682:
[----:B------:R-:W-:Y:S05]  /*9110*/  BSYNC.RECONVERGENT B1 ;  /* 0x0000000000017941 */ /* 0x000fea0003800200 */
.L_x_7681:
        /* <DEDUP_REMOVED lines=100> */
.L_x_7688:
[----:B------:R-:W-:Y:S05]  /*9760*/  BSYNC.RECONVERGENT B0 ;  /* 0x0000000000007941 */ /* 0x000fea0003800200 */
.L_x_7687:
        /* <DEDUP_REMOVED lines=92> */
.L_x_7686:
[----:B------:R-:W-:Y:S05]  /*9d30*/  BSYNC.RECONVERGENT B1 ;  /* 0x0000000000017941 */ /* 0x000fea0003800200 */
.L_x_7685:
        /* <DEDUP_REMOVED lines=101> */
.L_x_7692:
[----:B------:R-:W-:Y:S05]  /*a390*/  BSYNC.RECONVERGENT B0 ;  /* 0x0000000000007941 */ /* 0x000fea0003800200 */
.L_x_7691:
        /* <DEDUP_REMOVED lines=92> */
.L_x_7690:
[----:B------:R-:W-:Y:S05]  /*a960*/  BSYNC.RECONVERGENT B1 ;  /* 0x0000000000017941 */ /* 0x000fea0003800200 */
.L_x_7689:
        /* <DEDUP_REMOVED lines=98> */
.L_x_7696:
[----:B------:R-:W-:Y:S05]  /*af90*/  BSYNC.RECONVERGENT B0 ;  /* 0x0000000000007941 */ /* 0x000fea0003800200 */
.L_x_7695:
        /* <DEDUP_REMOVED lines=92> */
.L_x_7694:
[----:B------:R-:W-:Y:S05]  /*b560*/  BSYNC.RECONVERGENT B1 ;  /* 0x0000000000017941 */ /* 0x000fea0003800200 */
.L_x_7693:
        /* <DEDUP_REMOVED lines=101> */
.L_x_7700:
[----:B------:R-:W-:Y:S05]  /*bbc0*/  BSYNC.RECONVERGENT B0 ;  /* 0x0000000000007941 */ /* 0x000fea0003800200 */
.L_x_7699:
        /* <DEDUP_REMOVED lines=92> */
.L_x_7698:
[----:B------:R-:W-:Y:S05]  /*c190*/  BSYNC.RECONVERGENT B1 ;  /* 0x0000000000017941 */ /* 0x000fea0003800200 */
.L_x_7697:
        /* <DEDUP_REMOVED lines=102> */
.L_x_7704:
[----:B------:R-:W-:Y:S05]  /*c800*/  BSYNC.RECONVERGENT B0 ;  /* 0x0000000000007941 */ /* 0x000fea0003800200 */
.L_x_7703:
        /* <DEDUP_REMOVED lines=90> */
.L_x_7702:
[----:B------:R-:W-:Y:S05]  /*cdb0*/  BSYNC.RECONVERGENT B1 ;  /* 0x0000000000017941 */ /* 0x000fea0003800200 */
.L_x_7701:
        /* <DEDUP_REMOVED lines=102> */
.L_x_7708:
[----:B------:R-:W-:Y:S05]  /*d420*/  BSYNC.RECONVERGENT B0 ;  /* 0x0000000000007941 */ /* 0x000fea0003800200 */
.L_x_7707:
        /* <DEDUP_REMOVED lines=90> */
.L_x_7706:
[----:B------:R-:W-:Y:S05]  /*d9d0*/  BSYNC.RECONVERGENT B1 ;  /* 0x0000000000017941 */ /* 0x000fea0003800200 */
.L_x_7705:
[----:B------:R-:W3:Y:S02]  /*d9e0*/  LD.E R3, desc[UR6][R132.64+0xd0] ;  /* 0x0000d00684037980 */ /* 0x000ee4000c101900 */
[----:B---3--:R-:W-:Y:S05]  /*d9f0*/  IMAD.U32 R3, R3, -0x40, RZ ;  /* 0xffffffc003037824 */ /* 0x008fea00078e00ff */
[C---:B------:R-:W-:Y:S02]  /*da00*/  LEA R80, P1, R3.reuse, R80, 0x1 ;  /* 0x0000005003507211 */ /* 0x040fe400078208ff */
[C---:B------:R-:W-:Y:S02]  /*da10*/  LEA R78, P0, R3.reuse, R78, 0x1 ;  /* 0x0000004e034e7211 */ /* 0x040fe400078008ff */
[C---:B------:R-:W-:Y:S02]  /*da20*/  LEA.HI.X.SX32 R81, R3.reuse, R81, 0x1, P1 ;  /* 0x0000005103517211 */ /* 0x040fe400008f0eff */
[----:B------:R-:W-:Y:S09]  /*da30*/  LEA.HI.X.SX32 R79, R3, R79, 0x1, P0 ;  /* 0x0000004f034f7211 */ /* 0x000ff200000f0eff */
.L_x_7643:
[----:B------:R-:W-:Y:S05]  /*da40*/  BSYNC.RECONVERGENT B2 ;  /* 0x0000000000027941 */ /* 0x000fea0003800200 */
.L_x_7627:
        /* <DEDUP_REMOVED lines=101> */
.L_x_7710:
[----:B------:R-:W-:Y:S05]  /*e0a0*/  BSYNC.RECONVERGENT B0 ;  /* 0x0000000000007941 */ /* 0x000fea0003800200 */
.L_x_7709:
[----:B------:R-:W-:Y:S11]  /*e0b0*/  ISETP.GT.AND P0, PT, R94, R71, PT ;  /* 0x000000475e00720c */ /* 0x000ff60003f04270 */
[----:B------:R-:W-:Y:S02]  /*e0c0*/  @!UPT UIADD3 URZ, UPT, UPT, URZ, URZ, URZ ;  /* 0x000000fffffff290 */ /* 0x000fe4000fffe0ff */
[----:B------:R-:W-:Y:S05]  /*e0d0*/  @P0 BRA `(.L_x_7711) ;  /* 0xffffff4800c80947 */ /* 0x000fea000383ffff */
.L_x_7610:
        /* <DEDUP_REMOVED lines=34> */
.L_x_7715:
[----:B------:R-:W-:Y:S05]  /*e300*/  BSYNC.RECONVERGENT B0 ;  /* 0x0000000000007941 */ /* 0x000fea0003800200 */
.L_x_7714:
        /* <DEDUP_REMOVED lines=14> */
.L_x_7717:
[----:B------:R-:W-:Y:S05]  /*e3f0*/  BSYNC.RECONVERGENT B0 ;  /* 0x0000000000007941 */ /* 0x000fea0003800200 */
.L_x_7716:
        /* <DEDUP_REMOVED lines=16> */
.L_x_7719:
[----:B------:R-:W-:Y:S05]  /*e500*/  BSYNC.RECONVERGENT B0 ;  /* 0x0000000000007941 */ /* 0x000fea0003800200 */
.L_x_7718:
        /* <DEDUP_REMOVED lines=16> */
.L_x_7713:
[----:B------:R-:W2:Y:S04]  /*e610*/  LD.E.64 R2, desc[UR6][R132.64+0xf0] ;  /* 0x0000f00684027980 */ /* 0x000ea8000c101b00 */
[----:B------:R-:W3:Y:S04]  /*e620*/  LD.E.U8 R0, desc[UR6][R132.64+0x1b3] ;  /* 0x0001b30684007980 */ /* 0x000ee8000c101100 */
[----:B------:R1:W5:Y:S04]  /*e630*/  LD.E.64 R20, desc[UR6][R132.64+0x148] ;  /* 0x0001480684147980 */ /* 0x000368000c101b00 */
[----:B------:R1:W5:Y:S01]  /*e640*/  LD.E.64 R24, desc[UR6][R132.64+0x150] ;  /* 0x0001500684187980 */ /* 0x000362000c101b00 */
[----:B--2---:R-:W-:-:S04]  /*e650*/  ISETP.NE.U32.AND P1, PT, R2, RZ, PT ;  /* 0x000000ff0200720c */ /* 0x004fc80003f25070 */
[----:B------:R-:W-:-:S13]  /*e660*/  ISETP.NE.AND.EX P1, PT, R3, RZ, PT, P1 ;  /* 0x000000ff0300720c */ /* 0x000fda0003f25310 */
[----:B------:R-:W-:Y:S01]  /*e670*/  @P1 LEA R8, P0, R219, R2, 0x2 ;  /* 0x00000002db081211 */ /* 0x000fe200078010ff */
[----:B------:R-:W-:-:S03]  /*e680*/  IMAD.MOV.U32 R2, RZ, RZ, RZ ;  /* 0x000000ffff027224 */ /* 0x000fc600078e00ff */
[----:B------:R-:W-:-:S05]  /*e690*/  @P1 LEA.HI.X R9, R219, R3, RZ, 0x2, P0 ;  /* 0x00000003db091211 */ /* 0x000fca00000f14ff */
        /* <DEDUP_REMOVED lines=39> */
[----:B-----5:R-:W-:Y:S01]  /*e910*/  MOV R23, R10 ;  /* 0x0000000a00177202 */ /* 0x020fe20000000f00 */
[--C-:B------:R-:W-:Y:S02]  /*e920*/  HADD2.F32 R27, -RZ, R9.reuse.H0_H0 ;  /* 0x20000009ff1b7230 */ /* 0x100fe40000004100 */
[----:B------:R-:W-:Y:S02]  /*e930*/  HADD2.F32 R35, -RZ, R9.H1_H1 ;  /* 0x30000009ff237230 */ /* 0x000fe40000004100 */
[----:B------:R-:W-:-:S02]  /*e940*/  HADD2.F32 R22, -RZ, R11.H1_H1 ;  /* 0x3000000bff167230 */ /* 0x000fc40000004100 */
[----:B------:R-:W-:Y:S02]  /*e950*/  HADD2.F32 R33, -RZ, R11.H0_H0 ;  /* 0x2000000bff217230 */ /* 0x000fe40000004100 */
[----:B--2---:R-:W-:Y:S02]  /*e960*/  HADD2.F32 R2, -RZ, R4.H1_H1 ;  /* 0x30000004ff027230 */ /* 0x004fe40000004100 */
[----:B------:R-:W-:Y:S02]  /*e970*/  HADD2.F32 R0, -RZ, R5.H1_H1 ;  /* 0x30000005ff007230 */ /* 0x000fe40000004100 */
[--C-:B---3--:R-:W-:Y:S02]  /*e980*/  HADD2.F32 R10, -RZ, R6.reuse.H1_H1 ;  /* 0x30000006ff0a7230 */ /* 0x108fe40000004100 */
        /* <DEDUP_REMOVED lines=30> */
.L_x_7727:
[----:B------:R-:W-:Y:S05]  /*eb70*/  BSYNC.RECONVERGENT B0 ;  /* 0x0000000000007941 */ /* 0x000fea0003800200 */
.L_x_7726:
[----:B-----5:R-:W-:Y:S01]  /*eb80*/  IMAD.MOV.U32 R6, RZ, RZ, R10 ;  /* 0x000000ffff067224 */ /* 0x020fe200078e000a */
[----:B------:R-:W-:Y:S01]  /*eb90*/  MOV R4, R8 ;  /* 0x0000000800047202 */ /* 0x000fe20000000f00 */
[----:B------:R-:W-:Y:S01]  /*eba0*/  IMAD.MOV.U32 R7, RZ, RZ, R11 ;  /* 0x000000ffff077224 */ /* 0x000fe200078e000b */
[----:B------:R-:W-:Y:S02]  /*ebb0*/  MOV R5, R9 ;  /* 0x0000000900057202 */ /* 0x000fe40000000f00 */
.L_x_7725:
[----:B------:R-:W-:Y:S05]  /*ebc0*/  BSYNC.RECONVERGENT B1 ;  /* 0x0000000000017941 */ /* 0x000fea0003800200 */
.L_x_7724:
        /* <DEDUP_REMOVED lines=11> */
[----:B------:R3:W4:Y:S01]  /*ec80*/  LD.E.64 R6, desc[UR6][R28.64+0x40] ;  /* 0x000040061c067980 */ /* 0x000722000c101b00 */
[----:B-----5:R-:W-:Y:S01]  /*ec90*/  MOV R23, R10 ;  /* 0x0000000a00177202 */ /* 0x020fe20000000f00 */
[--C-:B------:R-:W-:Y:S02]  /*eca0*/  HADD2.F32 R27, -RZ, R9.reuse.H0_H0 ;  /* 0x20000009ff1b7230 */ /* 0x100fe40000004100 */
[----:B------:R-:W-:Y:S02]  /*ecb0*/  HADD2.F32 R33, -RZ, R9.H1_H1 ;  /* 0x30000009ff217230 */ /* 0x000fe40000004100 */
[----:B------:R-:W-:-:S02]  /*ecc0*/  HADD2.F32 R22, -RZ, R11.H1_H1 ;  /* 0x3000000bff167230 */ /* 0x000fc40000004100 */
[----:B---3--:R-:W-:Y:S02]  /*ecd0*/  HADD2.F32 R29, -RZ, R11.H0_H0 ;  /* 0x2000000bff1d7230 */ /* 0x008fe40000004100 */
[----:B--2---:R-:W-:Y:S02]  /*ece0*/  HADD2.F32 R2, -RZ, R4.H1_H1 ;  /* 0x30000004ff027230 */ /* 0x004fe40000004100 */
        /* <DEDUP_REMOVED lines=32> */
.L_x_7729:
[----:B------:R-:W-:Y:S05]  /*eef0*/  BSYNC.RECONVERGENT B0 ;  /* 0x0000000000007941 */ /* 0x000fea0003800200 */
.L_x_7728:
[----:B-----5:R3:W-:Y:S02]  /*ef00*/  STS.128 [R66+0x2000], R8 ;  /* 0x0020000842007388 */ /* 0x0207e40000000c00 */
.L_x_7723:
[----:B------:R-:W-:Y:S05]  /*ef10*/  BSYNC.RECONVERGENT B2 ;  /* 0x0000000000027941 */ /* 0x000fea0003800200 */
.L_x_7722:
        /* <DEDUP_REMOVED lines=24> */
[----:B-----5:R-:W-:Y:S01]  /*f0a0*/  MOV R23, R10 ;  /* 0x0000000a00177202 */ /* 0x020fe20000000f00 */
[--C-:B------:R-:W-:Y:S02]  /*f0b0*/  HADD2.F32 R27, -RZ, R9.reuse.H0_H0 ;  /* 0x20000009ff1b7230 */ /* 0x100fe40000004100 */
[----:B------:R-:W-:Y:S02]  /*f0c0*/  HADD2.F32 R33, -RZ, R9.H1_H1 ;  /* 0x30000009ff217230 */ /* 0x000fe40000004100 */
[----:B------:R-:W-:-:S02]  /*f0d0*/  HADD2.F32 R22, -RZ, R11.H1_H1 ;  /* 0x3000000bff167230 */ /* 0x000fc40000004100 */
[----:B------:R-:W-:Y:S02]  /*f0e0*/  HADD2.F32 R29, -RZ, R11.H0_H0 ;  /* 0x2000000bff1d7230 */ /* 0x000fe40000004100 */
[----:B--2---:R-:W-:Y:S02]  /*f0f0*/  HADD2.F32 R10, -RZ, R6.H1_H1 ;  /* 0x30000006ff0a7230 */ /* 0x004fe40000004100 */
[----:B------:R-:W-:Y:S02]  /*f100*/  HADD2.F32 R9, -RZ, R7.H1_H1 ;  /* 0x30000007ff097230 */ /* 0x000fe40000004100 */
[----:B----4-:R-:W-:Y:S02]  /*f110*/  HADD2.F32 R2, -RZ, R4.H1_H1 ;  /* 0x30000004ff027230 */ /* 0x010fe40000004100 */
[----:B------:R-:W-:Y:S02]  /*f120*/  HADD2.F32 R0, -RZ, R5.H1_H1 ;  /* 0x30000005ff007230 */ /* 0x000fe40000004100 */
[C---:B------:R-:W-:Y:S01]  /*f130*/  FMUL.FTZ R11, R33.reuse, R10 ;  /* 0x0000000a210b7220 */ /* 0x040fe20000410000 */
[----:B------:R-:W-:Y:S01]  /*f140*/  FMUL.FTZ R30, R33, R2 ;  /* 0x00000002211e7220 */ /* 0x000fe20000410000 */
[C---:B------:R-:W-:Y:S01]  /*f150*/  FMUL.FTZ R33, R22.reuse, R9 ;  /* 0x0000000916217220 */ /* 0x040fe20000410000 */
[----:B------:R-:W-:Y:S01]  /*f160*/  FMUL.FTZ R26, R22, R0 ;  /* 0x00000000161a7220 */ /* 0x000fe20000410000 */
[----:B------:R-:W-:-:S02]  /*f170*/  HADD2.F32 R6, -RZ, R6.H0_H0 ;  /* 0x20000006ff067230 */ /* 0x000fc40000004100 */
[C---:B------:R-:W-:Y:S01]  /*f180*/  FFMA.FTZ R33, R29.reuse, R0, R33 ;  /* 0x000000001d217223 */ /* 0x040fe20000010021 */
[----:B------:R-:W-:Y:S01]  /*f190*/  FFMA.FTZ R26, R29, R9, -R26 ;  /* 0x000000091d1a7223 */ /* 0x000fe2000001081a */
[----:B------:R-:W-:Y:S02]  /*f1a0*/  HADD2.F32 R9, -RZ, R8.H1_H1 ;  /* 0x30000008ff097230 */ /* 0x000fe40000004100 */
[----:B------:R-:W-:Y:S02]  /*f1b0*/  HADD2.F32 R4, -RZ, R4.H0_H0 ;  /* 0x20000004ff047230 */ /* 0x000fe40000004100 */
[C---:B------:R-:W-:Y:S01]  /*f1c0*/  FFMA.FTZ R30, R27.reuse, R10, -R30 ;  /* 0x0000000a1b1e7223 */ /* 0x040fe2000001081e */
[----:B------:R-:W-:Y:S02]  /*f1d0*/  HADD2.F32 R5, -RZ, R5.H0_H0 ;  /* 0x20000005ff057230 */ /* 0x000fe40000004100 */
[----:B------:R-:W-:Y:S01]  /*f1e0*/  FFMA.FTZ R11, R27, R2, R11 ;  /* 0x000000021b0b7223 */ /* 0x000fe2000001000b */
[----:B------:R-:W-:-:S02]  /*f1f0*/  HADD2.F32 R0, -RZ, R23.H1_H1 ;  /* 0x30000017ff007230 */ /* 0x000fc40000004100 */
[----:B------:R-:W-:Y:S02]  /*f200*/  HADD2.F32 R7, -RZ, R7.H0_H0 ;  /* 0x20000007ff077230 */ /* 0x000fe40000004100 */
[----:B------:R-:W-:Y:S02]  /*f210*/  HADD2.F32 R27, -RZ, R8.H0_H0 ;  /* 0x20000008ff1b7230 */ /* 0x000fe40000004100 */
        /* <DEDUP_REMOVED lines=14> */
.L_x_7735:
[----:B------:R-:W-:Y:S05]  /*f300*/  BSYNC.RECONVERGENT B0 ;  /* 0x0000000000007941 */ /* 0x000fea0003800200 */
.L_x_7734:
[----:B-----5:R1:W-:Y:S02]  /*f310*/  STS.128 [R66+0x800], R8 ;  /* 0x0008000842007388 */ /* 0x0203e40000000c00 */
.L_x_7733:
[----:B------:R-:W-:Y:S05]  /*f320*/  BSYNC.RECONVERGENT B1 ;  /* 0x0000000000017941 */ /* 0x000fea0003800200 */
.L_x_7732:
        /* <DEDUP_REMOVED lines=24> */
[----:B---3--:R-:W-:Y:S02]  /*f4b0*/  HADD2.F32 R2, -RZ, R4.H1_H1 ;  /* 0x30000004ff027230 */ /* 0x008fe40000004100 */
        /* <DEDUP_REMOVED lines=30> */
.L_x_7737:
[----:B------:R-:W-:Y:S05]  /*f6a0*/  BSYNC.RECONVERGENT B0 ;  /* 0x0000000000007941 */ /* 0x000fea0003800200 */
.L_x_7736:
[----:B-----5:R3:W-:Y:S02]  /*f6b0*/  STS.128 [R66+0x2800], R8 ;  /* 0x0028000842007388 */ /* 0x0207e40000000c00 */
.L_x_7731:
[----:B------:R-:W-:Y:S05]  /*f6c0*/  BSYNC.RECONVERGENT B2 ;  /* 0x0000000000027941 */ /* 0x000fea0003800200 */
.L_x_7730:
        /* <DEDUP_REMOVED lines=43> */
[----:B------:R-:W-:Y:S02]  /*f980*/  HADD2.F32 R5, -RZ, R5.H0_H0 ;  /* 0x20000005ff057230 */ /* 0x000fe40000004100 */
[----:B------:R-:W-:Y:S02]  /*f990*/  HADD2.F32 R0, -RZ, R26.H1_H1 ;  /* 0x3000001aff007230 */ /* 0x000fe40000004100 */
[----:B------:R-:W-:-:S02]  /*f9a0*/  HADD2.F32 R7, -RZ, R7.H0_H0 ;  /* 0x20000007ff077230 */ /* 0x000fc40000004100 */
[----:B------:R-:W-:Y:S01]  /*f9b0*/  FFMA.FTZ R11, R27, R2, R11 ;  /* 0x000000021b0b7223 */ /* 0x000fe2000001000b */
[C---:B------:R-:W-:Y:S01]  /*f9c0*/  FMUL.FTZ R2, R9.reuse, R4 ;  /* 0x0000000409027220 */ /* 0x040fe20000410000 */
[----:B------:R-:W-:Y:S01]  /*f9d0*/  FMUL.FTZ R29, R9, R6 ;  /* 0x00000006091d7220 */ /* 0x000fe20000410000 */
[----:B------:R-:W-:Y:S01]  /*f9e0*/  FFMA.FTZ R34, R27, R10, -R34 ;  /* 0x0000000a1b227223 */ /* 0x000fe20000010822 */
[----:B------:R-:W-:Y:S02]  /*f9f0*/  HADD2.F32 R26, -RZ, R26.H0_H0 ;  /* 0x2000001aff1a7230 */ /* 0x000fe40000004100 */
[C---:B------:R-:W-:Y:S01]  /*fa00*/  FMUL.FTZ R9, R0.reuse, R5 ;  /* 0x0000000500097220 */ /* 0x040fe20000410000 */
[----:B------:R-:W-:Y:S02]  /*fa10*/  HADD2.F32 R27, -RZ, R8.H0_H0 ;  /* 0x20000008ff1b7230 */ /* 0x000fe40000004100 */
[-C--:B------:R-:W-:Y:S01]  /*fa20*/  FMUL.FTZ R0, R0, R7.reuse ;  /* 0x0000000700007220 */ /* 0x080fe20000410000 */
[----:B------:R-:W-:-:S03]  /*fa30*/  FFMA.FTZ R9, R26, R7, -R9 ;  /* 0x000000071a097223 */ /* 0x000fc60000010809 */
[----:B------:R-:W-:Y:S01]  /*fa40*/  FFMA.FTZ R0, R26, R5, R0 ;  /* 0x000000051a007223 */ /* 0x000fe20000010000 */
[C---:B------:R-:W-:Y:S01]  /*fa50*/  FFMA.FTZ R2, R27.reuse, R6, -R2 ;  /* 0x000000061b027223 */ /* 0x040fe20000010802 */
[----:B------:R-:W-:Y:S01]  /*fa60*/  FFMA.FTZ R29, R27, R4, R29 ;  /* 0x000000041b1d7223 */ /* 0x000fe2000001001d */
[----:B------:R-:W-:Y:S02]  /*fa70*/  F2FP.F16.F32.PACK_AB R34, R11, R34 ;  /* 0x000000220b22723e */ /* 0x000fe400000000ff */
[----:B------:R-:W-:Y:S02]  /*fa80*/  F2FP.F16.F32.PACK_AB R10, R0, R9 ;  /* 0x00000009000a723e */ /* 0x000fe400000000ff */
[----:B------:R-:W-:Y:S02]  /*fa90*/  F2FP.F16.F32.PACK_AB R11, R31, R32 ;  /* 0x000000201f0b723e */ /* 0x000fe400000000ff */
[----:B------:R-:W-:Y:S02]  /*faa0*/  F2FP.F16.F32.PACK_AB R8, R29, R2 ;  /* 0x000000021d08723e */ /* 0x000fe400000000ff */
[----:B------:R-:W-:-:S02]  /*fab0*/  MOV R9, R34 ;  /* 0x0000002200097202 */ /* 0x000fc40000000f00 */
.L_x_7743:
[----:B------:R-:W-:Y:S05]  /*fac0*/  BSYNC.RECONVERGENT B0 ;  /* 0x0000000000007941 */ /* 0x000fea0003800200 */
.L_x_7742:
[----:B-----5:R3:W-:Y:S02]  /*fad0*/  STS.128 [R66+0x1000], R8 ;  /* 0x0010000842007388 */ /* 0x0207e40000000c00 */
.L_x_7741:
[----:B------:R-:W-:Y:S05]  /*fae0*/  BSYNC.RECONVERGENT B1 ;  /* 0x0000000000017941 */ /* 0x000fea0003800200 */
.L_x_7740:
        /* <DEDUP_REMOVED lines=55> */
.L_x_7745:
[----:B------:R-:W-:Y:S05]  /*fe60*/  BSYNC.RECONVERGENT B0 ;  /* 0x0000000000007941 */ /* 0x000fea0003800200 */
.L_x_7744:
[----:B-----5:R3:W-:Y:S02]  /*fe70*/  STS.128 [R66+0x3000], R8 ;  /* 0x0030000842007388 */ /* 0x0207e40000000c00 */
.L_x_7739:
[----:B------:R-:W-:Y:S05]  /*fe80*/  BSYNC.RECONVERGENT B2 ;  /* 0x0000000000027941 */ /* 0x000fea0003800200 */
.L_x_7738:
[----:B------:R-:W-:-:S04]  /*fe90*/  IADD3 R38, PT, PT, R126, 0x30, RZ ;  /* 0x000000307e267810 */ /* 0x000fc80007ffe0ff */
[----:B------:R-:W-:-:S13]  /*fea0*/  ISETP.GE.AND P0, PT, R38, R19, PT ;  /* 0x000000132600720c */ /* 0x000fda0003f06270 */
[----:B------:R-:W-:Y:S05]  /*feb0*/  @P0 BRA `(.L_x_7720) ;  /* 0x00000034006c0947 */ /* 0x000fea0003800000 */
[----:B-----5:R-:W-:Y:S01]  /*fec0*/  ISETP.GE.AND P0, PT, R14, R17, PT ;  /* 0x000000110e00720c */ /* 0x020fe20003f06270 */
[----:B-1-3--:R-:W-:Y:S01]  /*fed0*/  IMAD R34, R135, 0x60, RZ ;  /* 0x0000006087227824 */ /* 0x00afe200078e02ff */
[----:B------:R-:W-:Y:S01]  /*fee0*/  BSSY.RECONVERGENT B1, `(.L_x_7746) ;  /* 0x000003d000017945 */ /* 0x000fe20003800200 */
[----:B------:R-:W-:-:S04]  /*fef0*/  IMAD.WIDE.U32 R124, R134, 0x60, R124 ;  /* 0x00000060867c7825 */ /* 0x000fc800078e007c */
[----:B--2---:R-:W-:Y:S01]  /*ff00*/  IMAD R7, R3, 0x30, RZ ;  /* 0x0000003003077824 */ /* 0x004fe200078e02ff */
        /* <DEDUP_REMOVED lines=18> */
[--C-:B-----5:R-:W-:Y:S02]  /*10030*/  HADD2.F32 R23, -RZ, R9.reuse.H0_H0 ;  /* 0x20000009ff177230 */ /* 0x120fe40000004100 */
[----:B------:R-:W-:Y:S02]  /*10040*/  HADD2.F32 R29, -RZ, R9.H1_H1 ;  /* 0x30000009ff1d7230 */ /* 0x000fe40000004100 */
[--C-:B------:R-:W-:Y:S01]  /*10050*/  HADD2.F32 R19, -RZ, R11.reuse.H1_H1 ;  /* 0x3000000bff137230 */ /* 0x100fe20000004100 */
[----:B------:R-:W-:Y:S01]  /*10060*/  MOV R22, R10 ;  /* 0x0000000a00167202 */ /* 0x000fe20000000f00 */
[----:B------:R-:W-:-:S02]  /*10070*/  HADD2.F32 R27, -RZ, R11.H0_H0 ;  /* 0x2000000bff1b7230 */ /* 0x000fc40000004100 */
[----:B---3--:R-:W-:Y:S02]  /*10080*/  HADD2.F32 R9, -RZ, R5.H1_H1 ;  /* 0x30000005ff097230 */ /* 0x008fe40000004100 */
[----:B----4-:R-:W-:Y:S02]  /*10090*/  HADD2.F32 R0, -RZ, R3.H1_H1 ;  /* 0x30000003ff007230 */ /* 0x010fe40000004100 */
[----:B------:R-:W-:-:S03]  /*100a0*/  HADD2.F32 R10, -RZ, R4.H1_H1 ;  /* 0x30000004ff0a7230 */ /* 0x000fc60000004100 */
[C---:B------:R-:W-:Y:S01]  /*100b0*/  FMUL.FTZ R26, R19.reuse, R0 ;  /* 0x00000000131a7220 */ /* 0x040fe20000410000 */
[-C--:B------:R-:W-:Y:S01]  /*100c0*/  FMUL.FTZ R19, R19, R9.reuse ;  /* 0x0000000913137220 */ /* 0x080fe20000410000 */
[----:B------:R-:W-:Y:S02]  /*100d0*/  HADD2.F32 R6, -RZ, R2.H1_H1 ;  /* 0x30000002ff067230 */ /* 0x000fe40000004100 */
[----:B------:R-:W-:Y:S01]  /*100e0*/  FMUL.FTZ R11, R29, R10 ;  /* 0x0000000a1d0b7220 */ /* 0x000fe20000410000 */
[C---:B------:R-:W-:Y:S01]  /*100f0*/  FFMA.FTZ R26, R27.reuse, R9, -R26 ;  /* 0x000000091b1a7223 */ /* 0x040fe2000001081a */
[----:B------:R-:W-:Y:S01]  /*10100*/  FFMA.FTZ R19, R27, R0, R19 ;  /* 0x000000001b137223 */ /* 0x000fe20000010013 */
[----:B------:R-:W-:Y:S02]  /*10110*/  HADD2.F32 R4, -RZ, R4.H0_H0 ;  /* 0x20000004ff047230 */ /* 0x000fe40000004100 */
[----:B------:R-:W-:Y:S02]  /*10120*/  HADD2.F32 R9, -RZ, R8.H1_H1 ;  /* 0x30000008ff097230 */ /* 0x000fe40000004100 */
[----:B------:R-:W-:-:S02]  /*10130*/  HADD2.F32 R2, -RZ, R2.H0_H0 ;  /* 0x20000002ff027230 */ /* 0x000fc40000004100 */
[-C--:B------:R-:W-:Y:S01]  /*10140*/  FMUL.FTZ R32, R29, R6.reuse ;  /* 0x000000061d207220 */ /* 0x080fe20000410000 */
[----:B------:R-:W-:Y:S02]  /*10150*/  HADD2.F32 R3, -RZ, R3.H0_H0 ;  /* 0x20000003ff037230 */ /* 0x000fe40000004100 */
[--C-:B------:R-:W-:Y:S02]  /*10160*/  HADD2.F32 R0, -RZ, R22.reuse.H1_H1 ;  /* 0x30000016ff007230 */ /* 0x100fe40000004100 */
[----:B------:R-:W-:Y:S02]  /*10170*/  HADD2.F32 R5, -RZ, R5.H0_H0 ;  /* 0x20000005ff057230 */ /* 0x000fe40000004100 */
[----:B------:R-:W-:Y:S01]  /*10180*/  FFMA.FTZ R11, R23, R6, R11 ;  /* 0x00000006170b7223 */ /* 0x000fe2000001000b */
[C---:B------:R-:W-:Y:S01]  /*10190*/  FMUL.FTZ R6, R9.reuse, R2 ;  /* 0x0000000209067220 */ /* 0x040fe20000410000 */
[----:B------:R-:W-:Y:S01]  /*101a0*/  FMUL.FTZ R27, R9, R4 ;  /* 0x00000004091b7220 */ /* 0x000fe20000410000 */
[----:B------:R-:W-:Y:S01]  /*101b0*/  FFMA.FTZ R32, R23, R10, -R32 ;  /* 0x0000000a17207223 */ /* 0x000fe20000010820 */
[----:B------:R-:W-:-:S02]  /*101c0*/  HADD2.F32 R22, -RZ, R22.H0_H0 ;  /* 0x20000016ff167230 */ /* 0x000fc40000004100 */
        /* <DEDUP_REMOVED lines=12> */
.L_x_7749:
[----:B------:R-:W-:Y:S05]  /*10290*/  BSYNC.RECONVERGENT B0 ;  /* 0x0000000000007941 */ /* 0x000fea0003800200 */
.L_x_7748:
[----:B-----5:R3:W-:Y:S02]  /*102a0*/  STS.128 [R66+0x1800], R8 ;  /* 0x0018000842007388 */ /* 0x0207e40000000c00 */
.L_x_7747:
[----:B------:R-:W-:Y:S05]  /*102b0*/  BSYNC.RECONVERGENT B1 ;  /* 0x0000000000017941 */ /* 0x000fea0003800200 */
.L_x_7746:
[----:B------:R-:W-:-:S13]  /*102c0*/  ISETP.GE.AND P0, PT, R12, R17, PT ;  /* 0x000000110c00720c */ /* 0x000fda0003f06270 */
[----:B------:R1:W-:Y:S01]  /*102d0*/  @P0 STS.128 [R66+0x3800], RZ ;  /* 0x003800ff42000388 */ /* 0x0003e20000000c00 */
[----:B------:R-:W-:Y:S05]  /*102e0*/  @P0 BRA `(.L_x_7720) ;  /* 0x0000003000600947 */ /* 0x000fea0003800000 */
[----:B---3--:R3:W5:Y:S01]  /*102f0*/  LD.E.128 R8, desc[UR6][R34.64+0x80] ;  /* 0x0000800622087980 */ /* 0x008762000c101d00 */
        /* <DEDUP_REMOVED lines=14> */
[--C-:B------:R-:W-:Y:S02]  /*103e0*/  HADD2.F32 R13, -RZ, R8.reuse.H1_H1 ;  /* 0x30000008ff0d7230 */ /* 0x100fe40000004100 */
[----:B------:R-:W-:Y:S02]  /*103f0*/  HADD2.F32 R17, -RZ, R8.H0_H0 ;  /* 0x20000008ff117230 */ /* 0x000fe40000004100 */
[----:B------:R-:W-:-:S02]  /*10400*/  HADD2.F32 R9, -RZ, R7.H0_H0 ;  /* 0x20000007ff097230 */ /* 0x000fc40000004100 */
[----:B------:R-:W-:Y:S02]  /*10410*/  HADD2.F32 R7, -RZ, R7.H1_H1 ;  /* 0x30000007ff077230 */ /* 0x000fe40000004100 */
[--C-:B--2---:R-:W-:Y:S02]  /*10420*/  HADD2.F32 R0, -RZ, R2.reuse.H1_H1 ;  /* 0x30000002ff007230 */ /* 0x104fe40000004100 */
[----:B------:R-:W-:Y:S02]  /*10430*/  HADD2.F32 R2, -RZ, R2.H0_H0 ;  /* 0x20000002ff027230 */ /* 0x000fe40000004100 */
[--C-:B----4-:R-:W-:Y:S02]  /*10440*/  HADD2.F32 R6, -RZ, R4.reuse.H1_H1 ;  /* 0x30000004ff067230 */ /* 0x110fe40000004100 */
[----:B------:R-:W-:Y:S01]  /*10450*/  FMUL.FTZ R8, R7, R0 ;  /* 0x0000000007087220 */ /* 0x000fe20000410000 */
[----:B------:R-:W-:Y:S02]  /*10460*/  HADD2.F32 R4, -RZ, R4.H0_H0 ;  /* 0x20000004ff047230 */ /* 0x000fe40000004100 */
[----:B------:R-:W-:Y:S01]  /*10470*/  FMUL.FTZ R16, R13, R2 ;  /* 0x000000020d107220 */ /* 0x000fe20000410000 */
[-C--:B------:R-:W-:Y:S01]  /*10480*/  FMUL.FTZ R7, R7, R6.reuse ;  /* 0x0000000607077220 */ /* 0x080fe20000410000 */
[----:B------:R-:W-:Y:S01]  /*10490*/  FFMA.FTZ R8, R9, R6, -R8 ;  /* 0x0000000609087223 */ /* 0x000fe20000010808 */
[-C--:B------:R-:W-:Y:S01]  /*104a0*/  FMUL.FTZ R13, R13, R4.reuse ;  /* 0x000000040d0d7220 */ /* 0x080fe20000410000 */
[----:B------:R-:W-:Y:S01]  /*104b0*/  FFMA.FTZ R16, R17, R4, -R16 ;  /* 0x0000000411107223 */ /* 0x000fe20000010810 */
[----:B------:R-:W-:Y:S01]  /*104c0*/  FFMA.FTZ R7, R9, R0, R7 ;  /* 0x0000000009077223 */ /* 0x000fe20000010007 */
[----:B------:R-:W-:-:S02]  /*104d0*/  HADD2.F32 R0, -RZ, R5.H0_H0 ;  /* 0x20000005ff007230 */ /* 0x000fc40000004100 */
[----:B------:R-:W-:Y:S01]  /*104e0*/  FFMA.FTZ R13, R17, R2, R13 ;  /* 0x00000002110d7223 */ /* 0x000fe2000001000d */
[----:B------:R-:W-:Y:S02]  /*104f0*/  HADD2.F32 R9, -RZ, R10.H1_H1 ;  /* 0x3000000aff097230 */ /* 0x000fe40000004100 */
[--C-:B------:R-:W-:Y:S02]  /*10500*/  HADD2.F32 R2, -RZ, R3.reuse.H0_H0 ;  /* 0x20000003ff027230 */ /* 0x100fe40000004100 */
[----:B------:R-:W-:Y:S02]  /*10510*/  HADD2.F32 R3, -RZ, R3.H1_H1 ;  /* 0x30000003ff037230 */ /* 0x000fe40000004100 */
[----:B------:R-:W-:Y:S01]  /*10520*/  FMUL.FTZ R17, R9, R0 ;  /* 0x0000000009117220 */ /* 0x000fe20000410000 */
[----:B------:R-:W-:Y:S01]  /*10530*/  HADD2.F32 R4, -RZ, R11.H1_H1 ;  /* 0x3000000bff047230 */ /* 0x000fe20000004100 */
[----:B------:R-:W-:Y:S01]  /*10540*/  F2FP.F16.F32.PACK_AB R13, R13, R16 ;  /* 0x000000100d0d723e */ /* 0x000fe200000000ff */
[----:B------:R-:W-:-:S02]  /*10550*/  HADD2.F32 R5, -RZ, R5.H1_H1 ;  /* 0x30000005ff057230 */ /* 0x000fc40000004100 */
[----:B------:R-:W-:Y:S02]  /*10560*/  HADD2.F32 R6, -RZ, R11.H0_H0 ;  /* 0x2000000bff067230 */ /* 0x000fe40000004100 */
[----:B------:R-:W-:Y:S01]  /*10570*/  FMUL.FTZ R11, R9, R2 ;  /* 0x00000002090b7220 */ /* 0x000fe20000410000 */
        /* <DEDUP_REMOVED lines=12> */
.L_x_7751:
[----:B------:R-:W-:Y:S05]  /*10640*/  BSYNC.RECONVERGENT B0 ;  /* 0x0000000000007941 */ /* 0x000fea0003800200 */
.L_x_7750:
[----:B-----5:R1:W-:Y:S01]  /*10650*/  STS.128 [R66+0x3800], R8 ;  /* 0x0038000842007388 */ /* 0x0203e20000000c00 */
[----:B------:R-:W-:Y:S05]  /*10660*/  BRA `(.L_x_7720) ;  /* 0x0000002c00807947 */ /* 0x000fea0003800000 */
.L_x_7721:
        /* <DEDUP_REMOVED lines=95> */
.L_x_7757:
[----:B------:R-:W-:Y:S05]  /*10c60*/  BSYNC.RECONVERGENT B0 ;  /* 0x0000000000007941 */ /* 0x000fea0003800200 */
.L_x_7756:
[----:B--2--5:R-:W-:Y:S01]  /*10c70*/  IMAD.MOV.U32 R6, RZ, RZ, R34 ;  /* 0x000000ffff067224 */ /* 0x024fe200078e0022 */
[----:B------:R-:W-:Y:S01]  /*10c80*/  MOV R4, R32 ;  /* 0x0000002000047202 */ /* 0x000fe20000000f00 */
[----:B------:R-:W-:Y:S01]  /*10c90*/  IMAD.MOV.U32 R7, RZ, RZ, R35 ;  /* 0x000000ffff077224 */ /* 0x000fe200078e0023 */
[----:B------:R-:W-:Y:S02]  /*10ca0*/  MOV R5, R33 ;  /* 0x0000002100057202 */ /* 0x000fe40000000f00 */
.L_x_7755:
[----:B------:R-:W-:Y:S05]  /*10cb0*/  BSYNC.RECONVERGENT B1 ;  /* 0x0000000000017941 */ /* 0x000fea0003800200 */
.L_x_7754:
        /* <DEDUP_REMOVED lines=86> */
.L_x_7759:
[----:B------:R-:W-:Y:S05]  /*11220*/  BSYNC.RECONVERGENT B0 ;  /* 0x0000000000007941 */ /* 0x000fea0003800200 */
.L_x_7758:
[----:B-----5:R3:W-:Y:S02]  /*11230*/  STS.128 [R66+0x2000], R32 ;  /* 0x0020002042007388 */ /* 0x0207e40000000c00 */
.L_x_7753:
[----:B------:R-:W-:Y:S05]  /*11240*/  BSYNC.RECONVERGENT B2 ;  /* 0x0000000000027941 */ /* 0x000fea0003800200 */
.L_x_7752:
        /* <DEDUP_REMOVED lines=91> */
.L_x_7765:
[----:B------:R-:W-:Y:S05]  /*11800*/  BSYNC.RECONVERGENT B0 ;  /* 0x0000000000007941 */ /* 0x000fea0003800200 */
.L_x_7764:
[----:B-----5:R1:W-:Y:S02]  /*11810*/  STS.128 [R66+0x800], R32 ;  /* 0x0008002042007388 */ /* 0x0203e40000000c00 */
.L_x_7763:
[----:B------:R-:W-:Y:S05]  /*11820*/  BSYNC.RECONVERGENT B1 ;  /* 0x0000000000017941 */ /* 0x000fea0003800200 */
.L_x_7762:
        /* <DEDUP_REMOVED lines=84> */
.L_x_7767:
[----:B------:R-:W-:Y:S05]  /*11d70*/  BSYNC.RECONVERGENT B0 ;  /* 0x0000000000007941 */ /* 0x000fea0003800200 */
.L_x_7766:
[----:B-----5:R3:W-:Y:S02]  /*11d80*/  STS.128 [R66+0x2800], R32 ;  /* 0x0028002042007388 */ /* 0x0207e40000000c00 */
.L_x_7761:
[----:B------:R-:W-:Y:S05]  /*11d90*/  BSYNC.RECONVERGENT B2 ;  /* 0x0000000000027941 */ /* 0x000fea0003800200 */
.L_x_7760:
        /* <DEDUP_REMOVED lines=93> */
.L_x_7773:
[----:B------:R-:W-:Y:S05]  /*12370*/  BSYNC.RECONVERGENT B0 ;  /* 0x0000000000007941 */ /* 0x000fea0003800200 */
.L_x_7772:
[----:B-----5:R3:W-:Y:S02]  /*12380*/  STS.128 [R66+0x1000], R32 ;  /* 0x0010002042007388 */ /* 0x0207e40000000c00 */
.L_x_7771:
[----:B------:R-:W-:Y:S05]  /*12390*/  BSYNC.RECONVERGENT B1 ;  /* 0x0000000000017941 */ /* 0x000fea0003800200 */
.L_x_7770:
        /* <DEDUP_REMOVED lines=84> */
.L_x_7775:
[----:B------:R-:W-:Y:S05]  /*128e0*/  BSYNC.RECONVERGENT B0 ;  /* 0x0000000000007941 */ /* 0x000fea0003800200 */
.L_x_7774:
[----:B-----5:R3:W-:Y:S02]  /*128f0*/  STS.128 [R66+0x3000], R32 ;  /* 0x0030002042007388 */ /* 0x0207e40000000c00 */
.L_x_7769:
[----:B------:R-:W-:Y:S05]  /*12900*/  BSYNC.RECONVERGENT B2 ;  /* 0x0000000000027941 */ /* 0x000fea0003800200 */
.L_x_7768:
[----:B------:R-:W-:-:S04]  /*12910*/  IADD3 R38, PT, PT, R126, 0x30, RZ ;  /* 0x000000307e267810 */ /* 0x000fc80007ffe0ff */
        /* <DEDUP_REMOVED lines=58> */
[----:B----4-:R-:W-:Y:S02]  /*12cc0*/  HADD2.F32 R5, -RZ, R8.H0_H0 ;  /* 0x20000008ff057230 */ /* 0x010fe40000004100 */
        /* <DEDUP_REMOVED lines=33> */
.L_x_7779:
[----:B------:R-:W-:Y:S05]  /*12ee0*/  BSYNC.RECONVERGENT B0 ;  /* 0x0000000000007941 */ /* 0x000fea0003800200 */
.L_x_7778:
[----:B-----5:R3:W-:Y:S02]  /*12ef0*/  STS.128 [R66+0x1800], R32 ;  /* 0x0018002042007388 */ /* 0x0207e40000000c00 */
.L_x_7777:
[----:B------:R-:W-:Y:S05]  /*12f00*/  BSYNC.RECONVERGENT B1 ;  /* 0x0000000000017941 */ /* 0x000fea0003800200 */
.L_x_7776:
        /* <DEDUP_REMOVED lines=84> */
.L_x_7781:
[----:B------:R-:W-:Y:S05]  /*13450*/  BSYNC.RECONVERGENT B0 ;  /* 0x0000000000007941 */ /* 0x000fea0003800200 */
.L_x_7780:
[----:B-----5:R3:W-:Y:S02]  /*13460*/  STS.128 [R66+0x3800], R32 ;  /* 0x0038002042007388 */ /* 0x0207e40000000c00 */
.L_x_7720:
[----:B------:R-:W-:Y:S05]  /*13470*/  BSYNC.RECONVERGENT B3 ;  /* 0x0000000000037941 */ /* 0x000fea0003800200 */
.L_x_7712:
[----:B-123--:R-:W-:Y:S01]  /*13480*/  IMAD.IADD R5, R65, 0x1, -R70 ;  /* 0x0000000141057824 */ /* 0x00efe200078e0a46 */
[----:B------:R-:W-:Y:S01]  /*13490*/  BSSY.RECONVERGENT B0, `(.L_x_7782) ;  /* 0x0000017000007945 */ /* 0x000fe20003800200 */
[C---:B------:R-:W-:Y:S02]  /*134a0*/  VIADD R4, R126.reuse, 0x40 ;  /* 0x000000407e047836 */ /* 0x040fe40000000000 */
        /* <DEDUP_REMOVED lines=21> */
.L_x_7783:
[----:B------:R-:W-:Y:S05]  /*13600*/  BSYNC.RECONVERGENT B0 ;  /* 0x0000000000007941 */ /* 0x000fea0003800200 */
.L_x_7782:
        /* <DEDUP_REMOVED lines=18> */
.L_x_7785:
[----:B------:R-:W-:Y:S05]  /*13730*/  BSYNC.RECONVERGENT B0 ;  /* 0x0000000000007941 */ /* 0x000fea0003800200 */
.L_x_7784:
        /* <DEDUP_REMOVED lines=16> */
.L_x_7787:
[----:B------:R-:W-:Y:S05]  /*13840*/  BSYNC.RECONVERGENT B0 ;  /* 0x0000000000007941 */ /* 0x000fea0003800200 */
.L_x_7786:
        /* <DEDUP_REMOVED lines=18> */
.L_x_7789:
[----:B------:R-:W-:Y:S05]  /*13970*/  BSYNC.RECONVERGENT B0 ;  /* 0x0000000000007941 */ /* 0x000fea0003800200 */
.L_x_7788:
        /* <DEDUP_REMOVED lines=20> */
.L_x_7791:
[----:B------:R-:W-:Y:S05]  /*13ac0*/  BSYNC.RECONVERGENT B0 ;  /* 0x0000000000007941 */ /* 0x000fea0003800200 */
.L_x_7790:
        /* <DEDUP_REMOVED lines=16> */
.L_x_7793:
[----:B------:R-:W-:Y:S05]  /*13bd0*/  BSYNC.RECONVERGENT B0 ;  /* 0x0000000000007941 */ /* 0x000fea0003800200 */
.L_x_7792:
        /* <DEDUP_REMOVED lines=19> */
.L_x_7795:
[----:B------:R-:W-:Y:S05]  /*13d10*/  BSYNC.RECONVERGENT B0 ;  /* 0x0000000000007941 */ /* 0x000fea0003800200 */
.L_x_7794:
        /* <DEDUP_REMOVED lines=17> */
.L_x_7797:
[----:B------:R-:W-:Y:S05]  /*13e30*/  BSYNC.RECONVERGENT B0 ;  /* 0x0000000000007941 */ /* 0x000fea0003800200 */
.L_x_7796:
[----:B-----5:R-:W4:Y:S04]  /*13e40*/  LD.E.64 R16, desc[UR6][R132.64+0x1c0] ;  /* 0x0001c00684107980 */ /* 0x020f28000c101b00 */
[----:B--23--:R-:W2:Y:S01]  /*13e50*/  LD.E.64 R8, desc[UR6][R132.64+0x1b8] ;  /* 0x0001b80684087980 */ /* 0x00cea2000c101b00 */
[----:B------:R-:W-:-:S03]  /*13e60*/  MOV R122, R218 ;  /* 0x000000da007a7202 */ /* 0x000fc60000000f00 */
[----:B-1----:R-:W3:Y:S04]  /*13e70*/  LD.E R6, desc[UR6][R132.64+0xd8] ;  /* 0x0000d80684067980 */ /* 0x002ee8000c101900 */
[----:B------:R-:W0:Y:S04]  /*13e80*/  LDGDEPBAR ;  /* 0x00000000000079af */ /* 0x000e280000000000 */
[----:B------:R1:W5:Y:S01]  /*13e90*/  LD.E R42, desc[UR6][R132.64+0x184] ;  /* 0x00018406842a7980 */ /* 0x000362000c101900 */
[----:B----4-:R-:W-:-:S04]  /*13ea0*/  IMAD.WIDE.U32 R10, R219, R16, R122 ;  /* 0x00000010db0a7225 */ /* 0x010fc800078e007a */
        /* <DEDUP_REMOVED lines=27> */
.L_x_7799:
[----:B------:R1:W-:Y:S04]  /*14060*/  STS.128 [R66+0xc000], RZ ;  /* 0x00c000ff42007388 */ /* 0x0003e80000000c00 */
[----:B------:R1:W-:Y:S02]  /*14070*/  STS.128 [R66+0x10000], RZ ;  /* 0x010000ff42007388 */ /* 0x0003e40000000c00 */
.L_x_7800:
[----:B------:R-:W-:Y:S05]  /*14080*/  BSYNC.RECONVERGENT B0 ;  /* 0x0000000000007941 */ /* 0x000fea0003800200 */
.L_x_7798:
        /* <DEDUP_REMOVED lines=25> */
.L_x_7802:
[----:B------:R-:W-:Y:S05]  /*14220*/  BSYNC.RECONVERGENT B0 ;  /* 0x0000000000007941 */ /* 0x000fea0003800200 */
.L_x_7801:
        /* <DEDUP_REMOVED lines=18> */
.L_x_7804:
[----:B------:R-:W-:Y:S05]  /*14350*/  BSYNC.RECONVERGENT B0 ;  /* 0x0000000000007941 */ /* 0x000fea0003800200 */
.L_x_7803:
        /* <DEDUP_REMOVED lines=19> */
.L_x_7806:
[----:B------:R-:W-:Y:S05]  /*14490*/  BSYNC.RECONVERGENT B0 ;  /* 0x0000000000007941 */ /* 0x000fea0003800200 */
.L_x_7805:
        /* <DEDUP_REMOVED lines=21> */
.L_x_7808:
[----:B------:R-:W-:Y:S05]  /*145f0*/  BSYNC.RECONVERGENT B0 ;  /* 0x0000000000007941 */ /* 0x000fea0003800200 */
.L_x_7807:
        /* <DEDUP_REMOVED lines=18> */
.L_x_7810:
[----:B------:R-:W-:Y:S05]  /*14720*/  BSYNC.RECONVERGENT B0 ;  /* 0x0000000000007941 */ /* 0x000fea0003800200 */
.L_x_7809:
        /* <DEDUP_REMOVED lines=21> */
.L_x_7812:
[----:B------:R-:W-:Y:S05]  /*14880*/  BSYNC.RECONVERGENT B0 ;  /* 0x0000000000007941 */ /* 0x000fea0003800200 */
.L_x_7811:
        /* <DEDUP_REMOVED lines=19> */
.L_x_7814:
[----:B------:R-:W-:Y:S05]  /*149c0*/  BSYNC.RECONVERGENT B0 ;  /* 0x0000000000007941 */ /* 0x000fea0003800200 */
.L_x_7813:
[----:B------:R-:W2:Y:S01]  /*149d0*/  S2UR UR8, SR_CgaCtaId ;  /* 0x00000000000879c3 */ /* 0x000ea20000008800 */
[----:B---3--:R-:W-:Y:S01]  /*149e0*/  SHF.R.U32.HI R198, RZ, 0x1, R196 ;  /* 0x00000001ffc67819 */ /* 0x008fe200000116c4 */
[C---:B------:R-:W-:Y:S01]  /*149f0*/  IMAD.SHL.U32 R54, R196.reuse, 0x40, RZ ;  /* 0x00000040c4367824 */ /* 0x040fe200078e00ff */
[C---:B-1----:R-:W-:Y:S01]  /*14a00*/  LOP3.LUT R5, R196.reuse, 0x8, RZ, 0xc0, !PT ;  /* 0x00000008c4057812 */ /* 0x042fe200078ec0ff */
        /* <DEDUP_REMOVED lines=25> */
[----:B------:R-:W-:Y:S01]  /*14ba0*/  LDSM.16.M88.4 R80, [R53+UR8+0x4000] ;  /* 0x004000083550783b */ /* 0x000fe20008000200 */
        /* <DEDUP_REMOVED lines=8> */
[----:B------:R-:W-:Y:S01]  /*14c30*/  ISETP.GT.AND P0, PT, R188, R205, PT ;  /* 0x000000cdbc00720c */ /* 0x000fe20003f04270 */
[----:B------:R-:W3:Y:S01]  /*14c40*/  LDSM.16.M88.4 R56, [R53+UR8+0x5000] ;  /* 0x005000083538783b */ /* 0x000ee20008000200 */
[--C-:B------:R-:W-:Y:S01]  /*14c50*/  IMAD.IADD R192, R200, 0x1, R41.reuse ;  /* 0x00000001c8c07824 */ /* 0x100fe200078e0229 */
[----:B------:R-:W-:Y:S01]  /*14c60*/  LOP3.LUT R55, R197, 0x1c0, RZ, 0xc0, !PT ;  /* 0x000001c0c5377812 */ /* 0x000fe200078ec0ff */
[----:B------:R-:W-:Y:S01]  /*14c70*/  IMAD.IADD R2, R194, 0x1, R41 ;  /* 0x00000001c2027824 */ /* 0x000fe200078e0229 */
[----:B------:R-:W4:Y:S01]  /*14c80*/  LDSM.16.M88.4 R44, [R53+UR8+0x5800] ;  /* 0x00580008352c783b */ /* 0x000f220008000200 */
[----:B------:R-:W-:Y:S01]  /*14c90*/  IMAD.IADD R189, R135, 0x1, R192 ;  /* 0x0000000187bd7824 */ /* 0x000fe200078e02c0 */
[----:B-----5:R-:W-:Y:S01]  /*14ca0*/  IADD3 R3, PT, PT, R3, R65, -R216 ;  /* 0x0000004103037210 */ /* 0x020fe20007ffe8d8 */
[----:B------:R-:W-:Y:S01]  /*14cb0*/  IMAD.IADD R0, R135, 0x1, R2 ;  /* 0x0000000187007824 */ /* 0x000fe200078e0202 */
[----:B------:R-:W4:Y:S01]  /*14cc0*/  LDSM.16.M88.4 R32, [R53+UR8+0x6000] ;  /* 0x006000083520783b */ /* 0x000f220008000200 */
[----:B------:R-:W-:-:S03]  /*14cd0*/  LOP3.LUT R64, R197, 0x1e00, RZ, 0xc0, !PT ;  /* 0x00001e00c5407812 */ /* 0x000fc600078ec0ff */
        /* <DEDUP_REMOVED lines=13> */
[----:B------:R-:W3:Y:S04]  /*14db0*/  LDSM.16.M88.4 R100, [R164+0x7000] ;  /* 0x00700000a464783b */ /* 0x000ee80000000200 */
[----:B------:R-:W3:Y:S01]  /*14dc0*/  LDSM.16.M88.4 R92, [R164+0x7800] ;  /* 0x00780000a45c783b */ /* 0x000ee20000000200 */
[C---:B----4-:R-:W-:Y:S03]  /*14dd0*/  HMMA.16816.F32 R48, R116.reuse, R44, RZ ;  /* 0x0000002c7430723c */ /* 0x050fe600000018ff */
[----:B------:R-:W-:Y:S04]  /*14de0*/  LDSM.16.M88.4 R96, [R192] ;  /* 0x00000000c060783b */ /* 0x000fe80000000200 */
        /* <DEDUP_REMOVED lines=39> */
[C---:B----4-:R-:W-:Y:S08]  /*15060*/  HMMA.16816.F32 R84, R96.reuse, R8, R84 ;  /* 0x000000086054723c */ /* 0x050ff00000001854 */
[C---:B------:R-:W-:Y:S01]  /*15070*/  HMMA.16816.F32 R80, R96.reuse, R10, R80 ;  /* 0x0000000a6050723c */ /* 0x040fe20000001850 */
[----:B------:R-:W4:Y:S07]  /*15080*/  LDSM.16.M88.4 R8, [R189] ;  /* 0x00000000bd08783b */ /* 0x000f2e0000000200 */
        /* <DEDUP_REMOVED lines=18> */
[C---:B------:R-:W-:Y:S08]  /*151b0*/  HMMA.16816.F32 R4, R96.reuse, R100, R4 ;  /* 0x000000646004723c */ /* 0x040ff00000001804 */
[----:B------:R-:W-:Y:S01]  /*151c0*/  HMMA.16816.F32 R116, R96, R102, R116 ;  /* 0x000000666074723c */ /* 0x000fe20000001874 */
[----:B------:R-:W3:Y:S04]  /*151d0*/  LDSM.16.M88.4 R100, [R0+0x7800] ;  /* 0x007800000064783b */ /* 0x000ee80000000200 */
[----:B------:R-:W-:Y:S03]  /*151e0*/  LDSM.16.M88.4 R96, [R53+UR8+0x8000] ;  /* 0x008000083560783b */ /* 0x000fe60008000200 */
[C---:B----4-:R-:W-:Y:S08]  /*151f0*/  HMMA.16816.F32 R84, R8.reuse, R92, R84 ;  /* 0x0000005c0854723c */ /* 0x050ff00000001854 */
[C---:B------:R-:W-:Y:S01]  /*15200*/  HMMA.16816.F32 R80, R8.reuse, R94, R80 ;  /* 0x0000005e0850723c */ /* 0x040fe20000001850 */
[----:B------:R-:W-:Y:S07]  /*15210*/  LDSM.16.M88.4 R92, [R53+UR8+0x8800] ;  /* 0x00880008355c783b */ /* 0x000fee0008000200 */
[C---:B-1----:R-:W-:Y:S08]  /*15220*/  HMMA.16816.F32 R76, R8.reuse, R88, R76 ;  /* 0x00000058084c723c */ /* 0x042ff0000000184c */
[C---:B------:R-:W-:Y:S01]  /*15230*/  HMMA.16816.F32 R72, R8.reuse, R90, R72 ;  /* 0x0000005a0848723c */ /* 0x040fe20000001848 */
[----:B------:R-:W-:Y:S07]  /*15240*/  LDSM.16.M88.4 R88, [R200+0x2000] ;  /* 0x00200000c858783b */ /* 0x000fee0000000200 */
[C---:B--2---:R-:W-:Y:S08]  /*15250*/  HMMA.16816.F32 R68, R8.reuse, R12, R68 ;  /* 0x0000000c0844723c */ /* 0x044ff00000001844 */
[C---:B------:R-:W-:Y:S01]  /*15260*/  HMMA.16816.F32 R56, R8.reuse, R14, R56 ;  /* 0x0000000e0838723c */ /* 0x040fe20000001838 */
[----:B------:R-:W1:Y:S07]  /*15270*/  LDSM.16.M88.4 R12, [R53+UR8+0x9000] ;  /* 0x00900008350c783b */ /* 0x000e6e0008000200 */
[C---:B------:R-:W-:Y:S08]  /*15280*/  HMMA.16816.F32 R48, R8.reuse, R120, R48 ;  /* 0x000000780830723c */ /* 0x040ff00000001830 */
[C---:B------:R-:W-:Y:S01]  /*15290*/  HMMA.16816.F32 R44, R8.reuse, R122, R44 ;  /* 0x0000007a082c723c */ /* 0x040fe2000000182c */
[----:B------:R-:W-:Y:S07]  /*152a0*/  LDSM.16.M88.4 R120, [R192+0x2000] ;  /* 0x00200000c078783b */ /* 0x000fee0000000200 */
        /* <DEDUP_REMOVED lines=10> */
[----:B------:R-:W-:Y:S01]  /*15350*/  HMMA.16816.F32 R116, R8, R102, R116 ;  /* 0x000000660874723c */ /* 0x000fe20000001874 */
[----:B------:R-:W2:Y:S04]  /*15360*/  LDSM.16.M88.4 R8, [R53+UR8+0x9800] ;  /* 0x009800083508783b */ /* 0x000ea80008000200 */
[----:B------:R-:W-:Y:S03]  /*15370*/  LDSM.16.M88.4 R100, [R52+0x2000] ;  /* 0x002000003464783b */ /* 0x000fe60000000200 */
[C---:B-1----:R-:W-:Y:S08]  /*15380*/  HMMA.16816.F32 R68, R88.reuse, R12, R68 ;  /* 0x0000000c5844723c */ /* 0x042ff00000001844 */
[C---:B------:R-:W-:Y:S01]  /*15390*/  HMMA.16816.F32 R56, R88.reuse, R14, R56 ;  /* 0x0000000e5838723c */ /* 0x040fe20000001838 */
[----:B------:R-:W1:Y:S07]  /*153a0*/  LDSM.16.M88.4 R12, [R164+0x8000] ;  /* 0x00800000a40c783b */ /* 0x000e6e0000000200 */
[C---:B------:R-:W-:Y:S08]  /*153b0*/  HMMA.16816.F32 R84, R88.reuse, R96, R84 ;  /* 0x000000605854723c */ /* 0x040ff00000001854 */
[C---:B------:R-:W-:Y:S01]  /*153c0*/  HMMA.16816.F32 R80, R88.reuse, R98, R80 ;  /* 0x000000625850723c */ /* 0x040fe20000001850 */
[----:B------:R3:W-:Y:S07]  /*153d0*/  LDSM.16.M88.4 R96, [R53+UR8+0xb800] ;  /* 0x00b800083560783b */ /* 0x0007ee0008000200 */
[C---:B------:R-:W-:Y:S08]  /*153e0*/  HMMA.16816.F32 R76, R88.reuse, R92, R76 ;  /* 0x0000005c584c723c */ /* 0x040ff0000000184c */
[C---:B--2---:R-:W-:Y:S08]  /*153f0*/  HMMA.16816.F32 R48, R88.reuse, R8, R48 ;  /* 0x000000085830723c */ /* 0x044ff00000001830 */
[----:B------:R-:W-:Y:S01]  /*15400*/  HMMA.16816.F32 R44, R88, R10, R44 ;  /* 0x0000000a582c723c */ /* 0x000fe2000000182c */
[----:B------:R-:W2:Y:S01]  /*15410*/  LDSM.16.M88.4 R8, [R164+0x9000] ;  /* 0x00900000a408783b */ /* 0x000ea20000000200 */
[----:B---3--:R-:W-:-:S04]  /*15420*/  LOP3.LUT R53, R196, 0x38, RZ, 0xc0, !PT ;  /* 0x00000038c4357812 */ /* 0x008fc800078ec0ff */
[----:B------:R-:W-:Y:S02]  /*15430*/  LOP3.LUT R53, R40, R55, R53, 0x1e, !PT ;  /* 0x0000003728357212 */ /* 0x000fe400078e1e35 */
[----:B------:R-:W-:Y:S01]  /*15440*/  HMMA.16816.F32 R72, R88, R94, R72 ;  /* 0x0000005e5848723c */ /* 0x000fe20000001848 */
[----:B------:R-:W3:Y:S01]  /*15450*/  LDSM.16.M88.4 R92, [R164+0x8800] ;  /* 0x00880000a45c783b */ /* 0x000ee20000000200 */
[----:B------:R-:W-:-:S04]  /*15460*/  LOP3.LUT R53, R53, R64, RZ, 0xfc, !PT ;  /* 0x0000004035357212 */ /* 0x000fc800078efcff */
[----:B------:R-:W-:Y:S02]  /*15470*/  LEA R186, R53, UR8, 0x1 ;  /* 0x0000000835ba7c11 */ /* 0x000fe4000f8e08ff */
        /* <DEDUP_REMOVED lines=19> */
[C---:B---3--:R-:W-:Y:S08]  /*155b0*/  HMMA.16816.F32 R76, R100.reuse, R92, R76 ;  /* 0x0000005c644c723c */ /* 0x048ff0000000184c */
[C---:B------:R-:W-:Y:S01]  /*155c0*/  HMMA.16816.F32 R72, R100.reuse, R94, R72 ;  /* 0x0000005e6448723c */ /* 0x040fe20000001848 */
[----:B------:R-:W-:Y:S07]  /*155d0*/  LDSM.16.M88.4 R92, [R2+0x9000] ;  /* 0x00900000025c783b */ /* 0x000fee0000000200 */
        /* <DEDUP_REMOVED lines=18> */
[C---:B------:R-:W-:Y:S08]  /*15700*/  HMMA.16816.F32 R4, R100.reuse, R104, R4 ;  /* 0x000000686404723c */ /* 0x040ff00000001804 */
[C---:B------:R-:W-:Y:S08]  /*15710*/  HMMA.16816.F32 R20, R100.reuse, R108, R20 ;  /* 0x0000006c6414723c */ /* 0x040ff00000001814 */
[C---:B------:R-:W-:Y:S01]  /*15720*/  HMMA.16816.F32 R16, R100.reuse, R110, R16 ;  /* 0x0000006e6410723c */ /* 0x040fe20000001810 */
[----:B------:R-:W2:Y:S07]  /*15730*/  LDSM.16.M88.4 R108, [R0+0x8800] ;  /* 0x00880000006c783b */ /* 0x000eae0000000200 */
[----:B------:R-:W-:Y:S01]  /*15740*/  HMMA.16816.F32 R116, R100, R106, R116 ;  /* 0x0000006a6474723c */ /* 0x000fe20000001874 */
[----:B------:R-:W4:Y:S04]  /*15750*/  LDSM.16.M88.4 R104, [R0+0x9000] ;  /* 0x009000000068783b */ /* 0x000f280000000200 */
[----:B------:R-:W4:Y:S03]  /*15760*/  LDSM.16.M88.4 R100, [R0+0x9800] ;  /* 0x009800000064783b */ /* 0x000f260000000200 */
        /* <DEDUP_REMOVED lines=12> */
[C---:B------:R-:W-:Y:S08]  /*15830*/  HMMA.16816.F32 R16, R120.reuse, R130, R16 ;  /* 0x000000827810723c */ /* 0x040ff00000001810 */
[----:B------:R-:W-:Y:S08]  /*15840*/  HMMA.16816.F32 R116, R120, R126, R116 ;  /* 0x0000007e7874723c */ /* 0x000ff00000001874 */
[----:B-1----:R-:W-:Y:S01]  /*15850*/  HMMA.16816.F32 R4, R12, R8, R4 ;  /* 0x000000080c04723c */ /* 0x002fe20000001804 */
[----:B------:R-:W-:-:S02]  /*15860*/  LOP3.LUT R8, R184, R185, RZ, 0xfc, !PT ;  /* 0x000000b9b8087212 */ /* 0x000fc400078efcff */
[----:B------:R-:W-:Y:S02]  /*15870*/  IADD3 R9, PT, PT, R65, -R216, -R42 ;  /* 0x800000d841097210 */ /* 0x000fe40007ffe82a */
[----:B------:R-:W-:Y:S01]  /*15880*/  LOP3.LUT R42, R40, 0x40, RZ, 0xfc, !PT ;  /* 0x00000040282a7812 */ /* 0x000fe200078efcff */
[----:B------:R-:W-:Y:S02]  /*15890*/  IMAD R66, R215, 0x40, R8 ;  /* 0x00000040d7427824 */ /* 0x000fe400078e0208 */
[----:B------:R-:W-:Y:S02]  /*158a0*/  HMMA.16816.F32 R84, R12, R112, R84 ;  /* 0x000000700c54723c */ /* 0x000fe40000001854 */
[C---:B------:R-:W-:Y:S02]  /*158b0*/  IMAD.IADD R226, R66.reuse, 0x1, R3 ;  /* 0x0000000142e27824 */ /* 0x040fe400078e0203 */
[----:B------:R-:W-:-:S03]  /*158c0*/  IMAD.IADD R66, R66, 0x1, R9 ;  /* 0x0000000142427824 */ /* 0x000fc600078e0209 */
[C-C-:B------:R-:W-:Y:S01]  /*158d0*/  VIADDMNMX R224, R226.reuse, 0x1, R65.reuse, PT ;  /* 0x00000001e2e07846 */ /* 0x140fe20003800141 */
[----:B------:R-:W-:Y:S01]  /*158e0*/  HMMA.16816.F32 R80, R12, R114, R80 ;  /* 0x000000720c50723c */ /* 0x000fe20000001850 */
[----:B------:R-:W-:Y:S02]  /*158f0*/  VIADDMNMX R226, R226, 0x9, R65, PT ;  /* 0x00000009e2e27846 */ /* 0x000fe40003800141 */
[----:B------:R-:W-:Y:S02]  /*15900*/  VIMNMX R228, PT, PT, RZ, R66, !PT ;  /* 0x00000042ffe47248 */ /* 0x000fe40007fe0100 */
[----:B------:R-:W-:-:S03]  /*15910*/  VIADDMNMX R227, R66, 0x8, RZ, !PT ;  /* 0x0000000842e37846 */ /* 0x000fc600078001ff */
[C---:B--2---:R-:W-:Y:S08]  /*15920*/  HMMA.16816.F32 R76, R12.reuse, R108, R76 ;  /* 0x0000006c0c4c723c */ /* 0x044ff0000000184c */
        /* <DEDUP_REMOVED lines=11> */
[----:B------:R-:W-:Y:S01]  /*159e0*/  HMMA.16816.F32 R116, R12, R10, R116 ;  /* 0x0000000a0c74723c */ /* 0x000fe20000001874 */
[----:B------:R-:W-:Y:S01]  /*159f0*/  IMAD.SHL.U32 R10, R188, 0x80, RZ ;  /* 0x00000080bc0a7824 */ /* 0x000fe200078e00ff */
        /* <DEDUP_REMOVED lines=15> */
.L_x_7818:
        /* <DEDUP_REMOVED lines=9> */
[----:B------:R-:W-:Y:S02]  /*15b80*/  ISETP.GE.AND P0, PT, R64, RZ, PT ;  /* 0x000000ff4000720c */ /* 0x000fe40003f06270 */
[----:B------:R-:W2:Y:S01]  /*15b90*/  LD.E.64 R64, desc[UR6][R132.64+0x38] ;  /* 0x0000380684407980 */ /* 0x000ea2000c101b00 */
        /* <DEDUP_REMOVED lines=20> */
[----:B------:R-:W-:Y:S02]  /*15ce0*/  ISETP.GE.U32.AND P5, PT, R12, R3, PT ;  /* 0x000000030c00720c */ /* 0x000fe40003fa6070 */
[----:B------:R-:W-:-:S04]  /*15cf0*/  LOP3.LUT R3, R10, R9, RZ, 0x3c, !PT ;  /* 0x000000090a037212 */ /* 0x000fc800078e3cff */
[----:B------:R-:W-:Y:S02]  /*15d00*/  ISETP.GE.AND P2, PT, R3, RZ, PT ;  /* 0x000000ff0300720c */ /* 0x000fe40003f46270 */
[----:B------:R-:W-:Y:S01]  /*15d10*/  LOP3.LUT R3, RZ, R9, RZ, 0x33, !PT ;  /* 0x00000009ff037212 */ /* 0x000fe200078e33ff */
[----:B------:R-:W-:-:S04]  /*15d20*/  @P4 VIADD R14, R14, 0x1 ;  /* 0x000000010e0e4836 */ /* 0x000fc80000000000 */
[----:B------:R-:W-:Y:S01]  /*15d30*/  @P5 IADD3 R15, PT, PT, R15, 0x1, RZ ;  /* 0x000000010f0f5810 */ /* 0x000fe20007ffe0ff */
[----:B------:R-:W-:-:S05]  /*15d40*/  @!P0 IMAD.MOV R14, RZ, RZ, -R14 ;  /* 0x000000ffff0e8224 */ /* 0x000fca00078e0a0e */
[----:B------:R-:W-:Y:S02]  /*15d50*/  @!P2 IADD3 R15, PT, PT, -R15, RZ, RZ ;  /* 0x000000ff0f0fa210 */ /* 0x000fe40007ffe1ff */
[C---:B------:R-:W-:Y:S02]  /*15d60*/  SEL R12, R3.reuse, R14, !P1 ;  /* 0x0000000e030c7207 */ /* 0x040fe40004800000 */
[----:B------:R-:W-:-:S03]  /*15d70*/  SEL R3, R3, R15, !P1 ;  /* 0x0000000f03037207 */ /* 0x000fc60004800000 */
[----:B------:R-:W-:-:S04]  /*15d80*/  IMAD.WIDE R14, R12, 0x4, R220 ;  /* 0x000000040c0e7825 */ /* 0x000fc800078e02dc */
        /* <DEDUP_REMOVED lines=18> */
.L_x_7819:
[----:B------:R-:W-:Y:S05]  /*15eb0*/  BSYNC.RECONVERGENT B0 ;  /* 0x0000000000007941 */ /* 0x000fea0003800200 */
.L_x_7817:
        /* <DEDUP_REMOVED lines=107> */
.L_x_7816:
[----:B------:R-:W-:Y:S05]  /*16570*/  BSYNC.RECONVERGENT B1 ;  /* 0x0000000000017941 */ /* 0x000fea0003800200 */
.L_x_7815:
[----:B------:R-:W-:Y:S02]  /*16580*/  IMAD.SHL.U32 R63, R196, 0x2, RZ ;  /* 0x00000002c43f7824 */ /* 0x000fe400078e00ff */
[----:B------:R-:W-:-:S03]  /*16590*/  IMAD.IADD R141, R61, 0x1, R8 ;  /* 0x000000013d8d7824 */ /* 0x000fc600078e0208 */
[----:B------:R-:W-:Y:S01]  /*165a0*/  LOP3.LUT R63, R63, 0x6, RZ, 0xc0, !PT ;  /* 0x000000063f3f7812 */ /* 0x000fe200078ec0ff */
[----:B------:R-:W-:-:S03]  /*165b0*/  VIADD R3, R141, 0x8 ;  /* 0x000000088d037836 */ /* 0x000fc60000000000 */
[----:B-1----:R-:W-:-:S05]  /*165c0*/  LOP3.LUT R13, R10, R63, RZ, 0xfc, !PT ;  /* 0x0000003f0a0d7212 */ /* 0x002fca00078efcff */
[C---:B------:R-:W-:Y:S02]  /*165d0*/  IMAD.IADD R142, R13.reuse, 0x1, R216 ;  /* 0x000000010d8e7824 */ /* 0x040fe400078e02d8 */
[----:B------:R-:W-:Y:S02]  /*165e0*/  VIADD R143, R13, 0x1 ;  /* 0x000000010d8f7836 */ /* 0x000fe40000000000 */
[--C-:B------:R-:W-:Y:S01]  /*165f0*/  IMAD.IADD R55, R3, 0x1, -R142.reuse ;  /* 0x0000000103377824 */ /* 0x100fe200078e0a8e */
[C-C-:B------:R-:W-:Y:S02]  /*16600*/  IADD3 R144, PT, PT, R141.reuse, -0x1, -R142.reuse ;  /* 0xffffffff8d907810 */ /* 0x140fe40007ffe88e */
[C-C-:B------:R-:W-:Y:S02]  /*16610*/  IADD3 R94, PT, PT, R141.reuse, -0x9, -R142.reuse ;  /* 0xfffffff78d5e7810 */ /* 0x140fe40007ffe88e */
[----:B------:R-:W-:Y:S02]  /*16620*/  IABS R144, R144 ;  /* 0x0000009000907213 */ /* 0x000fe40000000000 */
        /* <DEDUP_REMOVED lines=28> */
[--C-:B------:R-:W-:Y:S01]  /*167f0*/  IMAD.IADD R141, R141, 0x1, -R142.reuse ;  /* 0x000000018d8d7824 */ /* 0x100fe200078e0a8e */
[C-C-:B------:R-:W-:Y:S02]  /*16800*/  IADD3 R90, PT, PT, R3.reuse, -0x1, -R142.reuse ;  /* 0xffffffff035a7810 */ /* 0x140fe40007ffe88e */
[----:B------:R-:W-:Y:S02]  /*16810*/  I2FP.F32.S32 R144, R144 ;  /* 0x0000009000907245 */ /* 0x000fe40000201400 */
[----:B------:R-:W-:-:S02]  /*16820*/  IADD3 R92, PT, PT, R3, -0x9, -R142 ;  /* 0xfffffff7035c7810 */ /* 0x000fc40007ffe88e */
[--C-:B------:R-:W-:Y:S01]  /*16830*/  IADD3 R64, PT, PT, R3, -0x10, -R142.reuse ;  /* 0xfffffff003407810 */ /* 0x100fe20007ffe88e */
[----:B------:R-:W-:Y:S01]  /*16840*/  FFMA.FTZ R85, -R225, R144, R85 ;  /* 0x00000090e1557223 */ /* 0x000fe20000010155 */
        /* <DEDUP_REMOVED lines=26> */
[----:B------:R-:W-:Y:S01]  /*169f0*/  IADD3 R3, PT, PT, R3, -0x79, -R142 ;  /* 0xffffff8703037810 */ /* 0x000fe20007ffe88e */
[----:B------:R-:W-:Y:S01]  /*16a00*/  VIADD R142, R141, 0xfffffff8 ;  /* 0xfffffff88d8e7836 */ /* 0x000fe20000000000 */
[----:B------:R-:W-:Y:S02]  /*16a10*/  IABS R90, R90 ;  /* 0x0000005a005a7213 */ /* 0x000fe40000000000 */
[----:B------:R-:W-:-:S02]  /*16a20*/  ISETP.GE.AND P4, PT, R143, R228, PT ;  /* 0x000000e48f00720c */ /* 0x000fc40003f86270 */
[----:B------:R-:W-:Y:S02]  /*16a30*/  I2FP.F32.S32 R90, R90 ;  /* 0x0000005a005a7245 */ /* 0x000fe40000201400 */
[----:B------:R-:W-:Y:S02]  /*16a40*/  ISETP.GE.AND P3, PT, R143, R224, PT ;  /* 0x000000e08f00720c */ /* 0x000fe40003f66270 */
[----:B------:R-:W-:Y:S01]  /*16a50*/  IABS R142, R142 ;  /* 0x0000008e008e7213 */ /* 0x000fe20000000000 */
[----:B------:R-:W-:Y:S01]  /*16a60*/  FFMA.FTZ R87, -R225, R90, R87 ;  /* 0x0000005ae1577223 */ /* 0x000fe20000010157 */
[----:B------:R-:W-:Y:S02]  /*16a70*/  FSEL R85, R85, -INF , P4 ;  /* 0xff80000055557808 */ /* 0x000fe40002000000 */
[----:B------:R-:W-:Y:S02]  /*16a80*/  IABS R92, R92 ;  /* 0x0000005c005c7213 */ /* 0x000fe40000000000 */
[----:B------:R-:W-:-:S02]  /*16a90*/  ISETP.GE.AND P5, PT, R143, R227, PT ;  /* 0x000000e38f00720c */ /* 0x000fc40003fa6270 */
[----:B------:R-:W-:Y:S01]  /*16aa0*/  ISETP.GE.AND P0, PT, R143, R226, PT ;  /* 0x000000e28f00720c */ /* 0x000fe20003f06270 */
[----:B------:R-:W-:Y:S01]  /*16ab0*/  VIADD R143, R13, 0x8 ;  /* 0x000000080d8f7836 */ /* 0x000fe20000000000 */
[----:B------:R-:W-:Y:S02]  /*16ac0*/  I2FP.F32.S32 R145, R142 ;  /* 0x0000008e00917245 */ /* 0x000fe40000201400 */
[----:B------:R-:W-:Y:S01]  /*16ad0*/  FSEL R90, R85, -INF , !P3 ;  /* 0xff800000555a7808 */ /* 0x000fe20005800000 */
[----:B------:R-:W-:Y:S01]  /*16ae0*/  IMAD.MOV.U32 R85, RZ, RZ, R92 ;  /* 0x000000ffff557224 */ /* 0x000fe200078e005c */
[----:B------:R-:W-:Y:S01]  /*16af0*/  ISETP.GE.AND P6, PT, R143, R228, PT ;  /* 0x000000e48f00720c */ /* 0x000fe20003fc6270 */
[----:B------:R-:W-:Y:S01]  /*16b00*/  FFMA.FTZ R80, -R225, R145, R80 ;  /* 0x00000091e1507223 */ /* 0x000fe20000010150 */
[C---:B------:R-:W-:Y:S02]  /*16b10*/  ISETP.GE.AND P1, PT, R143.reuse, R224, PT ;  /* 0x000000e08f00720c */ /* 0x040fe40003f26270 */
[----:B------:R-:W-:-:S02]  /*16b20*/  ISETP.GE.AND P2, PT, R143, R227, PT ;  /* 0x000000e38f00720c */ /* 0x000fc40003f46270 */
[----:B------:R-:W-:Y:S01]  /*16b30*/  ISETP.GE.AND P4, PT, R143, R226, PT ;  /* 0x000000e28f00720c */ /* 0x000fe20003f86270 */
[----:B------:R-:W-:Y:S01]  /*16b40*/  VIADD R143, R13, 0x9 ;  /* 0x000000090d8f7836 */ /* 0x000fe20000000000 */
[----:B------:R-:W-:Y:S02]  /*16b50*/  FSEL R87, R87, -INF , P5 ;  /* 0xff80000057577808 */ /* 0x000fe40002800000 */
[----:B------:R-:W-:Y:S02]  /*16b60*/  I2FP.F32.S32 R142, R85 ;  /* 0x00000055008e7245 */ /* 0x000fe40000201400 */
[----:B------:R-:W-:Y:S02]  /*16b70*/  IABS R141, R141 ;  /* 0x0000008d008d7213 */ /* 0x000fe40000000000 */
[----:B------:R-:W-:Y:S01]  /*16b80*/  IABS R66, R66 ;  /* 0x0000004200427213 */ /* 0x000fe20000000000 */
[----:B------:R-:W-:Y:S01]  /*16b90*/  FFMA.FTZ R83, -R225, R142, R83 ;  /* 0x0000008ee1537223 */ /* 0x000fe20000010153 */
[----:B------:R-:W-:-:S02]  /*16ba0*/  IABS R94, R94 ;  /* 0x0000005e005e7213 */ /* 0x000fc40000000000 */
[----:B------:R-:W-:Y:S02]  /*16bb0*/  FSEL R92, R87, -INF , !P0 ;  /* 0xff800000575c7808 */ /* 0x000fe40004000000 */
[----:B------:R-:W-:Y:S02]  /*16bc0*/  FSEL R85, R80, -INF , P6 ;  /* 0xff80000050557808 */ /* 0x000fe40003000000 */
[----:B------:R-:W-:Y:S01]  /*16bd0*/  I2FP.F32.S32 R87, R141 ;  /* 0x0000008d00577245 */ /* 0x000fe20000201400 */
[----:B------:R-:W-:Y:S01]  /*16be0*/  VIADD R141, R13, 0x10 ;  /* 0x000000100d8d7836 */ /* 0x000fe20000000000 */
[----:B------:R-:W-:Y:S02]  /*16bf0*/  I2FP.F32.S32 R80, R66 ;  /* 0x0000004200507245 */ /* 0x000fe40000201400 */
[----:B------:R-:W-:Y:S01]  /*16c00*/  ISETP.GE.AND P0, PT, R143, R227, PT ;  /* 0x000000e38f00720c */ /* 0x000fe20003f06270 */
[C---:B------:R-:W-:Y:S01]  /*16c10*/  FFMA.FTZ R82, -R225.reuse, R87, R82 ;  /* 0x00000057e1527223 */ /* 0x040fe20000010152 */
[----:B------:R-:W-:Y:S01]  /*16c20*/  I2FP.F32.S32 R94, R94 ;  /* 0x0000005e005e7245 */ /* 0x000fe20000201400 */
[----:B------:R-:W-:Y:S01]  /*16c30*/  FFMA.FTZ R76, -R225, R80, R76 ;  /* 0x00000050e14c7223 */ /* 0x000fe2000001014c */
[----:B------:R-:W-:-:S02]  /*16c40*/  IABS R140, R140 ;  /* 0x0000008c008c7213 */ /* 0x000fc40000000000 */
[----:B------:R-:W-:Y:S01]  /*16c50*/  ISETP.GE.AND P6, PT, R143, R226, PT ;  /* 0x000000e28f00720c */ /* 0x000fe20003fc6270 */
[----:B------:R-:W-:Y:S01]  /*16c60*/  FFMA.FTZ R94, -R225, R94, R81 ;  /* 0x0000005ee15e7223 */ /* 0x000fe20000010151 */
[----:B------:R-:W-:Y:S01]  /*16c70*/  FSEL R83, R83, -INF , P0 ;  /* 0xff80000053537808 */ /* 0x000fe20000000000 */
[----:B------:R-:W-:Y:S01]  /*16c80*/  VIADD R81, R13, 0x11 ;  /* 0x000000110d517836 */ /* 0x000fe20000000000 */
[----:B------:R-:W-:Y:S02]  /*16c90*/  IABS R80, R64 ;  /* 0x0000004000507213 */ /* 0x000fe40000000000 */
[----:B------:R-:W-:Y:S02]  /*16ca0*/  I2FP.F32.S32 R140, R140 ;  /* 0x0000008c008c7245 */ /* 0x000fe40000201400 */
[----:B------:R-:W-:Y:S02]  /*16cb0*/  ISETP.GE.AND P3, PT, R143, R228, PT ;  /* 0x000000e48f00720c */ /* 0x000fe40003f66270 */
[----:B------:R-:W-:Y:S01]  /*16cc0*/  FSEL R64, R83, -INF , !P6 ;  /* 0xff80000053407808 */ /* 0x000fe20007000000 */
[----:B------:R-:W-:Y:S01]  /*16cd0*/  FFMA.FTZ R77, -R225, R140, R77 ;  /* 0x0000008ce14d7223 */ /* 0x000fe2000001014d */
[----:B------:R-:W-:Y:S01]  /*16ce0*/  FSEL R82, R82, -INF , P2 ;  /* 0xff80000052527808 */ /* 0x000fe20001000000 */
[----:B------:R-:W2:Y:S01]  /*16cf0*/  LD.E R140, desc[UR6][R132.64+0xdc] ;  /* 0x0000dc06848c7980 */ /* 0x000ea2000c101900 */
[----:B------:R-:W-:-:S02]  /*16d00*/  I2FP.F32.S32 R83, R80 ;  /* 0x0000005000537245 */ /* 0x000fc40000201400 */
[----:B------:R-:W-:Y:S02]  /*16d10*/  ISETP.GE.AND P2, PT, R141, R228, PT ;  /* 0x000000e48d00720c */ /* 0x000fe40003f46270 */
[----:B------:R-:W-:Y:S01]  /*16d20*/  IABS R8, R8 ;  /* 0x0000000800087213 */ /* 0x000fe20000000000 */
[----:B------:R-:W-:Y:S01]  /*16d30*/  FFMA.FTZ R78, -R225, R83, R78 ;  /* 0x00000053e14e7223 */ /* 0x000fe2000001014e */
[----:B------:R-:W-:Y:S02]  /*16d40*/  FSEL R66, R94, -INF , P3 ;  /* 0xff8000005e427808 */ /* 0x000fe40001800000 */
[----:B------:R-:W-:Y:S02]  /*16d50*/  ISETP.GE.AND P0, PT, R81, R228, PT ;  /* 0x000000e45100720c */ /* 0x000fe40003f06270 */
[----:B------:R-:W-:Y:S02]  /*16d60*/  FSEL R94, R82, -INF , !P4 ;  /* 0xff800000525e7808 */ /* 0x000fe40006000000 */
[----:B------:R-:W-:-:S02]  /*16d70*/  ISETP.GE.AND P4, PT, R141, R224, PT ;  /* 0x000000e08d00720c */ /* 0x000fc40003f86270 */
[----:B------:R-:W-:Y:S02]  /*16d80*/  FSEL R76, R76, -INF , P2 ;  /* 0xff8000004c4c7808 */ /* 0x000fe40001000000 */
[----:B------:R-:W-:Y:S02]  /*16d90*/  I2FP.F32.S32 R80, R8 ;  /* 0x0000000800507245 */ /* 0x000fe40000201400 */
[----:B------:R-:W-:Y:S02]  /*16da0*/  ISETP.GE.AND P3, PT, R141, R227, PT ;  /* 0x000000e38d00720c */ /* 0x000fe40003f66270 */
[----:B------:R-:W-:Y:S02]  /*16db0*/  ISETP.GE.AND P6, PT, R81, R224, PT ;  /* 0x000000e05100720c */ /* 0x000fe40003fc6270 */
[----:B------:R-:W-:Y:S02]  /*16dc0*/  IABS R139, R139 ;  /* 0x0000008b008b7213 */ /* 0x000fe40000000000 */
[----:B------:R-:W-:-:S02]  /*16dd0*/  FSEL R77, R77, -INF , P0 ;  /* 0xff8000004d4d7808 */ /* 0x000fc40000000000 */
[----:B------:R-:W-:Y:S01]  /*16de0*/  FSEL R8, R76, -INF , !P4 ;  /* 0xff8000004c087808 */ /* 0x000fe20006000000 */
[----:B------:R-:W-:Y:S01]  /*16df0*/  FFMA.FTZ R76, -R225, R80, R79 ;  /* 0x00000050e14c7223 */ /* 0x000fe2000001014f */
[----:B------:R-:W-:Y:S01]  /*16e00*/  FSEL R82, R78, -INF , P3 ;  /* 0xff8000004e527808 */ /* 0x000fe20001800000 */
[----:B------:R-:W-:Y:S01]  /*16e10*/  VIADD R79, R13, 0x19 ;  /* 0x000000190d4f7836 */ /* 0x000fe20000000000 */
[----:B------:R-:W-:Y:S02]  /*16e20*/  ISETP.GE.AND P5, PT, R143, R224, PT ;  /* 0x000000e08f00720c */ /* 0x000fe40003fa6270 */
[C---:B------:R-:W-:Y:S02]  /*16e30*/  ISETP.GE.AND P2, PT, R81.reuse, R227, PT ;  /* 0x000000e35100720c */ /* 0x040fe40003f46270 */
[----:B------:R-:W-:Y:S01]  /*16e40*/  ISETP.GE.AND P4, PT, R81, R226, PT ;  /* 0x000000e25100720c */ /* 0x000fe20003f86270 */
[----:B------:R-:W-:Y:S01]  /*16e50*/  VIADD R81, R13, 0x18 ;  /* 0x000000180d517836 */ /* 0x000fe20000000000 */
[----:B------:R-:W-:-:S02]  /*16e60*/  I2FP.F32.S32 R78, R139 ;  /* 0x0000008b004e7245 */ /* 0x000fc40000201400 */
[----:B------:R-:W-:Y:S02]  /*16e70*/  FSEL R80, R77, -INF , !P6 ;  /* 0xff8000004d507808 */ /* 0x000fe40007000000 */
[----:B------:R-:W-:Y:S01]  /*16e80*/  IABS R77, R88 ;  /* 0x00000058004d7213 */ /* 0x000fe20000000000 */
[----:B------:R-:W-:Y:S01]  /*16e90*/  FFMA.FTZ R72, -R225, R78, R72 ;  /* 0x0000004ee1487223 */ /* 0x000fe20000010148 */
[----:B------:R-:W-:Y:S02]  /*16ea0*/  IABS R138, R138 ;  /* 0x0000008a008a7213 */ /* 0x000fe40000000000 */
[----:B------:R-:W-:Y:S02]  /*16eb0*/  FSEL R66, R66, -INF , !P5 ;  /* 0xff80000042427808 */ /* 0x000fe40006800000 */
[----:B------:R-:W-:Y:S02]  /*16ec0*/  ISETP.GE.AND P5, PT, R141, R226, PT ;  /* 0x000000e28d00720c */ /* 0x000fe40003fa6270 */
[----:B------:R-:W-:-:S02]  /*16ed0*/  I2FP.F32.S32 R77, R77 ;  /* 0x0000004d004d7245 */ /* 0x000fc40000201400 */
[----:B------:R-:W-:Y:S02]  /*16ee0*/  ISETP.GE.AND P3, PT, R81, R228, PT ;  /* 0x000000e45100720c */ /* 0x000fe40003f66270 */
[----:B------:R-:W-:Y:S01]  /*16ef0*/  I2FP.F32.S32 R138, R138 ;  /* 0x0000008a008a7245 */ /* 0x000fe20000201400 */
[----:B------:R-:W-:Y:S01]  /*16f00*/  FFMA.FTZ R74, -R225, R77, R74 ;  /* 0x0000004de14a7223 */ /* 0x000fe2000001014a */
[----:B------:R-:W-:Y:S01]  /*16f10*/  FSEL R76, R76, -INF , P2 ;  /* 0xff8000004c4c7808 */ /* 0x000fe20001000000 */
[----:B------:R-:W-:Y:S01]  /*16f20*/  VIADD R77, R13, 0x20 ;  /* 0x000000200d4d7836 */ /* 0x000fe20000000000 */
[----:B------:R-:W-:Y:S01]  /*16f30*/  FSEL R82, R82, -INF , !P5 ;  /* 0xff80000052527808 */ /* 0x000fe20006800000 */
[----:B------:R-:W-:Y:S01]  /*16f40*/  FFMA.FTZ R73, -R225, R138, R73 ;  /* 0x0000008ae1497223 */ /* 0x000fe20000010149 */
[----:B------:R-:W-:Y:S02]  /*16f50*/  IABS R12, R12 ;  /* 0x0000000c000c7213 */ /* 0x000fe40000000000 */
[----:B------:R-:W-:-:S02]  /*16f60*/  ISETP.GE.AND P5, PT, R81, R224, PT ;  /* 0x000000e05100720c */ /* 0x000fc40003fa6270 */
[----:B------:R-:W-:Y:S02]  /*16f70*/  FSEL R72, R72, -INF , P3 ;  /* 0xff80000048487808 */ /* 0x000fe40001800000 */
[----:B------:R-:W-:Y:S02]  /*16f80*/  ISETP.GE.AND P0, PT, R81, R227, PT ;  /* 0x000000e35100720c */ /* 0x000fe40003f06270 */
[----:B------:R-:W-:Y:S02]  /*16f90*/  FSEL R88, R76, -INF , !P4 ;  /* 0xff8000004c587808 */ /* 0x000fe40006000000 */
[----:B------:R-:W-:Y:S02]  /*16fa0*/  IABS R14, R14 ;  /* 0x0000000e000e7213 */ /* 0x000fe40000000000 */
[----:B------:R-:W-:Y:S02]  /*16fb0*/  ISETP.GE.AND P2, PT, R79, R228, PT ;  /* 0x000000e44f00720c */ /* 0x000fe40003f46270 */
[----:B------:R-:W-:-:S02]  /*16fc0*/  I2FP.F32.S32 R76, R12 ;  /* 0x0000000c004c7245 */ /* 0x000fc40000201400 */
[----:B------:R-:W-:Y:S02]  /*16fd0*/  FSEL R12, R72, -INF , !P5 ;  /* 0xff800000480c7808 */ /* 0x000fe40006800000 */
[----:B------:R-:W-:Y:S01]  /*16fe0*/  FSEL R72, R74, -INF , P0 ;  /* 0xff8000004a487808 */ /* 0x000fe20000000000 */
[----:B------:R-:W-:Y:S01]  /*16ff0*/  FFMA.FTZ R76, -R225, R76, R75 ;  /* 0x0000004ce14c7223 */ /* 0x000fe2000001014b */
[----:B------:R-:W-:Y:S01]  /*17000*/  I2FP.F32.S32 R74, R14 ;  /* 0x0000000e004a7245 */ /* 0x000fe20000201400 */
[----:B------:R-:W-:Y:S01]  /*17010*/  VIADD R75, R13, 0x21 ;  /* 0x000000210d4b7836 */ /* 0x000fe20000000000 */
[----:B------:R-:W-:Y:S02]  /*17020*/  ISETP.GE.AND P6, PT, R81, R226, PT ;  /* 0x000000e25100720c */ /* 0x000fe40003fc6270 */
[----:B------:R-:W-:Y:S01]  /*17030*/  ISETP.GE.AND P4, PT, R79, R224, PT ;  /* 0x000000e04f00720c */ /* 0x000fe20003f86270 */
[----:B------:R-:W-:Y:S01]  /*17040*/  FFMA.FTZ R68, -R225, R74, R68 ;  /* 0x0000004ae1447223 */ /* 0x000fe20000010144 */
[----:B------:R-:W-:-:S02]  /*17050*/  FSEL R14, R73, -INF , P2 ;  /* 0xff800000490e7808 */ /* 0x000fc40001000000 */
[----:B------:R-:W-:Y:S02]  /*17060*/  IABS R136, R136 ;  /* 0x0000008800887213 */ /* 0x000fe40000000000 */
[----:B------:R-:W-:Y:S02]  /*17070*/  FSEL R72, R72, -INF , !P6 ;  /* 0xff80000048487808 */ /* 0x000fe40007000000 */
[----:B------:R-:W-:Y:S02]  /*17080*/  FSEL R14, R14, -INF , !P4 ;  /* 0xff8000000e0e7808 */ /* 0x000fe40006000000 */
[C---:B------:R-:W-:Y:S02]  /*17090*/  ISETP.GE.AND P0, PT, R77.reuse, R228, PT ;  /* 0x000000e44d00720c */ /* 0x040fe40003f06270 */
[C---:B------:R-:W-:Y:S02]  /*170a0*/  ISETP.GE.AND P6, PT, R77.reuse, R224, PT ;  /* 0x000000e04d00720c */ /* 0x040fe40003fc6270 */
[----:B------:R-:W-:-:S02]  /*170b0*/  ISETP.GE.AND P2, PT, R77, R227, PT ;  /* 0x000000e34d00720c */ /* 0x000fc40003f46270 */
[----:B------:R-:W-:Y:S02]  /*170c0*/  ISETP.GE.AND P4, PT, R77, R226, PT ;  /* 0x000000e24d00720c */ /* 0x000fe40003f86270 */
[----:B------:R-:W-:Y:S02]  /*170d0*/  I2FP.F32.S32 R77, R136 ;  /* 0x00000088004d7245 */ /* 0x000fe40000201400 */
[----:B------:R-:W-:Y:S02]  /*170e0*/  IABS R73, R10 ;  /* 0x0000000a00497213 */ /* 0x000fe40000000000 */
[----:B------:R-:W-:Y:S01]  /*170f0*/  IABS R137, R137 ;  /* 0x0000008900897213 */ /* 0x000fe20000000000 */
[----:B------:R-:W-:Y:S01]  /*17100*/  FFMA.FTZ R70, -R225, R77, R70 ;  /* 0x0000004de1467223 */ /* 0x000fe20000010146 */
[----:B------:R-:W-:Y:S02]  /*17110*/  FSEL R161, R68, -INF , P0 ;  /* 0xff80000044a17808 */ /* 0x000fe40000000000 */
[----:B------:R-:W-:Y:S01]  /*17120*/  I2FP.F32.S32 R74, R73 ;  /* 0x00000049004a7245 */ /* 0x000fe20000201400 */
[----:B------:R-:W-:Y:S01]  /*17130*/  VIADD R73, R13, 0x28 ;  /* 0x000000280d497836 */ /* 0x000fe20000000000 */
[----:B------:R-:W-:-:S02]  /*17140*/  I2FP.F32.S32 R68, R137 ;  /* 0x0000008900447245 */ /* 0x000fc40000201400 */
[----:B------:R-:W-:Y:S01]  /*17150*/  IABS R134, R134 ;  /* 0x0000008600867213 */ /* 0x000fe20000000000 */
[----:B------:R-:W-:Y:S01]  /*17160*/  FFMA.FTZ R71, -R225, R74, R71 ;  /* 0x0000004ae1477223 */ /* 0x000fe20000010147 */
[-C--:B------:R-:W-:Y:S01]  /*17170*/  ISETP.GE.AND P3, PT, R79, R227.reuse, PT ;  /* 0x000000e34f00720c */ /* 0x080fe20003f66270 */
[----:B------:R-:W-:Y:S01]  /*17180*/  FFMA.FTZ R68, -R225, R68, R69 ;  /* 0x00000044e1447223 */ /* 0x000fe20000010145 */
[----:B------:R-:W-:Y:S01]  /*17190*/  FSEL R167, R70, -INF , P2 ;  /* 0xff80000046a77808 */ /* 0x000fe20001000000 */
[----:B------:R-:W-:Y:S01]  /*171a0*/  VIADD R69, R13, 0x29 ;  /* 0x000000290d457836 */ /* 0x000fe20000000000 */
[----:B------:R-:W-:Y:S02]  /*171b0*/  I2FP.F32.S32 R70, R134 ;  /* 0x0000008600467245 */ /* 0x000fe40000201400 */
[----:B------:R-:W-:Y:S02]  /*171c0*/  ISETP.GE.AND P5, PT, R79, R226, PT ;  /* 0x000000e24f00720c */ /* 0x000fe40003fa6270 */
[----:B------:R-:W-:Y:S01]  /*171d0*/  FSEL R76, R76, -INF , P3 ;  /* 0xff8000004c4c7808 */ /* 0x000fe20001800000 */
[----:B------:R-:W-:Y:S01]  /*171e0*/  FFMA.FTZ R56, -R225, R70, R56 ;  /* 0x00000046e1387223 */ /* 0x000fe20000010138 */
[----:B------:R-:W-:-:S02]  /*171f0*/  ISETP.GE.AND P0, PT, R75, R227, PT ;  /* 0x000000e34b00720c */ /* 0x000fc40003f06270 */
[----:B------:R-:W-:Y:S02]  /*17200*/  ISETP.GE.AND P3, PT, R75, R228, PT ;  /* 0x000000e44b00720c */ /* 0x000fe40003f66270 */
[----:B------:R-:W-:Y:S02]  /*17210*/  FSEL R161, R161, -INF , !P6 ;  /* 0xff800000a1a17808 */ /* 0x000fe40007000000 */
[----:B------:R-:W-:Y:S02]  /*17220*/  FSEL R10, R76, -INF , !P5 ;  /* 0xff8000004c0a7808 */ /* 0x000fe40006800000 */
[----:B------:R-:W-:Y:S02]  /*17230*/  ISETP.GE.AND P6, PT, R75, R226, PT ;  /* 0x000000e24b00720c */ /* 0x000fe40003fc6270 */
[----:B------:R-:W-:Y:S02]  /*17240*/  FSEL R71, R71, -INF , P0 ;  /* 0xff80000047477808 */ /* 0x000fe40000000000 */
[----:B------:R-:W-:-:S02]  /*17250*/  ISETP.GE.AND P5, PT, R75, R224, PT ;  /* 0x000000e04b00720c */ /* 0x000fc40003fa6270 */
[----:B------:R-:W-:Y:S02]  /*17260*/  ISETP.GE.AND P2, PT, R73, R228, PT ;  /* 0x000000e44900720c */ /* 0x000fe40003f46270 */
[----:B------:R-:W-:Y:S02]  /*17270*/  FSEL R68, R68, -INF , P3 ;  /* 0xff80000044447808 */ /* 0x000fe40001800000 */
[----:B------:R-:W-:Y:S02]  /*17280*/  IABS R130, R130 ;  /* 0x0000008200827213 */ /* 0x000fe40000000000 */
[----:B------:R-:W-:Y:S02]  /*17290*/  IABS R131, R131 ;  /* 0x0000008300837213 */ /* 0x000fe40000000000 */
[----:B------:R-:W-:Y:S02]  /*172a0*/  IABS R129, R129 ;  /* 0x0000008100817213 */ /* 0x000fe40000000000 */
[----:B------:R-:W-:-:S02]  /*172b0*/  FSEL R169, R71, -INF , !P6 ;  /* 0xff80000047a97808 */ /* 0x000fc40007000000 */
[----:B------:R-:W-:Y:S02]  /*172c0*/  FSEL R163, R68, -INF , !P5 ;  /* 0xff80000044a37808 */ /* 0x000fe40006800000 */
[----:B------:R-:W-:Y:S02]  /*172d0*/  FSEL R160, R56, -INF , P2 ;  /* 0xff80000038a07808 */ /* 0x000fe40001000000 */
[----:B------:R-:W-:Y:S02]  /*172e0*/  I2FP.F32.S32 R71, R130 ;  /* 0x0000008200477245 */ /* 0x000fe40000201400 */
[----:B------:R-:W-:Y:S02]  /*172f0*/  I2FP.F32.S32 R56, R131 ;  /* 0x0000008300387245 */ /* 0x000fe40000201400 */
[----:B------:R-:W-:Y:S01]  /*17300*/  I2FP.F32.S32 R68, R129 ;  /* 0x0000008100447245 */ /* 0x000fe20000201400 */
[----:B------:R-:W-:Y:S01]  /*17310*/  FFMA.FTZ R58, -R225, R71, R58 ;  /* 0x00000047e13a7223 */ /* 0x000fe2000001013a */
[----:B------:R-:W-:Y:S01]  /*17320*/  FSEL R167, R167, -INF , !P4 ;  /* 0xff800000a7a77808 */ /* 0x000fe20006000000 */
[----:B------:R-:W-:Y:S01]  /*17330*/  FFMA.FTZ R56, -R225, R56, R57 ;  /* 0x00000038e1387223 */ /* 0x000fe20000010139 */
[----:B------:R-:W-:Y:S01]  /*17340*/  ISETP.GE.AND P4, PT, R73, R224, PT ;  /* 0x000000e04900720c */ /* 0x000fe20003f86270 */
[----:B------:R-:W-:Y:S01]  /*17350*/  FFMA.FTZ R59, -R225, R68, R59 ;  /* 0x00000044e13b7223 */ /* 0x000fe2000001013b */
[----:B------:R-:W-:Y:S01]  /*17360*/  ISETP.GE.AND P3, PT, R73, R227, PT ;  /* 0x000000e34900720c */ /* 0x000fe20003f66270 */
[----:B------:R-:W-:Y:S01]  /*17370*/  VIADD R57, R13, 0x31 ;  /* 0x000000310d397836 */ /* 0x000fe20000000000 */
[----:B------:R-:W-:-:S02]  /*17380*/  ISETP.GE.AND P0, PT, R69, R228, PT ;  /* 0x000000e44500720c */ /* 0x000fc40003f06270 */
[C---:B------:R-:W-:Y:S02]  /*17390*/  ISETP.GE.AND P2, PT, R69.reuse, R227, PT ;  /* 0x000000e34500720c */ /* 0x040fe40003f46270 */
[----:B------:R-:W-:Y:S02]  /*173a0*/  IABS R128, R128 ;  /* 0x0000008000807213 */ /* 0x000fe40000000000 */
[----:B------:R-:W-:Y:S02]  /*173b0*/  FSEL R160, R160, -INF , !P4 ;  /* 0xff800000a0a07808 */ /* 0x000fe40006000000 */
[----:B------:R-:W-:Y:S02]  /*173c0*/  FSEL R171, R58, -INF , P3 ;  /* 0xff8000003aab7808 */ /* 0x000fe40001800000 */
[C---:B------:R-:W-:Y:S02]  /*173d0*/  ISETP.GE.AND P6, PT, R69.reuse, R224, PT ;  /* 0x000000e04500720c */ /* 0x040fe40003fc6270 */
[----:B------:R-:W-:Y:S01]  /*173e0*/  ISETP.GE.AND P4, PT, R69, R226, PT ;  /* 0x000000e24500720c */ /* 0x000fe20003f86270 */
[----:B------:R-:W-:Y:S01]  /*173f0*/  VIADD R69, R13, 0x30 ;  /* 0x000000300d457836 */ /* 0x000fe20000000000 */
[----:B------:R-:W-:-:S02]  /*17400*/  I2FP.F32.S32 R58, R128 ;  /* 0x00000080003a7245 */ /* 0x000fc40000201400 */
[----:B------:R-:W-:Y:S02]  /*17410*/  FSEL R56, R56, -INF , P0 ;  /* 0xff80000038387808 */ /* 0x000fe40000000000 */
[----:B------:R-:W-:Y:S01]  /*17420*/  FSEL R59, R59, -INF , P2 ;  /* 0xff8000003b3b7808 */ /* 0x000fe20001000000 */
[----:B------:R-:W-:Y:S01]  /*17430*/  FFMA.FTZ R48, -R225, R58, R48 ;  /* 0x0000003ae1307223 */ /* 0x000fe20000010130 */
[----:B------:R-:W-:Y:S02]  /*17440*/  IABS R126, R126 ;  /* 0x0000007e007e7213 */ /* 0x000fe40000000000 */
[----:B------:R-:W-:Y:S02]  /*17450*/  IABS R125, R125 ;  /* 0x0000007d007d7213 */ /* 0x000fe40000000000 */
[----:B------:R-:W-:Y:S02]  /*17460*/  FSEL R159, R56, -INF , !P6 ;  /* 0xff800000389f7808 */ /* 0x000fe40007000000 */
[----:B------:R-:W-:-:S02]  /*17470*/  FSEL R165, R59, -INF , !P4 ;  /* 0xff8000003ba57808 */ /* 0x000fc40006000000 */
[----:B------:R-:W-:Y:S02]  /*17480*/  ISETP.GE.AND P5, PT, R73, R226, PT ;  /* 0x000000e24900720c */ /* 0x000fe40003fa6270 */
[----:B------:R-:W-:Y:S02]  /*17490*/  I2FP.F32.S32 R59, R126 ;  /* 0x0000007e003b7245 */ /* 0x000fe40000201400 */
[----:B------:R-:W-:Y:S02]  /*174a0*/  I2FP.F32.S32 R56, R125 ;  /* 0x0000007d00387245 */ /* 0x000fe40000201400 */
[----:B------:R-:W-:Y:S01]  /*174b0*/  ISETP.GE.AND P3, PT, R69, R228, PT ;  /* 0x000000e44500720c */ /* 0x000fe20003f66270 */
[----:B------:R-:W-:Y:S01]  /*174c0*/  FFMA.FTZ R50, -R225, R59, R50 ;  /* 0x0000003be1327223 */ /* 0x000fe20000010132 */
[----:B------:R-:W-:Y:S01]  /*174d0*/  FSEL R171, R171, -INF , !P5 ;  /* 0xff800000abab7808 */ /* 0x000fe20006800000 */
[----:B------:R-:W-:Y:S01]  /*174e0*/  FFMA.FTZ R51, -R225, R56, R51 ;  /* 0x00000038e1337223 */ /* 0x000fe20000010133 */
[----:B------:R-:W-:-:S02]  /*174f0*/  ISETP.GE.AND P5, PT, R69, R224, PT ;  /* 0x000000e04500720c */ /* 0x000fc40003fa6270 */
[----:B------:R-:W-:Y:S02]  /*17500*/  FSEL R145, R48, -INF , P3 ;  /* 0xff80000030917808 */ /* 0x000fe40001800000 */
[----:B------:R-:W-:Y:S02]  /*17510*/  ISETP.GE.AND P0, PT, R69, R227, PT ;  /* 0x000000e34500720c */ /* 0x000fe40003f06270 */
[----:B------:R-:W-:Y:S02]  /*17520*/  IABS R127, R127 ;  /* 0x0000007f007f7213 */ /* 0x000fe40000000000 */
[----:B------:R-:W-:Y:S02]  /*17530*/  ISETP.GE.AND P3, PT, R57, R227, PT ;  /* 0x000000e33900720c */ /* 0x000fe40003f66270 */
[----:B------:R-:W-:Y:S02]  /*17540*/  IABS R124, R124 ;  /* 0x0000007c007c7213 */ /* 0x000fe40000000000 */
[----:B------:R-:W-:-:S02]  /*17550*/  FSEL R145, R145, -INF , !P5 ;  /* 0xff80000091917808 */ /* 0x000fc40006800000 */
[----:B------:R-:W-:Y:S02]  /*17560*/  I2FP.F32.S32 R48, R127 ;  /* 0x0000007f00307245 */ /* 0x000fe40000201400 */
[----:B------:R-:W-:Y:S02]  /*17570*/  ISETP.GE.AND P5, PT, R57, R226, PT ;  /* 0x000000e23900720c */ /* 0x000fe40003fa6270 */
[----:B------:R-:W-:Y:S01]  /*17580*/  FSEL R143, R50, -INF , P0 ;  /* 0xff800000328f7808 */ /* 0x000fe20000000000 */
[----:B------:R-:W-:Y:S01]  /*17590*/  FFMA.FTZ R48, -R225, R48, R49 ;  /* 0x00000030e1307223 */ /* 0x000fe20000010131 */
[----:B------:R-:W-:Y:S01]  /*175a0*/  FSEL R51, R51, -INF , P3 ;  /* 0xff80000033337808 */ /* 0x000fe20001800000 */
[----:B------:R-:W-:Y:S01]  /*175b0*/  VIADD R49, R13, 0x39 ;  /* 0x000000390d317836 */ /* 0x000fe20000000000 */
[C---:B------:R-:W-:Y:S02]  /*175c0*/  ISETP.GE.AND P2, PT, R57.reuse, R228, PT ;  /* 0x000000e43900720c */ /* 0x040fe40003f46270 */
[----:B------:R-:W-:Y:S01]  /*175d0*/  ISETP.GE.AND P4, PT, R57, R224, PT ;  /* 0x000000e03900720c */ /* 0x000fe20003f86270 */
[----:B------:R-:W-:Y:S01]  /*175e0*/  VIADD R57, R13, 0x38 ;  /* 0x000000380d397836 */ /* 0x000fe20000000000 */
[----:B------:R-:W-:-:S02]  /*175f0*/  I2FP.F32.S32 R50, R124 ;  /* 0x0000007c00327245 */ /* 0x000fc40000201400 */
[----:B------:R-:W-:Y:S02]  /*17600*/  IABS R122, R122 ;  /* 0x0000007a007a7213 */ /* 0x000fe40000000000 */
[----:B------:R-:W-:Y:S01]  /*17610*/  FSEL R149, R51, -INF , !P5 ;  /* 0xff80000033957808 */ /* 0x000fe20006800000 */
[----:B------:R-:W-:Y:S01]  /*17620*/  FFMA.FTZ R44, -R225, R50, R44 ;  /* 0x00000032e12c7223 */ /* 0x000fe2000001012c */
[----:B------:R-:W-:Y:S02]  /*17630*/  I2FP.F32.S32 R51, R122 ;  /* 0x0000007a00337245 */ /* 0x000fe40000201400 */
[----:B------:R-:W-:Y:S02]  /*17640*/  ISETP.GE.AND P6, PT, R69, R226, PT ;  /* 0x000000e24500720c */ /* 0x000fe40003fc6270 */
[----:B------:R-:W-:Y:S01]  /*17650*/  ISETP.GE.AND P0, PT, R57, R228, PT ;  /* 0x000000e43900720c */ /* 0x000fe20003f06270 */
[----:B------:R-:W-:Y:S01]  /*17660*/  FFMA.FTZ R46, -R225, R51, R46 ;  /* 0x00000033e12e7223 */ /* 0x000fe2000001012e */
[----:B------:R-:W-:-:S02]  /*17670*/  FSEL R48, R48, -INF , P2 ;  /* 0xff80000030307808 */ /* 0x000fc40001000000 */
[----:B------:R-:W-:Y:S02]  /*17680*/  FSEL R143, R143, -INF , !P6 ;  /* 0xff8000008f8f7808 */ /* 0x000fe40007000000 */
[C---:B------:R-:W-:Y:S02]  /*17690*/  ISETP.GE.AND P6, PT, R57.reuse, R224, PT ;  /* 0x000000e03900720c */ /* 0x040fe40003fc6270 */
[----:B------:R-:W-:Y:S02]  /*176a0*/  ISETP.GE.AND P2, PT, R57, R227, PT ;  /* 0x000000e33900720c */ /* 0x000fe40003f46270 */
[----:B------:R-:W-:Y:S02]  /*176b0*/  FSEL R204, R44, -INF , P0 ;  /* 0xff8000002ccc7808 */ /* 0x000fe40000000000 */
[----:B------:R-:W-:Y:S02]  /*176c0*/  IABS R121, R121 ;  /* 0x0000007900797213 */ /* 0x000fe40000000000 */
[----:B------:R-:W-:-:S02]  /*176d0*/  IABS R120, R120 ;  /* 0x0000007800787213 */ /* 0x000fc40000000000 */
[----:B------:R-:W-:Y:S02]  /*176e0*/  FSEL R202, R48, -INF , !P4 ;  /* 0xff80000030ca7808 */ /* 0x000fe40006000000 */
[----:B------:R-:W-:Y:S02]  /*176f0*/  FSEL R204, R204, -INF , !P6 ;  /* 0xff800000cccc7808 */ /* 0x000fe40007000000 */
[----:B------:R-:W-:Y:S02]  /*17700*/  FSEL R182, R46, -INF , P2 ;  /* 0xff8000002eb67808 */ /* 0x000fe40001000000 */
[C---:B------:R-:W-:Y:S02]  /*17710*/  ISETP.GE.AND P3, PT, R49.reuse, R228, PT ;  /* 0x000000e43100720c */ /* 0x040fe40003f66270 */
[C---:B------:R-:W-:Y:S02]  /*17720*/  ISETP.GE.AND P5, PT, R49.reuse, R224, PT ;  /* 0x000000e03100720c */ /* 0x040fe40003fa6270 */
[----:B------:R-:W-:-:S02]  /*17730*/  ISETP.GE.AND P0, PT, R49, R227, PT ;  /* 0x000000e33100720c */ /* 0x000fc40003f06270 */
[----:B------:R-:W-:Y:S02]  /*17740*/  I2FP.F32.S32 R48, R121 ;  /* 0x0000007900307245 */ /* 0x000fe40000201400 */
[----:B------:R-:W-:Y:S01]  /*17750*/  ISETP.GE.AND P6, PT, R49, R226, PT ;  /* 0x000000e23100720c */ /* 0x000fe20003fc6270 */
[----:B------:R-:W-:Y:S01]  /*17760*/  VIADD R49, R13, 0x40 ;  /* 0x000000400d317836 */ /* 0x000fe20000000000 */
[----:B------:R-:W-:Y:S01]  /*17770*/  I2FP.F32.S32 R46, R120 ;  /* 0x00000078002e7245 */ /* 0x000fe20000201400 */
[----:B------:R-:W-:Y:S01]  /*17780*/  FFMA.FTZ R47, -R225, R48, R47 ;  /* 0x00000030e12f7223 */ /* 0x000fe2000001012f */
[----:B------:R-:W-:Y:S02]  /*17790*/  IABS R123, R123 ;  /* 0x0000007b007b7213 */ /* 0x000fe40000000000 */
[----:B------:R-:W-:Y:S01]  /*177a0*/  ISETP.GE.AND P2, PT, R49, R228, PT ;  /* 0x000000e43100720c */ /* 0x000fe20003f46270 */
[----:B------:R-:W-:Y:S01]  /*177b0*/  FFMA.FTZ R36, -R225, R46, R36 ;  /* 0x0000002ee1247223 */ /* 0x000fe20000010124 */
[----:B------:R-:W-:-:S02]  /*177c0*/  I2FP.F32.S32 R44, R123 ;  /* 0x0000007b002c7245 */ /* 0x000fc40000201400 */
[----:B------:R-:W-:Y:S02]  /*177d0*/  IABS R115, R115 ;  /* 0x0000007300737213 */ /* 0x000fe40000000000 */
[----:B------:R-:W-:Y:S01]  /*177e0*/  FSEL R47, R47, -INF , P0 ;  /* 0xff8000002f2f7808 */ /* 0x000fe20000000000 */
[----:B------:R-:W-:Y:S01]  /*177f0*/  FFMA.FTZ R44, -R225, R44, R45 ;  /* 0x0000002ce12c7223 */ /* 0x000fe2000001012d */
[----:B------:R-:W-:Y:S01]  /*17800*/  FSEL R153, R36, -INF , P2 ;  /* 0xff80000024997808 */ /* 0x000fe20001000000 */
[----:B------:R-:W-:Y:S01]  /*17810*/  VIADD R45, R13, 0x41 ;  /* 0x000000410d2d7836 */ /* 0x000fe20000000000 */
[----:B------:R-:W-:Y:S02]  /*17820*/  IABS R114, R114 ;  /* 0x0000007200727213 */ /* 0x000fe40000000000 */
[----:B------:R-:W-:Y:S02]  /*17830*/  I2FP.F32.S32 R36, R115 ;  /* 0x0000007300247245 */ /* 0x000fe40000201400 */
[----:B------:R-:W-:-:S02]  /*17840*/  FSEL R180, R47, -INF , !P6 ;  /* 0xff8000002fb47808 */ /* 0x000fc40007000000 */
[----:B------:R-:W-:Y:S01]  /*17850*/  I2FP.F32.S32 R47, R114 ;  /* 0x00000072002f7245 */ /* 0x000fe20000201400 */
[----:B------:R-:W-:Y:S01]  /*17860*/  FFMA.FTZ R36, -R225, R36, R37 ;  /* 0x00000024e1247223 */ /* 0x000fe20000010125 */
[----:B------:R-:W-:Y:S01]  /*17870*/  ISETP.GE.AND P4, PT, R57, R226, PT ;  /* 0x000000e23900720c */ /* 0x000fe20003f86270 */
[----:B------:R-:W-:Y:S01]  /*17880*/  VIADD R37, R13, 0x49 ;  /* 0x000000490d257836 */ /* 0x000fe20000000000 */
[----:B------:R-:W-:Y:S01]  /*17890*/  FSEL R44, R44, -INF , P3 ;  /* 0xff8000002c2c7808 */ /* 0x000fe20001800000 */
[----:B------:R-:W-:Y:S01]  /*178a0*/  FFMA.FTZ R38, -R225, R47, R38 ;  /* 0x0000002fe1267223 */ /* 0x000fe20000010126 */
[----:B------:R-:W-:Y:S02]  /*178b0*/  ISETP.GE.AND P0, PT, R45, R228, PT ;  /* 0x000000e42d00720c */ /* 0x000fe40003f06270 */
[----:B------:R-:W-:Y:S02]  /*178c0*/  IABS R113, R113 ;  /* 0x0000007100717213 */ /* 0x000fe40000000000 */
[----:B------:R-:W-:-:S02]  /*178d0*/  FSEL R182, R182, -INF , !P4 ;  /* 0xff800000b6b67808 */ /* 0x000fc40006000000 */
[----:B------:R-:W-:Y:S02]  /*178e0*/  FSEL R147, R44, -INF , !P5 ;  /* 0xff8000002c937808 */ /* 0x000fe40006800000 */
[CC--:B------:R-:W-:Y:S02]  /*178f0*/  ISETP.GE.AND P3, PT, R49.reuse, R224.reuse, PT ;  /* 0x000000e03100720c */ /* 0x0c0fe40003f66270 */
[----:B------:R-:W-:Y:S02]  /*17900*/  ISETP.GE.AND P4, PT, R49, R227, PT ;  /* 0x000000e33100720c */ /* 0x000fe40003f86270 */
[----:B------:R-:W-:Y:S02]  /*17910*/  ISETP.GE.AND P6, PT, R45, R224, PT ;  /* 0x000000e02d00720c */ /* 0x000fe40003fc6270 */
[----:B------:R-:W-:Y:S02]  /*17920*/  I2FP.F32.S32 R44, R113 ;  /* 0x00000071002c7245 */ /* 0x000fe40000201400 */
[----:B------:R-:W-:-:S02]  /*17930*/  FSEL R36, R36, -INF , P0 ;  /* 0xff80000024247808 */ /* 0x000fc40000000000 */
[----:B------:R-:W-:Y:S01]  /*17940*/  IABS R112, R112 ;  /* 0x0000007000707213 */ /* 0x000fe20000000000 */
[----:B------:R-:W-:Y:S01]  /*17950*/  FFMA.FTZ R39, -R225, R44, R39 ;  /* 0x0000002ce1277223 */ /* 0x000fe20000010127 */
[----:B------:R-:W-:Y:S02]  /*17960*/  IABS R111, R111 ;  /* 0x0000006f006f7213 */ /* 0x000fe40000000000 */
[----:B------:R-:W-:Y:S02]  /*17970*/  IABS R110, R110 ;  /* 0x0000006e006e7213 */ /* 0x000fe40000000000 */
[----:B------:R-:W-:Y:S02]  /*17980*/  FSEL R153, R153, -INF , !P3 ;  /* 0xff80000099997808 */ /* 0x000fe40005800000 */
[----:B------:R-:W-:Y:S02]  /*17990*/  FSEL R242, R38, -INF , P4 ;  /* 0xff80000026f27808 */ /* 0x000fe40002000000 */
[----:B------:R-:W-:-:S02]  /*179a0*/  FSEL R155, R36, -INF , !P6 ;  /* 0xff800000249b7808 */ /* 0x000fc40007000000 */
[C---:B------:R-:W-:Y:S02]  /*179b0*/  ISETP.GE.AND P2, PT, R45.reuse, R227, PT ;  /* 0x000000e32d00720c */ /* 0x040fe40003f46270 */
[----:B------:R-:W-:Y:S01]  /*179c0*/  ISETP.GE.AND P3, PT, R45, R226, PT ;  /* 0x000000e22d00720c */ /* 0x000fe20003f66270 */
[----:B------:R-:W-:Y:S01]  /*179d0*/  VIADD R45, R13, 0x48 ;  /* 0x000000480d2d7836 */ /* 0x000fe20000000000 */
        /* <DEDUP_REMOVED lines=10> */
[----:B------:R-:W-:-:S02]  /*17a80*/  ISETP.GE.AND P5, PT, R49, R226, PT ;  /* 0x000000e23100720c */ /* 0x000fc40003fa6270 */
[----:B------:R-:W-:Y:S02]  /*17a90*/  ISETP.GE.AND P0, PT, R45, R227, PT ;  /* 0x000000e32d00720c */ /* 0x000fe40003f06270 */
[----:B------:R-:W-:Y:S02]  /*17aa0*/  ISETP.GE.AND P2, PT, R37, R228, PT ;  /* 0x000000e42500720c */ /* 0x000fe40003f46270 */
[----:B------:R-:W-:Y:S02]  /*17ab0*/  I2FP.F32.S32 R38, R109 ;  /* 0x0000006d00267245 */ /* 0x000fe40000201400 */
[----:B------:R-:W-:Y:S02]  /*17ac0*/  I2FP.F32.S32 R108, R108 ;  /* 0x0000006c006c7245 */ /* 0x000fe40000201400 */
[----:B------:R-:W-:Y:S01]  /*17ad0*/  ISETP.GE.AND P4, PT, R45, R228, PT ;  /* 0x000000e42d00720c */ /* 0x000fe20003f86270 */
[----:B------:R-:W-:Y:S01]  /*17ae0*/  FFMA.FTZ R35, -R225, R38, R35 ;  /* 0x00000026e1237223 */ /* 0x000fe20000010123 */
[----:B------:R-:W-:Y:S01]  /*17af0*/  FSEL R151, R39, -INF , !P3 ;  /* 0xff80000027977808 */ /* 0x000fe20005800000 */
[----:B------:R-:W-:Y:S01]  /*17b00*/  FFMA.FTZ R28, -R225, R108, R28 ;  /* 0x0000006ce11c7223 */ /* 0x000fe2000001011c */
[----:B------:R-:W-:-:S02]  /*17b10*/  FSEL R242, R242, -INF , !P5 ;  /* 0xff800000f2f27808 */ /* 0x000fc40006800000 */
[----:B------:R-:W-:Y:S02]  /*17b20*/  ISETP.GE.AND P6, PT, R45, R226, PT ;  /* 0x000000e22d00720c */ /* 0x000fe40003fc6270 */
[-C--:B------:R-:W-:Y:S02]  /*17b30*/  ISETP.GE.AND P3, PT, R37, R224.reuse, PT ;  /* 0x000000e02500720c */ /* 0x080fe40003f66270 */
[----:B------:R-:W-:Y:S02]  /*17b40*/  FSEL R34, R34, -INF , P0 ;  /* 0xff80000022227808 */ /* 0x000fe40000000000 */
[----:B------:R-:W-:Y:S02]  /*17b50*/  FSEL R36, R36, -INF , P2 ;  /* 0xff80000024247808 */ /* 0x000fe40001000000 */
[----:B------:R-:W-:Y:S02]  /*17b60*/  ISETP.GE.AND P5, PT, R45, R224, PT ;  /* 0x000000e02d00720c */ /* 0x000fe40003fa6270 */
[----:B------:R-:W-:-:S02]  /*17b70*/  FSEL R32, R32, -INF , P4 ;  /* 0xff80000020207808 */ /* 0x000fc40002000000 */
[----:B------:R-:W-:Y:S02]  /*17b80*/  ISETP.GE.AND P4, PT, R37, R227, PT ;  /* 0x000000e32500720c */ /* 0x000fe40003f86270 */
[----:B------:R-:W-:Y:S02]  /*17b90*/  ISETP.GE.AND P0, PT, R33, R228, PT ;  /* 0x000000e42100720c */ /* 0x000fe40003f06270 */
[----:B------:R-:W-:Y:S02]  /*17ba0*/  IABS R107, R107 ;  /* 0x0000006b006b7213 */ /* 0x000fe40000000000 */
[----:B------:R-:W-:Y:S02]  /*17bb0*/  IABS R106, R106 ;  /* 0x0000006a006a7213 */ /* 0x000fe40000000000 */
[----:B------:R-:W-:Y:S02]  /*17bc0*/  FSEL R157, R34, -INF , !P6 ;  /* 0xff800000229d7808 */ /* 0x000fe40007000000 */
[----:B------:R-:W-:-:S02]  /*17bd0*/  FSEL R250, R36, -INF , !P3 ;  /* 0xff80000024fa7808 */ /* 0x000fc40005800000 */
[----:B------:R-:W-:Y:S02]  /*17be0*/  FSEL R252, R32, -INF , !P5 ;  /* 0xff80000020fc7808 */ /* 0x000fe40006800000 */
[C---:B------:R-:W-:Y:S02]  /*17bf0*/  ISETP.GE.AND P6, PT, R33.reuse, R224, PT ;  /* 0x000000e02100720c */ /* 0x040fe40003fc6270 */
[C---:B------:R-:W-:Y:S02]  /*17c00*/  ISETP.GE.AND P2, PT, R33.reuse, R227, PT ;  /* 0x000000e32100720c */ /* 0x040fe40003f46270 */
[-C--:B------:R-:W-:Y:S01]  /*17c10*/  ISETP.GE.AND P3, PT, R33, R226.reuse, PT ;  /* 0x000000e22100720c */ /* 0x080fe20003f66270 */
[----:B------:R-:W-:Y:S01]  /*17c20*/  VIADD R33, R13, 0x51 ;  /* 0x000000510d217836 */ /* 0x000fe20000000000 */
[----:B------:R-:W-:Y:S02]  /*17c30*/  ISETP.GE.AND P5, PT, R37, R226, PT ;  /* 0x000000e22500720c */ /* 0x000fe40003fa6270 */
[----:B------:R-:W-:-:S02]  /*17c40*/  I2FP.F32.S32 R107, R107 ;  /* 0x0000006b006b7245 */ /* 0x000fc40000201400 */
[----:B------:R-:W-:Y:S02]  /*17c50*/  FSEL R35, R35, -INF , P4 ;  /* 0xff80000023237808 */ /* 0x000fe40002000000 */
[----:B------:R-:W-:Y:S02]  /*17c60*/  FSEL R236, R28, -INF , P0 ;  /* 0xff8000001cec7808 */ /* 0x000fe40000000000 */
[----:B------:R-:W-:Y:S02]  /*17c70*/  I2FP.F32.S32 R106, R106 ;  /* 0x0000006a006a7245 */ /* 0x000fe40000201400 */
[----:B------:R-:W-:Y:S02]  /*17c80*/  IABS R105, R105 ;  /* 0x0000006900697213 */ /* 0x000fe40000000000 */
[----:B------:R-:W-:Y:S01]  /*17c90*/  IABS R104, R104 ;  /* 0x0000006800687213 */ /* 0x000fe20000000000 */
[----:B------:R-:W-:Y:S01]  /*17ca0*/  FFMA.FTZ R30, -R225, R107, R30 ;  /* 0x0000006be11e7223 */ /* 0x000fe2000001011e */
[----:B------:R-:W-:Y:S01]  /*17cb0*/  FSEL R244, R35, -INF , !P5 ;  /* 0xff80000023f47808 */ /* 0x000fe20006800000 */
[----:B------:R-:W-:Y:S01]  /*17cc0*/  FFMA.FTZ R29, -R225, R106, R29 ;  /* 0x0000006ae11d7223 */ /* 0x000fe2000001011d */
[----:B------:R-:W-:-:S02]  /*17cd0*/  FSEL R236, R236, -INF , !P6 ;  /* 0xff800000ecec7808 */ /* 0x000fc40007000000 */
[C---:B------:R-:W-:Y:S02]  /*17ce0*/  ISETP.GE.AND P4, PT, R33.reuse, R228, PT ;  /* 0x000000e42100720c */ /* 0x040fe40003f86270 */
[C---:B------:R-:W-:Y:S02]  /*17cf0*/  ISETP.GE.AND P5, PT, R33.reuse, R224, PT ;  /* 0x000000e02100720c */ /* 0x040fe40003fa6270 */
[C---:B------:R-:W-:Y:S02]  /*17d00*/  ISETP.GE.AND P0, PT, R33.reuse, R227, PT ;  /* 0x000000e32100720c */ /* 0x040fe40003f06270 */
[----:B------:R-:W-:Y:S02]  /*17d10*/  I2FP.F32.S32 R28, R105 ;  /* 0x00000069001c7245 */ /* 0x000fe40000201400 */
[----:B------:R-:W-:Y:S01]  /*17d20*/  ISETP.GE.AND P6, PT, R33, R226, PT ;  /* 0x000000e22100720c */ /* 0x000fe20003fc6270 */
[----:B------:R-:W-:Y:S01]  /*17d30*/  VIADD R33, R13, 0x58 ;  /* 0x000000580d217836 */ /* 0x000fe20000000000 */
[----:B------:R-:W-:Y:S01]  /*17d40*/  I2FP.F32.S32 R104, R104 ;  /* 0x0000006800687245 */ /* 0x000fe20000201400 */
[----:B------:R-:W-:Y:S01]  /*17d50*/  FFMA.FTZ R28, -R225, R28, R31 ;  /* 0x0000001ce11c7223 */ /* 0x000fe2000001011f */
[----:B------:R-:W-:-:S02]  /*17d60*/  FSEL R30, R30, -INF , P2 ;  /* 0xff8000001e1e7808 */ /* 0x000fc40001000000 */
[----:B------:R-:W-:Y:S01]  /*17d70*/  FSEL R29, R29, -INF , P4 ;  /* 0xff8000001d1d7808 */ /* 0x000fe20002000000 */
[----:B------:R-:W-:Y:S01]  /*17d80*/  FFMA.FTZ R24, -R225, R104, R24 ;  /* 0x00000068e1187223 */ /* 0x000fe20000010118 */
[----:B------:R-:W-:Y:S02]  /*17d90*/  ISETP.GE.AND P2, PT, R33, R228, PT ;  /* 0x000000e42100720c */ /* 0x000fe40003f46270 */
[----:B------:R-:W-:Y:S02]  /*17da0*/  IABS R103, R103 ;  /* 0x0000006700677213 */ /* 0x000fe40000000000 */
[----:B------:R-:W-:Y:S02]  /*17db0*/  IABS R102, R102 ;  /* 0x0000006600667213 */ /* 0x000fe40000000000 */
[----:B------:R-:W-:Y:S02]  /*17dc0*/  FSEL R248, R30, -INF , !P3 ;  /* 0xff8000001ef87808 */ /* 0x000fe40005800000 */
[----:B------:R-:W-:Y:S01]  /*17dd0*/  FSEL R234, R29, -INF , !P5 ;  /* 0xff8000001dea7808 */ /* 0x000fe20006800000 */
[----:B------:R-:W-:Y:S01]  /*17de0*/  VIADD R29, R13, 0x59 ;  /* 0x000000590d1d7836 */ /* 0x000fe20000000000 */
[----:B------:R-:W-:-:S02]  /*17df0*/  ISETP.GE.AND P3, PT, R33, R224, PT ;  /* 0x000000e02100720c */ /* 0x000fc40003f66270 */
[----:B------:R-:W-:Y:S02]  /*17e00*/  I2FP.F32.S32 R103, R103 ;  /* 0x0000006700677245 */ /* 0x000fe40000201400 */
[----:B------:R-:W-:Y:S02]  /*17e10*/  FSEL R28, R28, -INF , P0 ;  /* 0xff8000001c1c7808 */ /* 0x000fe40000000000 */
[----:B------:R-:W-:Y:S02]  /*17e20*/  FSEL R232, R24, -INF , P2 ;  /* 0xff80000018e87808 */ /* 0x000fe40001000000 */
[----:B------:R-:W-:Y:S02]  /*17e30*/  I2FP.F32.S32 R102, R102 ;  /* 0x0000006600667245 */ /* 0x000fe40000201400 */
[----:B------:R-:W-:Y:S02]  /*17e40*/  IABS R101, R101 ;  /* 0x0000006500657213 */ /* 0x000fe40000000000 */
[----:B------:R-:W-:Y:S01]  /*17e50*/  IABS R100, R100 ;  /* 0x0000006400647213 */ /* 0x000fe20000000000 */
[C---:B------:R-:W-:Y:S01]  /*17e60*/  FFMA.FTZ R26, -R225.reuse, R103, R26 ;  /* 0x00000067e11a7223 */ /* 0x040fe2000001011a */
        /* <DEDUP_REMOVED lines=9> */
[----:B------:R-:W-:-:S02]  /*17f00*/  I2FP.F32.S32 R100, R100 ;  /* 0x0000006400647245 */ /* 0x000fc40000201400 */
[----:B------:R-:W-:Y:S01]  /*17f10*/  ISETP.GE.AND P4, PT, R33, R227, PT ;  /* 0x000000e32100720c */ /* 0x000fe20003f86270 */
[----:B------:R-:W-:Y:S01]  /*17f20*/  FFMA.FTZ R24, -R225, R24, R27 ;  /* 0x00000018e1187223 */ /* 0x000fe2000001011b */
[----:B------:R-:W-:Y:S01]  /*17f30*/  ISETP.GE.AND P5, PT, R33, R226, PT ;  /* 0x000000e22100720c */ /* 0x000fe20003fa6270 */
[----:B------:R-:W-:Y:S01]  /*17f40*/  FFMA.FTZ R20, -R225, R100, R20 ;  /* 0x00000064e1147223 */ /* 0x000fe20000010114 */
[----:B------:R-:W-:Y:S02]  /*17f50*/  FSEL R26, R26, -INF , P4 ;  /* 0xff8000001a1a7808 */ /* 0x000fe40002000000 */
[----:B------:R-:W-:Y:S02]  /*17f60*/  FSEL R25, R25, -INF , P0 ;  /* 0xff80000019197808 */ /* 0x000fe40000000000 */
[----:B------:R-:W-:Y:S02]  /*17f70*/  ISETP.GE.AND P4, PT, R29, R228, PT ;  /* 0x000000e41d00720c */ /* 0x000fe40003f86270 */
[----:B------:R-:W-:-:S02]  /*17f80*/  IABS R99, R99 ;  /* 0x0000006300637213 */ /* 0x000fc40000000000 */
[----:B------:R-:W-:Y:S02]  /*17f90*/  IABS R97, R97 ;  /* 0x0000006100617213 */ /* 0x000fe40000000000 */
[----:B------:R-:W-:Y:S02]  /*17fa0*/  FSEL R240, R26, -INF , !P5 ;  /* 0xff8000001af07808 */ /* 0x000fe40006800000 */
[----:B------:R-:W-:Y:S01]  /*17fb0*/  FSEL R230, R25, -INF , !P6 ;  /* 0xff80000019e67808 */ /* 0x000fe20007000000 */
[----:B------:R-:W-:Y:S01]  /*17fc0*/  VIADD R25, R13, 0x61 ;  /* 0x000000610d197836 */ /* 0x000fe20000000000 */
[----:B------:R-:W-:Y:S02]  /*17fd0*/  IABS R98, R98 ;  /* 0x0000006200627213 */ /* 0x000fe40000000000 */
[----:B------:R-:W-:Y:S02]  /*17fe0*/  ISETP.GE.AND P5, PT, R29, R224, PT ;  /* 0x000000e01d00720c */ /* 0x000fe40003fa6270 */
[----:B------:R-:W-:-:S02]  /*17ff0*/  I2FP.F32.S32 R99, R99 ;  /* 0x0000006300637245 */ /* 0x000fc40000201400 */
[----:B------:R-:W-:Y:S02]  /*18000*/  FSEL R24, R24, -INF , P2 ;  /* 0xff80000018187808 */ /* 0x000fe40001000000 */
[----:B------:R-:W-:Y:S02]  /*18010*/  FSEL R170, R20, -INF , P4 ;  /* 0xff80000014aa7808 */ /* 0x000fe40002000000 */
[----:B------:R-:W-:Y:S02]  /*18020*/  IABS R96, R96 ;  /* 0x0000006000607213 */ /* 0x000fe40000000000 */
[----:B------:R-:W-:Y:S02]  /*18030*/  I2FP.F32.S32 R20, R97 ;  /* 0x0000006100147245 */ /* 0x000fe40000201400 */
[----:B------:R-:W-:Y:S01]  /*18040*/  I2FP.F32.S32 R98, R98 ;  /* 0x0000006200627245 */ /* 0x000fe20000201400 */
[----:B------:R-:W-:Y:S01]  /*18050*/  FFMA.FTZ R22, -R225, R99, R22 ;  /* 0x00000063e1167223 */ /* 0x000fe20000010116 */
[----:B------:R-:W-:-:S02]  /*18060*/  FSEL R238, R24, -INF , !P3 ;  /* 0xff80000018ee7808 */ /* 0x000fc40005800000 */
[----:B------:R-:W-:Y:S02]  /*18070*/  FSEL R170, R170, -INF , !P5 ;  /* 0xff800000aaaa7808 */ /* 0x000fe40006800000 */
[C---:B------:R-:W-:Y:S02]  /*18080*/  ISETP.GE.AND P2, PT, R25.reuse, R228, PT ;  /* 0x000000e41900720c */ /* 0x040fe40003f46270 */
[C---:B------:R-:W-:Y:S02]  /*18090*/  ISETP.GE.AND P3, PT, R25.reuse, R224, PT ;  /* 0x000000e01900720c */ /* 0x040fe40003f66270 */
[CC--:B------:R-:W-:Y:S02]  /*180a0*/  ISETP.GE.AND P4, PT, R25.reuse, R227.reuse, PT ;  /* 0x000000e31900720c */ /* 0x0c0fe40003f86270 */
[----:B------:R-:W-:Y:S01]  /*180b0*/  ISETP.GE.AND P5, PT, R25, R226, PT ;  /* 0x000000e21900720c */ /* 0x000fe20003fa6270 */
[----:B------:R-:W-:Y:S01]  /*180c0*/  VIADD R25, R13, 0x68 ;  /* 0x000000680d197836 */ /* 0x000fe20000000000 */
[----:B------:R-:W-:Y:S01]  /*180d0*/  I2FP.F32.S32 R96, R96 ;  /* 0x0000006000607245 */ /* 0x000fe20000201400 */
[----:B------:R-:W-:Y:S01]  /*180e0*/  FFMA.FTZ R20, -R225, R20, R23 ;  /* 0x00000014e1147223 */ /* 0x000fe20000010117 */
[----:B------:R-:W-:Y:S01]  /*180f0*/  ISETP.GE.AND P0, PT, R29, R227, PT ;  /* 0x000000e31d00720c */ /* 0x000fe20003f06270 */
[C---:B------:R-:W-:Y:S01]  /*18100*/  FFMA.FTZ R21, -R225.reuse, R98, R21 ;  /* 0x00000062e1157223 */ /* 0x040fe20000010115 */
[----:B------:R-:W-:Y:S01]  /*18110*/  IABS R95, R95 ;  /* 0x0000005f005f7213 */ /* 0x000fe20000000000 */
[----:B------:R-:W-:Y:S01]  /*18120*/  FFMA.FTZ R16, -R225, R96, R16 ;  /* 0x00000060e1107223 */ /* 0x000fe20000010110 */
[----:B------:R-:W-:-:S02]  /*18130*/  FSEL R22, R22, -INF , P0 ;  /* 0xff80000016167808 */ /* 0x000fc40000000000 */
[----:B------:R-:W-:Y:S02]  /*18140*/  ISETP.GE.AND P0, PT, R25, R228, PT ;  /* 0x000000e41900720c */ /* 0x000fe40003f06270 */
[----:B------:R-:W-:Y:S02]  /*18150*/  I2FP.F32.S32 R95, R95 ;  /* 0x0000005f005f7245 */ /* 0x000fe40000201400 */
[----:B------:R-:W-:Y:S02]  /*18160*/  FSEL R20, R20, -INF , P4 ;  /* 0xff80000014147808 */ /* 0x000fe40002000000 */
[----:B------:R-:W-:Y:S02]  /*18170*/  IABS R93, R93 ;  /* 0x0000005d005d7213 */ /* 0x000fe40000000000 */
[----:B------:R-:W-:Y:S02]  /*18180*/  FSEL R21, R21, -INF , P2 ;  /* 0xff80000015157808 */ /* 0x000fe40001000000 */
[----:B------:R-:W-:-:S02]  /*18190*/  IABS R89, R89 ;  /* 0x0000005900597213 */ /* 0x000fc40000000000 */
[----:B------:R-:W-:Y:S01]  /*181a0*/  FSEL R166, R16, -INF , P0 ;  /* 0xff80000010a67808 */ /* 0x000fe20000000000 */
[----:B------:R-:W-:Y:S01]  /*181b0*/  FFMA.FTZ R18, -R225, R95, R18 ;  /* 0x0000005fe1127223 */ /* 0x000fe20000010112 */
[----:B------:R-:W-:Y:S02]  /*181c0*/  FSEL R176, R20, -INF , !P5 ;  /* 0xff80000014b07808 */ /* 0x000fe40006800000 */
[----:B------:R-:W-:Y:S02]  /*181d0*/  I2FP.F32.S32 R16, R93 ;  /* 0x0000005d00107245 */ /* 0x000fe40000201400 */
[----:B------:R-:W-:Y:S01]  /*181e0*/  FSEL R168, R21, -INF , !P3 ;  /* 0xff80000015a87808 */ /* 0x000fe20005800000 */
[----:B------:R-:W-:Y:S01]  /*181f0*/  VIADD R21, R13, 0x69 ;  /* 0x000000690d157836 */ /* 0x000fe20000000000 */
[----:B------:R-:W-:Y:S02]  /*18200*/  IABS R91, R91 ;  /* 0x0000005b005b7213 */ /* 0x000fe40000000000 */
[----:B------:R-:W-:-:S02]  /*18210*/  I2FP.F32.S32 R20, R89 ;  /* 0x0000005900147245 */ /* 0x000fc40000201400 */
[----:B------:R-:W-:Y:S02]  /*18220*/  ISETP.GE.AND P2, PT, R25, R227, PT ;  /* 0x000000e31900720c */ /* 0x000fe40003f46270 */
[----:B------:R-:W-:Y:S01]  /*18230*/  IABS R53, R53 ;  /* 0x0000003500357213 */ /* 0x000fe20000000000 */
[----:B------:R-:W-:Y:S01]  /*18240*/  FFMA.FTZ R16, -R225, R16, R17 ;  /* 0x00000010e1107223 */ /* 0x000fe20000010111 */
[----:B------:R-:W-:Y:S01]  /*18250*/  I2FP.F32.S32 R91, R91 ;  /* 0x0000005b005b7245 */ /* 0x000fe20000201400 */
[----:B------:R-:W-:Y:S01]  /*18260*/  VIADD R17, R13, 0x70 ;  /* 0x000000700d117836 */ /* 0x000fe20000000000 */
[----:B------:R-:W-:Y:S01]  /*18270*/  ISETP.GE.AND P3, PT, R25, R226, PT ;  /* 0x000000e21900720c */ /* 0x000fe20003f66270 */
[----:B------:R-:W-:Y:S01]  /*18280*/  FFMA.FTZ R19, -R225, R20, R19 ;  /* 0x00000014e1137223 */ /* 0x000fe20000010113 */
[----:B------:R-:W-:Y:S02]  /*18290*/  FSEL R18, R18, -INF , P2 ;  /* 0xff80000012127808 */ /* 0x000fe40001000000 */
[----:B------:R-:W-:-:S02]  /*182a0*/  I2FP.F32.S32 R53, R53 ;  /* 0x0000003500357245 */ /* 0x000fc40000201400 */
[C---:B------:R-:W-:Y:S02]  /*182b0*/  ISETP.GE.AND P4, PT, R21.reuse, R228, PT ;  /* 0x000000e41500720c */ /* 0x040fe40003f86270 */
[----:B------:R-:W-:Y:S02]  /*182c0*/  ISETP.GE.AND P0, PT, R21, R227, PT ;  /* 0x000000e31500720c */ /* 0x000fe40003f06270 */
[----:B------:R-:W-:Y:S02]  /*182d0*/  IABS R67, R67 ;  /* 0x0000004300437213 */ /* 0x000fe40000000000 */
[----:B------:R-:W-:Y:S01]  /*182e0*/  IABS R15, R15 ;  /* 0x0000000f000f7213 */ /* 0x000fe20000000000 */
[C---:B------:R-:W-:Y:S01]  /*182f0*/  FFMA.FTZ R4, -R225.reuse, R91, R4 ;  /* 0x0000005be1047223 */ /* 0x040fe20000010104 */
[----:B------:R-:W-:Y:S01]  /*18300*/  IABS R55, R55 ;  /* 0x0000003700377213 */ /* 0x000fe20000000000 */
[----:B------:R-:W-:Y:S01]  /*18310*/  FFMA.FTZ R6, -R225, R53, R6 ;  /* 0x00000035e1067223 */ /* 0x000fe20000010106 */
[----:B------:R-:W-:-:S02]  /*18320*/  FSEL R174, R18, -INF , !P3 ;  /* 0xff80000012ae7808 */ /* 0x000fc40005800000 */
[----:B------:R-:W-:Y:S02]  /*18330*/  ISETP.GE.AND P3, PT, R17, R228, PT ;  /* 0x000000e41100720c */ /* 0x000fe40003f66270 */
[----:B------:R-:W-:Y:S02]  /*18340*/  FSEL R162, R16, -INF , P4 ;  /* 0xff80000010a27808 */ /* 0x000fe40002000000 */
[----:B------:R-:W-:Y:S02]  /*18350*/  FSEL R19, R19, -INF , P0 ;  /* 0xff80000013137808 */ /* 0x000fe40000000000 */
[----:B------:R-:W-:Y:S02]  /*18360*/  ISETP.GE.AND P0, PT, R17, R227, PT ;  /* 0x000000e31100720c */ /* 0x000fe40003f06270 */
[----:B------:R-:W-:Y:S02]  /*18370*/  I2FP.F32.S32 R16, R67 ;  /* 0x0000004300107245 */ /* 0x000fe40000201400 */
[----:B------:R-:W-:Y:S01]  /*18380*/  I2FP.F32.S32 R18, R15 ;  /* 0x0000000f00127245 */ /* 0x000fe20000201400 */
[----:B------:R-:W-:Y:S01]  /*18390*/  VIADD R15, R13, 0x71 ;  /* 0x000000710d0f7836 */ /* 0x000fe20000000000 */
[----:B------:R-:W-:-:S02]  /*183a0*/  ISETP.GE.AND P2, PT, R21, R226, PT ;  /* 0x000000e21500720c */ /* 0x000fc40003f46270 */
[----:B------:R-:W-:Y:S02]  /*183b0*/  I2FP.F32.S32 R55, R55 ;  /* 0x0000003700377245 */ /* 0x000fe40000201400 */
[----:B------:R-:W-:Y:S01]  /*183c0*/  FSEL R150, R4, -INF , P3 ;  /* 0xff80000004967808 */ /* 0x000fe20001800000 */
[----:B------:R-:W-:Y:S01]  /*183d0*/  FFMA.FTZ R5, -R225, R16, R5 ;  /* 0x00000010e1057223 */ /* 0x000fe20000010105 */
[----:B------:R-:W-:Y:S02]  /*183e0*/  ISETP.GE.AND P3, PT, R17, R226, PT ;  /* 0x000000e21100720c */ /* 0x000fe40003f66270 */
[----:B------:R-:W-:Y:S01]  /*183f0*/  FSEL R6, R6, -INF , P0 ;  /* 0xff80000006067808 */ /* 0x000fe20000000000 */
[----:B------:R-:W-:Y:S01]  /*18400*/  FFMA.FTZ R55, -R225, R55, R86 ;  /* 0x00000037e1377223 */ /* 0x000fe20000010156 */
[----:B------:R-:W-:Y:S02]  /*18410*/  FSEL R172, R19, -INF , !P2 ;  /* 0xff80000013ac7808 */ /* 0x000fe40005000000 */
[----:B------:R-:W-:Y:S01]  /*18420*/  ISETP.GE.AND P2, PT, R15, R228, PT ;  /* 0x000000e40f00720c */ /* 0x000fe20003f46270 */
[----:B------:R-:W-:Y:S01]  /*18430*/  FFMA.FTZ R7, -R225, R18, R7 ;  /* 0x00000012e1077223 */ /* 0x000fe20000010107 */
[----:B------:R-:W-:-:S02]  /*18440*/  ISETP.GE.AND P0, PT, R13, R227, PT ;  /* 0x000000e30d00720c */ /* 0x000fc40003f06270 */
[----:B------:R-:W-:Y:S02]  /*18450*/  FSEL R158, R6, -INF , !P3 ;  /* 0xff800000069e7808 */ /* 0x000fe40005800000 */
[----:B------:R-:W-:Y:S02]  /*18460*/  IABS R65, R65 ;  /* 0x0000004100417213 */ /* 0x000fe40000000000 */
[----:B------:R-:W-:Y:S02]  /*18470*/  ISETP.GE.AND P3, PT, R15, R227, PT ;  /* 0x000000e30f00720c */ /* 0x000fe40003f66270 */
[----:B------:R-:W-:Y:S02]  /*18480*/  FSEL R146, R5, -INF , P2 ;  /* 0xff80000005927808 */ /* 0x000fe40001000000 */
[----:B------:R-:W-:Y:S02]  /*18490*/  ISETP.GE.AND P2, PT, R13, R226, PT ;  /* 0x000000e20d00720c */ /* 0x000fe40003f46270 */
[----:B------:R-:W-:-:S02]  /*184a0*/  FSEL R6, R55, -INF , P0 ;  /* 0xff80000037067808 */ /* 0x000fc40000000000 */
[----:B------:R-:W-:Y:S02]  /*184b0*/  I2FP.F32.S32 R65, R65 ;  /* 0x0000004100417245 */ /* 0x000fe40000201400 */
[----:B------:R-:W-:Y:S01]  /*184c0*/  FSEL R156, R7, -INF , P3 ;  /* 0xff800000079c7808 */ /* 0x000fe20001800000 */
[----:B------:R-:W-:Y:S01]  /*184d0*/  VIADD R7, R13, 0x78 ;  /* 0x000000780d077836 */ /* 0x000fe20000000000 */
[----:B------:R-:W-:Y:S02]  /*184e0*/  ISETP.GE.AND P0, PT, R15, R226, PT ;  /* 0x000000e20f00720c */ /* 0x000fe40003f06270 */
[----:B------:R-:W-:Y:S01]  /*184f0*/  FSEL R6, R6, -INF , !P2 ;  /* 0xff80000006067808 */ /* 0x000fe20005000000 */
[----:B------:R-:W-:Y:S01]  /*18500*/  FFMA.FTZ R65, -R225, R65, R116 ;  /* 0x00000041e1417223 */ /* 0x000fe20000010174 */
[----:B------:R-:W-:Y:S01]  /*18510*/  ISETP.GE.AND P3, PT, R15, R224, PT ;  /* 0x000000e00f00720c */ /* 0x000fe20003f66270 */
[----:B------:R-:W-:Y:S01]  /*18520*/  FFMA.FTZ R5, -R225, R87, R84 ;  /* 0x00000057e1057223 */ /* 0x000fe20000010154 */
[----:B------:R-:W-:-:S02]  /*18530*/  FSEL R156, R156, -INF , !P0 ;  /* 0xff8000009c9c7808 */ /* 0x000fc40004000000 */
[----:B------:R-:W-:Y:S02]  /*18540*/  ISETP.GE.AND P0, PT, R7, R228, PT ;  /* 0x000000e40700720c */ /* 0x000fe40003f06270 */
[----:B------:R-:W-:Y:S02]  /*18550*/  FMNMX3.FTZ R15, R6, R92, R94, !PT ;  /* 0x0000005c060f7276 */ /* 0x000fe4000781005e */
[----:B------:R-:W-:Y:S02]  /*18560*/  ISETP.GE.AND P2, PT, R13, R228, PT ;  /* 0x000000e40d00720c */ /* 0x000fe40003f46270 */
[----:B------:R-:W-:Y:S02]  /*18570*/  FSEL R144, R65, -INF , P0 ;  /* 0xff80000041907808 */ /* 0x000fe40000000000 */
[----:B------:R-:W-:Y:S02]  /*18580*/  FMNMX3.FTZ R15, R15, R64, R82, !PT ;  /* 0x000000400f0f7276 */ /* 0x000fe40007810052 */
[----:B------:R-:W-:-:S02]  /*18590*/  ISETP.GE.AND P0, PT, R13, R224, PT ;  /* 0x000000e00d00720c */ /* 0x000fc40003f06270 */
[----:B------:R-:W-:Y:S02]  /*185a0*/  FSEL R5, R5, -INF , P2 ;  /* 0xff80000005057808 */ /* 0x000fe40001000000 */
[----:B------:R-:W-:Y:S02]  /*185b0*/  FMNMX3.FTZ R15, R15, R88, R72, !PT ;  /* 0x000000580f0f7276 */ /* 0x000fe40007810048 */
[----:B------:R-:W-:Y:S02]  /*185c0*/  FSEL R4, R85, -INF , !P1 ;  /* 0xff80000055047808 */ /* 0x000fe40004800000 */
[----:B------:R-:W-:Y:S02]  /*185d0*/  FSEL R5, R5, -INF , !P0 ;  /* 0xff80000005057808 */ /* 0x000fe40004000000 */
[C---:B------:R-:W-:Y:S02]  /*185e0*/  ISETP.GE.AND P2, PT, R7.reuse, R224, PT ;  /* 0x000000e00700720c */ /* 0x040fe40003f46270 */
[----:B------:R-:W-:-:S02]  /*185f0*/  ISETP.GE.AND P1, PT, R7, R227, PT ;  /* 0x000000e30700720c */ /* 0x000fc40003f26270 */
[----:B------:R-:W-:Y:S02]  /*18600*/  ISETP.GE.AND P0, PT, R7, R226, PT ;  /* 0x000000e20700720c */ /* 0x000fe40003f06270 */
[----:B------:R-:W-:Y:S02]  /*18610*/  FMNMX3.FTZ R16, R15, R10, R167, !PT ;  /* 0x0000000a0f107276 */ /* 0x000fe400078100a7 */
[----:B------:R-:W-:Y:S02]  /*18620*/  FMNMX3.FTZ R7, R5, R90, R4, !PT ;  /* 0x0000005a05077276 */ /* 0x000fe40007810004 */
[----:B------:R-:W-:Y:S02]  /*18630*/  FMNMX3.FTZ R16, R16, R169, R171, !PT ;  /* 0x000000a910107276 */ /* 0x000fe400078100ab */
[----:B------:R-:W-:Y:S02]  /*18640*/  FMNMX3.FTZ R7, R7, R66, R8, !PT ;  /* 0x0000004207077276 */ /* 0x000fe40007810008 */
[----:B------:R-:W-:-:S02]  /*18650*/  FMNMX3.FTZ R16, R16, R165, R143, !PT ;  /* 0x000000a510107276 */ /* 0x000fc4000781008f */
[----:B------:R-:W-:Y:S02]  /*18660*/  FMNMX3.FTZ R7, R7, R80, R12, !PT ;  /* 0x0000005007077276 */ /* 0x000fe4000781000c */
[----:B------:R-:W-:Y:S02]  /*18670*/  ISETP.GE.AND P6, PT, R29, R226, PT ;  /* 0x000000e21d00720c */ /* 0x000fe40003fc6270 */
[----:B------:R-:W-:Y:S02]  /*18680*/  FMNMX3.FTZ R15, R16, R149, R182, !PT ;  /* 0x00000095100f7276 */ /* 0x000fe400078100b6 */
[----:B------:R-:W-:Y:S02]  /*18690*/  IABS R9, R9 ;  /* 0x0000000900097213 */ /* 0x000fe40000000000 */
[----:B------:R-:W-:Y:S02]  /*186a0*/  FMNMX3.FTZ R7, R7, R14, R161, !PT ;  /* 0x0000000e07077276 */ /* 0x000fe400078100a1 */
[----:B------:R-:W-:-:S02]  /*186b0*/  IABS R3, R3 ;  /* 0x0000000300037213 */ /* 0x000fc40000000000 */
[----:B------:R-:W-:Y:S02]  /*186c0*/  FSEL R178, R22, -INF , !P6 ;  /* 0xff80000016b27808 */ /* 0x000fe40007000000 */
[----:B------:R-:W-:Y:S02]  /*186d0*/  FMNMX3.FTZ R18, R15, R180, R242, !PT ;  /* 0x000000b40f127276 */ /* 0x000fe400078100f2 */
[----:B------:R-:W-:Y:S02]  /*186e0*/  I2FP.F32.S32 R9, R9 ;  /* 0x0000000900097245 */ /* 0x000fe40000201400 */
[----:B------:R-:W-:Y:S02]  /*186f0*/  FMNMX3.FTZ R22, R7, R163, R160, !PT ;  /* 0x000000a307167276 */ /* 0x000fe400078100a0 */
[----:B------:R-:W-:Y:S02]  /*18700*/  I2FP.F32.S32 R20, R3 ;  /* 0x0000000300147245 */ /* 0x000fe40000201400 */
[----:B------:R-:W-:Y:S01]  /*18710*/  FMNMX3.FTZ R3, R18, R151, R157, !PT ;  /* 0x0000009712037276 */ /* 0x000fe2000781009d */
[----:B------:R-:W-:Y:S01]  /*18720*/  FFMA.FTZ R9, -R225, R9, R118 ;  /* 0x00000009e1097223 */ /* 0x000fe20000010176 */
[----:B------:R-:W-:-:S02]  /*18730*/  FMNMX3.FTZ R7, R22, R159, R145, !PT ;  /* 0x0000009f16077276 */ /* 0x000fc40007810091 */
[----:B------:R-:W-:Y:S02]  /*18740*/  FMNMX3.FTZ R3, R3, R244, R248, !PT ;  /* 0x000000f403037276 */ /* 0x000fe400078100f8 */
[----:B------:R-:W-:Y:S02]  /*18750*/  FMNMX3.FTZ R18, R7, R202, R204, !PT ;  /* 0x000000ca07127276 */ /* 0x000fe400078100cc */
[----:B------:R-:W-:Y:S02]  /*18760*/  FSEL R154, R9, -INF , P1 ;  /* 0xff800000099a7808 */ /* 0x000fe40000800000 */
[----:B------:R-:W-:Y:S02]  /*18770*/  FMNMX3.FTZ R9, R3, R246, R240, !PT ;  /* 0x000000f603097276 */ /* 0x000fe400078100f0 */
[----:B------:R-:W-:Y:S02]  /*18780*/  FMNMX3.FTZ R3, R18, R147, R153, !PT ;  /* 0x0000009312037276 */ /* 0x000fe40007810099 */
[----:B------:R-:W-:-:S02]  /*18790*/  IABS R11, R11 ;  /* 0x0000000b000b7213 */ /* 0x000fc40000000000 */
[----:B------:R-:W-:Y:S01]  /*187a0*/  FMNMX3.FTZ R3, R3, R155, R252, !PT ;  /* 0x0000009b03037276 */ /* 0x000fe200078100fc */
[----:B------:R-:W-:Y:S01]  /*187b0*/  VIADD R13, R13, 0x79 ;  /* 0x000000790d0d7836 */ /* 0x000fe20000000000 */
[----:B------:R-:W-:Y:S02]  /*187c0*/  I2FP.F32.S32 R16, R11 ;  /* 0x0000000b00107245 */ /* 0x000fe40000201400 */
[----:B------:R-:W-:Y:S02]  /*187d0*/  FMNMX3.FTZ R9, R9, R238, R178, !PT ;  /* 0x000000ee09097276 */ /* 0x000fe400078100b2 */
[----:B------:R-:W-:Y:S01]  /*187e0*/  FMNMX3.FTZ R3, R3, R250, R236, !PT ;  /* 0x000000fa03037276 */ /* 0x000fe200078100ec */
[C---:B------:R-:W-:Y:S01]  /*187f0*/  FFMA.FTZ R16, -R225.reuse, R16, R117 ;  /* 0x00000010e1107223 */ /* 0x040fe20000010175 */
[----:B------:R-:W-:Y:S01]  /*18800*/  FFMA.FTZ R20, -R225, R20, R119 ;  /* 0x00000014e1147223 */ /* 0x000fe20000010177 */
[----:B------:R-:W-:Y:S02]  /*18810*/  ISETP.GE.AND P1, PT, R13, R228, PT ;  /* 0x000000e40d00720c */ /* 0x000fe40003f26270 */
[----:B------:R-:W-:-:S02]  /*18820*/  FSEL R154, R154, -INF , !P0 ;  /* 0xff8000009a9a7808 */ /* 0x000fc40004000000 */
[----:B------:R-:W-:Y:S02]  /*18830*/  ISETP.GE.AND P6, PT, R25, R224, PT ;  /* 0x000000e01900720c */ /* 0x000fe40003fc6270 */
[----:B------:R-:W-:Y:S02]  /*18840*/  ISETP.GE.AND P0, PT, R13, R227, PT ;  /* 0x000000e30d00720c */ /* 0x000fe40003f06270 */
[----:B------:R-:W-:Y:S02]  /*18850*/  FMNMX3.FTZ R9, R9, R176, R174, !PT ;  /* 0x000000b009097276 */ /* 0x000fe400078100ae */
[----:B------:R-:W-:Y:S02]  /*18860*/  FMNMX3.FTZ R3, R3, R234, R232, !PT ;  /* 0x000000ea03037276 */ /* 0x000fe400078100e8 */
[----:B------:R-:W-:Y:S02]  /*18870*/  FSEL R16, R16, -INF , P1 ;  /* 0xff80000010107808 */ /* 0x000fe40000800000 */
[----:B------:R-:W-:-:S02]  /*18880*/  ISETP.GE.AND P5, PT, R21, R224, PT ;  /* 0x000000e01500720c */ /* 0x000fc40003fa6270 */
[----:B------:R-:W-:Y:S02]  /*18890*/  ISETP.GE.AND P4, PT, R17, R224, PT ;  /* 0x000000e01100720c */ /* 0x000fe40003f86270 */
[----:B------:R-:W-:Y:S02]  /*188a0*/  ISETP.GE.AND P1, PT, R13, R226, PT ;  /* 0x000000e20d00720c */ /* 0x000fe40003f26270 */
[----:B------:R-:W-:Y:S02]  /*188b0*/  FSEL R20, R20, -INF , P0 ;  /* 0xff80000014147808 */ /* 0x000fe40000000000 */
[----:B------:R-:W-:Y:S02]  /*188c0*/  FMNMX3.FTZ R9, R9, R172, R158, !PT ;  /* 0x000000ac09097276 */ /* 0x000fe4000781009e */
[----:B------:R-:W-:Y:S02]  /*188d0*/  FSEL R166, R166, -INF , !P6 ;  /* 0xff800000a6a67808 */ /* 0x000fe40007000000 */
[----:B------:R-:W-:-:S02]  /*188e0*/  FMNMX3.FTZ R3, R3, R230, R170, !PT ;  /* 0x000000e603037276 */ /* 0x000fc400078100aa */
[----:B------:R-:W-:Y:S02]  /*188f0*/  FSEL R152, R20, -INF , !P1 ;  /* 0xff80000014987808 */ /* 0x000fe40004800000 */
[----:B------:R-:W-:Y:S02]  /*18900*/  FMNMX3.FTZ R9, R9, R156, R154, !PT ;  /* 0x0000009c09097276 */ /* 0x000fe4000781009a */
[----:B------:R-:W-:Y:S02]  /*18910*/  FSEL R162, R162, -INF , !P5 ;  /* 0xff800000a2a27808 */ /* 0x000fe40006800000 */
[----:B------:R-:W-:Y:S02]  /*18920*/  FSEL R150, R150, -INF , !P4 ;  /* 0xff80000096967808 */ /* 0x000fe40006000000 */
[----:B------:R-:W-:Y:S02]  /*18930*/  FMNMX3.FTZ R3, R3, R168, R166, !PT ;  /* 0x000000a803037276 */ /* 0x000fe400078100a6 */
[----:B------:R-:W-:-:S02]  /*18940*/  ISETP.GE.AND P0, PT, R13, R224, PT ;  /* 0x000000e00d00720c */ /* 0x000fc40003f06270 */
[----:B------:R-:W-:Y:S02]  /*18950*/  FMNMX.FTZ R9, R152, R9, !PT ;  /* 0x0000000998097209 */ /* 0x000fe40007810000 */
        /* <DEDUP_REMOVED lines=12> */
[----:B------:R-:W-:Y:S02]  /*18a20*/  LOP3.LUT R190, R43, 0x200, R54, 0xf8, !PT ;  /* 0x000002002bbe7812 */ /* 0x000fe400078ef836 */
[----:B-1----:R-:W-:-:S04]  /*18a30*/  FMNMX.FTZ R3, R16, R3, !PT ;  /* 0x0000000310037209 */ /* 0x002fc80007810000 */
[----:B------:R-:W-:Y:S01]  /*18a40*/  FSETP.NEU.FTZ.AND P0, PT, R3, -INF , PT ;  /* 0xff8000000300780b */ /* 0x000fe20003f1d000 */
[----:B--2---:R-:W-:Y:S01]  /*18a50*/  FMUL.FTZ R141, R140, R3 ;  /* 0x000000038c8d7220 */ /* 0x004fe20000410000 */
[----:B------:R-:W-:-:S04]  /*18a60*/  LEA R190, R190, UR8, 0x1 ;  /* 0x00000008bebe7c11 */ /* 0x000fc8000f8e08ff */
[----:B------:R-:W-:Y:S02]  /*18a70*/  FSEL R141, R141, RZ, P0 ;  /* 0x000000ff8d8d7208 */ /* 0x000fe40000000000 */
[----:B---3--:R-:W-:Y:S01]  /*18a80*/  FMNMX.FTZ R134, R7, R134, !PT ;  /* 0x0000008607867209 */ /* 0x008fe20007810000 */
[--C-:B------:R-:W-:Y:S01]  /*18a90*/  IMAD.IADD R187, R135, 0x1, R190.reuse ;  /* 0x0000000187bb7824 */ /* 0x100fe200078e02be */
[----:B------:R-:W-:Y:S01]  /*18aa0*/  LDSM.16.MT88.4 R124, [R190+0xc000] ;  /* 0x00c00000be7c783b */ /* 0x000fe20000004200 */
[--C-:B------:R-:W-:Y:S01]  /*18ab0*/  FFMA.FTZ R136, R6, R140, -R141.reuse ;  /* 0x0000008c06887223 */ /* 0x100fe2000001088d */
[----:B------:R-:W-:Y:S01]  /*18ac0*/  FSETP.NEU.FTZ.AND P0, PT, R134, -INF , PT ;  /* 0xff8000008600780b */ /* 0x000fe20003f1d000 */
[----:B------:R-:W-:Y:S01]  /*18ad0*/  FMUL.FTZ R139, R140, R134 ;  /* 0x000000868c8b7220 */ /* 0x000fe20000410000 */
[-CC-:B------:R-:W-:Y:S01]  /*18ae0*/  FFMA.FTZ R67, R92, R140.reuse, -R141.reuse ;  /* 0x0000008c5c437223 */ /* 0x180fe2000001088d */
[----:B------:R-:W-:Y:S01]  /*18af0*/  FFMA.FTZ R6, R94, R140, -R141 ;  /* 0x0000008c5e067223 */ /* 0x000fe2000001088d */
[----:B------:R-:W-:Y:S01]  /*18b00*/  IMAD.IADD R148, R41, 0x1, R190 ;  /* 0x0000000129947824 */ /* 0x000fe200078e02be */
[----:B------:R-:W1:Y:S01]  /*18b10*/  LDSM.16.MT88.4 R92, [R190+0x10000] ;  /* 0x01000000be5c783b */ /* 0x000e620000004200 */
[----:B------:R-:W-:-:S02]  /*18b20*/  FSEL R139, R139, RZ, P0 ;  /* 0x000000ff8b8b7208 */ /* 0x000fc40000000000 */
[----:B------:R-:W-:Y:S02]  /*18b30*/  IMAD.IADD R41, R135, 0x1, R148 ;  /* 0x0000000187297824 */ /* 0x000fe400078e0294 */
[-C--:B------:R-:W-:Y:S01]  /*18b40*/  FFMA.FTZ R59, R64, R140.reuse, -R141 ;  /* 0x0000008c403b7223 */ /* 0x080fe2000001088d */
[----:B------:R-:W2:Y:S01]  /*18b50*/  LDSM.16.MT88.4 R116, [R187+0xc000] ;  /* 0x00c00000bb74783b */ /* 0x000ea20000004200 */
[-CC-:B------:R-:W-:Y:S01]  /*18b60*/  FFMA.FTZ R4, R4, R140.reuse, -R139.reuse ;  /* 0x0000008c04047223 */ /* 0x180fe2000001088b */
[-CC-:B------:R-:W-:Y:S01]  /*18b70*/  FFMA.FTZ R65, R66, R140.reuse, -R139.reuse ;  /* 0x0000008c42417223 */ /* 0x180fe2000001088b */
[----:B------:R-:W-:Y:S01]  /*18b80*/  MUFU.EX2 R64, R6 ;  /* 0x0000000600407308 */ /* 0x000fe20000000800 */
[-CC-:B------:R-:W-:Y:S01]  /*18b90*/  FFMA.FTZ R138, R5, R140.reuse, -R139.reuse ;  /* 0x0000008c058a7223 */ /* 0x180fe2000001088b */
[----:B------:R-:W3:Y:S02]  /*18ba0*/  LDSM.16.MT88.4 R108, [R148+0xc000] ;  /* 0x00c00000946c783b */ /* 0x000ee40000004200 */
[----:B------:R4:W-:Y:S02]  /*18bb0*/  MUFU.EX2 R66, R4 ;  /* 0x0000000400427308 */ /* 0x0009e40000000800 */
[----:B------:R-:W5:Y:S01]  /*18bc0*/  LDSM.16.MT88.4 R100, [R41+0xc000] ;  /* 0x00c000002964783b */ /* 0x000f620000004200 */
[----:B------:R-:W-:-:S03]  /*18bd0*/  FFMA.FTZ R137, R90, R140, -R139 ;  /* 0x0000008c5a897223 */ /* 0x000fc6000001088b */
[----:B------:R-:W5:Y:S04]  /*18be0*/  LDSM.16.MT88.4 R84, [R187+0x10000] ;  /* 0x01000000bb54783b */ /* 0x000f680000004200 */
[----:B------:R-:W5:Y:S04]  /*18bf0*/  LDSM.16.MT88.4 R76, [R148+0x10000] ;  /* 0x01000000944c783b */ /* 0x000f680000004200 */
[----:B----4-:R-:W4:Y:S01]  /*18c00*/  LDSM.16.MT88.4 R4, [R41+0x10000] ;  /* 0x010000002904783b */ /* 0x010f220000004200 */
[----:B------:R-:W-:Y:S01]  /*18c10*/  MUFU.EX2 R136, R136 ;  /* 0x0000008800887308 */ /* 0x000fe20000000800 */
[-C--:B------:R-:W-:Y:S01]  /*18c20*/  FFMA.FTZ R50, R10, R140.reuse, -R141 ;  /* 0x0000008c0a327223 */ /* 0x080fe2000001088d */
[-C--:B------:R-:W-:Y:S01]  /*18c30*/  FFMA.FTZ R58, R8, R140.reuse, -R139 ;  /* 0x0000008c083a7223 */ /* 0x080fe2000001088b */
[-CC-:B------:R-:W-:Y:S01]  /*18c40*/  FFMA.FTZ R56, R82, R140.reuse, -R141.reuse ;  /* 0x0000008c52387223 */ /* 0x180fe2000001088d */
[----:B------:R-:W1:Y:S01]  /*18c50*/  MUFU.EX2 R67, R67 ;  /* 0x0000004300437308 */ /* 0x000e620000000800 */
[----:B------:R-:W4:Y:S03]  /*18c60*/  LDSM.16.MT88.4 R8, [R190+0x10800] ;  /* 0x01080000be08783b */ /* 0x000f260000004200 */
[----:B------:R-:W2:Y:S01]  /*18c70*/  MUFU.EX2 R59, R59 ;  /* 0x0000003b003b7308 */ /* 0x000ea20000000800 */
[-CC-:B------:R-:W-:Y:S01]  /*18c80*/  FFMA.FTZ R55, R88, R140.reuse, -R141.reuse ;  /* 0x0000008c58377223 */ /* 0x180fe2000001088d */
[-C--:B------:R-:W-:Y:S01]  /*18c90*/  FFMA.FTZ R51, R72, R140.reuse, -R141 ;  /* 0x0000008c48337223 */ /* 0x080fe2000001088d */
[-CC-:B------:R-:W-:Y:S01]  /*18ca0*/  FFMA.FTZ R57, R80, R140.reuse, -R139.reuse ;  /* 0x0000008c50397223 */ /* 0x180fe2000001088b */
[----:B------:R-:W-:Y:S01]  /*18cb0*/  MUFU.EX2 R138, R138 ;  /* 0x0000008a008a7308 */ /* 0x000fe20000000800 */
[-CC-:B------:R-:W-:Y:S01]  /*18cc0*/  FFMA.FTZ R54, R12, R140.reuse, -R139.reuse ;  /* 0x0000008c0c367223 */ /* 0x180fe2000001088b */
[----:B------:R-:W-:Y:S01]  /*18cd0*/  FFMA.FTZ R53, R14, R140, -R139 ;  /* 0x0000008c0e357223 */ /* 0x000fe2000001088b */
[----:B------:R-:W4:Y:S01]  /*18ce0*/  LDSM.16.MT88.4 R32, [R190+0xc800] ;  /* 0x00c80000be20783b */ /* 0x000f220000004200 */
[----:B------:R-:W3:Y:S03]  /*18cf0*/  MUFU.EX2 R137, R137 ;  /* 0x0000008900897308 */ /* 0x000ee60000000800 */
[----:B------:R-:W-:Y:S01]  /*18d00*/  LDSM.16.MT88.4 R16, [R187+0x10800] ;  /* 0x01080000bb10783b */ /* 0x000fe20000004200 */
[----:B------:R-:W5:Y:S01]  /*18d10*/  MUFU.EX2 R65, R65 ;  /* 0x0000004100417308 */ /* 0x000f620000000800 */
[----:B-1----:R-:W-:-:S02]  /*18d20*/  F2FP.F16.F32.PACK_AB R69, R67, R136 ;  /* 0x000000884345723e */ /* 0x002fc400000000ff */
[----:B--2---:R-:W-:Y:S01]  /*18d30*/  F2FP.F16.F32.PACK_AB R71, R59, R64 ;  /* 0x000000403b47723e */ /* 0x004fe200000000ff */
[----:B------:R-:W-:Y:S01]  /*18d40*/  MUFU.EX2 R56, R56 ;  /* 0x0000003800387308 */ /* 0x000fe20000000800 */
[----:B------:R-:W1:Y:S04]  /*18d50*/  LDSM.16.MT88.4 R12, [R148+0x10800] ;  /* 0x01080000940c783b */ /* 0x000e680000004200 */
[----:B------:R-:W-:Y:S01]  /*18d60*/  LDSM.16.MT88.4 R28, [R187+0xc800] ;  /* 0x00c80000bb1c783b */ /* 0x000fe20000004200 */
[----:B---3--:R-:W-:-:S03]  /*18d70*/  F2FP.F16.F32.PACK_AB R68, R137, R138 ;  /* 0x0000008a8944723e */ /* 0x008fc600000000ff */
[----:B------:R-:W-:Y:S01]  /*18d80*/  LDSM.16.MT88.4 R24, [R148+0xc800] ;  /* 0x00c800009418783b */ /* 0x000fe20000004200 */
[----:B-----5:R-:W-:Y:S01]  /*18d90*/  F2FP.F16.F32.PACK_AB R70, R65, R66 ;  /* 0x000000424146723e */ /* 0x020fe200000000ff */
[----:B------:R-:W2:Y:S02]  /*18da0*/  MUFU.EX2 R55, R55 ;  /* 0x0000003700377308 */ /* 0x000ea40000000800 */
[----:B------:R-:W-:Y:S02]  /*18db0*/  LDSM.16.MT88.4 R20, [R41+0xc800] ;  /* 0x00c800002914783b */ /* 0x000fe40000004200 */
[----:B------:R-:W-:Y:S02]  /*18dc0*/  MUFU.EX2 R51, R51 ;  /* 0x0000003300337308 */ /* 0x000fe40000000800 */
[C---:B------:R-:W-:Y:S01]  /*18dd0*/  HMMA.16816.F32 R96, R68.reuse, R92, RZ ;  /* 0x0000005c4460723c */ /* 0x040fe200000018ff */
[-CC-:B------:R-:W-:Y:S01]  /*18de0*/  FFMA.FTZ R48, R167, R140.reuse, -R141.reuse ;  /* 0x0000008ca7307223 */ /* 0x180fe2000001088d */
[----:B------:R-:W-:Y:S01]  /*18df0*/  MUFU.EX2 R50, R50 ;  /* 0x0000003200327308 */ /* 0x000fe20000000800 */
[-CC-:B------:R-:W-:Y:S01]  /*18e00*/  FFMA.FTZ R47, R169, R140.reuse, -R141.reuse ;  /* 0x0000008ca92f7223 */ /* 0x180fe2000001088d */
[-CC-:B------:R-:W-:Y:S01]  /*18e10*/  FFMA.FTZ R44, R171, R140.reuse, -R141.reuse ;  /* 0x0000008cab2c7223 */ /* 0x180fe2000001088d */
[-C--:B------:R-:W-:Y:S01]  /*18e20*/  FFMA.FTZ R43, R165, R140.reuse, -R141 ;  /* 0x0000008ca52b7223 */ /* 0x080fe2000001088d */
[----:B------:R-:W-:Y:S01]  /*18e30*/  MUFU.EX2 R58, R58 ;  /* 0x0000003a003a7308 */ /* 0x000fe20000000800 */
[-CC-:B------:R-:W-:Y:S01]  /*18e40*/  FFMA.FTZ R49, R161, R140.reuse, -R139.reuse ;  /* 0x0000008ca1317223 */ /* 0x180fe2000001088b */
[C---:B------:R-:W-:Y:S01]  /*18e50*/  HMMA.16816.F32 R92, R68.reuse, R94, RZ ;  /* 0x0000005e445c723c */ /* 0x040fe200000018ff */
[-CC-:B------:R-:W-:Y:S01]  /*18e60*/  FFMA.FTZ R46, R160, R140.reuse, -R139.reuse ;  /* 0x0000008ca02e7223 */ /* 0x180fe2000001088b */
[----:B------:R-:W3:Y:S01]  /*18e70*/  MUFU.EX2 R57, R57 ;  /* 0x0000003900397308 */ /* 0x000ee20000000800 */
[-CC-:B------:R-:W-:Y:S01]  /*18e80*/  FFMA.FTZ R45, R159, R140.reuse, -R139.reuse ;  /* 0x0000008c9f2d7223 */ /* 0x180fe2000001088b */
[----:B------:R-:W-:Y:S01]  /*18e90*/  FFMA.FTZ R163, R163, R140, -R139 ;  /* 0x0000008ca3a37223 */ /* 0x000fe2000001088b */
[----:B------:R-:W-:Y:S01]  /*18ea0*/  LDSM.16.MT88.4 R36, [R41+0x11000] ;  /* 0x011000002924783b */ /* 0x000fe20000004200 */
        /* <DEDUP_REMOVED lines=29> */
[C---:B--2---:R-:W-:Y:S08]  /*19080*/  HMMA.16816.F32 R72, R4.reuse, R8, R72 ;  /* 0x000000080448723c */ /* 0x044ff00000001848 */
[C---:B------:R-:W-:Y:S01]  /*19090*/  HMMA.16816.F32 R68, R4.reuse, R10, R68 ;  /* 0x0000000a0444723c */ /* 0x040fe20000001844 */
[----:B------:R-:W2:Y:S01]  /*190a0*/  LDSM.16.MT88.4 R8, [R148+0x11000] ;  /* 0x011000009408783b */ /* 0x000ea20000004200 */
[----:B------:R-:W-:Y:S04]  /*190b0*/  MUFU.EX2 R48, R48 ;  /* 0x0000003000307308 */ /* 0x000fe80000000800 */
[----:B------:R-:W4:Y:S04]  /*190c0*/  MUFU.EX2 R47, R47 ;  /* 0x0000002f002f7308 */ /* 0x000f280000000800 */
[----:B------:R-:W-:Y:S01]  /*190d0*/  MUFU.EX2 R44, R44 ;  /* 0x0000002c002c7308 */ /* 0x000fe20000000800 */
[C---:B------:R-:W-:Y:S03]  /*190e0*/  HMMA.16816.F32 R88, R4.reuse, R16, R88 ;  /* 0x000000100458723c */ /* 0x040fe60000001858 */
[----:B------:R-:W5:Y:S04]  /*190f0*/  MUFU.EX2 R43, R43 ;  /* 0x0000002b002b7308 */ /* 0x000f680000000800 */
        /* <DEDUP_REMOVED lines=25> */
[----:B------:R-:W-:-:S03]  /*19290*/  FFMA.FTZ R149, R149, R140, -R141 ;  /* 0x0000008c95957223 */ /* 0x000fc6000001088d */
[----:B------:R3:W-:Y:S03]  /*192a0*/  MUFU.EX2 R180, R12 ;  /* 0x0000000c00b47308 */ /* 0x0007e60000000800 */
[----:B------:R-:W-:Y:S01]  /*192b0*/  HMMA.16816.F32 R84, R4, R14, R84 ;  /* 0x0000000e0454723c */ /* 0x000fe20000001854 */
[----:B------:R4:W-:Y:S01]  /*192c0*/  MUFU.EX2 R182, R149 ;  /* 0x0000009500b67308 */ /* 0x0009e20000000800 */
[-C--:B------:R-:W-:Y:S01]  /*192d0*/  FFMA.FTZ R161, R204, R140.reuse, -R139 ;  /* 0x0000008ccca17223 */ /* 0x080fe2000001088b */
[-C--:B------:R-:W-:Y:S01]  /*192e0*/  FFMA.FTZ R143, R143, R140.reuse, -R141 ;  /* 0x0000008c8f8f7223 */ /* 0x080fe2000001088d */
[----:B------:R-:W-:-:S04]  /*192f0*/  FFMA.FTZ R204, R147, R140, -R139 ;  /* 0x0000008c93cc7223 */ /* 0x000fc8000001088b */
[C---:B--2---:R-:W-:Y:S01]  /*19300*/  HMMA.16816.F32 R80, R4.reuse, R8, R80 ;  /* 0x000000080450723c */ /* 0x044fe20000001850 */
[----:B---3--:R-:W2:Y:S07]  /*19310*/  LDSM.16.MT88.4 R12, [R187+0x11800] ;  /* 0x01180000bb0c783b */ /* 0x008eae0000004200 */
[C---:B------:R-:W-:Y:S01]  /*19320*/  HMMA.16816.F32 R76, R4.reuse, R10, R76 ;  /* 0x0000000a044c723c */ /* 0x040fe2000000184c */
[----:B------:R-:W3:Y:S01]  /*19330*/  LDSM.16.MT88.4 R8, [R148+0x11800] ;  /* 0x011800009408783b */ /* 0x000ee20000004200 */
[-CC-:B----4-:R-:W-:Y:S01]  /*19340*/  FFMA.FTZ R149, R202, R140.reuse, -R139.reuse ;  /* 0x0000008cca957223 */ /* 0x190fe2000001088b */
[----:B------:R-:W-:Y:S01]  /*19350*/  FFMA.FTZ R159, R145, R140, -R139 ;  /* 0x0000008c919f7223 */ /* 0x000fe2000001088b */
[----:B------:R-:W4:Y:S04]  /*19360*/  MUFU.EX2 R143, R143 ;  /* 0x0000008f008f7308 */ /* 0x000f280000000800 */
[----:B------:R-:W5:Y:S04]  /*19370*/  MUFU.EX2 R145, R163 ;  /* 0x000000a300917308 */ /* 0x000f680000000800 */
[----:B------:R-:W-:Y:S04]  /*19380*/  MUFU.EX2 R202, R159 ;  /* 0x0000009f00ca7308 */ /* 0x000fe80000000800 */
[----:B------:R-:W1:Y:S04]  /*19390*/  MUFU.EX2 R149, R149 ;  /* 0x0000009500957308 */ /* 0x000e680000000800 */
[----:B------:R-:W-:Y:S04]  /*193a0*/  MUFU.EX2 R147, R161 ;  /* 0x000000a100937308 */ /* 0x000fe80000000800 */
[----:B------:R-:W2:Y:S01]  /*193b0*/  MUFU.EX2 R204, R204 ;  /* 0x000000cc00cc7308 */ /* 0x000ea20000000800 */
        /* <DEDUP_REMOVED lines=15> */
[----:B-----5:R-:W-:Y:S02]  /*194b0*/  F2FP.F16.F32.PACK_AB R7, R145, R180 ;  /* 0x000000b49107723e */ /* 0x020fe400000000ff */
[----:B-1----:R-:W-:Y:S02]  /*194c0*/  F2FP.F16.F32.PACK_AB R4, R149, R202 ;  /* 0x000000ca9504723e */ /* 0x002fe400000000ff */
[----:B--2---:R-:W-:-:S07]  /*194d0*/  F2FP.F16.F32.PACK_AB R6, R204, R147 ;  /* 0x00000093cc06723e */ /* 0x004fce00000000ff */
[C---:B------:R-:W-:Y:S08]  /*194e0*/  HMMA.16816.F32 R128, R4.reuse, R32, R128 ;  /* 0x000000200480723c */ /* 0x040ff00000001880 */
[C---:B------:R-:W-:Y:S01]  /*194f0*/  HMMA.16816.F32 R124, R4.reuse, R34, R124 ;  /* 0x00000022047c723c */ /* 0x040fe2000000187c */
[----:B------:R-:W1:Y:S07]  /*19500*/  LDSM.16.MT88.4 R32, [R41+0x11800] ;  /* 0x011800002920783b */ /* 0x000e6e0000004200 */
[----:B------:R-:W-:Y:S01]  /*19510*/  HMMA.16816.F32 R88, R4, R12, R88 ;  /* 0x0000000c0458723c */ /* 0x000fe20000001858 */
[----:B------:R-:W-:-:S07]  /*19520*/  FFMA.FTZ R37, R155, R140, -R139 ;  /* 0x0000008c9b257223 */ /* 0x000fce000001088b */
[C---:B------:R-:W-:Y:S01]  /*19530*/  HMMA.16816.F32 R84, R4.reuse, R14, R84 ;  /* 0x0000000e0454723c */ /* 0x040fe20000001854 */
[----:B------:R-:W2:Y:S07]  /*19540*/  LDSM.16.MT88.4 R12, [R190+0x12000] ;  /* 0x01200000be0c783b */ /* 0x000eae0000004200 */
[----:B---3--:R-:W-:Y:S01]  /*19550*/  HMMA.16816.F32 R80, R4, R8, R80 ;  /* 0x000000080450723c */ /* 0x008fe20000001850 */
[-C--:B------:R-:W-:Y:S01]  /*19560*/  FFMA.FTZ R8, R244, R140.reuse, -R141 ;  /* 0x0000008cf4087223 */ /* 0x080fe2000001088d */
[-C--:B------:R-:W-:Y:S01]  /*19570*/  FFMA.FTZ R9, R153, R140.reuse, -R139 ;  /* 0x0000008c99097223 */ /* 0x080fe2000001088b */
[----:B------:R-:W-:-:S02]  /*19580*/  FFMA.FTZ R157, R157, R140, -R141 ;  /* 0x0000008c9d9d7223 */ /* 0x000fc4000001088d */
[----:B------:R-:W-:Y:S03]  /*19590*/  MUFU.EX2 R153, R8 ;  /* 0x0000000800997308 */ /* 0x000fe60000000800 */
[C---:B------:R-:W-:Y:S01]  /*195a0*/  HMMA.16816.F32 R76, R4.reuse, R10, R76 ;  /* 0x0000000a044c723c */ /* 0x040fe2000000184c */
[----:B------:R3:W-:Y:S01]  /*195b0*/  MUFU.EX2 R155, R9 ;  /* 0x00000009009b7308 */ /* 0x0007e20000000800 */
[-CC-:B------:R-:W-:Y:S01]  /*195c0*/  FFMA.FTZ R242, R242, R140.reuse, -R141.reuse ;  /* 0x0000008cf2f27223 */ /* 0x180fe2000001088d */
[-C--:B------:R-:W-:Y:S02]  /*195d0*/  FFMA.FTZ R151, R151, R140.reuse, -R141 ;  /* 0x0000008c97977223 */ /* 0x080fe4000001088d */
[----:B------:R4:W-:Y:S01]  /*195e0*/  MUFU.EX2 R244, R157 ;  /* 0x0000009d00f47308 */ /* 0x0009e20000000800 */
[-CC-:B------:R-:W-:Y:S01]  /*195f0*/  FFMA.FTZ R36, R252, R140.reuse, -R139.reuse ;  /* 0x0000008cfc247223 */ /* 0x180fe2000001088b */
[----:B---3--:R-:W3:Y:S01]  /*19600*/  LDSM.16.MT88.4 R8, [R187+0x12000] ;  /* 0x01200000bb08783b */ /* 0x008ee20000004200 */
[----:B----4-:R-:W-:Y:S01]  /*19610*/  FFMA.FTZ R157, R250, R140, -R139 ;  /* 0x0000008cfa9d7223 */ /* 0x010fe2000001088b */
[----:B------:R-:W-:Y:S01]  /*19620*/  MUFU.EX2 R242, R242 ;  /* 0x000000f200f27308 */ /* 0x000fe20000000800 */
[C---:B------:R-:W-:Y:S03]  /*19630*/  HMMA.16816.F32 R96, R4.reuse, R16, R96 ;  /* 0x000000100460723c */ /* 0x040fe60000001860 */
[----:B------:R-:W4:Y:S04]  /*19640*/  MUFU.EX2 R151, R151 ;  /* 0x0000009700977308 */ /* 0x000f280000000800 */
[----:B------:R-:W5:Y:S01]  /*19650*/  MUFU.EX2 R252, R37 ;  /* 0x0000002500fc7308 */ /* 0x000f620000000800 */
[C---:B------:R-:W-:Y:S01]  /*19660*/  HMMA.16816.F32 R92, R4.reuse, R18, R92 ;  /* 0x00000012045c723c */ /* 0x040fe2000000185c */
[----:B------:R-:W-:Y:S02]  /*19670*/  LDSM.16.MT88.4 R16, [R41+0xe000] ;  /* 0x00e000002910783b */ /* 0x000fe40000004200 */
        /* <DEDUP_REMOVED lines=16> */
[----:B------:R-:W-:Y:S01]  /*19780*/  F2FP.F16.F32.PACK_AB R7, R153, R244 ;  /* 0x000000f49907723e */ /* 0x000fe200000000ff */
[-C--:B------:R-:W-:Y:S01]  /*19790*/  FFMA.FTZ R161, R240, R140.reuse, -R141 ;  /* 0x0000008cf0a17223 */ /* 0x080fe2000001088d */
[----:B-----5:R-:W-:Y:S01]  /*197a0*/  F2FP.F16.F32.PACK_AB R4, R252, R155 ;  /* 0x0000009bfc04723e */ /* 0x020fe200000000ff */
        /* <DEDUP_REMOVED lines=9> */
[C---:B---3--:R-:W-:Y:S08]  /*19840*/  HMMA.16816.F32 R88, R4.reuse, R8, R88 ;  /* 0x000000080458723c */ /* 0x048ff00000001858 */
        /* <DEDUP_REMOVED lines=47> */
[----:B------:R-:W-:Y:S04]  /*19b40*/  MUFU.EX2 R38, R38 ;  /* 0x0000002600267308 */ /* 0x000fe80000000800 */
[----:B------:R-:W3:Y:S04]  /*19b50*/  MUFU.EX2 R165, R165 ;  /* 0x000000a500a57308 */ /* 0x000ee80000000800 */
[----:B------:R-:W-:Y:S01]  /*19b60*/  MUFU.EX2 R39, R39 ;  /* 0x0000002700277308 */ /* 0x000fe20000000800 */
[C---:B-1----:R-:W-:Y:S03]  /*19b70*/  HMMA.16816.F32 R72, R4.reuse, R8, R72 ;  /* 0x000000080448723c */ /* 0x042fe60000001848 */
[----:B------:R-:W1:Y:S05]  /*19b80*/  MUFU.EX2 R170, R172 ;  /* 0x000000ac00aa7308 */ /* 0x000e6a0000000800 */
[C---:B------:R-:W-:Y:S01]  /*19b90*/  HMMA.16816.F32 R68, R4.reuse, R10, R68 ;  /* 0x0000000a0444723c */ /* 0x040fe20000001844 */
[----:B------:R-:W4:Y:S01]  /*19ba0*/  LDSM.16.MT88.4 R8, [R148+0x13000] ;  /* 0x013000009408783b */ /* 0x000f220000004200 */
[----:B------:R-:W-:Y:S04]  /*19bb0*/  MUFU.EX2 R167, R167 ;  /* 0x000000a700a77308 */ /* 0x000fe80000000800 */
[----:B------:R-:W5:Y:S04]  /*19bc0*/  MUFU.EX2 R166, R171 ;  /* 0x000000ab00a67308 */ /* 0x000f680000000800 */
        /* <DEDUP_REMOVED lines=18> */
[----:B-1----:R-:W-:-:S02]  /*19cf0*/  F2FP.F16.F32.PACK_AB R7, R170, R39 ;  /* 0x00000027aa07723e */ /* 0x002fc400000000ff */
[----:B-----5:R-:W-:Y:S02]  /*19d00*/  F2FP.F16.F32.PACK_AB R4, R166, R167 ;  /* 0x000000a7a604723e */ /* 0x020fe400000000ff */
[----:B--2---:R-:W-:-:S07]  /*19d10*/  F2FP.F16.F32.PACK_AB R6, R169, R162 ;  /* 0x000000a2a906723e */ /* 0x004fce00000000ff */
[C---:B------:R-:W-:Y:S08]  /*19d20*/  HMMA.16816.F32 R104, R4.reuse, R20, R104 ;  /* 0x000000140468723c */ /* 0x040ff00000001868 */
[C---:B------:R-:W-:Y:S01]  /*19d30*/  HMMA.16816.F32 R100, R4.reuse, R22, R100 ;  /* 0x000000160464723c */ /* 0x040fe20000001864 */
[----:B------:R-:W1:Y:S07]  /*19d40*/  LDSM.16.MT88.4 R20, [R41+0x13000] ;  /* 0x013000002914783b */ /* 0x000e6e0000004200 */
[C---:B----4-:R-:W-:Y:S08]  /*19d50*/  HMMA.16816.F32 R80, R4.reuse, R8, R80 ;  /* 0x000000080450723c */ /* 0x050ff00000001850 */
[----:B------:R-:W-:Y:S01]  /*19d60*/  HMMA.16816.F32 R76, R4, R10, R76 ;  /* 0x0000000a044c723c */ /* 0x000fe2000000184c */
[----:B------:R-:W2:Y:S01]  /*19d70*/  LDSM.16.MT88.4 R8, [R190+0xf800] ;  /* 0x00f80000be08783b */ /* 0x000ea20000004200 */
[----:B------:R-:W-:Y:S01]  /*19d80*/  FFMA.FTZ R235, R152, R140, -R141 ;  /* 0x0000008c98eb7223 */ /* 0x000fe2000001088d */
[----:B------:R-:W-:-:S05]  /*19d90*/  FADD.FTZ R67, R136, R67 ;  /* 0x0000004388437221 */ /* 0x000fca0000010000 */
[----:B------:R-:W-:Y:S01]  /*19da0*/  HMMA.16816.F32 R96, R4, R16, R96 ;  /* 0x000000100460723c */ /* 0x000fe20000001860 */
        /* <DEDUP_REMOVED lines=21> */
[----:B---3--:R-:W-:Y:S03]  /*19f00*/  HMMA.16816.F32 R128, R4, R32, R128 ;  /* 0x000000200480723c */ /* 0x008fe60000001880 */
[----:B------:R-:W-:Y:S01]  /*19f10*/  MUFU.EX2 R26, R26 ;  /* 0x0000001a001a7308 */ /* 0x000fe20000000800 */
[----:B------:R-:W-:-:S03]  /*19f20*/  FADD.FTZ R59, R59, R64 ;  /* 0x000000403b3b7221 */ /* 0x000fc60000010000 */
[----:B------:R-:W3:Y:S01]  /*19f30*/  MUFU.EX2 R235, R235 ;  /* 0x000000eb00eb7308 */ /* 0x000ee20000000800 */
[C---:B------:R-:W-:Y:S03]  /*19f40*/  HMMA.16816.F32 R124, R4.reuse, R34, R124 ;  /* 0x00000022047c723c */ /* 0x040fe6000000187c */
[----:B------:R-:W-:Y:S04]  /*19f50*/  MUFU.EX2 R27, R27 ;  /* 0x0000001b001b7308 */ /* 0x000fe80000000800 */
[----:B------:R-:W4:Y:S04]  /*19f60*/  MUFU.EX2 R28, R28 ;  /* 0x0000001c001c7308 */ /* 0x000f280000000800 */
[----:B------:R-:W-:Y:S04]  /*19f70*/  MUFU.EX2 R29, R29 ;  /* 0x0000001d001d7308 */ /* 0x000fe80000000800 */
[----:B------:R-:W5:Y:S01]  /*19f80*/  MUFU.EX2 R30, R30 ;  /* 0x0000001e001e7308 */ /* 0x000f620000000800 */
[----:B------:R-:W-:Y:S01]  /*19f90*/  FADD.FTZ R65, R65, R66 ;  /* 0x0000004241417221 */ /* 0x000fe20000010000 */
[----:B-1----:R-:W-:Y:S01]  /*19fa0*/  HMMA.16816.F32 R72, R4, R20, R72 ;  /* 0x000000140448723c */ /* 0x002fe20000001848 */
[----:B------:R-:W-:-:S02]  /*19fb0*/  FADD.FTZ R20, R56, R59 ;  /* 0x0000003b38147221 */ /* 0x000fc40000010000 */
[----:B------:R-:W-:Y:S02]  /*19fc0*/  FADD.FTZ R58, R58, R65 ;  /* 0x000000413a3a7221 */ /* 0x000fe40000010000 */
[----:B------:R-:W-:Y:S02]  /*19fd0*/  FADD.FTZ R20, R55, R20 ;  /* 0x0000001437147221 */ /* 0x000fe40000010000 */
[----:B------:R-:W-:Y:S01]  /*19fe0*/  FADD.FTZ R57, R57, R58 ;  /* 0x0000003a39397221 */ /* 0x000fe20000010000 */
[----:B------:R-:W-:Y:S01]  /*19ff0*/  HMMA.16816.F32 R68, R4, R22, R68 ;  /* 0x000000160444723c */ /* 0x000fe20000001844 */
[----:B--2---:R-:W-:Y:S01]  /*1a000*/  F2FP.F16.F32.PACK_AB R5, R25, R24 ;  /* 0x000000181905723e */ /* 0x004fe200000000ff */
[----:B------:R-:W-:Y:S01]  /*1a010*/  FADD.FTZ R21, R51, R20 ;  /* 0x0000001433157221 */ /* 0x000fe20000010000 */
[----:B---3--:R-:W-:Y:S02]  /*1a020*/  F2FP.F16.F32.PACK_AB R7, R235, R26 ;  /* 0x0000001aeb07723e */ /* 0x008fe400000000ff */
[----:B----4-:R-:W-:-:S02]  /*1a030*/  F2FP.F16.F32.PACK_AB R4, R28, R27 ;  /* 0x0000001b1c04723e */ /* 0x010fc400000000ff */
[----:B-----5:R-:W-:Y:S01]  /*1a040*/  F2FP.F16.F32.PACK_AB R6, R30, R29 ;  /* 0x0000001d1e06723e */ /* 0x020fe200000000ff */
        /* <DEDUP_REMOVED lines=14> */
[----:B------:R-:W-:-:S05]  /*1a130*/  FADD.FTZ R45, R45, R46 ;  /* 0x0000002e2d2d7221 */ /* 0x000fca0000010000 */
        /* <DEDUP_REMOVED lines=66> */
[----:B------:R-:W-:Y:S01]  /*1a560*/  VIADD R188, R62, 0xfffffffe ;  /* 0xfffffffe3ebc7836 */ /* 0x000fe20000000000 */
        /* <DEDUP_REMOVED lines=64> */
.L_x_7823:
        /* <DEDUP_REMOVED lines=8> */
.L_x_7824:
[----:B------:R-:W-:Y:S05]  /*1a9f0*/  BSYNC.RECONVERGENT B0 ;  /* 0x0000000000007941 */ /* 0x000fea0003800200 */
.L_x_7822:
[----:B------:R-:W-:Y:S01]  /*1aa00*/  IMAD.SHL.U32 R5, R208, 0x20, RZ ;  /* 0x00000020d0057824 */ /* 0x000fe200078e00ff */
[-C--:B------:R-:W-:Y:S01]  /*1aa10*/  ISETP.GE.AND P1, PT, R40, R217.reuse, PT ;  /* 0x000000d92800720c */ /* 0x080fe20003f26270 */
[----:B------:R-:W-:Y:S01]  /*1aa20*/  IMAD.IADD R191, R194, 0x1, R135 ;  /* 0x00000001c2bf7824 */ /* 0x000fe200078e0287 */
[----:B------:R-:W-:Y:S01]  /*1aa30*/  SHF.L.U64.HI R4, R208, 0x5, R209 ;  /* 0x00000005d0047819 */ /* 0x000fe200000102d1 */
[----:B------:R-:W1:Y:S01]  /*1aa40*/  LDCU.64 UR10, c[0x0][0x358] ;  /* 0x00006b00ff0a77ac */ /* 0x000e620008000a00 */
[----:B------:R-:W-:Y:S01]  /*1aa50*/  IADD3 R6, P3, PT, R5, R212, RZ ;  /* 0x000000d405067210 */ /* 0x000fe20007f7e0ff */
[----:B------:R-:W-:Y:S01]  /*1aa60*/  BSSY.RECONVERGENT B1, `(.L_x_7825) ;  /* 0x0000415000017945 */ /* 0x000fe20003800200 */
        /* <DEDUP_REMOVED lines=24> */
[----:B------:R-:W-:Y:S01]  /*1abf0*/  IADD3 R8, P4, PT, R10, R5, RZ ;  /* 0x000000050a087210 */ /* 0x000fe20007f9e0ff */
[--C-:B------:R-:W-:Y:S02]  /*1ac00*/  IMAD.X R11, R13, 0x1, R4.reuse, P3 ;  /* 0x000000010d0b7824 */ /* 0x100fe400018e0604 */
[----:B------:R-:W-:Y:S01]  /*1ac10*/  @!PT LDS RZ, [RZ] ;  /* 0x00000000fffff984 */ /* 0x000fe20000000800 */
[----:B------:R-:W-:Y:S01]  /*1ac20*/  @!PT LDS RZ, [RZ] ;  /* 0x00000000fffff984 */ /* 0x000fe20000000800 */
[----:B------:R-:W-:Y:S01]  /*1ac30*/  @!PT LDS RZ, [RZ] ;  /* 0x00000000fffff984 */ /* 0x000fe20000000800 */
[----:B------:R2:W-:Y:S02]  /*1ac40*/  @!P0 LDGSTS.E.BYPASS.LTC128B.128 [R186+0x10800], desc[UR6][R6.64+0x80] ;  /* 0x1080008006ba8fae */ /* 0x0005e4000b981a06 */
[----:B------:R-:W-:Y:S02]  /*1ac50*/  IMAD.X R9, R11, 0x1, R4, P4 ;  /* 0x000000010b097824 */ /* 0x000fe400020e0604 */
        /* <DEDUP_REMOVED lines=18> */
[----:B------:R-:W-:Y:S04]  /*1ad80*/  @!P1 LDGSTS.E.BYPASS.LTC128B.128 [R186+0xd800], desc[UR6][R14.64] ;  /* 0x0d8000000eba9fae */ /* 0x000fe8000b981a06 */
[----:B------:R-:W-:Y:S01]  /*1ad90*/  @P1 STS.128 [R186+0xd800], RZ ;  /* 0x00d800ffba001388 */ /* 0x000fe20000000c00 */
[----:B--2---:R-:W-:Y:S02]  /*1ada0*/  @!P0 IMAD.MOV.U32 R6, RZ, RZ, R14 ;  /* 0x000000ffff068224 */ /* 0x004fe400078e000e */
        /* <DEDUP_REMOVED lines=49> */
[----:B------:R-:W5:Y:S04]  /*1b0c0*/  LDSM.16.M88.4 R20, [R194+0x4000] ;  /* 0x00400000c214783b */ /* 0x000f680000000200 */
[----:B---3--:R-:W4:Y:S04]  /*1b0d0*/  LDSM.16.M88.4 R12, [R194+0x4800] ;  /* 0x00480000c20c783b */ /* 0x008f280000000200 */
[----:B--2---:R-:W2:Y:S04]  /*1b0e0*/  LDSM.16.M88.4 R4, [R194+0x5000] ;  /* 0x00500000c204783b */ /* 0x004ea80000000200 */
[----:B------:R-:W-:Y:S04]  /*1b0f0*/  LDSM.16.M88.4 R28, [R52] ;  /* 0x00000000341c783b */ /* 0x000fe80000000200 */
[----:B------:R-:W3:Y:S04]  /*1b100*/  LDSM.16.M88.4 R44, [R164+0x4000] ;  /* 0x00400000a42c783b */ /* 0x000ee80000000200 */
[----:B------:R-:W1:Y:S04]  /*1b110*/  LDSM.16.M88.4 R40, [R164+0x4800] ;  /* 0x00480000a428783b */ /* 0x000e680000000200 */
[----:B------:R-:W1:Y:S04]  /*1b120*/  LDSM.16.M88.4 R32, [R164+0x5000] ;  /* 0x00500000a420783b */ /* 0x000e680000000200 */
[----:B------:R-:W1:Y:S04]  /*1b130*/  LDSM.16.M88.4 R152, [R194+0x5800] ;  /* 0x00580000c298783b */ /* 0x000e680000000200 */
[----:B------:R-:W1:Y:S04]  /*1b140*/  LDSM.16.M88.4 R144, [R194+0x6000] ;  /* 0x00600000c290783b */ /* 0x000e680000000200 */
[----:B------:R-:W1:Y:S01]  /*1b150*/  LDSM.16.M88.4 R136, [R194+0x6800] ;  /* 0x00680000c288783b */ /* 0x000e620000000200 */
[C---:B-----5:R-:W-:Y:S03]  /*1b160*/  HMMA.16816.F32 R24, R48.reuse, R20, RZ ;  /* 0x000000143018723c */ /* 0x060fe600000018ff */
[----:B------:R-:W5:Y:S04]  /*1b170*/  LDSM.16.M88.4 R56, [R194+0x7000] ;  /* 0x00700000c238783b */ /* 0x000f680000000200 */
[----:B------:R-:W5:Y:S01]  /*1b180*/  LDSM.16.M88.4 R160, [R194+0x7800] ;  /* 0x00780000c2a0783b */ /* 0x000f620000000200 */
[C---:B------:R-:W-:Y:S03]  /*1b190*/  HMMA.16816.F32 R20, R48.reuse, R22, RZ ;  /* 0x000000163014723c */ /* 0x040fe600000018ff */
[----:B------:R-:W5:Y:S04]  /*1b1a0*/  LDSM.16.M88.4 R36, [R164+0x5800] ;  /* 0x00580000a424783b */ /* 0x000f680000000200 */
[----:B------:R-:W-:Y:S01]  /*1b1b0*/  LDSM.16.M88.4 R168, [R164+0x7000] ;  /* 0x00700000a4a8783b */ /* 0x000fe20000000200 */
[C---:B----4-:R-:W-:Y:S03]  /*1b1c0*/  HMMA.16816.F32 R16, R48.reuse, R12, RZ ;  /* 0x0000000c3010723c */ /* 0x050fe600000018ff */
[----:B------:R-:W-:Y:S04]  /*1b1d0*/  LDSM.16.M88.4 R176, [R0+0x4000] ;  /* 0x0040000000b0783b */ /* 0x000fe80000000200 */
[----:B------:R-:W-:Y:S01]  /*1b1e0*/  LDSM.16.M88.4 R172, [R0+0x4800] ;  /* 0x0048000000ac783b */ /* 0x000fe20000000200 */
[C---:B--2---:R-:W-:Y:S03]  /*1b1f0*/  HMMA.16816.F32 R8, R48.reuse, R4, RZ ;  /* 0x000000043008723c */ /* 0x044fe600000018ff */
[----:B------:R-:W-:Y:S04]  /*1b200*/  LDSM.16.M88.4 R180, [R200+0x2000] ;  /* 0x00200000c8b4783b */ /* 0x000fe80000000200 */
[----:B------:R-:W0:Y:S01]  /*1b210*/  LDGDEPBAR ;  /* 0x00000000000079af */ /* 0x000e220000000000 */
[C---:B------:R-:W-:Y:S08]  /*1b220*/  HMMA.16816.F32 R12, R48.reuse, R14, RZ ;  /* 0x0000000e300c723c */ /* 0x040ff000000018ff */
[----:B------:R-:W-:Y:S08]  /*1b230*/  HMMA.16816.F32 R4, R48, R6, RZ ;  /* 0x000000063004723c */ /* 0x000ff000000018ff */
[C---:B---3--:R-:W-:Y:S08]  /*1b240*/  HMMA.16816.F32 R24, R28.reuse, R44, R24 ;  /* 0x0000002c1c18723c */ /* 0x048ff00000001818 */
[C---:B------:R-:W-:Y:S01]  /*1b250*/  HMMA.16816.F32 R20, R28.reuse, R46, R20 ;  /* 0x0000002e1c14723c */ /* 0x040fe20000001814 */
[----:B------:R-:W2:Y:S07]  /*1b260*/  LDSM.16.M88.4 R44, [R164+0x6000] ;  /* 0x00600000a42c783b */ /* 0x000eae0000000200 */
[C---:B-1----:R-:W-:Y:S08]  /*1b270*/  HMMA.16816.F32 R16, R28.reuse, R40, R16 ;  /* 0x000000281c10723c */ /* 0x042ff00000001810 */
[C---:B------:R-:W-:Y:S01]  /*1b280*/  HMMA.16816.F32 R12, R28.reuse, R42, R12 ;  /* 0x0000002a1c0c723c */ /* 0x040fe2000000180c */
[----:B------:R-:W1:Y:S07]  /*1b290*/  LDSM.16.M88.4 R40, [R164+0x6800] ;  /* 0x00680000a428783b */ /* 0x000e6e0000000200 */
[C---:B------:R-:W-:Y:S08]  /*1b2a0*/  HMMA.16816.F32 R8, R28.reuse, R32, R8 ;  /* 0x000000201c08723c */ /* 0x040ff00000001808 */
[----:B------:R-:W-:Y:S01]  /*1b2b0*/  HMMA.16816.F32 R4, R28, R34, R4 ;  /* 0x000000221c04723c */ /* 0x000fe20000001804 */
[----:B------:R-:W3:Y:S04]  /*1b2c0*/  LDSM.16.M88.4 R32, [R164+0x7800] ;  /* 0x00780000a420783b */ /* 0x000ee80000000200 */
[----:B------:R-:W-:Y:S03]  /*1b2d0*/  LDSM.16.M88.4 R164, [R2+0x5800] ;  /* 0x0058000002a4783b */ /* 0x000fe60000000200 */
        /* <DEDUP_REMOVED lines=9> */
[----:B------:R-:W-:Y:S01]  /*1b370*/  HMMA.16816.F32 R48, R48, R162, RZ ;  /* 0x000000a23030723c */ /* 0x000fe200000018ff */
[----:B------:R-:W-:Y:S07]  /*1b380*/  LDSM.16.M88.4 R160, [R2+0x4000] ;  /* 0x0040000002a0783b */ /* 0x000fee0000000200 */
[C---:B------:R-:W-:Y:S08]  /*1b390*/  HMMA.16816.F32 R156, R28.reuse, R36, R156 ;  /* 0x000000241c9c723c */ /* 0x040ff0000000189c */
[C---:B------:R-:W-:Y:S01]  /*1b3a0*/  HMMA.16816.F32 R152, R28.reuse, R38, R152 ;  /* 0x000000261c98723c */ /* 0x040fe20000001898 */
[----:B------:R-:W-:Y:S07]  /*1b3b0*/  LDSM.16.M88.4 R36, [R192] ;  /* 0x00000000c024783b */ /* 0x000fee0000000200 */
        /* <DEDUP_REMOVED lines=9> */
[C---:B---3--:R-:W-:Y:S08]  /*1b450*/  HMMA.16816.F32 R52, R28.reuse, R32, R52 ;  /* 0x000000201c34723c */ /* 0x048ff00000001834 */
[----:B------:R-:W-:Y:S01]  /*1b460*/  HMMA.16816.F32 R48, R28, R34, R48 ;  /* 0x000000221c30723c */ /* 0x000fe20000001830 */
[----:B------:R-:W3:Y:S04]  /*1b470*/  LDSM.16.M88.4 R28, [R2+0x6800] ;  /* 0x00680000021c783b */ /* 0x000ee80000000200 */
[----:B------:R-:W4:Y:S03]  /*1b480*/  LDSM.16.M88.4 R32, [R2+0x6000] ;  /* 0x006000000220783b */ /* 0x000f260000000200 */
[C---:B--2---:R-:W-:Y:S08]  /*1b490*/  HMMA.16816.F32 R16, R36.reuse, R44, R16 ;  /* 0x0000002c2410723c */ /* 0x044ff00000001810 */
[C---:B------:R-:W-:Y:S01]  /*1b4a0*/  HMMA.16816.F32 R12, R36.reuse, R46, R12 ;  /* 0x0000002e240c723c */ /* 0x040fe2000000180c */
[----:B------:R-:W2:Y:S07]  /*1b4b0*/  LDSM.16.M88.4 R44, [R2+0x7800] ;  /* 0x00780000022c783b */ /* 0x000eae0000000200 */
[C---:B------:R-:W-:Y:S08]  /*1b4c0*/  HMMA.16816.F32 R24, R36.reuse, R160, R24 ;  /* 0x000000a02418723c */ /* 0x040ff00000001818 */
[C---:B------:R-:W-:Y:S01]  /*1b4d0*/  HMMA.16816.F32 R20, R36.reuse, R162, R20 ;  /* 0x000000a22414723c */ /* 0x040fe20000001814 */
[----:B------:R-:W5:Y:S07]  /*1b4e0*/  LDSM.16.M88.4 R160, [R2+0x7000] ;  /* 0x0070000002a0783b */ /* 0x000f6e0000000200 */
[C---:B-1----:R-:W-:Y:S08]  /*1b4f0*/  HMMA.16816.F32 R8, R36.reuse, R40, R8 ;  /* 0x000000282408723c */ /* 0x042ff00000001808 */
[C---:B------:R-:W-:Y:S01]  /*1b500*/  HMMA.16816.F32 R4, R36.reuse, R42, R4 ;  /* 0x0000002a2404723c */ /* 0x040fe20000001804 */
[----:B------:R-:W-:Y:S07]  /*1b510*/  LDSM.16.M88.4 R40, [R189] ;  /* 0x00000000bd28783b */ /* 0x000fee0000000200 */
[C---:B---3--:R-:W-:Y:S08]  /*1b520*/  HMMA.16816.F32 R140, R36.reuse, R28, R140 ;  /* 0x0000001c248c723c */ /* 0x048ff0000000188c */
[C---:B------:R-:W-:Y:S01]  /*1b530*/  HMMA.16816.F32 R136, R36.reuse, R30, R136 ;  /* 0x0000001e2488723c */ /* 0x040fe20000001888 */
[----:B------:R-:W1:Y:S07]  /*1b540*/  LDSM.16.M88.4 R28, [R0+0x6000] ;  /* 0x00600000001c783b */ /* 0x000e6e0000000200 */
[C---:B----4-:R-:W-:Y:S08]  /*1b550*/  HMMA.16816.F32 R148, R36.reuse, R32, R148 ;  /* 0x000000202494723c */ /* 0x050ff00000001894 */
        /* <DEDUP_REMOVED lines=8> */
[C---:B-----5:R-:W-:Y:S08]  /*1b5e0*/  HMMA.16816.F32 R64, R36.reuse, R160, R64 ;  /* 0x000000a02440723c */ /* 0x060ff00000001840 */
        /* <DEDUP_REMOVED lines=12> */
[----:B--2---:R-:W-:Y:S01]  /*1b6b0*/  HMMA.16816.F32 R52, R40, R44, R52 ;  /* 0x0000002c2834723c */ /* 0x004fe20000001834 */
[----:B------:R-:W-:-:S07]  /*1b6c0*/  IMAD.IADD R44, R200, 0x1, R135 ;  /* 0x00000001c82c7824 */ /* 0x000fce00078e0287 */
        /* <DEDUP_REMOVED lines=10> */
[C---:B------:R-:W-:Y:S01]  /*1b770*/  HMMA.16816.F32 R56, R40.reuse, R162, R56 ;  /* 0x000000a22838723c */ /* 0x040fe20000001838 */
[----:B------:R-:W-:Y:S07]  /*1b780*/  LDSM.16.M88.4 R160, [R194+0xb800] ;  /* 0x00b80000c2a0783b */ /* 0x000fee0000000200 */
[----:B------:R-:W-:Y:S01]  /*1b790*/  HMMA.16816.F32 R48, R40, R46, R48 ;  /* 0x0000002e2830723c */ /* 0x000fe20000001830 */
[----:B------:R-:W-:Y:S04]  /*1b7a0*/  LDSM.16.M88.4 R44, [R44+0x2000] ;  /* 0x002000002c2c783b */ /* 0x000fe80000000200 */
[----:B------:R-:W2:Y:S03]  /*1b7b0*/  LDSM.16.M88.4 R40, [R191+0x8000] ;  /* 0x00800000bf28783b */ /* 0x000ea60000000200 */
        /* <DEDUP_REMOVED lines=25> */
[C---:B------:R-:W-:Y:S08]  /*1b950*/  HMMA.16816.F32 R64, R180.reuse, R164, R64 ;  /* 0x000000a4b440723c */ /* 0x040ff00000001840 */
[C---:B------:R-:W-:Y:S01]  /*1b960*/  HMMA.16816.F32 R56, R180.reuse, R166, R56 ;  /* 0x000000a6b438723c */ /* 0x040fe20000001838 */
[----:B------:R-:W-:Y:S07]  /*1b970*/  LDSM.16.M88.4 R164, [R2+0x8800] ;  /* 0x0088000002a4783b */ /* 0x000fee0000000200 */
[C---:B------:R-:W-:Y:S08]  /*1b980*/  HMMA.16816.F32 R52, R180.reuse, R160, R52 ;  /* 0x000000a0b434723c */ /* 0x040ff00000001834 */
[C---:B------:R-:W-:Y:S01]  /*1b990*/  HMMA.16816.F32 R48, R180.reuse, R162, R48 ;  /* 0x000000a2b430723c */ /* 0x040fe20000001830 */
[----:B------:R-:W3:Y:S07]  /*1b9a0*/  LDSM.16.M88.4 R160, [R192+0x2000] ;  /* 0x00200000c0a0783b */ /* 0x000eee0000000200 */
[----:B------:R-:W-:Y:S08]  /*1b9b0*/  HMMA.16816.F32 R140, R180, R168, R140 ;  /* 0x000000a8b48c723c */ /* 0x000ff0000000188c */
[C---:B----4-:R-:W-:Y:S08]  /*1b9c0*/  HMMA.16816.F32 R16, R44.reuse, R36, R16 ;  /* 0x000000242c10723c */ /* 0x050ff00000001810 */
[C---:B------:R-:W-:Y:S01]  /*1b9d0*/  HMMA.16816.F32 R12, R44.reuse, R38, R12 ;  /* 0x000000262c0c723c */ /* 0x040fe2000000180c */
[----:B------:R-:W4:Y:S07]  /*1b9e0*/  LDSM.16.M88.4 R36, [R2+0x8000] ;  /* 0x008000000224783b */ /* 0x000f2e0000000200 */
[C---:B-----5:R-:W-:Y:S08]  /*1b9f0*/  HMMA.16816.F32 R148, R44.reuse, R176, R148 ;  /* 0x000000b02c94723c */ /* 0x060ff00000001894 */
[C---:B------:R-:W-:Y:S01]  /*1ba00*/  HMMA.16816.F32 R144, R44.reuse, R178, R144 ;  /* 0x000000b22c90723c */ /* 0x040fe20000001890 */
[----:B------:R-:W5:Y:S07]  /*1ba10*/  LDSM.16.M88.4 R176, [R2+0x9000] ;  /* 0x0090000002b0783b */ /* 0x000f6e0000000200 */
[C---:B--2---:R-:W-:Y:S01]  /*1ba20*/  HMMA.16816.F32 R168, R44.reuse, R42, R136 ;  /* 0x0000002a2ca8723c */ /* 0x044fe20000001888 */
[----:B------:R2:W-:Y:S07]  /*1ba30*/  LDSM.16.M88.4 R136, [R189+0x2000] ;  /* 0x00200000bd88783b */ /* 0x0005ee0000000200 */
[C---:B-1----:R-:W-:Y:S08]  /*1ba40*/  HMMA.16816.F32 R52, R44.reuse, R28, R52 ;  /* 0x0000001c2c34723c */ /* 0x042ff00000001834 */
[C---:B------:R-:W-:Y:S01]  /*1ba50*/  HMMA.16816.F32 R48, R44.reuse, R30, R48 ;  /* 0x0000001e2c30723c */ /* 0x040fe20000001830 */
[----:B------:R-:W1:Y:S07]  /*1ba60*/  LDSM.16.M88.4 R28, [R0+0x8800] ;  /* 0x00880000001c783b */ /* 0x000e6e0000000200 */
[C---:B------:R-:W-:Y:S01]  /*1ba70*/  HMMA.16816.F32 R140, R44.reuse, R40, R140 ;  /* 0x000000282c8c723c */ /* 0x040fe2000000188c */
[----:B------:R-:W1:Y:S07]  /*1ba80*/  LDSM.16.M88.4 R40, [R0+0x8000] ;  /* 0x008000000028783b */ /* 0x000e6e0000000200 */
[C---:B---3--:R-:W-:Y:S08]  /*1ba90*/  HMMA.16816.F32 R64, R44.reuse, R32, R64 ;  /* 0x000000202c40723c */ /* 0x048ff00000001840 */
[----:B------:R-:W-:Y:S01]  /*1baa0*/  HMMA.16816.F32 R56, R44, R34, R56 ;  /* 0x000000222c38723c */ /* 0x000fe20000001838 */
[----:B------:R-:W3:Y:S07]  /*1bab0*/  LDSM.16.M88.4 R32, [R0+0x9000] ;  /* 0x009000000020783b */ /* 0x000eee0000000200 */
[C---:B------:R-:W-:Y:S08]  /*1bac0*/  HMMA.16816.F32 R16, R160.reuse, R164, R16 ;  /* 0x000000a4a010723c */ /* 0x040ff00000001810 */
[----:B----4-:R-:W-:Y:S01]  /*1bad0*/  HMMA.16816.F32 R24, R160, R36, R24 ;  /* 0x00000024a018723c */ /* 0x010fe20000001818 */
[----:B------:R-:W-:-:S05]  /*1bae0*/  IMAD.SHL.U32 R36, R62, 0x80, RZ ;  /* 0x000000803e247824 */ /* 0x000fca00078e00ff */
[----:B------:R-:W-:Y:S02]  /*1baf0*/  LOP3.LUT R37, R36, R63, RZ, 0xfc, !PT ;  /* 0x0000003f24257212 */ /* 0x000fe400078efcff */
[----:B------:R-:W-:Y:S01]  /*1bb00*/  HMMA.16816.F32 R20, R160, R38, R20 ;  /* 0x00000026a014723c */ /* 0x000fe20000001814 */
[----:B------:R-:W-:Y:S02]  /*1bb10*/  LOP3.LUT R38, R184, R185, RZ, 0xfc, !PT ;  /* 0x000000b9b8267212 */ /* 0x000fe400078efcff */
[----:B--2---:R-:W-:-:S03]  /*1bb20*/  IMAD.IADD R189, R37, 0x1, R216 ;  /* 0x0000000125bd7824 */ /* 0x004fc600078e02d8 */
[----:B------:R-:W-:Y:S02]  /*1bb30*/  IMAD.IADD R38, R61, 0x1, R38 ;  /* 0x000000013d267824 */ /* 0x000fe400078e0226 */
[C---:B------:R-:W-:Y:S03]  /*1bb40*/  HMMA.16816.F32 R12, R160.reuse, R166, R12 ;  /* 0x000000a6a00c723c */ /* 0x040fe6000000180c */
[C-C-:B------:R-:W-:Y:S02]  /*1bb50*/  IADD3 R36, PT, PT, R38.reuse, 0x100, -R189.reuse ;  /* 0x0000010026247810 */ /* 0x140fe40007ffe8bd */
[C-C-:B------:R-:W-:Y:S02]  /*1bb60*/  IADD3 R250, PT, PT, R38.reuse, 0xf8, -R189.reuse ;  /* 0x000000f826fa7810 */ /* 0x140fe40007ffe8bd */
[----:B------:R-:W-:Y:S01]  /*1bb70*/  IABS R36, R36 ;  /* 0x0000002400247213 */ /* 0x000fe20000000000 */
[----:B------:R-:W-:Y:S01]  /*1bb80*/  HMMA.16816.F32 R156, R160, R172, R156 ;  /* 0x000000aca09c723c */ /* 0x000fe2000000189c */
[C---:B------:R-:W-:Y:S01]  /*1bb90*/  VIADD R172, R38.reuse, 0x8 ;  /* 0x0000000826ac7836 */ /* 0x040fe20000000000 */
[----:B------:R-:W-:-:S02]  /*1bba0*/  IADD3 R233, PT, PT, R38, 0xf7, -R189 ;  /* 0x000000f726e97810 */ /* 0x000fc40007ffe8bd */
[----:B------:R-:W-:Y:S02]  /*1bbb0*/  I2FP.F32.S32 R251, R36 ;  /* 0x0000002400fb7245 */ /* 0x000fe40000201400 */
[C-C-:B------:R-:W-:Y:S02]  /*1bbc0*/  IADD3 R231, PT, PT, R38.reuse, 0xf0, -R189.reuse ;  /* 0x000000f026e77810 */ /* 0x140fe40007ffe8bd */
[----:B-----5:R-:W-:Y:S01]  /*1bbd0*/  HMMA.16816.F32 R8, R160, R176, R8 ;  /* 0x000000b0a008723c */ /* 0x020fe20000001808 */
[C-C-:B------:R-:W-:Y:S02]  /*1bbe0*/  IADD3 R229, PT, PT, R38.reuse, 0xef, -R189.reuse ;  /* 0x000000ef26e57810 */ /* 0x140fe40007ffe8bd */
[C-C-:B------:R-:W-:Y:S02]  /*1bbf0*/  IADD3 R195, PT, PT, R38.reuse, 0xe8, -R189.reuse ;  /* 0x000000e826c37810 */ /* 0x140fe40007ffe8bd */
[C-C-:B------:R-:W-:Y:S02]  /*1bc00*/  IADD3 R203, PT, PT, R38.reuse, 0xe7, -R189.reuse ;  /* 0x000000e726cb7810 */ /* 0x140fe40007ffe8bd */
[C-C-:B------:R-:W-:Y:S01]  /*1bc10*/  IADD3 R249, PT, PT, R38.reuse, 0xe0, -R189.reuse ;  /* 0x000000e026f97810 */ /* 0x140fe20007ffe8bd */
[----:B-1----:R-:W-:Y:S01]  /*1bc20*/  HMMA.16816.F32 R16, R136, R28, R16 ;  /* 0x0000001c8810723c */ /* 0x002fe20000001810 */
[----:B------:R-:W-:-:S02]  /*1bc30*/  IADD3 R29, PT, PT, R38, 0xff, -R189 ;  /* 0x000000ff261d7810 */ /* 0x000fc40007ffe8bd */
[--C-:B------:R-:W-:Y:S02]  /*1bc40*/  IADD3 R28, PT, PT, R172, 0x100, -R189.reuse ;  /* 0x00000100ac1c7810 */ /* 0x100fe40007ffe8bd */
[----:B------:R-:W-:Y:S02]  /*1bc50*/  IABS R29, R29 ;  /* 0x0000001d001d7213 */ /* 0x000fe40000000000 */
[----:B------:R-:W-:Y:S01]  /*1bc60*/  IABS R28, R28 ;  /* 0x0000001c001c7213 */ /* 0x000fe20000000000 */
[----:B------:R-:W-:Y:S01]  /*1bc70*/  HMMA.16816.F32 R24, R136, R40, R24 ;  /* 0x000000288818723c */ /* 0x000fe20000001818 */
[C-C-:B------:R-:W-:Y:S02]  /*1bc80*/  IADD3 R248, PT, PT, R38.reuse, 0xdf, -R189.reuse ;  /* 0x000000df26f87810 */ /* 0x140fe40007ffe8bd */
[C-C-:B------:R-:W-:Y:S02]  /*1bc90*/  IADD3 R247, PT, PT, R38.reuse, 0xd8, -R189.reuse ;  /* 0x000000d826f77810 */ /* 0x140fe40007ffe8bd */
[----:B------:R-:W-:-:S02]  /*1bca0*/  IADD3 R246, PT, PT, R38, 0xd7, -R189 ;  /* 0x000000d726f67810 */ /* 0x000fc40007ffe8bd */
[C---:B------:R-:W-:Y:S01]  /*1bcb0*/  IADD3 R244, PT, PT, R38.reuse, 0xd0, -R189 ;  /* 0x000000d026f47810 */ /* 0x040fe20007ffe8bd */
[C---:B------:R-:W-:Y:S01]  /*1bcc0*/  HMMA.16816.F32 R12, R136.reuse, R30, R12 ;  /* 0x0000001e880c723c */ /* 0x040fe2000000180c */
[----:B------:R-:W-:Y:S01]  /*1bcd0*/  IMAD.MOV.U32 R30, RZ, RZ, R29 ;  /* 0x000000ffff1e7224 */ /* 0x000fe200078e001d */
[C-C-:B------:R-:W-:Y:S01]  /*1bce0*/  IADD3 R181, PT, PT, R38.reuse, 0xcf, -R189.reuse ;  /* 0x000000cf26b57810 */ /* 0x140fe20007ffe8bd */
[----:B------:R-:W-:Y:S01]  /*1bcf0*/  IMAD.MOV.U32 R29, RZ, RZ, R28 ;  /* 0x000000ffff1d7224 */ /* 0x000fe200078e001c */
[C-C-:B------:R-:W-:Y:S02]  /*1bd00*/  IADD3 R243, PT, PT, R38.reuse, 0xc8, -R189.reuse ;  /* 0x000000c826f37810 */ /* 0x140fe40007ffe8bd */
[----:B------:R-:W-:Y:S02]  /*1bd10*/  I2FP.F32.S32 R28, R30 ;  /* 0x0000001e001c7245 */ /* 0x000fe40000201400 */
[----:B------:R-:W-:Y:S01]  /*1bd20*/  I2FP.F32.S32 R29, R29 ;  /* 0x0000001d001d7245 */ /* 0x000fe20000201400 */
[----:B------:R-:W-:Y:S01]  /*1bd30*/  HMMA.16816.F32 R20, R136, R42, R20 ;  /* 0x0000002a8814723c */ /* 0x000fe20000001814 */
[C---:B------:R-:W-:Y:S01]  /*1bd40*/  IADD3 R242, PT, PT, R38.reuse, 0xc7, -R189 ;  /* 0x000000c726f27810 */ /* 0x040fe20007ffe8bd */
[C---:B------:R-:W-:Y:S01]  /*1bd50*/  FFMA.FTZ R251, -R225.reuse, R251, R24 ;  /* 0x000000fbe1fb7223 */ /* 0x040fe20000010118 */
[C---:B------:R-:W-:Y:S01]  /*1bd60*/  FFMA.FTZ R24, -R225.reuse, R28, R25 ;  /* 0x0000001ce1187223 */ /* 0x040fe20000010119 */
[----:B------:R-:W-:Y:S01]  /*1bd70*/  FFMA.FTZ R26, -R225, R29, R26 ;  /* 0x0000001de11a7223 */ /* 0x000fe2000001011a */
[----:B------:R-:W-:-:S02]  /*1bd80*/  IADD3 R240, PT, PT, R38, 0xc0, -R189 ;  /* 0x000000c026f07810 */ /* 0x000fc40007ffe8bd */
[C-C-:B------:R-:W-:Y:S01]  /*1bd90*/  IADD3 R173, PT, PT, R38.reuse, 0xbf, -R189.reuse ;  /* 0x000000bf26ad7810 */ /* 0x140fe20007ffe8bd */
[----:B---3--:R-:W-:Y:S01]  /*1bda0*/  HMMA.16816.F32 R8, R136, R32, R8 ;  /* 0x000000208808723c */ /* 0x008fe20000001808 */
        /* <DEDUP_REMOVED lines=49> */
[----:B------:R-:W-:Y:S02]  /*1c0c0*/  IABS R172, R25 ;  /* 0x0000001900ac7213 */ /* 0x000fe40000000000 */
[----:B------:R-:W-:-:S02]  /*1c0d0*/  IABS R250, R250 ;  /* 0x000000fa00fa7213 */ /* 0x000fc40000000000 */
[C---:B------:R-:W-:Y:S02]  /*1c0e0*/  ISETP.GE.AND P5, PT, R189.reuse, R227, PT ;  /* 0x000000e3bd00720c */ /* 0x040fe40003fa6270 */
[C---:B------:R-:W-:Y:S02]  /*1c0f0*/  ISETP.GE.AND P4, PT, R189.reuse, R228, PT ;  /* 0x000000e4bd00720c */ /* 0x040fe40003f86270 */
[C---:B------:R-:W-:Y:S02]  /*1c100*/  ISETP.GE.AND P6, PT, R189.reuse, R224, PT ;  /* 0x000000e0bd00720c */ /* 0x040fe40003fc6270 */
[----:B------:R-:W-:Y:S01]  /*1c110*/  ISETP.GE.AND P3, PT, R189, R226, PT ;  /* 0x000000e2bd00720c */ /* 0x000fe20003f66270 */
[----:B------:R-:W-:Y:S01]  /*1c120*/  VIADD R189, R37, 0xffffff01 ;  /* 0xffffff0125bd7836 */ /* 0x000fe20000000000 */
[----:B------:R-:W-:Y:S02]  /*1c130*/  I2FP.F32.S32 R172, R172 ;  /* 0x000000ac00ac7245 */ /* 0x000fe40000201400 */
[----:B------:R-:W-:-:S02]  /*1c140*/  FSEL R26, R26, -INF , P5 ;  /* 0xff8000001a1a7808 */ /* 0x000fc40002800000 */
[----:B------:R-:W-:Y:S01]  /*1c150*/  FSEL R25, R251, -INF , P4 ;  /* 0xff800000fb197808 */ /* 0x000fe20002000000 */
[----:B------:R-:W-:Y:S01]  /*1c160*/  FFMA.FTZ R27, -R225, R172, R27 ;  /* 0x000000ace11b7223 */ /* 0x000fe2000001011b */
[----:B------:R-:W-:Y:S02]  /*1c170*/  FSEL R26, R26, -INF , !P3 ;  /* 0xff8000001a1a7808 */ /* 0x000fe40005800000 */
[----:B------:R-:W-:Y:S02]  /*1c180*/  IABS R30, R30 ;  /* 0x0000001e001e7213 */ /* 0x000fe40000000000 */
[----:B------:R-:W-:Y:S02]  /*1c190*/  ISETP.GE.AND P3, PT, R189, R227, PT ;  /* 0x000000e3bd00720c */ /* 0x000fe40003f66270 */
[----:B------:R-:W-:Y:S02]  /*1c1a0*/  FSEL R25, R25, -INF , !P6 ;  /* 0xff80000019197808 */ /* 0x000fe40007000000 */
[----:B------:R-:W-:-:S02]  /*1c1b0*/  ISETP.GE.AND P4, PT, R189, R228, PT ;  /* 0x000000e4bd00720c */ /* 0x000fc40003f86270 */
[C---:B------:R-:W-:Y:S02]  /*1c1c0*/  ISETP.GE.AND P6, PT, R189.reuse, R224, PT ;  /* 0x000000e0bd00720c */ /* 0x040fe40003fc6270 */
        /* <DEDUP_REMOVED lines=8> */
[----:B------:R-:W-:Y:S01]  /*1c250*/  FSEL R30, R27, -INF , !P5 ;  /* 0xff8000001b1e7808 */ /* 0x000fe20006800000 */
[----:B------:R-:W-:Y:S01]  /*1c260*/  VIADD R27, R37, 0xffffff09 ;  /* 0xffffff09251b7836 */ /* 0x000fe20000000000 */
[----:B------:R-:W-:-:S02]  /*1c270*/  ISETP.GE.AND P4, PT, R189, R228, PT ;  /* 0x000000e4bd00720c */ /* 0x000fc40003f86270 */
[C---:B------:R-:W-:Y:S02]  /*1c280*/  ISETP.GE.AND P5, PT, R189.reuse, R227, PT ;  /* 0x000000e3bd00720c */ /* 0x040fe40003fa6270 */
[----:B------:R-:W-:Y:S02]  /*1c290*/  IABS R233, R233 ;  /* 0x000000e900e97213 */ /* 0x000fe40000000000 */
[----:B------:R-:W-:Y:S02]  /*1c2a0*/  FSEL R24, R24, -INF , !P6 ;  /* 0xff80000018187808 */ /* 0x000fe40007000000 */
[----:B------:R-:W-:Y:S02]  /*1c2b0*/  IABS R28, R28 ;  /* 0x0000001c001c7213 */ /* 0x000fe40000000000 */
[C---:B------:R-:W-:Y:S02]  /*1c2c0*/  ISETP.GE.AND P6, PT, R189.reuse, R224, PT ;  /* 0x000000e0bd00720c */ /* 0x040fe40003fc6270 */
[----:B------:R-:W-:-:S02]  /*1c2d0*/  ISETP.GE.AND P3, PT, R189, R226, PT ;  /* 0x000000e2bd00720c */ /* 0x000fc40003f66270 */
[----:B------:R-:W-:Y:S02]  /*1c2e0*/  FSEL R20, R20, -INF , P4 ;  /* 0xff80000014147808 */ /* 0x000fe40002000000 */
[----:B------:R-:W-:Y:S02]  /*1c2f0*/  FSEL R22, R22, -INF , P5 ;  /* 0xff80000016167808 */ /* 0x000fe40002800000 */
[----:B------:R-:W-:Y:S02]  /*1c300*/  I2FP.F32.S32 R172, R233 ;  /* 0x000000e900ac7245 */ /* 0x000fe40000201400 */
[----:B------:R-:W-:Y:S02]  /*1c310*/  IABS R231, R231 ;  /* 0x000000e700e77213 */ /* 0x000fe40000000000 */
[----:B------:R-:W-:Y:S01]  /*1c320*/  I2FP.F32.S32 R250, R28 ;  /* 0x0000001c00fa7245 */ /* 0x000fe20000201400 */
[----:B------:R-:W-:Y:S01]  /*1c330*/  FFMA.FTZ R21, -R225, R172, R21 ;  /* 0x000000ace1157223 */ /* 0x000fe20000010115 */
[----:B------:R-:W-:-:S02]  /*1c340*/  FSEL R20, R20, -INF , !P6 ;  /* 0xff80000014147808 */ /* 0x000fc40007000000 */
[----:B------:R-:W-:Y:S01]  /*1c350*/  FSEL R28, R22, -INF , !P3 ;  /* 0xff800000161c7808 */ /* 0x000fe20005800000 */
[----:B------:R-:W-:Y:S01]  /*1c360*/  FFMA.FTZ R23, -R225, R250, R23 ;  /* 0x000000fae1177223 */ /* 0x000fe20000010117 */
[C---:B------:R-:W-:Y:S02]  /*1c370*/  ISETP.GE.AND P4, PT, R27.reuse, R228, PT ;  /* 0x000000e41b00720c */ /* 0x040fe40003f86270 */
[C---:B------:R-:W-:Y:S02]  /*1c380*/  ISETP.GE.AND P6, PT, R27.reuse, R224, PT ;  /* 0x000000e01b00720c */ /* 0x040fe40003fc6270 */
[C---:B------:R-:W-:Y:S02]  /*1c390*/  ISETP.GE.AND P5, PT, R27.reuse, R226, PT ;  /* 0x000000e21b00720c */ /* 0x040fe40003fa6270 */
[----:B------:R-:W-:Y:S01]  /*1c3a0*/  ISETP.GE.AND P3, PT, R27, R227, PT ;  /* 0x000000e31b00720c */ /* 0x000fe20003f66270 */
[----:B------:R-:W-:Y:S01]  /*1c3b0*/  VIADD R27, R37, 0xffffff10 ;  /* 0xffffff10251b7836 */ /* 0x000fe20000000000 */
[----:B------:R-:W-:-:S02]  /*1c3c0*/  I2FP.F32.S32 R231, R231 ;  /* 0x000000e700e77245 */ /* 0x000fc40000201400 */
[----:B------:R-:W-:Y:S02]  /*1c3d0*/  FSEL R21, R21, -INF , P4 ;  /* 0xff80000015157808 */ /* 0x000fe40002000000 */
[----:B------:R-:W-:Y:S01]  /*1c3e0*/  IABS R32, R32 ;  /* 0x0000002000207213 */ /* 0x000fe20000000000 */
[----:B------:R-:W-:Y:S01]  /*1c3f0*/  FFMA.FTZ R16, -R225, R231, R16 ;  /* 0x000000e7e1107223 */ /* 0x000fe20000010110 */
[----:B------:R-:W-:Y:S02]  /*1c400*/  ISETP.GE.AND P4, PT, R27, R228, PT ;  /* 0x000000e41b00720c */ /* 0x000fe40003f86270 */
[----:B------:R-:W-:Y:S02]  /*1c410*/  FSEL R23, R23, -INF , P3 ;  /* 0xff80000017177808 */ /* 0x000fe40001800000 */
[----:B------:R-:W-:Y:S02]  /*1c420*/  IABS R201, R201 ;  /* 0x000000c900c97213 */ /* 0x000fe40000000000 */
[----:B------:R-:W-:-:S02]  /*1c430*/  FSEL R22, R21, -INF , !P6 ;  /* 0xff80000015167808 */ /* 0x000fc40007000000 */
[----:B------:R-:W-:Y:S02]  /*1c440*/  ISETP.GE.AND P6, PT, R27, R224, PT ;  /* 0x000000e01b00720c */ /* 0x000fe40003fc6270 */
[----:B------:R-:W-:Y:S02]  /*1c450*/  I2FP.F32.S32 R21, R32 ;  /* 0x0000002000157245 */ /* 0x000fe40000201400 */
[----:B------:R-:W-:Y:S02]  /*1c460*/  FSEL R16, R16, -INF , P4 ;  /* 0xff80000010107808 */ /* 0x000fe40002000000 */
[----:B------:R-:W-:Y:S01]  /*1c470*/  IABS R229, R229 ;  /* 0x000000e500e57213 */ /* 0x000fe20000000000 */
[----:B------:R-:W-:Y:S01]  /*1c480*/  FFMA.FTZ R18, -R225, R21, R18 ;  /* 0x00000015e1127223 */ /* 0x000fe20000010112 */
[----:B------:R-:W-:Y:S01]  /*1c490*/  FSEL R32, R23, -INF , !P5 ;  /* 0xff80000017207808 */ /* 0x000fe20006800000 */
[----:B------:R-:W-:Y:S01]  /*1c4a0*/  IMAD.MOV.U32 R23, RZ, RZ, R201 ;  /* 0x000000ffff177224 */ /* 0x000fe200078e00c9 */
[----:B------:R-:W-:Y:S01]  /*1c4b0*/  FSEL R201, R16, -INF , !P6 ;  /* 0xff80000010c97808 */ /* 0x000fe20007000000 */
[----:B------:R-:W-:Y:S01]  /*1c4c0*/  VIADD R21, R37, 0xffffff11 ;  /* 0xffffff1125157836 */ /* 0x000fe20000000000 */
[----:B------:R-:W-:-:S02]  /*1c4d0*/  I2FP.F32.S32 R16, R229 ;  /* 0x000000e500107245 */ /* 0x000fc40000201400 */
[C---:B------:R-:W-:Y:S02]  /*1c4e0*/  ISETP.GE.AND P5, PT, R27.reuse, R227, PT ;  /* 0x000000e31b00720c */ /* 0x040fe40003fa6270 */
[----:B------:R-:W-:Y:S01]  /*1c4f0*/  ISETP.GE.AND P3, PT, R27, R226, PT ;  /* 0x000000e21b00720c */ /* 0x000fe20003f66270 */
[----:B------:R-:W-:Y:S01]  /*1c500*/  FFMA.FTZ R16, -R225, R16, R17 ;  /* 0x00000010e1107223 */ /* 0x000fe20000010111 */
[----:B------:R-:W-:Y:S01]  /*1c510*/  FSEL R18, R18, -INF , P5 ;  /* 0xff80000012127808 */ /* 0x000fe20002800000 */
[----:B------:R-:W-:Y:S01]  /*1c520*/  VIADD R17, R37, 0xffffff18 ;  /* 0xffffff1825117836 */ /* 0x000fe20000000000 */
[----:B------:R-:W-:Y:S02]  /*1c530*/  ISETP.GE.AND P4, PT, R21, R228, PT ;  /* 0x000000e41500720c */ /* 0x000fe40003f86270 */
[----:B------:R-:W-:Y:S02]  /*1c540*/  I2FP.F32.S32 R172, R23 ;  /* 0x0000001700ac7245 */ /* 0x000fe40000201400 */
[----:B------:R-:W-:-:S02]  /*1c550*/  FSEL R233, R18, -INF , !P3 ;  /* 0xff80000012e97808 */ /* 0x000fc40005800000 */
[----:B------:R-:W-:Y:S01]  /*1c560*/  FSEL R18, R16, -INF , P4 ;  /* 0xff80000010127808 */ /* 0x000fe20002000000 */
[----:B------:R-:W-:Y:S01]  /*1c570*/  FFMA.FTZ R19, -R225, R172, R19 ;  /* 0x000000ace1137223 */ /* 0x000fe20000010113 */
[----:B------:R-:W-:Y:S02]  /*1c580*/  IABS R16, R195 ;  /* 0x000000c300107213 */ /* 0x000fe40000000000 */
[C---:B------:R-:W-:Y:S02]  /*1c590*/  ISETP.GE.AND P3, PT, R21.reuse, R227, PT ;  /* 0x000000e31500720c */ /* 0x040fe40003f66270 */
[----:B------:R-:W-:Y:S02]  /*1c5a0*/  I2FP.F32.S32 R16, R16 ;  /* 0x0000001000107245 */ /* 0x000fe40000201400 */
[C---:B------:R-:W-:Y:S02]  /*1c5b0*/  ISETP.GE.AND P6, PT, R21.reuse, R224, PT ;  /* 0x000000e01500720c */ /* 0x040fe40003fc6270 */
[----:B------:R-:W-:Y:S01]  /*1c5c0*/  ISETP.GE.AND P5, PT, R21, R226, PT ;  /* 0x000000e21500720c */ /* 0x000fe20003fa6270 */
[----:B------:R-:W-:Y:S01]  /*1c5d0*/  FFMA.FTZ R12, -R225, R16, R12 ;  /* 0x00000010e10c7223 */ /* 0x000fe2000001010c */
[----:B------:R-:W-:-:S02]  /*1c5e0*/  FSEL R19, R19, -INF , P3 ;  /* 0xff80000013137808 */ /* 0x000fc40001800000 */
[----:B------:R-:W-:Y:S02]  /*1c5f0*/  IABS R193, R193 ;  /* 0x000000c100c17213 */ /* 0x000fe40000000000 */
[----:B------:R-:W-:Y:S02]  /*1c600*/  IABS R203, R203 ;  /* 0x000000cb00cb7213 */ /* 0x000fe40000000000 */
[----:B------:R-:W-:Y:S02]  /*1c610*/  FSEL R195, R18, -INF , !P6 ;  /* 0xff80000012c37808 */ /* 0x000fe40007000000 */
[----:B------:R-:W-:Y:S02]  /*1c620*/  FSEL R229, R19, -INF , !P5 ;  /* 0xff80000013e57808 */ /* 0x000fe40006800000 */
[----:B------:R-:W-:Y:S02]  /*1c630*/  I2FP.F32.S32 R193, R193 ;  /* 0x000000c100c17245 */ /* 0x000fe40000201400 */
[----:B------:R-:W-:-:S02]  /*1c640*/  ISETP.GE.AND P4, PT, R17, R228, PT ;  /* 0x000000e41100720c */ /* 0x000fc40003f86270 */
[----:B------:R-:W-:Y:S01]  /*1c650*/  ISETP.GE.AND P6, PT, R17, R224, PT ;  /* 0x000000e01100720c */ /* 0x000fe20003fc6270 */
[----:B------:R-:W-:Y:S01]  /*1c660*/  FFMA.FTZ R14, -R225, R193, R14 ;  /* 0x000000c1e10e7223 */ /* 0x000fe2000001010e */
        /* <DEDUP_REMOVED lines=9> */
[----:B------:R-:W-:Y:S02]  /*1c700*/  I2FP.F32.S32 R12, R16 ;  /* 0x00000010000c7245 */ /* 0x000fe40000201400 */
[----:B------:R-:W-:Y:S02]  /*1c710*/  ISETP.GE.AND P6, PT, R17, R224, PT ;  /* 0x000000e01100720c */ /* 0x000fe40003fc6270 */
[----:B------:R-:W-:Y:S01]  /*1c720*/  FSEL R13, R13, -INF , P4 ;  /* 0xff8000000d0d7808 */ /* 0x000fe20002000000 */
[----:B------:R-:W-:Y:S01]  /*1c730*/  FFMA.FTZ R12, -R225, R12, R15 ;  /* 0x0000000ce10c7223 */ /* 0x000fe2000001010f */
[----:B------:R-:W-:Y:S01]  /*1c740*/  FSEL R14, R14, -INF , P5 ;  /* 0xff8000000e0e7808 */ /* 0x000fe20002800000 */
[----:B------:R-:W-:Y:S01]  /*1c750*/  VIADD R15, R37, 0xffffff20 ;  /* 0xffffff20250f7836 */ /* 0x000fe20000000000 */
[----:B------:R-:W-:-:S02]  /*1c760*/  IABS R249, R249 ;  /* 0x000000f900f97213 */ /* 0x000fc40000000000 */
[----:B------:R-:W-:Y:S02]  /*1c770*/  IABS R178, R178 ;  /* 0x000000b200b27213 */ /* 0x000fe40000000000 */
[----:B------:R-:W-:Y:S02]  /*1c780*/  FSEL R191, R13, -INF , !P6 ;  /* 0xff8000000dbf7808 */ /* 0x000fe40007000000 */
[----:B------:R-:W-:Y:S02]  /*1c790*/  FSEL R231, R14, -INF , !P3 ;  /* 0xff8000000ee77808 */ /* 0x000fe40005800000 */
[----:B------:R-:W-:Y:S02]  /*1c7a0*/  I2FP.F32.S32 R249, R249 ;  /* 0x000000f900f97245 */ /* 0x000fe40000201400 */
[----:B------:R-:W-:Y:S02]  /*1c7b0*/  I2FP.F32.S32 R13, R178 ;  /* 0x000000b2000d7245 */ /* 0x000fe40000201400 */
[----:B------:R-:W-:Y:S01]  /*1c7c0*/  ISETP.GE.AND P3, PT, R17, R227, PT ;  /* 0x000000e31100720c */ /* 0x000fe20003f66270 */
[C---:B------:R-:W-:Y:S01]  /*1c7d0*/  FFMA.FTZ R8, -R225.reuse, R249, R8 ;  /* 0x000000f9e1087223 */ /* 0x040fe20000010108 */
[----:B------:R-:W-:Y:S01]  /*1c7e0*/  IABS R248, R248 ;  /* 0x000000f800f87213 */ /* 0x000fe20000000000 */
[----:B------:R-:W-:Y:S01]  /*1c7f0*/  FFMA.FTZ R10, -R225, R13, R10 ;  /* 0x0000000de10a7223 */ /* 0x000fe2000001010a */
[----:B------:R-:W-:Y:S01]  /*1c800*/  FSEL R203, R12, -INF , P3 ;  /* 0xff8000000ccb7808 */ /* 0x000fe20001800000 */
[----:B------:R-:W-:Y:S01]  /*1c810*/  VIADD R13, R37, 0xffffff21 ;  /* 0xffffff21250d7836 */ /* 0x000fe20000000000 */
[----:B------:R-:W-:-:S02]  /*1c820*/  I2FP.F32.S32 R248, R248 ;  /* 0x000000f800f87245 */ /* 0x000fc40000201400 */
[----:B------:R-:W-:Y:S02]  /*1c830*/  ISETP.GE.AND P5, PT, R17, R226, PT ;  /* 0x000000e21100720c */ /* 0x000fe40003fa6270 */
[----:B------:R-:W-:Y:S01]  /*1c840*/  ISETP.GE.AND P4, PT, R15, R228, PT ;  /* 0x000000e40f00720c */ /* 0x000fe20003f86270 */
[----:B------:R-:W-:Y:S01]  /*1c850*/  FFMA.FTZ R9, -R225, R248, R9 ;  /* 0x000000f8e1097223 */ /* 0x000fe20000010109 */
[----:B------:R-:W-:Y:S02]  /*1c860*/  IABS R12, R176 ;  /* 0x000000b0000c7213 */ /* 0x000fe40000000000 */
[----:B------:R-:W-:Y:S02]  /*1c870*/  FSEL R203, R203, -INF , !P5 ;  /* 0xff800000cbcb7808 */ /* 0x000fe40006800000 */
[----:B------:R-:W-:Y:S02]  /*1c880*/  FSEL R8, R8, -INF , P4 ;  /* 0xff80000008087808 */ /* 0x000fe40002000000 */
[----:B------:R-:W-:-:S02]  /*1c890*/  I2FP.F32.S32 R12, R12 ;  /* 0x0000000c000c7245 */ /* 0x000fc40000201400 */
[C---:B------:R-:W-:Y:S02]  /*1c8a0*/  ISETP.GE.AND P6, PT, R15.reuse, R224, PT ;  /* 0x000000e00f00720c */ /* 0x040fe40003fc6270 */
[----:B------:R-:W-:Y:S01]  /*1c8b0*/  ISETP.GE.AND P5, PT, R15, R227, PT ;  /* 0x000000e30f00720c */ /* 0x000fe20003fa6270 */
[----:B------:R-:W-:Y:S01]  /*1c8c0*/  FFMA.FTZ R12, -R225, R12, R11 ;  /* 0x0000000ce10c7223 */ /* 0x000fe2000001010b */
[----:B------:R-:W-:Y:S02]  /*1c8d0*/  ISETP.GE.AND P4, PT, R13, R228, PT ;  /* 0x000000e40d00720c */ /* 0x000fe40003f86270 */
[----:B------:R-:W-:Y:S02]  /*1c8e0*/  FSEL R172, R10, -INF , P5 ;  /* 0xff8000000aac7808 */ /* 0x000fe40002800000 */
[----:B------:R-:W-:Y:S02]  /*1c8f0*/  FSEL R176, R8, -INF , !P6 ;  /* 0xff80000008b07808 */ /* 0x000fe40007000000 */
[----:B------:R-:W-:-:S02]  /*1c900*/  FSEL R178, R9, -INF , P4 ;  /* 0xff80000009b27808 */ /* 0x000fc40002000000 */
[----:B------:R-:W1:Y:S01]  /*1c910*/  LDSM.16.M88.4 R8, [R0+0x9800] ;  /* 0x009800000008783b */ /* 0x000e620000000200 */
[----:B------:R-:W-:Y:S02]  /*1c920*/  ISETP.GE.AND P3, PT, R15, R226, PT ;  /* 0x000000e20f00720c */ /* 0x000fe40003f66270 */
[C---:B------:R-:W-:Y:S02]  /*1c930*/  ISETP.GE.AND P6, PT, R13.reuse, R224, PT ;  /* 0x000000e00d00720c */ /* 0x040fe40003fc6270 */
[----:B------:R-:W-:Y:S02]  /*1c940*/  FSEL R172, R172, -INF , !P3 ;  /* 0xff800000acac7808 */ /* 0x000fe40005800000 */
[C---:B------:R-:W-:Y:S02]  /*1c950*/  ISETP.GE.AND P3, PT, R13.reuse, R227, PT ;  /* 0x000000e30d00720c */ /* 0x040fe40003f66270 */
[----:B------:R-:W-:Y:S01]  /*1c960*/  ISETP.GE.AND P5, PT, R13, R226, PT ;  /* 0x000000e20d00720c */ /* 0x000fe20003fa6270 */
[----:B------:R-:W-:Y:S01]  /*1c970*/  VIADD R13, R37, 0xffffff28 ;  /* 0xffffff28250d7836 */ /* 0x000fe20000000000 */
[----:B------:R-:W-:-:S02]  /*1c980*/  FSEL R12, R12, -INF , P3 ;  /* 0xff8000000c0c7808 */ /* 0x000fc40001800000 */
[----:B------:R-:W-:Y:S02]  /*1c990*/  FSEL R178, R178, -INF , !P6 ;  /* 0xff800000b2b27808 */ /* 0x000fe40007000000 */
[----:B------:R-:W-:Y:S02]  /*1c9a0*/  FSEL R189, R12, -INF , !P5 ;  /* 0xff8000000cbd7808 */ /* 0x000fe40006800000 */
[C---:B------:R-:W-:Y:S02]  /*1c9b0*/  ISETP.GE.AND P4, PT, R13.reuse, R228, PT ;  /* 0x000000e40d00720c */ /* 0x040fe40003f86270 */
[C---:B------:R-:W-:Y:S02]  /*1c9c0*/  ISETP.GE.AND P6, PT, R13.reuse, R224, PT ;  /* 0x000000e00d00720c */ /* 0x040fe40003fc6270 */
[C---:B------:R-:W-:Y:S02]  /*1c9d0*/  ISETP.GE.AND P3, PT, R13.reuse, R226, PT ;  /* 0x000000e20d00720c */ /* 0x040fe40003f66270 */
[----:B------:R-:W-:-:S02]  /*1c9e0*/  ISETP.GE.AND P5, PT, R13, R227, PT ;  /* 0x000000e30d00720c */ /* 0x000fc40003fa6270 */
[----:B------:R-:W-:Y:S02]  /*1c9f0*/  IABS R14, R247 ;  /* 0x000000f7000e7213 */ /* 0x000fe40000000000 */
[----:B------:R-:W-:Y:S02]  /*1ca00*/  IABS R12, R245 ;  /* 0x000000f5000c7213 */ /* 0x000fe40000000000 */
[----:B------:R-:W-:Y:S02]  /*1ca10*/  IABS R13, R246 ;  /* 0x000000f6000d7213 */ /* 0x000fe40000000000 */
[----:B------:R-:W-:Y:S02]  /*1ca20*/  I2FP.F32.S32 R16, R14 ;  /* 0x0000000e00107245 */ /* 0x000fe40000201400 */
[----:B------:R-:W-:Y:S02]  /*1ca30*/  I2FP.F32.S32 R17, R12 ;  /* 0x0000000c00117245 */ /* 0x000fe40000201400 */
[----:B------:R-:W-:Y:S01]  /*1ca40*/  I2FP.F32.S32 R18, R13 ;  /* 0x0000000d00127245 */ /* 0x000fe20000201400 */
[C---:B------:R-:W-:Y:S01]  /*1ca50*/  FFMA.FTZ R16, -R225.reuse, R16, R4 ;  /* 0x00000010e1107223 */ /* 0x040fe20000010104 */
[----:B------:R-:W2:Y:S01]  /*1ca60*/  LDSM.16.M88.4 R12, [R2+0xa000] ;  /* 0x00a00000020c783b */ /* 0x000ea20000000200 */
[C---:B------:R-:W-:Y:S01]  /*1ca70*/  FFMA.FTZ R17, -R225.reuse, R17, R6 ;  /* 0x00000011e1117223 */ /* 0x040fe20000010106 */
[----:B------:R-:W-:Y:S01]  /*1ca80*/  IABS R6, R183 ;  /* 0x000000b700067213 */ /* 0x000fe20000000000 */
[----:B------:R-:W-:Y:S01]  /*1ca90*/  FFMA.FTZ R4, -R225, R18, R5 ;  /* 0x00000012e1047223 */ /* 0x000fe20000010105 */
[----:B-1----:R-:W-:Y:S01]  /*1caa0*/  HMMA.16816.F32 R156, R136, R8, R156 ;  /* 0x00000008889c723c */ /* 0x002fe2000000189c */
[C---:B------:R-:W-:Y:S01]  /*1cab0*/  VIADD R5, R37.reuse, 0xffffff29 ;  /* 0xffffff2925057836 */ /* 0x040fe20000000000 */
[----:B------:R-:W-:Y:S01]  /*1cac0*/  I2FP.F32.S32 R6, R6 ;  /* 0x0000000600067245 */ /* 0x000fe20000201400 */
[----:B------:R-:W-:Y:S01]  /*1cad0*/  VIADD R9, R37, 0xffffff31 ;  /* 0xffffff3125097836 */ /* 0x000fe20000000000 */
[----:B------:R-:W-:-:S02]  /*1cae0*/  FSEL R16, R16, -INF , P4 ;  /* 0xff80000010107808 */ /* 0x000fc40002000000 */
[----:B------:R-:W-:Y:S01]  /*1caf0*/  ISETP.GE.AND P4, PT, R5, R228, PT ;  /* 0x000000e40500720c */ /* 0x000fe20003f86270 */
[----:B------:R-:W-:Y:S01]  /*1cb00*/  FFMA.FTZ R6, -R225, R6, R7 ;  /* 0x00000006e1067223 */ /* 0x000fe20000010107 */
[----:B------:R-:W-:Y:S01]  /*1cb10*/  FSEL R174, R17, -INF , P5 ;  /* 0xff80000011ae7808 */ /* 0x000fe20002800000 */
[----:B------:R-:W-:Y:S01]  /*1cb20*/  HMMA.16816.F32 R152, R136, R10, R152 ;  /* 0x0000000a8898723c */ /* 0x000fe20000001898 */
[----:B------:R-:W-:Y:S02]  /*1cb30*/  FSEL R183, R16, -INF , !P6 ;  /* 0xff80000010b77808 */ /* 0x000fe40007000000 */
[----:B------:R-:W-:Y:S02]  /*1cb40*/  ISETP.GE.AND P6, PT, R5, R224, PT ;  /* 0x000000e00500720c */ /* 0x000fe40003fc6270 */
[----:B------:R-:W-:Y:S02]  /*1cb50*/  FSEL R4, R4, -INF , P4 ;  /* 0xff80000004047808 */ /* 0x000fe40002000000 */
[----:B------:R-:W-:-:S02]  /*1cb60*/  IABS R7, R244 ;  /* 0x000000f400077213 */ /* 0x000fc40000000000 */
[----:B------:R-:W-:Y:S02]  /*1cb70*/  FSEL R174, R174, -INF , !P3 ;  /* 0xff800000aeae7808 */ /* 0x000fe40005800000 */
[----:B------:R-:W-:Y:S02]  /*1cb80*/  IABS R8, R181 ;  /* 0x000000b500087213 */ /* 0x000fe40000000000 */
[C---:B------:R-:W-:Y:S02]  /*1cb90*/  ISETP.GE.AND P5, PT, R5.reuse, R226, PT ;  /* 0x000000e20500720c */ /* 0x040fe40003fa6270 */
[----:B------:R-:W-:Y:S01]  /*1cba0*/  ISETP.GE.AND P3, PT, R5, R227, PT ;  /* 0x000000e30500720c */ /* 0x000fe20003f66270 */
[----:B------:R-:W-:Y:S01]  /*1cbb0*/  VIADD R5, R37, 0xffffff30 ;  /* 0xffffff3025057836 */ /* 0x000fe20000000000 */
[----:B------:R-:W-:Y:S02]  /*1cbc0*/  FSEL R181, R4, -INF , !P6 ;  /* 0xff80000004b57808 */ /* 0x000fe40007000000 */
[----:B------:R-:W-:-:S02]  /*1cbd0*/  I2FP.F32.S32 R7, R7 ;  /* 0x0000000700077245 */ /* 0x000fc40000201400 */
[----:B------:R-:W-:Y:S02]  /*1cbe0*/  IABS R4, R179 ;  /* 0x000000b300047213 */ /* 0x000fe40000000000 */
[----:B------:R-:W-:Y:S01]  /*1cbf0*/  ISETP.GE.AND P4, PT, R5, R228, PT ;  /* 0x000000e40500720c */ /* 0x000fe20003f86270 */
[C---:B------:R-:W-:Y:S01]  /*1cc00*/  FFMA.FTZ R7, -R225.reuse, R7, R156 ;  /* 0x00000007e1077223 */ /* 0x040fe2000001019c */
[----:B------:R-:W-:Y:S02]  /*1cc10*/  I2FP.F32.S32 R4, R4 ;  /* 0x0000000400047245 */ /* 0x000fe40000201400 */
[----:B------:R-:W-:Y:S01]  /*1cc20*/  FSEL R179, R6, -INF , P3 ;  /* 0xff80000006b37808 */ /* 0x000fe20001800000 */
[C---:B--2---:R-:W-:Y:S01]  /*1cc30*/  HMMA.16816.F32 R148, R160.reuse, R12, R148 ;  /* 0x0000000ca094723c */ /* 0x044fe20000001894 */
[----:B------:R-:W-:Y:S01]  /*1cc40*/  IABS R165, R165 ;  /* 0x000000a500a57213 */ /* 0x000fe20000000000 */
[----:B------:R-:W-:Y:S01]  /*1cc50*/  FFMA.FTZ R4, -R225, R4, R158 ;  /* 0x00000004e1047223 */ /* 0x000fe2000001019e */
[----:B------:R-:W-:Y:S01]  /*1cc60*/  I2FP.F32.S32 R6, R8 ;  /* 0x0000000800067245 */ /* 0x000fe20000201400 */
[----:B------:R-:W-:Y:S01]  /*1cc70*/  VIADD R13, R37, 0xffffff38 ;  /* 0xffffff38250d7836 */ /* 0x000fe20000000000 */
[----:B------:R-:W-:Y:S01]  /*1cc80*/  FSEL R179, R179, -INF , !P5 ;  /* 0xff800000b3b37808 */ /* 0x000fe20006800000 */
[----:B------:R-:W-:Y:S01]  /*1cc90*/  IMAD.MOV.U32 R8, RZ, RZ, R165 ;  /* 0x000000ffff087224 */ /* 0x000fe200078e00a5 */
[----:B------:R-:W-:Y:S01]  /*1cca0*/  FSEL R7, R7, -INF , P4 ;  /* 0xff80000007077808 */ /* 0x000fe20002000000 */
[----:B------:R-:W-:Y:S01]  /*1ccb0*/  FFMA.FTZ R157, -R225, R6, R157 ;  /* 0x00000006e19d7223 */ /* 0x000fe2000001019d */
[C---:B------:R-:W-:Y:S01]  /*1ccc0*/  ISETP.GE.AND P6, PT, R5.reuse, R224, PT ;  /* 0x000000e00500720c */ /* 0x040fe20003fc6270 */
[----:B------:R-:W-:Y:S01]  /*1ccd0*/  HMMA.16816.F32 R144, R160, R14, R144 ;  /* 0x0000000ea090723c */ /* 0x000fe20000001890 */
[----:B------:R-:W-:-:S02]  /*1cce0*/  ISETP.GE.AND P5, PT, R5, R227, PT ;  /* 0x000000e30500720c */ /* 0x000fc40003fa6270 */
[----:B------:R-:W-:Y:S02]  /*1ccf0*/  ISETP.GE.AND P3, PT, R5, R226, PT ;  /* 0x000000e20500720c */ /* 0x000fe40003f66270 */
[----:B------:R-:W-:Y:S02]  /*1cd00*/  FSEL R252, R7, -INF , !P6 ;  /* 0xff80000007fc7808 */ /* 0x000fe40007000000 */
[----:B------:R-:W-:Y:S02]  /*1cd10*/  FSEL R165, R4, -INF , P5 ;  /* 0xff80000004a57808 */ /* 0x000fe40002800000 */
[----:B------:R-:W1:Y:S01]  /*1cd20*/  LDSM.16.M88.4 R4, [R0+0xa000] ;  /* 0x00a000000004783b */ /* 0x000e620000000200 */
[----:B------:R-:W-:Y:S02]  /*1cd30*/  I2FP.F32.S32 R8, R8 ;  /* 0x0000000800087245 */ /* 0x000fe40000201400 */
[----:B------:R-:W-:Y:S02]  /*1cd40*/  FSEL R165, R165, -INF , !P3 ;  /* 0xff800000a5a57808 */ /* 0x000fe40005800000 */
[----:B------:R-:W-:Y:S01]  /*1cd50*/  IABS R17, R241 ;  /* 0x000000f100117213 */ /* 0x000fe20000000000 */
[----:B------:R-:W-:Y:S01]  /*1cd60*/  FFMA.FTZ R8, -R225, R8, R159 ;  /* 0x00000008e1087223 */ /* 0x000fe2000001019f */
[----:B------:R-:W-:-:S02]  /*1cd70*/  ISETP.GE.AND P3, PT, R9, R227, PT ;  /* 0x000000e30900720c */ /* 0x000fc40003f66270 */
[----:B------:R-:W-:Y:S02]  /*1cd80*/  IABS R12, R242 ;  /* 0x000000f2000c7213 */ /* 0x000fe40000000000 */
[C---:B------:R-:W-:Y:S02]  /*1cd90*/  ISETP.GE.AND P4, PT, R9.reuse, R228, PT ;  /* 0x000000e40900720c */ /* 0x040fe40003f86270 */
[----:B------:R-:W-:Y:S02]  /*1cda0*/  IABS R243, R243 ;  /* 0x000000f300f37213 */ /* 0x000fe40000000000 */
[----:B------:R-:W-:Y:S02]  /*1cdb0*/  I2FP.F32.S32 R17, R17 ;  /* 0x0000001100117245 */ /* 0x000fe40000201400 */
[----:B------:R-:W-:Y:S02]  /*1cdc0*/  ISETP.GE.AND P5, PT, R9, R226, PT ;  /* 0x000000e20900720c */ /* 0x000fe40003fa6270 */
[----:B------:R-:W-:Y:S01]  /*1cdd0*/  FSEL R175, R8, -INF , P3 ;  /* 0xff80000008af7808 */ /* 0x000fe20001800000 */
[----:B------:R-:W-:Y:S01]  /*1cde0*/  FFMA.FTZ R17, -R225, R17, R154 ;  /* 0x00000011e1117223 */ /* 0x000fe2000001019a */
[----:B------:R-:W-:-:S02]  /*1cdf0*/  I2FP.F32.S32 R12, R12 ;  /* 0x0000000c000c7245 */ /* 0x000fc40000201400 */
[----:B------:R-:W-:Y:S02]  /*1ce00*/  ISETP.GE.AND P6, PT, R9, R224, PT ;  /* 0x000000e00900720c */ /* 0x000fe40003fc6270 */
[----:B------:R-:W-:Y:S01]  /*1ce10*/  FSEL R157, R157, -INF , P4 ;  /* 0xff8000009d9d7808 */ /* 0x000fe20002000000 */
[----:B------:R-:W2:Y:S01]  /*1ce20*/  LDSM.16.M88.4 R8, [R2+0xa800] ;  /* 0x00a800000208783b */ /* 0x000ea20000000200 */
[----:B------:R-:W-:Y:S01]  /*1ce30*/  I2FP.F32.S32 R16, R243 ;  /* 0x000000f300107245 */ /* 0x000fe20000201400 */
[----:B------:R-:W-:Y:S01]  /*1ce40*/  FFMA.FTZ R153, -R225, R12, R153 ;  /* 0x0000000ce1997223 */ /* 0x000fe20000010199 */
[----:B------:R-:W-:Y:S02]  /*1ce50*/  FSEL R175, R175, -INF , !P5 ;  /* 0xff800000afaf7808 */ /* 0x000fe40006800000 */
[----:B------:R-:W-:Y:S01]  /*1ce60*/  IABS R177, R177 ;  /* 0x000000b100b17213 */ /* 0x000fe20000000000 */
[----:B------:R-:W-:Y:S01]  /*1ce70*/  FFMA.FTZ R16, -R225, R16, R152 ;  /* 0x00000010e1107223 */ /* 0x000fe20000010198 */
[----:B------:R-:W-:-:S02]  /*1ce80*/  ISETP.GE.AND P5, PT, R13, R227, PT ;  /* 0x000000e30d00720c */ /* 0x000fc40003fa6270 */
[----:B------:R-:W-:Y:S02]  /*1ce90*/  FSEL R248, R157, -INF , !P6 ;  /* 0xff8000009df87808 */ /* 0x000fe40007000000 */
[C---:B------:R-:W-:Y:S02]  /*1cea0*/  ISETP.GE.AND P4, PT, R13.reuse, R228, PT ;  /* 0x000000e40d00720c */ /* 0x040fe40003f86270 */
[C---:B------:R-:W-:Y:S01]  /*1ceb0*/  ISETP.GE.AND P6, PT, R13.reuse, R224, PT ;  /* 0x000000e00d00720c */ /* 0x040fe20003fc6270 */
[----:B-1----:R-:W-:Y:S01]  /*1cec0*/  HMMA.16816.F32 R148, R136, R4, R148 ;  /* 0x000000048894723c */ /* 0x002fe20000001894 */
[----:B------:R-:W-:Y:S01]  /*1ced0*/  ISETP.GE.AND P3, PT, R13, R226, PT ;  /* 0x000000e20d00720c */ /* 0x000fe20003f66270 */
[----:B------:R-:W-:Y:S01]  /*1cee0*/  VIADD R13, R37, 0xffffff39 ;  /* 0xffffff39250d7836 */ /* 0x000fe20000000000 */
[----:B------:R-:W-:Y:S02]  /*1cef0*/  I2FP.F32.S32 R12, R177 ;  /* 0x000000b1000c7245 */ /* 0x000fe40000201400 */
[----:B------:R-:W-:-:S02]  /*1cf00*/  FSEL R17, R17, -INF , P5 ;  /* 0xff80000011117808 */ /* 0x000fc40002800000 */
[----:B------:R-:W-:Y:S01]  /*1cf10*/  FSEL R16, R16, -INF , P4 ;  /* 0xff80000010107808 */ /* 0x000fe20002000000 */
[----:B------:R-:W-:Y:S01]  /*1cf20*/  FFMA.FTZ R12, -R225, R12, R155 ;  /* 0x0000000ce10c7223 */ /* 0x000fe2000001019b */
[----:B------:R-:W-:Y:S01]  /*1cf30*/  FSEL R177, R17, -INF , !P3 ;  /* 0xff80000011b17808 */ /* 0x000fe20005800000 */
[----:B------:R-:W-:Y:S01]  /*1cf40*/  HMMA.16816.F32 R144, R136, R6, R144 ;  /* 0x000000068890723c */ /* 0x000fe20000001890 */
[C---:B------:R-:W-:Y:S02]  /*1cf50*/  ISETP.GE.AND P3, PT, R13.reuse, R227, PT ;  /* 0x000000e30d00720c */ /* 0x040fe40003f66270 */
[----:B------:R-:W-:Y:S02]  /*1cf60*/  ISETP.GE.AND P4, PT, R13, R228, PT ;  /* 0x000000e40d00720c */ /* 0x000fe40003f86270 */
[----:B------:R-:W-:Y:S02]  /*1cf70*/  IABS R14, R173 ;  /* 0x000000ad000e7213 */ /* 0x000fe40000000000 */
[----:B------:R-:W-:-:S02]  /*1cf80*/  FSEL R250, R16, -INF , !P6 ;  /* 0xff80000010fa7808 */ /* 0x000fc40007000000 */
[----:B------:R-:W-:Y:S02]  /*1cf90*/  IABS R4, R167 ;  /* 0x000000a700047213 */ /* 0x000fe40000000000 */
[C---:B------:R-:W-:Y:S02]  /*1cfa0*/  ISETP.GE.AND P6, PT, R13.reuse, R224, PT ;  /* 0x000000e00d00720c */ /* 0x040fe40003fc6270 */
[----:B------:R-:W-:Y:S01]  /*1cfb0*/  ISETP.GE.AND P5, PT, R13, R226, PT ;  /* 0x000000e20d00720c */ /* 0x000fe20003fa6270 */
[----:B------:R-:W-:Y:S01]  /*1cfc0*/  VIADD R13, R37, 0xffffff40 ;  /* 0xffffff40250d7836 */ /* 0x000fe20000000000 */
[----:B------:R-:W-:Y:S01]  /*1cfd0*/  FSEL R167, R12, -INF , P3 ;  /* 0xff8000000ca77808 */ /* 0x000fe20001800000 */
[----:B--2---:R-:W-:Y:S01]  /*1cfe0*/  HMMA.16816.F32 R140, R160, R8, R140 ;  /* 0x00000008a08c723c */ /* 0x004fe2000000188c */
[----:B------:R-:W-:Y:S01]  /*1cff0*/  FSEL R153, R153, -INF , P4 ;  /* 0xff80000099997808 */ /* 0x000fe20002000000 */
[----:B------:R-:W-:Y:S01]  /*1d000*/  VIADD R9, R37, 0xffffff48 ;  /* 0xffffff4825097836 */ /* 0x000fe20000000000 */
[----:B------:R-:W-:-:S02]  /*1d010*/  I2FP.F32.S32 R12, R14 ;  /* 0x0000000e000c7245 */ /* 0x000fc40000201400 */
[----:B------:R-:W-:Y:S02]  /*1d020*/  FSEL R173, R153, -INF , !P6 ;  /* 0xff80000099ad7808 */ /* 0x000fe40007000000 */
[----:B------:R-:W-:Y:S01]  /*1d030*/  FSEL R167, R167, -INF , !P5 ;  /* 0xff800000a7a77808 */ /* 0x000fe20006800000 */
[----:B------:R-:W-:Y:S01]  /*1d040*/  FFMA.FTZ R149, -R225, R12, R149 ;  /* 0x0000000ce1957223 */ /* 0x000fe20000010195 */
[C---:B------:R-:W-:Y:S01]  /*1d050*/  ISETP.GE.AND P4, PT, R13.reuse, R228, PT ;  /* 0x000000e40d00720c */ /* 0x040fe20003f86270 */
[----:B------:R-:W-:Y:S01]  /*1d060*/  HMMA.16816.F32 R168, R160, R10, R168 ;  /* 0x0000000aa0a8723c */ /* 0x000fe200000018a8 */
[C---:B------:R-:W-:Y:S02]  /*1d070*/  ISETP.GE.AND P6, PT, R13.reuse, R224, PT ;  /* 0x000000e00d00720c */ /* 0x040fe40003fc6270 */
[C---:B------:R-:W-:Y:S02]  /*1d080*/  ISETP.GE.AND P3, PT, R13.reuse, R226, PT ;  /* 0x000000e20d00720c */ /* 0x040fe40003f66270 */
[----:B------:R-:W-:-:S02]  /*1d090*/  ISETP.GE.AND P5, PT, R13, R227, PT ;  /* 0x000000e30d00720c */ /* 0x000fc40003fa6270 */
[----:B------:R-:W1:Y:S01]  /*1d0a0*/  LDSM.16.M88.4 R12, [R0+0xa800] ;  /* 0x00a80000000c783b */ /* 0x000e620000000200 */
[----:B------:R-:W-:Y:S02]  /*1d0b0*/  IABS R5, R240 ;  /* 0x000000f000057213 */ /* 0x000fe40000000000 */
[----:B------:R-:W-:Y:S02]  /*1d0c0*/  I2FP.F32.S32 R4, R4 ;  /* 0x0000000400047245 */ /* 0x000fe40000201400 */
[----:B------:R-:W-:Y:S02]  /*1d0d0*/  I2FP.F32.S32 R5, R5 ;  /* 0x0000000500057245 */ /* 0x000fe40000201400 */
[----:B------:R-:W-:Y:S01]  /*1d0e0*/  IABS R234, R234 ;  /* 0x000000ea00ea7213 */ /* 0x000fe20000000000 */
[C---:B------:R-:W-:Y:S01]  /*1d0f0*/  FFMA.FTZ R150, -R225.reuse, R4, R150 ;  /* 0x00000004e1967223 */ /* 0x040fe20000010196 */
[----:B------:R-:W-:Y:S01]  /*1d100*/  IABS R17, R236 ;  /* 0x000000ec00117213 */ /* 0x000fe20000000000 */
[----:B------:R-:W-:Y:S01]  /*1d110*/  FFMA.FTZ R148, -R225, R5, R148 ;  /* 0x00000005e1947223 */ /* 0x000fe20000010194 */
[----:B------:R-:W-:Y:S01]  /*1d120*/  VIADD R5, R37, 0xffffff41 ;  /* 0xffffff4125057836 */ /* 0x000fe20000000000 */
[----:B------:R-:W-:Y:S01]  /*1d130*/  IABS R8, R239 ;  /* 0x000000ef00087213 */ /* 0x000fe20000000000 */
[----:B------:R-:W-:Y:S01]  /*1d140*/  IMAD.MOV.U32 R4, RZ, RZ, R234 ;  /* 0x000000ffff047224 */ /* 0x000fe200078e00ea */
        /* <DEDUP_REMOVED lines=10> */
[----:B------:R-:W-:Y:S02]  /*1d1f0*/  IABS R5, R238 ;  /* 0x000000ee00057213 */ /* 0x000fe40000000000 */
[----:B------:R-:W-:Y:S02]  /*1d200*/  FSEL R244, R4, -INF , P3 ;  /* 0xff80000004f47808 */ /* 0x000fe40001800000 */
[----:B------:R-:W-:Y:S02]  /*1d210*/  I2FP.F32.S32 R16, R5 ;  /* 0x0000000500107245 */ /* 0x000fe40000201400 */
[----:B------:R-:W2:Y:S01]  /*1d220*/  LDSM.16.M88.4 R4, [R2+0xb000] ;  /* 0x00b000000204783b */ /* 0x000ea20000000200 */
[----:B------:R-:W-:Y:S01]  /*1d230*/  I2FP.F32.S32 R17, R17 ;  /* 0x0000001100117245 */ /* 0x000fe20000201400 */
[C---:B-1----:R-:W-:Y:S01]  /*1d240*/  HMMA.16816.F32 R140, R136.reuse, R12, R140 ;  /* 0x0000000c888c723c */ /* 0x042fe2000000188c */
[----:B------:R-:W-:Y:S01]  /*1d250*/  I2FP.F32.S32 R8, R8 ;  /* 0x0000000800087245 */ /* 0x000fe20000201400 */
[----:B------:R-:W-:Y:S01]  /*1d260*/  FFMA.FTZ R16, -R225, R16, R144 ;  /* 0x00000010e1107223 */ /* 0x000fe20000010190 */
[----:B------:R-:W-:Y:S01]  /*1d270*/  FSEL R149, R149, -INF , P4 ;  /* 0xff80000095957808 */ /* 0x000fe20002000000 */
[C---:B------:R-:W-:Y:S01]  /*1d280*/  FFMA.FTZ R17, -R225.reuse, R17, R146 ;  /* 0x00000011e1117223 */ /* 0x040fe20000010192 */
[----:B------:R-:W-:Y:S01]  /*1d290*/  FSEL R244, R244, -INF , !P5 ;  /* 0xff800000f4f47808 */ /* 0x000fe20006800000 */
[----:B------:R-:W-:Y:S01]  /*1d2a0*/  FFMA.FTZ R145, -R225, R8, R145 ;  /* 0x00000008e1917223 */ /* 0x000fe20000010191 */
[----:B------:R-:W-:Y:S01]  /*1d2b0*/  IABS R232, R232 ;  /* 0x000000e800e87213 */ /* 0x000fe20000000000 */
[----:B------:R-:W-:Y:S01]  /*1d2c0*/  HMMA.16816.F32 R168, R136, R14, R168 ;  /* 0x0000000e88a8723c */ /* 0x000fe200000018a8 */
[----:B------:R-:W-:-:S02]  /*1d2d0*/  ISETP.GE.AND P5, PT, R9, R227, PT ;  /* 0x000000e30900720c */ /* 0x000fc40003fa6270 */
[----:B------:R-:W-:Y:S02]  /*1d2e0*/  FSEL R238, R149, -INF , !P6 ;  /* 0xff80000095ee7808 */ /* 0x000fe40007000000 */
        /* <DEDUP_REMOVED lines=9> */
[----:B------:R-:W-:Y:S02]  /*1d380*/  ISETP.GE.AND P3, PT, R9, R227, PT ;  /* 0x000000e30900720c */ /* 0x000fe40003f66270 */
[----:B------:R-:W-:Y:S02]  /*1d390*/  IABS R202, R202 ;  /* 0x000000ca00ca7213 */ /* 0x000fe40000000000 */
[----:B------:R-:W-:Y:S02]  /*1d3a0*/  IABS R11, R230 ;  /* 0x000000e6000b7213 */ /* 0x000fe40000000000 */
[----:B------:R-:W-:-:S02]  /*1d3b0*/  FSEL R242, R16, -INF , !P6 ;  /* 0xff80000010f27808 */ /* 0x000fc40007000000 */
[----:B------:R-:W-:Y:S01]  /*1d3c0*/  FSEL R232, R8, -INF , P3 ;  /* 0xff80000008e87808 */ /* 0x000fe20001800000 */
[----:B------:R-:W-:Y:S01]  /*1d3d0*/  IMAD.MOV.U32 R8, RZ, RZ, R202 ;  /* 0x000000ffff087224 */ /* 0x000fe200078e00ca */
[C---:B------:R-:W-:Y:S01]  /*1d3e0*/  ISETP.GE.AND P4, PT, R9.reuse, R228, PT ;  /* 0x000000e40900720c */ /* 0x040fe20003f86270 */
[C---:B--2---:R-:W-:Y:S01]  /*1d3f0*/  HMMA.16816.F32 R64, R160.reuse, R4, R64 ;  /* 0x00000004a040723c */ /* 0x044fe20000001840 */
[----:B------:R-:W-:Y:S01]  /*1d400*/  ISETP.GE.AND P6, PT, R9, R224, PT ;  /* 0x000000e00900720c */ /* 0x000fe20003fc6270 */
[----:B------:R-:W-:Y:S01]  /*1d410*/  VIADD R5, R37, 0xffffff51 ;  /* 0xffffff5125057836 */ /* 0x000fe20000000000 */
[----:B------:R-:W-:Y:S01]  /*1d420*/  ISETP.GE.AND P5, PT, R9, R226, PT ;  /* 0x000000e20900720c */ /* 0x000fe20003fa6270 */
[----:B------:R-:W-:Y:S01]  /*1d430*/  VIADD R9, R37, 0xffffff50 ;  /* 0xffffff5025097836 */ /* 0x000fe20000000000 */
[----:B------:R-:W-:Y:S02]  /*1d440*/  I2FP.F32.S32 R11, R11 ;  /* 0x0000000b000b7245 */ /* 0x000fe40000201400 */
[----:B------:R-:W-:Y:S01]  /*1d450*/  FSEL R145, R145, -INF , P4 ;  /* 0xff80000091917808 */ /* 0x000fe20002000000 */
[----:B------:R-:W-:Y:S01]  /*1d460*/  HMMA.16816.F32 R56, R160, R6, R56 ;  /* 0x00000006a038723c */ /* 0x000fe20000001838 */
[----:B------:R-:W-:Y:S01]  /*1d470*/  I2FP.F32.S32 R8, R8 ;  /* 0x0000000800087245 */ /* 0x000fe20000201400 */
[----:B------:R-:W-:Y:S01]  /*1d480*/  FFMA.FTZ R11, -R225, R11, R140 ;  /* 0x0000000be10b7223 */ /* 0x000fe2000001018c */
[----:B------:R-:W-:-:S02]  /*1d490*/  ISETP.GE.AND P4, PT, R9, R228, PT ;  /* 0x000000e40900720c */ /* 0x000fc40003f86270 */
[----:B------:R-:W-:Y:S01]  /*1d4a0*/  IABS R10, R204 ;  /* 0x000000cc000a7213 */ /* 0x000fe20000000000 */
[----:B------:R-:W-:Y:S01]  /*1d4b0*/  FFMA.FTZ R8, -R225, R8, R142 ;  /* 0x00000008e1087223 */ /* 0x000fe2000001018e */
[----:B------:R-:W-:Y:S02]  /*1d4c0*/  IABS R200, R200 ;  /* 0x000000c800c87213 */ /* 0x000fe40000000000 */
[----:B------:R-:W-:Y:S02]  /*1d4d0*/  FSEL R236, R145, -INF , !P6 ;  /* 0xff80000091ec7808 */ /* 0x000fe40007000000 */
[----:B------:R-:W-:Y:S01]  /*1d4e0*/  I2FP.F32.S32 R10, R10 ;  /* 0x0000000a000a7245 */ /* 0x000fe20000201400 */
[----:B------:R-:W-:Y:S01]  /*1d4f0*/  IMAD.MOV.U32 R4, RZ, RZ, R200 ;  /* 0x000000ffff047224 */ /* 0x000fe200078e00c8 */
[----:B------:R-:W-:Y:S02]  /*1d500*/  FSEL R232, R232, -INF , !P5 ;  /* 0xff800000e8e87808 */ /* 0x000fe40006800000 */
[----:B------:R-:W-:Y:S01]  /*1d510*/  FSEL R11, R11, -INF , P4 ;  /* 0xff8000000b0b7808 */ /* 0x000fe20002000000 */
[----:B------:R-:W-:Y:S01]  /*1d520*/  FFMA.FTZ R141, -R225, R10, R141 ;  /* 0x0000000ae18d7223 */ /* 0x000fe2000001018d */
[----:B------:R-:W-:-:S02]  /*1d530*/  ISETP.GE.AND P6, PT, R9, R224, PT ;  /* 0x000000e00900720c */ /* 0x000fc40003fc6270 */
[C---:B------:R-:W-:Y:S02]  /*1d540*/  ISETP.GE.AND P5, PT, R9.reuse, R227, PT ;  /* 0x000000e30900720c */ /* 0x040fe40003fa6270 */
[----:B------:R-:W-:Y:S02]  /*1d550*/  ISETP.GE.AND P3, PT, R9, R226, PT ;  /* 0x000000e20900720c */ /* 0x000fe40003f66270 */
[----:B------:R-:W-:Y:S02]  /*1d560*/  FSEL R200, R11, -INF , !P6 ;  /* 0xff8000000bc87808 */ /* 0x000fe40007000000 */
[----:B------:R-:W-:Y:S02]  /*1d570*/  FSEL R202, R8, -INF , P5 ;  /* 0xff80000008ca7808 */ /* 0x000fe40002800000 */
[----:B------:R-:W1:Y:S01]  /*1d580*/  LDSM.16.M88.4 R8, [R0+0xb000] ;  /* 0x00b000000008783b */ /* 0x000e620000000200 */
[----:B------:R-:W-:Y:S02]  /*1d590*/  I2FP.F32.S32 R4, R4 ;  /* 0x0000000400047245 */ /* 0x000fe40000201400 */
[----:B------:R-:W-:-:S02]  /*1d5a0*/  FSEL R202, R202, -INF , !P3 ;  /* 0xff800000caca7808 */ /* 0x000fc40005800000 */
[----:B------:R-:W-:Y:S01]  /*1d5b0*/  IABS R12, R192 ;  /* 0x000000c0000c7213 */ /* 0x000fe20000000000 */
[----:B------:R-:W-:Y:S01]  /*1d5c0*/  FFMA.FTZ R4, -R225, R4, R143 ;  /* 0x00000004e1047223 */ /* 0x000fe2000001018f */
[----:B------:R-:W-:Y:S02]  /*1d5d0*/  IABS R17, R182 ;  /* 0x000000b600117213 */ /* 0x000fe40000000000 */
[C---:B------:R-:W-:Y:S02]  /*1d5e0*/  ISETP.GE.AND P3, PT, R5.reuse, R227, PT ;  /* 0x000000e30500720c */ /* 0x040fe40003f66270 */
[C---:B------:R-:W-:Y:S02]  /*1d5f0*/  ISETP.GE.AND P4, PT, R5.reuse, R228, PT ;  /* 0x000000e40500720c */ /* 0x040fe40003f86270 */
[C---:B------:R-:W-:Y:S02]  /*1d600*/  ISETP.GE.AND P6, PT, R5.reuse, R224, PT ;  /* 0x000000e00500720c */ /* 0x040fe40003fc6270 */
[----:B------:R-:W-:Y:S01]  /*1d610*/  ISETP.GE.AND P5, PT, R5, R226, PT ;  /* 0x000000e20500720c */ /* 0x000fe20003fa6270 */
[----:B------:R-:W-:Y:S01]  /*1d620*/  VIADD R5, R37, 0xffffff58 ;  /* 0xffffff5825057836 */ /* 0x000fe20000000000 */
[----:B------:R-:W-:-:S02]  /*1d630*/  IABS R194, R194 ;  /* 0x000000c200c27213 */ /* 0x000fc40000000000 */
[----:B------:R-:W-:Y:S02]  /*1d640*/  I2FP.F32.S32 R16, R12 ;  /* 0x0000000c00107245 */ /* 0x000fe40000201400 */
[----:B------:R-:W-:Y:S01]  /*1d650*/  I2FP.F32.S32 R17, R17 ;  /* 0x0000001100117245 */ /* 0x000fe20000201400 */
[----:B------:R2:W3:Y:S01]  /*1d660*/  LDSM.16.M88.4 R12, [R2+0xb800] ;  /* 0x00b80000020c783b */ /* 0x0004e20000000200 */
[----:B------:R-:W-:Y:S01]  /*1d670*/  FSEL R230, R4, -INF , P3 ;  /* 0xff80000004e67808 */ /* 0x000fe20001800000 */
[----:B------:R-:W-:Y:S01]  /*1d680*/  IMAD.MOV.U32 R4, RZ, RZ, R194 ;  /* 0x000000ffff047224 */ /* 0x000fe200078e00c2 */
[----:B------:R-:W-:Y:S01]  /*1d690*/  FSEL R141, R141, -INF , P4 ;  /* 0xff8000008d8d7808 */ /* 0x000fe20002000000 */
[C---:B------:R-:W-:Y:S01]  /*1d6a0*/  FFMA.FTZ R16, -R225.reuse, R16, R168 ;  /* 0x00000010e1107223 */ /* 0x040fe200000101a8 */
[----:B------:R-:W-:Y:S01]  /*1d6b0*/  FSEL R230, R230, -INF , !P5 ;  /* 0xff800000e6e67808 */ /* 0x000fe20006800000 */
[----:B------:R-:W-:Y:S01]  /*1d6c0*/  FFMA.FTZ R17, -R225, R17, R170 ;  /* 0x00000011e1117223 */ /* 0x000fe200000101aa */
[----:B------:R-:W-:-:S02]  /*1d6d0*/  ISETP.GE.AND P4, PT, R5, R228, PT ;  /* 0x000000e40500720c */ /* 0x000fc40003f86270 */
[----:B------:R-:W-:Y:S02]  /*1d6e0*/  ISETP.GE.AND P5, PT, R5, R227, PT ;  /* 0x000000e30500720c */ /* 0x000fe40003fa6270 */
[----:B------:R-:W-:Y:S02]  /*1d6f0*/  FSEL R192, R141, -INF , !P6 ;  /* 0xff8000008dc07808 */ /* 0x000fe40007000000 */
[C---:B------:R-:W-:Y:S02]  /*1d700*/  ISETP.GE.AND P6, PT, R5.reuse, R224, PT ;  /* 0x000000e00500720c */ /* 0x040fe40003fc6270 */
[----:B------:R-:W-:Y:S01]  /*1d710*/  ISETP.GE.AND P3, PT, R5, R226, PT ;  /* 0x000000e20500720c */ /* 0x000fe20003f66270 */
[C---:B------:R-:W-:Y:S01]  /*1d720*/  VIADD R5, R37.reuse, 0xffffff59 ;  /* 0xffffff5925057836 */ /* 0x040fe20000000000 */
[----:B------:R-:W-:Y:S01]  /*1d730*/  I2FP.F32.S32 R4, R4 ;  /* 0x0000000400047245 */ /* 0x000fe20000201400 */
[----:B-1----:R-:W-:Y:S01]  /*1d740*/  HMMA.16816.F32 R64, R136, R8, R64 ;  /* 0x000000088840723c */ /* 0x002fe20000001840 */
[----:B------:R-:W-:Y:S01]  /*1d750*/  FSEL R16, R16, -INF , P4 ;  /* 0xff80000010107808 */ /* 0x000fe20002000000 */
[----:B------:R-:W-:Y:S01]  /*1d760*/  VIADD R9, R37, 0xffffff61 ;  /* 0xffffff6125097836 */ /* 0x000fe20000000000 */
[----:B------:R-:W-:Y:S01]  /*1d770*/  FSEL R17, R17, -INF , P5 ;  /* 0xff80000011117808 */ /* 0x000fe20002800000 */
[----:B------:R-:W-:Y:S01]  /*1d780*/  FFMA.FTZ R169, -R225, R4, R169 ;  /* 0x00000004e1a97223 */ /* 0x000fe200000101a9 */
[----:B------:R-:W-:-:S02]  /*1d790*/  IABS R180, R180 ;  /* 0x000000b400b47213 */ /* 0x000fc40000000000 */
[----:B------:R-:W-:Y:S01]  /*1d7a0*/  IABS R6, R166 ;  /* 0x000000a600067213 */ /* 0x000fe20000000000 */
[----:B------:R-:W-:Y:S01]  /*1d7b0*/  HMMA.16816.F32 R56, R136, R10, R56 ;  /* 0x0000000a8838723c */ /* 0x000fe20000001838 */
[----:B------:R-:W-:Y:S02]  /*1d7c0*/  FSEL R194, R16, -INF , !P6 ;  /* 0xff80000010c27808 */ /* 0x000fe40007000000 */
[----:B------:R-:W-:Y:S02]  /*1d7d0*/  FSEL R204, R17, -INF , !P3 ;  /* 0xff80000011cc7808 */ /* 0x000fe40005800000 */
[C---:B------:R-:W-:Y:S02]  /*1d7e0*/  ISETP.GE.AND P4, PT, R5.reuse, R228, PT ;  /* 0x000000e40500720c */ /* 0x040fe40003f86270 */
[C---:B------:R-:W-:Y:S02]  /*1d7f0*/  ISETP.GE.AND P6, PT, R5.reuse, R224, PT ;  /* 0x000000e00500720c */ /* 0x040fe40003fc6270 */
[----:B------:R-:W-:-:S02]  /*1d800*/  ISETP.GE.AND P5, PT, R5, R226, PT ;  /* 0x000000e20500720c */ /* 0x000fc40003fa6270 */
[----:B--2---:R-:W-:Y:S02]  /*1d810*/  I2FP.F32.S32 R2, R180 ;  /* 0x000000b400027245 */ /* 0x004fe40000201400 */
[----:B------:R-:W-:Y:S01]  /*1d820*/  ISETP.GE.AND P3, PT, R5, R227, PT ;  /* 0x000000e30500720c */ /* 0x000fe20003f66270 */
[----:B------:R-:W-:Y:S01]  /*1d830*/  VIADD R5, R37, 0xffffff60 ;  /* 0xffffff6025057836 */ /* 0x000fe20000000000 */
[----:B------:R-:W-:Y:S01]  /*1d840*/  I2FP.F32.S32 R6, R6 ;  /* 0x0000000600067245 */ /* 0x000fe20000201400 */
[----:B------:R-:W-:Y:S01]  /*1d850*/  FFMA.FTZ R2, -R225, R2, R171 ;  /* 0x00000002e1027223 */ /* 0x000fe200000101ab */
[----:B------:R-:W-:Y:S01]  /*1d860*/  FSEL R169, R169, -INF , P4 ;  /* 0xff800000a9a97808 */ /* 0x000fe20002000000 */
[----:B---3--:R-:W-:Y:S01]  /*1d870*/  HMMA.16816.F32 R52, R160, R12, R52 ;  /* 0x0000000ca034723c */ /* 0x008fe20000001834 */
[----:B------:R-:W-:Y:S01]  /*1d880*/  ISETP.GE.AND P4, PT, R5, R228, PT ;  /* 0x000000e40500720c */ /* 0x000fe20003f86270 */
[----:B------:R-:W-:Y:S01]  /*1d890*/  FFMA.FTZ R6, -R225, R6, R64 ;  /* 0x00000006e1067223 */ /* 0x000fe20000010140 */
[----:B------:R-:W-:-:S02]  /*1d8a0*/  IABS R4, R164 ;  /* 0x000000a400047213 */ /* 0x000fc40000000000 */
[----:B------:R-:W-:Y:S02]  /*1d8b0*/  FSEL R182, R169, -INF , !P6 ;  /* 0xff800000a9b67808 */ /* 0x000fe40007000000 */
[----:B------:R-:W-:Y:S01]  /*1d8c0*/  FSEL R180, R2, -INF , P3 ;  /* 0xff80000002b47808 */ /* 0x000fe20001800000 */
[----:B------:R-:W-:Y:S01]  /*1d8d0*/  HMMA.16816.F32 R48, R160, R14, R48 ;  /* 0x0000000ea030723c */ /* 0x000fe20000001830 */
[----:B------:R-:W-:Y:S02]  /*1d8e0*/  I2FP.F32.S32 R4, R4 ;  /* 0x0000000400047245 */ /* 0x000fe40000201400 */
[----:B------:R-:W-:Y:S02]  /*1d8f0*/  FSEL R6, R6, -INF , P4 ;  /* 0xff80000006067808 */ /* 0x000fe40002000000 */
[----:B------:R-:W-:Y:S01]  /*1d900*/  ISETP.GE.AND P6, PT, R5, R224, PT ;  /* 0x000000e00500720c */ /* 0x000fe20003fc6270 */
[----:B------:R-:W-:Y:S01]  /*1d910*/  FFMA.FTZ R65, -R225, R4, R65 ;  /* 0x00000004e1417223 */ /* 0x000fe20000010141 */
[----:B------:R-:W-:-:S02]  /*1d920*/  FSEL R180, R180, -INF , !P5 ;  /* 0xff800000b4b47808 */ /* 0x000fc40006800000 */
[C---:B------:R-:W-:Y:S02]  /*1d930*/  ISETP.GE.AND P3, PT, R5.reuse, R226, PT ;  /* 0x000000e20500720c */ /* 0x040fe40003f66270 */
[----:B------:R-:W-:Y:S02]  /*1d940*/  ISETP.GE.AND P5, PT, R5, R227, PT ;  /* 0x000000e30500720c */ /* 0x000fe40003fa6270 */
[----:B------:R-:W-:Y:S02]  /*1d950*/  FSEL R166, R6, -INF , !P6 ;  /* 0xff80000006a67808 */ /* 0x000fe40007000000 */
[----:B------:R1:W2:Y:S01]  /*1d960*/  LDSM.16.M88.4 R4, [R0+0xb800] ;  /* 0x00b800000004783b */ /* 0x0002a20000000200 */
[----:B------:R-:W-:Y:S01]  /*1d970*/  IABS R47, R47 ;  /* 0x0000002f002f7213 */ /* 0x000fe20000000000 */
[----:B------:R-:W-:-:S04]  /*1d980*/  DEPBAR.LE SB0, 0x0 ;  /* 0x000080000000791a */ /* 0x000fc80000000000 */
[----:B------:R-:W-:Y:S01]  /*1d990*/  IMAD.MOV.U32 R2, RZ, RZ, R47 ;  /* 0x000000ffff027224 */ /* 0x000fe200078e002f */
[----:B------:R-:W-:Y:S02]  /*1d9a0*/  IABS R46, R46 ;  /* 0x0000002e002e7213 */ /* 0x000fe40000000000 */
[----:B------:R-:W-:Y:S02]  /*1d9b0*/  IABS R11, R44 ;  /* 0x0000002c000b7213 */ /* 0x000fe40000000000 */
[----:B------:R-:W-:Y:S02]  /*1d9c0*/  I2FP.F32.S32 R2, R2 ;  /* 0x0000000200027245 */ /* 0x000fe40000201400 */
[C---:B------:R-:W-:Y:S02]  /*1d9d0*/  ISETP.GE.AND P4, PT, R9.reuse, R228, PT ;  /* 0x000000e40900720c */ /* 0x040fe40003f86270 */
[----:B------:R-:W-:Y:S01]  /*1d9e0*/  ISETP.GE.AND P6, PT, R9, R224, PT ;  /* 0x000000e00900720c */ /* 0x000fe20003fc6270 */
[----:B------:R-:W-:Y:S01]  /*1d9f0*/  FFMA.FTZ R2, -R225, R2, R66 ;  /* 0x00000002e1027223 */ /* 0x000fe20000010142 */
[----:B------:R-:W-:-:S02]  /*1da00*/  I2FP.F32.S32 R11, R11 ;  /* 0x0000000b000b7245 */ /* 0x000fc40000201400 */
[----:B------:R-:W-:Y:S02]  /*1da10*/  IABS R8, R45 ;  /* 0x0000002d00087213 */ /* 0x000fe40000000000 */
[----:B------:R-:W-:Y:S01]  /*1da20*/  FSEL R170, R2, -INF , P5 ;  /* 0xff80000002aa7808 */ /* 0x000fe20002800000 */
[----:B------:R-:W-:Y:S01]  /*1da30*/  FFMA.FTZ R11, -R225, R11, R58 ;  /* 0x0000000be10b7223 */ /* 0x000fe2000001013a */
[----:B------:R-:W-:Y:S02]  /*1da40*/  I2FP.F32.S32 R2, R46 ;  /* 0x0000002e00027245 */ /* 0x000fe40000201400 */
[----:B------:R-:W-:Y:S02]  /*1da50*/  FSEL R170, R170, -INF , !P3 ;  /* 0xff800000aaaa7808 */ /* 0x000fe40005800000 */
[----:B------:R-:W-:Y:S01]  /*1da60*/  ISETP.GE.AND P3, PT, R9, R227, PT ;  /* 0x000000e30900720c */ /* 0x000fe20003f66270 */
[----:B------:R-:W-:Y:S01]  /*1da70*/  FFMA.FTZ R2, -R225, R2, R67 ;  /* 0x00000002e1027223 */ /* 0x000fe20000010143 */
[----:B-1----:R-:W-:-:S02]  /*1da80*/  IABS R0, R43 ;  /* 0x0000002b00007213 */ /* 0x002fc40000000000 */
[----:B------:R-:W-:Y:S01]  /*1da90*/  ISETP.GE.AND P5, PT, R9, R226, PT ;  /* 0x000000e20900720c */ /* 0x000fe20003fa6270 */
[----:B------:R-:W-:Y:S01]  /*1daa0*/  VIADD R9, R37, 0xffffff68 ;  /* 0xffffff6825097836 */ /* 0x000fe20000000000 */
[----:B------:R-:W-:Y:S02]  /*1dab0*/  FSEL R168, R2, -INF , P3 ;  /* 0xff80000002a87808 */ /* 0x000fe40001800000 */
[----:B------:R-:W-:Y:S02]  /*1dac0*/  I2FP.F32.S32 R0, R0 ;  /* 0x0000000000007245 */ /* 0x000fe40000201400 */
[----:B------:R-:W-:Y:S02]  /*1dad0*/  FSEL R65, R65, -INF , P4 ;  /* 0xff80000041417808 */ /* 0x000fe40002000000 */
[----:B------:R-:W-:Y:S01]  /*1dae0*/  I2FP.F32.S32 R2, R8 ;  /* 0x0000000800027245 */ /* 0x000fe20000201400 */
[----:B--2---:R-:W-:Y:S01]  /*1daf0*/  HMMA.16816.F32 R52, R136, R4, R52 ;  /* 0x000000048834723c */ /* 0x004fe20000001834 */
[----:B------:R-:W-:Y:S01]  /*1db00*/  FSEL R168, R168, -INF , !P5 ;  /* 0xff800000a8a87808 */ /* 0x000fe20006800000 */
[C---:B------:R-:W-:Y:S01]  /*1db10*/  FFMA.FTZ R57, -R225.reuse, R0, R57 ;  /* 0x00000000e1397223 */ /* 0x040fe20000010139 */
[----:B------:R-:W-:Y:S01]  /*1db20*/  IABS R42, R42 ;  /* 0x0000002a002a7213 */ /* 0x000fe20000000000 */
[----:B------:R-:W-:Y:S01]  /*1db30*/  FFMA.FTZ R2, -R225, R2, R56 ;  /* 0x00000002e1027223 */ /* 0x000fe20000010138 */
[----:B------:R-:W-:-:S02]  /*1db40*/  ISETP.GE.AND P5, PT, R9, R227, PT ;  /* 0x000000e30900720c */ /* 0x000fc40003fa6270 */
[----:B------:R-:W-:Y:S01]  /*1db50*/  FSEL R164, R65, -INF , !P6 ;  /* 0xff80000041a47808 */ /* 0x000fe20007000000 */
[----:B------:R-:W-:Y:S01]  /*1db60*/  HMMA.16816.F32 R48, R136, R6, R48 ;  /* 0x000000068830723c */ /* 0x000fe20000001830 */
        /* <DEDUP_REMOVED lines=13> */
[C---:B------:R-:W-:Y:S02]  /*1dc40*/  ISETP.GE.AND P5, PT, R9.reuse, R226, PT ;  /* 0x000000e20900720c */ /* 0x040fe40003fa6270 */
[----:B------:R-:W-:Y:S02]  /*1dc50*/  FSEL R0, R0, -INF , P3 ;  /* 0xff80000000007808 */ /* 0x000fe40001800000 */
[C---:B------:R-:W-:Y:S02]  /*1dc60*/  ISETP.GE.AND P4, PT, R9.reuse, R228, PT ;  /* 0x000000e40900720c */ /* 0x040fe40003f86270 */
[----:B------:R-:W-:Y:S01]  /*1dc70*/  ISETP.GE.AND P6, PT, R9, R224, PT ;  /* 0x000000e00900720c */ /* 0x000fe20003fc6270 */
[----:B------:R-:W-:Y:S01]  /*1dc80*/  VIADD R9, R37, 0xffffff70 ;  /* 0xffffff7025097836 */ /* 0x000fe20000000000 */
[----:B------:R-:W-:Y:S02]  /*1dc90*/  IABS R39, R39 ;  /* 0x0000002700277213 */ /* 0x000fe40000000000 */
[----:B------:R-:W-:-:S02]  /*1dca0*/  I2FP.F32.S32 R41, R41 ;  /* 0x0000002900297245 */ /* 0x000fc40000201400 */
[----:B------:R-:W-:Y:S02]  /*1dcb0*/  I2FP.F32.S32 R5, R40 ;  /* 0x0000002800057245 */ /* 0x000fe40000201400 */
[----:B------:R-:W-:Y:S01]  /*1dcc0*/  FSEL R156, R0, -INF , !P5 ;  /* 0xff800000009c7808 */ /* 0x000fe20006800000 */
[C---:B------:R-:W-:Y:S01]  /*1dcd0*/  FFMA.FTZ R41, -R225.reuse, R41, R52 ;  /* 0x00000029e1297223 */ /* 0x040fe20000010134 */
[----:B------:R-:W-:Y:S01]  /*1dce0*/  I2FP.F32.S32 R0, R39 ;  /* 0x0000002700007245 */ /* 0x000fe20000201400 */
[----:B------:R-:W-:Y:S01]  /*1dcf0*/  FFMA.FTZ R54, -R225, R5, R54 ;  /* 0x00000005e1367223 */ /* 0x000fe20000010136 */
[----:B------:R-:W-:Y:S01]  /*1dd00*/  FSEL R57, R57, -INF , P4 ;  /* 0xff80000039397808 */ /* 0x000fe20002000000 */
[----:B------:R-:W-:Y:S01]  /*1dd10*/  VIADD R5, R37, 0xffffff71 ;  /* 0xffffff7125057836 */ /* 0x000fe20000000000 */
[----:B------:R-:W-:Y:S01]  /*1dd20*/  IABS R38, R38 ;  /* 0x0000002600267213 */ /* 0x000fe20000000000 */
[----:B------:R-:W-:Y:S01]  /*1dd30*/  FFMA.FTZ R53, -R225, R0, R53 ;  /* 0x00000000e1357223 */ /* 0x000fe20000010135 */
[----:B------:R-:W-:-:S02]  /*1dd40*/  ISETP.GE.AND P4, PT, R9, R228, PT ;  /* 0x000000e40900720c */ /* 0x000fc40003f86270 */
[----:B------:R-:W-:Y:S02]  /*1dd50*/  ISETP.GE.AND P5, PT, R9, R227, PT ;  /* 0x000000e30900720c */ /* 0x000fe40003fa6270 */
[----:B------:R-:W-:Y:S02]  /*1dd60*/  FSEL R158, R57, -INF , !P6 ;  /* 0xff800000399e7808 */ /* 0x000fe40007000000 */
[----:B------:R-:W-:Y:S02]  /*1dd70*/  I2FP.F32.S32 R4, R38 ;  /* 0x0000002600047245 */ /* 0x000fe40000201400 */
[C---:B------:R-:W-:Y:S02]  /*1dd80*/  ISETP.GE.AND P6, PT, R9.reuse, R224, PT ;  /* 0x000000e00900720c */ /* 0x040fe40003fc6270 */
[----:B------:R-:W-:Y:S01]  /*1dd90*/  ISETP.GE.AND P3, PT, R9, R226, PT ;  /* 0x000000e20900720c */ /* 0x000fe20003f66270 */
[----:B------:R-:W-:Y:S01]  /*1dda0*/  FFMA.FTZ R4, -R225, R4, R55 ;  /* 0x00000004e1047223 */ /* 0x000fe20000010137 */
[----:B------:R-:W-:-:S02]  /*1ddb0*/  FSEL R2, R41, -INF , P4 ;  /* 0xff80000029027808 */ /* 0x000fc40002000000 */
[----:B------:R-:W-:Y:S02]  /*1ddc0*/  FSEL R0, R54, -INF , P5 ;  /* 0xff80000036007808 */ /* 0x000fe40002800000 */
[----:B------:R-:W-:Y:S02]  /*1ddd0*/  IABS R36, R36 ;  /* 0x0000002400247213 */ /* 0x000fe40000000000 */
[----:B------:R-:W-:Y:S02]  /*1dde0*/  FSEL R2, R2, -INF , !P6 ;  /* 0xff80000002027808 */ /* 0x000fe40007000000 */
[----:B------:R-:W-:Y:S02]  /*1ddf0*/  FSEL R0, R0, -INF , !P3 ;  /* 0xff80000000007808 */ /* 0x000fe40005800000 */
[C---:B------:R-:W-:Y:S02]  /*1de00*/  ISETP.GE.AND P4, PT, R5.reuse, R228, PT ;  /* 0x000000e40500720c */ /* 0x040fe40003f86270 */
        /* <DEDUP_REMOVED lines=8> */
[----:B------:R-:W-:Y:S01]  /*1de90*/  FSEL R139, R4, -INF , P3 ;  /* 0xff800000048b7808 */ /* 0x000fe20001800000 */
[----:B------:R-:W-:Y:S01]  /*1dea0*/  FFMA.FTZ R36, -R225, R36, R48 ;  /* 0x00000024e1247223 */ /* 0x000fe20000010130 */
[----:B------:R-:W-:Y:S02]  /*1deb0*/  IABS R31, R31 ;  /* 0x0000001f001f7213 */ /* 0x000fe40000000000 */
[----:B------:R-:W-:-:S02]  /*1dec0*/  FSEL R143, R53, -INF , P4 ;  /* 0xff800000358f7808 */ /* 0x000fc40002000000 */
[----:B------:R-:W-:Y:S02]  /*1ded0*/  I2FP.F32.S32 R4, R33 ;  /* 0x0000002100047245 */ /* 0x000fe40000201400 */
[----:B------:R-:W-:Y:S02]  /*1dee0*/  ISETP.GE.AND P4, PT, R5, R228, PT ;  /* 0x000000e40500720c */ /* 0x000fe40003f86270 */
[----:B------:R-:W-:Y:S01]  /*1def0*/  I2FP.F32.S32 R31, R31 ;  /* 0x0000001f001f7245 */ /* 0x000fe20000201400 */
[----:B------:R-:W-:Y:S01]  /*1df00*/  FFMA.FTZ R4, -R225, R4, R49 ;  /* 0x00000004e1047223 */ /* 0x000fe20000010131 */
[----:B------:R-:W-:Y:S02]  /*1df10*/  FSEL R36, R36, -INF , P4 ;  /* 0xff80000024247808 */ /* 0x000fe40002000000 */
[----:B------:R-:W-:Y:S01]  /*1df20*/  ISETP.GE.AND P4, PT, R37, R228, PT ;  /* 0x000000e42500720c */ /* 0x000fe20003f86270 */
[----:B------:R-:W-:Y:S01]  /*1df30*/  FFMA.FTZ R31, -R225, R31, R50 ;  /* 0x0000001fe11f7223 */ /* 0x000fe20000010132 */
[----:B------:R-:W-:-:S02]  /*1df40*/  IABS R29, R29 ;  /* 0x0000001d001d7213 */ /* 0x000fc40000000000 */
[----:B------:R-:W-:Y:S02]  /*1df50*/  FSEL R139, R139, -INF , !P5 ;  /* 0xff8000008b8b7808 */ /* 0x000fe40006800000 */
[C---:B------:R-:W-:Y:S02]  /*1df60*/  ISETP.GE.AND P5, PT, R5.reuse, R227, PT ;  /* 0x000000e30500720c */ /* 0x040fe40003fa6270 */
        /* <DEDUP_REMOVED lines=82> */
.L_x_7828:
        /* <DEDUP_REMOVED lines=8> */
.L_x_7829:
[----:B------:R-:W-:Y:S05]  /*1e510*/  BSYNC.RECONVERGENT B0 ;  /* 0x0000000000007941 */ /* 0x000fea0003800200 */
.L_x_7827:
[C---:B------:R-:W-:Y:S01]  /*1e520*/  IMAD.SHL.U32 R5, R206.reuse, 0x20, RZ ;  /* 0x00000020ce057824 */ /* 0x040fe200078e00ff */
[----:B------:R-:W-:Y:S01]  /*1e530*/  SHF.L.U64.HI R4, R206, 0x5, R207 ;  /* 0x00000005ce047819 */ /* 0x000fe200000102cf */
[----:B------:R-:W-:Y:S01]  /*1e540*/  @!PT LDS RZ, [RZ] ;  /* 0x00000000fffff984 */ /* 0x000fe20000000800 */
[----:B------:R-:W-:Y:S01]  /*1e550*/  @!PT LDS RZ, [RZ] ;  /* 0x00000000fffff984 */ /* 0x000fe20000000800 */
[----:B------:R-:W-:Y:S01]  /*1e560*/  @!PT LDS RZ, [RZ] ;  /* 0x00000000fffff984 */ /* 0x000fe20000000800 */
[----:B------:R-:W-:Y:S03]  /*1e570*/  @!P1 LDGSTS.E.BYPASS.LTC128B.128 [R186+0x4000], desc[UR10][R210.64] ;  /* 0x04000000d2ba9fae */ /* 0x000fe6000b981a0a */
        /* <DEDUP_REMOVED lines=8> */
[----:B------:R-:W-:Y:S01]  /*1e600*/  IMAD.X R17, R7, 0x1, R4, P2 ;  /* 0x0000000107117824 */ /* 0x000fe200010e0604 */
[-C--:B------:R-:W-:Y:S01]  /*1e610*/  IADD3 R14, P2, PT, R16, R5.reuse, RZ ;  /* 0x00000005100e7210 */ /* 0x080fe20007f5e0ff */
[----:B------:R1:W-:Y:S03]  /*1e620*/  @P0 STS.128 [R186+0x8000], RZ ;  /* 0x008000ffba000388 */ /* 0x0003e60000000c00 */
[----:B------:R-:W-:Y:S01]  /*1e630*/  IADD3.X R15, PT, PT, R17, R4, RZ, P2, !PT ;  /* 0x00000004110f7210 */ /* 0x000fe200017fe4ff */
[----:B------:R-:W-:Y:S01]  /*1e640*/  @!PT LDS RZ, [RZ] ;  /* 0x00000000fffff984 */ /* 0x000fe20000000800 */
[----:B------:R-:W-:Y:S01]  /*1e650*/  @!PT LDS RZ, [RZ] ;  /* 0x00000000fffff984 */ /* 0x000fe20000000800 */
[----:B------:R-:W-:Y:S01]  /*1e660*/  @!PT LDS RZ, [RZ] ;  /* 0x00000000fffff984 */ /* 0x000fe20000000800 */
[----:B------:R-:W-:Y:S01]  /*1e670*/  @!P1 LDGSTS.E.BYPASS.LTC128B.128 [R186+0x4800], desc[UR10][R6.64] ;  /* 0x0480000006ba9fae */ /* 0x000fe2000b981a0a */
[----:B------:R-:W-:-:S03]  /*1e680*/  IADD3 R12, P2, PT, R14, R5, RZ ;  /* 0x000000050e0c7210 */ /* 0x000fc60007f5e0ff */
[----:B------:R1:W-:Y:S01]  /*1e690*/  @P1 STS.128 [R186+0x4800], RZ ;  /* 0x004800ffba001388 */ /* 0x0003e20000000c00 */
[-C--:B------:R-:W-:Y:S02]  /*1e6a0*/  IADD3.X R13, PT, PT, R15, R4.reuse, RZ, P2, !PT ;  /* 0x000000040f0d7210 */ /* 0x080fe400017fe4ff */
[-C--:B------:R-:W-:Y:S01]  /*1e6b0*/  IADD3 R10, P2, PT, R12, R5.reuse, RZ ;  /* 0x000000050c0a7210 */ /* 0x080fe20007f5e0ff */
[----:B------:R-:W-:Y:S01]  /*1e6c0*/  @!PT LDS RZ, [RZ] ;  /* 0x00000000fffff984 */ /* 0x000fe20000000800 */
[----:B------:R-:W-:Y:S01]  /*1e6d0*/  @!PT LDS RZ, [RZ] ;  /* 0x00000000fffff984 */ /* 0x000fe20000000800 */
[----:B------:R-:W-:Y:S01]  /*1e6e0*/  @!PT LDS RZ, [RZ] ;  /* 0x00000000fffff984 */ /* 0x000fe20000000800 */
[----:B------:R2:W-:Y:S03]  /*1e6f0*/  @!P0 LDGSTS.E.BYPASS.LTC128B.128 [R186+0x8800], desc[UR10][R6.64+0x80] ;  /* 0x0880008006ba8fae */ /* 0x0005e6000b981a0a */
[----:B------:R-:W-:Y:S01]  /*1e700*/  IADD3.X R11, PT, PT, R13, R4, RZ, P2, !PT ;  /* 0x000000040d0b7210 */ /* 0x000fe200017fe4ff */
[----:B------:R1:W-:Y:S01]  /*1e710*/  @P0 STS.128 [R186+0x8800], RZ ;  /* 0x008800ffba000388 */ /* 0x0003e20000000c00 */
[----:B------:R-:W-:-:S03]  /*1e720*/  IADD3 R8, P3, PT, R10, R5, RZ ;  /* 0x000000050a087210 */ /* 0x000fc60007f7e0ff */
[----:B------:R-:W-:Y:S01]  /*1e730*/  @!PT LDS RZ, [RZ] ;  /* 0x00000000fffff984 */ /* 0x000fe20000000800 */
[----:B------:R-:W-:Y:S01]  /*1e740*/  @!PT LDS RZ, [RZ] ;  /* 0x00000000fffff984 */ /* 0x000fe20000000800 */
[----:B------:R-:W-:Y:S01]  /*1e750*/  @!PT LDS RZ, [RZ] ;  /* 0x00000000fffff984 */ /* 0x000fe20000000800 */
[----:B------:R3:W-:Y:S02]  /*1e760*/  @!P1 LDGSTS.E.BYPASS.LTC128B.128 [R186+0x5000], desc[UR10][R16.64] ;  /* 0x0500000010ba9fae */ /* 0x0007e4000b981a0a */
[----:B------:R-:W-:Y:S02]  /*1e770*/  IMAD.X R9, R11, 0x1, R4, P3 ;  /* 0x000000010b097824 */ /* 0x000fe400018e0604 */
[----:B------:R1:W-:Y:S01]  /*1e780*/  @P1 STS.128 [R186+0x5000], RZ ;  /* 0x005000ffba001388 */ /* 0x0003e20000000c00 */
[----:B--2---:R-:W-:Y:S02]  /*1e790*/  @!P0 IMAD.MOV.U32 R6, RZ, RZ, R16 ;  /* 0x000000ffff068224 */ /* 0x004fe400078e0010 */
[----:B------:R-:W-:-:S05]  /*1e7a0*/  @!P0 IMAD.MOV.U32 R7, RZ, RZ, R17 ;  /* 0x000000ffff078224 */ /* 0x000fca00078e0011 */
[----:B------:R-:W-:Y:S01]  /*1e7b0*/  @!PT LDS RZ, [RZ] ;  /* 0x00000000fffff984 */ /* 0x000fe20000000800 */
[----:B------:R-:W-:Y:S01]  /*1e7c0*/  @!PT LDS RZ, [RZ] ;  /* 0x00000000fffff984 */ /* 0x000fe20000000800 */
[----:B------:R-:W-:Y:S01]  /*1e7d0*/  @!PT LDS RZ, [RZ] ;  /* 0x00000000fffff984 */ /* 0x000fe20000000800 */
[----:B------:R2:W-:Y:S01]  /*1e7e0*/  @!P0 LDGSTS.E.BYPASS.LTC128B.128 [R186+0x9000], desc[UR10][R6.64+0x80] ;  /* 0x0900008006ba8fae */ /* 0x0005e2000b981a0a */
[----:B---3--:R-:W-:Y:S02]  /*1e7f0*/  IADD3 R16, P2, PT, R8, R5, RZ ;  /* 0x0000000508107210 */ /* 0x008fe40007f5e0ff */
[----:B------:R-:W-:Y:S01]  /*1e800*/  @!P0 MOV R5, R9 ;  /* 0x0000000900058202 */ /* 0x000fe20000000f00 */
        /* <DEDUP_REMOVED lines=8> */
[----:B--2---:R-:W-:Y:S02]  /*1e890*/  @!P0 IMAD.MOV.U32 R6, RZ, RZ, R14 ;  /* 0x000000ffff068224 */ /* 0x004fe400078e000e */
        /* <DEDUP_REMOVED lines=49> */
.L_x_7826:
[----:B------:R-:W-:Y:S05]  /*1ebb0*/  BSYNC.RECONVERGENT B1 ;  /* 0x0000000000017941 */ /* 0x000fea0003800200 */
.L_x_7825:
[----:B------:R-:W2:Y:S01]  /*1ebc0*/  LD.E R152, desc[UR10][R132.64+0xdc] ;  /* 0x0000dc0a84987980 */ /* 0x000ea2000c101900 */
[----:B-1----:R-:W-:Y:S02]  /*1ebd0*/  FMNMX3.FTZ R5, R3, R26, R30, !PT ;  /* 0x0000001a03057276 */ /* 0x002fe4000781001e */
[----:B------:R-:W-:Y:S01]  /*1ebe0*/  IADD3 R16, PT, PT, R190, 0xc000, RZ ;  /* 0x0000c000be107810 */ /* 0x000fe20007ffe0ff */
[----:B------:R-:W-:Y:S01]  /*1ebf0*/  LDSM.16.MT88.4 R12, [R190+0xc000] ;  /* 0x00c00000be0c783b */ /* 0x000fe20000004200 */
[----:B------:R-:W-:Y:S02]  /*1ec00*/  FMNMX3.FTZ R4, R5, R28, R32, !PT ;  /* 0x0000001c05047276 */ /* 0x000fe40007810020 */
        /* <DEDUP_REMOVED lines=31> */
[----:B------:R-:W-:Y:S01]  /*1ee00*/  @P4 IADD3 R62, PT, PT, R62, -0x3, RZ ;  /* 0xfffffffd3e3e4810 */ /* 0x000fe20007ffe0ff */
[----:B------:R-:W1:Y:S01]  /*1ee10*/  SHFL.BFLY PT, R7, R6, 0x2, 0x1f ;  /* 0x0c401f0006077f89 */ /* 0x000e6200000e0000 */
[----:B------:R-:W-:-:S05]  /*1ee20*/  FMNMX3.FTZ R4, R4, R141, R138, !PT ;  /* 0x0000008d04047276 */ /* 0x000fca000781008a */
[----:B------:R-:W3:Y:S01]  /*1ee30*/  SHFL.BFLY PT, R5, R4, 0x2, 0x1f ;  /* 0x0c401f0004057f89 */ /* 0x000ee200000e0000 */
[----:B-1----:R-:W-:-:S05]  /*1ee40*/  FMNMX.FTZ R7, R6, R7, !PT ;  /* 0x0000000706077209 */ /* 0x002fca0007810000 */
[----:B------:R-:W1:Y:S01]  /*1ee50*/  SHFL.BFLY PT, R140, R7, 0x1, 0x1f ;  /* 0x0c201f00078c7f89 */ /* 0x000e6200000e0000 */
[----:B---3--:R-:W-:-:S05]  /*1ee60*/  FMNMX.FTZ R5, R4, R5, !PT ;  /* 0x0000000504057209 */ /* 0x008fca0007810000 */
[----:B------:R-:W3:Y:S01]  /*1ee70*/  SHFL.BFLY PT, R142, R5, 0x1, 0x1f ;  /* 0x0c201f00058e7f89 */ /* 0x000ee200000e0000 */
[----:B-1----:R-:W-:-:S04]  /*1ee80*/  FMNMX.FTZ R140, R7, R140, !PT ;  /* 0x0000008c078c7209 */ /* 0x002fc80007810000 */
[C---:B------:R-:W-:Y:S02]  /*1ee90*/  FSETP.NEU.FTZ.AND P0, PT, R140.reuse, -INF , PT ;  /* 0xff8000008c00780b */ /* 0x040fe40003f1d000 */
[----:B---3--:R-:W-:Y:S02]  /*1eea0*/  FMNMX.FTZ R142, R5, R142, !PT ;  /* 0x0000008e058e7209 */ /* 0x008fe40007810000 */
[----:B------:R-:W-:Y:S02]  /*1eeb0*/  FSEL R4, R140, RZ, P0 ;  /* 0x000000ff8c047208 */ /* 0x000fe40000000000 */
[----:B------:R-:W-:-:S03]  /*1eec0*/  FSETP.NEU.FTZ.AND P1, PT, R142, -INF , PT ;  /* 0xff8000008e00780b */ /* 0x000fc60003f3d000 */
[----:B------:R-:W-:Y:S01]  /*1eed0*/  FADD.FTZ R7, R3, -R4 ;  /* 0x8000000403077221 */ /* 0x000fe20000010000 */
[----:B------:R-:W-:-:S05]  /*1eee0*/  FSEL R5, R142, RZ, P1 ;  /* 0x000000ff8e057208 */ /* 0x000fca0000800000 */
[----:B------:R-:W-:Y:S01]  /*1eef0*/  FADD.FTZ R5, R134, -R5 ;  /* 0x8000000586057221 */ /* 0x000fe20000010000 */
[C---:B--2---:R-:W-:Y:S01]  /*1ef00*/  FMUL.FTZ R147, R152.reuse, R140 ;  /* 0x0000008c98937220 */ /* 0x044fe20000410000 */
[C---:B------:R-:W-:Y:S01]  /*1ef10*/  FMUL.FTZ R151, R152.reuse, R142 ;  /* 0x0000008e98977220 */ /* 0x040fe20000410000 */
[C---:B------:R-:W-:Y:S01]  /*1ef20*/  FMUL.FTZ R153, R152.reuse, R7 ;  /* 0x0000000798997220 */ /* 0x040fe20000410000 */
[----:B------:R-:W-:Y:S02]  /*1ef30*/  FMUL.FTZ R154, R152, R5 ;  /* 0x00000005989a7220 */ /* 0x000fe40000410000 */
[----:B------:R-:W-:Y:S02]  /*1ef40*/  FSEL R147, R147, RZ, P0 ;  /* 0x000000ff93937208 */ /* 0x000fe40000000000 */
[----:B------:R-:W-:Y:S01]  /*1ef50*/  ISETP.NE.AND P0, PT, R60, RZ, PT ;  /* 0x000000ff3c00720c */ /* 0x000fe20003f05270 */
[----:B------:R-:W1:Y:S01]  /*1ef60*/  MUFU.EX2 R153, R153 ;  /* 0x0000009900997308 */ /* 0x000e620000000800 */
[----:B------:R-:W-:Y:S01]  /*1ef70*/  IADD3 R60, PT, PT, R190, 0xc040, RZ ;  /* 0x0000c040be3c7810 */ /* 0x000fe20007ffe0ff */
[-CC-:B------:R-:W-:Y:S01]  /*1ef80*/  FFMA.FTZ R146, R30, R152.reuse, -R147.reuse ;  /* 0x000000981e927223 */ /* 0x180fe20000010893 */
[----:B------:R-:W-:Y:S01]  /*1ef90*/  FSEL R151, R151, RZ, P1 ;  /* 0x000000ff97977208 */ /* 0x000fe20000800000 */
[-CC-:B------:R-:W-:Y:S01]  /*1efa0*/  FFMA.FTZ R145, R28, R152.reuse, -R147.reuse ;  /* 0x000000981c917223 */ /* 0x180fe20000010893 */
[-CC-:B------:R-:W-:Y:S01]  /*1efb0*/  FFMA.FTZ R148, R26, R152.reuse, -R147.reuse ;  /* 0x000000981a947223 */ /* 0x180fe20000010893 */
[-C--:B------:R-:W-:Y:S01]  /*1efc0*/  FFMA.FTZ R144, R32, R152.reuse, -R147 ;  /* 0x0000009820907223 */ /* 0x080fe20000010893 */
[----:B------:R-:W2:Y:S01]  /*1efd0*/  MUFU.EX2 R154, R154 ;  /* 0x0000009a009a7308 */ /* 0x000ea20000000800 */
[-CC-:B------:R-:W-:Y:S01]  /*1efe0*/  FFMA.FTZ R150, R25, R152.reuse, -R151.reuse ;  /* 0x0000009819967223 */ /* 0x180fe20000010897 */
[-CC-:B------:R-:W-:Y:S01]  /*1eff0*/  FFMA.FTZ R149, R24, R152.reuse, -R151.reuse ;  /* 0x0000009818957223 */ /* 0x180fe20000010897 */
[-CC-:B------:R-:W-:Y:S01]  /*1f000*/  FFMA.FTZ R6, R20, R152.reuse, -R151.reuse ;  /* 0x0000009814067223 */ /* 0x180fe20000010897 */
[--C-:B------:R-:W-:Y:S01]  /*1f010*/  FFMA.FTZ R8, R22, R152, -R151.reuse ;  /* 0x0000009816087223 */ /* 0x100fe20000010897 */
[----:B------:R-:W-:Y:S01]  /*1f020*/  @P0 IADD3 R60, PT, PT, R16, -0x40, RZ ;  /* 0xffffffc0103c0810 */ /* 0x000fe20007ffe0ff */
[----:B------:R-:W-:Y:S01]  /*1f030*/  MUFU.EX2 R148, R148 ;  /* 0x0000009400947308 */ /* 0x000fe20000000800 */
[----:B------:R-:W-:Y:S01]  /*1f040*/  LDSM.16.MT88.4 R20, [R187+0xc000] ;  /* 0x00c00000bb14783b */ /* 0x000fe20000004200 */
[-C--:B-1----:R-:W-:Y:S01]  /*1f050*/  FMUL.FTZ R50, R90, R153.reuse ;  /* 0x000000995a327220 */ /* 0x082fe20000410000 */
[----:B------:R-:W-:Y:S01]  /*1f060*/  IADD3 R135, PT, PT, R135, R60, RZ ;  /* 0x0000003c87877210 */ /* 0x000fe20007ffe0ff */
[----:B------:R-:W1:Y:S01]  /*1f070*/  MUFU.EX2 R146, R146 ;  /* 0x0000009200927308 */ /* 0x000e620000000800 */
[----:B------:R-:W-:Y:S01]  /*1f080*/  LDSM.16.MT88.4 R28, [R60] ;  /* 0x000000003c1c783b */ /* 0x000fe20000004200 */
[-C--:B------:R-:W-:Y:S01]  /*1f090*/  FMUL.FTZ R51, R91, R153.reuse ;  /* 0x000000995b337220 */ /* 0x080fe20000410000 */
[-C--:B------:R-:W-:Y:S01]  /*1f0a0*/  FMUL.FTZ R34, R106, R153.reuse ;  /* 0x000000996a227220 */ /* 0x080fe20000410000 */
[----:B------:R-:W-:Y:S01]  /*1f0b0*/  MUFU.EX2 R145, R145 ;  /* 0x0000009100917308 */ /* 0x000fe20000000800 */
[----:B------:R-:W3:Y:S01]  /*1f0c0*/  LDSM.16.MT88.4 R36, [R135] ;  /* 0x000000008724783b */ /* 0x000ee20000004200 */
[-C--:B--2---:R-:W-:Y:S01]  /*1f0d0*/  FMUL.FTZ R48, R88, R154.reuse ;  /* 0x0000009a58307220 */ /* 0x084fe20000410000 */
[-C--:B------:R-:W-:Y:S01]  /*1f0e0*/  FMUL.FTZ R49, R89, R154.reuse ;  /* 0x0000009a59317220 */ /* 0x080fe20000410000 */
[----:B------:R-:W2:Y:S01]  /*1f0f0*/  MUFU.EX2 R144, R144 ;  /* 0x0000009000907308 */ /* 0x000ea20000000800 */
[----:B------:R-:W4:Y:S01]  /*1f100*/  LDSM.16.MT88.4 R64, [R60+0x4000] ;  /* 0x004000003c40783b */ /* 0x000f220000004200 */
[-C--:B------:R-:W-:Y:S01]  /*1f110*/  FMUL.FTZ R35, R107, R153.reuse ;  /* 0x000000996b237220 */ /* 0x080fe20000410000 */
[-C--:B------:R-:W-:Y:S01]  /*1f120*/  FMUL.FTZ R32, R104, R154.reuse ;  /* 0x0000009a68207220 */ /* 0x080fe20000410000 */
[----:B------:R-:W-:Y:S01]  /*1f130*/  MUFU.EX2 R150, R150 ;  /* 0x0000009600967308 */ /* 0x000fe20000000800 */
[----:B------:R-:W-:Y:S01]  /*1f140*/  FMUL.FTZ R33, R105, R154 ;  /* 0x0000009a69217220 */ /* 0x000fe20000410000 */
[----:B-1----:R-:W-:Y:S01]  /*1f150*/  F2FP.F16.F32.PACK_AB R5, R146, R148 ;  /* 0x000000949205723e */ /* 0x002fe200000000ff */
[----:B------:R-:W1:Y:S01]  /*1f160*/  LDSM.16.MT88.4 R88, [R135+0x4000] ;  /* 0x004000008758783b */ /* 0x000e620000004200 */
[----:B------:R-:W5:Y:S01]  /*1f170*/  MUFU.EX2 R149, R149 ;  /* 0x0000009500957308 */ /* 0x000f620000000800 */
[-C--:B------:R-:W-:Y:S01]  /*1f180*/  FMUL.FTZ R102, R102, R153.reuse ;  /* 0x0000009966667220 */ /* 0x080fe20000410000 */
[----:B------:R-:W-:Y:S01]  /*1f190*/  FMUL.FTZ R103, R103, R153 ;  /* 0x0000009967677220 */ /* 0x000fe20000410000 */
[-C--:B------:R-:W-:Y:S01]  /*1f1a0*/  FMUL.FTZ R100, R100, R154.reuse ;  /* 0x0000009a64647220 */ /* 0x080fe20000410000 */
[----:B------:R-:W-:Y:S01]  /*1f1b0*/  MUFU.EX2 R3, R6 ;  /* 0x0000000600037308 */ /* 0x000fe20000000800 */
[-C--:B------:R-:W-:Y:S01]  /*1f1c0*/  FMUL.FTZ R101, R101, R154.reuse ;  /* 0x0000009a65657220 */ /* 0x080fe20000410000 */
[----:B--2---:R-:W-:Y:S01]  /*1f1d0*/  F2FP.F16.F32.PACK_AB R7, R144, R145 ;  /* 0x000000919007723e */ /* 0x004fe200000000ff */
[-C--:B------:R-:W-:Y:S01]  /*1f1e0*/  FMUL.FTZ R26, R114, R153.reuse ;  /* 0x00000099721a7220 */ /* 0x080fe20000410000 */
[----:B------:R-:W2:Y:S01]  /*1f1f0*/  MUFU.EX2 R134, R8 ;  /* 0x0000000800867308 */ /* 0x000ea20000000800 */
[-C--:B------:R-:W-:Y:S01]  /*1f200*/  FMUL.FTZ R27, R115, R153.reuse ;  /* 0x00000099731b7220 */ /* 0x080fe20000410000 */
[-C--:B------:R-:W-:Y:S01]  /*1f210*/  FMUL.FTZ R24, R112, R154.reuse ;  /* 0x0000009a70187220 */ /* 0x080fe20000410000 */
[----:B------:R-:W-:Y:S01]  /*1f220*/  FMUL.FTZ R25, R113, R154 ;  /* 0x0000009a71197220 */ /* 0x000fe20000410000 */
[-C--:B------:R-:W-:Y:S01]  /*1f230*/  FMUL.FTZ R110, R110, R153.reuse ;  /* 0x000000996e6e7220 */ /* 0x080fe20000410000 */
[-C--:B------:R-:W-:Y:S01]  /*1f240*/  FMUL.FTZ R111, R111, R153.reuse ;  /* 0x000000996f6f7220 */ /* 0x080fe20000410000 */
[----:B-----5:R-:W-:Y:S01]  /*1f250*/  F2FP.F16.F32.PACK_AB R4, R149, R150 ;  /* 0x000000969504723e */ /* 0x020fe200000000ff */
        /* <DEDUP_REMOVED lines=11> */
[-CC-:B------:R-:W-:Y:S01]  /*1f310*/  FFMA.FTZ R114, R201, R152.reuse, -R151.reuse ;  /* 0x00000098c9727223 */ /* 0x180fe20000010897 */
[-CC-:B------:R-:W-:Y:S01]  /*1f320*/  FFMA.FTZ R115, R195, R152.reuse, -R151.reuse ;  /* 0x00000098c3737223 */ /* 0x180fe20000010897 */
[-CC-:B------:R-:W-:Y:S01]  /*1f330*/  FFMA.FTZ R113, R193, R152.reuse, -R151.reuse ;  /* 0x00000098c1717223 */ /* 0x180fe20000010897 */
[C---:B---3--:R-:W-:Y:S01]  /*1f340*/  HMMA.16816.F32 R32, R4.reuse, R36, R32 ;  /* 0x000000240420723c */ /* 0x048fe20000001820 */
[----:B------:R-:W-:Y:S01]  /*1f350*/  FFMA.FTZ R112, R191, R152, -R151 ;  /* 0x00000098bf707223 */ /* 0x000fe20000010897 */
[-C--:B------:R-:W-:Y:S01]  /*1f360*/  FMUL.FTZ R18, R122, R153.reuse ;  /* 0x000000997a127220 */ /* 0x080fe20000410000 */
[----:B------:R-:W-:Y:S01]  /*1f370*/  MUFU.EX2 R114, R114 ;  /* 0x0000007200727308 */ /* 0x000fe20000000800 */
[-C--:B------:R-:W-:Y:S01]  /*1f380*/  FMUL.FTZ R19, R123, R153.reuse ;  /* 0x000000997b137220 */ /* 0x080fe20000410000 */
[-C--:B------:R-:W-:Y:S01]  /*1f390*/  FMUL.FTZ R16, R120, R154.reuse ;  /* 0x0000009a78107220 */ /* 0x080fe20000410000 */
[-C--:B------:R-:W-:Y:S01]  /*1f3a0*/  FMUL.FTZ R17, R121, R154.reuse ;  /* 0x0000009a79117220 */ /* 0x080fe20000410000 */
[----:B------:R-:W2:Y:S01]  /*1f3b0*/  MUFU.EX2 R115, R115 ;  /* 0x0000007300737308 */ /* 0x000ea20000000800 */
[C---:B------:R-:W-:Y:S01]  /*1f3c0*/  HMMA.16816.F32 R36, R4.reuse, R38, R100 ;  /* 0x000000260424723c */ /* 0x040fe20000001864 */
[----:B------:R-:W3:Y:S01]  /*1f3d0*/  LDSM.16.MT88.4 R100, [R190+0xc800] ;  /* 0x00c80000be64783b */ /* 0x000ee20000004200 */
[-C--:B------:R-:W-:Y:S01]  /*1f3e0*/  FMUL.FTZ R42, R98, R153.reuse ;  /* 0x00000099622a7220 */ /* 0x080fe20000410000 */
[----:B------:R-:W-:Y:S01]  /*1f3f0*/  MUFU.EX2 R113, R113 ;  /* 0x0000007100717308 */ /* 0x000fe20000000800 */
[-C--:B------:R-:W-:Y:S01]  /*1f400*/  FMUL.FTZ R43, R99, R153.reuse ;  /* 0x00000099632b7220 */ /* 0x080fe20000410000 */
[-C--:B------:R-:W-:Y:S01]  /*1f410*/  FMUL.FTZ R40, R96, R154.reuse ;  /* 0x0000009a60287220 */ /* 0x080fe20000410000 */
[-C--:B------:R-:W-:Y:S01]  /*1f420*/  FMUL.FTZ R41, R97, R154.reuse ;  /* 0x0000009a61297220 */ /* 0x080fe20000410000 */
[----:B------:R-:W-:Y:S01]  /*1f430*/  MUFU.EX2 R112, R112 ;  /* 0x0000007000707308 */ /* 0x000fe20000000800 */
        /* <DEDUP_REMOVED lines=9> */
[-CC-:B------:R-:W-:Y:S01]  /*1f4d0*/  FFMA.FTZ R111, R233, R152.reuse, -R147.reuse ;  /* 0x00000098e96f7223 */ /* 0x180fe20000010893 */
[-CC-:B------:R-:W-:Y:S01]  /*1f4e0*/  FFMA.FTZ R110, R229, R152.reuse, -R147.reuse ;  /* 0x00000098e56e7223 */ /* 0x180fe20000010893 */
[-CC-:B------:R-:W-:Y:S01]  /*1f4f0*/  FFMA.FTZ R109, R231, R152.reuse, -R147.reuse ;  /* 0x00000098e76d7223 */ /* 0x180fe20000010893 */
[--C-:B------:R-:W-:Y:S01]  /*1f500*/  FFMA.FTZ R108, R203, R152, -R147.reuse ;  /* 0x00000098cb6c7223 */ /* 0x100fe20000010893 */
[-C--:B------:R-:W-:Y:S01]  /*1f510*/  FMUL.FTZ R117, R117, R154.reuse ;  /* 0x0000009a75757220 */ /* 0x080fe20000410000 */
[-C--:B------:R-:W-:Y:S01]  /*1f520*/  FMUL.FTZ R94, R94, R153.reuse ;  /* 0x000000995e5e7220 */ /* 0x080fe20000410000 */
[----:B------:R-:W-:Y:S01]  /*1f530*/  MUFU.EX2 R111, R111 ;  /* 0x0000006f006f7308 */ /* 0x000fe20000000800 */
[C---:B------:R-:W-:Y:S01]  /*1f540*/  HMMA.16816.F32 R8, R4.reuse, R12, R8 ;  /* 0x0000000c0408723c */ /* 0x040fe20000001808 */
[-C--:B------:R-:W-:Y:S01]  /*1f550*/  FMUL.FTZ R95, R95, R153.reuse ;  /* 0x000000995f5f7220 */ /* 0x080fe20000410000 */
[-C--:B------:R-:W-:Y:S01]  /*1f560*/  FMUL.FTZ R92, R92, R154.reuse ;  /* 0x0000009a5c5c7220 */ /* 0x080fe20000410000 */
[----:B------:R-:W5:Y:S01]  /*1f570*/  MUFU.EX2 R110, R110 ;  /* 0x0000006e006e7308 */ /* 0x000f620000000800 */
[-C--:B------:R-:W-:Y:S01]  /*1f580*/  FMUL.FTZ R93, R93, R154.reuse ;  /* 0x0000009a5d5d7220 */ /* 0x080fe20000410000 */
        /* <DEDUP_REMOVED lines=20> */
[----:B------:R-:W3:Y:S01]  /*1f6d0*/  LDSM.16.MT88.4 R68, [R60+0x4800] ;  /* 0x004800003c44783b */ /* 0x000ee20000004200 */
[-C--:B------:R-:W-:Y:S01]  /*1f6e0*/  FFMA.FTZ R157, R174, R152.reuse, -R147 ;  /* 0x00000098ae9d7223 */ /* 0x080fe20000010893 */
[-CC-:B------:R-:W-:Y:S01]  /*1f6f0*/  FFMA.FTZ R174, R176, R152.reuse, -R151.reuse ;  /* 0x00000098b0ae7223 */ /* 0x180fe20000010897 */
[-C--:B------:R-:W-:Y:S01]  /*1f700*/  FFMA.FTZ R159, R178, R152.reuse, -R151 ;  /* 0x00000098b29f7223 */ /* 0x080fe20000010897 */
[----:B------:R-:W3:Y:S01]  /*1f710*/  LDSM.16.MT88.4 R96, [R187+0xc800] ;  /* 0x00c80000bb60783b */ /* 0x000ee20000004200 */
[-CC-:B------:R-:W-:Y:S01]  /*1f720*/  FFMA.FTZ R172, R172, R152.reuse, -R147.reuse ;  /* 0x00000098acac7223 */ /* 0x180fe20000010893 */
[-C--:B------:R-:W-:Y:S01]  /*1f730*/  FFMA.FTZ R155, R189, R152.reuse, -R147 ;  /* 0x00000098bd9b7223 */ /* 0x080fe20000010893 */
[C---:B------:R-:W-:Y:S01]  /*1f740*/  HMMA.16816.F32 R40, R4.reuse, R44, R40 ;  /* 0x0000002c0428723c */ /* 0x040fe20000001828 */
[----:B------:R-:W-:Y:S01]  /*1f750*/  LDSM.16.MT88.4 R80, [R135+0x800] ;  /* 0x000800008750783b */ /* 0x000fe20000004200 */
[-CC-:B------:R-:W-:Y:S01]  /*1f760*/  FFMA.FTZ R178, R183, R152.reuse, -R151.reuse ;  /* 0x00000098b7b27223 */ /* 0x180fe20000010897 */
[-C--:B------:R-:W-:Y:S01]  /*1f770*/  FFMA.FTZ R161, R181, R152.reuse, -R151 ;  /* 0x00000098b5a17223 */ /* 0x080fe20000010897 */
[-CC-:B------:R-:W-:Y:S01]  /*1f780*/  FFMA.FTZ R176, R179, R152.reuse, -R147.reuse ;  /* 0x00000098b3b07223 */ /* 0x180fe20000010893 */
[----:B------:R-:W-:Y:S01]  /*1f790*/  MUFU.EX2 R172, R172 ;  /* 0x000000ac00ac7308 */ /* 0x000fe20000000800 */
[-C--:B------:R-:W-:Y:S01]  /*1f7a0*/  FFMA.FTZ R163, R165, R152.reuse, -R147 ;  /* 0x00000098a5a37223 */ /* 0x080fe20000010893 */
[-C--:B------:R-:W-:Y:S01]  /*1f7b0*/  FFMA.FTZ R169, R252, R152.reuse, -R151 ;  /* 0x00000098fca97223 */ /* 0x080fe20000010897 */
[C---:B------:R-:W-:Y:S01]  /*1f7c0*/  HMMA.16816.F32 R48, R4.reuse, R52, R48 ;  /* 0x000000340430723c */ /* 0x040fe20000001830 */
[----:B------:R-:W-:Y:S01]  /*1f7d0*/  MUFU.EX2 R155, R155 ;  /* 0x0000009b009b7308 */ /* 0x000fe20000000800 */
[-CC-:B------:R-:W-:Y:S01]  /*1f7e0*/  FFMA.FTZ R186, R175, R152.reuse, -R147.reuse ;  /* 0x00000098afba7223 */ /* 0x180fe20000010893 */
[-C--:B------:R-:W-:Y:S01]  /*1f7f0*/  FFMA.FTZ R165, R177, R152.reuse, -R147 ;  /* 0x00000098b1a57223 */ /* 0x080fe20000010893 */
[-C--:B------:R-:W-:Y:S01]  /*1f800*/  FFMA.FTZ R171, R250, R152.reuse, -R151 ;  /* 0x00000098faab7223 */ /* 0x080fe20000010897 */
[----:B------:R-:W-:Y:S01]  /*1f810*/  MUFU.EX2 R157, R157 ;  /* 0x0000009d009d7308 */ /* 0x000fe20000000800 */
[-CC-:B------:R-:W-:Y:S01]  /*1f820*/  FFMA.FTZ R252, R167, R152.reuse, -R147.reuse ;  /* 0x00000098a7fc7223 */ /* 0x180fe20000010893 */
[-C--:B------:R-:W-:Y:S01]  /*1f830*/  FFMA.FTZ R167, R240, R152.reuse, -R147 ;  /* 0x00000098f0a77223 */ /* 0x080fe20000010893 */
[C---:B----4-:R-:W-:Y:S01]  /*1f840*/  HMMA.16816.F32 R56, R4.reuse, R64, R56 ;  /* 0x000000400438723c */ /* 0x050fe20000001838 */
[----:B------:R-:W-:Y:S01]  /*1f850*/  MUFU.EX2 R174, R174 ;  /* 0x000000ae00ae7308 */ /* 0x000fe20000000800 */
[-C--:B------:R-:W-:Y:S01]  /*1f860*/  FFMA.FTZ R175, R234, R152.reuse, -R151 ;  /* 0x00000098eaaf7223 */ /* 0x080fe20000010897 */
[-C--:B------:R-:W-:Y:S01]  /*1f870*/  FFMA.FTZ R240, R244, R152.reuse, -R147 ;  /* 0x00000098f4f07223 */ /* 0x080fe20000010893 */
[-CC-:B------:R-:W-:Y:S01]  /*1f880*/  FFMA.FTZ R234, R238, R152.reuse, -R151.reuse ;  /* 0x00000098eeea7223 */ /* 0x180fe20000010897 */
[----:B------:R-:W4:Y:S01]  /*1f890*/  MUFU.EX2 R159, R159 ;  /* 0x0000009f009f7308 */ /* 0x000f220000000800 */
[-CC-:B------:R-:W-:Y:S01]  /*1f8a0*/  FFMA.FTZ R177, R242, R152.reuse, -R151.reuse ;  /* 0x00000098f2b17223 */ /* 0x180fe20000010897 */
[-CC-:B------:R-:W-:Y:S01]  /*1f8b0*/  FFMA.FTZ R236, R236, R152.reuse, -R151.reuse ;  /* 0x00000098ecec7223 */ /* 0x180fe20000010897 */
[C---:B------:R-:W-:Y:S01]  /*1f8c0*/  HMMA.16816.F32 R20, R4.reuse, R22, R116 ;  /* 0x000000160414723c */ /* 0x040fe20000001874 */
[----:B------:R-:W-:Y:S01]  /*1f8d0*/  MUFU.EX2 R178, R178 ;  /* 0x000000b200b27308 */ /* 0x000fe20000000800 */
[-CC-:B------:R-:W-:Y:S01]  /*1f8e0*/  FFMA.FTZ R116, R248, R152.reuse, -R151.reuse ;  /* 0x00000098f8747223 */ /* 0x180fe20000010897 */
[-C--:B------:R-:W-:Y:S01]  /*1f8f0*/  FFMA.FTZ R248, R173, R152.reuse, -R151 ;  /* 0x00000098adf87223 */ /* 0x080fe20000010897 */
[-CC-:B------:R-:W-:Y:S01]  /*1f900*/  FFMA.FTZ R173, R246, R152.reuse, -R147.reuse ;  /* 0x00000098f6ad7223 */ /* 0x180fe20000010893 */
[----:B------:R-:W4:Y:S01]  /*1f910*/  MUFU.EX2 R161, R161 ;  /* 0x000000a100a17308 */ /* 0x000f220000000800 */
[-CC-:B------:R-:W-:Y:S01]  /*1f920*/  FFMA.FTZ R232, R232, R152.reuse, -R147.reuse ;  /* 0x00000098e8e87223 */ /* 0x180fe20000010893 */
[-CC-:B------:R-:W-:Y:S01]  /*1f930*/  FFMA.FTZ R179, R202, R152.reuse, -R147.reuse ;  /* 0x00000098cab37223 */ /* 0x180fe20000010893 */
[C---:B------:R-:W-:Y:S01]  /*1f940*/  HMMA.16816.F32 R44, R4.reuse, R46, R92 ;  /* 0x0000002e042c723c */ /* 0x040fe2000000185c */
[----:B------:R-:W4:Y:S01]  /*1f950*/  LDSM.16.MT88.4 R92, [R60+0x800] ;  /* 0x000800003c5c783b */ /* 0x000f220000004200 */
[----:B------:R-:W4:Y:S01]  /*1f960*/  MUFU.EX2 R176, R176 ;  /* 0x000000b000b07308 */ /* 0x000f220000000800 */
[-CC-:B------:R-:W-:Y:S01]  /*1f970*/  FFMA.FTZ R202, R230, R152.reuse, -R147.reuse ;  /* 0x00000098e6ca7223 */ /* 0x180fe20000010893 */
[-C--:B------:R-:W-:Y:S01]  /*1f980*/  FFMA.FTZ R181, R204, R152.reuse, -R147 ;  /* 0x00000098ccb57223 */ /* 0x080fe20000010893 */
[-CC-:B------:R-:W-:Y:S01]  /*1f990*/  FFMA.FTZ R183, R200, R152.reuse, -R151.reuse ;  /* 0x00000098c8b77223 */ /* 0x180fe20000010897 */
[----:B------:R-:W-:Y:S01]  /*1f9a0*/  MUFU.EX2 R163, R163 ;  /* 0x000000a300a37308 */ /* 0x000fe20000000800 */
[-CC-:B------:R-:W-:Y:S01]  /*1f9b0*/  FFMA.FTZ R192, R192, R152.reuse, -R151.reuse ;  /* 0x00000098c0c07223 */ /* 0x180fe20000010897 */
[C---:B------:R-:W-:Y:S01]  /*1f9c0*/  HMMA.16816.F32 R52, R4.reuse, R54, R84 ;  /* 0x000000360434723c */ /* 0x040fe20000001854 */
[----:B------:R-:W-:Y:S01]  /*1f9d0*/  LDSM.16.MT88.4 R84, [R187+0x10800] ;  /* 0x01080000bb54783b */ /* 0x000fe20000004200 */
[----:B------:R-:W-:Y:S01]  /*1f9e0*/  MUFU.EX2 R186, R186 ;  /* 0x000000ba00ba7308 */ /* 0x000fe20000000800 */
[-C--:B------:R-:W-:Y:S01]  /*1f9f0*/  FFMA.FTZ R189, R182, R152.reuse, -R151 ;  /* 0x00000098b6bd7223 */ /* 0x080fe20000010897 */
[-C--:B------:R-:W-:Y:S01]  /*1fa00*/  FFMA.FTZ R180, R180, R152.reuse, -R147 ;  /* 0x00000098b4b47223 */ /* 0x080fe20000010893 */
[-C--:B------:R-:W-:Y:S01]  /*1fa10*/  FFMA.FTZ R194, R194, R152.reuse, -R151 ;  /* 0x00000098c2c27223 */ /* 0x080fe20000010897 */
[----:B------:R-:W-:Y:S01]  /*1fa20*/  MUFU.EX2 R165, R165 ;  /* 0x000000a500a57308 */ /* 0x000fe20000000800 */
[-CC-:B------:R-:W-:Y:S01]  /*1fa30*/  FFMA.FTZ R191, R168, R152.reuse, -R147.reuse ;  /* 0x00000098a8bf7223 */ /* 0x180fe20000010893 */
[C---:B------:R-:W-:Y:S01]  /*1fa40*/  HMMA.16816.F32 R64, R4.reuse, R66, R76 ;  /* 0x000000420440723c */ /* 0x040fe2000000184c */
[----:B------:R-:W4:Y:S01]  /*1fa50*/  LDSM.16.MT88.4 R76, [R190+0x10800] ;  /* 0x01080000be4c783b */ /* 0x000f220000004200 */
[----:B------:R-:W-:Y:S01]  /*1fa60*/  MUFU.EX2 R169, R169 ;  /* 0x000000a900a97308 */ /* 0x000fe20000000800 */
[-C--:B------:R-:W-:Y:S01]  /*1fa70*/  FFMA.FTZ R162, R162, R152.reuse, -R147 ;  /* 0x00000098a2a27223 */ /* 0x080fe20000010893 */
[-CC-:B------:R-:W-:Y:S01]  /*1fa80*/  FFMA.FTZ R195, R164, R152.reuse, -R151.reuse ;  /* 0x00000098a4c37223 */ /* 0x180fe20000010897 */
[-C--:B------:R-:W-:Y:S01]  /*1fa90*/  FFMA.FTZ R193, R158, R152.reuse, -R151 ;  /* 0x000000989ec17223 */ /* 0x080fe20000010897 */
[----:B------:R3:W4:Y:S01]  /*1faa0*/  MUFU.EX2 R250, R116 ;  /* 0x0000007400fa7308 */ /* 0x0007220000000800 */
[--C-:B------:R-:W-:Y:S01]  /*1fab0*/  FFMA.FTZ R201, R156, R152, -R147.reuse ;  /* 0x000000989cc97223 */ /* 0x100fe20000010893 */
[C---:B-1----:R-:W-:Y:S01]  /*1fac0*/  HMMA.16816.F32 R72, R4.reuse, R88, R72 ;  /* 0x000000580448723c */ /* 0x042fe20000001848 */
[----:B--2---:R-:W-:Y:S01]  /*1fad0*/  F2FP.F16.F32.PACK_AB R88, R115, R114 ;  /* 0x000000727358723e */ /* 0x004fe200000000ff */
[----:B------:R-:W-:Y:S01]  /*1fae0*/  MUFU.EX2 R171, R171 ;  /* 0x000000ab00ab7308 */ /* 0x000fe20000000800 */
[----:B-----5:R-:W-:Y:S01]  /*1faf0*/  F2FP.F16.F32.PACK_AB R89, R110, R111 ;  /* 0x0000006f6e59723e */ /* 0x020fe200000000ff */
[-C--:B------:R-:W-:Y:S01]  /*1fb00*/  FFMA.FTZ R170, R170, R152.reuse, -R147 ;  /* 0x00000098aaaa7223 */ /* 0x080fe20000010893 */
[-CC-:B------:R-:W-:Y:S01]  /*1fb10*/  FFMA.FTZ R166, R166, R152.reuse, -R151.reuse ;  /* 0x00000098a6a67223 */ /* 0x180fe20000010897 */
[----:B------:R-:W1:Y:S01]  /*1fb20*/  MUFU.EX2 R248, R248 ;  /* 0x000000f800f87308 */ /* 0x000e620000000800 */
[-C--:B------:R-:W-:Y:S01]  /*1fb30*/  FFMA.FTZ R160, R160, R152.reuse, -R151 ;  /* 0x00000098a0a07223 */ /* 0x080fe20000010897 */
[----:B------:R-:W-:Y:S01]  /*1fb40*/  HMMA.16816.F32 R4, R4, R90, R104 ;  /* 0x0000005a0404723c */ /* 0x000fe20000001868 */
[----:B------:R-:W-:Y:S01]  /*1fb50*/  F2FP.F16.F32.PACK_AB R90, R112, R113 ;  /* 0x00000071705a723e */ /* 0x000fe200000000ff */
[----:B------:R-:W-:Y:S01]  /*1fb60*/  LDSM.16.MT88.4 R104, [R190+0xd000] ;  /* 0x00d00000be68783b */ /* 0x000fe20000004200 */
[----:B---3--:R-:W-:Y:S01]  /*1fb70*/  F2FP.F16.F32.PACK_AB R91, R108, R109 ;  /* 0x0000006d6c5b723e */ /* 0x008fe200000000ff */
[----:B------:R-:W2:Y:S01]  /*1fb80*/  MUFU.EX2 R252, R252 ;  /* 0x000000fc00fc7308 */ /* 0x000ea20000000800 */
[-C--:B------:R-:W-:Y:S01]  /*1fb90*/  FFMA.FTZ R156, R139, R152.reuse, -R147 ;  /* 0x000000988b9c7223 */ /* 0x080fe20000010893 */
[----:B------:R-:W-:Y:S01]  /*1fba0*/  LDSM.16.MT88.4 R124, [R190+0xf800] ;  /* 0x00f80000be7c783b */ /* 0x000fe20000004200 */
[-CC-:B------:R-:W-:Y:S01]  /*1fbb0*/  FFMA.FTZ R2, R2, R152.reuse, -R151.reuse ;  /* 0x0000009802027223 */ /* 0x180fe20000010897 */
[----:B------:R-:W-:Y:S01]  /*1fbc0*/  MUFU.EX2 R167, R167 ;  /* 0x000000a700a77308 */ /* 0x000fe20000000800 */
[----:B------:R-:W-:Y:S01]  /*1fbd0*/  FFMA.FTZ R138, R138, R152, -R151 ;  /* 0x000000988a8a7223 */ /* 0x000fe20000010897 */
[C---:B------:R-:W-:Y:S01]  /*1fbe0*/  HMMA.16816.F32 R8, R88.reuse, R100, R8 ;  /* 0x000000645808723c */ /* 0x040fe20000001808 */
[----:B------:R-:W-:Y:S01]  /*1fbf0*/  FFMA.FTZ R153, R235, R153, R148 ;  /* 0x00000099eb997223 */ /* 0x000fe20000010094 */
[----:B------:R-:W-:Y:S01]  /*1fc00*/  MUFU.EX2 R240, R240 ;  /* 0x000000f000f07308 */ /* 0x000fe20000000800 */
[----:B------:R-:W-:Y:S02]  /*1fc10*/  LDSM.16.MT88.4 R116, [R187+0xf800] ;  /* 0x00f80000bb74783b */ /* 0x000fe40000004200 */
[----:B------:R-:W-:Y:S01]  /*1fc20*/  FADD.FTZ R146, R146, R153 ;  /* 0x0000009992927221 */ /* 0x000fe20000010000 */
[----:B------:R-:W-:Y:S02]  /*1fc30*/  MUFU.EX2 R173, R173 ;  /* 0x000000ad00ad7308 */ /* 0x000fe40000000800 */
[----:B------:R-:W-:Y:S01]  /*1fc40*/  HMMA.16816.F32 R12, R88, R102, R12 ;  /* 0x00000066580c723c */ /* 0x000fe2000000180c */
[----:B------:R-:W3:Y:S01]  /*1fc50*/  LDSM.16.MT88.4 R100, [R135+0x4800] ;  /* 0x004800008764783b */ /* 0x000ee20000004200 */
[----:B------:R-:W-:Y:S01]  /*1fc60*/  MUFU.EX2 R175, R175 ;  /* 0x000000af00af7308 */ /* 0x000fe20000000800 */
[----:B------:R-:W-:-:S03]  /*1fc70*/  FADD.FTZ R145, R145, R146 ;  /* 0x0000009291917221 */ /* 0x000fc60000010000 */
[----:B------:R-:W5:Y:S01]  /*1fc80*/  MUFU.EX2 R234, R234 ;  /* 0x000000ea00ea7308 */ /* 0x000f620000000800 */
[----:B------:R-:W-:Y:S01]  /*1fc90*/  FADD.FTZ R144, R144, R145 ;  /* 0x0000009190907221 */ /* 0x000fe20000010000 */
[----:B------:R-:W-:Y:S02]  /*1fca0*/  HMMA.16816.F32 R56, R88, R68, R56 ;  /* 0x000000445838723c */ /* 0x000fe40000001838 */
[----:B------:R-:W-:Y:S01]  /*1fcb0*/  MUFU.EX2 R177, R177 ;  /* 0x000000b100b17308 */ /* 0x000fe20000000800 */
[----:B------:R-:W-:-:S03]  /*1fcc0*/  FADD.FTZ R111, R111, R144 ;  /* 0x000000906f6f7221 */ /* 0x000fc60000010000 */
[----:B------:R-:W5:Y:S01]  /*1fcd0*/  MUFU.EX2 R236, R236 ;  /* 0x000000ec00ec7308 */ /* 0x000f620000000800 */
[----:B------:R-:W-:Y:S01]  /*1fce0*/  FADD.FTZ R110, R110, R111 ;  /* 0x0000006f6e6e7221 */ /* 0x000fe20000010000 */
[C---:B------:R-:W-:Y:S01]  /*1fcf0*/  HMMA.16816.F32 R64, R88.reuse, R70, R64 ;  /* 0x000000465840723c */ /* 0x040fe20000001840 */
[----:B------:R-:W1:Y:S01]  /*1fd00*/  LDSM.16.MT88.4 R68, [R190+0x11000] ;  /* 0x01100000be44783b */ /* 0x000e620000004200 */
[----:B------:R-:W5:Y:S04]  /*1fd10*/  MUFU.EX2 R232, R232 ;  /* 0x000000e800e87308 */ /* 0x000f680000000800 */
[----:B------:R-:W-:Y:S02]  /*1fd20*/  MUFU.EX2 R179, R179 ;  /* 0x000000b300b37308 */ /* 0x000fe40000000800 */
[C---:B------:R-:W-:Y:S02]  /*1fd30*/  HMMA.16816.F32 R16, R88.reuse, R96, R16 ;  /* 0x000000605810723c */ /* 0x040fe40000001810 */
[----:B------:R-:W-:Y:S04]  /*1fd40*/  MUFU.EX2 R202, R202 ;  /* 0x000000ca00ca7308 */ /* 0x000fe80000000800 */
[----:B------:R-:W-:Y:S02]  /*1fd50*/  MUFU.EX2 R181, R181 ;  /* 0x000000b500b57308 */ /* 0x000fe40000000800 */
[C---:B------:R-:W-:Y:S01]  /*1fd60*/  HMMA.16816.F32 R20, R88.reuse, R98, R20 ;  /* 0x000000625814723c */ /* 0x040fe20000001814 */
[----:B------:R-:W2:Y:S01]  /*1fd70*/  LDSM.16.MT88.4 R96, [R187+0xd000] ;  /* 0x00d00000bb60783b */ /* 0x000ea20000004200 */
[----:B------:R-:W-:Y:S04]  /*1fd80*/  MUFU.EX2 R183, R183 ;  /* 0x000000b700b77308 */ /* 0x000fe80000000800 */
[----:B------:R-:W5:Y:S02]  /*1fd90*/  MUFU.EX2 R192, R192 ;  /* 0x000000c000c07308 */ /* 0x000f640000000800 */
[C---:B----4-:R-:W-:Y:S02]  /*1fda0*/  HMMA.16816.F32 R24, R88.reuse, R92, R24 ;  /* 0x0000005c5818723c */ /* 0x050fe40000001818 */
[----:B------:R-:W-:Y:S04]  /*1fdb0*/  MUFU.EX2 R182, R194 ;  /* 0x000000c200b67308 */ /* 0x000fe80000000800 */
[----:B------:R-:W4:Y:S02]  /*1fdc0*/  MUFU.EX2 R189, R189 ;  /* 0x000000bd00bd7308 */ /* 0x000f240000000800 */
[C---:B------:R-:W-:Y:S01]  /*1fdd0*/  HMMA.16816.F32 R28, R88.reuse, R94, R28 ;  /* 0x0000005e581c723c */ /* 0x040fe2000000181c */
[----:B------:R-:W-:Y:S01]  /*1fde0*/  LDSM.16.MT88.4 R92, [R60+0x1000] ;  /* 0x001000003c5c783b */ /* 0x000fe20000004200 */
[----:B------:R-:W4:Y:S04]  /*1fdf0*/  MUFU.EX2 R180, R180 ;  /* 0x000000b400b47308 */ /* 0x000f280000000800 */
[----:B------:R-:W-:Y:S02]  /*1fe00*/  MUFU.EX2 R168, R170 ;  /* 0x000000aa00a87308 */ /* 0x000fe40000000800 */
[C---:B------:R-:W-:Y:S02]  /*1fe10*/  HMMA.16816.F32 R32, R88.reuse, R80, R32 ;  /* 0x000000505820723c */ /* 0x040fe40000001820 */
[----:B------:R-:W-:Y:S04]  /*1fe20*/  MUFU.EX2 R191, R191 ;  /* 0x000000bf00bf7308 */ /* 0x000fe80000000800 */
[----:B------:R-:W-:Y:S02]  /*1fe30*/  MUFU.EX2 R162, R162 ;  /* 0x000000a200a27308 */ /* 0x000fe40000000800 */
[C---:B------:R-:W-:Y:S01]  /*1fe40*/  HMMA.16816.F32 R36, R88.reuse, R82, R36 ;  /* 0x000000525824723c */ /* 0x040fe20000001824 */
[----:B------:R-:W-:Y:S01]  /*1fe50*/  LDSM.16.MT88.4 R80, [R187+0x11000] ;  /* 0x01100000bb50783b */ /* 0x000fe20000004200 */
[----:B------:R-:W-:Y:S04]  /*1fe60*/  MUFU.EX2 R164, R166 ;  /* 0x000000a600a47308 */ /* 0x000fe80000000800 */
[----:B------:R-:W4:Y:S02]  /*1fe70*/  MUFU.EX2 R195, R195 ;  /* 0x000000c300c37308 */ /* 0x000f240000000800 */
[C---:B------:R-:W-:Y:S02]  /*1fe80*/  HMMA.16816.F32 R40, R88.reuse, R76, R40 ;  /* 0x0000004c5828723c */ /* 0x040fe40000001828 */
[----:B------:R-:W-:Y:S04]  /*1fe90*/  MUFU.EX2 R158, R160 ;  /* 0x000000a0009e7308 */ /* 0x000fe80000000800 */
[----:B------:R-:W4:Y:S02]  /*1fea0*/  MUFU.EX2 R193, R193 ;  /* 0x000000c100c17308 */ /* 0x000f240000000800 */
[C---:B------:R-:W-:Y:S01]  /*1feb0*/  HMMA.16816.F32 R44, R88.reuse, R78, R44 ;  /* 0x0000004e582c723c */ /* 0x040fe2000000182c */
[----:B------:R-:W5:Y:S01]  /*1fec0*/  LDSM.16.MT88.4 R76, [R135+0x1000] ;  /* 0x00100000874c783b */ /* 0x000f620000004200 */
[----:B------:R-:W4:Y:S04]  /*1fed0*/  MUFU.EX2 R201, R201 ;  /* 0x000000c900c97308 */ /* 0x000f280000000800 */
[----:B------:R-:W-:Y:S02]  /*1fee0*/  MUFU.EX2 R156, R156 ;  /* 0x0000009c009c7308 */ /* 0x000fe40000000800 */
[----:B------:R-:W-:Y:S01]  /*1fef0*/  HMMA.16816.F32 R48, R88, R84, R48 ;  /* 0x000000545830723c */ /* 0x000fe20000001830 */
[----:B------:R-:W-:Y:S01]  /*1ff00*/  F2FP.F16.F32.PACK_AB R84, R159, R174 ;  /* 0x000000ae9f54723e */ /* 0x000fe200000000ff */
[----:B------:R-:W-:Y:S01]  /*1ff10*/  MUFU.EX2 R2, R2 ;  /* 0x0000000200027308 */ /* 0x000fe20000000800 */
[----:B------:R-:W-:-:S05]  /*1ff20*/  F2FP.F16.F32.PACK_AB R85, R155, R172 ;  /* 0x000000ac9b55723e */ /* 0x000fca00000000ff */
[----:B------:R-:W-:Y:S01]  /*1ff30*/  HMMA.16816.F32 R52, R88, R86, R52 ;  /* 0x000000565834723c */ /* 0x000fe20000001834 */
[----:B------:R-:W-:Y:S02]  /*1ff40*/  F2FP.F16.F32.PACK_AB R86, R161, R178 ;  /* 0x000000b2a156723e */ /* 0x000fe400000000ff */
[----:B------:R-:W-:-:S05]  /*1ff50*/  F2FP.F16.F32.PACK_AB R87, R176, R157 ;  /* 0x0000009db057723e */ /* 0x000fca00000000ff */
[C---:B---3--:R-:W-:Y:S08]  /*1ff60*/  HMMA.16816.F32 R72, R88.reuse, R100, R72 ;  /* 0x000000645848723c */ /* 0x048ff00000001848 */
[----:B------:R-:W-:Y:S01]  /*1ff70*/  HMMA.16816.F32 R4, R88, R102, R4 ;  /* 0x000000665804723c */ /* 0x000fe20000001804 */
[----:B------:R-:W3:Y:S04]  /*1ff80*/  LDSM.16.MT88.4 R88, [R60+0x5000] ;  /* 0x005000003c58783b */ /* 0x000ee80000004200 */
[----:B------:R-:W-:Y:S03]  /*1ff90*/  LDSM.16.MT88.4 R100, [R190+0xd800] ;  /* 0x00d80000be64783b */ /* 0x000fe60000004200 */
        /* <DEDUP_REMOVED lines=11> */
[----:B------:R-:W3:Y:S07]  /*20050*/  LDSM.16.MT88.4 R88, [R187+0x11800] ;  /* 0x01180000bb58783b */ /* 0x000eee0000004200 */
[C---:B------:R-:W-:Y:S08]  /*20060*/  HMMA.16816.F32 R48, R84.reuse, R80, R48 ;  /* 0x000000505430723c */ /* 0x040ff00000001830 */
[C---:B------:R-:W-:Y:S01]  /*20070*/  HMMA.16816.F32 R52, R84.reuse, R82, R52 ;  /* 0x000000525434723c */ /* 0x040fe20000001834 */
[----:B------:R-:W-:Y:S07]  /*20080*/  LDSM.16.MT88.4 R80, [R135+0x1800] ;  /* 0x001800008750783b */ /* 0x000fee0000004200 */
[----:B-1----:R-:W-:Y:S01]  /*20090*/  HMMA.16816.F32 R72, R84, R68, R72 ;  /* 0x000000445448723c */ /* 0x002fe20000001848 */
        /* <DEDUP_REMOVED lines=10> */
[----:B------:R-:W1:Y:S04]  /*20140*/  LDSM.16.MT88.4 R92, [R60+0x1800] ;  /* 0x001800003c5c783b */ /* 0x000e680000004200 */
[----:B------:R-:W-:Y:S03]  /*20150*/  LDSM.16.MT88.4 R84, [R187+0x12000] ;  /* 0x01200000bb54783b */ /* 0x000fe60000004200 */
[C---:B--2---:R-:W-:Y:S08]  /*20160*/  HMMA.16816.F32 R16, R68.reuse, R96, R16 ;  /* 0x000000604410723c */ /* 0x044ff00000001810 */
[C---:B------:R-:W-:Y:S01]  /*20170*/  HMMA.16816.F32 R20, R68.reuse, R98, R20 ;  /* 0x000000624414723c */ /* 0x040fe20000001814 */
[----:B------:R-:W2:Y:S07]  /*20180*/  LDSM.16.MT88.4 R96, [R135+0x5800] ;  /* 0x005800008760783b */ /* 0x000eae0000004200 */
[C---:B-----5:R-:W-:Y:S08]  /*20190*/  HMMA.16816.F32 R40, R68.reuse, R76, R40 ;  /* 0x0000004c4428723c */ /* 0x060ff00000001828 */
[C---:B------:R-:W-:Y:S01]  /*201a0*/  HMMA.16816.F32 R44, R68.reuse, R78, R44 ;  /* 0x0000004e442c723c */ /* 0x040fe2000000182c */
[----:B------:R-:W-:Y:S07]  /*201b0*/  LDSM.16.MT88.4 R76, [R190+0x12000] ;  /* 0x01200000be4c783b */ /* 0x000fee0000004200 */
[C---:B---3--:R-:W-:Y:S08]  /*201c0*/  HMMA.16816.F32 R48, R68.reuse, R88, R48 ;  /* 0x000000584430723c */ /* 0x048ff00000001830 */
[C---:B------:R-:W-:Y:S01]  /*201d0*/  HMMA.16816.F32 R52, R68.reuse, R90, R52 ;  /* 0x0000005a4434723c */ /* 0x040fe20000001834 */
[----:B------:R-:W3:Y:S07]  /*201e0*/  LDSM.16.MT88.4 R88, [R190+0xe000] ;  /* 0x00e00000be58783b */ /* 0x000eee0000004200 */
        /* <DEDUP_REMOVED lines=40> */
[----:B---3--:R-:W-:Y:S01]  /*20470*/  HMMA.16816.F32 R72, R68, R76, R72 ;  /* 0x0000004c4448723c */ /* 0x008fe20000001848 */
[----:B------:R-:W-:-:S02]  /*20480*/  F2FP.F16.F32.PACK_AB R76, R192, R183 ;  /* 0x000000b7c04c723e */ /* 0x000fc400000000ff */
[----:B------:R-:W-:-:S05]  /*20490*/  F2FP.F16.F32.PACK_AB R77, R202, R179 ;  /* 0x000000b3ca4d723e */ /* 0x000fca00000000ff */
[----:B------:R-:W-:Y:S01]  /*204a0*/  HMMA.16816.F32 R4, R68, R78, R4 ;  /* 0x0000004e4404723c */ /* 0x000fe20000001804 */
[----:B------:R-:W2:Y:S01]  /*204b0*/  LDSM.16.MT88.4 R68, [R60+0x6800] ;  /* 0x006800003c44783b */ /* 0x000ea20000004200 */
[----:B----4-:R-:W-:Y:S02]  /*204c0*/  F2FP.F16.F32.PACK_AB R78, R189, R182 ;  /* 0x000000b6bd4e723e */ /* 0x010fe400000000ff */
[----:B------:R-:W-:-:S07]  /*204d0*/  F2FP.F16.F32.PACK_AB R79, R180, R181 ;  /* 0x000000b5b44f723e */ /* 0x000fce00000000ff */
[C---:B-1----:R-:W-:Y:S08]  /*204e0*/  HMMA.16816.F32 R40, R76.reuse, R80, R40 ;  /* 0x000000504c28723c */ /* 0x042ff00000001828 */
[C---:B------:R-:W-:Y:S01]  /*204f0*/  HMMA.16816.F32 R44, R76.reuse, R82, R44 ;  /* 0x000000524c2c723c */ /* 0x040fe2000000182c */
[----:B------:R-:W1:Y:S07]  /*20500*/  LDSM.16.MT88.4 R80, [R135+0x6800] ;  /* 0x006800008750783b */ /* 0x000e6e0000004200 */
[C---:B-----5:R-:W-:Y:S08]  /*20510*/  HMMA.16816.F32 R8, R76.reuse, R100, R8 ;  /* 0x000000644c08723c */ /* 0x060ff00000001808 */
[C---:B------:R-:W-:Y:S01]  /*20520*/  HMMA.16816.F32 R12, R76.reuse, R102, R12 ;  /* 0x000000664c0c723c */ /* 0x040fe2000000180c */
[----:B------:R-:W3:Y:S07]  /*20530*/  LDSM.16.MT88.4 R100, [R190+0xf000] ;  /* 0x00f00000be64783b */ /* 0x000eee0000004200 */
[C---:B--2---:R-:W-:Y:S08]  /*20540*/  HMMA.16816.F32 R56, R76.reuse, R68, R56 ;  /* 0x000000444c38723c */ /* 0x044ff00000001838 */
[C---:B------:R-:W-:Y:S01]  /*20550*/  HMMA.16816.F32 R64, R76.reuse, R70, R64 ;  /* 0x000000464c40723c */ /* 0x040fe20000001840 */
[----:B------:R-:W2:Y:S07]  /*20560*/  LDSM.16.MT88.4 R68, [R187+0x13000] ;  /* 0x01300000bb44783b */ /* 0x000eae0000004200 */
[C---:B------:R-:W-:Y:S08]  /*20570*/  HMMA.16816.F32 R48, R76.reuse, R104, R48 ;  /* 0x000000684c30723c */ /* 0x040ff00000001830 */
[----:B-1----:R-:W-:Y:S01]  /*20580*/  HMMA.16816.F32 R72, R76, R80, R72 ;  /* 0x000000504c48723c */ /* 0x002fe20000001848 */
[----:B------:R-:W-:-:S02]  /*20590*/  F2FP.F16.F32.PACK_AB R80, R195, R164 ;  /* 0x000000a4c350723e */ /* 0x000fc400000000ff */
[----:B------:R-:W-:-:S05]  /*205a0*/  F2FP.F16.F32.PACK_AB R81, R191, R168 ;  /* 0x000000a8bf51723e */ /* 0x000fca00000000ff */
[----:B------:R-:W-:Y:S01]  /*205b0*/  HMMA.16816.F32 R4, R76, R82, R4 ;  /* 0x000000524c04723c */ /* 0x000fe20000001804 */
[----:B------:R-:W-:Y:S02]  /*205c0*/  F2FP.F16.F32.PACK_AB R82, R193, R158 ;  /* 0x0000009ec152723e */ /* 0x000fe400000000ff */
[----:B------:R-:W-:-:S05]  /*205d0*/  F2FP.F16.F32.PACK_AB R83, R201, R162 ;  /* 0x000000a2c953723e */ /* 0x000fca00000000ff */
[----:B------:R-:W-:Y:S08]  /*205e0*/  HMMA.16816.F32 R52, R76, R106, R52 ;  /* 0x0000006a4c34723c */ /* 0x000ff00000001834 */
[C---:B---3--:R-:W-:Y:S08]  /*205f0*/  HMMA.16816.F32 R8, R80.reuse, R100, R8 ;  /* 0x000000645008723c */ /* 0x048ff00000001808 */
[C---:B--2---:R-:W-:Y:S01]  /*20600*/  HMMA.16816.F32 R48, R80.reuse, R68, R48 ;  /* 0x000000445030723c */ /* 0x044fe20000001830 */
[-CC-:B------:R-:W-:Y:S01]  /*20610*/  FFMA.FTZ R68, R0, R152.reuse, -R147.reuse ;  /* 0x0000009800447223 */ /* 0x180fe20000010893 */
[-C--:B------:R-:W-:Y:S01]  /*20620*/  FFMA.FTZ R0, R137, R152.reuse, -R147 ;  /* 0x0000009889007223 */ /* 0x080fe20000010893 */
[-CC-:B------:R-:W-:Y:S01]  /*20630*/  FFMA.FTZ R69, R143, R152.reuse, -R151.reuse ;  /* 0x000000988f457223 */ /* 0x180fe20000010897 */
[-C--:B------:R-:W-:Y:S01]  /*20640*/  FFMA.FTZ R137, R141, R152.reuse, -R151 ;  /* 0x000000988d897223 */ /* 0x080fe20000010897 */
[----:B------:R-:W-:Y:S01]  /*20650*/  FFMA.FTZ R143, R136, R152, -R147 ;  /* 0x00000098888f7223 */ /* 0x000fe20000010893 */
[----:B------:R-:W-:Y:S02]  /*20660*/  MUFU.EX2 R139, R68 ;  /* 0x00000044008b7308 */ /* 0x000fe40000000800 */
[C---:B------:R-:W-:Y:S02]  /*20670*/  HMMA.16816.F32 R52, R80.reuse, R70, R52 ;  /* 0x000000465034723c */ /* 0x040fe40000001834 */
[----:B------:R-:W-:Y:S04]  /*20680*/  MUFU.EX2 R0, R0 ;  /* 0x0000000000007308 */ /* 0x000fe80000000800 */
[----:B------:R-:W1:Y:S02]  /*20690*/  MUFU.EX2 R141, R69 ;  /* 0x00000045008d7308 */ /* 0x000e640000000800 */
[----:B------:R-:W-:Y:S01]  /*206a0*/  HMMA.16816.F32 R12, R80, R102, R12 ;  /* 0x00000066500c723c */ /* 0x000fe2000000180c */
[----:B------:R-:W-:Y:S01]  /*206b0*/  LDSM.16.MT88.4 R100, [R135+0x3800] ;  /* 0x003800008764783b */ /* 0x000fe20000004200 */
[----:B------:R-:W-:Y:S04]  /*206c0*/  MUFU.EX2 R137, R137 ;  /* 0x0000008900897308 */ /* 0x000fe80000000800 */
[----:B------:R-:W2:Y:S02]  /*206d0*/  MUFU.EX2 R136, R138 ;  /* 0x0000008a00887308 */ /* 0x000ea40000000800 */
[----:B------:R-:W-:Y:S02]  /*206e0*/  HMMA.16816.F32 R24, R76, R92, R24 ;  /* 0x0000005c4c18723c */ /* 0x000fe40000001818 */
[----:B------:R-:W3:Y:S01]  /*206f0*/  MUFU.EX2 R143, R143 ;  /* 0x0000008f008f7308 */ /* 0x000ee20000000800 */
[----:B-1----:R-:W-:-:S02]  /*20700*/  F2FP.F16.F32.PACK_AB R68, R141, R2 ;  /* 0x000000028d44723e */ /* 0x002fc400000000ff */
[----:B------:R-:W-:-:S03]  /*20710*/  F2FP.F16.F32.PACK_AB R69, R156, R139 ;  /* 0x0000008b9c45723e */ /* 0x000fc600000000ff */
[----:B------:R-:W-:Y:S01]  /*20720*/  HMMA.16816.F32 R28, R76, R94, R28 ;  /* 0x0000005e4c1c723c */ /* 0x000fe2000000181c */
[----:B------:R-:W1:Y:S01]  /*20730*/  LDSM.16.MT88.4 R92, [R60+0x3000] ;  /* 0x003000003c5c783b */ /* 0x000e620000004200 */
[----:B--2---:R-:W-:Y:S02]  /*20740*/  F2FP.F16.F32.PACK_AB R70, R136, R137 ;  /* 0x000000898846723e */ /* 0x004fe400000000ff */
[----:B---3--:R-:W-:-:S04]  /*20750*/  F2FP.F16.F32.PACK_AB R71, R143, R0 ;  /* 0x000000008f47723e */ /* 0x008fc800000000ff */
[----:B------:R-:W-:Y:S08]  /*20760*/  HMMA.16816.F32 R32, R76, R84, R32 ;  /* 0x000000544c20723c */ /* 0x000ff00000001820 */
[----:B------:R-:W-:Y:S01]  /*20770*/  HMMA.16816.F32 R128, R68, R124, R8 ;  /* 0x0000007c4480723c */ /* 0x000fe20000001808 */
[----:B------:R-:W-:-:S04]  /*20780*/  FFMA.FTZ R8, R237, R154, R150 ;  /* 0x0000009aed087223 */ /* 0x000fc80000010096 */
[----:B------:R-:W-:-:S03]  /*20790*/  FADD.FTZ R8, R149, R8 ;  /* 0x0000000895087221 */ /* 0x000fc60000010000 */
[----:B------:R-:W-:Y:S01]  /*207a0*/  HMMA.16816.F32 R124, R68, R126, R12 ;  /* 0x0000007e447c723c */ /* 0x000fe2000000180c */
[----:B------:R-:W-:Y:S02]  /*207b0*/  FADD.FTZ R3, R3, R8 ;  /* 0x0000000803037221 */ /* 0x000fe40000010000 */
[----:B------:R-:W2:Y:S02]  /*207c0*/  LDSM.16.MT88.4 R8, [R60+0x3800] ;  /* 0x003800003c08783b */ /* 0x000ea40000004200 */
[----:B------:R-:W-:Y:S01]  /*207d0*/  FADD.FTZ R3, R134, R3 ;  /* 0x0000000386037221 */ /* 0x000fe20000010000 */
[-C--:B------:R-:W-:Y:S02]  /*207e0*/  MOV R134, R142.reuse ;  /* 0x0000008e00867202 */ /* 0x080fe40000000f00 */
[----:B------:R-:W-:Y:S01]  /*207f0*/  HMMA.16816.F32 R36, R76, R86, R36 ;  /* 0x000000564c24723c */ /* 0x000fe20000001824 */
[----:B------:R-:W-:Y:S01]  /*20800*/  FADD.FTZ R12, R114, R3 ;  /* 0x00000003720c7221 */ /* 0x000fe20000010000 */
[----:B------:R-:W-:Y:S01]  /*20810*/  FADD.FTZ R3, R109, R110 ;  /* 0x0000006e6d037221 */ /* 0x000fe20000010000 */
[----:B------:R-:W3:Y:S01]  /*20820*/  LDSM.16.MT88.4 R84, [R190+0x13000] ;  /* 0x01300000be54783b */ /* 0x000ee20000004200 */
[----:B------:R-:W-:Y:S01]  /*20830*/  @P4 MOV R134, R142 ;  /* 0x0000008e00864202 */ /* 0x000fe20000000f00 */
        /* <DEDUP_REMOVED lines=9> */
[----:B------:R-:W4:Y:S01]  /*208d0*/  LDSM.16.MT88.4 R76, [R60+0x7000] ;  /* 0x007000003c4c783b */ /* 0x000f220000004200 */
[----:B------:R-:W-:Y:S02]  /*208e0*/  FADD.FTZ R157, R157, R12 ;  /* 0x0000000c9d9d7221 */ /* 0x000fe40000010000 */
[----:B------:R-:W-:Y:S01]  /*208f0*/  FADD.FTZ R159, R159, R174 ;  /* 0x000000ae9f9f7221 */ /* 0x000fe20000010000 */
[----:B------:R-:W-:Y:S01]  /*20900*/  LDSM.16.MT88.4 R96, [R187+0xf000] ;  /* 0x00f00000bb60783b */ /* 0x000fe20000004200 */
[----:B------:R-:W-:Y:S01]  /*20910*/  FADD.FTZ R176, R176, R157 ;  /* 0x0000009db0b07221 */ /* 0x000fe20000010000 */
[----:B-1----:R-:W-:Y:S01]  /*20920*/  HMMA.16816.F32 R24, R80, R92, R24 ;  /* 0x0000005c5018723c */ /* 0x002fe20000001818 */
[----:B------:R-:W-:-:S02]  /*20930*/  FADD.FTZ R12, R178, R159 ;  /* 0x0000009fb20c7221 */ /* 0x000fc40000010000 */
[----:B------:R-:W-:Y:S02]  /*20940*/  FADD.FTZ R163, R163, R176 ;  /* 0x000000b0a3a37221 */ /* 0x000fe40000010000 */
[----:B------:R-:W-:Y:S02]  /*20950*/  FADD.FTZ R12, R161, R12 ;  /* 0x0000000ca10c7221 */ /* 0x000fe40000010000 */
[----:B------:R-:W-:Y:S01]  /*20960*/  FADD.FTZ R186, R186, R163 ;  /* 0x000000a3baba7221 */ /* 0x000fe20000010000 */
[----:B------:R-:W-:Y:S01]  /*20970*/  HMMA.16816.F32 R28, R80, R94, R28 ;  /* 0x0000005e501c723c */ /* 0x000fe2000000181c */
[----:B------:R-:W-:Y:S01]  /*20980*/  FADD.FTZ R169, R169, R12 ;  /* 0x0000000ca9a97221 */ /* 0x000fe20000010000 */
[----:B------:R-:W-:Y:S01]  /*20990*/  LDSM.16.MT88.4 R92, [R190+0x13800] ;  /* 0x01380000be5c783b */ /* 0x000fe20000004200 */
[----:B------:R-:W-:Y:S02]  /*209a0*/  FADD.FTZ R165, R165, R186 ;  /* 0x000000baa5a57221 */ /* 0x000fe40000010000 */
[----:B------:R-:W-:-:S02]  /*209b0*/  FADD.FTZ R250, R250, R169 ;  /* 0x000000a9fafa7221 */ /* 0x000fc40000010000 */
[----:B------:R-:W-:Y:S01]  /*209c0*/  FADD.FTZ R252, R252, R165 ;  /* 0x000000a5fcfc7221 */ /* 0x000fe20000010000 */
[C---:B------:R-:W-:Y:S01]  /*209d0*/  HMMA.16816.F32 R32, R80.reuse, R88, R32 ;  /* 0x000000585020723c */ /* 0x040fe20000001820 */
[----:B------:R-:W-:Y:S02]  /*209e0*/  FADD.FTZ R171, R171, R250 ;  /* 0x000000faabab7221 */ /* 0x000fe40000010000 */
[----:B------:R-:W-:Y:S02]  /*209f0*/  FADD.FTZ R167, R167, R252 ;  /* 0x000000fca7a77221 */ /* 0x000fe40000010000 */
[----:B------:R-:W-:Y:S02]  /*20a00*/  FADD.FTZ R248, R248, R171 ;  /* 0x000000abf8f87221 */ /* 0x000fe40000010000 */
        /* <DEDUP_REMOVED lines=16> */
[----:B------:R-:W-:Y:S02]  /*20b10*/  FADD.FTZ R3, R192, R3 ;  /* 0x00000003c0037221 */ /* 0x000fe40000010000 */
[----:B---3--:R-:W-:Y:S02]  /*20b20*/  HMMA.16816.F32 R40, R80, R84, R40 ;  /* 0x000000545028723c */ /* 0x008fe40000001828 */
[----:B------:R-:W-:Y:S01]  /*20b30*/  FADD.FTZ R182, R182, R3 ;  /* 0x00000003b6b67221 */ /* 0x000fe20000010000 */
[----:B------:R-:W-:-:S03]  /*20b40*/  FADD.FTZ R3, R180, R181 ;  /* 0x000000b5b4037221 */ /* 0x000fc60000010000 */
[----:B------:R-:W-:Y:S01]  /*20b50*/  FADD.FTZ R189, R189, R182 ;  /* 0x000000b6bdbd7221 */ /* 0x000fe20000010000 */
[----:B------:R-:W-:Y:S01]  /*20b60*/  FADD.FTZ R168, R168, R3 ;  /* 0x00000003a8a87221 */ /* 0x000fe20000010000 */
[C---:B------:R-:W-:Y:S01]  /*20b70*/  HMMA.16816.F32 R44, R80.reuse, R86, R44 ;  /* 0x00000056502c723c */ /* 0x040fe2000000182c */
[----:B------:R-:W3:Y:S01]  /*20b80*/  LDSM.16.MT88.4 R84, [R187+0x13800] ;  /* 0x01380000bb54783b */ /* 0x000ee20000004200 */
[----:B------:R-:W-:Y:S01]  /*20b90*/  FADD.FTZ R164, R164, R189 ;  /* 0x000000bda4a47221 */ /* 0x000fe20000010000 */
[----:B------:R-:W-:Y:S01]  /*20ba0*/  FADD.FTZ R191, R191, R168 ;  /* 0x000000a8bfbf7221 */ /* 0x000fe20000010000 */
[-C--:B------:R-:W-:Y:S02]  /*20bb0*/  MOV R3, R140.reuse ;  /* 0x0000008c00037202 */ /* 0x080fe40000000f00 */
[----:B------:R-:W-:Y:S01]  /*20bc0*/  FADD.FTZ R195, R195, R164 ;  /* 0x000000a4c3c37221 */ /* 0x000fe20000010000 */
[----:B------:R-:W-:Y:S01]  /*20bd0*/  @P4 MOV R3, R140 ;  /* 0x0000008c00034202 */ /* 0x000fe20000000f00 */
[----:B----4-:R-:W-:Y:S02]  /*20be0*/  HMMA.16816.F32 R56, R80, R76, R56 ;  /* 0x0000004c5038723c */ /* 0x010fe40000001838 */
[----:B------:R-:W-:-:S04]  /*20bf0*/  FADD.FTZ R158, R158, R195 ;  /* 0x000000c39e9e7221 */ /* 0x000fc80000010000 */
[----:B------:R-:W-:Y:S02]  /*20c00*/  FADD.FTZ R193, R193, R158 ;  /* 0x0000009ec1c17221 */ /* 0x000fe40000010000 */
[----:B------:R-:W-:Y:S01]  /*20c10*/  HMMA.16816.F32 R64, R80, R78, R64 ;  /* 0x0000004e5040723c */ /* 0x000fe20000001840 */
[----:B------:R-:W4:Y:S01]  /*20c20*/  LDSM.16.MT88.4 R76, [R60+0x7800] ;  /* 0x007800003c4c783b */ /* 0x000f220000004200 */
[----:B------:R-:W-:-:S04]  /*20c30*/  FADD.FTZ R2, R2, R193 ;  /* 0x000000c102027221 */ /* 0x000fc80000010000 */
[----:B------:R-:W-:Y:S02]  /*20c40*/  FADD.FTZ R2, R141, R2 ;  /* 0x000000028d027221 */ /* 0x000fe40000010000 */
[----:B-1----:R-:W-:Y:S02]  /*20c50*/  HMMA.16816.F32 R72, R80, R88, R72 ;  /* 0x000000585048723c */ /* 0x002fe40000001848 */
[----:B------:R-:W-:-:S04]  /*20c60*/  FADD.FTZ R137, R137, R2 ;  /* 0x0000000289897221 */ /* 0x000fc80000010000 */
[----:B------:R-:W-:Y:S02]  /*20c70*/  FADD.FTZ R237, R136, R137 ;  /* 0x0000008988ed7221 */ /* 0x000fe40000010000 */
[C---:B------:R-:W-:Y:S08]  /*20c80*/  HMMA.16816.F32 R16, R80.reuse, R96, R16 ;  /* 0x000000605010723c */ /* 0x040ff00000001810 */
[C---:B------:R-:W-:Y:S08]  /*20c90*/  HMMA.16816.F32 R20, R80.reuse, R98, R20 ;  /* 0x000000625014723c */ /* 0x040ff00000001814 */
[----:B------:R-:W-:Y:S08]  /*20ca0*/  HMMA.16816.F32 R4, R80, R90, R4 ;  /* 0x0000005a5004723c */ /* 0x000ff00000001804 */
        /* <DEDUP_REMOVED lines=9> */
[C---:B---3--:R-:W-:Y:S08]  /*20d40*/  HMMA.16816.F32 R88, R68.reuse, R84, R48 ;  /* 0x000000544458723c */ /* 0x048ff00000001830 */
        /* <DEDUP_REMOVED lines=10> */
.L_x_7821:
[----:B------:R-:W-:-:S07]  /*20df0*/  IADD3 R62, PT, PT, R188, -0x1, RZ ;  /* 0xffffffffbc3e7810 */ /* 0x000fce0007ffe0ff */
.L_x_7830:
[----:B------:R-:W-:Y:S05]  /*20e00*/  BSYNC B2 ;  /* 0x0000000000027941 */ /* 0x000fea0003800000 */
.L_x_7820:
        /* <DEDUP_REMOVED lines=8> */
[----:B------:R-:W-:Y:S01]  /*20e90*/  ISETP.NE.AND.EX P3, PT, R223, RZ, PT, P3 ;  /* 0x000000ffdf00720c */ /* 0x000fe20003f65330 */
[----:B------:R-:W-:Y:S01]  /*20ea0*/  VIADD R230, R62, 0x1 ;  /* 0x000000013ee67836 */ /* 0x000fe20000000000 */
[C---:B------:R-:W-:Y:S01]  /*20eb0*/  LOP3.LUT R233, R4.reuse, 0x40, R63, 0xfe, !PT ;  /* 0x0000004004e97812 */ /* 0x040fe200078efe3f */
[----:B------:R-:W-:Y:S01]  /*20ec0*/  VIADD R229, R4, 0x80 ;  /* 0x0000008004e57836 */ /* 0x000fe20000000000 */
[----:B------:R-:W-:-:S09]  /*20ed0*/  IADD3 R231, PT, PT, R231, -0x39, -R4 ;  /* 0xffffffc7e7e77810 */ /* 0x000fd20007ffe804 */
.L_x_7838:
        /* <DEDUP_REMOVED lines=90> */
.L_x_7833:
[----:B------:R-:W-:Y:S05]  /*21480*/  BSYNC.RECONVERGENT B0 ;  /* 0x0000000000007941 */ /* 0x000fea0003800200 */
.L_x_7832:
[----:B------:R-:W1:Y:S01]  /*21490*/  S2UR UR4, SR_CgaCtaId ;  /* 0x00000000000479c3 */ /* 0x000e620000008800 */
[C---:B------:R-:W-:Y:S01]  /*214a0*/  IMAD.SHL.U32 R197, R196.reuse, 0x8, RZ ;  /* 0x00000008c4c57824 */ /* 0x040fe200078e00ff */
[----:B------:R-:W-:Y:S01]  /*214b0*/  LOP3.LUT R4, R196, 0x38, RZ, 0xc0, !PT ;  /* 0x00000038c4047812 */ /* 0x000fe200078ec0ff */
[----:B------:R-:W-:Y:S01]  /*214c0*/  UMOV UR5, 0x400 ;  /* 0x0000040000057882 */ /* 0x000fe20000000000 */
[----:B------:R-:W-:Y:S01]  /*214d0*/  SHF.L.U64.HI R8, R208, 0x5, R209 ;  /* 0x00000005d0087819 */ /* 0x000fe200000102d1 */
[C---:B------:R-:W-:Y:S01]  /*214e0*/  IMAD.SHL.U32 R202, R196.reuse, 0x40, RZ ;  /* 0x00000040c4ca7824 */ /* 0x040fe200078e00ff */
[C---:B------:R-:W-:Y:S01]  /*214f0*/  LOP3.LUT R3, R197.reuse, 0x38, RZ, 0xc0, !PT ;  /* 0x00000038c5037812 */ /* 0x040fe200078ec0ff */
[----:B------:R-:W-:Y:S01]  /*21500*/  IMAD.SHL.U32 R199, R196, 0x20, RZ ;  /* 0x00000020c4c77824 */ /* 0x000fe200078e00ff */
[----:B------:R-:W-:Y:S01]  /*21510*/  LOP3.LUT R7, R197, 0x1c0, RZ, 0xc0, !PT ;  /* 0x000001c0c5077812 */ /* 0x000fe200078ec0ff */
[----:B------:R-:W-:Y:S01]  /*21520*/  IMAD.MOV.U32 R160, RZ, RZ, 0x40 ;  /* 0x00000040ffa07424 */ /* 0x000fe200078e00ff */
[C---:B------:R-:W-:Y:S01]  /*21530*/  ISETP.GE.AND P1, PT, R3.reuse, R217, PT ;  /* 0x000000d90300720c */ /* 0x040fe20003f26270 */
[----:B------:R-:W-:Y:S01]  /*21540*/  IMAD.MOV.U32 R200, RZ, RZ, 0x20 ;  /* 0x00000020ffc87424 */ /* 0x000fe200078e00ff */
[C---:B------:R-:W-:Y:S01]  /*21550*/  LOP3.LUT R6, R3.reuse, 0x40, RZ, 0xfc, !PT ;  /* 0x0000004003067812 */ /* 0x040fe200078efcff */
[----:B------:R-:W-:Y:S01]  /*21560*/  VIADD R230, R230, 0xffffffff ;  /* 0xffffffffe6e67836 */ /* 0x000fe20000000000 */
[----:B------:R-:W-:Y:S01]  /*21570*/  LOP3.LUT R7, R3, R7, R4, 0x1e, !PT ;  /* 0x0000000703077212 */ /* 0x000fe200078e1e04 */
[----:B------:R-:W-:Y:S01]  /*21580*/  BSSY.RECONVERGENT B1, `(.L_x_7834) ;  /* 0x0000241000017945 */ /* 0x000fe20003800200 */
[----:B------:R-:W-:Y:S02]  /*21590*/  ISETP.GE.AND P0, PT, R6, R217, PT ;  /* 0x000000d90600720c */ /* 0x000fe40003f06270 */
[----:B------:R-:W-:Y:S02]  /*215a0*/  LOP3.LUT R6, R197, 0x1e00, RZ, 0xc0, !PT ;  /* 0x00001e00c5067812 */ /* 0x000fe400078ec0ff */
[----:B------:R-:W-:Y:S02]  /*215b0*/  LOP3.LUT R5, R202, 0x1c0, RZ, 0xc0, !PT ;  /* 0x000001c0ca057812 */ /* 0x000fe400078ec0ff */
[----:B------:R-:W-:Y:S01]  /*215c0*/  LOP3.LUT R6, R7, R6, RZ, 0xfc, !PT ;  /* 0x0000000607067212 */ /* 0x000fe200078efcff */
[----:B------:R-:W-:Y:S01]  /*215d0*/  IMAD.SHL.U32 R7, R208, 0x20, RZ ;  /* 0x00000020d0077824 */ /* 0x000fe200078e00ff */
[C---:B------:R-:W-:Y:S01]  /*215e0*/  @!P1 R2UR UR12, R134.reuse ;  /* 0x00000000860c92ca */ /* 0x040fe200000e0000 */
[----:B-1----:R-:W-:Y:S01]  /*215f0*/  ULEA UR8, UR4, UR5, 0x18 ;  /* 0x0000000504087291 */ /* 0x002fe2000f8ec0ff */
[C---:B------:R-:W-:Y:S02]  /*21600*/  @!P1 R2UR UR13, R135.reuse ;  /* 0x00000000870d92ca */ /* 0x040fe400000e0000 */
[C---:B------:R-:W-:Y:S02]  /*21610*/  @!P1 R2UR UR4, R134.reuse ;  /* 0x00000000860492ca */ /* 0x040fe400000e0000 */
[----:B------:R-:W-:Y:S02]  /*21620*/  @!P0 R2UR UR10, R134 ;  /* 0x00000000860a82ca */ /* 0x000fe400000e0000 */
[C---:B------:R-:W-:Y:S02]  /*21630*/  @!P0 R2UR UR11, R135.reuse ;  /* 0x00000000870b82ca */ /* 0x040fe400000e0000 */
[----:B------:R-:W-:Y:S02]  /*21640*/  LEA R239, R6, UR8, 0x1 ;  /* 0x0000000806ef7c11 */ /* 0x000fe4000f8e08ff */
[----:B------:R-:W-:Y:S02]  /*21650*/  @!P1 R2UR UR5, R135 ;  /* 0x00000000870592ca */ /* 0x000fe400000e0000 */
[----:B------:R-:W-:Y:S01]  /*21660*/  IADD3 R10, P2, PT, R7, R212, RZ ;  /* 0x000000d4070a7210 */ /* 0x000fe20007f5e0ff */
[----:B------:R-:W-:Y:S01]  /*21670*/  @!PT LDS RZ, [RZ] ;  /* 0x00000000fffff984 */ /* 0x000fe20000000800 */
[----:B------:R-:W-:Y:S01]  /*21680*/  @!PT LDS RZ, [RZ] ;  /* 0x00000000fffff984 */ /* 0x000fe20000000800 */
[----:B------:R-:W-:Y:S01]  /*21690*/  @!PT LDS RZ, [RZ] ;  /* 0x00000000fffff984 */ /* 0x000fe20000000800 */
[----:B------:R-:W-:Y:S01]  /*216a0*/  @!P1 LDGSTS.E.BYPASS.LTC128B.128 [R239+0xc000], desc[UR12][R212.64] ;  /* 0x0c000000d4ef9fae */ /* 0x000fe2000b981a0c */
[----:B------:R-:W-:Y:S02]  /*216b0*/  @!P0 R2UR UR12, R134 ;  /* 0x00000000860c82ca */ /* 0x000fe400000e0000 */
[C---:B------:R-:W-:Y:S02]  /*216c0*/  @!P0 R2UR UR13, R135.reuse ;  /* 0x00000000870d82ca */ /* 0x040fe400000e0000 */
[----:B------:R-:W-:Y:S01]  /*216d0*/  @P1 STS.128 [R239+0xc000], RZ ;  /* 0x00c000ffef001388 */ /* 0x000fe20000000c00 */
[----:B------:R-:W-:Y:S01]  /*216e0*/  IMAD.X R11, R8, 0x1, R213, P2 ;  /* 0x00000001080b7824 */ /* 0x000fe200010e06d5 */
[----:B------:R-:W-:Y:S03]  /*216f0*/  IADD3 R12, P2, PT, R10, R7, RZ ;  /* 0x000000070a0c7210 */ /* 0x000fe60007f5e0ff */
[----:B------:R-:W-:Y:S01]  /*21700*/  @!PT LDS RZ, [RZ] ;  /* 0x00000000fffff984 */ /* 0x000fe20000000800 */
[----:B------:R-:W-:Y:S01]  /*21710*/  @!PT LDS RZ, [RZ] ;  /* 0x00000000fffff984 */ /* 0x000fe20000000800 */
[----:B------:R-:W-:Y:S01]  /*21720*/  @!PT LDS RZ, [RZ] ;  /* 0x00000000fffff984 */ /* 0x000fe20000000800 */
[----:B------:R-:W-:Y:S01]  /*21730*/  @!P0 LDGSTS.E.BYPASS.LTC128B.128 [R239+0x10000], desc[UR10][R212.64+0x80] ;  /* 0x10000080d4ef8fae */ /* 0x000fe2000b981a0a */
[C---:B------:R-:W-:Y:S02]  /*21740*/  @!P1 R2UR UR10, R134.reuse ;  /* 0x00000000860a92ca */ /* 0x040fe400000e0000 */
[----:B------:R-:W-:Y:S02]  /*21750*/  @!P1 R2UR UR11, R135 ;  /* 0x00000000870b92ca */ /* 0x000fe400000e0000 */
[----:B------:R-:W-:Y:S01]  /*21760*/  @P0 STS.128 [R239+0x10000], RZ ;  /* 0x010000ffef000388 */ /* 0x000fe20000000c00 */
[----:B------:R-:W-:Y:S01]  /*21770*/  IMAD.X R13, R11, 0x1, R8, P2 ;  /* 0x000000010b0d7824 */ /* 0x000fe200010e0608 */
[----:B------:R-:W-:Y:S03]  /*21780*/  LOP3.LUT R4, R5, 0x8, R196, 0xf8, !PT ;  /* 0x0000000805047812 */ /* 0x000fe600078ef8c4 */
[----:B------:R-:W-:Y:S01]  /*21790*/  @!PT LDS RZ, [RZ] ;  /* 0x00000000fffff984 */ /* 0x000fe20000000800 */
[----:B------:R-:W-:Y:S01]  /*217a0*/  @!PT LDS RZ, [RZ] ;  /* 0x00000000fffff984 */ /* 0x000fe20000000800 */
[----:B------:R-:W-:Y:S01]  /*217b0*/  @!PT LDS RZ, [RZ] ;  /* 0x00000000fffff984 */ /* 0x000fe20000000800 */
[----:B------:R-:W-:Y:S01]  /*217c0*/  @!P1 LDGSTS.E.BYPASS.LTC128B.128 [R239+0xc800], desc[UR4][R10.64] ;  /* 0x0c8000000aef9fae */ /* 0x000fe2000b981a04 */
[----:B------:R-:W-:Y:S02]  /*217d0*/  @!P0 R2UR UR4, R134 ;  /* 0x00000000860482ca */ /* 0x000fe400000e0000 */
[C---:B------:R-:W-:Y:S02]  /*217e0*/  @!P0 R2UR UR5, R135.reuse ;  /* 0x00000000870582ca */ /* 0x040fe400000e0000 */
[----:B------:R-:W-:Y:S01]  /*217f0*/  @P1 STS.128 [R239+0xc800], RZ ;  /* 0x00c800ffef001388 */ /* 0x000fe20000000c00 */
[----:B------:R-:W-:Y:S02]  /*21800*/  LOP3.LUT R184, R202, 0x400, RZ, 0xc0, !PT ;  /* 0x00000400cab87812 */ /* 0x000fe400078ec0ff */
[----:B------:R-:W-:Y:S02]  /*21810*/  LOP3.LUT R5, R4, R3, RZ, 0x3c, !PT ;  /* 0x0000000304057212 */ /* 0x000fe400078e3cff */
[----:B------:R-:W-:Y:S01]  /*21820*/  @!PT LDS RZ, [RZ] ;  /* 0x00000000fffff984 */ /* 0x000fe20000000800 */
[----:B------:R-:W-:Y:S01]  /*21830*/  @!PT LDS RZ, [RZ] ;  /* 0x00000000fffff984 */ /* 0x000fe20000000800 */
[----:B------:R-:W-:Y:S01]  /*21840*/  @!PT LDS RZ, [RZ] ;  /* 0x00000000fffff984 */ /* 0x000fe20000000800 */
[----:B------:R1:W-:Y:S01]  /*21850*/  @!P0 LDGSTS.E.BYPASS.LTC128B.128 [R239+0x10800], desc[UR12][R10.64+0x80] ;  /* 0x108000800aef8fae */ /* 0x0003e2000b981a0c */
[----:B------:R-:W-:Y:S02]  /*21860*/  @!P1 R2UR UR12, R134 ;  /* 0x00000000860c92ca */ /* 0x000fe400000e0000 */
[----:B------:R-:W-:Y:S02]  /*21870*/  @!P1 R2UR UR13, R135 ;  /* 0x00000000870d92ca */ /* 0x000fe400000e0000 */
[----:B------:R-:W-:Y:S01]  /*21880*/  @P0 STS.128 [R239+0x10800], RZ ;  /* 0x010800ffef000388 */ /* 0x000fe20000000c00 */
[-C--:B------:R-:W-:Y:S01]  /*21890*/  IADD3 R4, P2, PT, R12, R7.reuse, RZ ;  /* 0x000000070c047210 */ /* 0x080fe20007f5e0ff */
[----:B------:R-:W-:Y:S01]  /*218a0*/  IMAD R184, R5, 0x2, R184 ;  /* 0x0000000205b87824 */ /* 0x000fe200078e02b8 */
[C---:B------:R-:W-:Y:S02]  /*218b0*/  @!P1 R2UR UR14, R134.reuse ;  /* 0x00000000860e92ca */ /* 0x040fe400000e0000 */
[----:B------:R-:W-:Y:S01]  /*218c0*/  @!PT LDS RZ, [RZ] ;  /* 0x00000000fffff984 */ /* 0x000fe20000000800 */
[----:B------:R-:W-:Y:S01]  /*218d0*/  @!PT LDS RZ, [RZ] ;  /* 0x00000000fffff984 */ /* 0x000fe20000000800 */
[----:B------:R-:W-:Y:S01]  /*218e0*/  @!PT LDS RZ, [RZ] ;  /* 0x00000000fffff984 */ /* 0x000fe20000000800 */
[----:B------:R-:W-:Y:S01]  /*218f0*/  @!P1 LDGSTS.E.BYPASS.LTC128B.128 [R239+0xd000], desc[UR10][R12.64] ;  /* 0x0d0000000cef9fae */ /* 0x000fe2000b981a0a */
[----:B------:R-:W-:Y:S01]  /*21900*/  @!P0 R2UR UR10, R134 ;  /* 0x00000000860a82ca */ /* 0x000fe200000e0000 */
[----:B------:R-:W-:Y:S01]  /*21910*/  IMAD.X R5, R13, 0x1, R8, P2 ;  /* 0x000000010d057824 */ /* 0x000fe200010e0608 */
[C---:B------:R-:W-:Y:S02]  /*21920*/  @!P0 R2UR UR11, R135.reuse ;  /* 0x00000000870b82ca */ /* 0x040fe400000e0000 */
[----:B------:R-:W-:Y:S01]  /*21930*/  @P1 STS.128 [R239+0xd000], RZ ;  /* 0x00d000ffef001388 */ /* 0x000fe20000000c00 */
[C---:B------:R-:W-:Y:S01]  /*21940*/  @!P1 R2UR UR15, R135.reuse ;  /* 0x00000000870f92ca */ /* 0x040fe200000e0000 */
[----:B------:R-:W-:Y:S01]  /*21950*/  VIADD R183, R184, UR8 ;  /* 0x00000008b8b77c36 */ /* 0x000fe20008000000 */
[----:B------:R-:W-:Y:S02]  /*21960*/  SHF.R.U32.HI R198, RZ, 0x1, R196 ;  /* 0x00000001ffc67819 */ /* 0x000fe400000116c4 */
[----:B------:R-:W-:Y:S01]  /*21970*/  @!PT LDS RZ, [RZ] ;  /* 0x00000000fffff984 */ /* 0x000fe20000000800 */
[----:B------:R-:W-:Y:S01]  /*21980*/  @!PT LDS RZ, [RZ] ;  /* 0x00000000fffff984 */ /* 0x000fe20000000800 */
[----:B------:R-:W-:Y:S01]  /*21990*/  @!PT LDS RZ, [RZ] ;  /* 0x00000000fffff984 */ /* 0x000fe20000000800 */
[----:B------:R2:W-:Y:S01]  /*219a0*/  @!P0 LDGSTS.E.BYPASS.LTC128B.128 [R239+0x11000], desc[UR4][R12.64+0x80] ;  /* 0x110000800cef8fae */ /* 0x0005e2000b981a04 */
[C---:B------:R-:W-:Y:S02]  /*219b0*/  @!P1 R2UR UR4, R134.reuse ;  /* 0x00000000860492ca */ /* 0x040fe400000e0000 */
[----:B------:R-:W-:Y:S02]  /*219c0*/  @!P1 R2UR UR5, R135 ;  /* 0x00000000870592ca */ /* 0x000fe400000e0000 */
[----:B------:R-:W-:Y:S01]  /*219d0*/  @P0 STS.128 [R239+0x11000], RZ ;  /* 0x011000ffef000388 */ /* 0x000fe20000000c00 */
[----:B------:R-:W-:Y:S04]  /*219e0*/  LOP3.LUT R199, R199, 0x7c00, RZ, 0xc0, !PT ;  /* 0x00007c00c7c77812 */ /* 0x000fe800078ec0ff */
[----:B------:R-:W-:Y:S01]  /*219f0*/  @!PT LDS RZ, [RZ] ;  /* 0x00000000fffff984 */ /* 0x000fe20000000800 */
[----:B------:R-:W-:Y:S01]  /*21a00*/  @!PT LDS RZ, [RZ] ;  /* 0x00000000fffff984 */ /* 0x000fe20000000800 */
[----:B------:R-:W-:Y:S01]  /*21a10*/  @!PT LDS RZ, [RZ] ;  /* 0x00000000fffff984 */ /* 0x000fe20000000800 */
[----:B------:R-:W-:Y:S01]  /*21a20*/  @!P1 LDGSTS.E.BYPASS.LTC128B.128 [R239+0xd800], desc[UR12][R4.64] ;  /* 0x0d80000004ef9fae */ /* 0x000fe2000b981a0c */
[----:B------:R-:W-:Y:S02]  /*21a30*/  @!P0 R2UR UR12, R134 ;  /* 0x00000000860c82ca */ /* 0x000fe400000e0000 */
[-C--:B-1----:R-:W-:Y:S02]  /*21a40*/  IADD3 R10, P2, PT, R4, R7.reuse, RZ ;  /* 0x00000007040a7210 */ /* 0x082fe40007f5e0ff */
[----:B------:R-:W-:Y:S01]  /*21a50*/  @P1 STS.128 [R239+0xd800], RZ ;  /* 0x00d800ffef001388 */ /* 0x000fe20000000c00 */
[----:B------:R-:W-:Y:S04]  /*21a60*/  @!P0 R2UR UR13, R135 ;  /* 0x00000000870d82ca */ /* 0x000fe800000e0000 */
[----:B------:R-:W-:Y:S01]  /*21a70*/  @!PT LDS RZ, [RZ] ;  /* 0x00000000fffff984 */ /* 0x000fe20000000800 */
[----:B------:R-:W-:Y:S01]  /*21a80*/  @!PT LDS RZ, [RZ] ;  /* 0x00000000fffff984 */ /* 0x000fe20000000800 */
[----:B------:R-:W-:Y:S01]  /*21a90*/  @!PT LDS RZ, [RZ] ;  /* 0x00000000fffff984 */ /* 0x000fe20000000800 */
[----:B------:R1:W-:Y:S01]  /*21aa0*/  @!P0 LDGSTS.E.BYPASS.LTC128B.128 [R239+0x11800], desc[UR10][R4.64+0x80] ;  /* 0x1180008004ef8fae */ /* 0x0003e2000b981a0a */
[--C-:B------:R-:W-:Y:S01]  /*21ab0*/  IMAD.X R11, R5, 0x1, R8.reuse, P2 ;  /* 0x00000001050b7824 */ /* 0x100fe200010e0608 */
[C---:B------:R-:W-:Y:S03]  /*21ac0*/  @!P1 R2UR UR10, R134.reuse ;  /* 0x00000000860a92ca */ /* 0x040fe600000e0000 */
[----:B------:R-:W-:Y:S01]  /*21ad0*/  @P0 STS.128 [R239+0x11800], RZ ;  /* 0x011800ffef000388 */ /* 0x000fe20000000c00 */
[C---:B------:R-:W-:Y:S04]  /*21ae0*/  @!P1 R2UR UR11, R135.reuse ;  /* 0x00000000870b92ca */ /* 0x040fe800000e0000 */
[----:B------:R-:W-:Y:S01]  /*21af0*/  @!PT LDS RZ, [RZ] ;  /* 0x00000000fffff984 */ /* 0x000fe20000000800 */
[----:B------:R-:W-:Y:S01]  /*21b00*/  @!PT LDS RZ, [RZ] ;  /* 0x00000000fffff984 */ /* 0x000fe20000000800 */
[----:B------:R-:W-:Y:S01]  /*21b10*/  @!PT LDS RZ, [RZ] ;  /* 0x00000000fffff984 */ /* 0x000fe20000000800 */
[----:B------:R-:W-:Y:S01]  /*21b20*/  @!P1 LDGSTS.E.BYPASS.LTC128B.128 [R239+0xe000], desc[UR4][R10.64] ;  /* 0x0e0000000aef9fae */ /* 0x000fe2000b981a04 */
[----:B------:R-:W-:Y:S02]  /*21b30*/  @!P0 R2UR UR4, R134 ;  /* 0x00000000860482ca */ /* 0x000fe400000e0000 */
[----:B--2---:R-:W-:Y:S02]  /*21b40*/  IADD3 R12, P2, PT, R10, R7, RZ ;  /* 0x000000070a0c7210 */ /* 0x004fe40007f5e0ff */
[----:B------:R-:W-:Y:S01]  /*21b50*/  @P1 STS.128 [R239+0xe000], RZ ;  /* 0x00e000ffef001388 */ /* 0x000fe20000000c00 */
[----:B------:R-:W-:Y:S04]  /*21b60*/  @!P0 R2UR UR5, R135 ;  /* 0x00000000870582ca */ /* 0x000fe800000e0000 */
[----:B------:R-:W-:Y:S01]  /*21b70*/  @!PT LDS RZ, [RZ] ;  /* 0x00000000fffff984 */ /* 0x000fe20000000800 */
[----:B------:R-:W-:Y:S01]  /*21b80*/  @!PT LDS RZ, [RZ] ;  /* 0x00000000fffff984 */ /* 0x000fe20000000800 */
[----:B------:R-:W-:Y:S01]  /*21b90*/  @!PT LDS RZ, [RZ] ;  /* 0x00000000fffff984 */ /* 0x000fe20000000800 */
[----:B------:R2:W-:Y:S01]  /*21ba0*/  @!P0 LDGSTS.E.BYPASS.LTC128B.128 [R239+0x12000], desc[UR12][R10.64+0x80] ;  /* 0x120000800aef8fae */ /* 0x0005e2000b981a0c */
[----:B------:R-:W-:Y:S04]  /*21bb0*/  IMAD.X R13, R11, 0x1, R8, P2 ;  /* 0x000000010b0d7824 */ /* 0x000fe800010e0608 */
[----:B------:R-:W-:Y:S05]  /*21bc0*/  @P0 STS.128 [R239+0x12000], RZ ;  /* 0x012000ffef000388 */ /* 0x000fea0000000c00 */
[----:B------:R-:W-:Y:S01]  /*21bd0*/  @!PT LDS RZ, [RZ] ;  /* 0x00000000fffff984 */ /* 0x000fe20000000800 */
[----:B------:R-:W-:Y:S01]  /*21be0*/  @!PT LDS RZ, [RZ] ;  /* 0x00000000fffff984 */ /* 0x000fe20000000800 */
[----:B------:R-:W-:Y:S01]  /*21bf0*/  @!PT LDS RZ, [RZ] ;  /* 0x00000000fffff984 */ /* 0x000fe20000000800 */
[----:B------:R-:W-:Y:S01]  /*21c00*/  @!P1 LDGSTS.E.BYPASS.LTC128B.128 [R239+0xe800], desc[UR10][R12.64] ;  /* 0x0e8000000cef9fae */ /* 0x000fe2000b981a0a */
[----:B-1----:R-:W-:Y:S04]  /*21c10*/  LOP3.LUT R5, R198, 0x8, RZ, 0xc0, !PT ;  /* 0x00000008c6057812 */ /* 0x002fe800078ec0ff */
[----:B------:R-:W-:Y:S01]  /*21c20*/  @P1 STS.128 [R239+0xe800], RZ ;  /* 0x00e800ffef001388 */ /* 0x000fe20000000c00 */
[--C-:B------:R-:W-:Y:S02]  /*21c30*/  LOP3.LUT R4, R199, 0x200, R202.reuse, 0xf8, !PT ;  /* 0x00000200c7047812 */ /* 0x100fe400078ef8ca */
[----:B------:R-:W-:Y:S02]  /*21c40*/  LOP3.LUT R6, R5, 0x1c0, R202, 0xf8, !PT ;  /* 0x000001c005067812 */ /* 0x000fe400078ef8ca */
[----:B------:R-:W-:Y:S01]  /*21c50*/  @!PT LDS RZ, [RZ] ;  /* 0x00000000fffff984 */ /* 0x000fe20000000800 */
[----:B------:R-:W-:Y:S01]  /*21c60*/  @!PT LDS RZ, [RZ] ;  /* 0x00000000fffff984 */ /* 0x000fe20000000800 */
[----:B------:R-:W-:Y:S01]  /*21c70*/  @!PT LDS RZ, [RZ] ;  /* 0x00000000fffff984 */ /* 0x000fe20000000800 */
[----:B------:R-:W-:Y:S02]  /*21c80*/  @!P0 LDGSTS.E.BYPASS.LTC128B.128 [R239+0x12800], desc[UR4][R12.64+0x80] ;  /* 0x128000800cef8fae */ /* 0x000fe4000b981a04 */
[----:B------:R-:W-:Y:S03]  /*21c90*/  LOP3.LUT R201, R6, R3, RZ, 0x3c, !PT ;  /* 0x0000000306c97212 */ /* 0x000fe600078e3cff */
[----:B------:R-:W-:Y:S01]  /*21ca0*/  @P0 STS.128 [R239+0x12800], RZ ;  /* 0x012800ffef000388 */ /* 0x000fe20000000c00 */
[----:B------:R-:W-:Y:S02]  /*21cb0*/  LOP3.LUT R181, R4, R201, RZ, 0xfc, !PT ;  /* 0x000000c904b57212 */ /* 0x000fe400078efcff */
[-C--:B--2---:R-:W-:Y:S02]  /*21cc0*/  IADD3 R10, P2, PT, R12, R7.reuse, RZ ;  /* 0x000000070c0a7210 */ /* 0x084fe40007f5e0ff */
[----:B------:R-:W-:Y:S03]  /*21cd0*/  LEA R181, R181, UR8, 0x1 ;  /* 0x00000008b5b57c11 */ /* 0x000fe6000f8e08ff */
[--C-:B------:R-:W-:Y:S01]  /*21ce0*/  IMAD.X R11, R13, 0x1, R8.reuse, P2 ;  /* 0x000000010d0b7824 */ /* 0x100fe200010e0608 */
[----:B------:R-:W-:Y:S04]  /*21cf0*/  IADD3 R6, P2, PT, R10, R7, RZ ;  /* 0x000000070a067210 */ /* 0x000fe80007f5e0ff */
[----:B------:R-:W-:Y:S01]  /*21d00*/  @!PT LDS RZ, [RZ] ;  /* 0x00000000fffff984 */ /* 0x000fe20000000800 */
[----:B------:R-:W-:Y:S01]  /*21d10*/  @!PT LDS RZ, [RZ] ;  /* 0x00000000fffff984 */ /* 0x000fe20000000800 */
[----:B------:R-:W-:Y:S01]  /*21d20*/  @!PT LDS RZ, [RZ] ;  /* 0x00000000fffff984 */ /* 0x000fe20000000800 */
[----:B------:R-:W-:Y:S01]  /*21d30*/  @!P1 LDGSTS.E.BYPASS.LTC128B.128 [R239+0xf000], desc[UR14][R10.64] ;  /* 0x0f0000000aef9fae */ /* 0x000fe2000b981a0e */
[----:B------:R-:W-:Y:S01]  /*21d40*/  IMAD.X R7, R11, 0x1, R8, P2 ;  /* 0x000000010b077824 */ /* 0x000fe200010e0608 */
[----:B------:R-:W-:Y:S03]  /*21d50*/  LOP3.LUT P2, RZ, R196, 0x4, RZ, 0xc0, !PT ;  /* 0x00000004c4ff7812 */ /* 0x000fe6000784c0ff */
[----:B------:R-:W-:Y:S01]  /*21d60*/  @P1 STS.128 [R239+0xf000], RZ ;  /* 0x00f000ffef001388 */ /* 0x000fe20000000c00 */
[----:B------:R-:W-:Y:S04]  /*21d70*/  SEL R160, R160, 0xffffffc0, !P2 ;  /* 0xffffffc0a0a07807 */ /* 0x000fe80005000000 */
[----:B------:R-:W-:Y:S01]  /*21d80*/  @!PT LDS RZ, [RZ] ;  /* 0x00000000fffff984 */ /* 0x000fe20000000800 */
[----:B------:R-:W-:Y:S01]  /*21d90*/  @!PT LDS RZ, [RZ] ;  /* 0x00000000fffff984 */ /* 0x000fe20000000800 */
[----:B------:R-:W-:Y:S01]  /*21da0*/  @!PT LDS RZ, [RZ] ;  /* 0x00000000fffff984 */ /* 0x000fe20000000800 */
[----:B------:R1:W-:Y:S01]  /*21db0*/  @!P0 LDGSTS.E.BYPASS.LTC128B.128 [R239+0x13000], desc[UR12][R10.64+0x80] ;  /* 0x130000800aef8fae */ /* 0x0003e2000b981a0c */
[--C-:B------:R-:W-:Y:S04]  /*21dc0*/  IMAD.IADD R185, R181, 0x1, R160.reuse ;  /* 0x00000001b5b97824 */ /* 0x100fe800078e02a0 */
[----:B------:R-:W-:Y:S01]  /*21dd0*/  @P0 STS.128 [R239+0x13000], RZ ;  /* 0x013000ffef000388 */ /* 0x000fe20000000c00 */
[----:B------:R-:W-:Y:S04]  /*21de0*/  IMAD.IADD R193, R183, 0x1, R160 ;  /* 0x00000001b7c17824 */ /* 0x000fe800078e02a0 */
        /* <DEDUP_REMOVED lines=10> */
[----:B------:R-:W-:Y:S04]  /*21e90*/  LOP3.LUT P0, RZ, R196, 0x2, RZ, 0xc0, !PT ;  /* 0x00000002c4ff7812 */ /* 0x000fe8000780c0ff */
[----:B------:R-:W-:Y:S01]  /*21ea0*/  LDSM.16.M88.4 R64, [R181] ;  /* 0x00000000b540783b */ /* 0x000fe20000000200 */
[----:B------:R-:W-:Y:S02]  /*21eb0*/  SEL R200, R200, 0xffffffe0, !P0 ;  /* 0xffffffe0c8c87807 */ /* 0x000fe40004000000 */
[----:B------:R-:W-:Y:S02]  /*21ec0*/  ISETP.GT.AND P0, PT, R230, R205, PT ;  /* 0x000000cde600720c */ /* 0x000fe40003f04270 */
[----:B-1----:R-:W2:Y:S01]  /*21ed0*/  LDSM.16.M88.4 R8, [R184+UR8+0x4000] ;  /* 0x00400008b808783b */ /* 0x002ea20008000200 */
[--C-:B------:R-:W-:Y:S02]  /*21ee0*/  IMAD.IADD R140, R181, 0x1, R200.reuse ;  /* 0x00000001b58c7824 */ /* 0x100fe400078e02c8 */
[C-C-:B------:R-:W-:Y:S02]  /*21ef0*/  IMAD.IADD R180, R183.reuse, 0x1, R200.reuse ;  /* 0x00000001b7b47824 */ /* 0x140fe400078e02c8 */
[----:B------:R-:W1:Y:S01]  /*21f00*/  LDSM.16.M88.4 R16, [R184+UR8+0x4800] ;  /* 0x00480008b810783b */ /* 0x000e620008000200 */
[C---:B------:R-:W-:Y:S02]  /*21f10*/  IMAD.IADD R204, R200.reuse, 0x1, R185 ;  /* 0x00000001c8cc7824 */ /* 0x040fe400078e02b9 */
[----:B------:R-:W-:Y:S02]  /*21f20*/  IMAD.IADD R203, R200, 0x1, R193 ;  /* 0x00000001c8cb7824 */ /* 0x000fe400078e02c1 */
[----:B------:R-:W3:Y:S01]  /*21f30*/  LDSM.16.M88.4 R24, [R184+UR8+0x5000] ;  /* 0x00500008b818783b */ /* 0x000ee20008000200 */
[--C-:B------:R-:W-:Y:S04]  /*21f40*/  IMAD.IADD R192, R183, 0x1, R200.reuse ;  /* 0x00000001b7c07824 */ /* 0x100fe800078e02c8 */
[----:B------:R-:W0:Y:S05]  /*21f50*/  LDGDEPBAR ;  /* 0x00000000000079af */ /* 0x000e2a0000000000 */
[----:B------:R-:W4:Y:S05]  /*21f60*/  LDSM.16.M88.4 R32, [R184+UR8+0x5800] ;  /* 0x00580008b820783b */ /* 0x000f2a0008000200 */
[----:B------:R-:W5:Y:S05]  /*21f70*/  LDSM.16.M88.4 R40, [R184+UR8+0x6000] ;  /* 0x00600008b828783b */ /* 0x000f6a0008000200 */
[----:B------:R-:W5:Y:S05]  /*21f80*/  LDSM.16.M88.4 R48, [R184+UR8+0x6800] ;  /* 0x00680008b830783b */ /* 0x000f6a0008000200 */
[----:B------:R-:W5:Y:S05]  /*21f90*/  LDSM.16.M88.4 R56, [R184+UR8+0x7000] ;  /* 0x00700008b838783b */ /* 0x000f6a0008000200 */
[----:B------:R-:W5:Y:S01]  /*21fa0*/  LDSM.16.M88.4 R136, [R184+UR8+0x7800] ;  /* 0x00780008b888783b */ /* 0x000f620008000200 */
[C---:B--2---:R-:W-:Y:S04]  /*21fb0*/  HMMA.16816.F32 R4, R64.reuse, R8, RZ ;  /* 0x000000084004723c */ /* 0x044fe800000018ff */
[----:B------:R-:W-:Y:S04]  /*21fc0*/  LDSM.16.M88.4 R140, [R140] ;  /* 0x000000008c8c783b */ /* 0x000fe80000000200 */
[C---:B------:R-:W-:Y:S01]  /*21fd0*/  HMMA.16816.F32 R8, R64.reuse, R10, RZ ;  /* 0x0000000a4008723c */ /* 0x040fe200000018ff */
[----:B------:R-:W2:Y:S05]  /*21fe0*/  LDSM.16.M88.4 R144, [R180+0x4000] ;  /* 0x00400000b490783b */ /* 0x000eaa0000000200 */
[----:B------:R-:W2:Y:S02]  /*21ff0*/  LDSM.16.M88.4 R148, [R180+0x4800] ;  /* 0x00480000b494783b */ /* 0x000ea40000000200 */
[C---:B-1----:R-:W-:Y:S03]  /*22000*/  HMMA.16816.F32 R12, R64.reuse, R16, RZ ;  /* 0x00000010400c723c */ /* 0x042fe600000018ff */
[----:B------:R-:W-:Y:S05]  /*22010*/  LDSM.16.M88.4 R152, [R180+0x5800] ;  /* 0x00580000b498783b */ /* 0x000fea0000000200 */
[C---:B------:R-:W-:Y:S01]  /*22020*/  HMMA.16816.F32 R16, R64.reuse, R18, RZ ;  /* 0x000000124010723c */ /* 0x040fe200000018ff */
[----:B------:R-:W-:Y:S05]  /*22030*/  LDSM.16.M88.4 R156, [R180+0x6800] ;  /* 0x00680000b49c783b */ /* 0x000fea0000000200 */
[----:B------:R-:W-:Y:S02]  /*22040*/  LDSM.16.M88.4 R160, [R180+0x7000] ;  /* 0x00700000b4a0783b */ /* 0x000fe40000000200 */
[C---:B---3--:R-:W-:Y:S03]  /*22050*/  HMMA.16816.F32 R20, R64.reuse, R24, RZ ;  /* 0x000000184014723c */ /* 0x048fe600000018ff */
[----:B------:R-:W-:Y:S05]  /*22060*/  LDSM.16.M88.4 R164, [R180+0x7800] ;  /* 0x00780000b4a4783b */ /* 0x000fea0000000200 */
[C---:B------:R-:W-:Y:S01]  /*22070*/  HMMA.16816.F32 R24, R64.reuse, R26, RZ ;  /* 0x0000001a4018723c */ /* 0x040fe200000018ff */
[----:B------:R-:W-:Y:S05]  /*22080*/  LDSM.16.M88.4 R168, [R185] ;  /* 0x00000000b9a8783b */ /* 0x000fea0000000200 */
[----:B------:R-:W-:Y:S02]  /*22090*/  LDSM.16.M88.4 R172, [R193+0x4000] ;  /* 0x00400000c1ac783b */ /* 0x000fe40000000200 */
        /* <DEDUP_REMOVED lines=24> */
[----:B------:R-:W-:Y:S07]  /*22220*/  LDSM.16.M88.4 R152, [R204] ;  /* 0x00000000cc98783b */ /* 0x000fee0000000200 */
        /* <DEDUP_REMOVED lines=33> */
[----:B------:R-:W3:Y:S07]  /*22440*/  LDSM.16.M88.4 R148, [R203+0x6800] ;  /* 0x00680000cb94783b */ /* 0x000eee0000000200 */
        /* <DEDUP_REMOVED lines=13> */
[C---:B----4-:R-:W-:Y:S08]  /*22520*/  HMMA.16816.F32 R28, R152.reuse, R140, R28 ;  /* 0x0000008c981c723c */ /* 0x050ff0000000181c */
[C---:B------:R-:W-:Y:S01]  /*22530*/  HMMA.16816.F32 R32, R152.reuse, R142, R32 ;  /* 0x0000008e9820723c */ /* 0x040fe20000001820 */
[----:B------:R-:W2:Y:S07]  /*22540*/  LDSM.16.M88.4 R140, [R184+UR8+0x9000] ;  /* 0x00900008b88c783b */ /* 0x000eae0008000200 */
[C---:B------:R-:W-:Y:S08]  /*22550*/  HMMA.16816.F32 R36, R152.reuse, R164, R36 ;  /* 0x000000a49824723c */ /* 0x040ff00000001824 */
[C---:B------:R-:W-:Y:S01]  /*22560*/  HMMA.16816.F32 R40, R152.reuse, R166, R40 ;  /* 0x000000a69828723c */ /* 0x040fe20000001828 */
[----:B------:R-:W4:Y:S07]  /*22570*/  LDSM.16.M88.4 R164, [R184+UR8+0xa000] ;  /* 0x00a00008b8a4783b */ /* 0x000f2e0008000200 */
[C---:B---3--:R-:W-:Y:S08]  /*22580*/  HMMA.16816.F32 R44, R152.reuse, R148, R44 ;  /* 0x00000094982c723c */ /* 0x048ff0000000182c */
[C---:B------:R-:W-:Y:S01]  /*22590*/  HMMA.16816.F32 R48, R152.reuse, R150, R48 ;  /* 0x000000969830723c */ /* 0x040fe20000001830 */
[----:B------:R-:W3:Y:S07]  /*225a0*/  LDSM.16.M88.4 R148, [R184+UR8+0xa800] ;  /* 0x00a80008b894783b */ /* 0x000eee0008000200 */
        /* <DEDUP_REMOVED lines=55> */
[----:B------:R-:W-:Y:S07]  /*22920*/  LDSM.16.M88.4 R164, [R204+0x2000] ;  /* 0x00200000cca4783b */ /* 0x000fee0000000200 */
[C---:B---3--:R-:W-:Y:S08]  /*22930*/  HMMA.16816.F32 R60, R156.reuse, R148, R60 ;  /* 0x000000949c3c723c */ /* 0x048ff0000000183c */
[----:B------:R-:W-:Y:S01]  /*22940*/  HMMA.16816.F32 R64, R156, R150, R64 ;  /* 0x000000969c40723c */ /* 0x000fe20000001840 */
[----:B------:R-:W3:Y:S05]  /*22950*/  LDSM.16.M88.4 R148, [R193+0xa800] ;  /* 0x00a80000c194783b */ /* 0x000eea0000000200 */
[----:B------:R-:W4:Y:S02]  /*22960*/  LDSM.16.M88.4 R156, [R193+0xb000] ;  /* 0x00b00000c19c783b */ /* 0x000f240000000200 */
[C---:B------:R-:W-:Y:S03]  /*22970*/  HMMA.16816.F32 R4, R184.reuse, R188, R4 ;  /* 0x000000bcb804723c */ /* 0x040fe60000001804 */
[----:B------:R-:W-:Y:S05]  /*22980*/  LDSM.16.M88.4 R192, [R203+0xb000] ;  /* 0x00b00000cbc0783b */ /* 0x000fea0000000200 */
        /* <DEDUP_REMOVED lines=43> */
[----:B------:R-:W-:Y:S01]  /*22c40*/  @!P3 R2UR UR4, R134 ;  /* 0x000000008604b2ca */ /* 0x000fe200000e0000 */
[----:B------:R-:W-:Y:S01]  /*22c50*/  @!P3 IMAD.MOV.U32 R137, RZ, RZ, RZ ;  /* 0x000000ffff89b224 */ /* 0x000fe200078e00ff */
[----:B------:R-:W-:Y:S04]  /*22c60*/  @!P3 R2UR UR5, R135 ;  /* 0x000000008705b2ca */ /* 0x000fe800000e0000 */
[----:B------:R-:W-:Y:S09]  /*22c70*/  @!P3 IADD3 R137, P0, PT, RZ, -R137, RZ ;  /* 0x80000089ff89b210 */ /* 0x000ff20007f1e0ff */
[----:B------:R-:W2:Y:S02]  /*22c80*/  @!P3 LD.E R138, desc[UR4][R132.64+0x38] ;  /* 0x00003804848ab980 */ /* 0x000ea4000c101900 */
[----:B--2---:R-:W-:Y:S04]  /*22c90*/  @!P3 IMAD.SHL.U32 R138, R138, 0x80, RZ ;  /* 0x000000808a8ab824 */ /* 0x004fe800078e00ff */
[----:B------:R-:W-:Y:S01]  /*22ca0*/  @!P3 IMAD.X R138, RZ, RZ, ~R138, P0 ;  /* 0x000000ffff8ab224 */ /* 0x000fe200000e0e8a */
[----:B------:R-:W-:Y:S04]  /*22cb0*/  ISETP.GE.AND P0, PT, R136, R217, PT ;  /* 0x000000d98800720c */ /* 0x000fe80003f06270 */
[----:B------:R-:W-:Y:S04]  /*22cc0*/  @!P3 SHF.R.S64 R137, R137, 0x1f, R138 ;  /* 0x0000001f8989b819 */ /* 0x000fe8000000108a */
[----:B------:R-:W-:Y:S04]  /*22cd0*/  @!P3 IADD3 R210, P4, PT, R137, R210, RZ ;  /* 0x000000d289d2b210 */ /* 0x000fe80007f9e0ff */
[----:B------:R-:W-:Y:S01]  /*22ce0*/  @!P3 LEA.HI.X.SX32 R211, R138, R211, 0x1, P4 ;  /* 0x000000d38ad3b211 */ /* 0x000fe200020f0eff */
[----:B------:R-:W-:Y:S08]  /*22cf0*/  @!P3 BRA `(.L_x_7837) ;  /* 0x00000004001cb947 */ /* 0x000ff00003800000 */
        /* <DEDUP_REMOVED lines=10> */
[----:B------:R-:W-:Y:S02]  /*22da0*/  R2UR UR11, R135 ;  /* 0x00000000870b72ca */ /* 0x000fe400000e0000 */
[-C--:B--2---:R-:W-:Y:S02]  /*22db0*/  IABS R140, R143.reuse ;  /* 0x0000008f008c7213 */ /* 0x084fe40000000000 */
[-C--:B------:R-:W-:Y:S02]  /*22dc0*/  IABS R138, R143.reuse ;  /* 0x0000008f008a7213 */ /* 0x080fe40000000000 */
[----:B------:R-:W1:Y:S01]  /*22dd0*/  I2F.RP R136, R140 ;  /* 0x0000008c00887306 */ /* 0x000e620000209400 */
[-C--:B------:R-:W-:Y:S02]  /*22de0*/  LOP3.LUT R141, R141, R143.reuse, RZ, 0x3c, !PT ;  /* 0x0000008f8d8d7212 */ /* 0x080fe400078e3cff */
[----:B------:R-:W-:Y:S07]  /*22df0*/  IMAD.MOV R138, RZ, RZ, -R138 ;  /* 0x000000ffff8a7224 */ /* 0x000fee00078e0a8a */
        /* <DEDUP_REMOVED lines=17> */
[--C-:B------:R-:W-:Y:S02]  /*22f10*/  @!P6 IMAD.IADD R137, R137, 0x1, -R140.reuse ;  /* 0x000000018989e824 */ /* 0x100fe400078e0a8c */
[----:B------:R-:W-:Y:S03]  /*22f20*/  @!P6 VIADD R139, R139, 0x1 ;  /* 0x000000018b8be836 */ /* 0x000fe60000000000 */
[-C--:B------:R-:W-:Y:S01]  /*22f30*/  ISETP.GE.U32.AND P5, PT, R137, R140.reuse, PT ;  /* 0x0000008c8900720c */ /* 0x080fe20003fa6070 */
[----:B------:R-:W-:Y:S01]  /*22f40*/  @!P4 IMAD.IADD R3, R3, 0x1, -R140 ;  /* 0x000000010303c824 */ /* 0x000fe200078e0a8c */
[----:B------:R-:W-:Y:S01]  /*22f50*/  LOP3.LUT R137, RZ, R143, RZ, 0x33, !PT ;  /* 0x0000008fff897212 */ /* 0x000fe200078e33ff */
[----:B------:R-:W-:Y:S01]  /*22f60*/  @!P4 VIADD R142, R142, 0x1 ;  /* 0x000000018e8ec836 */ /* 0x000fe20000000000 */
[----:B------:R-:W-:Y:S02]  /*22f70*/  ISETP.GE.AND P4, PT, R141, RZ, PT ;  /* 0x000000ff8d00720c */ /* 0x000fe40003f86270 */
[----:B------:R-:W-:Y:S02]  /*22f80*/  ISETP.GE.U32.AND P6, PT, R3, R140, PT ;  /* 0x0000008c0300720c */ /* 0x000fe40003fc6070 */
[----:B------:R-:W3:Y:S05]  /*22f90*/  LD.E.64 R140, desc[UR4][R132.64+0x38] ;  /* 0x00003804848c7980 */ /* 0x000eea000c101b00 */
[----:B------:R-:W-:Y:S01]  /*22fa0*/  @P5 VIADD R139, R139, 0x1 ;  /* 0x000000018b8b5836 */ /* 0x000fe20000000000 */
[----:B------:R-:W-:Y:S03]  /*22fb0*/  ISETP.GE.AND P5, PT, R136, RZ, PT ;  /* 0x000000ff8800720c */ /* 0x000fe60003fa6270 */
[----:B------:R-:W-:Y:S02]  /*22fc0*/  @!P4 IMAD.MOV R139, RZ, RZ, -R139 ;  /* 0x000000ffff8bc224 */ /* 0x000fe400078e0a8b */
[----:B------:R-:W-:Y:S01]  /*22fd0*/  @P6 VIADD R142, R142, 0x1 ;  /* 0x000000018e8e6836 */ /* 0x000fe20000000000 */
[----:B------:R-:W-:Y:S04]  /*22fe0*/  ISETP.NE.AND P6, PT, R143, RZ, PT ;  /* 0x000000ff8f00720c */ /* 0x000fe80003fc5270 */
[----:B------:R-:W-:Y:S03]  /*22ff0*/  SEL R139, R137, R139, !P6 ;  /* 0x0000008b898b7207 */ /* 0x000fe60007000000 */
[----:B------:R-:W-:Y:S01]  /*23000*/  @!P5 IMAD.MOV R142, RZ, RZ, -R142 ;  /* 0x000000ffff8ed224 */ /* 0x000fe200078e0a8e */
[----:B------:R-:W-:Y:S04]  /*23010*/  LEA R148, P5, R139, R220, 0x2 ;  /* 0x000000dc8b947211 */ /* 0x000fe800078a10ff */
        /* <DEDUP_REMOVED lines=11> */
[----:B------:R-:W-:Y:S04]  /*230d0*/  IMAD R137, R140, R138, R137 ;  /* 0x0000008a8c897224 */ /* 0x000fe800078e0289 */
[----:B------:R-:W-:Y:S02]  /*230e0*/  IMAD.IADD R143, R143, 0x1, R137 ;  /* 0x000000018f8f7824 */ /* 0x000fe400078e0289 */
        /* <DEDUP_REMOVED lines=8> */
.L_x_7837:
[----:B------:R-:W-:Y:S05]  /*23170*/  BSYNC.RECONVERGENT B0 ;  /* 0x0000000000007941 */ /* 0x000fea0003800200 */
.L_x_7836:
[----:B------:R-:W-:Y:S01]  /*23180*/  @!P1 R2UR UR10, R134 ;  /* 0x00000000860a92ca */ /* 0x000fe200000e0000 */
[----:B------:R-:W-:Y:S01]  /*23190*/  IMAD.SHL.U32 R3, R206, 0x20, RZ ;  /* 0x00000020ce037824 */ /* 0x000fe200078e00ff */
[C---:B------:R-:W-:Y:S02]  /*231a0*/  @!P1 R2UR UR11, R135.reuse ;  /* 0x00000000870b92ca */ /* 0x040fe400000e0000 */
        /* <DEDUP_REMOVED lines=9> */
[----:B------:R-:W-:Y:S01]  /*23240*/  @!P1 LDGSTS.E.BYPASS.LTC128B.128 [R239+0x4000], desc[UR10][R210.64] ;  /* 0x04000000d2ef9fae */ /* 0x000fe2000b981a0a */
[----:B------:R-:W-:Y:S02]  /*23250*/  @!P0 R2UR UR10, R134 ;  /* 0x00000000860a82ca */ /* 0x000fe400000e0000 */
[C---:B------:R-:W-:Y:S01]  /*23260*/  @!P0 R2UR UR11, R135.reuse ;  /* 0x00000000870b82ca */ /* 0x040fe200000e0000 */
[----:B------:R1:W-:Y:S01]  /*23270*/  @P1 STS.128 [R239+0x4000], RZ ;  /* 0x004000ffef001388 */ /* 0x0003e20000000c00 */
[----:B------:R-:W-:Y:S02]  /*23280*/  SHF.L.U64.HI R136, R206, 0x5, R207 ;  /* 0x00000005ce887819 */ /* 0x000fe400000102cf */
[C---:B------:R-:W-:Y:S01]  /*23290*/  @!P0 R2UR UR17, R135.reuse ;  /* 0x00000000871182ca */ /* 0x040fe200000e0000 */
[----:B------:R-:W-:Y:S01]  /*232a0*/  @!PT LDS RZ, [RZ] ;  /* 0x00000000fffff984 */ /* 0x000fe20000000800 */
[----:B------:R-:W-:Y:S01]  /*232b0*/  @!PT LDS RZ, [RZ] ;  /* 0x00000000fffff984 */ /* 0x000fe20000000800 */
[----:B------:R-:W-:Y:S01]  /*232c0*/  @!PT LDS RZ, [RZ] ;  /* 0x00000000fffff984 */ /* 0x000fe20000000800 */
[----:B------:R-:W-:Y:S01]  /*232d0*/  @!P0 LDGSTS.E.BYPASS.LTC128B.128 [R239+0x8000], desc[UR4][R210.64+0x80] ;  /* 0x08000080d2ef8fae */ /* 0x000fe2000b981a04 */
[----:B------:R-:W-:Y:S01]  /*232e0*/  @!P1 R2UR UR4, R134 ;  /* 0x00000000860492ca */ /* 0x000fe200000e0000 */
[----:B------:R-:W-:Y:S01]  /*232f0*/  IMAD.X R143, R136, 0x1, R211, P4 ;  /* 0x00000001888f7824 */ /* 0x000fe200020e06d3 */
[----:B------:R-:W-:Y:S01]  /*23300*/  @!P1 R2UR UR5, R135 ;  /* 0x00000000870592ca */ /* 0x000fe200000e0000 */
[----:B------:R1:W-:Y:S01]  /*23310*/  @P0 STS.128 [R239+0x8000], RZ ;  /* 0x008000ffef000388 */ /* 0x0003e20000000c00 */
[-C--:B------:R-:W-:Y:S02]  /*23320*/  IADD3 R140, P4, PT, R142, R3.reuse, RZ ;  /* 0x000000038e8c7210 */ /* 0x080fe40007f9e0ff */
[C---:B------:R-:W-:Y:S01]  /*23330*/  @!P1 R2UR UR14, R134.reuse ;  /* 0x00000000860e92ca */ /* 0x040fe200000e0000 */
[----:B------:R-:W-:Y:S01]  /*23340*/  @!PT LDS RZ, [RZ] ;  /* 0x00000000fffff984 */ /* 0x000fe20000000800 */
[----:B------:R-:W-:Y:S01]  /*23350*/  @!PT LDS RZ, [RZ] ;  /* 0x00000000fffff984 */ /* 0x000fe20000000800 */
[----:B------:R-:W-:Y:S01]  /*23360*/  @!PT LDS RZ, [RZ] ;  /* 0x00000000fffff984 */ /* 0x000fe20000000800 */
[----:B------:R-:W-:Y:S01]  /*23370*/  @!P1 LDGSTS.E.BYPASS.LTC128B.128 [R239+0x4800], desc[UR12][R142.64] ;  /* 0x048000008eef9fae */ /* 0x000fe2000b981a0c */
[----:B------:R-:W-:Y:S01]  /*23380*/  @!P0 R2UR UR12, R134 ;  /* 0x00000000860c82ca */ /* 0x000fe200000e0000 */
[--C-:B------:R-:W-:Y:S01]  /*23390*/  IMAD.X R141, R143, 0x1, R136.reuse, P4 ;  /* 0x000000018f8d7824 */ /* 0x100fe200020e0688 */
[C---:B------:R-:W-:Y:S01]  /*233a0*/  @!P0 R2UR UR13, R135.reuse ;  /* 0x00000000870d82ca */ /* 0x040fe200000e0000 */
[----:B------:R1:W-:Y:S01]  /*233b0*/  @P1 STS.128 [R239+0x4800], RZ ;  /* 0x004800ffef001388 */ /* 0x0003e20000000c00 */
[-C--:B------:R-:W-:Y:S02]  /*233c0*/  IADD3 R138, P4, PT, R140, R3.reuse, RZ ;  /* 0x000000038c8a7210 */ /* 0x080fe40007f9e0ff */
[----:B------:R-:W-:Y:S01]  /*233d0*/  @!P1 R2UR UR15, R135 ;  /* 0x00000000870f92ca */ /* 0x000fe200000e0000 */
[----:B------:R-:W-:Y:S01]  /*233e0*/  @!PT LDS RZ, [RZ] ;  /* 0x00000000fffff984 */ /* 0x000fe20000000800 */
[----:B------:R-:W-:Y:S01]  /*233f0*/  @!PT LDS RZ, [RZ] ;  /* 0x00000000fffff984 */ /* 0x000fe20000000800 */
[----:B------:R-:W-:Y:S01]  /*23400*/  @!PT LDS RZ, [RZ] ;  /* 0x00000000fffff984 */ /* 0x000fe20000000800 */
[----:B------:R-:W-:Y:S01]  /*23410*/  @!P0 LDGSTS.E.BYPASS.LTC128B.128 [R239+0x8800], desc[UR10][R142.64+0x80] ;  /* 0x088000808eef8fae */ /* 0x000fe2000b981a0a */
[----:B------:R-:W-:Y:S01]  /*23420*/  @!P1 R2UR UR10, R134 ;  /* 0x00000000860a92ca */ /* 0x000fe200000e0000 */
[--C-:B------:R-:W-:Y:S01]  /*23430*/  IMAD.X R139, R141, 0x1, R136.reuse, P4 ;  /* 0x000000018d8b7824 */ /* 0x100fe200020e0688 */
[----:B------:R-:W-:Y:S01]  /*23440*/  @!P1 R2UR UR11, R135 ;  /* 0x00000000870b92ca */ /* 0x000fe200000e0000 */
[----:B------:R1:W-:Y:S01]  /*23450*/  @P0 STS.128 [R239+0x8800], RZ ;  /* 0x008800ffef000388 */ /* 0x0003e20000000c00 */
[-C--:B------:R-:W-:Y:S03]  /*23460*/  IADD3 R144, P4, PT, R138, R3.reuse, RZ ;  /* 0x000000038a907210 */ /* 0x080fe60007f9e0ff */
[----:B------:R-:W-:Y:S01]  /*23470*/  @!PT LDS RZ, [RZ] ;  /* 0x00000000fffff984 */ /* 0x000fe20000000800 */
[----:B------:R-:W-:Y:S01]  /*23480*/  @!PT LDS RZ, [RZ] ;  /* 0x00000000fffff984 */ /* 0x000fe20000000800 */
[----:B------:R-:W-:Y:S01]  /*23490*/  @!PT LDS RZ, [RZ] ;  /* 0x00000000fffff984 */ /* 0x000fe20000000800 */
[----:B------:R-:W-:Y:S01]  /*234a0*/  @!P1 LDGSTS.E.BYPASS.LTC128B.128 [R239+0x5000], desc[UR4][R140.64] ;  /* 0x050000008cef9fae */ /* 0x000fe2000b981a04 */
[C---:B------:R-:W-:Y:S01]  /*234b0*/  @!P0 R2UR UR4, R134.reuse ;  /* 0x00000000860482ca */ /* 0x040fe200000e0000 */
[--C-:B------:R-:W-:Y:S01]  /*234c0*/  IMAD.X R145, R139, 0x1, R136.reuse, P4 ;  /* 0x000000018b917824 */ /* 0x100fe200020e0688 */
        /* <DEDUP_REMOVED lines=28> */
[-C--:B--2---:R-:W-:Y:S01]  /*23690*/  IADD3 R140, P4, PT, R144, R3.reuse, RZ ;  /* 0x00000003908c7210 */ /* 0x084fe20007f9e0ff */
[----:B------:R1:W-:Y:S01]  /*236a0*/  @P1 STS.128 [R239+0x6000], RZ ;  /* 0x006000ffef001388 */ /* 0x0003e20000000c00 */
[----:B------:R-:W-:Y:S03]  /*236b0*/  @!P0 R2UR UR13, R135 ;  /* 0x00000000870d82ca */ /* 0x000fe600000e0000 */
[----:B------:R-:W-:Y:S01]  /*236c0*/  @!PT LDS RZ, [RZ] ;  /* 0x00000000fffff984 */ /* 0x000fe20000000800 */
[----:B------:R-:W-:Y:S01]  /*236d0*/  @!PT LDS RZ, [RZ] ;  /* 0x00000000fffff984 */ /* 0x000fe20000000800 */
[----:B------:R-:W-:Y:S01]  /*236e0*/  @!PT LDS RZ, [RZ] ;  /* 0x00000000fffff984 */ /* 0x000fe20000000800 */
[----:B------:R1:W-:Y:S01]  /*236f0*/  @!P0 LDGSTS.E.BYPASS.LTC128B.128 [R239+0xa000], desc[UR10][R144.64+0x80] ;  /* 0x0a00008090ef8fae */ /* 0x0003e2000b981a0a */
[--C-:B------:R-:W-:Y:S01]  /*23700*/  IMAD.X R141, R145, 0x1, R136.reuse, P4 ;  /* 0x00000001918d7824 */ /* 0x100fe200020e0688 */
[C---:B------:R-:W-:Y:S02]  /*23710*/  @!P1 R2UR UR10, R134.reuse ;  /* 0x00000000860a92ca */ /* 0x040fe400000e0000 */
[----:B------:R1:W-:Y:S01]  /*23720*/  @P0 STS.128 [R239+0xa000], RZ ;  /* 0x00a000ffef000388 */ /* 0x0003e20000000c00 */
[C---:B------:R-:W-:Y:S03]  /*23730*/  @!P1 R2UR UR11, R135.reuse ;  /* 0x00000000870b92ca */ /* 0x040fe600000e0000 */
[----:B------:R-:W-:Y:S01]  /*23740*/  @!PT LDS RZ, [RZ] ;  /* 0x00000000fffff984 */ /* 0x000fe20000000800 */
[----:B------:R-:W-:Y:S01]  /*23750*/  @!PT LDS RZ, [RZ] ;  /* 0x00000000fffff984 */ /* 0x000fe20000000800 */
[----:B------:R-:W-:Y:S01]  /*23760*/  @!PT LDS RZ, [RZ] ;  /* 0x00000000fffff984 */ /* 0x000fe20000000800 */
[----:B------:R1:W-:Y:S01]  /*23770*/  @!P1 LDGSTS.E.BYPASS.LTC128B.128 [R239+0x6800], desc[UR4][R140.64] ;  /* 0x068000008cef9fae */ /* 0x0003e2000b981a04 */
[----:B------:R-:W-:Y:S02]  /*23780*/  @!P0 R2UR UR4, R134 ;  /* 0x00000000860482ca */ /* 0x000fe400000e0000 */
[-C--:B---3--:R-:W-:Y:S01]  /*23790*/  IADD3 R138, P5, PT, R140, R3.reuse, RZ ;  /* 0x000000038c8a7210 */ /* 0x088fe20007fbe0ff */
[----:B------:R1:W-:Y:S01]  /*237a0*/  @P1 STS.128 [R239+0x6800], RZ ;  /* 0x006800ffef001388 */ /* 0x0003e20000000c00 */
[----:B------:R-:W-:Y:S02]  /*237b0*/  @!P0 R2UR UR5, R135 ;  /* 0x00000000870582ca */ /* 0x000fe400000e0000 */
[----:B------:R-:W-:Y:S01]  /*237c0*/  IADD3 R142, P4, PT, R138, R3, RZ ;  /* 0x000000038a8e7210 */ /* 0x000fe20007f9e0ff */
        /* <DEDUP_REMOVED lines=28> */
.L_x_7835:
[----:B------:R-:W-:Y:S05]  /*23990*/  BSYNC.RECONVERGENT B1 ;  /* 0x0000000000017941 */ /* 0x000fea0003800200 */
.L_x_7834:
[----:B------:R-:W-:Y:S01]  /*239a0*/  VIADD R3, R233, 0xffffffc0 ;  /* 0xffffffc0e9037836 */ /* 0x000fe20000000000 */
[----:B------:R-:W-:Y:S01]  /*239b0*/  R2UR UR5, R135 ;  /* 0x00000000870572ca */ /* 0x000fe200000e0000 */
[C---:B------:R-:W-:Y:S01]  /*239c0*/  VIADD R135, R231.reuse, 0x41 ;  /* 0x00000041e7877836 */ /* 0x040fe20000000000 */
[----:B------:R-:W-:Y:S01]  /*239d0*/  R2UR UR4, R134 ;  /* 0x00000000860472ca */ /* 0x000fe200000e0000 */
[----:B------:R-:W-:Y:S01]  /*239e0*/  VIADD R136, R231, 0x40 ;  /* 0x00000040e7887836 */ /* 0x000fe20000000000 */
[----:B------:R-:W-:Y:S01]  /*239f0*/  ISETP.GE.AND P0, PT, R3, R228, PT ;  /* 0x000000e40300720c */ /* 0x000fe20003f06270 */
[----:B------:R-:W-:Y:S01]  /*23a00*/  VIADD R134, R231, 0x38 ;  /* 0x00000038e7867836 */ /* 0x000fe20000000000 */
[----:B------:R-:W-:Y:S01]  /*23a10*/  ISETP.GE.AND P1, PT, R3, R227, PT ;  /* 0x000000e30300720c */ /* 0x000fe20003f26270 */
[----:B------:R-:W-:Y:S01]  /*23a20*/  VIADD R137, R231, 0x30 ;  /* 0x00000030e7897836 */ /* 0x000fe20000000000 */
[----:B------:R-:W-:Y:S01]  /*23a30*/  ISETP.GE.AND P6, PT, R3, R224, PT ;  /* 0x000000e00300720c */ /* 0x000fe20003fc6270 */
[----:B------:R-:W-:Y:S01]  /*23a40*/  VIADD R151, R233, 0xfffffff9 ;  /* 0xfffffff9e9977836 */ /* 0x000fe20000000000 */
[----:B------:R-:W-:Y:S01]  /*23a50*/  ISETP.GE.AND P5, PT, R3, R226, PT ;  /* 0x000000e20300720c */ /* 0x000fe20003fa6270 */
        /* <DEDUP_REMOVED lines=12> */
[----:B------:R-:W-:Y:S01]  /*23b20*/  FFMA.FTZ R6, -R225, R135, R6 ;  /* 0x00000087e1067223 */ /* 0x000fe20000010106 */
[----:B------:R-:W-:Y:S02]  /*23b30*/  VIADD R135, R231, 0x31 ;  /* 0x00000031e7877836 */ /* 0x000fe40000000000 */
[CC--:B------:R-:W-:Y:S01]  /*23b40*/  FFMA.FTZ R4, -R225.reuse, R3.reuse, R4 ;  /* 0x00000003e1047223 */ /* 0x0c0fe20000010104 */
[----:B------:R-:W-:Y:S01]  /*23b50*/  FFMA.FTZ R10, -R225, R3, R10 ;  /* 0x00000003e10a7223 */ /* 0x000fe2000001010a */
[----:B------:R-:W-:Y:S01]  /*23b60*/  IABS R134, R134 ;  /* 0x0000008600867213 */ /* 0x000fe20000000000 */
[----:B------:R-:W-:Y:S01]  /*23b70*/  VIADD R3, R231, 0x29 ;  /* 0x00000029e7037836 */ /* 0x000fe20000000000 */
[----:B------:R-:W-:Y:S01]  /*23b80*/  IABS R135, R135 ;  /* 0x0000008700877213 */ /* 0x000fe20000000000 */
[----:B------:R-:W-:Y:S01]  /*23b90*/  FFMA.FTZ R7, -R225, R136, R7 ;  /* 0x00000088e1077223 */ /* 0x000fe20000010107 */
[----:B------:R-:W-:Y:S01]  /*23ba0*/  I2FP.F32.S32 R134, R134 ;  /* 0x0000008600867245 */ /* 0x000fe20000201400 */
[----:B------:R-:W-:Y:S01]  /*23bb0*/  VIADD R136, R231, 0x28 ;  /* 0x00000028e7887836 */ /* 0x000fe20000000000 */
[----:B------:R-:W-:Y:S01]  /*23bc0*/  IABS R3, R3 ;  /* 0x0000000300037213 */ /* 0x000fe20000000000 */
[----:B------:R-:W-:Y:S01]  /*23bd0*/  VIADD R175, R233, 0xffffffd9 ;  /* 0xffffffd9e9af7836 */ /* 0x000fe20000000000 */
[----:B------:R-:W-:Y:S01]  /*23be0*/  I2FP.F32.S32 R135, R135 ;  /* 0x0000008700877245 */ /* 0x000fe20000201400 */
[CC--:B------:R-:W-:Y:S01]  /*23bf0*/  FFMA.FTZ R11, -R225.reuse, R134.reuse, R11 ;  /* 0x00000086e10b7223 */ /* 0x0c0fe2000001010b */
[----:B------:R-:W-:Y:S01]  /*23c00*/  IABS R137, R137 ;  /* 0x0000008900897213 */ /* 0x000fe20000000000 */
[C---:B------:R-:W-:Y:S01]  /*23c10*/  FFMA.FTZ R5, -R225.reuse, R134, R5 ;  /* 0x00000086e1057223 */ /* 0x040fe20000010105 */
[----:B------:R-:W-:Y:S01]  /*23c20*/  I2FP.F32.S32 R3, R3 ;  /* 0x0000000300037245 */ /* 0x000fe20000201400 */
[C---:B------:R-:W-:Y:S01]  /*23c30*/  FFMA.FTZ R14, -R225.reuse, R135, R14 ;  /* 0x00000087e10e7223 */ /* 0x040fe2000001010e */
[----:B------:R-:W-:Y:S01]  /*23c40*/  I2FP.F32.S32 R134, R137 ;  /* 0x0000008900867245 */ /* 0x000fe20000201400 */
[----:B------:R-:W-:Y:S01]  /*23c50*/  FFMA.FTZ R8, -R225, R135, R8 ;  /* 0x00000087e1087223 */ /* 0x000fe20000010108 */
[----:B------:R-:W-:Y:S01]  /*23c60*/  IABS R136, R136 ;  /* 0x0000008800887213 */ /* 0x000fe20000000000 */
[----:B------:R-:W-:Y:S02]  /*23c70*/  VIADD R137, R231, 0x20 ;  /* 0x00000020e7897836 */ /* 0x000fe40000000000 */
[-C--:B------:R-:W-:Y:S01]  /*23c80*/  FFMA.FTZ R12, -R225, R3.reuse, R12 ;  /* 0x00000003e10c7223 */ /* 0x080fe2000001010c */
[----:B------:R-:W-:Y:S01]  /*23c90*/  VIADD R135, R231, 0x21 ;  /* 0x00000021e7877836 */ /* 0x000fe20000000000 */
[----:B------:R-:W-:Y:S01]  /*23ca0*/  I2FP.F32.S32 R136, R136 ;  /* 0x0000008800887245 */ /* 0x000fe20000201400 */
[----:B------:R-:W-:Y:S01]  /*23cb0*/  FFMA.FTZ R18, -R225, R3, R18 ;  /* 0x00000003e1127223 */ /* 0x000fe20000010112 */
[----:B------:R-:W-:Y:S01]  /*23cc0*/  VIADD R3, R231, 0x19 ;  /* 0x00000019e7037836 */ /* 0x000fe20000000000 */
[----:B------:R-:W-:Y:S01]  /*23cd0*/  IABS R137, R137 ;  /* 0x0000008900897213 */ /* 0x000fe20000000000 */
[C---:B------:R-:W-:Y:S01]  /*23ce0*/  FFMA.FTZ R15, -R225.reuse, R134, R15 ;  /* 0x00000086e10f7223 */ /* 0x040fe2000001010f */
[----:B------:R-:W-:Y:S01]  /*23cf0*/  IABS R135, R135 ;  /* 0x0000008700877213 */ /* 0x000fe20000000000 */
[CC--:B------:R-:W-:Y:S01]  /*23d00*/  FFMA.FTZ R13, -R225.reuse, R136.reuse, R13 ;  /* 0x00000088e10d7223 */ /* 0x0c0fe2000001010d */
        /* <DEDUP_REMOVED lines=10> */
[CC--:B------:R-:W-:Y:S01]  /*23db0*/  FFMA.FTZ R22, -R225.reuse, R135.reuse, R22 ;  /* 0x00000087e1167223 */ /* 0x0c0fe20000010116 */
[----:B------:R-:W-:Y:S01]  /*23dc0*/  FFMA.FTZ R16, -R225, R135, R16 ;  /* 0x00000087e1107223 */ /* 0x000fe20000010110 */
[----:B------:R-:W-:Y:S02]  /*23dd0*/  VIADD R135, R231, 0x9 ;  /* 0x00000009e7877836 */ /* 0x000fe40000000000 */
[CC--:B------:R-:W-:Y:S01]  /*23de0*/  FFMA.FTZ R20, -R225.reuse, R3.reuse, R20 ;  /* 0x00000003e1147223 */ /* 0x0c0fe20000010114 */
[----:B------:R-:W-:Y:S01]  /*23df0*/  FFMA.FTZ R26, -R225, R3, R26 ;  /* 0x00000003e11a7223 */ /* 0x000fe2000001011a */
[----:B------:R-:W-:Y:S01]  /*23e00*/  I2FP.F32.S32 R137, R137 ;  /* 0x0000008900897245 */ /* 0x000fe20000201400 */
[----:B------:R-:W-:Y:S01]  /*23e10*/  VIADD R3, R231, 0x1 ;  /* 0x00000001e7037836 */ /* 0x000fe20000000000 */
[----:B------:R-:W-:Y:S01]  /*23e20*/  IABS R135, R135 ;  /* 0x0000008700877213 */ /* 0x000fe20000000000 */
[C---:B------:R-:W-:Y:S01]  /*23e30*/  FFMA.FTZ R23, -R225.reuse, R136, R23 ;  /* 0x00000088e1177223 */ /* 0x040fe20000010117 */
        /* <DEDUP_REMOVED lines=10> */
[----:B------:R-:W-:Y:S01]  /*23ee0*/  FFMA.FTZ R34, -R225, R135, R34 ;  /* 0x00000087e1227223 */ /* 0x000fe20000010122 */
[----:B------:R-:W-:Y:S01]  /*23ef0*/  IABS R137, R137 ;  /* 0x0000008900897213 */ /* 0x000fe20000000000 */
[----:B------:R-:W-:Y:S02]  /*23f00*/  VIADD R135, R231, 0xfffffff9 ;  /* 0xfffffff9e7877836 */ /* 0x000fe40000000000 */
[CC--:B------:R-:W-:Y:S01]  /*23f10*/  FFMA.FTZ R38, -R225.reuse, R3.reuse, R38 ;  /* 0x00000003e1267223 */ /* 0x0c0fe20000010126 */
[C---:B------:R-:W-:Y:S01]  /*23f20*/  FFMA.FTZ R32, -R225.reuse, R3, R32 ;  /* 0x00000003e1207223 */ /* 0x040fe20000010120 */
[----:B------:R-:W-:Y:S01]  /*23f30*/  I2FP.F32.S32 R3, R137 ;  /* 0x0000008900037245 */ /* 0x000fe20000201400 */
[CC--:B------:R-:W-:Y:S01]  /*23f40*/  FFMA.FTZ R21, -R225.reuse, R134.reuse, R21 ;  /* 0x00000086e1157223 */ /* 0x0c0fe20000010115 */
[----:B------:R-:W-:Y:S01]  /*23f50*/  IABS R135, R135 ;  /* 0x0000008700877213 */ /* 0x000fe20000000000 */
[----:B------:R-:W-:Y:S01]  /*23f60*/  FFMA.FTZ R27, -R225, R134, R27 ;  /* 0x00000086e11b7223 */ /* 0x000fe2000001011b */
[----:B------:R-:W-:Y:S02]  /*23f70*/  VIADD R134, R231, 0x8 ;  /* 0x00000008e7867836 */ /* 0x000fe40000000000 */
[CC--:B------:R-:W-:Y:S01]  /*23f80*/  FFMA.FTZ R46, -R225.reuse, R3.reuse, R46 ;  /* 0x00000003e12e7223 */ /* 0x0c0fe2000001012e */
        /* <DEDUP_REMOVED lines=8> */
[----:B------:R-:W-:Y:S01]  /*24010*/  IABS R3, R3 ;  /* 0x0000000300037213 */ /* 0x000fe20000000000 */
[----:B------:R-:W-:Y:S01]  /*24020*/  VIADD R135, R231, 0xffffffe9 ;  /* 0xffffffe9e7877836 */ /* 0x000fe20000000000 */
        /* <DEDUP_REMOVED lines=8> */
[----:B------:R-:W-:Y:S01]  /*240b0*/  FFMA.FTZ R48, -R225, R3, R48 ;  /* 0x00000003e1307223 */ /* 0x000fe20000010130 */
[----:B------:R-:W-:Y:S01]  /*240c0*/  I2FP.F32.S32 R135, R135 ;  /* 0x0000008700877245 */ /* 0x000fe20000201400 */
[----:B------:R-:W-:Y:S02]  /*240d0*/  VIADD R3, R231, 0xffffffd9 ;  /* 0xffffffd9e7037836 */ /* 0x000fe40000000000 */
[C---:B------:R-:W-:Y:S01]  /*240e0*/  FFMA.FTZ R25, -R225.reuse, R136, R25 ;  /* 0x00000088e1197223 */ /* 0x040fe20000010119 */
[CC--:B------:R-:W-:Y:S01]  /*240f0*/  FFMA.FTZ R29, -R225.reuse, R134.reuse, R29 ;  /* 0x00000086e11d7223 */ /* 0x0c0fe2000001011d */
[C---:B------:R-:W-:Y:S01]  /*24100*/  FFMA.FTZ R35, -R225.reuse, R134, R35 ;  /* 0x00000086e1237223 */ /* 0x040fe20000010123 */
[CC--:B------:R-:W-:Y:S01]  /*24110*/  FFMA.FTZ R44, -R225.reuse, R135.reuse, R44 ;  /* 0x00000087e12c7223 */ /* 0x0c0fe2000001012c */
[----:B------:R-:W-:Y:S01]  /*24120*/  FFMA.FTZ R50, -R225, R135, R50 ;  /* 0x00000087e1327223 */ /* 0x000fe20000010132 */
        /* <DEDUP_REMOVED lines=10> */
[----:B------:R-:W-:Y:S01]  /*241d0*/  FFMA.FTZ R58, -R225, R3, R58 ;  /* 0x00000003e13a7223 */ /* 0x000fe2000001013a */
        /* <DEDUP_REMOVED lines=17> */
[----:B------:R-:W-:Y:S01]  /*242f0*/  I2FP.F32.S32 R3, R135 ;  /* 0x0000008700037245 */ /* 0x000fe20000201400 */
[C---:B------:R-:W-:Y:S01]  /*24300*/  VIADD R134, R231.reuse, 0xffffffe0 ;  /* 0xffffffe0e7867836 */ /* 0x040fe20000000000 */
[----:B------:R-:W2:Y:S01]  /*24310*/  LD.E R135, desc[UR4][R132.64+0xdc] ;  /* 0x0000dc0484877980 */ /* 0x000ea2000c101900 */
[----:B------:R-:W-:Y:S01]  /*24320*/  I2FP.F32.S32 R136, R137 ;  /* 0x0000008900887245 */ /* 0x000fe20000201400 */
[----:B------:R-:W-:Y:S01]  /*24330*/  VIADD R137, R231, 0xffffffc8 ;  /* 0xffffffc8e7897836 */ /* 0x000fe20000000000 */
[----:B-1----:R-:W-:Y:S01]  /*24340*/  IABS R138, R231 ;  /* 0x000000e7008a7213 */ /* 0x002fe20000000000 */
[----:B------:R-:W-:Y:S01]  /*24350*/  VIADD R177, R233, 0xffffffd8 ;  /* 0xffffffd8e9b17836 */ /* 0x000fe20000000000 */
[----:B------:R-:W-:Y:S01]  /*24360*/  IABS R134, R134 ;  /* 0x0000008600867213 */ /* 0x000fe20000000000 */
[CC--:B------:R-:W-:Y:S01]  /*24370*/  FFMA.FTZ R45, -R225.reuse, R136.reuse, R45 ;  /* 0x00000088e12d7223 */ /* 0x0c0fe2000001012d */
[----:B------:R-:W-:Y:S01]  /*24380*/  FFMA.FTZ R51, -R225, R136, R51 ;  /* 0x00000088e1337223 */ /* 0x000fe20000010133 */
[----:B------:R-:W-:Y:S01]  /*24390*/  VIADD R136, R231, 0xffffffd8 ;  /* 0xffffffd8e7887836 */ /* 0x000fe20000000000 */
[----:B------:R-:W-:Y:S01]  /*243a0*/  I2FP.F32.S32 R134, R134 ;  /* 0x0000008600867245 */ /* 0x000fe20000201400 */
[C---:B------:R-:W-:Y:S01]  /*243b0*/  VIADD R165, R233.reuse, 0xffffffe9 ;  /* 0xffffffe9e9a57836 */ /* 0x040fe20000000000 */
        /* <DEDUP_REMOVED lines=8> */
[----:B------:R-:W-:Y:S01]  /*24440*/  FSEL R144, R4, -INF , P0 ;  /* 0xff80000004907808 */ /* 0x000fe20000000000 */
[----:B------:R-:W-:Y:S01]  /*24450*/  VIADD R138, R231, 0xffffffc0 ;  /* 0xffffffc0e78a7836 */ /* 0x000fe20000000000 */
[----:B------:R-:W-:Y:S01]  /*24460*/  ISETP.GE.AND P4, PT, R151, R228, PT ;  /* 0x000000e49700720c */ /* 0x000fe20003f86270 */
[CC--:B------:R-:W-:Y:S01]  /*24470*/  FFMA.FTZ R53, -R225.reuse, R134.reuse, R53 ;  /* 0x00000086e1357223 */ /* 0x0c0fe20000010135 */
[----:B------:R-:W-:Y:S01]  /*24480*/  IABS R137, R137 ;  /* 0x0000008900897213 */ /* 0x000fe20000000000 */
[----:B------:R-:W-:Y:S01]  /*24490*/  FFMA.FTZ R59, -R225, R134, R59 ;  /* 0x00000086e13b7223 */ /* 0x000fe2000001013b */
[----:B------:R-:W-:Y:S01]  /*244a0*/  ISETP.GE.AND P0, PT, R185, R228, PT ;  /* 0x000000e4b900720c */ /* 0x000fe20003f06270 */
[C---:B------:R-:W-:Y:S01]  /*244b0*/  VIADD R159, R233.reuse, 0xfffffff0 ;  /* 0xfffffff0e99f7836 */ /* 0x040fe20000000000 */
[----:B------:R-:W-:Y:S01]  /*244c0*/  I2FP.F32.S32 R134, R137 ;  /* 0x0000008900867245 */ /* 0x000fe20000201400 */
[----:B------:R-:W-:Y:S01]  /*244d0*/  VIADD R137, R233, 0xffffffc1 ;  /* 0xffffffc1e9897836 */ /* 0x000fe20000000000 */
[----:B------:R-:W-:Y:S01]  /*244e0*/  FSEL R164, R33, -INF , P4 ;  /* 0xff80000021a47808 */ /* 0x000fe20002000000 */
[----:B------:R-:W-:Y:S01]  /*244f0*/  VIADD R149, R233, 0x8 ;  /* 0x00000008e9957836 */ /* 0x000fe20000000000 */
[-C--:B------:R-:W-:Y:S01]  /*24500*/  ISETP.GE.AND P4, PT, R161, R227.reuse, PT ;  /* 0x000000e3a100720c */ /* 0x080fe20003f86270 */
[CC--:B------:R-:W-:Y:S01]  /*24510*/  FFMA.FTZ R61, -R225.reuse, R134.reuse, R61 ;  /* 0x00000086e13d7223 */ /* 0x0c0fe2000001013d */
[----:B------:R-:W-:Y:S01]  /*24520*/  FSEL R140, R8, -INF , P0 ;  /* 0xff800000088c7808 */ /* 0x000fe20000000000 */
[----:B------:R-:W-:Y:S01]  /*24530*/  FFMA.FTZ R67, -R225, R134, R67 ;  /* 0x00000086e1437223 */ /* 0x000fe20000010143 */
        /* <DEDUP_REMOVED lines=11> */
[----:B------:R-:W-:Y:S01]  /*245f0*/  VIADD R136, R231, 0xffffffd0 ;  /* 0xffffffd0e7887836 */ /* 0x000fe20000000000 */
[----:B------:R-:W-:Y:S01]  /*24600*/  FSEL R5, R7, -INF , P0 ;  /* 0xff80000007057808 */ /* 0x000fe20000000000 */
[----:B------:R-:W-:Y:S01]  /*24610*/  VIADD R39, R233, 0x20 ;  /* 0x00000020e9277836 */ /* 0x000fe20000000000 */
[----:B------:R-:W-:Y:S01]  /*24620*/  ISETP.GE.AND P0, PT, R185, R227, PT ;  /* 0x000000e3b900720c */ /* 0x000fe20003f06270 */
[----:B------:R-:W-:Y:S01]  /*24630*/  VIADD R33, R233, 0x21 ;  /* 0x00000021e9217836 */ /* 0x000fe20000000000 */
[----:B------:R-:W-:Y:S01]  /*24640*/  FSEL R8, R6, -INF , P1 ;  /* 0xff80000006087808 */ /* 0x000fe20000800000 */
[CC--:B------:R-:W-:Y:S01]  /*24650*/  FFMA.FTZ R60, -R225.reuse, R3.reuse, R60 ;  /* 0x00000003e13c7223 */ /* 0x0c0fe2000001013c */
[----:B------:R-:W-:Y:S01]  /*24660*/  FSEL R10, R10, -INF , P0 ;  /* 0xff8000000a0a7808 */ /* 0x000fe20000000000 */
[----:B------:R-:W-:Y:S01]  /*24670*/  FFMA.FTZ R66, -R225, R3, R66 ;  /* 0x00000003e1427223 */ /* 0x000fe20000010142 */
[-C--:B------:R-:W-:Y:S01]  /*24680*/  ISETP.GE.AND P0, PT, R171, R228.reuse, PT ;  /* 0x000000e4ab00720c */ /* 0x080fe20003f06270 */
[----:B------:R-:W-:Y:S01]  /*24690*/  VIADD R3, R233, 0x38 ;  /* 0x00000038e9037836 */ /* 0x000fe20000000000 */
[-C--:B------:R-:W-:Y:S01]  /*246a0*/  ISETP.GE.AND P1, PT, R175, R228.reuse, PT ;  /* 0x000000e4af00720c */ /* 0x080fe20003f26270 */
[----:B------:R-:W-:Y:S01]  /*246b0*/  VIADD R229, R229, 0xffffff80 ;  /* 0xffffff80e5e57836 */ /* 0x000fe20000000000 */
[----:B------:R-:W-:Y:S01]  /*246c0*/  FSEL R186, R21, -INF , P0 ;  /* 0xff80000015ba7808 */ /* 0x000fe20000000000 */
[----:B------:R-:W-:Y:S01]  /*246d0*/  VIADD R21, R233, 0x39 ;  /* 0x00000039e9157836 */ /* 0x000fe20000000000 */
[----:B------:R-:W-:Y:S01]  /*246e0*/  ISETP.GE.AND P0, PT, R167, R228, PT ;  /* 0x000000e4a700720c */ /* 0x000fe20003f06270 */
[----:B------:R-:W-:Y:S01]  /*246f0*/  VIADD R231, R231, 0x80 ;  /* 0x00000080e7e77836 */ /* 0x000fe20000000000 */
[----:B------:R-:W-:Y:S02]  /*24700*/  IABS R138, R138 ;  /* 0x0000008a008a7213 */ /* 0x000fe40000000000 */
[----:B------:R-:W-:Y:S02]  /*24710*/  FSEL R24, R24, -INF , P0 ;  /* 0xff80000018187808 */ /* 0x000fe40000000000 */
[-C--:B------:R-:W-:Y:S02]  /*24720*/  ISETP.GE.AND P0, PT, R175, R227.reuse, PT ;  /* 0x000000e3af00720c */ /* 0x080fe40003f06270 */
[----:B------:R-:W-:Y:S02]  /*24730*/  FSEL R6, R17, -INF , P1 ;  /* 0xff80000011067808 */ /* 0x000fe40000800000 */
[----:B------:R-:W-:Y:S02]  /*24740*/  FSEL R4, R19, -INF , P0 ;  /* 0xff80000013047808 */ /* 0x000fe40000000000 */
[CC--:B------:R-:W-:Y:S02]  /*24750*/  ISETP.GE.AND P0, PT, R173.reuse, R227.reuse, PT ;  /* 0x000000e3ad00720c */ /* 0x0c0fe40003f06270 */
[----:B------:R-:W-:Y:S02]  /*24760*/  ISETP.GE.AND P1, PT, R173, R228, PT ;  /* 0x000000e4ad00720c */ /* 0x000fe40003f26270 */
[----:B------:R-:W-:Y:S02]  /*24770*/  I2FP.F32.S32 R138, R138 ;  /* 0x0000008a008a7245 */ /* 0x000fe40000201400 */
[----:B------:R-:W-:Y:S02]  /*24780*/  FSEL R22, R22, -INF , P0 ;  /* 0xff80000016167808 */ /* 0x000fe40000000000 */
[----:B------:R-:W-:Y:S01]  /*24790*/  ISETP.GE.AND P4, PT, R183, R228, PT ;  /* 0x000000e4b700720c */ /* 0x000fe20003f86270 */
[----:B------:R-:W-:Y:S01]  /*247a0*/  FFMA.FTZ R65, -R225, R138, R65 ;  /* 0x0000008ae1417223 */ /* 0x000fe20000010141 */
        /* <DEDUP_REMOVED lines=50> */
[C---:B------:R-:W-:Y:S01]  /*24ad0*/  VIADD R23, R233.reuse, 0x31 ;  /* 0x00000031e9177836 */ /* 0x040fe20000000000 */
        /* <DEDUP_REMOVED lines=8> */
[----:B------:R-:W-:Y:S02]  /*24b60*/  IABS R136, R136 ;  /* 0x0000008800887213 */ /* 0x000fe40000000000 */
[----:B------:R-:W-:Y:S02]  /*24b70*/  FSEL R49, R49, -INF , P1 ;  /* 0xff80000031317808 */ /* 0x000fe40000800000 */
[----:B------:R-:W-:Y:S02]  /*24b80*/  ISETP.GE.AND P1, PT, R39, R228, PT ;  /* 0x000000e42700720c */ /* 0x000fe40003f26270 */
[----:B------:R-:W-:Y:S02]  /*24b90*/  FSEL R42, R42, -INF , P4 ;  /* 0xff8000002a2a7808 */ /* 0x000fe40002000000 */
[----:B------:R-:W-:Y:S02]  /*24ba0*/  FSEL R43, R43, -INF , P0 ;  /* 0xff8000002b2b7808 */ /* 0x000fe40000000000 */
[----:B------:R-:W-:Y:S02]  /*24bb0*/  I2FP.F32.S32 R136, R136 ;  /* 0x0000008800887245 */ /* 0x000fe40000201400 */
[----:B------:R-:W-:Y:S02]  /*24bc0*/  ISETP.GE.AND P4, PT, R33, R228, PT ;  /* 0x000000e42100720c */ /* 0x000fe40003f86270 */
[-C--:B------:R-:W-:Y:S01]  /*24bd0*/  ISETP.GE.AND P0, PT, R145, R227.reuse, PT ;  /* 0x000000e39100720c */ /* 0x080fe20003f06270 */
[CC--:B------:R-:W-:Y:S01]  /*24be0*/  FFMA.FTZ R57, -R225.reuse, R136.reuse, R57 ;  /* 0x00000088e1397223 */ /* 0x0c0fe20000010139 */
[----:B------:R-:W-:Y:S01]  /*24bf0*/  FSEL R52, R52, -INF , P1 ;  /* 0xff80000034347808 */ /* 0x000fe20000800000 */
[----:B------:R-:W-:Y:S01]  /*24c00*/  FFMA.FTZ R63, -R225, R136, R63 ;  /* 0x00000088e13f7223 */ /* 0x000fe2000001013f */
        /* <DEDUP_REMOVED lines=36> */
[----:B------:R-:W-:Y:S02]  /*24e50*/  FSEL R19, R144, -INF , !P6 ;  /* 0xff80000090137808 */ /* 0x000fe40007000000 */
[----:B------:R-:W-:Y:S02]  /*24e60*/  ISETP.GE.AND P1, PT, R3, R227, PT ;  /* 0x000000e30300720c */ /* 0x000fe40003f26270 */
[-C--:B------:R-:W-:Y:S02]  /*24e70*/  ISETP.GE.AND P6, PT, R183, R224.reuse, PT ;  /* 0x000000e0b700720c */ /* 0x080fe40003fc6270 */
[----:B------:R-:W-:Y:S02]  /*24e80*/  FSEL R63, R63, -INF , P4 ;  /* 0xff8000003f3f7808 */ /* 0x000fe40002000000 */
[----:B------:R-:W-:Y:S02]  /*24e90*/  FSEL R136, R67, -INF , P0 ;  /* 0xff80000043887808 */ /* 0x000fe40000000000 */
[C---:B------:R-:W-:Y:S02]  /*24ea0*/  ISETP.GE.AND P4, PT, R137.reuse, R224, PT ;  /* 0x000000e08900720c */ /* 0x040fe40003f86270 */
[----:B------:R-:W-:Y:S02]  /*24eb0*/  ISETP.GE.AND P0, PT, R137, R226, PT ;  /* 0x000000e28900720c */ /* 0x000fe40003f06270 */
[----:B------:R-:W-:Y:S02]  /*24ec0*/  FSEL R137, R66, -INF , P1 ;  /* 0xff80000042897808 */ /* 0x000fe40000800000 */
[----:B------:R-:W-:Y:S02]  /*24ed0*/  FSEL R13, R138, -INF , !P6 ;  /* 0xff8000008a0d7808 */ /* 0x000fe40007000000 */
[C---:B------:R-:W-:Y:S02]  /*24ee0*/  ISETP.GE.AND P1, PT, R185.reuse, R224, PT ;  /* 0x000000e0b900720c */ /* 0x040fe40003f26270 */
        /* <DEDUP_REMOVED lines=39> */
[----:B------:R-:W-:Y:S02]  /*25160*/  FMNMX3.FTZ R4, R0, R19, R17, !PT ;  /* 0x0000001300047276 */ /* 0x000fe40007810011 */
[-C--:B------:R-:W-:Y:S02]  /*25170*/  ISETP.GE.AND P0, PT, R165, R224.reuse, PT ;  /* 0x000000e0a500720c */ /* 0x080fe40003f06270 */
[----:B------:R-:W-:Y:S02]  /*25180*/  FSEL R176, R37, -INF , !P1 ;  /* 0xff80000025b07808 */ /* 0x000fe40004800000 */
[----:B------:R-:W-:Y:S02]  /*25190*/  FSEL R170, R170, -INF , !P4 ;  /* 0xff800000aaaa7808 */ /* 0x000fe40006000000 */
[----:B------:R-:W-:Y:S02]  /*251a0*/  FSEL R243, R41, -INF , !P6 ;  /* 0xff80000029f37808 */ /* 0x000fe40007000000 */
[----:B------:R-:W-:Y:S02]  /*251b0*/  ISETP.GE.AND P4, PT, R153, R224, PT ;  /* 0x000000e09900720c */ /* 0x000fe40003f86270 */
[----:B------:R-:W-:Y:S02]  /*251c0*/  ISETP.GE.AND P1, PT, R151, R226, PT ;  /* 0x000000e29700720c */ /* 0x000fe40003f26270 */
[----:B------:R-:W-:Y:S02]  /*251d0*/  FMNMX3.FTZ R4, R4, R15, R13, !PT ;  /* 0x0000000f04047276 */ /* 0x000fe4000781000d */
[-C--:B------:R-:W-:Y:S02]  /*251e0*/  ISETP.GE.AND P6, PT, R145, R224.reuse, PT ;  /* 0x000000e09100720c */ /* 0x080fe40003fc6270 */
[----:B------:R-:W-:Y:S02]  /*251f0*/  FSEL R184, R184, -INF , !P0 ;  /* 0xff800000b8b87808 */ /* 0x000fe40004000000 */
[----:B------:R-:W-:Y:S02]  /*25200*/  ISETP.GE.AND P0, PT, R159, R224, PT ;  /* 0x000000e09f00720c */ /* 0x000fe40003f06270 */
[----:B------:R-:W-:Y:S02]  /*25210*/  FSEL R168, R32, -INF , !P4 ;  /* 0xff80000020a87808 */ /* 0x000fe40006000000 */
[----:B------:R-:W-:Y:S02]  /*25220*/  FSEL R247, R35, -INF , !P1 ;  /* 0xff80000023f77808 */ /* 0x000fe40004800000 */
[----:B------:R-:W-:Y:S02]  /*25230*/  FSEL R203, R44, -INF , !P6 ;  /* 0xff8000002ccb7808 */ /* 0x000fe40007000000 */
[----:B------:R-:W-:Y:S02]  /*25240*/  ISETP.GE.AND P4, PT, R157, R226, PT ;  /* 0x000000e29d00720c */ /* 0x000fe40003f86270 */
[----:B------:R-:W-:Y:S02]  /*25250*/  FMNMX3.FTZ R35, R4, R59, R57, !PT ;  /* 0x0000003b04237276 */ /* 0x000fe40007810039 */
[----:B------:R-:W-:Y:S02]  /*25260*/  FMNMX3.FTZ R4, R2, R7, R5, !PT ;  /* 0x0000000702047276 */ /* 0x000fe40007810005 */
[----:B------:R-:W-:Y:S02]  /*25270*/  ISETP.GE.AND P6, PT, R141, R224, PT ;  /* 0x000000e08d00720c */ /* 0x000fe40003fc6270 */
[----:B------:R-:W-:Y:S02]  /*25280*/  FSEL R180, R28, -INF , !P0 ;  /* 0xff8000001cb47808 */ /* 0x000fe40004000000 */
[----:B------:R-:W-:Y:S02]  /*25290*/  ISETP.GE.AND P0, PT, R165, R226, PT ;  /* 0x000000e2a500720c */ /* 0x000fe40003f06270 */
[----:B------:R-:W-:Y:S02]  /*252a0*/  FSEL R251, R31, -INF , !P4 ;  /* 0xff8000001ffb7808 */ /* 0x000fe40006000000 */
[----:B------:R-:W-:Y:S02]  /*252b0*/  FMNMX3.FTZ R35, R35, R66, R64, !PT ;  /* 0x0000004223237276 */ /* 0x000fe40007810040 */
[----:B------:R-:W-:Y:S02]  /*252c0*/  FMNMX3.FTZ R31, R4, R11, R9, !PT ;  /* 0x0000000b041f7276 */ /* 0x000fe40007810009 */
[----:B------:R-:W-:Y:S02]  /*252d0*/  FSEL R185, R48, -INF , !P6 ;  /* 0xff80000030b97808 */ /* 0x000fe40007000000 */
[-C--:B------:R-:W-:Y:S02]  /*252e0*/  ISETP.GE.AND P1, PT, R233, R226.reuse, PT ;  /* 0x000000e2e900720c */ /* 0x080fe40003f26270 */
        /* <DEDUP_REMOVED lines=8> */
[-C--:B------:R-:W-:Y:S02]  /*25370*/  ISETP.GE.AND P5, PT, R167, R226.reuse, PT ;  /* 0x000000e2a700720c */ /* 0x080fe40003fa6270 */
[----:B------:R-:W-:Y:S02]  /*25380*/  ISETP.GE.AND P1, PT, R145, R226, PT ;  /* 0x000000e29100720c */ /* 0x000fe40003f26270 */
[----:B------:R-:W-:Y:S02]  /*25390*/  ISETP.GE.AND P6, PT, R27, R224, PT ;  /* 0x000000e01b00720c */ /* 0x000fe40003fc6270 */
[----:B------:R-:W-:Y:S02]  /*253a0*/  FSEL R249, R34, -INF , !P0 ;  /* 0xff80000022f97808 */ /* 0x000fe40004000000 */
[----:B------:R-:W-:Y:S02]  /*253b0*/  FSEL R241, R42, -INF , !P4 ;  /* 0xff8000002af17808 */ /* 0x000fe40006000000 */
[----:B------:R-:W-:Y:S02]  /*253c0*/  FMNMX3.FTZ R35, R35, R160, R184, !PT ;  /* 0x000000a023237276 */ /* 0x000fe400078100b8 */
[-C--:B------:R-:W-:Y:S02]  /*253d0*/  ISETP.GE.AND P4, PT, R39, R224.reuse, PT ;  /* 0x000000e02700720c */ /* 0x080fe40003f86270 */
[-C--:B------:R-:W-:Y:S02]  /*253e0*/  ISETP.GE.AND P0, PT, R143, R224.reuse, PT ;  /* 0x000000e08f00720c */ /* 0x080fe40003f06270 */
[----:B------:R-:W-:Y:S02]  /*253f0*/  FMNMX3.FTZ R4, R4, R67, R65, !PT ;  /* 0x0000004304047276 */ /* 0x000fe40007810041 */
[----:B------:R-:W-:Y:S02]  /*25400*/  FSEL R182, R26, -INF , !P5 ;  /* 0xff8000001ab67808 */ /* 0x000fe40006800000 */
[----:B------:R-:W-:Y:S02]  /*25410*/  FSEL R193, R46, -INF , !P1 ;  /* 0xff8000002ec17808 */ /* 0x000fe40004800000 */
[CC--:B------:R-:W-:Y:S01]  /*25420*/  ISETP.GE.AND P5, PT, R233.reuse, R224.reuse, PT ;  /* 0x000000e0e900720c */ /* 0x0c0fe20003fa6270 */
[----:B------:R-:W-:Y:S01]  /*25430*/  VIADD R233, R233, 0xffffff80 ;  /* 0xffffff80e9e97836 */ /* 0x000fe20000000000 */
[----:B------:R-:W-:Y:S02]  /*25440*/  FSEL R169, R169, -INF , !P6 ;  /* 0xff800000a9a97808 */ /* 0x000fe40007000000 */
[C---:B------:R-:W-:Y:S02]  /*25450*/  ISETP.GE.AND P1, PT, R29.reuse, R224, PT ;  /* 0x000000e01d00720c */ /* 0x040fe40003f26270 */
[----:B------:R-:W-:Y:S02]  /*25460*/  ISETP.GE.AND P6, PT, R29, R226, PT ;  /* 0x000000e21d00720c */ /* 0x000fe40003fc6270 */
[----:B------:R-:W-:Y:S02]  /*25470*/  FMNMX3.FTZ R35, R35, R180, R170, !PT ;  /* 0x000000b423237276 */ /* 0x000fe400078100aa */
[----:B------:R-:W-:Y:S02]  /*25480*/  FSEL R195, R45, -INF , !P0 ;  /* 0xff8000002dc37808 */ /* 0x000fe40004000000 */
[----:B------:R-:W-:Y:S02]  /*25490*/  FSEL R177, R52, -INF , !P4 ;  /* 0xff80000034b17808 */ /* 0x000fe40006000000 */
[----:B------:R-:W-:Y:S02]  /*254a0*/  FMNMX3.FTZ R29, R4, R191, R189, !PT ;  /* 0x000000bf041d7276 */ /* 0x000fe400078100bd */
[C---:B------:R-:W-:Y:S02]  /*254b0*/  ISETP.GE.AND P0, PT, R139.reuse, R224, PT ;  /* 0x000000e08b00720c */ /* 0x040fe40003f06270 */
[----:B------:R-:W-:Y:S02]  /*254c0*/  ISETP.GE.AND P4, PT, R139, R226, PT ;  /* 0x000000e28b00720c */ /* 0x000fe40003f86270 */
[----:B------:R-:W-:Y:S02]  /*254d0*/  FSEL R178, R36, -INF , !P5 ;  /* 0xff80000024b27808 */ /* 0x000fe40006800000 */
[----:B------:R-:W-:Y:S02]  /*254e0*/  FMNMX3.FTZ R35, R35, R168, R164, !PT ;  /* 0x000000a823237276 */ /* 0x000fe400078100a4 */
[----:B------:R-:W-:Y:S02]  /*254f0*/  ISETP.GE.AND P5, PT, R149, R224, PT ;  /* 0x000000e09500720c */ /* 0x000fe40003fa6270 */
        /* <DEDUP_REMOVED lines=11> */
[C---:B------:R-:W-:Y:S02]  /*255b0*/  ISETP.GE.AND P0, PT, R25.reuse, R224, PT ;  /* 0x000000e01900720c */ /* 0x040fe40003f06270 */
        /* <DEDUP_REMOVED lines=9> */
[----:B------:R-:W-:Y:S02]  /*25650*/  FMNMX3.FTZ R6, R6, R241, R239, !PT ;  /* 0x000000f106067276 */ /* 0x000fe400078100ef */
[-C--:B------:R-:W-:Y:S02]  /*25660*/  ISETP.GE.AND P5, PT, R39, R226.reuse, PT ;  /* 0x000000e22700720c */ /* 0x080fe40003fa6270 */
[----:B------:R-:W-:Y:S02]  /*25670*/  FSEL R171, R56, -INF , !P1 ;  /* 0xff80000038ab7808 */ /* 0x000fe40004800000 */
[----:B------:R-:W-:Y:S02]  /*25680*/  FMNMX3.FTZ R4, R4, R177, R175, !PT ;  /* 0x000000b104047276 */ /* 0x000fe400078100af */
[----:B------:R-:W-:Y:S02]  /*25690*/  ISETP.GE.AND P1, PT, R33, R226, PT ;  /* 0x000000e22100720c */ /* 0x000fe40003f26270 */
        /* <DEDUP_REMOVED lines=8> */
[----:B------:R-:W-:Y:S02]  /*25720*/  ISETP.GE.AND P1, PT, R3, R224, PT ;  /* 0x000000e00300720c */ /* 0x000fe40003f26270 */
[----:B------:R-:W-:Y:S02]  /*25730*/  FMNMX3.FTZ R10, R4, R161, R159, !PT ;  /* 0x000000a1040a7276 */ /* 0x000fe4000781009f */
[----:B------:R-:W-:Y:S02]  /*25740*/  FSEL R154, R154, -INF , !P5 ;  /* 0xff8000009a9a7808 */ /* 0x000fe40006800000 */
[-C--:B------:R-:W-:Y:S02]  /*25750*/  ISETP.GE.AND P5, PT, R23, R226.reuse, PT ;  /* 0x000000e21700720c */ /* 0x080fe40003fa6270 */
[----:B------:R-:W-:Y:S02]  /*25760*/  FSEL R165, R58, -INF , !P6 ;  /* 0xff8000003aa57808 */ /* 0x000fe40007000000 */
[----:B------:R-:W-:Y:S02]  /*25770*/  FSEL R163, R163, -INF , !P0 ;  /* 0xff800000a3a37808 */ /* 0x000fe40004000000 */
[----:B------:R-:W-:Y:S02]  /*25780*/  FMNMX3.FTZ R4, R6, R173, R167, !PT ;  /* 0x000000ad06047276 */ /* 0x000fe400078100a7 */
[----:B------:R-:W-:Y:S02]  /*25790*/  FSEL R155, R155, -INF , !P1 ;  /* 0xff8000009b9b7808 */ /* 0x000fe40004800000 */
        /* <DEDUP_REMOVED lines=10> */
[----:B------:R-:W-:Y:S02]  /*25840*/  LOP3.LUT R201, R201, 0x200, R202, 0xf8, !PT ;  /* 0x00000200c9c97812 */ /* 0x000fe400078ef8ca */
[----:B------:R-:W-:Y:S02]  /*25850*/  FMNMX3.FTZ R6, R3, R137, R136, !PT ;  /* 0x0000008903067276 */ /* 0x000fe40007810088 */
[----:B------:R-:W-:Y:S03]  /*25860*/  LEA R139, R201, UR8, 0x1 ;  /* 0x00000008c98b7c11 */ /* 0x000fe6000f8e08ff */
[----:B------:R-:W3:Y:S02]  /*25870*/  SHFL.BFLY PT, R3, R6, 0x2, 0x1f ;  /* 0x0c401f0006037f89 */ /* 0x000ee400000e0000 */
[----:B------:R-:W-:Y:S02]  /*25880*/  IMAD.IADD R138, R200, 0x1, R139 ;  /* 0x00000001c88a7824 */ /* 0x000fe400078e028b */
[C---:B------:R-:W-:Y:S04]  /*25890*/  VIADD R145, R139.reuse, 0xc040 ;  /* 0x0000c0408b917836 */ /* 0x040fe80000000000 */
[----:B------:R-:W-:Y:S08]  /*258a0*/  LDSM.16.MT88.4 R44, [R139+0x10000] ;  /* 0x010000008b2c783b */ /* 0x000ff00000004200 */
[----:B------:R-:W-:Y:S01]  /*258b0*/  LDSM.16.MT88.4 R52, [R138+0x10000] ;  /* 0x010000008a34783b */ /* 0x000fe20000004200 */
[----:B-1----:R-:W-:Y:S01]  /*258c0*/  FMNMX.FTZ R21, R8, R23, !PT ;  /* 0x0000001708157209 */ /* 0x002fe20007810000 */
[----:B------:R-:W-:Y:S04]  /*258d0*/  VIADD R8, R139, 0xc000 ;  /* 0x0000c0008b087836 */ /* 0x000fe80000000000 */
[----:B------:R-:W-:Y:S02]  /*258e0*/  @P2 VIADD R145, R8, 0xffffffc0 ;  /* 0xffffffc008912836 */ /* 0x000fe40000000000 */
[----:B------:R-:W1:Y:S02]  /*258f0*/  SHFL.BFLY PT, R134, R21, 0x1, 0x1f ;  /* 0x0c201f0015867f89 */ /* 0x000e6400000e0000 */
[----:B------:R-:W-:Y:S01]  /*25900*/  IMAD.IADD R200, R200, 0x1, R145 ;  /* 0x00000001c8c87824 */ /* 0x000fe200078e0291 */
[----:B---3--:R-:W-:Y:S05]  /*25910*/  FMNMX.FTZ R4, R6, R3, !PT ;  /* 0x0000000306047209 */ /* 0x008fea0007810000 */
[----:B------:R-:W-:Y:S08]  /*25920*/  LDSM.16.MT88.4 R28, [R145] ;  /* 0x00000000911c783b */ /* 0x000ff00000004200 */
[----:B------:R-:W3:Y:S08]  /*25930*/  SHFL.BFLY PT, R3, R4, 0x1, 0x1f ;  /* 0x0c201f0004037f89 */ /* 0x000ef000000e0000 */
[----:B------:R-:W-:Y:S01]  /*25940*/  LDSM.16.MT88.4 R36, [R200] ;  /* 0x00000000c824783b */ /* 0x000fe20000004200 */
[----:B-1----:R-:W-:Y:S07]  /*25950*/  FMNMX.FTZ R134, R21, R134, !PT ;  /* 0x0000008615867209 */ /* 0x002fee0007810000 */
[----:B------:R-:W-:Y:S01]  /*25960*/  LDSM.16.MT88.4 R60, [R145+0x4000] ;  /* 0x00400000913c783b */ /* 0x000fe20000004200 */
[----:B------:R-:W-:Y:S01]  /*25970*/  FSETP.NEU.FTZ.AND P1, PT, R134, -INF , PT ;  /* 0xff8000008600780b */ /* 0x000fe20003f3d000 */
[----:B--2---:R-:W-:Y:S06]  /*25980*/  FMUL.FTZ R158, R135, R134 ;  /* 0x00000086879e7220 */ /* 0x004fec0000410000 */
[----:B------:R-:W-:Y:S01]  /*25990*/  LDSM.16.MT88.4 R20, [R138+0xc000] ;  /* 0x00c000008a14783b */ /* 0x000fe20000004200 */
[----:B------:R-:W-:Y:S02]  /*259a0*/  FSEL R158, R158, RZ, P1 ;  /* 0x000000ff9e9e7208 */ /* 0x000fe40000800000 */
[----:B---3--:R-:W-:Y:S03]  /*259b0*/  FMNMX.FTZ R3, R4, R3, !PT ;  /* 0x0000000304037209 */ /* 0x008fe60007810000 */
[--C-:B------:R-:W-:Y:S01]  /*259c0*/  FFMA.FTZ R147, R15, R135, -R158.reuse ;  /* 0x000000870f937223 */ /* 0x100fe2000001089e */
[----:B------:R-:W-:Y:S01]  /*259d0*/  FSETP.NEU.FTZ.AND P0, PT, R3, -INF , PT ;  /* 0xff8000000300780b */ /* 0x000fe20003f1d000 */
[----:B------:R-:W-:Y:S01]  /*259e0*/  FMUL.FTZ R156, R135, R3 ;  /* 0x00000003879c7220 */ /* 0x000fe20000410000 */
[-CC-:B------:R-:W-:Y:S01]  /*259f0*/  FFMA.FTZ R144, R13, R135.reuse, -R158.reuse ;  /* 0x000000870d907223 */ /* 0x180fe2000001089e */
[-CC-:B------:R-:W-:Y:S01]  /*25a00*/  FFMA.FTZ R149, R19, R135.reuse, -R158.reuse ;  /* 0x0000008713957223 */ /* 0x180fe2000001089e */
[----:B------:R-:W1:Y:S01]  /*25a10*/  LDSM.16.MT88.4 R12, [R139+0xc000] ;  /* 0x00c000008b0c783b */ /* 0x000e620000004200 */
[-CC-:B------:R-:W-:Y:S01]  /*25a20*/  FFMA.FTZ R148, R17, R135.reuse, -R158.reuse ;  /* 0x0000008711947223 */ /* 0x180fe2000001089e */
[----:B------:R-:W-:Y:S01]  /*25a30*/  FSEL R156, R156, RZ, P0 ;  /* 0x000000ff9c9c7208 */ /* 0x000fe20000000000 */
[----:B------:R-:W-:Y:S01]  /*25a40*/  MUFU.EX2 R147, R147 ;  /* 0x0000009300937308 */ /* 0x000fe20000000800 */
        /* <DEDUP_REMOVED lines=9> */
[----:B------:R-:W-:Y:S01]  /*25ae0*/  MUFU.EX2 R149, R149 ;  /* 0x0000009500957308 */ /* 0x000fe20000000800 */
[----:B------:R-:W-:Y:S01]  /*25af0*/  FADD.FTZ R0, -R7, R0 ;  /* 0x0000000007007221 */ /* 0x000fe20000010100 */
[-C--:B------:R-:W-:Y:S01]  /*25b00*/  FFMA.FTZ R162, R162, R135.reuse, -R156 ;  /* 0x00000087a2a27223 */ /* 0x080fe2000001089c */
[----:B------:R-:W-:Y:S07]  /*25b10*/  FADD.FTZ R2, -R5, R2 ;  /* 0x0000000205027221 */ /* 0x000fee0000010100 */
[----:B------:R-:W2:Y:S01]  /*25b20*/  MUFU.EX2 R148, R148 ;  /* 0x0000009400947308 */ /* 0x000ea20000000800 */
[----:B------:R-:W-:Y:S01]  /*25b30*/  FMUL.FTZ R6, R135, R0 ;  /* 0x0000000087067220 */ /* 0x000fe20000410000 */
[-CC-:B------:R-:W-:Y:S01]  /*25b40*/  FFMA.FTZ R180, R241, R135.reuse, -R156.reuse ;  /* 0x00000087f1b47223 */ /* 0x180fe2000001089c */
[----:B------:R-:W-:Y:S07]  /*25b50*/  FMUL.FTZ R7, R135, R2 ;  /* 0x0000000287077220 */ /* 0x000fee0000410000 */
[----:B------:R-:W3:Y:S01]  /*25b60*/  MUFU.EX2 R144, R144 ;  /* 0x0000009000907308 */ /* 0x000ee20000000800 */
[-C--:B------:R-:W-:Y:S01]  /*25b70*/  FFMA.FTZ R239, R239, R135.reuse, -R156 ;  /* 0x00000087efef7223 */ /* 0x080fe2000001089c */
[-C--:B------:R-:W-:Y:S01]  /*25b80*/  FFMA.FTZ R195, R195, R135.reuse, -R158 ;  /* 0x00000087c3c37223 */ /* 0x080fe2000001089e */
[-CC-:B------:R-:W-:Y:S07]  /*25b90*/  FFMA.FTZ R187, R187, R135.reuse, -R156.reuse ;  /* 0x00000087bbbb7223 */ /* 0x180fee000001089c */
[----:B------:R-:W4:Y:S01]  /*25ba0*/  MUFU.EX2 R2, R6 ;  /* 0x0000000600027308 */ /* 0x000f220000000800 */
[-CC-:B------:R-:W-:Y:S01]  /*25bb0*/  FFMA.FTZ R181, R181, R135.reuse, -R156.reuse ;  /* 0x00000087b5b57223 */ /* 0x180fe2000001089c */
[-C--:B------:R-:W-:Y:S01]  /*25bc0*/  FFMA.FTZ R173, R173, R135.reuse, -R156 ;  /* 0x00000087adad7223 */ /* 0x080fe2000001089c */
[-C--:B------:R-:W-:Y:S07]  /*25bd0*/  FFMA.FTZ R194, R169, R135.reuse, -R158 ;  /* 0x00000087a9c27223 */ /* 0x080fee000001089e */
[----:B------:R-:W5:Y:S01]  /*25be0*/  MUFU.EX2 R0, R7 ;  /* 0x0000000700007308 */ /* 0x000f620000000800 */
[--C-:B------:R-:W-:Y:S01]  /*25bf0*/  FFMA.FTZ R202, R165, R135, -R156.reuse ;  /* 0x00000087a5ca7223 */ /* 0x100fe2000001089c */
[----:B--2---:R-:W-:Y:S01]  /*25c00*/  F2FP.F16.F32.PACK_AB R140, R148, R149 ;  /* 0x00000095948c723e */ /* 0x004fe200000000ff */
[-C--:B------:R-:W-:Y:S07]  /*25c10*/  FFMA.FTZ R163, R163, R135.reuse, -R156 ;  /* 0x00000087a3a37223 */ /* 0x080fee000001089c */
[----:B------:R-:W-:Y:S01]  /*25c20*/  MUFU.EX2 R151, R151 ;  /* 0x0000009700977308 */ /* 0x000fe20000000800 */
[----:B------:R-:W-:Y:S01]  /*25c30*/  FFMA.FTZ R177, R177, R135, -R158 ;  /* 0x00000087b1b17223 */ /* 0x000fe2000001089e */
[----:B---3--:R-:W-:Y:S01]  /*25c40*/  F2FP.F16.F32.PACK_AB R142, R144, R147 ;  /* 0x00000093908e723e */ /* 0x008fe200000000ff */
[-CC-:B------:R-:W-:Y:S07]  /*25c50*/  FFMA.FTZ R157, R157, R135.reuse, -R156.reuse ;  /* 0x000000879d9d7223 */ /* 0x180fee000001089c */
        /* <DEDUP_REMOVED lines=46> */
[--C-:B------:R-:W-:Y:S01]  /*25f40*/  FFMA.FTZ R100, R189, R135, -R156.reuse ;  /* 0x00000087bd647223 */ /* 0x100fe2000001089c */
[C---:B------:R-:W-:Y:S01]  /*25f50*/  HMMA.16816.F32 R12, R140.reuse, R20, R12 ;  /* 0x000000148c0c723c */ /* 0x040fe2000000180c */
[----:B------:R-:W-:Y:S02]  /*25f60*/  MUFU.EX2 R241, R243 ;  /* 0x000000f300f17308 */ /* 0x000fe40000000800 */
[C---:B------:R-:W-:Y:S01]  /*25f70*/  FMUL.FTZ R33, R2.reuse, R101 ;  /* 0x0000006502217220 */ /* 0x040fe20000410000 */
        /* <DEDUP_REMOVED lines=15> */
[C---:B------:R-:W-:Y:S01]  /*26070*/  FMUL.FTZ R65, R2.reuse, R69 ;  /* 0x0000004502417220 */ /* 0x040fe20000410000 */
[C---:B------:R-:W-:Y:S01]  /*26080*/  HMMA.16816.F32 R20, R140.reuse, R28, R20 ;  /* 0x0000001c8c14723c */ /* 0x040fe20000001814 */
[----:B------:R-:W-:Y:S02]  /*26090*/  MUFU.EX2 R113, R113 ;  /* 0x0000007100717308 */ /* 0x000fe40000000800 */
[----:B------:R-:W-:Y:S01]  /*260a0*/  FMUL.FTZ R24, R2, R108 ;  /* 0x0000006c02187220 */ /* 0x000fe20000410000 */
[----:B------:R-:W-:Y:S01]  /*260b0*/  FMUL.FTZ R67, R0, R71 ;  /* 0x0000004700437220 */ /* 0x000fe20000410000 */
[-C--:B------:R-:W-:Y:S01]  /*260c0*/  FFMA.FTZ R108, R172, R135.reuse, -R156 ;  /* 0x00000087ac6c7223 */ /* 0x080fe2000001089c */
[-CC-:B------:R-:W-:Y:S01]  /*260d0*/  FFMA.FTZ R172, R245, R135.reuse, -R158.reuse ;  /* 0x00000087f5ac7223 */ /* 0x180fe2000001089e */
[-CC-:B------:R-:W-:Y:S01]  /*260e0*/  FFMA.FTZ R190, R175, R135.reuse, -R158.reuse ;  /* 0x00000087afbe7223 */ /* 0x180fe2000001089e */
[C---:B------:R-:W-:Y:S01]  /*260f0*/  FMUL.FTZ R28, R2.reuse, R104 ;  /* 0x00000068021c7220 */ /* 0x040fe20000410000 */
[--C-:B------:R-:W-:Y:S01]  /*26100*/  FFMA.FTZ R104, R59, R135, -R158.reuse ;  /* 0x000000873b687223 */ /* 0x100fe2000001089e */
[C---:B------:R-:W-:Y:S01]  /*26110*/  HMMA.16816.F32 R24, R140.reuse, R30, R24 ;  /* 0x0000001e8c18723c */ /* 0x040fe20000001818 */
[----:B------:R2:W-:Y:S02]  /*26120*/  MUFU.EX2 R245, R108 ;  /* 0x0000006c00f57308 */ /* 0x0005e40000000800 */
[----:B------:R-:W-:Y:S01]  /*26130*/  FMUL.FTZ R29, R2, R105 ;  /* 0x00000069021d7220 */ /* 0x000fe20000410000 */
[C---:B------:R-:W-:Y:S01]  /*26140*/  FMUL.FTZ R30, R0.reuse, R106 ;  /* 0x0000006a001e7220 */ /* 0x040fe20000410000 */
[C---:B------:R-:W-:Y:S01]  /*26150*/  FMUL.FTZ R31, R0.reuse, R107 ;  /* 0x0000006b001f7220 */ /* 0x040fe20000410000 */
[----:B------:R-:W-:Y:S01]  /*26160*/  FMUL.FTZ R59, R0, R79 ;  /* 0x0000004f003b7220 */ /* 0x000fe20000410000 */
[----:B------:R-:W-:Y:S01]  /*26170*/  FFMA.FTZ R107, R57, R135, -R158 ;  /* 0x00000087396b7223 */ /* 0x000fe2000001089e */
[----:B------:R-:W-:Y:S01]  /*26180*/  FMUL.FTZ R57, R2, R77 ;  /* 0x0000004d02397220 */ /* 0x000fe20000410000 */
[-C--:B------:R-:W-:Y:S01]  /*26190*/  FFMA.FTZ R106, R192, R135.reuse, -R156 ;  /* 0x00000087c06a7223 */ /* 0x080fe2000001089c */
[----:B------:R-:W3:Y:S01]  /*261a0*/  LDSM.16.MT88.4 R76, [R139+0xc800] ;  /* 0x00c800008b4c783b */ /* 0x000ee20000004200 */
[--C-:B------:R-:W-:Y:S01]  /*261b0*/  FFMA.FTZ R105, R66, R135, -R158.reuse ;  /* 0x0000008742697223 */ /* 0x100fe2000001089e */
[C---:B------:R-:W-:Y:S01]  /*261c0*/  HMMA.16816.F32 R28, R140.reuse, R36, R28 ;  /* 0x000000248c1c723c */ /* 0x040fe2000000181c */
[----:B------:R-:W-:Y:S02]  /*261d0*/  MUFU.EX2 R104, R104 ;  /* 0x0000006800687308 */ /* 0x000fe40000000800 */
[C---:B------:R-:W-:Y:S01]  /*261e0*/  FMUL.FTZ R36, R2.reuse, R96 ;  /* 0x0000006002247220 */ /* 0x040fe20000410000 */
[----:B------:R-:W-:Y:S01]  /*261f0*/  FMUL.FTZ R37, R2, R97 ;  /* 0x0000006102257220 */ /* 0x000fe20000410000 */
[-C--:B--2---:R-:W-:Y:S01]  /*26200*/  FFMA.FTZ R108, R185, R135.reuse, -R158 ;  /* 0x00000087b96c7223 */ /* 0x084fe2000001089e */
[C---:B------:R-:W-:Y:S01]  /*26210*/  FMUL.FTZ R66, R0.reuse, R70 ;  /* 0x0000004600427220 */ /* 0x040fe20000410000 */
[----:B------:R-:W-:Y:S01]  /*26220*/  FFMA.FTZ R192, R167, R135, -R156 ;  /* 0x00000087a7c07223 */ /* 0x000fe2000001089c */
[C---:B------:R-:W-:Y:S03]  /*26230*/  HMMA.16816.F32 R32, R140.reuse, R38, R32 ;  /* 0x000000268c20723c */ /* 0x040fe60000001820 */
[----:B------:R-:W2:Y:S01]  /*26240*/  MUFU.EX2 R107, R107 ;  /* 0x0000006b006b7308 */ /* 0x000ea20000000800 */
[C---:B------:R-:W-:Y:S01]  /*26250*/  FMUL.FTZ R38, R0.reuse, R98 ;  /* 0x0000006200267220 */ /* 0x040fe20000410000 */
[C---:B------:R-:W-:Y:S01]  /*26260*/  FMUL.FTZ R39, R0.reuse, R99 ;  /* 0x0000006300277220 */ /* 0x040fe20000410000 */
[--C-:B------:R-:W-:Y:S01]  /*26270*/  FFMA.FTZ R167, R171, R135, -R158.reuse ;  /* 0x00000087aba77223 */ /* 0x100fe2000001089e */
[----:B------:R-:W-:Y:S06]  /*26280*/  LDSM.16.MT88.4 R96, [R138+0x10800] ;  /* 0x010800008a60783b */ /* 0x000fec0000004200 */
[----:B------:R-:W4:Y:S01]  /*26290*/  MUFU.EX2 R106, R106 ;  /* 0x0000006a006a7308 */ /* 0x000f220000000800 */
[----:B------:R-:W-:Y:S01]  /*262a0*/  FFMA.FTZ R151, R0, R235, R151 ;  /* 0x000000eb00977223 */ /* 0x000fe20000010097 */
[----:B------:R-:W-:Y:S01]  /*262b0*/  FFMA.FTZ R149, R2, R237, R149 ;  /* 0x000000ed02957223 */ /* 0x000fe20000010095 */
[----:B------:R-:W-:Y:S01]  /*262c0*/  ISETP.GT.AND P0, PT, R230, R205, PT ;  /* 0x000000cde600720c */ /* 0x000fe20003f04270 */
[C---:B------:R-:W-:Y:S06]  /*262d0*/  HMMA.16816.F32 R36, R140.reuse, R44, R36 ;  /* 0x0000002c8c24723c */ /* 0x040fec0000001824 */
[----:B------:R-:W-:Y:S01]  /*262e0*/  MUFU.EX2 R105, R105 ;  /* 0x0000006900697308 */ /* 0x000fe20000000800 */
[C---:B------:R-:W-:Y:S01]  /*262f0*/  FMUL.FTZ R44, R2.reuse, R88 ;  /* 0x00000058022c7220 */ /* 0x040fe20000410000 */
[----:B------:R-:W-:Y:S01]  /*26300*/  FMUL.FTZ R45, R2, R89 ;  /* 0x00000059022d7220 */ /* 0x000fe20000410000 */
[----:B--2---:R-:W-:Y:S07]  /*26310*/  F2FP.F16.F32.PACK_AB R68, R107, R104 ;  /* 0x000000686b44723e */ /* 0x004fee00000000ff */
[----:B------:R-:W2:Y:S01]  /*26320*/  MUFU.EX2 R114, R114 ;  /* 0x0000007200727308 */ /* 0x000ea20000000800 */
[----:B------:R-:W-:Y:S01]  /*26330*/  FADD.FTZ R148, R148, R149 ;  /* 0x0000009594947221 */ /* 0x000fe20000010000 */
[C---:B------:R-:W-:Y:S08]  /*26340*/  HMMA.16816.F32 R40, R140.reuse, R46, R40 ;  /* 0x0000002e8c28723c */ /* 0x040ff00000001828 */
[----:B------:R-:W-:Y:S01]  /*26350*/  MUFU.EX2 R112, R112 ;  /* 0x0000007000707308 */ /* 0x000fe20000000800 */
[C---:B------:R-:W-:Y:S01]  /*26360*/  FMUL.FTZ R46, R0.reuse, R90 ;  /* 0x0000005a002e7220 */ /* 0x040fe20000410000 */
[----:B------:R-:W-:Y:S01]  /*26370*/  FMUL.FTZ R47, R0, R91 ;  /* 0x0000005b002f7220 */ /* 0x000fe20000410000 */
[----:B----4-:R-:W-:Y:S01]  /*26380*/  F2FP.F16.F32.PACK_AB R69, R113, R106 ;  /* 0x0000006a7145723e */ /* 0x010fe200000000ff */
[----:B------:R-:W-:Y:S06]  /*26390*/  LDSM.16.MT88.4 R88, [R200+0x800] ;  /* 0x00080000c858783b */ /* 0x000fec0000004200 */
[----:B------:R-:W4:Y:S01]  /*263a0*/  MUFU.EX2 R115, R115 ;  /* 0x0000007300737308 */ /* 0x000f220000000800 */
[----:B------:R-:W-:Y:S01]  /*263b0*/  FADD.FTZ R151, R150, R151 ;  /* 0x0000009796977221 */ /* 0x000fe20000010000 */
[C---:B------:R-:W-:Y:S08]  /*263c0*/  HMMA.16816.F32 R44, R140.reuse, R52, R44 ;  /* 0x000000348c2c723c */ /* 0x040ff0000000182c */
        /* <DEDUP_REMOVED lines=16> */
[----:B------:R4:W-:Y:S01]  /*264d0*/  MUFU.EX2 R183, R108 ;  /* 0x0000006c00b77308 */ /* 0x0009e20000000800 */
        /* <DEDUP_REMOVED lines=9> */
[----:B------:R-:W5:Y:S01]  /*26570*/  LDSM.16.MT88.4 R72, [R145+0x800] ;  /* 0x000800009148783b */ /* 0x000f620000004200 */
[----:B------:R-:W-:Y:S08]  /*26580*/  FADD.FTZ R113, R113, R106 ;  /* 0x0000006a71717221 */ /* 0x000ff00000010000 */
[----:B------:R-:W-:Y:S01]  /*26590*/  MUFU.EX2 R190, R190 ;  /* 0x000000be00be7308 */ /* 0x000fe20000000800 */
[C---:B-1----:R-:W-:Y:S09]  /*265a0*/  HMMA.16816.F32 R60, R140.reuse, R84, R60 ;  /* 0x000000548c3c723c */ /* 0x042ff2000000183c */
[----:B------:R-:W-:Y:S01]  /*265b0*/  MUFU.EX2 R173, R173 ;  /* 0x000000ad00ad7308 */ /* 0x000fe20000000800 */
[----:B----4-:R-:W-:Y:S09]  /*265c0*/  LDSM.16.MT88.4 R108, [R145+0x3800] ;  /* 0x00380000916c783b */ /* 0x010ff20000004200 */
[----:B------:R-:W-:Y:S01]  /*265d0*/  MUFU.EX2 R192, R192 ;  /* 0x000000c000c07308 */ /* 0x000fe20000000800 */
[----:B------:R-:W-:Y:S09]  /*265e0*/  HMMA.16816.F32 R64, R140, R86, R64 ;  /* 0x000000568c40723c */ /* 0x000ff20000001840 */
[----:B------:R-:W-:Y:S01]  /*265f0*/  MUFU.EX2 R167, R167 ;  /* 0x000000a700a77308 */ /* 0x000fe20000000800 */
[----:B------:R-:W1:Y:S01]  /*26600*/  LDSM.16.MT88.4 R84, [R145+0x4800] ;  /* 0x004800009154783b */ /* 0x000e620000004200 */
[-CC-:B------:R-:W-:Y:S01]  /*26610*/  FFMA.FTZ R140, R188, R135.reuse, -R158.reuse ;  /* 0x00000087bc8c7223 */ /* 0x180fe2000001089e */
[-CC-:B------:R-:W-:Y:S01]  /*26620*/  FFMA.FTZ R143, R160, R135.reuse, -R158.reuse ;  /* 0x00000087a08f7223 */ /* 0x180fe2000001089e */
[-C--:B------:R-:W-:Y:S06]  /*26630*/  FFMA.FTZ R142, R184, R135.reuse, -R158 ;  /* 0x00000087b88e7223 */ /* 0x080fec000001089e */
[----:B------:R4:W-:Y:S01]  /*26640*/  MUFU.EX2 R160, R100 ;  /* 0x0000006400a07308 */ /* 0x0009e20000000800 */
[C---:B---3--:R-:W-:Y:S09]  /*26650*/  HMMA.16816.F32 R4, R68.reuse, R76, R4 ;  /* 0x0000004c4404723c */ /* 0x048ff20000001804 */
[----:B------:R-:W3:Y:S01]  /*26660*/  MUFU.EX2 R140, R140 ;  /* 0x0000008c008c7308 */ /* 0x000ee20000000800 */
[-C--:B------:R-:W-:Y:S01]  /*26670*/  FFMA.FTZ R141, R182, R135.reuse, -R156 ;  /* 0x00000087b68d7223 */ /* 0x080fe2000001089c */
[-C--:B------:R-:W-:Y:S01]  /*26680*/  FFMA.FTZ R182, R203, R135.reuse, -R158 ;  /* 0x00000087cbb67223 */ /* 0x080fe2000001089e */
[-CC-:B------:R-:W-:Y:S01]  /*26690*/  FFMA.FTZ R184, R193, R135.reuse, -R156.reuse ;  /* 0x00000087c1b87223 */ /* 0x180fe2000001089c */
[C---:B------:R-:W-:Y:S01]  /*266a0*/  HMMA.16816.F32 R8, R68.reuse, R78, R8 ;  /* 0x0000004e4408723c */ /* 0x040fe20000001808 */
[----:B------:R-:W-:Y:S05]  /*266b0*/  LDSM.16.MT88.4 R76, [R139+0xd000] ;  /* 0x00d000008b4c783b */ /* 0x000fea0000004200 */
[----:B------:R-:W-:Y:S01]  /*266c0*/  MUFU.EX2 R143, R143 ;  /* 0x0000008f008f7308 */ /* 0x000fe20000000800 */
[--C-:B------:R-:W-:Y:S09]  /*266d0*/  FFMA.FTZ R188, R179, R135, -R156.reuse ;  /* 0x00000087b3bc7223 */ /* 0x100ff2000001089c */
[----:B------:R-:W3:Y:S01]  /*266e0*/  MUFU.EX2 R142, R142 ;  /* 0x0000008e008e7308 */ /* 0x000ee20000000800 */
[C---:B--2---:R-:W-:Y:S01]  /*266f0*/  HMMA.16816.F32 R12, R68.reuse, R80, R12 ;  /* 0x00000050440c723c */ /* 0x044fe2000000180c */
[----:B----4-:R-:W-:Y:S08]  /*26700*/  LDSM.16.MT88.4 R100, [R145+0x5000] ;  /* 0x005000009164783b */ /* 0x010ff00000004200 */
[----:B------:R-:W2:Y:S10]  /*26710*/  MUFU.EX2 R141, R141 ;  /* 0x0000008d008d7308 */ /* 0x000eb40000000800 */
[----:B------:R-:W-:Y:S01]  /*26720*/  MUFU.EX2 R182, R182 ;  /* 0x000000b600b67308 */ /* 0x000fe20000000800 */
[C---:B------:R-:W-:Y:S01]  /*26730*/  HMMA.16816.F32 R16, R68.reuse, R82, R16 ;  /* 0x000000524410723c */ /* 0x040fe20000001810 */
[----:B------:R-:W-:Y:S08]  /*26740*/  LDSM.16.MT88.4 R80, [R138+0xd000] ;  /* 0x00d000008a50783b */ /* 0x000ff00000004200 */
[----:B------:R-:W-:Y:S10]  /*26750*/  MUFU.EX2 R193, R195 ;  /* 0x000000c300c17308 */ /* 0x000ff40000000800 */
[----:B------:R-:W-:Y:S01]  /*26760*/  MUFU.EX2 R184, R184 ;  /* 0x000000b800b87308 */ /* 0x000fe20000000800 */
[C---:B-----5:R-:W-:Y:S09]  /*26770*/  HMMA.16816.F32 R20, R68.reuse, R72, R20 ;  /* 0x000000484414723c */ /* 0x060ff20000001814 */
        /* <DEDUP_REMOVED lines=269> */
.L_x_7831:
[----:B------:R-:W1:Y:S01]  /*27850*/  LDC.64 R136, c[0x0][0x358] ;  /* 0x0000d600ff887b82 */ /* 0x000e620000000a00 */
[----:B------:R-:W-:Y:S02]  /*27860*/  IMAD.MOV.U32 R0, RZ, RZ, 0x40 ;  /* 0x00000040ff007424 */ /* 0x000fe400078e00ff */
        /* <DEDUP_REMOVED lines=13> */
.L_x_7860:
        /* <DEDUP_REMOVED lines=17> */
[C---:B------:R-:W-:Y:S01]  /*27a50*/  IADD3 R13, PT, PT, R9.reuse, 0x80, RZ ;  /* 0x00000080090d7810 */ /* 0x040fe20007ffe0ff */
[----:B------:R-:W-:Y:S01]  /*27a60*/  FMUL.FTZ R129, R10, R129 ;  /* 0x000000810a817220 */ /* 0x000fe20000410000 */
[----:B---3--:R-:W-:Y:S01]  /*27a70*/  FSEL R8, R8, 1, P0 ;  /* 0x3f80000008087808 */ /* 0x008fe20000000000 */
[C---:B------:R-:W-:Y:S01]  /*27a80*/  FMUL.FTZ R124, R10.reuse, R124 ;  /* 0x0000007c0a7c7220 */ /* 0x040fe20000410000 */
[----:B------:R-:W-:Y:S01]  /*27a90*/  @P4 IADD3 R13, PT, PT, R9, -0x80, RZ ;  /* 0xffffff80090d4810 */ /* 0x000fe20007ffe0ff */
        /* <DEDUP_REMOVED lines=35> */
[----:B------:R-:W-:Y:S01]  /*27cd0*/  FMUL.FTZ R121, R10, R121 ;  /* 0x000000790a797220 */ /* 0x000fe20000410000 */
[-C--:B------:R-:W-:Y:S01]  /*27ce0*/  IADD3 R0, PT, PT, R4, R9.reuse, RZ ;  /* 0x0000000904007210 */ /* 0x080fe20007ffe0ff */
[----:B------:R-:W-:Y:S01]  /*27cf0*/  FMUL.FTZ R116, R10, R116 ;  /* 0x000000740a747220 */ /* 0x000fe20000410000 */
[----:B------:R-:W-:Y:S01]  /*27d00*/  IADD3 R11, PT, PT, R8, R9, RZ ;  /* 0x00000009080b7210 */ /* 0x000fe20007ffe0ff */
        /* <DEDUP_REMOVED lines=25> */
[----:B------:R-:W-:Y:S01]  /*27ea0*/  IADD3 R10, PT, PT, R4, R11, RZ ;  /* 0x0000000b040a7210 */ /* 0x000fe20007ffe0ff */
[----:B------:R-:W-:Y:S01]  /*27eb0*/  STS.64 [R9], R128 ;  /* 0x0000008009007388 */ /* 0x000fe20000000a00 */
[----:B------:R-:W-:-:S02]  /*27ec0*/  IADD3 R15, PT, PT, R8, R13, RZ ;  /* 0x0000000d080f7210 */ /* 0x000fc40007ffe0ff */
[C---:B------:R-:W-:Y:S01]  /*27ed0*/  IADD3 R8, PT, PT, R4.reuse, R13, RZ ;  /* 0x0000000d04087210 */ /* 0x040fe20007ffe0ff */
[----:B------:R-:W-:Y:S01]  /*27ee0*/  STS.64 [R9+0x800], R130 ;  /* 0x0008008209007388 */ /* 0x000fe20000000a00 */
[----:B------:R-:W-:Y:S02]  /*27ef0*/  IADD3 R4, PT, PT, R4, R15, RZ ;  /* 0x0000000f04047210 */ /* 0x000fe40007ffe0ff */
[C---:B------:R-:W-:Y:S01]  /*27f00*/  R2UR UR10, R136.reuse ;  /* 0x00000000880a72ca */ /* 0x040fe200000e0000 */
[----:B------:R-:W-:Y:S01]  /*27f10*/  STS.64 [R0], R124 ;  /* 0x0000007c00007388 */ /* 0x000fe20000000a00 */
[C---:B------:R-:W-:Y:S02]  /*27f20*/  R2UR UR11, R137.reuse ;  /* 0x00000000890b72ca */ /* 0x040fe400000e0000 */
[----:B------:R-:W-:Y:S01]  /*27f30*/  R2UR UR4, R136 ;  /* 0x00000000880472ca */ /* 0x000fe200000e0000 */
[----:B------:R-:W-:Y:S01]  /*27f40*/  STS.64 [R0+0x800], R126 ;  /* 0x0008007e00007388 */ /* 0x000fe20000000a00 */
[----:B------:R-:W-:-:S03]  /*27f50*/  R2UR UR5, R137 ;  /* 0x00000000890572ca */ /* 0x000fc600000e0000 */
        /* <DEDUP_REMOVED lines=32> */
[----:B----4-:R-:W-:-:S02]  /*28160*/  LOP3.LUT R11, R198, 0x30, RZ, 0xc0, !PT ;  /* 0x00000030c60b7812 */ /* 0x010fc400078ec0ff */
[----:B-1----:R-:W-:Y:S01]  /*28170*/  SHF.L.U32 R72, R196, 0x2, RZ ;  /* 0x00000002c4487819 */ /* 0x002fe200000006ff */
[----:B------:R3:W5:Y:S01]  /*28180*/  LD.E.64 R76, desc[UR10][R132.64+0x78] ;  /* 0x0000780a844c7980 */ /* 0x000762000c101b00 */
[----:B------:R-:W1:Y:S01]  /*28190*/  @P0 MUFU.LG2 R5, R5 ;  /* 0x0000000500050308 */ /* 0x000e620000000c00 */
[----:B------:R-:W-:Y:S02]  /*281a0*/  SHF.R.U32.HI R8, RZ, 0x2, R196 ;  /* 0x00000002ff087819 */ /* 0x000fe400000116c4 */
[----:B------:R3:W5:Y:S01]  /*281b0*/  LD.E.64 R74, desc[UR4][R132.64+0xa8] ;  /* 0x0000a804844a7980 */ /* 0x000762000c101b00 */
[----:B------:R-:W-:Y:S02]  /*281c0*/  LOP3.LUT R73, R72, 0x1f8, RZ, 0xc0, !PT ;  /* 0x000001f848497812 */ /* 0x000fe400078ec0ff */
[----:B------:R-:W-:Y:S02]  /*281d0*/  LOP3.LUT R68, R11, 0x7, R8, 0xf8, !PT ;  /* 0x000000070b447812 */ /* 0x000fe400078ef808 */
[----:B------:R-:W-:-:S02]  /*281e0*/  LOP3.LUT R73, R73, 0x38, R198, 0x78, !PT ;  /* 0x0000003849497812 */ /* 0x000fc400078e78c6 */
[----:B------:R-:W-:Y:S01]  /*281f0*/  LOP3.LUT R4, R7, 0x10, RZ, 0xc0, !PT ;  /* 0x0000001007047812 */ /* 0x000fe200078ec0ff */
[----:B------:R-:W-:Y:S01]  /*28200*/  @P1 FMUL.FTZ R11, R6, 0.69314718246459960938 ;  /* 0x3f317218060b1820 */ /* 0x000fe20000410000 */
[----:B------:R-:W-:Y:S02]  /*28210*/  SHF.L.U32 R215, R215, 0x6, RZ ;  /* 0x00000006d7d77819 */ /* 0x000fe400000006ff */
[----:B------:R-:W-:Y:S01]  /*28220*/  LEA R73, R73, R4, 0x2 ;  /* 0x0000000449497211 */ /* 0x000fe200078e10ff */
[----:B------:R-:W-:Y:S01]  /*28230*/  BAR.SYNC.DEFER_BLOCKING 0x0 ;  /* 0x0000000000007b1d */ /* 0x000fe20000010000 */
[----:B------:R-:W-:Y:S01]  /*28240*/  MOV R70, 0xff800000 ;  /* 0xff80000000467802 */ /* 0x000fe20000000f00 */
[----:B-----5:R-:W-:Y:S01]  /*28250*/  @P1 FFMA.FTZ R70, R2, R134, R11 ;  /* 0x0000008602461223 */ /* 0x020fe2000001000b */
[----:B-1----:R-:W-:Y:S01]  /*28260*/  @P0 FMUL.FTZ R6, R5, 0.69314718246459960938 ;  /* 0x3f31721805060820 */ /* 0x002fe20000410000 */
[----:B------:R-:W-:-:S03]  /*28270*/  MOV R69, 0xff800000 ;  /* 0xff80000000457802 */ /* 0x000fc60000000f00 */
[----:B------:R-:W-:Y:S01]  /*28280*/  @P0 FFMA.FTZ R69, R2, R3, R6 ;  /* 0x0000000302450223 */ /* 0x000fe20000010006 */
[----:B------:R-:W-:Y:S01]  /*28290*/  LOP3.LUT P0, RZ, R196, 0x3, RZ, 0xc0, !PT ;  /* 0x00000003c4ff7812 */ /* 0x000fe2000780c0ff */
        /* <DEDUP_REMOVED lines=16> */
[----:B--2---:R-:W-:Y:S02]  /*283a0*/  IMAD R16, R16, R9, R218 ;  /* 0x0000000910107224 */ /* 0x004fe400078e02da */
[----:B------:R3:W2:Y:S02]  /*283b0*/  LDS.128 R8, [R73+UR8+0x7000] ;  /* 0x0070000849087984 */ /* 0x0006a40008000c00 */
[----:B------:R-:W-:Y:S02]  /*283c0*/  IMAD R71, R17, R16, R215 ;  /* 0x0000001011477224 */ /* 0x000fe400078e02d7 */
[----:B------:R3:W1:Y:S01]  /*283d0*/  LDS.128 R16, [R73+UR8+0x6000] ;  /* 0x0060000849107984 */ /* 0x0006620008000c00 */
[----:B----4-:R-:W-:Y:S05]  /*283e0*/  @P0 BRA `(.L_x_7841) ;  /* 0x0000000000380947 */ /* 0x010fea0003800000 */
[----:B------:R-:W-:Y:S02]  /*283f0*/  IMAD.IADD R3, R216, 0x1, -R215 ;  /* 0x00000001d8037824 */ /* 0x000fe400078e0ad7 */
[----:B------:R-:W-:-:S03]  /*28400*/  VIADD R2, R68, 0x8 ;  /* 0x0000000844027836 */ /* 0x000fc60000000000 */
[-C--:B------:R-:W-:Y:S02]  /*28410*/  ISETP.GE.AND P2, PT, R68, R3.reuse, PT ;  /* 0x000000034400720c */ /* 0x080fe40003f46270 */
[----:B------:R-:W-:Y:S02]  /*28420*/  ISETP.GE.AND P1, PT, R2, R3, PT ;  /* 0x000000030200720c */ /* 0x000fe40003f26270 */
[----:B------:R-:W-:-:S04]  /*28430*/  IADD3 R3, P0, PT, R71, R68, RZ ;  /* 0x0000004447037210 */ /* 0x000fc80007f1e0ff */
[----:B------:R-:W-:Y:S02]  /*28440*/  LEA.HI.X.SX32 R2, R71, RZ, 0x1, P0 ;  /* 0x000000ff47027211 */ /* 0x000fe400000f0eff */
[----:B------:R-:W-:-:S03]  /*28450*/  LEA R74, P0, R3, R74, 0x2 ;  /* 0x0000004a034a7211 */ /* 0x000fc600078010ff */
[C---:B------:R-:W-:Y:S02]  /*28460*/  @!P2 R2UR UR10, R136.reuse ;  /* 0x00000000880aa2ca */ /* 0x040fe400000e0000 */
[C---:B------:R-:W-:Y:S02]  /*28470*/  @!P2 R2UR UR11, R137.reuse ;  /* 0x00000000890ba2ca */ /* 0x040fe400000e0000 */
[----:B------:R-:W-:Y:S02]  /*28480*/  @!P1 R2UR UR4, R136 ;  /* 0x00000000880492ca */ /* 0x000fe400000e0000 */
[----:B------:R-:W-:Y:S02]  /*28490*/  @!P1 R2UR UR5, R137 ;  /* 0x00000000890592ca */ /* 0x000fe400000e0000 */
[----:B------:R-:W-:-:S07]  /*284a0*/  LEA.HI.X R75, R3, R75, R2, 0x2, P0 ;  /* 0x0000004b034b7211 */ /* 0x000fce00000f1402 */
[----:B------:R4:W-:Y:S04]  /*284b0*/  @!P2 ST.E desc[UR10][R74.64], R70 ;  /* 0x000000464a00a985 */ /* 0x0009e8000c10190a */
[----:B------:R4:W-:Y:S02]  /*284c0*/  @!P1 ST.E desc[UR4][R74.64+0x20], R69 ;  /* 0x000020454a009985 */ /* 0x0009e4000c101904 */
.L_x_7841:
[----:B------:R-:W-:Y:S05]  /*284d0*/  BSYNC.RECONVERGENT B0 ;  /* 0x0000000000007941 */ /* 0x000fea0003800200 */
.L_x_7840:
[----:B------:R-:W-:Y:S01]  /*284e0*/  SHF.R.U32.HI R196, RZ, 0x4, R196 ;  /* 0x00000004ffc47819 */ /* 0x000fe200000116c4 */
[----:B------:R-:W-:Y:S01]  /*284f0*/  IMAD.IADD R215, R216, 0x1, -R215 ;  /* 0x00000001d8d77824 */ /* 0x000fe200078e0ad7 */
[----:B------:R-:W-:Y:S02]  /*28500*/  R2UR UR4, R136 ;  /* 0x00000000880472ca */ /* 0x000fe400000e0000 */
[----:B------:R-:W-:Y:S01]  /*28510*/  R2UR UR5, R137 ;  /* 0x00000000890572ca */ /* 0x000fe200000e0000 */
[C---:B------:R-:W-:Y:S01]  /*28520*/  VIADD R2, R196.reuse, 0x8 ;  /* 0x00000008c4027836 */ /* 0x040fe20000000000 */
[CC--:B------:R-:W-:Y:S01]  /*28530*/  ISETP.GE.AND P3, PT, R196.reuse, R215.reuse, PT ;  /* 0x000000d7c400720c */ /* 0x0c0fe20003f66270 */
[----:B------:R-:W-:Y:S01]  /*28540*/  VIADD R3, R196, 0x18 ;  /* 0x00000018c4037836 */ /* 0x000fe20000000000 */
[----:B------:R-:W-:Y:S02]  /*28550*/  LOP3.LUT R197, R197, 0x1f80, RZ, 0xc0, !PT ;  /* 0x00001f80c5c57812 */ /* 0x000fe400078ec0ff */
[-C--:B------:R-:W-:Y:S01]  /*28560*/  ISETP.GE.AND P1, PT, R2, R215.reuse, PT ;  /* 0x000000d70200720c */ /* 0x080fe20003f26270 */
[----:B------:R-:W-:Y:S01]  /*28570*/  VIADD R2, R196, 0x20 ;  /* 0x00000020c4027836 */ /* 0x000fe20000000000 */
[----:B------:R-:W-:Y:S01]  /*28580*/  ISETP.GE.AND P2, PT, R3, R215, PT ;  /* 0x000000d70300720c */ /* 0x000fe20003f46270 */
[----:B------:R-:W-:Y:S01]  /*28590*/  IMAD R0, R71, R0, RZ ;  /* 0x0000000047007224 */ /* 0x000fe200078e02ff */
[----:B------:R-:W-:-:S02]  /*285a0*/  LOP3.LUT R197, R197, 0x3c, R72, 0xf8, !PT ;  /* 0x0000003cc5c57812 */ /* 0x000fc400078ef848 */
[-C--:B------:R-:W-:Y:S01]  /*285b0*/  ISETP.GE.AND P6, PT, R2, R215.reuse, PT ;  /* 0x000000d70200720c */ /* 0x080fe20003fc6270 */
[C---:B------:R-:W-:Y:S01]  /*285c0*/  VIADD R2, R196.reuse, 0x28 ;  /* 0x00000028c4027836 */ /* 0x040fe20000000000 */
[----:B------:R-:W-:Y:S01]  /*285d0*/  P2R R3, PR, RZ, 0x4 ;  /* 0x00000004ff037803 */ /* 0x000fe20000000000 */
[----:B------:R-:W-:Y:S01]  /*285e0*/  VIADD R68, R196, 0x10 ;  /* 0x00000010c4447836 */ /* 0x000fe20000000000 */
[----:B----4-:R-:W-:Y:S01]  /*285f0*/  LOP3.LUT R69, R72, 0x3c, RZ, 0xc0, !PT ;  /* 0x0000003c48457812 */ /* 0x010fe200078ec0ff */
[----:B---3--:R3:W5:Y:S01]  /*28600*/  LD.E R132, desc[UR4][R132.64+0xc0] ;  /* 0x0000c00484847980 */ /* 0x008762000c101900 */
[----:B------:R-:W-:Y:S01]  /*28610*/  IADD3 R197, P2, PT, R197, R0, RZ ;  /* 0x00000000c5c57210 */ /* 0x000fe20007f5e0ff */
[----:B------:R-:W-:Y:S01]  /*28620*/  BSSY.RECONVERGENT B0, `(.L_x_7842) ;  /* 0x0000011000007945 */ /* 0x000fe20003800200 */
[-C--:B------:R-:W-:Y:S01]  /*28630*/  ISETP.GE.AND P5, PT, R2, R215.reuse, PT ;  /* 0x000000d70200720c */ /* 0x080fe20003fa6270 */
[----:B------:R-:W-:Y:S01]  /*28640*/  VIADD R2, R196, 0x30 ;  /* 0x00000030c4027836 */ /* 0x000fe20000000000 */
[----:B------:R-:W-:-:S02]  /*28650*/  ISETP.GE.AND P0, PT, R68, R215, PT ;  /* 0x000000d74400720c */ /* 0x000fc40003f06270 */
[----:B------:R-:W-:Y:S02]  /*28660*/  LOP3.LUT R71, R69, 0x40, RZ, 0xfc, !PT ;  /* 0x0000004045477812 */ /* 0x000fe400078efcff */
[----:B------:R-:W-:Y:S01]  /*28670*/  LEA.HI.X.SX32 R0, R0, RZ, 0x1, P2 ;  /* 0x000000ff00007211 */ /* 0x000fe200010f0eff */
[----:B------:R-:W-:Y:S08]  /*28680*/  @P3 BRA `(.L_x_7843) ;  /* 0x0000000000283947 */ /* 0x000ff00003800000 */
[----:B------:R-:W-:Y:S02]  /*28690*/  LEA R72, P2, R197, R76, 0x2 ;  /* 0x0000004cc5487211 */ /* 0x000fe400078410ff */
[-C--:B-----5:R-:W-:Y:S02]  /*286a0*/  ISETP.GE.AND P3, PT, R69, R132.reuse, PT ;  /* 0x000000844500720c */ /* 0x0a0fe40003f66270 */
[----:B------:R-:W-:Y:S02]  /*286b0*/  LEA.HI.X R73, R197, R77, R0, 0x2, P2 ;  /* 0x0000004dc5497211 */ /* 0x000fe400010f1400 */
[----:B------:R-:W-:-:S09]  /*286c0*/  ISETP.GE.AND P2, PT, R71, R132, PT ;  /* 0x000000844700720c */ /* 0x000fd20003f46270 */
[C---:B------:R-:W-:Y:S02]  /*286d0*/  @!P3 R2UR UR10, R136.reuse ;  /* 0x00000000880ab2ca */ /* 0x040fe400000e0000 */
[C---:B------:R-:W-:Y:S02]  /*286e0*/  @!P3 R2UR UR11, R137.reuse ;  /* 0x00000000890bb2ca */ /* 0x040fe400000e0000 */
[----:B------:R-:W-:Y:S02]  /*286f0*/  @!P2 R2UR UR4, R136 ;  /* 0x000000008804a2ca */ /* 0x000fe400000e0000 */
[----:B------:R-:W-:-:S09]  /*28700*/  @!P2 R2UR UR5, R137 ;  /* 0x000000008905a2ca */ /* 0x000fd200000e0000 */
[----:B-1----:R4:W-:Y:S04]  /*28710*/  @!P3 ST.E.128 desc[UR10][R72.64], R64 ;  /* 0x000000404800b985 */ /* 0x0029e8000c101d0a */
[----:B------:R4:W-:Y:S02]  /*28720*/  @!P2 ST.E.128 desc[UR4][R72.64+0x100], R32 ;  /* 0x000100204800a985 */ /* 0x0009e4000c101d04 */
.L_x_7843:
[----:B------:R-:W-:Y:S05]  /*28730*/  BSYNC.RECONVERGENT B0 ;  /* 0x0000000000007941 */ /* 0x000fea0003800200 */
.L_x_7842:
[----:B------:R-:W-:Y:S01]  /*28740*/  BSSY.RECONVERGENT B0, `(.L_x_7844) ;  /* 0x0000010000007945 */ /* 0x000fe20003800200 */
[----:B------:R-:W-:Y:S02]  /*28750*/  ISETP.GE.AND P4, PT, R2, R215, PT ;  /* 0x000000d70200720c */ /* 0x000fe40003f86270 */
[----:B------:R-:W-:Y:S01]  /*28760*/  IADD3 R196, PT, PT, R196, 0x38, RZ ;  /* 0x00000038c4c47810 */ /* 0x000fe20007ffe0ff */
[----:B------:R-:W-:Y:S05]  /*28770*/  @P1 BRA `(.L_x_7845) ;  /* 0x0000000000301947 */ /* 0x000fea0003800000 */
[-C--:B-----5:R-:W-:Y:S02]  /*28780*/  ISETP.GE.AND P3, PT, R69, R132.reuse, PT ;  /* 0x000000844500720c */ /* 0x0a0fe40003f66270 */
[----:B------:R-:W-:-:S11]  /*28790*/  ISETP.GE.AND P2, PT, R71, R132, PT ;  /* 0x000000844700720c */ /* 0x000fd60003f46270 */
[----:B-1--4-:R-:W-:Y:S02]  /*287a0*/  @!P3 LEA R34, P1, R197, R76, 0x2 ;  /* 0x0000004cc522b211 */ /* 0x012fe400078210ff */
[C---:B------:R-:W-:Y:S02]  /*287b0*/  @!P3 R2UR UR10, R136.reuse ;  /* 0x00000000880ab2ca */ /* 0x040fe400000e0000 */
[C---:B------:R-:W-:Y:S02]  /*287c0*/  @!P3 R2UR UR11, R137.reuse ;  /* 0x00000000890bb2ca */ /* 0x040fe400000e0000 */
[----:B------:R-:W-:Y:S02]  /*287d0*/  @!P2 R2UR UR4, R136 ;  /* 0x000000008804a2ca */ /* 0x000fe400000e0000 */
[----:B------:R-:W-:Y:S02]  /*287e0*/  @!P2 R2UR UR5, R137 ;  /* 0x000000008905a2ca */ /* 0x000fe400000e0000 */
[----:B------:R-:W-:-:S02]  /*287f0*/  @!P3 LEA.HI.X R35, R197, R77, R0, 0x2, P1 ;  /* 0x0000004dc523b211 */ /* 0x000fc400008f1400 */
[----:B------:R-:W-:-:S04]  /*28800*/  @!P2 LEA R32, P1, R197, R76, 0x2 ;  /* 0x0000004cc520a211 */ /* 0x000fc800078210ff */
[----:B------:R-:W-:Y:S01]  /*28810*/  @!P2 LEA.HI.X R33, R197, R77, R0, 0x2, P1 ;  /* 0x0000004dc521a211 */ /* 0x000fe200008f1400 */
[----:B------:R1:W-:Y:S04]  /*28820*/  @!P3 ST.E.128 desc[UR10][R34.64+0x1000], R60 ;  /* 0x0010003c2200b985 */ /* 0x0003e8000c101d0a */
[----:B------:R1:W-:Y:S04]  /*28830*/  @!P2 ST.E.128 desc[UR4][R32.64+0x1100], R28 ;  /* 0x0011001c2000a985 */ /* 0x0003e8000c101d04 */
.L_x_7845:
[----:B------:R-:W-:Y:S05]  /*28840*/  BSYNC.RECONVERGENT B0 ;  /* 0x0000000000007941 */ /* 0x000fea0003800200 */
.L_x_7844:
[----:B------:R-:W-:Y:S01]  /*28850*/  BSSY.RECONVERGENT B0, `(.L_x_7846) ;  /* 0x000000f000007945 */ /* 0x000fe20003800200 */
[----:B------:R-:W-:-:S03]  /*28860*/  ISETP.GE.AND P3, PT, R196, R215, PT ;  /* 0x000000d7c400720c */ /* 0x000fc60003f66270 */
[----:B------:R-:W-:Y:S10]  /*28870*/  @P0 BRA `(.L_x_7847) ;  /* 0x0000000000300947 */ /* 0x000ff40003800000 */
[-C--:B-----5:R-:W-:Y:S02]  /*28880*/  ISETP.GE.AND P2, PT, R69, R132.reuse, PT ;  /* 0x000000844500720c */ /* 0x0a0fe40003f46270 */
[----:B------:R-:W-:-:S11]  /*28890*/  ISETP.GE.AND P1, PT, R71, R132, PT ;  /* 0x000000844700720c */ /* 0x000fd60003f26270 */
[----:B-1----:R-:W-:Y:S02]  /*288a0*/  @!P2 LEA R30, P0, R197, R76, 0x2 ;  /* 0x0000004cc51ea211 */ /* 0x002fe400078010ff */
        /* <DEDUP_REMOVED lines=9> */
.L_x_7847:
[----:B------:R-:W-:Y:S05]  /*28940*/  BSYNC.RECONVERGENT B0 ;  /* 0x0000000000007941 */ /* 0x000fea0003800200 */
.L_x_7846:
[----:B------:R-:W-:Y:S01]  /*28950*/  ISETP.NE.AND P0, PT, R3, RZ, PT ;  /* 0x000000ff0300720c */ /* 0x000fe20003f05270 */
[----:B------:R-:W-:-:S12]  /*28960*/  BSSY.RECONVERGENT B0, `(.L_x_7848) ;  /* 0x000000e000007945 */ /* 0x000fd80003800200 */
[----:B------:R-:W-:Y:S05]  /*28970*/  @P0 BRA `(.L_x_7849) ;  /* 0x0000000000300947 */ /* 0x000fea0003800000 */
        /* <DEDUP_REMOVED lines=12> */
.L_x_7849:
[----:B------:R-:W-:Y:S05]  /*28a40*/  BSYNC.RECONVERGENT B0 ;  /* 0x0000000000007941 */ /* 0x000fea0003800200 */
.L_x_7848:
[----:B------:R-:W-:Y:S04]  /*28a50*/  BSSY.RECONVERGENT B0, `(.L_x_7850) ;  /* 0x000000e000007945 */ /* 0x000fe80003800200 */
[----:B------:R-:W-:Y:S05]  /*28a60*/  @P6 BRA `(.L_x_7851) ;  /* 0x0000000000306947 */ /* 0x000fea0003800000 */
[-C--:B-----5:R-:W-:Y:S02]  /*28a70*/  ISETP.GE.AND P6, PT, R69, R132.reuse, PT ;  /* 0x000000844500720c */ /* 0x0a0fe40003fc6270 */
[----:B------:R-:W-:-:S11]  /*28a80*/  ISETP.GE.AND P1, PT, R71, R132, PT ;  /* 0x000000844700720c */ /* 0x000fd60003f26270 */
[C---:B------:R-:W-:Y:S02]  /*28a90*/  @!P6 R2UR UR10, R136.reuse ;  /* 0x00000000880ae2ca */ /* 0x040fe400000e0000 */
[C---:B------:R-:W-:Y:S02]  /*28aa0*/  @!P6 R2UR UR11, R137.reuse ;  /* 0x00000000890be2ca */ /* 0x040fe400000e0000 */
[----:B------:R-:W-:Y:S02]  /*28ab0*/  @!P1 R2UR UR4, R136 ;  /* 0x00000000880492ca */ /* 0x000fe400000e0000 */
[----:B------:R-:W-:Y:S02]  /*28ac0*/  @!P1 R2UR UR5, R137 ;  /* 0x00000000890592ca */ /* 0x000fe400000e0000 */
[CC--:B-1----:R-:W-:Y:S02]  /*28ad0*/  @!P6 LEA R20, P2, R197.reuse, R76.reuse, 0x2 ;  /* 0x0000004cc514e211 */ /* 0x0c2fe400078410ff */
[----:B------:R-:W-:-:S02]  /*28ae0*/  @!P1 LEA R2, P0, R197, R76, 0x2 ;  /* 0x0000004cc5029211 */ /* 0x000fc400078010ff */
[CCC-:B------:R-:W-:Y:S02]  /*28af0*/  @!P6 LEA.HI.X R21, R197.reuse, R77.reuse, R0.reuse, 0x2, P2 ;  /* 0x0000004dc515e211 */ /* 0x1c0fe400010f1400 */
[----:B------:R-:W-:-:S03]  /*28b00*/  @!P1 LEA.HI.X R3, R197, R77, R0, 0x2, P0 ;  /* 0x0000004dc5039211 */ /* 0x000fc600000f1400 */
[----:B------:R1:W-:Y:S04]  /*28b10*/  @!P6 ST.E.128 desc[UR10][R20.64+0x4000], R48 ;  /* 0x004000301400e985 */ /* 0x0003e8000c101d0a */
[----:B------:R1:W-:Y:S02]  /*28b20*/  @!P1 ST.E.128 desc[UR4][R2.64+0x4100], R16 ;  /* 0x0041001002009985 */ /* 0x0003e4000c101d04 */
.L_x_7851:
[----:B------:R-:W-:Y:S05]  /*28b30*/  BSYNC.RECONVERGENT B0 ;  /* 0x0000000000007941 */ /* 0x000fea0003800200 */
.L_x_7850:
        /* <DEDUP_REMOVED lines=14> */
.L_x_7853:
[----:B------:R-:W-:Y:S05]  /*28c20*/  BSYNC.RECONVERGENT B0 ;  /* 0x0000000000007941 */ /* 0x000fea0003800200 */
.L_x_7852:
        /* <DEDUP_REMOVED lines=13> */
[----:B--2---:R1:W-:Y:S02]  /*28d00*/  @!P1 ST.E.128 desc[UR4][R2.64+0x6100], R8 ;  /* 0x0061000802009985 */ /* 0x0043e4000c101d04 */
.L_x_7855:
[----:B------:R-:W-:Y:S05]  /*28d10*/  BSYNC.RECONVERGENT B0 ;  /* 0x0000000000007941 */ /* 0x000fea0003800200 */
.L_x_7854:
[----:B------:R-:W-:-:S04]  /*28d20*/  MOV R215, 0x0 ;  /* 0x0000000000d77802 */ /* 0x000fc80000000f00 */
[----:B-12345:R-:W-:Y:S05]  /*28d30*/  @P3 RET.REL.NODEC R214 `(_ZN5flash24flash_fwd_splitkv_kernelI23Flash_fwd_kernel_traitsILi128ELi64ELi128ELi4ELb0ELb0EN7cutlass6half_tE19Flash_kernel_traitsILi128ELi64ELi128ELi4ES3_EELb0ELb1ELb1ELb0ELb0ELb0ELb1ELb1EEEvNS_16Flash_fwd_paramsE) ;  /* 0xfffffd70d6b03950 */ /* 0x03efea0003c3ffff */
[-C--:B------:R-:W-:Y:S01]  /*28d40*/  ISETP.GE.AND P2, PT, R69, R132.reuse, PT ;  /* 0x000000844500720c */ /* 0x080fe20003f46270 */
[----:B------:R-:W-:Y:S01]  /*28d50*/  IMAD.MOV.U32 R215, RZ, RZ, 0x0 ;  /* 0x00000000ffd77424 */ /* 0x000fe200078e00ff */
[----:B------:R-:W-:-:S11]  /*28d60*/  ISETP.GE.AND P0, PT, R71, R132, PT ;  /* 0x000000844700720c */ /* 0x000fd60003f06270 */
[----:B------:R-:W-:Y:S02]  /*28d70*/  @!P2 R2UR UR4, R136 ;  /* 0x000000008804a2ca */ /* 0x000fe400000e0000 */
[----:B------:R-:W-:Y:S02]  /*28d80*/  @!P2 R2UR UR5, R137 ;  /* 0x000000008905a2ca */ /* 0x000fe400000e0000 */
[----:B------:R-:W-:-:S04]  /*28d90*/  @!P2 LEA R2, P1, R197, R76, 0x2 ;  /* 0x0000004cc502a211 */ /* 0x000fc800078210ff */
[----:B------:R-:W-:-:S07]  /*28da0*/  @!P2 LEA.HI.X R3, R197, R77, R0, 0x2, P1 ;  /* 0x0000004dc503a211 */ /* 0x000fce00008f1400 */
[----:B------:R1:W-:Y:S02]  /*28db0*/  @!P2 ST.E.128 desc[UR4][R2.64+0x7000], R36 ;  /* 0x007000240200a985 */ /* 0x0003e4000c101d04 */
[----:B-1----:R-:W-:Y:S05]  /*28dc0*/  @P0 RET.REL.NODEC R214 `(_ZN5flash24flash_fwd_splitkv_kernelI23Flash_fwd_kernel_traitsILi128ELi64ELi128ELi4ELb0ELb0EN7cutlass6half_tE19Flash_kernel_traitsILi128ELi64ELi128ELi4ES3_EELb0ELb1ELb1ELb0ELb0ELb0ELb1ELb1EEEvNS_16Flash_fwd_paramsE) ;  /* 0xfffffd70d68c0950 */ /* 0x002fea0003c3ffff */
[----:B------:R-:W-:Y:S01]  /*28dd0*/  R2UR UR4, R136 ;  /* 0x00000000880472ca */ /* 0x000fe200000e0000 */
[----:B------:R-:W-:Y:S01]  /*28de0*/  IMAD.MOV.U32 R215, RZ, RZ, 0x0 ;  /* 0x00000000ffd77424 */ /* 0x000fe200078e00ff */
[----:B------:R-:W-:Y:S02]  /*28df0*/  R2UR UR5, R137 ;  /* 0x00000000890572ca */ /* 0x000fe400000e0000 */
[----:B------:R-:W-:-:S04]  /*28e00*/  LEA R2, P0, R197, R76, 0x2 ;  /* 0x0000004cc5027211 */ /* 0x000fc800078010ff */
[----:B------:R-:W-:-:S07]  /*28e10*/  LEA.HI.X R3, R197, R77, R0, 0x2, P0 ;  /* 0x0000004dc5037211 */ /* 0x000fce00000f1400 */
[----:B------:R1:W-:Y:S02]  /*28e20*/  ST.E.128 desc[UR4][R2.64+0x7100], R4 ;  /* 0x0071000402007985 */ /* 0x0003e4000c101d04 */
[----:B-1----:R-:W-:Y:S05]  /*28e30*/  RET.REL.NODEC R214 `(_ZN5flash24flash_fwd_splitkv_kernelI23Flash_fwd_kernel_traitsILi128ELi64ELi128ELi4ELb0ELb0EN7cutlass6half_tE19Flash_kernel_traitsILi128ELi64ELi128ELi4ES3_EELb0ELb1ELb1ELb0ELb0ELb0ELb1ELb1EEEvNS_16Flash_fwd_paramsE) ;  /* 0xfffffd70d6707950 */ /* 0x002fea0003c3ffff */
.L_x_7839:
[----:B------:R-:W-:Y:S01]  /*28e40*/  MOV R8, 0x2 ;  /* 0x0000000200087802 */ /* 0x000fe20000000f00 */
[----:B------:R-:W-:Y:S01]  /*28e50*/  IMAD.MOV.U32 R7, RZ, RZ, -0x1 ;  /* 0xffffffffff077424 */ /* 0x000fe200078e00ff */
[----:B------:R-:W-:-:S07]  /*28e60*/  MOV R5, 0x1f ;  /* 0x0000001f00057802 */ /* 0x000fce0000000f00 */
[----:B-1---5:R-:W-:Y:S05]  /*28e70*/  WARPSYNC.COLLECTIVE R7, `(.L_x_7856) ;  /* 0x0000000007087348 */ /* 0x022fea0003c00000 */
[----:B------:R2:W3:Y:S02]  /*28e80*/  SHFL.BFLY P0, R10, R237, R8, R5 ;  /* 0x0c000008ed0a7389 */ /* 0x0004e40000000005 */
[----:B-123-5:R-:W-:Y:S05]  /*28e90*/  ENDCOLLECTIVE ;  /* 0x000000000000791b */ /* 0x02efea0003800000 */
.L_x_7856:
[----:B------:R-:W-:Y:S02]  /*28ea0*/  MOV R6, R10 ;  /* 0x0000000a00067202 */ /* 0x000fe40000000f00 */
[----:B------:R-:W-:-:S03]  /*28eb0*/  MOV R8, 0x1 ;  /* 0x0000000100087802 */ /* 0x000fc60000000f00 */
[----:B------:R-:W-:-:S04]  /*28ec0*/  FADD.FTZ R11, R6, R237 ;  /* 0x000000ed060b7221 */ /* 0x000fc80000010000 */
[----:B------:R-:W-:-:S07]  /*28ed0*/  IMAD.MOV.U32 R237, RZ, RZ, R11 ;  /* 0x000000ffffed7224 */ /* 0x000fce00078e000b */
[----:B------:R-:W-:Y:S05]  /*28ee0*/  WARPSYNC.COLLECTIVE R7, `(.L_x_7857) ;  /* 0x0000000007087348 */ /* 0x000fea0003c00000 */
[----:B------:R1:W2:Y:S02]  /*28ef0*/  SHFL.BFLY P0, R10, R237, R8, R5 ;  /* 0x0c000008ed0a7389 */ /* 0x0002a40000000005 */
[----:B-12---:R-:W-:Y:S05]  /*28f00*/  ENDCOLLECTIVE ;  /* 0x000000000000791b */ /* 0x006fea0003800000 */
.L_x_7857:
[----:B------:R-:W-:Y:S01]  /*28f10*/  MOV R237, R235 ;  /* 0x000000eb00ed7202 */ /* 0x000fe20000000f00 */
[----:B------:R-:W-:Y:S01]  /*28f20*/  IMAD.MOV.U32 R6, RZ, RZ, R10 ;  /* 0x000000ffff067224 */ /* 0x000fe200078e000a */
[----:B------:R-:W-:-:S03]  /*28f30*/  MOV R8, 0x2 ;  /* 0x0000000200087802 */ /* 0x000fc60000000f00 */
[----:B------:R-:W-:-:S07]  /*28f40*/  FADD.FTZ R6, R11, R6 ;  /* 0x000000060b067221 */ /* 0x000fce0000010000 */
[----:B------:R-:W-:Y:S05]  /*28f50*/  WARPSYNC.COLLECTIVE R7, `(.L_x_7858) ;  /* 0x0000000007087348 */ /* 0x000fea0003c00000 */
[----:B------:R1:W2:Y:S02]  /*28f60*/  SHFL.BFLY P0, R10, R237, R8, R5 ;  /* 0x0c000008ed0a7389 */ /* 0x0002a40000000005 */
[----:B-12---:R-:W-:Y:S05]  /*28f70*/  ENDCOLLECTIVE ;  /* 0x000000000000791b */ /* 0x006fea0003800000 */
.L_x_7858:
[----:B------:R-:W-:Y:S01]  /*28f80*/  FADD.FTZ R9, R10, R235 ;  /* 0x000000eb0a097221 */ /* 0x000fe20000010000 */
[----:B------:R-:W-:-:S03]  /*28f90*/  MOV R8, 0x1 ;  /* 0x0000000100087802 */ /* 0x000fc60000000f00 */
[----:B------:R-:W-:-:S07]  /*28fa0*/  IMAD.MOV.U32 R237, RZ, RZ, R9 ;  /* 0x000000ffffed7224 */ /* 0x000fce00078e0009 */
[----:B------:R-:W-:Y:S05]  /*28fb0*/  WARPSYNC.COLLECTIVE R7, `(.L_x_7859) ;  /* 0x0000000007087348 */ /* 0x000fea0003c00000 */
[----:B------:R1:W2:Y:S02]  /*28fc0*/  SHFL.BFLY P0, R10, R237, R8, R5 ;  /* 0x0c000008ed0a7389 */ /* 0x0002a40000000005 */
[----:B-12---:R-:W-:Y:S05]  /*28fd0*/  ENDCOLLECTIVE ;  /* 0x000000000000791b */ /* 0x006fea0003800000 */
.L_x_7859:
[----:B------:R-:W-:Y:S01]  /*28fe0*/  MOV R12, R10 ;  /* 0x0000000a000c7202 */ /* 0x000fe20000000f00 */
[----:B------:R-:W-:Y:S06]  /*28ff0*/  BRA `(.L_x_7860) ;  /* 0xffffffe800507947 */ /* 0x000fec000383ffff */
.L_x_7861:
        /* <DEDUP_REMOVED lines=16> */
.L_x_14944:


//--------------------- .text._ZN5flash24flash_fwd_splitkv_kernelI23Flash_fwd_kernel_traitsILi128ELi64ELi128ELi4ELb0ELb0EN7cutlass6half_tE19Flash_kernel_traitsILi128ELi64ELi128ELi4ES3_EELb0ELb1ELb1ELb0ELb0ELb1ELb1ELb1EEEvNS_16Flash_fwd_paramsE --------------------------
	.section	.text._ZN5flash24flash_fwd_splitkv_kernelI23Flash_fwd_kernel_traitsILi128ELi64ELi128ELi4ELb0ELb0EN7cutlass6half_tE19Flash_kernel_traitsILi128ELi64ELi128ELi4ES3_EELb0ELb1ELb1ELb0ELb0ELb1ELb1ELb1EEEvNS_16Flash_fwd_paramsE,"ax",@progbits
	.align	128
        .global         _ZN5flash24flash_fwd_splitkv_kernelI23Flash_fwd_kernel_traitsILi128ELi64ELi128ELi4ELb0ELb0EN7cutlass6half_tE19Flash_kernel_traitsILi128ELi64ELi128ELi4ES3_EELb0ELb1ELb1ELb0ELb0ELb1ELb1ELb1EEEvNS_16Flash_fwd_paramsE
        .type           _ZN5flash24flash_fwd_splitkv_kernelI23Flash_fwd_kernel_traitsILi128ELi64ELi128ELi4ELb0ELb0EN7cutlass6half_tE19Flash_kernel_traitsILi128ELi64ELi128ELi4ES3_EELb0ELb1ELb1ELb0ELb0ELb1ELb1ELb1EEEvNS_16Flash_fwd_paramsE,@function
        .size           _ZN5flash24flash_fwd_splitkv_kernelI23Flash_fwd_kernel_traitsILi128ELi64ELi128ELi4ELb0ELb0EN7cutlass6half_tE19Flash_kernel_traitsILi128ELi64ELi128ELi4ES3_EELb0ELb1ELb1ELb0ELb0ELb1ELb1ELb1EEEvNS_16Flash_fwd_paramsE,(.L_x_14945 - _ZN5flash24flash_fwd_splitkv_kernelI23Flash_fwd_kernel_traitsILi128ELi64ELi128ELi4ELb0ELb0EN7cutlass6half_tE19Flash_kernel_traitsILi128ELi64ELi128ELi4ES3_EELb0ELb1ELb1ELb0ELb0ELb1ELb1ELb1EEEvNS_16Flash_fwd_paramsE)
        .other          _ZN5flash24flash_fwd_splitkv_kernelI23Flash_fwd_kernel_traitsILi128ELi64ELi128ELi4ELb0ELb0EN7cutlass6half_tE19Flash_kernel_traitsILi128ELi64ELi128ELi4ES3_EELb0ELb1ELb1ELb0ELb0ELb1ELb1ELb1EEEvNS_16Flash_fwd_paramsE,@"STO_CUDA_ENTRY STV_DEFAULT"
_ZN5flash24flash_fwd_splitkv_kernelI23Flash_fwd_kernel_traitsILi128ELi64ELi128ELi4ELb0ELb0EN7cutlass6half_tE19Flash_kernel_traitsILi128ELi64ELi128ELi4ES3_EELb0ELb1ELb1ELb0ELb0ELb1ELb1ELb1EEEvNS_16Flash_fwd_paramsE:
.text._ZN5flash24flash_fwd_splitkv_kernelI23Flash_fwd_kernel_traitsILi128ELi64ELi128ELi4ELb0ELb0EN7cutlass6half_tE19Flash_kernel_traitsILi128ELi64ELi128ELi4ES3_EELb0ELb1ELb1ELb0ELb0ELb1ELb1ELb1EEEvNS_16Flash_fwd_paramsE:
        /* <DEDUP_REMOVED lines=29> */
[----:B-1----:R-:W-:Y:S05]  /*01d0*/  CALL.REL.NOINC `($_ZN5flash24flash_fwd_splitkv_kernelI23Flash_fwd_kernel_traitsILi128ELi64ELi128ELi4ELb0ELb0EN7cutlass6half_tE19Flash_kernel_traitsILi128ELi64ELi128ELi4ES3_EELb0ELb1ELb1ELb0ELb0ELb1ELb1ELb1EEEvNS_16Flash_fwd_paramsE$_ZN5flash30compute_attn_1rowblock_splitkvI23Flash_fwd_kernel_traitsILi128ELi64ELi128ELi4ELb0ELb0EN7cutlass6half_tE19Flash_kernel_traitsILi128ELi64ELi128ELi4ES3_EELb0ELb1ELb1ELb0ELb0ELb1ELb1ELb1ENS_16Flash_fwd_paramsEEEvRKT8_iiiii) ;  /* 0x0000000000087944 */ /* 0x002fea0003c00000 */
[----:B------:R-:W-:Y:S05]  /*01e0*/  BSYNC.RECONVERGENT B4 ;  /* 0x0000000000047941 */ /* 0x000fea0003800200 */
.L_x_7862:
[----:B------:R-:W-:Y:S05]  /*01f0*/  EXIT ;  /* 0x000000000000794d */ /* 0x000fea0003800000 */
        .type           $_ZN5flash24flash_fwd_splitkv_kernelI23Flash_fwd_kernel_traitsILi128ELi64ELi128ELi4ELb0ELb0EN7cutlass6half_tE19Flash_kernel_traitsILi128ELi64ELi128ELi4ES3_EELb0ELb1ELb1ELb0ELb0ELb1ELb1ELb1EEEvNS_16Flash_fwd_paramsE$_ZN5flash30compute_attn_1rowblock_splitkvI23Flash_fwd_kernel_traitsILi128ELi64ELi128ELi4ELb0ELb0EN7cutlass6half_tE19Flash_kernel_traitsILi128ELi64ELi128ELi4ES3_EELb0ELb1ELb1ELb0ELb0ELb1ELb1ELb1ENS_16Flash_fwd_paramsEEEvRKT8_iiiii,@function
        .size           $_ZN5flash24flash_fwd_splitkv_kernelI23Flash_fwd_kernel_traitsILi128ELi64ELi128ELi4ELb0ELb0EN7cutlass6half_tE19Flash_kernel_traitsILi128ELi64ELi128ELi4ES3_EELb0ELb1ELb1ELb0ELb0ELb1ELb1ELb1EEEvNS_16Flash_fwd_paramsE$_ZN5flash30compute_attn_1rowblock_splitkvI23Flash_fwd_kernel_traitsILi128ELi64ELi128ELi4ELb0ELb0EN7cutlass6half_tE19Flash_kernel_traitsILi128ELi64ELi128ELi4ES3_EELb0ELb1ELb1ELb0ELb0ELb1ELb1ELb1ENS_16Flash_fwd_paramsEEEvRKT8_iiiii,(.L_x_14945 - $_ZN5flash24flash_fwd_splitkv_kernelI23Flash_fwd_kernel_traitsILi128ELi64ELi128ELi4ELb0ELb0EN7cutlass6half_tE19Flash_kernel_traitsILi128ELi64ELi128ELi4ES3_EELb0ELb1ELb1ELb0ELb0ELb1ELb1ELb1EEEvNS_16Flash_fwd_paramsE$_ZN5flash30compute_attn_1rowblock_splitkvI23Flash_fwd_kernel_traitsILi128ELi64ELi128ELi4ELb0ELb0EN7cutlass6half_tE19Flash_kernel_traitsILi128ELi64ELi128ELi4ES3_EELb0ELb1ELb1ELb0ELb0ELb1ELb1ELb1ENS_16Flash_fwd_paramsEEEvRKT8_iiiii)
$_ZN5flash24flash_fwd_splitkv_kernelI23Flash_fwd_kernel_traitsILi128ELi64ELi128ELi4ELb0ELb0EN7cutlass6half_tE19Flash_kernel_traitsILi128ELi64ELi128ELi4ES3_EELb0ELb1ELb1ELb0ELb0ELb1ELb1ELb1EEEvNS_16Flash_fwd_paramsE$_ZN5flash30compute_attn_1rowblock_splitkvI23Flash_fwd_kernel_traitsILi128ELi64ELi128ELi4ELb0ELb0EN7cutlass6half_tE19Flash_kernel_traitsILi128ELi64ELi128ELi4ES3_EELb0ELb1ELb1ELb0ELb0ELb1ELb1ELb1ENS_16Flash_fwd_paramsEEEvRKT8_iiiii:
        /* <DEDUP_REMOVED lines=38> */
.L_x_7864:
[----:B------:R-:W-:Y:S05]  /*0460*/  BSYNC.RECONVERGENT B0 ;  /* 0x0000000000007941 */ /* 0x000fea0003800200 */
.L_x_7863:
[----:B------:R-:W-:Y:S04]  /*0470*/  BSSY.RECONVERGENT B0, `(.L_x_7865) ;  /* 0x0000007000007945 */ /* 0x000fe80003800200 */
[----:B------:R-:W-:Y:S05]  /*0480*/  @!P3 BRA `(.L_x_7866) ;  /* 0x000000000014b947 */ /* 0x000fea0003800000 */
[----:B------:R-:W2:Y:S02]  /*0490*/  LD.E.U8 R6, desc[UR6][R132.64+0x1b2] ;  /* 0x0001b20684067980 */ /* 0x000ea4000c101100 */
[----:B--2---:R-:W-:-:S13]  /*04a0*/  ISETP.NE.AND P1, PT, R6, RZ, PT ;  /* 0x000000ff0600720c */ /* 0x004fda0003f25270 */
[----:B-----5:R-:W2:Y:S02]  /*04b0*/  @P1 LD.E R56, desc[UR6][R10.64+0x4] ;  /* 0x000004060a381980 */ /* 0x020ea4000c101900 */
[----:B--2---:R-:W-:-:S06]  /*04c0*/  @P1 IADD3 R56, PT, PT, R56, -R13, RZ ;  /* 0x8000000d38381210 */ /* 0x004fcc0007ffe0ff */
[----:B------:R2:W5:Y:S02]  /*04d0*/  @!P1 LD.E R56, desc[UR6][R10.64] ;  /* 0x000000060a389980 */ /* 0x000564000c101900 */
.L_x_7866:
[----:B------:R-:W-:Y:S05]  /*04e0*/  BSYNC.RECONVERGENT B0 ;  /* 0x0000000000007941 */ /* 0x000fea0003800200 */
.L_x_7865:
[----:B------:R-:W-:Y:S01]  /*04f0*/  BSSY.RECONVERGENT B1, `(.L_x_7867) ;  /* 0x0000012000017945 */ /* 0x000fe20003800200 */
[----:B-----5:R-:W-:Y:S02]  /*0500*/  @P5 IADD3 R228, PT, PT, R4, -R5, RZ ;  /* 0x8000000504e45210 */ /* 0x020fe40007ffe0ff */
[----:B------:R-:W-:Y:S01]  /*0510*/  IADD3 R56, PT, PT, R56, -R12, RZ ;  /* 0x8000000c38387210 */ /* 0x000fe20007ffe0ff */
[----:B------:R-:W-:Y:S05]  /*0520*/  @!P0 BRA `(.L_x_7868) ;  /* 0x0000000000148947 */ /* 0x000fea0003800000 */
[----:B------:R-:W-:-:S05]  /*0530*/  IADD3 R48, P0, PT, R8, R3, RZ ;  /* 0x0000000308307210 */ /* 0x000fca0007f1e0ff */
[----:B------:R-:W-:-:S05]  /*0540*/  IMAD.X R49, R9, 0x1, R0, P0 ;  /* 0x0000000109317824 */ /* 0x000fca00000e0600 */
[----:B------:R-:W3:Y:S02]  /*0550*/  LD.E R48, desc[UR6][R48.64] ;  /* 0x0000000630307980 */ /* 0x000ee4000c101900 */
[----:B---3--:R-:W-:Y:S01]  /*0560*/  IADD3 R48, PT, PT, R48, -R12, RZ ;  /* 0x8000000c30307210 */ /* 0x008fe20007ffe0ff */
[----:B------:R-:W-:Y:S05]  /*0570*/  BRA `(.L_x_7869) ;  /* 0x0000000000247947 */ /* 0x000fea0003800000 */
.L_x_7868:
[----:B------:R-:W3:Y:S01]  /*0580*/  LD.E.64 R6, desc[UR6][R132.64+0x108] ;  /* 0x0001080684067980 */ /* 0x000ee2000c101b00 */
[----:B------:R-:W-:Y:S01]  /*0590*/  BSSY.RECONVERGENT B0, `(.L_x_7870) ;  /* 0x0000006000007945 */ /* 0x000fe20003800200 */
[----:B------:R-:W-:Y:S01]  /*05a0*/  IMAD.MOV.U32 R48, RZ, RZ, RZ ;  /* 0x000000ffff307224 */ /* 0x000fe200078e00ff */
[----:B---3--:R-:W-:-:S04]  /*05b0*/  ISETP.NE.U32.AND P0, PT, R6, RZ, PT ;  /* 0x000000ff0600720c */ /* 0x008fc80003f05070 */
[----:B------:R-:W-:-:S13]  /*05c0*/  ISETP.NE.AND.EX P0, PT, R7, RZ, PT, P0 ;  /* 0x000000ff0700720c */ /* 0x000fda0003f05300 */
[----:B------:R-:W-:Y:S05]  /*05d0*/  @!P0 BRA `(.L_x_7871) ;  /* 0x0000000000048947 */ /* 0x000fea0003800000 */
[----:B------:R3:W5:Y:S02]  /*05e0*/  LD.E R48, desc[UR6][R132.64+0xbc] ;  /* 0x0000bc0684307980 */ /* 0x000764000c101900 */
.L_x_7871:
[----:B------:R-:W-:Y:S05]  /*05f0*/  BSYNC.RECONVERGENT B0 ;  /* 0x0000000000007941 */ /* 0x000fea0003800200 */
.L_x_7870:
[----:B-----5:R-:W-:Y:S02]  /*0600*/  IADD3 R48, PT, PT, R56, R48, RZ ;  /* 0x0000003038307210 */ /* 0x020fe40007ffe0ff */
.L_x_7869:
[----:B------:R-:W-:Y:S05]  /*0610*/  BSYNC.RECONVERGENT B1 ;  /* 0x0000000000017941 */ /* 0x000fea0003800200 */
.L_x_7867:
[----:B------:R-:W-:Y:S01]  /*0620*/  IMAD.SHL.U32 R58, R227, 0x40, RZ ;  /* 0x00000040e33a7824 */ /* 0x000fe200078e00ff */
[----:B------:R-:W-:Y:S01]  /*0630*/  MOV R6, R226 ;  /* 0x000000e200067202 */ /* 0x000fe20000000f00 */
[----:B------:R-:W-:-:S03]  /*0640*/  IMAD.MOV.U32 R7, RZ, RZ, 0x0 ;  /* 0x00000000ff077424 */ /* 0x000fc600078e00ff */
[----:B------:R-:W-:-:S13]  /*0650*/  ISETP.GT.AND P0, PT, R228, R58, PT ;  /* 0x0000003ae400720c */ /* 0x000fda0003f04270 */
[----:B-123--:R-:W-:Y:S05]  /*0660*/  @!P0 RET.REL.NODEC R6 `(_ZN5flash24flash_fwd_splitkv_kernelI23Flash_fwd_kernel_traitsILi128ELi64ELi128ELi4ELb0ELb0EN7cutlass6half_tE19Flash_kernel_traitsILi128ELi64ELi128ELi4ES3_EELb0ELb1ELb1ELb0ELb0ELb1ELb1ELb1EEEvNS_16Flash_fwd_paramsE) ;  /* 0xfffffff806648950 */ /* 0x00efea0003c3ffff */
        /* <DEDUP_REMOVED lines=34> */
[--C-:B---3--:R-:W-:Y:S02]  /*0890*/  IADD3 R6, PT, PT, R4, R6, R7.reuse ;  /* 0x0000000604067210 */ /* 0x108fe40007ffe007 */
[----:B------:R-:W-:Y:S02]  /*08a0*/  SHF.R.S32.HI R4, RZ, 0x1f, R7 ;  /* 0x0000001fff047819 */ /* 0x000fe40000011407 */
[----:B------:R-:W-:Y:S01]  /*08b0*/  LEA.HI R8, R8, R9, RZ, 0x7 ;  /* 0x0000000908087211 */ /* 0x000fe200078f38ff */
[----:B------:R-:W-:Y:S01]  /*08c0*/  VIADD R6, R6, 0x40 ;  /* 0x0000004006067836 */ /* 0x000fe20000000000 */
[----:B------:R-:W-:Y:S01]  /*08d0*/  LEA.HI R7, R4, R7, RZ, 0x7 ;  /* 0x0000000704077211 */ /* 0x000fe200078f38ff */
[----:B------:R-:W-:Y:S01]  /*08e0*/  @P2 VIADD R10, R10, 0x1 ;  /* 0x000000010a0a2836 */ /* 0x000fe20000000000 */
[----:B------:R-:W-:Y:S02]  /*08f0*/  SHF.R.S32.HI R8, RZ, 0x7, R8 ;  /* 0x00000007ff087819 */ /* 0x000fe40000011408 */
[----:B------:R-:W-:Y:S01]  /*0900*/  SHF.R.S32.HI R4, RZ, 0x1f, R6 ;  /* 0x0000001fff047819 */ /* 0x000fe20000011406 */
[----:B------:R-:W-:Y:S01]  /*0910*/  @!P0 IMAD.MOV R10, RZ, RZ, -R10 ;  /* 0x000000ffff0a8224 */ /* 0x000fe200078e0a0a */
[----:B------:R-:W-:-:S02]  /*0920*/  @!P1 LOP3.LUT R10, RZ, R2, RZ, 0x33, !PT ;  /* 0x00000002ff0a9212 */ /* 0x000fc400078e33ff */
[----:B------:R-:W-:Y:S01]  /*0930*/  SHF.R.S32.HI R7, RZ, 0x7, R7 ;  /* 0x00000007ff077819 */ /* 0x000fe20000011407 */
[----:B------:R-:W1:Y:S01]  /*0940*/  S2R R2, SR_TID.X ;  /* 0x0000000000027919 */ /* 0x000e620000002100 */
[----:B------:R-:W-:Y:S01]  /*0950*/  LEA.HI R4, R4, R6, RZ, 0x7 ;  /* 0x0000000604047211 */ /* 0x000fe200078f38ff */
[----:B------:R-:W-:-:S03]  /*0960*/  IMAD R220, R10, UR9, RZ ;  /* 0x000000090adc7c24 */ /* 0x000fc6000f8e02ff */
        /* <DEDUP_REMOVED lines=11> */
[----:B------:R-:W5:Y:S01]  /*0a20*/  LD.E.64 R132, desc[UR6][R132.64+0x78] ;  /* 0x0000780684847980 */ /* 0x000f62000c101b00 */
        /* <DEDUP_REMOVED lines=29> */
.L_x_7874:
[----:B------:R-:W-:Y:S05]  /*0c00*/  BSYNC.RECONVERGENT B0 ;  /* 0x0000000000007941 */ /* 0x000fea0003800200 */
.L_x_7873:
        /* <DEDUP_REMOVED lines=12> */
.L_x_7876:
[----:B------:R-:W-:Y:S05]  /*0cd0*/  BSYNC.RECONVERGENT B0 ;  /* 0x0000000000007941 */ /* 0x000fea0003800200 */
.L_x_7875:
        /* <DEDUP_REMOVED lines=12> */
.L_x_7878:
[----:B------:R-:W-:Y:S05]  /*0da0*/  BSYNC.RECONVERGENT B0 ;  /* 0x0000000000007941 */ /* 0x000fea0003800200 */
.L_x_7877:
        /* <DEDUP_REMOVED lines=12> */
.L_x_7880:
[----:B------:R-:W-:Y:S05]  /*0e70*/  BSYNC.RECONVERGENT B0 ;  /* 0x0000000000007941 */ /* 0x000fea0003800200 */
.L_x_7879:
        /* <DEDUP_REMOVED lines=11> */
.L_x_7882:
[----:B------:R-:W-:Y:S05]  /*0f30*/  BSYNC.RECONVERGENT B0 ;  /* 0x0000000000007941 */ /* 0x000fea0003800200 */
.L_x_7881:
        /* <DEDUP_REMOVED lines=11> */
.L_x_7884:
[----:B------:R-:W-:Y:S05]  /*0ff0*/  BSYNC.RECONVERGENT B0 ;  /* 0x0000000000007941 */ /* 0x000fea0003800200 */
.L_x_7883:
        /* <DEDUP_REMOVED lines=12> */
.L_x_7886:
[----:B------:R-:W-:Y:S05]  /*10c0*/  BSYNC.RECONVERGENT B0 ;  /* 0x0000000000007941 */ /* 0x000fea0003800200 */
.L_x_7885:
        /* <DEDUP_REMOVED lines=15> */
.L_x_7888:
[----:B------:R-:W-:Y:S05]  /*11c0*/  BSYNC.RECONVERGENT B0 ;  /* 0x0000000000007941 */ /* 0x000fea0003800200 */
.L_x_7887:
        /* <DEDUP_REMOVED lines=9> */
[----:B-1----:R-:W-:Y:S02]  /*1260*/  @!P1 IMAD.MOV.U32 R3, RZ, RZ, -0x800000 ;  /* 0xff800000ff039424 */ /* 0x002fe400078e00ff */
[----:B------:R-:W-:-:S03]  /*1270*/  @!P0 IMAD.MOV.U32 R2, RZ, RZ, -0x800000 ;  /* 0xff800000ff028424 */ /* 0x000fc600078e00ff */
[----:B------:R-:W-:Y:S01]  /*1280*/  @!P2 MOV R4, 0xff800000 ;  /* 0xff8000000004a802 */ /* 0x000fe20000000f00 */
[----:B------:R1:W-:Y:S04]  /*1290*/  @!P1 ST.E desc[UR6][R10.64+0x80], R3 ;  /* 0x000080030a009985 */ /* 0x0003e8000c101906 */
[----:B------:R2:W-:Y:S04]  /*12a0*/  @!P0 ST.E desc[UR6][R10.64+0xa0], R2 ;  /* 0x0000a0020a008985 */ /* 0x0005e8000c101906 */
[----:B------:R-:W-:Y:S01]  /*12b0*/  @!P2 ST.E desc[UR6][R10.64+0x60], R4 ;  /* 0x000060040a00a985 */ /* 0x000fe2000c101906 */
[----:B-----5:R-:W-:-:S05]  /*12c0*/  @!P4 IMAD.MOV.U32 R0, RZ, RZ, -0x800000 ;  /* 0xff800000ff00c424 */ /* 0x020fca00078e00ff */
[----:B------:R5:W-:Y:S01]  /*12d0*/  @!P4 ST.E desc[UR6][R10.64+0x20], R0 ;  /* 0x000020000a00c985 */ /* 0x000be2000c101906 */
[----:B-1----:R-:W-:Y:S01]  /*12e0*/  MOV R3, 0x0 ;  /* 0x0000000000037802 */ /* 0x002fe20000000f00 */
[----:B--2---:R-:W-:Y:S01]  /*12f0*/  IMAD.MOV.U32 R2, RZ, RZ, R226 ;  /* 0x000000ffff027224 */ /* 0x004fe200078e00e2 */
[----:B-----5:R-:W-:-:S05]  /*1300*/  @!P5 MOV R0, 0xff800000 ;  /* 0xff8000000000d802 */ /* 0x020fca0000000f00 */
[----:B------:R3:W-:Y:S02]  /*1310*/  @!P5 ST.E desc[UR6][R10.64+0xc0], R0 ;  /* 0x0000c0000a00d985 */ /* 0x0007e4000c101906 */
[----:B---34-:R-:W-:Y:S05]  /*1320*/  @P6 RET.REL.NODEC R2 `(_ZN5flash24flash_fwd_splitkv_kernelI23Flash_fwd_kernel_traitsILi128ELi64ELi128ELi4ELb0ELb0EN7cutlass6half_tE19Flash_kernel_traitsILi128ELi64ELi128ELi4ES3_EELb0ELb1ELb1ELb0ELb0ELb1ELb1ELb1EEEvNS_16Flash_fwd_paramsE) ;  /* 0xffffffec02346950 */ /* 0x018fea0003c3ffff */
[----:B------:R-:W-:Y:S02]  /*1330*/  MOV R0, 0xff800000 ;  /* 0xff80000000007802 */ /* 0x000fe40000000f00 */
[----:B------:R-:W-:-:S03]  /*1340*/  MOV R227, 0x0 ;  /* 0x0000000000e37802 */ /* 0x000fc60000000f00 */
[----:B------:R1:W-:Y:S02]  /*1350*/  ST.E desc[UR6][R10.64+0xe0], R0 ;  /* 0x0000e0000a007985 */ /* 0x0003e4000c101906 */
[----:B-1----:R-:W-:Y:S05]  /*1360*/  RET.REL.NODEC R226 `(_ZN5flash24flash_fwd_splitkv_kernelI23Flash_fwd_kernel_traitsILi128ELi64ELi128ELi4ELb0ELb0EN7cutlass6half_tE19Flash_kernel_traitsILi128ELi64ELi128ELi4ES3_EELb0ELb1ELb1ELb0ELb0ELb1ELb1ELb1EEEvNS_16Flash_fwd_paramsE) ;  /* 0xffffffece2247950 */ /* 0x002fea0003c3ffff */
.L_x_7872:
        /* <DEDUP_REMOVED lines=14> */
[----:B------:R-:W4:Y:S01]  /*1450*/  LD.E R0, desc[UR6][R132.64+0x68] ;  /* 0x0000680684007980 */ /* 0x000f22000c101900 */
[----:B--2---:R-:W-:-:S03]  /*1460*/  LEA R6, R45, 0xffffff80, 0x7 ;  /* 0xffffff802d067811 */ /* 0x004fc600078e38ff */
[----:B------:R-:W2:Y:S01]  /*1470*/  LD.E.64 R18, desc[UR6][R132.64+0x20] ;  /* 0x0000200684127980 */ /* 0x000ea2000c101b00 */
[----:B------:R-:W-:-:S03]  /*1480*/  IABS R4, R6 ;  /* 0x0000000600047213 */ /* 0x000fc60000000000 */
        /* <DEDUP_REMOVED lines=11> */
[----:B------:R-:W-:-:S04]  /*1540*/  IMAD R8, R8, R7, RZ ;  /* 0x0000000708087224 */ /* 0x000fc800078e02ff */
[----:B------:R-:W-:Y:S02]  /*1550*/  IMAD.HI.U32 R8, R17, R8, R16 ;  /* 0x0000000811087227 */ /* 0x000fe400078e0010 */
[----:B------:R-:W3:Y:S02]  /*1560*/  LD.E.64 R16, desc[UR6][R132.64+0x50] ;  /* 0x0000500684107980 */ /* 0x000ee4000c101b00 */
        /* <DEDUP_REMOVED lines=10> */
[-C--:B----4-:R-:W-:Y:S02]  /*1610*/  IMAD R3, R13, R231.reuse, RZ ;  /* 0x000000e70d037224 */ /* 0x090fe400078e02ff */
        /* <DEDUP_REMOVED lines=8> */
[----:B------:R-:W4:Y:S01]  /*16a0*/  LD.E.64 R12, desc[UR6][R132.64+0x28] ;  /* 0x00002806840c7980 */ /* 0x000f22000c101b00 */
[----:B------:R-:W-:Y:S01]  /*16b0*/  MOV R8, R233 ;  /* 0x000000e900087202 */ /* 0x000fe20000000f00 */
[----:B------:R-:W-:-:S04]  /*16c0*/  IMAD.MOV.U32 R9, RZ, RZ, R232 ;  /* 0x000000ffff097224 */ /* 0x000fc800078e00e8 */
[----:B------:R-:W-:-:S05]  /*16d0*/  IMAD.WIDE R8, R10, 0x4, R8 ;  /* 0x000000040a087825 */ /* 0x000fca00078e0208 */
[----:B------:R1:W3:Y:S02]  /*16e0*/  LD.E R3, desc[UR6][R8.64] ;  /* 0x0000000608037980 */ /* 0x0002e4000c101900 */
[----:B-1----:R-:W-:-:S04]  /*16f0*/  IABS R9, R0 ;  /* 0x0000000000097213 */ /* 0x002fc80000000000 */
        /* <DEDUP_REMOVED lines=24> */
[----:B--2---:R-:W-:-:S03]  /*1880*/  IMAD R4, R217, R6, RZ ;  /* 0x00000006d9047224 */ /* 0x004fc600078e02ff */
        /* <DEDUP_REMOVED lines=14> */
[----:B----4-:R-:W-:Y:S02]  /*1970*/  IMAD R4, R13, R3, RZ ;  /* 0x000000030d047224 */ /* 0x010fe400078e02ff */
        /* <DEDUP_REMOVED lines=8> */
.L_x_7890:
        /* <DEDUP_REMOVED lines=8> */
[----:B------:R-:W-:-:S02]  /*1a80*/  MOV R22, RZ ;  /* 0x000000ff00167202 */ /* 0x000fc40000000f00 */
[----:B------:R-:W-:Y:S02]  /*1a90*/  IABS R8, R230 ;  /* 0x000000e600087213 */ /* 0x000fe40000000000 */
[----:B--2---:R-:W-:Y:S02]  /*1aa0*/  @!P2 SHF.R.S32.HI R7, RZ, 0x1f, R12 ;  /* 0x0000001fff07a819 */ /* 0x004fe4000001140c */
[----:B------:R-:W-:Y:S02]  /*1ab0*/  CS2R R232, SRZ ;  /* 0x0000000000e87805 */ /* 0x000fe4000001ff00 */
[----:B---3--:R-:W-:-:S04]  /*1ac0*/  IABS R4, R0 ;  /* 0x0000000000047213 */ /* 0x008fc80000000000 */
        /* <DEDUP_REMOVED lines=10> */
[----:B----4-:R-:W-:Y:S02]  /*1b70*/  @!P2 IMAD R3, R217, R12, RZ ;  /* 0x0000000cd903a224 */ /* 0x010fe400078e02ff */
[----:B------:R-:W-:Y:S02]  /*1b80*/  IMAD R6, R10, R6, R8 ;  /* 0x000000060a067224 */ /* 0x000fe400078e0208 */
[----:B------:R-:W-:Y:S02]  /*1b90*/  @!P2 IMAD R3, R7, R216, R3 ;  /* 0x000000d80703a224 */ /* 0x000fe400078e0203 */
[----:B------:R-:W-:Y:S01]  /*1ba0*/  @!P2 IMAD.WIDE.U32 R22, R216, R12, RZ ;  /* 0x0000000cd816a225 */ /* 0x000fe200078e00ff */
[----:B------:R-:W-:-:S04]  /*1bb0*/  ISETP.GT.U32.AND P1, PT, R4, R6, PT ;  /* 0x000000060400720c */ /* 0x000fc80003f24070 */
[----:B------:R-:W-:Y:S01]  /*1bc0*/  @!P2 IADD3 R23, PT, PT, R23, R3, RZ ;  /* 0x000000031717a210 */ /* 0x000fe20007ffe0ff */
[-C--:B-----5:R-:W-:Y:S01]  /*1bd0*/  @!P2 IMAD R8, R19, R11.reuse, RZ ;  /* 0x0000000b1308a224 */ /* 0x0a0fe200078e02ff */
[----:B------:R-:W-:Y:S01]  /*1be0*/  @!P2 SHF.R.S32.HI R3, RZ, 0x1f, R11 ;  /* 0x0000001fff03a819 */ /* 0x000fe2000001140b */
[----:B------:R-:W-:Y:S02]  /*1bf0*/  @P2 IMAD.IADD R7, R12, 0x1, R13 ;  /* 0x000000010c072824 */ /* 0x000fe400078e020d */
[----:B------:R-:W-:-:S04]  /*1c00*/  @!P2 IMAD.WIDE.U32 R22, R18, R11, R22 ;  /* 0x0000000b1216a225 */ /* 0x000fc800078e0016 */
[----:B------:R-:W-:Y:S02]  /*1c10*/  @!P2 IMAD R8, R18, R3, R8 ;  /* 0x000000031208a224 */ /* 0x000fe400078e0208 */
[-C--:B------:R-:W-:Y:S02]  /*1c20*/  @P2 IMAD R3, R217, R7.reuse, RZ ;  /* 0x00000007d9032224 */ /* 0x080fe400078e02ff */
[----:B------:R-:W-:Y:S01]  /*1c30*/  @P2 IMAD.WIDE.U32 R18, R216, R7, RZ ;  /* 0x00000007d8122225 */ /* 0x000fe200078e00ff */
[----:B------:R-:W-:Y:S02]  /*1c40*/  @!P1 IADD3 R6, PT, PT, R6, -R4, RZ ;  /* 0x8000000406069210 */ /* 0x000fe40007ffe0ff */
[----:B------:R-:W-:Y:S01]  /*1c50*/  @!P2 MOV R9, R22 ;  /* 0x000000160009a202 */ /* 0x000fe20000000f00 */
[----:B------:R-:W-:Y:S01]  /*1c60*/  @!P2 IMAD.IADD R8, R23, 0x1, R8 ;  /* 0x000000011708a824 */ /* 0x000fe200078e0208 */
[----:B------:R-:W-:Y:S01]  /*1c70*/  @P2 MOV R9, R18 ;  /* 0x0000001200092202 */ /* 0x000fe20000000f00 */
[----:B------:R-:W-:Y:S01]  /*1c80*/  @P2 IMAD.IADD R8, R19, 0x1, R3 ;  /* 0x0000000113082824 */ /* 0x000fe200078e0203 */
[----:B------:R-:W-:-:S02]  /*1c90*/  ISETP.GE.U32.AND P5, PT, R6, R4, PT ;  /* 0x000000040600720c */ /* 0x000fc40003fa6070 */
[----:B------:R-:W-:Y:S02]  /*1ca0*/  LOP3.LUT R4, R230, R0, RZ, 0x3c, !PT ;  /* 0x00000000e6047212 */ /* 0x000fe400078e3cff */
[-C--:B------:R-:W-:Y:S02]  /*1cb0*/  LOP3.LUT R9, R9, R8.reuse, RZ, 0x3c, !PT ;  /* 0x0000000809097212 */ /* 0x080fe400078e3cff */
[----:B------:R-:W-:Y:S02]  /*1cc0*/  ISETP.GE.AND P0, PT, R4, RZ, PT ;  /* 0x000000ff0400720c */ /* 0x000fe40003f06270 */
[----:B------:R-:W-:Y:S01]  /*1cd0*/  ISETP.NE.AND P3, PT, R0, RZ, PT ;  /* 0x000000ff0000720c */ /* 0x000fe20003f65270 */
[----:B------:R-:W-:Y:S01]  /*1ce0*/  @!P1 VIADD R10, R10, 0x1 ;  /* 0x000000010a0a9836 */ /* 0x000fe20000000000 */
[----:B------:R-:W-:Y:S02]  /*1cf0*/  LOP3.LUT R8, R9, R8, RZ, 0x3c, !PT ;  /* 0x0000000809087212 */ /* 0x000fe400078e3cff */
[----:B------:R-:W-:-:S02]  /*1d00*/  LEA R6, R45, 0xffffff80, 0x7 ;  /* 0xffffff802d067811 */ /* 0x000fc400078e38ff */
[----:B------:R-:W-:Y:S01]  /*1d10*/  LOP3.LUT R9, R9, R8, RZ, 0x3c, !PT ;  /* 0x0000000809097212 */ /* 0x000fe200078e3cff */
[----:B------:R-:W-:Y:S01]  /*1d20*/  @!P2 IMAD R4, R219, R12, RZ ;  /* 0x0000000cdb04a224 */ /* 0x000fe200078e02ff */
[----:B------:R-:W-:Y:S01]  /*1d30*/  @!P2 SHF.R.S32.HI R3, RZ, 0x1f, R12 ;  /* 0x0000001fff03a819 */ /* 0x000fe2000001140c */
[-C--:B------:R-:W-:Y:S01]  /*1d40*/  IMAD R7, R217, R6.reuse, RZ ;  /* 0x00000006d9077224 */ /* 0x080fe200078e02ff */
[----:B------:R-:W-:Y:S02]  /*1d50*/  SHF.R.S32.HI R18, RZ, 0x1f, R6 ;  /* 0x0000001fff127819 */ /* 0x000fe40000011406 */
[----:B------:R-:W-:Y:S01]  /*1d60*/  @P5 IADD3 R10, PT, PT, R10, 0x1, RZ ;  /* 0x000000010a0a5810 */ /* 0x000fe20007ffe0ff */
[----:B------:R-:W-:-:S04]  /*1d70*/  IMAD.WIDE.U32 R22, R216, R6, R8 ;  /* 0x00000006d8167225 */ /* 0x000fc800078e0008 */
[----:B------:R-:W-:Y:S02]  /*1d80*/  @!P2 IMAD R3, R3, R218, R4 ;  /* 0x000000da0303a224 */ /* 0x000fe400078e0204 */
[----:B------:R-:W-:-:S04]  /*1d90*/  @!P2 IMAD.WIDE.U32 R8, R218, R12, RZ ;  /* 0x0000000cda08a225 */ /* 0x000fc800078e00ff */
[----:B------:R-:W-:Y:S02]  /*1da0*/  IMAD R7, R18, R216, R7 ;  /* 0x000000d812077224 */ /* 0x000fe400078e0207 */
[----:B------:R-:W-:Y:S01]  /*1db0*/  @!P0 IMAD.MOV R10, RZ, RZ, -R10 ;  /* 0x000000ffff0a8224 */ /* 0x000fe200078e0a0a */
[----:B------:R-:W-:Y:S01]  /*1dc0*/  @!P3 LOP3.LUT R10, RZ, R0, RZ, 0x33, !PT ;  /* 0x00000000ff0ab212 */ /* 0x000fe200078e33ff */
[----:B------:R-:W-:Y:S01]  /*1dd0*/  @!P2 IMAD.MOV.U32 R24, RZ, RZ, R8 ;  /* 0x000000ffff18a224 */ /* 0x000fe200078e0008 */
[----:B------:R-:W-:Y:S01]  /*1de0*/  @!P2 IADD3 R25, PT, PT, R9, R3, RZ ;  /* 0x000000030919a210 */ /* 0x000fe20007ffe0ff */
[----:B------:R-:W-:Y:S01]  /*1df0*/  @!P2 IMAD R4, R21, R11, RZ ;  /* 0x0000000b1504a224 */ /* 0x000fe200078e02ff */
[----:B------:R-:W-:Y:S01]  /*1e00*/  IADD3 R23, PT, PT, R23, R7, RZ ;  /* 0x0000000717177210 */ /* 0x000fe20007ffe0ff */
[----:B------:R-:W-:Y:S01]  /*1e10*/  IMAD R7, R17, R10, RZ ;  /* 0x0000000a11077224 */ /* 0x000fe200078e02ff */
[----:B------:R-:W-:Y:S02]  /*1e20*/  @!P2 SHF.R.S32.HI R3, RZ, 0x1f, R11 ;  /* 0x0000001fff03a819 */ /* 0x000fe4000001140b */
[----:B------:R-:W-:-:S02]  /*1e30*/  SHF.R.S32.HI R8, RZ, 0x1f, R10 ;  /* 0x0000001fff087819 */ /* 0x000fc4000001140a */
[----:B------:R-:W-:Y:S01]  /*1e40*/  @P2 IADD3 R12, PT, PT, R12, R13, RZ ;  /* 0x0000000d0c0c2210 */ /* 0x000fe20007ffe0ff */
[----:B------:R-:W-:Y:S02]  /*1e50*/  @!P2 IMAD R3, R20, R3, R4 ;  /* 0x000000031403a224 */ /* 0x000fe400078e0204 */
[----:B------:R-:W-:Y:S02]  /*1e60*/  IMAD R8, R16, R8, R7 ;  /* 0x0000000810087224 */ /* 0x000fe400078e0207 */
[----:B------:R-:W-:-:S04]  /*1e70*/  @!P2 IMAD.WIDE.U32 R20, R20, R11, R24 ;  /* 0x0000000b1414a225 */ /* 0x000fc800078e0018 */
[----:B------:R-:W-:Y:S02]  /*1e80*/  @P2 IMAD R7, R219, R12, RZ ;  /* 0x0000000cdb072224 */ /* 0x000fe400078e02ff */
[----:B------:R-:W-:-:S04]  /*1e90*/  IMAD.WIDE.U32 R10, R16, R10, R22 ;  /* 0x0000000a100a7225 */ /* 0x000fc800078e0016 */
[----:B------:R-:W-:Y:S01]  /*1ea0*/  @P2 IMAD.WIDE.U32 R12, R218, R12, RZ ;  /* 0x0000000cda0c2225 */ /* 0x000fe200078e00ff */
[----:B------:R-:W-:Y:S02]  /*1eb0*/  @!P2 IADD3 R19, PT, PT, R21, R3, RZ ;  /* 0x000000031513a210 */ /* 0x000fe40007ffe0ff */
[----:B------:R-:W-:Y:S01]  /*1ec0*/  MOV R4, R10 ;  /* 0x0000000a00047202 */ /* 0x000fe20000000f00 */
[----:B------:R-:W-:Y:S01]  /*1ed0*/  IMAD.IADD R3, R11, 0x1, R8 ;  /* 0x000000010b037824 */ /* 0x000fe200078e0208 */
[----:B------:R-:W-:Y:S02]  /*1ee0*/  @P2 IADD3 R19, PT, PT, R13, R7, RZ ;  /* 0x000000070d132210 */ /* 0x000fe40007ffe0ff */
[----:B-1----:R-:W-:Y:S02]  /*1ef0*/  @P2 MOV R20, R12 ;  /* 0x0000000c00142202 */ /* 0x002fe40000000f00 */
.L_x_7891:
[----:B------:R-:W-:Y:S05]  /*1f00*/  BSYNC.RECONVERGENT B0 ;  /* 0x0000000000007941 */ /* 0x000fea0003800200 */
.L_x_7889:
        /* <DEDUP_REMOVED lines=9> */
[----:B------:R-:W-:-:S06]  /*1fa0*/  IMAD.MOV.U32 R10, RZ, RZ, RZ ;  /* 0x000000ffff0a7224 */ /* 0x000fcc00078e00ff */
[----:B------:R1:W5:Y:S02]  /*1fb0*/  @P4 LD.E R10, desc[UR6][R14.64] ;  /* 0x000000060e0a4980 */ /* 0x000364000c101900 */
[----:B-1----:R-:W-:-:S04]  /*1fc0*/  IABS R15, R0 ;  /* 0x00000000000f7213 */ /* 0x002fc80000000000 */
        /* <DEDUP_REMOVED lines=21> */
[----:B------:R-:W-:Y:S01]  /*2120*/  IMAD.X R23, RZ, RZ, R19, P1 ;  /* 0x000000ffff177224 */ /* 0x000fe200008e0613 */
[----:B------:R-:W-:Y:S01]  /*2130*/  ISETP.GE.AND P1, PT, R20, RZ, PT ;  /* 0x000000ff1400720c */ /* 0x000fe20003f26270 */
[----:B-----5:R-:W-:Y:S01]  /*2140*/  IMAD R18, R18, R218, RZ ;  /* 0x000000da12127224 */ /* 0x020fe200078e02ff */
[----:B------:R-:W-:-:S03]  /*2150*/  ISETP.NE.AND P2, PT, R0, RZ, PT ;  /* 0x000000ff0000720c */ /* 0x000fc60003f45270 */
[----:B------:R-:W-:Y:S01]  /*2160*/  @P3 IADD3 R7, PT, PT, R7, 0x1, RZ ;  /* 0x0000000107073810 */ /* 0x000fe20007ffe0ff */
[C---:B------:R-:W-:Y:S02]  /*2170*/  IMAD R18, R6.reuse, R219, R18 ;  /* 0x000000db06127224 */ /* 0x040fe400078e0212 */
[----:B------:R-:W-:-:S04]  /*2180*/  IMAD.WIDE.U32 R22, R6, R218, R22 ;  /* 0x000000da06167225 */ /* 0x000fc800078e0016 */
[----:B------:R-:W-:Y:S02]  /*2190*/  IMAD.MOV.U32 R6, RZ, RZ, R7 ;  /* 0x000000ffff067224 */ /* 0x000fe400078e0007 */
[----:B------:R-:W-:Y:S02]  /*21a0*/  IMAD.IADD R23, R23, 0x1, R18 ;  /* 0x0000000117177824 */ /* 0x000fe400078e0212 */
[----:B------:R-:W-:Y:S01]  /*21b0*/  @!P1 IMAD.MOV R6, RZ, RZ, -R6 ;  /* 0x000000ffff069224 */ /* 0x000fe200078e0a06 */
[----:B------:R-:W-:Y:S02]  /*21c0*/  LOP3.LUT R21, R51, 0x1c0, RZ, 0xc0, !PT ;  /* 0x000001c033157812 */ /* 0x000fe400078ec0ff */
[----:B------:R-:W-:Y:S02]  /*21d0*/  @!P2 LOP3.LUT R6, RZ, R0, RZ, 0x33, !PT ;  /* 0x00000000ff06a212 */ /* 0x000fe400078e33ff */
[----:B------:R-:W-:Y:S02]  /*21e0*/  SHF.R.S32.HI R99, RZ, 0x1f, R230 ;  /* 0x0000001fff637819 */ /* 0x000fe400000114e6 */
[----:B------:R-:W-:Y:S01]  /*21f0*/  LOP3.LUT R21, R21, 0x38, R2, 0xf8, !PT ;  /* 0x0000003815157812 */ /* 0x000fe200078ef802 */
[----:B------:R-:W-:Y:S01]  /*2200*/  IMAD R7, R29, R6, RZ ;  /* 0x000000061d077224 */ /* 0x000fe200078e02ff */
[----:B------:R-:W-:Y:S01]  /*2210*/  SHF.R.S32.HI R0, RZ, 0x1f, R6 ;  /* 0x0000001fff007819 */ /* 0x000fe20000011406 */
[----:B------:R-:W-:Y:S01]  /*2220*/  IMAD.WIDE.U32 R22, R6, R28, R22 ;  /* 0x0000001c06167225 */ /* 0x000fe200078e0016 */
[----:B------:R-:W-:-:S02]  /*2230*/  LOP3.LUT R21, R21, 0x38, R51, 0x78, !PT ;  /* 0x0000003815157812 */ /* 0x000fc400078e7833 */
[----:B------:R-:W-:Y:S01]  /*2240*/  SHF.R.U32.HI R102, RZ, 0x3, R2 ;  /* 0x00000003ff667819 */ /* 0x000fe20000011602 */
[----:B------:R-:W-:Y:S01]  /*2250*/  IMAD R28, R0, R28, R7 ;  /* 0x0000001c001c7224 */ /* 0x000fe200078e0207 */
[----:B------:R-:W-:Y:S01]  /*2260*/  LOP3.LUT R51, R21, 0x1e00, R51, 0xf8, !PT ;  /* 0x00001e0015337812 */ /* 0x000fe200078ef833 */
[----:B------:R-:W1:Y:S02]  /*2270*/  S2UR UR4, SR_CgaCtaId ;  /* 0x00000000000479c3 */ /* 0x000e640000008800 */
[----:B------:R-:W-:Y:S02]  /*2280*/  IMAD.IADD R21, R23, 0x1, R28 ;  /* 0x0000000117157824 */ /* 0x000fe400078e021c */
[-C--:B------:R-:W-:Y:S01]  /*2290*/  IMAD R224, R219, R102.reuse, RZ ;  /* 0x00000066dbe07224 */ /* 0x080fe200078e02ff */
[----:B------:R-:W-:Y:S01]  /*22a0*/  MOV R103, RZ ;  /* 0x000000ff00677202 */ /* 0x000fe20000000f00 */
[----:B------:R-:W-:Y:S01]  /*22b0*/  UMOV UR5, 0x400 ;  /* 0x0000040000057882 */ /* 0x000fe20000000000 */
[----:B------:R-:W-:Y:S01]  /*22c0*/  IMAD R221, R217, R102, RZ ;  /* 0x00000066d9dd7224 */ /* 0x000fe200078e02ff */
[----:B------:R-:W-:Y:S01]  /*22d0*/  LOP3.LUT R233, R233, R232, RZ, 0x3c, !PT ;  /* 0x000000e8e9e97212 */ /* 0x000fe200078e3cff */
[----:B------:R-:W-:Y:S01]  /*22e0*/  IMAD.SHL.U32 R47, R45, 0x80, RZ ;  /* 0x000000802d2f7824 */ /* 0x000fe200078e00ff */
[----:B------:R-:W-:-:S02]  /*22f0*/  SHF.L.U32 R57, R2, 0x2, RZ ;  /* 0x0000000202397819 */ /* 0x000fc400000006ff */
[----:B------:R-:W-:Y:S01]  /*2300*/  LOP3.LUT R232, R233, R232, RZ, 0x3c, !PT ;  /* 0x000000e8e9e87212 */ /* 0x000fe200078e3cff */
[C---:B------:R-:W-:Y:S01]  /*2310*/  IMAD.SHL.U32 R52, R216.reuse, 0x10, RZ ;  /* 0x00000010d8347824 */ /* 0x040fe200078e00ff */
[----:B------:R-:W-:Y:S01]  /*2320*/  SHF.L.U64.HI R53, R216, 0x4, R217 ;  /* 0x00000004d8357819 */ /* 0x000fe200000102d9 */
[----:B------:R-:W-:Y:S01]  /*2330*/  VIADD R55, R47, 0xffffff80 ;  /* 0xffffff802f377836 */ /* 0x000fe20000000000 */
[----:B-1----:R-:W-:Y:S01]  /*2340*/  ULEA UR4, UR4, UR5, 0x18 ;  /* 0x0000000504047291 */ /* 0x002fe2000f8ec0ff */
[C---:B------:R-:W-:Y:S02]  /*2350*/  SHF.L.U64.HI R50, R218.reuse, 0x4, R219 ;  /* 0x00000004da327819 */ /* 0x040fe400000102db */
[----:B------:R-:W-:-:S03]  /*2360*/  SHF.L.U32 R49, R218, 0x4, RZ ;  /* 0x00000004da317819 */ /* 0x000fc600000006ff */
[----:B------:R-:W-:Y:S02]  /*2370*/  LEA R51, R51, UR4, 0x1 ;  /* 0x0000000433337c11 */ /* 0x000fe4000f8e08ff */
[----:B------:R-:W-:Y:S02]  /*2380*/  LOP3.LUT R57, R57, 0x1c, RZ, 0xc0, !PT ;  /* 0x0000001c39397812 */ /* 0x000fe400078ec0ff */
[----:B------:R-:W-:Y:S01]  /*2390*/  LOP3.LUT R233, R233, R232, RZ, 0x3c, !PT ;  /* 0x000000e8e9e97212 */ /* 0x000fe200078e3cff */
        /* <DEDUP_REMOVED lines=8> */
[C---:B------:R-:W-:Y:S01]  /*2420*/  IADD3 R18, P1, PT, R14.reuse, R5, RZ ;  /* 0x000000050e127210 */ /* 0x040fe20007f3e0ff */
[----:B------:R-:W-:Y:S01]  /*2430*/  IMAD R5, R25, R230, RZ ;  /* 0x000000e619057224 */ /* 0x000fe200078e02ff */
[----:B------:R-:W-:Y:S01]  /*2440*/  @!P0 MOV R108, R26 ;  /* 0x0000001a006c8202 */ /* 0x000fe20000000f00 */
[----:B------:R-:W-:Y:S02]  /*2450*/  @!P0 IMAD.MOV.U32 R109, RZ, RZ, R27 ;  /* 0x000000ffff6d8224 */ /* 0x000fe400078e001b */
[----:B------:R-:W-:Y:S01]  /*2460*/  IMAD.X R19, RZ, RZ, R19, P1 ;  /* 0x000000ffff137224 */ /* 0x000fe200008e0613 */
[----:B------:R-:W-:Y:S01]  /*2470*/  @P0 MOV R109, R27 ;  /* 0x0000001b006d0202 */ /* 0x000fe20000000f00 */
[----:B------:R-:W-:Y:S01]  /*2480*/  @P0 IMAD.MOV.U32 R108, RZ, RZ, R26 ;  /* 0x000000ffff6c0224 */ /* 0x000fe200078e001a */
[----:B------:R-:W-:Y:S01]  /*2490*/  IADD3 R4, P0, PT, R14, R4, RZ ;  /* 0x000000040e047210 */ /* 0x000fe20007f1e0ff */
[----:B------:R-:W-:-:S02]  /*24a0*/  IMAD R5, R24, R99, R5 ;  /* 0x0000006318057224 */ /* 0x000fc400078e0205 */
[----:B------:R-:W-:-:S04]  /*24b0*/  IMAD.WIDE.U32 R18, R230, R24, R18 ;  /* 0x00000018e6127225 */ /* 0x000fc800078e0012 */
[----:B------:R-:W-:Y:S02]  /*24c0*/  IMAD.IADD R19, R19, 0x1, R5 ;  /* 0x0000000113137824 */ /* 0x000fe400078e0205 */
[----:B------:R-:W-:Y:S02]  /*24d0*/  IMAD.X R5, RZ, RZ, R3, P0 ;  /* 0x000000ffff057224 */ /* 0x000fe400000e0603 */
[----:B------:R-:W-:Y:S02]  /*24e0*/  IMAD.MOV.U32 R20, RZ, RZ, R22 ;  /* 0x000000ffff147224 */ /* 0x000fe400078e0016 */
[----:B------:R-:W-:Y:S01]  /*24f0*/  IMAD.WIDE.U32 R22, R102, R216, R4 ;  /* 0x000000d866167225 */ /* 0x000fe200078e0004 */
[----:B------:R-:W-:-:S04]  /*2500*/  SHF.R.S32.HI R4, RZ, 0x1f, R56 ;  /* 0x0000001fff047819 */ /* 0x000fc80000011438 */
[----:B------:R-:W-:Y:S01]  /*2510*/  LEA.HI R4, R4, R56, RZ, 0x7 ;  /* 0x0000003804047211 */ /* 0x000fe200078f38ff */
[----:B------:R-:W-:-:S03]  /*2520*/  IMAD.WIDE.U32 R20, R102, R218, R20 ;  /* 0x000000da66147225 */ /* 0x000fc600078e0014 */
[----:B------:R-:W-:Y:S01]  /*2530*/  SHF.R.S32.HI R4, RZ, 0x7, R4 ;  /* 0x00000007ff047819 */ /* 0x000fe20000011404 */
[----:B------:R-:W-:Y:S01]  /*2540*/  IMAD.IADD R224, R21, 0x1, R224 ;  /* 0x0000000115e07824 */ /* 0x000fe200078e02e0 */
[----:B----4-:R-:W-:Y:S02]  /*2550*/  LEA R225, P0, R20, R12, 0x1 ;  /* 0x0000000c14e17211 */ /* 0x010fe400078008ff */
[----:B------:R-:W-:Y:S01]  /*2560*/  VIMNMX R54, PT, PT, R220, R4, !PT ;  /* 0x00000004dc367248 */ /* 0x000fe20007fe0100 */
[----:B------:R-:W-:Y:S01]  /*2570*/  IMAD.WIDE.U32 R24, R227, 0x40, R102 ;  /* 0x00000040e3187825 */ /* 0x000fe200078e0066 */
[----:B------:R-:W-:Y:S02]  /*2580*/  LEA.HI.X R224, R20, R13, R224, 0x1, P0 ;  /* 0x0000000d14e07211 */ /* 0x000fe400000f0ce0 */
[----:B------:R-:W-:Y:S01]  /*2590*/  ISETP.GT.AND P0, PT, R45, R54, PT ;  /* 0x000000362d00720c */ /* 0x000fe20003f04270 */
[-C--:B------:R-:W-:Y:S02]  /*25a0*/  IMAD R3, R25, R108.reuse, RZ ;  /* 0x0000006c19037224 */ /* 0x080fe400078e02ff */
[----:B------:R-:W-:-:S04]  /*25b0*/  IMAD.WIDE.U32 R18, R24, R108, R18 ;  /* 0x0000006c18127225 */ /* 0x000fc800078e0012 */
[----:B------:R-:W-:Y:S01]  /*25c0*/  IMAD R3, R24, R109, R3 ;  /* 0x0000006d18037224 */ /* 0x000fe200078e0203 */
[----:B------:R-:W-:Y:S02]  /*25d0*/  IADD3 R221, PT, PT, R23, R221, RZ ;  /* 0x000000dd17dd7210 */ /* 0x000fe40007ffe0ff */
[----:B------:R-:W-:Y:S01]  /*25e0*/  LEA R222, P1, R22, R16, 0x1 ;  /* 0x0000001016de7211 */ /* 0x000fe200078208ff */
[----:B------:R-:W-:Y:S01]  /*25f0*/  IMAD.IADD R3, R19, 0x1, R3 ;  /* 0x0000000113037824 */ /* 0x000fe200078e0203 */
[----:B------:R-:W-:Y:S02]  /*2600*/  LEA R100, P2, R18, R8, 0x1 ;  /* 0x0000000812647211 */ /* 0x000fe400078408ff */
[----:B------:R-:W-:Y:S02]  /*2610*/  LEA.HI.X R221, R22, R17, R221, 0x1, P1 ;  /* 0x0000001116dd7211 */ /* 0x000fe400008f0cdd */
[----:B------:R-:W-:Y:S02]  /*2620*/  LEA.HI.X R101, R18, R9, R3, 0x1, P2 ;  /* 0x0000000912657211 */ /* 0x000fe400010f0c03 */
[----:B------:R-:W-:-:S02]  /*2630*/  LEA.HI R11, R11, R11, RZ, 0x1 ;  /* 0x0000000b0b0b7211 */ /* 0x000fc400078f08ff */
        /* <DEDUP_REMOVED lines=21> */
[C---:B------:R-:W-:Y:S01]  /*2790*/  IMAD R87, R11.reuse, 0x30, RZ ;  /* 0x000000300b577824 */ /* 0x040fe200078e02ff */
[C---:B------:R-:W-:Y:S01]  /*27a0*/  IADD3 R92, PT, PT, R102.reuse, 0x30, RZ ;  /* 0x00000030665c7810 */ /* 0x040fe20007ffe0ff */
[C---:B------:R-:W-:Y:S01]  /*27b0*/  IMAD R86, R11.reuse, 0x50, RZ ;  /* 0x000000500b567824 */ /* 0x040fe200078e02ff */
[----:B------:R-:W-:Y:S01]  /*27c0*/  SHF.R.S32.HI R64, RZ, 0x1f, R65 ;  /* 0x0000001fff407819 */ /* 0x000fe20000011441 */
[C---:B------:R-:W-:Y:S01]  /*27d0*/  IMAD R85, R11.reuse, 0x60, RZ ;  /* 0x000000600b557824 */ /* 0x040fe200078e02ff */
[C---:B------:R-:W-:Y:S01]  /*27e0*/  IADD3 R90, PT, PT, R102.reuse, 0x50, RZ ;  /* 0x00000050665a7810 */ /* 0x040fe20007ffe0ff */
[C---:B------:R-:W-:Y:S01]  /*27f0*/  IMAD R84, R11.reuse, 0x70, RZ ;  /* 0x000000700b547824 */ /* 0x040fe200078e02ff */
[C---:B------:R-:W-:Y:S01]  /*2800*/  IADD3 R88, PT, PT, R102.reuse, 0x70, RZ ;  /* 0x0000007066587810 */ /* 0x040fe20007ffe0ff */
        /* <DEDUP_REMOVED lines=22> */
[----:B------:R-:W-:Y:S01]  /*2970*/  SHF.R.S32.HI R9, RZ, 0x1f, R55 ;  /* 0x0000001fff097819 */ /* 0x000fe20000011437 */
[----:B----4-:R-:W-:Y:S01]  /*2980*/  IMAD R8, R105, R55, RZ ;  /* 0x0000003769087224 */ /* 0x010fe200078e02ff */
[C---:B-----5:R-:W-:Y:S01]  /*2990*/  SHF.L.U64.HI R70, R106.reuse, 0x4, R107 ;  /* 0x000000046a467819 */ /* 0x060fe2000001026b */
[----:B------:R-:W-:Y:S01]  /*29a0*/  IMAD.WIDE.U32 R26, R55, R104, R26 ;  /* 0x00000068371a7225 */ /* 0x000fe200078e001a */
[----:B------:R-:W-:Y:S02]  /*29b0*/  IADD3 R25, PT, PT, R25, R7, RZ ;  /* 0x0000000719197210 */ /* 0x000fe40007ffe0ff */
[----:B------:R-:W-:Y:S01]  /*29c0*/  SHF.L.U32 R71, R106, 0x4, RZ ;  /* 0x000000046a477819 */ /* 0x000fe200000006ff */
[----:B------:R-:W-:Y:S02]  /*29d0*/  IMAD R7, R107, R55, RZ ;  /* 0x000000376b077224 */ /* 0x000fe400078e02ff */
[----:B------:R-:W-:-:S02]  /*29e0*/  IMAD R8, R104, R9, R8 ;  /* 0x0000000968087224 */ /* 0x000fc400078e0208 */
[----:B------:R-:W-:Y:S02]  /*29f0*/  IMAD R7, R106, R9, R7 ;  /* 0x000000096a077224 */ /* 0x000fe400078e0207 */
[----:B------:R-:W-:-:S04]  /*2a00*/  IMAD.WIDE.U32 R24, R55, R106, R24 ;  /* 0x0000006a37187225 */ /* 0x000fc800078e0018 */
[-C--:B------:R-:W-:Y:S01]  /*2a10*/  IMAD R9, R23, R6.reuse, RZ ;  /* 0x0000000617097224 */ /* 0x080fe200078e02ff */
[----:B------:R-:W-:Y:S01]  /*2a20*/  IADD3 R25, PT, PT, R25, R7, RZ ;  /* 0x0000000719197210 */ /* 0x000fe20007ffe0ff */
[----:B------:R-:W-:Y:S02]  /*2a30*/  IMAD.IADD R27, R27, 0x1, R8 ;  /* 0x000000011b1b7824 */ /* 0x000fe400078e0208 */
[----:B------:R-:W-:Y:S02]  /*2a40*/  IMAD R8, R17, R6, RZ ;  /* 0x0000000611087224 */ /* 0x000fe400078e02ff */
[----:B------:R-:W-:Y:S01]  /*2a50*/  IMAD R7, R22, R0, R9 ;  /* 0x0000000016077224 */ /* 0x000fe200078e0209 */
[----:B------:R-:W-:Y:S01]  /*2a60*/  SHF.R.S32.HI R9, RZ, 0x1f, R56 ;  /* 0x0000001fff097819 */ /* 0x000fe20000011438 */
[----:B------:R-:W-:-:S04]  /*2a70*/  IMAD.WIDE.U32 R22, R6, R22, R26 ;  /* 0x0000001606167225 */ /* 0x000fc800078e001a */
[----:B------:R-:W-:Y:S02]  /*2a80*/  IMAD R0, R16, R0, R8 ;  /* 0x0000000010007224 */ /* 0x000fe400078e0208 */
[----:B------:R-:W-:Y:S01]  /*2a90*/  IMAD.WIDE.U32 R16, R6, R16, R24 ;  /* 0x0000001006107225 */ /* 0x000fe200078e0018 */
[----:B------:R-:W-:Y:S02]  /*2aa0*/  IADD3 R25, PT, PT, R23, R7, RZ ;  /* 0x0000000717197210 */ /* 0x000fe40007ffe0ff */
[----:B------:R-:W-:Y:S01]  /*2ab0*/  IADD3 R6, P0, PT, -R56, R102, RZ ;  /* 0x0000006638067210 */ /* 0x000fe20007f1e1ff */
[----:B------:R-:W-:Y:S01]  /*2ac0*/  IMAD.IADD R23, R17, 0x1, R0 ;  /* 0x0000000111177824 */ /* 0x000fe200078e0200 */
[----:B------:R-:W-:Y:S01]  /*2ad0*/  MOV R24, R22 ;  /* 0x0000001600187202 */ /* 0x000fe20000000f00 */
[----:B------:R-:W-:Y:S01]  /*2ae0*/  IMAD R0, R102, R11, R57 ;  /* 0x0000000b66007224 */ /* 0x000fe200078e0239 */
[----:B------:R-:W-:Y:S01]  /*2af0*/  MOV R22, R16 ;  /* 0x0000001000167202 */ /* 0x000fe20000000f00 */
[----:B------:R-:W-:-:S02]  /*2b00*/  IMAD.X R9, RZ, RZ, ~R9, P0 ;  /* 0x000000ffff097224 */ /* 0x000fc400000e0e09 */
[----:B------:R-:W-:Y:S01]  /*2b10*/  IMAD.IADD R7, R57, 0x1, R0 ;  /* 0x0000000139077824 */ /* 0x000fe200078e0200 */
[----:B------:R-:W-:Y:S01]  /*2b20*/  IADD3 R16, P0, PT, R65, R0, RZ ;  /* 0x0000000041107210 */ /* 0x000fe20007f1e0ff */
[C---:B------:R-:W-:Y:S02]  /*2b30*/  IMAD R59, R9.reuse, R104, RZ ;  /* 0x00000068093b7224 */ /* 0x040fe400078e02ff */
[----:B------:R-:W-:Y:S01]  /*2b40*/  IMAD R9, R9, R106, RZ ;  /* 0x0000006a09097224 */ /* 0x000fe200078e02ff */
[----:B------:R-:W-:Y:S01]  /*2b50*/  LEA.HI.X.SX32 R0, R0, R64, 0x1, P0 ;  /* 0x0000004000007211 */ /* 0x000fe200000f0eff */
[-C--:B------:R-:W-:Y:S01]  /*2b60*/  IMAD R59, R105, R6.reuse, R59 ;  /* 0x00000006693b7224 */ /* 0x080fe200078e023b */
[----:B------:R-:W-:Y:S01]  /*2b70*/  IADD3 R65, P0, PT, R65, R7, RZ ;  /* 0x0000000741417210 */ /* 0x000fe20007f1e0ff */
[----:B------:R-:W-:Y:S01]  /*2b80*/  IMAD.WIDE.U32 R24, R104, R6, R24 ;  /* 0x0000000668187225 */ /* 0x000fe200078e0018 */
[----:B------:R-:W-:Y:S02]  /*2b90*/  SHF.L.U64.HI R0, R16, 0x1, R0 ;  /* 0x0000000110007819 */ /* 0x000fe40000010200 */
[----:B------:R-:W-:Y:S01]  /*2ba0*/  LEA.HI.X.SX32 R64, R7, R64, 0x1, P0 ;  /* 0x0000004007407211 */ /* 0x000fe200000f0eff */
[----:B------:R-:W-:Y:S01]  /*2bb0*/  IMAD R9, R107, R6, R9 ;  /* 0x000000066b097224 */ /* 0x000fe200078e0209 */
[----:B------:R-:W-:Y:S01]  /*2bc0*/  LEA R60, P1, R24, R20, 0x1 ;  /* 0x00000014183c7211 */ /* 0x000fe200078208ff */
[----:B------:R-:W-:Y:S01]  /*2bd0*/  IMAD.WIDE.U32 R22, R106, R6, R22 ;  /* 0x000000066a167225 */ /* 0x000fe200078e0016 */
[----:B------:R-:W-:-:S02]  /*2be0*/  SHF.L.U64.HI R64, R65, 0x1, R64 ;  /* 0x0000000141407819 */ /* 0x000fc40000010240 */
[----:B------:R-:W-:Y:S01]  /*2bf0*/  SHF.L.U32 R16, R16, 0x1, RZ ;  /* 0x0000000110107819 */ /* 0x000fe200000006ff */
[----:B------:R-:W-:Y:S01]  /*2c00*/  IMAD.IADD R59, R25, 0x1, R59 ;  /* 0x00000001193b7824 */ /* 0x000fe200078e023b */
[----:B------:R-:W-:Y:S01]  /*2c10*/  IADD3 R9, PT, PT, R23, R9, RZ ;  /* 0x0000000917097210 */ /* 0x000fe20007ffe0ff */
[----:B------:R-:W-:Y:S01]  /*2c20*/  IMAD.SHL.U32 R65, R65, 0x2, RZ ;  /* 0x0000000241417824 */ /* 0x000fe200078e00ff */
[----:B------:R-:W-:Y:S02]  /*2c30*/  LEA R10, P0, R22, R18, 0x1 ;  /* 0x00000012160a7211 */ /* 0x000fe400078008ff */
[----:B------:R-:W-:Y:S02]  /*2c40*/  LEA.HI.X R59, R24, R21, R59, 0x1, P1 ;  /* 0x00000015183b7211 */ /* 0x000fe400008f0c3b */
[----:B------:R-:W-:Y:S02]  /*2c50*/  IADD3 R63, P3, PT, R4, R65, RZ ;  /* 0x00000041043f7210 */ /* 0x000fe40007f7e0ff */
[----:B------:R-:W-:-:S02]  /*2c60*/  LEA.HI.X R9, R22, R19, R9, 0x1, P0 ;  /* 0x0000001316097211 */ /* 0x000fc400000f0c09 */
[-C--:B------:R-:W-:Y:S01]  /*2c70*/  IADD3 R34, P1, PT, R4, R16.reuse, RZ ;  /* 0x0000001004227210 */ /* 0x080fe20007f3e0ff */
[C-C-:B------:R-:W-:Y:S01]  /*2c80*/  IMAD.X R62, R5.reuse, 0x1, R64.reuse, P3 ;  /* 0x00000001053e7824 */ /* 0x140fe200018e0640 */
[C---:B------:R-:W-:Y:S02]  /*2c90*/  IADD3 R65, P2, PT, R2.reuse, R65, RZ ;  /* 0x0000004102417210 */ /* 0x040fe40007f5e0ff */
[----:B------:R-:W-:Y:S02]  /*2ca0*/  IADD3 R16, P0, PT, R2, R16, RZ ;  /* 0x0000001002107210 */ /* 0x000fe40007f1e0ff */
[-C--:B------:R-:W-:Y:S01]  /*2cb0*/  IADD3.X R35, PT, PT, R5, R0.reuse, RZ, P1, !PT ;  /* 0x0000000005237210 */ /* 0x080fe20000ffe4ff */
[C---:B------:R-:W-:Y:S01]  /*2cc0*/  IMAD.X R64, R3.reuse, 0x1, R64, P2 ;  /* 0x0000000103407824 */ /* 0x040fe200010e0640 */
[----:B------:R-:W-:-:S09]  /*2cd0*/  IADD3.X R17, PT, PT, R3, R0, RZ, P0, !PT ;  /* 0x0000000003117210 */ /* 0x000fd200007fe4ff */
.L_x_7993:
[----:B------:R-:W-:Y:S01]  /*2ce0*/  VIADD R80, R80, 0x80 ;  /* 0x0000008050507836 */ /* 0x000fe20000000000 */
[----:B------:R-:W-:Y:S01]  /*2cf0*/  BSSY.RECONVERGENT B0, `(.L_x_7893) ;  /* 0x0000018000007945 */ /* 0x000fe20003800200 */
[----:B------:R-:W-:Y:S03]  /*2d00*/  VIADD R81, R81, 0x80 ;  /* 0x0000008051517836 */ /* 0x000fe60000000000 */
[-C--:B------:R-:W-:Y:S02]  /*2d10*/  ISETP.GE.AND P0, PT, R102, R80.reuse, PT ;  /* 0x000000506600720c */ /* 0x080fe40003f06270 */
[-C--:B------:R-:W-:Y:S02]  /*2d20*/  ISETP.GE.AND P2, PT, R94, R80.reuse, PT ;  /* 0x000000505e00720c */ /* 0x080fe40003f46270 */
        /* <DEDUP_REMOVED lines=12> */
[----:B------:R-:W-:Y:S03]  /*2df0*/  @!P2 IMAD.MOV.U32 R2, RZ, RZ, R69 ;  /* 0x000000ffff02a224 */ /* 0x000fe600078e0045 */
[----:B------:R1:W2:Y:S02]  /*2e00*/  @!P2 LD.E.128 R4, desc[UR6][R60.64] ;  /* 0x000000063c04a980 */ /* 0x0002a4000c101d00 */
[----:B-1----:R-:W-:Y:S02]  /*2e10*/  @!P1 IMAD.MOV.U32 R61, RZ, RZ, R59 ;  /* 0x000000ffff3d9224 */ /* 0x002fe400078e003b */
[----:B--2---:R1:W-:Y:S04]  /*2e20*/  @!P2 ST.E.128 desc[UR6][R2.64], R4 ;  /* 0x000000040200a985 */ /* 0x0043e8000c101d06 */
[----:B-1----:R-:W2:Y:S01]  /*2e30*/  @!P1 LD.E.128 R4, desc[UR6][R60.64+0x80] ;  /* 0x000080063c049980 */ /* 0x002ea2000c101d00 */
[----:B------:R-:W-:Y:S01]  /*2e40*/  @!P1 MOV R2, R69 ;  /* 0x0000004500029202 */ /* 0x000fe20000000f00 */
[----:B------:R-:W-:Y:S05]  /*2e50*/  @!P1 IMAD.MOV.U32 R3, RZ, RZ, R68 ;  /* 0x000000ffff039224 */ /* 0x000fea00078e0044 */
[----:B--2---:R1:W-:Y:S02]  /*2e60*/  @!P1 ST.E.128 desc[UR6][R2.64+0x80], R4 ;  /* 0x0000800402009985 */ /* 0x0043e4000c101d06 */
.L_x_7894:
[----:B------:R-:W-:Y:S05]  /*2e70*/  BSYNC.RECONVERGENT B0 ;  /* 0x0000000000007941 */ /* 0x000fea0003800200 */
.L_x_7893:
[----:B------:R-:W-:Y:S04]  /*2e80*/  BSSY.RECONVERGENT B0, `(.L_x_7895) ;  /* 0x000000c000007945 */ /* 0x000fe80003800200 */
[----:B------:R-:W-:Y:S05]  /*2e90*/  @!P3 BRA `(.L_x_7896) ;  /* 0x000000000028b947 */ /* 0x000fea0003800000 */
[----:B------:R-:W-:Y:S02]  /*2ea0*/  ISETP.GE.AND P2, PT, R14, R229, PT ;  /* 0x000000e50e00720c */ /* 0x000fe40003f46270 */
[C---:B------:R-:W-:Y:S02]  /*2eb0*/  LEA R18, P1, R104.reuse, R60, 0x5 ;  /* 0x0000003c68127211 */ /* 0x040fe400078228ff */
[C---:B-1----:R-:W-:Y:S02]  /*2ec0*/  LEA R2, P3, R49.reuse, R69, 0x1 ;  /* 0x0000004531027211 */ /* 0x042fe400078608ff */
[----:B------:R-:W-:Y:S02]  /*2ed0*/  LEA.HI.X R19, R104, R59, R105, 0x5, P1 ;  /* 0x0000003b68137211 */ /* 0x000fe400008f2c69 */
[----:B------:R-:W-:Y:S02]  /*2ee0*/  ISETP.GE.AND P1, PT, R12, R229, PT ;  /* 0x000000e50c00720c */ /* 0x000fe40003f26270 */
[----:B------:R-:W-:Y:S03]  /*2ef0*/  LEA.HI.X R3, R49, R68, R50, 0x1, P3 ;  /* 0x0000004431037211 */ /* 0x000fe600018f0c32 */
[----:B------:R-:W2:Y:S04]  /*2f00*/  @!P2 LD.E.128 R4, desc[UR6][R18.64] ;  /* 0x000000061204a980 */ /* 0x000ea8000c101d00 */
[----:B--2---:R1:W-:Y:S04]  /*2f10*/  @!P2 ST.E.128 desc[UR6][R2.64], R4 ;  /* 0x000000040200a985 */ /* 0x0043e8000c101d06 */
[----:B-1----:R-:W2:Y:S04]  /*2f20*/  @!P1 LD.E.128 R4, desc[UR6][R18.64+0x80] ;  /* 0x0000800612049980 */ /* 0x002ea8000c101d00 */
[----:B--2---:R2:W-:Y:S02]  /*2f30*/  @!P1 ST.E.128 desc[UR6][R2.64+0x80], R4 ;  /* 0x0000800402009985 */ /* 0x0045e4000c101d06 */
.L_x_7896:
[----:B------:R-:W-:Y:S05]  /*2f40*/  BSYNC.RECONVERGENT B0 ;  /* 0x0000000000007941 */ /* 0x000fea0003800200 */
.L_x_7895:
        /* <DEDUP_REMOVED lines=12> */
.L_x_7898:
[----:B------:R-:W-:Y:S05]  /*3010*/  BSYNC.RECONVERGENT B0 ;  /* 0x0000000000007941 */ /* 0x000fea0003800200 */
.L_x_7897:
[-C--:B------:R-:W-:Y:S01]  /*3020*/  ISETP.LT.OR P6, PT, R92, R81.reuse, P6 ;  /* 0x000000515c00720c */ /* 0x080fe200037c1670 */
[----:B------:R-:W-:Y:S01]  /*3030*/  BSSY.RECONVERGENT B0, `(.L_x_7899) ;  /* 0x0000013000007945 */ /* 0x000fe20003800200 */
[C---:B------:R-:W-:Y:S04]  /*3040*/  ISETP.GE.AND P5, PT, R91.reuse, R80, PT ;  /* 0x000000505b00720c */ /* 0x040fe80003fa6270 */
[----:B------:R-:W-:Y:S07]  /*3050*/  ISETP.LT.OR P5, PT, R91, R81, P5 ;  /* 0x000000515b00720c */ /* 0x000fee0002fa1670 */
[----:B------:R-:W-:Y:S05]  /*3060*/  @P6 BRA `(.L_x_7900) ;  /* 0x00000000003c6947 */ /* 0x000fea0003800000 */
[----:B------:R-:W-:Y:S01]  /*3070*/  MOV R61, R59 ;  /* 0x0000003b003d7202 */ /* 0x000fe20000000f00 */
[----:B------:R-:W-:Y:S01]  /*3080*/  IMAD R0, R105, 0x60, RZ ;  /* 0x0000006069007824 */ /* 0x000fe200078e02ff */
[----:B------:R-:W-:Y:S02]  /*3090*/  ISETP.GE.AND P2, PT, R14, R229, PT ;  /* 0x000000e50e00720c */ /* 0x000fe40003f46270 */
[----:B-123--:R-:W-:Y:S01]  /*30a0*/  MOV R2, R69 ;  /* 0x0000004500027202 */ /* 0x00efe20000000f00 */
[----:B------:R-:W-:Y:S01]  /*30b0*/  IMAD.WIDE.U32 R18, R104, 0x60, R60 ;  /* 0x0000006068127825 */ /* 0x000fe200078e003c */
[----:B------:R-:W-:Y:S02]  /*30c0*/  MOV R3, R68 ;  /* 0x0000004400037202 */ /* 0x000fe40000000f00 */
[----:B------:R-:W-:Y:S02]  /*30d0*/  ISETP.GE.AND P1, PT, R12, R229, PT ;  /* 0x000000e50c00720c */ /* 0x000fe40003f26270 */
[----:B------:R-:W-:Y:S01]  /*30e0*/  IADD3 R19, PT, PT, R19, R0, RZ ;  /* 0x0000000013137210 */ /* 0x000fe20007ffe0ff */
[----:B------:R-:W-:Y:S04]  /*30f0*/  IMAD.WIDE.U32 R2, R218, 0x60, R2 ;  /* 0x00000060da027825 */ /* 0x000fe800078e0002 */
[----:B------:R-:W2:Y:S01]  /*3100*/  @!P2 LD.E.128 R4, desc[UR6][R18.64] ;  /* 0x000000061204a980 */ /* 0x000ea2000c101d00 */
[----:B------:R-:W-:Y:S05]  /*3110*/  IMAD R0, R219, 0x60, RZ ;  /* 0x00000060db007824 */ /* 0x000fea00078e02ff */
[----:B------:R-:W-:Y:S05]  /*3120*/  IADD3 R3, PT, PT, R3, R0, RZ ;  /* 0x0000000003037210 */ /* 0x000fea0007ffe0ff */
[----:B--2---:R1:W-:Y:S04]  /*3130*/  @!P2 ST.E.128 desc[UR6][R2.64], R4 ;  /* 0x000000040200a985 */ /* 0x0043e8000c101d06 */
[----:B-1----:R-:W2:Y:S04]  /*3140*/  @!P1 LD.E.128 R4, desc[UR6][R18.64+0x80] ;  /* 0x0000800612049980 */ /* 0x002ea8000c101d00 */
[----:B--2---:R4:W-:Y:S02]  /*3150*/  @!P1 ST.E.128 desc[UR6][R2.64+0x80], R4 ;  /* 0x0000800402009985 */ /* 0x0049e4000c101d06 */
.L_x_7900:
[----:B------:R-:W-:Y:S05]  /*3160*/  BSYNC.RECONVERGENT B0 ;  /* 0x0000000000007941 */ /* 0x000fea0003800200 */
.L_x_7899:
        /* <DEDUP_REMOVED lines=12> */
.L_x_7902:
[----:B------:R-:W-:Y:S05]  /*3230*/  BSYNC.RECONVERGENT B0 ;  /* 0x0000000000007941 */ /* 0x000fea0003800200 */
.L_x_7901:
[C---:B------:R-:W-:Y:S01]  /*3240*/  ISETP.GE.AND P4, PT, R90.reuse, R80, PT ;  /* 0x000000505a00720c */ /* 0x040fe20003f86270 */
[----:B------:R-:W-:Y:S03]  /*3250*/  BSSY.RECONVERGENT B0, `(.L_x_7903) ;  /* 0x0000014000007945 */ /* 0x000fe60003800200 */
[----:B------:R-:W-:Y:S11]  /*3260*/  ISETP.GE.AND P4, PT, R90, R81, !P4 ;  /* 0x000000515a00720c */ /* 0x000ff60006786270 */
[----:B------:R-:W-:Y:S02]  /*3270*/  @!UPT UIADD3 URZ, UPT, UPT, URZ, URZ, URZ ;  /* 0x000000fffffff290 */ /* 0x000fe4000fffe0ff */
[----:B------:R-:W-:Y:S05]  /*3280*/  @!P4 BRA `(.L_x_7904) ;  /* 0x000000000040c947 */ /* 0x000fea0003800000 */
[----:B------:R-:W-:Y:S01]  /*3290*/  MOV R61, R59 ;  /* 0x0000003b003d7202 */ /* 0x000fe20000000f00 */
[----:B------:R-:W-:Y:S01]  /*32a0*/  IMAD R0, R105, 0xa0, RZ ;  /* 0x000000a069007824 */ /* 0x000fe200078e02ff */
[----:B------:R-:W-:Y:S02]  /*32b0*/  ISETP.GE.AND P1, PT, R14, R229, PT ;  /* 0x000000e50e00720c */ /* 0x000fe40003f26270 */
[----:B-1234-:R-:W-:Y:S01]  /*32c0*/  MOV R2, R69 ;  /* 0x0000004500027202 */ /* 0x01efe20000000f00 */
[----:B------:R-:W-:Y:S01]  /*32d0*/  IMAD.WIDE.U32 R18, R104, 0xa0, R60 ;  /* 0x000000a068127825 */ /* 0x000fe200078e003c */
[----:B------:R-:W-:Y:S04]  /*32e0*/  MOV R3, R68 ;  /* 0x0000004400037202 */ /* 0x000fe80000000f00 */
[----:B------:R-:W-:Y:S01]  /*32f0*/  IADD3 R19, PT, PT, R19, R0, RZ ;  /* 0x0000000013137210 */ /* 0x000fe20007ffe0ff */
[----:B------:R-:W-:Y:S04]  /*3300*/  IMAD.WIDE.U32 R2, R218, 0xa0, R2 ;  /* 0x000000a0da027825 */ /* 0x000fe800078e0002 */
[----:B------:R-:W2:Y:S01]  /*3310*/  @!P1 LD.E.128 R4, desc[UR6][R18.64] ;  /* 0x0000000612049980 */ /* 0x000ea2000c101d00 */
[----:B------:R-:W-:Y:S05]  /*3320*/  IMAD R0, R219, 0xa0, RZ ;  /* 0x000000a0db007824 */ /* 0x000fea00078e02ff */
[----:B------:R-:W-:Y:S05]  /*3330*/  IADD3 R3, PT, PT, R3, R0, RZ ;  /* 0x0000000003037210 */ /* 0x000fea0007ffe0ff */
[----:B--2---:R1:W-:Y:S01]  /*3340*/  @!P1 ST.E.128 desc[UR6][R2.64], R4 ;  /* 0x0000000402009985 */ /* 0x0043e2000c101d06 */
[----:B------:R-:W-:Y:S11]  /*3350*/  ISETP.GE.AND P1, PT, R12, R229, PT ;  /* 0x000000e50c00720c */ /* 0x000ff60003f26270 */
[----:B------:R-:W-:Y:S02]  /*3360*/  @!UPT UIADD3 URZ, UPT, UPT, URZ, URZ, URZ ;  /* 0x000000fffffff290 */ /* 0x000fe4000fffe0ff */
[----:B-1----:R-:W2:Y:S04]  /*3370*/  @!P1 LD.E.128 R4, desc[UR6][R18.64+0x80] ;  /* 0x0000800612049980 */ /* 0x002ea8000c101d00 */
[----:B--2---:R1:W-:Y:S02]  /*3380*/  @!P1 ST.E.128 desc[UR6][R2.64+0x80], R4 ;  /* 0x0000800402009985 */ /* 0x0043e4000c101d06 */
.L_x_7904:
[----:B------:R-:W-:Y:S05]  /*3390*/  BSYNC.RECONVERGENT B0 ;  /* 0x0000000000007941 */ /* 0x000fea0003800200 */
.L_x_7903:
        /* <DEDUP_REMOVED lines=21> */
.L_x_7906:
[----:B------:R-:W-:Y:S05]  /*34f0*/  BSYNC.RECONVERGENT B0 ;  /* 0x0000000000007941 */ /* 0x000fea0003800200 */
.L_x_7905:
        /* <DEDUP_REMOVED lines=21> */
.L_x_7908:
[----:B------:R-:W-:Y:S05]  /*3650*/  BSYNC.RECONVERGENT B0 ;  /* 0x0000000000007941 */ /* 0x000fea0003800200 */
.L_x_7907:
[----:B------:R-:W-:Y:S01]  /*3660*/  MOV R97, R79 ;  /* 0x0000004f00617202 */ /* 0x000fe20000000f00 */
[----:B------:R-:W5:Y:S01]  /*3670*/  LD.E R0, desc[UR6][R132.64+0x130] ;  /* 0x0001300684007980 */ /* 0x000f62000c101900 */
[----:B------:R-:W-:Y:S01]  /*3680*/  UMOV UR4, URZ ;  /* 0x000000ff00047c82 */ /* 0x000fe20008000000 */
[----:B------:R-:W-:Y:S01]  /*3690*/  VIADD R61, R96, 0xffffffff ;  /* 0xffffffff603d7836 */ /* 0x000fe20000000000 */
[----:B-1234-:R-:W-:Y:S01]  /*36a0*/  IADD3 R2, P1, PT, RZ, -UR4, RZ ;  /* 0x80000004ff027c10 */ /* 0x01efe2000ff3e0ff */
[----:B------:R-:W2:Y:S01]  /*36b0*/  LD.E R13, desc[UR6][R132.64+0xd0] ;  /* 0x0000d006840d7980 */ /* 0x000ea2000c101900 */
[----:B------:R-:W-:Y:S01]  /*36c0*/  BSSY.RECONVERGENT B2, `(.L_x_7909) ;  /* 0x0000a82000027945 */ /* 0x000fe20003800200 */
[----:B------:R-:W-:Y:S01]  /*36d0*/  VIADD R79, R79, 0xffffff80 ;  /* 0xffffff804f4f7836 */ /* 0x000fe20000000000 */
[----:B------:R-:W-:Y:S01]  /*36e0*/  MOV R96, R61 ;  /* 0x0000003d00607202 */ /* 0x000fe20000000f00 */
        /* <DEDUP_REMOVED lines=12> */
[--C-:B------:R-:W-:Y:S01]  /*37b0*/  @!P0 IMAD.MOV.U32 R8, RZ, RZ, R10.reuse ;  /* 0x000000ffff088224 */ /* 0x100fe200078e000a */
[----:B------:R-:W-:Y:S01]  /*37c0*/  @!P0 MOV R3, R66 ;  /* 0x0000004200038202 */ /* 0x000fe20000000f00 */
[----:B------:R-:W-:Y:S03]  /*37d0*/  @!P0 IMAD.MOV.U32 R2, RZ, RZ, R67 ;  /* 0x000000ffff028224 */ /* 0x000fe600078e0043 */
[----:B------:R-:W2:Y:S04]  /*37e0*/  @!P0 LD.E.128 R4, desc[UR6][R8.64] ;  /* 0x0000000608048980 */ /* 0x000ea8000c101d00 */
[----:B--2---:R1:W-:Y:S01]  /*37f0*/  @!P0 ST.E.128 desc[UR6][R2.64], R4 ;  /* 0x0000000402008985 */ /* 0x0043e2000c101d06 */
[----:B------:R-:W-:Y:S11]  /*3800*/  ISETP.GE.AND P0, PT, R12, R229, PT ;  /* 0x000000e50c00720c */ /* 0x000ff60003f06270 */
[----:B------:R-:W-:Y:S02]  /*3810*/  @!UPT UIADD3 URZ, UPT, UPT, URZ, URZ, URZ ;  /* 0x000000fffffff290 */ /* 0x000fe4000fffe0ff */
[----:B------:R-:W-:Y:S05]  /*3820*/  @!P0 IMAD.MOV.U32 R8, RZ, RZ, R10 ;  /* 0x000000ffff088224 */ /* 0x000fea00078e000a */
[----:B-1----:R-:W2:Y:S01]  /*3830*/  @!P0 LD.E.128 R4, desc[UR6][R8.64+0x80] ;  /* 0x0000800608048980 */ /* 0x002ea2000c101d00 */
[----:B------:R-:W-:Y:S01]  /*3840*/  @!P0 MOV R2, R67 ;  /* 0x0000004300028202 */ /* 0x000fe20000000f00 */
[----:B------:R-:W-:Y:S05]  /*3850*/  @!P0 IMAD.MOV.U32 R3, RZ, RZ, R66 ;  /* 0x000000ffff038224 */ /* 0x000fea00078e0042 */
[----:B--2---:R1:W-:Y:S02]  /*3860*/  @!P0 ST.E.128 desc[UR6][R2.64+0x80], R4 ;  /* 0x0000800402008985 */ /* 0x0043e4000c101d06 */
.L_x_7912:
[----:B------:R-:W-:Y:S05]  /*3870*/  BSYNC.RECONVERGENT B0 ;  /* 0x0000000000007941 */ /* 0x000fea0003800200 */
.L_x_7911:
        /* <DEDUP_REMOVED lines=16> */
.L_x_7914:
[----:B------:R-:W-:Y:S05]  /*3980*/  BSYNC.RECONVERGENT B0 ;  /* 0x0000000000007941 */ /* 0x000fea0003800200 */
.L_x_7913:
        /* <DEDUP_REMOVED lines=14> */
.L_x_7916:
[----:B------:R-:W-:Y:S05]  /*3a70*/  BSYNC.RECONVERGENT B0 ;  /* 0x0000000000007941 */ /* 0x000fea0003800200 */
.L_x_7915:
[----:B------:R-:W-:Y:S04]  /*3a80*/  BSSY.RECONVERGENT B0, `(.L_x_7917) ;  /* 0x0000011000007945 */ /* 0x000fe80003800200 */
        /* <DEDUP_REMOVED lines=16> */
.L_x_7918:
[----:B------:R-:W-:Y:S05]  /*3b90*/  BSYNC.RECONVERGENT B0 ;  /* 0x0000000000007941 */ /* 0x000fea0003800200 */
.L_x_7917:
        /* <DEDUP_REMOVED lines=12> */
.L_x_7920:
[----:B------:R-:W-:Y:S05]  /*3c60*/  BSYNC.RECONVERGENT B0 ;  /* 0x0000000000007941 */ /* 0x000fea0003800200 */
.L_x_7919:
[----:B------:R-:W-:Y:S04]  /*3c70*/  BSSY.RECONVERGENT B0, `(.L_x_7921) ;  /* 0x0000011000007945 */ /* 0x000fe80003800200 */
[----:B------:R-:W-:Y:S05]  /*3c80*/  @!P4 BRA `(.L_x_7922) ;  /* 0x00000000003cc947 */ /* 0x000fea0003800000 */
[----:B------:R-:W-:Y:S01]  /*3c90*/  MOV R8, R10 ;  /* 0x0000000a00087202 */ /* 0x000fe20000000f00 */
[----:B------:R-:W-:Y:S01]  /*3ca0*/  IMAD R0, R107, 0xa0, RZ ;  /* 0x000000a06b007824 */ /* 0x000fe200078e02ff */
[----:B------:R-:W-:Y:S02]  /*3cb0*/  ISETP.GE.AND P1, PT, R14, R229, PT ;  /* 0x000000e50e00720c */ /* 0x000fe40003f26270 */
[----:B-1234-:R-:W-:Y:S01]  /*3cc0*/  MOV R2, R67 ;  /* 0x0000004300027202 */ /* 0x01efe20000000f00 */
        /* <DEDUP_REMOVED lines=11> */
.L_x_7922:
[----:B------:R-:W-:Y:S05]  /*3d80*/  BSYNC.RECONVERGENT B0 ;  /* 0x0000000000007941 */ /* 0x000fea0003800200 */
.L_x_7921:
        /* <DEDUP_REMOVED lines=17> */
.L_x_7924:
[----:B------:R-:W-:Y:S05]  /*3ea0*/  BSYNC.RECONVERGENT B0 ;  /* 0x0000000000007941 */ /* 0x000fea0003800200 */
.L_x_7923:
        /* <DEDUP_REMOVED lines=19> */
.L_x_7910:
        /* <DEDUP_REMOVED lines=15> */
[----:B------:R2:W3:Y:S08]  /*40d0*/  LD.E.128 R20, desc[UR6][R8.64] ;  /* 0x0000000608147980 */ /* 0x0004f0000c101d00 */
[----:B------:R-:W2:Y:S06]  /*40e0*/  @!P0 LD.E.64 R2, desc[UR6][R16.64] ;  /* 0x0000000610028980 */ /* 0x000eac000c101b00 */
[----:B------:R-:W4:Y:S01]  /*40f0*/  @!P0 LD.E.64 R26, desc[UR6][R34.64] ;  /* 0x00000006221a8980 */ /* 0x000f22000c101b00 */
[--C-:B--2---:R-:W-:Y:S01]  /*4100*/  @!P0 HADD2.F32 R8, -RZ, R2.reuse.H0_H0 ;  /* 0x20000002ff088230 */ /* 0x104fe20000004100 */
[----:B---3--:R-:W-:Y:S01]  /*4110*/  @!P0 MOV R0, R20 ;  /* 0x0000001400008202 */ /* 0x008fe20000000f00 */
        /* <DEDUP_REMOVED lines=45> */
.L_x_7930:
[----:B------:R-:W-:Y:S05]  /*43f0*/  BSYNC.RECONVERGENT B0 ;  /* 0x0000000000007941 */ /* 0x000fea0003800200 */
.L_x_7929:
[----:B------:R-:W-:Y:S11]  /*4400*/  ISETP.GE.AND P0, PT, R12, R38, PT ;  /* 0x000000260c00720c */ /* 0x000ff60003f06270 */
[----:B------:R-:W-:Y:S02]  /*4410*/  @!UPT UIADD3 URZ, UPT, UPT, URZ, URZ, URZ ;  /* 0x000000fffffff290 */ /* 0x000fe4000fffe0ff */
[----:B------:R-:W-:Y:S05]  /*4420*/  @P0 BRA `(.L_x_7928) ;  /* 0x0000000000d00947 */ /* 0x000fea0003800000 */
[----:B------:R-:W-:Y:S02]  /*4430*/  ISETP.GE.AND P0, PT, R12, R13, PT ;  /* 0x0000000d0c00720c */ /* 0x000fe40003f06270 */
[----:B------:R-:W-:Y:S05]  /*4440*/  MOV R8, R10 ;  /* 0x0000000a00087202 */ /* 0x000fea0000000f00 */
[----:B--2---:R2:W3:Y:S08]  /*4450*/  LD.E.128 R20, desc[UR6][R8.64+0x80] ;  /* 0x0000800608147980 */ /* 0x0044f0000c101d00 */
        /* <DEDUP_REMOVED lines=49> */
.L_x_7928:
[----:B------:R-:W-:Y:S05]  /*4770*/  BSYNC.RECONVERGENT B1 ;  /* 0x0000000000017941 */ /* 0x000fea0003800200 */
.L_x_7927:
        /* <DEDUP_REMOVED lines=67> */
.L_x_7934:
[----:B------:R-:W-:Y:S05]  /*4bb0*/  BSYNC.RECONVERGENT B0 ;  /* 0x0000000000007941 */ /* 0x000fea0003800200 */
.L_x_7933:
        /* <DEDUP_REMOVED lines=53> */
.L_x_7932:
[----:B------:R-:W-:Y:S05]  /*4f10*/  BSYNC.RECONVERGENT B1 ;  /* 0x0000000000017941 */ /* 0x000fea0003800200 */
.L_x_7931:
        /* <DEDUP_REMOVED lines=66> */
.L_x_7938:
[----:B------:R-:W-:Y:S05]  /*5340*/  BSYNC.RECONVERGENT B0 ;  /* 0x0000000000007941 */ /* 0x000fea0003800200 */
.L_x_7937:
        /* <DEDUP_REMOVED lines=51> */
.L_x_7936:
[----:B------:R-:W-:Y:S05]  /*5680*/  BSYNC.RECONVERGENT B1 ;  /* 0x0000000000017941 */ /* 0x000fea0003800200 */
.L_x_7935:
[----:B------:R-:W-:Y:S04]  /*5690*/  BSSY.RECONVERGENT B1, `(.L_x_7939) ;  /* 0x0000079000017945 */ /* 0x000fe80003800200 */
[----:B------:R-:W-:Y:S05]  /*56a0*/  @P6 BRA `(.L_x_7940) ;  /* 0x0000000400dc6947 */ /* 0x000fea0003800000 */
[----:B------:R-:W-:Y:S01]  /*56b0*/  IMAD.MOV.U32 R8, RZ, RZ, R10 ;  /* 0x000000ffff087224 */ /* 0x000fe200078e000a */
[----:B-----5:R-:W-:Y:S01]  /*56c0*/  ISETP.GE.AND P6, PT, R14, R38, PT ;  /* 0x000000260e00720c */ /* 0x020fe20003fc6270 */
[----:B--2---:R-:W-:Y:S01]  /*56d0*/  IMAD.MOV.U32 R41, RZ, RZ, R66 ;  /* 0x000000ffff297224 */ /* 0x004fe200078e0042 */
[----:B------:R-:W-:Y:S01]  /*56e0*/  LEA R24, P0, R11, R6, 0x6 ;  /* 0x000000060b187211 */ /* 0x000fe200078030ff */
[----:B---3--:R-:W-:Y:S01]  /*56f0*/  IMAD R2, R107, 0x60, RZ ;  /* 0x000000606b027824 */ /* 0x008fe200078e02ff */
[----:B------:R-:W-:Y:S01]  /*5700*/  MOV R40, R67 ;  /* 0x0000004300287202 */ /* 0x000fe20000000f00 */
[----:B------:R-:W-:Y:S01]  /*5710*/  IMAD.WIDE.U32 R110, R106, 0x60, R8 ;  /* 0x000000606a6e7825 */ /* 0x000fe200078e0008 */
[C---:B------:R-:W-:Y:S01]  /*5720*/  LEA.HI.X.SX32 R25, R11.reuse, R7, 0x6, P0 ;  /* 0x000000070b197211 */ /* 0x040fe200000f36ff */
[----:B------:R-:W-:Y:S01]  /*5730*/  BSSY.RECONVERGENT B0, `(.L_x_7941) ;  /* 0x000003b000007945 */ /* 0x000fe20003800200 */
[----:B------:R-:W-:Y:S01]  /*5740*/  LEA R36, P0, R11, R32, 0x6 ;  /* 0x000000200b247211 */ /* 0x000fe200078030ff */
[----:B------:R-:W-:Y:S01]  /*5750*/  IMAD R0, R217, 0x60, RZ ;  /* 0x00000060d9007824 */ /* 0x000fe200078e02ff */
[----:B------:R-:W-:Y:S01]  /*5760*/  ISETP.GE.AND P1, PT, R12, R38, PT ;  /* 0x000000260c00720c */ /* 0x000fe20003f26270 */
[----:B------:R-:W-:Y:S01]  /*5770*/  IMAD.WIDE.U32 R40, R216, 0x60, R40 ;  /* 0x00000060d8287825 */ /* 0x000fe200078e0028 */
[----:B------:R-:W-:Y:S02]  /*5780*/  IADD3 R111, PT, PT, R111, R2, RZ ;  /* 0x000000026f6f7210 */ /* 0x000fe40007ffe0ff */
[----:B------:R-:W-:Y:S01]  /*5790*/  LEA.HI.X.SX32 R37, R11, R33, 0x6, P0 ;  /* 0x000000210b257211 */ /* 0x000fe200000f36ff */
[----:B------:R-:W-:Y:S01]  /*57a0*/  IMAD.IADD R41, R41, 0x1, R0 ;  /* 0x0000000129297824 */ /* 0x000fe200078e0200 */
[----:B------:R-:W-:Y:S07]  /*57b0*/  @P6 BRA `(.L_x_7942) ;  /* 0x0000000000c86947 */ /* 0x000fee0003800000 */
        /* <DEDUP_REMOVED lines=50> */
.L_x_7942:
[----:B------:R-:W-:Y:S05]  /*5ae0*/  BSYNC.RECONVERGENT B0 ;  /* 0x0000000000007941 */ /* 0x000fea0003800200 */
.L_x_7941:
        /* <DEDUP_REMOVED lines=51> */
.L_x_7940:
[----:B------:R-:W-:Y:S05]  /*5e20*/  BSYNC.RECONVERGENT B1 ;  /* 0x0000000000017941 */ /* 0x000fea0003800200 */
.L_x_7939:
[----:B------:R-:W-:Y:S04]  /*5e30*/  BSSY.RECONVERGENT B1, `(.L_x_7943) ;  /* 0x0000072000017945 */ /* 0x000fe80003800200 */
[----:B------:R-:W-:Y:S05]  /*5e40*/  @!P5 BRA `(.L_x_7944) ;  /* 0x0000000400c0d947 */ /* 0x000fea0003800000 */
[----:B-----5:R-:W-:Y:S01]  /*5e50*/  ISETP.GE.AND P6, PT, R14, R38, PT ;  /* 0x000000260e00720c */ /* 0x020fe20003fc6270 */
        /* <DEDUP_REMOVED lines=59> */
.L_x_7946:
[----:B------:R-:W-:Y:S05]  /*6210*/  BSYNC.RECONVERGENT B0 ;  /* 0x0000000000007941 */ /* 0x000fea0003800200 */
.L_x_7945:
        /* <DEDUP_REMOVED lines=51> */
.L_x_7944:
[----:B------:R-:W-:Y:S05]  /*6550*/  BSYNC.RECONVERGENT B1 ;  /* 0x0000000000017941 */ /* 0x000fea0003800200 */
.L_x_7943:
[----:B------:R-:W-:Y:S04]  /*6560*/  BSSY.RECONVERGENT B1, `(.L_x_7947) ;  /* 0x0000079000017945 */ /* 0x000fe80003800200 */
[----:B------:R-:W-:Y:S05]  /*6570*/  @!P4 BRA `(.L_x_7948) ;  /* 0x0000000400dcc947 */ /* 0x000fea0003800000 */
[----:B------:R-:W-:Y:S01]  /*6580*/  IMAD.MOV.U32 R8, RZ, RZ, R10 ;  /* 0x000000ffff087224 */ /* 0x000fe200078e000a */
[----:B-----5:R-:W-:Y:S01]  /*6590*/  ISETP.GE.AND P5, PT, R14, R38, PT ;  /* 0x000000260e00720c */ /* 0x020fe20003fa6270 */
[----:B--2---:R-:W-:Y:S01]  /*65a0*/  IMAD.MOV.U32 R41, RZ, RZ, R66 ;  /* 0x000000ffff297224 */ /* 0x004fe200078e0042 */
[----:B------:R-:W-:Y:S01]  /*65b0*/  MOV R40, R67 ;  /* 0x0000004300287202 */ /* 0x000fe20000000f00 */
[----:B---3--:R-:W-:Y:S01]  /*65c0*/  IMAD R2, R107, 0xa0, RZ ;  /* 0x000000a06b027824 */ /* 0x008fe200078e02ff */
[C---:B------:R-:W-:Y:S01]  /*65d0*/  LEA R24, P4, R11.reuse, R6, 0x7 ;  /* 0x000000060b187211 */ /* 0x040fe200078838ff */
[----:B------:R-:W-:Y:S01]  /*65e0*/  IMAD.WIDE.U32 R110, R106, 0xa0, R8 ;  /* 0x000000a06a6e7825 */ /* 0x000fe200078e0008 */
[----:B------:R-:W-:Y:S01]  /*65f0*/  LEA R36, P0, R11, R32, 0x7 ;  /* 0x000000200b247211 */ /* 0x000fe200078038ff */
[----:B------:R-:W-:Y:S01]  /*6600*/  BSSY.RECONVERGENT B0, `(.L_x_7949) ;  /* 0x000003b000007945 */ /* 0x000fe20003800200 */
[----:B------:R-:W-:Y:S01]  /*6610*/  ISETP.GE.AND P1, PT, R12, R38, PT ;  /* 0x000000260c00720c */ /* 0x000fe20003f26270 */
[----:B------:R-:W-:Y:S01]  /*6620*/  IMAD R0, R217, 0xa0, RZ ;  /* 0x000000a0d9007824 */ /* 0x000fe200078e02ff */
[----:B------:R-:W-:Y:S01]  /*6630*/  IADD3 R111, PT, PT, R111, R2, RZ ;  /* 0x000000026f6f7210 */ /* 0x000fe20007ffe0ff */
[----:B------:R-:W-:Y:S01]  /*6640*/  IMAD.WIDE.U32 R40, R216, 0xa0, R40 ;  /* 0x000000a0d8287825 */ /* 0x000fe200078e0028 */
[C---:B------:R-:W-:Y:S02]  /*6650*/  LEA.HI.X.SX32 R25, R11.reuse, R7, 0x7, P4 ;  /* 0x000000070b197211 */ /* 0x040fe400020f3eff */
[----:B------:R-:W-:Y:S01]  /*6660*/  LEA.HI.X.SX32 R37, R11, R33, 0x7, P0 ;  /* 0x000000210b257211 */ /* 0x000fe200000f3eff */
        /* <DEDUP_REMOVED lines=52> */
.L_x_7950:
[----:B------:R-:W-:Y:S05]  /*69b0*/  BSYNC.RECONVERGENT B0 ;  /* 0x0000000000007941 */ /* 0x000fea0003800200 */
.L_x_7949:
        /* <DEDUP_REMOVED lines=51> */
.L_x_7948:
[----:B------:R-:W-:Y:S05]  /*6cf0*/  BSYNC.RECONVERGENT B1 ;  /* 0x0000000000017941 */ /* 0x000fea0003800200 */
.L_x_7947:
[----:B------:R-:W-:Y:S04]  /*6d00*/  BSSY.RECONVERGENT B1, `(.L_x_7951) ;  /* 0x0000077000017945 */ /* 0x000fe80003800200 */
[----:B------:R-:W-:Y:S05]  /*6d10*/  @!P3 BRA `(.L_x_7952) ;  /* 0x0000000400d4b947 */ /* 0x000fea0003800000 */
[----:B--23--:R-:W-:Y:S01]  /*6d20*/  IMAD R2, R107, 0xc0, RZ ;  /* 0x000000c06b027824 */ /* 0x00cfe200078e02ff */
[----:B-----5:R-:W-:Y:S01]  /*6d30*/  ISETP.GE.AND P0, PT, R14, R38, PT ;  /* 0x000000260e00720c */ /* 0x020fe20003f06270 */
[----:B------:R-:W-:Y:S01]  /*6d40*/  IMAD R0, R217, 0xc0, RZ ;  /* 0x000000c0d9007824 */ /* 0x000fe200078e02ff */
[----:B------:R-:W-:Y:S01]  /*6d50*/  MOV R8, R10 ;  /* 0x0000000a00087202 */ /* 0x000fe20000000f00 */
[----:B------:R-:W-:Y:S01]  /*6d60*/  IMAD.WIDE R24, R11, 0xa0, R6 ;  /* 0x000000a00b187825 */ /* 0x000fe200078e0206 */
[----:B------:R-:W-:Y:S01]  /*6d70*/  MOV R40, R67 ;  /* 0x0000004300287202 */ /* 0x000fe20000000f00 */
[----:B------:R-:W-:Y:S01]  /*6d80*/  BSSY.RECONVERGENT B0, `(.L_x_7953) ;  /* 0x000003b000007945 */ /* 0x000fe20003800200 */
[----:B------:R-:W-:Y:S01]  /*6d90*/  MOV R41, R66 ;  /* 0x0000004200297202 */ /* 0x000fe20000000f00 */
[----:B------:R-:W-:Y:S01]  /*6da0*/  IMAD.WIDE.U32 R110, R106, 0xc0, R8 ;  /* 0x000000c06a6e7825 */ /* 0x000fe200078e0008 */
[----:B------:R-:W-:Y:S03]  /*6db0*/  ISETP.GE.AND P1, PT, R12, R38, PT ;  /* 0x000000260c00720c */ /* 0x000fe60003f26270 */
[----:B------:R-:W-:Y:S01]  /*6dc0*/  IMAD.WIDE.U32 R40, R216, 0xc0, R40 ;  /* 0x000000c0d8287825 */ /* 0x000fe200078e0028 */
[----:B------:R-:W-:Y:S03]  /*6dd0*/  IADD3 R111, PT, PT, R111, R2, RZ ;  /* 0x000000026f6f7210 */ /* 0x000fe60007ffe0ff */
[----:B------:R-:W-:Y:S01]  /*6de0*/  IMAD.WIDE R36, R11, 0xa0, R32 ;  /* 0x000000a00b247825 */ /* 0x000fe200078e0220 */
        /* <DEDUP_REMOVED lines=52> */
.L_x_7954:
[----:B------:R-:W-:Y:S05]  /*7130*/  BSYNC.RECONVERGENT B0 ;  /* 0x0000000000007941 */ /* 0x000fea0003800200 */
.L_x_7953:
        /* <DEDUP_REMOVED lines=51> */
.L_x_7952:
[----:B------:R-:W-:Y:S05]  /*7470*/  BSYNC.RECONVERGENT B1 ;  /* 0x0000000000017941 */ /* 0x000fea0003800200 */
.L_x_7951:
[----:B------:R-:W-:Y:S04]  /*7480*/  BSSY.RECONVERGENT B1, `(.L_x_7955) ;  /* 0x0000078000017945 */ /* 0x000fe80003800200 */
[----:B------:R-:W-:Y:S05]  /*7490*/  @!P2 BRA `(.L_x_7956) ;  /* 0x0000000400d8a947 */ /* 0x000fea0003800000 */
[----:B------:R-:W-:Y:S01]  /*74a0*/  IMAD R39, R107, 0xe0, RZ ;  /* 0x000000e06b277824 */ /* 0x000fe200078e02ff */
[----:B-----5:R-:W-:Y:S01]  /*74b0*/  ISETP.GE.AND P0, PT, R14, R38, PT ;  /* 0x000000260e00720c */ /* 0x020fe20003f06270 */
[----:B------:R-:W-:Y:S01]  /*74c0*/  IMAD R0, R217, 0xe0, RZ ;  /* 0x000000e0d9007824 */ /* 0x000fe200078e02ff */
[----:B------:R-:W-:Y:S01]  /*74d0*/  MOV R8, R10 ;  /* 0x0000000a00087202 */ /* 0x000fe20000000f00 */
[----:B------:R-:W-:Y:S01]  /*74e0*/  IMAD.WIDE R6, R11, 0xc0, R6 ;  /* 0x000000c00b067825 */ /* 0x000fe200078e0206 */
[----:B--2-4-:R-:W-:Y:S01]  /*74f0*/  MOV R30, R67 ;  /* 0x00000043001e7202 */ /* 0x014fe20000000f00 */
[----:B------:R-:W-:Y:S01]  /*7500*/  BSSY.RECONVERGENT B0, `(.L_x_7957) ;  /* 0x000003c000007945 */ /* 0x000fe20003800200 */
[----:B------:R-:W-:Y:S01]  /*7510*/  MOV R31, R66 ;  /* 0x00000042001f7202 */ /* 0x000fe20000000f00 */
[----:B---3--:R-:W-:Y:S01]  /*7520*/  IMAD.WIDE.U32 R2, R106, 0xe0, R8 ;  /* 0x000000e06a027825 */ /* 0x008fe200078e0008 */
[----:B------:R-:W-:Y:S03]  /*7530*/  ISETP.GE.AND P1, PT, R12, R38, PT ;  /* 0x000000260c00720c */ /* 0x000fe60003f26270 */
[----:B------:R-:W-:Y:S01]  /*7540*/  IMAD.WIDE.U32 R30, R216, 0xe0, R30 ;  /* 0x000000e0d81e7825 */ /* 0x000fe200078e001e */
[----:B------:R-:W-:Y:S02]  /*7550*/  IADD3 R39, PT, PT, R3, R39, RZ ;  /* 0x0000002703277210 */ /* 0x000fe40007ffe0ff */
[----:B------:R-:W-:Y:S01]  /*7560*/  MOV R38, R2 ;  /* 0x0000000200267202 */ /* 0x000fe20000000f00 */
[----:B------:R-:W-:Y:S01]  /*7570*/  IMAD.WIDE R32, R11, 0xc0, R32 ;  /* 0x000000c00b207825 */ /* 0x000fe200078e0220 */
        /* <DEDUP_REMOVED lines=52> */
.L_x_7958:
[----:B------:R-:W-:Y:S05]  /*78c0*/  BSYNC.RECONVERGENT B0 ;  /* 0x0000000000007941 */ /* 0x000fea0003800200 */
.L_x_7957:
        /* <DEDUP_REMOVED lines=51> */
.L_x_7956:
[----:B------:R-:W-:Y:S05]  /*7c00*/  BSYNC.RECONVERGENT B1 ;  /* 0x0000000000017941 */ /* 0x000fea0003800200 */
.L_x_7955:
[----:B------:R-:W3:Y:S02]  /*7c10*/  LD.E R0, desc[UR6][R132.64+0xd0] ;  /* 0x0000d00684007980 */ /* 0x000ee4000c101900 */
[----:B---3--:R-:W-:Y:S05]  /*7c20*/  IMAD.U32 R0, R0, -0x40, RZ ;  /* 0xffffffc000007824 */ /* 0x008fea00078e00ff */
[C---:B------:R-:W-:Y:S02]  /*7c30*/  LEA R16, P1, R0.reuse, R16, 0x1 ;  /* 0x0000001000107211 */ /* 0x040fe400078208ff */
[C---:B------:R-:W-:Y:S02]  /*7c40*/  LEA R34, P0, R0.reuse, R34, 0x1 ;  /* 0x0000002200227211 */ /* 0x040fe400078008ff */
[C---:B------:R-:W-:Y:S02]  /*7c50*/  LEA.HI.X.SX32 R17, R0.reuse, R17, 0x1, P1 ;  /* 0x0000001100117211 */ /* 0x040fe400008f0eff */
[----:B------:R-:W-:Y:S01]  /*7c60*/  LEA.HI.X.SX32 R35, R0, R35, 0x1, P0 ;  /* 0x0000002300237211 */ /* 0x000fe200000f0eff */
[----:B------:R-:W-:Y:S05]  /*7c70*/  BRA `(.L_x_7925) ;  /* 0x0000006000987947 */ /* 0x000fea0003800000 */
.L_x_7926:
        /* <DEDUP_REMOVED lines=15> */
[C---:B------:R-:W-:Y:S04]  /*7d70*/  @!P0 ISETP.GT.AND P1, PT, R19.reuse, RZ, PT ;  /* 0x000000ff1300820c */ /* 0x040fe80003f24270 */
[----:B------:R-:W-:Y:S02]  /*7d80*/  @!P0 SEL R2, R18, RZ, !P1 ;  /* 0x000000ff12028207 */ /* 0x000fe40004800000 */
[----:B------:R-:W-:Y:S02]  /*7d90*/  @!P0 SEL R0, R110, RZ, !P1 ;  /* 0x000000ff6e008207 */ /* 0x000fe40004800000 */
[----:B------:R-:W-:Y:S02]  /*7da0*/  @!P0 SHF.L.U32 R26, R2, 0x1, RZ ;  /* 0x00000001021a8819 */ /* 0x000fe400000006ff */
[----:B------:R-:W-:Y:S02]  /*7db0*/  @!P0 SEL R4, R20, R18, P1 ;  /* 0x0000001214048207 */ /* 0x000fe40000800000 */
[----:B------:R-:W-:Y:S02]  /*7dc0*/  @!P0 IADD3 R28, P1, PT, R26, R63, RZ ;  /* 0x0000003f1a1c8210 */ /* 0x000fe40007f3e0ff */
[----:B------:R-:W-:Y:S01]  /*7dd0*/  @!P0 SHF.L.U64.HI R0, R2, 0x1, R0 ;  /* 0x0000000102008819 */ /* 0x000fe20000010200 */
[----:B------:R-:W-:Y:S03]  /*7de0*/  @!P0 IMAD.WIDE R4, R4, 0x2, R8 ;  /* 0x0000000204048825 */ /* 0x000fe600078e0208 */
[----:B------:R-:W-:Y:S02]  /*7df0*/  @!P0 IADD3.X R29, PT, PT, R0, R62, RZ, P1, !PT ;  /* 0x0000003e001d8210 */ /* 0x000fe40000ffe4ff */
[----:B------:R-:W-:Y:S01]  /*7e00*/  @!P0 IADD3 R26, P1, PT, R26, R65, RZ ;  /* 0x000000411a1a8210 */ /* 0x000fe20007f3e0ff */
[----:B------:R-:W3:Y:S03]  /*7e10*/  @!P0 LD.E.128 R4, desc[UR6][R4.64] ;  /* 0x0000000604048980 */ /* 0x000ee6000c101d00 */
[----:B------:R-:W-:Y:S02]  /*7e20*/  @!P0 IADD3.X R27, PT, PT, R0, R64, RZ, P1, !PT ;  /* 0x00000040001b8210 */ /* 0x000fe40000ffe4ff */
[----:B------:R-:W-:Y:S03]  /*7e30*/  ISETP.GT.AND P1, PT, R19, RZ, !P0 ;  /* 0x000000ff1300720c */ /* 0x000fe60004724270 */
[----:B------:R-:W4:Y:S08]  /*7e40*/  @!P0 LD.E.128 R28, desc[UR6][R28.64] ;  /* 0x000000061c1c8980 */ /* 0x000f30000c101d00 */
[----:B------:R3:W5:Y:S02]  /*7e50*/  @!P0 LD.E.128 R36, desc[UR6][R26.64] ;  /* 0x000000061a248980 */ /* 0x000764000c101d00 */
[----:B---3--:R-:W-:Y:S01]  /*7e60*/  @!P0 HADD2.F32 R27, -RZ, R5.H0_H0 ;  /* 0x20000005ff1b8230 */ /* 0x008fe20000004100 */
[----:B--2---:R-:W-:Y:S01]  /*7e70*/  @!P0 MOV R32, R41 ;  /* 0x0000002900208202 */ /* 0x004fe20000000f00 */
[--C-:B------:R-:W-:Y:S01]  /*7e80*/  @!P0 HADD2.F32 R26, -RZ, R7.reuse.H0_H0 ;  /* 0x20000007ff1a8230 */ /* 0x100fe20000004100 */
[----:B------:R-:W-:Y:S01]  /*7e90*/  @!P0 MOV R33, R42 ;  /* 0x0000002a00218202 */ /* 0x000fe20000000f00 */
[----:B------:R-:W-:Y:S02]  /*7ea0*/  @!P0 HADD2.F32 R8, -RZ, R7.H1_H1 ;  /* 0x30000007ff088230 */ /* 0x000fe40000004100 */
[----:B----4-:R-:W-:Y:S02]  /*7eb0*/  @!P0 HADD2.F32 R24, -RZ, R30.H0_H0 ;  /* 0x2000001eff188230 */ /* 0x010fe40000004100 */
[--C-:B------:R-:W-:Y:S02]  /*7ec0*/  @!P0 HADD2.F32 R0, -RZ, R28.reuse.H0_H0 ;  /* 0x2000001cff008230 */ /* 0x100fe40000004100 */
        /* <DEDUP_REMOVED lines=14> */
[--C-:B------:R-:W-:Y:S02]  /*7fb0*/  @!P0 HADD2.F32 R22, -RZ, R31.reuse.H0_H0 ;  /* 0x2000001fff168230 */ /* 0x100fe40000004100 */
[----:B------:R-:W-:Y:S01]  /*7fc0*/  @!P0 FMUL.FTZ R4, R4, R25 ;  /* 0x0000001904048220 */ /* 0x000fe20000410000 */
[----:B------:R-:W-:Y:S02]  /*7fd0*/  @!P0 HADD2.F32 R21, -RZ, R31.H1_H1 ;  /* 0x3000001fff158230 */ /* 0x000fe40000004100 */
[----:B------:R-:W-:Y:S01]  /*7fe0*/  @!P0 FMUL.FTZ R5, R5, R24 ;  /* 0x0000001805058220 */ /* 0x000fe20000410000 */
[----:B------:R-:W-:Y:S01]  /*7ff0*/  @!P0 HADD2.F32 R23, -RZ, R30.H1_H1 ;  /* 0x3000001eff178230 */ /* 0x000fe20000004100 */
[----:B------:R-:W-:Y:S01]  /*8000*/  @!P0 MOV R24, R40 ;  /* 0x0000002800188202 */ /* 0x000fe20000000f00 */
[----:B------:R-:W-:Y:S02]  /*8010*/  @!P0 HADD2.F32 R6, -RZ, R6.H1_H1 ;  /* 0x30000006ff068230 */ /* 0x000fe40000004100 */
[----:B------:R-:W-:Y:S01]  /*8020*/  @P1 FADD.FTZ R22, -R22, -RZ ;  /* 0x800000ff16161221 */ /* 0x000fe20000010100 */
[----:B------:R-:W-:Y:S02]  /*8030*/  @!P0 HADD2.F32 R25, -RZ, R32.H0_H0 ;  /* 0x20000020ff198230 */ /* 0x000fe40000004100 */
[----:B------:R-:W-:Y:S01]  /*8040*/  @P1 FADD.FTZ R21, -R21, -RZ ;  /* 0x800000ff15151221 */ /* 0x000fe20000010100 */
[--C-:B-----5:R-:W-:Y:S02]  /*8050*/  @!P0 HADD2.F32 R28, -RZ, R38.reuse.H0_H0 ;  /* 0x20000026ff1c8230 */ /* 0x120fe40000004100 */
        /* <DEDUP_REMOVED lines=19> */
[----:B------:R-:W-:Y:S01]  /*8190*/  @!P0 HADD2.F32 R23, -RZ, R33.H1_H1 ;  /* 0x30000021ff178230 */ /* 0x000fe20000004100 */
[----:B------:R-:W-:Y:S01]  /*81a0*/  MOV R2, R67 ;  /* 0x0000004300027202 */ /* 0x000fe20000000f00 */
[--C-:B------:R-:W-:Y:S01]  /*81b0*/  @!P0 HADD2.F32 R30, -RZ, R39.reuse.H0_H0 ;  /* 0x20000027ff1e8230 */ /* 0x100fe20000004100 */
[----:B------:R-:W-:Y:S01]  /*81c0*/  @!P0 MOV R40, R0 ;  /* 0x0000000000288202 */ /* 0x000fe20000000f00 */
[--C-:B------:R-:W-:Y:S02]  /*81d0*/  @!P0 HADD2.F32 R24, -RZ, R36.reuse.H0_H0 ;  /* 0x20000024ff188230 */ /* 0x100fe40000004100 */
[----:B------:R-:W-:Y:S01]  /*81e0*/  @!P0 FFMA.FTZ R4, R21, R27, R4 ;  /* 0x0000001b15048223 */ /* 0x000fe20000010004 */
[----:B------:R-:W-:Y:S02]  /*81f0*/  @!P0 HADD2.F32 R31, -RZ, R39.H1_H1 ;  /* 0x30000027ff1f8230 */ /* 0x000fe40000004100 */
        /* <DEDUP_REMOVED lines=10> */
[----:B------:R-:W-:Y:S02]  /*82a0*/  @!P0 MOV R43, R7 ;  /* 0x00000007002b8202 */ /* 0x000fe40000000f00 */
[----:B------:R-:W-:Y:S05]  /*82b0*/  MOV R3, R66 ;  /* 0x0000004200037202 */ /* 0x000fea0000000f00 */
[----:B------:R2:W-:Y:S02]  /*82c0*/  ST.E.128 desc[UR6][R2.64], R40 ;  /* 0x0000002802007985 */ /* 0x0005e4000c101d06 */
.L_x_7962:
[----:B------:R-:W-:Y:S05]  /*82d0*/  BSYNC.RECONVERGENT B0 ;  /* 0x0000000000007941 */ /* 0x000fea0003800200 */
.L_x_7961:
        /* <DEDUP_REMOVED lines=8> */
[C---:B------:R-:W-:Y:S04]  /*8360*/  @!P0 ISETP.GT.AND P1, PT, R19.reuse, 0x40, PT ;  /* 0x000000401300880c */ /* 0x040fe80003f24270 */
[----:B------:R-:W-:Y:S02]  /*8370*/  @!P0 SEL R2, R2, 0x40, !P1 ;  /* 0x0000004002028807 */ /* 0x000fe40004800000 */
        /* <DEDUP_REMOVED lines=10> */
[----:B------:R-:W-:Y:S03]  /*8420*/  ISETP.GT.AND P1, PT, R19, 0x40, !P0 ;  /* 0x000000401300780c */ /* 0x000fe60004724270 */
        /* <DEDUP_REMOVED lines=73> */
.L_x_7960:
[----:B------:R-:W-:Y:S05]  /*88c0*/  BSYNC.RECONVERGENT B1 ;  /* 0x0000000000017941 */ /* 0x000fea0003800200 */
.L_x_7959:
        /* <DEDUP_REMOVED lines=101> */
.L_x_7966:
[----:B------:R-:W-:Y:S05]  /*8f20*/  BSYNC.RECONVERGENT B0 ;  /* 0x0000000000007941 */ /* 0x000fea0003800200 */
.L_x_7965:
        /* <DEDUP_REMOVED lines=92> */
.L_x_7964:
[----:B------:R-:W-:Y:S05]  /*94f0*/  BSYNC.RECONVERGENT B1 ;  /* 0x0000000000017941 */ /* 0x000fea0003800200 */
.L_x_7963:
        /* <DEDUP_REMOVED lines=100> */
.L_x_7970:
[----:B------:R-:W-:Y:S05]  /*9b40*/  BSYNC.RECONVERGENT B0 ;  /* 0x0000000000007941 */ /* 0x000fea0003800200 */
.L_x_7969:
        /* <DEDUP_REMOVED lines=92> */
.L_x_7968:
[----:B------:R-:W-:Y:S05]  /*a110*/  BSYNC.RECONVERGENT B1 ;  /* 0x0000000000017941 */ /* 0x000fea0003800200 */
.L_x_7967:
        /* <DEDUP_REMOVED lines=8> */
[----:B------:R-:W-:Y:S01]  /*a1a0*/  MOV R117, R66 ;  /* 0x0000004200757202 */ /* 0x000fe20000000f00 */
        /* <DEDUP_REMOVED lines=94> */
.L_x_7974:
[----:B------:R-:W-:Y:S05]  /*a790*/  BSYNC.RECONVERGENT B0 ;  /* 0x0000000000007941 */ /* 0x000fea0003800200 */
.L_x_7973:
[----:B------:R-:W-:Y:S11]  /*a7a0*/  ISETP.GE.AND P0, PT, R12, R111, PT ;  /* 0x0000006f0c00720c */ /* 0x000ff60003f06270 */
[----:B------:R-:W-:Y:S02]  /*a7b0*/  @!UPT UIADD3 URZ, UPT, UPT, URZ, URZ, URZ ;  /* 0x000000fffffff290 */ /* 0x000fe4000fffe0ff */
[----:B------:R-:W-:Y:S05]  /*a7c0*/  @P0 BRA `(.L_x_7972) ;  /* 0x0000000400640947 */ /* 0x000fea0003800000 */
[----:B------:R-:W-:Y:S01]  /*a7d0*/  ISETP.GE.AND P0, PT, R12, R13, PT ;  /* 0x0000000d0c00720c */ /* 0x000fe20003f06270 */
[----:B--2-4-:R-:W2:Y:S11]  /*a7e0*/  LD.E.128 R40, desc[UR6][R22.64+0x80] ;  /* 0x0000800616287980 */ /* 0x014eb6000c101d00 */
        /* <DEDUP_REMOVED lines=87> */
.L_x_7972:
[----:B------:R-:W-:Y:S05]  /*ad60*/  BSYNC.RECONVERGENT B1 ;  /* 0x0000000000017941 */ /* 0x000fea0003800200 */
.L_x_7971:
        /* <DEDUP_REMOVED lines=98> */
.L_x_7978:
[----:B------:R-:W-:Y:S05]  /*b390*/  BSYNC.RECONVERGENT B0 ;  /* 0x0000000000007941 */ /* 0x000fea0003800200 */
.L_x_7977:
        /* <DEDUP_REMOVED lines=92> */
.L_x_7976:
[----:B------:R-:W-:Y:S05]  /*b960*/  BSYNC.RECONVERGENT B1 ;  /* 0x0000000000017941 */ /* 0x000fea0003800200 */
.L_x_7975:
        /* <DEDUP_REMOVED lines=17> */
[C---:B------:R-:W-:Y:S04]  /*ba80*/  @!P0 ISETP.GT.AND P1, PT, R19.reuse, RZ, PT ;  /* 0x000000ff1300820c */ /* 0x040fe80003f24270 */
        /* <DEDUP_REMOVED lines=85> */
.L_x_7982:
[----:B------:R-:W-:Y:S05]  /*bfe0*/  BSYNC.RECONVERGENT B0 ;  /* 0x0000000000007941 */ /* 0x000fea0003800200 */
.L_x_7981:
[----:B------:R-:W-:Y:S11]  /*bff0*/  ISETP.GE.AND P0, PT, R12, R111, PT ;  /* 0x0000006f0c00720c */ /* 0x000ff60003f06270 */
[----:B------:R-:W-:Y:S02]  /*c000*/  @!UPT UIADD3 URZ, UPT, UPT, URZ, URZ, URZ ;  /* 0x000000fffffff290 */ /* 0x000fe4000fffe0ff */
[----:B------:R-:W-:Y:S05]  /*c010*/  @P0 BRA `(.L_x_7980) ;  /* 0x0000000400640947 */ /* 0x000fea0003800000 */
[----:B------:R-:W-:Y:S01]  /*c020*/  ISETP.GE.AND P0, PT, R12, R13, PT ;  /* 0x0000000d0c00720c */ /* 0x000fe20003f06270 */
[----:B--2-4-:R-:W2:Y:S11]  /*c030*/  LD.E.128 R40, desc[UR6][R22.64+0x80] ;  /* 0x0000800616287980 */ /* 0x014eb6000c101d00 */
[----:B------:R-:W-:Y:S01]  /*c040*/  @!UPT UIADD3 URZ, UPT, UPT, URZ, URZ, URZ ;  /* 0x000000fffffff290 */ /* 0x000fe2000fffe0ff */
[C---:B------:R-:W-:Y:S04]  /*c050*/  @!P0 ISETP.GT.AND P1, PT, R19.reuse, 0x40, PT ;  /* 0x000000401300880c */ /* 0x040fe80003f24270 */
        /* <DEDUP_REMOVED lines=85> */
.L_x_7980:
[----:B------:R-:W-:Y:S05]  /*c5b0*/  BSYNC.RECONVERGENT B1 ;  /* 0x0000000000017941 */ /* 0x000fea0003800200 */
.L_x_7979:
        /* <DEDUP_REMOVED lines=9> */
[----:B------:R-:W-:Y:S01]  /*c650*/  IMAD.WIDE.U32 R22, R106, 0xc0, R8 ;  /* 0x000000c06a167825 */ /* 0x000fe200078e0008 */
[----:B------:R-:W-:Y:S03]  /*c660*/  ISETP.GE.AND P3, PT, R12, R111, PT ;  /* 0x0000006f0c00720c */ /* 0x000fe60003f66270 */
        /* <DEDUP_REMOVED lines=93> */
.L_x_7986:
[----:B------:R-:W-:Y:S05]  /*cc40*/  BSYNC.RECONVERGENT B0 ;  /* 0x0000000000007941 */ /* 0x000fea0003800200 */
.L_x_7985:
        /* <DEDUP_REMOVED lines=90> */
.L_x_7984:
[----:B------:R-:W-:Y:S05]  /*d1f0*/  BSYNC.RECONVERGENT B1 ;  /* 0x0000000000017941 */ /* 0x000fea0003800200 */
.L_x_7983:
        /* <DEDUP_REMOVED lines=104> */
.L_x_7990:
[----:B------:R-:W-:Y:S05]  /*d880*/  BSYNC.RECONVERGENT B0 ;  /* 0x0000000000007941 */ /* 0x000fea0003800200 */
.L_x_7989:
[----:B------:R-:W-:Y:S05]  /*d890*/  @P2 BRA `(.L_x_7988) ;  /* 0x0000000400642947 */ /* 0x000fea0003800000 */
[----:B------:R-:W-:Y:S01]  /*d8a0*/  ISETP.GE.AND P0, PT, R12, R13, PT ;  /* 0x0000000d0c00720c */ /* 0x000fe20003f06270 */
[----:B------:R-:W3:Y:S11]  /*d8b0*/  LD.E.128 R36, desc[UR6][R22.64+0x80] ;  /* 0x0000800616247980 */ /* 0x000ef6000c101d00 */
[----:B------:R-:W-:Y:S01]  /*d8c0*/  @!UPT UIADD3 URZ, UPT, UPT, URZ, URZ, URZ ;  /* 0x000000fffffff290 */ /* 0x000fe2000fffe0ff */
[C---:B------:R-:W-:Y:S04]  /*d8d0*/  @!P0 ISETP.GT.AND P1, PT, R19.reuse, 0x40, PT ;  /* 0x000000401300880c */ /* 0x040fe80003f24270 */
        /* <DEDUP_REMOVED lines=85> */
.L_x_7988:
[----:B------:R-:W-:Y:S05]  /*de30*/  BSYNC.RECONVERGENT B1 ;  /* 0x0000000000017941 */ /* 0x000fea0003800200 */
.L_x_7987:
        /* <DEDUP_REMOVED lines=10> */
.L_x_7925:
[----:B------:R-:W-:Y:S05]  /*dee0*/  BSYNC.RECONVERGENT B2 ;  /* 0x0000000000027941 */ /* 0x000fea0003800200 */
.L_x_7909:
        /* <DEDUP_REMOVED lines=101> */
.L_x_7992:
[----:B------:R-:W-:Y:S05]  /*e540*/  BSYNC.RECONVERGENT B0 ;  /* 0x0000000000007941 */ /* 0x000fea0003800200 */
.L_x_7991:
[----:B------:R-:W-:Y:S11]  /*e550*/  ISETP.GT.AND P0, PT, R61, R54, PT ;  /* 0x000000363d00720c */ /* 0x000ff60003f04270 */
[----:B------:R-:W-:Y:S02]  /*e560*/  @!UPT UIADD3 URZ, UPT, UPT, URZ, URZ, URZ ;  /* 0x000000fffffff290 */ /* 0x000fe4000fffe0ff */
[----:B------:R-:W-:Y:S05]  /*e570*/  @P0 BRA `(.L_x_7993) ;  /* 0xffffff4400d80947 */ /* 0x000fea000383ffff */
.L_x_7892:
        /* <DEDUP_REMOVED lines=34> */
.L_x_7997:
[----:B------:R-:W-:Y:S05]  /*e7a0*/  BSYNC.RECONVERGENT B0 ;  /* 0x0000000000007941 */ /* 0x000fea0003800200 */
.L_x_7996:
        /* <DEDUP_REMOVED lines=14> */
.L_x_7999:
[----:B------:R-:W-:Y:S05]  /*e890*/  BSYNC.RECONVERGENT B0 ;  /* 0x0000000000007941 */ /* 0x000fea0003800200 */
.L_x_7998:
        /* <DEDUP_REMOVED lines=16> */
.L_x_8001:
[----:B------:R-:W-:Y:S05]  /*e9a0*/  BSYNC.RECONVERGENT B0 ;  /* 0x0000000000007941 */ /* 0x000fea0003800200 */
.L_x_8000:
        /* <DEDUP_REMOVED lines=16> */
.L_x_7995:
        /* <DEDUP_REMOVED lines=90> */
.L_x_8009:
[----:B------:R-:W-:Y:S05]  /*f050*/  BSYNC.RECONVERGENT B0 ;  /* 0x0000000000007941 */ /* 0x000fea0003800200 */
.L_x_8008:
[----:B-----5:R-:W-:Y:S01]  /*f060*/  IMAD.MOV.U32 R6, RZ, RZ, R10 ;  /* 0x000000ffff067224 */ /* 0x020fe200078e000a */
[----:B------:R-:W-:Y:S01]  /*f070*/  MOV R4, R8 ;  /* 0x0000000800047202 */ /* 0x000fe20000000f00 */
[----:B------:R-:W-:Y:S01]  /*f080*/  IMAD.MOV.U32 R7, RZ, RZ, R11 ;  /* 0x000000ffff077224 */ /* 0x000fe200078e000b */
[----:B------:R-:W-:Y:S02]  /*f090*/  MOV R5, R9 ;  /* 0x0000000900057202 */ /* 0x000fe40000000f00 */
.L_x_8007:
[----:B------:R-:W-:Y:S05]  /*f0a0*/  BSYNC.RECONVERGENT B1 ;  /* 0x0000000000017941 */ /* 0x000fea0003800200 */
.L_x_8006:
        /* <DEDUP_REMOVED lines=12> */
[----:B-----5:R-:W-:Y:S02]  /*f170*/  MOV R27, R9 ;  /* 0x00000009001b7202 */ /* 0x020fe40000000f00 */
[----:B------:R-:W-:Y:S02]  /*f180*/  MOV R9, R11 ;  /* 0x0000000b00097202 */ /* 0x000fe40000000f00 */
[----:B------:R-:W-:Y:S01]  /*f190*/  MOV R23, R10 ;  /* 0x0000000a00177202 */ /* 0x000fe20000000f00 */
[----:B------:R-:W-:-:S02]  /*f1a0*/  HADD2.F32 R26, -RZ, R27.H0_H0 ;  /* 0x2000001bff1a7230 */ /* 0x000fc40000004100 */
[----:B------:R-:W-:Y:S02]  /*f1b0*/  HADD2.F32 R22, -RZ, R9.H1_H1 ;  /* 0x30000009ff167230 */ /* 0x000fe40000004100 */
[----:B------:R-:W-:Y:S02]  /*f1c0*/  HADD2.F32 R27, -RZ, R27.H1_H1 ;  /* 0x3000001bff1b7230 */ /* 0x000fe40000004100 */
[----:B---3--:R-:W-:Y:S02]  /*f1d0*/  HADD2.F32 R29, -RZ, R9.H0_H0 ;  /* 0x20000009ff1d7230 */ /* 0x008fe40000004100 */
[----:B--2---:R-:W-:Y:S02]  /*f1e0*/  HADD2.F32 R10, -RZ, R5.H1_H1 ;  /* 0x30000005ff0a7230 */ /* 0x004fe40000004100 */
[----:B------:R-:W-:Y:S02]  /*f1f0*/  HADD2.F32 R11, -RZ, R4.H1_H1 ;  /* 0x30000004ff0b7230 */ /* 0x000fe40000004100 */
[----:B----4-:R-:W-:-:S02]  /*f200*/  HADD2.F32 R18, -RZ, R7.H1_H1 ;  /* 0x30000007ff127230 */ /* 0x010fc40000004100 */
        /* <DEDUP_REMOVED lines=32> */
.L_x_8011:
[----:B------:R-:W-:Y:S05]  /*f410*/  BSYNC.RECONVERGENT B0 ;  /* 0x0000000000007941 */ /* 0x000fea0003800200 */
.L_x_8010:
[----:B-----5:R3:W-:Y:S02]  /*f420*/  STS.128 [R51+0x2000], R8 ;  /* 0x0020000833007388 */ /* 0x0207e40000000c00 */
.L_x_8005:
[----:B------:R-:W-:Y:S05]  /*f430*/  BSYNC.RECONVERGENT B2 ;  /* 0x0000000000027941 */ /* 0x000fea0003800200 */
.L_x_8004:
        /* <DEDUP_REMOVED lines=66> */
.L_x_8017:
[----:B------:R-:W-:Y:S05]  /*f860*/  BSYNC.RECONVERGENT B0 ;  /* 0x0000000000007941 */ /* 0x000fea0003800200 */
.L_x_8016:
[----:B-----5:R1:W-:Y:S02]  /*f870*/  STS.128 [R51+0x800], R8 ;  /* 0x0008000833007388 */ /* 0x0203e40000000c00 */
.L_x_8015:
[----:B------:R-:W-:Y:S05]  /*f880*/  BSYNC.RECONVERGENT B1 ;  /* 0x0000000000017941 */ /* 0x000fea0003800200 */
.L_x_8014:
        /* <DEDUP_REMOVED lines=59> */
.L_x_8019:
[----:B------:R-:W-:Y:S05]  /*fc40*/  BSYNC.RECONVERGENT B0 ;  /* 0x0000000000007941 */ /* 0x000fea0003800200 */
.L_x_8018:
[----:B-----5:R3:W-:Y:S02]  /*fc50*/  STS.128 [R51+0x2800], R8 ;  /* 0x0028000833007388 */ /* 0x0207e40000000c00 */
.L_x_8013:
[----:B------:R-:W-:Y:S05]  /*fc60*/  BSYNC.RECONVERGENT B2 ;  /* 0x0000000000027941 */ /* 0x000fea0003800200 */
.L_x_8012:
        /* <DEDUP_REMOVED lines=67> */
.L_x_8025:
[----:B------:R-:W-:Y:S05]  /*100a0*/  BSYNC.RECONVERGENT B0 ;  /* 0x0000000000007941 */ /* 0x000fea0003800200 */
.L_x_8024:
[----:B-----5:R3:W-:Y:S02]  /*100b0*/  STS.128 [R51+0x1000], R8 ;  /* 0x0010000833007388 */ /* 0x0207e40000000c00 */
.L_x_8023:
[----:B------:R-:W-:Y:S05]  /*100c0*/  BSYNC.RECONVERGENT B1 ;  /* 0x0000000000017941 */ /* 0x000fea0003800200 */
.L_x_8022:
        /* <DEDUP_REMOVED lines=59> */
.L_x_8027:
[----:B------:R-:W-:Y:S05]  /*10480*/  BSYNC.RECONVERGENT B0 ;  /* 0x0000000000007941 */ /* 0x000fea0003800200 */
.L_x_8026:
[----:B-----5:R3:W-:Y:S02]  /*10490*/  STS.128 [R51+0x3000], R8 ;  /* 0x0030000833007388 */ /* 0x0207e40000000c00 */
.L_x_8021:
[----:B------:R-:W-:Y:S05]  /*104a0*/  BSYNC.RECONVERGENT B2 ;  /* 0x0000000000027941 */ /* 0x000fea0003800200 */
.L_x_8020:
        /* <DEDUP_REMOVED lines=32> */
[----:B-1----:R-:W-:Y:S02]  /*106b0*/  HADD2.F32 R19, -RZ, R9.H1_H1 ;  /* 0x30000009ff137230 */ /* 0x002fe40000004100 */
        /* <DEDUP_REMOVED lines=35> */
.L_x_8031:
[----:B------:R-:W-:Y:S05]  /*108f0*/  BSYNC.RECONVERGENT B0 ;  /* 0x0000000000007941 */ /* 0x000fea0003800200 */
.L_x_8030:
[----:B-----5:R1:W-:Y:S02]  /*10900*/  STS.128 [R51+0x1800], R8 ;  /* 0x0018000833007388 */ /* 0x0203e40000000c00 */
.L_x_8029:
[----:B------:R-:W-:Y:S05]  /*10910*/  BSYNC.RECONVERGENT B1 ;  /* 0x0000000000017941 */ /* 0x000fea0003800200 */
.L_x_8028:
        /* <DEDUP_REMOVED lines=12> */
[----:B--2---:R-:W-:Y:S02]  /*109e0*/  IADD3 R4, P1, PT, R20, R0, RZ ;  /* 0x0000000014047210 */ /* 0x004fe40007f3e0ff */
[----:B------:R-:W-:-:S02]  /*109f0*/  IADD3.X R3, PT, PT, R25, R16, RZ, P0, !PT ;  /* 0x0000001019037210 */ /* 0x000fc400007fe4ff */
[----:B------:R-:W-:-:S04]  /*10a00*/  IADD3.X R5, PT, PT, R21, R16, RZ, P1, !PT ;  /* 0x0000001015057210 */ /* 0x000fc80000ffe4ff */
[----:B------:R-:W2:Y:S04]  /*10a10*/  LD.E.64 R2, desc[UR6][R2.64+0x40] ;  /* 0x0000400602027980 */ /* 0x000ea8000c101b00 */
[----:B------:R-:W3:Y:S01]  /*10a20*/  LD.E.64 R4, desc[UR6][R4.64+0x40] ;  /* 0x0000400604047980 */ /* 0x000ee2000c101b00 */
[----:B-----5:R-:W-:Y:S02]  /*10a30*/  MOV R7, R9 ;  /* 0x0000000900077202 */ /* 0x020fe40000000f00 */
[----:B------:R-:W-:Y:S02]  /*10a40*/  MOV R6, R8 ;  /* 0x0000000800067202 */ /* 0x000fe40000000f00 */
[----:B------:R-:W-:Y:S01]  /*10a50*/  MOV R0, R11 ;  /* 0x0000000b00007202 */ /* 0x000fe20000000f00 */
[--C-:B------:R-:W-:Y:S01]  /*10a60*/  HADD2.F32 R11, -RZ, R7.reuse.H0_H0 ;  /* 0x20000007ff0b7230 */ /* 0x100fe20000004100 */
[----:B------:R-:W-:Y:S01]  /*10a70*/  MOV R9, R10 ;  /* 0x0000000a00097202 */ /* 0x000fe20000000f00 */
[----:B------:R-:W-:-:S02]  /*10a80*/  HADD2.F32 R10, -RZ, R7.H1_H1 ;  /* 0x30000007ff0a7230 */ /* 0x000fc40000004100 */
[--C-:B------:R-:W-:Y:S02]  /*10a90*/  HADD2.F32 R13, -RZ, R6.reuse.H1_H1 ;  /* 0x30000006ff0d7230 */ /* 0x100fe40000004100 */
[----:B------:R-:W-:Y:S02]  /*10aa0*/  HADD2.F32 R16, -RZ, R6.H0_H0 ;  /* 0x20000006ff107230 */ /* 0x000fe40000004100 */
[--C-:B--2---:R-:W-:Y:S02]  /*10ab0*/  HADD2.F32 R7, -RZ, R2.reuse.H1_H1 ;  /* 0x30000002ff077230 */ /* 0x104fe40000004100 */
[----:B------:R-:W-:Y:S02]  /*10ac0*/  HADD2.F32 R2, -RZ, R2.H0_H0 ;  /* 0x20000002ff027230 */ /* 0x000fe40000004100 */
[--C-:B---3--:R-:W-:Y:S02]  /*10ad0*/  HADD2.F32 R8, -RZ, R4.reuse.H1_H1 ;  /* 0x30000004ff087230 */ /* 0x108fe40000004100 */
[----:B------:R-:W-:Y:S01]  /*10ae0*/  FMUL.FTZ R6, R10, R7 ;  /* 0x000000070a067220 */ /* 0x000fe20000410000 */
[----:B------:R-:W-:-:S02]  /*10af0*/  HADD2.F32 R4, -RZ, R4.H0_H0 ;  /* 0x20000004ff047230 */ /* 0x000fc40000004100 */
[----:B------:R-:W-:Y:S01]  /*10b00*/  FMUL.FTZ R17, R13, R2 ;  /* 0x000000020d117220 */ /* 0x000fe20000410000 */
[-C--:B------:R-:W-:Y:S01]  /*10b10*/  FMUL.FTZ R10, R10, R8.reuse ;  /* 0x000000080a0a7220 */ /* 0x080fe20000410000 */
[----:B------:R-:W-:Y:S01]  /*10b20*/  FFMA.FTZ R6, R11, R8, -R6 ;  /* 0x000000080b067223 */ /* 0x000fe20000010806 */
[-C--:B------:R-:W-:Y:S01]  /*10b30*/  FMUL.FTZ R13, R13, R4.reuse ;  /* 0x000000040d0d7220 */ /* 0x080fe20000410000 */
[C---:B------:R-:W-:Y:S01]  /*10b40*/  FFMA.FTZ R17, R16.reuse, R4, -R17 ;  /* 0x0000000410117223 */ /* 0x040fe20000010811 */
[----:B------:R-:W-:Y:S01]  /*10b50*/  FFMA.FTZ R10, R11, R7, R10 ;  /* 0x000000070b0a7223 */ /* 0x000fe2000001000a */
[----:B------:R-:W-:Y:S02]  /*10b60*/  HADD2.F32 R7, -RZ, R9.H1_H1 ;  /* 0x30000009ff077230 */ /* 0x000fe40000004100 */
[----:B------:R-:W-:Y:S01]  /*10b70*/  FFMA.FTZ R13, R16, R2, R13 ;  /* 0x00000002100d7223 */ /* 0x000fe2000001000d */
[----:B------:R-:W-:Y:S02]  /*10b80*/  HADD2.F32 R2, -RZ, R5.H0_H0 ;  /* 0x20000005ff027230 */ /* 0x000fe40000004100 */
[--C-:B------:R-:W-:Y:S01]  /*10b90*/  HADD2.F32 R4, -RZ, R3.reuse.H0_H0 ;  /* 0x20000003ff047230 */ /* 0x100fe20000004100 */
[----:B------:R-:W-:Y:S01]  /*10ba0*/  F2FP.F16.F32.PACK_AB R6, R10, R6 ;  /* 0x000000060a06723e */ /* 0x000fe200000000ff */
[----:B------:R-:W-:-:S02]  /*10bb0*/  HADD2.F32 R3, -RZ, R3.H1_H1 ;  /* 0x30000003ff037230 */ /* 0x000fc40000004100 */
[----:B------:R-:W-:Y:S01]  /*10bc0*/  FMUL.FTZ R16, R7, R2 ;  /* 0x0000000207107220 */ /* 0x000fe20000410000 */
[--C-:B------:R-:W-:Y:S01]  /*10bd0*/  HADD2.F32 R8, -RZ, R0.reuse.H1_H1 ;  /* 0x30000000ff087230 */ /* 0x100fe20000004100 */
[----:B------:R-:W-:Y:S01]  /*10be0*/  F2FP.F16.F32.PACK_AB R13, R13, R17 ;  /* 0x000000110d0d723e */ /* 0x000fe200000000ff */
[----:B------:R-:W-:Y:S02]  /*10bf0*/  HADD2.F32 R5, -RZ, R5.H1_H1 ;  /* 0x30000005ff057230 */ /* 0x000fe40000004100 */
        /* <DEDUP_REMOVED lines=8> */
[----:B------:R-:W-:-:S03]  /*10c80*/  FFMA.FTZ R8, R0, R3, R8 ;  /* 0x0000000300087223 */ /* 0x000fc60000010008 */
[----:B------:R-:W-:Y:S02]  /*10c90*/  F2FP.F16.F32.PACK_AB R16, R16, R9 ;  /* 0x000000091010723e */ /* 0x000fe400000000ff */
[----:B------:R-:W-:Y:S02]  /*10ca0*/  F2FP.F16.F32.PACK_AB R7, R8, R7 ;  /* 0x000000070807723e */ /* 0x000fe400000000ff */
[----:B------:R-:W-:Y:S02]  /*10cb0*/  MOV R8, R13 ;  /* 0x0000000d00087202 */ /* 0x000fe40000000f00 */
[----:B------:R-:W-:Y:S02]  /*10cc0*/  MOV R9, R6 ;  /* 0x0000000600097202 */ /* 0x000fe40000000f00 */
[----:B------:R-:W-:Y:S02]  /*10cd0*/  MOV R10, R16 ;  /* 0x00000010000a7202 */ /* 0x000fe40000000f00 */
[----:B------:R-:W-:-:S02]  /*10ce0*/  MOV R11, R7 ;  /* 0x00000007000b7202 */ /* 0x000fc40000000f00 */
.L_x_8033:
[----:B------:R-:W-:Y:S05]  /*10cf0*/  BSYNC.RECONVERGENT B0 ;  /* 0x0000000000007941 */ /* 0x000fea0003800200 */
.L_x_8032:
[----:B-----5:R1:W-:Y:S01]  /*10d00*/  STS.128 [R51+0x3800], R8 ;  /* 0x0038000833007388 */ /* 0x0203e20000000c00 */
[----:B------:R-:W-:Y:S05]  /*10d10*/  BRA `(.L_x_8002) ;  /* 0x00000030006c7947 */ /* 0x000fea0003800000 */
.L_x_8003:
        /* <DEDUP_REMOVED lines=103> */
.L_x_8039:
[----:B------:R-:W-:Y:S05]  /*11390*/  BSYNC.RECONVERGENT B0 ;  /* 0x0000000000007941 */ /* 0x000fea0003800200 */
.L_x_8038:
[----:B--2--5:R-:W-:Y:S01]  /*113a0*/  IMAD.MOV.U32 R6, RZ, RZ, R34 ;  /* 0x000000ffff067224 */ /* 0x024fe200078e0022 */
[----:B------:R-:W-:Y:S01]  /*113b0*/  MOV R4, R32 ;  /* 0x0000002000047202 */ /* 0x000fe20000000f00 */
[----:B------:R-:W-:Y:S01]  /*113c0*/  IMAD.MOV.U32 R7, RZ, RZ, R35 ;  /* 0x000000ffff077224 */ /* 0x000fe200078e0023 */
[----:B------:R-:W-:Y:S02]  /*113d0*/  MOV R5, R33 ;  /* 0x0000002100057202 */ /* 0x000fe40000000f00 */
.L_x_8037:
[----:B------:R-:W-:Y:S05]  /*113e0*/  BSYNC.RECONVERGENT B1 ;  /* 0x0000000000017941 */ /* 0x000fea0003800200 */
.L_x_8036:
        /* <DEDUP_REMOVED lines=94> */
.L_x_8041:
[----:B------:R-:W-:Y:S05]  /*119d0*/  BSYNC.RECONVERGENT B0 ;  /* 0x0000000000007941 */ /* 0x000fea0003800200 */
.L_x_8040:
[----:B-----5:R3:W-:Y:S02]  /*119e0*/  STS.128 [R51+0x2000], R32 ;  /* 0x0020002033007388 */ /* 0x0207e40000000c00 */
.L_x_8035:
[----:B------:R-:W-:Y:S05]  /*119f0*/  BSYNC.RECONVERGENT B2 ;  /* 0x0000000000027941 */ /* 0x000fea0003800200 */
.L_x_8034:
        /* <DEDUP_REMOVED lines=99> */
.L_x_8047:
[----:B------:R-:W-:Y:S05]  /*12030*/  BSYNC.RECONVERGENT B0 ;  /* 0x0000000000007941 */ /* 0x000fea0003800200 */
.L_x_8046:
[----:B-----5:R1:W-:Y:S02]  /*12040*/  STS.128 [R51+0x800], R32 ;  /* 0x0008002033007388 */ /* 0x0203e40000000c00 */
.L_x_8045:
[----:B------:R-:W-:Y:S05]  /*12050*/  BSYNC.RECONVERGENT B1 ;  /* 0x0000000000017941 */ /* 0x000fea0003800200 */
.L_x_8044:
        /* <DEDUP_REMOVED lines=89> */
.L_x_8049:
[----:B------:R-:W-:Y:S05]  /*125f0*/  BSYNC.RECONVERGENT B0 ;  /* 0x0000000000007941 */ /* 0x000fea0003800200 */
.L_x_8048:
[----:B-----5:R3:W-:Y:S02]  /*12600*/  STS.128 [R51+0x2800], R32 ;  /* 0x0028002033007388 */ /* 0x0207e40000000c00 */
.L_x_8043:
[----:B------:R-:W-:Y:S05]  /*12610*/  BSYNC.RECONVERGENT B2 ;  /* 0x0000000000027941 */ /* 0x000fea0003800200 */
.L_x_8042:
        /* <DEDUP_REMOVED lines=99> */
.L_x_8055:
[----:B------:R-:W-:Y:S05]  /*12c50*/  BSYNC.RECONVERGENT B0 ;  /* 0x0000000000007941 */ /* 0x000fea0003800200 */
.L_x_8054:
[----:B-----5:R3:W-:Y:S02]  /*12c60*/  STS.128 [R51+0x1000], R32 ;  /* 0x0010002033007388 */ /* 0x0207e40000000c00 */
.L_x_8053:
[----:B------:R-:W-:Y:S05]  /*12c70*/  BSYNC.RECONVERGENT B1 ;  /* 0x0000000000017941 */ /* 0x000fea0003800200 */
.L_x_8052:
        /* <DEDUP_REMOVED lines=41> */
[----:B------:R-:W-:Y:S02]  /*12f10*/  HADD2.F32 R42, -RZ, R6.H1_H1 ;  /* 0x30000006ff2a7230 */ /* 0x000fe40000004100 */
        /* <DEDUP_REMOVED lines=50> */
.L_x_8057:
[----:B------:R-:W-:Y:S05]  /*13240*/  BSYNC.RECONVERGENT B0 ;  /* 0x0000000000007941 */ /* 0x000fea0003800200 */
.L_x_8056:
[----:B-----5:R3:W-:Y:S02]  /*13250*/  STS.128 [R51+0x3000], R32 ;  /* 0x0030002033007388 */ /* 0x0207e40000000c00 */
.L_x_8051:
[----:B------:R-:W-:Y:S05]  /*13260*/  BSYNC.RECONVERGENT B2 ;  /* 0x0000000000027941 */ /* 0x000fea0003800200 */
.L_x_8050:
        /* <DEDUP_REMOVED lines=45> */
[--C-:B---3--:R-:W-:Y:S02]  /*13540*/  HADD2.F32 R19, -RZ, R4.reuse.H0_H0 ;  /* 0x20000004ff137230 */ /* 0x108fe40000004100 */
        /* <DEDUP_REMOVED lines=55> */
.L_x_8061:
[----:B------:R-:W-:Y:S05]  /*138c0*/  BSYNC.RECONVERGENT B0 ;  /* 0x0000000000007941 */ /* 0x000fea0003800200 */
.L_x_8060:
[----:B-----5:R3:W-:Y:S02]  /*138d0*/  STS.128 [R51+0x1800], R32 ;  /* 0x0018002033007388 */ /* 0x0207e40000000c00 */
.L_x_8059:
[----:B------:R-:W-:Y:S05]  /*138e0*/  BSYNC.RECONVERGENT B1 ;  /* 0x0000000000017941 */ /* 0x000fea0003800200 */
.L_x_8058:
        /* <DEDUP_REMOVED lines=8> */
[--C-:B------:R-:W-:Y:S02]  /*13970*/  SHF.R.S32.HI R2, RZ, 0x1f, R28.reuse ;  /* 0x0000001fff027819 */ /* 0x100fe4000001141c */
[----:B--2---:R-:W-:Y:S02]  /*13980*/  SEL R4, R23, RZ, !P0 ;  /* 0x000000ff17047207 */ /* 0x004fe40004000000 */
        /* <DEDUP_REMOVED lines=44> */
[----:B------:R-:W-:Y:S02]  /*13c50*/  HADD2.F32 R5, -RZ, R0.H0_H0 ;  /* 0x20000000ff057230 */ /* 0x000fe40000004100 */
[----:B------:R-:W-:Y:S01]  /*13c60*/  FMUL.FTZ R18, R18, R6 ;  /* 0x0000000612127220 */ /* 0x000fe20000410000 */
[----:B------:R-:W-:Y:S02]  /*13c70*/  HADD2.F32 R6, -RZ, R3.H1_H1 ;  /* 0x30000003ff067230 */ /* 0x000fe40000004100 */
[----:B------:R-:W-:Y:S01]  /*13c80*/  FMUL.FTZ R24, R24, R7 ;  /* 0x0000000718187220 */ /* 0x000fe20000410000 */
[----:B----4-:R-:W-:Y:S02]  /*13c90*/  HADD2.F32 R3, -RZ, R8.H0_H0 ;  /* 0x20000008ff037230 */ /* 0x010fe40000004100 */
[----:B------:R-:W-:Y:S01]  /*13ca0*/  @P0 FADD.FTZ R26, -R26, -RZ ;  /* 0x800000ff1a1a0221 */ /* 0x000fe20000010100 */
[----:B------:R-:W-:-:S02]  /*13cb0*/  HADD2.F32 R7, -RZ, R9.H0_H0 ;  /* 0x20000009ff077230 */ /* 0x000fc40000004100 */
[----:B------:R-:W-:Y:S01]  /*13cc0*/  FMUL.FTZ R21, R21, R25 ;  /* 0x0000001915157220 */ /* 0x000fe20000410000 */
[----:B------:R-:W-:Y:S01]  /*13cd0*/  @P0 FADD.FTZ R27, -R27, -RZ ;  /* 0x800000ff1b1b0221 */ /* 0x000fe20000010100 */
[----:B------:R-:W-:Y:S02]  /*13ce0*/  HADD2.F32 R19, -RZ, R9.H1_H1 ;  /* 0x30000009ff137230 */ /* 0x000fe40000004100 */
[----:B------:R-:W-:Y:S01]  /*13cf0*/  FFMA.FTZ R3, R4, R3, R13 ;  /* 0x0000000304037223 */ /* 0x000fe2000001000d */
[--C-:B------:R-:W-:Y:S02]  /*13d00*/  HADD2.F32 R9, -RZ, R10.reuse.H0_H0 ;  /* 0x2000000aff097230 */ /* 0x100fe40000004100 */
[----:B------:R-:W-:Y:S01]  /*13d10*/  FFMA.FTZ R5, R5, R7, R16 ;  /* 0x0000000705057223 */ /* 0x000fe20000010010 */
[----:B------:R-:W-:Y:S02]  /*13d20*/  HADD2.F32 R25, -RZ, R10.H1_H1 ;  /* 0x3000000aff197230 */ /* 0x000fe40000004100 */
[----:B------:R-:W-:Y:S01]  /*13d30*/  FMUL.FTZ R22, R22, R26 ;  /* 0x0000001a16167220 */ /* 0x000fe20000410000 */
[----:B------:R-:W-:-:S02]  /*13d40*/  HADD2.F32 R4, -RZ, R0.H1_H1 ;  /* 0x30000000ff047230 */ /* 0x000fc40000004100 */
[----:B------:R-:W-:Y:S01]  /*13d50*/  FMUL.FTZ R23, R23, R27 ;  /* 0x0000001b17177220 */ /* 0x000fe20000410000 */
        /* <DEDUP_REMOVED lines=21> */
.L_x_8063:
[----:B------:R-:W-:Y:S05]  /*13eb0*/  BSYNC.RECONVERGENT B0 ;  /* 0x0000000000007941 */ /* 0x000fea0003800200 */
.L_x_8062:
[----:B-----5:R3:W-:Y:S02]  /*13ec0*/  STS.128 [R51+0x3800], R32 ;  /* 0x0038002033007388 */ /* 0x0207e40000000c00 */
.L_x_8002:
[----:B------:R-:W-:Y:S05]  /*13ed0*/  BSYNC.RECONVERGENT B3 ;  /* 0x0000000000037941 */ /* 0x000fea0003800200 */
.L_x_7994:
[----:B------:R-:W-:Y:S01]  /*13ee0*/  IMAD.IADD R55, R48, 0x1, -R55 ;  /* 0x0000000130377824 */ /* 0x000fe200078e0a37 */
[----:B------:R-:W-:Y:S01]  /*13ef0*/  BSSY.RECONVERGENT B0, `(.L_x_8064) ;  /* 0x0000019000007945 */ /* 0x000fe20003800200 */
[C---:B-123--:R-:W-:Y:S02]  /*13f00*/  VIADD R4, R102.reuse, 0x40 ;  /* 0x0000004066047836 */ /* 0x04efe40000000000 */
        /* <DEDUP_REMOVED lines=23> */
.L_x_8065:
[----:B------:R-:W-:Y:S05]  /*14080*/  BSYNC.RECONVERGENT B0 ;  /* 0x0000000000007941 */ /* 0x000fea0003800200 */
.L_x_8064:
        /* <DEDUP_REMOVED lines=18> */
.L_x_8067:
[----:B------:R-:W-:Y:S05]  /*141b0*/  BSYNC.RECONVERGENT B0 ;  /* 0x0000000000007941 */ /* 0x000fea0003800200 */
.L_x_8066:
        /* <DEDUP_REMOVED lines=16> */
.L_x_8069:
[----:B------:R-:W-:Y:S05]  /*142c0*/  BSYNC.RECONVERGENT B0 ;  /* 0x0000000000007941 */ /* 0x000fea0003800200 */
.L_x_8068:
        /* <DEDUP_REMOVED lines=18> */
.L_x_8071:
[----:B------:R-:W-:Y:S05]  /*143f0*/  BSYNC.RECONVERGENT B0 ;  /* 0x0000000000007941 */ /* 0x000fea0003800200 */
.L_x_8070:
[----:B------:R-:W-:Y:S01]  /*14400*/  BSSY.RECONVERGENT B0, `(.L_x_8072) ;  /* 0x0000014000007945 */ /* 0x000fe20003800200 */
[----:B------:R-:W-:-:S03]  /*14410*/  ISETP.GE.AND P1, PT, R102, R55, PT ;  /* 0x000000376600720c */ /* 0x000fc60003f26270 */
[----:B------:R-:W-:Y:S10]  /*14420*/  @P3 BRA `(.L_x_8073) ;  /* 0x0000000000443947 */ /* 0x000ff40003800000 */
[----:B--23--:R-:W-:Y:S01]  /*14430*/  MOV R8, R6 ;  /* 0x0000000600087202 */ /* 0x00cfe20000000f00 */
[----:B-----5:R-:W-:Y:S01]  /*14440*/  IMAD R3, R217, 0x60, RZ ;  /* 0x00000060d9037824 */ /* 0x020fe200078e02ff */
        /* <DEDUP_REMOVED lines=15> */
.L_x_8073:
[----:B------:R-:W-:Y:S05]  /*14540*/  BSYNC.RECONVERGENT B0 ;  /* 0x0000000000007941 */ /* 0x000fea0003800200 */
.L_x_8072:
        /* <DEDUP_REMOVED lines=16> */
.L_x_8075:
[----:B------:R-:W-:Y:S05]  /*14650*/  BSYNC.RECONVERGENT B0 ;  /* 0x0000000000007941 */ /* 0x000fea0003800200 */
.L_x_8074:
[----:B------:R-:W-:Y:S04]  /*14660*/  BSSY.RECONVERGENT B0, `(.L_x_8076) ;  /* 0x0000013000007945 */ /* 0x000fe80003800200 */
[----:B------:R-:W-:Y:S05]  /*14670*/  @P0 BRA `(.L_x_8077) ;  /* 0x0000000000440947 */ /* 0x000fea0003800000 */
        /* <DEDUP_REMOVED lines=17> */
.L_x_8077:
[----:B------:R-:W-:Y:S05]  /*14790*/  BSYNC.RECONVERGENT B0 ;  /* 0x0000000000007941 */ /* 0x000fea0003800200 */
.L_x_8076:
[----:B------:R-:W-:Y:S04]  /*147a0*/  BSSY.RECONVERGENT B0, `(.L_x_8078) ;  /* 0x0000011000007945 */ /* 0x000fe80003800200 */
[----:B------:R-:W-:Y:S05]  /*147b0*/  @P1 BRA `(.L_x_8079) ;  /* 0x00000000003c1947 */ /* 0x000fea0003800000 */
[-C--:B------:R-:W-:Y:S01]  /*147c0*/  ISETP.GE.AND P1, PT, R14, R229.reuse, PT ;  /* 0x000000e50e00720c */ /* 0x080fe20003f26270 */
[----:B-----5:R-:W-:Y:S01]  /*147d0*/  IMAD R3, R217, 0xc0, RZ ;  /* 0x000000c0d9037824 */ /* 0x020fe200078e02ff */
        /* <DEDUP_REMOVED lines=13> */
.L_x_8079:
[----:B------:R-:W-:Y:S05]  /*148b0*/  BSYNC.RECONVERGENT B0 ;  /* 0x0000000000007941 */ /* 0x000fea0003800200 */
.L_x_8078:
[----:B------:R-:W2:Y:S04]  /*148c0*/  LD.E.64 R10, desc[UR6][R132.64+0x1c0] ;  /* 0x0001c006840a7980 */ /* 0x000ea8000c101b00 */
[----:B-1----:R-:W4:Y:S01]  /*148d0*/  LD.E.64 R6, desc[UR6][R132.64+0x1b8] ;  /* 0x0001b80684067980 */ /* 0x002f22000c101b00 */
[----:B------:R-:W-:-:S03]  /*148e0*/  MOV R98, R230 ;  /* 0x000000e600627202 */ /* 0x000fc60000000f00 */
[----:B------:R-:W4:Y:S04]  /*148f0*/  LD.E R5, desc[UR6][R132.64+0xd8] ;  /* 0x0000d80684057980 */ /* 0x000f28000c101900 */
[----:B------:R-:W0:Y:S04]  /*14900*/  LDGDEPBAR ;  /* 0x00000000000079af */ /* 0x000e280000000000 */
[----:B------:R1:W5:Y:S01]  /*14910*/  LD.E R42, desc[UR6][R132.64+0x184] ;  /* 0x00018406842a7980 */ /* 0x000362000c101900 */
[----:B--23--:R-:W-:-:S04]  /*14920*/  IMAD.WIDE.U32 R8, R231, R10, R98 ;  /* 0x0000000ae7087225 */ /* 0x00cfc800078e0062 */
[----:B-----5:R-:W-:Y:S01]  /*14930*/  IMAD R3, R11, R231, RZ ;  /* 0x000000e70b037224 */ /* 0x020fe200078e02ff */
[----:B----4-:R-:W-:-:S04]  /*14940*/  LEA R236, P0, R8, R6, 0x2 ;  /* 0x0000000608ec7211 */ /* 0x010fc800078010ff */
[----:B------:R-:W-:-:S04]  /*14950*/  IADD3 R3, PT, PT, R9, R3, RZ ;  /* 0x0000000309037210 */ /* 0x000fc80007ffe0ff */
[----:B------:R-:W-:Y:S01]  /*14960*/  LEA.HI.X R237, R8, R7, R3, 0x2, P0 ;  /* 0x0000000708ed7211 */ /* 0x000fe200000f1403 */
[----:B------:R-:W2:Y:S01]  /*14970*/  MUFU.RCP R5, R5 ;  /* 0x0000000500057308 */ /* 0x000ea20000001000 */
        /* <DEDUP_REMOVED lines=24> */
.L_x_8081:
[----:B------:R1:W-:Y:S04]  /*14b00*/  STS.128 [R51+0xc000], RZ ;  /* 0x00c000ff33007388 */ /* 0x0003e80000000c00 */
[----:B------:R1:W-:Y:S02]  /*14b10*/  STS.128 [R51+0x10000], RZ ;  /* 0x010000ff33007388 */ /* 0x0003e40000000c00 */
.L_x_8082:
[----:B------:R-:W-:Y:S05]  /*14b20*/  BSYNC.RECONVERGENT B0 ;  /* 0x0000000000007941 */ /* 0x000fea0003800200 */
.L_x_8080:
        /* <DEDUP_REMOVED lines=25> */
.L_x_8084:
[----:B------:R-:W-:Y:S05]  /*14cc0*/  BSYNC.RECONVERGENT B0 ;  /* 0x0000000000007941 */ /* 0x000fea0003800200 */
.L_x_8083:
        /* <DEDUP_REMOVED lines=18> */
.L_x_8086:
[----:B------:R-:W-:Y:S05]  /*14df0*/  BSYNC.RECONVERGENT B0 ;  /* 0x0000000000007941 */ /* 0x000fea0003800200 */
.L_x_8085:
[----:B------:R1:W-:Y:S01]  /*14e00*/  @P0 STS.128 [R51+0xd800], RZ ;  /* 0x00d800ff33000388 */ /* 0x0003e20000000c00 */
[----:B------:R-:W-:Y:S01]  /*14e10*/  BSSY.RECONVERGENT B0, `(.L_x_8087) ;  /* 0x0000012000007945 */ /* 0x000fe20003800200 */
[----:B------:R-:W-:Y:S02]  /*14e20*/  ISETP.GE.AND P3, PT, R102, R55, PT ;  /* 0x000000376600720c */ /* 0x000fe40003f66270 */
        /* <DEDUP_REMOVED lines=16> */
.L_x_8088:
[----:B------:R-:W-:Y:S05]  /*14f30*/  BSYNC.RECONVERGENT B0 ;  /* 0x0000000000007941 */ /* 0x000fea0003800200 */
.L_x_8087:
[----:B------:R1:W-:Y:S01]  /*14f40*/  @P6 STS.128 [R51+0xe000], RZ ;  /* 0x00e000ff33006388 */ /* 0x0003e20000000c00 */
[----:B------:R-:W-:Y:S03]  /*14f50*/  BSSY.RECONVERGENT B0, `(.L_x_8089) ;  /* 0x0000014000007945 */ /* 0x000fe60003800200 */
[----:B------:R1:W-:Y:S01]  /*14f60*/  @P6 STS.128 [R51+0x12000], RZ ;  /* 0x012000ff33006388 */ /* 0x0003e20000000c00 */
[----:B------:R-:W-:Y:S05]  /*14f70*/  @P6 BRA `(.L_x_8090) ;  /* 0x0000000000446947 */ /* 0x000fea0003800000 */
        /* <DEDUP_REMOVED lines=17> */
.L_x_8090:
[----:B------:R-:W-:Y:S05]  /*15090*/  BSYNC.RECONVERGENT B0 ;  /* 0x0000000000007941 */ /* 0x000fea0003800200 */
.L_x_8089:
        /* <DEDUP_REMOVED lines=18> */
.L_x_8092:
[----:B------:R-:W-:Y:S05]  /*151c0*/  BSYNC.RECONVERGENT B0 ;  /* 0x0000000000007941 */ /* 0x000fea0003800200 */
.L_x_8091:
        /* <DEDUP_REMOVED lines=21> */
.L_x_8094:
[----:B------:R-:W-:Y:S05]  /*15320*/  BSYNC.RECONVERGENT B0 ;  /* 0x0000000000007941 */ /* 0x000fea0003800200 */
.L_x_8093:
        /* <DEDUP_REMOVED lines=19> */
.L_x_8096:
[----:B------:R-:W-:Y:S05]  /*15460*/  BSYNC.RECONVERGENT B0 ;  /* 0x0000000000007941 */ /* 0x000fea0003800200 */
.L_x_8095:
[----:B------:R-:W4:Y:S01]  /*15470*/  S2UR UR8, SR_CgaCtaId ;  /* 0x00000000000879c3 */ /* 0x000f220000008800 */
[----:B---3--:R-:W-:Y:S01]  /*15480*/  SHF.R.U32.HI R210, RZ, 0x1, R208 ;  /* 0x00000001ffd27819 */ /* 0x008fe200000116d0 */
[----:B------:R-:W-:Y:S01]  /*15490*/  UMOV UR4, 0x400 ;  /* 0x0000040000047882 */ /* 0x000fe20000000000 */
[C---:B------:R-:W-:Y:S01]  /*154a0*/  SHF.L.U32 R50, R208.reuse, 0x6, RZ ;  /* 0x00000006d0327819 */ /* 0x040fe200000006ff */
[----:B------:R-:W3:Y:S01]  /*154b0*/  LD.E R44, desc[UR6][R132.64+0x18c] ;  /* 0x00018c06842c7980 */ /* 0x000ee2000c101900 */
[C---:B------:R-:W-:Y:S02]  /*154c0*/  SHF.L.U32 R211, R208.reuse, 0x5, RZ ;  /* 0x00000005d0d37819 */ /* 0x040fe400000006ff */
[----:B------:R-:W-:Y:S01]  /*154d0*/  SHF.L.U32 R209, R208, 0x3, RZ ;  /* 0x00000003d0d17819 */ /* 0x000fe200000006ff */
        /* <DEDUP_REMOVED lines=9> */
[----:B----4-:R-:W-:Y:S01]  /*15570*/  ULEA UR8, UR8, UR4, 0x18 ;  /* 0x0000000408087291 */ /* 0x010fe2000f8ec0ff */
[----:B-12---:R-:W-:-:S02]  /*15580*/  LOP3.LUT R51, R50, 0x400, RZ, 0xc0, !PT ;  /* 0x0000040032337812 */ /* 0x006fc400078ec0ff */
        /* <DEDUP_REMOVED lines=24> */
[----:B--2---:R-:W-:Y:S01]  /*15710*/  HMMA.16816.F32 R60, R88, R52, RZ ;  /* 0x00000034583c723c */ /* 0x004fe200000018ff */
[----:B------:R-:W-:-:S02]  /*15720*/  MOV R43, 0x40 ;  /* 0x00000040002b7802 */ /* 0x000fc40000000f00 */
[----:B------:R-:W-:Y:S01]  /*15730*/  LDSM.16.M88.4 R108, [R56+0x7800] ;  /* 0x00780000386c783b */ /* 0x000fe20000000200 */
[----:B------:R-:W-:-:S03]  /*15740*/  LOP3.LUT P0, R135, R208, 0x4, RZ, 0xc0, !PT ;  /* 0x00000004d0877812 */ /* 0x000fc6000780c0ff */
        /* <DEDUP_REMOVED lines=17> */
[----:B------:R-:W2:Y:S01]  /*15860*/  LDSM.16.M88.4 R16, [R56+0x5800] ;  /* 0x005800003810783b */ /* 0x000ea20000000200 */
[----:B------:R-:W-:-:S04]  /*15870*/  SEL R43, R43, 0xffffffc0, !P0 ;  /* 0xffffffc02b2b7807 */ /* 0x000fc80004000000 */
[-C--:B------:R-:W-:Y:S02]  /*15880*/  IADD3 R184, PT, PT, R186, R43.reuse, RZ ;  /* 0x0000002bbab87210 */ /* 0x080fe40007ffe0ff */
[----:B------:R-:W-:Y:S01]  /*15890*/  IADD3 R2, PT, PT, R185, R43, RZ ;  /* 0x0000002bb9027210 */ /* 0x000fe20007ffe0ff */
[C---:B------:R-:W-:Y:S04]  /*158a0*/  HMMA.16816.F32 R68, R116.reuse, R12, R68 ;  /* 0x0000000c7444723c */ /* 0x040fe80000001844 */
[----:B------:R-:W-:Y:S04]  /*158b0*/  LDSM.16.M88.4 R80, [R2+0x4800] ;  /* 0x004800000250783b */ /* 0x000fe80000000200 */
[C---:B------:R-:W-:Y:S01]  /*158c0*/  HMMA.16816.F32 R64, R116.reuse, R14, R64 ;  /* 0x0000000e7440723c */ /* 0x040fe20000001840 */
[----:B------:R-:W4:Y:S04]  /*158d0*/  LDSM.16.M88.4 R12, [R184] ;  /* 0x00000000b80c783b */ /* 0x000f280000000200 */
[----:B------:R-:W4:Y:S03]  /*158e0*/  LDSM.16.M88.4 R84, [R2+0x4000] ;  /* 0x004000000254783b */ /* 0x000f260000000200 */
        /* <DEDUP_REMOVED lines=25> */
[C---:B-1----:R-:W-:Y:S08]  /*15a80*/  HMMA.16816.F32 R36, R12.reuse, R76, R36 ;  /* 0x0000004c0c24723c */ /* 0x042ff00000001824 */
[C---:B------:R-:W-:Y:S01]  /*15a90*/  HMMA.16816.F32 R32, R12.reuse, R78, R32 ;  /* 0x0000004e0c20723c */ /* 0x040fe20000001820 */
[----:B------:R-:W-:Y:S07]  /*15aa0*/  LDSM.16.M88.4 R76, [R207] ;  /* 0x00000000cf4c783b */ /* 0x000fee0000000200 */
[C---:B---3--:R-:W-:Y:S08]  /*15ab0*/  HMMA.16816.F32 R28, R12.reuse, R72, R28 ;  /* 0x000000480c1c723c */ /* 0x048ff0000000181c */
[----:B------:R-:W-:Y:S01]  /*15ac0*/  HMMA.16816.F32 R24, R12, R74, R24 ;  /* 0x0000004a0c18723c */ /* 0x000fe20000001818 */
[----:B------:R-:W1:Y:S07]  /*15ad0*/  LDSM.16.M88.4 R72, [R0+0x4000] ;  /* 0x004000000048783b */ /* 0x000e6e0000000200 */
[C---:B------:R-:W-:Y:S08]  /*15ae0*/  HMMA.16816.F32 R4, R116.reuse, R120, R4 ;  /* 0x000000787404723c */ /* 0x040ff00000001804 */
[----:B------:R-:W-:Y:S08]  /*15af0*/  HMMA.16816.F32 R104, R116, R122, R104 ;  /* 0x0000007a7468723c */ /* 0x000ff00000001868 */
[C---:B--2---:R-:W-:Y:S08]  /*15b00*/  HMMA.16816.F32 R20, R12.reuse, R16, R20 ;  /* 0x000000100c14723c */ /* 0x044ff00000001814 */
        /* <DEDUP_REMOVED lines=8> */
[C---:B------:R-:W-:Y:S08]  /*15b90*/  HMMA.16816.F32 R92, R12.reuse, R108, R92 ;  /* 0x0000006c0c5c723c */ /* 0x040ff0000000185c */
[----:B------:R-:W-:Y:S01]  /*15ba0*/  HMMA.16816.F32 R88, R12, R110, R88 ;  /* 0x0000006e0c58723c */ /* 0x000fe20000001858 */
[----:B------:R-:W4:Y:S04]  /*15bb0*/  LDSM.16.M88.4 R12, [R0+0x6000] ;  /* 0x00600000000c783b */ /* 0x000f280000000200 */
[----:B------:R-:W-:Y:S03]  /*15bc0*/  LDSM.16.M88.4 R108, [R51+UR8+0x8000] ;  /* 0x00800008336c783b */ /* 0x000fe60008000200 */
        /* <DEDUP_REMOVED lines=12> */
[C---:B------:R-:W-:Y:S01]  /*15c90*/  HMMA.16816.F32 R116, R76.reuse, R12, R20 ;  /* 0x0000000c4c74723c */ /* 0x040fe20000001814 */
[----:B------:R-:W4:Y:S07]  /*15ca0*/  LDSM.16.M88.4 R20, [R56+0x8000] ;  /* 0x008000003814783b */ /* 0x000f2e0000000200 */
[C---:B-1----:R-:W-:Y:S08]  /*15cb0*/  HMMA.16816.F32 R4, R76.reuse, R72, R4 ;  /* 0x000000484c04723c */ /* 0x042ff00000001804 */
[----:B------:R-:W-:Y:S01]  /*15cc0*/  HMMA.16816.F32 R104, R76, R74, R104 ;  /* 0x0000004a4c68723c */ /* 0x000fe20000001868 */
[----:B------:R-:W-:Y:S07]  /*15cd0*/  LDSM.16.M88.4 R72, [R184+0x2000] ;  /* 0x00200000b848783b */ /* 0x000fee0000000200 */
[----:B------:R-:W-:Y:S01]  /*15ce0*/  HMMA.16816.F32 R120, R112, R108, R68 ;  /* 0x0000006c7078723c */ /* 0x000fe20000001844 */
[----:B------:R-:W-:Y:S07]  /*15cf0*/  LDSM.16.M88.4 R68, [R2+0x8000] ;  /* 0x008000000244783b */ /* 0x000fee0000000200 */
[C---:B------:R-:W-:Y:S01]  /*15d00*/  HMMA.16816.F32 R8, R76.reuse, R14, R8 ;  /* 0x0000000e4c08723c */ /* 0x040fe20000001808 */
[----:B------:R-:W1:Y:S07]  /*15d10*/  LDSM.16.M88.4 R12, [R51+UR8+0x8800] ;  /* 0x00880008330c783b */ /* 0x000e6e0008000200 */
[C---:B--2---:R-:W-:Y:S08]  /*15d20*/  HMMA.16816.F32 R100, R76.reuse, R16, R100 ;  /* 0x000000104c64723c */ /* 0x044ff00000001864 */
[----:B------:R-:W-:Y:S01]  /*15d30*/  HMMA.16816.F32 R96, R76, R18, R96 ;  /* 0x000000124c60723c */ /* 0x000fe20000001860 */
[----:B------:R-:W2:Y:S07]  /*15d40*/  LDSM.16.M88.4 R16, [R51+UR8+0x9000] ;  /* 0x009000083310783b */ /* 0x000eae0008000200 */
[----:B------:R-:W-:Y:S01]  /*15d50*/  HMMA.16816.F32 R64, R112, R110, R64 ;  /* 0x0000006e7040723c */ /* 0x000fe20000001840 */
[----:B------:R-:W-:Y:S07]  /*15d60*/  LDSM.16.M88.4 R108, [R56+0x8800] ;  /* 0x00880000386c783b */ /* 0x000fee0000000200 */
[C---:B---3--:R-:W-:Y:S08]  /*15d70*/  HMMA.16816.F32 R92, R76.reuse, R80, R92 ;  /* 0x000000504c5c723c */ /* 0x048ff0000000185c */
[----:B------:R-:W-:Y:S01]  /*15d80*/  HMMA.16816.F32 R88, R76, R82, R88 ;  /* 0x000000524c58723c */ /* 0x000fe20000001858 */
[----:B------:R-:W-:Y:S04]  /*15d90*/  LDSM.16.M88.4 R80, [R207+0x2000] ;  /* 0x00200000cf50783b */ /* 0x000fe80000000200 */
[----:B------:R-:W3:Y:S03]  /*15da0*/  LDSM.16.M88.4 R76, [R0+0x8000] ;  /* 0x00800000004c783b */ /* 0x000ee60000000200 */
[C---:B----4-:R-:W-:Y:S08]  /*15db0*/  HMMA.16816.F32 R120, R84.reuse, R20, R120 ;  /* 0x000000145478723c */ /* 0x050ff00000001878 */
[----:B------:R-:W-:Y:S01]  /*15dc0*/  HMMA.16816.F32 R64, R84, R22, R64 ;  /* 0x000000165440723c */ /* 0x000fe20000001840 */
[----:B------:R-:W4:Y:S07]  /*15dd0*/  LDSM.16.M88.4 R20, [R51+UR8+0x9800] ;  /* 0x009800083314783b */ /* 0x000f2e0008000200 */
[----:B-1----:R-:W-:Y:S08]  /*15de0*/  HMMA.16816.F32 R60, R112, R12, R60 ;  /* 0x0000000c703c723c */ /* 0x002ff0000000183c */
[C---:B------:R-:W-:Y:S08]  /*15df0*/  HMMA.16816.F32 R120, R72.reuse, R68, R120 ;  /* 0x000000444878723c */ /* 0x040ff00000001878 */
[----:B------:R-:W-:Y:S08]  /*15e00*/  HMMA.16816.F32 R64, R72, R70, R64 ;  /* 0x000000464840723c */ /* 0x000ff00000001840 */
[C---:B------:R-:W-:Y:S01]  /*15e10*/  HMMA.16816.F32 R52, R112.reuse, R14, R52 ;  /* 0x0000000e7034723c */ /* 0x040fe20000001834 */
[----:B------:R-:W-:Y:S07]  /*15e20*/  LDSM.16.M88.4 R12, [R2+0x8800] ;  /* 0x00880000020c783b */ /* 0x000fee0000000200 */
[C---:B--2---:R-:W-:Y:S08]  /*15e30*/  HMMA.16816.F32 R36, R112.reuse, R16, R36 ;  /* 0x000000107024723c */ /* 0x044ff00000001824 */
[----:B------:R-:W-:Y:S01]  /*15e40*/  HMMA.16816.F32 R32, R112, R18, R32 ;  /* 0x000000127020723c */ /* 0x000fe20000001820 */
[----:B------:R-:W1:Y:S07]  /*15e50*/  LDSM.16.M88.4 R16, [R56+0x9000] ;  /* 0x009000003810783b */ /* 0x000e6e0000000200 */
[C---:B---3--:R-:W-:Y:S08]  /*15e60*/  HMMA.16816.F32 R120, R80.reuse, R76, R120 ;  /* 0x0000004c5078723c */ /* 0x048ff00000001878 */
[----:B------:R-:W-:Y:S08]  /*15e70*/  HMMA.16816.F32 R64, R80, R78, R64 ;  /* 0x0000004e5040723c */ /* 0x000ff00000001840 */
[----:B----4-:R-:W-:Y:S01]  /*15e80*/  HMMA.16816.F32 R76, R112, R20, R28 ;  /* 0x00000014704c723c */ /* 0x010fe2000000181c */
        /* <DEDUP_REMOVED lines=8> */
[----:B------:R-:W1:Y:S07]  /*15f10*/  LDSM.16.M88.4 R12, [R51+UR8+0xa000] ;  /* 0x00a00008330c783b */ /* 0x000e6e0008000200 */
[----:B------:R-:W-:Y:S01]  /*15f20*/  HMMA.16816.F32 R32, R84, R18, R32 ;  /* 0x000000125420723c */ /* 0x000fe20000001820 */
[----:B------:R-:W-:Y:S07]  /*15f30*/  LDSM.16.M88.4 R16, [R2+0x9800] ;  /* 0x009800000210783b */ /* 0x000fee0000000200 */
        /* <DEDUP_REMOVED lines=23> */
[----:B------:R-:W1:Y:S07]  /*160b0*/  LDSM.16.M88.4 R16, [R51+UR8+0xb000] ;  /* 0x00b000083310783b */ /* 0x000e6e0008000200 */
        /* <DEDUP_REMOVED lines=14> */
[----:B------:R-:W3:Y:S07]  /*161a0*/  LDSM.16.M88.4 R4, [R51+UR8+0xb800] ;  /* 0x00b800083304783b */ /* 0x000eee0008000200 */
[----:B------:R4:W1:Y:S02]  /*161b0*/  MUFU.TANH R122, R35 ;  /* 0x00000023007a7308 */ /* 0x0008640000002400 */
[----:B----4-:R-:W-:Y:S01]  /*161c0*/  HMMA.16816.F32 R32, R84, R28, R20 ;  /* 0x0000001c5420723c */ /* 0x010fe20000001814 */
[----:B------:R-:W4:Y:S07]  /*161d0*/  LDSM.16.M88.4 R20, [R0+0xa800] ;  /* 0x00a800000014783b */ /* 0x000f2e0000000200 */
[C---:B------:R-:W-:Y:S08]  /*161e0*/  HMMA.16816.F32 R24, R80.reuse, R62, R24 ;  /* 0x0000003e5018723c */ /* 0x040ff00000001818 */
[----:B------:R-:W-:Y:S08]  /*161f0*/  HMMA.16816.F32 R8, R80, R38, R8 ;  /* 0x000000265008723c */ /* 0x000ff00000001808 */
[C---:B-1----:R-:W-:Y:S08]  /*16200*/  HMMA.16816.F32 R100, R112.reuse, R16, R100 ;  /* 0x000000107064723c */ /* 0x042ff00000001864 */
        /* <DEDUP_REMOVED lines=28> */
[----:B----4-:R-:W4:Y:S01]  /*163d0*/  LDSM.16.M88.4 R8, [R2+0xb800] ;  /* 0x00b800000208783b */ /* 0x010f220000000200 */
[----:B------:R-:W-:Y:S03]  /*163e0*/  HMMA.16816.F32 R104, R72, R14, R104 ;  /* 0x0000000e4868723c */ /* 0x000fe60000001868 */
[----:B------:R-:W4:Y:S05]  /*163f0*/  LDSM.16.M88.4 R12, [R0+0xb000] ;  /* 0x00b00000000c783b */ /* 0x000f2a0000000200 */
[C---:B-1----:R-:W-:Y:S08]  /*16400*/  HMMA.16816.F32 R100, R84.reuse, R16, R100 ;  /* 0x000000105464723c */ /* 0x042ff00000001864 */
[C---:B------:R-:W-:Y:S01]  /*16410*/  HMMA.16816.F32 R96, R84.reuse, R18, R96 ;  /* 0x000000125460723c */ /* 0x040fe20000001860 */
[----:B------:R-:W1:Y:S07]  /*16420*/  LDSM.16.M88.4 R16, [R0+0xb800] ;  /* 0x00b800000010783b */ /* 0x000e6e0000000200 */
[----:B--2---:R-:W-:Y:S08]  /*16430*/  HMMA.16816.F32 R92, R84, R28, R92 ;  /* 0x0000001c545c723c */ /* 0x004ff0000000185c */
[----:B------:R-:W-:Y:S01]  /*16440*/  HMMA.16816.F32 R116, R80, R36, R116 ;  /* 0x000000245074723c */ /* 0x000fe20000001874 */
        /* <DEDUP_REMOVED lines=17> */
[-C--:B------:R-:W-:Y:S01]  /*16560*/  FMUL.FTZ R109, R109, R44.reuse ;  /* 0x0000002c6d6d7220 */ /* 0x080fe20000410000 */
[-C--:B------:R-:W-:Y:S01]  /*16570*/  FMUL.FTZ R110, R110, R44.reuse ;  /* 0x0000002c6e6e7220 */ /* 0x080fe20000410000 */
[-C--:B------:R-:W-:Y:S01]  /*16580*/  FMUL.FTZ R111, R111, R44.reuse ;  /* 0x0000002c6f6f7220 */ /* 0x080fe20000410000 */
[-C--:B------:R-:W-:Y:S01]  /*16590*/  FMUL.FTZ R76, R76, R44.reuse ;  /* 0x0000002c4c4c7220 */ /* 0x080fe20000410000 */
[----:B------:R-:W-:Y:S01]  /*165a0*/  FMUL.FTZ R32, R32, R44 ;  /* 0x0000002c20207220 */ /* 0x000fe20000410000 */
[----:B------:R-:W-:Y:S01]  /*165b0*/  LOP3.LUT R203, R208, 0x38, RZ, 0xc0, !PT ;  /* 0x00000038d0cb7812 */ /* 0x000fe200078ec0ff */
[----:B------:R-:W-:Y:S01]  /*165c0*/  HMMA.16816.F32 R96, R72, R26, R96 ;  /* 0x0000001a4860723c */ /* 0x000fe20000001860 */
[----:B------:R-:W-:Y:S01]  /*165d0*/  LOP3.LUT R202, R210, 0x1f0, RZ, 0xc0, !PT ;  /* 0x000001f0d2ca7812 */ /* 0x000fe200078ec0ff */
[----:B------:R-:W2:Y:S01]  /*165e0*/  MUFU.TANH R57, R57 ;  /* 0x0000003900397308 */ /* 0x000ea20000002400 */
[----:B------:R-:W-:Y:S01]  /*165f0*/  IADD3 R42, PT, PT, R48, -R228, -R42 ;  /* 0x800000e4302a7210 */ /* 0x000fe20007ffe82a */
[----:B------:R-:W-:-:S04]  /*16600*/  DEPBAR.LE SB0, 0x0 ;  /* 0x000080000000791a */ /* 0x000fc80000000000 */
[C---:B----4-:R-:W-:Y:S08]  /*16610*/  HMMA.16816.F32 R92, R72.reuse, R8, R92 ;  /* 0x00000008485c723c */ /* 0x050ff0000000185c */
[----:B------:R-:W-:Y:S08]  /*16620*/  HMMA.16816.F32 R88, R72, R10, R88 ;  /* 0x0000000a4858723c */ /* 0x000ff00000001858 */
[C---:B------:R-:W-:Y:S08]  /*16630*/  HMMA.16816.F32 R104, R80.reuse, R22, R104 ;  /* 0x000000165068723c */ /* 0x040ff00000001868 */
        /* <DEDUP_REMOVED lines=31> */
[----:B------:R-:W-:Y:S01]  /*16830*/  LOP3.LUT R201, R201, 0x7, RZ, 0xc0, !PT ;  /* 0x00000007c9c97812 */ /* 0x000fe200078ec0ff */
[----:B------:R-:W-:Y:S01]  /*16840*/  FMUL.FTZ R90, R90, R44 ;  /* 0x0000002c5a5a7220 */ /* 0x000fe20000410000 */
[----:B------:R-:W-:-:S02]  /*16850*/  ISETP.GT.AND P0, PT, R204, R220, PT ;  /* 0x000000dccc00720c */ /* 0x000fc40003f04270 */
[----:B------:R-:W-:Y:S02]  /*16860*/  LOP3.LUT R203, R41, R8, R203, 0x1e, !PT ;  /* 0x0000000829cb7212 */ /* 0x000fe400078e1ecb */
[----:B------:R-:W-:Y:S01]  /*16870*/  LOP3.LUT R141, R201, R202, RZ, 0xfc, !PT ;  /* 0x000000cac98d7212 */ /* 0x000fe200078efcff */
[----:B------:R-:W1:Y:S01]  /*16880*/  MUFU.TANH R59, R59 ;  /* 0x0000003b003b7308 */ /* 0x000e620000002400 */
[----:B-----5:R-:W-:Y:S02]  /*16890*/  IADD3 R8, PT, PT, R3, R48, -R228 ;  /* 0x0000003003087210 */ /* 0x020fe40007ffe8e4 */
[----:B------:R-:W-:-:S05]  /*168a0*/  LEA R239, R227, R141, 0x6 ;  /* 0x0000008de3ef7211 */ /* 0x000fca00078e30ff */
[----:B------:R-:W3:Y:S01]  /*168b0*/  MUFU.TANH R58, R58 ;  /* 0x0000003a003a7308 */ /* 0x000ee20000002400 */
[----:B------:R-:W-:-:S07]  /*168c0*/  LOP3.LUT R9, R209, 0x1e00, RZ, 0xc0, !PT ;  /* 0x00001e00d1097812 */ /* 0x000fce00078ec0ff */
        /* <DEDUP_REMOVED lines=52> */
[----:B------:R-:W1:Y:S01]  /*16c10*/  MUFU.TANH R81, R81 ;  /* 0x0000005100517308 */ /* 0x000e620000002400 */
[----:B------:R-:W-:Y:S01]  /*16c20*/  LOP3.LUT R203, R203, R9, RZ, 0xfc, !PT ;  /* 0x00000009cbcb7212 */ /* 0x000fe200078efcff */
[----:B------:R-:W-:Y:S01]  /*16c30*/  BSSY.RECONVERGENT B1, `(.L_x_8097) ;  /* 0x00000c6000017945 */ /* 0x000fe20003800200 */
[----:B------:R-:W-:-:S02]  /*16c40*/  VIMNMX R240, PT, PT, RZ, R239, !PT ;  /* 0x000000effff07248 */ /* 0x000fc40007fe0100 */
[C-C-:B------:R-:W-:Y:S02]  /*16c50*/  VIADDMNMX R237, R8.reuse, 0x1, R48.reuse, PT ;  /* 0x0000000108ed7846 */ /* 0x140fe40003800130 */
[----:B------:R-:W-:Y:S02]  /*16c60*/  VIADDMNMX R238, R8, 0x9, R48, PT ;  /* 0x0000000908ee7846 */ /* 0x000fe40003800130 */
[----:B------:R-:W-:Y:S02]  /*16c70*/  SHF.L.U32 R85, R204, 0x7, RZ ;  /* 0x00000007cc557819 */ /* 0x000fe400000006ff */
[----:B------:R-:W-:Y:S02]  /*16c80*/  LOP3.LUT R42, R41, 0x40, RZ, 0xfc, !PT ;  /* 0x00000040292a7812 */ /* 0x000fe400078efcff */
[----:B------:R-:W-:Y:S02]  /*16c90*/  VIADDMNMX R239, R239, 0x8, RZ, !PT ;  /* 0x00000008efef7846 */ /* 0x000fe400078001ff */
[----:B------:R-:W-:Y:S01]  /*16ca0*/  LEA R203, R203, UR8, 0x1 ;  /* 0x00000008cbcb7c11 */ /* 0x000fe2000f8e08ff */
        /* <DEDUP_REMOVED lines=15> */
.L_x_8100:
        /* <DEDUP_REMOVED lines=30> */
[----:B------:R-:W-:-:S04]  /*16f80*/  LOP3.LUT R8, R85, R10, RZ, 0x3c, !PT ;  /* 0x0000000a55087212 */ /* 0x000fc800078e3cff */
[----:B------:R-:W-:Y:S02]  /*16f90*/  ISETP.GE.AND P2, PT, R8, RZ, PT ;  /* 0x000000ff0800720c */ /* 0x000fe40003f46270 */
[----:B------:R-:W-:Y:S02]  /*16fa0*/  @P4 IADD3 R13, PT, PT, R13, 0x1, RZ ;  /* 0x000000010d0d4810 */ /* 0x000fe40007ffe0ff */
[----:B------:R-:W-:Y:S02]  /*16fb0*/  LOP3.LUT R8, RZ, R10, RZ, 0x33, !PT ;  /* 0x0000000aff087212 */ /* 0x000fe400078e33ff */
[----:B------:R-:W-:Y:S01]  /*16fc0*/  MOV R9, R13 ;  /* 0x0000000d00097202 */ /* 0x000fe20000000f00 */
[----:B------:R-:W-:-:S04]  /*16fd0*/  @P5 VIADD R14, R14, 0x1 ;  /* 0x000000010e0e5836 */ /* 0x000fc80000000000 */
        /* <DEDUP_REMOVED lines=24> */
[----:B------:R-:W-:Y:S02]  /*17160*/  LEA.HI.X R221, R10, R221, R8, 0x1, P0 ;  /* 0x000000dd0add7211 */ /* 0x000fe400000f0c08 */
.L_x_8101:
[----:B------:R-:W-:Y:S05]  /*17170*/  BSYNC.RECONVERGENT B0 ;  /* 0x0000000000007941 */ /* 0x000fea0003800200 */
.L_x_8099:
[-C--:B------:R-:W-:Y:S01]  /*17180*/  ISETP.GE.AND P1, PT, R41, R229.reuse, PT ;  /* 0x000000e52900720c */ /* 0x080fe20003f26270 */
[----:B------:R-:W-:Y:S01]  /*17190*/  IMAD.SHL.U32 R8, R216, 0x20, RZ ;  /* 0x00000020d8087824 */ /* 0x000fe200078e00ff */
        /* <DEDUP_REMOVED lines=33> */
[----:B----4-:R-:W-:-:S03]  /*173b0*/  IADD3 R18, P2, PT, R12, R8, RZ ;  /* 0x000000080c127210 */ /* 0x010fc60007f5e0ff */
[----:B------:R3:W-:Y:S01]  /*173c0*/  @P0 STS.128 [R203+0x8800], RZ ;  /* 0x008800ffcb000388 */ /* 0x0007e20000000c00 */
[----:B------:R-:W-:-:S03]  /*173d0*/  IADD3.X R19, PT, PT, R13, R9, RZ, P2, !PT ;  /* 0x000000090d137210 */ /* 0x000fc600017fe4ff */
[----:B------:R-:W-:Y:S01]  /*173e0*/  @!PT LDS RZ, [RZ] ;  /* 0x00000000fffff984 */ /* 0x000fe20000000800 */
[----:B------:R-:W-:Y:S01]  /*173f0*/  @!PT LDS RZ, [RZ] ;  /* 0x00000000fffff984 */ /* 0x000fe20000000800 */
[----:B------:R-:W-:Y:S01]  /*17400*/  @!PT LDS RZ, [RZ] ;  /* 0x00000000fffff984 */ /* 0x000fe20000000800 */
[----:B------:R4:W-:Y:S04]  /*17410*/  @!P1 LDGSTS.E.BYPASS.LTC128B.128 [R203+0x5000], desc[UR6][R14.64] ;  /* 0x050000000ecb9fae */ /* 0x0009e8000b981a06 */
[----:B------:R3:W-:Y:S01]  /*17420*/  @P1 STS.128 [R203+0x5000], RZ ;  /* 0x005000ffcb001388 */ /* 0x0007e20000000c00 */
[----:B--2---:R-:W-:Y:S02]  /*17430*/  @!P0 IMAD.MOV.U32 R10, RZ, RZ, R14 ;  /* 0x000000ffff0a8224 */ /* 0x004fe400078e000e */
        /* <DEDUP_REMOVED lines=69> */
.L_x_8098:
[----:B------:R-:W-:Y:S05]  /*17890*/  BSYNC.RECONVERGENT B1 ;  /* 0x0000000000017941 */ /* 0x000fea0003800200 */
.L_x_8097:
[----:B------:R-:W-:Y:S02]  /*178a0*/  IMAD.SHL.U32 R44, R208, 0x2, RZ ;  /* 0x00000002d02c7824 */ /* 0x000fe400078e00ff */
[----:B------:R-:W-:-:S03]  /*178b0*/  IMAD.IADD R141, R46, 0x1, R141 ;  /* 0x000000012e8d7824 */ /* 0x000fc600078e028d */
[----:B------:R-:W-:Y:S01]  /*178c0*/  LOP3.LUT R44, R44, 0x6, RZ, 0xc0, !PT ;  /* 0x000000062c2c7812 */ /* 0x000fe200078ec0ff */
[----:B------:R-:W-:-:S03]  /*178d0*/  VIADD R82, R141, 0x8 ;  /* 0x000000088d527836 */ /* 0x000fc60000000000 */
[----:B------:R-:W-:-:S05]  /*178e0*/  LOP3.LUT R85, R85, R44, RZ, 0xfc, !PT ;  /* 0x0000002c55557212 */ /* 0x000fca00078efcff */
[C---:B------:R-:W-:Y:S02]  /*178f0*/  IMAD.IADD R142, R85.reuse, 0x1, R228 ;  /* 0x00000001558e7824 */ /* 0x040fe400078e02e4 */
[----:B------:R-:W-:Y:S02]  /*17900*/  VIADD R143, R85, 0x1 ;  /* 0x00000001558f7836 */ /* 0x000fe40000000000 */
[C-C-:B------:R-:W-:Y:S01]  /*17910*/  IMAD.IADD R88, R82.reuse, 0x1, -R142.reuse ;  /* 0x0000000152587824 */ /* 0x140fe200078e0a8e */
[--C-:B------:R-:W-:Y:S02]  /*17920*/  IADD3 R18, PT, PT, R82, -0x1, -R142.reuse ;  /* 0xffffffff52127810 */ /* 0x100fe40007ffe88e */
[C-C-:B------:R-:W-:Y:S02]  /*17930*/  IADD3 R144, PT, PT, R141.reuse, -0x1, -R142.reuse ;  /* 0xffffffff8d907810 */ /* 0x140fe40007ffe88e */
[C-C-:B------:R-:W-:Y:S02]  /*17940*/  IADD3 R91, PT, PT, R141.reuse, -0x9, -R142.reuse ;  /* 0xfffffff78d5b7810 */ /* 0x140fe40007ffe88e */
[----:B------:R-:W-:-:S02]  /*17950*/  IADD3 R16, PT, PT, R141, -0x10, -R142 ;  /* 0xfffffff08d107810 */ /* 0x000fc40007ffe88e */
[C-C-:B------:R-:W-:Y:S02]  /*17960*/  IADD3 R19, PT, PT, R141.reuse, -0x11, -R142.reuse ;  /* 0xffffffef8d137810 */ /* 0x140fe40007ffe88e */
[C-C-:B---3--:R-:W-:Y:S02]  /*17970*/  IADD3 R11, PT, PT, R141.reuse, -0x18, -R142.reuse ;  /* 0xffffffe88d0b7810 */ /* 0x148fe40007ffe88e */
        /* <DEDUP_REMOVED lines=22> */
[C-C-:B-1----:R-:W-:Y:S02]  /*17ae0*/  IADD3 R90, PT, PT, R141.reuse, -0x71, -R142.reuse ;  /* 0xffffff8f8d5a7810 */ /* 0x142fe40007ffe88e */
[C-C-:B------:R-:W-:Y:S02]  /*17af0*/  IADD3 R89, PT, PT, R141.reuse, -0x78, -R142.reuse ;  /* 0xffffff888d597810 */ /* 0x140fe40007ffe88e */
[C-C-:B------:R-:W-:Y:S01]  /*17b00*/  IADD3 R84, PT, PT, R141.reuse, -0x79, -R142.reuse ;  /* 0xffffff878d547810 */ /* 0x140fe20007ffe88e */
[--C-:B------:R-:W-:Y:S01]  /*17b10*/  IMAD.IADD R141, R141, 0x1, -R142.reuse ;  /* 0x000000018d8d7824 */ /* 0x100fe200078e0a8e */
        /* <DEDUP_REMOVED lines=28> */
[----:B------:R-:W-:Y:S02]  /*17ce0*/  IABS R18, R18 ;  /* 0x0000001200127213 */ /* 0x000fe40000000000 */
[----:B------:R-:W-:Y:S01]  /*17cf0*/  IADD3 R82, PT, PT, R82, -0x79, -R142 ;  /* 0xffffff8752527810 */ /* 0x000fe20007ffe88e */
[----:B------:R-:W-:Y:S01]  /*17d00*/  VIADD R142, R141, 0xfffffff8 ;  /* 0xfffffff88d8e7836 */ /* 0x000fe20000000000 */
[----:B------:R-:W-:Y:S02]  /*17d10*/  I2FP.F32.S32 R18, R18 ;  /* 0x0000001200127245 */ /* 0x000fe40000201400 */
[----:B------:R-:W-:Y:S02]  /*17d20*/  IABS R144, R144 ;  /* 0x0000009000907213 */ /* 0x000fe40000000000 */
[----:B------:R-:W-:Y:S01]  /*17d30*/  IABS R142, R142 ;  /* 0x0000008e008e7213 */ /* 0x000fe20000000000 */
[----:B------:R-:W-:Y:S01]  /*17d40*/  FFMA.FTZ R120, -R236, R18, R120 ;  /* 0x00000012ec787223 */ /* 0x000fe20000010178 */
[----:B------:R-:W-:-:S02]  /*17d50*/  ISETP.GE.AND P5, PT, R143, R239, PT ;  /* 0x000000ef8f00720c */ /* 0x000fc40003fa6270 */
[----:B------:R-:W-:Y:S02]  /*17d60*/  I2FP.F32.S32 R142, R142 ;  /* 0x0000008e008e7245 */ /* 0x000fe40000201400 */
[----:B------:R-:W-:Y:S02]  /*17d70*/  IABS R47, R47 ;  /* 0x0000002f002f7213 */ /* 0x000fe40000000000 */
[----:B------:R-:W-:Y:S01]  /*17d80*/  I2FP.F32.S32 R144, R144 ;  /* 0x0000009000907245 */ /* 0x000fe20000201400 */
[----:B------:R-:W-:Y:S01]  /*17d90*/  FFMA.FTZ R64, -R236, R142, R64 ;  /* 0x0000008eec407223 */ /* 0x000fe20000010140 */
[----:B------:R-:W-:Y:S01]  /*17da0*/  ISETP.GE.AND P0, PT, R143, R238, PT ;  /* 0x000000ee8f00720c */ /* 0x000fe20003f06270 */
[----:B------:R-:W-:Y:S01]  /*17db0*/  IMAD.MOV.U32 R142, RZ, RZ, R47 ;  /* 0x000000ffff8e7224 */ /* 0x000fe200078e002f */
[----:B------:R-:W-:Y:S01]  /*17dc0*/  FSEL R120, R120, -INF , P5 ;  /* 0xff80000078787808 */ /* 0x000fe20002800000 */
[----:B------:R-:W-:Y:S01]  /*17dd0*/  FFMA.FTZ R59, -R236, R144, R59 ;  /* 0x00000090ec3b7223 */ /* 0x000fe2000001013b */
[----:B------:R-:W-:-:S02]  /*17de0*/  IABS R91, R91 ;  /* 0x0000005b005b7213 */ /* 0x000fc40000000000 */
[----:B------:R-:W-:Y:S02]  /*17df0*/  IABS R141, R141 ;  /* 0x0000008d008d7213 */ /* 0x000fe40000000000 */
[CC--:B------:R-:W-:Y:S02]  /*17e00*/  ISETP.GE.AND P4, PT, R143.reuse, R240.reuse, PT ;  /* 0x000000f08f00720c */ /* 0x0c0fe40003f86270 */
[----:B------:R-:W-:Y:S01]  /*17e10*/  ISETP.GE.AND P3, PT, R143, R237, PT ;  /* 0x000000ed8f00720c */ /* 0x000fe20003f66270 */
[C---:B------:R-:W-:Y:S01]  /*17e20*/  VIADD R143, R85.reuse, 0x8 ;  /* 0x00000008558f7836 */ /* 0x040fe20000000000 */
[----:B------:R-:W-:Y:S02]  /*17e30*/  FSEL R47, R120, -INF , !P0 ;  /* 0xff800000782f7808 */ /* 0x000fe40004000000 */
[----:B------:R-:W-:Y:S02]  /*17e40*/  I2FP.F32.S32 R120, R91 ;  /* 0x0000005b00787245 */ /* 0x000fe40000201400 */
[----:B------:R-:W-:Y:S01]  /*17e50*/  I2FP.F32.S32 R91, R141 ;  /* 0x0000008d005b7245 */ /* 0x000fe20000201400 */
[----:B------:R-:W-:Y:S01]  /*17e60*/  VIADD R141, R85, 0x10 ;  /* 0x00000010558d7836 */ /* 0x000fe20000000000 */
[----:B------:R-:W-:Y:S01]  /*17e70*/  FSEL R144, R59, -INF , P4 ;  /* 0xff8000003b907808 */ /* 0x000fe20002000000 */
[----:B------:R-:W-:Y:S01]  /*17e80*/  VIADD R59, R85, 0x9 ;  /* 0x00000009553b7836 */ /* 0x000fe20000000000 */
[C---:B------:R-:W-:Y:S01]  /*17e90*/  ISETP.GE.AND P6, PT, R143.reuse, R240, PT ;  /* 0x000000f08f00720c */ /* 0x040fe20003fc6270 */
[C---:B------:R-:W-:Y:S01]  /*17ea0*/  FFMA.FTZ R66, -R236.reuse, R91, R66 ;  /* 0x0000005bec427223 */ /* 0x040fe20000010142 */
[----:B------:R-:W-:Y:S01]  /*17eb0*/  ISETP.GE.AND P2, PT, R143, R239, PT ;  /* 0x000000ef8f00720c */ /* 0x000fe20003f46270 */
[----:B------:R-:W-:Y:S01]  /*17ec0*/  FFMA.FTZ R120, -R236, R120, R65 ;  /* 0x00000078ec787223 */ /* 0x000fe20000010141 */
[----:B------:R-:W-:Y:S01]  /*17ed0*/  I2FP.F32.S32 R142, R142 ;  /* 0x0000008e008e7245 */ /* 0x000fe20000201400 */
[----:B------:R-:W-:Y:S01]  /*17ee0*/  VIADD R65, R85, 0x11 ;  /* 0x0000001155417836 */ /* 0x000fe20000000000 */
[----:B------:R-:W-:-:S02]  /*17ef0*/  IABS R16, R16 ;  /* 0x0000001000107213 */ /* 0x000fc40000000000 */
[----:B------:R-:W-:Y:S01]  /*17f00*/  FSEL R18, R144, -INF , !P3 ;  /* 0xff80000090127808 */ /* 0x000fe20005800000 */
[----:B------:R-:W-:Y:S01]  /*17f10*/  FFMA.FTZ R67, -R236, R142, R67 ;  /* 0x0000008eec437223 */ /* 0x000fe20000010143 */
[----:B------:R-:W-:Y:S02]  /*17f20*/  FSEL R64, R64, -INF , P6 ;  /* 0xff80000040407808 */ /* 0x000fe40003000000 */
[C---:B------:R-:W-:Y:S02]  /*17f30*/  ISETP.GE.AND P3, PT, R59.reuse, R240, PT ;  /* 0x000000f03b00720c */ /* 0x040fe40003f66270 */
[C---:B------:R-:W-:Y:S02]  /*17f40*/  ISETP.GE.AND P5, PT, R59.reuse, R237, PT ;  /* 0x000000ed3b00720c */ /* 0x040fe40003fa6270 */
[C---:B------:R-:W-:Y:S02]  /*17f50*/  ISETP.GE.AND P0, PT, R59.reuse, R239, PT ;  /* 0x000000ef3b00720c */ /* 0x040fe40003f06270 */
[----:B------:R-:W-:-:S02]  /*17f60*/  ISETP.GE.AND P6, PT, R59, R238, PT ;  /* 0x000000ee3b00720c */ /* 0x000fc40003fc6270 */
[----:B------:R-:W-:Y:S02]  /*17f70*/  FSEL R59, R66, -INF , P2 ;  /* 0xff800000423b7808 */ /* 0x000fe40001000000 */
[----:B------:R-:W-:Y:S02]  /*17f80*/  I2FP.F32.S32 R66, R16 ;  /* 0x0000001000427245 */ /* 0x000fe40000201400 */
[----:B------:R-:W-:Y:S02]  /*17f90*/  IABS R14, R14 ;  /* 0x0000000e000e7213 */ /* 0x000fe40000000000 */
[----:B------:R-:W-:Y:S01]  /*17fa0*/  ISETP.GE.AND P4, PT, R143, R238, PT ;  /* 0x000000ee8f00720c */ /* 0x000fe20003f86270 */
[----:B------:R-:W-:Y:S01]  /*17fb0*/  FFMA.FTZ R66, -R236, R66, R68 ;  /* 0x00000042ec427223 */ /* 0x000fe20000010144 */
[----:B------:R-:W-:Y:S02]  /*17fc0*/  FSEL R68, R67, -INF , P0 ;  /* 0xff80000043447808 */ /* 0x000fe40000000000 */
[----:B------:R-:W-:-:S02]  /*17fd0*/  IABS R67, R19 ;  /* 0x0000001300437213 */ /* 0x000fc40000000000 */
[----:B------:R-:W-:Y:S02]  /*17fe0*/  I2FP.F32.S32 R14, R14 ;  /* 0x0000000e000e7245 */ /* 0x000fe40000201400 */
[----:B------:R-:W-:Y:S02]  /*17ff0*/  I2FP.F32.S32 R67, R67 ;  /* 0x0000004300437245 */ /* 0x000fe40000201400 */
[----:B------:R-:W-:Y:S01]  /*18000*/  ISETP.GE.AND P2, PT, R141, R240, PT ;  /* 0x000000f08d00720c */ /* 0x000fe20003f46270 */
[----:B------:R-:W-:Y:S01]  /*18010*/  FFMA.FTZ R14, -R236, R14, R70 ;  /* 0x0000000eec0e7223 */ /* 0x000fe20000010146 */
[----:B------:R-:W-:Y:S01]  /*18020*/  FSEL R16, R120, -INF , P3 ;  /* 0xff80000078107808 */ /* 0x000fe20001800000 */
[----:B------:R-:W-:Y:S01]  /*18030*/  FFMA.FTZ R67, -R236, R67, R69 ;  /* 0x00000043ec437223 */ /* 0x000fe20000010145 */
[----:B------:R-:W-:Y:S02]  /*18040*/  FSEL R59, R59, -INF , !P4 ;  /* 0xff8000003b3b7808 */ /* 0x000fe40006000000 */
[----:B------:R-:W-:-:S02]  /*18050*/  IABS R8, R8 ;  /* 0x0000000800087213 */ /* 0x000fc40000000000 */
[C---:B------:R-:W-:Y:S02]  /*18060*/  ISETP.GE.AND P4, PT, R141.reuse, R237, PT ;  /* 0x000000ed8d00720c */ /* 0x040fe40003f86270 */
[----:B------:R-:W-:Y:S02]  /*18070*/  ISETP.GE.AND P3, PT, R141, R239, PT ;  /* 0x000000ef8d00720c */ /* 0x000fe40003f66270 */
[----:B------:R-:W-:Y:S02]  /*18080*/  FSEL R66, R66, -INF , P2 ;  /* 0xff80000042427808 */ /* 0x000fe40001000000 */
[----:B------:R-:W-:Y:S02]  /*18090*/  ISETP.GE.AND P0, PT, R65, R240, PT ;  /* 0x000000f04100720c */ /* 0x000fe40003f06270 */
[----:B------:R-:W-:Y:S02]  /*180a0*/  FSEL R19, R68, -INF , !P6 ;  /* 0xff80000044137808 */ /* 0x000fe40007000000 */
[----:B------:R-:W-:-:S02]  /*180b0*/  FSEL R16, R16, -INF , !P5 ;  /* 0xff80000010107808 */ /* 0x000fc40006800000 */
[----:B------:R-:W-:Y:S02]  /*180c0*/  I2FP.F32.S32 R68, R8 ;  /* 0x0000000800447245 */ /* 0x000fe40000201400 */
[----:B------:R-:W-:Y:S02]  /*180d0*/  IABS R11, R11 ;  /* 0x0000000b000b7213 */ /* 0x000fe40000000000 */
[----:B------:R-:W-:Y:S01]  /*180e0*/  ISETP.GE.AND P5, PT, R141, R238, PT ;  /* 0x000000ee8d00720c */ /* 0x000fe20003fa6270 */
[----:B------:R-:W-:Y:S01]  /*180f0*/  FFMA.FTZ R68, -R236, R68, R71 ;  /* 0x00000044ec447223 */ /* 0x000fe20000010147 */
[----:B------:R-:W-:Y:S01]  /*18100*/  FSEL R8, R66, -INF , !P4 ;  /* 0xff80000042087808 */ /* 0x000fe20006000000 */
[----:B------:R-:W-:Y:S01]  /*18110*/  VIADD R66, R85, 0x18 ;  /* 0x0000001855427836 */ /* 0x000fe20000000000 */
[----:B------:R-:W-:Y:S01]  /*18120*/  FSEL R14, R14, -INF , P3 ;  /* 0xff8000000e0e7808 */ /* 0x000fe20001800000 */
[----:B------:R-:W2:Y:S01]  /*18130*/  LD.E R141, desc[UR6][R132.64+0xdc] ;  /* 0x0000dc06848d7980 */ /* 0x000ea2000c101900 */
[----:B------:R-:W-:-:S02]  /*18140*/  ISETP.GE.AND P6, PT, R65, R237, PT ;  /* 0x000000ed4100720c */ /* 0x000fc40003fc6270 */
        /* <DEDUP_REMOVED lines=10> */
[----:B------:R-:W-:Y:S02]  /*181f0*/  IABS R66, R15 ;  /* 0x0000000f00427213 */ /* 0x000fe40000000000 */
[----:B------:R-:W-:Y:S02]  /*18200*/  I2FP.F32.S32 R13, R13 ;  /* 0x0000000d000d7245 */ /* 0x000fe40000201400 */
[----:B------:R-:W-:-:S02]  /*18210*/  ISETP.GE.AND P2, PT, R65, R239, PT ;  /* 0x000000ef4100720c */ /* 0x000fc40003f46270 */
[----:B------:R-:W-:Y:S01]  /*18220*/  ISETP.GE.AND P4, PT, R65, R238, PT ;  /* 0x000000ee4100720c */ /* 0x000fe20003f86270 */
[C---:B------:R-:W-:Y:S01]  /*18230*/  VIADD R65, R85.reuse, 0x19 ;  /* 0x0000001955417836 */ /* 0x040fe20000000000 */
[----:B------:R-:W-:Y:S01]  /*18240*/  I2FP.F32.S32 R66, R66 ;  /* 0x0000004200427245 */ /* 0x000fe20000201400 */
[----:B------:R-:W-:Y:S01]  /*18250*/  FFMA.FTZ R13, -R236, R13, R54 ;  /* 0x0000000dec0d7223 */ /* 0x000fe20000010136 */
[----:B------:R-:W-:Y:S01]  /*18260*/  FSEL R68, R68, -INF , P2 ;  /* 0xff80000044447808 */ /* 0x000fe20001000000 */
[----:B------:R-:W-:Y:S01]  /*18270*/  VIADD R54, R85, 0x20 ;  /* 0x0000002055367836 */ /* 0x000fe20000000000 */
[----:B------:R-:W-:Y:S01]  /*18280*/  IABS R12, R12 ;  /* 0x0000000c000c7213 */ /* 0x000fe20000000000 */
[----:B------:R-:W-:Y:S01]  /*18290*/  FFMA.FTZ R53, -R236, R66, R53 ;  /* 0x00000042ec357223 */ /* 0x000fe20000010135 */
[----:B------:R-:W-:Y:S02]  /*182a0*/  ISETP.GE.AND P2, PT, R65, R240, PT ;  /* 0x000000f04100720c */ /* 0x000fe40003f46270 */
[----:B------:R-:W-:-:S02]  /*182b0*/  FSEL R52, R52, -INF , P3 ;  /* 0xff80000034347808 */ /* 0x000fc40001800000 */
[----:B------:R-:W-:Y:S02]  /*182c0*/  IABS R10, R10 ;  /* 0x0000000a000a7213 */ /* 0x000fe40000000000 */
[----:B------:R-:W-:Y:S02]  /*182d0*/  FSEL R15, R68, -INF , !P4 ;  /* 0xff800000440f7808 */ /* 0x000fe40006000000 */
[----:B------:R-:W-:Y:S02]  /*182e0*/  I2FP.F32.S32 R67, R12 ;  /* 0x0000000c00437245 */ /* 0x000fe40000201400 */
[----:B------:R-:W-:Y:S02]  /*182f0*/  FSEL R13, R13, -INF , P0 ;  /* 0xff8000000d0d7808 */ /* 0x000fe40000000000 */
[----:B------:R-:W-:Y:S01]  /*18300*/  ISETP.GE.AND P4, PT, R65, R237, PT ;  /* 0x000000ed4100720c */ /* 0x000fe20003f86270 */
[----:B------:R-:W-:Y:S01]  /*18310*/  FFMA.FTZ R55, -R236, R67, R55 ;  /* 0x00000043ec377223 */ /* 0x000fe20000010137 */
[----:B------:R-:W-:Y:S01]  /*18320*/  FSEL R12, R52, -INF , !P5 ;  /* 0xff800000340c7808 */ /* 0x000fe20006800000 */
[----:B------:R-:W-:Y:S01]  /*18330*/  VIADD R52, R85, 0x21 ;  /* 0x0000002155347836 */ /* 0x000fe20000000000 */
[----:B------:R-:W-:-:S02]  /*18340*/  FSEL R53, R53, -INF , P2 ;  /* 0xff80000035357808 */ /* 0x000fc40001000000 */
[C---:B------:R-:W-:Y:S02]  /*18350*/  ISETP.GE.AND P3, PT, R65.reuse, R239, PT ;  /* 0x000000ef4100720c */ /* 0x040fe40003f66270 */
[----:B------:R-:W-:Y:S02]  /*18360*/  ISETP.GE.AND P5, PT, R65, R238, PT ;  /* 0x000000ee4100720c */ /* 0x000fe40003fa6270 */
[----:B------:R-:W-:Y:S02]  /*18370*/  I2FP.F32.S32 R65, R10 ;  /* 0x0000000a00417245 */ /* 0x000fe40000201400 */
[----:B------:R-:W-:Y:S02]  /*18380*/  IABS R38, R38 ;  /* 0x0000002600267213 */ /* 0x000fe40000000000 */
        /* <DEDUP_REMOVED lines=8> */
[----:B------:R-:W-:-:S02]  /*18410*/  IABS R51, R51 ;  /* 0x0000003300337213 */ /* 0x000fc40000000000 */
[----:B------:R-:W-:Y:S01]  /*18420*/  FSEL R55, R55, -INF , P3 ;  /* 0xff80000037377808 */ /* 0x000fe20001800000 */
[C---:B------:R-:W-:Y:S01]  /*18430*/  FFMA.FTZ R54, -R236.reuse, R54, R110 ;  /* 0x00000036ec367223 */ /* 0x040fe2000001016e */
[----:B------:R-:W-:Y:S02]  /*18440*/  FSEL R65, R65, -INF , P0 ;  /* 0xff80000041417808 */ /* 0x000fe40000000000 */
[----:B------:R-:W-:Y:S02]  /*18450*/  I2FP.F32.S32 R51, R51 ;  /* 0x0000003300337245 */ /* 0x000fe40000201400 */
[----:B------:R-:W-:Y:S02]  /*18460*/  IABS R39, R39 ;  /* 0x0000002700277213 */ /* 0x000fe40000000000 */
[----:B------:R-:W-:Y:S01]  /*18470*/  IABS R53, R9 ;  /* 0x0000000900357213 */ /* 0x000fe20000000000 */
[----:B------:R-:W-:Y:S01]  /*18480*/  FFMA.FTZ R51, -R236, R51, R109 ;  /* 0x00000033ec337223 */ /* 0x000fe2000001016d */
[----:B------:R-:W-:-:S02]  /*18490*/  FSEL R9, R55, -INF , !P5 ;  /* 0xff80000037097808 */ /* 0x000fc40006800000 */
[----:B------:R-:W-:Y:S01]  /*184a0*/  FSEL R38, R65, -INF , !P6 ;  /* 0xff80000041267808 */ /* 0x000fe20007000000 */
[C---:B------:R-:W-:Y:S01]  /*184b0*/  VIADD R65, R85.reuse, 0x30 ;  /* 0x0000003055417836 */ /* 0x040fe20000000000 */
[----:B------:R-:W-:Y:S02]  /*184c0*/  FSEL R55, R54, -INF , P2 ;  /* 0xff80000036377808 */ /* 0x000fe40001000000 */
[C---:B------:R-:W-:Y:S02]  /*184d0*/  ISETP.GE.AND P3, PT, R52.reuse, R240, PT ;  /* 0x000000f03400720c */ /* 0x040fe40003f66270 */
[C---:B------:R-:W-:Y:S02]  /*184e0*/  ISETP.GE.AND P5, PT, R52.reuse, R237, PT ;  /* 0x000000ed3400720c */ /* 0x040fe40003fa6270 */
[C---:B------:R-:W-:Y:S02]  /*184f0*/  ISETP.GE.AND P0, PT, R52.reuse, R239, PT ;  /* 0x000000ef3400720c */ /* 0x040fe40003f06270 */
[----:B------:R-:W-:Y:S01]  /*18500*/  ISETP.GE.AND P6, PT, R52, R238, PT ;  /* 0x000000ee3400720c */ /* 0x000fe20003fc6270 */
[----:B------:R-:W-:Y:S01]  /*18510*/  VIADD R52, R85, 0x28 ;  /* 0x0000002855347836 */ /* 0x000fe20000000000 */
[----:B------:R-:W-:-:S02]  /*18520*/  I2FP.F32.S32 R54, R39 ;  /* 0x0000002700367245 */ /* 0x000fc40000201400 */
[----:B------:R-:W-:Y:S02]  /*18530*/  IABS R139, R139 ;  /* 0x0000008b008b7213 */ /* 0x000fe40000000000 */
[----:B------:R-:W-:Y:S01]  /*18540*/  I2FP.F32.S32 R53, R53 ;  /* 0x0000003500357245 */ /* 0x000fe20000201400 */
[C---:B------:R-:W-:Y:S01]  /*18550*/  FFMA.FTZ R54, -R236.reuse, R54, R121 ;  /* 0x00000036ec367223 */ /* 0x040fe20000010179 */
[----:B------:R-:W-:Y:S02]  /*18560*/  IABS R140, R140 ;  /* 0x0000008c008c7213 */ /* 0x000fe40000000000 */
[----:B------:R-:W-:Y:S01]  /*18570*/  I2FP.F32.S32 R139, R139 ;  /* 0x0000008b008b7245 */ /* 0x000fe20000201400 */
[----:B------:R-:W-:Y:S01]  /*18580*/  FFMA.FTZ R111, -R236, R53, R111 ;  /* 0x00000035ec6f7223 */ /* 0x000fe2000001016f */
[----:B------:R-:W-:Y:S01]  /*18590*/  ISETP.GE.AND P2, PT, R52, R240, PT ;  /* 0x000000f03400720c */ /* 0x000fe20003f46270 */
[----:B------:R-:W-:Y:S01]  /*185a0*/  VIADD R53, R85, 0x29 ;  /* 0x0000002955357836 */ /* 0x000fe20000000000 */
[----:B------:R-:W-:Y:S01]  /*185b0*/  FSEL R39, R51, -INF , P3 ;  /* 0xff80000033277808 */ /* 0x000fe20001800000 */
[----:B------:R-:W-:Y:S01]  /*185c0*/  FFMA.FTZ R61, -R236, R139, R61 ;  /* 0x0000008bec3d7223 */ /* 0x000fe2000001013d */
[----:B------:R-:W-:-:S02]  /*185d0*/  I2FP.F32.S32 R140, R140 ;  /* 0x0000008c008c7245 */ /* 0x000fc40000201400 */
[----:B------:R-:W-:Y:S02]  /*185e0*/  FSEL R51, R55, -INF , !P4 ;  /* 0xff80000037337808 */ /* 0x000fe40006000000 */
[----:B------:R-:W-:Y:S01]  /*185f0*/  IABS R37, R37 ;  /* 0x0000002500257213 */ /* 0x000fe20000000000 */
[----:B------:R-:W-:Y:S01]  /*18600*/  FFMA.FTZ R60, -R236, R140, R60 ;  /* 0x0000008cec3c7223 */ /* 0x000fe2000001013c */
[----:B------:R-:W-:Y:S02]  /*18610*/  ISETP.GE.AND P4, PT, R52, R237, PT ;  /* 0x000000ed3400720c */ /* 0x000fe40003f86270 */
[----:B------:R-:W-:Y:S02]  /*18620*/  FSEL R39, R39, -INF , !P5 ;  /* 0xff80000027277808 */ /* 0x000fe40006800000 */
[----:B------:R-:W-:Y:S02]  /*18630*/  FSEL R54, R54, -INF , P2 ;  /* 0xff80000036367808 */ /* 0x000fe40001000000 */
[----:B------:R-:W-:-:S02]  /*18640*/  ISETP.GE.AND P3, PT, R52, R239, PT ;  /* 0x000000ef3400720c */ /* 0x000fc40003f66270 */
[----:B------:R-:W-:Y:S02]  /*18650*/  ISETP.GE.AND P5, PT, R52, R238, PT ;  /* 0x000000ee3400720c */ /* 0x000fe40003fa6270 */
[----:B------:R-:W-:Y:S02]  /*18660*/  FSEL R52, R111, -INF , P0 ;  /* 0xff8000006f347808 */ /* 0x000fe40000000000 */
[----:B------:R-:W-:Y:S02]  /*18670*/  IABS R36, R36 ;  /* 0x0000002400247213 */ /* 0x000fe40000000000 */
[----:B------:R-:W-:Y:S02]  /*18680*/  ISETP.GE.AND P0, PT, R53, R240, PT ;  /* 0x000000f03500720c */ /* 0x000fe40003f06270 */
[----:B------:R-:W-:Y:S02]  /*18690*/  I2FP.F32.S32 R55, R37 ;  /* 0x0000002500377245 */ /* 0x000fe40000201400 */
[----:B------:R-:W-:-:S02]  /*186a0*/  FSEL R37, R54, -INF , !P4 ;  /* 0xff80000036257808 */ /* 0x000fc40006000000 */
[----:B------:R-:W-:Y:S01]  /*186b0*/  FSEL R54, R61, -INF , P3 ;  /* 0xff8000003d367808 */ /* 0x000fe20001800000 */
[----:B------:R-:W-:Y:S01]  /*186c0*/  FFMA.FTZ R55, -R236, R55, R122 ;  /* 0x00000037ec377223 */ /* 0x000fe2000001017a */
[----:B------:R-:W-:Y:S02]  /*186d0*/  I2FP.F32.S32 R61, R36 ;  /* 0x00000024003d7245 */ /* 0x000fe40000201400 */
[----:B------:R-:W-:Y:S02]  /*186e0*/  FSEL R36, R60, -INF , P0 ;  /* 0xff8000003c247808 */ /* 0x000fe40000000000 */
[----:B------:R-:W-:Y:S01]  /*186f0*/  IABS R60, R48 ;  /* 0x00000030003c7213 */ /* 0x000fe20000000000 */
[----:B------:R-:W-:Y:S01]  /*18700*/  FFMA.FTZ R61, -R236, R61, R76 ;  /* 0x0000003dec3d7223 */ /* 0x000fe2000001014c */
[----:B------:R-:W-:Y:S02]  /*18710*/  FSEL R52, R52, -INF , !P6 ;  /* 0xff80000034347808 */ /* 0x000fe40007000000 */
[----:B------:R-:W-:-:S02]  /*18720*/  ISETP.GE.AND P6, PT, R53, R237, PT ;  /* 0x000000ed3500720c */ /* 0x000fc40003fc6270 */
[C---:B------:R-:W-:Y:S02]  /*18730*/  ISETP.GE.AND P2, PT, R53.reuse, R239, PT ;  /* 0x000000ef3500720c */ /* 0x040fe40003f46270 */
[----:B------:R-:W-:Y:S01]  /*18740*/  ISETP.GE.AND P4, PT, R53, R238, PT ;  /* 0x000000ee3500720c */ /* 0x000fe20003f86270 */
[----:B------:R-:W-:Y:S01]  /*18750*/  VIADD R53, R85, 0x31 ;  /* 0x0000003155357836 */ /* 0x000fe20000000000 */
[----:B------:R-:W-:Y:S02]  /*18760*/  I2FP.F32.S32 R60, R60 ;  /* 0x0000003c003c7245 */ /* 0x000fe40000201400 */
[----:B------:R-:W-:Y:S02]  /*18770*/  ISETP.GE.AND P3, PT, R65, R240, PT ;  /* 0x000000f04100720c */ /* 0x000fe40003f66270 */
[----:B------:R-:W-:Y:S01]  /*18780*/  IABS R138, R138 ;  /* 0x0000008a008a7213 */ /* 0x000fe20000000000 */
[----:B------:R-:W-:Y:S01]  /*18790*/  FFMA.FTZ R60, -R236, R60, R77 ;  /* 0x0000003cec3c7223 */ /* 0x000fe2000001014d */
[----:B------:R-:W-:-:S02]  /*187a0*/  IABS R137, R137 ;  /* 0x0000008900897213 */ /* 0x000fc40000000000 */
[----:B------:R-:W-:Y:S02]  /*187b0*/  FSEL R54, R54, -INF , !P5 ;  /* 0xff80000036367808 */ /* 0x000fe40006800000 */
[----:B------:R-:W-:Y:S02]  /*187c0*/  ISETP.GE.AND P5, PT, R65, R237, PT ;  /* 0x000000ed4100720c */ /* 0x000fe40003fa6270 */
[----:B------:R-:W-:Y:S02]  /*187d0*/  FSEL R61, R61, -INF , P3 ;  /* 0xff8000003d3d7808 */ /* 0x000fe40001800000 */
[----:B------:R-:W-:Y:S02]  /*187e0*/  I2FP.F32.S32 R138, R138 ;  /* 0x0000008a008a7245 */ /* 0x000fe40000201400 */
[----:B------:R-:W-:Y:S02]  /*187f0*/  I2FP.F32.S32 R137, R137 ;  /* 0x0000008900897245 */ /* 0x000fe40000201400 */
[----:B------:R-:W-:Y:S01]  /*18800*/  ISETP.GE.AND P3, PT, R53, R239, PT ;  /* 0x000000ef3500720c */ /* 0x000fe20003f66270 */
[C---:B------:R-:W-:Y:S01]  /*18810*/  FFMA.FTZ R62, -R236.reuse, R138, R62 ;  /* 0x0000008aec3e7223 */ /* 0x040fe2000001013e */
[----:B------:R-:W-:Y:S01]  /*18820*/  FSEL R162, R61, -INF , !P5 ;  /* 0xff8000003da27808 */ /* 0x000fe20006800000 */
[----:B------:R-:W-:Y:S01]  /*18830*/  FFMA.FTZ R63, -R236, R137, R63 ;  /* 0x00000089ec3f7223 */ /* 0x000fe2000001013f */
[----:B------:R-:W-:-:S02]  /*18840*/  FSEL R55, R55, -INF , P2 ;  /* 0xff80000037377808 */ /* 0x000fc40001000000 */
[----:B------:R-:W-:Y:S02]  /*18850*/  ISETP.GE.AND P5, PT, R53, R238, PT ;  /* 0x000000ee3500720c */ /* 0x000fe40003fa6270 */
[----:B------:R-:W-:Y:S02]  /*18860*/  FSEL R60, R60, -INF , P3 ;  /* 0xff8000003c3c7808 */ /* 0x000fe40001800000 */
[----:B------:R-:W-:Y:S02]  /*18870*/  IABS R129, R129 ;  /* 0x0000008100817213 */ /* 0x000fe40000000000 */
[----:B------:R-:W-:Y:S02]  /*18880*/  ISETP.GE.AND P0, PT, R65, R239, PT ;  /* 0x000000ef4100720c */ /* 0x000fe40003f06270 */
[----:B------:R-:W-:Y:S02]  /*18890*/  ISETP.GE.AND P2, PT, R53, R240, PT ;  /* 0x000000f03500720c */ /* 0x000fe40003f46270 */
[----:B------:R-:W-:-:S02]  /*188a0*/  IABS R131, R131 ;  /* 0x0000008300837213 */ /* 0x000fc40000000000 */
[----:B------:R-:W-:Y:S02]  /*188b0*/  FSEL R36, R36, -INF , !P6 ;  /* 0xff80000024247808 */ /* 0x000fe40007000000 */
[----:B------:R-:W-:Y:S01]  /*188c0*/  FSEL R48, R55, -INF , !P4 ;  /* 0xff80000037307808 */ /* 0x000fe20006000000 */
[----:B------:R-:W-:Y:S01]  /*188d0*/  VIADD R55, R85, 0x38 ;  /* 0x0000003855377836 */ /* 0x000fe20000000000 */
[----:B------:R-:W-:Y:S02]  /*188e0*/  IABS R136, R136 ;  /* 0x0000008800887213 */ /* 0x000fe40000000000 */
[----:B------:R-:W-:Y:S01]  /*188f0*/  FSEL R161, R60, -INF , !P5 ;  /* 0xff8000003ca17808 */ /* 0x000fe20006800000 */
[----:B------:R-:W-:Y:S01]  /*18900*/  IMAD.MOV.U32 R60, RZ, RZ, R129 ;  /* 0x000000ffff3c7224 */ /* 0x000fe200078e0081 */
[----:B------:R-:W-:Y:S01]  /*18910*/  ISETP.GE.AND P6, PT, R65, R238, PT ;  /* 0x000000ee4100720c */ /* 0x000fe20003fc6270 */
[----:B------:R-:W-:Y:S01]  /*18920*/  IMAD.MOV.U32 R61, RZ, RZ, R136 ;  /* 0x000000ffff3d7224 */ /* 0x000fe200078e0088 */
[----:B------:R-:W-:Y:S01]  /*18930*/  ISETP.GE.AND P4, PT, R53, R237, PT ;  /* 0x000000ed3500720c */ /* 0x000fe20003f86270 */
[----:B------:R-:W-:Y:S01]  /*18940*/  VIADD R53, R85, 0x39 ;  /* 0x0000003955357836 */ /* 0x000fe20000000000 */
[----:B------:R-:W-:-:S02]  /*18950*/  FSEL R63, R63, -INF , P0 ;  /* 0xff8000003f3f7808 */ /* 0x000fc40000000000 */
[----:B------:R-:W-:Y:S02]  /*18960*/  FSEL R62, R62, -INF , P2 ;  /* 0xff8000003e3e7808 */ /* 0x000fe40001000000 */
[----:B------:R-:W-:Y:S02]  /*18970*/  IABS R134, R134 ;  /* 0x0000008600867213 */ /* 0x000fe40000000000 */
[----:B------:R-:W-:Y:S02]  /*18980*/  I2FP.F32.S32 R131, R131 ;  /* 0x0000008300837245 */ /* 0x000fe40000201400 */
[----:B------:R-:W-:Y:S02]  /*18990*/  FSEL R168, R63, -INF , !P6 ;  /* 0xff8000003fa87808 */ /* 0x000fe40007000000 */
[----:B------:R-:W-:Y:S01]  /*189a0*/  FSEL R167, R62, -INF , !P4 ;  /* 0xff8000003ea77808 */ /* 0x000fe20006000000 */
[----:B------:R-:W-:Y:S01]  /*189b0*/  FFMA.FTZ R123, -R236, R131, R123 ;  /* 0x00000083ec7b7223 */ /* 0x000fe2000001017b */
[----:B------:R-:W-:-:S02]  /*189c0*/  I2FP.F32.S32 R134, R134 ;  /* 0x0000008600867245 */ /* 0x000fc40000201400 */
[C---:B------:R-:W-:Y:S02]  /*189d0*/  ISETP.GE.AND P0, PT, R55.reuse, R240, PT ;  /* 0x000000f03700720c */ /* 0x040fe40003f06270 */
[C---:B------:R-:W-:Y:S01]  /*189e0*/  ISETP.GE.AND P6, PT, R55.reuse, R237, PT ;  /* 0x000000ed3700720c */ /* 0x040fe20003fc6270 */
[----:B------:R-:W-:Y:S01]  /*189f0*/  FFMA.FTZ R79, -R236, R134, R79 ;  /* 0x00000086ec4f7223 */ /* 0x000fe2000001014f */
[C---:B------:R-:W-:Y:S02]  /*18a00*/  ISETP.GE.AND P2, PT, R55.reuse, R239, PT ;  /* 0x000000ef3700720c */ /* 0x040fe40003f46270 */
[----:B------:R-:W-:Y:S01]  /*18a10*/  ISETP.GE.AND P4, PT, R55, R238, PT ;  /* 0x000000ee3700720c */ /* 0x000fe20003f86270 */
[----:B------:R-:W-:Y:S01]  /*18a20*/  VIADD R55, R85, 0x40 ;  /* 0x0000004055377836 */ /* 0x000fe20000000000 */
[----:B------:R-:W-:Y:S02]  /*18a30*/  I2FP.F32.S32 R60, R60 ;  /* 0x0000003c003c7245 */ /* 0x000fe40000201400 */
[----:B------:R-:W-:-:S02]  /*18a40*/  I2FP.F32.S32 R61, R61 ;  /* 0x0000003d003d7245 */ /* 0x000fc40000201400 */
[----:B------:R-:W-:Y:S01]  /*18a50*/  ISETP.GE.AND P3, PT, R53, R240, PT ;  /* 0x000000f03500720c */ /* 0x000fe20003f66270 */
[C---:B------:R-:W-:Y:S01]  /*18a60*/  FFMA.FTZ R60, -R236.reuse, R60, R116 ;  /* 0x0000003cec3c7223 */ /* 0x040fe20000010174 */
[----:B------:R-:W-:Y:S01]  /*18a70*/  FSEL R123, R123, -INF , P2 ;  /* 0xff8000007b7b7808 */ /* 0x000fe20001000000 */
[----:B------:R-:W-:Y:S01]  /*18a80*/  FFMA.FTZ R61, -R236, R61, R78 ;  /* 0x0000003dec3d7223 */ /* 0x000fe2000001014e */
[----:B------:R-:W-:Y:S02]  /*18a90*/  IABS R130, R130 ;  /* 0x0000008200827213 */ /* 0x000fe40000000000 */
[----:B------:R-:W-:Y:S02]  /*18aa0*/  ISETP.GE.AND P2, PT, R55, R240, PT ;  /* 0x000000f03700720c */ /* 0x000fe40003f46270 */
[----:B------:R-:W-:Y:S02]  /*18ab0*/  FSEL R79, R79, -INF , P3 ;  /* 0xff8000004f4f7808 */ /* 0x000fe40001800000 */
[----:B------:R-:W-:-:S02]  /*18ac0*/  I2FP.F32.S32 R130, R130 ;  /* 0x0000008200827245 */ /* 0x000fc40000201400 */
[----:B------:R-:W-:Y:S02]  /*18ad0*/  ISETP.GE.AND P3, PT, R55, R237, PT ;  /* 0x000000ed3700720c */ /* 0x000fe40003f66270 */
[----:B------:R-:W-:Y:S01]  /*18ae0*/  FSEL R60, R60, -INF , P2 ;  /* 0xff8000003c3c7808 */ /* 0x000fe20001000000 */
[----:B------:R-:W-:Y:S01]  /*18af0*/  FFMA.FTZ R124, -R236, R130, R124 ;  /* 0x00000082ec7c7223 */ /* 0x000fe2000001017c */
[----:B------:R-:W-:Y:S02]  /*18b00*/  IABS R125, R125 ;  /* 0x0000007d007d7213 */ /* 0x000fe40000000000 */
[----:B------:R-:W-:Y:S02]  /*18b10*/  IABS R127, R127 ;  /* 0x0000007f007f7213 */ /* 0x000fe40000000000 */
[----:B------:R-:W-:Y:S02]  /*18b20*/  FSEL R61, R61, -INF , P0 ;  /* 0xff8000003d3d7808 */ /* 0x000fe40000000000 */
[----:B------:R-:W-:Y:S01]  /*18b30*/  FSEL R176, R60, -INF , !P3 ;  /* 0xff8000003cb07808 */ /* 0x000fe20005800000 */
[----:B------:R-:W-:Y:S01]  /*18b40*/  IMAD.MOV.U32 R60, RZ, RZ, R125 ;  /* 0x000000ffff3c7224 */ /* 0x000fe200078e007d */
[----:B------:R-:W-:-:S02]  /*18b50*/  ISETP.GE.AND P5, PT, R53, R237, PT ;  /* 0x000000ed3500720c */ /* 0x000fc40003fa6270 */
[----:B------:R-:W-:Y:S02]  /*18b60*/  I2FP.F32.S32 R127, R127 ;  /* 0x0000007f007f7245 */ /* 0x000fe40000201400 */
[----:B------:R-:W-:Y:S02]  /*18b70*/  ISETP.GE.AND P0, PT, R53, R239, PT ;  /* 0x000000ef3500720c */ /* 0x000fe40003f06270 */
[----:B------:R-:W-:Y:S01]  /*18b80*/  IABS R128, R128 ;  /* 0x0000008000807213 */ /* 0x000fe20000000000 */
[----:B------:R-:W-:Y:S01]  /*18b90*/  FFMA.FTZ R118, -R236, R127, R118 ;  /* 0x0000007fec767223 */ /* 0x000fe20000010176 */
[----:B------:R-:W-:Y:S02]  /*18ba0*/  IABS R126, R126 ;  /* 0x0000007e007e7213 */ /* 0x000fe40000000000 */
[----:B------:R-:W-:Y:S02]  /*18bb0*/  FSEL R166, R61, -INF , !P6 ;  /* 0xff8000003da67808 */ /* 0x000fe40007000000 */
[----:B------:R-:W-:Y:S01]  /*18bc0*/  ISETP.GE.AND P6, PT, R53, R238, PT ;  /* 0x000000ee3500720c */ /* 0x000fe20003fc6270 */
[----:B------:R-:W-:Y:S01]  /*18bd0*/  VIADD R53, R85, 0x41 ;  /* 0x0000004155357836 */ /* 0x000fe20000000000 */
[----:B------:R-:W-:-:S02]  /*18be0*/  FSEL R164, R123, -INF , !P4 ;  /* 0xff8000007ba47808 */ /* 0x000fc40006000000 */
[----:B------:R-:W-:Y:S02]  /*18bf0*/  FSEL R165, R79, -INF , !P5 ;  /* 0xff8000004fa57808 */ /* 0x000fe40006800000 */
[C---:B------:R-:W-:Y:S02]  /*18c00*/  ISETP.GE.AND P4, PT, R55.reuse, R239, PT ;  /* 0x000000ef3700720c */ /* 0x040fe40003f86270 */
[----:B------:R-:W-:Y:S01]  /*18c10*/  ISETP.GE.AND P5, PT, R55, R238, PT ;  /* 0x000000ee3700720c */ /* 0x000fe20003fa6270 */
[----:B------:R-:W-:Y:S01]  /*18c20*/  VIADD R55, R85, 0x48 ;  /* 0x0000004855377836 */ /* 0x000fe20000000000 */
[----:B------:R-:W-:Y:S02]  /*18c30*/  FSEL R124, R124, -INF , P0 ;  /* 0xff8000007c7c7808 */ /* 0x000fe40000000000 */
[----:B------:R-:W-:Y:S02]  /*18c40*/  I2FP.F32.S32 R128, R128 ;  /* 0x0000008000807245 */ /* 0x000fe40000201400 */
[----:B------:R-:W-:-:S02]  /*18c50*/  I2FP.F32.S32 R126, R126 ;  /* 0x0000007e007e7245 */ /* 0x000fc40000201400 */
[----:B------:R-:W-:Y:S01]  /*18c60*/  I2FP.F32.S32 R60, R60 ;  /* 0x0000003c003c7245 */ /* 0x000fe20000201400 */
[C---:B------:R-:W-:Y:S01]  /*18c70*/  FFMA.FTZ R117, -R236.reuse, R128, R117 ;  /* 0x00000080ec757223 */ /* 0x040fe20000010175 */
[----:B------:R-:W-:Y:S01]  /*18c80*/  IABS R115, R115 ;  /* 0x0000007300737213 */ /* 0x000fe20000000000 */
[C---:B------:R-:W-:Y:S01]  /*18c90*/  FFMA.FTZ R119, -R236.reuse, R126, R119 ;  /* 0x0000007eec777223 */ /* 0x040fe20000010177 */
[----:B------:R-:W-:Y:S01]  /*18ca0*/  IABS R114, R114 ;  /* 0x0000007200727213 */ /* 0x000fe20000000000 */
[----:B------:R-:W-:Y:S01]  /*18cb0*/  FFMA.FTZ R4, -R236, R60, R4 ;  /* 0x0000003cec047223 */ /* 0x000fe20000010104 */
[----:B------:R-:W-:Y:S02]  /*18cc0*/  FSEL R163, R124, -INF , !P6 ;  /* 0xff8000007ca37808 */ /* 0x000fe40007000000 */
[C---:B------:R-:W-:Y:S02]  /*18cd0*/  ISETP.GE.AND P0, PT, R53.reuse, R240, PT ;  /* 0x000000f03500720c */ /* 0x040fe40003f06270 */
[----:B------:R-:W-:-:S02]  /*18ce0*/  ISETP.GE.AND P6, PT, R53, R237, PT ;  /* 0x000000ed3500720c */ /* 0x000fc40003fc6270 */
[C---:B------:R-:W-:Y:S02]  /*18cf0*/  ISETP.GE.AND P2, PT, R53.reuse, R239, PT ;  /* 0x000000ef3500720c */ /* 0x040fe40003f46270 */
[----:B------:R-:W-:Y:S01]  /*18d00*/  ISETP.GE.AND P3, PT, R53, R238, PT ;  /* 0x000000ee3500720c */ /* 0x000fe20003f66270 */
[----:B------:R-:W-:Y:S01]  /*18d10*/  VIADD R53, R85, 0x49 ;  /* 0x0000004955357836 */ /* 0x000fe20000000000 */
[----:B------:R-:W-:Y:S02]  /*18d20*/  FSEL R118, R118, -INF , P4 ;  /* 0xff80000076767808 */ /* 0x000fe40002000000 */
[----:B------:R-:W-:Y:S02]  /*18d30*/  I2FP.F32.S32 R114, R114 ;  /* 0x0000007200727245 */ /* 0x000fe40000201400 */
[----:B------:R-:W-:Y:S02]  /*18d40*/  I2FP.F32.S32 R115, R115 ;  /* 0x0000007300737245 */ /* 0x000fe40000201400 */
[----:B------:R-:W-:Y:S01]  /*18d50*/  ISETP.GE.AND P4, PT, R55, R240, PT ;  /* 0x000000f03700720c */ /* 0x000fe20003f86270 */
[----:B------:R-:W-:Y:S01]  /*18d60*/  FFMA.FTZ R20, -R236, R114, R20 ;  /* 0x00000072ec147223 */ /* 0x000fe20000010114 */
[----:B------:R-:W-:Y:S01]  /*18d70*/  FSEL R187, R118, -INF , !P5 ;  /* 0xff80000076bb7808 */ /* 0x000fe20006800000 */
[----:B------:R-:W-:Y:S01]  /*18d80*/  FFMA.FTZ R5, -R236, R115, R5 ;  /* 0x00000073ec057223 */ /* 0x000fe20000010105 */
[----:B------:R-:W-:-:S02]  /*18d90*/  FSEL R117, R117, -INF , P0 ;  /* 0xff80000075757808 */ /* 0x000fc40000000000 */
[----:B------:R-:W-:Y:S02]  /*18da0*/  ISETP.GE.AND P5, PT, R55, R237, PT ;  /* 0x000000ed3700720c */ /* 0x000fe40003fa6270 */
[----:B------:R-:W-:Y:S02]  /*18db0*/  FSEL R119, R119, -INF , P2 ;  /* 0xff80000077777808 */ /* 0x000fe40001000000 */
[----:B------:R-:W-:Y:S02]  /*18dc0*/  IABS R113, R113 ;  /* 0x0000007100717213 */ /* 0x000fe40000000000 */
[----:B------:R-:W-:Y:S02]  /*18dd0*/  FSEL R4, R4, -INF , P4 ;  /* 0xff80000004047808 */ /* 0x000fe40002000000 */
[----:B------:R-:W-:Y:S02]  /*18de0*/  IABS R112, R112 ;  /* 0x0000007000707213 */ /* 0x000fe40000000000 */
[----:B------:R-:W-:-:S02]  /*18df0*/  ISETP.GE.AND P0, PT, R55, R239, PT ;  /* 0x000000ef3700720c */ /* 0x000fc40003f06270 */
[----:B------:R-:W-:Y:S02]  /*18e00*/  ISETP.GE.AND P2, PT, R53, R240, PT ;  /* 0x000000f03500720c */ /* 0x000fe40003f46270 */
[----:B------:R-:W-:Y:S02]  /*18e10*/  FSEL R179, R117, -INF , !P6 ;  /* 0xff80000075b37808 */ /* 0x000fe40007000000 */
[----:B------:R-:W-:Y:S02]  /*18e20*/  FSEL R175, R119, -INF , !P3 ;  /* 0xff80000077af7808 */ /* 0x000fe40005800000 */
[----:B------:R-:W-:Y:S02]  /*18e30*/  I2FP.F32.S32 R113, R113 ;  /* 0x0000007100717245 */ /* 0x000fe40000201400 */
[----:B------:R-:W-:Y:S01]  /*18e40*/  FSEL R181, R4, -INF , !P5 ;  /* 0xff80000004b57808 */ /* 0x000fe20006800000 */
[----:B------:R-:W-:Y:S01]  /*18e50*/  VIADD R4, R85, 0x50 ;  /* 0x0000005055047836 */ /* 0x000fe20000000000 */
[----:B------:R-:W-:Y:S01]  /*18e60*/  I2FP.F32.S32 R112, R112 ;  /* 0x0000007000707245 */ /* 0x000fe20000201400 */
[----:B------:R-:W-:Y:S01]  /*18e70*/  FFMA.FTZ R21, -R236, R113, R21 ;  /* 0x00000071ec157223 */ /* 0x000fe20000010115 */
[----:B------:R-:W-:-:S02]  /*18e80*/  ISETP.GE.AND P6, PT, R55, R238, PT ;  /* 0x000000ee3700720c */ /* 0x000fc40003fc6270 */
[----:B------:R-:W-:Y:S02]  /*18e90*/  ISETP.GE.AND P3, PT, R53, R237, PT ;  /* 0x000000ed3500720c */ /* 0x000fe40003f66270 */
[----:B------:R-:W-:Y:S02]  /*18ea0*/  FSEL R20, R20, -INF , P0 ;  /* 0xff80000014147808 */ /* 0x000fe40000000000 */
[----:B------:R-:W-:Y:S02]  /*18eb0*/  FSEL R5, R5, -INF , P2 ;  /* 0xff80000005057808 */ /* 0x000fe40001000000 */
[----:B------:R-:W-:Y:S02]  /*18ec0*/  IABS R107, R107 ;  /* 0x0000006b006b7213 */ /* 0x000fe40000000000 */
[----:B------:R-:W-:Y:S01]  /*18ed0*/  IABS R106, R106 ;  /* 0x0000006a006a7213 */ /* 0x000fe20000000000 */
[----:B------:R-:W-:Y:S01]  /*18ee0*/  FFMA.FTZ R32, -R236, R112, R32 ;  /* 0x00000070ec207223 */ /* 0x000fe20000010120 */
[----:B------:R-:W-:-:S02]  /*18ef0*/  FSEL R174, R20, -INF , !P6 ;  /* 0xff80000014ae7808 */ /* 0x000fc40007000000 */
[----:B------:R-:W-:Y:S02]  /*18f00*/  FSEL R180, R5, -INF , !P3 ;  /* 0xff80000005b47808 */ /* 0x000fe40005800000 */
[----:B------:R-:W-:Y:S02]  /*18f10*/  ISETP.GE.AND P4, PT, R53, R239, PT ;  /* 0x000000ef3500720c */ /* 0x000fe40003f86270 */
[C---:B------:R-:W-:Y:S02]  /*18f20*/  ISETP.GE.AND P0, PT, R4.reuse, R240, PT ;  /* 0x000000f00400720c */ /* 0x040fe40003f06270 */
[C---:B------:R-:W-:Y:S02]  /*18f30*/  ISETP.GE.AND P6, PT, R4.reuse, R237, PT ;  /* 0x000000ed0400720c */ /* 0x040fe40003fc6270 */
[----:B------:R-:W-:Y:S02]  /*18f40*/  ISETP.GE.AND P2, PT, R4, R239, PT ;  /* 0x000000ef0400720c */ /* 0x000fe40003f46270 */
[----:B------:R-:W-:-:S02]  /*18f50*/  I2FP.F32.S32 R107, R107 ;  /* 0x0000006b006b7245 */ /* 0x000fc40000201400 */
[----:B------:R-:W-:Y:S01]  /*18f60*/  ISETP.GE.AND P3, PT, R4, R238, PT ;  /* 0x000000ee0400720c */ /* 0x000fe20003f66270 */
[----:B------:R-:W-:Y:S01]  /*18f70*/  VIADD R4, R85, 0x51 ;  /* 0x0000005155047836 */ /* 0x000fe20000000000 */
[----:B------:R-:W-:Y:S01]  /*18f80*/  I2FP.F32.S32 R106, R106 ;  /* 0x0000006a006a7245 */ /* 0x000fe20000201400 */
[C---:B------:R-:W-:Y:S01]  /*18f90*/  FFMA.FTZ R23, -R236.reuse, R107, R23 ;  /* 0x0000006bec177223 */ /* 0x040fe20000010117 */
[----:B------:R-:W-:Y:S02]  /*18fa0*/  ISETP.GE.AND P5, PT, R53, R238, PT ;  /* 0x000000ee3500720c */ /* 0x000fe40003fa6270 */
[----:B------:R-:W-:Y:S01]  /*18fb0*/  FSEL R21, R21, -INF , P4 ;  /* 0xff80000015157808 */ /* 0x000fe20002000000 */
[----:B------:R-:W-:Y:S01]  /*18fc0*/  FFMA.FTZ R22, -R236, R106, R22 ;  /* 0x0000006aec167223 */ /* 0x000fe20000010116 */
[----:B------:R-:W-:Y:S02]  /*18fd0*/  FSEL R32, R32, -INF , P0 ;  /* 0xff80000020207808 */ /* 0x000fe40000000000 */
[----:B------:R-:W-:-:S02]  /*18fe0*/  IABS R105, R105 ;  /* 0x0000006900697213 */ /* 0x000fc40000000000 */
[----:B------:R-:W-:Y:S02]  /*18ff0*/  IABS R104, R104 ;  /* 0x0000006800687213 */ /* 0x000fe40000000000 */
[----:B------:R-:W-:Y:S02]  /*19000*/  ISETP.GE.AND P4, PT, R4, R240, PT ;  /* 0x000000f00400720c */ /* 0x000fe40003f86270 */
[----:B------:R-:W-:Y:S02]  /*19010*/  FSEL R177, R21, -INF , !P5 ;  /* 0xff80000015b17808 */ /* 0x000fe40006800000 */
[----:B------:R-:W-:Y:S02]  /*19020*/  FSEL R172, R32, -INF , !P6 ;  /* 0xff80000020ac7808 */ /* 0x000fe40007000000 */
[C---:B------:R-:W-:Y:S02]  /*19030*/  ISETP.GE.AND P5, PT, R4.reuse, R237, PT ;  /* 0x000000ed0400720c */ /* 0x040fe40003fa6270 */
[----:B------:R-:W-:-:S02]  /*19040*/  ISETP.GE.AND P0, PT, R4, R239, PT ;  /* 0x000000ef0400720c */ /* 0x000fc40003f06270 */
[----:B------:R-:W-:Y:S02]  /*19050*/  I2FP.F32.S32 R105, R105 ;  /* 0x0000006900697245 */ /* 0x000fe40000201400 */
[----:B------:R-:W-:Y:S01]  /*19060*/  ISETP.GE.AND P6, PT, R4, R238, PT ;  /* 0x000000ee0400720c */ /* 0x000fe20003fc6270 */
[----:B------:R-:W-:Y:S01]  /*19070*/  VIADD R4, R85, 0x58 ;  /* 0x0000005855047836 */ /* 0x000fe20000000000 */
[----:B------:R-:W-:Y:S02]  /*19080*/  I2FP.F32.S32 R104, R104 ;  /* 0x0000006800687245 */ /* 0x000fe40000201400 */
[----:B------:R-:W-:Y:S02]  /*19090*/  FSEL R23, R23, -INF , P2 ;  /* 0xff80000017177808 */ /* 0x000fe40001000000 */
[----:B------:R-:W-:Y:S02]  /*190a0*/  FSEL R22, R22, -INF , P4 ;  /* 0xff80000016167808 */ /* 0x000fe40002000000 */
[----:B------:R-:W-:-:S02]  /*190b0*/  IABS R103, R103 ;  /* 0x0000006700677213 */ /* 0x000fc40000000000 */
[----:B------:R-:W-:Y:S01]  /*190c0*/  IABS R102, R102 ;  /* 0x0000006600667213 */ /* 0x000fe20000000000 */
[C---:B------:R-:W-:Y:S01]  /*190d0*/  FFMA.FTZ R24, -R236.reuse, R105, R24 ;  /* 0x00000069ec187223 */ /* 0x040fe20000010118 */
[----:B------:R-:W-:Y:S01]  /*190e0*/  FSEL R183, R23, -INF , !P3 ;  /* 0xff80000017b77808 */ /* 0x000fe20005800000 */
[----:B------:R-:W-:Y:S01]  /*190f0*/  FFMA.FTZ R25, -R236, R104, R25 ;  /* 0x00000068ec197223 */ /* 0x000fe20000010119 */
[----:B------:R-:W-:Y:S02]  /*19100*/  FSEL R171, R22, -INF , !P5 ;  /* 0xff80000016ab7808 */ /* 0x000fe40006800000 */
        /* <DEDUP_REMOVED lines=8> */
[----:B------:R-:W-:Y:S02]  /*19190*/  FSEL R24, R24, -INF , P0 ;  /* 0xff80000018187808 */ /* 0x000fe40000000000 */
[----:B------:R-:W-:Y:S01]  /*191a0*/  FSEL R25, R25, -INF , P2 ;  /* 0xff80000019197808 */ /* 0x000fe20001000000 */
[----:B------:R-:W-:Y:S01]  /*191b0*/  FFMA.FTZ R26, -R236, R102, R26 ;  /* 0x00000066ec1a7223 */ /* 0x000fe2000001011a */
        /* <DEDUP_REMOVED lines=15> */
[----:B------:R-:W-:Y:S01]  /*192b0*/  FFMA.FTZ R7, -R236, R101, R7 ;  /* 0x00000065ec077223 */ /* 0x000fe20000010107 */
        /* <DEDUP_REMOVED lines=9> */
[----:B------:R-:W-:Y:S02]  /*19350*/  I2FP.F32.S32 R98, R98 ;  /* 0x0000006200627245 */ /* 0x000fe40000201400 */
[----:B------:R-:W-:Y:S01]  /*19360*/  IABS R97, R97 ;  /* 0x0000006100617213 */ /* 0x000fe20000000000 */
[C---:B------:R-:W-:Y:S01]  /*19370*/  FFMA.FTZ R30, -R236.reuse, R99, R30 ;  /* 0x00000063ec1e7223 */ /* 0x040fe2000001011e */
[----:B------:R-:W-:Y:S01]  /*19380*/  FSEL R7, R7, -INF , P2 ;  /* 0xff80000007077808 */ /* 0x000fe20001000000 */
[----:B------:R-:W-:Y:S01]  /*19390*/  FFMA.FTZ R28, -R236, R98, R28 ;  /* 0x00000062ec1c7223 */ /* 0x000fe2000001011c */
[----:B------:R-:W-:-:S02]  /*193a0*/  FSEL R27, R27, -INF , P4 ;  /* 0xff8000001b1b7808 */ /* 0x000fc40002000000 */
[----:B------:R-:W-:Y:S02]  /*193b0*/  ISETP.GE.AND P2, PT, R4, R240, PT ;  /* 0x000000f00400720c */ /* 0x000fe40003f46270 */
[----:B------:R-:W-:Y:S02]  /*193c0*/  I2FP.F32.S32 R97, R97 ;  /* 0x0000006100617245 */ /* 0x000fe40000201400 */
[----:B------:R-:W-:Y:S02]  /*193d0*/  IABS R96, R96 ;  /* 0x0000006000607213 */ /* 0x000fe40000000000 */
[----:B------:R-:W-:Y:S02]  /*193e0*/  IABS R95, R95 ;  /* 0x0000005f005f7213 */ /* 0x000fe40000000000 */
[----:B------:R-:W-:Y:S02]  /*193f0*/  FSEL R173, R7, -INF , !P3 ;  /* 0xff80000007ad7808 */ /* 0x000fe40005800000 */
[----:B------:R-:W-:-:S02]  /*19400*/  FSEL R156, R27, -INF , !P5 ;  /* 0xff8000001b9c7808 */ /* 0x000fc40006800000 */
[C---:B------:R-:W-:Y:S02]  /*19410*/  ISETP.GE.AND P3, PT, R4.reuse, R237, PT ;  /* 0x000000ed0400720c */ /* 0x040fe40003f66270 */
[C---:B------:R-:W-:Y:S02]  /*19420*/  ISETP.GE.AND P4, PT, R4.reuse, R239, PT ;  /* 0x000000ef0400720c */ /* 0x040fe40003f86270 */
[----:B------:R-:W-:Y:S01]  /*19430*/  ISETP.GE.AND P5, PT, R4, R238, PT ;  /* 0x000000ee0400720c */ /* 0x000fe20003fa6270 */
[----:B------:R-:W-:Y:S01]  /*19440*/  VIADD R4, R85, 0x68 ;  /* 0x0000006855047836 */ /* 0x000fe20000000000 */
[----:B------:R-:W-:Y:S01]  /*19450*/  FSEL R30, R30, -INF , P0 ;  /* 0xff8000001e1e7808 */ /* 0x000fe20000000000 */
[----:B------:R-:W-:Y:S01]  /*19460*/  FFMA.FTZ R29, -R236, R97, R29 ;  /* 0x00000061ec1d7223 */ /* 0x000fe2000001011d */
[----:B------:R-:W-:Y:S02]  /*19470*/  FSEL R28, R28, -INF , P2 ;  /* 0xff8000001c1c7808 */ /* 0x000fe40001000000 */
[----:B------:R-:W-:-:S02]  /*19480*/  I2FP.F32.S32 R96, R96 ;  /* 0x0000006000607245 */ /* 0x000fc40000201400 */
[----:B------:R-:W-:Y:S02]  /*19490*/  I2FP.F32.S32 R95, R95 ;  /* 0x0000005f005f7245 */ /* 0x000fe40000201400 */
[----:B------:R-:W-:Y:S01]  /*194a0*/  FSEL R160, R30, -INF , !P6 ;  /* 0xff8000001ea07808 */ /* 0x000fe20007000000 */
[----:B------:R-:W-:Y:S01]  /*194b0*/  FFMA.FTZ R17, -R236, R96, R17 ;  /* 0x00000060ec117223 */ /* 0x000fe20000010111 */
[----:B------:R-:W-:Y:S01]  /*194c0*/  FSEL R155, R28, -INF , !P3 ;  /* 0xff8000001c9b7808 */ /* 0x000fe20005800000 */
[----:B------:R-:W-:Y:S01]  /*194d0*/  FFMA.FTZ R34, -R236, R95, R34 ;  /* 0x0000005fec227223 */ /* 0x000fe20000010122 */
[----:B------:R-:W-:Y:S02]  /*194e0*/  IABS R92, R92 ;  /* 0x0000005c005c7213 */ /* 0x000fe40000000000 */
[C---:B------:R-:W-:Y:S02]  /*194f0*/  ISETP.GE.AND P0, PT, R4.reuse, R240, PT ;  /* 0x000000f00400720c */ /* 0x040fe40003f06270 */
[----:B------:R-:W-:-:S02]  /*19500*/  ISETP.GE.AND P6, PT, R4, R237, PT ;  /* 0x000000ed0400720c */ /* 0x000fc40003fc6270 */
[C---:B------:R-:W-:Y:S02]  /*19510*/  ISETP.GE.AND P2, PT, R4.reuse, R239, PT ;  /* 0x000000ef0400720c */ /* 0x040fe40003f46270 */
[----:B------:R-:W-:Y:S01]  /*19520*/  ISETP.GE.AND P3, PT, R4, R238, PT ;  /* 0x000000ee0400720c */ /* 0x000fe20003f66270 */
[----:B------:R-:W-:Y:S01]  /*19530*/  VIADD R4, R85, 0x69 ;  /* 0x0000006955047836 */ /* 0x000fe20000000000 */
[----:B------:R-:W-:Y:S02]  /*19540*/  FSEL R29, R29, -INF , P4 ;  /* 0xff8000001d1d7808 */ /* 0x000fe40002000000 */
[----:B------:R-:W-:Y:S02]  /*19550*/  IABS R94, R94 ;  /* 0x0000005e005e7213 */ /* 0x000fe40000000000 */
[----:B------:R-:W-:Y:S02]  /*19560*/  IABS R93, R93 ;  /* 0x0000005d005d7213 */ /* 0x000fe40000000000 */
[----:B------:R-:W-:-:S02]  /*19570*/  I2FP.F32.S32 R92, R92 ;  /* 0x0000005c005c7245 */ /* 0x000fc40000201400 */
[----:B------:R-:W-:Y:S02]  /*19580*/  IABS R87, R87 ;  /* 0x0000005700577213 */ /* 0x000fe40000000000 */
[----:B------:R-:W-:Y:S02]  /*19590*/  FSEL R159, R29, -INF , !P5 ;  /* 0xff8000001d9f7808 */ /* 0x000fe40006800000 */
[----:B------:R-:W-:Y:S02]  /*195a0*/  FSEL R154, R17, -INF , P0 ;  /* 0xff800000119a7808 */ /* 0x000fe40000000000 */
[----:B------:R-:W-:Y:S02]  /*195b0*/  FSEL R34, R34, -INF , P2 ;  /* 0xff80000022227808 */ /* 0x000fe40001000000 */
[C---:B------:R-:W-:Y:S02]  /*195c0*/  ISETP.GE.AND P4, PT, R4.reuse, R240, PT ;  /* 0x000000f00400720c */ /* 0x040fe40003f86270 */
[----:B------:R-:W-:-:S02]  /*195d0*/  ISETP.GE.AND P5, PT, R4, R237, PT ;  /* 0x000000ed0400720c */ /* 0x000fc40003fa6270 */
[C---:B------:R-:W-:Y:S02]  /*195e0*/  ISETP.GE.AND P0, PT, R4.reuse, R239, PT ;  /* 0x000000ef0400720c */ /* 0x040fe40003f06270 */
[----:B------:R-:W-:Y:S02]  /*195f0*/  I2FP.F32.S32 R94, R94 ;  /* 0x0000005e005e7245 */ /* 0x000fe40000201400 */
[----:B------:R-:W-:Y:S02]  /*19600*/  I2FP.F32.S32 R93, R93 ;  /* 0x0000005d005d7245 */ /* 0x000fe40000201400 */
[----:B------:R-:W-:Y:S01]  /*19610*/  ISETP.GE.AND P2, PT, R4, R238, PT ;  /* 0x000000ee0400720c */ /* 0x000fe20003f46270 */
[----:B------:R-:W-:Y:S02]  /*19620*/  VIADD R4, R85, 0x70 ;  /* 0x0000007055047836 */ /* 0x000fe40000000000 */
[C---:B------:R-:W-:Y:S01]  /*19630*/  FFMA.FTZ R33, -R236.reuse, R92, R33 ;  /* 0x0000005cec217223 */ /* 0x040fe20000010121 */
[----:B------:R-:W-:Y:S01]  /*19640*/  I2FP.F32.S32 R87, R87 ;  /* 0x0000005700577245 */ /* 0x000fe20000201400 */
[C---:B------:R-:W-:Y:S01]  /*19650*/  FFMA.FTZ R31, -R236.reuse, R94, R31 ;  /* 0x0000005eec1f7223 */ /* 0x040fe2000001011f */
[----:B------:R-:W-:Y:S01]  /*19660*/  FFMA.FTZ R35, -R236, R93, R35 ;  /* 0x0000005dec237223 */ /* 0x000fe20000010123 */
[----:B------:R-:W-:-:S02]  /*19670*/  FSEL R158, R34, -INF , !P3 ;  /* 0xff800000229e7808 */ /* 0x000fc40005800000 */
[----:B------:R-:W-:Y:S01]  /*19680*/  ISETP.GE.AND P3, PT, R4, R240, PT ;  /* 0x000000f00400720c */ /* 0x000fe20003f66270 */
[----:B------:R-:W-:Y:S01]  /*19690*/  FFMA.FTZ R75, -R236, R87, R75 ;  /* 0x00000057ec4b7223 */ /* 0x000fe2000001014b */
[----:B------:R-:W-:Y:S02]  /*196a0*/  IABS R88, R88 ;  /* 0x0000005800587213 */ /* 0x000fe40000000000 */
[----:B------:R-:W-:Y:S02]  /*196b0*/  FSEL R33, R33, -INF , P0 ;  /* 0xff80000021217808 */ /* 0x000fe40000000000 */
[----:B------:R-:W-:Y:S02]  /*196c0*/  IABS R90, R90 ;  /* 0x0000005a005a7213 */ /* 0x000fe40000000000 */
[----:B------:R-:W-:Y:S02]  /*196d0*/  IABS R86, R86 ;  /* 0x0000005600567213 */ /* 0x000fe40000000000 */
[----:B------:R-:W-:-:S02]  /*196e0*/  ISETP.GE.AND P0, PT, R4, R239, PT ;  /* 0x000000ef0400720c */ /* 0x000fc40003f06270 */
[----:B------:R-:W-:Y:S02]  /*196f0*/  FSEL R153, R31, -INF , P4 ;  /* 0xff8000001f997808 */ /* 0x000fe40002000000 */
[----:B------:R-:W-:Y:S02]  /*19700*/  I2FP.F32.S32 R88, R88 ;  /* 0x0000005800587245 */ /* 0x000fe40000201400 */
[----:B------:R-:W-:Y:S02]  /*19710*/  FSEL R146, R35, -INF , P3 ;  /* 0xff80000023927808 */ /* 0x000fe40001800000 */
[----:B------:R-:W-:Y:S02]  /*19720*/  ISETP.GE.AND P4, PT, R4, R237, PT ;  /* 0x000000ed0400720c */ /* 0x000fe40003f86270 */
[----:B------:R-:W-:Y:S02]  /*19730*/  I2FP.F32.S32 R90, R90 ;  /* 0x0000005a005a7245 */ /* 0x000fe40000201400 */
[----:B------:R-:W-:-:S02]  /*19740*/  I2FP.F32.S32 R86, R86 ;  /* 0x0000005600567245 */ /* 0x000fc40000201400 */
[----:B------:R-:W-:Y:S01]  /*19750*/  ISETP.GE.AND P3, PT, R4, R238, PT ;  /* 0x000000ee0400720c */ /* 0x000fe20003f66270 */
[----:B------:R-:W-:Y:S01]  /*19760*/  VIADD R4, R85, 0x71 ;  /* 0x0000007155047836 */ /* 0x000fe20000000000 */
[----:B------:R-:W-:Y:S01]  /*19770*/  FSEL R75, R75, -INF , P0 ;  /* 0xff8000004b4b7808 */ /* 0x000fe20000000000 */
[C---:B------:R-:W-:Y:S01]  /*19780*/  FFMA.FTZ R58, -R236.reuse, R88, R58 ;  /* 0x00000058ec3a7223 */ /* 0x040fe2000001013a */
[C---:B------:R-:W-:Y:S01]  /*19790*/  FFMA.FTZ R72, -R236.reuse, R90, R72 ;  /* 0x0000005aec487223 */ /* 0x040fe20000010148 */
[----:B------:R-:W-:Y:S01]  /*197a0*/  FFMA.FTZ R80, -R236, R86, R80 ;  /* 0x00000056ec507223 */ /* 0x000fe20000010150 */
[----:B------:R-:W-:Y:S02]  /*197b0*/  IABS R89, R89 ;  /* 0x0000005900597213 */ /* 0x000fe40000000000 */
[----:B------:R-:W-:Y:S02]  /*197c0*/  FSEL R157, R33, -INF , !P2 ;  /* 0xff800000219d7808 */ /* 0x000fe40005000000 */
[----:B------:R-:W-:-:S02]  /*197d0*/  ISETP.GE.AND P0, PT, R85, R239, PT ;  /* 0x000000ef5500720c */ /* 0x000fc40003f06270 */
[----:B------:R-:W-:Y:S02]  /*197e0*/  FSEL R151, R75, -INF , !P3 ;  /* 0xff8000004b977808 */ /* 0x000fe40005800000 */
[C---:B------:R-:W-:Y:S02]  /*197f0*/  ISETP.GE.AND P2, PT, R4.reuse, R240, PT ;  /* 0x000000f00400720c */ /* 0x040fe40003f46270 */
[----:B------:R-:W-:Y:S01]  /*19800*/  ISETP.GE.AND P3, PT, R4, R239, PT ;  /* 0x000000ef0400720c */ /* 0x000fe20003f66270 */
[----:B------:R-:W-:Y:S01]  /*19810*/  VIADD R7, R85, 0x78 ;  /* 0x0000007855077836 */ /* 0x000fe20000000000 */
[----:B------:R-:W-:Y:S02]  /*19820*/  I2FP.F32.S32 R89, R89 ;  /* 0x0000005900597245 */ /* 0x000fe40000201400 */
[----:B------:R-:W-:Y:S02]  /*19830*/  FSEL R6, R58, -INF , P0 ;  /* 0xff8000003a067808 */ /* 0x000fe40000000000 */
[----:B------:R-:W-:-:S02]  /*19840*/  FSEL R144, R72, -INF , P2 ;  /* 0xff80000048907808 */ /* 0x000fc40001000000 */
[----:B------:R-:W-:Y:S02]  /*19850*/  FSEL R80, R80, -INF , P3 ;  /* 0xff80000050507808 */ /* 0x000fe40001800000 */
[-C--:B------:R-:W-:Y:S02]  /*19860*/  ISETP.GE.AND P0, PT, R4, R238.reuse, PT ;  /* 0x000000ee0400720c */ /* 0x080fe40003f06270 */
[----:B------:R-:W-:Y:S01]  /*19870*/  ISETP.GE.AND P2, PT, R85, R238, PT ;  /* 0x000000ee5500720c */ /* 0x000fe20003f46270 */
[----:B------:R-:W-:Y:S01]  /*19880*/  FFMA.FTZ R74, -R236, R89, R74 ;  /* 0x00000059ec4a7223 */ /* 0x000fe2000001014a */
[----:B------:R-:W-:Y:S01]  /*19890*/  FSEL R150, R80, -INF , !P0 ;  /* 0xff80000050967808 */ /* 0x000fe20004000000 */
[----:B------:R-:W-:Y:S01]  /*198a0*/  FFMA.FTZ R5, -R236, R91, R57 ;  /* 0x0000005bec057223 */ /* 0x000fe20000010139 */
[----:B------:R-:W-:Y:S02]  /*198b0*/  FSEL R6, R6, -INF , !P2 ;  /* 0xff80000006067808 */ /* 0x000fe40005000000 */
[----:B------:R-:W-:-:S02]  /*198c0*/  ISETP.GE.AND P0, PT, R7, R240, PT ;  /* 0x000000f00700720c */ /* 0x000fc40003f06270 */
[----:B------:R-:W-:Y:S02]  /*198d0*/  ISETP.GE.AND P2, PT, R85, R240, PT ;  /* 0x000000f05500720c */ /* 0x000fe40003f46270 */
[-C--:B------:R-:W-:Y:S02]  /*198e0*/  ISETP.GE.AND P1, PT, R143, R237.reuse, PT ;  /* 0x000000ed8f00720c */ /* 0x080fe40003f26270 */
[----:B------:R-:W-:Y:S02]  /*198f0*/  FSEL R143, R74, -INF , P0 ;  /* 0xff8000004a8f7808 */ /* 0x000fe40000000000 */
[----:B------:R-:W-:Y:S02]  /*19900*/  ISETP.GE.AND P0, PT, R85, R237, PT ;  /* 0x000000ed5500720c */ /* 0x000fe40003f06270 */
[----:B------:R-:W-:Y:S02]  /*19910*/  FSEL R5, R5, -INF , P2 ;  /* 0xff80000005057808 */ /* 0x000fe40001000000 */
[----:B------:R-:W-:-:S02]  /*19920*/  FMNMX3.FTZ R17, R6, R47, R59, !PT ;  /* 0x0000002f06117276 */ /* 0x000fc4000781003b */
[----:B------:R-:W-:Y:S02]  /*19930*/  ISETP.GE.AND P3, PT, R4, R237, PT ;  /* 0x000000ed0400720c */ /* 0x000fe40003f66270 */
[----:B------:R-:W-:Y:S02]  /*19940*/  FSEL R4, R64, -INF , !P1 ;  /* 0xff80000040047808 */ /* 0x000fe40004800000 */
[----:B------:R-:W-:Y:S02]  /*19950*/  FSEL R5, R5, -INF , !P0 ;  /* 0xff80000005057808 */ /* 0x000fe40004000000 */
[----:B------:R-:W-:Y:S02]  /*19960*/  FMNMX3.FTZ R17, R17, R19, R11, !PT ;  /* 0x0000001311117276 */ /* 0x000fe4000781000b */
        /* <DEDUP_REMOVED lines=13> */
[----:B------:R-:W-:-:S02]  /*19a40*/  IABS R83, R83 ;  /* 0x0000005300537213 */ /* 0x000fc40000000000 */
        /* <DEDUP_REMOVED lines=8> */
[----:B------:R-:W-:Y:S02]  /*19ad0*/  IABS R84, R84 ;  /* 0x0000005400547213 */ /* 0x000fe40000000000 */
[----:B------:R-:W-:Y:S02]  /*19ae0*/  IABS R82, R82 ;  /* 0x0000005200527213 */ /* 0x000fe40000000000 */
[----:B------:R-:W-:Y:S02]  /*19af0*/  FMNMX3.FTZ R7, R7, R179, R181, !PT ;  /* 0x000000b307077276 */ /* 0x000fe400078100b5 */
[----:B------:R-:W-:Y:S02]  /*19b00*/  FSEL R149, R3, -INF , P1 ;  /* 0xff80000003957808 */ /* 0x000fe40000800000 */
[----:B------:R-:W-:Y:S01]  /*19b10*/  FMNMX3.FTZ R3, R17, R182, R178, !PT ;  /* 0x000000b611037276 */ /* 0x000fe200078100b2 */
[----:B------:R-:W-:Y:S01]  /*19b20*/  VIADD R85, R85, 0x79 ;  /* 0x0000007955557836 */ /* 0x000fe20000000000 */
[----:B------:R-:W-:-:S02]  /*19b30*/  I2FP.F32.S32 R84, R84 ;  /* 0x0000005400547245 */ /* 0x000fc40000201400 */
[----:B------:R-:W-:Y:S02]  /*19b40*/  I2FP.F32.S32 R82, R82 ;  /* 0x0000005200527245 */ /* 0x000fe40000201400 */
[----:B------:R-:W-:Y:S02]  /*19b50*/  FMNMX3.FTZ R7, R7, R180, R172, !PT ;  /* 0x000000b407077276 */ /* 0x000fe400078100ac */
[----:B------:R-:W-:Y:S01]  /*19b60*/  FMNMX3.FTZ R3, R3, R173, R160, !PT ;  /* 0x000000ad03037276 */ /* 0x000fe200078100a0 */
[C---:B------:R-:W-:Y:S01]  /*19b70*/  FFMA.FTZ R73, -R236.reuse, R84, R73 ;  /* 0x00000054ec497223 */ /* 0x040fe20000010149 */
[----:B------:R-:W-:Y:S01]  /*19b80*/  FMNMX3.FTZ R7, R7, R171, R170, !PT ;  /* 0x000000ab07077276 */ /* 0x000fe200078100aa */
[----:B------:R-:W-:Y:S01]  /*19b90*/  FFMA.FTZ R81, -R236, R82, R81 ;  /* 0x00000052ec517223 */ /* 0x000fe20000010151 */
[----:B------:R-:W-:Y:S02]  /*19ba0*/  ISETP.GE.AND P1, PT, R85, R240, PT ;  /* 0x000000f05500720c */ /* 0x000fe40003f26270 */
[----:B------:R-:W-:-:S02]  /*19bb0*/  FSEL R149, R149, -INF , !P0 ;  /* 0xff80000095957808 */ /* 0x000fc40004000000 */
[----:B------:R-:W-:Y:S02]  /*19bc0*/  ISETP.GE.AND P0, PT, R85, R239, PT ;  /* 0x000000ef5500720c */ /* 0x000fe40003f06270 */
[----:B------:R-:W-:Y:S02]  /*19bd0*/  FMNMX3.FTZ R3, R3, R159, R158, !PT ;  /* 0x0000009f03037276 */ /* 0x000fe4000781009e */
[----:B------:R-:W-:Y:S02]  /*19be0*/  FSEL R154, R154, -INF , !P6 ;  /* 0xff8000009a9a7808 */ /* 0x000fe40007000000 */
[----:B------:R-:W-:Y:S02]  /*19bf0*/  FMNMX3.FTZ R7, R7, R169, R156, !PT ;  /* 0x000000a907077276 */ /* 0x000fe4000781009c */
[----:B------:R-:W-:Y:S02]  /*19c00*/  FSEL R73, R73, -INF , P1 ;  /* 0xff80000049497808 */ /* 0x000fe40000800000 */
[----:B------:R-:W-:-:S02]  /*19c10*/  ISETP.GE.AND P1, PT, R85, R238, PT ;  /* 0x000000ee5500720c */ /* 0x000fc40003f26270 */
[----:B------:R-:W-:Y:S02]  /*19c20*/  FSEL R81, R81, -INF , P0 ;  /* 0xff80000051517808 */ /* 0x000fe40000000000 */
[----:B------:R-:W-:Y:S02]  /*19c30*/  FMNMX3.FTZ R3, R3, R157, R151, !PT ;  /* 0x0000009d03037276 */ /* 0x000fe40007810097 */
[----:B------:R-:W-:Y:S02]  /*19c40*/  FSEL R153, R153, -INF , !P5 ;  /* 0xff80000099997808 */ /* 0x000fe40006800000 */
[----:B------:R-:W-:Y:S02]  /*19c50*/  FSEL R146, R146, -INF , !P4 ;  /* 0xff80000092927808 */ /* 0x000fe40006000000 */
[----:B------:R-:W-:Y:S02]  /*19c60*/  FMNMX3.FTZ R7, R7, R155, R154, !PT ;  /* 0x0000009b07077276 */ /* 0x000fe4000781009a */
[----:B------:R-:W-:-:S02]  /*19c70*/  FSEL R148, R81, -INF , !P1 ;  /* 0xff80000051947808 */ /* 0x000fc40004800000 */
[----:B------:R-:W-:Y:S02]  /*19c80*/  FMNMX3.FTZ R3, R3, R150, R149, !PT ;  /* 0x0000009603037276 */ /* 0x000fe40007810095 */
[----:B------:R-:W-:Y:S02]  /*19c90*/  ISETP.GE.AND P0, PT, R85, R237, PT ;  /* 0x000000ed5500720c */ /* 0x000fe40003f06270 */
[----:B------:R-:W-:Y:S02]  /*19ca0*/  FSEL R144, R144, -INF , !P3 ;  /* 0xff80000090907808 */ /* 0x000fe40005800000 */
[----:B------:R-:W-:Y:S02]  /*19cb0*/  FSEL R143, R143, -INF , !P2 ;  /* 0xff8000008f8f7808 */ /* 0x000fe40005000000 */
[----:B------:R-:W-:Y:S02]  /*19cc0*/  FMNMX3.FTZ R7, R7, R153, R146, !PT ;  /* 0x0000009907077276 */ /* 0x000fe40007810092 */
[----:B------:R-:W-:-:S02]  /*19cd0*/  FMNMX.FTZ R3, R148, R3, !PT ;  /* 0x0000000394037209 */ /* 0x000fc40007810000 */
        /* <DEDUP_REMOVED lines=23> */
[----:B------:R-:W-:Y:S02]  /*19e50*/  IMAD.IADD R47, R200, 0x1, R205 ;  /* 0x00000001c82f7824 */ /* 0x000fe400078e02cd */
[-C--:B------:R-:W-:Y:S01]  /*19e60*/  FFMA.FTZ R137, R6, R141.reuse, -R147 ;  /* 0x0000008d06897223 */ /* 0x080fe20000010893 */
        /* <DEDUP_REMOVED lines=29> */
[----:B------:R-:W-:Y:S03]  /*1a040*/  LDSM.16.MT88.4 R16, [R47+0x10800] ;  /* 0x010800002f10783b */ /* 0x000fe60000004200 */
[----:B------:R-:W2:Y:S01]  /*1a050*/  MUFU.EX2 R138, R138 ;  /* 0x0000008a008a7308 */ /* 0x000ea20000000800 */
[----:B------:R-:W-:Y:S03]  /*1a060*/  LDSM.16.MT88.4 R28, [R47+0xc800] ;  /* 0x00c800002f1c783b */ /* 0x000fe60000004200 */
[----:B------:R-:W-:Y:S01]  /*1a070*/  MUFU.EX2 R67, R67 ;  /* 0x0000004300437308 */ /* 0x000fe20000000800 */
[----:B------:R-:W-:Y:S03]  /*1a080*/  LDSM.16.MT88.4 R24, [R145+0xc800] ;  /* 0x00c800009118783b */ /* 0x000fe60000004200 */
[----:B------:R-:W3:Y:S01]  /*1a090*/  MUFU.EX2 R66, R66 ;  /* 0x0000004200427308 */ /* 0x000ee20000000800 */
[----:B----4-:R-:W-:Y:S01]  /*1a0a0*/  F2FP.F16.F32.PACK_AB R69, R136, R137 ;  /* 0x000000898845723e */ /* 0x010fe200000000ff */
[----:B------:R-:W-:Y:S01]  /*1a0b0*/  LDSM.16.MT88.4 R20, [R43+0xc800] ;  /* 0x00c800002b14783b */ /* 0x000fe20000004200 */
[----:B-1----:R-:W-:-:S02]  /*1a0c0*/  F2FP.F16.F32.PACK_AB R71, R64, R65 ;  /* 0x000000414047723e */ /* 0x002fc400000000ff */
[----:B--2---:R-:W-:Y:S01]  /*1a0d0*/  F2FP.F16.F32.PACK_AB R68, R138, R139 ;  /* 0x0000008b8a44723e */ /* 0x004fe200000000ff */
[----:B------:R-:W-:Y:S01]  /*1a0e0*/  MUFU.EX2 R61, R61 ;  /* 0x0000003d003d7308 */ /* 0x000fe20000000800 */
[----:B---3--:R-:W-:-:S03]  /*1a0f0*/  F2FP.F16.F32.PACK_AB R70, R66, R67 ;  /* 0x000000434246723e */ /* 0x008fc600000000ff */
        /* <DEDUP_REMOVED lines=34> */
[-CC-:B------:R-:W-:Y:S01]  /*1a320*/  FFMA.FTZ R49, R54, R141.reuse, -R147.reuse ;  /* 0x0000008d36317223 */ /* 0x180fe20000010893 */
[-CC-:B------:R-:W-:Y:S01]  /*1a330*/  FFMA.FTZ R52, R52, R141.reuse, -R147.reuse ;  /* 0x0000008d34347223 */ /* 0x180fe20000010893 */
[----:B------:R-:W-:-:S03]  /*1a340*/  FFMA.FTZ R48, R48, R141, -R147 ;  /* 0x0000008d30307223 */ /* 0x000fc60000010893 */
[----:B------:R-:W-:Y:S01]  /*1a350*/  HMMA.16816.F32 R128, R4, R32, R128 ;  /* 0x000000200480723c */ /* 0x000fe20000001880 */
[-CC-:B------:R-:W-:Y:S01]  /*1a360*/  FFMA.FTZ R54, R38, R141.reuse, -R140.reuse ;  /* 0x0000008d26367223 */ /* 0x180fe2000001088c */
[-CC-:B------:R-:W-:Y:S01]  /*1a370*/  FFMA.FTZ R152, R39, R141.reuse, -R140.reuse ;  /* 0x0000008d27987223 */ /* 0x180fe2000001088c */
[-CC-:B------:R-:W-:Y:S01]  /*1a380*/  FFMA.FTZ R51, R37, R141.reuse, -R140.reuse ;  /* 0x0000008d25337223 */ /* 0x180fe2000001088c */
[----:B------:R-:W-:-:S04]  /*1a390*/  FFMA.FTZ R50, R36, R141, -R140 ;  /* 0x0000008d24327223 */ /* 0x000fc8000001088c */
[C---:B------:R-:W-:Y:S01]  /*1a3a0*/  HMMA.16816.F32 R124, R4.reuse, R34, R124 ;  /* 0x00000022047c723c */ /* 0x040fe2000000187c */
[----:B------:R-:W3:Y:S07]  /*1a3b0*/  LDSM.16.MT88.4 R32, [R205+0xd000] ;  /* 0x00d00000cd20783b */ /* 0x000eee0000004200 */
[C---:B-1----:R-:W-:Y:S08]  /*1a3c0*/  HMMA.16816.F32 R72, R4.reuse, R8, R72 ;  /* 0x000000080448723c */ /* 0x042ff00000001848 */
        /* <DEDUP_REMOVED lines=42> */
[--C-:B------:R-:W-:Y:S01]  /*1a670*/  FFMA.FTZ R8, R166, R141, -R140.reuse ;  /* 0x0000008da6087223 */ /* 0x100fe2000001088c */
        /* <DEDUP_REMOVED lines=24> */
[--C-:B------:R-:W-:Y:S01]  /*1a800*/  FFMA.FTZ R187, R187, R141, -R147.reuse ;  /* 0x0000008dbbbb7223 */ /* 0x100fe20000010893 */
[----:B-1----:R-:W-:Y:S01]  /*1a810*/  F2FP.F16.F32.PACK_AB R7, R162, R163 ;  /* 0x000000a3a207723e */ /* 0x002fe200000000ff */
[--C-:B------:R-:W-:Y:S01]  /*1a820*/  FFMA.FTZ R181, R181, R141, -R140.reuse ;  /* 0x0000008db5b57223 */ /* 0x100fe2000001088c */
[----:B---3--:R-:W-:Y:S01]  /*1a830*/  F2FP.F16.F32.PACK_AB R4, R166, R167 ;  /* 0x000000a7a604723e */ /* 0x008fe200000000ff */
[----:B------:R-:W-:Y:S01]  /*1a840*/  FFMA.FTZ R180, R180, R141, -R140 ;  /* 0x0000008db4b47223 */ /* 0x000fe2000001088c */
        /* <DEDUP_REMOVED lines=12> */
[C---:B------:R-:W-:Y:S01]  /*1a910*/  HMMA.16816.F32 R84, R4.reuse, R14, R84 ;  /* 0x0000000e0454723c */ /* 0x040fe20000001854 */
[----:B--2---:R-:W2:Y:S01]  /*1a920*/  LDSM.16.MT88.4 R12, [R205+0x12000] ;  /* 0x01200000cd0c783b */ /* 0x004ea20000004200 */
[-CC-:B------:R-:W-:Y:S01]  /*1a930*/  FFMA.FTZ R9, R176, R141.reuse, -R140.reuse ;  /* 0x0000008db0097223 */ /* 0x180fe2000001088c */
[----:B------:R3:W4:Y:S05]  /*1a940*/  MUFU.EX2 R175, R187 ;  /* 0x000000bb00af7308 */ /* 0x00072a0000000800 */
[----:B------:R-:W-:Y:S01]  /*1a950*/  HMMA.16816.F32 R76, R4, R10, R76 ;  /* 0x0000000a044c723c */ /* 0x000fe2000000184c */
[----:B------:R-:W5:Y:S04]  /*1a960*/  MUFU.EX2 R176, R8 ;  /* 0x0000000800b07308 */ /* 0x000f680000000800 */
[----:B------:R-:W-:Y:S01]  /*1a970*/  MUFU.EX2 R181, R181 ;  /* 0x000000b500b57308 */ /* 0x000fe20000000800 */
[----:B---3--:R-:W-:-:S03]  /*1a980*/  FFMA.FTZ R187, R179, R141, -R140 ;  /* 0x0000008db3bb7223 */ /* 0x008fc6000001088c */
[----:B------:R3:W-:Y:S01]  /*1a990*/  MUFU.EX2 R179, R9 ;  /* 0x0000000900b37308 */ /* 0x0007e20000000800 */
[C---:B------:R-:W-:Y:S03]  /*1a9a0*/  HMMA.16816.F32 R96, R4.reuse, R16, R96 ;  /* 0x000000100460723c */ /* 0x040fe60000001860 */
[----:B------:R-:W5:Y:S04]  /*1a9b0*/  MUFU.EX2 R187, R187 ;  /* 0x000000bb00bb7308 */ /* 0x000f680000000800 */
        /* <DEDUP_REMOVED lines=16> */
[----:B------:R-:W-:Y:S01]  /*1aac0*/  FFMA.FTZ R183, R183, R141, -R147 ;  /* 0x0000008db7b77223 */ /* 0x000fe20000010893 */
[----:B-----5:R-:W-:Y:S01]  /*1aad0*/  F2FP.F16.F32.PACK_AB R7, R176, R177 ;  /* 0x000000b1b007723e */ /* 0x020fe200000000ff */
[----:B------:R-:W-:Y:S01]  /*1aae0*/  FFMA.FTZ R169, R169, R141, -R140 ;  /* 0x0000008da9a97223 */ /* 0x000fe2000001088c */
[----:B------:R-:W-:Y:S01]  /*1aaf0*/  F2FP.F16.F32.PACK_AB R4, R187, R179 ;  /* 0x000000b3bb04723e */ /* 0x000fe200000000ff */
[----:B------:R-:W-:Y:S01]  /*1ab00*/  LDSM.16.MT88.4 R32, [R205+0xe800] ;  /* 0x00e80000cd20783b */ /* 0x000fe20000004200 */
[----:B--2---:R-:W-:-:S07]  /*1ab10*/  F2FP.F16.F32.PACK_AB R6, R180, R181 ;  /* 0x000000b5b406723e */ /* 0x004fce00000000ff */
        /* <DEDUP_REMOVED lines=8> */
[-C--:B------:R-:W-:Y:S01]  /*1aba0*/  FFMA.FTZ R17, R172, R141.reuse, -R140 ;  /* 0x0000008dac117223 */ /* 0x080fe2000001088c */
[----:B--2---:R-:W-:-:S06]  /*1abb0*/  FFMA.FTZ R8, R173, R141, -R147 ;  /* 0x0000008dad087223 */ /* 0x004fcc0000010893 */
[C---:B------:R-:W-:Y:S01]  /*1abc0*/  HMMA.16816.F32 R84, R4.reuse, R10, R84 ;  /* 0x0000000a0454723c */ /* 0x040fe20000001854 */
[----:B------:R-:W-:Y:S04]  /*1abd0*/  MUFU.EX2 R173, R9 ;  /* 0x0000000900ad7308 */ /* 0x000fe80000000800 */
[----:B------:R2:W-:Y:S01]  /*1abe0*/  MUFU.EX2 R172, R8 ;  /* 0x0000000800ac7308 */ /* 0x0005e20000000800 */
[-CC-:B------:R-:W-:Y:S02]  /*1abf0*/  FFMA.FTZ R16, R171, R141.reuse, -R140.reuse ;  /* 0x0000008dab107223 */ /* 0x180fe4000001088c */
[C---:B------:R-:W-:Y:S01]  /*1ac00*/  HMMA.16816.F32 R80, R4.reuse, R36, R80 ;  /* 0x000000240450723c */ /* 0x040fe20000001850 */
[----:B------:R-:W-:Y:S01]  /*1ac10*/  MUFU.EX2 R171, R17 ;  /* 0x0000001100ab7308 */ /* 0x000fe20000000800 */
[----:B--2---:R-:W2:Y:S06]  /*1ac20*/  LDSM.16.MT88.4 R8, [R205+0x12800] ;  /* 0x01280000cd08783b */ /* 0x004eac0000004200 */
[----:B------:R-:W-:Y:S01]  /*1ac30*/  HMMA.16816.F32 R100, R4, R18, R100 ;  /* 0x000000120464723c */ /* 0x000fe20000001864 */
[----:B------:R3:W-:Y:S01]  /*1ac40*/  MUFU.EX2 R37, R16 ;  /* 0x0000001000257308 */ /* 0x0007e20000000800 */
[----:B------:R-:W-:-:S06]  /*1ac50*/  FFMA.FTZ R36, R170, R141, -R140 ;  /* 0x0000008daa247223 */ /* 0x000fcc000001088c */
[C---:B------:R-:W-:Y:S01]  /*1ac60*/  HMMA.16816.F32 R112, R4.reuse, R20, R112 ;  /* 0x000000140470723c */ /* 0x040fe20000001870 */
[----:B---3--:R-:W3:Y:S07]  /*1ac70*/  LDSM.16.MT88.4 R16, [R47+0x12800] ;  /* 0x012800002f10783b */ /* 0x008eee0000004200 */
[C---:B------:R-:W-:Y:S01]  /*1ac80*/  HMMA.16816.F32 R108, R4.reuse, R22, R108 ;  /* 0x00000016046c723c */ /* 0x040fe2000000186c */
[----:B------:R-:W4:Y:S07]  /*1ac90*/  LDSM.16.MT88.4 R20, [R43+0xe800] ;  /* 0x00e800002b14783b */ /* 0x000f2e0000004200 */
[C---:B-1----:R-:W-:Y:S01]  /*1aca0*/  HMMA.16816.F32 R72, R4.reuse, R12, R72 ;  /* 0x0000000c0448723c */ /* 0x042fe20000001848 */
[----:B------:R-:W1:Y:S07]  /*1acb0*/  MUFU.EX2 R182, R183 ;  /* 0x000000b700b67308 */ /* 0x000e6e0000000800 */
[C---:B------:R-:W-:Y:S01]  /*1acc0*/  HMMA.16816.F32 R68, R4.reuse, R14, R68 ;  /* 0x0000000e0444723c */ /* 0x040fe20000001844 */
[----:B------:R-:W5:Y:S01]  /*1acd0*/  LDSM.16.MT88.4 R12, [R145+0x12800] ;  /* 0x01280000910c783b */ /* 0x000f620000004200 */
[----:B------:R-:W-:Y:S06]  /*1ace0*/  MUFU.EX2 R36, R36 ;  /* 0x0000002400247308 */ /* 0x000fec0000000800 */
[C---:B------:R-:W-:Y:S01]  /*1acf0*/  HMMA.16816.F32 R76, R4.reuse, R38, R76 ;  /* 0x00000026044c723c */ /* 0x040fe2000000184c */
[----:B------:R-:W2:Y:S07]  /*1ad00*/  MUFU.EX2 R38, R169 ;  /* 0x000000a900267308 */ /* 0x000eae0000000800 */
        /* <DEDUP_REMOVED lines=8> */
[----:B------:R-:W-:Y:S02]  /*1ad90*/  F2FP.F16.F32.PACK_AB R4, R37, R171 ;  /* 0x000000ab2504723e */ /* 0x000fe400000000ff */
[----:B--2---:R-:W-:-:S07]  /*1ada0*/  F2FP.F16.F32.PACK_AB R6, R38, R36 ;  /* 0x000000242606723e */ /* 0x004fce00000000ff */
[C---:B------:R-:W-:Y:S08]  /*1adb0*/  HMMA.16816.F32 R96, R4.reuse, R8, R96 ;  /* 0x000000080460723c */ /* 0x040ff00000001860 */
[----:B------:R-:W-:Y:S01]  /*1adc0*/  HMMA.16816.F32 R92, R4, R10, R92 ;  /* 0x0000000a045c723c */ /* 0x000fe2000000185c */
[----:B------:R-:W1:Y:S01]  /*1add0*/  LDSM.16.MT88.4 R8, [R43+0x12800] ;  /* 0x012800002b08783b */ /* 0x000e620000004200 */
[----:B------:R-:W-:-:S06]  /*1ade0*/  FFMA.FTZ R159, R159, R141, -R147 ;  /* 0x0000008d9f9f7223 */ /* 0x000fcc0000010893 */
[----:B---3--:R-:W-:Y:S01]  /*1adf0*/  HMMA.16816.F32 R88, R4, R16, R88 ;  /* 0x000000100458723c */ /* 0x008fe20000001858 */
[-CC-:B------:R-:W-:Y:S02]  /*1ae00*/  FFMA.FTZ R17, R158, R141.reuse, -R147.reuse ;  /* 0x0000008d9e117223 */ /* 0x180fe40000010893 */
[----:B------:R2:W-:Y:S01]  /*1ae10*/  MUFU.EX2 R158, R159 ;  /* 0x0000009f009e7308 */ /* 0x0005e20000000800 */
[----:B------:R-:W-:-:S04]  /*1ae20*/  FFMA.FTZ R16, R157, R141, -R147 ;  /* 0x0000008d9d107223 */ /* 0x000fc80000010893 */
[C---:B----4-:R-:W-:Y:S08]  /*1ae30*/  HMMA.16816.F32 R104, R4.reuse, R20, R104 ;  /* 0x000000140468723c */ /* 0x050ff00000001868 */
[----:B------:R-:W-:Y:S01]  /*1ae40*/  HMMA.16816.F32 R100, R4, R22, R100 ;  /* 0x000000160464723c */ /* 0x000fe20000001864 */
[----:B------:R-:W3:Y:S01]  /*1ae50*/  LDSM.16.MT88.4 R20, [R43+0xf000] ;  /* 0x00f000002b14783b */ /* 0x000ee20000004200 */
[----:B--2---:R-:W-:-:S06]  /*1ae60*/  FFMA.FTZ R159, R156, R141, -R140 ;  /* 0x0000008d9c9f7223 */ /* 0x004fcc000001088c */
[C---:B-----5:R-:W-:Y:S01]  /*1ae70*/  HMMA.16816.F32 R80, R4.reuse, R12, R80 ;  /* 0x0000000c0450723c */ /* 0x060fe20000001850 */
        /* <DEDUP_REMOVED lines=8> */
[----:B--2---:R-:W-:-:S02]  /*1af00*/  FFMA.FTZ R159, R153, R141, -R140 ;  /* 0x0000008d999f7223 */ /* 0x004fc4000001088c */
[----:B------:R2:W-:Y:S01]  /*1af10*/  MUFU.EX2 R153, R12 ;  /* 0x0000000c00997308 */ /* 0x0005e20000000800 */
[----:B------:R-:W-:Y:S01]  /*1af20*/  FFMA.FTZ R39, R160, R141, -R147 ;  /* 0x0000008da0277223 */ /* 0x000fe20000010893 */
[----:B----4-:R-:W4:Y:S04]  /*1af30*/  LDSM.16.MT88.4 R16, [R205+0x13000] ;  /* 0x01300000cd10783b */ /* 0x010f280000004200 */
[----:B--2---:R-:W2:Y:S01]  /*1af40*/  LDSM.16.MT88.4 R12, [R47+0x13000] ;  /* 0x013000002f0c783b */ /* 0x004ea20000004200 */
[----:B------:R-:W5:Y:S01]  /*1af50*/  MUFU.EX2 R39, R39 ;  /* 0x0000002700277308 */ /* 0x000f620000000800 */
[C---:B------:R-:W-:Y:S03]  /*1af60*/  HMMA.16816.F32 R120, R4.reuse, R28, R120 ;  /* 0x0000001c0478723c */ /* 0x040fe60000001878 */
[----:B------:R-:W3:Y:S05]  /*1af70*/  MUFU.EX2 R159, R159 ;  /* 0x0000009f009f7308 */ /* 0x000eea0000000800 */
        /* <DEDUP_REMOVED lines=10> */
[----:B-----5:R-:W-:Y:S01]  /*1b020*/  F2FP.F16.F32.PACK_AB R5, R158, R39 ;  /* 0x000000279e05723e */ /* 0x020fe200000000ff */
[----:B------:R-:W5:Y:S01]  /*1b030*/  LDSM.16.MT88.4 R32, [R205+0xf000] ;  /* 0x00f00000cd20783b */ /* 0x000f620000004200 */
[----:B------:R-:W-:-:S02]  /*1b040*/  F2FP.F16.F32.PACK_AB R7, R156, R157 ;  /* 0x0000009d9c07723e */ /* 0x000fc400000000ff */
[----:B------:R-:W-:Y:S02]  /*1b050*/  F2FP.F16.F32.PACK_AB R4, R154, R155 ;  /* 0x0000009b9a04723e */ /* 0x000fe400000000ff */
[----:B---3--:R-:W-:-:S07]  /*1b060*/  F2FP.F16.F32.PACK_AB R6, R159, R153 ;  /* 0x000000999f06723e */ /* 0x008fce00000000ff */
[C---:B------:R-:W-:Y:S08]  /*1b070*/  HMMA.16816.F32 R104, R4.reuse, R20, R104 ;  /* 0x000000140468723c */ /* 0x040ff00000001868 */
[----:B------:R-:W-:Y:S01]  /*1b080*/  HMMA.16816.F32 R100, R4, R22, R100 ;  /* 0x000000160464723c */ /* 0x000fe20000001864 */
[----:B------:R-:W3:Y:S01]  /*1b090*/  LDSM.16.MT88.4 R20, [R43+0x13000] ;  /* 0x013000002b14783b */ /* 0x000ee20000004200 */
[----:B------:R-:W-:-:S06]  /*1b0a0*/  FADD.FTZ R136, R137, R136 ;  /* 0x0000008889887221 */ /* 0x000fcc0000010000 */
[----:B----4-:R-:W-:Y:S01]  /*1b0b0*/  HMMA.16816.F32 R96, R4, R16, R96 ;  /* 0x000000100460723c */ /* 0x010fe20000001860 */
[----:B------:R-:W-:-:S07]  /*1b0c0*/  FADD.FTZ R138, R139, R138 ;  /* 0x0000008a8b8a7221 */ /* 0x000fce0000010000 */
[C---:B------:R-:W-:Y:S01]  /*1b0d0*/  HMMA.16816.F32 R92, R4.reuse, R18, R92 ;  /* 0x00000012045c723c */ /* 0x040fe2000000185c */
[----:B------:R-:W4:Y:S07]  /*1b0e0*/  LDSM.16.MT88.4 R16, [R145+0xf800] ;  /* 0x00f800009110783b */ /* 0x000f2e0000004200 */
[C---:B--2---:R-:W-:Y:S08]  /*1b0f0*/  HMMA.16816.F32 R88, R4.reuse, R12, R88 ;  /* 0x0000000c0458723c */ /* 0x044ff00000001858 */
[C---:B------:R-:W-:Y:S01]  /*1b100*/  HMMA.16816.F32 R84, R4.reuse, R14, R84 ;  /* 0x0000000e0454723c */ /* 0x040fe20000001854 */
[----:B------:R-:W2:Y:S01]  /*1b110*/  LDSM.16.MT88.4 R12, [R145+0x13800] ;  /* 0x01380000910c783b */ /* 0x000ea20000004200 */
        /* <DEDUP_REMOVED lines=20> */
[----:B------:R-:W4:Y:S01]  /*1b260*/  MUFU.EX2 R25, R25 ;  /* 0x0000001900197308 */ /* 0x000f220000000800 */
[C---:B-1----:R-:W-:Y:S03]  /*1b270*/  HMMA.16816.F32 R80, R4.reuse, R8, R80 ;  /* 0x000000080450723c */ /* 0x042fe60000001850 */
[----:B------:R-:W-:Y:S04]  /*1b280*/  MUFU.EX2 R26, R26 ;  /* 0x0000001a001a7308 */ /* 0x000fe80000000800 */
[----:B------:R-:W1:Y:S01]  /*1b290*/  MUFU.EX2 R245, R245 ;  /* 0x000000f500f57308 */ /* 0x000e620000000800 */
[C---:B------:R-:W-:Y:S03]  /*1b2a0*/  HMMA.16816.F32 R76, R4.reuse, R10, R76 ;  /* 0x0000000a044c723c */ /* 0x040fe6000000184c */
[----:B------:R-:W-:Y:S04]  /*1b2b0*/  MUFU.EX2 R27, R27 ;  /* 0x0000001b001b7308 */ /* 0x000fe80000000800 */
[----:B------:R-:W2:Y:S04]  /*1b2c0*/  MUFU.EX2 R28, R28 ;  /* 0x0000001c001c7308 */ /* 0x000ea80000000800 */
[----:B------:R-:W-:Y:S04]  /*1b2d0*/  MUFU.EX2 R29, R29 ;  /* 0x0000001d001d7308 */ /* 0x000fe80000000800 */
[----:B------:R-:W2:Y:S01]  /*1b2e0*/  MUFU.EX2 R246, R246 ;  /* 0x000000f600f67308 */ /* 0x000ea20000000800 */
[----:B------:R-:W-:Y:S01]  /*1b2f0*/  FADD.FTZ R60, R57, R60 ;  /* 0x0000003c393c7221 */ /* 0x000fe20000010000 */
[----:B------:R-:W-:Y:S01]  /*1b300*/  FADD.FTZ R62, R59, R62 ;  /* 0x0000003e3b3e7221 */ /* 0x000fe20000010000 */
[----:B-----5:R-:W-:Y:S01]  /*1b310*/  HMMA.16816.F32 R128, R4, R32, R128 ;  /* 0x000000200480723c */ /* 0x020fe20000001880 */
[----:B------:R-:W5:Y:S01]  /*1b320*/  LDSM.16.MT88.4 R8, [R205+0xf800] ;  /* 0x00f80000cd08783b */ /* 0x000f620000004200 */
[----:B------:R-:W-:Y:S01]  /*1b330*/  FADD.FTZ R55, R55, R60 ;  /* 0x0000003c37377221 */ /* 0x000fe20000010000 */
[----:B------:R-:W-:-:S03]  /*1b340*/  FADD.FTZ R58, R58, R62 ;  /* 0x0000003e3a3a7221 */ /* 0x000fc60000010000 */
[----:B------:R-:W-:Y:S01]  /*1b350*/  FADD.FTZ R55, R53, R55 ;  /* 0x0000003735377221 */ /* 0x000fe20000010000 */
[----:B------:R-:W-:Y:S01]  /*1b360*/  FADD.FTZ R58, R54, R58 ;  /* 0x0000003a363a7221 */ /* 0x000fe20000010000 */
[----:B------:R-:W-:Y:S02]  /*1b370*/  HMMA.16816.F32 R124, R4, R34, R124 ;  /* 0x00000022047c723c */ /* 0x000fe4000000187c */
[----:B------:R-:W-:Y:S01]  /*1b380*/  FADD.FTZ R52, R52, R55 ;  /* 0x0000003734347221 */ /* 0x000fe20000010000 */
[----:B------:R-:W-:-:S05]  /*1b390*/  FADD.FTZ R152, R152, R58 ;  /* 0x0000003a98987221 */ /* 0x000fca0000010000 */
[C---:B------:R-:W-:Y:S08]  /*1b3a0*/  HMMA.16816.F32 R116, R4.reuse, R30, R116 ;  /* 0x0000001e0474723c */ /* 0x040ff00000001874 */
[C---:B---3--:R-:W-:Y:S08]  /*1b3b0*/  HMMA.16816.F32 R72, R4.reuse, R20, R72 ;  /* 0x000000140448723c */ /* 0x048ff00000001848 */
[----:B------:R-:W-:Y:S01]  /*1b3c0*/  HMMA.16816.F32 R68, R4, R22, R68 ;  /* 0x000000160444723c */ /* 0x000fe20000001844 */
[----:B----4-:R-:W-:-:S02]  /*1b3d0*/  F2FP.F16.F32.PACK_AB R5, R25, R24 ;  /* 0x000000181905723e */ /* 0x010fc400000000ff */
[----:B-1----:R-:W-:Y:S02]  /*1b3e0*/  F2FP.F16.F32.PACK_AB R7, R245, R26 ;  /* 0x0000001af507723e */ /* 0x002fe400000000ff */
[----:B--2---:R-:W-:Y:S02]  /*1b3f0*/  F2FP.F16.F32.PACK_AB R4, R28, R27 ;  /* 0x0000001b1c04723e */ /* 0x004fe400000000ff */
        /* <DEDUP_REMOVED lines=27> */
[----:B-----5:R-:W-:Y:S02]  /*1b5b0*/  HMMA.16816.F32 R128, R4, R8, R128 ;  /* 0x000000080480723c */ /* 0x020fe40000001880 */
[----:B------:R-:W-:Y:S01]  /*1b5c0*/  FADD.FTZ R176, R182, R176 ;  /* 0x000000b0b6b07221 */ /* 0x000fe20000010000 */
[----:B------:R-:W-:-:S05]  /*1b5d0*/  FADD.FTZ R180, R171, R180 ;  /* 0x000000b4abb47221 */ /* 0x000fca0000010000 */
[----:B------:R-:W-:Y:S01]  /*1b5e0*/  HMMA.16816.F32 R124, R4, R10, R124 ;  /* 0x0000000a047c723c */ /* 0x000fe2000000187c */
[----:B------:R-:W3:Y:S01]  /*1b5f0*/  LDSM.16.MT88.4 R8, [R205+0x13800] ;  /* 0x01380000cd08783b */ /* 0x000ee20000004200 */
[----:B------:R-:W-:Y:S01]  /*1b600*/  FADD.FTZ R178, R178, R176 ;  /* 0x000000b0b2b27221 */ /* 0x000fe20000010000 */
[----:B------:R-:W-:-:S05]  /*1b610*/  FADD.FTZ R37, R37, R180 ;  /* 0x000000b425257221 */ /* 0x000fca0000010000 */
[C---:B-1----:R-:W-:Y:S08]  /*1b620*/  HMMA.16816.F32 R120, R4.reuse, R16, R120 ;  /* 0x000000100478723c */ /* 0x042ff00000001878 */
[C---:B------:R-:W-:Y:S01]  /*1b630*/  HMMA.16816.F32 R116, R4.reuse, R18, R116 ;  /* 0x000000120474723c */ /* 0x040fe20000001874 */
[----:B------:R-:W1:Y:S07]  /*1b640*/  LDSM.16.MT88.4 R16, [R47+0x13800] ;  /* 0x013800002f10783b */ /* 0x000e6e0000004200 */
[C---:B--2---:R-:W-:Y:S08]  /*1b650*/  HMMA.16816.F32 R104, R4.reuse, R12, R104 ;  /* 0x0000000c0468723c */ /* 0x044ff00000001868 */
        /* <DEDUP_REMOVED lines=19> */
[----:B---3--:R-:W-:Y:S01]  /*1b790*/  HMMA.16816.F32 R96, R4, R8, R96 ;  /* 0x000000080460723c */ /* 0x008fe20000001860 */
        /* <DEDUP_REMOVED lines=84> */
.L_x_8105:
        /* <DEDUP_REMOVED lines=8> */
.L_x_8106:
[----:B------:R-:W-:Y:S05]  /*1bd60*/  BSYNC.RECONVERGENT B0 ;  /* 0x0000000000007941 */ /* 0x000fea0003800200 */
.L_x_8104:
[-C--:B------:R-:W-:Y:S01]  /*1bd70*/  ISETP.GE.AND P1, PT, R41, R229.reuse, PT ;  /* 0x000000e52900720c */ /* 0x080fe20003f26270 */
[----:B------:R-:W-:Y:S01]  /*1bd80*/  IMAD.SHL.U32 R4, R218, 0x20, RZ ;  /* 0x00000020da047824 */ /* 0x000fe200078e00ff */
        /* <DEDUP_REMOVED lines=113> */
[----:B------:R-:W4:Y:S04]  /*1c4a0*/  LDSM.16.M88.4 R12, [R185+0x4800] ;  /* 0x00480000b90c783b */ /* 0x000f280000000200 */
[----:B------:R5:W-:Y:S04]  /*1c4b0*/  LDSM.16.M88.4 R60, [R40] ;  /* 0x00000000283c783b */ /* 0x000be80000000200 */
[----:B---3--:R-:W3:Y:S04]  /*1c4c0*/  LDSM.16.M88.4 R8, [R56+0x4000] ;  /* 0x004000003808783b */ /* 0x008ee80000000200 */
[----:B------:R-:W3:Y:S04]  /*1c4d0*/  LDSM.16.M88.4 R32, [R185+0x5000] ;  /* 0x00500000b920783b */ /* 0x000ee80000000200 */
[----:B------:R-:W3:Y:S04]  /*1c4e0*/  LDSM.16.M88.4 R24, [R185+0x5800] ;  /* 0x00580000b918783b */ /* 0x000ee80000000200 */
[----:B------:R-:W3:Y:S04]  /*1c4f0*/  LDSM.16.M88.4 R168, [R185+0x6000] ;  /* 0x00600000b9a8783b */ /* 0x000ee80000000200 */
[----:B------:R-:W3:Y:S04]  /*1c500*/  LDSM.16.M88.4 R160, [R185+0x6800] ;  /* 0x00680000b9a0783b */ /* 0x000ee80000000200 */
[----:B------:R-:W3:Y:S04]  /*1c510*/  LDSM.16.M88.4 R152, [R185+0x7000] ;  /* 0x00700000b998783b */ /* 0x000ee80000000200 */
[----:B------:R-:W3:Y:S04]  /*1c520*/  LDSM.16.M88.4 R20, [R185+0x7800] ;  /* 0x00780000b914783b */ /* 0x000ee80000000200 */
[----:B-1----:R-:W3:Y:S01]  /*1c530*/  LD.E R206, desc[UR10][R132.64+0x18c] ;  /* 0x00018c0a84ce7980 */ /* 0x002ee2000c101900 */
[C---:B--2---:R-:W-:Y:S03]  /*1c540*/  HMMA.16816.F32 R4, R144.reuse, R52, RZ ;  /* 0x000000349004723c */ /* 0x044fe600000018ff */
[----:B------:R-:W1:Y:S04]  /*1c550*/  LDSM.16.M88.4 R16, [R56+0x4800] ;  /* 0x004800003810783b */ /* 0x000e680000000200 */
[----:B------:R-:W-:Y:S01]  /*1c560*/  LDSM.16.M88.4 R64, [R56+0x7800] ;  /* 0x007800003840783b */ /* 0x000fe20000000200 */
[C---:B------:R-:W-:Y:S03]  /*1c570*/  HMMA.16816.F32 R52, R144.reuse, R54, RZ ;  /* 0x000000369034723c */ /* 0x040fe600000018ff */
[----:B------:R-:W-:Y:S04]  /*1c580*/  LDSM.16.M88.4 R180, [R2+0x7800] ;  /* 0x0078000002b4783b */ /* 0x000fe80000000200 */
[----:B------:R-:W-:Y:S01]  /*1c590*/  LDSM.16.M88.4 R140, [R0+0x5000] ;  /* 0x00500000008c783b */ /* 0x000fe20000000200 */
[C---:B----4-:R-:W-:Y:S03]  /*1c5a0*/  HMMA.16816.F32 R48, R144.reuse, R12, RZ ;  /* 0x0000000c9030723c */ /* 0x050fe600000018ff */
[----:B------:R-:W-:Y:S04]  /*1c5b0*/  LDSM.16.M88.4 R176, [R0+0x4800] ;  /* 0x0048000000b0783b */ /* 0x000fe80000000200 */
[----:B------:R-:W-:Y:S01]  /*1c5c0*/  LDSM.16.M88.4 R136, [R0+0x5800] ;  /* 0x005800000088783b */ /* 0x000fe20000000200 */
[----:B-----5:R-:W-:Y:S03]  /*1c5d0*/  HMMA.16816.F32 R40, R144, R14, RZ ;  /* 0x0000000e9028723c */ /* 0x020fe600000018ff */
[----:B------:R-:W2:Y:S01]  /*1c5e0*/  LDSM.16.M88.4 R12, [R56+0x5000] ;  /* 0x00500000380c783b */ /* 0x000ea20000000200 */
[----:B------:R-:W-:-:S02]  /*1c5f0*/  IMAD.IADD R192, R186, 0x1, R200 ;  /* 0x00000001bac07824 */ /* 0x000fc400078e02c8 */
[----:B------:R-:W-:Y:S01]  /*1c600*/  IMAD.IADD R212, R185, 0x1, R200 ;  /* 0x00000001b9d47824 */ /* 0x000fe200078e02c8 */
[----:B------:R-:W-:Y:S01]  /*1c610*/  LDSM.16.M88.4 R196, [R2+0x8000] ;  /* 0x0080000002c4783b */ /* 0x000fe20000000200 */
[C---:B---3--:R-:W-:Y:S03]  /*1c620*/  HMMA.16816.F32 R4, R60.reuse, R8, R4 ;  /* 0x000000083c04723c */ /* 0x048fe60000001804 */
[----:B------:R-:W-:Y:S04]  /*1c630*/  LDSM.16.M88.4 R192, [R192+0x2000] ;  /* 0x00200000c0c0783b */ /* 0x000fe80000000200 */
[----:B------:R-:W-:Y:S01]  /*1c640*/  LDSM.16.M88.4 R188, [R212+0xa000] ;  /* 0x00a00000d4bc783b */ /* 0x000fe20000000200 */
[----:B------:R-:W-:Y:S03]  /*1c650*/  HMMA.16816.F32 R52, R60, R10, R52 ;  /* 0x0000000a3c34723c */ /* 0x000fe60000001834 */
[----:B------:R-:W3:Y:S04]  /*1c660*/  LDSM.16.M88.4 R8, [R56+0x6000] ;  /* 0x006000003808783b */ /* 0x000ee80000000200 */
        /* <DEDUP_REMOVED lines=17> */
[C---:B--2---:R-:W-:Y:S08]  /*1c780*/  HMMA.16816.F32 R36, R60.reuse, R12, R36 ;  /* 0x0000000c3c24723c */ /* 0x044ff00000001824 */
[C---:B------:R-:W-:Y:S01]  /*1c790*/  HMMA.16816.F32 R32, R60.reuse, R14, R32 ;  /* 0x0000000e3c20723c */ /* 0x040fe20000001820 */
[----:B------:R-:W2:Y:S04]  /*1c7a0*/  LDSM.16.M88.4 R12, [R56+0x7000] ;  /* 0x00700000380c783b */ /* 0x000ea80000000200 */
[----:B------:R-:W-:Y:S03]  /*1c7b0*/  LDSM.16.M88.4 R56, [R184] ;  /* 0x00000000b838783b */ /* 0x000fe60000000200 */
        /* <DEDUP_REMOVED lines=24> */
[----:B------:R-:W-:Y:S07]  /*1c940*/  LDSM.16.M88.4 R16, [R207] ;  /* 0x00000000cf10783b */ /* 0x000fee0000000200 */
[C---:B--2---:R-:W-:Y:S08]  /*1c950*/  HMMA.16816.F32 R28, R56.reuse, R12, R28 ;  /* 0x0000000c381c723c */ /* 0x044ff0000000181c */
        /* <DEDUP_REMOVED lines=11> */
[C---:B------:R-:W-:Y:S08]  /*1ca10*/  HMMA.16816.F32 R148, R56.reuse, R180, R148 ;  /* 0x000000b43894723c */ /* 0x040ff00000001894 */
[----:B------:R-:W-:Y:S01]  /*1ca20*/  HMMA.16816.F32 R144, R56, R182, R144 ;  /* 0x000000b63890723c */ /* 0x000fe20000001890 */
[----:B------:R-:W-:Y:S04]  /*1ca30*/  LDSM.16.M88.4 R56, [R186+0x2000] ;  /* 0x00200000ba38783b */ /* 0x000fe80000000200 */
[----:B------:R-:W-:Y:S03]  /*1ca40*/  LDSM.16.M88.4 R180, [R185+0x8800] ;  /* 0x00880000b9b4783b */ /* 0x000fe60000000200 */
        /* <DEDUP_REMOVED lines=22> */
[----:B------:R-:W-:Y:S01]  /*1cbb0*/  HMMA.16816.F32 R144, R16, R22, R144 ;  /* 0x000000161090723c */ /* 0x000fe20000001890 */
[----:B------:R-:W3:Y:S04]  /*1cbc0*/  LDSM.16.M88.4 R20, [R212+0x8000] ;  /* 0x00800000d414783b */ /* 0x000ee80000000200 */
[----:B------:R-:W4:Y:S03]  /*1cbd0*/  LDSM.16.M88.4 R16, [R212+0x8800] ;  /* 0x00880000d410783b */ /* 0x000f260000000200 */
[C---:B-1----:R-:W-:Y:S08]  /*1cbe0*/  HMMA.16816.F32 R4, R56.reuse, R12, R4 ;  /* 0x0000000c3804723c */ /* 0x042ff00000001804 */
[C---:B------:R-:W-:Y:S01]  /*1cbf0*/  HMMA.16816.F32 R52, R56.reuse, R14, R52 ;  /* 0x0000000e3834723c */ /* 0x040fe20000001834 */
[----:B------:R-:W-:Y:S07]  /*1cc00*/  LDSM.16.M88.4 R12, [R212+0x9000] ;  /* 0x00900000d40c783b */ /* 0x000fee0000000200 */
[C---:B------:R-:W-:Y:S08]  /*1cc10*/  HMMA.16816.F32 R48, R56.reuse, R180, R48 ;  /* 0x000000b43830723c */ /* 0x040ff00000001830 */
[C---:B------:R-:W-:Y:S01]  /*1cc20*/  HMMA.16816.F32 R40, R56.reuse, R182, R40 ;  /* 0x000000b63828723c */ /* 0x040fe20000001828 */
[----:B------:R-:W-:Y:S07]  /*1cc30*/  LDSM.16.M88.4 R180, [R212+0xb000] ;  /* 0x00b00000d4b4783b */ /* 0x000fee0000000200 */
[C---:B-----5:R-:W-:Y:S08]  /*1cc40*/  HMMA.16816.F32 R28, R56.reuse, R140, R28 ;  /* 0x0000008c381c723c */ /* 0x060ff0000000181c */
[C---:B------:R-:W-:Y:S01]  /*1cc50*/  HMMA.16816.F32 R24, R56.reuse, R142, R24 ;  /* 0x0000008e3818723c */ /* 0x040fe20000001818 */
[----:B------:R-:W1:Y:S04]  /*1cc60*/  LDSM.16.M88.4 R140, [R184+0x2000] ;  /* 0x00200000b88c783b */ /* 0x000e680000000200 */
[----:B------:R-:W-:Y:S03]  /*1cc70*/  LDSM.16.M88.4 R184, [R212+0xa800] ;  /* 0x00a80000d4b8783b */ /* 0x000fe60000000200 */
[C---:B--2---:R-:W-:Y:S08]  /*1cc80*/  HMMA.16816.F32 R172, R56.reuse, R8, R172 ;  /* 0x0000000838ac723c */ /* 0x044ff000000018ac */
[----:B------:R-:W-:Y:S01]  /*1cc90*/  HMMA.16816.F32 R168, R56, R10, R168 ;  /* 0x0000000a38a8723c */ /* 0x000fe200000018a8 */
[----:B------:R-:W2:Y:S07]  /*1cca0*/  LDSM.16.M88.4 R8, [R212+0x9800] ;  /* 0x00980000d408783b */ /* 0x000eae0000000200 */
[C---:B---3--:R-:W-:Y:S08]  /*1ccb0*/  HMMA.16816.F32 R4, R192.reuse, R20, R4 ;  /* 0x00000014c004723c */ /* 0x048ff00000001804 */
[C---:B------:R-:W-:Y:S01]  /*1ccc0*/  HMMA.16816.F32 R52, R192.reuse, R22, R52 ;  /* 0x00000016c034723c */ /* 0x040fe20000001834 */
[----:B------:R-:W-:Y:S07]  /*1ccd0*/  LDSM.16.M88.4 R20, [R207+0x2000] ;  /* 0x00200000cf14783b */ /* 0x000fee0000000200 */
        /* <DEDUP_REMOVED lines=16> */
[----:B-1----:R-:W-:Y:S08]  /*1cde0*/  HMMA.16816.F32 R4, R140, R196, R4 ;  /* 0x000000c48c04723c */ /* 0x002ff00000001804 */
[C---:B--2---:R-:W-:Y:S08]  /*1cdf0*/  HMMA.16816.F32 R28, R192.reuse, R8, R28 ;  /* 0x00000008c01c723c */ /* 0x044ff0000000181c */
[C---:B------:R-:W-:Y:S01]  /*1ce00*/  HMMA.16816.F32 R24, R192.reuse, R10, R24 ;  /* 0x0000000ac018723c */ /* 0x040fe20000001818 */
[----:B------:R-:W1:Y:S07]  /*1ce10*/  LDSM.16.M88.4 R8, [R0+0x9000] ;  /* 0x009000000008783b */ /* 0x000e6e0000000200 */
[C---:B------:R-:W-:Y:S08]  /*1ce20*/  HMMA.16816.F32 R36, R192.reuse, R12, R36 ;  /* 0x0000000cc024723c */ /* 0x040ff00000001824 */
[----:B------:R-:W-:Y:S08]  /*1ce30*/  HMMA.16816.F32 R168, R192, R190, R168 ;  /* 0x000000bec0a8723c */ /* 0x000ff000000018a8 */
[----:B---3--:R-:W-:Y:S08]  /*1ce40*/  HMMA.16816.F32 R4, R20, R16, R4 ;  /* 0x000000101404723c */ /* 0x008ff00000001804 */
[----:B------:R-:W-:Y:S08]  /*1ce50*/  HMMA.16816.F32 R52, R140, R198, R52 ;  /* 0x000000c68c34723c */ /* 0x000ff00000001834 */
[----:B------:R-:W-:Y:S01]  /*1ce60*/  HMMA.16816.F32 R172, R192, R188, R172 ;  /* 0x000000bcc0ac723c */ /* 0x000fe200000018ac */
[----:B------:R-:W-:-:S07]  /*1ce70*/  IMAD.SHL.U32 R16, R45, 0x80, RZ ;  /* 0x000000802d107824 */ /* 0x000fce00078e00ff */
[----:B----4-:R-:W-:Y:S01]  /*1ce80*/  HMMA.16816.F32 R36, R140, R64, R36 ;  /* 0x000000408c24723c */ /* 0x010fe20000001824 */
[----:B------:R-:W-:Y:S01]  /*1ce90*/  FMUL.FTZ R4, R4, R206 ;  /* 0x000000ce04047220 */ /* 0x000fe20000410000 */
[----:B------:R-:W-:-:S06]  /*1cea0*/  LOP3.LUT R16, R16, R44, RZ, 0xfc, !PT ;  /* 0x0000002c10107212 */ /* 0x000fcc00078efcff */
[----:B-----5:R-:W-:Y:S01]  /*1ceb0*/  HMMA.16816.F32 R168, R140, R58, R168 ;  /* 0x0000003a8ca8723c */ /* 0x020fe200000018a8 */
[----:B------:R-:W-:Y:S01]  /*1cec0*/  LOP3.LUT R59, R201, R202, RZ, 0xfc, !PT ;  /* 0x000000cac93b7212 */ /* 0x000fe200078efcff */
[----:B------:R-:W2:Y:S01]  /*1ced0*/  MUFU.TANH R4, R4 ;  /* 0x0000000400047308 */ /* 0x000ea20000002400 */
[----:B------:R-:W-:-:S03]  /*1cee0*/  FMUL.FTZ R5, R5, R206 ;  /* 0x000000ce05057220 */ /* 0x000fc60000410000 */
[----:B------:R-:W-:Y:S02]  /*1cef0*/  IMAD.IADD R59, R46, 0x1, R59 ;  /* 0x000000012e3b7824 */ /* 0x000fe400078e023b */
[----:B------:R-:W-:Y:S08]  /*1cf00*/  HMMA.16816.F32 R52, R20, R18, R52 ;  /* 0x000000121434723c */ /* 0x000ff00000001834 */
[----:B------:R-:W-:Y:S01]  /*1cf10*/  HMMA.16816.F32 R172, R140, R56, R172 ;  /* 0x000000388cac723c */ /* 0x000fe200000018ac */
[----:B------:R-:W-:Y:S01]  /*1cf20*/  IMAD.IADD R57, R16, 0x1, R228 ;  /* 0x0000000110397824 */ /* 0x000fe200078e02e4 */
[----:B------:R3:W-:Y:S06]  /*1cf30*/  MUFU.TANH R56, R5 ;  /* 0x0000000500387308 */ /* 0x0007ec0000002400 */
[----:B------:R-:W-:Y:S01]  /*1cf40*/  HMMA.16816.F32 R32, R192, R14, R32 ;  /* 0x0000000ec020723c */ /* 0x000fe20000001820 */
[----:B------:R-:W4:Y:S07]  /*1cf50*/  LDSM.16.M88.4 R12, [R0+0x8800] ;  /* 0x00880000000c783b */ /* 0x000f2e0000000200 */
[----:B------:R-:W-:Y:S01]  /*1cf60*/  HMMA.16816.F32 R48, R140, R136, R48 ;  /* 0x000000888c30723c */ /* 0x000fe20000001830 */
[----:B---3--:R-:W-:-:S07]  /*1cf70*/  IADD3 R5, PT, PT, R59, 0x100, -R57 ;  /* 0x000001003b057810 */ /* 0x008fce0007ffe839 */
[----:B------:R-:W-:Y:S01]  /*1cf80*/  HMMA.16816.F32 R40, R140, R138, R40 ;  /* 0x0000008a8c28723c */ /* 0x000fe20000001828 */
[----:B------:R-:W3:Y:S07]  /*1cf90*/  LDSM.16.M88.4 R136, [R0+0x9800] ;  /* 0x009800000088783b */ /* 0x000eee0000000200 */
[----:B-1----:R-:W-:Y:S01]  /*1cfa0*/  HMMA.16816.F32 R36, R20, R8, R36 ;  /* 0x000000081424723c */ /* 0x002fe20000001824 */
[----:B------:R-:W-:Y:S01]  /*1cfb0*/  FMUL.FTZ R8, R6, R206 ;  /* 0x000000ce06087220 */ /* 0x000fe20000410000 */
[----:B------:R-:W-:-:S04]  /*1cfc0*/  IABS R6, R5 ;  /* 0x0000000500067213 */ /* 0x000fc80000000000 */
[----:B------:R-:W-:Y:S01]  /*1cfd0*/  I2FP.F32.S32 R6, R6 ;  /* 0x0000000600067245 */ /* 0x000fe20000201400 */
[-C--:B------:R-:W-:Y:S01]  /*1cfe0*/  FMUL.FTZ R242, R52, R206.reuse ;  /* 0x000000ce34f27220 */ /* 0x080fe20000410000 */
[----:B------:R-:W-:-:S03]  /*1cff0*/  FMUL.FTZ R7, R7, R206 ;  /* 0x000000ce07077220 */ /* 0x000fc60000410000 */
[----:B--2---:R-:W-:Y:S01]  /*1d000*/  FFMA.FTZ R52, -R236, R6, R4 ;  /* 0x00000006ec347223 */ /* 0x004fe20000010104 */
[----:B------:R-:W-:Y:S01]  /*1d010*/  FMUL.FTZ R4, R54, R206 ;  /* 0x000000ce36047220 */ /* 0x000fe20000410000 */
[----:B------:R-:W-:Y:S01]  /*1d020*/  HMMA.16816.F32 R32, R140, R66, R32 ;  /* 0x000000428c20723c */ /* 0x000fe20000001820 */
[----:B------:R1:W2:Y:S01]  /*1d030*/  MUFU.TANH R5, R8 ;  /* 0x0000000800057308 */ /* 0x0002a20000002400 */
[----:B------:R-:W-:-:S06]  /*1d040*/  VIADD R243, R59, 0x8 ;  /* 0x000000083bf37836 */ /* 0x000fcc0000000000 */
[C---:B------:R-:W-:Y:S01]  /*1d050*/  HMMA.16816.F32 R28, R140.reuse, R60, R28 ;  /* 0x0000003c8c1c723c */ /* 0x040fe2000000181c */
[----:B------:R5:W-:Y:S07]  /*1d060*/  MUFU.TANH R17, R7 ;  /* 0x0000000700117308 */ /* 0x000bee0000002400 */
[----:B------:R-:W-:Y:S01]  /*1d070*/  HMMA.16816.F32 R24, R140, R62, R24 ;  /* 0x0000003e8c18723c */ /* 0x000fe20000001818 */
[----:B------:R-:W4:Y:S01]  /*1d080*/  MUFU.TANH R242, R242 ;  /* 0x000000f200f27308 */ /* 0x000f220000002400 */
[----:B------:R-:W-:-:S02]  /*1d090*/  IADD3 R9, PT, PT, R243, 0x100, -R57 ;  /* 0x00000100f3097810 */ /* 0x000fc40007ffe839 */
[----:B-1----:R-:W-:-:S05]  /*1d0a0*/  IADD3 R8, PT, PT, R59, 0xff, -R57 ;  /* 0x000000ff3b087810 */ /* 0x002fca0007ffe839 */
[----:B------:R-:W1:Y:S01]  /*1d0b0*/  MUFU.TANH R4, R4 ;  /* 0x0000000400047308 */ /* 0x000e620000002400 */
[--C-:B------:R-:W-:Y:S02]  /*1d0c0*/  IADD3 R6, PT, PT, R243, 0xff, -R57.reuse ;  /* 0x000000fff3067810 */ /* 0x100fe40007ffe839 */
[--C-:B-----5:R-:W-:Y:S02]  /*1d0d0*/  IADD3 R7, PT, PT, R59, 0xf8, -R57.reuse ;  /* 0x000000f83b077810 */ /* 0x120fe40007ffe839 */
        /* <DEDUP_REMOVED lines=12> */
[C---:B--2---:R-:W-:Y:S01]  /*1d1a0*/  FFMA.FTZ R54, -R236.reuse, R54, R5 ;  /* 0x00000036ec367223 */ /* 0x044fe20000010105 */
[C---:B------:R-:W-:Y:S01]  /*1d1b0*/  FFMA.FTZ R56, -R236.reuse, R8, R56 ;  /* 0x00000008ec387223 */ /* 0x040fe20000010138 */
[C---:B----4-:R-:W-:Y:S01]  /*1d1c0*/  FFMA.FTZ R242, -R236.reuse, R7, R242 ;  /* 0x00000007ecf27223 */ /* 0x050fe200000101f2 */
        /* <DEDUP_REMOVED lines=33> */
[----:B---3--:R-:W-:Y:S01]  /*1d3e0*/  HMMA.16816.F32 R28, R20, R136, R28 ;  /* 0x00000088141c723c */ /* 0x008fe2000000181c */
[----:B------:R-:W-:-:S02]  /*1d3f0*/  IADD3 R136, PT, PT, R59, 0x98, -R57 ;  /* 0x000000983b887810 */ /* 0x000fc40007ffe839 */
[--C-:B------:R-:W-:Y:S02]  /*1d400*/  IADD3 R60, PT, PT, R59, 0x88, -R57.reuse ;  /* 0x000000883b3c7810 */ /* 0x100fe40007ffe839 */
[----:B------:R-:W-:-:S03]  /*1d410*/  IADD3 R215, PT, PT, R243, 0xf7, -R57 ;  /* 0x000000f7f3d77810 */ /* 0x000fc60007ffe839 */
[----:B------:R-:W-:Y:S01]  /*1d420*/  HMMA.16816.F32 R24, R20, R138, R24 ;  /* 0x0000008a1418723c */ /* 0x000fe20000001818 */
[C-C-:B------:R-:W-:Y:S02]  /*1d430*/  IADD3 R138, PT, PT, R59.reuse, 0x9f, -R57.reuse ;  /* 0x0000009f3b8a7810 */ /* 0x140fe40007ffe839 */
[--C-:B------:R-:W-:Y:S02]  /*1d440*/  IADD3 R59, PT, PT, R59, 0x87, -R57.reuse ;  /* 0x000000873b3b7810 */ /* 0x100fe40007ffe839 */
[C-C-:B------:R-:W-:Y:S02]  /*1d450*/  IADD3 R19, PT, PT, R243.reuse, 0xf0, -R57.reuse ;  /* 0x000000f0f3137810 */ /* 0x140fe40007ffe839 */
[C-C-:B------:R-:W-:Y:S01]  /*1d460*/  IADD3 R212, PT, PT, R243.reuse, 0xef, -R57.reuse ;  /* 0x000000eff3d47810 */ /* 0x140fe20007ffe839 */
[----:B------:R-:W-:Y:S01]  /*1d470*/  HMMA.16816.F32 R156, R192, R180, R156 ;  /* 0x000000b4c09c723c */ /* 0x000fe2000000189c */
        /* <DEDUP_REMOVED lines=34> */
[C---:B------:R-:W-:Y:S02]  /*1d6a0*/  ISETP.GE.AND P4, PT, R243.reuse, R240, PT ;  /* 0x000000f0f300720c */ /* 0x040fe40003f86270 */
[----:B------:R-:W-:Y:S02]  /*1d6b0*/  FSEL R54, R54, -INF , !P3 ;  /* 0xff80000036367808 */ /* 0x000fe40005800000 */
[C---:B------:R-:W-:Y:S02]  /*1d6c0*/  ISETP.GE.AND P3, PT, R243.reuse, R239, PT ;  /* 0x000000eff300720c */ /* 0x040fe40003f66270 */
[----:B------:R-:W-:Y:S02]  /*1d6d0*/  FSEL R52, R52, -INF , !P6 ;  /* 0xff80000034347808 */ /* 0x000fe40007000000 */
[C---:B------:R-:W-:Y:S02]  /*1d6e0*/  ISETP.GE.AND P6, PT, R243.reuse, R237, PT ;  /* 0x000000edf300720c */ /* 0x040fe40003fc6270 */
[----:B------:R-:W-:Y:S01]  /*1d6f0*/  ISETP.GE.AND P5, PT, R243, R238, PT ;  /* 0x000000eef300720c */ /* 0x000fe20003fa6270 */
[----:B------:R-:W-:Y:S01]  /*1d700*/  VIADD R243, R16, 0xffffff08 ;  /* 0xffffff0810f37836 */ /* 0x000fe20000000000 */
[----:B------:R-:W-:-:S02]  /*1d710*/  FSEL R244, R56, -INF , P4 ;  /* 0xff80000038f47808 */ /* 0x000fc40002000000 */
[----:B------:R-:W-:Y:S01]  /*1d720*/  FSEL R56, R17, -INF , P3 ;  /* 0xff80000011387808 */ /* 0x000fe20001800000 */
[-C--:B------:R-:W-:Y:S01]  /*1d730*/  FMUL.FTZ R53, R53, R206.reuse ;  /* 0x000000ce35357220 */ /* 0x080fe20000410000 */
[----:B------:R-:W-:Y:S01]  /*1d740*/  FSEL R17, R244, -INF , !P6 ;  /* 0xff800000f4117808 */ /* 0x000fe20007000000 */
[----:B------:R-:W-:Y:S01]  /*1d750*/  FMUL.FTZ R55, R55, R206 ;  /* 0x000000ce37377220 */ /* 0x000fe20000410000 */
[----:B------:R-:W-:Y:S02]  /*1d760*/  FSEL R56, R56, -INF , !P5 ;  /* 0xff80000038387808 */ /* 0x000fe40006800000 */
[C---:B------:R-:W-:Y:S02]  /*1d770*/  ISETP.GE.AND P4, PT, R243.reuse, R240, PT ;  /* 0x000000f0f300720c */ /* 0x040fe40003f86270 */
[C---:B------:R-:W-:Y:S02]  /*1d780*/  ISETP.GE.AND P6, PT, R243.reuse, R237, PT ;  /* 0x000000edf300720c */ /* 0x040fe40003fc6270 */
[----:B------:R-:W-:-:S02]  /*1d790*/  ISETP.GE.AND P3, PT, R243, R238, PT ;  /* 0x000000eef300720c */ /* 0x000fc40003f66270 */
[----:B------:R-:W-:Y:S02]  /*1d7a0*/  ISETP.GE.AND P5, PT, R243, R239, PT ;  /* 0x000000eff300720c */ /* 0x000fe40003fa6270 */
[----:B------:R-:W-:Y:S01]  /*1d7b0*/  IABS R18, R18 ;  /* 0x0000001200127213 */ /* 0x000fe20000000000 */
[----:B------:R1:W2:Y:S01]  /*1d7c0*/  MUFU.TANH R243, R53 ;  /* 0x0000003500f37308 */ /* 0x0002a20000002400 */
[----:B------:R-:W-:Y:S02]  /*1d7d0*/  FSEL R242, R242, -INF , P4 ;  /* 0xff800000f2f27808 */ /* 0x000fe40002000000 */
[----:B------:R-:W-:Y:S01]  /*1d7e0*/  FSEL R241, R241, -INF , P5 ;  /* 0xff800000f1f17808 */ /* 0x000fe20002800000 */
[----:B------:R-:W-:Y:S01]  /*1d7f0*/  FMUL.FTZ R50, R50, R206 ;  /* 0x000000ce32327220 */ /* 0x000fe20000410000 */
[----:B------:R-:W-:-:S03]  /*1d800*/  IABS R215, R215 ;  /* 0x000000d700d77213 */ /* 0x000fc60000000000 */
[----:B------:R-:W3:Y:S01]  /*1d810*/  MUFU.TANH R55, R55 ;  /* 0x0000003700377308 */ /* 0x000ee20000002400 */
[----:B-1----:R-:W-:Y:S01]  /*1d820*/  IMAD.MOV.U32 R53, RZ, RZ, R18 ;  /* 0x000000ffff357224 */ /* 0x002fe200078e0012 */
[----:B------:R-:W-:-:S04]  /*1d830*/  FSEL R18, R242, -INF , !P6 ;  /* 0xff800000f2127808 */ /* 0x000fc80007000000 */
[----:B------:R-:W-:Y:S02]  /*1d840*/  I2FP.F32.S32 R242, R53 ;  /* 0x0000003500f27245 */ /* 0x000fe40000201400 */
[----:B------:R-:W-:Y:S01]  /*1d850*/  FSEL R53, R241, -INF , !P3 ;  /* 0xff800000f1357808 */ /* 0x000fe20005800000 */
[-C--:B------:R-:W-:Y:S01]  /*1d860*/  FMUL.FTZ R241, R48, R206.reuse ;  /* 0x000000ce30f17220 */ /* 0x080fe20000410000 */
[----:B------:R-:W-:Y:S02]  /*1d870*/  IMAD.MOV.U32 R48, RZ, RZ, R215 ;  /* 0x000000ffff307224 */ /* 0x000fe400078e00d7 */
[----:B------:R-:W-:Y:S01]  /*1d880*/  FMUL.FTZ R49, R49, R206 ;  /* 0x000000ce31317220 */ /* 0x000fe20000410000 */
[----:B------:R-:W-:Y:S01]  /*1d890*/  VIADD R244, R16, 0xffffff09 ;  /* 0xffffff0910f47836 */ /* 0x000fe20000000000 */
[----:B------:R1:W4:Y:S01]  /*1d8a0*/  MUFU.TANH R215, R241 ;  /* 0x000000f100d77308 */ /* 0x0003220000002400 */
[----:B--2---:R-:W-:Y:S01]  /*1d8b0*/  FFMA.FTZ R242, -R236, R242, R243 ;  /* 0x000000f2ecf27223 */ /* 0x004fe200000101f3 */
[----:B------:R-:W-:-:S02]  /*1d8c0*/  I2FP.F32.S32 R48, R48 ;  /* 0x0000003000307245 */ /* 0x000fc40000201400 */
[----:B------:R-:W-:-:S04]  /*1d8d0*/  IABS R19, R19 ;  /* 0x0000001300137213 */ /* 0x000fc80000000000 */
[----:B------:R-:W2:Y:S01]  /*1d8e0*/  MUFU.TANH R50, R50 ;  /* 0x0000003200327308 */ /* 0x000ea20000002400 */
[C---:B------:R-:W-:Y:S01]  /*1d8f0*/  ISETP.GE.AND P4, PT, R244.reuse, R240, PT ;  /* 0x000000f0f400720c */ /* 0x040fe20003f86270 */
[----:B------:R-:W-:Y:S01]  /*1d900*/  FMUL.FTZ R51, R51, R206 ;  /* 0x000000ce33337220 */ /* 0x000fe20000410000 */
[----:B------:R-:W-:Y:S01]  /*1d910*/  ISETP.GE.AND P6, PT, R244, R237, PT ;  /* 0x000000edf400720c */ /* 0x000fe20003fc6270 */
[----:B---3--:R-:W-:Y:S01]  /*1d920*/  FFMA.FTZ R55, -R236, R48, R55 ;  /* 0x00000030ec377223 */ /* 0x008fe20000010137 */
[----:B------:R-:W-:-:S03]  /*1d930*/  FSEL R242, R242, -INF , P4 ;  /* 0xff800000f2f27808 */ /* 0x000fc60002000000 */
[----:B------:R-:W3:Y:S01]  /*1d940*/  MUFU.TANH R49, R49 ;  /* 0x0000003100317308 */ /* 0x000ee20000002400 */
[----:B------:R-:W-:Y:S01]  /*1d950*/  IABS R48, R223 ;  /* 0x000000df00307213 */ /* 0x000fe20000000000 */
[----:B-1----:R-:W-:Y:S01]  /*1d960*/  IMAD.MOV.U32 R241, RZ, RZ, R19 ;  /* 0x000000fffff17224 */ /* 0x002fe200078e0013 */
[----:B------:R-:W-:Y:S01]  /*1d970*/  FSEL R19, R242, -INF , !P6 ;  /* 0xff800000f2137808 */ /* 0x000fe20007000000 */
[----:B------:R-:W-:Y:S01]  /*1d980*/  VIADD R223, R16, 0xffffff10 ;  /* 0xffffff1010df7836 */ /* 0x000fe20000000000 */
[----:B------:R-:W-:Y:S02]  /*1d990*/  I2FP.F32.S32 R242, R48 ;  /* 0x0000003000f27245 */ /* 0x000fe40000201400 */
[----:B------:R-:W-:Y:S01]  /*1d9a0*/  I2FP.F32.S32 R241, R241 ;  /* 0x000000f100f17245 */ /* 0x000fe20000201400 */
[----:B------:R-:W1:Y:S01]  /*1d9b0*/  MUFU.TANH R51, R51 ;  /* 0x0000003300337308 */ /* 0x000e620000002400 */
[----:B------:R-:W-:Y:S01]  /*1d9c0*/  ISETP.GE.AND P3, PT, R244, R239, PT ;  /* 0x000000eff400720c */ /* 0x000fe20003f66270 */
[----:B------:R-:W-:Y:S01]  /*1d9d0*/  FMUL.FTZ R40, R40, R206 ;  /* 0x000000ce28287220 */ /* 0x000fe20000410000 */
[----:B------:R-:W-:Y:S01]  /*1d9e0*/  IABS R214, R214 ;  /* 0x000000d600d67213 */ /* 0x000fe20000000000 */
[----:B----4-:R-:W-:Y:S01]  /*1d9f0*/  FFMA.FTZ R215, -R236, R242, R215 ;  /* 0x000000f2ecd77223 */ /* 0x010fe200000101d7 */
[----:B------:R-:W-:Y:S01]  /*1da00*/  ISETP.GE.AND P5, PT, R244, R238, PT ;  /* 0x000000eef400720c */ /* 0x000fe20003fa6270 */
[----:B--2---:R-:W-:Y:S01]  /*1da10*/  FFMA.FTZ R241, -R236, R241, R50 ;  /* 0x000000f1ecf17223 */ /* 0x004fe20000010132 */
[----:B------:R-:W-:Y:S01]  /*1da20*/  FSEL R55, R55, -INF , P3 ;  /* 0xff80000037377808 */ /* 0x000fe20001800000 */
[----:B------:R-:W-:Y:S01]  /*1da30*/  VIADD R50, R16, 0xffffff11 ;  /* 0xffffff1110327836 */ /* 0x000fe20000000000 */
[----:B------:R-:W-:Y:S01]  /*1da40*/  I2FP.F32.S32 R214, R214 ;  /* 0x000000d600d67245 */ /* 0x000fe20000201400 */
[----:B------:R-:W-:Y:S01]  /*1da50*/  FMUL.FTZ R42, R42, R206 ;  /* 0x000000ce2a2a7220 */ /* 0x000fe20000410000 */
[----:B------:R-:W-:Y:S01]  /*1da60*/  ISETP.GE.AND P4, PT, R223, R240, PT ;  /* 0x000000f0df00720c */ /* 0x000fe20003f86270 */
[----:B------:R-:W2:Y:S01]  /*1da70*/  MUFU.TANH R40, R40 ;  /* 0x0000002800287308 */ /* 0x000ea20000002400 */
[----:B------:R-:W-:Y:S01]  /*1da80*/  FSEL R48, R55, -INF , !P5 ;  /* 0xff80000037307808 */ /* 0x000fe20006800000 */
[----:B---3--:R-:W-:Y:S01]  /*1da90*/  FFMA.FTZ R49, -R236, R214, R49 ;  /* 0x000000d6ec317223 */ /* 0x008fe20000010131 */
[----:B------:R-:W-:Y:S01]  /*1daa0*/  IABS R212, R212 ;  /* 0x000000d400d47213 */ /* 0x000fe20000000000 */
[----:B------:R-:W-:Y:S01]  /*1dab0*/  FMUL.FTZ R41, R41, R206 ;  /* 0x000000ce29297220 */ /* 0x000fe20000410000 */
[----:B------:R-:W-:-:S02]  /*1dac0*/  ISETP.GE.AND P6, PT, R223, R237, PT ;  /* 0x000000eddf00720c */ /* 0x000fc40003fc6270 */
[----:B------:R-:W-:Y:S02]  /*1dad0*/  ISETP.GE.AND P5, PT, R223, R239, PT ;  /* 0x000000efdf00720c */ /* 0x000fe40003fa6270 */
[----:B------:R-:W-:Y:S01]  /*1dae0*/  FSEL R215, R215, -INF , P4 ;  /* 0xff800000d7d77808 */ /* 0x000fe20002000000 */
[----:B------:R-:W3:Y:S01]  /*1daf0*/  MUFU.TANH R42, R42 ;  /* 0x0000002a002a7308 */ /* 0x000ee20000002400 */
[----:B------:R-:W-:Y:S01]  /*1db00*/  ISETP.GE.AND P4, PT, R50, R240, PT ;  /* 0x000000f03200720c */ /* 0x000fe20003f86270 */
[----:B------:R-:W-:Y:S01]  /*1db10*/  IMAD.MOV.U32 R244, RZ, RZ, R248 ;  /* 0x000000fffff47224 */ /* 0x000fe200078e00f8 */
[----:B------:R-:W-:Y:S02]  /*1db20*/  I2FP.F32.S32 R212, R212 ;  /* 0x000000d400d47245 */ /* 0x000fe40000201400 */
[----:B------:R-:W-:Y:S02]  /*1db30*/  ISETP.GE.AND P3, PT, R223, R238, PT ;  /* 0x000000eedf00720c */ /* 0x000fe40003f66270 */
[----:B------:R-:W-:-:S02]  /*1db40*/  FSEL R241, R241, -INF , P5 ;  /* 0xff800000f1f17808 */ /* 0x000fc40002800000 */
[----:B------:R-:W-:Y:S01]  /*1db50*/  FSEL R248, R215, -INF , !P6 ;  /* 0xff800000d7f87808 */ /* 0x000fe20007000000 */
[----:B------:R-:W-:Y:S01]  /*1db60*/  FMUL.FTZ R36, R36, R206 ;  /* 0x000000ce24247220 */ /* 0x000fe20000410000 */
[----:B------:R-:W-:Y:S02]  /*1db70*/  ISETP.GE.AND P6, PT, R50, R237, PT ;  /* 0x000000ed3200720c */ /* 0x000fe40003fc6270 */
[----:B------:R-:W-:Y:S02]  /*1db80*/  FSEL R49, R49, -INF , P4 ;  /* 0xff80000031317808 */ /* 0x000fe40002000000 */
[----:B------:R-:W-:Y:S01]  /*1db90*/  IABS R199, R199 ;  /* 0x000000c700c77213 */ /* 0x000fe20000000000 */
[----:B------:R-:W4:Y:S01]  /*1dba0*/  MUFU.TANH R41, R41 ;  /* 0x0000002900297308 */ /* 0x000f220000002400 */
[----:B------:R-:W-:Y:S01]  /*1dbb0*/  IABS R213, R213 ;  /* 0x000000d500d57213 */ /* 0x000fe20000000000 */
[----:B------:R-:W-:Y:S01]  /*1dbc0*/  IMAD.MOV.U32 R55, RZ, RZ, R247 ;  /* 0x000000ffff377224 */ /* 0x000fe200078e00f7 */
[----:B------:R-:W-:Y:S01]  /*1dbd0*/  FSEL R252, R241, -INF , !P3 ;  /* 0xff800000f1fc7808 */ /* 0x000fe20005800000 */
[----:B-1----:R-:W-:Y:S01]  /*1dbe0*/  FFMA.FTZ R51, -R236, R212, R51 ;  /* 0x000000d4ec337223 */ /* 0x002fe20000010133 */
[----:B------:R-:W-:-:S02]  /*1dbf0*/  ISETP.GE.AND P3, PT, R50, R239, PT ;  /* 0x000000ef3200720c */ /* 0x000fc40003f66270 */
[----:B------:R-:W-:Y:S01]  /*1dc00*/  FSEL R247, R49, -INF , !P6 ;  /* 0xff80000031f77808 */ /* 0x000fe20007000000 */
[----:B------:R-:W-:Y:S01]  /*1dc10*/  IMAD.MOV.U32 R49, RZ, RZ, R199 ;  /* 0x000000ffff317224 */ /* 0x000fe200078e00c7 */
[----:B------:R-:W-:Y:S01]  /*1dc20*/  ISETP.GE.AND P5, PT, R50, R238, PT ;  /* 0x000000ee3200720c */ /* 0x000fe20003fa6270 */
[----:B------:R-:W-:Y:S01]  /*1dc30*/  VIADD R50, R16, 0xffffff18 ;  /* 0xffffff1810327836 */ /* 0x000fe20000000000 */
[----:B------:R-:W-:Y:S01]  /*1dc40*/  I2FP.F32.S32 R213, R213 ;  /* 0x000000d500d57245 */ /* 0x000fe20000201400 */
[----:B------:R-:W1:Y:S01]  /*1dc50*/  MUFU.TANH R36, R36 ;  /* 0x0000002400247308 */ /* 0x000e620000002400 */
[----:B------:R-:W-:Y:S01]  /*1dc60*/  FSEL R51, R51, -INF , P3 ;  /* 0xff80000033337808 */ /* 0x000fe20001800000 */
[----:B------:R-:W-:Y:S01]  /*1dc70*/  IMAD.MOV.U32 R243, RZ, RZ, R250 ;  /* 0x000000fffff37224 */ /* 0x000fe200078e00fa */
[----:B------:R-:W-:Y:S01]  /*1dc80*/  I2FP.F32.S32 R49, R49 ;  /* 0x0000003100317245 */ /* 0x000fe20000201400 */
[----:B--2---:R-:W-:Y:S01]  /*1dc90*/  FFMA.FTZ R40, -R236, R213, R40 ;  /* 0x000000d5ec287223 */ /* 0x004fe20000010128 */
[----:B------:R-:W-:Y:S01]  /*1dca0*/  IABS R207, R207 ;  /* 0x000000cf00cf7213 */ /* 0x000fe20000000000 */
[----:B------:R-:W-:Y:S01]  /*1dcb0*/  FMUL.FTZ R38, R38, R206 ;  /* 0x000000ce26267220 */ /* 0x000fe20000410000 */
[----:B------:R-:W-:-:S02]  /*1dcc0*/  ISETP.GE.AND P4, PT, R50, R240, PT ;  /* 0x000000f03200720c */ /* 0x000fc40003f86270 */
[----:B------:R-:W-:Y:S02]  /*1dcd0*/  FSEL R250, R51, -INF , !P5 ;  /* 0xff80000033fa7808 */ /* 0x000fe40006800000 */
[C---:B------:R-:W-:Y:S02]  /*1dce0*/  ISETP.GE.AND P6, PT, R50.reuse, R237, PT ;  /* 0x000000ed3200720c */ /* 0x040fe40003fc6270 */
[C---:B------:R-:W-:Y:S02]  /*1dcf0*/  ISETP.GE.AND P3, PT, R50.reuse, R238, PT ;  /* 0x000000ee3200720c */ /* 0x040fe40003f66270 */
[----:B------:R-:W-:Y:S01]  /*1dd00*/  ISETP.GE.AND P5, PT, R50, R239, PT ;  /* 0x000000ef3200720c */ /* 0x000fe20003fa6270 */
[----:B------:R-:W-:Y:S01]  /*1dd10*/  FMUL.FTZ R50, R43, R206 ;  /* 0x000000ce2b327220 */ /* 0x000fe20000410000 */
[----:B---3--:R-:W-:Y:S01]  /*1dd20*/  FFMA.FTZ R43, -R236, R49, R42 ;  /* 0x00000031ec2b7223 */ /* 0x008fe2000001012a */
[----:B------:R-:W-:Y:S01]  /*1dd30*/  I2FP.F32.S32 R207, R207 ;  /* 0x000000cf00cf7245 */ /* 0x000fe20000201400 */
[----:B------:R-:W-:Y:S01]  /*1dd40*/  VIADD R49, R16, 0xffffff19 ;  /* 0xffffff1910317836 */ /* 0x000fe20000000000 */
[----:B------:R-:W-:Y:S01]  /*1dd50*/  FSEL R40, R40, -INF , P4 ;  /* 0xff80000028287808 */ /* 0x000fe20002000000 */
[----:B------:R-:W2:Y:S01]  /*1dd60*/  MUFU.TANH R38, R38 ;  /* 0x0000002600267308 */ /* 0x000ea20000002400 */
[----:B------:R-:W-:Y:S01]  /*1dd70*/  IABS R188, R188 ;  /* 0x000000bc00bc7213 */ /* 0x000fe20000000000 */
[----:B----4-:R-:W-:Y:S01]  /*1dd80*/  FFMA.FTZ R41, -R236, R207, R41 ;  /* 0x000000cfec297223 */ /* 0x010fe20000010129 */
[----:B------:R-:W-:-:S02]  /*1dd90*/  ISETP.GE.AND P4, PT, R49, R240, PT ;  /* 0x000000f03100720c */ /* 0x000fc40003f86270 */
[----:B------:R-:W-:-:S03]  /*1dda0*/  I2FP.F32.S32 R188, R188 ;  /* 0x000000bc00bc7245 */ /* 0x000fc60000201400 */
[----:B------:R3:W4:Y:S01]  /*1ddb0*/  MUFU.TANH R42, R50 ;  /* 0x00000032002a7308 */ /* 0x0007220000002400 */
[----:B------:R-:W-:Y:S01]  /*1ddc0*/  FMUL.FTZ R32, R32, R206 ;  /* 0x000000ce20207220 */ /* 0x000fe20000410000 */
[----:B------:R-:W-:Y:S01]  /*1ddd0*/  FSEL R43, R43, -INF , P5 ;  /* 0xff8000002b2b7808 */ /* 0x000fe20002800000 */
[----:B------:R-:W-:Y:S01]  /*1dde0*/  IMAD.MOV.U32 R51, RZ, RZ, R55 ;  /* 0x000000ffff337224 */ /* 0x000fe200078e0037 */
[----:B------:R-:W-:Y:S01]  /*1ddf0*/  FSEL R41, R41, -INF , P4 ;  /* 0xff80000029297808 */ /* 0x000fe20002000000 */
[----:B-1----:R-:W-:Y:S01]  /*1de00*/  FFMA.FTZ R36, -R236, R188, R36 ;  /* 0x000000bcec247223 */ /* 0x002fe20000010124 */
[----:B------:R-:W-:Y:S01]  /*1de10*/  IMAD.MOV.U32 R55, RZ, RZ, R251 ;  /* 0x000000ffff377224 */ /* 0x000fe200078e00fb */
[----:B------:R-:W-:Y:S01]  /*1de20*/  IABS R11, R11 ;  /* 0x0000000b000b7213 */ /* 0x000fe20000000000 */
[----:B------:R-:W1:Y:S01]  /*1de30*/  MUFU.TANH R32, R32 ;  /* 0x0000002000207308 */ /* 0x000e620000002400 */
[----:B------:R-:W-:Y:S01]  /*1de40*/  FSEL R251, R43, -INF , !P3 ;  /* 0xff8000002bfb7808 */ /* 0x000fe20005800000 */
[----:B---3--:R-:W-:Y:S01]  /*1de50*/  IMAD.MOV.U32 R50, RZ, RZ, R244 ;  /* 0x000000ffff327224 */ /* 0x008fe200078e00f4 */
[----:B------:R-:W-:Y:S01]  /*1de60*/  FSEL R244, R40, -INF , !P6 ;  /* 0xff80000028f47808 */ /* 0x000fe20007000000 */
[----:B------:R-:W-:Y:S01]  /*1de70*/  VIADD R40, R16, 0xffffff20 ;  /* 0xffffff2010287836 */ /* 0x000fe20000000000 */
[----:B------:R-:W-:Y:S01]  /*1de80*/  ISETP.GE.AND P6, PT, R49, R237, PT ;  /* 0x000000ed3100720c */ /* 0x000fe20003fc6270 */
[----:B------:R-:W-:-:S03]  /*1de90*/  IMAD.MOV.U32 R43, RZ, RZ, R243 ;  /* 0x000000ffff2b7224 */ /* 0x000fc600078e00f3 */
[C---:B------:R-:W-:Y:S02]  /*1dea0*/  ISETP.GE.AND P4, PT, R40.reuse, R240, PT ;  /* 0x000000f02800720c */ /* 0x040fe40003f86270 */
[----:B------:R-:W-:Y:S02]  /*1deb0*/  FSEL R243, R41, -INF , !P6 ;  /* 0xff80000029f37808 */ /* 0x000fe40007000000 */
[----:B------:R-:W-:Y:S02]  /*1dec0*/  ISETP.GE.AND P6, PT, R40, R237, PT ;  /* 0x000000ed2800720c */ /* 0x000fe40003fc6270 */
[----:B------:R-:W-:Y:S02]  /*1ded0*/  I2FP.F32.S32 R11, R11 ;  /* 0x0000000b000b7245 */ /* 0x000fe40000201400 */
[----:B------:R-:W-:Y:S02]  /*1dee0*/  FSEL R36, R36, -INF , P4 ;  /* 0xff80000024247808 */ /* 0x000fe40002000000 */
[----:B------:R-:W-:Y:S01]  /*1def0*/  IABS R10, R10 ;  /* 0x0000000a000a7213 */ /* 0x000fe20000000000 */
[-C--:B------:R-:W-:Y:S01]  /*1df00*/  FMUL.FTZ R37, R37, R206.reuse ;  /* 0x000000ce25257220 */ /* 0x080fe20000410000 */
[----:B------:R-:W-:Y:S01]  /*1df10*/  FMUL.FTZ R39, R39, R206 ;  /* 0x000000ce27277220 */ /* 0x000fe20000410000 */
[----:B------:R-:W-:Y:S01]  /*1df20*/  IABS R198, R198 ;  /* 0x000000c600c67213 */ /* 0x000fe20000000000 */
[----:B--2---:R-:W-:Y:S01]  /*1df30*/  FFMA.FTZ R38, -R236, R11, R38 ;  /* 0x0000000bec267223 */ /* 0x004fe20000010126 */
[----:B------:R-:W-:Y:S01]  /*1df40*/  FSEL R213, R36, -INF , !P6 ;  /* 0xff80000024d57808 */ /* 0x000fe20007000000 */
[----:B------:R-:W-:Y:S01]  /*1df50*/  IMAD.MOV.U32 R36, RZ, RZ, R10 ;  /* 0x000000ffff247224 */ /* 0x000fe200078e000a */
[----:B------:R2:W3:Y:S01]  /*1df60*/  MUFU.TANH R11, R37 ;  /* 0x00000025000b7308 */ /* 0x0004e20000002400 */
[----:B------:R-:W-:-:S07]  /*1df70*/  I2FP.F32.S32 R198, R198 ;  /* 0x000000c600c67245 */ /* 0x000fce0000201400 */
[----:B------:R-:W5:Y:S01]  /*1df80*/  MUFU.TANH R10, R39 ;  /* 0x00000027000a7308 */ /* 0x000f620000002400 */
[----:B------:R-:W-:Y:S01]  /*1df90*/  I2FP.F32.S32 R36, R36 ;  /* 0x0000002400247245 */ /* 0x000fe20000201400 */
[C---:B----4-:R-:W-:Y:S01]  /*1dfa0*/  FFMA.FTZ R42, -R236.reuse, R198, R42 ;  /* 0x000000c6ec2a7223 */ /* 0x050fe2000001012a */
[C---:B------:R-:W-:Y:S02]  /*1dfb0*/  ISETP.GE.AND P3, PT, R49.reuse, R239, PT ;  /* 0x000000ef3100720c */ /* 0x040fe40003f66270 */
[----:B------:R-:W-:Y:S01]  /*1dfc0*/  IABS R186, R186 ;  /* 0x000000ba00ba7213 */ /* 0x000fe20000000000 */
[----:B-1----:R-:W-:Y:S01]  /*1dfd0*/  FFMA.FTZ R32, -R236, R36, R32 ;  /* 0x00000024ec207223 */ /* 0x002fe20000010120 */
[----:B------:R-:W-:Y:S01]  /*1dfe0*/  IABS R7, R7 ;  /* 0x0000000700077213 */ /* 0x000fe20000000000 */
[----:B------:R-:W-:Y:S01]  /*1dff0*/  FMUL.FTZ R36, R34, R206 ;  /* 0x000000ce22247220 */ /* 0x000fe20000410000 */
[----:B------:R-:W-:Y:S02]  /*1e000*/  ISETP.GE.AND P5, PT, R49, R238, PT ;  /* 0x000000ee3100720c */ /* 0x000fe40003fa6270 */
[----:B------:R-:W-:Y:S01]  /*1e010*/  FSEL R42, R42, -INF , P3 ;  /* 0xff8000002a2a7808 */ /* 0x000fe20001800000 */
[----:B------:R-:W-:Y:S01]  /*1e020*/  IMAD.MOV.U32 R49, RZ, RZ, R249 ;  /* 0x000000ffff317224 */ /* 0x000fe200078e00f9 */
[----:B------:R-:W-:Y:S01]  /*1e030*/  I2FP.F32.S32 R186, R186 ;  /* 0x000000ba00ba7245 */ /* 0x000fe20000201400 */
[----:B--2---:R-:W-:Y:S01]  /*1e040*/  VIADD R37, R16, 0xffffff21 ;  /* 0xffffff2110257836 */ /* 0x004fe20000000000 */
[----:B------:R-:W-:-:S02]  /*1e050*/  I2FP.F32.S32 R34, R7 ;  /* 0x0000000700227245 */ /* 0x000fc40000201400 */
[----:B------:R-:W-:Y:S01]  /*1e060*/  IABS R6, R6 ;  /* 0x0000000600067213 */ /* 0x000fe20000000000 */
[----:B------:R-:W1:Y:S01]  /*1e070*/  MUFU.TANH R7, R36 ;  /* 0x0000002400077308 */ /* 0x000e620000002400 */
[----:B------:R-:W-:Y:S02]  /*1e080*/  FSEL R249, R42, -INF , !P5 ;  /* 0xff8000002af97808 */ /* 0x000fe40006800000 */
[----:B------:R-:W-:Y:S01]  /*1e090*/  ISETP.GE.AND P5, PT, R40, R239, PT ;  /* 0x000000ef2800720c */ /* 0x000fe20003fa6270 */
[C---:B---3--:R-:W-:Y:S01]  /*1e0a0*/  FFMA.FTZ R11, -R236.reuse, R186, R11 ;  /* 0x000000baec0b7223 */ /* 0x048fe2000001010b */
[----:B-----5:R-:W-:Y:S01]  /*1e0b0*/  FFMA.FTZ R34, -R236, R34, R10 ;  /* 0x00000022ec227223 */ /* 0x020fe2000001010a */
[----:B------:R-:W-:Y:S01]  /*1e0c0*/  IMAD.MOV.U32 R242, RZ, RZ, R6 ;  /* 0x000000fffff27224 */ /* 0x000fe200078e0006 */
[----:B------:R-:W-:Y:S01]  /*1e0d0*/  ISETP.GE.AND P4, PT, R37, R240, PT ;  /* 0x000000f02500720c */ /* 0x000fe20003f86270 */
[----:B------:R-:W-:Y:S02]  /*1e0e0*/  VIADD R10, R16, 0xffffff28 ;  /* 0xffffff28100a7836 */ /* 0x000fe40000000000 */
[----:B------:R-:W-:Y:S01]  /*1e0f0*/  FMUL.FTZ R6, R33, R206 ;  /* 0x000000ce21067220 */ /* 0x000fe20000410000 */
[----:B------:R-:W-:-:S02]  /*1e100*/  ISETP.GE.AND P3, PT, R40, R238, PT ;  /* 0x000000ee2800720c */ /* 0x000fc40003f66270 */
[----:B------:R-:W-:Y:S02]  /*1e110*/  FSEL R38, R38, -INF , P5 ;  /* 0xff80000026267808 */ /* 0x000fe40002800000 */
[----:B------:R-:W-:Y:S02]  /*1e120*/  ISETP.GE.AND P6, PT, R37, R237, PT ;  /* 0x000000ed2500720c */ /* 0x000fe40003fc6270 */
[----:B------:R-:W-:Y:S01]  /*1e130*/  FSEL R11, R11, -INF , P4 ;  /* 0xff8000000b0b7808 */ /* 0x000fe20002000000 */
[----:B------:R-:W2:Y:S01]  /*1e140*/  MUFU.TANH R6, R6 ;  /* 0x0000000600067308 */ /* 0x000ea20000002400 */
[----:B------:R-:W-:Y:S02]  /*1e150*/  FSEL R223, R38, -INF , !P3 ;  /* 0xff80000026df7808 */ /* 0x000fe40005800000 */
[----:B------:R-:W-:Y:S02]  /*1e160*/  ISETP.GE.AND P4, PT, R10, R240, PT ;  /* 0x000000f00a00720c */ /* 0x000fe40003f86270 */
[----:B------:R-:W-:-:S02]  /*1e170*/  ISETP.GE.AND P3, PT, R37, R239, PT ;  /* 0x000000ef2500720c */ /* 0x000fc40003f66270 */
[----:B------:R-:W-:Y:S02]  /*1e180*/  FSEL R214, R11, -INF , !P6 ;  /* 0xff8000000bd67808 */ /* 0x000fe40007000000 */
[----:B------:R-:W-:Y:S02]  /*1e190*/  ISETP.GE.AND P6, PT, R10, R237, PT ;  /* 0x000000ed0a00720c */ /* 0x000fe40003fc6270 */
[----:B------:R-:W-:Y:S02]  /*1e1a0*/  I2FP.F32.S32 R242, R242 ;  /* 0x000000f200f27245 */ /* 0x000fe40000201400 */
[----:B------:R-:W-:Y:S02]  /*1e1b0*/  FSEL R32, R32, -INF , P4 ;  /* 0xff80000020207808 */ /* 0x000fe40002000000 */
[----:B------:R-:W-:Y:S02]  /*1e1c0*/  IABS R5, R5 ;  /* 0x0000000500057213 */ /* 0x000fe40000000000 */
[----:B------:R-:W-:-:S02]  /*1e1d0*/  ISETP.GE.AND P5, PT, R37, R238, PT ;  /* 0x000000ee2500720c */ /* 0x000fc40003fa6270 */
[----:B------:R-:W-:Y:S01]  /*1e1e0*/  FSEL R34, R34, -INF , P3 ;  /* 0xff80000022227808 */ /* 0x000fe20001800000 */
[----:B-1----:R-:W-:Y:S01]  /*1e1f0*/  FFMA.FTZ R242, -R236, R242, R7 ;  /* 0x000000f2ecf27223 */ /* 0x002fe20000010107 */
[----:B------:R-:W-:Y:S01]  /*1e200*/  FSEL R215, R32, -INF , !P6 ;  /* 0xff80000020d77808 */ /* 0x000fe20007000000 */
[----:B------:R-:W-:Y:S01]  /*1e210*/  IMAD.MOV.U32 R32, RZ, RZ, R5 ;  /* 0x000000ffff207224 */ /* 0x000fe200078e0005 */
[----:B------:R-:W-:Y:S01]  /*1e220*/  FSEL R241, R34, -INF , !P5 ;  /* 0xff80000022f17808 */ /* 0x000fe20006800000 */
[----:B------:R-:W-:Y:S01]  /*1e230*/  FMUL.FTZ R11, R35, R206 ;  /* 0x000000ce230b7220 */ /* 0x000fe20000410000 */
[----:B------:R-:W-:Y:S01]  /*1e240*/  ISETP.GE.AND P5, PT, R10, R239, PT ;  /* 0x000000ef0a00720c */ /* 0x000fe20003fa6270 */
[----:B------:R-:W-:Y:S01]  /*1e250*/  VIADD R7, R16, 0xffffff29 ;  /* 0xffffff2910077836 */ /* 0x000fe20000000000 */
[----:B------:R-:W-:Y:S02]  /*1e260*/  ISETP.GE.AND P3, PT, R10, R238, PT ;  /* 0x000000ee0a00720c */ /* 0x000fe40003f66270 */
[----:B------:R-:W-:-:S02]  /*1e270*/  FSEL R242, R242, -INF , P5 ;  /* 0xff800000f2f27808 */ /* 0x000fc40002800000 */
[----:B------:R-:W-:Y:S02]  /*1e280*/  I2FP.F32.S32 R32, R32 ;  /* 0x0000002000207245 */ /* 0x000fe40000201400 */
[----:B------:R-:W-:Y:S01]  /*1e290*/  IABS R4, R4 ;  /* 0x0000000400047213 */ /* 0x000fe20000000000 */
[----:B------:R-:W1:Y:S01]  /*1e2a0*/  MUFU.TANH R11, R11 ;  /* 0x0000000b000b7308 */ /* 0x000e620000002400 */
[----:B------:R-:W-:Y:S01]  /*1e2b0*/  FMUL.FTZ R10, R28, R206 ;  /* 0x000000ce1c0a7220 */ /* 0x000fe20000410000 */
[----:B------:R-:W-:Y:S01]  /*1e2c0*/  FSEL R242, R242, -INF , !P3 ;  /* 0xff800000f2f27808 */ /* 0x000fe20005800000 */
[----:B--2---:R-:W-:Y:S01]  /*1e2d0*/  FFMA.FTZ R32, -R236, R32, R6 ;  /* 0x00000020ec207223 */ /* 0x004fe20000010106 */
[C---:B------:R-:W-:Y:S01]  /*1e2e0*/  ISETP.GE.AND P4, PT, R7.reuse, R240, PT ;  /* 0x000000f00700720c */ /* 0x040fe20003f86270 */
[----:B------:R-:W-:Y:S01]  /*1e2f0*/  IMAD.MOV.U32 R28, RZ, RZ, R4 ;  /* 0x000000ffff1c7224 */ /* 0x000fe200078e0004 */
[C---:B------:R-:W-:Y:S02]  /*1e300*/  ISETP.GE.AND P6, PT, R7.reuse, R237, PT ;  /* 0x000000ed0700720c */ /* 0x040fe40003fc6270 */
[----:B------:R-:W-:-:S02]  /*1e310*/  ISETP.GE.AND P5, PT, R7, R238, PT ;  /* 0x000000ee0700720c */ /* 0x000fc40003fa6270 */
[----:B------:R-:W-:Y:S02]  /*1e320*/  ISETP.GE.AND P3, PT, R7, R239, PT ;  /* 0x000000ef0700720c */ /* 0x000fe40003f66270 */
[----:B------:R-:W2:Y:S01]  /*1e330*/  LDSM.16.M88.4 R4, [R0+0xa000] ;  /* 0x00a000000004783b */ /* 0x000ea20000000200 */
[----:B------:R-:W-:Y:S01]  /*1e340*/  I2FP.F32.S32 R28, R28 ;  /* 0x0000001c001c7245 */ /* 0x000fe20000201400 */
[----:B------:R-:W-:Y:S01]  /*1e350*/  FMUL.FTZ R30, R30, R206 ;  /* 0x000000ce1e1e7220 */ /* 0x000fe20000410000 */
[----:B------:R-:W-:Y:S03]  /*1e360*/  MUFU.TANH R10, R10 ;  /* 0x0000000a000a7308 */ /* 0x000fe60000002400 */
[----:B-1----:R-:W-:-:S05]  /*1e370*/  FFMA.FTZ R28, -R236, R28, R11 ;  /* 0x0000001cec1c7223 */ /* 0x002fca000001010b */
[----:B------:R1:W3:Y:S01]  /*1e380*/  MUFU.TANH R11, R30 ;  /* 0x0000001e000b7308 */ /* 0x0002e20000002400 */
[----:B------:R-:W-:Y:S02]  /*1e390*/  IABS R8, R8 ;  /* 0x0000000800087213 */ /* 0x000fe40000000000 */
[----:B------:R-:W-:Y:S02]  /*1e3a0*/  FSEL R28, R28, -INF , P3 ;  /* 0xff8000001c1c7808 */ /* 0x000fe40001800000 */
[----:B------:R-:W-:Y:S02]  /*1e3b0*/  I2FP.F32.S32 R8, R8 ;  /* 0x0000000800087245 */ /* 0x000fe40000201400 */
[----:B------:R-:W-:Y:S02]  /*1e3c0*/  FSEL R32, R32, -INF , P4 ;  /* 0xff80000020207808 */ /* 0x000fe40002000000 */
[----:B------:R-:W-:Y:S02]  /*1e3d0*/  FSEL R207, R28, -INF , !P5 ;  /* 0xff8000001ccf7808 */ /* 0x000fe40006800000 */
[----:B-1----:R-:W-:Y:S01]  /*1e3e0*/  IABS R30, R9 ;  /* 0x00000009001e7213 */ /* 0x002fe20000000000 */
[----:B------:R-:W-:-:S03]  /*1e3f0*/  VIADD R9, R16, 0xffffff30 ;  /* 0xffffff3010097836 */ /* 0x000fc60000000000 */
[----:B------:R-:W-:Y:S01]  /*1e400*/  I2FP.F32.S32 R30, R30 ;  /* 0x0000001e001e7245 */ /* 0x000fe20000201400 */
[C---:B---3--:R-:W-:Y:S01]  /*1e410*/  FFMA.FTZ R11, -R236.reuse, R8, R11 ;  /* 0x00000008ec0b7223 */ /* 0x048fe2000001010b */
[C---:B------:R-:W-:Y:S02]  /*1e420*/  ISETP.GE.AND P4, PT, R9.reuse, R240, PT ;  /* 0x000000f00900720c */ /* 0x040fe40003f86270 */
[----:B------:R-:W-:Y:S01]  /*1e430*/  ISETP.GE.AND P5, PT, R9, R239, PT ;  /* 0x000000ef0900720c */ /* 0x000fe20003fa6270 */
[----:B------:R-:W-:Y:S01]  /*1e440*/  FFMA.FTZ R10, -R236, R30, R10 ;  /* 0x0000001eec0a7223 */ /* 0x000fe2000001010a */
[-C--:B------:R-:W-:Y:S01]  /*1e450*/  FMUL.FTZ R31, R31, R206.reuse ;  /* 0x000000ce1f1f7220 */ /* 0x080fe20000410000 */
[----:B------:R-:W-:Y:S01]  /*1e460*/  FSEL R212, R32, -INF , !P6 ;  /* 0xff80000020d47808 */ /* 0x000fe20007000000 */
[----:B------:R-:W-:Y:S01]  /*1e470*/  FMUL.FTZ R28, R29, R206 ;  /* 0x000000ce1d1c7220 */ /* 0x000fe20000410000 */
[C---:B------:R-:W-:Y:S01]  /*1e480*/  ISETP.GE.AND P6, PT, R9.reuse, R237, PT ;  /* 0x000000ed0900720c */ /* 0x040fe20003fc6270 */
[----:B------:R-:W-:Y:S01]  /*1e490*/  VIADD R8, R16, 0xffffff31 ;  /* 0xffffff3110087836 */ /* 0x000fe20000000000 */
[----:B------:R-:W-:Y:S01]  /*1e4a0*/  ISETP.GE.AND P3, PT, R9, R238, PT ;  /* 0x000000ee0900720c */ /* 0x000fe20003f66270 */
[----:B--2---:R-:W-:Y:S01]  /*1e4b0*/  HMMA.16816.F32 R172, R20, R4, R172 ;  /* 0x0000000414ac723c */ /* 0x004fe200000018ac */
[----:B------:R-:W-:-:S02]  /*1e4c0*/  FSEL R10, R10, -INF , P4 ;  /* 0xff8000000a0a7808 */ /* 0x000fc40002000000 */
[----:B------:R-:W-:Y:S01]  /*1e4d0*/  FSEL R11, R11, -INF , P5 ;  /* 0xff8000000b0b7808 */ /* 0x000fe20002800000 */
[----:B------:R-:W1:Y:S01]  /*1e4e0*/  MUFU.TANH R4, R31 ;  /* 0x0000001f00047308 */ /* 0x000e620000002400 */
[----:B------:R-:W-:Y:S02]  /*1e4f0*/  FSEL R188, R10, -INF , !P6 ;  /* 0xff8000000abc7808 */ /* 0x000fe40007000000 */
[----:B------:R-:W-:Y:S02]  /*1e500*/  FSEL R186, R11, -INF , !P3 ;  /* 0xff8000000bba7808 */ /* 0x000fe40005800000 */
[C---:B------:R-:W-:Y:S02]  /*1e510*/  ISETP.GE.AND P4, PT, R8.reuse, R240, PT ;  /* 0x000000f00800720c */ /* 0x040fe40003f86270 */
[C---:B------:R-:W-:Y:S01]  /*1e520*/  ISETP.GE.AND P6, PT, R8.reuse, R237, PT ;  /* 0x000000ed0800720c */ /* 0x040fe20003fc6270 */
[----:B------:R-:W2:Y:S01]  /*1e530*/  MUFU.TANH R28, R28 ;  /* 0x0000001c001c7308 */ /* 0x000ea20000002400 */
[----:B------:R-:W-:-:S02]  /*1e540*/  ISETP.GE.AND P5, PT, R8, R238, PT ;  /* 0x000000ee0800720c */ /* 0x000fc40003fa6270 */
[----:B------:R-:W-:Y:S02]  /*1e550*/  ISETP.GE.AND P3, PT, R8, R239, PT ;  /* 0x000000ef0800720c */ /* 0x000fe40003f66270 */
[----:B------:R-:W-:Y:S01]  /*1e560*/  IABS R191, R191 ;  /* 0x000000bf00bf7213 */ /* 0x000fe20000000000 */
[----:B------:R-:W3:Y:S04]  /*1e570*/  LDSM.16.M88.4 R8, [R2+0xa800] ;  /* 0x00a800000208783b */ /* 0x000ee80000000200 */
[----:B------:R-:W-:Y:S01]  /*1e580*/  IMAD.MOV.U32 R5, RZ, RZ, R191 ;  /* 0x000000ffff057224 */ /* 0x000fe200078e00bf */
[----:B------:R-:W-:-:S04]  /*1e590*/  IABS R197, R197 ;  /* 0x000000c500c57213 */ /* 0x000fc80000000000 */
[----:B------:R-:W-:Y:S02]  /*1e5a0*/  I2FP.F32.S32 R5, R5 ;  /* 0x0000000500057245 */ /* 0x000fe40000201400 */
[----:B------:R-:W-:-:S03]  /*1e5b0*/  I2FP.F32.S32 R29, R197 ;  /* 0x000000c5001d7245 */ /* 0x000fc60000201400 */
[----:B-1----:R-:W-:Y:S01]  /*1e5c0*/  FFMA.FTZ R4, -R236, R5, R4 ;  /* 0x00000005ec047223 */ /* 0x002fe20000010104 */
[-C--:B------:R-:W-:Y:S01]  /*1e5d0*/  FMUL.FTZ R5, R26, R206.reuse ;  /* 0x000000ce1a057220 */ /* 0x080fe20000410000 */
[----:B--2---:R-:W-:Y:S01]  /*1e5e0*/  FFMA.FTZ R29, -R236, R29, R28 ;  /* 0x0000001dec1d7223 */ /* 0x004fe2000001011c */
[----:B------:R-:W-:-:S04]  /*1e5f0*/  FMUL.FTZ R24, R24, R206 ;  /* 0x000000ce18187220 */ /* 0x000fc80000410000 */
[----:B------:R-:W1:Y:S01]  /*1e600*/  MUFU.TANH R5, R5 ;  /* 0x0000000500057308 */ /* 0x000e620000002400 */
[----:B------:R-:W-:Y:S01]  /*1e610*/  FSEL R26, R29, -INF , P4 ;  /* 0xff8000001d1a7808 */ /* 0x000fe20002000000 */
[----:B------:R-:W-:Y:S01]  /*1e620*/  FMUL.FTZ R27, R27, R206 ;  /* 0x000000ce1b1b7220 */ /* 0x000fe20000410000 */
[----:B------:R-:W-:Y:S02]  /*1e630*/  IABS R29, R196 ;  /* 0x000000c4001d7213 */ /* 0x000fe40000000000 */
[----:B------:R-:W-:Y:S01]  /*1e640*/  FSEL R196, R26, -INF , !P6 ;  /* 0xff8000001ac47808 */ /* 0x000fe20007000000 */
[----:B------:R-:W-:Y:S01]  /*1e650*/  FMUL.FTZ R30, R25, R206 ;  /* 0x000000ce191e7220 */ /* 0x000fe20000410000 */
[----:B------:R-:W-:Y:S01]  /*1e660*/  IABS R26, R190 ;  /* 0x000000be001a7213 */ /* 0x000fe20000000000 */
[----:B------:R2:W4:Y:S01]  /*1e670*/  MUFU.TANH R28, R24 ;  /* 0x00000018001c7308 */ /* 0x0005220000002400 */
[----:B------:R-:W-:-:S04]  /*1e680*/  FSEL R190, R4, -INF , P3 ;  /* 0xff80000004be7808 */ /* 0x000fc80001800000 */
[----:B------:R-:W-:-:S03]  /*1e690*/  FSEL R190, R190, -INF , !P5 ;  /* 0xff800000bebe7808 */ /* 0x000fc60006800000 */
[----:B------:R-:W5:Y:S01]  /*1e6a0*/  MUFU.TANH R4, R30 ;  /* 0x0000001e00047308 */ /* 0x000f620000002400 */
[----:B--2---:R-:W-:-:S07]  /*1e6b0*/  VIADD R24, R16, 0xffffff38 ;  /* 0xffffff3810187836 */ /* 0x004fce0000000000 */
[----:B------:R-:W2:Y:S01]  /*1e6c0*/  MUFU.TANH R27, R27 ;  /* 0x0000001b001b7308 */ /* 0x000ea20000002400 */
[C---:B------:R-:W-:Y:S02]  /*1e6d0*/  ISETP.GE.AND P4, PT, R24.reuse, R240, PT ;  /* 0x000000f01800720c */ /* 0x040fe40003f86270 */
[C---:B------:R-:W-:Y:S02]  /*1e6e0*/  ISETP.GE.AND P6, PT, R24.reuse, R237, PT ;  /* 0x000000ed1800720c */ /* 0x040fe40003fc6270 */
[C---:B------:R-:W-:Y:S02]  /*1e6f0*/  ISETP.GE.AND P3, PT, R24.reuse, R238, PT ;  /* 0x000000ee1800720c */ /* 0x040fe40003f66270 */
[----:B------:R-:W-:Y:S02]  /*1e700*/  ISETP.GE.AND P5, PT, R24, R239, PT ;  /* 0x000000ef1800720c */ /* 0x000fe40003fa6270 */
[----:B------:R-:W-:Y:S01]  /*1e710*/  I2FP.F32.S32 R24, R26 ;  /* 0x0000001a00187245 */ /* 0x000fe20000201400 */
[----:B---3--:R-:W-:Y:S01]  /*1e720*/  HMMA.16816.F32 R164, R140, R8, R164 ;  /* 0x000000088ca4723c */ /* 0x008fe200000018a4 */
[----:B------:R-:W-:-:S03]  /*1e730*/  IABS R9, R183 ;  /* 0x000000b700097213 */ /* 0x000fc60000000000 */
[C---:B-1----:R-:W-:Y:S01]  /*1e740*/  FFMA.FTZ R5, -R236.reuse, R24, R5 ;  /* 0x00000018ec057223 */ /* 0x042fe20000010105 */
[----:B------:R-:W-:Y:S02]  /*1e750*/  IABS R24, R180 ;  /* 0x000000b400187213 */ /* 0x000fe40000000000 */
[----:B------:R-:W-:Y:S02]  /*1e760*/  I2FP.F32.S32 R25, R29 ;  /* 0x0000001d00197245 */ /* 0x000fe40000201400 */
[----:B------:R-:W-:Y:S02]  /*1e770*/  FSEL R199, R5, -INF , P5 ;  /* 0xff80000005c77808 */ /* 0x000fe40002800000 */
[----:B------:R-:W-:Y:S02]  /*1e780*/  I2FP.F32.S32 R9, R9 ;  /* 0x0000000900097245 */ /* 0x000fe40000201400 */
[----:B------:R-:W-:Y:S01]  /*1e790*/  I2FP.F32.S32 R5, R24 ;  /* 0x0000001800057245 */ /* 0x000fe20000201400 */
[----:B----4-:R-:W-:Y:S01]  /*1e7a0*/  FFMA.FTZ R25, -R236, R25, R28 ;  /* 0x00000019ec197223 */ /* 0x010fe2000001011c */
[----:B------:R-:W-:Y:S01]  /*1e7b0*/  VIADD R8, R16, 0xffffff39 ;  /* 0xffffff3910087836 */ /* 0x000fe20000000000 */
[----:B------:R-:W-:Y:S01]  /*1e7c0*/  HMMA.16816.F32 R168, R20, R6, R168 ;  /* 0x0000000614a8723c */ /* 0x000fe200000018a8 */
[C---:B-----5:R-:W-:Y:S01]  /*1e7d0*/  FFMA.FTZ R9, -R236.reuse, R9, R4 ;  /* 0x00000009ec097223 */ /* 0x060fe20000010104 */
[----:B--2---:R-:W-:-:S02]  /*1e7e0*/  FFMA.FTZ R27, -R236, R5, R27 ;  /* 0x00000005ec1b7223 */ /* 0x004fc4000001011b */
        /* <DEDUP_REMOVED lines=12> */
[----:B------:R-:W-:Y:S01]  /*1e8b0*/  FMUL.FTZ R8, R173, R206 ;  /* 0x000000cead087220 */ /* 0x000fe20000410000 */
[----:B------:R-:W-:Y:S01]  /*1e8c0*/  IABS R14, R14 ;  /* 0x0000000e000e7213 */ /* 0x000fe20000000000 */
[----:B------:R-:W3:Y:S03]  /*1e8d0*/  MUFU.TANH R172, R172 ;  /* 0x000000ac00ac7308 */ /* 0x000ee60000002400 */
[----:B------:R-:W-:Y:S01]  /*1e8e0*/  I2FP.F32.S32 R14, R14 ;  /* 0x0000000e000e7245 */ /* 0x000fe20000201400 */
[----:B------:R-:W-:-:S04]  /*1e8f0*/  FMUL.FTZ R175, R175, R206 ;  /* 0x000000ceafaf7220 */ /* 0x000fc80000410000 */
[----:B------:R-:W4:Y:S01]  /*1e900*/  MUFU.TANH R8, R8 ;  /* 0x0000000800087308 */ /* 0x000f220000002400 */
[----:B--2---:R-:W-:Y:S01]  /*1e910*/  FFMA.FTZ R9, -R236, R14, R9 ;  /* 0x0000000eec097223 */ /* 0x004fe20000010109 */
[----:B------:R-:W-:Y:S02]  /*1e920*/  IABS R14, R13 ;  /* 0x0000000d000e7213 */ /* 0x000fe40000000000 */
[----:B------:R-:W-:Y:S01]  /*1e930*/  IABS R15, R15 ;  /* 0x0000000f000f7213 */ /* 0x000fe20000000000 */
[----:B------:R-:W-:Y:S01]  /*1e940*/  VIADD R24, R16, 0xffffff40 ;  /* 0xffffff4010187836 */ /* 0x000fe20000000000 */
[----:B------:R-:W-:Y:S02]  /*1e950*/  IABS R13, R12 ;  /* 0x0000000c000d7213 */ /* 0x000fe40000000000 */
[----:B------:R-:W2:Y:S01]  /*1e960*/  MUFU.TANH R175, R175 ;  /* 0x000000af00af7308 */ /* 0x000ea20000002400 */
[----:B------:R-:W-:Y:S01]  /*1e970*/  FSEL R27, R27, -INF , P3 ;  /* 0xff8000001b1b7808 */ /* 0x000fe20001800000 */
[----:B------:R-:W-:Y:S01]  /*1e980*/  IMAD.MOV.U32 R12, RZ, RZ, R14 ;  /* 0x000000ffff0c7224 */ /* 0x000fe200078e000e */
[----:B------:R-:W-:-:S02]  /*1e990*/  I2FP.F32.S32 R15, R15 ;  /* 0x0000000f000f7245 */ /* 0x000fc40000201400 */
[----:B------:R-:W-:Y:S02]  /*1e9a0*/  FSEL R197, R197, -INF , !P6 ;  /* 0xff800000c5c57808 */ /* 0x000fe40007000000 */
[----:B------:R-:W-:Y:S01]  /*1e9b0*/  FSEL R198, R27, -INF , !P5 ;  /* 0xff8000001bc67808 */ /* 0x000fe20006800000 */
[----:B---3--:R-:W-:Y:S01]  /*1e9c0*/  FFMA.FTZ R15, -R236, R15, R172 ;  /* 0x0000000fec0f7223 */ /* 0x008fe200000101ac */
[C---:B------:R-:W-:Y:S02]  /*1e9d0*/  ISETP.GE.AND P4, PT, R24.reuse, R240, PT ;  /* 0x000000f01800720c */ /* 0x040fe40003f86270 */
[C---:B------:R-:W-:Y:S02]  /*1e9e0*/  ISETP.GE.AND P6, PT, R24.reuse, R237, PT ;  /* 0x000000ed1800720c */ /* 0x040fe40003fc6270 */
[C---:B------:R-:W-:Y:S02]  /*1e9f0*/  ISETP.GE.AND P3, PT, R24.reuse, R238, PT ;  /* 0x000000ee1800720c */ /* 0x040fe40003f66270 */
[----:B------:R-:W-:Y:S01]  /*1ea00*/  ISETP.GE.AND P5, PT, R24, R239, PT ;  /* 0x000000ef1800720c */ /* 0x000fe20003fa6270 */
[----:B------:R-:W-:Y:S01]  /*1ea10*/  VIADD R24, R16, 0xffffff41 ;  /* 0xffffff4110187836 */ /* 0x000fe20000000000 */
[----:B------:R-:W-:Y:S01]  /*1ea20*/  I2FP.F32.S32 R12, R12 ;  /* 0x0000000c000c7245 */ /* 0x000fe20000201400 */
[----:B-1----:R-:W-:Y:S01]  /*1ea30*/  HMMA.16816.F32 R164, R20, R4, R164 ;  /* 0x0000000414a4723c */ /* 0x002fe200000018a4 */
[----:B------:R-:W-:Y:S01]  /*1ea40*/  FMUL.FTZ R4, R170, R206 ;  /* 0x000000ceaa047220 */ /* 0x000fe20000410000 */
[----:B------:R-:W-:-:S02]  /*1ea50*/  FSEL R15, R15, -INF , P4 ;  /* 0xff8000000f0f7808 */ /* 0x000fc40002000000 */
[----:B------:R-:W-:Y:S01]  /*1ea60*/  FSEL R183, R9, -INF , P5 ;  /* 0xff80000009b77808 */ /* 0x000fe20002800000 */
[----:B----4-:R-:W-:Y:S01]  /*1ea70*/  FFMA.FTZ R8, -R236, R12, R8 ;  /* 0x0000000cec087223 */ /* 0x010fe20000010108 */
[----:B------:R-:W-:Y:S01]  /*1ea80*/  ISETP.GE.AND P4, PT, R24, R240, PT ;  /* 0x000000f01800720c */ /* 0x000fe20003f86270 */
[----:B------:R-:W-:Y:S01]  /*1ea90*/  FMUL.FTZ R168, R168, R206 ;  /* 0x000000cea8a87220 */ /* 0x000fe20000410000 */
[----:B------:R-:W-:Y:S01]  /*1eaa0*/  I2FP.F32.S32 R9, R13 ;  /* 0x0000000d00097245 */ /* 0x000fe20000201400 */
[----:B------:R-:W1:Y:S01]  /*1eab0*/  MUFU.TANH R4, R4 ;  /* 0x0000000400047308 */ /* 0x000e620000002400 */
[----:B------:R-:W-:Y:S02]  /*1eac0*/  FSEL R180, R15, -INF , !P6 ;  /* 0xff8000000fb47808 */ /* 0x000fe40007000000 */
[----:B------:R-:W-:Y:S01]  /*1ead0*/  ISETP.GE.AND P6, PT, R24, R237, PT ;  /* 0x000000ed1800720c */ /* 0x000fe20003fc6270 */
[----:B--2---:R-:W-:Y:S01]  /*1eae0*/  FFMA.FTZ R9, -R236, R9, R175 ;  /* 0x00000009ec097223 */ /* 0x004fe200000101af */
[----:B------:R-:W-:Y:S01]  /*1eaf0*/  FSEL R8, R8, -INF , P4 ;  /* 0xff80000008087808 */ /* 0x000fe20002000000 */
[----:B------:R-:W-:Y:S01]  /*1eb00*/  VIADD R5, R16, 0xffffff48 ;  /* 0xffffff4810057836 */ /* 0x000fe20000000000 */
[----:B------:R-:W-:Y:S01]  /*1eb10*/  FSEL R183, R183, -INF , !P3 ;  /* 0xff800000b7b77808 */ /* 0x000fe20005800000 */
[----:B------:R-:W2:Y:S01]  /*1eb20*/  MUFU.TANH R168, R168 ;  /* 0x000000a800a87308 */ /* 0x000ea20000002400 */
[C---:B------:R-:W-:Y:S01]  /*1eb30*/  ISETP.GE.AND P5, PT, R24.reuse, R238, PT ;  /* 0x000000ee1800720c */ /* 0x040fe20003fa6270 */
[-C--:B------:R-:W-:Y:S01]  /*1eb40*/  FMUL.FTZ R169, R169, R206.reuse ;  /* 0x000000cea9a97220 */ /* 0x080fe20000410000 */
[----:B------:R-:W-:Y:S01]  /*1eb50*/  ISETP.GE.AND P3, PT, R24, R239, PT ;  /* 0x000000ef1800720c */ /* 0x000fe20003f66270 */
[----:B------:R-:W-:Y:S01]  /*1eb60*/  FMUL.FTZ R171, R171, R206 ;  /* 0x000000ceabab7220 */ /* 0x000fe20000410000 */
[----:B------:R-:W-:Y:S01]  /*1eb70*/  IABS R24, R182 ;  /* 0x000000b600187213 */ /* 0x000fe20000000000 */
[----:B------:R-:W3:Y:S01]  /*1eb80*/  LDSM.16.M88.4 R12, [R2+0xb000] ;  /* 0x00b00000020c783b */ /* 0x000ee20000000200 */
[----:B------:R-:W-:-:S02]  /*1eb90*/  FSEL R182, R8, -INF , !P6 ;  /* 0xff80000008b67808 */ /* 0x000fc40007000000 */
[----:B------:R-:W-:Y:S02]  /*1eba0*/  IABS R8, R187 ;  /* 0x000000bb00087213 */ /* 0x000fe40000000000 */
[----:B------:R-:W-:Y:S02]  /*1ebb0*/  FSEL R187, R9, -INF , P3 ;  /* 0xff80000009bb7808 */ /* 0x000fe40001800000 */
[----:B------:R-:W-:Y:S02]  /*1ebc0*/  ISETP.GE.AND P4, PT, R5, R240, PT ;  /* 0x000000f00500720c */ /* 0x000fe40003f86270 */
[----:B------:R-:W-:Y:S02]  /*1ebd0*/  FSEL R187, R187, -INF , !P5 ;  /* 0xff800000bbbb7808 */ /* 0x000fe40006800000 */
[C---:B------:R-:W-:Y:S02]  /*1ebe0*/  ISETP.GE.AND P6, PT, R5.reuse, R237, PT ;  /* 0x000000ed0500720c */ /* 0x040fe40003fc6270 */
[----:B------:R-:W-:-:S02]  /*1ebf0*/  ISETP.GE.AND P3, PT, R5, R238, PT ;  /* 0x000000ee0500720c */ /* 0x000fc40003f66270 */
[----:B------:R-:W-:Y:S02]  /*1ec00*/  ISETP.GE.AND P5, PT, R5, R239, PT ;  /* 0x000000ef0500720c */ /* 0x000fe40003fa6270 */
[----:B------:R-:W4:Y:S01]  /*1ec10*/  MUFU.TANH R5, R169 ;  /* 0x000000a900057308 */ /* 0x000f220000002400 */
[----:B------:R-:W-:Y:S02]  /*1ec20*/  I2FP.F32.S32 R8, R8 ;  /* 0x0000000800087245 */ /* 0x000fe40000201400 */
[----:B------:R-:W-:Y:S01]  /*1ec30*/  I2FP.F32.S32 R9, R24 ;  /* 0x0000001800097245 */ /* 0x000fe20000201400 */
[----:B------:R-:W-:Y:S02]  /*1ec40*/  HMMA.16816.F32 R160, R140, R10, R160 ;  /* 0x0000000a8ca0723c */ /* 0x000fe400000018a0 */
[C---:B-1----:R-:W-:Y:S02]  /*1ec50*/  FFMA.FTZ R4, -R236.reuse, R8, R4 ;  /* 0x00000008ec047223 */ /* 0x042fe40000010104 */
[----:B------:R-:W1:Y:S01]  /*1ec60*/  MUFU.TANH R8, R171 ;  /* 0x000000ab00087308 */ /* 0x000e620000002400 */
[----:B--2---:R-:W-:Y:S01]  /*1ec70*/  FFMA.FTZ R168, -R236, R9, R168 ;  /* 0x00000009eca87223 */ /* 0x004fe200000101a8 */
[----:B------:R-:W-:-:S02]  /*1ec80*/  IABS R11, R185 ;  /* 0x000000b9000b7213 */ /* 0x000fc40000000000 */
[----:B------:R-:W-:Y:S02]  /*1ec90*/  IABS R10, R189 ;  /* 0x000000bd000a7213 */ /* 0x000fe40000000000 */
[----:B------:R-:W-:Y:S01]  /*1eca0*/  FSEL R189, R4, -INF , P5 ;  /* 0xff80000004bd7808 */ /* 0x000fe20002800000 */
[----:B------:R-:W-:Y:S01]  /*1ecb0*/  VIADD R9, R16, 0xffffff49 ;  /* 0xffffff4910097836 */ /* 0x000fe20000000000 */
[----:B------:R-:W-:Y:S02]  /*1ecc0*/  I2FP.F32.S32 R4, R11 ;  /* 0x0000000b00047245 */ /* 0x000fe40000201400 */
[----:B------:R-:W-:Y:S02]  /*1ecd0*/  FSEL R168, R168, -INF , P4 ;  /* 0xff800000a8a87808 */ /* 0x000fe40002000000 */
        /* <DEDUP_REMOVED lines=9> */
[----:B------:R-:W-:Y:S01]  /*1ed70*/  FMUL.FTZ R166, R166, R206 ;  /* 0x000000cea6a67220 */ /* 0x000fe20000410000 */
[----:B------:R-:W-:Y:S01]  /*1ed80*/  FSEL R11, R5, -INF , P4 ;  /* 0xff800000050b7808 */ /* 0x000fe20002000000 */
[----:B------:R-:W2:Y:S02]  /*1ed90*/  MUFU.TANH R4, R164 ;  /* 0x000000a400047308 */ /* 0x000ea40000002400 */
[----:B-1----:R-:W-:Y:S01]  /*1eda0*/  FFMA.FTZ R8, -R236, R9, R8 ;  /* 0x00000009ec087223 */ /* 0x002fe20000010108 */
[----:B------:R-:W-:-:S02]  /*1edb0*/  IABS R9, R184 ;  /* 0x000000b800097213 */ /* 0x000fc40000000000 */
[----:B------:R-:W-:-:S03]  /*1edc0*/  FSEL R184, R11, -INF , !P6 ;  /* 0xff8000000bb87808 */ /* 0x000fc60007000000 */
[----:B------:R-:W1:Y:S01]  /*1edd0*/  MUFU.TANH R5, R166 ;  /* 0x000000a600057308 */ /* 0x000e620000002400 */
[----:B------:R-:W-:Y:S01]  /*1ede0*/  IABS R11, R181 ;  /* 0x000000b5000b7213 */ /* 0x000fe20000000000 */
[----:B------:R-:W-:Y:S01]  /*1edf0*/  VIADD R10, R16, 0xffffff50 ;  /* 0xffffff50100a7836 */ /* 0x000fe20000000000 */
[----:B------:R-:W-:-:S03]  /*1ee00*/  FSEL R181, R8, -INF , P3 ;  /* 0xff80000008b57808 */ /* 0x000fc60001800000 */
[----:B------:R-:W-:Y:S01]  /*1ee10*/  IMAD.MOV.U32 R8, RZ, RZ, R11 ;  /* 0x000000ffff087224 */ /* 0x000fe200078e000b */
[----:B------:R-:W-:Y:S02]  /*1ee20*/  FSEL R181, R181, -INF , !P5 ;  /* 0xff800000b5b57808 */ /* 0x000fe40006800000 */
[C---:B------:R-:W-:Y:S02]  /*1ee30*/  ISETP.GE.AND P4, PT, R10.reuse, R240, PT ;  /* 0x000000f00a00720c */ /* 0x040fe40003f86270 */
[C---:B------:R-:W-:Y:S02]  /*1ee40*/  ISETP.GE.AND P6, PT, R10.reuse, R237, PT ;  /* 0x000000ed0a00720c */ /* 0x040fe40003fc6270 */
[C---:B------:R-:W-:Y:S02]  /*1ee50*/  ISETP.GE.AND P3, PT, R10.reuse, R238, PT ;  /* 0x000000ee0a00720c */ /* 0x040fe40003f66270 */
[----:B------:R-:W-:Y:S02]  /*1ee60*/  ISETP.GE.AND P5, PT, R10, R239, PT ;  /* 0x000000ef0a00720c */ /* 0x000fe40003fa6270 */
[----:B------:R-:W-:-:S02]  /*1ee70*/  I2FP.F32.S32 R9, R9 ;  /* 0x0000000900097245 */ /* 0x000fc40000201400 */
[----:B------:R-:W-:Y:S01]  /*1ee80*/  I2FP.F32.S32 R10, R8 ;  /* 0x00000008000a7245 */ /* 0x000fe20000201400 */
[----:B------:R-:W-:Y:S02]  /*1ee90*/  HMMA.16816.F32 R160, R20, R6, R160 ;  /* 0x0000000614a0723c */ /* 0x000fe400000018a0 */
[C---:B--2---:R-:W-:Y:S02]  /*1eea0*/  FFMA.FTZ R9, -R236.reuse, R9, R4 ;  /* 0x00000009ec097223 */ /* 0x044fe40000010104 */
[----:B-1----:R-:W-:Y:S02]  /*1eeb0*/  FFMA.FTZ R10, -R236, R10, R5 ;  /* 0x0000000aec0a7223 */ /* 0x002fe40000010105 */
[----:B------:R-:W1:Y:S01]  /*1eec0*/  LDSM.16.M88.4 R4, [R0+0xb000] ;  /* 0x00b000000004783b */ /* 0x000e620000000200 */
[----:B------:R-:W-:Y:S01]  /*1eed0*/  FMUL.FTZ R167, R167, R206 ;  /* 0x000000cea7a77220 */ /* 0x000fe20000410000 */
        /* <DEDUP_REMOVED lines=11> */
[----:B------:R-:W-:Y:S01]  /*1ef90*/  FMUL.FTZ R160, R160, R206 ;  /* 0x000000cea0a07220 */ /* 0x000fe20000410000 */
[----:B------:R-:W-:Y:S01]  /*1efa0*/  I2FP.F32.S32 R10, R10 ;  /* 0x0000000a000a7245 */ /* 0x000fe20000201400 */
[----:B------:R-:W-:Y:S01]  /*1efb0*/  FMUL.FTZ R162, R162, R206 ;  /* 0x000000cea2a27220 */ /* 0x000fe20000410000 */
[----:B------:R-:W-:Y:S02]  /*1efc0*/  FSEL R177, R177, -INF , !P3 ;  /* 0xff800000b1b17808 */ /* 0x000fe40005800000 */
[----:B------:R-:W-:Y:S01]  /*1efd0*/  ISETP.GE.AND P4, PT, R8, R240, PT ;  /* 0x000000f00800720c */ /* 0x000fe20003f86270 */
[----:B--2---:R-:W-:Y:S01]  /*1efe0*/  FFMA.FTZ R10, -R236, R10, R9 ;  /* 0x0000000aec0a7223 */ /* 0x004fe20000010109 */
[C---:B------:R-:W-:Y:S01]  /*1eff0*/  ISETP.GE.AND P6, PT, R8.reuse, R237, PT ;  /* 0x000000ed0800720c */ /* 0x040fe20003fc6270 */
[----:B------:R-:W2:Y:S01]  /*1f000*/  MUFU.TANH R9, R162 ;  /* 0x000000a200097308 */ /* 0x000ea20000002400 */
[----:B------:R-:W-:-:S02]  /*1f010*/  ISETP.GE.AND P5, PT, R8, R238, PT ;  /* 0x000000ee0800720c */ /* 0x000fc40003fa6270 */
[----:B------:R-:W-:Y:S02]  /*1f020*/  ISETP.GE.AND P3, PT, R8, R239, PT ;  /* 0x000000ef0800720c */ /* 0x000fe40003f66270 */
[----:B------:R-:W-:-:S03]  /*1f030*/  I2FP.F32.S32 R11, R11 ;  /* 0x0000000b000b7245 */ /* 0x000fc60000201400 */
[----:B------:R-:W4:Y:S01]  /*1f040*/  MUFU.TANH R8, R160 ;  /* 0x000000a000087308 */ /* 0x000f220000002400 */
[----:B------:R-:W-:Y:S01]  /*1f050*/  IABS R13, R49 ;  /* 0x00000031000d7213 */ /* 0x000fe20000000000 */
[----:B---3--:R-:W-:Y:S01]  /*1f060*/  FFMA.FTZ R165, -R236, R11, R165 ;  /* 0x0000000beca57223 */ /* 0x008fe200000101a5 */
[----:B------:R-:W-:Y:S01]  /*1f070*/  IABS R12, R43 ;  /* 0x0000002b000c7213 */ /* 0x000fe20000000000 */
[----:B------:R-:W-:Y:S01]  /*1f080*/  HMMA.16816.F32 R144, R192, R178, R144 ;  /* 0x000000b2c090723c */ /* 0x000fe20000001890 */
[----:B------:R-:W-:Y:S01]  /*1f090*/  FSEL R179, R10, -INF , P3 ;  /* 0xff8000000ab37808 */ /* 0x000fe20001800000 */
[----:B------:R-:W-:Y:S01]  /*1f0a0*/  VIADD R11, R16, 0xffffff58 ;  /* 0xffffff58100b7836 */ /* 0x000fe20000000000 */
[----:B------:R-:W-:Y:S02]  /*1f0b0*/  FSEL R165, R165, -INF , P4 ;  /* 0xff800000a5a57808 */ /* 0x000fe40002000000 */
[----:B------:R-:W-:Y:S02]  /*1f0c0*/  I2FP.F32.S32 R13, R13 ;  /* 0x0000000d000d7245 */ /* 0x000fe40000201400 */
[----:B------:R-:W-:Y:S01]  /*1f0d0*/  I2FP.F32.S32 R10, R12 ;  /* 0x0000000c000a7245 */ /* 0x000fe20000201400 */
[----:B-1----:R-:W-:Y:S01]  /*1f0e0*/  HMMA.16816.F32 R156, R20, R4, R156 ;  /* 0x00000004149c723c */ /* 0x002fe2000000189c */
[-C--:B------:R-:W-:Y:S01]  /*1f0f0*/  FMUL.FTZ R161, R161, R206.reuse ;  /* 0x000000cea1a17220 */ /* 0x080fe20000410000 */
[----:B------:R-:W-:Y:S01]  /*1f100*/  FMUL.FTZ R163, R163, R206 ;  /* 0x000000cea3a37220 */ /* 0x000fe20000410000 */
[----:B------:R-:W-:Y:S01]  /*1f110*/  FSEL R175, R165, -INF , !P6 ;  /* 0xff800000a5af7808 */ /* 0x000fe20007000000 */
[C---:B--2---:R-:W-:Y:S01]  /*1f120*/  FFMA.FTZ R5, -R236.reuse, R10, R9 ;  /* 0x0000000aec057223 */ /* 0x044fe20000010109 */
[----:B------:R-:W-:Y:S01]  /*1f130*/  FSEL R179, R179, -INF , !P5 ;  /* 0xff800000b3b37808 */ /* 0x000fe20006800000 */
[----:B----4-:R-:W-:Y:S01]  /*1f140*/  FFMA.FTZ R4, -R236, R13, R8 ;  /* 0x0000000dec047223 */ /* 0x010fe20000010108 */
[C---:B------:R-:W-:Y:S01]  /*1f150*/  ISETP.GE.AND P4, PT, R11.reuse, R240, PT ;  /* 0x000000f00b00720c */ /* 0x040fe20003f86270 */
[----:B------:R-:W-:Y:S01]  /*1f160*/  HMMA.16816.F32 R152, R140, R14, R152 ;  /* 0x0000000e8c98723c */ /* 0x000fe20000001898 */
[----:B------:R-:W-:-:S02]  /*1f170*/  ISETP.GE.AND P6, PT, R11, R237, PT ;  /* 0x000000ed0b00720c */ /* 0x000fc40003fc6270 */
[C---:B------:R-:W-:Y:S02]  /*1f180*/  ISETP.GE.AND P3, PT, R11.reuse, R238, PT ;  /* 0x000000ee0b00720c */ /* 0x040fe40003f66270 */
[----:B------:R-:W-:Y:S01]  /*1f190*/  ISETP.GE.AND P5, PT, R11, R239, PT ;  /* 0x000000ef0b00720c */ /* 0x000fe20003fa6270 */
[----:B------:R-:W1:Y:S01]  /*1f1a0*/  MUFU.TANH R12, R161 ;  /* 0x000000a1000c7308 */ /* 0x000e620000002400 */
[----:B------:R2:W3:Y:S01]  /*1f1b0*/  LDSM.16.M88.4 R8, [R2+0xb800] ;  /* 0x00b800000208783b */ /* 0x0004e20000000200 */
[----:B------:R-:W-:Y:S02]  /*1f1c0*/  FSEL R174, R4, -INF , P4 ;  /* 0xff80000004ae7808 */ /* 0x000fe40002000000 */
[----:B------:R-:W-:Y:S02]  /*1f1d0*/  IABS R14, R50 ;  /* 0x00000032000e7213 */ /* 0x000fe40000000000 */
[----:B------:R-:W-:Y:S01]  /*1f1e0*/  IABS R4, R51 ;  /* 0x0000003300047213 */ /* 0x000fe20000000000 */
[----:B------:R-:W-:Y:S01]  /*1f1f0*/  VIADD R13, R16, 0xffffff59 ;  /* 0xffffff59100d7836 */ /* 0x000fe20000000000 */
[----:B------:R-:W-:Y:S01]  /*1f200*/  FSEL R178, R5, -INF , P5 ;  /* 0xff80000005b27808 */ /* 0x000fe20002800000 */
[----:B------:R-:W-:Y:S01]  /*1f210*/  FMUL.FTZ R156, R156, R206 ;  /* 0x000000ce9c9c7220 */ /* 0x000fe20000410000 */
[----:B------:R-:W-:Y:S01]  /*1f220*/  I2FP.F32.S32 R5, R14 ;  /* 0x0000000e00057245 */ /* 0x000fe20000201400 */
[----:B--2---:R-:W2:Y:S01]  /*1f230*/  MUFU.TANH R2, R163 ;  /* 0x000000a300027308 */ /* 0x004ea20000002400 */
[----:B------:R-:W-:-:S02]  /*1f240*/  I2FP.F32.S32 R4, R4 ;  /* 0x0000000400047245 */ /* 0x000fc40000201400 */
[----:B------:R-:W-:Y:S02]  /*1f250*/  FSEL R174, R174, -INF , !P6 ;  /* 0xff800000aeae7808 */ /* 0x000fe40007000000 */
[----:B------:R-:W-:Y:S01]  /*1f260*/  FSEL R178, R178, -INF , !P3 ;  /* 0xff800000b2b27808 */ /* 0x000fe20005800000 */
[----:B------:R-:W-:Y:S01]  /*1f270*/  HMMA.16816.F32 R152, R20, R6, R152 ;  /* 0x000000061498723c */ /* 0x000fe20000001898 */
[C---:B------:R-:W-:Y:S01]  /*1f280*/  ISETP.GE.AND P4, PT, R13.reuse, R240, PT ;  /* 0x000000f00d00720c */ /* 0x040fe20003f86270 */
[C---:B-1----:R-:W-:Y:S01]  /*1f290*/  FFMA.FTZ R12, -R236.reuse, R5, R12 ;  /* 0x00000005ec0c7223 */ /* 0x042fe2000001010c */
[C---:B------:R-:W-:Y:S02]  /*1f2a0*/  ISETP.GE.AND P6, PT, R13.reuse, R237, PT ;  /* 0x000000ed0d00720c */ /* 0x040fe40003fc6270 */
[C---:B------:R-:W-:Y:S02]  /*1f2b0*/  ISETP.GE.AND P5, PT, R13.reuse, R238, PT ;  /* 0x000000ee0d00720c */ /* 0x040fe40003fa6270 */
[----:B------:R-:W-:Y:S01]  /*1f2c0*/  ISETP.GE.AND P3, PT, R13, R239, PT ;  /* 0x000000ef0d00720c */ /* 0x000fe20003f66270 */
[----:B------:R-:W1:Y:S01]  /*1f2d0*/  MUFU.TANH R156, R156 ;  /* 0x0000009c009c7308 */ /* 0x000e620000002400 */
[----:B--2---:R-:W-:-:S02]  /*1f2e0*/  FFMA.FTZ R13, -R236, R4, R2 ;  /* 0x00000004ec0d7223 */ /* 0x004fc40000010102 */
[----:B------:R2:W4:Y:S01]  /*1f2f0*/  LDSM.16.M88.4 R4, [R0+0xb800] ;  /* 0x00b800000004783b */ /* 0x0005220000000200 */
[----:B------:R-:W-:Y:S01]  /*1f300*/  FSEL R173, R12, -INF , P4 ;  /* 0xff8000000cad7808 */ /* 0x000fe20002000000 */
[----:B------:R-:W-:Y:S01]  /*1f310*/  VIADD R2, R16, 0xffffff60 ;  /* 0xffffff6010027836 */ /* 0x000fe20000000000 */
[----:B------:R-:W-:Y:S01]  /*1f320*/  IABS R12, R55 ;  /* 0x00000037000c7213 */ /* 0x000fe20000000000 */
[-C--:B------:R-:W-:Y:S01]  /*1f330*/  FMUL.FTZ R157, R157, R206.reuse ;  /* 0x000000ce9d9d7220 */ /* 0x080fe20000410000 */
[----:B------:R-:W-:Y:S02]  /*1f340*/  FSEL R13, R13, -INF , P3 ;  /* 0xff8000000d0d7808 */ /* 0x000fe40001800000 */
[----:B------:R-:W-:Y:S01]  /*1f350*/  IABS R24, R139 ;  /* 0x0000008b00187213 */ /* 0x000fe20000000000 */
[----:B------:R-:W-:Y:S01]  /*1f360*/  FMUL.FTZ R159, R159, R206 ;  /* 0x000000ce9f9f7220 */ /* 0x000fe20000410000 */
[----:B------:R-:W-:Y:S02]  /*1f370*/  I2FP.F32.S32 R12, R12 ;  /* 0x0000000c000c7245 */ /* 0x000fe40000201400 */
[----:B------:R-:W-:Y:S01]  /*1f380*/  IABS R137, R137 ;  /* 0x0000008900897213 */ /* 0x000fe20000000000 */
[-C--:B------:R-:W-:Y:S01]  /*1f390*/  FMUL.FTZ R152, R152, R206.reuse ;  /* 0x000000ce98987220 */ /* 0x080fe20000410000 */
[-C--:B--2---:R-:W-:Y:S01]  /*1f3a0*/  FMUL.FTZ R0, R158, R206.reuse ;  /* 0x000000ce9e007220 */ /* 0x084fe20000410000 */
[----:B------:R-:W-:Y:S01]  /*1f3b0*/  IABS R67, R67 ;  /* 0x0000004300437213 */ /* 0x000fe20000000000 */
[----:B------:R-:W-:Y:S01]  /*1f3c0*/  FMUL.FTZ R153, R153, R206 ;  /* 0x000000ce99997220 */ /* 0x000fe20000410000 */
[----:B------:R-:W-:Y:S01]  /*1f3d0*/  IABS R66, R66 ;  /* 0x0000004200427213 */ /* 0x000fe20000000000 */
[----:B---3--:R-:W-:Y:S01]  /*1f3e0*/  HMMA.16816.F32 R144, R140, R10, R144 ;  /* 0x0000000a8c90723c */ /* 0x008fe20000001890 */
[----:B------:R-:W-:Y:S01]  /*1f3f0*/  FMUL.FTZ R155, R155, R206 ;  /* 0x000000ce9b9b7220 */ /* 0x000fe20000410000 */
[----:B------:R-:W2:Y:S01]  /*1f400*/  MUFU.TANH R0, R0 ;  /* 0x0000000000007308 */ /* 0x000ea20000002400 */
[----:B------:R-:W-:Y:S01]  /*1f410*/  FSEL R173, R173, -INF , !P6 ;  /* 0xff800000adad7808 */ /* 0x000fe20007000000 */
[----:B-1----:R-:W-:Y:S01]  /*1f420*/  FFMA.FTZ R156, -R236, R12, R156 ;  /* 0x0000000cec9c7223 */ /* 0x002fe2000001019c */
[----:B------:R-:W-:Y:S01]  /*1f430*/  FSEL R172, R13, -INF , !P5 ;  /* 0xff8000000dac7808 */ /* 0x000fe20006800000 */
[----:B------:R-:W-:-:S04]  /*1f440*/  DEPBAR.LE SB0, 0x0 ;  /* 0x000080000000791a */ /* 0x000fc80000000000 */
[C---:B------:R-:W-:Y:S01]  /*1f450*/  ISETP.GE.AND P4, PT, R2.reuse, R240, PT ;  /* 0x000000f00200720c */ /* 0x040fe20003f86270 */
[----:B------:R-:W-:Y:S01]  /*1f460*/  HMMA.16816.F32 R12, R140, R8, R148 ;  /* 0x000000088c0c723c */ /* 0x000fe20000001894 */
[C---:B------:R-:W-:Y:S02]  /*1f470*/  ISETP.GE.AND P6, PT, R2.reuse, R237, PT ;  /* 0x000000ed0200720c */ /* 0x040fe40003fc6270 */
[C---:B------:R-:W-:Y:S02]  /*1f480*/  ISETP.GE.AND P3, PT, R2.reuse, R238, PT ;  /* 0x000000ee0200720c */ /* 0x040fe40003f66270 */
[----:B------:R-:W-:Y:S02]  /*1f490*/  ISETP.GE.AND P5, PT, R2, R239, PT ;  /* 0x000000ef0200720c */ /* 0x000fe40003fa6270 */
[----:B------:R-:W-:Y:S01]  /*1f4a0*/  I2FP.F32.S32 R24, R24 ;  /* 0x0000001800187245 */ /* 0x000fe20000201400 */
[----:B------:R-:W1:Y:S04]  /*1f4b0*/  MUFU.TANH R2, R157 ;  /* 0x0000009d00027308 */ /* 0x000e680000002400 */
[----:B--2---:R-:W-:-:S04]  /*1f4c0*/  FFMA.FTZ R24, -R236, R24, R0 ;  /* 0x00000018ec187223 */ /* 0x004fc80000010100 */
[----:B------:R-:W2:Y:S01]  /*1f4d0*/  MUFU.TANH R0, R159 ;  /* 0x0000009f00007308 */ /* 0x000ea20000002400 */
[----:B------:R-:W-:Y:S01]  /*1f4e0*/  IABS R9, R138 ;  /* 0x0000008a00097213 */ /* 0x000fe20000000000 */
[----:B------:R-:W-:Y:S01]  /*1f4f0*/  VIADD R8, R16, 0xffffff61 ;  /* 0xffffff6110087836 */ /* 0x000fe20000000000 */
[----:B------:R-:W-:Y:S02]  /*1f500*/  FSEL R156, R156, -INF , P4 ;  /* 0xff8000009c9c7808 */ /* 0x000fe40002000000 */
[----:B------:R-:W-:Y:S01]  /*1f510*/  FSEL R163, R24, -INF , P5 ;  /* 0xff80000018a37808 */ /* 0x000fe20002800000 */
[----:B------:R-:W-:Y:S01]  /*1f520*/  IMAD.MOV.U32 R24, RZ, RZ, R137 ;  /* 0x000000ffff187224 */ /* 0x000fe200078e0089 */
[----:B------:R-:W-:Y:S02]  /*1f530*/  I2FP.F32.S32 R9, R9 ;  /* 0x0000000900097245 */ /* 0x000fe40000201400 */
[----:B------:R-:W-:Y:S02]  /*1f540*/  FSEL R160, R156, -INF , !P6 ;  /* 0xff8000009ca07808 */ /* 0x000fe40007000000 */
[----:B------:R-:W-:Y:S01]  /*1f550*/  FSEL R163, R163, -INF , !P3 ;  /* 0xff800000a3a37808 */ /* 0x000fe20005800000 */
[----:B-1----:R-:W-:Y:S01]  /*1f560*/  FFMA.FTZ R9, -R236, R9, R2 ;  /* 0x00000009ec097223 */ /* 0x002fe20000010102 */
[----:B------:R-:W-:-:S02]  /*1f570*/  ISETP.GE.AND P4, PT, R8, R240, PT ;  /* 0x000000f00800720c */ /* 0x000fc40003f86270 */
[C---:B------:R-:W-:Y:S02]  /*1f580*/  ISETP.GE.AND P6, PT, R8.reuse, R237, PT ;  /* 0x000000ed0800720c */ /* 0x040fe40003fc6270 */
[C---:B------:R-:W-:Y:S02]  /*1f590*/  ISETP.GE.AND P5, PT, R8.reuse, R238, PT ;  /* 0x000000ee0800720c */ /* 0x040fe40003fa6270 */
[----:B------:R-:W-:Y:S01]  /*1f5a0*/  ISETP.GE.AND P3, PT, R8, R239, PT ;  /* 0x000000ef0800720c */ /* 0x000fe20003f66270 */
[----:B------:R-:W1:Y:S01]  /*1f5b0*/  MUFU.TANH R2, R152 ;  /* 0x0000009800027308 */ /* 0x000e620000002400 */
[----:B------:R-:W-:Y:S01]  /*1f5c0*/  I2FP.F32.S32 R8, R24 ;  /* 0x0000001800087245 */ /* 0x000fe20000201400 */
[----:B----4-:R-:W-:Y:S01]  /*1f5d0*/  HMMA.16816.F32 R12, R20, R4, R12 ;  /* 0x00000004140c723c */ /* 0x010fe2000000180c */
[----:B------:R-:W-:-:S03]  /*1f5e0*/  FMUL.FTZ R5, R154, R206 ;  /* 0x000000ce9a057220 */ /* 0x000fc60000410000 */
[----:B--2---:R-:W-:Y:S01]  /*1f5f0*/  FFMA.FTZ R0, -R236, R8, R0 ;  /* 0x00000008ec007223 */ /* 0x004fe20000010100 */
[----:B------:R-:W-:Y:S02]  /*1f600*/  VIADD R4, R16, 0xffffff68 ;  /* 0xffffff6810047836 */ /* 0x000fe40000000000 */
[----:B------:R-:W2:Y:S01]  /*1f610*/  MUFU.TANH R5, R5 ;  /* 0x0000000500057308 */ /* 0x000ea20000002400 */
[----:B------:R-:W-:Y:S02]  /*1f620*/  FSEL R9, R9, -INF , P4 ;  /* 0xff80000009097808 */ /* 0x000fe40002000000 */
[----:B------:R-:W-:Y:S02]  /*1f630*/  IABS R8, R136 ;  /* 0x0000008800087213 */ /* 0x000fe40000000000 */
[----:B------:R-:W-:Y:S02]  /*1f640*/  FSEL R162, R0, -INF , P3 ;  /* 0xff80000000a27808 */ /* 0x000fe40001800000 */
[----:B------:R-:W-:-:S02]  /*1f650*/  FSEL R159, R9, -INF , !P6 ;  /* 0xff800000099f7808 */ /* 0x000fc40007000000 */
[----:B------:R-:W-:Y:S02]  /*1f660*/  I2FP.F32.S32 R8, R8 ;  /* 0x0000000800087245 */ /* 0x000fe40000201400 */
[----:B------:R-:W-:Y:S02]  /*1f670*/  FSEL R162, R162, -INF , !P5 ;  /* 0xff800000a2a27808 */ /* 0x000fe40006800000 */
[C---:B------:R-:W-:Y:S02]  /*1f680*/  ISETP.GE.AND P4, PT, R4.reuse, R240, PT ;  /* 0x000000f00400720c */ /* 0x040fe40003f86270 */
[C---:B------:R-:W-:Y:S02]  /*1f690*/  ISETP.GE.AND P6, PT, R4.reuse, R237, PT ;  /* 0x000000ed0400720c */ /* 0x040fe40003fc6270 */
[C---:B------:R-:W-:Y:S02]  /*1f6a0*/  ISETP.GE.AND P3, PT, R4.reuse, R238, PT ;  /* 0x000000ee0400720c */ /* 0x040fe40003f66270 */
[----:B------:R-:W-:Y:S01]  /*1f6b0*/  ISETP.GE.AND P5, PT, R4, R239, PT ;  /* 0x000000ef0400720c */ /* 0x000fe20003fa6270 */
[----:B------:R-:W-:Y:S01]  /*1f6c0*/  IMAD.MOV.U32 R4, RZ, RZ, R67 ;  /* 0x000000ffff047224 */ /* 0x000fe200078e0043 */
[----:B------:R-:W3:Y:S01]  /*1f6d0*/  MUFU.TANH R0, R153 ;  /* 0x0000009900007308 */ /* 0x000ee20000002400 */
[----:B-1----:R-:W-:-:S03]  /*1f6e0*/  FFMA.FTZ R2, -R236, R8, R2 ;  /* 0x00000008ec027223 */ /* 0x002fc60000010102 */
[----:B------:R-:W-:Y:S02]  /*1f6f0*/  I2FP.F32.S32 R8, R4 ;  /* 0x0000000400087245 */ /* 0x000fe40000201400 */
[----:B------:R-:W-:-:S03]  /*1f700*/  FSEL R2, R2, -INF , P4 ;  /* 0xff80000002027808 */ /* 0x000fc60002000000 */
[----:B--2---:R-:W-:Y:S01]  /*1f710*/  FFMA.FTZ R5, -R236, R8, R5 ;  /* 0x00000008ec057223 */ /* 0x004fe20000010105 */
[----:B------:R-:W-:Y:S01]  /*1f720*/  IMAD.MOV.U32 R8, RZ, RZ, R66 ;  /* 0x000000ffff087224 */ /* 0x000fe200078e0042 */
[----:B------:R-:W-:Y:S02]  /*1f730*/  FSEL R156, R2, -INF , !P6 ;  /* 0xff800000029c7808 */ /* 0x000fe40007000000 */
[----:B------:R-:W1:Y:S01]  /*1f740*/  MUFU.TANH R2, R155 ;  /* 0x0000009b00027308 */ /* 0x000e620000002400 */
[----:B------:R-:W-:Y:S01]  /*1f750*/  VIADD R4, R16, 0xffffff69 ;  /* 0xffffff6910047836 */ /* 0x000fe20000000000 */
[----:B------:R-:W-:Y:S01]  /*1f760*/  FSEL R161, R5, -INF , P5 ;  /* 0xff80000005a17808 */ /* 0x000fe20002800000 */
[----:B------:R-:W-:Y:S01]  /*1f770*/  FMUL.FTZ R12, R12, R206 ;  /* 0x000000ce0c0c7220 */ /* 0x000fe20000410000 */
[----:B------:R-:W-:Y:S01]  /*1f780*/  I2FP.F32.S32 R8, R8 ;  /* 0x0000000800087245 */ /* 0x000fe20000201400 */
[----:B------:R-:W-:Y:S01]  /*1f790*/  FMUL.FTZ R14, R14, R206 ;  /* 0x000000ce0e0e7220 */ /* 0x000fe20000410000 */
[----:B------:R-:W-:-:S02]  /*1f7a0*/  IABS R64, R64 ;  /* 0x0000004000407213 */ /* 0x000fc40000000000 */
[----:B------:R-:W-:Y:S01]  /*1f7b0*/  FSEL R161, R161, -INF , !P3 ;  /* 0xff800000a1a17808 */ /* 0x000fe20005800000 */
[----:B---3--:R-:W-:Y:S01]  /*1f7c0*/  FFMA.FTZ R0, -R236, R8, R0 ;  /* 0x00000008ec007223 */ /* 0x008fe20000010100 */
[C---:B------:R-:W-:Y:S02]  /*1f7d0*/  ISETP.GE.AND P4, PT, R4.reuse, R240, PT ;  /* 0x000000f00400720c */ /* 0x040fe40003f86270 */
[C---:B------:R-:W-:Y:S02]  /*1f7e0*/  ISETP.GE.AND P6, PT, R4.reuse, R237, PT ;  /* 0x000000ed0400720c */ /* 0x040fe40003fc6270 */
[C---:B------:R-:W-:Y:S02]  /*1f7f0*/  ISETP.GE.AND P5, PT, R4.reuse, R238, PT ;  /* 0x000000ee0400720c */ /* 0x040fe40003fa6270 */
[----:B------:R-:W-:Y:S01]  /*1f800*/  ISETP.GE.AND P3, PT, R4, R239, PT ;  /* 0x000000ef0400720c */ /* 0x000fe20003f66270 */
[----:B------:R-:W-:Y:S01]  /*1f810*/  IMAD.MOV.U32 R4, RZ, RZ, R64 ;  /* 0x000000ffff047224 */ /* 0x000fe200078e0040 */
[----:B------:R-:W2:Y:S01]  /*1f820*/  MUFU.TANH R12, R12 ;  /* 0x0000000c000c7308 */ /* 0x000ea20000002400 */
[----:B------:R-:W-:-:S02]  /*1f830*/  IABS R65, R65 ;  /* 0x0000004100417213 */ /* 0x000fc40000000000 */
[----:B------:R-:W-:Y:S02]  /*1f840*/  FSEL R0, R0, -INF , P4 ;  /* 0xff80000000007808 */ /* 0x000fe40002000000 */
[----:B------:R-:W-:-:S03]  /*1f850*/  IABS R63, R63 ;  /* 0x0000003f003f7213 */ /* 0x000fc60000000000 */
[----:B------:R-:W3:Y:S01]  /*1f860*/  MUFU.TANH R14, R14 ;  /* 0x0000000e000e7308 */ /* 0x000ee20000002400 */
[----:B------:R-:W-:Y:S01]  /*1f870*/  I2FP.F32.S32 R4, R4 ;  /* 0x0000000400047245 */ /* 0x000fe20000201400 */
[----:B------:R-:W-:Y:S01]  /*1f880*/  HMMA.16816.F32 R144, R20, R6, R144 ;  /* 0x000000061490723c */ /* 0x000fe20000001890 */
[----:B------:R-:W-:Y:S01]  /*1f890*/  FSEL R158, R0, -INF , !P6 ;  /* 0xff800000009e7808 */ /* 0x000fe20007000000 */
[----:B------:R-:W-:Y:S02]  /*1f8a0*/  IMAD.MOV.U32 R5, RZ, RZ, R65 ;  /* 0x000000ffff057224 */ /* 0x000fe400078e0041 */
[----:B------:R-:W-:Y:S02]  /*1f8b0*/  IMAD.MOV.U32 R0, RZ, RZ, R63 ;  /* 0x000000ffff007224 */ /* 0x000fe400078e003f */
[----:B-1----:R-:W-:Y:S01]  /*1f8c0*/  FFMA.FTZ R2, -R236, R4, R2 ;  /* 0x00000004ec027223 */ /* 0x002fe20000010102 */
[----:B------:R-:W-:Y:S01]  /*1f8d0*/  VIADD R6, R16, 0xffffff70 ;  /* 0xffffff7010067836 */ /* 0x000fe20000000000 */
[----:B------:R-:W-:-:S02]  /*1f8e0*/  I2FP.F32.S32 R5, R5 ;  /* 0x0000000500057245 */ /* 0x000fc40000201400 */
[----:B------:R-:W-:Y:S02]  /*1f8f0*/  I2FP.F32.S32 R0, R0 ;  /* 0x0000000000007245 */ /* 0x000fe40000201400 */
[----:B------:R-:W-:Y:S01]  /*1f900*/  FSEL R2, R2, -INF , P3 ;  /* 0xff80000002027808 */ /* 0x000fe20001800000 */
[----:B--2---:R-:W-:Y:S01]  /*1f910*/  FFMA.FTZ R5, -R236, R5, R12 ;  /* 0x00000005ec057223 */ /* 0x004fe2000001010c */
[----:B------:R-:W-:Y:S01]  /*1f920*/  ISETP.GE.AND P4, PT, R6, R240, PT ;  /* 0x000000f00600720c */ /* 0x000fe20003f86270 */
[----:B------:R-:W-:Y:S01]  /*1f930*/  FMUL.FTZ R4, R13, R206 ;  /* 0x000000ce0d047220 */ /* 0x000fe20000410000 */
[----:B------:R-:W-:Y:S01]  /*1f940*/  FSEL R157, R2, -INF , !P5 ;  /* 0xff800000029d7808 */ /* 0x000fe20006800000 */
[----:B---3--:R-:W-:Y:S01]  /*1f950*/  FFMA.FTZ R0, -R236, R0, R14 ;  /* 0x00000000ec007223 */ /* 0x008fe2000001010e */
[C---:B------:R-:W-:Y:S02]  /*1f960*/  ISETP.GE.AND P5, PT, R6.reuse, R239, PT ;  /* 0x000000ef0600720c */ /* 0x040fe40003fa6270 */
[----:B------:R-:W-:-:S02]  /*1f970*/  ISETP.GE.AND P6, PT, R6, R237, PT ;  /* 0x000000ed0600720c */ /* 0x000fc40003fc6270 */
[----:B------:R-:W-:Y:S01]  /*1f980*/  ISETP.GE.AND P3, PT, R6, R238, PT ;  /* 0x000000ee0600720c */ /* 0x000fe20003f66270 */
[----:B------:R-:W-:Y:S01]  /*1f990*/  VIADD R6, R16, 0xffffff71 ;  /* 0xffffff7110067836 */ /* 0x000fe20000000000 */
[----:B------:R-:W-:Y:S02]  /*1f9a0*/  FSEL R2, R5, -INF , P4 ;  /* 0xff80000005027808 */ /* 0x000fe40002000000 */
[----:B------:R-:W-:Y:S01]  /*1f9b0*/  FSEL R0, R0, -INF , P5 ;  /* 0xff80000000007808 */ /* 0x000fe20002800000 */
[----:B------:R-:W1:Y:S01]  /*1f9c0*/  MUFU.TANH R4, R4 ;  /* 0x0000000400047308 */ /* 0x000e620000002400 */
[----:B------:R-:W-:Y:S01]  /*1f9d0*/  IABS R7, R62 ;  /* 0x0000003e00077213 */ /* 0x000fe20000000000 */
[-C--:B------:R-:W-:Y:S01]  /*1f9e0*/  FMUL.FTZ R15, R15, R206.reuse ;  /* 0x000000ce0f0f7220 */ /* 0x080fe20000410000 */
[----:B------:R-:W-:Y:S01]  /*1f9f0*/  FMUL.FTZ R144, R144, R206 ;  /* 0x000000ce90907220 */ /* 0x000fe20000410000 */
[----:B------:R-:W-:Y:S02]  /*1fa00*/  FSEL R2, R2, -INF , !P6 ;  /* 0xff80000002027808 */ /* 0x000fe40007000000 */
[----:B------:R-:W-:-:S02]  /*1fa10*/  FSEL R0, R0, -INF , !P3 ;  /* 0xff80000000007808 */ /* 0x000fc40005800000 */
[C---:B------:R-:W-:Y:S01]  /*1fa20*/  ISETP.GE.AND P4, PT, R6.reuse, R240, PT ;  /* 0x000000f00600720c */ /* 0x040fe20003f86270 */
[----:B------:R-:W2:Y:S01]  /*1fa30*/  MUFU.TANH R5, R15 ;  /* 0x0000000f00057308 */ /* 0x000ea20000002400 */
[C---:B------:R-:W-:Y:S02]  /*1fa40*/  ISETP.GE.AND P6, PT, R6.reuse, R237, PT ;  /* 0x000000ed0600720c */ /* 0x040fe40003fc6270 */
[C---:B------:R-:W-:Y:S02]  /*1fa50*/  ISETP.GE.AND P5, PT, R6.reuse, R238, PT ;  /* 0x000000ee0600720c */ /* 0x040fe40003fa6270 */
[----:B------:R-:W-:Y:S01]  /*1fa60*/  ISETP.GE.AND P3, PT, R6, R239, PT ;  /* 0x000000ef0600720c */ /* 0x000fe20003f66270 */
[-C--:B------:R-:W-:Y:S01]  /*1fa70*/  FMUL.FTZ R6, R145, R206.reuse ;  /* 0x000000ce91067220 */ /* 0x080fe20000410000 */
[----:B------:R-:W-:Y:S02]  /*1fa80*/  I2FP.F32.S32 R8, R7 ;  /* 0x0000000700087245 */ /* 0x000fe40000201400 */
[----:B------:R-:W3:Y:S01]  /*1fa90*/  MUFU.TANH R7, R144 ;  /* 0x0000009000077308 */ /* 0x000ee20000002400 */
[----:B------:R-:W-:Y:S01]  /*1faa0*/  FMUL.FTZ R146, R146, R206 ;  /* 0x000000ce92927220 */ /* 0x000fe20000410000 */
[----:B------:R-:W-:-:S02]  /*1fab0*/  IABS R61, R61 ;  /* 0x0000003d003d7213 */ /* 0x000fc40000000000 */
[----:B------:R-:W-:-:S04]  /*1fac0*/  IABS R60, R60 ;  /* 0x0000003c003c7213 */ /* 0x000fc80000000000 */
[----:B------:R-:W4:Y:S01]  /*1fad0*/  MUFU.TANH R6, R6 ;  /* 0x0000000600067308 */ /* 0x000f220000002400 */
[----:B------:R-:W-:Y:S01]  /*1fae0*/  FMUL.FTZ R147, R147, R206 ;  /* 0x000000ce93937220 */ /* 0x000fe20000410000 */
[----:B------:R-:W-:Y:S01]  /*1faf0*/  I2FP.F32.S32 R61, R61 ;  /* 0x0000003d003d7245 */ /* 0x000fe20000201400 */
[----:B-1----:R-:W-:-:S05]  /*1fb00*/  FFMA.FTZ R8, -R236, R8, R4 ;  /* 0x00000008ec087223 */ /* 0x002fca0000010104 */
[----:B------:R-:W1:Y:S01]  /*1fb10*/  MUFU.TANH R146, R146 ;  /* 0x0000009200927308 */ /* 0x000e620000002400 */
[----:B------:R-:W-:Y:S01]  /*1fb20*/  I2FP.F32.S32 R60, R60 ;  /* 0x0000003c003c7245 */ /* 0x000fe20000201400 */
[----:B------:R-:W-:Y:S01]  /*1fb30*/  VIADD R4, R16, 0xffffff78 ;  /* 0xffffff7810047836 */ /* 0x000fe20000000000 */
[----:B------:R-:W-:Y:S01]  /*1fb40*/  IABS R59, R59 ;  /* 0x0000003b003b7213 */ /* 0x000fe20000000000 */
[C---:B--2---:R-:W-:Y:S01]  /*1fb50*/  FFMA.FTZ R5, -R236.reuse, R61, R5 ;  /* 0x0000003dec057223 */ /* 0x044fe20000010105 */
[----:B------:R-:W-:Y:S01]  /*1fb60*/  IABS R58, R58 ;  /* 0x0000003a003a7213 */ /* 0x000fe20000000000 */
[----:B---3--:R-:W-:Y:S01]  /*1fb70*/  FFMA.FTZ R7, -R236, R60, R7 ;  /* 0x0000003cec077223 */ /* 0x008fe20000010107 */
[----:B------:R-:W-:Y:S01]  /*1fb80*/  FSEL R8, R8, -INF , P4 ;  /* 0xff80000008087808 */ /* 0x000fe20002000000 */
[----:B------:R-:W2:Y:S01]  /*1fb90*/  MUFU.TANH R147, R147 ;  /* 0x0000009300937308 */ /* 0x000ea20000002400 */
        /* <DEDUP_REMOVED lines=18> */
[----:B--2---:R-:W-:Y:S01]  /*1fcc0*/  FFMA.FTZ R147, -R236, R57, R147 ;  /* 0x00000039ec937223 */ /* 0x004fe20000010193 */
[----:B------:R-:W-:-:S02]  /*1fcd0*/  FSEL R141, R8, -INF , !P6 ;  /* 0xff800000088d7808 */ /* 0x000fc40007000000 */
[----:B------:R-:W-:Y:S02]  /*1fce0*/  ISETP.GE.AND P6, PT, R4, R237, PT ;  /* 0x000000ed0400720c */ /* 0x000fe40003fc6270 */
        /* <DEDUP_REMOVED lines=23> */
[----:B------:R-:W-:-:S04]  /*1fe60*/  LOP3.LUT R4, R4, R12, RZ, 0x3c, !PT ;  /* 0x0000000c04047212 */ /* 0x000fc800078e3cff */
        /* <DEDUP_REMOVED lines=53> */
.L_x_8110:
        /* <DEDUP_REMOVED lines=8> */
.L_x_8111:
[----:B------:R-:W-:Y:S05]  /*20240*/  BSYNC.RECONVERGENT B0 ;  /* 0x0000000000007941 */ /* 0x000fea0003800200 */
.L_x_8109:
        /* <DEDUP_REMOVED lines=109> */
.L_x_8108:
[----:B------:R-:W-:Y:S05]  /*20920*/  BSYNC.RECONVERGENT B1 ;  /* 0x0000000000017941 */ /* 0x000fea0003800200 */
.L_x_8107:
        /* <DEDUP_REMOVED lines=35> */
[----:B------:R-:W-:Y:S01]  /*20b60*/  IADD3 R16, PT, PT, R205, 0xc000, RZ ;  /* 0x0000c000cd107810 */ /* 0x000fe20007ffe0ff */
[----:B------:R-:W1:Y:S01]  /*20b70*/  SHFL.BFLY PT, R5, R7, 0x2, 0x1f ;  /* 0x0c401f0007057f89 */ /* 0x000e6200000e0000 */
[----:B------:R-:W-:-:S03]  /*20b80*/  @P4 IADD3 R45, PT, PT, R45, -0x3, RZ ;  /* 0xfffffffd2d2d4810 */ /* 0x000fc60007ffe0ff */
[----:B------:R-:W2:Y:S01]  /*20b90*/  SHFL.BFLY PT, R4, R6, 0x2, 0x1f ;  /* 0x0c401f0006047f89 */ /* 0x000ea200000e0000 */
[----:B-1----:R-:W-:Y:S02]  /*20ba0*/  FMNMX.FTZ R5, R7, R5, !PT ;  /* 0x0000000507057209 */ /* 0x002fe40007810000 */
[----:B--2---:R-:W-:-:S03]  /*20bb0*/  FMNMX.FTZ R4, R6, R4, !PT ;  /* 0x0000000406047209 */ /* 0x004fc60007810000 */
[----:B------:R-:W1:Y:S04]  /*20bc0*/  SHFL.BFLY PT, R142, R5, 0x1, 0x1f ;  /* 0x0c201f00058e7f89 */ /* 0x000e6800000e0000 */
[----:B------:R-:W2:Y:S01]  /*20bd0*/  SHFL.BFLY PT, R143, R4, 0x1, 0x1f ;  /* 0x0c201f00048f7f89 */ /* 0x000ea200000e0000 */
[----:B-1----:R-:W-:-:S04]  /*20be0*/  FMNMX.FTZ R142, R5, R142, !PT ;  /* 0x0000008e058e7209 */ /* 0x002fc80007810000 */
[----:B------:R-:W-:Y:S02]  /*20bf0*/  FSETP.NEU.FTZ.AND P0, PT, R142, -INF , PT ;  /* 0xff8000008e00780b */ /* 0x000fe40003f1d000 */
        /* <DEDUP_REMOVED lines=10> */
[----:B------:R-:W-:Y:S01]  /*20ca0*/  FSEL R148, R148, RZ, P0 ;  /* 0x000000ff94947208 */ /* 0x000fe20000000000 */
[----:B------:R-:W1:Y:S01]  /*20cb0*/  MUFU.EX2 R153, R4 ;  /* 0x0000000400997308 */ /* 0x000e620000000800 */
[----:B------:R-:W-:Y:S02]  /*20cc0*/  ISETP.NE.AND P0, PT, R135, RZ, PT ;  /* 0x000000ff8700720c */ /* 0x000fe40003f05270 */
[----:B------:R-:W-:Y:S01]  /*20cd0*/  IADD3 R135, PT, PT, R205, 0xc040, RZ ;  /* 0x0000c040cd877810 */ /* 0x000fe20007ffe0ff */
[-CC-:B------:R-:W-:Y:S01]  /*20ce0*/  FFMA.FTZ R147, R54, R152.reuse, -R148.reuse ;  /* 0x0000009836937223 */ /* 0x180fe20000010894 */
[----:B------:R-:W-:Y:S01]  /*20cf0*/  FSEL R151, R151, RZ, P1 ;  /* 0x000000ff97977208 */ /* 0x000fe20000800000 */
[-CC-:B------:R-:W-:Y:S01]  /*20d00*/  FFMA.FTZ R146, R56, R152.reuse, -R148.reuse ;  /* 0x0000009838927223 */ /* 0x180fe20000010894 */
[-CC-:B------:R-:W-:Y:S01]  /*20d10*/  FFMA.FTZ R145, R53, R152.reuse, -R148.reuse ;  /* 0x0000009835917223 */ /* 0x180fe20000010894 */
[-CC-:B------:R-:W-:Y:S01]  /*20d20*/  FFMA.FTZ R144, R48, R152.reuse, -R148.reuse ;  /* 0x0000009830907223 */ /* 0x180fe20000010894 */
        /* <DEDUP_REMOVED lines=8> */
[----:B-1----:R-:W-:Y:S01]  /*20db0*/  FMUL.FTZ R54, R90, R153 ;  /* 0x000000995a367220 */ /* 0x002fe20000410000 */
        /* <DEDUP_REMOVED lines=11> */
[----:B------:R-:W-:Y:S01]  /*20e70*/  FMUL.FTZ R35, R107, R153 ;  /* 0x000000996b237220 */ /* 0x000fe20000410000 */
[-C--:B------:R-:W-:Y:S01]  /*20e80*/  FMUL.FTZ R32, R104, R154.reuse ;  /* 0x0000009a68207220 */ /* 0x080fe20000410000 */
[----:B------:R-:W-:Y:S01]  /*20e90*/  MUFU.EX2 R150, R150 ;  /* 0x0000009600967308 */ /* 0x000fe20000000800 */
[----:B------:R-:W5:Y:S01]  /*20ea0*/  LDSM.16.MT88.4 R56, [R47+0x10000] ;  /* 0x010000002f38783b */ /* 0x000f620000004200 */
[----:B-1----:R-:W-:Y:S01]  /*20eb0*/  F2FP.F16.F32.PACK_AB R5, R146, R147 ;  /* 0x000000939205723e */ /* 0x002fe200000000ff */
[-C--:B------:R-:W-:Y:S01]  /*20ec0*/  FMUL.FTZ R33, R105, R154.reuse ;  /* 0x0000009a69217220 */ /* 0x080fe20000410000 */
[----:B------:R-:W1:Y:S01]  /*20ed0*/  MUFU.EX2 R149, R149 ;  /* 0x0000009500957308 */ /* 0x000e620000000800 */
[----:B------:R-:W5:Y:S01]  /*20ee0*/  LDSM.16.MT88.4 R88, [R155+0x4000] ;  /* 0x004000009b58783b */ /* 0x000f620000004200 */
[-C--:B------:R-:W-:Y:S01]  /*20ef0*/  FMUL.FTZ R102, R102, R153.reuse ;  /* 0x0000009966667220 */ /* 0x080fe20000410000 */
[----:B------:R-:W-:Y:S01]  /*20f00*/  FMUL.FTZ R103, R103, R153 ;  /* 0x0000009967677220 */ /* 0x000fe20000410000 */
[----:B------:R-:W-:Y:S01]  /*20f10*/  MUFU.EX2 R3, R18 ;  /* 0x0000001200037308 */ /* 0x000fe20000000800 */
[-C--:B------:R-:W-:Y:S01]  /*20f20*/  FMUL.FTZ R100, R100, R154.reuse ;  /* 0x0000009a64647220 */ /* 0x080fe20000410000 */
[----:B--2---:R-:W-:Y:S01]  /*20f30*/  F2FP.F16.F32.PACK_AB R7, R144, R145 ;  /* 0x000000919007723e */ /* 0x004fe200000000ff */
[-C--:B------:R-:W-:Y:S01]  /*20f40*/  FMUL.FTZ R101, R101, R154.reuse ;  /* 0x0000009a65657220 */ /* 0x080fe20000410000 */
[----:B------:R-:W2:Y:S01]  /*20f50*/  MUFU.EX2 R134, R19 ;  /* 0x0000001300867308 */ /* 0x000ea20000000800 */
[-C--:B------:R-:W-:Y:S01]  /*20f60*/  FMUL.FTZ R26, R114, R153.reuse ;  /* 0x00000099721a7220 */ /* 0x080fe20000410000 */
[-C--:B------:R-:W-:Y:S01]  /*20f70*/  FMUL.FTZ R27, R115, R153.reuse ;  /* 0x00000099731b7220 */ /* 0x080fe20000410000 */
[-C--:B------:R-:W-:Y:S01]  /*20f80*/  FMUL.FTZ R24, R112, R154.reuse ;  /* 0x0000009a70187220 */ /* 0x080fe20000410000 */
[----:B------:R-:W-:Y:S01]  /*20f90*/  FMUL.FTZ R25, R113, R154 ;  /* 0x0000009a71197220 */ /* 0x000fe20000410000 */
[-C--:B------:R-:W-:Y:S01]  /*20fa0*/  FMUL.FTZ R110, R110, R153.reuse ;  /* 0x000000996e6e7220 */ /* 0x080fe20000410000 */
[----:B-1----:R-:W-:Y:S01]  /*20fb0*/  F2FP.F16.F32.PACK_AB R4, R149, R150 ;  /* 0x000000969504723e */ /* 0x002fe200000000ff */
[-C--:B------:R-:W-:Y:S01]  /*20fc0*/  FMUL.FTZ R111, R111, R153.reuse ;  /* 0x000000996f6f7220 */ /* 0x080fe20000410000 */
[-C--:B------:R-:W-:Y:S01]  /*20fd0*/  FMUL.FTZ R108, R108, R154.reuse ;  /* 0x0000009a6c6c7220 */ /* 0x080fe20000410000 */
[-C--:B------:R-:W-:Y:S01]  /*20fe0*/  FMUL.FTZ R109, R109, R154.reuse ;  /* 0x0000009a6d6d7220 */ /* 0x080fe20000410000 */
[-C--:B------:R-:W-:Y:S01]  /*20ff0*/  FMUL.FTZ R10, R130, R153.reuse ;  /* 0x00000099820a7220 */ /* 0x080fe20000410000 */
[----:B------:R-:W-:Y:S01]  /*21000*/  FMUL.FTZ R11, R131, R153 ;  /* 0x00000099830b7220 */ /* 0x000fe20000410000 */
[-C--:B------:R-:W-:Y:S01]  /*21010*/  FMUL.FTZ R8, R128, R154.reuse ;  /* 0x0000009a80087220 */ /* 0x080fe20000410000 */
[-C--:B------:R-:W-:Y:S01]  /*21020*/  FMUL.FTZ R9, R129, R154.reuse ;  /* 0x0000009a81097220 */ /* 0x080fe20000410000 */
[----:B--2---:R-:W-:Y:S01]  /*21030*/  F2FP.F16.F32.PACK_AB R6, R134, R3 ;  /* 0x000000038606723e */ /* 0x004fe200000000ff */
[-C--:B------:R-:W-:Y:S01]  /*21040*/  FMUL.FTZ R126, R126, R153.reuse ;  /* 0x000000997e7e7220 */ /* 0x080fe20000410000 */
[-C--:B------:R-:W-:Y:S01]  /*21050*/  FMUL.FTZ R127, R127, R153.reuse ;  /* 0x000000997f7f7220 */ /* 0x080fe20000410000 */
[-C--:B------:R-:W-:Y:S01]  /*21060*/  FMUL.FTZ R124, R124, R154.reuse ;  /* 0x0000009a7c7c7220 */ /* 0x080fe20000410000 */
[----:B------:R-:W-:Y:S01]  /*21070*/  FMUL.FTZ R125, R125, R154 ;  /* 0x0000009a7d7d7220 */ /* 0x000fe20000410000 */
[-CC-:B------:R-:W-:Y:S01]  /*21080*/  FFMA.FTZ R114, R248, R152.reuse, -R151.reuse ;  /* 0x00000098f8727223 */ /* 0x180fe20000010897 */
[-CC-:B------:R-:W-:Y:S01]  /*21090*/  FFMA.FTZ R115, R247, R152.reuse, -R151.reuse ;  /* 0x00000098f7737223 */ /* 0x180fe20000010897 */
[C---:B---3--:R-:W-:Y:S01]  /*210a0*/  HMMA.16816.F32 R32, R4.reuse, R36, R32 ;  /* 0x000000240420723c */ /* 0x048fe20000001820 */
[-CC-:B------:R-:W-:Y:S01]  /*210b0*/  FFMA.FTZ R113, R244, R152.reuse, -R151.reuse ;  /* 0x00000098f4717223 */ /* 0x180fe20000010897 */
[--C-:B------:R-:W-:Y:S01]  /*210c0*/  FFMA.FTZ R112, R243, R152, -R151.reuse ;  /* 0x00000098f3707223 */ /* 0x100fe20000010897 */
[-C--:B------:R-:W-:Y:S01]  /*210d0*/  FMUL.FTZ R62, R82, R153.reuse ;  /* 0x00000099523e7220 */ /* 0x080fe20000410000 */
[----:B------:R-:W-:Y:S01]  /*210e0*/  MUFU.EX2 R114, R114 ;  /* 0x0000007200727308 */ /* 0x000fe20000000800 */
[-C--:B------:R-:W-:Y:S01]  /*210f0*/  FMUL.FTZ R63, R83, R153.reuse ;  /* 0x00000099533f7220 */ /* 0x080fe20000410000 */
[-C--:B------:R-:W-:Y:S01]  /*21100*/  FMUL.FTZ R60, R80, R154.reuse ;  /* 0x0000009a503c7220 */ /* 0x080fe20000410000 */
[-C--:B------:R-:W-:Y:S01]  /*21110*/  FMUL.FTZ R61, R81, R154.reuse ;  /* 0x0000009a513d7220 */ /* 0x080fe20000410000 */
[C---:B------:R-:W-:Y:S01]  /*21120*/  HMMA.16816.F32 R36, R4.reuse, R38, R100 ;  /* 0x000000260424723c */ /* 0x040fe20000001864 */
[----:B------:R-:W1:Y:S01]  /*21130*/  LDSM.16.MT88.4 R100, [R205+0xc800] ;  /* 0x00c80000cd64783b */ /* 0x000e620000004200 */
[----:B------:R-:W-:Y:S01]  /*21140*/  MUFU.EX2 R115, R115 ;  /* 0x0000007300737308 */ /* 0x000fe20000000800 */
[-C--:B------:R-:W-:Y:S01]  /*21150*/  FMUL.FTZ R106, R70, R153.reuse ;  /* 0x00000099466a7220 */ /* 0x080fe20000410000 */
[-C--:B------:R-:W-:Y:S01]  /*21160*/  FMUL.FTZ R107, R71, R153.reuse ;  /* 0x00000099476b7220 */ /* 0x080fe20000410000 */
[-C--:B------:R-:W-:Y:S01]  /*21170*/  FMUL.FTZ R104, R68, R154.reuse ;  /* 0x0000009a44687220 */ /* 0x080fe20000410000 */
[----:B------:R-:W-:Y:S01]  /*21180*/  MUFU.EX2 R113, R113 ;  /* 0x0000007100717308 */ /* 0x000fe20000000800 */
[-C--:B------:R-:W-:Y:S01]  /*21190*/  FMUL.FTZ R105, R69, R154.reuse ;  /* 0x0000009a45697220 */ /* 0x080fe20000410000 */
[C---:B------:R-:W-:Y:S01]  /*211a0*/  HMMA.16816.F32 R24, R4.reuse, R28, R24 ;  /* 0x0000001c0418723c */ /* 0x040fe20000001818 */
[-C--:B------:R-:W-:Y:S01]  /*211b0*/  FMUL.FTZ R78, R78, R153.reuse ;  /* 0x000000994e4e7220 */ /* 0x080fe20000410000 */
[----:B------:R-:W-:Y:S01]  /*211c0*/  MUFU.EX2 R112, R112 ;  /* 0x0000007000707308 */ /* 0x000fe20000000800 */
[-C--:B------:R-:W-:Y:S01]  /*211d0*/  FMUL.FTZ R79, R79, R153.reuse ;  /* 0x000000994f4f7220 */ /* 0x080fe20000410000 */
[-C--:B------:R-:W-:Y:S01]  /*211e0*/  FMUL.FTZ R76, R76, R154.reuse ;  /* 0x0000009a4c4c7220 */ /* 0x080fe20000410000 */
[----:B------:R-:W-:Y:S01]  /*211f0*/  FMUL.FTZ R77, R77, R154 ;  /* 0x0000009a4d4d7220 */ /* 0x000fe20000410000 */
[----:B------:R-:W2:Y:S01]  /*21200*/  LDSM.16.MT88.4 R68, [R135+0x4800] ;  /* 0x004800008744783b */ /* 0x000ea20000004200 */
[-C--:B------:R-:W-:Y:S01]  /*21210*/  FMUL.FTZ R18, R122, R153.reuse ;  /* 0x000000997a127220 */ /* 0x080fe20000410000 */
        /* <DEDUP_REMOVED lines=11> */
[----:B------:R-:W1:Y:S01]  /*212d0*/  MUFU.EX2 R110, R110 ;  /* 0x0000006e006e7308 */ /* 0x000e620000000800 */
[-C--:B------:R-:W-:Y:S01]  /*212e0*/  FMUL.FTZ R43, R99, R153.reuse ;  /* 0x00000099632b7220 */ /* 0x080fe20000410000 */
[-C--:B------:R-:W-:Y:S01]  /*212f0*/  FMUL.FTZ R40, R96, R154.reuse ;  /* 0x0000009a60287220 */ /* 0x080fe20000410000 */
[-C--:B------:R-:W-:Y:S01]  /*21300*/  FMUL.FTZ R41, R97, R154.reuse ;  /* 0x0000009a61297220 */ /* 0x080fe20000410000 */
[----:B------:R-:W-:Y:S01]  /*21310*/  MUFU.EX2 R109, R109 ;  /* 0x0000006d006d7308 */ /* 0x000fe20000000800 */
[C---:B------:R-:W-:Y:S01]  /*21320*/  HMMA.16816.F32 R12, R4.reuse, R14, R124 ;  /* 0x0000000e040c723c */ /* 0x040fe2000000187c */
        /* <DEDUP_REMOVED lines=17> */
[C---:B----4-:R-:W-:Y:S01]  /*21440*/  HMMA.16816.F32 R60, R4.reuse, R64, R60 ;  /* 0x00000040043c723c */ /* 0x050fe2000000183c */
[----:B------:R-:W-:Y:S01]  /*21450*/  LDSM.16.MT88.4 R96, [R47+0xc800] ;  /* 0x00c800002f60783b */ /* 0x000fe20000004200 */
[-CC-:B------:R-:W-:Y:S01]  /*21460*/  FFMA.FTZ R165, R223, R152.reuse, -R148.reuse ;  /* 0x00000098dfa57223 */ /* 0x180fe20000010894 */
[-CC-:B------:R-:W-:Y:S01]  /*21470*/  FFMA.FTZ R164, R241, R152.reuse, -R148.reuse ;  /* 0x00000098f1a47223 */ /* 0x180fe20000010894 */
[-CC-:B------:R-:W-:Y:S01]  /*21480*/  FFMA.FTZ R166, R242, R152.reuse, -R148.reuse ;  /* 0x00000098f2a67223 */ /* 0x180fe20000010894 */
[----:B------:R-:W-:Y:S01]  /*21490*/  LDSM.16.MT88.4 R80, [R155+0x800] ;  /* 0x000800009b50783b */ /* 0x000fe20000004200 */
[-CC-:B------:R-:W-:Y:S01]  /*214a0*/  FFMA.FTZ R168, R213, R152.reuse, -R151.reuse ;  /* 0x00000098d5a87223 */ /* 0x180fe20000010897 */
[-CC-:B------:R-:W-:Y:S01]  /*214b0*/  FFMA.FTZ R167, R214, R152.reuse, -R151.reuse ;  /* 0x00000098d6a77223 */ /* 0x180fe20000010897 */
[C---:B------:R-:W-:Y:S01]  /*214c0*/  HMMA.16816.F32 R64, R4.reuse, R66, R76 ;  /* 0x000000420440723c */ /* 0x040fe2000000184c */
[----:B------:R-:W4:Y:S01]  /*214d0*/  LDSM.16.MT88.4 R76, [R205+0x10800] ;  /* 0x01080000cd4c783b */ /* 0x000f220000004200 */
[-CC-:B------:R-:W-:Y:S01]  /*214e0*/  FFMA.FTZ R171, R215, R152.reuse, -R151.reuse ;  /* 0x00000098d7ab7223 */ /* 0x180fe20000010897 */
[-CC-:B------:R-:W-:Y:S01]  /*214f0*/  FFMA.FTZ R170, R212, R152.reuse, -R151.reuse ;  /* 0x00000098d4aa7223 */ /* 0x180fe20000010897 */
[-CC-:B------:R-:W-:Y:S01]  /*21500*/  FFMA.FTZ R169, R207, R152.reuse, -R148.reuse ;  /* 0x00000098cfa97223 */ /* 0x180fe20000010894 */
[----:B------:R-:W2:Y:S01]  /*21510*/  MUFU.EX2 R165, R165 ;  /* 0x000000a500a57308 */ /* 0x000ea20000000800 */
[-CC-:B------:R-:W-:Y:S01]  /*21520*/  FFMA.FTZ R186, R186, R152.reuse, -R148.reuse ;  /* 0x00000098baba7223 */ /* 0x180fe20000010894 */
[-CC-:B------:R-:W-:Y:S01]  /*21530*/  FFMA.FTZ R190, R190, R152.reuse, -R148.reuse ;  /* 0x00000098bebe7223 */ /* 0x180fe20000010894 */
[C---:B------:R-:W-:Y:S01]  /*21540*/  HMMA.16816.F32 R16, R4.reuse, R20, R16 ;  /* 0x000000140410723c */ /* 0x040fe20000001810 */
[----:B------:R-:W-:Y:S01]  /*21550*/  MUFU.EX2 R164, R164 ;  /* 0x000000a400a47308 */ /* 0x000fe20000000800 */
[-CC-:B------:R-:W-:Y:S01]  /*21560*/  FFMA.FTZ R192, R188, R152.reuse, -R151.reuse ;  /* 0x00000098bcc07223 */ /* 0x180fe20000010897 */
[-CC-:B------:R-:W-:Y:S01]  /*21570*/  FFMA.FTZ R194, R196, R152.reuse, -R151.reuse ;  /* 0x00000098c4c27223 */ /* 0x180fe20000010897 */
[-CC-:B------:R-:W-:Y:S01]  /*21580*/  FFMA.FTZ R191, R191, R152.reuse, -R151.reuse ;  /* 0x00000098bfbf7223 */ /* 0x180fe20000010897 */
[----:B------:R-:W-:Y:S01]  /*21590*/  MUFU.EX2 R166, R166 ;  /* 0x000000a600a67308 */ /* 0x000fe20000000800 */
[-C--:B------:R-:W-:Y:S01]  /*215a0*/  FFMA.FTZ R193, R197, R152.reuse, -R151 ;  /* 0x00000098c5c17223 */ /* 0x080fe20000010897 */
[-CC-:B------:R-:W-:Y:S01]  /*215b0*/  FFMA.FTZ R195, R198, R152.reuse, -R148.reuse ;  /* 0x00000098c6c37223 */ /* 0x180fe20000010894 */
[C---:B------:R-:W-:Y:S01]  /*215c0*/  HMMA.16816.F32 R40, R4.reuse, R48, R40 ;  /* 0x000000300428723c */ /* 0x040fe20000001828 */
[----:B------:R-:W4:Y:S01]  /*215d0*/  MUFU.EX2 R168, R168 ;  /* 0x000000a800a87308 */ /* 0x000f220000000800 */
[-CC-:B------:R-:W-:Y:S01]  /*215e0*/  FFMA.FTZ R199, R199, R152.reuse, -R148.reuse ;  /* 0x00000098c7c77223 */ /* 0x180fe20000010894 */
[-CC-:B------:R-:W-:Y:S01]  /*215f0*/  FFMA.FTZ R189, R189, R152.reuse, -R148.reuse ;  /* 0x00000098bdbd7223 */ /* 0x180fe20000010894 */
[-CC-:B------:R-:W-:Y:S01]  /*21600*/  FFMA.FTZ R183, R183, R152.reuse, -R148.reuse ;  /* 0x00000098b7b77223 */ /* 0x180fe20000010894 */
[----:B------:R-:W4:Y:S01]  /*21610*/  MUFU.EX2 R167, R167 ;  /* 0x000000a700a77308 */ /* 0x000f220000000800 */
[-CC-:B------:R-:W-:Y:S01]  /*21620*/  FFMA.FTZ R187, R187, R152.reuse, -R148.reuse ;  /* 0x00000098bbbb7223 */ /* 0x180fe20000010894 */
[-CC-:B------:R-:W-:Y:S01]  /*21630*/  FFMA.FTZ R181, R181, R152.reuse, -R148.reuse ;  /* 0x00000098b5b57223 */ /* 0x180fe20000010894 */
[C---:B-----5:R-:W-:Y:S01]  /*21640*/  HMMA.16816.F32 R52, R4.reuse, R56, R52 ;  /* 0x000000380434723c */ /* 0x060fe20000001834 */
[----:B------:R-:W5:Y:S01]  /*21650*/  MUFU.EX2 R171, R171 ;  /* 0x000000ab00ab7308 */ /* 0x000f620000000800 */
[-CC-:B------:R-:W-:Y:S01]  /*21660*/  FFMA.FTZ R179, R179, R152.reuse, -R148.reuse ;  /* 0x00000098b3b37223 */ /* 0x180fe20000010894 */
[----:B------:R-:W-:Y:S01]  /*21670*/  FFMA.FTZ R177, R177, R152, -R148 ;  /* 0x00000098b1b17223 */ /* 0x000fe20000010894 */
[----:B------:R-:W-:Y:S01]  /*21680*/  FFMA.FTZ R147, R245, R153, R147 ;  /* 0x00000099f5937223 */ /* 0x000fe20000010093 */
[----:B------:R-:W5:Y:S01]  /*21690*/  MUFU.EX2 R170, R170 ;  /* 0x000000aa00aa7308 */ /* 0x000f620000000800 */
[----:B------:R-:W-:Y:S01]  /*216a0*/  FFMA.FTZ R150, R246, R154, R150 ;  /* 0x0000009af6967223 */ /* 0x000fe20000010096 */
[-C--:B------:R-:W-:Y:S01]  /*216b0*/  FFMA.FTZ R163, R163, R152.reuse, -R148 ;  /* 0x00000098a3a37223 */ /* 0x080fe20000010894 */
[C---:B------:R-:W-:Y:S01]  /*216c0*/  HMMA.16816.F32 R20, R4.reuse, R22, R116 ;  /* 0x000000160414723c */ /* 0x040fe20000001874 */
[----:B------:R-:W5:Y:S01]  /*216d0*/  MUFU.EX2 R169, R169 ;  /* 0x000000a900a97308 */ /* 0x000f620000000800 */
[----:B------:R-:W-:Y:S01]  /*216e0*/  FADD.FTZ R146, R146, R147 ;  /* 0x0000009392927221 */ /* 0x000fe20000010000 */
[----:B------:R-:W-:Y:S01]  /*216f0*/  FADD.FTZ R149, R149, R150 ;  /* 0x0000009695957221 */ /* 0x000fe20000010000 */
[-C--:B------:R-:W-:Y:S01]  /*21700*/  FFMA.FTZ R156, R156, R152.reuse, -R151 ;  /* 0x000000989c9c7223 */ /* 0x080fe20000010897 */
[----:B------:R-:W-:Y:S01]  /*21710*/  MUFU.EX2 R186, R186 ;  /* 0x000000ba00ba7308 */ /* 0x000fe20000000800 */
[----:B------:R-:W-:Y:S01]  /*21720*/  FADD.FTZ R146, R145, R146 ;  /* 0x0000009291927221 */ /* 0x000fe20000010000 */
[----:B------:R-:W-:Y:S01]  /*21730*/  FADD.FTZ R149, R3, R149 ;  /* 0x0000009503957221 */ /* 0x000fe20000010000 */
[C---:B------:R-:W-:Y:S01]  /*21740*/  HMMA.16816.F32 R48, R4.reuse, R50, R92 ;  /* 0x000000320430723c */ /* 0x040fe2000000185c */
[----:B------:R-:W5:Y:S01]  /*21750*/  LDSM.16.MT88.4 R92, [R135+0x800] ;  /* 0x00080000875c783b */ /* 0x000f620000004200 */
[----:B------:R-:W-:Y:S01]  /*21760*/  MUFU.EX2 R190, R190 ;  /* 0x000000be00be7308 */ /* 0x000fe20000000800 */
[----:B------:R-:W-:Y:S01]  /*21770*/  FADD.FTZ R144, R144, R146 ;  /* 0x0000009290907221 */ /* 0x000fe20000010000 */
[----:B------:R-:W-:Y:S01]  /*21780*/  FADD.FTZ R134, R134, R149 ;  /* 0x0000009586867221 */ /* 0x000fe20000010000 */
[----:B------:R-:W-:Y:S01]  /*21790*/  LDSM.16.MT88.4 R124, [R205+0xf800] ;  /* 0x00f80000cd7c783b */ /* 0x000fe20000004200 */
[----:B------:R-:W-:Y:S01]  /*217a0*/  MUFU.EX2 R188, R199 ;  /* 0x000000c700bc7308 */ /* 0x000fe20000000800 */
[----:B---3--:R-:W-:Y:S01]  /*217b0*/  FADD.FTZ R144, R111, R144 ;  /* 0x000000906f907221 */ /* 0x008fe20000010000 */
[C---:B------:R-:W-:Y:S01]  /*217c0*/  HMMA.16816.F32 R56, R4.reuse, R58, R84 ;  /* 0x0000003a0438723c */ /* 0x040fe20000001854 */
[----:B------:R-:W3:Y:S01]  /*217d0*/  LDSM.16.MT88.4 R84, [R47+0x10800] ;  /* 0x010800002f54783b */ /* 0x000ee20000004200 */
[----:B------:R-:W3:Y:S01]  /*217e0*/  MUFU.EX2 R192, R192 ;  /* 0x000000c000c07308 */ /* 0x000ee20000000800 */
[----:B------:R-:W-:Y:S01]  /*217f0*/  FADD.FTZ R134, R114, R134 ;  /* 0x0000008672867221 */ /* 0x000fe20000010000 */
[-C--:B------:R-:W-:Y:S01]  /*21800*/  FFMA.FTZ R0, R0, R152.reuse, -R148 ;  /* 0x0000009800007223 */ /* 0x080fe20000010894 */
[-CC-:B------:R-:W-:Y:S01]  /*21810*/  FFMA.FTZ R141, R141, R152.reuse, -R151.reuse ;  /* 0x000000988d8d7223 */ /* 0x180fe20000010897 */
[----:B------:R-:W3:Y:S01]  /*21820*/  MUFU.EX2 R194, R194 ;  /* 0x000000c200c27308 */ /* 0x000ee20000000800 */
[----:B------:R-:W-:Y:S01]  /*21830*/  FFMA.FTZ R2, R2, R152, -R151 ;  /* 0x0000009802027223 */ /* 0x000fe20000010897 */
[C---:B------:R-:W-:Y:S01]  /*21840*/  HMMA.16816.F32 R72, R4.reuse, R88, R72 ;  /* 0x000000580448723c */ /* 0x040fe20000001848 */
[C---:B------:R-:W-:Y:S01]  /*21850*/  F2FP.F16.F32.PACK_AB R88, R115.reuse, R114 ;  /* 0x000000727358723e */ /* 0x040fe200000000ff */
[----:B------:R-:W3:Y:S01]  /*21860*/  MUFU.EX2 R191, R191 ;  /* 0x000000bf00bf7308 */ /* 0x000ee20000000800 */
[C---:B-1----:R-:W-:Y:S01]  /*21870*/  F2FP.F16.F32.PACK_AB R89, R110.reuse, R111 ;  /* 0x0000006f6e59723e */ /* 0x042fe200000000ff */
[----:B------:R-:W-:Y:S01]  /*21880*/  FADD.FTZ R110, R110, R144 ;  /* 0x000000906e6e7221 */ /* 0x000fe20000010000 */
[----:B------:R-:W-:Y:S01]  /*21890*/  FADD.FTZ R115, R115, R134 ;  /* 0x0000008673737221 */ /* 0x000fe20000010000 */
[----:B------:R-:W1:Y:S01]  /*218a0*/  MUFU.EX2 R193, R193 ;  /* 0x000000c100c17308 */ /* 0x000e620000000800 */
[----:B------:R-:W-:Y:S01]  /*218b0*/  LDSM.16.MT88.4 R116, [R47+0xf800] ;  /* 0x00f800002f74783b */ /* 0x000fe20000004200 */
[----:B------:R-:W-:Y:S01]  /*218c0*/  HMMA.16816.F32 R4, R4, R90, R104 ;  /* 0x0000005a0404723c */ /* 0x000fe20000001868 */
[----:B------:R-:W-:Y:S01]  /*218d0*/  F2FP.F16.F32.PACK_AB R90, R112, R113 ;  /* 0x00000071705a723e */ /* 0x000fe200000000ff */
[----:B------:R-:W1:Y:S01]  /*218e0*/  MUFU.EX2 R195, R195 ;  /* 0x000000c300c37308 */ /* 0x000e620000000800 */
[C---:B--2---:R-:W-:Y:S01]  /*218f0*/  F2FP.F16.F32.PACK_AB R91, R108.reuse, R109 ;  /* 0x0000006d6c5b723e */ /* 0x044fe200000000ff */
[----:B------:R-:W-:Y:S01]  /*21900*/  LDSM.16.MT88.4 R104, [R205+0xd000] ;  /* 0x00d00000cd68783b */ /* 0x000fe20000004200 */
[----:B------:R-:W-:Y:S01]  /*21910*/  FADD.FTZ R110, R109, R110 ;  /* 0x0000006e6d6e7221 */ /* 0x000fe20000010000 */
[----:B------:R-:W2:Y:S01]  /*21920*/  MUFU.EX2 R183, R183 ;  /* 0x000000b700b77308 */ /* 0x000ea20000000800 */
[----:B------:R-:W-:Y:S01]  /*21930*/  FADD.FTZ R115, R113, R115 ;  /* 0x0000007371737221 */ /* 0x000fe20000010000 */
[-C--:B------:R-:W-:Y:S01]  /*21940*/  MOV R3, R142.reuse ;  /* 0x0000008e00037202 */ /* 0x080fe20000000f00 */
[----:B------:R-:W-:Y:S01]  /*21950*/  FADD.FTZ R108, R108, R110 ;  /* 0x0000006e6c6c7221 */ /* 0x000fe20000010000 */
[C---:B------:R-:W-:Y:S01]  /*21960*/  HMMA.16816.F32 R8, R88.reuse, R100, R8 ;  /* 0x000000645808723c */ /* 0x040fe20000001808 */
[----:B------:R-:W-:Y:S01]  /*21970*/  MUFU.EX2 R187, R187 ;  /* 0x000000bb00bb7308 */ /* 0x000fe20000000800 */
[----:B------:R-:W-:Y:S01]  /*21980*/  FADD.FTZ R112, R112, R115 ;  /* 0x0000007370707221 */ /* 0x000fe20000010000 */
[----:B------:R-:W-:Y:S01]  /*21990*/  FADD.FTZ R108, R165, R108 ;  /* 0x0000006ca56c7221 */ /* 0x000fe20000010000 */
[-C--:B------:R-:W-:Y:S01]  /*219a0*/  MOV R134, R143.reuse ;  /* 0x0000008f00867202 */ /* 0x080fe20000000f00 */
[----:B------:R-:W-:Y:S01]  /*219b0*/  MUFU.EX2 R181, R181 ;  /* 0x000000b500b57308 */ /* 0x000fe20000000800 */
[----:B----4-:R-:W-:Y:S01]  /*219c0*/  FADD.FTZ R112, R168, R112 ;  /* 0x00000070a8707221 */ /* 0x010fe20000010000 */
[----:B------:R-:W-:Y:S01]  /*219d0*/  @P4 MOV R3, R142 ;  /* 0x0000008e00034202 */ /* 0x000fe20000000f00 */
[----:B------:R-:W-:Y:S01]  /*219e0*/  HMMA.16816.F32 R12, R88, R102, R12 ;  /* 0x00000066580c723c */ /* 0x000fe2000000180c */
[----:B------:R-:W4:Y:S01]  /*219f0*/  LDSM.16.MT88.4 R100, [R155+0x4800] ;  /* 0x004800009b64783b */ /* 0x000f220000004200 */
[----:B------:R-:W-:Y:S01]  /*21a00*/  MUFU.EX2 R177, R177 ;  /* 0x000000b100b17308 */ /* 0x000fe20000000800 */
[----:B------:R-:W-:-:S03]  /*21a10*/  @P4 MOV R134, R143 ;  /* 0x0000008f00864202 */ /* 0x000fc60000000f00 */
[----:B------:R-:W-:Y:S02]  /*21a20*/  MUFU.EX2 R156, R156 ;  /* 0x0000009c009c7308 */ /* 0x000fe40000000800 */
[C---:B------:R-:W-:Y:S02]  /*21a30*/  HMMA.16816.F32 R60, R88.reuse, R68, R60 ;  /* 0x00000044583c723c */ /* 0x040fe4000000183c */
[----:B------:R-:W-:Y:S06]  /*21a40*/  MUFU.EX2 R2, R2 ;  /* 0x0000000200027308 */ /* 0x000fec0000000800 */
[C---:B------:R-:W-:Y:S01]  /*21a50*/  HMMA.16816.F32 R64, R88.reuse, R70, R64 ;  /* 0x000000465840723c */ /* 0x040fe20000001840 */
[----:B------:R-:W1:Y:S07]  /*21a60*/  LDSM.16.MT88.4 R68, [R205+0x11000] ;  /* 0x01100000cd44783b */ /* 0x000e6e0000004200 */
[C---:B------:R-:W-:Y:S08]  /*21a70*/  HMMA.16816.F32 R40, R88.reuse, R76, R40 ;  /* 0x0000004c5828723c */ /* 0x040ff00000001828 */
[C---:B------:R-:W-:Y:S01]  /*21a80*/  HMMA.16816.F32 R48, R88.reuse, R78, R48 ;  /* 0x0000004e5830723c */ /* 0x040fe20000001830 */
[----:B------:R-:W2:Y:S07]  /*21a90*/  LDSM.16.MT88.4 R76, [R155+0x1000] ;  /* 0x001000009b4c783b */ /* 0x000eae0000004200 */
[C---:B------:R-:W-:Y:S08]  /*21aa0*/  HMMA.16816.F32 R16, R88.reuse, R96, R16 ;  /* 0x000000605810723c */ /* 0x040ff00000001810 */
[C---:B------:R-:W-:Y:S01]  /*21ab0*/  HMMA.16816.F32 R20, R88.reuse, R98, R20 ;  /* 0x000000625814723c */ /* 0x040fe20000001814 */
[----:B------:R-:W2:Y:S07]  /*21ac0*/  LDSM.16.MT88.4 R96, [R47+0xd000] ;  /* 0x00d000002f60783b */ /* 0x000eae0000004200 */
[C---:B-----5:R-:W-:Y:S08]  /*21ad0*/  HMMA.16816.F32 R24, R88.reuse, R92, R24 ;  /* 0x0000005c5818723c */ /* 0x060ff00000001818 */
[C---:B------:R-:W-:Y:S01]  /*21ae0*/  HMMA.16816.F32 R28, R88.reuse, R94, R28 ;  /* 0x0000005e581c723c */ /* 0x040fe2000000181c */
[----:B------:R-:W-:Y:S07]  /*21af0*/  LDSM.16.MT88.4 R92, [R135+0x1000] ;  /* 0x00100000875c783b */ /* 0x000fee0000004200 */
[C---:B------:R-:W-:Y:S08]  /*21b00*/  HMMA.16816.F32 R32, R88.reuse, R80, R32 ;  /* 0x000000505820723c */ /* 0x040ff00000001820 */
[C---:B------:R-:W-:Y:S01]  /*21b10*/  HMMA.16816.F32 R36, R88.reuse, R82, R36 ;  /* 0x000000525824723c */ /* 0x040fe20000001824 */
[----:B------:R-:W-:Y:S07]  /*21b20*/  LDSM.16.MT88.4 R80, [R47+0x11000] ;  /* 0x011000002f50783b */ /* 0x000fee0000004200 */
[----:B---3--:R-:W-:Y:S01]  /*21b30*/  HMMA.16816.F32 R52, R88, R84, R52 ;  /* 0x000000545834723c */ /* 0x008fe20000001834 */
        /* <DEDUP_REMOVED lines=11> */
[----:B----4-:R-:W-:Y:S01]  /*21bf0*/  HMMA.16816.F32 R72, R88, R100, R72 ;  /* 0x000000645848723c */ /* 0x010fe20000001848 */
[----:B------:R-:W-:Y:S01]  /*21c00*/  FADD.FTZ R170, R192, R170 ;  /* 0x000000aac0aa7221 */ /* 0x000fe20000010000 */
[----:B------:R-:W-:-:S06]  /*21c10*/  FADD.FTZ R169, R186, R169 ;  /* 0x000000a9baa97221 */ /* 0x000fcc0000010000 */
        /* <DEDUP_REMOVED lines=17> */
[----:B------:R-:W-:Y:S07]  /*21d30*/  LDSM.16.MT88.4 R80, [R155+0x1800] ;  /* 0x001800009b50783b */ /* 0x000fee0000004200 */
[----:B-1----:R-:W-:Y:S01]  /*21d40*/  HMMA.16816.F32 R72, R84, R68, R72 ;  /* 0x000000445448723c */ /* 0x002fe20000001848 */
        /* <DEDUP_REMOVED lines=13> */
[----:B--2---:R-:W-:Y:S01]  /*21e20*/  HMMA.16816.F32 R40, R68, R76, R40 ;  /* 0x0000004c4428723c */ /* 0x004fe20000001828 */
[-CC-:B------:R-:W-:Y:S01]  /*21e30*/  FFMA.FTZ R76, R180, R152.reuse, -R151.reuse ;  /* 0x00000098b44c7223 */ /* 0x180fe20000010897 */
[-CC-:B------:R-:W-:Y:S01]  /*21e40*/  FFMA.FTZ R77, R182, R152.reuse, -R151.reuse ;  /* 0x00000098b64d7223 */ /* 0x180fe20000010897 */
[----:B------:R1:W-:Y:S04]  /*21e50*/  MUFU.EX2 R180, R189 ;  /* 0x000000bd00b47308 */ /* 0x0003e80000000800 */
[----:B------:R2:W5:Y:S01]  /*21e60*/  MUFU.EX2 R182, R76 ;  /* 0x0000004c00b67308 */ /* 0x0005620000000800 */
[C---:B------:R-:W-:Y:S01]  /*21e70*/  HMMA.16816.F32 R12, R84.reuse, R106, R12 ;  /* 0x0000006a540c723c */ /* 0x040fe2000000180c */
[----:B------:R-:W-:Y:S07]  /*21e80*/  LDSM.16.MT88.4 R104, [R135+0x5800] ;  /* 0x005800008768783b */ /* 0x000fee0000004200 */
[C---:B------:R-:W-:Y:S01]  /*21e90*/  HMMA.16816.F32 R24, R84.reuse, R92, R24 ;  /* 0x0000005c5418723c */ /* 0x040fe20000001818 */
[-CC-:B-1----:R-:W-:Y:S01]  /*21ea0*/  FFMA.FTZ R189, R184, R152.reuse, -R151.reuse ;  /* 0x00000098b8bd7223 */ /* 0x182fe20000010897 */
[-C--:B--2---:R-:W-:Y:S01]  /*21eb0*/  FFMA.FTZ R76, R185, R152.reuse, -R151 ;  /* 0x00000098b94c7223 */ /* 0x084fe20000010897 */
[----:B-----5:R-:W-:Y:S01]  /*21ec0*/  FADD.FTZ R193, R182, R193 ;  /* 0x000000c1b6c17221 */ /* 0x020fe20000010000 */
[----:B------:R-:W1:Y:S04]  /*21ed0*/  MUFU.EX2 R185, R77 ;  /* 0x0000004d00b97308 */ /* 0x000e680000000800 */
[----:B------:R-:W-:Y:S01]  /*21ee0*/  HMMA.16816.F32 R28, R84, R94, R28 ;  /* 0x0000005e541c723c */ /* 0x000fe2000000181c */
[----:B------:R-:W2:Y:S01]  /*21ef0*/  LDSM.16.MT88.4 R92, [R135+0x1800] ;  /* 0x00180000875c783b */ /* 0x000ea20000004200 */
[----:B------:R5:W-:Y:S03]  /*21f00*/  MUFU.EX2 R184, R76 ;  /* 0x0000004c00b87308 */ /* 0x000be60000000800 */
[----:B------:R-:W-:Y:S01]  /*21f10*/  LDSM.16.MT88.4 R84, [R47+0x12000] ;  /* 0x012000002f54783b */ /* 0x000fe20000004200 */
[----:B------:R-:W1:Y:S02]  /*21f20*/  MUFU.EX2 R189, R189 ;  /* 0x000000bd00bd7308 */ /* 0x000e640000000800 */
[C---:B----4-:R-:W-:Y:S08]  /*21f30*/  HMMA.16816.F32 R16, R68.reuse, R96, R16 ;  /* 0x000000604410723c */ /* 0x050ff00000001810 */
[C---:B------:R-:W-:Y:S01]  /*21f40*/  HMMA.16816.F32 R20, R68.reuse, R98, R20 ;  /* 0x000000624414723c */ /* 0x040fe20000001814 */
[----:B------:R-:W4:Y:S07]  /*21f50*/  LDSM.16.MT88.4 R96, [R155+0x5800] ;  /* 0x005800009b60783b */ /* 0x000f2e0000004200 */
[C---:B------:R-:W-:Y:S01]  /*21f60*/  HMMA.16816.F32 R48, R68.reuse, R78, R48 ;  /* 0x0000004e4430723c */ /* 0x040fe20000001830 */
[----:B-----5:R-:W-:Y:S07]  /*21f70*/  LDSM.16.MT88.4 R76, [R205+0x12000] ;  /* 0x01200000cd4c783b */ /* 0x020fee0000004200 */
[C---:B---3--:R-:W-:Y:S08]  /*21f80*/  HMMA.16816.F32 R52, R68.reuse, R88, R52 ;  /* 0x000000584434723c */ /* 0x048ff00000001834 */
[C---:B------:R-:W-:Y:S01]  /*21f90*/  HMMA.16816.F32 R56, R68.reuse, R90, R56 ;  /* 0x0000005a4438723c */ /* 0x040fe20000001838 */
[----:B------:R-:W3:Y:S07]  /*21fa0*/  LDSM.16.MT88.4 R88, [R205+0xe000] ;  /* 0x00e00000cd58783b */ /* 0x000eee0000004200 */
[C---:B------:R-:W-:Y:S08]  /*21fb0*/  HMMA.16816.F32 R8, R68.reuse, R100, R8 ;  /* 0x000000644408723c */ /* 0x040ff00000001808 */
[C---:B------:R-:W-:Y:S01]  /*21fc0*/  HMMA.16816.F32 R12, R68.reuse, R102, R12 ;  /* 0x00000066440c723c */ /* 0x040fe2000000180c */
[----:B------:R-:W-:Y:S07]  /*21fd0*/  LDSM.16.MT88.4 R100, [R47+0xe000] ;  /* 0x00e000002f64783b */ /* 0x000fee0000004200 */
[C---:B--2---:R-:W-:Y:S08]  /*21fe0*/  HMMA.16816.F32 R24, R68.reuse, R92, R24 ;  /* 0x0000005c4418723c */ /* 0x044ff00000001818 */
[C---:B------:R-:W-:Y:S01]  /*21ff0*/  HMMA.16816.F32 R28, R68.reuse, R94, R28 ;  /* 0x0000005e441c723c */ /* 0x040fe2000000181c */
[----:B------:R-:W-:Y:S07]  /*22000*/  LDSM.16.MT88.4 R92, [R135+0x2000] ;  /* 0x00200000875c783b */ /* 0x000fee0000004200 */
[C---:B------:R-:W-:Y:S08]  /*22010*/  HMMA.16816.F32 R32, R68.reuse, R80, R32 ;  /* 0x000000504420723c */ /* 0x040ff00000001820 */
[C---:B------:R-:W-:Y:S01]  /*22020*/  HMMA.16816.F32 R36, R68.reuse, R82, R36 ;  /* 0x000000524424723c */ /* 0x040fe20000001824 */
[----:B------:R-:W2:Y:S07]  /*22030*/  LDSM.16.MT88.4 R80, [R155+0x2000] ;  /* 0x002000009b50783b */ /* 0x000eae0000004200 */
[----:B------:R-:W-:Y:S01]  /*22040*/  HMMA.16816.F32 R60, R68, R104, R60 ;  /* 0x00000068443c723c */ /* 0x000fe2000000183c */
[-CC-:B------:R-:W-:Y:S01]  /*22050*/  FFMA.FTZ R105, R175, R152.reuse, -R151.reuse ;  /* 0x00000098af697223 */ /* 0x180fe20000010897 */
[----:B------:R-:W-:-:S03]  /*22060*/  FFMA.FTZ R104, R174, R152, -R151 ;  /* 0x00000098ae687223 */ /* 0x000fc60000010897 */
[----:B------:R-:W-:Y:S03]  /*22070*/  MUFU.EX2 R174, R105 ;  /* 0x0000006900ae7308 */ /* 0x000fe60000000800 */
[C---:B------:R-:W-:Y:S08]  /*22080*/  HMMA.16816.F32 R64, R68.reuse, R106, R64 ;  /* 0x0000006a4440723c */ /* 0x040ff00000001840 */
[C---:B----4-:R-:W-:Y:S08]  /*22090*/  HMMA.16816.F32 R72, R68.reuse, R96, R72 ;  /* 0x000000604448723c */ /* 0x050ff00000001848 */
[----:B------:R-:W-:Y:S01]  /*220a0*/  HMMA.16816.F32 R4, R68, R98, R4 ;  /* 0x000000624404723c */ /* 0x000fe20000001804 */
[----:B-1----:R-:W-:Y:S01]  /*220b0*/  F2FP.F16.F32.PACK_AB R68, R185, R182 ;  /* 0x000000b6b944723e */ /* 0x002fe200000000ff */
        /* <DEDUP_REMOVED lines=9> */
[----:B---3--:R-:W-:Y:S01]  /*22150*/  HMMA.16816.F32 R8, R68, R88, R8 ;  /* 0x000000584408723c */ /* 0x008fe20000001808 */
[----:B------:R-:W-:Y:S01]  /*22160*/  FADD.FTZ R189, R189, R185 ;  /* 0x000000b9bdbd7221 */ /* 0x000fe20000010000 */
[----:B------:R-:W-:-:S06]  /*22170*/  FADD.FTZ R181, R177, R181 ;  /* 0x000000b5b1b57221 */ /* 0x000fcc0000010000 */
[C---:B------:R-:W-:Y:S01]  /*22180*/  HMMA.16816.F32 R12, R68.reuse, R90, R12 ;  /* 0x0000005a440c723c */ /* 0x040fe2000000180c */
[----:B------:R-:W1:Y:S07]  /*22190*/  LDSM.16.MT88.4 R88, [R135+0x6000] ;  /* 0x006000008758783b */ /* 0x000e6e0000004200 */
[C---:B------:R-:W-:Y:S08]  /*221a0*/  HMMA.16816.F32 R40, R68.reuse, R76, R40 ;  /* 0x0000004c4428723c */ /* 0x040ff00000001828 */
[C---:B------:R-:W-:Y:S01]  /*221b0*/  HMMA.16816.F32 R48, R68.reuse, R78, R48 ;  /* 0x0000004e4430723c */ /* 0x040fe20000001830 */
[----:B------:R-:W3:Y:S07]  /*221c0*/  LDSM.16.MT88.4 R76, [R155+0x6000] ;  /* 0x006000009b4c783b */ /* 0x000eee0000004200 */
[C---:B--2---:R-:W-:Y:S01]  /*221d0*/  HMMA.16816.F32 R32, R68.reuse, R80, R32 ;  /* 0x000000504420723c */ /* 0x044fe20000001820 */
[-CC-:B------:R-:W-:Y:S01]  /*221e0*/  FFMA.FTZ R81, R178, R152.reuse, -R148.reuse ;  /* 0x00000098b2517223 */ /* 0x180fe20000010894 */
[-C--:B------:R-:W-:Y:S01]  /*221f0*/  FFMA.FTZ R80, R176, R152.reuse, -R151 ;  /* 0x00000098b0507223 */ /* 0x080fe20000010897 */
[----:B------:R2:W-:Y:S04]  /*22200*/  MUFU.EX2 R178, R179 ;  /* 0x000000b300b27308 */ /* 0x0005e80000000800 */
[----:B------:R-:W-:Y:S01]  /*22210*/  MUFU.EX2 R176, R81 ;  /* 0x0000005100b07308 */ /* 0x000fe20000000800 */
[C---:B------:R-:W-:Y:S03]  /*22220*/  HMMA.16816.F32 R36, R68.reuse, R82, R36 ;  /* 0x000000524424723c */ /* 0x040fe60000001824 */
[----:B------:R4:W5:Y:S05]  /*22230*/  MUFU.EX2 R175, R80 ;  /* 0x0000005000af7308 */ /* 0x00096a0000000800 */
[----:B------:R-:W-:Y:S01]  /*22240*/  HMMA.16816.F32 R16, R68, R100, R16 ;  /* 0x000000644410723c */ /* 0x000fe20000001810 */
[----:B--2---:R-:W-:-:S06]  /*22250*/  FFMA.FTZ R179, R172, R152, -R148 ;  /* 0x00000098acb37223 */ /* 0x004fcc0000010894 */
[----:B------:R-:W-:Y:S01]  /*22260*/  MUFU.EX2 R179, R179 ;  /* 0x000000b300b37308 */ /* 0x000fe20000000800 */
[----:B------:R-:W-:Y:S01]  /*22270*/  HMMA.16816.F32 R20, R68, R102, R20 ;  /* 0x000000664414723c */ /* 0x000fe20000001814 */
[----:B----4-:R-:W2:Y:S01]  /*22280*/  LDSM.16.MT88.4 R80, [R205+0x12800] ;  /* 0x01280000cd50783b */ /* 0x010ea20000004200 */
        /* <DEDUP_REMOVED lines=13> */
[C---:B---3--:R-:W-:Y:S01]  /*22360*/  HMMA.16816.F32 R72, R68.reuse, R76, R72 ;  /* 0x0000004c4448723c */ /* 0x048fe20000001848 */
[----:B-1----:R-:W-:Y:S01]  /*22370*/  LDSM.16.MT88.4 R104, [R47+0x12800] ;  /* 0x012800002f68783b */ /* 0x002fe20000004200 */
[C---:B------:R-:W-:Y:S01]  /*22380*/  F2FP.F16.F32.PACK_AB R76, R174.reuse, R175 ;  /* 0x000000afae4c723e */ /* 0x040fe200000000ff */
[----:B------:R-:W-:Y:S01]  /*22390*/  FADD.FTZ R174, R174, R189 ;  /* 0x000000bdaeae7221 */ /* 0x000fe20000010000 */
[C---:B------:R-:W-:Y:S01]  /*223a0*/  F2FP.F16.F32.PACK_AB R77, R178.reuse, R177 ;  /* 0x000000b1b24d723e */ /* 0x040fe200000000ff */
[----:B--2---:R-:W-:Y:S01]  /*223b0*/  LDSM.16.MT88.4 R88, [R155+0x3000] ;  /* 0x003000009b58783b */ /* 0x004fe20000004200 */
        /* <DEDUP_REMOVED lines=12> */
[C---:B----4-:R-:W-:Y:S01]  /*22480*/  HMMA.16816.F32 R32, R76.reuse, R84, R32 ;  /* 0x000000544c20723c */ /* 0x050fe20000001820 */
[-CC-:B------:R-:W-:Y:S01]  /*22490*/  FFMA.FTZ R84, R162, R152.reuse, -R148.reuse ;  /* 0x00000098a2547223 */ /* 0x180fe20000010894 */
[-CC-:B------:R-:W-:Y:S01]  /*224a0*/  FFMA.FTZ R85, R161, R152.reuse, -R148.reuse ;  /* 0x00000098a1557223 */ /* 0x180fe20000010894 */
[----:B------:R3:W4:Y:S04]  /*224b0*/  MUFU.EX2 R162, R163 ;  /* 0x000000a300a27308 */ /* 0x0007280000000800 */
[----:B------:R5:W-:Y:S01]  /*224c0*/  MUFU.EX2 R161, R84 ;  /* 0x0000005400a17308 */ /* 0x000be20000000800 */
[C---:B------:R-:W-:Y:S08]  /*224d0*/  HMMA.16816.F32 R8, R76.reuse, R100, R8 ;  /* 0x000000644c08723c */ /* 0x040ff00000001808 */
[----:B-1----:R-:W-:Y:S01]  /*224e0*/  HMMA.16816.F32 R60, R76, R68, R60 ;  /* 0x000000444c3c723c */ /* 0x002fe2000000183c */
[-CC-:B------:R-:W-:Y:S01]  /*224f0*/  FFMA.FTZ R68, R158, R152.reuse, -R151.reuse ;  /* 0x000000989e447223 */ /* 0x180fe20000010897 */
[-C--:B------:R-:W-:Y:S01]  /*22500*/  FFMA.FTZ R158, R157, R152.reuse, -R148 ;  /* 0x000000989d9e7223 */ /* 0x080fe20000010894 */
[-C--:B---3--:R-:W-:Y:S01]  /*22510*/  FFMA.FTZ R163, R159, R152.reuse, -R151 ;  /* 0x000000989fa37223 */ /* 0x088fe20000010897 */
[----:B----4-:R-:W-:Y:S01]  /*22520*/  FADD.FTZ R179, R162, R179 ;  /* 0x000000b3a2b37221 */ /* 0x010fe20000010000 */
[----:B------:R1:W-:Y:S01]  /*22530*/  MUFU.EX2 R157, R68 ;  /* 0x00000044009d7308 */ /* 0x0003e20000000800 */
[----:B-----5:R-:W-:-:S02]  /*22540*/  FFMA.FTZ R84, R160, R152, -R151 ;  /* 0x00000098a0547223 */ /* 0x020fc40000010897 */
[C---:B------:R-:W-:Y:S01]  /*22550*/  HMMA.16816.F32 R64, R76.reuse, R70, R64 ;  /* 0x000000464c40723c */ /* 0x040fe20000001840 */
[----:B------:R-:W-:Y:S04]  /*22560*/  MUFU.EX2 R160, R85 ;  /* 0x0000005500a07308 */ /* 0x000fe80000000800 */
[----:B------:R-:W3:Y:S03]  /*22570*/  MUFU.EX2 R159, R84 ;  /* 0x00000054009f7308 */ /* 0x000ee60000000800 */
[C---:B------:R-:W-:Y:S01]  /*22580*/  HMMA.16816.F32 R12, R76.reuse, R102, R12 ;  /* 0x000000664c0c723c */ /* 0x040fe2000000180c */
[----:B------:R-:W-:Y:S01]  /*22590*/  LDSM.16.MT88.4 R100, [R205+0xf000] ;  /* 0x00f00000cd64783b */ /* 0x000fe20000004200 */
[----:B------:R-:W4:Y:S03]  /*225a0*/  MUFU.EX2 R163, R163 ;  /* 0x000000a300a37308 */ /* 0x000f260000000800 */
[----:B-1----:R-:W1:Y:S01]  /*225b0*/  LDSM.16.MT88.4 R68, [R47+0x13000] ;  /* 0x013000002f44783b */ /* 0x002e620000004200 */
[----:B------:R-:W5:Y:S02]  /*225c0*/  MUFU.EX2 R158, R158 ;  /* 0x0000009e009e7308 */ /* 0x000f640000000800 */
[----:B------:R-:W-:Y:S01]  /*225d0*/  HMMA.16816.F32 R52, R76, R104, R52 ;  /* 0x000000684c34723c */ /* 0x000fe20000001834 */
[----:B---3--:R-:W-:-:S07]  /*225e0*/  FADD.FTZ R172, R159, R172 ;  /* 0x000000ac9fac7221 */ /* 0x008fce0000010000 */
[C---:B--2---:R-:W-:Y:S01]  /*225f0*/  HMMA.16816.F32 R72, R76.reuse, R80, R72 ;  /* 0x000000504c48723c */ /* 0x044fe20000001848 */
[C---:B----4-:R-:W-:Y:S01]  /*22600*/  F2FP.F16.F32.PACK_AB R80, R163.reuse, R159 ;  /* 0x0000009fa350723e */ /* 0x050fe200000000ff */
[----:B------:R-:W-:Y:S01]  /*22610*/  FADD.FTZ R163, R163, R172 ;  /* 0x000000aca3a37221 */ /* 0x000fe20000010000 */
[C---:B------:R-:W-:Y:S01]  /*22620*/  F2FP.F16.F32.PACK_AB R81, R161.reuse, R162 ;  /* 0x000000a2a151723e */ /* 0x040fe200000000ff */
[----:B------:R-:W-:Y:S02]  /*22630*/  FADD.FTZ R161, R161, R179 ;  /* 0x000000b3a1a17221 */ /* 0x000fe40000010000 */
[----:B------:R-:W-:Y:S02]  /*22640*/  FADD.FTZ R163, R156, R163 ;  /* 0x000000a39ca37221 */ /* 0x000fe40000010000 */
[----:B------:R-:W-:Y:S01]  /*22650*/  HMMA.16816.F32 R4, R76, R82, R4 ;  /* 0x000000524c04723c */ /* 0x000fe20000001804 */
[C---:B------:R-:W-:Y:S01]  /*22660*/  F2FP.F16.F32.PACK_AB R82, R157.reuse, R156 ;  /* 0x0000009c9d52723e */ /* 0x040fe200000000ff */
[----:B------:R-:W-:Y:S01]  /*22670*/  FADD.FTZ R161, R160, R161 ;  /* 0x000000a1a0a17221 */ /* 0x000fe20000010000 */
[----:B-----5:R-:W-:Y:S01]  /*22680*/  F2FP.F16.F32.PACK_AB R83, R158, R160 ;  /* 0x000000a09e53723e */ /* 0x020fe200000000ff */
[----:B------:R-:W-:-:S02]  /*22690*/  FADD.FTZ R157, R157, R163 ;  /* 0x000000a39d9d7221 */ /* 0x000fc40000010000 */
[----:B------:R-:W-:Y:S02]  /*226a0*/  FADD.FTZ R158, R158, R161 ;  /* 0x000000a19e9e7221 */ /* 0x000fe40000010000 */
[----:B------:R-:W-:Y:S01]  /*226b0*/  HMMA.16816.F32 R16, R76, R96, R16 ;  /* 0x000000604c10723c */ /* 0x000fe20000001810 */
[----:B------:R-:W-:-:S07]  /*226c0*/  FADD.FTZ R157, R2, R157 ;  /* 0x0000009d029d7221 */ /* 0x000fce0000010000 */
        /* <DEDUP_REMOVED lines=73> */
.L_x_8103:
[----:B------:R-:W-:-:S07]  /*22b60*/  IADD3 R45, PT, PT, R204, -0x1, RZ ;  /* 0xffffffffcc2d7810 */ /* 0x000fce0007ffe0ff */
.L_x_8112:
[----:B------:R-:W-:Y:S05]  /*22b70*/  BSYNC B2 ;  /* 0x0000000000027941 */ /* 0x000fea0003800000 */
.L_x_8102:
[----:B------:R-:W-:-:S13]  /*22b80*/  ISETP.GE.AND P0, PT, R45, R220, PT ;  /* 0x000000dc2d00720c */ /* 0x000fda0003f06270 */
[----:B------:R-:W-:Y:S05]  /*22b90*/  @!P0 BRA `(.L_x_8113) ;  /* 0x0000007000b08947 */ /* 0x000fea0003800000 */
[----:B------:R-:W-:Y:S01]  /*22ba0*/  IADD3 R243, PT, PT, R201, R46, R202 ;  /* 0x0000002ec9f37210 */ /* 0x000fe20007ffe0ca */
[C---:B------:R-:W-:Y:S01]  /*22bb0*/  IMAD.SHL.U32 R242, R45.reuse, 0x80, RZ ;  /* 0x000000802df27824 */ /* 0x040fe200078e00ff */
        /* <DEDUP_REMOVED lines=9> */
.L_x_8120:
        /* <DEDUP_REMOVED lines=90> */
.L_x_8115:
[----:B------:R-:W-:Y:S05]  /*231f0*/  BSYNC.RECONVERGENT B0 ;  /* 0x0000000000007941 */ /* 0x000fea0003800200 */
.L_x_8114:
[----:B------:R-:W1:Y:S01]  /*23200*/  S2UR UR4, SR_CgaCtaId ;  /* 0x00000000000479c3 */ /* 0x000e620000008800 */
[C---:B------:R-:W-:Y:S01]  /*23210*/  SHF.L.U32 R209, R208.reuse, 0x3, RZ ;  /* 0x00000003d0d17819 */ /* 0x040fe200000006ff */
[----:B------:R-:W-:Y:S01]  /*23220*/  UMOV UR5, 0x400 ;  /* 0x0000040000057882 */ /* 0x000fe20000000000 */
[C---:B------:R-:W-:Y:S01]  /*23230*/  LOP3.LUT R6, R208.reuse, 0x38, RZ, 0xc0, !PT ;  /* 0x00000038d0067812 */ /* 0x040fe200078ec0ff */
[C---:B------:R-:W-:Y:S01]  /*23240*/  IMAD.SHL.U32 R214, R208.reuse, 0x40, RZ ;  /* 0x00000040d0d67824 */ /* 0x040fe200078e00ff */
[C---:B------:R-:W-:Y:S01]  /*23250*/  LOP3.LUT R3, R209.reuse, 0x38, RZ, 0xc0, !PT ;  /* 0x00000038d1037812 */ /* 0x040fe200078ec0ff */
[----:B------:R-:W-:Y:S01]  /*23260*/  IMAD.SHL.U32 R211, R208, 0x20, RZ ;  /* 0x00000020d0d37824 */ /* 0x000fe200078e00ff */
[----:B------:R-:W-:Y:S01]  /*23270*/  LOP3.LUT R5, R209, 0x1c0, RZ, 0xc0, !PT ;  /* 0x000001c0d1057812 */ /* 0x000fe200078ec0ff */
[----:B------:R-:W-:Y:S01]  /*23280*/  BSSY.RECONVERGENT B1, `(.L_x_8116) ;  /* 0x00002d1000017945 */ /* 0x000fe20003800200 */
[C---:B------:R-:W-:Y:S02]  /*23290*/  ISETP.GE.AND P1, PT, R3.reuse, R229, PT ;  /* 0x000000e50300720c */ /* 0x040fe40003f26270 */
[----:B------:R-:W-:Y:S02]  /*232a0*/  LOP3.LUT R6, R3, R5, R6, 0x1e, !PT ;  /* 0x0000000503067212 */ /* 0x000fe400078e1e06 */
[----:B------:R-:W-:Y:S02]  /*232b0*/  LOP3.LUT R5, R209, 0x1e00, RZ, 0xc0, !PT ;  /* 0x00001e00d1057812 */ /* 0x000fe400078ec0ff */
[----:B------:R-:W-:Y:S02]  /*232c0*/  LOP3.LUT R4, R3, 0x40, RZ, 0xfc, !PT ;  /* 0x0000004003047812 */ /* 0x000fe400078efcff */
[----:B------:R-:W-:Y:S01]  /*232d0*/  LOP3.LUT R6, R6, R5, RZ, 0xfc, !PT ;  /* 0x0000000506067212 */ /* 0x000fe200078efcff */
[----:B------:R-:W-:Y:S01]  /*232e0*/  IMAD.SHL.U32 R5, R218, 0x20, RZ ;  /* 0x00000020da057824 */ /* 0x000fe200078e00ff */
[----:B------:R-:W-:Y:S02]  /*232f0*/  ISETP.GE.AND P0, PT, R4, R229, PT ;  /* 0x000000e50400720c */ /* 0x000fe40003f06270 */
[----:B------:R-:W-:Y:S01]  /*23300*/  LOP3.LUT R4, R214, 0x1c0, RZ, 0xc0, !PT ;  /* 0x000001c0d6047812 */ /* 0x000fe200078ec0ff */
[----:B------:R-:W-:Y:S01]  /*23310*/  @!P1 IMAD.MOV.U32 R9, RZ, RZ, R224 ;  /* 0x000000ffff099224 */ /* 0x000fe200078e00e0 */
[----:B------:R-:W-:Y:S01]  /*23320*/  @!P1 R2UR UR12, R134 ;  /* 0x00000000860c92ca */ /* 0x000fe200000e0000 */
[----:B-1----:R-:W-:Y:S01]  /*23330*/  ULEA UR8, UR4, UR5, 0x18 ;  /* 0x0000000504087291 */ /* 0x002fe2000f8ec0ff */
[C---:B------:R-:W-:Y:S02]  /*23340*/  @!P1 R2UR UR13, R135.reuse ;  /* 0x00000000870d92ca */ /* 0x040fe400000e0000 */
[----:B------:R-:W-:Y:S02]  /*23350*/  @!P1 MOV R8, R225 ;  /* 0x000000e100089202 */ /* 0x000fe40000000f00 */
[--C-:B------:R-:W-:Y:S02]  /*23360*/  LOP3.LUT R4, R4, 0x8, R208.reuse, 0xf8, !PT ;  /* 0x0000000804047812 */ /* 0x100fe400078ef8d0 */
[----:B------:R-:W-:Y:S02]  /*23370*/  LEA R247, R6, UR8, 0x1 ;  /* 0x0000000806f77c11 */ /* 0x000fe4000f8e08ff */
[----:B------:R-:W-:Y:S02]  /*23380*/  @!P0 R2UR UR10, R134 ;  /* 0x00000000860a82ca */ /* 0x000fe400000e0000 */
[C---:B------:R-:W-:Y:S02]  /*23390*/  @!P0 R2UR UR11, R135.reuse ;  /* 0x00000000870b82ca */ /* 0x040fe400000e0000 */
[----:B------:R-:W-:Y:S01]  /*233a0*/  LOP3.LUT R183, R214, 0x400, RZ, 0xc0, !PT ;  /* 0x00000400d6b77812 */ /* 0x000fe200078ec0ff */
[----:B------:R-:W-:Y:S01]  /*233b0*/  @!PT LDS RZ, [RZ] ;  /* 0x00000000fffff984 */ /* 0x000fe20000000800 */
[----:B------:R-:W-:Y:S01]  /*233c0*/  @!PT LDS RZ, [RZ] ;  /* 0x00000000fffff984 */ /* 0x000fe20000000800 */
[----:B------:R-:W-:Y:S01]  /*233d0*/  @!PT LDS RZ, [RZ] ;  /* 0x00000000fffff984 */ /* 0x000fe20000000800 */
[----:B------:R1:W-:Y:S01]  /*233e0*/  @!P1 LDGSTS.E.BYPASS.LTC128B.128 [R247+0xc000], desc[UR12][R8.64] ;  /* 0x0c00000008f79fae */ /* 0x0003e2000b981a0c */
[----:B------:R-:W-:Y:S02]  /*233f0*/  LOP3.LUT R4, R4, R3, RZ, 0x3c, !PT ;  /* 0x0000000304047212 */ /* 0x000fe400078e3cff */
[----:B------:R-:W-:Y:S03]  /*23400*/  @!P1 R2UR UR4, R134 ;  /* 0x00000000860492ca */ /* 0x000fe600000e0000 */
[----:B------:R-:W-:Y:S01]  /*23410*/  @P1 STS.128 [R247+0xc000], RZ ;  /* 0x00c000fff7001388 */ /* 0x000fe20000000c00 */
[----:B------:R-:W-:Y:S02]  /*23420*/  @!P1 R2UR UR5, R135 ;  /* 0x00000000870592ca */ /* 0x000fe400000e0000 */
[----:B------:R-:W-:Y:S02]  /*23430*/  LEA R183, R4, R183, 0x1 ;  /* 0x000000b704b77211 */ /* 0x000fe400078e08ff */
[-C--:B------:R-:W-:Y:S02]  /*23440*/  IADD3 R6, P2, PT, R5, R225.reuse, RZ ;  /* 0x000000e105067210 */ /* 0x080fe40007f5e0ff */
[----:B------:R-:W-:Y:S01]  /*23450*/  SHF.L.U64.HI R4, R218, 0x5, R219 ;  /* 0x00000005da047819 */ /* 0x000fe200000102db */
[----:B------:R-:W-:Y:S01]  /*23460*/  VIADD R182, R183, UR8 ;  /* 0x00000008b7b67c36 */ /* 0x000fe20008000000 */
[----:B------:R-:W-:Y:S02]  /*23470*/  @!P0 R2UR UR12, R134 ;  /* 0x00000000860c82ca */ /* 0x000fe400000e0000 */
[C---:B------:R-:W-:Y:S02]  /*23480*/  @!P0 R2UR UR13, R135.reuse ;  /* 0x00000000870d82ca */ /* 0x040fe400000e0000 */
[----:B------:R-:W-:Y:S02]  /*23490*/  IADD3.X R7, PT, PT, R4, R224, RZ, P2, !PT ;  /* 0x000000e004077210 */ /* 0x000fe400017fe4ff */
[----:B------:R-:W-:Y:S02]  /*234a0*/  @!P1 R2UR UR14, R134 ;  /* 0x00000000860e92ca */ /* 0x000fe400000e0000 */
[----:B------:R-:W-:Y:S02]  /*234b0*/  @!P1 R2UR UR15, R135 ;  /* 0x00000000870f92ca */ /* 0x000fe400000e0000 */
[----:B------:R-:W-:Y:S02]  /*234c0*/  SHF.R.U32.HI R210, RZ, 0x1, R208 ;  /* 0x00000001ffd27819 */ /* 0x000fe400000116d0 */
[----:B------:R-:W-:Y:S02]  /*234d0*/  LOP3.LUT R211, R211, 0x7c00, RZ, 0xc0, !PT ;  /* 0x00007c00d3d37812 */ /* 0x000fe400078ec0ff */
[----:B-1----:R-:W-:Y:S01]  /*234e0*/  @!P0 MOV R8, R225 ;  /* 0x000000e100088202 */ /* 0x002fe20000000f00 */
[----:B------:R-:W-:Y:S01]  /*234f0*/  @!P0 IMAD.MOV.U32 R9, RZ, RZ, R224 ;  /* 0x000000ffff098224 */ /* 0x000fe200078e00e0 */
[----:B------:R-:W-:Y:S02]  /*23500*/  LOP3.LUT R213, R210, 0x8, RZ, 0xc0, !PT ;  /* 0x00000008d2d57812 */ /* 0x000fe400078ec0ff */
[--C-:B------:R-:W-:Y:S02]  /*23510*/  LOP3.LUT R181, R211, 0x200, R214.reuse, 0xf8, !PT ;  /* 0x00000200d3b57812 */ /* 0x100fe400078ef8d6 */
[----:B------:R-:W-:Y:S01]  /*23520*/  @!PT LDS RZ, [RZ] ;  /* 0x00000000fffff984 */ /* 0x000fe20000000800 */
[----:B------:R-:W-:Y:S01]  /*23530*/  @!PT LDS RZ, [RZ] ;  /* 0x00000000fffff984 */ /* 0x000fe20000000800 */
[----:B------:R-:W-:Y:S01]  /*23540*/  @!PT LDS RZ, [RZ] ;  /* 0x00000000fffff984 */ /* 0x000fe20000000800 */
[----:B------:R1:W-:Y:S01]  /*23550*/  @!P0 LDGSTS.E.BYPASS.LTC128B.128 [R247+0x10000], desc[UR10][R8.64+0x80] ;  /* 0x1000008008f78fae */ /* 0x0003e2000b981a0a */
[C---:B------:R-:W-:Y:S02]  /*23560*/  @!P1 R2UR UR10, R134.reuse ;  /* 0x00000000860a92ca */ /* 0x040fe400000e0000 */
[----:B------:R-:W-:Y:S03]  /*23570*/  @!P1 R2UR UR11, R135 ;  /* 0x00000000870b92ca */ /* 0x000fe600000e0000 */
[----:B------:R-:W-:Y:S01]  /*23580*/  @P0 STS.128 [R247+0x10000], RZ ;  /* 0x010000fff7000388 */ /* 0x000fe20000000c00 */
[----:B------:R-:W-:Y:S02]  /*23590*/  LOP3.LUT R213, R213, 0x1c0, R214, 0xf8, !PT ;  /* 0x000001c0d5d57812 */ /* 0x000fe400078ef8d6 */
[----:B------:R-:W-:Y:S03]  /*235a0*/  MOV R212, 0x20 ;  /* 0x0000002000d47802 */ /* 0x000fe60000000f00 */
[----:B------:R-:W-:Y:S01]  /*235b0*/  @!PT LDS RZ, [RZ] ;  /* 0x00000000fffff984 */ /* 0x000fe20000000800 */
[----:B------:R-:W-:Y:S01]  /*235c0*/  @!PT LDS RZ, [RZ] ;  /* 0x00000000fffff984 */ /* 0x000fe20000000800 */
[----:B------:R-:W-:Y:S01]  /*235d0*/  @!PT LDS RZ, [RZ] ;  /* 0x00000000fffff984 */ /* 0x000fe20000000800 */
[----:B------:R-:W-:Y:S01]  /*235e0*/  @!P1 LDGSTS.E.BYPASS.LTC128B.128 [R247+0xc800], desc[UR4][R6.64] ;  /* 0x0c80000006f79fae */ /* 0x000fe2000b981a04 */
[C---:B------:R-:W-:Y:S02]  /*235f0*/  @!P0 R2UR UR4, R134.reuse ;  /* 0x00000000860482ca */ /* 0x040fe400000e0000 */
[----:B------:R-:W-:Y:S03]  /*23600*/  @!P0 R2UR UR5, R135 ;  /* 0x00000000870582ca */ /* 0x000fe600000e0000 */
[----:B------:R-:W-:Y:S01]  /*23610*/  @P1 STS.128 [R247+0xc800], RZ ;  /* 0x00c800fff7001388 */ /* 0x000fe20000000c00 */
[----:B------:R-:W-:Y:S02]  /*23620*/  LOP3.LUT R213, R213, R3, RZ, 0x3c, !PT ;  /* 0x00000003d5d57212 */ /* 0x000fe400078e3cff */
[----:B------:R-:W-:Y:S03]  /*23630*/  IADD3 R241, PT, PT, R241, -0x1, RZ ;  /* 0xfffffffff1f17810 */ /* 0x000fe60007ffe0ff */
[----:B------:R-:W-:Y:S01]  /*23640*/  @!PT LDS RZ, [RZ] ;  /* 0x00000000fffff984 */ /* 0x000fe20000000800 */
[----:B------:R-:W-:Y:S01]  /*23650*/  @!PT LDS RZ, [RZ] ;  /* 0x00000000fffff984 */ /* 0x000fe20000000800 */
[----:B------:R-:W-:Y:S01]  /*23660*/  @!PT LDS RZ, [RZ] ;  /* 0x00000000fffff984 */ /* 0x000fe20000000800 */
[----:B------:R2:W-:Y:S01]  /*23670*/  @!P0 LDGSTS.E.BYPASS.LTC128B.128 [R247+0x10800], desc[UR12][R6.64+0x80] ;  /* 0x1080008006f78fae */ /* 0x0005e2000b981a0c */
[----:B------:R-:W-:Y:S02]  /*23680*/  @!P1 R2UR UR12, R134 ;  /* 0x00000000860c92ca */ /* 0x000fe400000e0000 */
[----:B------:R-:W-:Y:S03]  /*23690*/  @!P1 R2UR UR13, R135 ;  /* 0x00000000870d92ca */ /* 0x000fe600000e0000 */
[----:B------:R-:W-:Y:S01]  /*236a0*/  @P0 STS.128 [R247+0x10800], RZ ;  /* 0x010800fff7000388 */ /* 0x000fe20000000c00 */
[----:B------:R-:W-:Y:S04]  /*236b0*/  LOP3.LUT R181, R181, R213, RZ, 0xfc, !PT ;  /* 0x000000d5b5b57212 */ /* 0x000fe800078efcff */
[----:B------:R-:W-:Y:S02]  /*236c0*/  LEA R181, R181, UR8, 0x1 ;  /* 0x00000008b5b57c11 */ /* 0x000fe4000f8e08ff */
        /* <DEDUP_REMOVED lines=81> */
[----:B------:R1:W-:Y:S01]  /*23be0*/  @!P0 LDGSTS.E.BYPASS.LTC128B.128 [R247+0x13800], desc[UR4][R8.64+0x80] ;  /* 0x1380008008f78fae */ /* 0x0003e2000b981a04 */
[----:B------:R-:W-:Y:S02]  /*23bf0*/  R2UR UR4, R134 ;  /* 0x00000000860472ca */ /* 0x000fe400000e0000 */
[----:B------:R-:W-:Y:S03]  /*23c00*/  R2UR UR5, R135 ;  /* 0x00000000870572ca */ /* 0x000fe600000e0000 */
[----:B------:R-:W-:Y:S01]  /*23c10*/  @P0 STS.128 [R247+0x13800], RZ ;  /* 0x013800fff7000388 */ /* 0x000fe20000000c00 */
[----:B------:R-:W-:Y:S05]  /*23c20*/  LOP3.LUT P0, RZ, R208, 0x2, RZ, 0xc0, !PT ;  /* 0x00000002d0ff7812 */ /* 0x000fea000780c0ff */
[----:B------:R-:W-:Y:S01]  /*23c30*/  LDSM.16.M88.4 R64, [R181] ;  /* 0x00000000b540783b */ /* 0x000fe20000000200 */
[----:B------:R-:W-:Y:S02]  /*23c40*/  SEL R212, R212, 0xffffffe0, !P0 ;  /* 0xffffffe0d4d47807 */ /* 0x000fe40004000000 */
[----:B------:R-:W-:Y:S02]  /*23c50*/  ISETP.GT.AND P0, PT, R241, R220, PT ;  /* 0x000000dcf100720c */ /* 0x000fe40003f04270 */
[CC--:B------:R-:W-:Y:S01]  /*23c60*/  IADD3 R140, PT, PT, R181.reuse, R212.reuse, RZ ;  /* 0x000000d4b58c7210 */ /* 0x0c0fe20007ffe0ff */
[----:B------:R-:W-:Y:S01]  /*23c70*/  LDSM.16.M88.4 R16, [R183+UR8+0x4800] ;  /* 0x00480008b710783b */ /* 0x000fe20008000200 */
[C---:B------:R-:W-:Y:S01]  /*23c80*/  IMAD.IADD R164, R182.reuse, 0x1, R212 ;  /* 0x00000001b6a47824 */ /* 0x040fe200078e02d4 */
[----:B------:R-:W-:Y:S04]  /*23c90*/  IADD3 R202, PT, PT, R182, R212, RZ ;  /* 0x000000d4b6ca7210 */ /* 0x000fe80007ffe0ff */
[----:B------:R-:W-:Y:S06]  /*23ca0*/  LDSM.16.M88.4 R24, [R183+UR8+0x5000] ;  /* 0x00500008b718783b */ /* 0x000fec0008000200 */
[----:B------:R-:W-:Y:S06]  /*23cb0*/  LDSM.16.M88.4 R32, [R183+UR8+0x5800] ;  /* 0x00580008b720783b */ /* 0x000fec0008000200 */
[----:B-1----:R-:W1:Y:S06]  /*23cc0*/  LDSM.16.M88.4 R8, [R183+UR8+0x4000] ;  /* 0x00400008b708783b */ /* 0x002e6c0008000200 */
[----:B------:R-:W0:Y:S06]  /*23cd0*/  LDGDEPBAR ;  /* 0x00000000000079af */ /* 0x000e2c0000000000 */
[----:B------:R-:W2:Y:S06]  /*23ce0*/  LDSM.16.M88.4 R40, [R183+UR8+0x6000] ;  /* 0x00600008b728783b */ /* 0x000eac0008000200 */
[----:B------:R-:W3:Y:S06]  /*23cf0*/  LDSM.16.M88.4 R48, [R183+UR8+0x6800] ;  /* 0x00680008b730783b */ /* 0x000eec0008000200 */
[----:B------:R-:W4:Y:S06]  /*23d00*/  LDSM.16.M88.4 R56, [R183+UR8+0x7000] ;  /* 0x00700008b738783b */ /* 0x000f2c0008000200 */
[----:B------:R-:W5:Y:S06]  /*23d10*/  LDSM.16.M88.4 R136, [R183+UR8+0x7800] ;  /* 0x00780008b788783b */ /* 0x000f6c0008000200 */
[----:B------:R-:W-:Y:S01]  /*23d20*/  LDSM.16.M88.4 R140, [R140] ;  /* 0x000000008c8c783b */ /* 0x000fe20000000200 */
[C---:B-1----:R-:W-:Y:S05]  /*23d30*/  HMMA.16816.F32 R4, R64.reuse, R8, RZ ;  /* 0x000000084004723c */ /* 0x042fea00000018ff */
[----:B------:R-:W1:Y:S06]  /*23d40*/  LDSM.16.M88.4 R144, [R164+0x4000] ;  /* 0x00400000a490783b */ /* 0x000e6c0000000200 */
[----:B------:R-:W1:Y:S01]  /*23d50*/  LDSM.16.M88.4 R148, [R164+0x4800] ;  /* 0x00480000a494783b */ /* 0x000e620000000200 */
[C---:B------:R-:W-:Y:S05]  /*23d60*/  HMMA.16816.F32 R8, R64.reuse, R10, RZ ;  /* 0x0000000a4008723c */ /* 0x040fea00000018ff */
[----:B------:R-:W1:Y:S03]  /*23d70*/  LDSM.16.M88.4 R152, [R164+0x5000] ;  /* 0x00500000a498783b */ /* 0x000e660000000200 */
[C---:B------:R-:W-:Y:S03]  /*23d80*/  HMMA.16816.F32 R12, R64.reuse, R16, RZ ;  /* 0x00000010400c723c */ /* 0x040fe600000018ff */
[----:B------:R-:W-:Y:S05]  /*23d90*/  LDSM.16.M88.4 R156, [R164+0x6800] ;  /* 0x00680000a49c783b */ /* 0x000fea0000000200 */
[C---:B------:R-:W-:Y:S01]  /*23da0*/  HMMA.16816.F32 R16, R64.reuse, R18, RZ ;  /* 0x000000124010723c */ /* 0x040fe200000018ff */
[----:B------:R-:W-:Y:S06]  /*23db0*/  LDSM.16.M88.4 R160, [R164+0x7000] ;  /* 0x00700000a4a0783b */ /* 0x000fec0000000200 */
[----:B------:R-:W5:Y:S01]  /*23dc0*/  LD.E R223, desc[UR4][R132.64+0x18c] ;  /* 0x00018c0484df7980 */ /* 0x000f62000c101900 */
[C---:B------:R-:W-:Y:S08]  /*23dd0*/  HMMA.16816.F32 R20, R64.reuse, R24, RZ ;  /* 0x000000184014723c */ /* 0x040ff000000018ff */
[C---:B------:R-:W-:Y:S08]  /*23de0*/  HMMA.16816.F32 R24, R64.reuse, R26, RZ ;  /* 0x0000001a4018723c */ /* 0x040ff000000018ff */
[C---:B------:R-:W-:Y:S08]  /*23df0*/  HMMA.16816.F32 R28, R64.reuse, R32, RZ ;  /* 0x00000020401c723c */ /* 0x040ff000000018ff */
[C---:B------:R-:W-:Y:S08]  /*23e00*/  HMMA.16816.F32 R32, R64.reuse, R34, RZ ;  /* 0x000000224020723c */ /* 0x040ff000000018ff */
[C---:B--2---:R-:W-:Y:S08]  /*23e10*/  HMMA.16816.F32 R36, R64.reuse, R40, RZ ;  /* 0x000000284024723c */ /* 0x044ff000000018ff */
[C---:B------:R-:W-:Y:S08]  /*23e20*/  HMMA.16816.F32 R40, R64.reuse, R42, RZ ;  /* 0x0000002a4028723c */ /* 0x040ff000000018ff */
[C---:B---3--:R-:W-:Y:S08]  /*23e30*/  HMMA.16816.F32 R44, R64.reuse, R48, RZ ;  /* 0x00000030402c723c */ /* 0x048ff000000018ff */
[C---:B------:R-:W-:Y:S08]  /*23e40*/  HMMA.16816.F32 R48, R64.reuse, R50, RZ ;  /* 0x000000324030723c */ /* 0x040ff000000018ff */
[C---:B----4-:R-:W-:Y:S08]  /*23e50*/  HMMA.16816.F32 R52, R64.reuse, R56, RZ ;  /* 0x000000384034723c */ /* 0x050ff000000018ff */
[C---:B------:R-:W-:Y:S08]  /*23e60*/  HMMA.16816.F32 R56, R64.reuse, R58, RZ ;  /* 0x0000003a4038723c */ /* 0x040ff000000018ff */
[C---:B-----5:R-:W-:Y:S08]  /*23e70*/  HMMA.16816.F32 R60, R64.reuse, R136, RZ ;  /* 0x00000088403c723c */ /* 0x060ff000000018ff */
        /* <DEDUP_REMOVED lines=9> */
[C---:B------:R-:W-:Y:S01]  /*23f10*/  IMAD.IADD R180, R181.reuse, 0x1, R148 ;  /* 0x00000001b5b47824 */ /* 0x040fe200078e0294 */
[----:B------:R-:W-:Y:S02]  /*23f20*/  IADD3 R200, PT, PT, R182, R148, RZ ;  /* 0x00000094b6c87210 */ /* 0x000fe40007ffe0ff */
[----:B------:R-:W3:Y:S01]  /*23f30*/  LDSM.16.M88.4 R148, [R164+0x7800] ;  /* 0x00780000a494783b */ /* 0x000ee20000000200 */
[C---:B------:R-:W-:Y:S01]  /*23f40*/  IMAD.IADD R201, R212.reuse, 0x1, R180 ;  /* 0x00000001d4c97824 */ /* 0x040fe200078e02b4 */
[C---:B------:R-:W-:Y:S03]  /*23f50*/  HMMA.16816.F32 R20, R140.reuse, R152, R20 ;  /* 0x000000988c14723c */ /* 0x040fe60000001814 */
[----:B------:R-:W-:Y:S01]  /*23f60*/  IADD3 R215, PT, PT, R212, R200, RZ ;  /* 0x000000c8d4d77210 */ /* 0x000fe20007ffe0ff */
[----:B------:R-:W-:Y:S04]  /*23f70*/  LDSM.16.M88.4 R164, [R180] ;  /* 0x00000000b4a4783b */ /* 0x000fe80000000200 */
[C---:B------:R-:W-:Y:S02]  /*23f80*/  HMMA.16816.F32 R24, R140.reuse, R154, R24 ;  /* 0x0000009a8c18723c */ /* 0x040fe40000001818 */
[----:B------:R-:W4:Y:S06]  /*23f90*/  LDSM.16.M88.4 R168, [R200+0x4000] ;  /* 0x00400000c8a8783b */ /* 0x000f2c0000000200 */
[C---:B--2---:R-:W-:Y:S01]  /*23fa0*/  HMMA.16816.F32 R28, R140.reuse, R136, R28 ;  /* 0x000000888c1c723c */ /* 0x044fe2000000181c */
[----:B------:R-:W2:Y:S06]  /*23fb0*/  LDSM.16.M88.4 R172, [R200+0x4800] ;  /* 0x00480000c8ac783b */ /* 0x000eac0000000200 */
[----:B------:R-:W5:Y:S01]  /*23fc0*/  LDSM.16.M88.4 R176, [R200+0x5000] ;  /* 0x00500000c8b0783b */ /* 0x000f620000000200 */
[C---:B------:R-:W-:Y:S05]  /*23fd0*/  HMMA.16816.F32 R32, R140.reuse, R138, R32 ;  /* 0x0000008a8c20723c */ /* 0x040fea0000001820 */
[----:B------:R-:W5:Y:S03]  /*23fe0*/  LDSM.16.M88.4 R152, [R200+0x5800] ;  /* 0x00580000c898783b */ /* 0x000f660000000200 */
        /* <DEDUP_REMOVED lines=14> */
[C---:B---3--:R-:W-:Y:S03]  /*240d0*/  HMMA.16816.F32 R60, R140.reuse, R148, R60 ;  /* 0x000000948c3c723c */ /* 0x048fe6000000183c */
[----:B------:R-:W-:Y:S05]  /*240e0*/  LDSM.16.M88.4 R204, [R215+0x8000] ;  /* 0x00800000d7cc783b */ /* 0x000fea0000000200 */
[----:B------:R-:W-:Y:S01]  /*240f0*/  HMMA.16816.F32 R64, R140, R150, R64 ;  /* 0x000000968c40723c */ /* 0x000fe20000001840 */
[----:B------:R-:W3:Y:S06]  /*24100*/  LDSM.16.M88.4 R140, [R200+0x7000] ;  /* 0x00700000c88c783b */ /* 0x000eec0000000200 */
[----:B------:R-:W3:Y:S01]  /*24110*/  LDSM.16.M88.4 R148, [R200+0x7800] ;  /* 0x00780000c894783b */ /* 0x000ee20000000200 */
[C---:B----4-:R-:W-:Y:S08]  /*24120*/  HMMA.16816.F32 R4, R164.reuse, R168, R4 ;  /* 0x000000a8a404723c */ /* 0x050ff00000001804 */
[C---:B------:R-:W-:Y:S01]  /*24130*/  HMMA.16816.F32 R8, R164.reuse, R170, R8 ;  /* 0x000000aaa408723c */ /* 0x040fe20000001808 */
[----:B------:R-:W-:Y:S07]  /*24140*/  LDSM.16.M88.4 R168, [R215+0x5800] ;  /* 0x00580000d7a8783b */ /* 0x000fee0000000200 */
[C---:B--2---:R-:W-:Y:S08]  /*24150*/  HMMA.16816.F32 R12, R164.reuse, R172, R12 ;  /* 0x000000aca40c723c */ /* 0x044ff0000000180c */
[C---:B------:R-:W-:Y:S01]  /*24160*/  HMMA.16816.F32 R16, R164.reuse, R174, R16 ;  /* 0x000000aea410723c */ /* 0x040fe20000001810 */
[----:B------:R-:W-:Y:S07]  /*24170*/  LDSM.16.M88.4 R172, [R215+0x6000] ;  /* 0x00600000d7ac783b */ /* 0x000fee0000000200 */
[C---:B-----5:R-:W-:Y:S08]  /*24180*/  HMMA.16816.F32 R20, R164.reuse, R176, R20 ;  /* 0x000000b0a414723c */ /* 0x060ff00000001814 */
        /* <DEDUP_REMOVED lines=16> */
[----:B------:R-:W4:Y:S06]  /*24290*/  LDSM.16.M88.4 R148, [R215+0x7800] ;  /* 0x00780000d794783b */ /* 0x000f2c0000000200 */
[----:B------:R-:W-:Y:S01]  /*242a0*/  LDSM.16.M88.4 R164, [R183+UR8+0xa000] ;  /* 0x00a00008b7a4783b */ /* 0x000fe20008000200 */
[C---:B-1----:R-:W-:Y:S08]  /*242b0*/  HMMA.16816.F32 R4, R136.reuse, R152, R4 ;  /* 0x000000988804723c */ /* 0x042ff00000001804 */
[C---:B------:R-:W-:Y:S01]  /*242c0*/  HMMA.16816.F32 R8, R136.reuse, R154, R8 ;  /* 0x0000009a8808723c */ /* 0x040fe20000001808 */
[----:B------:R1:W-:Y:S07]  /*242d0*/  LDSM.16.M88.4 R152, [R181+0x2000] ;  /* 0x00200000b598783b */ /* 0x0003ee0000000200 */
[C---:B------:R-:W-:Y:S08]  /*242e0*/  HMMA.16816.F32 R12, R136.reuse, R156, R12 ;  /* 0x0000009c880c723c */ /* 0x040ff0000000180c */
[C---:B------:R-:W-:Y:S01]  /*242f0*/  HMMA.16816.F32 R16, R136.reuse, R158, R16 ;  /* 0x0000009e8810723c */ /* 0x040fe20000001810 */
[----:B------:R-:W5:Y:S07]  /*24300*/  LDSM.16.M88.4 R156, [R183+UR8+0x8000] ;  /* 0x00800008b79c783b */ /* 0x000f6e0008000200 */
        /* <DEDUP_REMOVED lines=16> */
[C---:B----4-:R-:W-:Y:S08]  /*24410*/  HMMA.16816.F32 R60, R136.reuse, R148, R60 ;  /* 0x00000094883c723c */ /* 0x050ff0000000183c */
[----:B------:R-:W-:Y:S01]  /*24420*/  HMMA.16816.F32 R64, R136, R150, R64 ;  /* 0x000000968840723c */ /* 0x000fe20000001840 */
[----:B------:R-:W-:Y:S06]  /*24430*/  LDSM.16.M88.4 R136, [R181+0x2000] ;  /* 0x00200000b588783b */ /* 0x000fec0000000200 */
[----:B------:R-:W4:Y:S01]  /*24440*/  LDSM.16.M88.4 R148, [R202+0x8000] ;  /* 0x00800000ca94783b */ /* 0x000f220000000200 */
[C---:B-----5:R-:W-:Y:S08]  /*24450*/  HMMA.16816.F32 R4, R152.reuse, R156, R4 ;  /* 0x0000009c9804723c */ /* 0x060ff00000001804 */
[C---:B------:R-:W-:Y:S01]  /*24460*/  HMMA.16816.F32 R8, R152.reuse, R158, R8 ;  /* 0x0000009e9808723c */ /* 0x040fe20000001808 */
[----:B------:R-:W5:Y:S07]  /*24470*/  LDSM.16.M88.4 R156, [R202+0x8800] ;  /* 0x00880000ca9c783b */ /* 0x000f6e0000000200 */
[C---:B-1----:R-:W-:Y:S08]  /*24480*/  HMMA.16816.F32 R12, R152.reuse, R160, R12 ;  /* 0x000000a0980c723c */ /* 0x042ff0000000180c */
[C---:B------:R-:W-:Y:S01]  /*24490*/  HMMA.16816.F32 R16, R152.reuse, R162, R16 ;  /* 0x000000a29810723c */ /* 0x040fe20000001810 */
[----:B------:R-:W-:Y:S07]  /*244a0*/  LDSM.16.M88.4 R160, [R202+0xa800] ;  /* 0x00a80000caa0783b */ /* 0x000fee0000000200 */
[C---:B--2---:R-:W-:Y:S08]  /*244b0*/  HMMA.16816.F32 R20, R152.reuse, R144, R20 ;  /* 0x000000909814723c */ /* 0x044ff00000001814 */
        /* <DEDUP_REMOVED lines=17> */
[----:B------:R-:W2:Y:S06]  /*245d0*/  LDSM.16.M88.4 R152, [R202+0xa000] ;  /* 0x00a00000ca98783b */ /* 0x000eac0000000200 */
[----:B------:R-:W3:Y:S01]  /*245e0*/  LDSM.16.M88.4 R176, [R200+0x8000] ;  /* 0x00800000c8b0783b */ /* 0x000ee20000000200 */
[C---:B----4-:R-:W-:Y:S08]  /*245f0*/  HMMA.16816.F32 R4, R136.reuse, R148, R4 ;  /* 0x000000948804723c */ /* 0x050ff00000001804 */
[C---:B------:R-:W-:Y:S01]  /*24600*/  HMMA.16816.F32 R8, R136.reuse, R150, R8 ;  /* 0x000000968808723c */ /* 0x040fe20000001808 */
[----:B------:R-:W4:Y:S07]  /*24610*/  LDSM.16.M88.4 R148, [R200+0x8800] ;  /* 0x00880000c894783b */ /* 0x000f2e0000000200 */
[C---:B-----5:R-:W-:Y:S08]  /*24620*/  HMMA.16816.F32 R12, R136.reuse, R156, R12 ;  /* 0x0000009c880c723c */ /* 0x060ff0000000180c */
[C---:B------:R-:W-:Y:S01]  /*24630*/  HMMA.16816.F32 R16, R136.reuse, R158, R16 ;  /* 0x0000009e8810723c */ /* 0x040fe20000001810 */
[----:B------:R-:W5:Y:S06]  /*24640*/  LDSM.16.M88.4 R156, [R200+0xb800] ;  /* 0x00b80000c89c783b */ /* 0x000f6c0000000200 */
[----:B------:R-:W5:Y:S01]  /*24650*/  LDSM.16.M88.4 R200, [R201+0x2000] ;  /* 0x00200000c9c8783b */ /* 0x000f620000000200 */
        /* <DEDUP_REMOVED lines=13> */
[C---:B---3--:R-:W-:Y:S08]  /*24730*/  HMMA.16816.F32 R4, R172.reuse, R176, R4 ;  /* 0x000000b0ac04723c */ /* 0x048ff00000001804 */
        /* <DEDUP_REMOVED lines=131> */
[----:B------:R5:W1:Y:S01]  /*24f70*/  MUFU.TANH R153, R63 ;  /* 0x0000003f00997308 */ /* 0x000a620000002400 */
[-C--:B------:R-:W-:Y:S09]  /*24f80*/  FMUL.FTZ R67, R67, R223.reuse ;  /* 0x000000df43437220 */ /* 0x080ff20000410000 */
[----:B------:R-:W1:Y:S10]  /*24f90*/  MUFU.TANH R34, R34 ;  /* 0x0000002200227308 */ /* 0x000e740000002400 */
[----:B------:R-:W1:Y:S01]  /*24fa0*/  MUFU.TANH R35, R35 ;  /* 0x0000002300237308 */ /* 0x000e620000002400 */
[----:B-----5:R-:W-:Y:S09]  /*24fb0*/  FMUL.FTZ R63, R66, R223 ;  /* 0x000000df423f7220 */ /* 0x020ff20000410000 */
        /* <DEDUP_REMOVED lines=30> */
[----:B------:R1:W1:Y:S01]  /*251a0*/  MUFU.TANH R138, R67 ;  /* 0x00000043008a7308 */ /* 0x0002620000002400 */
[----:B--234-:R-:W-:Y:S05]  /*251b0*/  @!P0 BRA `(.L_x_8117) ;  /* 0x0000000c00748947 */ /* 0x01cfea0003800000 */
[----:B------:R-:W-:Y:S01]  /*251c0*/  ISETP.NE.U32.AND P3, PT, R234, RZ, PT ;  /* 0x000000ffea00720c */ /* 0x000fe20003f65070 */
[----:B------:R-:W-:Y:S01]  /*251d0*/  BSSY.RECONVERGENT B0, `(.L_x_8118) ;  /* 0x0000058000007945 */ /* 0x000fe20003800200 */
[----:B------:R-:W-:Y:S02]  /*251e0*/  LOP3.LUT R6, R3, 0x40, RZ, 0xfc, !PT ;  /* 0x0000004003067812 */ /* 0x000fe400078efcff */
[----:B------:R-:W-:Y:S02]  /*251f0*/  ISETP.NE.AND.EX P3, PT, R235, RZ, PT, P3 ;  /* 0x000000ffeb00720c */ /* 0x000fe40003f65330 */
[-C--:B------:R-:W-:Y:S11]  /*25200*/  ISETP.GE.AND P1, PT, R3, R229.reuse, PT ;  /* 0x000000e50300720c */ /* 0x080ff60003f26270 */
        /* <DEDUP_REMOVED lines=84> */
.L_x_8119:
[----:B------:R-:W-:Y:S05]  /*25750*/  BSYNC.RECONVERGENT B0 ;  /* 0x0000000000007941 */ /* 0x000fea0003800200 */
.L_x_8118:
        /* <DEDUP_REMOVED lines=24> */
[----:B--2---:R-:W-:Y:S05]  /*258e0*/  @!P0 IMAD.MOV.U32 R223, RZ, RZ, R221 ;  /* 0x000000ffffdf8224 */ /* 0x004fea00078e00dd */
        /* <DEDUP_REMOVED lines=106> */
.L_x_8117:
[----:B------:R-:W-:Y:S05]  /*25f90*/  BSYNC.RECONVERGENT B1 ;  /* 0x0000000000017941 */ /* 0x000fea0003800200 */
.L_x_8116:
[C---:B------:R-:W-:Y:S01]  /*25fa0*/  VIADD R3, R243.reuse, 0x39 ;  /* 0x00000039f3037836 */ /* 0x040fe20000000000 */
[----:B---3--:R-:W-:Y:S01]  /*25fb0*/  IABS R8, R243 ;  /* 0x000000f300087213 */ /* 0x008fe20000000000 */
[C---:B------:R-:W-:Y:S01]  /*25fc0*/  VIADD R7, R243.reuse, 0x41 ;  /* 0x00000041f3077836 */ /* 0x040fe20000000000 */
[----:B------:R-:W-:Y:S01]  /*25fd0*/  R2UR UR4, R134 ;  /* 0x00000000860472ca */ /* 0x000fe200000e0000 */
[C---:B------:R-:W-:Y:S01]  /*25fe0*/  VIADD R9, R244.reuse, 0xffffffc0 ;  /* 0xffffffc0f4097836 */ /* 0x040fe20000000000 */
[----:B------:R-:W-:Y:S01]  /*25ff0*/  IABS R3, R3 ;  /* 0x0000000300037213 */ /* 0x000fe20000000000 */
[C---:B------:R-:W-:Y:S01]  /*26000*/  VIADD R6, R243.reuse, 0x40 ;  /* 0x00000040f3067836 */ /* 0x040fe20000000000 */
[----:B------:R-:W-:Y:S01]  /*26010*/  IABS R7, R7 ;  /* 0x0000000700077213 */ /* 0x000fe20000000000 */
[C---:B-1----:R-:W-:Y:S01]  /*26020*/  VIADD R62, R244.reuse, 0xffffffc8 ;  /* 0xffffffc8f43e7836 */ /* 0x042fe20000000000 */
        /* <DEDUP_REMOVED lines=8> */
[C---:B------:R-:W-:Y:S01]  /*260b0*/  FFMA.FTZ R142, -R236.reuse, R7, R142 ;  /* 0x00000007ec8e7223 */ /* 0x040fe2000001018e */
[C---:B------:R-:W-:Y:S02]  /*260c0*/  VIADD R7, R243.reuse, 0x30 ;  /* 0x00000030f3077836 */ /* 0x040fe40000000000 */
        /* <DEDUP_REMOVED lines=8> */
[----:B------:R-:W-:Y:S01]  /*26150*/  IABS R8, R8 ;  /* 0x0000000800087213 */ /* 0x000fe20000000000 */
[----:B------:R-:W-:Y:S01]  /*26160*/  VIADD R52, R244, 0xffffffe8 ;  /* 0xffffffe8f4347836 */ /* 0x000fe20000000000 */
[C---:B------:R-:W-:Y:S01]  /*26170*/  ISETP.GE.AND P0, PT, R9.reuse, R240, PT ;  /* 0x000000f00900720c */ /* 0x040fe20003f06270 */
[C---:B------:R-:W-:Y:S01]  /*26180*/  FFMA.FTZ R136, -R236.reuse, R3, R136 ;  /* 0x00000003ec887223 */ /* 0x040fe20000010188 */
[C---:B------:R-:W-:Y:S01]  /*26190*/  ISETP.GE.AND P1, PT, R9.reuse, R239, PT ;  /* 0x000000ef0900720c */ /* 0x040fe20003f26270 */
[----:B------:R-:W-:Y:S01]  /*261a0*/  FFMA.FTZ R14, -R236, R3, R14 ;  /* 0x00000003ec0e7223 */ /* 0x000fe2000001010e */
[C---:B------:R-:W-:Y:S01]  /*261b0*/  ISETP.GE.AND P6, PT, R9.reuse, R237, PT ;  /* 0x000000ed0900720c */ /* 0x040fe20003fc6270 */
[C---:B------:R-:W-:Y:S01]  /*261c0*/  VIADD R50, R244.reuse, 0x1 ;  /* 0x00000001f4327836 */ /* 0x040fe20000000000 */
[----:B------:R-:W-:Y:S01]  /*261d0*/  ISETP.GE.AND P5, PT, R9, R238, PT ;  /* 0x000000ee0900720c */ /* 0x000fe20003fa6270 */
        /* <DEDUP_REMOVED lines=8> */
[C---:B------:R-:W-:Y:S02]  /*26260*/  VIADD R7, R243.reuse, 0x19 ;  /* 0x00000019f3077836 */ /* 0x040fe40000000000 */
[CC--:B------:R-:W-:Y:S01]  /*26270*/  FFMA.FTZ R19, -R236.reuse, R3.reuse, R19 ;  /* 0x00000003ec137223 */ /* 0x0c0fe20000010113 */
[----:B------:R-:W-:Y:S01]  /*26280*/  FFMA.FTZ R13, -R236, R3, R13 ;  /* 0x00000003ec0d7223 */ /* 0x000fe2000001010d */
[C---:B------:R-:W-:Y:S01]  /*26290*/  VIADD R3, R243.reuse, 0x20 ;  /* 0x00000020f3037836 */ /* 0x040fe20000000000 */
[----:B------:R-:W-:Y:S01]  /*262a0*/  I2FP.F32.S32 R9, R9 ;  /* 0x0000000900097245 */ /* 0x000fe20000201400 */
[C---:B------:R-:W-:Y:S01]  /*262b0*/  VIADD R54, R244.reuse, 0xffffffe0 ;  /* 0xffffffe0f4367836 */ /* 0x040fe20000000000 */
        /* <DEDUP_REMOVED lines=9> */
[----:B------:R-:W-:Y:S01]  /*26350*/  IABS R8, R8 ;  /* 0x0000000800087213 */ /* 0x000fe20000000000 */
[CC--:B------:R-:W-:Y:S01]  /*26360*/  FFMA.FTZ R20, -R236.reuse, R7.reuse, R20 ;  /* 0x00000007ec147223 */ /* 0x0c0fe20000010114 */
[----:B------:R-:W-:Y:S01]  /*26370*/  IABS R6, R6 ;  /* 0x0000000600067213 */ /* 0x000fe20000000000 */
[C---:B------:R-:W-:Y:S01]  /*26380*/  FFMA.FTZ R26, -R236.reuse, R7, R26 ;  /* 0x00000007ec1a7223 */ /* 0x040fe2000001011a */
[----:B------:R-:W-:Y:S01]  /*26390*/  IABS R9, R9 ;  /* 0x0000000900097213 */ /* 0x000fe20000000000 */
[C---:B------:R-:W-:Y:S02]  /*263a0*/  VIADD R7, R243.reuse, 0x8 ;  /* 0x00000008f3077836 */ /* 0x040fe40000000000 */
[CC--:B------:R-:W-:Y:S01]  /*263b0*/  FFMA.FTZ R23, -R236.reuse, R3.reuse, R23 ;  /* 0x00000003ec177223 */ /* 0x0c0fe20000010117 */
[----:B------:R-:W-:Y:S01]  /*263c0*/  FFMA.FTZ R17, -R236, R3, R17 ;  /* 0x00000003ec117223 */ /* 0x000fe20000010111 */
[----:B------:R-:W-:Y:S01]  /*263d0*/  I2FP.F32.S32 R3, R8 ;  /* 0x0000000800037245 */ /* 0x000fe20000201400 */
[C---:B------:R-:W-:Y:S01]  /*263e0*/  VIADD R8, R243.reuse, 0xfffffff9 ;  /* 0xfffffff9f3087836 */ /* 0x040fe20000000000 */
[----:B------:R-:W-:Y:S01]  /*263f0*/  I2FP.F32.S32 R6, R6 ;  /* 0x0000000600067245 */ /* 0x000fe20000201400 */
[----:B------:R-:W-:Y:S01]  /*26400*/  VIADD R58, R244, 0xffffffd8 ;  /* 0xffffffd8f43a7836 */ /* 0x000fe20000000000 */
[----:B------:R-:W-:Y:S01]  /*26410*/  I2FP.F32.S32 R9, R9 ;  /* 0x0000000900097245 */ /* 0x000fe20000201400 */
[C---:B------:R-:W-:Y:S01]  /*26420*/  FFMA.FTZ R30, -R236.reuse, R3, R30 ;  /* 0x00000003ec1e7223 */ /* 0x040fe2000001011e */
[----:B------:R-:W-:Y:S01]  /*26430*/  IABS R7, R7 ;  /* 0x0000000700077213 */ /* 0x000fe20000000000 */
[C---:B------:R-:W-:Y:S01]  /*26440*/  FFMA.FTZ R143, -R236.reuse, R6, R143 ;  /* 0x00000006ec8f7223 */ /* 0x040fe2000001018f */
[C---:B------:R-:W-:Y:S01]  /*26450*/  FFMA.FTZ R24, -R236.reuse, R3, R24 ;  /* 0x00000003ec187223 */ /* 0x040fe20000010118 */
[CC--:B------:R-:W-:Y:S01]  /*26460*/  FFMA.FTZ R22, -R236.reuse, R9.reuse, R22 ;  /* 0x00000009ec167223 */ /* 0x0c0fe20000010116 */
[C---:B------:R-:W-:Y:S01]  /*26470*/  FFMA.FTZ R16, -R236.reuse, R9, R16 ;  /* 0x00000009ec107223 */ /* 0x040fe20000010110 */
[C---:B------:R-:W-:Y:S01]  /*26480*/  VIADD R6, R243.reuse, 0x29 ;  /* 0x00000029f3067836 */ /* 0x040fe20000000000 */
[----:B------:R-:W-:Y:S01]  /*26490*/  I2FP.F32.S32 R7, R7 ;  /* 0x0000000700077245 */ /* 0x000fe20000201400 */
[----:B------:R-:W-:Y:S01]  /*264a0*/  VIADD R3, R243, 0x9 ;  /* 0x00000009f3037836 */ /* 0x000fe20000000000 */
[----:B------:R-:W-:Y:S01]  /*264b0*/  R2UR UR5, R135 ;  /* 0x00000000870572ca */ /* 0x000fe200000e0000 */
[C---:B------:R-:W-:Y:S01]  /*264c0*/  VIADD R9, R243.reuse, 0x10 ;  /* 0x00000010f3097836 */ /* 0x040fe20000000000 */
[----:B------:R-:W-:Y:S01]  /*264d0*/  IABS R6, R6 ;  /* 0x0000000600067213 */ /* 0x000fe20000000000 */
[C---:B------:R-:W-:Y:S01]  /*264e0*/  FFMA.FTZ R29, -R236.reuse, R7, R29 ;  /* 0x00000007ec1d7223 */ /* 0x040fe2000001011d */
        /* <DEDUP_REMOVED lines=12> */
[----:B------:R-:W-:Y:S01]  /*265b0*/  IABS R7, R7 ;  /* 0x0000000700077213 */ /* 0x000fe20000000000 */
[C---:B------:R-:W-:Y:S01]  /*265c0*/  FFMA.FTZ R18, -R236.reuse, R6, R18 ;  /* 0x00000006ec127223 */ /* 0x040fe20000010112 */
[C---:B------:R-:W-:Y:S01]  /*265d0*/  FFMA.FTZ R34, -R236.reuse, R3, R34 ;  /* 0x00000003ec227223 */ /* 0x040fe20000010122 */
[CC--:B------:R-:W-:Y:S01]  /*265e0*/  FFMA.FTZ R31, -R236.reuse, R9.reuse, R31 ;  /* 0x00000009ec1f7223 */ /* 0x0c0fe2000001011f */
[C---:B------:R-:W-:Y:S01]  /*265f0*/  FFMA.FTZ R25, -R236.reuse, R9, R25 ;  /* 0x00000009ec197223 */ /* 0x040fe20000010119 */
[----:B------:R-:W-:Y:S01]  /*26600*/  I2FP.F32.S32 R3, R8 ;  /* 0x0000000800037245 */ /* 0x000fe20000201400 */
[C---:B------:R-:W-:Y:S01]  /*26610*/  VIADD R6, R243.reuse, 0x18 ;  /* 0x00000018f3067836 */ /* 0x040fe20000000000 */
[----:B------:R-:W-:Y:S01]  /*26620*/  I2FP.F32.S32 R7, R7 ;  /* 0x0000000700077245 */ /* 0x000fe20000201400 */
[C---:B------:R-:W-:Y:S01]  /*26630*/  VIADD R9, R243.reuse, 0xfffffff8 ;  /* 0xfffffff8f3097836 */ /* 0x040fe20000000000 */
[----:B------:R-:W2:Y:S01]  /*26640*/  LD.E R135, desc[UR4][R132.64+0xdc] ;  /* 0x0000dc0484877980 */ /* 0x000ea2000c101900 */
[CC--:B------:R-:W-:Y:S01]  /*26650*/  FFMA.FTZ R36, -R236.reuse, R3.reuse, R36 ;  /* 0x00000003ec247223 */ /* 0x0c0fe20000010124 */
[C---:B------:R-:W-:Y:S01]  /*26660*/  FFMA.FTZ R42, -R236.reuse, R3, R42 ;  /* 0x00000003ec2a7223 */ /* 0x040fe2000001012a */
[----:B------:R-:W-:Y:S01]  /*26670*/  IABS R6, R6 ;  /* 0x0000000600067213 */ /* 0x000fe20000000000 */
[CC--:B------:R-:W-:Y:S01]  /*26680*/  FFMA.FTZ R47, -R236.reuse, R7.reuse, R47 ;  /* 0x00000007ec2f7223 */ /* 0x0c0fe2000001012f */
[C---:B------:R-:W-:Y:S01]  /*26690*/  FFMA.FTZ R41, -R236.reuse, R7, R41 ;  /* 0x00000007ec297223 */ /* 0x040fe20000010129 */
[----:B------:R-:W-:Y:S01]  /*266a0*/  IABS R9, R9 ;  /* 0x0000000900097213 */ /* 0x000fe20000000000 */
[C---:B------:R-:W-:Y:S01]  /*266b0*/  VIADD R3, R243.reuse, 0xfffffff1 ;  /* 0xfffffff1f3037836 */ /* 0x040fe20000000000 */
[----:B------:R-:W-:Y:S01]  /*266c0*/  I2FP.F32.S32 R6, R6 ;  /* 0x0000000600067245 */ /* 0x000fe20000201400 */
[C---:B------:R-:W-:Y:S01]  /*266d0*/  VIADD R7, R243.reuse, 0xffffffc0 ;  /* 0xffffffc0f3077836 */ /* 0x040fe20000000000 */
[----:B------:R-:W-:Y:S01]  /*266e0*/  I2FP.F32.S32 R9, R9 ;  /* 0x0000000900097245 */ /* 0x000fe20000201400 */
[C---:B------:R-:W-:Y:S01]  /*266f0*/  VIADD R8, R243.reuse, 0xffffffe8 ;  /* 0xffffffe8f3087836 */ /* 0x040fe20000000000 */
[----:B------:R-:W-:Y:S01]  /*26700*/  IABS R3, R3 ;  /* 0x0000000300037213 */ /* 0x000fe20000000000 */
[CC--:B------:R-:W-:Y:S01]  /*26710*/  FFMA.FTZ R21, -R236.reuse, R6.reuse, R21 ;  /* 0x00000006ec157223 */ /* 0x0c0fe20000010115 */
[----:B------:R-:W-:Y:S01]  /*26720*/  IABS R7, R7 ;  /* 0x0000000700077213 */ /* 0x000fe20000000000 */
[C---:B------:R-:W-:Y:S01]  /*26730*/  FFMA.FTZ R27, -R236.reuse, R6, R27 ;  /* 0x00000006ec1b7223 */ /* 0x040fe2000001011b */
[C---:B------:R-:W-:Y:S01]  /*26740*/  FFMA.FTZ R37, -R236.reuse, R9, R37 ;  /* 0x00000009ec257223 */ /* 0x040fe20000010125 */
[----:B------:R-:W-:Y:S01]  /*26750*/  I2FP.F32.S32 R3, R3 ;  /* 0x0000000300037245 */ /* 0x000fe20000201400 */
[----:B------:R-:W-:Y:S01]  /*26760*/  FFMA.FTZ R43, -R236, R9, R43 ;  /* 0x00000009ec2b7223 */ /* 0x000fe2000001012b */
[C---:B------:R-:W-:Y:S01]  /*26770*/  VIADD R6, R243.reuse, 0x1 ;  /* 0x00000001f3067836 */ /* 0x040fe20000000000 */
[----:B------:R-:W-:Y:S01]  /*26780*/  I2FP.F32.S32 R7, R7 ;  /* 0x0000000700077245 */ /* 0x000fe20000201400 */
[C---:B------:R-:W-:Y:S01]  /*26790*/  VIADD R9, R243.reuse, 0xffffffe1 ;  /* 0xffffffe1f3097836 */ /* 0x040fe20000000000 */
[----:B------:R-:W-:Y:S01]  /*267a0*/  FSEL R140, R140, -INF , P0 ;  /* 0xff8000008c8c7808 */ /* 0x000fe20000000000 */
[CC--:B------:R-:W-:Y:S01]  /*267b0*/  FFMA.FTZ R46, -R236.reuse, R3.reuse, R46 ;  /* 0x00000003ec2e7223 */ /* 0x0c0fe2000001012e */
[----:B------:R-:W-:Y:S01]  /*267c0*/  IABS R8, R8 ;  /* 0x0000000800087213 */ /* 0x000fe20000000000 */
[----:B------:R-:W-:Y:S01]  /*267d0*/  FFMA.FTZ R40, -R236, R3, R40 ;  /* 0x00000003ec287223 */ /* 0x000fe20000010128 */
[----:B------:R-:W-:Y:S01]  /*267e0*/  ISETP.GE.AND P0, PT, R62, R240, PT ;  /* 0x000000f03e00720c */ /* 0x000fe20003f06270 */
[----:B------:R-:W-:Y:S01]  /*267f0*/  FFMA.FTZ R154, -R236, R7, R154 ;  /* 0x00000007ec9a7223 */ /* 0x000fe2000001019a */
[----:B------:R-:W-:Y:S01]  /*26800*/  IABS R6, R6 ;  /* 0x0000000600067213 */ /* 0x000fe20000000000 */
[C---:B------:R-:W-:Y:S01]  /*26810*/  VIADD R7, R243.reuse, 0xffffffd8 ;  /* 0xffffffd8f3077836 */ /* 0x040fe20000000000 */
[----:B------:R-:W-:Y:S01]  /*26820*/  I2FP.F32.S32 R3, R8 ;  /* 0x0000000800037245 */ /* 0x000fe20000201400 */
[C---:B------:R-:W-:Y:S01]  /*26830*/  VIADD R8, R243.reuse, 0xffffffc1 ;  /* 0xffffffc1f3087836 */ /* 0x040fe20000000000 */
[----:B------:R-:W-:Y:S01]  /*26840*/  IABS R9, R9 ;  /* 0x0000000900097213 */ /* 0x000fe20000000000 */
[----:B------:R-:W-:Y:S01]  /*26850*/  VIADD R242, R242, 0xffffff80 ;  /* 0xffffff80f2f27836 */ /* 0x000fe20000000000 */
[----:B------:R-:W-:Y:S01]  /*26860*/  FSEL R10, R136, -INF , P0 ;  /* 0xff800000880a7808 */ /* 0x000fe20000000000 */
[-C--:B------:R-:W-:Y:S01]  /*26870*/  FFMA.FTZ R45, -R236, R3.reuse, R45 ;  /* 0x00000003ec2d7223 */ /* 0x080fe2000001012d */
[----:B------:R-:W-:Y:S01]  /*26880*/  ISETP.GE.AND P0, PT, R60, R240, PT ;  /* 0x000000f03c00720c */ /* 0x000fe20003f06270 */
[----:B------:R-:W-:Y:S01]  /*26890*/  FFMA.FTZ R169, -R236, R3, R169 ;  /* 0x00000003eca97223 */ /* 0x000fe200000101a9 */
[----:B------:R-:W-:Y:S01]  /*268a0*/  I2FP.F32.S32 R6, R6 ;  /* 0x0000000600067245 */ /* 0x000fe20000201400 */
[C---:B------:R-:W-:Y:S01]  /*268b0*/  VIADD R3, R243.reuse, 0xffffffd9 ;  /* 0xffffffd9f3037836 */ /* 0x040fe20000000000 */
[----:B------:R-:W-:Y:S02]  /*268c0*/  I2FP.F32.S32 R9, R9 ;  /* 0x0000000900097245 */ /* 0x000fe40000201400 */
[----:B------:R-:W-:Y:S01]  /*268d0*/  FSEL R57, R12, -INF , P0 ;  /* 0xff8000000c397808 */ /* 0x000fe20000000000 */
[C---:B------:R-:W-:Y:S01]  /*268e0*/  FFMA.FTZ R38, -R236.reuse, R6, R38 ;  /* 0x00000006ec267223 */ /* 0x040fe20000010126 */
[----:B------:R-:W-:Y:S01]  /*268f0*/  IABS R8, R8 ;  /* 0x0000000800087213 */ /* 0x000fe20000000000 */
[C---:B------:R-:W-:Y:S01]  /*26900*/  FFMA.FTZ R32, -R236.reuse, R6, R32 ;  /* 0x00000006ec207223 */ /* 0x040fe20000010120 */
[----:B------:R-:W-:Y:S01]  /*26910*/  IABS R7, R7 ;  /* 0x0000000700077213 */ /* 0x000fe20000000000 */
[----:B------:R-:W-:Y:S01]  /*26920*/  FFMA.FTZ R172, -R236, R9, R5 ;  /* 0x00000009ecac7223 */ /* 0x000fe20000010105 */
[----:B------:R-:W-:Y:S01]  /*26930*/  ISETP.GE.AND P0, PT, R134, R239, PT ;  /* 0x000000ef8600720c */ /* 0x000fe20003f06270 */
[----:B------:R-:W-:Y:S01]  /*26940*/  VIADD R6, R243, 0xffffffe9 ;  /* 0xffffffe9f3067836 */ /* 0x000fe20000000000 */
[----:B------:R-:W-:Y:S01]  /*26950*/  I2FP.F32.S32 R5, R8 ;  /* 0x0000000800057245 */ /* 0x000fe20000201400 */
[C---:B------:R-:W-:Y:S01]  /*26960*/  FFMA.FTZ R166, -R236.reuse, R9, R166 ;  /* 0x00000009eca67223 */ /* 0x040fe200000101a6 */
[----:B------:R-:W-:Y:S02]  /*26970*/  I2FP.F32.S32 R7, R7 ;  /* 0x0000000700077245 */ /* 0x000fe40000201400 */
[----:B------:R-:W-:Y:S01]  /*26980*/  FSEL R8, R143, -INF , P0 ;  /* 0xff8000008f087808 */ /* 0x000fe20000000000 */
[----:B------:R-:W-:Y:S01]  /*26990*/  FFMA.FTZ R155, -R236, R5, R155 ;  /* 0x00000005ec9b7223 */ /* 0x000fe2000001019b */
[----:B------:R-:W-:Y:S01]  /*269a0*/  ISETP.GE.AND P0, PT, R62, R239, PT ;  /* 0x000000ef3e00720c */ /* 0x000fe20003f06270 */
[CC--:B------:R-:W-:Y:S01]  /*269b0*/  FFMA.FTZ R167, -R236.reuse, R7.reuse, R167 ;  /* 0x00000007eca77223 */ /* 0x0c0fe200000101a7 */
[----:B------:R-:W-:Y:S01]  /*269c0*/  IABS R6, R6 ;  /* 0x0000000600067213 */ /* 0x000fe20000000000 */
[----:B------:R-:W-:Y:S01]  /*269d0*/  FFMA.FTZ R161, -R236, R7, R161 ;  /* 0x00000007eca17223 */ /* 0x000fe200000101a1 */
[----:B------:R-:W-:Y:S01]  /*269e0*/  FSEL R7, R144, -INF , P0 ;  /* 0xff80000090077808 */ /* 0x000fe20000000000 */
[----:B------:R-:W-:Y:S01]  /*269f0*/  VIADD R5, R243, 0xffffffd0 ;  /* 0xffffffd0f3057836 */ /* 0x000fe20000000000 */
[----:B------:R-:W-:Y:S02]  /*26a00*/  ISETP.GE.AND P0, PT, R53, R240, PT ;  /* 0x000000f03500720c */ /* 0x000fe40003f06270 */
[----:B------:R-:W-:Y:S02]  /*26a10*/  I2FP.F32.S32 R6, R6 ;  /* 0x0000000600067245 */ /* 0x000fe40000201400 */
[----:B------:R-:W-:Y:S02]  /*26a20*/  ISETP.GE.AND P4, PT, R48, R240, PT ;  /* 0x000000f03000720c */ /* 0x000fe40003f86270 */
[----:B------:R-:W-:Y:S01]  /*26a30*/  FSEL R199, R21, -INF , P0 ;  /* 0xff80000015c77808 */ /* 0x000fe20000000000 */
[----:B------:R-:W-:Y:S01]  /*26a40*/  FFMA.FTZ R44, -R236, R6, R44 ;  /* 0x00000006ec2c7223 */ /* 0x000fe2000001012c */
[----:B------:R-:W-:Y:S01]  /*26a50*/  ISETP.GE.AND P0, PT, R52, R240, PT ;  /* 0x000000f03400720c */ /* 0x000fe20003f06270 */
[----:B------:R-:W-:Y:S01]  /*26a60*/  FFMA.FTZ R170, -R236, R6, R170 ;  /* 0x00000006ecaa7223 */ /* 0x000fe200000101aa */
[----:B------:R-:W-:Y:S01]  /*26a70*/  VIADD R6, R243, 0xffffffe0 ;  /* 0xffffffe0f3067836 */ /* 0x000fe20000000000 */
[----:B------:R-:W-:Y:S01]  /*26a80*/  FSEL R183, R33, -INF , P4 ;  /* 0xff80000021b77808 */ /* 0x000fe20002000000 */
[----:B------:R-:W-:Y:S01]  /*26a90*/  VIADD R33, R244, 0xfffffff8 ;  /* 0xfffffff8f4217836 */ /* 0x000fe20000000000 */
[-C--:B------:R-:W-:Y:S01]  /*26aa0*/  ISETP.GE.AND P4, PT, R50, R239.reuse, PT ;  /* 0x000000ef3200720c */ /* 0x080fe20003f86270 */
[----:B------:R-:W-:Y:S01]  /*26ab0*/  VIADD R21, R244, 0x11 ;  /* 0x00000011f4157836 */ /* 0x000fe20000000000 */
[----:B------:R-:W-:Y:S01]  /*26ac0*/  FSEL R174, R24, -INF , P0 ;  /* 0xff80000018ae7808 */ /* 0x000fe20000000000 */
[C---:B------:R-:W-:Y:S01]  /*26ad0*/  VIADD R24, R244.reuse, 0x8 ;  /* 0x00000008f4187836 */ /* 0x040fe20000000000 */
[-C--:B------:R-:W-:Y:S02]  /*26ae0*/  ISETP.GE.AND P0, PT, R55, R239.reuse, PT ;  /* 0x000000ef3700720c */ /* 0x080fe40003f06270 */
[----:B------:R-:W-:Y:S02]  /*26af0*/  IABS R6, R6 ;  /* 0x0000000600067213 */ /* 0x000fe40000000000 */
[----:B------:R-:W-:Y:S01]  /*26b00*/  FSEL R193, R39, -INF , P4 ;  /* 0xff80000027c17808 */ /* 0x000fe20002000000 */
[----:B------:R-:W-:Y:S01]  /*26b10*/  VIADD R39, R244, 0xfffffff1 ;  /* 0xfffffff1f4277836 */ /* 0x000fe20000000000 */
[----:B------:R-:W-:Y:S02]  /*26b20*/  ISETP.GE.AND P4, PT, R134, R240, PT ;  /* 0x000000f08600720c */ /* 0x000fe40003f86270 */
[----:B------:R-:W-:Y:S01]  /*26b30*/  FSEL R64, R19, -INF , P0 ;  /* 0xff80000013407808 */ /* 0x000fe20000000000 */
[----:B------:R-:W-:Y:S01]  /*26b40*/  VIADD R19, R244, 0x19 ;  /* 0x00000019f4137836 */ /* 0x000fe20000000000 */
[-C--:B------:R-:W-:Y:S02]  /*26b50*/  ISETP.GE.AND P0, PT, R54, R239.reuse, PT ;  /* 0x000000ef3600720c */ /* 0x080fe40003f06270 */
[----:B------:R-:W-:Y:S02]  /*26b60*/  I2FP.F32.S32 R6, R6 ;  /* 0x0000000600067245 */ /* 0x000fe40000201400 */
[----:B------:R-:W-:Y:S02]  /*26b70*/  FSEL R11, R141, -INF , P4 ;  /* 0xff8000008d0b7808 */ /* 0x000fe40002000000 */
[----:B------:R-:W-:Y:S01]  /*26b80*/  ISETP.GE.AND P4, PT, R61, R240, PT ;  /* 0x000000f03d00720c */ /* 0x000fe20003f86270 */
[----:B------:R-:W-:Y:S01]  /*26b90*/  FFMA.FTZ R171, -R236, R6, R4 ;  /* 0x00000006ecab7223 */ /* 0x000fe20000010104 */
[----:B------:R-:W-:Y:S01]  /*26ba0*/  FSEL R176, R22, -INF , P0 ;  /* 0xff80000016b07808 */ /* 0x000fe20000000000 */
[----:B------:R-:W-:Y:S01]  /*26bb0*/  VIADD R4, R243, 0xffffffd1 ;  /* 0xffffffd1f3047836 */ /* 0x000fe20000000000 */
[----:B------:R-:W-:Y:S01]  /*26bc0*/  ISETP.GE.AND P0, PT, R33, R240, PT ;  /* 0x000000f02100720c */ /* 0x000fe20003f06270 */
[----:B------:R-:W-:Y:S01]  /*26bd0*/  FFMA.FTZ R163, -R236, R6, R163 ;  /* 0x00000006eca37223 */ /* 0x000fe200000101a3 */
[----:B------:R-:W-:Y:S01]  /*26be0*/  FSEL R9, R137, -INF , P4 ;  /* 0xff80000089097808 */ /* 0x000fe20002000000 */
[----:B------:R-:W-:Y:S01]  /*26bf0*/  VIADD R6, R243, 0xffffffc9 ;  /* 0xffffffc9f3067836 */ /* 0x000fe20000000000 */
[----:B------:R-:W-:Y:S01]  /*26c00*/  ISETP.GE.AND P4, PT, R59, R240, PT ;  /* 0x000000f03b00720c */ /* 0x000fe20003f86270 */
[----:B------:R-:W-:Y:S01]  /*26c10*/  VIADD R22, R244, 0x10 ;  /* 0x00000010f4167836 */ /* 0x000fe20000000000 */
[----:B------:R-:W-:Y:S02]  /*26c20*/  FSEL R32, R32, -INF , P0 ;  /* 0xff80000020207808 */ /* 0x000fe40000000000 */
        /* <DEDUP_REMOVED lines=9> */
[----:B------:R-:W-:Y:S01]  /*26cc0*/  FSEL R67, R16, -INF , P4 ;  /* 0xff80000010437808 */ /* 0x000fe20002000000 */
[----:B------:R-:W-:Y:S01]  /*26cd0*/  VIADD R16, R244, 0x28 ;  /* 0x00000028f4107836 */ /* 0x000fe20000000000 */
[----:B------:R-:W-:Y:S01]  /*26ce0*/  IABS R6, R6 ;  /* 0x0000000600067213 */ /* 0x000fe20000000000 */
[CC--:B------:R-:W-:Y:S01]  /*26cf0*/  FFMA.FTZ R165, -R236.reuse, R4.reuse, R165 ;  /* 0x00000004eca57223 */ /* 0x0c0fe200000101a5 */
[----:B------:R-:W-:Y:S01]  /*26d00*/  I2FP.F32.S32 R5, R5 ;  /* 0x0000000500057245 */ /* 0x000fe20000201400 */
[C---:B------:R-:W-:Y:S01]  /*26d10*/  FFMA.FTZ R158, -R236.reuse, R4, R158 ;  /* 0x00000004ec9e7223 */ /* 0x040fe2000001019e */
[----:B------:R-:W-:Y:S02]  /*26d20*/  ISETP.GE.AND P4, PT, R61, R239, PT ;  /* 0x000000ef3d00720c */ /* 0x000fe40003f86270 */
[----:B------:R-:W-:Y:S01]  /*26d30*/  FSEL R27, R27, -INF , P0 ;  /* 0xff8000001b1b7808 */ /* 0x000fe20000000000 */
[-C--:B------:R-:W-:Y:S01]  /*26d40*/  FFMA.FTZ R164, -R236, R5.reuse, R164 ;  /* 0x00000005eca47223 */ /* 0x080fe200000101a4 */
[----:B------:R-:W-:Y:S01]  /*26d50*/  ISETP.GE.AND P0, PT, R50, R240, PT ;  /* 0x000000f03200720c */ /* 0x000fe20003f06270 */
[----:B------:R-:W-:Y:S01]  /*26d60*/  FFMA.FTZ R153, -R236, R5, R153 ;  /* 0x00000005ec997223 */ /* 0x000fe20000010199 */
[----:B------:R-:W-:Y:S02]  /*26d70*/  I2FP.F32.S32 R4, R6 ;  /* 0x0000000600047245 */ /* 0x000fe40000201400 */
[----:B------:R-:W-:Y:S02]  /*26d80*/  FSEL R6, R145, -INF , P4 ;  /* 0xff80000091067808 */ /* 0x000fe40002000000 */
[-C--:B------:R-:W-:Y:S01]  /*26d90*/  ISETP.GE.AND P4, PT, R60, R239.reuse, PT ;  /* 0x000000ef3c00720c */ /* 0x080fe20003f86270 */
[CC--:B------:R-:W-:Y:S01]  /*26da0*/  FFMA.FTZ R63, -R236.reuse, R4.reuse, R63 ;  /* 0x00000004ec3f7223 */ /* 0x0c0fe2000001013f */
[----:B------:R-:W-:Y:S01]  /*26db0*/  FSEL R37, R37, -INF , P0 ;  /* 0xff80000025257808 */ /* 0x000fe20000000000 */
[----:B------:R-:W-:Y:S01]  /*26dc0*/  FFMA.FTZ R160, -R236, R4, R160 ;  /* 0x00000004eca07223 */ /* 0x000fe200000101a0 */
[----:B------:R-:W-:Y:S01]  /*26dd0*/  FSEL R5, R142, -INF , P1 ;  /* 0xff8000008e057808 */ /* 0x000fe20000800000 */
        /* <DEDUP_REMOVED lines=38> */
[-C--:B------:R-:W-:Y:S01]  /*27040*/  FFMA.FTZ R168, -R236, R3.reuse, R168 ;  /* 0x00000003eca87223 */ /* 0x080fe200000101a8 */
        /* <DEDUP_REMOVED lines=14> */
[----:B------:R-:W-:Y:S02]  /*27130*/  FSEL R46, R46, -INF , P0 ;  /* 0xff8000002e2e7808 */ /* 0x000fe40000000000 */
[-C--:B------:R-:W-:Y:S02]  /*27140*/  ISETP.GE.AND P4, PT, R16, R240.reuse, PT ;  /* 0x000000f01000720c */ /* 0x080fe40003f86270 */
        /* <DEDUP_REMOVED lines=39> */
[----:B------:R-:W-:Y:S02]  /*273c0*/  FSEL R12, R140, -INF , !P6 ;  /* 0xff8000008c0c7808 */ /* 0x000fe40007000000 */
[-C--:B------:R-:W-:Y:S02]  /*273d0*/  ISETP.GE.AND P4, PT, R134, R237.reuse, PT ;  /* 0x000000ed8600720c */ /* 0x080fe40003f86270 */
[----:B------:R-:W-:Y:S02]  /*273e0*/  FSEL R136, R138, -INF , P0 ;  /* 0xff8000008a887808 */ /* 0x000fe40000000000 */
[----:B------:R-:W-:Y:S02]  /*273f0*/  ISETP.GE.AND P6, PT, R61, R237, PT ;  /* 0x000000ed3d00720c */ /* 0x000fe40003fc6270 */
[----:B------:R-:W-:Y:S02]  /*27400*/  ISETP.GE.AND P1, PT, R20, R239, PT ;  /* 0x000000ef1400720c */ /* 0x000fe40003f26270 */
[-C--:B------:R-:W-:Y:S02]  /*27410*/  ISETP.GE.AND P0, PT, R134, R238.reuse, PT ;  /* 0x000000ee8600720c */ /* 0x080fe40003f06270 */
[----:B------:R-:W-:Y:S02]  /*27420*/  FSEL R11, R11, -INF , !P4 ;  /* 0xff8000000b0b7808 */ /* 0x000fe40006000000 */
[----:B------:R-:W-:Y:S02]  /*27430*/  FSEL R5, R5, -INF , !P5 ;  /* 0xff80000005057808 */ /* 0x000fe40006800000 */
[-C--:B------:R-:W-:Y:S02]  /*27440*/  ISETP.GE.AND P4, PT, R60, R237.reuse, PT ;  /* 0x000000ed3c00720c */ /* 0x080fe40003f86270 */
[-C--:B------:R-:W-:Y:S02]  /*27450*/  ISETP.GE.AND P5, PT, R55, R237.reuse, PT ;  /* 0x000000ed3700720c */ /* 0x080fe40003fa6270 */
        /* <DEDUP_REMOVED lines=8> */
[-C--:B------:R-:W-:Y:S02]  /*274e0*/  ISETP.GE.AND P4, PT, R61, R238.reuse, PT ;  /* 0x000000ee3d00720c */ /* 0x080fe40003f86270 */
[-C--:B------:R-:W-:Y:S02]  /*274f0*/  ISETP.GE.AND P5, PT, R54, R237.reuse, PT ;  /* 0x000000ed3600720c */ /* 0x080fe40003fa6270 */
[----:B------:R-:W-:Y:S02]  /*27500*/  FSEL R7, R7, -INF , !P6 ;  /* 0xff80000007077808 */ /* 0x000fe40007000000 */
[----:B------:R-:W-:Y:S02]  /*27510*/  FSEL R160, R160, -INF , P1 ;  /* 0xff800000a0a07808 */ /* 0x000fe40000800000 */
[----:B------:R-:W-:Y:S02]  /*27520*/  FSEL R202, R202, -INF , !P0 ;  /* 0xff800000caca7808 */ /* 0x000fe40004000000 */
[----:B------:R-:W-:Y:S02]  /*27530*/  ISETP.GE.AND P6, PT, R53, R237, PT ;  /* 0x000000ed3500720c */ /* 0x000fe40003fc6270 */
[----:B------:R-:W-:Y:S02]  /*27540*/  ISETP.GE.AND P1, PT, R17, R239, PT ;  /* 0x000000ef1100720c */ /* 0x000fe40003f26270 */
[-C--:B------:R-:W-:Y:S02]  /*27550*/  ISETP.GE.AND P0, PT, R51, R237.reuse, PT ;  /* 0x000000ed3300720c */ /* 0x080fe40003f06270 */
        /* <DEDUP_REMOVED lines=22> */
[-C--:B------:R-:W-:Y:S02]  /*276c0*/  ISETP.GE.AND P4, PT, R33, R237.reuse, PT ;  /* 0x000000ed2100720c */ /* 0x080fe40003f86270 */
[----:B------:R-:W-:Y:S02]  /*276d0*/  FSEL R175, R175, -INF , !P6 ;  /* 0xff800000afaf7808 */ /* 0x000fe40007000000 */
[----:B------:R-:W-:Y:S02]  /*276e0*/  ISETP.GE.AND P5, PT, R244, R237, PT ;  /* 0x000000edf400720c */ /* 0x000fe40003fa6270 */
[----:B------:R-:W-:Y:S02]  /*276f0*/  FSEL R177, R27, -INF , !P0 ;  /* 0xff8000001bb17808 */ /* 0x000fe40004000000 */
[----:B------:R-:W-:Y:S02]  /*27700*/  FSEL R158, R158, -INF , P1 ;  /* 0xff8000009e9e7808 */ /* 0x000fe40000800000 */
[----:B------:R-:W-:Y:S02]  /*27710*/  ISETP.GE.AND P1, PT, R3, R239, PT ;  /* 0x000000ef0300720c */ /* 0x000fe40003f26270 */
[-C--:B------:R-:W-:Y:S02]  /*27720*/  ISETP.GE.AND P6, PT, R49, R238.reuse, PT ;  /* 0x000000ee3100720c */ /* 0x080fe40003fc6270 */
[-C--:B------:R-:W-:Y:S02]  /*27730*/  ISETP.GE.AND P0, PT, R33, R238.reuse, PT ;  /* 0x000000ee2100720c */ /* 0x080fe40003f06270 */
[----:B------:R-:W-:Y:S02]  /*27740*/  FSEL R196, R36, -INF , !P5 ;  /* 0xff80000024c47808 */ /* 0x000fe40006800000 */
[----:B------:R-:W-:Y:S02]  /*27750*/  FSEL R190, R32, -INF , !P4 ;  /* 0xff80000020be7808 */ /* 0x000fe40006000000 */
[----:B------:R-:W-:Y:S02]  /*27760*/  FSEL R137, R63, -INF , P1 ;  /* 0xff8000003f897808 */ /* 0x000fe40000800000 */
[-C--:B------:R-:W-:Y:S02]  /*27770*/  ISETP.GE.AND P4, PT, R39, R238.reuse, PT ;  /* 0x000000ee2700720c */ /* 0x080fe40003f86270 */
[----:B------:R-:W-:Y:S02]  /*27780*/  FSEL R185, R30, -INF , !P6 ;  /* 0xff8000001eb97808 */ /* 0x000fe40007000000 */
[-C--:B------:R-:W-:Y:S02]  /*27790*/  ISETP.GE.AND P5, PT, R24, R237.reuse, PT ;  /* 0x000000ed1800720c */ /* 0x080fe40003fa6270 */
[----:B------:R-:W-:Y:S02]  /*277a0*/  FSEL R189, R34, -INF , !P0 ;  /* 0xff80000022bd7808 */ /* 0x000fe40004000000 */
[-C--:B------:R-:W-:Y:S02]  /*277b0*/  ISETP.GE.AND P1, PT, R62, R237.reuse, PT ;  /* 0x000000ed3e00720c */ /* 0x080fe40003f26270 */
        /* <DEDUP_REMOVED lines=61> */
[-C--:B------:R-:W-:Y:S02]  /*27b90*/  ISETP.GE.AND P1, PT, R16, R237.reuse, PT ;  /* 0x000000ed1000720c */ /* 0x080fe40003f26270 */
[----:B------:R-:W-:Y:S02]  /*27ba0*/  FSEL R173, R47, -INF , !P6 ;  /* 0xff8000002fad7808 */ /* 0x000fe40007000000 */
[----:B------:R-:W-:Y:S02]  /*27bb0*/  FMNMX3.FTZ R18, R18, R182, R181, !PT ;  /* 0x000000b612127276 */ /* 0x000fe400078100b5 */
        /* <DEDUP_REMOVED lines=10> */
[-C--:B------:R-:W-:Y:S02]  /*27c60*/  ISETP.GE.AND P6, PT, R16, R238.reuse, PT ;  /* 0x000000ee1000720c */ /* 0x080fe40003fc6270 */
[----:B------:R-:W-:Y:S02]  /*27c70*/  FSEL R166, R166, -INF , !P5 ;  /* 0xff800000a6a67808 */ /* 0x000fe40006800000 */
        /* <DEDUP_REMOVED lines=542> */
.L_x_8113:
        /* <DEDUP_REMOVED lines=15> */
.L_x_8142:
        /* <DEDUP_REMOVED lines=93> */
[----:B------:R-:W-:Y:S01]  /*2a520*/  STS.64 [R0+0x800], R126 ;  /* 0x0008007e00007388 */ /* 0x000fe20000000a00 */
[----:B------:R-:W-:-:S02]  /*2a530*/  R2UR UR10, R136 ;  /* 0x00000000880a72ca */ /* 0x000fc400000e0000 */
[C---:B------:R-:W-:Y:S01]  /*2a540*/  R2UR UR11, R137.reuse ;  /* 0x00000000890b72ca */ /* 0x040fe200000e0000 */
[----:B------:R-:W-:Y:S01]  /*2a550*/  STS.64 [R10], R120 ;  /* 0x000000780a007388 */ /* 0x000fe20000000a00 */
[----:B------:R-:W-:Y:S02]  /*2a560*/  R2UR UR4, R136 ;  /* 0x00000000880472ca */ /* 0x000fe400000e0000 */
[----:B------:R-:W-:Y:S01]  /*2a570*/  R2UR UR5, R137 ;  /* 0x00000000890572ca */ /* 0x000fe200000e0000 */
        /* <DEDUP_REMOVED lines=26> */
[----:B------:R3:W-:Y:S01]  /*2a720*/  STS.64 [R4+0x4800], R70 ;  /* 0x0048004604007388 */ /* 0x0007e20000000a00 */
[----:B------:R-:W3:Y:S03]  /*2a730*/  @P1 MUFU.LG2 R6, R6 ;  /* 0x0000000600061308 */ /* 0x000ee60000000c00 */
[----:B--2---:R2:W5:Y:S04]  /*2a740*/  LD.E R0, desc[UR4][R132.64+0xcc] ;  /* 0x0000cc0484007980 */ /* 0x004568000c101900 */
[----:B----4-:R2:W5:Y:S04]  /*2a750*/  LD.E.64 R76, desc[UR10][R132.64+0x78] ;  /* 0x0000780a844c7980 */ /* 0x010568000c101b00 */
[----:B-1----:R-:W4:Y:S01]  /*2a760*/  LD.E.64 R8, desc[UR10][R132.64+0xb0] ;  /* 0x0000b00a84087980 */ /* 0x002f22000c101b00 */
[----:B------:R-:W1:Y:S03]  /*2a770*/  @P0 MUFU.LG2 R5, R5 ;  /* 0x0000000500050308 */ /* 0x000e660000000c00 */
[----:B------:R2:W5:Y:S04]  /*2a780*/  LD.E.64 R74, desc[UR4][R132.64+0xa8] ;  /* 0x0000a804844a7980 */ /* 0x000568000c101b00 */
[----:B---3--:R-:W3:Y:S01]  /*2a790*/  LD.E R4, desc[UR4][R132.64+0x60] ;  /* 0x0000600484047980 */ /* 0x008ee2000c101900 */
[----:B------:R-:W-:-:S04]  /*2a7a0*/  SHF.L.U32 R68, R208, 0x2, RZ ;  /* 0x00000002d0447819 */ /* 0x000fc800000006ff */
[----:B------:R-:W-:Y:S02]  /*2a7b0*/  LOP3.LUT R73, R68, 0x1f8, RZ, 0xc0, !PT ;  /* 0x000001f844497812 */ /* 0x000fe400078ec0ff */
[----:B------:R-:W-:Y:S02]  /*2a7c0*/  LOP3.LUT R7, R7, 0x10, RZ, 0xc0, !PT ;  /* 0x0000001007077812 */ /* 0x000fe400078ec0ff */
[----:B------:R-:W-:Y:S01]  /*2a7d0*/  LOP3.LUT R73, R73, 0x38, R210, 0x78, !PT ;  /* 0x0000003849497812 */ /* 0x000fe200078e78d2 */
[----:B------:R-:W-:Y:S01]  /*2a7e0*/  @P1 FMUL.FTZ R6, R6, 0.69314718246459960938 ;  /* 0x3f31721806061820 */ /* 0x000fe20000410000 */
[----:B------:R-:W-:Y:S01]  /*2a7f0*/  LOP3.LUT R10, R210, 0x30, RZ, 0xc0, !PT ;  /* 0x00000030d20a7812 */ /* 0x000fe200078ec0ff */
[----:B-1----:R-:W-:Y:S01]  /*2a800*/  @P0 FMUL.FTZ R5, R5, 0.69314718246459960938 ;  /* 0x3f31721805050820 */ /* 0x002fe20000410000 */
[----:B------:R-:W-:Y:S02]  /*2a810*/  SHF.L.U32 R227, R227, 0x6, RZ ;  /* 0x00000006e3e37819 */ /* 0x000fe400000006ff */
[----:B------:R-:W-:-:S02]  /*2a820*/  SHF.R.U32.HI R69, RZ, 0x2, R208 ;  /* 0x00000002ff457819 */ /* 0x000fc400000116d0 */
[----:B------:R-:W-:Y:S01]  /*2a830*/  LEA R73, R73, R7, 0x2 ;  /* 0x0000000749497211 */ /* 0x000fe200078e10ff */
[----:B------:R-:W-:Y:S01]  /*2a840*/  BAR.SYNC.DEFER_BLOCKING 0x0 ;  /* 0x0000000000007b1d */ /* 0x000fe20000010000 */
[----:B------:R-:W-:Y:S01]  /*2a850*/  MOV R71, 0xff800000 ;  /* 0xff80000000477802 */ /* 0x000fe20000000f00 */
[C---:B-----5:R-:W-:Y:S01]  /*2a860*/  @P1 FFMA.FTZ R71, R2.reuse, R134, R6 ;  /* 0x0000008602471223 */ /* 0x060fe20000010006 */
[----:B------:R-:W-:Y:S01]  /*2a870*/  MOV R70, 0xff800000 ;  /* 0xff80000000467802 */ /* 0x000fe20000000f00 */
[----:B------:R-:W-:Y:S01]  /*2a880*/  @P0 FFMA.FTZ R70, R2, R3, R5 ;  /* 0x0000000302460223 */ /* 0x000fe20000010005 */
[----:B------:R-:W-:Y:S01]  /*2a890*/  LOP3.LUT R69, R10, 0x7, R69, 0xf8, !PT ;  /* 0x000000070a457812 */ /* 0x000fe200078ef845 */
        /* <DEDUP_REMOVED lines=14> */
[----:B------:R-:W-:Y:S01]  /*2a980*/  LOP3.LUT P0, RZ, R208, 0x3, RZ, 0xc0, !PT ;  /* 0x00000003d0ff7812 */ /* 0x000fe2000780c0ff */
[----:B------:R-:W-:Y:S01]  /*2a990*/  BSSY.RECONVERGENT B0, `(.L_x_8122) ;  /* 0x0000015000007945 */ /* 0x000fe20003800200 */
[----:B----4-:R-:W-:-:S04]  /*2a9a0*/  IMAD R8, R8, UR9, R231 ;  /* 0x0000000908087c24 */ /* 0x010fc8000f8e02e7 */
[----:B---3--:R-:W-:-:S04]  /*2a9b0*/  IMAD R4, R8, R4, R230 ;  /* 0x0000000408047224 */ /* 0x008fc800078e02e6 */
[----:B------:R-:W-:Y:S02]  /*2a9c0*/  IMAD R72, R9, R4, R227 ;  /* 0x0000000409487224 */ /* 0x000fe400078e02e3 */
[----:B------:R2:W3:Y:S04]  /*2a9d0*/  LDS.128 R8, [R73+UR8+0x7000] ;  /* 0x0070000849087984 */ /* 0x0004e80008000c00 */
[----:B------:R2:W4:Y:S01]  /*2a9e0*/  LDS.128 R4, [R73+UR8+0x7800] ;  /* 0x0078000849047984 */ /* 0x0005220008000c00 */
[----:B-1----:R-:W-:Y:S05]  /*2a9f0*/  @P0 BRA `(.L_x_8123) ;  /* 0x0000000000380947 */ /* 0x002fea0003800000 */
        /* <DEDUP_REMOVED lines=14> */
.L_x_8123:
[----:B------:R-:W-:Y:S05]  /*2aae0*/  BSYNC.RECONVERGENT B0 ;  /* 0x0000000000007941 */ /* 0x000fea0003800200 */
.L_x_8122:
        /* <DEDUP_REMOVED lines=10> */
[-C--:B------:R-:W-:Y:S01]  /*2ab90*/  ISETP.GE.AND P2, PT, R3, R227.reuse, PT ;  /* 0x000000e30300720c */ /* 0x080fe20003f46270 */
[----:B------:R-:W-:Y:S01]  /*2aba0*/  IMAD R0, R72, R0, RZ ;  /* 0x0000000048007224 */ /* 0x000fe200078e02ff */
[----:B------:R-:W-:Y:S01]  /*2abb0*/  LOP3.LUT R209, R209, 0x3c, R68, 0xf8, !PT ;  /* 0x0000003cd1d17812 */ /* 0x000fe200078ef844 */
[----:B------:R-:W-:Y:S01]  /*2abc0*/  VIADD R69, R208, 0x10 ;  /* 0x00000010d0457836 */ /* 0x000fe20000000000 */
[----:B------:R-:W-:Y:S01]  /*2abd0*/  ISETP.GE.AND P6, PT, R2, R227, PT ;  /* 0x000000e30200720c */ /* 0x000fe20003fc6270 */
[----:B------:R-:W-:Y:S01]  /*2abe0*/  VIADD R2, R208, 0x28 ;  /* 0x00000028d0027836 */ /* 0x000fe20000000000 */
[----:B------:R-:W-:Y:S01]  /*2abf0*/  P2R R3, PR, RZ, 0x4 ;  /* 0x00000004ff037803 */ /* 0x000fe20000000000 */
[----:B--2---:R2:W5:Y:S01]  /*2ac00*/  LD.E R132, desc[UR4][R132.64+0xc0] ;  /* 0x0000c00484847980 */ /* 0x004562000c101900 */
[----:B------:R-:W-:Y:S01]  /*2ac10*/  LOP3.LUT R68, R68, 0x3c, RZ, 0xc0, !PT ;  /* 0x0000003c44447812 */ /* 0x000fe200078ec0ff */
[----:B------:R-:W-:Y:S01]  /*2ac20*/  BSSY.RECONVERGENT B0, `(.L_x_8124) ;  /* 0x0000012000007945 */ /* 0x000fe20003800200 */
[----:B------:R-:W-:-:S02]  /*2ac30*/  IADD3 R209, P2, PT, R209, R0, RZ ;  /* 0x00000000d1d17210 */ /* 0x000fc40007f5e0ff */
[-C--:B------:R-:W-:Y:S02]  /*2ac40*/  ISETP.GE.AND P0, PT, R69, R227.reuse, PT ;  /* 0x000000e34500720c */ /* 0x080fe40003f06270 */
[----:B------:R-:W-:Y:S01]  /*2ac50*/  ISETP.GE.AND P5, PT, R2, R227, PT ;  /* 0x000000e30200720c */ /* 0x000fe20003fa6270 */
[----:B------:R-:W-:Y:S01]  /*2ac60*/  VIADD R2, R208, 0x30 ;  /* 0x00000030d0027836 */ /* 0x000fe20000000000 */
[----:B------:R-:W-:Y:S02]  /*2ac70*/  LOP3.LUT R69, R68, 0x40, RZ, 0xfc, !PT ;  /* 0x0000004044457812 */ /* 0x000fe400078efcff */
[----:B------:R-:W-:Y:S01]  /*2ac80*/  LEA.HI.X.SX32 R0, R0, RZ, 0x1, P2 ;  /* 0x000000ff00007211 */ /* 0x000fe200010f0eff */
[----:B------:R-:W-:Y:S08]  /*2ac90*/  @P3 BRA `(.L_x_8125) ;  /* 0x0000000000283947 */ /* 0x000ff00003800000 */
[C---:B-1----:R-:W-:Y:S02]  /*2aca0*/  LEA R70, P2, R209.reuse, R76, 0x2 ;  /* 0x0000004cd1467211 */ /* 0x042fe400078410ff */
[-C--:B-----5:R-:W-:Y:S02]  /*2acb0*/  ISETP.GE.AND P3, PT, R68, R132.reuse, PT ;  /* 0x000000844400720c */ /* 0x0a0fe40003f66270 */
[----:B------:R-:W-:Y:S02]  /*2acc0*/  LEA.HI.X R71, R209, R77, R0, 0x2, P2 ;  /* 0x0000004dd1477211 */ /* 0x000fe400010f1400 */
[----:B------:R-:W-:-:S09]  /*2acd0*/  ISETP.GE.AND P2, PT, R69, R132, PT ;  /* 0x000000844500720c */ /* 0x000fd20003f46270 */
[C---:B------:R-:W-:Y:S02]  /*2ace0*/  @!P3 R2UR UR10, R136.reuse ;  /* 0x00000000880ab2ca */ /* 0x040fe400000e0000 */
[C---:B------:R-:W-:Y:S02]  /*2acf0*/  @!P3 R2UR UR11, R137.reuse ;  /* 0x00000000890bb2ca */ /* 0x040fe400000e0000 */
[----:B------:R-:W-:Y:S02]  /*2ad00*/  @!P2 R2UR UR4, R136 ;  /* 0x000000008804a2ca */ /* 0x000fe400000e0000 */
[----:B------:R-:W-:-:S09]  /*2ad10*/  @!P2 R2UR UR5, R137 ;  /* 0x000000008905a2ca */ /* 0x000fd200000e0000 */
[----:B------:R1:W-:Y:S04]  /*2ad20*/  @!P3 ST.E.128 desc[UR10][R70.64], R64 ;  /* 0x000000404600b985 */ /* 0x0003e8000c101d0a */
[----:B------:R1:W-:Y:S02]  /*2ad30*/  @!P2 ST.E.128 desc[UR4][R70.64+0x100], R32 ;  /* 0x000100204600a985 */ /* 0x0003e4000c101d04 */
.L_x_8125:
[----:B------:R-:W-:Y:S05]  /*2ad40*/  BSYNC.RECONVERGENT B0 ;  /* 0x0000000000007941 */ /* 0x000fea0003800200 */
.L_x_8124:
[----:B------:R-:W-:Y:S01]  /*2ad50*/  BSSY.RECONVERGENT B0, `(.L_x_8126) ;  /* 0x0000010000007945 */ /* 0x000fe20003800200 */
[----:B------:R-:W-:Y:S02]  /*2ad60*/  ISETP.GE.AND P4, PT, R2, R227, PT ;  /* 0x000000e30200720c */ /* 0x000fe40003f86270 */
[----:B------:R-:W-:Y:S01]  /*2ad70*/  IADD3 R208, PT, PT, R208, 0x38, RZ ;  /* 0x00000038d0d07810 */ /* 0x000fe20007ffe0ff */
        /* <DEDUP_REMOVED lines=13> */
.L_x_8127:
[----:B------:R-:W-:Y:S05]  /*2ae50*/  BSYNC.RECONVERGENT B0 ;  /* 0x0000000000007941 */ /* 0x000fea0003800200 */
.L_x_8126:
        /* <DEDUP_REMOVED lines=15> */
.L_x_8129:
[----:B------:R-:W-:Y:S05]  /*2af50*/  BSYNC.RECONVERGENT B0 ;  /* 0x0000000000007941 */ /* 0x000fea0003800200 */
.L_x_8128:
        /* <DEDUP_REMOVED lines=15> */
.L_x_8131:
[----:B------:R-:W-:Y:S05]  /*2b050*/  BSYNC.RECONVERGENT B0 ;  /* 0x0000000000007941 */ /* 0x000fea0003800200 */
.L_x_8130:
        /* <DEDUP_REMOVED lines=14> */
.L_x_8133:
[----:B------:R-:W-:Y:S05]  /*2b140*/  BSYNC.RECONVERGENT B0 ;  /* 0x0000000000007941 */ /* 0x000fea0003800200 */
.L_x_8132:
        /* <DEDUP_REMOVED lines=14> */
.L_x_8135:
[----:B------:R-:W-:Y:S05]  /*2b230*/  BSYNC.RECONVERGENT B0 ;  /* 0x0000000000007941 */ /* 0x000fea0003800200 */
.L_x_8134:
        /* <DEDUP_REMOVED lines=13> */
[----:B---3--:R1:W-:Y:S02]  /*2b310*/  @!P1 ST.E.128 desc[UR4][R2.64+0x6100], R8 ;  /* 0x0061000802009985 */ /* 0x0083e4000c101d04 */
.L_x_8137:
[----:B------:R-:W-:Y:S05]  /*2b320*/  BSYNC.RECONVERGENT B0 ;  /* 0x0000000000007941 */ /* 0x000fea0003800200 */
.L_x_8136:
[----:B-1----:R-:W-:Y:S02]  /*2b330*/  MOV R2, R226 ;  /* 0x000000e200027202 */ /* 0x002fe40000000f00 */
[----:B------:R-:W-:-:S04]  /*2b340*/  MOV R3, 0x0 ;  /* 0x0000000000037802 */ /* 0x000fc80000000f00 */
[----:B--2345:R-:W-:Y:S05]  /*2b350*/  @P3 RET.REL.NODEC R2 `(_ZN5flash24flash_fwd_splitkv_kernelI23Flash_fwd_kernel_traitsILi128ELi64ELi128ELi4ELb0ELb0EN7cutlass6half_tE19Flash_kernel_traitsILi128ELi64ELi128ELi4ES3_EELb0ELb1ELb1ELb0ELb0ELb1ELb1ELb1EEEvNS_16Flash_fwd_paramsE) ;  /* 0xfffffd4c02283950 */ /* 0x03cfea0003c3ffff */
[-C--:B------:R-:W-:Y:S02]  /*2b360*/  ISETP.GE.AND P2, PT, R68, R132.reuse, PT ;  /* 0x000000844400720c */ /* 0x080fe40003f46270 */
[----:B------:R-:W-:-:S11]  /*2b370*/  ISETP.GE.AND P0, PT, R69, R132, PT ;  /* 0x000000844500720c */ /* 0x000fd60003f06270 */
[----:B------:R-:W-:Y:S02]  /*2b380*/  @!P2 R2UR UR4, R136 ;  /* 0x000000008804a2ca */ /* 0x000fe400000e0000 */
[----:B------:R-:W-:Y:S02]  /*2b390*/  @!P2 R2UR UR5, R137 ;  /* 0x000000008905a2ca */ /* 0x000fe400000e0000 */
[----:B------:R-:W-:-:S04]  /*2b3a0*/  @!P2 LEA R2, P1, R209, R76, 0x2 ;  /* 0x0000004cd102a211 */ /* 0x000fc800078210ff */
[----:B------:R-:W-:-:S07]  /*2b3b0*/  @!P2 LEA.HI.X R3, R209, R77, R0, 0x2, P1 ;  /* 0x0000004dd103a211 */ /* 0x000fce00008f1400 */
[----:B------:R1:W-:Y:S02]  /*2b3c0*/  @!P2 ST.E.128 desc[UR4][R2.64+0x7000], R36 ;  /* 0x007000240200a985 */ /* 0x0003e4000c101d04 */
[----:B-1----:R-:W-:Y:S02]  /*2b3d0*/  IMAD.MOV.U32 R2, RZ, RZ, R226 ;  /* 0x000000ffff027224 */ /* 0x002fe400078e00e2 */
[----:B------:R-:W-:-:S04]  /*2b3e0*/  IMAD.MOV.U32 R3, RZ, RZ, 0x0 ;  /* 0x00000000ff037424 */ /* 0x000fc800078e00ff */
[----:B------:R-:W-:Y:S05]  /*2b3f0*/  @P0 RET.REL.NODEC R2 `(_ZN5flash24flash_fwd_splitkv_kernelI23Flash_fwd_kernel_traitsILi128ELi64ELi128ELi4ELb0ELb0EN7cutlass6half_tE19Flash_kernel_traitsILi128ELi64ELi128ELi4ES3_EELb0ELb1ELb1ELb0ELb0ELb1ELb1ELb1EEEvNS_16Flash_fwd_paramsE) ;  /* 0xfffffd4c02000950 */ /* 0x000fea0003c3ffff */
[----:B------:R-:W-:Y:S01]  /*2b400*/  R2UR UR4, R136 ;  /* 0x00000000880472ca */ /* 0x000fe200000e0000 */
[----:B------:R-:W-:Y:S01]  /*2b410*/  IMAD.MOV.U32 R227, RZ, RZ, 0x0 ;  /* 0x00000000ffe37424 */ /* 0x000fe200078e00ff */
[----:B------:R-:W-:Y:S02]  /*2b420*/  R2UR UR5, R137 ;  /* 0x00000000890572ca */ /* 0x000fe400000e0000 */
[----:B------:R-:W-:-:S04]  /*2b430*/  LEA R2, P0, R209, R76, 0x2 ;  /* 0x0000004cd1027211 */ /* 0x000fc800078010ff */
[----:B------:R-:W-:-:S07]  /*2b440*/  LEA.HI.X R3, R209, R77, R0, 0x2, P0 ;  /* 0x0000004dd1037211 */ /* 0x000fce00000f1400 */
[----:B------:R1:W-:Y:S02]  /*2b450*/  ST.E.128 desc[UR4][R2.64+0x7100], R4 ;  /* 0x0071000402007985 */ /* 0x0003e4000c101d04 */
[----:B-1----:R-:W-:Y:S05]  /*2b460*/  RET.REL.NODEC R226 `(_ZN5flash24flash_fwd_splitkv_kernelI23Flash_fwd_kernel_traitsILi128ELi64ELi128ELi4ELb0ELb0EN7cutlass6half_tE19Flash_kernel_traitsILi128ELi64ELi128ELi4ES3_EELb0ELb1ELb1ELb0ELb0ELb1ELb1ELb1EEEvNS_16Flash_fwd_paramsE) ;  /* 0xfffffd48e2e47950 */ /* 0x002fea0003c3ffff */
.L_x_8121:
[----:B------:R-:W-:Y:S01]  /*2b470*/  MOV R5, 0x1f ;  /* 0x0000001f00057802 */ /* 0x000fe20000000f00 */
[----:B------:R-:W-:Y:S01]  /*2b480*/  IMAD.MOV.U32 R6, RZ, RZ, 0x2 ;  /* 0x00000002ff067424 */ /* 0x000fe200078e00ff */
[----:B------:R-:W-:Y:S01]  /*2b490*/  MOV R9, R246 ;  /* 0x000000f600097202 */ /* 0x000fe20000000f00 */
[----:B------:R-:W-:-:S07]  /*2b4a0*/  IMAD.MOV.U32 R7, RZ, RZ, -0x1 ;  /* 0xffffffffff077424 */ /* 0x000fce00078e00ff */
[----:B-1---5:R-:W-:Y:S05]  /*2b4b0*/  WARPSYNC.COLLECTIVE R7, `(.L_x_8138) ;  /* 0x0000000007087348 */ /* 0x022fea0003c00000 */
[----:B------:R2:W3:Y:S02]  /*2b4c0*/  SHFL.BFLY P0, R5, R9, R6, R5 ;  /* 0x0c00000609057389 */ /* 0x0004e40000000005 */
[----:B-123-5:R-:W-:Y:S05]  /*2b4d0*/  ENDCOLLECTIVE ;  /* 0x000000000000791b */ /* 0x02efea0003800000 */
.L_x_8138:
        /* <DEDUP_REMOVED lines=8> */
.L_x_8139:
[----:B------:R-:W-:Y:S01]  /*2b560*/  MOV R8, R5 ;  /* 0x0000000500087202 */ /* 0x000fe20000000f00 */
[----:B------:R-:W-:Y:S01]  /*2b570*/  IMAD.MOV.U32 R9, RZ, RZ, R245 ;  /* 0x000000ffff097224 */ /* 0x000fe200078e00f5 */
[----:B------:R-:W-:Y:S02]  /*2b580*/  MOV R5, 0x1f ;  /* 0x0000001f00057802 */ /* 0x000fe40000000f00 */
[----:B------:R-:W-:-:S07]  /*2b590*/  MOV R6, 0x2 ;  /* 0x0000000200067802 */ /* 0x000fce0000000f00 */
[----:B------:R-:W-:Y:S05]  /*2b5a0*/  WARPSYNC.COLLECTIVE R7, `(.L_x_8140) ;  /* 0x0000000007087348 */ /* 0x000fea0003c00000 */
[----:B------:R1:W2:Y:S02]  /*2b5b0*/  SHFL.BFLY P0, R5, R9, R6, R5 ;  /* 0x0c00000609057389 */ /* 0x0002a40000000005 */
[----:B-12---:R-:W-:Y:S05]  /*2b5c0*/  ENDCOLLECTIVE ;  /* 0x000000000000791b */ /* 0x006fea0003800000 */
.L_x_8140:
[----:B------:R-:W-:Y:S01]  /*2b5d0*/  FADD.FTZ R245, R5, R245 ;  /* 0x000000f505f57221 */ /* 0x000fe20000010000 */
[----:B------:R-:W-:Y:S02]  /*2b5e0*/  MOV R5, 0x1f ;  /* 0x0000001f00057802 */ /* 0x000fe40000000f00 */
[----:B------:R-:W-:Y:S01]  /*2b5f0*/  MOV R6, 0x1 ;  /* 0x0000000100067802 */ /* 0x000fe20000000f00 */
[----:B------:R-:W-:-:S07]  /*2b600*/  IMAD.MOV.U32 R9, RZ, RZ, R245 ;  /* 0x000000ffff097224 */ /* 0x000fce00078e00f5 */
[----:B------:R-:W-:Y:S05]  /*2b610*/  WARPSYNC.COLLECTIVE R7, `(.L_x_8141) ;  /* 0x0000000007087348 */ /* 0x000fea0003c00000 */
[----:B------:R1:W2:Y:S02]  /*2b620*/  SHFL.BFLY P0, R5, R9, R6, R5 ;  /* 0x0c00000609057389 */ /* 0x0002a40000000005 */
[----:B-12---:R-:W-:Y:S05]  /*2b630*/  ENDCOLLECTIVE ;  /* 0x000000000000791b */ /* 0x006fea0003800000 */
.L_x_8141:
[----:B------:R-:W-:Y:S01]  /*2b640*/  FADD.FTZ R6, R246, R8 ;  /* 0x00000008f6067221 */ /* 0x000fe20000010000 */
[----:B------:R-:W-:Y:S06]  /*2b650*/  BRA `(.L_x_8142) ;  /* 0xffffffe8003c7947 */ /* 0x000fec000383ffff */
.L_x_8143:
        /* <DEDUP_REMOVED lines=10> */
.L_x_14945:


//--------------------- .text._ZN5flash32flash_fwd_splitkv_combine_kernelI23Flash_fwd_kernel_traitsILi128ELi64ELi64ELi4ELb0ELb0EN7cutlass6half_tE19Flash_kernel_traitsILi128ELi64ELi64ELi4ES3_EELi4ELi7ELb0EEEvNS_16Flash_fwd_paramsE --------------------------
	.section	.text._ZN5flash32flash_fwd_splitkv_combine_kernelI23Flash_fwd_kernel_traitsILi128ELi64ELi64ELi4ELb0ELb0EN7cutlass6half_tE19Flash_kernel_traitsILi128ELi64ELi64ELi4ES3_EELi4ELi7ELb0EEEvNS_16Flash_fwd_paramsE,"ax",@progbits
	.align	128
        .global         _ZN5flash32flash_fwd_splitkv_combine_kernelI23Flash_fwd_kernel_traitsILi128ELi64ELi64ELi4ELb0ELb0EN7cutlass6half_tE19Flash_kernel_traitsILi128ELi64ELi64ELi4ES3_EELi4ELi7ELb0EEEvNS_16Flash_fwd_paramsE
        .type           _ZN5flash32flash_fwd_splitkv_combine_kernelI23Flash_fwd_kernel_traitsILi128ELi64ELi64ELi4ELb0ELb0EN7cutlass6half_tE19Flash_kernel_traitsILi128ELi64ELi64ELi4ES3_EELi4ELi7ELb0EEEvNS_16Flash_fwd_paramsE,@function
        .size           _ZN5flash32flash_fwd_splitkv_combine_kernelI23Flash_fwd_kernel_traitsILi128ELi64ELi64ELi4ELb0ELb0EN7cutlass6half_tE19Flash_kernel_traitsILi128ELi64ELi64ELi4ES3_EELi4ELi7ELb0EEEvNS_16Flash_fwd_paramsE,(.L_x_14946 - _ZN5flash32flash_fwd_splitkv_combine_kernelI23Flash_fwd_kernel_traitsILi128ELi64ELi64ELi4ELb0ELb0EN7cutlass6half_tE19Flash_kernel_traitsILi128ELi64ELi64ELi4ES3_EELi4ELi7ELb0EEEvNS_16Flash_fwd_paramsE)
        .other          _ZN5flash32flash_fwd_splitkv_combine_kernelI23Flash_fwd_kernel_traitsILi128ELi64ELi64ELi4ELb0ELb0EN7cutlass6half_tE19Flash_kernel_traitsILi128ELi64ELi64ELi4ES3_EELi4ELi7ELb0EEEvNS_16Flash_fwd_paramsE,@"STO_CUDA_ENTRY STV_DEFAULT"
_ZN5flash32flash_fwd_splitkv_combine_kernelI23Flash_fwd_kernel_traitsILi128ELi64ELi64ELi4ELb0ELb0EN7cutlass6half_tE19Flash_kernel_traitsILi128ELi64ELi64ELi4ES3_EELi4ELi7ELb0EEEvNS_16Flash_fwd_paramsE:
.text._ZN5flash32flash_fwd_splitkv_combine_kernelI23Flash_fwd_kernel_traitsILi128ELi64ELi64ELi4ELb0ELb0EN7cutlass6half_tE19Flash_kernel_traitsILi128ELi64ELi64ELi4ES3_EELi4ELi7ELb0EEEvNS_16Flash_fwd_paramsE:
        /* <DEDUP_REMOVED lines=38> */
.L_x_8144:
[----:B------:R-:W-:Y:S01]  /*0260*/  IMAD.U32 R20, RZ, RZ, UR20 ;  /* 0x00000014ff147e24 */ /* 0x000fe2000f8e00ff */
[----:B------:R-:W-:Y:S01]  /*0270*/  MOV R18, UR18 ;  /* 0x0000001200127c02 */ /* 0x000fe20008000f00 */
[----:B------:R-:W-:Y:S01]  /*0280*/  IMAD.U32 R17, RZ, RZ, UR14 ;  /* 0x0000000eff117e24 */ /* 0x000fe2000f8e00ff */
[----:B------:R-:W-:Y:S02]  /*0290*/  MOV R15, UR5 ;  /* 0x00000005000f7c02 */ /* 0x000fe40008000f00 */
[----:B------:R-:W-:Y:S02]  /*02a0*/  MOV R16, 0x2c0 ;  /* 0x000002c000107802 */ /* 0x000fe40000000f00 */
[----:B------:R-:W-:Y:S05]  /*02b0*/  CALL.REL.NOINC `($__internal_14_$__cuda_sm20_div_s64) ;  /* 0x0000004000d47944 */ /* 0x000fea0003c00000 */
[----:B------:R-:W-:-:S07]  /*02c0*/  MOV R16, R0 ;  /* 0x0000000000107202 */ /* 0x000fce0000000f00 */
.L_x_8145:
        /* <DEDUP_REMOVED lines=30> */
.L_x_8147:
[----:B------:R-:W-:Y:S02]  /*04b0*/  MOV R20, R16 ;  /* 0x0000001000147202 */ /* 0x000fe40000000f00 */
[----:B------:R-:W-:Y:S02]  /*04c0*/  MOV R16, 0x4e0 ;  /* 0x000004e000107802 */ /* 0x000fe40000000f00 */
[----:B------:R-:W-:Y:S05]  /*04d0*/  CALL.REL.NOINC `($__internal_14_$__cuda_sm20_div_s64) ;  /* 0x00000040004c7944 */ /* 0x000fea0003c00000 */
[----:B------:R-:W-:Y:S02]  /*04e0*/  MOV R6, R0 ;  /* 0x0000000000067202 */ /* 0x000fe40000000f00 */
[----:B------:R-:W-:Y:S02]  /*04f0*/  MOV R7, R17 ;  /* 0x0000001100077202 */ /* 0x000fe40000000f00 */
.L_x_8148:
[----:B------:R-:W-:Y:S05]  /*0500*/  BSYNC.RECONVERGENT B0 ;  /* 0x0000000000007941 */ /* 0x000fea0003800200 */
.L_x_8146:
        /* <DEDUP_REMOVED lines=58> */
.L_x_8150:
[----:B------:R-:W-:Y:S01]  /*08b0*/  IMAD.MOV.U32 R20, RZ, RZ, R18 ;  /* 0x000000ffff147224 */ /* 0x000fe200078e0012 */
[----:B------:R-:W-:Y:S01]  /*08c0*/  MOV R18, R12 ;  /* 0x0000000c00127202 */ /* 0x000fe20000000f00 */
[----:B------:R-:W-:Y:S01]  /*08d0*/  IMAD.MOV.U32 R17, RZ, RZ, R15 ;  /* 0x000000ffff117224 */ /* 0x000fe200078e000f */
[----:B------:R-:W-:Y:S02]  /*08e0*/  MOV R15, R30 ;  /* 0x0000001e000f7202 */ /* 0x000fe40000000f00 */
[----:B------:R-:W-:Y:S02]  /*08f0*/  MOV R16, 0x910 ;  /* 0x0000091000107802 */ /* 0x000fe40000000f00 */
[----:B------:R-:W-:Y:S05]  /*0900*/  CALL.REL.NOINC `($__internal_14_$__cuda_sm20_div_s64) ;  /* 0x0000003c00407944 */ /* 0x000fea0003c00000 */
[----:B------:R-:W-:Y:S02]  /*0910*/  MOV R16, R0 ;  /* 0x0000000000107202 */ /* 0x000fe40000000f00 */
.L_x_8151:
[----:B------:R-:W-:Y:S05]  /*0920*/  BSYNC.RECONVERGENT B0 ;  /* 0x0000000000007941 */ /* 0x000fea0003800200 */
.L_x_8149:
        /* <DEDUP_REMOVED lines=125> */
.L_x_8153:
[----:B------:R-:W-:Y:S01]  /*1100*/  IMAD.MOV.U32 R20, RZ, RZ, R16 ;  /* 0x000000ffff147224 */ /* 0x000fe200078e0010 */
[----:B------:R-:W-:Y:S01]  /*1110*/  MOV R18, R11 ;  /* 0x0000000b00127202 */ /* 0x000fe20000000f00 */
[----:B------:R-:W-:Y:S01]  /*1120*/  IMAD.MOV.U32 R15, RZ, RZ, R3 ;  /* 0x000000ffff0f7224 */ /* 0x000fe200078e0003 */
[----:B------:R-:W-:Y:S02]  /*1130*/  MOV R16, 0x1150 ;  /* 0x0000115000107802 */ /* 0x000fe40000000f00 */
[----:B------:R-:W-:Y:S05]  /*1140*/  CALL.REL.NOINC `($__internal_14_$__cuda_sm20_div_s64) ;  /* 0x0000003400307944 */ /* 0x000fea0003c00000 */
[----:B------:R-:W-:Y:S02]  /*1150*/  MOV R34, R0 ;  /* 0x0000000000227202 */ /* 0x000fe40000000f00 */
[----:B------:R-:W-:Y:S02]  /*1160*/  MOV R35, R17 ;  /* 0x0000001100237202 */ /* 0x000fe40000000f00 */
.L_x_8154:
[----:B------:R-:W-:Y:S05]  /*1170*/  BSYNC.RECONVERGENT B0 ;  /* 0x0000000000007941 */ /* 0x000fea0003800200 */
.L_x_8152:
        /* <DEDUP_REMOVED lines=57> */
.L_x_8156:
[----:B------:R-:W-:Y:S01]  /*1510*/  IMAD.MOV.U32 R20, RZ, RZ, R6 ;  /* 0x000000ffff147224 */ /* 0x000fe200078e0006 */
[----:B------:R-:W-:Y:S01]  /*1520*/  MOV R17, R7 ;  /* 0x0000000700117202 */ /* 0x000fe20000000f00 */
[----:B------:R-:W-:Y:S01]  /*1530*/  IMAD.MOV.U32 R18, RZ, RZ, R10 ;  /* 0x000000ffff127224 */ /* 0x000fe200078e000a */
[----:B------:R-:W-:Y:S02]  /*1540*/  MOV R16, 0x1560 ;  /* 0x0000156000107802 */ /* 0x000fe40000000f00 */
[----:B------:R-:W-:Y:S05]  /*1550*/  CALL.REL.NOINC `($__internal_14_$__cuda_sm20_div_s64) ;  /* 0x00000030002c7944 */ /* 0x000fea0003c00000 */
[----:B------:R-:W-:Y:S02]  /*1560*/  MOV R18, R0 ;  /* 0x0000000000127202 */ /* 0x000fe40000000f00 */
[----:B------:R-:W-:Y:S02]  /*1570*/  MOV R19, R17 ;  /* 0x0000001100137202 */ /* 0x000fe40000000f00 */
.L_x_8157:
[----:B------:R-:W-:Y:S05]  /*1580*/  BSYNC.RECONVERGENT B0 ;  /* 0x0000000000007941 */ /* 0x000fea0003800200 */
.L_x_8155:
        /* <DEDUP_REMOVED lines=292> */
.L_x_8161:
[----:B------:R-:W-:Y:S01]  /*27d0*/  IMAD.MOV.U32 R17, RZ, RZ, RZ ;  /* 0x000000ffff117224 */ /* 0x000fe200078e00ff */
[----:B------:R-:W-:Y:S02]  /*27e0*/  MOV R18, R32 ;  /* 0x0000002000127202 */ /* 0x000fe40000000f00 */
[----:B------:R-:W-:Y:S02]  /*27f0*/  MOV R16, 0x2810 ;  /* 0x0000281000107802 */ /* 0x000fe40000000f00 */
[----:B------:R-:W-:Y:S05]  /*2800*/  CALL.REL.NOINC `($__internal_14_$__cuda_sm20_div_s64) ;  /* 0x0000001c00807944 */ /* 0x000fea0003c00000 */
[----:B------:R-:W-:Y:S02]  /*2810*/  IADD3 R5, PT, PT, -R0, RZ, RZ ;  /* 0x000000ff00057210 */ /* 0x000fe40007ffe1ff */
[----:B------:R-:W-:-:S03]  /*2820*/  MOV R33, R17 ;  /* 0x0000001100217202 */ /* 0x000fc60000000f00 */
[----:B------:R-:W-:Y:S01]  /*2830*/  IMAD R20, R32, R5, R20 ;  /* 0x0000000520147224 */ /* 0x000fe200078e0214 */
[----:B------:R-:W-:-:S07]  /*2840*/  MOV R32, R0 ;  /* 0x0000000000207202 */ /* 0x000fce0000000f00 */
.L_x_8162:
        /* <DEDUP_REMOVED lines=59> */
.L_x_8164:
[----:B------:R-:W-:Y:S01]  /*2c00*/  IMAD.MOV.U32 R20, RZ, RZ, R32 ;  /* 0x000000ffff147224 */ /* 0x000fe200078e0020 */
[----:B------:R-:W-:Y:S01]  /*2c10*/  MOV R17, R33 ;  /* 0x0000002100117202 */ /* 0x000fe20000000f00 */
[----:B------:R-:W-:Y:S01]  /*2c20*/  IMAD.MOV.U32 R18, RZ, RZ, R30 ;  /* 0x000000ffff127224 */ /* 0x000fe200078e001e */
[----:B------:R-:W-:Y:S02]  /*2c30*/  MOV R16, 0x2c50 ;  /* 0x00002c5000107802 */ /* 0x000fe40000000f00 */
[----:B------:R-:W-:Y:S05]  /*2c40*/  CALL.REL.NOINC `($__internal_14_$__cuda_sm20_div_s64) ;  /* 0x0000001800707944 */ /* 0x000fea0003c00000 */
[----:B------:R-:W-:-:S05]  /*2c50*/  IADD3 R31, PT, PT, -R0, RZ, RZ ;  /* 0x000000ff001f7210 */ /* 0x000fca0007ffe1ff */
[----:B------:R-:W-:Y:S02]  /*2c60*/  IMAD R31, R31, R30, R32 ;  /* 0x0000001e1f1f7224 */ /* 0x000fe400078e0220 */
.L_x_8165:
[----:B------:R-:W-:Y:S05]  /*2c70*/  BSYNC.RECONVERGENT B0 ;  /* 0x0000000000007941 */ /* 0x000fea0003800200 */
.L_x_8163:
        /* <DEDUP_REMOVED lines=161> */
.L_x_8160:
[----:B------:R-:W0:Y:S01]  /*3690*/  LDC.64 R2, c[0x0][0x420] ;  /* 0x00010800ff027b82 */ /* 0x000e220000000a00 */
[----:B------:R-:W-:-:S05]  /*36a0*/  IADD3 R0, PT, PT, R13, UR19, RZ ;  /* 0x000000130d007c10 */ /* 0x000fca000fffe0ff */
[----:B0-----:R-:W-:-:S05]  /*36b0*/  IMAD.WIDE.U32 R2, R0, 0x4, R2 ;  /* 0x0000000400027825 */ /* 0x001fca00078e0002 */
[----:B------:R1:W-:Y:S02]  /*36c0*/  STG.E desc[UR8][R2.64], R22 ;  /* 0x0000001602007986 */ /* 0x0003e4000c101908 */
.L_x_8159:
[----:B------:R-:W-:Y:S05]  /*36d0*/  BSYNC.RECONVERGENT B1 ;  /* 0x0000000000017941 */ /* 0x000fea0003800200 */
.L_x_8158:
        /* <DEDUP_REMOVED lines=71> */
.L_x_8176:
        /* <DEDUP_REMOVED lines=9> */
.L_x_8169:
[----:B------:R-:W-:Y:S05]  /*3be0*/  BSYNC.RECONVERGENT B0 ;  /* 0x0000000000007941 */ /* 0x000fea0003800200 */
.L_x_8168:
        /* <DEDUP_REMOVED lines=12> */
.L_x_8171:
[----:B------:R-:W-:Y:S05]  /*3cb0*/  BSYNC.RECONVERGENT B0 ;  /* 0x0000000000007941 */ /* 0x000fea0003800200 */
.L_x_8170:
        /* <DEDUP_REMOVED lines=12> */
.L_x_8173:
[----:B------:R-:W-:Y:S05]  /*3d80*/  BSYNC.RECONVERGENT B0 ;  /* 0x0000000000007941 */ /* 0x000fea0003800200 */
.L_x_8172:
        /* <DEDUP_REMOVED lines=12> */
.L_x_8175:
[----:B------:R-:W-:Y:S05]  /*3e50*/  BSYNC.RECONVERGENT B0 ;  /* 0x0000000000007941 */ /* 0x000fea0003800200 */
.L_x_8174:
        /* <DEDUP_REMOVED lines=11> */
.L_x_8167:
        /* <DEDUP_REMOVED lines=11> */
.L_x_8179:
        /* <DEDUP_REMOVED lines=8> */
.L_x_8178:
[----:B------:R-:W-:Y:S05]  /*4040*/  BSYNC.RECONVERGENT B0 ;  /* 0x0000000000007941 */ /* 0x000fea0003800200 */
.L_x_8177:
        /* <DEDUP_REMOVED lines=9> */
.L_x_8166:
        /* <DEDUP_REMOVED lines=83> */
        .weak           $__internal_14_$__cuda_sm20_div_s64
        .type           $__internal_14_$__cuda_sm20_div_s64,@function
        .size           $__internal_14_$__cuda_sm20_div_s64,(.L_x_14946 - $__internal_14_$__cuda_sm20_div_s64)
$__internal_14_$__cuda_sm20_div_s64:
        /* <DEDUP_REMOVED lines=86> */
[----:B------:R-:W-:Y:S06]  /*4b70*/  RET.REL.NODEC R28 `(_ZN5flash32flash_fwd_splitkv_combine_kernelI23Flash_fwd_kernel_traitsILi128ELi64ELi64ELi4ELb0ELb0EN7cutlass6half_tE19Flash_kernel_traitsILi128ELi64ELi64ELi4ES3_EELi4ELi7ELb0EEEvNS_16Flash_fwd_paramsE) ;  /* 0xffffffb41c207950 */ /* 0x000fec0003c3ffff */
.L_x_8180:
        /* <DEDUP_REMOVED lines=16> */
.L_x_14946:


//--------------------- .text._ZN5flash32flash_fwd_splitkv_combine_kernelI23Flash_fwd_kernel_traitsILi128ELi64ELi64ELi4ELb0ELb0EN7cutlass6half_tE19Flash_kernel_traitsILi128ELi64ELi64ELi4ES3_EELi4ELi6ELb0EEEvNS_16Flash_fwd_paramsE --------------------------
	.section	.text._ZN5flash32flash_fwd_splitkv_combine_kernelI23Flash_fwd_kernel_traitsILi128ELi64ELi64ELi4ELb0ELb0EN7cutlass6half_tE19Flash_kernel_traitsILi128ELi64ELi64ELi4ES3_EELi4ELi6ELb0EEEvNS_16Flash_fwd_paramsE,"ax",@progbits
	.align	128
        .global         _ZN5flash32flash_fwd_splitkv_combine_kernelI23Flash_fwd_kernel_traitsILi128ELi64ELi64ELi4ELb0ELb0EN7cutlass6half_tE19Flash_kernel_traitsILi128ELi64ELi64ELi4ES3_EELi4ELi6ELb0EEEvNS_16Flash_fwd_paramsE
        .type           _ZN5flash32flash_fwd_splitkv_combine_kernelI23Flash_fwd_kernel_traitsILi128ELi64ELi64ELi4ELb0ELb0EN7cutlass6half_tE19Flash_kernel_traitsILi128ELi64ELi64ELi4ES3_EELi4ELi6ELb0EEEvNS_16Flash_fwd_paramsE,@function
        .size           _ZN5flash32flash_fwd_splitkv_combine_kernelI23Flash_fwd_kernel_traitsILi128ELi64ELi64ELi4ELb0ELb0EN7cutlass6half_tE19Flash_kernel_traitsILi128ELi64ELi64ELi4ES3_EELi4ELi6ELb0EEEvNS_16Flash_fwd_paramsE,(.L_x_14947 - _ZN5flash32flash_fwd_splitkv_combine_kernelI23Flash_fwd_kernel_traitsILi128ELi64ELi64ELi4ELb0ELb0EN7cutlass6half_tE19Flash_kernel_traitsILi128ELi64ELi64ELi4ES3_EELi4ELi6ELb0EEEvNS_16Flash_fwd_paramsE)
        .other          _ZN5flash32flash_fwd_splitkv_combine_kernelI23Flash_fwd_kernel_traitsILi128ELi64ELi64ELi4ELb0ELb0EN7cutlass6half_tE19Flash_kernel_traitsILi128ELi64ELi64ELi4ES3_EELi4ELi6ELb0EEEvNS_16Flash_fwd_paramsE,@"STO_CUDA_ENTRY STV_DEFAULT"
_ZN5flash32flash_fwd_splitkv_combine_kernelI23Flash_fwd_kernel_traitsILi128ELi64ELi64ELi4ELb0ELb0EN7cutlass6half_tE19Flash_kernel_traitsILi128ELi64ELi64ELi4ES3_EELi4ELi6ELb0EEEvNS_16Flash_fwd_paramsE:
.text._ZN5flash32flash_fwd_splitkv_combine_kernelI23Flash_fwd_kernel_traitsILi128ELi64ELi64ELi4ELb0ELb0EN7cutlass6half_tE19Flash_kernel_traitsILi128ELi64ELi64ELi4ES3_EELi4ELi6ELb0EEEvNS_16Flash_fwd_paramsE:
        /* <DEDUP_REMOVED lines=38> */
.L_x_8181:
[----:B------:R-:W-:Y:S01]  /*0260*/  IMAD.U32 R14, RZ, RZ, UR21 ;  /* 0x00000015ff0e7e24 */ /* 0x000fe2000f8e00ff */
[----:B------:R-:W-:Y:S01]  /*0270*/  MOV R20, UR19 ;  /* 0x0000001300147c02 */ /* 0x000fe20008000f00 */
[----:B------:R-:W-:Y:S01]  /*0280*/  IMAD.U32 R19, RZ, RZ, UR15 ;  /* 0x0000000fff137e24 */ /* 0x000fe2000f8e00ff */
[----:B------:R-:W-:Y:S02]  /*0290*/  MOV R18, UR14 ;  /* 0x0000000e00127c02 */ /* 0x000fe40008000f00 */
[----:B------:R-:W-:Y:S02]  /*02a0*/  MOV R16, 0x2c0 ;  /* 0x000002c000107802 */ /* 0x000fe40000000f00 */
[----:B------:R-:W-:Y:S05]  /*02b0*/  CALL.REL.NOINC `($__internal_15_$__cuda_sm20_div_s64) ;  /* 0x0000003c00c47944 */ /* 0x000fea0003c00000 */
[----:B------:R-:W-:-:S07]  /*02c0*/  MOV R13, R11 ;  /* 0x0000000b000d7202 */ /* 0x000fce0000000f00 */
.L_x_8182:
        /* <DEDUP_REMOVED lines=30> */
.L_x_8184:
[----:B------:R-:W-:Y:S01]  /*04b0*/  IMAD.MOV.U32 R14, RZ, RZ, R12 ;  /* 0x000000ffff0e7224 */ /* 0x000fe200078e000c */
[----:B------:R-:W-:Y:S02]  /*04c0*/  MOV R19, R13 ;  /* 0x0000000d00137202 */ /* 0x000fe40000000f00 */
[----:B------:R-:W-:Y:S02]  /*04d0*/  MOV R16, 0x4f0 ;  /* 0x000004f000107802 */ /* 0x000fe40000000f00 */
[----:B------:R-:W-:Y:S05]  /*04e0*/  CALL.REL.NOINC `($__internal_15_$__cuda_sm20_div_s64) ;  /* 0x0000003c00387944 */ /* 0x000fea0003c00000 */
[----:B------:R-:W-:Y:S02]  /*04f0*/  MOV R4, R12 ;  /* 0x0000000c00047202 */ /* 0x000fe40000000f00 */
[----:B------:R-:W-:Y:S02]  /*0500*/  MOV R5, R11 ;  /* 0x0000000b00057202 */ /* 0x000fe40000000f00 */
.L_x_8185:
[----:B------:R-:W-:Y:S05]  /*0510*/  BSYNC.RECONVERGENT B0 ;  /* 0x0000000000007941 */ /* 0x000fea0003800200 */
.L_x_8183:
        /* <DEDUP_REMOVED lines=57> */
.L_x_8187:
[----:B------:R-:W-:Y:S01]  /*08b0*/  IMAD.MOV.U32 R14, RZ, RZ, R20 ;  /* 0x000000ffff0e7224 */ /* 0x000fe200078e0014 */
[----:B------:R-:W-:Y:S01]  /*08c0*/  MOV R20, R9 ;  /* 0x0000000900147202 */ /* 0x000fe20000000f00 */
[----:B------:R-:W-:Y:S01]  /*08d0*/  IMAD.MOV.U32 R19, RZ, RZ, R18 ;  /* 0x000000ffff137224 */ /* 0x000fe200078e0012 */
[----:B------:R-:W-:Y:S02]  /*08e0*/  MOV R18, R29 ;  /* 0x0000001d00127202 */ /* 0x000fe40000000f00 */
[----:B------:R-:W-:Y:S02]  /*08f0*/  MOV R16, 0x910 ;  /* 0x0000091000107802 */ /* 0x000fe40000000f00 */
[----:B------:R-:W-:Y:S05]  /*0900*/  CALL.REL.NOINC `($__internal_15_$__cuda_sm20_div_s64) ;  /* 0x0000003800307944 */ /* 0x000fea0003c00000 */
[----:B------:R-:W-:Y:S02]  /*0910*/  MOV R10, R12 ;  /* 0x0000000c000a7202 */ /* 0x000fe40000000f00 */
.L_x_8188:
[----:B------:R-:W-:Y:S05]  /*0920*/  BSYNC.RECONVERGENT B0 ;  /* 0x0000000000007941 */ /* 0x000fea0003800200 */
.L_x_8186:
        /* <DEDUP_REMOVED lines=124> */
.L_x_8190:
[----:B------:R-:W-:Y:S01]  /*10f0*/  IMAD.MOV.U32 R14, RZ, RZ, R10 ;  /* 0x000000ffff0e7224 */ /* 0x000fe200078e000a */
[----:B------:R-:W-:Y:S01]  /*1100*/  MOV R20, R8 ;  /* 0x0000000800147202 */ /* 0x000fe20000000f00 */
[----:B------:R-:W-:Y:S01]  /*1110*/  IMAD.MOV.U32 R19, RZ, RZ, R11 ;  /* 0x000000ffff137224 */ /* 0x000fe200078e000b */
[----:B------:R-:W-:Y:S02]  /*1120*/  MOV R18, R0 ;  /* 0x0000000000127202 */ /* 0x000fe40000000f00 */
[----:B------:R-:W-:Y:S02]  /*1130*/  MOV R16, 0x1150 ;  /* 0x0000115000107802 */ /* 0x000fe40000000f00 */
[----:B------:R-:W-:Y:S05]  /*1140*/  CALL.REL.NOINC `($__internal_15_$__cuda_sm20_div_s64) ;  /* 0x0000003000207944 */ /* 0x000fea0003c00000 */
[----:B------:R-:W-:Y:S02]  /*1150*/  MOV R32, R12 ;  /* 0x0000000c00207202 */ /* 0x000fe40000000f00 */
[----:B------:R-:W-:Y:S02]  /*1160*/  MOV R33, R11 ;  /* 0x0000000b00217202 */ /* 0x000fe40000000f00 */
.L_x_8191:
[----:B------:R-:W-:Y:S05]  /*1170*/  BSYNC.RECONVERGENT B0 ;  /* 0x0000000000007941 */ /* 0x000fea0003800200 */
.L_x_8189:
        /* <DEDUP_REMOVED lines=57> */
.L_x_8193:
[----:B------:R-:W-:Y:S01]  /*1510*/  IMAD.MOV.U32 R14, RZ, RZ, R4 ;  /* 0x000000ffff0e7224 */ /* 0x000fe200078e0004 */
[----:B------:R-:W-:Y:S01]  /*1520*/  MOV R19, R5 ;  /* 0x0000000500137202 */ /* 0x000fe20000000f00 */
[----:B------:R-:W-:Y:S01]  /*1530*/  IMAD.MOV.U32 R20, RZ, RZ, R7 ;  /* 0x000000ffff147224 */ /* 0x000fe200078e0007 */
[----:B------:R-:W-:Y:S02]  /*1540*/  MOV R16, 0x1560 ;  /* 0x0000156000107802 */ /* 0x000fe40000000f00 */
[----:B------:R-:W-:Y:S05]  /*1550*/  CALL.REL.NOINC `($__internal_15_$__cuda_sm20_div_s64) ;  /* 0x0000002c001c7944 */ /* 0x000fea0003c00000 */
[----:B------:R-:W-:Y:S02]  /*1560*/  MOV R14, R12 ;  /* 0x0000000c000e7202 */ /* 0x000fe40000000f00 */
[----:B------:R-:W-:Y:S02]  /*1570*/  MOV R15, R11 ;  /* 0x0000000b000f7202 */ /* 0x000fe40000000f00 */
.L_x_8194:
[----:B------:R-:W-:Y:S05]  /*1580*/  BSYNC.RECONVERGENT B0 ;  /* 0x0000000000007941 */ /* 0x000fea0003800200 */
.L_x_8192:
        /* <DEDUP_REMOVED lines=237> */
.L_x_8198:
[----:B------:R-:W-:Y:S01]  /*2460*/  IMAD.MOV.U32 R14, RZ, RZ, R2 ;  /* 0x000000ffff0e7224 */ /* 0x000fe200078e0002 */
[----:B------:R-:W-:Y:S01]  /*2470*/  MOV R19, RZ ;  /* 0x000000ff00137202 */ /* 0x000fe20000000f00 */
[----:B------:R-:W-:Y:S01]  /*2480*/  IMAD.MOV.U32 R20, RZ, RZ, R30 ;  /* 0x000000ffff147224 */ /* 0x000fe200078e001e */
[----:B------:R-:W-:Y:S02]  /*2490*/  MOV R16, 0x24b0 ;  /* 0x000024b000107802 */ /* 0x000fe40000000f00 */
[----:B------:R-:W-:Y:S05]  /*24a0*/  CALL.REL.NOINC `($__internal_15_$__cuda_sm20_div_s64) ;  /* 0x0000001c00487944 */ /* 0x000fea0003c00000 */
[----:B------:R-:W-:Y:S02]  /*24b0*/  IADD3 R15, PT, PT, -R12, RZ, RZ ;  /* 0x000000ff0c0f7210 */ /* 0x000fe40007ffe1ff */
[----:B------:R-:W-:-:S03]  /*24c0*/  MOV R31, R11 ;  /* 0x0000000b001f7202 */ /* 0x000fc60000000f00 */
[----:B------:R-:W-:Y:S01]  /*24d0*/  IMAD R10, R30, R15, R2 ;  /* 0x0000000f1e0a7224 */ /* 0x000fe200078e0202 */
[----:B------:R-:W-:-:S07]  /*24e0*/  MOV R30, R12 ;  /* 0x0000000c001e7202 */ /* 0x000fce0000000f00 */
.L_x_8199:
        /* <DEDUP_REMOVED lines=59> */
.L_x_8201:
[----:B------:R-:W-:Y:S01]  /*28a0*/  IMAD.MOV.U32 R14, RZ, RZ, R30 ;  /* 0x000000ffff0e7224 */ /* 0x000fe200078e001e */
[----:B------:R-:W-:Y:S01]  /*28b0*/  MOV R19, R31 ;  /* 0x0000001f00137202 */ /* 0x000fe20000000f00 */
[----:B------:R-:W-:Y:S01]  /*28c0*/  IMAD.MOV.U32 R20, RZ, RZ, R28 ;  /* 0x000000ffff147224 */ /* 0x000fe200078e001c */
[----:B------:R-:W-:Y:S02]  /*28d0*/  MOV R16, 0x28f0 ;  /* 0x000028f000107802 */ /* 0x000fe40000000f00 */
[----:B------:R-:W-:Y:S05]  /*28e0*/  CALL.REL.NOINC `($__internal_15_$__cuda_sm20_div_s64) ;  /* 0x0000001800387944 */ /* 0x000fea0003c00000 */
[----:B------:R-:W-:-:S05]  /*28f0*/  IADD3 R11, PT, PT, -R12, RZ, RZ ;  /* 0x000000ff0c0b7210 */ /* 0x000fca0007ffe1ff */
[----:B------:R-:W-:Y:S02]  /*2900*/  IMAD R28, R11, R28, R30 ;  /* 0x0000001c0b1c7224 */ /* 0x000fe400078e021e */
.L_x_8202:
[----:B------:R-:W-:Y:S05]  /*2910*/  BSYNC.RECONVERGENT B0 ;  /* 0x0000000000007941 */ /* 0x000fea0003800200 */
.L_x_8200:
        /* <DEDUP_REMOVED lines=160> */
.L_x_8197:
[----:B------:R-:W0:Y:S01]  /*3320*/  LDC.64 R2, c[0x0][0x420] ;  /* 0x00010800ff027b82 */ /* 0x000e220000000a00 */
[----:B------:R-:W-:-:S05]  /*3330*/  IADD3 R0, PT, PT, R13, UR20, RZ ;  /* 0x000000140d007c10 */ /* 0x000fca000fffe0ff */
[----:B0-----:R-:W-:-:S05]  /*3340*/  IMAD.WIDE.U32 R2, R0, 0x4, R2 ;  /* 0x0000000400027825 */ /* 0x001fca00078e0002 */
[----:B------:R1:W-:Y:S02]  /*3350*/  STG.E desc[UR10][R2.64], R22 ;  /* 0x0000001602007986 */ /* 0x0003e4000c10190a */
.L_x_8196:
[----:B------:R-:W-:Y:S05]  /*3360*/  BSYNC.RECONVERGENT B1 ;  /* 0x0000000000017941 */ /* 0x000fea0003800200 */
.L_x_8195:
        /* <DEDUP_REMOVED lines=61> */
.L_x_8213:
        /* <DEDUP_REMOVED lines=9> */
.L_x_8206:
[----:B0-----:R-:W-:Y:S05]  /*37d0*/  BSYNC.RECONVERGENT B0 ;  /* 0x0000000000007941 */ /* 0x001fea0003800200 */
.L_x_8205:
        /* <DEDUP_REMOVED lines=12> */
.L_x_8208:
[----:B------:R-:W-:Y:S05]  /*38a0*/  BSYNC.RECONVERGENT B0 ;  /* 0x0000000000007941 */ /* 0x000fea0003800200 */
.L_x_8207:
        /* <DEDUP_REMOVED lines=12> */
.L_x_8210:
[----:B------:R-:W-:Y:S05]  /*3970*/  BSYNC.RECONVERGENT B0 ;  /* 0x0000000000007941 */ /* 0x000fea0003800200 */
.L_x_8209:
        /* <DEDUP_REMOVED lines=12> */
.L_x_8212:
[----:B------:R-:W-:Y:S05]  /*3a40*/  BSYNC.RECONVERGENT B0 ;  /* 0x0000000000007941 */ /* 0x000fea0003800200 */
.L_x_8211:
        /* <DEDUP_REMOVED lines=11> */
.L_x_8204:
        /* <DEDUP_REMOVED lines=8> */
.L_x_8216:
        /* <DEDUP_REMOVED lines=8> */
.L_x_8215:
[----:B-1----:R-:W-:Y:S05]  /*3c00*/  BSYNC.RECONVERGENT B0 ;  /* 0x0000000000007941 */ /* 0x002fea0003800200 */
.L_x_8214:
        /* <DEDUP_REMOVED lines=9> */
.L_x_8203:
        /* <DEDUP_REMOVED lines=83> */
        .weak           $__internal_15_$__cuda_sm20_div_s64
        .type           $__internal_15_$__cuda_sm20_div_s64,@function
        .size           $__internal_15_$__cuda_sm20_div_s64,(.L_x_14947 - $__internal_15_$__cuda_sm20_div_s64)
$__internal_15_$__cuda_sm20_div_s64:
        /* <DEDUP_REMOVED lines=86> */
[----:B------:R-:W-:Y:S06]  /*4730*/  RET.REL.NODEC R14 `(_ZN5flash32flash_fwd_splitkv_combine_kernelI23Flash_fwd_kernel_traitsILi128ELi64ELi64ELi4ELb0ELb0EN7cutlass6half_tE19Flash_kernel_traitsILi128ELi64ELi64ELi4ES3_EELi4ELi6ELb0EEEvNS_16Flash_fwd_paramsE) ;  /* 0xffffffb80e307950 */ /* 0x000fec0003c3ffff */
.L_x_8217:
        /* <DEDUP_REMOVED lines=12> */
.L_x_14947:


//--------------------- .text._ZN5flash32flash_fwd_splitkv_combine_kernelI23Flash_fwd_kernel_traitsILi128ELi64ELi64ELi4ELb0ELb0EN7cutlass6half_tE19Flash_kernel_traitsILi128ELi64ELi64ELi4ES3_EELi4ELi5ELb0EEEvNS_16Flash_fwd_paramsE --------------------------
	.section	.text._ZN5flash32flash_fwd_splitkv_combine_kernelI23Flash_fwd_kernel_traitsILi128ELi64ELi64ELi4ELb0ELb0EN7cutlass6half_tE19Flash_kernel_traitsILi128ELi64ELi64ELi4ES3_EELi4ELi5ELb0EEEvNS_16Flash_fwd_paramsE,"ax",@progbits
	.align	128
        .global         _ZN5flash32flash_fwd_splitkv_combine_kernelI23Flash_fwd_kernel_traitsILi128ELi64ELi64ELi4ELb0ELb0EN7cutlass6half_tE19Flash_kernel_traitsILi128ELi64ELi64ELi4ES3_EELi4ELi5ELb0EEEvNS_16Flash_fwd_paramsE
        .type           _ZN5flash32flash_fwd_splitkv_combine_kernelI23Flash_fwd_kernel_traitsILi128ELi64ELi64ELi4ELb0ELb0EN7cutlass6half_tE19Flash_kernel_traitsILi128ELi64ELi64ELi4ES3_EELi4ELi5ELb0EEEvNS_16Flash_fwd_paramsE,@function
        .size           _ZN5flash32flash_fwd_splitkv_combine_kernelI23Flash_fwd_kernel_traitsILi128ELi64ELi64ELi4ELb0ELb0EN7cutlass6half_tE19Flash_kernel_traitsILi128ELi64ELi64ELi4ES3_EELi4ELi5ELb0EEEvNS_16Flash_fwd_paramsE,(.L_x_14948 - _ZN5flash32flash_fwd_splitkv_combine_kernelI23Flash_fwd_kernel_traitsILi128ELi64ELi64ELi4ELb0ELb0EN7cutlass6half_tE19Flash_kernel_traitsILi128ELi64ELi64ELi4ES3_EELi4ELi5ELb0EEEvNS_16Flash_fwd_paramsE)
        .other          _ZN5flash32flash_fwd_splitkv_combine_kernelI23Flash_fwd_kernel_traitsILi128ELi64ELi64ELi4ELb0ELb0EN7cutlass6half_tE19Flash_kernel_traitsILi128ELi64ELi64ELi4ES3_EELi4ELi5ELb0EEEvNS_16Flash_fwd_paramsE,@"STO_CUDA_ENTRY STV_DEFAULT"
_ZN5flash32flash_fwd_splitkv_combine_kernelI23Flash_fwd_kernel_traitsILi128ELi64ELi64ELi4ELb0ELb0EN7cutlass6half_tE19Flash_kernel_traitsILi128ELi64ELi64ELi4ES3_EELi4ELi5ELb0EEEvNS_16Flash_fwd_paramsE:
.text._ZN5flash32flash_fwd_splitkv_combine_kernelI23Flash_fwd_kernel_traitsILi128ELi64ELi64ELi4ELb0ELb0EN7cutlass6half_tE19Flash_kernel_traitsILi128ELi64ELi64ELi4ES3_EELi4ELi5ELb0EEEvNS_16Flash_fwd_paramsE:
        /* <DEDUP_REMOVED lines=38> */
.L_x_8218:
[----:B------:R-:W-:Y:S01]  /*0260*/  IMAD.U32 R22, RZ, RZ, UR13 ;  /* 0x0000000dff167e24 */ /* 0x000fe2000f8e00ff */
[----:B------:R-:W-:Y:S01]  /*0270*/  MOV R20, UR11 ;  /* 0x0000000b00147c02 */ /* 0x000fe20008000f00 */
[----:B------:R-:W-:Y:S01]  /*0280*/  IMAD.U32 R21, RZ, RZ, UR15 ;  /* 0x0000000fff157e24 */ /* 0x000fe2000f8e00ff */
[----:B------:R-:W-:Y:S02]  /*0290*/  MOV R19, UR7 ;  /* 0x0000000700137c02 */ /* 0x000fe40008000f00 */
[----:B------:R-:W-:Y:S02]  /*02a0*/  MOV R18, 0x2c0 ;  /* 0x000002c000127802 */ /* 0x000fe40000000f00 */
[----:B------:R-:W-:Y:S05]  /*02b0*/  CALL.REL.NOINC `($__internal_16_$__cuda_sm20_div_s64) ;  /* 0x0000003c00747944 */ /* 0x000fea0003c00000 */
[----:B------:R-:W-:-:S07]  /*02c0*/  MOV R13, R11 ;  /* 0x0000000b000d7202 */ /* 0x000fce0000000f00 */
.L_x_8219:
        /* <DEDUP_REMOVED lines=30> */
.L_x_8221:
[----:B------:R-:W-:Y:S01]  /*04b0*/  IMAD.MOV.U32 R22, RZ, RZ, R12 ;  /* 0x000000ffff167224 */ /* 0x000fe200078e000c */
[----:B------:R-:W-:Y:S02]  /*04c0*/  MOV R21, R13 ;  /* 0x0000000d00157202 */ /* 0x000fe40000000f00 */
[----:B------:R-:W-:Y:S02]  /*04d0*/  MOV R18, 0x4f0 ;  /* 0x000004f000127802 */ /* 0x000fe40000000f00 */
[----:B------:R-:W-:Y:S05]  /*04e0*/  CALL.REL.NOINC `($__internal_16_$__cuda_sm20_div_s64) ;  /* 0x0000003800e87944 */ /* 0x000fea0003c00000 */
[----:B------:R-:W-:Y:S02]  /*04f0*/  MOV R4, R12 ;  /* 0x0000000c00047202 */ /* 0x000fe40000000f00 */
[----:B------:R-:W-:Y:S02]  /*0500*/  MOV R5, R11 ;  /* 0x0000000b00057202 */ /* 0x000fe40000000f00 */
.L_x_8222:
[----:B------:R-:W-:Y:S05]  /*0510*/  BSYNC.RECONVERGENT B0 ;  /* 0x0000000000007941 */ /* 0x000fea0003800200 */
.L_x_8220:
        /* <DEDUP_REMOVED lines=58> */
.L_x_8224:
[----:B------:R-:W-:Y:S01]  /*08c0*/  IMAD.MOV.U32 R22, RZ, RZ, R20 ;  /* 0x000000ffff167224 */ /* 0x000fe200078e0014 */
[----:B------:R-:W-:Y:S01]  /*08d0*/  MOV R20, R10 ;  /* 0x0000000a00147202 */ /* 0x000fe20000000f00 */
[----:B------:R-:W-:Y:S01]  /*08e0*/  IMAD.MOV.U32 R21, RZ, RZ, R19 ;  /* 0x000000ffff157224 */ /* 0x000fe200078e0013 */
[----:B------:R-:W-:Y:S02]  /*08f0*/  MOV R19, R0 ;  /* 0x0000000000137202 */ /* 0x000fe40000000f00 */
[----:B------:R-:W-:Y:S02]  /*0900*/  MOV R18, 0x920 ;  /* 0x0000092000127802 */ /* 0x000fe40000000f00 */
[----:B------:R-:W-:Y:S05]  /*0910*/  CALL.REL.NOINC `($__internal_16_$__cuda_sm20_div_s64) ;  /* 0x0000003400dc7944 */ /* 0x000fea0003c00000 */
[----:B------:R-:W-:Y:S02]  /*0920*/  MOV R13, R11 ;  /* 0x0000000b000d7202 */ /* 0x000fe40000000f00 */
.L_x_8225:
[----:B------:R-:W-:Y:S05]  /*0930*/  BSYNC.RECONVERGENT B0 ;  /* 0x0000000000007941 */ /* 0x000fea0003800200 */
.L_x_8223:
        /* <DEDUP_REMOVED lines=124> */
.L_x_8227:
[----:B------:R-:W-:Y:S01]  /*1100*/  IMAD.MOV.U32 R22, RZ, RZ, R12 ;  /* 0x000000ffff167224 */ /* 0x000fe200078e000c */
[----:B------:R-:W-:Y:S01]  /*1110*/  MOV R20, R9 ;  /* 0x0000000900147202 */ /* 0x000fe20000000f00 */
[----:B------:R-:W-:Y:S01]  /*1120*/  IMAD.MOV.U32 R21, RZ, RZ, R13 ;  /* 0x000000ffff157224 */ /* 0x000fe200078e000d */
[----:B------:R-:W-:Y:S02]  /*1130*/  MOV R19, R29 ;  /* 0x0000001d00137202 */ /* 0x000fe40000000f00 */
[----:B------:R-:W-:Y:S02]  /*1140*/  MOV R18, 0x1160 ;  /* 0x0000116000127802 */ /* 0x000fe40000000f00 */
[----:B------:R-:W-:Y:S05]  /*1150*/  CALL.REL.NOINC `($__internal_16_$__cuda_sm20_div_s64) ;  /* 0x0000002c00cc7944 */ /* 0x000fea0003c00000 */
[----:B------:R-:W-:Y:S02]  /*1160*/  MOV R34, R12 ;  /* 0x0000000c00227202 */ /* 0x000fe40000000f00 */
[----:B------:R-:W-:Y:S02]  /*1170*/  MOV R35, R11 ;  /* 0x0000000b00237202 */ /* 0x000fe40000000f00 */
.L_x_8228:
[----:B------:R-:W-:Y:S05]  /*1180*/  BSYNC.RECONVERGENT B0 ;  /* 0x0000000000007941 */ /* 0x000fea0003800200 */
.L_x_8226:
        /* <DEDUP_REMOVED lines=57> */
.L_x_8230:
[----:B------:R-:W-:Y:S01]  /*1520*/  IMAD.MOV.U32 R22, RZ, RZ, R4 ;  /* 0x000000ffff167224 */ /* 0x000fe200078e0004 */
[----:B------:R-:W-:Y:S01]  /*1530*/  MOV R21, R5 ;  /* 0x0000000500157202 */ /* 0x000fe20000000f00 */
[----:B------:R-:W-:Y:S01]  /*1540*/  IMAD.MOV.U32 R20, RZ, RZ, R8 ;  /* 0x000000ffff147224 */ /* 0x000fe200078e0008 */
[----:B------:R-:W-:Y:S02]  /*1550*/  MOV R18, 0x1570 ;  /* 0x0000157000127802 */ /* 0x000fe40000000f00 */
[----:B------:R-:W-:Y:S05]  /*1560*/  CALL.REL.NOINC `($__internal_16_$__cuda_sm20_div_s64) ;  /* 0x0000002800c87944 */ /* 0x000fea0003c00000 */
[----:B------:R-:W-:Y:S02]  /*1570*/  MOV R14, R12 ;  /* 0x0000000c000e7202 */ /* 0x000fe40000000f00 */
[----:B------:R-:W-:Y:S02]  /*1580*/  MOV R15, R11 ;  /* 0x0000000b000f7202 */ /* 0x000fe40000000f00 */
.L_x_8231:
[----:B------:R-:W-:Y:S05]  /*1590*/  BSYNC.RECONVERGENT B0 ;  /* 0x0000000000007941 */ /* 0x000fea0003800200 */
.L_x_8229:
        /* <DEDUP_REMOVED lines=71> */
.L_x_8233:
[----:B0-----:R-:W-:Y:S05]  /*1a10*/  BSYNC.RECONVERGENT B0 ;  /* 0x0000000000007941 */ /* 0x001fea0003800200 */
.L_x_8232:
        /* <DEDUP_REMOVED lines=144> */
.L_x_8237:
[----:B------:R-:W-:Y:S01]  /*2320*/  IMAD.MOV.U32 R22, RZ, RZ, R2 ;  /* 0x000000ffff167224 */ /* 0x000fe200078e0002 */
[----:B------:R-:W-:Y:S01]  /*2330*/  MOV R21, RZ ;  /* 0x000000ff00157202 */ /* 0x000fe20000000f00 */
[----:B------:R-:W-:Y:S01]  /*2340*/  IMAD.MOV.U32 R20, RZ, RZ, R32 ;  /* 0x000000ffff147224 */ /* 0x000fe200078e0020 */
[----:B------:R-:W-:Y:S02]  /*2350*/  MOV R18, 0x2370 ;  /* 0x0000237000127802 */ /* 0x000fe40000000f00 */
[----:B------:R-:W-:Y:S05]  /*2360*/  CALL.REL.NOINC `($__internal_16_$__cuda_sm20_div_s64) ;  /* 0x0000001c00487944 */ /* 0x000fea0003c00000 */
[----:B------:R-:W-:Y:S02]  /*2370*/  IADD3 R15, PT, PT, -R12, RZ, RZ ;  /* 0x000000ff0c0f7210 */ /* 0x000fe40007ffe1ff */
[----:B------:R-:W-:-:S03]  /*2380*/  MOV R33, R11 ;  /* 0x0000000b00217202 */ /* 0x000fc60000000f00 */
[----:B------:R-:W-:Y:S01]  /*2390*/  IMAD R14, R32, R15, R2 ;  /* 0x0000000f200e7224 */ /* 0x000fe200078e0202 */
[----:B------:R-:W-:-:S07]  /*23a0*/  MOV R32, R12 ;  /* 0x0000000c00207202 */ /* 0x000fce0000000f00 */
.L_x_8238:
        /* <DEDUP_REMOVED lines=59> */
.L_x_8240:
[----:B------:R-:W-:Y:S01]  /*2760*/  IMAD.MOV.U32 R22, RZ, RZ, R32 ;  /* 0x000000ffff167224 */ /* 0x000fe200078e0020 */
[----:B------:R-:W-:Y:S01]  /*2770*/  MOV R21, R33 ;  /* 0x0000002100157202 */ /* 0x000fe20000000f00 */
[----:B------:R-:W-:Y:S01]  /*2780*/  IMAD.MOV.U32 R20, RZ, RZ, R28 ;  /* 0x000000ffff147224 */ /* 0x000fe200078e001c */
[----:B------:R-:W-:Y:S02]  /*2790*/  MOV R18, 0x27b0 ;  /* 0x000027b000127802 */ /* 0x000fe40000000f00 */
[----:B------:R-:W-:Y:S05]  /*27a0*/  CALL.REL.NOINC `($__internal_16_$__cuda_sm20_div_s64) ;  /* 0x0000001800387944 */ /* 0x000fea0003c00000 */
[----:B------:R-:W-:-:S05]  /*27b0*/  IADD3 R29, PT, PT, -R12, RZ, RZ ;  /* 0x000000ff0c1d7210 */ /* 0x000fca0007ffe1ff */
[----:B------:R-:W-:Y:S02]  /*27c0*/  IMAD R29, R29, R28, R32 ;  /* 0x0000001c1d1d7224 */ /* 0x000fe400078e0220 */
.L_x_8241:
[----:B------:R-:W-:Y:S05]  /*27d0*/  BSYNC.RECONVERGENT B0 ;  /* 0x0000000000007941 */ /* 0x000fea0003800200 */
.L_x_8239:
        /* <DEDUP_REMOVED lines=160> */
.L_x_8236:
[----:B------:R-:W0:Y:S01]  /*31e0*/  LDC.64 R2, c[0x0][0x420] ;  /* 0x00010800ff027b82 */ /* 0x000e220000000a00 */
[----:B------:R-:W-:-:S05]  /*31f0*/  IADD3 R0, PT, PT, R13, UR12, RZ ;  /* 0x0000000c0d007c10 */ /* 0x000fca000fffe0ff */
[----:B0-----:R-:W-:-:S05]  /*3200*/  IMAD.WIDE.U32 R2, R0, 0x4, R2 ;  /* 0x0000000400027825 */ /* 0x001fca00078e0002 */
[----:B------:R1:W-:Y:S02]  /*3210*/  STG.E desc[UR8][R2.64], R24 ;  /* 0x0000001802007986 */ /* 0x0003e4000c101908 */
.L_x_8235:
[----:B------:R-:W-:Y:S05]  /*3220*/  BSYNC.RECONVERGENT B1 ;  /* 0x0000000000017941 */ /* 0x000fea0003800200 */
.L_x_8234:
        /* <DEDUP_REMOVED lines=14> */
.L_x_8243:
[----:B------:R-:W-:Y:S05]  /*3310*/  BSYNC.RECONVERGENT B0 ;  /* 0x0000000000007941 */ /* 0x000fea0003800200 */
.L_x_8242:
        /* <DEDUP_REMOVED lines=43> */
.L_x_8254:
        /* <DEDUP_REMOVED lines=9> */
.L_x_8247:
[----:B------:R-:W-:Y:S05]  /*3660*/  BSYNC.RECONVERGENT B0 ;  /* 0x0000000000007941 */ /* 0x000fea0003800200 */
.L_x_8246:
        /* <DEDUP_REMOVED lines=12> */
.L_x_8249:
[----:B------:R-:W-:Y:S05]  /*3730*/  BSYNC.RECONVERGENT B0 ;  /* 0x0000000000007941 */ /* 0x000fea0003800200 */
.L_x_8248:
        /* <DEDUP_REMOVED lines=12> */
.L_x_8251:
[----:B------:R-:W-:Y:S05]  /*3800*/  BSYNC.RECONVERGENT B0 ;  /* 0x0000000000007941 */ /* 0x000fea0003800200 */
.L_x_8250:
        /* <DEDUP_REMOVED lines=12> */
.L_x_8253:
[----:B------:R-:W-:Y:S05]  /*38d0*/  BSYNC.RECONVERGENT B0 ;  /* 0x0000000000007941 */ /* 0x000fea0003800200 */
.L_x_8252:
        /* <DEDUP_REMOVED lines=11> */
.L_x_8245:
        /* <DEDUP_REMOVED lines=11> */
.L_x_8257:
        /* <DEDUP_REMOVED lines=8> */
.L_x_8256:
[----:B------:R-:W-:Y:S05]  /*3ac0*/  BSYNC.RECONVERGENT B0 ;  /* 0x0000000000007941 */ /* 0x000fea0003800200 */
.L_x_8255:
        /* <DEDUP_REMOVED lines=9> */
.L_x_8244:
        /* <DEDUP_REMOVED lines=83> */
        .weak           $__internal_16_$__cuda_sm20_div_s64
        .type           $__internal_16_$__cuda_sm20_div_s64,@function
        .size           $__internal_16_$__cuda_sm20_div_s64,(.L_x_14948 - $__internal_16_$__cuda_sm20_div_s64)
$__internal_16_$__cuda_sm20_div_s64:
        /* <DEDUP_REMOVED lines=86> */
[----:B------:R-:W-:Y:S05]  /*45f0*/  RET.REL.NODEC R14 `(_ZN5flash32flash_fwd_splitkv_combine_kernelI23Flash_fwd_kernel_traitsILi128ELi64ELi64ELi4ELb0ELb0EN7cutlass6half_tE19Flash_kernel_traitsILi128ELi64ELi64ELi4ES3_EELi4ELi5ELb0EEEvNS_16Flash_fwd_paramsE) ;  /* 0xffffffb80e807950 */ /* 0x000fea0003c3ffff */
.L_x_8258:
        /* <DEDUP_REMOVED lines=16> */
.L_x_14948:


//--------------------- .text._ZN5flash32flash_fwd_splitkv_combine_kernelI23Flash_fwd_kernel_traitsILi128ELi64ELi64ELi4ELb0ELb0EN7cutlass6half_tE19Flash_kernel_traitsILi128ELi64ELi64ELi4ES3_EELi4ELi4ELb0EEEvNS_16Flash_fwd_paramsE --------------------------
	.section	.text._ZN5flash32flash_fwd_splitkv_combine_kernelI23Flash_fwd_kernel_traitsILi128ELi64ELi64ELi4ELb0ELb0EN7cutlass6half_tE19Flash_kernel_traitsILi128ELi64ELi64ELi4ES3_EELi4ELi4ELb0EEEvNS_16Flash_fwd_paramsE,"ax",@progbits
	.align	128
        .global         _ZN5flash32flash_fwd_splitkv_combine_kernelI23Flash_fwd_kernel_traitsILi128ELi64ELi64ELi4ELb0ELb0EN7cutlass6half_tE19Flash_kernel_traitsILi128ELi64ELi64ELi4ES3_EELi4ELi4ELb0EEEvNS_16Flash_fwd_paramsE
        .type           _ZN5flash32flash_fwd_splitkv_combine_kernelI23Flash_fwd_kernel_traitsILi128ELi64ELi64ELi4ELb0ELb0EN7cutlass6half_tE19Flash_kernel_traitsILi128ELi64ELi64ELi4ES3_EELi4ELi4ELb0EEEvNS_16Flash_fwd_paramsE,@function
        .size           _ZN5flash32flash_fwd_splitkv_combine_kernelI23Flash_fwd_kernel_traitsILi128ELi64ELi64ELi4ELb0ELb0EN7cutlass6half_tE19Flash_kernel_traitsILi128ELi64ELi64ELi4ES3_EELi4ELi4ELb0EEEvNS_16Flash_fwd_paramsE,(.L_x_14949 - _ZN5flash32flash_fwd_splitkv_combine_kernelI23Flash_fwd_kernel_traitsILi128ELi64ELi64ELi4ELb0ELb0EN7cutlass6half_tE19Flash_kernel_traitsILi128ELi64ELi64ELi4ES3_EELi4ELi4ELb0EEEvNS_16Flash_fwd_paramsE)
        .other          _ZN5flash32flash_fwd_splitkv_combine_kernelI23Flash_fwd_kernel_traitsILi128ELi64ELi64ELi4ELb0ELb0EN7cutlass6half_tE19Flash_kernel_traitsILi128ELi64ELi64ELi4ES3_EELi4ELi4ELb0EEEvNS_16Flash_fwd_paramsE,@"STO_CUDA_ENTRY STV_DEFAULT"
_ZN5flash32flash_fwd_splitkv_combine_kernelI23Flash_fwd_kernel_traitsILi128ELi64ELi64ELi4ELb0ELb0EN7cutlass6half_tE19Flash_kernel_traitsILi128ELi64ELi64ELi4ES3_EELi4ELi4ELb0EEEvNS_16Flash_fwd_paramsE:
.text._ZN5flash32flash_fwd_splitkv_combine_kernelI23Flash_fwd_kernel_traitsILi128ELi64ELi64ELi4ELb0ELb0EN7cutlass6half_tE19Flash_kernel_traitsILi128ELi64ELi64ELi4ES3_EELi4ELi4ELb0EEEvNS_16Flash_fwd_paramsE:
        /* <DEDUP_REMOVED lines=38> */
.L_x_8259:
[----:B------:R-:W-:Y:S01]  /*0260*/  IMAD.U32 R22, RZ, RZ, UR15 ;  /* 0x0000000fff167e24 */ /* 0x000fe2000f8e00ff */
[----:B------:R-:W-:Y:S01]  /*0270*/  MOV R18, UR13 ;  /* 0x0000000d00127c02 */ /* 0x000fe20008000f00 */
[----:B------:R-:W-:Y:S01]  /*0280*/  IMAD.U32 R17, RZ, RZ, UR17 ;  /* 0x00000011ff117e24 */ /* 0x000fe2000f8e00ff */
[----:B------:R-:W-:Y:S02]  /*0290*/  MOV R16, UR10 ;  /* 0x0000000a00107c02 */ /* 0x000fe40008000f00 */
[----:B------:R-:W-:Y:S02]  /*02a0*/  MOV R14, 0x2c0 ;  /* 0x000002c0000e7802 */ /* 0x000fe40000000f00 */
[----:B------:R-:W-:Y:S05]  /*02b0*/  CALL.REL.NOINC `($__internal_17_$__cuda_sm20_div_s64) ;  /* 0x0000003c00647944 */ /* 0x000fea0003c00000 */
.L_x_8260:
        /* <DEDUP_REMOVED lines=30> */
.L_x_8262:
[----:B------:R-:W-:Y:S01]  /*04a0*/  IMAD.MOV.U32 R22, RZ, RZ, R10 ;  /* 0x000000ffff167224 */ /* 0x000fe200078e000a */
[----:B------:R-:W-:Y:S02]  /*04b0*/  MOV R17, R11 ;  /* 0x0000000b00117202 */ /* 0x000fe40000000f00 */
[----:B------:R-:W-:Y:S02]  /*04c0*/  MOV R14, 0x4e0 ;  /* 0x000004e0000e7802 */ /* 0x000fe40000000f00 */
[----:B------:R-:W-:Y:S05]  /*04d0*/  CALL.REL.NOINC `($__internal_17_$__cuda_sm20_div_s64) ;  /* 0x0000003800dc7944 */ /* 0x000fea0003c00000 */
[----:B------:R-:W-:Y:S02]  /*04e0*/  MOV R4, R10 ;  /* 0x0000000a00047202 */ /* 0x000fe40000000f00 */
[----:B------:R-:W-:Y:S02]  /*04f0*/  MOV R5, R11 ;  /* 0x0000000b00057202 */ /* 0x000fe40000000f00 */
.L_x_8263:
[----:B------:R-:W-:Y:S05]  /*0500*/  BSYNC.RECONVERGENT B0 ;  /* 0x0000000000007941 */ /* 0x000fea0003800200 */
.L_x_8261:
        /* <DEDUP_REMOVED lines=58> */
.L_x_8265:
[----:B------:R-:W-:Y:S01]  /*08b0*/  IMAD.MOV.U32 R22, RZ, RZ, R18 ;  /* 0x000000ffff167224 */ /* 0x000fe200078e0012 */
[----:B------:R-:W-:Y:S01]  /*08c0*/  MOV R18, R8 ;  /* 0x0000000800127202 */ /* 0x000fe20000000f00 */
[----:B------:R-:W-:Y:S01]  /*08d0*/  IMAD.MOV.U32 R17, RZ, RZ, R16 ;  /* 0x000000ffff117224 */ /* 0x000fe200078e0010 */
[----:B------:R-:W-:Y:S02]  /*08e0*/  MOV R16, R0 ;  /* 0x0000000000107202 */ /* 0x000fe40000000f00 */
[----:B------:R-:W-:Y:S02]  /*08f0*/  MOV R14, 0x910 ;  /* 0x00000910000e7802 */ /* 0x000fe40000000f00 */
[----:B------:R-:W-:Y:S05]  /*0900*/  CALL.REL.NOINC `($__internal_17_$__cuda_sm20_div_s64) ;  /* 0x0000003400d07944 */ /* 0x000fea0003c00000 */
.L_x_8266:
[----:B------:R-:W-:Y:S05]  /*0910*/  BSYNC.RECONVERGENT B0 ;  /* 0x0000000000007941 */ /* 0x000fea0003800200 */
.L_x_8264:
        /* <DEDUP_REMOVED lines=124> */
.L_x_8268:
[----:B------:R-:W-:Y:S01]  /*10e0*/  IMAD.MOV.U32 R22, RZ, RZ, R10 ;  /* 0x000000ffff167224 */ /* 0x000fe200078e000a */
[----:B------:R-:W-:Y:S01]  /*10f0*/  MOV R18, R7 ;  /* 0x0000000700127202 */ /* 0x000fe20000000f00 */
[----:B------:R-:W-:Y:S01]  /*1100*/  IMAD.MOV.U32 R17, RZ, RZ, R11 ;  /* 0x000000ffff117224 */ /* 0x000fe200078e000b */
[----:B------:R-:W-:Y:S02]  /*1110*/  MOV R16, R25 ;  /* 0x0000001900107202 */ /* 0x000fe40000000f00 */
[----:B------:R-:W-:Y:S02]  /*1120*/  MOV R14, 0x1140 ;  /* 0x00001140000e7802 */ /* 0x000fe40000000f00 */
[----:B------:R-:W-:Y:S05]  /*1130*/  CALL.REL.NOINC `($__internal_17_$__cuda_sm20_div_s64) ;  /* 0x0000002c00c47944 */ /* 0x000fea0003c00000 */
[----:B------:R-:W-:Y:S02]  /*1140*/  MOV R32, R10 ;  /* 0x0000000a00207202 */ /* 0x000fe40000000f00 */
[----:B------:R-:W-:Y:S02]  /*1150*/  MOV R33, R11 ;  /* 0x0000000b00217202 */ /* 0x000fe40000000f00 */
.L_x_8269:
[----:B------:R-:W-:Y:S05]  /*1160*/  BSYNC.RECONVERGENT B0 ;  /* 0x0000000000007941 */ /* 0x000fea0003800200 */
.L_x_8267:
        /* <DEDUP_REMOVED lines=57> */
.L_x_8271:
[----:B------:R-:W-:Y:S01]  /*1500*/  IMAD.MOV.U32 R22, RZ, RZ, R4 ;  /* 0x000000ffff167224 */ /* 0x000fe200078e0004 */
[----:B------:R-:W-:Y:S01]  /*1510*/  MOV R17, R5 ;  /* 0x0000000500117202 */ /* 0x000fe20000000f00 */
[----:B------:R-:W-:Y:S01]  /*1520*/  IMAD.MOV.U32 R18, RZ, RZ, R6 ;  /* 0x000000ffff127224 */ /* 0x000fe200078e0006 */
[----:B------:R-:W-:Y:S02]  /*1530*/  MOV R14, 0x1550 ;  /* 0x00001550000e7802 */ /* 0x000fe40000000f00 */
[----:B------:R-:W-:Y:S05]  /*1540*/  CALL.REL.NOINC `($__internal_17_$__cuda_sm20_div_s64) ;  /* 0x0000002800c07944 */ /* 0x000fea0003c00000 */
[----:B------:R-:W-:Y:S02]  /*1550*/  MOV R26, R10 ;  /* 0x0000000a001a7202 */ /* 0x000fe40000000f00 */
[----:B------:R-:W-:Y:S02]  /*1560*/  MOV R27, R11 ;  /* 0x0000000b001b7202 */ /* 0x000fe40000000f00 */
.L_x_8272:
[----:B------:R-:W-:Y:S05]  /*1570*/  BSYNC.RECONVERGENT B0 ;  /* 0x0000000000007941 */ /* 0x000fea0003800200 */
.L_x_8270:
        /* <DEDUP_REMOVED lines=72> */
.L_x_8274:
[----:B0-----:R-:W-:Y:S05]  /*1a00*/  BSYNC.RECONVERGENT B0 ;  /* 0x0000000000007941 */ /* 0x001fea0003800200 */
.L_x_8273:
        /* <DEDUP_REMOVED lines=140> */
.L_x_8278:
[----:B------:R-:W-:Y:S01]  /*22d0*/  LEA.HI R2, R19, UR14, RZ, 0x1c ;  /* 0x0000000e13027c11 */ /* 0x000fe2000f8fe0ff */
[----:B------:R-:W-:Y:S01]  /*22e0*/  IMAD.MOV.U32 R17, RZ, RZ, RZ ;  /* 0x000000ffff117224 */ /* 0x000fe200078e00ff */
[----:B------:R-:W-:Y:S02]  /*22f0*/  MOV R18, R30 ;  /* 0x0000001e00127202 */ /* 0x000fe40000000f00 */
[----:B------:R-:W-:Y:S01]  /*2300*/  MOV R14, 0x2330 ;  /* 0x00002330000e7802 */ /* 0x000fe20000000f00 */
[----:B------:R-:W-:Y:S02]  /*2310*/  IMAD.MOV.U32 R22, RZ, RZ, R2 ;  /* 0x000000ffff167224 */ /* 0x000fe400078e0002 */
[----:B------:R-:W-:Y:S05]  /*2320*/  CALL.REL.NOINC `($__internal_17_$__cuda_sm20_div_s64) ;  /* 0x0000001c00487944 */ /* 0x000fea0003c00000 */
[----:B------:R-:W-:Y:S02]  /*2330*/  IADD3 R9, PT, PT, -R10, RZ, RZ ;  /* 0x000000ff0a097210 */ /* 0x000fe40007ffe1ff */
[----:B------:R-:W-:-:S03]  /*2340*/  MOV R31, R11 ;  /* 0x0000000b001f7202 */ /* 0x000fc60000000f00 */
[----:B------:R-:W-:Y:S01]  /*2350*/  IMAD R9, R30, R9, R2 ;  /* 0x000000091e097224 */ /* 0x000fe200078e0202 */
[----:B------:R-:W-:-:S07]  /*2360*/  MOV R30, R10 ;  /* 0x0000000a001e7202 */ /* 0x000fce0000000f00 */
.L_x_8279:
        /* <DEDUP_REMOVED lines=59> */
.L_x_8281:
[----:B------:R-:W-:Y:S01]  /*2720*/  IMAD.MOV.U32 R22, RZ, RZ, R30 ;  /* 0x000000ffff167224 */ /* 0x000fe200078e001e */
[----:B------:R-:W-:Y:S01]  /*2730*/  MOV R17, R31 ;  /* 0x0000001f00117202 */ /* 0x000fe20000000f00 */
[----:B------:R-:W-:Y:S01]  /*2740*/  IMAD.MOV.U32 R18, RZ, RZ, R34 ;  /* 0x000000ffff127224 */ /* 0x000fe200078e0022 */
[----:B------:R-:W-:Y:S02]  /*2750*/  MOV R14, 0x2770 ;  /* 0x00002770000e7802 */ /* 0x000fe40000000f00 */
[----:B------:R-:W-:Y:S05]  /*2760*/  CALL.REL.NOINC `($__internal_17_$__cuda_sm20_div_s64) ;  /* 0x0000001800387944 */ /* 0x000fea0003c00000 */
[----:B------:R-:W-:-:S05]  /*2770*/  IADD3 R31, PT, PT, -R10, RZ, RZ ;  /* 0x000000ff0a1f7210 */ /* 0x000fca0007ffe1ff */
[----:B------:R-:W-:Y:S02]  /*2780*/  IMAD R31, R31, R34, R30 ;  /* 0x000000221f1f7224 */ /* 0x000fe400078e021e */
.L_x_8282:
[----:B------:R-:W-:Y:S05]  /*2790*/  BSYNC.RECONVERGENT B0 ;  /* 0x0000000000007941 */ /* 0x000fea0003800200 */
.L_x_8280:
        /* <DEDUP_REMOVED lines=157> */
.L_x_8277:
[----:B------:R-:W0:Y:S01]  /*3170*/  LDC.64 R4, c[0x0][0x420] ;  /* 0x00010800ff047b82 */ /* 0x000e220000000a00 */
[----:B------:R-:W-:-:S05]  /*3180*/  IADD3 R2, PT, PT, R2, UR14, RZ ;  /* 0x0000000e02027c10 */ /* 0x000fca000fffe0ff */
[----:B0-----:R-:W-:-:S05]  /*3190*/  IMAD.WIDE.U32 R2, R2, 0x4, R4 ;  /* 0x0000000402027825 */ /* 0x001fca00078e0004 */
[----:B------:R1:W-:Y:S02]  /*31a0*/  STG.E desc[UR8][R2.64], R21 ;  /* 0x0000001502007986 */ /* 0x0003e4000c101908 */
.L_x_8276:
[----:B------:R-:W-:Y:S05]  /*31b0*/  BSYNC.RECONVERGENT B1 ;  /* 0x0000000000017941 */ /* 0x000fea0003800200 */
.L_x_8275:
        /* <DEDUP_REMOVED lines=17> */
.L_x_8284:
[----:B------:R-:W-:Y:S05]  /*32d0*/  BSYNC.RECONVERGENT B0 ;  /* 0x0000000000007941 */ /* 0x000fea0003800200 */
.L_x_8283:
        /* <DEDUP_REMOVED lines=43> */
.L_x_8295:
        /* <DEDUP_REMOVED lines=9> */
.L_x_8288:
[----:B------:R-:W-:Y:S05]  /*3620*/  BSYNC.RECONVERGENT B0 ;  /* 0x0000000000007941 */ /* 0x000fea0003800200 */
.L_x_8287:
        /* <DEDUP_REMOVED lines=12> */
.L_x_8290:
[----:B------:R-:W-:Y:S05]  /*36f0*/  BSYNC.RECONVERGENT B0 ;  /* 0x0000000000007941 */ /* 0x000fea0003800200 */
.L_x_8289:
        /* <DEDUP_REMOVED lines=12> */
.L_x_8292:
[----:B------:R-:W-:Y:S05]  /*37c0*/  BSYNC.RECONVERGENT B0 ;  /* 0x0000000000007941 */ /* 0x000fea0003800200 */
.L_x_8291:
        /* <DEDUP_REMOVED lines=12> */
.L_x_8294:
[----:B------:R-:W-:Y:S05]  /*3890*/  BSYNC.RECONVERGENT B0 ;  /* 0x0000000000007941 */ /* 0x000fea0003800200 */
.L_x_8293:
        /* <DEDUP_REMOVED lines=11> */
.L_x_8286:
        /* <DEDUP_REMOVED lines=11> */
.L_x_8298:
        /* <DEDUP_REMOVED lines=8> */
.L_x_8297:
[----:B------:R-:W-:Y:S05]  /*3a80*/  BSYNC.RECONVERGENT B0 ;  /* 0x0000000000007941 */ /* 0x000fea0003800200 */
.L_x_8296:
        /* <DEDUP_REMOVED lines=9> */
.L_x_8285:
        /* <DEDUP_REMOVED lines=83> */
        .weak           $__internal_17_$__cuda_sm20_div_s64
        .type           $__internal_17_$__cuda_sm20_div_s64,@function
        .size           $__internal_17_$__cuda_sm20_div_s64,(.L_x_14949 - $__internal_17_$__cuda_sm20_div_s64)
$__internal_17_$__cuda_sm20_div_s64:
        /* <DEDUP_REMOVED lines=86> */
[----:B------:R-:W-:Y:S06]  /*45b0*/  RET.REL.NODEC R12 `(_ZN5flash32flash_fwd_splitkv_combine_kernelI23Flash_fwd_kernel_traitsILi128ELi64ELi64ELi4ELb0ELb0EN7cutlass6half_tE19Flash_kernel_traitsILi128ELi64ELi64ELi4ES3_EELi4ELi4ELb0EEEvNS_16Flash_fwd_paramsE) ;  /* 0xffffffb80c907950 */ /* 0x000fec0003c3ffff */
.L_x_8299:
        /* <DEDUP_REMOVED lines=12> */
.L_x_14949:


//--------------------- .text._ZN5flash32flash_fwd_splitkv_combine_kernelI23Flash_fwd_kernel_traitsILi128ELi64ELi64ELi4ELb0ELb0EN7cutlass6half_tE19Flash_kernel_traitsILi128ELi64ELi64ELi4ES3_EELi4ELi3ELb0EEEvNS_16Flash_fwd_paramsE --------------------------
	.section	.text._ZN5flash32flash_fwd_splitkv_combine_kernelI23Flash_fwd_kernel_traitsILi128ELi64ELi64ELi4ELb0ELb0EN7cutlass6half_tE19Flash_kernel_traitsILi128ELi64ELi64ELi4ES3_EELi4ELi3ELb0EEEvNS_16Flash_fwd_paramsE,"ax",@progbits
	.align	128
        .global         _ZN5flash32flash_fwd_splitkv_combine_kernelI23Flash_fwd_kernel_traitsILi128ELi64ELi64ELi4ELb0ELb0EN7cutlass6half_tE19Flash_kernel_traitsILi128ELi64ELi64ELi4ES3_EELi4ELi3ELb0EEEvNS_16Flash_fwd_paramsE
        .type           _ZN5flash32flash_fwd_splitkv_combine_kernelI23Flash_fwd_kernel_traitsILi128ELi64ELi64ELi4ELb0ELb0EN7cutlass6half_tE19Flash_kernel_traitsILi128ELi64ELi64ELi4ES3_EELi4ELi3ELb0EEEvNS_16Flash_fwd_paramsE,@function
        .size           _ZN5flash32flash_fwd_splitkv_combine_kernelI23Flash_fwd_kernel_traitsILi128ELi64ELi64ELi4ELb0ELb0EN7cutlass6half_tE19Flash_kernel_traitsILi128ELi64ELi64ELi4ES3_EELi4ELi3ELb0EEEvNS_16Flash_fwd_paramsE,(.L_x_14950 - _ZN5flash32flash_fwd_splitkv_combine_kernelI23Flash_fwd_kernel_traitsILi128ELi64ELi64ELi4ELb0ELb0EN7cutlass6half_tE19Flash_kernel_traitsILi128ELi64ELi64ELi4ES3_EELi4ELi3ELb0EEEvNS_16Flash_fwd_paramsE)
        .other          _ZN5flash32flash_fwd_splitkv_combine_kernelI23Flash_fwd_kernel_traitsILi128ELi64ELi64ELi4ELb0ELb0EN7cutlass6half_tE19Flash_kernel_traitsILi128ELi64ELi64ELi4ES3_EELi4ELi3ELb0EEEvNS_16Flash_fwd_paramsE,@"STO_CUDA_ENTRY STV_DEFAULT"
_ZN5flash32flash_fwd_splitkv_combine_kernelI23Flash_fwd_kernel_traitsILi128ELi64ELi64ELi4ELb0ELb0EN7cutlass6half_tE19Flash_kernel_traitsILi128ELi64ELi64ELi4ES3_EELi4ELi3ELb0EEEvNS_16Flash_fwd_paramsE:
.text._ZN5flash32flash_fwd_splitkv_combine_kernelI23Flash_fwd_kernel_traitsILi128ELi64ELi64ELi4ELb0ELb0EN7cutlass6half_tE19Flash_kernel_traitsILi128ELi64ELi64ELi4ES3_EELi4ELi3ELb0EEEvNS_16Flash_fwd_paramsE:
        /* <DEDUP_REMOVED lines=38> */
.L_x_8300:
[----:B------:R-:W-:Y:S01]  /*0260*/  IMAD.U32 R22, RZ, RZ, UR15 ;  /* 0x0000000fff167e24 */ /* 0x000fe2000f8e00ff */
[----:B------:R-:W-:Y:S01]  /*0270*/  MOV R18, UR13 ;  /* 0x0000000d00127c02 */ /* 0x000fe20008000f00 */
[----:B------:R-:W-:Y:S01]  /*0280*/  IMAD.U32 R17, RZ, RZ, UR17 ;  /* 0x00000011ff117e24 */ /* 0x000fe2000f8e00ff */
[----:B------:R-:W-:Y:S02]  /*0290*/  MOV R16, UR10 ;  /* 0x0000000a00107c02 */ /* 0x000fe40008000f00 */
[----:B------:R-:W-:Y:S02]  /*02a0*/  MOV R14, 0x2c0 ;  /* 0x000002c0000e7802 */ /* 0x000fe40000000f00 */
[----:B------:R-:W-:Y:S05]  /*02b0*/  CALL.REL.NOINC `($__internal_18_$__cuda_sm20_div_s64) ;  /* 0x0000003c00547944 */ /* 0x000fea0003c00000 */
.L_x_8301:
        /* <DEDUP_REMOVED lines=30> */
.L_x_8303:
[----:B------:R-:W-:Y:S01]  /*04a0*/  IMAD.MOV.U32 R22, RZ, RZ, R10 ;  /* 0x000000ffff167224 */ /* 0x000fe200078e000a */
[----:B------:R-:W-:Y:S02]  /*04b0*/  MOV R17, R11 ;  /* 0x0000000b00117202 */ /* 0x000fe40000000f00 */
[----:B------:R-:W-:Y:S02]  /*04c0*/  MOV R14, 0x4e0 ;  /* 0x000004e0000e7802 */ /* 0x000fe40000000f00 */
[----:B------:R-:W-:Y:S05]  /*04d0*/  CALL.REL.NOINC `($__internal_18_$__cuda_sm20_div_s64) ;  /* 0x0000003800cc7944 */ /* 0x000fea0003c00000 */
[----:B------:R-:W-:Y:S02]  /*04e0*/  MOV R4, R10 ;  /* 0x0000000a00047202 */ /* 0x000fe40000000f00 */
[----:B------:R-:W-:Y:S02]  /*04f0*/  MOV R5, R11 ;  /* 0x0000000b00057202 */ /* 0x000fe40000000f00 */
.L_x_8304:
[----:B------:R-:W-:Y:S05]  /*0500*/  BSYNC.RECONVERGENT B0 ;  /* 0x0000000000007941 */ /* 0x000fea0003800200 */
.L_x_8302:
        /* <DEDUP_REMOVED lines=58> */
.L_x_8306:
[----:B------:R-:W-:Y:S01]  /*08b0*/  IMAD.MOV.U32 R22, RZ, RZ, R18 ;  /* 0x000000ffff167224 */ /* 0x000fe200078e0012 */
[----:B------:R-:W-:Y:S01]  /*08c0*/  MOV R18, R8 ;  /* 0x0000000800127202 */ /* 0x000fe20000000f00 */
[----:B------:R-:W-:Y:S01]  /*08d0*/  IMAD.MOV.U32 R17, RZ, RZ, R16 ;  /* 0x000000ffff117224 */ /* 0x000fe200078e0010 */
[----:B------:R-:W-:Y:S02]  /*08e0*/  MOV R16, R0 ;  /* 0x0000000000107202 */ /* 0x000fe40000000f00 */
[----:B------:R-:W-:Y:S02]  /*08f0*/  MOV R14, 0x910 ;  /* 0x00000910000e7802 */ /* 0x000fe40000000f00 */
[----:B------:R-:W-:Y:S05]  /*0900*/  CALL.REL.NOINC `($__internal_18_$__cuda_sm20_div_s64) ;  /* 0x0000003400c07944 */ /* 0x000fea0003c00000 */
.L_x_8307:
[----:B------:R-:W-:Y:S05]  /*0910*/  BSYNC.RECONVERGENT B0 ;  /* 0x0000000000007941 */ /* 0x000fea0003800200 */
.L_x_8305:
        /* <DEDUP_REMOVED lines=124> */
.L_x_8309:
[----:B------:R-:W-:Y:S01]  /*10e0*/  IMAD.MOV.U32 R22, RZ, RZ, R10 ;  /* 0x000000ffff167224 */ /* 0x000fe200078e000a */
[----:B------:R-:W-:Y:S01]  /*10f0*/  MOV R18, R7 ;  /* 0x0000000700127202 */ /* 0x000fe20000000f00 */
[----:B------:R-:W-:Y:S01]  /*1100*/  IMAD.MOV.U32 R17, RZ, RZ, R11 ;  /* 0x000000ffff117224 */ /* 0x000fe200078e000b */
[----:B------:R-:W-:Y:S02]  /*1110*/  MOV R16, R25 ;  /* 0x0000001900107202 */ /* 0x000fe40000000f00 */
[----:B------:R-:W-:Y:S02]  /*1120*/  MOV R14, 0x1140 ;  /* 0x00001140000e7802 */ /* 0x000fe40000000f00 */
[----:B------:R-:W-:Y:S05]  /*1130*/  CALL.REL.NOINC `($__internal_18_$__cuda_sm20_div_s64) ;  /* 0x0000002c00b47944 */ /* 0x000fea0003c00000 */
[----:B------:R-:W-:Y:S02]  /*1140*/  MOV R32, R10 ;  /* 0x0000000a00207202 */ /* 0x000fe40000000f00 */
[----:B------:R-:W-:Y:S02]  /*1150*/  MOV R33, R11 ;  /* 0x0000000b00217202 */ /* 0x000fe40000000f00 */
.L_x_8310:
[----:B------:R-:W-:Y:S05]  /*1160*/  BSYNC.RECONVERGENT B0 ;  /* 0x0000000000007941 */ /* 0x000fea0003800200 */
.L_x_8308:
        /* <DEDUP_REMOVED lines=57> */
.L_x_8312:
[----:B------:R-:W-:Y:S01]  /*1500*/  IMAD.MOV.U32 R22, RZ, RZ, R4 ;  /* 0x000000ffff167224 */ /* 0x000fe200078e0004 */
[----:B------:R-:W-:Y:S01]  /*1510*/  MOV R17, R5 ;  /* 0x0000000500117202 */ /* 0x000fe20000000f00 */
[----:B------:R-:W-:Y:S01]  /*1520*/  IMAD.MOV.U32 R18, RZ, RZ, R6 ;  /* 0x000000ffff127224 */ /* 0x000fe200078e0006 */
[----:B------:R-:W-:Y:S02]  /*1530*/  MOV R14, 0x1550 ;  /* 0x00001550000e7802 */ /* 0x000fe40000000f00 */
[----:B------:R-:W-:Y:S05]  /*1540*/  CALL.REL.NOINC `($__internal_18_$__cuda_sm20_div_s64) ;  /* 0x0000002800b07944 */ /* 0x000fea0003c00000 */
[----:B------:R-:W-:Y:S02]  /*1550*/  MOV R26, R10 ;  /* 0x0000000a001a7202 */ /* 0x000fe40000000f00 */
[----:B------:R-:W-:Y:S02]  /*1560*/  MOV R27, R11 ;  /* 0x0000000b001b7202 */ /* 0x000fe40000000f00 */
.L_x_8313:
[----:B------:R-:W-:Y:S05]  /*1570*/  BSYNC.RECONVERGENT B0 ;  /* 0x0000000000007941 */ /* 0x000fea0003800200 */
.L_x_8311:
        /* <DEDUP_REMOVED lines=72> */
.L_x_8315:
[----:B0-----:R-:W-:Y:S05]  /*1a00*/  BSYNC.RECONVERGENT B0 ;  /* 0x0000000000007941 */ /* 0x001fea0003800200 */
.L_x_8314:
        /* <DEDUP_REMOVED lines=136> */
.L_x_8319:
[----:B------:R-:W-:Y:S01]  /*2290*/  LEA.HI R2, R19, UR14, RZ, 0x1d ;  /* 0x0000000e13027c11 */ /* 0x000fe2000f8fe8ff */
[----:B------:R-:W-:Y:S01]  /*22a0*/  IMAD.MOV.U32 R17, RZ, RZ, RZ ;  /* 0x000000ffff117224 */ /* 0x000fe200078e00ff */
[----:B------:R-:W-:Y:S02]  /*22b0*/  MOV R18, R30 ;  /* 0x0000001e00127202 */ /* 0x000fe40000000f00 */
[----:B------:R-:W-:Y:S01]  /*22c0*/  MOV R14, 0x22f0 ;  /* 0x000022f0000e7802 */ /* 0x000fe20000000f00 */
[----:B------:R-:W-:Y:S02]  /*22d0*/  IMAD.MOV.U32 R22, RZ, RZ, R2 ;  /* 0x000000ffff167224 */ /* 0x000fe400078e0002 */
[----:B------:R-:W-:Y:S05]  /*22e0*/  CALL.REL.NOINC `($__internal_18_$__cuda_sm20_div_s64) ;  /* 0x0000001c00487944 */ /* 0x000fea0003c00000 */
[----:B------:R-:W-:Y:S02]  /*22f0*/  IADD3 R9, PT, PT, -R10, RZ, RZ ;  /* 0x000000ff0a097210 */ /* 0x000fe40007ffe1ff */
[----:B------:R-:W-:-:S03]  /*2300*/  MOV R31, R11 ;  /* 0x0000000b001f7202 */ /* 0x000fc60000000f00 */
[----:B------:R-:W-:Y:S01]  /*2310*/  IMAD R9, R30, R9, R2 ;  /* 0x000000091e097224 */ /* 0x000fe200078e0202 */
[----:B------:R-:W-:-:S07]  /*2320*/  MOV R30, R10 ;  /* 0x0000000a001e7202 */ /* 0x000fce0000000f00 */
.L_x_8320:
        /* <DEDUP_REMOVED lines=59> */
.L_x_8322:
[----:B------:R-:W-:Y:S01]  /*26e0*/  IMAD.MOV.U32 R22, RZ, RZ, R30 ;  /* 0x000000ffff167224 */ /* 0x000fe200078e001e */
[----:B------:R-:W-:Y:S01]  /*26f0*/  MOV R17, R31 ;  /* 0x0000001f00117202 */ /* 0x000fe20000000f00 */
[----:B------:R-:W-:Y:S01]  /*2700*/  IMAD.MOV.U32 R18, RZ, RZ, R34 ;  /* 0x000000ffff127224 */ /* 0x000fe200078e0022 */
[----:B------:R-:W-:Y:S02]  /*2710*/  MOV R14, 0x2730 ;  /* 0x00002730000e7802 */ /* 0x000fe40000000f00 */
[----:B------:R-:W-:Y:S05]  /*2720*/  CALL.REL.NOINC `($__internal_18_$__cuda_sm20_div_s64) ;  /* 0x0000001800387944 */ /* 0x000fea0003c00000 */
[----:B------:R-:W-:-:S05]  /*2730*/  IADD3 R31, PT, PT, -R10, RZ, RZ ;  /* 0x000000ff0a1f7210 */ /* 0x000fca0007ffe1ff */
[----:B------:R-:W-:Y:S02]  /*2740*/  IMAD R31, R31, R34, R30 ;  /* 0x000000221f1f7224 */ /* 0x000fe400078e021e */
.L_x_8323:
[----:B------:R-:W-:Y:S05]  /*2750*/  BSYNC.RECONVERGENT B0 ;  /* 0x0000000000007941 */ /* 0x000fea0003800200 */
.L_x_8321:
        /* <DEDUP_REMOVED lines=157> */
.L_x_8318:
[----:B------:R-:W0:Y:S01]  /*3130*/  LDC.64 R4, c[0x0][0x420] ;  /* 0x00010800ff047b82 */ /* 0x000e220000000a00 */
[----:B------:R-:W-:-:S05]  /*3140*/  IADD3 R2, PT, PT, R2, UR14, RZ ;  /* 0x0000000e02027c10 */ /* 0x000fca000fffe0ff */
[----:B0-----:R-:W-:-:S05]  /*3150*/  IMAD.WIDE.U32 R2, R2, 0x4, R4 ;  /* 0x0000000402027825 */ /* 0x001fca00078e0004 */
[----:B------:R1:W-:Y:S02]  /*3160*/  STG.E desc[UR8][R2.64], R21 ;  /* 0x0000001502007986 */ /* 0x0003e4000c101908 */
.L_x_8317:
[----:B------:R-:W-:Y:S05]  /*3170*/  BSYNC.RECONVERGENT B1 ;  /* 0x0000000000017941 */ /* 0x000fea0003800200 */
.L_x_8316:
        /* <DEDUP_REMOVED lines=17> */
.L_x_8325:
[----:B------:R-:W-:Y:S05]  /*3290*/  BSYNC.RECONVERGENT B0 ;  /* 0x0000000000007941 */ /* 0x000fea0003800200 */
.L_x_8324:
        /* <DEDUP_REMOVED lines=43> */
.L_x_8336:
        /* <DEDUP_REMOVED lines=9> */
.L_x_8329:
[----:B------:R-:W-:Y:S05]  /*35e0*/  BSYNC.RECONVERGENT B0 ;  /* 0x0000000000007941 */ /* 0x000fea0003800200 */
.L_x_8328:
        /* <DEDUP_REMOVED lines=12> */
.L_x_8331:
[----:B------:R-:W-:Y:S05]  /*36b0*/  BSYNC.RECONVERGENT B0 ;  /* 0x0000000000007941 */ /* 0x000fea0003800200 */
.L_x_8330:
        /* <DEDUP_REMOVED lines=12> */
.L_x_8333:
[----:B------:R-:W-:Y:S05]  /*3780*/  BSYNC.RECONVERGENT B0 ;  /* 0x0000000000007941 */ /* 0x000fea0003800200 */
.L_x_8332:
        /* <DEDUP_REMOVED lines=12> */
.L_x_8335:
[----:B------:R-:W-:Y:S05]  /*3850*/  BSYNC.RECONVERGENT B0 ;  /* 0x0000000000007941 */ /* 0x000fea0003800200 */
.L_x_8334:
        /* <DEDUP_REMOVED lines=11> */
.L_x_8327:
        /* <DEDUP_REMOVED lines=11> */
.L_x_8339:
        /* <DEDUP_REMOVED lines=8> */
.L_x_8338:
[----:B------:R-:W-:Y:S05]  /*3a40*/  BSYNC.RECONVERGENT B0 ;  /* 0x0000000000007941 */ /* 0x000fea0003800200 */
.L_x_8337:
        /* <DEDUP_REMOVED lines=9> */
.L_x_8326:
        /* <DEDUP_REMOVED lines=83> */
        .weak           $__internal_18_$__cuda_sm20_div_s64
        .type           $__internal_18_$__cuda_sm20_div_s64,@function
        .size           $__internal_18_$__cuda_sm20_div_s64,(.L_x_14950 - $__internal_18_$__cuda_sm20_div_s64)
$__internal_18_$__cuda_sm20_div_s64:
        /* <DEDUP_REMOVED lines=86> */
[----:B------:R-:W-:Y:S06]  /*4570*/  RET.REL.NODEC R12 `(_ZN5flash32flash_fwd_splitkv_combine_kernelI23Flash_fwd_kernel_traitsILi128ELi64ELi64ELi4ELb0ELb0EN7cutlass6half_tE19Flash_kernel_traitsILi128ELi64ELi64ELi4ES3_EELi4ELi3ELb0EEEvNS_16Flash_fwd_paramsE) ;  /* 0xffffffb80ca07950 */ /* 0x000fec0003c3ffff */
.L_x_8340:
        /* <DEDUP_REMOVED lines=16> */
.L_x_14950:


//--------------------- .text._ZN5flash32flash_fwd_splitkv_combine_kernelI23Flash_fwd_kernel_traitsILi128ELi64ELi64ELi4ELb0ELb0EN7cutlass6half_tE19Flash_kernel_traitsILi128ELi64ELi64ELi4ES3_EELi4ELi2ELb0EEEvNS_16Flash_fwd_paramsE --------------------------
	.section	.text._ZN5flash32flash_fwd_splitkv_combine_kernelI23Flash_fwd_kernel_traitsILi128ELi64ELi64ELi4ELb0ELb0EN7cutlass6half_tE19Flash_kernel_traitsILi128ELi64ELi64ELi4ES3_EELi4ELi2ELb0EEEvNS_16Flash_fwd_paramsE,"ax",@progbits
	.align	128
        .global         _ZN5flash32flash_fwd_splitkv_combine_kernelI23Flash_fwd_kernel_traitsILi128ELi64ELi64ELi4ELb0ELb0EN7cutlass6half_tE19Flash_kernel_traitsILi128ELi64ELi64ELi4ES3_EELi4ELi2ELb0EEEvNS_16Flash_fwd_paramsE
        .type           _ZN5flash32flash_fwd_splitkv_combine_kernelI23Flash_fwd_kernel_traitsILi128ELi64ELi64ELi4ELb0ELb0EN7cutlass6half_tE19Flash_kernel_traitsILi128ELi64ELi64ELi4ES3_EELi4ELi2ELb0EEEvNS_16Flash_fwd_paramsE,@function
        .size           _ZN5flash32flash_fwd_splitkv_combine_kernelI23Flash_fwd_kernel_traitsILi128ELi64ELi64ELi4ELb0ELb0EN7cutlass6half_tE19Flash_kernel_traitsILi128ELi64ELi64ELi4ES3_EELi4ELi2ELb0EEEvNS_16Flash_fwd_paramsE,(.L_x_14951 - _ZN5flash32flash_fwd_splitkv_combine_kernelI23Flash_fwd_kernel_traitsILi128ELi64ELi64ELi4ELb0ELb0EN7cutlass6half_tE19Flash_kernel_traitsILi128ELi64ELi64ELi4ES3_EELi4ELi2ELb0EEEvNS_16Flash_fwd_paramsE)
        .other          _ZN5flash32flash_fwd_splitkv_combine_kernelI23Flash_fwd_kernel_traitsILi128ELi64ELi64ELi4ELb0ELb0EN7cutlass6half_tE19Flash_kernel_traitsILi128ELi64ELi64ELi4ES3_EELi4ELi2ELb0EEEvNS_16Flash_fwd_paramsE,@"STO_CUDA_ENTRY STV_DEFAULT"
_ZN5flash32flash_fwd_splitkv_combine_kernelI23Flash_fwd_kernel_traitsILi128ELi64ELi64ELi4ELb0ELb0EN7cutlass6half_tE19Flash_kernel_traitsILi128ELi64ELi64ELi4ES3_EELi4ELi2ELb0EEEvNS_16Flash_fwd_paramsE:
.text._ZN5flash32flash_fwd_splitkv_combine_kernelI23Flash_fwd_kernel_traitsILi128ELi64ELi64ELi4ELb0ELb0EN7cutlass6half_tE19Flash_kernel_traitsILi128ELi64ELi64ELi4ES3_EELi4ELi2ELb0EEEvNS_16Flash_fwd_paramsE:
        /* <DEDUP_REMOVED lines=38> */
.L_x_8341:
[----:B------:R-:W-:Y:S01]  /*0260*/  IMAD.U32 R24, RZ, RZ, UR21 ;  /* 0x00000015ff187e24 */ /* 0x000fe2000f8e00ff */
[----:B------:R-:W-:Y:S01]  /*0270*/  MOV R16, UR19 ;  /* 0x0000001300107c02 */ /* 0x000fe20008000f00 */
[----:B------:R-:W-:Y:S01]  /*0280*/  IMAD.U32 R15, RZ, RZ, UR15 ;  /* 0x0000000fff0f7e24 */ /* 0x000fe2000f8e00ff */
[----:B------:R-:W-:Y:S02]  /*0290*/  MOV R13, UR14 ;  /* 0x0000000e000d7c02 */ /* 0x000fe40008000f00 */
[----:B------:R-:W-:Y:S02]  /*02a0*/  MOV R14, 0x2c0 ;  /* 0x000002c0000e7802 */ /* 0x000fe40000000f00 */
[----:B------:R-:W-:Y:S05]  /*02b0*/  CALL.REL.NOINC `($__internal_19_$__cuda_sm20_div_s64) ;  /* 0x0000003c00447944 */ /* 0x000fea0003c00000 */
[----:B------:R-:W-:-:S07]  /*02c0*/  MOV R10, R0 ;  /* 0x00000000000a7202 */ /* 0x000fce0000000f00 */
.L_x_8342:
        /* <DEDUP_REMOVED lines=30> */
.L_x_8344:
[----:B------:R-:W-:Y:S01]  /*04b0*/  IMAD.MOV.U32 R24, RZ, RZ, R10 ;  /* 0x000000ffff187224 */ /* 0x000fe200078e000a */
[----:B------:R-:W-:Y:S02]  /*04c0*/  MOV R15, R11 ;  /* 0x0000000b000f7202 */ /* 0x000fe40000000f00 */
[----:B------:R-:W-:Y:S02]  /*04d0*/  MOV R14, 0x4f0 ;  /* 0x000004f0000e7802 */ /* 0x000fe40000000f00 */
[----:B------:R-:W-:Y:S05]  /*04e0*/  CALL.REL.NOINC `($__internal_19_$__cuda_sm20_div_s64) ;  /* 0x0000003800b87944 */ /* 0x000fea0003c00000 */
[----:B------:R-:W-:Y:S02]  /*04f0*/  MOV R6, R0 ;  /* 0x0000000000067202 */ /* 0x000fe40000000f00 */
[----:B------:R-:W-:Y:S02]  /*0500*/  MOV R7, R11 ;  /* 0x0000000b00077202 */ /* 0x000fe40000000f00 */
.L_x_8345:
[----:B------:R-:W-:Y:S05]  /*0510*/  BSYNC.RECONVERGENT B0 ;  /* 0x0000000000007941 */ /* 0x000fea0003800200 */
.L_x_8343:
        /* <DEDUP_REMOVED lines=58> */
.L_x_8347:
[----:B------:R-:W-:Y:S01]  /*08c0*/  IMAD.MOV.U32 R24, RZ, RZ, R16 ;  /* 0x000000ffff187224 */ /* 0x000fe200078e0010 */
[----:B------:R-:W-:Y:S01]  /*08d0*/  MOV R16, R10 ;  /* 0x0000000a00107202 */ /* 0x000fe20000000f00 */
[----:B------:R-:W-:Y:S01]  /*08e0*/  IMAD.MOV.U32 R15, RZ, RZ, R13 ;  /* 0x000000ffff0f7224 */ /* 0x000fe200078e000d */
[----:B------:R-:W-:Y:S02]  /*08f0*/  MOV R13, R4 ;  /* 0x00000004000d7202 */ /* 0x000fe40000000f00 */
[----:B------:R-:W-:Y:S02]  /*0900*/  MOV R14, 0x920 ;  /* 0x00000920000e7802 */ /* 0x000fe40000000f00 */
[----:B------:R-:W-:Y:S05]  /*0910*/  CALL.REL.NOINC `($__internal_19_$__cuda_sm20_div_s64) ;  /* 0x0000003400ac7944 */ /* 0x000fea0003c00000 */
[----:B------:R-:W-:Y:S02]  /*0920*/  MOV R14, R0 ;  /* 0x00000000000e7202 */ /* 0x000fe40000000f00 */
[----:B------:R-:W-:Y:S02]  /*0930*/  MOV R15, R11 ;  /* 0x0000000b000f7202 */ /* 0x000fe40000000f00 */
.L_x_8348:
[----:B------:R-:W-:Y:S05]  /*0940*/  BSYNC.RECONVERGENT B0 ;  /* 0x0000000000007941 */ /* 0x000fea0003800200 */
.L_x_8346:
        /* <DEDUP_REMOVED lines=124> */
.L_x_8350:
[----:B------:R-:W-:Y:S01]  /*1110*/  IMAD.MOV.U32 R24, RZ, RZ, R14 ;  /* 0x000000ffff187224 */ /* 0x000fe200078e000e */
[----:B------:R-:W-:Y:S01]  /*1120*/  MOV R16, R9 ;  /* 0x0000000900107202 */ /* 0x000fe20000000f00 */
[----:B------:R-:W-:Y:S01]  /*1130*/  IMAD.MOV.U32 R13, RZ, RZ, R3 ;  /* 0x000000ffff0d7224 */ /* 0x000fe200078e0003 */
[----:B------:R-:W-:Y:S02]  /*1140*/  MOV R14, 0x1160 ;  /* 0x00001160000e7802 */ /* 0x000fe40000000f00 */
[----:B------:R-:W-:Y:S05]  /*1150*/  CALL.REL.NOINC `($__internal_19_$__cuda_sm20_div_s64) ;  /* 0x0000002c009c7944 */ /* 0x000fea0003c00000 */
[----:B------:R-:W-:Y:S02]  /*1160*/  MOV R30, R0 ;  /* 0x00000000001e7202 */ /* 0x000fe40000000f00 */
[----:B------:R-:W-:Y:S02]  /*1170*/  MOV R31, R11 ;  /* 0x0000000b001f7202 */ /* 0x000fe40000000f00 */
.L_x_8351:
[----:B------:R-:W-:Y:S05]  /*1180*/  BSYNC.RECONVERGENT B0 ;  /* 0x0000000000007941 */ /* 0x000fea0003800200 */
.L_x_8349:
        /* <DEDUP_REMOVED lines=57> */
.L_x_8353:
[----:B------:R-:W-:Y:S01]  /*1520*/  IMAD.MOV.U32 R24, RZ, RZ, R6 ;  /* 0x000000ffff187224 */ /* 0x000fe200078e0006 */
[----:B------:R-:W-:Y:S01]  /*1530*/  MOV R15, R7 ;  /* 0x00000007000f7202 */ /* 0x000fe20000000f00 */
[----:B------:R-:W-:Y:S01]  /*1540*/  IMAD.MOV.U32 R16, RZ, RZ, R8 ;  /* 0x000000ffff107224 */ /* 0x000fe200078e0008 */
[----:B------:R-:W-:Y:S02]  /*1550*/  MOV R14, 0x1570 ;  /* 0x00001570000e7802 */ /* 0x000fe40000000f00 */
[----:B------:R-:W-:Y:S05]  /*1560*/  CALL.REL.NOINC `($__internal_19_$__cuda_sm20_div_s64) ;  /* 0x0000002800987944 */ /* 0x000fea0003c00000 */
[----:B------:R-:W-:Y:S02]  /*1570*/  MOV R18, R0 ;  /* 0x0000000000127202 */ /* 0x000fe40000000f00 */
[----:B------:R-:W-:Y:S02]  /*1580*/  MOV R19, R11 ;  /* 0x0000000b00137202 */ /* 0x000fe40000000f00 */
.L_x_8354:
[----:B------:R-:W-:Y:S05]  /*1590*/  BSYNC.RECONVERGENT B0 ;  /* 0x0000000000007941 */ /* 0x000fea0003800200 */
.L_x_8352:
        /* <DEDUP_REMOVED lines=81> */
.L_x_8356:
[----:B------:R-:W-:Y:S05]  /*1ab0*/  BSYNC.RECONVERGENT B0 ;  /* 0x0000000000007941 */ /* 0x000fea0003800200 */
.L_x_8355:
        /* <DEDUP_REMOVED lines=117> */
.L_x_8360:
[----:B------:R-:W-:Y:S01]  /*2210*/  LEA.HI R24, R17, UR20, RZ, 0x1e ;  /* 0x0000001411187c11 */ /* 0x000fe2000f8ff0ff */
[----:B------:R-:W-:Y:S01]  /*2220*/  IMAD.MOV.U32 R15, RZ, RZ, RZ ;  /* 0x000000ffff0f7224 */ /* 0x000fe200078e00ff */
[----:B------:R-:W-:Y:S01]  /*2230*/  MOV R14, 0x2260 ;  /* 0x00002260000e7802 */ /* 0x000fe20000000f00 */
[----:B------:R-:W-:Y:S02]  /*2240*/  IMAD.MOV.U32 R16, RZ, RZ, R26 ;  /* 0x000000ffff107224 */ /* 0x000fe400078e001a */
[----:B------:R-:W-:Y:S05]  /*2250*/  CALL.REL.NOINC `($__internal_19_$__cuda_sm20_div_s64) ;  /* 0x0000001c005c7944 */ /* 0x000fea0003c00000 */
[----:B------:R-:W-:Y:S02]  /*2260*/  IADD3 R13, PT, PT, -R0, RZ, RZ ;  /* 0x000000ff000d7210 */ /* 0x000fe40007ffe1ff */
[----:B------:R-:W-:-:S03]  /*2270*/  MOV R27, R11 ;  /* 0x0000000b001b7202 */ /* 0x000fc60000000f00 */
[----:B------:R-:W-:Y:S01]  /*2280*/  IMAD R24, R26, R13, R24 ;  /* 0x0000000d1a187224 */ /* 0x000fe200078e0218 */
[----:B------:R-:W-:-:S07]  /*2290*/  MOV R26, R0 ;  /* 0x00000000001a7202 */ /* 0x000fce0000000f00 */
.L_x_8361:
        /* <DEDUP_REMOVED lines=60> */
.L_x_8363:
[----:B------:R-:W-:Y:S01]  /*2660*/  IMAD.MOV.U32 R24, RZ, RZ, R26 ;  /* 0x000000ffff187224 */ /* 0x000fe200078e001a */
[----:B------:R-:W-:Y:S01]  /*2670*/  MOV R15, R27 ;  /* 0x0000001b000f7202 */ /* 0x000fe20000000f00 */
[----:B------:R-:W-:Y:S01]  /*2680*/  IMAD.MOV.U32 R16, RZ, RZ, R32 ;  /* 0x000000ffff107224 */ /* 0x000fe200078e0020 */
[----:B------:R-:W-:Y:S02]  /*2690*/  MOV R14, 0x26b0 ;  /* 0x000026b0000e7802 */ /* 0x000fe40000000f00 */
[----:B------:R-:W-:Y:S05]  /*26a0*/  CALL.REL.NOINC `($__internal_19_$__cuda_sm20_div_s64) ;  /* 0x0000001800487944 */ /* 0x000fea0003c00000 */
[----:B------:R-:W-:-:S05]  /*26b0*/  IADD3 R27, PT, PT, -R0, RZ, RZ ;  /* 0x000000ff001b7210 */ /* 0x000fca0007ffe1ff */
[----:B------:R-:W-:Y:S02]  /*26c0*/  IMAD R27, R27, R32, R26 ;  /* 0x000000201b1b7224 */ /* 0x000fe400078e021a */
.L_x_8364:
[----:B------:R-:W-:Y:S05]  /*26d0*/  BSYNC.RECONVERGENT B0 ;  /* 0x0000000000007941 */ /* 0x000fea0003800200 */
.L_x_8362:
        /* <DEDUP_REMOVED lines=162> */
.L_x_8359:
[----:B------:R-:W0:Y:S01]  /*3100*/  LDC.64 R2, c[0x0][0x420] ;  /* 0x00010800ff027b82 */ /* 0x000e220000000a00 */
[----:B------:R-:W-:-:S05]  /*3110*/  IADD3 R11, PT, PT, R11, UR20, RZ ;  /* 0x000000140b0b7c10 */ /* 0x000fca000fffe0ff */
[----:B0-----:R-:W-:-:S05]  /*3120*/  IMAD.WIDE.U32 R2, R11, 0x4, R2 ;  /* 0x000000040b027825 */ /* 0x001fca00078e0002 */
[----:B------:R1:W-:Y:S02]  /*3130*/  STG.E desc[UR10][R2.64], R20 ;  /* 0x0000001402007986 */ /* 0x0003e4000c10190a */
.L_x_8358:
[----:B------:R-:W-:Y:S05]  /*3140*/  BSYNC.RECONVERGENT B1 ;  /* 0x0000000000017941 */ /* 0x000fea0003800200 */
.L_x_8357:
        /* <DEDUP_REMOVED lines=16> */
.L_x_8366:
[----:B------:R-:W-:Y:S05]  /*3250*/  BSYNC.RECONVERGENT B0 ;  /* 0x0000000000007941 */ /* 0x000fea0003800200 */
.L_x_8365:
        /* <DEDUP_REMOVED lines=43> */
.L_x_8377:
        /* <DEDUP_REMOVED lines=9> */
.L_x_8370:
[----:B------:R-:W-:Y:S05]  /*35a0*/  BSYNC.RECONVERGENT B0 ;  /* 0x0000000000007941 */ /* 0x000fea0003800200 */
.L_x_8369:
        /* <DEDUP_REMOVED lines=12> */
.L_x_8372:
[----:B------:R-:W-:Y:S05]  /*3670*/  BSYNC.RECONVERGENT B0 ;  /* 0x0000000000007941 */ /* 0x000fea0003800200 */
.L_x_8371:
        /* <DEDUP_REMOVED lines=12> */
.L_x_8374:
[----:B------:R-:W-:Y:S05]  /*3740*/  BSYNC.RECONVERGENT B0 ;  /* 0x0000000000007941 */ /* 0x000fea0003800200 */
.L_x_8373:
        /* <DEDUP_REMOVED lines=12> */
.L_x_8376:
[----:B------:R-:W-:Y:S05]  /*3810*/  BSYNC.RECONVERGENT B0 ;  /* 0x0000000000007941 */ /* 0x000fea0003800200 */
.L_x_8375:
        /* <DEDUP_REMOVED lines=11> */
.L_x_8368:
        /* <DEDUP_REMOVED lines=11> */
.L_x_8380:
        /* <DEDUP_REMOVED lines=8> */
.L_x_8379:
[----:B------:R-:W-:Y:S05]  /*3a00*/  BSYNC.RECONVERGENT B0 ;  /* 0x0000000000007941 */ /* 0x000fea0003800200 */
.L_x_8378:
        /* <DEDUP_REMOVED lines=9> */
.L_x_8367:
        /* <DEDUP_REMOVED lines=83> */
        .weak           $__internal_19_$__cuda_sm20_div_s64
        .type           $__internal_19_$__cuda_sm20_div_s64,@function
        .size           $__internal_19_$__cuda_sm20_div_s64,(.L_x_14951 - $__internal_19_$__cuda_sm20_div_s64)
$__internal_19_$__cuda_sm20_div_s64:
        /* <DEDUP_REMOVED lines=85> */
[----:B------:R-:W-:Y:S06]  /*4520*/  RET.REL.NODEC R14 `(_ZN5flash32flash_fwd_splitkv_combine_kernelI23Flash_fwd_kernel_traitsILi128ELi64ELi64ELi4ELb0ELb0EN7cutlass6half_tE19Flash_kernel_traitsILi128ELi64ELi64ELi4ES3_EELi4ELi2ELb0EEEvNS_16Flash_fwd_paramsE) ;  /* 0xffffffb80eb47950 */ /* 0x000fec0003c3ffff */
.L_x_8381:
        /* <DEDUP_REMOVED lines=13> */
.L_x_14951:


//--------------------- .text._ZN5flash32flash_fwd_splitkv_combine_kernelI23Flash_fwd_kernel_traitsILi128ELi64ELi64ELi4ELb0ELb0EN7cutlass6half_tE19Flash_kernel_traitsILi128ELi64ELi64ELi4ES3_EELi4ELi1ELb0EEEvNS_16Flash_fwd_paramsE --------------------------
	.section	.text._ZN5flash32flash_fwd_splitkv_combine_kernelI23Flash_fwd_kernel_traitsILi128ELi64ELi64ELi4ELb0ELb0EN7cutlass6half_tE19Flash_kernel_traitsILi128ELi64ELi64ELi4ES3_EELi4ELi1ELb0EEEvNS_16Flash_fwd_paramsE,"ax",@progbits
	.align	128
        .global         _ZN5flash32flash_fwd_splitkv_combine_kernelI23Flash_fwd_kernel_traitsILi128ELi64ELi64ELi4ELb0ELb0EN7cutlass6half_tE19Flash_kernel_traitsILi128ELi64ELi64ELi4ES3_EELi4ELi1ELb0EEEvNS_16Flash_fwd_paramsE
        .type           _ZN5flash32flash_fwd_splitkv_combine_kernelI23Flash_fwd_kernel_traitsILi128ELi64ELi64ELi4ELb0ELb0EN7cutlass6half_tE19Flash_kernel_traitsILi128ELi64ELi64ELi4ES3_EELi4ELi1ELb0EEEvNS_16Flash_fwd_paramsE,@function
        .size           _ZN5flash32flash_fwd_splitkv_combine_kernelI23Flash_fwd_kernel_traitsILi128ELi64ELi64ELi4ELb0ELb0EN7cutlass6half_tE19Flash_kernel_traitsILi128ELi64ELi64ELi4ES3_EELi4ELi1ELb0EEEvNS_16Flash_fwd_paramsE,(.L_x_14952 - _ZN5flash32flash_fwd_splitkv_combine_kernelI23Flash_fwd_kernel_traitsILi128ELi64ELi64ELi4ELb0ELb0EN7cutlass6half_tE19Flash_kernel_traitsILi128ELi64ELi64ELi4ES3_EELi4ELi1ELb0EEEvNS_16Flash_fwd_paramsE)
        .other          _ZN5flash32flash_fwd_splitkv_combine_kernelI23Flash_fwd_kernel_traitsILi128ELi64ELi64ELi4ELb0ELb0EN7cutlass6half_tE19Flash_kernel_traitsILi128ELi64ELi64ELi4ES3_EELi4ELi1ELb0EEEvNS_16Flash_fwd_paramsE,@"STO_CUDA_ENTRY STV_DEFAULT"
_ZN5flash32flash_fwd_splitkv_combine_kernelI23Flash_fwd_kernel_traitsILi128ELi64ELi64ELi4ELb0ELb0EN7cutlass6half_tE19Flash_kernel_traitsILi128ELi64ELi64ELi4ES3_EELi4ELi1ELb0EEEvNS_16Flash_fwd_paramsE:
.text._ZN5flash32flash_fwd_splitkv_combine_kernelI23Flash_fwd_kernel_traitsILi128ELi64ELi64ELi4ELb0ELb0EN7cutlass6half_tE19Flash_kernel_traitsILi128ELi64ELi64ELi4ES3_EELi4ELi1ELb0EEEvNS_16Flash_fwd_paramsE:
        /* <DEDUP_REMOVED lines=38> */
.L_x_8382:
[----:B------:R-:W-:Y:S01]  /*0260*/  IMAD.U32 R22, RZ, RZ, UR15 ;  /* 0x0000000fff167e24 */ /* 0x000fe2000f8e00ff */
[----:B------:R-:W-:Y:S01]  /*0270*/  MOV R18, UR13 ;  /* 0x0000000d00127c02 */ /* 0x000fe20008000f00 */
[----:B------:R-:W-:Y:S01]  /*0280*/  IMAD.U32 R17, RZ, RZ, UR17 ;  /* 0x00000011ff117e24 */ /* 0x000fe2000f8e00ff */
[----:B------:R-:W-:Y:S02]  /*0290*/  MOV R16, UR10 ;  /* 0x0000000a00107c02 */ /* 0x000fe40008000f00 */
[----:B------:R-:W-:Y:S02]  /*02a0*/  MOV R14, 0x2c0 ;  /* 0x000002c0000e7802 */ /* 0x000fe40000000f00 */
[----:B------:R-:W-:Y:S05]  /*02b0*/  CALL.REL.NOINC `($__internal_20_$__cuda_sm20_div_s64) ;  /* 0x0000003c00307944 */ /* 0x000fea0003c00000 */
.L_x_8383:
        /* <DEDUP_REMOVED lines=30> */
.L_x_8385:
[----:B------:R-:W-:Y:S01]  /*04a0*/  IMAD.MOV.U32 R22, RZ, RZ, R10 ;  /* 0x000000ffff167224 */ /* 0x000fe200078e000a */
[----:B------:R-:W-:Y:S02]  /*04b0*/  MOV R17, R11 ;  /* 0x0000000b00117202 */ /* 0x000fe40000000f00 */
[----:B------:R-:W-:Y:S02]  /*04c0*/  MOV R14, 0x4e0 ;  /* 0x000004e0000e7802 */ /* 0x000fe40000000f00 */
[----:B------:R-:W-:Y:S05]  /*04d0*/  CALL.REL.NOINC `($__internal_20_$__cuda_sm20_div_s64) ;  /* 0x0000003800a87944 */ /* 0x000fea0003c00000 */
[----:B------:R-:W-:Y:S02]  /*04e0*/  MOV R4, R10 ;  /* 0x0000000a00047202 */ /* 0x000fe40000000f00 */
[----:B------:R-:W-:Y:S02]  /*04f0*/  MOV R5, R11 ;  /* 0x0000000b00057202 */ /* 0x000fe40000000f00 */
.L_x_8386:
[----:B------:R-:W-:Y:S05]  /*0500*/  BSYNC.RECONVERGENT B0 ;  /* 0x0000000000007941 */ /* 0x000fea0003800200 */
.L_x_8384:
        /* <DEDUP_REMOVED lines=58> */
.L_x_8388:
[----:B------:R-:W-:Y:S01]  /*08b0*/  IMAD.MOV.U32 R22, RZ, RZ, R18 ;  /* 0x000000ffff167224 */ /* 0x000fe200078e0012 */
[----:B------:R-:W-:Y:S01]  /*08c0*/  MOV R18, R8 ;  /* 0x0000000800127202 */ /* 0x000fe20000000f00 */
[----:B------:R-:W-:Y:S01]  /*08d0*/  IMAD.MOV.U32 R17, RZ, RZ, R16 ;  /* 0x000000ffff117224 */ /* 0x000fe200078e0010 */
[----:B------:R-:W-:Y:S02]  /*08e0*/  MOV R16, R0 ;  /* 0x0000000000107202 */ /* 0x000fe40000000f00 */
[----:B------:R-:W-:Y:S02]  /*08f0*/  MOV R14, 0x910 ;  /* 0x00000910000e7802 */ /* 0x000fe40000000f00 */
[----:B------:R-:W-:Y:S05]  /*0900*/  CALL.REL.NOINC `($__internal_20_$__cuda_sm20_div_s64) ;  /* 0x00000034009c7944 */ /* 0x000fea0003c00000 */
.L_x_8389:
[----:B------:R-:W-:Y:S05]  /*0910*/  BSYNC.RECONVERGENT B0 ;  /* 0x0000000000007941 */ /* 0x000fea0003800200 */
.L_x_8387:
        /* <DEDUP_REMOVED lines=124> */
.L_x_8391:
[----:B------:R-:W-:Y:S01]  /*10e0*/  IMAD.MOV.U32 R22, RZ, RZ, R10 ;  /* 0x000000ffff167224 */ /* 0x000fe200078e000a */
[----:B------:R-:W-:Y:S01]  /*10f0*/  MOV R18, R7 ;  /* 0x0000000700127202 */ /* 0x000fe20000000f00 */
[----:B------:R-:W-:Y:S01]  /*1100*/  IMAD.MOV.U32 R17, RZ, RZ, R11 ;  /* 0x000000ffff117224 */ /* 0x000fe200078e000b */
[----:B------:R-:W-:Y:S02]  /*1110*/  MOV R16, R25 ;  /* 0x0000001900107202 */ /* 0x000fe40000000f00 */
[----:B------:R-:W-:Y:S02]  /*1120*/  MOV R14, 0x1140 ;  /* 0x00001140000e7802 */ /* 0x000fe40000000f00 */
[----:B------:R-:W-:Y:S05]  /*1130*/  CALL.REL.NOINC `($__internal_20_$__cuda_sm20_div_s64) ;  /* 0x0000002c00907944 */ /* 0x000fea0003c00000 */
[----:B------:R-:W-:Y:S02]  /*1140*/  MOV R32, R10 ;  /* 0x0000000a00207202 */ /* 0x000fe40000000f00 */
[----:B------:R-:W-:Y:S02]  /*1150*/  MOV R33, R11 ;  /* 0x0000000b00217202 */ /* 0x000fe40000000f00 */
.L_x_8392:
[----:B------:R-:W-:Y:S05]  /*1160*/  BSYNC.RECONVERGENT B0 ;  /* 0x0000000000007941 */ /* 0x000fea0003800200 */
.L_x_8390:
        /* <DEDUP_REMOVED lines=57> */
.L_x_8394:
[----:B------:R-:W-:Y:S01]  /*1500*/  IMAD.MOV.U32 R22, RZ, RZ, R4 ;  /* 0x000000ffff167224 */ /* 0x000fe200078e0004 */
[----:B------:R-:W-:Y:S01]  /*1510*/  MOV R17, R5 ;  /* 0x0000000500117202 */ /* 0x000fe20000000f00 */
[----:B------:R-:W-:Y:S01]  /*1520*/  IMAD.MOV.U32 R18, RZ, RZ, R6 ;  /* 0x000000ffff127224 */ /* 0x000fe200078e0006 */
[----:B------:R-:W-:Y:S02]  /*1530*/  MOV R14, 0x1550 ;  /* 0x00001550000e7802 */ /* 0x000fe40000000f00 */
[----:B------:R-:W-:Y:S05]  /*1540*/  CALL.REL.NOINC `($__internal_20_$__cuda_sm20_div_s64) ;  /* 0x00000028008c7944 */ /* 0x000fea0003c00000 */
[----:B------:R-:W-:Y:S02]  /*1550*/  MOV R20, R10 ;  /* 0x0000000a00147202 */ /* 0x000fe40000000f00 */
[----:B------:R-:W-:Y:S02]  /*1560*/  MOV R21, R11 ;  /* 0x0000000b00157202 */ /* 0x000fe40000000f00 */
.L_x_8395:
[----:B------:R-:W-:Y:S05]  /*1570*/  BSYNC.RECONVERGENT B0 ;  /* 0x0000000000007941 */ /* 0x000fea0003800200 */
.L_x_8393:
        /* <DEDUP_REMOVED lines=73> */
.L_x_8397:
[----:B0-----:R-:W-:Y:S05]  /*1a10*/  BSYNC.RECONVERGENT B0 ;  /* 0x0000000000007941 */ /* 0x001fea0003800200 */
.L_x_8396:
        /* <DEDUP_REMOVED lines=126> */
.L_x_8401:
[----:B------:R-:W-:Y:S01]  /*2200*/  LEA.HI R2, R19, UR14, RZ, 0x1f ;  /* 0x0000000e13027c11 */ /* 0x000fe2000f8ff8ff */
[----:B------:R-:W-:Y:S01]  /*2210*/  IMAD.MOV.U32 R17, RZ, RZ, RZ ;  /* 0x000000ffff117224 */ /* 0x000fe200078e00ff */
[----:B------:R-:W-:Y:S02]  /*2220*/  MOV R18, R30 ;  /* 0x0000001e00127202 */ /* 0x000fe40000000f00 */
[----:B------:R-:W-:Y:S01]  /*2230*/  MOV R14, 0x2260 ;  /* 0x00002260000e7802 */ /* 0x000fe20000000f00 */
[----:B------:R-:W-:Y:S02]  /*2240*/  IMAD.MOV.U32 R22, RZ, RZ, R2 ;  /* 0x000000ffff167224 */ /* 0x000fe400078e0002 */
[----:B------:R-:W-:Y:S05]  /*2250*/  CALL.REL.NOINC `($__internal_20_$__cuda_sm20_div_s64) ;  /* 0x0000001c00487944 */ /* 0x000fea0003c00000 */
[----:B------:R-:W-:Y:S02]  /*2260*/  IADD3 R9, PT, PT, -R10, RZ, RZ ;  /* 0x000000ff0a097210 */ /* 0x000fe40007ffe1ff */
[----:B------:R-:W-:-:S03]  /*2270*/  MOV R31, R11 ;  /* 0x0000000b001f7202 */ /* 0x000fc60000000f00 */
[----:B------:R-:W-:Y:S01]  /*2280*/  IMAD R9, R30, R9, R2 ;  /* 0x000000091e097224 */ /* 0x000fe200078e0202 */
[----:B------:R-:W-:-:S07]  /*2290*/  MOV R30, R10 ;  /* 0x0000000a001e7202 */ /* 0x000fce0000000f00 */
.L_x_8402:
        /* <DEDUP_REMOVED lines=59> */
.L_x_8404:
[----:B------:R-:W-:Y:S01]  /*2650*/  IMAD.MOV.U32 R22, RZ, RZ, R30 ;  /* 0x000000ffff167224 */ /* 0x000fe200078e001e */
[----:B------:R-:W-:Y:S01]  /*2660*/  MOV R17, R31 ;  /* 0x0000001f00117202 */ /* 0x000fe20000000f00 */
[----:B------:R-:W-:Y:S01]  /*2670*/  IMAD.MOV.U32 R18, RZ, RZ, R34 ;  /* 0x000000ffff127224 */ /* 0x000fe200078e0022 */
[----:B------:R-:W-:Y:S02]  /*2680*/  MOV R14, 0x26a0 ;  /* 0x000026a0000e7802 */ /* 0x000fe40000000f00 */
[----:B------:R-:W-:Y:S05]  /*2690*/  CALL.REL.NOINC `($__internal_20_$__cuda_sm20_div_s64) ;  /* 0x0000001800387944 */ /* 0x000fea0003c00000 */
[----:B------:R-:W-:-:S05]  /*26a0*/  IADD3 R31, PT, PT, -R10, RZ, RZ ;  /* 0x000000ff0a1f7210 */ /* 0x000fca0007ffe1ff */
[----:B------:R-:W-:Y:S02]  /*26b0*/  IMAD R31, R31, R34, R30 ;  /* 0x000000221f1f7224 */ /* 0x000fe400078e021e */
.L_x_8405:
[----:B------:R-:W-:Y:S05]  /*26c0*/  BSYNC.RECONVERGENT B0 ;  /* 0x0000000000007941 */ /* 0x000fea0003800200 */
.L_x_8403:
        /* <DEDUP_REMOVED lines=157> */
.L_x_8400:
[----:B------:R-:W0:Y:S01]  /*30a0*/  LDC.64 R4, c[0x0][0x420] ;  /* 0x00010800ff047b82 */ /* 0x000e220000000a00 */
[----:B------:R-:W-:-:S05]  /*30b0*/  IADD3 R2, PT, PT, R2, UR14, RZ ;  /* 0x0000000e02027c10 */ /* 0x000fca000fffe0ff */
[----:B0-----:R-:W-:-:S05]  /*30c0*/  IMAD.WIDE.U32 R2, R2, 0x4, R4 ;  /* 0x0000000402027825 */ /* 0x001fca00078e0004 */
[----:B------:R1:W-:Y:S02]  /*30d0*/  STG.E desc[UR8][R2.64], R21 ;  /* 0x0000001502007986 */ /* 0x0003e4000c101908 */
.L_x_8399:
[----:B------:R-:W-:Y:S05]  /*30e0*/  BSYNC.RECONVERGENT B1 ;  /* 0x0000000000017941 */ /* 0x000fea0003800200 */
.L_x_8398:
        /* <DEDUP_REMOVED lines=17> */
.L_x_8407:
[----:B------:R-:W-:Y:S05]  /*3200*/  BSYNC.RECONVERGENT B0 ;  /* 0x0000000000007941 */ /* 0x000fea0003800200 */
.L_x_8406:
        /* <DEDUP_REMOVED lines=43> */
.L_x_8418:
        /* <DEDUP_REMOVED lines=9> */
.L_x_8411:
[----:B------:R-:W-:Y:S05]  /*3550*/  BSYNC.RECONVERGENT B0 ;  /* 0x0000000000007941 */ /* 0x000fea0003800200 */
.L_x_8410:
        /* <DEDUP_REMOVED lines=12> */
.L_x_8413:
[----:B------:R-:W-:Y:S05]  /*3620*/  BSYNC.RECONVERGENT B0 ;  /* 0x0000000000007941 */ /* 0x000fea0003800200 */
.L_x_8412:
        /* <DEDUP_REMOVED lines=12> */
.L_x_8415:
[----:B------:R-:W-:Y:S05]  /*36f0*/  BSYNC.RECONVERGENT B0 ;  /* 0x0000000000007941 */ /* 0x000fea0003800200 */
.L_x_8414:
        /* <DEDUP_REMOVED lines=12> */
.L_x_8417:
[----:B------:R-:W-:Y:S05]  /*37c0*/  BSYNC.RECONVERGENT B0 ;  /* 0x0000000000007941 */ /* 0x000fea0003800200 */
.L_x_8416:
        /* <DEDUP_REMOVED lines=11> */
.L_x_8409:
        /* <DEDUP_REMOVED lines=11> */
.L_x_8421:
        /* <DEDUP_REMOVED lines=8> */
.L_x_8420:
[----:B------:R-:W-:Y:S05]  /*39b0*/  BSYNC.RECONVERGENT B0 ;  /* 0x0000000000007941 */ /* 0x000fea0003800200 */
.L_x_8419:
        /* <DEDUP_REMOVED lines=9> */
.L_x_8408:
        /* <DEDUP_REMOVED lines=83> */
        .weak           $__internal_20_$__cuda_sm20_div_s64
        .type           $__internal_20_$__cuda_sm20_div_s64,@function
        .size           $__internal_20_$__cuda_sm20_div_s64,(.L_x_14952 - $__internal_20_$__cuda_sm20_div_s64)
$__internal_20_$__cuda_sm20_div_s64:
        /* <DEDUP_REMOVED lines=86> */
[----:B------:R-:W-:Y:S06]  /*44e0*/  RET.REL.NODEC R12 `(_ZN5flash32flash_fwd_splitkv_combine_kernelI23Flash_fwd_kernel_traitsILi128ELi64ELi64ELi4ELb0ELb0EN7cutlass6half_tE19Flash_kernel_traitsILi128ELi64ELi64ELi4ES3_EELi4ELi1ELb0EEEvNS_16Flash_fwd_paramsE) ;  /* 0xffffffb80cc47950 */ /* 0x000fec0003c3ffff */
.L_x_8422:
        /* <DEDUP_REMOVED lines=9> */
.L_x_14952:


//--------------------- .text._ZN5flash32flash_fwd_splitkv_combine_kernelI23Flash_fwd_kernel_traitsILi128ELi64ELi64ELi4ELb0ELb0EN7cutlass6half_tE19Flash_kernel_traitsILi128ELi64ELi64ELi4ES3_EELi4ELi7ELb1EEEvNS_16Flash_fwd_paramsE --------------------------
	.section	.text._ZN5flash32flash_fwd_splitkv_combine_kernelI23Flash_fwd_kernel_traitsILi128ELi64ELi64ELi4ELb0ELb0EN7cutlass6half_tE19Flash_kernel_traitsILi128ELi64ELi64ELi4ES3_EELi4ELi7ELb1EEEvNS_16Flash_fwd_paramsE,"ax",@progbits
	.align	128
        .global         _ZN5flash32flash_fwd_splitkv_combine_kernelI23Flash_fwd_kernel_traitsILi128ELi64ELi64ELi4ELb0ELb0EN7cutlass6half_tE19Flash_kernel_traitsILi128ELi64ELi64ELi4ES3_EELi4ELi7ELb1EEEvNS_16Flash_fwd_paramsE
        .type           _ZN5flash32flash_fwd_splitkv_combine_kernelI23Flash_fwd_kernel_traitsILi128ELi64ELi64ELi4ELb0ELb0EN7cutlass6half_tE19Flash_kernel_traitsILi128ELi64ELi64ELi4ES3_EELi4ELi7ELb1EEEvNS_16Flash_fwd_paramsE,@function
        .size           _ZN5flash32flash_fwd_splitkv_combine_kernelI23Flash_fwd_kernel_traitsILi128ELi64ELi64ELi4ELb0ELb0EN7cutlass6half_tE19Flash_kernel_traitsILi128ELi64ELi64ELi4ES3_EELi4ELi7ELb1EEEvNS_16Flash_fwd_paramsE,(.L_x_14953 - _ZN5flash32flash_fwd_splitkv_combine_kernelI23Flash_fwd_kernel_traitsILi128ELi64ELi64ELi4ELb0ELb0EN7cutlass6half_tE19Flash_kernel_traitsILi128ELi64ELi64ELi4ES3_EELi4ELi7ELb1EEEvNS_16Flash_fwd_paramsE)
        .other          _ZN5flash32flash_fwd_splitkv_combine_kernelI23Flash_fwd_kernel_traitsILi128ELi64ELi64ELi4ELb0ELb0EN7cutlass6half_tE19Flash_kernel_traitsILi128ELi64ELi64ELi4ES3_EELi4ELi7ELb1EEEvNS_16Flash_fwd_paramsE,@"STO_CUDA_ENTRY STV_DEFAULT"
_ZN5flash32flash_fwd_splitkv_combine_kernelI23Flash_fwd_kernel_traitsILi128ELi64ELi64ELi4ELb0ELb0EN7cutlass6half_tE19Flash_kernel_traitsILi128ELi64ELi64ELi4ES3_EELi4ELi7ELb1EEEvNS_16Flash_fwd_paramsE:
.text._ZN5flash32flash_fwd_splitkv_combine_kernelI23Flash_fwd_kernel_traitsILi128ELi64ELi64ELi4ELb0ELb0EN7cutlass6half_tE19Flash_kernel_traitsILi128ELi64ELi64ELi4ES3_EELi4ELi7ELb1EEEvNS_16Flash_fwd_paramsE:
        /* <DEDUP_REMOVED lines=38> */
.L_x_8423:
[----:B------:R-:W-:Y:S01]  /*0260*/  IMAD.U32 R22, RZ, RZ, UR20 ;  /* 0x00000014ff167e24 */ /* 0x000fe2000f8e00ff */
[----:B------:R-:W-:Y:S01]  /*0270*/  MOV R20, UR18 ;  /* 0x0000001200147c02 */ /* 0x000fe20008000f00 */
[----:B------:R-:W-:Y:S01]  /*0280*/  IMAD.U32 R15, RZ, RZ, UR14 ;  /* 0x0000000eff0f7e24 */ /* 0x000fe2000f8e00ff */
[----:B------:R-:W-:Y:S02]  /*0290*/  MOV R13, UR5 ;  /* 0x00000005000d7c02 */ /* 0x000fe40008000f00 */
[----:B------:R-:W-:Y:S02]  /*02a0*/  MOV R18, 0x2c0 ;  /* 0x000002c000127802 */ /* 0x000fe40000000f00 */
[----:B------:R-:W-:Y:S05]  /*02b0*/  CALL.REL.NOINC `($__internal_21_$__cuda_sm20_div_s64) ;  /* 0x0000004c00807944 */ /* 0x000fea0003c00000 */
[----:B------:R-:W-:-:S07]  /*02c0*/  MOV R14, R0 ;  /* 0x00000000000e7202 */ /* 0x000fce0000000f00 */
.L_x_8424:
        /* <DEDUP_REMOVED lines=30> */
.L_x_8426:
[----:B------:R-:W-:Y:S02]  /*04b0*/  MOV R22, R14 ;  /* 0x0000000e00167202 */ /* 0x000fe40000000f00 */
[----:B------:R-:W-:Y:S02]  /*04c0*/  MOV R18, 0x4e0 ;  /* 0x000004e000127802 */ /* 0x000fe40000000f00 */
[----:B------:R-:W-:Y:S05]  /*04d0*/  CALL.REL.NOINC `($__internal_21_$__cuda_sm20_div_s64) ;  /* 0x0000004800f87944 */ /* 0x000fea0003c00000 */
[----:B------:R-:W-:Y:S02]  /*04e0*/  MOV R6, R0 ;  /* 0x0000000000067202 */ /* 0x000fe40000000f00 */
[----:B------:R-:W-:Y:S02]  /*04f0*/  MOV R7, R15 ;  /* 0x0000000f00077202 */ /* 0x000fe40000000f00 */
.L_x_8427:
[----:B------:R-:W-:Y:S05]  /*0500*/  BSYNC.RECONVERGENT B0 ;  /* 0x0000000000007941 */ /* 0x000fea0003800200 */
.L_x_8425:
        /* <DEDUP_REMOVED lines=58> */
.L_x_8429:
[----:B------:R-:W-:Y:S01]  /*08b0*/  IMAD.MOV.U32 R22, RZ, RZ, R20 ;  /* 0x000000ffff167224 */ /* 0x000fe200078e0014 */
[----:B------:R-:W-:Y:S01]  /*08c0*/  MOV R20, R14 ;  /* 0x0000000e00147202 */ /* 0x000fe20000000f00 */
[----:B------:R-:W-:Y:S01]  /*08d0*/  IMAD.MOV.U32 R15, RZ, RZ, R13 ;  /* 0x000000ffff0f7224 */ /* 0x000fe200078e000d */
[----:B------:R-:W-:Y:S02]  /*08e0*/  MOV R13, R32 ;  /* 0x00000020000d7202 */ /* 0x000fe40000000f00 */
[----:B------:R-:W-:Y:S02]  /*08f0*/  MOV R18, 0x910 ;  /* 0x0000091000127802 */ /* 0x000fe40000000f00 */
[----:B------:R-:W-:Y:S05]  /*0900*/  CALL.REL.NOINC `($__internal_21_$__cuda_sm20_div_s64) ;  /* 0x0000004400ec7944 */ /* 0x000fea0003c00000 */
[----:B------:R-:W-:Y:S02]  /*0910*/  MOV R22, R0 ;  /* 0x0000000000167202 */ /* 0x000fe40000000f00 */
[----:B------:R-:W-:Y:S02]  /*0920*/  MOV R23, R15 ;  /* 0x0000000f00177202 */ /* 0x000fe40000000f00 */
.L_x_8430:
[----:B------:R-:W-:Y:S05]  /*0930*/  BSYNC.RECONVERGENT B0 ;  /* 0x0000000000007941 */ /* 0x000fea0003800200 */
.L_x_8428:
        /* <DEDUP_REMOVED lines=125> */
.L_x_8432:
[----:B------:R-:W-:Y:S01]  /*1110*/  IMAD.MOV.U32 R15, RZ, RZ, R23 ;  /* 0x000000ffff0f7224 */ /* 0x000fe200078e0017 */
[----:B------:R-:W-:Y:S01]  /*1120*/  MOV R20, R11 ;  /* 0x0000000b00147202 */ /* 0x000fe20000000f00 */
[----:B------:R-:W-:Y:S01]  /*1130*/  IMAD.MOV.U32 R13, RZ, RZ, R3 ;  /* 0x000000ffff0d7224 */ /* 0x000fe200078e0003 */
[----:B------:R-:W-:Y:S02]  /*1140*/  MOV R18, 0x1160 ;  /* 0x0000116000127802 */ /* 0x000fe40000000f00 */
[----:B------:R-:W-:Y:S05]  /*1150*/  CALL.REL.NOINC `($__internal_21_$__cuda_sm20_div_s64) ;  /* 0x0000003c00d87944 */ /* 0x000fea0003c00000 */
[----:B------:R-:W-:Y:S02]  /*1160*/  MOV R36, R0 ;  /* 0x0000000000247202 */ /* 0x000fe40000000f00 */
[----:B------:R-:W-:Y:S02]  /*1170*/  MOV R37, R15 ;  /* 0x0000000f00257202 */ /* 0x000fe40000000f00 */
.L_x_8433:
[----:B------:R-:W-:Y:S05]  /*1180*/  BSYNC.RECONVERGENT B0 ;  /* 0x0000000000007941 */ /* 0x000fea0003800200 */
.L_x_8431:
        /* <DEDUP_REMOVED lines=57> */
.L_x_8435:
[----:B------:R-:W-:Y:S01]  /*1520*/  IMAD.MOV.U32 R22, RZ, RZ, R6 ;  /* 0x000000ffff167224 */ /* 0x000fe200078e0006 */
[----:B------:R-:W-:Y:S01]  /*1530*/  MOV R15, R7 ;  /* 0x00000007000f7202 */ /* 0x000fe20000000f00 */
[----:B------:R-:W-:Y:S01]  /*1540*/  IMAD.MOV.U32 R20, RZ, RZ, R10 ;  /* 0x000000ffff147224 */ /* 0x000fe200078e000a */
[----:B------:R-:W-:Y:S02]  /*1550*/  MOV R18, 0x1570 ;  /* 0x0000157000127802 */ /* 0x000fe40000000f00 */
[----:B------:R-:W-:Y:S05]  /*1560*/  CALL.REL.NOINC `($__internal_21_$__cuda_sm20_div_s64) ;  /* 0x0000003800d47944 */ /* 0x000fea0003c00000 */
[----:B------:R-:W-:Y:S02]  /*1570*/  MOV R18, R0 ;  /* 0x0000000000127202 */ /* 0x000fe40000000f00 */
[----:B------:R-:W-:Y:S02]  /*1580*/  MOV R19, R15 ;  /* 0x0000000f00137202 */ /* 0x000fe40000000f00 */
.L_x_8436:
[----:B------:R-:W-:Y:S05]  /*1590*/  BSYNC.RECONVERGENT B0 ;  /* 0x0000000000007941 */ /* 0x000fea0003800200 */
.L_x_8434:
        /* <DEDUP_REMOVED lines=281> */
.L_x_8440:
[----:B------:R-:W-:Y:S01]  /*2730*/  IMAD.MOV.U32 R15, RZ, RZ, RZ ;  /* 0x000000ffff0f7224 */ /* 0x000fe200078e00ff */
[----:B------:R-:W-:Y:S02]  /*2740*/  MOV R20, R34 ;  /* 0x0000002200147202 */ /* 0x000fe40000000f00 */
[----:B------:R-:W-:Y:S02]  /*2750*/  MOV R18, 0x2770 ;  /* 0x0000277000127802 */ /* 0x000fe40000000f00 */
[----:B------:R-:W-:Y:S05]  /*2760*/  CALL.REL.NOINC `($__internal_21_$__cuda_sm20_div_s64) ;  /* 0x0000002800547944 */ /* 0x000fea0003c00000 */
[----:B------:R-:W-:Y:S02]  /*2770*/  IADD3 R5, PT, PT, -R0, RZ, RZ ;  /* 0x000000ff00057210 */ /* 0x000fe40007ffe1ff */
[----:B------:R-:W-:-:S03]  /*2780*/  MOV R35, R15 ;  /* 0x0000000f00237202 */ /* 0x000fc60000000f00 */
[----:B------:R-:W-:Y:S01]  /*2790*/  IMAD R22, R34, R5, R22 ;  /* 0x0000000522167224 */ /* 0x000fe200078e0216 */
[----:B------:R-:W-:-:S07]  /*27a0*/  MOV R34, R0 ;  /* 0x0000000000227202 */ /* 0x000fce0000000f00 */
.L_x_8441:
        /* <DEDUP_REMOVED lines=59> */
.L_x_8443:
[----:B------:R-:W-:Y:S01]  /*2b60*/  IMAD.MOV.U32 R22, RZ, RZ, R34 ;  /* 0x000000ffff167224 */ /* 0x000fe200078e0022 */
[----:B------:R-:W-:Y:S01]  /*2b70*/  MOV R15, R35 ;  /* 0x00000023000f7202 */ /* 0x000fe20000000f00 */
[----:B------:R-:W-:Y:S01]  /*2b80*/  IMAD.MOV.U32 R20, RZ, RZ, R32 ;  /* 0x000000ffff147224 */ /* 0x000fe200078e0020 */
[----:B------:R-:W-:Y:S02]  /*2b90*/  MOV R18, 0x2bb0 ;  /* 0x00002bb000127802 */ /* 0x000fe40000000f00 */
[----:B------:R-:W-:Y:S05]  /*2ba0*/  CALL.REL.NOINC `($__internal_21_$__cuda_sm20_div_s64) ;  /* 0x0000002400447944 */ /* 0x000fea0003c00000 */
[----:B------:R-:W-:-:S05]  /*2bb0*/  IADD3 R33, PT, PT, -R0, RZ, RZ ;  /* 0x000000ff00217210 */ /* 0x000fca0007ffe1ff */
[----:B------:R-:W-:Y:S02]  /*2bc0*/  IMAD R33, R33, R32, R34 ;  /* 0x0000002021217224 */ /* 0x000fe400078e0222 */
.L_x_8444:
[----:B------:R-:W-:Y:S05]  /*2bd0*/  BSYNC.RECONVERGENT B0 ;  /* 0x0000000000007941 */ /* 0x000fea0003800200 */
.L_x_8442:
        /* <DEDUP_REMOVED lines=160> */
.L_x_8439:
[----:B------:R-:W0:Y:S01]  /*35e0*/  LDC.64 R2, c[0x0][0x420] ;  /* 0x00010800ff027b82 */ /* 0x000e220000000a00 */
[----:B------:R-:W-:-:S05]  /*35f0*/  IADD3 R0, PT, PT, R12, UR19, RZ ;  /* 0x000000130c007c10 */ /* 0x000fca000fffe0ff */
[----:B0-----:R-:W-:-:S05]  /*3600*/  IMAD.WIDE.U32 R2, R0, 0x4, R2 ;  /* 0x0000000400027825 */ /* 0x001fca00078e0002 */
[----:B------:R1:W-:Y:S02]  /*3610*/  STG.E desc[UR10][R2.64], R21 ;  /* 0x0000001502007986 */ /* 0x0003e4000c10190a */
.L_x_8438:
[----:B------:R-:W-:Y:S05]  /*3620*/  BSYNC.RECONVERGENT B1 ;  /* 0x0000000000017941 */ /* 0x000fea0003800200 */
.L_x_8437:
        /* <DEDUP_REMOVED lines=77> */
.L_x_8449:
        /* <DEDUP_REMOVED lines=133> */
.L_x_8448:
        /* <DEDUP_REMOVED lines=73> */
.L_x_8450:
[----:B------:R-:W-:-:S09]  /*47e0*/  UISETP.NE.OR UP1, UPT, UR5, URZ, UP1 ;  /* 0x000000ff0500728c */ /* 0x000fd20008f25670 */
[----:B------:R-:W-:Y:S05]  /*47f0*/  BRA.U !UP1, `(.L_x_8446) ;  /* 0x0000000109947547 */ /* 0x000fea000b800000 */
.L_x_8447:
[----:B------:R-:W-:-:S13]  /*4800*/  ISETP.GE.AND P0, PT, R12, UR9, PT ;  /* 0x000000090c007c0c */ /* 0x000fda000bf06270 */
.L_x_8451:
        /* <DEDUP_REMOVED lines=36> */
.L_x_8446:
        /* <DEDUP_REMOVED lines=10> */
.L_x_8452:
        /* <DEDUP_REMOVED lines=12> */
.L_x_8445:
        /* <DEDUP_REMOVED lines=81> */
        .weak           $__internal_21_$__cuda_sm20_div_s64
        .type           $__internal_21_$__cuda_sm20_div_s64,@function
        .size           $__internal_21_$__cuda_sm20_div_s64,(.L_x_14953 - $__internal_21_$__cuda_sm20_div_s64)
$__internal_21_$__cuda_sm20_div_s64:
        /* <DEDUP_REMOVED lines=85> */
[----:B------:R-:W-:Y:S06]  /*5610*/  RET.REL.NODEC R18 `(_ZN5flash32flash_fwd_splitkv_combine_kernelI23Flash_fwd_kernel_traitsILi128ELi64ELi64ELi4ELb0ELb0EN7cutlass6half_tE19Flash_kernel_traitsILi128ELi64ELi64ELi4ES3_EELi4ELi7ELb1EEEvNS_16Flash_fwd_paramsE) ;  /* 0xffffffa812787950 */ /* 0x000fec0003c3ffff */
.L_x_8453:
        /* <DEDUP_REMOVED lines=14> */
.L_x_14953:


//--------------------- .text._ZN5flash32flash_fwd_splitkv_combine_kernelI23Flash_fwd_kernel_traitsILi128ELi64ELi64ELi4ELb0ELb0EN7cutlass6half_tE19Flash_kernel_traitsILi128ELi64ELi64ELi4ES3_EELi4ELi6ELb1EEEvNS_16Flash_fwd_paramsE --------------------------
	.section	.text._ZN5flash32flash_fwd_splitkv_combine_kernelI23Flash_fwd_kernel_traitsILi128ELi64ELi64ELi4ELb0ELb0EN7cutlass6half_tE19Flash_kernel_traitsILi128ELi64ELi64ELi4ES3_EELi4ELi6ELb1EEEvNS_16Flash_fwd_paramsE,"ax",@progbits
	.align	128
        .global         _ZN5flash32flash_fwd_splitkv_combine_kernelI23Flash_fwd_kernel_traitsILi128ELi64ELi64ELi4ELb0ELb0EN7cutlass6half_tE19Flash_kernel_traitsILi128ELi64ELi64ELi4ES3_EELi4ELi6ELb1EEEvNS_16Flash_fwd_paramsE
        .type           _ZN5flash32flash_fwd_splitkv_combine_kernelI23Flash_fwd_kernel_traitsILi128ELi64ELi64ELi4ELb0ELb0EN7cutlass6half_tE19Flash_kernel_traitsILi128ELi64ELi64ELi4ES3_EELi4ELi6ELb1EEEvNS_16Flash_fwd_paramsE,@function
        .size           _ZN5flash32flash_fwd_splitkv_combine_kernelI23Flash_fwd_kernel_traitsILi128ELi64ELi64ELi4ELb0ELb0EN7cutlass6half_tE19Flash_kernel_traitsILi128ELi64ELi64ELi4ES3_EELi4ELi6ELb1EEEvNS_16Flash_fwd_paramsE,(.L_x_14954 - _ZN5flash32flash_fwd_splitkv_combine_kernelI23Flash_fwd_kernel_traitsILi128ELi64ELi64ELi4ELb0ELb0EN7cutlass6half_tE19Flash_kernel_traitsILi128ELi64ELi64ELi4ES3_EELi4ELi6ELb1EEEvNS_16Flash_fwd_paramsE)
        .other          _ZN5flash32flash_fwd_splitkv_combine_kernelI23Flash_fwd_kernel_traitsILi128ELi64ELi64ELi4ELb0ELb0EN7cutlass6half_tE19Flash_kernel_traitsILi128ELi64ELi64ELi4ES3_EELi4ELi6ELb1EEEvNS_16Flash_fwd_paramsE,@"STO_CUDA_ENTRY STV_DEFAULT"
_ZN5flash32flash_fwd_splitkv_combine_kernelI23Flash_fwd_kernel_traitsILi128ELi64ELi64ELi4ELb0ELb0EN7cutlass6half_tE19Flash_kernel_traitsILi128ELi64ELi64ELi4ES3_EELi4ELi6ELb1EEEvNS_16Flash_fwd_paramsE:
.text._ZN5flash32flash_fwd_splitkv_combine_kernelI23Flash_fwd_kernel_traitsILi128ELi64ELi64ELi4ELb0ELb0EN7cutlass6half_tE19Flash_kernel_traitsILi128ELi64ELi64ELi4ES3_EELi4ELi6ELb1EEEvNS_16Flash_fwd_paramsE:
        /* <DEDUP_REMOVED lines=38> */
.L_x_8454:
[----:B------:R-:W-:Y:S01]  /*0260*/  IMAD.U32 R22, RZ, RZ, UR21 ;  /* 0x00000015ff167e24 */ /* 0x000fe2000f8e00ff */
[----:B------:R-:W-:Y:S01]  /*0270*/  MOV R20, UR19 ;  /* 0x0000001300147c02 */ /* 0x000fe20008000f00 */
[----:B------:R-:W-:Y:S01]  /*0280*/  IMAD.U32 R19, RZ, RZ, UR15 ;  /* 0x0000000fff137e24 */ /* 0x000fe2000f8e00ff */
[----:B------:R-:W-:Y:S02]  /*0290*/  MOV R18, UR14 ;  /* 0x0000000e00127c02 */ /* 0x000fe40008000f00 */
[----:B------:R-:W-:Y:S02]  /*02a0*/  MOV R16, 0x2c0 ;  /* 0x000002c000107802 */ /* 0x000fe40000000f00 */
[----:B------:R-:W-:Y:S05]  /*02b0*/  CALL.REL.NOINC `($__internal_22_$__cuda_sm20_div_s64) ;  /* 0x0000004800987944 */ /* 0x000fea0003c00000 */
.L_x_8455:
        /* <DEDUP_REMOVED lines=30> */
.L_x_8457:
[----:B------:R-:W-:Y:S01]  /*04a0*/  IMAD.MOV.U32 R22, RZ, RZ, R10 ;  /* 0x000000ffff167224 */ /* 0x000fe200078e000a */
[----:B------:R-:W-:Y:S02]  /*04b0*/  MOV R19, R11 ;  /* 0x0000000b00137202 */ /* 0x000fe40000000f00 */
[----:B------:R-:W-:Y:S02]  /*04c0*/  MOV R16, 0x4e0 ;  /* 0x000004e000107802 */ /* 0x000fe40000000f00 */
[----:B------:R-:W-:Y:S05]  /*04d0*/  CALL.REL.NOINC `($__internal_22_$__cuda_sm20_div_s64) ;  /* 0x0000004800107944 */ /* 0x000fea0003c00000 */
[----:B------:R-:W-:Y:S02]  /*04e0*/  MOV R4, R10 ;  /* 0x0000000a00047202 */ /* 0x000fe40000000f00 */
[----:B------:R-:W-:Y:S02]  /*04f0*/  MOV R5, R11 ;  /* 0x0000000b00057202 */ /* 0x000fe40000000f00 */
.L_x_8458:
[----:B------:R-:W-:Y:S05]  /*0500*/  BSYNC.RECONVERGENT B0 ;  /* 0x0000000000007941 */ /* 0x000fea0003800200 */
.L_x_8456:
        /* <DEDUP_REMOVED lines=57> */
.L_x_8460:
[----:B------:R-:W-:Y:S01]  /*08a0*/  IMAD.MOV.U32 R22, RZ, RZ, R20 ;  /* 0x000000ffff167224 */ /* 0x000fe200078e0014 */
[----:B------:R-:W-:Y:S01]  /*08b0*/  MOV R20, R9 ;  /* 0x0000000900147202 */ /* 0x000fe20000000f00 */
[----:B------:R-:W-:Y:S01]  /*08c0*/  IMAD.MOV.U32 R19, RZ, RZ, R18 ;  /* 0x000000ffff137224 */ /* 0x000fe200078e0012 */
[----:B------:R-:W-:Y:S02]  /*08d0*/  MOV R18, R29 ;  /* 0x0000001d00127202 */ /* 0x000fe40000000f00 */
[----:B------:R-:W-:Y:S02]  /*08e0*/  MOV R16, 0x900 ;  /* 0x0000090000107802 */ /* 0x000fe40000000f00 */
[----:B------:R-:W-:Y:S05]  /*08f0*/  CALL.REL.NOINC `($__internal_22_$__cuda_sm20_div_s64) ;  /* 0x0000004400087944 */ /* 0x000fea0003c00000 */
.L_x_8461:
[----:B------:R-:W-:Y:S05]  /*0900*/  BSYNC.RECONVERGENT B0 ;  /* 0x0000000000007941 */ /* 0x000fea0003800200 */
.L_x_8459:
        /* <DEDUP_REMOVED lines=124> */
.L_x_8463:
[----:B------:R-:W-:Y:S01]  /*10d0*/  IMAD.MOV.U32 R22, RZ, RZ, R10 ;  /* 0x000000ffff167224 */ /* 0x000fe200078e000a */
[----:B------:R-:W-:Y:S01]  /*10e0*/  MOV R20, R8 ;  /* 0x0000000800147202 */ /* 0x000fe20000000f00 */
[----:B------:R-:W-:Y:S01]  /*10f0*/  IMAD.MOV.U32 R19, RZ, RZ, R11 ;  /* 0x000000ffff137224 */ /* 0x000fe200078e000b */
[----:B------:R-:W-:Y:S02]  /*1100*/  MOV R18, R0 ;  /* 0x0000000000127202 */ /* 0x000fe40000000f00 */
[----:B------:R-:W-:Y:S02]  /*1110*/  MOV R16, 0x1130 ;  /* 0x0000113000107802 */ /* 0x000fe40000000f00 */
[----:B------:R-:W-:Y:S05]  /*1120*/  CALL.REL.NOINC `($__internal_22_$__cuda_sm20_div_s64) ;  /* 0x0000003800fc7944 */ /* 0x000fea0003c00000 */
[----:B------:R-:W-:Y:S02]  /*1130*/  MOV R32, R10 ;  /* 0x0000000a00207202 */ /* 0x000fe40000000f00 */
[----:B------:R-:W-:Y:S02]  /*1140*/  MOV R33, R11 ;  /* 0x0000000b00217202 */ /* 0x000fe40000000f00 */
.L_x_8464:
[----:B------:R-:W-:Y:S05]  /*1150*/  BSYNC.RECONVERGENT B0 ;  /* 0x0000000000007941 */ /* 0x000fea0003800200 */
.L_x_8462:
        /* <DEDUP_REMOVED lines=57> */
.L_x_8466:
[----:B------:R-:W-:Y:S01]  /*14f0*/  IMAD.MOV.U32 R22, RZ, RZ, R4 ;  /* 0x000000ffff167224 */ /* 0x000fe200078e0004 */
[----:B------:R-:W-:Y:S01]  /*1500*/  MOV R19, R5 ;  /* 0x0000000500137202 */ /* 0x000fe20000000f00 */
[----:B------:R-:W-:Y:S01]  /*1510*/  IMAD.MOV.U32 R20, RZ, RZ, R7 ;  /* 0x000000ffff147224 */ /* 0x000fe200078e0007 */
[----:B------:R-:W-:Y:S02]  /*1520*/  MOV R16, 0x1540 ;  /* 0x0000154000107802 */ /* 0x000fe40000000f00 */
[----:B------:R-:W-:Y:S05]  /*1530*/  CALL.REL.NOINC `($__internal_22_$__cuda_sm20_div_s64) ;  /* 0x0000003400f87944 */ /* 0x000fea0003c00000 */
[----:B------:R-:W-:Y:S02]  /*1540*/  MOV R14, R10 ;  /* 0x0000000a000e7202 */ /* 0x000fe40000000f00 */
[----:B------:R-:W-:Y:S02]  /*1550*/  MOV R15, R11 ;  /* 0x0000000b000f7202 */ /* 0x000fe40000000f00 */
.L_x_8467:
[----:B------:R-:W-:Y:S05]  /*1560*/  BSYNC.RECONVERGENT B0 ;  /* 0x0000000000007941 */ /* 0x000fea0003800200 */
.L_x_8465:
        /* <DEDUP_REMOVED lines=238> */
.L_x_8471:
[----:B------:R-:W-:Y:S01]  /*2450*/  IMAD.MOV.U32 R22, RZ, RZ, R2 ;  /* 0x000000ffff167224 */ /* 0x000fe200078e0002 */
[----:B------:R-:W-:Y:S01]  /*2460*/  MOV R19, RZ ;  /* 0x000000ff00137202 */ /* 0x000fe20000000f00 */
[----:B------:R-:W-:Y:S01]  /*2470*/  IMAD.MOV.U32 R20, RZ, RZ, R30 ;  /* 0x000000ffff147224 */ /* 0x000fe200078e001e */
[----:B------:R-:W-:Y:S02]  /*2480*/  MOV R16, 0x24a0 ;  /* 0x000024a000107802 */ /* 0x000fe40000000f00 */
[----:B------:R-:W-:Y:S05]  /*2490*/  CALL.REL.NOINC `($__internal_22_$__cuda_sm20_div_s64) ;  /* 0x0000002800207944 */ /* 0x000fea0003c00000 */
[----:B------:R-:W-:Y:S02]  /*24a0*/  IADD3 R13, PT, PT, -R10, RZ, RZ ;  /* 0x000000ff0a0d7210 */ /* 0x000fe40007ffe1ff */
[----:B------:R-:W-:-:S03]  /*24b0*/  MOV R31, R11 ;  /* 0x0000000b001f7202 */ /* 0x000fc60000000f00 */
[----:B------:R-:W-:Y:S01]  /*24c0*/  IMAD R13, R30, R13, R2 ;  /* 0x0000000d1e0d7224 */ /* 0x000fe200078e0202 */
[----:B------:R-:W-:-:S07]  /*24d0*/  MOV R30, R10 ;  /* 0x0000000a001e7202 */ /* 0x000fce0000000f00 */
.L_x_8472:
        /* <DEDUP_REMOVED lines=59> */
.L_x_8474:
[----:B------:R-:W-:Y:S01]  /*2890*/  IMAD.MOV.U32 R22, RZ, RZ, R30 ;  /* 0x000000ffff167224 */ /* 0x000fe200078e001e */
[----:B------:R-:W-:Y:S01]  /*28a0*/  MOV R19, R31 ;  /* 0x0000001f00137202 */ /* 0x000fe20000000f00 */
[----:B------:R-:W-:Y:S01]  /*28b0*/  IMAD.MOV.U32 R20, RZ, RZ, R28 ;  /* 0x000000ffff147224 */ /* 0x000fe200078e001c */
[----:B------:R-:W-:Y:S02]  /*28c0*/  MOV R16, 0x28e0 ;  /* 0x000028e000107802 */ /* 0x000fe40000000f00 */
[----:B------:R-:W-:Y:S05]  /*28d0*/  CALL.REL.NOINC `($__internal_22_$__cuda_sm20_div_s64) ;  /* 0x0000002400107944 */ /* 0x000fea0003c00000 */
[----:B------:R-:W-:-:S05]  /*28e0*/  IADD3 R11, PT, PT, -R10, RZ, RZ ;  /* 0x000000ff0a0b7210 */ /* 0x000fca0007ffe1ff */
[----:B------:R-:W-:Y:S02]  /*28f0*/  IMAD R28, R11, R28, R30 ;  /* 0x0000001c0b1c7224 */ /* 0x000fe400078e021e */
.L_x_8475:
[----:B------:R-:W-:Y:S05]  /*2900*/  BSYNC.RECONVERGENT B0 ;  /* 0x0000000000007941 */ /* 0x000fea0003800200 */
.L_x_8473:
        /* <DEDUP_REMOVED lines=160> */
.L_x_8470:
[----:B------:R-:W0:Y:S01]  /*3310*/  LDC.64 R2, c[0x0][0x420] ;  /* 0x00010800ff027b82 */ /* 0x000e220000000a00 */
[----:B------:R-:W-:-:S05]  /*3320*/  IADD3 R0, PT, PT, R12, UR20, RZ ;  /* 0x000000140c007c10 */ /* 0x000fca000fffe0ff */
[----:B0-----:R-:W-:-:S05]  /*3330*/  IMAD.WIDE.U32 R2, R0, 0x4, R2 ;  /* 0x0000000400027825 */ /* 0x001fca00078e0002 */
[----:B------:R0:W-:Y:S02]  /*3340*/  STG.E desc[UR10][R2.64], R23 ;  /* 0x0000001702007986 */ /* 0x0001e4000c10190a */
.L_x_8469:
[----:B------:R-:W-:Y:S05]  /*3350*/  BSYNC.RECONVERGENT B1 ;  /* 0x0000000000017941 */ /* 0x000fea0003800200 */
.L_x_8468:
        /* <DEDUP_REMOVED lines=67> */
.L_x_8480:
        /* <DEDUP_REMOVED lines=133> */
.L_x_8479:
        /* <DEDUP_REMOVED lines=73> */
.L_x_8481:
[----:B------:R-:W-:-:S09]  /*4470*/  UISETP.NE.OR UP1, UPT, UR8, URZ, UP1 ;  /* 0x000000ff0800728c */ /* 0x000fd20008f25670 */
[----:B------:R-:W-:Y:S05]  /*4480*/  BRA.U !UP1, `(.L_x_8477) ;  /* 0x0000000109947547 */ /* 0x000fea000b800000 */
.L_x_8478:
[----:B------:R-:W-:-:S13]  /*4490*/  ISETP.GE.AND P0, PT, R12, UR7, PT ;  /* 0x000000070c007c0c */ /* 0x000fda000bf06270 */
.L_x_8482:
        /* <DEDUP_REMOVED lines=36> */
.L_x_8477:
[----:B------:R-:W-:-:S09]  /*46e0*/  UISETP.NE.AND UP0, UPT, UR4, URZ, UPT ;  /* 0x000000ff0400728c */ /* 0x000fd2000bf05270 */
[----:B------:R-:W-:Y:S05]  /*46f0*/  BRA.U !UP0, `(.L_x_8476) ;  /* 0x0000000108447547 */ /* 0x000fea000b800000 */
[----:B------:R-:W-:Y:S01]  /*4700*/  IMAD R13, R13, 0x14, R14 ;  /* 0x000000140d0d7824 */ /* 0x000fe200078e020e */
[----:B------:R-:W-:Y:S01]  /*4710*/  ISETP.GE.AND P0, PT, R12, UR7, PT ;  /* 0x000000070c007c0c */ /* 0x000fe2000bf06270 */
[----:B------:R-:W-:Y:S02]  /*4720*/  UIMAD.WIDE UR8, UR9, 0x4, URZ ;  /* 0x00000004090878a5 */ /* 0x000fe4000f8e02ff */
[----:B------:R-:W-:Y:S01]  /*4730*/  UIADD3 UR4, UPT, UPT, -UR4, URZ, URZ ;  /* 0x000000ff04047290 */ /* 0x000fe2000fffe1ff */
[----:B------:R-:W-:-:S11]  /*4740*/  IADD3 R6, PT, PT, R13, UR6, RZ ;  /* 0x000000060d067c10 */ /* 0x000fd6000fffe0ff */
.L_x_8483:
        /* <DEDUP_REMOVED lines=12> */
.L_x_8476:
        /* <DEDUP_REMOVED lines=81> */
        .weak           $__internal_22_$__cuda_sm20_div_s64
        .type           $__internal_22_$__cuda_sm20_div_s64,@function
        .size           $__internal_22_$__cuda_sm20_div_s64,(.L_x_14954 - $__internal_22_$__cuda_sm20_div_s64)
$__internal_22_$__cuda_sm20_div_s64:
        /* <DEDUP_REMOVED lines=86> */
[----:B------:R-:W-:Y:S06]  /*5280*/  RET.REL.NODEC R14 `(_ZN5flash32flash_fwd_splitkv_combine_kernelI23Flash_fwd_kernel_traitsILi128ELi64ELi64ELi4ELb0ELb0EN7cutlass6half_tE19Flash_kernel_traitsILi128ELi64ELi64ELi4ES3_EELi4ELi6ELb1EEEvNS_16Flash_fwd_paramsE) ;  /* 0xffffffac0e5c7950 */ /* 0x000fec0003c3ffff */
.L_x_8484:
        /* <DEDUP_REMOVED lines=15> */
.L_x_14954:


//--------------------- .text._ZN5flash32flash_fwd_splitkv_combine_kernelI23Flash_fwd_kernel_traitsILi128ELi64ELi64ELi4ELb0ELb0EN7cutlass6half_tE19Flash_kernel_traitsILi128ELi64ELi64ELi4ES3_EELi4ELi5ELb1EEEvNS_16Flash_fwd_paramsE --------------------------
	.section	.text._ZN5flash32flash_fwd_splitkv_combine_kernelI23Flash_fwd_kernel_traitsILi128ELi64ELi64ELi4ELb0ELb0EN7cutlass6half_tE19Flash_kernel_traitsILi128ELi64ELi64ELi4ES3_EELi4ELi5ELb1EEEvNS_16Flash_fwd_paramsE,"ax",@progbits
	.align	128
        .global         _ZN5flash32flash_fwd_splitkv_combine_kernelI23Flash_fwd_kernel_traitsILi128ELi64ELi64ELi4ELb0ELb0EN7cutlass6half_tE19Flash_kernel_traitsILi128ELi64ELi64ELi4ES3_EELi4ELi5ELb1EEEvNS_16Flash_fwd_paramsE
        .type           _ZN5flash32flash_fwd_splitkv_combine_kernelI23Flash_fwd_kernel_traitsILi128ELi64ELi64ELi4ELb0ELb0EN7cutlass6half_tE19Flash_kernel_traitsILi128ELi64ELi64ELi4ES3_EELi4ELi5ELb1EEEvNS_16Flash_fwd_paramsE,@function
        .size           _ZN5flash32flash_fwd_splitkv_combine_kernelI23Flash_fwd_kernel_traitsILi128ELi64ELi64ELi4ELb0ELb0EN7cutlass6half_tE19Flash_kernel_traitsILi128ELi64ELi64ELi4ES3_EELi4ELi5ELb1EEEvNS_16Flash_fwd_paramsE,(.L_x_14955 - _ZN5flash32flash_fwd_splitkv_combine_kernelI23Flash_fwd_kernel_traitsILi128ELi64ELi64ELi4ELb0ELb0EN7cutlass6half_tE19Flash_kernel_traitsILi128ELi64ELi64ELi4ES3_EELi4ELi5ELb1EEEvNS_16Flash_fwd_paramsE)
        .other          _ZN5flash32flash_fwd_splitkv_combine_kernelI23Flash_fwd_kernel_traitsILi128ELi64ELi64ELi4ELb0ELb0EN7cutlass6half_tE19Flash_kernel_traitsILi128ELi64ELi64ELi4ES3_EELi4ELi5ELb1EEEvNS_16Flash_fwd_paramsE,@"STO_CUDA_ENTRY STV_DEFAULT"
_ZN5flash32flash_fwd_splitkv_combine_kernelI23Flash_fwd_kernel_traitsILi128ELi64ELi64ELi4ELb0ELb0EN7cutlass6half_tE19Flash_kernel_traitsILi128ELi64ELi64ELi4ES3_EELi4ELi5ELb1EEEvNS_16Flash_fwd_paramsE:
.text._ZN5flash32flash_fwd_splitkv_combine_kernelI23Flash_fwd_kernel_traitsILi128ELi64ELi64ELi4ELb0ELb0EN7cutlass6half_tE19Flash_kernel_traitsILi128ELi64ELi64ELi4ES3_EELi4ELi5ELb1EEEvNS_16Flash_fwd_paramsE:
        /* <DEDUP_REMOVED lines=38> */
.L_x_8485:
[----:B------:R-:W-:Y:S01]  /*0260*/  IMAD.U32 R16, RZ, RZ, UR14 ;  /* 0x0000000eff107e24 */ /* 0x000fe2000f8e00ff */
[----:B------:R-:W-:Y:S01]  /*0270*/  MOV R20, UR12 ;  /* 0x0000000c00147c02 */ /* 0x000fe20008000f00 */
[----:B------:R-:W-:Y:S01]  /*0280*/  IMAD.U32 R21, RZ, RZ, UR15 ;  /* 0x0000000fff157e24 */ /* 0x000fe2000f8e00ff */
[----:B------:R-:W-:Y:S02]  /*0290*/  MOV R19, UR7 ;  /* 0x0000000700137c02 */ /* 0x000fe40008000f00 */
[----:B------:R-:W-:Y:S02]  /*02a0*/  MOV R18, 0x2c0 ;  /* 0x000002c000127802 */ /* 0x000fe40000000f00 */
[----:B------:R-:W-:Y:S05]  /*02b0*/  CALL.REL.NOINC `($__internal_23_$__cuda_sm20_div_s64) ;  /* 0x0000004800407944 */ /* 0x000fea0003c00000 */
[----:B------:R-:W-:-:S07]  /*02c0*/  MOV R11, R13 ;  /* 0x0000000d000b7202 */ /* 0x000fce0000000f00 */
.L_x_8486:
        /* <DEDUP_REMOVED lines=30> */
.L_x_8488:
[----:B------:R-:W-:Y:S01]  /*04b0*/  IMAD.MOV.U32 R16, RZ, RZ, R10 ;  /* 0x000000ffff107224 */ /* 0x000fe200078e000a */
[----:B------:R-:W-:Y:S02]  /*04c0*/  MOV R21, R11 ;  /* 0x0000000b00157202 */ /* 0x000fe40000000f00 */
[----:B------:R-:W-:Y:S02]  /*04d0*/  MOV R18, 0x4f0 ;  /* 0x000004f000127802 */ /* 0x000fe40000000f00 */
[----:B------:R-:W-:Y:S05]  /*04e0*/  CALL.REL.NOINC `($__internal_23_$__cuda_sm20_div_s64) ;  /* 0x0000004400b47944 */ /* 0x000fea0003c00000 */
[----:B------:R-:W-:Y:S02]  /*04f0*/  MOV R4, R10 ;  /* 0x0000000a00047202 */ /* 0x000fe40000000f00 */
[----:B------:R-:W-:Y:S02]  /*0500*/  MOV R5, R13 ;  /* 0x0000000d00057202 */ /* 0x000fe40000000f00 */
.L_x_8489:
[----:B------:R-:W-:Y:S05]  /*0510*/  BSYNC.RECONVERGENT B0 ;  /* 0x0000000000007941 */ /* 0x000fea0003800200 */
.L_x_8487:
        /* <DEDUP_REMOVED lines=57> */
.L_x_8491:
[----:B------:R-:W-:Y:S01]  /*08b0*/  IMAD.MOV.U32 R16, RZ, RZ, R20 ;  /* 0x000000ffff107224 */ /* 0x000fe200078e0014 */
[----:B------:R-:W-:Y:S01]  /*08c0*/  MOV R20, R11 ;  /* 0x0000000b00147202 */ /* 0x000fe20000000f00 */
[----:B------:R-:W-:Y:S01]  /*08d0*/  IMAD.MOV.U32 R21, RZ, RZ, R19 ;  /* 0x000000ffff157224 */ /* 0x000fe200078e0013 */
[----:B------:R-:W-:Y:S02]  /*08e0*/  MOV R19, R29 ;  /* 0x0000001d00137202 */ /* 0x000fe40000000f00 */
[----:B------:R-:W-:Y:S02]  /*08f0*/  MOV R18, 0x910 ;  /* 0x0000091000127802 */ /* 0x000fe40000000f00 */
[----:B------:R-:W-:Y:S05]  /*0900*/  CALL.REL.NOINC `($__internal_23_$__cuda_sm20_div_s64) ;  /* 0x0000004000ac7944 */ /* 0x000fea0003c00000 */
[----:B------:R-:W-:Y:S02]  /*0910*/  MOV R12, R10 ;  /* 0x0000000a000c7202 */ /* 0x000fe40000000f00 */
.L_x_8492:
[----:B------:R-:W-:Y:S05]  /*0920*/  BSYNC.RECONVERGENT B0 ;  /* 0x0000000000007941 */ /* 0x000fea0003800200 */
.L_x_8490:
        /* <DEDUP_REMOVED lines=124> */
.L_x_8494:
[----:B------:R-:W-:Y:S01]  /*10f0*/  IMAD.MOV.U32 R16, RZ, RZ, R12 ;  /* 0x000000ffff107224 */ /* 0x000fe200078e000c */
[----:B------:R-:W-:Y:S01]  /*1100*/  MOV R20, R8 ;  /* 0x0000000800147202 */ /* 0x000fe20000000f00 */
[----:B------:R-:W-:Y:S01]  /*1110*/  IMAD.MOV.U32 R21, RZ, RZ, R13 ;  /* 0x000000ffff157224 */ /* 0x000fe200078e000d */
[----:B------:R-:W-:Y:S02]  /*1120*/  MOV R19, R0 ;  /* 0x0000000000137202 */ /* 0x000fe40000000f00 */
[----:B------:R-:W-:Y:S02]  /*1130*/  MOV R18, 0x1150 ;  /* 0x0000115000127802 */ /* 0x000fe40000000f00 */
[----:B------:R-:W-:Y:S05]  /*1140*/  CALL.REL.NOINC `($__internal_23_$__cuda_sm20_div_s64) ;  /* 0x00000038009c7944 */ /* 0x000fea0003c00000 */
[----:B------:R-:W-:Y:S02]  /*1150*/  MOV R34, R10 ;  /* 0x0000000a00227202 */ /* 0x000fe40000000f00 */
[----:B------:R-:W-:Y:S02]  /*1160*/  MOV R35, R13 ;  /* 0x0000000d00237202 */ /* 0x000fe40000000f00 */
.L_x_8495:
[----:B------:R-:W-:Y:S05]  /*1170*/  BSYNC.RECONVERGENT B0 ;  /* 0x0000000000007941 */ /* 0x000fea0003800200 */
.L_x_8493:
        /* <DEDUP_REMOVED lines=57> */
.L_x_8497:
[----:B------:R-:W-:Y:S01]  /*1510*/  IMAD.MOV.U32 R16, RZ, RZ, R4 ;  /* 0x000000ffff107224 */ /* 0x000fe200078e0004 */
[----:B------:R-:W-:Y:S01]  /*1520*/  MOV R21, R5 ;  /* 0x0000000500157202 */ /* 0x000fe20000000f00 */
[----:B------:R-:W-:Y:S01]  /*1530*/  IMAD.MOV.U32 R20, RZ, RZ, R7 ;  /* 0x000000ffff147224 */ /* 0x000fe200078e0007 */
[----:B------:R-:W-:Y:S02]  /*1540*/  MOV R18, 0x1560 ;  /* 0x0000156000127802 */ /* 0x000fe40000000f00 */
[----:B------:R-:W-:Y:S05]  /*1550*/  CALL.REL.NOINC `($__internal_23_$__cuda_sm20_div_s64) ;  /* 0x0000003400987944 */ /* 0x000fea0003c00000 */
[----:B------:R-:W-:Y:S02]  /*1560*/  MOV R14, R10 ;  /* 0x0000000a000e7202 */ /* 0x000fe40000000f00 */
[----:B------:R-:W-:Y:S02]  /*1570*/  MOV R15, R13 ;  /* 0x0000000d000f7202 */ /* 0x000fe40000000f00 */
.L_x_8498:
[----:B------:R-:W-:Y:S05]  /*1580*/  BSYNC.RECONVERGENT B0 ;  /* 0x0000000000007941 */ /* 0x000fea0003800200 */
.L_x_8496:
        /* <DEDUP_REMOVED lines=70> */
.L_x_8500:
[----:B0-----:R-:W-:Y:S05]  /*19f0*/  BSYNC.RECONVERGENT B0 ;  /* 0x0000000000007941 */ /* 0x001fea0003800200 */
.L_x_8499:
        /* <DEDUP_REMOVED lines=143> */
.L_x_8504:
[----:B------:R-:W-:Y:S01]  /*22f0*/  IMAD.MOV.U32 R16, RZ, RZ, R2 ;  /* 0x000000ffff107224 */ /* 0x000fe200078e0002 */
[----:B------:R-:W-:Y:S01]  /*2300*/  MOV R21, RZ ;  /* 0x000000ff00157202 */ /* 0x000fe20000000f00 */
[----:B------:R-:W-:Y:S01]  /*2310*/  IMAD.MOV.U32 R20, RZ, RZ, R32 ;  /* 0x000000ffff147224 */ /* 0x000fe200078e0020 */
[----:B------:R-:W-:Y:S02]  /*2320*/  MOV R18, 0x2340 ;  /* 0x0000234000127802 */ /* 0x000fe40000000f00 */
[----:B------:R-:W-:Y:S05]  /*2330*/  CALL.REL.NOINC `($__internal_23_$__cuda_sm20_div_s64) ;  /* 0x0000002800207944 */ /* 0x000fea0003c00000 */
[----:B------:R-:W-:Y:S02]  /*2340*/  IADD3 R15, PT, PT, -R10, RZ, RZ ;  /* 0x000000ff0a0f7210 */ /* 0x000fe40007ffe1ff */
[----:B------:R-:W-:-:S03]  /*2350*/  MOV R33, R13 ;  /* 0x0000000d00217202 */ /* 0x000fc60000000f00 */
[----:B------:R-:W-:Y:S01]  /*2360*/  IMAD R14, R32, R15, R2 ;  /* 0x0000000f200e7224 */ /* 0x000fe200078e0202 */
[----:B------:R-:W-:-:S07]  /*2370*/  MOV R32, R10 ;  /* 0x0000000a00207202 */ /* 0x000fce0000000f00 */
.L_x_8505:
        /* <DEDUP_REMOVED lines=59> */
.L_x_8507:
[----:B------:R-:W-:Y:S01]  /*2730*/  IMAD.MOV.U32 R16, RZ, RZ, R32 ;  /* 0x000000ffff107224 */ /* 0x000fe200078e0020 */
[----:B------:R-:W-:Y:S01]  /*2740*/  MOV R21, R33 ;  /* 0x0000002100157202 */ /* 0x000fe20000000f00 */
[----:B------:R-:W-:Y:S01]  /*2750*/  IMAD.MOV.U32 R20, RZ, RZ, R28 ;  /* 0x000000ffff147224 */ /* 0x000fe200078e001c */
[----:B------:R-:W-:Y:S02]  /*2760*/  MOV R18, 0x2780 ;  /* 0x0000278000127802 */ /* 0x000fe40000000f00 */
[----:B------:R-:W-:Y:S05]  /*2770*/  CALL.REL.NOINC `($__internal_23_$__cuda_sm20_div_s64) ;  /* 0x0000002400107944 */ /* 0x000fea0003c00000 */
[----:B------:R-:W-:-:S05]  /*2780*/  IADD3 R13, PT, PT, -R10, RZ, RZ ;  /* 0x000000ff0a0d7210 */ /* 0x000fca0007ffe1ff */
[----:B------:R-:W-:Y:S02]  /*2790*/  IMAD R28, R13, R28, R32 ;  /* 0x0000001c0d1c7224 */ /* 0x000fe400078e0220 */
.L_x_8508:
[----:B------:R-:W-:Y:S05]  /*27a0*/  BSYNC.RECONVERGENT B0 ;  /* 0x0000000000007941 */ /* 0x000fea0003800200 */
.L_x_8506:
        /* <DEDUP_REMOVED lines=160> */
.L_x_8503:
[----:B------:R-:W0:Y:S01]  /*31b0*/  LDC.64 R2, c[0x0][0x420] ;  /* 0x00010800ff027b82 */ /* 0x000e220000000a00 */
[----:B------:R-:W-:-:S05]  /*31c0*/  IADD3 R0, PT, PT, R12, UR13, RZ ;  /* 0x0000000d0c007c10 */ /* 0x000fca000fffe0ff */
[----:B0-----:R-:W-:-:S05]  /*31d0*/  IMAD.WIDE.U32 R2, R0, 0x4, R2 ;  /* 0x0000000400027825 */ /* 0x001fca00078e0002 */
[----:B------:R1:W-:Y:S02]  /*31e0*/  STG.E desc[UR10][R2.64], R24 ;  /* 0x0000001802007986 */ /* 0x0003e4000c10190a */
.L_x_8502:
[----:B------:R-:W-:Y:S05]  /*31f0*/  BSYNC.RECONVERGENT B1 ;  /* 0x0000000000017941 */ /* 0x000fea0003800200 */
.L_x_8501:
        /* <DEDUP_REMOVED lines=14> */
.L_x_8510:
[----:B------:R-:W-:Y:S05]  /*32e0*/  BSYNC.RECONVERGENT B0 ;  /* 0x0000000000007941 */ /* 0x000fea0003800200 */
.L_x_8509:
        /* <DEDUP_REMOVED lines=49> */
.L_x_8515:
        /* <DEDUP_REMOVED lines=133> */
.L_x_8514:
        /* <DEDUP_REMOVED lines=73> */
.L_x_8516:
[----:B------:R-:W-:-:S09]  /*42e0*/  UISETP.NE.OR UP1, UPT, UR5, URZ, UP1 ;  /* 0x000000ff0500728c */ /* 0x000fd20008f25670 */
[----:B------:R-:W-:Y:S05]  /*42f0*/  BRA.U !UP1, `(.L_x_8512) ;  /* 0x0000000109947547 */ /* 0x000fea000b800000 */
.L_x_8513:
[----:B------:R-:W-:-:S13]  /*4300*/  ISETP.GE.AND P0, PT, R12, UR15, PT ;  /* 0x0000000f0c007c0c */ /* 0x000fda000bf06270 */
.L_x_8517:
        /* <DEDUP_REMOVED lines=36> */
.L_x_8512:
        /* <DEDUP_REMOVED lines=10> */
.L_x_8518:
        /* <DEDUP_REMOVED lines=12> */
.L_x_8511:
        /* <DEDUP_REMOVED lines=81> */
        .weak           $__internal_23_$__cuda_sm20_div_s64
        .type           $__internal_23_$__cuda_sm20_div_s64,@function
        .size           $__internal_23_$__cuda_sm20_div_s64,(.L_x_14955 - $__internal_23_$__cuda_sm20_div_s64)
$__internal_23_$__cuda_sm20_div_s64:
        /* <DEDUP_REMOVED lines=86> */
[----:B------:R-:W-:Y:S05]  /*5120*/  RET.REL.NODEC R14 `(_ZN5flash32flash_fwd_splitkv_combine_kernelI23Flash_fwd_kernel_traitsILi128ELi64ELi64ELi4ELb0ELb0EN7cutlass6half_tE19Flash_kernel_traitsILi128ELi64ELi64ELi4ES3_EELi4ELi5ELb1EEEvNS_16Flash_fwd_paramsE) ;  /* 0xffffffac0eb47950 */ /* 0x000fea0003c3ffff */
.L_x_8519:
        /* <DEDUP_REMOVED lines=13> */
.L_x_14955:


//--------------------- .text._ZN5flash32flash_fwd_splitkv_combine_kernelI23Flash_fwd_kernel_traitsILi128ELi64ELi64ELi4ELb0ELb0EN7cutlass6half_tE19Flash_kernel_traitsILi128ELi64ELi64ELi4ES3_EELi4ELi4ELb1EEEvNS_16Flash_fwd_paramsE --------------------------
	.section	.text._ZN5flash32flash_fwd_splitkv_combine_kernelI23Flash_fwd_kernel_traitsILi128ELi64ELi64ELi4ELb0ELb0EN7cutlass6half_tE19Flash_kernel_traitsILi128ELi64ELi64ELi4ES3_EELi4ELi4ELb1EEEvNS_16Flash_fwd_paramsE,"ax",@progbits
	.align	128
        .global         _ZN5flash32flash_fwd_splitkv_combine_kernelI23Flash_fwd_kernel_traitsILi128ELi64ELi64ELi4ELb0ELb0EN7cutlass6half_tE19Flash_kernel_traitsILi128ELi64ELi64ELi4ES3_EELi4ELi4ELb1EEEvNS_16Flash_fwd_paramsE
        .type           _ZN5flash32flash_fwd_splitkv_combine_kernelI23Flash_fwd_kernel_traitsILi128ELi64ELi64ELi4ELb0ELb0EN7cutlass6half_tE19Flash_kernel_traitsILi128ELi64ELi64ELi4ES3_EELi4ELi4ELb1EEEvNS_16Flash_fwd_paramsE,@function
        .size           _ZN5flash32flash_fwd_splitkv_combine_kernelI23Flash_fwd_kernel_traitsILi128ELi64ELi64ELi4ELb0ELb0EN7cutlass6half_tE19Flash_kernel_traitsILi128ELi64ELi64ELi4ES3_EELi4ELi4ELb1EEEvNS_16Flash_fwd_paramsE,(.L_x_14956 - _ZN5flash32flash_fwd_splitkv_combine_kernelI23Flash_fwd_kernel_traitsILi128ELi64ELi64ELi4ELb0ELb0EN7cutlass6half_tE19Flash_kernel_traitsILi128ELi64ELi64ELi4ES3_EELi4ELi4ELb1EEEvNS_16Flash_fwd_paramsE)
        .other          _ZN5flash32flash_fwd_splitkv_combine_kernelI23Flash_fwd_kernel_traitsILi128ELi64ELi64ELi4ELb0ELb0EN7cutlass6half_tE19Flash_kernel_traitsILi128ELi64ELi64ELi4ES3_EELi4ELi4ELb1EEEvNS_16Flash_fwd_paramsE,@"STO_CUDA_ENTRY STV_DEFAULT"
_ZN5flash32flash_fwd_splitkv_combine_kernelI23Flash_fwd_kernel_traitsILi128ELi64ELi64ELi4ELb0ELb0EN7cutlass6half_tE19Flash_kernel_traitsILi128ELi64ELi64ELi4ES3_EELi4ELi4ELb1EEEvNS_16Flash_fwd_paramsE:
.text._ZN5flash32flash_fwd_splitkv_combine_kernelI23Flash_fwd_kernel_traitsILi128ELi64ELi64ELi4ELb0ELb0EN7cutlass6half_tE19Flash_kernel_traitsILi128ELi64ELi64ELi4ES3_EELi4ELi4ELb1EEEvNS_16Flash_fwd_paramsE:
        /* <DEDUP_REMOVED lines=38> */
.L_x_8520:
[----:B------:R-:W-:Y:S01]  /*0260*/  IMAD.U32 R14, RZ, RZ, UR16 ;  /* 0x00000010ff0e7e24 */ /* 0x000fe2000f8e00ff */
[----:B------:R-:W-:Y:S01]  /*0270*/  MOV R18, UR14 ;  /* 0x0000000e00127c02 */ /* 0x000fe20008000f00 */
[----:B------:R-:W-:Y:S01]  /*0280*/  IMAD.U32 R19, RZ, RZ, UR17 ;  /* 0x00000011ff137e24 */ /* 0x000fe2000f8e00ff */
[----:B------:R-:W-:Y:S02]  /*0290*/  MOV R17, UR9 ;  /* 0x0000000900117c02 */ /* 0x000fe40008000f00 */
[----:B------:R-:W-:Y:S02]  /*02a0*/  MOV R16, 0x2c0 ;  /* 0x000002c000107802 */ /* 0x000fe40000000f00 */
[----:B------:R-:W-:Y:S05]  /*02b0*/  CALL.REL.NOINC `($__internal_24_$__cuda_sm20_div_s64) ;  /* 0x0000004800407944 */ /* 0x000fea0003c00000 */
.L_x_8521:
        /* <DEDUP_REMOVED lines=30> */
.L_x_8523:
[----:B------:R-:W-:Y:S01]  /*04a0*/  IMAD.MOV.U32 R14, RZ, RZ, R10 ;  /* 0x000000ffff0e7224 */ /* 0x000fe200078e000a */
[----:B------:R-:W-:Y:S02]  /*04b0*/  MOV R19, R11 ;  /* 0x0000000b00137202 */ /* 0x000fe40000000f00 */
[----:B------:R-:W-:Y:S02]  /*04c0*/  MOV R16, 0x4e0 ;  /* 0x000004e000107802 */ /* 0x000fe40000000f00 */
[----:B------:R-:W-:Y:S05]  /*04d0*/  CALL.REL.NOINC `($__internal_24_$__cuda_sm20_div_s64) ;  /* 0x0000004400b87944 */ /* 0x000fea0003c00000 */
[----:B------:R-:W-:Y:S02]  /*04e0*/  MOV R4, R10 ;  /* 0x0000000a00047202 */ /* 0x000fe40000000f00 */
[----:B------:R-:W-:Y:S02]  /*04f0*/  MOV R5, R11 ;  /* 0x0000000b00057202 */ /* 0x000fe40000000f00 */
.L_x_8524:
[----:B------:R-:W-:Y:S05]  /*0500*/  BSYNC.RECONVERGENT B0 ;  /* 0x0000000000007941 */ /* 0x000fea0003800200 */
.L_x_8522:
        /* <DEDUP_REMOVED lines=57> */
.L_x_8526:
[----:B------:R-:W-:Y:S01]  /*08a0*/  IMAD.MOV.U32 R14, RZ, RZ, R18 ;  /* 0x000000ffff0e7224 */ /* 0x000fe200078e0012 */
[----:B------:R-:W-:Y:S01]  /*08b0*/  MOV R18, R9 ;  /* 0x0000000900127202 */ /* 0x000fe20000000f00 */
[----:B------:R-:W-:Y:S01]  /*08c0*/  IMAD.MOV.U32 R19, RZ, RZ, R17 ;  /* 0x000000ffff137224 */ /* 0x000fe200078e0011 */
[----:B------:R-:W-:Y:S02]  /*08d0*/  MOV R17, R25 ;  /* 0x0000001900117202 */ /* 0x000fe40000000f00 */
[----:B------:R-:W-:Y:S02]  /*08e0*/  MOV R16, 0x900 ;  /* 0x0000090000107802 */ /* 0x000fe40000000f00 */
[----:B------:R-:W-:Y:S05]  /*08f0*/  CALL.REL.NOINC `($__internal_24_$__cuda_sm20_div_s64) ;  /* 0x0000004000b07944 */ /* 0x000fea0003c00000 */
.L_x_8527:
[----:B------:R-:W-:Y:S05]  /*0900*/  BSYNC.RECONVERGENT B0 ;  /* 0x0000000000007941 */ /* 0x000fea0003800200 */
.L_x_8525:
        /* <DEDUP_REMOVED lines=123> */
.L_x_8529:
[----:B------:R-:W-:Y:S01]  /*10c0*/  IMAD.MOV.U32 R14, RZ, RZ, R10 ;  /* 0x000000ffff0e7224 */ /* 0x000fe200078e000a */
[----:B------:R-:W-:Y:S01]  /*10d0*/  MOV R18, R8 ;  /* 0x0000000800127202 */ /* 0x000fe20000000f00 */
[----:B------:R-:W-:Y:S01]  /*10e0*/  IMAD.MOV.U32 R19, RZ, RZ, R11 ;  /* 0x000000ffff137224 */ /* 0x000fe200078e000b */
[----:B------:R-:W-:Y:S02]  /*10f0*/  MOV R17, R0 ;  /* 0x0000000000117202 */ /* 0x000fe40000000f00 */
[----:B------:R-:W-:Y:S02]  /*1100*/  MOV R16, 0x1120 ;  /* 0x0000112000107802 */ /* 0x000fe40000000f00 */
[----:B------:R-:W-:Y:S05]  /*1110*/  CALL.REL.NOINC `($__internal_24_$__cuda_sm20_div_s64) ;  /* 0x0000003800a87944 */ /* 0x000fea0003c00000 */
[----:B------:R-:W-:Y:S02]  /*1120*/  MOV R32, R10 ;  /* 0x0000000a00207202 */ /* 0x000fe40000000f00 */
[----:B------:R-:W-:Y:S02]  /*1130*/  MOV R33, R11 ;  /* 0x0000000b00217202 */ /* 0x000fe40000000f00 */
.L_x_8530:
[----:B------:R-:W-:Y:S05]  /*1140*/  BSYNC.RECONVERGENT B0 ;  /* 0x0000000000007941 */ /* 0x000fea0003800200 */
.L_x_8528:
        /* <DEDUP_REMOVED lines=57> */
.L_x_8532:
[----:B------:R-:W-:Y:S01]  /*14e0*/  IMAD.MOV.U32 R14, RZ, RZ, R4 ;  /* 0x000000ffff0e7224 */ /* 0x000fe200078e0004 */
[----:B------:R-:W-:Y:S01]  /*14f0*/  MOV R19, R5 ;  /* 0x0000000500137202 */ /* 0x000fe20000000f00 */
[----:B------:R-:W-:Y:S01]  /*1500*/  IMAD.MOV.U32 R18, RZ, RZ, R6 ;  /* 0x000000ffff127224 */ /* 0x000fe200078e0006 */
[----:B------:R-:W-:Y:S02]  /*1510*/  MOV R16, 0x1530 ;  /* 0x0000153000107802 */ /* 0x000fe40000000f00 */
[----:B------:R-:W-:Y:S05]  /*1520*/  CALL.REL.NOINC `($__internal_24_$__cuda_sm20_div_s64) ;  /* 0x0000003400a47944 */ /* 0x000fea0003c00000 */
[----:B------:R-:W-:Y:S02]  /*1530*/  MOV R20, R10 ;  /* 0x0000000a00147202 */ /* 0x000fe40000000f00 */
[----:B------:R-:W-:Y:S02]  /*1540*/  MOV R21, R11 ;  /* 0x0000000b00157202 */ /* 0x000fe40000000f00 */
.L_x_8533:
[----:B------:R-:W-:Y:S05]  /*1550*/  BSYNC.RECONVERGENT B0 ;  /* 0x0000000000007941 */ /* 0x000fea0003800200 */
.L_x_8531:
        /* <DEDUP_REMOVED lines=72> */
.L_x_8535:
[----:B0-----:R-:W-:Y:S05]  /*19e0*/  BSYNC.RECONVERGENT B0 ;  /* 0x0000000000007941 */ /* 0x001fea0003800200 */
.L_x_8534:
        /* <DEDUP_REMOVED lines=141> */
.L_x_8539:
[----:B------:R-:W-:Y:S01]  /*22c0*/  LEA.HI R2, R7, UR15, RZ, 0x1c ;  /* 0x0000000f07027c11 */ /* 0x000fe2000f8fe0ff */
[----:B------:R-:W-:Y:S01]  /*22d0*/  IMAD.MOV.U32 R19, RZ, RZ, RZ ;  /* 0x000000ffff137224 */ /* 0x000fe200078e00ff */
[----:B------:R-:W-:Y:S02]  /*22e0*/  MOV R18, R30 ;  /* 0x0000001e00127202 */ /* 0x000fe40000000f00 */
[----:B------:R-:W-:Y:S01]  /*22f0*/  MOV R16, 0x2320 ;  /* 0x0000232000107802 */ /* 0x000fe20000000f00 */
[----:B------:R-:W-:Y:S02]  /*2300*/  IMAD.MOV.U32 R14, RZ, RZ, R2 ;  /* 0x000000ffff0e7224 */ /* 0x000fe400078e0002 */
[----:B------:R-:W-:Y:S05]  /*2310*/  CALL.REL.NOINC `($__internal_24_$__cuda_sm20_div_s64) ;  /* 0x0000002800287944 */ /* 0x000fea0003c00000 */
[----:B------:R-:W-:Y:S02]  /*2320*/  IADD3 R13, PT, PT, -R10, RZ, RZ ;  /* 0x000000ff0a0d7210 */ /* 0x000fe40007ffe1ff */
[----:B------:R-:W-:-:S03]  /*2330*/  MOV R31, R11 ;  /* 0x0000000b001f7202 */ /* 0x000fc60000000f00 */
[----:B------:R-:W-:Y:S01]  /*2340*/  IMAD R12, R30, R13, R2 ;  /* 0x0000000d1e0c7224 */ /* 0x000fe200078e0202 */
[----:B------:R-:W-:-:S07]  /*2350*/  MOV R30, R10 ;  /* 0x0000000a001e7202 */ /* 0x000fce0000000f00 */
.L_x_8540:
        /* <DEDUP_REMOVED lines=59> */
.L_x_8542:
[----:B------:R-:W-:Y:S01]  /*2710*/  IMAD.MOV.U32 R14, RZ, RZ, R30 ;  /* 0x000000ffff0e7224 */ /* 0x000fe200078e001e */
[----:B------:R-:W-:Y:S01]  /*2720*/  MOV R19, R31 ;  /* 0x0000001f00137202 */ /* 0x000fe20000000f00 */
[----:B------:R-:W-:Y:S01]  /*2730*/  IMAD.MOV.U32 R18, RZ, RZ, R34 ;  /* 0x000000ffff127224 */ /* 0x000fe200078e0022 */
[----:B------:R-:W-:Y:S02]  /*2740*/  MOV R16, 0x2760 ;  /* 0x0000276000107802 */ /* 0x000fe40000000f00 */
[----:B------:R-:W-:Y:S05]  /*2750*/  CALL.REL.NOINC `($__internal_24_$__cuda_sm20_div_s64) ;  /* 0x0000002400187944 */ /* 0x000fea0003c00000 */
[----:B------:R-:W-:-:S05]  /*2760*/  IADD3 R11, PT, PT, -R10, RZ, RZ ;  /* 0x000000ff0a0b7210 */ /* 0x000fca0007ffe1ff */
[----:B------:R-:W-:Y:S02]  /*2770*/  IMAD R30, R11, R34, R30 ;  /* 0x000000220b1e7224 */ /* 0x000fe400078e021e */
.L_x_8543:
[----:B------:R-:W-:Y:S05]  /*2780*/  BSYNC.RECONVERGENT B0 ;  /* 0x0000000000007941 */ /* 0x000fea0003800200 */
.L_x_8541:
        /* <DEDUP_REMOVED lines=159> */
.L_x_8538:
[----:B------:R-:W0:Y:S01]  /*3180*/  LDC.64 R4, c[0x0][0x420] ;  /* 0x00010800ff047b82 */ /* 0x000e220000000a00 */
[----:B------:R-:W-:-:S05]  /*3190*/  IADD3 R2, PT, PT, R2, UR15, RZ ;  /* 0x0000000f02027c10 */ /* 0x000fca000fffe0ff */
[----:B0-----:R-:W-:-:S05]  /*31a0*/  IMAD.WIDE.U32 R2, R2, 0x4, R4 ;  /* 0x0000000402027825 */ /* 0x001fca00078e0004 */
[----:B------:R1:W-:Y:S02]  /*31b0*/  STG.E desc[UR10][R2.64], R22 ;  /* 0x0000001602007986 */ /* 0x0003e4000c10190a */
.L_x_8537:
[----:B------:R-:W-:Y:S05]  /*31c0*/  BSYNC.RECONVERGENT B1 ;  /* 0x0000000000017941 */ /* 0x000fea0003800200 */
.L_x_8536:
        /* <DEDUP_REMOVED lines=17> */
.L_x_8545:
[----:B------:R-:W-:Y:S05]  /*32e0*/  BSYNC.RECONVERGENT B0 ;  /* 0x0000000000007941 */ /* 0x000fea0003800200 */
.L_x_8544:
        /* <DEDUP_REMOVED lines=49> */
.L_x_8550:
        /* <DEDUP_REMOVED lines=133> */
.L_x_8549:
        /* <DEDUP_REMOVED lines=73> */
.L_x_8551:
[----:B------:R-:W-:-:S09]  /*42e0*/  UISETP.NE.OR UP1, UPT, UR5, URZ, UP1 ;  /* 0x000000ff0500728c */ /* 0x000fd20008f25670 */
[----:B------:R-:W-:Y:S05]  /*42f0*/  BRA.U !UP1, `(.L_x_8547) ;  /* 0x0000000109947547 */ /* 0x000fea000b800000 */
.L_x_8548:
[----:B------:R-:W-:-:S13]  /*4300*/  ISETP.GE.AND P0, PT, R12, UR13, PT ;  /* 0x0000000d0c007c0c */ /* 0x000fda000bf06270 */
.L_x_8552:
        /* <DEDUP_REMOVED lines=36> */
.L_x_8547:
        /* <DEDUP_REMOVED lines=10> */
.L_x_8553:
        /* <DEDUP_REMOVED lines=12> */
.L_x_8546:
        /* <DEDUP_REMOVED lines=81> */
        .weak           $__internal_24_$__cuda_sm20_div_s64
        .type           $__internal_24_$__cuda_sm20_div_s64,@function
        .size           $__internal_24_$__cuda_sm20_div_s64,(.L_x_14956 - $__internal_24_$__cuda_sm20_div_s64)
$__internal_24_$__cuda_sm20_div_s64:
        /* <DEDUP_REMOVED lines=86> */
[----:B------:R-:W-:Y:S05]  /*5120*/  RET.REL.NODEC R12 `(_ZN5flash32flash_fwd_splitkv_combine_kernelI23Flash_fwd_kernel_traitsILi128ELi64ELi64ELi4ELb0ELb0EN7cutlass6half_tE19Flash_kernel_traitsILi128ELi64ELi64ELi4ES3_EELi4ELi4ELb1EEEvNS_16Flash_fwd_paramsE) ;  /* 0xffffffac0cb47950 */ /* 0x000fea0003c3ffff */
.L_x_8554:
        /* <DEDUP_REMOVED lines=13> */
.L_x_14956:


//--------------------- .text._ZN5flash32flash_fwd_splitkv_combine_kernelI23Flash_fwd_kernel_traitsILi128ELi64ELi64ELi4ELb0ELb0EN7cutlass6half_tE19Flash_kernel_traitsILi128ELi64ELi64ELi4ES3_EELi4ELi3ELb1EEEvNS_16Flash_fwd_paramsE --------------------------
	.section	.text._ZN5flash32flash_fwd_splitkv_combine_kernelI23Flash_fwd_kernel_traitsILi128ELi64ELi64ELi4ELb0ELb0EN7cutlass6half_tE19Flash_kernel_traitsILi128ELi64ELi64ELi4ES3_EELi4ELi3ELb1EEEvNS_16Flash_fwd_paramsE,"ax",@progbits
	.align	128
        .global         _ZN5flash32flash_fwd_splitkv_combine_kernelI23Flash_fwd_kernel_traitsILi128ELi64ELi64ELi4ELb0ELb0EN7cutlass6half_tE19Flash_kernel_traitsILi128ELi64ELi64ELi4ES3_EELi4ELi3ELb1EEEvNS_16Flash_fwd_paramsE
        .type           _ZN5flash32flash_fwd_splitkv_combine_kernelI23Flash_fwd_kernel_traitsILi128ELi64ELi64ELi4ELb0ELb0EN7cutlass6half_tE19Flash_kernel_traitsILi128ELi64ELi64ELi4ES3_EELi4ELi3ELb1EEEvNS_16Flash_fwd_paramsE,@function
        .size           _ZN5flash32flash_fwd_splitkv_combine_kernelI23Flash_fwd_kernel_traitsILi128ELi64ELi64ELi4ELb0ELb0EN7cutlass6half_tE19Flash_kernel_traitsILi128ELi64ELi64ELi4ES3_EELi4ELi3ELb1EEEvNS_16Flash_fwd_paramsE,(.L_x_14957 - _ZN5flash32flash_fwd_splitkv_combine_kernelI23Flash_fwd_kernel_traitsILi128ELi64ELi64ELi4ELb0ELb0EN7cutlass6half_tE19Flash_kernel_traitsILi128ELi64ELi64ELi4ES3_EELi4ELi3ELb1EEEvNS_16Flash_fwd_paramsE)
        .other          _ZN5flash32flash_fwd_splitkv_combine_kernelI23Flash_fwd_kernel_traitsILi128ELi64ELi64ELi4ELb0ELb0EN7cutlass6half_tE19Flash_kernel_traitsILi128ELi64ELi64ELi4ES3_EELi4ELi3ELb1EEEvNS_16Flash_fwd_paramsE,@"STO_CUDA_ENTRY STV_DEFAULT"
_ZN5flash32flash_fwd_splitkv_combine_kernelI23Flash_fwd_kernel_traitsILi128ELi64ELi64ELi4ELb0ELb0EN7cutlass6half_tE19Flash_kernel_traitsILi128ELi64ELi64ELi4ES3_EELi4ELi3ELb1EEEvNS_16Flash_fwd_paramsE:
.text._ZN5flash32flash_fwd_splitkv_combine_kernelI23Flash_fwd_kernel_traitsILi128ELi64ELi64ELi4ELb0ELb0EN7cutlass6half_tE19Flash_kernel_traitsILi128ELi64ELi64ELi4ES3_EELi4ELi3ELb1EEEvNS_16Flash_fwd_paramsE:
        /* <DEDUP_REMOVED lines=38> */
.L_x_8555:
[----:B------:R-:W-:Y:S01]  /*0260*/  IMAD.U32 R14, RZ, RZ, UR16 ;  /* 0x00000010ff0e7e24 */ /* 0x000fe2000f8e00ff */
[----:B------:R-:W-:Y:S01]  /*0270*/  MOV R18, UR14 ;  /* 0x0000000e00127c02 */ /* 0x000fe20008000f00 */
[----:B------:R-:W-:Y:S01]  /*0280*/  IMAD.U32 R19, RZ, RZ, UR17 ;  /* 0x00000011ff137e24 */ /* 0x000fe2000f8e00ff */
[----:B------:R-:W-:Y:S02]  /*0290*/  MOV R17, UR9 ;  /* 0x0000000900117c02 */ /* 0x000fe40008000f00 */
[----:B------:R-:W-:Y:S02]  /*02a0*/  MOV R16, 0x2c0 ;  /* 0x000002c000107802 */ /* 0x000fe40000000f00 */
[----:B------:R-:W-:Y:S05]  /*02b0*/  CALL.REL.NOINC `($__internal_25_$__cuda_sm20_div_s64) ;  /* 0x0000004800307944 */ /* 0x000fea0003c00000 */
.L_x_8556:
        /* <DEDUP_REMOVED lines=30> */
.L_x_8558:
[----:B------:R-:W-:Y:S01]  /*04a0*/  IMAD.MOV.U32 R14, RZ, RZ, R10 ;  /* 0x000000ffff0e7224 */ /* 0x000fe200078e000a */
[----:B------:R-:W-:Y:S02]  /*04b0*/  MOV R19, R11 ;  /* 0x0000000b00137202 */ /* 0x000fe40000000f00 */
[----:B------:R-:W-:Y:S02]  /*04c0*/  MOV R16, 0x4e0 ;  /* 0x000004e000107802 */ /* 0x000fe40000000f00 */
[----:B------:R-:W-:Y:S05]  /*04d0*/  CALL.REL.NOINC `($__internal_25_$__cuda_sm20_div_s64) ;  /* 0x0000004400a87944 */ /* 0x000fea0003c00000 */
[----:B------:R-:W-:Y:S02]  /*04e0*/  MOV R4, R10 ;  /* 0x0000000a00047202 */ /* 0x000fe40000000f00 */
[----:B------:R-:W-:Y:S02]  /*04f0*/  MOV R5, R11 ;  /* 0x0000000b00057202 */ /* 0x000fe40000000f00 */
.L_x_8559:
[----:B------:R-:W-:Y:S05]  /*0500*/  BSYNC.RECONVERGENT B0 ;  /* 0x0000000000007941 */ /* 0x000fea0003800200 */
.L_x_8557:
        /* <DEDUP_REMOVED lines=57> */
.L_x_8561:
[----:B------:R-:W-:Y:S01]  /*08a0*/  IMAD.MOV.U32 R14, RZ, RZ, R18 ;  /* 0x000000ffff0e7224 */ /* 0x000fe200078e0012 */
[----:B------:R-:W-:Y:S01]  /*08b0*/  MOV R18, R9 ;  /* 0x0000000900127202 */ /* 0x000fe20000000f00 */
[----:B------:R-:W-:Y:S01]  /*08c0*/  IMAD.MOV.U32 R19, RZ, RZ, R17 ;  /* 0x000000ffff137224 */ /* 0x000fe200078e0011 */
[----:B------:R-:W-:Y:S02]  /*08d0*/  MOV R17, R25 ;  /* 0x0000001900117202 */ /* 0x000fe40000000f00 */
[----:B------:R-:W-:Y:S02]  /*08e0*/  MOV R16, 0x900 ;  /* 0x0000090000107802 */ /* 0x000fe40000000f00 */
[----:B------:R-:W-:Y:S05]  /*08f0*/  CALL.REL.NOINC `($__internal_25_$__cuda_sm20_div_s64) ;  /* 0x0000004000a07944 */ /* 0x000fea0003c00000 */
.L_x_8562:
[----:B------:R-:W-:Y:S05]  /*0900*/  BSYNC.RECONVERGENT B0 ;  /* 0x0000000000007941 */ /* 0x000fea0003800200 */
.L_x_8560:
        /* <DEDUP_REMOVED lines=123> */
.L_x_8564:
[----:B------:R-:W-:Y:S01]  /*10c0*/  IMAD.MOV.U32 R14, RZ, RZ, R10 ;  /* 0x000000ffff0e7224 */ /* 0x000fe200078e000a */
[----:B------:R-:W-:Y:S01]  /*10d0*/  MOV R18, R8 ;  /* 0x0000000800127202 */ /* 0x000fe20000000f00 */
[----:B------:R-:W-:Y:S01]  /*10e0*/  IMAD.MOV.U32 R19, RZ, RZ, R11 ;  /* 0x000000ffff137224 */ /* 0x000fe200078e000b */
[----:B------:R-:W-:Y:S02]  /*10f0*/  MOV R17, R0 ;  /* 0x0000000000117202 */ /* 0x000fe40000000f00 */
[----:B------:R-:W-:Y:S02]  /*1100*/  MOV R16, 0x1120 ;  /* 0x0000112000107802 */ /* 0x000fe40000000f00 */
[----:B------:R-:W-:Y:S05]  /*1110*/  CALL.REL.NOINC `($__internal_25_$__cuda_sm20_div_s64) ;  /* 0x0000003800987944 */ /* 0x000fea0003c00000 */
[----:B------:R-:W-:Y:S02]  /*1120*/  MOV R32, R10 ;  /* 0x0000000a00207202 */ /* 0x000fe40000000f00 */
[----:B------:R-:W-:Y:S02]  /*1130*/  MOV R33, R11 ;  /* 0x0000000b00217202 */ /* 0x000fe40000000f00 */
.L_x_8565:
[----:B------:R-:W-:Y:S05]  /*1140*/  BSYNC.RECONVERGENT B0 ;  /* 0x0000000000007941 */ /* 0x000fea0003800200 */
.L_x_8563:
        /* <DEDUP_REMOVED lines=57> */
.L_x_8567:
[----:B------:R-:W-:Y:S01]  /*14e0*/  IMAD.MOV.U32 R14, RZ, RZ, R4 ;  /* 0x000000ffff0e7224 */ /* 0x000fe200078e0004 */
[----:B------:R-:W-:Y:S01]  /*14f0*/  MOV R19, R5 ;  /* 0x0000000500137202 */ /* 0x000fe20000000f00 */
[----:B------:R-:W-:Y:S01]  /*1500*/  IMAD.MOV.U32 R18, RZ, RZ, R6 ;  /* 0x000000ffff127224 */ /* 0x000fe200078e0006 */
[----:B------:R-:W-:Y:S02]  /*1510*/  MOV R16, 0x1530 ;  /* 0x0000153000107802 */ /* 0x000fe40000000f00 */
[----:B------:R-:W-:Y:S05]  /*1520*/  CALL.REL.NOINC `($__internal_25_$__cuda_sm20_div_s64) ;  /* 0x0000003400947944 */ /* 0x000fea0003c00000 */
[----:B------:R-:W-:Y:S02]  /*1530*/  MOV R20, R10 ;  /* 0x0000000a00147202 */ /* 0x000fe40000000f00 */
[----:B------:R-:W-:Y:S02]  /*1540*/  MOV R21, R11 ;  /* 0x0000000b00157202 */ /* 0x000fe40000000f00 */
.L_x_8568:
[----:B------:R-:W-:Y:S05]  /*1550*/  BSYNC.RECONVERGENT B0 ;  /* 0x0000000000007941 */ /* 0x000fea0003800200 */
.L_x_8566:
        /* <DEDUP_REMOVED lines=72> */
.L_x_8570:
[----:B0-----:R-:W-:Y:S05]  /*19e0*/  BSYNC.RECONVERGENT B0 ;  /* 0x0000000000007941 */ /* 0x001fea0003800200 */
.L_x_8569:
        /* <DEDUP_REMOVED lines=137> */
.L_x_8574:
[----:B------:R-:W-:Y:S01]  /*2280*/  LEA.HI R2, R7, UR15, RZ, 0x1d ;  /* 0x0000000f07027c11 */ /* 0x000fe2000f8fe8ff */
[----:B------:R-:W-:Y:S01]  /*2290*/  IMAD.MOV.U32 R19, RZ, RZ, RZ ;  /* 0x000000ffff137224 */ /* 0x000fe200078e00ff */
[----:B------:R-:W-:Y:S02]  /*22a0*/  MOV R18, R30 ;  /* 0x0000001e00127202 */ /* 0x000fe40000000f00 */
[----:B------:R-:W-:Y:S01]  /*22b0*/  MOV R16, 0x22e0 ;  /* 0x000022e000107802 */ /* 0x000fe20000000f00 */
[----:B------:R-:W-:Y:S02]  /*22c0*/  IMAD.MOV.U32 R14, RZ, RZ, R2 ;  /* 0x000000ffff0e7224 */ /* 0x000fe400078e0002 */
[----:B------:R-:W-:Y:S05]  /*22d0*/  CALL.REL.NOINC `($__internal_25_$__cuda_sm20_div_s64) ;  /* 0x0000002800287944 */ /* 0x000fea0003c00000 */
[----:B------:R-:W-:Y:S02]  /*22e0*/  IADD3 R13, PT, PT, -R10, RZ, RZ ;  /* 0x000000ff0a0d7210 */ /* 0x000fe40007ffe1ff */
[----:B------:R-:W-:-:S03]  /*22f0*/  MOV R31, R11 ;  /* 0x0000000b001f7202 */ /* 0x000fc60000000f00 */
[----:B------:R-:W-:Y:S01]  /*2300*/  IMAD R12, R30, R13, R2 ;  /* 0x0000000d1e0c7224 */ /* 0x000fe200078e0202 */
[----:B------:R-:W-:-:S07]  /*2310*/  MOV R30, R10 ;  /* 0x0000000a001e7202 */ /* 0x000fce0000000f00 */
.L_x_8575:
        /* <DEDUP_REMOVED lines=59> */
.L_x_8577:
[----:B------:R-:W-:Y:S01]  /*26d0*/  IMAD.MOV.U32 R14, RZ, RZ, R30 ;  /* 0x000000ffff0e7224 */ /* 0x000fe200078e001e */
[----:B------:R-:W-:Y:S01]  /*26e0*/  MOV R19, R31 ;  /* 0x0000001f00137202 */ /* 0x000fe20000000f00 */
[----:B------:R-:W-:Y:S01]  /*26f0*/  IMAD.MOV.U32 R18, RZ, RZ, R34 ;  /* 0x000000ffff127224 */ /* 0x000fe200078e0022 */
[----:B------:R-:W-:Y:S02]  /*2700*/  MOV R16, 0x2720 ;  /* 0x0000272000107802 */ /* 0x000fe40000000f00 */
[----:B------:R-:W-:Y:S05]  /*2710*/  CALL.REL.NOINC `($__internal_25_$__cuda_sm20_div_s64) ;  /* 0x0000002400187944 */ /* 0x000fea0003c00000 */
[----:B------:R-:W-:-:S05]  /*2720*/  IADD3 R11, PT, PT, -R10, RZ, RZ ;  /* 0x000000ff0a0b7210 */ /* 0x000fca0007ffe1ff */
[----:B------:R-:W-:Y:S02]  /*2730*/  IMAD R30, R11, R34, R30 ;  /* 0x000000220b1e7224 */ /* 0x000fe400078e021e */
.L_x_8578:
[----:B------:R-:W-:Y:S05]  /*2740*/  BSYNC.RECONVERGENT B0 ;  /* 0x0000000000007941 */ /* 0x000fea0003800200 */
.L_x_8576:
        /* <DEDUP_REMOVED lines=159> */
.L_x_8573:
[----:B------:R-:W0:Y:S01]  /*3140*/  LDC.64 R4, c[0x0][0x420] ;  /* 0x00010800ff047b82 */ /* 0x000e220000000a00 */
[----:B------:R-:W-:-:S05]  /*3150*/  IADD3 R2, PT, PT, R2, UR15, RZ ;  /* 0x0000000f02027c10 */ /* 0x000fca000fffe0ff */
[----:B0-----:R-:W-:-:S05]  /*3160*/  IMAD.WIDE.U32 R2, R2, 0x4, R4 ;  /* 0x0000000402027825 */ /* 0x001fca00078e0004 */
[----:B------:R1:W-:Y:S02]  /*3170*/  STG.E desc[UR10][R2.64], R22 ;  /* 0x0000001602007986 */ /* 0x0003e4000c10190a */
.L_x_8572:
[----:B------:R-:W-:Y:S05]  /*3180*/  BSYNC.RECONVERGENT B1 ;  /* 0x0000000000017941 */ /* 0x000fea0003800200 */
.L_x_8571:
        /* <DEDUP_REMOVED lines=17> */
.L_x_8580:
[----:B------:R-:W-:Y:S05]  /*32a0*/  BSYNC.RECONVERGENT B0 ;  /* 0x0000000000007941 */ /* 0x000fea0003800200 */
.L_x_8579:
        /* <DEDUP_REMOVED lines=49> */
.L_x_8585:
        /* <DEDUP_REMOVED lines=133> */
.L_x_8584:
        /* <DEDUP_REMOVED lines=73> */
.L_x_8586:
[----:B------:R-:W-:-:S09]  /*42a0*/  UISETP.NE.OR UP1, UPT, UR5, URZ, UP1 ;  /* 0x000000ff0500728c */ /* 0x000fd20008f25670 */
[----:B------:R-:W-:Y:S05]  /*42b0*/  BRA.U !UP1, `(.L_x_8582) ;  /* 0x0000000109947547 */ /* 0x000fea000b800000 */
.L_x_8583:
[----:B------:R-:W-:-:S13]  /*42c0*/  ISETP.GE.AND P0, PT, R12, UR13, PT ;  /* 0x0000000d0c007c0c */ /* 0x000fda000bf06270 */
.L_x_8587:
        /* <DEDUP_REMOVED lines=36> */
.L_x_8582:
        /* <DEDUP_REMOVED lines=10> */
.L_x_8588:
        /* <DEDUP_REMOVED lines=12> */
.L_x_8581:
        /* <DEDUP_REMOVED lines=81> */
        .weak           $__internal_25_$__cuda_sm20_div_s64
        .type           $__internal_25_$__cuda_sm20_div_s64,@function
        .size           $__internal_25_$__cuda_sm20_div_s64,(.L_x_14957 - $__internal_25_$__cuda_sm20_div_s64)
$__internal_25_$__cuda_sm20_div_s64:
        /* <DEDUP_REMOVED lines=86> */
[----:B------:R-:W-:Y:S05]  /*50e0*/  RET.REL.NODEC R12 `(_ZN5flash32flash_fwd_splitkv_combine_kernelI23Flash_fwd_kernel_traitsILi128ELi64ELi64ELi4ELb0ELb0EN7cutlass6half_tE19Flash_kernel_traitsILi128ELi64ELi64ELi4ES3_EELi4ELi3ELb1EEEvNS_16Flash_fwd_paramsE) ;  /* 0xffffffac0cc47950 */ /* 0x000fea0003c3ffff */
.L_x_8589:
        /* <DEDUP_REMOVED lines=9> */
.L_x_14957:


//--------------------- .text._ZN5flash32flash_fwd_splitkv_combine_kernelI23Flash_fwd_kernel_traitsILi128ELi64ELi64ELi4ELb0ELb0EN7cutlass6half_tE19Flash_kernel_traitsILi128ELi64ELi64ELi4ES3_EELi4ELi2ELb1EEEvNS_16Flash_fwd_paramsE --------------------------
	.section	.text._ZN5flash32flash_fwd_splitkv_combine_kernelI23Flash_fwd_kernel_traitsILi128ELi64ELi64ELi4ELb0ELb0EN7cutlass6half_tE19Flash_kernel_traitsILi128ELi64ELi64ELi4ES3_EELi4ELi2ELb1EEEvNS_16Flash_fwd_paramsE,"ax",@progbits
	.align	128
        .global         _ZN5flash32flash_fwd_splitkv_combine_kernelI23Flash_fwd_kernel_traitsILi128ELi64ELi64ELi4ELb0ELb0EN7cutlass6half_tE19Flash_kernel_traitsILi128ELi64ELi64ELi4ES3_EELi4ELi2ELb1EEEvNS_16Flash_fwd_paramsE
        .type           _ZN5flash32flash_fwd_splitkv_combine_kernelI23Flash_fwd_kernel_traitsILi128ELi64ELi64ELi4ELb0ELb0EN7cutlass6half_tE19Flash_kernel_traitsILi128ELi64ELi64ELi4ES3_EELi4ELi2ELb1EEEvNS_16Flash_fwd_paramsE,@function
        .size           _ZN5flash32flash_fwd_splitkv_combine_kernelI23Flash_fwd_kernel_traitsILi128ELi64ELi64ELi4ELb0ELb0EN7cutlass6half_tE19Flash_kernel_traitsILi128ELi64ELi64ELi4ES3_EELi4ELi2ELb1EEEvNS_16Flash_fwd_paramsE,(.L_x_14958 - _ZN5flash32flash_fwd_splitkv_combine_kernelI23Flash_fwd_kernel_traitsILi128ELi64ELi64ELi4ELb0ELb0EN7cutlass6half_tE19Flash_kernel_traitsILi128ELi64ELi64ELi4ES3_EELi4ELi2ELb1EEEvNS_16Flash_fwd_paramsE)
        .other          _ZN5flash32flash_fwd_splitkv_combine_kernelI23Flash_fwd_kernel_traitsILi128ELi64ELi64ELi4ELb0ELb0EN7cutlass6half_tE19Flash_kernel_traitsILi128ELi64ELi64ELi4ES3_EELi4ELi2ELb1EEEvNS_16Flash_fwd_paramsE,@"STO_CUDA_ENTRY STV_DEFAULT"
_ZN5flash32flash_fwd_splitkv_combine_kernelI23Flash_fwd_kernel_traitsILi128ELi64ELi64ELi4ELb0ELb0EN7cutlass6half_tE19Flash_kernel_traitsILi128ELi64ELi64ELi4ES3_EELi4ELi2ELb1EEEvNS_16Flash_fwd_paramsE:
.text._ZN5flash32flash_fwd_splitkv_combine_kernelI23Flash_fwd_kernel_traitsILi128ELi64ELi64ELi4ELb0ELb0EN7cutlass6half_tE19Flash_kernel_traitsILi128ELi64ELi64ELi4ES3_EELi4ELi2ELb1EEEvNS_16Flash_fwd_paramsE:
        /* <DEDUP_REMOVED lines=38> */
.L_x_8590:
[----:B------:R-:W-:Y:S01]  /*0260*/  IMAD.U32 R24, RZ, RZ, UR21 ;  /* 0x00000015ff187e24 */ /* 0x000fe2000f8e00ff */
[----:B------:R-:W-:Y:S01]  /*0270*/  MOV R16, UR19 ;  /* 0x0000001300107c02 */ /* 0x000fe20008000f00 */
[----:B------:R-:W-:Y:S01]  /*0280*/  IMAD.U32 R17, RZ, RZ, UR15 ;  /* 0x0000000fff117e24 */ /* 0x000fe2000f8e00ff */
[----:B------:R-:W-:Y:S02]  /*0290*/  MOV R15, UR14 ;  /* 0x0000000e000f7c02 */ /* 0x000fe40008000f00 */
[----:B------:R-:W-:Y:S02]  /*02a0*/  MOV R14, 0x2c0 ;  /* 0x000002c0000e7802 */ /* 0x000fe40000000f00 */
[----:B------:R-:W-:Y:S05]  /*02b0*/  CALL.REL.NOINC `($__internal_26_$__cuda_sm20_div_s64) ;  /* 0x0000004800187944 */ /* 0x000fea0003c00000 */
[----:B------:R-:W-:-:S07]  /*02c0*/  MOV R12, R0 ;  /* 0x00000000000c7202 */ /* 0x000fce0000000f00 */
.L_x_8591:
        /* <DEDUP_REMOVED lines=30> */
.L_x_8593:
[----:B------:R-:W-:Y:S01]  /*04b0*/  IMAD.MOV.U32 R24, RZ, RZ, R12 ;  /* 0x000000ffff187224 */ /* 0x000fe200078e000c */
[----:B------:R-:W-:Y:S02]  /*04c0*/  MOV R17, R13 ;  /* 0x0000000d00117202 */ /* 0x000fe40000000f00 */
[----:B------:R-:W-:Y:S02]  /*04d0*/  MOV R14, 0x4f0 ;  /* 0x000004f0000e7802 */ /* 0x000fe40000000f00 */
[----:B------:R-:W-:Y:S05]  /*04e0*/  CALL.REL.NOINC `($__internal_26_$__cuda_sm20_div_s64) ;  /* 0x00000044008c7944 */ /* 0x000fea0003c00000 */
[----:B------:R-:W-:Y:S02]  /*04f0*/  MOV R6, R0 ;  /* 0x0000000000067202 */ /* 0x000fe40000000f00 */
[----:B------:R-:W-:Y:S02]  /*0500*/  MOV R7, R13 ;  /* 0x0000000d00077202 */ /* 0x000fe40000000f00 */
.L_x_8594:
[----:B------:R-:W-:Y:S05]  /*0510*/  BSYNC.RECONVERGENT B0 ;  /* 0x0000000000007941 */ /* 0x000fea0003800200 */
.L_x_8592:
        /* <DEDUP_REMOVED lines=57> */
.L_x_8596:
[----:B------:R-:W-:Y:S01]  /*08b0*/  IMAD.MOV.U32 R24, RZ, RZ, R16 ;  /* 0x000000ffff187224 */ /* 0x000fe200078e0010 */
[----:B------:R-:W-:Y:S01]  /*08c0*/  MOV R16, R11 ;  /* 0x0000000b00107202 */ /* 0x000fe20000000f00 */
[----:B------:R-:W-:Y:S01]  /*08d0*/  IMAD.MOV.U32 R17, RZ, RZ, R15 ;  /* 0x000000ffff117224 */ /* 0x000fe200078e000f */
[----:B------:R-:W-:Y:S02]  /*08e0*/  MOV R15, R3 ;  /* 0x00000003000f7202 */ /* 0x000fe40000000f00 */
[----:B------:R-:W-:Y:S02]  /*08f0*/  MOV R14, 0x910 ;  /* 0x00000910000e7802 */ /* 0x000fe40000000f00 */
[----:B------:R-:W-:Y:S05]  /*0900*/  CALL.REL.NOINC `($__internal_26_$__cuda_sm20_div_s64) ;  /* 0x0000004000847944 */ /* 0x000fea0003c00000 */
[----:B------:R-:W-:Y:S02]  /*0910*/  MOV R12, R0 ;  /* 0x00000000000c7202 */ /* 0x000fe40000000f00 */
.L_x_8597:
[----:B------:R-:W-:Y:S05]  /*0920*/  BSYNC.RECONVERGENT B0 ;  /* 0x0000000000007941 */ /* 0x000fea0003800200 */
.L_x_8595:
        /* <DEDUP_REMOVED lines=124> */
.L_x_8599:
[----:B------:R-:W-:Y:S01]  /*10f0*/  IMAD.MOV.U32 R24, RZ, RZ, R12 ;  /* 0x000000ffff187224 */ /* 0x000fe200078e000c */
[----:B------:R-:W-:Y:S01]  /*1100*/  MOV R16, R10 ;  /* 0x0000000a00107202 */ /* 0x000fe20000000f00 */
[----:B------:R-:W-:Y:S01]  /*1110*/  IMAD.MOV.U32 R17, RZ, RZ, R13 ;  /* 0x000000ffff117224 */ /* 0x000fe200078e000d */
[----:B------:R-:W-:Y:S02]  /*1120*/  MOV R15, R4 ;  /* 0x00000004000f7202 */ /* 0x000fe40000000f00 */
[----:B------:R-:W-:Y:S02]  /*1130*/  MOV R14, 0x1150 ;  /* 0x00001150000e7802 */ /* 0x000fe40000000f00 */
[----:B------:R-:W-:Y:S05]  /*1140*/  CALL.REL.NOINC `($__internal_26_$__cuda_sm20_div_s64) ;  /* 0x0000003800747944 */ /* 0x000fea0003c00000 */
[----:B------:R-:W-:Y:S02]  /*1150*/  MOV R30, R0 ;  /* 0x00000000001e7202 */ /* 0x000fe40000000f00 */
[----:B------:R-:W-:Y:S02]  /*1160*/  MOV R31, R13 ;  /* 0x0000000d001f7202 */ /* 0x000fe40000000f00 */
.L_x_8600:
[----:B------:R-:W-:Y:S05]  /*1170*/  BSYNC.RECONVERGENT B0 ;  /* 0x0000000000007941 */ /* 0x000fea0003800200 */
.L_x_8598:
        /* <DEDUP_REMOVED lines=57> */
.L_x_8602:
[----:B------:R-:W-:Y:S01]  /*1510*/  IMAD.MOV.U32 R24, RZ, RZ, R6 ;  /* 0x000000ffff187224 */ /* 0x000fe200078e0006 */
[----:B------:R-:W-:Y:S01]  /*1520*/  MOV R17, R7 ;  /* 0x0000000700117202 */ /* 0x000fe20000000f00 */
[----:B------:R-:W-:Y:S01]  /*1530*/  IMAD.MOV.U32 R16, RZ, RZ, R9 ;  /* 0x000000ffff107224 */ /* 0x000fe200078e0009 */
[----:B------:R-:W-:Y:S02]  /*1540*/  MOV R14, 0x1560 ;  /* 0x00001560000e7802 */ /* 0x000fe40000000f00 */
[----:B------:R-:W-:Y:S05]  /*1550*/  CALL.REL.NOINC `($__internal_26_$__cuda_sm20_div_s64) ;  /* 0x0000003400707944 */ /* 0x000fea0003c00000 */
[----:B------:R-:W-:Y:S02]  /*1560*/  MOV R22, R0 ;  /* 0x0000000000167202 */ /* 0x000fe40000000f00 */
[----:B------:R-:W-:Y:S02]  /*1570*/  MOV R23, R13 ;  /* 0x0000000d00177202 */ /* 0x000fe40000000f00 */
.L_x_8603:
[----:B------:R-:W-:Y:S05]  /*1580*/  BSYNC.RECONVERGENT B0 ;  /* 0x0000000000007941 */ /* 0x000fea0003800200 */
.L_x_8601:
        /* <DEDUP_REMOVED lines=81> */
.L_x_8605:
[----:B------:R-:W-:Y:S05]  /*1aa0*/  BSYNC.RECONVERGENT B0 ;  /* 0x0000000000007941 */ /* 0x000fea0003800200 */
.L_x_8604:
        /* <DEDUP_REMOVED lines=117> */
.L_x_8609:
[----:B------:R-:W-:Y:S01]  /*2200*/  LEA.HI R24, R7, UR20, RZ, 0x1e ;  /* 0x0000001407187c11 */ /* 0x000fe2000f8ff0ff */
[----:B------:R-:W-:Y:S01]  /*2210*/  IMAD.MOV.U32 R17, RZ, RZ, RZ ;  /* 0x000000ffff117224 */ /* 0x000fe200078e00ff */
[----:B------:R-:W-:Y:S01]  /*2220*/  MOV R14, 0x2250 ;  /* 0x00002250000e7802 */ /* 0x000fe20000000f00 */
[----:B------:R-:W-:Y:S02]  /*2230*/  IMAD.MOV.U32 R16, RZ, RZ, R26 ;  /* 0x000000ffff107224 */ /* 0x000fe400078e001a */
[----:B------:R-:W-:Y:S05]  /*2240*/  CALL.REL.NOINC `($__internal_26_$__cuda_sm20_div_s64) ;  /* 0x0000002800347944 */ /* 0x000fea0003c00000 */
[----:B------:R-:W-:Y:S02]  /*2250*/  IADD3 R15, PT, PT, -R0, RZ, RZ ;  /* 0x000000ff000f7210 */ /* 0x000fe40007ffe1ff */
[----:B------:R-:W-:-:S03]  /*2260*/  MOV R27, R13 ;  /* 0x0000000d001b7202 */ /* 0x000fc60000000f00 */
[----:B------:R-:W-:Y:S01]  /*2270*/  IMAD R24, R26, R15, R24 ;  /* 0x0000000f1a187224 */ /* 0x000fe200078e0218 */
[----:B------:R-:W-:-:S07]  /*2280*/  MOV R26, R0 ;  /* 0x00000000001a7202 */ /* 0x000fce0000000f00 */
.L_x_8610:
        /* <DEDUP_REMOVED lines=60> */
.L_x_8612:
[----:B------:R-:W-:Y:S01]  /*2650*/  IMAD.MOV.U32 R24, RZ, RZ, R26 ;  /* 0x000000ffff187224 */ /* 0x000fe200078e001a */
[----:B------:R-:W-:Y:S01]  /*2660*/  MOV R17, R27 ;  /* 0x0000001b00117202 */ /* 0x000fe20000000f00 */
[----:B------:R-:W-:Y:S01]  /*2670*/  IMAD.MOV.U32 R16, RZ, RZ, R32 ;  /* 0x000000ffff107224 */ /* 0x000fe200078e0020 */
[----:B------:R-:W-:Y:S02]  /*2680*/  MOV R14, 0x26a0 ;  /* 0x000026a0000e7802 */ /* 0x000fe40000000f00 */
[----:B------:R-:W-:Y:S05]  /*2690*/  CALL.REL.NOINC `($__internal_26_$__cuda_sm20_div_s64) ;  /* 0x0000002400207944 */ /* 0x000fea0003c00000 */
[----:B------:R-:W-:-:S05]  /*26a0*/  IADD3 R13, PT, PT, -R0, RZ, RZ ;  /* 0x000000ff000d7210 */ /* 0x000fca0007ffe1ff */
[----:B------:R-:W-:Y:S02]  /*26b0*/  IMAD R26, R13, R32, R26 ;  /* 0x000000200d1a7224 */ /* 0x000fe400078e021a */
.L_x_8613:
[----:B------:R-:W-:Y:S05]  /*26c0*/  BSYNC.RECONVERGENT B0 ;  /* 0x0000000000007941 */ /* 0x000fea0003800200 */
.L_x_8611:
        /* <DEDUP_REMOVED lines=162> */
.L_x_8608:
[----:B------:R-:W0:Y:S01]  /*30f0*/  LDC.64 R2, c[0x0][0x420] ;  /* 0x00010800ff027b82 */ /* 0x000e220000000a00 */
[----:B------:R-:W-:-:S05]  /*3100*/  IADD3 R12, PT, PT, R12, UR20, RZ ;  /* 0x000000140c0c7c10 */ /* 0x000fca000fffe0ff */
[----:B0-----:R-:W-:-:S05]  /*3110*/  IMAD.WIDE.U32 R2, R12, 0x4, R2 ;  /* 0x000000040c027825 */ /* 0x001fca00078e0002 */
[----:B------:R1:W-:Y:S02]  /*3120*/  STG.E desc[UR10][R2.64], R20 ;  /* 0x0000001402007986 */ /* 0x0003e4000c10190a */
.L_x_8607:
[----:B------:R-:W-:Y:S05]  /*3130*/  BSYNC.RECONVERGENT B1 ;  /* 0x0000000000017941 */ /* 0x000fea0003800200 */
.L_x_8606:
        /* <DEDUP_REMOVED lines=16> */
.L_x_8615:
[----:B------:R-:W-:Y:S05]  /*3240*/  BSYNC.RECONVERGENT B0 ;  /* 0x0000000000007941 */ /* 0x000fea0003800200 */
.L_x_8614:
        /* <DEDUP_REMOVED lines=49> */
.L_x_8620:
        /* <DEDUP_REMOVED lines=133> */
.L_x_8619:
        /* <DEDUP_REMOVED lines=73> */
.L_x_8621:
[----:B------:R-:W-:-:S09]  /*4240*/  UISETP.NE.OR UP1, UPT, UR5, URZ, UP1 ;  /* 0x000000ff0500728c */ /* 0x000fd20008f25670 */
[----:B------:R-:W-:Y:S05]  /*4250*/  BRA.U !UP1, `(.L_x_8617) ;  /* 0x0000000109947547 */ /* 0x000fea000b800000 */
.L_x_8618:
[----:B------:R-:W-:-:S13]  /*4260*/  ISETP.GE.AND P0, PT, R12, UR12, PT ;  /* 0x0000000c0c007c0c */ /* 0x000fda000bf06270 */
.L_x_8622:
        /* <DEDUP_REMOVED lines=36> */
.L_x_8617:
        /* <DEDUP_REMOVED lines=10> */
.L_x_8623:
        /* <DEDUP_REMOVED lines=12> */
.L_x_8616:
        /* <DEDUP_REMOVED lines=81> */
        .weak           $__internal_26_$__cuda_sm20_div_s64
        .type           $__internal_26_$__cuda_sm20_div_s64,@function
        .size           $__internal_26_$__cuda_sm20_div_s64,(.L_x_14958 - $__internal_26_$__cuda_sm20_div_s64)
$__internal_26_$__cuda_sm20_div_s64:
        /* <DEDUP_REMOVED lines=86> */
[----:B------:R-:W-:Y:S06]  /*5080*/  RET.REL.NODEC R18 `(_ZN5flash32flash_fwd_splitkv_combine_kernelI23Flash_fwd_kernel_traitsILi128ELi64ELi64ELi4ELb0ELb0EN7cutlass6half_tE19Flash_kernel_traitsILi128ELi64ELi64ELi4ES3_EELi4ELi2ELb1EEEvNS_16Flash_fwd_paramsE) ;  /* 0xffffffac12dc7950 */ /* 0x000fec0003c3ffff */
.L_x_8624:
        /* <DEDUP_REMOVED lines=15> */
.L_x_14958:


//--------------------- .text._ZN5flash32flash_fwd_splitkv_combine_kernelI23Flash_fwd_kernel_traitsILi128ELi64ELi64ELi4ELb0ELb0EN7cutlass6half_tE19Flash_kernel_traitsILi128ELi64ELi64ELi4ES3_EELi4ELi1ELb1EEEvNS_16Flash_fwd_paramsE --------------------------
	.section	.text._ZN5flash32flash_fwd_splitkv_combine_kernelI23Flash_fwd_kernel_traitsILi128ELi64ELi64ELi4ELb0ELb0EN7cutlass6half_tE19Flash_kernel_traitsILi128ELi64ELi64ELi4ES3_EELi4ELi1ELb1EEEvNS_16Flash_fwd_paramsE,"ax",@progbits
	.align	128
        .global         _ZN5flash32flash_fwd_splitkv_combine_kernelI23Flash_fwd_kernel_traitsILi128ELi64ELi64ELi4ELb0ELb0EN7cutlass6half_tE19Flash_kernel_traitsILi128ELi64ELi64ELi4ES3_EELi4ELi1ELb1EEEvNS_16Flash_fwd_paramsE
        .type           _ZN5flash32flash_fwd_splitkv_combine_kernelI23Flash_fwd_kernel_traitsILi128ELi64ELi64ELi4ELb0ELb0EN7cutlass6half_tE19Flash_kernel_traitsILi128ELi64ELi64ELi4ES3_EELi4ELi1ELb1EEEvNS_16Flash_fwd_paramsE,@function
        .size           _ZN5flash32flash_fwd_splitkv_combine_kernelI23Flash_fwd_kernel_traitsILi128ELi64ELi64ELi4ELb0ELb0EN7cutlass6half_tE19Flash_kernel_traitsILi128ELi64ELi64ELi4ES3_EELi4ELi1ELb1EEEvNS_16Flash_fwd_paramsE,(.L_x_14959 - _ZN5flash32flash_fwd_splitkv_combine_kernelI23Flash_fwd_kernel_traitsILi128ELi64ELi64ELi4ELb0ELb0EN7cutlass6half_tE19Flash_kernel_traitsILi128ELi64ELi64ELi4ES3_EELi4ELi1ELb1EEEvNS_16Flash_fwd_paramsE)
        .other          _ZN5flash32flash_fwd_splitkv_combine_kernelI23Flash_fwd_kernel_traitsILi128ELi64ELi64ELi4ELb0ELb0EN7cutlass6half_tE19Flash_kernel_traitsILi128ELi64ELi64ELi4ES3_EELi4ELi1ELb1EEEvNS_16Flash_fwd_paramsE,@"STO_CUDA_ENTRY STV_DEFAULT"
_ZN5flash32flash_fwd_splitkv_combine_kernelI23Flash_fwd_kernel_traitsILi128ELi64ELi64ELi4ELb0ELb0EN7cutlass6half_tE19Flash_kernel_traitsILi128ELi64ELi64ELi4ES3_EELi4ELi1ELb1EEEvNS_16Flash_fwd_paramsE:
.text._ZN5flash32flash_fwd_splitkv_combine_kernelI23Flash_fwd_kernel_traitsILi128ELi64ELi64ELi4ELb0ELb0EN7cutlass6half_tE19Flash_kernel_traitsILi128ELi64ELi64ELi4ES3_EELi4ELi1ELb1EEEvNS_16Flash_fwd_paramsE:
        /* <DEDUP_REMOVED lines=38> */
.L_x_8625:
[----:B------:R-:W-:Y:S01]  /*0260*/  IMAD.U32 R14, RZ, RZ, UR16 ;  /* 0x00000010ff0e7e24 */ /* 0x000fe2000f8e00ff */
[----:B------:R-:W-:Y:S01]  /*0270*/  MOV R18, UR14 ;  /* 0x0000000e00127c02 */ /* 0x000fe20008000f00 */
[----:B------:R-:W-:Y:S01]  /*0280*/  IMAD.U32 R19, RZ, RZ, UR17 ;  /* 0x00000011ff137e24 */ /* 0x000fe2000f8e00ff */
[----:B------:R-:W-:Y:S02]  /*0290*/  MOV R17, UR9 ;  /* 0x0000000900117c02 */ /* 0x000fe40008000f00 */
[----:B------:R-:W-:Y:S02]  /*02a0*/  MOV R16, 0x2c0 ;  /* 0x000002c000107802 */ /* 0x000fe40000000f00 */
[----:B------:R-:W-:Y:S05]  /*02b0*/  CALL.REL.NOINC `($__internal_27_$__cuda_sm20_div_s64) ;  /* 0x0000004800087944 */ /* 0x000fea0003c00000 */
.L_x_8626:
        /* <DEDUP_REMOVED lines=30> */
.L_x_8628:
[----:B------:R-:W-:Y:S01]  /*04a0*/  IMAD.MOV.U32 R14, RZ, RZ, R10 ;  /* 0x000000ffff0e7224 */ /* 0x000fe200078e000a */
[----:B------:R-:W-:Y:S02]  /*04b0*/  MOV R19, R11 ;  /* 0x0000000b00137202 */ /* 0x000fe40000000f00 */
[----:B------:R-:W-:Y:S02]  /*04c0*/  MOV R16, 0x4e0 ;  /* 0x000004e000107802 */ /* 0x000fe40000000f00 */
[----:B------:R-:W-:Y:S05]  /*04d0*/  CALL.REL.NOINC `($__internal_27_$__cuda_sm20_div_s64) ;  /* 0x0000004400807944 */ /* 0x000fea0003c00000 */
[----:B------:R-:W-:Y:S02]  /*04e0*/  MOV R4, R10 ;  /* 0x0000000a00047202 */ /* 0x000fe40000000f00 */
[----:B------:R-:W-:Y:S02]  /*04f0*/  MOV R5, R11 ;  /* 0x0000000b00057202 */ /* 0x000fe40000000f00 */
.L_x_8629:
[----:B------:R-:W-:Y:S05]  /*0500*/  BSYNC.RECONVERGENT B0 ;  /* 0x0000000000007941 */ /* 0x000fea0003800200 */
.L_x_8627:
        /* <DEDUP_REMOVED lines=57> */
.L_x_8631:
[----:B------:R-:W-:Y:S01]  /*08a0*/  IMAD.MOV.U32 R14, RZ, RZ, R18 ;  /* 0x000000ffff0e7224 */ /* 0x000fe200078e0012 */
[----:B------:R-:W-:Y:S01]  /*08b0*/  MOV R18, R9 ;  /* 0x0000000900127202 */ /* 0x000fe20000000f00 */
[----:B------:R-:W-:Y:S01]  /*08c0*/  IMAD.MOV.U32 R19, RZ, RZ, R17 ;  /* 0x000000ffff137224 */ /* 0x000fe200078e0011 */
[----:B------:R-:W-:Y:S02]  /*08d0*/  MOV R17, R25 ;  /* 0x0000001900117202 */ /* 0x000fe40000000f00 */
[----:B------:R-:W-:Y:S02]  /*08e0*/  MOV R16, 0x900 ;  /* 0x0000090000107802 */ /* 0x000fe40000000f00 */
[----:B------:R-:W-:Y:S05]  /*08f0*/  CALL.REL.NOINC `($__internal_27_$__cuda_sm20_div_s64) ;  /* 0x0000004000787944 */ /* 0x000fea0003c00000 */
.L_x_8632:
[----:B------:R-:W-:Y:S05]  /*0900*/  BSYNC.RECONVERGENT B0 ;  /* 0x0000000000007941 */ /* 0x000fea0003800200 */
.L_x_8630:
        /* <DEDUP_REMOVED lines=123> */
.L_x_8634:
[----:B------:R-:W-:Y:S01]  /*10c0*/  IMAD.MOV.U32 R14, RZ, RZ, R10 ;  /* 0x000000ffff0e7224 */ /* 0x000fe200078e000a */
[----:B------:R-:W-:Y:S01]  /*10d0*/  MOV R18, R8 ;  /* 0x0000000800127202 */ /* 0x000fe20000000f00 */
[----:B------:R-:W-:Y:S01]  /*10e0*/  IMAD.MOV.U32 R19, RZ, RZ, R11 ;  /* 0x000000ffff137224 */ /* 0x000fe200078e000b */
[----:B------:R-:W-:Y:S02]  /*10f0*/  MOV R17, R0 ;  /* 0x0000000000117202 */ /* 0x000fe40000000f00 */
[----:B------:R-:W-:Y:S02]  /*1100*/  MOV R16, 0x1120 ;  /* 0x0000112000107802 */ /* 0x000fe40000000f00 */
[----:B------:R-:W-:Y:S05]  /*1110*/  CALL.REL.NOINC `($__internal_27_$__cuda_sm20_div_s64) ;  /* 0x0000003800707944 */ /* 0x000fea0003c00000 */
[----:B------:R-:W-:Y:S02]  /*1120*/  MOV R32, R10 ;  /* 0x0000000a00207202 */ /* 0x000fe40000000f00 */
[----:B------:R-:W-:Y:S02]  /*1130*/  MOV R33, R11 ;  /* 0x0000000b00217202 */ /* 0x000fe40000000f00 */
.L_x_8635:
[----:B------:R-:W-:Y:S05]  /*1140*/  BSYNC.RECONVERGENT B0 ;  /* 0x0000000000007941 */ /* 0x000fea0003800200 */
.L_x_8633:
        /* <DEDUP_REMOVED lines=57> */
.L_x_8637:
[----:B------:R-:W-:Y:S01]  /*14e0*/  IMAD.MOV.U32 R14, RZ, RZ, R4 ;  /* 0x000000ffff0e7224 */ /* 0x000fe200078e0004 */
[----:B------:R-:W-:Y:S01]  /*14f0*/  MOV R19, R5 ;  /* 0x0000000500137202 */ /* 0x000fe20000000f00 */
[----:B------:R-:W-:Y:S01]  /*1500*/  IMAD.MOV.U32 R18, RZ, RZ, R6 ;  /* 0x000000ffff127224 */ /* 0x000fe200078e0006 */
[----:B------:R-:W-:Y:S02]  /*1510*/  MOV R16, 0x1530 ;  /* 0x0000153000107802 */ /* 0x000fe40000000f00 */
[----:B------:R-:W-:Y:S05]  /*1520*/  CALL.REL.NOINC `($__internal_27_$__cuda_sm20_div_s64) ;  /* 0x00000034006c7944 */ /* 0x000fea0003c00000 */
[----:B------:R-:W-:Y:S02]  /*1530*/  MOV R20, R10 ;  /* 0x0000000a00147202 */ /* 0x000fe40000000f00 */
[----:B------:R-:W-:Y:S02]  /*1540*/  MOV R21, R11 ;  /* 0x0000000b00157202 */ /* 0x000fe40000000f00 */
.L_x_8638:
[----:B------:R-:W-:Y:S05]  /*1550*/  BSYNC.RECONVERGENT B0 ;  /* 0x0000000000007941 */ /* 0x000fea0003800200 */
.L_x_8636:
        /* <DEDUP_REMOVED lines=73> */
.L_x_8640:
[----:B0-----:R-:W-:Y:S05]  /*19f0*/  BSYNC.RECONVERGENT B0 ;  /* 0x0000000000007941 */ /* 0x001fea0003800200 */
.L_x_8639:
        /* <DEDUP_REMOVED lines=126> */
.L_x_8644:
[----:B------:R-:W-:Y:S01]  /*21e0*/  LEA.HI R2, R7, UR15, RZ, 0x1f ;  /* 0x0000000f07027c11 */ /* 0x000fe2000f8ff8ff */
[----:B------:R-:W-:Y:S01]  /*21f0*/  IMAD.MOV.U32 R19, RZ, RZ, RZ ;  /* 0x000000ffff137224 */ /* 0x000fe200078e00ff */
[----:B------:R-:W-:Y:S02]  /*2200*/  MOV R18, R30 ;  /* 0x0000001e00127202 */ /* 0x000fe40000000f00 */
[----:B------:R-:W-:Y:S01]  /*2210*/  MOV R16, 0x2240 ;  /* 0x0000224000107802 */ /* 0x000fe20000000f00 */
[----:B------:R-:W-:Y:S02]  /*2220*/  IMAD.MOV.U32 R14, RZ, RZ, R2 ;  /* 0x000000ffff0e7224 */ /* 0x000fe400078e0002 */
[----:B------:R-:W-:Y:S05]  /*2230*/  CALL.REL.NOINC `($__internal_27_$__cuda_sm20_div_s64) ;  /* 0x0000002800287944 */ /* 0x000fea0003c00000 */
[----:B------:R-:W-:Y:S02]  /*2240*/  IADD3 R13, PT, PT, -R10, RZ, RZ ;  /* 0x000000ff0a0d7210 */ /* 0x000fe40007ffe1ff */
[----:B------:R-:W-:-:S03]  /*2250*/  MOV R31, R11 ;  /* 0x0000000b001f7202 */ /* 0x000fc60000000f00 */
[----:B------:R-:W-:Y:S01]  /*2260*/  IMAD R12, R30, R13, R2 ;  /* 0x0000000d1e0c7224 */ /* 0x000fe200078e0202 */
[----:B------:R-:W-:-:S07]  /*2270*/  MOV R30, R10 ;  /* 0x0000000a001e7202 */ /* 0x000fce0000000f00 */
.L_x_8645:
        /* <DEDUP_REMOVED lines=59> */
.L_x_8647:
[----:B------:R-:W-:Y:S01]  /*2630*/  IMAD.MOV.U32 R14, RZ, RZ, R30 ;  /* 0x000000ffff0e7224 */ /* 0x000fe200078e001e */
[----:B------:R-:W-:Y:S01]  /*2640*/  MOV R19, R31 ;  /* 0x0000001f00137202 */ /* 0x000fe20000000f00 */
[----:B------:R-:W-:Y:S01]  /*2650*/  IMAD.MOV.U32 R18, RZ, RZ, R34 ;  /* 0x000000ffff127224 */ /* 0x000fe200078e0022 */
[----:B------:R-:W-:Y:S02]  /*2660*/  MOV R16, 0x2680 ;  /* 0x0000268000107802 */ /* 0x000fe40000000f00 */
[----:B------:R-:W-:Y:S05]  /*2670*/  CALL.REL.NOINC `($__internal_27_$__cuda_sm20_div_s64) ;  /* 0x0000002400187944 */ /* 0x000fea0003c00000 */
[----:B------:R-:W-:-:S05]  /*2680*/  IADD3 R11, PT, PT, -R10, RZ, RZ ;  /* 0x000000ff0a0b7210 */ /* 0x000fca0007ffe1ff */
[----:B------:R-:W-:Y:S02]  /*2690*/  IMAD R30, R11, R34, R30 ;  /* 0x000000220b1e7224 */ /* 0x000fe400078e021e */
.L_x_8648:
[----:B------:R-:W-:Y:S05]  /*26a0*/  BSYNC.RECONVERGENT B0 ;  /* 0x0000000000007941 */ /* 0x000fea0003800200 */
.L_x_8646:
        /* <DEDUP_REMOVED lines=159> */
.L_x_8643:
[----:B------:R-:W0:Y:S01]  /*30a0*/  LDC.64 R4, c[0x0][0x420] ;  /* 0x00010800ff047b82 */ /* 0x000e220000000a00 */
[----:B------:R-:W-:-:S05]  /*30b0*/  IADD3 R2, PT, PT, R2, UR15, RZ ;  /* 0x0000000f02027c10 */ /* 0x000fca000fffe0ff */
[----:B0-----:R-:W-:-:S05]  /*30c0*/  IMAD.WIDE.U32 R2, R2, 0x4, R4 ;  /* 0x0000000402027825 */ /* 0x001fca00078e0004 */
[----:B------:R1:W-:Y:S02]  /*30d0*/  STG.E desc[UR10][R2.64], R22 ;  /* 0x0000001602007986 */ /* 0x0003e4000c10190a */
.L_x_8642:
[----:B------:R-:W-:Y:S05]  /*30e0*/  BSYNC.RECONVERGENT B1 ;  /* 0x0000000000017941 */ /* 0x000fea0003800200 */
.L_x_8641:
        /* <DEDUP_REMOVED lines=17> */
.L_x_8650:
[----:B------:R-:W-:Y:S05]  /*3200*/  BSYNC.RECONVERGENT B0 ;  /* 0x0000000000007941 */ /* 0x000fea0003800200 */
.L_x_8649:
        /* <DEDUP_REMOVED lines=49> */
.L_x_8655:
        /* <DEDUP_REMOVED lines=133> */
.L_x_8654:
        /* <DEDUP_REMOVED lines=73> */
.L_x_8656:
[----:B------:R-:W-:-:S09]  /*4200*/  UISETP.NE.OR UP1, UPT, UR5, URZ, UP1 ;  /* 0x000000ff0500728c */ /* 0x000fd20008f25670 */
[----:B------:R-:W-:Y:S05]  /*4210*/  BRA.U !UP1, `(.L_x_8652) ;  /* 0x0000000109947547 */ /* 0x000fea000b800000 */
.L_x_8653:
[----:B------:R-:W-:-:S13]  /*4220*/  ISETP.GE.AND P0, PT, R12, UR13, PT ;  /* 0x0000000d0c007c0c */ /* 0x000fda000bf06270 */
.L_x_8657:
        /* <DEDUP_REMOVED lines=36> */
.L_x_8652:
        /* <DEDUP_REMOVED lines=10> */
.L_x_8658:
        /* <DEDUP_REMOVED lines=12> */
.L_x_8651:
        /* <DEDUP_REMOVED lines=81> */
        .weak           $__internal_27_$__cuda_sm20_div_s64
        .type           $__internal_27_$__cuda_sm20_div_s64,@function
        .size           $__internal_27_$__cuda_sm20_div_s64,(.L_x_14959 - $__internal_27_$__cuda_sm20_div_s64)
$__internal_27_$__cuda_sm20_div_s64:
        /* <DEDUP_REMOVED lines=86> */
[----:B------:R-:W-:Y:S05]  /*5040*/  RET.REL.NODEC R12 `(_ZN5flash32flash_fwd_splitkv_combine_kernelI23Flash_fwd_kernel_traitsILi128ELi64ELi64ELi4ELb0ELb0EN7cutlass6half_tE19Flash_kernel_traitsILi128ELi64ELi64ELi4ES3_EELi4ELi1ELb1EEEvNS_16Flash_fwd_paramsE) ;  /* 0xffffffac0cec7950 */ /* 0x000fea0003c3ffff */
.L_x_8659:
        /* <DEDUP_REMOVED lines=11> */
.L_x_14959:


//--------------------- .text._ZN5flash24flash_fwd_splitkv_kernelI23Flash_fwd_kernel_traitsILi128ELi64ELi64ELi4ELb0ELb0EN7cutlass6half_tE19Flash_kernel_traitsILi128ELi64ELi64ELi4ES3_EELb0ELb0ELb0ELb0ELb1ELb0ELb0ELb0EEEvNS_16Flash_fwd_paramsE --------------------------
	.section	.text._ZN5flash24flash_fwd_splitkv_kernelI23Flash_fwd_kernel_traitsILi128ELi64ELi64ELi4ELb0ELb0EN7cutlass6half_tE19Flash_kernel_traitsILi128ELi64ELi64ELi4ES3_EELb0ELb0ELb0ELb0ELb1ELb0ELb0ELb0EEEvNS_16Flash_fwd_paramsE,"ax",@progbits
	.align	128
        .global         _ZN5flash24flash_fwd_splitkv_kernelI23Flash_fwd_kernel_traitsILi128ELi64ELi64ELi4ELb0ELb0EN7cutlass6half_tE19Flash_kernel_traitsILi128ELi64ELi64ELi4ES3_EELb0ELb0ELb0ELb0ELb1ELb0ELb0ELb0EEEvNS_16Flash_fwd_paramsE
        .type           _ZN5flash24flash_fwd_splitkv_kernelI23Flash_fwd_kernel_traitsILi128ELi64ELi64ELi4ELb0ELb0EN7cutlass6half_tE19Flash_kernel_traitsILi128ELi64ELi64ELi4ES3_EELb0ELb0ELb0ELb0ELb1ELb0ELb0ELb0EEEvNS_16Flash_fwd_paramsE,@function
        .size           _ZN5flash24flash_fwd_splitkv_kernelI23Flash_fwd_kernel_traitsILi128ELi64ELi64ELi4ELb0ELb0EN7cutlass6half_tE19Flash_kernel_traitsILi128ELi64ELi64ELi4ES3_EELb0ELb0ELb0ELb0ELb1ELb0ELb0ELb0EEEvNS_16Flash_fwd_paramsE,(.L_x_14960 - _ZN5flash24flash_fwd_splitkv_kernelI23Flash_fwd_kernel_traitsILi128ELi64ELi64ELi4ELb0ELb0EN7cutlass6half_tE19Flash_kernel_traitsILi128ELi64ELi64ELi4ES3_EELb0ELb0ELb0ELb0ELb1ELb0ELb0ELb0EEEvNS_16Flash_fwd_paramsE)
        .other          _ZN5flash24flash_fwd_splitkv_kernelI23Flash_fwd_kernel_traitsILi128ELi64ELi64ELi4ELb0ELb0EN7cutlass6half_tE19Flash_kernel_traitsILi128ELi64ELi64ELi4ES3_EELb0ELb0ELb0ELb0ELb1ELb0ELb0ELb0EEEvNS_16Flash_fwd_paramsE,@"STO_CUDA_ENTRY STV_DEFAULT"
_ZN5flash24flash_fwd_splitkv_kernelI23Flash_fwd_kernel_traitsILi128ELi64ELi64ELi4ELb0ELb0EN7cutlass6half_tE19Flash_kernel_traitsILi128ELi64ELi64ELi4ES3_EELb0ELb0ELb0ELb0ELb1ELb0ELb0ELb0EEEvNS_16Flash_fwd_paramsE:
.text._ZN5flash24flash_fwd_splitkv_kernelI23Flash_fwd_kernel_traitsILi128ELi64ELi64ELi4ELb0ELb0EN7cutlass6half_tE19Flash_kernel_traitsILi128ELi64ELi64ELi4ES3_EELb0ELb0ELb0ELb0ELb1ELb0ELb0ELb0EEEvNS_16Flash_fwd_paramsE:
[----:B------:R-:W-:Y:S01]  /*0000*/  LDC R1, c[0x0][0x37c] ;  /* 0x0000df00ff017b82 */ /* 0x000fe20000000800 */
[----:B------:R-:W1:Y:S07]  /*0010*/  S2R R17, SR_CTAID.X ;  /* 0x0000000000117919 */ /* 0x000e6e0000002500 */
[----:B------:R-:W2:Y:S01]  /*0020*/  LDC.64 R2, c[0x0][0x348] ;  /* 0x0000d200ff027b82 */ /* 0x000ea20000000a00 */
[----:B------:R-:W-:Y:S01]  /*0030*/  BSSY.RECONVERGENT B2, `(.L_x_8660) ;  /* 0x0000005000027945 */ /* 0x000fe20003800200 */
[----:B------:R-:W-:Y:S01]  /*0040*/  MOV R160, 0x80 ;  /* 0x0000008000a07802 */ /* 0x000fe20000000f00 */
[----:B------:R-:W3:Y:S01]  /*0050*/  S2R R162, SR_CTAID.Y ;  /* 0x0000000000a27919 */ /* 0x000ee20000002600 */
[----:B------:R-:W4:Y:S05]  /*0060*/  S2R R161, SR_CTAID.Z ;  /* 0x0000000000a17919 */ /* 0x000f2a0000002700 */
[----:B-1234-:R-:W-:Y:S05]  /*0070*/  CALL.REL.NOINC `($_ZN5flash24flash_fwd_splitkv_kernelI23Flash_fwd_kernel_traitsILi128ELi64ELi64ELi4ELb0ELb0EN7cutlass6half_tE19Flash_kernel_traitsILi128ELi64ELi64ELi4ES3_EELb0ELb0ELb0ELb0ELb1ELb0ELb0ELb0EEEvNS_16Flash_fwd_paramsE$_ZN5flash30compute_attn_1rowblock_splitkvI23Flash_fwd_kernel_traitsILi128ELi64ELi64ELi4ELb0ELb0EN7cutlass6half_tE19Flash_kernel_traitsILi128ELi64ELi64ELi4ES3_EELb0ELb0ELb0ELb0ELb1ELb0ELb0ELb0ENS_16Flash_fwd_paramsEEEvRKT8_iiiii) ;  /* 0x0000000000087944 */ /* 0x01efea0003c00000 */
[----:B------:R-:W-:Y:S05]  /*0080*/  BSYNC.RECONVERGENT B2 ;  /* 0x0000000000027941 */ /* 0x000fea0003800200 */
.L_x_8660:
[----:B------:R-:W-:Y:S05]  /*0090*/  EXIT ;  /* 0x000000000000794d */ /* 0x000fea0003800000 */
        .type           $_ZN5flash24flash_fwd_splitkv_kernelI23Flash_fwd_kernel_traitsILi128ELi64ELi64ELi4ELb0ELb0EN7cutlass6half_tE19Flash_kernel_traitsILi128ELi64ELi64ELi4ES3_EELb0ELb0ELb0ELb0ELb1ELb0ELb0ELb0EEEvNS_16Flash_fwd_paramsE$_ZN5flash30compute_attn_1rowblock_splitkvI23Flash_fwd_kernel_traitsILi128ELi64ELi64ELi4ELb0ELb0EN7cutlass6half_tE19Flash_kernel_traitsILi128ELi64ELi64ELi4ES3_EELb0ELb0ELb0ELb0ELb1ELb0ELb0ELb0ENS_16Flash_fwd_paramsEEEvRKT8_iiiii,@function
        .size           $_ZN5flash24flash_fwd_splitkv_kernelI23Flash_fwd_kernel_traitsILi128ELi64ELi64ELi4ELb0ELb0EN7cutlass6half_tE19Flash_kernel_traitsILi128ELi64ELi64ELi4ES3_EELb0ELb0ELb0ELb0ELb1ELb0ELb0ELb0EEEvNS_16Flash_fwd_paramsE$_ZN5flash30compute_attn_1rowblock_splitkvI23Flash_fwd_kernel_traitsILi128ELi64ELi64ELi4ELb0ELb0EN7cutlass6half_tE19Flash_kernel_traitsILi128ELi64ELi64ELi4ES3_EELb0ELb0ELb0ELb0ELb1ELb0ELb0ELb0ENS_16Flash_fwd_paramsEEEvRKT8_iiiii,(.L_x_14960 - $_ZN5flash24flash_fwd_splitkv_kernelI23Flash_fwd_kernel_traitsILi128ELi64ELi64ELi4ELb0ELb0EN7cutlass6half_tE19Flash_kernel_traitsILi128ELi64ELi64ELi4ES3_EELb0ELb0ELb0ELb0ELb1ELb0ELb0ELb0EEEvNS_16Flash_fwd_paramsE$_ZN5flash30compute_attn_1rowblock_splitkvI23Flash_fwd_kernel_traitsILi128ELi64ELi64ELi4ELb0ELb0EN7cutlass6half_tE19Flash_kernel_traitsILi128ELi64ELi64ELi4ES3_EELb0ELb0ELb0ELb0ELb1ELb0ELb0ELb0ENS_16Flash_fwd_paramsEEEvRKT8_iiiii)
$_ZN5flash24flash_fwd_splitkv_kernelI23Flash_fwd_kernel_traitsILi128ELi64ELi64ELi4ELb0ELb0EN7cutlass6half_tE19Flash_kernel_traitsILi128ELi64ELi64ELi4ES3_EELb0ELb0ELb0ELb0ELb1ELb0ELb0ELb0EEEvNS_16Flash_fwd_paramsE$_ZN5flash30compute_attn_1rowblock_splitkvI23Flash_fwd_kernel_traitsILi128ELi64ELi64ELi4ELb0ELb0EN7cutlass6half_tE19Flash_kernel_traitsILi128ELi64ELi64ELi4ES3_EELb0ELb0ELb0ELb0ELb1ELb0ELb0ELb0ENS_16Flash_fwd_paramsEEEvRKT8_iiiii:
[----:B------:R-:W1:Y:S02]  /*00a0*/  LDCU.64 UR4, c[0x0][0x358] ;  /* 0x00006b00ff0477ac */ /* 0x000e640008000a00 */
[----:B-1----:R-:W2:Y:S04]  /*00b0*/  LD.E.64 R14, desc[UR4][R2.64+0xe0] ;  /* 0x0000e004020e7980 */ /* 0x002ea8000c101b00 */
[----:B------:R-:W3:Y:S04]  /*00c0*/  LD.E.64 R6, desc[UR4][R2.64+0xe8] ;  /* 0x0000e80402067980 */ /* 0x000ee8000c101b00 */
[----:B------:R-:W4:Y:S04]  /*00d0*/  LD.E.64 R10, desc[UR4][R2.64+0xf0] ;  /* 0x0000f004020a7980 */ /* 0x000f28000c101b00 */
[----:B------:R-:W4:Y:S01]  /*00e0*/  LD.E.64 R8, desc[UR4][R2.64+0xf8] ;  /* 0x0000f80402087980 */ /* 0x000f22000c101b00 */
[----:B------:R-:W-:Y:S01]  /*00f0*/  IMAD.SHL.U32 R4, R162, 0x4, RZ ;  /* 0x00000004a2047824 */ /* 0x000fe200078e00ff */
[----:B--2---:R-:W-:-:S02]  /*0100*/  ISETP.NE.U32.AND P4, PT, R14, RZ, PT ;  /* 0x000000ff0e00720c */ /* 0x004fc40003f85070 */
[----:B---3--:R-:W-:Y:S02]  /*0110*/  ISETP.NE.U32.AND P3, PT, R6, RZ, PT ;  /* 0x000000ff0600720c */ /* 0x008fe40003f65070 */
[----:B------:R-:W-:Y:S02]  /*0120*/  ISETP.NE.AND.EX P4, PT, R15, RZ, PT, P4 ;  /* 0x000000ff0f00720c */ /* 0x000fe40003f85340 */
[----:B------:R-:W-:-:S11]  /*0130*/  ISETP.NE.AND.EX P3, PT, R7, RZ, PT, P3 ;  /* 0x000000ff0700720c */ /* 0x000fd60003f65330 */
[----:B------:R-:W5:Y:S04]  /*0140*/  @!P4 LD.E R21, desc[UR4][R2.64+0xb4] ;  /* 0x0000b4040215c980 */ /* 0x000f68000c101900 */
[----:B------:R-:W5:Y:S01]  /*0150*/  @!P3 LD.E R96, desc[UR4][R2.64+0xb8] ;  /* 0x0000b8040260b980 */ /* 0x000f62000c101900 */
[----:B----4-:R-:W-:Y:S02]  /*0160*/  ISETP.NE.U32.AND P1, PT, R10, RZ, PT ;  /* 0x000000ff0a00720c */ /* 0x010fe40003f25070 */
[----:B------:R-:W-:Y:S02]  /*0170*/  ISETP.NE.U32.AND P2, PT, R14, RZ, PT ;  /* 0x000000ff0e00720c */ /* 0x000fe40003f45070 */
[----:B------:R-:W-:Y:S02]  /*0180*/  ISETP.NE.AND.EX P1, PT, R11, RZ, PT, P1 ;  /* 0x000000ff0b00720c */ /* 0x000fe40003f25310 */
[----:B------:R-:W-:Y:S01]  /*0190*/  ISETP.NE.AND.EX P2, PT, R15, RZ, PT, P2 ;  /* 0x000000ff0f00720c */ /* 0x000fe20003f45320 */
[----:B------:R-:W-:-:S02]  /*01a0*/  IMAD.MOV.U32 R166, RZ, RZ, -0x1 ;  /* 0xffffffffffa67424 */ /* 0x000fc400078e00ff */
[----:B------:R-:W-:Y:S01]  /*01b0*/  IMAD.WIDE.U32 R14, R162, 0x4, R14 ;  /* 0x00000004a20e7825 */ /* 0x000fe200078e000e */
[----:B------:R-:W-:-:S03]  /*01c0*/  SHF.R.U32.HI R0, RZ, 0x1e, R162 ;  /* 0x0000001eff007819 */ /* 0x000fc600000116a2 */
[----:B------:R-:W-:Y:S01]  /*01d0*/  IMAD.MOV.U32 R13, RZ, RZ, RZ ;  /* 0x000000ffff0d7224 */ /* 0x000fe200078e00ff */
[----:B------:R-:W-:Y:S01]  /*01e0*/  BSSY.RECONVERGENT B0, `(.L_x_8661) ;  /* 0x0000013000007945 */ /* 0x000fe20003800200 */
[----:B------:R-:W5:Y:S02]  /*01f0*/  @P4 LD.E R5, desc[UR4][R14.64+0x4] ;  /* 0x000004040e054980 */ /* 0x000f64000c101900 */
[----:B------:R-:W-:Y:S02]  /*0200*/  @P1 IADD3 R22, P0, PT, R10, R4, RZ ;  /* 0x000000040a161210 */ /* 0x000fe40007f1e0ff */
[----:B------:R1:W5:Y:S01]  /*0210*/  @P2 LD.E R166, desc[UR4][R14.64] ;  /* 0x000000040ea62980 */ /* 0x000362000c101900 */
[----:B------:R-:W-:Y:S01]  /*0220*/  ISETP.NE.U32.AND P2, PT, R6, RZ, PT ;  /* 0x000000ff0600720c */ /* 0x000fe20003f45070 */
[----:B------:R-:W2:Y:S03]  /*0230*/  S2R R10, SR_TID.X ;  /* 0x00000000000a7919 */ /* 0x000ea60000002100 */
[----:B------:R-:W-:Y:S01]  /*0240*/  ISETP.NE.AND.EX P2, PT, R7, RZ, PT, P2 ;  /* 0x000000ff0700720c */ /* 0x000fe20003f45320 */
[----:B------:R-:W-:Y:S01]  /*0250*/  @P1 IMAD.X R23, R11, 0x1, R0, P0 ;  /* 0x000000010b171824 */ /* 0x000fe200000e0600 */
[----:B------:R-:W-:-:S04]  /*0260*/  ISETP.NE.U32.AND P0, PT, R8, RZ, PT ;  /* 0x000000ff0800720c */ /* 0x000fc80003f05070 */
[----:B------:R3:W5:Y:S01]  /*0270*/  @P1 LD.E R13, desc[UR4][R22.64] ;  /* 0x00000004160d1980 */ /* 0x000762000c101900 */
[----:B------:R-:W-:Y:S02]  /*0280*/  IADD3 R18, P1, PT, R6, R4, RZ ;  /* 0x0000000406127210 */ /* 0x000fe40007f3e0ff */
[----:B------:R-:W-:-:S03]  /*0290*/  ISETP.NE.AND.EX P0, PT, R9, RZ, PT, P0 ;  /* 0x000000ff0900720c */ /* 0x000fc60003f05300 */
[----:B------:R-:W-:Y:S02]  /*02a0*/  IMAD.X R19, R7, 0x1, R0, P1 ;  /* 0x0000000107137824 */ /* 0x000fe400008e0600 */
[----:B-1----:R-:W-:Y:S01]  /*02b0*/  IMAD.MOV.U32 R14, RZ, RZ, -0x1 ;  /* 0xffffffffff0e7424 */ /* 0x002fe200078e00ff */
[----:B------:R-:W-:Y:S07]  /*02c0*/  @!P2 BRA `(.L_x_8662) ;  /* 0x000000000010a947 */ /* 0x000fee0003800000 */
[----:B------:R-:W4:Y:S02]  /*02d0*/  LD.E.U8 R6, desc[UR4][R2.64+0x1b2] ;  /* 0x0001b20402067980 */ /* 0x000f24000c101100 */
[----:B----4-:R-:W-:-:S13]  /*02e0*/  ISETP.NE.AND P1, PT, R6, RZ, PT ;  /* 0x000000ff0600720c */ /* 0x010fda0003f25270 */
[----:B------:R-:W-:Y:S05]  /*02f0*/  @!P1 BRA `(.L_x_8662) ;  /* 0x0000000000049947 */ /* 0x000fea0003800000 */
[----:B------:R1:W5:Y:S02]  /*0300*/  LD.E R14, desc[UR4][R18.64] ;  /* 0x00000004120e7980 */ /* 0x000364000c101900 */
.L_x_8662:
[----:B------:R-:W-:Y:S05]  /*0310*/  BSYNC.RECONVERGENT B0 ;  /* 0x0000000000007941 */ /* 0x000fea0003800200 */
.L_x_8661:
[----:B------:R-:W-:Y:S04]  /*0320*/  BSSY.RECONVERGENT B0, `(.L_x_8663) ;  /* 0x0000007000007945 */ /* 0x000fe80003800200 */
[----:B------:R-:W-:Y:S05]  /*0330*/  @!P3 BRA `(.L_x_8664) ;  /* 0x000000000014b947 */ /* 0x000fea0003800000 */
[----:B------:R-:W4:Y:S02]  /*0340*/  LD.E.U8 R6, desc[UR4][R2.64+0x1b2] ;  /* 0x0001b20402067980 */ /* 0x000f24000c101100 */
[----:B----4-:R-:W-:-:S13]  /*0350*/  ISETP.NE.AND P1, PT, R6, RZ, PT ;  /* 0x000000ff0600720c */ /* 0x010fda0003f25270 */
[----:B------:R-:W4:Y:S02]  /*0360*/  @P1 LD.E R7, desc[UR4][R18.64+0x4] ;  /* 0x0000040412071980 */ /* 0x000f24000c101900 */
[----:B----45:R-:W-:-:S06]  /*0370*/  @P1 IADD3 R96, PT, PT, R7, -R14, RZ ;  /* 0x8000000e07601210 */ /* 0x030fcc0007ffe0ff */
[----:B------:R4:W5:Y:S02]  /*0380*/  @!P1 LD.E R96, desc[UR4][R18.64] ;  /* 0x0000000412609980 */ /* 0x000964000c101900 */
.L_x_8664:
[----:B------:R-:W-:Y:S05]  /*0390*/  BSYNC.RECONVERGENT B0 ;  /* 0x0000000000007941 */ /* 0x000fea0003800200 */
.L_x_8663:
        /* <DEDUP_REMOVED lines=8> */
.L_x_8666:
[----:B------:R-:W5:Y:S01]  /*0420*/  LD.E.64 R6, desc[UR4][R2.64+0x108] ;  /* 0x0001080402067980 */ /* 0x000f62000c101b00 */
[----:B------:R-:W-:Y:S01]  /*0430*/  BSSY.RECONVERGENT B0, `(.L_x_8668) ;  /* 0x0000006000007945 */ /* 0x000fe20003800200 */
[----:B------:R-:W-:Y:S01]  /*0440*/  IMAD.MOV.U32 R5, RZ, RZ, RZ ;  /* 0x000000ffff057224 */ /* 0x000fe200078e00ff */
[----:B-----5:R-:W-:-:S04]  /*0450*/  ISETP.NE.U32.AND P0, PT, R6, RZ, PT ;  /* 0x000000ff0600720c */ /* 0x020fc80003f05070 */
[----:B------:R-:W-:-:S13]  /*0460*/  ISETP.NE.AND.EX P0, PT, R7, RZ, PT, P0 ;  /* 0x000000ff0700720c */ /* 0x000fda0003f05300 */
[----:B------:R-:W-:Y:S05]  /*0470*/  @!P0 BRA `(.L_x_8669) ;  /* 0x0000000000048947 */ /* 0x000fea0003800000 */
[----:B------:R1:W5:Y:S02]  /*0480*/  LD.E R5, desc[UR4][R2.64+0xbc] ;  /* 0x0000bc0402057980 */ /* 0x000364000c101900 */
.L_x_8669:
[----:B------:R-:W-:Y:S05]  /*0490*/  BSYNC.RECONVERGENT B0 ;  /* 0x0000000000007941 */ /* 0x000fea0003800200 */
.L_x_8668:
[----:B-----5:R-:W-:Y:S02]  /*04a0*/  IADD3 R96, PT, PT, R5, R96, -R13 ;  /* 0x0000006005607210 */ /* 0x020fe40007ffe80d */
.L_x_8667:
[----:B------:R-:W-:Y:S05]  /*04b0*/  BSYNC.RECONVERGENT B1 ;  /* 0x0000000000017941 */ /* 0x000fea0003800200 */
.L_x_8665:
[----:B------:R-:W-:Y:S01]  /*04c0*/  IMAD.SHL.U32 R164, R17, 0x40, RZ ;  /* 0x0000004011a47824 */ /* 0x000fe200078e00ff */
[----:B------:R-:W-:Y:S01]  /*04d0*/  MOV R6, R160 ;  /* 0x000000a000067202 */ /* 0x000fe20000000f00 */
[----:B------:R-:W-:-:S03]  /*04e0*/  IMAD.MOV.U32 R7, RZ, RZ, 0x0 ;  /* 0x00000000ff077424 */ /* 0x000fc600078e00ff */
[----:B------:R-:W-:-:S13]  /*04f0*/  ISETP.GT.AND P0, PT, R21, R164, PT ;  /* 0x000000a41500720c */ /* 0x000fda0003f04270 */
[----:B-1234-:R-:W-:Y:S05]  /*0500*/  @!P0 RET.REL.NODEC R6 `(_ZN5flash24flash_fwd_splitkv_kernelI23Flash_fwd_kernel_traitsILi128ELi64ELi64ELi4ELb0ELb0EN7cutlass6half_tE19Flash_kernel_traitsILi128ELi64ELi64ELi4ES3_EELb0ELb0ELb0ELb0ELb1ELb0ELb0ELb0EEEvNS_16Flash_fwd_paramsE) ;  /* 0xfffffff806bc8950 */ /* 0x01efea0003c3ffff */
        /* <DEDUP_REMOVED lines=36> */
[----:B------:R-:W-:Y:S01]  /*0750*/  @!P0 IMAD.IADD R6, R15, 0x1, R6 ;  /* 0x000000010f068824 */ /* 0x000fe200078e0206 */
[----:B------:R-:W-:Y:S01]  /*0760*/  IADD3 R14, P3, PT, R14, R22, RZ ;  /* 0x000000160e0e7210 */ /* 0x000fe20007f7e0ff */
[----:B------:R-:W-:Y:S02]  /*0770*/  @P0 IMAD.IADD R6, R167, 0x1, R4 ;  /* 0x00000001a7060824 */ /* 0x000fe400078e0204 */
[----:B------:R-:W-:Y:S02]  /*0780*/  IMAD R0, R5, R0, R164 ;  /* 0x0000000005007224 */ /* 0x000fe400078e02a4 */
        /* <DEDUP_REMOVED lines=26> */
.L_x_8672:
[----:B------:R-:W-:Y:S05]  /*0930*/  BSYNC.RECONVERGENT B0 ;  /* 0x0000000000007941 */ /* 0x000fea0003800200 */
.L_x_8671:
        /* <DEDUP_REMOVED lines=18> */
.L_x_8674:
[----:B------:R-:W-:Y:S05]  /*0a60*/  BSYNC.RECONVERGENT B0 ;  /* 0x0000000000007941 */ /* 0x000fea0003800200 */
.L_x_8673:
        /* <DEDUP_REMOVED lines=14> */
.L_x_8676:
[----:B------:R-:W-:Y:S05]  /*0b50*/  BSYNC.RECONVERGENT B0 ;  /* 0x0000000000007941 */ /* 0x000fea0003800200 */
.L_x_8675:
        /* <DEDUP_REMOVED lines=14> */
.L_x_8678:
[----:B------:R-:W-:Y:S05]  /*0c40*/  BSYNC.RECONVERGENT B0 ;  /* 0x0000000000007941 */ /* 0x000fea0003800200 */
.L_x_8677:
[----:B------:R-:W-:Y:S01]  /*0c50*/  MOV R161, 0x0 ;  /* 0x0000000000a17802 */ /* 0x000fe20000000f00 */
[----:B------:R-:W-:Y:S04]  /*0c60*/  @!P6 ST.E desc[UR4][R4.64], R11 ;  /* 0x0000000b0400e985 */ /* 0x000fe8000c101904 */
[----:B------:R-:W-:Y:S04]  /*0c70*/  @!P5 ST.E desc[UR4][R4.64+0x40], R9 ;  /* 0x000040090400d985 */ /* 0x000fe8000c101904 */
[----:B------:R1:W-:Y:S02]  /*0c80*/  @!P4 ST.E desc[UR4][R4.64+0x80], R7 ;  /* 0x000080070400c985 */ /* 0x0003e4000c101904 */
[----:B-123-5:R-:W-:Y:S05]  /*0c90*/  @P3 RET.REL.NODEC R160 `(_ZN5flash24flash_fwd_splitkv_kernelI23Flash_fwd_kernel_traitsILi128ELi64ELi64ELi4ELb0ELb0EN7cutlass6half_tE19Flash_kernel_traitsILi128ELi64ELi64ELi4ES3_EELb0ELb0ELb0ELb0ELb1ELb0ELb0ELb0EEEvNS_16Flash_fwd_paramsE) ;  /* 0xfffffff0a0d83950 */ /* 0x02efea0003c3ffff */
[----:B------:R-:W-:Y:S02]  /*0ca0*/  MOV R3, 0x7f800000 ;  /* 0x7f80000000037802 */ /* 0x000fe40000000f00 */
[----:B------:R-:W-:-:S03]  /*0cb0*/  MOV R161, 0x0 ;  /* 0x0000000000a17802 */ /* 0x000fc60000000f00 */
[----:B------:R1:W-:Y:S02]  /*0cc0*/  ST.E desc[UR4][R4.64+0xc0], R3 ;  /* 0x0000c00304007985 */ /* 0x0003e4000c101904 */
[----:B-1----:R-:W-:Y:S05]  /*0cd0*/  RET.REL.NODEC R160 `(_ZN5flash24flash_fwd_splitkv_kernelI23Flash_fwd_kernel_traitsILi128ELi64ELi64ELi4ELb0ELb0EN7cutlass6half_tE19Flash_kernel_traitsILi128ELi64ELi64ELi4ES3_EELb0ELb0ELb0ELb0ELb1ELb0ELb0ELb0EEEvNS_16Flash_fwd_paramsE) ;  /* 0xfffffff0a0c87950 */ /* 0x002fea0003c3ffff */
.L_x_8670:
        /* <DEDUP_REMOVED lines=15> */
[----:B-1----:R-:W-:-:S03]  /*0dd0*/  LEA R5, R26, 0xffffffc0, 0x6 ;  /* 0xffffffc01a057811 */ /* 0x002fc600078e30ff */
[----:B------:R-:W4:Y:S01]  /*0de0*/  LD.E.64 R30, desc[UR4][R2.64+0x20] ;  /* 0x00002004021e7980 */ /* 0x000f22000c101b00 */
[----:B------:R-:W-:-:S03]  /*0df0*/  IABS R4, R5 ;  /* 0x0000000500047213 */ /* 0x000fc60000000000 */
        /* <DEDUP_REMOVED lines=26> */
[----:B------:R-:W-:-:S06]  /*0fa0*/  IMAD.WIDE.U32 R18, R12, R162, RZ ;  /* 0x000000a20c127225 */ /* 0x000fcc00078e00ff */
        /* <DEDUP_REMOVED lines=8> */
[----:B------:R1:W2:Y:S01]  /*1030*/  LD.E R4, desc[UR4][R18.64] ;  /* 0x0000000412047980 */ /* 0x0002a2000c101900 */
[----:B----4-:R-:W-:-:S04]  /*1040*/  IABS R6, R8 ;  /* 0x0000000800067213 */ /* 0x010fc80000000000 */
[----:B------:R-:W3:Y:S08]  /*1050*/  I2F.RP R7, R6 ;  /* 0x0000000600077306 */ /* 0x000ef00000209400 */
[----:B---3--:R-:W3:Y:S02]  /*1060*/  MUFU.RCP R32, R7 ;  /* 0x0000000700207308 */ /* 0x008ee40000001000 */
[----:B---3--:R-:W-:-:S06]  /*1070*/  IADD3 R32, PT, PT, R32, 0xffffffe, RZ ;  /* 0x0ffffffe20207810 */ /* 0x008fcc0007ffe0ff */
[----:B------:R-:W3:Y:S01]  /*1080*/  F2I.FTZ.U32.TRUNC.NTZ R33, R32 ;  /* 0x0000002000217305 */ /* 0x000ee2000021f000 */
[----:B-1----:R-:W-:Y:S02]  /*1090*/  IABS R18, R161 ;  /* 0x000000a100127213 */ /* 0x002fe40000000000 */
[----:B------:R-:W-:Y:S01]  /*10a0*/  IABS R0, R8 ;  /* 0x0000000800007213 */ /* 0x000fe20000000000 */
[----:B---3--:R-:W-:Y:S01]  /*10b0*/  IMAD.MOV R9, RZ, RZ, -R33 ;  /* 0x000000ffff097224 */ /* 0x008fe200078e0a21 */
[----:B------:R-:W-:-:S03]  /*10c0*/  MOV R32, RZ ;  /* 0x000000ff00207202 */ /* 0x000fc60000000f00 */
        /* <DEDUP_REMOVED lines=9> */
[----:B------:R-:W-:Y:S01]  /*1160*/  LOP3.LUT R6, R161, R8, RZ, 0x3c, !PT ;  /* 0x00000008a1067212 */ /* 0x000fe200078e3cff */
[----:B------:R-:W-:Y:S01]  /*1170*/  IMAD R5, R14, R12, R5 ;  /* 0x0000000c0e057224 */ /* 0x000fe200078e0205 */
[----:B------:R-:W-:Y:S02]  /*1180*/  @!P1 IADD3 R9, PT, PT, R9, 0x1, RZ ;  /* 0x0000000109099810 */ /* 0x000fe40007ffe0ff */
[----:B------:R-:W-:Y:S02]  /*1190*/  ISETP.GE.AND P0, PT, R6, RZ, PT ;  /* 0x000000ff0600720c */ /* 0x000fe40003f06270 */
[----:B------:R-:W-:Y:S01]  /*11a0*/  ISETP.NE.AND P1, PT, R8, RZ, PT ;  /* 0x000000ff0800720c */ /* 0x000fe20003f25270 */
[----:B------:R-:W-:Y:S01]  /*11b0*/  IMAD R6, R153, R5, RZ ;  /* 0x0000000599067224 */ /* 0x000fe200078e02ff */
[----:B------:R-:W-:-:S03]  /*11c0*/  SHF.R.S32.HI R11, RZ, 0x1f, R5 ;  /* 0x0000001fff0b7819 */ /* 0x000fc60000011405 */
[----:B------:R-:W-:Y:S02]  /*11d0*/  @P2 VIADD R9, R9, 0x1 ;  /* 0x0000000109092836 */ /* 0x000fe40000000000 */
[----:B------:R-:W-:-:S04]  /*11e0*/  IMAD R6, R152, R11, R6 ;  /* 0x0000000b98067224 */ /* 0x000fc800078e0206 */
[----:B------:R-:W-:Y:S02]  /*11f0*/  @!P0 IMAD.MOV R9, RZ, RZ, -R9 ;  /* 0x000000ffff098224 */ /* 0x000fe400078e0a09 */
[----:B------:R-:W-:Y:S02]  /*1200*/  @!P1 LOP3.LUT R9, RZ, R8, RZ, 0x33, !PT ;  /* 0x00000008ff099212 */ /* 0x000fe400078e33ff */
[----:B--2---:R-:W-:Y:S01]  /*1210*/  SHF.R.S32.HI R0, RZ, 0x1f, R4 ;  /* 0x0000001fff007819 */ /* 0x004fe20000011404 */
[-C--:B------:R-:W-:Y:S02]  /*1220*/  IMAD R7, R31, R4.reuse, RZ ;  /* 0x000000041f077224 */ /* 0x080fe400078e02ff */
[----:B------:R-:W-:-:S04]  /*1230*/  IMAD.WIDE.U32 R12, R30, R4, RZ ;  /* 0x000000041e0c7225 */ /* 0x000fc800078e00ff */
[----:B------:R-:W-:-:S05]  /*1240*/  IMAD R7, R30, R0, R7 ;  /* 0x000000001e077224 */ /* 0x000fca00078e0207 */
[----:B------:R-:W-:-:S03]  /*1250*/  IADD3 R13, PT, PT, R13, R7, RZ ;  /* 0x000000070d0d7210 */ /* 0x000fc60007ffe0ff */
[----:B------:R-:W-:-:S05]  /*1260*/  IMAD.WIDE.U32 R12, R5, R152, R12 ;  /* 0x00000098050c7225 */ /* 0x000fca00078e000c */
[----:B------:R-:W-:Y:S01]  /*1270*/  IADD3 R13, PT, PT, R13, R6, RZ ;  /* 0x000000060d0d7210 */ /* 0x000fe20007ffe0ff */
[----:B------:R-:W-:Y:S01]  /*1280*/  IMAD R7, R29, R9, RZ ;  /* 0x000000091d077224 */ /* 0x000fe200078e02ff */
        /* <DEDUP_REMOVED lines=10> */
.L_x_8680:
        /* <DEDUP_REMOVED lines=8> */
[----:B------:R-:W-:-:S02]  /*13b0*/  IABS R18, R161 ;  /* 0x000000a100127213 */ /* 0x000fc40000000000 */
[----:B------:R-:W-:Y:S02]  /*13c0*/  CS2R R168, SRZ ;  /* 0x0000000000a87805 */ /* 0x000fe4000001ff00 */
[----:B-1----:R-:W-:-:S04]  /*13d0*/  IABS R5, R8 ;  /* 0x0000000800057213 */ /* 0x002fc80000000000 */
[----:B------:R-:W1:Y:S08]  /*13e0*/  I2F.RP R11, R5 ;  /* 0x00000005000b7306 */ /* 0x000e700000209400 */
        /* <DEDUP_REMOVED lines=8> */
[----:B------:R-:W-:-:S05]  /*1470*/  IADD3 R4, PT, PT, RZ, -R4, RZ ;  /* 0x80000004ff047210 */ /* 0x000fca0007ffe0ff */
[----:B------:R-:W-:-:S04]  /*1480*/  IMAD.HI.U32 R9, R9, R18, RZ ;  /* 0x0000001209097227 */ /* 0x000fc800078e00ff */
[----:B------:R-:W-:Y:S01]  /*1490*/  IMAD R4, R9, R4, R18 ;  /* 0x0000000409047224 */ /* 0x000fe200078e0212 */
[----:B------:R-:W-:-:S04]  /*14a0*/  @!P3 SHF.R.S32.HI R0, RZ, 0x1f, R13 ;  /* 0x0000001fff00b819 */ /* 0x000fc8000001140d */
[----:B------:R-:W-:Y:S01]  /*14b0*/  ISETP.GT.U32.AND P0, PT, R5, R4, PT ;  /* 0x000000040500720c */ /* 0x000fe20003f04070 */
[-C--:B--2---:R-:W-:Y:S02]  /*14c0*/  @!P3 IMAD R7, R153, R13.reuse, RZ ;  /* 0x0000000d9907b224 */ /* 0x084fe400078e02ff */
[----:B------:R-:W-:Y:S01]  /*14d0*/  @!P3 IMAD.WIDE.U32 R32, R152, R13, RZ ;  /* 0x0000000d9820b225 */ /* 0x000fe200078e00ff */
[----:B-----5:R-:W-:-:S03]  /*14e0*/  @!P3 SHF.R.S32.HI R6, RZ, 0x1f, R12 ;  /* 0x0000001fff06b819 */ /* 0x020fc6000001140c */
[----:B------:R-:W-:Y:S02]  /*14f0*/  @!P3 IMAD R0, R0, R152, R7 ;  /* 0x000000980000b224 */ /* 0x000fe400078e0207 */
[----:B---3--:R-:W-:Y:S02]  /*1500*/  @!P3 IMAD R11, R31, R12, RZ ;  /* 0x0000000c1f0bb224 */ /* 0x008fe400078e02ff */
[----:B------:R-:W-:Y:S01]  /*1510*/  @!P3 IMAD.IADD R33, R33, 0x1, R0 ;  /* 0x000000012121b824 */ /* 0x000fe200078e0200 */
[----:B------:R-:W-:Y:S01]  /*1520*/  @P3 IADD3 R0, PT, PT, R13, R14, RZ ;  /* 0x0000000e0d003210 */ /* 0x000fe20007ffe0ff */
[----:B------:R-:W-:Y:S02]  /*1530*/  @!P0 IMAD.IADD R4, R4, 0x1, -R5 ;  /* 0x0000000104048824 */ /* 0x000fe400078e0a05 */
[C---:B------:R-:W-:Y:S02]  /*1540*/  @!P3 IMAD R11, R30.reuse, R6, R11 ;  /* 0x000000061e0bb224 */ /* 0x040fe400078e020b */
[----:B------:R-:W-:Y:S01]  /*1550*/  @!P3 IMAD.WIDE.U32 R6, R30, R12, R32 ;  /* 0x0000000c1e06b225 */ /* 0x000fe200078e0020 */
[----:B------:R-:W-:-:S03]  /*1560*/  ISETP.GE.U32.AND P2, PT, R4, R5, PT ;  /* 0x000000050400720c */ /* 0x000fc60003f46070 */
[-C--:B------:R-:W-:Y:S02]  /*1570*/  @P3 IMAD R4, R153, R0.reuse, RZ ;  /* 0x0000000099043224 */ /* 0x080fe400078e02ff */
[----:B------:R-:W-:Y:S01]  /*1580*/  @P3 IMAD.WIDE.U32 R30, R152, R0, RZ ;  /* 0x00000000981e3225 */ /* 0x000fe200078e00ff */
[----:B------:R-:W-:Y:S02]  /*1590*/  LOP3.LUT R0, R161, R8, RZ, 0x3c, !PT ;  /* 0x00000008a1007212 */ /* 0x000fe400078e3cff */
[----:B------:R-:W-:Y:S01]  /*15a0*/  @!P3 IADD3 R11, PT, PT, R7, R11, RZ ;  /* 0x0000000b070bb210 */ /* 0x000fe20007ffe0ff */
[----:B------:R-:W-:Y:S01]  /*15b0*/  @P3 IMAD.MOV.U32 R6, RZ, RZ, R30 ;  /* 0x000000ffff063224 */ /* 0x000fe200078e001e */
[----:B------:R-:W-:Y:S02]  /*15c0*/  ISETP.GE.AND P1, PT, R0, RZ, PT ;  /* 0x000000ff0000720c */ /* 0x000fe40003f26270 */
[----:B------:R-:W-:Y:S02]  /*15d0*/  @!P0 IADD3 R9, PT, PT, R9, 0x1, RZ ;  /* 0x0000000109098810 */ /* 0x000fe40007ffe0ff */
[----:B------:R-:W-:-:S02]  /*15e0*/  @P3 IADD3 R11, PT, PT, R31, R4, RZ ;  /* 0x000000041f0b3210 */ /* 0x000fc40007ffe0ff */
[----:B------:R-:W-:Y:S01]  /*15f0*/  ISETP.NE.AND P0, PT, R8, RZ, PT ;  /* 0x000000ff0800720c */ /* 0x000fe20003f05270 */
[----:B------:R-:W-:Y:S01]  /*1600*/  @!P3 IMAD R0, R25, R13, RZ ;  /* 0x0000000d1900b224 */ /* 0x000fe200078e02ff */
[----:B------:R-:W-:Y:S01]  /*1610*/  LEA R5, R26, 0xffffffc0, 0x6 ;  /* 0xffffffc01a057811 */ /* 0x000fe200078e30ff */
[----:B------:R-:W-:Y:S01]  /*1620*/  IMAD.MOV.U32 R31, RZ, RZ, R11 ;  /* 0x000000ffff1f7224 */ /* 0x000fe200078e000b */
[----:B------:R-:W-:Y:S02]  /*1630*/  @!P3 SHF.R.S32.HI R7, RZ, 0x1f, R13 ;  /* 0x0000001fff07b819 */ /* 0x000fe4000001140d */
[----:B------:R-:W-:Y:S02]  /*1640*/  MOV R30, R6 ;  /* 0x00000006001e7202 */ /* 0x000fe40000000f00 */
[----:B------:R-:W-:Y:S01]  /*1650*/  @P2 IADD3 R9, PT, PT, R9, 0x1, RZ ;  /* 0x0000000109092810 */ /* 0x000fe20007ffe0ff */
[-C--:B------:R-:W-:Y:S02]  /*1660*/  IMAD R4, R153, R5.reuse, RZ ;  /* 0x0000000599047224 */ /* 0x080fe400078e02ff */
[----:B------:R-:W-:-:S04]  /*1670*/  IMAD.WIDE.U32 R30, R152, R5, R30 ;  /* 0x00000005981e7225 */ /* 0x000fc800078e001e */
[----:B------:R-:W-:Y:S02]  /*1680*/  @!P3 IMAD R0, R7, R24, R0 ;  /* 0x000000180700b224 */ /* 0x000fe400078e0200 */
[----:B------:R-:W-:Y:S01]  /*1690*/  @!P3 IMAD.WIDE.U32 R6, R24, R13, RZ ;  /* 0x0000000d1806b225 */ /* 0x000fe200078e00ff */
[----:B------:R-:W-:-:S03]  /*16a0*/  IADD3 R15, PT, PT, R31, R4, RZ ;  /* 0x000000041f0f7210 */ /* 0x000fc60007ffe0ff */
[----:B------:R-:W-:Y:S01]  /*16b0*/  @!P1 IMAD.MOV R9, RZ, RZ, -R9 ;  /* 0x000000ffff099224 */ /* 0x000fe200078e0a09 */
[----:B------:R-:W-:Y:S02]  /*16c0*/  @!P0 LOP3.LUT R9, RZ, R8, RZ, 0x33, !PT ;  /* 0x00000008ff098212 */ /* 0x000fe400078e33ff */
[----:B------:R-:W-:Y:S01]  /*16d0*/  @P3 IADD3 R13, PT, PT, R13, R14, RZ ;  /* 0x0000000e0d0d3210 */ /* 0x000fe20007ffe0ff */
[----:B------:R-:W-:Y:S01]  /*16e0*/  IMAD.MOV.U32 R14, RZ, RZ, R30 ;  /* 0x000000ffff0e7224 */ /* 0x000fe200078e001e */
[----:B------:R-:W-:Y:S01]  /*16f0*/  @!P3 IADD3 R31, PT, PT, R7, R0, RZ ;  /* 0x00000000071fb210 */ /* 0x000fe20007ffe0ff */
[----:B----4-:R-:W-:Y:S01]  /*1700*/  @!P3 IMAD R0, R23, R12, RZ ;  /* 0x0000000c1700b224 */ /* 0x010fe200078e02ff */
[----:B------:R-:W-:Y:S01]  /*1710*/  @!P3 SHF.R.S32.HI R7, RZ, 0x1f, R12 ;  /* 0x0000001fff07b819 */ /* 0x000fe2000001140c */
[----:B------:R-:W-:Y:S01]  /*1720*/  IMAD R11, R29, R9, RZ ;  /* 0x000000091d0b7224 */ /* 0x000fe200078e02ff */
[----:B------:R-:W-:Y:S02]  /*1730*/  @!P3 MOV R30, R6 ;  /* 0x00000006001eb202 */ /* 0x000fe40000000f00 */
[----:B------:R-:W-:Y:S01]  /*1740*/  SHF.R.S32.HI R4, RZ, 0x1f, R9 ;  /* 0x0000001fff047819 */ /* 0x000fe20000011409 */
[----:B------:R-:W-:-:S02]  /*1750*/  @!P3 IMAD R0, R22, R7, R0 ;  /* 0x000000071600b224 */ /* 0x000fc400078e0200 */
[----:B------:R-:W-:-:S04]  /*1760*/  @!P3 IMAD.WIDE.U32 R22, R22, R12, R30 ;  /* 0x0000000c1616b225 */ /* 0x000fc800078e001e */
[C---:B------:R-:W-:Y:S02]  /*1770*/  IMAD R11, R28.reuse, R4, R11 ;  /* 0x000000041c0b7224 */ /* 0x040fe400078e020b */
[----:B------:R-:W-:-:S04]  /*1780*/  IMAD.WIDE.U32 R6, R28, R9, R14 ;  /* 0x000000091c067225 */ /* 0x000fc800078e000e */
[-C--:B------:R-:W-:Y:S02]  /*1790*/  @P3 IMAD R4, R25, R13.reuse, RZ ;  /* 0x0000000d19043224 */ /* 0x080fe400078e02ff */
[----:B------:R-:W-:Y:S01]  /*17a0*/  @P3 IMAD.WIDE.U32 R12, R24, R13, RZ ;  /* 0x0000000d180c3225 */ /* 0x000fe200078e00ff */
[----:B------:R-:W-:Y:S02]  /*17b0*/  @!P3 IADD3 R15, PT, PT, R23, R0, RZ ;  /* 0x00000000170fb210 */ /* 0x000fe40007ffe0ff */
[----:B------:R-:W-:Y:S01]  /*17c0*/  IADD3 R0, PT, PT, R7, R11, RZ ;  /* 0x0000000b07007210 */ /* 0x000fe20007ffe0ff */
[----:B------:R-:W-:Y:S01]  /*17d0*/  @!P3 IMAD.MOV.U32 R16, RZ, RZ, R22 ;  /* 0x000000ffff10b224 */ /* 0x000fe200078e0016 */
[----:B------:R-:W-:Y:S01]  /*17e0*/  MOV R14, R6 ;  /* 0x00000006000e7202 */ /* 0x000fe20000000f00 */
[----:B------:R-:W-:Y:S01]  /*17f0*/  @P3 IMAD.IADD R15, R13, 0x1, R4 ;  /* 0x000000010d0f3824 */ /* 0x000fe200078e0204 */
[----:B------:R-:W-:Y:S02]  /*1800*/  @P3 MOV R16, R12 ;  /* 0x0000000c00103202 */ /* 0x000fe40000000f00 */
[----:B------:R-:W-:-:S02]  /*1810*/  MOV R11, RZ ;  /* 0x000000ff000b7202 */ /* 0x000fc40000000f00 */
.L_x_8681:
[----:B------:R-:W-:Y:S05]  /*1820*/  BSYNC.RECONVERGENT B0 ;  /* 0x0000000000007941 */ /* 0x000fea0003800200 */
.L_x_8679:
        /* <DEDUP_REMOVED lines=12> */
[----:B------:R-:W-:Y:S02]  /*18f0*/  IMAD.MOV.U32 R36, RZ, RZ, RZ ;  /* 0x000000ffff247224 */ /* 0x000fe400078e00ff */
        /* <DEDUP_REMOVED lines=10> */
[----:B------:R-:W1:Y:S01]  /*19a0*/  S2R R9, SR_CgaCtaId ;  /* 0x0000000000097919 */ /* 0x000e620000008800 */
[----:B------:R-:W-:Y:S01]  /*19b0*/  LOP3.LUT R4, R161, R8, RZ, 0x3c, !PT ;  /* 0x00000008a1047212 */ /* 0x000fe200078e3cff */
[----:B------:R-:W-:Y:S01]  /*19c0*/  @!P1 VIADD R19, R19, 0x1 ;  /* 0x0000000113139836 */ /* 0x000fe20000000000 */
[----:B------:R-:W-:Y:S02]  /*19d0*/  ISETP.NE.AND P1, PT, R8, RZ, PT ;  /* 0x000000ff0800720c */ /* 0x000fe40003f25270 */
[----:B------:R-:W-:Y:S01]  /*19e0*/  ISETP.GE.AND P0, PT, R4, RZ, PT ;  /* 0x000000ff0400720c */ /* 0x000fe20003f06270 */
[----:B-----5:R-:W-:Y:S02]  /*19f0*/  IMAD R18, R11, R24, RZ ;  /* 0x000000180b127224 */ /* 0x020fe400078e02ff */
[----:B------:R-:W-:-:S03]  /*1a00*/  IMAD.SHL.U32 R4, R10, 0x8, RZ ;  /* 0x000000080a047824 */ /* 0x000fc600078e00ff */
[----:B------:R-:W-:Y:S02]  /*1a10*/  @P3 VIADD R19, R19, 0x1 ;  /* 0x0000000113133836 */ /* 0x000fe40000000000 */
[C---:B------:R-:W-:Y:S02]  /*1a20*/  IMAD R11, R5.reuse, R25, R18 ;  /* 0x00000019050b7224 */ /* 0x040fe400078e0212 */
[----:B------:R-:W-:-:S04]  /*1a30*/  IMAD.WIDE.U32 R36, R5, R24, RZ ;  /* 0x0000001805247225 */ /* 0x000fc800078e00ff */
[----:B------:R-:W-:Y:S01]  /*1a40*/  @!P0 IMAD.MOV R19, RZ, RZ, -R19 ;  /* 0x000000ffff138224 */ /* 0x000fe200078e0a13 */
[----:B------:R-:W-:Y:S01]  /*1a50*/  @!P1 LOP3.LUT R19, RZ, R8, RZ, 0x33, !PT ;  /* 0x00000008ff139212 */ /* 0x000fe200078e33ff */
[----:B------:R-:W-:Y:S01]  /*1a60*/  IMAD.IADD R8, R37, 0x1, R11 ;  /* 0x0000000125087824 */ /* 0x000fe200078e020b */
[----:B------:R-:W-:Y:S02]  /*1a70*/  LOP3.LUT R5, R4, 0x38, RZ, 0xc0, !PT ;  /* 0x0000003804057812 */ /* 0x000fe400078ec0ff */
[----:B------:R-:W-:Y:S01]  /*1a80*/  SHF.R.S32.HI R18, RZ, 0x1f, R19 ;  /* 0x0000001fff127819 */ /* 0x000fe20000011413 */
[-C--:B------:R-:W-:Y:S01]  /*1a90*/  IMAD R11, R35, R19.reuse, RZ ;  /* 0x00000013230b7224 */ /* 0x080fe200078e02ff */
[----:B------:R-:W-:Y:S01]  /*1aa0*/  IADD3 R16, P1, P0, R36, R16, R5 ;  /* 0x0000001024107210 */ /* 0x000fe2000783e005 */
[----:B------:R-:W-:Y:S01]  /*1ab0*/  IMAD.WIDE.U32 R36, R34, R19, RZ ;  /* 0x0000001322247225 */ /* 0x000fe200078e00ff */
[----:B------:R-:W-:-:S03]  /*1ac0*/  MOV R20, 0x400 ;  /* 0x0000040000147802 */ /* 0x000fc60000000f00 */
[----:B------:R-:W-:Y:S01]  /*1ad0*/  IMAD R11, R18, R34, R11 ;  /* 0x00000022120b7224 */ /* 0x000fe200078e020b */
[----:B-1----:R-:W-:Y:S02]  /*1ae0*/  LEA R9, R9, R20, 0x18 ;  /* 0x0000001409097211 */ /* 0x002fe400078ec0ff */
[----:B------:R-:W-:Y:S01]  /*1af0*/  IADD3.X R15, PT, PT, R8, R15, RZ, P1, P0 ;  /* 0x0000000f080f7210 */ /* 0x000fe20000fe04ff */
[----:B------:R-:W-:Y:S01]  /*1b00*/  IMAD.IADD R20, R37, 0x1, R11 ;  /* 0x0000000125147824 */ /* 0x000fe200078e020b */
[----:B------:R-:W-:Y:S01]  /*1b10*/  IADD3 R16, P0, PT, R16, R36, RZ ;  /* 0x0000002410107210 */ /* 0x000fe20007f1e0ff */
[----:B------:R-:W-:Y:S01]  /*1b20*/  IMAD.MOV.U32 R19, RZ, RZ, RZ ;  /* 0x000000ffff137224 */ /* 0x000fe200078e00ff */
[----:B------:R-:W-:Y:S01]  /*1b30*/  SHF.R.U32.HI R18, RZ, 0x3, R10 ;  /* 0x00000003ff127819 */ /* 0x000fe2000001160a */
[----:B------:R-:W-:-:S04]  /*1b40*/  IMAD.IADD R154, R21, 0x1, -R164 ;  /* 0x00000001159a7824 */ /* 0x000fc800078e0aa4 */
[----:B------:R-:W-:-:S04]  /*1b50*/  IMAD.WIDE.U32 R34, R17, 0x40, R18 ;  /* 0x0000004011227825 */ /* 0x000fc800078e0012 */
[----:B------:R-:W-:Y:S01]  /*1b60*/  IMAD.X R17, R15, 0x1, R20, P0 ;  /* 0x000000010f117824 */ /* 0x000fe200000e0614 */
[----:B------:R-:W-:Y:S01]  /*1b70*/  IADD3 R20, P0, PT, R5, R14, RZ ;  /* 0x0000000e05147210 */ /* 0x000fe20007f1e0ff */
[C---:B------:R-:W-:Y:S01]  /*1b80*/  VIADD R15, R18.reuse, 0x10 ;  /* 0x00000010120f7836 */ /* 0x040fe20000000000 */
[----:B------:R-:W-:-:S03]  /*1b90*/  ISETP.GE.AND P6, PT, R18, R154, PT ;  /* 0x0000009a1200720c */ /* 0x000fc60003fc6270 */
[----:B------:R-:W-:Y:S01]  /*1ba0*/  IMAD.X R21, RZ, RZ, R0, P0 ;  /* 0x000000ffff157224 */ /* 0x000fe200000e0600 */
[----:B------:R-:W-:Y:S01]  /*1bb0*/  ISETP.GE.AND P4, PT, R15, R154, PT ;  /* 0x0000009a0f00720c */ /* 0x000fe20003f86270 */
[----:B------:R-:W-:Y:S02]  /*1bc0*/  IMAD R155, R153, R18, RZ ;  /* 0x00000012999b7224 */ /* 0x000fe400078e02ff */
[----:B------:R-:W-:-:S04]  /*1bd0*/  IMAD.WIDE.U32 R20, R18, R152, R20 ;  /* 0x0000009812147225 */ /* 0x000fc800078e0014 */
[----:B------:R-:W-:Y:S01]  /*1be0*/  IMAD.IADD R155, R21, 0x1, R155 ;  /* 0x00000001159b7824 */ /* 0x000fe200078e029b */
[----:B------:R-:W-:Y:S01]  /*1bf0*/  LEA R163, R26, 0xffffffc0, 0x6 ;  /* 0xffffffc01aa37811 */ /* 0x000fe200078e30ff */
[----:B------:R-:W-:-:S04]  /*1c00*/  IMAD.WIDE.U32 R16, R18, R24, R16 ;  /* 0x0000001812107225 */ /* 0x000fc800078e0010 */
[----:B--2---:R-:W-:-:S04]  /*1c10*/  @P2 IMAD.WIDE.U32 R36, R22, R166, RZ ;  /* 0x000000a616242225 */ /* 0x004fc800078e00ff */
[----:B------:R-:W-:Y:S02]  /*1c20*/  @P2 IMAD R11, R23, R166, RZ ;  /* 0x000000a6170b2224 */ /* 0x000fe400078e02ff */
[-C--:B---3--:R-:W-:Y:S02]  /*1c30*/  @!P2 IMAD R8, R33, R162.reuse, RZ ;  /* 0x000000a22108a224 */ /* 0x088fe400078e02ff */
[----:B------:R-:W-:-:S04]  /*1c40*/  @!P2 IMAD.WIDE.U32 R32, R32, R162, RZ ;  /* 0x000000a22020a225 */ /* 0x000fc800078e00ff */
[----:B------:R-:W-:Y:S02]  /*1c50*/  @P2 IMAD.MOV.U32 R32, RZ, RZ, R36 ;  /* 0x000000ffff202224 */ /* 0x000fe400078e0024 */
[----:B------:R-:W-:Y:S02]  /*1c60*/  @!P2 IMAD.IADD R8, R33, 0x1, R8 ;  /* 0x000000012108a824 */ /* 0x000fe400078e0208 */
[----:B------:R-:W-:Y:S01]  /*1c70*/  @P2 IMAD.IADD R8, R37, 0x1, R11 ;  /* 0x0000000125082824 */ /* 0x000fe200078e020b */
[----:B------:R-:W-:Y:S01]  /*1c80*/  IADD3 R38, P3, PT, R5, R32, RZ ;  /* 0x0000002005267210 */ /* 0x000fe20007f7e0ff */
[C---:B------:R-:W-:Y:S02]  /*1c90*/  VIADD R5, R18.reuse, 0x20 ;  /* 0x0000002012057836 */ /* 0x040fe40000000000 */
[----:B------:R-:W-:-:S03]  /*1ca0*/  VIADD R11, R18, 0x30 ;  /* 0x00000030120b7836 */ /* 0x000fc60000000000 */
[-C--:B------:R-:W-:Y:S02]  /*1cb0*/  ISETP.GE.AND P0, PT, R5, R154.reuse, PT ;  /* 0x0000009a0500720c */ /* 0x080fe40003f06270 */
[----:B------:R-:W-:Y:S01]  /*1cc0*/  ISETP.GE.AND P1, PT, R11, R154, PT ;  /* 0x0000009a0b00720c */ /* 0x000fe20003f26270 */
[----:B------:R-:W-:Y:S01]  /*1cd0*/  IMAD.X R39, RZ, RZ, R8, P3 ;  /* 0x000000ffff277224 */ /* 0x000fe200018e0608 */
[C---:B------:R-:W-:Y:S01]  /*1ce0*/  LEA R156, P3, R20.reuse, R28, 0x1 ;  /* 0x0000001c149c7211 */ /* 0x040fe200078608ff */
[----:B----4-:R-:W-:Y:S02]  /*1cf0*/  IMAD R0, R31, R161, RZ ;  /* 0x000000a11f007224 */ /* 0x010fe400078e02ff */
[----:B------:R-:W-:Y:S01]  /*1d00*/  IMAD.WIDE.U32 R38, R161, R30, R38 ;  /* 0x0000001ea1267225 */ /* 0x000fe200078e0026 */
[----:B------:R-:W-:-:S03]  /*1d10*/  LEA.HI.X R155, R20, R29, R155, 0x1, P3 ;  /* 0x0000001d149b7211 */ /* 0x000fc600018f0c9b */
[--C-:B------:R-:W-:Y:S02]  /*1d20*/  @!P2 IMAD.MOV.U32 R32, RZ, RZ, R22.reuse ;  /* 0x000000ffff20a224 */ /* 0x100fe400078e0016 */
[----:B------:R-:W-:Y:S02]  /*1d30*/  @P2 IMAD.MOV.U32 R32, RZ, RZ, R22 ;  /* 0x000000ffff202224 */ /* 0x000fe400078e0016 */
[--C-:B------:R-:W-:Y:S01]  /*1d40*/  @!P2 IMAD.MOV.U32 R33, RZ, RZ, R23.reuse ;  /* 0x000000ffff21a224 */ /* 0x100fe200078e0017 */
[C---:B------:R-:W-:Y:S01]  /*1d50*/  @!P4 IADD3 R8, P5, PT, R34.reuse, 0x10, RZ ;  /* 0x000000102208c810 */ /* 0x040fe20007fbe0ff */
[----:B------:R-:W-:Y:S01]  /*1d60*/  @P2 IMAD.MOV.U32 R33, RZ, RZ, R23 ;  /* 0x000000ffff212224 */ /* 0x000fe200078e0017 */
[C---:B------:R-:W-:Y:S01]  /*1d70*/  @!P0 IADD3 R14, P3, PT, R34.reuse, 0x20, RZ ;  /* 0x00000020220e8810 */ /* 0x040fe20007f7e0ff */
[----:B------:R-:W-:Y:S01]  /*1d80*/  IMAD.IADD R39, R39, 0x1, R0 ;  /* 0x0000000127277824 */ /* 0x000fe200078e0200 */
[----:B------:R-:W-:Y:S01]  /*1d90*/  @!P1 IADD3 R22, P2, PT, R34, 0x30, RZ ;  /* 0x0000003022169810 */ /* 0x000fe20007f5e0ff */
[----:B------:R-:W-:-:S02]  /*1da0*/  @!P6 IMAD R23, R35, R32, RZ ;  /* 0x000000202317e224 */ /* 0x000fc400078e02ff */
[----:B------:R-:W-:Y:S02]  /*1db0*/  @!P0 IMAD.MOV.U32 R30, RZ, RZ, R38 ;  /* 0x000000ffff1e8224 */ /* 0x000fe400078e0026 */
[----:B------:R-:W-:Y:S02]  /*1dc0*/  @!P0 IMAD.MOV.U32 R31, RZ, RZ, R39 ;  /* 0x000000ffff1f8224 */ /* 0x000fe400078e0027 */
[--C-:B------:R-:W-:Y:S02]  /*1dd0*/  @!P4 IMAD.X R21, RZ, RZ, R35.reuse, P5 ;  /* 0x000000ffff15c224 */ /* 0x100fe400028e0623 */
[--C-:B------:R-:W-:Y:S02]  /*1de0*/  @!P0 IMAD.X R19, RZ, RZ, R35.reuse, P3 ;  /* 0x000000ffff138224 */ /* 0x100fe400018e0623 */
[----:B------:R-:W-:Y:S02]  /*1df0*/  @!P1 IMAD.X R20, RZ, RZ, R35, P2 ;  /* 0x000000ffff149224 */ /* 0x000fe400010e0623 */
[----:B------:R-:W-:-:S02]  /*1e00*/  @!P6 IMAD R0, R34, R33, R23 ;  /* 0x000000212200e224 */ /* 0x000fc400078e0217 */
[--C-:B------:R-:W-:Y:S02]  /*1e10*/  @!P4 IMAD.MOV.U32 R36, RZ, RZ, R38.reuse ;  /* 0x000000ffff24c224 */ /* 0x100fe400078e0026 */
[--C-:B------:R-:W-:Y:S02]  /*1e20*/  @!P4 IMAD.MOV.U32 R37, RZ, RZ, R39.reuse ;  /* 0x000000ffff25c224 */ /* 0x100fe400078e0027 */
[--C-:B------:R-:W-:Y:S02]  /*1e30*/  @!P1 IMAD.MOV.U32 R28, RZ, RZ, R38.reuse ;  /* 0x000000ffff1c9224 */ /* 0x100fe400078e0026 */
[--C-:B------:R-:W-:Y:S02]  /*1e40*/  @!P1 IMAD.MOV.U32 R29, RZ, RZ, R39.reuse ;  /* 0x000000ffff1d9224 */ /* 0x100fe400078e0027 */
[----:B------:R-:W-:-:S04]  /*1e50*/  @!P6 IMAD.WIDE.U32 R34, R34, R32, R38 ;  /* 0x000000202222e225 */ /* 0x000fc800078e0026 */
[----:B------:R-:W-:Y:S01]  /*1e60*/  @!P0 IMAD.WIDE.U32 R38, R32, R14, R30 ;  /* 0x0000000e20268225 */ /* 0x000fe200078e001e */
[----:B------:R-:W-:-:S03]  /*1e70*/  LOP3.LUT R31, R4, 0x1c0, RZ, 0xc0, !PT ;  /* 0x000001c0041f7812 */ /* 0x000fc600078ec0ff */
[-C--:B------:R-:W-:Y:S01]  /*1e80*/  @!P4 IMAD R21, R21, R32.reuse, RZ ;  /* 0x000000201515c224 */ /* 0x080fe200078e02ff */
[----:B------:R-:W-:Y:S01]  /*1e90*/  LOP3.LUT R31, R31, 0x38, R10, 0xf8, !PT ;  /* 0x000000381f1f7812 */ /* 0x000fe200078ef80a */
[----:B------:R-:W-:Y:S01]  /*1ea0*/  @!P0 IMAD R19, R19, R32, RZ ;  /* 0x0000002013138224 */ /* 0x000fe200078e02ff */
[----:B------:R-:W-:Y:S01]  /*1eb0*/  @!P6 LEA R40, P2, R34, R6, 0x1 ;  /* 0x000000062228e211 */ /* 0x000fe200078408ff */
[-C--:B------:R-:W-:Y:S02]  /*1ec0*/  @!P4 IMAD R21, R33, R8.reuse, R21 ;  /* 0x000000082115c224 */ /* 0x080fe400078e0215 */
[----:B------:R-:W-:Y:S01]  /*1ed0*/  @!P4 IMAD.WIDE.U32 R36, R32, R8, R36 ;  /* 0x000000082024c225 */ /* 0x000fe200078e0024 */
[----:B------:R-:W-:-:S03]  /*1ee0*/  LOP3.LUT R31, R31, 0x38, R4, 0x78, !PT ;  /* 0x000000381f1f7812 */ /* 0x000fc600078e7804 */
[----:B------:R-:W-:Y:S02]  /*1ef0*/  @!P1 IMAD R23, R20, R32, RZ ;  /* 0x0000002014179224 */ /* 0x000fe400078e02ff */
[----:B------:R-:W-:Y:S02]  /*1f00*/  @!P6 IMAD.IADD R27, R35, 0x1, R0 ;  /* 0x00000001231be824 */ /* 0x000fe400078e0200 */
[C---:B------:R-:W-:Y:S02]  /*1f10*/  @!P0 IMAD R19, R33.reuse, R14, R19 ;  /* 0x0000000e21138224 */ /* 0x040fe400078e0213 */
[-C--:B------:R-:W-:Y:S01]  /*1f20*/  @!P1 IMAD R0, R33, R22.reuse, R23 ;  /* 0x0000001621009224 */ /* 0x080fe200078e0217 */
[----:B------:R-:W-:Y:S01]  /*1f30*/  @!P6 LEA.HI.X R41, R34, R7, R27, 0x1, P2 ;  /* 0x000000072229e211 */ /* 0x000fe200010f0c1b */
[----:B------:R-:W-:Y:S01]  /*1f40*/  @!P1 IMAD.WIDE.U32 R28, R32, R22, R28 ;  /* 0x00000016201c9225 */ /* 0x000fe200078e001c */
[----:B------:R-:W-:-:S03]  /*1f50*/  @!P4 LEA R22, P3, R36, R6, 0x1 ;  /* 0x000000062416c211 */ /* 0x000fc600078608ff */
[----:B------:R-:W-:Y:S01]  /*1f60*/  @!P4 IMAD.IADD R21, R37, 0x1, R21 ;  /* 0x000000012515c824 */ /* 0x000fe200078e0215 */
[-C--:B------:R-:W-:Y:S01]  /*1f70*/  @!P0 LEA R20, P2, R38, R6.reuse, 0x1 ;  /* 0x0000000626148211 */ /* 0x080fe200078408ff */
[----:B------:R-:W-:Y:S01]  /*1f80*/  @!P0 IMAD.IADD R19, R39, 0x1, R19 ;  /* 0x0000000127138824 */ /* 0x000fe200078e0213 */
[----:B------:R-:W-:Y:S02]  /*1f90*/  LOP3.LUT R8, R31, 0x1e00, R4, 0xf8, !PT ;  /* 0x00001e001f087812 */ /* 0x000fe400078ef804 */
[-C--:B------:R-:W-:Y:S01]  /*1fa0*/  @!P4 LEA.HI.X R23, R36, R7.reuse, R21, 0x1, P3 ;  /* 0x000000072417c211 */ /* 0x080fe200018f0c15 */
[----:B------:R-:W-:Y:S01]  /*1fb0*/  IMAD.IADD R14, R96, 0x1, -R163 ;  /* 0x00000001600e7824 */ /* 0x000fe200078e0aa3 */
[----:B------:R-:W-:Y:S01]  /*1fc0*/  @!P0 LEA.HI.X R21, R38, R7, R19, 0x1, P2 ;  /* 0x0000000726158211 */ /* 0x000fe200010f0c13 */
[----:B------:R-:W-:Y:S01]  /*1fd0*/  @!P1 IMAD.IADD R19, R29, 0x1, R0 ;  /* 0x000000011d139824 */ /* 0x000fe200078e0200 */
[----:B------:R-:W-:Y:S01]  /*1fe0*/  @!P1 LEA R30, P3, R28, R6, 0x1 ;  /* 0x000000061c1e9211 */ /* 0x000fe200078608ff */
[----:B------:R-:W-:Y:S01]  /*1ff0*/  IMAD R165, R8, 0x2, R9 ;  /* 0x0000000208a57824 */ /* 0x000fe200078e0209 */
[----:B------:R-:W-:-:S02]  /*2000*/  ISETP.GE.AND P5, PT, R15, R14, PT ;  /* 0x0000000e0f00720c */ /* 0x000fc40003fa6270 */
[----:B------:R-:W-:Y:S02]  /*2010*/  @!P1 LEA.HI.X R31, R28, R7, R19, 0x1, P3 ;  /* 0x000000071c1f9211 */ /* 0x000fe400018f0c13 */
[----:B------:R-:W-:Y:S01]  /*2020*/  @!PT LDS RZ, [RZ] ;  /* 0x00000000fffff984 */ /* 0x000fe20000000800 */
[----:B------:R-:W-:Y:S01]  /*2030*/  @!PT LDS RZ, [RZ] ;  /* 0x00000000fffff984 */ /* 0x000fe20000000800 */
[----:B------:R-:W-:Y:S01]  /*2040*/  @!PT LDS RZ, [RZ] ;  /* 0x00000000fffff984 */ /* 0x000fe20000000800 */
[----:B------:R-:W-:Y:S01]  /*2050*/  @!P6 LDGSTS.E.BYPASS.LTC128B.128 [R165], desc[UR4][R40.64] ;  /* 0x0000000028a5efae */ /* 0x000fe2000b981a04 */
[----:B------:R-:W-:-:S03]  /*2060*/  ISETP.GE.AND P3, PT, R11, R14, PT ;  /* 0x0000000e0b00720c */ /* 0x000fc60003f66270 */
[----:B------:R-:W-:Y:S01]  /*2070*/  @!P6 LDGSTS.E.BYPASS.LTC128B.128 [R165+0x2000], desc[UR4][R40.64+0x80] ;  /* 0x0200008028a5efae */ /* 0x000fe2000b981a04 */
[----:B------:R-:W-:-:S03]  /*2080*/  ISETP.GE.AND P6, PT, R18, R14, PT ;  /* 0x0000000e1200720c */ /* 0x000fc60003fc6270 */
[----:B------:R-:W-:Y:S01]  /*2090*/  @!P4 LDGSTS.E.BYPASS.LTC128B.128 [R165+0x800], desc[UR4][R22.64] ;  /* 0x0080000016a5cfae */ /* 0x000fe2000b981a04 */
[----:B------:R-:W-:-:S03]  /*20a0*/  IMAD.SHL.U32 R6, R152, 0x10, RZ ;  /* 0x0000001098067824 */ /* 0x000fc600078e00ff */
[----:B------:R-:W-:Y:S01]  /*20b0*/  @!P4 LDGSTS.E.BYPASS.LTC128B.128 [R165+0x2800], desc[UR4][R22.64+0x80] ;  /* 0x0280008016a5cfae */ /* 0x000fe2000b981a04 */
[----:B------:R-:W-:-:S03]  /*20c0*/  ISETP.GE.AND P4, PT, R5, R14, PT ;  /* 0x0000000e0500720c */ /* 0x000fc60003f86270 */
[----:B------:R-:W-:Y:S01]  /*20d0*/  @!P0 LDGSTS.E.BYPASS.LTC128B.128 [R165+0x1000], desc[UR4][R20.64] ;  /* 0x0100000014a58fae */ /* 0x000fe2000b981a04 */
[----:B------:R-:W-:-:S03]  /*20e0*/  SHF.L.U64.HI R8, R152, 0x4, R153 ;  /* 0x0000000498087819 */ /* 0x000fc60000010299 */
[----:B------:R1:W-:Y:S01]  /*20f0*/  @!P0 LDGSTS.E.BYPASS.LTC128B.128 [R165+0x3000], desc[UR4][R20.64+0x80] ;  /* 0x0300008014a58fae */ /* 0x0003e2000b981a04 */
[C---:B------:R-:W-:Y:S01]  /*2100*/  @!P5 LEA R28, P0, R6.reuse, R156, 0x1 ;  /* 0x0000009c061cd211 */ /* 0x040fe200078008ff */
[----:B------:R-:W-:Y:S02]  /*2110*/  @!P6 IMAD.MOV.U32 R157, RZ, RZ, R155 ;  /* 0x000000ffff9de224 */ /* 0x000fe400078e009b */
[----:B------:R2:W-:Y:S01]  /*2120*/  @!P1 LDGSTS.E.BYPASS.LTC128B.128 [R165+0x1800], desc[UR4][R30.64] ;  /* 0x018000001ea59fae */ /* 0x0005e2000b981a04 */
[----:B------:R-:W-:Y:S01]  /*2130*/  @!P5 LEA.HI.X R29, R6, R155, R8, 0x1, P0 ;  /* 0x0000009b061dd211 */ /* 0x000fe200000f0c08 */
[----:B------:R-:W-:Y:S02]  /*2140*/  @!P3 IMAD R0, R153, 0x60, RZ ;  /* 0x000000609900b824 */ /* 0x000fe400078e02ff */
[----:B------:R2:W-:Y:S04]  /*2150*/  @!P1 LDGSTS.E.BYPASS.LTC128B.128 [R165+0x3800], desc[UR4][R30.64+0x80] ;  /* 0x038000801ea59fae */ /* 0x0005e8000b981a04 */
[----:B------:R2:W-:Y:S01]  /*2160*/  @!P6 LDGSTS.E.BYPASS.LTC128B.128 [R165+0x4000], desc[UR4][R156.64] ;  /* 0x040000009ca5efae */ /* 0x0005e2000b981a04 */
[----:B------:R-:W-:-:S03]  /*2170*/  ISETP.GE.AND P2, PT, R15, R14, PT ;  /* 0x0000000e0f00720c */ /* 0x000fc60003f46270 */
[----:B------:R2:W-:Y:S01]  /*2180*/  @!P6 LDGSTS.E.BYPASS.LTC128B.128 [R165+0x6000], desc[UR4][R156.64+0x80] ;  /* 0x060000809ca5efae */ /* 0x0005e2000b981a04 */
[----:B------:R-:W-:-:S03]  /*2190*/  ISETP.GE.AND P1, PT, R5, R14, PT ;  /* 0x0000000e0500720c */ /* 0x000fc60003f26270 */
[----:B------:R2:W-:Y:S04]  /*21a0*/  @!P5 LDGSTS.E.BYPASS.LTC128B.128 [R165+0x4800], desc[UR4][R28.64] ;  /* 0x048000001ca5dfae */ /* 0x0005e8000b981a04 */
[----:B------:R2:W-:Y:S01]  /*21b0*/  @!P5 LDGSTS.E.BYPASS.LTC128B.128 [R165+0x6800], desc[UR4][R28.64+0x80] ;  /* 0x068000801ca5dfae */ /* 0x0005e2000b981a04 */
[----:B-1----:R-:W-:Y:S02]  /*21c0*/  @!P3 IMAD.MOV.U32 R20, RZ, RZ, R156 ;  /* 0x000000ffff14b224 */ /* 0x002fe400078e009c */
[----:B------:R-:W-:Y:S02]  /*21d0*/  @!P3 IMAD.MOV.U32 R21, RZ, RZ, R155 ;  /* 0x000000ffff15b224 */ /* 0x000fe400078e009b */
[C---:B------:R-:W-:Y:S01]  /*21e0*/  @!P3 IMAD.WIDE.U32 R22, R152.reuse, 0x60, R20 ;  /* 0x000000609816b825 */ /* 0x040fe200078e0014 */
[----:B------:R-:W-:-:S02]  /*21f0*/  @!P4 LEA R20, P0, R152, R156, 0x6 ;  /* 0x0000009c9814c211 */ /* 0x000fc400078030ff */
[----:B------:R-:W-:Y:S02]  /*2200*/  ISETP.GE.AND P5, PT, R11, R14, PT ;  /* 0x0000000e0b00720c */ /* 0x000fe40003fa6270 */
[----:B------:R-:W-:Y:S01]  /*2210*/  @!P4 LEA.HI.X R21, R152, R155, R153, 0x6, P0 ;  /* 0x0000009b9815c211 */ /* 0x000fe200000f3499 */
[----:B------:R-:W-:Y:S02]  /*2220*/  @!P3 IMAD.IADD R15, R23, 0x1, R0 ;  /* 0x00000001170fb824 */ /* 0x000fe400078e0200 */
[----:B------:R-:W-:Y:S02]  /*2230*/  @!P3 IMAD.MOV.U32 R14, RZ, RZ, R22 ;  /* 0x000000ffff0eb224 */ /* 0x000fe400078e0016 */
[----:B------:R2:W-:Y:S04]  /*2240*/  @!P4 LDGSTS.E.BYPASS.LTC128B.128 [R165+0x5000], desc[UR4][R20.64] ;  /* 0x0500000014a5cfae */ /* 0x0005e8000b981a04 */
[----:B------:R2:W-:Y:S04]  /*2250*/  @!P4 LDGSTS.E.BYPASS.LTC128B.128 [R165+0x7000], desc[UR4][R20.64+0x80] ;  /* 0x0700008014a5cfae */ /* 0x0005e8000b981a04 */
[----:B------:R2:W-:Y:S04]  /*2260*/  @!P3 LDGSTS.E.BYPASS.LTC128B.128 [R165+0x5800], desc[UR4][R14.64] ;  /* 0x058000000ea5bfae */ /* 0x0005e8000b981a04 */
[----:B------:R2:W-:Y:S04]  /*2270*/  @!P3 LDGSTS.E.BYPASS.LTC128B.128 [R165+0x7800], desc[UR4][R14.64+0x80] ;  /* 0x078000800ea5bfae */ /* 0x0005e8000b981a04 */
[----:B------:R-:W0:Y:S01]  /*2280*/  LDGDEPBAR ;  /* 0x00000000000079af */ /* 0x000e220000000000 */
[----:B------:R-:W-:-:S02]  /*2290*/  IMAD R159, R25, R18, RZ ;  /* 0x00000012199f7224 */ /* 0x000fc400078e02ff */
[----:B------:R-:W-:Y:S01]  /*22a0*/  IMAD.SHL.U32 R11, R10, 0x40, RZ ;  /* 0x000000400a0b7824 */ /* 0x000fe200078e00ff */
[----:B------:R-:W-:Y:S01]  /*22b0*/  LEA R158, P0, R16, R12, 0x1 ;  /* 0x0000000c109e7211 */ /* 0x000fe200078008ff */
[----:B------:R-:W-:Y:S01]  /*22c0*/  IMAD.IADD R159, R17, 0x1, R159 ;  /* 0x00000001119f7824 */ /* 0x000fe200078e029f */
[----:B------:R-:W-:Y:S02]  /*22d0*/  SHF.R.U32.HI R12, RZ, 0x1, R10 ;  /* 0x00000001ff0c7819 */ /* 0x000fe4000001160a */
[----:B------:R-:W-:Y:S01]  /*22e0*/  LOP3.LUT R7, R11, 0x1c0, RZ, 0xc0, !PT ;  /* 0x000001c00b077812 */ /* 0x000fe200078ec0ff */
[----:B------:R-:W-:Y:S01]  /*22f0*/  IMAD.SHL.U32 R0, R24, 0x10, RZ ;  /* 0x0000001018007824 */ /* 0x000fe200078e00ff */
[----:B------:R-:W-:Y:S01]  /*2300*/  LEA.HI.X R159, R16, R13, R159, 0x1, P0 ;  /* 0x0000000d109f7211 */ /* 0x000fe200000f0c9f */
[----:B------:R-:W-:-:S06]  /*2310*/  DEPBAR.LE SB0, 0x0 ;  /* 0x000080000000791a */ /* 0x000fcc0000000000 */
[----:B------:R-:W-:Y:S05]  /*2320*/  WARPSYNC.ALL ;  /* 0x0000000000007948 */ /* 0x000fea0003800000 */
[----:B------:R-:W-:Y:S01]  /*2330*/  BAR.SYNC.DEFER_BLOCKING 0x0 ;  /* 0x0000000000007b1d */ /* 0x000fe20000010000 */
[C---:B------:R-:W-:Y:S01]  /*2340*/  LOP3.LUT R13, R7.reuse, 0x8, R12, 0xf8, !PT ;  /* 0x00000008070d7812 */ /* 0x040fe200078ef80c */
[----:B------:R-:W-:Y:S01]  /*2350*/  IMAD.SHL.U32 R12, R10, 0x20, RZ ;  /* 0x000000200a0c7824 */ /* 0x000fe200078e00ff */
[----:B------:R-:W-:Y:S01]  /*2360*/  LOP3.LUT R7, R7, 0x8, R10, 0x78, !PT ;  /* 0x0000000807077812 */ /* 0x000fe200078e780a */
[----:B------:R-:W-:Y:S01]  /*2370*/  @!P5 IMAD R16, R25, 0x60, RZ ;  /* 0x000000601910d824 */ /* 0x000fe200078e02ff */
[C---:B------:R-:W-:Y:S01]  /*2380*/  SHF.L.U64.HI R5, R24.reuse, 0x4, R25 ;  /* 0x0000000418057819 */ /* 0x040fe20000010219 */
[----:B------:R-:W-:Y:S01]  /*2390*/  @!P5 IMAD.WIDE.U32 R18, R24, 0x60, R158 ;  /* 0x000000601812d825 */ /* 0x000fe200078e009e */
[----:B--2---:R-:W-:-:S02]  /*23a0*/  @!P2 LEA R14, P0, R0, R158, 0x1 ;  /* 0x0000009e000ea211 */ /* 0x004fc400078008ff */
[----:B------:R-:W-:Y:S01]  /*23b0*/  LOP3.LUT R12, R12, 0x7c00, RZ, 0xc0, !PT ;  /* 0x00007c000c0c7812 */ /* 0x000fe200078ec0ff */
[----:B------:R-:W-:Y:S01]  /*23c0*/  @!P5 IMAD.IADD R17, R19, 0x1, R16 ;  /* 0x000000011311d824 */ /* 0x000fe200078e0210 */
[----:B------:R-:W-:Y:S01]  /*23d0*/  LOP3.LUT R7, R7, 0x38, R4, 0x78, !PT ;  /* 0x0000003807077812 */ /* 0x000fe200078e7804 */
[----:B------:R-:W-:Y:S01]  /*23e0*/  @!P5 IMAD.MOV.U32 R16, RZ, RZ, R18 ;  /* 0x000000ffff10d224 */ /* 0x000fe200078e0012 */
[----:B------:R-:W-:Y:S02]  /*23f0*/  @!P2 LEA.HI.X R15, R0, R159, R5, 0x1, P0 ;  /* 0x0000009f000fa211 */ /* 0x000fe400000f0c05 */
[----:B------:R-:W-:Y:S02]  /*2400*/  LOP3.LUT R150, R11, 0x400, RZ, 0xc0, !PT ;  /* 0x000004000b967812 */ /* 0x000fe400078ec0ff */
[----:B------:R-:W-:Y:S02]  /*2410*/  LOP3.LUT R4, R13, 0x38, R4, 0x78, !PT ;  /* 0x000000380d047812 */ /* 0x000fe400078e7804 */
[----:B------:R-:W-:-:S02]  /*2420*/  @!P1 LEA R18, P0, R24, R158, 0x6 ;  /* 0x0000009e18129211 */ /* 0x000fc400078030ff */
[----:B------:R-:W-:Y:S01]  /*2430*/  LOP3.LUT R5, R12, 0x200, R11, 0xf8, !PT ;  /* 0x000002000c057812 */ /* 0x000fe200078ef80b */
[----:B------:R-:W-:Y:S01]  /*2440*/  IMAD R150, R7, 0x2, R150 ;  /* 0x0000000207967824 */ /* 0x000fe200078e0296 */
[----:B------:R-:W-:Y:S01]  /*2450*/  @!P1 LEA.HI.X R19, R24, R159, R25, 0x6, P0 ;  /* 0x0000009f18139211 */ /* 0x000fe200000f3419 */
[----:B------:R-:W-:Y:S01]  /*2460*/  @!PT LDS RZ, [RZ] ;  /* 0x00000000fffff984 */ /* 0x000fe20000000800 */
[----:B------:R-:W-:Y:S01]  /*2470*/  @!PT LDS RZ, [RZ] ;  /* 0x00000000fffff984 */ /* 0x000fe20000000800 */
[----:B------:R-:W-:Y:S01]  /*2480*/  @!PT LDS RZ, [RZ] ;  /* 0x00000000fffff984 */ /* 0x000fe20000000800 */
[----:B------:R-:W-:Y:S02]  /*2490*/  @!P6 LDGSTS.E.BYPASS.LTC128B.128 [R165+0x8000], desc[UR4][R158.64] ;  /* 0x080000009ea5efae */ /* 0x000fe4000b981a04 */
[----:B------:R-:W-:Y:S02]  /*24a0*/  IMAD.IADD R0, R4, 0x1, R5 ;  /* 0x0000000104007824 */ /* 0x000fe400078e0205 */
[----:B------:R-:W-:Y:S04]  /*24b0*/  @!P6 LDGSTS.E.BYPASS.LTC128B.128 [R165+0xa000], desc[UR4][R158.64+0x80] ;  /* 0x0a0000809ea5efae */ /* 0x000fe8000b981a04 */
[----:B------:R-:W-:Y:S04]  /*24c0*/  @P6 STS.128 [R165+0x8000], RZ ;  /* 0x008000ffa5006388 */ /* 0x000fe80000000c00 */
[----:B------:R-:W-:Y:S04]  /*24d0*/  @P6 STS.128 [R165+0xa000], RZ ;  /* 0x00a000ffa5006388 */ /* 0x000fe80000000c00 */
[----:B------:R-:W-:Y:S04]  /*24e0*/  @P2 STS.128 [R165+0x8800], RZ ;  /* 0x008800ffa5002388 */ /* 0x000fe80000000c00 */
[----:B------:R-:W-:Y:S01]  /*24f0*/  @P2 STS.128 [R165+0xa800], RZ ;  /* 0x00a800ffa5002388 */ /* 0x000fe20000000c00 */
[----:B------:R-:W-:-:S03]  /*2500*/  IMAD R151, R0, 0x2, R9 ;  /* 0x0000000200977824 */ /* 0x000fc600078e0209 */
[----:B------:R-:W-:Y:S01]  /*2510*/  @!PT LDS RZ, [RZ] ;  /* 0x00000000fffff984 */ /* 0x000fe20000000800 */
[----:B------:R-:W-:Y:S01]  /*2520*/  @!PT LDS RZ, [RZ] ;  /* 0x00000000fffff984 */ /* 0x000fe20000000800 */
[----:B------:R-:W-:Y:S01]  /*2530*/  @!PT LDS RZ, [RZ] ;  /* 0x00000000fffff984 */ /* 0x000fe20000000800 */
[----:B------:R-:W-:Y:S01]  /*2540*/  @!P2 LDGSTS.E.BYPASS.LTC128B.128 [R165+0x8800], desc[UR4][R14.64] ;  /* 0x088000000ea5afae */ /* 0x000fe2000b981a04 */
[----:B------:R-:W-:-:S03]  /*2550*/  IMAD.IADD R150, R9, 0x1, R150 ;  /* 0x0000000109967824 */ /* 0x000fc600078e0296 */
        /* <DEDUP_REMOVED lines=18> */
[----:B------:R-:W5:Y:S04]  /*2680*/  LDSM.16.M88.4 R60, [R150+0x5000] ;  /* 0x00500000963c783b */ /* 0x000f680000000200 */
[----:B-1----:R-:W1:Y:S01]  /*2690*/  LDSM.16.M88.4 R12, [R150+0x5800] ;  /* 0x00580000960c783b */ /* 0x002e620000000200 */
[----:B------:R-:W-:Y:S01]  /*26a0*/  R2P PR, R10, 0x6 ;  /* 0x000000060a007804 */ /* 0x000fe20000000000 */
[----:B------:R-:W-:-:S02]  /*26b0*/  IMAD.MOV.U32 R5, RZ, RZ, 0x20 ;  /* 0x00000020ff057424 */ /* 0x000fc400078e00ff */
[----:B------:R-:W-:Y:S01]  /*26c0*/  IMAD.MOV.U32 R7, RZ, RZ, 0x40 ;  /* 0x00000040ff077424 */ /* 0x000fe200078e00ff */
[----:B------:R-:W0:Y:S02]  /*26d0*/  LDGDEPBAR ;  /* 0x00000000000079af */ /* 0x000e240000000000 */
[----:B------:R-:W-:-:S05]  /*26e0*/  SEL R5, R5, 0xffffffe0, !P1 ;  /* 0xffffffe005057807 */ /* 0x000fca0004800000 */
[--C-:B------:R-:W-:Y:S02]  /*26f0*/  IMAD.IADD R149, R151, 0x1, R5.reuse ;  /* 0x0000000197957824 */ /* 0x100fe400078e0205 */
[----:B------:R-:W-:-:S03]  /*2700*/  IMAD.IADD R145, R150, 0x1, R5 ;  /* 0x0000000196917824 */ /* 0x000fc600078e0205 */
[----:B------:R-:W-:Y:S04]  /*2710*/  LDSM.16.M88.4 R36, [R149] ;  /* 0x000000009524783b */ /* 0x000fe80000000200 */
[----:B------:R-:W1:Y:S04]  /*2720*/  LDSM.16.M88.4 R76, [R145+0x4000] ;  /* 0x00400000914c783b */ /* 0x000e680000000200 */
[----:B------:R-:W1:Y:S04]  /*2730*/  LDSM.16.M88.4 R48, [R145+0x4800] ;  /* 0x004800009130783b */ /* 0x000e680000000200 */
[----:B------:R-:W1:Y:S04]  /*2740*/  LDSM.16.M88.4 R44, [R145+0x5000] ;  /* 0x00500000912c783b */ /* 0x000e680000000200 */
[----:B------:R-:W1:Y:S01]  /*2750*/  LDSM.16.M88.4 R40, [R145+0x5800] ;  /* 0x005800009128783b */ /* 0x000e620000000200 */
[----:B------:R-:W-:Y:S01]  /*2760*/  SEL R7, R7, 0xffffffc0, !P2 ;  /* 0xffffffc007077807 */ /* 0x000fe20005000000 */
[----:B---3--:R-:W-:Y:S02]  /*2770*/  HMMA.16816.F32 R28, R52, R20, RZ ;  /* 0x00000014341c723c */ /* 0x008fe400000018ff */
[----:B------:R-:W-:Y:S02]  /*2780*/  LDSM.16.M88.4 R88, [R149+0x2000] ;  /* 0x002000009558783b */ /* 0x000fe40000000200 */
[----:B------:R-:W-:-:S02]  /*2790*/  IMAD.IADD R148, R151, 0x1, R7 ;  /* 0x0000000197947824 */ /* 0x000fc400078e0207 */
[----:B------:R-:W-:Y:S01]  /*27a0*/  IMAD.IADD R144, R150, 0x1, R7 ;  /* 0x0000000196907824 */ /* 0x000fe200078e0207 */
[----:B------:R-:W-:Y:S01]  /*27b0*/  LDSM.16.M88.4 R92, [R145+0x6000] ;  /* 0x00600000915c783b */ /* 0x000fe20000000200 */
[C---:B----4-:R-:W-:Y:S03]  /*27c0*/  HMMA.16816.F32 R72, R52.reuse, R68, RZ ;  /* 0x000000443448723c */ /* 0x050fe600000018ff */
[----:B------:R-:W-:Y:S04]  /*27d0*/  LDSM.16.M88.4 R32, [R148] ;  /* 0x000000009420783b */ /* 0x000fe80000000200 */
[----:B--2---:R-:W2:Y:S01]  /*27e0*/  LDSM.16.M88.4 R16, [R144+0x4000] ;  /* 0x004000009010783b */ /* 0x004ea20000000200 */
[C---:B-----5:R-:W-:Y:S03]  /*27f0*/  HMMA.16816.F32 R64, R52.reuse, R60, RZ ;  /* 0x0000003c3440723c */ /* 0x060fe600000018ff */
[----:B------:R-:W-:Y:S05]  /*2800*/  LDSM.16.M88.4 R84, [R144+0x5000] ;  /* 0x005000009054783b */ /* 0x000fea0000000200 */
[C---:B------:R-:W-:Y:S08]  /*2810*/  HMMA.16816.F32 R20, R52.reuse, R22, RZ ;  /* 0x000000163414723c */ /* 0x040ff000000018ff */
[C---:B------:R-:W-:Y:S08]  /*2820*/  HMMA.16816.F32 R68, R52.reuse, R70, RZ ;  /* 0x000000463444723c */ /* 0x040ff000000018ff */
[C---:B------:R-:W-:Y:S08]  /*2830*/  HMMA.16816.F32 R60, R52.reuse, R62, RZ ;  /* 0x0000003e343c723c */ /* 0x040ff000000018ff */
[C---:B-1----:R-:W-:Y:S08]  /*2840*/  HMMA.16816.F32 R56, R52.reuse, R12, RZ ;  /* 0x0000000c3438723c */ /* 0x042ff000000018ff */
[----:B------:R-:W-:Y:S01]  /*2850*/  HMMA.16816.F32 R52, R52, R14, RZ ;  /* 0x0000000e3434723c */ /* 0x000fe200000018ff */
        /* <DEDUP_REMOVED lines=9> */
[----:B------:R-:W3:Y:S01]  /*28f0*/  LDSM.16.M88.4 R36, [R144+0x5800] ;  /* 0x005800009024783b */ /* 0x000ee20000000200 */
[----:B------:R-:W-:-:S02]  /*2900*/  IMAD.IADD R147, R5, 0x1, R148 ;  /* 0x0000000105937824 */ /* 0x000fc400078e0294 */
[----:B------:R-:W-:Y:S01]  /*2910*/  IMAD.IADD R143, R5, 0x1, R144 ;  /* 0x00000001058f7824 */ /* 0x000fe200078e0290 */
[----:B------:R-:W-:Y:S03]  /*2920*/  LDSM.16.M88.4 R40, [R150+0x6000] ;  /* 0x006000009628783b */ /* 0x000fe60000000200 */
[C---:B--2---:R-:W-:Y:S01]  /*2930*/  HMMA.16816.F32 R28, R32.reuse, R16, R28 ;  /* 0x00000010201c723c */ /* 0x044fe2000000181c */
[----:B------:R-:W-:Y:S04]  /*2940*/  LDSM.16.M88.4 R80, [R143+0x4000] ;  /* 0x004000008f50783b */ /* 0x000fe80000000200 */
[----:B------:R-:W-:Y:S03]  /*2950*/  LDSM.16.M88.4 R76, [R143+0x4800] ;  /* 0x004800008f4c783b */ /* 0x000fe60000000200 */
[C---:B------:R-:W-:Y:S01]  /*2960*/  HMMA.16816.F32 R20, R32.reuse, R18, R20 ;  /* 0x000000122014723c */ /* 0x040fe20000001814 */
[----:B------:R-:W2:Y:S04]  /*2970*/  LDSM.16.M88.4 R16, [R147] ;  /* 0x000000009310783b */ /* 0x000ea80000000200 */
[----:B------:R-:W4:Y:S04]  /*2980*/  LDSM.16.M88.4 R48, [R143+0x5000] ;  /* 0x005000008f30783b */ /* 0x000f280000000200 */
[----:B------:R-:W5:Y:S01]  /*2990*/  LDSM.16.M88.4 R44, [R143+0x5800] ;  /* 0x005800008f2c783b */ /* 0x000f620000000200 */
        /* <DEDUP_REMOVED lines=31> */
[----:B------:R-:W-:Y:S07]  /*2b90*/  LDSM.16.M88.4 R16, [R147+0x2000] ;  /* 0x002000009310783b */ /* 0x000fee0000000200 */
[C---:B------:R-:W-:Y:S08]  /*2ba0*/  HMMA.16816.F32 R72, R12.reuse, R36, R72 ;  /* 0x000000240c48723c */ /* 0x040ff00000001848 */
[----:B------:R-:W-:Y:S01]  /*2bb0*/  HMMA.16816.F32 R68, R12, R38, R68 ;  /* 0x000000260c44723c */ /* 0x000fe20000001844 */
[----:B------:R-:W2:Y:S04]  /*2bc0*/  LDSM.16.M88.4 R36, [R144+0x7000] ;  /* 0x007000009024783b */ /* 0x000ea80000000200 */
[----:B------:R-:W3:Y:S03]  /*2bd0*/  LDSM.16.M88.4 R12, [R143+0x6000] ;  /* 0x006000008f0c783b */ /* 0x000ee60000000200 */
[C---:B------:R-:W-:Y:S08]  /*2be0*/  HMMA.16816.F32 R28, R88.reuse, R92, R28 ;  /* 0x0000005c581c723c */ /* 0x040ff0000000181c */
[C---:B------:R-:W-:Y:S08]  /*2bf0*/  HMMA.16816.F32 R20, R88.reuse, R94, R20 ;  /* 0x0000005e5814723c */ /* 0x040ff00000001814 */
[C---:B------:R-:W-:Y:S08]  /*2c00*/  HMMA.16816.F32 R56, R88.reuse, R76, R56 ;  /* 0x0000004c5838723c */ /* 0x040ff00000001838 */
[C---:B------:R-:W-:Y:S01]  /*2c10*/  HMMA.16816.F32 R76, R88.reuse, R78, R52 ;  /* 0x0000004e584c723c */ /* 0x040fe20000001834 */
[----:B------:R-:W-:Y:S07]  /*2c20*/  LDSM.16.M88.4 R52, [R143+0x6800] ;  /* 0x006800008f34783b */ /* 0x000fee0000000200 */
[----:B------:R-:W-:Y:S01]  /*2c30*/  HMMA.16816.F32 R64, R88, R80, R64 ;  /* 0x000000505840723c */ /* 0x000fe20000001840 */
[----:B------:R-:W-:-:S07]  /*2c40*/  IMAD.SHL.U32 R10, R10, 0x2, RZ ;  /* 0x000000020a0a7824 */ /* 0x000fce00078e00ff */
[----:B----4-:R-:W-:Y:S01]  /*2c50*/  HMMA.16816.F32 R28, R48, R44, R28 ;  /* 0x0000002c301c723c */ /* 0x010fe2000000181c */
[----:B------:R-:W-:-:S07]  /*2c60*/  LOP3.LUT R10, R10, 0x6, RZ, 0xc0, !PT ;  /* 0x000000060a0a7812 */ /* 0x000fce00078ec0ff */
[----:B------:R-:W-:Y:S08]  /*2c70*/  HMMA.16816.F32 R72, R88, R84, R72 ;  /* 0x000000545848723c */ /* 0x000ff00000001848 */
[C---:B------:R-:W-:Y:S08]  /*2c80*/  HMMA.16816.F32 R20, R48.reuse, R46, R20 ;  /* 0x0000002e3014723c */ /* 0x040ff00000001814 */
[C---:B-1----:R-:W-:Y:S08]  /*2c90*/  HMMA.16816.F32 R56, R48.reuse, R32, R56 ;  /* 0x000000203038723c */ /* 0x042ff00000001838 */
[----:B------:R-:W-:Y:S01]  /*2ca0*/  HMMA.16816.F32 R76, R48, R34, R76 ;  /* 0x00000022304c723c */ /* 0x000fe2000000184c */
[----:B------:R-:W1:Y:S07]  /*2cb0*/  LDSM.16.M88.4 R32, [R143+0x7000] ;  /* 0x007000008f20783b */ /* 0x000e6e0000000200 */
[----:B------:R-:W-:Y:S08]  /*2cc0*/  HMMA.16816.F32 R60, R88, R82, R60 ;  /* 0x00000052583c723c */ /* 0x000ff0000000183c */
[----:B--2---:R-:W-:Y:S01]  /*2cd0*/  HMMA.16816.F32 R64, R48, R36, R64 ;  /* 0x000000243040723c */ /* 0x004fe20000001840 */
[----:B------:R-:W-:-:S07]  /*2ce0*/  IMAD.IADD R37, R163, 0x1, R10 ;  /* 0x00000001a3257824 */ /* 0x000fce00078e020a */
[----:B---3--:R-:W-:Y:S01]  /*2cf0*/  HMMA.16816.F32 R28, R16, R12, R28 ;  /* 0x0000000c101c723c */ /* 0x008fe2000000181c */
[----:B------:R-:W-:-:S07]  /*2d00*/  VIADD R13, R37, 0x1 ;  /* 0x00000001250d7836 */ /* 0x000fce0000000000 */
[----:B------:R-:W-:Y:S01]  /*2d10*/  HMMA.16816.F32 R68, R88, R86, R68 ;  /* 0x000000565844723c */ /* 0x000fe20000001844 */
[----:B------:R-:W-:-:S07]  /*2d20*/  ISETP.GE.AND P0, PT, R13, R96, PT ;  /* 0x000000600d00720c */ /* 0x000fce0003f06270 */
[----:B------:R-:W-:Y:S08]  /*2d30*/  HMMA.16816.F32 R72, R48, R40, R72 ;  /* 0x000000283048723c */ /* 0x000ff00000001848 */
[----:B------:R-:W-:Y:S01]  /*2d40*/  HMMA.16816.F32 R20, R16, R14, R20 ;  /* 0x0000000e1014723c */ /* 0x000fe20000001814 */
[----:B------:R-:W2:Y:S07]  /*2d50*/  LDSM.16.M88.4 R12, [R143+0x7800] ;  /* 0x007800008f0c783b */ /* 0x000eae0000000200 */
[C---:B------:R-:W-:Y:S08]  /*2d60*/  HMMA.16816.F32 R60, R48.reuse, R38, R60 ;  /* 0x00000026303c723c */ /* 0x040ff0000000183c */
[----:B------:R-:W-:Y:S01]  /*2d70*/  HMMA.16816.F32 R68, R48, R42, R68 ;  /* 0x0000002a3044723c */ /* 0x000fe20000001844 */
[----:B------:R-:W-:-:S02]  /*2d80*/  VIADD R43, R37, 0x9 ;  /* 0x00000009252b7836 */ /* 0x000fc40000000000 */
[----:B------:R-:W-:-:S05]  /*2d90*/  VIADD R27, R37, 0x8 ;  /* 0x00000008251b7836 */ /* 0x000fca0000000000 */
[C---:B-1----:R-:W-:Y:S08]  /*2da0*/  HMMA.16816.F32 R64, R16.reuse, R32, R64 ;  /* 0x000000201040723c */ /* 0x042ff00000001840 */
[----:B------:R-:W-:Y:S01]  /*2db0*/  HMMA.16816.F32 R72, R16, R52, R72 ;  /* 0x000000341048723c */ /* 0x000fe20000001848 */
[----:B------:R-:W-:Y:S01]  /*2dc0*/  VIADD R41, R37, 0x10 ;  /* 0x0000001025297836 */ /* 0x000fe20000000000 */
[----:B------:R-:W-:Y:S01]  /*2dd0*/  ISETP.GE.AND P5, PT, R43, R96, PT ;  /* 0x000000602b00720c */ /* 0x000fe20003fa6270 */
[----:B------:R-:W-:-:S05]  /*2de0*/  DEPBAR.LE SB0, 0x0 ;  /* 0x000080000000791a */ /* 0x000fca0000000000 */
[----:B------:R-:W-:Y:S01]  /*2df0*/  HMMA.16816.F32 R60, R16, R34, R60 ;  /* 0x00000022103c723c */ /* 0x000fe2000000183c */
[-C--:B------:R-:W-:Y:S01]  /*2e00*/  ISETP.GE.AND P6, PT, R27, R96.reuse, PT ;  /* 0x000000601b00720c */ /* 0x080fe20003fc6270 */
[----:B------:R-:W-:Y:S01]  /*2e10*/  VIADD R27, R37, 0x18 ;  /* 0x00000018251b7836 */ /* 0x000fe20000000000 */
[----:B------:R-:W-:Y:S01]  /*2e20*/  FSEL R10, R23, -INF , !P5 ;  /* 0xff800000170a7808 */ /* 0x000fe20006800000 */
[----:B------:R-:W-:Y:S01]  /*2e30*/  VIADD R23, R37, 0x29 ;  /* 0x0000002925177836 */ /* 0x000fe20000000000 */
[----:B------:R-:W-:-:S03]  /*2e40*/  ISETP.GE.AND P4, PT, R41, R96, PT ;  /* 0x000000602900720c */ /* 0x000fc60003f86270 */
[C---:B------:R-:W-:Y:S01]  /*2e50*/  HMMA.16816.F32 R68, R16.reuse, R54, R68 ;  /* 0x000000361044723c */ /* 0x040fe20000001844 */
[----:B------:R-:W-:Y:S01]  /*2e60*/  VIADD R39, R37, 0x11 ;  /* 0x0000001125277836 */ /* 0x000fe20000000000 */
[-C--:B------:R-:W-:Y:S02]  /*2e70*/  ISETP.GE.AND P2, PT, R27, R96.reuse, PT ;  /* 0x000000601b00720c */ /* 0x080fe40003f46270 */
[----:B------:R-:W-:Y:S02]  /*2e80*/  FSEL R74, R74, -INF , !P4 ;  /* 0xff8000004a4a7808 */ /* 0x000fe40006000000 */
[----:B------:R-:W-:Y:S01]  /*2e90*/  FSEL R72, R72, -INF , !P4 ;  /* 0xff80000048487808 */ /* 0x000fe20006000000 */
[----:B------:R-:W-:Y:S01]  /*2ea0*/  VIADD R27, R37, 0x20 ;  /* 0x00000020251b7836 */ /* 0x000fe20000000000 */
[-C--:B------:R-:W-:Y:S01]  /*2eb0*/  ISETP.GE.AND P4, PT, R23, R96.reuse, PT ;  /* 0x000000601700720c */ /* 0x080fe20003f86270 */
[----:B--2---:R-:W-:Y:S01]  /*2ec0*/  HMMA.16816.F32 R56, R16, R12, R56 ;  /* 0x0000000c1038723c */ /* 0x004fe20000001838 */
[----:B------:R-:W-:Y:S01]  /*2ed0*/  FSEL R38, R21, -INF , !P5 ;  /* 0xff80000015267808 */ /* 0x000fe20006800000 */
[----:B------:R-:W-:Y:S01]  /*2ee0*/  VIADD R21, R37, 0x30 ;  /* 0x0000003025157836 */ /* 0x000fe20000000000 */
[----:B------:R-:W-:-:S02]  /*2ef0*/  ISETP.GE.AND P3, PT, R39, R96, PT ;  /* 0x000000602700720c */ /* 0x000fc40003f66270 */
[----:B------:R-:W-:-:S03]  /*2f00*/  FSEL R134, R63, -INF , !P4 ;  /* 0xff8000003f867808 */ /* 0x000fc60006000000 */
[----:B------:R-:W-:Y:S01]  /*2f10*/  HMMA.16816.F32 R76, R16, R14, R76 ;  /* 0x0000000e104c723c */ /* 0x000fe2000000184c */
[----:B------:R-:W-:Y:S01]  /*2f20*/  FSEL R126, R61, -INF , !P4 ;  /* 0xff8000003d7e7808 */ /* 0x000fe20006000000 */
[----:B------:R-:W-:Y:S01]  /*2f30*/  VIADD R39, R37, 0x19 ;  /* 0x0000001925277836 */ /* 0x000fe20000000000 */
[----:B------:R-:W-:Y:S02]  /*2f40*/  FSEL R0, R31, -INF , !P0 ;  /* 0xff8000001f007808 */ /* 0x000fe40004000000 */
[----:B------:R-:W-:Y:S02]  /*2f50*/  FSEL R36, R29, -INF , !P0 ;  /* 0xff8000001d247808 */ /* 0x000fe40004000000 */
[----:B------:R-:W-:Y:S02]  /*2f60*/  ISETP.NE.AND P4, PT, R26, 0x1, PT ;  /* 0x000000011a00780c */ /* 0x000fe40003f85270 */
[-C--:B------:R-:W-:Y:S02]  /*2f70*/  ISETP.GE.AND P1, PT, R37, R96.reuse, PT ;  /* 0x000000602500720c */ /* 0x080fe40003f26270 */
[----:B------:R-:W-:-:S02]  /*2f80*/  ISETP.GE.AND P0, PT, R27, R96, PT ;  /* 0x000000601b00720c */ /* 0x000fc40003f06270 */
[----:B------:R-:W-:Y:S02]  /*2f90*/  FSEL R27, R22, -INF , !P6 ;  /* 0xff800000161b7808 */ /* 0x000fe40007000000 */
[----:B------:R-:W-:Y:S02]  /*2fa0*/  FSEL R22, R75, -INF , !P3 ;  /* 0xff8000004b167808 */ /* 0x000fe40005800000 */
[----:B------:R-:W-:Y:S01]  /*2fb0*/  FSEL R32, R73, -INF , !P3 ;  /* 0xff80000049207808 */ /* 0x000fe20005800000 */
[----:B------:R-:W-:Y:S01]  /*2fc0*/  VIADD R33, R37, 0x21 ;  /* 0x0000002125217836 */ /* 0x000fe20000000000 */
[-C--:B------:R-:W-:Y:S01]  /*2fd0*/  ISETP.GE.AND P3, PT, R21, R96.reuse, PT ;  /* 0x000000601500720c */ /* 0x080fe20003f66270 */
[C---:B------:R-:W-:Y:S01]  /*2fe0*/  VIADD R31, R37.reuse, 0x28 ;  /* 0x00000028251f7836 */ /* 0x040fe20000000000 */
[----:B------:R-:W-:Y:S01]  /*2ff0*/  FSEL R30, R30, -INF , !P1 ;  /* 0xff8000001e1e7808 */ /* 0x000fe20004800000 */
[C---:B------:R-:W-:Y:S01]  /*3000*/  VIADD R21, R37.reuse, 0x31 ;  /* 0x0000003125157836 */ /* 0x040fe20000000000 */
[----:B------:R-:W-:Y:S01]  /*3010*/  FSEL R28, R28, -INF , !P1 ;  /* 0xff8000001c1c7808 */ /* 0x000fe20004800000 */
[----:B------:R-:W-:Y:S01]  /*3020*/  VIADD R13, R37, 0x38 ;  /* 0x00000038250d7836 */ /* 0x000fe20000000000 */
[----:B------:R-:W-:Y:S01]  /*3030*/  ISETP.GE.AND P1, PT, R39, R96, PT ;  /* 0x000000602700720c */ /* 0x000fe20003f26270 */
[----:B------:R-:W-:Y:S01]  /*3040*/  VIADD R37, R37, 0x39 ;  /* 0x0000003925257836 */ /* 0x000fe20000000000 */
[----:B------:R-:W-:-:S02]  /*3050*/  FSEL R29, R20, -INF , !P6 ;  /* 0xff800000141d7808 */ /* 0x000fc40007000000 */
[----:B------:R-:W-:Y:S02]  /*3060*/  FSEL R70, R70, -INF , !P2 ;  /* 0xff80000046467808 */ /* 0x000fe40005000000 */
[----:B------:R-:W-:Y:S02]  /*3070*/  FSEL R68, R68, -INF , !P2 ;  /* 0xff80000044447808 */ /* 0x000fe40005000000 */
[----:B------:R-:W-:Y:S02]  /*3080*/  FSEL R20, R71, -INF , !P1 ;  /* 0xff80000047147808 */ /* 0x000fe40004800000 */
[----:B------:R-:W-:Y:S02]  /*3090*/  FSEL R34, R69, -INF , !P1 ;  /* 0xff80000045227808 */ /* 0x000fe40004800000 */
[----:B------:R-:W-:Y:S02]  /*30a0*/  FSEL R128, R66, -INF , !P0 ;  /* 0xff80000042807808 */ /* 0x000fe40004000000 */
[----:B------:R-:W-:Y:S01]  /*30b0*/  FSEL R136, R64, -INF , !P0 ;  /* 0xff80000040887808 */ /* 0x000fe20004000000 */
[----:B------:R-:W-:Y:S01]  /*30c0*/  BSSY.RECONVERGENT B1, `(.L_x_8682) ;  /* 0x0000074000017945 */ /* 0x000fe20003800200 */
[----:B------:R-:W-:-:S02]  /*30d0*/  ISETP.GE.AND P6, PT, R33, R96, PT ;  /* 0x000000602100720c */ /* 0x000fc40003fc6270 */
[-C--:B------:R-:W-:Y:S02]  /*30e0*/  ISETP.GE.AND P5, PT, R31, R96.reuse, PT ;  /* 0x000000601f00720c */ /* 0x080fe40003fa6270 */
[-C--:B------:R-:W-:Y:S02]  /*30f0*/  ISETP.GE.AND P2, PT, R21, R96.reuse, PT ;  /* 0x000000601500720c */ /* 0x080fe40003f46270 */
[-C--:B------:R-:W-:Y:S02]  /*3100*/  ISETP.GE.AND P1, PT, R13, R96.reuse, PT ;  /* 0x000000600d00720c */ /* 0x080fe40003f26270 */
[----:B------:R-:W-:Y:S02]  /*3110*/  ISETP.GE.AND P0, PT, R37, R96, PT ;  /* 0x000000602500720c */ /* 0x000fe40003f06270 */
[----:B------:R-:W-:Y:S02]  /*3120*/  FSEL R130, R67, -INF , !P6 ;  /* 0xff80000043827808 */ /* 0x000fe40007000000 */
        /* <DEDUP_REMOVED lines=27> */
.L_x_8685:
        /* <DEDUP_REMOVED lines=60> */
.L_x_8686:
[----:B------:R-:W-:Y:S05]  /*36a0*/  BSYNC.RECONVERGENT B0 ;  /* 0x0000000000007941 */ /* 0x000fea0003800200 */
.L_x_8684:
[----:B------:R-:W-:Y:S01]  /*36b0*/  IMAD.SHL.U32 R13, R152, 0x20, RZ ;  /* 0x00000020980d7824 */ /* 0x000fe200078e00ff */
[----:B------:R-:W-:Y:S01]  /*36c0*/  LEA R14, P0, R6, R156, 0x1 ;  /* 0x0000009c060e7211 */ /* 0x000fe200078008ff */
[----:B------:R-:W-:Y:S01]  /*36d0*/  IMAD.MOV.U32 R157, RZ, RZ, R155 ;  /* 0x000000ffff9d7224 */ /* 0x000fe200078e009b */
[----:B------:R-:W-:Y:S02]  /*36e0*/  SHF.L.U64.HI R12, R152, 0x5, R153 ;  /* 0x00000005980c7819 */ /* 0x000fe40000010299 */
[----:B------:R-:W-:Y:S02]  /*36f0*/  IADD3 R16, P1, PT, R13, R14, RZ ;  /* 0x0000000e0d107210 */ /* 0x000fe40007f3e0ff */
[----:B------:R-:W-:Y:S01]  /*3700*/  LEA.HI.X R15, R6, R155, R8, 0x1, P0 ;  /* 0x0000009b060f7211 */ /* 0x000fe200000f0c08 */
[----:B------:R-:W-:Y:S01]  /*3710*/  @!PT LDS RZ, [RZ] ;  /* 0x00000000fffff984 */ /* 0x000fe20000000800 */
[----:B------:R-:W-:Y:S01]  /*3720*/  @!PT LDS RZ, [RZ] ;  /* 0x00000000fffff984 */ /* 0x000fe20000000800 */
[----:B------:R-:W-:Y:S01]  /*3730*/  @!PT LDS RZ, [RZ] ;  /* 0x00000000fffff984 */ /* 0x000fe20000000800 */
[----:B------:R1:W-:Y:S01]  /*3740*/  LDGSTS.E.BYPASS.LTC128B.128 [R165+0x4000], desc[UR4][R156.64] ;  /* 0x040000009ca57fae */ /* 0x0003e2000b981a04 */
[----:B------:R-:W-:-:S03]  /*3750*/  IADD3 R18, P0, PT, R16, R13, RZ ;  /* 0x0000000d10127210 */ /* 0x000fc60007f1e0ff */
[----:B------:R-:W-:Y:S01]  /*3760*/  IMAD.X R17, R12, 0x1, R15, P1 ;  /* 0x000000010c117824 */ /* 0x000fe200008e060f */
        /* <DEDUP_REMOVED lines=8> */
[----:B------:R-:W0:Y:S02]  /*37f0*/  LDGDEPBAR ;  /* 0x00000000000079af */ /* 0x000e240000000000 */
.L_x_8683:
[----:B------:R-:W-:Y:S05]  /*3800*/  BSYNC.RECONVERGENT B1 ;  /* 0x0000000000017941 */ /* 0x000fea0003800200 */
.L_x_8682:
        /* <DEDUP_REMOVED lines=23> */
[----:B------:R-:W-:-:S03]  /*3980*/  IADD3 R141, PT, PT, R7, R146, RZ ;  /* 0x00000092078d7210 */ /* 0x000fc60007ffe0ff */
[----:B------:R-:W-:Y:S01]  /*3990*/  LDSM.16.MT88.4 R40, [R142+0x8000] ;  /* 0x008000008e28783b */ /* 0x000fe20000004200 */
[----:B------:R-:W-:-:S03]  /*39a0*/  IADD3 R140, PT, PT, R5, R141, RZ ;  /* 0x0000008d058c7210 */ /* 0x000fc60007ffe0ff */
        /* <DEDUP_REMOVED lines=8> */
[----:B------:R-:W-:Y:S01]  /*3a30*/  LDSM.16.MT88.4 R80, [R141+0xa000] ;  /* 0x00a000008d50783b */ /* 0x000fe20000004200 */
[----:B-1----:R-:W-:-:S03]  /*3a40*/  FMNMX.FTZ R102, R13, R102, !PT ;  /* 0x000000660d667209 */ /* 0x002fc60007810000 */
[----:B------:R-:W1:Y:S01]  /*3a50*/  LDSM.16.MT88.4 R12, [R146+0x8800] ;  /* 0x00880000920c783b */ /* 0x000e620000004200 */
        /* <DEDUP_REMOVED lines=17> */
[-CC-:B------:R-:W-:Y:S01]  /*3b70*/  FFMA.FTZ R108, R32, R122.reuse, -R131.reuse ;  /* 0x0000007a206c7223 */ /* 0x180fe20000010883 */
[-CC-:B------:R-:W-:Y:S01]  /*3b80*/  FFMA.FTZ R27, R68, R122.reuse, -R131.reuse ;  /* 0x0000007a441b7223 */ /* 0x180fe20000010883 */
[-C--:B------:R-:W-:Y:S01]  /*3b90*/  FFMA.FTZ R0, R34, R122.reuse, -R131 ;  /* 0x0000007a22007223 */ /* 0x080fe20000010883 */
[----:B------:R-:W2:Y:S01]  /*3ba0*/  MUFU.EX2 R116, R116 ;  /* 0x0000007400747308 */ /* 0x000ea20000000800 */
[-CC-:B------:R-:W-:Y:S01]  /*3bb0*/  FFMA.FTZ R107, R74, R122.reuse, -R123.reuse ;  /* 0x0000007a4a6b7223 */ /* 0x180fe2000001087b */
[-CC-:B------:R-:W-:Y:S01]  /*3bc0*/  FFMA.FTZ R106, R22, R122.reuse, -R123.reuse ;  /* 0x0000007a166a7223 */ /* 0x180fe2000001087b */
[-CC-:B------:R-:W-:Y:S01]  /*3bd0*/  FFMA.FTZ R100, R70, R122.reuse, -R123.reuse ;  /* 0x0000007a46647223 */ /* 0x180fe2000001087b */
[----:B------:R-:W-:Y:S01]  /*3be0*/  MUFU.EX2 R113, R113 ;  /* 0x0000007100717308 */ /* 0x000fe20000000800 */
[-CC-:B------:R-:W-:Y:S01]  /*3bf0*/  FFMA.FTZ R103, R20, R122.reuse, -R123.reuse ;  /* 0x0000007a14677223 */ /* 0x180fe2000001087b */
[----:B------:R-:W3:Y:S01]  /*3c00*/  LDSM.16.MT88.4 R72, [R142+0xa000] ;  /* 0x00a000008e48783b */ /* 0x000ee20000004200 */
[-CC-:B------:R-:W-:Y:S01]  /*3c10*/  FFMA.FTZ R133, R128, R122.reuse, -R123.reuse ;  /* 0x0000007a80857223 */ /* 0x180fe2000001087b */
[----:B------:R-:W4:Y:S01]  /*3c20*/  MUFU.EX2 R112, R112 ;  /* 0x0000007000707308 */ /* 0x000f220000000800 */
[-CC-:B------:R-:W-:Y:S01]  /*3c30*/  FFMA.FTZ R128, R130, R122.reuse, -R123.reuse ;  /* 0x0000007a82807223 */ /* 0x180fe2000001087b */
[----:B------:R-:W5:Y:S01]  /*3c40*/  LDSM.16.MT88.4 R8, [R142+0x8800] ;  /* 0x008800008e08783b */ /* 0x000f620000004200 */
[-C--:B------:R-:W-:Y:S01]  /*3c50*/  FFMA.FTZ R135, R134, R122.reuse, -R123 ;  /* 0x0000007a86877223 */ /* 0x080fe2000001087b */
[----:B------:R-:W-:Y:S01]  /*3c60*/  MUFU.EX2 R115, R115 ;  /* 0x0000007300737308 */ /* 0x000fe20000000800 */
[-C--:B------:R-:W-:Y:S01]  /*3c70*/  FFMA.FTZ R170, R170, R122.reuse, -R131 ;  /* 0x0000007aaaaa7223 */ /* 0x080fe20000010883 */
[----:B--2---:R-:W-:Y:S01]  /*3c80*/  F2FP.F16.F32.PACK_AB R84, R116, R117 ;  /* 0x000000757454723e */ /* 0x004fe200000000ff */
[----:B------:R-:W-:Y:S01]  /*3c90*/  LDSM.16.MT88.4 R32, [R140+0xa000] ;  /* 0x00a000008c20783b */ /* 0x000fe20000004200 */
[----:B------:R-:W2:Y:S01]  /*3ca0*/  MUFU.EX2 R114, R114 ;  /* 0x0000007200727308 */ /* 0x000ea20000000800 */
[-CC-:B------:R-:W-:Y:S01]  /*3cb0*/  FFMA.FTZ R173, R118, R122.reuse, -R123.reuse ;  /* 0x0000007a76ad7223 */ /* 0x180fe2000001087b */
[----:B------:R-:W-:Y:S01]  /*3cc0*/  FFMA.FTZ R121, R121, R122, -R123 ;  /* 0x0000007a79797223 */ /* 0x000fe2000001087b */
[----:B------:R-:W-:Y:S01]  /*3cd0*/  LDSM.16.MT88.4 R28, [R141+0x8800] ;  /* 0x008800008d1c783b */ /* 0x000fe20000004200 */
[----:B------:R-:W-:Y:S01]  /*3ce0*/  MUFU.EX2 R111, R111 ;  /* 0x0000006f006f7308 */ /* 0x000fe20000000800 */
[----:B------:R-:W-:Y:S01]  /*3cf0*/  FADD.FTZ R116, R117, R116 ;  /* 0x0000007475747221 */ /* 0x000fe20000010000 */
[----:B----4-:R-:W-:Y:S01]  /*3d00*/  F2FP.F16.F32.PACK_AB R86, R112, R113 ;  /* 0x000000717056723e */ /* 0x010fe200000000ff */
[----:B------:R-:W-:Y:S01]  /*3d10*/  LDSM.16.MT88.4 R20, [R140+0x8800] ;  /* 0x008800008c14783b */ /* 0x000fe20000004200 */
[----:B------:R-:W4:Y:S01]  /*3d20*/  MUFU.EX2 R110, R110 ;  /* 0x0000006e006e7308 */ /* 0x000f220000000800 */
[----:B------:R-:W-:-:S03]  /*3d30*/  FADD.FTZ R113, R113, R116 ;  /* 0x0000007471717221 */ /* 0x000fc60000010000 */
[----:B------:R-:W-:Y:S01]  /*3d40*/  MUFU.EX2 R109, R109 ;  /* 0x0000006d006d7308 */ /* 0x000fe20000000800 */
[----:B------:R-:W-:Y:S01]  /*3d50*/  FADD.FTZ R112, R112, R113 ;  /* 0x0000007170707221 */ /* 0x000fe20000010000 */
[----:B--2---:R-:W-:Y:S01]  /*3d60*/  F2FP.F16.F32.PACK_AB R85, R114, R115 ;  /* 0x000000737255723e */ /* 0x004fe200000000ff */
[----:B------:R-:W-:Y:S01]  /*3d70*/  FADD.FTZ R114, R115, R114 ;  /* 0x0000007273727221 */ /* 0x000fe20000010000 */
[----:B------:R-:W2:Y:S04]  /*3d80*/  MUFU.EX2 R108, R108 ;  /* 0x0000006c006c7308 */ /* 0x000ea80000000800 */
[----:B------:R-:W-:Y:S01]  /*3d90*/  MUFU.EX2 R27, R27 ;  /* 0x0000001b001b7308 */ /* 0x000fe20000000800 */
[----:B----4-:R-:W-:Y:S01]  /*3da0*/  F2FP.F16.F32.PACK_AB R87, R110, R111 ;  /* 0x0000006f6e57723e */ /* 0x010fe200000000ff */
[----:B------:R-:W-:-:S02]  /*3db0*/  FADD.FTZ R111, R111, R114 ;  /* 0x000000726f6f7221 */ /* 0x000fc40000010000 */
[----:B------:R-:W4:Y:S02]  /*3dc0*/  MUFU.EX2 R0, R0 ;  /* 0x0000000000007308 */ /* 0x000f240000000800 */
[----:B------:R-:W-:Y:S02]  /*3dd0*/  FADD.FTZ R110, R110, R111 ;  /* 0x0000006f6e6e7221 */ /* 0x000fe40000010000 */
[----:B------:R-:W-:Y:S01]  /*3de0*/  MUFU.EX2 R107, R107 ;  /* 0x0000006b006b7308 */ /* 0x000fe20000000800 */
[C---:B------:R-:W-:Y:S01]  /*3df0*/  HMMA.16816.F32 R96, R84.reuse, R92, RZ ;  /* 0x0000005c5460723c */ /* 0x040fe200000018ff */
[C---:B--2---:R-:W-:Y:S01]  /*3e00*/  F2FP.F16.F32.PACK_AB R4, R108.reuse, R109 ;  /* 0x0000006d6c04723e */ /* 0x044fe200000000ff */
[----:B------:R-:W-:Y:S01]  /*3e10*/  FADD.FTZ R109, R109, R112 ;  /* 0x000000706d6d7221 */ /* 0x000fe20000010000 */
[----:B------:R-:W2:Y:S03]  /*3e20*/  MUFU.EX2 R106, R106 ;  /* 0x0000006a006a7308 */ /* 0x000ea60000000800 */
[----:B------:R-:W-:Y:S01]  /*3e30*/  FADD.FTZ R108, R108, R109 ;  /* 0x0000006d6c6c7221 */ /* 0x000fe20000010000 */
[----:B------:R-:W-:Y:S01]  /*3e40*/  MUFU.EX2 R100, R100 ;  /* 0x0000006400647308 */ /* 0x000fe20000000800 */
[C---:B------:R-:W-:Y:S01]  /*3e50*/  HMMA.16816.F32 R92, R84.reuse, R94, RZ ;  /* 0x0000005e545c723c */ /* 0x040fe200000018ff */
[C---:B----4-:R-:W-:Y:S01]  /*3e60*/  F2FP.F16.F32.PACK_AB R6, R0.reuse, R27 ;  /* 0x0000001b0006723e */ /* 0x050fe200000000ff */
[----:B------:R-:W-:Y:S01]  /*3e70*/  FADD.FTZ R27, R27, R108 ;  /* 0x0000006c1b1b7221 */ /* 0x000fe20000010000 */
[----:B------:R-:W4:Y:S03]  /*3e80*/  MUFU.EX2 R103, R103 ;  /* 0x0000006700677308 */ /* 0x000f260000000800 */
[----:B------:R-:W-:Y:S01]  /*3e90*/  FADD.FTZ R0, R0, R27 ;  /* 0x0000001b00007221 */ /* 0x000fe20000010000 */
[----:B------:R-:W-:Y:S01]  /*3ea0*/  MUFU.EX2 R133, R133 ;  /* 0x0000008500857308 */ /* 0x000fe20000000800 */
[----:B------:R-:W-:Y:S01]  /*3eb0*/  HMMA.16816.F32 R36, R84, R40, RZ ;  /* 0x000000285424723c */ /* 0x000fe200000018ff */
[----:B--2---:R-:W-:-:S02]  /*3ec0*/  F2FP.F16.F32.PACK_AB R5, R106, R107 ;  /* 0x0000006b6a05723e */ /* 0x004fc400000000ff */
[----:B------:R-:W-:Y:S04]  /*3ed0*/  MUFU.EX2 R128, R128 ;  /* 0x0000008000807308 */ /* 0x000fe80000000800 */
[----:B------:R-:W-:Y:S01]  /*3ee0*/  MUFU.EX2 R135, R135 ;  /* 0x0000008700877308 */ /* 0x000fe20000000800 */
[----:B------:R-:W-:Y:S01]  /*3ef0*/  HMMA.16816.F32 R60, R84, R64, RZ ;  /* 0x00000040543c723c */ /* 0x000fe200000018ff */
[----:B----4-:R-:W-:Y:S02]  /*3f00*/  F2FP.F16.F32.PACK_AB R7, R103, R100 ;  /* 0x000000646707723e */ /* 0x010fe400000000ff */
[----:B------:R-:W-:Y:S05]  /*3f10*/  MUFU.EX2 R173, R173 ;  /* 0x000000ad00ad7308 */ /* 0x000fea0000000800 */
[C---:B-1----:R-:W-:Y:S08]  /*3f20*/  HMMA.16816.F32 R96, R4.reuse, R12, R96 ;  /* 0x0000000c0460723c */ /* 0x042ff00000001860 */
[----:B------:R-:W-:Y:S01]  /*3f30*/  HMMA.16816.F32 R92, R4, R14, R92 ;  /* 0x0000000e045c723c */ /* 0x000fe2000000185c */
[----:B------:R-:W1:Y:S07]  /*3f40*/  LDSM.16.MT88.4 R12, [R142+0xa800] ;  /* 0x00a800008e0c783b */ /* 0x000e6e0000004200 */
[C---:B------:R-:W-:Y:S08]  /*3f50*/  HMMA.16816.F32 R40, R84.reuse, R42, RZ ;  /* 0x0000002a5428723c */ /* 0x040ff000000018ff */
[C---:B------:R-:W-:Y:S08]  /*3f60*/  HMMA.16816.F32 R64, R84.reuse, R66, RZ ;  /* 0x000000425440723c */ /* 0x040ff000000018ff */
[C---:B---3--:R-:W-:Y:S08]  /*3f70*/  HMMA.16816.F32 R68, R84.reuse, R72, RZ ;  /* 0x000000485444723c */ /* 0x048ff000000018ff */
[----:B------:R-:W-:Y:S08]  /*3f80*/  HMMA.16816.F32 R72, R84, R74, RZ ;  /* 0x0000004a5448723c */ /* 0x000ff000000018ff */
[C---:B-----5:R-:W-:Y:S08]  /*3f90*/  HMMA.16816.F32 R36, R4.reuse, R8, R36 ;  /* 0x000000080424723c */ /* 0x060ff00000001824 */
[C---:B------:R-:W-:Y:S01]  /*3fa0*/  HMMA.16816.F32 R40, R4.reuse, R10, R40 ;  /* 0x0000000a0428723c */ /* 0x040fe20000001828 */
[----:B------:R-:W2:Y:S07]  /*3fb0*/  LDSM.16.MT88.4 R8, [R141+0xa800] ;  /* 0x00a800008d08783b */ /* 0x000eae0000004200 */
[C---:B------:R-:W-:Y:S08]  /*3fc0*/  HMMA.16816.F32 R60, R4.reuse, R16, R60 ;  /* 0x00000010043c723c */ /* 0x040ff0000000183c */
[C---:B------:R-:W-:Y:S01]  /*3fd0*/  HMMA.16816.F32 R64, R4.reuse, R18, R64 ;  /* 0x000000120440723c */ /* 0x040fe20000001840 */
[----:B------:R-:W3:Y:S07]  /*3fe0*/  LDSM.16.MT88.4 R16, [R140+0xa800] ;  /* 0x00a800008c10783b */ /* 0x000eee0000004200 */
[C---:B-1----:R-:W-:Y:S08]  /*3ff0*/  HMMA.16816.F32 R68, R4.reuse, R12, R68 ;  /* 0x0000000c0444723c */ /* 0x042ff00000001844 */
[----:B------:R-:W-:Y:S01]  /*4000*/  HMMA.16816.F32 R72, R4, R14, R72 ;  /* 0x0000000e0448723c */ /* 0x000fe20000001848 */
[----:B------:R-:W1:Y:S07]  /*4010*/  LDSM.16.MT88.4 R12, [R146+0x9000] ;  /* 0x00900000920c783b */ /* 0x000e6e0000004200 */
[C---:B------:R-:W-:Y:S08]  /*4020*/  HMMA.16816.F32 R44, R84.reuse, R48, RZ ;  /* 0x00000030542c723c */ /* 0x040ff000000018ff */
[C---:B------:R-:W-:Y:S08]  /*4030*/  HMMA.16816.F32 R52, R84.reuse, R56, RZ ;  /* 0x000000385434723c */ /* 0x040ff000000018ff */
[C---:B------:R-:W-:Y:S08]  /*4040*/  HMMA.16816.F32 R76, R84.reuse, R80, RZ ;  /* 0x00000050544c723c */ /* 0x040ff000000018ff */
[C---:B------:R-:W-:Y:S08]  /*4050*/  HMMA.16816.F32 R48, R84.reuse, R50, RZ ;  /* 0x000000325430723c */ /* 0x040ff000000018ff */
[C---:B------:R-:W-:Y:S08]  /*4060*/  HMMA.16816.F32 R56, R84.reuse, R58, RZ ;  /* 0x0000003a5438723c */ /* 0x040ff000000018ff */
[C---:B------:R-:W-:Y:S08]  /*4070*/  HMMA.16816.F32 R80, R84.reuse, R82, RZ ;  /* 0x000000525450723c */ /* 0x040ff000000018ff */
[----:B------:R-:W-:Y:S01]  /*4080*/  HMMA.16816.F32 R88, R84, R32, RZ ;  /* 0x000000205458723c */ /* 0x000fe200000018ff */
[-CC-:B------:R-:W-:Y:S01]  /*4090*/  FFMA.FTZ R33, R136, R122.reuse, -R131.reuse ;  /* 0x0000007a88217223 */ /* 0x180fe20000010883 */
[----:B------:R-:W-:-:S05]  /*40a0*/  FFMA.FTZ R32, R138, R122, -R131 ;  /* 0x0000007a8a207223 */ /* 0x000fca0000010883 */
[----:B------:R-:W-:Y:S01]  /*40b0*/  MUFU.EX2 R33, R33 ;  /* 0x0000002100217308 */ /* 0x000fe20000000800 */
[----:B------:R-:W-:Y:S01]  /*40c0*/  HMMA.16816.F32 R84, R84, R34, RZ ;  /* 0x000000225454723c */ /* 0x000fe200000018ff */
[-C--:B------:R-:W-:Y:S01]  /*40d0*/  FFMA.FTZ R35, R126, R122.reuse, -R131 ;  /* 0x0000007a7e237223 */ /* 0x080fe20000010883 */
[----:B------:R-:W-:Y:S01]  /*40e0*/  FFMA.FTZ R34, R132, R122, -R123 ;  /* 0x0000007a84227223 */ /* 0x000fe2000001087b */
[----:B------:R-:W4:Y:S04]  /*40f0*/  MUFU.EX2 R32, R32 ;  /* 0x0000002000207308 */ /* 0x000f280000000800 */
[----:B------:R-:W-:Y:S01]  /*4100*/  MUFU.EX2 R126, R170 ;  /* 0x000000aa007e7308 */ /* 0x000fe20000000800 */
[C---:B------:R-:W-:Y:S03]  /*4110*/  HMMA.16816.F32 R44, R4.reuse, R28, R44 ;  /* 0x0000001c042c723c */ /* 0x040fe6000000182c */
[----:B------:R-:W5:Y:S04]  /*4120*/  MUFU.EX2 R35, R35 ;  /* 0x0000002300237308 */ /* 0x000f680000000800 */
[----:B------:R-:W1:Y:S01]  /*4130*/  MUFU.EX2 R34, R34 ;  /* 0x0000002200227308 */ /* 0x000e620000000800 */
        /* <DEDUP_REMOVED lines=10> */
[----:B----4-:R-:W-:Y:S01]  /*41e0*/  F2FP.F16.F32.PACK_AB R4, R32, R33 ;  /* 0x000000212004723e */ /* 0x010fe200000000ff */
[----:B------:R-:W3:Y:S01]  /*41f0*/  LDSM.16.MT88.4 R16, [R141+0xb000] ;  /* 0x00b000008d10783b */ /* 0x000ee20000004200 */
[----:B------:R-:W-:-:S02]  /*4200*/  F2FP.F16.F32.PACK_AB R5, R128, R133 ;  /* 0x000000858005723e */ /* 0x000fc400000000ff */
[----:B-----5:R-:W-:Y:S02]  /*4210*/  F2FP.F16.F32.PACK_AB R6, R35, R126 ;  /* 0x0000007e2306723e */ /* 0x020fe400000000ff */
[----:B-1----:R-:W-:-:S07]  /*4220*/  F2FP.F16.F32.PACK_AB R7, R135, R34 ;  /* 0x000000228707723e */ /* 0x002fce00000000ff */
        /* <DEDUP_REMOVED lines=8> */
[----:B------:R-:W-:Y:S07]  /*42b0*/  LDSM.16.MT88.4 R16, [R142+0x9800] ;  /* 0x009800008e10783b */ /* 0x000fee0000004200 */
[----:B------:R-:W-:Y:S01]  /*42c0*/  HMMA.16816.F32 R44, R4, R28, R44 ;  /* 0x0000001c042c723c */ /* 0x000fe2000000182c */
[-CC-:B------:R-:W-:Y:S01]  /*42d0*/  FFMA.FTZ R28, R129, R122.reuse, -R131.reuse ;  /* 0x0000007a811c7223 */ /* 0x180fe20000010883 */
[----:B------:R-:W-:-:S05]  /*42e0*/  FFMA.FTZ R29, R127, R122, -R131 ;  /* 0x0000007a7f1d7223 */ /* 0x000fca0000010883 */
[----:B------:R-:W-:Y:S01]  /*42f0*/  MUFU.EX2 R28, R28 ;  /* 0x0000001c001c7308 */ /* 0x000fe20000000800 */
[C---:B-1----:R-:W-:Y:S03]  /*4300*/  HMMA.16816.F32 R60, R4.reuse, R12, R60 ;  /* 0x0000000c043c723c */ /* 0x042fe6000000183c */
[----:B------:R-:W-:Y:S05]  /*4310*/  MUFU.EX2 R29, R29 ;  /* 0x0000001d001d7308 */ /* 0x000fea0000000800 */
[C---:B------:R-:W-:Y:S01]  /*4320*/  HMMA.16816.F32 R64, R4.reuse, R14, R64 ;  /* 0x0000000e0440723c */ /* 0x040fe20000001840 */
[----:B------:R-:W1:Y:S07]  /*4330*/  LDSM.16.MT88.4 R12, [R140+0xb000] ;  /* 0x00b000008c0c783b */ /* 0x000e6e0000004200 */
[C---:B--2---:R-:W-:Y:S08]  /*4340*/  HMMA.16816.F32 R68, R4.reuse, R8, R68 ;  /* 0x000000080444723c */ /* 0x044ff00000001844 */
[C---:B------:R-:W-:Y:S01]  /*4350*/  HMMA.16816.F32 R72, R4.reuse, R10, R72 ;  /* 0x0000000a0448723c */ /* 0x040fe20000001848 */
[----:B------:R-:W2:Y:S07]  /*4360*/  LDSM.16.MT88.4 R8, [R146+0x9800] ;  /* 0x009800009208783b */ /* 0x000eae0000004200 */
[----:B------:R-:W-:Y:S01]  /*4370*/  HMMA.16816.F32 R48, R4, R30, R48 ;  /* 0x0000001e0430723c */ /* 0x000fe20000001830 */
[-CC-:B------:R-:W-:Y:S01]  /*4380*/  FFMA.FTZ R31, R124, R122.reuse, -R131.reuse ;  /* 0x0000007a7c1f7223 */ /* 0x180fe20000010883 */
[----:B------:R-:W-:-:S05]  /*4390*/  FFMA.FTZ R30, R125, R122, -R131 ;  /* 0x0000007a7d1e7223 */ /* 0x000fca0000010883 */
[----:B------:R-:W3:Y:S01]  /*43a0*/  MUFU.EX2 R31, R31 ;  /* 0x0000001f001f7308 */ /* 0x000ee20000000800 */
[C---:B------:R-:W-:Y:S01]  /*43b0*/  HMMA.16816.F32 R52, R4.reuse, R20, R52 ;  /* 0x000000140434723c */ /* 0x040fe20000001834 */
[-CC-:B------:R-:W-:Y:S01]  /*43c0*/  FFMA.FTZ R21, R120, R122.reuse, -R123.reuse ;  /* 0x0000007a78157223 */ /* 0x180fe2000001087b */
[----:B------:R-:W-:Y:S01]  /*43d0*/  FFMA.FTZ R20, R119, R122, -R123 ;  /* 0x0000007a77147223 */ /* 0x000fe2000001087b */
[----:B------:R-:W-:Y:S04]  /*43e0*/  MUFU.EX2 R30, R30 ;  /* 0x0000001e001e7308 */ /* 0x000fe80000000800 */
[----:B------:R-:W-:Y:S01]  /*43f0*/  MUFU.EX2 R120, R121 ;  /* 0x0000007900787308 */ /* 0x000fe20000000800 */
[C---:B------:R-:W-:Y:S03]  /*4400*/  HMMA.16816.F32 R56, R4.reuse, R22, R56 ;  /* 0x000000160438723c */ /* 0x040fe60000001838 */
[----:B------:R-:W4:Y:S04]  /*4410*/  MUFU.EX2 R119, R21 ;  /* 0x0000001500777308 */ /* 0x000f280000000800 */
[----:B------:R5:W2:Y:S01]  /*4420*/  MUFU.EX2 R118, R20 ;  /* 0x0000001400767308 */ /* 0x000aa20000000800 */
[C---:B-1----:R-:W-:Y:S08]  /*4430*/  HMMA.16816.F32 R88, R4.reuse, R12, R88 ;  /* 0x0000000c0458723c */ /* 0x042ff00000001858 */
[----:B------:R-:W-:Y:S01]  /*4440*/  HMMA.16816.F32 R84, R4, R14, R84 ;  /* 0x0000000e0454723c */ /* 0x000fe20000001854 */
[----:B------:R-:W1:Y:S01]  /*4450*/  LDSM.16.MT88.4 R12, [R141+0x9800] ;  /* 0x009800008d0c783b */ /* 0x000e620000004200 */
[----:B---3--:R-:W-:-:S02]  /*4460*/  F2FP.F16.F32.PACK_AB R4, R31, R28 ;  /* 0x0000001c1f04723e */ /* 0x008fc400000000ff */
[----:B----4-:R-:W-:Y:S01]  /*4470*/  F2FP.F16.F32.PACK_AB R5, R119, R120 ;  /* 0x000000787705723e */ /* 0x010fe200000000ff */
[----:B-----5:R-:W3:Y:S01]  /*4480*/  LDSM.16.MT88.4 R20, [R140+0x9800] ;  /* 0x009800008c14783b */ /* 0x020ee20000004200 */
[----:B------:R-:W-:Y:S02]  /*4490*/  F2FP.F16.F32.PACK_AB R6, R30, R29 ;  /* 0x0000001d1e06723e */ /* 0x000fe400000000ff */
[----:B--2---:R-:W-:-:S07]  /*44a0*/  F2FP.F16.F32.PACK_AB R7, R173, R118 ;  /* 0x00000076ad07723e */ /* 0x004fce00000000ff */
[C---:B------:R-:W-:Y:S08]  /*44b0*/  HMMA.16816.F32 R36, R4.reuse, R16, R36 ;  /* 0x000000100424723c */ /* 0x040ff00000001824 */
        /* <DEDUP_REMOVED lines=8> */
[C---:B---3--:R-:W-:Y:S08]  /*4540*/  HMMA.16816.F32 R52, R4.reuse, R20, R52 ;  /* 0x000000140434723c */ /* 0x048ff00000001834 */
[----:B--2---:R-:W-:Y:S01]  /*4550*/  HMMA.16816.F32 R68, R4, R16, R68 ;  /* 0x000000100444723c */ /* 0x004fe20000001844 */
[----:B------:R-:W-:-:S04]  /*4560*/  FADD.FTZ R17, R107, R110 ;  /* 0x0000006e6b117221 */ /* 0x000fc80000010000 */
[----:B------:R-:W-:-:S03]  /*4570*/  FADD.FTZ R17, R106, R17 ;  /* 0x000000116a117221 */ /* 0x000fc60000010000 */
[C---:B------:R-:W-:Y:S08]  /*4580*/  HMMA.16816.F32 R56, R4.reuse, R22, R56 ;  /* 0x000000160438723c */ /* 0x040ff00000001838 */
[C---:B----4-:R-:W-:Y:S08]  /*4590*/  HMMA.16816.F32 R60, R4.reuse, R8, R60 ;  /* 0x00000008043c723c */ /* 0x050ff0000000183c */
        /* <DEDUP_REMOVED lines=22> */
[----:B--2---:R-:W-:Y:S03]  /*4700*/  HMMA.16816.F32 R88, R4, R8, R88 ;  /* 0x000000080458723c */ /* 0x004fe60000001858 */
[----:B------:R-:W-:-:S05]  /*4710*/  FADD.FTZ R173, R173, R118 ;  /* 0x00000076adad7221 */ /* 0x000fca0000010000 */
        /* <DEDUP_REMOVED lines=11> */
.L_x_8694:
[----:B------:R-:W-:Y:S01]  /*47d0*/  MOV R4, R159 ;  /* 0x0000009f00047202 */ /* 0x000fe20000000f00 */
        /* <DEDUP_REMOVED lines=13> */
[----:B------:R-:W-:Y:S08]  /*48b0*/  @!P0 BRA `(.L_x_8689) ;  /* 0x0000000000f88947 */ /* 0x000ff00003800000 */
        /* <DEDUP_REMOVED lines=62> */
.L_x_8689:
[----:B------:R-:W-:Y:S05]  /*4ca0*/  BSYNC.RECONVERGENT B0 ;  /* 0x0000000000007941 */ /* 0x000fea0003800200 */
.L_x_8688:
[----:B------:R-:W-:Y:S01]  /*4cb0*/  IADD3 R176, P1, PT, R167, R158, RZ ;  /* 0x0000009ea7b07210 */ /* 0x000fe20007f3e0ff */
[----:B------:R-:W-:Y:S01]  /*4cc0*/  @!PT LDS RZ, [RZ] ;  /* 0x00000000fffff984 */ /* 0x000fe20000000800 */
[----:B------:R-:W-:Y:S01]  /*4cd0*/  @!PT LDS RZ, [RZ] ;  /* 0x00000000fffff984 */ /* 0x000fe20000000800 */
[----:B------:R-:W-:Y:S01]  /*4ce0*/  @!PT LDS RZ, [RZ] ;  /* 0x00000000fffff984 */ /* 0x000fe20000000800 */
[----:B------:R1:W-:Y:S01]  /*4cf0*/  LDGSTS.E.BYPASS.LTC128B.128 [R165+0x8000], desc[UR4][R158.64] ;  /* 0x080000009ea57fae */ /* 0x0003e2000b981a04 */
[----:B------:R-:W-:Y:S01]  /*4d00*/  VIADD R171, R171, 0x1 ;  /* 0x00000001abab7836 */ /* 0x000fe20000000000 */
[----:B------:R-:W-:Y:S02]  /*4d10*/  BSSY.RECONVERGENT B1, `(.L_x_8690) ;  /* 0x00000da000017945 */ /* 0x000fe40003800200 */
[----:B------:R-:W-:Y:S01]  /*4d20*/  IMAD.X R177, R170, 0x1, R159, P1 ;  /* 0x00000001aab17824 */ /* 0x000fe200008e069f */
[----:B------:R1:W-:Y:S01]  /*4d30*/  LDGSTS.E.BYPASS.LTC128B.128 [R165+0xa000], desc[UR4][R158.64+0x80] ;  /* 0x0a0000809ea57fae */ /* 0x0003e2000b981a04 */
[-C--:B------:R-:W-:Y:S03]  /*4d40*/  IADD3 R106, P1, PT, R176, R167.reuse, RZ ;  /* 0x000000a7b06a7210 */ /* 0x080fe60007f3e0ff */
[----:B------:R1:W-:Y:S02]  /*4d50*/  LDGSTS.E.BYPASS.LTC128B.128 [R165+0x8800], desc[UR4][R176.64] ;  /* 0x08800000b0a57fae */ /* 0x0003e4000b981a04 */
[--C-:B------:R-:W-:Y:S01]  /*4d60*/  IMAD.X R107, R177, 0x1, R170.reuse, P1 ;  /* 0x00000001b16b7824 */ /* 0x100fe200008e06aa */
[----:B------:R-:W-:Y:S01]  /*4d70*/  IADD3 R178, P1, PT, R106, R167, RZ ;  /* 0x000000a76ab27210 */ /* 0x000fe20007f3e0ff */
[----:B------:R1:W-:Y:S04]  /*4d80*/  LDGSTS.E.BYPASS.LTC128B.128 [R165+0xa800], desc[UR4][R176.64+0x80] ;  /* 0x0a800080b0a57fae */ /* 0x0003e8000b981a04 */
[----:B------:R1:W-:Y:S01]  /*4d90*/  LDGSTS.E.BYPASS.LTC128B.128 [R165+0x9000], desc[UR4][R106.64] ;  /* 0x090000006aa57fae */ /* 0x0003e2000b981a04 */
[----:B------:R-:W-:Y:S01]  /*4da0*/  IMAD.X R179, R107, 0x1, R170, P1 ;  /* 0x000000016bb37824 */ /* 0x000fe200008e06aa */
[----:B------:R-:W-:Y:S02]  /*4db0*/  ISETP.NE.AND P1, PT, R171, RZ, PT ;  /* 0x000000ffab00720c */ /* 0x000fe40003f25270 */
[----:B------:R1:W-:Y:S04]  /*4dc0*/  LDGSTS.E.BYPASS.LTC128B.128 [R165+0xb000], desc[UR4][R106.64+0x80] ;  /* 0x0b0000806aa57fae */ /* 0x0003e8000b981a04 */
[----:B------:R1:W-:Y:S04]  /*4dd0*/  LDGSTS.E.BYPASS.LTC128B.128 [R165+0x9800], desc[UR4][R178.64] ;  /* 0x09800000b2a57fae */ /* 0x0003e8000b981a04 */
[----:B------:R1:W-:Y:S04]  /*4de0*/  LDGSTS.E.BYPASS.LTC128B.128 [R165+0xb800], desc[UR4][R178.64+0x80] ;  /* 0x0b800080b2a57fae */ /* 0x0003e8000b981a04 */
[----:B------:R-:W-:Y:S04]  /*4df0*/  LDSM.16.M88.4 R100, [R151] ;  /* 0x000000009764783b */ /* 0x000fe80000000200 */
[----:B------:R-:W2:Y:S04]  /*4e00*/  LDSM.16.M88.4 R108, [R150+0x4000] ;  /* 0x00400000966c783b */ /* 0x000ea80000000200 */
[----:B------:R-:W3:Y:S04]  /*4e10*/  LDSM.16.M88.4 R112, [R150+0x4800] ;  /* 0x004800009670783b */ /* 0x000ee80000000200 */
[----:B------:R-:W4:Y:S04]  /*4e20*/  LDSM.16.M88.4 R116, [R150+0x5000] ;  /* 0x005000009674783b */ /* 0x000f280000000200 */
[----:B------:R-:W0:Y:S04]  /*4e30*/  LDGDEPBAR ;  /* 0x00000000000079af */ /* 0x000e280000000000 */
[----:B------:R-:W5:Y:S04]  /*4e40*/  LDSM.16.M88.4 R120, [R150+0x5800] ;  /* 0x005800009678783b */ /* 0x000f680000000200 */
[----:B------:R-:W-:Y:S04]  /*4e50*/  LDSM.16.M88.4 R124, [R149] ;  /* 0x00000000957c783b */ /* 0x000fe80000000200 */
[----:B------:R-:W1:Y:S04]  /*4e60*/  LDSM.16.M88.4 R128, [R145+0x4000] ;  /* 0x004000009180783b */ /* 0x000e680000000200 */
[----:B------:R-:W1:Y:S04]  /*4e70*/  LDSM.16.M88.4 R132, [R145+0x4800] ;  /* 0x004800009184783b */ /* 0x000e680000000200 */
[----:B------:R-:W1:Y:S01]  /*4e80*/  LDSM.16.M88.4 R136, [R145+0x5000] ;  /* 0x005000009188783b */ /* 0x000e620000000200 */
[C---:B--2---:R-:W-:Y:S08]  /*4e90*/  HMMA.16816.F32 R4, R100.reuse, R108, RZ ;  /* 0x0000006c6404723c */ /* 0x044ff000000018ff */
[C---:B------:R-:W-:Y:S01]  /*4ea0*/  HMMA.16816.F32 R8, R100.reuse, R110, RZ ;  /* 0x0000006e6408723c */ /* 0x040fe200000018ff */
[----:B------:R-:W2:Y:S07]  /*4eb0*/  LDSM.16.M88.4 R108, [R145+0x5800] ;  /* 0x00580000916c783b */ /* 0x000eae0000000200 */
[C---:B---3--:R-:W-:Y:S08]  /*4ec0*/  HMMA.16816.F32 R12, R100.reuse, R112, RZ ;  /* 0x00000070640c723c */ /* 0x048ff000000018ff */
[C---:B------:R-:W-:Y:S01]  /*4ed0*/  HMMA.16816.F32 R16, R100.reuse, R114, RZ ;  /* 0x000000726410723c */ /* 0x040fe200000018ff */
[----:B------:R-:W-:Y:S07]  /*4ee0*/  LDSM.16.M88.4 R112, [R144+0x4000] ;  /* 0x004000009070783b */ /* 0x000fee0000000200 */
[C---:B----4-:R-:W-:Y:S08]  /*4ef0*/  HMMA.16816.F32 R20, R100.reuse, R116, RZ ;  /* 0x000000746414723c */ /* 0x050ff000000018ff */
[C---:B------:R-:W-:Y:S01]  /*4f00*/  HMMA.16816.F32 R24, R100.reuse, R118, RZ ;  /* 0x000000766418723c */ /* 0x040fe200000018ff */
[----:B------:R-:W-:Y:S07]  /*4f10*/  LDSM.16.M88.4 R116, [R144+0x4800] ;  /* 0x004800009074783b */ /* 0x000fee0000000200 */
[C---:B-----5:R-:W-:Y:S08]  /*4f20*/  HMMA.16816.F32 R28, R100.reuse, R120, RZ ;  /* 0x00000078641c723c */ /* 0x060ff000000018ff */
[----:B------:R-:W-:Y:S01]  /*4f30*/  HMMA.16816.F32 R32, R100, R122, RZ ;  /* 0x0000007a6420723c */ /* 0x000fe200000018ff */
[----:B------:R-:W3:Y:S04]  /*4f40*/  LDSM.16.M88.4 R100, [R148] ;  /* 0x000000009464783b */ /* 0x000ee80000000200 */
[----:B------:R-:W4:Y:S03]  /*4f50*/  LDSM.16.M88.4 R120, [R144+0x5000] ;  /* 0x005000009078783b */ /* 0x000f260000000200 */
[C---:B-1----:R-:W-:Y:S08]  /*4f60*/  HMMA.16816.F32 R4, R124.reuse, R128, R4 ;  /* 0x000000807c04723c */ /* 0x042ff00000001804 */
[C---:B------:R-:W-:Y:S01]  /*4f70*/  HMMA.16816.F32 R8, R124.reuse, R130, R8 ;  /* 0x000000827c08723c */ /* 0x040fe20000001808 */
[----:B------:R-:W1:Y:S07]  /*4f80*/  LDSM.16.M88.4 R128, [R144+0x5800] ;  /* 0x005800009080783b */ /* 0x000e6e0000000200 */
[C---:B------:R-:W-:Y:S08]  /*4f90*/  HMMA.16816.F32 R12, R124.reuse, R132, R12 ;  /* 0x000000847c0c723c */ /* 0x040ff0000000180c */
[C---:B------:R-:W-:Y:S08]  /*4fa0*/  HMMA.16816.F32 R16, R124.reuse, R134, R16 ;  /* 0x000000867c10723c */ /* 0x040ff00000001810 */
[C---:B------:R-:W-:Y:S08]  /*4fb0*/  HMMA.16816.F32 R20, R124.reuse, R136, R20 ;  /* 0x000000887c14723c */ /* 0x040ff00000001814 */
[C---:B------:R-:W-:Y:S08]  /*4fc0*/  HMMA.16816.F32 R24, R124.reuse, R138, R24 ;  /* 0x0000008a7c18723c */ /* 0x040ff00000001818 */
[C---:B--2---:R-:W-:Y:S08]  /*4fd0*/  HMMA.16816.F32 R28, R124.reuse, R108, R28 ;  /* 0x0000006c7c1c723c */ /* 0x044ff0000000181c */
[----:B------:R-:W-:Y:S01]  /*4fe0*/  HMMA.16816.F32 R32, R124, R110, R32 ;  /* 0x0000006e7c20723c */ /* 0x000fe20000001820 */
[----:B------:R-:W-:Y:S04]  /*4ff0*/  LDSM.16.M88.4 R108, [R147] ;  /* 0x00000000936c783b */ /* 0x000fe80000000200 */
[----:B------:R-:W-:Y:S03]  /*5000*/  LDSM.16.M88.4 R124, [R143+0x4800] ;  /* 0x004800008f7c783b */ /* 0x000fe60000000200 */
[C---:B---3--:R-:W-:Y:S08]  /*5010*/  HMMA.16816.F32 R4, R100.reuse, R112, R4 ;  /* 0x000000706404723c */ /* 0x048ff00000001804 */
[C---:B------:R-:W-:Y:S01]  /*5020*/  HMMA.16816.F32 R8, R100.reuse, R114, R8 ;  /* 0x000000726408723c */ /* 0x040fe20000001808 */
[----:B------:R-:W2:Y:S07]  /*5030*/  LDSM.16.M88.4 R112, [R143+0x4000] ;  /* 0x004000008f70783b */ /* 0x000eae0000000200 */
        /* <DEDUP_REMOVED lines=8> */
[----:B------:R-:W-:Y:S04]  /*50c0*/  LDSM.16.M88.4 R100, [R151+0x2000] ;  /* 0x002000009764783b */ /* 0x000fe80000000200 */
[----:B------:R-:W-:Y:S03]  /*50d0*/  LDSM.16.M88.4 R128, [R150+0x7000] ;  /* 0x007000009680783b */ /* 0x000fe60000000200 */
[C---:B--2---:R-:W-:Y:S08]  /*50e0*/  HMMA.16816.F32 R4, R108.reuse, R112, R4 ;  /* 0x000000706c04723c */ /* 0x044ff00000001804 */
        /* <DEDUP_REMOVED lines=46> */
[----:B------:R-:W3:Y:S01]  /*53d0*/  LDSM.16.M88.4 R120, [R143+0x7000] ;  /* 0x007000008f78783b */ /* 0x000ee20000000200 */
[----:B------:R-:W-:Y:S04]  /*53e0*/  DEPBAR.LE SB0, 0x0 ;  /* 0x000080000000791a */ /* 0x000fe80000000000 */
[----:B------:R-:W-:Y:S02]  /*53f0*/  BAR.SYNC.DEFER_BLOCKING 0x0 ;  /* 0x0000000000007b1d */ /* 0x000fe40000010000 */
[C---:B--2---:R-:W-:Y:S08]  /*5400*/  HMMA.16816.F32 R28, R100.reuse, R124, R28 ;  /* 0x0000007c641c723c */ /* 0x044ff0000000181c */
[----:B------:R-:W-:Y:S08]  /*5410*/  HMMA.16816.F32 R32, R100, R126, R32 ;  /* 0x0000007e6420723c */ /* 0x000ff00000001820 */
[C---:B-1----:R-:W-:Y:S08]  /*5420*/  HMMA.16816.F32 R4, R108.reuse, R112, R4 ;  /* 0x000000706c04723c */ /* 0x042ff00000001804 */
[C---:B------:R-:W-:Y:S08]  /*5430*/  HMMA.16816.F32 R8, R108.reuse, R114, R8 ;  /* 0x000000726c08723c */ /* 0x040ff00000001808 */
[C---:B----4-:R-:W-:Y:S08]  /*5440*/  HMMA.16816.F32 R12, R108.reuse, R116, R12 ;  /* 0x000000746c0c723c */ /* 0x050ff0000000180c */
[C---:B------:R-:W-:Y:S08]  /*5450*/  HMMA.16816.F32 R16, R108.reuse, R118, R16 ;  /* 0x000000766c10723c */ /* 0x040ff00000001810 */
[C---:B---3--:R-:W-:Y:S08]  /*5460*/  HMMA.16816.F32 R20, R108.reuse, R120, R20 ;  /* 0x000000786c14723c */ /* 0x048ff00000001814 */
[C---:B------:R-:W-:Y:S08]  /*5470*/  HMMA.16816.F32 R24, R108.reuse, R122, R24 ;  /* 0x0000007a6c18723c */ /* 0x040ff00000001818 */
[C---:B------:R-:W-:Y:S08]  /*5480*/  HMMA.16816.F32 R28, R108.reuse, R128, R28 ;  /* 0x000000806c1c723c */ /* 0x040ff0000000181c */
[----:B------:R-:W-:Y:S01]  /*5490*/  HMMA.16816.F32 R32, R108, R130, R32 ;  /* 0x000000826c20723c */ /* 0x000fe20000001820 */
[----:B------:R-:W-:Y:S08]  /*54a0*/  @!UPT UIADD3 URZ, UPT, UPT, URZ, URZ, URZ ;  /* 0x000000fffffff290 */ /* 0x000ff0000fffe0ff */
[----:B------:R-:W-:Y:S11]  /*54b0*/  @!P1 BRA `(.L_x_8691) ;  /* 0x00000004007c9947 */ /* 0x000ff60003800000 */
[----:B------:R-:W2:Y:S01]  /*54c0*/  @!P0 LD.E R100, desc[UR4][R2.64+0x38] ;  /* 0x0000380402648980 */ /* 0x000ea2000c101900 */
[----:B------:R-:W-:Y:S01]  /*54d0*/  @!P0 IMAD.MOV.U32 R101, RZ, RZ, RZ ;  /* 0x000000ffff658224 */ /* 0x000fe200078e00ff */
[----:B------:R-:W-:Y:S04]  /*54e0*/  BSSY.RECONVERGENT B0, `(.L_x_8692) ;  /* 0x0000048000007945 */ /* 0x000fe80003800200 */
        /* <DEDUP_REMOVED lines=27> */
[----:B------:R-:W-:Y:S03]  /*56a0*/  IMAD.HI.U32 R109, R113, R109, R112 ;  /* 0x0000006d716d7227 */ /* 0x000fe600078e0070 */
[----:B------:R-:W-:Y:S03]  /*56b0*/  ISETP.GE.AND P3, PT, R100, RZ, PT ;  /* 0x000000ff6400720c */ /* 0x000fe60003f66270 */
        /* <DEDUP_REMOVED lines=9> */
[----:B------:R-:W-:Y:S01]  /*5750*/  ISETP.NE.AND P2, PT, R111, RZ, PT ;  /* 0x000000ff6f00720c */ /* 0x000fe20003f45270 */
[----:B------:R-:W-:Y:S01]  /*5760*/  @!P4 VIADD R109, R109, 0x1 ;  /* 0x000000016d6dc836 */ /* 0x000fe20000000000 */
[-C--:B------:R-:W-:Y:S02]  /*5770*/  ISETP.GE.U32.AND P5, PT, R102, R107.reuse, PT ;  /* 0x0000006b6600720c */ /* 0x080fe40003fa6070 */
[----:B------:R-:W-:Y:S02]  /*5780*/  ISETP.GE.U32.AND P6, PT, R104, R107, PT ;  /* 0x0000006b6800720c */ /* 0x000fe40003fc6070 */
[----:B------:R-:W-:Y:S09]  /*5790*/  LOP3.LUT R107, RZ, R111, RZ, 0x33, !PT ;  /* 0x0000006fff6b7212 */ /* 0x000ff200078e33ff */
[----:B------:R-:W-:Y:S02]  /*57a0*/  @P5 IADD3 R106, PT, PT, R106, 0x1, RZ ;  /* 0x000000016a6a5810 */ /* 0x000fe40007ffe0ff */
[----:B------:R-:W-:Y:S03]  /*57b0*/  @P6 VIADD R109, R109, 0x1 ;  /* 0x000000016d6d6836 */ /* 0x000fe60000000000 */
[----:B------:R-:W-:Y:S02]  /*57c0*/  @!P1 IMAD.MOV R106, RZ, RZ, -R106 ;  /* 0x000000ffff6a9224 */ /* 0x000fe400078e0a6a */
[----:B------:R-:W-:Y:S03]  /*57d0*/  @!P3 IADD3 R109, PT, PT, -R109, RZ, RZ ;  /* 0x000000ff6d6db210 */ /* 0x000fe60007ffe1ff */
[C---:B------:R-:W-:Y:S02]  /*57e0*/  SEL R113, R107.reuse, R106, !P2 ;  /* 0x0000006a6b717207 */ /* 0x040fe40005000000 */
[----:B------:R-:W-:Y:S02]  /*57f0*/  SEL R107, R107, R109, !P2 ;  /* 0x0000006d6b6b7207 */ /* 0x000fe40005000000 */
[-C--:B------:R-:W-:Y:S01]  /*5800*/  LEA R118, P2, R113, R168.reuse, 0x2 ;  /* 0x000000a871767211 */ /* 0x080fe200078410ff */
[----:B------:R-:W2:Y:S01]  /*5810*/  LD.E.64 R108, desc[UR4][R2.64+0x38] ;  /* 0x00003804026c7980 */ /* 0x000ea2000c101b00 */
        /* <DEDUP_REMOVED lines=20> */
.L_x_8693:
[----:B------:R-:W-:Y:S05]  /*5960*/  BSYNC.RECONVERGENT B0 ;  /* 0x0000000000007941 */ /* 0x000fea0003800200 */
.L_x_8692:
        /* <DEDUP_REMOVED lines=20> */
.L_x_8691:
[----:B------:R-:W-:Y:S05]  /*5ab0*/  BSYNC.RECONVERGENT B1 ;  /* 0x0000000000017941 */ /* 0x000fea0003800200 */
.L_x_8690:
        /* <DEDUP_REMOVED lines=18> */
[----:B------:R-:W-:Y:S01]  /*5be0*/  IADD3 R172, PT, PT, R172, -0x1, RZ ;  /* 0xffffffffacac7810 */ /* 0x000fe20007ffe0ff */
[----:B------:R-:W1:Y:S01]  /*5bf0*/  SHFL.BFLY PT, R101, R104, 0x2, 0x1f ;  /* 0x0c401f0068657f89 */ /* 0x000e6200000e0000 */
[----:B------:R-:W-:Y:S07]  /*5c00*/  IADD3 R163, PT, PT, R163, -0x40, RZ ;  /* 0xffffffc0a3a37810 */ /* 0x000fee0007ffe0ff */
[----:B------:R-:W3:Y:S01]  /*5c10*/  SHFL.BFLY PT, R100, R107, 0x2, 0x1f ;  /* 0x0c401f006b647f89 */ /* 0x000ee200000e0000 */
        /* <DEDUP_REMOVED lines=29> */
[----:B------:R-:W-:Y:S01]  /*5df0*/  MUFU.EX2 R119, R119 ;  /* 0x0000007700777308 */ /* 0x000fe20000000800 */
[C---:B--2---:R-:W-:Y:S01]  /*5e00*/  FMUL.FTZ R4, R100.reuse, R96 ;  /* 0x0000006064047220 */ /* 0x044fe20000410000 */
[C---:B------:R-:W-:Y:S01]  /*5e10*/  FMUL.FTZ R5, R100.reuse, R97 ;  /* 0x0000006164057220 */ /* 0x040fe20000410000 */
[----:B------:R-:W-:Y:S07]  /*5e20*/  FMUL.FTZ R8, R100, R92 ;  /* 0x0000005c64087220 */ /* 0x000fee0000410000 */
[----:B------:R-:W2:Y:S01]  /*5e30*/  MUFU.EX2 R120, R120 ;  /* 0x0000007800787308 */ /* 0x000ea20000000800 */
[C---:B---3--:R-:W-:Y:S01]  /*5e40*/  FMUL.FTZ R6, R0.reuse, R98 ;  /* 0x0000006200067220 */ /* 0x048fe20000410000 */
[----:B------:R-:W-:Y:S01]  /*5e50*/  FMUL.FTZ R7, R0, R99 ;  /* 0x0000006300077220 */ /* 0x000fe20000410000 */
[----:B------:R-:W-:Y:S07]  /*5e60*/  FMUL.FTZ R9, R100, R93 ;  /* 0x0000005d64097220 */ /* 0x000fee0000410000 */
[----:B------:R-:W-:Y:S01]  /*5e70*/  MUFU.EX2 R123, R123 ;  /* 0x0000007b007b7308 */ /* 0x000fe20000000800 */
[C---:B------:R-:W-:Y:S01]  /*5e80*/  FMUL.FTZ R10, R0.reuse, R94 ;  /* 0x0000005e000a7220 */ /* 0x040fe20000410000 */
[----:B------:R-:W-:Y:S01]  /*5e90*/  FMUL.FTZ R11, R0, R95 ;  /* 0x0000005f000b7220 */ /* 0x000fe20000410000 */
[C---:B------:R-:W-:Y:S07]  /*5ea0*/  FMUL.FTZ R36, R100.reuse, R36 ;  /* 0x0000002464247220 */ /* 0x040fee0000410000 */
[----:B------:R-:W3:Y:S01]  /*5eb0*/  MUFU.EX2 R116, R116 ;  /* 0x0000007400747308 */ /* 0x000ee20000000800 */
[----:B------:R-:W4:Y:S01]  /*5ec0*/  LDSM.16.MT88.4 R92, [R140+0x8000] ;  /* 0x008000008c5c783b */ /* 0x000f220000004200 */
[----:B------:R-:W-:Y:S01]  /*5ed0*/  FMUL.FTZ R37, R100, R37 ;  /* 0x0000002564257220 */ /* 0x000fe20000410000 */
[C---:B------:R-:W-:Y:S07]  /*5ee0*/  FMUL.FTZ R38, R0.reuse, R38 ;  /* 0x0000002600267220 */ /* 0x040fee0000410000 */
[----:B------:R-:W-:Y:S01]  /*5ef0*/  MUFU.EX2 R117, R117 ;  /* 0x0000007500757308 */ /* 0x000fe20000000800 */
[----:B------:R-:W-:Y:S01]  /*5f00*/  FMUL.FTZ R39, R0, R39 ;  /* 0x0000002700277220 */ /* 0x000fe20000410000 */
[----:B--2---:R-:W-:Y:S01]  /*5f10*/  F2FP.F16.F32.PACK_AB R96, R120, R119 ;  /* 0x000000777860723e */ /* 0x004fe200000000ff */
[-CC-:B------:R-:W-:Y:S07]  /*5f20*/  FFMA.FTZ R133, R24, R103.reuse, -R126.reuse ;  /* 0x0000006718857223 */ /* 0x180fee000001087e */
[----:B------:R-:W2:Y:S01]  /*5f30*/  MUFU.EX2 R118, R118 ;  /* 0x0000007600767308 */ /* 0x000ea20000000800 */
[-C--:B------:R-:W-:Y:S01]  /*5f40*/  FFMA.FTZ R136, R25, R103.reuse, -R126 ;  /* 0x0000006719887223 */ /* 0x080fe2000001087e */
[-CC-:B------:R-:W-:Y:S01]  /*5f50*/  FFMA.FTZ R135, R26, R103.reuse, -R124.reuse ;  /* 0x000000671a877223 */ /* 0x180fe2000001087c */
[----:B------:R-:W-:Y:S07]  /*5f60*/  FFMA.FTZ R138, R27, R103, -R124 ;  /* 0x000000671b8a7223 */ /* 0x000fee000001087c */
        /* <DEDUP_REMOVED lines=8> */
[C---:B------:R-:W-:Y:S01]  /*5ff0*/  FMUL.FTZ R44, R100.reuse, R44 ;  /* 0x0000002c642c7220 */ /* 0x040fe20000410000 */
[----:B------:R-:W-:Y:S01]  /*6000*/  FMUL.FTZ R45, R100, R45 ;  /* 0x0000002d642d7220 */ /* 0x000fe20000410000 */
[----:B--2---:R-:W-:Y:S01]  /*6010*/  F2FP.F16.F32.PACK_AB R98, R118, R117 ;  /* 0x000000757662723e */ /* 0x004fe200000000ff */
        /* <DEDUP_REMOVED lines=10> */
[----:B------:R-:W-:Y:S01]  /*60c0*/  FMUL.FTZ R55, R0, R55 ;  /* 0x0000003700377220 */ /* 0x000fe20000410000 */
[C---:B------:R-:W-:Y:S01]  /*60d0*/  FMUL.FTZ R56, R100.reuse, R56 ;  /* 0x0000003864387220 */ /* 0x040fe20000410000 */
[----:B------:R-:W-:Y:S01]  /*60e0*/  FMUL.FTZ R57, R100, R57 ;  /* 0x0000003964397220 */ /* 0x000fe20000410000 */
[C---:B------:R-:W-:Y:S01]  /*60f0*/  FMUL.FTZ R58, R0.reuse, R58 ;  /* 0x0000003a003a7220 */ /* 0x040fe20000410000 */
[C---:B-1----:R-:W-:Y:S01]  /*6100*/  HMMA.16816.F32 R4, R96.reuse, R104, R4 ;  /* 0x000000686004723c */ /* 0x042fe20000001804 */
[----:B------:R-:W-:Y:S04]  /*6110*/  MUFU.EX2 R133, R133 ;  /* 0x0000008500857308 */ /* 0x000fe80000000800 */
[----:B------:R-:W-:Y:S01]  /*6120*/  FMUL.FTZ R59, R0, R59 ;  /* 0x0000003b003b7220 */ /* 0x000fe20000410000 */
[C---:B------:R-:W-:Y:S01]  /*6130*/  FMUL.FTZ R60, R100.reuse, R60 ;  /* 0x0000003c643c7220 */ /* 0x040fe20000410000 */
[----:B------:R-:W-:Y:S01]  /*6140*/  FMUL.FTZ R61, R100, R61 ;  /* 0x0000003d643d7220 */ /* 0x000fe20000410000 */
[C---:B------:R-:W-:Y:S01]  /*6150*/  HMMA.16816.F32 R8, R96.reuse, R106, R8 ;  /* 0x0000006a6008723c */ /* 0x040fe20000001808 */
[----:B------:R-:W1:Y:S02]  /*6160*/  LDSM.16.MT88.4 R104, [R146+0xa000] ;  /* 0x00a000009268783b */ /* 0x000e640000004200 */
[----:B------:R-:W-:Y:S01]  /*6170*/  MUFU.EX2 R136, R136 ;  /* 0x0000008800887308 */ /* 0x000fe20000000800 */
[C---:B------:R-:W-:Y:S01]  /*6180*/  FMUL.FTZ R62, R0.reuse, R62 ;  /* 0x0000003e003e7220 */ /* 0x040fe20000410000 */
[----:B------:R-:W-:Y:S01]  /*6190*/  FMUL.FTZ R63, R0, R63 ;  /* 0x0000003f003f7220 */ /* 0x000fe20000410000 */
[C---:B------:R-:W-:Y:S01]  /*61a0*/  FMUL.FTZ R64, R100.reuse, R64 ;  /* 0x0000004064407220 */ /* 0x040fe20000410000 */
[----:B------:R-:W-:Y:S01]  /*61b0*/  FMUL.FTZ R65, R100, R65 ;  /* 0x0000004164417220 */ /* 0x000fe20000410000 */
[C---:B------:R-:W-:Y:S01]  /*61c0*/  FMUL.FTZ R66, R0.reuse, R66 ;  /* 0x0000004200427220 */ /* 0x040fe20000410000 */
[C---:B------:R-:W-:Y:S04]  /*61d0*/  HMMA.16816.F32 R36, R96.reuse, R108, R36 ;  /* 0x0000006c6024723c */ /* 0x040fe80000001824 */
[----:B------:R-:W-:Y:S01]  /*61e0*/  MUFU.EX2 R135, R135 ;  /* 0x0000008700877308 */ /* 0x000fe20000000800 */
[----:B------:R-:W-:Y:S01]  /*61f0*/  FMUL.FTZ R67, R0, R67 ;  /* 0x0000004300437220 */ /* 0x000fe20000410000 */
[C---:B------:R-:W-:Y:S01]  /*6200*/  FMUL.FTZ R68, R100.reuse, R68 ;  /* 0x0000004464447220 */ /* 0x040fe20000410000 */
[----:B------:R-:W-:Y:S01]  /*6210*/  FMUL.FTZ R69, R100, R69 ;  /* 0x0000004564457220 */ /* 0x000fe20000410000 */
[C---:B------:R-:W-:Y:S01]  /*6220*/  FMUL.FTZ R70, R0.reuse, R70 ;  /* 0x0000004600467220 */ /* 0x040fe20000410000 */
[----:B------:R-:W-:Y:S01]  /*6230*/  FMUL.FTZ R71, R0, R71 ;  /* 0x0000004700477220 */ /* 0x000fe20000410000 */
[C---:B------:R-:W-:Y:S01]  /*6240*/  HMMA.16816.F32 R40, R96.reuse, R110, R40 ;  /* 0x0000006e6028723c */ /* 0x040fe20000001828 */
[----:B------:R-:W2:Y:S03]  /*6250*/  LDSM.16.MT88.4 R108, [R142+0xa000] ;  /* 0x00a000008e6c783b */ /* 0x000ea60000004200 */
[----:B------:R-:W-:Y:S01]  /*6260*/  MUFU.EX2 R138, R138 ;  /* 0x0000008a008a7308 */ /* 0x000fe20000000800 */
[C---:B------:R-:W-:Y:S01]  /*6270*/  FMUL.FTZ R72, R100.reuse, R72 ;  /* 0x0000004864487220 */ /* 0x040fe20000410000 */
[----:B------:R-:W-:Y:S01]  /*6280*/  FMUL.FTZ R73, R100, R73 ;  /* 0x0000004964497220 */ /* 0x000fe20000410000 */
[C---:B------:R-:W-:Y:S01]  /*6290*/  FMUL.FTZ R74, R0.reuse, R74 ;  /* 0x0000004a004a7220 */ /* 0x040fe20000410000 */
[----:B------:R-:W-:Y:S01]  /*62a0*/  FMUL.FTZ R75, R0, R75 ;  /* 0x0000004b004b7220 */ /* 0x000fe20000410000 */
[C---:B------:R-:W-:Y:S01]  /*62b0*/  FMUL.FTZ R76, R100.reuse, R76 ;  /* 0x0000004c644c7220 */ /* 0x040fe20000410000 */
[C---:B------:R-:W-:Y:S03]  /*62c0*/  HMMA.16816.F32 R44, R96.reuse, R112, R44 ;  /* 0x00000070602c723c */ /* 0x040fe6000000182c */
[----:B------:R-:W-:Y:S01]  /*62d0*/  FMUL.FTZ R77, R100, R77 ;  /* 0x0000004d644d7220 */ /* 0x000fe20000410000 */
[C---:B------:R-:W-:Y:S01]  /*62e0*/  FMUL.FTZ R78, R0.reuse, R78 ;  /* 0x0000004e004e7220 */ /* 0x040fe20000410000 */
[----:B------:R-:W-:Y:S01]  /*62f0*/  FMUL.FTZ R79, R0, R79 ;  /* 0x0000004f004f7220 */ /* 0x000fe20000410000 */
[C---:B------:R-:W-:Y:S01]  /*6300*/  FMUL.FTZ R80, R100.reuse, R80 ;  /* 0x0000005064507220 */ /* 0x040fe20000410000 */
[----:B------:R-:W-:Y:S01]  /*6310*/  FMUL.FTZ R81, R100, R81 ;  /* 0x0000005164517220 */ /* 0x000fe20000410000 */
[C---:B------:R-:W-:Y:S03]  /*6320*/  HMMA.16816.F32 R48, R96.reuse, R114, R48 ;  /* 0x000000726030723c */ /* 0x040fe60000001830 */
[C---:B------:R-:W-:Y:S01]  /*6330*/  FMUL.FTZ R82, R0.reuse, R82 ;  /* 0x0000005200527220 */ /* 0x040fe20000410000 */
[----:B------:R-:W-:Y:S01]  /*6340*/  FMUL.FTZ R83, R0, R83 ;  /* 0x0000005300537220 */ /* 0x000fe20000410000 */
[-CC-:B------:R-:W-:Y:S01]  /*6350*/  FFMA.FTZ R112, R12, R103.reuse, -R126.reuse ;  /* 0x000000670c707223 */ /* 0x180fe2000001087e */
[C---:B------:R-:W-:Y:S01]  /*6360*/  FMUL.FTZ R12, R100.reuse, R88 ;  /* 0x00000058640c7220 */ /* 0x040fe20000410000 */
[----:B------:R-:W-:Y:S01]  /*6370*/  FFMA.FTZ R113, R13, R103, -R126 ;  /* 0x000000670d717223 */ /* 0x000fe2000001087e */
[C---:B----4-:R-:W-:Y:S03]  /*6380*/  HMMA.16816.F32 R52, R96.reuse, R92, R52 ;  /* 0x0000005c6034723c */ /* 0x050fe60000001834 */
[----:B------:R-:W-:Y:S01]  /*6390*/  FMUL.FTZ R13, R100, R89 ;  /* 0x00000059640d7220 */ /* 0x000fe20000410000 */
[-CC-:B------:R-:W-:Y:S01]  /*63a0*/  FFMA.FTZ R115, R14, R103.reuse, -R124.reuse ;  /* 0x000000670e737223 */ /* 0x180fe2000001087c */
[C---:B------:R-:W-:Y:S01]  /*63b0*/  FMUL.FTZ R14, R0.reuse, R90 ;  /* 0x0000005a000e7220 */ /* 0x040fe20000410000 */
[----:B------:R-:W-:Y:S01]  /*63c0*/  FFMA.FTZ R114, R15, R103, -R124 ;  /* 0x000000670f727223 */ /* 0x000fe2000001087c */
[----:B------:R-:W-:Y:S01]  /*63d0*/  FMUL.FTZ R15, R0, R91 ;  /* 0x0000005b000f7220 */ /* 0x000fe20000410000 */
[C---:B------:R-:W-:Y:S01]  /*63e0*/  HMMA.16816.F32 R56, R96.reuse, R94, R56 ;  /* 0x0000005e6038723c */ /* 0x040fe20000001838 */
[----:B------:R-:W3:Y:S01]  /*63f0*/  LDSM.16.MT88.4 R92, [R141+0xa000] ;  /* 0x00a000008d5c783b */ /* 0x000ee20000004200 */
[----:B------:R-:W-:Y:S01]  /*6400*/  MUFU.EX2 R112, R112 ;  /* 0x0000007000707308 */ /* 0x000fe20000000800 */
[-CC-:B------:R-:W-:Y:S01]  /*6410*/  FFMA.FTZ R125, R16, R103.reuse, -R126.reuse ;  /* 0x00000067107d7223 */ /* 0x180fe2000001087e */
[-C--:B------:R-:W-:Y:S01]  /*6420*/  FFMA.FTZ R128, R17, R103.reuse, -R126 ;  /* 0x0000006711807223 */ /* 0x080fe2000001087e */
[-CC-:B------:R-:W-:Y:S01]  /*6430*/  FFMA.FTZ R127, R18, R103.reuse, -R124.reuse ;  /* 0x00000067127f7223 */ /* 0x180fe2000001087c */
[----:B------:R-:W-:Y:S06]  /*6440*/  FFMA.FTZ R130, R19, R103, -R124 ;  /* 0x0000006713827223 */ /* 0x000fec000001087c */
[----:B------:R-:W4:Y:S01]  /*6450*/  MUFU.EX2 R113, R113 ;  /* 0x0000007100717308 */ /* 0x000f220000000800 */
[C---:B-1----:R-:W-:Y:S01]  /*6460*/  HMMA.16816.F32 R60, R96.reuse, R104, R60 ;  /* 0x00000068603c723c */ /* 0x042fe2000000183c */
[----:B------:R-:W-:Y:S08]  /*6470*/  LDSM.16.MT88.4 R88, [R141+0x8800] ;  /* 0x008800008d58783b */ /* 0x000ff00000004200 */
[----:B------:R-:W-:Y:S01]  /*6480*/  MUFU.EX2 R115, R115 ;  /* 0x0000007300737308 */ /* 0x000fe20000000800 */
[C---:B------:R-:W-:Y:S01]  /*6490*/  FMUL.FTZ R16, R100.reuse, R84 ;  /* 0x0000005464107220 */ /* 0x040fe20000410000 */
[----:B------:R-:W-:Y:S01]  /*64a0*/  FMUL.FTZ R17, R100, R85 ;  /* 0x0000005564117220 */ /* 0x000fe20000410000 */
[C---:B------:R-:W-:Y:S07]  /*64b0*/  FMUL.FTZ R18, R0.reuse, R86 ;  /* 0x0000005600127220 */ /* 0x040fee0000410000 */
[----:B------:R-:W1:Y:S01]  /*64c0*/  MUFU.EX2 R114, R114 ;  /* 0x0000007200727308 */ /* 0x000e620000000800 */
[C---:B------:R-:W-:Y:S01]  /*64d0*/  HMMA.16816.F32 R64, R96.reuse, R106, R64 ;  /* 0x0000006a6040723c */ /* 0x040fe20000001840 */
[----:B------:R-:W5:Y:S08]  /*64e0*/  LDSM.16.MT88.4 R104, [R140+0xa000] ;  /* 0x00a000008c68783b */ /* 0x000f700000004200 */
[----:B------:R-:W-:Y:S01]  /*64f0*/  MUFU.EX2 R125, R125 ;  /* 0x0000007d007d7308 */ /* 0x000fe20000000800 */
[----:B------:R-:W-:Y:S01]  /*6500*/  FMUL.FTZ R19, R0, R87 ;  /* 0x0000005700137220 */ /* 0x000fe20000410000 */
[----:B----4-:R-:W-:Y:S01]  /*6510*/  F2FP.F16.F32.PACK_AB R84, R113, R112 ;  /* 0x000000707154723e */ /* 0x010fe200000000ff */
[-CC-:B------:R-:W-:Y:S07]  /*6520*/  FFMA.FTZ R129, R20, R103.reuse, -R126.reuse ;  /* 0x0000006714817223 */ /* 0x180fee000001087e */
[----:B------:R-:W4:Y:S01]  /*6530*/  MUFU.EX2 R128, R128 ;  /* 0x0000008000807308 */ /* 0x000f220000000800 */
[C---:B--2---:R-:W-:Y:S09]  /*6540*/  HMMA.16816.F32 R68, R96.reuse, R108, R68 ;  /* 0x0000006c6044723c */ /* 0x044ff20000001844 */
[----:B------:R-:W-:Y:S01]  /*6550*/  MUFU.EX2 R127, R127 ;  /* 0x0000007f007f7308 */ /* 0x000fe20000000800 */
[----:B------:R-:W-:Y:S01]  /*6560*/  FFMA.FTZ R132, R21, R103, -R126 ;  /* 0x0000006715847223 */ /* 0x000fe2000001087e */
[----:B-1----:R-:W-:Y:S01]  /*6570*/  F2FP.F16.F32.PACK_AB R85, R114, R115 ;  /* 0x000000737255723e */ /* 0x002fe200000000ff */
[--C-:B------:R-:W-:Y:S01]  /*6580*/  FFMA.FTZ R134, R22, R103, -R124.reuse ;  /* 0x0000006716867223 */ /* 0x100fe2000001087c */
[----:B------:R-:W-:Y:S01]  /*6590*/  F2FP.F16.F32.PACK_AB R22, R136, R133 ;  /* 0x000000858816723e */ /* 0x000fe200000000ff */
[C---:B------:R-:W-:Y:S01]  /*65a0*/  HMMA.16816.F32 R72, R96.reuse, R110, R72 ;  /* 0x0000006e6048723c */ /* 0x040fe20000001848 */
[----:B------:R-:W1:Y:S04]  /*65b0*/  LDSM.16.MT88.4 R108, [R146+0x8800] ;  /* 0x00880000926c783b */ /* 0x000e680000004200 */
[----:B------:R-:W2:Y:S01]  /*65c0*/  MUFU.EX2 R130, R130 ;  /* 0x0000008200827308 */ /* 0x000ea20000000800 */
[----:B------:R-:W-:Y:S01]  /*65d0*/  FFMA.FTZ R131, R23, R103, -R124 ;  /* 0x0000006717837223 */ /* 0x000fe2000001087c */
[----:B------:R-:W-:Y:S01]  /*65e0*/  F2FP.F16.F32.PACK_AB R23, R138, R135 ;  /* 0x000000878a17723e */ /* 0x000fe200000000ff */
[----:B------:R-:W-:Y:S01]  /*65f0*/  FFMA.FTZ R119, R100, R175, R119 ;  /* 0x000000af64777223 */ /* 0x000fe20000010077 */
[----:B----4-:R-:W-:Y:S06]  /*6600*/  F2FP.F16.F32.PACK_AB R86, R128, R125 ;  /* 0x0000007d8056723e */ /* 0x010fec00000000ff */
[----:B------:R-:W-:Y:S01]  /*6610*/  MUFU.EX2 R129, R129 ;  /* 0x0000008100817308 */ /* 0x000fe20000000800 */
[----:B------:R-:W-:Y:S01]  /*6620*/  FFMA.FTZ R123, R0, R173, R123 ;  /* 0x000000ad007b7223 */ /* 0x000fe2000001007b */
[C---:B---3--:R-:W-:Y:S08]  /*6630*/  HMMA.16816.F32 R76, R96.reuse, R92, R76 ;  /* 0x0000005c604c723c */ /* 0x048ff0000000184c */
[----:B------:R-:W3:Y:S01]  /*6640*/  MUFU.EX2 R132, R132 ;  /* 0x0000008400847308 */ /* 0x000ee20000000800 */
[----:B------:R-:W-:Y:S01]  /*6650*/  FADD.FTZ R120, R120, R119 ;  /* 0x0000007778787221 */ /* 0x000fe20000010000 */
[----:B------:R-:W-:Y:S08]  /*6660*/  FADD.FTZ R123, R116, R123 ;  /* 0x0000007b747b7221 */ /* 0x000ff00000010000 */
[----:B------:R-:W-:Y:S01]  /*6670*/  MUFU.EX2 R134, R134 ;  /* 0x0000008600867308 */ /* 0x000fe20000000800 */
[----:B--2---:R-:W-:Y:S01]  /*6680*/  F2FP.F16.F32.PACK_AB R87, R130, R127 ;  /* 0x0000007f8257723e */ /* 0x004fe200000000ff */
[C---:B------:R-:W-:Y:S01]  /*6690*/  HMMA.16816.F32 R80, R96.reuse, R94, R80 ;  /* 0x0000005e6050723c */ /* 0x040fe20000001850 */
[----:B------:R-:W2:Y:S07]  /*66a0*/  LDSM.16.MT88.4 R92, [R142+0x8800] ;  /* 0x008800008e5c783b */ /* 0x000eae0000004200 */
[----:B------:R-:W4:Y:S01]  /*66b0*/  MUFU.EX2 R131, R131 ;  /* 0x0000008300837308 */ /* 0x000f220000000800 */
[----:B------:R-:W-:Y:S04]  /*66c0*/  FADD.FTZ R122, R122, R123 ;  /* 0x0000007b7a7a7221 */ /* 0x000fe80000010000 */
[----:B------:R-:W-:Y:S01]  /*66d0*/  FADD.FTZ R122, R121, R122 ;  /* 0x0000007a797a7221 */ /* 0x000fe20000010000 */
[C---:B-----5:R-:W-:Y:S03]  /*66e0*/  HMMA.16816.F32 R12, R96.reuse, R104, R12 ;  /* 0x00000068600c723c */ /* 0x060fe6000000180c */
[----:B---3--:R-:W-:Y:S01]  /*66f0*/  F2FP.F16.F32.PACK_AB R20, R132, R129 ;  /* 0x000000818414723e */ /* 0x008fe200000000ff */
[----:B------:R-:W-:Y:S04]  /*6700*/  FADD.FTZ R115, R115, R122 ;  /* 0x0000007a73737221 */ /* 0x000fe80000010000 */
[----:B------:R-:W-:Y:S01]  /*6710*/  HMMA.16816.F32 R16, R96, R106, R16 ;  /* 0x0000006a6010723c */ /* 0x000fe20000001810 */
[----:B------:R-:W3:Y:S02]  /*6720*/  LDSM.16.MT88.4 R96, [R140+0x8800] ;  /* 0x008800008c60783b */ /* 0x000ee40000004200 */
[----:B----4-:R-:W-:Y:S01]  /*6730*/  F2FP.F16.F32.PACK_AB R21, R131, R134 ;  /* 0x000000868315723e */ /* 0x010fe200000000ff */
[----:B------:R-:W-:Y:S04]  /*6740*/  FADD.FTZ R114, R114, R115 ;  /* 0x0000007372727221 */ /* 0x000fe80000010000 */
[C---:B-1----:R-:W-:Y:S01]  /*6750*/  HMMA.16816.F32 R4, R84.reuse, R108, R4 ;  /* 0x0000006c5404723c */ /* 0x042fe20000001804 */
[----:B------:R-:W1:Y:S04]  /*6760*/  LDSM.16.MT88.4 R104, [R146+0xa800] ;  /* 0x00a800009268783b */ /* 0x000e680000004200 */
[----:B------:R-:W-:Y:S03]  /*6770*/  FADD.FTZ R127, R127, R114 ;  /* 0x000000727f7f7221 */ /* 0x000fe60000010000 */
[C---:B------:R-:W-:Y:S01]  /*6780*/  HMMA.16816.F32 R8, R84.reuse, R110, R8 ;  /* 0x0000006e5408723c */ /* 0x040fe20000001808 */
[----:B------:R-:W4:Y:S02]  /*6790*/  LDSM.16.MT88.4 R108, [R142+0xa800] ;  /* 0x00a800008e6c783b */ /* 0x000f240000004200 */
[----:B------:R-:W-:Y:S04]  /*67a0*/  FADD.FTZ R127, R130, R127 ;  /* 0x0000007f827f7221 */ /* 0x000fe80000010000 */
[----:B------:R-:W-:Y:S01]  /*67b0*/  FADD.FTZ R134, R134, R127 ;  /* 0x0000007f86867221 */ /* 0x000fe20000010000 */
[C---:B--2---:R-:W-:Y:S03]  /*67c0*/  HMMA.16816.F32 R36, R84.reuse, R92, R36 ;  /* 0x0000005c5424723c */ /* 0x044fe60000001824 */
[----:B------:R-:W-:Y:S04]  /*67d0*/  FADD.FTZ R134, R131, R134 ;  /* 0x0000008683867221 */ /* 0x000fe80000010000 */
[----:B------:R-:W-:Y:S01]  /*67e0*/  FADD.FTZ R135, R135, R134 ;  /* 0x0000008687877221 */ /* 0x000fe20000010000 */
[C---:B------:R-:W-:Y:S01]  /*67f0*/  HMMA.16816.F32 R40, R84.reuse, R94, R40 ;  /* 0x0000005e5428723c */ /* 0x040fe20000001828 */
[----:B------:R-:W2:Y:S02]  /*6800*/  LDSM.16.MT88.4 R92, [R141+0xa800] ;  /* 0x00a800008d5c783b */ /* 0x000ea40000004200 */
[----:B------:R-:W-:Y:S05]  /*6810*/  FADD.FTZ R138, R138, R135 ;  /* 0x000000878a8a7221 */ /* 0x000fea0000010000 */
[C---:B------:R-:W-:Y:S08]  /*6820*/  HMMA.16816.F32 R44, R84.reuse, R88, R44 ;  /* 0x00000058542c723c */ /* 0x040ff0000000182c */
        /* <DEDUP_REMOVED lines=11> */
[C---:B--2---:R-:W-:Y:S08]  /*68e0*/  HMMA.16816.F32 R76, R84.reuse, R92, R76 ;  /* 0x0000005c544c723c */ /* 0x044ff0000000184c */
[C---:B------:R-:W-:Y:S01]  /*68f0*/  HMMA.16816.F32 R80, R84.reuse, R94, R80 ;  /* 0x0000005e5450723c */ /* 0x040fe20000001850 */
[----:B------:R-:W-:Y:S07]  /*6900*/  LDSM.16.MT88.4 R92, [R141+0xb000] ;  /* 0x00b000008d5c783b */ /* 0x000fee0000004200 */
[C---:B-----5:R-:W-:Y:S08]  /*6910*/  HMMA.16816.F32 R12, R84.reuse, R88, R12 ;  /* 0x00000058540c723c */ /* 0x060ff0000000180c */
[----:B------:R-:W-:Y:S01]  /*6920*/  HMMA.16816.F32 R16, R84, R90, R16 ;  /* 0x0000005a5410723c */ /* 0x000fe20000001810 */
[----:B------:R-:W2:Y:S07]  /*6930*/  LDSM.16.MT88.4 R84, [R146+0xb000] ;  /* 0x00b000009254783b */ /* 0x000eae0000004200 */
[C---:B---3--:R-:W-:Y:S01]  /*6940*/  HMMA.16816.F32 R4, R20.reuse, R96, R4 ;  /* 0x000000601404723c */ /* 0x048fe20000001804 */
[----:B------:R-:W3:Y:S07]  /*6950*/  LDSM.16.MT88.4 R88, [R142+0xb000] ;  /* 0x00b000008e58783b */ /* 0x000eee0000004200 */
[C---:B------:R-:W-:Y:S01]  /*6960*/  HMMA.16816.F32 R8, R20.reuse, R98, R8 ;  /* 0x000000621408723c */ /* 0x040fe20000001808 */
[----:B------:R-:W5:Y:S07]  /*6970*/  LDSM.16.MT88.4 R96, [R140+0xb000] ;  /* 0x00b000008c60783b */ /* 0x000f6e0000004200 */
[C---:B-1----:R-:W-:Y:S03]  /*6980*/  HMMA.16816.F32 R36, R20.reuse, R104, R36 ;  /* 0x000000681424723c */ /* 0x042fe60000001824 */
[-CC-:B------:R-:W-:Y:S01]  /*6990*/  FFMA.FTZ R104, R28, R103.reuse, -R126.reuse ;  /* 0x000000671c687223 */ /* 0x180fe2000001087e */
[-CC-:B------:R-:W-:Y:S04]  /*69a0*/  FFMA.FTZ R105, R29, R103.reuse, -R126.reuse ;  /* 0x000000671d697223 */ /* 0x180fe8000001087e */
[C---:B------:R-:W-:Y:S01]  /*69b0*/  HMMA.16816.F32 R40, R20.reuse, R106, R40 ;  /* 0x0000006a1428723c */ /* 0x040fe20000001828 */
[----:B------:R-:W-:Y:S02]  /*69c0*/  MUFU.EX2 R104, R104 ;  /* 0x0000006800687308 */ /* 0x000fe40000000800 */
[-C--:B------:R-:W-:Y:S01]  /*69d0*/  FFMA.FTZ R107, R32, R103.reuse, -R126 ;  /* 0x00000067206b7223 */ /* 0x080fe2000001087e */
[-C--:B------:R-:W-:Y:S01]  /*69e0*/  FFMA.FTZ R106, R31, R103.reuse, -R124 ;  /* 0x000000671f6a7223 */ /* 0x080fe2000001087c */
[-C--:B------:R-:W-:Y:S06]  /*69f0*/  FFMA.FTZ R126, R33, R103.reuse, -R126 ;  /* 0x00000067217e7223 */ /* 0x080fec000001087e */
[----:B------:R-:W1:Y:S01]  /*6a00*/  MUFU.EX2 R105, R105 ;  /* 0x0000006900697308 */ /* 0x000e620000000800 */
[C---:B----4-:R-:W-:Y:S09]  /*6a10*/  HMMA.16816.F32 R44, R20.reuse, R108, R44 ;  /* 0x0000006c142c723c */ /* 0x050ff2000000182c */
[----:B------:R-:W-:Y:S01]  /*6a20*/  MUFU.EX2 R106, R106 ;  /* 0x0000006a006a7308 */ /* 0x000fe20000000800 */
[-CC-:B------:R-:W-:Y:S01]  /*6a30*/  FFMA.FTZ R109, R30, R103.reuse, -R124.reuse ;  /* 0x000000671e6d7223 */ /* 0x180fe2000001087c */
[-CC-:B------:R-:W-:Y:S01]  /*6a40*/  FFMA.FTZ R108, R34, R103.reuse, -R124.reuse ;  /* 0x00000067226c7223 */ /* 0x180fe2000001087c */
[----:B------:R-:W-:Y:S01]  /*6a50*/  LDSM.16.MT88.4 R28, [R142+0x9800] ;  /* 0x009800008e1c783b */ /* 0x000fe20000004200 */
[----:B------:R-:W-:Y:S06]  /*6a60*/  FFMA.FTZ R124, R35, R103, -R124 ;  /* 0x00000067237c7223 */ /* 0x000fec000001087c */
[----:B------:R-:W-:Y:S01]  /*6a70*/  MUFU.EX2 R107, R107 ;  /* 0x0000006b006b7308 */ /* 0x000fe20000000800 */
[C---:B------:R-:W-:Y:S09]  /*6a80*/  HMMA.16816.F32 R48, R20.reuse, R110, R48 ;  /* 0x0000006e1430723c */ /* 0x040ff20000001830 */
[----:B------:R-:W4:Y:S01]  /*6a90*/  MUFU.EX2 R109, R109 ;  /* 0x0000006d006d7308 */ /* 0x000f220000000800 */
[----:B------:R-:W-:Y:S09]  /*6aa0*/  LDSM.16.MT88.4 R32, [R141+0x9800] ;  /* 0x009800008d20783b */ /* 0x000ff20000004200 */
[----:B------:R-:W3:Y:S01]  /*6ab0*/  MUFU.EX2 R126, R126 ;  /* 0x0000007e007e7308 */ /* 0x000ee20000000800 */
[C---:B------:R-:W-:Y:S09]  /*6ac0*/  HMMA.16816.F32 R52, R20.reuse, R24, R52 ;  /* 0x000000181434723c */ /* 0x040ff20000001834 */
[----:B------:R-:W-:Y:S10]  /*6ad0*/  MUFU.EX2 R108, R108 ;  /* 0x0000006c006c7308 */ /* 0x000ff40000000800 */
[----:B------:R-:W5:Y:S01]  /*6ae0*/  MUFU.EX2 R111, R124 ;  /* 0x0000007c006f7308 */ /* 0x000f620000000800 */
[C---:B------:R-:W-:Y:S01]  /*6af0*/  HMMA.16816.F32 R56, R20.reuse, R26, R56 ;  /* 0x0000001a1438723c */ /* 0x040fe20000001838 */
[----:B------:R-:W5:Y:S07]  /*6b00*/  LDSM.16.MT88.4 R24, [R146+0x9800] ;  /* 0x009800009218783b */ /* 0x000f6e0000004200 */
[C---:B--2---:R-:W-:Y:S03]  /*6b10*/  HMMA.16816.F32 R60, R20.reuse, R84, R60 ;  /* 0x00000054143c723c */ /* 0x044fe6000000183c */
[----:B-1----:R-:W-:Y:S02]  /*6b20*/  F2FP.F16.F32.PACK_AB R84, R105, R104 ;  /* 0x000000686954723e */ /* 0x002fe400000000ff */
[----:B----4-:R-:W-:Y:S01]  /*6b30*/  F2FP.F16.F32.PACK_AB R85, R106, R109 ;  /* 0x0000006d6a55723e */ /* 0x010fe200000000ff */
[----:B------:R-:W-:Y:S02]  /*6b40*/  FADD.FTZ R109, R109, R138 ;  /* 0x0000008a6d6d7221 */ /* 0x000fe40000010000 */
[C---:B------:R-:W-:Y:S03]  /*6b50*/  HMMA.16816.F32 R64, R20.reuse, R86, R64 ;  /* 0x000000561440723c */ /* 0x040fe60000001840 */
[----:B---3--:R-:W-:Y:S01]  /*6b60*/  F2FP.F16.F32.PACK_AB R86, R126, R107 ;  /* 0x0000006b7e56723e */ /* 0x008fe200000000ff */
[----:B------:R-:W-:Y:S01]  /*6b70*/  FADD.FTZ R109, R106, R109 ;  /* 0x0000006d6a6d7221 */ /* 0x000fe20000010000 */
[C---:B-----5:R-:W-:Y:S03]  /*6b80*/  F2FP.F16.F32.PACK_AB R87, R111.reuse, R108 ;  /* 0x0000006c6f57723e */ /* 0x060fe600000000ff */
[C---:B------:R-:W-:Y:S03]  /*6b90*/  HMMA.16816.F32 R68, R20.reuse, R88, R68 ;  /* 0x000000581444723c */ /* 0x040fe60000001844 */
[----:B------:R-:W-:Y:S04]  /*6ba0*/  FADD.FTZ R108, R108, R109 ;  /* 0x0000006d6c6c7221 */ /* 0x000fe80000010000 */
[----:B------:R-:W-:Y:S01]  /*6bb0*/  FADD.FTZ R173, R111, R108 ;  /* 0x0000006c6fad7221 */ /* 0x000fe20000010000 */
[C---:B------:R-:W-:Y:S01]  /*6bc0*/  HMMA.16816.F32 R72, R20.reuse, R90, R72 ;  /* 0x0000005a1448723c */ /* 0x040fe20000001848 */
[----:B------:R-:W1:Y:S07]  /*6bd0*/  LDSM.16.MT88.4 R88, [R140+0x9800] ;  /* 0x009800008c58783b */ /* 0x000e6e0000004200 */
[C---:B------:R-:W-:Y:S08]  /*6be0*/  HMMA.16816.F32 R76, R20.reuse, R92, R76 ;  /* 0x0000005c144c723c */ /* 0x040ff0000000184c */
[C---:B------:R-:W-:Y:S08]  /*6bf0*/  HMMA.16816.F32 R80, R20.reuse, R94, R80 ;  /* 0x0000005e1450723c */ /* 0x040ff00000001850 */
[C---:B------:R-:W-:Y:S08]  /*6c00*/  HMMA.16816.F32 R12, R20.reuse, R96, R12 ;  /* 0x00000060140c723c */ /* 0x040ff0000000180c */
[----:B------:R-:W-:Y:S01]  /*6c10*/  HMMA.16816.F32 R16, R20, R98, R16 ;  /* 0x000000621410723c */ /* 0x000fe20000001810 */
[----:B------:R-:W2:Y:S07]  /*6c20*/  LDSM.16.MT88.4 R20, [R146+0xb800] ;  /* 0x00b800009214783b */ /* 0x000eae0000004200 */
[C---:B------:R-:W-:Y:S01]  /*6c30*/  HMMA.16816.F32 R96, R84.reuse, R24, R4 ;  /* 0x000000185460723c */ /* 0x040fe20000001804 */
[----:B------:R-:W3:Y:S04]  /*6c40*/  LDSM.16.MT88.4 R4, [R142+0xb800] ;  /* 0x00b800008e04783b */ /* 0x000ee80000004200 */
[----:B------:R-:W-:Y:S03]  /*6c50*/  FADD.FTZ R25, R117, R120 ;  /* 0x0000007875197221 */ /* 0x000fe60000010000 */
[C---:B------:R-:W-:Y:S01]  /*6c60*/  HMMA.16816.F32 R92, R84.reuse, R26, R8 ;  /* 0x0000001a545c723c */ /* 0x040fe20000001808 */
[----:B------:R-:W4:Y:S02]  /*6c70*/  LDSM.16.MT88.4 R8, [R141+0xb800] ;  /* 0x00b800008d08783b */ /* 0x000f240000004200 */
        /* <DEDUP_REMOVED lines=9> */
[----:B------:R-:W-:Y:S05]  /*6d10*/  FADD.FTZ R132, R132, R129 ;  /* 0x0000008184847221 */ /* 0x000fea0000010000 */
[C---:B------:R-:W-:Y:S08]  /*6d20*/  HMMA.16816.F32 R48, R84.reuse, R34, R48 ;  /* 0x000000225430723c */ /* 0x040ff00000001830 */
[C---:B-1----:R-:W-:Y:S08]  /*6d30*/  HMMA.16816.F32 R52, R84.reuse, R88, R52 ;  /* 0x000000585434723c */ /* 0x042ff00000001834 */
[C---:B------:R-:W-:Y:S08]  /*6d40*/  HMMA.16816.F32 R56, R84.reuse, R90, R56 ;  /* 0x0000005a5438723c */ /* 0x040ff00000001838 */
[C---:B--2---:R-:W-:Y:S08]  /*6d50*/  HMMA.16816.F32 R60, R84.reuse, R20, R60 ;  /* 0x00000014543c723c */ /* 0x044ff0000000183c */
[C---:B------:R-:W-:Y:S01]  /*6d60*/  HMMA.16816.F32 R64, R84.reuse, R22, R64 ;  /* 0x000000165440723c */ /* 0x040fe20000001840 */
[----:B------:R-:W1:Y:S07]  /*6d70*/  LDSM.16.MT88.4 R20, [R140+0xb800] ;  /* 0x00b800008c14783b */ /* 0x000e6e0000004200 */
[C---:B---3--:R-:W-:Y:S03]  /*6d80*/  HMMA.16816.F32 R68, R84.reuse, R4, R68 ;  /* 0x000000045444723c */ /* 0x048fe60000001844 */
[----:B------:R-:W-:Y:S04]  /*6d90*/  FADD.FTZ R5, R133, R132 ;  /* 0x0000008485057221 */ /* 0x000fe80000010000 */
[----:B------:R-:W-:Y:S01]  /*6da0*/  FADD.FTZ R5, R136, R5 ;  /* 0x0000000588057221 */ /* 0x000fe20000010000 */
[C---:B------:R-:W-:Y:S03]  /*6db0*/  HMMA.16816.F32 R72, R84.reuse, R6, R72 ;  /* 0x000000065448723c */ /* 0x040fe60000001848 */
[----:B------:R-:W-:Y:S04]  /*6dc0*/  FADD.FTZ R0, R104, R5 ;  /* 0x0000000568007221 */ /* 0x000fe80000010000 */
[----:B------:R-:W-:Y:S01]  /*6dd0*/  FADD.FTZ R0, R105, R0 ;  /* 0x0000000069007221 */ /* 0x000fe20000010000 */
[C---:B----4-:R-:W-:Y:S03]  /*6de0*/  HMMA.16816.F32 R76, R84.reuse, R8, R76 ;  /* 0x00000008544c723c */ /* 0x050fe6000000184c */
[----:B------:R-:W-:Y:S01]  /*6df0*/  MOV R105, R102 ;  /* 0x0000006600697202 */ /* 0x000fe20000000f00 */
[----:B------:R-:W-:Y:S01]  /*6e00*/  FADD.FTZ R107, R107, R0 ;  /* 0x000000006b6b7221 */ /* 0x000fe20000010000 */
[----:B------:R-:W-:Y:S03]  /*6e10*/  MOV R0, R101 ;  /* 0x0000006500007202 */ /* 0x000fe60000000f00 */
[C---:B------:R-:W-:Y:S03]  /*6e20*/  HMMA.16816.F32 R80, R84.reuse, R10, R80 ;  /* 0x0000000a5450723c */ /* 0x040fe60000001850 */
[----:B------:R-:W-:Y:S05]  /*6e30*/  FADD.FTZ R175, R126, R107 ;  /* 0x0000006b7eaf7221 */ /* 0x000fea0000010000 */
[C---:B-1----:R-:W-:Y:S08]  /*6e40*/  HMMA.16816.F32 R88, R84.reuse, R20, R12 ;  /* 0x000000145458723c */ /* 0x042ff0000000180c */
[----:B------:R-:W-:Y:S01]  /*6e50*/  HMMA.16816.F32 R84, R84, R22, R16 ;  /* 0x000000165454723c */ /* 0x000fe20000001810 */
[----:B------:R-:W-:Y:S08]  /*6e60*/  @!UPT UIADD3 URZ, UPT, UPT, URZ, URZ, URZ ;  /* 0x000000fffffff290 */ /* 0x000ff0000fffe0ff */
[----:B------:R-:W-:Y:S11]  /*6e70*/  @P1 BRA `(.L_x_8694) ;  /* 0xffffffd800541947 */ /* 0x000ff6000383ffff */
.L_x_8687:
[----:B------:R1:W5:Y:S01]  /*6e80*/  LD.E R8, desc[UR4][R2.64+0xd8] ;  /* 0x0000d80402087980 */ /* 0x000362000c101900 */
[----:B------:R-:W-:Y:S01]  /*6e90*/  UMOV UR6, 0xffffffff ;  /* 0xffffffff00067882 */ /* 0x000fe20000000000 */
[----:B------:R-:W2:Y:S02]  /*6ea0*/  S2R R7, SR_TID.X ;  /* 0x0000000000077919 */ /* 0x000ea40000002100 */
[----:B--2---:R-:W-:-:S04]  /*6eb0*/  SHF.L.U32 R6, R7, 0x5, RZ ;  /* 0x0000000507067819 */ /* 0x004fc800000006ff */
[----:B------:R-:W-:Y:S01]  /*6ec0*/  LOP3.LUT R6, R6, 0x7c00, RZ, 0xc0, !PT ;  /* 0x00007c0006067812 */ /* 0x000fe200078ec0ff */
[----:B-1----:R-:W-:Y:S05]  /*6ed0*/  BRA.DIV UR6, `(.L_x_8695) ;  /* 0x0000001206bc7947 */ /* 0x002fea000b800000 */
[----:B------:R-:W1:Y:S04]  /*6ee0*/  SHFL.BFLY PT, R10, R175, 0x2, 0x1f ;  /* 0x0c401f00af0a7f89 */ /* 0x000e6800000e0000 */
[----:B------:R-:W2:Y:S01]  /*6ef0*/  SHFL.BFLY PT, R12, R173, 0x2, 0x1f ;  /* 0x0c401f00ad0c7f89 */ /* 0x000ea200000e0000 */
[----:B-1----:R-:W-:Y:S01]  /*6f00*/  FADD.FTZ R10, R10, R175 ;  /* 0x000000af0a0a7221 */ /* 0x002fe20000010000 */
[----:B--2---:R-:W-:-:S04]  /*6f10*/  FADD.FTZ R11, R12, R173 ;  /* 0x000000ad0c0b7221 */ /* 0x004fc80000010000 */
[----:B------:R-:W1:Y:S04]  /*6f20*/  SHFL.BFLY PT, R9, R10, 0x1, 0x1f ;  /* 0x0c201f000a097f89 */ /* 0x000e6800000e0000 */
[----:B------:R2:W3:Y:S01]  /*6f30*/  SHFL.BFLY PT, R12, R11, 0x1, 0x1f ;  /* 0x0c201f000b0c7f89 */ /* 0x0004e200000e0000 */
[----:B-1----:R-:W-:-:S07]  /*6f40*/  FADD.FTZ R9, R10, R9 ;  /* 0x000000090a097221 */ /* 0x002fce0000010000 */
.L_x_8709:
[----:B------:R-:W1:Y:S01]  /*6f50*/  MUFU.RCP R0, R9 ;  /* 0x0000000900007308 */ /* 0x000e620000001000 */
[----:B------:R-:W-:Y:S01]  /*6f60*/  FSETP.NE.FTZ.AND P1, PT, R9, RZ, PT ;  /* 0x000000ff0900720b */ /* 0x000fe20003f35000 */
[----:B---3--:R-:W-:Y:S01]  /*6f70*/  FADD.FTZ R12, R11, R12 ;  /* 0x0000000c0b0c7221 */ /* 0x008fe20000010000 */
[----:B------:R-:W3:Y:S01]  /*6f80*/  S2UR UR6, SR_CgaCtaId ;  /* 0x00000000000679c3 */ /* 0x000ee20000008800 */
[----:B------:R-:W-:-:S03]  /*6f90*/  UMOV UR7, 0x400 ;  /* 0x0000040000077882 */ /* 0x000fc60000000000 */
[----:B------:R-:W-:Y:S01]  /*6fa0*/  FSETP.NE.FTZ.AND P0, PT, R12, RZ, PT ;  /* 0x000000ff0c00720b */ /* 0x000fe20003f15000 */
[----:B------:R-:W4:Y:S01]  /*6fb0*/  MUFU.RCP R4, R12 ;  /* 0x0000000c00047308 */ /* 0x000f220000001000 */
[----:B-1----:R-:W-:-:S05]  /*6fc0*/  FSEL R0, R0, 1, P1 ;  /* 0x3f80000000007808 */ /* 0x002fca0000800000 */
        /* <DEDUP_REMOVED lines=32> */
[----:B----4-:R-:W-:Y:S01]  /*71d0*/  FSEL R4, R4, 1, P0 ;  /* 0x3f80000004047808 */ /* 0x010fe20000000000 */
[----:B------:R-:W1:Y:S01]  /*71e0*/  S2R R0, SR_TID.X ;  /* 0x0000000000007919 */ /* 0x000e620000002100 */
[----:B---3--:R-:W-:Y:S01]  /*71f0*/  ULEA UR6, UR6, UR7, 0x18 ;  /* 0x0000000706067291 */ /* 0x008fe2000f8ec0ff */
[----:B------:R-:W-:-:S02]  /*7200*/  F2FP.F16.F32.PACK_AB R96, R97, R96 ;  /* 0x000000606160723e */ /* 0x000fc400000000ff */
        /* <DEDUP_REMOVED lines=32> */
[----:B-1----:R-:W-:-:S02]  /*7410*/  SHF.L.U32 R4, R0, 0x4, RZ ;  /* 0x0000000400047819 */ /* 0x002fc400000006ff */
[----:B------:R-:W-:Y:S02]  /*7420*/  SHF.L.U32 R5, R0, 0x1, RZ ;  /* 0x0000000100057819 */ /* 0x000fe400000006ff */
[----:B------:R-:W-:Y:S02]  /*7430*/  LOP3.LUT R4, R4, 0x1c0, RZ, 0xc0, !PT ;  /* 0x000001c004047812 */ /* 0x000fe400078ec0ff */
[----:B------:R-:W-:Y:S02]  /*7440*/  LOP3.LUT P2, RZ, R0, 0x4, RZ, 0xc0, !PT ;  /* 0x0000000400ff7812 */ /* 0x000fe4000784c0ff */
[----:B--2---:R-:W-:Y:S02]  /*7450*/  LOP3.LUT R11, R4, 0x38, R5, 0xf8, !PT ;  /* 0x00000038040b7812 */ /* 0x004fe400078ef805 */
[----:B------:R-:W-:Y:S02]  /*7460*/  LOP3.LUT R5, R5, 0x6, RZ, 0xc0, !PT ;  /* 0x0000000605057812 */ /* 0x000fe400078ec0ff */
[----:B------:R-:W-:-:S02]  /*7470*/  R2P PR, R0, 0x18 ;  /* 0x0000001800007804 */ /* 0x000fc40000000000 */
[----:B------:R-:W-:Y:S02]  /*7480*/  IADD3 R5, PT, PT, R11, R5, R6 ;  /* 0x000000050b057210 */ /* 0x000fe40007ffe006 */
[----:B------:R-:W-:Y:S02]  /*7490*/  MOV R6, 0x20 ;  /* 0x0000002000067802 */ /* 0x000fe40000000f00 */
[----:B------:R-:W-:Y:S02]  /*74a0*/  MOV R4, 0x10 ;  /* 0x0000001000047802 */ /* 0x000fe40000000f00 */
[----:B------:R-:W-:Y:S02]  /*74b0*/  LEA R5, R5, UR6, 0x1 ;  /* 0x0000000605057c11 */ /* 0x000fe4000f8e08ff */
[----:B------:R-:W-:Y:S02]  /*74c0*/  SEL R6, R6, 0xffffffe0, !P3 ;  /* 0xffffffe006067807 */ /* 0x000fe40005800000 */
[----:B------:R-:W-:Y:S01]  /*74d0*/  SEL R4, R4, 0xfffffff0, !P2 ;  /* 0xfffffff004047807 */ /* 0x000fe20005000000 */
[----:B------:R-:W-:Y:S01]  /*74e0*/  STS [R5], R96 ;  /* 0x0000006005007388 */ /* 0x000fe20000000800 */
[----:B------:R-:W-:-:S02]  /*74f0*/  IADD3 R15, PT, PT, R5, 0x40, RZ ;  /* 0x00000040050f7810 */ /* 0x000fc40007ffe0ff */
[----:B------:R-:W-:Y:S02]  /*7500*/  @P4 IADD3 R15, PT, PT, R5, -0x40, RZ ;  /* 0xffffffc0050f4810 */ /* 0x000fe40007ffe0ff */
[-C--:B------:R-:W-:Y:S02]  /*7510*/  IADD3 R13, PT, PT, R6, R5.reuse, RZ ;  /* 0x00000005060d7210 */ /* 0x080fe40007ffe0ff */
[----:B------:R-:W-:Y:S02]  /*7520*/  F2FP.F16.F32.PACK_AB R98, R99, R98 ;  /* 0x000000626362723e */ /* 0x000fe400000000ff */
        /* <DEDUP_REMOVED lines=66> */
[----:B------:R-:W4:Y:S01]  /*7950*/  LD.E.U8 R4, desc[UR4][R2.64+0x1c8] ;  /* 0x0001c80402047980 */ /* 0x000f22000c101100 */
[----:B------:R-:W-:-:S03]  /*7960*/  ISETP.NE.AND P5, PT, R166, -0x1, PT ;  /* 0xffffffffa600780c */ /* 0x000fc60003fa5270 */
[----:B-1----:R-:W3:Y:S04]  /*7970*/  LD.E.64 R46, desc[UR4][R2.64+0x88] ;  /* 0x00008804022e7980 */ /* 0x002ee8000c101b00 */
[----:B------:R-:W3:Y:S04]  /*7980*/  LD.E.64 R24, desc[UR4][R2.64+0x90] ;  /* 0x0000900402187980 */ /* 0x000ee8000c101b00 */
[----:B------:R1:W5:Y:S04]  /*7990*/  LD.E.64 R42, desc[UR4][R2.64+0xa0] ;  /* 0x0000a004022a7980 */ /* 0x000368000c101b00 */
[----:B--2---:R-:W2:Y:S04]  /*79a0*/  @!P5 LD.E.64 R48, desc[UR4][R2.64+0x80] ;  /* 0x000080040230d980 */ /* 0x004ea8000c101b00 */
[----:B------:R1:W5:Y:S01]  /*79b0*/  LD.E.64 R44, desc[UR4][R2.64+0x70] ;  /* 0x00007004022c7980 */ /* 0x000362000c101b00 */
[----:B----4-:R-:W-:-:S13]  /*79c0*/  ISETP.NE.AND P6, PT, R4, RZ, PT ;  /* 0x000000ff0400720c */ /* 0x010fda0003fc5270 */
[----:B------:R-:W4:Y:S04]  /*79d0*/  @!P6 LD.E R10, desc[UR4][R2.64+0x60] ;  /* 0x00006004020ae980 */ /* 0x000f28000c101900 */
[----:B------:R-:W4:Y:S01]  /*79e0*/  @!P6 LD.E R41, desc[UR4][R2.64+0xb4] ;  /* 0x0000b4040229e980 */ /* 0x000f22000c101900 */
[----:B------:R-:W-:Y:S01]  /*79f0*/  SHF.L.U32 R4, R7, 0x3, RZ ;  /* 0x0000000307047819 */ /* 0x000fe200000006ff */
[----:B------:R-:W1:Y:S01]  /*7a00*/  @P1 MUFU.LG2 R9, R9 ;  /* 0x0000000900091308 */ /* 0x000e620000000c00 */
[----:B---3--:R-:W-:Y:S01]  /*7a10*/  MOV R17, RZ ;  /* 0x000000ff00117202 */ /* 0x008fe20000000f00 */
[----:B------:R-:W-:Y:S01]  /*7a20*/  @P5 IMAD.WIDE.U32 R20, R46, R166, RZ ;  /* 0x000000a62e145225 */ /* 0x000fe200078e00ff */
[----:B------:R-:W-:Y:S02]  /*7a30*/  LOP3.LUT R16, R4, 0x38, RZ, 0xc0, !PT ;  /* 0x0000003804107812 */ /* 0x000fe400078ec0ff */
[----:B------:R-:W-:Y:S01]  /*7a40*/  SHF.R.U32.HI R5, RZ, 0x3, R7 ;  /* 0x00000003ff057819 */ /* 0x000fe20000011607 */
[----:B--2---:R-:W-:-:S02]  /*7a50*/  @!P5 IMAD R6, R49, R162, RZ ;  /* 0x000000a23106d224 */ /* 0x004fc400078e02ff */
[----:B------:R-:W2:Y:S01]  /*7a60*/  @P0 MUFU.LG2 R12, R12 ;  /* 0x0000000c000c0308 */ /* 0x000ea20000000c00 */
[----:B------:R-:W-:Y:S01]  /*7a70*/  @!P5 IMAD.WIDE.U32 R48, R48, R162, RZ ;  /* 0x000000a23030d225 */ /* 0x000fe200078e00ff */
[----:B------:R-:W-:Y:S02]  /*7a80*/  IADD3 R7, PT, PT, R5, 0x10, RZ ;  /* 0x0000001005077810 */ /* 0x000fe40007ffe0ff */
[----:B------:R-:W-:Y:S01]  /*7a90*/  @P5 MOV R48, R20 ;  /* 0x0000001400305202 */ /* 0x000fe20000000f00 */
[----:B------:R-:W-:Y:S01]  /*7aa0*/  IMAD.WIDE.U32 R16, R164, R46, R16 ;  /* 0x0000002ea4107225 */ /* 0x000fe200078e0010 */
[----:B------:R-:W-:-:S03]  /*7ab0*/  @!P5 IADD3 R6, PT, PT, R49, R6, RZ ;  /* 0x000000063106d210 */ /* 0x000fc60007ffe0ff */
[C---:B------:R-:W-:Y:S02]  /*7ac0*/  @P5 IMAD R4, R47.reuse, R166, RZ ;  /* 0x000000a62f045224 */ /* 0x040fe400078e02ff */
[----:B------:R-:W-:Y:S02]  /*7ad0*/  IMAD R14, R47, R164, RZ ;  /* 0x000000a42f0e7224 */ /* 0x000fe400078e02ff */
[-C--:B------:R-:W-:Y:S02]  /*7ae0*/  IMAD R13, R25, R161.reuse, RZ ;  /* 0x000000a1190d7224 */ /* 0x080fe400078e02ff */
[----:B------:R-:W-:Y:S01]  /*7af0*/  IMAD.WIDE.U32 R18, R24, R161, RZ ;  /* 0x000000a118127225 */ /* 0x000fe200078e00ff */
[----:B------:R-:W-:Y:S02]  /*7b00*/  ISETP.GE.AND P4, PT, R7, R154, PT ;  /* 0x0000009a0700720c */ /* 0x000fe40003f86270 */
[----:B------:R-:W-:Y:S01]  /*7b10*/  IADD3 R14, PT, PT, R17, R14, RZ ;  /* 0x0000000e110e7210 */ /* 0x000fe20007ffe0ff */
[----:B------:R-:W-:Y:S01]  /*7b20*/  @P5 IMAD.IADD R6, R21, 0x1, R4 ;  /* 0x0000000115065824 */ /* 0x000fe200078e0204 */
[----:B------:R-:W-:-:S02]  /*7b30*/  IADD3 R13, PT, PT, R19, R13, RZ ;  /* 0x0000000d130d7210 */ /* 0x000fc40007ffe0ff */
[----:B------:R-:W-:Y:S02]  /*7b40*/  IADD3 R48, P3, P2, R18, R16, R48 ;  /* 0x0000001012307210 */ /* 0x000fe40007a7e030 */
[----:B------:R-:W-:Y:S01]  /*7b50*/  IADD3 R7, PT, PT, R5, 0x30, RZ ;  /* 0x0000003005077810 */ /* 0x000fe20007ffe0ff */
[----:B-1----:R-:W-:Y:S01]  /*7b60*/  @P1 FMUL.FTZ R9, R9, 0.69314718246459960938 ;  /* 0x3f31721809091820 */ /* 0x002fe20000410000 */
[----:B------:R-:W-:Y:S02]  /*7b70*/  IADD3.X R49, PT, PT, R13, R14, R6, P3, P2 ;  /* 0x0000000e0d317210 */ /* 0x000fe40001fe4406 */
[----:B------:R-:W-:Y:S02]  /*7b80*/  ISETP.GE.AND P2, PT, R7, R154, PT ;  /* 0x0000009a0700720c */ /* 0x000fe40003f46270 */
[----:B------:R-:W-:Y:S02]  /*7b90*/  SHF.R.U32.HI R7, RZ, 0x1, R0 ;  /* 0x00000001ff077819 */ /* 0x000fe40000011600 */
[----:B------:R-:W-:Y:S01]  /*7ba0*/  MOV R4, 0x7f800000 ;  /* 0x7f80000000047802 */ /* 0x000fe20000000f00 */
[----:B-----5:R-:W-:Y:S01]  /*7bb0*/  @P1 FFMA.FTZ R4, R8, R102, R9 ;  /* 0x0000006608041223 */ /* 0x020fe20000010009 */
[----:B------:R-:W-:Y:S01]  /*7bc0*/  LOP3.LUT P1, RZ, R0, 0x3, RZ, 0xc0, !PT ;  /* 0x0000000300ff7812 */ /* 0x000fe2000782c0ff */
[----:B--2---:R-:W-:Y:S01]  /*7bd0*/  @P0 FMUL.FTZ R9, R12, 0.69314718246459960938 ;  /* 0x3f3172180c090820 */ /* 0x004fe20000410000 */
[----:B------:R-:W-:-:S02]  /*7be0*/  IADD3 R11, PT, PT, R5, 0x20, RZ ;  /* 0x00000020050b7810 */ /* 0x000fc40007ffe0ff */
[----:B------:R-:W-:Y:S02]  /*7bf0*/  SHF.R.U32.HI R0, RZ, 0x2, R0 ;  /* 0x00000002ff007819 */ /* 0x000fe40000011600 */
[----:B------:R-:W-:Y:S02]  /*7c00*/  LOP3.LUT R7, R7, 0x30, RZ, 0xc0, !PT ;  /* 0x0000003007077812 */ /* 0x000fe400078ec0ff */
[----:B------:R-:W-:Y:S01]  /*7c10*/  MOV R6, 0x7f800000 ;  /* 0x7f80000000067802 */ /* 0x000fe20000000f00 */
[----:B------:R-:W-:Y:S01]  /*7c20*/  @P0 FFMA.FTZ R6, R8, R101, R9 ;  /* 0x0000006508060223 */ /* 0x000fe20000010009 */
[----:B------:R-:W-:Y:S02]  /*7c30*/  ISETP.GE.AND P3, PT, R11, R154, PT ;  /* 0x0000009a0b00720c */ /* 0x000fe40003f66270 */
        /* <DEDUP_REMOVED lines=9> */
.L_x_8696:
        /* <DEDUP_REMOVED lines=23> */
.L_x_8698:
[----:B------:R-:W-:Y:S05]  /*7e40*/  BSYNC.RECONVERGENT B0 ;  /* 0x0000000000007941 */ /* 0x000fea0003800200 */
.L_x_8697:
        /* <DEDUP_REMOVED lines=9> */
.L_x_8700:
[----:B------:R-:W-:Y:S05]  /*7ee0*/  BSYNC.RECONVERGENT B0 ;  /* 0x0000000000007941 */ /* 0x000fea0003800200 */
.L_x_8699:
        /* <DEDUP_REMOVED lines=14> */
.L_x_8702:
[----:B------:R-:W-:Y:S05]  /*7fd0*/  BSYNC.RECONVERGENT B0 ;  /* 0x0000000000007941 */ /* 0x000fea0003800200 */
.L_x_8701:
        /* <DEDUP_REMOVED lines=14> */
.L_x_8704:
[----:B------:R-:W-:Y:S05]  /*80c0*/  BSYNC.RECONVERGENT B0 ;  /* 0x0000000000007941 */ /* 0x000fea0003800200 */
.L_x_8703:
[----:B------:R-:W-:-:S04]  /*80d0*/  MOV R161, 0x0 ;  /* 0x0000000000a17802 */ /* 0x000fc80000000f00 */
[----:B-1234-:R-:W-:Y:S05]  /*80e0*/  @P2 RET.REL.NODEC R160 `(_ZN5flash24flash_fwd_splitkv_kernelI23Flash_fwd_kernel_traitsILi128ELi64ELi64ELi4ELb0ELb0EN7cutlass6half_tE19Flash_kernel_traitsILi128ELi64ELi64ELi4ES3_EELb0ELb0ELb0ELb0ELb1ELb0ELb0ELb0EEEvNS_16Flash_fwd_paramsE) ;  /* 0xffffff7ca0c42950 */ /* 0x01efea0003c3ffff */
        /* <DEDUP_REMOVED lines=13> */
[----:B-1----:R-:W-:Y:S05]  /*81c0*/  RET.REL.NODEC R160 `(_ZN5flash24flash_fwd_splitkv_kernelI23Flash_fwd_kernel_traitsILi128ELi64ELi64ELi4ELb0ELb0EN7cutlass6half_tE19Flash_kernel_traitsILi128ELi64ELi64ELi4ES3_EELb0ELb0ELb0ELb0ELb1ELb0ELb0ELb0EEEvNS_16Flash_fwd_paramsE) ;  /* 0xffffff7ca08c7950 */ /* 0x002fea0003c3ffff */
.L_x_8695:
[----:B------:R-:W-:Y:S01]  /*81d0*/  MOV R5, 0x2 ;  /* 0x0000000200057802 */ /* 0x000fe20000000f00 */
[----:B------:R-:W-:Y:S01]  /*81e0*/  IMAD.MOV.U32 R0, RZ, RZ, 0x1f ;  /* 0x0000001fff007424 */ /* 0x000fe200078e00ff */
[----:B------:R-:W-:-:S07]  /*81f0*/  MOV R4, 0xffffffff ;  /* 0xffffffff00047802 */ /* 0x000fce0000000f00 */
[----:B-----5:R-:W-:Y:S05]  /*8200*/  WARPSYNC.COLLECTIVE R4, `(.L_x_8705) ;  /* 0x0000000004087348 */ /* 0x020fea0003c00000 */
[----:B------:R1:W2:Y:S02]  /*8210*/  SHFL.BFLY P0, R12, R175, R5, R0 ;  /* 0x0c000005af0c7389 */ /* 0x0002a40000000000 */
[----:B-12--5:R-:W-:Y:S05]  /*8220*/  ENDCOLLECTIVE ;  /* 0x000000000000791b */ /* 0x026fea0003800000 */
.L_x_8705:
[----:B------:R-:W-:Y:S02]  /*8230*/  IMAD.MOV.U32 R10, RZ, RZ, R12 ;  /* 0x000000ffff0a7224 */ /* 0x000fe400078e000c */
[----:B------:R-:W-:Y:S02]  /*8240*/  IMAD.MOV.U32 R5, RZ, RZ, 0x1 ;  /* 0x00000001ff057424 */ /* 0x000fe400078e00ff */
[----:B------:R-:W-:-:S05]  /*8250*/  FADD.FTZ R10, R10, R175 ;  /* 0x000000af0a0a7221 */ /* 0x000fca0000010000 */
[----:B------:R-:W-:-:S07]  /*8260*/  MOV R175, R10 ;  /* 0x0000000a00af7202 */ /* 0x000fce0000000f00 */
[----:B------:R-:W-:Y:S05]  /*8270*/  WARPSYNC.COLLECTIVE R4, `(.L_x_8706) ;  /* 0x0000000004087348 */ /* 0x000fea0003c00000 */
[----:B------:R1:W2:Y:S02]  /*8280*/  SHFL.BFLY P0, R12, R175, R5, R0 ;  /* 0x0c000005af0c7389 */ /* 0x0002a40000000000 */
[----:B-12---:R-:W-:Y:S05]  /*8290*/  ENDCOLLECTIVE ;  /* 0x000000000000791b */ /* 0x006fea0003800000 */
.L_x_8706:
[----:B------:R-:W-:Y:S01]  /*82a0*/  MOV R175, R173 ;  /* 0x000000ad00af7202 */ /* 0x000fe20000000f00 */
[----:B------:R-:W-:Y:S01]  /*82b0*/  IMAD.MOV.U32 R5, RZ, RZ, 0x2 ;  /* 0x00000002ff057424 */ /* 0x000fe200078e00ff */
[----:B------:R-:W-:-:S07]  /*82c0*/  MOV R9, R12 ;  /* 0x0000000c00097202 */ /* 0x000fce0000000f00 */
[----:B------:R-:W-:Y:S05]  /*82d0*/  WARPSYNC.COLLECTIVE R4, `(.L_x_8707) ;  /* 0x0000000004087348 */ /* 0x000fea0003c00000 */
[----:B------:R1:W2:Y:S02]  /*82e0*/  SHFL.BFLY P0, R12, R175, R5, R0 ;  /* 0x0c000005af0c7389 */ /* 0x0002a40000000000 */
[----:B-12---:R-:W-:Y:S05]  /*82f0*/  ENDCOLLECTIVE ;  /* 0x000000000000791b */ /* 0x006fea0003800000 */
.L_x_8707:
[----:B------:R-:W-:Y:S01]  /*8300*/  FADD.FTZ R9, R10, R9 ;  /* 0x000000090a097221 */ /* 0x000fe20000010000 */
[----:B------:R-:W-:Y:S01]  /*8310*/  FADD.FTZ R11, R12, R173 ;  /* 0x000000ad0c0b7221 */ /* 0x000fe20000010000 */
[----:B------:R-:W-:-:S04]  /*8320*/  MOV R5, 0x1 ;  /* 0x0000000100057802 */ /* 0x000fc80000000f00 */
[----:B------:R-:W-:-:S07]  /*8330*/  MOV R175, R11 ;  /* 0x0000000b00af7202 */ /* 0x000fce0000000f00 */
[----:B------:R-:W-:Y:S05]  /*8340*/  WARPSYNC.COLLECTIVE R4, `(.L_x_8708) ;  /* 0x0000000004087348 */ /* 0x000fea0003c00000 */
[----:B------:R1:W2:Y:S02]  /*8350*/  SHFL.BFLY P0, R12, R175, R5, R0 ;  /* 0x0c000005af0c7389 */ /* 0x0002a40000000000 */
[----:B-12---:R-:W-:Y:S05]  /*8360*/  ENDCOLLECTIVE ;  /* 0x000000000000791b */ /* 0x006fea0003800000 */
.L_x_8708:
[----:B------:R-:W-:Y:S05]  /*8370*/  BRA `(.L_x_8709) ;  /* 0xffffffe800f47947 */ /* 0x000fea000383ffff */
.L_x_8710:
        /* <DEDUP_REMOVED lines=16> */
.L_x_14960:


//--------------------- .text._ZN5flash24flash_fwd_splitkv_kernelI23Flash_fwd_kernel_traitsILi128ELi64ELi64ELi4ELb0ELb0EN7cutlass6half_tE19Flash_kernel_traitsILi128ELi64ELi64ELi4ES3_EELb0ELb0ELb0ELb0ELb1ELb1ELb0ELb0EEEvNS_16Flash_fwd_paramsE --------------------------
	.section	.text._ZN5flash24flash_fwd_splitkv_kernelI23Flash_fwd_kernel_traitsILi128ELi64ELi64ELi4ELb0ELb0EN7cutlass6half_tE19Flash_kernel_traitsILi128ELi64ELi64ELi4ES3_EELb0ELb0ELb0ELb0ELb1ELb1ELb0ELb0EEEvNS_16Flash_fwd_paramsE,"ax",@progbits
	.align	128
        .global         _ZN5flash24flash_fwd_splitkv_kernelI23Flash_fwd_kernel_traitsILi128ELi64ELi64ELi4ELb0ELb0EN7cutlass6half_tE19Flash_kernel_traitsILi128ELi64ELi64ELi4ES3_EELb0ELb0ELb0ELb0ELb1ELb1ELb0ELb0EEEvNS_16Flash_fwd_paramsE
        .type           _ZN5flash24flash_fwd_splitkv_kernelI23Flash_fwd_kernel_traitsILi128ELi64ELi64ELi4ELb0ELb0EN7cutlass6half_tE19Flash_kernel_traitsILi128ELi64ELi64ELi4ES3_EELb0ELb0ELb0ELb0ELb1ELb1ELb0ELb0EEEvNS_16Flash_fwd_paramsE,@function
        .size           _ZN5flash24flash_fwd_splitkv_kernelI23Flash_fwd_kernel_traitsILi128ELi64ELi64ELi4ELb0ELb0EN7cutlass6half_tE19Flash_kernel_traitsILi128ELi64ELi64ELi4ES3_EELb0ELb0ELb0ELb0ELb1ELb1ELb0ELb0EEEvNS_16Flash_fwd_paramsE,(.L_x_14961 - _ZN5flash24flash_fwd_splitkv_kernelI23Flash_fwd_kernel_traitsILi128ELi64ELi64ELi4ELb0ELb0EN7cutlass6half_tE19Flash_kernel_traitsILi128ELi64ELi64ELi4ES3_EELb0ELb0ELb0ELb0ELb1ELb1ELb0ELb0EEEvNS_16Flash_fwd_paramsE)
        .other          _ZN5flash24flash_fwd_splitkv_kernelI23Flash_fwd_kernel_traitsILi128ELi64ELi64ELi4ELb0ELb0EN7cutlass6half_tE19Flash_kernel_traitsILi128ELi64ELi64ELi4ES3_EELb0ELb0ELb0ELb0ELb1ELb1ELb0ELb0EEEvNS_16Flash_fwd_paramsE,@"STO_CUDA_ENTRY STV_DEFAULT"
_ZN5flash24flash_fwd_splitkv_kernelI23Flash_fwd_kernel_traitsILi128ELi64ELi64ELi4ELb0ELb0EN7cutlass6half_tE19Flash_kernel_traitsILi128ELi64ELi64ELi4ES3_EELb0ELb0ELb0ELb0ELb1ELb1ELb0ELb0EEEvNS_16Flash_fwd_paramsE:
.text._ZN5flash24flash_fwd_splitkv_kernelI23Flash_fwd_kernel_traitsILi128ELi64ELi64ELi4ELb0ELb0EN7cutlass6half_tE19Flash_kernel_traitsILi128ELi64ELi64ELi4ES3_EELb0ELb0ELb0ELb0ELb1ELb1ELb0ELb0EEEvNS_16Flash_fwd_paramsE:
[----:B------:R-:W-:Y:S01]  /*0000*/  LDC R1, c[0x0][0x37c] ;  /* 0x0000df00ff017b82 */ /* 0x000fe20000000800 */
[----:B------:R-:W1:Y:S07]  /*0010*/  S2R R17, SR_CTAID.X ;  /* 0x0000000000117919 */ /* 0x000e6e0000002500 */
[----:B------:R-:W2:Y:S01]  /*0020*/  LDC.64 R2, c[0x0][0x348] ;  /* 0x0000d200ff027b82 */ /* 0x000ea20000000a00 */
[----:B------:R-:W-:Y:S01]  /*0030*/  BSSY.RECONVERGENT B2, `(.L_x_8711) ;  /* 0x0000005000027945 */ /* 0x000fe20003800200 */
[----:B------:R-:W-:Y:S01]  /*0040*/  MOV R156, 0x80 ;  /* 0x00000080009c7802 */ /* 0x000fe20000000f00 */
[----:B------:R-:W3:Y:S01]  /*0050*/  S2R R158, SR_CTAID.Y ;  /* 0x00000000009e7919 */ /* 0x000ee20000002600 */
[----:B------:R-:W4:Y:S05]  /*0060*/  S2R R157, SR_CTAID.Z ;  /* 0x00000000009d7919 */ /* 0x000f2a0000002700 */
[----:B-1234-:R-:W-:Y:S05]  /*0070*/  CALL.REL.NOINC `($_ZN5flash24flash_fwd_splitkv_kernelI23Flash_fwd_kernel_traitsILi128ELi64ELi64ELi4ELb0ELb0EN7cutlass6half_tE19Flash_kernel_traitsILi128ELi64ELi64ELi4ES3_EELb0ELb0ELb0ELb0ELb1ELb1ELb0ELb0EEEvNS_16Flash_fwd_paramsE$_ZN5flash30compute_attn_1rowblock_splitkvI23Flash_fwd_kernel_traitsILi128ELi64ELi64ELi4ELb0ELb0EN7cutlass6half_tE19Flash_kernel_traitsILi128ELi64ELi64ELi4ES3_EELb0ELb0ELb0ELb0ELb1ELb1ELb0ELb0ENS_16Flash_fwd_paramsEEEvRKT8_iiiii) ;  /* 0x0000000000087944 */ /* 0x01efea0003c00000 */
[----:B------:R-:W-:Y:S05]  /*0080*/  BSYNC.RECONVERGENT B2 ;  /* 0x0000000000027941 */ /* 0x000fea0003800200 */
.L_x_8711:
[----:B------:R-:W-:Y:S05]  /*0090*/  EXIT ;  /* 0x000000000000794d */ /* 0x000fea0003800000 */
        .type           $_ZN5flash24flash_fwd_splitkv_kernelI23Flash_fwd_kernel_traitsILi128ELi64ELi64ELi4ELb0ELb0EN7cutlass6half_tE19Flash_kernel_traitsILi128ELi64ELi64ELi4ES3_EELb0ELb0ELb0ELb0ELb1ELb1ELb0ELb0EEEvNS_16Flash_fwd_paramsE$_ZN5flash30compute_attn_1rowblock_splitkvI23Flash_fwd_kernel_traitsILi128ELi64ELi64ELi4ELb0ELb0EN7cutlass6half_tE19Flash_kernel_traitsILi128ELi64ELi64ELi4ES3_EELb0ELb0ELb0ELb0ELb1ELb1ELb0ELb0ENS_16Flash_fwd_paramsEEEvRKT8_iiiii,@function
        .size           $_ZN5flash24flash_fwd_splitkv_kernelI23Flash_fwd_kernel_traitsILi128ELi64ELi64ELi4ELb0ELb0EN7cutlass6half_tE19Flash_kernel_traitsILi128ELi64ELi64ELi4ES3_EELb0ELb0ELb0ELb0ELb1ELb1ELb0ELb0EEEvNS_16Flash_fwd_paramsE$_ZN5flash30compute_attn_1rowblock_splitkvI23Flash_fwd_kernel_traitsILi128ELi64ELi64ELi4ELb0ELb0EN7cutlass6half_tE19Flash_kernel_traitsILi128ELi64ELi64ELi4ES3_EELb0ELb0ELb0ELb0ELb1ELb1ELb0ELb0ENS_16Flash_fwd_paramsEEEvRKT8_iiiii,(.L_x_14961 - $_ZN5flash24flash_fwd_splitkv_kernelI23Flash_fwd_kernel_traitsILi128ELi64ELi64ELi4ELb0ELb0EN7cutlass6half_tE19Flash_kernel_traitsILi128ELi64ELi64ELi4ES3_EELb0ELb0ELb0ELb0ELb1ELb1ELb0ELb0EEEvNS_16Flash_fwd_paramsE$_ZN5flash30compute_attn_1rowblock_splitkvI23Flash_fwd_kernel_traitsILi128ELi64ELi64ELi4ELb0ELb0EN7cutlass6half_tE19Flash_kernel_traitsILi128ELi64ELi64ELi4ES3_EELb0ELb0ELb0ELb0ELb1ELb1ELb0ELb0ENS_16Flash_fwd_paramsEEEvRKT8_iiiii)
$_ZN5flash24flash_fwd_splitkv_kernelI23Flash_fwd_kernel_traitsILi128ELi64ELi64ELi4ELb0ELb0EN7cutlass6half_tE19Flash_kernel_traitsILi128ELi64ELi64ELi4ES3_EELb0ELb0ELb0ELb0ELb1ELb1ELb0ELb0EEEvNS_16Flash_fwd_paramsE$_ZN5flash30compute_attn_1rowblock_splitkvI23Flash_fwd_kernel_traitsILi128ELi64ELi64ELi4ELb0ELb0EN7cutlass6half_tE19Flash_kernel_traitsILi128ELi64ELi64ELi4ES3_EELb0ELb0ELb0ELb0ELb1ELb1ELb0ELb0ENS_16Flash_fwd_paramsEEEvRKT8_iiiii:
        /* <DEDUP_REMOVED lines=16> */
[----:B----4-:R-:W-:-:S04]  /*01a0*/  ISETP.NE.U32.AND P1, PT, R10, RZ, PT ;  /* 0x000000ff0a00720c */ /* 0x010fc80003f25070 */
[----:B------:R-:W-:Y:S01]  /*01b0*/  ISETP.NE.AND.EX P1, PT, R11, RZ, PT, P1 ;  /* 0x000000ff0b00720c */ /* 0x000fe20003f25310 */
[----:B------:R-:W-:Y:S01]  /*01c0*/  IMAD.MOV.U32 R162, RZ, RZ, -0x1 ;  /* 0xffffffffffa27424 */ /* 0x000fe200078e00ff */
[----:B------:R-:W-:-:S05]  /*01d0*/  SHF.R.U32.HI R0, RZ, 0x1e, R158 ;  /* 0x0000001eff007819 */ /* 0x000fca000001169e */
[----:B------:R1:W5:Y:S01]  /*01e0*/  @P2 LD.E R162, desc[UR4][R22.64] ;  /* 0x0000000416a22980 */ /* 0x000362000c101900 */
[----:B------:R-:W-:-:S05]  /*01f0*/  ISETP.NE.U32.AND P2, PT, R6, RZ, PT ;  /* 0x000000ff0600720c */ /* 0x000fca0003f45070 */
[-C--:B------:R-:W-:Y:S02]  /*0200*/  @P1 IADD3 R18, P0, PT, R10, R4.reuse, RZ ;  /* 0x000000040a121210 */ /* 0x080fe40007f1e0ff */
[----:B------:R-:W2:Y:S01]  /*0210*/  S2R R10, SR_TID.X ;  /* 0x00000000000a7919 */ /* 0x000ea20000002100 */
        /* <DEDUP_REMOVED lines=15> */
.L_x_8713:
[----:B------:R-:W-:Y:S05]  /*0310*/  BSYNC.RECONVERGENT B0 ;  /* 0x0000000000007941 */ /* 0x000fea0003800200 */
.L_x_8712:
[----:B------:R-:W-:Y:S04]  /*0320*/  BSSY.RECONVERGENT B0, `(.L_x_8714) ;  /* 0x0000007000007945 */ /* 0x000fe80003800200 */
[----:B------:R-:W-:Y:S05]  /*0330*/  @!P3 BRA `(.L_x_8715) ;  /* 0x000000000014b947 */ /* 0x000fea0003800000 */
[----:B------:R-:W4:Y:S02]  /*0340*/  LD.E.U8 R6, desc[UR4][R2.64+0x1b2] ;  /* 0x0001b20402067980 */ /* 0x000f24000c101100 */
[----:B----4-:R-:W-:-:S13]  /*0350*/  ISETP.NE.AND P1, PT, R6, RZ, PT ;  /* 0x000000ff0600720c */ /* 0x010fda0003f25270 */
[----:B------:R-:W4:Y:S02]  /*0360*/  @P1 LD.E R7, desc[UR4][R14.64+0x4] ;  /* 0x000004040e071980 */ /* 0x000f24000c101900 */
[----:B----45:R-:W-:-:S06]  /*0370*/  @P1 IADD3 R100, PT, PT, R7, -R16, RZ ;  /* 0x8000001007641210 */ /* 0x030fcc0007ffe0ff */
[----:B------:R4:W5:Y:S02]  /*0380*/  @!P1 LD.E R100, desc[UR4][R14.64] ;  /* 0x000000040e649980 */ /* 0x000964000c101900 */
.L_x_8715:
[----:B------:R-:W-:Y:S05]  /*0390*/  BSYNC.RECONVERGENT B0 ;  /* 0x0000000000007941 */ /* 0x000fea0003800200 */
.L_x_8714:
        /* <DEDUP_REMOVED lines=8> */
.L_x_8717:
[----:B------:R-:W5:Y:S01]  /*0420*/  LD.E.64 R6, desc[UR4][R2.64+0x108] ;  /* 0x0001080402067980 */ /* 0x000f62000c101b00 */
[----:B------:R-:W-:Y:S01]  /*0430*/  BSSY.RECONVERGENT B0, `(.L_x_8719) ;  /* 0x0000006000007945 */ /* 0x000fe20003800200 */
[----:B------:R-:W-:Y:S01]  /*0440*/  IMAD.MOV.U32 R5, RZ, RZ, RZ ;  /* 0x000000ffff057224 */ /* 0x000fe200078e00ff */
[----:B-----5:R-:W-:-:S04]  /*0450*/  ISETP.NE.U32.AND P0, PT, R6, RZ, PT ;  /* 0x000000ff0600720c */ /* 0x020fc80003f05070 */
[----:B------:R-:W-:-:S13]  /*0460*/  ISETP.NE.AND.EX P0, PT, R7, RZ, PT, P0 ;  /* 0x000000ff0700720c */ /* 0x000fda0003f05300 */
[----:B------:R-:W-:Y:S05]  /*0470*/  @!P0 BRA `(.L_x_8720) ;  /* 0x0000000000048947 */ /* 0x000fea0003800000 */
[----:B------:R1:W5:Y:S02]  /*0480*/  LD.E R5, desc[UR4][R2.64+0xbc] ;  /* 0x0000bc0402057980 */ /* 0x000364000c101900 */
.L_x_8720:
[----:B------:R-:W-:Y:S05]  /*0490*/  BSYNC.RECONVERGENT B0 ;  /* 0x0000000000007941 */ /* 0x000fea0003800200 */
.L_x_8719:
[----:B-----5:R-:W-:Y:S02]  /*04a0*/  IADD3 R100, PT, PT, R5, R100, -R13 ;  /* 0x0000006405647210 */ /* 0x020fe40007ffe80d */
.L_x_8718:
[----:B------:R-:W-:Y:S05]  /*04b0*/  BSYNC.RECONVERGENT B1 ;  /* 0x0000000000017941 */ /* 0x000fea0003800200 */
.L_x_8716:
[----:B------:R-:W-:Y:S01]  /*04c0*/  IMAD.SHL.U32 R160, R17, 0x40, RZ ;  /* 0x0000004011a07824 */ /* 0x000fe200078e00ff */
[----:B------:R-:W-:Y:S01]  /*04d0*/  MOV R6, R156 ;  /* 0x0000009c00067202 */ /* 0x000fe20000000f00 */
[----:B------:R-:W-:-:S03]  /*04e0*/  IMAD.MOV.U32 R7, RZ, RZ, 0x0 ;  /* 0x00000000ff077424 */ /* 0x000fc600078e00ff */
[----:B------:R-:W-:-:S13]  /*04f0*/  ISETP.GT.AND P0, PT, R21, R160, PT ;  /* 0x000000a01500720c */ /* 0x000fda0003f04270 */
[----:B-1234-:R-:W-:Y:S05]  /*0500*/  @!P0 RET.REL.NODEC R6 `(_ZN5flash24flash_fwd_splitkv_kernelI23Flash_fwd_kernel_traitsILi128ELi64ELi64ELi4ELb0ELb0EN7cutlass6half_tE19Flash_kernel_traitsILi128ELi64ELi64ELi4ES3_EELb0ELb0ELb0ELb0ELb1ELb1ELb0ELb0EEEvNS_16Flash_fwd_paramsE) ;  /* 0xfffffff806bc8950 */ /* 0x01efea0003c3ffff */
        /* <DEDUP_REMOVED lines=66> */
.L_x_8723:
[----:B------:R-:W-:Y:S05]  /*0930*/  BSYNC.RECONVERGENT B0 ;  /* 0x0000000000007941 */ /* 0x000fea0003800200 */
.L_x_8722:
        /* <DEDUP_REMOVED lines=18> */
.L_x_8725:
[----:B------:R-:W-:Y:S05]  /*0a60*/  BSYNC.RECONVERGENT B0 ;  /* 0x0000000000007941 */ /* 0x000fea0003800200 */
.L_x_8724:
        /* <DEDUP_REMOVED lines=14> */
.L_x_8727:
[----:B------:R-:W-:Y:S05]  /*0b50*/  BSYNC.RECONVERGENT B0 ;  /* 0x0000000000007941 */ /* 0x000fea0003800200 */
.L_x_8726:
        /* <DEDUP_REMOVED lines=14> */
.L_x_8729:
[----:B------:R-:W-:Y:S05]  /*0c40*/  BSYNC.RECONVERGENT B0 ;  /* 0x0000000000007941 */ /* 0x000fea0003800200 */
.L_x_8728:
[----:B------:R-:W-:Y:S01]  /*0c50*/  MOV R157, 0x0 ;  /* 0x00000000009d7802 */ /* 0x000fe20000000f00 */
[----:B------:R-:W-:Y:S04]  /*0c60*/  @!P6 ST.E desc[UR4][R4.64], R11 ;  /* 0x0000000b0400e985 */ /* 0x000fe8000c101904 */
[----:B------:R-:W-:Y:S04]  /*0c70*/  @!P5 ST.E desc[UR4][R4.64+0x40], R9 ;  /* 0x000040090400d985 */ /* 0x000fe8000c101904 */
[----:B------:R1:W-:Y:S02]  /*0c80*/  @!P4 ST.E desc[UR4][R4.64+0x80], R7 ;  /* 0x000080070400c985 */ /* 0x0003e4000c101904 */
[----:B-123-5:R-:W-:Y:S05]  /*0c90*/  @P3 RET.REL.NODEC R156 `(_ZN5flash24flash_fwd_splitkv_kernelI23Flash_fwd_kernel_traitsILi128ELi64ELi64ELi4ELb0ELb0EN7cutlass6half_tE19Flash_kernel_traitsILi128ELi64ELi64ELi4ES3_EELb0ELb0ELb0ELb0ELb1ELb1ELb0ELb0EEEvNS_16Flash_fwd_paramsE) ;  /* 0xfffffff09cd83950 */ /* 0x02efea0003c3ffff */
[----:B------:R-:W-:Y:S02]  /*0ca0*/  MOV R3, 0x7f800000 ;  /* 0x7f80000000037802 */ /* 0x000fe40000000f00 */
[----:B------:R-:W-:-:S03]  /*0cb0*/  MOV R157, 0x0 ;  /* 0x00000000009d7802 */ /* 0x000fc60000000f00 */
[----:B------:R1:W-:Y:S02]  /*0cc0*/  ST.E desc[UR4][R4.64+0xc0], R3 ;  /* 0x0000c00304007985 */ /* 0x0003e4000c101904 */
[----:B-1----:R-:W-:Y:S05]  /*0cd0*/  RET.REL.NODEC R156 `(_ZN5flash24flash_fwd_splitkv_kernelI23Flash_fwd_kernel_traitsILi128ELi64ELi64ELi4ELb0ELb0EN7cutlass6half_tE19Flash_kernel_traitsILi128ELi64ELi64ELi4ES3_EELb0ELb0ELb0ELb0ELb1ELb1ELb0ELb0EEEvNS_16Flash_fwd_paramsE) ;  /* 0xfffffff09cc87950 */ /* 0x002fea0003c3ffff */
.L_x_8721:
        /* <DEDUP_REMOVED lines=58> */
[----:B------:R-:W-:Y:S02]  /*1080*/  IABS R12, R157 ;  /* 0x0000009d000c7213 */ /* 0x000fe40000000000 */
[----:B----4-:R-:W-:Y:S01]  /*1090*/  IADD3 R0, PT, PT, RZ, -R31, RZ ;  /* 0x8000001fff007210 */ /* 0x010fe20007ffe0ff */
[----:B------:R-:W-:-:S04]  /*10a0*/  IMAD.MOV.U32 R30, RZ, RZ, RZ ;  /* 0x000000ffff1e7224 */ /* 0x000fc800078e00ff */
[----:B-1----:R-:W-:Y:S01]  /*10b0*/  IMAD R9, R0, R5, RZ ;  /* 0x0000000500097224 */ /* 0x002fe200078e02ff */
[----:B------:R-:W-:-:S03]  /*10c0*/  IABS R0, R14 ;  /* 0x0000000e00007213 */ /* 0x000fc60000000000 */
[----:B------:R-:W-:Y:S01]  /*10d0*/  IMAD.HI.U32 R9, R31, R9, R30 ;  /* 0x000000091f097227 */ /* 0x000fe200078e001e */
[----:B------:R-:W-:-:S05]  /*10e0*/  IADD3 R0, PT, PT, RZ, -R0, RZ ;  /* 0x80000000ff007210 */ /* 0x000fca0007ffe0ff */
[----:B------:R-:W-:-:S04]  /*10f0*/  IMAD.HI.U32 R9, R9, R12, RZ ;  /* 0x0000000c09097227 */ /* 0x000fc800078e00ff */
[----:B------:R-:W-:-:S05]  /*1100*/  IMAD R0, R9, R0, R12 ;  /* 0x0000000009007224 */ /* 0x000fca00078e020c */
[----:B------:R-:W-:Y:S02]  /*1110*/  ISETP.GT.U32.AND P1, PT, R5, R0, PT ;  /* 0x000000000500720c */ /* 0x000fe40003f24070 */
[----:B------:R-:W-:Y:S02]  /*1120*/  LOP3.LUT R7, R157, R14, RZ, 0x3c, !PT ;  /* 0x0000000e9d077212 */ /* 0x000fe400078e3cff */
[----:B------:R-:W-:-:S09]  /*1130*/  IADD3 R11, PT, PT, -R11, RZ, RZ ;  /* 0x000000ff0b0b7210 */ /* 0x000fd20007ffe1ff */
[----:B------:R-:W-:Y:S01]  /*1140*/  @!P1 IMAD.IADD R0, R0, 0x1, -R5 ;  /* 0x0000000100009824 */ /* 0x000fe200078e0a05 */
[----:B------:R-:W-:-:S04]  /*1150*/  ISETP.GE.AND P0, PT, R7, RZ, PT ;  /* 0x000000ff0700720c */ /* 0x000fc80003f06270 */
[----:B------:R-:W-:Y:S01]  /*1160*/  ISETP.GE.U32.AND P2, PT, R0, R5, PT ;  /* 0x000000050000720c */ /* 0x000fe20003f46070 */
[----:B------:R-:W-:Y:S01]  /*1170*/  @!P1 VIADD R9, R9, 0x1 ;  /* 0x0000000109099836 */ /* 0x000fe20000000000 */
[----:B------:R-:W-:Y:S01]  /*1180*/  ISETP.NE.AND P1, PT, R14, RZ, PT ;  /* 0x000000ff0e00720c */ /* 0x000fe20003f25270 */
[----:B------:R-:W-:-:S05]  /*1190*/  IMAD R6, R13, R11, R6 ;  /* 0x0000000b0d067224 */ /* 0x000fca00078e0206 */
[----:B------:R-:W-:-:S05]  /*11a0*/  SHF.R.S32.HI R11, RZ, 0x1f, R6 ;  /* 0x0000001fff0b7819 */ /* 0x000fca0000011406 */
[----:B------:R-:W-:-:S04]  /*11b0*/  @P2 IADD3 R9, PT, PT, R9, 0x1, RZ ;  /* 0x0000000109092810 */ /* 0x000fc80007ffe0ff */
[----:B------:R-:W-:Y:S02]  /*11c0*/  @!P0 IADD3 R9, PT, PT, -R9, RZ, RZ ;  /* 0x000000ff09098210 */ /* 0x000fe40007ffe1ff */
[----:B------:R-:W-:-:S05]  /*11d0*/  @!P1 LOP3.LUT R9, RZ, R14, RZ, 0x33, !PT ;  /* 0x0000000eff099212 */ /* 0x000fca00078e33ff */
[----:B------:R-:W-:Y:S01]  /*11e0*/  IMAD R7, R23, R9, RZ ;  /* 0x0000000917077224 */ /* 0x000fe200078e02ff */
[----:B---3--:R-:W-:Y:S01]  /*11f0*/  SHF.R.S32.HI R0, RZ, 0x1f, R4 ;  /* 0x0000001fff007819 */ /* 0x008fe20000011404 */
[----:B------:R-:W-:-:S04]  /*1200*/  IMAD R5, R29, R4, RZ ;  /* 0x000000041d057224 */ /* 0x000fc800078e02ff */
[C---:B------:R-:W-:Y:S02]  /*1210*/  IMAD R5, R28.reuse, R0, R5 ;  /* 0x000000001c057224 */ /* 0x040fe400078e0205 */
[----:B------:R-:W-:-:S04]  /*1220*/  IMAD.WIDE.U32 R28, R28, R4, RZ ;  /* 0x000000041c1c7225 */ /* 0x000fc800078e00ff */
[----:B------:R-:W-:Y:S02]  /*1230*/  IMAD.IADD R29, R29, 0x1, R5 ;  /* 0x000000011d1d7824 */ /* 0x000fe400078e0205 */
[----:B------:R-:W-:Y:S02]  /*1240*/  IMAD R5, R149, R6, RZ ;  /* 0x0000000695057224 */ /* 0x000fe400078e02ff */
        /* <DEDUP_REMOVED lines=12> */
.L_x_8731:
        /* <DEDUP_REMOVED lines=26> */
[----:B------:R-:W-:-:S04]  /*14b0*/  @!P3 IMAD.WIDE.U32 R30, R148, R13, RZ ;  /* 0x0000000d941eb225 */ /* 0x000fc800078e00ff */
[----:B------:R-:W-:Y:S01]  /*14c0*/  @!P3 IMAD R0, R0, R148, R9 ;  /* 0x000000940000b224 */ /* 0x000fe200078e0209 */
[----:B-----5:R-:W-:Y:S01]  /*14d0*/  @!P3 SHF.R.S32.HI R6, RZ, 0x1f, R11 ;  /* 0x0000001fff06b819 */ /* 0x020fe2000001140b */
[----:B---3--:R-:W-:Y:S02]  /*14e0*/  @!P3 IMAD R9, R29, R11, RZ ;  /* 0x0000000b1d09b224 */ /* 0x008fe400078e02ff */
        /* <DEDUP_REMOVED lines=15> */
[----:B------:R-:W-:-:S02]  /*15e0*/  LEA R6, R26, 0xffffffc0, 0x6 ;  /* 0xffffffc01a067811 */ /* 0x000fc400078e30ff */
[----:B------:R-:W-:Y:S01]  /*15f0*/  @P3 IADD3 R9, PT, PT, R29, R4, RZ ;  /* 0x000000041d093210 */ /* 0x000fe20007ffe0ff */
[----:B------:R-:W-:Y:S01]  /*1600*/  @!P3 IMAD R0, R25, R13, RZ ;  /* 0x0000000d1900b224 */ /* 0x000fe200078e02ff */
[----:B------:R-:W-:Y:S02]  /*1610*/  @!P3 SHF.R.S32.HI R5, RZ, 0x1f, R13 ;  /* 0x0000001fff05b819 */ /* 0x000fe4000001140d */
        /* <DEDUP_REMOVED lines=12> */
[----:B----4-:R-:W-:Y:S01]  /*16e0*/  @!P3 IMAD R0, R19, R11, RZ ;  /* 0x0000000b1300b224 */ /* 0x010fe200078e02ff */
[----:B------:R-:W-:Y:S01]  /*16f0*/  @P3 IADD3 R13, PT, PT, R13, R16, RZ ;  /* 0x000000100d0d3210 */ /* 0x000fe20007ffe0ff */
[----:B------:R-:W-:Y:S02]  /*1700*/  IMAD R9, R23, R7, RZ ;  /* 0x0000000717097224 */ /* 0x000fe400078e02ff */
[----:B------:R-:W-:-:S02]  /*1710*/  @!P3 IMAD R0, R18, R5, R0 ;  /* 0x000000051200b224 */ /* 0x000fc400078e0200 */
[----:B------:R-:W-:-:S04]  /*1720*/  @!P3 IMAD.WIDE.U32 R18, R18, R11, R30 ;  /* 0x0000000b1212b225 */ /* 0x000fc800078e001e */
[----:B------:R-:W-:-:S04]  /*1730*/  IMAD.WIDE.U32 R30, R22, R7, R28 ;  /* 0x00000007161e7225 */ /* 0x000fc800078e001c */
[----:B------:R-:W-:Y:S02]  /*1740*/  IMAD R9, R22, R4, R9 ;  /* 0x0000000416097224 */ /* 0x000fe400078e0209 */
[----:B------:R-:W-:Y:S01]  /*1750*/  @P3 IMAD.WIDE.U32 R22, R24, R13, RZ ;  /* 0x0000000d18163225 */ /* 0x000fe200078e00ff */
[----:B------:R-:W-:-:S03]  /*1760*/  @!P3 IADD3 R16, PT, PT, R19, R0, RZ ;  /* 0x000000001310b210 */ /* 0x000fc60007ffe0ff */
[----:B------:R-:W-:Y:S01]  /*1770*/  @P3 IMAD R4, R25, R13, RZ ;  /* 0x0000000d19043224 */ /* 0x000fe200078e02ff */
[----:B------:R-:W-:Y:S01]  /*1780*/  MOV R8, R30 ;  /* 0x0000001e00087202 */ /* 0x000fe20000000f00 */
[----:B------:R-:W-:Y:S01]  /*1790*/  @!P3 IMAD.MOV.U32 R28, RZ, RZ, R18 ;  /* 0x000000ffff1cb224 */ /* 0x000fe200078e0012 */
[----:B------:R-:W-:Y:S01]  /*17a0*/  IADD3 R7, PT, PT, R31, R9, RZ ;  /* 0x000000091f077210 */ /* 0x000fe20007ffe0ff */
[----:B------:R-:W-:Y:S01]  /*17b0*/  @P3 IMAD.IADD R16, R23, 0x1, R4 ;  /* 0x0000000117103824 */ /* 0x000fe200078e0204 */
[----:B------:R-:W-:Y:S02]  /*17c0*/  @P3 MOV R28, R22 ;  /* 0x00000016001c3202 */ /* 0x000fe40000000f00 */
[----:B------:R-:W-:Y:S02]  /*17d0*/  MOV R11, RZ ;  /* 0x000000ff000b7202 */ /* 0x000fe40000000f00 */
.L_x_8732:
[----:B------:R-:W-:Y:S05]  /*17e0*/  BSYNC.RECONVERGENT B0 ;  /* 0x0000000000007941 */ /* 0x000fea0003800200 */
.L_x_8730:
        /* <DEDUP_REMOVED lines=21> */
[----:B------:R-:W1:-:S12]  /*1940*/  S2R R9, SR_CgaCtaId ;  /* 0x0000000000097919 */ /* 0x000e580000008800 */
[----:B------:R-:W-:-:S05]  /*1950*/  @!P2 IMAD.IADD R13, R13, 0x1, -R0 ;  /* 0x000000010d0da824 */ /* 0x000fca00078e0a00 */
[----:B------:R-:W-:Y:S02]  /*1960*/  ISETP.GE.U32.AND P1, PT, R13, R0, PT ;  /* 0x000000000d00720c */ /* 0x000fe40003f26070 */
[----:B------:R-:W-:Y:S02]  /*1970*/  LOP3.LUT R0, R157, R14, RZ, 0x3c, !PT ;  /* 0x0000000e9d007212 */ /* 0x000fe400078e3cff */
[----:B------:R-:W-:Y:S02]  /*1980*/  @!P2 IADD3 R20, PT, PT, R20, 0x1, RZ ;  /* 0x000000011414a810 */ /* 0x000fe40007ffe0ff */
[----:B------:R-:W-:Y:S02]  /*1990*/  ISETP.GE.AND P0, PT, R0, RZ, PT ;  /* 0x000000ff0000720c */ /* 0x000fe40003f06270 */
[----:B------:R-:W-:Y:S01]  /*19a0*/  ISETP.NE.AND P2, PT, R14, RZ, PT ;  /* 0x000000ff0e00720c */ /* 0x000fe20003f45270 */
[----:B------:R-:W-:Y:S02]  /*19b0*/  IMAD R11, R11, R24, RZ ;  /* 0x000000180b0b7224 */ /* 0x000fe400078e02ff */
[----:B------:R-:W-:-:S02]  /*19c0*/  IMAD.SHL.U32 R0, R10, 0x8, RZ ;  /* 0x000000080a007824 */ /* 0x000fc400078e00ff */
[----:B------:R-:W-:Y:S01]  /*19d0*/  @P1 VIADD R20, R20, 0x1 ;  /* 0x0000000114141836 */ /* 0x000fe20000000000 */
[----:B------:R-:W-:Y:S01]  /*19e0*/  SHF.R.U32.HI R12, RZ, 0x3, R10 ;  /* 0x00000003ff0c7819 */ /* 0x000fe2000001160a */
[C---:B------:R-:W-:Y:S01]  /*19f0*/  IMAD R11, R6.reuse, R25, R11 ;  /* 0x00000019060b7224 */ /* 0x040fe200078e020b */
[----:B------:R-:W-:Y:S01]  /*1a00*/  MOV R13, RZ ;  /* 0x000000ff000d7202 */ /* 0x000fe20000000f00 */
[----:B------:R-:W-:Y:S01]  /*1a10*/  IMAD.WIDE.U32 R40, R6, R24, RZ ;  /* 0x0000001806287225 */ /* 0x000fe200078e00ff */
[----:B------:R-:W-:-:S03]  /*1a20*/  LOP3.LUT R6, R0, 0x38, RZ, 0xc0, !PT ;  /* 0x0000003800067812 */ /* 0x000fc600078ec0ff */
[----:B------:R-:W-:Y:S01]  /*1a30*/  @!P0 IMAD.MOV R20, RZ, RZ, -R20 ;  /* 0x000000ffff148224 */ /* 0x000fe200078e0a14 */
[----:B------:R-:W-:Y:S02]  /*1a40*/  @!P2 LOP3.LUT R20, RZ, R14, RZ, 0x33, !PT ;  /* 0x0000000eff14a212 */ /* 0x000fe400078e33ff */
[----:B------:R-:W-:Y:S01]  /*1a50*/  IADD3 R15, P1, P0, R40, R28, R6 ;  /* 0x0000001c280f7210 */ /* 0x000fe2000783e006 */
[----:B------:R-:W-:Y:S01]  /*1a60*/  IMAD.WIDE.U32 R28, R17, 0x40, R12 ;  /* 0x00000040111c7825 */ /* 0x000fe200078e000c */
[----:B------:R-:W-:Y:S02]  /*1a70*/  SHF.R.S32.HI R17, RZ, 0x1f, R20 ;  /* 0x0000001fff117819 */ /* 0x000fe40000011414 */
[----:B------:R-:W-:Y:S01]  /*1a80*/  MOV R32, 0x400 ;  /* 0x0000040000207802 */ /* 0x000fe20000000f00 */
[----:B------:R-:W-:Y:S02]  /*1a90*/  IMAD.IADD R11, R41, 0x1, R11 ;  /* 0x00000001290b7824 */ /* 0x000fe400078e020b */
[----:B------:R-:W-:Y:S01]  /*1aa0*/  IMAD R14, R39, R20, RZ ;  /* 0x00000014270e7224 */ /* 0x000fe200078e02ff */
[----:B-1----:R-:W-:Y:S01]  /*1ab0*/  LEA R9, R9, R32, 0x18 ;  /* 0x0000002009097211 */ /* 0x002fe200078ec0ff */
[----:B------:R-:W-:Y:S01]  /*1ac0*/  IMAD.WIDE.U32 R32, R38, R20, RZ ;  /* 0x0000001426207225 */ /* 0x000fe200078e00ff */
[----:B------:R-:W-:-:S03]  /*1ad0*/  IADD3.X R11, PT, PT, R11, R16, RZ, P1, P0 ;  /* 0x000000100b0b7210 */ /* 0x000fc60000fe04ff */
[----:B------:R-:W-:Y:S01]  /*1ae0*/  IMAD R14, R17, R38, R14 ;  /* 0x00000026110e7224 */ /* 0x000fe200078e020e */
[----:B------:R-:W-:Y:S01]  /*1af0*/  IADD3 R20, P4, PT, R15, R32, RZ ;  /* 0x000000200f147210 */ /* 0x000fe20007f9e0ff */
[----:B------:R-:W-:Y:S01]  /*1b00*/  VIADD R15, R12, 0x10 ;  /* 0x000000100c0f7836 */ /* 0x000fe20000000000 */
[----:B------:R-:W-:Y:S01]  /*1b10*/  IADD3 R150, PT, PT, -R160, R21, RZ ;  /* 0x00000015a0967210 */ /* 0x000fe20007ffe1ff */
[----:B------:R-:W-:-:S03]  /*1b20*/  IMAD R151, R149, R12, RZ ;  /* 0x0000000c95977224 */ /* 0x000fc600078e02ff */
[-C--:B------:R-:W-:Y:S02]  /*1b30*/  ISETP.GE.AND P2, PT, R15, R150.reuse, PT ;  /* 0x000000960f00720c */ /* 0x080fe40003f46270 */
[----:B------:R-:W-:Y:S01]  /*1b40*/  ISETP.GE.AND P6, PT, R12, R150, PT ;  /* 0x000000960c00720c */ /* 0x000fe20003fc6270 */
[----:B------:R-:W-:-:S04]  /*1b50*/  IMAD.IADD R14, R33, 0x1, R14 ;  /* 0x00000001210e7824 */ /* 0x000fc800078e020e */
[----:B------:R-:W-:Y:S01]  /*1b60*/  IMAD.X R21, R11, 0x1, R14, P4 ;  /* 0x000000010b157824 */ /* 0x000fe200020e060e */
[----:B------:R-:W-:-:S04]  /*1b70*/  LOP3.LUT R27, R0, 0x1c0, RZ, 0xc0, !PT ;  /* 0x000001c0001b7812 */ /* 0x000fc800078ec0ff */
[----:B------:R-:W-:Y:S02]  /*1b80*/  LOP3.LUT R27, R27, 0x38, R10, 0xf8, !PT ;  /* 0x000000381b1b7812 */ /* 0x000fe400078ef80a */
[----:B------:R-:W-:Y:S02]  /*1b90*/  LEA R159, R26, 0xffffffc0, 0x6 ;  /* 0xffffffc01a9f7811 */ /* 0x000fe400078e30ff */
[----:B------:R-:W-:Y:S01]  /*1ba0*/  LOP3.LUT R27, R27, 0x38, R0, 0x78, !PT ;  /* 0x000000381b1b7812 */ /* 0x000fe200078e7800 */
[----:B------:R-:W-:-:S04]  /*1bb0*/  IMAD.WIDE.U32 R20, R12, R24, R20 ;  /* 0x000000180c147225 */ /* 0x000fc800078e0014 */
[----:B--2---:R-:W-:-:S04]  /*1bc0*/  @P3 IMAD.WIDE.U32 R38, R22, R162, RZ ;  /* 0x000000a216263225 */ /* 0x004fc800078e00ff */
[-C--:B-----5:R-:W-:Y:S02]  /*1bd0*/  @!P3 IMAD R13, R37, R158.reuse, RZ ;  /* 0x0000009e250db224 */ /* 0x0a0fe400078e02ff */
[----:B------:R-:W-:-:S04]  /*1be0*/  @!P3 IMAD.WIDE.U32 R36, R36, R158, RZ ;  /* 0x0000009e2424b225 */ /* 0x000fc800078e00ff */
[----:B------:R-:W-:Y:S01]  /*1bf0*/  @!P3 IMAD.MOV.U32 R17, RZ, RZ, R36 ;  /* 0x000000ffff11b224 */ /* 0x000fe200078e0024 */
[----:B------:R-:W-:Y:S01]  /*1c00*/  IADD3 R36, P0, PT, R6, R8, RZ ;  /* 0x0000000806247210 */ /* 0x000fe20007f1e0ff */
[----:B------:R-:W-:Y:S02]  /*1c10*/  @!P3 IMAD.IADD R16, R37, 0x1, R13 ;  /* 0x000000012510b824 */ /* 0x000fe400078e020d */
[----:B------:R-:W-:Y:S02]  /*1c20*/  @P3 IMAD.MOV.U32 R17, RZ, RZ, R38 ;  /* 0x000000ffff113224 */ /* 0x000fe400078e0026 */
[----:B------:R-:W-:Y:S02]  /*1c30*/  IMAD.X R37, RZ, RZ, R7, P0 ;  /* 0x000000ffff257224 */ /* 0x000fe400000e0607 */
[----:B------:R-:W-:Y:S02]  /*1c40*/  @P3 IMAD R13, R23, R162, RZ ;  /* 0x000000a2170d3224 */ /* 0x000fe400078e02ff */
[----:B------:R-:W-:Y:S01]  /*1c50*/  VIADD R7, R12, 0x20 ;  /* 0x000000200c077836 */ /* 0x000fe20000000000 */
[----:B------:R-:W-:Y:S01]  /*1c60*/  IADD3 R38, P1, PT, R6, R17, RZ ;  /* 0x0000001106267210 */ /* 0x000fe20007f3e0ff */
[----:B------:R-:W-:Y:S01]  /*1c70*/  @P3 IMAD.IADD R16, R39, 0x1, R13 ;  /* 0x0000000127103824 */ /* 0x000fe200078e020d */
[----:B------:R-:W-:-:S02]  /*1c80*/  IADD3 R13, PT, PT, R12, 0x30, RZ ;  /* 0x000000300c0d7810 */ /* 0x000fc40007ffe0ff */
[----:B------:R-:W-:Y:S01]  /*1c90*/  ISETP.GE.AND P0, PT, R7, R150, PT ;  /* 0x000000960700720c */ /* 0x000fe20003f06270 */
[----:B------:R-:W-:-:S04]  /*1ca0*/  IMAD.WIDE.U32 R36, R12, R148, R36 ;  /* 0x000000940c247225 */ /* 0x000fc800078e0024 */
[----:B------:R-:W-:Y:S01]  /*1cb0*/  IMAD.X R39, RZ, RZ, R16, P1 ;  /* 0x000000ffff277224 */ /* 0x000fe200008e0610 */
[----:B------:R-:W-:Y:S01]  /*1cc0*/  ISETP.GE.AND P1, PT, R13, R150, PT ;  /* 0x000000960d00720c */ /* 0x000fe20003f26270 */
[----:B------:R-:W-:Y:S01]  /*1cd0*/  IMAD.IADD R151, R37, 0x1, R151 ;  /* 0x0000000125977824 */ /* 0x000fe200078e0297 */
[----:B---3--:R-:W-:Y:S01]  /*1ce0*/  LEA R152, P5, R36, R30, 0x1 ;  /* 0x0000001e24987211 */ /* 0x008fe200078a08ff */
[----:B------:R-:W-:-:S03]  /*1cf0*/  @!P3 IMAD.MOV.U32 R32, RZ, RZ, R22 ;  /* 0x000000ffff20b224 */ /* 0x000fc600078e0016 */
[----:B------:R-:W-:Y:S01]  /*1d00*/  LEA.HI.X R151, R36, R31, R151, 0x1, P5 ;  /* 0x0000001f24977211 */ /* 0x000fe200028f0c97 */
[----:B----4-:R-:W-:Y:S01]  /*1d10*/  IMAD R6, R35, R157, RZ ;  /* 0x0000009d23067224 */ /* 0x010fe200078e02ff */
[C---:B------:R-:W-:Y:S01]  /*1d20*/  @!P2 IADD3 R8, P5, PT, R28.reuse, 0x10, RZ ;  /* 0x000000101c08a810 */ /* 0x040fe20007fbe0ff */
[----:B------:R-:W-:Y:S01]  /*1d30*/  IMAD.WIDE.U32 R38, R157, R34, R38 ;  /* 0x000000229d267225 */ /* 0x000fe200078e0026 */
[----:B------:R-:W-:-:S03]  /*1d40*/  @!P0 IADD3 R16, P4, PT, R28, 0x20, RZ ;  /* 0x000000201c108810 */ /* 0x000fc60007f9e0ff */
[----:B------:R-:W-:Y:S01]  /*1d50*/  @P3 IMAD.MOV.U32 R32, RZ, RZ, R22 ;  /* 0x000000ffff203224 */ /* 0x000fe200078e0016 */
[----:B------:R-:W-:Y:S01]  /*1d60*/  @!P3 MOV R33, R23 ;  /* 0x000000170021b202 */ /* 0x000fe20000000f00 */
[----:B------:R-:W-:Y:S01]  /*1d70*/  @P3 IMAD.MOV.U32 R33, RZ, RZ, R23 ;  /* 0x000000ffff213224 */ /* 0x000fe200078e0017 */
[----:B------:R-:W-:Y:S01]  /*1d80*/  @!P1 IADD3 R22, P3, PT, R28, 0x30, RZ ;  /* 0x000000301c169810 */ /* 0x000fe20007f7e0ff */
[----:B------:R-:W-:Y:S02]  /*1d90*/  IMAD.IADD R39, R39, 0x1, R6 ;  /* 0x0000000127277824 */ /* 0x000fe400078e0206 */
[--C-:B------:R-:W-:Y:S02]  /*1da0*/  @!P2 IMAD.X R11, RZ, RZ, R29.reuse, P5 ;  /* 0x000000ffff0ba224 */ /* 0x100fe400028e061d */
[----:B------:R-:W-:Y:S02]  /*1db0*/  @!P6 IMAD R23, R29, R32, RZ ;  /* 0x000000201d17e224 */ /* 0x000fe400078e02ff */
[----:B------:R-:W-:Y:S01]  /*1dc0*/  @!P0 IMAD.X R14, RZ, RZ, R29, P4 ;  /* 0x000000ffff0e8224 */ /* 0x000fe200020e061d */
[----:B------:R-:W-:Y:S01]  /*1dd0*/  @!P2 MOV R36, R38 ;  /* 0x000000260024a202 */ /* 0x000fe20000000f00 */
[----:B------:R-:W-:-:S02]  /*1de0*/  @!P2 IMAD.MOV.U32 R37, RZ, RZ, R39 ;  /* 0x000000ffff25a224 */ /* 0x000fc400078e0027 */
[-C--:B------:R-:W-:Y:S02]  /*1df0*/  @!P2 IMAD R11, R11, R32.reuse, RZ ;  /* 0x000000200b0ba224 */ /* 0x080fe400078e02ff */
[----:B------:R-:W-:Y:S02]  /*1e00*/  @!P6 IMAD R6, R28, R33, R23 ;  /* 0x000000211c06e224 */ /* 0x000fe400078e0217 */
[--C-:B------:R-:W-:Y:S02]  /*1e10*/  @!P0 IMAD.MOV.U32 R34, RZ, RZ, R38.reuse ;  /* 0x000000ffff228224 */ /* 0x100fe400078e0026 */
[----:B------:R-:W-:Y:S02]  /*1e20*/  @!P0 IMAD.MOV.U32 R35, RZ, RZ, R39 ;  /* 0x000000ffff238224 */ /* 0x000fe400078e0027 */
[----:B------:R-:W-:Y:S02]  /*1e30*/  @!P1 IMAD.X R17, RZ, RZ, R29, P3 ;  /* 0x000000ffff119224 */ /* 0x000fe400018e061d */
[-C--:B------:R-:W-:Y:S01]  /*1e40*/  @!P0 IMAD R23, R14, R32.reuse, RZ ;  /* 0x000000200e178224 */ /* 0x080fe200078e02ff */
[----:B------:R-:W-:Y:S01]  /*1e50*/  @!P1 MOV R31, R39 ;  /* 0x00000027001f9202 */ /* 0x000fe20000000f00 */
[----:B------:R-:W-:-:S04]  /*1e60*/  @!P6 IMAD.WIDE.U32 R28, R28, R32, R38 ;  /* 0x000000201c1ce225 */ /* 0x000fc800078e0026 */
[----:B------:R-:W-:Y:S02]  /*1e70*/  @!P1 IMAD.MOV.U32 R30, RZ, RZ, R38 ;  /* 0x000000ffff1e9224 */ /* 0x000fe400078e0026 */
[-C--:B------:R-:W-:Y:S02]  /*1e80*/  @!P2 IMAD R11, R33, R8.reuse, R11 ;  /* 0x00000008210ba224 */ /* 0x080fe400078e020b */
[----:B------:R-:W-:-:S04]  /*1e90*/  @!P2 IMAD.WIDE.U32 R36, R32, R8, R36 ;  /* 0x000000082024a225 */ /* 0x000fc800078e0024 */
[----:B------:R-:W-:Y:S02]  /*1ea0*/  @!P1 IMAD R17, R17, R32, RZ ;  /* 0x0000002011119224 */ /* 0x000fe400078e02ff */
[-C--:B------:R-:W-:Y:S02]  /*1eb0*/  @!P0 IMAD R23, R33, R16.reuse, R23 ;  /* 0x0000001021178224 */ /* 0x080fe400078e0217 */
[----:B------:R-:W-:Y:S01]  /*1ec0*/  @!P0 IMAD.WIDE.U32 R34, R32, R16, R34 ;  /* 0x0000001020228225 */ /* 0x000fe200078e0022 */
[----:B------:R-:W-:-:S03]  /*1ed0*/  @!P6 LEA R38, P4, R28, R18, 0x1 ;  /* 0x000000121c26e211 */ /* 0x000fc600078808ff */
[----:B------:R-:W-:Y:S01]  /*1ee0*/  @!P6 IMAD.IADD R29, R29, 0x1, R6 ;  /* 0x000000011d1de824 */ /* 0x000fe200078e0206 */
[----:B------:R-:W-:Y:S01]  /*1ef0*/  LOP3.LUT R6, R27, 0x1e00, R0, 0xf8, !PT ;  /* 0x00001e001b067812 */ /* 0x000fe200078ef800 */
[----:B------:R-:W-:Y:S01]  /*1f00*/  @!P1 IMAD.WIDE.U32 R30, R32, R22, R30 ;  /* 0x00000016201e9225 */ /* 0x000fe200078e001e */
[----:B------:R-:W-:-:S03]  /*1f10*/  @!P2 LEA R32, P3, R36, R18, 0x1 ;  /* 0x000000122420a211 */ /* 0x000fc600078608ff */
[----:B------:R-:W-:Y:S01]  /*1f20*/  @!P2 IMAD.IADD R11, R37, 0x1, R11 ;  /* 0x00000001250ba824 */ /* 0x000fe200078e020b */
[----:B------:R-:W-:Y:S01]  /*1f30*/  IADD3 R14, PT, PT, -R159, R100, RZ ;  /* 0x000000649f0e7210 */ /* 0x000fe20007ffe1ff */
[----:B------:R-:W-:Y:S01]  /*1f40*/  @!P1 IMAD R17, R33, R22, R17 ;  /* 0x0000001621119224 */ /* 0x000fe200078e0211 */
[----:B------:R-:W-:Y:S01]  /*1f50*/  @!P0 LEA R22, P5, R34, R18, 0x1 ;  /* 0x0000001222168211 */ /* 0x000fe200078a08ff */
[----:B------:R-:W-:Y:S01]  /*1f60*/  @!P0 IMAD.IADD R23, R35, 0x1, R23 ;  /* 0x0000000123178824 */ /* 0x000fe200078e0217 */
[-C--:B------:R-:W-:Y:S01]  /*1f70*/  @!P6 LEA.HI.X R39, R28, R19.reuse, R29, 0x1, P4 ;  /* 0x000000131c27e211 */ /* 0x080fe200020f0c1d */
[----:B------:R-:W-:Y:S01]  /*1f80*/  IMAD R161, R6, 0x2, R9 ;  /* 0x0000000206a17824 */ /* 0x000fe200078e0209 */
[-C--:B------:R-:W-:Y:S01]  /*1f90*/  @!P2 LEA.HI.X R33, R36, R19.reuse, R11, 0x1, P3 ;  /* 0x000000132421a211 */ /* 0x080fe200018f0c0b */
[----:B------:R-:W-:Y:S01]  /*1fa0*/  @!P1 IMAD.IADD R17, R31, 0x1, R17 ;  /* 0x000000011f119824 */ /* 0x000fe200078e0211 */
[----:B------:R-:W-:Y:S02]  /*1fb0*/  ISETP.GE.AND P3, PT, R13, R14, PT ;  /* 0x0000000e0d00720c */ /* 0x000fe40003f66270 */
[----:B------:R-:W-:Y:S01]  /*1fc0*/  @!P0 LEA.HI.X R23, R34, R19, R23, 0x1, P5 ;  /* 0x0000001322178211 */ /* 0x000fe200028f0c17 */
[----:B------:R-:W-:Y:S01]  /*1fd0*/  @!PT LDS RZ, [RZ] ;  /* 0x00000000fffff984 */ /* 0x000fe20000000800 */
[----:B------:R-:W-:Y:S01]  /*1fe0*/  @!PT LDS RZ, [RZ] ;  /* 0x00000000fffff984 */ /* 0x000fe20000000800 */
[----:B------:R-:W-:Y:S01]  /*1ff0*/  @!PT LDS RZ, [RZ] ;  /* 0x00000000fffff984 */ /* 0x000fe20000000800 */
[----:B------:R1:W-:Y:S01]  /*2000*/  @!P6 LDGSTS.E.BYPASS.LTC128B.128 [R161], desc[UR4][R38.64] ;  /* 0x0000000026a1efae */ /* 0x0003e2000b981a04 */
[----:B------:R-:W-:-:S02]  /*2010*/  @!P1 LEA R16, P4, R30, R18, 0x1 ;  /* 0x000000121e109211 */ /* 0x000fc400078808ff */
[-C--:B------:R-:W-:Y:S01]  /*2020*/  ISETP.GE.AND P5, PT, R15, R14.reuse, PT ;  /* 0x0000000e0f00720c */ /* 0x080fe20003fa6270 */
[----:B------:R1:W-:Y:S01]  /*2030*/  @!P6 LDGSTS.E.BYPASS.LTC128B.128 [R161+0x2000], desc[UR4][R38.64+0x80] ;  /* 0x0200008026a1efae */ /* 0x0003e2000b981a04 */
[----:B------:R-:W-:Y:S02]  /*2040*/  @!P1 LEA.HI.X R17, R30, R19, R17, 0x1, P4 ;  /* 0x000000131e119211 */ /* 0x000fe400020f0c11 */
[-C--:B------:R-:W-:Y:S01]  /*2050*/  ISETP.GE.AND P6, PT, R12, R14.reuse, PT ;  /* 0x0000000e0c00720c */ /* 0x080fe20003fc6270 */
[----:B------:R-:W-:Y:S01]  /*2060*/  IMAD.SHL.U32 R6, R148, 0x10, RZ ;  /* 0x0000001094067824 */ /* 0x000fe200078e00ff */
[----:B------:R-:W-:Y:S01]  /*2070*/  ISETP.GE.AND P4, PT, R7, R14, PT ;  /* 0x0000000e0700720c */ /* 0x000fe20003f86270 */
[----:B------:R1:W-:Y:S01]  /*2080*/  @!P2 LDGSTS.E.BYPASS.LTC128B.128 [R161+0x800], desc[UR4][R32.64] ;  /* 0x0080000020a1afae */ /* 0x0003e2000b981a04 */
[----:B------:R-:W-:-:S03]  /*2090*/  @!P3 MOV R153, R151 ;  /* 0x000000970099b202 */ /* 0x000fc60000000f00 */
[----:B------:R1:W-:Y:S01]  /*20a0*/  @!P2 LDGSTS.E.BYPASS.LTC128B.128 [R161+0x2800], desc[UR4][R32.64+0x80] ;  /* 0x0280008020a1afae */ /* 0x0003e2000b981a04 */
[----:B------:R-:W-:-:S03]  /*20b0*/  SHF.L.U64.HI R8, R148, 0x4, R149 ;  /* 0x0000000494087819 */ /* 0x000fc60000010295 */
[----:B------:R1:W-:Y:S04]  /*20c0*/  @!P0 LDGSTS.E.BYPASS.LTC128B.128 [R161+0x1000], desc[UR4][R22.64] ;  /* 0x0100000016a18fae */ /* 0x0003e8000b981a04 */
[----:B------:R1:W-:Y:S01]  /*20d0*/  @!P0 LDGSTS.E.BYPASS.LTC128B.128 [R161+0x3000], desc[UR4][R22.64+0x80] ;  /* 0x0300008016a18fae */ /* 0x0003e2000b981a04 */
[-C--:B------:R-:W-:Y:S01]  /*20e0*/  @!P5 LEA R28, P0, R6, R152.reuse, 0x1 ;  /* 0x00000098061cd211 */ /* 0x080fe200078008ff */
[----:B------:R-:W-:Y:S02]  /*20f0*/  @!P3 IMAD.WIDE.U32 R18, R148, 0x60, R152 ;  /* 0x000000609412b825 */ /* 0x000fe400078e0098 */
[----:B------:R1:W-:Y:S01]  /*2100*/  @!P1 LDGSTS.E.BYPASS.LTC128B.128 [R161+0x1800], desc[UR4][R16.64] ;  /* 0x0180000010a19fae */ /* 0x0003e2000b981a04 */
[-C--:B------:R-:W-:Y:S01]  /*2110*/  @!P5 LEA.HI.X R29, R6, R151.reuse, R8, 0x1, P0 ;  /* 0x00000097061dd211 */ /* 0x080fe200000f0c08 */
[----:B------:R-:W-:Y:S01]  /*2120*/  @!P6 IMAD.MOV.U32 R153, RZ, RZ, R151 ;  /* 0x000000ffff99e224 */ /* 0x000fe200078e0097 */
[C---:B------:R-:W-:Y:S01]  /*2130*/  @!P4 LEA R30, P0, R148.reuse, R152, 0x6 ;  /* 0x00000098941ec211 */ /* 0x040fe200078030ff */
[----:B------:R-:W-:Y:S01]  /*2140*/  @!P3 IMAD R11, R149, 0x60, RZ ;  /* 0x00000060950bb824 */ /* 0x000fe200078e02ff */
[----:B------:R1:W-:Y:S02]  /*2150*/  @!P1 LDGSTS.E.BYPASS.LTC128B.128 [R161+0x3800], desc[UR4][R16.64+0x80] ;  /* 0x0380008010a19fae */ /* 0x0003e4000b981a04 */
[----:B------:R-:W-:Y:S01]  /*2160*/  @!P4 LEA.HI.X R31, R148, R151, R149, 0x6, P0 ;  /* 0x00000097941fc211 */ /* 0x000fe200000f3495 */
[----:B------:R-:W-:Y:S01]  /*2170*/  @!P3 IMAD.IADD R19, R19, 0x1, R11 ;  /* 0x000000011313b824 */ /* 0x000fe200078e020b */
[----:B------:R1:W-:Y:S04]  /*2180*/  @!P6 LDGSTS.E.BYPASS.LTC128B.128 [R161+0x4000], desc[UR4][R152.64] ;  /* 0x0400000098a1efae */ /* 0x0003e8000b981a04 */
        /* <DEDUP_REMOVED lines=8> */
[----:B------:R-:W-:Y:S01]  /*2210*/  ISETP.GE.AND P2, PT, R15, R14, PT ;  /* 0x0000000e0f00720c */ /* 0x000fe20003f46270 */
[----:B------:R-:W-:Y:S01]  /*2220*/  IMAD R12, R25, R12, RZ ;  /* 0x0000000c190c7224 */ /* 0x000fe200078e02ff */
[----:B------:R-:W-:-:S02]  /*2230*/  ISETP.GE.AND P4, PT, R7, R14, PT ;  /* 0x0000000e0700720c */ /* 0x000fc40003f86270 */
[----:B------:R-:W-:Y:S01]  /*2240*/  ISETP.GE.AND P1, PT, R13, R14, PT ;  /* 0x0000000e0d00720c */ /* 0x000fe20003f26270 */
[----:B------:R-:W-:Y:S01]  /*2250*/  IMAD.IADD R155, R21, 0x1, R12 ;  /* 0x00000001159b7824 */ /* 0x000fe200078e020c */
[----:B------:R-:W-:Y:S01]  /*2260*/  LEA R154, P0, R20, R4, 0x1 ;  /* 0x00000004149a7211 */ /* 0x000fe200078008ff */
[----:B------:R-:W-:Y:S01]  /*2270*/  IMAD.SHL.U32 R4, R24, 0x10, RZ ;  /* 0x0000001018047824 */ /* 0x000fe200078e00ff */
[----:B------:R-:W-:-:S11]  /*2280*/  DEPBAR.LE SB0, 0x0 ;  /* 0x000080000000791a */ /* 0x000fd60000000000 */
[----:B------:R-:W-:Y:S05]  /*2290*/  WARPSYNC.ALL ;  /* 0x0000000000007948 */ /* 0x000fea0003800000 */
[----:B------:R-:W-:Y:S01]  /*22a0*/  LEA.HI.X R155, R20, R5, R155, 0x1, P0 ;  /* 0x00000005149b7211 */ /* 0x000fe200000f0c9b */
[----:B------:R-:W-:Y:S01]  /*22b0*/  BAR.SYNC.DEFER_BLOCKING 0x0 ;  /* 0x0000000000007b1d */ /* 0x000fe20000010000 */
[----:B------:R-:W-:Y:S02]  /*22c0*/  SHF.L.U64.HI R5, R24, 0x4, R25 ;  /* 0x0000000418057819 */ /* 0x000fe40000010219 */
[-C--:B------:R-:W-:Y:S02]  /*22d0*/  @!P2 LEA R14, P3, R4, R154.reuse, 0x1 ;  /* 0x0000009a040ea211 */ /* 0x080fe400078608ff */
[----:B-1----:R-:W-:Y:S01]  /*22e0*/  @!P4 LEA R16, P0, R24, R154, 0x6 ;  /* 0x0000009a1810c211 */ /* 0x002fe200078030ff */
[----:B------:R-:W-:Y:S01]  /*22f0*/  @!P1 IMAD R7, R25, 0x60, RZ ;  /* 0x0000006019079824 */ /* 0x000fe200078e02ff */
[-C--:B------:R-:W-:Y:S01]  /*2300*/  @!P2 LEA.HI.X R15, R4, R155.reuse, R5, 0x1, P3 ;  /* 0x0000009b040fa211 */ /* 0x080fe200018f0c05 */
[C---:B------:R-:W-:Y:S01]  /*2310*/  @!P1 IMAD.WIDE.U32 R12, R24.reuse, 0x60, R154 ;  /* 0x00000060180c9825 */ /* 0x040fe200078e009a */
[----:B------:R-:W-:-:S03]  /*2320*/  @!P4 LEA.HI.X R17, R24, R155, R25, 0x6, P0 ;  /* 0x0000009b1811c211 */ /* 0x000fc600000f3419 */
[----:B------:R-:W-:Y:S01]  /*2330*/  @!P1 IMAD.MOV.U32 R20, RZ, RZ, R12 ;  /* 0x000000ffff149224 */ /* 0x000fe200078e000c */
[----:B------:R-:W-:Y:S01]  /*2340*/  @!P1 IADD3 R21, PT, PT, R13, R7, RZ ;  /* 0x000000070d159210 */ /* 0x000fe20007ffe0ff */
[----:B------:R-:W-:Y:S01]  /*2350*/  @!PT LDS RZ, [RZ] ;  /* 0x00000000fffff984 */ /* 0x000fe20000000800 */
[----:B------:R-:W-:Y:S01]  /*2360*/  @!PT LDS RZ, [RZ] ;  /* 0x00000000fffff984 */ /* 0x000fe20000000800 */
[----:B------:R-:W-:Y:S01]  /*2370*/  @!PT LDS RZ, [RZ] ;  /* 0x00000000fffff984 */ /* 0x000fe20000000800 */
[----:B------:R-:W-:Y:S04]  /*2380*/  @!P6 LDGSTS.E.BYPASS.LTC128B.128 [R161+0x8000], desc[UR4][R154.64] ;  /* 0x080000009aa1efae */ /* 0x000fe8000b981a04 */
[----:B------:R-:W-:Y:S04]  /*2390*/  @!P6 LDGSTS.E.BYPASS.LTC128B.128 [R161+0xa000], desc[UR4][R154.64+0x80] ;  /* 0x0a0000809aa1efae */ /* 0x000fe8000b981a04 */
[----:B------:R-:W-:Y:S04]  /*23a0*/  @P6 STS.128 [R161+0x8000], RZ ;  /* 0x008000ffa1006388 */ /* 0x000fe80000000c00 */
[----:B------:R-:W-:Y:S04]  /*23b0*/  @P6 STS.128 [R161+0xa000], RZ ;  /* 0x00a000ffa1006388 */ /* 0x000fe80000000c00 */
        /* <DEDUP_REMOVED lines=19> */
[----:B------:R-:W-:Y:S01]  /*24f0*/  @!P1 LDGSTS.E.BYPASS.LTC128B.128 [R161+0x9800], desc[UR4][R20.64] ;  /* 0x0980000014a19fae */ /* 0x000fe2000b981a04 */
[----:B------:R-:W-:-:S03]  /*2500*/  IMAD.SHL.U32 R5, R10, 0x40, RZ ;  /* 0x000000400a057824 */ /* 0x000fc600078e00ff */
[----:B------:R3:W-:Y:S04]  /*2510*/  @!P1 LDGSTS.E.BYPASS.LTC128B.128 [R161+0xb800], desc[UR4][R20.64+0x80] ;  /* 0x0b80008014a19fae */ /* 0x0007e8000b981a04 */
[----:B------:R-:W4:Y:S01]  /*2520*/  LD.E R27, desc[UR4][R2.64+0x18c] ;  /* 0x00018c04021b7980 */ /* 0x000f22000c101900 */
[----:B------:R-:W-:Y:S02]  /*2530*/  SHF.R.U32.HI R4, RZ, 0x1, R10 ;  /* 0x00000001ff047819 */ /* 0x000fe4000001160a */
[C---:B------:R-:W-:Y:S01]  /*2540*/  LOP3.LUT R7, R5.reuse, 0x1c0, RZ, 0xc0, !PT ;  /* 0x000001c005077812 */ /* 0x040fe200078ec0ff */
[----:B------:R-:W-:Y:S01]  /*2550*/  IMAD.SHL.U32 R12, R10, 0x20, RZ ;  /* 0x000000200a0c7824 */ /* 0x000fe200078e00ff */
[----:B------:R-:W-:Y:S01]  /*2560*/  LOP3.LUT R11, R5, 0x200, RZ, 0xc0, !PT ;  /* 0x00000200050b7812 */ /* 0x000fe200078ec0ff */
[----:B------:R-:W0:Y:S01]  /*2570*/  LDGDEPBAR ;  /* 0x00000000000079af */ /* 0x000e220000000000 */
[----:B------:R-:W-:-:S02]  /*2580*/  LOP3.LUT R13, R7, 0x8, R4, 0xf8, !PT ;  /* 0x00000008070d7812 */ /* 0x000fc400078ef804 */
[----:B------:R-:W-:Y:S02]  /*2590*/  LOP3.LUT R7, R7, 0x8, R10, 0x78, !PT ;  /* 0x0000000807077812 */ /* 0x000fe400078e780a */
[--C-:B------:R-:W-:Y:S02]  /*25a0*/  LOP3.LUT R4, R13, 0x38, R0.reuse, 0x78, !PT ;  /* 0x000000380d047812 */ /* 0x100fe400078e7800 */
[----:B------:R-:W-:Y:S02]  /*25b0*/  LOP3.LUT R146, R7, 0x38, R0, 0x78, !PT ;  /* 0x0000003807927812 */ /* 0x000fe400078e7800 */
[----:B------:R-:W-:Y:S02]  /*25c0*/  LOP3.LUT R7, R11, 0x7c00, R12, 0xf8, !PT ;  /* 0x00007c000b077812 */ /* 0x000fe400078ef80c */
[----:B------:R-:W-:-:S03]  /*25d0*/  LOP3.LUT R5, R5, 0x400, RZ, 0xc0, !PT ;  /* 0x0000040005057812 */ /* 0x000fc600078ec0ff */
[----:B------:R-:W-:Y:S01]  /*25e0*/  IMAD.IADD R0, R4, 0x1, R7 ;  /* 0x0000000104007824 */ /* 0x000fe200078e0207 */
[----:B------:R-:W-:-:S03]  /*25f0*/  LEA R146, R146, R5, 0x1 ;  /* 0x0000000592927211 */ /* 0x000fc600078e08ff */
[----:B------:R-:W-:Y:S02]  /*2600*/  IMAD R147, R0, 0x2, R9 ;  /* 0x0000000200937824 */ /* 0x000fe400078e0209 */
[----:B------:R-:W-:-:S03]  /*2610*/  IMAD.IADD R146, R9, 0x1, R146 ;  /* 0x0000000109927824 */ /* 0x000fc600078e0292 */
[----:B------:R-:W-:Y:S04]  /*2620*/  LDSM.16.M88.4 R56, [R147] ;  /* 0x000000009338783b */ /* 0x000fe80000000200 */
[----:B------:R-:W3:Y:S01]  /*2630*/  LDSM.16.M88.4 R36, [R146+0x4000] ;  /* 0x004000009224783b */ /* 0x000ee20000000200 */
[----:B------:R-:W-:Y:S01]  /*2640*/  R2P PR, R10, 0x6 ;  /* 0x000000060a007804 */ /* 0x000fe20000000000 */
[----:B------:R-:W-:Y:S02]  /*2650*/  IMAD.MOV.U32 R5, RZ, RZ, 0x20 ;  /* 0x00000020ff057424 */ /* 0x000fe400078e00ff */
[----:B------:R-:W5:Y:S03]  /*2660*/  LDSM.16.M88.4 R72, [R146+0x4800] ;  /* 0x004800009248783b */ /* 0x000f660000000200 */
[----:B------:R-:W-:Y:S01]  /*2670*/  SEL R5, R5, 0xffffffe0, !P1 ;  /* 0xffffffe005057807 */ /* 0x000fe20004800000 */
[----:B------:R-:W5:Y:S03]  /*2680*/  LDSM.16.M88.4 R64, [R146+0x5000] ;  /* 0x005000009240783b */ /* 0x000f660000000200 */
[----:B------:R-:W-:Y:S01]  /*2690*/  IADD3 R141, PT, PT, R146, R5, RZ ;  /* 0x00000005928d7210 */ /* 0x000fe20007ffe0ff */
[----:B------:R-:W-:Y:S01]  /*26a0*/  IMAD.IADD R145, R147, 0x1, R5 ;  /* 0x0000000193917824 */ /* 0x000fe200078e0205 */
[----:B------:R-:W-:Y:S04]  /*26b0*/  LDSM.16.M88.4 R28, [R146+0x5800] ;  /* 0x00580000921c783b */ /* 0x000fe80000000200 */
[----:B-1----:R-:W-:Y:S04]  /*26c0*/  LDSM.16.M88.4 R12, [R145] ;  /* 0x00000000910c783b */ /* 0x002fe80000000200 */
[----:B------:R-:W1:Y:S01]  /*26d0*/  LDSM.16.M88.4 R32, [R141+0x4000] ;  /* 0x004000008d20783b */ /* 0x000e620000000200 */
[----:B------:R-:W-:-:S03]  /*26e0*/  IMAD.MOV.U32 R7, RZ, RZ, 0x40 ;  /* 0x00000040ff077424 */ /* 0x000fc600078e00ff */
[----:B--2---:R-:W-:Y:S02]  /*26f0*/  LDSM.16.M88.4 R16, [R141+0x5800] ;  /* 0x005800008d10783b */ /* 0x004fe40000000200 */
[----:B------:R-:W-:Y:S02]  /*2700*/  SEL R7, R7, 0xffffffc0, !P2 ;  /* 0xffffffc007077807 */ /* 0x000fe40005000000 */
[----:B------:R-:W-:Y:S03]  /*2710*/  LDSM.16.M88.4 R48, [R141+0x4800] ;  /* 0x004800008d30783b */ /* 0x000fe60000000200 */
[--C-:B------:R-:W-:Y:S01]  /*2720*/  IMAD.IADD R144, R147, 0x1, R7.reuse ;  /* 0x0000000193907824 */ /* 0x100fe200078e0207 */
[----:B------:R-:W-:Y:S01]  /*2730*/  LDSM.16.M88.4 R40, [R141+0x5000] ;  /* 0x005000008d28783b */ /* 0x000fe20000000200 */
[----:B------:R-:W-:-:S03]  /*2740*/  IMAD.IADD R140, R146, 0x1, R7 ;  /* 0x00000001928c7824 */ /* 0x000fc600078e0207 */
[----:B------:R-:W-:Y:S01]  /*2750*/  LDSM.16.M88.4 R92, [R144] ;  /* 0x00000000905c783b */ /* 0x000fe20000000200 */
[C---:B---3--:R-:W-:Y:S03]  /*2760*/  HMMA.16816.F32 R20, R56.reuse, R36, RZ ;  /* 0x000000243814723c */ /* 0x048fe600000018ff */
[----:B------:R-:W2:Y:S01]  /*2770*/  LDSM.16.M88.4 R44, [R140+0x4000] ;  /* 0x004000008c2c783b */ /* 0x000ea20000000200 */
[C---:B------:R-:W-:Y:S01]  /*2780*/  IMAD.IADD R143, R5.reuse, 0x1, R144 ;  /* 0x00000001058f7824 */ /* 0x040fe200078e0290 */
[----:B------:R-:W-:Y:S02]  /*2790*/  IADD3 R139, PT, PT, R5, R140, RZ ;  /* 0x0000008c058b7210 */ /* 0x000fe40007ffe0ff */
[----:B------:R-:W-:Y:S01]  /*27a0*/  LDSM.16.M88.4 R80, [R140+0x5800] ;  /* 0x005800008c50783b */ /* 0x000fe20000000200 */
[C---:B------:R-:W-:Y:S03]  /*27b0*/  HMMA.16816.F32 R36, R56.reuse, R38, RZ ;  /* 0x000000263824723c */ /* 0x040fe600000018ff */
[----:B------:R-:W-:Y:S04]  /*27c0*/  LDSM.16.M88.4 R52, [R143] ;  /* 0x000000008f34783b */ /* 0x000fe80000000200 */
[----:B------:R-:W3:Y:S01]  /*27d0*/  LDSM.16.M88.4 R96, [R139+0x4000] ;  /* 0x004000008b60783b */ /* 0x000ee20000000200 */
[C---:B-----5:R-:W-:Y:S03]  /*27e0*/  HMMA.16816.F32 R76, R56.reuse, R72, RZ ;  /* 0x00000048384c723c */ /* 0x060fe600000018ff */
[----:B------:R-:W5:Y:S04]  /*27f0*/  LDSM.16.M88.4 R88, [R140+0x4800] ;  /* 0x004800008c58783b */ /* 0x000f680000000200 */
[----:B------:R-:W5:Y:S01]  /*2800*/  LDSM.16.M88.4 R84, [R140+0x5000] ;  /* 0x005000008c54783b */ /* 0x000f620000000200 */
[----:B------:R-:W-:Y:S08]  /*2810*/  HMMA.16816.F32 R68, R56, R64, RZ ;  /* 0x000000403844723c */ /* 0x000ff000000018ff */
[----:B-1----:R-:W-:Y:S08]  /*2820*/  HMMA.16816.F32 R20, R12, R32, R20 ;  /* 0x000000200c14723c */ /* 0x002ff00000001814 */
[C---:B------:R-:W-:Y:S08]  /*2830*/  HMMA.16816.F32 R72, R56.reuse, R74, RZ ;  /* 0x0000004a3848723c */ /* 0x040ff000000018ff */
[C---:B------:R-:W-:Y:S08]  /*2840*/  HMMA.16816.F32 R64, R56.reuse, R66, RZ ;  /* 0x000000423840723c */ /* 0x040ff000000018ff */
[C---:B------:R-:W-:Y:S08]  /*2850*/  HMMA.16816.F32 R60, R56.reuse, R28, RZ ;  /* 0x0000001c383c723c */ /* 0x040ff000000018ff */
[----:B------:R-:W-:Y:S01]  /*2860*/  HMMA.16816.F32 R56, R56, R30, RZ ;  /* 0x0000001e3838723c */ /* 0x000fe200000018ff */
[----:B------:R-:W-:Y:S07]  /*2870*/  LDSM.16.M88.4 R28, [R146+0x6000] ;  /* 0x00600000921c783b */ /* 0x000fee0000000200 */
[----:B------:R-:W-:Y:S01]  /*2880*/  HMMA.16816.F32 R36, R12, R34, R36 ;  /* 0x000000220c24723c */ /* 0x000fe20000001824 */
[----:B------:R-:W1:Y:S07]  /*2890*/  LDSM.16.M88.4 R32, [R147+0x2000] ;  /* 0x002000009320783b */ /* 0x000e6e0000000200 */
[----:B--2---:R-:W-:Y:S08]  /*28a0*/  HMMA.16816.F32 R20, R92, R44, R20 ;  /* 0x0000002c5c14723c */ /* 0x004ff00000001814 */
[C---:B------:R-:W-:Y:S08]  /*28b0*/  HMMA.16816.F32 R60, R12.reuse, R16, R60 ;  /* 0x000000100c3c723c */ /* 0x040ff0000000183c */
[C---:B------:R-:W-:Y:S08]  /*28c0*/  HMMA.16816.F32 R76, R12.reuse, R48, R76 ;  /* 0x000000300c4c723c */ /* 0x040ff0000000184c */
[C---:B------:R-:W-:Y:S01]  /*28d0*/  HMMA.16816.F32 R72, R12.reuse, R50, R72 ;  /* 0x000000320c48723c */ /* 0x040fe20000001848 */
[----:B------:R-:W2:Y:S07]  /*28e0*/  LDSM.16.M88.4 R48, [R139+0x4800] ;  /* 0x004800008b30783b */ /* 0x000eae0000000200 */
[----:B------:R-:W-:Y:S01]  /*28f0*/  HMMA.16816.F32 R56, R12, R18, R56 ;  /* 0x000000120c38723c */ /* 0x000fe20000001838 */
[----:B------:R-:W-:Y:S07]  /*2900*/  LDSM.16.M88.4 R16, [R145+0x2000] ;  /* 0x002000009110783b */ /* 0x000fee0000000200 */
[----:B------:R-:W-:Y:S01]  /*2910*/  HMMA.16816.F32 R36, R92, R46, R36 ;  /* 0x0000002e5c24723c */ /* 0x000fe20000001824 */
[----:B------:R-:W2:Y:S07]  /*2920*/  LDSM.16.M88.4 R44, [R139+0x5000] ;  /* 0x005000008b2c783b */ /* 0x000eae0000000200 */
[C---:B------:R-:W-:Y:S08]  /*2930*/  HMMA.16816.F32 R68, R12.reuse, R40, R68 ;  /* 0x000000280c44723c */ /* 0x040ff00000001844 */
[----:B------:R-:W-:Y:S01]  /*2940*/  HMMA.16816.F32 R64, R12, R42, R64 ;  /* 0x0000002a0c40723c */ /* 0x000fe20000001840 */
[----:B------:R-:W2:Y:S04]  /*2950*/  LDSM.16.M88.4 R40, [R139+0x5800] ;  /* 0x005800008b28783b */ /* 0x000ea80000000200 */
[----:B------:R-:W4:Y:S03]  /*2960*/  LDSM.16.M88.4 R12, [R141+0x6000] ;  /* 0x006000008d0c783b */ /* 0x000f260000000200 */
[----:B---3--:R-:W-:Y:S08]  /*2970*/  HMMA.16816.F32 R20, R52, R96, R20 ;  /* 0x000000603414723c */ /* 0x008ff00000001814 */
[C---:B------:R-:W-:Y:S08]  /*2980*/  HMMA.16816.F32 R60, R92.reuse, R80, R60 ;  /* 0x000000505c3c723c */ /* 0x040ff0000000183c */
[----:B------:R-:W-:Y:S01]  /*2990*/  HMMA.16816.F32 R80, R92, R82, R56 ;  /* 0x000000525c50723c */ /* 0x000fe20000001838 */
[----:B------:R-:W3:Y:S07]  /*29a0*/  LDSM.16.M88.4 R56, [R146+0x6800] ;  /* 0x006800009238783b */ /* 0x000eee0000000200 */
[----:B------:R-:W-:Y:S08]  /*29b0*/  HMMA.16816.F32 R36, R52, R98, R36 ;  /* 0x000000623424723c */ /* 0x000ff00000001824 */
[C---:B-----5:R-:W-:Y:S08]  /*29c0*/  HMMA.16816.F32 R76, R92.reuse, R88, R76 ;  /* 0x000000585c4c723c */ /* 0x060ff0000000184c */
        /* <DEDUP_REMOVED lines=19> */
[----:B------:R-:W-:Y:S01]  /*2b00*/  HMMA.16816.F32 R36, R16, R14, R36 ;  /* 0x0000000e1024723c */ /* 0x000fe20000001824 */
[----:B------:R-:W4:Y:S07]  /*2b10*/  LDSM.16.M88.4 R12, [R140+0x6800] ;  /* 0x006800008c0c783b */ /* 0x000f2e0000000200 */
[C---:B---3--:R-:W-:Y:S08]  /*2b20*/  HMMA.16816.F32 R76, R32.reuse, R56, R76 ;  /* 0x00000038204c723c */ /* 0x048ff0000000184c */
[----:B------:R-:W-:Y:S08]  /*2b30*/  HMMA.16816.F32 R72, R32, R58, R72 ;  /* 0x0000003a2048723c */ /* 0x000ff00000001848 */
[C---:B-1----:R-:W-:Y:S08]  /*2b40*/  HMMA.16816.F32 R88, R84.reuse, R20, R88 ;  /* 0x000000145458723c */ /* 0x042ff00000001858 */
[----:B------:R-:W-:Y:S01]  /*2b50*/  HMMA.16816.F32 R36, R84, R22, R36 ;  /* 0x000000165424723c */ /* 0x000fe20000001824 */
[----:B------:R-:W1:Y:S07]  /*2b60*/  LDSM.16.M88.4 R20, [R139+0x6800] ;  /* 0x006800008b14783b */ /* 0x000e6e0000000200 */
[C---:B-----5:R-:W-:Y:S08]  /*2b70*/  HMMA.16816.F32 R76, R16.reuse, R28, R76 ;  /* 0x0000001c104c723c */ /* 0x060ff0000000184c */
[----:B------:R-:W-:Y:S01]  /*2b80*/  HMMA.16816.F32 R72, R16, R30, R72 ;  /* 0x0000001e1048723c */ /* 0x000fe20000001848 */
[----:B------:R-:W3:Y:S07]  /*2b90*/  LDSM.16.M88.4 R28, [R141+0x7000] ;  /* 0x007000008d1c783b */ /* 0x000eee0000000200 */
[C---:B--2---:R-:W-:Y:S08]  /*2ba0*/  HMMA.16816.F32 R88, R44.reuse, R40, R88 ;  /* 0x000000282c58723c */ /* 0x044ff00000001858 */
[----:B------:R-:W-:Y:S01]  /*2bb0*/  HMMA.16816.F32 R36, R44, R42, R36 ;  /* 0x0000002a2c24723c */ /* 0x000fe20000001824 */
[----:B------:R-:W2:Y:S07]  /*2bc0*/  LDSM.16.M88.4 R40, [R146+0x7800] ;  /* 0x007800009228783b */ /* 0x000eae0000000200 */
[C---:B----4-:R-:W-:Y:S08]  /*2bd0*/  HMMA.16816.F32 R76, R84.reuse, R12, R76 ;  /* 0x0000000c544c723c */ /* 0x050ff0000000184c */
[----:B------:R-:W-:Y:S01]  /*2be0*/  HMMA.16816.F32 R72, R84, R14, R72 ;  /* 0x0000000e5448723c */ /* 0x000fe20000001848 */
[----:B------:R-:W4:Y:S07]  /*2bf0*/  LDSM.16.M88.4 R12, [R140+0x7000] ;  /* 0x007000008c0c783b */ /* 0x000f2e0000000200 */
[----:B------:R-:W-:Y:S08]  /*2c00*/  HMMA.16816.F32 R68, R32, R48, R68 ;  /* 0x000000302044723c */ /* 0x000ff00000001844 */
[----:B-1----:R-:W-:Y:S08]  /*2c10*/  HMMA.16816.F32 R76, R44, R20, R76 ;  /* 0x000000142c4c723c */ /* 0x002ff0000000184c */
[----:B------:R-:W-:Y:S08]  /*2c20*/  HMMA.16816.F32 R64, R32, R50, R64 ;  /* 0x000000322040723c */ /* 0x000ff00000001840 */
[----:B------:R-:W-:Y:S01]  /*2c30*/  HMMA.16816.F32 R72, R44, R22, R72 ;  /* 0x000000162c48723c */ /* 0x000fe20000001848 */
[----:B------:R-:W1:Y:S07]  /*2c40*/  LDSM.16.M88.4 R20, [R141+0x7800] ;  /* 0x007800008d14783b */ /* 0x000e6e0000000200 */
[C---:B---3--:R-:W-:Y:S08]  /*2c50*/  HMMA.16816.F32 R68, R16.reuse, R28, R68 ;  /* 0x0000001c1044723c */ /* 0x048ff00000001844 */
[----:B------:R-:W-:Y:S01]  /*2c60*/  HMMA.16816.F32 R64, R16, R30, R64 ;  /* 0x0000001e1040723c */ /* 0x000fe20000001840 */
[----:B------:R-:W3:Y:S07]  /*2c70*/  LDSM.16.M88.4 R28, [R140+0x7800] ;  /* 0x007800008c1c783b */ /* 0x000eee0000000200 */
[C---:B--2---:R-:W-:Y:S08]  /*2c80*/  HMMA.16816.F32 R60, R32.reuse, R40, R60 ;  /* 0x00000028203c723c */ /* 0x044ff0000000183c */
[----:B------:R-:W-:Y:S08]  /*2c90*/  HMMA.16816.F32 R80, R32, R42, R80 ;  /* 0x0000002a2050723c */ /* 0x000ff00000001850 */
[C---:B----4-:R-:W-:Y:S08]  /*2ca0*/  HMMA.16816.F32 R68, R84.reuse, R12, R68 ;  /* 0x0000000c5444723c */ /* 0x050ff00000001844 */
[----:B------:R-:W-:Y:S01]  /*2cb0*/  HMMA.16816.F32 R64, R84, R14, R64 ;  /* 0x0000000e5440723c */ /* 0x000fe20000001840 */
[----:B------:R-:W2:Y:S01]  /*2cc0*/  LDSM.16.M88.4 R12, [R139+0x7800] ;  /* 0x007800008b0c783b */ /* 0x000ea20000000200 */
[-C--:B------:R-:W-:Y:S01]  /*2cd0*/  FMUL.FTZ R0, R88, R27.reuse ;  /* 0x0000001b58007220 */ /* 0x080fe20000410000 */
[-C--:B------:R-:W-:Y:S01]  /*2ce0*/  FMUL.FTZ R57, R90, R27.reuse ;  /* 0x0000001b5a397220 */ /* 0x080fe20000410000 */
[-C--:B------:R-:W-:Y:S01]  /*2cf0*/  FMUL.FTZ R56, R89, R27.reuse ;  /* 0x0000001b59387220 */ /* 0x080fe20000410000 */
[----:B------:R-:W-:Y:S01]  /*2d00*/  FMUL.FTZ R48, R91, R27 ;  /* 0x0000001b5b307220 */ /* 0x000fe20000410000 */
[----:B------:R-:W-:-:S02]  /*2d10*/  IMAD.SHL.U32 R10, R10, 0x2, RZ ;  /* 0x000000020a0a7824 */ /* 0x000fc400078e00ff */
[-C--:B------:R-:W-:Y:S01]  /*2d20*/  FMUL.FTZ R36, R36, R27.reuse ;  /* 0x0000001b24247220 */ /* 0x080fe20000410000 */
        /* <DEDUP_REMOVED lines=12> */
[----:B------:R-:W-:-:S05]  /*2df0*/  DEPBAR.LE SB0, 0x0 ;  /* 0x000080000000791a */ /* 0x000fca0000000000 */
[C---:B---3--:R-:W-:Y:S01]  /*2e00*/  HMMA.16816.F32 R60, R84.reuse, R28, R60 ;  /* 0x0000001c543c723c */ /* 0x048fe2000000183c */
[----:B------:R-:W-:Y:S07]  /*2e10*/  MUFU.TANH R0, R0 ;  /* 0x0000000000007308 */ /* 0x000fee0000002400 */
[----:B------:R-:W-:Y:S01]  /*2e20*/  HMMA.16816.F32 R80, R84, R30, R80 ;  /* 0x0000001e5450723c */ /* 0x000fe20000001850 */
[----:B------:R-:W1:Y:S01]  /*2e30*/  MUFU.TANH R57, R57 ;  /* 0x0000003900397308 */ /* 0x000e620000002400 */
[----:B------:R-:W-:-:S07]  /*2e40*/  LOP3.LUT R10, R10, 0x6, RZ, 0xc0, !PT ;  /* 0x000000060a0a7812 */ /* 0x000fce00078ec0ff */
[----:B------:R-:W-:Y:S03]  /*2e50*/  MUFU.TANH R56, R56 ;  /* 0x0000003800387308 */ /* 0x000fe60000002400 */
[----:B--2---:R-:W-:Y:S01]  /*2e60*/  HMMA.16816.F32 R60, R44, R12, R60 ;  /* 0x0000000c2c3c723c */ /* 0x004fe2000000183c */
[----:B------:R-:W-:-:S04]  /*2e70*/  IMAD.IADD R13, R159, 0x1, R10 ;  /* 0x000000019f0d7824 */ /* 0x000fc800078e020a */
[----:B------:R-:W2:Y:S01]  /*2e80*/  MUFU.TANH R48, R48 ;  /* 0x0000003000307308 */ /* 0x000ea20000002400 */
[C---:B------:R-:W-:Y:S01]  /*2e90*/  VIADD R19, R13.reuse, 0x1 ;  /* 0x000000010d137836 */ /* 0x040fe20000000000 */
[C---:B------:R-:W-:Y:S01]  /*2ea0*/  ISETP.GE.AND P2, PT, R13.reuse, R100, PT ;  /* 0x000000640d00720c */ /* 0x040fe20003f46270 */
[----:B------:R-:W-:Y:S01]  /*2eb0*/  HMMA.16816.F32 R80, R44, R14, R80 ;  /* 0x0000000e2c50723c */ /* 0x000fe20000001850 */
[----:B------:R-:W-:-:S04]  /*2ec0*/  VIADD R15, R13, 0x19 ;  /* 0x000000190d0f7836 */ /* 0x000fc80000000000 */
[----:B------:R-:W-:Y:S01]  /*2ed0*/  MUFU.TANH R36, R36 ;  /* 0x0000002400247308 */ /* 0x000fe20000002400 */
[----:B-1----:R-:W-:-:S07]  /*2ee0*/  FSEL R12, R57, -INF , !P2 ;  /* 0xff800000390c7808 */ /* 0x002fce0005000000 */
[----:B------:R-:W1:Y:S01]  /*2ef0*/  MUFU.TANH R38, R38 ;  /* 0x0000002600267308 */ /* 0x000e620000002400 */
[----:B------:R-:W-:Y:S01]  /*2f00*/  FSEL R18, R0, -INF , !P2 ;  /* 0xff80000000127808 */ /* 0x000fe20005000000 */
[----:B------:R-:W-:Y:S01]  /*2f10*/  VIADD R17, R13, 0x8 ;  /* 0x000000080d117836 */ /* 0x000fe20000000000 */
[-C--:B------:R-:W-:Y:S02]  /*2f20*/  ISETP.GE.AND P1, PT, R19, R100.reuse, PT ;  /* 0x000000641300720c */ /* 0x080fe40003f26270 */
[----:B------:R-:W-:-:S03]  /*2f30*/  ISETP.GE.AND P2, PT, R15, R100, PT ;  /* 0x000000640f00720c */ /* 0x000fc60003f46270 */
[----:B------:R-:W-:Y:S01]  /*2f40*/  MUFU.TANH R37, R37 ;  /* 0x0000002500257308 */ /* 0x000fe20000002400 */
[----:B------:R-:W-:Y:S01]  /*2f50*/  IADD3 R15, PT, PT, R13, 0x20, RZ ;  /* 0x000000200d0f7810 */ /* 0x000fe20007ffe0ff */
[----:B------:R-:W-:Y:S06]  /*2f60*/  HMMA.16816.F32 R64, R44, R54, R64 ;  /* 0x000000362c40723c */ /* 0x000fec0000001840 */
[----:B------:R-:W3:Y:S01]  /*2f70*/  MUFU.TANH R39, R39 ;  /* 0x0000002700277308 */ /* 0x000ee20000002400 */
[----:B--2---:R-:W-:Y:S02]  /*2f80*/  FSEL R48, R48, -INF , !P1 ;  /* 0xff80000030307808 */ /* 0x004fe40004800000 */
[----:B------:R-:W-:-:S02]  /*2f90*/  FSEL R56, R56, -INF , !P1 ;  /* 0xff80000038387808 */ /* 0x000fc40004800000 */
[-C--:B------:R-:W-:Y:S01]  /*2fa0*/  ISETP.GE.AND P1, PT, R15, R100.reuse, PT ;  /* 0x000000640f00720c */ /* 0x080fe20003f26270 */
[----:B------:R-:W-:Y:S02]  /*2fb0*/  VIADD R15, R13, 0x21 ;  /* 0x000000210d0f7836 */ /* 0x000fe40000000000 */
[----:B------:R-:W-:Y:S01]  /*2fc0*/  MUFU.TANH R49, R49 ;  /* 0x0000003100317308 */ /* 0x000fe20000002400 */
[----:B------:R-:W-:Y:S01]  /*2fd0*/  ISETP.GE.AND P0, PT, R17, R100, PT ;  /* 0x000000641100720c */ /* 0x000fe20003f06270 */
[-C--:B------:R-:W-:Y:S01]  /*2fe0*/  FMUL.FTZ R69, R69, R27.reuse ;  /* 0x0000001b45457220 */ /* 0x080fe20000410000 */
[----:B------:R-:W-:Y:S01]  /*2ff0*/  FMUL.FTZ R71, R71, R27 ;  /* 0x0000001b47477220 */ /* 0x000fe20000410000 */
[----:B------:R-:W-:-:S04]  /*3000*/  IADD3 R21, PT, PT, R13, 0x9, RZ ;  /* 0x000000090d157810 */ /* 0x000fc80007ffe0ff */
[----:B------:R-:W2:Y:S01]  /*3010*/  MUFU.TANH R51, R51 ;  /* 0x0000003300337308 */ /* 0x000ea20000002400 */
[----:B------:R-:W-:Y:S01]  /*3020*/  FMUL.FTZ R52, R74, R27 ;  /* 0x0000001b4a347220 */ /* 0x000fe20000410000 */
[----:B-1----:R-:W-:Y:S02]  /*3030*/  FSEL R38, R38, -INF , !P0 ;  /* 0xff80000026267808 */ /* 0x002fe40004000000 */
[----:B------:R-:W-:Y:S02]  /*3040*/  FSEL R36, R36, -INF , !P0 ;  /* 0xff80000024247808 */ /* 0x000fe40004000000 */
[-C--:B------:R-:W-:Y:S02]  /*3050*/  ISETP.GE.AND P0, PT, R15, R100.reuse, PT ;  /* 0x000000640f00720c */ /* 0x080fe40003f06270 */
[----:B------:R-:W-:Y:S01]  /*3060*/  MUFU.TANH R50, R50 ;  /* 0x0000003200327308 */ /* 0x000fe20000002400 */
[----:B------:R-:W-:Y:S01]  /*3070*/  ISETP.GE.AND P6, PT, R21, R100, PT ;  /* 0x000000641500720c */ /* 0x000fe20003fc6270 */
[----:B------:R-:W-:-:S02]  /*3080*/  VIADD R15, R13, 0x28 ;  /* 0x000000280d0f7836 */ /* 0x000fc40000000000 */
[----:B------:R-:W-:-:S04]  /*3090*/  VIADD R19, R13, 0x10 ;  /* 0x000000100d137836 */ /* 0x000fc80000000000 */
[----:B------:R-:W1:Y:S01]  /*30a0*/  MUFU.TANH R58, R58 ;  /* 0x0000003a003a7308 */ /* 0x000e620000002400 */
[----:B------:R-:W-:Y:S01]  /*30b0*/  FMUL.FTZ R20, R75, R27 ;  /* 0x0000001b4b147220 */ /* 0x000fe20000410000 */
[----:B---3--:R-:W-:-:S06]  /*30c0*/  FSEL R10, R39, -INF , !P6 ;  /* 0xff800000270a7808 */ /* 0x008fcc0007000000 */
[----:B------:R-:W-:Y:S01]  /*30d0*/  MUFU.TANH R170, R69 ;  /* 0x0000004500aa7308 */ /* 0x000fe20000002400 */
[----:B------:R-:W-:-:S07]  /*30e0*/  FSEL R14, R37, -INF , !P6 ;  /* 0xff800000250e7808 */ /* 0x000fce0007000000 */
[----:B------:R-:W3:Y:S01]  /*30f0*/  MUFU.TANH R132, R71 ;  /* 0x0000004700847308 */ /* 0x000ee20000002400 */
[-C--:B------:R-:W-:Y:S01]  /*3100*/  ISETP.GE.AND P6, PT, R15, R100.reuse, PT ;  /* 0x000000640f00720c */ /* 0x080fe20003fc6270 */
[-C--:B------:R-:W-:Y:S01]  /*3110*/  FMUL.FTZ R68, R68, R27.reuse ;  /* 0x0000001b44447220 */ /* 0x080fe20000410000 */
[----:B------:R-:W-:Y:S01]  /*3120*/  FMUL.FTZ R70, R70, R27 ;  /* 0x0000001b46467220 */ /* 0x000fe20000410000 */
[----:B------:R-:W-:Y:S01]  /*3130*/  VIADD R17, R13, 0x11 ;  /* 0x000000110d117836 */ /* 0x000fe20000000000 */
[----:B------:R-:W-:-:S03]  /*3140*/  ISETP.GE.AND P5, PT, R19, R100, PT ;  /* 0x000000641300720c */ /* 0x000fc60003fa6270 */
[----:B------:R-:W-:Y:S01]  /*3150*/  MUFU.TANH R40, R40 ;  /* 0x0000002800287308 */ /* 0x000fe20000002400 */
[----:B------:R-:W-:-:S07]  /*3160*/  VIADD R15, R13, 0x29 ;  /* 0x000000290d0f7836 */ /* 0x000fce0000000000 */
[----:B------:R-:W4:Y:S01]  /*3170*/  MUFU.TANH R52, R52 ;  /* 0x0000003400347308 */ /* 0x000f220000002400 */
[----:B--2---:R-:W-:Y:S01]  /*3180*/  FSEL R0, R51, -INF , !P5 ;  /* 0xff80000033007808 */ /* 0x004fe20006800000 */
[-C--:B------:R-:W-:Y:S01]  /*3190*/  FMUL.FTZ R64, R64, R27.reuse ;  /* 0x0000001b40407220 */ /* 0x080fe20000410000 */
[----:B------:R-:W-:Y:S01]  /*31a0*/  FSEL R22, R49, -INF , !P5 ;  /* 0xff80000031167808 */ /* 0x000fe20006800000 */
[-C--:B------:R-:W-:Y:S01]  /*31b0*/  FMUL.FTZ R65, R65, R27.reuse ;  /* 0x0000001b41417220 */ /* 0x080fe20000410000 */
[-C--:B------:R-:W-:Y:S01]  /*31c0*/  FMUL.FTZ R66, R66, R27.reuse ;  /* 0x0000001b42427220 */ /* 0x080fe20000410000 */
[-C--:B------:R-:W-:Y:S01]  /*31d0*/  FMUL.FTZ R67, R67, R27.reuse ;  /* 0x0000001b43437220 */ /* 0x080fe20000410000 */
[-C--:B------:R-:W-:Y:S01]  /*31e0*/  FMUL.FTZ R60, R60, R27.reuse ;  /* 0x0000001b3c3c7220 */ /* 0x080fe20000410000 */
[----:B------:R-:W-:Y:S01]  /*31f0*/  MUFU.TANH R41, R41 ;  /* 0x0000002900297308 */ /* 0x000fe20000002400 */
[-C--:B------:R-:W-:Y:S01]  /*3200*/  ISETP.GE.AND P4, PT, R17, R100.reuse, PT ;  /* 0x000000641100720c */ /* 0x080fe20003f86270 */
[-C--:B------:R-:W-:Y:S01]  /*3210*/  FMUL.FTZ R61, R61, R27.reuse ;  /* 0x0000001b3d3d7220 */ /* 0x080fe20000410000 */
[-C--:B------:R-:W-:Y:S01]  /*3220*/  FMUL.FTZ R62, R62, R27.reuse ;  /* 0x0000001b3e3e7220 */ /* 0x080fe20000410000 */
[-C--:B------:R-:W-:Y:S01]  /*3230*/  FMUL.FTZ R63, R63, R27.reuse ;  /* 0x0000001b3f3f7220 */ /* 0x080fe20000410000 */
[-C--:B------:R-:W-:Y:S01]  /*3240*/  FMUL.FTZ R80, R80, R27.reuse ;  /* 0x0000001b50507220 */ /* 0x080fe20000410000 */
[----:B------:R-:W-:Y:S01]  /*3250*/  ISETP.GE.AND P5, PT, R15, R100, PT ;  /* 0x000000640f00720c */ /* 0x000fe20003fa6270 */
[-C--:B------:R-:W-:Y:S01]  /*3260*/  FMUL.FTZ R82, R82, R27.reuse ;  /* 0x0000001b52527220 */ /* 0x080fe20000410000 */
[----:B------:R-:W2:Y:S01]  /*3270*/  MUFU.TANH R20, R20 ;  /* 0x0000001400147308 */ /* 0x000ea20000002400 */
[-C--:B------:R-:W-:Y:S01]  /*3280*/  FMUL.FTZ R83, R83, R27.reuse ;  /* 0x0000001b53537220 */ /* 0x080fe20000410000 */
[----:B------:R-:W-:Y:S01]  /*3290*/  FMUL.FTZ R81, R81, R27 ;  /* 0x0000001b51517220 */ /* 0x000fe20000410000 */
[----:B------:R-:W-:-:S02]  /*32a0*/  VIADD R17, R13, 0x18 ;  /* 0x000000180d117836 */ /* 0x000fc40000000000 */
[----:B------:R-:W-:-:S03]  /*32b0*/  VIADD R15, R13, 0x30 ;  /* 0x000000300d0f7836 */ /* 0x000fc60000000000 */
[----:B------:R-:W-:Y:S01]  /*32c0*/  MUFU.TANH R168, R68 ;  /* 0x0000004400a87308 */ /* 0x000fe20000002400 */
[----:B-1----:R-:W-:-:S07]  /*32d0*/  FSEL R58, R58, -INF , !P4 ;  /* 0xff8000003a3a7808 */ /* 0x002fce0006000000 */
[----:B------:R-:W1:Y:S01]  /*32e0*/  MUFU.TANH R134, R70 ;  /* 0x0000004600867308 */ /* 0x000e620000002400 */
[----:B------:R-:W-:Y:S02]  /*32f0*/  FSEL R50, R50, -INF , !P4 ;  /* 0xff80000032327808 */ /* 0x000fe40006000000 */
[-C--:B------:R-:W-:Y:S02]  /*3300*/  ISETP.GE.AND P3, PT, R17, R100.reuse, PT ;  /* 0x000000641100720c */ /* 0x080fe40003f66270 */
[----:B------:R-:W-:-:S03]  /*3310*/  ISETP.GE.AND P4, PT, R15, R100, PT ;  /* 0x000000640f00720c */ /* 0x000fc60003f86270 */
[----:B------:R-:W-:Y:S01]  /*3320*/  MUFU.TANH R166, R64 ;  /* 0x0000004000a67308 */ /* 0x000fe20000002400 */
[----:B---3--:R-:W-:Y:S02]  /*3330*/  FSEL R132, R132, -INF , !P0 ;  /* 0xff80000084847808 */ /* 0x008fe40004000000 */
[----:B------:R-:W-:Y:S02]  /*3340*/  FSEL R170, R170, -INF , !P0 ;  /* 0xff800000aaaa7808 */ /* 0x000fe40004000000 */
[----:B------:R-:W-:-:S03]  /*3350*/  IADD3 R15, PT, PT, R13, 0x31, RZ ;  /* 0x000000310d0f7810 */ /* 0x000fc60007ffe0ff */
[----:B------:R-:W-:Y:S01]  /*3360*/  MUFU.TANH R126, R65 ;  /* 0x00000041007e7308 */ /* 0x000fe20000002400 */
[----:B------:R-:W-:-:S07]  /*3370*/  ISETP.NE.AND P0, PT, R26, 0x1, PT ;  /* 0x000000011a00780c */ /* 0x000fce0003f05270 */
[----:B------:R-:W3:Y:S01]  /*3380*/  MUFU.TANH R128, R66 ;  /* 0x0000004200807308 */ /* 0x000ee20000002400 */
[----:B----4-:R-:W-:-:S07]  /*3390*/  FSEL R52, R52, -INF , !P3 ;  /* 0xff80000034347808 */ /* 0x010fce0005800000 */
[----:B------:R-:W4:Y:S01]  /*33a0*/  MUFU.TANH R130, R67 ;  /* 0x0000004300827308 */ /* 0x000f220000002400 */
[----:B------:R-:W-:-:S07]  /*33b0*/  FSEL R40, R40, -INF , !P3 ;  /* 0xff80000028287808 */ /* 0x000fce0005800000 */
[----:B------:R-:W-:Y:S01]  /*33c0*/  MUFU.TANH R129, R60 ;  /* 0x0000003c00817308 */ /* 0x000fe20000002400 */
[----:B------:R-:W-:-:S07]  /*33d0*/  ISETP.GE.AND P3, PT, R15, R100, PT ;  /* 0x000000640f00720c */ /* 0x000fce0003f66270 */
[----:B------:R-:W-:Y:S08]  /*33e0*/  MUFU.TANH R124, R61 ;  /* 0x0000003d007c7308 */ /* 0x000ff00000002400 */
[----:B------:R-:W5:Y:S08]  /*33f0*/  MUFU.TANH R121, R62 ;  /* 0x0000003e00797308 */ /* 0x000f700000002400 */
        /* <DEDUP_REMOVED lines=9> */
[----:B-1----:R-:W-:Y:S02]  /*3490*/  FSEL R134, R134, -INF , !P1 ;  /* 0xff80000086867808 */ /* 0x002fe40004800000 */
[----:B------:R-:W-:Y:S01]  /*34a0*/  FSEL R168, R168, -INF , !P1 ;  /* 0xff800000a8a87808 */ /* 0x000fe20004800000 */
[----:B------:R-:W-:Y:S01]  /*34b0*/  BSSY.RECONVERGENT B1, `(.L_x_8733) ;  /* 0x0000070000017945 */ /* 0x000fe20003800200 */
[-C--:B------:R-:W-:Y:S02]  /*34c0*/  ISETP.GE.AND P2, PT, R15, R100.reuse, PT ;  /* 0x000000640f00720c */ /* 0x080fe40003f46270 */
[----:B------:R-:W-:-:S02]  /*34d0*/  ISETP.GE.AND P1, PT, R13, R100, PT ;  /* 0x000000640d00720c */ /* 0x000fc40003f26270 */
[----:B---3--:R-:W-:Y:S02]  /*34e0*/  FSEL R128, R128, -INF , !P6 ;  /* 0xff80000080807808 */ /* 0x008fe40007000000 */
        /* <DEDUP_REMOVED lines=26> */
.L_x_8736:
        /* <DEDUP_REMOVED lines=32> */
[----:B------:R-:W-:Y:S01]  /*3890*/  ISETP.GE.U32.AND P6, PT, R30, R17, PT ;  /* 0x000000111e00720c */ /* 0x000fe20003fc6070 */
[----:B------:R-:W3:Y:S01]  /*38a0*/  LD.E.64 R32, desc[UR4][R2.64+0x38] ;  /* 0x0000380402207980 */ /* 0x000ee2000c101b00 */
[----:B------:R-:W-:-:S09]  /*38b0*/  LOP3.LUT R30, RZ, R28, RZ, 0x33, !PT ;  /* 0x0000001cff1e7212 */ /* 0x000fd200078e33ff */
[----:B------:R-:W-:Y:S02]  /*38c0*/  @P5 IADD3 R19, PT, PT, R19, 0x1, RZ ;  /* 0x0000000113135810 */ /* 0x000fe40007ffe0ff */
[----:B------:R-:W-:-:S03]  /*38d0*/  @P6 VIADD R23, R23, 0x1 ;  /* 0x0000000117176836 */ /* 0x000fc60000000000 */
[----:B------:R-:W-:Y:S02]  /*38e0*/  @!P1 IMAD.MOV R19, RZ, RZ, -R19 ;  /* 0x000000ffff139224 */ /* 0x000fe400078e0a13 */
[----:B------:R-:W-:-:S03]  /*38f0*/  @!P3 IADD3 R23, PT, PT, -R23, RZ, RZ ;  /* 0x000000ff1717b210 */ /* 0x000fc60007ffe1ff */
        /* <DEDUP_REMOVED lines=21> */
.L_x_8737:
[----:B------:R-:W-:Y:S05]  /*3a50*/  BSYNC.RECONVERGENT B0 ;  /* 0x0000000000007941 */ /* 0x000fea0003800200 */
.L_x_8735:
        /* <DEDUP_REMOVED lines=21> */
.L_x_8734:
[----:B------:R-:W-:Y:S05]  /*3bb0*/  BSYNC.RECONVERGENT B1 ;  /* 0x0000000000017941 */ /* 0x000fea0003800200 */
.L_x_8733:
        /* <DEDUP_REMOVED lines=18> */
[----:B------:R-:W3:Y:S03]  /*3ce0*/  SHFL.BFLY PT, R13, R8, 0x2, 0x1f ;  /* 0x0c401f00080d7f89 */ /* 0x000ee600000e0000 */
[----:B------:R-:W-:Y:S01]  /*3cf0*/  LEA R142, R142, R9, 0x1 ;  /* 0x000000098e8e7211 */ /* 0x000fe200078e08ff */
[----:B------:R-:W4:Y:S03]  /*3d00*/  SHFL.BFLY PT, R6, R15, 0x2, 0x1f ;  /* 0x0c401f000f067f89 */ /* 0x000f2600000e0000 */
[-C--:B------:R-:W-:Y:S01]  /*3d10*/  IADD3 R138, PT, PT, R5, R142.reuse, RZ ;  /* 0x0000008e058a7210 */ /* 0x080fe20007ffe0ff */
[----:B------:R-:W-:Y:S01]  /*3d20*/  LDSM.16.MT88.4 R92, [R142+0x8000] ;  /* 0x008000008e5c783b */ /* 0x000fe20000004200 */
[----:B------:R-:W-:-:S03]  /*3d30*/  IADD3 R137, PT, PT, R7, R142, RZ ;  /* 0x0000008e07897210 */ /* 0x000fc60007ffe0ff */
[----:B------:R-:W-:Y:S01]  /*3d40*/  LDSM.16.MT88.4 R84, [R138+0x8000] ;  /* 0x008000008a54783b */ /* 0x000fe20000004200 */
[----:B------:R-:W-:-:S03]  /*3d50*/  IADD3 R136, PT, PT, R5, R137, RZ ;  /* 0x0000008905887210 */ /* 0x000fc60007ffe0ff */
[----:B------:R-:W-:Y:S04]  /*3d60*/  LDSM.16.MT88.4 R76, [R137+0x8000] ;  /* 0x00800000894c783b */ /* 0x000fe80000004200 */
[----:B------:R-:W-:Y:S01]  /*3d70*/  LDSM.16.MT88.4 R68, [R136+0x8000] ;  /* 0x008000008844783b */ /* 0x000fe20000004200 */
[----:B---3--:R-:W-:-:S03]  /*3d80*/  FMNMX.FTZ R13, R8, R13, !PT ;  /* 0x0000000d080d7209 */ /* 0x008fc60007810000 */
[----:B-1----:R-:W-:Y:S01]  /*3d90*/  LDSM.16.MT88.4 R32, [R136+0xa000] ;  /* 0x00a000008820783b */ /* 0x002fe20000004200 */
[----:B----4-:R-:W-:-:S03]  /*3da0*/  FMNMX.FTZ R6, R15, R6, !PT ;  /* 0x000000060f067209 */ /* 0x010fc60007810000 */
[----:B------:R-:W1:Y:S04]  /*3db0*/  SHFL.BFLY PT, R102, R13, 0x1, 0x1f ;  /* 0x0c201f000d667f89 */ /* 0x000e6800000e0000 */
[----:B------:R-:W3:Y:S04]  /*3dc0*/  SHFL.BFLY PT, R101, R6, 0x1, 0x1f ;  /* 0x0c201f0006657f89 */ /* 0x000ee800000e0000 */
[----:B------:R-:W-:Y:S01]  /*3dd0*/  LDSM.16.MT88.4 R28, [R137+0x8800] ;  /* 0x00880000891c783b */ /* 0x000fe20000004200 */
[----:B-1----:R-:W-:Y:S02]  /*3de0*/  FMNMX.FTZ R102, R13, R102, !PT ;  /* 0x000000660d667209 */ /* 0x002fe40007810000 */
[----:B---3--:R-:W-:-:S02]  /*3df0*/  FMNMX.FTZ R101, R6, R101, !PT ;  /* 0x0000006506657209 */ /* 0x008fc40007810000 */
        /* <DEDUP_REMOVED lines=16> */
[----:B------:R-:W-:Y:S01]  /*3f00*/  LDSM.16.MT88.4 R12, [R142+0x8800] ;  /* 0x008800008e0c783b */ /* 0x000fe20000004200 */
[-CC-:B------:R-:W-:Y:S01]  /*3f10*/  FFMA.FTZ R109, R22, R122.reuse, -R131.reuse ;  /* 0x0000007a166d7223 */ /* 0x180fe20000010883 */
[-C--:B------:R-:W-:Y:S01]  /*3f20*/  FFMA.FTZ R108, R50, R122.reuse, -R131 ;  /* 0x0000007a326c7223 */ /* 0x080fe20000010883 */
[----:B------:R-:W1:Y:S01]  /*3f30*/  MUFU.EX2 R116, R116 ;  /* 0x0000007400747308 */ /* 0x000e620000000800 */
[----:B------:R-:W2:Y:S01]  /*3f40*/  LDSM.16.MT88.4 R40, [R142+0xa000] ;  /* 0x00a000008e28783b */ /* 0x000ea20000004200 */
[-CC-:B------:R-:W-:Y:S01]  /*3f50*/  FFMA.FTZ R107, R0, R122.reuse, -R123.reuse ;  /* 0x0000007a006b7223 */ /* 0x180fe2000001087b */
[-CC-:B------:R-:W-:Y:S01]  /*3f60*/  FFMA.FTZ R106, R58, R122.reuse, -R123.reuse ;  /* 0x0000007a3a6a7223 */ /* 0x180fe2000001087b */
[----:B------:R-:W-:Y:S01]  /*3f70*/  MUFU.EX2 R113, R113 ;  /* 0x0000007100717308 */ /* 0x000fe20000000800 */
[-CC-:B------:R-:W-:Y:S01]  /*3f80*/  FFMA.FTZ R100, R52, R122.reuse, -R123.reuse ;  /* 0x0000007a34647223 */ /* 0x180fe2000001087b */
[-C--:B------:R-:W-:Y:S01]  /*3f90*/  FFMA.FTZ R103, R20, R122.reuse, -R123 ;  /* 0x0000007a14677223 */ /* 0x080fe2000001087b */
[-C--:B------:R-:W-:Y:S01]  /*3fa0*/  FFMA.FTZ R16, R16, R122.reuse, -R131 ;  /* 0x0000007a10107223 */ /* 0x080fe20000010883 */
[----:B------:R-:W3:Y:S01]  /*3fb0*/  MUFU.EX2 R112, R112 ;  /* 0x0000007000707308 */ /* 0x000ee20000000800 */
[----:B------:R-:W4:Y:S01]  /*3fc0*/  LDSM.16.MT88.4 R48, [R138+0xa000] ;  /* 0x00a000008a30783b */ /* 0x000f220000004200 */
[-CC-:B------:R-:W-:Y:S01]  /*3fd0*/  FFMA.FTZ R133, R134, R122.reuse, -R123.reuse ;  /* 0x0000007a86857223 */ /* 0x180fe2000001087b */
[-C--:B------:R-:W-:Y:S01]  /*3fe0*/  FFMA.FTZ R135, R130, R122.reuse, -R123 ;  /* 0x0000007a82877223 */ /* 0x080fe2000001087b */
[----:B------:R-:W-:Y:S01]  /*3ff0*/  MUFU.EX2 R115, R115 ;  /* 0x0000007300737308 */ /* 0x000fe20000000800 */
[----:B------:R-:W5:Y:S01]  /*4000*/  LDSM.16.MT88.4 R8, [R138+0x8800] ;  /* 0x008800008a08783b */ /* 0x000f620000004200 */
[----:B-1----:R-:W-:Y:S01]  /*4010*/  F2FP.F16.F32.PACK_AB R64, R116, R117 ;  /* 0x000000757440723e */ /* 0x002fe200000000ff */
[-C--:B------:R-:W-:Y:S01]  /*4020*/  FFMA.FTZ R166, R166, R122.reuse, -R131 ;  /* 0x0000007aa6a67223 */ /* 0x080fe20000010883 */
[----:B------:R-:W1:Y:S01]  /*4030*/  MUFU.EX2 R114, R114 ;  /* 0x0000007200727308 */ /* 0x000e620000000800 */
[----:B------:R-:W-:Y:S01]  /*4040*/  LDSM.16.MT88.4 R56, [R137+0xa000] ;  /* 0x00a000008938783b */ /* 0x000fe20000004200 */
[-CC-:B------:R-:W-:Y:S01]  /*4050*/  FFMA.FTZ R132, R132, R122.reuse, -R123.reuse ;  /* 0x0000007a84847223 */ /* 0x180fe2000001087b */
[-CC-:B------:R-:W-:Y:S01]  /*4060*/  FFMA.FTZ R169, R118, R122.reuse, -R123.reuse ;  /* 0x0000007a76a97223 */ /* 0x180fe2000001087b */
[----:B------:R-:W-:Y:S01]  /*4070*/  MUFU.EX2 R111, R111 ;  /* 0x0000006f006f7308 */ /* 0x000fe20000000800 */
[----:B------:R-:W-:Y:S01]  /*4080*/  LDSM.16.MT88.4 R20, [R136+0x8800] ;  /* 0x008800008814783b */ /* 0x000fe20000004200 */
[----:B---3--:R-:W-:Y:S01]  /*4090*/  F2FP.F16.F32.PACK_AB R66, R112, R113 ;  /* 0x000000717042723e */ /* 0x008fe200000000ff */
[----:B------:R-:W-:Y:S01]  /*40a0*/  FFMA.FTZ R121, R121, R122, -R123 ;  /* 0x0000007a79797223 */ /* 0x000fe2000001087b */
[----:B------:R-:W3:Y:S01]  /*40b0*/  MUFU.EX2 R110, R110 ;  /* 0x0000006e006e7308 */ /* 0x000ee20000000800 */
[----:B------:R-:W-:-:S03]  /*40c0*/  FADD.FTZ R116, R117, R116 ;  /* 0x0000007475747221 */ /* 0x000fc60000010000 */
[----:B------:R-:W-:Y:S01]  /*40d0*/  MUFU.EX2 R109, R109 ;  /* 0x0000006d006d7308 */ /* 0x000fe20000000800 */
[----:B------:R-:W-:Y:S01]  /*40e0*/  FADD.FTZ R113, R113, R116 ;  /* 0x0000007471717221 */ /* 0x000fe20000010000 */
[----:B-1----:R-:W-:Y:S01]  /*40f0*/  F2FP.F16.F32.PACK_AB R65, R114, R115 ;  /* 0x000000737241723e */ /* 0x002fe200000000ff */
[----:B------:R-:W-:Y:S01]  /*4100*/  FADD.FTZ R114, R115, R114 ;  /* 0x0000007273727221 */ /* 0x000fe20000010000 */
[----:B------:R-:W1:Y:S01]  /*4110*/  MUFU.EX2 R108, R108 ;  /* 0x0000006c006c7308 */ /* 0x000e620000000800 */
[----:B------:R-:W-:-:S03]  /*4120*/  FADD.FTZ R112, R112, R113 ;  /* 0x0000007170707221 */ /* 0x000fc60000010000 */
[----:B------:R-:W-:Y:S01]  /*4130*/  MUFU.EX2 R27, R27 ;  /* 0x0000001b001b7308 */ /* 0x000fe20000000800 */
[C---:B---3--:R-:W-:Y:S01]  /*4140*/  F2FP.F16.F32.PACK_AB R67, R110.reuse, R111 ;  /* 0x0000006f6e43723e */ /* 0x048fe200000000ff */
[----:B------:R-:W-:Y:S02]  /*4150*/  FADD.FTZ R111, R111, R114 ;  /* 0x000000726f6f7221 */ /* 0x000fe40000010000 */
[----:B------:R-:W3:Y:S02]  /*4160*/  MUFU.EX2 R0, R16 ;  /* 0x0000001000007308 */ /* 0x000ee40000000800 */
[----:B------:R-:W-:Y:S02]  /*4170*/  FADD.FTZ R110, R110, R111 ;  /* 0x0000006f6e6e7221 */ /* 0x000fe40000010000 */
[----:B------:R-:W-:Y:S01]  /*4180*/  MUFU.EX2 R107, R107 ;  /* 0x0000006b006b7308 */ /* 0x000fe20000000800 */
[C---:B------:R-:W-:Y:S01]  /*4190*/  HMMA.16816.F32 R96, R64.reuse, R92, RZ ;  /* 0x0000005c4060723c */ /* 0x040fe200000018ff */
[C---:B-1----:R-:W-:Y:S01]  /*41a0*/  F2FP.F16.F32.PACK_AB R4, R108.reuse, R109 ;  /* 0x0000006d6c04723e */ /* 0x042fe200000000ff */
[----:B------:R-:W-:Y:S01]  /*41b0*/  FADD.FTZ R109, R109, R112 ;  /* 0x000000706d6d7221 */ /* 0x000fe20000010000 */
[----:B------:R-:W1:Y:S03]  /*41c0*/  MUFU.EX2 R106, R106 ;  /* 0x0000006a006a7308 */ /* 0x000e660000000800 */
[----:B------:R-:W-:Y:S01]  /*41d0*/  FADD.FTZ R108, R108, R109 ;  /* 0x0000006d6c6c7221 */ /* 0x000fe20000010000 */
[----:B------:R-:W-:Y:S01]  /*41e0*/  MUFU.EX2 R100, R100 ;  /* 0x0000006400647308 */ /* 0x000fe20000000800 */
[----:B------:R-:W-:Y:S01]  /*41f0*/  HMMA.16816.F32 R92, R64, R94, RZ ;  /* 0x0000005e405c723c */ /* 0x000fe200000018ff */
[----:B---3--:R-:W-:Y:S01]  /*4200*/  F2FP.F16.F32.PACK_AB R6, R0, R27 ;  /* 0x0000001b0006723e */ /* 0x008fe200000000ff */
[----:B------:R-:W3:Y:S01]  /*4210*/  LDSM.16.MT88.4 R16, [R142+0xa800] ;  /* 0x00a800008e10783b */ /* 0x000ee20000004200 */
[----:B------:R-:W4:Y:S01]  /*4220*/  MUFU.EX2 R103, R103 ;  /* 0x0000006700677308 */ /* 0x000f220000000800 */
[----:B------:R-:W-:-:S03]  /*4230*/  FADD.FTZ R27, R27, R108 ;  /* 0x0000006c1b1b7221 */ /* 0x000fc60000010000 */
[----:B------:R-:W-:Y:S01]  /*4240*/  MUFU.EX2 R133, R133 ;  /* 0x0000008500857308 */ /* 0x000fe20000000800 */
[C---:B------:R-:W-:Y:S01]  /*4250*/  HMMA.16816.F32 R88, R64.reuse, R84, RZ ;  /* 0x000000544058723c */ /* 0x040fe200000018ff */
[----:B-1----:R-:W-:Y:S01]  /*4260*/  F2FP.F16.F32.PACK_AB R5, R106, R107 ;  /* 0x0000006b6a05723e */ /* 0x002fe200000000ff */
[----:B------:R-:W-:Y:S01]  /*4270*/  FADD.FTZ R0, R0, R27 ;  /* 0x0000001b00007221 */ /* 0x000fe20000010000 */
[----:B------:R-:W-:Y:S04]  /*4280*/  MUFU.EX2 R135, R135 ;  /* 0x0000008700877308 */ /* 0x000fe80000000800 */
[----:B------:R-:W-:Y:S01]  /*4290*/  MUFU.EX2 R169, R169 ;  /* 0x000000a900a97308 */ /* 0x000fe20000000800 */
[----:B--2---:R-:W-:Y:S01]  /*42a0*/  HMMA.16816.F32 R36, R64, R40, RZ ;  /* 0x000000284024723c */ /* 0x004fe200000018ff */
[----:B----4-:R-:W-:-:S07]  /*42b0*/  F2FP.F16.F32.PACK_AB R7, R103, R100 ;  /* 0x000000646707723e */ /* 0x010fce00000000ff */
[C---:B------:R-:W-:Y:S08]  /*42c0*/  HMMA.16816.F32 R96, R4.reuse, R12, R96 ;  /* 0x0000000c0460723c */ /* 0x040ff00000001860 */
[----:B------:R-:W-:Y:S01]  /*42d0*/  HMMA.16816.F32 R92, R4, R14, R92 ;  /* 0x0000000e045c723c */ /* 0x000fe2000000185c */
[----:B------:R-:W1:Y:S07]  /*42e0*/  LDSM.16.MT88.4 R12, [R138+0xa800] ;  /* 0x00a800008a0c783b */ /* 0x000e6e0000004200 */
[C---:B------:R-:W-:Y:S08]  /*42f0*/  HMMA.16816.F32 R84, R64.reuse, R86, RZ ;  /* 0x000000564054723c */ /* 0x040ff000000018ff */
[C---:B------:R-:W-:Y:S08]  /*4300*/  HMMA.16816.F32 R40, R64.reuse, R42, RZ ;  /* 0x0000002a4028723c */ /* 0x040ff000000018ff */
[C---:B------:R-:W-:Y:S08]  /*4310*/  HMMA.16816.F32 R44, R64.reuse, R48, RZ ;  /* 0x00000030402c723c */ /* 0x040ff000000018ff */
[----:B------:R-:W-:Y:S08]  /*4320*/  HMMA.16816.F32 R48, R64, R50, RZ ;  /* 0x000000324030723c */ /* 0x000ff000000018ff */
[C---:B-----5:R-:W-:Y:S08]  /*4330*/  HMMA.16816.F32 R88, R4.reuse, R8, R88 ;  /* 0x000000080458723c */ /* 0x060ff00000001858 */
[C---:B------:R-:W-:Y:S01]  /*4340*/  HMMA.16816.F32 R84, R4.reuse, R10, R84 ;  /* 0x0000000a0454723c */ /* 0x040fe20000001854 */
[----:B------:R-:W2:Y:S07]  /*4350*/  LDSM.16.MT88.4 R8, [R137+0xa800] ;  /* 0x00a800008908783b */ /* 0x000eae0000004200 */
[C---:B---3--:R-:W-:Y:S08]  /*4360*/  HMMA.16816.F32 R36, R4.reuse, R16, R36 ;  /* 0x000000100424723c */ /* 0x048ff00000001824 */
        /* <DEDUP_REMOVED lines=21> */
[----:B------:R-:W-:Y:S04]  /*44c0*/  MUFU.EX2 R35, R35 ;  /* 0x0000002300237308 */ /* 0x000fe80000000800 */
[----:B------:R-:W5:Y:S01]  /*44d0*/  MUFU.EX2 R128, R132 ;  /* 0x0000008400807308 */ /* 0x000f620000000800 */
[C---:B------:R-:W-:Y:S01]  /*44e0*/  HMMA.16816.F32 R76, R4.reuse, R30, R76 ;  /* 0x0000001e044c723c */ /* 0x040fe2000000184c */
[----:B------:R-:W-:Y:S02]  /*44f0*/  LDSM.16.MT88.4 R28, [R137+0x9000] ;  /* 0x00900000891c783b */ /* 0x000fe40000004200 */
[----:B------:R-:W1:Y:S05]  /*4500*/  MUFU.EX2 R34, R34 ;  /* 0x0000002200227308 */ /* 0x000e6a0000000800 */
        /* <DEDUP_REMOVED lines=10> */
[----:B-----5:R-:W-:-:S02]  /*45b0*/  F2FP.F16.F32.PACK_AB R5, R128, R133 ;  /* 0x000000858005723e */ /* 0x020fc400000000ff */
[----:B------:R-:W-:Y:S02]  /*45c0*/  F2FP.F16.F32.PACK_AB R6, R35, R126 ;  /* 0x0000007e2306723e */ /* 0x000fe400000000ff */
        /* <DEDUP_REMOVED lines=91> */
.L_x_8745:
        /* <DEDUP_REMOVED lines=77> */
.L_x_8740:
[----:B------:R-:W-:Y:S05]  /*5050*/  BSYNC.RECONVERGENT B0 ;  /* 0x0000000000007941 */ /* 0x000fea0003800200 */
.L_x_8739:
[----:B------:R-:W-:Y:S01]  /*5060*/  IADD3 R106, P1, PT, R163, R154, RZ ;  /* 0x0000009aa36a7210 */ /* 0x000fe20007f3e0ff */
[----:B------:R-:W-:Y:S01]  /*5070*/  @!PT LDS RZ, [RZ] ;  /* 0x00000000fffff984 */ /* 0x000fe20000000800 */
[----:B------:R-:W-:Y:S01]  /*5080*/  @!PT LDS RZ, [RZ] ;  /* 0x00000000fffff984 */ /* 0x000fe20000000800 */
[----:B------:R-:W-:Y:S01]  /*5090*/  @!PT LDS RZ, [RZ] ;  /* 0x00000000fffff984 */ /* 0x000fe20000000800 */
[----:B------:R-:W-:Y:S01]  /*50a0*/  LDGSTS.E.BYPASS.LTC128B.128 [R161+0x8000], desc[UR4][R154.64] ;  /* 0x080000009aa17fae */ /* 0x000fe2000b981a04 */
[----:B------:R-:W-:Y:S01]  /*50b0*/  IADD3 R167, PT, PT, R167, 0x1, RZ ;  /* 0x00000001a7a77810 */ /* 0x000fe20007ffe0ff */
[----:B------:R-:W-:Y:S01]  /*50c0*/  BSSY.RECONVERGENT B1, `(.L_x_8741) ;  /* 0x000011a000017945 */ /* 0x000fe20003800200 */
[----:B------:R-:W-:Y:S03]  /*50d0*/  IADD3.X R107, PT, PT, R166, R155, RZ, P1, !PT ;  /* 0x0000009ba66b7210 */ /* 0x000fe60000ffe4ff */
[----:B------:R-:W-:Y:S01]  /*50e0*/  LDGSTS.E.BYPASS.LTC128B.128 [R161+0xa000], desc[UR4][R154.64+0x80] ;  /* 0x0a0000809aa17fae */ /* 0x000fe2000b981a04 */
[-C--:B------:R-:W-:Y:S05]  /*50f0*/  IADD3 R104, P1, PT, R106, R163.reuse, RZ ;  /* 0x000000a36a687210 */ /* 0x080fea0007f3e0ff */
[----:B------:R-:W-:Y:S01]  /*5100*/  LDGSTS.E.BYPASS.LTC128B.128 [R161+0x8800], desc[UR4][R106.64] ;  /* 0x088000006aa17fae */ /* 0x000fe2000b981a04 */
[-C--:B------:R-:W-:Y:S02]  /*5110*/  IADD3.X R105, PT, PT, R107, R166.reuse, RZ, P1, !PT ;  /* 0x000000a66b697210 */ /* 0x080fe40000ffe4ff */
[----:B------:R-:W-:Y:S03]  /*5120*/  IADD3 R110, P1, PT, R104, R163, RZ ;  /* 0x000000a3686e7210 */ /* 0x000fe60007f3e0ff */
[----:B------:R-:W-:Y:S01]  /*5130*/  LDGSTS.E.BYPASS.LTC128B.128 [R161+0xa800], desc[UR4][R106.64+0x80] ;  /* 0x0a8000806aa17fae */ /* 0x000fe2000b981a04 */
[----:B------:R-:W-:Y:S05]  /*5140*/  IADD3.X R111, PT, PT, R105, R166, RZ, P1, !PT ;  /* 0x000000a6696f7210 */ /* 0x000fea0000ffe4ff */
[----:B------:R-:W-:Y:S01]  /*5150*/  LDGSTS.E.BYPASS.LTC128B.128 [R161+0x9000], desc[UR4][R104.64] ;  /* 0x0900000068a17fae */ /* 0x000fe2000b981a04 */
[----:B------:R-:W-:Y:S05]  /*5160*/  ISETP.NE.AND P1, PT, R167, RZ, PT ;  /* 0x000000ffa700720c */ /* 0x000fea0003f25270 */
[----:B------:R1:W-:Y:S06]  /*5170*/  LDGSTS.E.BYPASS.LTC128B.128 [R161+0xb000], desc[UR4][R104.64+0x80] ;  /* 0x0b00008068a17fae */ /* 0x0003ec000b981a04 */
[----:B------:R-:W-:Y:S06]  /*5180*/  LDGSTS.E.BYPASS.LTC128B.128 [R161+0x9800], desc[UR4][R110.64] ;  /* 0x098000006ea17fae */ /* 0x000fec000b981a04 */
[----:B------:R2:W-:Y:S06]  /*5190*/  LDGSTS.E.BYPASS.LTC128B.128 [R161+0xb800], desc[UR4][R110.64+0x80] ;  /* 0x0b8000806ea17fae */ /* 0x0005ec000b981a04 */
[----:B------:R-:W-:Y:S06]  /*51a0*/  LDSM.16.M88.4 R100, [R147] ;  /* 0x000000009364783b */ /* 0x000fec0000000200 */
[----:B------:R-:W3:Y:S06]  /*51b0*/  LDSM.16.M88.4 R112, [R146+0x4000] ;  /* 0x004000009270783b */ /* 0x000eec0000000200 */
[----:B------:R-:W4:Y:S06]  /*51c0*/  LDSM.16.M88.4 R116, [R146+0x4800] ;  /* 0x004800009274783b */ /* 0x000f2c0000000200 */
[----:B------:R-:W5:Y:S06]  /*51d0*/  LDSM.16.M88.4 R120, [R146+0x5000] ;  /* 0x005000009278783b */ /* 0x000f6c0000000200 */
[----:B------:R-:W2:Y:S06]  /*51e0*/  LD.E R108, desc[UR4][R2.64+0x18c] ;  /* 0x00018c04026c7980 */ /* 0x000eac000c101900 */
[----:B------:R-:W5:Y:S06]  /*51f0*/  LDSM.16.M88.4 R124, [R146+0x5800] ;  /* 0x00580000927c783b */ /* 0x000f6c0000000200 */
[----:B------:R-:W0:Y:S06]  /*5200*/  LDGDEPBAR ;  /* 0x00000000000079af */ /* 0x000e2c0000000000 */
[----:B------:R-:W-:Y:S06]  /*5210*/  LDSM.16.M88.4 R128, [R145] ;  /* 0x000000009180783b */ /* 0x000fec0000000200 */
[----:B------:R-:W5:Y:S01]  /*5220*/  LDSM.16.M88.4 R132, [R141+0x4000] ;  /* 0x004000008d84783b */ /* 0x000f620000000200 */
[C---:B---3--:R-:W-:Y:S05]  /*5230*/  HMMA.16816.F32 R4, R100.reuse, R112, RZ ;  /* 0x000000706404723c */ /* 0x048fea00000018ff */
[----:B-1----:R-:W-:Y:S03]  /*5240*/  LDSM.16.M88.4 R104, [R146+0x6800] ;  /* 0x006800009268783b */ /* 0x002fe60000000200 */
[C---:B------:R-:W-:Y:S03]  /*5250*/  HMMA.16816.F32 R8, R100.reuse, R114, RZ ;  /* 0x000000726408723c */ /* 0x040fe600000018ff */
[----:B------:R-:W1:Y:S05]  /*5260*/  LDSM.16.M88.4 R112, [R141+0x4800] ;  /* 0x004800008d70783b */ /* 0x000e6a0000000200 */
[C---:B----4-:R-:W-:Y:S08]  /*5270*/  HMMA.16816.F32 R12, R100.reuse, R116, RZ ;  /* 0x00000074640c723c */ /* 0x050ff000000018ff */
[C---:B------:R-:W-:Y:S01]  /*5280*/  HMMA.16816.F32 R16, R100.reuse, R118, RZ ;  /* 0x000000766410723c */ /* 0x040fe200000018ff */
[----:B------:R-:W3:Y:S07]  /*5290*/  LDSM.16.M88.4 R116, [R141+0x5000] ;  /* 0x005000008d74783b */ /* 0x000eee0000000200 */
[C---:B-----5:R-:W-:Y:S08]  /*52a0*/  HMMA.16816.F32 R20, R100.reuse, R120, RZ ;  /* 0x000000786414723c */ /* 0x060ff000000018ff */
[C---:B------:R-:W-:Y:S01]  /*52b0*/  HMMA.16816.F32 R24, R100.reuse, R122, RZ ;  /* 0x0000007a6418723c */ /* 0x040fe200000018ff */
[----:B------:R-:W-:Y:S07]  /*52c0*/  LDSM.16.M88.4 R120, [R144] ;  /* 0x000000009078783b */ /* 0x000fee0000000200 */
[C---:B------:R-:W-:Y:S08]  /*52d0*/  HMMA.16816.F32 R28, R100.reuse, R124, RZ ;  /* 0x0000007c641c723c */ /* 0x040ff000000018ff */
[----:B------:R-:W-:Y:S01]  /*52e0*/  HMMA.16816.F32 R32, R100, R126, RZ ;  /* 0x0000007e6420723c */ /* 0x000fe200000018ff */
[----:B------:R-:W4:Y:S06]  /*52f0*/  LDSM.16.M88.4 R100, [R141+0x5800] ;  /* 0x005800008d64783b */ /* 0x000f2c0000000200 */
[----:B------:R-:W5:Y:S01]  /*5300*/  LDSM.16.M88.4 R124, [R140+0x4000] ;  /* 0x004000008c7c783b */ /* 0x000f620000000200 */
        /* <DEDUP_REMOVED lines=11> */
[----:B------:R-:W-:Y:S06]  /*53c0*/  LDSM.16.M88.4 R100, [R143] ;  /* 0x000000008f64783b */ /* 0x000fec0000000200 */
[----:B------:R-:W4:Y:S01]  /*53d0*/  LDSM.16.M88.4 R128, [R139+0x4000] ;  /* 0x004000008b80783b */ /* 0x000f220000000200 */
[C---:B-----5:R-:W-:Y:S08]  /*53e0*/  HMMA.16816.F32 R4, R120.reuse, R124, R4 ;  /* 0x0000007c7804723c */ /* 0x060ff00000001804 */
        /* <DEDUP_REMOVED lines=10> */
[----:B------:R-:W-:Y:S06]  /*5490*/  LDSM.16.M88.4 R120, [R147+0x2000] ;  /* 0x002000009378783b */ /* 0x000fec0000000200 */
[----:B------:R-:W5:Y:S01]  /*54a0*/  LDSM.16.M88.4 R132, [R146+0x6000] ;  /* 0x006000009284783b */ /* 0x000f620000000200 */
[C---:B----4-:R-:W-:Y:S08]  /*54b0*/  HMMA.16816.F32 R4, R100.reuse, R128, R4 ;  /* 0x000000806404723c */ /* 0x050ff00000001804 */
[C---:B------:R-:W-:Y:S01]  /*54c0*/  HMMA.16816.F32 R8, R100.reuse, R130, R8 ;  /* 0x000000826408723c */ /* 0x040fe20000001808 */
[----:B------:R-:W-:Y:S07]  /*54d0*/  LDSM.16.M88.4 R128, [R140+0x6000] ;  /* 0x006000008c80783b */ /* 0x000fee0000000200 */
[C---:B-1----:R-:W-:Y:S08]  /*54e0*/  HMMA.16816.F32 R12, R100.reuse, R112, R12 ;  /* 0x00000070640c723c */ /* 0x042ff0000000180c */
[C---:B------:R-:W-:Y:S01]  /*54f0*/  HMMA.16816.F32 R16, R100.reuse, R114, R16 ;  /* 0x000000726410723c */ /* 0x040fe20000001810 */
[----:B------:R-:W1:Y:S07]  /*5500*/  LDSM.16.M88.4 R112, [R146+0x7000] ;  /* 0x007000009270783b */ /* 0x000e6e0000000200 */
[C---:B---3--:R-:W-:Y:S08]  /*5510*/  HMMA.16816.F32 R20, R100.reuse, R116, R20 ;  /* 0x000000746414723c */ /* 0x048ff00000001814 */
[C---:B------:R-:W-:Y:S01]  /*5520*/  HMMA.16816.F32 R24, R100.reuse, R118, R24 ;  /* 0x000000766418723c */ /* 0x040fe20000001818 */
[----:B------:R-:W-:Y:S07]  /*5530*/  LDSM.16.M88.4 R116, [R145+0x2000] ;  /* 0x002000009174783b */ /* 0x000fee0000000200 */
[C---:B------:R-:W-:Y:S08]  /*5540*/  HMMA.16816.F32 R28, R100.reuse, R124, R28 ;  /* 0x0000007c641c723c */ /* 0x040ff0000000181c */
[----:B------:R-:W-:Y:S01]  /*5550*/  HMMA.16816.F32 R32, R100, R126, R32 ;  /* 0x0000007e6420723c */ /* 0x000fe20000001820 */
[----:B------:R-:W3:Y:S06]  /*5560*/  LDSM.16.M88.4 R100, [R146+0x7800] ;  /* 0x007800009264783b */ /* 0x000eec0000000200 */
[----:B------:R-:W4:Y:S01]  /*5570*/  LDSM.16.M88.4 R124, [R141+0x6000] ;  /* 0x006000008d7c783b */ /* 0x000f220000000200 */
[C---:B-----5:R-:W-:Y:S08]  /*5580*/  HMMA.16816.F32 R4, R120.reuse, R132, R4 ;  /* 0x000000847804723c */ /* 0x060ff00000001804 */
[C---:B------:R-:W-:Y:S08]  /*5590*/  HMMA.16816.F32 R8, R120.reuse, R134, R8 ;  /* 0x000000867808723c */ /* 0x040ff00000001808 */
[C---:B------:R-:W-:Y:S08]  /*55a0*/  HMMA.16816.F32 R12, R120.reuse, R104, R12 ;  /* 0x00000068780c723c */ /* 0x040ff0000000180c */
[C---:B------:R-:W-:Y:S01]  /*55b0*/  HMMA.16816.F32 R16, R120.reuse, R106, R16 ;  /* 0x0000006a7810723c */ /* 0x040fe20000001810 */
[----:B------:R-:W-:Y:S07]  /*55c0*/  LDSM.16.M88.4 R104, [R141+0x7000] ;  /* 0x007000008d68783b */ /* 0x000fee0000000200 */
[C---:B-1----:R-:W-:Y:S08]  /*55d0*/  HMMA.16816.F32 R20, R120.reuse, R112, R20 ;  /* 0x000000707814723c */ /* 0x042ff00000001814 */
[C---:B------:R-:W-:Y:S01]  /*55e0*/  HMMA.16816.F32 R24, R120.reuse, R114, R24 ;  /* 0x000000727818723c */ /* 0x040fe20000001818 */
[----:B------:R-:W-:Y:S07]  /*55f0*/  LDSM.16.M88.4 R112, [R141+0x7800] ;  /* 0x007800008d70783b */ /* 0x000fee0000000200 */
[C---:B---3--:R-:W-:Y:S08]  /*5600*/  HMMA.16816.F32 R28, R120.reuse, R100, R28 ;  /* 0x00000064781c723c */ /* 0x048ff0000000181c */
[----:B------:R-:W-:Y:S01]  /*5610*/  HMMA.16816.F32 R32, R120, R102, R32 ;  /* 0x000000667820723c */ /* 0x000fe20000001820 */
[----:B------:R-:W1:Y:S06]  /*5620*/  LDSM.16.M88.4 R100, [R141+0x6800] ;  /* 0x006800008d64783b */ /* 0x000e6c0000000200 */
[----:B------:R-:W3:Y:S01]  /*5630*/  LDSM.16.M88.4 R120, [R144+0x2000] ;  /* 0x002000009078783b */ /* 0x000ee20000000200 */
        /* <DEDUP_REMOVED lines=8> */
[----:B------:R-:W4:Y:S07]  /*56c0*/  LDSM.16.M88.4 R104, [R140+0x7000] ;  /* 0x007000008c68783b */ /* 0x000f2e0000000200 */
[C---:B------:R-:W-:Y:S08]  /*56d0*/  HMMA.16816.F32 R28, R116.reuse, R112, R28 ;  /* 0x00000070741c723c */ /* 0x040ff0000000181c */
[----:B------:R-:W-:Y:S01]  /*56e0*/  HMMA.16816.F32 R32, R116, R114, R32 ;  /* 0x000000727420723c */ /* 0x000fe20000001820 */
[----:B------:R-:W5:Y:S06]  /*56f0*/  LDSM.16.M88.4 R112, [R140+0x7800] ;  /* 0x007800008c70783b */ /* 0x000f6c0000000200 */
[----:B------:R-:W2:Y:S01]  /*5700*/  LDSM.16.M88.4 R116, [R143+0x2000] ;  /* 0x002000008f74783b */ /* 0x000ea20000000200 */
[C---:B---3--:R-:W-:Y:S08]  /*5710*/  HMMA.16816.F32 R4, R120.reuse, R128, R4 ;  /* 0x000000807804723c */ /* 0x048ff00000001804 */
[C---:B------:R-:W-:Y:S08]  /*5720*/  HMMA.16816.F32 R8, R120.reuse, R130, R8 ;  /* 0x000000827808723c */ /* 0x040ff00000001808 */
[C---:B-1----:R-:W-:Y:S08]  /*5730*/  HMMA.16816.F32 R12, R120.reuse, R100, R12 ;  /* 0x00000064780c723c */ /* 0x042ff0000000180c */
[C---:B------:R-:W-:Y:S01]  /*5740*/  HMMA.16816.F32 R16, R120.reuse, R102, R16 ;  /* 0x000000667810723c */ /* 0x040fe20000001810 */
[----:B------:R-:W1:Y:S07]  /*5750*/  LDSM.16.M88.4 R100, [R139+0x6800] ;  /* 0x006800008b64783b */ /* 0x000e6e0000000200 */
[C---:B----4-:R-:W-:Y:S08]  /*5760*/  HMMA.16816.F32 R20, R120.reuse, R104, R20 ;  /* 0x000000687814723c */ /* 0x050ff00000001814 */
[C---:B------:R-:W-:Y:S01]  /*5770*/  HMMA.16816.F32 R24, R120.reuse, R106, R24 ;  /* 0x0000006a7818723c */ /* 0x040fe20000001818 */
[----:B------:R-:W3:Y:S07]  /*5780*/  LDSM.16.M88.4 R104, [R139+0x7000] ;  /* 0x007000008b68783b */ /* 0x000eee0000000200 */
[C---:B-----5:R-:W-:Y:S08]  /*5790*/  HMMA.16816.F32 R28, R120.reuse, R112, R28 ;  /* 0x00000070781c723c */ /* 0x060ff0000000181c */
[----:B------:R-:W-:Y:S08]  /*57a0*/  HMMA.16816.F32 R32, R120, R114, R32 ;  /* 0x000000727820723c */ /* 0x000ff00000001820 */
[C---:B--2---:R-:W-:Y:S08]  /*57b0*/  HMMA.16816.F32 R4, R116.reuse, R124, R4 ;  /* 0x0000007c7404723c */ /* 0x044ff00000001804 */
[C---:B------:R-:W-:Y:S08]  /*57c0*/  HMMA.16816.F32 R8, R116.reuse, R126, R8 ;  /* 0x0000007e7408723c */ /* 0x040ff00000001808 */
[C---:B-1----:R-:W-:Y:S03]  /*57d0*/  HMMA.16816.F32 R12, R116.reuse, R100, R12 ;  /* 0x00000064740c723c */ /* 0x042fe6000000180c */
[-C--:B------:R-:W-:Y:S01]  /*57e0*/  FMUL.FTZ R174, R4, R108.reuse ;  /* 0x0000006c04ae7220 */ /* 0x080fe20000410000 */
[-C--:B------:R-:W-:Y:S01]  /*57f0*/  FMUL.FTZ R209, R5, R108.reuse ;  /* 0x0000006c05d17220 */ /* 0x080fe20000410000 */
[-C--:B------:R-:W-:Y:S01]  /*5800*/  FMUL.FTZ R207, R6, R108.reuse ;  /* 0x0000006c06cf7220 */ /* 0x080fe20000410000 */
[-C--:B------:R-:W-:Y:S02]  /*5810*/  FMUL.FTZ R205, R7, R108.reuse ;  /* 0x0000006c07cd7220 */ /* 0x080fe40000410000 */
[C---:B------:R-:W-:Y:S01]  /*5820*/  HMMA.16816.F32 R16, R116.reuse, R102, R16 ;  /* 0x000000667410723c */ /* 0x040fe20000001810 */
[----:B------:R-:W1:Y:S01]  /*5830*/  MUFU.TANH R174, R174 ;  /* 0x000000ae00ae7308 */ /* 0x000e620000002400 */
[----:B------:R-:W2:Y:S01]  /*5840*/  LDSM.16.M88.4 R100, [R139+0x7800] ;  /* 0x007800008b64783b */ /* 0x000ea20000000200 */
[----:B------:R-:W-:Y:S04]  /*5850*/  DEPBAR.LE SB0, 0x0 ;  /* 0x000080000000791a */ /* 0x000fe80000000000 */
[-C--:B------:R-:W-:Y:S01]  /*5860*/  FMUL.FTZ R217, R8, R108.reuse ;  /* 0x0000006c08d97220 */ /* 0x080fe20000410000 */
[C---:B---3--:R-:W-:Y:S03]  /*5870*/  HMMA.16816.F32 R20, R116.reuse, R104, R20 ;  /* 0x000000687414723c */ /* 0x048fe60000001814 */
[----:B------:R-:W3:Y:S01]  /*5880*/  MUFU.TANH R209, R209 ;  /* 0x000000d100d17308 */ /* 0x000ee20000002400 */
[----:B------:R-:W-:Y:S01]  /*5890*/  BAR.SYNC.DEFER_BLOCKING 0x0 ;  /* 0x0000000000007b1d */ /* 0x000fe20000010000 */
        /* <DEDUP_REMOVED lines=24> */
[C---:B--2---:R-:W-:Y:S09]  /*5a20*/  HMMA.16816.F32 R28, R116.reuse, R100, R28 ;  /* 0x00000064741c723c */ /* 0x044ff2000000181c */
[----:B------:R-:W2:Y:S01]  /*5a30*/  MUFU.TANH R213, R213 ;  /* 0x000000d500d57308 */ /* 0x000ea20000002400 */
[----:B------:R-:W-:Y:S09]  /*5a40*/  HMMA.16816.F32 R32, R116, R102, R32 ;  /* 0x000000667420723c */ /* 0x000ff20000001820 */
        /* <DEDUP_REMOVED lines=9> */
[----:B------:R-:W-:Y:S06]  /*5ae0*/  FMUL.FTZ R35, R35, R108 ;  /* 0x0000006c23237220 */ /* 0x000fec0000410000 */
        /* <DEDUP_REMOVED lines=22> */
[----:B------:R1:W1:Y:S01]  /*5c50*/  MUFU.TANH R104, R35 ;  /* 0x0000002300687308 */ /* 0x0002620000002400 */
[----:B--234-:R-:W-:Y:S05]  /*5c60*/  @!P1 BRA `(.L_x_8742) ;  /* 0x00000004007c9947 */ /* 0x01cfea0003800000 */
        /* <DEDUP_REMOVED lines=51> */
[----:B------:R-:W-:Y:S01]  /*5fa0*/  SEL R9, R9, R12, !P2 ;  /* 0x0000000c09097207 */ /* 0x000fe20005000000 */
[----:B------:R-:W3:Y:S01]  /*5fb0*/  LD.E.64 R10, desc[UR4][R2.64+0x38] ;  /* 0x00003804020a7980 */ /* 0x000ee2000c101b00 */
        /* <DEDUP_REMOVED lines=21> */
.L_x_8744:
[----:B------:R-:W-:Y:S05]  /*6110*/  BSYNC.RECONVERGENT B0 ;  /* 0x0000000000007941 */ /* 0x000fea0003800200 */
.L_x_8743:
        /* <DEDUP_REMOVED lines=20> */
.L_x_8742:
[----:B------:R-:W-:Y:S05]  /*6260*/  BSYNC.RECONVERGENT B1 ;  /* 0x0000000000017941 */ /* 0x000fea0003800200 */
.L_x_8741:
[----:B------:R-:W3:Y:S01]  /*6270*/  LD.E R103, desc[UR4][R2.64+0xdc] ;  /* 0x0000dc0402677980 */ /* 0x000ee2000c101900 */
[----:B-12---:R-:W-:Y:S02]  /*6280*/  FMNMX3.FTZ R6, R109, R174, R209, !PT ;  /* 0x000000ae6d067276 */ /* 0x006fe400078100d1 */
[----:B------:R-:W-:Y:S01]  /*6290*/  FMNMX3.FTZ R4, R0, R207, R205, !PT ;  /* 0x000000cf00047276 */ /* 0x000fe200078100cd */
[----:B------:R-:W-:Y:S01]  /*62a0*/  LDSM.16.MT88.4 R12, [R142+0x8000] ;  /* 0x008000008e0c783b */ /* 0x000fe20000004200 */
[----:B------:R-:W-:Y:S02]  /*62b0*/  FMNMX3.FTZ R6, R6, R217, R215, !PT ;  /* 0x000000d906067276 */ /* 0x000fe400078100d7 */
[----:B------:R-:W-:Y:S02]  /*62c0*/  FMNMX3.FTZ R4, R4, R213, R211, !PT ;  /* 0x000000d504047276 */ /* 0x000fe400078100d3 */
[----:B------:R-:W-:Y:S02]  /*62d0*/  FMNMX3.FTZ R6, R6, R195, R203, !PT ;  /* 0x000000c306067276 */ /* 0x000fe400078100cb */
        /* <DEDUP_REMOVED lines=16> */
[----:B------:R-:W2:Y:S01]  /*63e0*/  SHFL.BFLY PT, R4, R5, 0x2, 0x1f ;  /* 0x0c401f0005047f89 */ /* 0x000ea200000e0000 */
        /* <DEDUP_REMOVED lines=10> */
[C---:B---3--:R-:W-:Y:S01]  /*6490*/  FMUL.FTZ R108, R103.reuse, R101 ;  /* 0x00000065676c7220 */ /* 0x048fe20000410000 */
[C---:B------:R-:W-:Y:S01]  /*64a0*/  FMUL.FTZ R112, R103.reuse, R102 ;  /* 0x0000006667707220 */ /* 0x040fe20000410000 */
[C---:B------:R-:W-:Y:S01]  /*64b0*/  FMUL.FTZ R100, R103.reuse, R6 ;  /* 0x0000000667647220 */ /* 0x040fe20000410000 */
[----:B------:R-:W-:Y:S02]  /*64c0*/  FMUL.FTZ R0, R103, R4 ;  /* 0x0000000467007220 */ /* 0x000fe40000410000 */
[----:B------:R-:W-:Y:S02]  /*64d0*/  FSEL R108, R108, RZ, P1 ;  /* 0x000000ff6c6c7208 */ /* 0x000fe40000800000 */
[----:B------:R-:W-:Y:S01]  /*64e0*/  FSEL R112, R112, RZ, P2 ;  /* 0x000000ff70707208 */ /* 0x000fe20001000000 */
[----:B------:R-:W1:Y:S01]  /*64f0*/  MUFU.EX2 R100, R100 ;  /* 0x0000006400647308 */ /* 0x000e620000000800 */
[----:B------:R-:W-:Y:S01]  /*6500*/  ISETP.NE.AND P1, PT, R168, -0x1, PT ;  /* 0xffffffffa800780c */ /* 0x000fe20003f25270 */
        /* <DEDUP_REMOVED lines=8> */
[----:B------:R-:W2:Y:S01]  /*6590*/  MUFU.EX2 R0, R0 ;  /* 0x0000000000007308 */ /* 0x000ea20000000800 */
[-CC-:B------:R-:W-:Y:S01]  /*65a0*/  FFMA.FTZ R128, R201, R103.reuse, -R108.reuse ;  /* 0x00000067c9807223 */ /* 0x180fe2000001086c */
[-CC-:B------:R-:W-:Y:S01]  /*65b0*/  FFMA.FTZ R125, R189, R103.reuse, -R108.reuse ;  /* 0x00000067bd7d7223 */ /* 0x180fe2000001086c */
[--C-:B------:R-:W-:Y:S07]  /*65c0*/  FFMA.FTZ R126, R193, R103, -R108.reuse ;  /* 0x00000067c17e7223 */ /* 0x100fee000001086c */
[----:B------:R-:W-:Y:S01]  /*65d0*/  MUFU.EX2 R123, R123 ;  /* 0x0000007b007b7308 */ /* 0x000fe20000000800 */
[C---:B-1----:R-:W-:Y:S01]  /*65e0*/  FMUL.FTZ R4, R100.reuse, R96 ;  /* 0x0000006064047220 */ /* 0x042fe20000410000 */
[C---:B------:R-:W-:Y:S01]  /*65f0*/  FMUL.FTZ R5, R100.reuse, R97 ;  /* 0x0000006164057220 */ /* 0x040fe20000410000 */
[C---:B------:R-:W-:Y:S07]  /*6600*/  FMUL.FTZ R8, R100.reuse, R92 ;  /* 0x0000005c64087220 */ /* 0x040fee0000410000 */
[----:B------:R-:W1:Y:S01]  /*6610*/  MUFU.EX2 R122, R122 ;  /* 0x0000007a007a7308 */ /* 0x000e620000000800 */
[C---:B------:R-:W-:Y:S01]  /*6620*/  FMUL.FTZ R9, R100.reuse, R93 ;  /* 0x0000005d64097220 */ /* 0x040fe20000410000 */
[C---:B------:R-:W-:Y:S01]  /*6630*/  FMUL.FTZ R16, R100.reuse, R84 ;  /* 0x0000005464107220 */ /* 0x040fe20000410000 */
[C---:B------:R-:W-:Y:S07]  /*6640*/  FMUL.FTZ R17, R100.reuse, R85 ;  /* 0x0000005564117220 */ /* 0x040fee0000410000 */
[----:B------:R-:W-:Y:S01]  /*6650*/  MUFU.EX2 R121, R121 ;  /* 0x0000007900797308 */ /* 0x000fe20000000800 */
[----:B------:R-:W-:Y:S01]  /*6660*/  FMUL.FTZ R24, R100, R76 ;  /* 0x0000004c64187220 */ /* 0x000fe20000410000 */
[C---:B--2---:R-:W-:Y:S01]  /*6670*/  FMUL.FTZ R6, R0.reuse, R98 ;  /* 0x0000006200067220 */ /* 0x044fe20000410000 */
[C---:B------:R-:W-:Y:S07]  /*6680*/  FMUL.FTZ R7, R0.reuse, R99 ;  /* 0x0000006300077220 */ /* 0x040fee0000410000 */
[----:B------:R-:W2:Y:S01]  /*6690*/  MUFU.EX2 R118, R118 ;  /* 0x0000007600767308 */ /* 0x000ea20000000800 */
[C---:B------:R-:W-:Y:S01]  /*66a0*/  FMUL.FTZ R10, R0.reuse, R94 ;  /* 0x0000005e000a7220 */ /* 0x040fe20000410000 */
[C---:B------:R-:W-:Y:S01]  /*66b0*/  FMUL.FTZ R11, R0.reuse, R95 ;  /* 0x0000005f000b7220 */ /* 0x040fe20000410000 */
[C---:B------:R-:W-:Y:S07]  /*66c0*/  FMUL.FTZ R18, R0.reuse, R86 ;  /* 0x0000005600127220 */ /* 0x040fee0000410000 */
[----:B------:R-:W-:Y:S01]  /*66d0*/  MUFU.EX2 R120, R120 ;  /* 0x0000007800787308 */ /* 0x000fe20000000800 */
[----:B------:R-:W-:Y:S01]  /*66e0*/  FMUL.FTZ R19, R0, R87 ;  /* 0x0000005700137220 */ /* 0x000fe20000410000 */
[----:B-1----:R-:W-:Y:S01]  /*66f0*/  F2FP.F16.F32.PACK_AB R96, R122, R123 ;  /* 0x0000007b7a60723e */ /* 0x002fe200000000ff */
[----:B------:R-:W-:Y:S07]  /*6700*/  LDSM.16.MT88.4 R84, [R137+0x8800] ;  /* 0x008800008954783b */ /* 0x000fee0000004200 */
[----:B------:R-:W1:Y:S01]  /*6710*/  MUFU.EX2 R119, R119 ;  /* 0x0000007700777308 */ /* 0x000e620000000800 */
[----:B------:R-:W-:Y:S01]  /*6720*/  FMUL.FTZ R25, R100, R77 ;  /* 0x0000004d64197220 */ /* 0x000fe20000410000 */
[C---:B------:R-:W-:Y:S01]  /*6730*/  FMUL.FTZ R26, R0.reuse, R78 ;  /* 0x0000004e001a7220 */ /* 0x040fe20000410000 */
[----:B------:R-:W-:Y:S07]  /*6740*/  FMUL.FTZ R27, R0, R79 ;  /* 0x0000004f001b7220 */ /* 0x000fee0000410000 */
[----:B------:R-:W-:Y:S01]  /*6750*/  MUFU.EX2 R117, R117 ;  /* 0x0000007500757308 */ /* 0x000fe20000000800 */
[----:B------:R-:W-:Y:S01]  /*6760*/  FMUL.FTZ R32, R100, R68 ;  /* 0x0000004464207220 */ /* 0x000fe20000410000 */
[----:B--2---:R-:W-:Y:S01]  /*6770*/  F2FP.F16.F32.PACK_AB R97, R118, R121 ;  /* 0x000000797661723e */ /* 0x004fe200000000ff */
[----:B------:R-:W-:Y:S07]  /*6780*/  LDSM.16.MT88.4 R76, [R136+0xa000] ;  /* 0x00a00000884c783b */ /* 0x000fee0000004200 */
[----:B------:R-:W2:Y:S01]  /*6790*/  MUFU.EX2 R116, R116 ;  /* 0x0000007400747308 */ /* 0x000ea20000000800 */
[----:B------:R-:W-:Y:S01]  /*67a0*/  FMUL.FTZ R33, R100, R69 ;  /* 0x0000004564217220 */ /* 0x000fe20000410000 */
[C---:B------:R-:W-:Y:S01]  /*67b0*/  FMUL.FTZ R34, R0.reuse, R70 ;  /* 0x0000004600227220 */ /* 0x040fe20000410000 */
[----:B------:R-:W-:Y:S01]  /*67c0*/  FMUL.FTZ R35, R0, R71 ;  /* 0x0000004700237220 */ /* 0x000fe20000410000 */
[-CC-:B------:R-:W-:Y:S01]  /*67d0*/  FFMA.FTZ R131, R191, R103.reuse, -R108.reuse ;  /* 0x00000067bf837223 */ /* 0x180fe2000001086c */
[-CC-:B------:R-:W-:Y:S01]  /*67e0*/  FFMA.FTZ R133, R173, R103.reuse, -R108.reuse ;  /* 0x00000067ad857223 */ /* 0x180fe2000001086c */
[----:B-1----:R-:W-:Y:S01]  /*67f0*/  F2FP.F16.F32.PACK_AB R98, R119, R120 ;  /* 0x000000787762723e */ /* 0x002fe200000000ff */
[----:B------:R-:W-:Y:S01]  /*6800*/  LDSM.16.MT88.4 R68, [R137+0xa000] ;  /* 0x00a000008944783b */ /* 0x000fe20000004200 */
[-CC-:B------:R-:W-:Y:S01]  /*6810*/  FFMA.FTZ R134, R179, R103.reuse, -R108.reuse ;  /* 0x00000067b3867223 */ /* 0x180fe2000001086c */
[-CC-:B------:R-:W-:Y:S01]  /*6820*/  FFMA.FTZ R173, R175, R103.reuse, -R108.reuse ;  /* 0x00000067afad7223 */ /* 0x180fe2000001086c */
[-CC-:B------:R-:W-:Y:S01]  /*6830*/  FFMA.FTZ R176, R177, R103.reuse, -R108.reuse ;  /* 0x00000067b1b07223 */ /* 0x180fe2000001086c */
[-CC-:B------:R-:W-:Y:S01]  /*6840*/  FFMA.FTZ R179, R107, R103.reuse, -R108.reuse ;  /* 0x000000676bb37223 */ /* 0x180fe2000001086c */
[-C--:B------:R-:W-:Y:S01]  /*6850*/  FFMA.FTZ R180, R105, R103.reuse, -R108 ;  /* 0x0000006769b47223 */ /* 0x080fe2000001086c */
[----:B------:R-:W-:Y:S01]  /*6860*/  FFMA.FTZ R110, R110, R103, -R112 ;  /* 0x000000676e6e7223 */ /* 0x000fe20000010870 */
[----:B--2---:R-:W-:Y:S01]  /*6870*/  F2FP.F16.F32.PACK_AB R99, R116, R117 ;  /* 0x000000757463723e */ /* 0x004fe200000000ff */
[----:B------:R-:W-:Y:S01]  /*6880*/  LDSM.16.MT88.4 R92, [R142+0x9800] ;  /* 0x009800008e5c783b */ /* 0x000fe20000004200 */
[----:B------:R-:W-:Y:S01]  /*6890*/  FFMA.FTZ R106, R106, R103, -R108 ;  /* 0x000000676a6a7223 */ /* 0x000fe2000001086c */
[C---:B------:R-:W-:Y:S01]  /*68a0*/  FMUL.FTZ R36, R100.reuse, R36 ;  /* 0x0000002464247220 */ /* 0x040fe20000410000 */
[----:B------:R-:W-:Y:S01]  /*68b0*/  FMUL.FTZ R37, R100, R37 ;  /* 0x0000002564257220 */ /* 0x000fe20000410000 */
[C---:B------:R-:W-:Y:S01]  /*68c0*/  FMUL.FTZ R38, R0.reuse, R38 ;  /* 0x0000002600267220 */ /* 0x040fe20000410000 */
[----:B------:R-:W-:Y:S01]  /*68d0*/  FMUL.FTZ R39, R0, R39 ;  /* 0x0000002700277220 */ /* 0x000fe20000410000 */
[C---:B------:R-:W-:Y:S01]  /*68e0*/  HMMA.16816.F32 R4, R96.reuse, R12, R4 ;  /* 0x0000000c6004723c */ /* 0x040fe20000001804 */
[----:B------:R-:W-:Y:S04]  /*68f0*/  MUFU.EX2 R128, R128 ;  /* 0x0000008000807308 */ /* 0x000fe80000000800 */
[C---:B------:R-:W-:Y:S01]  /*6900*/  FMUL.FTZ R12, R100.reuse, R88 ;  /* 0x00000058640c7220 */ /* 0x040fe20000410000 */
[C---:B------:R-:W-:Y:S01]  /*6910*/  FMUL.FTZ R13, R100.reuse, R89 ;  /* 0x00000059640d7220 */ /* 0x040fe20000410000 */
[----:B------:R-:W-:Y:S01]  /*6920*/  FMUL.FTZ R40, R100, R40 ;  /* 0x0000002864287220 */ /* 0x000fe20000410000 */
[C---:B------:R-:W-:Y:S03]  /*6930*/  HMMA.16816.F32 R8, R96.reuse, R14, R8 ;  /* 0x0000000e6008723c */ /* 0x040fe60000001808 */
[----:B------:R-:W-:Y:S01]  /*6940*/  MUFU.EX2 R125, R125 ;  /* 0x0000007d007d7308 */ /* 0x000fe20000000800 */
[C---:B------:R-:W-:Y:S01]  /*6950*/  FMUL.FTZ R14, R0.reuse, R90 ;  /* 0x0000005a000e7220 */ /* 0x040fe20000410000 */
[----:B------:R-:W-:Y:S01]  /*6960*/  FMUL.FTZ R15, R0, R91 ;  /* 0x0000005b000f7220 */ /* 0x000fe20000410000 */
[----:B------:R-:W-:Y:S01]  /*6970*/  FMUL.FTZ R41, R100, R41 ;  /* 0x0000002964297220 */ /* 0x000fe20000410000 */
[----:B------:R-:W1:Y:S01]  /*6980*/  LDSM.16.MT88.4 R88, [R136+0x8000] ;  /* 0x008000008858783b */ /* 0x000e620000004200 */
[C---:B------:R-:W-:Y:S01]  /*6990*/  FMUL.FTZ R42, R0.reuse, R42 ;  /* 0x0000002a002a7220 */ /* 0x040fe20000410000 */
[----:B------:R-:W-:Y:S01]  /*69a0*/  FMUL.FTZ R43, R0, R43 ;  /* 0x0000002b002b7220 */ /* 0x000fe20000410000 */
[C---:B------:R-:W-:Y:S01]  /*69b0*/  FMUL.FTZ R44, R100.reuse, R44 ;  /* 0x0000002c642c7220 */ /* 0x040fe20000410000 */
[C---:B------:R-:W-:Y:S01]  /*69c0*/  FMUL.FTZ R45, R100.reuse, R45 ;  /* 0x0000002d642d7220 */ /* 0x040fe20000410000 */
[C---:B------:R-:W-:Y:S01]  /*69d0*/  HMMA.16816.F32 R12, R96.reuse, R20, R12 ;  /* 0x00000014600c723c */ /* 0x040fe2000000180c */
[----:B------:R-:W-:Y:S02]  /*69e0*/  MUFU.EX2 R126, R126 ;  /* 0x0000007e007e7308 */ /* 0x000fe40000000800 */
[C---:B------:R-:W-:Y:S01]  /*69f0*/  FMUL.FTZ R20, R100.reuse, R80 ;  /* 0x0000005064147220 */ /* 0x040fe20000410000 */
[----:B------:R-:W-:Y:S01]  /*6a00*/  FMUL.FTZ R21, R100, R81 ;  /* 0x0000005164157220 */ /* 0x000fe20000410000 */
[C---:B------:R-:W-:Y:S01]  /*6a10*/  FMUL.FTZ R46, R0.reuse, R46 ;  /* 0x0000002e002e7220 */ /* 0x040fe20000410000 */
[----:B------:R-:W-:Y:S01]  /*6a20*/  FMUL.FTZ R47, R0, R47 ;  /* 0x0000002f002f7220 */ /* 0x000fe20000410000 */
[----:B------:R-:W-:Y:S01]  /*6a30*/  FMUL.FTZ R48, R100, R48 ;  /* 0x0000003064307220 */ /* 0x000fe20000410000 */
[C---:B------:R-:W-:Y:S03]  /*6a40*/  HMMA.16816.F32 R16, R96.reuse, R22, R16 ;  /* 0x000000166010723c */ /* 0x040fe60000001810 */
[----:B------:R-:W-:Y:S01]  /*6a50*/  MUFU.EX2 R131, R131 ;  /* 0x0000008300837308 */ /* 0x000fe20000000800 */
[C---:B------:R-:W-:Y:S01]  /*6a60*/  FMUL.FTZ R22, R0.reuse, R82 ;  /* 0x0000005200167220 */ /* 0x040fe20000410000 */
[----:B------:R-:W-:Y:S01]  /*6a70*/  FMUL.FTZ R23, R0, R83 ;  /* 0x0000005300177220 */ /* 0x000fe20000410000 */
[----:B------:R-:W-:Y:S01]  /*6a80*/  FMUL.FTZ R49, R100, R49 ;  /* 0x0000003164317220 */ /* 0x000fe20000410000 */
[----:B------:R-:W2:Y:S01]  /*6a90*/  LDSM.16.MT88.4 R80, [R142+0xa000] ;  /* 0x00a000008e50783b */ /* 0x000ea20000004200 */
[C---:B------:R-:W-:Y:S01]  /*6aa0*/  FMUL.FTZ R50, R0.reuse, R50 ;  /* 0x0000003200327220 */ /* 0x040fe20000410000 */
[----:B------:R-:W-:Y:S01]  /*6ab0*/  FMUL.FTZ R51, R0, R51 ;  /* 0x0000003300337220 */ /* 0x000fe20000410000 */
[-CC-:B------:R-:W-:Y:S01]  /*6ac0*/  FFMA.FTZ R124, R195, R103.reuse, -R112.reuse ;  /* 0x00000067c37c7223 */ /* 0x180fe20000010870 */
[--C-:B------:R-:W-:Y:S01]  /*6ad0*/  FFMA.FTZ R129, R203, R103, -R112.reuse ;  /* 0x00000067cb817223 */ /* 0x100fe20000010870 */
[C---:B------:R-:W-:Y:S01]  /*6ae0*/  HMMA.16816.F32 R20, R96.reuse, R28, R20 ;  /* 0x0000001c6014723c */ /* 0x040fe20000001814 */
[----:B------:R-:W-:Y:S02]  /*6af0*/  MUFU.EX2 R134, R134 ;  /* 0x0000008600867308 */ /* 0x000fe40000000800 */
[C---:B------:R-:W-:Y:S01]  /*6b00*/  FMUL.FTZ R28, R100.reuse, R72 ;  /* 0x00000048641c7220 */ /* 0x040fe20000410000 */
[C---:B------:R-:W-:Y:S01]  /*6b10*/  FMUL.FTZ R29, R100.reuse, R73 ;  /* 0x00000049641d7220 */ /* 0x040fe20000410000 */
[-CC-:B------:R-:W-:Y:S01]  /*6b20*/  FFMA.FTZ R130, R197, R103.reuse, -R112.reuse ;  /* 0x00000067c5827223 */ /* 0x180fe20000010870 */
[--C-:B------:R-:W-:Y:S01]  /*6b30*/  FFMA.FTZ R127, R199, R103, -R112.reuse ;  /* 0x00000067c77f7223 */ /* 0x100fe20000010870 */
[----:B------:R-:W-:Y:S01]  /*6b40*/  FMUL.FTZ R60, R100, R60 ;  /* 0x0000003c643c7220 */ /* 0x000fe20000410000 */
[C---:B------:R-:W-:Y:S03]  /*6b50*/  HMMA.16816.F32 R24, R96.reuse, R30, R24 ;  /* 0x0000001e6018723c */ /* 0x040fe60000001818 */
[----:B------:R-:W-:Y:S01]  /*6b60*/  MUFU.EX2 R124, R124 ;  /* 0x0000007c007c7308 */ /* 0x000fe20000000800 */
[C---:B------:R-:W-:Y:S01]  /*6b70*/  FMUL.FTZ R30, R0.reuse, R74 ;  /* 0x0000004a001e7220 */ /* 0x040fe20000410000 */
[----:B------:R-:W-:Y:S01]  /*6b80*/  FMUL.FTZ R31, R0, R75 ;  /* 0x0000004b001f7220 */ /* 0x000fe20000410000 */
[----:B------:R-:W-:Y:S01]  /*6b90*/  FMUL.FTZ R61, R100, R61 ;  /* 0x0000003d643d7220 */ /* 0x000fe20000410000 */
[----:B------:R-:W3:Y:S01]  /*6ba0*/  LDSM.16.MT88.4 R72, [R138+0xa000] ;  /* 0x00a000008a48783b */ /* 0x000ee20000004200 */
[C---:B------:R-:W-:Y:S01]  /*6bb0*/  FMUL.FTZ R62, R0.reuse, R62 ;  /* 0x0000003e003e7220 */ /* 0x040fe20000410000 */
[----:B------:R-:W-:Y:S01]  /*6bc0*/  FMUL.FTZ R63, R0, R63 ;  /* 0x0000003f003f7220 */ /* 0x000fe20000410000 */
[C---:B------:R-:W-:Y:S01]  /*6bd0*/  FMUL.FTZ R64, R100.reuse, R64 ;  /* 0x0000004064407220 */ /* 0x040fe20000410000 */
[----:B------:R-:W-:Y:S01]  /*6be0*/  FMUL.FTZ R65, R100, R65 ;  /* 0x0000004164417220 */ /* 0x000fe20000410000 */
[C---:B-1----:R-:W-:Y:S01]  /*6bf0*/  HMMA.16816.F32 R28, R96.reuse, R88, R28 ;  /* 0x00000058601c723c */ /* 0x042fe2000000181c */
[----:B------:R-:W1:Y:S02]  /*6c00*/  MUFU.EX2 R129, R129 ;  /* 0x0000008100817308 */ /* 0x000e640000000800 */
[C---:B------:R-:W-:Y:S01]  /*6c10*/  FMUL.FTZ R66, R0.reuse, R66 ;  /* 0x0000004200427220 */ /* 0x040fe20000410000 */
[----:B------:R-:W-:Y:S01]  /*6c20*/  FMUL.FTZ R67, R0, R67 ;  /* 0x0000004300437220 */ /* 0x000fe20000410000 */
[-CC-:B------:R-:W-:Y:S01]  /*6c30*/  FFMA.FTZ R132, R185, R103.reuse, -R112.reuse ;  /* 0x00000067b9847223 */ /* 0x180fe20000010870 */
[-CC-:B------:R-:W-:Y:S01]  /*6c40*/  FFMA.FTZ R135, R187, R103.reuse, -R112.reuse ;  /* 0x00000067bb877223 */ /* 0x180fe20000010870 */
[-CC-:B------:R-:W-:Y:S01]  /*6c50*/  FFMA.FTZ R153, R183, R103.reuse, -R112.reuse ;  /* 0x00000067b7997223 */ /* 0x180fe20000010870 */
[C---:B------:R-:W-:Y:S01]  /*6c60*/  HMMA.16816.F32 R32, R96.reuse, R90, R32 ;  /* 0x0000005a6020723c */ /* 0x040fe20000001820 */
[----:B------:R-:W-:Y:S02]  /*6c70*/  LDSM.16.MT88.4 R88, [R138+0xa800] ;  /* 0x00a800008a58783b */ /* 0x000fe40000004200 */
[----:B------:R-:W-:Y:S01]  /*6c80*/  MUFU.EX2 R130, R130 ;  /* 0x0000008200827308 */ /* 0x000fe20000000800 */
[-C--:B------:R-:W-:Y:S01]  /*6c90*/  FFMA.FTZ R174, R181, R103.reuse, -R112 ;  /* 0x00000067b5ae7223 */ /* 0x080fe20000010870 */
[-C--:B------:R-:W-:Y:S01]  /*6ca0*/  FFMA.FTZ R181, R104, R103.reuse, -R108 ;  /* 0x0000006768b57223 */ /* 0x080fe2000001086c */
[-CC-:B------:R-:W-:Y:S01]  /*6cb0*/  FFMA.FTZ R175, R172, R103.reuse, -R112.reuse ;  /* 0x00000067acaf7223 */ /* 0x180fe20000010870 */
[-CC-:B------:R-:W-:Y:S01]  /*6cc0*/  FFMA.FTZ R177, R170, R103.reuse, -R112.reuse ;  /* 0x00000067aab17223 */ /* 0x180fe20000010870 */
[----:B------:R-:W-:Y:S01]  /*6cd0*/  FFMA.FTZ R112, R111, R103, -R112 ;  /* 0x000000676f707223 */ /* 0x000fe20000010870 */
[C---:B--2---:R-:W-:Y:S04]  /*6ce0*/  HMMA.16816.F32 R36, R96.reuse, R80, R36 ;  /* 0x000000506024723c */ /* 0x044fe80000001824 */
[----:B------:R2:W-:Y:S01]  /*6cf0*/  MUFU.EX2 R172, R110 ;  /* 0x0000006e00ac7308 */ /* 0x0005e20000000800 */
[C---:B------:R-:W-:Y:S01]  /*6d00*/  FMUL.FTZ R52, R100.reuse, R52 ;  /* 0x0000003464347220 */ /* 0x040fe20000410000 */
[----:B------:R-:W-:Y:S08]  /*6d10*/  FMUL.FTZ R53, R100, R53 ;  /* 0x0000003564357220 */ /* 0x000ff00000410000 */
[----:B------:R4:W-:Y:S01]  /*6d20*/  MUFU.EX2 R178, R112 ;  /* 0x0000007000b27308 */ /* 0x0009e20000000800 */
[C---:B------:R-:W-:Y:S01]  /*6d30*/  FMUL.FTZ R54, R0.reuse, R54 ;  /* 0x0000003600367220 */ /* 0x040fe20000410000 */
[----:B------:R-:W-:Y:S01]  /*6d40*/  FMUL.FTZ R55, R0, R55 ;  /* 0x0000003700377220 */ /* 0x000fe20000410000 */
[C---:B------:R-:W-:Y:S01]  /*6d50*/  HMMA.16816.F32 R40, R96.reuse, R82, R40 ;  /* 0x000000526028723c */ /* 0x040fe20000001828 */
[----:B------:R-:W-:Y:S06]  /*6d60*/  LDSM.16.MT88.4 R80, [R138+0x8800] ;  /* 0x008800008a50783b */ /* 0x000fec0000004200 */
[----:B------:R-:W5:Y:S01]  /*6d70*/  MUFU.EX2 R127, R127 ;  /* 0x0000007f007f7308 */ /* 0x000f620000000800 */
[C---:B------:R-:W-:Y:S01]  /*6d80*/  FMUL.FTZ R56, R100.reuse, R56 ;  /* 0x0000003864387220 */ /* 0x040fe20000410000 */
[----:B------:R-:W-:Y:S01]  /*6d90*/  FMUL.FTZ R57, R100, R57 ;  /* 0x0000003964397220 */ /* 0x000fe20000410000 */
[C---:B------:R-:W-:Y:S01]  /*6da0*/  FMUL.FTZ R58, R0.reuse, R58 ;  /* 0x0000003a003a7220 */ /* 0x040fe20000410000 */
[----:B------:R-:W-:Y:S06]  /*6db0*/  FMUL.FTZ R59, R0, R59 ;  /* 0x0000003b003b7220 */ /* 0x000fec0000410000 */
[----:B------:R-:W-:Y:S01]  /*6dc0*/  MUFU.EX2 R132, R132 ;  /* 0x0000008400847308 */ /* 0x000fe20000000800 */
[----:B------:R-:W-:Y:S01]  /*6dd0*/  FFMA.FTZ R123, R100, R171, R123 ;  /* 0x000000ab647b7223 */ /* 0x000fe2000001007b */
[----:B--2---:R-:W-:Y:S01]  /*6de0*/  LDSM.16.MT88.4 R108, [R136+0x9800] ;  /* 0x00980000886c783b */ /* 0x004fe20000004200 */
[----:B------:R-:W-:Y:S01]  /*6df0*/  FFMA.FTZ R121, R0, R169, R121 ;  /* 0x000000a900797223 */ /* 0x000fe20000010079 */
[C---:B---3--:R-:W-:Y:S06]  /*6e00*/  HMMA.16816.F32 R44, R96.reuse, R72, R44 ;  /* 0x00000048602c723c */ /* 0x048fec000000182c */
[----:B------:R-:W-:Y:S01]  /*6e10*/  MUFU.EX2 R135, R135 ;  /* 0x0000008700877308 */ /* 0x000fe20000000800 */
[----:B------:R-:W-:Y:S01]  /*6e20*/  FADD.FTZ R123, R122, R123 ;  /* 0x0000007b7a7b7221 */ /* 0x000fe20000010000 */
[----:B------:R-:W-:Y:S08]  /*6e30*/  FADD.FTZ R118, R118, R121 ;  /* 0x0000007976767221 */ /* 0x000ff00000010000 */
[----:B------:R-:W-:Y:S01]  /*6e40*/  MUFU.EX2 R133, R133 ;  /* 0x0000008500857308 */ /* 0x000fe20000000800 */
[----:B----4-:R-:W-:Y:S01]  /*6e50*/  LDSM.16.MT88.4 R112, [R142+0xb800] ;  /* 0x00b800008e70783b */ /* 0x010fe20000004200 */
[----:B------:R-:W-:Y:S01]  /*6e60*/  FADD.FTZ R120, R120, R123 ;  /* 0x0000007b78787221 */ /* 0x000fe20000010000 */
[C---:B------:R-:W-:Y:S07]  /*6e70*/  HMMA.16816.F32 R48, R96.reuse, R74, R48 ;  /* 0x0000004a6030723c */ /* 0x040fee0000001830 */
[----:B------:R-:W-:Y:S01]  /*6e80*/  MUFU.EX2 R153, R153 ;  /* 0x0000009900997308 */ /* 0x000fe20000000800 */
[----:B------:R-:W-:Y:S01]  /*6e90*/  FADD.FTZ R117, R117, R118 ;  /* 0x0000007675757221 */ /* 0x000fe20000010000 */
[----:B------:R-:W-:Y:S08]  /*6ea0*/  FADD.FTZ R119, R119, R120 ;  /* 0x0000007877777221 */ /* 0x000ff00000010000 */
[----:B------:R-:W-:Y:S01]  /*6eb0*/  MUFU.EX2 R174, R174 ;  /* 0x000000ae00ae7308 */ /* 0x000fe20000000800 */
[----:B------:R-:W2:Y:S01]  /*6ec0*/  LDSM.16.MT88.4 R72, [R142+0x8800] ;  /* 0x008800008e48783b */ /* 0x000ea20000004200 */
[----:B------:R-:W-:Y:S01]  /*6ed0*/  FADD.FTZ R117, R116, R117 ;  /* 0x0000007574757221 */ /* 0x000fe20000010000 */
[C---:B------:R-:W-:Y:S07]  /*6ee0*/  HMMA.16816.F32 R52, R96.reuse, R68, R52 ;  /* 0x000000446034723c */ /* 0x040fee0000001834 */
[----:B------:R-:W-:Y:S01]  /*6ef0*/  MUFU.EX2 R173, R173 ;  /* 0x000000ad00ad7308 */ /* 0x000fe20000000800 */
[----:B-1----:R-:W-:Y:S01]  /*6f00*/  F2FP.F16.F32.PACK_AB R68, R129, R124 ;  /* 0x0000007c8144723e */ /* 0x002fe200000000ff */
[----:B------:R-:W-:Y:S01]  /*6f10*/  FADD.FTZ R124, R124, R119 ;  /* 0x000000777c7c7221 */ /* 0x000fe20000010000 */
[----:B------:R-:W-:Y:S07]  /*6f20*/  F2FP.F16.F32.PACK_AB R69, R125, R128 ;  /* 0x000000807d45723e */ /* 0x000fee00000000ff */
[----:B------:R-:W-:Y:S01]  /*6f30*/  MUFU.EX2 R176, R176 ;  /* 0x000000b000b07308 */ /* 0x000fe20000000800 */
[----:B------:R-:W-:Y:S01]  /*6f40*/  FADD.FTZ R128, R128, R117 ;  /* 0x0000007580807221 */ /* 0x000fe20000010000 */
[C---:B------:R-:W-:Y:S08]  /*6f50*/  HMMA.16816.F32 R56, R96.reuse, R70, R56 ;  /* 0x000000466038723c */ /* 0x040ff00000001838 */
[----:B------:R-:W1:Y:S01]  /*6f60*/  MUFU.EX2 R175, R175 ;  /* 0x000000af00af7308 */ /* 0x000e620000000800 */
[----:B-----5:R-:W-:Y:S01]  /*6f70*/  F2FP.F16.F32.PACK_AB R70, R127, R130 ;  /* 0x000000827f46723e */ /* 0x020fe200000000ff */
[----:B------:R-:W-:Y:S01]  /*6f80*/  FADD.FTZ R129, R129, R124 ;  /* 0x0000007c81817221 */ /* 0x000fe20000010000 */
[----:B------:R-:W-:Y:S07]  /*6f90*/  F2FP.F16.F32.PACK_AB R71, R131, R126 ;  /* 0x0000007e8347723e */ /* 0x000fee00000000ff */
[----:B------:R-:W-:Y:S01]  /*6fa0*/  MUFU.EX2 R179, R179 ;  /* 0x000000b300b37308 */ /* 0x000fe20000000800 */
[----:B------:R-:W-:Y:S01]  /*6fb0*/  FADD.FTZ R125, R125, R128 ;  /* 0x000000807d7d7221 */ /* 0x000fe20000010000 */
[C---:B------:R-:W-:Y:S08]  /*6fc0*/  HMMA.16816.F32 R60, R96.reuse, R76, R60 ;  /* 0x0000004c603c723c */ /* 0x040ff0000000183c */
[----:B------:R-:W3:Y:S01]  /*6fd0*/  MUFU.EX2 R170, R106 ;  /* 0x0000006a00aa7308 */ /* 0x000ee20000000800 */
[----:B------:R-:W-:Y:S01]  /*6fe0*/  FADD.FTZ R130, R130, R129 ;  /* 0x0000008182827221 */ /* 0x000fe20000010000 */
[----:B------:R-:W-:Y:S08]  /*6ff0*/  FADD.FTZ R126, R126, R125 ;  /* 0x0000007d7e7e7221 */ /* 0x000ff00000010000 */
[----:B------:R-:W4:Y:S01]  /*7000*/  MUFU.EX2 R177, R177 ;  /* 0x000000b100b17308 */ /* 0x000f220000000800 */
[----:B------:R-:W-:Y:S01]  /*7010*/  FADD.FTZ R127, R127, R130 ;  /* 0x000000827f7f7221 */ /* 0x000fe20000010000 */
[----:B------:R-:W-:Y:S01]  /*7020*/  HMMA.16816.F32 R64, R96, R78, R64 ;  /* 0x0000004e6040723c */ /* 0x000fe20000001840 */
[----:B------:R-:W5:Y:S07]  /*7030*/  LDSM.16.MT88.4 R76, [R136+0x8800] ;  /* 0x00880000884c783b */ /* 0x000f6e0000004200 */
[----:B------:R-:W-:Y:S01]  /*7040*/  MUFU.EX2 R180, R180 ;  /* 0x000000b400b47308 */ /* 0x000fe20000000800 */
[----:B-1----:R-:W-:Y:S01]  /*7050*/  F2FP.F16.F32.PACK_AB R104, R175, R172 ;  /* 0x000000acaf68723e */ /* 0x002fe200000000ff */
[----:B------:R-:W-:Y:S01]  /*7060*/  FADD.FTZ R131, R131, R126 ;  /* 0x0000007e83837221 */ /* 0x000fe20000010000 */
[----:B------:R-:W-:Y:S07]  /*7070*/  FADD.FTZ R0, R132, R127 ;  /* 0x0000007f84007221 */ /* 0x000fee0000010000 */
[----:B------:R-:W1:Y:S01]  /*7080*/  MUFU.EX2 R181, R181 ;  /* 0x000000b500b57308 */ /* 0x000e620000000800 */
[----:B---3--:R-:W-:Y:S01]  /*7090*/  F2FP.F16.F32.PACK_AB R105, R170, R179 ;  /* 0x000000b3aa69723e */ /* 0x008fe200000000ff */
[----:B------:R-:W-:Y:S01]  /*70a0*/  FADD.FTZ R0, R135, R0 ;  /* 0x0000000087007221 */ /* 0x000fe20000010000 */
[----:B----4-:R-:W-:Y:S01]  /*70b0*/  F2FP.F16.F32.PACK_AB R106, R178, R177 ;  /* 0x000000b1b26a723e */ /* 0x010fe200000000ff */
[C---:B--2---:R-:W-:Y:S05]  /*70c0*/  HMMA.16816.F32 R4, R68.reuse, R72, R4 ;  /* 0x000000484404723c */ /* 0x044fea0000001804 */
[----:B-1----:R-:W-:Y:S03]  /*70d0*/  F2FP.F16.F32.PACK_AB R107, R181, R180 ;  /* 0x000000b4b56b723e */ /* 0x002fe600000000ff */
        /* <DEDUP_REMOVED lines=19> */
[----:B------:R-:W-:Y:S07]  /*7210*/  LDSM.16.MT88.4 R80, [R138+0xb000] ;  /* 0x00b000008a50783b */ /* 0x000fee0000004200 */
[C---:B-1----:R-:W-:Y:S08]  /*7220*/  HMMA.16816.F32 R60, R68.reuse, R72, R60 ;  /* 0x00000048443c723c */ /* 0x042ff0000000183c */
[----:B------:R-:W-:Y:S01]  /*7230*/  HMMA.16816.F32 R64, R68, R74, R64 ;  /* 0x0000004a4440723c */ /* 0x000fe20000001840 */
[----:B------:R-:W1:Y:S02]  /*7240*/  LDSM.16.MT88.4 R72, [R136+0x9000] ;  /* 0x009000008848783b */ /* 0x000e640000004200 */
[----:B------:R-:W-:Y:S02]  /*7250*/  F2FP.F16.F32.PACK_AB R68, R135, R132 ;  /* 0x000000848744723e */ /* 0x000fe400000000ff */
[C---:B------:R-:W-:Y:S01]  /*7260*/  F2FP.F16.F32.PACK_AB R69, R133.reuse, R134 ;  /* 0x000000868545723e */ /* 0x040fe200000000ff */
[----:B------:R-:W-:Y:S01]  /*7270*/  FADD.FTZ R134, R134, R131 ;  /* 0x0000008386867221 */ /* 0x000fe20000010000 */
[----:B------:R-:W-:Y:S02]  /*7280*/  F2FP.F16.F32.PACK_AB R70, R174, R153 ;  /* 0x00000099ae46723e */ /* 0x000fe400000000ff */
[C---:B------:R-:W-:Y:S01]  /*7290*/  F2FP.F16.F32.PACK_AB R71, R176.reuse, R173 ;  /* 0x000000adb047723e */ /* 0x040fe200000000ff */
[----:B------:R-:W-:Y:S04]  /*72a0*/  FADD.FTZ R134, R133, R134 ;  /* 0x0000008685867221 */ /* 0x000fe80000010000 */
[----:B------:R-:W-:Y:S02]  /*72b0*/  FADD.FTZ R173, R173, R134 ;  /* 0x00000086adad7221 */ /* 0x000fe40000010000 */
[C---:B------:R-:W-:Y:S03]  /*72c0*/  HMMA.16816.F32 R4, R68.reuse, R76, R4 ;  /* 0x0000004c4404723c */ /* 0x040fe60000001804 */
[----:B------:R-:W-:Y:S04]  /*72d0*/  FADD.FTZ R176, R176, R173 ;  /* 0x000000adb0b07221 */ /* 0x000fe80000010000 */
[----:B------:R-:W-:Y:S01]  /*72e0*/  FADD.FTZ R179, R179, R176 ;  /* 0x000000b0b3b37221 */ /* 0x000fe20000010000 */
[C---:B------:R-:W-:Y:S01]  /*72f0*/  HMMA.16816.F32 R8, R68.reuse, R78, R8 ;  /* 0x0000004e4408723c */ /* 0x040fe20000001808 */
[----:B------:R-:W2:Y:S02]  /*7300*/  LDSM.16.MT88.4 R76, [R142+0xb000] ;  /* 0x00b000008e4c783b */ /* 0x000ea40000004200 */
[----:B------:R-:W-:Y:S04]  /*7310*/  FADD.FTZ R179, R170, R179 ;  /* 0x000000b3aab37221 */ /* 0x000fe80000010000 */
[----:B------:R-:W-:Y:S01]  /*7320*/  FADD.FTZ R180, R180, R179 ;  /* 0x000000b3b4b47221 */ /* 0x000fe20000010000 */
[C---:B------:R-:W-:Y:S03]  /*7330*/  HMMA.16816.F32 R12, R68.reuse, R84, R12 ;  /* 0x00000054440c723c */ /* 0x040fe6000000180c */
[----:B------:R-:W-:Y:S05]  /*7340*/  FADD.FTZ R169, R181, R180 ;  /* 0x000000b4b5a97221 */ /* 0x000fea0000010000 */
[C---:B------:R-:W-:Y:S01]  /*7350*/  HMMA.16816.F32 R16, R68.reuse, R86, R16 ;  /* 0x000000564410723c */ /* 0x040fe20000001810 */
[----:B------:R-:W4:Y:S07]  /*7360*/  LDSM.16.MT88.4 R84, [R137+0xb000] ;  /* 0x00b000008954783b */ /* 0x000f2e0000004200 */
[C---:B---3--:R-:W-:Y:S08]  /*7370*/  HMMA.16816.F32 R20, R68.reuse, R88, R20 ;  /* 0x000000584414723c */ /* 0x048ff00000001814 */
[C---:B------:R-:W-:Y:S01]  /*7380*/  HMMA.16816.F32 R24, R68.reuse, R90, R24 ;  /* 0x0000005a4418723c */ /* 0x040fe20000001818 */
[----:B------:R-:W3:Y:S07]  /*7390*/  LDSM.16.MT88.4 R88, [R136+0xb000] ;  /* 0x00b000008858783b */ /* 0x000eee0000004200 */
[C---:B-1----:R-:W-:Y:S08]  /*73a0*/  HMMA.16816.F32 R28, R68.reuse, R72, R28 ;  /* 0x00000048441c723c */ /* 0x042ff0000000181c */
[C---:B------:R-:W-:Y:S08]  /*73b0*/  HMMA.16816.F32 R32, R68.reuse, R74, R32 ;  /* 0x0000004a4420723c */ /* 0x040ff00000001820 */
[C---:B--2---:R-:W-:Y:S08]  /*73c0*/  HMMA.16816.F32 R36, R68.reuse, R76, R36 ;  /* 0x0000004c4424723c */ /* 0x044ff00000001824 */
[C---:B------:R-:W-:Y:S01]  /*73d0*/  HMMA.16816.F32 R40, R68.reuse, R78, R40 ;  /* 0x0000004e4428723c */ /* 0x040fe20000001828 */
[----:B------:R-:W-:Y:S07]  /*73e0*/  LDSM.16.MT88.4 R76, [R137+0x9800] ;  /* 0x00980000894c783b */ /* 0x000fee0000004200 */
[C---:B------:R-:W-:Y:S08]  /*73f0*/  HMMA.16816.F32 R44, R68.reuse, R80, R44 ;  /* 0x00000050442c723c */ /* 0x040ff0000000182c */
[C---:B------:R-:W-:Y:S08]  /*7400*/  HMMA.16816.F32 R48, R68.reuse, R82, R48 ;  /* 0x000000524430723c */ /* 0x040ff00000001830 */
[C---:B----4-:R-:W-:Y:S08]  /*7410*/  HMMA.16816.F32 R52, R68.reuse, R84, R52 ;  /* 0x000000544434723c */ /* 0x050ff00000001834 */
[C---:B------:R-:W-:Y:S01]  /*7420*/  HMMA.16816.F32 R56, R68.reuse, R86, R56 ;  /* 0x000000564438723c */ /* 0x040fe20000001838 */
[----:B------:R-:W1:Y:S07]  /*7430*/  LDSM.16.MT88.4 R84, [R138+0x9800] ;  /* 0x009800008a54783b */ /* 0x000e6e0000004200 */
[C---:B---3--:R-:W-:Y:S08]  /*7440*/  HMMA.16816.F32 R60, R68.reuse, R88, R60 ;  /* 0x00000058443c723c */ /* 0x048ff0000000183c */
[----:B------:R-:W-:Y:S08]  /*7450*/  HMMA.16816.F32 R64, R68, R90, R64 ;  /* 0x0000005a4440723c */ /* 0x000ff00000001840 */
[C---:B------:R-:W-:Y:S01]  /*7460*/  HMMA.16816.F32 R96, R104.reuse, R92, R4 ;  /* 0x0000005c6860723c */ /* 0x040fe20000001804 */
[----:B------:R-:W2:Y:S07]  /*7470*/  LDSM.16.MT88.4 R4, [R138+0xb800] ;  /* 0x00b800008a04783b */ /* 0x000eae0000004200 */
[C---:B------:R-:W-:Y:S01]  /*7480*/  HMMA.16816.F32 R92, R104.reuse, R94, R8 ;  /* 0x0000005e685c723c */ /* 0x040fe20000001808 */
[----:B------:R-:W3:Y:S07]  /*7490*/  LDSM.16.MT88.4 R8, [R137+0xb800] ;  /* 0x00b800008908783b */ /* 0x000eee0000004200 */
[C---:B-1----:R-:W-:Y:S01]  /*74a0*/  HMMA.16816.F32 R88, R104.reuse, R84, R12 ;  /* 0x000000546858723c */ /* 0x042fe2000000180c */
[----:B------:R-:W1:Y:S07]  /*74b0*/  LDSM.16.MT88.4 R12, [R136+0xb800] ;  /* 0x00b80000880c783b */ /* 0x000e6e0000004200 */
[C---:B------:R-:W-:Y:S08]  /*74c0*/  HMMA.16816.F32 R84, R104.reuse, R86, R16 ;  /* 0x000000566854723c */ /* 0x040ff00000001810 */
[C---:B------:R-:W-:Y:S08]  /*74d0*/  HMMA.16816.F32 R80, R104.reuse, R76, R20 ;  /* 0x0000004c6850723c */ /* 0x040ff00000001814 */
[C---:B------:R-:W-:Y:S08]  /*74e0*/  HMMA.16816.F32 R76, R104.reuse, R78, R24 ;  /* 0x0000004e684c723c */ /* 0x040ff00000001818 */
[C---:B------:R-:W-:Y:S03]  /*74f0*/  HMMA.16816.F32 R72, R104.reuse, R108, R28 ;  /* 0x0000006c6848723c */ /* 0x040fe6000000181c */
[----:B------:R-:W-:Y:S05]  /*7500*/  MOV R109, R102 ;  /* 0x00000066006d7202 */ /* 0x000fea0000000f00 */
[C---:B------:R-:W-:Y:S08]  /*7510*/  HMMA.16816.F32 R68, R104.reuse, R110, R32 ;  /* 0x0000006e6844723c */ /* 0x040ff00000001820 */
[C---:B------:R-:W-:Y:S08]  /*7520*/  HMMA.16816.F32 R36, R104.reuse, R112, R36 ;  /* 0x000000706824723c */ /* 0x040ff00000001824 */
[C---:B------:R-:W-:Y:S08]  /*7530*/  HMMA.16816.F32 R40, R104.reuse, R114, R40 ;  /* 0x000000726828723c */ /* 0x040ff00000001828 */
[C---:B--2---:R-:W-:Y:S03]  /*7540*/  HMMA.16816.F32 R44, R104.reuse, R4, R44 ;  /* 0x00000004682c723c */ /* 0x044fe6000000182c */
[----:B------:R-:W-:Y:S04]  /*7550*/  FADD.FTZ R5, R153, R0 ;  /* 0x0000000099057221 */ /* 0x000fe80000010000 */
[----:B------:R-:W-:Y:S01]  /*7560*/  FADD.FTZ R5, R174, R5 ;  /* 0x00000005ae057221 */ /* 0x000fe20000010000 */
[C---:B------:R-:W-:Y:S03]  /*7570*/  HMMA.16816.F32 R48, R104.reuse, R6, R48 ;  /* 0x000000066830723c */ /* 0x040fe60000001830 */
[----:B------:R-:W-:Y:S04]  /*7580*/  FADD.FTZ R0, R172, R5 ;  /* 0x00000005ac007221 */ /* 0x000fe80000010000 */
[----:B------:R-:W-:Y:S01]  /*7590*/  FADD.FTZ R0, R175, R0 ;  /* 0x00000000af007221 */ /* 0x000fe20000010000 */
[C---:B---3--:R-:W-:Y:S03]  /*75a0*/  HMMA.16816.F32 R52, R104.reuse, R8, R52 ;  /* 0x000000086834723c */ /* 0x048fe60000001834 */
[----:B------:R-:W-:Y:S01]  /*75b0*/  FADD.FTZ R171, R177, R0 ;  /* 0x00000000b1ab7221 */ /* 0x000fe20000010000 */
[----:B------:R-:W-:Y:S03]  /*75c0*/  MOV R0, R101 ;  /* 0x0000006500007202 */ /* 0x000fe60000000f00 */
[----:B------:R-:W-:Y:S01]  /*75d0*/  FADD.FTZ R171, R178, R171 ;  /* 0x000000abb2ab7221 */ /* 0x000fe20000010000 */
[C---:B------:R-:W-:Y:S08]  /*75e0*/  HMMA.16816.F32 R56, R104.reuse, R10, R56 ;  /* 0x0000000a6838723c */ /* 0x040ff00000001838 */
[C---:B-1----:R-:W-:Y:S08]  /*75f0*/  HMMA.16816.F32 R60, R104.reuse, R12, R60 ;  /* 0x0000000c683c723c */ /* 0x042ff0000000183c */
[----:B------:R-:W-:Y:S01]  /*7600*/  HMMA.16816.F32 R64, R104, R14, R64 ;  /* 0x0000000e6840723c */ /* 0x000fe20000001840 */
[----:B------:R-:W-:Y:S08]  /*7610*/  @!UPT UIADD3 URZ, UPT, UPT, URZ, URZ, URZ ;  /* 0x000000fffffff290 */ /* 0x000ff0000fffe0ff */
[----:B------:R-:W-:Y:S11]  /*7620*/  @P1 BRA `(.L_x_8745) ;  /* 0xffffffd400541947 */ /* 0x000ff6000383ffff */
.L_x_8738:
        /* <DEDUP_REMOVED lines=11> */
.L_x_8760:
[----:B------:R-:W2:Y:S01]  /*76e0*/  MUFU.RCP R0, R7 ;  /* 0x0000000700007308 */ /* 0x000ea20000001000 */
[----:B------:R-:W-:Y:S01]  /*76f0*/  FSETP.NE.FTZ.AND P1, PT, R7, RZ, PT ;  /* 0x000000ff0700720b */ /* 0x000fe20003f35000 */
[----:B----4-:R-:W-:Y:S01]  /*7700*/  FADD.FTZ R10, R9, R10 ;  /* 0x0000000a090a7221 */ /* 0x010fe20000010000 */
[----:B------:R-:W4:Y:S01]  /*7710*/  S2UR UR6, SR_CgaCtaId ;  /* 0x00000000000679c3 */ /* 0x000f220000008800 */
[----:B------:R-:W-:-:S03]  /*7720*/  UMOV UR7, 0x400 ;  /* 0x0000040000077882 */ /* 0x000fc60000000000 */
[----:B------:R-:W-:Y:S01]  /*7730*/  FSETP.NE.FTZ.AND P0, PT, R10, RZ, PT ;  /* 0x000000ff0a00720b */ /* 0x000fe20003f15000 */
[----:B------:R-:W1:Y:S01]  /*7740*/  MUFU.RCP R4, R10 ;  /* 0x0000000a00047308 */ /* 0x000e620000001000 */
[----:B--2---:R-:W-:-:S05]  /*7750*/  FSEL R0, R0, 1, P1 ;  /* 0x3f80000000007808 */ /* 0x004fca0000800000 */
        /* <DEDUP_REMOVED lines=32> */
[----:B-1----:R-:W-:Y:S01]  /*7960*/  FSEL R4, R4, 1, P0 ;  /* 0x3f80000004047808 */ /* 0x002fe20000000000 */
[----:B------:R-:W1:Y:S01]  /*7970*/  S2R R0, SR_TID.X ;  /* 0x0000000000007919 */ /* 0x000e620000002100 */
[----:B----4-:R-:W-:Y:S01]  /*7980*/  ULEA UR6, UR6, UR7, 0x18 ;  /* 0x0000000706067291 */ /* 0x010fe2000f8ec0ff */
        /* <DEDUP_REMOVED lines=29> */
[----:B-1----:R-:W-:Y:S01]  /*7b60*/  SHF.L.U32 R8, R0, 0x1, RZ ;  /* 0x0000000100087819 */ /* 0x002fe200000006ff */
[----:B------:R-:W-:Y:S01]  /*7b70*/  FMUL.FTZ R62, R4, R62 ;  /* 0x0000003e043e7220 */ /* 0x000fe20000410000 */
[----:B---3--:R-:W-:Y:S01]  /*7b80*/  SHF.L.U32 R9, R0, 0x4, RZ ;  /* 0x0000000400097819 */ /* 0x008fe200000006ff */
[C---:B------:R-:W-:Y:S01]  /*7b90*/  FMUL.FTZ R63, R4.reuse, R63 ;  /* 0x0000003f043f7220 */ /* 0x040fe20000410000 */
[C---:B------:R-:W-:Y:S01]  /*7ba0*/  FMUL.FTZ R66, R4.reuse, R66 ;  /* 0x0000004204427220 */ /* 0x040fe20000410000 */
[----:B------:R-:W-:Y:S01]  /*7bb0*/  FMUL.FTZ R67, R4, R67 ;  /* 0x0000004304437220 */ /* 0x000fe20000410000 */
[----:B------:R-:W-:-:S02]  /*7bc0*/  SHF.L.U32 R4, R0, 0x5, RZ ;  /* 0x0000000500047819 */ /* 0x000fc400000006ff */
[----:B------:R-:W-:Y:S02]  /*7bd0*/  LOP3.LUT R5, R8, 0x6, RZ, 0xc0, !PT ;  /* 0x0000000608057812 */ /* 0x000fe400078ec0ff */
[----:B------:R-:W-:Y:S02]  /*7be0*/  LOP3.LUT R9, R9, 0x1c0, RZ, 0xc0, !PT ;  /* 0x000001c009097812 */ /* 0x000fe400078ec0ff */
[C---:B------:R-:W-:Y:S02]  /*7bf0*/  LOP3.LUT P2, RZ, R0.reuse, 0x4, RZ, 0xc0, !PT ;  /* 0x0000000400ff7812 */ /* 0x040fe4000784c0ff */
[----:B------:R-:W-:Y:S02]  /*7c00*/  LOP3.LUT R4, R5, 0x7c00, R4, 0xf8, !PT ;  /* 0x00007c0005047812 */ /* 0x000fe400078ef804 */
[----:B------:R-:W-:Y:S02]  /*7c10*/  LOP3.LUT R9, R9, 0x38, R8, 0xf8, !PT ;  /* 0x0000003809097812 */ /* 0x000fe400078ef808 */
[----:B------:R-:W-:-:S02]  /*7c20*/  R2P PR, R0, 0x18 ;  /* 0x0000001800007804 */ /* 0x000fc40000000000 */
[----:B------:R-:W-:Y:S02]  /*7c30*/  LOP3.LUT R9, R4, R9, RZ, 0xfc, !PT ;  /* 0x0000000904097212 */ /* 0x000fe400078efcff */
[----:B------:R-:W-:Y:S02]  /*7c40*/  MOV R4, 0x20 ;  /* 0x0000002000047802 */ /* 0x000fe40000000f00 */
[----:B------:R-:W-:Y:S02]  /*7c50*/  MOV R5, 0x10 ;  /* 0x0000001000057802 */ /* 0x000fe40000000f00 */
[----:B------:R-:W-:Y:S02]  /*7c60*/  LEA R9, R9, UR6, 0x1 ;  /* 0x0000000609097c11 */ /* 0x000fe4000f8e08ff */
[----:B------:R-:W-:Y:S02]  /*7c70*/  SEL R4, R4, 0xffffffe0, !P3 ;  /* 0xffffffe004047807 */ /* 0x000fe40005800000 */
[----:B------:R-:W-:Y:S01]  /*7c80*/  SEL R5, R5, 0xfffffff0, !P2 ;  /* 0xfffffff005057807 */ /* 0x000fe20005000000 */
[C---:B------:R-:W-:Y:S01]  /*7c90*/  VIADD R15, R9.reuse, 0x40 ;  /* 0x00000040090f7836 */ /* 0x040fe20000000000 */
[----:B------:R-:W-:Y:S01]  /*7ca0*/  IADD3 R13, PT, PT, R4, R9, RZ ;  /* 0x00000009040d7210 */ /* 0x000fe20007ffe0ff */
[----:B------:R-:W-:Y:S01]  /*7cb0*/  STS [R9], R96 ;  /* 0x0000006009007388 */ /* 0x000fe20000000800 */
[----:B------:R-:W-:-:S02]  /*7cc0*/  @P4 IADD3 R15, PT, PT, R9, -0x40, RZ ;  /* 0xffffffc0090f4810 */ /* 0x000fc40007ffe0ff */
[----:B------:R-:W-:Y:S02]  /*7cd0*/  F2FP.F16.F32.PACK_AB R98, R99, R98 ;  /* 0x000000626362723e */ /* 0x000fe400000000ff */
[----:B------:R-:W-:Y:S02]  /*7ce0*/  F2FP.F16.F32.PACK_AB R92, R93, R92 ;  /* 0x0000005c5d5c723e */ /* 0x000fe400000000ff */
[----:B------:R-:W-:Y:S01]  /*7cf0*/  F2FP.F16.F32.PACK_AB R94, R95, R94 ;  /* 0x0000005e5f5e723e */ /* 0x000fe200000000ff */
[----:B------:R-:W-:Y:S01]  /*7d00*/  STS [R9+0x400], R98 ;  /* 0x0004006209007388 */ /* 0x000fe20000000800 */
[----:B------:R-:W-:Y:S02]  /*7d10*/  IADD3 R11, PT, PT, R5, R9, RZ ;  /* 0x00000009050b7210 */ /* 0x000fe40007ffe0ff */
[----:B------:R-:W-:Y:S02]  /*7d20*/  F2FP.F16.F32.PACK_AB R88, R89, R88 ;  /* 0x000000585958723e */ /* 0x000fe400000000ff */
[----:B------:R-:W-:Y:S01]  /*7d30*/  F2FP.F16.F32.PACK_AB R90, R91, R90 ;  /* 0x0000005a5b5a723e */ /* 0x000fe200000000ff */
[----:B------:R-:W-:Y:S01]  /*7d40*/  STS [R11], R92 ;  /* 0x0000005c0b007388 */ /* 0x000fe20000000800 */
[----:B------:R-:W-:-:S02]  /*7d50*/  F2FP.F16.F32.PACK_AB R84, R85, R84 ;  /* 0x000000545554723e */ /* 0x000fc400000000ff */
[----:B------:R-:W-:Y:S01]  /*7d60*/  F2FP.F16.F32.PACK_AB R86, R87, R86 ;  /* 0x000000565756723e */ /* 0x000fe200000000ff */
[----:B------:R-:W-:Y:S01]  /*7d70*/  STS [R11+0x400], R94 ;  /* 0x0004005e0b007388 */ /* 0x000fe20000000800 */
[----:B------:R-:W-:Y:S02]  /*7d80*/  IADD3 R17, PT, PT, R5, R13, RZ ;  /* 0x0000000d05117210 */ /* 0x000fe40007ffe0ff */
[----:B------:R-:W-:Y:S01]  /*7d90*/  IADD3 R19, PT, PT, R4, R15, RZ ;  /* 0x0000000f04137210 */ /* 0x000fe20007ffe0ff */
[----:B------:R-:W-:Y:S01]  /*7da0*/  STS [R13], R88 ;  /* 0x000000580d007388 */ /* 0x000fe20000000800 */
[----:B------:R-:W-:Y:S02]  /*7db0*/  F2FP.F16.F32.PACK_AB R80, R81, R80 ;  /* 0x000000505150723e */ /* 0x000fe400000000ff */
[----:B------:R-:W-:Y:S01]  /*7dc0*/  F2FP.F16.F32.PACK_AB R82, R83, R82 ;  /* 0x000000525352723e */ /* 0x000fe200000000ff */
[----:B------:R-:W-:Y:S01]  /*7dd0*/  STS [R13+0x400], R90 ;  /* 0x0004005a0d007388 */ /* 0x000fe20000000800 */
[----:B------:R-:W-:-:S02]  /*7de0*/  F2FP.F16.F32.PACK_AB R76, R77, R76 ;  /* 0x0000004c4d4c723e */ /* 0x000fc400000000ff */
[----:B------:R-:W-:Y:S01]  /*7df0*/  F2FP.F16.F32.PACK_AB R78, R79, R78 ;  /* 0x0000004e4f4e723e */ /* 0x000fe200000000ff */
[----:B------:R-:W-:Y:S01]  /*7e00*/  STS [R17], R84 ;  /* 0x0000005411007388 */ /* 0x000fe20000000800 */
[----:B------:R-:W-:Y:S02]  /*7e10*/  IADD3 R21, PT, PT, R5, R15, RZ ;  /* 0x0000000f05157210 */ /* 0x000fe40007ffe0ff */
[----:B------:R-:W-:Y:S01]  /*7e20*/  F2FP.F16.F32.PACK_AB R72, R73, R72 ;  /* 0x000000484948723e */ /* 0x000fe200000000ff */
[----:B------:R-:W-:Y:S01]  /*7e30*/  STS [R17+0x400], R86 ;  /* 0x0004005611007388 */ /* 0x000fe20000000800 */
[----:B------:R-:W-:Y:S02]  /*7e40*/  F2FP.F16.F32.PACK_AB R74, R75, R74 ;  /* 0x0000004a4b4a723e */ /* 0x000fe400000000ff */
[----:B------:R-:W-:Y:S01]  /*7e50*/  F2FP.F16.F32.PACK_AB R68, R69, R68 ;  /* 0x000000444544723e */ /* 0x000fe200000000ff */
[----:B------:R-:W-:Y:S01]  /*7e60*/  STS [R15], R80 ;  /* 0x000000500f007388 */ /* 0x000fe20000000800 */
[----:B------:R-:W-:-:S02]  /*7e70*/  F2FP.F16.F32.PACK_AB R70, R71, R70 ;  /* 0x000000464746723e */ /* 0x000fc400000000ff */
[----:B------:R-:W-:Y:S01]  /*7e80*/  IADD3 R5, PT, PT, R5, R19, RZ ;  /* 0x0000001305057210 */ /* 0x000fe20007ffe0ff */
        /* <DEDUP_REMOVED lines=41> */
[----:B-1----:R-:W4:Y:S04]  /*8120*/  LD.E.64 R48, desc[UR4][R2.64+0x88] ;  /* 0x0000880402307980 */ /* 0x002f28000c101b00 */
[----:B--2---:R-:W2:Y:S04]  /*8130*/  LD.E.64 R14, desc[UR4][R2.64+0x90] ;  /* 0x00009004020e7980 */ /* 0x004ea8000c101b00 */
[----:B------:R1:W5:Y:S04]  /*8140*/  LD.E.64 R44, desc[UR4][R2.64+0xa0] ;  /* 0x0000a004022c7980 */ /* 0x000368000c101b00 */
[----:B------:R-:W2:Y:S04]  /*8150*/  @!P3 LD.E.64 R50, desc[UR4][R2.64+0x80] ;  /* 0x000080040232b980 */ /* 0x000ea8000c101b00 */
[----:B------:R1:W5:Y:S01]  /*8160*/  LD.E.64 R46, desc[UR4][R2.64+0x70] ;  /* 0x00007004022e7980 */ /* 0x000362000c101b00 */
[----:B---3--:R-:W3:Y:S01]  /*8170*/  S2R R5, SR_TID.X ;  /* 0x0000000000057919 */ /* 0x008ee20000002100 */
[----:B----4-:R-:W-:-:S13]  /*8180*/  ISETP.NE.AND P6, PT, R4, RZ, PT ;  /* 0x000000ff0400720c */ /* 0x010fda0003fc5270 */
[----:B------:R-:W4:Y:S04]  /*8190*/  @!P6 LD.E R8, desc[UR4][R2.64+0x60] ;  /* 0x000060040208e980 */ /* 0x000f28000c101900 */
[----:B------:R-:W4:Y:S01]  /*81a0*/  @!P6 LD.E R39, desc[UR4][R2.64+0xb4] ;  /* 0x0000b4040227e980 */ /* 0x000f22000c101900 */
[----:B---3--:R-:W-:Y:S01]  /*81b0*/  SHF.L.U32 R11, R5, 0x3, RZ ;  /* 0x00000003050b7819 */ /* 0x008fe200000006ff */
[----:B------:R3:W1:Y:S01]  /*81c0*/  @P1 MUFU.LG2 R13, R7 ;  /* 0x00000007000d1308 */ /* 0x0006620000000c00 */
[----:B------:R-:W-:Y:S01]  /*81d0*/  MOV R19, RZ ;  /* 0x000000ff00137202 */ /* 0x000fe20000000f00 */
[----:B------:R-:W-:Y:S01]  /*81e0*/  @P3 IMAD.WIDE.U32 R16, R48, R162, RZ ;  /* 0x000000a230103225 */ /* 0x000fe200078e00ff */
[----:B------:R-:W-:-:S03]  /*81f0*/  LOP3.LUT R18, R11, 0x38, RZ, 0xc0, !PT ;  /* 0x000000380b127812 */ /* 0x000fc600078ec0ff */
[-C--:B--2---:R-:W-:Y:S02]  /*8200*/  @!P3 IMAD R9, R51, R158.reuse, RZ ;  /* 0x0000009e3309b224 */ /* 0x084fe400078e02ff */
[----:B------:R-:W2:Y:S01]  /*8210*/  @P0 MUFU.LG2 R10, R10 ;  /* 0x0000000a000a0308 */ /* 0x000ea20000000c00 */
[----:B------:R-:W-:Y:S01]  /*8220*/  @!P3 IMAD.WIDE.U32 R50, R50, R158, RZ ;  /* 0x0000009e3232b225 */ /* 0x000fe200078e00ff */
[----:B------:R-:W-:-:S03]  /*8230*/  @P3 MOV R50, R16 ;  /* 0x0000001000323202 */ /* 0x000fc60000000f00 */
[----:B------:R-:W-:Y:S02]  /*8240*/  @P3 IMAD R12, R49, R162, RZ ;  /* 0x000000a2310c3224 */ /* 0x000fe400078e02ff */
[----:B------:R-:W-:Y:S01]  /*8250*/  IMAD.WIDE.U32 R18, R160, R48, R18 ;  /* 0x00000030a0127225 */ /* 0x000fe200078e0012 */
[----:B------:R-:W-:-:S03]  /*8260*/  @!P3 IADD3 R9, PT, PT, R51, R9, RZ ;  /* 0x000000093309b210 */ /* 0x000fc60007ffe0ff */
[----:B---3--:R-:W-:Y:S02]  /*8270*/  IMAD R7, R49, R160, RZ ;  /* 0x000000a031077224 */ /* 0x008fe400078e02ff */
[-C--:B------:R-:W-:Y:S02]  /*8280*/  IMAD R11, R15, R157.reuse, RZ ;  /* 0x0000009d0f0b7224 */ /* 0x080fe400078e02ff */
[----:B------:R-:W-:Y:S01]  /*8290*/  IMAD.WIDE.U32 R20, R14, R157, RZ ;  /* 0x0000009d0e147225 */ /* 0x000fe200078e00ff */
[----:B------:R-:W-:Y:S02]  /*82a0*/  @P3 IADD3 R9, PT, PT, R17, R12, RZ ;  /* 0x0000000c11093210 */ /* 0x000fe40007ffe0ff */
[----:B------:R-:W-:Y:S02]  /*82b0*/  IADD3 R12, PT, PT, R19, R7, RZ ;  /* 0x00000007130c7210 */ /* 0x000fe40007ffe0ff */
[----:B------:R-:W-:Y:S02]  /*82c0*/  IADD3 R11, PT, PT, R21, R11, RZ ;  /* 0x0000000b150b7210 */ /* 0x000fe40007ffe0ff */
[----:B------:R-:W-:Y:S01]  /*82d0*/  IADD3 R50, P5, P4, R20, R18, R50 ;  /* 0x0000001214327210 */ /* 0x000fe20007cbe032 */
[----:B-1----:R-:W-:Y:S01]  /*82e0*/  @P1 FMUL.FTZ R13, R13, 0.69314718246459960938 ;  /* 0x3f3172180d0d1820 */ /* 0x002fe20000410000 */
[----:B------:R-:W-:-:S02]  /*82f0*/  SHF.R.U32.HI R5, RZ, 0x3, R5 ;  /* 0x00000003ff057819 */ /* 0x000fc40000011605 */
[----:B------:R-:W-:Y:S02]  /*8300*/  IADD3.X R51, PT, PT, R11, R12, R9, P5, P4 ;  /* 0x0000000c0b337210 */ /* 0x000fe40002fe8409 */
[--C-:B------:R-:W-:Y:S01]  /*8310*/  SHF.R.U32.HI R9, RZ, 0x1, R0.reuse ;  /* 0x00000001ff097819 */ /* 0x100fe20000011600 */
[----:B------:R-:W-:Y:S01]  /*8320*/  IMAD.MOV.U32 R4, RZ, RZ, 0x7f800000 ;  /* 0x7f800000ff047424 */ /* 0x000fe200078e00ff */
[C---:B------:R-:W-:Y:S01]  /*8330*/  IADD3 R7, PT, PT, R5.reuse, 0x30, RZ ;  /* 0x0000003005077810 */ /* 0x040fe20007ffe0ff */
[----:B-----5:R-:W-:Y:S01]  /*8340*/  @P1 FFMA.FTZ R4, R6, R102, R13 ;  /* 0x0000006606041223 */ /* 0x020fe2000001000d */
[----:B------:R-:W-:Y:S01]  /*8350*/  LOP3.LUT P5, RZ, R0, 0x3, RZ, 0xc0, !PT ;  /* 0x0000000300ff7812 */ /* 0x000fe200078ac0ff */
[----:B------:R-:W-:Y:S01]  /*8360*/  VIADD R15, R5, 0x10 ;  /* 0x00000010050f7836 */ /* 0x000fe20000000000 */
[----:B------:R-:W-:Y:S02]  /*8370*/  SHF.R.U32.HI R37, RZ, 0x2, R0 ;  /* 0x00000002ff257819 */ /* 0x000fe40000011600 */
[----:B------:R-:W-:Y:S01]  /*8380*/  LOP3.LUT R0, R9, 0x30, RZ, 0xc0, !PT ;  /* 0x0000003009007812 */ /* 0x000fe200078ec0ff */
[----:B--2---:R-:W-:Y:S01]  /*8390*/  @P0 FMUL.FTZ R9, R10, 0.69314718246459960938 ;  /* 0x3f3172180a090820 */ /* 0x004fe20000410000 */
[----:B------:R-:W-:-:S02]  /*83a0*/  IADD3 R13, PT, PT, R5, 0x20, RZ ;  /* 0x00000020050d7810 */ /* 0x000fc40007ffe0ff */
[-C--:B------:R-:W-:Y:S02]  /*83b0*/  ISETP.GE.AND P4, PT, R7, R150.reuse, PT ;  /* 0x000000960700720c */ /* 0x080fe40003f86270 */
[----:B------:R-:W-:Y:S01]  /*83c0*/  MOV R7, 0x7f800000 ;  /* 0x7f80000000077802 */ /* 0x000fe20000000f00 */
[----:B------:R-:W-:Y:S01]  /*83d0*/  @P0 FFMA.FTZ R7, R6, R101, R9 ;  /* 0x0000006506070223 */ /* 0x000fe20000010009 */
[-C--:B------:R-:W-:Y:S02]  /*83e0*/  ISETP.GE.AND P2, PT, R15, R150.reuse, PT ;  /* 0x000000960f00720c */ /* 0x080fe40003f46270 */
        /* <DEDUP_REMOVED lines=10> */
.L_x_8747:
        /* <DEDUP_REMOVED lines=23> */
.L_x_8749:
[----:B------:R-:W-:Y:S05]  /*8600*/  BSYNC.RECONVERGENT B0 ;  /* 0x0000000000007941 */ /* 0x000fea0003800200 */
.L_x_8748:
        /* <DEDUP_REMOVED lines=9> */
.L_x_8751:
[----:B------:R-:W-:Y:S05]  /*86a0*/  BSYNC.RECONVERGENT B0 ;  /* 0x0000000000007941 */ /* 0x000fea0003800200 */
.L_x_8750:
        /* <DEDUP_REMOVED lines=14> */
.L_x_8753:
[----:B------:R-:W-:Y:S05]  /*8790*/  BSYNC.RECONVERGENT B0 ;  /* 0x0000000000007941 */ /* 0x000fea0003800200 */
.L_x_8752:
        /* <DEDUP_REMOVED lines=14> */
.L_x_8755:
[----:B------:R-:W-:Y:S05]  /*8880*/  BSYNC.RECONVERGENT B0 ;  /* 0x0000000000007941 */ /* 0x000fea0003800200 */
.L_x_8754:
[----:B------:R-:W-:-:S04]  /*8890*/  MOV R157, 0x0 ;  /* 0x00000000009d7802 */ /* 0x000fc80000000f00 */
[----:B-1234-:R-:W-:Y:S05]  /*88a0*/  @P4 RET.REL.NODEC R156 `(_ZN5flash24flash_fwd_splitkv_kernelI23Flash_fwd_kernel_traitsILi128ELi64ELi64ELi4ELb0ELb0EN7cutlass6half_tE19Flash_kernel_traitsILi128ELi64ELi64ELi4ES3_EELb0ELb0ELb0ELb0ELb1ELb1ELb0ELb0EEEvNS_16Flash_fwd_paramsE) ;  /* 0xffffff749cd44950 */ /* 0x01efea0003c3ffff */
        /* <DEDUP_REMOVED lines=13> */
[----:B-1----:R-:W-:Y:S05]  /*8980*/  RET.REL.NODEC R156 `(_ZN5flash24flash_fwd_splitkv_kernelI23Flash_fwd_kernel_traitsILi128ELi64ELi64ELi4ELb0ELb0EN7cutlass6half_tE19Flash_kernel_traitsILi128ELi64ELi64ELi4ES3_EELb0ELb0ELb0ELb0ELb1ELb1ELb0ELb0EEEvNS_16Flash_fwd_paramsE) ;  /* 0xffffff749c9c7950 */ /* 0x002fea0003c3ffff */
.L_x_8746:
[----:B------:R-:W-:Y:S01]  /*8990*/  MOV R5, 0x2 ;  /* 0x0000000200057802 */ /* 0x000fe20000000f00 */
[----:B------:R-:W-:Y:S01]  /*89a0*/  IMAD.MOV.U32 R0, RZ, RZ, 0x1f ;  /* 0x0000001fff007424 */ /* 0x000fe200078e00ff */
[----:B------:R-:W-:-:S07]  /*89b0*/  MOV R4, 0xffffffff ;  /* 0xffffffff00047802 */ /* 0x000fce0000000f00 */
[----:B-1---5:R-:W-:Y:S05]  /*89c0*/  WARPSYNC.COLLECTIVE R4, `(.L_x_8756) ;  /* 0x0000000004087348 */ /* 0x022fea0003c00000 */
[----:B------:R2:W3:Y:S02]  /*89d0*/  SHFL.BFLY P0, R10, R171, R5, R0 ;  /* 0x0c000005ab0a7389 */ /* 0x0004e40000000000 */
[----:B-123-5:R-:W-:Y:S05]  /*89e0*/  ENDCOLLECTIVE ;  /* 0x000000000000791b */ /* 0x02efea0003800000 */
.L_x_8756:
[----:B------:R-:W-:Y:S02]  /*89f0*/  IMAD.MOV.U32 R8, RZ, RZ, R10 ;  /* 0x000000ffff087224 */ /* 0x000fe400078e000a */
[----:B------:R-:W-:Y:S02]  /*8a00*/  IMAD.MOV.U32 R5, RZ, RZ, 0x1 ;  /* 0x00000001ff057424 */ /* 0x000fe400078e00ff */
[----:B------:R-:W-:-:S05]  /*8a10*/  FADD.FTZ R8, R8, R171 ;  /* 0x000000ab08087221 */ /* 0x000fca0000010000 */
[----:B------:R-:W-:-:S07]  /*8a20*/  MOV R171, R8 ;  /* 0x0000000800ab7202 */ /* 0x000fce0000000f00 */
[----:B------:R-:W-:Y:S05]  /*8a30*/  WARPSYNC.COLLECTIVE R4, `(.L_x_8757) ;  /* 0x0000000004087348 */ /* 0x000fea0003c00000 */
[----:B------:R1:W2:Y:S02]  /*8a40*/  SHFL.BFLY P0, R10, R171, R5, R0 ;  /* 0x0c000005ab0a7389 */ /* 0x0002a40000000000 */
[----:B-12---:R-:W-:Y:S05]  /*8a50*/  ENDCOLLECTIVE ;  /* 0x000000000000791b */ /* 0x006fea0003800000 */
.L_x_8757:
[----:B------:R-:W-:Y:S01]  /*8a60*/  MOV R171, R169 ;  /* 0x000000a900ab7202 */ /* 0x000fe20000000f00 */
[----:B------:R-:W-:Y:S01]  /*8a70*/  IMAD.MOV.U32 R5, RZ, RZ, 0x2 ;  /* 0x00000002ff057424 */ /* 0x000fe200078e00ff */
[----:B------:R-:W-:-:S07]  /*8a80*/  MOV R7, R10 ;  /* 0x0000000a00077202 */ /* 0x000fce0000000f00 */
[----:B------:R-:W-:Y:S05]  /*8a90*/  WARPSYNC.COLLECTIVE R4, `(.L_x_8758) ;  /* 0x0000000004087348 */ /* 0x000fea0003c00000 */
[----:B------:R1:W2:Y:S02]  /*8aa0*/  SHFL.BFLY P0, R10, R171, R5, R0 ;  /* 0x0c000005ab0a7389 */ /* 0x0002a40000000000 */
[----:B-12---:R-:W-:Y:S05]  /*8ab0*/  ENDCOLLECTIVE ;  /* 0x000000000000791b */ /* 0x006fea0003800000 */
.L_x_8758:
[----:B------:R-:W-:Y:S01]  /*8ac0*/  FADD.FTZ R7, R8, R7 ;  /* 0x0000000708077221 */ /* 0x000fe20000010000 */
[----:B------:R-:W-:Y:S01]  /*8ad0*/  FADD.FTZ R9, R10, R169 ;  /* 0x000000a90a097221 */ /* 0x000fe20000010000 */
[----:B------:R-:W-:-:S04]  /*8ae0*/  MOV R5, 0x1 ;  /* 0x0000000100057802 */ /* 0x000fc80000000f00 */
[----:B------:R-:W-:-:S07]  /*8af0*/  MOV R171, R9 ;  /* 0x0000000900ab7202 */ /* 0x000fce0000000f00 */
[----:B------:R-:W-:Y:S05]  /*8b00*/  WARPSYNC.COLLECTIVE R4, `(.L_x_8759) ;  /* 0x0000000004087348 */ /* 0x000fea0003c00000 */
[----:B------:R1:W2:Y:S02]  /*8b10*/  SHFL.BFLY P0, R10, R171, R5, R0 ;  /* 0x0c000005ab0a7389 */ /* 0x0002a40000000000 */
[----:B-12---:R-:W-:Y:S05]  /*8b20*/  ENDCOLLECTIVE ;  /* 0x000000000000791b */ /* 0x006fea0003800000 */
.L_x_8759:
[----:B------:R-:W-:Y:S05]  /*8b30*/  BRA `(.L_x_8760) ;  /* 0xffffffe800e87947 */ /* 0x000fea000383ffff */
.L_x_8761:
        /* <DEDUP_REMOVED lines=12> */
.L_x_14961:


//--------------------- .text._ZN5flash24flash_fwd_splitkv_kernelI23Flash_fwd_kernel_traitsILi128ELi64ELi64ELi4ELb0ELb0EN7cutlass6half_tE19Flash_kernel_traitsILi128ELi64ELi64ELi4ES3_EELb0ELb0ELb0ELb0ELb1ELb0ELb1ELb0EEEvNS_16Flash_fwd_paramsE --------------------------
	.section	.text._ZN5flash24flash_fwd_splitkv_kernelI23Flash_fwd_kernel_traitsILi128ELi64ELi64ELi4ELb0ELb0EN7cutlass6half_tE19Flash_kernel_traitsILi128ELi64ELi64ELi4ES3_EELb0ELb0ELb0ELb0ELb1ELb0ELb1ELb0EEEvNS_16Flash_fwd_paramsE,"ax",@progbits
	.align	128
        .global         _ZN5flash24flash_fwd_splitkv_kernelI23Flash_fwd_kernel_traitsILi128ELi64ELi64ELi4ELb0ELb0EN7cutlass6half_tE19Flash_kernel_traitsILi128ELi64ELi64ELi4ES3_EELb0ELb0ELb0ELb0ELb1ELb0ELb1ELb0EEEvNS_16Flash_fwd_paramsE
        .type           _ZN5flash24flash_fwd_splitkv_kernelI23Flash_fwd_kernel_traitsILi128ELi64ELi64ELi4ELb0ELb0EN7cutlass6half_tE19Flash_kernel_traitsILi128ELi64ELi64ELi4ES3_EELb0ELb0ELb0ELb0ELb1ELb0ELb1ELb0EEEvNS_16Flash_fwd_paramsE,@function
        .size           _ZN5flash24flash_fwd_splitkv_kernelI23Flash_fwd_kernel_traitsILi128ELi64ELi64ELi4ELb0ELb0EN7cutlass6half_tE19Flash_kernel_traitsILi128ELi64ELi64ELi4ES3_EELb0ELb0ELb0ELb0ELb1ELb0ELb1ELb0EEEvNS_16Flash_fwd_paramsE,(.L_x_14962 - _ZN5flash24flash_fwd_splitkv_kernelI23Flash_fwd_kernel_traitsILi128ELi64ELi64ELi4ELb0ELb0EN7cutlass6half_tE19Flash_kernel_traitsILi128ELi64ELi64ELi4ES3_EELb0ELb0ELb0ELb0ELb1ELb0ELb1ELb0EEEvNS_16Flash_fwd_paramsE)
        .other          _ZN5flash24flash_fwd_splitkv_kernelI23Flash_fwd_kernel_traitsILi128ELi64ELi64ELi4ELb0ELb0EN7cutlass6half_tE19Flash_kernel_traitsILi128ELi64ELi64ELi4ES3_EELb0ELb0ELb0ELb0ELb1ELb0ELb1ELb0EEEvNS_16Flash_fwd_paramsE,@"STO_CUDA_ENTRY STV_DEFAULT"
_ZN5flash24flash_fwd_splitkv_kernelI23Flash_fwd_kernel_traitsILi128ELi64ELi64ELi4ELb0ELb0EN7cutlass6half_tE19Flash_kernel_traitsILi128ELi64ELi64ELi4ES3_EELb0ELb0ELb0ELb0ELb1ELb0ELb1ELb0EEEvNS_16Flash_fwd_paramsE:
.text._ZN5flash24flash_fwd_splitkv_kernelI23Flash_fwd_kernel_traitsILi128ELi64ELi64ELi4ELb0ELb0EN7cutlass6half_tE19Flash_kernel_traitsILi128ELi64ELi64ELi4ES3_EELb0ELb0ELb0ELb0ELb1ELb0ELb1ELb0EEEvNS_16Flash_fwd_paramsE:
        /* <DEDUP_REMOVED lines=29> */
[----:B-1----:R-:W-:Y:S05]  /*01d0*/  CALL.REL.NOINC `($_ZN5flash24flash_fwd_splitkv_kernelI23Flash_fwd_kernel_traitsILi128ELi64ELi64ELi4ELb0ELb0EN7cutlass6half_tE19Flash_kernel_traitsILi128ELi64ELi64ELi4ES3_EELb0ELb0ELb0ELb0ELb1ELb0ELb1ELb0EEEvNS_16Flash_fwd_paramsE$_ZN5flash30compute_attn_1rowblock_splitkvI23Flash_fwd_kernel_traitsILi128ELi64ELi64ELi4ELb0ELb0EN7cutlass6half_tE19Flash_kernel_traitsILi128ELi64ELi64ELi4ES3_EELb0ELb0ELb0ELb0ELb1ELb0ELb1ELb0ENS_16Flash_fwd_paramsEEEvRKT8_iiiii) ;  /* 0x0000000000087944 */ /* 0x002fea0003c00000 */
[----:B------:R-:W-:Y:S05]  /*01e0*/  BSYNC.RECONVERGENT B2 ;  /* 0x0000000000027941 */ /* 0x000fea0003800200 */
.L_x_8762:
[----:B------:R-:W-:Y:S05]  /*01f0*/  EXIT ;  /* 0x000000000000794d */ /* 0x000fea0003800000 */
        .type           $_ZN5flash24flash_fwd_splitkv_kernelI23Flash_fwd_kernel_traitsILi128ELi64ELi64ELi4ELb0ELb0EN7cutlass6half_tE19Flash_kernel_traitsILi128ELi64ELi64ELi4ES3_EELb0ELb0ELb0ELb0ELb1ELb0ELb1ELb0EEEvNS_16Flash_fwd_paramsE$_ZN5flash30compute_attn_1rowblock_splitkvI23Flash_fwd_kernel_traitsILi128ELi64ELi64ELi4ELb0ELb0EN7cutlass6half_tE19Flash_kernel_traitsILi128ELi64ELi64ELi4ES3_EELb0ELb0ELb0ELb0ELb1ELb0ELb1ELb0ENS_16Flash_fwd_paramsEEEvRKT8_iiiii,@function
        .size           $_ZN5flash24flash_fwd_splitkv_kernelI23Flash_fwd_kernel_traitsILi128ELi64ELi64ELi4ELb0ELb0EN7cutlass6half_tE19Flash_kernel_traitsILi128ELi64ELi64ELi4ES3_EELb0ELb0ELb0ELb0ELb1ELb0ELb1ELb0EEEvNS_16Flash_fwd_paramsE$_ZN5flash30compute_attn_1rowblock_splitkvI23Flash_fwd_kernel_traitsILi128ELi64ELi64ELi4ELb0ELb0EN7cutlass6half_tE19Flash_kernel_traitsILi128ELi64ELi64ELi4ES3_EELb0ELb0ELb0ELb0ELb1ELb0ELb1ELb0ENS_16Flash_fwd_paramsEEEvRKT8_iiiii,(.L_x_14962 - $_ZN5flash24flash_fwd_splitkv_kernelI23Flash_fwd_kernel_traitsILi128ELi64ELi64ELi4ELb0ELb0EN7cutlass6half_tE19Flash_kernel_traitsILi128ELi64ELi64ELi4ES3_EELb0ELb0ELb0ELb0ELb1ELb0ELb1ELb0EEEvNS_16Flash_fwd_paramsE$_ZN5flash30compute_attn_1rowblock_splitkvI23Flash_fwd_kernel_traitsILi128ELi64ELi64ELi4ELb0ELb0EN7cutlass6half_tE19Flash_kernel_traitsILi128ELi64ELi64ELi4ES3_EELb0ELb0ELb0ELb0ELb1ELb0ELb1ELb0ENS_16Flash_fwd_paramsEEEvRKT8_iiiii)
$_ZN5flash24flash_fwd_splitkv_kernelI23Flash_fwd_kernel_traitsILi128ELi64ELi64ELi4ELb0ELb0EN7cutlass6half_tE19Flash_kernel_traitsILi128ELi64ELi64ELi4ES3_EELb0ELb0ELb0ELb0ELb1ELb0ELb1ELb0EEEvNS_16Flash_fwd_paramsE$_ZN5flash30compute_attn_1rowblock_splitkvI23Flash_fwd_kernel_traitsILi128ELi64ELi64ELi4ELb0ELb0EN7cutlass6half_tE19Flash_kernel_traitsILi128ELi64ELi64ELi4ES3_EELb0ELb0ELb0ELb0ELb1ELb0ELb1ELb0ENS_16Flash_fwd_paramsEEEvRKT8_iiiii:
        /* <DEDUP_REMOVED lines=39> */
.L_x_8764:
[----:B------:R-:W-:Y:S05]  /*0470*/  BSYNC.RECONVERGENT B0 ;  /* 0x0000000000007941 */ /* 0x000fea0003800200 */
.L_x_8763:
[----:B------:R-:W-:Y:S04]  /*0480*/  BSSY.RECONVERGENT B0, `(.L_x_8765) ;  /* 0x0000007000007945 */ /* 0x000fe80003800200 */
[----:B------:R-:W-:Y:S05]  /*0490*/  @!P3 BRA `(.L_x_8766) ;  /* 0x000000000014b947 */ /* 0x000fea0003800000 */
[----:B------:R-:W4:Y:S02]  /*04a0*/  LD.E.U8 R5, desc[UR4][R2.64+0x1b2] ;  /* 0x0001b20402057980 */ /* 0x000f24000c101100 */
[----:B----4-:R-:W-:-:S13]  /*04b0*/  ISETP.NE.AND P1, PT, R5, RZ, PT ;  /* 0x000000ff0500720c */ /* 0x010fda0003f25270 */
[----:B------:R-:W4:Y:S02]  /*04c0*/  @P1 LD.E R5, desc[UR4][R16.64+0x4] ;  /* 0x0000040410051980 */ /* 0x000f24000c101900 */
[----:B----45:R-:W-:-:S06]  /*04d0*/  @P1 IADD3 R6, PT, PT, R5, -R14, RZ ;  /* 0x8000000e05061210 */ /* 0x030fcc0007ffe0ff */
[----:B------:R4:W5:Y:S02]  /*04e0*/  @!P1 LD.E R6, desc[UR4][R16.64] ;  /* 0x0000000410069980 */ /* 0x000964000c101900 */
.L_x_8766:
[----:B------:R-:W-:Y:S05]  /*04f0*/  BSYNC.RECONVERGENT B0 ;  /* 0x0000000000007941 */ /* 0x000fea0003800200 */
.L_x_8765:
        /* <DEDUP_REMOVED lines=8> */
.L_x_8768:
[----:B------:R-:W5:Y:S01]  /*0580*/  LD.E.64 R10, desc[UR4][R2.64+0x108] ;  /* 0x00010804020a7980 */ /* 0x000f62000c101b00 */
[----:B------:R-:W-:Y:S01]  /*0590*/  BSSY.RECONVERGENT B0, `(.L_x_8770) ;  /* 0x0000006000007945 */ /* 0x000fe20003800200 */
[----:B------:R-:W-:Y:S01]  /*05a0*/  IMAD.MOV.U32 R97, RZ, RZ, RZ ;  /* 0x000000ffff617224 */ /* 0x000fe200078e00ff */
[----:B-----5:R-:W-:-:S04]  /*05b0*/  ISETP.NE.U32.AND P0, PT, R10, RZ, PT ;  /* 0x000000ff0a00720c */ /* 0x020fc80003f05070 */
[----:B------:R-:W-:-:S13]  /*05c0*/  ISETP.NE.AND.EX P0, PT, R11, RZ, PT, P0 ;  /* 0x000000ff0b00720c */ /* 0x000fda0003f05300 */
[----:B------:R-:W-:Y:S05]  /*05d0*/  @!P0 BRA `(.L_x_8771) ;  /* 0x0000000000048947 */ /* 0x000fea0003800000 */
[----:B------:R1:W5:Y:S02]  /*05e0*/  LD.E R97, desc[UR4][R2.64+0xbc] ;  /* 0x0000bc0402617980 */ /* 0x000364000c101900 */
.L_x_8771:
[----:B------:R-:W-:Y:S05]  /*05f0*/  BSYNC.RECONVERGENT B0 ;  /* 0x0000000000007941 */ /* 0x000fea0003800200 */
.L_x_8770:
[----:B-----5:R-:W-:Y:S02]  /*0600*/  IADD3 R97, PT, PT, R97, R6, -R13 ;  /* 0x0000000661617210 */ /* 0x020fe40007ffe80d */
.L_x_8769:
[----:B------:R-:W-:Y:S05]  /*0610*/  BSYNC.RECONVERGENT B1 ;  /* 0x0000000000017941 */ /* 0x000fea0003800200 */
.L_x_8767:
[----:B------:R-:W-:Y:S01]  /*0620*/  IMAD.SHL.U32 R172, R39, 0x40, RZ ;  /* 0x0000004027ac7824 */ /* 0x000fe200078e00ff */
[----:B------:R-:W-:Y:S01]  /*0630*/  MOV R6, R168 ;  /* 0x000000a800067202 */ /* 0x000fe20000000f00 */
[----:B------:R-:W-:-:S03]  /*0640*/  IMAD.MOV.U32 R7, RZ, RZ, 0x0 ;  /* 0x00000000ff077424 */ /* 0x000fc600078e00ff */
[----:B------:R-:W-:-:S13]  /*0650*/  ISETP.GT.AND P0, PT, R157, R172, PT ;  /* 0x000000ac9d00720c */ /* 0x000fda0003f04270 */
[----:B-1234-:R-:W-:Y:S05]  /*0660*/  @!P0 RET.REL.NODEC R6 `(_ZN5flash24flash_fwd_splitkv_kernelI23Flash_fwd_kernel_traitsILi128ELi64ELi64ELi4ELb0ELb0EN7cutlass6half_tE19Flash_kernel_traitsILi128ELi64ELi64ELi4ES3_EELb0ELb0ELb0ELb0ELb1ELb0ELb1ELb0EEEvNS_16Flash_fwd_paramsE) ;  /* 0xfffffff806648950 */ /* 0x01efea0003c3ffff */
        /* <DEDUP_REMOVED lines=104> */
[----:B------:R-:W-:Y:S01]  /*0cf0*/  ISETP.NE.OR P0, PT, R169, RZ, P0 ;  /* 0x000000ffa900720c */ /* 0x000fe20000705670 */
[----:B------:R-:W-:Y:S02]  /*0d00*/  IMAD.MOV.U32 R169, RZ, RZ, 0x0 ;  /* 0x00000000ffa97424 */ /* 0x000fe400078e00ff */
        /* <DEDUP_REMOVED lines=12> */
[----:B-1----:R-:W-:Y:S05]  /*0dd0*/  @P0 RET.REL.NODEC R168 `(_ZN5flash24flash_fwd_splitkv_kernelI23Flash_fwd_kernel_traitsILi128ELi64ELi64ELi4ELb0ELb0EN7cutlass6half_tE19Flash_kernel_traitsILi128ELi64ELi64ELi4ES3_EELb0ELb0ELb0ELb0ELb1ELb0ELb1ELb0EEEvNS_16Flash_fwd_paramsE) ;  /* 0xfffffff0a8880950 */ /* 0x002fea0003c3ffff */
[----:B------:R-:W-:Y:S02]  /*0de0*/  MOV R3, 0xff800000 ;  /* 0xff80000000037802 */ /* 0x000fe40000000f00 */
[----:B------:R-:W-:-:S03]  /*0df0*/  MOV R169, 0x0 ;  /* 0x0000000000a97802 */ /* 0x000fc60000000f00 */
[----:B------:R1:W-:Y:S02]  /*0e00*/  ST.E desc[UR4][R6.64+0xe0], R3 ;  /* 0x0000e00306007985 */ /* 0x0003e4000c101904 */
[----:B-1----:R-:W-:Y:S05]  /*0e10*/  RET.REL.NODEC R168 `(_ZN5flash24flash_fwd_splitkv_kernelI23Flash_fwd_kernel_traitsILi128ELi64ELi64ELi4ELb0ELb0EN7cutlass6half_tE19Flash_kernel_traitsILi128ELi64ELi64ELi4ES3_EELb0ELb0ELb0ELb0ELb1ELb0ELb1ELb0EEEvNS_16Flash_fwd_paramsE) ;  /* 0xfffffff0a8787950 */ /* 0x002fea0003c3ffff */
.L_x_8772:
        /* <DEDUP_REMOVED lines=102> */
.L_x_8774:
        /* <DEDUP_REMOVED lines=28> */
[-C--:B------:R-:W-:Y:S02]  /*1640*/  @!P2 IADD3 R6, PT, PT, R6, -R5.reuse, RZ ;  /* 0x800000050606a210 */ /* 0x080fe40007ffe0ff */
[----:B------:R-:W-:Y:S02]  /*1650*/  @!P3 IADD3 R31, PT, PT, R31, R4, RZ ;  /* 0x000000041f1fb210 */ /* 0x000fe40007ffe0ff */
[----:B------:R-:W-:Y:S01]  /*1660*/  ISETP.GE.U32.AND P4, PT, R6, R5, PT ;  /* 0x000000050600720c */ /* 0x000fe20003f86070 */
[----:B---3-5:R-:W-:Y:S01]  /*1670*/  @!P3 IMAD R9, R23, R12, RZ ;  /* 0x0000000c1709b224 */ /* 0x028fe200078e02ff */
[----:B------:R-:W-:Y:S02]  /*1680*/  @!P3 SHF.R.S32.HI R4, RZ, 0x1f, R12 ;  /* 0x0000001fff04b819 */ /* 0x000fe4000001140c */
[----:B------:R-:W-:Y:S01]  /*1690*/  LOP3.LUT R6, R173, R0, RZ, 0x3c, !PT ;  /* 0x00000000ad067212 */ /* 0x000fe200078e3cff */
[----:B------:R-:W-:Y:S01]  /*16a0*/  @P3 IMAD.IADD R7, R13, 0x1, R14 ;  /* 0x000000010d073824 */ /* 0x000fe200078e020e */
[----:B------:R-:W-:Y:S01]  /*16b0*/  ISETP.NE.AND P0, PT, R0, RZ, PT ;  /* 0x000000ff0000720c */ /* 0x000fe20003f05270 */
[----:B------:R-:W-:Y:S01]  /*16c0*/  @!P3 IMAD R9, R22, R4, R9 ;  /* 0x000000041609b224 */ /* 0x000fe200078e0209 */
[----:B------:R-:W-:Y:S01]  /*16d0*/  ISETP.GE.AND P1, PT, R6, RZ, PT ;  /* 0x000000ff0600720c */ /* 0x000fe20003f26270 */
[----:B------:R-:W-:Y:S01]  /*16e0*/  @!P3 IMAD.WIDE.U32 R30, R22, R12, R30 ;  /* 0x0000000c161eb225 */ /* 0x000fe200078e001e */
[----:B------:R-:W-:-:S03]  /*16f0*/  LEA R5, R27, 0xffffffc0, 0x6 ;  /* 0xffffffc01b057811 */ /* 0x000fc600078e30ff */
[-C--:B------:R-:W-:Y:S02]  /*1700*/  @P3 IMAD R4, R159, R7.reuse, RZ ;  /* 0x000000079f043224 */ /* 0x080fe400078e02ff */
[----:B------:R-:W-:Y:S01]  /*1710*/  @P3 IMAD.WIDE.U32 R22, R158, R7, RZ ;  /* 0x000000079e163225 */ /* 0x000fe200078e00ff */
[----:B------:R-:W-:-:S03]  /*1720*/  @!P3 IADD3 R9, PT, PT, R31, R9, RZ ;  /* 0x000000091f09b210 */ /* 0x000fc60007ffe0ff */
[----:B------:R-:W-:Y:S01]  /*1730*/  @!P2 VIADD R10, R10, 0x1 ;  /* 0x000000010a0aa836 */ /* 0x000fe20000000000 */
[----:B------:R-:W-:Y:S01]  /*1740*/  @P3 IADD3 R9, PT, PT, R23, R4, RZ ;  /* 0x0000000417093210 */ /* 0x000fe20007ffe0ff */
[----:B------:R-:W-:Y:S01]  /*1750*/  @!P3 IMAD.MOV.U32 R8, RZ, RZ, R30 ;  /* 0x000000ffff08b224 */ /* 0x000fe200078e001e */
[----:B------:R-:W-:Y:S01]  /*1760*/  @P3 MOV R8, R22 ;  /* 0x0000001600083202 */ /* 0x000fe20000000f00 */
[----:B------:R-:W-:Y:S01]  /*1770*/  IMAD R6, R159, R5, RZ ;  /* 0x000000059f067224 */ /* 0x000fe200078e02ff */
[----:B------:R-:W-:Y:S01]  /*1780*/  SHF.R.S32.HI R11, RZ, 0x1f, R5 ;  /* 0x0000001fff0b7819 */ /* 0x000fe20000011405 */
[----:B------:R-:W-:Y:S01]  /*1790*/  @!P3 IMAD R4, R25, R13, RZ ;  /* 0x0000000d1904b224 */ /* 0x000fe200078e02ff */
[----:B------:R-:W-:Y:S02]  /*17a0*/  @!P3 SHF.R.S32.HI R7, RZ, 0x1f, R13 ;  /* 0x0000001fff07b819 */ /* 0x000fe4000001140d */
[----:B------:R-:W-:Y:S01]  /*17b0*/  @P4 IADD3 R10, PT, PT, R10, 0x1, RZ ;  /* 0x000000010a0a4810 */ /* 0x000fe20007ffe0ff */
[----:B------:R-:W-:-:S02]  /*17c0*/  IMAD R6, R11, R158, R6 ;  /* 0x0000009e0b067224 */ /* 0x000fc400078e0206 */
[----:B------:R-:W-:-:S04]  /*17d0*/  IMAD.WIDE.U32 R8, R158, R5, R8 ;  /* 0x000000059e087225 */ /* 0x000fc800078e0008 */
[----:B------:R-:W-:Y:S02]  /*17e0*/  @!P3 IMAD R4, R7, R24, R4 ;  /* 0x000000180704b224 */ /* 0x000fe400078e0204 */
[----:B------:R-:W-:-:S04]  /*17f0*/  @!P3 IMAD.WIDE.U32 R22, R24, R13, RZ ;  /* 0x0000000d1816b225 */ /* 0x000fc800078e00ff */
[----:B------:R-:W-:Y:S01]  /*1800*/  @!P1 IMAD.MOV R10, RZ, RZ, -R10 ;  /* 0x000000ffff0a9224 */ /* 0x000fe200078e0a0a */
[----:B------:R-:W-:Y:S02]  /*1810*/  @!P0 LOP3.LUT R10, RZ, R0, RZ, 0x33, !PT ;  /* 0x00000000ff0a8212 */ /* 0x000fe400078e33ff */
[----:B------:R-:W-:Y:S02]  /*1820*/  IADD3 R15, PT, PT, R9, R6, RZ ;  /* 0x00000006090f7210 */ /* 0x000fe40007ffe0ff */
[----:B------:R-:W-:Y:S01]  /*1830*/  @!P3 IADD3 R23, PT, PT, R23, R4, RZ ;  /* 0x000000041717b210 */ /* 0x000fe20007ffe0ff */
[----:B----4-:R-:W-:Y:S01]  /*1840*/  @!P3 IMAD R4, R17, R12, RZ ;  /* 0x0000000c1104b224 */ /* 0x010fe200078e02ff */
        /* <DEDUP_REMOVED lines=15> */
[----:B------:R-:W-:Y:S02]  /*1940*/  @P3 MOV R16, R12 ;  /* 0x0000000c00103202 */ /* 0x000fe40000000f00 */
.L_x_8775:
[----:B------:R-:W-:Y:S05]  /*1950*/  BSYNC.RECONVERGENT B0 ;  /* 0x0000000000007941 */ /* 0x000fea0003800200 */
.L_x_8773:
        /* <DEDUP_REMOVED lines=12> */
[----:B------:R-:W-:Y:S01]  /*1a20*/  IMAD.MOV.U32 R30, RZ, RZ, RZ ;  /* 0x000000ffff1e7224 */ /* 0x000fe200078e00ff */
        /* <DEDUP_REMOVED lines=15> */
[-C--:B-----5:R-:W-:Y:S02]  /*1b20*/  IMAD R6, R11, R24.reuse, RZ ;  /* 0x000000180b067224 */ /* 0x0a0fe400078e02ff */
[----:B------:R-:W-:Y:S02]  /*1b30*/  IMAD.SHL.U32 R161, R169, 0x8, RZ ;  /* 0x00000008a9a17824 */ /* 0x000fe400078e00ff */
[C---:B------:R-:W-:Y:S02]  /*1b40*/  IMAD R11, R5.reuse, R25, R6 ;  /* 0x00000019050b7224 */ /* 0x040fe400078e0206 */
[----:B------:R-:W-:-:S04]  /*1b50*/  IMAD.WIDE.U32 R6, R5, R24, RZ ;  /* 0x0000001805067225 */ /* 0x000fc800078e00ff */
[----:B------:R-:W-:Y:S01]  /*1b60*/  @P1 VIADD R9, R9, 0x1 ;  /* 0x0000000109091836 */ /* 0x000fe20000000000 */
[----:B------:R-:W-:-:S03]  /*1b70*/  LOP3.LUT R5, R161, 0x38, RZ, 0xc0, !PT ;  /* 0x00000038a1057812 */ /* 0x000fc600078ec0ff */
[----:B------:R-:W-:Y:S01]  /*1b80*/  @!P0 IMAD.MOV R9, RZ, RZ, -R9 ;  /* 0x000000ffff098224 */ /* 0x000fe200078e0a09 */
[----:B------:R-:W-:Y:S01]  /*1b90*/  @!P2 LOP3.LUT R9, RZ, R0, RZ, 0x33, !PT ;  /* 0x00000000ff09a212 */ /* 0x000fe200078e33ff */
[----:B------:R-:W-:Y:S01]  /*1ba0*/  IMAD.IADD R11, R7, 0x1, R11 ;  /* 0x00000001070b7824 */ /* 0x000fe200078e020b */
[----:B------:R-:W-:Y:S02]  /*1bb0*/  IADD3 R16, P1, P0, R6, R16, R5 ;  /* 0x0000001006107210 */ /* 0x000fe4000783e005 */
[----:B------:R-:W-:Y:S01]  /*1bc0*/  SHF.R.S32.HI R7, RZ, 0x1f, R9 ;  /* 0x0000001fff077819 */ /* 0x000fe20000011409 */
[-C--:B------:R-:W-:Y:S02]  /*1bd0*/  IMAD R6, R41, R9.reuse, RZ ;  /* 0x0000000929067224 */ /* 0x080fe400078e02ff */
[----:B------:R-:W-:Y:S02]  /*1be0*/  IMAD.SHL.U32 R31, R169, 0x40, RZ ;  /* 0x00000040a91f7824 */ /* 0x000fe400078e00ff */
[----:B------:R-:W-:Y:S01]  /*1bf0*/  IMAD.WIDE.U32 R42, R40, R9, RZ ;  /* 0x00000009282a7225 */ /* 0x000fe200078e00ff */
[----:B------:R-:W-:-:S03]  /*1c00*/  LOP3.LUT R10, R161, 0x1c0, RZ, 0xc0, !PT ;  /* 0x000001c0a10a7812 */ /* 0x000fc600078ec0ff */
[----:B------:R-:W-:Y:S01]  /*1c10*/  IMAD R6, R7, R40, R6 ;  /* 0x0000002807067224 */ /* 0x000fe200078e0206 */
[----:B------:R-:W-:Y:S02]  /*1c20*/  IADD3.X R11, PT, PT, R11, R18, RZ, P1, P0 ;  /* 0x000000120b0b7210 */ /* 0x000fe40000fe04ff */
[--C-:B------:R-:W-:Y:S01]  /*1c30*/  SHF.R.U32.HI R0, RZ, 0x1, R169.reuse ;  /* 0x00000001ff007819 */ /* 0x100fe200000116a9 */
[----:B------:R-:W-:Y:S01]  /*1c40*/  IMAD.IADD R6, R43, 0x1, R6 ;  /* 0x000000012b067824 */ /* 0x000fe200078e0206 */
[----:B------:R-:W-:Y:S02]  /*1c50*/  LOP3.LUT R17, R31, 0x1c0, RZ, 0xc0, !PT ;  /* 0x000001c01f117812 */ /* 0x000fe400078ec0ff */
[----:B------:R-:W-:Y:S02]  /*1c60*/  IADD3 R16, P0, PT, R16, R42, RZ ;  /* 0x0000002a10107210 */ /* 0x000fe40007f1e0ff */
[----:B------:R-:W-:Y:S02]  /*1c70*/  LOP3.LUT R7, R161, 0x1e00, RZ, 0xc0, !PT ;  /* 0x00001e00a1077812 */ /* 0x000fe400078ec0ff */
[----:B------:R-:W-:-:S02]  /*1c80*/  LOP3.LUT R10, R10, 0x38, R169, 0xf8, !PT ;  /* 0x000000380a0a7812 */ /* 0x000fc400078ef8a9 */
[----:B------:R-:W-:Y:S01]  /*1c90*/  LOP3.LUT R0, R17, 0x8, R0, 0xf8, !PT ;  /* 0x0000000811007812 */ /* 0x000fe200078ef800 */
[----:B------:R-:W-:Y:S01]  /*1ca0*/  IMAD.X R17, R11, 0x1, R6, P0 ;  /* 0x000000010b117824 */ /* 0x000fe200000e0606 */
[----:B------:R-:W-:Y:S02]  /*1cb0*/  LOP3.LUT R7, R7, R10, R5, 0xf6, !PT ;  /* 0x0000000a07077212 */ /* 0x000fe400078ef605 */
[----:B------:R-:W-:Y:S02]  /*1cc0*/  SHF.R.S32.HI R10, RZ, 0x1f, R173 ;  /* 0x0000001fff0a7819 */ /* 0x000fe400000114ad */
[----:B------:R-:W-:Y:S01]  /*1cd0*/  SHF.R.U32.HI R14, RZ, 0x3, R169 ;  /* 0x00000003ff0e7819 */ /* 0x000fe200000116a9 */
[----:B------:R-:W-:Y:S01]  /*1ce0*/  IMAD.IADD R157, R157, 0x1, -R172 ;  /* 0x000000019d9d7824 */ /* 0x000fe200078e0aac */
[----:B------:R-:W1:Y:S01]  /*1cf0*/  S2UR UR6, SR_CgaCtaId ;  /* 0x00000000000679c3 */ /* 0x000e620000008800 */
[----:B------:R-:W-:Y:S02]  /*1d00*/  IMAD.MOV.U32 R15, RZ, RZ, RZ ;  /* 0x000000ffff0f7224 */ /* 0x000fe400078e00ff */
[----:B------:R-:W-:-:S02]  /*1d10*/  IMAD R163, R159, R14, RZ ;  /* 0x0000000e9fa37224 */ /* 0x000fc400078e02ff */
[----:B------:R-:W-:Y:S01]  /*1d20*/  IMAD.WIDE.U32 R38, R39, 0x40, R14 ;  /* 0x0000004027267825 */ /* 0x000fe200078e000e */
[----:B------:R-:W-:Y:S01]  /*1d30*/  ISETP.GE.AND P6, PT, R14, R157, PT ;  /* 0x0000009d0e00720c */ /* 0x000fe20003fc6270 */
[----:B------:R-:W-:Y:S02]  /*1d40*/  UMOV UR7, 0x400 ;  /* 0x0000040000077882 */ /* 0x000fe40000000000 */
[----:B------:R-:W-:-:S04]  /*1d50*/  VIADD R171, R27, 0xffffffff ;  /* 0xffffffff1bab7836 */ /* 0x000fc80000000000 */
[----:B------:R-:W-:Y:S01]  /*1d60*/  IMAD.SHL.U32 R178, R171, 0x40, RZ ;  /* 0x00000040abb27824 */ /* 0x000fe200078e00ff */
[----:B-1----:R-:W-:-:S06]  /*1d70*/  ULEA UR6, UR6, UR7, 0x18 ;  /* 0x0000000706067291 */ /* 0x002fcc000f8ec0ff */
[----:B------:R-:W-:-:S04]  /*1d80*/  IMAD.U32 R156, RZ, RZ, UR6 ;  /* 0x00000006ff9c7e24 */ /* 0x000fc8000f8e00ff */
[----:B------:R-:W-:Y:S02]  /*1d90*/  IMAD R26, R7, 0x2, R156 ;  /* 0x00000002071a7824 */ /* 0x000fe400078e029c */
[-C--:B--2---:R-:W-:Y:S02]  /*1da0*/  @P3 IMAD R6, R35, R19.reuse, RZ ;  /* 0x0000001323063224 */ /* 0x084fe400078e02ff */
[----:B------:R-:W-:-:S04]  /*1db0*/  @P3 IMAD.WIDE.U32 R40, R34, R19, RZ ;  /* 0x0000001322283225 */ /* 0x000fc800078e00ff */
[----:B---3--:R-:W-:Y:S02]  /*1dc0*/  IMAD R11, R33, R173, RZ ;  /* 0x000000ad210b7224 */ /* 0x008fe400078e02ff */
[-C--:B----4-:R-:W-:Y:S02]  /*1dd0*/  @!P3 IMAD R9, R37, R175.reuse, RZ ;  /* 0x000000af2509b224 */ /* 0x090fe400078e02ff */
[----:B------:R-:W-:-:S04]  /*1de0*/  @!P3 IMAD.WIDE.U32 R36, R36, R175, RZ ;  /* 0x000000af2424b225 */ /* 0x000fc800078e00ff */
[----:B------:R-:W-:Y:S02]  /*1df0*/  @!P3 IMAD.IADD R9, R37, 0x1, R9 ;  /* 0x000000012509b824 */ /* 0x000fe400078e0209 */
[----:B------:R-:W-:Y:S01]  /*1e00*/  @!P3 IMAD.MOV.U32 R18, RZ, RZ, R36 ;  /* 0x000000ffff12b224 */ /* 0x000fe200078e0024 */
[----:B------:R-:W-:Y:S01]  /*1e10*/  IADD3 R36, P0, PT, R5, R4, RZ ;  /* 0x0000000405247210 */ /* 0x000fe20007f1e0ff */
[----:B------:R-:W-:Y:S02]  /*1e20*/  @P3 IMAD.IADD R9, R41, 0x1, R6 ;  /* 0x0000000129093824 */ /* 0x000fe400078e0206 */
[----:B------:R-:W-:Y:S02]  /*1e30*/  @P3 IMAD.MOV.U32 R18, RZ, RZ, R40 ;  /* 0x000000ffff123224 */ /* 0x000fe400078e0028 */
[----:B------:R-:W-:Y:S02]  /*1e40*/  IMAD R6, R32, R10, R11 ;  /* 0x0000000a20067224 */ /* 0x000fe400078e020b */
[----:B------:R-:W-:-:S02]  /*1e50*/  VIADD R10, R14, 0x20 ;  /* 0x000000200e0a7836 */ /* 0x000fc40000000000 */
[----:B------:R-:W-:Y:S01]  /*1e60*/  VIADD R4, R14, 0x10 ;  /* 0x000000100e047836 */ /* 0x000fe20000000000 */
[----:B------:R-:W-:Y:S01]  /*1e70*/  IADD3 R42, P2, PT, R5, R18, RZ ;  /* 0x00000012052a7210 */ /* 0x000fe20007f5e0ff */
[----:B------:R-:W-:Y:S01]  /*1e80*/  IMAD.X R37, RZ, RZ, R8, P0 ;  /* 0x000000ffff257224 */ /* 0x000fe200000e0608 */
[-C--:B------:R-:W-:Y:S01]  /*1e90*/  ISETP.GE.AND P0, PT, R10, R157.reuse, PT ;  /* 0x0000009d0a00720c */ /* 0x080fe20003f06270 */
[----:B------:R-:W-:Y:S01]  /*1ea0*/  VIADD R8, R14, 0x30 ;  /* 0x000000300e087836 */ /* 0x000fe20000000000 */
[----:B------:R-:W-:Y:S01]  /*1eb0*/  ISETP.GE.AND P4, PT, R4, R157, PT ;  /* 0x0000009d0400720c */ /* 0x000fe20003f86270 */
[----:B------:R-:W-:-:S03]  /*1ec0*/  IMAD.X R43, RZ, RZ, R9, P2 ;  /* 0x000000ffff2b7224 */ /* 0x000fc600010e0609 */
[----:B------:R-:W-:Y:S01]  /*1ed0*/  ISETP.GE.AND P1, PT, R8, R157, PT ;  /* 0x0000009d0800720c */ /* 0x000fe20003f26270 */
[----:B------:R-:W-:-:S04]  /*1ee0*/  IMAD.WIDE.U32 R36, R14, R158, R36 ;  /* 0x0000009e0e247225 */ /* 0x000fc800078e0024 */
[----:B------:R-:W-:Y:S01]  /*1ef0*/  IMAD.WIDE.U32 R42, R173, R32, R42 ;  /* 0x00000020ad2a7225 */ /* 0x000fe200078e002a */
[----:B------:R-:W-:-:S03]  /*1f00*/  LEA R164, P2, R36, R20, 0x1 ;  /* 0x0000001424a47211 */ /* 0x000fc600078408ff */
[----:B------:R-:W-:Y:S02]  /*1f10*/  IMAD.IADD R163, R37, 0x1, R163 ;  /* 0x0000000125a37824 */ /* 0x000fe400078e02a3 */
[----:B------:R-:W-:Y:S01]  /*1f20*/  IMAD.IADD R43, R43, 0x1, R6 ;  /* 0x000000012b2b7824 */ /* 0x000fe200078e0206 */
[C---:B------:R-:W-:Y:S02]  /*1f30*/  @!P0 IADD3 R6, P3, PT, R38.reuse, 0x20, RZ ;  /* 0x0000002026068810 */ /* 0x040fe40007f7e0ff */
[----:B------:R-:W-:Y:S02]  /*1f40*/  @!P4 IADD3 R20, P5, PT, R38, 0x10, RZ ;  /* 0x000000102614c810 */ /* 0x000fe40007fbe0ff */
[----:B------:R-:W-:Y:S01]  /*1f50*/  LEA.HI.X R163, R36, R21, R163, 0x1, P2 ;  /* 0x0000001524a37211 */ /* 0x000fe200010f0ca3 */
[--C-:B------:R-:W-:Y:S01]  /*1f60*/  @!P0 IMAD.X R9, RZ, RZ, R39.reuse, P3 ;  /* 0x000000ffff098224 */ /* 0x100fe200018e0627 */
[----:B------:R-:W-:Y:S01]  /*1f70*/  @!P1 IADD3 R18, P2, PT, R38, 0x30, RZ ;  /* 0x0000003026129810 */ /* 0x000fe20007f5e0ff */
[----:B------:R-:W-:-:S02]  /*1f80*/  @!P4 IMAD.X R11, RZ, RZ, R39, P5 ;  /* 0x000000ffff0bc224 */ /* 0x000fc400028e0627 */
[--C-:B------:R-:W-:Y:S02]  /*1f90*/  @!P0 IMAD.MOV.U32 R36, RZ, RZ, R42.reuse ;  /* 0x000000ffff248224 */ /* 0x100fe400078e002a */
[----:B------:R-:W-:Y:S02]  /*1fa0*/  @!P0 IMAD.MOV.U32 R37, RZ, RZ, R43 ;  /* 0x000000ffff258224 */ /* 0x000fe400078e002b */
[----:B------:R-:W-:Y:S02]  /*1fb0*/  @!P1 IMAD.X R19, RZ, RZ, R39, P2 ;  /* 0x000000ffff139224 */ /* 0x000fe400010e0627 */
[-C--:B------:R-:W-:Y:S02]  /*1fc0*/  @!P0 IMAD R9, R9, R34.reuse, RZ ;  /* 0x0000002209098224 */ /* 0x080fe400078e02ff */
[----:B------:R-:W-:Y:S02]  /*1fd0*/  @!P6 IMAD R15, R39, R34, RZ ;  /* 0x00000022270fe224 */ /* 0x000fe400078e02ff */
[----:B------:R-:W-:-:S02]  /*1fe0*/  @!P4 IMAD.MOV.U32 R40, RZ, RZ, R42 ;  /* 0x000000ffff28c224 */ /* 0x000fc400078e002a */
[--C-:B------:R-:W-:Y:S02]  /*1ff0*/  @!P4 IMAD.MOV.U32 R41, RZ, RZ, R43.reuse ;  /* 0x000000ffff29c224 */ /* 0x100fe400078e002b */
[-C--:B------:R-:W-:Y:S02]  /*2000*/  @!P4 IMAD R11, R11, R34.reuse, RZ ;  /* 0x000000220b0bc224 */ /* 0x080fe400078e02ff */
[----:B------:R-:W-:Y:S02]  /*2010*/  @!P1 IMAD.MOV.U32 R32, RZ, RZ, R42 ;  /* 0x000000ffff209224 */ /* 0x000fe400078e002a */
[----:B------:R-:W-:Y:S02]  /*2020*/  @!P1 IMAD.MOV.U32 R33, RZ, RZ, R43 ;  /* 0x000000ffff219224 */ /* 0x000fe400078e002b */
[----:B------:R-:W-:Y:S02]  /*2030*/  @!P1 IMAD R19, R19, R34, RZ ;  /* 0x0000002213139224 */ /* 0x000fe400078e02ff */
[----:B------:R-:W-:-:S02]  /*2040*/  @!P0 IMAD R9, R35, R6, R9 ;  /* 0x0000000623098224 */ /* 0x000fc400078e0209 */
[----:B------:R-:W-:-:S04]  /*2050*/  @!P0 IMAD.WIDE.U32 R36, R34, R6, R36 ;  /* 0x0000000622248225 */ /* 0x000fc800078e0024 */
[C---:B------:R-:W-:Y:S02]  /*2060*/  @!P6 IMAD R15, R38.reuse, R35, R15 ;  /* 0x00000023260fe224 */ /* 0x040fe400078e020f */
[----:B------:R-:W-:-:S04]  /*2070*/  @!P6 IMAD.WIDE.U32 R38, R38, R34, R42 ;  /* 0x000000222626e225 */ /* 0x000fc800078e002a */
[-C--:B------:R-:W-:Y:S02]  /*2080*/  @!P4 IMAD R11, R35, R20.reuse, R11 ;  /* 0x00000014230bc224 */ /* 0x080fe400078e020b */
[----:B------:R-:W-:Y:S01]  /*2090*/  @!P4 IMAD.WIDE.U32 R40, R34, R20, R40 ;  /* 0x000000142228c225 */ /* 0x000fe200078e0028 */
[----:B------:R-:W-:-:S03]  /*20a0*/  @!P6 LEA R20, P5, R38, R22, 0x1 ;  /* 0x000000162614e211 */ /* 0x000fc600078a08ff */
[-C--:B------:R-:W-:Y:S02]  /*20b0*/  @!P1 IMAD R6, R35, R18.reuse, R19 ;  /* 0x0000001223069224 */ /* 0x080fe400078e0213 */
[----:B------:R-:W-:Y:S01]  /*20c0*/  @!P1 IMAD.WIDE.U32 R32, R34, R18, R32 ;  /* 0x0000001222209225 */ /* 0x000fe200078e0020 */
[----:B------:R-:W-:-:S03]  /*20d0*/  @!P0 LEA R18, P2, R36, R22, 0x1 ;  /* 0x0000001624128211 */ /* 0x000fc600078408ff */
[----:B------:R-:W-:Y:S01]  /*20e0*/  @!P0 IMAD.IADD R9, R37, 0x1, R9 ;  /* 0x0000000125098824 */ /* 0x000fe200078e0209 */
[-C--:B------:R-:W-:Y:S01]  /*20f0*/  @!P4 LEA R34, P3, R40, R22.reuse, 0x1 ;  /* 0x000000162822c211 */ /* 0x080fe200078608ff */
[----:B------:R-:W-:Y:S02]  /*2100*/  @!P6 IMAD.IADD R15, R39, 0x1, R15 ;  /* 0x00000001270fe824 */ /* 0x000fe400078e020f */
[----:B------:R-:W-:Y:S01]  /*2110*/  @!P4 IMAD.IADD R11, R41, 0x1, R11 ;  /* 0x00000001290bc824 */ /* 0x000fe200078e020b */
[-C--:B------:R-:W-:Y:S01]  /*2120*/  @!P0 LEA.HI.X R19, R36, R23.reuse, R9, 0x1, P2 ;  /* 0x0000001724138211 */ /* 0x080fe200010f0c09 */
[----:B------:R-:W-:Y:S01]  /*2130*/  IMAD.IADD R9, R97, 0x1, -R178 ;  /* 0x0000000161097824 */ /* 0x000fe200078e0ab2 */
[-C--:B------:R-:W-:Y:S02]  /*2140*/  @!P6 LEA.HI.X R21, R38, R23.reuse, R15, 0x1, P5 ;  /* 0x000000172615e211 */ /* 0x080fe400028f0c0f */
[----:B------:R-:W-:Y:S01]  /*2150*/  @!P4 LEA.HI.X R35, R40, R23, R11, 0x1, P3 ;  /* 0x000000172823c211 */ /* 0x000fe200018f0c0b */
[----:B------:R-:W-:Y:S01]  /*2160*/  @!P1 IMAD.IADD R11, R33, 0x1, R6 ;  /* 0x00000001210b9824 */ /* 0x000fe200078e0206 */
[----:B------:R-:W-:Y:S01]  /*2170*/  @!P1 LEA R22, P3, R32, R22, 0x1 ;  /* 0x0000001620169211 */ /* 0x000fe200078608ff */
[----:B------:R-:W-:Y:S01]  /*2180*/  @!PT LDS RZ, [RZ] ;  /* 0x00000000fffff984 */ /* 0x000fe20000000800 */
[----:B------:R-:W-:Y:S01]  /*2190*/  @!PT LDS RZ, [RZ] ;  /* 0x00000000fffff984 */ /* 0x000fe20000000800 */
[----:B------:R-:W-:Y:S01]  /*21a0*/  @!PT LDS RZ, [RZ] ;  /* 0x00000000fffff984 */ /* 0x000fe20000000800 */
[----:B------:R-:W-:Y:S01]  /*21b0*/  @!P6 LDGSTS.E.BYPASS.LTC128B.128 [R26], desc[UR4][R20.64] ;  /* 0x00000000141aefae */ /* 0x000fe2000b981a04 */
[----:B------:R-:W-:-:S02]  /*21c0*/  ISETP.GE.AND P5, PT, R4, R9, PT ;  /* 0x000000090400720c */ /* 0x000fc40003fa6270 */
[----:B------:R-:W-:Y:S01]  /*21d0*/  @!P1 LEA.HI.X R23, R32, R23, R11, 0x1, P3 ;  /* 0x0000001720179211 */ /* 0x000fe200018f0c0b */
[----:B------:R1:W-:Y:S01]  /*21e0*/  @!P6 LDGSTS.E.BYPASS.LTC128B.128 [R26+0x2000], desc[UR4][R20.64+0x80] ;  /* 0x02000080141aefae */ /* 0x0003e2000b981a04 */
[----:B------:R-:W-:-:S03]  /*21f0*/  ISETP.GE.AND P3, PT, R8, R9, PT ;  /* 0x000000090800720c */ /* 0x000fc60003f66270 */
[----:B------:R-:W-:Y:S01]  /*2200*/  @!P4 LDGSTS.E.BYPASS.LTC128B.128 [R26+0x800], desc[UR4][R34.64] ;  /* 0x00800000221acfae */ /* 0x000fe2000b981a04 */
[----:B------:R-:W-:-:S03]  /*2210*/  ISETP.GE.AND P6, PT, R14, R9, PT ;  /* 0x000000090e00720c */ /* 0x000fc60003fc6270 */
[----:B------:R-:W-:Y:S01]  /*2220*/  @!P4 LDGSTS.E.BYPASS.LTC128B.128 [R26+0x2800], desc[UR4][R34.64+0x80] ;  /* 0x02800080221acfae */ /* 0x000fe2000b981a04 */
[-C--:B------:R-:W-:Y:S02]  /*2230*/  ISETP.GE.AND P4, PT, R10, R9.reuse, PT ;  /* 0x000000090a00720c */ /* 0x080fe40003f86270 */
[----:B------:R-:W-:Y:S01]  /*2240*/  ISETP.GE.AND P2, PT, R4, R9, PT ;  /* 0x000000090400720c */ /* 0x000fe20003f46270 */
[----:B------:R-:W-:Y:S01]  /*2250*/  @!P0 LDGSTS.E.BYPASS.LTC128B.128 [R26+0x1000], desc[UR4][R18.64] ;  /* 0x01000000121a8fae */ /* 0x000fe2000b981a04 */
[C---:B------:R-:W-:Y:S02]  /*2260*/  SHF.L.U32 R4, R158.reuse, 0x4, RZ ;  /* 0x000000049e047819 */ /* 0x040fe400000006ff */
[----:B------:R-:W-:Y:S01]  /*2270*/  SHF.L.U64.HI R6, R158, 0x4, R159 ;  /* 0x000000049e067819 */ /* 0x000fe2000001029f */
[----:B------:R2:W-:Y:S01]  /*2280*/  @!P0 LDGSTS.E.BYPASS.LTC128B.128 [R26+0x3000], desc[UR4][R18.64+0x80] ;  /* 0x03000080121a8fae */ /* 0x0005e2000b981a04 */
[----:B------:R-:W-:-:S03]  /*2290*/  @!P5 LEA R32, P0, R4, R164, 0x1 ;  /* 0x000000a40420d211 */ /* 0x000fc600078008ff */
[----:B------:R3:W-:Y:S01]  /*22a0*/  @!P1 LDGSTS.E.BYPASS.LTC128B.128 [R26+0x1800], desc[UR4][R22.64] ;  /* 0x01800000161a9fae */ /* 0x0007e2000b981a04 */
[----:B------:R-:W-:-:S03]  /*22b0*/  @!P3 IMAD.MOV.U32 R11, RZ, RZ, R163 ;  /* 0x000000ffff0bb224 */ /* 0x000fc600078e00a3 */
[----:B------:R3:W-:Y:S01]  /*22c0*/  @!P1 LDGSTS.E.BYPASS.LTC128B.128 [R26+0x3800], desc[UR4][R22.64+0x80] ;  /* 0x03800080161a9fae */ /* 0x0007e2000b981a04 */
[----:B------:R-:W-:Y:S01]  /*22d0*/  ISETP.GE.AND P1, PT, R10, R9, PT ;  /* 0x000000090a00720c */ /* 0x000fe20003f26270 */
[----:B------:R-:W-:Y:S01]  /*22e0*/  @!P3 IMAD.MOV.U32 R10, RZ, RZ, R164 ;  /* 0x000000ffff0ab224 */ /* 0x000fe200078e00a4 */
[----:B------:R-:W-:Y:S01]  /*22f0*/  @!P5 LEA.HI.X R33, R4, R163, R6, 0x1, P0 ;  /* 0x000000a30421d211 */ /* 0x000fe200000f0c06 */
[----:B------:R-:W-:Y:S02]  /*2300*/  @!P6 IMAD.MOV.U32 R165, RZ, RZ, R163 ;  /* 0x000000ffffa5e224 */ /* 0x000fe400078e00a3 */
[----:B------:R-:W-:Y:S02]  /*2310*/  @!P3 IMAD R7, R159, 0x60, RZ ;  /* 0x000000609f07b824 */ /* 0x000fe400078e02ff */
[C---:B-1----:R-:W-:Y:S01]  /*2320*/  @!P3 IMAD.WIDE.U32 R20, R158.reuse, 0x60, R10 ;  /* 0x000000609e14b825 */ /* 0x042fe200078e000a */
[----:B------:R3:W-:Y:S03]  /*2330*/  @!P6 LDGSTS.E.BYPASS.LTC128B.128 [R26+0x4000], desc[UR4][R164.64] ;  /* 0x04000000a41aefae */ /* 0x0007e6000b981a04 */
[----:B------:R-:W-:Y:S01]  /*2340*/  @!P3 IMAD.IADD R21, R21, 0x1, R7 ;  /* 0x000000011515b824 */ /* 0x000fe200078e0207 */
[----:B------:R3:W-:Y:S04]  /*2350*/  @!P6 LDGSTS.E.BYPASS.LTC128B.128 [R26+0x6000], desc[UR4][R164.64+0x80] ;  /* 0x06000080a41aefae */ /* 0x0007e8000b981a04 */
[----:B------:R3:W-:Y:S01]  /*2360*/  @!P5 LDGSTS.E.BYPASS.LTC128B.128 [R26+0x4800], desc[UR4][R32.64] ;  /* 0x04800000201adfae */ /* 0x0007e2000b981a04 */
[----:B--2---:R-:W-:-:S03]  /*2370*/  @!P4 LEA R18, P0, R158, R164, 0x6 ;  /* 0x000000a49e12c211 */ /* 0x004fc600078030ff */
[----:B------:R3:W-:Y:S01]  /*2380*/  @!P5 LDGSTS.E.BYPASS.LTC128B.128 [R26+0x6800], desc[UR4][R32.64+0x80] ;  /* 0x06800080201adfae */ /* 0x0007e2000b981a04 */
[----:B------:R-:W-:-:S05]  /*2390*/  @!P4 LEA.HI.X R19, R158, R163, R159, 0x6, P0 ;  /* 0x000000a39e13c211 */ /* 0x000fca00000f349f */
[----:B------:R3:W-:Y:S04]  /*23a0*/  @!P4 LDGSTS.E.BYPASS.LTC128B.128 [R26+0x5000], desc[UR4][R18.64] ;  /* 0x05000000121acfae */ /* 0x0007e8000b981a04 */
[----:B------:R3:W-:Y:S04]  /*23b0*/  @!P4 LDGSTS.E.BYPASS.LTC128B.128 [R26+0x7000], desc[UR4][R18.64+0x80] ;  /* 0x07000080121acfae */ /* 0x0007e8000b981a04 */
[----:B------:R3:W-:Y:S04]  /*23c0*/  @!P3 LDGSTS.E.BYPASS.LTC128B.128 [R26+0x5800], desc[UR4][R20.64] ;  /* 0x05800000141abfae */ /* 0x0007e8000b981a04 */
[----:B------:R3:W-:Y:S04]  /*23d0*/  @!P3 LDGSTS.E.BYPASS.LTC128B.128 [R26+0x7800], desc[UR4][R20.64+0x80] ;  /* 0x07800080141abfae */ /* 0x0007e8000b981a04 */
[----:B------:R-:W0:Y:S01]  /*23e0*/  LDGDEPBAR ;  /* 0x00000000000079af */ /* 0x000e220000000000 */
[----:B------:R-:W-:Y:S01]  /*23f0*/  IMAD.WIDE.U32 R16, R14, R24, R16 ;  /* 0x000000180e107225 */ /* 0x000fe200078e0010 */
[----:B------:R-:W-:-:S03]  /*2400*/  ISETP.GE.AND P5, PT, R8, R9, PT ;  /* 0x000000090800720c */ /* 0x000fc60003fa6270 */
[----:B------:R-:W-:Y:S01]  /*2410*/  IMAD R7, R25, R14, RZ ;  /* 0x0000000e19077224 */ /* 0x000fe200078e02ff */
[----:B------:R-:W-:-:S03]  /*2420*/  LEA R167, P0, R16, R12, 0x1 ;  /* 0x0000000c10a77211 */ /* 0x000fc600078008ff */
[----:B------:R-:W-:Y:S01]  /*2430*/  IMAD.IADD R7, R17, 0x1, R7 ;  /* 0x0000000111077824 */ /* 0x000fe200078e0207 */
[----:B------:R-:W-:Y:S02]  /*2440*/  SHF.R.U32.HI R160, RZ, 0x4, R169 ;  /* 0x00000004ffa07819 */ /* 0x000fe400000116a9 */
[----:B------:R-:W-:Y:S02]  /*2450*/  LOP3.LUT R10, R169, 0x8, RZ, 0xc0, !PT ;  /* 0x00000008a90a7812 */ /* 0x000fe400078ec0ff */
[----:B------:R-:W-:Y:S01]  /*2460*/  LEA.HI.X R166, R16, R13, R7, 0x1, P0 ;  /* 0x0000000d10a67211 */ /* 0x000fe200000f0c07 */
[----:B------:R-:W-:-:S06]  /*2470*/  DEPBAR.LE SB0, 0x0 ;  /* 0x000080000000791a */ /* 0x000fcc0000000000 */
[----:B------:R-:W-:Y:S05]  /*2480*/  WARPSYNC.ALL ;  /* 0x0000000000007948 */ /* 0x000fea0003800000 */
[----:B------:R-:W-:Y:S01]  /*2490*/  IMAD.SHL.U32 R9, R160, 0x400, RZ ;  /* 0x00000400a0097824 */ /* 0x000fe200078e00ff */
[----:B------:R-:W-:Y:S01]  /*24a0*/  LOP3.LUT R10, R10, 0x1c0, R31, 0x78, !PT ;  /* 0x000001c00a0a7812 */ /* 0x000fe200078e781f */
[----:B------:R-:W-:Y:S02]  /*24b0*/  IMAD.SHL.U32 R7, R24, 0x10, RZ ;  /* 0x0000001018077824 */ /* 0x000fe400078e00ff */
[----:B------:R-:W-:Y:S02]  /*24c0*/  @!P5 IMAD.MOV.U32 R14, RZ, RZ, R167 ;  /* 0x000000ffff0ed224 */ /* 0x000fe400078e00a7 */
[----:B------:R-:W-:Y:S01]  /*24d0*/  @!P5 IMAD.MOV.U32 R15, RZ, RZ, R166 ;  /* 0x000000ffff0fd224 */ /* 0x000fe200078e00a6 */
[----:B------:R-:W-:Y:S01]  /*24e0*/  LOP3.LUT R10, R10, R5, RZ, 0x3c, !PT ;  /* 0x000000050a0a7212 */ /* 0x000fe200078e3cff */
[----:B------:R-:W-:Y:S01]  /*24f0*/  IMAD.SHL.U32 R170, R169, 0x20, RZ ;  /* 0x00000020a9aa7824 */ /* 0x000fe200078e00ff */
[----:B------:R-:W-:Y:S01]  /*2500*/  LOP3.LUT R9, R9, 0x400, RZ, 0xc0, !PT ;  /* 0x0000040009097812 */ /* 0x000fe200078ec0ff */
[C---:B------:R-:W-:Y:S01]  /*2510*/  @!P5 IMAD.WIDE.U32 R16, R24.reuse, 0x60, R14 ;  /* 0x000000601810d825 */ /* 0x040fe200078e000e */
[----:B------:R-:W-:Y:S01]  /*2520*/  SHF.L.U64.HI R8, R24, 0x4, R25 ;  /* 0x0000000418087819 */ /* 0x000fe20000010219 */
[----:B------:R-:W-:Y:S01]  /*2530*/  BAR.SYNC.DEFER_BLOCKING 0x0 ;  /* 0x0000000000007b1d */ /* 0x000fe20000010000 */
[----:B------:R-:W-:-:S02]  /*2540*/  @!P2 LEA R14, P0, R7, R167, 0x1 ;  /* 0x000000a7070ea211 */ /* 0x000fc400078008ff */
[----:B------:R-:W-:Y:S01]  /*2550*/  LOP3.LUT R0, R0, R5, RZ, 0x3c, !PT ;  /* 0x0000000500007212 */ /* 0x000fe200078e3cff */
[----:B------:R-:W-:Y:S01]  /*2560*/  IMAD R5, R10, 0x2, R9 ;  /* 0x000000020a057824 */ /* 0x000fe200078e0209 */
[----:B------:R-:W-:Y:S01]  /*2570*/  LOP3.LUT R170, R170, 0x7c00, RZ, 0xc0, !PT ;  /* 0x00007c00aaaa7812 */ /* 0x000fe200078ec0ff */
[----:B------:R-:W-:Y:S01]  /*2580*/  @!P6 IMAD.MOV.U32 R10, RZ, RZ, R167 ;  /* 0x000000ffff0ae224 */ /* 0x000fe200078e00a7 */
[-C--:B------:R-:W-:Y:S01]  /*2590*/  @!P2 LEA.HI.X R15, R7, R166.reuse, R8, 0x1, P0 ;  /* 0x000000a6070fa211 */ /* 0x080fe200000f0c08 */
[----:B------:R-:W-:Y:S01]  /*25a0*/  @!P6 IMAD.MOV.U32 R11, RZ, RZ, R166 ;  /* 0x000000ffff0be224 */ /* 0x000fe200078e00a6 */
[----:B------:R-:W-:Y:S02]  /*25b0*/  @!P1 LEA R8, P0, R24, R167, 0x6 ;  /* 0x000000a718089211 */ /* 0x000fe400078030ff */
[----:B------:R-:W-:Y:S01]  /*25c0*/  LOP3.LUT R155, R170, 0x200, R31, 0xf8, !PT ;  /* 0x00000200aa9b7812 */ /* 0x000fe200078ef81f */
[----:B------:R-:W-:Y:S01]  /*25d0*/  @!P5 IMAD R12, R25, 0x60, RZ ;  /* 0x00000060190cd824 */ /* 0x000fe200078e02ff */
[----:B------:R-:W-:-:S03]  /*25e0*/  @!P1 LEA.HI.X R9, R24, R166, R25, 0x6, P0 ;  /* 0x000000a618099211 */ /* 0x000fc600000f3419 */
[----:B------:R-:W-:Y:S02]  /*25f0*/  IMAD.IADD R155, R0, 0x1, R155 ;  /* 0x00000001009b7824 */ /* 0x000fe400078e029b */
[----:B------:R-:W-:Y:S02]  /*2600*/  @!P5 IMAD.IADD R13, R17, 0x1, R12 ;  /* 0x00000001110dd824 */ /* 0x000fe400078e020c */
[----:B------:R-:W-:Y:S01]  /*2610*/  @!P5 IMAD.MOV.U32 R12, RZ, RZ, R16 ;  /* 0x000000ffff0cd224 */ /* 0x000fe200078e0010 */
        /* <DEDUP_REMOVED lines=8> */
[----:B------:R-:W-:Y:S01]  /*26a0*/  @P2 STS.128 [R26+0xa800], RZ ;  /* 0x00a800ff1a002388 */ /* 0x000fe20000000c00 */
[----:B------:R-:W-:-:S03]  /*26b0*/  IMAD.IADD R154, R156, 0x1, R5 ;  /* 0x000000019c9a7824 */ /* 0x000fc600078e0205 */
[----:B------:R-:W-:Y:S01]  /*26c0*/  @!PT LDS RZ, [RZ] ;  /* 0x00000000fffff984 */ /* 0x000fe20000000800 */
[----:B------:R-:W-:Y:S01]  /*26d0*/  @!PT LDS RZ, [RZ] ;  /* 0x00000000fffff984 */ /* 0x000fe20000000800 */
[----:B------:R-:W-:Y:S01]  /*26e0*/  @!PT LDS RZ, [RZ] ;  /* 0x00000000fffff984 */ /* 0x000fe20000000800 */
[----:B------:R-:W-:Y:S01]  /*26f0*/  @!P2 LDGSTS.E.BYPASS.LTC128B.128 [R26+0x8800], desc[UR4][R14.64] ;  /* 0x088000000e1aafae */ /* 0x000fe2000b981a04 */
[----:B------:R-:W-:-:S03]  /*2700*/  IMAD R155, R155, 0x2, R156 ;  /* 0x000000029b9b7824 */ /* 0x000fc600078e029c */
        /* <DEDUP_REMOVED lines=16> */
[----:B---3--:R-:W3:Y:S04]  /*2810*/  LDSM.16.M88.4 R16, [R154+0x4000] ;  /* 0x004000009a10783b */ /* 0x008ee80000000200 */
        /* <DEDUP_REMOVED lines=17> */
[----:B------:R-:W-:Y:S01]  /*2930*/  LDSM.16.M88.4 R88, [R153+0x2000] ;  /* 0x002000009958783b */ /* 0x000fe20000000200 */
[----:B------:R-:W-:Y:S01]  /*2940*/  IADD3 R152, PT, PT, R155, R7, RZ ;  /* 0x000000079b987210 */ /* 0x000fe20007ffe0ff */
[----:B------:R-:W-:-:S02]  /*2950*/  IMAD.IADD R148, R154, 0x1, R7 ;  /* 0x000000019a947824 */ /* 0x000fc400078e0207 */
[----:B------:R-:W-:Y:S02]  /*2960*/  LDSM.16.M88.4 R92, [R149+0x6000] ;  /* 0x00600000955c783b */ /* 0x000fe40000000200 */
[C---:B----4-:R-:W-:Y:S02]  /*2970*/  HMMA.16816.F32 R72, R52.reuse, R68, RZ ;  /* 0x000000443448723c */ /* 0x050fe400000018ff */
[----:B------:R-:W-:Y:S04]  /*2980*/  LDSM.16.M88.4 R32, [R152] ;  /* 0x000000009820783b */ /* 0x000fe80000000200 */
[----:B--2---:R-:W2:Y:S02]  /*2990*/  LDSM.16.M88.4 R12, [R148+0x4000] ;  /* 0x00400000940c783b */ /* 0x004ea40000000200 */
[C---:B-----5:R-:W-:Y:S02]  /*29a0*/  HMMA.16816.F32 R64, R52.reuse, R60, RZ ;  /* 0x0000003c3440723c */ /* 0x060fe400000018ff */
[----:B------:R-:W-:Y:S06]  /*29b0*/  LDSM.16.M88.4 R84, [R148+0x5000] ;  /* 0x005000009454783b */ /* 0x000fec0000000200 */
        /* <DEDUP_REMOVED lines=34> */
[----:B------:R-:W3:Y:S03]  /*2be0*/  LDSM.16.M88.4 R36, [R154+0x6800] ;  /* 0x006800009a24783b */ /* 0x000ee60000000200 */
        /* <DEDUP_REMOVED lines=19> */
[C---:B------:R-:W-:Y:S08]  /*2d20*/  HMMA.16816.F32 R72, R8.reuse, R36, R72 ;  /* 0x000000240848723c */ /* 0x040ff00000001848 */
[C---:B--2---:R-:W-:Y:S08]  /*2d30*/  HMMA.16816.F32 R56, R8.reuse, R12, R56 ;  /* 0x0000000c0838723c */ /* 0x044ff00000001838 */
[C---:B------:R-:W-:Y:S01]  /*2d40*/  HMMA.16816.F32 R68, R8.reuse, R38, R68 ;  /* 0x000000260844723c */ /* 0x040fe20000001844 */
[----:B------:R-:W-:Y:S07]  /*2d50*/  LDSM.16.M88.4 R36, [R148+0x7000] ;  /* 0x007000009424783b */ /* 0x000fee0000000200 */
[----:B------:R-:W-:Y:S01]  /*2d60*/  HMMA.16816.F32 R52, R8, R14, R52 ;  /* 0x0000000e0834723c */ /* 0x000fe20000001834 */
[----:B------:R-:W-:Y:S04]  /*2d70*/  LDSM.16.M88.4 R12, [R151+0x2000] ;  /* 0x00200000970c783b */ /* 0x000fe80000000200 */
[----:B------:R-:W2:Y:S03]  /*2d80*/  LDSM.16.M88.4 R8, [R147+0x6000] ;  /* 0x006000009308783b */ /* 0x000ea60000000200 */
[C---:B------:R-:W-:Y:S08]  /*2d90*/  HMMA.16816.F32 R20, R88.reuse, R92, R20 ;  /* 0x0000005c5814723c */ /* 0x040ff00000001814 */
[C---:B------:R-:W-:Y:S08]  /*2da0*/  HMMA.16816.F32 R16, R88.reuse, R94, R16 ;  /* 0x0000005e5810723c */ /* 0x040ff00000001810 */
[C---:B------:R-:W-:Y:S08]  /*2db0*/  HMMA.16816.F32 R56, R88.reuse, R76, R56 ;  /* 0x0000004c5838723c */ /* 0x040ff00000001838 */
[----:B------:R-:W-:Y:S01]  /*2dc0*/  HMMA.16816.F32 R76, R88, R78, R52 ;  /* 0x0000004e584c723c */ /* 0x000fe20000001834 */
[----:B------:R-:W3:Y:S07]  /*2dd0*/  LDSM.16.M88.4 R52, [R147+0x6800] ;  /* 0x006800009334783b */ /* 0x000eee0000000200 */
[----:B----4-:R-:W-:Y:S01]  /*2de0*/  HMMA.16816.F32 R20, R48, R44, R20 ;  /* 0x0000002c3014723c */ /* 0x010fe20000001814 */
[----:B------:R-:W-:-:S07]  /*2df0*/  IMAD.SHL.U32 R30, R169, 0x2, RZ ;  /* 0x00000002a91e7824 */ /* 0x000fce00078e00ff */
[----:B------:R-:W-:Y:S08]  /*2e00*/  HMMA.16816.F32 R72, R88, R84, R72 ;  /* 0x000000545848723c */ /* 0x000ff00000001848 */
[C---:B------:R-:W-:Y:S08]  /*2e10*/  HMMA.16816.F32 R16, R48.reuse, R46, R16 ;  /* 0x0000002e3010723c */ /* 0x040ff00000001810 */
[C---:B-1----:R-:W-:Y:S08]  /*2e20*/  HMMA.16816.F32 R56, R48.reuse, R32, R56 ;  /* 0x000000203038723c */ /* 0x042ff00000001838 */
[----:B------:R-:W-:Y:S01]  /*2e30*/  HMMA.16816.F32 R76, R48, R34, R76 ;  /* 0x00000022304c723c */ /* 0x000fe2000000184c */
[----:B------:R-:W1:Y:S07]  /*2e40*/  LDSM.16.M88.4 R32, [R147+0x7000] ;  /* 0x007000009320783b */ /* 0x000e6e0000000200 */
[----:B------:R-:W-:Y:S08]  /*2e50*/  HMMA.16816.F32 R60, R88, R82, R60 ;  /* 0x00000052583c723c */ /* 0x000ff0000000183c */
[----:B--2---:R-:W-:Y:S01]  /*2e60*/  HMMA.16816.F32 R20, R12, R8, R20 ;  /* 0x000000080c14723c */ /* 0x004fe20000001814 */
[----:B------:R-:W-:-:S05]  /*2e70*/  LOP3.LUT R9, R30, 0x6, RZ, 0xc0, !PT ;  /* 0x000000061e097812 */ /* 0x000fca00078ec0ff */
[----:B------:R-:W-:Y:S02]  /*2e80*/  IMAD.IADD R30, R178, 0x1, R9 ;  /* 0x00000001b21e7824 */ /* 0x000fe400078e0209 */
[----:B------:R-:W-:Y:S02]  /*2e90*/  HMMA.16816.F32 R68, R88, R86, R68 ;  /* 0x000000565844723c */ /* 0x000fe40000001844 */
[----:B------:R-:W-:-:S06]  /*2ea0*/  VIADD R8, R30, 0x1 ;  /* 0x000000011e087836 */ /* 0x000fcc0000000000 */
[----:B------:R-:W-:Y:S01]  /*2eb0*/  HMMA.16816.F32 R64, R88, R80, R64 ;  /* 0x000000505840723c */ /* 0x000fe20000001840 */
[----:B------:R-:W-:-:S07]  /*2ec0*/  ISETP.GE.AND P0, PT, R8, R97, PT ;  /* 0x000000610800720c */ /* 0x000fce0003f06270 */
[----:B------:R-:W-:Y:S08]  /*2ed0*/  HMMA.16816.F32 R72, R48, R40, R72 ;  /* 0x000000283048723c */ /* 0x000ff00000001848 */
[----:B------:R-:W-:Y:S01]  /*2ee0*/  HMMA.16816.F32 R16, R12, R10, R16 ;  /* 0x0000000a0c10723c */ /* 0x000fe20000001810 */
[----:B------:R-:W2:Y:S07]  /*2ef0*/  LDSM.16.M88.4 R8, [R147+0x7800] ;  /* 0x007800009308783b */ /* 0x000eae0000000200 */
[C---:B------:R-:W-:Y:S08]  /*2f00*/  HMMA.16816.F32 R60, R48.reuse, R38, R60 ;  /* 0x00000026303c723c */ /* 0x040ff0000000183c */
[C---:B------:R-:W-:Y:S08]  /*2f10*/  HMMA.16816.F32 R68, R48.reuse, R42, R68 ;  /* 0x0000002a3044723c */ /* 0x040ff00000001844 */
[----:B------:R-:W-:Y:S01]  /*2f20*/  HMMA.16816.F32 R64, R48, R36, R64 ;  /* 0x000000243040723c */ /* 0x000fe20000001840 */
[C---:B------:R-:W-:Y:S01]  /*2f30*/  VIADD R36, R30.reuse, 0x8 ;  /* 0x000000081e247836 */ /* 0x040fe20000000000 */
[----:B------:R-:W-:-:S06]  /*2f40*/  ISETP.GE.AND P1, PT, R30, R97, PT ;  /* 0x000000611e00720c */ /* 0x000fcc0003f26270 */
[C---:B---3--:R-:W-:Y:S01]  /*2f50*/  HMMA.16816.F32 R72, R12.reuse, R52, R72 ;  /* 0x000000340c48723c */ /* 0x048fe20000001848 */
[----:B------:R-:W-:Y:S01]  /*2f60*/  FSEL R37, R22, -INF , !P1 ;  /* 0xff80000016257808 */ /* 0x000fe20004800000 */
[----:B------:R-:W-:Y:S01]  /*2f70*/  VIADD R42, R30, 0x9 ;  /* 0x000000091e2a7836 */ /* 0x000fe20000000000 */
[----:B------:R-:W-:Y:S01]  /*2f80*/  ISETP.GE.AND P6, PT, R36, R97, PT ;  /* 0x000000612400720c */ /* 0x000fe20003fc6270 */
[C---:B------:R-:W-:Y:S02]  /*2f90*/  VIADD R22, R30.reuse, 0x21 ;  /* 0x000000211e167836 */ /* 0x040fe40000000000 */
[----:B------:R-:W-:Y:S01]  /*2fa0*/  VIADD R40, R30, 0x10 ;  /* 0x000000101e287836 */ /* 0x000fe20000000000 */
[----:B------:R-:W-:Y:S01]  /*2fb0*/  FSEL R41, R21, -INF , !P0 ;  /* 0xff80000015297808 */ /* 0x000fe20004000000 */
[----:B-1----:R-:W-:Y:S01]  /*2fc0*/  HMMA.16816.F32 R60, R12, R34, R60 ;  /* 0x000000220c3c723c */ /* 0x002fe2000000183c */
[----:B------:R-:W-:Y:S01]  /*2fd0*/  FSEL R18, R18, -INF , !P6 ;  /* 0xff80000012127808 */ /* 0x000fe20007000000 */
[----:B------:R-:W-:-:S04]  /*2fe0*/  DEPBAR.LE SB0, 0x0 ;  /* 0x000080000000791a */ /* 0x000fc80000000000 */
[----:B------:R-:W-:Y:S02]  /*2ff0*/  FSEL R16, R16, -INF , !P6 ;  /* 0xff80000010107808 */ /* 0x000fe40007000000 */
[-C--:B------:R-:W-:Y:S02]  /*3000*/  ISETP.GE.AND P5, PT, R42, R97.reuse, PT ;  /* 0x000000612a00720c */ /* 0x080fe40003fa6270 */
[-C--:B------:R-:W-:Y:S01]  /*3010*/  ISETP.GE.AND P6, PT, R22, R97.reuse, PT ;  /* 0x000000611600720c */ /* 0x080fe20003fc6270 */
[----:B------:R-:W-:Y:S01]  /*3020*/  VIADD R22, R30, 0x29 ;  /* 0x000000291e167836 */ /* 0x000fe20000000000 */
[----:B------:R-:W-:Y:S01]  /*3030*/  ISETP.GE.AND P4, PT, R40, R97, PT ;  /* 0x000000612800720c */ /* 0x000fe20003f86270 */
[----:B------:R-:W-:Y:S01]  /*3040*/  HMMA.16816.F32 R68, R12, R54, R68 ;  /* 0x000000360c44723c */ /* 0x000fe20000001844 */
[----:B------:R-:W-:Y:S01]  /*3050*/  FSEL R39, R20, -INF , !P1 ;  /* 0xff80000014277808 */ /* 0x000fe20004800000 */
[----:B------:R-:W-:Y:S01]  /*3060*/  VIADD R20, R30, 0x28 ;  /* 0x000000281e147836 */ /* 0x000fe20000000000 */
[----:B------:R-:W-:Y:S01]  /*3070*/  FSEL R35, R74, -INF , !P4 ;  /* 0xff8000004a237808 */ /* 0x000fe20006000000 */
[----:B------:R-:W-:-:S04]  /*3080*/  VIADD R38, R30, 0x11 ;  /* 0x000000111e267836 */ /* 0x000fc80000000000 */
[C---:B------:R-:W-:Y:S01]  /*3090*/  HMMA.16816.F32 R64, R12.reuse, R32, R64 ;  /* 0x000000200c40723c */ /* 0x040fe20000001840 */
[----:B------:R-:W-:Y:S01]  /*30a0*/  FSEL R33, R17, -INF , !P5 ;  /* 0xff80000011217808 */ /* 0x000fe20006800000 */
[----:B------:R-:W-:Y:S01]  /*30b0*/  VIADD R36, R30, 0x18 ;  /* 0x000000181e247836 */ /* 0x000fe20000000000 */
[----:B------:R-:W-:Y:S02]  /*30c0*/  FSEL R17, R72, -INF , !P4 ;  /* 0xff80000048117808 */ /* 0x000fe40006000000 */
[-C--:B------:R-:W-:Y:S02]  /*30d0*/  ISETP.GE.AND P4, PT, R22, R97.reuse, PT ;  /* 0x000000611600720c */ /* 0x080fe40003f86270 */
[----:B------:R-:W-:Y:S01]  /*30e0*/  FSEL R21, R19, -INF , !P5 ;  /* 0xff80000013157808 */ /* 0x000fe20006800000 */
[----:B--2---:R-:W-:Y:S01]  /*30f0*/  HMMA.16816.F32 R56, R12, R8, R56 ;  /* 0x000000080c38723c */ /* 0x004fe20000001838 */
[-C--:B------:R-:W-:Y:S01]  /*3100*/  ISETP.GE.AND P5, PT, R20, R97.reuse, PT ;  /* 0x000000611400720c */ /* 0x080fe20003fa6270 */
[----:B------:R-:W-:Y:S01]  /*3110*/  VIADD R20, R30, 0x30 ;  /* 0x000000301e147836 */ /* 0x000fe20000000000 */
[----:B------:R-:W-:-:S02]  /*3120*/  ISETP.GE.AND P3, PT, R38, R97, PT ;  /* 0x000000612600720c */ /* 0x000fc40003f66270 */
[----:B------:R-:W-:-:S03]  /*3130*/  FSEL R129, R63, -INF , !P4 ;  /* 0xff8000003f817808 */ /* 0x000fc60006000000 */
[----:B------:R-:W-:Y:S01]  /*3140*/  HMMA.16816.F32 R76, R12, R10, R76 ;  /* 0x0000000a0c4c723c */ /* 0x000fe2000000184c */
[----:B------:R-:W-:Y:S01]  /*3150*/  FSEL R131, R61, -INF , !P4 ;  /* 0xff8000003d837808 */ /* 0x000fe20006000000 */
[----:B------:R-:W-:Y:S01]  /*3160*/  VIADD R38, R30, 0x19 ;  /* 0x000000191e267836 */ /* 0x000fe20000000000 */
[-C--:B------:R-:W-:Y:S01]  /*3170*/  ISETP.GE.AND P2, PT, R36, R97.reuse, PT ;  /* 0x000000612400720c */ /* 0x080fe20003f46270 */
[C---:B------:R-:W-:Y:S01]  /*3180*/  VIADD R36, R30.reuse, 0x20 ;  /* 0x000000201e247836 */ /* 0x040fe20000000000 */
[----:B------:R-:W-:Y:S02]  /*3190*/  ISETP.GT.AND P4, PT, R171, R162, PT ;  /* 0x000000a2ab00720c */ /* 0x000fe40003f84270 */
[----:B------:R-:W-:Y:S02]  /*31a0*/  FSEL R89, R75, -INF , !P3 ;  /* 0xff8000004b597808 */ /* 0x000fe40005800000 */
[----:B------:R-:W-:Y:S01]  /*31b0*/  FSEL R19, R73, -INF , !P3 ;  /* 0xff80000049137808 */ /* 0x000fe20005800000 */
[----:B------:R-:W-:Y:S01]  /*31c0*/  VIADD R8, R30, 0x38 ;  /* 0x000000381e087836 */ /* 0x000fe20000000000 */
[-C--:B------:R-:W-:Y:S01]  /*31d0*/  ISETP.GE.AND P3, PT, R20, R97.reuse, PT ;  /* 0x000000611400720c */ /* 0x080fe20003f66270 */
[C---:B------:R-:W-:Y:S01]  /*31e0*/  VIADD R20, R30.reuse, 0x31 ;  /* 0x000000311e147836 */ /* 0x040fe20000000000 */
[----:B------:R-:W-:Y:S01]  /*31f0*/  FSEL R23, R23, -INF , !P0 ;  /* 0xff80000017177808 */ /* 0x000fe20004000000 */
[----:B------:R-:W-:Y:S01]  /*3200*/  VIADD R30, R30, 0x39 ;  /* 0x000000391e1e7836 */ /* 0x000fe20000000000 */
[----:B------:R-:W-:-:S02]  /*3210*/  ISETP.GE.AND P1, PT, R38, R97, PT ;  /* 0x000000612600720c */ /* 0x000fc40003f26270 */
[----:B------:R-:W-:Y:S02]  /*3220*/  ISETP.GE.AND P0, PT, R36, R97, PT ;  /* 0x000000612400720c */ /* 0x000fe40003f06270 */
[----:B------:R-:W-:Y:S02]  /*3230*/  FSEL R91, R70, -INF , !P2 ;  /* 0xff800000465b7808 */ /* 0x000fe40005000000 */
[----:B------:R-:W-:Y:S02]  /*3240*/  FSEL R105, R68, -INF , !P2 ;  /* 0xff80000044697808 */ /* 0x000fe40005000000 */
[----:B------:R-:W-:Y:S02]  /*3250*/  FSEL R71, R71, -INF , !P1 ;  /* 0xff80000047477808 */ /* 0x000fe40004800000 */
[----:B------:R-:W-:Y:S02]  /*3260*/  FSEL R69, R69, -INF , !P1 ;  /* 0xff80000045457808 */ /* 0x000fe40004800000 */
[----:B------:R-:W-:-:S02]  /*3270*/  FSEL R125, R66, -INF , !P0 ;  /* 0xff800000427d7808 */ /* 0x000fc40004000000 */
[----:B------:R-:W-:Y:S01]  /*3280*/  FSEL R121, R64, -INF , !P0 ;  /* 0xff80000040797808 */ /* 0x000fe20004000000 */
[----:B------:R-:W-:Y:S01]  /*3290*/  BSSY.RECONVERGENT B1, `(.L_x_8776) ;  /* 0x0000072000017945 */ /* 0x000fe20003800200 */
        /* <DEDUP_REMOVED lines=31> */
.L_x_8779:
        /* <DEDUP_REMOVED lines=60> */
.L_x_8780:
[----:B------:R-:W-:Y:S05]  /*3850*/  BSYNC.RECONVERGENT B0 ;  /* 0x0000000000007941 */ /* 0x000fea0003800200 */
.L_x_8778:
        /* <DEDUP_REMOVED lines=21> */
.L_x_8777:
[----:B------:R-:W-:Y:S05]  /*39b0*/  BSYNC.RECONVERGENT B1 ;  /* 0x0000000000017941 */ /* 0x000fea0003800200 */
.L_x_8776:
        /* <DEDUP_REMOVED lines=10> */
[----:B-1----:R-:W-:Y:S02]  /*3a60*/  FMNMX3.FTZ R13, R4, R123, R127, !PT ;  /* 0x0000007b040d7276 */ /* 0x002fe4000781007f */
[----:B------:R-:W-:Y:S02]  /*3a70*/  FMNMX3.FTZ R11, R6, R131, R117, !PT ;  /* 0x00000083060b7276 */ /* 0x000fe40007810075 */
[----:B------:R-:W-:-:S02]  /*3a80*/  FMNMX3.FTZ R13, R13, R129, R112, !PT ;  /* 0x000000810d0d7276 */ /* 0x000fc40007810070 */
[----:B------:R-:W-:Y:S02]  /*3a90*/  FMNMX3.FTZ R11, R11, R116, R115, !PT ;  /* 0x000000740b0b7276 */ /* 0x000fe40007810073 */
[----:B------:R-:W-:Y:S02]  /*3aa0*/  FMNMX3.FTZ R13, R13, R113, R110, !PT ;  /* 0x000000710d0d7276 */ /* 0x000fe4000781006e */
[----:B------:R-:W-:Y:S02]  /*3ab0*/  FMNMX.FTZ R6, R114, R11, !PT ;  /* 0x0000000b72067209 */ /* 0x000fe40007810000 */
[----:B------:R-:W-:Y:S02]  /*3ac0*/  FMNMX.FTZ R13, R108, R13, !PT ;  /* 0x0000000d6c0d7209 */ /* 0x000fe40007810000 */
[----:B------:R-:W-:Y:S01]  /*3ad0*/  IADD3 R9, PT, PT, R9, R0, RZ ;  /* 0x0000000009097210 */ /* 0x000fe20007ffe0ff */
[----:B------:R-:W1:Y:S01]  /*3ae0*/  SHFL.BFLY PT, R11, R6, 0x2, 0x1f ;  /* 0x0c401f00060b7f89 */ /* 0x000e6200000e0000 */
[----:B------:R-:W-:-:S02]  /*3af0*/  IADD3 R27, PT, PT, R27, -0x2, RZ ;  /* 0xfffffffe1b1b7810 */ /* 0x000fc40007ffe0ff */
[----:B------:R-:W-:Y:S01]  /*3b00*/  LEA R150, R9, R156, 0x1 ;  /* 0x0000009c09967211 */ /* 0x000fe200078e08ff */
[----:B------:R-:W3:Y:S03]  /*3b10*/  SHFL.BFLY PT, R4, R13, 0x2, 0x1f ;  /* 0x0c401f000d047f89 */ /* 0x000ee600000e0000 */
[-C--:B------:R-:W-:Y:S01]  /*3b20*/  IADD3 R145, PT, PT, R7, R150.reuse, RZ ;  /* 0x0000009607917210 */ /* 0x080fe20007ffe0ff */
[----:B------:R-:W-:Y:S01]  /*3b30*/  LDSM.16.MT88.4 R92, [R150+0x8000] ;  /* 0x00800000965c783b */ /* 0x000fe20000004200 */
[C---:B------:R-:W-:Y:S02]  /*3b40*/  IADD3 R146, PT, PT, R5.reuse, R150, RZ ;  /* 0x0000009605927210 */ /* 0x040fe40007ffe0ff */
        /* <DEDUP_REMOVED lines=12> */
[----:B------:R-:W-:Y:S01]  /*3c10*/  LDSM.16.MT88.4 R8, [R144+0x8800] ;  /* 0x008800009008783b */ /* 0x000fe20000004200 */
[----:B---3--:R-:W-:Y:S02]  /*3c20*/  FMNMX.FTZ R101, R4, R101, !PT ;  /* 0x0000006504657209 */ /* 0x008fe40007810000 */
[----:B------:R-:W-:Y:S01]  /*3c30*/  FSETP.NEU.FTZ.AND P0, PT, R102, -INF , PT ;  /* 0xff8000006600780b */ /* 0x000fe20003f1d000 */
        /* <DEDUP_REMOVED lines=17> */
[-C--:B------:R-:W-:Y:S01]  /*3d50*/  FFMA.FTZ R31, R105, R119.reuse, -R120 ;  /* 0x00000077691f7223 */ /* 0x080fe20000010878 */
        /* <DEDUP_REMOVED lines=8> */
[-C--:B------:R-:W-:Y:S01]  /*3de0*/  FFMA.FTZ R35, R71, R119.reuse, -R118 ;  /* 0x0000007747237223 */ /* 0x080fe20000010876 */
[----:B------:R-:W4:Y:S01]  /*3df0*/  MUFU.EX2 R34, R34 ;  /* 0x0000002200227308 */ /* 0x000f220000000800 */
[----:B------:R-:W5:Y:S01]  /*3e00*/  LDSM.16.MT88.4 R16, [R146+0x8800] ;  /* 0x008800009210783b */ /* 0x000f620000004200 */
[-CC-:B------:R-:W-:Y:S01]  /*3e10*/  FFMA.FTZ R122, R121, R119.reuse, -R120.reuse ;  /* 0x00000077797a7223 */ /* 0x180fe20000010878 */
[-CC-:B------:R-:W-:Y:S01]  /*3e20*/  FFMA.FTZ R121, R133, R119.reuse, -R120.reuse ;  /* 0x0000007785797223 */ /* 0x180fe20000010878 */
[----:B------:R-:W-:Y:S01]  /*3e30*/  MUFU.EX2 R104, R104 ;  /* 0x0000006800687308 */ /* 0x000fe20000000800 */
[----:B------:R-:W-:Y:S01]  /*3e40*/  FFMA.FTZ R126, R135, R119, -R120 ;  /* 0x00000077877e7223 */ /* 0x000fe20000010878 */
[----:B---3--:R-:W-:Y:S01]  /*3e50*/  F2FP.F16.F32.PACK_AB R84, R106, R111 ;  /* 0x0000006f6a54723e */ /* 0x008fe200000000ff */
[-CC-:B------:R-:W-:Y:S01]  /*3e60*/  FFMA.FTZ R128, R125, R119.reuse, -R118.reuse ;  /* 0x000000777d807223 */ /* 0x180fe20000010876 */
[----:B------:R-:W3:Y:S01]  /*3e70*/  MUFU.EX2 R109, R109 ;  /* 0x0000006d006d7308 */ /* 0x000ee20000000800 */
[-C--:B------:R-:W-:Y:S01]  /*3e80*/  FFMA.FTZ R124, R127, R119.reuse, -R118 ;  /* 0x000000777f7c7223 */ /* 0x080fe20000010876 */
[-CC-:B------:R-:W-:Y:S01]  /*3e90*/  FFMA.FTZ R131, R131, R119.reuse, -R120.reuse ;  /* 0x0000007783837223 */ /* 0x180fe20000010878 */
[-CC-:B------:R-:W-:Y:S01]  /*3ea0*/  FFMA.FTZ R117, R117, R119.reuse, -R120.reuse ;  /* 0x0000007775757223 */ /* 0x180fe20000010878 */
[----:B------:R-:W-:Y:S01]  /*3eb0*/  MUFU.EX2 R107, R107 ;  /* 0x0000006b006b7308 */ /* 0x000fe20000000800 */
[--C-:B------:R-:W-:Y:S01]  /*3ec0*/  FFMA.FTZ R116, R116, R119, -R120.reuse ;  /* 0x0000007774747223 */ /* 0x100fe20000010878 */
[----:B----4-:R-:W-:Y:S01]  /*3ed0*/  F2FP.F16.F32.PACK_AB R86, R34, R103 ;  /* 0x000000672256723e */ /* 0x010fe200000000ff */
[-C--:B------:R-:W-:Y:S01]  /*3ee0*/  FFMA.FTZ R183, R114, R119.reuse, -R120 ;  /* 0x0000007772b77223 */ /* 0x080fe20000010878 */
[----:B------:R-:W4:Y:S01]  /*3ef0*/  MUFU.EX2 R100, R100 ;  /* 0x0000006400647308 */ /* 0x000f220000000800 */
[----:B------:R-:W-:Y:S01]  /*3f00*/  FFMA.FTZ R181, R108, R119, -R118 ;  /* 0x000000776cb57223 */ /* 0x000fe20000010876 */
[----:B------:R-:W-:Y:S01]  /*3f10*/  FADD.FTZ R106, R111, R106 ;  /* 0x0000006a6f6a7221 */ /* 0x000fe20000010000 */
[----:B------:R-:W-:Y:S01]  /*3f20*/  ISETP.GE.AND P0, PT, R27, R162, PT ;  /* 0x000000a21b00720c */ /* 0x000fe20003f06270 */
[----:B------:R-:W-:Y:S01]  /*3f30*/  MUFU.EX2 R33, R33 ;  /* 0x0000002100217308 */ /* 0x000fe20000000800 */
[----:B---3--:R-:W-:Y:S01]  /*3f40*/  F2FP.F16.F32.PACK_AB R85, R109, R104 ;  /* 0x000000686d55723e */ /* 0x008fe200000000ff */
[----:B------:R-:W-:-:S02]  /*3f50*/  FADD.FTZ R104, R104, R109 ;  /* 0x0000006d68687221 */ /* 0x000fc40000010000 */
[----:B------:R-:W3:Y:S01]  /*3f60*/  MUFU.EX2 R30, R30 ;  /* 0x0000001e001e7308 */ /* 0x000ee20000000800 */
[----:B------:R-:W-:-:S03]  /*3f70*/  FADD.FTZ R103, R103, R106 ;  /* 0x0000006a67677221 */ /* 0x000fc60000010000 */
[----:B------:R-:W-:Y:S01]  /*3f80*/  MUFU.EX2 R31, R31 ;  /* 0x0000001f001f7308 */ /* 0x000fe20000000800 */
[----:B------:R-:W-:Y:S01]  /*3f90*/  FADD.FTZ R34, R34, R103 ;  /* 0x0000006722227221 */ /* 0x000fe20000010000 */
[----:B----4-:R-:W-:Y:S02]  /*3fa0*/  F2FP.F16.F32.PACK_AB R87, R100, R107 ;  /* 0x0000006b6457723e */ /* 0x010fe400000000ff */
[----:B------:R-:W-:Y:S04]  /*3fb0*/  MUFU.EX2 R0, R0 ;  /* 0x0000000000007308 */ /* 0x000fe80000000800 */
[----:B------:R-:W-:Y:S01]  /*3fc0*/  MUFU.EX2 R32, R32 ;  /* 0x0000002000207308 */ /* 0x000fe20000000800 */
[C---:B------:R-:W-:Y:S03]  /*3fd0*/  HMMA.16816.F32 R44, R84.reuse, R48, RZ ;  /* 0x00000030542c723c */ /* 0x040fe600000018ff */
[----:B------:R-:W4:Y:S04]  /*3fe0*/  MUFU.EX2 R105, R105 ;  /* 0x0000006900697308 */ /* 0x000f280000000800 */
[----:B------:R-:W-:Y:S01]  /*3ff0*/  MUFU.EX2 R26, R26 ;  /* 0x0000001a001a7308 */ /* 0x000fe20000000800 */
[C---:B------:R-:W-:Y:S03]  /*4000*/  HMMA.16816.F32 R48, R84.reuse, R50, RZ ;  /* 0x000000325430723c */ /* 0x040fe600000018ff */
[----:B------:R-:W2:Y:S04]  /*4010*/  MUFU.EX2 R35, R35 ;  /* 0x0000002300237308 */ /* 0x000ea80000000800 */
[----:B------:R-:W-:Y:S01]  /*4020*/  MUFU.EX2 R122, R122 ;  /* 0x0000007a007a7308 */ /* 0x000fe20000000800 */
[C---:B------:R-:W-:Y:S03]  /*4030*/  HMMA.16816.F32 R96, R84.reuse, R92, RZ ;  /* 0x0000005c5460723c */ /* 0x040fe600000018ff */
[----:B------:R-:W5:Y:S04]  /*4040*/  MUFU.EX2 R121, R121 ;  /* 0x0000007900797308 */ /* 0x000f680000000800 */
        /* <DEDUP_REMOVED lines=19> */
[----:B---3--:R-:W-:Y:S01]  /*4180*/  F2FP.F16.F32.PACK_AB R4, R30, R33 ;  /* 0x000000211e04723e */ /* 0x008fe200000000ff */
[----:B------:R-:W-:Y:S01]  /*4190*/  FADD.FTZ R33, R33, R34 ;  /* 0x0000002221217221 */ /* 0x000fe20000010000 */
[----:B----4-:R-:W-:-:S03]  /*41a0*/  F2FP.F16.F32.PACK_AB R5, R105, R32 ;  /* 0x000000206905723e */ /* 0x010fc600000000ff */
[----:B------:R-:W-:Y:S02]  /*41b0*/  FADD.FTZ R30, R30, R33 ;  /* 0x000000211e1e7221 */ /* 0x000fe40000010000 */
[----:B------:R-:W-:Y:S01]  /*41c0*/  HMMA.16816.F32 R84, R84, R6, RZ ;  /* 0x000000065454723c */ /* 0x000fe200000018ff */
[----:B------:R-:W-:Y:S02]  /*41d0*/  F2FP.F16.F32.PACK_AB R6, R0, R31 ;  /* 0x0000001f0006723e */ /* 0x000fe400000000ff */
[----:B--2---:R-:W-:-:S07]  /*41e0*/  F2FP.F16.F32.PACK_AB R7, R35, R26 ;  /* 0x0000001a2307723e */ /* 0x004fce00000000ff */
        /* <DEDUP_REMOVED lines=15> */
[----:B--2---:R-:W-:Y:S01]  /*42e0*/  HMMA.16816.F32 R60, R4, R20, R60 ;  /* 0x00000014043c723c */ /* 0x004fe2000000183c */
[-CC-:B------:R-:W-:Y:S01]  /*42f0*/  FFMA.FTZ R20, R123, R119.reuse, -R118.reuse ;  /* 0x000000777b147223 */ /* 0x180fe20000010876 */
[-CC-:B------:R-:W-:Y:S01]  /*4300*/  FFMA.FTZ R123, R129, R119.reuse, -R118.reuse ;  /* 0x00000077817b7223 */ /* 0x180fe20000010876 */
[----:B------:R-:W-:-:S02]  /*4310*/  FFMA.FTZ R129, R112, R119, -R118 ;  /* 0x0000007770817223 */ /* 0x000fc40000010876 */
[----:B------:R2:W5:Y:S03]  /*4320*/  MUFU.EX2 R127, R20 ;  /* 0x00000014007f7308 */ /* 0x0005660000000800 */
[C---:B---3--:R-:W-:Y:S01]  /*4330*/  HMMA.16816.F32 R88, R4.reuse, R8, R88 ;  /* 0x000000080458723c */ /* 0x048fe20000001858 */
[----:B------:R-:W3:Y:S07]  /*4340*/  MUFU.EX2 R123, R123 ;  /* 0x0000007b007b7308 */ /* 0x000eee0000000800 */
[C---:B------:R-:W-:Y:S01]  /*4350*/  HMMA.16816.F32 R84, R4.reuse, R10, R84 ;  /* 0x0000000a0454723c */ /* 0x040fe20000001854 */
[----:B------:R-:W1:Y:S07]  /*4360*/  LDSM.16.MT88.4 R8, [R145+0x9000] ;  /* 0x009000009108783b */ /* 0x000e6e0000004200 */
[C---:B----4-:R-:W-:Y:S08]  /*4370*/  HMMA.16816.F32 R68, R4.reuse, R16, R68 ;  /* 0x000000100444723c */ /* 0x050ff00000001844 */
[C---:B------:R-:W-:Y:S01]  /*4380*/  HMMA.16816.F32 R72, R4.reuse, R18, R72 ;  /* 0x000000120448723c */ /* 0x040fe20000001848 */
[----:B------:R-:W4:Y:S07]  /*4390*/  LDSM.16.MT88.4 R16, [R150+0x9000] ;  /* 0x009000009610783b */ /* 0x000f2e0000004200 */
[----:B------:R-:W-:Y:S01]  /*43a0*/  HMMA.16816.F32 R64, R4, R22, R64 ;  /* 0x000000160440723c */ /* 0x000fe20000001840 */
[----:B------:R-:W-:Y:S01]  /*43b0*/  F2FP.F16.F32.PACK_AB R4, R121, R122 ;  /* 0x0000007a7904723e */ /* 0x000fe200000000ff */
[----:B--2---:R-:W2:Y:S01]  /*43c0*/  LDSM.16.MT88.4 R20, [R144+0x9000] ;  /* 0x009000009014783b */ /* 0x004ea20000004200 */
[----:B-----5:R-:W-:-:S02]  /*43d0*/  F2FP.F16.F32.PACK_AB R5, R127, R128 ;  /* 0x000000807f05723e */ /* 0x020fc400000000ff */
[----:B------:R-:W-:Y:S02]  /*43e0*/  F2FP.F16.F32.PACK_AB R6, R125, R126 ;  /* 0x0000007e7d06723e */ /* 0x000fe400000000ff */
[----:B---3--:R-:W-:-:S07]  /*43f0*/  F2FP.F16.F32.PACK_AB R7, R123, R124 ;  /* 0x0000007c7b07723e */ /* 0x008fce00000000ff */
[C---:B-1----:R-:W-:Y:S08]  /*4400*/  HMMA.16816.F32 R36, R4.reuse, R12, R36 ;  /* 0x0000000c0424723c */ /* 0x042ff00000001824 */
        /* <DEDUP_REMOVED lines=8> */
[C---:B--2---:R-:W-:Y:S08]  /*4490*/  HMMA.16816.F32 R52, R4.reuse, R20, R52 ;  /* 0x000000140434723c */ /* 0x044ff00000001834 */
[C---:B-1----:R-:W-:Y:S08]  /*44a0*/  HMMA.16816.F32 R60, R4.reuse, R12, R60 ;  /* 0x0000000c043c723c */ /* 0x042ff0000000183c */
[C---:B------:R-:W-:Y:S01]  /*44b0*/  HMMA.16816.F32 R64, R4.reuse, R14, R64 ;  /* 0x0000000e0440723c */ /* 0x040fe20000001840 */
[----:B------:R-:W1:Y:S07]  /*44c0*/  LDSM.16.MT88.4 R12, [R144+0xb000] ;  /* 0x00b00000900c783b */ /* 0x000e6e0000004200 */
[C---:B---3--:R-:W-:Y:S08]  /*44d0*/  HMMA.16816.F32 R68, R4.reuse, R8, R68 ;  /* 0x000000080444723c */ /* 0x048ff00000001844 */
[C---:B------:R-:W-:Y:S01]  /*44e0*/  HMMA.16816.F32 R72, R4.reuse, R10, R72 ;  /* 0x0000000a0448723c */ /* 0x040fe20000001848 */
[----:B------:R-:W2:Y:S07]  /*44f0*/  LDSM.16.MT88.4 R8, [R150+0x9800] ;  /* 0x009800009608783b */ /* 0x000eae0000004200 */
[C---:B----4-:R-:W-:Y:S01]  /*4500*/  HMMA.16816.F32 R76, R4.reuse, R16, R76 ;  /* 0x00000010044c723c */ /* 0x050fe2000000184c */
[-C--:B------:R-:W-:Y:S01]  /*4510*/  FFMA.FTZ R16, R115, R119.reuse, -R120 ;  /* 0x0000007773107223 */ /* 0x080fe20000010878 */
[-CC-:B------:R-:W-:Y:S01]  /*4520*/  FFMA.FTZ R17, R113, R119.reuse, -R118.reuse ;  /* 0x0000007771117223 */ /* 0x180fe20000010876 */
[----:B------:R-:W-:Y:S01]  /*4530*/  FFMA.FTZ R120, R110, R119, -R118 ;  /* 0x000000776e787223 */ /* 0x000fe20000010876 */
[----:B------:R-:W3:Y:S04]  /*4540*/  MUFU.EX2 R115, R117 ;  /* 0x0000007500737308 */ /* 0x000ee80000000800 */
[C---:B------:R-:W-:Y:S01]  /*4550*/  HMMA.16816.F32 R80, R4.reuse, R18, R80 ;  /* 0x000000120450723c */ /* 0x040fe20000001850 */
[----:B------:R-:W-:Y:S04]  /*4560*/  MUFU.EX2 R112, R16 ;  /* 0x0000001000707308 */ /* 0x000fe80000000800 */
[----:B------:R4:W-:Y:S03]  /*4570*/  MUFU.EX2 R110, R17 ;  /* 0x00000011006e7308 */ /* 0x0009e60000000800 */
[C---:B------:R-:W-:Y:S01]  /*4580*/  HMMA.16816.F32 R56, R4.reuse, R22, R56 ;  /* 0x000000160438723c */ /* 0x040fe20000001838 */
[----:B------:R-:W5:Y:S01]  /*4590*/  MUFU.EX2 R113, R129 ;  /* 0x0000008100717308 */ /* 0x000f620000000800 */
[----:B------:R-:W2:Y:S03]  /*45a0*/  LDSM.16.MT88.4 R20, [R146+0x9800] ;  /* 0x009800009214783b */ /* 0x000ea60000004200 */
[----:B------:R-:W5:Y:S03]  /*45b0*/  MUFU.EX2 R108, R120 ;  /* 0x00000078006c7308 */ /* 0x000f660000000800 */
[C---:B-1----:R-:W-:Y:S01]  /*45c0*/  HMMA.16816.F32 R88, R4.reuse, R12, R88 ;  /* 0x0000000c0458723c */ /* 0x042fe20000001858 */
[----:B----4-:R-:W1:Y:S07]  /*45d0*/  LDSM.16.MT88.4 R16, [R145+0x9800] ;  /* 0x009800009110783b */ /* 0x010e6e0000004200 */
[----:B------:R-:W-:Y:S01]  /*45e0*/  HMMA.16816.F32 R84, R4, R14, R84 ;  /* 0x0000000e0454723c */ /* 0x000fe20000001854 */
[----:B------:R-:W4:Y:S01]  /*45f0*/  LDSM.16.MT88.4 R12, [R144+0x9800] ;  /* 0x00980000900c783b */ /* 0x000f220000004200 */
[----:B---3--:R-:W-:-:S02]  /*4600*/  F2FP.F16.F32.PACK_AB R4, R114, R115 ;  /* 0x000000737204723e */ /* 0x008fc400000000ff */
[----:B-----5:R-:W-:Y:S02]  /*4610*/  F2FP.F16.F32.PACK_AB R5, R110, R113 ;  /* 0x000000716e05723e */ /* 0x020fe400000000ff */
[----:B------:R-:W-:Y:S02]  /*4620*/  F2FP.F16.F32.PACK_AB R6, R183, R112 ;  /* 0x00000070b706723e */ /* 0x000fe400000000ff */
[----:B------:R-:W-:-:S07]  /*4630*/  F2FP.F16.F32.PACK_AB R7, R181, R108 ;  /* 0x0000006cb507723e */ /* 0x000fce00000000ff */
[C---:B--2---:R-:W-:Y:S08]  /*4640*/  HMMA.16816.F32 R96, R4.reuse, R8, R96 ;  /* 0x000000080460723c */ /* 0x044ff00000001860 */
[C---:B------:R-:W-:Y:S01]  /*4650*/  HMMA.16816.F32 R92, R4.reuse, R10, R92 ;  /* 0x0000000a045c723c */ /* 0x040fe2000000185c */
[----:B------:R-:W2:Y:S07]  /*4660*/  LDSM.16.MT88.4 R8, [R150+0xb800] ;  /* 0x00b800009608783b */ /* 0x000eae0000004200 */
[C---:B------:R-:W-:Y:S08]  /*4670*/  HMMA.16816.F32 R36, R4.reuse, R20, R36 ;  /* 0x000000140424723c */ /* 0x040ff00000001824 */
        /* <DEDUP_REMOVED lines=9> */
[C---:B------:R-:W-:Y:S08]  /*4710*/  HMMA.16816.F32 R40, R4.reuse, R22, R40 ;  /* 0x000000160428723c */ /* 0x040ff00000001828 */
        /* <DEDUP_REMOVED lines=37> */
.L_x_8788:
        /* <DEDUP_REMOVED lines=78> */
.L_x_8783:
[----:B------:R-:W-:Y:S05]  /*4e50*/  BSYNC.RECONVERGENT B0 ;  /* 0x0000000000007941 */ /* 0x000fea0003800200 */
.L_x_8782:
[----:B------:R-:W1:Y:S01]  /*4e60*/  S2UR UR6, SR_CgaCtaId ;  /* 0x00000000000679c3 */ /* 0x000e620000008800 */
[C---:B------:R-:W-:Y:S01]  /*4e70*/  IMAD.SHL.U32 R161, R169.reuse, 0x8, RZ ;  /* 0x00000008a9a17824 */ /* 0x040fe200078e00ff */
[----:B------:R-:W-:Y:S01]  /*4e80*/  LOP3.LUT R107, R169, 0x38, RZ, 0xc0, !PT ;  /* 0x00000038a96b7812 */ /* 0x000fe200078ec0ff */
[----:B------:R-:W-:Y:S01]  /*4e90*/  UMOV UR7, 0x400 ;  /* 0x0000040000077882 */ /* 0x000fe20000000000 */
[----:B------:R-:W-:Y:S01]  /*4ea0*/  IMAD.MOV.U32 R190, RZ, RZ, R167 ;  /* 0x000000ffffbe7224 */ /* 0x000fe200078e00a7 */
[----:B------:R-:W-:Y:S01]  /*4eb0*/  IADD3 R186, P1, PT, R174, R167, RZ ;  /* 0x000000a7aeba7210 */ /* 0x000fe20007f3e0ff */
[--C-:B------:R-:W-:Y:S01]  /*4ec0*/  IMAD.MOV.U32 R191, RZ, RZ, R166.reuse ;  /* 0x000000ffffbf7224 */ /* 0x100fe200078e00a6 */
[----:B------:R-:W-:Y:S01]  /*4ed0*/  LOP3.LUT R106, R161, 0x1c0, RZ, 0xc0, !PT ;  /* 0x000001c0a16a7812 */ /* 0x000fe200078ec0ff */
[----:B------:R-:W-:Y:S01]  /*4ee0*/  VIADD R171, R171, 0xffffffff ;  /* 0xffffffffabab7836 */ /* 0x000fe20000000000 */
[----:B------:R-:W-:Y:S01]  /*4ef0*/  LOP3.LUT R104, R161, 0x38, RZ, 0xc0, !PT ;  /* 0x00000038a1687812 */ /* 0x000fe200078ec0ff */
[----:B------:R-:W-:Y:S01]  /*4f00*/  IMAD.X R187, R179, 0x1, R166, P1 ;  /* 0x00000001b3bb7824 */ /* 0x000fe200008e06a6 */
[----:B------:R-:W-:Y:S01]  /*4f10*/  LOP3.LUT R165, R161, 0x1e00, RZ, 0xc0, !PT ;  /* 0x00001e00a1a57812 */ /* 0x000fe200078ec0ff */
[----:B------:R-:W-:Y:S01]  /*4f20*/  BSSY.RECONVERGENT B1, `(.L_x_8784) ;  /* 0x00000e2000017945 */ /* 0x000fe20003800200 */
[----:B------:R-:W-:Y:S02]  /*4f30*/  LOP3.LUT R104, R104, R106, R107, 0x1e, !PT ;  /* 0x0000006a68687212 */ /* 0x000fe400078e1e6b */
[-C--:B------:R-:W-:Y:S02]  /*4f40*/  IADD3 R184, P1, PT, R186, R174.reuse, RZ ;  /* 0x000000aebab87210 */ /* 0x080fe40007f3e0ff */
[----:B------:R-:W-:Y:S03]  /*4f50*/  LOP3.LUT R165, R104, R165, RZ, 0xfc, !PT ;  /* 0x000000a568a57212 */ /* 0x000fe600078efcff */
[--C-:B------:R-:W-:Y:S01]  /*4f60*/  IMAD.X R185, R187, 0x1, R179.reuse, P1 ;  /* 0x00000001bbb97824 */ /* 0x100fe200008e06b3 */
[----:B------:R-:W-:Y:S01]  /*4f70*/  IADD3 R188, P1, PT, R184, R174, RZ ;  /* 0x000000aeb8bc7210 */ /* 0x000fe20007f3e0ff */
[----:B-1----:R-:W-:Y:S04]  /*4f80*/  ULEA UR6, UR6, UR7, 0x18 ;  /* 0x0000000706067291 */ /* 0x002fe8000f8ec0ff */
[----:B------:R-:W-:Y:S01]  /*4f90*/  IMAD.X R189, R185, 0x1, R179, P1 ;  /* 0x00000001b9bd7824 */ /* 0x000fe200008e06b3 */
[----:B------:R-:W-:Y:S01]  /*4fa0*/  ISETP.GT.AND P1, PT, R171, R162, PT ;  /* 0x000000a2ab00720c */ /* 0x000fe20003f24270 */
[----:B------:R-:W-:Y:S04]  /*4fb0*/  IMAD.U32 R156, RZ, RZ, UR6 ;  /* 0x00000006ff9c7e24 */ /* 0x000fe8000f8e00ff */
[----:B------:R-:W-:Y:S05]  /*4fc0*/  IMAD R107, R165, 0x2, R156 ;  /* 0x00000002a56b7824 */ /* 0x000fea00078e029c */
[----:B------:R-:W-:Y:S01]  /*4fd0*/  @!PT LDS RZ, [RZ] ;  /* 0x00000000fffff984 */ /* 0x000fe20000000800 */
[----:B------:R-:W-:Y:S01]  /*4fe0*/  @!PT LDS RZ, [RZ] ;  /* 0x00000000fffff984 */ /* 0x000fe20000000800 */
[----:B------:R-:W-:Y:S01]  /*4ff0*/  @!PT LDS RZ, [RZ] ;  /* 0x00000000fffff984 */ /* 0x000fe20000000800 */
        /* <DEDUP_REMOVED lines=17> */
[----:B------:R-:W1:Y:S04]  /*5110*/  LDSM.16.M88.4 R136, [R149+0x5000] ;  /* 0x005000009588783b */ /* 0x000e680000000200 */
[----:B------:R-:W1:Y:S01]  /*5120*/  LDSM.16.M88.4 R140, [R149+0x5800] ;  /* 0x00580000958c783b */ /* 0x000e620000000200 */
[C---:B--2---:R-:W-:Y:S08]  /*5130*/  HMMA.16816.F32 R4, R100.reuse, R108, RZ ;  /* 0x0000006c6404723c */ /* 0x044ff000000018ff */
[C---:B------:R-:W-:Y:S01]  /*5140*/  HMMA.16816.F32 R8, R100.reuse, R110, RZ ;  /* 0x0000006e6408723c */ /* 0x040fe200000018ff */
[----:B------:R-:W-:Y:S07]  /*5150*/  LDSM.16.M88.4 R108, [R148+0x4000] ;  /* 0x00400000946c783b */ /* 0x000fee0000000200 */
        /* <DEDUP_REMOVED lines=8> */
[----:B------:R-:W2:Y:S04]  /*51e0*/  LDSM.16.M88.4 R100, [R152] ;  /* 0x000000009864783b */ /* 0x000ea80000000200 */
[----:B------:R-:W3:Y:S03]  /*51f0*/  LDSM.16.M88.4 R120, [R148+0x5800] ;  /* 0x005800009478783b */ /* 0x000ee60000000200 */
[C---:B-1----:R-:W-:Y:S08]  /*5200*/  HMMA.16816.F32 R4, R124.reuse, R128, R4 ;  /* 0x000000807c04723c */ /* 0x042ff00000001804 */
[C---:B------:R-:W-:Y:S08]  /*5210*/  HMMA.16816.F32 R8, R124.reuse, R130, R8 ;  /* 0x000000827c08723c */ /* 0x040ff00000001808 */
[C---:B------:R-:W-:Y:S08]  /*5220*/  HMMA.16816.F32 R12, R124.reuse, R132, R12 ;  /* 0x000000847c0c723c */ /* 0x040ff0000000180c */
[C---:B------:R-:W-:Y:S08]  /*5230*/  HMMA.16816.F32 R16, R124.reuse, R134, R16 ;  /* 0x000000867c10723c */ /* 0x040ff00000001810 */
[C---:B------:R-:W-:Y:S08]  /*5240*/  HMMA.16816.F32 R20, R124.reuse, R136, R20 ;  /* 0x000000887c14723c */ /* 0x040ff00000001814 */
[C---:B------:R-:W-:Y:S08]  /*5250*/  HMMA.16816.F32 R24, R124.reuse, R138, R24 ;  /* 0x0000008a7c18723c */ /* 0x040ff00000001818 */
[C---:B------:R-:W-:Y:S08]  /*5260*/  HMMA.16816.F32 R28, R124.reuse, R140, R28 ;  /* 0x0000008c7c1c723c */ /* 0x040ff0000000181c */
[----:B------:R-:W-:Y:S01]  /*5270*/  HMMA.16816.F32 R32, R124, R142, R32 ;  /* 0x0000008e7c20723c */ /* 0x000fe20000001820 */
[----:B------:R-:W-:Y:S07]  /*5280*/  LDSM.16.M88.4 R124, [R147+0x5000] ;  /* 0x00500000937c783b */ /* 0x000fee0000000200 */
[C---:B--2---:R-:W-:Y:S08]  /*5290*/  HMMA.16816.F32 R4, R100.reuse, R108, R4 ;  /* 0x0000006c6404723c */ /* 0x044ff00000001804 */
[C---:B------:R-:W-:Y:S01]  /*52a0*/  HMMA.16816.F32 R8, R100.reuse, R110, R8 ;  /* 0x0000006e6408723c */ /* 0x040fe20000001808 */
[----:B------:R-:W-:Y:S07]  /*52b0*/  LDSM.16.M88.4 R108, [R151] ;  /* 0x00000000976c783b */ /* 0x000fee0000000200 */
[C---:B------:R-:W-:Y:S08]  /*52c0*/  HMMA.16816.F32 R12, R100.reuse, R112, R12 ;  /* 0x00000070640c723c */ /* 0x040ff0000000180c */
[C---:B------:R-:W-:Y:S01]  /*52d0*/  HMMA.16816.F32 R16, R100.reuse, R114, R16 ;  /* 0x000000726410723c */ /* 0x040fe20000001810 */
[----:B------:R-:W1:Y:S07]  /*52e0*/  LDSM.16.M88.4 R112, [R147+0x4000] ;  /* 0x004000009370783b */ /* 0x000e6e0000000200 */
[C---:B------:R-:W-:Y:S08]  /*52f0*/  HMMA.16816.F32 R20, R100.reuse, R116, R20 ;  /* 0x000000746414723c */ /* 0x040ff00000001814 */
[C---:B------:R-:W-:Y:S01]  /*5300*/  HMMA.16816.F32 R24, R100.reuse, R118, R24 ;  /* 0x000000766418723c */ /* 0x040fe20000001818 */
[----:B------:R-:W2:Y:S07]  /*5310*/  LDSM.16.M88.4 R116, [R147+0x4800] ;  /* 0x004800009374783b */ /* 0x000eae0000000200 */
[C---:B---3--:R-:W-:Y:S08]  /*5320*/  HMMA.16816.F32 R28, R100.reuse, R120, R28 ;  /* 0x00000078641c723c */ /* 0x048ff0000000181c */
[----:B------:R-:W-:Y:S01]  /*5330*/  HMMA.16816.F32 R32, R100, R122, R32 ;  /* 0x0000007a6420723c */ /* 0x000fe20000001820 */
[----:B------:R-:W3:Y:S04]  /*5340*/  LDSM.16.M88.4 R100, [R147+0x5800] ;  /* 0x005800009364783b */ /* 0x000ee80000000200 */
[----:B------:R-:W-:Y:S03]  /*5350*/  LDSM.16.M88.4 R120, [R154+0x6800] ;  /* 0x006800009a78783b */ /* 0x000fe60000000200 */
[C---:B-1----:R-:W-:Y:S08]  /*5360*/  HMMA.16816.F32 R4, R108.reuse, R112, R4 ;  /* 0x000000706c04723c */ /* 0x042ff00000001804 */
[C---:B------:R-:W-:Y:S01]  /*5370*/  HMMA.16816.F32 R8, R108.reuse, R114, R8 ;  /* 0x000000726c08723c */ /* 0x040fe20000001808 */
[----:B------:R-:W-:Y:S07]  /*5380*/  LDSM.16.M88.4 R112, [R155+0x2000] ;  /* 0x002000009b70783b */ /* 0x000fee0000000200 */
[C---:B--2---:R-:W-:Y:S08]  /*5390*/  HMMA.16816.F32 R12, R108.reuse, R116, R12 ;  /* 0x000000746c0c723c */ /* 0x044ff0000000180c */
        /* <DEDUP_REMOVED lines=46> */
[----:B------:R-:W3:Y:S01]  /*5680*/  LDSM.16.M88.4 R100, [R147+0x7800] ;  /* 0x007800009364783b */ /* 0x000ee20000000200 */
[----:B------:R-:W-:Y:S04]  /*5690*/  DEPBAR.LE SB0, 0x0 ;  /* 0x000080000000791a */ /* 0x000fe80000000000 */
[----:B------:R-:W-:Y:S02]  /*56a0*/  BAR.SYNC.DEFER_BLOCKING 0x0 ;  /* 0x0000000000007b1d */ /* 0x000fe40000010000 */
[C---:B-1----:R-:W-:Y:S08]  /*56b0*/  HMMA.16816.F32 R4, R108.reuse, R116, R4 ;  /* 0x000000746c04723c */ /* 0x042ff00000001804 */
[C---:B------:R-:W-:Y:S08]  /*56c0*/  HMMA.16816.F32 R8, R108.reuse, R118, R8 ;  /* 0x000000766c08723c */ /* 0x040ff00000001808 */
[C---:B----4-:R-:W-:Y:S08]  /*56d0*/  HMMA.16816.F32 R12, R108.reuse, R120, R12 ;  /* 0x000000786c0c723c */ /* 0x050ff0000000180c */
[C---:B------:R-:W-:Y:S08]  /*56e0*/  HMMA.16816.F32 R16, R108.reuse, R122, R16 ;  /* 0x0000007a6c10723c */ /* 0x040ff00000001810 */
[C---:B--2---:R-:W-:Y:S08]  /*56f0*/  HMMA.16816.F32 R20, R108.reuse, R124, R20 ;  /* 0x0000007c6c14723c */ /* 0x044ff00000001814 */
[C---:B------:R-:W-:Y:S08]  /*5700*/  HMMA.16816.F32 R24, R108.reuse, R126, R24 ;  /* 0x0000007e6c18723c */ /* 0x040ff00000001818 */
[C---:B---3--:R-:W-:Y:S08]  /*5710*/  HMMA.16816.F32 R28, R108.reuse, R100, R28 ;  /* 0x000000646c1c723c */ /* 0x048ff0000000181c */
        /* <DEDUP_REMOVED lines=36> */
[----:B------:R-:W-:Y:S02]  /*5960*/  IMAD.HI.U32 R110, R113, R104, RZ ;  /* 0x00000068716e7227 */ /* 0x000fe400078e00ff */
[----:B------:R-:W2:Y:S02]  /*5970*/  LD.E.64 R112, desc[UR4][R2.64+0x38] ;  /* 0x0000380402707980 */ /* 0x000ea4000c101b00 */
        /* <DEDUP_REMOVED lines=39> */
.L_x_8787:
[----:B------:R-:W-:Y:S05]  /*5bf0*/  BSYNC.RECONVERGENT B0 ;  /* 0x0000000000007941 */ /* 0x000fea0003800200 */
.L_x_8786:
        /* <DEDUP_REMOVED lines=20> */
.L_x_8785:
[----:B------:R-:W-:Y:S05]  /*5d40*/  BSYNC.RECONVERGENT B1 ;  /* 0x0000000000017941 */ /* 0x000fea0003800200 */
.L_x_8784:
        /* <DEDUP_REMOVED lines=19> */
[----:B------:R-:W1:Y:S08]  /*5e80*/  SHFL.BFLY PT, R101, R104, 0x2, 0x1f ;  /* 0x0c401f0068657f89 */ /* 0x000e7000000e0000 */
        /* <DEDUP_REMOVED lines=34> */
[----:B------:R-:W-:Y:S01]  /*60b0*/  MUFU.EX2 R119, R119 ;  /* 0x0000007700777308 */ /* 0x000fe20000000800 */
[C---:B---3--:R-:W-:Y:S01]  /*60c0*/  FMUL.FTZ R6, R0.reuse, R98 ;  /* 0x0000006200067220 */ /* 0x048fe20000410000 */
[----:B------:R-:W-:Y:S01]  /*60d0*/  FMUL.FTZ R7, R0, R99 ;  /* 0x0000006300077220 */ /* 0x000fe20000410000 */
[----:B------:R-:W-:Y:S07]  /*60e0*/  FMUL.FTZ R9, R100, R93 ;  /* 0x0000005d64097220 */ /* 0x000fee0000410000 */
[----:B------:R-:W2:Y:S01]  /*60f0*/  MUFU.EX2 R120, R120 ;  /* 0x0000007800787308 */ /* 0x000ea20000000800 */
[C---:B------:R-:W-:Y:S01]  /*6100*/  FMUL.FTZ R10, R0.reuse, R94 ;  /* 0x0000005e000a7220 */ /* 0x040fe20000410000 */
[----:B------:R-:W-:Y:S01]  /*6110*/  FMUL.FTZ R11, R0, R95 ;  /* 0x0000005f000b7220 */ /* 0x000fe20000410000 */
[C---:B------:R-:W-:Y:S07]  /*6120*/  FMUL.FTZ R36, R100.reuse, R36 ;  /* 0x0000002464247220 */ /* 0x040fee0000410000 */
[----:B------:R-:W-:Y:S01]  /*6130*/  MUFU.EX2 R123, R123 ;  /* 0x0000007b007b7308 */ /* 0x000fe20000000800 */
[----:B------:R-:W3:Y:S01]  /*6140*/  LDSM.16.MT88.4 R92, [R144+0x8000] ;  /* 0x00800000905c783b */ /* 0x000ee20000004200 */
[----:B------:R-:W-:Y:S01]  /*6150*/  FMUL.FTZ R37, R100, R37 ;  /* 0x0000002564257220 */ /* 0x000fe20000410000 */
[C---:B------:R-:W-:Y:S07]  /*6160*/  FMUL.FTZ R38, R0.reuse, R38 ;  /* 0x0000002600267220 */ /* 0x040fee0000410000 */
[----:B------:R-:W4:Y:S01]  /*6170*/  MUFU.EX2 R116, R116 ;  /* 0x0000007400747308 */ /* 0x000f220000000800 */
[----:B------:R-:W-:Y:S01]  /*6180*/  FMUL.FTZ R39, R0, R39 ;  /* 0x0000002700277220 */ /* 0x000fe20000410000 */
[C---:B------:R-:W-:Y:S01]  /*6190*/  FMUL.FTZ R40, R100.reuse, R40 ;  /* 0x0000002864287220 */ /* 0x040fe20000410000 */
[----:B------:R-:W-:Y:S07]  /*61a0*/  FMUL.FTZ R41, R100, R41 ;  /* 0x0000002964297220 */ /* 0x000fee0000410000 */
[----:B------:R-:W5:Y:S01]  /*61b0*/  MUFU.EX2 R118, R118 ;  /* 0x0000007600767308 */ /* 0x000f620000000800 */
[----:B------:R-:W-:Y:S01]  /*61c0*/  FMUL.FTZ R42, R0, R42 ;  /* 0x0000002a002a7220 */ /* 0x000fe20000410000 */
[----:B--2---:R-:W-:Y:S01]  /*61d0*/  F2FP.F16.F32.PACK_AB R96, R120, R119 ;  /* 0x000000777860723e */ /* 0x004fe200000000ff */
[----:B------:R-:W-:Y:S07]  /*61e0*/  FMUL.FTZ R43, R0, R43 ;  /* 0x0000002b002b7220 */ /* 0x000fee0000410000 */
[----:B------:R-:W-:Y:S01]  /*61f0*/  MUFU.EX2 R122, R122 ;  /* 0x0000007a007a7308 */ /* 0x000fe20000000800 */
[-C--:B------:R-:W-:Y:S01]  /*6200*/  FFMA.FTZ R132, R29, R103.reuse, -R126 ;  /* 0x000000671d847223 */ /* 0x080fe2000001087e */
[-CC-:B------:R-:W-:Y:S01]  /*6210*/  FFMA.FTZ R131, R30, R103.reuse, -R124.reuse ;  /* 0x000000671e837223 */ /* 0x180fe2000001087c */
[----:B------:R-:W-:Y:S07]  /*6220*/  FFMA.FTZ R31, R31, R103, -R124 ;  /* 0x000000671f1f7223 */ /* 0x000fee000001087c */
[----:B------:R-:W2:Y:S01]  /*6230*/  MUFU.EX2 R121, R121 ;  /* 0x0000007900797308 */ /* 0x000ea20000000800 */
[----:B------:R-:W-:Y:S01]  /*6240*/  FMUL.FTZ R44, R100, R44 ;  /* 0x0000002c642c7220 */ /* 0x000fe20000410000 */
[----:B----4-:R-:W-:Y:S01]  /*6250*/  F2FP.F16.F32.PACK_AB R97, R116, R123 ;  /* 0x0000007b7461723e */ /* 0x010fe200000000ff */
[----:B------:R-:W-:Y:S01]  /*6260*/  FMUL.FTZ R45, R100, R45 ;  /* 0x0000002d642d7220 */ /* 0x000fe20000410000 */
[C---:B------:R-:W-:Y:S01]  /*6270*/  FMUL.FTZ R46, R0.reuse, R46 ;  /* 0x0000002e002e7220 */ /* 0x040fe20000410000 */
[----:B------:R-:W-:Y:S01]  /*6280*/  FMUL.FTZ R47, R0, R47 ;  /* 0x0000002f002f7220 */ /* 0x000fe20000410000 */
[----:B-----5:R-:W-:Y:S01]  /*6290*/  F2FP.F16.F32.PACK_AB R98, R118, R117 ;  /* 0x000000757662723e */ /* 0x020fe200000000ff */
[C---:B------:R-:W-:Y:S01]  /*62a0*/  FMUL.FTZ R48, R100.reuse, R48 ;  /* 0x0000003064307220 */ /* 0x040fe20000410000 */
[----:B------:R-:W-:Y:S01]  /*62b0*/  FMUL.FTZ R49, R100, R49 ;  /* 0x0000003164317220 */ /* 0x000fe20000410000 */
        /* <DEDUP_REMOVED lines=31> */
[C---:B------:R-:W-:Y:S01]  /*64b0*/  HMMA.16816.F32 R40, R96.reuse, R110, R40 ;  /* 0x0000006e6028723c */ /* 0x040fe20000001828 */
[----:B------:R-:W2:Y:S02]  /*64c0*/  LDSM.16.MT88.4 R108, [R146+0xa000] ;  /* 0x00a00000926c783b */ /* 0x000ea40000004200 */
        /* <DEDUP_REMOVED lines=12> */
[-CC-:B------:R-:W-:Y:S01]  /*6590*/  FFMA.FTZ R112, R12, R103.reuse, -R126.reuse ;  /* 0x000000670c707223 */ /* 0x180fe2000001087e */
[C---:B------:R-:W-:Y:S01]  /*65a0*/  FMUL.FTZ R12, R100.reuse, R88 ;  /* 0x00000058640c7220 */ /* 0x040fe20000410000 */
[----:B------:R-:W-:Y:S01]  /*65b0*/  FFMA.FTZ R113, R13, R103, -R126 ;  /* 0x000000670d717223 */ /* 0x000fe2000001087e */
[----:B------:R-:W-:Y:S01]  /*65c0*/  FMUL.FTZ R13, R100, R89 ;  /* 0x00000059640d7220 */ /* 0x000fe20000410000 */
[-CC-:B------:R-:W-:Y:S01]  /*65d0*/  FFMA.FTZ R114, R14, R103.reuse, -R124.reuse ;  /* 0x000000670e727223 */ /* 0x180fe2000001087c */
[C---:B---3--:R-:W-:Y:S01]  /*65e0*/  HMMA.16816.F32 R52, R96.reuse, R92, R52 ;  /* 0x0000005c6034723c */ /* 0x048fe20000001834 */
[----:B------:R-:W-:Y:S02]  /*65f0*/  MUFU.EX2 R112, R112 ;  /* 0x0000007000707308 */ /* 0x000fe40000000800 */
[C---:B------:R-:W-:Y:S01]  /*6600*/  FMUL.FTZ R14, R0.reuse, R90 ;  /* 0x0000005a000e7220 */ /* 0x040fe20000410000 */
[----:B------:R-:W-:Y:S01]  /*6610*/  FFMA.FTZ R115, R15, R103, -R124 ;  /* 0x000000670f737223 */ /* 0x000fe2000001087c */
[----:B------:R-:W-:Y:S06]  /*6620*/  FMUL.FTZ R15, R0, R91 ;  /* 0x0000005b000f7220 */ /* 0x000fec0000410000 */
[----:B------:R-:W3:Y:S01]  /*6630*/  MUFU.EX2 R113, R113 ;  /* 0x0000007100717308 */ /* 0x000ee20000000800 */
[----:B------:R-:W-:Y:S01]  /*6640*/  LDSM.16.MT88.4 R88, [R146+0x8800] ;  /* 0x008800009258783b */ /* 0x000fe20000004200 */
[C---:B------:R-:W-:Y:S08]  /*6650*/  HMMA.16816.F32 R56, R96.reuse, R94, R56 ;  /* 0x0000005e6038723c */ /* 0x040ff00000001838 */
[----:B------:R-:W-:Y:S01]  /*6660*/  MUFU.EX2 R114, R114 ;  /* 0x0000007200727308 */ /* 0x000fe20000000800 */
[-CC-:B------:R-:W-:Y:S01]  /*6670*/  FFMA.FTZ R129, R28, R103.reuse, -R126.reuse ;  /* 0x000000671c817223 */ /* 0x180fe2000001087e */
[-CC-:B------:R-:W-:Y:S01]  /*6680*/  FFMA.FTZ R28, R32, R103.reuse, -R126.reuse ;  /* 0x00000067201c7223 */ /* 0x180fe2000001087e */
[-CC-:B------:R-:W-:Y:S07]  /*6690*/  FFMA.FTZ R125, R16, R103.reuse, -R126.reuse ;  /* 0x00000067107d7223 */ /* 0x180fee000001087e */
[----:B------:R-:W-:Y:S01]  /*66a0*/  MUFU.EX2 R32, R31 ;  /* 0x0000001f00207308 */ /* 0x000fe20000000800 */
[----:B------:R-:W4:Y:S01]  /*66b0*/  LDSM.16.MT88.4 R92, [R145+0xa000] ;  /* 0x00a00000915c783b */ /* 0x000f220000004200 */
[C---:B-1----:R-:W-:Y:S08]  /*66c0*/  HMMA.16816.F32 R60, R96.reuse, R104, R60 ;  /* 0x00000068603c723c */ /* 0x042ff0000000183c */
[----:B------:R-:W1:Y:S01]  /*66d0*/  MUFU.EX2 R115, R115 ;  /* 0x0000007300737308 */ /* 0x000e620000000800 */
[C---:B------:R-:W-:Y:S01]  /*66e0*/  FMUL.FTZ R16, R100.reuse, R84 ;  /* 0x0000005464107220 */ /* 0x040fe20000410000 */
[----:B---3--:R-:W-:Y:S01]  /*66f0*/  F2FP.F16.F32.PACK_AB R84, R113, R112 ;  /* 0x000000707154723e */ /* 0x008fe200000000ff */
[----:B------:R-:W-:Y:S07]  /*6700*/  FFMA.FTZ R128, R17, R103, -R126 ;  /* 0x0000006711807223 */ /* 0x000fee000001087e */
[----:B------:R-:W-:Y:S01]  /*6710*/  MUFU.EX2 R125, R125 ;  /* 0x0000007d007d7308 */ /* 0x000fe20000000800 */
[----:B------:R-:W-:Y:S01]  /*6720*/  FMUL.FTZ R17, R100, R85 ;  /* 0x0000005564117220 */ /* 0x000fe20000410000 */
[C---:B------:R-:W-:Y:S01]  /*6730*/  HMMA.16816.F32 R64, R96.reuse, R106, R64 ;  /* 0x0000006a6040723c */ /* 0x040fe20000001840 */
[----:B------:R-:W3:Y:S07]  /*6740*/  LDSM.16.MT88.4 R104, [R144+0xa000] ;  /* 0x00a000009068783b */ /* 0x000eee0000004200 */
        /* <DEDUP_REMOVED lines=8> */
[----:B-1----:R-:W-:Y:S01]  /*67d0*/  F2FP.F16.F32.PACK_AB R85, R115, R114 ;  /* 0x000000727355723e */ /* 0x002fe200000000ff */
[----:B------:R-:W-:Y:S01]  /*67e0*/  FFMA.FTZ R34, R34, R103, -R124 ;  /* 0x0000006722227223 */ /* 0x000fe2000001087c */
[----:B------:R-:W-:Y:S07]  /*67f0*/  FFMA.FTZ R119, R100, R183, R119 ;  /* 0x000000b764777223 */ /* 0x000fee0000010077 */
[----:B------:R-:W1:Y:S01]  /*6800*/  MUFU.EX2 R130, R130 ;  /* 0x0000008200827308 */ /* 0x000e620000000800 */
[----:B------:R-:W-:Y:S01]  /*6810*/  FFMA.FTZ R123, R0, R181, R123 ;  /* 0x000000b5007b7223 */ /* 0x000fe2000001007b */
[C---:B------:R-:W-:Y:S01]  /*6820*/  HMMA.16816.F32 R72, R96.reuse, R110, R72 ;  /* 0x0000006e6048723c */ /* 0x040fe20000001848 */
[----:B------:R-:W2:Y:S07]  /*6830*/  LDSM.16.MT88.4 R108, [R150+0x8800] ;  /* 0x00880000966c783b */ /* 0x000eae0000004200 */
[----:B------:R-:W-:Y:S01]  /*6840*/  MUFU.EX2 R34, R34 ;  /* 0x0000002200227308 */ /* 0x000fe20000000800 */
[----:B------:R-:W-:Y:S01]  /*6850*/  FADD.FTZ R120, R120, R119 ;  /* 0x0000007778787221 */ /* 0x000fe20000010000 */
[----:B-----5:R-:W-:Y:S01]  /*6860*/  F2FP.F16.F32.PACK_AB R86, R128, R125 ;  /* 0x0000007d8056723e */ /* 0x020fe200000000ff */
[----:B------:R-:W-:Y:S04]  /*6870*/  FADD.FTZ R123, R116, R123 ;  /* 0x0000007b747b7221 */ /* 0x000fe80000010000 */
[----:B------:R-:W-:Y:S01]  /*6880*/  FADD.FTZ R122, R122, R123 ;  /* 0x0000007b7a7a7221 */ /* 0x000fe20000010000 */
[----:B-1----:R-:W-:Y:S03]  /*6890*/  F2FP.F16.F32.PACK_AB R87, R130, R127 ;  /* 0x0000007f8257723e */ /* 0x002fe600000000ff */
[----:B------:R-:W-:Y:S01]  /*68a0*/  FADD.FTZ R121, R121, R122 ;  /* 0x0000007a79797221 */ /* 0x000fe20000010000 */
[C---:B----4-:R-:W-:Y:S03]  /*68b0*/  HMMA.16816.F32 R76, R96.reuse, R92, R76 ;  /* 0x0000005c604c723c */ /* 0x050fe6000000184c */
[----:B------:R-:W-:Y:S04]  /*68c0*/  FADD.FTZ R114, R114, R121 ;  /* 0x0000007972727221 */ /* 0x000fe80000010000 */
[----:B------:R-:W-:Y:S01]  /*68d0*/  FADD.FTZ R114, R115, R114 ;  /* 0x0000007273727221 */ /* 0x000fe20000010000 */
[C---:B------:R-:W-:Y:S01]  /*68e0*/  HMMA.16816.F32 R80, R96.reuse, R94, R80 ;  /* 0x0000005e6050723c */ /* 0x040fe20000001850 */
[----:B------:R-:W1:Y:S02]  /*68f0*/  LDSM.16.MT88.4 R92, [R145+0x8800] ;  /* 0x00880000915c783b */ /* 0x000e640000004200 */
[----:B------:R-:W-:Y:S04]  /*6900*/  FADD.FTZ R127, R127, R114 ;  /* 0x000000727f7f7221 */ /* 0x000fe80000010000 */
[----:B------:R-:W-:Y:S01]  /*6910*/  FADD.FTZ R130, R130, R127 ;  /* 0x0000007f82827221 */ /* 0x000fe20000010000 */
[C---:B---3--:R-:W-:Y:S08]  /*6920*/  HMMA.16816.F32 R12, R96.reuse, R104, R12 ;  /* 0x00000068600c723c */ /* 0x048ff0000000180c */
[----:B------:R-:W-:Y:S01]  /*6930*/  HMMA.16816.F32 R16, R96, R106, R16 ;  /* 0x0000006a6010723c */ /* 0x000fe20000001810 */
[----:B------:R-:W3:Y:S07]  /*6940*/  LDSM.16.MT88.4 R96, [R144+0x8800] ;  /* 0x008800009060783b */ /* 0x000eee0000004200 */
[C---:B--2---:R-:W-:Y:S01]  /*6950*/  HMMA.16816.F32 R4, R84.reuse, R108, R4 ;  /* 0x0000006c5404723c */ /* 0x044fe20000001804 */
[----:B------:R-:W-:Y:S04]  /*6960*/  LDSM.16.MT88.4 R104, [R146+0xa800] ;  /* 0x00a800009268783b */ /* 0x000fe80000004200 */
[-C--:B------:R-:W-:Y:S01]  /*6970*/  FFMA.FTZ R108, R25, R103.reuse, -R126 ;  /* 0x00000067196c7223 */ /* 0x080fe2000001087e */
[-CC-:B------:R-:W-:Y:S02]  /*6980*/  FFMA.FTZ R109, R22, R103.reuse, -R124.reuse ;  /* 0x00000067166d7223 */ /* 0x180fe4000001087c */
[C---:B------:R-:W-:Y:S03]  /*6990*/  HMMA.16816.F32 R8, R84.reuse, R110, R8 ;  /* 0x0000006e5408723c */ /* 0x040fe60000001808 */
[-CC-:B------:R-:W-:Y:S01]  /*69a0*/  FFMA.FTZ R110, R26, R103.reuse, -R124.reuse ;  /* 0x000000671a6e7223 */ /* 0x180fe2000001087c */
[-C--:B------:R-:W-:Y:S01]  /*69b0*/  FFMA.FTZ R111, R27, R103.reuse, -R124 ;  /* 0x000000671b6f7223 */ /* 0x080fe2000001087c */
[----:B------:R-:W-:Y:S03]  /*69c0*/  MUFU.EX2 R109, R109 ;  /* 0x0000006d006d7308 */ /* 0x000fe60000000800 */
[C---:B------:R-:W-:Y:S07]  /*69d0*/  HMMA.16816.F32 R36, R84.reuse, R88, R36 ;  /* 0x000000585424723c */ /* 0x040fee0000001824 */
[----:B------:R-:W-:Y:S10]  /*69e0*/  MUFU.EX2 R108, R108 ;  /* 0x0000006c006c7308 */ /* 0x000ff40000000800 */
[----:B------:R-:W-:Y:S01]  /*69f0*/  MUFU.EX2 R110, R110 ;  /* 0x0000006e006e7308 */ /* 0x000fe20000000800 */
[C---:B------:R-:W-:Y:S01]  /*6a00*/  HMMA.16816.F32 R40, R84.reuse, R90, R40 ;  /* 0x0000005a5428723c */ /* 0x040fe20000001828 */
[----:B------:R-:W2:Y:S08]  /*6a10*/  LDSM.16.MT88.4 R88, [R150+0xa800] ;  /* 0x00a800009658783b */ /* 0x000eb00000004200 */
[----:B------:R-:W4:Y:S01]  /*6a20*/  MUFU.EX2 R111, R111 ;  /* 0x0000006f006f7308 */ /* 0x000f220000000800 */
[C---:B-1----:R-:W-:Y:S08]  /*6a30*/  HMMA.16816.F32 R44, R84.reuse, R92, R44 ;  /* 0x0000005c542c723c */ /* 0x042ff0000000182c */
[C---:B------:R-:W-:Y:S01]  /*6a40*/  HMMA.16816.F32 R48, R84.reuse, R94, R48 ;  /* 0x0000005e5430723c */ /* 0x040fe20000001830 */
[----:B------:R-:W1:Y:S07]  /*6a50*/  LDSM.16.MT88.4 R92, [R145+0xa800] ;  /* 0x00a80000915c783b */ /* 0x000e6e0000004200 */
[C---:B---3--:R-:W-:Y:S08]  /*6a60*/  HMMA.16816.F32 R52, R84.reuse, R96, R52 ;  /* 0x000000605434723c */ /* 0x048ff00000001834 */
[C---:B------:R-:W-:Y:S01]  /*6a70*/  HMMA.16816.F32 R56, R84.reuse, R98, R56 ;  /* 0x000000625438723c */ /* 0x040fe20000001838 */
[----:B------:R-:W-:Y:S07]  /*6a80*/  LDSM.16.MT88.4 R96, [R150+0x9000] ;  /* 0x009000009660783b */ /* 0x000fee0000004200 */
[C---:B--2---:R-:W-:Y:S08]  /*6a90*/  HMMA.16816.F32 R60, R84.reuse, R88, R60 ;  /* 0x00000058543c723c */ /* 0x044ff0000000183c */
[C---:B------:R-:W-:Y:S01]  /*6aa0*/  HMMA.16816.F32 R64, R84.reuse, R90, R64 ;  /* 0x0000005a5440723c */ /* 0x040fe20000001840 */
[----:B------:R-:W2:Y:S07]  /*6ab0*/  LDSM.16.MT88.4 R88, [R144+0xa800] ;  /* 0x00a800009058783b */ /* 0x000eae0000004200 */
[C---:B------:R-:W-:Y:S03]  /*6ac0*/  HMMA.16816.F32 R68, R84.reuse, R104, R68 ;  /* 0x000000685444723c */ /* 0x040fe60000001844 */
[-CC-:B------:R-:W-:Y:S01]  /*6ad0*/  FFMA.FTZ R104, R20, R103.reuse, -R126.reuse ;  /* 0x0000006714687223 */ /* 0x180fe2000001087e */
[-CC-:B------:R-:W-:Y:S04]  /*6ae0*/  FFMA.FTZ R105, R21, R103.reuse, -R126.reuse ;  /* 0x0000006715697223 */ /* 0x180fe8000001087e */
[C---:B------:R-:W-:Y:S01]  /*6af0*/  HMMA.16816.F32 R72, R84.reuse, R106, R72 ;  /* 0x0000006a5448723c */ /* 0x040fe20000001848 */
[----:B------:R-:W-:Y:S02]  /*6b00*/  MUFU.EX2 R104, R104 ;  /* 0x0000006800687308 */ /* 0x000fe40000000800 */
[-C--:B------:R-:W-:Y:S01]  /*6b10*/  FFMA.FTZ R107, R24, R103.reuse, -R126 ;  /* 0x00000067186b7223 */ /* 0x080fe2000001087e */
[-C--:B------:R-:W-:Y:S01]  /*6b20*/  FFMA.FTZ R106, R23, R103.reuse, -R124 ;  /* 0x00000067176a7223 */ /* 0x080fe2000001087c */
[----:B------:R-:W3:Y:S01]  /*6b30*/  LDSM.16.MT88.4 R24, [R146+0x9000] ;  /* 0x009000009218783b */ /* 0x000ee20000004200 */
[----:B----4-:R-:W-:Y:S05]  /*6b40*/  F2FP.F16.F32.PACK_AB R23, R111, R110 ;  /* 0x0000006e6f17723e */ /* 0x010fea00000000ff */
[----:B------:R-:W4:Y:S01]  /*6b50*/  MUFU.EX2 R105, R105 ;  /* 0x0000006900697308 */ /* 0x000f220000000800 */
[C---:B-1----:R-:W-:Y:S09]  /*6b60*/  HMMA.16816.F32 R76, R84.reuse, R92, R76 ;  /* 0x0000005c544c723c */ /* 0x042ff2000000184c */
[----:B------:R-:W1:Y:S01]  /*6b70*/  MUFU.EX2 R106, R106 ;  /* 0x0000006a006a7308 */ /* 0x000e620000000800 */
[-C--:B------:R-:W-:Y:S01]  /*6b80*/  FFMA.FTZ R126, R33, R103.reuse, -R126 ;  /* 0x00000067217e7223 */ /* 0x080fe2000001087e */
[----:B------:R-:W-:Y:S08]  /*6b90*/  FFMA.FTZ R124, R35, R103, -R124 ;  /* 0x00000067237c7223 */ /* 0x000ff0000001087c */
[----:B------:R5:W-:Y:S01]  /*6ba0*/  MUFU.EX2 R33, R28 ;  /* 0x0000001c00217308 */ /* 0x000be20000000800 */
[C---:B------:R-:W-:Y:S01]  /*6bb0*/  HMMA.16816.F32 R80, R84.reuse, R94, R80 ;  /* 0x0000005e5450723c */ /* 0x040fe20000001850 */
[----:B------:R-:W-:Y:S08]  /*6bc0*/  LDSM.16.MT88.4 R92, [R150+0xb000] ;  /* 0x00b00000965c783b */ /* 0x000ff00000004200 */
[----:B------:R-:W3:Y:S01]  /*6bd0*/  MUFU.EX2 R107, R107 ;  /* 0x0000006b006b7308 */ /* 0x000ee20000000800 */
[----:B----4-:R-:W-:Y:S09]  /*6be0*/  F2FP.F16.F32.PACK_AB R20, R105, R104 ;  /* 0x000000686914723e */ /* 0x010ff200000000ff */
[----:B------:R-:W4:Y:S01]  /*6bf0*/  MUFU.EX2 R126, R126 ;  /* 0x0000007e007e7308 */ /* 0x000f220000000800 */
[C---:B--2---:R-:W-:Y:S09]  /*6c00*/  HMMA.16816.F32 R12, R84.reuse, R88, R12 ;  /* 0x00000058540c723c */ /* 0x044ff2000000180c */
[----:B------:R-:W2:Y:S01]  /*6c10*/  MUFU.EX2 R35, R124 ;  /* 0x0000007c00237308 */ /* 0x000ea20000000800 */
[----:B-1----:R-:W-:Y:S01]  /*6c20*/  F2FP.F16.F32.PACK_AB R21, R106, R109 ;  /* 0x0000006d6a15723e */ /* 0x002fe200000000ff */
[----:B-----5:R-:W-:Y:S01]  /*6c30*/  LDSM.16.MT88.4 R28, [R144+0x9800] ;  /* 0x00980000901c783b */ /* 0x020fe20000004200 */
[----:B------:R-:W-:Y:S01]  /*6c40*/  FADD.FTZ R109, R109, R130 ;  /* 0x000000826d6d7221 */ /* 0x000fe20000010000 */
[----:B------:R-:W-:Y:S03]  /*6c50*/  HMMA.16816.F32 R16, R84, R90, R16 ;  /* 0x0000005a5410723c */ /* 0x000fe60000001810 */
[----:B---3--:R-:W-:Y:S03]  /*6c60*/  F2FP.F16.F32.PACK_AB R22, R108, R107 ;  /* 0x0000006b6c16723e */ /* 0x008fe600000000ff */
[----:B------:R-:W1:Y:S01]  /*6c70*/  LDSM.16.MT88.4 R84, [R145+0x9000] ;  /* 0x009000009154783b */ /* 0x000e620000004200 */
[----:B------:R-:W-:Y:S04]  /*6c80*/  FADD.FTZ R109, R106, R109 ;  /* 0x0000006d6a6d7221 */ /* 0x000fe80000010000 */
[----:B------:R-:W-:Y:S01]  /*6c90*/  FADD.FTZ R110, R110, R109 ;  /* 0x0000006d6e6e7221 */ /* 0x000fe20000010000 */
[C---:B------:R-:W-:Y:S02]  /*6ca0*/  HMMA.16816.F32 R4, R20.reuse, R96, R4 ;  /* 0x000000601404723c */ /* 0x040fe40000001804 */
[----:B------:R-:W3:Y:S03]  /*6cb0*/  LDSM.16.MT88.4 R88, [R144+0x9000] ;  /* 0x009000009058783b */ /* 0x000ee60000004200 */
[----:B------:R-:W-:Y:S03]  /*6cc0*/  FADD.FTZ R110, R111, R110 ;  /* 0x0000006e6f6e7221 */ /* 0x000fe60000010000 */
[C---:B------:R-:W-:Y:S08]  /*6cd0*/  HMMA.16816.F32 R8, R20.reuse, R98, R8 ;  /* 0x000000621408723c */ /* 0x040ff00000001808 */
[C---:B------:R-:W-:Y:S08]  /*6ce0*/  HMMA.16816.F32 R36, R20.reuse, R24, R36 ;  /* 0x000000181424723c */ /* 0x040ff00000001824 */
        /* <DEDUP_REMOVED lines=14> */
[C---:B-1----:R-:W-:Y:S03]  /*6dd0*/  HMMA.16816.F32 R76, R20.reuse, R84, R76 ;  /* 0x00000054144c723c */ /* 0x042fe6000000184c */
[----:B------:R-:W-:Y:S02]  /*6de0*/  F2FP.F16.F32.PACK_AB R84, R132, R129 ;  /* 0x000000818454723e */ /* 0x000fe400000000ff */
[----:B------:R-:W-:Y:S01]  /*6df0*/  F2FP.F16.F32.PACK_AB R85, R32, R131 ;  /* 0x000000832055723e */ /* 0x000fe200000000ff */
[----:B------:R-:W-:Y:S02]  /*6e00*/  FADD.FTZ R131, R131, R110 ;  /* 0x0000006e83837221 */ /* 0x000fe40000010000 */
[C---:B------:R-:W-:Y:S03]  /*6e10*/  HMMA.16816.F32 R80, R20.reuse, R86, R80 ;  /* 0x000000561450723c */ /* 0x040fe60000001850 */
[----:B----4-:R-:W-:Y:S01]  /*6e20*/  F2FP.F16.F32.PACK_AB R86, R126, R33 ;  /* 0x000000217e56723e */ /* 0x010fe200000000ff */
[----:B------:R-:W-:Y:S01]  /*6e30*/  FADD.FTZ R131, R32, R131 ;  /* 0x0000008320837221 */ /* 0x000fe20000010000 */
[C---:B--2---:R-:W-:Y:S03]  /*6e40*/  F2FP.F16.F32.PACK_AB R87, R35.reuse, R34 ;  /* 0x000000222357723e */ /* 0x044fe600000000ff */
[C---:B---3--:R-:W-:Y:S03]  /*6e50*/  HMMA.16816.F32 R12, R20.reuse, R88, R12 ;  /* 0x00000058140c723c */ /* 0x048fe6000000180c */
[----:B------:R-:W-:Y:S04]  /*6e60*/  FADD.FTZ R34, R34, R131 ;  /* 0x0000008322227221 */ /* 0x000fe80000010000 */
[----:B------:R-:W-:Y:S01]  /*6e70*/  FADD.FTZ R181, R35, R34 ;  /* 0x0000002223b57221 */ /* 0x000fe20000010000 */
[----:B------:R-:W-:Y:S01]  /*6e80*/  HMMA.16816.F32 R16, R20, R90, R16 ;  /* 0x0000005a1410723c */ /* 0x000fe20000001810 */
[----:B------:R-:W1:Y:S07]  /*6e90*/  LDSM.16.MT88.4 R20, [R145+0x9800] ;  /* 0x009800009114783b */ /* 0x000e6e0000004200 */
[C---:B------:R-:W-:Y:S01]  /*6ea0*/  HMMA.16816.F32 R96, R84.reuse, R92, R4 ;  /* 0x0000005c5460723c */ /* 0x040fe20000001804 */
[----:B------:R-:W2:Y:S07]  /*6eb0*/  LDSM.16.MT88.4 R4, [R150+0xb800] ;  /* 0x00b800009604783b */ /* 0x000eae0000004200 */
[C---:B------:R-:W-:Y:S01]  /*6ec0*/  HMMA.16816.F32 R92, R84.reuse, R94, R8 ;  /* 0x0000005e545c723c */ /* 0x040fe20000001808 */
[----:B------:R-:W3:Y:S07]  /*6ed0*/  LDSM.16.MT88.4 R8, [R146+0xb800] ;  /* 0x00b800009208783b */ /* 0x000eee0000004200 */
[C---:B-----5:R-:W-:Y:S03]  /*6ee0*/  HMMA.16816.F32 R36, R84.reuse, R24, R36 ;  /* 0x000000185424723c */ /* 0x060fe60000001824 */
[----:B------:R-:W-:Y:S04]  /*6ef0*/  FADD.FTZ R25, R117, R120 ;  /* 0x0000007875197221 */ /* 0x000fe80000010000 */
[----:B------:R-:W-:Y:S01]  /*6f00*/  FADD.FTZ R25, R118, R25 ;  /* 0x0000001976197221 */ /* 0x000fe20000010000 */
[C---:B------:R-:W-:Y:S03]  /*6f10*/  HMMA.16816.F32 R40, R84.reuse, R26, R40 ;  /* 0x0000001a5428723c */ /* 0x040fe60000001828 */
[----:B------:R-:W-:Y:S04]  /*6f20*/  FADD.FTZ R0, R112, R25 ;  /* 0x0000001970007221 */ /* 0x000fe80000010000 */
[----:B------:R-:W-:Y:S01]  /*6f30*/  FADD.FTZ R0, R113, R0 ;  /* 0x0000000071007221 */ /* 0x000fe20000010000 */
[C---:B-1----:R-:W-:Y:S08]  /*6f40*/  HMMA.16816.F32 R44, R84.reuse, R20, R44 ;  /* 0x00000014542c723c */ /* 0x042ff0000000182c */
[C---:B------:R-:W-:Y:S01]  /*6f50*/  HMMA.16816.F32 R48, R84.reuse, R22, R48 ;  /* 0x000000165430723c */ /* 0x040fe20000001830 */
[----:B------:R-:W1:Y:S07]  /*6f60*/  LDSM.16.MT88.4 R20, [R145+0xb800] ;  /* 0x00b800009114783b */ /* 0x000e6e0000004200 */
[C---:B------:R-:W-:Y:S08]  /*6f70*/  HMMA.16816.F32 R52, R84.reuse, R28, R52 ;  /* 0x0000001c5434723c */ /* 0x040ff00000001834 */
[C---:B------:R-:W-:Y:S08]  /*6f80*/  HMMA.16816.F32 R56, R84.reuse, R30, R56 ;  /* 0x0000001e5438723c */ /* 0x040ff00000001838 */
[C---:B--2---:R-:W-:Y:S08]  /*6f90*/  HMMA.16816.F32 R60, R84.reuse, R4, R60 ;  /* 0x00000004543c723c */ /* 0x044ff0000000183c */
[C---:B------:R-:W-:Y:S01]  /*6fa0*/  HMMA.16816.F32 R64, R84.reuse, R6, R64 ;  /* 0x000000065440723c */ /* 0x040fe20000001840 */
[----:B------:R-:W2:Y:S07]  /*6fb0*/  LDSM.16.MT88.4 R4, [R144+0xb800] ;  /* 0x00b800009004783b */ /* 0x000eae0000004200 */
[C---:B---3--:R-:W-:Y:S03]  /*6fc0*/  HMMA.16816.F32 R68, R84.reuse, R8, R68 ;  /* 0x000000085444723c */ /* 0x048fe60000001844 */
[----:B------:R-:W-:Y:S04]  /*6fd0*/  FADD.FTZ R9, R125, R0 ;  /* 0x000000007d097221 */ /* 0x000fe80000010000 */
[----:B------:R-:W-:Y:S01]  /*6fe0*/  FADD.FTZ R9, R128, R9 ;  /* 0x0000000980097221 */ /* 0x000fe20000010000 */
[C---:B------:R-:W-:Y:S03]  /*6ff0*/  HMMA.16816.F32 R72, R84.reuse, R10, R72 ;  /* 0x0000000a5448723c */ /* 0x040fe60000001848 */
[----:B------:R-:W-:Y:S04]  /*7000*/  FADD.FTZ R0, R104, R9 ;  /* 0x0000000968007221 */ /* 0x000fe80000010000 */
[----:B------:R-:W-:Y:S01]  /*7010*/  FADD.FTZ R0, R105, R0 ;  /* 0x0000000069007221 */ /* 0x000fe20000010000 */
[C---:B-1----:R-:W-:Y:S03]  /*7020*/  HMMA.16816.F32 R76, R84.reuse, R20, R76 ;  /* 0x00000014544c723c */ /* 0x042fe6000000184c */
[----:B------:R-:W-:Y:S01]  /*7030*/  MOV R105, R102 ;  /* 0x0000006600697202 */ /* 0x000fe20000000f00 */
[----:B------:R-:W-:Y:S01]  /*7040*/  FADD.FTZ R107, R107, R0 ;  /* 0x000000006b6b7221 */ /* 0x000fe20000010000 */
[----:B------:R-:W-:Y:S03]  /*7050*/  MOV R0, R101 ;  /* 0x0000006500007202 */ /* 0x000fe60000000f00 */
[C---:B------:R-:W-:Y:S03]  /*7060*/  HMMA.16816.F32 R80, R84.reuse, R22, R80 ;  /* 0x000000165450723c */ /* 0x040fe60000001850 */
[----:B------:R-:W-:Y:S04]  /*7070*/  FADD.FTZ R108, R108, R107 ;  /* 0x0000006b6c6c7221 */ /* 0x000fe80000010000 */
[----:B------:R-:W-:Y:S01]  /*7080*/  FADD.FTZ R129, R129, R108 ;  /* 0x0000006c81817221 */ /* 0x000fe20000010000 */
[C---:B--2---:R-:W-:Y:S03]  /*7090*/  HMMA.16816.F32 R88, R84.reuse, R4, R12 ;  /* 0x000000045458723c */ /* 0x044fe6000000180c */
[----:B------:R-:W-:Y:S04]  /*70a0*/  FADD.FTZ R132, R132, R129 ;  /* 0x0000008184847221 */ /* 0x000fe80000010000 */
[----:B------:R-:W-:Y:S01]  /*70b0*/  FADD.FTZ R33, R33, R132 ;  /* 0x0000008421217221 */ /* 0x000fe20000010000 */
[----:B------:R-:W-:Y:S03]  /*70c0*/  HMMA.16816.F32 R84, R84, R6, R16 ;  /* 0x000000065454723c */ /* 0x000fe60000001810 */
[----:B------:R-:W-:Y:S05]  /*70d0*/  FADD.FTZ R183, R126, R33 ;  /* 0x000000217eb77221 */ /* 0x000fea0000010000 */
[----:B------:R-:W-:Y:S01]  /*70e0*/  @!UPT UIADD3 URZ, UPT, UPT, URZ, URZ, URZ ;  /* 0x000000fffffff290 */ /* 0x000fe2000fffe0ff */
[----:B------:R-:W-:Y:S11]  /*70f0*/  @P1 BRA `(.L_x_8788) ;  /* 0xffffffd8001c1947 */ /* 0x000ff6000383ffff */
.L_x_8781:
        /* <DEDUP_REMOVED lines=10> */
.L_x_8796:
[----:B------:R-:W2:Y:S01]  /*71a0*/  MUFU.RCP R8, R5 ;  /* 0x0000000500087308 */ /* 0x000ea20000001000 */
[----:B----4-:R-:W-:Y:S01]  /*71b0*/  FADD.FTZ R4, R9, R10 ;  /* 0x0000000a09047221 */ /* 0x010fe20000010000 */
[C---:B------:R-:W-:Y:S01]  /*71c0*/  SHF.L.U32 R6, R169.reuse, 0x4, RZ ;  /* 0x00000004a9067819 */ /* 0x040fe200000006ff */
[----:B------:R-:W-:Y:S01]  /*71d0*/  BAR.SYNC.DEFER_BLOCKING 0x0 ;  /* 0x0000000000007b1d */ /* 0x000fe20000010000 */
[----:B---3--:R-:W-:Y:S02]  /*71e0*/  SHF.L.U32 R9, R169, 0x1, RZ ;  /* 0x00000001a9097819 */ /* 0x008fe400000006ff */
[----:B------:R-:W-:Y:S02]  /*71f0*/  LOP3.LUT R10, R6, 0x1c0, RZ, 0xc0, !PT ;  /* 0x000001c0060a7812 */ /* 0x000fe400078ec0ff */
[----:B------:R-:W-:Y:S01]  /*7200*/  FSETP.NE.FTZ.AND P1, PT, R5, RZ, PT ;  /* 0x000000ff0500720b */ /* 0x000fe20003f35000 */
[----:B------:R-:W3:Y:S01]  /*7210*/  MUFU.RCP R7, R4 ;  /* 0x0000000400077308 */ /* 0x000ee20000001000 */
[----:B------:R-:W-:-:S02]  /*7220*/  FSETP.NE.FTZ.AND P0, PT, R4, RZ, PT ;  /* 0x000000ff0400720b */ /* 0x000fc40003f15000 */
[----:B------:R-:W-:Y:S02]  /*7230*/  LOP3.LUT R10, R10, 0x38, R9, 0xf8, !PT ;  /* 0x000000380a0a7812 */ /* 0x000fe400078ef809 */
[----:B------:R-:W-:Y:S02]  /*7240*/  LOP3.LUT R9, R9, 0x6, RZ, 0xc0, !PT ;  /* 0x0000000609097812 */ /* 0x000fe400078ec0ff */
[----:B------:R-:W-:Y:S02]  /*7250*/  R2P PR, R169, 0x1c ;  /* 0x0000001ca9007804 */ /* 0x000fe40000000000 */
[----:B--2---:R-:W-:Y:S02]  /*7260*/  FSEL R8, R8, 1, P1 ;  /* 0x3f80000008087808 */ /* 0x004fe40000800000 */
[----:B------:R-:W-:Y:S02]  /*7270*/  IADD3 R9, PT, PT, R10, R9, R170 ;  /* 0x000000090a097210 */ /* 0x000fe40007ffe0aa */
        /* <DEDUP_REMOVED lines=33> */
[----:B------:R-:W-:-:S02]  /*7490*/  MOV R8, 0x20 ;  /* 0x0000002000087802 */ /* 0x000fc40000000f00 */
[----:B------:R-:W-:Y:S02]  /*74a0*/  LEA R9, R9, R156, 0x2 ;  /* 0x0000009c09097211 */ /* 0x000fe400078e10ff */
[----:B---3--:R-:W-:Y:S02]  /*74b0*/  FSEL R7, R7, 1, P0 ;  /* 0x3f80000007077808 */ /* 0x008fe40000000000 */
[----:B------:R-:W-:Y:S01]  /*74c0*/  SEL R10, R10, 0xffffffc0, !P3 ;  /* 0xffffffc00a0a7807 */ /* 0x000fe20005800000 */
[----:B------:R-:W-:Y:S01]  /*74d0*/  STS.64 [R9], R96 ;  /* 0x0000006009007388 */ /* 0x000fe20000000a00 */
        /* <DEDUP_REMOVED lines=72> */
[----:B------:R-:W4:Y:S04]  /*7960*/  LD.E.64 R16, desc[UR4][R2.64+0xb0] ;  /* 0x0000b00402107980 */ /* 0x000f28000c101b00 */
[----:B------:R-:W4:Y:S04]  /*7970*/  LD.E R14, desc[UR4][R2.64+0x60] ;  /* 0x00006004020e7980 */ /* 0x000f28000c101900 */
[----:B--2---:R-:W2:Y:S04]  /*7980*/  LD.E R71, desc[UR4][R2.64+0xcc] ;  /* 0x0000cc0402477980 */ /* 0x004ea8000c101900 */
[----:B------:R-:W2:Y:S01]  /*7990*/  LD.E.64 R68, desc[UR4][R2.64+0x78] ;  /* 0x0000780402447980 */ /* 0x000ea2000c101b00 */
[----:B------:R-:W1:Y:S03]  /*79a0*/  @P1 MUFU.LG2 R61, R5 ;  /* 0x00000005003d1308 */ /* 0x000e660000000c00 */
[----:B---3--:R3:W5:Y:S01]  /*79b0*/  LD.E.64 R72, desc[UR4][R2.64+0xa8] ;  /* 0x0000a80402487980 */ /* 0x008762000c101b00 */
[----:B------:R-:W-:Y:S01]  /*79c0*/  LOP3.LUT R60, R161, 0x1f80, RZ, 0xc0, !PT ;  /* 0x00001f80a13c7812 */ /* 0x000fe200078ec0ff */
[----:B------:R-:W-:Y:S01]  /*79d0*/  BSSY.RECONVERGENT B0, `(.L_x_8790) ;  /* 0x0000042000007945 */ /* 0x000fe20003800200 */
[----:B------:R-:W-:-:S02]  /*79e0*/  SHF.L.U32 R7, R169, 0x2, RZ ;  /* 0x00000002a9077819 */ /* 0x000fc400000006ff */
[----:B------:R-:W3:Y:S01]  /*79f0*/  @P0 MUFU.LG2 R62, R4 ;  /* 0x00000004003e0308 */ /* 0x000ee20000000c00 */
[----:B------:R-:W-:Y:S02]  /*7a00*/  SHF.R.U32.HI R70, RZ, 0x1, R169 ;  /* 0x00000001ff467819 */ /* 0x000fe400000116a9 */
[----:B------:R-:W-:Y:S02]  /*7a10*/  LOP3.LUT R60, R60, 0x3c, R7, 0xf8, !PT ;  /* 0x0000003c3c3c7812 */ /* 0x000fe400078ef807 */
[----:B------:R-:W-:Y:S02]  /*7a20*/  LOP3.LUT R7, R7, 0x1f8, RZ, 0xc0, !PT ;  /* 0x000001f807077812 */ /* 0x000fe400078ec0ff */
[----:B------:R-:W-:Y:S02]  /*7a30*/  LOP3.LUT R6, R6, 0x10, RZ, 0xc0, !PT ;  /* 0x0000001006067812 */ /* 0x000fe400078ec0ff */
[----:B------:R-:W-:Y:S01]  /*7a40*/  LOP3.LUT R7, R7, 0x38, R70, 0x78, !PT ;  /* 0x0000003807077812 */ /* 0x000fe200078e7846 */
[----:B-1----:R-:W-:Y:S01]  /*7a50*/  @P1 FMUL.FTZ R61, R61, 0.69314718246459960938 ;  /* 0x3f3172183d3d1820 */ /* 0x002fe20000410000 */
[----:B----4-:R-:W-:-:S02]  /*7a60*/  IADD3 R8, PT, PT, R160, 0x10, RZ ;  /* 0x00000010a0087810 */ /* 0x010fc40007ffe0ff */
[----:B------:R-:W-:Y:S02]  /*7a70*/  LEA R7, R7, R6, 0x2 ;  /* 0x0000000607077211 */ /* 0x000fe400078e10ff */
[----:B------:R-:W-:Y:S02]  /*7a80*/  ISETP.GE.AND P4, PT, R8, R157, PT ;  /* 0x0000009d0800720c */ /* 0x000fe40003f86270 */
[----:B------:R-:W-:Y:S01]  /*7a90*/  IADD3 R10, PT, PT, R160, 0x8, RZ ;  /* 0x00000008a00a7810 */ /* 0x000fe20007ffe0ff */
[----:B---3--:R-:W-:Y:S01]  /*7aa0*/  @P0 FMUL.FTZ R62, R62, 0.69314718246459960938 ;  /* 0x3f3172183e3e0820 */ /* 0x008fe20000410000 */
[C---:B------:R-:W-:Y:S02]  /*7ab0*/  IADD3 R8, PT, PT, R160.reuse, 0x18, RZ ;  /* 0x00000018a0087810 */ /* 0x040fe40007ffe0ff */
[----:B------:R-:W-:Y:S02]  /*7ac0*/  IADD3 R2, PT, PT, R160, 0x20, RZ ;  /* 0x00000020a0027810 */ /* 0x000fe40007ffe0ff */
[----:B------:R-:W-:Y:S01]  /*7ad0*/  IADD3 R156, PT, PT, R156, R7, RZ ;  /* 0x000000079c9c7210 */ /* 0x000fe20007ffe0ff */
[----:B------:R-:W-:Y:S01]  /*7ae0*/  BAR.SYNC.DEFER_BLOCKING 0x0 ;  /* 0x0000000000007b1d */ /* 0x000fe20000010000 */
[----:B------:R-:W-:-:S02]  /*7af0*/  ISETP.GE.AND P2, PT, R2, R157, PT ;  /* 0x0000009d0200720c */ /* 0x000fc40003f46270 */
[----:B------:R-:W-:Y:S01]  /*7b00*/  MOV R2, 0xff800000 ;  /* 0xff80000000027802 */ /* 0x000fe20000000f00 */
[C---:B-----5:R-:W-:Y:S01]  /*7b10*/  @P0 FFMA.FTZ R2, R0.reuse, R101, R62 ;  /* 0x0000006500020223 */ /* 0x060fe2000001003e */
[----:B------:R-:W-:Y:S01]  /*7b20*/  MOV R3, 0xff800000 ;  /* 0xff80000000037802 */ /* 0x000fe20000000f00 */
[----:B------:R-:W-:Y:S01]  /*7b30*/  @P1 FFMA.FTZ R3, R0, R102, R61 ;  /* 0x0000006600031223 */ /* 0x000fe2000001003d */
[-C--:B------:R-:W-:Y:S02]  /*7b40*/  ISETP.GE.AND P5, PT, R10, R157.reuse, PT ;  /* 0x0000009d0a00720c */ /* 0x080fe40003fa6270 */
[----:B------:R-:W-:Y:S02]  /*7b50*/  ISETP.GE.AND P3, PT, R8, R157, PT ;  /* 0x0000009d0800720c */ /* 0x000fe40003f66270 */
[----:B------:R-:W-:Y:S02]  /*7b60*/  LOP3.LUT P6, RZ, R169, 0x3, RZ, 0xc0, !PT ;  /* 0x00000003a9ff7812 */ /* 0x000fe400078cc0ff */
[----:B------:R-:W-:-:S02]  /*7b70*/  SHF.R.U32.HI R169, RZ, 0x2, R169 ;  /* 0x00000002ffa97819 */ /* 0x000fc400000116a9 */
[----:B------:R-:W-:Y:S02]  /*7b80*/  LOP3.LUT R70, R70, 0x30, RZ, 0xc0, !PT ;  /* 0x0000003046467812 */ /* 0x000fe400078ec0ff */
[C---:B------:R-:W-:Y:S02]  /*7b90*/  ISETP.GE.AND P1, PT, R160.reuse, R157, PT ;  /* 0x0000009da000720c */ /* 0x040fe40003f26270 */
[C---:B------:R-:W-:Y:S02]  /*7ba0*/  IADD3 R74, PT, PT, R160.reuse, 0x28, RZ ;  /* 0x00000028a04a7810 */ /* 0x040fe40007ffe0ff */
[----:B------:R-:W-:Y:S02]  /*7bb0*/  IADD3 R0, PT, PT, R160, 0x30, RZ ;  /* 0x00000030a0007810 */ /* 0x000fe40007ffe0ff */
[----:B------:R-:W-:Y:S01]  /*7bc0*/  LOP3.LUT R70, R70, 0x7, R169, 0xf8, !PT ;  /* 0x0000000746467812 */ /* 0x000fe200078ef8a9 */
[----:B------:R1:W3:Y:S04]  /*7bd0*/  LDS.128 R56, [R156] ;  /* 0x000000009c387984 */ /* 0x0002e80000000c00 */
        /* <DEDUP_REMOVED lines=15> */
[----:B------:R1:W1:Y:S02]  /*7cd0*/  LDS.128 R16, [R156+0x5800] ;  /* 0x005800009c107984 */ /* 0x0002640000000c00 */
[----:B--2---:R-:W-:Y:S02]  /*7ce0*/  IMAD R71, R172, R71, RZ ;  /* 0x00000047ac477224 */ /* 0x004fe400078e02ff */
[----:B------:R2:W1:Y:S03]  /*7cf0*/  LDS.128 R12, [R156+0x6000] ;  /* 0x006000009c0c7984 */ /* 0x0004660000000c00 */
[----:B------:R-:W-:Y:S02]  /*7d00*/  IADD3 R75, P0, PT, R60, R71, RZ ;  /* 0x000000473c4b7210 */ /* 0x000fe40007f1e0ff */
[----:B------:R2:W1:Y:S02]  /*7d10*/  LDS.128 R60, [R156+0x7800] ;  /* 0x007800009c3c7984 */ /* 0x0004640000000c00 */
[----:B------:R-:W-:-:S02]  /*7d20*/  LEA.HI.X.SX32 R71, R71, RZ, 0x1, P0 ;  /* 0x000000ff47477211 */ /* 0x000fc400000f0eff */
[----:B------:R-:W-:-:S04]  /*7d30*/  LEA R68, P0, R75, R68, 0x2 ;  /* 0x000000444b447211 */ /* 0x000fc800078010ff */
[----:B------:R-:W-:Y:S01]  /*7d40*/  LEA.HI.X R69, R75, R69, R71, 0x2, P0 ;  /* 0x000000454b457211 */ /* 0x000fe200000f1447 */
[----:B---34-:R-:W-:Y:S08]  /*7d50*/  @P6 BRA `(.L_x_8791) ;  /* 0x0000000000246947 */ /* 0x018ff00003800000 */
[----:B------:R-:W-:Y:S02]  /*7d60*/  IADD3 R71, P0, PT, R172, R70, RZ ;  /* 0x00000046ac477210 */ /* 0x000fe40007f1e0ff */
[----:B------:R-:W-:Y:S02]  /*7d70*/  ISETP.GE.AND P6, PT, R70, R157, PT ;  /* 0x0000009d4600720c */ /* 0x000fe40003fc6270 */
[----:B------:R-:W-:Y:S02]  /*7d80*/  LEA.HI.X.SX32 R172, R172, RZ, 0x1, P0 ;  /* 0x000000ffacac7211 */ /* 0x000fe400000f0eff */
[----:B------:R-:W-:Y:S01]  /*7d90*/  LEA R76, P0, R71, R72, 0x2 ;  /* 0x00000048474c7211 */ /* 0x000fe200078010ff */
[----:B------:R-:W-:-:S03]  /*7da0*/  VIADD R72, R70, 0x8 ;  /* 0x0000000846487836 */ /* 0x000fc60000000000 */
[----:B------:R-:W-:Y:S02]  /*7db0*/  LEA.HI.X R77, R71, R73, R172, 0x2, P0 ;  /* 0x00000049474d7211 */ /* 0x000fe400000f14ac */
[----:B------:R-:W-:-:S03]  /*7dc0*/  ISETP.GE.AND P0, PT, R72, R157, PT ;  /* 0x0000009d4800720c */ /* 0x000fc60003f06270 */
[----:B------:R3:W-:Y:S10]  /*7dd0*/  @!P6 ST.E desc[UR4][R76.64], R3 ;  /* 0x000000034c00e985 */ /* 0x0007f4000c101904 */
[----:B------:R3:W-:Y:S02]  /*7de0*/  @!P0 ST.E desc[UR4][R76.64+0x20], R2 ;  /* 0x000020024c008985 */ /* 0x0007e4000c101904 */
.L_x_8791:
[----:B------:R-:W-:Y:S05]  /*7df0*/  BSYNC.RECONVERGENT B0 ;  /* 0x0000000000007941 */ /* 0x000fea0003800200 */
.L_x_8790:
[----:B------:R-:W-:Y:S01]  /*7e00*/  VIADD R160, R160, 0x38 ;  /* 0x00000038a0a07836 */ /* 0x000fe20000000000 */
[-C--:B------:R-:W-:Y:S01]  /*7e10*/  ISETP.GE.AND P6, PT, R74, R157.reuse, PT ;  /* 0x0000009d4a00720c */ /* 0x080fe20003fc6270 */
[----:B------:R-:W-:Y:S01]  /*7e20*/  @!P1 ST.E.128 desc[UR4][R68.64], R56 ;  /* 0x0000003844009985 */ /* 0x000fe2000c101d04 */
[-C--:B------:R-:W-:Y:S01]  /*7e30*/  ISETP.GE.AND P0, PT, R0, R157.reuse, PT ;  /* 0x0000009d0000720c */ /* 0x080fe20003f06270 */
[----:B------:R-:W-:Y:S02]  /*7e40*/  IMAD.MOV.U32 R169, RZ, RZ, 0x0 ;  /* 0x00000000ffa97424 */ /* 0x000fe400078e00ff */
[----:B------:R-:W-:Y:S01]  /*7e50*/  @!P1 ST.E.128 desc[UR4][R68.64+0x100], R28 ;  /* 0x0001001c44009985 */ /* 0x000fe2000c101d04 */
[----:B------:R-:W-:-:S03]  /*7e60*/  ISETP.GE.AND P1, PT, R160, R157, PT ;  /* 0x0000009da000720c */ /* 0x000fc60003f26270 */
[----:B-1----:R-:W-:Y:S04]  /*7e70*/  @!P5 ST.E.128 desc[UR4][R68.64+0x1000], R52 ;  /* 0x001000344400d985 */ /* 0x002fe8000c101d04 */
        /* <DEDUP_REMOVED lines=11> */
[----:B--23--:R-:W-:Y:S05]  /*7f30*/  @P1 RET.REL.NODEC R168 `(_ZN5flash24flash_fwd_splitkv_kernelI23Flash_fwd_kernel_traitsILi128ELi64ELi64ELi4ELb0ELb0EN7cutlass6half_tE19Flash_kernel_traitsILi128ELi64ELi64ELi4ES3_EELb0ELb0ELb0ELb0ELb1ELb0ELb1ELb0EEEvNS_16Flash_fwd_paramsE) ;  /* 0xffffff80a8301950 */ /* 0x00cfea0003c3ffff */
[----:B------:R-:W-:Y:S01]  /*7f40*/  MOV R169, 0x0 ;  /* 0x0000000000a97802 */ /* 0x000fe20000000f00 */
[----:B------:R-:W-:Y:S04]  /*7f50*/  ST.E.128 desc[UR4][R68.64+0x7000], R64 ;  /* 0x0070004044007985 */ /* 0x000fe8000c101d04 */
[----:B------:R1:W-:Y:S02]  /*7f60*/  ST.E.128 desc[UR4][R68.64+0x7100], R60 ;  /* 0x0071003c44007985 */ /* 0x0003e4000c101d04 */
[----:B-1----:R-:W-:Y:S05]  /*7f70*/  RET.REL.NODEC R168 `(_ZN5flash24flash_fwd_splitkv_kernelI23Flash_fwd_kernel_traitsILi128ELi64ELi64ELi4ELb0ELb0EN7cutlass6half_tE19Flash_kernel_traitsILi128ELi64ELi64ELi4ES3_EELb0ELb0ELb0ELb0ELb1ELb0ELb1ELb0EEEvNS_16Flash_fwd_paramsE) ;  /* 0xffffff80a8207950 */ /* 0x002fea0003c3ffff */
.L_x_8789:
[----:B------:R-:W-:Y:S01]  /*7f80*/  MOV R7, 0x2 ;  /* 0x0000000200077802 */ /* 0x000fe20000000f00 */
[----:B------:R-:W-:Y:S01]  /*7f90*/  IMAD.MOV.U32 R4, RZ, RZ, 0x1f ;  /* 0x0000001fff047424 */ /* 0x000fe200078e00ff */
[----:B------:R-:W-:-:S07]  /*7fa0*/  MOV R6, 0xffffffff ;  /* 0xffffffff00067802 */ /* 0x000fce0000000f00 */
[----:B-1---5:R-:W-:Y:S05]  /*7fb0*/  WARPSYNC.COLLECTIVE R6, `(.L_x_8792) ;  /* 0x0000000006087348 */ /* 0x022fea0003c00000 */
[----:B------:R2:W3:Y:S02]  /*7fc0*/  SHFL.BFLY P0, R10, R183, R7, R4 ;  /* 0x0c000007b70a7389 */ /* 0x0004e40000000004 */
[----:B-123-5:R-:W-:Y:S05]  /*7fd0*/  ENDCOLLECTIVE ;  /* 0x000000000000791b */ /* 0x02efea0003800000 */
.L_x_8792:
[----:B------:R-:W-:Y:S02]  /*7fe0*/  IMAD.MOV.U32 R8, RZ, RZ, R10 ;  /* 0x000000ffff087224 */ /* 0x000fe400078e000a */
[----:B------:R-:W-:Y:S02]  /*7ff0*/  IMAD.MOV.U32 R7, RZ, RZ, 0x1 ;  /* 0x00000001ff077424 */ /* 0x000fe400078e00ff */
[----:B------:R-:W-:-:S05]  /*8000*/  FADD.FTZ R8, R8, R183 ;  /* 0x000000b708087221 */ /* 0x000fca0000010000 */
[----:B------:R-:W-:-:S07]  /*8010*/  MOV R183, R8 ;  /* 0x0000000800b77202 */ /* 0x000fce0000000f00 */
[----:B------:R-:W-:Y:S05]  /*8020*/  WARPSYNC.COLLECTIVE R6, `(.L_x_8793) ;  /* 0x0000000006087348 */ /* 0x000fea0003c00000 */
[----:B------:R1:W2:Y:S02]  /*8030*/  SHFL.BFLY P0, R10, R183, R7, R4 ;  /* 0x0c000007b70a7389 */ /* 0x0002a40000000004 */
[----:B-12---:R-:W-:Y:S05]  /*8040*/  ENDCOLLECTIVE ;  /* 0x000000000000791b */ /* 0x006fea0003800000 */
.L_x_8793:
[----:B------:R-:W-:Y:S01]  /*8050*/  MOV R183, R181 ;  /* 0x000000b500b77202 */ /* 0x000fe20000000f00 */
[----:B------:R-:W-:Y:S01]  /*8060*/  IMAD.MOV.U32 R7, RZ, RZ, 0x2 ;  /* 0x00000002ff077424 */ /* 0x000fe200078e00ff */
[----:B------:R-:W-:-:S07]  /*8070*/  MOV R5, R10 ;  /* 0x0000000a00057202 */ /* 0x000fce0000000f00 */
[----:B------:R-:W-:Y:S05]  /*8080*/  WARPSYNC.COLLECTIVE R6, `(.L_x_8794) ;  /* 0x0000000006087348 */ /* 0x000fea0003c00000 */
[----:B------:R1:W2:Y:S02]  /*8090*/  SHFL.BFLY P0, R10, R183, R7, R4 ;  /* 0x0c000007b70a7389 */ /* 0x0002a40000000004 */
[----:B-12---:R-:W-:Y:S05]  /*80a0*/  ENDCOLLECTIVE ;  /* 0x000000000000791b */ /* 0x006fea0003800000 */
.L_x_8794:
[----:B------:R-:W-:Y:S01]  /*80b0*/  FADD.FTZ R5, R8, R5 ;  /* 0x0000000508057221 */ /* 0x000fe20000010000 */
[----:B------:R-:W-:Y:S01]  /*80c0*/  FADD.FTZ R9, R10, R181 ;  /* 0x000000b50a097221 */ /* 0x000fe20000010000 */
[----:B------:R-:W-:-:S04]  /*80d0*/  MOV R7, 0x1 ;  /* 0x0000000100077802 */ /* 0x000fc80000000f00 */
[----:B------:R-:W-:-:S07]  /*80e0*/  MOV R183, R9 ;  /* 0x0000000900b77202 */ /* 0x000fce0000000f00 */
[----:B------:R-:W-:Y:S05]  /*80f0*/  WARPSYNC.COLLECTIVE R6, `(.L_x_8795) ;  /* 0x0000000006087348 */ /* 0x000fea0003c00000 */
[----:B------:R1:W2:Y:S02]  /*8100*/  SHFL.BFLY P0, R10, R183, R7, R4 ;  /* 0x0c000007b70a7389 */ /* 0x0002a40000000004 */
[----:B-12---:R-:W-:Y:S05]  /*8110*/  ENDCOLLECTIVE ;  /* 0x000000000000791b */ /* 0x006fea0003800000 */
.L_x_8795:
[----:B------:R-:W-:Y:S05]  /*8120*/  BRA `(.L_x_8796) ;  /* 0xfffffff0001c7947 */ /* 0x000fea000383ffff */
.L_x_8797:
        /* <DEDUP_REMOVED lines=13> */
.L_x_14962:


//--------------------- .text._ZN5flash24flash_fwd_splitkv_kernelI23Flash_fwd_kernel_traitsILi128ELi64ELi64ELi4ELb0ELb0EN7cutlass6half_tE19Flash_kernel_traitsILi128ELi64ELi64ELi4ES3_EELb0ELb0ELb0ELb0ELb1ELb1ELb1ELb0EEEvNS_16Flash_fwd_paramsE --------------------------
	.section	.text._ZN5flash24flash_fwd_splitkv_kernelI23Flash_fwd_kernel_traitsILi128ELi64ELi64ELi4ELb0ELb0EN7cutlass6half_tE19Flash_kernel_traitsILi128ELi64ELi64ELi4ES3_EELb0ELb0ELb0ELb0ELb1ELb1ELb1ELb0EEEvNS_16Flash_fwd_paramsE,"ax",@progbits
	.align	128
        .global         _ZN5flash24flash_fwd_splitkv_kernelI23Flash_fwd_kernel_traitsILi128ELi64ELi64ELi4ELb0ELb0EN7cutlass6half_tE19Flash_kernel_traitsILi128ELi64ELi64ELi4ES3_EELb0ELb0ELb0ELb0ELb1ELb1ELb1ELb0EEEvNS_16Flash_fwd_paramsE
        .type           _ZN5flash24flash_fwd_splitkv_kernelI23Flash_fwd_kernel_traitsILi128ELi64ELi64ELi4ELb0ELb0EN7cutlass6half_tE19Flash_kernel_traitsILi128ELi64ELi64ELi4ES3_EELb0ELb0ELb0ELb0ELb1ELb1ELb1ELb0EEEvNS_16Flash_fwd_paramsE,@function
        .size           _ZN5flash24flash_fwd_splitkv_kernelI23Flash_fwd_kernel_traitsILi128ELi64ELi64ELi4ELb0ELb0EN7cutlass6half_tE19Flash_kernel_traitsILi128ELi64ELi64ELi4ES3_EELb0ELb0ELb0ELb0ELb1ELb1ELb1ELb0EEEvNS_16Flash_fwd_paramsE,(.L_x_14963 - _ZN5flash24flash_fwd_splitkv_kernelI23Flash_fwd_kernel_traitsILi128ELi64ELi64ELi4ELb0ELb0EN7cutlass6half_tE19Flash_kernel_traitsILi128ELi64ELi64ELi4ES3_EELb0ELb0ELb0ELb0ELb1ELb1ELb1ELb0EEEvNS_16Flash_fwd_paramsE)
        .other          _ZN5flash24flash_fwd_splitkv_kernelI23Flash_fwd_kernel_traitsILi128ELi64ELi64ELi4ELb0ELb0EN7cutlass6half_tE19Flash_kernel_traitsILi128ELi64ELi64ELi4ES3_EELb0ELb0ELb0ELb0ELb1ELb1ELb1ELb0EEEvNS_16Flash_fwd_paramsE,@"STO_CUDA_ENTRY STV_DEFAULT"
_ZN5flash24flash_fwd_splitkv_kernelI23Flash_fwd_kernel_traitsILi128ELi64ELi64ELi4ELb0ELb0EN7cutlass6half_tE19Flash_kernel_traitsILi128ELi64ELi64ELi4ES3_EELb0ELb0ELb0ELb0ELb1ELb1ELb1ELb0EEEvNS_16Flash_fwd_paramsE:
.text._ZN5flash24flash_fwd_splitkv_kernelI23Flash_fwd_kernel_traitsILi128ELi64ELi64ELi4ELb0ELb0EN7cutlass6half_tE19Flash_kernel_traitsILi128ELi64ELi64ELi4ES3_EELb0ELb0ELb0ELb0ELb1ELb1ELb1ELb0EEEvNS_16Flash_fwd_paramsE:
        /* <DEDUP_REMOVED lines=29> */
[----:B-1----:R-:W-:Y:S05]  /*01d0*/  CALL.REL.NOINC `($_ZN5flash24flash_fwd_splitkv_kernelI23Flash_fwd_kernel_traitsILi128ELi64ELi64ELi4ELb0ELb0EN7cutlass6half_tE19Flash_kernel_traitsILi128ELi64ELi64ELi4ES3_EELb0ELb0ELb0ELb0ELb1ELb1ELb1ELb0EEEvNS_16Flash_fwd_paramsE$_ZN5flash30compute_attn_1rowblock_splitkvI23Flash_fwd_kernel_traitsILi128ELi64ELi64ELi4ELb0ELb0EN7cutlass6half_tE19Flash_kernel_traitsILi128ELi64ELi64ELi4ES3_EELb0ELb0ELb0ELb0ELb1ELb1ELb1ELb0ENS_16Flash_fwd_paramsEEEvRKT8_iiiii) ;  /* 0x0000000000087944 */ /* 0x002fea0003c00000 */
[----:B------:R-:W-:Y:S05]  /*01e0*/  BSYNC.RECONVERGENT B2 ;  /* 0x0000000000027941 */ /* 0x000fea0003800200 */
.L_x_8798:
[----:B------:R-:W-:Y:S05]  /*01f0*/  EXIT ;  /* 0x000000000000794d */ /* 0x000fea0003800000 */
        .type           $_ZN5flash24flash_fwd_splitkv_kernelI23Flash_fwd_kernel_traitsILi128ELi64ELi64ELi4ELb0ELb0EN7cutlass6half_tE19Flash_kernel_traitsILi128ELi64ELi64ELi4ES3_EELb0ELb0ELb0ELb0ELb1ELb1ELb1ELb0EEEvNS_16Flash_fwd_paramsE$_ZN5flash30compute_attn_1rowblock_splitkvI23Flash_fwd_kernel_traitsILi128ELi64ELi64ELi4ELb0ELb0EN7cutlass6half_tE19Flash_kernel_traitsILi128ELi64ELi64ELi4ES3_EELb0ELb0ELb0ELb0ELb1ELb1ELb1ELb0ENS_16Flash_fwd_paramsEEEvRKT8_iiiii,@function
        .size           $_ZN5flash24flash_fwd_splitkv_kernelI23Flash_fwd_kernel_traitsILi128ELi64ELi64ELi4ELb0ELb0EN7cutlass6half_tE19Flash_kernel_traitsILi128ELi64ELi64ELi4ES3_EELb0ELb0ELb0ELb0ELb1ELb1ELb1ELb0EEEvNS_16Flash_fwd_paramsE$_ZN5flash30compute_attn_1rowblock_splitkvI23Flash_fwd_kernel_traitsILi128ELi64ELi64ELi4ELb0ELb0EN7cutlass6half_tE19Flash_kernel_traitsILi128ELi64ELi64ELi4ES3_EELb0ELb0ELb0ELb0ELb1ELb1ELb1ELb0ENS_16Flash_fwd_paramsEEEvRKT8_iiiii,(.L_x_14963 - $_ZN5flash24flash_fwd_splitkv_kernelI23Flash_fwd_kernel_traitsILi128ELi64ELi64ELi4ELb0ELb0EN7cutlass6half_tE19Flash_kernel_traitsILi128ELi64ELi64ELi4ES3_EELb0ELb0ELb0ELb0ELb1ELb1ELb1ELb0EEEvNS_16Flash_fwd_paramsE$_ZN5flash30compute_attn_1rowblock_splitkvI23Flash_fwd_kernel_traitsILi128ELi64ELi64ELi4ELb0ELb0EN7cutlass6half_tE19Flash_kernel_traitsILi128ELi64ELi64ELi4ES3_EELb0ELb0ELb0ELb0ELb1ELb1ELb1ELb0ENS_16Flash_fwd_paramsEEEvRKT8_iiiii)
$_ZN5flash24flash_fwd_splitkv_kernelI23Flash_fwd_kernel_traitsILi128ELi64ELi64ELi4ELb0ELb0EN7cutlass6half_tE19Flash_kernel_traitsILi128ELi64ELi64ELi4ES3_EELb0ELb0ELb0ELb0ELb1ELb1ELb1ELb0EEEvNS_16Flash_fwd_paramsE$_ZN5flash30compute_attn_1rowblock_splitkvI23Flash_fwd_kernel_traitsILi128ELi64ELi64ELi4ELb0ELb0EN7cutlass6half_tE19Flash_kernel_traitsILi128ELi64ELi64ELi4ES3_EELb0ELb0ELb0ELb0ELb1ELb1ELb1ELb0ENS_16Flash_fwd_paramsEEEvRKT8_iiiii:
        /* <DEDUP_REMOVED lines=16> */
[----:B------:R-:W-:-:S04]  /*0300*/  IMAD.WIDE.U32 R22, R175, 0x4, R22 ;  /* 0x00000004af167825 */ /* 0x000fc800078e0016 */
[----:B------:R-:W-:Y:S01]  /*0310*/  @P1 IMAD.X R21, R7, 0x1, R0, P0 ;  /* 0x0000000107151824 */ /* 0x000fe200000e0600 */
[----:B------:R1:W5:Y:S04]  /*0320*/  @P4 LD.E R8, desc[UR4][R22.64+0x4] ;  /* 0x0000040416084980 */ /* 0x000368000c101900 */
[----:B------:R1:W5:Y:S04]  /*0330*/  @!P4 LD.E R7, desc[UR4][R2.64+0xb4] ;  /* 0x0000b4040207c980 */ /* 0x000368000c101900 */
        /* <DEDUP_REMOVED lines=19> */
.L_x_8800:
[----:B------:R-:W-:Y:S05]  /*0470*/  BSYNC.RECONVERGENT B0 ;  /* 0x0000000000007941 */ /* 0x000fea0003800200 */
.L_x_8799:
[----:B------:R-:W-:Y:S04]  /*0480*/  BSSY.RECONVERGENT B0, `(.L_x_8801) ;  /* 0x0000007000007945 */ /* 0x000fe80003800200 */
[----:B------:R-:W-:Y:S05]  /*0490*/  @!P3 BRA `(.L_x_8802) ;  /* 0x000000000014b947 */ /* 0x000fea0003800000 */
[----:B------:R-:W4:Y:S02]  /*04a0*/  LD.E.U8 R5, desc[UR4][R2.64+0x1b2] ;  /* 0x0001b20402057980 */ /* 0x000f24000c101100 */
[----:B----4-:R-:W-:-:S13]  /*04b0*/  ISETP.NE.AND P1, PT, R5, RZ, PT ;  /* 0x000000ff0500720c */ /* 0x010fda0003f25270 */
[----:B------:R-:W4:Y:S02]  /*04c0*/  @P1 LD.E R5, desc[UR4][R18.64+0x4] ;  /* 0x0000040412051980 */ /* 0x000f24000c101900 */
[----:B----45:R-:W-:-:S06]  /*04d0*/  @P1 IADD3 R6, PT, PT, R5, -R16, RZ ;  /* 0x8000001005061210 */ /* 0x030fcc0007ffe0ff */
[----:B------:R4:W5:Y:S02]  /*04e0*/  @!P1 LD.E R6, desc[UR4][R18.64] ;  /* 0x0000000412069980 */ /* 0x000964000c101900 */
.L_x_8802:
[----:B------:R-:W-:Y:S05]  /*04f0*/  BSYNC.RECONVERGENT B0 ;  /* 0x0000000000007941 */ /* 0x000fea0003800200 */
.L_x_8801:
        /* <DEDUP_REMOVED lines=8> */
.L_x_8804:
[----:B------:R-:W5:Y:S01]  /*0580*/  LD.E.64 R12, desc[UR4][R2.64+0x108] ;  /* 0x00010804020c7980 */ /* 0x000f62000c101b00 */
[----:B------:R-:W-:Y:S01]  /*0590*/  BSSY.RECONVERGENT B0, `(.L_x_8806) ;  /* 0x0000006000007945 */ /* 0x000fe20003800200 */
[----:B------:R-:W-:Y:S01]  /*05a0*/  IMAD.MOV.U32 R31, RZ, RZ, RZ ;  /* 0x000000ffff1f7224 */ /* 0x000fe200078e00ff */
[----:B-----5:R-:W-:-:S04]  /*05b0*/  ISETP.NE.U32.AND P0, PT, R12, RZ, PT ;  /* 0x000000ff0c00720c */ /* 0x020fc80003f05070 */
[----:B------:R-:W-:-:S13]  /*05c0*/  ISETP.NE.AND.EX P0, PT, R13, RZ, PT, P0 ;  /* 0x000000ff0d00720c */ /* 0x000fda0003f05300 */
[----:B------:R-:W-:Y:S05]  /*05d0*/  @!P0 BRA `(.L_x_8807) ;  /* 0x0000000000048947 */ /* 0x000fea0003800000 */
[----:B------:R1:W5:Y:S02]  /*05e0*/  LD.E R31, desc[UR4][R2.64+0xbc] ;  /* 0x0000bc04021f7980 */ /* 0x000364000c101900 */
.L_x_8807:
[----:B------:R-:W-:Y:S05]  /*05f0*/  BSYNC.RECONVERGENT B0 ;  /* 0x0000000000007941 */ /* 0x000fea0003800200 */
.L_x_8806:
[----:B-----5:R-:W-:Y:S02]  /*0600*/  IADD3 R31, PT, PT, R31, R6, -R15 ;  /* 0x000000061f1f7210 */ /* 0x020fe40007ffe80f */
.L_x_8805:
[----:B------:R-:W-:Y:S05]  /*0610*/  BSYNC.RECONVERGENT B1 ;  /* 0x0000000000017941 */ /* 0x000fea0003800200 */
.L_x_8803:
[----:B------:R-:W-:Y:S01]  /*0620*/  IMAD.SHL.U32 R172, R33, 0x40, RZ ;  /* 0x0000004021ac7824 */ /* 0x000fe200078e00ff */
[----:B------:R-:W-:Y:S01]  /*0630*/  MOV R12, R168 ;  /* 0x000000a8000c7202 */ /* 0x000fe20000000f00 */
[----:B------:R-:W-:-:S03]  /*0640*/  IMAD.MOV.U32 R13, RZ, RZ, 0x0 ;  /* 0x00000000ff0d7424 */ /* 0x000fc600078e00ff */
[----:B------:R-:W-:-:S13]  /*0650*/  ISETP.GT.AND P0, PT, R7, R172, PT ;  /* 0x000000ac0700720c */ /* 0x000fda0003f04270 */
[----:B-1234-:R-:W-:Y:S05]  /*0660*/  @!P0 RET.REL.NODEC R12 `(_ZN5flash24flash_fwd_splitkv_kernelI23Flash_fwd_kernel_traitsILi128ELi64ELi64ELi4ELb0ELb0EN7cutlass6half_tE19Flash_kernel_traitsILi128ELi64ELi64ELi4ES3_EELb0ELb0ELb0ELb0ELb1ELb1ELb1ELb0EEEvNS_16Flash_fwd_paramsE) ;  /* 0xfffffff80c648950 */ /* 0x01efea0003c3ffff */
        /* <DEDUP_REMOVED lines=60> */
[----:B------:R-:W-:Y:S01]  /*0a30*/  ISETP.GE.AND P0, PT, R6, R7, PT ;  /* 0x000000070600720c */ /* 0x000fe20003f06270 */
[C---:B------:R-:W-:Y:S01]  /*0a40*/  VIADD R6, R0.reuse, 0x28 ;  /* 0x0000002800067836 */ /* 0x040fe20000000000 */
        /* <DEDUP_REMOVED lines=8> */
[----:B------:R-:W-:Y:S01]  /*0ad0*/  ISETP.GE.AND P3, PT, R2, R7, PT ;  /* 0x000000070200720c */ /* 0x000fe20003f66270 */
[----:B------:R-:W-:Y:S01]  /*0ae0*/  @!P0 ST.E.128 desc[UR4][R8.64+0x1000], RZ ;  /* 0x001000ff08008985 */ /* 0x000fe2000c101d04 */
[----:B------:R-:W-:Y:S02]  /*0af0*/  LEA R10, P2, R3, R10, 0x2 ;  /* 0x0000000a030a7211 */ /* 0x000fe400078410ff */
[----:B------:R-:W-:Y:S01]  /*0b00*/  P2R R2, PR, RZ, 0x40 ;  /* 0x00000040ff027803 */ /* 0x000fe20000000000 */
[----:B------:R-:W-:Y:S01]  /*0b10*/  @!P1 ST.E.128 desc[UR4][R8.64], RZ ;  /* 0x000000ff08009985 */ /* 0x000fe2000c101d04 */
[----:B------:R-:W-:Y:S02]  /*0b20*/  ISETP.NE.OR P6, PT, R169, RZ, P0 ;  /* 0x000000ffa900720c */ /* 0x000fe400007c5670 */
[----:B------:R-:W-:Y:S01]  /*0b30*/  LEA.HI.X R11, R3, R11, R5, 0x2, P2 ;  /* 0x0000000b030b7211 */ /* 0x000fe200010f1405 */
[----:B------:R-:W-:Y:S01]  /*0b40*/  @!P1 ST.E.128 desc[UR4][R8.64+0x100], RZ ;  /* 0x000100ff08009985 */ /* 0x000fe2000c101d04 */
[-C--:B------:R-:W-:Y:S01]  /*0b50*/  ISETP.GE.AND P1, PT, R4, R7.reuse, PT ;  /* 0x000000070400720c */ /* 0x080fe20003f26270 */
[----:B------:R-:W-:Y:S01]  /*0b60*/  VIADD R4, R0, 0x38 ;  /* 0x0000003800047836 */ /* 0x000fe20000000000 */
[-C--:B------:R-:W-:Y:S01]  /*0b70*/  ISETP.GE.AND P2, PT, R6, R7.reuse, PT ;  /* 0x000000070600720c */ /* 0x080fe20003f46270 */
[----:B------:R-:W-:Y:S03]  /*0b80*/  @!P0 ST.E.128 desc[UR4][R8.64+0x1100], RZ ;  /* 0x001100ff08008985 */ /* 0x000fe6000c101d04 */
[----:B------:R-:W-:Y:S01]  /*0b90*/  ISETP.GE.AND P0, PT, R4, R7, PT ;  /* 0x000000070400720c */ /* 0x000fe20003f06270 */
[----:B------:R-:W-:Y:S02]  /*0ba0*/  @!P5 ST.E.128 desc[UR4][R8.64+0x2000], RZ ;  /* 0x002000ff0800d985 */ /* 0x000fe4000c101d04 */
[----:B------:R-:W-:-:S02]  /*0bb0*/  @!P6 IMAD.MOV.U32 R3, RZ, RZ, -0x800000 ;  /* 0xff800000ff03e424 */ /* 0x000fc400078e00ff */
        /* <DEDUP_REMOVED lines=24> */
[----:B------:R-:W-:Y:S01]  /*0d40*/  ISETP.GE.OR P6, PT, R0, R7, P6 ;  /* 0x000000070000720c */ /* 0x000fe200037c6670 */
[----:B------:R-:W-:Y:S02]  /*0d50*/  @!P3 IMAD.MOV.U32 R7, RZ, RZ, -0x800000 ;  /* 0xff800000ff07b424 */ /* 0x000fe400078e00ff */
[----:B------:R-:W-:Y:S04]  /*0d60*/  @!P4 ST.E desc[UR4][R10.64+0x60], R13 ;  /* 0x0000600d0a00c985 */ /* 0x000fe8000c101904 */
[----:B------:R-:W-:Y:S04]  /*0d70*/  @!P3 ST.E desc[UR4][R10.64+0x80], R7 ;  /* 0x000080070a00b985 */ /* 0x000fe8000c101904 */
[----:B------:R-:W-:Y:S02]  /*0d80*/  @!P2 ST.E desc[UR4][R10.64+0xa0], R5 ;  /* 0x0000a0050a00a985 */ /* 0x000fe4000c101904 */
[----:B-1----:R-:W-:-:S05]  /*0d90*/  @!P6 IMAD.MOV.U32 R9, RZ, RZ, -0x800000 ;  /* 0xff800000ff09e424 */ /* 0x002fca00078e00ff */
[----:B------:R-:W-:Y:S01]  /*0da0*/  @!P6 ST.E desc[UR4][R10.64], R9 ;  /* 0x000000090a00e985 */ /* 0x000fe2000c101904 */
[----:B--2---:R-:W-:-:S05]  /*0db0*/  @!P1 IMAD.MOV.U32 R3, RZ, RZ, -0x800000 ;  /* 0xff800000ff039424 */ /* 0x004fca00078e00ff */
[----:B------:R1:W-:Y:S02]  /*0dc0*/  @!P1 ST.E desc[UR4][R10.64+0xc0], R3 ;  /* 0x0000c0030a009985 */ /* 0x0003e4000c101904 */
[----:B-1----:R-:W-:Y:S05]  /*0dd0*/  @P0 RET.REL.NODEC R168 `(_ZN5flash24flash_fwd_splitkv_kernelI23Flash_fwd_kernel_traitsILi128ELi64ELi64ELi4ELb0ELb0EN7cutlass6half_tE19Flash_kernel_traitsILi128ELi64ELi64ELi4ES3_EELb0ELb0ELb0ELb0ELb1ELb1ELb1ELb0EEEvNS_16Flash_fwd_paramsE) ;  /* 0xfffffff0a8880950 */ /* 0x002fea0003c3ffff */
[----:B------:R-:W-:Y:S02]  /*0de0*/  MOV R3, 0xff800000 ;  /* 0xff80000000037802 */ /* 0x000fe40000000f00 */
[----:B------:R-:W-:-:S03]  /*0df0*/  MOV R169, 0x0 ;  /* 0x0000000000a97802 */ /* 0x000fc60000000f00 */
[----:B------:R1:W-:Y:S02]  /*0e00*/  ST.E desc[UR4][R10.64+0xe0], R3 ;  /* 0x0000e0030a007985 */ /* 0x0003e4000c101904 */
[----:B-1----:R-:W-:Y:S05]  /*0e10*/  RET.REL.NODEC R168 `(_ZN5flash24flash_fwd_splitkv_kernelI23Flash_fwd_kernel_traitsILi128ELi64ELi64ELi4ELb0ELb0EN7cutlass6half_tE19Flash_kernel_traitsILi128ELi64ELi64ELi4ES3_EELb0ELb0ELb0ELb0ELb1ELb1ELb1ELb0EEEvNS_16Flash_fwd_paramsE) ;  /* 0xfffffff0a8787950 */ /* 0x002fea0003c3ffff */
.L_x_8808:
        /* <DEDUP_REMOVED lines=57> */
[----:B-1----:R-:W1:Y:S01]  /*11b0*/  F2I.FTZ.U32.TRUNC.NTZ R23, R20 ;  /* 0x0000001400177305 */ /* 0x002e62000021f000 */
        /* <DEDUP_REMOVED lines=43> */
.L_x_8810:
[----:B-1----:R-:W2:Y:S01]  /*1470*/  LD.E R4, desc[UR4][R2.64+0x68] ;  /* 0x0000680402047980 */ /* 0x002ea2000c101900 */
        /* <DEDUP_REMOVED lines=76> */
[----:B-1----:R-:W-:Y:S02]  /*1940*/  @P3 MOV R16, R14 ;  /* 0x0000000e00103202 */ /* 0x002fe40000000f00 */
.L_x_8811:
[----:B------:R-:W-:Y:S05]  /*1950*/  BSYNC.RECONVERGENT B0 ;  /* 0x0000000000007941 */ /* 0x000fea0003800200 */
.L_x_8809:
        /* <DEDUP_REMOVED lines=28> */
[----:B-----5:R-:W-:Y:S02]  /*1b20*/  IMAD R5, R13, R24, RZ ;  /* 0x000000180d057224 */ /* 0x020fe400078e02ff */
[----:B------:R-:W-:-:S06]  /*1b30*/  IMAD.SHL.U32 R162, R169, 0x8, RZ ;  /* 0x00000008a9a27824 */ /* 0x000fcc00078e00ff */
[----:B------:R-:W-:Y:S02]  /*1b40*/  @P2 VIADD R17, R17, 0x1 ;  /* 0x0000000111112836 */ /* 0x000fe40000000000 */
[C---:B------:R-:W-:Y:S02]  /*1b50*/  IMAD R5, R6.reuse, R25, R5 ;  /* 0x0000001906057224 */ /* 0x040fe400078e0205 */
[----:B------:R-:W-:Y:S01]  /*1b60*/  @!P0 IMAD.MOV R17, RZ, RZ, -R17 ;  /* 0x000000ffff118224 */ /* 0x000fe200078e0a11 */
[----:B------:R-:W-:Y:S01]  /*1b70*/  @!P1 LOP3.LUT R17, RZ, R4, RZ, 0x33, !PT ;  /* 0x00000004ff119212 */ /* 0x000fe200078e33ff */
[----:B------:R-:W-:Y:S01]  /*1b80*/  IMAD.WIDE.U32 R40, R6, R24, RZ ;  /* 0x0000001806287225 */ /* 0x000fe200078e00ff */
[----:B------:R-:W-:Y:S02]  /*1b90*/  LOP3.LUT R6, R162, 0x38, RZ, 0xc0, !PT ;  /* 0x00000038a2067812 */ /* 0x000fe400078ec0ff */
[----:B------:R-:W-:Y:S01]  /*1ba0*/  SHF.R.S32.HI R13, RZ, 0x1f, R17 ;  /* 0x0000001fff0d7819 */ /* 0x000fe20000011411 */
[----:B------:R-:W-:Y:S01]  /*1bb0*/  IMAD R4, R39, R17, RZ ;  /* 0x0000001127047224 */ /* 0x000fe200078e02ff */
[----:B------:R-:W-:Y:S01]  /*1bc0*/  IADD3 R16, P1, P0, R40, R16, R6 ;  /* 0x0000001028107210 */ /* 0x000fe2000783e006 */
[----:B------:R-:W-:-:S02]  /*1bd0*/  IMAD.IADD R5, R41, 0x1, R5 ;  /* 0x0000000129057824 */ /* 0x000fc400078e0205 */
[----:B------:R-:W-:Y:S01]  /*1be0*/  IMAD.WIDE.U32 R40, R38, R17, RZ ;  /* 0x0000001126287225 */ /* 0x000fe200078e00ff */
[----:B------:R-:W-:-:S03]  /*1bf0*/  SHF.R.U32.HI R10, RZ, 0x3, R169 ;  /* 0x00000003ff0a7819 */ /* 0x000fc600000116a9 */
[----:B------:R-:W-:Y:S01]  /*1c00*/  IMAD R4, R13, R38, R4 ;  /* 0x000000260d047224 */ /* 0x000fe200078e0204 */
[----:B------:R-:W-:Y:S02]  /*1c10*/  MOV R11, RZ ;  /* 0x000000ff000b7202 */ /* 0x000fe40000000f00 */
[----:B------:R-:W-:Y:S02]  /*1c20*/  IADD3.X R5, PT, PT, R5, R12, RZ, P1, P0 ;  /* 0x0000000c05057210 */ /* 0x000fe40000fe04ff */
[----:B------:R-:W-:Y:S01]  /*1c30*/  IADD3 R16, P0, PT, R16, R40, RZ ;  /* 0x0000002810107210 */ /* 0x000fe20007f1e0ff */
[----:B------:R-:W-:Y:S01]  /*1c40*/  IMAD.WIDE.U32 R32, R33, 0x40, R10 ;  /* 0x0000004021207825 */ /* 0x000fe200078e000a */
[----:B------:R-:W-:-:S03]  /*1c50*/  IADD3 R160, PT, PT, -R172, R7, RZ ;  /* 0x00000007aca07210 */ /* 0x000fc60007ffe1ff */
[----:B------:R-:W-:Y:S01]  /*1c60*/  IMAD R165, R159, R10, RZ ;  /* 0x0000000a9fa57224 */ /* 0x000fe200078e02ff */
[----:B------:R-:W-:Y:S01]  /*1c70*/  ISETP.GE.AND P6, PT, R10, R160, PT ;  /* 0x000000a00a00720c */ /* 0x000fe20003fc6270 */
[----:B------:R-:W1:Y:S01]  /*1c80*/  S2UR UR6, SR_CgaCtaId ;  /* 0x00000000000679c3 */ /* 0x000e620000008800 */
[----:B------:R-:W-:Y:S01]  /*1c90*/  VIADD R170, R26, 0xffffffff ;  /* 0xffffffff1aaa7836 */ /* 0x000fe20000000000 */
[----:B------:R-:W-:-:S03]  /*1ca0*/  UMOV UR7, 0x400 ;  /* 0x0000040000077882 */ /* 0x000fc60000000000 */
[----:B------:R-:W-:Y:S01]  /*1cb0*/  IMAD.SHL.U32 R178, R170, 0x40, RZ ;  /* 0x00000040aab27824 */ /* 0x000fe200078e00ff */
[----:B-1----:R-:W-:-:S06]  /*1cc0*/  ULEA UR6, UR6, UR7, 0x18 ;  /* 0x0000000706067291 */ /* 0x002fcc000f8ec0ff */
[----:B------:R-:W-:Y:S01]  /*1cd0*/  IMAD.U32 R157, RZ, RZ, UR6 ;  /* 0x00000006ff9d7e24 */ /* 0x000fe2000f8e00ff */
[----:B------:R-:W-:Y:S01]  /*1ce0*/  SHF.L.U64.HI R30, R158, 0x4, R159 ;  /* 0x000000049e1e7819 */ /* 0x000fe2000001029f */
[----:B--2---:R-:W-:Y:S02]  /*1cf0*/  @P5 IMAD R13, R37, R9, RZ ;  /* 0x00000009250d5224 */ /* 0x004fe400078e02ff */
[----:B---3--:R-:W-:-:S04]  /*1d00*/  @!P5 IMAD.WIDE.U32 R38, R18, R175, RZ ;  /* 0x000000af1226d225 */ /* 0x008fc800078e00ff */
[----:B------:R-:W-:Y:S02]  /*1d10*/  IMAD.IADD R18, R41, 0x1, R4 ;  /* 0x0000000129127824 */ /* 0x000fe400078e0204 */
[----:B------:R-:W-:Y:S02]  /*1d20*/  @!P5 IMAD R11, R19, R175, RZ ;  /* 0x000000af130bd224 */ /* 0x000fe400078e02ff */
[----:B------:R-:W-:Y:S02]  /*1d30*/  @!P5 IMAD.MOV.U32 R12, RZ, RZ, R38 ;  /* 0x000000ffff0cd224 */ /* 0x000fe400078e0026 */
[----:B------:R-:W-:Y:S01]  /*1d40*/  IMAD.X R17, R5, 0x1, R18, P0 ;  /* 0x0000000105117824 */ /* 0x000fe200000e0612 */
[----:B------:R-:W-:Y:S01]  /*1d50*/  IADD3 R38, P0, PT, R6, R8, RZ ;  /* 0x0000000806267210 */ /* 0x000fe20007f1e0ff */
[----:B------:R-:W-:Y:S01]  /*1d60*/  @P5 IMAD.WIDE.U32 R40, R36, R9, RZ ;  /* 0x0000000924285225 */ /* 0x000fe200078e00ff */
[----:B------:R-:W-:Y:S02]  /*1d70*/  IADD3 R9, PT, PT, R10, 0x20, RZ ;  /* 0x000000200a097810 */ /* 0x000fe40007ffe0ff */
[----:B------:R-:W-:Y:S01]  /*1d80*/  LOP3.LUT R18, R162, 0x1c0, RZ, 0xc0, !PT ;  /* 0x000001c0a2127812 */ /* 0x000fe200078ec0ff */
[----:B------:R-:W-:-:S02]  /*1d90*/  @!P5 IMAD.IADD R4, R39, 0x1, R11 ;  /* 0x000000012704d824 */ /* 0x000fc400078e020b */
[----:B------:R-:W-:Y:S02]  /*1da0*/  @P5 IMAD.IADD R4, R41, 0x1, R13 ;  /* 0x0000000129045824 */ /* 0x000fe400078e020d */
[----:B------:R-:W-:Y:S02]  /*1db0*/  @P5 IMAD.MOV.U32 R12, RZ, RZ, R40 ;  /* 0x000000ffff0c5224 */ /* 0x000fe400078e0028 */
[----:B------:R-:W-:Y:S01]  /*1dc0*/  IMAD.X R39, RZ, RZ, R0, P0 ;  /* 0x000000ffff277224 */ /* 0x000fe200000e0600 */
[----:B------:R-:W-:Y:S01]  /*1dd0*/  ISETP.GE.AND P0, PT, R9, R160, PT ;  /* 0x000000a00900720c */ /* 0x000fe20003f06270 */
[C---:B------:R-:W-:Y:S02]  /*1de0*/  VIADD R13, R10.reuse, 0x10 ;  /* 0x000000100a0d7836 */ /* 0x040fe40000000000 */
[----:B------:R-:W-:Y:S01]  /*1df0*/  VIADD R11, R10, 0x30 ;  /* 0x000000300a0b7836 */ /* 0x000fe20000000000 */
[----:B------:R-:W-:Y:S01]  /*1e00*/  LOP3.LUT R7, R18, 0x38, R169, 0xf8, !PT ;  /* 0x0000003812077812 */ /* 0x000fe200078ef8a9 */
[----:B------:R-:W-:Y:S01]  /*1e10*/  IMAD.WIDE.U32 R38, R10, R158, R38 ;  /* 0x0000009e0a267225 */ /* 0x000fe200078e0026 */
[----:B------:R-:W-:-:S02]  /*1e20*/  IADD3 R18, P3, PT, R6, R12, RZ ;  /* 0x0000000c06127210 */ /* 0x000fc40007f7e0ff */
[-C--:B------:R-:W-:Y:S02]  /*1e30*/  ISETP.GE.AND P2, PT, R13, R160.reuse, PT ;  /* 0x000000a00d00720c */ /* 0x080fe40003f46270 */
[----:B------:R-:W-:Y:S01]  /*1e40*/  ISETP.GE.AND P1, PT, R11, R160, PT ;  /* 0x000000a00b00720c */ /* 0x000fe20003f26270 */
[----:B------:R-:W-:Y:S01]  /*1e50*/  IMAD.IADD R165, R39, 0x1, R165 ;  /* 0x0000000127a57824 */ /* 0x000fe200078e02a5 */
[----:B------:R-:W-:Y:S01]  /*1e60*/  SHF.R.S32.HI R5, RZ, 0x1f, R173 ;  /* 0x0000001fff057819 */ /* 0x000fe200000114ad */
[----:B------:R-:W-:Y:S01]  /*1e70*/  IMAD.X R19, RZ, RZ, R4, P3 ;  /* 0x000000ffff137224 */ /* 0x000fe200018e0604 */
[C---:B------:R-:W-:Y:S01]  /*1e80*/  LEA R164, P4, R38.reuse, R34, 0x1 ;  /* 0x0000002226a47211 */ /* 0x040fe200078808ff */
[----:B----4-:R-:W-:Y:S02]  /*1e90*/  IMAD R0, R21, R173, RZ ;  /* 0x000000ad15007224 */ /* 0x010fe400078e02ff */
[----:B------:R-:W-:Y:S01]  /*1ea0*/  IMAD.WIDE.U32 R42, R173, R20, R18 ;  /* 0x00000014ad2a7225 */ /* 0x000fe200078e0012 */
[----:B------:R-:W-:-:S02]  /*1eb0*/  LEA.HI.X R165, R38, R35, R165, 0x1, P4 ;  /* 0x0000002326a57211 */ /* 0x000fc400020f0ca5 */
[----:B------:R-:W-:Y:S01]  /*1ec0*/  @!P0 IADD3 R18, P4, PT, R32, 0x20, RZ ;  /* 0x0000002020128810 */ /* 0x000fe20007f9e0ff */
[----:B------:R-:W-:Y:S01]  /*1ed0*/  IMAD R0, R20, R5, R0 ;  /* 0x0000000514007224 */ /* 0x000fe200078e0200 */
[----:B------:R-:W-:Y:S01]  /*1ee0*/  LOP3.LUT R8, R162, 0x1e00, RZ, 0xc0, !PT ;  /* 0x00001e00a2087812 */ /* 0x000fe200078ec0ff */
[-C--:B------:R-:W-:Y:S01]  /*1ef0*/  @!P6 IMAD R19, R33, R36.reuse, RZ ;  /* 0x000000242113e224 */ /* 0x080fe200078e02ff */
[C---:B------:R-:W-:Y:S01]  /*1f00*/  @!P2 IADD3 R4, P5, PT, R32.reuse, 0x10, RZ ;  /* 0x000000102004a810 */ /* 0x040fe20007fbe0ff */
[----:B------:R-:W-:Y:S01]  /*1f10*/  IMAD.IADD R43, R43, 0x1, R0 ;  /* 0x000000012b2b7824 */ /* 0x000fe200078e0200 */
[----:B------:R-:W-:Y:S01]  /*1f20*/  @!P1 IADD3 R12, P3, PT, R32, 0x30, RZ ;  /* 0x00000030200c9810 */ /* 0x000fe20007f7e0ff */
[----:B------:R-:W-:Y:S01]  /*1f30*/  @!P0 IMAD.X R5, RZ, RZ, R33, P4 ;  /* 0x000000ffff058224 */ /* 0x000fe200020e0621 */
[----:B------:R-:W-:Y:S01]  /*1f40*/  LOP3.LUT R8, R8, R7, R6, 0xf6, !PT ;  /* 0x0000000708087212 */ /* 0x000fe200078ef606 */
[----:B------:R-:W-:Y:S01]  /*1f50*/  @!P6 IMAD R0, R32, R37, R19 ;  /* 0x000000252000e224 */ /* 0x000fe200078e0213 */
[----:B------:R-:W-:Y:S01]  /*1f60*/  @!P2 IADD3.X R7, PT, PT, RZ, R33, RZ, P5, !PT ;  /* 0x00000021ff07a210 */ /* 0x000fe20002ffe4ff */
[----:B------:R-:W-:Y:S01]  /*1f70*/  @!P1 IMAD.X R21, RZ, RZ, R33, P3 ;  /* 0x000000ffff159224 */ /* 0x000fe200018e0621 */
[----:B------:R-:W-:Y:S01]  /*1f80*/  @!P0 MOV R41, R43 ;  /* 0x0000002b00298202 */ /* 0x000fe20000000f00 */
[----:B------:R-:W-:-:S02]  /*1f90*/  @!P0 IMAD R5, R5, R36, RZ ;  /* 0x0000002405058224 */ /* 0x000fc400078e02ff */
[--C-:B------:R-:W-:Y:S02]  /*1fa0*/  @!P0 IMAD.MOV.U32 R40, RZ, RZ, R42.reuse ;  /* 0x000000ffff288224 */ /* 0x100fe400078e002a */
[----:B------:R-:W-:-:S04]  /*1fb0*/  @!P6 IMAD.WIDE.U32 R32, R32, R36, R42 ;  /* 0x000000242020e225 */ /* 0x000fc800078e002a */
[----:B------:R-:W-:Y:S02]  /*1fc0*/  @!P2 IMAD.MOV.U32 R38, RZ, RZ, R42 ;  /* 0x000000ffff26a224 */ /* 0x000fe400078e002a */
[----:B------:R-:W-:Y:S02]  /*1fd0*/  @!P2 IMAD.MOV.U32 R39, RZ, RZ, R43 ;  /* 0x000000ffff27a224 */ /* 0x000fe400078e002b */
[----:B------:R-:W-:Y:S02]  /*1fe0*/  @!P2 IMAD R7, R7, R36, RZ ;  /* 0x000000240707a224 */ /* 0x000fe400078e02ff */
[----:B------:R-:W-:Y:S01]  /*1ff0*/  @!P0 IMAD R5, R37, R18, R5 ;  /* 0x0000001225058224 */ /* 0x000fe200078e0205 */
[----:B------:R-:W-:Y:S01]  /*2000*/  @!P6 IADD3 R0, PT, PT, R33, R0, RZ ;  /* 0x000000002100e210 */ /* 0x000fe20007ffe0ff */
[----:B------:R-:W-:Y:S01]  /*2010*/  @!P0 IMAD.WIDE.U32 R18, R36, R18, R40 ;  /* 0x0000001224128225 */ /* 0x000fe200078e0028 */
[----:B------:R-:W-:-:S03]  /*2020*/  @!P6 LEA R40, P4, R32, R22, 0x1 ;  /* 0x000000162028e211 */ /* 0x000fc600078808ff */
[----:B------:R-:W-:Y:S02]  /*2030*/  @!P1 IMAD.MOV.U32 R34, RZ, RZ, R42 ;  /* 0x000000ffff229224 */ /* 0x000fe400078e002a */
[----:B------:R-:W-:Y:S02]  /*2040*/  @!P1 IMAD.MOV.U32 R35, RZ, RZ, R43 ;  /* 0x000000ffff239224 */ /* 0x000fe400078e002b */
[----:B------:R-:W-:Y:S02]  /*2050*/  @!P1 IMAD R21, R21, R36, RZ ;  /* 0x0000002415159224 */ /* 0x000fe400078e02ff */
[-C--:B------:R-:W-:Y:S02]  /*2060*/  @!P2 IMAD R7, R37, R4.reuse, R7 ;  /* 0x000000042507a224 */ /* 0x080fe400078e0207 */
[----:B------:R-:W-:Y:S01]  /*2070*/  @!P2 IMAD.WIDE.U32 R38, R36, R4, R38 ;  /* 0x000000042426a225 */ /* 0x000fe200078e0026 */
[----:B------:R-:W-:Y:S02]  /*2080*/  @!P6 LEA.HI.X R41, R32, R23, R0, 0x1, P4 ;  /* 0x000000172029e211 */ /* 0x000fe400020f0c00 */
[----:B------:R-:W-:Y:S01]  /*2090*/  @!P0 IADD3 R5, PT, PT, R19, R5, RZ ;  /* 0x0000000513058210 */ /* 0x000fe20007ffe0ff */
[----:B------:R-:W-:Y:S01]  /*20a0*/  @!P1 IMAD R4, R37, R12, R21 ;  /* 0x0000000c25049224 */ /* 0x000fe200078e0215 */
[----:B------:R-:W-:Y:S01]  /*20b0*/  @!P0 LEA R32, P5, R18, R22, 0x1 ;  /* 0x0000001612208211 */ /* 0x000fe200078a08ff */
[----:B------:R-:W-:Y:S01]  /*20c0*/  @!P1 IMAD.WIDE.U32 R34, R36, R12, R34 ;  /* 0x0000000c24229225 */ /* 0x000fe200078e0022 */
[----:B------:R-:W-:-:S03]  /*20d0*/  @!P2 LEA R20, P3, R38, R22, 0x1 ;  /* 0x000000162614a211 */ /* 0x000fc600078608ff */
[----:B------:R-:W-:Y:S02]  /*20e0*/  IMAD.IADD R0, R31, 0x1, -R178 ;  /* 0x000000011f007824 */ /* 0x000fe400078e0ab2 */
[----:B------:R-:W-:Y:S01]  /*20f0*/  @!P2 IMAD.IADD R7, R39, 0x1, R7 ;  /* 0x000000012707a824 */ /* 0x000fe200078e0207 */
[-C--:B------:R-:W-:Y:S01]  /*2100*/  @!P0 LEA.HI.X R33, R18, R23.reuse, R5, 0x1, P5 ;  /* 0x0000001712218211 */ /* 0x080fe200028f0c05 */
[----:B------:R-:W-:Y:S01]  /*2110*/  @!P1 IMAD.IADD R19, R35, 0x1, R4 ;  /* 0x0000000123139824 */ /* 0x000fe200078e0204 */
[----:B------:R-:W-:Y:S02]  /*2120*/  @!P1 LEA R22, P4, R34, R22, 0x1 ;  /* 0x0000001622169211 */ /* 0x000fe400078808ff */
[----:B------:R-:W-:Y:S02]  /*2130*/  ISETP.GE.AND P5, PT, R13, R0, PT ;  /* 0x000000000d00720c */ /* 0x000fe40003fa6270 */
[-C--:B------:R-:W-:Y:S01]  /*2140*/  @!P2 LEA.HI.X R21, R38, R23.reuse, R7, 0x1, P3 ;  /* 0x000000172615a211 */ /* 0x080fe200018f0c07 */
[----:B------:R-:W-:Y:S01]  /*2150*/  IMAD R7, R8, 0x2, R157 ;  /* 0x0000000208077824 */ /* 0x000fe200078e029d */
[----:B------:R-:W-:-:S02]  /*2160*/  @!P1 LEA.HI.X R23, R34, R23, R19, 0x1, P4 ;  /* 0x0000001722179211 */ /* 0x000fc400020f0c13 */
[-C--:B------:R-:W-:Y:S01]  /*2170*/  ISETP.GE.AND P4, PT, R9, R0.reuse, PT ;  /* 0x000000000900720c */ /* 0x080fe20003f86270 */
[----:B------:R-:W-:Y:S01]  /*2180*/  IMAD.SHL.U32 R5, R158, 0x10, RZ ;  /* 0x000000109e057824 */ /* 0x000fe200078e00ff */
[-C--:B------:R-:W-:Y:S01]  /*2190*/  ISETP.GE.AND P3, PT, R11, R0.reuse, PT ;  /* 0x000000000b00720c */ /* 0x080fe20003f66270 */
[----:B------:R-:W-:Y:S01]  /*21a0*/  @!PT LDS RZ, [RZ] ;  /* 0x00000000fffff984 */ /* 0x000fe20000000800 */
[----:B------:R-:W-:Y:S01]  /*21b0*/  @!PT LDS RZ, [RZ] ;  /* 0x00000000fffff984 */ /* 0x000fe20000000800 */
[----:B------:R-:W-:Y:S01]  /*21c0*/  @!PT LDS RZ, [RZ] ;  /* 0x00000000fffff984 */ /* 0x000fe20000000800 */
[----:B------:R-:W-:Y:S04]  /*21d0*/  @!P6 LDGSTS.E.BYPASS.LTC128B.128 [R7], desc[UR4][R40.64] ;  /* 0x000000002807efae */ /* 0x000fe8000b981a04 */
[----:B------:R-:W-:Y:S01]  /*21e0*/  @!P6 LDGSTS.E.BYPASS.LTC128B.128 [R7+0x2000], desc[UR4][R40.64+0x80] ;  /* 0x020000802807efae */ /* 0x000fe2000b981a04 */
[----:B------:R-:W-:-:S03]  /*21f0*/  ISETP.GE.AND P6, PT, R10, R0, PT ;  /* 0x000000000a00720c */ /* 0x000fc60003fc6270 */
[----:B------:R-:W-:Y:S04]  /*2200*/  @!P2 LDGSTS.E.BYPASS.LTC128B.128 [R7+0x800], desc[UR4][R20.64] ;  /* 0x008000001407afae */ /* 0x000fe8000b981a04 */
[----:B------:R1:W-:Y:S04]  /*2210*/  @!P2 LDGSTS.E.BYPASS.LTC128B.128 [R7+0x2800], desc[UR4][R20.64+0x80] ;  /* 0x028000801407afae */ /* 0x0003e8000b981a04 */
[----:B------:R2:W-:Y:S04]  /*2220*/  @!P0 LDGSTS.E.BYPASS.LTC128B.128 [R7+0x1000], desc[UR4][R32.64] ;  /* 0x0100000020078fae */ /* 0x0005e8000b981a04 */
[----:B------:R2:W-:Y:S01]  /*2230*/  @!P0 LDGSTS.E.BYPASS.LTC128B.128 [R7+0x3000], desc[UR4][R32.64+0x80] ;  /* 0x0300008020078fae */ /* 0x0005e2000b981a04 */
[----:B------:R-:W-:-:S02]  /*2240*/  @!P5 LEA R12, P0, R5, R164, 0x1 ;  /* 0x000000a4050cd211 */ /* 0x000fc400078008ff */
[----:B------:R-:W-:Y:S01]  /*2250*/  ISETP.GE.AND P2, PT, R13, R0, PT ;  /* 0x000000000d00720c */ /* 0x000fe20003f46270 */
[----:B------:R-:W-:Y:S01]  /*2260*/  @!P3 IMAD R4, R159, 0x60, RZ ;  /* 0x000000609f04b824 */ /* 0x000fe200078e02ff */
[----:B------:R-:W-:Y:S01]  /*2270*/  @!P5 LEA.HI.X R13, R5, R165, R30, 0x1, P0 ;  /* 0x000000a5050dd211 */ /* 0x000fe200000f0c1e */
[----:B------:R-:W-:Y:S01]  /*2280*/  @!P3 IMAD.WIDE.U32 R18, R158, 0x60, R164 ;  /* 0x000000609e12b825 */ /* 0x000fe200078e00a4 */
[----:B------:R2:W-:Y:S04]  /*2290*/  @!P1 LDGSTS.E.BYPASS.LTC128B.128 [R7+0x1800], desc[UR4][R22.64] ;  /* 0x0180000016079fae */ /* 0x0005e8000b981a04 */
[----:B------:R2:W-:Y:S01]  /*22a0*/  @!P1 LDGSTS.E.BYPASS.LTC128B.128 [R7+0x3800], desc[UR4][R22.64+0x80] ;  /* 0x0380008016079fae */ /* 0x0005e2000b981a04 */
[----:B------:R-:W-:-:S03]  /*22b0*/  @!P3 IMAD.IADD R19, R19, 0x1, R4 ;  /* 0x000000011313b824 */ /* 0x000fc600078e0204 */
[----:B------:R2:W-:Y:S01]  /*22c0*/  @!P6 LDGSTS.E.BYPASS.LTC128B.128 [R7+0x4000], desc[UR4][R164.64] ;  /* 0x04000000a407efae */ /* 0x0005e2000b981a04 */
[----:B-1----:R-:W-:-:S03]  /*22d0*/  @!P4 LEA R20, P0, R158, R164, 0x6 ;  /* 0x000000a49e14c211 */ /* 0x002fc600078030ff */
[----:B------:R2:W-:Y:S01]  /*22e0*/  @!P6 LDGSTS.E.BYPASS.LTC128B.128 [R7+0x6000], desc[UR4][R164.64+0x80] ;  /* 0x06000080a407efae */ /* 0x0005e2000b981a04 */
[----:B------:R-:W-:-:S03]  /*22f0*/  @!P4 LEA.HI.X R21, R158, R165, R159, 0x6, P0 ;  /* 0x000000a59e15c211 */ /* 0x000fc600000f349f */
[----:B------:R2:W-:Y:S04]  /*2300*/  @!P5 LDGSTS.E.BYPASS.LTC128B.128 [R7+0x4800], desc[UR4][R12.64] ;  /* 0x048000000c07dfae */ /* 0x0005e8000b981a04 */
[----:B------:R2:W-:Y:S04]  /*2310*/  @!P5 LDGSTS.E.BYPASS.LTC128B.128 [R7+0x6800], desc[UR4][R12.64+0x80] ;  /* 0x068000800c07dfae */ /* 0x0005e8000b981a04 */
        /* <DEDUP_REMOVED lines=8> */
[----:B------:R-:W-:-:S04]  /*23a0*/  LEA R167, P0, R16, R14, 0x1 ;  /* 0x0000000e10a77211 */ /* 0x000fc800078008ff */
[----:B------:R-:W-:-:S04]  /*23b0*/  IADD3 R11, PT, PT, R17, R10, RZ ;  /* 0x0000000a110b7210 */ /* 0x000fc80007ffe0ff */
[----:B------:R-:W-:Y:S01]  /*23c0*/  LEA.HI.X R166, R16, R15, R11, 0x1, P0 ;  /* 0x0000000f10a67211 */ /* 0x000fe200000f0c0b */
[----:B------:R-:W-:-:S06]  /*23d0*/  DEPBAR.LE SB0, 0x0 ;  /* 0x000080000000791a */ /* 0x000fcc0000000000 */
[----:B------:R-:W-:Y:S05]  /*23e0*/  WARPSYNC.ALL ;  /* 0x0000000000007948 */ /* 0x000fea0003800000 */
[----:B------:R-:W-:Y:S01]  /*23f0*/  ISETP.GE.AND P4, PT, R9, R0, PT ;  /* 0x000000000900720c */ /* 0x000fe20003f86270 */
[----:B------:R-:W-:Y:S02]  /*2400*/  @!P1 IMAD.MOV.U32 R8, RZ, RZ, R167 ;  /* 0x000000ffff089224 */ /* 0x000fe400078e00a7 */
[----:B------:R-:W-:Y:S02]  /*2410*/  @!P1 IMAD.MOV.U32 R9, RZ, RZ, R166 ;  /* 0x000000ffff099224 */ /* 0x000fe400078e00a6 */
[----:B------:R-:W-:-:S02]  /*2420*/  IMAD.SHL.U32 R0, R24, 0x10, RZ ;  /* 0x0000001018007824 */ /* 0x000fc400078e00ff */
[----:B------:R-:W-:-:S04]  /*2430*/  @!P1 IMAD.WIDE.U32 R10, R24, 0x60, R8 ;  /* 0x00000060180a9825 */ /* 0x000fc800078e0008 */
[----:B------:R-:W-:Y:S01]  /*2440*/  @!P1 IMAD R4, R25, 0x60, RZ ;  /* 0x0000006019049824 */ /* 0x000fe200078e02ff */
[----:B------:R-:W-:Y:S02]  /*2450*/  SHF.L.U64.HI R9, R24, 0x4, R25 ;  /* 0x0000000418097819 */ /* 0x000fe40000010219 */
[-C--:B------:R-:W-:Y:S01]  /*2460*/  @!P2 LEA R8, P3, R0, R167.reuse, 0x1 ;  /* 0x000000a70008a211 */ /* 0x080fe200078608ff */
[----:B------:R-:W-:Y:S01]  /*2470*/  @!P1 IMAD.IADD R17, R11, 0x1, R4 ;  /* 0x000000010b119824 */ /* 0x000fe200078e0204 */
[----:B------:R-:W-:Y:S01]  /*2480*/  @!P1 MOV R16, R10 ;  /* 0x0000000a00109202 */ /* 0x000fe20000000f00 */
[----:B------:R-:W-:Y:S02]  /*2490*/  @!P6 IMAD.MOV.U32 R10, RZ, RZ, R167 ;  /* 0x000000ffff0ae224 */ /* 0x000fe400078e00a7 */
[----:B------:R-:W-:Y:S01]  /*24a0*/  @!P6 IMAD.MOV.U32 R11, RZ, RZ, R166 ;  /* 0x000000ffff0be224 */ /* 0x000fe200078e00a6 */
[----:B------:R-:W-:Y:S01]  /*24b0*/  BAR.SYNC.DEFER_BLOCKING 0x0 ;  /* 0x0000000000007b1d */ /* 0x000fe20000010000 */
[----:B------:R-:W-:-:S02]  /*24c0*/  @!P4 LEA R14, P0, R24, R167, 0x6 ;  /* 0x000000a7180ec211 */ /* 0x000fc400078030ff */
[-C--:B------:R-:W-:Y:S02]  /*24d0*/  @!P2 LEA.HI.X R9, R0, R166.reuse, R9, 0x1, P3 ;  /* 0x000000a60009a211 */ /* 0x080fe400018f0c09 */
[----:B------:R-:W-:Y:S01]  /*24e0*/  @!P4 LEA.HI.X R15, R24, R166, R25, 0x6, P0 ;  /* 0x000000a6180fc211 */ /* 0x000fe200000f3419 */
[C---:B------:R-:W-:Y:S01]  /*24f0*/  IMAD.SHL.U32 R100, R169.reuse, 0x40, RZ ;  /* 0x00000040a9647824 */ /* 0x040fe200078e00ff */
[C---:B--2---:R-:W-:Y:S01]  /*2500*/  LOP3.LUT R13, R169.reuse, 0x8, RZ, 0xc0, !PT ;  /* 0x00000008a90d7812 */ /* 0x044fe200078ec0ff */
[----:B------:R-:W-:Y:S01]  /*2510*/  IMAD.SHL.U32 R171, R169, 0x20, RZ ;  /* 0x00000020a9ab7824 */ /* 0x000fe200078e00ff */
[--C-:B------:R-:W-:Y:S02]  /*2520*/  SHF.R.U32.HI R161, RZ, 0x4, R169.reuse ;  /* 0x00000004ffa17819 */ /* 0x100fe400000116a9 */
[----:B------:R-:W-:Y:S01]  /*2530*/  LOP3.LUT R0, R100, 0x1c0, RZ, 0xc0, !PT ;  /* 0x000001c064007812 */ /* 0x000fe200078ec0ff */
[----:B------:R-:W-:Y:S01]  /*2540*/  @!PT LDS RZ, [RZ] ;  /* 0x00000000fffff984 */ /* 0x000fe20000000800 */
[----:B------:R-:W-:Y:S01]  /*2550*/  @!PT LDS RZ, [RZ] ;  /* 0x00000000fffff984 */ /* 0x000fe20000000800 */
[----:B------:R-:W-:Y:S01]  /*2560*/  @!PT LDS RZ, [RZ] ;  /* 0x00000000fffff984 */ /* 0x000fe20000000800 */
[----:B------:R-:W-:Y:S04]  /*2570*/  @!P6 LDGSTS.E.BYPASS.LTC128B.128 [R7+0x8000], desc[UR4][R10.64] ;  /* 0x080000000a07efae */ /* 0x000fe8000b981a04 */
[----:B------:R1:W-:Y:S04]  /*2580*/  @!P6 LDGSTS.E.BYPASS.LTC128B.128 [R7+0xa000], desc[UR4][R10.64+0x80] ;  /* 0x0a0000800a07efae */ /* 0x0003e8000b981a04 */
        /* <DEDUP_REMOVED lines=11> */
[----:B-1----:R-:W-:-:S03]  /*2640*/  SHF.R.U32.HI R11, RZ, 0x1, R169 ;  /* 0x00000001ff0b7819 */ /* 0x002fc600000116a9 */
[----:B------:R-:W-:Y:S01]  /*2650*/  @!PT LDS RZ, [RZ] ;  /* 0x00000000fffff984 */ /* 0x000fe20000000800 */
[----:B------:R-:W-:Y:S01]  /*2660*/  @!PT LDS RZ, [RZ] ;  /* 0x00000000fffff984 */ /* 0x000fe20000000800 */
[----:B------:R-:W-:Y:S01]  /*2670*/  @!PT LDS RZ, [RZ] ;  /* 0x00000000fffff984 */ /* 0x000fe20000000800 */
[----:B------:R-:W-:Y:S04]  /*2680*/  @!P4 LDGSTS.E.BYPASS.LTC128B.128 [R7+0x9000], desc[UR4][R14.64] ;  /* 0x090000000e07cfae */ /* 0x000fe8000b981a04 */
[----:B------:R1:W-:Y:S04]  /*2690*/  @!P4 LDGSTS.E.BYPASS.LTC128B.128 [R7+0xb000], desc[UR4][R14.64+0x80] ;  /* 0x0b0000800e07cfae */ /* 0x0003e8000b981a04 */
[----:B------:R-:W-:Y:S04]  /*26a0*/  @P1 STS.128 [R7+0x9800], RZ ;  /* 0x009800ff07001388 */ /* 0x000fe80000000c00 */
[----:B------:R-:W-:Y:S01]  /*26b0*/  @P1 STS.128 [R7+0xb800], RZ ;  /* 0x00b800ff07001388 */ /* 0x000fe20000000c00 */
[----:B------:R-:W-:-:S03]  /*26c0*/  LOP3.LUT R13, R13, 0x1c0, R100, 0x78, !PT ;  /* 0x000001c00d0d7812 */ /* 0x000fc600078e7864 */
[----:B------:R-:W-:Y:S01]  /*26d0*/  @!PT LDS RZ, [RZ] ;  /* 0x00000000fffff984 */ /* 0x000fe20000000800 */
[----:B------:R-:W-:Y:S01]  /*26e0*/  @!PT LDS RZ, [RZ] ;  /* 0x00000000fffff984 */ /* 0x000fe20000000800 */
[----:B------:R-:W-:Y:S01]  /*26f0*/  @!PT LDS RZ, [RZ] ;  /* 0x00000000fffff984 */ /* 0x000fe20000000800 */
[----:B------:R-:W-:Y:S01]  /*2700*/  @!P1 LDGSTS.E.BYPASS.LTC128B.128 [R7+0x9800], desc[UR4][R16.64] ;  /* 0x0980000010079fae */ /* 0x000fe2000b981a04 */
[----:B------:R-:W-:-:S03]  /*2710*/  LOP3.LUT R11, R0, 0x8, R11, 0xf8, !PT ;  /* 0x00000008000b7812 */ /* 0x000fc600078ef80b */
[----:B------:R3:W-:Y:S01]  /*2720*/  @!P1 LDGSTS.E.BYPASS.LTC128B.128 [R7+0xb800], desc[UR4][R16.64+0x80] ;  /* 0x0b80008010079fae */ /* 0x0007e2000b981a04 */
[----:B------:R-:W-:-:S03]  /*2730*/  LOP3.LUT R171, R171, 0x7c00, RZ, 0xc0, !PT ;  /* 0x00007c00abab7812 */ /* 0x000fc600078ec0ff */
[----:B------:R-:W4:Y:S01]  /*2740*/  LD.E R27, desc[UR4][R2.64+0x18c] ;  /* 0x00018c04021b7980 */ /* 0x000f22000c101900 */
[----:B--2---:R-:W-:Y:S02]  /*2750*/  SHF.L.U32 R9, R161, 0xa, RZ ;  /* 0x0000000aa1097819 */ /* 0x004fe400000006ff */
[-C--:B------:R-:W-:Y:S01]  /*2760*/  LOP3.LUT R0, R13, R6.reuse, RZ, 0x3c, !PT ;  /* 0x000000060d007212 */ /* 0x080fe200078e3cff */
[----:B------:R-:W-:Y:S01]  /*2770*/  IMAD.MOV.U32 R4, RZ, RZ, 0x40 ;  /* 0x00000040ff047424 */ /* 0x000fe200078e00ff */
[----:B------:R-:W-:Y:S01]  /*2780*/  LOP3.LUT R6, R11, R6, RZ, 0x3c, !PT ;  /* 0x000000060b067212 */ /* 0x000fe200078e3cff */
[----:B------:R-:W0:Y:S01]  /*2790*/  LDGDEPBAR ;  /* 0x00000000000079af */ /* 0x000e220000000000 */
[----:B------:R-:W-:Y:S02]  /*27a0*/  LOP3.LUT R11, R171, 0x200, R100, 0xf8, !PT ;  /* 0x00000200ab0b7812 */ /* 0x000fe400078ef864 */
[----:B------:R-:W-:-:S03]  /*27b0*/  LOP3.LUT R9, R9, 0x400, RZ, 0xc0, !PT ;  /* 0x0000040009097812 */ /* 0x000fc600078ec0ff */
[----:B------:R-:W-:Y:S02]  /*27c0*/  IMAD.IADD R156, R6, 0x1, R11 ;  /* 0x00000001069c7824 */ /* 0x000fe400078e020b */
[----:B------:R-:W-:Y:S02]  /*27d0*/  IMAD R0, R0, 0x2, R9 ;  /* 0x0000000200007824 */ /* 0x000fe400078e0209 */
[----:B------:R-:W-:Y:S02]  /*27e0*/  IMAD R156, R156, 0x2, R157 ;  /* 0x000000029c9c7824 */ /* 0x000fe400078e029d */
[----:B------:R-:W-:-:S03]  /*27f0*/  IMAD.IADD R155, R157, 0x1, R0 ;  /* 0x000000019d9b7824 */ /* 0x000fc600078e0200 */
[----:B------:R-:W-:Y:S04]  /*2800*/  LDSM.16.M88.4 R56, [R156] ;  /* 0x000000009c38783b */ /* 0x000fe80000000200 */
[----:B------:R-:W3:Y:S01]  /*2810*/  LDSM.16.M88.4 R36, [R155+0x4000] ;  /* 0x004000009b24783b */ /* 0x000ee20000000200 */
[----:B------:R-:W-:Y:S02]  /*2820*/  R2P PR, R169, 0x6 ;  /* 0x00000006a9007804 */ /* 0x000fe40000000000 */
[----:B------:R-:W-:Y:S01]  /*2830*/  MOV R0, 0x20 ;  /* 0x0000002000007802 */ /* 0x000fe20000000f00 */
[----:B------:R-:W2:Y:S03]  /*2840*/  LDSM.16.M88.4 R72, [R155+0x4800] ;  /* 0x004800009b48783b */ /* 0x000ea60000000200 */
[----:B------:R-:W-:Y:S01]  /*2850*/  SEL R0, R0, 0xffffffe0, !P1 ;  /* 0xffffffe000007807 */ /* 0x000fe20004800000 */
[----:B------:R-:W5:Y:S04]  /*2860*/  LDSM.16.M88.4 R64, [R155+0x5000] ;  /* 0x005000009b40783b */ /* 0x000f680000000200 */
[--C-:B------:R-:W-:Y:S01]  /*2870*/  IMAD.IADD R154, R156, 0x1, R0.reuse ;  /* 0x000000019c9a7824 */ /* 0x100fe200078e0200 */
[----:B------:R-:W-:Y:S01]  /*2880*/  LDSM.16.M88.4 R20, [R155+0x5800] ;  /* 0x005800009b14783b */ /* 0x000fe20000000200 */
[----:B------:R-:W-:-:S03]  /*2890*/  IMAD.IADD R150, R155, 0x1, R0 ;  /* 0x000000019b967824 */ /* 0x000fc600078e0200 */
[----:B------:R-:W-:Y:S04]  /*28a0*/  LDSM.16.M88.4 R8, [R154] ;  /* 0x000000009a08783b */ /* 0x000fe80000000200 */
[----:B------:R-:W5:Y:S01]  /*28b0*/  LDSM.16.M88.4 R32, [R150+0x4000] ;  /* 0x004000009620783b */ /* 0x000f620000000200 */
[----:B------:R-:W-:-:S03]  /*28c0*/  SEL R4, R4, 0xffffffc0, !P2 ;  /* 0xffffffc004047807 */ /* 0x000fc60005000000 */
[----:B-1----:R-:W-:Y:S01]  /*28d0*/  LDSM.16.M88.4 R12, [R150+0x5800] ;  /* 0x00580000960c783b */ /* 0x002fe20000000200 */
[----:B------:R-:W-:Y:S01]  /*28e0*/  IADD3 R149, PT, PT, R155, R4, RZ ;  /* 0x000000049b957210 */ /* 0x000fe20007ffe0ff */
[----:B------:R-:W-:Y:S02]  /*28f0*/  IMAD.IADD R153, R156, 0x1, R4 ;  /* 0x000000019c997824 */ /* 0x000fe400078e0204 */
[----:B------:R-:W-:Y:S04]  /*2900*/  LDSM.16.M88.4 R48, [R150+0x4800] ;  /* 0x004800009630783b */ /* 0x000fe80000000200 */
[----:B------:R-:W-:Y:S04]  /*2910*/  LDSM.16.M88.4 R92, [R153] ;  /* 0x00000000995c783b */ /* 0x000fe80000000200 */
[----:B------:R-:W1:Y:S01]  /*2920*/  LDSM.16.M88.4 R44, [R149+0x4000] ;  /* 0x00400000952c783b */ /* 0x000e620000000200 */
[C---:B---3--:R-:W-:Y:S03]  /*2930*/  HMMA.16816.F32 R16, R56.reuse, R36, RZ ;  /* 0x000000243810723c */ /* 0x048fe600000018ff */
[----:B------:R-:W3:Y:S04]  /*2940*/  LDSM.16.M88.4 R40, [R150+0x5000] ;  /* 0x005000009628783b */ /* 0x000ee80000000200 */
[----:B------:R-:W-:Y:S01]  /*2950*/  LDSM.16.M88.4 R80, [R149+0x5800] ;  /* 0x005800009550783b */ /* 0x000fe20000000200 */
[----:B------:R-:W-:Y:S01]  /*2960*/  HMMA.16816.F32 R36, R56, R38, RZ ;  /* 0x000000263824723c */ /* 0x000fe200000018ff */
[----:B------:R-:W-:-:S02]  /*2970*/  IMAD.IADD R152, R0, 0x1, R153 ;  /* 0x0000000100987824 */ /* 0x000fc400078e0299 */
[----:B------:R-:W-:Y:S01]  /*2980*/  LDSM.16.M88.4 R88, [R149+0x4800] ;  /* 0x004800009558783b */ /* 0x000fe20000000200 */
[----:B------:R-:W-:-:S03]  /*2990*/  IMAD.IADD R148, R0, 0x1, R149 ;  /* 0x0000000100947824 */ /* 0x000fc600078e0295 */
[----:B------:R-:W-:Y:S01]  /*29a0*/  LDSM.16.M88.4 R52, [R152] ;  /* 0x000000009834783b */ /* 0x000fe20000000200 */
[C---:B--2---:R-:W-:Y:S03]  /*29b0*/  HMMA.16816.F32 R76, R56.reuse, R72, RZ ;  /* 0x00000048384c723c */ /* 0x044fe600000018ff */
[----:B------:R-:W2:Y:S04]  /*29c0*/  LDSM.16.M88.4 R96, [R148+0x4000] ;  /* 0x004000009460783b */ /* 0x000ea80000000200 */
[----:B------:R-:W2:Y:S01]  /*29d0*/  LDSM.16.M88.4 R84, [R149+0x5000] ;  /* 0x005000009554783b */ /* 0x000ea20000000200 */
[----:B-----5:R-:W-:Y:S08]  /*29e0*/  HMMA.16816.F32 R68, R56, R64, RZ ;  /* 0x000000403844723c */ /* 0x020ff000000018ff */
[----:B------:R-:W-:Y:S08]  /*29f0*/  HMMA.16816.F32 R16, R8, R32, R16 ;  /* 0x000000200810723c */ /* 0x000ff00000001810 */
[C---:B------:R-:W-:Y:S08]  /*2a00*/  HMMA.16816.F32 R72, R56.reuse, R74, RZ ;  /* 0x0000004a3848723c */ /* 0x040ff000000018ff */
[C---:B------:R-:W-:Y:S08]  /*2a10*/  HMMA.16816.F32 R64, R56.reuse, R66, RZ ;  /* 0x000000423840723c */ /* 0x040ff000000018ff */
[C---:B------:R-:W-:Y:S08]  /*2a20*/  HMMA.16816.F32 R60, R56.reuse, R20, RZ ;  /* 0x00000014383c723c */ /* 0x040ff000000018ff */
[----:B------:R-:W-:Y:S01]  /*2a30*/  HMMA.16816.F32 R56, R56, R22, RZ ;  /* 0x000000163838723c */ /* 0x000fe200000018ff */
[----:B------:R-:W-:Y:S07]  /*2a40*/  LDSM.16.M88.4 R20, [R155+0x6000] ;  /* 0x006000009b14783b */ /* 0x000fee0000000200 */
[----:B------:R-:W-:Y:S01]  /*2a50*/  HMMA.16816.F32 R36, R8, R34, R36 ;  /* 0x000000220824723c */ /* 0x000fe20000001824 */
[----:B------:R-:W5:Y:S07]  /*2a60*/  LDSM.16.M88.4 R32, [R156+0x2000] ;  /* 0x002000009c20783b */ /* 0x000f6e0000000200 */
[----:B-1----:R-:W-:Y:S08]  /*2a70*/  HMMA.16816.F32 R16, R92, R44, R16 ;  /* 0x0000002c5c10723c */ /* 0x002ff00000001810 */
[C---:B------:R-:W-:Y:S08]  /*2a80*/  HMMA.16816.F32 R60, R8.reuse, R12, R60 ;  /* 0x0000000c083c723c */ /* 0x040ff0000000183c */
[C---:B------:R-:W-:Y:S08]  /*2a90*/  HMMA.16816.F32 R76, R8.reuse, R48, R76 ;  /* 0x00000030084c723c */ /* 0x040ff0000000184c */
[C---:B------:R-:W-:Y:S01]  /*2aa0*/  HMMA.16816.F32 R72, R8.reuse, R50, R72 ;  /* 0x000000320848723c */ /* 0x040fe20000001848 */
[----:B------:R-:W1:Y:S07]  /*2ab0*/  LDSM.16.M88.4 R48, [R148+0x4800] ;  /* 0x004800009430783b */ /* 0x000e6e0000000200 */
[----:B------:R-:W-:Y:S01]  /*2ac0*/  HMMA.16816.F32 R56, R8, R14, R56 ;  /* 0x0000000e0838723c */ /* 0x000fe20000001838 */
[----:B------:R-:W-:Y:S07]  /*2ad0*/  LDSM.16.M88.4 R12, [R154+0x2000] ;  /* 0x002000009a0c783b */ /* 0x000fee0000000200 */
[----:B------:R-:W-:Y:S01]  /*2ae0*/  HMMA.16816.F32 R36, R92, R46, R36 ;  /* 0x0000002e5c24723c */ /* 0x000fe20000001824 */
[----:B------:R-:W1:Y:S07]  /*2af0*/  LDSM.16.M88.4 R44, [R148+0x5000] ;  /* 0x00500000942c783b */ /* 0x000e6e0000000200 */
[C---:B---3--:R-:W-:Y:S08]  /*2b00*/  HMMA.16816.F32 R68, R8.reuse, R40, R68 ;  /* 0x000000280844723c */ /* 0x048ff00000001844 */
[----:B------:R-:W-:Y:S01]  /*2b10*/  HMMA.16816.F32 R64, R8, R42, R64 ;  /* 0x0000002a0840723c */ /* 0x000fe20000001840 */
[----:B------:R-:W3:Y:S04]  /*2b20*/  LDSM.16.M88.4 R40, [R148+0x5800] ;  /* 0x005800009428783b */ /* 0x000ee80000000200 */
[----:B------:R-:W3:Y:S03]  /*2b30*/  LDSM.16.M88.4 R8, [R150+0x6000] ;  /* 0x006000009608783b */ /* 0x000ee60000000200 */
[----:B--2---:R-:W-:Y:S08]  /*2b40*/  HMMA.16816.F32 R16, R52, R96, R16 ;  /* 0x000000603410723c */ /* 0x004ff00000001810 */
[C---:B------:R-:W-:Y:S08]  /*2b50*/  HMMA.16816.F32 R60, R92.reuse, R80, R60 ;  /* 0x000000505c3c723c */ /* 0x040ff0000000183c */
[----:B------:R-:W-:Y:S01]  /*2b60*/  HMMA.16816.F32 R80, R92, R82, R56 ;  /* 0x000000525c50723c */ /* 0x000fe20000001838 */
[----:B------:R-:W2:Y:S07]  /*2b70*/  LDSM.16.M88.4 R56, [R155+0x6800] ;  /* 0x006800009b38783b */ /* 0x000eae0000000200 */
[----:B------:R-:W-:Y:S08]  /*2b80*/  HMMA.16816.F32 R36, R52, R98, R36 ;  /* 0x000000623424723c */ /* 0x000ff00000001824 */
[C---:B------:R-:W-:Y:S08]  /*2b90*/  HMMA.16816.F32 R76, R92.reuse, R88, R76 ;  /* 0x000000585c4c723c */ /* 0x040ff0000000184c */
[C---:B------:R-:W-:Y:S08]  /*2ba0*/  HMMA.16816.F32 R72, R92.reuse, R90, R72 ;  /* 0x0000005a5c48723c */ /* 0x040ff00000001848 */
[C---:B------:R-:W-:Y:S08]  /*2bb0*/  HMMA.16816.F32 R68, R92.reuse, R84, R68 ;  /* 0x000000545c44723c */ /* 0x040ff00000001844 */
[----:B------:R-:W-:Y:S01]  /*2bc0*/  HMMA.16816.F32 R64, R92, R86, R64 ;  /* 0x000000565c40723c */ /* 0x000fe20000001840 */
[----:B------:R-:W-:Y:S07]  /*2bd0*/  LDSM.16.M88.4 R84, [R153+0x2000] ;  /* 0x002000009954783b */ /* 0x000fee0000000200 */
[C---:B-----5:R-:W-:Y:S01]  /*2be0*/  HMMA.16816.F32 R88, R32.reuse, R20, R16 ;  /* 0x000000142058723c */ /* 0x060fe20000001810 */
[----:B------:R-:W5:Y:S07]  /*2bf0*/  LDSM.16.M88.4 R16, [R149+0x6000] ;  /* 0x006000009510783b */ /* 0x000f6e0000000200 */
[----:B------:R-:W-:Y:S01]  /*2c00*/  HMMA.16816.F32 R36, R32, R22, R36 ;  /* 0x000000162024723c */ /* 0x000fe20000001824 */
[----:B------:R-:W4:Y:S07]  /*2c10*/  LDSM.16.M88.4 R20, [R150+0x6800] ;  /* 0x006800009614783b */ /* 0x000f2e0000000200 */
[C---:B-1----:R-:W-:Y:S08]  /*2c20*/  HMMA.16816.F32 R76, R52.reuse, R48, R76 ;  /* 0x00000030344c723c */ /* 0x042ff0000000184c */
[C---:B------:R-:W-:Y:S01]  /*2c30*/  HMMA.16816.F32 R72, R52.reuse, R50, R72 ;  /* 0x000000323448723c */ /* 0x040fe20000001848 */
[----:B------:R-:W-:Y:S07]  /*2c40*/  LDSM.16.M88.4 R48, [R155+0x7000] ;  /* 0x007000009b30783b */ /* 0x000fee0000000200 */
[C---:B------:R-:W-:Y:S08]  /*2c50*/  HMMA.16816.F32 R68, R52.reuse, R44, R68 ;  /* 0x0000002c3444723c */ /* 0x040ff00000001844 */
[C---:B------:R-:W-:Y:S01]  /*2c60*/  HMMA.16816.F32 R64, R52.reuse, R46, R64 ;  /* 0x0000002e3440723c */ /* 0x040fe20000001840 */
[----:B------:R-:W-:Y:S07]  /*2c70*/  LDSM.16.M88.4 R44, [R152+0x2000] ;  /* 0x00200000982c783b */ /* 0x000fee0000000200 */
[C---:B---3--:R-:W-:Y:S08]  /*2c80*/  HMMA.16816.F32 R60, R52.reuse, R40, R60 ;  /* 0x00000028343c723c */ /* 0x048ff0000000183c */
[----:B------:R-:W-:Y:S01]  /*2c90*/  HMMA.16816.F32 R80, R52, R42, R80 ;  /* 0x0000002a3450723c */ /* 0x000fe20000001850 */
[----:B------:R-:W1:Y:S04]  /*2ca0*/  LDSM.16.M88.4 R40, [R148+0x6000] ;  /* 0x006000009428783b */ /* 0x000e680000000200 */
[----:B------:R-:W-:Y:S03]  /*2cb0*/  LDSM.16.M88.4 R52, [R148+0x7000] ;  /* 0x007000009434783b */ /* 0x000fe60000000200 */
[C---:B------:R-:W-:Y:S08]  /*2cc0*/  HMMA.16816.F32 R88, R12.reuse, R8, R88 ;  /* 0x000000080c58723c */ /* 0x040ff00000001858 */
[----:B------:R-:W-:Y:S01]  /*2cd0*/  HMMA.16816.F32 R36, R12, R10, R36 ;  /* 0x0000000a0c24723c */ /* 0x000fe20000001824 */
[----:B------:R-:W3:Y:S07]  /*2ce0*/  LDSM.16.M88.4 R8, [R149+0x6800] ;  /* 0x006800009508783b */ /* 0x000eee0000000200 */
[C---:B--2---:R-:W-:Y:S08]  /*2cf0*/  HMMA.16816.F32 R76, R32.reuse, R56, R76 ;  /* 0x00000038204c723c */ /* 0x044ff0000000184c */
[----:B------:R-:W-:Y:S08]  /*2d00*/  HMMA.16816.F32 R72, R32, R58, R72 ;  /* 0x0000003a2048723c */ /* 0x000ff00000001848 */
[C---:B-----5:R-:W-:Y:S08]  /*2d10*/  HMMA.16816.F32 R88, R84.reuse, R16, R88 ;  /* 0x000000105458723c */ /* 0x060ff00000001858 */
[----:B------:R-:W-:Y:S01]  /*2d20*/  HMMA.16816.F32 R36, R84, R18, R36 ;  /* 0x000000125424723c */ /* 0x000fe20000001824 */
[----:B------:R-:W2:Y:S07]  /*2d30*/  LDSM.16.M88.4 R16, [R148+0x6800] ;  /* 0x006800009410783b */ /* 0x000eae0000000200 */
[C---:B----4-:R-:W-:Y:S08]  /*2d40*/  HMMA.16816.F32 R76, R12.reuse, R20, R76 ;  /* 0x000000140c4c723c */ /* 0x050ff0000000184c */
[----:B------:R-:W-:Y:S01]  /*2d50*/  HMMA.16816.F32 R72, R12, R22, R72 ;  /* 0x000000160c48723c */ /* 0x000fe20000001848 */
[----:B------:R-:W4:Y:S07]  /*2d60*/  LDSM.16.M88.4 R20, [R150+0x7000] ;  /* 0x007000009614783b */ /* 0x000f2e0000000200 */
[C---:B-1----:R-:W-:Y:S08]  /*2d70*/  HMMA.16816.F32 R88, R44.reuse, R40, R88 ;  /* 0x000000282c58723c */ /* 0x042ff00000001858 */
[----:B------:R-:W-:Y:S01]  /*2d80*/  HMMA.16816.F32 R36, R44, R42, R36 ;  /* 0x0000002a2c24723c */ /* 0x000fe20000001824 */
[----:B------:R-:W1:Y:S07]  /*2d90*/  LDSM.16.M88.4 R40, [R155+0x7800] ;  /* 0x007800009b28783b */ /* 0x000e6e0000000200 */
[C---:B---3--:R-:W-:Y:S08]  /*2da0*/  HMMA.16816.F32 R76, R84.reuse, R8, R76 ;  /* 0x00000008544c723c */ /* 0x048ff0000000184c */
[----:B------:R-:W-:Y:S01]  /*2db0*/  HMMA.16816.F32 R72, R84, R10, R72 ;  /* 0x0000000a5448723c */ /* 0x000fe20000001848 */
[----:B------:R-:W3:Y:S07]  /*2dc0*/  LDSM.16.M88.4 R8, [R149+0x7000] ;  /* 0x007000009508783b */ /* 0x000eee0000000200 */
[----:B------:R-:W-:Y:S08]  /*2dd0*/  HMMA.16816.F32 R68, R32, R48, R68 ;  /* 0x000000302044723c */ /* 0x000ff00000001844 */
[----:B--2---:R-:W-:Y:S08]  /*2de0*/  HMMA.16816.F32 R76, R44, R16, R76 ;  /* 0x000000102c4c723c */ /* 0x004ff0000000184c */
[----:B------:R-:W-:Y:S08]  /*2df0*/  HMMA.16816.F32 R64, R32, R50, R64 ;  /* 0x000000322040723c */ /* 0x000ff00000001840 */
[----:B------:R-:W-:Y:S01]  /*2e00*/  HMMA.16816.F32 R72, R44, R18, R72 ;  /* 0x000000122c48723c */ /* 0x000fe20000001848 */
[----:B------:R-:W2:Y:S07]  /*2e10*/  LDSM.16.M88.4 R16, [R150+0x7800] ;  /* 0x007800009610783b */ /* 0x000eae0000000200 */
[C---:B----4-:R-:W-:Y:S08]  /*2e20*/  HMMA.16816.F32 R68, R12.reuse, R20, R68 ;  /* 0x000000140c44723c */ /* 0x050ff00000001844 */
[----:B------:R-:W-:Y:S01]  /*2e30*/  HMMA.16816.F32 R64, R12, R22, R64 ;  /* 0x000000160c40723c */ /* 0x000fe20000001840 */
[----:B------:R-:W4:Y:S07]  /*2e40*/  LDSM.16.M88.4 R20, [R149+0x7800] ;  /* 0x007800009514783b */ /* 0x000f2e0000000200 */
[C---:B-1----:R-:W-:Y:S08]  /*2e50*/  HMMA.16816.F32 R60, R32.reuse, R40, R60 ;  /* 0x00000028203c723c */ /* 0x042ff0000000183c */
[----:B------:R-:W-:Y:S08]  /*2e60*/  HMMA.16816.F32 R80, R32, R42, R80 ;  /* 0x0000002a2050723c */ /* 0x000ff00000001850 */
[C---:B---3--:R-:W-:Y:S08]  /*2e70*/  HMMA.16816.F32 R68, R84.reuse, R8, R68 ;  /* 0x000000085444723c */ /* 0x048ff00000001844 */
        /* <DEDUP_REMOVED lines=8> */
[C---:B--2---:R-:W-:Y:S01]  /*2f00*/  HMMA.16816.F32 R60, R12.reuse, R16, R60 ;  /* 0x000000100c3c723c */ /* 0x044fe2000000183c */
        /* <DEDUP_REMOVED lines=9> */
[----:B------:R-:W-:-:S10]  /*2fa0*/  DEPBAR.LE SB0, 0x0 ;  /* 0x000080000000791a */ /* 0x000fd40000000000 */
[C---:B----4-:R-:W-:Y:S01]  /*2fb0*/  HMMA.16816.F32 R60, R84.reuse, R20, R60 ;  /* 0x00000014543c723c */ /* 0x050fe2000000183c */
[----:B------:R-:W-:Y:S07]  /*2fc0*/  MUFU.TANH R56, R56 ;  /* 0x0000003800387308 */ /* 0x000fee0000002400 */
[----:B------:R-:W-:Y:S01]  /*2fd0*/  HMMA.16816.F32 R80, R84, R22, R80 ;  /* 0x000000165450723c */ /* 0x000fe20000001850 */
[----:B------:R-:W2:Y:S11]  /*2fe0*/  MUFU.TANH R58, R58 ;  /* 0x0000003a003a7308 */ /* 0x000eb60000002400 */
[----:B-1----:R-:W-:Y:S01]  /*2ff0*/  HMMA.16816.F32 R60, R44, R8, R60 ;  /* 0x000000082c3c723c */ /* 0x002fe2000000183c */
[----:B------:R-:W-:Y:S01]  /*3000*/  IMAD.SHL.U32 R9, R169, 0x2, RZ ;  /* 0x00000002a9097824 */ /* 0x000fe200078e00ff */
[----:B------:R-:W-:Y:S04]  /*3010*/  MUFU.TANH R57, R57 ;  /* 0x0000003900397308 */ /* 0x000fe80000002400 */
[----:B------:R-:W-:-:S02]  /*3020*/  LOP3.LUT R9, R9, 0x6, RZ, 0xc0, !PT ;  /* 0x0000000609097812 */ /* 0x000fc400078ec0ff */
[----:B------:R-:W-:Y:S02]  /*3030*/  HMMA.16816.F32 R68, R44, R52, R68 ;  /* 0x000000342c44723c */ /* 0x000fe40000001844 */
[----:B------:R-:W1:Y:S01]  /*3040*/  MUFU.TANH R48, R48 ;  /* 0x0000003000307308 */ /* 0x000e620000002400 */
[----:B------:R-:W-:-:S05]  /*3050*/  IMAD.IADD R8, R178, 0x1, R9 ;  /* 0x00000001b2087824 */ /* 0x000fca00078e0209 */
[----:B------:R-:W-:Y:S02]  /*3060*/  HMMA.16816.F32 R80, R44, R10, R80 ;  /* 0x0000000a2c50723c */ /* 0x000fe40000001850 */
[----:B------:R-:W-:Y:S01]  /*3070*/  MUFU.TANH R36, R36 ;  /* 0x0000002400247308 */ /* 0x000fe20000002400 */
[C---:B------:R-:W-:Y:S01]  /*3080*/  ISETP.GE.AND P2, PT, R8.reuse, R31, PT ;  /* 0x0000001f0800720c */ /* 0x040fe20003f46270 */
[C---:B------:R-:W-:Y:S01]  /*3090*/  VIADD R10, R8.reuse, 0x19 ;  /* 0x00000019080a7836 */ /* 0x040fe20000000000 */
[----:B------:R-:W-:-:S05]  /*30a0*/  IADD3 R14, PT, PT, R8, 0x1, RZ ;  /* 0x00000001080e7810 */ /* 0x000fca0007ffe0ff */
[----:B------:R-:W3:Y:S01]  /*30b0*/  MUFU.TANH R38, R38 ;  /* 0x0000002600267308 */ /* 0x000ee20000002400 */
[----:B--2---:R-:W-:Y:S02]  /*30c0*/  FSEL R17, R58, -INF , !P2 ;  /* 0xff8000003a117808 */ /* 0x004fe40005000000 */
[----:B------:R-:W-:Y:S01]  /*30d0*/  FSEL R23, R56, -INF , !P2 ;  /* 0xff80000038177808 */ /* 0x000fe20005000000 */
[----:B------:R-:W-:Y:S01]  /*30e0*/  VIADD R12, R8, 0x8 ;  /* 0x00000008080c7836 */ /* 0x000fe20000000000 */
[----:B------:R-:W-:-:S03]  /*30f0*/  ISETP.GE.AND P2, PT, R10, R31, PT ;  /* 0x0000001f0a00720c */ /* 0x000fc60003f46270 */
[----:B------:R-:W-:Y:S01]  /*3100*/  MUFU.TANH R37, R37 ;  /* 0x0000002500257308 */ /* 0x000fe20000002400 */
[----:B------:R-:W-:Y:S01]  /*3110*/  ISETP.GE.AND P1, PT, R14, R31, PT ;  /* 0x0000001f0e00720c */ /* 0x000fe20003f26270 */
[----:B------:R-:W-:-:S06]  /*3120*/  VIADD R10, R8, 0x20 ;  /* 0x00000020080a7836 */ /* 0x000fcc0000000000 */
[----:B------:R-:W2:Y:S01]  /*3130*/  MUFU.TANH R39, R39 ;  /* 0x0000002700277308 */ /* 0x000ea20000002400 */
[----:B------:R-:W-:Y:S01]  /*3140*/  HMMA.16816.F32 R64, R44, R54, R64 ;  /* 0x000000362c40723c */ /* 0x000fe20000001840 */
[----:B-1----:R-:W-:Y:S02]  /*3150*/  FSEL R19, R48, -INF , !P1 ;  /* 0xff80000030137808 */ /* 0x002fe40004800000 */
[----:B------:R-:W-:Y:S01]  /*3160*/  FSEL R57, R57, -INF , !P1 ;  /* 0xff80000039397808 */ /* 0x000fe20004800000 */
[----:B------:R-:W-:Y:S01]  /*3170*/  FMUL.FTZ R69, R69, R27 ;  /* 0x0000001b45457220 */ /* 0x000fe20000410000 */
[-C--:B------:R-:W-:Y:S02]  /*3180*/  ISETP.GE.AND P0, PT, R12, R31.reuse, PT ;  /* 0x0000001f0c00720c */ /* 0x080fe40003f06270 */
[----:B------:R-:W-:Y:S01]  /*3190*/  MUFU.TANH R50, R50 ;  /* 0x0000003200327308 */ /* 0x000fe20000002400 */
[----:B------:R-:W-:Y:S01]  /*31a0*/  ISETP.GE.AND P1, PT, R10, R31, PT ;  /* 0x0000001f0a00720c */ /* 0x000fe20003f26270 */
[----:B------:R-:W-:Y:S01]  /*31b0*/  FMUL.FTZ R71, R71, R27 ;  /* 0x0000001b47477220 */ /* 0x000fe20000410000 */
[C---:B------:R-:W-:Y:S01]  /*31c0*/  VIADD R18, R8.reuse, 0x9 ;  /* 0x0000000908127836 */ /* 0x040fe20000000000 */
[----:B------:R-:W-:-:S04]  /*31d0*/  IADD3 R10, PT, PT, R8, 0x21, RZ ;  /* 0x00000021080a7810 */ /* 0x000fc80007ffe0ff */
[----:B------:R-:W1:Y:S01]  /*31e0*/  MUFU.TANH R51, R51 ;  /* 0x0000003300337308 */ /* 0x000e620000002400 */
[----:B------:R-:W-:Y:S01]  /*31f0*/  FMUL.FTZ R52, R74, R27 ;  /* 0x0000001b4a347220 */ /* 0x000fe20000410000 */
[----:B---3--:R-:W-:Y:S02]  /*3200*/  FSEL R38, R38, -INF , !P0 ;  /* 0xff80000026267808 */ /* 0x008fe40004000000 */
[----:B------:R-:W-:Y:S02]  /*3210*/  FSEL R21, R36, -INF , !P0 ;  /* 0xff80000024157808 */ /* 0x000fe40004000000 */
[-C--:B------:R-:W-:Y:S02]  /*3220*/  ISETP.GE.AND P0, PT, R10, R31.reuse, PT ;  /* 0x0000001f0a00720c */ /* 0x080fe40003f06270 */
[----:B------:R-:W-:Y:S01]  /*3230*/  MUFU.TANH R49, R49 ;  /* 0x0000003100317308 */ /* 0x000fe20000002400 */
[----:B------:R-:W-:Y:S01]  /*3240*/  ISETP.GE.AND P6, PT, R18, R31, PT ;  /* 0x0000001f1200720c */ /* 0x000fe20003fc6270 */
[----:B------:R-:W-:-:S02]  /*3250*/  VIADD R10, R8, 0x28 ;  /* 0x00000028080a7836 */ /* 0x000fc40000000000 */
[----:B------:R-:W-:-:S04]  /*3260*/  VIADD R14, R8, 0x10 ;  /* 0x00000010080e7836 */ /* 0x000fc80000000000 */
[----:B------:R-:W3:Y:S01]  /*3270*/  MUFU.TANH R59, R59 ;  /* 0x0000003b003b7308 */ /* 0x000ee20000002400 */
[----:B------:R-:W-:Y:S01]  /*3280*/  FMUL.FTZ R16, R75, R27 ;  /* 0x0000001b4b107220 */ /* 0x000fe20000410000 */
[----:B--2---:R-:W-:-:S06]  /*3290*/  FSEL R39, R39, -INF , !P6 ;  /* 0xff80000027277808 */ /* 0x004fcc0007000000 */
[----:B------:R-:W-:Y:S01]  /*32a0*/  MUFU.TANH R137, R69 ;  /* 0x0000004500897308 */ /* 0x000fe20000002400 */
[----:B------:R-:W-:-:S07]  /*32b0*/  FSEL R37, R37, -INF , !P6 ;  /* 0xff80000025257808 */ /* 0x000fce0007000000 */
[----:B------:R-:W2:Y:S01]  /*32c0*/  MUFU.TANH R131, R71 ;  /* 0x0000004700837308 */ /* 0x000ea20000002400 */
[----:B------:R-:W-:Y:S01]  /*32d0*/  ISETP.GE.AND P6, PT, R10, R31, PT ;  /* 0x0000001f0a00720c */ /* 0x000fe20003fc6270 */
[-C--:B------:R-:W-:Y:S01]  /*32e0*/  FMUL.FTZ R68, R68, R27.reuse ;  /* 0x0000001b44447220 */ /* 0x080fe20000410000 */
[----:B------:R-:W-:Y:S01]  /*32f0*/  FMUL.FTZ R70, R70, R27 ;  /* 0x0000001b46467220 */ /* 0x000fe20000410000 */
[----:B------:R-:W-:Y:S01]  /*3300*/  ISETP.GE.AND P5, PT, R14, R31, PT ;  /* 0x0000001f0e00720c */ /* 0x000fe20003fa6270 */
[----:B------:R-:W-:-:S03]  /*3310*/  VIADD R10, R8, 0x29 ;  /* 0x00000029080a7836 */ /* 0x000fc60000000000 */
[----:B------:R-:W-:Y:S01]  /*3320*/  MUFU.TANH R40, R40 ;  /* 0x0000002800287308 */ /* 0x000fe20000002400 */
[----:B------:R-:W-:-:S07]  /*3330*/  IADD3 R12, PT, PT, R8, 0x11, RZ ;  /* 0x00000011080c7810 */ /* 0x000fce0007ffe0ff */
[----:B------:R-:W4:Y:S01]  /*3340*/  MUFU.TANH R52, R52 ;  /* 0x0000003400347308 */ /* 0x000f220000002400 */
[----:B-1----:R-:W-:Y:S01]  /*3350*/  FSEL R53, R51, -INF , !P5 ;  /* 0xff80000033357808 */ /* 0x002fe20006800000 */
[-C--:B------:R-:W-:Y:S01]  /*3360*/  FMUL.FTZ R64, R64, R27.reuse ;  /* 0x0000001b40407220 */ /* 0x080fe20000410000 */
[----:B------:R-:W-:Y:S01]  /*3370*/  FSEL R13, R50, -INF , !P5 ;  /* 0xff800000320d7808 */ /* 0x000fe20006800000 */
[-C--:B------:R-:W-:Y:S01]  /*3380*/  FMUL.FTZ R65, R65, R27.reuse ;  /* 0x0000001b41417220 */ /* 0x080fe20000410000 */
[-C--:B------:R-:W-:Y:S01]  /*3390*/  FMUL.FTZ R66, R66, R27.reuse ;  /* 0x0000001b42427220 */ /* 0x080fe20000410000 */
[-C--:B------:R-:W-:Y:S01]  /*33a0*/  FMUL.FTZ R67, R67, R27.reuse ;  /* 0x0000001b43437220 */ /* 0x080fe20000410000 */
[----:B------:R-:W-:Y:S01]  /*33b0*/  FMUL.FTZ R60, R60, R27 ;  /* 0x0000001b3c3c7220 */ /* 0x000fe20000410000 */
[----:B------:R-:W-:Y:S01]  /*33c0*/  MUFU.TANH R41, R41 ;  /* 0x0000002900297308 */ /* 0x000fe20000002400 */
[----:B------:R-:W-:Y:S01]  /*33d0*/  ISETP.GE.AND P4, PT, R12, R31, PT ;  /* 0x0000001f0c00720c */ /* 0x000fe20003f86270 */
[-C--:B------:R-:W-:Y:S01]  /*33e0*/  FMUL.FTZ R62, R62, R27.reuse ;  /* 0x0000001b3e3e7220 */ /* 0x080fe20000410000 */
[-C--:B------:R-:W-:Y:S01]  /*33f0*/  FMUL.FTZ R61, R61, R27.reuse ;  /* 0x0000001b3d3d7220 */ /* 0x080fe20000410000 */
[-C--:B------:R-:W-:Y:S01]  /*3400*/  FMUL.FTZ R63, R63, R27.reuse ;  /* 0x0000001b3f3f7220 */ /* 0x080fe20000410000 */
[----:B------:R-:W-:Y:S01]  /*3410*/  FMUL.FTZ R80, R80, R27 ;  /* 0x0000001b50507220 */ /* 0x000fe20000410000 */
[----:B------:R-:W-:Y:S01]  /*3420*/  ISETP.GE.AND P5, PT, R10, R31, PT ;  /* 0x0000001f0a00720c */ /* 0x000fe20003fa6270 */
[-C--:B------:R-:W-:Y:S01]  /*3430*/  FMUL.FTZ R82, R82, R27.reuse ;  /* 0x0000001b52527220 */ /* 0x080fe20000410000 */
[----:B------:R-:W1:Y:S01]  /*3440*/  MUFU.TANH R16, R16 ;  /* 0x0000001000107308 */ /* 0x000e620000002400 */
[-C--:B------:R-:W-:Y:S01]  /*3450*/  FMUL.FTZ R81, R81, R27.reuse ;  /* 0x0000001b51517220 */ /* 0x080fe20000410000 */
[----:B------:R-:W-:Y:S01]  /*3460*/  FMUL.FTZ R83, R83, R27 ;  /* 0x0000001b53537220 */ /* 0x000fe20000410000 */
[----:B------:R-:W-:-:S02]  /*3470*/  VIADD R12, R8, 0x18 ;  /* 0x00000018080c7836 */ /* 0x000fc40000000000 */
[----:B------:R-:W-:-:S03]  /*3480*/  VIADD R10, R8, 0x30 ;  /* 0x00000030080a7836 */ /* 0x000fc60000000000 */
[----:B------:R-:W-:Y:S01]  /*3490*/  MUFU.TANH R123, R68 ;  /* 0x00000044007b7308 */ /* 0x000fe20000002400 */
[----:B---3--:R-:W-:-:S07]  /*34a0*/  FSEL R47, R59, -INF , !P4 ;  /* 0xff8000003b2f7808 */ /* 0x008fce0006000000 */
[----:B------:R-:W3:Y:S01]  /*34b0*/  MUFU.TANH R127, R70 ;  /* 0x00000046007f7308 */ /* 0x000ee20000002400 */
[----:B------:R-:W-:Y:S02]  /*34c0*/  FSEL R15, R49, -INF , !P4 ;  /* 0xff800000310f7808 */ /* 0x000fe40006000000 */
[-C--:B------:R-:W-:Y:S02]  /*34d0*/  ISETP.GE.AND P3, PT, R12, R31.reuse, PT ;  /* 0x0000001f0c00720c */ /* 0x080fe40003f66270 */
[----:B------:R-:W-:-:S03]  /*34e0*/  ISETP.GE.AND P4, PT, R10, R31, PT ;  /* 0x0000001f0a00720c */ /* 0x000fc60003f86270 */
[----:B------:R-:W-:Y:S01]  /*34f0*/  MUFU.TANH R135, R64 ;  /* 0x0000004000877308 */ /* 0x000fe20000002400 */
[----:B--2---:R-:W-:Y:S02]  /*3500*/  FSEL R131, R131, -INF , !P0 ;  /* 0xff80000083837808 */ /* 0x004fe40004000000 */
[----:B------:R-:W-:Y:S02]  /*3510*/  FSEL R137, R137, -INF , !P0 ;  /* 0xff80000089897808 */ /* 0x000fe40004000000 */
[----:B------:R-:W-:-:S03]  /*3520*/  IADD3 R10, PT, PT, R8, 0x31, RZ ;  /* 0x00000031080a7810 */ /* 0x000fc60007ffe0ff */
[----:B------:R-:W-:Y:S01]  /*3530*/  MUFU.TANH R133, R65 ;  /* 0x0000004100857308 */ /* 0x000fe20000002400 */
[----:B------:R-:W-:-:S07]  /*3540*/  ISETP.GT.AND P0, PT, R170, R163, PT ;  /* 0x000000a3aa00720c */ /* 0x000fce0003f04270 */
[----:B------:R-:W2:Y:S01]  /*3550*/  MUFU.TANH R129, R66 ;  /* 0x0000004200817308 */ /* 0x000ea20000002400 */
[----:B----4-:R-:W-:-:S07]  /*3560*/  FSEL R45, R52, -INF , !P3 ;  /* 0xff800000342d7808 */ /* 0x010fce0005800000 */
[----:B------:R-:W4:Y:S01]  /*3570*/  MUFU.TANH R125, R67 ;  /* 0x00000043007d7308 */ /* 0x000f220000002400 */
[----:B------:R-:W-:-:S07]  /*3580*/  FSEL R11, R40, -INF , !P3 ;  /* 0xff800000280b7808 */ /* 0x000fce0005800000 */
[----:B------:R-:W-:Y:S01]  /*3590*/  MUFU.TANH R120, R60 ;  /* 0x0000003c00787308 */ /* 0x000fe20000002400 */
[----:B------:R-:W-:-:S07]  /*35a0*/  ISETP.GE.AND P3, PT, R10, R31, PT ;  /* 0x0000001f0a00720c */ /* 0x000fce0003f66270 */
[----:B------:R-:W5:Y:S08]  /*35b0*/  MUFU.TANH R116, R62 ;  /* 0x0000003e00747308 */ /* 0x000f700000002400 */
[----:B------:R-:W-:Y:S08]  /*35c0*/  MUFU.TANH R119, R61 ;  /* 0x0000003d00777308 */ /* 0x000ff00000002400 */
[----:B------:R-:W5:Y:S08]  /*35d0*/  MUFU.TANH R115, R63 ;  /* 0x0000003f00737308 */ /* 0x000f700000002400 */
[----:B------:R-:W-:Y:S08]  /*35e0*/  MUFU.TANH R118, R80 ;  /* 0x0000005000767308 */ /* 0x000ff00000002400 */
[----:B------:R-:W5:Y:S08]  /*35f0*/  MUFU.TANH R114, R82 ;  /* 0x0000005200727308 */ /* 0x000f700000002400 */
[----:B------:R-:W-:Y:S08]  /*3600*/  MUFU.TANH R117, R81 ;  /* 0x0000005100757308 */ /* 0x000ff00000002400 */
        /* <DEDUP_REMOVED lines=10> */
[----:B------:R-:W-:Y:S02]  /*36b0*/  LOP3.LUT R27, R100, 0x200, RZ, 0xc0, !PT ;  /* 0x00000200641b7812 */ /* 0x000fe400078ec0ff */
[----:B--2---:R-:W-:Y:S02]  /*36c0*/  FSEL R129, R129, -INF , !P6 ;  /* 0xff80000081817808 */ /* 0x004fe40007000000 */
[----:B------:R-:W-:Y:S02]  /*36d0*/  FSEL R135, R135, -INF , !P6 ;  /* 0xff80000087877808 */ /* 0x000fe40007000000 */
[----:B----4-:R-:W-:Y:S02]  /*36e0*/  FSEL R125, R125, -INF , !P5 ;  /* 0xff8000007d7d7808 */ /* 0x010fe40006800000 */
[----:B------:R-:W-:Y:S02]  /*36f0*/  FSEL R133, R133, -INF , !P5 ;  /* 0xff80000085857808 */ /* 0x000fe40006800000 */
[----:B-----5:R-:W-:-:S02]  /*3700*/  FSEL R116, R116, -INF , !P4 ;  /* 0xff80000074747808 */ /* 0x020fc40006000000 */
[----:B------:R-:W-:Y:S02]  /*3710*/  FSEL R120, R120, -INF , !P4 ;  /* 0xff80000078787808 */ /* 0x000fe40006000000 */
[----:B------:R-:W-:Y:S02]  /*3720*/  FSEL R115, R115, -INF , !P3 ;  /* 0xff80000073737808 */ /* 0x000fe40005800000 */
[----:B------:R-:W-:Y:S02]  /*3730*/  FSEL R119, R119, -INF , !P3 ;  /* 0xff80000077777808 */ /* 0x000fe40005800000 */
[----:B------:R-:W-:Y:S02]  /*3740*/  FSEL R114, R114, -INF , !P2 ;  /* 0xff80000072727808 */ /* 0x000fe40005000000 */
[----:B------:R-:W-:Y:S02]  /*3750*/  FSEL R118, R118, -INF , !P2 ;  /* 0xff80000076767808 */ /* 0x000fe40005000000 */
[----:B------:R-:W-:-:S02]  /*3760*/  FSEL R113, R113, -INF , !P1 ;  /* 0xff80000071717808 */ /* 0x000fc40004800000 */
        /* <DEDUP_REMOVED lines=16> */
.L_x_8815:
        /* <DEDUP_REMOVED lines=60> */
.L_x_8816:
[----:B------:R-:W-:Y:S05]  /*3c30*/  BSYNC.RECONVERGENT B0 ;  /* 0x0000000000007941 */ /* 0x000fea0003800200 */
.L_x_8814:
[C---:B------:R-:W-:Y:S01]  /*3c40*/  IMAD.SHL.U32 R10, R158.reuse, 0x20, RZ ;  /* 0x000000209e0a7824 */ /* 0x040fe200078e00ff */
[C---:B------:R-:W-:Y:S01]  /*3c50*/  LEA R34, P0, R5.reuse, R164, 0x1 ;  /* 0x000000a405227211 */ /* 0x040fe200078008ff */
[----:B------:R-:W-:Y:S01]  /*3c60*/  @!PT LDS RZ, [RZ] ;  /* 0x00000000fffff984 */ /* 0x000fe20000000800 */
[----:B------:R-:W-:Y:S01]  /*3c70*/  @!PT LDS RZ, [RZ] ;  /* 0x00000000fffff984 */ /* 0x000fe20000000800 */
[----:B------:R-:W-:Y:S01]  /*3c80*/  @!PT LDS RZ, [RZ] ;  /* 0x00000000fffff984 */ /* 0x000fe20000000800 */
[----:B------:R1:W-:Y:S01]  /*3c90*/  LDGSTS.E.BYPASS.LTC128B.128 [R7+0x4000], desc[UR4][R164.64] ;  /* 0x04000000a4077fae */ /* 0x0003e2000b981a04 */
[----:B------:R-:W-:Y:S02]  /*3ca0*/  SHF.L.U64.HI R8, R158, 0x5, R159 ;  /* 0x000000059e087819 */ /* 0x000fe4000001029f */
[----:B------:R-:W-:Y:S01]  /*3cb0*/  IADD3 R40, P1, PT, R10, R34, RZ ;  /* 0x000000220a287210 */ /* 0x000fe20007f3e0ff */
[----:B------:R1:W-:Y:S01]  /*3cc0*/  LDGSTS.E.BYPASS.LTC128B.128 [R7+0x6000], desc[UR4][R164.64+0x80] ;  /* 0x06000080a4077fae */ /* 0x0003e2000b981a04 */
[----:B------:R-:W-:Y:S02]  /*3cd0*/  LEA.HI.X R35, R5, R165, R30, 0x1, P0 ;  /* 0x000000a505237211 */ /* 0x000fe400000f0c1e */
        /* <DEDUP_REMOVED lines=10> */
.L_x_8813:
[----:B------:R-:W-:Y:S05]  /*3d80*/  BSYNC.RECONVERGENT B1 ;  /* 0x0000000000017941 */ /* 0x000fea0003800200 */
.L_x_8812:
        /* <DEDUP_REMOVED lines=16> */
[----:B-1----:R-:W-:Y:S02]  /*3e90*/  FMNMX.FTZ R7, R113, R8, !PT ;  /* 0x0000000871077209 */ /* 0x002fe40007810000 */
        /* <DEDUP_REMOVED lines=17> */
[----:B------:R-:W4:Y:S01]  /*3fb0*/  LDSM.16.MT88.4 R48, [R111+0xa000] ;  /* 0x00a000006f30783b */ /* 0x000f220000004200 */
        /* <DEDUP_REMOVED lines=21> */
[-CC-:B------:R-:W-:Y:S01]  /*4110*/  FFMA.FTZ R27, R11, R121.reuse, -R124.reuse ;  /* 0x000000790b1b7223 */ /* 0x180fe2000001087c */
[----:B------:R-:W2:Y:S01]  /*4120*/  MUFU.EX2 R109, R109 ;  /* 0x0000006d006d7308 */ /* 0x000ea20000000800 */
[----:B------:R-:W3:Y:S01]  /*4130*/  LDSM.16.MT88.4 R12, [R110+0x8800] ;  /* 0x008800006e0c783b */ /* 0x000ee20000004200 */
[-C--:B------:R-:W-:Y:S01]  /*4140*/  FFMA.FTZ R0, R9, R121.reuse, -R124 ;  /* 0x0000007909007223 */ /* 0x080fe2000001087c */
[-CC-:B------:R-:W-:Y:S01]  /*4150*/  FFMA.FTZ R34, R53, R121.reuse, -R122.reuse ;  /* 0x0000007935227223 */ /* 0x180fe2000001087a */
[----:B------:R-:W-:Y:S01]  /*4160*/  MUFU.EX2 R100, R100 ;  /* 0x0000006400647308 */ /* 0x000fe20000000800 */
[-CC-:B------:R-:W-:Y:S01]  /*4170*/  FFMA.FTZ R103, R47, R121.reuse, -R122.reuse ;  /* 0x000000792f677223 */ /* 0x180fe2000001087a */
[-CC-:B------:R-:W-:Y:S01]  /*4180*/  FFMA.FTZ R30, R45, R121.reuse, -R122.reuse ;  /* 0x000000792d1e7223 */ /* 0x180fe2000001087a */
[-C--:B------:R-:W-:Y:S01]  /*4190*/  FFMA.FTZ R33, R33, R121.reuse, -R122 ;  /* 0x0000007921217223 */ /* 0x080fe2000001087a */
[----:B------:R-:W5:Y:S01]  /*41a0*/  MUFU.EX2 R35, R35 ;  /* 0x0000002300237308 */ /* 0x000f620000000800 */
        /* <DEDUP_REMOVED lines=8> */
[----:B------:R-:W3:Y:S01]  /*4230*/  LDSM.16.MT88.4 R8, [R108+0x8800] ;  /* 0x008800006c08783b */ /* 0x000ee20000004200 */
[-CC-:B------:R-:W-:Y:S01]  /*4240*/  FFMA.FTZ R132, R127, R121.reuse, -R122.reuse ;  /* 0x000000797f847223 */ /* 0x180fe2000001087a */
[-CC-:B------:R-:W-:Y:S01]  /*4250*/  FFMA.FTZ R128, R129, R121.reuse, -R122.reuse ;  /* 0x0000007981807223 */ /* 0x180fe2000001087a */
[----:B------:R-:W-:Y:S01]  /*4260*/  MUFU.EX2 R105, R105 ;  /* 0x0000006900697308 */ /* 0x000fe20000000800 */
[-C--:B------:R-:W-:Y:S01]  /*4270*/  FFMA.FTZ R125, R125, R121.reuse, -R122 ;  /* 0x000000797d7d7223 */ /* 0x080fe2000001087a */
[----:B-----5:R-:W-:Y:S01]  /*4280*/  F2FP.F16.F32.PACK_AB R66, R35, R100 ;  /* 0x000000642342723e */ /* 0x020fe200000000ff */
[-C--:B------:R-:W-:Y:S01]  /*4290*/  FFMA.FTZ R133, R133, R121.reuse, -R124 ;  /* 0x0000007985857223 */ /* 0x080fe2000001087c */
[----:B------:R-:W5:Y:S01]  /*42a0*/  MUFU.EX2 R104, R104 ;  /* 0x0000006800687308 */ /* 0x000f620000000800 */
[-CC-:B------:R-:W-:Y:S01]  /*42b0*/  FFMA.FTZ R131, R131, R121.reuse, -R122.reuse ;  /* 0x0000007983837223 */ /* 0x180fe2000001087a */
[-C--:B------:R-:W-:Y:S01]  /*42c0*/  FFMA.FTZ R181, R113, R121.reuse, -R122 ;  /* 0x0000007971b57223 */ /* 0x080fe2000001087a */
[-CC-:B------:R-:W-:Y:S01]  /*42d0*/  FFMA.FTZ R120, R120, R121.reuse, -R124.reuse ;  /* 0x0000007978787223 */ /* 0x180fe2000001087c */
[----:B------:R-:W-:Y:S01]  /*42e0*/  MUFU.EX2 R32, R32 ;  /* 0x0000002000207308 */ /* 0x000fe20000000800 */
[-CC-:B------:R-:W-:Y:S01]  /*42f0*/  FFMA.FTZ R118, R118, R121.reuse, -R124.reuse ;  /* 0x0000007976767223 */ /* 0x180fe2000001087c */
[----:B--2---:R-:W-:Y:S01]  /*4300*/  F2FP.F16.F32.PACK_AB R65, R107, R106 ;  /* 0x0000006a6b41723e */ /* 0x004fe200000000ff */
[-C--:B------:R-:W-:Y:S01]  /*4310*/  FFMA.FTZ R183, R117, R121.reuse, -R124 ;  /* 0x0000007975b77223 */ /* 0x080fe2000001087c */
[----:B------:R-:W2:Y:S01]  /*4320*/  MUFU.EX2 R31, R31 ;  /* 0x0000001f001f7308 */ /* 0x000ea20000000800 */
[-CC-:B------:R-:W-:Y:S01]  /*4330*/  FFMA.FTZ R116, R116, R121.reuse, -R122.reuse ;  /* 0x0000007974747223 */ /* 0x180fe2000001087a */
[-C--:B------:R-:W-:Y:S01]  /*4340*/  FFMA.FTZ R114, R114, R121.reuse, -R122 ;  /* 0x0000007972727223 */ /* 0x080fe2000001087a */
[----:B------:R-:W-:Y:S01]  /*4350*/  FFMA.FTZ R119, R119, R121, -R124 ;  /* 0x0000007977777223 */ /* 0x000fe2000001087c */
[----:B------:R-:W-:Y:S01]  /*4360*/  MUFU.EX2 R27, R27 ;  /* 0x0000001b001b7308 */ /* 0x000fe20000000800 */
[----:B------:R-:W-:Y:S01]  /*4370*/  FADD.FTZ R109, R112, R109 ;  /* 0x0000006d706d7221 */ /* 0x000fe20000010000 */
[----:B-----5:R-:W-:Y:S01]  /*4380*/  F2FP.F16.F32.PACK_AB R67, R104, R105 ;  /* 0x000000696843723e */ /* 0x020fe200000000ff */
[----:B------:R-:W-:Y:S01]  /*4390*/  FADD.FTZ R106, R106, R107 ;  /* 0x0000006b6a6a7221 */ /* 0x000fe20000010000 */
[----:B------:R-:W-:Y:S01]  /*43a0*/  MUFU.EX2 R0, R0 ;  /* 0x0000000000007308 */ /* 0x000fe20000000800 */
[----:B------:R-:W-:Y:S01]  /*43b0*/  FADD.FTZ R100, R100, R109 ;  /* 0x0000006d64647221 */ /* 0x000fe20000010000 */
[----:B------:R-:W-:-:S02]  /*43c0*/  ISETP.GE.AND P0, PT, R26, R163, PT ;  /* 0x000000a31a00720c */ /* 0x000fc40003f06270 */
[----:B------:R-:W-:Y:S01]  /*43d0*/  MUFU.EX2 R34, R34 ;  /* 0x0000002200227308 */ /* 0x000fe20000000800 */
[C---:B------:R-:W-:Y:S01]  /*43e0*/  HMMA.16816.F32 R80, R64.reuse, R76, RZ ;  /* 0x0000004c4050723c */ /* 0x040fe200000018ff */
[----:B------:R-:W-:Y:S02]  /*43f0*/  FADD.FTZ R35, R35, R100 ;  /* 0x0000006423237221 */ /* 0x000fe40000010000 */
[----:B------:R-:W5:Y:S04]  /*4400*/  MUFU.EX2 R103, R103 ;  /* 0x0000006700677308 */ /* 0x000f680000000800 */
[----:B------:R-:W-:Y:S01]  /*4410*/  MUFU.EX2 R30, R30 ;  /* 0x0000001e001e7308 */ /* 0x000fe20000000800 */
[C---:B------:R-:W-:Y:S03]  /*4420*/  HMMA.16816.F32 R76, R64.reuse, R78, RZ ;  /* 0x0000004e404c723c */ /* 0x040fe600000018ff */
[----:B------:R-:W3:Y:S04]  /*4430*/  MUFU.EX2 R33, R33 ;  /* 0x0000002100217308 */ /* 0x000ee80000000800 */
[----:B------:R-:W-:Y:S01]  /*4440*/  MUFU.EX2 R126, R126 ;  /* 0x0000007e007e7308 */ /* 0x000fe20000000800 */
[C---:B------:R-:W-:Y:S03]  /*4450*/  HMMA.16816.F32 R96, R64.reuse, R92, RZ ;  /* 0x0000005c4060723c */ /* 0x040fe600000018ff */
[----:B------:R-:W3:Y:S04]  /*4460*/  MUFU.EX2 R123, R123 ;  /* 0x0000007b007b7308 */ /* 0x000ee80000000800 */
        /* <DEDUP_REMOVED lines=8> */
[----:B------:R-:W3:Y:S04]  /*44f0*/  MUFU.EX2 R125, R125 ;  /* 0x0000007d007d7308 */ /* 0x000ee80000000800 */
[----:B------:R-:W-:Y:S01]  /*4500*/  MUFU.EX2 R120, R120 ;  /* 0x0000007800787308 */ /* 0x000fe20000000800 */
[C---:B----4-:R-:W-:Y:S03]  /*4510*/  HMMA.16816.F32 R44, R64.reuse, R48, RZ ;  /* 0x00000030402c723c */ /* 0x050fe600000018ff */
[----:B------:R-:W-:Y:S04]  /*4520*/  MUFU.EX2 R118, R118 ;  /* 0x0000007600767308 */ /* 0x000fe80000000800 */
[----:B------:R-:W-:Y:S01]  /*4530*/  MUFU.EX2 R183, R183 ;  /* 0x000000b700b77308 */ /* 0x000fe20000000800 */
[C---:B-1----:R-:W-:Y:S03]  /*4540*/  HMMA.16816.F32 R52, R64.reuse, R56, RZ ;  /* 0x000000384034723c */ /* 0x042fe600000018ff */
        /* <DEDUP_REMOVED lines=8> */
[C---:B------:R-:W-:Y:S08]  /*45d0*/  HMMA.16816.F32 R56, R64.reuse, R58, RZ ;  /* 0x0000003a4038723c */ /* 0x040ff000000018ff */
[----:B------:R-:W-:Y:S01]  /*45e0*/  HMMA.16816.F32 R60, R64, R4, RZ ;  /* 0x00000004403c723c */ /* 0x000fe200000018ff */
[----:B--2---:R-:W-:-:S02]  /*45f0*/  F2FP.F16.F32.PACK_AB R4, R31, R32 ;  /* 0x000000201f04723e */ /* 0x004fc400000000ff */
[----:B-----5:R-:W-:-:S05]  /*4600*/  F2FP.F16.F32.PACK_AB R5, R103, R34 ;  /* 0x000000226705723e */ /* 0x020fca00000000ff */
        /* <DEDUP_REMOVED lines=24> */
[C---:B----4-:R-:W-:Y:S08]  /*4790*/  HMMA.16816.F32 R60, R4.reuse, R8, R60 ;  /* 0x00000008043c723c */ /* 0x050ff0000000183c */
        /* <DEDUP_REMOVED lines=16> */
[C---:B-1----:R-:W-:Y:S08]  /*48a0*/  HMMA.16816.F32 R36, R4.reuse, R12, R36 ;  /* 0x0000000c0424723c */ /* 0x042ff00000001824 */
[C---:B------:R-:W-:Y:S01]  /*48b0*/  HMMA.16816.F32 R40, R4.reuse, R14, R40 ;  /* 0x0000000e0428723c */ /* 0x040fe20000001828 */
[----:B------:R-:W1:Y:S07]  /*48c0*/  LDSM.16.MT88.4 R12, [R108+0xb000] ;  /* 0x00b000006c0c783b */ /* 0x000e6e0000004200 */
[----:B--2---:R-:W-:Y:S01]  /*48d0*/  HMMA.16816.F32 R52, R4, R16, R52 ;  /* 0x000000100434723c */ /* 0x004fe20000001834 */
[----:B------:R-:W-:-:S02]  /*48e0*/  FFMA.FTZ R16, R115, R121, -R122 ;  /* 0x0000007973107223 */ /* 0x000fc4000001087a */
[----:B------:R-:W2:Y:S04]  /*48f0*/  MUFU.EX2 R115, R119 ;  /* 0x0000007700737308 */ /* 0x000ea80000000800 */
[----:B------:R4:W5:Y:S01]  /*4900*/  MUFU.EX2 R113, R16 ;  /* 0x0000001000717308 */ /* 0x0009620000000800 */
[C---:B------:R-:W-:Y:S08]  /*4910*/  HMMA.16816.F32 R56, R4.reuse, R18, R56 ;  /* 0x000000120438723c */ /* 0x040ff00000001838 */
[C---:B---3--:R-:W-:Y:S01]  /*4920*/  HMMA.16816.F32 R44, R4.reuse, R8, R44 ;  /* 0x00000008042c723c */ /* 0x048fe2000000182c */
[----:B----4-:R-:W3:Y:S07]  /*4930*/  LDSM.16.MT88.4 R16, [R110+0x9800] ;  /* 0x009800006e10783b */ /* 0x010eee0000004200 */
[C---:B------:R-:W-:Y:S01]  /*4940*/  HMMA.16816.F32 R48, R4.reuse, R10, R48 ;  /* 0x0000000a0430723c */ /* 0x040fe20000001830 */
[----:B------:R-:W4:Y:S07]  /*4950*/  LDSM.16.MT88.4 R8, [R151+0x9800] ;  /* 0x009800009708783b */ /* 0x000f2e0000004200 */
[C---:B------:R-:W-:Y:S01]  /*4960*/  HMMA.16816.F32 R68, R4.reuse, R22, R68 ;  /* 0x000000160444723c */ /* 0x040fe20000001844 */
[----:B------:R-:W-:Y:S07]  /*4970*/  LDSM.16.MT88.4 R20, [R111+0x9800] ;  /* 0x009800006f14783b */ /* 0x000fee0000004200 */
[C---:B-1----:R-:W-:Y:S08]  /*4980*/  HMMA.16816.F32 R60, R4.reuse, R12, R60 ;  /* 0x0000000c043c723c */ /* 0x042ff0000000183c */
[----:B------:R-:W-:Y:S01]  /*4990*/  HMMA.16816.F32 R64, R4, R14, R64 ;  /* 0x0000000e0440723c */ /* 0x000fe20000001840 */
[----:B------:R-:W1:Y:S01]  /*49a0*/  LDSM.16.MT88.4 R12, [R108+0x9800] ;  /* 0x009800006c0c783b */ /* 0x000e620000004200 */
[----:B--2---:R-:W-:-:S02]  /*49b0*/  F2FP.F16.F32.PACK_AB R4, R115, R120 ;  /* 0x000000787304723e */ /* 0x004fc400000000ff */
[----:B-----5:R-:W-:Y:S02]  /*49c0*/  F2FP.F16.F32.PACK_AB R5, R113, R116 ;  /* 0x000000747105723e */ /* 0x020fe400000000ff */
[----:B------:R-:W-:Y:S02]  /*49d0*/  F2FP.F16.F32.PACK_AB R6, R183, R118 ;  /* 0x00000076b706723e */ /* 0x000fe400000000ff */
[----:B------:R-:W-:-:S07]  /*49e0*/  F2FP.F16.F32.PACK_AB R7, R181, R114 ;  /* 0x00000072b507723e */ /* 0x000fce00000000ff */
[C---:B---3--:R-:W-:Y:S08]  /*49f0*/  HMMA.16816.F32 R80, R4.reuse, R16, R80 ;  /* 0x000000100450723c */ /* 0x048ff00000001850 */
[C---:B------:R-:W-:Y:S01]  /*4a00*/  HMMA.16816.F32 R76, R4.reuse, R18, R76 ;  /* 0x00000012044c723c */ /* 0x040fe2000000184c */
[----:B------:R-:W2:Y:S07]  /*4a10*/  LDSM.16.MT88.4 R16, [R111+0xb800] ;  /* 0x00b800006f10783b */ /* 0x000eae0000004200 */
[C---:B----4-:R-:W-:Y:S08]  /*4a20*/  HMMA.16816.F32 R96, R4.reuse, R8, R96 ;  /* 0x000000080460723c */ /* 0x050ff00000001860 */
[C---:B------:R-:W-:Y:S01]  /*4a30*/  HMMA.16816.F32 R92, R4.reuse, R10, R92 ;  /* 0x0000000a045c723c */ /* 0x040fe2000000185c */
[----:B------:R-:W3:Y:S07]  /*4a40*/  LDSM.16.MT88.4 R8, [R151+0xb800] ;  /* 0x00b800009708783b */ /* 0x000eee0000004200 */
[C---:B-1----:R-:W-:Y:S08]  /*4a50*/  HMMA.16816.F32 R72, R4.reuse, R12, R72 ;  /* 0x0000000c0448723c */ /* 0x042ff00000001848 */
[C---:B------:R-:W-:Y:S01]  /*4a60*/  HMMA.16816.F32 R68, R4.reuse, R14, R68 ;  /* 0x0000000e0444723c */ /* 0x040fe20000001844 */
[----:B------:R-:W1:Y:S07]  /*4a70*/  LDSM.16.MT88.4 R12, [R110+0xb800] ;  /* 0x00b800006e0c783b */ /* 0x000e6e0000004200 */
[C---:B------:R-:W-:Y:S08]  /*4a80*/  HMMA.16816.F32 R88, R4.reuse, R20, R88 ;  /* 0x000000140458723c */ /* 0x040ff00000001858 */
[----:B--2---:R-:W-:Y:S01]  /*4a90*/  HMMA.16816.F32 R44, R4, R16, R44 ;  /* 0x00000010042c723c */ /* 0x004fe2000000182c */
[----:B------:R-:W-:Y:S01]  /*4aa0*/  FADD.FTZ R17, R105, R106 ;  /* 0x0000006a69117221 */ /* 0x000fe20000010000 */
[----:B------:R-:W-:-:S03]  /*4ab0*/  FADD.FTZ R16, R32, R35 ;  /* 0x0000002320107221 */ /* 0x000fc60000010000 */
[----:B------:R-:W-:Y:S01]  /*4ac0*/  FADD.FTZ R17, R104, R17 ;  /* 0x0000001168117221 */ /* 0x000fe20000010000 */
[----:B------:R-:W-:Y:S02]  /*4ad0*/  FADD.FTZ R16, R31, R16 ;  /* 0x000000101f107221 */ /* 0x000fe40000010000 */
[----:B------:R-:W-:Y:S01]  /*4ae0*/  HMMA.16816.F32 R84, R4, R22, R84 ;  /* 0x000000160454723c */ /* 0x000fe20000001854 */
[----:B------:R-:W-:-:S04]  /*4af0*/  FADD.FTZ R34, R34, R17 ;  /* 0x0000001122227221 */ /* 0x000fc80000010000 */
[----:B------:R-:W-:-:S03]  /*4b00*/  FADD.FTZ R103, R103, R34 ;  /* 0x0000002267677221 */ /* 0x000fc60000010000 */
[----:B---3--:R-:W-:Y:S01]  /*4b10*/  HMMA.16816.F32 R36, R4, R8, R36 ;  /* 0x000000080424723c */ /* 0x008fe20000001824 */
[----:B------:R-:W-:-:S04]  /*4b20*/  FADD.FTZ R30, R30, R103 ;  /* 0x000000671e1e7221 */ /* 0x000fc80000010000 */
[----:B------:R-:W-:-:S03]  /*4b30*/  FADD.FTZ R33, R33, R30 ;  /* 0x0000001e21217221 */ /* 0x000fc60000010000 */
[----:B------:R-:W-:Y:S01]  /*4b40*/  HMMA.16816.F32 R40, R4, R10, R40 ;  /* 0x0000000a0428723c */ /* 0x000fe20000001828 */
[----:B------:R-:W2:Y:S01]  /*4b50*/  LDSM.16.MT88.4 R8, [R108+0xb800] ;  /* 0x00b800006c08783b */ /* 0x000ea20000004200 */
        /* <DEDUP_REMOVED lines=17> */
[----:B------:R-:W-:-:S04]  /*4c70*/  FADD.FTZ R120, R120, R127 ;  /* 0x0000007f78787221 */ /* 0x000fc80000010000 */
[----:B------:R-:W-:-:S04]  /*4c80*/  FADD.FTZ R115, R115, R120 ;  /* 0x0000007873737221 */ /* 0x000fc80000010000 */
        /* <DEDUP_REMOVED lines=12> */
.L_x_8824:
        /* <DEDUP_REMOVED lines=78> */
.L_x_8819:
[----:B------:R-:W-:Y:S05]  /*5230*/  BSYNC.RECONVERGENT B0 ;  /* 0x0000000000007941 */ /* 0x000fea0003800200 */
.L_x_8818:
[----:B------:R-:W1:Y:S01]  /*5240*/  S2UR UR6, SR_CgaCtaId ;  /* 0x00000000000679c3 */ /* 0x000e620000008800 */
[C---:B------:R-:W-:Y:S01]  /*5250*/  SHF.L.U32 R162, R169.reuse, 0x3, RZ ;  /* 0x00000003a9a27819 */ /* 0x040fe200000006ff */
[----:B------:R-:W-:Y:S01]  /*5260*/  UMOV UR7, 0x400 ;  /* 0x0000040000077882 */ /* 0x000fe20000000000 */
[----:B------:R-:W-:Y:S01]  /*5270*/  LOP3.LUT R104, R169, 0x38, RZ, 0xc0, !PT ;  /* 0x00000038a9687812 */ /* 0x000fe200078ec0ff */
[----:B------:R-:W-:Y:S01]  /*5280*/  BSSY.RECONVERGENT B1, `(.L_x_8820) ;  /* 0x0000129000017945 */ /* 0x000fe20003800200 */
[C---:B------:R-:W-:Y:S02]  /*5290*/  LOP3.LUT R106, R162.reuse, 0x1c0, RZ, 0xc0, !PT ;  /* 0x000001c0a26a7812 */ /* 0x040fe400078ec0ff */
[C---:B------:R-:W-:Y:S02]  /*52a0*/  LOP3.LUT R105, R162.reuse, 0x38, RZ, 0xc0, !PT ;  /* 0x00000038a2697812 */ /* 0x040fe400078ec0ff */
[-C--:B------:R-:W-:Y:S02]  /*52b0*/  MOV R190, R167.reuse ;  /* 0x000000a700be7202 */ /* 0x080fe40000000f00 */
[----:B------:R-:W-:Y:S02]  /*52c0*/  LOP3.LUT R105, R105, R106, R104, 0x1e, !PT ;  /* 0x0000006a69697212 */ /* 0x000fe400078e1e68 */
[----:B------:R-:W-:Y:S02]  /*52d0*/  LOP3.LUT R104, R162, 0x1e00, RZ, 0xc0, !PT ;  /* 0x00001e00a2687812 */ /* 0x000fe400078ec0ff */
[----:B------:R-:W-:Y:S02]  /*52e0*/  MOV R191, R166 ;  /* 0x000000a600bf7202 */ /* 0x000fe40000000f00 */
[----:B------:R-:W-:Y:S02]  /*52f0*/  LOP3.LUT R104, R105, R104, RZ, 0xfc, !PT ;  /* 0x0000006869687212 */ /* 0x000fe400078efcff */
[----:B------:R-:W-:Y:S02]  /*5300*/  IADD3 R186, P1, PT, R174, R167, RZ ;  /* 0x000000a7aeba7210 */ /* 0x000fe40007f3e0ff */
[----:B------:R-:W-:Y:S02]  /*5310*/  IADD3 R170, PT, PT, R170, -0x1, RZ ;  /* 0xffffffffaaaa7810 */ /* 0x000fe40007ffe0ff */
[----:B------:R-:W-:Y:S01]  /*5320*/  IADD3.X R187, PT, PT, R179, R166, RZ, P1, !PT ;  /* 0x000000a6b3bb7210 */ /* 0x000fe20000ffe4ff */
[----:B-1----:R-:W-:Y:S01]  /*5330*/  ULEA UR6, UR6, UR7, 0x18 ;  /* 0x0000000706067291 */ /* 0x002fe2000f8ec0ff */
[-C--:B------:R-:W-:Y:S04]  /*5340*/  IADD3 R106, P1, PT, R186, R174.reuse, RZ ;  /* 0x000000aeba6a7210 */ /* 0x080fe80007f3e0ff */
[----:B------:R-:W-:Y:S02]  /*5350*/  IADD3.X R107, PT, PT, R187, R179, RZ, P1, !PT ;  /* 0x000000b3bb6b7210 */ /* 0x000fe40000ffe4ff */
[----:B------:R-:W-:Y:S02]  /*5360*/  MOV R157, UR6 ;  /* 0x00000006009d7c02 */ /* 0x000fe40008000f00 */
[----:B------:R-:W-:Y:S02]  /*5370*/  IADD3 R188, P1, PT, R106, R174, RZ ;  /* 0x000000ae6abc7210 */ /* 0x000fe40007f3e0ff */
[----:B------:R-:W-:Y:S02]  /*5380*/  LEA R185, R104, R157, 0x1 ;  /* 0x0000009d68b97211 */ /* 0x000fe400078e08ff */
[----:B------:R-:W-:Y:S02]  /*5390*/  IADD3.X R189, PT, PT, R107, R179, RZ, P1, !PT ;  /* 0x000000b36bbd7210 */ /* 0x000fe40000ffe4ff */
[----:B------:R-:W-:Y:S01]  /*53a0*/  ISETP.GT.AND P1, PT, R170, R163, PT ;  /* 0x000000a3aa00720c */ /* 0x000fe20003f24270 */
[----:B------:R-:W-:Y:S01]  /*53b0*/  @!PT LDS RZ, [RZ] ;  /* 0x00000000fffff984 */ /* 0x000fe20000000800 */
[----:B------:R-:W-:Y:S01]  /*53c0*/  @!PT LDS RZ, [RZ] ;  /* 0x00000000fffff984 */ /* 0x000fe20000000800 */
[----:B------:R-:W-:Y:S01]  /*53d0*/  @!PT LDS RZ, [RZ] ;  /* 0x00000000fffff984 */ /* 0x000fe20000000800 */
[----:B------:R-:W-:Y:S06]  /*53e0*/  LDGSTS.E.BYPASS.LTC128B.128 [R185+0x8000], desc[UR4][R190.64] ;  /* 0x08000000beb97fae */ /* 0x000fec000b981a04 */
[----:B------:R-:W-:Y:S06]  /*53f0*/  LDGSTS.E.BYPASS.LTC128B.128 [R185+0xa000], desc[UR4][R190.64+0x80] ;  /* 0x0a000080beb97fae */ /* 0x000fec000b981a04 */
[----:B------:R-:W-:Y:S06]  /*5400*/  LDGSTS.E.BYPASS.LTC128B.128 [R185+0x8800], desc[UR4][R186.64] ;  /* 0x08800000bab97fae */ /* 0x000fec000b981a04 */
[----:B------:R-:W-:Y:S06]  /*5410*/  LDGSTS.E.BYPASS.LTC128B.128 [R185+0xa800], desc[UR4][R186.64+0x80] ;  /* 0x0a800080bab97fae */ /* 0x000fec000b981a04 */
[----:B------:R-:W-:Y:S06]  /*5420*/  LDGSTS.E.BYPASS.LTC128B.128 [R185+0x9000], desc[UR4][R106.64] ;  /* 0x090000006ab97fae */ /* 0x000fec000b981a04 */
        /* <DEDUP_REMOVED lines=8> */
[----:B------:R-:W1:Y:S06]  /*54b0*/  LDSM.16.M88.4 R124, [R155+0x5800] ;  /* 0x005800009b7c783b */ /* 0x000e6c0000000200 */
[----:B------:R-:W0:Y:S06]  /*54c0*/  LDGDEPBAR ;  /* 0x00000000000079af */ /* 0x000e2c0000000000 */
[----:B------:R-:W-:Y:S06]  /*54d0*/  LDSM.16.M88.4 R128, [R154] ;  /* 0x000000009a80783b */ /* 0x000fec0000000200 */
[----:B------:R-:W1:Y:S01]  /*54e0*/  LDSM.16.M88.4 R132, [R150+0x4000] ;  /* 0x004000009684783b */ /* 0x000e620000000200 */
[C---:B---3--:R-:W-:Y:S05]  /*54f0*/  HMMA.16816.F32 R4, R100.reuse, R112, RZ ;  /* 0x000000706404723c */ /* 0x048fea00000018ff */
[----:B------:R-:W3:Y:S03]  /*5500*/  LDSM.16.M88.4 R136, [R150+0x4800] ;  /* 0x004800009688783b */ /* 0x000ee60000000200 */
[C---:B------:R-:W-:Y:S03]  /*5510*/  HMMA.16816.F32 R8, R100.reuse, R114, RZ ;  /* 0x000000726408723c */ /* 0x040fe600000018ff */
[----:B------:R-:W3:Y:S05]  /*5520*/  LDSM.16.M88.4 R140, [R150+0x5000] ;  /* 0x00500000968c783b */ /* 0x000eea0000000200 */
[C---:B----4-:R-:W-:Y:S01]  /*5530*/  HMMA.16816.F32 R12, R100.reuse, R116, RZ ;  /* 0x00000074640c723c */ /* 0x050fe200000018ff */
[----:B------:R-:W4:Y:S06]  /*5540*/  LDSM.16.M88.4 R144, [R150+0x5800] ;  /* 0x005800009690783b */ /* 0x000f2c0000000200 */
[----:B------:R-:W-:Y:S01]  /*5550*/  LDSM.16.M88.4 R112, [R149+0x4000] ;  /* 0x004000009570783b */ /* 0x000fe20000000200 */
[C---:B------:R-:W-:Y:S05]  /*5560*/  HMMA.16816.F32 R16, R100.reuse, R118, RZ ;  /* 0x000000766410723c */ /* 0x040fea00000018ff */
[----:B------:R-:W-:Y:S03]  /*5570*/  LDSM.16.M88.4 R116, [R149+0x4800] ;  /* 0x004800009574783b */ /* 0x000fe60000000200 */
[C---:B-----5:R-:W-:Y:S03]  /*5580*/  HMMA.16816.F32 R20, R100.reuse, R120, RZ ;  /* 0x000000786414723c */ /* 0x060fe600000018ff */
[----:B-1----:R-:W-:Y:S05]  /*5590*/  LDSM.16.M88.4 R104, [R156+0x2000] ;  /* 0x002000009c68783b */ /* 0x002fea0000000200 */
[C---:B------:R-:W-:Y:S01]  /*55a0*/  HMMA.16816.F32 R24, R100.reuse, R122, RZ ;  /* 0x0000007a6418723c */ /* 0x040fe200000018ff */
[----:B------:R-:W-:Y:S07]  /*55b0*/  LDSM.16.M88.4 R120, [R149+0x5000] ;  /* 0x005000009578783b */ /* 0x000fee0000000200 */
[C---:B------:R-:W-:Y:S08]  /*55c0*/  HMMA.16816.F32 R28, R100.reuse, R124, RZ ;  /* 0x0000007c641c723c */ /* 0x040ff000000018ff */
[----:B------:R-:W-:Y:S01]  /*55d0*/  HMMA.16816.F32 R32, R100, R126, RZ ;  /* 0x0000007e6420723c */ /* 0x000fe200000018ff */
[----:B------:R-:W1:Y:S06]  /*55e0*/  LDSM.16.M88.4 R100, [R153] ;  /* 0x000000009964783b */ /* 0x000e6c0000000200 */
[----:B------:R-:W5:Y:S01]  /*55f0*/  LDSM.16.M88.4 R124, [R149+0x5800] ;  /* 0x00580000957c783b */ /* 0x000f620000000200 */
[C---:B------:R-:W-:Y:S08]  /*5600*/  HMMA.16816.F32 R4, R128.reuse, R132, R4 ;  /* 0x000000848004723c */ /* 0x040ff00000001804 */
[C---:B------:R-:W-:Y:S08]  /*5610*/  HMMA.16816.F32 R8, R128.reuse, R134, R8 ;  /* 0x000000868008723c */ /* 0x040ff00000001808 */
[C---:B---3--:R-:W-:Y:S08]  /*5620*/  HMMA.16816.F32 R12, R128.reuse, R136, R12 ;  /* 0x00000088800c723c */ /* 0x048ff0000000180c */
[C---:B------:R-:W-:Y:S08]  /*5630*/  HMMA.16816.F32 R16, R128.reuse, R138, R16 ;  /* 0x0000008a8010723c */ /* 0x040ff00000001810 */
[C---:B------:R-:W-:Y:S08]  /*5640*/  HMMA.16816.F32 R20, R128.reuse, R140, R20 ;  /* 0x0000008c8014723c */ /* 0x040ff00000001814 */
[C---:B------:R-:W-:Y:S08]  /*5650*/  HMMA.16816.F32 R24, R128.reuse, R142, R24 ;  /* 0x0000008e8018723c */ /* 0x040ff00000001818 */
[C---:B----4-:R-:W-:Y:S08]  /*5660*/  HMMA.16816.F32 R28, R128.reuse, R144, R28 ;  /* 0x00000090801c723c */ /* 0x050ff0000000181c */
[----:B------:R-:W-:Y:S01]  /*5670*/  HMMA.16816.F32 R32, R128, R146, R32 ;  /* 0x000000928020723c */ /* 0x000fe20000001820 */
[----:B------:R-:W-:Y:S07]  /*5680*/  LDSM.16.M88.4 R128, [R148+0x5000] ;  /* 0x005000009480783b */ /* 0x000fee0000000200 */
[C---:B-1----:R-:W-:Y:S08]  /*5690*/  HMMA.16816.F32 R4, R100.reuse, R112, R4 ;  /* 0x000000706404723c */ /* 0x042ff00000001804 */
[C---:B------:R-:W-:Y:S01]  /*56a0*/  HMMA.16816.F32 R8, R100.reuse, R114, R8 ;  /* 0x000000726408723c */ /* 0x040fe20000001808 */
[----:B------:R-:W-:Y:S07]  /*56b0*/  LDSM.16.M88.4 R112, [R152] ;  /* 0x000000009870783b */ /* 0x000fee0000000200 */
[C---:B------:R-:W-:Y:S08]  /*56c0*/  HMMA.16816.F32 R12, R100.reuse, R116, R12 ;  /* 0x00000074640c723c */ /* 0x040ff0000000180c */
[C---:B------:R-:W-:Y:S01]  /*56d0*/  HMMA.16816.F32 R16, R100.reuse, R118, R16 ;  /* 0x000000766410723c */ /* 0x040fe20000001810 */
[----:B------:R-:W1:Y:S07]  /*56e0*/  LDSM.16.M88.4 R116, [R148+0x4000] ;  /* 0x004000009474783b */ /* 0x000e6e0000000200 */
[C---:B------:R-:W-:Y:S08]  /*56f0*/  HMMA.16816.F32 R20, R100.reuse, R120, R20 ;  /* 0x000000786414723c */ /* 0x040ff00000001814 */
[C---:B------:R-:W-:Y:S01]  /*5700*/  HMMA.16816.F32 R24, R100.reuse, R122, R24 ;  /* 0x0000007a6418723c */ /* 0x040fe20000001818 */
[----:B------:R-:W3:Y:S07]  /*5710*/  LDSM.16.M88.4 R120, [R148+0x4800] ;  /* 0x004800009478783b */ /* 0x000eee0000000200 */
[C---:B-----5:R-:W-:Y:S08]  /*5720*/  HMMA.16816.F32 R28, R100.reuse, R124, R28 ;  /* 0x0000007c641c723c */ /* 0x060ff0000000181c */
[----:B------:R-:W-:Y:S01]  /*5730*/  HMMA.16816.F32 R32, R100, R126, R32 ;  /* 0x0000007e6420723c */ /* 0x000fe20000001820 */
[----:B------:R-:W4:Y:S06]  /*5740*/  LDSM.16.M88.4 R100, [R148+0x5800] ;  /* 0x005800009464783b */ /* 0x000f2c0000000200 */
[----:B------:R-:W-:Y:S01]  /*5750*/  LDSM.16.M88.4 R124, [R155+0x7000] ;  /* 0x007000009b7c783b */ /* 0x000fe20000000200 */
[C---:B-1----:R-:W-:Y:S08]  /*5760*/  HMMA.16816.F32 R4, R112.reuse, R116, R4 ;  /* 0x000000747004723c */ /* 0x042ff00000001804 */
[C---:B------:R-:W-:Y:S01]  /*5770*/  HMMA.16816.F32 R8, R112.reuse, R118, R8 ;  /* 0x000000767008723c */ /* 0x040fe20000001808 */
[----:B------:R-:W1:Y:S07]  /*5780*/  LDSM.16.M88.4 R116, [R155+0x6000] ;  /* 0x006000009b74783b */ /* 0x000e6e0000000200 */
[C---:B---3--:R-:W-:Y:S08]  /*5790*/  HMMA.16816.F32 R12, R112.reuse, R120, R12 ;  /* 0x00000078700c723c */ /* 0x048ff0000000180c */
[C---:B------:R-:W-:Y:S01]  /*57a0*/  HMMA.16816.F32 R16, R112.reuse, R122, R16 ;  /* 0x0000007a7010723c */ /* 0x040fe20000001810 */
[----:B------:R-:W3:Y:S07]  /*57b0*/  LDSM.16.M88.4 R120, [R155+0x6800] ;  /* 0x006800009b78783b */ /* 0x000eee0000000200 */
[C---:B------:R-:W-:Y:S08]  /*57c0*/  HMMA.16816.F32 R20, R112.reuse, R128, R20 ;  /* 0x000000807014723c */ /* 0x040ff00000001814 */
[C---:B------:R-:W-:Y:S08]  /*57d0*/  HMMA.16816.F32 R24, R112.reuse, R130, R24 ;  /* 0x000000827018723c */ /* 0x040ff00000001818 */
[C---:B----4-:R-:W-:Y:S08]  /*57e0*/  HMMA.16816.F32 R28, R112.reuse, R100, R28 ;  /* 0x00000064701c723c */ /* 0x050ff0000000181c */
        /* <DEDUP_REMOVED lines=25> */
[C---:B----4-:R-:W-:Y:S08]  /*5980*/  HMMA.16816.F32 R28, R112.reuse, R100, R28 ;  /* 0x00000064701c723c */ /* 0x050ff0000000181c */
[----:B------:R-:W-:Y:S01]  /*5990*/  HMMA.16816.F32 R32, R112, R102, R32 ;  /* 0x000000667020723c */ /* 0x000fe20000001820 */
[----:B------:R-:W4:Y:S06]  /*59a0*/  LDSM.16.M88.4 R100, [R149+0x7000] ;  /* 0x007000009564783b */ /* 0x000f2c0000000200 */
[----:B------:R-:W5:Y:S01]  /*59b0*/  LDSM.16.M88.4 R112, [R149+0x7800] ;  /* 0x007800009570783b */ /* 0x000f620000000200 */
[C---:B-1----:R-:W-:Y:S08]  /*59c0*/  HMMA.16816.F32 R4, R104.reuse, R116, R4 ;  /* 0x000000746804723c */ /* 0x042ff00000001804 */
[C---:B------:R-:W-:Y:S01]  /*59d0*/  HMMA.16816.F32 R8, R104.reuse, R118, R8 ;  /* 0x000000766808723c */ /* 0x040fe20000001808 */
[----:B------:R-:W1:Y:S07]  /*59e0*/  LDSM.16.M88.4 R116, [R152+0x2000] ;  /* 0x002000009874783b */ /* 0x000e6e0000000200 */
[C---:B---3--:R-:W-:Y:S08]  /*59f0*/  HMMA.16816.F32 R12, R104.reuse, R120, R12 ;  /* 0x00000078680c723c */ /* 0x048ff0000000180c */
[C---:B------:R-:W-:Y:S08]  /*5a00*/  HMMA.16816.F32 R16, R104.reuse, R122, R16 ;  /* 0x0000007a6810723c */ /* 0x040ff00000001810 */
[C---:B----4-:R-:W-:Y:S08]  /*5a10*/  HMMA.16816.F32 R20, R104.reuse, R100, R20 ;  /* 0x000000646814723c */ /* 0x050ff00000001814 */
[C---:B------:R-:W-:Y:S01]  /*5a20*/  HMMA.16816.F32 R24, R104.reuse, R102, R24 ;  /* 0x000000666818723c */ /* 0x040fe20000001818 */
[----:B------:R-:W3:Y:S07]  /*5a30*/  LDSM.16.M88.4 R100, [R148+0x6800] ;  /* 0x006800009464783b */ /* 0x000eee0000000200 */
[C---:B-----5:R-:W-:Y:S08]  /*5a40*/  HMMA.16816.F32 R28, R104.reuse, R112, R28 ;  /* 0x00000070681c723c */ /* 0x060ff0000000181c */
[----:B------:R-:W-:Y:S01]  /*5a50*/  HMMA.16816.F32 R32, R104, R114, R32 ;  /* 0x000000726820723c */ /* 0x000fe20000001820 */
[----:B------:R-:W4:Y:S07]  /*5a60*/  LDSM.16.M88.4 R104, [R148+0x7000] ;  /* 0x007000009468783b */ /* 0x000f2e0000000200 */
[C---:B-1----:R-:W-:Y:S08]  /*5a70*/  HMMA.16816.F32 R4, R116.reuse, R124, R4 ;  /* 0x0000007c7404723c */ /* 0x042ff00000001804 */
[C---:B------:R-:W-:Y:S08]  /*5a80*/  HMMA.16816.F32 R8, R116.reuse, R126, R8 ;  /* 0x0000007e7408723c */ /* 0x040ff00000001808 */
[C---:B---3--:R-:W-:Y:S03]  /*5a90*/  HMMA.16816.F32 R12, R116.reuse, R100, R12 ;  /* 0x00000064740c723c */ /* 0x048fe6000000180c */
[-C--:B--2---:R-:W-:Y:S01]  /*5aa0*/  FMUL.FTZ R188, R4, R187.reuse ;  /* 0x000000bb04bc7220 */ /* 0x084fe20000410000 */
        /* <DEDUP_REMOVED lines=8> */
[C---:B----4-:R-:W-:Y:S03]  /*5b30*/  HMMA.16816.F32 R20, R116.reuse, R104, R20 ;  /* 0x000000687414723c */ /* 0x050fe60000001814 */
        /* <DEDUP_REMOVED lines=137> */
.L_x_8823:
[----:B------:R-:W-:Y:S05]  /*63d0*/  BSYNC.RECONVERGENT B0 ;  /* 0x0000000000007941 */ /* 0x000fea0003800200 */
.L_x_8822:
        /* <DEDUP_REMOVED lines=9> */
[----:B------:R-:W-:Y:S03]  /*6470*/  IADD3 R10, P1, PT, R6, R5, RZ ;  /* 0x00000005060a7210 */ /* 0x000fe60007f3e0ff */
        /* <DEDUP_REMOVED lines=9> */
.L_x_8821:
[----:B------:R-:W-:Y:S05]  /*6510*/  BSYNC.RECONVERGENT B1 ;  /* 0x0000000000017941 */ /* 0x000fea0003800200 */
.L_x_8820:
[----:B------:R-:W3:Y:S01]  /*6520*/  LD.E R103, desc[UR4][R2.64+0xdc] ;  /* 0x0000dc0402677980 */ /* 0x000ee2000c101900 */
[----:B-1----:R-:W-:Y:S02]  /*6530*/  FMNMX3.FTZ R4, R0, R223, R221, !PT ;  /* 0x000000df00047276 */ /* 0x002fe400078100dd */
[----:B--2---:R-:W-:Y:S01]  /*6540*/  FMNMX3.FTZ R6, R109, R188, R225, !PT ;  /* 0x000000bc6d067276 */ /* 0x004fe200078100e1 */
        /* <DEDUP_REMOVED lines=31> */
[C---:B------:R-:W-:Y:S02]  /*6740*/  FMUL.FTZ R118, R103.reuse, R101 ;  /* 0x0000006567767220 */ /* 0x040fe40000410000 */
[C---:B------:R-:W-:Y:S01]  /*6750*/  FMUL.FTZ R100, R103.reuse, R6 ;  /* 0x0000000667647220 */ /* 0x040fe20000410000 */
[----:B------:R-:W-:Y:S01]  /*6760*/  FMUL.FTZ R0, R103, R4 ;  /* 0x0000000467007220 */ /* 0x000fe20000410000 */
[----:B------:R-:W-:Y:S02]  /*6770*/  FSEL R120, R120, RZ, P2 ;  /* 0x000000ff78787208 */ /* 0x000fe40001000000 */
[----:B------:R-:W-:Y:S02]  /*6780*/  FSEL R118, R118, RZ, P1 ;  /* 0x000000ff76767208 */ /* 0x000fe40000800000 */
[----:B------:R-:W1:Y:S01]  /*6790*/  MUFU.EX2 R100, R100 ;  /* 0x0000006400647308 */ /* 0x000e620000000800 */
        /* <DEDUP_REMOVED lines=8> */
[-C--:B------:R-:W-:Y:S01]  /*6820*/  FFMA.FTZ R109, R227, R103.reuse, -R118 ;  /* 0x00000067e36d7223 */ /* 0x080fe20000010876 */
[----:B------:R-:W2:Y:S01]  /*6830*/  MUFU.EX2 R0, R0 ;  /* 0x0000000000007308 */ /* 0x000ea20000000800 */
[-CC-:B------:R-:W-:Y:S01]  /*6840*/  FFMA.FTZ R129, R197, R103.reuse, -R120.reuse ;  /* 0x00000067c5817223 */ /* 0x180fe20000010878 */
[-C--:B------:R-:W-:Y:S01]  /*6850*/  FFMA.FTZ R130, R199, R103.reuse, -R120 ;  /* 0x00000067c7827223 */ /* 0x080fe20000010878 */
        /* <DEDUP_REMOVED lines=26> */
[C---:B------:R-:W-:Y:S01]  /*6a00*/  FMUL.FTZ R32, R100.reuse, R68 ;  /* 0x0000004464207220 */ /* 0x040fe20000410000 */
[----:B--2---:R-:W-:Y:S01]  /*6a10*/  F2FP.F16.F32.PACK_AB R97, R113, R117 ;  /* 0x000000757161723e */ /* 0x004fe200000000ff */
[----:B------:R-:W-:Y:S07]  /*6a20*/  LDSM.16.MT88.4 R76, [R108+0xa000] ;  /* 0x00a000006c4c783b */ /* 0x000fee0000004200 */
[----:B------:R-:W2:Y:S01]  /*6a30*/  MUFU.EX2 R109, R109 ;  /* 0x0000006d006d7308 */ /* 0x000ea20000000800 */
        /* <DEDUP_REMOVED lines=28> */
[C---:B------:R-:W-:Y:S01]  /*6c00*/  FMUL.FTZ R15, R0.reuse, R91 ;  /* 0x0000005b000f7220 */ /* 0x040fe20000410000 */
[C---:B------:R-:W-:Y:S01]  /*6c10*/  FMUL.FTZ R50, R0.reuse, R50 ;  /* 0x0000003200327220 */ /* 0x040fe20000410000 */
[----:B------:R-:W1:Y:S01]  /*6c20*/  LDSM.16.MT88.4 R88, [R108+0x8000] ;  /* 0x008000006c58783b */ /* 0x000e620000004200 */
[----:B------:R-:W-:Y:S01]  /*6c30*/  FMUL.FTZ R51, R0, R51 ;  /* 0x0000003300337220 */ /* 0x000fe20000410000 */
[C---:B------:R-:W-:Y:S01]  /*6c40*/  FMUL.FTZ R60, R100.reuse, R60 ;  /* 0x0000003c643c7220 */ /* 0x040fe20000410000 */
[----:B------:R-:W-:Y:S01]  /*6c50*/  FMUL.FTZ R61, R100, R61 ;  /* 0x0000003d643d7220 */ /* 0x000fe20000410000 */
[----:B------:R-:W-:Y:S01]  /*6c60*/  FMUL.FTZ R62, R0, R62 ;  /* 0x0000003e003e7220 */ /* 0x000fe20000410000 */
[C---:B------:R-:W-:Y:S01]  /*6c70*/  HMMA.16816.F32 R12, R96.reuse, R20, R12 ;  /* 0x00000014600c723c */ /* 0x040fe2000000180c */
[----:B------:R-:W-:Y:S02]  /*6c80*/  MUFU.EX2 R134, R134 ;  /* 0x0000008600867308 */ /* 0x000fe40000000800 */
[C---:B------:R-:W-:Y:S01]  /*6c90*/  FMUL.FTZ R20, R100.reuse, R80 ;  /* 0x0000005064147220 */ /* 0x040fe20000410000 */
[----:B------:R-:W-:Y:S01]  /*6ca0*/  FMUL.FTZ R21, R100, R81 ;  /* 0x0000005164157220 */ /* 0x000fe20000410000 */
[----:B------:R-:W-:Y:S01]  /*6cb0*/  FMUL.FTZ R63, R0, R63 ;  /* 0x0000003f003f7220 */ /* 0x000fe20000410000 */
[C---:B------:R-:W-:Y:S01]  /*6cc0*/  FMUL.FTZ R64, R100.reuse, R64 ;  /* 0x0000004064407220 */ /* 0x040fe20000410000 */
[----:B------:R-:W-:Y:S01]  /*6cd0*/  FMUL.FTZ R65, R100, R65 ;  /* 0x0000004164417220 */ /* 0x000fe20000410000 */
[C---:B------:R-:W-:Y:S03]  /*6ce0*/  HMMA.16816.F32 R16, R96.reuse, R22, R16 ;  /* 0x000000166010723c */ /* 0x040fe60000001810 */
[C---:B------:R-:W-:Y:S01]  /*6cf0*/  FMUL.FTZ R22, R0.reuse, R82 ;  /* 0x0000005200167220 */ /* 0x040fe20000410000 */
[C---:B------:R-:W-:Y:S01]  /*6d00*/  FMUL.FTZ R23, R0.reuse, R83 ;  /* 0x0000005300177220 */ /* 0x040fe20000410000 */
[C---:B------:R-:W-:Y:S01]  /*6d10*/  FMUL.FTZ R66, R0.reuse, R66 ;  /* 0x0000004200427220 */ /* 0x040fe20000410000 */
[----:B------:R-:W2:Y:S01]  /*6d20*/  LDSM.16.MT88.4 R80, [R151+0xa000] ;  /* 0x00a000009750783b */ /* 0x000ea20000004200 */
[----:B------:R-:W-:Y:S01]  /*6d30*/  FMUL.FTZ R67, R0, R67 ;  /* 0x0000004300437220 */ /* 0x000fe20000410000 */
[C---:B------:R-:W-:Y:S01]  /*6d40*/  FMUL.FTZ R52, R100.reuse, R52 ;  /* 0x0000003464347220 */ /* 0x040fe20000410000 */
[----:B------:R-:W-:Y:S01]  /*6d50*/  FMUL.FTZ R53, R100, R53 ;  /* 0x0000003564357220 */ /* 0x000fe20000410000 */
[----:B------:R-:W-:Y:S01]  /*6d60*/  FMUL.FTZ R54, R0, R54 ;  /* 0x0000003600367220 */ /* 0x000fe20000410000 */
[C---:B------:R-:W-:Y:S03]  /*6d70*/  HMMA.16816.F32 R20, R96.reuse, R28, R20 ;  /* 0x0000001c6014723c */ /* 0x040fe60000001814 */
        /* <DEDUP_REMOVED lines=9> */
[----:B------:R-:W3:Y:S01]  /*6e10*/  LDSM.16.MT88.4 R72, [R111+0xa000] ;  /* 0x00a000006f48783b */ /* 0x000ee20000004200 */
[----:B------:R-:W-:Y:S01]  /*6e20*/  FMUL.FTZ R59, R0, R59 ;  /* 0x0000003b003b7220 */ /* 0x000fe20000410000 */
[-C--:B------:R-:W-:Y:S01]  /*6e30*/  FFMA.FTZ R131, R189, R103.reuse, -R118 ;  /* 0x00000067bd837223 */ /* 0x080fe20000010876 */
[-CC-:B------:R-:W-:Y:S01]  /*6e40*/  FFMA.FTZ R132, R201, R103.reuse, -R120.reuse ;  /* 0x00000067c9847223 */ /* 0x180fe20000010878 */
[-C--:B------:R-:W-:Y:S01]  /*6e50*/  FFMA.FTZ R133, R203, R103.reuse, -R120 ;  /* 0x00000067cb857223 */ /* 0x080fe20000010878 */
[C---:B-1----:R-:W-:Y:S03]  /*6e60*/  HMMA.16816.F32 R28, R96.reuse, R88, R28 ;  /* 0x00000058601c723c */ /* 0x042fe6000000181c */
[----:B------:R-:W-:Y:S01]  /*6e70*/  MUFU.EX2 R131, R131 ;  /* 0x0000008300837308 */ /* 0x000fe20000000800 */
[-CC-:B------:R-:W-:Y:S01]  /*6e80*/  FFMA.FTZ R135, R195, R103.reuse, -R118.reuse ;  /* 0x00000067c3877223 */ /* 0x180fe20000010876 */
[-CC-:B------:R-:W-:Y:S01]  /*6e90*/  FFMA.FTZ R136, R191, R103.reuse, -R118.reuse ;  /* 0x00000067bf887223 */ /* 0x180fe20000010876 */
[-CC-:B------:R-:W-:Y:S07]  /*6ea0*/  FFMA.FTZ R142, R107, R103.reuse, -R118.reuse ;  /* 0x000000676b8e7223 */ /* 0x180fee0000010876 */
[----:B------:R-:W-:Y:S01]  /*6eb0*/  MUFU.EX2 R132, R132 ;  /* 0x0000008400847308 */ /* 0x000fe20000000800 */
[C---:B------:R-:W-:Y:S09]  /*6ec0*/  HMMA.16816.F32 R32, R96.reuse, R90, R32 ;  /* 0x0000005a6020723c */ /* 0x040ff20000001820 */
[----:B------:R-:W-:Y:S01]  /*6ed0*/  MUFU.EX2 R133, R133 ;  /* 0x0000008500857308 */ /* 0x000fe20000000800 */
[-CC-:B------:R-:W-:Y:S01]  /*6ee0*/  FFMA.FTZ R139, R106, R103.reuse, -R118.reuse ;  /* 0x000000676a8b7223 */ /* 0x180fe20000010876 */
[-C--:B------:R-:W-:Y:S01]  /*6ef0*/  FFMA.FTZ R143, R105, R103.reuse, -R118 ;  /* 0x00000067698f7223 */ /* 0x080fe20000010876 */
[-CC-:B------:R-:W-:Y:S07]  /*6f00*/  FFMA.FTZ R121, R217, R103.reuse, -R120.reuse ;  /* 0x00000067d9797223 */ /* 0x180fee0000010878 */
[----:B------:R-:W-:Y:S01]  /*6f10*/  MUFU.EX2 R135, R135 ;  /* 0x0000008700877308 */ /* 0x000fe20000000800 */
[C---:B--2---:R-:W-:Y:S09]  /*6f20*/  HMMA.16816.F32 R36, R96.reuse, R80, R36 ;  /* 0x000000506024723c */ /* 0x044ff20000001824 */
[----:B------:R-:W-:Y:S01]  /*6f30*/  MUFU.EX2 R136, R136 ;  /* 0x0000008800887308 */ /* 0x000fe20000000800 */
[-C--:B------:R-:W-:Y:S01]  /*6f40*/  FFMA.FTZ R124, R219, R103.reuse, -R120 ;  /* 0x00000067db7c7223 */ /* 0x080fe20000010878 */
[-CC-:B------:R-:W-:Y:S01]  /*6f50*/  FFMA.FTZ R122, R215, R103.reuse, -R118.reuse ;  /* 0x00000067d77a7223 */ /* 0x180fe20000010876 */
[-C--:B------:R-:W-:Y:S07]  /*6f60*/  FFMA.FTZ R123, R209, R103.reuse, -R118 ;  /* 0x00000067d17b7223 */ /* 0x080fee0000010876 */
[----:B------:R-:W-:Y:S01]  /*6f70*/  MUFU.EX2 R121, R121 ;  /* 0x0000007900797308 */ /* 0x000fe20000000800 */
[C---:B------:R-:W-:Y:S01]  /*6f80*/  HMMA.16816.F32 R40, R96.reuse, R82, R40 ;  /* 0x000000526028723c */ /* 0x040fe20000001828 */
[----:B------:R-:W-:Y:S08]  /*6f90*/  LDSM.16.MT88.4 R80, [R111+0x8800] ;  /* 0x008800006f50783b */ /* 0x000ff00000004200 */
[----:B------:R-:W1:Y:S01]  /*6fa0*/  MUFU.EX2 R124, R124 ;  /* 0x0000007c007c7308 */ /* 0x000e620000000800 */
[-CC-:B------:R-:W-:Y:S01]  /*6fb0*/  FFMA.FTZ R125, R211, R103.reuse, -R120.reuse ;  /* 0x00000067d37d7223 */ /* 0x180fe20000010878 */
[-C--:B------:R-:W-:Y:S01]  /*6fc0*/  FFMA.FTZ R128, R213, R103.reuse, -R120 ;  /* 0x00000067d5807223 */ /* 0x080fe20000010878 */
[-CC-:B------:R-:W-:Y:S07]  /*6fd0*/  FFMA.FTZ R126, R207, R103.reuse, -R118.reuse ;  /* 0x00000067cf7e7223 */ /* 0x180fee0000010876 */
[----:B------:R-:W-:Y:S01]  /*6fe0*/  MUFU.EX2 R122, R122 ;  /* 0x0000007a007a7308 */ /* 0x000fe20000000800 */
[-CC-:B------:R-:W-:Y:S01]  /*6ff0*/  FFMA.FTZ R127, R205, R103.reuse, -R118.reuse ;  /* 0x00000067cd7f7223 */ /* 0x180fe20000010876 */
[-C--:B------:R-:W-:Y:S01]  /*7000*/  FFMA.FTZ R118, R104, R103.reuse, -R118 ;  /* 0x0000006768767223 */ /* 0x080fe20000010876 */
[-CC-:B------:R-:W-:Y:S01]  /*7010*/  FFMA.FTZ R137, R180, R103.reuse, -R120.reuse ;  /* 0x00000067b4897223 */ /* 0x180fe20000010878 */
[C---:B---3--:R-:W-:Y:S06]  /*7020*/  HMMA.16816.F32 R44, R96.reuse, R72, R44 ;  /* 0x00000048602c723c */ /* 0x048fec000000182c */
[----:B------:R-:W2:Y:S01]  /*7030*/  MUFU.EX2 R123, R123 ;  /* 0x0000007b007b7308 */ /* 0x000ea20000000800 */
[-CC-:B------:R-:W-:Y:S01]  /*7040*/  FFMA.FTZ R138, R186, R103.reuse, -R120.reuse ;  /* 0x00000067ba8a7223 */ /* 0x180fe20000010878 */
[-CC-:B------:R-:W-:Y:S08]  /*7050*/  FFMA.FTZ R140, R182, R103.reuse, -R120.reuse ;  /* 0x00000067b68c7223 */ /* 0x180ff00000010878 */
[----:B------:R-:W-:Y:S01]  /*7060*/  MUFU.EX2 R125, R125 ;  /* 0x0000007d007d7308 */ /* 0x000fe20000000800 */
[----:B------:R-:W-:Y:S01]  /*7070*/  FFMA.FTZ R120, R184, R103, -R120 ;  /* 0x00000067b8787223 */ /* 0x000fe20000010878 */
[----:B------:R-:W-:Y:S01]  /*7080*/  FFMA.FTZ R119, R100, R183, R119 ;  /* 0x000000b764777223 */ /* 0x000fe20000010077 */
[C---:B------:R-:W-:Y:S01]  /*7090*/  HMMA.16816.F32 R48, R96.reuse, R74, R48 ;  /* 0x0000004a6030723c */ /* 0x040fe20000001830 */
[----:B------:R-:W3:Y:S06]  /*70a0*/  LDSM.16.MT88.4 R72, [R151+0x8800] ;  /* 0x008800009748783b */ /* 0x000eec0000004200 */
[----:B------:R-:W4:Y:S01]  /*70b0*/  MUFU.EX2 R128, R128 ;  /* 0x0000008000807308 */ /* 0x000f220000000800 */
[----:B------:R-:W-:Y:S01]  /*70c0*/  FFMA.FTZ R117, R0, R181, R117 ;  /* 0x000000b500757223 */ /* 0x000fe20000010075 */
[----:B------:R-:W-:Y:S08]  /*70d0*/  FADD.FTZ R116, R116, R119 ;  /* 0x0000007774747221 */ /* 0x000ff00000010000 */
[----:B------:R-:W-:Y:S01]  /*70e0*/  MUFU.EX2 R126, R126 ;  /* 0x0000007e007e7308 */ /* 0x000fe20000000800 */
[----:B------:R-:W-:Y:S01]  /*70f0*/  FADD.FTZ R117, R113, R117 ;  /* 0x0000007571757221 */ /* 0x000fe20000010000 */
[C---:B------:R-:W-:Y:S08]  /*7100*/  HMMA.16816.F32 R52, R96.reuse, R68, R52 ;  /* 0x000000446034723c */ /* 0x040ff00000001834 */
[----:B------:R-:W5:Y:S01]  /*7110*/  MUFU.EX2 R127, R127 ;  /* 0x0000007f007f7308 */ /* 0x000f620000000800 */
[----:B-1----:R-:W-:Y:S01]  /*7120*/  F2FP.F16.F32.PACK_AB R68, R124, R121 ;  /* 0x000000797c44723e */ /* 0x002fe200000000ff */
[----:B------:R-:W-:Y:S01]  /*7130*/  FADD.FTZ R115, R115, R116 ;  /* 0x0000007473737221 */ /* 0x000fe20000010000 */
[----:B--2---:R-:W-:Y:S07]  /*7140*/  F2FP.F16.F32.PACK_AB R69, R123, R122 ;  /* 0x0000007a7b45723e */ /* 0x004fee00000000ff */
[----:B------:R-:W-:Y:S01]  /*7150*/  MUFU.EX2 R137, R137 ;  /* 0x0000008900897308 */ /* 0x000fe20000000800 */
[----:B------:R-:W-:Y:S01]  /*7160*/  FADD.FTZ R112, R112, R117 ;  /* 0x0000007570707221 */ /* 0x000fe20000010000 */
[C---:B------:R-:W-:Y:S08]  /*7170*/  HMMA.16816.F32 R56, R96.reuse, R70, R56 ;  /* 0x000000466038723c */ /* 0x040ff00000001838 */
[----:B------:R-:W1:Y:S01]  /*7180*/  MUFU.EX2 R138, R138 ;  /* 0x0000008a008a7308 */ /* 0x000e620000000800 */
[----:B----4-:R-:W-:Y:S01]  /*7190*/  F2FP.F16.F32.PACK_AB R70, R128, R125 ;  /* 0x0000007d8046723e */ /* 0x010fe200000000ff */
[----:B------:R-:W-:Y:S01]  /*71a0*/  FADD.FTZ R114, R114, R115 ;  /* 0x0000007372727221 */ /* 0x000fe20000010000 */
[----:B------:R-:W-:Y:S07]  /*71b0*/  FADD.FTZ R109, R109, R112 ;  /* 0x000000706d6d7221 */ /* 0x000fee0000010000 */
[----:B------:R-:W-:Y:S01]  /*71c0*/  MUFU.EX2 R142, R142 ;  /* 0x0000008e008e7308 */ /* 0x000fe20000000800 */
[C---:B------:R-:W-:Y:S09]  /*71d0*/  HMMA.16816.F32 R60, R96.reuse, R76, R60 ;  /* 0x0000004c603c723c */ /* 0x040ff2000000183c */
[----:B------:R-:W2:Y:S01]  /*71e0*/  MUFU.EX2 R139, R139 ;  /* 0x0000008b008b7308 */ /* 0x000ea20000000800 */
[----:B-----5:R-:W-:Y:S01]  /*71f0*/  F2FP.F16.F32.PACK_AB R71, R127, R126 ;  /* 0x0000007e7f47723e */ /* 0x020fe200000000ff */
[----:B------:R-:W-:Y:S01]  /*7200*/  FADD.FTZ R121, R121, R114 ;  /* 0x0000007279797221 */ /* 0x000fe20000010000 */
[----:B------:R-:W-:Y:S07]  /*7210*/  FADD.FTZ R122, R122, R109 ;  /* 0x0000006d7a7a7221 */ /* 0x000fee0000010000 */
[----:B------:R-:W-:Y:S01]  /*7220*/  MUFU.EX2 R140, R140 ;  /* 0x0000008c008c7308 */ /* 0x000fe20000000800 */
[----:B------:R-:W-:Y:S01]  /*7230*/  MOV R109, R102 ;  /* 0x00000066006d7202 */ /* 0x000fe20000000f00 */
[----:B------:R-:W-:Y:S01]  /*7240*/  HMMA.16816.F32 R64, R96, R78, R64 ;  /* 0x0000004e6040723c */ /* 0x000fe20000001840 */
[----:B------:R-:W4:Y:S07]  /*7250*/  LDSM.16.MT88.4 R76, [R108+0x8800] ;  /* 0x008800006c4c783b */ /* 0x000f2e0000004200 */
[----:B------:R-:W5:Y:S01]  /*7260*/  MUFU.EX2 R141, R120 ;  /* 0x00000078008d7308 */ /* 0x000f620000000800 */
[----:B-1----:R-:W-:Y:S01]  /*7270*/  F2FP.F16.F32.PACK_AB R104, R138, R137 ;  /* 0x000000898a68723e */ /* 0x002fe200000000ff */
[----:B------:R-:W-:Y:S01]  /*7280*/  FADD.FTZ R124, R124, R121 ;  /* 0x000000797c7c7221 */ /* 0x000fe20000010000 */
[----:B------:R-:W-:Y:S07]  /*7290*/  FADD.FTZ R123, R123, R122 ;  /* 0x0000007a7b7b7221 */ /* 0x000fee0000010000 */
[----:B------:R-:W-:Y:S01]  /*72a0*/  MUFU.EX2 R143, R143 ;  /* 0x0000008f008f7308 */ /* 0x000fe20000000800 */
[----:B--2---:R-:W-:Y:S01]  /*72b0*/  F2FP.F16.F32.PACK_AB R105, R139, R142 ;  /* 0x0000008e8b69723e */ /* 0x004fe200000000ff */
[C---:B---3--:R-:W-:Y:S08]  /*72c0*/  HMMA.16816.F32 R4, R68.reuse, R72, R4 ;  /* 0x000000484404723c */ /* 0x048ff00000001804 */
[----:B------:R-:W1:Y:S01]  /*72d0*/  MUFU.EX2 R118, R118 ;  /* 0x0000007600767308 */ /* 0x000e620000000800 */
[----:B------:R-:W-:Y:S01]  /*72e0*/  FADD.FTZ R125, R125, R124 ;  /* 0x0000007c7d7d7221 */ /* 0x000fe20000010000 */
[----:B------:R-:W-:Y:S01]  /*72f0*/  FADD.FTZ R126, R126, R123 ;  /* 0x0000007b7e7e7221 */ /* 0x000fe20000010000 */
[----:B-----5:R-:W-:Y:S01]  /*7300*/  F2FP.F16.F32.PACK_AB R106, R141, R140 ;  /* 0x0000008c8d6a723e */ /* 0x020fe200000000ff */
[C---:B------:R-:W-:Y:S01]  /*7310*/  HMMA.16816.F32 R8, R68.reuse, R74, R8 ;  /* 0x0000004a4408723c */ /* 0x040fe20000001808 */
[----:B------:R-:W2:Y:S02]  /*7320*/  LDSM.16.MT88.4 R72, [R151+0xa800] ;  /* 0x00a800009748783b */ /* 0x000ea40000004200 */
[----:B------:R-:W-:Y:S01]  /*7330*/  FADD.FTZ R128, R128, R125 ;  /* 0x0000007d80807221 */ /* 0x000fe20000010000 */
[----:B------:R-:W-:Y:S01]  /*7340*/  FADD.FTZ R127, R127, R126 ;  /* 0x0000007e7f7f7221 */ /* 0x000fe20000010000 */
[----:B-1----:R-:W-:Y:S03]  /*7350*/  F2FP.F16.F32.PACK_AB R107, R118, R143 ;  /* 0x0000008f766b723e */ /* 0x002fe600000000ff */
        /* <DEDUP_REMOVED lines=8> */
[----:B------:R-:W-:Y:S07]  /*73e0*/  LDSM.16.MT88.4 R76, [R151+0x9000] ;  /* 0x00900000974c783b */ /* 0x000fee0000004200 */
        /* <DEDUP_REMOVED lines=8> */
[----:B------:R-:W-:Y:S07]  /*7470*/  LDSM.16.MT88.4 R84, [R108+0x9000] ;  /* 0x009000006c54783b */ /* 0x000fee0000004200 */
[C---:B--2---:R-:W-:Y:S08]  /*7480*/  HMMA.16816.F32 R60, R68.reuse, R72, R60 ;  /* 0x00000048443c723c */ /* 0x044ff0000000183c */
[----:B------:R-:W-:Y:S01]  /*7490*/  HMMA.16816.F32 R64, R68, R74, R64 ;  /* 0x0000004a4440723c */ /* 0x000fe20000001840 */
[----:B------:R-:W2:Y:S02]  /*74a0*/  LDSM.16.MT88.4 R72, [R110+0x9000] ;  /* 0x009000006e48783b */ /* 0x000ea40000004200 */
[----:B------:R-:W-:Y:S02]  /*74b0*/  F2FP.F16.F32.PACK_AB R68, R130, R129 ;  /* 0x000000818244723e */ /* 0x000fe400000000ff */
[----:B------:R-:W-:Y:S01]  /*74c0*/  F2FP.F16.F32.PACK_AB R69, R131, R134 ;  /* 0x000000868345723e */ /* 0x000fe200000000ff */
        /* <DEDUP_REMOVED lines=9> */
[----:B------:R-:W3:Y:S02]  /*7560*/  LDSM.16.MT88.4 R76, [R151+0xb000] ;  /* 0x00b00000974c783b */ /* 0x000ee40000004200 */
[----:B------:R-:W-:Y:S04]  /*7570*/  FADD.FTZ R142, R139, R142 ;  /* 0x0000008e8b8e7221 */ /* 0x000fe80000010000 */
[----:B------:R-:W-:Y:S01]  /*7580*/  FADD.FTZ R143, R143, R142 ;  /* 0x0000008e8f8f7221 */ /* 0x000fe20000010000 */
[C---:B-1----:R-:W-:Y:S03]  /*7590*/  HMMA.16816.F32 R12, R68.reuse, R80, R12 ;  /* 0x00000050440c723c */ /* 0x042fe6000000180c */
[----:B------:R-:W-:Y:S05]  /*75a0*/  FADD.FTZ R181, R118, R143 ;  /* 0x0000008f76b57221 */ /* 0x000fea0000010000 */
        /* <DEDUP_REMOVED lines=10> */
[----:B------:R-:W-:Y:S07]  /*7650*/  LDSM.16.MT88.4 R76, [R110+0x9800] ;  /* 0x009800006e4c783b */ /* 0x000fee0000004200 */
[C---:B-1----:R-:W-:Y:S08]  /*7660*/  HMMA.16816.F32 R44, R68.reuse, R80, R44 ;  /* 0x00000050442c723c */ /* 0x042ff0000000182c */
[C---:B------:R-:W-:Y:S08]  /*7670*/  HMMA.16816.F32 R48, R68.reuse, R82, R48 ;  /* 0x000000524430723c */ /* 0x040ff00000001830 */
[C---:B--2---:R-:W-:Y:S08]  /*7680*/  HMMA.16816.F32 R52, R68.reuse, R72, R52 ;  /* 0x000000484434723c */ /* 0x044ff00000001834 */
[C---:B------:R-:W-:Y:S01]  /*7690*/  HMMA.16816.F32 R56, R68.reuse, R74, R56 ;  /* 0x0000004a4438723c */ /* 0x040fe20000001838 */
[----:B------:R-:W1:Y:S07]  /*76a0*/  LDSM.16.MT88.4 R72, [R111+0x9800] ;  /* 0x009800006f48783b */ /* 0x000e6e0000004200 */
[C---:B----4-:R-:W-:Y:S08]  /*76b0*/  HMMA.16816.F32 R60, R68.reuse, R84, R60 ;  /* 0x00000054443c723c */ /* 0x050ff0000000183c */
[----:B------:R-:W-:Y:S01]  /*76c0*/  HMMA.16816.F32 R64, R68, R86, R64 ;  /* 0x000000564440723c */ /* 0x000fe20000001840 */
[----:B------:R-:W2:Y:S07]  /*76d0*/  LDSM.16.MT88.4 R68, [R108+0x9800] ;  /* 0x009800006c44783b */ /* 0x000eae0000004200 */
[C---:B------:R-:W-:Y:S01]  /*76e0*/  HMMA.16816.F32 R96, R104.reuse, R92, R4 ;  /* 0x0000005c6860723c */ /* 0x040fe20000001804 */
[----:B------:R-:W3:Y:S07]  /*76f0*/  LDSM.16.MT88.4 R4, [R151+0xb800] ;  /* 0x00b800009704783b */ /* 0x000eee0000004200 */
[C---:B------:R-:W-:Y:S01]  /*7700*/  HMMA.16816.F32 R92, R104.reuse, R94, R8 ;  /* 0x0000005e685c723c */ /* 0x040fe20000001808 */
[----:B------:R-:W4:Y:S07]  /*7710*/  LDSM.16.MT88.4 R8, [R111+0xb800] ;  /* 0x00b800006f08783b */ /* 0x000f2e0000004200 */
[C---:B-1----:R-:W-:Y:S01]  /*7720*/  HMMA.16816.F32 R88, R104.reuse, R72, R12 ;  /* 0x000000486858723c */ /* 0x042fe2000000180c */
[----:B------:R-:W1:Y:S07]  /*7730*/  LDSM.16.MT88.4 R12, [R110+0xb800] ;  /* 0x00b800006e0c783b */ /* 0x000e6e0000004200 */
[C---:B------:R-:W-:Y:S08]  /*7740*/  HMMA.16816.F32 R84, R104.reuse, R74, R16 ;  /* 0x0000004a6854723c */ /* 0x040ff00000001810 */
[C---:B------:R-:W-:Y:S08]  /*7750*/  HMMA.16816.F32 R80, R104.reuse, R76, R20 ;  /* 0x0000004c6850723c */ /* 0x040ff00000001814 */
[C---:B------:R-:W-:Y:S08]  /*7760*/  HMMA.16816.F32 R76, R104.reuse, R78, R24 ;  /* 0x0000004e684c723c */ /* 0x040ff00000001818 */
[C---:B--2---:R-:W-:Y:S08]  /*7770*/  HMMA.16816.F32 R72, R104.reuse, R68, R28 ;  /* 0x000000446848723c */ /* 0x044ff0000000181c */
[C---:B------:R-:W-:Y:S08]  /*7780*/  HMMA.16816.F32 R68, R104.reuse, R70, R32 ;  /* 0x000000466844723c */ /* 0x040ff00000001820 */
[C---:B---3--:R-:W-:Y:S08]  /*7790*/  HMMA.16816.F32 R36, R104.reuse, R4, R36 ;  /* 0x000000046824723c */ /* 0x048ff00000001824 */
[C---:B------:R-:W-:Y:S01]  /*77a0*/  HMMA.16816.F32 R40, R104.reuse, R6, R40 ;  /* 0x000000066828723c */ /* 0x040fe20000001828 */
[----:B------:R-:W2:Y:S07]  /*77b0*/  LDSM.16.MT88.4 R4, [R108+0xb800] ;  /* 0x00b800006c04783b */ /* 0x000eae0000004200 */
[C---:B----4-:R-:W-:Y:S03]  /*77c0*/  HMMA.16816.F32 R44, R104.reuse, R8, R44 ;  /* 0x00000008682c723c */ /* 0x050fe6000000182c */
[----:B------:R-:W-:Y:S04]  /*77d0*/  FADD.FTZ R9, R129, R128 ;  /* 0x0000008081097221 */ /* 0x000fe80000010000 */
[----:B------:R-:W-:Y:S01]  /*77e0*/  FADD.FTZ R9, R130, R9 ;  /* 0x0000000982097221 */ /* 0x000fe20000010000 */
[C---:B------:R-:W-:Y:S03]  /*77f0*/  HMMA.16816.F32 R48, R104.reuse, R10, R48 ;  /* 0x0000000a6830723c */ /* 0x040fe60000001830 */
[----:B------:R-:W-:Y:S04]  /*7800*/  FADD.FTZ R0, R132, R9 ;  /* 0x0000000984007221 */ /* 0x000fe80000010000 */
[----:B------:R-:W-:Y:S01]  /*7810*/  FADD.FTZ R0, R133, R0 ;  /* 0x0000000085007221 */ /* 0x000fe20000010000 */
        /* <DEDUP_REMOVED lines=11> */
.L_x_8817:
        /* <DEDUP_REMOVED lines=10> */
.L_x_8832:
        /* <DEDUP_REMOVED lines=124> */
[----:B------:R-:W4:Y:S04]  /*8130*/  LD.E.64 R16, desc[UR4][R2.64+0xb0] ;  /* 0x0000b00402107980 */ /* 0x000f28000c101b00 */
[----:B--2---:R-:W2:Y:S04]  /*8140*/  LD.E R8, desc[UR4][R2.64+0x60] ;  /* 0x0000600402087980 */ /* 0x004ea8000c101900 */
[----:B------:R-:W2:Y:S04]  /*8150*/  LD.E R71, desc[UR4][R2.64+0xcc] ;  /* 0x0000cc0402477980 */ /* 0x000ea8000c101900 */
[----:B------:R-:W2:Y:S01]  /*8160*/  LD.E.64 R68, desc[UR4][R2.64+0x78] ;  /* 0x0000780402447980 */ /* 0x000ea2000c101b00 */
[----:B------:R-:W1:Y:S03]  /*8170*/  @P1 MUFU.LG2 R5, R5 ;  /* 0x0000000500051308 */ /* 0x000e660000000c00 */
[----:B------:R1:W5:Y:S01]  /*8180*/  LD.E.64 R72, desc[UR4][R2.64+0xa8] ;  /* 0x0000a80402487980 */ /* 0x000362000c101b00 */
[----:B---3--:R-:W-:Y:S01]  /*8190*/  SHF.L.U32 R10, R169, 0x2, RZ ;  /* 0x00000002a90a7819 */ /* 0x008fe200000006ff */
[----:B------:R-:W-:Y:S01]  /*81a0*/  BSSY.RECONVERGENT B0, `(.L_x_8826) ;  /* 0x0000042000007945 */ /* 0x000fe20003800200 */
[----:B------:R-:W-:-:S02]  /*81b0*/  SHF.R.U32.HI R70, RZ, 0x1, R169 ;  /* 0x00000001ff467819 */ /* 0x000fc400000116a9 */
[----:B----4-:R-:W3:Y:S01]  /*81c0*/  @P0 MUFU.LG2 R62, R4 ;  /* 0x00000004003e0308 */ /* 0x010ee20000000c00 */
[----:B------:R-:W-:Y:S02]  /*81d0*/  LOP3.LUT R6, R6, 0x10, RZ, 0xc0, !PT ;  /* 0x0000001006067812 */ /* 0x000fe400078ec0ff */
[----:B-1----:R-:W-:Y:S02]  /*81e0*/  LOP3.LUT R9, R10, 0x1f8, RZ, 0xc0, !PT ;  /* 0x000001f80a097812 */ /* 0x002fe400078ec0ff */
[----:B------:R-:W-:Y:S02]  /*81f0*/  IADD3 R7, PT, PT, R161, 0x10, RZ ;  /* 0x00000010a1077810 */ /* 0x000fe40007ffe0ff */
[----:B------:R-:W-:Y:S02]  /*8200*/  LOP3.LUT R9, R9, 0x38, R70, 0x78, !PT ;  /* 0x0000003809097812 */ /* 0x000fe400078e7846 */
[----:B------:R-:W-:Y:S01]  /*8210*/  LOP3.LUT R13, R162, 0x1f80, RZ, 0xc0, !PT ;  /* 0x00001f80a20d7812 */ /* 0x000fe200078ec0ff */
[----:B------:R-:W-:Y:S01]  /*8220*/  @P1 FMUL.FTZ R61, R5, 0.69314718246459960938 ;  /* 0x3f317218053d1820 */ /* 0x000fe20000410000 */
[----:B------:R-:W-:-:S02]  /*8230*/  LEA R6, R9, R6, 0x2 ;  /* 0x0000000609067211 */ /* 0x000fc400078e10ff */
[----:B------:R-:W-:Y:S02]  /*8240*/  ISETP.GE.AND P4, PT, R7, R160, PT ;  /* 0x000000a00700720c */ /* 0x000fe40003f86270 */
[----:B------:R-:W-:Y:S02]  /*8250*/  IADD3 R11, PT, PT, R161, 0x8, RZ ;  /* 0x00000008a10b7810 */ /* 0x000fe40007ffe0ff */
[----:B------:R-:W-:Y:S01]  /*8260*/  LOP3.LUT R60, R13, 0x3c, R10, 0xf8, !PT ;  /* 0x0000003c0d3c7812 */ /* 0x000fe200078ef80a */
        /* <DEDUP_REMOVED lines=15> */
[----:B------:R-:W-:Y:S02]  /*8360*/  ISETP.GE.AND P1, PT, R161, R160, PT ;  /* 0x000000a0a100720c */ /* 0x000fe40003f26270 */
        /* <DEDUP_REMOVED lines=18> */
[----:B------:R-:W-:Y:S02]  /*8490*/  IMAD R71, R172, R71, RZ ;  /* 0x00000047ac477224 */ /* 0x000fe400078e02ff */
[----:B------:R2:W1:Y:S03]  /*84a0*/  LDS.128 R8, [R157+0x6800] ;  /* 0x006800009d087984 */ /* 0x0004660000000c00 */
[----:B------:R-:W-:Y:S02]  /*84b0*/  IADD3 R75, P0, PT, R60, R71, RZ ;  /* 0x000000473c4b7210 */ /* 0x000fe40007f1e0ff */
[----:B------:R2:W1:Y:S02]  /*84c0*/  LDS.128 R60, [R157+0x7800] ;  /* 0x007800009d3c7984 */ /* 0x0004640000000c00 */
[----:B------:R-:W-:-:S02]  /*84d0*/  LEA.HI.X.SX32 R71, R71, RZ, 0x1, P0 ;  /* 0x000000ff47477211 */ /* 0x000fc400000f0eff */
[----:B------:R-:W-:-:S04]  /*84e0*/  LEA R68, P0, R75, R68, 0x2 ;  /* 0x000000444b447211 */ /* 0x000fc800078010ff */
[----:B------:R-:W-:Y:S02]  /*84f0*/  LEA.HI.X R69, R75, R69, R71, 0x2, P0 ;  /* 0x000000454b457211 */ /* 0x000fe400000f1447 */
[C---:B------:R-:W-:Y:S02]  /*8500*/  IADD3 R75, PT, PT, R161.reuse, 0x28, RZ ;  /* 0x00000028a14b7810 */ /* 0x040fe40007ffe0ff */
[----:B------:R-:W-:Y:S01]  /*8510*/  IADD3 R71, PT, PT, R161, 0x30, RZ ;  /* 0x00000030a1477810 */ /* 0x000fe20007ffe0ff */
[----:B---34-:R-:W-:Y:S06]  /*8520*/  @P6 BRA `(.L_x_8827) ;  /* 0x0000000000246947 */ /* 0x018fec0003800000 */
        /* <DEDUP_REMOVED lines=9> */
.L_x_8827:
[----:B------:R-:W-:Y:S05]  /*85c0*/  BSYNC.RECONVERGENT B0 ;  /* 0x0000000000007941 */ /* 0x000fea0003800200 */
.L_x_8826:
        /* <DEDUP_REMOVED lines=19> */
[----:B--23--:R-:W-:Y:S05]  /*8700*/  @P1 RET.REL.NODEC R168 `(_ZN5flash24flash_fwd_splitkv_kernelI23Flash_fwd_kernel_traitsILi128ELi64ELi64ELi4ELb0ELb0EN7cutlass6half_tE19Flash_kernel_traitsILi128ELi64ELi64ELi4ES3_EELb0ELb0ELb0ELb0ELb1ELb1ELb1ELb0EEEvNS_16Flash_fwd_paramsE) ;  /* 0xffffff78a83c1950 */ /* 0x00cfea0003c3ffff */
[----:B------:R-:W-:Y:S01]  /*8710*/  MOV R169, 0x0 ;  /* 0x0000000000a97802 */ /* 0x000fe20000000f00 */
[----:B------:R-:W-:Y:S04]  /*8720*/  ST.E.128 desc[UR4][R68.64+0x7000], R64 ;  /* 0x0070004044007985 */ /* 0x000fe8000c101d04 */
[----:B------:R1:W-:Y:S02]  /*8730*/  ST.E.128 desc[UR4][R68.64+0x7100], R60 ;  /* 0x0071003c44007985 */ /* 0x0003e4000c101d04 */
[----:B-1----:R-:W-:Y:S05]  /*8740*/  RET.REL.NODEC R168 `(_ZN5flash24flash_fwd_splitkv_kernelI23Flash_fwd_kernel_traitsILi128ELi64ELi64ELi4ELb0ELb0EN7cutlass6half_tE19Flash_kernel_traitsILi128ELi64ELi64ELi4ES3_EELb0ELb0ELb0ELb0ELb1ELb1ELb1ELb0EEEvNS_16Flash_fwd_paramsE) ;  /* 0xffffff78a82c7950 */ /* 0x002fea0003c3ffff */
.L_x_8825:
[----:B------:R-:W-:Y:S01]  /*8750*/  MOV R7, 0x2 ;  /* 0x0000000200077802 */ /* 0x000fe20000000f00 */
[----:B------:R-:W-:Y:S01]  /*8760*/  IMAD.MOV.U32 R6, RZ, RZ, -0x1 ;  /* 0xffffffffff067424 */ /* 0x000fe200078e00ff */
[----:B------:R-:W-:-:S07]  /*8770*/  MOV R4, 0x1f ;  /* 0x0000001f00047802 */ /* 0x000fce0000000f00 */
[----:B-1---5:R-:W-:Y:S05]  /*8780*/  WARPSYNC.COLLECTIVE R6, `(.L_x_8828) ;  /* 0x0000000006087348 */ /* 0x022fea0003c00000 */
[----:B------:R2:W3:Y:S02]  /*8790*/  SHFL.BFLY P0, R9, R183, R7, R4 ;  /* 0x0c000007b7097389 */ /* 0x0004e40000000004 */
[----:B-123-5:R-:W-:Y:S05]  /*87a0*/  ENDCOLLECTIVE ;  /* 0x000000000000791b */ /* 0x02efea0003800000 */
.L_x_8828:
[----:B------:R-:W-:Y:S02]  /*87b0*/  MOV R10, R9 ;  /* 0x00000009000a7202 */ /* 0x000fe40000000f00 */
[----:B------:R-:W-:-:S03]  /*87c0*/  MOV R7, 0x1 ;  /* 0x0000000100077802 */ /* 0x000fc60000000f00 */
[----:B------:R-:W-:-:S04]  /*87d0*/  FADD.FTZ R10, R10, R183 ;  /* 0x000000b70a0a7221 */ /* 0x000fc80000010000 */
[----:B------:R-:W-:-:S07]  /*87e0*/  IMAD.MOV.U32 R183, RZ, RZ, R10 ;  /* 0x000000ffffb77224 */ /* 0x000fce00078e000a */
[----:B------:R-:W-:Y:S05]  /*87f0*/  WARPSYNC.COLLECTIVE R6, `(.L_x_8829) ;  /* 0x0000000006087348 */ /* 0x000fea0003c00000 */
[----:B------:R1:W2:Y:S02]  /*8800*/  SHFL.BFLY P0, R9, R183, R7, R4 ;  /* 0x0c000007b7097389 */ /* 0x0002a40000000004 */
[----:B-12---:R-:W-:Y:S05]  /*8810*/  ENDCOLLECTIVE ;  /* 0x000000000000791b */ /* 0x006fea0003800000 */
.L_x_8829:
[----:B------:R-:W-:Y:S01]  /*8820*/  MOV R183, R181 ;  /* 0x000000b500b77202 */ /* 0x000fe20000000f00 */
[----:B------:R-:W-:Y:S01]  /*8830*/  IMAD.MOV.U32 R5, RZ, RZ, R9 ;  /* 0x000000ffff057224 */ /* 0x000fe200078e0009 */
[----:B------:R-:W-:-:S03]  /*8840*/  MOV R7, 0x2 ;  /* 0x0000000200077802 */ /* 0x000fc60000000f00 */
[----:B------:R-:W-:-:S07]  /*8850*/  FADD.FTZ R5, R10, R5 ;  /* 0x000000050a057221 */ /* 0x000fce0000010000 */
[----:B------:R-:W-:Y:S05]  /*8860*/  WARPSYNC.COLLECTIVE R6, `(.L_x_8830) ;  /* 0x0000000006087348 */ /* 0x000fea0003c00000 */
[----:B------:R1:W2:Y:S02]  /*8870*/  SHFL.BFLY P0, R9, R183, R7, R4 ;  /* 0x0c000007b7097389 */ /* 0x0002a40000000004 */
[----:B-12---:R-:W-:Y:S05]  /*8880*/  ENDCOLLECTIVE ;  /* 0x000000000000791b */ /* 0x006fea0003800000 */
.L_x_8830:
[----:B------:R-:W-:Y:S01]  /*8890*/  FADD.FTZ R8, R9, R181 ;  /* 0x000000b509087221 */ /* 0x000fe20000010000 */
[----:B------:R-:W-:-:S03]  /*88a0*/  MOV R7, 0x1 ;  /* 0x0000000100077802 */ /* 0x000fc60000000f00 */
[----:B------:R-:W-:-:S07]  /*88b0*/  IMAD.MOV.U32 R183, RZ, RZ, R8 ;  /* 0x000000ffffb77224 */ /* 0x000fce00078e0008 */
[----:B------:R-:W-:Y:S05]  /*88c0*/  WARPSYNC.COLLECTIVE R6, `(.L_x_8831) ;  /* 0x0000000006087348 */ /* 0x000fea0003c00000 */
[----:B------:R1:W2:Y:S02]  /*88d0*/  SHFL.BFLY P0, R9, R183, R7, R4 ;  /* 0x0c000007b7097389 */ /* 0x0002a40000000004 */
[----:B-12---:R-:W-:Y:S05]  /*88e0*/  ENDCOLLECTIVE ;  /* 0x000000000000791b */ /* 0x006fea0003800000 */
.L_x_8831:
[----:B------:R-:W-:Y:S01]  /*88f0*/  MOV R11, R9 ;  /* 0x00000009000b7202 */ /* 0x000fe20000000f00 */
[----:B------:R-:W-:Y:S06]  /*8900*/  BRA `(.L_x_8832) ;  /* 0xfffffff000187947 */ /* 0x000fec000383ffff */
.L_x_8833:
        /* <DEDUP_REMOVED lines=15> */
.L_x_14963:


//--------------------- .text._ZN5flash24flash_fwd_splitkv_kernelI23Flash_fwd_kernel_traitsILi128ELi64ELi64ELi4ELb0ELb0EN7cutlass6half_tE19Flash_kernel_traitsILi128ELi64ELi64ELi4ES3_EELb0ELb0ELb0ELb0ELb0ELb0ELb0ELb0EEEvNS_16Flash_fwd_paramsE --------------------------
	.section	.text._ZN5flash24flash_fwd_splitkv_kernelI23Flash_fwd_kernel_traitsILi128ELi64ELi64ELi4ELb0ELb0EN7cutlass6half_tE19Flash_kernel_traitsILi128ELi64ELi64ELi4ES3_EELb0ELb0ELb0ELb0ELb0ELb0ELb0ELb0EEEvNS_16Flash_fwd_paramsE,"ax",@progbits
	.align	128
        .global         _ZN5flash24flash_fwd_splitkv_kernelI23Flash_fwd_kernel_traitsILi128ELi64ELi64ELi4ELb0ELb0EN7cutlass6half_tE19Flash_kernel_traitsILi128ELi64ELi64ELi4ES3_EELb0ELb0ELb0ELb0ELb0ELb0ELb0ELb0EEEvNS_16Flash_fwd_paramsE
        .type           _ZN5flash24flash_fwd_splitkv_kernelI23Flash_fwd_kernel_traitsILi128ELi64ELi64ELi4ELb0ELb0EN7cutlass6half_tE19Flash_kernel_traitsILi128ELi64ELi64ELi4ES3_EELb0ELb0ELb0ELb0ELb0ELb0ELb0ELb0EEEvNS_16Flash_fwd_paramsE,@function
        .size           _ZN5flash24flash_fwd_splitkv_kernelI23Flash_fwd_kernel_traitsILi128ELi64ELi64ELi4ELb0ELb0EN7cutlass6half_tE19Flash_kernel_traitsILi128ELi64ELi64ELi4ES3_EELb0ELb0ELb0ELb0ELb0ELb0ELb0ELb0EEEvNS_16Flash_fwd_paramsE,(.L_x_14964 - _ZN5flash24flash_fwd_splitkv_kernelI23Flash_fwd_kernel_traitsILi128ELi64ELi64ELi4ELb0ELb0EN7cutlass6half_tE19Flash_kernel_traitsILi128ELi64ELi64ELi4ES3_EELb0ELb0ELb0ELb0ELb0ELb0ELb0ELb0EEEvNS_16Flash_fwd_paramsE)
        .other          _ZN5flash24flash_fwd_splitkv_kernelI23Flash_fwd_kernel_traitsILi128ELi64ELi64ELi4ELb0ELb0EN7cutlass6half_tE19Flash_kernel_traitsILi128ELi64ELi64ELi4ES3_EELb0ELb0ELb0ELb0ELb0ELb0ELb0ELb0EEEvNS_16Flash_fwd_paramsE,@"STO_CUDA_ENTRY STV_DEFAULT"
_ZN5flash24flash_fwd_splitkv_kernelI23Flash_fwd_kernel_traitsILi128ELi64ELi64ELi4ELb0ELb0EN7cutlass6half_tE19Flash_kernel_traitsILi128ELi64ELi64ELi4ES3_EELb0ELb0ELb0ELb0ELb0ELb0ELb0ELb0EEEvNS_16Flash_fwd_paramsE:
.text._ZN5flash24flash_fwd_splitkv_kernelI23Flash_fwd_kernel_traitsILi128ELi64ELi64ELi4ELb0ELb0EN7cutlass6half_tE19Flash_kernel_traitsILi128ELi64ELi64ELi4ES3_EELb0ELb0ELb0ELb0ELb0ELb0ELb0ELb0EEEvNS_16Flash_fwd_paramsE:
[----:B------:R-:W-:Y:S01]  /*0000*/  LDC R1, c[0x0][0x37c] ;  /* 0x0000df00ff017b82 */ /* 0x000fe20000000800 */
[----:B------:R-:W1:Y:S07]  /*0010*/  S2R R35, SR_CTAID.X ;  /* 0x0000000000237919 */ /* 0x000e6e0000002500 */
[----:B------:R-:W2:Y:S01]  /*0020*/  LDC.64 R2, c[0x0][0x348] ;  /* 0x0000d200ff027b82 */ /* 0x000ea20000000a00 */
[----:B------:R-:W-:Y:S01]  /*0030*/  BSSY.RECONVERGENT B2, `(.L_x_8834) ;  /* 0x0000005000027945 */ /* 0x000fe20003800200 */
[----:B------:R-:W-:Y:S01]  /*0040*/  MOV R166, 0x80 ;  /* 0x0000008000a67802 */ /* 0x000fe20000000f00 */
[----:B------:R-:W3:Y:S01]  /*0050*/  S2R R168, SR_CTAID.Y ;  /* 0x0000000000a87919 */ /* 0x000ee20000002600 */
[----:B------:R-:W4:Y:S05]  /*0060*/  S2R R167, SR_CTAID.Z ;  /* 0x0000000000a77919 */ /* 0x000f2a0000002700 */
[----:B-1234-:R-:W-:Y:S05]  /*0070*/  CALL.REL.NOINC `($_ZN5flash24flash_fwd_splitkv_kernelI23Flash_fwd_kernel_traitsILi128ELi64ELi64ELi4ELb0ELb0EN7cutlass6half_tE19Flash_kernel_traitsILi128ELi64ELi64ELi4ES3_EELb0ELb0ELb0ELb0ELb0ELb0ELb0ELb0EEEvNS_16Flash_fwd_paramsE$_ZN5flash30compute_attn_1rowblock_splitkvI23Flash_fwd_kernel_traitsILi128ELi64ELi64ELi4ELb0ELb0EN7cutlass6half_tE19Flash_kernel_traitsILi128ELi64ELi64ELi4ES3_EELb0ELb0ELb0ELb0ELb0ELb0ELb0ELb0ENS_16Flash_fwd_paramsEEEvRKT8_iiiii) ;  /* 0x0000000000087944 */ /* 0x01efea0003c00000 */
[----:B------:R-:W-:Y:S05]  /*0080*/  BSYNC.RECONVERGENT B2 ;  /* 0x0000000000027941 */ /* 0x000fea0003800200 */
.L_x_8834:
[----:B------:R-:W-:Y:S05]  /*0090*/  EXIT ;  /* 0x000000000000794d */ /* 0x000fea0003800000 */
        .type           $_ZN5flash24flash_fwd_splitkv_kernelI23Flash_fwd_kernel_traitsILi128ELi64ELi64ELi4ELb0ELb0EN7cutlass6half_tE19Flash_kernel_traitsILi128ELi64ELi64ELi4ES3_EELb0ELb0ELb0ELb0ELb0ELb0ELb0ELb0EEEvNS_16Flash_fwd_paramsE$_ZN5flash30compute_attn_1rowblock_splitkvI23Flash_fwd_kernel_traitsILi128ELi64ELi64ELi4ELb0ELb0EN7cutlass6half_tE19Flash_kernel_traitsILi128ELi64ELi64ELi4ES3_EELb0ELb0ELb0ELb0ELb0ELb0ELb0ELb0ENS_16Flash_fwd_paramsEEEvRKT8_iiiii,@function
        .size           $_ZN5flash24flash_fwd_splitkv_kernelI23Flash_fwd_kernel_traitsILi128ELi64ELi64ELi4ELb0ELb0EN7cutlass6half_tE19Flash_kernel_traitsILi128ELi64ELi64ELi4ES3_EELb0ELb0ELb0ELb0ELb0ELb0ELb0ELb0EEEvNS_16Flash_fwd_paramsE$_ZN5flash30compute_attn_1rowblock_splitkvI23Flash_fwd_kernel_traitsILi128ELi64ELi64ELi4ELb0ELb0EN7cutlass6half_tE19Flash_kernel_traitsILi128ELi64ELi64ELi4ES3_EELb0ELb0ELb0ELb0ELb0ELb0ELb0ELb0ENS_16Flash_fwd_paramsEEEvRKT8_iiiii,(.L_x_14964 - $_ZN5flash24flash_fwd_splitkv_kernelI23Flash_fwd_kernel_traitsILi128ELi64ELi64ELi4ELb0ELb0EN7cutlass6half_tE19Flash_kernel_traitsILi128ELi64ELi64ELi4ES3_EELb0ELb0ELb0ELb0ELb0ELb0ELb0ELb0EEEvNS_16Flash_fwd_paramsE$_ZN5flash30compute_attn_1rowblock_splitkvI23Flash_fwd_kernel_traitsILi128ELi64ELi64ELi4ELb0ELb0EN7cutlass6half_tE19Flash_kernel_traitsILi128ELi64ELi64ELi4ES3_EELb0ELb0ELb0ELb0ELb0ELb0ELb0ELb0ENS_16Flash_fwd_paramsEEEvRKT8_iiiii)
$_ZN5flash24flash_fwd_splitkv_kernelI23Flash_fwd_kernel_traitsILi128ELi64ELi64ELi4ELb0ELb0EN7cutlass6half_tE19Flash_kernel_traitsILi128ELi64ELi64ELi4ES3_EELb0ELb0ELb0ELb0ELb0ELb0ELb0ELb0EEEvNS_16Flash_fwd_paramsE$_ZN5flash30compute_attn_1rowblock_splitkvI23Flash_fwd_kernel_traitsILi128ELi64ELi64ELi4ELb0ELb0EN7cutlass6half_tE19Flash_kernel_traitsILi128ELi64ELi64ELi4ES3_EELb0ELb0ELb0ELb0ELb0ELb0ELb0ELb0ENS_16Flash_fwd_paramsEEEvRKT8_iiiii:
        /* <DEDUP_REMOVED lines=39> */
.L_x_8836:
[----:B------:R-:W-:Y:S05]  /*0310*/  BSYNC.RECONVERGENT B0 ;  /* 0x0000000000007941 */ /* 0x000fea0003800200 */
.L_x_8835:
[----:B------:R-:W-:Y:S04]  /*0320*/  BSSY.RECONVERGENT B0, `(.L_x_8837) ;  /* 0x0000007000007945 */ /* 0x000fe80003800200 */
[----:B------:R-:W-:Y:S05]  /*0330*/  @!P3 BRA `(.L_x_8838) ;  /* 0x000000000014b947 */ /* 0x000fea0003800000 */
[----:B------:R-:W4:Y:S02]  /*0340*/  LD.E.U8 R5, desc[UR4][R2.64+0x1b2] ;  /* 0x0001b20402057980 */ /* 0x000f24000c101100 */
[----:B----4-:R-:W-:-:S13]  /*0350*/  ISETP.NE.AND P1, PT, R5, RZ, PT ;  /* 0x000000ff0500720c */ /* 0x010fda0003f25270 */
[----:B------:R-:W4:Y:S02]  /*0360*/  @P1 LD.E R5, desc[UR4][R18.64+0x4] ;  /* 0x0000040412051980 */ /* 0x000f24000c101900 */
[----:B----45:R-:W-:-:S06]  /*0370*/  @P1 IADD3 R10, PT, PT, R5, -R16, RZ ;  /* 0x80000010050a1210 */ /* 0x030fcc0007ffe0ff */
[----:B------:R4:W5:Y:S02]  /*0380*/  @!P1 LD.E R10, desc[UR4][R18.64] ;  /* 0x00000004120a9980 */ /* 0x000964000c101900 */
.L_x_8838:
[----:B------:R-:W-:Y:S05]  /*0390*/  BSYNC.RECONVERGENT B0 ;  /* 0x0000000000007941 */ /* 0x000fea0003800200 */
.L_x_8837:
        /* <DEDUP_REMOVED lines=8> */
.L_x_8840:
[----:B------:R-:W5:Y:S01]  /*0420*/  LD.E.64 R12, desc[UR4][R2.64+0x108] ;  /* 0x00010804020c7980 */ /* 0x000f62000c101b00 */
[----:B------:R-:W-:Y:S01]  /*0430*/  BSSY.RECONVERGENT B0, `(.L_x_8842) ;  /* 0x0000006000007945 */ /* 0x000fe20003800200 */
[----:B------:R-:W-:Y:S01]  /*0440*/  IMAD.MOV.U32 R5, RZ, RZ, RZ ;  /* 0x000000ffff057224 */ /* 0x000fe200078e00ff */
[----:B-----5:R-:W-:-:S04]  /*0450*/  ISETP.NE.U32.AND P0, PT, R12, RZ, PT ;  /* 0x000000ff0c00720c */ /* 0x020fc80003f05070 */
[----:B------:R-:W-:-:S13]  /*0460*/  ISETP.NE.AND.EX P0, PT, R13, RZ, PT, P0 ;  /* 0x000000ff0d00720c */ /* 0x000fda0003f05300 */
[----:B------:R-:W-:Y:S05]  /*0470*/  @!P0 BRA `(.L_x_8843) ;  /* 0x0000000000048947 */ /* 0x000fea0003800000 */
[----:B------:R1:W5:Y:S02]  /*0480*/  LD.E R5, desc[UR4][R2.64+0xbc] ;  /* 0x0000bc0402057980 */ /* 0x000364000c101900 */
.L_x_8843:
[----:B------:R-:W-:Y:S05]  /*0490*/  BSYNC.RECONVERGENT B0 ;  /* 0x0000000000007941 */ /* 0x000fea0003800200 */
.L_x_8842:
[----:B-----5:R-:W-:Y:S02]  /*04a0*/  IADD3 R10, PT, PT, R5, R10, -R15 ;  /* 0x0000000a050a7210 */ /* 0x020fe40007ffe80f */
.L_x_8841:
[----:B------:R-:W-:Y:S05]  /*04b0*/  BSYNC.RECONVERGENT B1 ;  /* 0x0000000000017941 */ /* 0x000fea0003800200 */
.L_x_8839:
[----:B------:R-:W-:Y:S01]  /*04c0*/  IMAD.SHL.U32 R172, R35, 0x40, RZ ;  /* 0x0000004023ac7824 */ /* 0x000fe200078e00ff */
[----:B------:R-:W-:Y:S01]  /*04d0*/  MOV R12, R166 ;  /* 0x000000a6000c7202 */ /* 0x000fe20000000f00 */
[----:B------:R-:W-:-:S03]  /*04e0*/  IMAD.MOV.U32 R13, RZ, RZ, 0x0 ;  /* 0x00000000ff0d7424 */ /* 0x000fc600078e00ff */
[----:B------:R-:W-:-:S13]  /*04f0*/  ISETP.GT.AND P0, PT, R7, R172, PT ;  /* 0x000000ac0700720c */ /* 0x000fda0003f04270 */
[----:B-1234-:R-:W-:Y:S05]  /*0500*/  @!P0 RET.REL.NODEC R12 `(_ZN5flash24flash_fwd_splitkv_kernelI23Flash_fwd_kernel_traitsILi128ELi64ELi64ELi4ELb0ELb0EN7cutlass6half_tE19Flash_kernel_traitsILi128ELi64ELi64ELi4ES3_EELb0ELb0ELb0ELb0ELb0ELb0ELb0ELb0EEEvNS_16Flash_fwd_paramsE) ;  /* 0xfffffff80cbc8950 */ /* 0x01efea0003c3ffff */
        /* <DEDUP_REMOVED lines=28> */
[C---:B------:R-:W-:Y:S01]  /*06d0*/  ISETP.GE.AND P2, PT, R3.reuse, R2, PT ;  /* 0x000000020300720c */ /* 0x040fe20003f46270 */
[----:B------:R-:W-:Y:S02]  /*06e0*/  VIADD R7, R3, 0x20 ;  /* 0x0000002003077836 */ /* 0x000fe40000000000 */
[----:B--2---:R-:W-:-:S04]  /*06f0*/  @P0 IMAD.WIDE.U32 R24, R12, R173, RZ ;  /* 0x000000ad0c180225 */ /* 0x004fc800078e00ff */
[----:B------:R-:W-:Y:S02]  /*0700*/  @P0 IMAD R9, R13, R173, RZ ;  /* 0x000000ad0d090224 */ /* 0x000fe400078e02ff */
        /* <DEDUP_REMOVED lines=9> */
[----:B---3--:R-:W-:Y:S01]  /*07a0*/  IMAD R23, R21, R167, RZ ;  /* 0x000000a715177224 */ /* 0x008fe200078e02ff */
[----:B------:R-:W-:Y:S01]  /*07b0*/  IADD3 R19, PT, PT, R3, 0x10, RZ ;  /* 0x0000001003137810 */ /* 0x000fe20007ffe0ff */
[----:B------:R-:W-:-:S03]  /*07c0*/  IMAD.WIDE.U32 R20, R167, R20, R8 ;  /* 0x00000014a7147225 */ /* 0x000fc600078e0008 */
[CC--:B------:R-:W-:Y:S02]  /*07d0*/  ISETP.GE.AND P1, PT, R19.reuse, R2.reuse, PT ;  /* 0x000000021300720c */ /* 0x0c0fe40003f26270 */
[-C--:B------:R-:W-:Y:S02]  /*07e0*/  ISETP.GE.OR P4, PT, R19, R2.reuse, P6 ;  /* 0x000000021300720c */ /* 0x080fe40003786670 */
[----:B------:R-:W-:Y:S02]  /*07f0*/  ISETP.GE.AND P0, PT, R7, R2, PT ;  /* 0x000000020700720c */ /* 0x000fe40003f06270 */
        /* <DEDUP_REMOVED lines=13> */
.L_x_8846:
[----:B------:R-:W-:Y:S05]  /*08d0*/  BSYNC.RECONVERGENT B0 ;  /* 0x0000000000007941 */ /* 0x000fea0003800200 */
.L_x_8845:
        /* <DEDUP_REMOVED lines=17> */
.L_x_8848:
[----:B------:R-:W-:Y:S05]  /*09f0*/  BSYNC.RECONVERGENT B0 ;  /* 0x0000000000007941 */ /* 0x000fea0003800200 */
.L_x_8847:
        /* <DEDUP_REMOVED lines=20> */
.L_x_8850:
[----:B------:R-:W-:Y:S05]  /*0b40*/  BSYNC.RECONVERGENT B0 ;  /* 0x0000000000007941 */ /* 0x000fea0003800200 */
.L_x_8849:
[CC--:B------:R-:W-:Y:S01]  /*0b50*/  ISETP.GE.AND P1, PT, R19.reuse, R2.reuse, PT ;  /* 0x000000021300720c */ /* 0x0c0fe20003f26270 */
[----:B------:R-:W-:Y:S01]  /*0b60*/  BSSY.RECONVERGENT B0, `(.L_x_8851) ;  /* 0x0000018000007945 */ /* 0x000fe20003800200 */
[C---:B---3--:R-:W-:Y:S01]  /*0b70*/  IADD3 R5, P0, PT, R172.reuse, R3, RZ ;  /* 0x00000003ac057210 */ /* 0x048fe20007f1e0ff */
        /* <DEDUP_REMOVED lines=22> */
.L_x_8852:
[----:B------:R-:W-:Y:S05]  /*0ce0*/  BSYNC.RECONVERGENT B0 ;  /* 0x0000000000007941 */ /* 0x000fea0003800200 */
.L_x_8851:
[----:B------:R-:W-:Y:S01]  /*0cf0*/  MOV R167, 0x0 ;  /* 0x0000000000a77802 */ /* 0x000fe20000000f00 */
[----:B------:R-:W-:Y:S04]  /*0d00*/  @!P5 ST.E desc[UR4][R10.64], R5 ;  /* 0x000000050a00d985 */ /* 0x000fe8000c101904 */
[----:B------:R-:W-:Y:S04]  /*0d10*/  @!P4 ST.E desc[UR4][R10.64+0x40], R4 ;  /* 0x000040040a00c985 */ /* 0x000fe8000c101904 */
[----:B------:R1:W-:Y:S02]  /*0d20*/  @!P3 ST.E desc[UR4][R10.64+0x80], R2 ;  /* 0x000080020a00b985 */ /* 0x0003e4000c101904 */
[----:B-123--:R-:W-:Y:S05]  /*0d30*/  @P6 RET.REL.NODEC R166 `(_ZN5flash24flash_fwd_splitkv_kernelI23Flash_fwd_kernel_traitsILi128ELi64ELi64ELi4ELb0ELb0EN7cutlass6half_tE19Flash_kernel_traitsILi128ELi64ELi64ELi4ES3_EELb0ELb0ELb0ELb0ELb0ELb0ELb0ELb0EEEvNS_16Flash_fwd_paramsE) ;  /* 0xfffffff0a6b06950 */ /* 0x00efea0003c3ffff */
[----:B------:R-:W-:Y:S02]  /*0d40*/  MOV R3, 0x7f800000 ;  /* 0x7f80000000037802 */ /* 0x000fe40000000f00 */
[----:B------:R-:W-:-:S03]  /*0d50*/  MOV R167, 0x0 ;  /* 0x0000000000a77802 */ /* 0x000fc60000000f00 */
[----:B------:R1:W-:Y:S02]  /*0d60*/  ST.E desc[UR4][R10.64+0xc0], R3 ;  /* 0x0000c0030a007985 */ /* 0x0003e4000c101904 */
[----:B-1----:R-:W-:Y:S05]  /*0d70*/  RET.REL.NODEC R166 `(_ZN5flash24flash_fwd_splitkv_kernelI23Flash_fwd_kernel_traitsILi128ELi64ELi64ELi4ELb0ELb0EN7cutlass6half_tE19Flash_kernel_traitsILi128ELi64ELi64ELi4ES3_EELb0ELb0ELb0ELb0ELb0ELb0ELb0ELb0EEEvNS_16Flash_fwd_paramsE) ;  /* 0xfffffff0a6a07950 */ /* 0x002fea0003c3ffff */
.L_x_8844:
        /* <DEDUP_REMOVED lines=16> */
[----:B------:R-:W4:Y:S04]  /*0e80*/  LD.E.64 R22, desc[UR4][R2.64+0x20] ;  /* 0x0000200402167980 */ /* 0x000f28000c101b00 */
[----:B------:R-:W4:Y:S04]  /*0e90*/  LD.E.64 R156, desc[UR4][R2.64+0x38] ;  /* 0x00003804029c7980 */ /* 0x000f28000c101b00 */
[----:B------:R1:W5:Y:S04]  /*0ea0*/  LD.E.64 R40, desc[UR4][R2.64+0x58] ;  /* 0x0000580402287980 */ /* 0x000368000c101b00 */
[----:B------:R1:W5:Y:S01]  /*0eb0*/  LD.E.64 R158, desc[UR4][R2.64+0x40] ;  /* 0x00004004029e7980 */ /* 0x000362000c101b00 */
[----:B--2---:R-:W-:-:S04]  /*0ec0*/  IABS R6, R15 ;  /* 0x0000000f00067213 */ /* 0x004fc80000000000 */
[----:B------:R-:W2:Y:S08]  /*0ed0*/  I2F.RP R9, R6 ;  /* 0x0000000600097306 */ /* 0x000eb00000209400 */
[----:B--2---:R-:W2:Y:S02]  /*0ee0*/  MUFU.RCP R20, R9 ;  /* 0x0000000900147308 */ /* 0x004ea40000001000 */
[----:B--2---:R-:W-:-:S06]  /*0ef0*/  VIADD R20, R20, 0xffffffe ;  /* 0x0ffffffe14147836 */ /* 0x004fcc0000000000 */
[----:B------:R-:W2:Y:S01]  /*0f00*/  F2I.FTZ.U32.TRUNC.NTZ R21, R20 ;  /* 0x0000001400157305 */ /* 0x000ea2000021f000 */
[----:B------:R-:W-:Y:S01]  /*0f10*/  IABS R0, R15 ;  /* 0x0000000f00007213 */ /* 0x000fe20000000000 */
        /* <DEDUP_REMOVED lines=23> */
[----:B------:R-:W-:Y:S01]  /*1090*/  @!P2 LOP3.LUT R13, RZ, R15, RZ, 0x33, !PT ;  /* 0x0000000fff0da212 */ /* 0x000fe200078e33ff */
[----:B------:R-:W3:Y:S04]  /*10a0*/  LD.E.64 R16, desc[UR4][R2.64+0x28] ;  /* 0x0000280402107980 */ /* 0x000ee8000c101b00 */
[----:B------:R-:W-:-:S05]  /*10b0*/  IMAD.WIDE R26, R13, 0x4, R176 ;  /* 0x000000040d1a7825 */ /* 0x000fca00078e02b0 */
[----:B------:R-:W2:Y:S01]  /*10c0*/  LD.E R6, desc[UR4][R26.64] ;  /* 0x000000041a067980 */ /* 0x000ea2000c101900 */
[----:B----4-:R-:W-:-:S04]  /*10d0*/  IABS R9, R18 ;  /* 0x0000001200097213 */ /* 0x010fc80000000000 */
[----:B-----5:R-:W4:Y:S08]  /*10e0*/  I2F.RP R14, R9 ;  /* 0x00000009000e7306 */ /* 0x020f300000209400 */
[----:B----4-:R-:W4:Y:S02]  /*10f0*/  MUFU.RCP R24, R14 ;  /* 0x0000000e00187308 */ /* 0x010f240000001000 */
[----:B----4-:R-:W-:-:S06]  /*1100*/  VIADD R24, R24, 0xffffffe ;  /* 0x0ffffffe18187836 */ /* 0x010fcc0000000000 */
[----:B------:R-:W4:Y:S01]  /*1110*/  F2I.FTZ.U32.TRUNC.NTZ R25, R24 ;  /* 0x0000001800197305 */ /* 0x000f22000021f000 */
[----:B------:R-:W-:Y:S02]  /*1120*/  IABS R0, R167 ;  /* 0x000000a700007213 */ /* 0x000fe40000000000 */
[----:B------:R-:W-:Y:S02]  /*1130*/  IABS R5, R18 ;  /* 0x0000001200057213 */ /* 0x000fe40000000000 */
[----:B----4-:R-:W-:Y:S01]  /*1140*/  IADD3 R12, PT, PT, RZ, -R25, RZ ;  /* 0x80000019ff0c7210 */ /* 0x010fe20007ffe0ff */
        /* <DEDUP_REMOVED lines=15> */
[----:B------:R-:W-:Y:S01]  /*1240*/  @P2 IADD3 R11, PT, PT, R11, 0x1, RZ ;  /* 0x000000010b0b2810 */ /* 0x000fe20007ffe0ff */
[----:B------:R-:W-:-:S03]  /*1250*/  IMAD R9, R157, R4, RZ ;  /* 0x000000049d097224 */ /* 0x000fc600078e02ff */
[----:B------:R-:W-:Y:S02]  /*1260*/  MOV R13, R11 ;  /* 0x0000000b000d7202 */ /* 0x000fe40000000f00 */
[----:B------:R-:W-:-:S03]  /*1270*/  SHF.R.S32.HI R11, RZ, 0x1f, R4 ;  /* 0x0000001fff0b7819 */ /* 0x000fc60000011404 */
[----:B------:R-:W-:Y:S01]  /*1280*/  @!P0 IMAD.MOV R13, RZ, RZ, -R13 ;  /* 0x000000ffff0d8224 */ /* 0x000fe200078e0a0d */
[----:B------:R-:W-:Y:S01]  /*1290*/  @!P1 LOP3.LUT R13, RZ, R18, RZ, 0x33, !PT ;  /* 0x00000012ff0d9212 */ /* 0x000fe200078e33ff */
[----:B------:R-:W-:Y:S01]  /*12a0*/  IMAD R9, R156, R11, R9 ;  /* 0x0000000b9c097224 */ /* 0x000fe200078e0209 */
[----:B--2---:R-:W-:Y:S01]  /*12b0*/  SHF.R.S32.HI R5, RZ, 0x1f, R6 ;  /* 0x0000001fff057819 */ /* 0x004fe20000011406 */
[-C--:B------:R-:W-:Y:S02]  /*12c0*/  IMAD R12, R23, R6.reuse, RZ ;  /* 0x00000006170c7224 */ /* 0x080fe400078e02ff */
[----:B------:R-:W-:-:S04]  /*12d0*/  IMAD.WIDE.U32 R14, R22, R6, RZ ;  /* 0x00000006160e7225 */ /* 0x000fc800078e00ff */
[----:B------:R-:W-:-:S04]  /*12e0*/  IMAD R12, R22, R5, R12 ;  /* 0x00000005160c7224 */ /* 0x000fc800078e020c */
        /* <DEDUP_REMOVED lines=13> */
[----:B-1----:R-:W-:Y:S05]  /*13c0*/  BRA `(.L_x_8855) ;  /* 0x0000000400307947 */ /* 0x002fea0003800000 */
.L_x_8854:
        /* <DEDUP_REMOVED lines=28> */
[----:B------:R-:W-:-:S06]  /*1590*/  @!P3 IMAD R4, R4, R156, R11 ;  /* 0x0000009c0404b224 */ /* 0x000fcc00078e020b */
[----:B------:R-:W-:Y:S02]  /*15a0*/  @!P0 IMAD.IADD R5, R5, 0x1, -R6 ;  /* 0x0000000105058824 */ /* 0x000fe400078e0a06 */
[----:B------:R-:W-:Y:S01]  /*15b0*/  @!P3 IMAD.IADD R27, R27, 0x1, R4 ;  /* 0x000000011b1bb824 */ /* 0x000fe200078e0204 */
[----:B------:R-:W-:Y:S01]  /*15c0*/  @P3 IADD3 R4, PT, PT, R15, R16, RZ ;  /* 0x000000100f043210 */ /* 0x000fe20007ffe0ff */
[----:B----4-:R-:W-:Y:S01]  /*15d0*/  @!P3 IMAD R13, R25, R14, RZ ;  /* 0x0000000e190db224 */ /* 0x010fe200078e02ff */
[----:B------:R-:W-:Y:S02]  /*15e0*/  ISETP.GE.U32.AND P2, PT, R5, R6, PT ;  /* 0x000000060500720c */ /* 0x000fe40003f46070 */
[----:B------:R-:W-:Y:S01]  /*15f0*/  LOP3.LUT R5, R167, R18, RZ, 0x3c, !PT ;  /* 0x00000012a7057212 */ /* 0x000fe200078e3cff */
[C---:B------:R-:W-:Y:S01]  /*1600*/  @!P3 IMAD R13, R24.reuse, R12, R13 ;  /* 0x0000000c180db224 */ /* 0x040fe200078e020d */
[----:B------:R-:W-:Y:S01]  /*1610*/  @!P0 IADD3 R9, PT, PT, R9, 0x1, RZ ;  /* 0x0000000109098810 */ /* 0x000fe20007ffe0ff */
[----:B------:R-:W-:Y:S01]  /*1620*/  @!P3 IMAD.WIDE.U32 R26, R24, R14, R26 ;  /* 0x0000000e181ab225 */ /* 0x000fe200078e001a */
[----:B------:R-:W-:-:S02]  /*1630*/  ISETP.GE.AND P1, PT, R5, RZ, PT ;  /* 0x000000ff0500720c */ /* 0x000fc40003f26270 */
[----:B------:R-:W-:Y:S01]  /*1640*/  ISETP.NE.AND P0, PT, R18, RZ, PT ;  /* 0x000000ff1200720c */ /* 0x000fe20003f05270 */
[-C--:B------:R-:W-:Y:S02]  /*1650*/  @P3 IMAD R6, R157, R4.reuse, RZ ;  /* 0x000000049d063224 */ /* 0x080fe400078e02ff */
[----:B------:R-:W-:Y:S01]  /*1660*/  @P3 IMAD.WIDE.U32 R24, R156, R4, RZ ;  /* 0x000000049c183225 */ /* 0x000fe200078e00ff */
[----:B------:R-:W-:Y:S02]  /*1670*/  @!P3 IADD3 R13, PT, PT, R27, R13, RZ ;  /* 0x0000000d1b0db210 */ /* 0x000fe40007ffe0ff */
[----:B------:R-:W-:Y:S01]  /*1680*/  @!P3 SHF.R.S32.HI R5, RZ, 0x1f, R15 ;  /* 0x0000001fff05b819 */ /* 0x000fe2000001140f */
[----:B------:R-:W-:Y:S01]  /*1690*/  @P3 IMAD.IADD R13, R25, 0x1, R6 ;  /* 0x00000001190d3824 */ /* 0x000fe200078e0206 */
[----:B------:R-:W-:Y:S01]  /*16a0*/  @!P3 MOV R12, R26 ;  /* 0x0000001a000cb202 */ /* 0x000fe20000000f00 */
[----:B------:R-:W-:Y:S01]  /*16b0*/  @!P3 IMAD R6, R159, R15, RZ ;  /* 0x0000000f9f06b224 */ /* 0x000fe200078e02ff */
[----:B------:R-:W-:Y:S01]  /*16c0*/  LEA R4, R28, 0xffffffc0, 0x6 ;  /* 0xffffffc01c047811 */ /* 0x000fe200078e30ff */
[----:B------:R-:W-:Y:S01]  /*16d0*/  @P2 VIADD R9, R9, 0x1 ;  /* 0x0000000109092836 */ /* 0x000fe20000000000 */
[----:B------:R-:W-:Y:S01]  /*16e0*/  @P3 MOV R12, R24 ;  /* 0x00000018000c3202 */ /* 0x000fe20000000f00 */
[----:B------:R-:W-:-:S02]  /*16f0*/  @!P3 IMAD R5, R5, R158, R6 ;  /* 0x0000009e0505b224 */ /* 0x000fc400078e0206 */
[----:B------:R-:W-:Y:S01]  /*1700*/  @!P3 IMAD.WIDE.U32 R24, R158, R15, RZ ;  /* 0x0000000f9e18b225 */ /* 0x000fe200078e00ff */
[----:B------:R-:W-:-:S03]  /*1710*/  @!P1 IADD3 R9, PT, PT, -R9, RZ, RZ ;  /* 0x000000ff09099210 */ /* 0x000fc60007ffe1ff */
[----:B------:R-:W-:Y:S01]  /*1720*/  IMAD.WIDE.U32 R12, R156, R4, R12 ;  /* 0x000000049c0c7225 */ /* 0x000fe200078e000c */
[----:B------:R-:W-:-:S03]  /*1730*/  @!P0 LOP3.LUT R9, RZ, R18, RZ, 0x33, !PT ;  /* 0x00000012ff098212 */ /* 0x000fc600078e33ff */
[----:B------:R-:W-:Y:S01]  /*1740*/  IMAD R11, R157, R4, RZ ;  /* 0x000000049d0b7224 */ /* 0x000fe200078e02ff */
[----:B------:R-:W-:Y:S01]  /*1750*/  @!P3 IADD3 R25, PT, PT, R25, R5, RZ ;  /* 0x000000051919b210 */ /* 0x000fe20007ffe0ff */
[----:B------:R-:W-:Y:S01]  /*1760*/  @P3 IMAD.IADD R15, R15, 0x1, R16 ;  /* 0x000000010f0f3824 */ /* 0x000fe200078e0210 */
[----:B------:R-:W-:Y:S01]  /*1770*/  @!P3 SHF.R.S32.HI R5, RZ, 0x1f, R14 ;  /* 0x0000001fff05b819 */ /* 0x000fe2000001140e */
[----:B------:R-:W-:Y:S01]  /*1780*/  @!P3 IMAD R6, R21, R14, RZ ;  /* 0x0000000e1506b224 */ /* 0x000fe200078e02ff */
[----:B------:R-:W-:Y:S02]  /*1790*/  MOV R16, R12 ;  /* 0x0000000c00107202 */ /* 0x000fe40000000f00 */
[----:B------:R-:W-:Y:S01]  /*17a0*/  IADD3 R17, PT, PT, R13, R11, RZ ;  /* 0x0000000b0d117210 */ /* 0x000fe20007ffe0ff */
[----:B------:R-:W-:Y:S01]  /*17b0*/  IMAD R11, R23, R9, RZ ;  /* 0x00000009170b7224 */ /* 0x000fe200078e02ff */
[----:B------:R-:W-:Y:S01]  /*17c0*/  SHF.R.S32.HI R12, RZ, 0x1f, R9 ;  /* 0x0000001fff0c7819 */ /* 0x000fe20000011409 */
[----:B------:R-:W-:-:S02]  /*17d0*/  @!P3 IMAD R5, R20, R5, R6 ;  /* 0x000000051405b224 */ /* 0x000fc400078e0206 */
[----:B------:R-:W-:-:S04]  /*17e0*/  @!P3 IMAD.WIDE.U32 R20, R20, R14, R24 ;  /* 0x0000000e1414b225 */ /* 0x000fc800078e0018 */
[----:B------:R-:W-:-:S04]  /*17f0*/  IMAD.WIDE.U32 R24, R22, R9, R16 ;  /* 0x0000000916187225 */ /* 0x000fc800078e0010 */
[----:B------:R-:W-:Y:S02]  /*1800*/  IMAD R11, R22, R12, R11 ;  /* 0x0000000c160b7224 */ /* 0x000fe400078e020b */
[----:B------:R-:W-:Y:S01]  /*1810*/  @P3 IMAD.WIDE.U32 R12, R158, R15, RZ ;  /* 0x0000000f9e0c3225 */ /* 0x000fe200078e00ff */
[----:B------:R-:W-:-:S03]  /*1820*/  @!P3 MOV R16, R20 ;  /* 0x000000140010b202 */ /* 0x000fc60000000f00 */
[----:B------:R-:W-:Y:S01]  /*1830*/  @P3 IMAD R6, R159, R15, RZ ;  /* 0x0000000f9f063224 */ /* 0x000fe200078e02ff */
[----:B------:R-:W-:Y:S01]  /*1840*/  IADD3 R17, PT, PT, R25, R11, RZ ;  /* 0x0000000b19117210 */ /* 0x000fe20007ffe0ff */
[----:B------:R-:W-:Y:S01]  /*1850*/  @!P3 IMAD.IADD R14, R21, 0x1, R5 ;  /* 0x00000001150eb824 */ /* 0x000fe200078e0205 */
[----:B------:R-:W-:Y:S01]  /*1860*/  @P3 MOV R16, R12 ;  /* 0x0000000c00103202 */ /* 0x000fe20000000f00 */
[----:B------:R-:W-:Y:S01]  /*1870*/  @P3 IMAD.IADD R14, R13, 0x1, R6 ;  /* 0x000000010d0e3824 */ /* 0x000fe200078e0206 */
[----:B------:R-:W-:Y:S02]  /*1880*/  MOV R11, RZ ;  /* 0x000000ff000b7202 */ /* 0x000fe40000000f00 */
.L_x_8855:
[----:B------:R-:W-:Y:S05]  /*1890*/  BSYNC.RECONVERGENT B0 ;  /* 0x0000000000007941 */ /* 0x000fea0003800200 */
.L_x_8853:
        /* <DEDUP_REMOVED lines=16> */
[----:B------:R-:W-:-:S04]  /*19a0*/  IMAD R15, R6, R5, RZ ;  /* 0x00000005060f7224 */ /* 0x000fc800078e02ff */
[----:B------:R-:W-:Y:S01]  /*19b0*/  IMAD.HI.U32 R15, R33, R15, R32 ;  /* 0x0000000f210f7227 */ /* 0x000fe200078e0020 */
[----:B------:R-:W-:-:S05]  /*19c0*/  IADD3 R12, PT, PT, RZ, -R12, RZ ;  /* 0x8000000cff0c7210 */ /* 0x000fca0007ffe0ff */
[----:B------:R-:W-:Y:S01]  /*19d0*/  IMAD.HI.U32 R15, R15, R0, RZ ;  /* 0x000000000f0f7227 */ /* 0x000fe200078e00ff */
[----:B------:R-:W1:Y:S03]  /*19e0*/  S2R R19, SR_CgaCtaId ;  /* 0x0000000000137919 */ /* 0x000e660000008800 */
[----:B------:R-:W-:-:S05]  /*19f0*/  IMAD R12, R15, R12, R0 ;  /* 0x0000000c0f0c7224 */ /* 0x000fca00078e0200 */
[----:B------:R-:W-:Y:S02]  /*1a00*/  ISETP.GT.U32.AND P3, PT, R5, R12, PT ;  /* 0x0000000c0500720c */ /* 0x000fe40003f64070 */
[----:B------:R-:W-:-:S04]  /*1a10*/  LOP3.LUT R0, R167, R18, RZ, 0x3c, !PT ;  /* 0x00000012a7007212 */ /* 0x000fc800078e3cff */
[----:B------:R-:W-:Y:S01]  /*1a20*/  ISETP.GE.AND P2, PT, R0, RZ, PT ;  /* 0x000000ff0000720c */ /* 0x000fe20003f46270 */
[----:B------:R-:W-:Y:S02]  /*1a30*/  IMAD.SHL.U32 R0, R8, 0x8, RZ ;  /* 0x0000000808007824 */ /* 0x000fe400078e00ff */
[----:B------:R-:W-:-:S04]  /*1a40*/  IMAD.IADD R160, R7, 0x1, -R172 ;  /* 0x0000000107a07824 */ /* 0x000fc800078e0aac */
[----:B------:R-:W-:Y:S01]  /*1a50*/  @!P3 IMAD.IADD R12, R12, 0x1, -R5 ;  /* 0x000000010c0cb824 */ /* 0x000fe200078e0a05 */
[----:B------:R-:W-:-:S04]  /*1a60*/  LOP3.LUT R174, R0, 0x38, RZ, 0xc0, !PT ;  /* 0x0000003800ae7812 */ /* 0x000fc800078ec0ff */
[----:B------:R-:W-:Y:S02]  /*1a70*/  ISETP.GE.U32.AND P0, PT, R12, R5, PT ;  /* 0x000000050c00720c */ /* 0x000fe40003f06070 */
[----:B------:R-:W-:-:S04]  /*1a80*/  LOP3.LUT R5, R0, 0x1c0, RZ, 0xc0, !PT ;  /* 0x000001c000057812 */ /* 0x000fc800078ec0ff */
[----:B------:R-:W-:-:S04]  /*1a90*/  LOP3.LUT R5, R5, 0x38, R8, 0xf8, !PT ;  /* 0x0000003805057812 */ /* 0x000fc800078ef808 */
[----:B------:R-:W-:Y:S01]  /*1aa0*/  LOP3.LUT R5, R5, 0x38, R0, 0x78, !PT ;  /* 0x0000003805057812 */ /* 0x000fe200078e7800 */
[----:B------:R-:W-:Y:S01]  /*1ab0*/  BSSY.RECONVERGENT B0, `(.L_x_8856) ;  /* 0x000002d000007945 */ /* 0x000fe20003800200 */
[----:B------:R-:W-:Y:S01]  /*1ac0*/  LOP3.LUT R161, R174, 0x40, RZ, 0xfc, !PT ;  /* 0x00000040aea17812 */ /* 0x000fe200078efcff */
[----:B--2---:R-:W-:Y:S02]  /*1ad0*/  @P4 IMAD R9, R37, R173, RZ ;  /* 0x000000ad25094224 */ /* 0x004fe400078e02ff */
[----:B----4-:R-:W-:-:S04]  /*1ae0*/  @!P4 IMAD.WIDE.U32 R32, R22, R168, RZ ;  /* 0x000000a81620c225 */ /* 0x010fc800078e00ff */
[----:B------:R-:W-:Y:S02]  /*1af0*/  @!P4 IMAD R6, R23, R168, RZ ;  /* 0x000000a81706c224 */ /* 0x000fe400078e02ff */
[----:B------:R-:W-:-:S04]  /*1b00*/  @P4 IMAD.WIDE.U32 R22, R36, R173, RZ ;  /* 0x000000ad24164225 */ /* 0x000fc800078e00ff */
[----:B------:R-:W-:Y:S01]  /*1b10*/  @!P4 IMAD.MOV.U32 R13, RZ, RZ, R32 ;  /* 0x000000ffff0dc224 */ /* 0x000fe200078e0020 */
[----:B------:R-:W-:Y:S01]  /*1b20*/  SHF.R.U32.HI R32, RZ, 0x3, R8 ;  /* 0x00000003ff207819 */ /* 0x000fe20000011608 */
[----:B------:R-:W-:Y:S01]  /*1b30*/  @P4 IMAD.MOV.U32 R13, RZ, RZ, R22 ;  /* 0x000000ffff0d4224 */ /* 0x000fe200078e0016 */
[----:B------:R-:W-:Y:S02]  /*1b40*/  @!P4 IADD3 R6, PT, PT, R33, R6, RZ ;  /* 0x000000062106c210 */ /* 0x000fe40007ffe0ff */
[----:B------:R-:W-:Y:S02]  /*1b50*/  ISETP.GE.AND P5, PT, R32, R160, PT ;  /* 0x000000a02000720c */ /* 0x000fe40003fa6270 */
[----:B------:R-:W-:Y:S02]  /*1b60*/  @P4 IADD3 R6, PT, PT, R23, R9, RZ ;  /* 0x0000000917064210 */ /* 0x000fe40007ffe0ff */
[----:B------:R-:W-:Y:S02]  /*1b70*/  IADD3 R44, P1, PT, R174, R13, RZ ;  /* 0x0000000dae2c7210 */ /* 0x000fe40007f3e0ff */
[----:B------:R-:W-:-:S03]  /*1b80*/  MOV R22, 0x400 ;  /* 0x0000040000167802 */ /* 0x000fc60000000f00 */
[----:B------:R-:W-:Y:S01]  /*1b90*/  IMAD.X R45, RZ, RZ, R6, P1 ;  /* 0x000000ffff2d7224 */ /* 0x000fe200008e0606 */
[----:B-1----:R-:W-:Y:S01]  /*1ba0*/  LEA R9, R19, R22, 0x18 ;  /* 0x0000001613097211 */ /* 0x002fe200078ec0ff */
[----:B---3--:R-:W-:Y:S01]  /*1bb0*/  IMAD R27, R27, R167, RZ ;  /* 0x000000a71b1b7224 */ /* 0x008fe200078e02ff */
[----:B------:R-:W-:Y:S01]  /*1bc0*/  LOP3.LUT R6, R5, 0x1e00, R0, 0xf8, !PT ;  /* 0x00001e0005067812 */ /* 0x000fe200078ef800 */
[----:B------:R-:W-:Y:S01]  /*1bd0*/  IMAD.WIDE.U32 R22, R167, R26, R44 ;  /* 0x0000001aa7167225 */ /* 0x000fe200078e002c */
[----:B------:R-:W-:-:S03]  /*1be0*/  IADD3 R13, PT, PT, R32, 0x10, RZ ;  /* 0x00000010200d7810 */ /* 0x000fc60007ffe0ff */
[----:B------:R-:W-:Y:S01]  /*1bf0*/  IMAD.MOV.U32 R33, RZ, RZ, RZ ;  /* 0x000000ffff217224 */ /* 0x000fe200078e00ff */
[----:B------:R-:W-:Y:S01]  /*1c00*/  ISETP.GE.AND P1, PT, R13, R160, PT ;  /* 0x000000a00d00720c */ /* 0x000fe20003f26270 */
[----:B------:R-:W-:Y:S01]  /*1c10*/  IMAD R171, R6, 0x2, R9 ;  /* 0x0000000206ab7824 */ /* 0x000fe200078e0209 */
[----:B------:R-:W-:Y:S01]  /*1c20*/  IADD3 R27, PT, PT, R23, R27, RZ ;  /* 0x0000001b171b7210 */ /* 0x000fe20007ffe0ff */
[----:B------:R-:W-:Y:S01]  /*1c30*/  IMAD.WIDE.U32 R34, R35, 0x40, R32 ;  /* 0x0000004023227825 */ /* 0x000fe200078e0020 */
[----:B------:R-:W-:Y:S09]  /*1c40*/  @P5 BRA `(.L_x_8857) ;  /* 0x00000000004c5947 */ /* 0x000ff20003800000 */
        /* <DEDUP_REMOVED lines=19> */
.L_x_8857:
[----:B------:R-:W-:Y:S05]  /*1d80*/  BSYNC.RECONVERGENT B0 ;  /* 0x0000000000007941 */ /* 0x000fea0003800200 */
.L_x_8856:
[----:B------:R-:W-:Y:S01]  /*1d90*/  BSSY.RECONVERGENT B0, `(.L_x_8858) ;  /* 0x000001e000007945 */ /* 0x000fe20003800200 */
[----:B------:R-:W-:Y:S01]  /*1da0*/  ISETP.NE.AND P6, PT, R18, RZ, PT ;  /* 0x000000ff1200720c */ /* 0x000fe20003fc5270 */
[----:B------:R-:W-:Y:S01]  /*1db0*/  IMAD.SHL.U32 R29, R156, 0x10, RZ ;  /* 0x000000109c1d7824 */ /* 0x000fe200078e00ff */
[----:B------:R-:W-:Y:S01]  /*1dc0*/  LEA R169, R28, 0xffffffc0, 0x6 ;  /* 0xffffffc01ca97811 */ /* 0x000fe200078e30ff */
[----:B------:R-:W-:Y:S01]  /*1dd0*/  VIADD R7, R32, 0x20 ;  /* 0x0000002020077836 */ /* 0x000fe20000000000 */
[----:B------:R-:W-:Y:S01]  /*1de0*/  SHF.L.U64.HI R6, R156, 0x4, R157 ;  /* 0x000000049c067819 */ /* 0x000fe2000001029d */
[----:B------:R-:W-:Y:S01]  /*1df0*/  VIADD R5, R32, 0x30 ;  /* 0x0000003020057836 */ /* 0x000fe20000000000 */
        /* <DEDUP_REMOVED lines=23> */
.L_x_8859:
[----:B------:R-:W-:Y:S05]  /*1f70*/  BSYNC.RECONVERGENT B0 ;  /* 0x0000000000007941 */ /* 0x000fea0003800200 */
.L_x_8858:
[----:B------:R-:W-:Y:S01]  /*1f80*/  ISETP.GE.AND P4, PT, R7, R160, PT ;  /* 0x000000a00700720c */ /* 0x000fe20003f86270 */
[----:B------:R-:W-:Y:S01]  /*1f90*/  IMAD.IADD R12, R10, 0x1, -R169 ;  /* 0x000000010a0c7824 */ /* 0x000fe200078e0aa9 */
[----:B-1----:R-:W-:Y:S01]  /*1fa0*/  IADD3 R44, P5, PT, R174, R24, RZ ;  /* 0x00000018ae2c7210 */ /* 0x002fe20007fbe0ff */
[----:B------:R-:W-:Y:S01]  /*1fb0*/  BSSY.RECONVERGENT B0, `(.L_x_8860) ;  /* 0x0000021000007945 */ /* 0x000fe20003800200 */
[----:B------:R-:W-:Y:S01]  /*1fc0*/  @!P3 IADD3 R15, PT, PT, R15, 0x1, RZ ;  /* 0x000000010f0fb810 */ /* 0x000fe20007ffe0ff */
[----:B------:R-:W-:Y:S01]  /*1fd0*/  IMAD R19, R157, R32, RZ ;  /* 0x000000209d137224 */ /* 0x000fe200078e02ff */
[----:B------:R-:W-:Y:S01]  /*1fe0*/  SHF.L.U64.HI R6, R29, 0x1, R6 ;  /* 0x000000011d067819 */ /* 0x000fe20000010206 */
[----:B------:R-:W-:Y:S01]  /*1ff0*/  IMAD.X R45, RZ, RZ, R17, P5 ;  /* 0x000000ffff2d7224 */ /* 0x000fe200028e0611 */
[----:B------:R-:W-:Y:S01]  /*2000*/  ISETP.GE.AND P1, PT, R5, R160, PT ;  /* 0x000000a00500720c */ /* 0x000fe20003f26270 */
[----:B------:R-:W-:Y:S01]  /*2010*/  IMAD.SHL.U32 R29, R29, 0x2, RZ ;  /* 0x000000021d1d7824 */ /* 0x000fe200078e00ff */
[C---:B------:R-:W-:Y:S01]  /*2020*/  ISETP.GE.AND P5, PT, R32.reuse, R12, PT ;  /* 0x0000000c2000720c */ /* 0x040fe20003fa6270 */
[----:B------:R-:W-:Y:S01]  /*2030*/  IMAD.WIDE.U32 R44, R32, R156, R44 ;  /* 0x0000009c202c7225 */ /* 0x000fe200078e002c */
[----:B------:R-:W-:Y:S01]  /*2040*/  @P0 IADD3 R15, PT, PT, R15, 0x1, RZ ;  /* 0x000000010f0f0810 */ /* 0x000fe20007ffe0ff */
[----:B------:R-:W-:Y:S10]  /*2050*/  @P4 BRA `(.L_x_8861) ;  /* 0x0000000000584947 */ /* 0x000ff40003800000 */
        /* <DEDUP_REMOVED lines=22> */
.L_x_8861:
[----:B------:R-:W-:Y:S05]  /*21c0*/  BSYNC.RECONVERGENT B0 ;  /* 0x0000000000007941 */ /* 0x000fea0003800200 */
.L_x_8860:
[----:B------:R-:W-:Y:S01]  /*21d0*/  IMAD.IADD R19, R45, 0x1, R19 ;  /* 0x000000012d137824 */ /* 0x000fe200078e0213 */
[C---:B-----5:R-:W-:Y:S01]  /*21e0*/  LEA R162, P0, R44.reuse, R42, 0x1 ;  /* 0x0000002a2ca27211 */ /* 0x060fe200078008ff */
[----:B------:R-:W-:Y:S01]  /*21f0*/  BSSY.RECONVERGENT B0, `(.L_x_8862) ;  /* 0x000001f000007945 */ /* 0x000fe20003800200 */
[----:B------:R-:W-:Y:S01]  /*2200*/  @!P2 IMAD.MOV R15, RZ, RZ, -R15 ;  /* 0x000000ffff0fa224 */ /* 0x000fe200078e0a0f */
[----:B------:R-:W-:Y:S01]  /*2210*/  ISETP.GE.AND P4, PT, R13, R12, PT ;  /* 0x0000000c0d00720c */ /* 0x000fe20003f86270 */
[----:B------:R-:W-:Y:S01]  /*2220*/  IMAD R11, R11, R158, RZ ;  /* 0x0000009e0b0b7224 */ /* 0x000fe200078e02ff */
[----:B------:R-:W-:Y:S02]  /*2230*/  LEA.HI.X R163, R44, R43, R19, 0x1, P0 ;  /* 0x0000002b2ca37211 */ /* 0x000fe400000f0c13 */
[----:B-1----:R-:W-:Y:S02]  /*2240*/  IADD3 R24, P0, PT, R29, R162, RZ ;  /* 0x000000a21d187210 */ /* 0x002fe40007f1e0ff */
[----:B------:R-:W-:-:S02]  /*2250*/  ISETP.GE.AND P3, PT, R7, R12, PT ;  /* 0x0000000c0700720c */ /* 0x000fc40003f66270 */
[----:B------:R-:W-:Y:S01]  /*2260*/  ISETP.GE.AND P2, PT, R5, R12, PT ;  /* 0x0000000c0500720c */ /* 0x000fe20003f46270 */
[----:B------:R-:W-:Y:S01]  /*2270*/  IMAD.X R25, R6, 0x1, R163, P0 ;  /* 0x0000000106197824 */ /* 0x000fe200000e06a3 */
[----:B------:R-:W-:Y:S11]  /*2280*/  @P1 BRA `(.L_x_8863) ;  /* 0x0000000000541947 */ /* 0x000ff60003800000 */
        /* <DEDUP_REMOVED lines=21> */
.L_x_8863:
[----:B------:R-:W-:Y:S05]  /*23e0*/  BSYNC.RECONVERGENT B0 ;  /* 0x0000000000007941 */ /* 0x000fea0003800200 */
.L_x_8862:
        /* <DEDUP_REMOVED lines=16> */
.L_x_8865:
[----:B------:R-:W-:Y:S05]  /*24f0*/  BSYNC.RECONVERGENT B0 ;  /* 0x0000000000007941 */ /* 0x000fea0003800200 */
.L_x_8864:
[----:B------:R-:W-:Y:S04]  /*2500*/  BSSY.RECONVERGENT B0, `(.L_x_8866) ;  /* 0x0000010000007945 */ /* 0x000fe80003800200 */
[----:B------:R-:W-:Y:S05]  /*2510*/  @P4 BRA `(.L_x_8867) ;  /* 0x0000000000384947 */ /* 0x000fea0003800000 */
[-C--:B------:R-:W-:Y:S02]  /*2520*/  ISETP.GE.AND P0, PT, R161, R170.reuse, PT ;  /* 0x000000aaa100720c */ /* 0x080fe40003f06270 */
[----:B------:R-:W-:-:S11]  /*2530*/  ISETP.GE.AND P1, PT, R174, R170, PT ;  /* 0x000000aaae00720c */ /* 0x000fd60003f26270 */
[----:B---3--:R-:W-:Y:S02]  /*2540*/  @!P0 IMAD.MOV.U32 R22, RZ, RZ, R24 ;  /* 0x000000ffff168224 */ /* 0x008fe400078e0018 */
        /* <DEDUP_REMOVED lines=11> */
.L_x_8867:
[----:B------:R-:W-:Y:S05]  /*2600*/  BSYNC.RECONVERGENT B0 ;  /* 0x0000000000007941 */ /* 0x000fea0003800200 */
.L_x_8866:
        /* <DEDUP_REMOVED lines=16> */
.L_x_8869:
[----:B------:R-:W-:Y:S05]  /*2710*/  BSYNC.RECONVERGENT B0 ;  /* 0x0000000000007941 */ /* 0x000fea0003800200 */
.L_x_8868:
        /* <DEDUP_REMOVED lines=16> */
.L_x_8871:
[----:B------:R-:W-:Y:S05]  /*2820*/  BSYNC.RECONVERGENT B0 ;  /* 0x0000000000007941 */ /* 0x000fea0003800200 */
.L_x_8870:
[----:B------:R-:W-:Y:S01]  /*2830*/  @!P6 LOP3.LUT R15, RZ, R18, RZ, 0x33, !PT ;  /* 0x00000012ff0fe212 */ /* 0x000fe200078e33ff */
[C---:B------:R-:W-:Y:S01]  /*2840*/  IMAD.WIDE.U32 R18, R4.reuse, R158, RZ ;  /* 0x0000009e04127225 */ /* 0x040fe200078e00ff */
[----:B------:R-:W0:Y:S03]  /*2850*/  LDGDEPBAR ;  /* 0x00000000000079af */ /* 0x000e260000000000 */
[----:B------:R-:W-:Y:S01]  /*2860*/  IMAD R11, R4, R159, R11 ;  /* 0x0000009f040b7224 */ /* 0x000fe200078e020b */
[----:B------:R-:W-:Y:S01]  /*2870*/  SHF.R.S32.HI R4, RZ, 0x1f, R15 ;  /* 0x0000001fff047819 */ /* 0x000fe2000001140f */
[-C--:B------:R-:W-:Y:S01]  /*2880*/  IMAD R17, R41, R15.reuse, RZ ;  /* 0x0000000f29117224 */ /* 0x080fe200078e02ff */
[----:B------:R-:W-:Y:S01]  /*2890*/  IADD3 R16, P1, P0, R18, R16, R174 ;  /* 0x0000001012107210 */ /* 0x000fe2000783e0ae */
[----:B------:R-:W-:Y:S02]  /*28a0*/  IMAD.IADD R11, R19, 0x1, R11 ;  /* 0x00000001130b7824 */ /* 0x000fe400078e020b */
[----:B------:R-:W-:-:S03]  /*28b0*/  IMAD.WIDE.U32 R18, R40, R15, RZ ;  /* 0x0000000f28127225 */ /* 0x000fc600078e00ff */
[----:B------:R-:W-:Y:S01]  /*28c0*/  IADD3.X R11, PT, PT, R11, R14, RZ, P1, P0 ;  /* 0x0000000e0b0b7210 */ /* 0x000fe20000fe04ff */
[----:B------:R-:W-:Y:S01]  /*28d0*/  IMAD R4, R4, R40, R17 ;  /* 0x0000002804047224 */ /* 0x000fe200078e0211 */
[----:B------:R-:W-:Y:S01]  /*28e0*/  IADD3 R16, P0, PT, R16, R18, RZ ;  /* 0x0000001210107210 */ /* 0x000fe20007f1e0ff */
[----:B------:R-:W-:Y:S02]  /*28f0*/  IMAD.SHL.U32 R14, R8, 0x40, RZ ;  /* 0x00000040080e7824 */ /* 0x000fe400078e00ff */
[----:B------:R-:W-:Y:S02]  /*2900*/  IMAD.IADD R4, R19, 0x1, R4 ;  /* 0x0000000113047824 */ /* 0x000fe400078e0204 */
[----:B------:R-:W-:Y:S01]  /*2910*/  IMAD R165, R159, R32, RZ ;  /* 0x000000209fa57224 */ /* 0x000fe200078e02ff */
[----:B------:R-:W-:Y:S01]  /*2920*/  LOP3.LUT R15, R14, 0x1c0, RZ, 0xc0, !PT ;  /* 0x000001c00e0f7812 */ /* 0x000fe200078ec0ff */
[----:B------:R-:W-:Y:S01]  /*2930*/  IMAD.X R17, R11, 0x1, R4, P0 ;  /* 0x000000010b117824 */ /* 0x000fe200000e0604 */
[----:B------:R-:W-:Y:S01]  /*2940*/  SHF.R.U32.HI R4, RZ, 0x1, R8 ;  /* 0x00000001ff047819 */ /* 0x000fe20000011608 */
[----:B------:R-:W-:-:S04]  /*2950*/  DEPBAR.LE SB0, 0x0 ;  /* 0x000080000000791a */ /* 0x000fc80000000000 */
[----:B------:R-:W-:-:S07]  /*2960*/  IMAD.WIDE.U32 R16, R32, R158, R16 ;  /* 0x0000009e20107225 */ /* 0x000fce00078e0010 */
[----:B------:R-:W-:Y:S05]  /*2970*/  WARPSYNC.ALL ;  /* 0x0000000000007948 */ /* 0x000fea0003800000 */
[----:B------:R-:W-:Y:S01]  /*2980*/  IMAD.IADD R165, R17, 0x1, R165 ;  /* 0x0000000111a57824 */ /* 0x000fe200078e02a5 */
[----:B------:R-:W-:Y:S01]  /*2990*/  BAR.SYNC.DEFER_BLOCKING 0x0 ;  /* 0x0000000000007b1d */ /* 0x000fe20000010000 */
[C---:B------:R-:W-:Y:S02]  /*29a0*/  LEA R164, P0, R16.reuse, R20, 0x1 ;  /* 0x0000001410a47211 */ /* 0x040fe400078008ff */
[----:B------:R-:W-:Y:S02]  /*29b0*/  LOP3.LUT R19, R15, 0x8, R4, 0xf8, !PT ;  /* 0x000000080f137812 */ /* 0x000fe400078ef804 */
[----:B------:R-:W-:Y:S01]  /*29c0*/  LEA.HI.X R165, R16, R21, R165, 0x1, P0 ;  /* 0x0000001510a57211 */ /* 0x000fe200000f0ca5 */
[----:B------:R-:W-:Y:S01]  /*29d0*/  BSSY.RECONVERGENT B0, `(.L_x_8872) ;  /* 0x0000017000007945 */ /* 0x000fe20003800200 */
[C---:B------:R-:W-:Y:S01]  /*29e0*/  SHF.L.U64.HI R17, R158.reuse, 0x4, R159 ;  /* 0x000000049e117819 */ /* 0x040fe2000001029f */
[----:B------:R-:W-:Y:S01]  /*29f0*/  IMAD.SHL.U32 R16, R158, 0x10, RZ ;  /* 0x000000109e107824 */ /* 0x000fe200078e00ff */
[----:B------:R-:W-:-:S02]  /*2a00*/  LOP3.LUT R11, R14, 0x200, RZ, 0xc0, !PT ;  /* 0x000002000e0b7812 */ /* 0x000fc400078ec0ff */
[----:B------:R-:W-:Y:S01]  /*2a10*/  LOP3.LUT R4, R19, 0x38, R0, 0x78, !PT ;  /* 0x0000003813047812 */ /* 0x000fe200078e7800 */
        /* <DEDUP_REMOVED lines=16> */
.L_x_8873:
[----:B------:R1:W-:Y:S04]  /*2b20*/  STS.128 [R171+0x8000], RZ ;  /* 0x008000ffab007388 */ /* 0x0003e80000000c00 */
[----:B------:R1:W-:Y:S02]  /*2b30*/  STS.128 [R171+0xa000], RZ ;  /* 0x00a000ffab007388 */ /* 0x0003e40000000c00 */
.L_x_8874:
[----:B------:R-:W-:Y:S05]  /*2b40*/  BSYNC.RECONVERGENT B0 ;  /* 0x0000000000007941 */ /* 0x000fea0003800200 */
.L_x_8872:
[-C--:B------:R-:W-:Y:S01]  /*2b50*/  ISETP.GE.AND P1, PT, R13, R12.reuse, PT ;  /* 0x0000000c0d00720c */ /* 0x080fe20003f26270 */
[----:B------:R-:W-:Y:S01]  /*2b60*/  BSSY.RECONVERGENT B0, `(.L_x_8875) ;  /* 0x000001b000007945 */ /* 0x000fe20003800200 */
[----:B------:R-:W-:Y:S02]  /*2b70*/  LOP3.LUT R15, R15, 0x8, R8, 0x78, !PT ;  /* 0x000000080f0f7812 */ /* 0x000fe400078e7808 */
[-C--:B------:R-:W-:Y:S02]  /*2b80*/  ISETP.GE.AND P2, PT, R7, R12.reuse, PT ;  /* 0x0000000c0700720c */ /* 0x080fe40003f46270 */
[----:B------:R-:W-:Y:S01]  /*2b90*/  LOP3.LUT R154, R15, 0x38, R0, 0x78, !PT ;  /* 0x000000380f9a7812 */ /* 0x000fe200078e7800 */
[----:B------:R-:W-:Y:S01]  /*2ba0*/  IMAD.SHL.U32 R0, R8, 0x20, RZ ;  /* 0x0000002008007824 */ /* 0x000fe200078e00ff */
[----:B------:R-:W-:Y:S02]  /*2bb0*/  ISETP.GE.AND P3, PT, R5, R12, PT ;  /* 0x0000000c0500720c */ /* 0x000fe40003f66270 */
[----:B------:R-:W-:-:S02]  /*2bc0*/  LOP3.LUT R7, R14, 0x400, RZ, 0xc0, !PT ;  /* 0x000004000e077812 */ /* 0x000fc400078ec0ff */
[----:B------:R-:W-:Y:S01]  /*2bd0*/  LOP3.LUT R5, R11, 0x7c00, R0, 0xf8, !PT ;  /* 0x00007c000b057812 */ /* 0x000fe200078ef800 */
[----:B------:R1:W-:Y:S01]  /*2be0*/  @P1 STS.128 [R171+0x8800], RZ ;  /* 0x008800ffab001388 */ /* 0x0003e20000000c00 */
[----:B------:R-:W-:Y:S01]  /*2bf0*/  LEA R12, P0, R16, R164, 0x1 ;  /* 0x000000a4100c7211 */ /* 0x000fe200078008ff */
[----:B------:R-:W-:Y:S02]  /*2c00*/  IMAD R154, R154, 0x2, R7 ;  /* 0x000000029a9a7824 */ /* 0x000fe400078e0207 */
[----:B------:R1:W-:Y:S01]  /*2c10*/  @P1 STS.128 [R171+0xa800], RZ ;  /* 0x00a800ffab001388 */ /* 0x0003e20000000c00 */
[----:B------:R-:W-:Y:S01]  /*2c20*/  LEA.HI.X R13, R16, R165, R17, 0x1, P0 ;  /* 0x000000a5100d7211 */ /* 0x000fe200000f0c11 */
[----:B------:R-:W-:Y:S01]  /*2c30*/  IMAD.IADD R0, R4, 0x1, R5 ;  /* 0x0000000104007824 */ /* 0x000fe200078e0205 */
        /* <DEDUP_REMOVED lines=13> */
.L_x_8876:
[----:B------:R-:W-:Y:S05]  /*2d10*/  BSYNC.RECONVERGENT B0 ;  /* 0x0000000000007941 */ /* 0x000fea0003800200 */
.L_x_8875:
[----:B------:R1:W-:Y:S01]  /*2d20*/  @P2 STS.128 [R171+0x9000], RZ ;  /* 0x009000ffab002388 */ /* 0x0003e20000000c00 */
[----:B------:R-:W-:Y:S01]  /*2d30*/  BSSY.RECONVERGENT B0, `(.L_x_8877) ;  /* 0x0000013000007945 */ /* 0x000fe20003800200 */
[----:B------:R-:W-:Y:S02]  /*2d40*/  LEA R155, R0, R9, 0x1 ;  /* 0x00000009009b7211 */ /* 0x000fe400078e08ff */
[----:B------:R1:W-:Y:S01]  /*2d50*/  @P2 STS.128 [R171+0xb000], RZ ;  /* 0x00b000ffab002388 */ /* 0x0003e20000000c00 */
[----:B------:R-:W-:Y:S01]  /*2d60*/  IADD3 R154, PT, PT, R9, R154, RZ ;  /* 0x0000009a099a7210 */ /* 0x000fe20007ffe0ff */
        /* <DEDUP_REMOVED lines=15> */
.L_x_8878:
[----:B------:R-:W-:Y:S05]  /*2e60*/  BSYNC.RECONVERGENT B0 ;  /* 0x0000000000007941 */ /* 0x000fea0003800200 */
.L_x_8877:
        /* <DEDUP_REMOVED lines=18> */
.L_x_8880:
[----:B------:R-:W-:Y:S05]  /*2f90*/  BSYNC.RECONVERGENT B0 ;  /* 0x0000000000007941 */ /* 0x000fea0003800200 */
.L_x_8879:
[----:B------:R-:W-:Y:S01]  /*2fa0*/  LDSM.16.M88.4 R52, [R155] ;  /* 0x000000009b34783b */ /* 0x000fe20000000200 */
[C---:B------:R-:W-:Y:S01]  /*2fb0*/  R2P PR, R8.reuse, 0x6 ;  /* 0x0000000608007804 */ /* 0x040fe20000000000 */
[----:B------:R-:W-:Y:S01]  /*2fc0*/  IMAD.MOV.U32 R5, RZ, RZ, 0x20 ;  /* 0x00000020ff057424 */ /* 0x000fe200078e00ff */
[----:B------:R-:W-:Y:S01]  /*2fd0*/  BSSY.RECONVERGENT B1, `(.L_x_8881) ;  /* 0x0000137000017945 */ /* 0x000fe20003800200 */
[----:B---34-:R-:W3:Y:S01]  /*2fe0*/  LDSM.16.M88.4 R20, [R154+0x4000] ;  /* 0x004000009a14783b */ /* 0x018ee20000000200 */
[----:B------:R-:W-:Y:S02]  /*2ff0*/  IMAD.MOV.U32 R7, RZ, RZ, 0x40 ;  /* 0x00000040ff077424 */ /* 0x000fe400078e00ff */
[----:B------:R-:W-:Y:S01]  /*3000*/  SEL R5, R5, 0xffffffe0, !P1 ;  /* 0xffffffe005057807 */ /* 0x000fe20004800000 */
[----:B------:R-:W4:Y:S01]  /*3010*/  LDSM.16.M88.4 R68, [R154+0x4800] ;  /* 0x004800009a44783b */ /* 0x000f220000000200 */
[----:B------:R-:W-:Y:S01]  /*3020*/  IMAD.SHL.U32 R8, R8, 0x2, RZ ;  /* 0x0000000208087824 */ /* 0x000fe200078e00ff */
[----:B------:R-:W-:-:S02]  /*3030*/  SEL R7, R7, 0xffffffc0, !P2 ;  /* 0xffffffc007077807 */ /* 0x000fc40005000000 */
[----:B------:R-:W5:Y:S01]  /*3040*/  LDSM.16.M88.4 R60, [R154+0x5000] ;  /* 0x005000009a3c783b */ /* 0x000f620000000200 */
[C-C-:B------:R-:W-:Y:S01]  /*3050*/  IMAD.IADD R153, R155.reuse, 0x1, R5.reuse ;  /* 0x000000019b997824 */ /* 0x140fe200078e0205 */
[----:B------:R-:W-:Y:S01]  /*3060*/  LOP3.LUT R8, R8, 0x6, RZ, 0xc0, !PT ;  /* 0x0000000608087812 */ /* 0x000fe200078ec0ff */
[C---:B------:R-:W-:Y:S01]  /*3070*/  IMAD.IADD R149, R154.reuse, 0x1, R5 ;  /* 0x000000019a957824 */ /* 0x040fe200078e0205 */
[----:B-1----:R-:W1:Y:S01]  /*3080*/  LDSM.16.M88.4 R12, [R154+0x5800] ;  /* 0x005800009a0c783b */ /* 0x002e620000000200 */
[--C-:B------:R-:W-:Y:S02]  /*3090*/  IMAD.IADD R152, R155, 0x1, R7.reuse ;  /* 0x000000019b987824 */ /* 0x100fe400078e0207 */
[----:B------:R-:W-:Y:S01]  /*30a0*/  IMAD.IADD R148, R154, 0x1, R7 ;  /* 0x000000019a947824 */ /* 0x000fe200078e0207 */
[----:B------:R-:W-:Y:S01]  /*30b0*/  LDSM.16.M88.4 R36, [R153] ;  /* 0x000000009924783b */ /* 0x000fe20000000200 */
[C---:B------:R-:W-:Y:S02]  /*30c0*/  IMAD.IADD R151, R5.reuse, 0x1, R152 ;  /* 0x0000000105977824 */ /* 0x040fe400078e0298 */
[----:B------:R-:W-:Y:S01]  /*30d0*/  IMAD.IADD R147, R5, 0x1, R148 ;  /* 0x0000000105937824 */ /* 0x000fe200078e0294 */
[----:B------:R-:W1:Y:S04]  /*30e0*/  LDSM.16.M88.4 R76, [R149+0x4000] ;  /* 0x00400000954c783b */ /* 0x000e680000000200 */
[----:B------:R-:W1:Y:S04]  /*30f0*/  LDSM.16.M88.4 R48, [R149+0x4800] ;  /* 0x004800009530783b */ /* 0x000e680000000200 */
[----:B--2---:R-:W2:Y:S04]  /*3100*/  LDSM.16.M88.4 R44, [R149+0x5000] ;  /* 0x00500000952c783b */ /* 0x004ea80000000200 */
[----:B------:R-:W2:Y:S04]  /*3110*/  LDSM.16.M88.4 R40, [R149+0x5800] ;  /* 0x005800009528783b */ /* 0x000ea80000000200 */
[----:B------:R-:W-:Y:S01]  /*3120*/  LDSM.16.M88.4 R32, [R152] ;  /* 0x000000009820783b */ /* 0x000fe20000000200 */
[C---:B---3--:R-:W-:Y:S03]  /*3130*/  HMMA.16816.F32 R24, R52.reuse, R20, RZ ;  /* 0x000000143418723c */ /* 0x048fe600000018ff */
[----:B------:R-:W3:Y:S04]  /*3140*/  LDSM.16.M88.4 R16, [R148+0x4000] ;  /* 0x004000009410783b */ /* 0x000ee80000000200 */
        /* <DEDUP_REMOVED lines=23> */
[----:B------:R-:W-:Y:S01]  /*32c0*/  HMMA.16816.F32 R52, R36, R42, R52 ;  /* 0x0000002a2434723c */ /* 0x000fe20000001834 */
[----:B------:R-:W2:Y:S04]  /*32d0*/  LDSM.16.M88.4 R36, [R148+0x5800] ;  /* 0x005800009424783b */ /* 0x000ea80000000200 */
[----:B------:R-:W-:Y:S03]  /*32e0*/  LDSM.16.M88.4 R40, [R154+0x6000] ;  /* 0x006000009a28783b */ /* 0x000fe60000000200 */
[C---:B---3--:R-:W-:Y:S08]  /*32f0*/  HMMA.16816.F32 R24, R32.reuse, R16, R24 ;  /* 0x000000102018723c */ /* 0x048ff00000001818 */
[C---:B------:R-:W-:Y:S01]  /*3300*/  HMMA.16816.F32 R20, R32.reuse, R18, R20 ;  /* 0x000000122014723c */ /* 0x040fe20000001814 */
[----:B------:R-:W3:Y:S07]  /*3310*/  LDSM.16.M88.4 R16, [R151] ;  /* 0x000000009710783b */ /* 0x000eee0000000200 */
[C---:B-1----:R-:W-:Y:S08]  /*3320*/  HMMA.16816.F32 R72, R32.reuse, R12, R72 ;  /* 0x0000000c2048723c */ /* 0x042ff00000001848 */
[C---:B------:R-:W-:Y:S01]  /*3330*/  HMMA.16816.F32 R68, R32.reuse, R14, R68 ;  /* 0x0000000e2044723c */ /* 0x040fe20000001844 */
[----:B------:R-:W1:Y:S07]  /*3340*/  LDSM.16.M88.4 R12, [R155+0x2000] ;  /* 0x002000009b0c783b */ /* 0x000e6e0000000200 */
[C---:B------:R-:W-:Y:S08]  /*3350*/  HMMA.16816.F32 R64, R32.reuse, R84, R64 ;  /* 0x000000542040723c */ /* 0x040ff00000001840 */
[C---:B------:R-:W-:Y:S01]  /*3360*/  HMMA.16816.F32 R60, R32.reuse, R86, R60 ;  /* 0x00000056203c723c */ /* 0x040fe2000000183c */
[----:B------:R-:W-:Y:S07]  /*3370*/  LDSM.16.M88.4 R84, [R149+0x6800] ;  /* 0x006800009554783b */ /* 0x000fee0000000200 */
[C---:B--2---:R-:W-:Y:S08]  /*3380*/  HMMA.16816.F32 R56, R32.reuse, R36, R56 ;  /* 0x000000242038723c */ /* 0x044ff00000001838 */
[----:B------:R-:W-:Y:S01]  /*3390*/  HMMA.16816.F32 R52, R32, R38, R52 ;  /* 0x000000262034723c */ /* 0x000fe20000001834 */
[----:B------:R-:W2:Y:S04]  /*33a0*/  LDSM.16.M88.4 R32, [R154+0x7000] ;  /* 0x007000009a20783b */ /* 0x000ea80000000200 */
[----:B------:R-:W4:Y:S03]  /*33b0*/  LDSM.16.M88.4 R36, [R154+0x6800] ;  /* 0x006800009a24783b */ /* 0x000f260000000200 */
        /* <DEDUP_REMOVED lines=12> */
[----:B------:R-:W5:Y:S03]  /*3480*/  LDSM.16.M88.4 R44, [R148+0x6000] ;  /* 0x00600000942c783b */ /* 0x000f660000000200 */
[C---:B-1----:R-:W-:Y:S08]  /*3490*/  HMMA.16816.F32 R24, R12.reuse, R40, R24 ;  /* 0x000000280c18723c */ /* 0x042ff00000001818 */
[C---:B------:R-:W-:Y:S01]  /*34a0*/  HMMA.16816.F32 R20, R12.reuse, R42, R20 ;  /* 0x0000002a0c14723c */ /* 0x040fe20000001814 */
[----:B------:R-:W-:Y:S07]  /*34b0*/  LDSM.16.M88.4 R40, [R148+0x6800] ;  /* 0x006800009428783b */ /* 0x000fee0000000200 */
[C---:B--2---:R-:W-:Y:S08]  /*34c0*/  HMMA.16816.F32 R64, R12.reuse, R32, R64 ;  /* 0x000000200c40723c */ /* 0x044ff00000001840 */
[C---:B------:R-:W-:Y:S01]  /*34d0*/  HMMA.16816.F32 R60, R12.reuse, R34, R60 ;  /* 0x000000220c3c723c */ /* 0x040fe2000000183c */
[----:B------:R-:W1:Y:S07]  /*34e0*/  LDSM.16.M88.4 R32, [R148+0x7800] ;  /* 0x007800009420783b */ /* 0x000e6e0000000200 */
[C---:B----4-:R-:W-:Y:S08]  /*34f0*/  HMMA.16816.F32 R72, R12.reuse, R36, R72 ;  /* 0x000000240c48723c */ /* 0x050ff00000001848 */
[C---:B---3--:R-:W-:Y:S08]  /*3500*/  HMMA.16816.F32 R56, R12.reuse, R16, R56 ;  /* 0x000000100c38723c */ /* 0x048ff00000001838 */
[C---:B------:R-:W-:Y:S01]  /*3510*/  HMMA.16816.F32 R52, R12.reuse, R18, R52 ;  /* 0x000000120c34723c */ /* 0x040fe20000001834 */
[----:B------:R-:W-:Y:S07]  /*3520*/  LDSM.16.M88.4 R16, [R151+0x2000] ;  /* 0x002000009710783b */ /* 0x000fee0000000200 */
[----:B------:R-:W-:Y:S01]  /*3530*/  HMMA.16816.F32 R68, R12, R38, R68 ;  /* 0x000000260c44723c */ /* 0x000fe20000001844 */
[----:B------:R-:W2:Y:S04]  /*3540*/  LDSM.16.M88.4 R36, [R148+0x7000] ;  /* 0x007000009424783b */ /* 0x000ea80000000200 */
[----:B------:R-:W3:Y:S03]  /*3550*/  LDSM.16.M88.4 R12, [R147+0x6000] ;  /* 0x00600000930c783b */ /* 0x000ee60000000200 */
[C---:B------:R-:W-:Y:S08]  /*3560*/  HMMA.16816.F32 R24, R88.reuse, R92, R24 ;  /* 0x0000005c5818723c */ /* 0x040ff00000001818 */
[C---:B------:R-:W-:Y:S08]  /*3570*/  HMMA.16816.F32 R20, R88.reuse, R94, R20 ;  /* 0x0000005e5814723c */ /* 0x040ff00000001814 */
[C---:B------:R-:W-:Y:S08]  /*3580*/  HMMA.16816.F32 R56, R88.reuse, R76, R56 ;  /* 0x0000004c5838723c */ /* 0x040ff00000001838 */
[C---:B------:R-:W-:Y:S01]  /*3590*/  HMMA.16816.F32 R76, R88.reuse, R78, R52 ;  /* 0x0000004e584c723c */ /* 0x040fe20000001834 */
[----:B------:R-:W4:Y:S07]  /*35a0*/  LDSM.16.M88.4 R52, [R147+0x6800] ;  /* 0x006800009334783b */ /* 0x000f2e0000000200 */
[C---:B------:R-:W-:Y:S08]  /*35b0*/  HMMA.16816.F32 R72, R88.reuse, R84, R72 ;  /* 0x000000545848723c */ /* 0x040ff00000001848 */
[C---:B------:R-:W-:Y:S08]  /*35c0*/  HMMA.16816.F32 R68, R88.reuse, R86, R68 ;  /* 0x000000565844723c */ /* 0x040ff00000001844 */
[C---:B------:R-:W-:Y:S08]  /*35d0*/  HMMA.16816.F32 R64, R88.reuse, R80, R64 ;  /* 0x000000505840723c */ /* 0x040ff00000001840 */
[----:B------:R-:W-:Y:S08]  /*35e0*/  HMMA.16816.F32 R60, R88, R82, R60 ;  /* 0x00000052583c723c */ /* 0x000ff0000000183c */
[C---:B-----5:R-:W-:Y:S08]  /*35f0*/  HMMA.16816.F32 R24, R48.reuse, R44, R24 ;  /* 0x0000002c3018723c */ /* 0x060ff00000001818 */
[C---:B------:R-:W-:Y:S08]  /*3600*/  HMMA.16816.F32 R20, R48.reuse, R46, R20 ;  /* 0x0000002e3014723c */ /* 0x040ff00000001814 */
[C---:B-1----:R-:W-:Y:S08]  /*3610*/  HMMA.16816.F32 R56, R48.reuse, R32, R56 ;  /* 0x000000203038723c */ /* 0x042ff00000001838 */
[C---:B------:R-:W-:Y:S01]  /*3620*/  HMMA.16816.F32 R76, R48.reuse, R34, R76 ;  /* 0x00000022304c723c */ /* 0x040fe2000000184c */
[----:B------:R-:W1:Y:S07]  /*3630*/  LDSM.16.M88.4 R32, [R147+0x7000] ;  /* 0x007000009320783b */ /* 0x000e6e0000000200 */
[C---:B------:R-:W-:Y:S08]  /*3640*/  HMMA.16816.F32 R72, R48.reuse, R40, R72 ;  /* 0x000000283048723c */ /* 0x040ff00000001848 */
[C---:B------:R-:W-:Y:S08]  /*3650*/  HMMA.16816.F32 R68, R48.reuse, R42, R68 ;  /* 0x0000002a3044723c */ /* 0x040ff00000001844 */
[C---:B--2---:R-:W-:Y:S08]  /*3660*/  HMMA.16816.F32 R64, R48.reuse, R36, R64 ;  /* 0x000000243040723c */ /* 0x044ff00000001840 */
[----:B------:R-:W-:Y:S01]  /*3670*/  HMMA.16816.F32 R60, R48, R38, R60 ;  /* 0x00000026303c723c */ /* 0x000fe2000000183c */
[----:B------:R-:W-:-:S04]  /*3680*/  IMAD.IADD R49, R169, 0x1, R8 ;  /* 0x00000001a9317824 */ /* 0x000fc800078e0208 */
[C---:B------:R-:W-:Y:S01]  /*3690*/  VIADD R37, R49.reuse, 0x8 ;  /* 0x0000000831257836 */ /* 0x040fe20000000000 */
[CC--:B------:R-:W-:Y:S01]  /*36a0*/  ISETP.GE.AND P1, PT, R49.reuse, R10.reuse, PT ;  /* 0x0000000a3100720c */ /* 0x0c0fe20003f26270 */
[C---:B------:R-:W-:Y:S01]  /*36b0*/  VIADD R39, R49.reuse, 0x11 ;  /* 0x0000001131277836 */ /* 0x040fe20000000000 */
[C---:B---3--:R-:W-:Y:S01]  /*36c0*/  HMMA.16816.F32 R24, R16.reuse, R12, R24 ;  /* 0x0000000c1018723c */ /* 0x048fe20000001818 */
[----:B------:R-:W-:Y:S01]  /*36d0*/  VIADD R13, R49, 0x1 ;  /* 0x00000001310d7836 */ /* 0x000fe20000000000 */
[-C--:B------:R-:W-:Y:S01]  /*36e0*/  ISETP.GE.AND P6, PT, R37, R10.reuse, PT ;  /* 0x0000000a2500720c */ /* 0x080fe20003fc6270 */
[----:B------:R-:W-:Y:S01]  /*36f0*/  VIADD R37, R49, 0x18 ;  /* 0x0000001831257836 */ /* 0x000fe20000000000 */
[-C--:B------:R-:W-:Y:S01]  /*3700*/  ISETP.GE.AND P3, PT, R39, R10.reuse, PT ;  /* 0x0000000a2700720c */ /* 0x080fe20003f66270 */
[----:B------:R-:W-:Y:S01]  /*3710*/  VIADD R43, R49, 0x9 ;  /* 0x00000009312b7836 */ /* 0x000fe20000000000 */
[-C--:B------:R-:W-:Y:S01]  /*3720*/  ISETP.GE.AND P0, PT, R13, R10.reuse, PT ;  /* 0x0000000a0d00720c */ /* 0x080fe20003f06270 */
[C---:B------:R-:W-:Y:S01]  /*3730*/  VIADD R41, R49.reuse, 0x10 ;  /* 0x0000001031297836 */ /* 0x040fe20000000000 */
[----:B------:R-:W-:Y:S01]  /*3740*/  HMMA.16816.F32 R20, R16, R14, R20 ;  /* 0x0000000e1014723c */ /* 0x000fe20000001814 */
[----:B------:R-:W2:Y:S01]  /*3750*/  LDSM.16.M88.4 R12, [R147+0x7800] ;  /* 0x00780000930c783b */ /* 0x000ea20000000200 */
[----:B------:R-:W-:Y:S01]  /*3760*/  VIADD R39, R49, 0x19 ;  /* 0x0000001931277836 */ /* 0x000fe20000000000 */
[-C--:B------:R-:W-:Y:S01]  /*3770*/  ISETP.GE.AND P2, PT, R37, R10.reuse, PT ;  /* 0x0000000a2500720c */ /* 0x080fe20003f46270 */
[----:B------:R-:W-:Y:S01]  /*3780*/  VIADD R37, R49, 0x20 ;  /* 0x0000002031257836 */ /* 0x000fe20000000000 */
[----:B------:R-:W-:Y:S01]  /*3790*/  ISETP.GE.AND P5, PT, R43, R10, PT ;  /* 0x0000000a2b00720c */ /* 0x000fe20003fa6270 */
[----:B------:R-:W-:-:S04]  /*37a0*/  DEPBAR.LE SB0, 0x0 ;  /* 0x000080000000791a */ /* 0x000fc80000000000 */
[C---:B----4-:R-:W-:Y:S01]  /*37b0*/  HMMA.16816.F32 R72, R16.reuse, R52, R72 ;  /* 0x000000341048723c */ /* 0x050fe20000001848 */
[----:B------:R-:W-:Y:S02]  /*37c0*/  FSEL R45, R26, -INF , !P1 ;  /* 0xff8000001a2d7808 */ /* 0x000fe40004800000 */
[----:B------:R-:W-:Y:S02]  /*37d0*/  FSEL R43, R24, -INF , !P1 ;  /* 0xff800000182b7808 */ /* 0x000fe40004800000 */
[-C--:B------:R-:W-:Y:S02]  /*37e0*/  ISETP.GE.AND P4, PT, R41, R10.reuse, PT ;  /* 0x0000000a2900720c */ /* 0x080fe40003f86270 */
[-C--:B------:R-:W-:Y:S01]  /*37f0*/  ISETP.GE.AND P1, PT, R39, R10.reuse, PT ;  /* 0x0000000a2700720c */ /* 0x080fe20003f26270 */
[C---:B-1----:R-:W-:Y:S01]  /*3800*/  HMMA.16816.F32 R60, R16.reuse, R34, R60 ;  /* 0x00000022103c723c */ /* 0x042fe2000000183c */
[----:B------:R-:W-:Y:S01]  /*3810*/  FSEL R39, R27, -INF , !P0 ;  /* 0xff8000001b277808 */ /* 0x000fe20004000000 */
[----:B------:R-:W-:Y:S01]  /*3820*/  VIADD R27, R49, 0x21 ;  /* 0x00000021311b7836 */ /* 0x000fe20000000000 */
[----:B------:R-:W-:Y:S01]  /*3830*/  FSEL R41, R25, -INF , !P0 ;  /* 0xff80000019297808 */ /* 0x000fe20004000000 */
[----:B------:R-:W-:Y:S01]  /*3840*/  VIADD R25, R49, 0x28 ;  /* 0x0000002831197836 */ /* 0x000fe20000000000 */
[----:B------:R-:W-:Y:S01]  /*3850*/  ISETP.GE.AND P0, PT, R37, R10, PT ;  /* 0x0000000a2500720c */ /* 0x000fe20003f06270 */
[----:B------:R-:W-:Y:S01]  /*3860*/  VIADD R35, R49, 0x38 ;  /* 0x0000003831237836 */ /* 0x000fe20000000000 */
[----:B------:R-:W-:Y:S01]  /*3870*/  FSEL R37, R23, -INF , !P5 ;  /* 0xff80000017257808 */ /* 0x000fe20006800000 */
[----:B------:R-:W-:Y:S01]  /*3880*/  HMMA.16816.F32 R68, R16, R54, R68 ;  /* 0x000000361044723c */ /* 0x000fe20000001844 */
[----:B------:R-:W-:Y:S01]  /*3890*/  VIADD R23, R49, 0x29 ;  /* 0x0000002931177836 */ /* 0x000fe20000000000 */
[----:B------:R-:W-:-:S02]  /*38a0*/  FSEL R22, R22, -INF , !P6 ;  /* 0xff80000016167808 */ /* 0x000fc40007000000 */
[----:B------:R-:W-:Y:S01]  /*38b0*/  FSEL R20, R20, -INF , !P6 ;  /* 0xff80000014147808 */ /* 0x000fe20007000000 */
[----:B------:R-:W-:Y:S01]  /*38c0*/  BAR.SYNC.DEFER_BLOCKING 0x0 ;  /* 0x0000000000007b1d */ /* 0x000fe20000010000 */
[-C--:B------:R-:W-:Y:S02]  /*38d0*/  ISETP.GE.AND P6, PT, R27, R10.reuse, PT ;  /* 0x0000000a1b00720c */ /* 0x080fe40003fc6270 */
[C---:B------:R-:W-:Y:S01]  /*38e0*/  HMMA.16816.F32 R64, R16.reuse, R32, R64 ;  /* 0x000000201040723c */ /* 0x040fe20000001840 */
[----:B------:R-:W-:Y:S02]  /*38f0*/  FSEL R47, R21, -INF , !P5 ;  /* 0xff800000152f7808 */ /* 0x000fe40006800000 */
[----:B------:R-:W-:Y:S02]  /*3900*/  FSEL R21, R74, -INF , !P4 ;  /* 0xff8000004a157808 */ /* 0x000fe40006000000 */
[----:B------:R-:W-:Y:S02]  /*3910*/  FSEL R27, R72, -INF , !P4 ;  /* 0xff800000481b7808 */ /* 0x000fe40006000000 */
[-C--:B------:R-:W-:Y:S01]  /*3920*/  ISETP.GE.AND P4, PT, R23, R10.reuse, PT ;  /* 0x0000000a1700720c */ /* 0x080fe20003f86270 */
[C---:B--2---:R-:W-:Y:S01]  /*3930*/  HMMA.16816.F32 R56, R16.reuse, R12, R56 ;  /* 0x0000000c1038723c */ /* 0x044fe20000001838 */
[----:B------:R-:W-:Y:S01]  /*3940*/  ISETP.GE.AND P5, PT, R25, R10, PT ;  /* 0x0000000a1900720c */ /* 0x000fe20003fa6270 */
[----:B------:R-:W-:Y:S01]  /*3950*/  VIADD R25, R49, 0x30 ;  /* 0x0000003031197836 */ /* 0x000fe20000000000 */
[----:B------:R-:W-:Y:S01]  /*3960*/  FSEL R129, R63, -INF , !P4 ;  /* 0xff8000003f817808 */ /* 0x000fe20006000000 */
[----:B------:R-:W-:Y:S01]  /*3970*/  VIADD R13, R49, 0x31 ;  /* 0x00000031310d7836 */ /* 0x000fe20000000000 */
[----:B------:R-:W-:Y:S01]  /*3980*/  FSEL R133, R61, -INF , !P4 ;  /* 0xff8000003d857808 */ /* 0x000fe20006000000 */
[----:B------:R-:W-:Y:S01]  /*3990*/  VIADD R49, R49, 0x39 ;  /* 0x0000003931317836 */ /* 0x000fe20000000000 */
[----:B------:R-:W-:Y:S01]  /*39a0*/  ISETP.NE.AND P4, PT, R28, 0x1, PT ;  /* 0x000000011c00780c */ /* 0x000fe20003f85270 */
[----:B------:R-:W-:Y:S01]  /*39b0*/  HMMA.16816.F32 R76, R16, R14, R76 ;  /* 0x0000000e104c723c */ /* 0x000fe2000000184c */
[----:B------:R-:W-:-:S02]  /*39c0*/  FSEL R23, R75, -INF , !P3 ;  /* 0xff8000004b177808 */ /* 0x000fc40005800000 */
[----:B------:R-:W-:Y:S02]  /*39d0*/  FSEL R91, R73, -INF , !P3 ;  /* 0xff800000495b7808 */ /* 0x000fe40005800000 */
[-C--:B------:R-:W-:Y:S02]  /*39e0*/  ISETP.GE.AND P3, PT, R25, R10.reuse, PT ;  /* 0x0000000a1900720c */ /* 0x080fe40003f66270 */
[----:B------:R-:W-:Y:S02]  /*39f0*/  FSEL R25, R70, -INF , !P2 ;  /* 0xff80000046197808 */ /* 0x000fe40005000000 */
[----:B------:R-:W-:Y:S02]  /*3a00*/  FSEL R33, R68, -INF , !P2 ;  /* 0xff80000044217808 */ /* 0x000fe40005000000 */
[----:B------:R-:W-:Y:S02]  /*3a10*/  ISETP.GE.AND P2, PT, R13, R10, PT ;  /* 0x0000000a0d00720c */ /* 0x000fe40003f46270 */
[----:B------:R-:W-:-:S02]  /*3a20*/  FSEL R13, R71, -INF , !P1 ;  /* 0xff800000470d7808 */ /* 0x000fc40004800000 */
[----:B------:R-:W-:Y:S02]  /*3a30*/  FSEL R89, R69, -INF , !P1 ;  /* 0xff80000045597808 */ /* 0x000fe40004800000 */
[----:B------:R-:W-:Y:S02]  /*3a40*/  FSEL R125, R66, -INF , !P0 ;  /* 0xff800000427d7808 */ /* 0x000fe40004000000 */
[----:B------:R-:W-:Y:S02]  /*3a50*/  FSEL R137, R64, -INF , !P0 ;  /* 0xff80000040897808 */ /* 0x000fe40004000000 */
        /* <DEDUP_REMOVED lines=28> */
.L_x_8884:
[----:B------:R-:W2:Y:S01]  /*3c20*/  LD.E R17, desc[UR4][R2.64+0x170] ;  /* 0x0001700402117980 */ /* 0x000ea2000c101900 */
[----:B------:R-:W-:Y:S02]  /*3c30*/  LEA R14, R28, 0xffffff80, 0x6 ;  /* 0xffffff801c0e7811 */ /* 0x000fe400078e30ff */
        /* <DEDUP_REMOVED lines=31> */
[----:B------:R-:W-:Y:S02]  /*3e30*/  ISETP.GE.U32.AND P6, PT, R15, R10, PT ;  /* 0x0000000a0f00720c */ /* 0x000fe40003fc6070 */
        /* <DEDUP_REMOVED lines=26> */
.L_x_8885:
[----:B------:R-:W-:Y:S05]  /*3fe0*/  BSYNC.RECONVERGENT B0 ;  /* 0x0000000000007941 */ /* 0x000fea0003800200 */
.L_x_8883:
[-C--:B------:R-:W-:Y:S01]  /*3ff0*/  ISETP.GE.AND P1, PT, R174, R170.reuse, PT ;  /* 0x000000aaae00720c */ /* 0x080fe20003f26270 */
[C---:B------:R-:W-:Y:S01]  /*4000*/  IMAD.SHL.U32 R0, R156.reuse, 0x20, RZ ;  /* 0x000000209c007824 */ /* 0x040fe200078e00ff */
[----:B------:R-:W-:Y:S02]  /*4010*/  ISETP.GE.AND P0, PT, R161, R170, PT ;  /* 0x000000aaa100720c */ /* 0x000fe40003f06270 */
[----:B------:R-:W-:Y:S02]  /*4020*/  IADD3 R14, P2, PT, R29, R162, RZ ;  /* 0x000000a21d0e7210 */ /* 0x000fe40007f5e0ff */
[----:B------:R-:W-:Y:S02]  /*4030*/  SHF.L.U64.HI R8, R156, 0x5, R157 ;  /* 0x000000059c087819 */ /* 0x000fe4000001029d */
[----:B------:R-:W-:Y:S01]  /*4040*/  IADD3 R16, P3, PT, R0, R14, RZ ;  /* 0x0000000e00107210 */ /* 0x000fe20007f7e0ff */
[----:B------:R-:W-:-:S03]  /*4050*/  IMAD.X R15, R6, 0x1, R163, P2 ;  /* 0x00000001060f7824 */ /* 0x000fc600010e06a3 */
[----:B------:R-:W-:Y:S01]  /*4060*/  IADD3 R18, P2, PT, R16, R0, RZ ;  /* 0x0000000010127210 */ /* 0x000fe20007f5e0ff */
[----:B------:R-:W-:Y:S01]  /*4070*/  @!PT LDS RZ, [RZ] ;  /* 0x00000000fffff984 */ /* 0x000fe20000000800 */
[----:B------:R-:W-:Y:S01]  /*4080*/  @!PT LDS RZ, [RZ] ;  /* 0x00000000fffff984 */ /* 0x000fe20000000800 */
[----:B------:R-:W-:Y:S01]  /*4090*/  @!PT LDS RZ, [RZ] ;  /* 0x00000000fffff984 */ /* 0x000fe20000000800 */
[----:B------:R-:W-:Y:S01]  /*40a0*/  @!P1 LDGSTS.E.BYPASS.LTC128B.128 [R171+0x4000], desc[UR4][R162.64] ;  /* 0x04000000a2ab9fae */ /* 0x000fe2000b981a04 */
[----:B------:R-:W-:-:S03]  /*40b0*/  IMAD.X R17, R8, 0x1, R15, P3 ;  /* 0x0000000108117824 */ /* 0x000fc600018e060f */
[----:B------:R1:W-:Y:S01]  /*40c0*/  @P1 STS.128 [R171+0x4000], RZ ;  /* 0x004000ffab001388 */ /* 0x0003e20000000c00 */
        /* <DEDUP_REMOVED lines=39> */
.L_x_8882:
[----:B------:R-:W-:Y:S05]  /*4340*/  BSYNC.RECONVERGENT B1 ;  /* 0x0000000000017941 */ /* 0x000fea0003800200 */
.L_x_8881:
        /* <DEDUP_REMOVED lines=11> */
[----:B-1----:R-:W-:Y:S02]  /*4400*/  FMNMX3.FTZ R15, R6, R133, R121, !PT ;  /* 0x00000085060f7276 */ /* 0x002fe40007810079 */
        /* <DEDUP_REMOVED lines=36> */
[----:B------:R-:W1:Y:S01]  /*4650*/  LDSM.16.MT88.4 R40, [R146+0x8000] ;  /* 0x008000009228783b */ /* 0x000e620000004200 */
        /* <DEDUP_REMOVED lines=10> */
[-C--:B------:R-:W-:Y:S01]  /*4700*/  FFMA.FTZ R29, R89, R117.reuse, -R120 ;  /* 0x00000075591d7223 */ /* 0x080fe20000010878 */
[-CC-:B------:R-:W-:Y:S01]  /*4710*/  FFMA.FTZ R106, R21, R117.reuse, -R122.reuse ;  /* 0x00000075156a7223 */ /* 0x180fe2000001087a */
[-CC-:B------:R-:W-:Y:S01]  /*4720*/  FFMA.FTZ R109, R23, R117.reuse, -R122.reuse ;  /* 0x00000075176d7223 */ /* 0x180fe2000001087a */
[----:B------:R-:W-:Y:S01]  /*4730*/  MUFU.EX2 R34, R34 ;  /* 0x0000002200227308 */ /* 0x000fe20000000800 */
[-CC-:B------:R-:W-:Y:S01]  /*4740*/  FFMA.FTZ R33, R25, R117.reuse, -R122.reuse ;  /* 0x0000007519217223 */ /* 0x180fe2000001087a */
[-CC-:B------:R-:W-:Y:S01]  /*4750*/  FFMA.FTZ R32, R13, R117.reuse, -R122.reuse ;  /* 0x000000750d207223 */ /* 0x180fe2000001087a */
[----:B------:R-:W-:Y:S01]  /*4760*/  LDSM.16.MT88.4 R24, [R144+0x8800] ;  /* 0x008800009018783b */ /* 0x000fe20000004200 */
[----:B------:R-:W3:Y:S01]  /*4770*/  MUFU.EX2 R35, R35 ;  /* 0x0000002300237308 */ /* 0x000ee20000000800 */
[-CC-:B------:R-:W-:Y:S01]  /*4780*/  FFMA.FTZ R124, R123, R117.reuse, -R122.reuse ;  /* 0x000000757b7c7223 */ /* 0x180fe2000001087a */
[-CC-:B------:R-:W-:Y:S01]  /*4790*/  FFMA.FTZ R125, R125, R117.reuse, -R122.reuse ;  /* 0x000000757d7d7223 */ /* 0x180fe2000001087a */
[----:B------:R-:W4:Y:S01]  /*47a0*/  LDSM.16.MT88.4 R12, [R146+0x8800] ;  /* 0x00880000920c783b */ /* 0x000f220000004200 */
[----:B------:R-:W-:Y:S01]  /*47b0*/  MUFU.EX2 R111, R111 ;  /* 0x0000006f006f7308 */ /* 0x000fe20000000800 */
[-CC-:B------:R-:W-:Y:S01]  /*47c0*/  FFMA.FTZ R123, R127, R117.reuse, -R122.reuse ;  /* 0x000000757f7b7223 */ /* 0x180fe2000001087a */
[----:B--2---:R-:W-:Y:S01]  /*47d0*/  F2FP.F16.F32.PACK_AB R84, R107, R108 ;  /* 0x0000006c6b54723e */ /* 0x004fe200000000ff */
[----:B------:R-:W-:Y:S01]  /*47e0*/  LDSM.16.MT88.4 R20, [R150+0xa800] ;  /* 0x00a800009614783b */ /* 0x000fe20000004200 */
[----:B------:R-:W2:Y:S01]  /*47f0*/  MUFU.EX2 R110, R110 ;  /* 0x0000006e006e7308 */ /* 0x000ea20000000800 */
[-C--:B------:R-:W-:Y:S01]  /*4800*/  FFMA.FTZ R126, R129, R117.reuse, -R122 ;  /* 0x00000075817e7223 */ /* 0x080fe2000001087a */
[----:B------:R-:W-:Y:S01]  /*4810*/  FFMA.FTZ R183, R112, R117, -R120 ;  /* 0x0000007570b77223 */ /* 0x000fe20000010878 */
[----:B------:R-:W-:Y:S01]  /*4820*/  FADD.FTZ R107, R108, R107 ;  /* 0x0000006b6c6b7221 */ /* 0x000fe20000010000 */
[----:B------:R-:W-:Y:S01]  /*4830*/  MUFU.EX2 R103, R103 ;  /* 0x0000006700677308 */ /* 0x000fe20000000800 */
[----:B---3--:R-:W-:-:S03]  /*4840*/  F2FP.F16.F32.PACK_AB R86, R35, R34 ;  /* 0x000000222356723e */ /* 0x008fc600000000ff */
[----:B------:R-:W3:Y:S04]  /*4850*/  MUFU.EX2 R100, R100 ;  /* 0x0000006400647308 */ /* 0x000ee80000000800 */
[----:B------:R-:W-:Y:S01]  /*4860*/  MUFU.EX2 R105, R105 ;  /* 0x0000006900697308 */ /* 0x000fe20000000800 */
[----:B--2---:R-:W-:Y:S01]  /*4870*/  F2FP.F16.F32.PACK_AB R85, R110, R111 ;  /* 0x0000006f6e55723e */ /* 0x004fe200000000ff */
[----:B------:R-:W-:Y:S02]  /*4880*/  FADD.FTZ R110, R111, R110 ;  /* 0x0000006e6f6e7221 */ /* 0x000fe40000010000 */
[----:B------:R-:W2:Y:S04]  /*4890*/  MUFU.EX2 R104, R104 ;  /* 0x0000006800687308 */ /* 0x000ea80000000800 */
[----:B------:R-:W-:Y:S01]  /*48a0*/  MUFU.EX2 R0, R0 ;  /* 0x0000000000007308 */ /* 0x000fe20000000800 */
[----:B---3--:R-:W-:-:S03]  /*48b0*/  F2FP.F16.F32.PACK_AB R87, R100, R103 ;  /* 0x000000676457723e */ /* 0x008fc600000000ff */
[----:B------:R-:W-:Y:S04]  /*48c0*/  MUFU.EX2 R29, R29 ;  /* 0x0000001d001d7308 */ /* 0x000fe80000000800 */
[----:B------:R-:W-:Y:S01]  /*48d0*/  MUFU.EX2 R106, R106 ;  /* 0x0000006a006a7308 */ /* 0x000fe20000000800 */
[C---:B------:R-:W-:Y:S03]  /*48e0*/  HMMA.16816.F32 R44, R84.reuse, R48, RZ ;  /* 0x00000030542c723c */ /* 0x040fe600000018ff */
[----:B------:R-:W3:Y:S04]  /*48f0*/  MUFU.EX2 R109, R109 ;  /* 0x0000006d006d7308 */ /* 0x000ee80000000800 */
[----:B------:R-:W-:Y:S01]  /*4900*/  MUFU.EX2 R33, R33 ;  /* 0x0000002100217308 */ /* 0x000fe20000000800 */
        /* <DEDUP_REMOVED lines=30> */
[----:B------:R-:W2:Y:S07]  /*4af0*/  LDSM.16.MT88.4 R16, [R146+0xa800] ;  /* 0x00a800009210783b */ /* 0x000eae0000004200 */
[C---:B----4-:R-:W-:Y:S08]  /*4b00*/  HMMA.16816.F32 R36, R4.reuse, R12, R36 ;  /* 0x0000000c0424723c */ /* 0x050ff00000001824 */
[C---:B------:R-:W-:Y:S01]  /*4b10*/  HMMA.16816.F32 R40, R4.reuse, R14, R40 ;  /* 0x0000000e0428723c */ /* 0x040fe20000001828 */
[----:B------:R-:W3:Y:S07]  /*4b20*/  LDSM.16.MT88.4 R12, [R144+0xa800] ;  /* 0x00a80000900c783b */ /* 0x000eee0000004200 */
        /* <DEDUP_REMOVED lines=8> */
[----:B------:R-:W-:Y:S01]  /*4bb0*/  HMMA.16816.F32 R56, R4, R26, R56 ;  /* 0x0000001a0438723c */ /* 0x000fe20000001838 */
[-CC-:B------:R-:W-:Y:S01]  /*4bc0*/  FFMA.FTZ R27, R137, R117.reuse, -R120.reuse ;  /* 0x00000075891b7223 */ /* 0x180fe20000010878 */
[----:B------:R-:W-:-:S05]  /*4bd0*/  FFMA.FTZ R26, R135, R117, -R120 ;  /* 0x00000075871a7223 */ /* 0x000fca0000010878 */
[----:B------:R-:W-:Y:S01]  /*4be0*/  MUFU.EX2 R27, R27 ;  /* 0x0000001b001b7308 */ /* 0x000fe20000000800 */
[C---:B--2---:R-:W-:Y:S03]  /*4bf0*/  HMMA.16816.F32 R68, R4.reuse, R16, R68 ;  /* 0x000000100444723c */ /* 0x044fe60000001844 */
[----:B------:R-:W2:Y:S05]  /*4c00*/  MUFU.EX2 R26, R26 ;  /* 0x0000001a001a7308 */ /* 0x000eaa0000000800 */
[C---:B------:R-:W-:Y:S01]  /*4c10*/  HMMA.16816.F32 R72, R4.reuse, R18, R72 ;  /* 0x000000120448723c */ /* 0x040fe20000001848 */
[----:B------:R-:W4:Y:S07]  /*4c20*/  LDSM.16.MT88.4 R16, [R146+0x9000] ;  /* 0x009000009210783b */ /* 0x000f2e0000004200 */
[C---:B------:R-:W-:Y:S08]  /*4c30*/  HMMA.16816.F32 R60, R4.reuse, R20, R60 ;  /* 0x00000014043c723c */ /* 0x040ff0000000183c */
[C---:B------:R-:W-:Y:S01]  /*4c40*/  HMMA.16816.F32 R64, R4.reuse, R22, R64 ;  /* 0x000000160440723c */ /* 0x040fe20000001840 */
[----:B------:R-:W-:Y:S07]  /*4c50*/  LDSM.16.MT88.4 R20, [R144+0xb000] ;  /* 0x00b000009014783b */ /* 0x000fee0000004200 */
[C---:B---3--:R-:W-:Y:S08]  /*4c60*/  HMMA.16816.F32 R88, R4.reuse, R12, R88 ;  /* 0x0000000c0458723c */ /* 0x048ff00000001858 */
[----:B------:R-:W-:Y:S01]  /*4c70*/  HMMA.16816.F32 R84, R4, R14, R84 ;  /* 0x0000000e0454723c */ /* 0x000fe20000001854 */
[----:B--2---:R-:W-:Y:S01]  /*4c80*/  F2FP.F16.F32.PACK_AB R4, R26, R27 ;  /* 0x0000001b1a04723e */ /* 0x004fe200000000ff */
        /* <DEDUP_REMOVED lines=14> */
[C---:B-1----:R-:W-:Y:S08]  /*4d70*/  HMMA.16816.F32 R52, R4.reuse, R8, R52 ;  /* 0x000000080434723c */ /* 0x042ff00000001834 */
[C---:B------:R-:W-:Y:S01]  /*4d80*/  HMMA.16816.F32 R56, R4.reuse, R10, R56 ;  /* 0x0000000a0438723c */ /* 0x040fe20000001838 */
[----:B------:R-:W1:Y:S07]  /*4d90*/  LDSM.16.MT88.4 R8, [R145+0xb000] ;  /* 0x00b000009108783b */ /* 0x000e6e0000004200 */
[----:B---3--:R-:W-:Y:S01]  /*4da0*/  HMMA.16816.F32 R60, R4, R16, R60 ;  /* 0x00000010043c723c */ /* 0x008fe2000000183c */
[----:B------:R-:W-:-:S04]  /*4db0*/  FFMA.FTZ R16, R118, R117, -R120 ;  /* 0x0000007576107223 */ /* 0x000fc80000010878 */
[----:B------:R3:W4:Y:S03]  /*4dc0*/  MUFU.EX2 R112, R16 ;  /* 0x0000001000707308 */ /* 0x0007260000000800 */
[C---:B------:R-:W-:Y:S08]  /*4dd0*/  HMMA.16816.F32 R64, R4.reuse, R18, R64 ;  /* 0x000000120440723c */ /* 0x040ff00000001840 */
[C---:B--2---:R-:W-:Y:S01]  /*4de0*/  HMMA.16816.F32 R68, R4.reuse, R12, R68 ;  /* 0x0000000c0444723c */ /* 0x044fe20000001844 */
[----:B---3--:R-:W2:Y:S07]  /*4df0*/  LDSM.16.MT88.4 R16, [R145+0x9800] ;  /* 0x009800009110783b */ /* 0x008eae0000004200 */
[C---:B------:R-:W-:Y:S01]  /*4e00*/  HMMA.16816.F32 R72, R4.reuse, R14, R72 ;  /* 0x0000000e0448723c */ /* 0x040fe20000001848 */
[----:B------:R-:W3:Y:S07]  /*4e10*/  LDSM.16.MT88.4 R12, [R150+0x9800] ;  /* 0x00980000960c783b */ /* 0x000eee0000004200 */
[C---:B------:R-:W-:Y:S08]  /*4e20*/  HMMA.16816.F32 R84, R4.reuse, R22, R84 ;  /* 0x000000160454723c */ /* 0x040ff00000001854 */
[C---:B-1----:R-:W-:Y:S01]  /*4e30*/  HMMA.16816.F32 R76, R4.reuse, R8, R76 ;  /* 0x00000008044c723c */ /* 0x042fe2000000184c */
[-CC-:B------:R-:W-:Y:S01]  /*4e40*/  FFMA.FTZ R9, R121, R117.reuse, -R120.reuse ;  /* 0x0000007579097223 */ /* 0x180fe20000010878 */
[-C--:B------:R-:W-:Y:S01]  /*4e50*/  FFMA.FTZ R8, R119, R117.reuse, -R120 ;  /* 0x0000007577087223 */ /* 0x080fe20000010878 */
[-CC-:B------:R-:W-:Y:S01]  /*4e60*/  FFMA.FTZ R121, R116, R117.reuse, -R122.reuse ;  /* 0x0000007574797223 */ /* 0x180fe2000001087a */
[-CC-:B------:R-:W-:Y:S01]  /*4e70*/  FFMA.FTZ R120, R115, R117.reuse, -R122.reuse ;  /* 0x0000007573787223 */ /* 0x180fe2000001087a */
[----:B------:R-:W-:Y:S01]  /*4e80*/  MUFU.EX2 R119, R9 ;  /* 0x0000000900777308 */ /* 0x000fe20000000800 */
[-CC-:B------:R-:W-:Y:S01]  /*4e90*/  FFMA.FTZ R116, R114, R117.reuse, -R122.reuse ;  /* 0x0000007572747223 */ /* 0x180fe2000001087a */
[----:B------:R-:W-:Y:S01]  /*4ea0*/  FFMA.FTZ R117, R113, R117, -R122 ;  /* 0x0000007571757223 */ /* 0x000fe2000001087a */
[----:B------:R-:W-:Y:S01]  /*4eb0*/  HMMA.16816.F32 R80, R4, R10, R80 ;  /* 0x0000000a0450723c */ /* 0x000fe20000001850 */
[----:B------:R1:W5:Y:S01]  /*4ec0*/  MUFU.EX2 R118, R8 ;  /* 0x0000000800767308 */ /* 0x0003620000000800 */
[----:B----4-:R-:W-:-:S03]  /*4ed0*/  F2FP.F16.F32.PACK_AB R6, R183, R112 ;  /* 0x00000070b706723e */ /* 0x010fc600000000ff */
[----:B------:R-:W-:Y:S04]  /*4ee0*/  MUFU.EX2 R115, R121 ;  /* 0x0000007900737308 */ /* 0x000fe80000000800 */
[----:B------:R-:W4:Y:S04]  /*4ef0*/  MUFU.EX2 R114, R120 ;  /* 0x0000007800727308 */ /* 0x000f280000000800 */
[----:B------:R-:W-:Y:S01]  /*4f00*/  MUFU.EX2 R113, R116 ;  /* 0x0000007400717308 */ /* 0x000fe20000000800 */
[----:B-1----:R-:W1:Y:S01]  /*4f10*/  LDSM.16.MT88.4 R8, [R146+0x9800] ;  /* 0x009800009208783b */ /* 0x002e620000004200 */
[----:B-----5:R-:W-:-:S02]  /*4f20*/  F2FP.F16.F32.PACK_AB R4, R118, R119 ;  /* 0x000000777604723e */ /* 0x020fc400000000ff */
[----:B------:R-:W5:Y:S01]  /*4f30*/  MUFU.EX2 R20, R117 ;  /* 0x0000007500147308 */ /* 0x000f620000000800 */
[----:B----4-:R-:W-:Y:S02]  /*4f40*/  F2FP.F16.F32.PACK_AB R5, R114, R115 ;  /* 0x000000737205723e */ /* 0x010fe400000000ff */
[----:B-----5:R-:W-:-:S07]  /*4f50*/  F2FP.F16.F32.PACK_AB R7, R20, R113 ;  /* 0x000000711407723e */ /* 0x020fce00000000ff */
[C---:B--2---:R-:W-:Y:S08]  /*4f60*/  HMMA.16816.F32 R44, R4.reuse, R16, R44 ;  /* 0x00000010042c723c */ /* 0x044ff0000000182c */
        /* <DEDUP_REMOVED lines=34> */
[----:B------:R-:W-:Y:S01]  /*5190*/  HMMA.16816.F32 R64, R4, R10, R64 ;  /* 0x0000000a0440723c */ /* 0x000fe20000001840 */
[----:B------:R-:W1:Y:S01]  /*51a0*/  LDSM.16.MT88.4 R8, [R144+0xb800] ;  /* 0x00b800009008783b */ /* 0x000e620000004200 */
        /* <DEDUP_REMOVED lines=8> */
[C---:B--2---:R-:W-:Y:S08]  /*5230*/  HMMA.16816.F32 R76, R4.reuse, R12, R76 ;  /* 0x0000000c044c723c */ /* 0x044ff0000000184c */
[C---:B------:R-:W-:Y:S08]  /*5240*/  HMMA.16816.F32 R80, R4.reuse, R14, R80 ;  /* 0x0000000e0450723c */ /* 0x040ff00000001850 */
[C---:B-1----:R-:W-:Y:S08]  /*5250*/  HMMA.16816.F32 R88, R4.reuse, R8, R88 ;  /* 0x000000080458723c */ /* 0x042ff00000001858 */
[----:B------:R-:W-:Y:S01]  /*5260*/  HMMA.16816.F32 R84, R4, R10, R84 ;  /* 0x0000000a0454723c */ /* 0x000fe20000001854 */
[----:B------:R-:W-:-:S04]  /*5270*/  NOP ;  /* 0x0000000000007918 */ /* 0x000fc80000000000 */
[----:B------:R-:W-:-:S15]  /*5280*/  @!P4 BRA `(.L_x_8886) ;  /* 0x0000002800b8c947 */ /* 0x000fde0003800000 */
[----:B------:R-:W-:Y:S01]  /*5290*/  ISETP.NE.U32.AND P2, PT, R30, RZ, PT ;  /* 0x000000ff1e00720c */ /* 0x000fe20003f45070 */
[----:B------:R-:W-:Y:S01]  /*52a0*/  IMAD.MOV.U32 R0, RZ, RZ, R101 ;  /* 0x000000ffff007224 */ /* 0x000fe200078e0065 */
[C---:B------:R-:W-:Y:S01]  /*52b0*/  IADD3 R178, PT, PT, -R28.reuse, 0x1, RZ ;  /* 0x000000011cb27810 */ /* 0x040fe20007ffe1ff */
[----:B------:R-:W-:Y:S01]  /*52c0*/  IMAD.MOV.U32 R105, RZ, RZ, R102 ;  /* 0x000000ffff697224 */ /* 0x000fe200078e0066 */
[----:B------:R-:W-:Y:S01]  /*52d0*/  ISETP.NE.AND.EX P2, PT, R31, RZ, PT, P2 ;  /* 0x000000ff1f00720c */ /* 0x000fe20003f45320 */
[----:B------:R-:W-:-:S12]  /*52e0*/  VIADD R179, R28, 0xfffffffe ;  /* 0xfffffffe1cb37836 */ /* 0x000fd80000000000 */
.L_x_8893:
[-C--:B------:R-:W-:Y:S01]  /*52f0*/  ISETP.GE.AND P1, PT, R174, R170.reuse, PT ;  /* 0x000000aaae00720c */ /* 0x080fe20003f26270 */
[----:B------:R-:W-:Y:S04]  /*5300*/  DEPBAR.LE SB0, 0x0 ;  /* 0x000080000000791a */ /* 0x000fe80000000000 */
[----:B------:R-:W-:Y:S05]  /*5310*/  WARPSYNC.ALL ;  /* 0x0000000000007948 */ /* 0x000fea0003800000 */
[----:B------:R-:W-:Y:S01]  /*5320*/  BAR.SYNC.DEFER_BLOCKING 0x0 ;  /* 0x0000000000007b1d */ /* 0x000fe20000010000 */
[----:B------:R-:W-:Y:S02]  /*5330*/  @!P2 IMAD.MOV.U32 R7, RZ, RZ, RZ ;  /* 0x000000ffff07a224 */ /* 0x000fe400078e00ff */
[----:B------:R-:W-:Y:S02]  /*5340*/  IMAD.MOV.U32 R5, RZ, RZ, R164 ;  /* 0x000000ffff057224 */ /* 0x000fe400078e00a4 */
[----:B------:R-:W-:Y:S01]  /*5350*/  IMAD.MOV.U32 R4, RZ, RZ, R165 ;  /* 0x000000ffff047224 */ /* 0x000fe200078e00a5 */
[----:B------:R-:W-:Y:S01]  /*5360*/  @!P2 IADD3 R7, P0, PT, RZ, -R7, RZ ;  /* 0x80000007ff07a210 */ /* 0x000fe20007f1e0ff */
[----:B------:R-:W2:Y:S01]  /*5370*/  @!P2 LD.E R6, desc[UR4][R2.64+0x40] ;  /* 0x000040040206a980 */ /* 0x000ea2000c101900 */
[----:B------:R-:W-:Y:S01]  /*5380*/  BSSY.RECONVERGENT B0, `(.L_x_8887) ;  /* 0x0000046000007945 */ /* 0x000fe20003800200 */
        /* <DEDUP_REMOVED lines=38> */
[----:B------:R-:W-:Y:S02]  /*55f0*/  ISETP.GE.AND P4, PT, R6, RZ, PT ;  /* 0x000000ff0600720c */ /* 0x000fe40003f86270 */
[----:B------:R-:W-:Y:S03]  /*5600*/  LOP3.LUT R7, RZ, R8, RZ, 0x33, !PT ;  /* 0x00000008ff077212 */ /* 0x000fe600078e33ff */
[----:B------:R-:W-:Y:S01]  /*5610*/  @P5 VIADD R12, R12, 0x1 ;  /* 0x000000010c0c5836 */ /* 0x000fe20000000000 */
[C---:B------:R-:W-:Y:S03]  /*5620*/  ISETP.NE.AND P5, PT, R8.reuse, RZ, PT ;  /* 0x000000ff0800720c */ /* 0x040fe60003fa5270 */
        /* <DEDUP_REMOVED lines=27> */
.L_x_8888:
[----:B------:R-:W-:Y:S05]  /*57e0*/  BSYNC.RECONVERGENT B0 ;  /* 0x0000000000007941 */ /* 0x000fea0003800200 */
.L_x_8887:
[----:B------:R-:W-:Y:S01]  /*57f0*/  @!PT LDS RZ, [RZ] ;  /* 0x00000000fffff984 */ /* 0x000fe20000000800 */
[----:B------:R-:W-:Y:S01]  /*5800*/  @!PT LDS RZ, [RZ] ;  /* 0x00000000fffff984 */ /* 0x000fe20000000800 */
[----:B------:R-:W-:Y:S01]  /*5810*/  @!PT LDS RZ, [RZ] ;  /* 0x00000000fffff984 */ /* 0x000fe20000000800 */
[----:B------:R1:W-:Y:S01]  /*5820*/  @!P1 LDGSTS.E.BYPASS.LTC128B.128 [R171+0x8000], desc[UR4][R164.64] ;  /* 0x08000000a4ab9fae */ /* 0x0003e2000b981a04 */
[C---:B------:R-:W-:Y:S01]  /*5830*/  LEA R186, P3, R158.reuse, R164, 0x5 ;  /* 0x000000a49eba7211 */ /* 0x040fe200078628ff */
[C---:B------:R-:W-:Y:S01]  /*5840*/  IMAD.SHL.U32 R104, R158.reuse, 0x20, RZ ;  /* 0x000000209e687824 */ /* 0x040fe200078e00ff */
[C-C-:B------:R-:W-:Y:S01]  /*5850*/  SHF.L.U64.HI R106, R158.reuse, 0x5, R159.reuse ;  /* 0x000000059e6a7819 */ /* 0x140fe2000001029f */
[----:B------:R-:W-:Y:S01]  /*5860*/  @P1 STS.128 [R171+0x8000], RZ ;  /* 0x008000ffab001388 */ /* 0x000fe20000000c00 */
[----:B------:R-:W-:Y:S01]  /*5870*/  LEA.HI.X R187, R158, R165, R159, 0x5, P3 ;  /* 0x000000a59ebb7211 */ /* 0x000fe200018f2c9f */
[----:B------:R-:W-:Y:S01]  /*5880*/  VIADD R178, R178, 0x1 ;  /* 0x00000001b2b27836 */ /* 0x000fe20000000000 */
[----:B------:R-:W-:Y:S01]  /*5890*/  IADD3 R184, P4, PT, R104, R186, RZ ;  /* 0x000000ba68b87210 */ /* 0x000fe20007f9e0ff */
[----:B------:R-:W-:Y:S01]  /*58a0*/  @!PT LDS RZ, [RZ] ;  /* 0x00000000fffff984 */ /* 0x000fe20000000800 */
[----:B------:R-:W-:Y:S01]  /*58b0*/  @!PT LDS RZ, [RZ] ;  /* 0x00000000fffff984 */ /* 0x000fe20000000800 */
[----:B------:R-:W-:Y:S01]  /*58c0*/  @!PT LDS RZ, [RZ] ;  /* 0x00000000fffff984 */ /* 0x000fe20000000800 */
[----:B------:R1:W-:Y:S01]  /*58d0*/  @!P0 LDGSTS.E.BYPASS.LTC128B.128 [R171+0xa000], desc[UR4][R164.64+0x80] ;  /* 0x0a000080a4ab8fae */ /* 0x0003e2000b981a04 */
[----:B------:R-:W-:Y:S02]  /*58e0*/  BSSY.RECONVERGENT B1, `(.L_x_8889) ;  /* 0x000010c000017945 */ /* 0x000fe40003800200 */
[----:B------:R-:W-:Y:S01]  /*58f0*/  IADD3 R188, P3, PT, R184, R104, RZ ;  /* 0x00000068b8bc7210 */ /* 0x000fe20007f7e0ff */
[----:B------:R-:W-:Y:S01]  /*5900*/  @P0 STS.128 [R171+0xa000], RZ ;  /* 0x00a000ffab000388 */ /* 0x000fe20000000c00 */
[----:B------:R-:W-:Y:S03]  /*5910*/  IMAD.X R185, R106, 0x1, R187, P4 ;  /* 0x000000016ab97824 */ /* 0x000fe600020e06bb */
[----:B------:R-:W-:Y:S01]  /*5920*/  @!PT LDS RZ, [RZ] ;  /* 0x00000000fffff984 */ /* 0x000fe20000000800 */
[----:B------:R-:W-:Y:S01]  /*5930*/  @!PT LDS RZ, [RZ] ;  /* 0x00000000fffff984 */ /* 0x000fe20000000800 */
[----:B------:R-:W-:Y:S01]  /*5940*/  @!PT LDS RZ, [RZ] ;  /* 0x00000000fffff984 */ /* 0x000fe20000000800 */
[----:B------:R1:W-:Y:S01]  /*5950*/  @!P1 LDGSTS.E.BYPASS.LTC128B.128 [R171+0x8800], desc[UR4][R186.64] ;  /* 0x08800000baab9fae */ /* 0x0003e2000b981a04 */
[----:B------:R-:W-:Y:S01]  /*5960*/  IMAD.X R189, R185, 0x1, R106, P3 ;  /* 0x00000001b9bd7824 */ /* 0x000fe200018e066a */
[----:B------:R-:W-:Y:S02]  /*5970*/  ISETP.NE.AND P3, PT, R178, RZ, PT ;  /* 0x000000ffb200720c */ /* 0x000fe40003f65270 */
        /* <DEDUP_REMOVED lines=137> */
[----:B------:R-:W-:Y:S01]  /*6210*/  BSSY.RECONVERGENT B0, `(.L_x_8891) ;  /* 0x0000048000007945 */ /* 0x000fe20003800200 */
[----:B------:R-:W-:Y:S03]  /*6220*/  IMAD.SHL.U32 R100, R156, 0x20, RZ ;  /* 0x000000209c647824 */ /* 0x000fe600078e00ff */
        /* <DEDUP_REMOVED lines=39> */
[----:B------:R-:W-:Y:S02]  /*64a0*/  ISETP.GE.AND P4, PT, R101, RZ, PT ;  /* 0x000000ff6500720c */ /* 0x000fe40003f86270 */
[----:B------:R-:W-:Y:S07]  /*64b0*/  LOP3.LUT R101, RZ, R110, RZ, 0x33, !PT ;  /* 0x0000006eff657212 */ /* 0x000fee00078e33ff */
[----:B------:R-:W-:Y:S02]  /*64c0*/  @P5 IADD3 R106, PT, PT, R106, 0x1, RZ ;  /* 0x000000016a6a5810 */ /* 0x000fe40007ffe0ff */
[----:B------:R-:W-:Y:S01]  /*64d0*/  @P6 VIADD R109, R109, 0x1 ;  /* 0x000000016d6d6836 */ /* 0x000fe20000000000 */
[C---:B------:R-:W-:Y:S02]  /*64e0*/  ISETP.NE.AND P5, PT, R110.reuse, RZ, PT ;  /* 0x000000ff6e00720c */ /* 0x040fe40003fa5270 */
[----:B------:R-:W-:Y:S02]  /*64f0*/  @!P3 IMAD.MOV R106, RZ, RZ, -R106 ;  /* 0x000000ffff6ab224 */ /* 0x000fe400078e0a6a */
[----:B------:R-:W-:Y:S03]  /*6500*/  @!P4 IADD3 R109, PT, PT, -R109, RZ, RZ ;  /* 0x000000ff6d6dc210 */ /* 0x000fe60007ffe1ff */
[C---:B------:R-:W-:Y:S02]  /*6510*/  SEL R103, R101.reuse, R106, !P5 ;  /* 0x0000006a65677207 */ /* 0x040fe40006800000 */
[----:B------:R-:W-:Y:S01]  /*6520*/  SEL R109, R101, R109, !P5 ;  /* 0x0000006d656d7207 */ /* 0x000fe20006800000 */
[----:B------:R-:W3:Y:S01]  /*6530*/  LD.E.64 R106, desc[UR4][R2.64+0x38] ;  /* 0x00003804026a7980 */ /* 0x000ee2000c101b00 */
        /* <DEDUP_REMOVED lines=21> */
.L_x_8892:
[----:B------:R-:W-:Y:S05]  /*6690*/  BSYNC.RECONVERGENT B0 ;  /* 0x0000000000007941 */ /* 0x000fea0003800200 */
.L_x_8891:
[----:B------:R-:W-:Y:S01]  /*66a0*/  @!PT LDS RZ, [RZ] ;  /* 0x00000000fffff984 */ /* 0x000fe20000000800 */
[----:B------:R-:W-:Y:S01]  /*66b0*/  @!PT LDS RZ, [RZ] ;  /* 0x00000000fffff984 */ /* 0x000fe20000000800 */
[----:B------:R-:W-:Y:S01]  /*66c0*/  @!PT LDS RZ, [RZ] ;  /* 0x00000000fffff984 */ /* 0x000fe20000000800 */
[----:B------:R1:W-:Y:S01]  /*66d0*/  @!P1 LDGSTS.E.BYPASS.LTC128B.128 [R171+0x4000], desc[UR4][R162.64] ;  /* 0x04000000a2ab9fae */ /* 0x0003e2000b981a04 */
        /* <DEDUP_REMOVED lines=8> */
[----:B------:R1:W-:Y:S03]  /*6760*/  @!P0 LDGSTS.E.BYPASS.LTC128B.128 [R171+0x6000], desc[UR4][R162.64+0x80] ;  /* 0x06000080a2ab8fae */ /* 0x0003e6000b981a04 */
[----:B------:R-:W-:Y:S01]  /*6770*/  IADD3 R100, P3, PT, R102, R100, RZ ;  /* 0x0000006466647210 */ /* 0x000fe20007f7e0ff */
[----:B------:R1:W-:Y:S01]  /*6780*/  @P0 STS.128 [R171+0x6000], RZ ;  /* 0x006000ffab000388 */ /* 0x0003e20000000c00 */
[----:B------:R-:W-:Y:S03]  /*6790*/  IMAD.X R103, R101, 0x1, R107, P4 ;  /* 0x0000000165677824 */ /* 0x000fe600020e066b */
        /* <DEDUP_REMOVED lines=32> */
.L_x_8890:
[----:B------:R-:W-:Y:S05]  /*69a0*/  BSYNC.RECONVERGENT B1 ;  /* 0x0000000000017941 */ /* 0x000fea0003800200 */
.L_x_8889:
        /* <DEDUP_REMOVED lines=316> */
.L_x_8886:
        /* <DEDUP_REMOVED lines=10> */
.L_x_8909:
        /* <DEDUP_REMOVED lines=91> */
[----:B------:R-:W-:Y:S01]  /*83c0*/  STS [R9], R96 ;  /* 0x0000006009007388 */ /* 0x000fe20000000800 */
[----:B------:R-:W-:-:S02]  /*83d0*/  IADD3 R15, PT, PT, R9, 0x40, RZ ;  /* 0x00000040090f7810 */ /* 0x000fc40007ffe0ff */
[-C--:B------:R-:W-:Y:S02]  /*83e0*/  IADD3 R13, PT, PT, R4, R9.reuse, RZ ;  /* 0x00000009040d7210 */ /* 0x080fe40007ffe0ff */
[----:B------:R-:W-:Y:S02]  /*83f0*/  @P4 IADD3 R15, PT, PT, R9, -0x40, RZ ;  /* 0xffffffc0090f4810 */ /* 0x000fe40007ffe0ff */
        /* <DEDUP_REMOVED lines=8> */
[----:B------:R-:W-:Y:S02]  /*8480*/  F2FP.F16.F32.PACK_AB R40, R41, R40 ;  /* 0x000000282928723e */ /* 0x000fe400000000ff */
[----:B------:R-:W-:Y:S01]  /*8490*/  F2FP.F16.F32.PACK_AB R42, R43, R42 ;  /* 0x0000002a2b2a723e */ /* 0x000fe200000000ff */
[----:B------:R-:W-:Y:S01]  /*84a0*/  STS [R11+0x400], R94 ;  /* 0x0004005e0b007388 */ /* 0x000fe20000000800 */
[----:B------:R-:W-:Y:S02]  /*84b0*/  IADD3 R17, PT, PT, R5, R13, RZ ;  /* 0x0000000d05117210 */ /* 0x000fe40007ffe0ff */
        /* <DEDUP_REMOVED lines=13> */
[----:B------:R1:W-:Y:S01]  /*8590*/  STS [R15], R44 ;  /* 0x0000002c0f007388 */ /* 0x0003e20000000800 */
[----:B------:R-:W-:Y:S02]  /*85a0*/  F2FP.F16.F32.PACK_AB R58, R59, R58 ;  /* 0x0000003a3b3a723e */ /* 0x000fe400000000ff */
[----:B------:R-:W-:Y:S01]  /*85b0*/  IADD3 R5, PT, PT, R5, R19, RZ ;  /* 0x0000001305057210 */ /* 0x000fe20007ffe0ff */
[----:B------:R-:W-:Y:S01]  /*85c0*/  STS [R15+0x400], R46 ;  /* 0x0004002e0f007388 */ /* 0x000fe20000000800 */
[----:B------:R-:W-:Y:S02]  /*85d0*/  F2FP.F16.F32.PACK_AB R60, R61, R60 ;  /* 0x0000003c3d3c723e */ /* 0x000fe400000000ff */
[----:B------:R-:W-:Y:S01]  /*85e0*/  F2FP.F16.F32.PACK_AB R62, R63, R62 ;  /* 0x0000003e3f3e723e */ /* 0x000fe200000000ff */
[----:B------:R-:W-:Y:S01]  /*85f0*/  STS [R21], R48 ;  /* 0x0000003015007388 */ /* 0x000fe20000000800 */
[----:B------:R-:W-:-:S02]  /*8600*/  F2FP.F16.F32.PACK_AB R64, R65, R64 ;  /* 0x000000404140723e */ /* 0x000fc400000000ff */
[----:B------:R-:W-:Y:S01]  /*8610*/  F2FP.F16.F32.PACK_AB R66, R67, R66 ;  /* 0x000000424342723e */ /* 0x000fe200000000ff */
[----:B------:R2:W-:Y:S01]  /*8620*/  STS [R21+0x400], R50 ;  /* 0x0004003215007388 */ /* 0x0005e20000000800 */
        /* <DEDUP_REMOVED lines=15> */
[----:B------:R-:W-:-:S02]  /*8720*/  F2FP.F16.F32.PACK_AB R84, R85, R84 ;  /* 0x000000545554723e */ /* 0x000fc400000000ff */
        /* <DEDUP_REMOVED lines=18> */
[----:B-1----:R-:W3:Y:S04]  /*8850*/  LD.E.64 R44, desc[UR4][R2.64+0x88] ;  /* 0x00008804022c7980 */ /* 0x002ee8000c101b00 */
[----:B------:R1:W5:Y:S06]  /*8860*/  LD.E.64 R42, desc[UR4][R2.64+0x90] ;  /* 0x00009004022a7980 */ /* 0x00036c000c101b00 */
[----:B--2---:R1:W5:Y:S01]  /*8870*/  @!P4 LD.E.64 R50, desc[UR4][R2.64+0x80] ;  /* 0x000080040232c980 */ /* 0x004362000c101b00 */
[----:B----4-:R-:W-:-:S13]  /*8880*/  ISETP.NE.AND P2, PT, R4, RZ, PT ;  /* 0x000000ff0400720c */ /* 0x010fda0003f45270 */
[----:B------:R-:W2:Y:S04]  /*8890*/  @!P2 LD.E R4, desc[UR4][R2.64+0x60] ;  /* 0x000060040204a980 */ /* 0x000ea8000c101900 */
[----:B------:R-:W4:Y:S01]  /*88a0*/  @!P2 LD.E R41, desc[UR4][R2.64+0xb4] ;  /* 0x0000b4040229a980 */ /* 0x000f22000c101900 */
[----:B------:R-:W1:Y:S08]  /*88b0*/  @P1 MUFU.LG2 R7, R7 ;  /* 0x0000000700071308 */ /* 0x000e700000000c00 */
[----:B------:R-:W1:Y:S01]  /*88c0*/  @P0 MUFU.LG2 R10, R10 ;  /* 0x0000000a000a0308 */ /* 0x000e620000000c00 */
[----:B---3--:R-:W-:-:S02]  /*88d0*/  SHF.R.U32.HI R5, RZ, 0x1, R0 ;  /* 0x00000001ff057819 */ /* 0x008fc40000011600 */
[----:B------:R-:W-:Y:S02]  /*88e0*/  LOP3.LUT P3, RZ, R0, 0x3, RZ, 0xc0, !PT ;  /* 0x0000000300ff7812 */ /* 0x000fe4000786c0ff */
[----:B------:R-:W-:Y:S02]  /*88f0*/  SHF.R.U32.HI R39, RZ, 0x2, R0 ;  /* 0x00000002ff277819 */ /* 0x000fe40000011600 */
[----:B------:R-:W-:Y:S01]  /*8900*/  LOP3.LUT R0, R5, 0x30, RZ, 0xc0, !PT ;  /* 0x0000003005007812 */ /* 0x000fe200078ec0ff */
[----:B------:R-:W-:Y:S01]  /*8910*/  BSSY.RECONVERGENT B0, `(.L_x_8895) ;  /* 0x0000012000007945 */ /* 0x000fe20003800200 */
[----:B-1----:R-:W-:Y:S01]  /*8920*/  @P1 FMUL.FTZ R9, R7, 0.69314718246459960938 ;  /* 0x3f31721807091820 */ /* 0x002fe20000410000 */
[----:B------:R-:W-:Y:S01]  /*8930*/  MOV R37, 0x7f800000 ;  /* 0x7f80000000257802 */ /* 0x000fe20000000f00 */
[----:B------:R-:W-:Y:S01]  /*8940*/  @P4 IMAD.WIDE.U32 R46, R44, R173, RZ ;  /* 0x000000ad2c2e4225 */ /* 0x000fe200078e00ff */
[----:B------:R-:W-:-:S03]  /*8950*/  MOV R36, 0x7f800000 ;  /* 0x7f80000000247802 */ /* 0x000fc60000000f00 */
[----:B-----5:R-:W-:Y:S01]  /*8960*/  @P1 FFMA.FTZ R37, R6, R102, R9 ;  /* 0x0000006606251223 */ /* 0x020fe20000010009 */
[----:B------:R-:W-:Y:S01]  /*8970*/  LOP3.LUT R39, R0, 0x7, R39, 0xf8, !PT ;  /* 0x0000000700277812 */ /* 0x000fe200078ef827 */
[----:B------:R-:W-:Y:S01]  /*8980*/  @P0 FMUL.FTZ R8, R10, 0.69314718246459960938 ;  /* 0x3f3172180a080820 */ /* 0x000fe20000410000 */
[----:B------:R-:W-:-:S03]  /*8990*/  @P4 IMAD R0, R45, R173, RZ ;  /* 0x000000ad2d004224 */ /* 0x000fc600078e02ff */
        /* <DEDUP_REMOVED lines=9> */
.L_x_8896:
[----:B------:R-:W-:Y:S05]  /*8a30*/  BSYNC.RECONVERGENT B0 ;  /* 0x0000000000007941 */ /* 0x000fea0003800200 */
.L_x_8895:
[----:B------:R1:W5:Y:S01]  /*8a40*/  LD.E.64 R48, desc[UR4][R2.64+0x70] ;  /* 0x0000700402307980 */ /* 0x000362000c101b00 */
[----:B------:R-:W-:Y:S05]  /*8a50*/  WARPSYNC.ALL ;  /* 0x0000000000007948 */ /* 0x000fea0003800000 */
[----:B------:R1:W5:Y:S01]  /*8a60*/  LD.E.64 R52, desc[UR4][R2.64+0xa0] ;  /* 0x0000a00402347980 */ /* 0x000362000c101b00 */
[----:B------:R-:W-:Y:S01]  /*8a70*/  BSSY.RECONVERGENT B0, `(.L_x_8897) ;  /* 0x0000015000007945 */ /* 0x000fe20003800200 */
[----:B------:R-:W-:Y:S06]  /*8a80*/  BAR.SYNC.DEFER_BLOCKING 0x0 ;  /* 0x0000000000007b1d */ /* 0x000fec0000010000 */
        /* <DEDUP_REMOVED lines=19> */
.L_x_8898:
[----:B------:R-:W-:Y:S05]  /*8bc0*/  BSYNC.RECONVERGENT B0 ;  /* 0x0000000000007941 */ /* 0x000fea0003800200 */
.L_x_8897:
[----:B-1----:R-:W1:Y:S01]  /*8bd0*/  S2R R37, SR_TID.X ;  /* 0x0000000000257919 */ /* 0x002e620000002100 */
[----:B------:R-:W-:Y:S01]  /*8be0*/  MOV R175, RZ ;  /* 0x000000ff00af7202 */ /* 0x000fe20000000f00 */
[-C--:B------:R-:W-:Y:S02]  /*8bf0*/  @!P4 IMAD R36, R51, R168.reuse, RZ ;  /* 0x000000a83324c224 */ /* 0x080fe400078e02ff */
[----:B------:R-:W-:Y:S01]  /*8c00*/  @!P4 IMAD.WIDE.U32 R50, R50, R168, RZ ;  /* 0x000000a83232c225 */ /* 0x000fe200078e00ff */
[----:B------:R2:W5:Y:S01]  /*8c10*/  LD.E R2, desc[UR4][R2.64+0xc0] ;  /* 0x0000c00402027980 */ /* 0x000562000c101900 */
[----:B------:R-:W-:Y:S02]  /*8c20*/  BSSY.RECONVERGENT B0, `(.L_x_8899) ;  /* 0x000001f000007945 */ /* 0x000fe40003800200 */
[----:B------:R-:W-:Y:S01]  /*8c30*/  @!P4 IMAD.MOV.U32 R38, RZ, RZ, R50 ;  /* 0x000000ffff26c224 */ /* 0x000fe200078e0032 */
[----:B------:R-:W-:Y:S02]  /*8c40*/  @P4 MOV R38, R46 ;  /* 0x0000002e00264202 */ /* 0x000fe40000000f00 */
[----:B------:R-:W-:Y:S01]  /*8c50*/  @!P4 IADD3 R36, PT, PT, R51, R36, RZ ;  /* 0x000000243324c210 */ /* 0x000fe20007ffe0ff */
[----:B------:R-:W-:-:S02]  /*8c60*/  @P4 IMAD.IADD R36, R47, 0x1, R0 ;  /* 0x000000012f244824 */ /* 0x000fc400078e0200 */
[-C--:B--2---:R-:W-:Y:S01]  /*8c70*/  IMAD R3, R43, R167.reuse, RZ ;  /* 0x000000a72b037224 */ /* 0x084fe200078e02ff */
[----:B-1----:R-:W-:Y:S01]  /*8c80*/  SHF.R.U32.HI R37, RZ, 0x3, R37 ;  /* 0x00000003ff257819 */ /* 0x002fe20000011625 */
[----:B------:R-:W-:-:S03]  /*8c90*/  IMAD.WIDE.U32 R42, R42, R167, RZ ;  /* 0x000000a72a2a7225 */ /* 0x000fc600078e00ff */
[C---:B------:R-:W-:Y:S01]  /*8ca0*/  ISETP.GE.AND P3, PT, R37.reuse, R160, PT ;  /* 0x000000a02500720c */ /* 0x040fe20003f66270 */
[----:B------:R-:W-:Y:S01]  /*8cb0*/  VIADD R41, R37, 0x10 ;  /* 0x0000001025297836 */ /* 0x000fe20000000000 */
[----:B------:R-:W-:Y:S01]  /*8cc0*/  IADD3 R3, PT, PT, R43, R3, RZ ;  /* 0x000000032b037210 */ /* 0x000fe20007ffe0ff */
[----:B------:R-:W-:-:S03]  /*8cd0*/  VIADD R39, R37, 0x20 ;  /* 0x0000002025277836 */ /* 0x000fc60000000000 */
[----:B------:R-:W-:Y:S01]  /*8ce0*/  ISETP.GE.AND P2, PT, R41, R160, PT ;  /* 0x000000a02900720c */ /* 0x000fe20003f46270 */
[----:B------:R-:W-:Y:S01]  /*8cf0*/  IMAD.WIDE.U32 R40, R172, R44, R174 ;  /* 0x0000002cac287225 */ /* 0x000fe200078e00ae */
[----:B------:R-:W-:-:S03]  /*8d00*/  ISETP.GE.AND P1, PT, R39, R160, PT ;  /* 0x000000a02700720c */ /* 0x000fc60003f26270 */
[----:B------:R-:W-:Y:S01]  /*8d10*/  VIADD R39, R37, 0x30 ;  /* 0x0000003025277836 */ /* 0x000fe20000000000 */
[----:B------:R-:W-:Y:S01]  /*8d20*/  IADD3 R38, P5, P4, R42, R40, R38 ;  /* 0x000000282a267210 */ /* 0x000fe20007cbe026 */
[----:B------:R-:W-:-:S03]  /*8d30*/  IMAD R172, R45, R172, RZ ;  /* 0x000000ac2dac7224 */ /* 0x000fc600078e02ff */
        /* <DEDUP_REMOVED lines=11> */
[----:B------:R1:W-:Y:S04]  /*8df0*/  @!P5 ST.E.128 desc[UR4][R42.64], R28 ;  /* 0x0000001c2a00d985 */ /* 0x0003e8000c101d04 */
[----:B------:R1:W-:Y:S02]  /*8e00*/  @!P4 ST.E.128 desc[UR4][R42.64+0x80], R12 ;  /* 0x0000800c2a00c985 */ /* 0x0003e4000c101d04 */
.L_x_8900:
[----:B------:R-:W-:Y:S05]  /*8e10*/  BSYNC.RECONVERGENT B0 ;  /* 0x0000000000007941 */ /* 0x000fea0003800200 */
.L_x_8899:
        /* <DEDUP_REMOVED lines=16> */
.L_x_8902:
[----:B------:R-:W-:Y:S05]  /*8f20*/  BSYNC.RECONVERGENT B0 ;  /* 0x0000000000007941 */ /* 0x000fea0003800200 */
.L_x_8901:
[----:B------:R-:W-:Y:S04]  /*8f30*/  BSSY.RECONVERGENT B0, `(.L_x_8903) ;  /* 0x0000010000007945 */ /* 0x000fe80003800200 */
[----:B------:R-:W-:Y:S05]  /*8f40*/  @P1 BRA `(.L_x_8904) ;  /* 0x0000000000381947 */ /* 0x000fea0003800000 */
[----:B--2---:R-:W-:Y:S01]  /*8f50*/  IADD3 R9, P1, PT, R37, 0x20, RZ ;  /* 0x0000002025097810 */ /* 0x004fe20007f3e0ff */
        /* <DEDUP_REMOVED lines=13> */
.L_x_8904:
[----:B------:R-:W-:Y:S05]  /*9030*/  BSYNC.RECONVERGENT B0 ;  /* 0x0000000000007941 */ /* 0x000fea0003800200 */
.L_x_8903:
[----:B------:R-:W-:-:S04]  /*9040*/  MOV R167, 0x0 ;  /* 0x0000000000a77802 */ /* 0x000fc80000000f00 */
[----:B-12345:R-:W-:Y:S05]  /*9050*/  @P0 RET.REL.NODEC R166 `(_ZN5flash24flash_fwd_splitkv_kernelI23Flash_fwd_kernel_traitsILi128ELi64ELi64ELi4ELb0ELb0EN7cutlass6half_tE19Flash_kernel_traitsILi128ELi64ELi64ELi4ES3_EELb0ELb0ELb0ELb0ELb0ELb0ELb0ELb0EEEvNS_16Flash_fwd_paramsE) ;  /* 0xffffff6ca6e80950 */ /* 0x03efea0003c3ffff */
        /* <DEDUP_REMOVED lines=14> */
[----:B-1----:R-:W-:Y:S05]  /*9140*/  @P0 RET.REL.NODEC R166 `(_ZN5flash24flash_fwd_splitkv_kernelI23Flash_fwd_kernel_traitsILi128ELi64ELi64ELi4ELb0ELb0EN7cutlass6half_tE19Flash_kernel_traitsILi128ELi64ELi64ELi4ES3_EELb0ELb0ELb0ELb0ELb0ELb0ELb0ELb0EEEvNS_16Flash_fwd_paramsE) ;  /* 0xffffff6ca6ac0950 */ /* 0x002fea0003c3ffff */
[----:B------:R-:W-:Y:S01]  /*9150*/  MOV R167, 0x0 ;  /* 0x0000000000a77802 */ /* 0x000fe20000000f00 */
[----:B------:R1:W-:Y:S03]  /*9160*/  ST.E.128 desc[UR4][R6.64+0x80], R32 ;  /* 0x0000802006007985 */ /* 0x0003e6000c101d04 */
[----:B-1----:R-:W-:Y:S05]  /*9170*/  RET.REL.NODEC R166 `(_ZN5flash24flash_fwd_splitkv_kernelI23Flash_fwd_kernel_traitsILi128ELi64ELi64ELi4ELb0ELb0EN7cutlass6half_tE19Flash_kernel_traitsILi128ELi64ELi64ELi4ES3_EELb0ELb0ELb0ELb0ELb0ELb0ELb0ELb0EEEvNS_16Flash_fwd_paramsE) ;  /* 0xffffff6ca6a07950 */ /* 0x002fea0003c3ffff */
.L_x_8894:
[----:B------:R-:W-:Y:S01]  /*9180*/  MOV R5, 0x2 ;  /* 0x0000000200057802 */ /* 0x000fe20000000f00 */
[----:B------:R-:W-:Y:S01]  /*9190*/  IMAD.MOV.U32 R0, RZ, RZ, 0x1f ;  /* 0x0000001fff007424 */ /* 0x000fe200078e00ff */
[----:B------:R-:W-:-:S07]  /*91a0*/  MOV R4, 0xffffffff ;  /* 0xffffffff00047802 */ /* 0x000fce0000000f00 */
[----:B-1---5:R-:W-:Y:S05]  /*91b0*/  WARPSYNC.COLLECTIVE R4, `(.L_x_8905) ;  /* 0x0000000004087348 */ /* 0x022fea0003c00000 */
[----:B------:R2:W3:Y:S02]  /*91c0*/  SHFL.BFLY P0, R10, R183, R5, R0 ;  /* 0x0c000005b70a7389 */ /* 0x0004e40000000000 */
[----:B-123-5:R-:W-:Y:S05]  /*91d0*/  ENDCOLLECTIVE ;  /* 0x000000000000791b */ /* 0x02efea0003800000 */
.L_x_8905:
[----:B------:R-:W-:Y:S02]  /*91e0*/  IMAD.MOV.U32 R8, RZ, RZ, R10 ;  /* 0x000000ffff087224 */ /* 0x000fe400078e000a */
[----:B------:R-:W-:Y:S02]  /*91f0*/  IMAD.MOV.U32 R5, RZ, RZ, 0x1 ;  /* 0x00000001ff057424 */ /* 0x000fe400078e00ff */
[----:B------:R-:W-:-:S05]  /*9200*/  FADD.FTZ R8, R8, R183 ;  /* 0x000000b708087221 */ /* 0x000fca0000010000 */
[----:B------:R-:W-:-:S07]  /*9210*/  MOV R183, R8 ;  /* 0x0000000800b77202 */ /* 0x000fce0000000f00 */
[----:B------:R-:W-:Y:S05]  /*9220*/  WARPSYNC.COLLECTIVE R4, `(.L_x_8906) ;  /* 0x0000000004087348 */ /* 0x000fea0003c00000 */
[----:B------:R1:W2:Y:S02]  /*9230*/  SHFL.BFLY P0, R10, R183, R5, R0 ;  /* 0x0c000005b70a7389 */ /* 0x0002a40000000000 */
[----:B-12---:R-:W-:Y:S05]  /*9240*/  ENDCOLLECTIVE ;  /* 0x000000000000791b */ /* 0x006fea0003800000 */
.L_x_8906:
[----:B------:R-:W-:Y:S01]  /*9250*/  MOV R183, R181 ;  /* 0x000000b500b77202 */ /* 0x000fe20000000f00 */
[----:B------:R-:W-:Y:S01]  /*9260*/  IMAD.MOV.U32 R5, RZ, RZ, 0x2 ;  /* 0x00000002ff057424 */ /* 0x000fe200078e00ff */
[----:B------:R-:W-:-:S07]  /*9270*/  MOV R7, R10 ;  /* 0x0000000a00077202 */ /* 0x000fce0000000f00 */
[----:B------:R-:W-:Y:S05]  /*9280*/  WARPSYNC.COLLECTIVE R4, `(.L_x_8907) ;  /* 0x0000000004087348 */ /* 0x000fea0003c00000 */
[----:B------:R1:W2:Y:S02]  /*9290*/  SHFL.BFLY P0, R10, R183, R5, R0 ;  /* 0x0c000005b70a7389 */ /* 0x0002a40000000000 */
[----:B-12---:R-:W-:Y:S05]  /*92a0*/  ENDCOLLECTIVE ;  /* 0x000000000000791b */ /* 0x006fea0003800000 */
.L_x_8907:
[----:B------:R-:W-:Y:S01]  /*92b0*/  FADD.FTZ R7, R8, R7 ;  /* 0x0000000708077221 */ /* 0x000fe20000010000 */
[----:B------:R-:W-:Y:S01]  /*92c0*/  FADD.FTZ R9, R10, R181 ;  /* 0x000000b50a097221 */ /* 0x000fe20000010000 */
[----:B------:R-:W-:-:S04]  /*92d0*/  MOV R5, 0x1 ;  /* 0x0000000100057802 */ /* 0x000fc80000000f00 */
[----:B------:R-:W-:-:S07]  /*92e0*/  MOV R183, R9 ;  /* 0x0000000900b77202 */ /* 0x000fce0000000f00 */
[----:B------:R-:W-:Y:S05]  /*92f0*/  WARPSYNC.COLLECTIVE R4, `(.L_x_8908) ;  /* 0x0000000004087348 */ /* 0x000fea0003c00000 */
[----:B------:R1:W2:Y:S02]  /*9300*/  SHFL.BFLY P0, R10, R183, R5, R0 ;  /* 0x0c000005b70a7389 */ /* 0x0002a40000000000 */
[----:B-12---:R-:W-:Y:S05]  /*9310*/  ENDCOLLECTIVE ;  /* 0x000000000000791b */ /* 0x006fea0003800000 */
.L_x_8908:
[----:B------:R-:W-:Y:S05]  /*9320*/  BRA `(.L_x_8909) ;  /* 0xffffffe800b87947 */ /* 0x000fea000383ffff */
.L_x_8910:
        /* <DEDUP_REMOVED lines=13> */
.L_x_14964:


//--------------------- .text._ZN5flash24flash_fwd_splitkv_kernelI23Flash_fwd_kernel_traitsILi128ELi64ELi64ELi4ELb0ELb0EN7cutlass6half_tE19Flash_kernel_traitsILi128ELi64ELi64ELi4ES3_EELb0ELb0ELb0ELb0ELb0ELb1ELb0ELb0EEEvNS_16Flash_fwd_paramsE --------------------------
	.section	.text._ZN5flash24flash_fwd_splitkv_kernelI23Flash_fwd_kernel_traitsILi128ELi64ELi64ELi4ELb0ELb0EN7cutlass6half_tE19Flash_kernel_traitsILi128ELi64ELi64ELi4ES3_EELb0ELb0ELb0ELb0ELb0ELb1ELb0ELb0EEEvNS_16Flash_fwd_paramsE,"ax",@progbits
	.align	128
        .global         _ZN5flash24flash_fwd_splitkv_kernelI23Flash_fwd_kernel_traitsILi128ELi64ELi64ELi4ELb0ELb0EN7cutlass6half_tE19Flash_kernel_traitsILi128ELi64ELi64ELi4ES3_EELb0ELb0ELb0ELb0ELb0ELb1ELb0ELb0EEEvNS_16Flash_fwd_paramsE
        .type           _ZN5flash24flash_fwd_splitkv_kernelI23Flash_fwd_kernel_traitsILi128ELi64ELi64ELi4ELb0ELb0EN7cutlass6half_tE19Flash_kernel_traitsILi128ELi64ELi64ELi4ES3_EELb0ELb0ELb0ELb0ELb0ELb1ELb0ELb0EEEvNS_16Flash_fwd_paramsE,@function
        .size           _ZN5flash24flash_fwd_splitkv_kernelI23Flash_fwd_kernel_traitsILi128ELi64ELi64ELi4ELb0ELb0EN7cutlass6half_tE19Flash_kernel_traitsILi128ELi64ELi64ELi4ES3_EELb0ELb0ELb0ELb0ELb0ELb1ELb0ELb0EEEvNS_16Flash_fwd_paramsE,(.L_x_14965 - _ZN5flash24flash_fwd_splitkv_kernelI23Flash_fwd_kernel_traitsILi128ELi64ELi64ELi4ELb0ELb0EN7cutlass6half_tE19Flash_kernel_traitsILi128ELi64ELi64ELi4ES3_EELb0ELb0ELb0ELb0ELb0ELb1ELb0ELb0EEEvNS_16Flash_fwd_paramsE)
        .other          _ZN5flash24flash_fwd_splitkv_kernelI23Flash_fwd_kernel_traitsILi128ELi64ELi64ELi4ELb0ELb0EN7cutlass6half_tE19Flash_kernel_traitsILi128ELi64ELi64ELi4ES3_EELb0ELb0ELb0ELb0ELb0ELb1ELb0ELb0EEEvNS_16Flash_fwd_paramsE,@"STO_CUDA_ENTRY STV_DEFAULT"
_ZN5flash24flash_fwd_splitkv_kernelI23Flash_fwd_kernel_traitsILi128ELi64ELi64ELi4ELb0ELb0EN7cutlass6half_tE19Flash_kernel_traitsILi128ELi64ELi64ELi4ES3_EELb0ELb0ELb0ELb0ELb0ELb1ELb0ELb0EEEvNS_16Flash_fwd_paramsE:
.text._ZN5flash24flash_fwd_splitkv_kernelI23Flash_fwd_kernel_traitsILi128ELi64ELi64ELi4ELb0ELb0EN7cutlass6half_tE19Flash_kernel_traitsILi128ELi64ELi64ELi4ES3_EELb0ELb0ELb0ELb0ELb0ELb1ELb0ELb0EEEvNS_16Flash_fwd_paramsE:
[----:B------:R-:W-:Y:S01]  /*0000*/  LDC R1, c[0x0][0x37c] ;  /* 0x0000df00ff017b82 */ /* 0x000fe20000000800 */
[----:B------:R-:W1:Y:S07]  /*0010*/  S2R R33, SR_CTAID.X ;  /* 0x0000000000217919 */ /* 0x000e6e0000002500 */
[----:B------:R-:W2:Y:S01]  /*0020*/  LDC.64 R2, c[0x0][0x348] ;  /* 0x0000d200ff027b82 */ /* 0x000ea20000000a00 */
[----:B------:R-:W-:Y:S01]  /*0030*/  BSSY.RECONVERGENT B2, `(.L_x_8911) ;  /* 0x0000005000027945 */ /* 0x000fe20003800200 */
[----:B------:R-:W-:Y:S01]  /*0040*/  MOV R168, 0x80 ;  /* 0x0000008000a87802 */ /* 0x000fe20000000f00 */
[----:B------:R-:W3:Y:S01]  /*0050*/  S2R R170, SR_CTAID.Y ;  /* 0x0000000000aa7919 */ /* 0x000ee20000002600 */
[----:B------:R-:W4:Y:S05]  /*0060*/  S2R R169, SR_CTAID.Z ;  /* 0x0000000000a97919 */ /* 0x000f2a0000002700 */
[----:B-1234-:R-:W-:Y:S05]  /*0070*/  CALL.REL.NOINC `($_ZN5flash24flash_fwd_splitkv_kernelI23Flash_fwd_kernel_traitsILi128ELi64ELi64ELi4ELb0ELb0EN7cutlass6half_tE19Flash_kernel_traitsILi128ELi64ELi64ELi4ES3_EELb0ELb0ELb0ELb0ELb0ELb1ELb0ELb0EEEvNS_16Flash_fwd_paramsE$_ZN5flash30compute_attn_1rowblock_splitkvI23Flash_fwd_kernel_traitsILi128ELi64ELi64ELi4ELb0ELb0EN7cutlass6half_tE19Flash_kernel_traitsILi128ELi64ELi64ELi4ES3_EELb0ELb0ELb0ELb0ELb0ELb1ELb0ELb0ENS_16Flash_fwd_paramsEEEvRKT8_iiiii) ;  /* 0x0000000000087944 */ /* 0x01efea0003c00000 */
[----:B------:R-:W-:Y:S05]  /*0080*/  BSYNC.RECONVERGENT B2 ;  /* 0x0000000000027941 */ /* 0x000fea0003800200 */
.L_x_8911:
[----:B------:R-:W-:Y:S05]  /*0090*/  EXIT ;  /* 0x000000000000794d */ /* 0x000fea0003800000 */
        .type           $_ZN5flash24flash_fwd_splitkv_kernelI23Flash_fwd_kernel_traitsILi128ELi64ELi64ELi4ELb0ELb0EN7cutlass6half_tE19Flash_kernel_traitsILi128ELi64ELi64ELi4ES3_EELb0ELb0ELb0ELb0ELb0ELb1ELb0ELb0EEEvNS_16Flash_fwd_paramsE$_ZN5flash30compute_attn_1rowblock_splitkvI23Flash_fwd_kernel_traitsILi128ELi64ELi64ELi4ELb0ELb0EN7cutlass6half_tE19Flash_kernel_traitsILi128ELi64ELi64ELi4ES3_EELb0ELb0ELb0ELb0ELb0ELb1ELb0ELb0ENS_16Flash_fwd_paramsEEEvRKT8_iiiii,@function
        .size           $_ZN5flash24flash_fwd_splitkv_kernelI23Flash_fwd_kernel_traitsILi128ELi64ELi64ELi4ELb0ELb0EN7cutlass6half_tE19Flash_kernel_traitsILi128ELi64ELi64ELi4ES3_EELb0ELb0ELb0ELb0ELb0ELb1ELb0ELb0EEEvNS_16Flash_fwd_paramsE$_ZN5flash30compute_attn_1rowblock_splitkvI23Flash_fwd_kernel_traitsILi128ELi64ELi64ELi4ELb0ELb0EN7cutlass6half_tE19Flash_kernel_traitsILi128ELi64ELi64ELi4ES3_EELb0ELb0ELb0ELb0ELb0ELb1ELb0ELb0ENS_16Flash_fwd_paramsEEEvRKT8_iiiii,(.L_x_14965 - $_ZN5flash24flash_fwd_splitkv_kernelI23Flash_fwd_kernel_traitsILi128ELi64ELi64ELi4ELb0ELb0EN7cutlass6half_tE19Flash_kernel_traitsILi128ELi64ELi64ELi4ES3_EELb0ELb0ELb0ELb0ELb0ELb1ELb0ELb0EEEvNS_16Flash_fwd_paramsE$_ZN5flash30compute_attn_1rowblock_splitkvI23Flash_fwd_kernel_traitsILi128ELi64ELi64ELi4ELb0ELb0EN7cutlass6half_tE19Flash_kernel_traitsILi128ELi64ELi64ELi4ES3_EELb0ELb0ELb0ELb0ELb0ELb1ELb0ELb0ENS_16Flash_fwd_paramsEEEvRKT8_iiiii)
$_ZN5flash24flash_fwd_splitkv_kernelI23Flash_fwd_kernel_traitsILi128ELi64ELi64ELi4ELb0ELb0EN7cutlass6half_tE19Flash_kernel_traitsILi128ELi64ELi64ELi4ES3_EELb0ELb0ELb0ELb0ELb0ELb1ELb0ELb0EEEvNS_16Flash_fwd_paramsE$_ZN5flash30compute_attn_1rowblock_splitkvI23Flash_fwd_kernel_traitsILi128ELi64ELi64ELi4ELb0ELb0EN7cutlass6half_tE19Flash_kernel_traitsILi128ELi64ELi64ELi4ES3_EELb0ELb0ELb0ELb0ELb0ELb1ELb0ELb0ENS_16Flash_fwd_paramsEEEvRKT8_iiiii:
        /* <DEDUP_REMOVED lines=16> */
[C---:B------:R-:W-:Y:S01]  /*01a0*/  IMAD.WIDE.U32 R12, R170.reuse, 0x4, R12 ;  /* 0x00000004aa0c7825 */ /* 0x040fe200078e000c */
[----:B------:R-:W1:Y:S03]  /*01b0*/  S2R R97, SR_TID.X ;  /* 0x0000000000617919 */ /* 0x000e660000002100 */
[----:B------:R-:W-:Y:S01]  /*01c0*/  IMAD.SHL.U32 R4, R170, 0x4, RZ ;  /* 0x00000004aa047824 */ /* 0x000fe200078e00ff */
[----:B------:R-:W-:Y:S01]  /*01d0*/  SHF.R.U32.HI R0, RZ, 0x1e, R170 ;  /* 0x0000001eff007819 */ /* 0x000fe200000116aa */
[----:B------:R-:W-:Y:S01]  /*01e0*/  BSSY.RECONVERGENT B0, `(.L_x_8912) ;  /* 0x0000013000007945 */ /* 0x000fe20003800200 */
[----:B------:R-:W5:Y:S04]  /*01f0*/  @P4 LD.E R5, desc[UR4][R12.64+0x4] ;  /* 0x000004040c054980 */ /* 0x000f68000c101900 */
[----:B------:R2:W5:Y:S01]  /*0200*/  @P2 LD.E R174, desc[UR4][R12.64] ;  /* 0x000000040cae2980 */ /* 0x000562000c101900 */
[----:B------:R-:W-:-:S02]  /*0210*/  ISETP.NE.U32.AND P2, PT, R6, RZ, PT ;  /* 0x000000ff0600720c */ /* 0x000fc40003f45070 */
[----:B------:R-:W-:Y:S02]  /*0220*/  @P1 IADD3 R16, P0, PT, R10, R4, RZ ;  /* 0x000000040a101210 */ /* 0x000fe40007f1e0ff */
[----:B------:R-:W-:-:S03]  /*0230*/  ISETP.NE.AND.EX P2, PT, R7, RZ, PT, P2 ;  /* 0x000000ff0700720c */ /* 0x000fc60003f45320 */
[----:B------:R-:W-:Y:S02]  /*0240*/  @P1 IMAD.X R17, R11, 0x1, R0, P0 ;  /* 0x000000010b111824 */ /* 0x000fe400000e0600 */
[----:B------:R-:W-:Y:S01]  /*0250*/  IMAD.MOV.U32 R11, RZ, RZ, RZ ;  /* 0x000000ffff0b7224 */ /* 0x000fe200078e00ff */
[----:B------:R-:W-:-:S05]  /*0260*/  ISETP.NE.U32.AND P0, PT, R8, RZ, PT ;  /* 0x000000ff0800720c */ /* 0x000fca0003f05070 */
[----:B------:R3:W5:Y:S01]  /*0270*/  @P1 LD.E R11, desc[UR4][R16.64] ;  /* 0x00000004100b1980 */ /* 0x000762000c101900 */
[----:B------:R-:W-:Y:S02]  /*0280*/  IADD3 R14, P1, PT, R6, R4, RZ ;  /* 0x00000004060e7210 */ /* 0x000fe40007f3e0ff */
[----:B------:R-:W-:-:S03]  /*0290*/  ISETP.NE.AND.EX P0, PT, R9, RZ, PT, P0 ;  /* 0x000000ff0900720c */ /* 0x000fc60003f05300 */
[----:B------:R-:W-:Y:S02]  /*02a0*/  IMAD.X R15, R7, 0x1, R0, P1 ;  /* 0x00000001070f7824 */ /* 0x000fe400008e0600 */
[----:B--2---:R-:W-:Y:S01]  /*02b0*/  IMAD.MOV.U32 R12, RZ, RZ, -0x1 ;  /* 0xffffffffff0c7424 */ /* 0x004fe200078e00ff */
[----:B-1----:R-:W-:Y:S07]  /*02c0*/  @!P2 BRA `(.L_x_8913) ;  /* 0x000000000010a947 */ /* 0x002fee0003800000 */
[----:B------:R-:W2:Y:S02]  /*02d0*/  LD.E.U8 R6, desc[UR4][R2.64+0x1b2] ;  /* 0x0001b20402067980 */ /* 0x000ea4000c101100 */
[----:B--2---:R-:W-:-:S13]  /*02e0*/  ISETP.NE.AND P1, PT, R6, RZ, PT ;  /* 0x000000ff0600720c */ /* 0x004fda0003f25270 */
[----:B------:R-:W-:Y:S05]  /*02f0*/  @!P1 BRA `(.L_x_8913) ;  /* 0x0000000000049947 */ /* 0x000fea0003800000 */
[----:B------:R1:W5:Y:S02]  /*0300*/  LD.E R12, desc[UR4][R14.64] ;  /* 0x000000040e0c7980 */ /* 0x000364000c101900 */
.L_x_8913:
[----:B------:R-:W-:Y:S05]  /*0310*/  BSYNC.RECONVERGENT B0 ;  /* 0x0000000000007941 */ /* 0x000fea0003800200 */
.L_x_8912:
[----:B------:R-:W-:Y:S04]  /*0320*/  BSSY.RECONVERGENT B0, `(.L_x_8914) ;  /* 0x0000007000007945 */ /* 0x000fe80003800200 */
[----:B------:R-:W-:Y:S05]  /*0330*/  @!P3 BRA `(.L_x_8915) ;  /* 0x000000000014b947 */ /* 0x000fea0003800000 */
[----:B------:R-:W2:Y:S02]  /*0340*/  LD.E.U8 R6, desc[UR4][R2.64+0x1b2] ;  /* 0x0001b20402067980 */ /* 0x000ea4000c101100 */
[----:B--2---:R-:W-:-:S13]  /*0350*/  ISETP.NE.AND P1, PT, R6, RZ, PT ;  /* 0x000000ff0600720c */ /* 0x004fda0003f25270 */
[----:B------:R-:W2:Y:S02]  /*0360*/  @P1 LD.E R7, desc[UR4][R14.64+0x4] ;  /* 0x000004040e071980 */ /* 0x000ea4000c101900 */
[----:B--2--5:R-:W-:-:S06]  /*0370*/  @P1 IADD3 R100, PT, PT, R7, -R12, RZ ;  /* 0x8000000c07641210 */ /* 0x024fcc0007ffe0ff */
[----:B------:R2:W5:Y:S02]  /*0380*/  @!P1 LD.E R100, desc[UR4][R14.64] ;  /* 0x000000040e649980 */ /* 0x000564000c101900 */
.L_x_8915:
[----:B------:R-:W-:Y:S05]  /*0390*/  BSYNC.RECONVERGENT B0 ;  /* 0x0000000000007941 */ /* 0x000fea0003800200 */
.L_x_8914:
        /* <DEDUP_REMOVED lines=8> */
.L_x_8917:
[----:B------:R-:W4:Y:S01]  /*0420*/  LD.E.64 R6, desc[UR4][R2.64+0x108] ;  /* 0x0001080402067980 */ /* 0x000f22000c101b00 */
[----:B------:R-:W-:Y:S01]  /*0430*/  BSSY.RECONVERGENT B0, `(.L_x_8919) ;  /* 0x0000006000007945 */ /* 0x000fe20003800200 */
[----:B------:R-:W-:Y:S01]  /*0440*/  IMAD.MOV.U32 R5, RZ, RZ, RZ ;  /* 0x000000ffff057224 */ /* 0x000fe200078e00ff */
[----:B----4-:R-:W-:-:S04]  /*0450*/  ISETP.NE.U32.AND P0, PT, R6, RZ, PT ;  /* 0x000000ff0600720c */ /* 0x010fc80003f05070 */
[----:B------:R-:W-:-:S13]  /*0460*/  ISETP.NE.AND.EX P0, PT, R7, RZ, PT, P0 ;  /* 0x000000ff0700720c */ /* 0x000fda0003f05300 */
[----:B------:R-:W-:Y:S05]  /*0470*/  @!P0 BRA `(.L_x_8920) ;  /* 0x0000000000048947 */ /* 0x000fea0003800000 */
[----:B------:R4:W5:Y:S02]  /*0480*/  LD.E R5, desc[UR4][R2.64+0xbc] ;  /* 0x0000bc0402057980 */ /* 0x000964000c101900 */
.L_x_8920:
[----:B------:R-:W-:Y:S05]  /*0490*/  BSYNC.RECONVERGENT B0 ;  /* 0x0000000000007941 */ /* 0x000fea0003800200 */
.L_x_8919:
[----:B-----5:R-:W-:Y:S02]  /*04a0*/  IADD3 R100, PT, PT, R5, R100, -R11 ;  /* 0x0000006405647210 */ /* 0x020fe40007ffe80b */
.L_x_8918:
[----:B------:R-:W-:Y:S05]  /*04b0*/  BSYNC.RECONVERGENT B1 ;  /* 0x0000000000017941 */ /* 0x000fea0003800200 */
.L_x_8916:
[----:B------:R-:W-:Y:S01]  /*04c0*/  IMAD.SHL.U32 R172, R33, 0x40, RZ ;  /* 0x0000004021ac7824 */ /* 0x000fe200078e00ff */
[----:B------:R-:W-:Y:S01]  /*04d0*/  MOV R6, R168 ;  /* 0x000000a800067202 */ /* 0x000fe20000000f00 */
[----:B------:R-:W-:-:S03]  /*04e0*/  IMAD.MOV.U32 R7, RZ, RZ, 0x0 ;  /* 0x00000000ff077424 */ /* 0x000fc600078e00ff */
[----:B------:R-:W-:-:S13]  /*04f0*/  ISETP.GT.AND P0, PT, R157, R172, PT ;  /* 0x000000ac9d00720c */ /* 0x000fda0003f04270 */
[----:B-1234-:R-:W-:Y:S05]  /*0500*/  @!P0 RET.REL.NODEC R6 `(_ZN5flash24flash_fwd_splitkv_kernelI23Flash_fwd_kernel_traitsILi128ELi64ELi64ELi4ELb0ELb0EN7cutlass6half_tE19Flash_kernel_traitsILi128ELi64ELi64ELi4ES3_EELb0ELb0ELb0ELb0ELb0ELb1ELb0ELb0EEEvNS_16Flash_fwd_paramsE) ;  /* 0xfffffff806bc8950 */ /* 0x01efea0003c3ffff */
        /* <DEDUP_REMOVED lines=21> */
[----:B------:R-:W5:Y:S01]  /*0660*/  LD.E.64 R6, desc[UR4][R2.64+0xa0] ;  /* 0x0000a00402067980 */ /* 0x000f62000c101b00 */
[----:B------:R-:W-:-:S03]  /*0670*/  SHF.R.U32.HI R97, RZ, 0x3, R97 ;  /* 0x00000003ff617819 */ /* 0x000fc60000011661 */
[----:B------:R-:W5:Y:S04]  /*0680*/  LD.E R0, desc[UR4][R2.64+0xc0] ;  /* 0x0000c00402007980 */ /* 0x000f68000c101900 */
[----:B------:R1:W5:Y:S01]  /*0690*/  LD.E.64 R16, desc[UR4][R2.64+0x70] ;  /* 0x0000700402107980 */ /* 0x000362000c101b00 */
[----:B------:R-:W-:Y:S01]  /*06a0*/  ISETP.NE.AND P6, PT, R10, RZ, PT ;  /* 0x000000ff0a00720c */ /* 0x000fe20003fc5270 */
[----:B------:R-:W-:Y:S01]  /*06b0*/  BSSY.RECONVERGENT B0, `(.L_x_8922) ;  /* 0x0000022000007945 */ /* 0x000fe20003800200 */
[----:B-1----:R-:W-:-:S05]  /*06c0*/  IMAD.IADD R2, R157, 0x1, -R172 ;  /* 0x000000019d027824 */ /* 0x002fca00078e0aac */
[----:B------:R-:W-:Y:S01]  /*06d0*/  ISETP.GE.AND P2, PT, R97, R2, PT ;  /* 0x000000026100720c */ /* 0x000fe20003f46270 */
        /* <DEDUP_REMOVED lines=11> */
[----:B---3--:R-:W-:Y:S01]  /*0790*/  IMAD R21, R19, R169, RZ ;  /* 0x000000a913157224 */ /* 0x008fe200078e02ff */
        /* <DEDUP_REMOVED lines=19> */
.L_x_8923:
[----:B------:R-:W-:Y:S05]  /*08d0*/  BSYNC.RECONVERGENT B0 ;  /* 0x0000000000007941 */ /* 0x000fea0003800200 */
.L_x_8922:
        /* <DEDUP_REMOVED lines=17> */
.L_x_8925:
[----:B------:R-:W-:Y:S05]  /*09f0*/  BSYNC.RECONVERGENT B0 ;  /* 0x0000000000007941 */ /* 0x000fea0003800200 */
.L_x_8924:
        /* <DEDUP_REMOVED lines=20> */
.L_x_8927:
[----:B------:R-:W-:Y:S05]  /*0b40*/  BSYNC.RECONVERGENT B0 ;  /* 0x0000000000007941 */ /* 0x000fea0003800200 */
.L_x_8926:
[CC--:B------:R-:W-:Y:S01]  /*0b50*/  ISETP.GE.AND P1, PT, R13.reuse, R2.reuse, PT ;  /* 0x000000020d00720c */ /* 0x0c0fe20003f26270 */
[----:B------:R-:W-:Y:S01]  /*0b60*/  BSSY.RECONVERGENT B0, `(.L_x_8928) ;  /* 0x0000018000007945 */ /* 0x000fe20003800200 */
[C---:B------:R-:W-:Y:S01]  /*0b70*/  IADD3 R3, P0, PT, R172.reuse, R97, RZ ;  /* 0x00000061ac037210 */ /* 0x040fe20007f1e0ff */
[----:B--2---:R-:W-:Y:S01]  /*0b80*/  @!P5 IMAD.MOV.U32 R4, RZ, RZ, 0x7f800000 ;  /* 0x7f800000ff04d424 */ /* 0x004fe200078e00ff */
[----:B------:R-:W-:Y:S01]  /*0b90*/  ISETP.GE.OR P6, PT, R13, R2, P6 ;  /* 0x000000020d00720c */ /* 0x000fe200037c6670 */
[----:B------:R-:W-:Y:S01]  /*0ba0*/  @!P3 IMAD.MOV.U32 R2, RZ, RZ, 0x7f800000 ;  /* 0x7f800000ff02b424 */ /* 0x000fe200078e00ff */
[----:B------:R-:W-:Y:S02]  /*0bb0*/  LEA.HI.X.SX32 R172, R172, RZ, 0x1, P0 ;  /* 0x000000ffacac7211 */ /* 0x000fe400000f0eff */
[----:B------:R-:W-:-:S04]  /*0bc0*/  LEA R6, P0, R3, R6, 0x2 ;  /* 0x0000000603067211 */ /* 0x000fc800078010ff */
        /* <DEDUP_REMOVED lines=17> */
.L_x_8929:
[----:B------:R-:W-:Y:S05]  /*0ce0*/  BSYNC.RECONVERGENT B0 ;  /* 0x0000000000007941 */ /* 0x000fea0003800200 */
.L_x_8928:
[----:B------:R-:W-:Y:S01]  /*0cf0*/  MOV R169, 0x0 ;  /* 0x0000000000a97802 */ /* 0x000fe20000000f00 */
[----:B------:R-:W-:Y:S04]  /*0d00*/  @!P5 ST.E desc[UR4][R6.64], R4 ;  /* 0x000000040600d985 */ /* 0x000fe8000c101904 */
[----:B------:R-:W-:Y:S04]  /*0d10*/  @!P4 ST.E desc[UR4][R6.64+0x40], R3 ;  /* 0x000040030600c985 */ /* 0x000fe8000c101904 */
[----:B------:R1:W-:Y:S02]  /*0d20*/  @!P3 ST.E desc[UR4][R6.64+0x80], R2 ;  /* 0x000080020600b985 */ /* 0x0003e4000c101904 */
[----:B-12---:R-:W-:Y:S05]  /*0d30*/  @P6 RET.REL.NODEC R168 `(_ZN5flash24flash_fwd_splitkv_kernelI23Flash_fwd_kernel_traitsILi128ELi64ELi64ELi4ELb0ELb0EN7cutlass6half_tE19Flash_kernel_traitsILi128ELi64ELi64ELi4ES3_EELb0ELb0ELb0ELb0ELb0ELb1ELb0ELb0EEEvNS_16Flash_fwd_paramsE) ;  /* 0xfffffff0a8b06950 */ /* 0x006fea0003c3ffff */
[----:B------:R-:W-:Y:S02]  /*0d40*/  MOV R3, 0x7f800000 ;  /* 0x7f80000000037802 */ /* 0x000fe40000000f00 */
[----:B------:R-:W-:-:S03]  /*0d50*/  MOV R169, 0x0 ;  /* 0x0000000000a97802 */ /* 0x000fc60000000f00 */
[----:B------:R1:W-:Y:S02]  /*0d60*/  ST.E desc[UR4][R6.64+0xc0], R3 ;  /* 0x0000c00306007985 */ /* 0x0003e4000c101904 */
[----:B-1----:R-:W-:Y:S05]  /*0d70*/  RET.REL.NODEC R168 `(_ZN5flash24flash_fwd_splitkv_kernelI23Flash_fwd_kernel_traitsILi128ELi64ELi64ELi4ELb0ELb0EN7cutlass6half_tE19Flash_kernel_traitsILi128ELi64ELi64ELi4ES3_EELb0ELb0ELb0ELb0ELb0ELb1ELb0ELb0EEEvNS_16Flash_fwd_paramsE) ;  /* 0xfffffff0a8a07950 */ /* 0x002fea0003c3ffff */
.L_x_8921:
        /* <DEDUP_REMOVED lines=59> */
[----:B-1----:R-:W-:Y:S02]  /*1130*/  IABS R19, R169 ;  /* 0x000000a900137213 */ /* 0x002fe40000000000 */
        /* <DEDUP_REMOVED lines=23> */
[-C--:B------:R-:W-:Y:S02]  /*12b0*/  IMAD R5, R23, R4.reuse, RZ ;  /* 0x0000000417057224 */ /* 0x080fe400078e02ff */
[----:B------:R-:W-:-:S04]  /*12c0*/  IMAD.WIDE.U32 R10, R22, R4, RZ ;  /* 0x00000004160a7225 */ /* 0x000fc800078e00ff */
[----:B------:R-:W-:-:S04]  /*12d0*/  IMAD R5, R22, R0, R5 ;  /* 0x0000000016057224 */ /* 0x000fc800078e0205 */
        /* <DEDUP_REMOVED lines=14> */
.L_x_8931:
        /* <DEDUP_REMOVED lines=44> */
[----:B------:R-:W-:Y:S01]  /*1680*/  @P3 MOV R8, R22 ;  /* 0x0000001600083202 */ /* 0x000fe20000000f00 */
[----:B------:R-:W-:Y:S01]  /*1690*/  @!P3 IMAD R4, R161, R11, RZ ;  /* 0x0000000ba104b224 */ /* 0x000fe200078e02ff */
[----:B------:R-:W-:-:S02]  /*16a0*/  @!P3 SHF.R.S32.HI R5, RZ, 0x1f, R11 ;  /* 0x0000001fff05b819 */ /* 0x000fc4000001140b */
[----:B------:R-:W-:Y:S01]  /*16b0*/  LEA R9, R28, 0xffffffc0, 0x6 ;  /* 0xffffffc01c097811 */ /* 0x000fe200078e30ff */
[----:B------:R-:W-:Y:S01]  /*16c0*/  IMAD.MOV.U32 R22, RZ, RZ, R8 ;  /* 0x000000ffff167224 */ /* 0x000fe200078e0008 */
[----:B------:R-:W-:Y:S02]  /*16d0*/  MOV R23, R7 ;  /* 0x0000000700177202 */ /* 0x000fe40000000f00 */
[----:B------:R-:W-:Y:S01]  /*16e0*/  @P2 IADD3 R0, PT, PT, R0, 0x1, RZ ;  /* 0x0000000100002810 */ /* 0x000fe20007ffe0ff */
[----:B------:R-:W-:Y:S02]  /*16f0*/  @!P3 IMAD R4, R5, R160, R4 ;  /* 0x000000a00504b224 */ /* 0x000fe400078e0204 */
[----:B------:R-:W-:Y:S01]  /*1700*/  @!P3 IMAD.WIDE.U32 R24, R160, R11, RZ ;  /* 0x0000000ba018b225 */ /* 0x000fe200078e00ff */
[----:B------:R-:W-:Y:S02]  /*1710*/  @!P1 IADD3 R0, PT, PT, -R0, RZ, RZ ;  /* 0x000000ff00009210 */ /* 0x000fe40007ffe1ff */
[----:B------:R-:W-:Y:S01]  /*1720*/  @!P0 LOP3.LUT R0, RZ, R14, RZ, 0x33, !PT ;  /* 0x0000000eff008212 */ /* 0x000fe200078e33ff */
[----:B------:R-:W-:-:S02]  /*1730*/  IMAD R6, R159, R9, RZ ;  /* 0x000000099f067224 */ /* 0x000fc400078e02ff */
[----:B------:R-:W-:Y:S01]  /*1740*/  IMAD.WIDE.U32 R22, R158, R9, R22 ;  /* 0x000000099e167225 */ /* 0x000fe200078e0016 */
[----:B------:R-:W-:Y:S02]  /*1750*/  @!P3 SHF.R.S32.HI R5, RZ, 0x1f, R10 ;  /* 0x0000001fff05b819 */ /* 0x000fe4000001140a */
[----:B------:R-:W-:Y:S01]  /*1760*/  @P3 IADD3 R11, PT, PT, R11, R12, RZ ;  /* 0x0000000c0b0b3210 */ /* 0x000fe20007ffe0ff */
[----:B------:R-:W-:Y:S01]  /*1770*/  @!P3 IMAD.IADD R25, R25, 0x1, R4 ;  /* 0x000000011919b824 */ /* 0x000fe200078e0204 */
[----:B------:R-:W-:Y:S01]  /*1780*/  MOV R12, R22 ;  /* 0x00000016000c7202 */ /* 0x000fe20000000f00 */
[----:B------:R-:W-:Y:S01]  /*1790*/  IMAD.IADD R13, R23, 0x1, R6 ;  /* 0x00000001170d7824 */ /* 0x000fe200078e0206 */
[----:B------:R-:W-:Y:S01]  /*17a0*/  SHF.R.S32.HI R6, RZ, 0x1f, R0 ;  /* 0x0000001fff067819 */ /* 0x000fe20000011400 */
[----:B------:R-:W-:Y:S02]  /*17b0*/  @!P3 IMAD R4, R17, R10, RZ ;  /* 0x0000000a1104b224 */ /* 0x000fe400078e02ff */
[----:B------:R-:W-:-:S02]  /*17c0*/  IMAD R7, R21, R0, RZ ;  /* 0x0000000015077224 */ /* 0x000fc400078e02ff */
[C---:B------:R-:W-:Y:S02]  /*17d0*/  @!P3 IMAD R4, R16.reuse, R5, R4 ;  /* 0x000000051004b224 */ /* 0x040fe400078e0204 */
[----:B------:R-:W-:-:S04]  /*17e0*/  @!P3 IMAD.WIDE.U32 R16, R16, R10, R24 ;  /* 0x0000000a1010b225 */ /* 0x000fc800078e0018 */
[----:B------:R-:W-:-:S04]  /*17f0*/  IMAD.WIDE.U32 R22, R20, R0, R12 ;  /* 0x0000000014167225 */ /* 0x000fc800078e000c */
[----:B------:R-:W-:Y:S02]  /*1800*/  IMAD R6, R20, R6, R7 ;  /* 0x0000000614067224 */ /* 0x000fe400078e0207 */
[----:B------:R-:W-:-:S04]  /*1810*/  @P3 IMAD.WIDE.U32 R24, R160, R11, RZ ;  /* 0x0000000ba0183225 */ /* 0x000fc800078e00ff */
[----:B------:R-:W-:Y:S01]  /*1820*/  @P3 IMAD R0, R161, R11, RZ ;  /* 0x0000000ba1003224 */ /* 0x000fe200078e02ff */
[----:B------:R-:W-:Y:S01]  /*1830*/  @!P3 IADD3 R11, PT, PT, R17, R4, RZ ;  /* 0x00000004110bb210 */ /* 0x000fe20007ffe0ff */
[----:B------:R-:W-:Y:S01]  /*1840*/  @!P3 IMAD.MOV.U32 R12, RZ, RZ, R16 ;  /* 0x000000ffff0cb224 */ /* 0x000fe200078e0010 */
[----:B------:R-:W-:Y:S01]  /*1850*/  MOV R20, R22 ;  /* 0x0000001600147202 */ /* 0x000fe20000000f00 */
[----:B------:R-:W-:Y:S01]  /*1860*/  @P3 IMAD.IADD R11, R25, 0x1, R0 ;  /* 0x00000001190b3824 */ /* 0x000fe200078e0200 */
[----:B------:R-:W-:Y:S02]  /*1870*/  IADD3 R15, PT, PT, R23, R6, RZ ;  /* 0x00000006170f7210 */ /* 0x000fe40007ffe0ff */
[----:B------:R-:W-:Y:S02]  /*1880*/  @P3 MOV R12, R24 ;  /* 0x00000018000c3202 */ /* 0x000fe40000000f00 */
[----:B------:R-:W-:Y:S02]  /*1890*/  MOV R7, RZ ;  /* 0x000000ff00077202 */ /* 0x000fe40000000f00 */
.L_x_8932:
[----:B------:R-:W-:Y:S05]  /*18a0*/  BSYNC.RECONVERGENT B0 ;  /* 0x0000000000007941 */ /* 0x000fea0003800200 */
.L_x_8930:
        /* <DEDUP_REMOVED lines=17> */
[----:B------:R-:W-:Y:S01]  /*19c0*/  IMAD.HI.U32 R13, R27, R13, R26 ;  /* 0x0000000d1b0d7227 */ /* 0x000fe200078e001a */
[----:B------:R-:W-:-:S05]  /*19d0*/  IADD3 R0, PT, PT, RZ, -R0, RZ ;  /* 0x80000000ff007210 */ /* 0x000fca0007ffe0ff */
[----:B------:R-:W-:-:S04]  /*19e0*/  IMAD.HI.U32 R13, R13, R19, RZ ;  /* 0x000000130d0d7227 */ /* 0x000fc800078e00ff */
[----:B------:R-:W-:Y:S01]  /*19f0*/  IMAD R19, R13, R0, R19 ;  /* 0x000000000d137224 */ /* 0x000fe200078e0213 */
[----:B------:R-:W1:Y:S04]  /*1a00*/  S2R R10, SR_CgaCtaId ;  /* 0x00000000000a7919 */ /* 0x000e680000008800 */
        /* <DEDUP_REMOVED lines=9> */
[----:B------:R-:W-:Y:S02]  /*1aa0*/  LOP3.LUT R175, R4, 0x38, R97, 0xf8, !PT ;  /* 0x0000003804af7812 */ /* 0x000fe400078ef861 */
[----:B------:R-:W-:Y:S02]  /*1ab0*/  MOV R21, 0x400 ;  /* 0x0000040000157802 */ /* 0x000fe40000000f00 */
[--C-:B------:R-:W-:Y:S01]  /*1ac0*/  LOP3.LUT R175, R175, 0x38, R0.reuse, 0x78, !PT ;  /* 0x00000038afaf7812 */ /* 0x100fe200078e7800 */
[----:B------:R-:W-:Y:S03]  /*1ad0*/  BSSY.RECONVERGENT B0, `(.L_x_8933) ;  /* 0x000002c000007945 */ /* 0x000fe60003800200 */
[----:B------:R-:W-:Y:S02]  /*1ae0*/  LOP3.LUT R175, R175, 0x1e00, R0, 0xf8, !PT ;  /* 0x00001e00afaf7812 */ /* 0x000fe400078ef800 */
[----:B------:R-:W-:Y:S01]  /*1af0*/  LOP3.LUT R162, R176, 0x40, RZ, 0xfc, !PT ;  /* 0x00000040b0a27812 */ /* 0x000fe200078efcff */
[----:B--2---:R-:W-:-:S02]  /*1b00*/  @P4 IMAD R6, R35, R174, RZ ;  /* 0x000000ae23064224 */ /* 0x004fc400078e02ff */
        /* <DEDUP_REMOVED lines=9> */
[----:B------:R-:W-:Y:S01]  /*1ba0*/  IADD3 R18, P1, PT, R176, R8, RZ ;  /* 0x00000008b0127210 */ /* 0x000fe20007f3e0ff */
[----:B---3--:R-:W-:-:S04]  /*1bb0*/  IMAD R25, R23, R169, RZ ;  /* 0x000000a917197224 */ /* 0x008fc800078e02ff */
[----:B------:R-:W-:Y:S01]  /*1bc0*/  IMAD.X R19, RZ, RZ, R5, P1 ;  /* 0x000000ffff137224 */ /* 0x000fe200008e0605 */
[----:B-1----:R-:W-:Y:S01]  /*1bd0*/  LEA R6, R10, R21, 0x18 ;  /* 0x000000150a067211 */ /* 0x002fe200078ec0ff */
[----:B------:R-:W-:Y:S01]  /*1be0*/  IMAD.MOV.U32 R27, RZ, RZ, RZ ;  /* 0x000000ffff1b7224 */ /* 0x000fe200078e00ff */
[----:B------:R-:W-:Y:S01]  /*1bf0*/  IADD3 R10, PT, PT, R26, 0x10, RZ ;  /* 0x000000101a0a7810 */ /* 0x000fe20007ffe0ff */
[----:B------:R-:W-:-:S03]  /*1c00*/  IMAD.WIDE.U32 R18, R169, R22, R18 ;  /* 0x00000016a9127225 */ /* 0x000fc600078e0012 */
[----:B------:R-:W-:Y:S01]  /*1c10*/  ISETP.GE.AND P1, PT, R10, R157, PT ;  /* 0x0000009d0a00720c */ /* 0x000fe20003f26270 */
[----:B------:R-:W-:Y:S01]  /*1c20*/  IMAD.WIDE.U32 R32, R33, 0x40, R26 ;  /* 0x0000004021207825 */ /* 0x000fe200078e001a */
[----:B------:R-:W-:-:S03]  /*1c30*/  IADD3 R25, PT, PT, R19, R25, RZ ;  /* 0x0000001913197210 */ /* 0x000fc60007ffe0ff */
[----:B------:R-:W-:Y:S01]  /*1c40*/  IMAD R175, R175, 0x2, R6 ;  /* 0x00000002afaf7824 */ /* 0x000fe200078e0206 */
[----:B------:R-:W-:Y:S07]  /*1c50*/  @P5 BRA `(.L_x_8934) ;  /* 0x00000000004c5947 */ /* 0x000fee0003800000 */
        /* <DEDUP_REMOVED lines=19> */
.L_x_8934:
[----:B------:R-:W-:Y:S05]  /*1d90*/  BSYNC.RECONVERGENT B0 ;  /* 0x0000000000007941 */ /* 0x000fea0003800200 */
.L_x_8933:
[----:B------:R-:W-:Y:S01]  /*1da0*/  BSSY.RECONVERGENT B0, `(.L_x_8935) ;  /* 0x000001e000007945 */ /* 0x000fe20003800200 */
[----:B------:R-:W-:Y:S01]  /*1db0*/  ISETP.NE.AND P6, PT, R14, RZ, PT ;  /* 0x000000ff0e00720c */ /* 0x000fe20003fc5270 */
[----:B------:R-:W-:Y:S01]  /*1dc0*/  IMAD.SHL.U32 R29, R158, 0x10, RZ ;  /* 0x000000109e1d7824 */ /* 0x000fe200078e00ff */
[----:B------:R-:W-:Y:S01]  /*1dd0*/  LEA R171, R28, 0xffffffc0, 0x6 ;  /* 0xffffffc01cab7811 */ /* 0x000fe200078e30ff */
[----:B------:R-:W-:Y:S01]  /*1de0*/  VIADD R8, R26, 0x20 ;  /* 0x000000201a087836 */ /* 0x000fe20000000000 */
[----:B------:R-:W-:Y:S01]  /*1df0*/  SHF.L.U64.HI R98, R158, 0x4, R159 ;  /* 0x000000049e627819 */ /* 0x000fe2000001029f */
[----:B-1----:R-:W-:Y:S01]  /*1e00*/  VIADD R4, R26, 0x30 ;  /* 0x000000301a047836 */ /* 0x002fe20000000000 */
        /* <DEDUP_REMOVED lines=23> */
.L_x_8936:
[----:B------:R-:W-:Y:S05]  /*1f80*/  BSYNC.RECONVERGENT B0 ;  /* 0x0000000000007941 */ /* 0x000fea0003800200 */
.L_x_8935:
[-C--:B------:R-:W-:Y:S01]  /*1f90*/  ISETP.GE.AND P4, PT, R8, R157.reuse, PT ;  /* 0x0000009d0800720c */ /* 0x080fe20003f86270 */
[----:B------:R-:W-:Y:S01]  /*1fa0*/  IMAD.IADD R5, R100, 0x1, -R171 ;  /* 0x0000000164057824 */ /* 0x000fe200078e0aab */
[----:B------:R-:W-:Y:S01]  /*1fb0*/  IADD3 R42, P5, PT, R176, R20, RZ ;  /* 0x00000014b02a7210 */ /* 0x000fe20007fbe0ff */
[----:B------:R-:W-:Y:S01]  /*1fc0*/  BSSY.RECONVERGENT B0, `(.L_x_8937) ;  /* 0x0000021000007945 */ /* 0x000fe20003800200 */
[----:B------:R-:W-:Y:S01]  /*1fd0*/  @!P3 IADD3 R13, PT, PT, R13, 0x1, RZ ;  /* 0x000000010d0db810 */ /* 0x000fe20007ffe0ff */
[----:B------:R-:W-:Y:S01]  /*1fe0*/  IMAD R20, R159, R26, RZ ;  /* 0x0000001a9f147224 */ /* 0x000fe200078e02ff */
[C---:B------:R-:W-:Y:S01]  /*1ff0*/  SHF.L.U64.HI R98, R29.reuse, 0x1, R98 ;  /* 0x000000011d627819 */ /* 0x040fe20000010262 */
[----:B------:R-:W-:Y:S01]  /*2000*/  IMAD.X R43, RZ, RZ, R15, P5 ;  /* 0x000000ffff2b7224 */ /* 0x000fe200028e060f */
[----:B------:R-:W-:Y:S01]  /*2010*/  ISETP.GE.AND P1, PT, R4, R157, PT ;  /* 0x0000009d0400720c */ /* 0x000fe20003f26270 */
[----:B------:R-:W-:Y:S01]  /*2020*/  IMAD.SHL.U32 R29, R29, 0x2, RZ ;  /* 0x000000021d1d7824 */ /* 0x000fe200078e00ff */
[C---:B------:R-:W-:Y:S01]  /*2030*/  ISETP.GE.AND P5, PT, R26.reuse, R5, PT ;  /* 0x000000051a00720c */ /* 0x040fe20003fa6270 */
[----:B------:R-:W-:Y:S01]  /*2040*/  IMAD.WIDE.U32 R42, R26, R158, R42 ;  /* 0x0000009e1a2a7225 */ /* 0x000fe200078e002a */
[----:B------:R-:W-:Y:S01]  /*2050*/  @P0 IADD3 R13, PT, PT, R13, 0x1, RZ ;  /* 0x000000010d0d0810 */ /* 0x000fe20007ffe0ff */
[----:B------:R-:W-:Y:S10]  /*2060*/  @P4 BRA `(.L_x_8938) ;  /* 0x0000000000584947 */ /* 0x000ff40003800000 */
[----:B-1----:R-:W-:Y:S01]  /*2070*/  IADD3 R22, P0, PT, R32, 0x20, RZ ;  /* 0x0000002020167810 */ /* 0x002fe20007f1e0ff */
        /* <DEDUP_REMOVED lines=21> */
.L_x_8938:
[----:B------:R-:W-:Y:S05]  /*21d0*/  BSYNC.RECONVERGENT B0 ;  /* 0x0000000000007941 */ /* 0x000fea0003800200 */
.L_x_8937:
[----:B------:R-:W-:Y:S01]  /*21e0*/  IMAD.IADD R163, R43, 0x1, R20 ;  /* 0x000000012ba37824 */ /* 0x000fe200078e0214 */
[----:B-----5:R-:W-:Y:S01]  /*21f0*/  LEA R164, P0, R42, R40, 0x1 ;  /* 0x000000282aa47211 */ /* 0x020fe200078008ff */
[----:B------:R-:W-:Y:S01]  /*2200*/  BSSY.RECONVERGENT B0, `(.L_x_8939) ;  /* 0x000001f000007945 */ /* 0x000fe20003800200 */
[----:B------:R-:W-:Y:S01]  /*2210*/  @!P2 IMAD.MOV R13, RZ, RZ, -R13 ;  /* 0x000000ffff0da224 */ /* 0x000fe200078e0a0d */
[----:B------:R-:W-:Y:S01]  /*2220*/  ISETP.GE.AND P4, PT, R10, R5, PT ;  /* 0x000000050a00720c */ /* 0x000fe20003f86270 */
[----:B------:R-:W-:Y:S01]  /*2230*/  IMAD R20, R7, R160, RZ ;  /* 0x000000a007147224 */ /* 0x000fe200078e02ff */
[----:B------:R-:W-:Y:S02]  /*2240*/  LEA.HI.X R163, R42, R41, R163, 0x1, P0 ;  /* 0x000000292aa37211 */ /* 0x000fe400000f0ca3 */
[----:B-12---:R-:W-:Y:S02]  /*2250*/  IADD3 R22, P0, PT, R29, R164, RZ ;  /* 0x000000a41d167210 */ /* 0x006fe40007f1e0ff */
        /* <DEDUP_REMOVED lines=25> */
.L_x_8940:
[----:B------:R-:W-:Y:S05]  /*23f0*/  BSYNC.RECONVERGENT B0 ;  /* 0x0000000000007941 */ /* 0x000fea0003800200 */
.L_x_8939:
        /* <DEDUP_REMOVED lines=17> */
.L_x_8942:
[----:B------:R-:W-:Y:S05]  /*2510*/  BSYNC.RECONVERGENT B0 ;  /* 0x0000000000007941 */ /* 0x000fea0003800200 */
.L_x_8941:
[----:B------:R-:W-:Y:S04]  /*2520*/  BSSY.RECONVERGENT B0, `(.L_x_8943) ;  /* 0x0000010000007945 */ /* 0x000fe80003800200 */
[----:B------:R-:W-:Y:S05]  /*2530*/  @P4 BRA `(.L_x_8944) ;  /* 0x0000000000384947 */ /* 0x000fea0003800000 */
[-C--:B------:R-:W-:Y:S02]  /*2540*/  ISETP.GE.AND P0, PT, R162, R173.reuse, PT ;  /* 0x000000ada200720c */ /* 0x080fe40003f06270 */
[----:B------:R-:W-:-:S11]  /*2550*/  ISETP.GE.AND P1, PT, R176, R173, PT ;  /* 0x000000adb000720c */ /* 0x000fd60003f26270 */
[----:B--2---:R-:W-:Y:S02]  /*2560*/  @!P0 IMAD.MOV.U32 R18, RZ, RZ, R22 ;  /* 0x000000ffff128224 */ /* 0x004fe400078e0016 */
        /* <DEDUP_REMOVED lines=11> */
.L_x_8944:
[----:B------:R-:W-:Y:S05]  /*2620*/  BSYNC.RECONVERGENT B0 ;  /* 0x0000000000007941 */ /* 0x000fea0003800200 */
.L_x_8943:
        /* <DEDUP_REMOVED lines=16> */
.L_x_8946:
[----:B------:R-:W-:Y:S05]  /*2730*/  BSYNC.RECONVERGENT B0 ;  /* 0x0000000000007941 */ /* 0x000fea0003800200 */
.L_x_8945:
        /* <DEDUP_REMOVED lines=16> */
.L_x_8948:
[----:B------:R-:W-:Y:S05]  /*2840*/  BSYNC.RECONVERGENT B0 ;  /* 0x0000000000007941 */ /* 0x000fea0003800200 */
.L_x_8947:
        /* <DEDUP_REMOVED lines=8> */
[----:B------:R-:W-:Y:S01]  /*28d0*/  IMAD.WIDE.U32 R14, R38, R13, RZ ;  /* 0x0000000d260e7225 */ /* 0x000fe200078e00ff */
[----:B------:R-:W-:-:S02]  /*28e0*/  SHF.L.U64.HI R13, R160, 0x4, R161 ;  /* 0x00000004a00d7819 */ /* 0x000fc400000102a1 */
[----:B------:R-:W-:Y:S01]  /*28f0*/  IADD3.X R11, PT, PT, R20, R11, RZ, P1, P0 ;  /* 0x0000000b140b7210 */ /* 0x000fe20000fe04ff */
[----:B------:R-:W-:Y:S01]  /*2900*/  IMAD R7, R9, R38, R7 ;  /* 0x0000002609077224 */ /* 0x000fe200078e0207 */
[----:B------:R-:W-:Y:S01]  /*2910*/  IADD3 R166, P0, PT, R12, R14, RZ ;  /* 0x0000000e0ca67210 */ /* 0x000fe20007f1e0ff */
[----:B------:R-:W-:Y:S02]  /*2920*/  IMAD.SHL.U32 R9, R97, 0x40, RZ ;  /* 0x0000004061097824 */ /* 0x000fe400078e00ff */
[----:B------:R-:W-:Y:S01]  /*2930*/  IMAD.IADD R14, R15, 0x1, R7 ;  /* 0x000000010f0e7824 */ /* 0x000fe200078e0207 */
[----:B------:R-:W-:Y:S02]  /*2940*/  SHF.R.U32.HI R7, RZ, 0x1, R97 ;  /* 0x00000001ff077819 */ /* 0x000fe40000011661 */
[----:B------:R-:W-:Y:S01]  /*2950*/  LOP3.LUT R12, R9, 0x1c0, RZ, 0xc0, !PT ;  /* 0x000001c0090c7812 */ /* 0x000fe200078ec0ff */
[----:B------:R-:W-:Y:S01]  /*2960*/  IMAD.X R167, R11, 0x1, R14, P0 ;  /* 0x000000010ba77824 */ /* 0x000fe200000e060e */
[----:B------:R-:W-:Y:S01]  /*2970*/  LOP3.LUT R96, R9, 0x200, RZ, 0xc0, !PT ;  /* 0x0000020009607812 */ /* 0x000fe200078ec0ff */
[----:B------:R-:W-:Y:S01]  /*2980*/  IMAD R11, R161, R26, RZ ;  /* 0x0000001aa10b7224 */ /* 0x000fe200078e02ff */
[----:B------:R-:W-:-:S04]  /*2990*/  DEPBAR.LE SB0, 0x0 ;  /* 0x000080000000791a */ /* 0x000fc80000000000 */
[----:B------:R-:W-:-:S07]  /*29a0*/  IMAD.WIDE.U32 R166, R26, R160, R166 ;  /* 0x000000a01aa67225 */ /* 0x000fce00078e00a6 */
[----:B------:R-:W-:Y:S05]  /*29b0*/  WARPSYNC.ALL ;  /* 0x0000000000007948 */ /* 0x000fea0003800000 */
[----:B------:R-:W-:Y:S01]  /*29c0*/  IMAD.IADD R11, R167, 0x1, R11 ;  /* 0x00000001a70b7824 */ /* 0x000fe200078e020b */
[----:B------:R-:W-:Y:S01]  /*29d0*/  BAR.SYNC.DEFER_BLOCKING 0x0 ;  /* 0x0000000000007b1d */ /* 0x000fe20000010000 */
[----:B------:R-:W-:Y:S02]  /*29e0*/  LEA R167, P0, R166, R16, 0x1 ;  /* 0x00000010a6a77211 */ /* 0x000fe400078008ff */
[----:B------:R-:W-:Y:S02]  /*29f0*/  LOP3.LUT R7, R12, 0x8, R7, 0xf8, !PT ;  /* 0x000000080c077812 */ /* 0x000fe400078ef807 */
[----:B------:R-:W-:Y:S01]  /*2a00*/  LEA.HI.X R166, R166, R17, R11, 0x1, P0 ;  /* 0x00000011a6a67211 */ /* 0x000fe200000f0c0b */
[----:B------:R-:W-:Y:S01]  /*2a10*/  BSSY.RECONVERGENT B0, `(.L_x_8949) ;  /* 0x0000017000007945 */ /* 0x000fe20003800200 */
[----:B------:R-:W-:Y:S01]  /*2a20*/  IMAD.SHL.U32 R11, R160, 0x10, RZ ;  /* 0x00000010a00b7824 */ /* 0x000fe200078e00ff */
[----:B------:R-:W-:-:S02]  /*2a30*/  LOP3.LUT R7, R7, 0x38, R0, 0x78, !PT ;  /* 0x0000003807077812 */ /* 0x000fc400078e7800 */
        /* <DEDUP_REMOVED lines=18> */
.L_x_8950:
[----:B------:R1:W-:Y:S04]  /*2b60*/  STS.128 [R175+0x8000], RZ ;  /* 0x008000ffaf007388 */ /* 0x0003e80000000c00 */
[----:B------:R1:W-:Y:S02]  /*2b70*/  STS.128 [R175+0xa000], RZ ;  /* 0x00a000ffaf007388 */ /* 0x0003e40000000c00 */
.L_x_8951:
[----:B------:R-:W-:Y:S05]  /*2b80*/  BSYNC.RECONVERGENT B0 ;  /* 0x0000000000007941 */ /* 0x000fea0003800200 */
.L_x_8949:
[-C--:B------:R-:W-:Y:S01]  /*2b90*/  ISETP.GE.AND P1, PT, R10, R5.reuse, PT ;  /* 0x000000050a00720c */ /* 0x080fe20003f26270 */
[----:B------:R-:W-:Y:S01]  /*2ba0*/  BSSY.RECONVERGENT B0, `(.L_x_8952) ;  /* 0x0000014000007945 */ /* 0x000fe20003800200 */
[----:B------:R-:W-:Y:S02]  /*2bb0*/  ISETP.GE.AND P3, PT, R4, R5, PT ;  /* 0x000000050400720c */ /* 0x000fe40003f66270 */
[C---:B------:R-:W-:Y:S02]  /*2bc0*/  LEA R4, P0, R11.reuse, R167, 0x1 ;  /* 0x000000a70b047211 */ /* 0x040fe400078008ff */
[----:B------:R-:W-:Y:S02]  /*2bd0*/  ISETP.GE.AND P2, PT, R8, R5, PT ;  /* 0x000000050800720c */ /* 0x000fe40003f46270 */
[----:B------:R-:W-:-:S05]  /*2be0*/  LEA.HI.X R5, R11, R166, R13, 0x1, P0 ;  /* 0x000000a60b057211 */ /* 0x000fca00000f0c0d */
[----:B------:R1:W-:Y:S04]  /*2bf0*/  @P1 STS.128 [R175+0x8800], RZ ;  /* 0x008800ffaf001388 */ /* 0x0003e80000000c00 */
[----:B------:R1:W-:Y:S01]  /*2c00*/  @P1 STS.128 [R175+0xa800], RZ ;  /* 0x00a800ffaf001388 */ /* 0x0003e20000000c00 */
        /* <DEDUP_REMOVED lines=13> */
.L_x_8953:
[----:B------:R-:W-:Y:S05]  /*2ce0*/  BSYNC.RECONVERGENT B0 ;  /* 0x0000000000007941 */ /* 0x000fea0003800200 */
.L_x_8952:
        /* <DEDUP_REMOVED lines=18> */
.L_x_8955:
[----:B------:R-:W-:Y:S05]  /*2e10*/  BSYNC.RECONVERGENT B0 ;  /* 0x0000000000007941 */ /* 0x000fea0003800200 */
.L_x_8954:
        /* <DEDUP_REMOVED lines=18> */
.L_x_8957:
[----:B------:R-:W-:Y:S05]  /*2f40*/  BSYNC.RECONVERGENT B0 ;  /* 0x0000000000007941 */ /* 0x000fea0003800200 */
.L_x_8956:
[----:B------:R-:W5:Y:S01]  /*2f50*/  LD.E R99, desc[UR4][R2.64+0x18c] ;  /* 0x00018c0402637980 */ /* 0x000f62000c101900 */
[----:B------:R-:W-:Y:S01]  /*2f60*/  LOP3.LUT R155, R12, 0x8, R97, 0x78, !PT ;  /* 0x000000080c9b7812 */ /* 0x000fe200078e7861 */
[----:B-1----:R-:W-:Y:S01]  /*2f70*/  IMAD.SHL.U32 R5, R97, 0x20, RZ ;  /* 0x0000002061057824 */ /* 0x002fe200078e00ff */
[----:B------:R-:W-:Y:S01]  /*2f80*/  LOP3.LUT R4, R9, 0x400, RZ, 0xc0, !PT ;  /* 0x0000040009047812 */ /* 0x000fe200078ec0ff */
[----:B------:R-:W0:Y:S01]  /*2f90*/  LDGDEPBAR ;  /* 0x00000000000079af */ /* 0x000e220000000000 */
[----:B------:R-:W-:Y:S01]  /*2fa0*/  LOP3.LUT R155, R155, 0x38, R0, 0x78, !PT ;  /* 0x000000389b9b7812 */ /* 0x000fe200078e7800 */
[----:B------:R-:W-:Y:S01]  /*2fb0*/  BSSY.RECONVERGENT B1, `(.L_x_8958) ;  /* 0x0000180000017945 */ /* 0x000fe20003800200 */
[----:B------:R-:W-:Y:S02]  /*2fc0*/  LOP3.LUT R0, R96, 0x7c00, R5, 0xf8, !PT ;  /* 0x00007c0060007812 */ /* 0x000fe400078ef805 */
[----:B------:R-:W-:Y:S01]  /*2fd0*/  R2P PR, R97, 0x6 ;  /* 0x0000000661007804 */ /* 0x000fe20000000000 */
[----:B------:R-:W-:-:S02]  /*2fe0*/  IMAD R155, R155, 0x2, R4 ;  /* 0x000000029b9b7824 */ /* 0x000fc400078e0204 */
[----:B------:R-:W-:Y:S02]  /*2ff0*/  IMAD.IADD R5, R7, 0x1, R0 ;  /* 0x0000000107057824 */ /* 0x000fe400078e0200 */
[----:B------:R-:W-:Y:S02]  /*3000*/  IMAD.IADD R155, R6, 0x1, R155 ;  /* 0x00000001069b7824 */ /* 0x000fe400078e029b */
[----:B------:R-:W-:Y:S02]  /*3010*/  IMAD R156, R5, 0x2, R6 ;  /* 0x00000002059c7824 */ /* 0x000fe400078e0206 */
[----:B------:R-:W-:Y:S01]  /*3020*/  IMAD.MOV.U32 R0, RZ, RZ, 0x20 ;  /* 0x00000020ff007424 */ /* 0x000fe200078e00ff */
[----:B------:R-:W-:Y:S01]  /*3030*/  LDSM.16.M88.4 R32, [R155+0x4000] ;  /* 0x004000009b20783b */ /* 0x000fe20000000200 */
[----:B------:R-:W-:-:S03]  /*3040*/  IMAD.MOV.U32 R4, RZ, RZ, 0x40 ;  /* 0x00000040ff047424 */ /* 0x000fc600078e00ff */
[----:B------:R-:W2:Y:S01]  /*3050*/  LDSM.16.M88.4 R52, [R156] ;  /* 0x000000009c34783b */ /* 0x000ea20000000200 */
[----:B------:R-:W-:Y:S02]  /*3060*/  SEL R0, R0, 0xffffffe0, !P1 ;  /* 0xffffffe000007807 */ /* 0x000fe40004800000 */
[----:B------:R-:W-:Y:S01]  /*3070*/  SEL R4, R4, 0xffffffc0, !P2 ;  /* 0xffffffc004047807 */ /* 0x000fe20005000000 */
[----:B------:R-:W1:Y:S01]  /*3080*/  LDSM.16.M88.4 R68, [R155+0x4800] ;  /* 0x004800009b44783b */ /* 0x000e620000000200 */
[C---:B------:R-:W-:Y:S01]  /*3090*/  IADD3 R150, PT, PT, R155.reuse, R0, RZ ;  /* 0x000000009b967210 */ /* 0x040fe20007ffe0ff */
[C---:B------:R-:W-:Y:S02]  /*30a0*/  IMAD.IADD R154, R156.reuse, 0x1, R0 ;  /* 0x000000019c9a7824 */ /* 0x040fe400078e0200 */
[----:B------:R-:W1:Y:S01]  /*30b0*/  LDSM.16.M88.4 R60, [R155+0x5000] ;  /* 0x005000009b3c783b */ /* 0x000e620000000200 */
[--C-:B------:R-:W-:Y:S02]  /*30c0*/  IMAD.IADD R153, R156, 0x1, R4.reuse ;  /* 0x000000019c997824 */ /* 0x100fe400078e0204 */
[----:B------:R-:W-:Y:S01]  /*30d0*/  IMAD.IADD R149, R155, 0x1, R4 ;  /* 0x000000019b957824 */ /* 0x000fe200078e0204 */
[----:B------:R-:W-:Y:S01]  /*30e0*/  LDSM.16.M88.4 R8, [R154] ;  /* 0x000000009a08783b */ /* 0x000fe20000000200 */
[----:B------:R-:W-:-:S02]  /*30f0*/  IMAD.IADD R152, R0, 0x1, R153 ;  /* 0x0000000100987824 */ /* 0x000fc400078e0299 */
[----:B------:R-:W-:Y:S01]  /*3100*/  IMAD.IADD R148, R0, 0x1, R149 ;  /* 0x0000000100947824 */ /* 0x000fe200078e0295 */
[----:B------:R-:W1:Y:S04]  /*3110*/  LDSM.16.M88.4 R24, [R150+0x4000] ;  /* 0x004000009618783b */ /* 0x000e680000000200 */
[----:B---3--:R-:W3:Y:S04]  /*3120*/  LDSM.16.M88.4 R20, [R155+0x5800] ;  /* 0x005800009b14783b */ /* 0x008ee80000000200 */
[----:B------:R-:W-:Y:S04]  /*3130*/  LDSM.16.M88.4 R88, [R153] ;  /* 0x000000009958783b */ /* 0x000fe80000000200 */
[----:B------:R-:W3:Y:S04]  /*3140*/  LDSM.16.M88.4 R40, [R149+0x4000] ;  /* 0x004000009528783b */ /* 0x000ee80000000200 */
[----:B------:R-:W3:Y:S04]  /*3150*/  LDSM.16.M88.4 R12, [R150+0x5800] ;  /* 0x00580000960c783b */ /* 0x000ee80000000200 */
[----:B------:R-:W3:Y:S01]  /*3160*/  LDSM.16.M88.4 R44, [R150+0x4800] ;  /* 0x00480000962c783b */ /* 0x000ee20000000200 */
[C---:B--2-4-:R-:W-:Y:S03]  /*3170*/  HMMA.16816.F32 R16, R52.reuse, R32, RZ ;  /* 0x000000203410723c */ /* 0x054fe600000018ff */
[----:B------:R-:W2:Y:S04]  /*3180*/  LDSM.16.M88.4 R36, [R150+0x5000] ;  /* 0x005000009624783b */ /* 0x000ea80000000200 */
[----:B------:R-:W-:Y:S01]  /*3190*/  LDSM.16.M88.4 R48, [R152] ;  /* 0x000000009830783b */ /* 0x000fe20000000200 */
[C---:B------:R-:W-:Y:S03]  /*31a0*/  HMMA.16816.F32 R32, R52.reuse, R34, RZ ;  /* 0x000000223420723c */ /* 0x040fe600000018ff */
[----:B------:R-:W4:Y:S04]  /*31b0*/  LDSM.16.M88.4 R92, [R148+0x4000] ;  /* 0x00400000945c783b */ /* 0x000f280000000200 */
[----:B------:R-:W4:Y:S01]  /*31c0*/  LDSM.16.M88.4 R76, [R149+0x5800] ;  /* 0x00580000954c783b */ /* 0x000f220000000200 */
[C---:B-1----:R-:W-:Y:S03]  /*31d0*/  HMMA.16816.F32 R72, R52.reuse, R68, RZ ;  /* 0x000000443448723c */ /* 0x042fe600000018ff */
[----:B------:R-:W1:Y:S04]  /*31e0*/  LDSM.16.M88.4 R84, [R149+0x4800] ;  /* 0x004800009554783b */ /* 0x000e680000000200 */
[----:B------:R-:W1:Y:S01]  /*31f0*/  LDSM.16.M88.4 R80, [R149+0x5000] ;  /* 0x005000009550783b */ /* 0x000e620000000200 */
[----:B------:R-:W-:Y:S08]  /*3200*/  HMMA.16816.F32 R64, R52, R60, RZ ;  /* 0x0000003c3440723c */ /* 0x000ff000000018ff */
[----:B------:R-:W-:Y:S08]  /*3210*/  HMMA.16816.F32 R16, R8, R24, R16 ;  /* 0x000000180810723c */ /* 0x000ff00000001810 */
[C---:B------:R-:W-:Y:S08]  /*3220*/  HMMA.16816.F32 R68, R52.reuse, R70, RZ ;  /* 0x000000463444723c */ /* 0x040ff000000018ff */
[C---:B------:R-:W-:Y:S08]  /*3230*/  HMMA.16816.F32 R60, R52.reuse, R62, RZ ;  /* 0x0000003e343c723c */ /* 0x040ff000000018ff */
[C---:B---3--:R-:W-:Y:S08]  /*3240*/  HMMA.16816.F32 R56, R52.reuse, R20, RZ ;  /* 0x000000143438723c */ /* 0x048ff000000018ff */
[----:B------:R-:W-:Y:S01]  /*3250*/  HMMA.16816.F32 R52, R52, R22, RZ ;  /* 0x000000163434723c */ /* 0x000fe200000018ff */
[----:B------:R-:W-:Y:S07]  /*3260*/  LDSM.16.M88.4 R20, [R155+0x6000] ;  /* 0x006000009b14783b */ /* 0x000fee0000000200 */
[----:B------:R-:W-:Y:S01]  /*3270*/  HMMA.16816.F32 R32, R8, R26, R32 ;  /* 0x0000001a0820723c */ /* 0x000fe20000001820 */
[----:B------:R-:W3:Y:S07]  /*3280*/  LDSM.16.M88.4 R24, [R156+0x2000] ;  /* 0x002000009c18783b */ /* 0x000eee0000000200 */
[----:B------:R-:W-:Y:S08]  /*3290*/  HMMA.16816.F32 R16, R88, R40, R16 ;  /* 0x000000285810723c */ /* 0x000ff00000001810 */
[C---:B------:R-:W-:Y:S08]  /*32a0*/  HMMA.16816.F32 R56, R8.reuse, R12, R56 ;  /* 0x0000000c0838723c */ /* 0x040ff00000001838 */
[C---:B------:R-:W-:Y:S08]  /*32b0*/  HMMA.16816.F32 R72, R8.reuse, R44, R72 ;  /* 0x0000002c0848723c */ /* 0x040ff00000001848 */
[C---:B------:R-:W-:Y:S01]  /*32c0*/  HMMA.16816.F32 R68, R8.reuse, R46, R68 ;  /* 0x0000002e0844723c */ /* 0x040fe20000001844 */
[----:B------:R-:W3:Y:S07]  /*32d0*/  LDSM.16.M88.4 R44, [R148+0x4800] ;  /* 0x00480000942c783b */ /* 0x000eee0000000200 */
[----:B------:R-:W-:Y:S01]  /*32e0*/  HMMA.16816.F32 R52, R8, R14, R52 ;  /* 0x0000000e0834723c */ /* 0x000fe20000001834 */
[----:B------:R-:W-:Y:S07]  /*32f0*/  LDSM.16.M88.4 R12, [R154+0x2000] ;  /* 0x002000009a0c783b */ /* 0x000fee0000000200 */
[----:B------:R-:W-:Y:S01]  /*3300*/  HMMA.16816.F32 R32, R88, R42, R32 ;  /* 0x0000002a5820723c */ /* 0x000fe20000001820 */
[----:B------:R-:W3:Y:S07]  /*3310*/  LDSM.16.M88.4 R40, [R148+0x5000] ;  /* 0x005000009428783b */ /* 0x000eee0000000200 */
[C---:B--2---:R-:W-:Y:S08]  /*3320*/  HMMA.16816.F32 R64, R8.reuse, R36, R64 ;  /* 0x000000240840723c */ /* 0x044ff00000001840 */
[----:B------:R-:W-:Y:S01]  /*3330*/  HMMA.16816.F32 R60, R8, R38, R60 ;  /* 0x00000026083c723c */ /* 0x000fe2000000183c */
[----:B------:R-:W2:Y:S04]  /*3340*/  LDSM.16.M88.4 R36, [R148+0x5800] ;  /* 0x005800009424783b */ /* 0x000ea80000000200 */
[----:B------:R-:W2:Y:S03]  /*3350*/  LDSM.16.M88.4 R8, [R150+0x6000] ;  /* 0x006000009608783b */ /* 0x000ea60000000200 */
[----:B----4-:R-:W-:Y:S08]  /*3360*/  HMMA.16816.F32 R16, R48, R92, R16 ;  /* 0x0000005c3010723c */ /* 0x010ff00000001810 */
[C---:B------:R-:W-:Y:S08]  /*3370*/  HMMA.16816.F32 R56, R88.reuse, R76, R56 ;  /* 0x0000004c5838723c */ /* 0x040ff00000001838 */
[----:B------:R-:W-:Y:S01]  /*3380*/  HMMA.16816.F32 R76, R88, R78, R52 ;  /* 0x0000004e584c723c */ /* 0x000fe20000001834 */
[----:B------:R-:W4:Y:S07]  /*3390*/  LDSM.16.M88.4 R52, [R155+0x6800] ;  /* 0x006800009b34783b */ /* 0x000f2e0000000200 */
[----:B------:R-:W-:Y:S08]  /*33a0*/  HMMA.16816.F32 R32, R48, R94, R32 ;  /* 0x0000005e3020723c */ /* 0x000ff00000001820 */
[C---:B-1----:R-:W-:Y:S08]  /*33b0*/  HMMA.16816.F32 R72, R88.reuse, R84, R72 ;  /* 0x000000545848723c */ /* 0x042ff00000001848 */
[C---:B------:R-:W-:Y:S08]  /*33c0*/  HMMA.16816.F32 R68, R88.reuse, R86, R68 ;  /* 0x000000565844723c */ /* 0x040ff00000001844 */
[C---:B------:R-:W-:Y:S08]  /*33d0*/  HMMA.16816.F32 R64, R88.reuse, R80, R64 ;  /* 0x000000505840723c */ /* 0x040ff00000001840 */
[----:B------:R-:W-:Y:S01]  /*33e0*/  HMMA.16816.F32 R60, R88, R82, R60 ;  /* 0x00000052583c723c */ /* 0x000fe2000000183c */
[----:B------:R-:W-:Y:S07]  /*33f0*/  LDSM.16.M88.4 R80, [R153+0x2000] ;  /* 0x002000009950783b */ /* 0x000fee0000000200 */
[C---:B---3--:R-:W-:Y:S01]  /*3400*/  HMMA.16816.F32 R84, R24.reuse, R20, R16 ;  /* 0x000000141854723c */ /* 0x048fe20000001810 */
[----:B------:R-:W1:Y:S07]  /*3410*/  LDSM.16.M88.4 R16, [R149+0x6000] ;  /* 0x006000009510783b */ /* 0x000e6e0000000200 */
        /* <DEDUP_REMOVED lines=11> */
[----:B------:R-:W-:Y:S03]  /*34d0*/  LDSM.16.M88.4 R48, [R148+0x7000] ;  /* 0x007000009430783b */ /* 0x000fe60000000200 */
[C---:B------:R-:W-:Y:S08]  /*34e0*/  HMMA.16816.F32 R84, R12.reuse, R8, R84 ;  /* 0x000000080c54723c */ /* 0x040ff00000001854 */
[----:B------:R-:W-:Y:S01]  /*34f0*/  HMMA.16816.F32 R32, R12, R10, R32 ;  /* 0x0000000a0c20723c */ /* 0x000fe20000001820 */
[----:B------:R-:W5:Y:S07]  /*3500*/  LDSM.16.M88.4 R8, [R149+0x6800] ;  /* 0x006800009508783b */ /* 0x000f6e0000000200 */
[C---:B----4-:R-:W-:Y:S08]  /*3510*/  HMMA.16816.F32 R72, R24.reuse, R52, R72 ;  /* 0x000000341848723c */ /* 0x050ff00000001848 */
[----:B------:R-:W-:Y:S08]  /*3520*/  HMMA.16816.F32 R68, R24, R54, R68 ;  /* 0x000000361844723c */ /* 0x000ff00000001844 */
[C---:B-1----:R-:W-:Y:S08]  /*3530*/  HMMA.16816.F32 R84, R80.reuse, R16, R84 ;  /* 0x000000105054723c */ /* 0x042ff00000001854 */
[----:B------:R-:W-:Y:S01]  /*3540*/  HMMA.16816.F32 R32, R80, R18, R32 ;  /* 0x000000125020723c */ /* 0x000fe20000001820 */
[----:B------:R-:W1:Y:S07]  /*3550*/  LDSM.16.M88.4 R16, [R148+0x6800] ;  /* 0x006800009410783b */ /* 0x000e6e0000000200 */
[C---:B---3--:R-:W-:Y:S08]  /*3560*/  HMMA.16816.F32 R72, R12.reuse, R20, R72 ;  /* 0x000000140c48723c */ /* 0x048ff00000001848 */
[----:B------:R-:W-:Y:S01]  /*3570*/  HMMA.16816.F32 R68, R12, R22, R68 ;  /* 0x000000160c44723c */ /* 0x000fe20000001844 */
[----:B------:R-:W3:Y:S07]  /*3580*/  LDSM.16.M88.4 R20, [R150+0x7000] ;  /* 0x007000009614783b */ /* 0x000eee0000000200 */
[C---:B--2---:R-:W-:Y:S08]  /*3590*/  HMMA.16816.F32 R84, R40.reuse, R36, R84 ;  /* 0x000000242854723c */ /* 0x044ff00000001854 */
[----:B------:R-:W-:Y:S01]  /*35a0*/  HMMA.16816.F32 R32, R40, R38, R32 ;  /* 0x000000262820723c */ /* 0x000fe20000001820 */
[----:B------:R-:W2:Y:S07]  /*35b0*/  LDSM.16.M88.4 R36, [R155+0x7800] ;  /* 0x007800009b24783b */ /* 0x000eae0000000200 */
[----:B-----5:R-:W-:Y:S03]  /*35c0*/  HMMA.16816.F32 R72, R80, R8, R72 ;  /* 0x000000085048723c */ /* 0x020fe60000001848 */
[-C--:B------:R-:W-:Y:S01]  /*35d0*/  FMUL.FTZ R5, R84, R99.reuse ;  /* 0x0000006354057220 */ /* 0x080fe20000410000 */
[-C--:B------:R-:W-:Y:S01]  /*35e0*/  FMUL.FTZ R53, R86, R99.reuse ;  /* 0x0000006356357220 */ /* 0x080fe20000410000 */
[----:B------:R-:W-:-:S03]  /*35f0*/  FMUL.FTZ R52, R85, R99 ;  /* 0x0000006355347220 */ /* 0x000fc60000410000 */
[----:B------:R-:W-:Y:S01]  /*3600*/  HMMA.16816.F32 R68, R80, R10, R68 ;  /* 0x0000000a5044723c */ /* 0x000fe20000001844 */
[----:B------:R-:W4:Y:S01]  /*3610*/  LDSM.16.M88.4 R8, [R149+0x7000] ;  /* 0x007000009508783b */ /* 0x000f220000000200 */
[----:B------:R-:W-:Y:S01]  /*3620*/  MUFU.TANH R5, R5 ;  /* 0x0000000500057308 */ /* 0x000fe20000002400 */
[-C--:B------:R-:W-:Y:S01]  /*3630*/  FMUL.FTZ R34, R34, R99.reuse ;  /* 0x0000006322227220 */ /* 0x080fe20000410000 */
[-C--:B------:R-:W-:Y:S01]  /*3640*/  FMUL.FTZ R32, R32, R99.reuse ;  /* 0x0000006320207220 */ /* 0x080fe20000410000 */
[-C--:B------:R-:W-:Y:S01]  /*3650*/  FMUL.FTZ R33, R33, R99.reuse ;  /* 0x0000006321217220 */ /* 0x080fe20000410000 */
[-C--:B------:R-:W-:Y:S02]  /*3660*/  FMUL.FTZ R35, R35, R99.reuse ;  /* 0x0000006323237220 */ /* 0x080fe40000410000 */
[----:B------:R-:W-:Y:S01]  /*3670*/  HMMA.16816.F32 R64, R24, R44, R64 ;  /* 0x0000002c1840723c */ /* 0x000fe20000001840 */
[-C--:B------:R-:W-:Y:S01]  /*3680*/  FMUL.FTZ R44, R87, R99.reuse ;  /* 0x00000063572c7220 */ /* 0x080fe20000410000 */
[----:B------:R-:W5:Y:S06]  /*3690*/  MUFU.TANH R53, R53 ;  /* 0x0000003500357308 */ /* 0x000f6c0000002400 */
[----:B-1----:R-:W-:Y:S02]  /*36a0*/  HMMA.16816.F32 R72, R40, R16, R72 ;  /* 0x000000102848723c */ /* 0x002fe40000001848 */
[----:B------:R-:W-:Y:S06]  /*36b0*/  MUFU.TANH R52, R52 ;  /* 0x0000003400347308 */ /* 0x000fec0000002400 */
[----:B------:R-:W-:Y:S02]  /*36c0*/  HMMA.16816.F32 R60, R24, R46, R60 ;  /* 0x0000002e183c723c */ /* 0x000fe4000000183c */
[----:B------:R-:W1:Y:S06]  /*36d0*/  MUFU.TANH R44, R44 ;  /* 0x0000002c002c7308 */ /* 0x000e6c0000002400 */
[----:B------:R-:W-:Y:S01]  /*36e0*/  HMMA.16816.F32 R68, R40, R18, R68 ;  /* 0x000000122844723c */ /* 0x000fe20000001844 */
[----:B------:R-:W5:Y:S01]  /*36f0*/  LDSM.16.M88.4 R16, [R150+0x7800] ;  /* 0x007800009610783b */ /* 0x000f620000000200 */
[----:B------:R-:W1:Y:S01]  /*3700*/  MUFU.TANH R34, R34 ;  /* 0x0000002200227308 */ /* 0x000e620000002400 */
[-C--:B------:R-:W-:Y:S01]  /*3710*/  FMUL.FTZ R46, R72, R99.reuse ;  /* 0x00000063482e7220 */ /* 0x080fe20000410000 */
[-C--:B------:R-:W-:Y:S01]  /*3720*/  FMUL.FTZ R47, R74, R99.reuse ;  /* 0x000000634a2f7220 */ /* 0x080fe20000410000 */
[-C--:B------:R-:W-:Y:S01]  /*3730*/  FMUL.FTZ R45, R73, R99.reuse ;  /* 0x00000063492d7220 */ /* 0x080fe20000410000 */
[----:B------:R-:W-:-:S02]  /*3740*/  FMUL.FTZ R54, R75, R99 ;  /* 0x000000634b367220 */ /* 0x000fc40000410000 */
[C---:B---3--:R-:W-:Y:S02]  /*3750*/  HMMA.16816.F32 R64, R12.reuse, R20, R64 ;  /* 0x000000140c40723c */ /* 0x048fe40000001840 */
[----:B------:R-:W3:Y:S06]  /*3760*/  MUFU.TANH R32, R32 ;  /* 0x0000002000207308 */ /* 0x000eec0000002400 */
[----:B------:R-:W-:Y:S01]  /*3770*/  HMMA.16816.F32 R60, R12, R22, R60 ;  /* 0x000000160c3c723c */ /* 0x000fe2000000183c */
[----:B------:R-:W1:Y:S01]  /*3780*/  LDSM.16.M88.4 R20, [R149+0x7800] ;  /* 0x007800009514783b */ /* 0x000e620000000200 */
[----:B------:R-:W-:Y:S06]  /*3790*/  MUFU.TANH R33, R33 ;  /* 0x0000002100217308 */ /* 0x000fec0000002400 */
[----:B--2---:R-:W-:Y:S01]  /*37a0*/  HMMA.16816.F32 R56, R24, R36, R56 ;  /* 0x000000241838723c */ /* 0x004fe20000001838 */
[-C--:B------:R-:W-:Y:S01]  /*37b0*/  FMUL.FTZ R36, R68, R99.reuse ;  /* 0x0000006344247220 */ /* 0x080fe20000410000 */
[----:B------:R-:W2:Y:S01]  /*37c0*/  MUFU.TANH R35, R35 ;  /* 0x0000002300237308 */ /* 0x000ea20000002400 */
[----:B------:R-:W-:-:S05]  /*37d0*/  FMUL.FTZ R37, R69, R99 ;  /* 0x0000006345257220 */ /* 0x000fca0000410000 */
[----:B------:R-:W-:Y:S02]  /*37e0*/  HMMA.16816.F32 R76, R24, R38, R76 ;  /* 0x00000026184c723c */ /* 0x000fe4000000184c */
[----:B------:R-:W-:Y:S06]  /*37f0*/  MUFU.TANH R46, R46 ;  /* 0x0000002e002e7308 */ /* 0x000fec0000002400 */
[C---:B----4-:R-:W-:Y:S02]  /*3800*/  HMMA.16816.F32 R64, R80.reuse, R8, R64 ;  /* 0x000000085040723c */ /* 0x050fe40000001840 */
[----:B------:R-:W4:Y:S06]  /*3810*/  MUFU.TANH R47, R47 ;  /* 0x0000002f002f7308 */ /* 0x000f2c0000002400 */
[----:B------:R-:W-:Y:S01]  /*3820*/  HMMA.16816.F32 R60, R80, R10, R60 ;  /* 0x0000000a503c723c */ /* 0x000fe2000000183c */
[----:B------:R-:W3:Y:S01]  /*3830*/  LDSM.16.M88.4 R8, [R148+0x7800] ;  /* 0x007800009408783b */ /* 0x000ee20000000200 */
[----:B------:R-:W-:Y:S01]  /*3840*/  MUFU.TANH R45, R45 ;  /* 0x0000002d002d7308 */ /* 0x000fe20000002400 */
[----:B------:R-:W-:-:S05]  /*3850*/  DEPBAR.LE SB0, 0x0 ;  /* 0x000080000000791a */ /* 0x000fca0000000000 */
[C---:B-----5:R-:W-:Y:S01]  /*3860*/  HMMA.16816.F32 R56, R12.reuse, R16, R56 ;  /* 0x000000100c38723c */ /* 0x060fe20000001838 */
[-C--:B------:R-:W-:Y:S01]  /*3870*/  FMUL.FTZ R17, R71, R99.reuse ;  /* 0x0000006347117220 */ /* 0x080fe20000410000 */
[----:B------:R-:W-:Y:S06]  /*3880*/  MUFU.TANH R54, R54 ;  /* 0x0000003600367308 */ /* 0x000fec0000002400 */
[----:B------:R-:W-:Y:S02]  /*3890*/  HMMA.16816.F32 R76, R12, R18, R76 ;  /* 0x000000120c4c723c */ /* 0x000fe4000000184c */
[----:B------:R-:W-:Y:S06]  /*38a0*/  MUFU.TANH R36, R36 ;  /* 0x0000002400247308 */ /* 0x000fec0000002400 */
[----:B------:R-:W-:Y:S01]  /*38b0*/  HMMA.16816.F32 R64, R40, R48, R64 ;  /* 0x000000302840723c */ /* 0x000fe20000001840 */
[-C--:B------:R-:W-:Y:S01]  /*38c0*/  FMUL.FTZ R48, R70, R99.reuse ;  /* 0x0000006346307220 */ /* 0x080fe20000410000 */
[----:B------:R-:W-:Y:S06]  /*38d0*/  MUFU.TANH R37, R37 ;  /* 0x0000002500257308 */ /* 0x000fec0000002400 */
[C---:B-1----:R-:W-:Y:S02]  /*38e0*/  HMMA.16816.F32 R56, R80.reuse, R20, R56 ;  /* 0x000000145038723c */ /* 0x042fe40000001838 */
[----:B------:R-:W-:Y:S06]  /*38f0*/  MUFU.TANH R48, R48 ;  /* 0x0000003000307308 */ /* 0x000fec0000002400 */
[----:B------:R-:W-:Y:S02]  /*3900*/  HMMA.16816.F32 R76, R80, R22, R76 ;  /* 0x00000016504c723c */ /* 0x000fe4000000184c */
[----:B------:R-:W-:Y:S01]  /*3910*/  MUFU.TANH R17, R17 ;  /* 0x0000001100117308 */ /* 0x000fe20000002400 */
[-C--:B------:R-:W-:Y:S01]  /*3920*/  FMUL.FTZ R65, R65, R99.reuse ;  /* 0x0000006341417220 */ /* 0x080fe20000410000 */
[-C--:B------:R-:W-:Y:S01]  /*3930*/  FMUL.FTZ R67, R67, R99.reuse ;  /* 0x0000006343437220 */ /* 0x080fe20000410000 */
[-C--:B------:R-:W-:Y:S01]  /*3940*/  FMUL.FTZ R64, R64, R99.reuse ;  /* 0x0000006340407220 */ /* 0x080fe20000410000 */
[----:B------:R-:W-:-:S02]  /*3950*/  FMUL.FTZ R66, R66, R99 ;  /* 0x0000006342427220 */ /* 0x000fc40000410000 */
[C---:B------:R-:W-:Y:S02]  /*3960*/  HMMA.16816.F32 R60, R40.reuse, R50, R60 ;  /* 0x00000032283c723c */ /* 0x040fe4000000183c */
[----:B------:R-:W-:Y:S06]  /*3970*/  MUFU.TANH R138, R65 ;  /* 0x00000041008a7308 */ /* 0x000fec0000002400 */
[----:B---3--:R-:W-:Y:S01]  /*3980*/  HMMA.16816.F32 R56, R40, R8, R56 ;  /* 0x000000082838723c */ /* 0x008fe20000001838 */
[----:B------:R-:W-:Y:S01]  /*3990*/  SHF.L.U32 R8, R97, 0x1, RZ ;  /* 0x0000000161087819 */ /* 0x000fe200000006ff */
[----:B------:R-:W1:Y:S03]  /*39a0*/  MUFU.TANH R128, R67 ;  /* 0x0000004300807308 */ /* 0x000e660000002400 */
[----:B------:R-:W-:-:S03]  /*39b0*/  LOP3.LUT R8, R8, 0x6, RZ, 0xc0, !PT ;  /* 0x0000000608087812 */ /* 0x000fc600078ec0ff */
[----:B------:R-:W-:Y:S02]  /*39c0*/  HMMA.16816.F32 R76, R40, R10, R76 ;  /* 0x0000000a284c723c */ /* 0x000fe4000000184c */
[----:B------:R-:W-:Y:S01]  /*39d0*/  IMAD.IADD R9, R171, 0x1, R8 ;  /* 0x00000001ab097824 */ /* 0x000fe200078e0208 */
[----:B------:R-:W-:Y:S01]  /*39e0*/  MUFU.TANH R140, R64 ;  /* 0x00000040008c7308 */ /* 0x000fe20000002400 */
[-C--:B------:R-:W-:Y:S01]  /*39f0*/  FMUL.FTZ R60, R60, R99.reuse ;  /* 0x000000633c3c7220 */ /* 0x080fe20000410000 */
[-C--:B------:R-:W-:Y:S01]  /*3a00*/  FMUL.FTZ R61, R61, R99.reuse ;  /* 0x000000633d3d7220 */ /* 0x080fe20000410000 */
[C---:B------:R-:W-:Y:S01]  /*3a10*/  VIADD R11, R9.reuse, 0x19 ;  /* 0x00000019090b7836 */ /* 0x040fe20000000000 */
[CC--:B------:R-:W-:Y:S01]  /*3a20*/  ISETP.GE.AND P2, PT, R9.reuse, R100.reuse, PT ;  /* 0x000000640900720c */ /* 0x0c0fe20003f46270 */
[C---:B------:R-:W-:Y:S02]  /*3a30*/  VIADD R15, R9.reuse, 0x1 ;  /* 0x00000001090f7836 */ /* 0x040fe40000000000 */
[-C--:B------:R-:W-:Y:S01]  /*3a40*/  FMUL.FTZ R62, R62, R99.reuse ;  /* 0x000000633e3e7220 */ /* 0x080fe20000410000 */
[----:B------:R-:W-:Y:S01]  /*3a50*/  VIADD R13, R9, 0x8 ;  /* 0x00000008090d7836 */ /* 0x000fe20000000000 */
[----:B------:R-:W-:Y:S01]  /*3a60*/  FSEL R53, R53, -INF , !P2 ;  /* 0xff80000035357808 */ /* 0x000fe20005000000 */
[----:B------:R-:W-:Y:S01]  /*3a70*/  VIADD R19, R9, 0x9 ;  /* 0x0000000909137836 */ /* 0x000fe20000000000 */
[----:B------:R-:W-:Y:S01]  /*3a80*/  FSEL R5, R5, -INF , !P2 ;  /* 0xff80000005057808 */ /* 0x000fe20005000000 */
[----:B------:R-:W3:Y:S01]  /*3a90*/  MUFU.TANH R132, R66 ;  /* 0x0000004200847308 */ /* 0x000ee20000002400 */
[-C--:B------:R-:W-:Y:S01]  /*3aa0*/  ISETP.GE.AND P2, PT, R11, R100.reuse, PT ;  /* 0x000000640b00720c */ /* 0x080fe20003f46270 */
[----:B------:R-:W-:Y:S01]  /*3ab0*/  VIADD R11, R9, 0x20 ;  /* 0x00000020090b7836 */ /* 0x000fe20000000000 */
[-C--:B------:R-:W-:Y:S01]  /*3ac0*/  ISETP.GE.AND P1, PT, R15, R100.reuse, PT ;  /* 0x000000640f00720c */ /* 0x080fe20003f26270 */
[----:B------:R-:W-:Y:S01]  /*3ad0*/  VIADD R15, R9, 0x10 ;  /* 0x00000010090f7836 */ /* 0x000fe20000000000 */
[-C--:B------:R-:W-:Y:S01]  /*3ae0*/  ISETP.GE.AND P0, PT, R13, R100.reuse, PT ;  /* 0x000000640d00720c */ /* 0x080fe20003f06270 */
[-C--:B------:R-:W-:Y:S01]  /*3af0*/  FMUL.FTZ R63, R63, R99.reuse ;  /* 0x000000633f3f7220 */ /* 0x080fe20000410000 */
[----:B------:R-:W-:Y:S01]  /*3b00*/  FSEL R44, R44, -INF , !P1 ;  /* 0xff8000002c2c7808 */ /* 0x000fe20004800000 */
[-C--:B------:R-:W-:Y:S01]  /*3b10*/  FMUL.FTZ R56, R56, R99.reuse ;  /* 0x0000006338387220 */ /* 0x080fe20000410000 */
[----:B------:R-:W-:Y:S01]  /*3b20*/  FSEL R52, R52, -INF , !P1 ;  /* 0xff80000034347808 */ /* 0x000fe20004800000 */
[-C--:B------:R-:W-:Y:S01]  /*3b30*/  FMUL.FTZ R57, R57, R99.reuse ;  /* 0x0000006339397220 */ /* 0x080fe20000410000 */
[-C--:B------:R-:W-:Y:S01]  /*3b40*/  ISETP.GE.AND P1, PT, R11, R100.reuse, PT ;  /* 0x000000640b00720c */ /* 0x080fe20003f26270 */
[----:B------:R-:W-:Y:S01]  /*3b50*/  VIADD R11, R9, 0x21 ;  /* 0x00000021090b7836 */ /* 0x000fe20000000000 */
        /* <DEDUP_REMOVED lines=8> */
[-C--:B------:R-:W-:Y:S01]  /*3be0*/  ISETP.GE.AND P5, PT, R15, R100.reuse, PT ;  /* 0x000000640f00720c */ /* 0x080fe20003fa6270 */
[-C--:B------:R-:W-:Y:S01]  /*3bf0*/  FMUL.FTZ R78, R78, R99.reuse ;  /* 0x000000634e4e7220 */ /* 0x080fe20000410000 */
[----:B--2---:R-:W-:Y:S01]  /*3c00*/  FSEL R24, R35, -INF , !P6 ;  /* 0xff80000023187808 */ /* 0x004fe20007000000 */
[-C--:B------:R-:W-:Y:S01]  /*3c10*/  FMUL.FTZ R79, R79, R99.reuse ;  /* 0x000000634f4f7220 */ /* 0x080fe20000410000 */
[----:B------:R-:W-:Y:S01]  /*3c20*/  FSEL R32, R33, -INF , !P6 ;  /* 0xff80000021207808 */ /* 0x000fe20007000000 */
[----:B------:R-:W-:Y:S01]  /*3c30*/  FMUL.FTZ R77, R77, R99 ;  /* 0x000000634d4d7220 */ /* 0x000fe20000410000 */
[----:B------:R-:W-:Y:S01]  /*3c40*/  ISETP.GE.AND P6, PT, R11, R100, PT ;  /* 0x000000640b00720c */ /* 0x000fe20003fc6270 */
[----:B------:R-:W-:Y:S01]  /*3c50*/  MUFU.TANH R136, R60 ;  /* 0x0000003c00887308 */ /* 0x000fe20000002400 */
[----:B------:R-:W-:-:S02]  /*3c60*/  IADD3 R11, PT, PT, R9, 0x29, RZ ;  /* 0x00000029090b7810 */ /* 0x000fc40007ffe0ff */
[----:B------:R-:W-:Y:S02]  /*3c70*/  IADD3 R13, PT, PT, R9, 0x11, RZ ;  /* 0x00000011090d7810 */ /* 0x000fe40007ffe0ff */
[----:B----4-:R-:W-:Y:S02]  /*3c80*/  FSEL R14, R47, -INF , !P5 ;  /* 0xff8000002f0e7808 */ /* 0x010fe40006800000 */
[----:B------:R-:W-:Y:S01]  /*3c90*/  FSEL R16, R46, -INF , !P5 ;  /* 0xff8000002e107808 */ /* 0x000fe20006800000 */
[----:B------:R-:W-:Y:S01]  /*3ca0*/  MUFU.TANH R134, R61 ;  /* 0x0000003d00867308 */ /* 0x000fe20000002400 */
[-C--:B------:R-:W-:Y:S01]  /*3cb0*/  ISETP.GE.AND P5, PT, R11, R100.reuse, PT ;  /* 0x000000640b00720c */ /* 0x080fe20003fa6270 */
[----:B------:R-:W-:Y:S01]  /*3cc0*/  VIADD R11, R9, 0x30 ;  /* 0x00000030090b7836 */ /* 0x000fe20000000000 */
[----:B------:R-:W-:Y:S01]  /*3cd0*/  ISETP.GE.AND P4, PT, R13, R100, PT ;  /* 0x000000640d00720c */ /* 0x000fe20003f86270 */
[----:B------:R-:W-:Y:S01]  /*3ce0*/  VIADD R13, R9, 0x18 ;  /* 0x00000018090d7836 */ /* 0x000fe20000000000 */
[----:B-1----:R-:W-:-:S02]  /*3cf0*/  FSEL R128, R128, -INF , !P0 ;  /* 0xff80000080807808 */ /* 0x002fc40004000000 */
[----:B------:R-:W-:Y:S01]  /*3d00*/  FSEL R12, R54, -INF , !P4 ;  /* 0xff800000360c7808 */ /* 0x000fe20006000000 */
[----:B------:R-:W1:Y:S01]  /*3d10*/  MUFU.TANH R130, R62 ;  /* 0x0000003e00827308 */ /* 0x000e620000002400 */
[----:B------:R-:W-:Y:S02]  /*3d20*/  FSEL R18, R45, -INF , !P4 ;  /* 0xff8000002d127808 */ /* 0x000fe40006000000 */
[-C--:B------:R-:W-:Y:S01]  /*3d30*/  ISETP.GE.AND P4, PT, R11, R100.reuse, PT ;  /* 0x000000640b00720c */ /* 0x080fe20003f86270 */
[----:B------:R-:W-:Y:S01]  /*3d40*/  VIADD R11, R9, 0x31 ;  /* 0x00000031090b7836 */ /* 0x000fe20000000000 */
[----:B------:R-:W-:Y:S02]  /*3d50*/  ISETP.GE.AND P3, PT, R13, R100, PT ;  /* 0x000000640d00720c */ /* 0x000fe40003f66270 */
[----:B------:R-:W-:Y:S01]  /*3d60*/  FSEL R138, R138, -INF , !P0 ;  /* 0xff8000008a8a7808 */ /* 0x000fe20004000000 */
[----:B------:R-:W2:Y:S01]  /*3d70*/  MUFU.TANH R126, R63 ;  /* 0x0000003f007e7308 */ /* 0x000ea20000002400 */
[----:B------:R-:W-:-:S02]  /*3d80*/  ISETP.NE.AND P0, PT, R28, 0x1, PT ;  /* 0x000000011c00780c */ /* 0x000fc40003f05270 */
[----:B------:R-:W-:Y:S02]  /*3d90*/  FSEL R10, R48, -INF , !P3 ;  /* 0xff800000300a7808 */ /* 0x000fe40005800000 */
[----:B------:R-:W-:Y:S02]  /*3da0*/  FSEL R22, R36, -INF , !P3 ;  /* 0xff80000024167808 */ /* 0x000fe40005800000 */
[----:B------:R-:W-:Y:S01]  /*3db0*/  ISETP.GE.AND P3, PT, R11, R100, PT ;  /* 0x000000640b00720c */ /* 0x000fe20003f66270 */
[----:B------:R-:W4:Y:S01]  /*3dc0*/  MUFU.TANH R124, R56 ;  /* 0x00000038007c7308 */ /* 0x000f220000002400 */
[----:B------:R-:W-:Y:S01]  /*3dd0*/  VIADD R11, R9, 0x38 ;  /* 0x00000038090b7836 */ /* 0x000fe20000000000 */
[----:B------:R-:W-:Y:S01]  /*3de0*/  FSEL R8, R17, -INF , !P2 ;  /* 0xff80000011087808 */ /* 0x000fe20005000000 */
[----:B------:R-:W-:Y:S01]  /*3df0*/  VIADD R9, R9, 0x39 ;  /* 0x0000003909097836 */ /* 0x000fe20000000000 */
[----:B------:R-:W-:Y:S02]  /*3e00*/  FSEL R20, R37, -INF , !P2 ;  /* 0xff80000025147808 */ /* 0x000fe40005000000 */
[----:B---3--:R-:W-:-:S02]  /*3e10*/  FSEL R132, R132, -INF , !P1 ;  /* 0xff80000084847808 */ /* 0x008fc40004800000 */
[----:B------:R-:W3:Y:S01]  /*3e20*/  MUFU.TANH R122, R57 ;  /* 0x00000039007a7308 */ /* 0x000ee20000002400 */
[----:B------:R-:W-:Y:S02]  /*3e30*/  FSEL R140, R140, -INF , !P1 ;  /* 0xff8000008c8c7808 */ /* 0x000fe40004800000 */
[-C--:B------:R-:W-:Y:S02]  /*3e40*/  ISETP.GE.AND P2, PT, R11, R100.reuse, PT ;  /* 0x000000640b00720c */ /* 0x080fe40003f46270 */
[----:B------:R-:W-:Y:S02]  /*3e50*/  ISETP.GE.AND P1, PT, R9, R100, PT ;  /* 0x000000640900720c */ /* 0x000fe40003f26270 */
[----:B-1----:R-:W-:Y:S01]  /*3e60*/  FSEL R130, R130, -INF , !P6 ;  /* 0xff80000082827808 */ /* 0x002fe20007000000 */
[----:B------:R-:W1:Y:S01]  /*3e70*/  MUFU.TANH R119, R58 ;  /* 0x0000003a00777308 */ /* 0x000e620000002400 */
[----:B------:R-:W-:Y:S02]  /*3e80*/  FSEL R136, R136, -INF , !P6 ;  /* 0xff80000088887808 */ /* 0x000fe40007000000 */
[----:B--2---:R-:W-:-:S02]  /*3e90*/  FSEL R126, R126, -INF , !P5 ;  /* 0xff8000007e7e7808 */ /* 0x004fc40006800000 */
[----:B------:R-:W-:Y:S02]  /*3ea0*/  FSEL R134, R134, -INF , !P5 ;  /* 0xff80000086867808 */ /* 0x000fe40006800000 */
[----:B----4-:R-:W-:Y:S01]  /*3eb0*/  FSEL R124, R124, -INF , !P4 ;  /* 0xff8000007c7c7808 */ /* 0x010fe20006000000 */
        /* <DEDUP_REMOVED lines=27> */
.L_x_8961:
        /* <DEDUP_REMOVED lines=60> */
.L_x_8962:
[----:B------:R-:W-:Y:S05]  /*4430*/  BSYNC.RECONVERGENT B0 ;  /* 0x0000000000007941 */ /* 0x000fea0003800200 */
.L_x_8960:
[-C--:B------:R-:W-:Y:S01]  /*4440*/  ISETP.GE.AND P2, PT, R176, R173.reuse, PT ;  /* 0x000000adb000720c */ /* 0x080fe20003f46270 */
[----:B------:R-:W-:Y:S01]  /*4450*/  IMAD.SHL.U32 R9, R158, 0x20, RZ ;  /* 0x000000209e097824 */ /* 0x000fe200078e00ff */
[----:B------:R-:W-:Y:S02]  /*4460*/  ISETP.GE.AND P1, PT, R162, R173, PT ;  /* 0x000000ada200720c */ /* 0x000fe40003f26270 */
[----:B------:R-:W-:Y:S02]  /*4470*/  IADD3 R36, P3, PT, R29, R164, RZ ;  /* 0x000000a41d247210 */ /* 0x000fe40007f7e0ff */
[----:B------:R-:W-:Y:S02]  /*4480*/  SHF.L.U64.HI R11, R158, 0x5, R159 ;  /* 0x000000059e0b7819 */ /* 0x000fe4000001029f */
[----:B------:R-:W-:Y:S01]  /*4490*/  IADD3 R38, P4, PT, R9, R36, RZ ;  /* 0x0000002409267210 */ /* 0x000fe20007f9e0ff */
[----:B------:R-:W-:-:S03]  /*44a0*/  IMAD.X R37, R98, 0x1, R163, P3 ;  /* 0x0000000162257824 */ /* 0x000fc600018e06a3 */
[----:B------:R-:W-:Y:S01]  /*44b0*/  IADD3 R40, P3, PT, R38, R9, RZ ;  /* 0x0000000926287210 */ /* 0x000fe20007f7e0ff */
[----:B------:R-:W-:Y:S01]  /*44c0*/  @!P2 IMAD.MOV.U32 R165, RZ, RZ, R163 ;  /* 0x000000ffffa5a224 */ /* 0x000fe200078e00a3 */
[----:B------:R-:W-:-:S04]  /*44d0*/  IADD3.X R39, PT, PT, R11, R37, RZ, P4, !PT ;  /* 0x000000250b277210 */ /* 0x000fc800027fe4ff */
[----:B------:R-:W-:Y:S01]  /*44e0*/  @!PT LDS RZ, [RZ] ;  /* 0x00000000fffff984 */ /* 0x000fe20000000800 */
[----:B------:R-:W-:Y:S01]  /*44f0*/  @!PT LDS RZ, [RZ] ;  /* 0x00000000fffff984 */ /* 0x000fe20000000800 */
[----:B------:R-:W-:Y:S01]  /*4500*/  @!PT LDS RZ, [RZ] ;  /* 0x00000000fffff984 */ /* 0x000fe20000000800 */
[----:B------:R1:W-:Y:S01]  /*4510*/  @!P2 LDGSTS.E.BYPASS.LTC128B.128 [R175+0x4000], desc[UR4][R164.64] ;  /* 0x04000000a4afafae */ /* 0x0003e2000b981a04 */
[----:B------:R-:W-:-:S03]  /*4520*/  IMAD.X R41, R39, 0x1, R11, P3 ;  /* 0x0000000127297824 */ /* 0x000fc600018e060b */
[----:B------:R2:W-:Y:S01]  /*4530*/  @P2 STS.128 [R175+0x4000], RZ ;  /* 0x004000ffaf002388 */ /* 0x0005e20000000c00 */
        /* <DEDUP_REMOVED lines=39> */
.L_x_8959:
[----:B------:R-:W-:Y:S05]  /*47b0*/  BSYNC.RECONVERGENT B1 ;  /* 0x0000000000017941 */ /* 0x000fea0003800200 */
.L_x_8958:
        /* <DEDUP_REMOVED lines=11> */
[----:B--2---:R-:W-:Y:S02]  /*4870*/  FMNMX3.FTZ R38, R9, R134, R124, !PT ;  /* 0x0000008609267276 */ /* 0x004fe4000781007c */
        /* <DEDUP_REMOVED lines=39> */
[-CC-:B------:R-:W-:Y:S01]  /*4af0*/  FFMA.FTZ R100, R24, R120.reuse, -R125.reuse ;  /* 0x0000007818647223 */ /* 0x180fe2000001087d */
[----:B------:R-:W-:Y:S01]  /*4b00*/  MUFU.EX2 R112, R112 ;  /* 0x0000007000707308 */ /* 0x000fe20000000800 */
[-CC-:B------:R-:W-:Y:S01]  /*4b10*/  FFMA.FTZ R33, R10, R120.reuse, -R125.reuse ;  /* 0x000000780a217223 */ /* 0x180fe2000001087d */
[-C--:B------:R-:W-:Y:S01]  /*4b20*/  FFMA.FTZ R32, R8, R120.reuse, -R125 ;  /* 0x0000007808207223 */ /* 0x080fe2000001087d */
[-CC-:B------:R-:W-:Y:S01]  /*4b30*/  FFMA.FTZ R105, R16, R120.reuse, -R123.reuse ;  /* 0x0000007810697223 */ /* 0x180fe2000001087b */
[----:B------:R-:W2:Y:S01]  /*4b40*/  MUFU.EX2 R107, R107 ;  /* 0x0000006b006b7308 */ /* 0x000ea20000000800 */
[----:B------:R-:W3:Y:S01]  /*4b50*/  LDSM.16.MT88.4 R8, [R110+0x8800] ;  /* 0x008800006e08783b */ /* 0x000ee20000004200 */
[-CC-:B------:R-:W-:Y:S01]  /*4b60*/  FFMA.FTZ R104, R18, R120.reuse, -R123.reuse ;  /* 0x0000007812687223 */ /* 0x180fe2000001087b */
[-CC-:B------:R-:W-:Y:S01]  /*4b70*/  FFMA.FTZ R0, R22, R120.reuse, -R123.reuse ;  /* 0x0000007816007223 */ /* 0x180fe2000001087b */
[----:B------:R-:W-:Y:S01]  /*4b80*/  MUFU.EX2 R34, R34 ;  /* 0x0000002200227308 */ /* 0x000fe20000000800 */
[-C--:B------:R-:W-:Y:S01]  /*4b90*/  FFMA.FTZ R29, R20, R120.reuse, -R123 ;  /* 0x00000078141d7223 */ /* 0x080fe2000001087b */
        /* <DEDUP_REMOVED lines=11> */
[----:B------:R-:W3:Y:S01]  /*4c50*/  LDSM.16.MT88.4 R24, [R108+0x8800] ;  /* 0x008800006c18783b */ /* 0x000ee20000004200 */
[-CC-:B------:R-:W-:Y:S01]  /*4c60*/  FFMA.FTZ R130, R130, R120.reuse, -R125.reuse ;  /* 0x0000007882827223 */ /* 0x180fe2000001087d */
[----:B------:R-:W-:Y:S01]  /*4c70*/  FFMA.FTZ R183, R116, R120, -R125 ;  /* 0x0000007874b77223 */ /* 0x000fe2000001087d */
[----:B------:R-:W-:Y:S01]  /*4c80*/  MUFU.EX2 R103, R103 ;  /* 0x0000006700677308 */ /* 0x000fe20000000800 */
[----:B------:R-:W-:Y:S01]  /*4c90*/  LDSM.16.MT88.4 R20, [R151+0xa800] ;  /* 0x00a800009714783b */ /* 0x000fe20000004200 */
[----:B----4-:R-:W-:Y:S01]  /*4ca0*/  F2FP.F16.F32.PACK_AB R66, R35, R34 ;  /* 0x000000222342723e */ /* 0x010fe200000000ff */
[----:B------:R-:W-:Y:S01]  /*4cb0*/  FADD.FTZ R107, R112, R107 ;  /* 0x0000006b706b7221 */ /* 0x000fe20000010000 */
[----:B------:R-:W4:Y:S04]  /*4cc0*/  MUFU.EX2 R100, R100 ;  /* 0x0000006400647308 */ /* 0x000f280000000800 */
[----:B------:R-:W-:Y:S01]  /*4cd0*/  MUFU.EX2 R105, R105 ;  /* 0x0000006900697308 */ /* 0x000fe20000000800 */
[----:B--2---:R-:W-:Y:S01]  /*4ce0*/  F2FP.F16.F32.PACK_AB R65, R113, R114 ;  /* 0x000000727141723e */ /* 0x004fe200000000ff */
[----:B------:R-:W-:-:S02]  /*4cf0*/  FADD.FTZ R114, R114, R113 ;  /* 0x0000007172727221 */ /* 0x000fc40000010000 */
[----:B------:R-:W2:Y:S04]  /*4d00*/  MUFU.EX2 R104, R104 ;  /* 0x0000006800687308 */ /* 0x000ea80000000800 */
[----:B------:R-:W-:Y:S01]  /*4d10*/  MUFU.EX2 R0, R0 ;  /* 0x0000000000007308 */ /* 0x000fe20000000800 */
[----:B----4-:R-:W-:-:S03]  /*4d20*/  F2FP.F16.F32.PACK_AB R67, R100, R103 ;  /* 0x000000676443723e */ /* 0x010fc600000000ff */
[----:B------:R-:W-:Y:S04]  /*4d30*/  MUFU.EX2 R29, R29 ;  /* 0x0000001d001d7308 */ /* 0x000fe80000000800 */
[----:B------:R-:W-:Y:S01]  /*4d40*/  MUFU.EX2 R106, R106 ;  /* 0x0000006a006a7308 */ /* 0x000fe20000000800 */
[C---:B------:R-:W-:Y:S03]  /*4d50*/  HMMA.16816.F32 R80, R64.reuse, R76, RZ ;  /* 0x0000004c4050723c */ /* 0x040fe600000018ff */
[----:B------:R-:W4:Y:S04]  /*4d60*/  MUFU.EX2 R109, R109 ;  /* 0x0000006d006d7308 */ /* 0x000f280000000800 */
        /* <DEDUP_REMOVED lines=10> */
[----:B------:R-:W-:Y:S01]  /*4e10*/  HMMA.16816.F32 R72, R64, R68, RZ ;  /* 0x000000444048723c */ /* 0x000fe200000018ff */
[-CC-:B-----5:R-:W-:Y:S01]  /*4e20*/  FFMA.FTZ R130, R119, R120.reuse, -R125.reuse ;  /* 0x0000007877827223 */ /* 0x1a0fe2000001087d */
[----:B------:R-:W-:-:S06]  /*4e30*/  FFMA.FTZ R119, R117, R120, -R125 ;  /* 0x0000007875777223 */ /* 0x000fcc000001087d */
[C---:B------:R-:W-:Y:S01]  /*4e40*/  HMMA.16816.F32 R36, R64.reuse, R40, RZ ;  /* 0x000000284024723c */ /* 0x040fe200000018ff */
[----:B------:R-:W-:Y:S07]  /*4e50*/  MUFU.EX2 R116, R119 ;  /* 0x0000007700747308 */ /* 0x000fee0000000800 */
        /* <DEDUP_REMOVED lines=9> */
[----:B--2---:R-:W-:-:S02]  /*4ef0*/  F2FP.F16.F32.PACK_AB R4, R104, R105 ;  /* 0x000000696804723e */ /* 0x004fc400000000ff */
[----:B----4-:R-:W-:-:S05]  /*4f00*/  F2FP.F16.F32.PACK_AB R5, R109, R106 ;  /* 0x0000006a6d05723e */ /* 0x010fca00000000ff */
        /* <DEDUP_REMOVED lines=51> */
[C---:B---3--:R-:W-:Y:S08]  /*5240*/  HMMA.16816.F32 R44, R4.reuse, R12, R44 ;  /* 0x0000000c042c723c */ /* 0x048ff0000000182c */
[C---:B------:R-:W-:Y:S01]  /*5250*/  HMMA.16816.F32 R48, R4.reuse, R14, R48 ;  /* 0x0000000e0430723c */ /* 0x040fe20000001830 */
[----:B------:R-:W3:Y:S07]  /*5260*/  LDSM.16.MT88.4 R12, [R151+0x9800] ;  /* 0x00980000970c783b */ /* 0x000eee0000004200 */
[----:B--2---:R-:W-:Y:S01]  /*5270*/  HMMA.16816.F32 R36, R4, R16, R36 ;  /* 0x000000100424723c */ /* 0x004fe20000001824 */
[----:B------:R-:W-:-:S07]  /*5280*/  FFMA.FTZ R16, R121, R120, -R123 ;  /* 0x0000007879107223 */ /* 0x000fce000001087b */
[C---:B------:R-:W-:Y:S08]  /*5290*/  HMMA.16816.F32 R40, R4.reuse, R18, R40 ;  /* 0x000000120428723c */ /* 0x040ff00000001828 */
[C---:B------:R-:W-:Y:S08]  /*52a0*/  HMMA.16816.F32 R64, R4.reuse, R22, R64 ;  /* 0x000000160440723c */ /* 0x040ff00000001840 */
[C---:B-1----:R-:W-:Y:S01]  /*52b0*/  HMMA.16816.F32 R52, R4.reuse, R8, R52 ;  /* 0x000000080434723c */ /* 0x042fe20000001834 */
[-CC-:B------:R-:W-:Y:S01]  /*52c0*/  FFMA.FTZ R9, R124, R120.reuse, -R123.reuse ;  /* 0x000000787c097223 */ /* 0x180fe2000001087b */
[-CC-:B------:R-:W-:Y:S01]  /*52d0*/  FFMA.FTZ R8, R122, R120.reuse, -R123.reuse ;  /* 0x000000787a087223 */ /* 0x180fe2000001087b */
[-C--:B------:R-:W-:Y:S01]  /*52e0*/  FFMA.FTZ R124, R115, R120.reuse, -R123 ;  /* 0x00000078737c7223 */ /* 0x080fe2000001087b */
[----:B------:R-:W-:Y:S01]  /*52f0*/  FFMA.FTZ R123, R118, R120, -R125 ;  /* 0x00000078767b7223 */ /* 0x000fe2000001087d */
[----:B------:R-:W-:Y:S03]  /*5300*/  MUFU.EX2 R122, R9 ;  /* 0x00000009007a7308 */ /* 0x000fe60000000800 */
[----:B------:R-:W-:Y:S01]  /*5310*/  HMMA.16816.F32 R56, R4, R10, R56 ;  /* 0x0000000a0438723c */ /* 0x000fe20000001838 */
[----:B------:R1:W2:Y:S01]  /*5320*/  MUFU.EX2 R121, R8 ;  /* 0x0000000800797308 */ /* 0x0002a20000000800 */
[----:B------:R-:W-:-:S03]  /*5330*/  F2FP.F16.F32.PACK_AB R7, R183, R116 ;  /* 0x00000074b707723e */ /* 0x000fc600000000ff */
[----:B------:R4:W-:Y:S04]  /*5340*/  MUFU.EX2 R115, R16 ;  /* 0x0000001000737308 */ /* 0x0009e80000000800 */
[----:B------:R-:W5:Y:S04]  /*5350*/  MUFU.EX2 R124, R124 ;  /* 0x0000007c007c7308 */ /* 0x000f680000000800 */
[----:B------:R-:W-:Y:S01]  /*5360*/  MUFU.EX2 R118, R130 ;  /* 0x0000008200767308 */ /* 0x000fe20000000800 */
[----:B-1----:R-:W1:Y:S01]  /*5370*/  LDSM.16.MT88.4 R8, [R111+0x9800] ;  /* 0x009800006f08783b */ /* 0x002e620000004200 */
[----:B--2---:R-:W-:-:S02]  /*5380*/  F2FP.F16.F32.PACK_AB R4, R121, R122 ;  /* 0x0000007a7904723e */ /* 0x004fc400000000ff */
[----:B------:R-:W2:Y:S01]  /*5390*/  MUFU.EX2 R117, R123 ;  /* 0x0000007b00757308 */ /* 0x000ea20000000800 */
[----:B----4-:R-:W4:Y:S01]  /*53a0*/  LDSM.16.MT88.4 R16, [R110+0x9800] ;  /* 0x009800006e10783b */ /* 0x010f220000004200 */
[----:B-----5:R-:W-:Y:S02]  /*53b0*/  F2FP.F16.F32.PACK_AB R6, R124, R115 ;  /* 0x000000737c06723e */ /* 0x020fe400000000ff */
[----:B--2---:R-:W-:-:S07]  /*53c0*/  F2FP.F16.F32.PACK_AB R5, R117, R118 ;  /* 0x000000767505723e */ /* 0x004fce00000000ff */
[C---:B---3--:R-:W-:Y:S08]  /*53d0*/  HMMA.16816.F32 R96, R4.reuse, R12, R96 ;  /* 0x0000000c0460723c */ /* 0x048ff00000001860 */
        /* <DEDUP_REMOVED lines=55> */
.L_x_8970:
[-C--:B------:R-:W-:Y:S01]  /*5750*/  ISETP.GE.AND P1, PT, R176, R173.reuse, PT ;  /* 0x000000adb000720c */ /* 0x080fe20003f26270 */
        /* <DEDUP_REMOVED lines=8> */
[----:B--2---:R-:W-:Y:S04]  /*57e0*/  @!P2 IMAD.SHL.U32 R7, R7, 0x40, RZ ;  /* 0x000000400707a824 */ /* 0x004fe800078e00ff */
[----:B------:R-:W-:Y:S01]  /*57f0*/  @!P2 IMAD.X R7, RZ, RZ, ~R7, P0 ;  /* 0x000000ffff07a224 */ /* 0x000fe200000e0e07 */
[----:B------:R-:W-:Y:S04]  /*5800*/  ISETP.GE.AND P0, PT, R162, R173, PT ;  /* 0x000000ada200720c */ /* 0x000fe80003f06270 */
[----:B------:R-:W-:Y:S04]  /*5810*/  @!P2 SHF.R.S64 R4, R4, 0x1f, R7 ;  /* 0x0000001f0404a819 */ /* 0x000fe80000001007 */
[----:B------:R-:W-:Y:S01]  /*5820*/  @!P2 IADD3 R167, P3, PT, R167, R4, RZ ;  /* 0x00000004a7a7a210 */ /* 0x000fe20007f7e0ff */
[----:B------:R-:W-:Y:S03]  /*5830*/  IMAD.MOV.U32 R4, RZ, RZ, R166 ;  /* 0x000000ffff047224 */ /* 0x000fe600078e00a6 */
        /* <DEDUP_REMOVED lines=64> */
.L_x_8965:
[----:B------:R-:W-:Y:S05]  /*5c40*/  BSYNC.RECONVERGENT B0 ;  /* 0x0000000000007941 */ /* 0x000fea0003800200 */
.L_x_8964:
[-C--:B------:R-:W-:Y:S01]  /*5c50*/  @!P1 MOV R106, R167.reuse ;  /* 0x000000a7006a9202 */ /* 0x080fe20000000f00 */
[----:B------:R-:W-:Y:S01]  /*5c60*/  BSSY.RECONVERGENT B1, `(.L_x_8966) ;  /* 0x0000160000017945 */ /* 0x000fe20003800200 */
[-C--:B------:R-:W-:Y:S02]  /*5c70*/  @!P1 MOV R107, R166.reuse ;  /* 0x000000a6006b9202 */ /* 0x080fe40000000f00 */
[C---:B------:R-:W-:Y:S02]  /*5c80*/  LEA R188, P3, R160.reuse, R167, 0x5 ;  /* 0x000000a7a0bc7211 */ /* 0x040fe400078628ff */
[C---:B------:R-:W-:Y:S01]  /*5c90*/  SHF.L.U32 R104, R160.reuse, 0x5, RZ ;  /* 0x00000005a0687819 */ /* 0x040fe200000006ff */
[----:B------:R-:W-:Y:S01]  /*5ca0*/  @!PT LDS RZ, [RZ] ;  /* 0x00000000fffff984 */ /* 0x000fe20000000800 */
[----:B------:R-:W-:Y:S01]  /*5cb0*/  @!PT LDS RZ, [RZ] ;  /* 0x00000000fffff984 */ /* 0x000fe20000000800 */
[----:B------:R-:W-:Y:S01]  /*5cc0*/  @!PT LDS RZ, [RZ] ;  /* 0x00000000fffff984 */ /* 0x000fe20000000800 */
[----:B------:R1:W-:Y:S01]  /*5cd0*/  @!P1 LDGSTS.E.BYPASS.LTC128B.128 [R175+0x8000], desc[UR4][R106.64] ;  /* 0x080000006aaf9fae */ /* 0x0003e2000b981a04 */
[--C-:B------:R-:W-:Y:S02]  /*5ce0*/  LEA.HI.X R189, R160, R166, R161.reuse, 0x5, P3 ;  /* 0x000000a6a0bd7211 */ /* 0x100fe400018f2ca1 */
[----:B------:R-:W-:Y:S02]  /*5cf0*/  IADD3 R186, P4, PT, R104, R188, RZ ;  /* 0x000000bc68ba7210 */ /* 0x000fe40007f9e0ff */
[----:B------:R-:W-:Y:S01]  /*5d00*/  @P1 STS.128 [R175+0x8000], RZ ;  /* 0x008000ffaf001388 */ /* 0x000fe20000000c00 */
[----:B------:R-:W-:Y:S02]  /*5d10*/  SHF.L.U64.HI R105, R160, 0x5, R161 ;  /* 0x00000005a0697819 */ /* 0x000fe400000102a1 */
[----:B------:R-:W-:Y:S02]  /*5d20*/  IADD3 R104, P3, PT, R186, R104, RZ ;  /* 0x00000068ba687210 */ /* 0x000fe40007f7e0ff */
[----:B------:R-:W-:Y:S02]  /*5d30*/  IADD3.X R187, PT, PT, R105, R189, RZ, P4, !PT ;  /* 0x000000bd69bb7210 */ /* 0x000fe400027fe4ff */
[----:B------:R-:W-:Y:S02]  /*5d40*/  IADD3 R180, PT, PT, R180, 0x1, RZ ;  /* 0x00000001b4b47810 */ /* 0x000fe40007ffe0ff */
[----:B------:R-:W-:Y:S02]  /*5d50*/  IADD3.X R105, PT, PT, R187, R105, RZ, P3, !PT ;  /* 0x00000069bb697210 */ /* 0x000fe40001ffe4ff */
[----:B------:R-:W-:Y:S02]  /*5d60*/  ISETP.NE.AND P3, PT, R180, RZ, PT ;  /* 0x000000ffb400720c */ /* 0x000fe40003f65270 */
[----:B-1----:R-:W-:Y:S02]  /*5d70*/  @!P0 MOV R106, R167 ;  /* 0x000000a7006a8202 */ /* 0x002fe40000000f00 */
[----:B------:R-:W-:Y:S05]  /*5d80*/  @!P0 MOV R107, R166 ;  /* 0x000000a6006b8202 */ /* 0x000fea0000000f00 */
        /* <DEDUP_REMOVED lines=34> */
[----:B------:R-:W-:Y:S05]  /*5fb0*/  @P0 STS.128 [R175+0xb800], RZ ;  /* 0x00b800ffaf000388 */ /* 0x000fea0000000c00 */
[----:B------:R-:W-:Y:S05]  /*5fc0*/  LDSM.16.M88.4 R100, [R156] ;  /* 0x000000009c64783b */ /* 0x000fea0000000200 */
[----:B------:R-:W2:Y:S05]  /*5fd0*/  LDSM.16.M88.4 R112, [R155+0x4000] ;  /* 0x004000009b70783b */ /* 0x000eaa0000000200 */
[----:B------:R-:W3:Y:S05]  /*5fe0*/  LDSM.16.M88.4 R116, [R155+0x4800] ;  /* 0x004800009b74783b */ /* 0x000eea0000000200 */
[----:B------:R-:W4:Y:S05]  /*5ff0*/  LDSM.16.M88.4 R120, [R155+0x5000] ;  /* 0x005000009b78783b */ /* 0x000f2a0000000200 */
[----:B------:R-:W5:Y:S05]  /*6000*/  LD.E R165, desc[UR4][R2.64+0x18c] ;  /* 0x00018c0402a57980 */ /* 0x000f6a000c101900 */
[----:B------:R-:W4:Y:S05]  /*6010*/  LDSM.16.M88.4 R124, [R155+0x5800] ;  /* 0x005800009b7c783b */ /* 0x000f2a0000000200 */
[----:B------:R-:W0:Y:S05]  /*6020*/  LDGDEPBAR ;  /* 0x00000000000079af */ /* 0x000e2a0000000000 */
[----:B------:R-:W-:Y:S05]  /*6030*/  LDSM.16.M88.4 R128, [R154] ;  /* 0x000000009a80783b */ /* 0x000fea0000000200 */
[----:B------:R-:W4:Y:S05]  /*6040*/  LDSM.16.M88.4 R132, [R150+0x4000] ;  /* 0x004000009684783b */ /* 0x000f2a0000000200 */
[----:B------:R-:W4:Y:S01]  /*6050*/  LDSM.16.M88.4 R136, [R150+0x4800] ;  /* 0x004800009688783b */ /* 0x000f220000000200 */
[C---:B--2---:R-:W-:Y:S04]  /*6060*/  HMMA.16816.F32 R4, R100.reuse, R112, RZ ;  /* 0x000000706404723c */ /* 0x044fe800000018ff */
[----:B------:R-:W2:Y:S04]  /*6070*/  LDSM.16.M88.4 R140, [R150+0x5000] ;  /* 0x00500000968c783b */ /* 0x000ea80000000200 */
[C---:B------:R-:W-:Y:S01]  /*6080*/  HMMA.16816.F32 R8, R100.reuse, R114, RZ ;  /* 0x000000726408723c */ /* 0x040fe200000018ff */
[----:B------:R-:W2:Y:S05]  /*6090*/  LDSM.16.M88.4 R144, [R150+0x5800] ;  /* 0x005800009690783b */ /* 0x000eaa0000000200 */
[----:B------:R-:W-:Y:S02]  /*60a0*/  LDSM.16.M88.4 R112, [R149+0x4000] ;  /* 0x004000009570783b */ /* 0x000fe40000000200 */
[C---:B---3--:R-:W-:Y:S03]  /*60b0*/  HMMA.16816.F32 R12, R100.reuse, R116, RZ ;  /* 0x00000074640c723c */ /* 0x048fe600000018ff */
[----:B-1----:R-:W-:Y:S05]  /*60c0*/  LDSM.16.M88.4 R104, [R156+0x2000] ;  /* 0x002000009c68783b */ /* 0x002fea0000000200 */
[C---:B------:R-:W-:Y:S01]  /*60d0*/  HMMA.16816.F32 R16, R100.reuse, R118, RZ ;  /* 0x000000766410723c */ /* 0x040fe200000018ff */
[----:B------:R-:W-:Y:S07]  /*60e0*/  LDSM.16.M88.4 R116, [R149+0x4800] ;  /* 0x004800009574783b */ /* 0x000fee0000000200 */
[C---:B----4-:R-:W-:Y:S08]  /*60f0*/  HMMA.16816.F32 R20, R100.reuse, R120, RZ ;  /* 0x000000786414723c */ /* 0x050ff000000018ff */
[C---:B------:R-:W-:Y:S01]  /*6100*/  HMMA.16816.F32 R24, R100.reuse, R122, RZ ;  /* 0x0000007a6418723c */ /* 0x040fe200000018ff */
[----:B------:R-:W-:Y:S07]  /*6110*/  LDSM.16.M88.4 R120, [R149+0x5000] ;  /* 0x005000009578783b */ /* 0x000fee0000000200 */
[C---:B------:R-:W-:Y:S08]  /*6120*/  HMMA.16816.F32 R28, R100.reuse, R124, RZ ;  /* 0x0000007c641c723c */ /* 0x040ff000000018ff */
[----:B------:R-:W-:Y:S01]  /*6130*/  HMMA.16816.F32 R32, R100, R126, RZ ;  /* 0x0000007e6420723c */ /* 0x000fe200000018ff */
[----:B------:R-:W1:Y:S05]  /*6140*/  LDSM.16.M88.4 R100, [R153] ;  /* 0x000000009964783b */ /* 0x000e6a0000000200 */
[----:B------:R-:W3:Y:S02]  /*6150*/  LDSM.16.M88.4 R124, [R149+0x5800] ;  /* 0x00580000957c783b */ /* 0x000ee40000000200 */
[C---:B------:R-:W-:Y:S08]  /*6160*/  HMMA.16816.F32 R4, R128.reuse, R132, R4 ;  /* 0x000000848004723c */ /* 0x040ff00000001804 */
[C---:B------:R-:W-:Y:S08]  /*6170*/  HMMA.16816.F32 R8, R128.reuse, R134, R8 ;  /* 0x000000868008723c */ /* 0x040ff00000001808 */
[C---:B------:R-:W-:Y:S08]  /*6180*/  HMMA.16816.F32 R12, R128.reuse, R136, R12 ;  /* 0x00000088800c723c */ /* 0x040ff0000000180c */
[C---:B------:R-:W-:Y:S08]  /*6190*/  HMMA.16816.F32 R16, R128.reuse, R138, R16 ;  /* 0x0000008a8010723c */ /* 0x040ff00000001810 */
[C---:B--2---:R-:W-:Y:S08]  /*61a0*/  HMMA.16816.F32 R20, R128.reuse, R140, R20 ;  /* 0x0000008c8014723c */ /* 0x044ff00000001814 */
[C---:B------:R-:W-:Y:S08]  /*61b0*/  HMMA.16816.F32 R24, R128.reuse, R142, R24 ;  /* 0x0000008e8018723c */ /* 0x040ff00000001818 */
[C---:B------:R-:W-:Y:S08]  /*61c0*/  HMMA.16816.F32 R28, R128.reuse, R144, R28 ;  /* 0x00000090801c723c */ /* 0x040ff0000000181c */
        /* <DEDUP_REMOVED lines=13> */
[----:B------:R-:W3:Y:S05]  /*62a0*/  LDSM.16.M88.4 R100, [R148+0x5800] ;  /* 0x005800009464783b */ /* 0x000eea0000000200 */
[----:B------:R-:W-:Y:S02]  /*62b0*/  LDSM.16.M88.4 R124, [R155+0x7000] ;  /* 0x007000009b7c783b */ /* 0x000fe40000000200 */
[C---:B-1----:R-:W-:Y:S08]  /*62c0*/  HMMA.16816.F32 R4, R112.reuse, R116, R4 ;  /* 0x000000747004723c */ /* 0x042ff00000001804 */
[C---:B------:R-:W-:Y:S01]  /*62d0*/  HMMA.16816.F32 R8, R112.reuse, R118, R8 ;  /* 0x000000767008723c */ /* 0x040fe20000001808 */
[----:B------:R-:W1:Y:S07]  /*62e0*/  LDSM.16.M88.4 R116, [R155+0x6000] ;  /* 0x006000009b74783b */ /* 0x000e6e0000000200 */
[C---:B--2---:R-:W-:Y:S08]  /*62f0*/  HMMA.16816.F32 R12, R112.reuse, R120, R12 ;  /* 0x00000078700c723c */ /* 0x044ff0000000180c */
[C---:B------:R-:W-:Y:S01]  /*6300*/  HMMA.16816.F32 R16, R112.reuse, R122, R16 ;  /* 0x0000007a7010723c */ /* 0x040fe20000001810 */
[----:B------:R-:W2:Y:S07]  /*6310*/  LDSM.16.M88.4 R120, [R155+0x6800] ;  /* 0x006800009b78783b */ /* 0x000eae0000000200 */
[C---:B------:R-:W-:Y:S08]  /*6320*/  HMMA.16816.F32 R20, R112.reuse, R128, R20 ;  /* 0x000000807014723c */ /* 0x040ff00000001814 */
[C---:B------:R-:W-:Y:S08]  /*6330*/  HMMA.16816.F32 R24, R112.reuse, R130, R24 ;  /* 0x000000827018723c */ /* 0x040ff00000001818 */
        /* <DEDUP_REMOVED lines=30> */
[C---:B-1----:R-:W-:Y:S08]  /*6520*/  HMMA.16816.F32 R4, R104.reuse, R116, R4 ;  /* 0x000000746804723c */ /* 0x042ff00000001804 */
[C---:B------:R-:W-:Y:S01]  /*6530*/  HMMA.16816.F32 R8, R104.reuse, R118, R8 ;  /* 0x000000766808723c */ /* 0x040fe20000001808 */
[----:B------:R-:W1:Y:S07]  /*6540*/  LDSM.16.M88.4 R116, [R152+0x2000] ;  /* 0x002000009874783b */ /* 0x000e6e0000000200 */
[C---:B--2---:R-:W-:Y:S08]  /*6550*/  HMMA.16816.F32 R12, R104.reuse, R120, R12 ;  /* 0x00000078680c723c */ /* 0x044ff0000000180c */
[C---:B------:R-:W-:Y:S08]  /*6560*/  HMMA.16816.F32 R16, R104.reuse, R122, R16 ;  /* 0x0000007a6810723c */ /* 0x040ff00000001810 */
[C---:B---3--:R-:W-:Y:S08]  /*6570*/  HMMA.16816.F32 R20, R104.reuse, R100, R20 ;  /* 0x000000646814723c */ /* 0x048ff00000001814 */
[C---:B------:R-:W-:Y:S01]  /*6580*/  HMMA.16816.F32 R24, R104.reuse, R102, R24 ;  /* 0x000000666818723c */ /* 0x040fe20000001818 */
[----:B------:R-:W2:Y:S07]  /*6590*/  LDSM.16.M88.4 R100, [R148+0x6800] ;  /* 0x006800009464783b */ /* 0x000eae0000000200 */
[C---:B----4-:R-:W-:Y:S08]  /*65a0*/  HMMA.16816.F32 R28, R104.reuse, R112, R28 ;  /* 0x00000070681c723c */ /* 0x050ff0000000181c */
[----:B------:R-:W-:Y:S01]  /*65b0*/  HMMA.16816.F32 R32, R104, R114, R32 ;  /* 0x000000726820723c */ /* 0x000fe20000001820 */
[----:B------:R-:W3:Y:S07]  /*65c0*/  LDSM.16.M88.4 R104, [R148+0x7000] ;  /* 0x007000009468783b */ /* 0x000eee0000000200 */
[C---:B-1----:R-:W-:Y:S08]  /*65d0*/  HMMA.16816.F32 R4, R116.reuse, R124, R4 ;  /* 0x0000007c7404723c */ /* 0x042ff00000001804 */
[C---:B------:R-:W-:Y:S08]  /*65e0*/  HMMA.16816.F32 R8, R116.reuse, R126, R8 ;  /* 0x0000007e7408723c */ /* 0x040ff00000001808 */
[C---:B--2---:R-:W-:Y:S03]  /*65f0*/  HMMA.16816.F32 R12, R116.reuse, R100, R12 ;  /* 0x00000064740c723c */ /* 0x044fe6000000180c */
[-C--:B-----5:R-:W-:Y:S01]  /*6600*/  FMUL.FTZ R188, R4, R165.reuse ;  /* 0x000000a504bc7220 */ /* 0x0a0fe20000410000 */
        /* <DEDUP_REMOVED lines=89> */
[-C--:B------:R-:W-:Y:S02]  /*6ba0*/  LOP3.LUT R11, R11, R14.reuse, RZ, 0x3c, !PT ;  /* 0x0000000e0b0b7212 */ /* 0x080fe400078e3cff */
[----:B------:R-:W-:Y:S07]  /*6bb0*/  IMAD.MOV R7, RZ, RZ, -R7 ;  /* 0x000000ffff077224 */ /* 0x000fee00078e0a07 */
        /* <DEDUP_REMOVED lines=9> */
[----:B------:R-:W-:Y:S06]  /*6c50*/  IMAD.HI.U32 R13, R13, R15, R12 ;  /* 0x0000000f0d0d7227 */ /* 0x000fec00078e000c */
[C---:B------:R-:W-:Y:S04]  /*6c60*/  IMAD.HI.U32 R10, R13.reuse, R6, RZ ;  /* 0x000000060d0a7227 */ /* 0x040fe800078e00ff */
[----:B------:R-:W-:Y:S04]  /*6c70*/  IMAD.HI.U32 R12, R13, R8, RZ ;  /* 0x000000080d0c7227 */ /* 0x000fe800078e00ff */
        /* <DEDUP_REMOVED lines=12> */
[----:B------:R-:W-:Y:S09]  /*6d40*/  ISETP.GE.AND P4, PT, R5, RZ, PT ;  /* 0x000000ff0500720c */ /* 0x000ff20003f86270 */
[----:B------:R-:W-:Y:S02]  /*6d50*/  @P5 IADD3 R10, PT, PT, R10, 0x1, RZ ;  /* 0x000000010a0a5810 */ /* 0x000fe40007ffe0ff */
[----:B------:R-:W-:Y:S01]  /*6d60*/  @P6 VIADD R12, R12, 0x1 ;  /* 0x000000010c0c6836 */ /* 0x000fe20000000000 */
[----:B------:R-:W-:Y:S02]  /*6d70*/  ISETP.NE.AND P5, PT, R14, RZ, PT ;  /* 0x000000ff0e00720c */ /* 0x000fe40003fa5270 */
[----:B------:R-:W-:Y:S02]  /*6d80*/  @!P3 IMAD.MOV R10, RZ, RZ, -R10 ;  /* 0x000000ffff0ab224 */ /* 0x000fe400078e0a0a */
[----:B------:R-:W-:Y:S03]  /*6d90*/  @!P4 IADD3 R12, PT, PT, -R12, RZ, RZ ;  /* 0x000000ff0c0cc210 */ /* 0x000fe60007ffe1ff */
[C---:B------:R-:W-:Y:S02]  /*6da0*/  SEL R9, R7.reuse, R10, !P5 ;  /* 0x0000000a07097207 */ /* 0x040fe40006800000 */
[----:B------:R-:W-:Y:S01]  /*6db0*/  SEL R7, R7, R12, !P5 ;  /* 0x0000000c07077207 */ /* 0x000fe20006800000 */
[----:B------:R-:W2:Y:S01]  /*6dc0*/  LD.E.64 R10, desc[UR4][R2.64+0x38] ;  /* 0x00003804020a7980 */ /* 0x000ea2000c101b00 */
[-C--:B------:R-:W-:Y:S02]  /*6dd0*/  LEA R18, P4, R9, R178.reuse, 0x2 ;  /* 0x000000b209127211 */ /* 0x080fe400078810ff */
[----:B------:R-:W-:Y:S02]  /*6de0*/  LEA R16, P3, R7, R178, 0x2 ;  /* 0x000000b207107211 */ /* 0x000fe400078610ff */
[-C--:B------:R-:W-:Y:S01]  /*6df0*/  LEA.HI.X.SX32 R19, R9, R179.reuse, 0x2, P4 ;  /* 0x000000b309137211 */ /* 0x080fe200020f16ff */
[----:B------:R-:W3:Y:S01]  /*6e00*/  LD.E.64 R12, desc[UR4][R2.64+0x20] ;  /* 0x00002004020c7980 */ /* 0x000ee2000c101b00 */
[C---:B------:R-:W-:Y:S01]  /*6e10*/  LEA.HI.X.SX32 R17, R7.reuse, R179, 0x2, P3 ;  /* 0x000000b307117211 */ /* 0x040fe200018f16ff */
[----:B------:R-:W-:Y:S04]  /*6e20*/  IMAD.IADD R7, R7, 0x1, -R9 ;  /* 0x0000000107077824 */ /* 0x000fe800078e0a09 */
[----:B------:R-:W-:Y:S01]  /*6e30*/  IMAD R14, R14, R7, -0x40 ;  /* 0xffffffc00e0e7424 */ /* 0x000fe200078e0207 */
[----:B------:R-:W4:Y:S04]  /*6e40*/  LD.E R6, desc[UR4][R18.64] ;  /* 0x0000000412067980 */ /* 0x000f28000c101900 */
        /* <DEDUP_REMOVED lines=14> */
.L_x_8969:
[----:B------:R-:W-:Y:S05]  /*6f30*/  BSYNC.RECONVERGENT B0 ;  /* 0x0000000000007941 */ /* 0x000fea0003800200 */
.L_x_8968:
        /* <DEDUP_REMOVED lines=10> */
[----:B------:R-:W-:Y:S01]  /*6fe0*/  IADD3 R4, P3, PT, R6, R4, RZ ;  /* 0x0000000406047210 */ /* 0x000fe20007f7e0ff */
[----:B------:R-:W-:Y:S04]  /*6ff0*/  IMAD.X R7, R5, 0x1, R9, P4 ;  /* 0x0000000105077824 */ /* 0x000fe800020e0609 */
[----:B------:R-:W-:Y:S02]  /*7000*/  IMAD.X R5, R7, 0x1, R5, P3 ;  /* 0x0000000107057824 */ /* 0x000fe400018e0605 */
[----:B--2---:R-:W-:Y:S05]  /*7010*/  @!P0 IMAD.MOV.U32 R165, RZ, RZ, R163 ;  /* 0x000000ffffa58224 */ /* 0x004fea00078e00a3 */
        /* <DEDUP_REMOVED lines=36> */
.L_x_8967:
[----:B------:R-:W-:Y:S05]  /*7260*/  BSYNC.RECONVERGENT B1 ;  /* 0x0000000000017941 */ /* 0x000fea0003800200 */
.L_x_8966:
[----:B------:R-:W2:Y:S01]  /*7270*/  LD.E R103, desc[UR4][R2.64+0xdc] ;  /* 0x0000dc0402677980 */ /* 0x000ea2000c101900 */
[----:B-1-3--:R-:W-:Y:S02]  /*7280*/  FMNMX3.FTZ R4, R0, R223, R221, !PT ;  /* 0x000000df00047276 */ /* 0x00afe400078100dd */
        /* <DEDUP_REMOVED lines=32> */
[C---:B--2---:R-:W-:Y:S01]  /*7490*/  FMUL.FTZ R120, R103.reuse, R102 ;  /* 0x0000006667787220 */ /* 0x044fe20000410000 */
[C---:B------:R-:W-:Y:S02]  /*74a0*/  FMUL.FTZ R118, R103.reuse, R101 ;  /* 0x0000006567767220 */ /* 0x040fe40000410000 */
[C---:B------:R-:W-:Y:S01]  /*74b0*/  FMUL.FTZ R100, R103.reuse, R6 ;  /* 0x0000000667647220 */ /* 0x040fe20000410000 */
[----:B------:R-:W-:Y:S01]  /*74c0*/  FMUL.FTZ R0, R103, R4 ;  /* 0x0000000467007220 */ /* 0x000fe20000410000 */
[----:B------:R-:W-:Y:S02]  /*74d0*/  FSEL R120, R120, RZ, P1 ;  /* 0x000000ff78787208 */ /* 0x000fe40000800000 */
[----:B------:R-:W-:Y:S02]  /*74e0*/  FSEL R118, R118, RZ, P0 ;  /* 0x000000ff76767208 */ /* 0x000fe40000000000 */
[----:B------:R-:W1:Y:S01]  /*74f0*/  MUFU.EX2 R100, R100 ;  /* 0x0000006400647308 */ /* 0x000e620000000800 */
        /* <DEDUP_REMOVED lines=275> */
.L_x_8963:
        /* <DEDUP_REMOVED lines=10> */
.L_x_8986:
        /* <DEDUP_REMOVED lines=173> */
[----:B------:R-:W-:Y:S01]  /*91a0*/  LOP3.LUT P3, RZ, R0, 0x3, RZ, 0xc0, !PT ;  /* 0x0000000300ff7812 */ /* 0x000fe2000786c0ff */
[----:B------:R-:W-:Y:S01]  /*91b0*/  BSSY.RECONVERGENT B0, `(.L_x_8972) ;  /* 0x0000014000007945 */ /* 0x000fe20003800200 */
[----:B------:R-:W-:Y:S02]  /*91c0*/  SHF.R.U32.HI R0, RZ, 0x2, R0 ;  /* 0x00000002ff007819 */ /* 0x000fe40000011600 */
[----:B------:R-:W-:Y:S01]  /*91d0*/  LOP3.LUT R5, R5, 0x30, RZ, 0xc0, !PT ;  /* 0x0000003005057812 */ /* 0x000fe200078ec0ff */
[----:B-1----:R-:W-:Y:S01]  /*91e0*/  @P1 FMUL.FTZ R9, R7, 0.69314718246459960938 ;  /* 0x3f31721807091820 */ /* 0x002fe20000410000 */
[----:B------:R-:W-:Y:S01]  /*91f0*/  MOV R37, 0x7f800000 ;  /* 0x7f80000000257802 */ /* 0x000fe20000000f00 */
[----:B------:R-:W-:Y:S01]  /*9200*/  @P4 IMAD R38, R47, R174, RZ ;  /* 0x000000ae2f264224 */ /* 0x000fe200078e02ff */
[----:B------:R-:W-:Y:S01]  /*9210*/  MOV R36, 0x7f800000 ;  /* 0x7f80000000247802 */ /* 0x000fe20000000f00 */
[----:B-----5:R-:W-:Y:S01]  /*9220*/  @P1 FFMA.FTZ R37, R6, R102, R9 ;  /* 0x0000006606251223 */ /* 0x020fe20000010009 */
[----:B------:R-:W-:Y:S01]  /*9230*/  @P0 FMUL.FTZ R8, R10, 0.69314718246459960938 ;  /* 0x3f3172180a080820 */ /* 0x000fe20000410000 */
[----:B------:R-:W-:Y:S01]  /*9240*/  LOP3.LUT R0, R5, 0x7, R0, 0xf8, !PT ;  /* 0x0000000705007812 */ /* 0x000fe200078ef800 */
[----:B------:R-:W-:-:S04]  /*9250*/  @P4 IMAD.WIDE.U32 R48, R46, R174, RZ ;  /* 0x000000ae2e304225 */ /* 0x000fc800078e00ff */
        /* <DEDUP_REMOVED lines=9> */
.L_x_8973:
[----:B------:R-:W-:Y:S05]  /*92f0*/  BSYNC.RECONVERGENT B0 ;  /* 0x0000000000007941 */ /* 0x000fea0003800200 */
.L_x_8972:
        /* <DEDUP_REMOVED lines=24> */
.L_x_8975:
[----:B------:R-:W-:Y:S05]  /*9480*/  BSYNC.RECONVERGENT B0 ;  /* 0x0000000000007941 */ /* 0x000fea0003800200 */
.L_x_8974:
[----:B------:R-:W2:Y:S01]  /*9490*/  S2R R0, SR_TID.X ;  /* 0x0000000000007919 */ /* 0x000ea20000002100 */
[-C--:B-1----:R-:W-:Y:S02]  /*94a0*/  @!P4 IMAD R36, R53, R170.reuse, RZ ;  /* 0x000000aa3524c224 */ /* 0x082fe400078e02ff */
[----:B------:R-:W-:Y:S01]  /*94b0*/  @!P4 IMAD.WIDE.U32 R52, R52, R170, RZ ;  /* 0x000000aa3434c225 */ /* 0x000fe200078e00ff */
[----:B------:R-:W-:Y:S01]  /*94c0*/  MOV R177, RZ ;  /* 0x000000ff00b17202 */ /* 0x000fe20000000f00 */
[----:B------:R1:W5:Y:S01]  /*94d0*/  LD.E R3, desc[UR4][R2.64+0xc0] ;  /* 0x0000c00402037980 */ /* 0x000362000c101900 */
[----:B------:R-:W-:Y:S02]  /*94e0*/  BSSY.RECONVERGENT B0, `(.L_x_8976) ;  /* 0x000001f000007945 */ /* 0x000fe40003800200 */
[----:B------:R-:W-:Y:S01]  /*94f0*/  @!P4 IADD3 R36, PT, PT, R53, R36, RZ ;  /* 0x000000243524c210 */ /* 0x000fe20007ffe0ff */
[----:B------:R-:W-:Y:S02]  /*9500*/  @P4 IMAD.IADD R36, R49, 0x1, R38 ;  /* 0x0000000131244824 */ /* 0x000fe400078e0226 */
[----:B-1----:R-:W-:Y:S01]  /*9510*/  IMAD R2, R45, R169, RZ ;  /* 0x000000a92d027224 */ /* 0x002fe200078e02ff */
[----:B--2---:R-:W-:-:S04]  /*9520*/  SHF.R.U32.HI R0, RZ, 0x3, R0 ;  /* 0x00000003ff007819 */ /* 0x004fc80000011600 */
[C---:B------:R-:W-:Y:S01]  /*9530*/  ISETP.GE.AND P3, PT, R0.reuse, R157, PT ;  /* 0x0000009d0000720c */ /* 0x040fe20003f66270 */
[C---:B------:R-:W-:Y:S02]  /*9540*/  VIADD R40, R0.reuse, 0x20 ;  /* 0x0000002000287836 */ /* 0x040fe40000000000 */
[----:B------:R-:W-:-:S03]  /*9550*/  VIADD R42, R0, 0x10 ;  /* 0x00000010002a7836 */ /* 0x000fc60000000000 */
[----:B------:R-:W-:Y:S01]  /*9560*/  ISETP.GE.AND P1, PT, R40, R157, PT ;  /* 0x0000009d2800720c */ /* 0x000fe20003f26270 */
[----:B------:R-:W-:Y:S01]  /*9570*/  @!P4 IMAD.MOV.U32 R40, RZ, RZ, R52 ;  /* 0x000000ffff28c224 */ /* 0x000fe200078e0034 */
[----:B------:R-:W-:Y:S01]  /*9580*/  @P4 MOV R40, R48 ;  /* 0x0000003000284202 */ /* 0x000fe20000000f00 */
[----:B------:R-:W-:Y:S01]  /*9590*/  IMAD.WIDE.U32 R52, R44, R169, RZ ;  /* 0x000000a92c347225 */ /* 0x000fe200078e00ff */
[----:B------:R-:W-:-:S03]  /*95a0*/  ISETP.GE.AND P2, PT, R42, R157, PT ;  /* 0x0000009d2a00720c */ /* 0x000fc60003f46270 */
[----:B------:R-:W-:Y:S01]  /*95b0*/  IMAD.WIDE.U32 R44, R172, R46, R176 ;  /* 0x0000002eac2c7225 */ /* 0x000fe200078e00b0 */
[----:B------:R-:W-:-:S03]  /*95c0*/  IADD3 R2, PT, PT, R53, R2, RZ ;  /* 0x0000000235027210 */ /* 0x000fc60007ffe0ff */
[----:B------:R-:W-:Y:S01]  /*95d0*/  IMAD R172, R47, R172, RZ ;  /* 0x000000ac2fac7224 */ /* 0x000fe200078e02ff */
[----:B------:R-:W-:Y:S01]  /*95e0*/  IADD3 R40, P5, P4, R52, R44, R40 ;  /* 0x0000002c34287210 */ /* 0x000fe20007cbe028 */
[----:B------:R-:W-:-:S03]  /*95f0*/  VIADD R42, R0, 0x30 ;  /* 0x00000030002a7836 */ /* 0x000fc60000000000 */
[----:B------:R-:W-:Y:S02]  /*9600*/  IADD3 R37, PT, PT, R45, R172, RZ ;  /* 0x000000ac2d257210 */ /* 0x000fe40007ffe0ff */
[----:B------:R-:W-:Y:S02]  /*9610*/  ISETP.GE.AND P0, PT, R42, R157, PT ;  /* 0x0000009d2a00720c */ /* 0x000fe40003f06270 */
        /* <DEDUP_REMOVED lines=9> */
[----:B------:R1:W-:Y:S04]  /*96b0*/  @!P5 ST.E.128 desc[UR4][R38.64], R28 ;  /* 0x0000001c2600d985 */ /* 0x0003e8000c101d04 */
[----:B------:R1:W-:Y:S02]  /*96c0*/  @!P4 ST.E.128 desc[UR4][R38.64+0x80], R12 ;  /* 0x0000800c2600c985 */ /* 0x0003e4000c101d04 */
.L_x_8977:
[----:B------:R-:W-:Y:S05]  /*96d0*/  BSYNC.RECONVERGENT B0 ;  /* 0x0000000000007941 */ /* 0x000fea0003800200 */
.L_x_8976:
        /* <DEDUP_REMOVED lines=16> */
.L_x_8979:
[----:B------:R-:W-:Y:S05]  /*97e0*/  BSYNC.RECONVERGENT B0 ;  /* 0x0000000000007941 */ /* 0x000fea0003800200 */
.L_x_8978:
[----:B------:R-:W-:Y:S04]  /*97f0*/  BSSY.RECONVERGENT B0, `(.L_x_8980) ;  /* 0x0000010000007945 */ /* 0x000fe80003800200 */
[----:B------:R-:W-:Y:S05]  /*9800*/  @P1 BRA `(.L_x_8981) ;  /* 0x0000000000381947 */ /* 0x000fea0003800000 */
[----:B--2---:R-:W-:Y:S01]  /*9810*/  IADD3 R11, P1, PT, R0, 0x20, RZ ;  /* 0x00000020000b7810 */ /* 0x004fe20007f3e0ff */
        /* <DEDUP_REMOVED lines=13> */
.L_x_8981:
[----:B------:R-:W-:Y:S05]  /*98f0*/  BSYNC.RECONVERGENT B0 ;  /* 0x0000000000007941 */ /* 0x000fea0003800200 */
.L_x_8980:
[----:B------:R-:W-:-:S04]  /*9900*/  MOV R169, 0x0 ;  /* 0x0000000000a97802 */ /* 0x000fc80000000f00 */
[----:B-12345:R-:W-:Y:S05]  /*9910*/  @P0 RET.REL.NODEC R168 `(_ZN5flash24flash_fwd_splitkv_kernelI23Flash_fwd_kernel_traitsILi128ELi64ELi64ELi4ELb0ELb0EN7cutlass6half_tE19Flash_kernel_traitsILi128ELi64ELi64ELi4ES3_EELb0ELb0ELb0ELb0ELb0ELb1ELb0ELb0EEEvNS_16Flash_fwd_paramsE) ;  /* 0xffffff64a8b80950 */ /* 0x03efea0003c3ffff */
        /* <DEDUP_REMOVED lines=14> */
[----:B-1----:R-:W-:Y:S05]  /*9a00*/  @P0 RET.REL.NODEC R168 `(_ZN5flash24flash_fwd_splitkv_kernelI23Flash_fwd_kernel_traitsILi128ELi64ELi64ELi4ELb0ELb0EN7cutlass6half_tE19Flash_kernel_traitsILi128ELi64ELi64ELi4ES3_EELb0ELb0ELb0ELb0ELb0ELb1ELb0ELb0EEEvNS_16Flash_fwd_paramsE) ;  /* 0xffffff64a87c0950 */ /* 0x002fea0003c3ffff */
[----:B------:R-:W-:Y:S01]  /*9a10*/  MOV R169, 0x0 ;  /* 0x0000000000a97802 */ /* 0x000fe20000000f00 */
[----:B------:R1:W-:Y:S03]  /*9a20*/  ST.E.128 desc[UR4][R2.64+0x80], R32 ;  /* 0x0000802002007985 */ /* 0x0003e6000c101d04 */
[----:B-1----:R-:W-:Y:S05]  /*9a30*/  RET.REL.NODEC R168 `(_ZN5flash24flash_fwd_splitkv_kernelI23Flash_fwd_kernel_traitsILi128ELi64ELi64ELi4ELb0ELb0EN7cutlass6half_tE19Flash_kernel_traitsILi128ELi64ELi64ELi4ES3_EELb0ELb0ELb0ELb0ELb0ELb1ELb0ELb0EEEvNS_16Flash_fwd_paramsE) ;  /* 0xffffff64a8707950 */ /* 0x002fea0003c3ffff */
.L_x_8971:
[----:B------:R-:W-:Y:S01]  /*9a40*/  MOV R5, 0x2 ;  /* 0x0000000200057802 */ /* 0x000fe20000000f00 */
[----:B------:R-:W-:Y:S01]  /*9a50*/  IMAD.MOV.U32 R0, RZ, RZ, 0x1f ;  /* 0x0000001fff007424 */ /* 0x000fe200078e00ff */
[----:B------:R-:W-:-:S07]  /*9a60*/  MOV R4, 0xffffffff ;  /* 0xffffffff00047802 */ /* 0x000fce0000000f00 */
[----:B-1---5:R-:W-:Y:S05]  /*9a70*/  WARPSYNC.COLLECTIVE R4, `(.L_x_8982) ;  /* 0x0000000004087348 */ /* 0x022fea0003c00000 */
[----:B------:R2:W3:Y:S02]  /*9a80*/  SHFL.BFLY P0, R10, R185, R5, R0 ;  /* 0x0c000005b90a7389 */ /* 0x0004e40000000000 */
[----:B-123-5:R-:W-:Y:S05]  /*9a90*/  ENDCOLLECTIVE ;  /* 0x000000000000791b */ /* 0x02efea0003800000 */
.L_x_8982:
[----:B------:R-:W-:Y:S02]  /*9aa0*/  IMAD.MOV.U32 R8, RZ, RZ, R10 ;  /* 0x000000ffff087224 */ /* 0x000fe400078e000a */
[----:B------:R-:W-:Y:S02]  /*9ab0*/  IMAD.MOV.U32 R5, RZ, RZ, 0x1 ;  /* 0x00000001ff057424 */ /* 0x000fe400078e00ff */
[----:B------:R-:W-:-:S05]  /*9ac0*/  FADD.FTZ R8, R8, R185 ;  /* 0x000000b908087221 */ /* 0x000fca0000010000 */
[----:B------:R-:W-:-:S07]  /*9ad0*/  MOV R185, R8 ;  /* 0x0000000800b97202 */ /* 0x000fce0000000f00 */
[----:B------:R-:W-:Y:S05]  /*9ae0*/  WARPSYNC.COLLECTIVE R4, `(.L_x_8983) ;  /* 0x0000000004087348 */ /* 0x000fea0003c00000 */
[----:B------:R1:W2:Y:S02]  /*9af0*/  SHFL.BFLY P0, R10, R185, R5, R0 ;  /* 0x0c000005b90a7389 */ /* 0x0002a40000000000 */
[----:B-12---:R-:W-:Y:S05]  /*9b00*/  ENDCOLLECTIVE ;  /* 0x000000000000791b */ /* 0x006fea0003800000 */
.L_x_8983:
[----:B------:R-:W-:Y:S01]  /*9b10*/  MOV R185, R183 ;  /* 0x000000b700b97202 */ /* 0x000fe20000000f00 */
[----:B------:R-:W-:Y:S01]  /*9b20*/  IMAD.MOV.U32 R5, RZ, RZ, 0x2 ;  /* 0x00000002ff057424 */ /* 0x000fe200078e00ff */
[----:B------:R-:W-:-:S07]  /*9b30*/  MOV R7, R10 ;  /* 0x0000000a00077202 */ /* 0x000fce0000000f00 */
[----:B------:R-:W-:Y:S05]  /*9b40*/  WARPSYNC.COLLECTIVE R4, `(.L_x_8984) ;  /* 0x0000000004087348 */ /* 0x000fea0003c00000 */
[----:B------:R1:W2:Y:S02]  /*9b50*/  SHFL.BFLY P0, R10, R185, R5, R0 ;  /* 0x0c000005b90a7389 */ /* 0x0002a40000000000 */
[----:B-12---:R-:W-:Y:S05]  /*9b60*/  ENDCOLLECTIVE ;  /* 0x000000000000791b */ /* 0x006fea0003800000 */
.L_x_8984:
[----:B------:R-:W-:Y:S01]  /*9b70*/  FADD.FTZ R7, R8, R7 ;  /* 0x0000000708077221 */ /* 0x000fe20000010000 */
[----:B------:R-:W-:Y:S01]  /*9b80*/  FADD.FTZ R9, R10, R183 ;  /* 0x000000b70a097221 */ /* 0x000fe20000010000 */
[----:B------:R-:W-:-:S04]  /*9b90*/  MOV R5, 0x1 ;  /* 0x0000000100057802 */ /* 0x000fc80000000f00 */
[----:B------:R-:W-:-:S07]  /*9ba0*/  MOV R185, R9 ;  /* 0x0000000900b97202 */ /* 0x000fce0000000f00 */
[----:B------:R-:W-:Y:S05]  /*9bb0*/  WARPSYNC.COLLECTIVE R4, `(.L_x_8985) ;  /* 0x0000000004087348 */ /* 0x000fea0003c00000 */
[----:B------:R1:W2:Y:S02]  /*9bc0*/  SHFL.BFLY P0, R10, R185, R5, R0 ;  /* 0x0c000005b90a7389 */ /* 0x0002a40000000000 */
[----:B-12---:R-:W-:Y:S05]  /*9bd0*/  ENDCOLLECTIVE ;  /* 0x000000000000791b */ /* 0x006fea0003800000 */
.L_x_8985:
[----:B------:R-:W-:Y:S05]  /*9be0*/  BRA `(.L_x_8986) ;  /* 0xffffffe800b87947 */ /* 0x000fea000383ffff */
.L_x_8987:
        /* <DEDUP_REMOVED lines=9> */
.L_x_14965:


//--------------------- .text._ZN5flash24flash_fwd_splitkv_kernelI23Flash_fwd_kernel_traitsILi128ELi64ELi64ELi4ELb0ELb0EN7cutlass6half_tE19Flash_kernel_traitsILi128ELi64ELi64ELi4ES3_EELb0ELb0ELb0ELb0ELb0ELb0ELb0ELb1EEEvNS_16Flash_fwd_paramsE --------------------------
	.section	.text._ZN5flash24flash_fwd_splitkv_kernelI23Flash_fwd_kernel_traitsILi128ELi64ELi64ELi4ELb0ELb0EN7cutlass6half_tE19Flash_kernel_traitsILi128ELi64ELi64ELi4ES3_EELb0ELb0ELb0ELb0ELb0ELb0ELb0ELb1EEEvNS_16Flash_fwd_paramsE,"ax",@progbits
	.align	128
        .global         _ZN5flash24flash_fwd_splitkv_kernelI23Flash_fwd_kernel_traitsILi128ELi64ELi64ELi4ELb0ELb0EN7cutlass6half_tE19Flash_kernel_traitsILi128ELi64ELi64ELi4ES3_EELb0ELb0ELb0ELb0ELb0ELb0ELb0ELb1EEEvNS_16Flash_fwd_paramsE
        .type           _ZN5flash24flash_fwd_splitkv_kernelI23Flash_fwd_kernel_traitsILi128ELi64ELi64ELi4ELb0ELb0EN7cutlass6half_tE19Flash_kernel_traitsILi128ELi64ELi64ELi4ES3_EELb0ELb0ELb0ELb0ELb0ELb0ELb0ELb1EEEvNS_16Flash_fwd_paramsE,@function
        .size           _ZN5flash24flash_fwd_splitkv_kernelI23Flash_fwd_kernel_traitsILi128ELi64ELi64ELi4ELb0ELb0EN7cutlass6half_tE19Flash_kernel_traitsILi128ELi64ELi64ELi4ES3_EELb0ELb0ELb0ELb0ELb0ELb0ELb0ELb1EEEvNS_16Flash_fwd_paramsE,(.L_x_14966 - _ZN5flash24flash_fwd_splitkv_kernelI23Flash_fwd_kernel_traitsILi128ELi64ELi64ELi4ELb0ELb0EN7cutlass6half_tE19Flash_kernel_traitsILi128ELi64ELi64ELi4ES3_EELb0ELb0ELb0ELb0ELb0ELb0ELb0ELb1EEEvNS_16Flash_fwd_paramsE)
        .other          _ZN5flash24flash_fwd_splitkv_kernelI23Flash_fwd_kernel_traitsILi128ELi64ELi64ELi4ELb0ELb0EN7cutlass6half_tE19Flash_kernel_traitsILi128ELi64ELi64ELi4ES3_EELb0ELb0ELb0ELb0ELb0ELb0ELb0ELb1EEEvNS_16Flash_fwd_paramsE,@"STO_CUDA_ENTRY STV_DEFAULT"
_ZN5flash24flash_fwd_splitkv_kernelI23Flash_fwd_kernel_traitsILi128ELi64ELi64ELi4ELb0ELb0EN7cutlass6half_tE19Flash_kernel_traitsILi128ELi64ELi64ELi4ES3_EELb0ELb0ELb0ELb0ELb0ELb0ELb0ELb1EEEvNS_16Flash_fwd_paramsE:
.text._ZN5flash24flash_fwd_splitkv_kernelI23Flash_fwd_kernel_traitsILi128ELi64ELi64ELi4ELb0ELb0EN7cutlass6half_tE19Flash_kernel_traitsILi128ELi64ELi64ELi4ES3_EELb0ELb0ELb0ELb0ELb0ELb0ELb0ELb1EEEvNS_16Flash_fwd_paramsE:
[----:B------:R-:W-:Y:S01]  /*0000*/  LDC R1, c[0x0][0x37c] ;  /* 0x0000df00ff017b82 */ /* 0x000fe20000000800 */
[----:B------:R-:W1:Y:S07]  /*0010*/  S2R R5, SR_CTAID.X ;  /* 0x0000000000057919 */ /* 0x000e6e0000002500 */
[----:B------:R-:W2:Y:S01]  /*0020*/  LDC.64 R102, c[0x0][0x348] ;  /* 0x0000d200ff667b82 */ /* 0x000ea20000000a00 */
[----:B------:R-:W-:Y:S01]  /*0030*/  BSSY.RECONVERGENT B4, `(.L_x_8988) ;  /* 0x0000005000047945 */ /* 0x000fe20003800200 */
[----:B------:R-:W-:Y:S01]  /*0040*/  MOV R164, 0x80 ;  /* 0x0000008000a47802 */ /* 0x000fe20000000f00 */
[----:B------:R-:W3:Y:S01]  /*0050*/  S2R R166, SR_CTAID.Y ;  /* 0x0000000000a67919 */ /* 0x000ee20000002600 */
[----:B------:R-:W4:Y:S05]  /*0060*/  S2R R165, SR_CTAID.Z ;  /* 0x0000000000a57919 */ /* 0x000f2a0000002700 */
[----:B-1234-:R-:W-:Y:S05]  /*0070*/  CALL.REL.NOINC `($_ZN5flash24flash_fwd_splitkv_kernelI23Flash_fwd_kernel_traitsILi128ELi64ELi64ELi4ELb0ELb0EN7cutlass6half_tE19Flash_kernel_traitsILi128ELi64ELi64ELi4ES3_EELb0ELb0ELb0ELb0ELb0ELb0ELb0ELb1EEEvNS_16Flash_fwd_paramsE$_ZN5flash30compute_attn_1rowblock_splitkvI23Flash_fwd_kernel_traitsILi128ELi64ELi64ELi4ELb0ELb0EN7cutlass6half_tE19Flash_kernel_traitsILi128ELi64ELi64ELi4ES3_EELb0ELb0ELb0ELb0ELb0ELb0ELb0ELb1ENS_16Flash_fwd_paramsEEEvRKT8_iiiii) ;  /* 0x0000000000087944 */ /* 0x01efea0003c00000 */
[----:B------:R-:W-:Y:S05]  /*0080*/  BSYNC.RECONVERGENT B4 ;  /* 0x0000000000047941 */ /* 0x000fea0003800200 */
.L_x_8988:
[----:B------:R-:W-:Y:S05]  /*0090*/  EXIT ;  /* 0x000000000000794d */ /* 0x000fea0003800000 */
        .type           $_ZN5flash24flash_fwd_splitkv_kernelI23Flash_fwd_kernel_traitsILi128ELi64ELi64ELi4ELb0ELb0EN7cutlass6half_tE19Flash_kernel_traitsILi128ELi64ELi64ELi4ES3_EELb0ELb0ELb0ELb0ELb0ELb0ELb0ELb1EEEvNS_16Flash_fwd_paramsE$_ZN5flash30compute_attn_1rowblock_splitkvI23Flash_fwd_kernel_traitsILi128ELi64ELi64ELi4ELb0ELb0EN7cutlass6half_tE19Flash_kernel_traitsILi128ELi64ELi64ELi4ES3_EELb0ELb0ELb0ELb0ELb0ELb0ELb0ELb1ENS_16Flash_fwd_paramsEEEvRKT8_iiiii,@function
        .size           $_ZN5flash24flash_fwd_splitkv_kernelI23Flash_fwd_kernel_traitsILi128ELi64ELi64ELi4ELb0ELb0EN7cutlass6half_tE19Flash_kernel_traitsILi128ELi64ELi64ELi4ES3_EELb0ELb0ELb0ELb0ELb0ELb0ELb0ELb1EEEvNS_16Flash_fwd_paramsE$_ZN5flash30compute_attn_1rowblock_splitkvI23Flash_fwd_kernel_traitsILi128ELi64ELi64ELi4ELb0ELb0EN7cutlass6half_tE19Flash_kernel_traitsILi128ELi64ELi64ELi4ES3_EELb0ELb0ELb0ELb0ELb0ELb0ELb0ELb1ENS_16Flash_fwd_paramsEEEvRKT8_iiiii,(.L_x_14966 - $_ZN5flash24flash_fwd_splitkv_kernelI23Flash_fwd_kernel_traitsILi128ELi64ELi64ELi4ELb0ELb0EN7cutlass6half_tE19Flash_kernel_traitsILi128ELi64ELi64ELi4ES3_EELb0ELb0ELb0ELb0ELb0ELb0ELb0ELb1EEEvNS_16Flash_fwd_paramsE$_ZN5flash30compute_attn_1rowblock_splitkvI23Flash_fwd_kernel_traitsILi128ELi64ELi64ELi4ELb0ELb0EN7cutlass6half_tE19Flash_kernel_traitsILi128ELi64ELi64ELi4ES3_EELb0ELb0ELb0ELb0ELb0ELb0ELb0ELb1ENS_16Flash_fwd_paramsEEEvRKT8_iiiii)
$_ZN5flash24flash_fwd_splitkv_kernelI23Flash_fwd_kernel_traitsILi128ELi64ELi64ELi4ELb0ELb0EN7cutlass6half_tE19Flash_kernel_traitsILi128ELi64ELi64ELi4ES3_EELb0ELb0ELb0ELb0ELb0ELb0ELb0ELb1EEEvNS_16Flash_fwd_paramsE$_ZN5flash30compute_attn_1rowblock_splitkvI23Flash_fwd_kernel_traitsILi128ELi64ELi64ELi4ELb0ELb0EN7cutlass6half_tE19Flash_kernel_traitsILi128ELi64ELi64ELi4ES3_EELb0ELb0ELb0ELb0ELb0ELb0ELb0ELb1ENS_16Flash_fwd_paramsEEEvRKT8_iiiii:
        /* <DEDUP_REMOVED lines=24> */
[C---:B------:R-:W-:Y:S01]  /*0220*/  ISETP.NE.U32.AND P2, PT, R8.reuse, RZ, PT ;  /* 0x000000ff0800720c */ /* 0x040fe20003f45070 */
[----:B------:R-:W2:Y:S03]  /*0230*/  S2R R105, SR_TID.X ;  /* 0x0000000000697919 */ /* 0x000ea60000002100 */
[----:B------:R-:W-:Y:S01]  /*0240*/  ISETP.NE.AND.EX P2, PT, R9, RZ, PT, P2 ;  /* 0x000000ff0900720c */ /* 0x000fe20003f45320 */
[----:B------:R1:W5:Y:S01]  /*0250*/  @P1 LD.E R170, desc[UR4][R12.64] ;  /* 0x000000040caa1980 */ /* 0x000362000c101900 */
[----:B------:R-:W-:Y:S01]  /*0260*/  IADD3 R8, P1, PT, R8, R89, RZ ;  /* 0x0000005908087210 */ /* 0x000fe20007f3e0ff */
[----:B------:R-:W-:Y:S01]  /*0270*/  BSSY.RECONVERGENT B0, `(.L_x_8989) ;  /* 0x000000a000007945 */ /* 0x000fe20003800200 */
[----:B------:R-:W-:Y:S01]  /*0280*/  ISETP.NE.U32.AND P0, PT, R6, RZ, PT ;  /* 0x000000ff0600720c */ /* 0x000fe20003f05070 */
[----:B------:R-:W-:-:S02]  /*0290*/  IMAD.MOV.U32 R11, RZ, RZ, -0x1 ;  /* 0xffffffffff0b7424 */ /* 0x000fc400078e00ff */
[----:B------:R-:W-:Y:S01]  /*02a0*/  IMAD.X R9, R9, 0x1, R88, P1 ;  /* 0x0000000109097824 */ /* 0x000fe200008e0658 */
[----:B------:R-:W-:-:S05]  /*02b0*/  ISETP.NE.AND.EX P0, PT, R7, RZ, PT, P0 ;  /* 0x000000ff0700720c */ /* 0x000fca0003f05300 */
[----:B------:R-:W-:Y:S08]  /*02c0*/  @!P2 BRA `(.L_x_8990) ;  /* 0x000000000010a947 */ /* 0x000ff00003800000 */
[----:B------:R-:W3:Y:S02]  /*02d0*/  LD.E.U8 R0, desc[UR4][R102.64+0x1b2] ;  /* 0x0001b20466007980 */ /* 0x000ee4000c101100 */
[----:B---3--:R-:W-:-:S13]  /*02e0*/  ISETP.NE.AND P1, PT, R0, RZ, PT ;  /* 0x000000ff0000720c */ /* 0x008fda0003f25270 */
[----:B------:R-:W-:Y:S05]  /*02f0*/  @!P1 BRA `(.L_x_8990) ;  /* 0x0000000000049947 */ /* 0x000fea0003800000 */
[----:B------:R3:W5:Y:S02]  /*0300*/  LD.E R11, desc[UR4][R8.64] ;  /* 0x00000004080b7980 */ /* 0x000764000c101900 */
.L_x_8990:
[----:B------:R-:W-:Y:S05]  /*0310*/  BSYNC.RECONVERGENT B0 ;  /* 0x0000000000007941 */ /* 0x000fea0003800200 */
.L_x_8989:
[----:B------:R-:W-:Y:S04]  /*0320*/  BSSY.RECONVERGENT B0, `(.L_x_8991) ;  /* 0x0000007000007945 */ /* 0x000fe80003800200 */
[----:B------:R-:W-:Y:S05]  /*0330*/  @!P3 BRA `(.L_x_8992) ;  /* 0x000000000014b947 */ /* 0x000fea0003800000 */
[----:B------:R-:W4:Y:S02]  /*0340*/  LD.E.U8 R0, desc[UR4][R102.64+0x1b2] ;  /* 0x0001b20466007980 */ /* 0x000f24000c101100 */
[----:B----4-:R-:W-:-:S13]  /*0350*/  ISETP.NE.AND P1, PT, R0, RZ, PT ;  /* 0x000000ff0000720c */ /* 0x010fda0003f25270 */
[----:B------:R-:W4:Y:S02]  /*0360*/  @P1 LD.E R0, desc[UR4][R8.64+0x4] ;  /* 0x0000040408001980 */ /* 0x000f24000c101900 */
[----:B----45:R-:W-:-:S06]  /*0370*/  @P1 IADD3 R73, PT, PT, R0, -R11, RZ ;  /* 0x8000000b00491210 */ /* 0x030fcc0007ffe0ff */
[----:B------:R4:W5:Y:S02]  /*0380*/  @!P1 LD.E R73, desc[UR4][R8.64] ;  /* 0x0000000408499980 */ /* 0x000964000c101900 */
.L_x_8992:
[----:B------:R-:W-:Y:S05]  /*0390*/  BSYNC.RECONVERGENT B0 ;  /* 0x0000000000007941 */ /* 0x000fea0003800200 */
.L_x_8991:
[----:B------:R-:W-:Y:S01]  /*03a0*/  BSSY.RECONVERGENT B1, `(.L_x_8993) ;  /* 0x0000012000017945 */ /* 0x000fe20003800200 */
[----:B-----5:R-:W-:Y:S02]  /*03b0*/  @P5 IADD3 R171, PT, PT, -R170, R3, RZ ;  /* 0x00000003aaab5210 */ /* 0x020fe40007ffe1ff */
[----:B------:R-:W-:Y:S01]  /*03c0*/  IADD3 R73, PT, PT, R73, -R10, RZ ;  /* 0x8000000a49497210 */ /* 0x000fe20007ffe0ff */
[----:B------:R-:W-:Y:S06]  /*03d0*/  @!P0 BRA `(.L_x_8994) ;  /* 0x0000000000148947 */ /* 0x000fec0003800000 */
[----:B------:R-:W-:-:S05]  /*03e0*/  IADD3 R2, P0, PT, R6, R89, RZ ;  /* 0x0000005906027210 */ /* 0x000fca0007f1e0ff */
[----:B------:R-:W-:-:S05]  /*03f0*/  IMAD.X R3, R7, 0x1, R88, P0 ;  /* 0x0000000107037824 */ /* 0x000fca00000e0658 */
[----:B------:R-:W5:Y:S02]  /*0400*/  LD.E R61, desc[UR4][R2.64] ;  /* 0x00000004023d7980 */ /* 0x000f64000c101900 */
[----:B-----5:R-:W-:Y:S01]  /*0410*/  IADD3 R61, PT, PT, R61, -R10, RZ ;  /* 0x8000000a3d3d7210 */ /* 0x020fe20007ffe0ff */
[----:B------:R-:W-:Y:S05]  /*0420*/  BRA `(.L_x_8995) ;  /* 0x0000000000247947 */ /* 0x000fea0003800000 */
.L_x_8994:
[----:B------:R-:W5:Y:S01]  /*0430*/  LD.E.64 R2, desc[UR4][R102.64+0x108] ;  /* 0x0001080466027980 */ /* 0x000f62000c101b00 */
[----:B------:R-:W-:Y:S01]  /*0440*/  BSSY.RECONVERGENT B0, `(.L_x_8996) ;  /* 0x0000006000007945 */ /* 0x000fe20003800200 */
[----:B------:R-:W-:Y:S01]  /*0450*/  IMAD.MOV.U32 R0, RZ, RZ, RZ ;  /* 0x000000ffff007224 */ /* 0x000fe200078e00ff */
[----:B-----5:R-:W-:-:S04]  /*0460*/  ISETP.NE.U32.AND P0, PT, R2, RZ, PT ;  /* 0x000000ff0200720c */ /* 0x020fc80003f05070 */
[----:B------:R-:W-:-:S13]  /*0470*/  ISETP.NE.AND.EX P0, PT, R3, RZ, PT, P0 ;  /* 0x000000ff0300720c */ /* 0x000fda0003f05300 */
[----:B------:R-:W-:Y:S05]  /*0480*/  @!P0 BRA `(.L_x_8997) ;  /* 0x0000000000048947 */ /* 0x000fea0003800000 */
[----:B------:R1:W5:Y:S02]  /*0490*/  LD.E R0, desc[UR4][R102.64+0xbc] ;  /* 0x0000bc0466007980 */ /* 0x000364000c101900 */
.L_x_8997:
[----:B------:R-:W-:Y:S05]  /*04a0*/  BSYNC.RECONVERGENT B0 ;  /* 0x0000000000007941 */ /* 0x000fea0003800200 */
.L_x_8996:
[----:B-----5:R-:W-:Y:S02]  /*04b0*/  IADD3 R61, PT, PT, R73, R0, RZ ;  /* 0x00000000493d7210 */ /* 0x020fe40007ffe0ff */
.L_x_8995:
[----:B------:R-:W-:Y:S05]  /*04c0*/  BSYNC.RECONVERGENT B1 ;  /* 0x0000000000017941 */ /* 0x000fea0003800200 */
.L_x_8993:
[----:B------:R-:W-:Y:S01]  /*04d0*/  IMAD.SHL.U32 R168, R5, 0x40, RZ ;  /* 0x0000004005a87824 */ /* 0x000fe200078e00ff */
[----:B------:R-:W-:Y:S01]  /*04e0*/  MOV R2, R164 ;  /* 0x000000a400027202 */ /* 0x000fe20000000f00 */
[----:B------:R-:W-:-:S03]  /*04f0*/  IMAD.MOV.U32 R3, RZ, RZ, 0x0 ;  /* 0x00000000ff037424 */ /* 0x000fc600078e00ff */
[----:B------:R-:W-:-:S13]  /*0500*/  ISETP.GT.AND P0, PT, R171, R168, PT ;  /* 0x000000a8ab00720c */ /* 0x000fda0003f04270 */
[----:B-1234-:R-:W-:Y:S05]  /*0510*/  @!P0 RET.REL.NODEC R2 `(_ZN5flash24flash_fwd_splitkv_kernelI23Flash_fwd_kernel_traitsILi128ELi64ELi64ELi4ELb0ELb0EN7cutlass6half_tE19Flash_kernel_traitsILi128ELi64ELi64ELi4ES3_EELb0ELb0ELb0ELb0ELb0ELb0ELb0ELb1EEEvNS_16Flash_fwd_paramsE) ;  /* 0xfffffff802b88950 */ /* 0x01efea0003c3ffff */
        /* <DEDUP_REMOVED lines=21> */
[----:B------:R-:W-:-:S02]  /*0670*/  IMAD.SHL.U32 R10, R105, 0x8, RZ ;  /* 0x00000008690a7824 */ /* 0x000fc400078e00ff */
[----:B------:R-:W-:-:S03]  /*0680*/  IMAD.MOV.U32 R11, RZ, RZ, RZ ;  /* 0x000000ffff0b7224 */ /* 0x000fc600078e00ff */
[----:B------:R-:W-:Y:S02]  /*0690*/  LOP3.LUT R10, R10, 0x38, RZ, 0xc0, !PT ;  /* 0x000000380a0a7812 */ /* 0x000fe400078ec0ff */
[----:B------:R-:W-:Y:S02]  /*06a0*/  SHF.R.U32.HI R105, RZ, 0x3, R105 ;  /* 0x00000003ff697819 */ /* 0x000fe40000011669 */
[----:B------:R-:W-:Y:S01]  /*06b0*/  ISETP.NE.AND P6, PT, R10, RZ, PT ;  /* 0x000000ff0a00720c */ /* 0x000fe20003fc5270 */
[----:B------:R-:W-:Y:S01]  /*06c0*/  BSSY.RECONVERGENT B0, `(.L_x_8999) ;  /* 0x0000023000007945 */ /* 0x000fe20003800200 */
[----:B------:R-:W-:Y:S01]  /*06d0*/  IADD3 R13, PT, PT, R105, 0x20, RZ ;  /* 0x00000020690d7810 */ /* 0x000fe20007ffe0ff */
[----:B--2---:R-:W-:-:S04]  /*06e0*/  @P0 IMAD.WIDE.U32 R14, R6, R170, RZ ;  /* 0x000000aa060e0225 */ /* 0x004fc800078e00ff */
[----:B------:R-:W-:Y:S02]  /*06f0*/  @P0 IMAD R12, R7, R170, RZ ;  /* 0x000000aa070c0224 */ /* 0x000fe400078e02ff */
[----:B----4-:R-:W-:-:S04]  /*0700*/  @!P0 IMAD.WIDE.U32 R20, R8, R166, RZ ;  /* 0x000000a608148225 */ /* 0x010fc800078e00ff */
[----:B------:R-:W-:Y:S02]  /*0710*/  @!P0 IMAD R9, R9, R166, RZ ;  /* 0x000000a609098224 */ /* 0x000fe400078e02ff */
[----:B------:R-:W-:Y:S01]  /*0720*/  @!P0 IMAD.MOV.U32 R8, RZ, RZ, R20 ;  /* 0x000000ffff088224 */ /* 0x000fe200078e0014 */
[----:B------:R-:W-:Y:S02]  /*0730*/  @P0 MOV R8, R14 ;  /* 0x0000000e00080202 */ /* 0x000fe40000000f00 */
[----:B------:R-:W-:Y:S01]  /*0740*/  @!P0 IADD3 R9, PT, PT, R21, R9, RZ ;  /* 0x0000000915098210 */ /* 0x000fe20007ffe0ff */
[----:B------:R-:W-:-:S04]  /*0750*/  IMAD.WIDE.U32 R20, R168, R6, R10 ;  /* 0x00000006a8147225 */ /* 0x000fc800078e000a */
[----:B------:R-:W-:Y:S01]  /*0760*/  @P0 IMAD.IADD R9, R15, 0x1, R12 ;  /* 0x000000010f090824 */ /* 0x000fe200078e020c */
[----:B------:R-:W-:Y:S02]  /*0770*/  IADD3 R22, P0, PT, R8, R20, RZ ;  /* 0x0000001408167210 */ /* 0x000fe40007f1e0ff */
[----:B------:R-:W-:Y:S01]  /*0780*/  IADD3 R8, PT, PT, -R168, R171, RZ ;  /* 0x000000aba8087210 */ /* 0x000fe20007ffe1ff */
[----:B------:R-:W-:-:S03]  /*0790*/  IMAD R12, R7, R168, RZ ;  /* 0x000000a8070c7224 */ /* 0x000fc600078e02ff */
[----:B------:R-:W-:Y:S02]  /*07a0*/  ISETP.GE.AND P2, PT, R105, R8, PT ;  /* 0x000000086900720c */ /* 0x000fe40003f46270 */
[----:B------:R-:W-:Y:S01]  /*07b0*/  IADD3.X R23, PT, PT, R9, R21, R12, P0, !PT ;  /* 0x0000001509177210 */ /* 0x000fe200007fe40c */
[----:B------:R-:W-:Y:S02]  /*07c0*/  VIADD R15, R105, 0x10 ;  /* 0x00000010690f7836 */ /* 0x000fe40000000000 */
[----:B---3--:R-:W-:Y:S02]  /*07d0*/  IMAD R21, R19, R165, RZ ;  /* 0x000000a513157224 */ /* 0x008fe400078e02ff */
[----:B------:R-:W-:Y:S01]  /*07e0*/  IMAD.WIDE.U32 R18, R165, R18, R22 ;  /* 0x00000012a5127225 */ /* 0x000fe200078e0016 */
[CC--:B------:R-:W-:Y:S02]  /*07f0*/  ISETP.GE.AND P1, PT, R15.reuse, R8.reuse, PT ;  /* 0x000000080f00720c */ /* 0x0c0fe40003f26270 */
[-C--:B------:R-:W-:Y:S01]  /*0800*/  ISETP.GE.OR P4, PT, R15, R8.reuse, P6 ;  /* 0x000000080f00720c */ /* 0x080fe20003786670 */
[----:B------:R-:W-:Y:S01]  /*0810*/  IMAD.IADD R21, R19, 0x1, R21 ;  /* 0x0000000113157824 */ /* 0x000fe200078e0215 */
[----:B------:R-:W-:-:S02]  /*0820*/  ISETP.GE.AND P0, PT, R13, R8, PT ;  /* 0x000000080d00720c */ /* 0x000fc40003f06270 */
        /* <DEDUP_REMOVED lines=12> */
.L_x_9000:
[----:B------:R-:W-:Y:S05]  /*08f0*/  BSYNC.RECONVERGENT B0 ;  /* 0x0000000000007941 */ /* 0x000fea0003800200 */
.L_x_8999:
        /* <DEDUP_REMOVED lines=17> */
.L_x_9002:
[----:B------:R-:W-:Y:S05]  /*0a10*/  BSYNC.RECONVERGENT B0 ;  /* 0x0000000000007941 */ /* 0x000fea0003800200 */
.L_x_9001:
        /* <DEDUP_REMOVED lines=20> */
.L_x_9004:
[----:B------:R-:W-:Y:S05]  /*0b60*/  BSYNC.RECONVERGENT B0 ;  /* 0x0000000000007941 */ /* 0x000fea0003800200 */
.L_x_9003:
[CC--:B------:R-:W-:Y:S01]  /*0b70*/  ISETP.GE.AND P1, PT, R13.reuse, R8.reuse, PT ;  /* 0x000000080d00720c */ /* 0x0c0fe20003f26270 */
[----:B------:R-:W-:Y:S01]  /*0b80*/  BSSY.RECONVERGENT B0, `(.L_x_9005) ;  /* 0x0000018000007945 */ /* 0x000fe20003800200 */
[C---:B--2---:R-:W-:Y:S01]  /*0b90*/  IADD3 R3, P0, PT, R168.reuse, R105, RZ ;  /* 0x00000069a8037210 */ /* 0x044fe20007f1e0ff */
[----:B------:R-:W-:Y:S01]  /*0ba0*/  @!P3 IMAD.MOV.U32 R2, RZ, RZ, 0x7f800000 ;  /* 0x7f800000ff02b424 */ /* 0x000fe200078e00ff */
[----:B------:R-:W-:Y:S02]  /*0bb0*/  ISETP.GE.OR P6, PT, R13, R8, P6 ;  /* 0x000000080d00720c */ /* 0x000fe400037c6670 */
[----:B------:R-:W-:Y:S02]  /*0bc0*/  LEA.HI.X.SX32 R168, R168, RZ, 0x1, P0 ;  /* 0x000000ffa8a87211 */ /* 0x000fe400000f0eff */
[----:B------:R-:W-:Y:S01]  /*0bd0*/  LEA R12, P0, R3, R4, 0x2 ;  /* 0x00000004030c7211 */ /* 0x000fe200078010ff */
[----:B------:R-:W-:-:S03]  /*0be0*/  @!P5 IMAD.MOV.U32 R4, RZ, RZ, 0x7f800000 ;  /* 0x7f800000ff04d424 */ /* 0x000fc600078e00ff */
        /* <DEDUP_REMOVED lines=17> */
.L_x_9006:
[----:B------:R-:W-:Y:S05]  /*0d00*/  BSYNC.RECONVERGENT B0 ;  /* 0x0000000000007941 */ /* 0x000fea0003800200 */
.L_x_9005:
[----:B------:R-:W-:Y:S01]  /*0d10*/  MOV R165, 0x0 ;  /* 0x0000000000a57802 */ /* 0x000fe20000000f00 */
[----:B------:R-:W-:Y:S04]  /*0d20*/  @!P5 ST.E desc[UR4][R12.64], R4 ;  /* 0x000000040c00d985 */ /* 0x000fe8000c101904 */
[----:B------:R-:W-:Y:S04]  /*0d30*/  @!P4 ST.E desc[UR4][R12.64+0x40], R3 ;  /* 0x000040030c00c985 */ /* 0x000fe8000c101904 */
[----:B------:R1:W-:Y:S02]  /*0d40*/  @!P3 ST.E desc[UR4][R12.64+0x80], R2 ;  /* 0x000080020c00b985 */ /* 0x0003e4000c101904 */
[----:B-12---:R-:W-:Y:S05]  /*0d50*/  @P6 RET.REL.NODEC R164 `(_ZN5flash24flash_fwd_splitkv_kernelI23Flash_fwd_kernel_traitsILi128ELi64ELi64ELi4ELb0ELb0EN7cutlass6half_tE19Flash_kernel_traitsILi128ELi64ELi64ELi4ES3_EELb0ELb0ELb0ELb0ELb0ELb0ELb0ELb1EEEvNS_16Flash_fwd_paramsE) ;  /* 0xfffffff0a4a86950 */ /* 0x006fea0003c3ffff */
[----:B------:R-:W-:Y:S02]  /*0d60*/  MOV R3, 0x7f800000 ;  /* 0x7f80000000037802 */ /* 0x000fe40000000f00 */
[----:B------:R-:W-:-:S03]  /*0d70*/  MOV R165, 0x0 ;  /* 0x0000000000a57802 */ /* 0x000fc60000000f00 */
[----:B------:R1:W-:Y:S02]  /*0d80*/  ST.E desc[UR4][R12.64+0xc0], R3 ;  /* 0x0000c0030c007985 */ /* 0x0003e4000c101904 */
[----:B-1----:R-:W-:Y:S05]  /*0d90*/  RET.REL.NODEC R164 `(_ZN5flash24flash_fwd_splitkv_kernelI23Flash_fwd_kernel_traitsILi128ELi64ELi64ELi4ELb0ELb0EN7cutlass6half_tE19Flash_kernel_traitsILi128ELi64ELi64ELi4ES3_EELb0ELb0ELb0ELb0ELb0ELb0ELb0ELb1EEEvNS_16Flash_fwd_paramsE) ;  /* 0xfffffff0a4987950 */ /* 0x002fea0003c3ffff */
.L_x_8998:
        /* <DEDUP_REMOVED lines=25> */
[----:B-1----:R-:W-:Y:S02]  /*0f30*/  IABS R2, R8 ;  /* 0x0000000800027213 */ /* 0x002fe40000000000 */
[----:B--2---:R-:W-:Y:S01]  /*0f40*/  IADD3 R3, PT, PT, RZ, -R15, RZ ;  /* 0x8000000fff037210 */ /* 0x004fe20007ffe0ff */
[----:B------:R-:W-:-:S04]  /*0f50*/  IMAD.MOV.U32 R14, RZ, RZ, RZ ;  /* 0x000000ffff0e7224 */ /* 0x000fc800078e00ff */
[----:B-----5:R-:W-:Y:S01]  /*0f60*/  IMAD R6, R3, R4, RZ ;  /* 0x0000000403067224 */ /* 0x020fe200078e02ff */
        /* <DEDUP_REMOVED lines=46> */
[----:B------:R-:W-:-:S03]  /*1250*/  ISETP.NE.AND P1, PT, R0, RZ, PT ;  /* 0x000000ff0000720c */ /* 0x000fc60003f25270 */
[----:B------:R-:W-:Y:S02]  /*1260*/  IMAD R4, R157, R13, RZ ;  /* 0x0000000d9d047224 */ /* 0x000fe400078e02ff */
[----:B------:R-:W-:-:S06]  /*1270*/  @P2 VIADD R9, R9, 0x1 ;  /* 0x0000000109092836 */ /* 0x000fcc0000000000 */
[----:B------:R-:W-:Y:S02]  /*1280*/  @!P0 IMAD.MOV R9, RZ, RZ, -R9 ;  /* 0x000000ffff098224 */ /* 0x000fe400078e0a09 */
[----:B------:R-:W-:Y:S02]  /*1290*/  @!P1 LOP3.LUT R9, RZ, R0, RZ, 0x33, !PT ;  /* 0x00000000ff099212 */ /* 0x000fe400078e33ff */
[----:B--2---:R-:W-:Y:S01]  /*12a0*/  SHF.R.S32.HI R2, RZ, 0x1f, R3 ;  /* 0x0000001fff027819 */ /* 0x004fe20000011403 */
[-C--:B---3--:R-:W-:Y:S02]  /*12b0*/  IMAD R7, R11, R3.reuse, RZ ;  /* 0x000000030b077224 */ /* 0x088fe400078e02ff */
[----:B------:R-:W-:-:S04]  /*12c0*/  IMAD.WIDE.U32 R18, R10, R3, RZ ;  /* 0x000000030a127225 */ /* 0x000fc800078e00ff */
[----:B------:R-:W-:Y:S01]  /*12d0*/  IMAD R7, R10, R2, R7 ;  /* 0x000000020a077224 */ /* 0x000fe200078e0207 */
[----:B------:R-:W-:-:S04]  /*12e0*/  SHF.R.S32.HI R11, RZ, 0x1f, R13 ;  /* 0x0000001fff0b7819 */ /* 0x000fc8000001140d */
[----:B------:R-:W-:Y:S01]  /*12f0*/  IADD3 R19, PT, PT, R19, R7, RZ ;  /* 0x0000000713137210 */ /* 0x000fe20007ffe0ff */
[----:B------:R-:W-:Y:S02]  /*1300*/  IMAD R4, R156, R11, R4 ;  /* 0x0000000b9c047224 */ /* 0x000fe400078e0204 */
        /* <DEDUP_REMOVED lines=8> */
[----:B------:R-:W-:Y:S02]  /*1390*/  IMAD R7, R14, R2, R7 ;  /* 0x000000020e077224 */ /* 0x000fe400078e0207 */
[----:B------:R-:W-:Y:S01]  /*13a0*/  IMAD.IADD R2, R17, 0x1, R4 ;  /* 0x0000000111027824 */ /* 0x000fe200078e0204 */
[----:B------:R-:W-:Y:S01]  /*13b0*/  MOV R4, R16 ;  /* 0x0000001000047202 */ /* 0x000fe20000000f00 */
[----:B------:R-:W-:Y:S01]  /*13c0*/  IMAD.IADD R16, R19, 0x1, R7 ;  /* 0x0000000113107824 */ /* 0x000fe200078e0207 */
[----:B------:R-:W-:Y:S05]  /*13d0*/  BRA `(.L_x_9009) ;  /* 0x0000000400347947 */ /* 0x000fea0003800000 */
.L_x_9008:
        /* <DEDUP_REMOVED lines=50> */
[----:B------:R-:W-:-:S04]  /*1700*/  IMAD.WIDE.U32 R18, R156, R13, R8 ;  /* 0x0000000d9c127225 */ /* 0x000fc800078e0008 */
[----:B------:R-:W-:Y:S02]  /*1710*/  @!P3 IMAD R2, R3, R158, R2 ;  /* 0x0000009e0302b224 */ /* 0x000fe400078e0202 */
[----:B------:R-:W-:Y:S01]  /*1720*/  @!P3 IMAD.WIDE.U32 R8, R158, R10, RZ ;  /* 0x0000000a9e08b225 */ /* 0x000fe200078e00ff */
[----:B------:R-:W-:Y:S02]  /*1730*/  @!P1 IADD3 R7, PT, PT, -R7, RZ, RZ ;  /* 0x000000ff07079210 */ /* 0x000fe40007ffe1ff */
[----:B------:R-:W-:Y:S01]  /*1740*/  @!P0 LOP3.LUT R7, RZ, R0, RZ, 0x33, !PT ;  /* 0x00000000ff078212 */ /* 0x000fe200078e33ff */
[----:B------:R-:W-:Y:S01]  /*1750*/  IMAD R4, R157, R13, RZ ;  /* 0x0000000d9d047224 */ /* 0x000fe200078e02ff */
[----:B------:R-:W-:Y:S01]  /*1760*/  @!P3 SHF.R.S32.HI R3, RZ, 0x1f, R6 ;  /* 0x0000001fff03b819 */ /* 0x000fe20000011406 */
[----:B------:R-:W-:Y:S01]  /*1770*/  @!P3 IMAD.IADD R21, R9, 0x1, R2 ;  /* 0x000000010915b824 */ /* 0x000fe200078e0202 */
[----:B------:R-:W-:Y:S01]  /*1780*/  @!P3 MOV R20, R8 ;  /* 0x000000080014b202 */ /* 0x000fe20000000f00 */
[----:B------:R-:W-:Y:S01]  /*1790*/  @!P3 IMAD R2, R15, R6, RZ ;  /* 0x000000060f02b224 */ /* 0x000fe200078e02ff */
[----:B------:R-:W-:Y:S01]  /*17a0*/  @P3 IADD3 R10, PT, PT, R10, R11, RZ ;  /* 0x0000000b0a0a3210 */ /* 0x000fe20007ffe0ff */
[----:B------:R-:W-:Y:S01]  /*17b0*/  IMAD.IADD R19, R19, 0x1, R4 ;  /* 0x0000000113137824 */ /* 0x000fe200078e0204 */
[----:B------:R-:W-:Y:S01]  /*17c0*/  SHF.R.S32.HI R4, RZ, 0x1f, R7 ;  /* 0x0000001fff047819 */ /* 0x000fe20000011407 */
[----:B------:R-:W-:-:S02]  /*17d0*/  IMAD R9, R17, R7, RZ ;  /* 0x0000000711097224 */ /* 0x000fc400078e02ff */
[C---:B------:R-:W-:Y:S02]  /*17e0*/  @!P3 IMAD R2, R14.reuse, R3, R2 ;  /* 0x000000030e02b224 */ /* 0x040fe400078e0202 */
[----:B------:R-:W-:-:S04]  /*17f0*/  @!P3 IMAD.WIDE.U32 R14, R14, R6, R20 ;  /* 0x000000060e0eb225 */ /* 0x000fc800078e0014 */
[----:B------:R-:W-:Y:S02]  /*1800*/  @P3 IMAD R3, R159, R10, RZ ;  /* 0x0000000a9f033224 */ /* 0x000fe400078e02ff */
[----:B------:R-:W-:-:S04]  /*1810*/  IMAD.WIDE.U32 R6, R16, R7, R18 ;  /* 0x0000000710067225 */ /* 0x000fc800078e0012 */
[----:B------:R-:W-:Y:S02]  /*1820*/  IMAD R9, R16, R4, R9 ;  /* 0x0000000410097224 */ /* 0x000fe400078e0209 */
[----:B------:R-:W-:Y:S01]  /*1830*/  @P3 IMAD.WIDE.U32 R10, R158, R10, RZ ;  /* 0x0000000a9e0a3225 */ /* 0x000fe200078e00ff */
[----:B------:R-:W-:Y:S02]  /*1840*/  @!P3 IADD3 R16, PT, PT, R15, R2, RZ ;  /* 0x000000020f10b210 */ /* 0x000fe40007ffe0ff */
[----:B------:R-:W-:Y:S01]  /*1850*/  MOV R4, R6 ;  /* 0x0000000600047202 */ /* 0x000fe20000000f00 */
[----:B------:R-:W-:Y:S01]  /*1860*/  @!P3 IMAD.MOV.U32 R18, RZ, RZ, R14 ;  /* 0x000000ffff12b224 */ /* 0x000fe200078e000e */
[----:B------:R-:W-:Y:S01]  /*1870*/  IADD3 R2, PT, PT, R7, R9, RZ ;  /* 0x0000000907027210 */ /* 0x000fe20007ffe0ff */
[----:B------:R-:W-:Y:S01]  /*1880*/  @P3 IMAD.IADD R16, R11, 0x1, R3 ;  /* 0x000000010b103824 */ /* 0x000fe200078e0203 */
[----:B------:R-:W-:Y:S02]  /*1890*/  @P3 MOV R18, R10 ;  /* 0x0000000a00123202 */ /* 0x000fe40000000f00 */
[----:B------:R-:W-:-:S02]  /*18a0*/  MOV R11, RZ ;  /* 0x000000ff000b7202 */ /* 0x000fc40000000f00 */
.L_x_9009:
[----:B------:R-:W-:Y:S05]  /*18b0*/  BSYNC.RECONVERGENT B0 ;  /* 0x0000000000007941 */ /* 0x000fea0003800200 */
.L_x_9007:
        /* <DEDUP_REMOVED lines=25> */
[----:B------:R1:W5:Y:S01]  /*1a50*/  @P4 LD.E R10, desc[UR4][R30.64] ;  /* 0x000000041e0a4980 */ /* 0x000362000c101900 */
[----:B------:R-:W-:-:S05]  /*1a60*/  LOP3.LUT R12, R64, 0x38, RZ, 0xc0, !PT ;  /* 0x00000038400c7812 */ /* 0x000fca00078ec0ff */
[----:B------:R-:W-:-:S04]  /*1a70*/  @!P3 IADD3 R20, PT, PT, R20, -R3, RZ ;  /* 0x800000031414b210 */ /* 0x000fc80007ffe0ff */
[----:B------:R-:W-:Y:S02]  /*1a80*/  ISETP.GE.U32.AND P4, PT, R20, R3, PT ;  /* 0x000000031400720c */ /* 0x000fe40003f86070 */
[----:B------:R-:W-:Y:S02]  /*1a90*/  IADD3 R28, P1, PT, R12, R18, RZ ;  /* 0x000000120c1c7210 */ /* 0x000fe40007f3e0ff */
[----:B------:R-:W-:Y:S01]  /*1aa0*/  LOP3.LUT R3, R165, R0, RZ, 0x3c, !PT ;  /* 0x00000000a5037212 */ /* 0x000fe200078e3cff */
[----:B------:R-:W-:Y:S02]  /*1ab0*/  @!P3 VIADD R17, R17, 0x1 ;  /* 0x000000011111b836 */ /* 0x000fe40000000000 */
[----:B------:R-:W-:Y:S01]  /*1ac0*/  IMAD.X R29, RZ, RZ, R16, P1 ;  /* 0x000000ffff1d7224 */ /* 0x000fe200008e0610 */
[----:B------:R-:W-:Y:S02]  /*1ad0*/  ISETP.GE.AND P2, PT, R3, RZ, PT ;  /* 0x000000ff0300720c */ /* 0x000fe40003f46270 */
[----:B------:R-:W-:Y:S01]  /*1ae0*/  ISETP.NE.AND P1, PT, R0, RZ, PT ;  /* 0x000000ff0000720c */ /* 0x000fe20003f25270 */
[----:B------:R-:W-:-:S02]  /*1af0*/  IMAD R18, R11, R158, RZ ;  /* 0x0000009e0b127224 */ /* 0x000fc400078e02ff */
[----:B------:R-:W-:Y:S01]  /*1b00*/  @P4 IADD3 R17, PT, PT, R17, 0x1, RZ ;  /* 0x0000000111114810 */ /* 0x000fe20007ffe0ff */
[----:B------:R-:W1:Y:S01]  /*1b10*/  S2R R49, SR_CgaCtaId ;  /* 0x0000000000317919 */ /* 0x000e620000008800 */
[C---:B------:R-:W-:Y:S02]  /*1b20*/  IMAD R11, R13.reuse, R159, R18 ;  /* 0x0000009f0d0b7224 */ /* 0x040fe400078e0212 */
[----:B------:R-:W-:-:S04]  /*1b30*/  IMAD.WIDE.U32 R18, R13, R158, R28 ;  /* 0x0000009e0d127225 */ /* 0x000fc800078e001c */
[----:B------:R-:W-:Y:S01]  /*1b40*/  IMAD.MOV.U32 R3, RZ, RZ, R17 ;  /* 0x000000ffff037224 */ /* 0x000fe200078e0011 */
[----:B------:R-:W-:-:S03]  /*1b50*/  IADD3 R19, PT, PT, R19, R11, RZ ;  /* 0x0000000b13137210 */ /* 0x000fc60007ffe0ff */
[----:B------:R-:W-:Y:S01]  /*1b60*/  @!P2 IMAD.MOV R3, RZ, RZ, -R3 ;  /* 0x000000ffff03a224 */ /* 0x000fe200078e0a03 */
[----:B------:R-:W-:Y:S02]  /*1b70*/  @!P1 LOP3.LUT R3, RZ, R0, RZ, 0x33, !PT ;  /* 0x00000000ff039212 */ /* 0x000fe400078e33ff */
[----:B------:R-:W-:Y:S02]  /*1b80*/  SHF.R.U32.HI R112, RZ, 0x3, R105 ;  /* 0x00000003ff707819 */ /* 0x000fe40000011669 */
[----:B------:R-:W-:Y:S02]  /*1b90*/  SHF.R.S32.HI R0, RZ, 0x1f, R3 ;  /* 0x0000001fff007819 */ /* 0x000fe40000011403 */
[----:B------:R-:W-:Y:S01]  /*1ba0*/  MOV R113, RZ ;  /* 0x000000ff00717202 */ /* 0x000fe20000000f00 */
[----:B------:R-:W-:-:S04]  /*1bb0*/  IMAD.WIDE.U32 R18, R3, R24, R18 ;  /* 0x0000001803127225 */ /* 0x000fc800078e0012 */
[-C--:B------:R-:W-:Y:S02]  /*1bc0*/  IMAD R163, R159, R112.reuse, RZ ;  /* 0x000000709fa37224 */ /* 0x080fe400078e02ff */
[----:B------:R-:W-:Y:S02]  /*1bd0*/  IMAD R161, R157, R112, RZ ;  /* 0x000000709da17224 */ /* 0x000fe400078e02ff */
[----:B------:R-:W-:Y:S02]  /*1be0*/  IMAD.SHL.U32 R58, R105, 0x40, RZ ;  /* 0x00000040693a7824 */ /* 0x000fe400078e00ff */
[----:B------:R-:W-:Y:S01]  /*1bf0*/  IMAD.SHL.U32 R60, R104, 0x40, RZ ;  /* 0x00000040683c7824 */ /* 0x000fe200078e00ff */
[----:B------:R-:W-:Y:S01]  /*1c00*/  SHF.L.U64.HI R66, R156, 0x4, R157 ;  /* 0x000000049c427819 */ /* 0x000fe2000001029d */
[----:B------:R-:W-:Y:S01]  /*1c10*/  IMAD.SHL.U32 R62, R158, 0x10, RZ ;  /* 0x000000109e3e7824 */ /* 0x000fe200078e00ff */
[----:B------:R-:W-:Y:S01]  /*1c20*/  LOP3.LUT R68, R58, 0x1c0, RZ, 0xc0, !PT ;  /* 0x000001c03a447812 */ /* 0x000fe200078ec0ff */
[----:B------:R-:W-:Y:S01]  /*1c30*/  VIADD R59, R60, 0xffffffc0 ;  /* 0xffffffc03c3b7836 */ /* 0x000fe20000000000 */
[----:B------:R-:W-:-:S02]  /*1c40*/  SHF.L.U32 R65, R156, 0x4, RZ ;  /* 0x000000049c417819 */ /* 0x000fc400000006ff */
[----:B------:R-:W-:Y:S02]  /*1c50*/  SHF.L.U64.HI R63, R158, 0x4, R159 ;  /* 0x000000049e3f7819 */ /* 0x000fe4000001029f */
[----:B------:R-:W-:Y:S02]  /*1c60*/  LOP3.LUT R58, R58, 0x200, RZ, 0xc0, !PT ;  /* 0x000002003a3a7812 */ /* 0x000fe400078ec0ff */
[----:B------:R-:W-:Y:S01]  /*1c70*/  LOP3.LUT R100, R12, 0x40, RZ, 0xfc, !PT ;  /* 0x000000400c647812 */ /* 0x000fe200078efcff */
[----:B--2---:R-:W-:Y:S02]  /*1c80*/  @P0 IMAD R11, R115, R170, RZ ;  /* 0x000000aa730b0224 */ /* 0x004fe400078e02ff */
[----:B---3--:R-:W-:-:S04]  /*1c90*/  @!P0 IMAD.WIDE.U32 R20, R26, R166, RZ ;  /* 0x000000a61a148225 */ /* 0x008fc800078e00ff */
[----:B------:R-:W-:Y:S02]  /*1ca0*/  @!P0 IMAD R16, R27, R166, RZ ;  /* 0x000000a61b108224 */ /* 0x000fe400078e02ff */
[----:B------:R-:W-:-:S04]  /*1cb0*/  @P0 IMAD.WIDE.U32 R26, R114, R170, RZ ;  /* 0x000000aa721a0225 */ /* 0x000fc800078e00ff */
[----:B------:R-:W-:Y:S01]  /*1cc0*/  @!P0 IMAD.MOV.U32 R17, RZ, RZ, R20 ;  /* 0x000000ffff118224 */ /* 0x000fe200078e0014 */
[----:B------:R-:W-:Y:S01]  /*1cd0*/  @P0 MOV R17, R26 ;  /* 0x0000001a00110202 */ /* 0x000fe20000000f00 */
[----:B------:R-:W-:Y:S02]  /*1ce0*/  @!P0 IMAD.IADD R16, R21, 0x1, R16 ;  /* 0x0000000115108824 */ /* 0x000fe400078e0210 */
[----:B------:R-:W-:Y:S01]  /*1cf0*/  @P0 IMAD.IADD R16, R27, 0x1, R11 ;  /* 0x000000011b100824 */ /* 0x000fe200078e020b */
[----:B------:R-:W-:Y:S01]  /*1d00*/  IADD3 R20, P1, PT, R12, R17, RZ ;  /* 0x000000110c147210 */ /* 0x000fe20007f3e0ff */
[----:B------:R-:W-:-:S04]  /*1d10*/  IMAD R11, R25, R3, RZ ;  /* 0x00000003190b7224 */ /* 0x000fc800078e02ff */
[----:B------:R-:W-:Y:S02]  /*1d20*/  IMAD.X R21, RZ, RZ, R16, P1 ;  /* 0x000000ffff157224 */ /* 0x000fe400008e0610 */
[----:B------:R-:W-:Y:S02]  /*1d30*/  IMAD R24, R0, R24, R11 ;  /* 0x0000001800187224 */ /* 0x000fe400078e020b */
[----:B------:R-:W-:Y:S02]  /*1d40*/  IMAD R11, R23, R165, RZ ;  /* 0x000000a5170b7224 */ /* 0x000fe400078e02ff */
[----:B------:R-:W-:-:S04]  /*1d50*/  IMAD.WIDE.U32 R16, R5, 0x40, R112 ;  /* 0x0000004005107825 */ /* 0x000fc800078e0070 */
[----:B------:R-:W-:Y:S01]  /*1d60*/  IMAD.WIDE.U32 R22, R165, R22, R20 ;  /* 0x00000016a5167225 */ /* 0x000fe200078e0014 */
[----:B------:R-:W-:-:S03]  /*1d70*/  IADD3 R20, P1, PT, R12, R4, RZ ;  /* 0x000000040c147210 */ /* 0x000fc60007f3e0ff */
[----:B------:R-:W-:Y:S01]  /*1d80*/  IMAD.IADD R19, R19, 0x1, R24 ;  /* 0x0000000113137824 */ /* 0x000fe200078e0218 */
[----:B------:R-:W-:Y:S01]  /*1d90*/  SHF.R.S32.HI R4, RZ, 0x1f, R73 ;  /* 0x0000001fff047819 */ /* 0x000fe20000011449 */
[----:B------:R-:W-:Y:S02]  /*1da0*/  IMAD R5, R17, R114, RZ ;  /* 0x0000007211057224 */ /* 0x000fe400078e02ff */
[----:B------:R-:W-:Y:S02]  /*1db0*/  IMAD.IADD R23, R23, 0x1, R11 ;  /* 0x0000000117177824 */ /* 0x000fe400078e020b */
[----:B------:R-:W-:Y:S01]  /*1dc0*/  IMAD.WIDE.U32 R18, R112, R158, R18 ;  /* 0x0000009e70127225 */ /* 0x000fe200078e0012 */
[----:B------:R-:W-:Y:S02]  /*1dd0*/  LEA.HI R71, R4, R73, RZ, 0x6 ;  /* 0x0000004904477211 */ /* 0x000fe400078f30ff */
[----:B------:R-:W-:Y:S01]  /*1de0*/  IADD3.X R21, PT, PT, RZ, R2, RZ, P1, !PT ;  /* 0x00000002ff157210 */ /* 0x000fe20000ffe4ff */
[C---:B------:R-:W-:Y:S01]  /*1df0*/  IMAD R5, R16.reuse, R115, R5 ;  /* 0x0000007310057224 */ /* 0x040fe200078e0205 */
[----:B------:R-:W-:Y:S01]  /*1e00*/  MOV R2, 0x400 ;  /* 0x0000040000027802 */ /* 0x000fe20000000f00 */
[----:B------:R-:W-:Y:S01]  /*1e10*/  IMAD.WIDE.U32 R16, R16, R114, R22 ;  /* 0x0000007210107225 */ /* 0x000fe200078e0016 */
[----:B------:R-:W-:-:S02]  /*1e20*/  IADD3 R163, PT, PT, R19, R163, RZ ;  /* 0x000000a313a37210 */ /* 0x000fc40007ffe0ff */
[----:B----4-:R-:W-:Y:S01]  /*1e30*/  LEA R162, P0, R18, R8, 0x1 ;  /* 0x0000000812a27211 */ /* 0x010fe200078008ff */
[----:B------:R-:W-:Y:S01]  /*1e40*/  IMAD.IADD R5, R17, 0x1, R5 ;  /* 0x0000000111057824 */ /* 0x000fe200078e0205 */
[----:B------:R-:W-:Y:S02]  /*1e50*/  SHF.R.S32.HI R71, RZ, 0x6, R71 ;  /* 0x00000006ff477819 */ /* 0x000fe40000011447 */
[----:B------:R-:W-:Y:S02]  /*1e60*/  LEA R110, P2, R16, R6, 0x1 ;  /* 0x00000006106e7211 */ /* 0x000fe400078408ff */
[----:B-1----:R-:W-:Y:S02]  /*1e70*/  LEA R49, R49, R2, 0x18 ;  /* 0x0000000231317211 */ /* 0x002fe400078ec0ff */
[----:B------:R-:W-:Y:S02]  /*1e80*/  LEA.HI.X R163, R18, R9, R163, 0x1, P0 ;  /* 0x0000000912a37211 */ /* 0x000fe400000f0ca3 */
[----:B------:R-:W-:-:S02]  /*1e90*/  LOP3.LUT R2, R64, 0x1c0, RZ, 0xc0, !PT ;  /* 0x000001c040027812 */ /* 0x000fc400078ec0ff */
[----:B------:R-:W-:Y:S02]  /*1ea0*/  ISETP.GE.AND P0, PT, R71, R104, PT ;  /* 0x000000684700720c */ /* 0x000fe40003f06270 */
[----:B------:R-:W-:Y:S02]  /*1eb0*/  LEA.HI.X R111, R16, R7, R5, 0x1, P2 ;  /* 0x00000007106f7211 */ /* 0x000fe400010f0c05 */
[----:B------:R-:W-:Y:S01]  /*1ec0*/  LOP3.LUT R5, R2, 0x38, R105, 0xf8, !PT ;  /* 0x0000003802057812 */ /* 0x000fe200078ef869 */
[----:B------:R-:W-:-:S03]  /*1ed0*/  IMAD.WIDE.U32 R20, R112, R156, R20 ;  /* 0x0000009c70147225 */ /* 0x000fc600078e0014 */
[--C-:B------:R-:W-:Y:S01]  /*1ee0*/  LOP3.LUT R5, R5, 0x38, R64.reuse, 0x78, !PT ;  /* 0x0000003805057812 */ /* 0x100fe200078e7840 */
[----:B------:R-:W-:Y:S01]  /*1ef0*/  IMAD.IADD R161, R21, 0x1, R161 ;  /* 0x0000000115a17824 */ /* 0x000fe200078e02a1 */
[C---:B------:R-:W-:Y:S02]  /*1f00*/  LEA R160, P1, R20.reuse, R14, 0x1 ;  /* 0x0000000e14a07211 */ /* 0x040fe400078208ff */
[----:B------:R-:W-:Y:S02]  /*1f10*/  LOP3.LUT R2, R5, 0x1e00, R64, 0xf8, !PT ;  /* 0x00001e0005027812 */ /* 0x000fe400078ef840 */
[----:B------:R-:W-:Y:S02]  /*1f20*/  LEA.HI.X R161, R20, R15, R161, 0x1, P1 ;  /* 0x0000000f14a17211 */ /* 0x000fe400008f0ca1 */
[----:B------:R-:W-:Y:S02]  /*1f30*/  LEA.HI R95, R95, R95, RZ, 0x1 ;  /* 0x0000005f5f5f7211 */ /* 0x000fe400078f08ff */
[----:B------:R-:W-:Y:S01]  /*1f40*/  LEA R169, R2, R49, 0x1 ;  /* 0x0000003102a97211 */ /* 0x000fe200078e08ff */
        /* <DEDUP_REMOVED lines=13> */
[----:B------:R-:W-:-:S02]  /*2020*/  SHF.R.S32.HI R95, RZ, 0x1, R95 ;  /* 0x00000001ff5f7819 */ /* 0x000fc4000001145f */
[----:B------:R-:W-:Y:S02]  /*2030*/  IADD3 R11, P0, PT, -R73, R112, RZ ;  /* 0x00000070490b7210 */ /* 0x000fe40007f1e1ff */
[C---:B------:R-:W-:Y:S01]  /*2040*/  SHF.L.U32 R91, R95.reuse, 0x5, RZ ;  /* 0x000000055f5b7819 */ /* 0x040fe200000006ff */
[C---:B------:R-:W-:Y:S02]  /*2050*/  IMAD.SHL.U32 R98, R95.reuse, 0x10, RZ ;  /* 0x000000105f627824 */ /* 0x040fe400078e00ff */
[----:B------:R-:W-:Y:S01]  /*2060*/  IMAD R93, R95, 0x30, RZ ;  /* 0x000000305f5d7824 */ /* 0x000fe200078e02ff */
[----:B------:R-:W-:Y:S01]  /*2070*/  VIMNMX R71, PT, PT, RZ, R71, !PT ;  /* 0x00000047ff477248 */ /* 0x000fe20007fe0100 */
[C---:B------:R-:W-:Y:S01]  /*2080*/  VIADD R69, R112.reuse, 0x20 ;  /* 0x0000002070457836 */ /* 0x040fe20000000000 */
        /* <DEDUP_REMOVED lines=12> */
[----:B------:R-:W-:Y:S01]  /*2150*/  SHF.R.S32.HI R84, RZ, 0x1f, R93 ;  /* 0x0000001fff547819 */ /* 0x000fe2000001145d */
[----:B--2---:R-:W-:Y:S02]  /*2160*/  IMAD R2, R25, R166, RZ ;  /* 0x000000a619027224 */ /* 0x004fe400078e02ff */
[----:B------:R-:W-:-:S04]  /*2170*/  IMAD.WIDE.U32 R24, R166, R24, R12 ;  /* 0x00000018a6187225 */ /* 0x000fc800078e000c */
[----:B------:R-:W-:Y:S02]  /*2180*/  IMAD.IADD R25, R25, 0x1, R2 ;  /* 0x0000000119197824 */ /* 0x000fe400078e0202 */
[----:B---3--:R-:W-:-:S04]  /*2190*/  IMAD.WIDE.U32 R22, R166, R8, R12 ;  /* 0x00000008a6167225 */ /* 0x008fc800078e000c */
[----:B------:R-:W-:-:S05]  /*21a0*/  IMAD R2, R9, R166, RZ ;  /* 0x000000a609027224 */ /* 0x000fca00078e02ff */
[----:B------:R-:W-:Y:S01]  /*21b0*/  IADD3 R23, PT, PT, R23, R2, RZ ;  /* 0x0000000217177210 */ /* 0x000fe20007ffe0ff */
[----:B----4-:R-:W-:Y:S02]  /*21c0*/  IMAD R8, R117, R59, RZ ;  /* 0x0000003b75087224 */ /* 0x010fe400078e02ff */
[----:B------:R-:W-:-:S04]  /*21d0*/  IMAD.WIDE.U32 R24, R59, R116, R24 ;  /* 0x000000743b187225 */ /* 0x000fc800078e0018 */
[----:B------:R-:W-:Y:S02]  /*21e0*/  IMAD R2, R119, R59, RZ ;  /* 0x0000003b77027224 */ /* 0x000fe400078e02ff */
[----:B------:R-:W-:-:S04]  /*21f0*/  IMAD.WIDE.U32 R22, R59, R118, R22 ;  /* 0x000000763b167225 */ /* 0x000fc800078e0016 */
[-C--:B------:R-:W-:Y:S01]  /*2200*/  IMAD R9, R21, R3.reuse, RZ ;  /* 0x0000000315097224 */ /* 0x080fe200078e02ff */
[----:B------:R-:W-:Y:S01]  /*2210*/  IADD3 R23, PT, PT, R23, R2, RZ ;  /* 0x0000000217177210 */ /* 0x000fe20007ffe0ff */
[----:B------:R-:W-:Y:S01]  /*2220*/  IMAD.IADD R25, R25, 0x1, R8 ;  /* 0x0000000119197824 */ /* 0x000fe200078e0208 */
[----:B------:R-:W-:Y:S01]  /*2230*/  SHF.L.U32 R2, R105, 0x2, RZ ;  /* 0x0000000269027819 */ /* 0x000fe200000006ff */
[----:B------:R-:W-:Y:S02]  /*2240*/  IMAD R8, R20, R0, R9 ;  /* 0x0000000014087224 */ /* 0x000fe400078e0209 */
[----:B------:R-:W-:Y:S01]  /*2250*/  IMAD R9, R15, R3, RZ ;  /* 0x000000030f097224 */ /* 0x000fe200078e02ff */
[----:B------:R-:W-:-:S03]  /*2260*/  LOP3.LUT R2, R2, 0x1c, RZ, 0xc0, !PT ;  /* 0x0000001c02027812 */ /* 0x000fc600078ec0ff */
[----:B------:R-:W-:Y:S01]  /*2270*/  IMAD R0, R14, R0, R9 ;  /* 0x000000000e007224 */ /* 0x000fe200078e0209 */
[----:B------:R-:W-:Y:S01]  /*2280*/  SHF.R.S32.HI R9, RZ, 0x1f, R73 ;  /* 0x0000001fff097819 */ /* 0x000fe20000011449 */
[----:B------:R-:W-:Y:S02]  /*2290*/  IMAD R15, R10, R95, RZ ;  /* 0x0000005f0a0f7224 */ /* 0x000fe400078e02ff */
[----:B------:R-:W-:-:S04]  /*22a0*/  IMAD.WIDE.U32 R20, R3, R20, R24 ;  /* 0x0000001403147225 */ /* 0x000fc800078e0018 */
[CC--:B------:R-:W-:Y:S02]  /*22b0*/  IMAD R10, R112.reuse, R95.reuse, R12 ;  /* 0x0000005f700a7224 */ /* 0x0c0fe400078e020c */
[----:B------:R-:W-:Y:S02]  /*22c0*/  IMAD R2, R112, R95, R2 ;  /* 0x0000005f70027224 */ /* 0x000fe400078e0202 */
[----:B------:R-:W-:Y:S02]  /*22d0*/  IMAD.X R9, RZ, RZ, ~R9, P0 ;  /* 0x000000ffff097224 */ /* 0x000fe400000e0e09 */
[----:B------:R-:W-:Y:S01]  /*22e0*/  IMAD.WIDE.U32 R22, R3, R14, R22 ;  /* 0x0000000e03167225 */ /* 0x000fe200078e0016 */
[----:B------:R-:W-:Y:S02]  /*22f0*/  SHF.R.S32.HI R3, RZ, 0x1f, R15 ;  /* 0x0000001fff037819 */ /* 0x000fe4000001140f */
[----:B------:R-:W-:Y:S01]  /*2300*/  IADD3 R78, P1, PT, R15, R10, RZ ;  /* 0x0000000a0f4e7210 */ /* 0x000fe20007f3e0ff */
[----:B------:R-:W-:Y:S01]  /*2310*/  IMAD R75, R9, R116, RZ ;  /* 0x00000074094b7224 */ /* 0x000fe200078e02ff */
[----:B------:R-:W-:Y:S01]  /*2320*/  IADD3 R21, PT, PT, R21, R8, RZ ;  /* 0x0000000815157210 */ /* 0x000fe20007ffe0ff */
[----:B------:R-:W-:Y:S01]  /*2330*/  IMAD.IADD R23, R23, 0x1, R0 ;  /* 0x0000000117177824 */ /* 0x000fe200078e0200 */
[----:B------:R-:W-:Y:S01]  /*2340*/  IADD3 R14, P0, PT, R15, R2, RZ ;  /* 0x000000020f0e7210 */ /* 0x000fe20007f1e0ff */
[----:B------:R-:W-:Y:S01]  /*2350*/  IMAD R9, R9, R118, RZ ;  /* 0x0000007609097224 */ /* 0x000fe200078e02ff */
[----:B------:R-:W-:Y:S01]  /*2360*/  LEA.HI.X.SX32 R79, R10, R3, 0x1, P1 ;  /* 0x000000030a4f7211 */ /* 0x000fe200008f0eff */
[----:B------:R-:W-:Y:S01]  /*2370*/  IMAD R75, R117, R11, R75 ;  /* 0x0000000b754b7224 */ /* 0x000fe200078e024b */
[----:B------:R-:W-:Y:S01]  /*2380*/  LEA.HI.X.SX32 R3, R2, R3, 0x1, P0 ;  /* 0x0000000302037211 */ /* 0x000fe200000f0eff */
[----:B------:R-:W-:-:S04]  /*2390*/  IMAD.WIDE.U32 R20, R116, R11, R20 ;  /* 0x0000000b74147225 */ /* 0x000fc800078e0014 */
[-C--:B------:R-:W-:Y:S02]  /*23a0*/  IMAD R9, R119, R11.reuse, R9 ;  /* 0x0000000b77097224 */ /* 0x080fe400078e0209 */
[----:B------:R-:W-:Y:S01]  /*23b0*/  IMAD.WIDE.U32 R22, R118, R11, R22 ;  /* 0x0000000b76167225 */ /* 0x000fe200078e0016 */
[----:B------:R-:W-:Y:S02]  /*23c0*/  SHF.L.U64.HI R0, R14, 0x1, R3 ;  /* 0x000000010e007819 */ /* 0x000fe40000010203 */
[----:B------:R-:W-:Y:S01]  /*23d0*/  LEA R74, P1, R20, R18, 0x1 ;  /* 0x00000012144a7211 */ /* 0x000fe200078208ff */
[----:B------:R-:W-:Y:S01]  /*23e0*/  IMAD.IADD R75, R21, 0x1, R75 ;  /* 0x00000001154b7824 */ /* 0x000fe200078e024b */
[----:B------:R-:W-:Y:S01]  /*23f0*/  SHF.L.U64.HI R79, R78, 0x1, R79 ;  /* 0x000000014e4f7819 */ /* 0x000fe2000001024f */
[----:B------:R-:W-:Y:S01]  /*2400*/  IMAD.SHL.U32 R14, R14, 0x2, RZ ;  /* 0x000000020e0e7824 */ /* 0x000fe200078e00ff */
[----:B------:R-:W-:Y:S02]  /*2410*/  IADD3 R9, PT, PT, R23, R9, RZ ;  /* 0x0000000917097210 */ /* 0x000fe40007ffe0ff */
[----:B------:R-:W-:-:S02]  /*2420*/  LEA R10, P0, R22, R16, 0x1 ;  /* 0x00000010160a7211 */ /* 0x000fc400078008ff */
[----:B------:R-:W-:Y:S02]  /*2430*/  SHF.L.U32 R78, R78, 0x1, RZ ;  /* 0x000000014e4e7819 */ /* 0x000fe400000006ff */
[----:B------:R-:W-:Y:S02]  /*2440*/  LEA.HI.X R75, R20, R19, R75, 0x1, P1 ;  /* 0x00000013144b7211 */ /* 0x000fe400008f0c4b */
[----:B------:R-:W-:Y:S02]  /*2450*/  LEA.HI.X R9, R22, R17, R9, 0x1, P0 ;  /* 0x0000001116097211 */ /* 0x000fe400000f0c09 */
[C---:B------:R-:W-:Y:S02]  /*2460*/  IADD3 R50, P1, PT, R6.reuse, R14, RZ ;  /* 0x0000000e06327210 */ /* 0x040fe40007f3e0ff */
        /* <DEDUP_REMOVED lines=9> */
.L_x_9063:
[----:B------:R-:W-:Y:S01]  /*2500*/  VIADD R94, R94, 0x40 ;  /* 0x000000405e5e7836 */ /* 0x000fe20000000000 */
[----:B------:R-:W-:Y:S01]  /*2510*/  BSSY.RECONVERGENT B0, `(.L_x_9011) ;  /* 0x0000011000007945 */ /* 0x000fe20003800200 */
[----:B------:R-:W-:Y:S03]  /*2520*/  VIADD R96, R96, 0x40 ;  /* 0x0000004060607836 */ /* 0x000fe60000000000 */
[-C--:B------:R-:W-:Y:S02]  /*2530*/  ISETP.GE.AND P0, PT, R112, R94.reuse, PT ;  /* 0x0000005e7000720c */ /* 0x080fe40003f06270 */
[----:B------:R-:W-:Y:S02]  /*2540*/  ISETP.GE.AND P5, PT, R70, R94, PT ;  /* 0x0000005e4600720c */ /* 0x000fe40003fa6270 */
[----:B------:R-:W-:Y:S02]  /*2550*/  ISETP.GE.AND P0, PT, R112, R96, !P0 ;  /* 0x000000607000720c */ /* 0x000fe40004706270 */
[-C--:B------:R-:W-:Y:S02]  /*2560*/  ISETP.GE.AND P4, PT, R69, R94.reuse, PT ;  /* 0x0000005e4500720c */ /* 0x080fe40003f86270 */
[----:B------:R-:W-:Y:S02]  /*2570*/  ISETP.GE.AND P3, PT, R67, R94, PT ;  /* 0x0000005e4300720c */ /* 0x000fe40003f66270 */
[-C--:B------:R-:W-:Y:S02]  /*2580*/  ISETP.GE.AND P5, PT, R70, R96.reuse, !P5 ;  /* 0x000000604600720c */ /* 0x080fe40006fa6270 */
[-C--:B------:R-:W-:Y:S02]  /*2590*/  ISETP.GE.AND P4, PT, R69, R96.reuse, !P4 ;  /* 0x000000604500720c */ /* 0x080fe40006786270 */
[----:B------:R-:W-:Y:S03]  /*25a0*/  ISETP.GE.AND P3, PT, R67, R96, !P3 ;  /* 0x000000604300720c */ /* 0x000fe60005f66270 */
[----:B-----5:R-:W-:Y:S05]  /*25b0*/  @!P0 BRA `(.L_x_9012) ;  /* 0x0000000000188947 */ /* 0x020fea0003800000 */
[-C--:B------:R-:W-:Y:S02]  /*25c0*/  ISETP.GE.AND P2, PT, R12, R167.reuse, PT ;  /* 0x000000a70c00720c */ /* 0x080fe40003f46270 */
[----:B------:R-:W-:Y:S11]  /*25d0*/  ISETP.GE.AND P1, PT, R100, R167, PT ;  /* 0x000000a76400720c */ /* 0x000ff60003f26270 */
[----:B------:R-:W2:Y:S04]  /*25e0*/  @!P2 LD.E.128 R16, desc[UR4][R74.64] ;  /* 0x000000044a10a980 */ /* 0x000ea8000c101d00 */
[----:B--2---:R1:W-:Y:S04]  /*25f0*/  @!P2 ST.E.128 desc[UR4][R82.64], R16 ;  /* 0x000000105200a985 */ /* 0x0043e8000c101d04 */
[----:B------:R-:W2:Y:S04]  /*2600*/  @!P1 LD.E.128 R4, desc[UR4][R74.64+0x80] ;  /* 0x000080044a049980 */ /* 0x000ea8000c101d00 */
[----:B--2---:R1:W-:Y:S02]  /*2610*/  @!P1 ST.E.128 desc[UR4][R82.64+0x80], R4 ;  /* 0x0000800452009985 */ /* 0x0043e4000c101d04 */
.L_x_9012:
[----:B------:R-:W-:Y:S05]  /*2620*/  BSYNC.RECONVERGENT B0 ;  /* 0x0000000000007941 */ /* 0x000fea0003800200 */
.L_x_9011:
        /* <DEDUP_REMOVED lines=12> */
.L_x_9014:
[----:B------:R-:W-:Y:S05]  /*26f0*/  BSYNC.RECONVERGENT B0 ;  /* 0x0000000000007941 */ /* 0x000fea0003800200 */
.L_x_9013:
        /* <DEDUP_REMOVED lines=12> */
.L_x_9016:
[----:B------:R-:W-:Y:S05]  /*27c0*/  BSYNC.RECONVERGENT B0 ;  /* 0x0000000000007941 */ /* 0x000fea0003800200 */
.L_x_9015:
[----:B------:R-:W-:Y:S04]  /*27d0*/  BSSY.RECONVERGENT B0, `(.L_x_9017) ;  /* 0x000000e000007945 */ /* 0x000fe80003800200 */
        /* <DEDUP_REMOVED lines=13> */
.L_x_9018:
[----:B------:R-:W-:Y:S05]  /*28b0*/  BSYNC.RECONVERGENT B0 ;  /* 0x0000000000007941 */ /* 0x000fea0003800200 */
.L_x_9017:
[----:B------:R-:W5:Y:S01]  /*28c0*/  LD.E R0, desc[UR4][R102.64+0x130] ;  /* 0x0001300466007980 */ /* 0x000f62000c101900 */
[----:B------:R-:W-:Y:S01]  /*28d0*/  UMOV UR6, URZ ;  /* 0x000000ff00067c82 */ /* 0x000fe20008000000 */
[----:B------:R-:W-:Y:S01]  /*28e0*/  VIADD R90, R90, 0xffffffff ;  /* 0xffffffff5a5a7836 */ /* 0x000fe20000000000 */
[----:B--234-:R-:W-:Y:S01]  /*28f0*/  IADD3 R3, P1, PT, RZ, -UR6, RZ ;  /* 0x80000006ff037c10 */ /* 0x01cfe2000ff3e0ff */
[----:B------:R-:W2:Y:S01]  /*2900*/  LD.E R11, desc[UR4][R102.64+0xd0] ;  /* 0x0000d004660b7980 */ /* 0x000ea2000c101900 */
[----:B------:R-:W-:Y:S01]  /*2910*/  BSSY.RECONVERGENT B2, `(.L_x_9019) ;  /* 0x0000527000027945 */ /* 0x000fe20003800200 */
[----:B------:R-:W-:Y:S01]  /*2920*/  IMAD.MOV.U32 R108, RZ, RZ, R92 ;  /* 0x000000ffff6c7224 */ /* 0x000fe200078e005c */
[----:B------:R-:W-:Y:S01]  /*2930*/  ISETP.GT.AND P2, PT, R90, R71, PT ;  /* 0x000000475a00720c */ /* 0x000fe20003f44270 */
[----:B------:R-:W-:Y:S01]  /*2940*/  VIADD R92, R92, 0xffffffc0 ;  /* 0xffffffc05c5c7836 */ /* 0x000fe20000000000 */
[----:B--2---:R-:W-:Y:S01]  /*2950*/  ISETP.NE.AND P6, PT, R11, RZ, PT ;  /* 0x000000ff0b00720c */ /* 0x004fe20003fc5270 */
[----:B-----5:R-:W-:Y:S04]  /*2960*/  IMAD.SHL.U32 R0, R0, 0x40, RZ ;  /* 0x0000004000007824 */ /* 0x020fe800078e00ff */
[----:B------:R-:W-:Y:S05]  /*2970*/  IMAD.X R0, RZ, RZ, ~R0, P1 ;  /* 0x000000ffff007224 */ /* 0x000fea00008e0e00 */
[----:B------:R-:W-:Y:S04]  /*2980*/  SHF.R.S64 R3, R3, 0x1f, R0 ;  /* 0x0000001f03037819 */ /* 0x000fe80000001000 */
[----:B------:R-:W-:Y:S04]  /*2990*/  IADD3 R74, P1, PT, R74, R3, RZ ;  /* 0x000000034a4a7210 */ /* 0x000fe80007f3e0ff */
[----:B------:R-:W-:Y:S01]  /*29a0*/  LEA.HI.X.SX32 R75, R0, R75, 0x1, P1 ;  /* 0x0000004b004b7211 */ /* 0x000fe200008f0eff */
[----:B------:R-:W-:Y:S08]  /*29b0*/  @P6 BRA `(.L_x_9020) ;  /* 0x0000000000d86947 */ /* 0x000ff00003800000 */
[----:B------:R-:W-:Y:S04]  /*29c0*/  BSSY.RECONVERGENT B0, `(.L_x_9021) ;  /* 0x000000a000007945 */ /* 0x000fe80003800200 */
[----:B------:R-:W-:Y:S05]  /*29d0*/  @!P0 BRA `(.L_x_9022) ;  /* 0x0000000000208947 */ /* 0x000fea0003800000 */
[-C--:B------:R-:W-:Y:S02]  /*29e0*/  ISETP.GE.AND P1, PT, R12, R167.reuse, PT ;  /* 0x000000a70c00720c */ /* 0x080fe40003f26270 */
[----:B------:R-:W-:Y:S11]  /*29f0*/  ISETP.GE.AND P0, PT, R100, R167, PT ;  /* 0x000000a76400720c */ /* 0x000ff60003f06270 */
[--C-:B------:R-:W-:Y:S05]  /*2a00*/  @!P1 IMAD.MOV.U32 R8, RZ, RZ, R10.reuse ;  /* 0x000000ffff089224 */ /* 0x100fea00078e000a */
[----:B-1----:R1:W2:Y:S02]  /*2a10*/  @!P1 LD.E.128 R16, desc[UR4][R8.64] ;  /* 0x0000000408109980 */ /* 0x0022a4000c101d00 */
[----:B-1----:R-:W-:Y:S02]  /*2a20*/  @!P0 IMAD.MOV.U32 R8, RZ, RZ, R10 ;  /* 0x000000ffff088224 */ /* 0x002fe400078e000a */
[----:B--2---:R2:W-:Y:S04]  /*2a30*/  @!P1 ST.E.128 desc[UR4][R80.64], R16 ;  /* 0x0000001050009985 */ /* 0x0045e8000c101d04 */
[----:B------:R-:W3:Y:S04]  /*2a40*/  @!P0 LD.E.128 R4, desc[UR4][R8.64+0x80] ;  /* 0x0000800408048980 */ /* 0x000ee8000c101d00 */
[----:B---3--:R2:W-:Y:S02]  /*2a50*/  @!P0 ST.E.128 desc[UR4][R80.64+0x80], R4 ;  /* 0x0000800450008985 */ /* 0x0085e4000c101d04 */
.L_x_9022:
[----:B------:R-:W-:Y:S05]  /*2a60*/  BSYNC.RECONVERGENT B0 ;  /* 0x0000000000007941 */ /* 0x000fea0003800200 */
.L_x_9021:
        /* <DEDUP_REMOVED lines=8> */
[----:B-12---:R-:W2:Y:S04]  /*2af0*/  @!P1 LD.E.128 R16, desc[UR4][R20.64] ;  /* 0x0000000414109980 */ /* 0x006ea8000c101d00 */
[----:B--2---:R3:W-:Y:S04]  /*2b00*/  @!P1 ST.E.128 desc[UR4][R2.64], R16 ;  /* 0x0000001002009985 */ /* 0x0047e8000c101d04 */
[----:B------:R-:W2:Y:S04]  /*2b10*/  @!P0 LD.E.128 R4, desc[UR4][R20.64+0x80] ;  /* 0x0000800414048980 */ /* 0x000ea8000c101d00 */
[----:B--2---:R3:W-:Y:S02]  /*2b20*/  @!P0 ST.E.128 desc[UR4][R2.64+0x80], R4 ;  /* 0x0000800402008985 */ /* 0x0047e4000c101d04 */
.L_x_9024:
[----:B------:R-:W-:Y:S05]  /*2b30*/  BSYNC.RECONVERGENT B0 ;  /* 0x0000000000007941 */ /* 0x000fea0003800200 */
.L_x_9023:
[----:B------:R-:W-:Y:S04]  /*2b40*/  BSSY.RECONVERGENT B0, `(.L_x_9025) ;  /* 0x000000c000007945 */ /* 0x000fe80003800200 */
[----:B------:R-:W-:Y:S05]  /*2b50*/  @!P4 BRA `(.L_x_9026) ;  /* 0x000000000028c947 */ /* 0x000fea0003800000 */
[----:B------:R-:W-:Y:S02]  /*2b60*/  ISETP.GE.AND P1, PT, R12, R167, PT ;  /* 0x000000a70c00720c */ /* 0x000fe40003f26270 */
[----:B------:R-:W-:Y:S02]  /*2b70*/  LEA R20, P0, R118, R10, 0x6 ;  /* 0x0000000a76147211 */ /* 0x000fe400078030ff */
[----:B---3--:R-:W-:Y:S02]  /*2b80*/  LEA R2, P4, R156, R80, 0x6 ;  /* 0x000000509c027211 */ /* 0x008fe400078830ff */
[----:B------:R-:W-:Y:S02]  /*2b90*/  LEA.HI.X R21, R118, R9, R119, 0x6, P0 ;  /* 0x0000000976157211 */ /* 0x000fe400000f3477 */
[----:B------:R-:W-:Y:S02]  /*2ba0*/  ISETP.GE.AND P0, PT, R100, R167, PT ;  /* 0x000000a76400720c */ /* 0x000fe40003f06270 */
[----:B------:R-:W-:Y:S03]  /*2bb0*/  LEA.HI.X R3, R156, R81, R157, 0x6, P4 ;  /* 0x000000519c037211 */ /* 0x000fe600020f349d */
[----:B-12---:R-:W2:Y:S04]  /*2bc0*/  @!P1 LD.E.128 R16, desc[UR4][R20.64] ;  /* 0x0000000414109980 */ /* 0x006ea8000c101d00 */
[----:B--2---:R4:W-:Y:S04]  /*2bd0*/  @!P1 ST.E.128 desc[UR4][R2.64], R16 ;  /* 0x0000001002009985 */ /* 0x0049e8000c101d04 */
[----:B------:R-:W2:Y:S04]  /*2be0*/  @!P0 LD.E.128 R4, desc[UR4][R20.64+0x80] ;  /* 0x0000800414048980 */ /* 0x000ea8000c101d00 */
[----:B--2---:R4:W-:Y:S02]  /*2bf0*/  @!P0 ST.E.128 desc[UR4][R2.64+0x80], R4 ;  /* 0x0000800402008985 */ /* 0x0049e4000c101d04 */
.L_x_9026:
[----:B------:R-:W-:Y:S05]  /*2c00*/  BSYNC.RECONVERGENT B0 ;  /* 0x0000000000007941 */ /* 0x000fea0003800200 */
.L_x_9025:
[----:B------:R-:W-:Y:S05]  /*2c10*/  @!P3 BRA `(.L_x_9027) ;  /* 0x0000004c00d8b947 */ /* 0x000fea0003800000 */
[----:B------:R-:W-:Y:S01]  /*2c20*/  IMAD R0, R119, 0x60, RZ ;  /* 0x0000006077007824 */ /* 0x000fe200078e02ff */
[----:B------:R-:W-:Y:S01]  /*2c30*/  MOV R8, R10 ;  /* 0x0000000a00087202 */ /* 0x000fe20000000f00 */
[----:B---34-:R-:W-:Y:S01]  /*2c40*/  IMAD.WIDE.U32 R2, R156, 0x60, R80 ;  /* 0x000000609c027825 */ /* 0x018fe200078e0050 */
[-C--:B------:R-:W-:Y:S03]  /*2c50*/  ISETP.GE.AND P0, PT, R12, R167.reuse, PT ;  /* 0x000000a70c00720c */ /* 0x080fe60003f06270 */
[----:B-12---:R-:W-:Y:S05]  /*2c60*/  IMAD.WIDE.U32 R16, R118, 0x60, R8 ;  /* 0x0000006076107825 */ /* 0x006fea00078e0008 */
        /* <DEDUP_REMOVED lines=11> */
.L_x_9020:
[----:B------:R-:W2:Y:S02]  /*2d20*/  LD.E.U8 R0, desc[UR4][R102.64+0x1b3] ;  /* 0x0001b30466007980 */ /* 0x000ea4000c101100 */
[----:B--2---:R-:W-:Y:S11]  /*2d30*/  ISETP.NE.AND P1, PT, R0, RZ, PT ;  /* 0x000000ff0000720c */ /* 0x004ff60003f25270 */
[----:B------:R-:W-:Y:S02]  /*2d40*/  @!UPT UIADD3 URZ, UPT, UPT, URZ, URZ, URZ ;  /* 0x000000fffffff290 */ /* 0x000fe4000fffe0ff */
[----:B------:R-:W-:Y:S05]  /*2d50*/  @!P1 BRA `(.L_x_9028) ;  /* 0x0000001c00649947 */ /* 0x000fea0003800000 */
[----:B------:R2:W5:Y:S01]  /*2d60*/  LD.E R41, desc[UR4][R102.64+0xc0] ;  /* 0x0000c00466297980 */ /* 0x000562000c101900 */
[----:B------:R-:W-:Y:S04]  /*2d70*/  BSSY.RECONVERGENT B1, `(.L_x_9029) ;  /* 0x000006c000017945 */ /* 0x000fe80003800200 */
[----:B------:R-:W-:Y:S05]  /*2d80*/  @!P0 BRA `(.L_x_9030) ;  /* 0x0000000400a88947 */ /* 0x000fea0003800000 */
[-C--:B-----5:R-:W-:Y:S01]  /*2d90*/  ISETP.GE.AND P0, PT, R12, R41.reuse, PT ;  /* 0x000000290c00720c */ /* 0x0a0fe20003f06270 */
[----:B------:R-:W-:Y:S01]  /*2da0*/  BSSY.RECONVERGENT B0, `(.L_x_9031) ;  /* 0x0000035000007945 */ /* 0x000fe20003800200 */
[----:B------:R-:W-:Y:S11]  /*2db0*/  ISETP.GE.AND P1, PT, R100, R41, PT ;  /* 0x000000296400720c */ /* 0x000ff60003f26270 */
[----:B------:R-:W-:Y:S05]  /*2dc0*/  @P0 BRA `(.L_x_9032) ;  /* 0x0000000000c80947 */ /* 0x000fea0003800000 */
[----:B------:R-:W-:Y:S02]  /*2dd0*/  ISETP.GE.AND P0, PT, R12, R11, PT ;  /* 0x0000000b0c00720c */ /* 0x000fe40003f06270 */
[----:B------:R-:W-:Y:S05]  /*2de0*/  MOV R8, R10 ;  /* 0x0000000a00087202 */ /* 0x000fea0000000f00 */
[----:B-1----:R-:W3:Y:S08]  /*2df0*/  LD.E.128 R16, desc[UR4][R8.64] ;  /* 0x0000000408107980 */ /* 0x002ef0000c101d00 */
[----:B------:R-:W4:Y:S06]  /*2e00*/  @!P0 LD.E.64 R28, desc[UR4][R50.64] ;  /* 0x00000004321c8980 */ /* 0x000f2c000c101b00 */
[----:B------:R-:W5:Y:S01]  /*2e10*/  @!P0 LD.E.64 R6, desc[UR4][R14.64] ;  /* 0x000000040e068980 */ /* 0x000f62000c101b00 */
[--C-:B----4-:R-:W-:Y:S01]  /*2e20*/  @!P0 HADD2.F32 R25, -RZ, R28.reuse.H0_H0 ;  /* 0x2000001cff198230 */ /* 0x110fe20000004100 */
[----:B---3--:R-:W-:Y:S01]  /*2e30*/  @!P0 MOV R22, R16 ;  /* 0x0000001000168202 */ /* 0x008fe20000000f00 */
[----:B------:R-:W-:Y:S01]  /*2e40*/  @!P0 HADD2.F32 R27, -RZ, R28.H1_H1 ;  /* 0x3000001cff1b8230 */ /* 0x000fe20000004100 */
[----:B------:R-:W-:Y:S01]  /*2e50*/  @!P0 MOV R20, R17 ;  /* 0x0000001100148202 */ /* 0x000fe20000000f00 */
[----:B------:R-:W-:Y:S02]  /*2e60*/  @!P0 HADD2.F32 R28, -RZ, R29.H0_H0 ;  /* 0x2000001dff1c8230 */ /* 0x000fe40000004100 */
[----:B------:R-:W-:Y:S02]  /*2e70*/  @!P0 HADD2.F32 R24, -RZ, R22.H1_H1 ;  /* 0x30000016ff188230 */ /* 0x000fe40000004100 */
[----:B-----5:R-:W-:Y:S02]  /*2e80*/  @!P0 HADD2.F32 R21, -RZ, R6.H0_H0 ;  /* 0x20000006ff158230 */ /* 0x020fe40000004100 */
        /* <DEDUP_REMOVED lines=38> */
.L_x_9032:
[----:B------:R-:W-:Y:S05]  /*30f0*/  BSYNC.RECONVERGENT B0 ;  /* 0x0000000000007941 */ /* 0x000fea0003800200 */
.L_x_9031:
[----:B------:R-:W-:Y:S05]  /*3100*/  @P1 BRA `(.L_x_9030) ;  /* 0x0000000000c81947 */ /* 0x000fea0003800000 */
[----:B------:R-:W-:Y:S02]  /*3110*/  ISETP.GE.AND P0, PT, R100, R11, PT ;  /* 0x0000000b6400720c */ /* 0x000fe40003f06270 */
[----:B------:R-:W-:Y:S05]  /*3120*/  MOV R8, R10 ;  /* 0x0000000a00087202 */ /* 0x000fea0000000f00 */
[----:B-1-3--:R-:W3:Y:S08]  /*3130*/  LD.E.128 R16, desc[UR4][R8.64+0x80] ;  /* 0x0000800408107980 */ /* 0x00aef0000c101d00 */
        /* <DEDUP_REMOVED lines=47> */
.L_x_9030:
[----:B------:R-:W-:Y:S05]  /*3430*/  BSYNC.RECONVERGENT B1 ;  /* 0x0000000000017941 */ /* 0x000fea0003800200 */
.L_x_9029:
[C---:B------:R-:W-:Y:S01]  /*3440*/  SHF.L.U64.HI R3, R98.reuse, 0x1, R87 ;  /* 0x0000000162037819 */ /* 0x040fe20000010257 */
[----:B-1----:R-:W-:Y:S01]  /*3450*/  IMAD.SHL.U32 R5, R98, 0x2, RZ ;  /* 0x0000000262057824 */ /* 0x002fe200078e00ff */
[----:B------:R-:W-:Y:S04]  /*3460*/  BSSY.RECONVERGENT B1, `(.L_x_9033) ;  /* 0x0000074000017945 */ /* 0x000fe80003800200 */
[-C--:B------:R-:W-:Y:S02]  /*3470*/  IADD3 R20, P1, PT, R14, R5.reuse, RZ ;  /* 0x000000050e147210 */ /* 0x080fe40007f3e0ff */
[----:B------:R-:W-:Y:S03]  /*3480*/  IADD3 R36, P0, PT, R50, R5, RZ ;  /* 0x0000000532247210 */ /* 0x000fe60007f1e0ff */
[--C-:B------:R-:W-:Y:S02]  /*3490*/  IMAD.X R21, R15, 0x1, R3.reuse, P1 ;  /* 0x000000010f157824 */ /* 0x100fe400008e0603 */
[----:B------:R-:W-:Y:S01]  /*34a0*/  IMAD.X R37, R51, 0x1, R3, P0 ;  /* 0x0000000133257824 */ /* 0x000fe200000e0603 */
[----:B------:R-:W-:Y:S07]  /*34b0*/  @!P5 BRA `(.L_x_9034) ;  /* 0x0000000400b8d947 */ /* 0x000fee0003800000 */
[-C--:B-----5:R-:W-:Y:S01]  /*34c0*/  ISETP.GE.AND P6, PT, R12, R41.reuse, PT ;  /* 0x000000290c00720c */ /* 0x0a0fe20003fc6270 */
[----:B------:R-:W-:Y:S01]  /*34d0*/  BSSY.RECONVERGENT B0, `(.L_x_9035) ;  /* 0x0000039000007945 */ /* 0x000fe20003800200 */
[----:B------:R-:W-:Y:S02]  /*34e0*/  LEA R44, P5, R85, R10, 0x1 ;  /* 0x0000000a552c7211 */ /* 0x000fe400078a08ff */
[----:B------:R-:W-:Y:S02]  /*34f0*/  LEA R34, P0, R65, R80, 0x1 ;  /* 0x0000005041227211 */ /* 0x000fe400078008ff */
[----:B------:R-:W-:Y:S02]  /*3500*/  ISETP.GE.AND P1, PT, R100, R41, PT ;  /* 0x000000296400720c */ /* 0x000fe40003f26270 */
[----:B------:R-:W-:Y:S02]  /*3510*/  LEA.HI.X R45, R85, R9, R72, 0x1, P5 ;  /* 0x00000009552d7211 */ /* 0x000fe400028f0c48 */
[----:B------:R-:W-:Y:S03]  /*3520*/  LEA.HI.X R35, R65, R81, R66, 0x1, P0 ;  /* 0x0000005141237211 */ /* 0x000fe600000f0c42 */
[----:B------:R-:W-:Y:S06]  /*3530*/  @P6 BRA `(.L_x_9036) ;  /* 0x0000000000c86947 */ /* 0x000fec0003800000 */
[----:B------:R-:W-:Y:S01]  /*3540*/  ISETP.GE.AND P0, PT, R12, R11, PT ;  /* 0x0000000b0c00720c */ /* 0x000fe20003f06270 */
[----:B---34-:R-:W3:Y:S11]  /*3550*/  LD.E.128 R16, desc[UR4][R44.64] ;  /* 0x000000042c107980 */ /* 0x018ef6000c101d00 */
[----:B------:R-:W-:Y:S01]  /*3560*/  @!UPT UIADD3 URZ, UPT, UPT, URZ, URZ, URZ ;  /* 0x000000fffffff290 */ /* 0x000fe2000fffe0ff */
[----:B------:R-:W4:Y:S06]  /*3570*/  @!P0 LD.E.64 R32, desc[UR4][R36.64] ;  /* 0x0000000424208980 */ /* 0x000f2c000c101b00 */
[----:B------:R-:W5:Y:S01]  /*3580*/  @!P0 LD.E.64 R6, desc[UR4][R20.64] ;  /* 0x0000000414068980 */ /* 0x000f62000c101b00 */
[--C-:B----4-:R-:W-:Y:S01]  /*3590*/  @!P0 HADD2.F32 R27, -RZ, R32.reuse.H0_H0 ;  /* 0x20000020ff1b8230 */ /* 0x110fe20000004100 */
[----:B---3--:R-:W-:Y:S01]  /*35a0*/  @!P0 MOV R24, R16 ;  /* 0x0000001000188202 */ /* 0x008fe20000000f00 */
[----:B------:R-:W-:Y:S01]  /*35b0*/  @!P0 HADD2.F32 R26, -RZ, R33.H0_H0 ;  /* 0x20000021ff1a8230 */ /* 0x000fe20000004100 */
[----:B------:R-:W-:Y:S01]  /*35c0*/  @!P0 MOV R8, R17 ;  /* 0x0000001100088202 */ /* 0x000fe20000000f00 */
[----:B------:R-:W-:Y:S02]  /*35d0*/  @!P0 HADD2.F32 R31, -RZ, R32.H1_H1 ;  /* 0x30000020ff1f8230 */ /* 0x000fe40000004100 */
[----:B------:R-:W-:Y:S02]  /*35e0*/  @!P0 HADD2.F32 R23, -RZ, R24.H1_H1 ;  /* 0x30000018ff178230 */ /* 0x000fe40000004100 */
[----:B-----5:R-:W-:Y:S02]  /*35f0*/  @!P0 HADD2.F32 R22, -RZ, R6.H0_H0 ;  /* 0x20000006ff168230 */ /* 0x020fe40000004100 */
        /* <DEDUP_REMOVED lines=38> */
.L_x_9036:
[----:B------:R-:W-:Y:S05]  /*3860*/  BSYNC.RECONVERGENT B0 ;  /* 0x0000000000007941 */ /* 0x000fea0003800200 */
.L_x_9035:
[----:B------:R-:W-:Y:S05]  /*3870*/  @P1 BRA `(.L_x_9034) ;  /* 0x0000000000c81947 */ /* 0x000fea0003800000 */
[----:B------:R-:W-:Y:S01]  /*3880*/  ISETP.GE.AND P0, PT, R100, R11, PT ;  /* 0x0000000b6400720c */ /* 0x000fe20003f06270 */
[----:B-1-34-:R-:W3:Y:S11]  /*3890*/  LD.E.128 R16, desc[UR4][R44.64+0x80] ;  /* 0x000080042c107980 */ /* 0x01aef6000c101d00 */
        /* <DEDUP_REMOVED lines=48> */
.L_x_9034:
[----:B------:R-:W-:Y:S05]  /*3ba0*/  BSYNC.RECONVERGENT B1 ;  /* 0x0000000000017941 */ /* 0x000fea0003800200 */
.L_x_9033:
[----:B------:R-:W-:Y:S04]  /*3bb0*/  BSSY.RECONVERGENT B1, `(.L_x_9037) ;  /* 0x0000074000017945 */ /* 0x000fe80003800200 */
[----:B------:R-:W-:Y:S05]  /*3bc0*/  @!P4 BRA `(.L_x_9038) ;  /* 0x0000000400c8c947 */ /* 0x000fea0003800000 */
[----:B-----5:R-:W-:Y:S01]  /*3bd0*/  ISETP.GE.AND P6, PT, R12, R41, PT ;  /* 0x000000290c00720c */ /* 0x020fe20003fc6270 */
[----:B------:R-:W-:Y:S01]  /*3be0*/  BSSY.RECONVERGENT B0, `(.L_x_9039) ;  /* 0x000003d000007945 */ /* 0x000fe20003800200 */
[C---:B------:R-:W-:Y:S02]  /*3bf0*/  LEA R24, P1, R95.reuse, R20, 0x5 ;  /* 0x000000145f187211 */ /* 0x040fe400078228ff */
[C---:B------:R-:W-:Y:S02]  /*3c00*/  LEA R38, P0, R95.reuse, R36, 0x5 ;  /* 0x000000245f267211 */ /* 0x040fe400078028ff */
[----:B------:R-:W-:Y:S02]  /*3c10*/  LEA R54, P5, R118, R10, 0x6 ;  /* 0x0000000a76367211 */ /* 0x000fe400078a30ff */
[----:B------:R-:W-:Y:S02]  /*3c20*/  LEA R42, P4, R156, R80, 0x6 ;  /* 0x000000509c2a7211 */ /* 0x000fe400078830ff */
[C---:B------:R-:W-:Y:S02]  /*3c30*/  LEA.HI.X.SX32 R25, R95.reuse, R21, 0x5, P1 ;  /* 0x000000155f197211 */ /* 0x040fe400008f2eff */
[----:B------:R-:W-:Y:S02]  /*3c40*/  ISETP.GE.AND P1, PT, R100, R41, PT ;  /* 0x000000296400720c */ /* 0x000fe40003f26270 */
[----:B------:R-:W-:Y:S02]  /*3c50*/  LEA.HI.X.SX32 R39, R95, R37, 0x5, P0 ;  /* 0x000000255f277211 */ /* 0x000fe400000f2eff */
[----:B------:R-:W-:Y:S02]  /*3c60*/  LEA.HI.X R55, R118, R9, R119, 0x6, P5 ;  /* 0x0000000976377211 */ /* 0x000fe400028f3477 */
[----:B------:R-:W-:Y:S01]  /*3c70*/  LEA.HI.X R43, R156, R81, R157, 0x6, P4 ;  /* 0x000000519c2b7211 */ /* 0x000fe200020f349d */
[----:B------:R-:W-:Y:S06]  /*3c80*/  @P6 BRA `(.L_x_9040) ;  /* 0x0000000000c86947 */ /* 0x000fec0003800000 */
        /* <DEDUP_REMOVED lines=50> */
.L_x_9040:
[----:B------:R-:W-:Y:S05]  /*3fb0*/  BSYNC.RECONVERGENT B0 ;  /* 0x0000000000007941 */ /* 0x000fea0003800200 */
.L_x_9039:
        /* <DEDUP_REMOVED lines=11> */
[--C-:B------:R-:W-:Y:S02]  /*4070*/  @!P0 HADD2.F32 R27, -RZ, R23.reuse.H1_H1 ;  /* 0x30000017ff1b8230 */ /* 0x100fe40000004100 */
[--C-:B-----5:R-:W-:Y:S02]  /*4080*/  @!P0 HADD2.F32 R22, -RZ, R6.reuse.H0_H0 ;  /* 0x20000006ff168230 */ /* 0x120fe40000004100 */
        /* <DEDUP_REMOVED lines=38> */
.L_x_9038:
[----:B------:R-:W-:Y:S05]  /*42f0*/  BSYNC.RECONVERGENT B1 ;  /* 0x0000000000017941 */ /* 0x000fea0003800200 */
.L_x_9037:
[----:B------:R-:W-:Y:S04]  /*4300*/  BSSY.RECONVERGENT B1, `(.L_x_9041) ;  /* 0x0000077000017945 */ /* 0x000fe80003800200 */
[----:B------:R-:W-:Y:S05]  /*4310*/  @!P3 BRA `(.L_x_9042) ;  /* 0x0000000400d4b947 */ /* 0x000fea0003800000 */
[----:B------:R-:W-:Y:S01]  /*4320*/  IMAD.MOV.U32 R8, RZ, RZ, R10 ;  /* 0x000000ffff087224 */ /* 0x000fe200078e000a */
[-C--:B-----5:R-:W-:Y:S01]  /*4330*/  ISETP.GE.AND P4, PT, R12, R41.reuse, PT ;  /* 0x000000290c00720c */ /* 0x0a0fe20003f86270 */
[----:B------:R-:W-:Y:S01]  /*4340*/  IMAD R5, R119, 0x60, RZ ;  /* 0x0000006077057824 */ /* 0x000fe200078e02ff */
[C---:B------:R-:W-:Y:S01]  /*4350*/  LEA R20, P3, R95.reuse, R20, 0x6 ;  /* 0x000000145f147211 */ /* 0x040fe200078630ff */
[----:B-1----:R-:W-:Y:S01]  /*4360*/  IMAD.WIDE.U32 R42, R118, 0x60, R8 ;  /* 0x00000060762a7825 */ /* 0x002fe200078e0008 */
        /* <DEDUP_REMOVED lines=60> */
.L_x_9044:
[----:B------:R-:W-:Y:S05]  /*4730*/  BSYNC.RECONVERGENT B0 ;  /* 0x0000000000007941 */ /* 0x000fea0003800200 */
.L_x_9043:
[----:B------:R-:W-:Y:S05]  /*4740*/  @P1 BRA `(.L_x_9042) ;  /* 0x0000000000c81947 */ /* 0x000fea0003800000 */
[----:B------:R-:W-:Y:S01]  /*4750*/  ISETP.GE.AND P0, PT, R100, R11, PT ;  /* 0x0000000b6400720c */ /* 0x000fe20003f06270 */
[----:B-1-34-:R-:W3:Y:S11]  /*4760*/  LD.E.128 R16, desc[UR4][R42.64+0x80] ;  /* 0x000080042a107980 */ /* 0x01aef6000c101d00 */
[----:B------:R-:W-:Y:S01]  /*4770*/  @!UPT UIADD3 URZ, UPT, UPT, URZ, URZ, URZ ;  /* 0x000000fffffff290 */ /* 0x000fe2000fffe0ff */
[----:B------:R-:W4:Y:S06]  /*4780*/  @!P0 LD.E.64 R26, desc[UR4][R34.64+0x40] ;  /* 0x00004004221a8980 */ /* 0x000f2c000c101b00 */
[----:B------:R1:W5:Y:S01]  /*4790*/  @!P0 LD.E.64 R6, desc[UR4][R20.64+0x40] ;  /* 0x0000400414068980 */ /* 0x000362000c101b00 */
[--C-:B----4-:R-:W-:Y:S01]  /*47a0*/  @!P0 HADD2.F32 R23, -RZ, R26.reuse.H0_H0 ;  /* 0x2000001aff178230 */ /* 0x110fe20000004100 */
[----:B---3--:R-:W-:Y:S01]  /*47b0*/  @!P0 MOV R22, R16 ;  /* 0x0000001000168202 */ /* 0x008fe20000000f00 */
[----:B------:R-:W-:Y:S01]  /*47c0*/  @!P0 HADD2.F32 R25, -RZ, R26.H1_H1 ;  /* 0x3000001aff198230 */ /* 0x000fe20000004100 */
[----:B------:R-:W-:Y:S01]  /*47d0*/  @!P0 MOV R8, R17 ;  /* 0x0000001100088202 */ /* 0x000fe20000000f00 */
[----:B------:R-:W-:Y:S01]  /*47e0*/  @!P0 HADD2.F32 R28, -RZ, R27.H0_H0 ;  /* 0x2000001bff1c8230 */ /* 0x000fe20000004100 */
[----:B-1----:R-:W-:Y:S01]  /*47f0*/  @!P0 MOV R20, R18 ;  /* 0x0000001200148202 */ /* 0x002fe20000000f00 */
[----:B------:R-:W-:Y:S02]  /*4800*/  @!P0 HADD2.F32 R24, -RZ, R22.H1_H1 ;  /* 0x30000016ff188230 */ /* 0x000fe40000004100 */
[----:B-----5:R-:W-:Y:S02]  /*4810*/  @!P0 HADD2.F32 R11, -RZ, R6.H0_H0 ;  /* 0x20000006ff0b8230 */ /* 0x020fe40000004100 */
[----:B------:R-:W-:Y:S02]  /*4820*/  @!P0 HADD2.F32 R26, -RZ, R22.H0_H0 ;  /* 0x20000016ff1a8230 */ /* 0x000fe40000004100 */
[C---:B------:R-:W-:Y:S01]  /*4830*/  @!P0 FMUL.FTZ R29, R24.reuse, R23 ;  /* 0x00000017181d8220 */ /* 0x040fe20000410000 */
[----:B------:R-:W-:Y:S02]  /*4840*/  @!P0 HADD2.F32 R6, -RZ, R6.H1_H1 ;  /* 0x30000006ff068230 */ /* 0x000fe40000004100 */
        /* <DEDUP_REMOVED lines=34> */
.L_x_9042:
[----:B------:R-:W-:Y:S05]  /*4a70*/  BSYNC.RECONVERGENT B1 ;  /* 0x0000000000017941 */ /* 0x000fea0003800200 */
.L_x_9041:
[----:B------:R-:W2:Y:S02]  /*4a80*/  LD.E R3, desc[UR4][R102.64+0xd0] ;  /* 0x0000d00466037980 */ /* 0x000ea4000c101900 */
[----:B--2---:R-:W-:Y:S05]  /*4a90*/  IMAD.U32 R3, R3, -0x20, RZ ;  /* 0xffffffe003037824 */ /* 0x004fea00078e00ff */
[C---:B------:R-:W-:Y:S02]  /*4aa0*/  LEA R14, P1, R3.reuse, R14, 0x1 ;  /* 0x0000000e030e7211 */ /* 0x040fe400078208ff */
[C---:B------:R-:W-:Y:S02]  /*4ab0*/  LEA R50, P0, R3.reuse, R50, 0x1 ;  /* 0x0000003203327211 */ /* 0x040fe400078008ff */
[C---:B------:R-:W-:Y:S02]  /*4ac0*/  LEA.HI.X.SX32 R15, R3.reuse, R15, 0x1, P1 ;  /* 0x0000000f030f7211 */ /* 0x040fe400008f0eff */
[----:B------:R-:W-:Y:S01]  /*4ad0*/  LEA.HI.X.SX32 R51, R3, R51, 0x1, P0 ;  /* 0x0000003303337211 */ /* 0x000fe200000f0eff */
[----:B------:R-:W-:Y:S05]  /*4ae0*/  BRA `(.L_x_9027) ;  /* 0x0000003000247947 */ /* 0x000fea0003800000 */
.L_x_9028:
[----:B-1----:R-:W-:Y:S01]  /*4af0*/  LEA.HI R19, R11, R11, RZ, 0x1 ;  /* 0x0000000b0b137211 */ /* 0x002fe200078f08ff */
        /* <DEDUP_REMOVED lines=98> */
.L_x_9048:
[----:B------:R-:W-:Y:S05]  /*5120*/  BSYNC.RECONVERGENT B0 ;  /* 0x0000000000007941 */ /* 0x000fea0003800200 */
.L_x_9047:
[----:B------:R-:W-:Y:S11]  /*5130*/  ISETP.GE.AND P0, PT, R100, R99, PT ;  /* 0x000000636400720c */ /* 0x000ff60003f06270 */
[----:B------:R-:W-:Y:S02]  /*5140*/  @!UPT UIADD3 URZ, UPT, UPT, URZ, URZ, URZ ;  /* 0x000000fffffff290 */ /* 0x000fe4000fffe0ff */
[----:B------:R-:W-:Y:S05]  /*5150*/  @P0 BRA `(.L_x_9046) ;  /* 0x0000000400640947 */ /* 0x000fea0003800000 */
[----:B------:R-:W-:Y:S02]  /*5160*/  ISETP.GE.AND P0, PT, R100, R11, PT ;  /* 0x0000000b6400720c */ /* 0x000fe40003f06270 */
[----:B------:R-:W-:Y:S05]  /*5170*/  MOV R8, R10 ;  /* 0x0000000a00087202 */ /* 0x000fea0000000f00 */
[----:B--2---:R-:W2:Y:S06]  /*5180*/  LD.E.128 R52, desc[UR4][R8.64+0x80] ;  /* 0x0000800408347980 */ /* 0x004eac000c101d00 */
[----:B------:R-:W-:Y:S02]  /*5190*/  @!P0 ISETP.GT.AND P1, PT, R17, 0x40, PT ;  /* 0x000000401100880c */ /* 0x000fe40003f24270 */
[----:B------:R-:W-:Y:S02]  /*51a0*/  @!P0 IADD3 R101, P6, PT, R16, 0x40, RZ ;  /* 0x0000004010658810 */ /* 0x000fe40007fde0ff */
[----:B------:R-:W-:Y:S02]  /*51b0*/  @!P0 SEL R21, R19, R16, P1 ;  /* 0x0000001013158207 */ /* 0x000fe40000800000 */
[----:B------:R-:W-:Y:S02]  /*51c0*/  @!P0 SEL R101, R101, 0x40, !P1 ;  /* 0x0000004065658807 */ /* 0x000fe40004800000 */
[----:B------:R-:W-:Y:S01]  /*51d0*/  @!P0 IADD3.X R56, PT, PT, RZ, R97, RZ, P6, !PT ;  /* 0x00000061ff388210 */ /* 0x000fe200037fe4ff */
[----:B------:R-:W-:Y:S01]  /*51e0*/  @!P0 IMAD.WIDE R22, R21, 0x2, R8 ;  /* 0x0000000215168825 */ /* 0x000fe200078e0208 */
[----:B------:R-:W-:Y:S02]  /*51f0*/  @!P0 SHF.L.U32 R57, R101, 0x1, RZ ;  /* 0x0000000165398819 */ /* 0x000fe400000006ff */
[----:B------:R-:W-:Y:S02]  /*5200*/  @!P0 SEL R56, R56, RZ, !P1 ;  /* 0x000000ff38388207 */ /* 0x000fe40004800000 */
[----:B------:R-:W-:Y:S01]  /*5210*/  @!P0 IADD3 R120, P1, PT, R57, R76, RZ ;  /* 0x0000004c39788210 */ /* 0x000fe20007f3e0ff */
[----:B------:R-:W3:Y:S01]  /*5220*/  @!P0 LD.E.128 R20, desc[UR4][R22.64+0x80] ;  /* 0x0000800416148980 */ /* 0x000ee2000c101d00 */
[----:B------:R-:W-:Y:S04]  /*5230*/  @!P0 SHF.L.U64.HI R56, R101, 0x1, R56 ;  /* 0x0000000165388819 */ /* 0x000fe80000010238 */
        /* <DEDUP_REMOVED lines=41> */
[----:B------:R-:W-:Y:S01]  /*54d0*/  @P1 FADD.FTZ R25, -R25, -RZ ;  /* 0x800000ff19191221 */ /* 0x000fe20000010100 */
[--C-:B------:R-:W-:Y:S02]  /*54e0*/  @!P0 HADD2.F32 R44, -RZ, R47.reuse.H0_H0 ;  /* 0x2000002fff2c8230 */ /* 0x100fe40000004100 */
[----:B------:R-:W-:Y:S01]  /*54f0*/  @P1 FADD.FTZ R21, -R21, -RZ ;  /* 0x800000ff15151221 */ /* 0x000fe20000010100 */
        /* <DEDUP_REMOVED lines=31> */
.L_x_9046:
[----:B------:R-:W-:Y:S05]  /*56f0*/  BSYNC.RECONVERGENT B1 ;  /* 0x0000000000017941 */ /* 0x000fea0003800200 */
.L_x_9045:
[----:B------:R-:W-:Y:S04]  /*5700*/  BSSY.RECONVERGENT B1, `(.L_x_9049) ;  /* 0x00000bf000017945 */ /* 0x000fe80003800200 */
[----:B------:R-:W-:Y:S05]  /*5710*/  @!P5 BRA `(.L_x_9050) ;  /* 0x0000000800f4d947 */ /* 0x000fea0003800000 */
[----:B-----5:R-:W-:Y:S01]  /*5720*/  ISETP.GE.AND P5, PT, R12, R99, PT ;  /* 0x000000630c00720c */ /* 0x020fe20003fa6270 */
[----:B------:R-:W-:Y:S01]  /*5730*/  BSSY.RECONVERGENT B0, `(.L_x_9051) ;  /* 0x000005f000007945 */ /* 0x000fe20003800200 */
[----:B------:R-:W-:Y:S02]  /*5740*/  LEA R24, P1, R85, R10, 0x1 ;  /* 0x0000000a55187211 */ /* 0x000fe400078208ff */
[----:B------:R-:W-:Y:S02]  /*5750*/  LEA R124, P0, R65, R80, 0x1 ;  /* 0x00000050417c7211 */ /* 0x000fe400078008ff */
[----:B------:R-:W-:Y:S02]  /*5760*/  LEA.HI.X R25, R85, R9, R72, 0x1, P1 ;  /* 0x0000000955197211 */ /* 0x000fe400008f0c48 */
[----:B------:R-:W-:Y:S05]  /*5770*/  LEA.HI.X R125, R65, R81, R66, 0x1, P0 ;  /* 0x00000051417d7211 */ /* 0x000fea00000f0c42 */
[----:B------:R-:W-:Y:S05]  /*5780*/  @P5 BRA `(.L_x_9052) ;  /* 0x0000000400645947 */ /* 0x000fea0003800000 */
[----:B------:R-:W-:Y:S01]  /*5790*/  ISETP.GE.AND P0, PT, R12, R11, PT ;  /* 0x0000000b0c00720c */ /* 0x000fe20003f06270 */
[----:B--23--:R-:W2:Y:S11]  /*57a0*/  LD.E.128 R52, desc[UR4][R24.64] ;  /* 0x0000000418347980 */ /* 0x00ceb6000c101d00 */
        /* <DEDUP_REMOVED lines=64> */
[--C-:B------:R-:W-:Y:S02]  /*5bb0*/  @!P0 HADD2.F32 R40, -RZ, R56.reuse.H0_H0 ;  /* 0x20000038ff288230 */ /* 0x100fe40000004100 */
[----:B------:R-:W-:Y:S01]  /*5bc0*/  @!P0 FMUL.FTZ R6, R22, R27 ;  /* 0x0000001b16068220 */ /* 0x000fe20000410000 */
[----:B------:R-:W-:Y:S02]  /*5bd0*/  @!P0 HADD2.F32 R39, -RZ, R56.H1_H1 ;  /* 0x30000038ff278230 */ /* 0x000fe40000004100 */
[----:B------:R-:W-:Y:S01]  /*5be0*/  @!P0 FMUL.FTZ R7, R20, R21 ;  /* 0x0000001514078220 */ /* 0x000fe20000410000 */
[----:B------:R-:W-:Y:S02]  /*5bf0*/  @!P0 HADD2.F32 R23, -RZ, R23.H1_H1 ;  /* 0x30000017ff178230 */ /* 0x000fe40000004100 */
[----:B------:R-:W-:Y:S01]  /*5c00*/  @!P0 FFMA.FTZ R3, R40, R42, R3 ;  /* 0x0000002a28038223 */ /* 0x000fe20000010003 */
[--C-:B------:R-:W-:Y:S02]  /*5c10*/  @!P0 HADD2.F32 R36, -RZ, R47.reuse.H0_H0 ;  /* 0x2000002fff248230 */ /* 0x100fe40000004100 */
[----:B------:R-:W-:Y:S01]  /*5c20*/  @!P0 FFMA.FTZ R4, R39, R43, R4 ;  /* 0x0000002b27048223 */ /* 0x000fe20000010004 */
[----:B------:R-:W-:Y:S02]  /*5c30*/  @!P0 HADD2.F32 R41, -RZ, R47.H1_H1 ;  /* 0x3000002fff298230 */ /* 0x000fe40000004100 */
[----:B------:R-:W-:Y:S01]  /*5c40*/  @!P0 FMUL.FTZ R8, R23, R18 ;  /* 0x0000001217088220 */ /* 0x000fe20000410000 */
[--C-:B------:R-:W-:Y:S02]  /*5c50*/  @!P0 HADD2.F32 R38, -RZ, R57.reuse.H0_H0 ;  /* 0x20000039ff268230 */ /* 0x100fe40000004100 */
        /* <DEDUP_REMOVED lines=12> */
.L_x_9052:
[----:B------:R-:W-:Y:S05]  /*5d20*/  BSYNC.RECONVERGENT B0 ;  /* 0x0000000000007941 */ /* 0x000fea0003800200 */
.L_x_9051:
        /* <DEDUP_REMOVED lines=92> */
.L_x_9050:
[----:B------:R-:W-:Y:S05]  /*62f0*/  BSYNC.RECONVERGENT B1 ;  /* 0x0000000000017941 */ /* 0x000fea0003800200 */
.L_x_9049:
        /* <DEDUP_REMOVED lines=98> */
.L_x_9056:
[----:B------:R-:W-:Y:S05]  /*6920*/  BSYNC.RECONVERGENT B0 ;  /* 0x0000000000007941 */ /* 0x000fea0003800200 */
.L_x_9055:
        /* <DEDUP_REMOVED lines=92> */
.L_x_9054:
[----:B------:R-:W-:Y:S05]  /*6ef0*/  BSYNC.RECONVERGENT B1 ;  /* 0x0000000000017941 */ /* 0x000fea0003800200 */
.L_x_9053:
[----:B------:R-:W-:Y:S04]  /*6f00*/  BSSY.RECONVERGENT B1, `(.L_x_9057) ;  /* 0x00000c1000017945 */ /* 0x000fe80003800200 */
[----:B------:R-:W-:Y:S05]  /*6f10*/  @!P3 BRA `(.L_x_9058) ;  /* 0x0000000800fcb947 */ /* 0x000fea0003800000 */
[----:B------:R-:W-:Y:S01]  /*6f20*/  IMAD R5, R119, 0x60, RZ ;  /* 0x0000006077057824 */ /* 0x000fe200078e02ff */
[-C--:B-----5:R-:W-:Y:S01]  /*6f30*/  ISETP.GE.AND P0, PT, R12, R99.reuse, PT ;  /* 0x000000630c00720c */ /* 0x0a0fe20003f06270 */
[----:B------:R-:W-:Y:S01]  /*6f40*/  IMAD R3, R157, 0x60, RZ ;  /* 0x000000609d037824 */ /* 0x000fe200078e02ff */
[----:B------:R-:W-:Y:S01]  /*6f50*/  MOV R8, R10 ;  /* 0x0000000a00087202 */ /* 0x000fe20000000f00 */
[----:B--2-4-:R-:W-:Y:S01]  /*6f60*/  IMAD.WIDE.U32 R124, R156, 0x60, R80 ;  /* 0x000000609c7c7825 */ /* 0x014fe200078e0050 */
[----:B------:R-:W-:Y:S01]  /*6f70*/  ISETP.GE.AND P3, PT, R100, R99, PT ;  /* 0x000000636400720c */ /* 0x000fe20003f66270 */
[----:B------:R-:W-:Y:S02]  /*6f80*/  BSSY.RECONVERGENT B0, `(.L_x_9059) ;  /* 0x000005e000007945 */ /* 0x000fe40003800200 */
        /* <DEDUP_REMOVED lines=93> */
.L_x_9060:
[----:B------:R-:W-:Y:S05]  /*7560*/  BSYNC.RECONVERGENT B0 ;  /* 0x0000000000007941 */ /* 0x000fea0003800200 */
.L_x_9059:
[----:B------:R-:W-:Y:S05]  /*7570*/  @P3 BRA `(.L_x_9058) ;  /* 0x0000000400643947 */ /* 0x000fea0003800000 */
[----:B------:R-:W-:Y:S01]  /*7580*/  ISETP.GE.AND P0, PT, R100, R11, PT ;  /* 0x0000000b6400720c */ /* 0x000fe20003f06270 */
[----:B------:R-:W4:Y:S11]  /*7590*/  LD.E.128 R44, desc[UR4][R24.64+0x80] ;  /* 0x00008004182c7980 */ /* 0x000f36000c101d00 */
[----:B------:R-:W-:Y:S01]  /*75a0*/  @!UPT UIADD3 URZ, UPT, UPT, URZ, URZ, URZ ;  /* 0x000000fffffff290 */ /* 0x000fe2000fffe0ff */
[----:B------:R-:W-:Y:S04]  /*75b0*/  @!P0 ISETP.GT.AND P1, PT, R17, 0x40, PT ;  /* 0x000000401100880c */ /* 0x000fe80003f24270 */
[----:B------:R-:W-:Y:S02]  /*75c0*/  @!P0 SEL R56, R16, RZ, !P1 ;  /* 0x000000ff10388207 */ /* 0x000fe40004800000 */
[----:B--23--:R-:W-:Y:S02]  /*75d0*/  @!P0 SEL R53, R97, RZ, !P1 ;  /* 0x000000ff61358207 */ /* 0x00cfe40004800000 */
        /* <DEDUP_REMOVED lines=13> */
[----:B------:R4:W5:Y:S01]  /*76b0*/  @!P0 LD.E.128 R40, desc[UR4][R32.64+0x80] ;  /* 0x0000800420288980 */ /* 0x000962000c101d00 */
[--C-:B--2---:R-:W-:Y:S01]  /*76c0*/  @!P0 HADD2.F32 R28, -RZ, R20.reuse.H0_H0 ;  /* 0x20000014ff1c8230 */ /* 0x104fe20000004100 */
[----:B----4-:R-:W-:Y:S01]  /*76d0*/  @!P0 MOV R32, R44 ;  /* 0x0000002c00208202 */ /* 0x010fe20000000f00 */
[----:B------:R-:W-:Y:S01]  /*76e0*/  @!P0 HADD2.F32 R27, -RZ, R20.H1_H1 ;  /* 0x30000014ff1b8230 */ /* 0x000fe20000004100 */
[----:B------:R-:W-:Y:S01]  /*76f0*/  @!P0 MOV R48, R45 ;  /* 0x0000002d00308202 */ /* 0x000fe20000000f00 */
        /* <DEDUP_REMOVED lines=18> */
[----:B------:R-:W-:Y:S02]  /*7820*/  @!P0 HADD2.F32 R26, -RZ, R21.H0_H0 ;  /* 0x20000015ff1a8230 */ /* 0x000fe40000004100 */
[----:B------:R-:W-:Y:S02]  /*7830*/  @!P0 HADD2.F32 R22, -RZ, R54.H1_H1 ;  /* 0x30000036ff168230 */ /* 0x000fe40000004100 */
[----:B------:R-:W-:Y:S01]  /*7840*/  @!P0 FMUL.FTZ R5, R20, R23 ;  /* 0x0000001714058220 */ /* 0x000fe20000410000 */
[----:B-----5:R-:W-:Y:S02]  /*7850*/  @!P0 HADD2.F32 R32, -RZ, R40.H0_H0 ;  /* 0x20000028ff208230 */ /* 0x020fe40000004100 */
[----:B------:R-:W-:Y:S01]  /*7860*/  @!P0 FMUL.FTZ R3, R26, R25 ;  /* 0x000000191a038220 */ /* 0x000fe20000410000 */
        /* <DEDUP_REMOVED lines=20> */
[--C-:B------:R-:W-:Y:S01]  /*79b0*/  @!P0 HADD2.F32 R36, -RZ, R48.reuse.H0_H0 ;  /* 0x20000030ff248230 */ /* 0x100fe20000004100 */
[----:B------:R-:W-:Y:S01]  /*79c0*/  @!P0 F2FP.F16.F32.PACK_AB R52, R2, R0 ;  /* 0x000000000234823e */ /* 0x000fe200000000ff */
[----:B------:R-:W-:Y:S02]  /*79d0*/  @!P0 HADD2.F32 R31, -RZ, R48.H1_H1 ;  /* 0x30000030ff1f8230 */ /* 0x000fe40000004100 */
[----:B------:R-:W-:Y:S01]  /*79e0*/  @!P0 FMUL.FTZ R8, R16, R11 ;  /* 0x0000000b10088220 */ /* 0x000fe20000410000 */
[--C-:B------:R-:W-:Y:S01]  /*79f0*/  @!P0 HADD2.F32 R32, -RZ, R42.reuse.H0_H0 ;  /* 0x2000002aff208230 */ /* 0x100fe20000004100 */
[----:B------:R-:W-:Y:S01]  /*7a00*/  @!P0 MOV R44, R52 ;  /* 0x00000034002c8202 */ /* 0x000fe20000000f00 */
[----:B------:R-:W-:Y:S02]  /*7a10*/  @!P0 HADD2.F32 R33, -RZ, R42.H1_H1 ;  /* 0x3000002aff218230 */ /* 0x000fe40000004100 */
[----:B------:R-:W-:Y:S01]  /*7a20*/  @!P0 FFMA.FTZ R3, R36, R35, R3 ;  /* 0x0000002324038223 */ /* 0x000fe20000010003 */
[--C-:B------:R-:W-:Y:S02]  /*7a30*/  @!P0 HADD2.F32 R34, -RZ, R43.reuse.H0_H0 ;  /* 0x2000002bff228230 */ /* 0x100fe40000004100 */
[----:B------:R-:W-:Y:S01]  /*7a40*/  @!P0 FFMA.FTZ R4, R31, R37, R4 ;  /* 0x000000251f048223 */ /* 0x000fe20000010004 */
[----:B------:R-:W-:Y:S02]  /*7a50*/  @!P0 HADD2.F32 R35, -RZ, R43.H1_H1 ;  /* 0x3000002bff238230 */ /* 0x000fe40000004100 */
        /* <DEDUP_REMOVED lines=11> */
.L_x_9058:
[----:B------:R-:W-:Y:S05]  /*7b10*/  BSYNC.RECONVERGENT B1 ;  /* 0x0000000000017941 */ /* 0x000fea0003800200 */
.L_x_9057:
[----:B------:R-:W3:Y:S02]  /*7b20*/  LD.E R3, desc[UR4][R102.64+0xd0] ;  /* 0x0000d00466037980 */ /* 0x000ee4000c101900 */
[----:B---3--:R-:W-:Y:S05]  /*7b30*/  IMAD.U32 R3, R3, -0x20, RZ ;  /* 0xffffffe003037824 */ /* 0x008fea00078e00ff */
[C---:B------:R-:W-:Y:S02]  /*7b40*/  LEA R78, P1, R3.reuse, R78, 0x1 ;  /* 0x0000004e034e7211 */ /* 0x040fe400078208ff */
[C---:B------:R-:W-:Y:S02]  /*7b50*/  LEA R76, P0, R3.reuse, R76, 0x1 ;  /* 0x0000004c034c7211 */ /* 0x040fe400078008ff */
[C---:B------:R-:W-:Y:S02]  /*7b60*/  LEA.HI.X.SX32 R79, R3.reuse, R79, 0x1, P1 ;  /* 0x0000004f034f7211 */ /* 0x040fe400008f0eff */
[----:B------:R-:W-:Y:S09]  /*7b70*/  LEA.HI.X.SX32 R77, R3, R77, 0x1, P0 ;  /* 0x0000004d034d7211 */ /* 0x000ff200000f0eff */
.L_x_9027:
[----:B------:R-:W-:Y:S05]  /*7b80*/  BSYNC.RECONVERGENT B2 ;  /* 0x0000000000027941 */ /* 0x000fea0003800200 */
.L_x_9019:
        /* <DEDUP_REMOVED lines=28> */
[----:B------:R-:W-:Y:S03]  /*7d50*/  IABS R16, R108 ;  /* 0x0000006c00107213 */ /* 0x000fe60000000000 */
[----:B------:R-:W3:Y:S06]  /*7d60*/  LD.E.64 R26, desc[UR4][R102.64+0x40] ;  /* 0x00004004661a7980 */ /* 0x000eec000c101b00 */
[----:B------:R-:W4:Y:S06]  /*7d70*/  LD.E.64 R24, desc[UR4][R102.64+0x20] ;  /* 0x0000200466187980 */ /* 0x000f2c000c101b00 */
[----:B------:R-:W4:Y:S01]  /*7d80*/  LD.E.64 R22, desc[UR4][R102.64+0x28] ;  /* 0x0000280466167980 */ /* 0x000f22000c101b00 */
[-C--:B--2---:R-:W-:Y:S02]  /*7d90*/  IABS R17, R3.reuse ;  /* 0x0000000300117213 */ /* 0x084fe40000000000 */
[----:B------:R-:W-:Y:S02]  /*7da0*/  LOP3.LUT R4, RZ, R3, RZ, 0x33, !PT ;  /* 0x00000003ff047212 */ /* 0x000fe400078e33ff */
[----:B------:R-:W1:Y:S10]  /*7db0*/  I2F.RP R20, R17 ;  /* 0x0000001100147306 */ /* 0x000e740000209400 */
[----:B-1----:R-:W1:Y:S02]  /*7dc0*/  MUFU.RCP R6, R20 ;  /* 0x0000001400067308 */ /* 0x002e640000001000 */
[----:B-1----:R-:W-:Y:S01]  /*7dd0*/  VIADD R18, R6, 0xffffffe ;  /* 0x0ffffffe06127836 */ /* 0x002fe20000000000 */
[----:B------:R-:W-:Y:S07]  /*7de0*/  IABS R6, R92 ;  /* 0x0000005c00067213 */ /* 0x000fee0000000000 */
[----:B------:R-:W1:Y:S02]  /*7df0*/  F2I.FTZ.U32.TRUNC.NTZ R19, R18 ;  /* 0x0000001200137305 */ /* 0x000e64000021f000 */
[--C-:B-1----:R-:W-:Y:S01]  /*7e00*/  IMAD.MOV R8, RZ, RZ, -R19.reuse ;  /* 0x000000ffff087224 */ /* 0x102fe200078e0a13 */
[----:B------:R-:W-:Y:S03]  /*7e10*/  MOV R18, RZ ;  /* 0x000000ff00127202 */ /* 0x000fe60000000f00 */
        /* <DEDUP_REMOVED lines=9> */
[----:B------:R-:W-:Y:S02]  /*7eb0*/  LOP3.LUT R8, R108, R3, RZ, 0x3c, !PT ;  /* 0x000000036c087212 */ /* 0x000fe400078e3cff */
[C---:B------:R-:W-:Y:S02]  /*7ec0*/  ISETP.GT.U32.AND P0, PT, R17.reuse, R6, PT ;  /* 0x000000061100720c */ /* 0x040fe40003f04070 */
[----:B------:R-:W-:Y:S02]  /*7ed0*/  ISETP.GT.U32.AND P4, PT, R17, R16, PT ;  /* 0x000000101100720c */ /* 0x000fe40003f84070 */
[----:B------:R-:W-:Y:S09]  /*7ee0*/  ISETP.GE.AND P3, PT, R8, RZ, PT ;  /* 0x000000ff0800720c */ /* 0x000ff20003f66270 */
[----:B------:R-:W-:Y:S02]  /*7ef0*/  @!P0 IMAD.IADD R6, R6, 0x1, -R17 ;  /* 0x0000000106068824 */ /* 0x000fe400078e0a11 */
[----:B------:R-:W-:Y:S01]  /*7f00*/  @!P0 VIADD R7, R7, 0x1 ;  /* 0x0000000107078836 */ /* 0x000fe20000000000 */
[-C--:B------:R-:W-:Y:S01]  /*7f10*/  @!P4 IADD3 R16, PT, PT, R16, -R17.reuse, RZ ;  /* 0x800000111010c210 */ /* 0x080fe20007ffe0ff */
[----:B------:R-:W-:Y:S01]  /*7f20*/  @!P4 VIADD R5, R5, 0x1 ;  /* 0x000000010505c836 */ /* 0x000fe20000000000 */
[-C--:B------:R-:W-:Y:S02]  /*7f30*/  ISETP.GE.U32.AND P5, PT, R6, R17.reuse, PT ;  /* 0x000000110600720c */ /* 0x080fe40003fa6070 */
[----:B------:R-:W-:Y:S02]  /*7f40*/  ISETP.GE.U32.AND P6, PT, R16, R17, PT ;  /* 0x000000111000720c */ /* 0x000fe40003fc6070 */
[----:B------:R-:W-:Y:S02]  /*7f50*/  LOP3.LUT R6, R92, R3, RZ, 0x3c, !PT ;  /* 0x000000035c067212 */ /* 0x000fe400078e3cff */
        /* <DEDUP_REMOVED lines=9> */
[C---:B------:R-:W-:Y:S02]  /*7ff0*/  LEA R30, P1, R2.reuse, R172, 0x2 ;  /* 0x000000ac021e7211 */ /* 0x040fe400078210ff */
        /* <DEDUP_REMOVED lines=9> */
[-C--:B-1----:R-:W-:Y:S04]  /*8090*/  IMAD.WIDE.U32 R28, R26, R0.reuse, RZ ;  /* 0x000000001a1c7225 */ /* 0x082fe800078e00ff */
[----:B--2---:R-:W-:Y:S04]  /*80a0*/  IMAD R19, R21, R0, RZ ;  /* 0x0000000015137224 */ /* 0x004fe800078e02ff */
[----:B------:R-:W-:Y:S02]  /*80b0*/  IMAD R19, R20, R8, R19 ;  /* 0x0000000814137224 */ /* 0x000fe400078e0213 */
[----:B----4-:R-:W-:Y:S04]  /*80c0*/  IMAD.IADD R18, R17, 0x1, -R6 ;  /* 0x0000000111127824 */ /* 0x010fe800078e0a06 */
[-C--:B------:R-:W-:Y:S01]  /*80d0*/  IMAD R6, R25, R18.reuse, RZ ;  /* 0x0000001219067224 */ /* 0x080fe200078e02ff */
[----:B------:R-:W-:Y:S01]  /*80e0*/  SHF.R.S32.HI R17, RZ, 0x1f, R18 ;  /* 0x0000001fff117819 */ /* 0x000fe20000011412 */
[C---:B------:R-:W-:Y:S01]  /*80f0*/  IMAD.WIDE.U32 R26, R24.reuse, R18, RZ ;  /* 0x00000012181a7225 */ /* 0x040fe200078e00ff */
[----:B------:R-:W-:Y:S03]  /*8100*/  IADD3 R25, PT, PT, R29, R16, RZ ;  /* 0x000000101d197210 */ /* 0x000fe60007ffe0ff */
[-C--:B------:R-:W-:Y:S01]  /*8110*/  IMAD R6, R24, R17.reuse, R6 ;  /* 0x0000001118067224 */ /* 0x080fe200078e0206 */
[----:B------:R-:W-:Y:S03]  /*8120*/  MOV R24, R28 ;  /* 0x0000001c00187202 */ /* 0x000fe60000000f00 */
[----:B------:R-:W-:Y:S02]  /*8130*/  IMAD.IADD R27, R27, 0x1, R6 ;  /* 0x000000011b1b7824 */ /* 0x000fe400078e0206 */
[----:B------:R-:W-:Y:S04]  /*8140*/  IMAD.WIDE.U32 R24, R18, R22, R24 ;  /* 0x0000001612187225 */ /* 0x000fe800078e0018 */
[----:B------:R-:W-:Y:S01]  /*8150*/  IMAD R18, R23, R18, RZ ;  /* 0x0000001217127224 */ /* 0x000fe200078e02ff */
[----:B------:R-:W-:Y:S01]  /*8160*/  LEA R82, P1, R24, R82, 0x1 ;  /* 0x0000005218527211 */ /* 0x000fe200078208ff */
[----:B------:R-:W-:Y:S04]  /*8170*/  IMAD.WIDE.U32 R26, R20, R0, R26 ;  /* 0x00000000141a7225 */ /* 0x000fe800078e001a */
[----:B------:R-:W-:Y:S01]  /*8180*/  IMAD R18, R22, R17, R18 ;  /* 0x0000001116127224 */ /* 0x000fe200078e0212 */
[C---:B------:R-:W-:Y:S02]  /*8190*/  LEA R80, P0, R26.reuse, R80, 0x1 ;  /* 0x000000501a507211 */ /* 0x040fe400078008ff */
[----:B------:R-:W-:Y:S01]  /*81a0*/  IADD3 R6, PT, PT, R27, R19, RZ ;  /* 0x000000131b067210 */ /* 0x000fe20007ffe0ff */
[----:B------:R-:W-:Y:S03]  /*81b0*/  IMAD.IADD R18, R25, 0x1, R18 ;  /* 0x0000000119127824 */ /* 0x000fe600078e0212 */
[----:B------:R-:W-:Y:S02]  /*81c0*/  LEA.HI.X R81, R26, R81, R6, 0x1, P0 ;  /* 0x000000511a517211 */ /* 0x000fe400000f0c06 */
[----:B------:R-:W-:Y:S02]  /*81d0*/  LEA.HI.X R83, R24, R83, R18, 0x1, P1 ;  /* 0x0000005318537211 */ /* 0x000fe400008f0c12 */
.L_x_9062:
[----:B------:R-:W-:Y:S05]  /*81e0*/  BSYNC.RECONVERGENT B0 ;  /* 0x0000000000007941 */ /* 0x000fea0003800200 */
.L_x_9061:
[----:B------:R-:W-:Y:S05]  /*81f0*/  @P2 BRA `(.L_x_9063) ;  /* 0xffffffa000c02947 */ /* 0x000fea000383ffff */
.L_x_9010:
        /* <DEDUP_REMOVED lines=34> */
.L_x_9067:
[----:B------:R-:W-:Y:S05]  /*8420*/  BSYNC.RECONVERGENT B0 ;  /* 0x0000000000007941 */ /* 0x000fea0003800200 */
.L_x_9066:
        /* <DEDUP_REMOVED lines=14> */
.L_x_9069:
[----:B------:R-:W-:Y:S05]  /*8510*/  BSYNC.RECONVERGENT B0 ;  /* 0x0000000000007941 */ /* 0x000fea0003800200 */
.L_x_9068:
        /* <DEDUP_REMOVED lines=16> */
.L_x_9071:
[----:B------:R-:W-:Y:S05]  /*8620*/  BSYNC.RECONVERGENT B0 ;  /* 0x0000000000007941 */ /* 0x000fea0003800200 */
.L_x_9070:
        /* <DEDUP_REMOVED lines=16> */
.L_x_9065:
[----:B------:R-:W2:Y:S04]  /*8730*/  LD.E.64 R4, desc[UR4][R102.64+0xf0] ;  /* 0x0000f00466047980 */ /* 0x000ea8000c101b00 */
[----:B------:R-:W3:Y:S04]  /*8740*/  LD.E.U8 R0, desc[UR4][R102.64+0x1b3] ;  /* 0x0001b30466007980 */ /* 0x000ee8000c101100 */
[----:B------:R1:W5:Y:S04]  /*8750*/  LD.E.64 R14, desc[UR4][R102.64+0x148] ;  /* 0x00014804660e7980 */ /* 0x000368000c101b00 */
[----:B------:R1:W5:Y:S01]  /*8760*/  LD.E.64 R26, desc[UR4][R102.64+0x150] ;  /* 0x00015004661a7980 */ /* 0x000362000c101b00 */
[----:B--2---:R-:W-:-:S04]  /*8770*/  ISETP.NE.U32.AND P1, PT, R4, RZ, PT ;  /* 0x000000ff0400720c */ /* 0x004fc80003f25070 */
[----:B------:R-:W-:-:S13]  /*8780*/  ISETP.NE.AND.EX P1, PT, R5, RZ, PT, P1 ;  /* 0x000000ff0500720c */ /* 0x000fda0003f25310 */
[----:B------:R-:W-:Y:S01]  /*8790*/  @P1 IADD3 R6, P0, PT, R4, R89, RZ ;  /* 0x0000005904061210 */ /* 0x000fe20007f1e0ff */
[----:B------:R-:W-:-:S04]  /*87a0*/  IMAD.MOV.U32 R4, RZ, RZ, RZ ;  /* 0x000000ffff047224 */ /* 0x000fc800078e00ff */
[----:B------:R-:W-:-:S05]  /*87b0*/  @P1 IMAD.X R7, R5, 0x1, R88, P0 ;  /* 0x0000000105071824 */ /* 0x000fca00000e0658 */
        /* <DEDUP_REMOVED lines=53> */
[----:B------:R-:W-:Y:S02]  /*8b10*/  HADD2.F32 R9, -RZ, R8.H1_H1 ;  /* 0x30000008ff097230 */ /* 0x000fe40000004100 */
[----:B------:R-:W-:Y:S01]  /*8b20*/  FFMA.FTZ R11, R23, R2, R11 ;  /* 0x00000002170b7223 */ /* 0x000fe2000001000b */
[----:B------:R-:W-:Y:S01]  /*8b30*/  FFMA.FTZ R27, R25, R0, R27 ;  /* 0x00000000191b7223 */ /* 0x000fe2000001001b */
[----:B------:R-:W-:Y:S02]  /*8b40*/  HADD2.F32 R5, -RZ, R5.H0_H0 ;  /* 0x20000005ff057230 */ /* 0x000fe40000004100 */
[----:B------:R-:W-:Y:S01]  /*8b50*/  FFMA.FTZ R26, R23, R10, -R26 ;  /* 0x0000000a171a7223 */ /* 0x000fe2000001081a */
        /* <DEDUP_REMOVED lines=10> */
[----:B------:R-:W-:Y:S01]  /*8c00*/  F2FP.F16.F32.PACK_AB R11, R27, R22 ;  /* 0x000000161b0b723e */ /* 0x000fe200000000ff */
[----:B------:R-:W-:Y:S01]  /*8c10*/  FFMA.FTZ R0, R18, R5, R0 ;  /* 0x0000000512007223 */ /* 0x000fe20000010000 */
[C---:B------:R-:W-:Y:S01]  /*8c20*/  FFMA.FTZ R2, R23.reuse, R6, -R2 ;  /* 0x0000000617027223 */ /* 0x040fe20000010802 */
[----:B------:R-:W-:-:S03]  /*8c30*/  FFMA.FTZ R25, R23, R4, R25 ;  /* 0x0000000417197223 */ /* 0x000fc60000010019 */
[----:B------:R-:W-:Y:S02]  /*8c40*/  F2FP.F16.F32.PACK_AB R10, R0, R9 ;  /* 0x00000009000a723e */ /* 0x000fe400000000ff */
[----:B------:R-:W-:Y:S02]  /*8c50*/  F2FP.F16.F32.PACK_AB R8, R25, R2 ;  /* 0x000000021908723e */ /* 0x000fe400000000ff */
[----:B------:R-:W-:Y:S02]  /*8c60*/  MOV R9, R26 ;  /* 0x0000001a00097202 */ /* 0x000fe40000000f00 */
.L_x_9079:
[----:B------:R-:W-:Y:S05]  /*8c70*/  BSYNC.RECONVERGENT B0 ;  /* 0x0000000000007941 */ /* 0x000fea0003800200 */
.L_x_9078:
[----:B-----5:R-:W-:Y:S01]  /*8c80*/  IMAD.MOV.U32 R6, RZ, RZ, R10 ;  /* 0x000000ffff067224 */ /* 0x020fe200078e000a */
[----:B------:R-:W-:Y:S01]  /*8c90*/  MOV R4, R8 ;  /* 0x0000000800047202 */ /* 0x000fe20000000f00 */
[----:B------:R-:W-:Y:S01]  /*8ca0*/  IMAD.MOV.U32 R7, RZ, RZ, R11 ;  /* 0x000000ffff077224 */ /* 0x000fe200078e000b */
[----:B------:R-:W-:Y:S02]  /*8cb0*/  MOV R5, R9 ;  /* 0x0000000900057202 */ /* 0x000fe40000000f00 */
.L_x_9077:
[----:B------:R-:W-:Y:S05]  /*8cc0*/  BSYNC.RECONVERGENT B1 ;  /* 0x0000000000017941 */ /* 0x000fea0003800200 */
.L_x_9076:
        /* <DEDUP_REMOVED lines=50> */
.L_x_9081:
[----:B------:R-:W-:Y:S05]  /*8ff0*/  BSYNC.RECONVERGENT B0 ;  /* 0x0000000000007941 */ /* 0x000fea0003800200 */
.L_x_9080:
[----:B-----5:R3:W-:Y:S02]  /*9000*/  STS.128 [R169+0x2000], R8 ;  /* 0x00200008a9007388 */ /* 0x0207e40000000c00 */
.L_x_9075:
[----:B------:R-:W-:Y:S05]  /*9010*/  BSYNC.RECONVERGENT B2 ;  /* 0x0000000000027941 */ /* 0x000fea0003800200 */
.L_x_9074:
        /* <DEDUP_REMOVED lines=14> */
[----:B--2---:R-:W2:Y:S04]  /*9100*/  LD.E.64 R4, desc[UR4][R20.64] ;  /* 0x0000000414047980 */ /* 0x004ea8000c101b00 */
        /* <DEDUP_REMOVED lines=39> */
.L_x_9087:
[----:B------:R-:W-:Y:S05]  /*9380*/  BSYNC.RECONVERGENT B0 ;  /* 0x0000000000007941 */ /* 0x000fea0003800200 */
.L_x_9086:
[----:B-----5:R1:W-:Y:S02]  /*9390*/  STS.128 [R169+0x800], R8 ;  /* 0x00080008a9007388 */ /* 0x0203e40000000c00 */
.L_x_9085:
[----:B------:R-:W-:Y:S05]  /*93a0*/  BSYNC.RECONVERGENT B1 ;  /* 0x0000000000017941 */ /* 0x000fea0003800200 */
.L_x_9084:
[----:B------:R-:W-:-:S13]  /*93b0*/  ISETP.GE.AND P0, PT, R100, R17, PT ;  /* 0x000000116400720c */ /* 0x000fda0003f06270 */
[----:B------:R1:W-:Y:S01]  /*93c0*/  @P0 STS.128 [R169+0x2800], RZ ;  /* 0x002800ffa9000388 */ /* 0x0003e20000000c00 */
[----:B------:R-:W-:Y:S05]  /*93d0*/  @P0 BRA `(.L_x_9083) ;  /* 0x0000000000b80947 */ /* 0x000fea0003800000 */
[----:B-1-3--:R1:W5:Y:S01]  /*93e0*/  LD.E.128 R8, desc[UR4][R28.64+0x80] ;  /* 0x000080041c087980 */ /* 0x00a362000c101d00 */
        /* <DEDUP_REMOVED lines=43> */
.L_x_9089:
[----:B------:R-:W-:Y:S05]  /*96a0*/  BSYNC.RECONVERGENT B0 ;  /* 0x0000000000007941 */ /* 0x000fea0003800200 */
.L_x_9088:
[----:B-----5:R3:W-:Y:S02]  /*96b0*/  STS.128 [R169+0x2800], R8 ;  /* 0x00280008a9007388 */ /* 0x0207e40000000c00 */
.L_x_9083:
[----:B------:R-:W-:Y:S05]  /*96c0*/  BSYNC.RECONVERGENT B2 ;  /* 0x0000000000027941 */ /* 0x000fea0003800200 */
.L_x_9082:
[----:B------:R-:W-:Y:S01]  /*96d0*/  IADD3 R175, PT, PT, R112, 0x20, RZ ;  /* 0x0000002070af7810 */ /* 0x000fe20007ffe0ff */
[----:B------:R-:W-:Y:S03]  /*96e0*/  BSSY.RECONVERGENT B2, `(.L_x_9090) ;  /* 0x0000069000027945 */ /* 0x000fe60003800200 */
[----:B------:R-:W-:-:S13]  /*96f0*/  ISETP.GE.AND P0, PT, R175, R19, PT ;  /* 0x00000013af00720c */ /* 0x000fda0003f06270 */
[----:B------:R-:W-:Y:S05]  /*9700*/  @P0 BRA `(.L_x_9091) ;  /* 0x0000000400980947 */ /* 0x000fea0003800000 */
[----:B------:R-:W-:Y:S01]  /*9710*/  ISETP.GE.AND P0, PT, R12, R17, PT ;  /* 0x000000110c00720c */ /* 0x000fe20003f06270 */
[----:B------:R-:W-:Y:S01]  /*9720*/  BSSY.RECONVERGENT B1, `(.L_x_9092) ;  /* 0x0000033000017945 */ /* 0x000fe20003800200 */
[----:B-1-3--:R-:W-:-:S04]  /*9730*/  LEA R28, P1, R114, R110, 0x6 ;  /* 0x0000006e721c7211 */ /* 0x00afc800078230ff */
[----:B------:R-:W-:-:S07]  /*9740*/  LEA.HI.X R29, R114, R111, R115, 0x6, P1 ;  /* 0x0000006f721d7211 */ /* 0x000fce00008f3473 */
[----:B------:R1:W-:Y:S01]  /*9750*/  @P0 STS.128 [R169+0x1000], RZ ;  /* 0x001000ffa9000388 */ /* 0x0003e20000000c00 */
[----:B------:R-:W-:Y:S05]  /*9760*/  @P0 BRA `(.L_x_9093) ;  /* 0x0000000000b80947 */ /* 0x000fea0003800000 */
[----:B------:R3:W5:Y:S01]  /*9770*/  LD.E.128 R8, desc[UR4][R28.64] ;  /* 0x000000041c087980 */ /* 0x000762000c101d00 */
        /* <DEDUP_REMOVED lines=43> */
.L_x_9095:
[----:B------:R-:W-:Y:S05]  /*9a30*/  BSYNC.RECONVERGENT B0 ;  /* 0x0000000000007941 */ /* 0x000fea0003800200 */
.L_x_9094:
[----:B-----5:R1:W-:Y:S02]  /*9a40*/  STS.128 [R169+0x1000], R8 ;  /* 0x00100008a9007388 */ /* 0x0203e40000000c00 */
.L_x_9093:
[----:B------:R-:W-:Y:S05]  /*9a50*/  BSYNC.RECONVERGENT B1 ;  /* 0x0000000000017941 */ /* 0x000fea0003800200 */
.L_x_9092:
[----:B------:R-:W-:-:S13]  /*9a60*/  ISETP.GE.AND P0, PT, R100, R17, PT ;  /* 0x000000116400720c */ /* 0x000fda0003f06270 */
[----:B------:R1:W-:Y:S01]  /*9a70*/  @P0 STS.128 [R169+0x3000], RZ ;  /* 0x003000ffa9000388 */ /* 0x0003e20000000c00 */
[----:B------:R-:W-:Y:S05]  /*9a80*/  @P0 BRA `(.L_x_9091) ;  /* 0x0000000000b80947 */ /* 0x000fea0003800000 */
[----:B-1----:R1:W5:Y:S01]  /*9a90*/  LD.E.128 R8, desc[UR4][R28.64+0x80] ;  /* 0x000080041c087980 */ /* 0x002362000c101d00 */
        /* <DEDUP_REMOVED lines=43> */
.L_x_9097:
[----:B------:R-:W-:Y:S05]  /*9d50*/  BSYNC.RECONVERGENT B0 ;  /* 0x0000000000007941 */ /* 0x000fea0003800200 */
.L_x_9096:
[----:B-----5:R1:W-:Y:S02]  /*9d60*/  STS.128 [R169+0x3000], R8 ;  /* 0x00300008a9007388 */ /* 0x0203e40000000c00 */
.L_x_9091:
[----:B------:R-:W-:Y:S05]  /*9d70*/  BSYNC.RECONVERGENT B2 ;  /* 0x0000000000027941 */ /* 0x000fea0003800200 */
.L_x_9090:
[----:B------:R-:W-:-:S04]  /*9d80*/  IADD3 R174, PT, PT, R112, 0x30, RZ ;  /* 0x0000003070ae7810 */ /* 0x000fc80007ffe0ff */
[----:B------:R-:W-:-:S13]  /*9d90*/  ISETP.GE.AND P0, PT, R174, R19, PT ;  /* 0x00000013ae00720c */ /* 0x000fda0003f06270 */
[----:B------:R-:W-:Y:S05]  /*9da0*/  @P0 BRA `(.L_x_9072) ;  /* 0x0000003000fc0947 */ /* 0x000fea0003800000 */
[----:B------:R-:W-:Y:S01]  /*9db0*/  ISETP.GE.AND P0, PT, R12, R17, PT ;  /* 0x000000110c00720c */ /* 0x000fe20003f06270 */
        /* <DEDUP_REMOVED lines=51> */
.L_x_9101:
[----:B------:R-:W-:Y:S05]  /*a0f0*/  BSYNC.RECONVERGENT B0 ;  /* 0x0000000000007941 */ /* 0x000fea0003800200 */
.L_x_9100:
[----:B-----5:R3:W-:Y:S02]  /*a100*/  STS.128 [R169+0x1800], R8 ;  /* 0x00180008a9007388 */ /* 0x0207e40000000c00 */
.L_x_9099:
[----:B------:R-:W-:Y:S05]  /*a110*/  BSYNC.RECONVERGENT B1 ;  /* 0x0000000000017941 */ /* 0x000fea0003800200 */
.L_x_9098:
        /* <DEDUP_REMOVED lines=8> */
[----:B--2---:R2:W4:Y:S01]  /*a1a0*/  LD.E.64 R4, desc[UR4][R14.64+0x40] ;  /* 0x000040040e047980 */ /* 0x004522000c101b00 */
[----:B-----5:R-:W-:Y:S01]  /*a1b0*/  MOV R16, R10 ;  /* 0x0000000a00107202 */ /* 0x020fe20000000f00 */
[--C-:B------:R-:W-:Y:S02]  /*a1c0*/  HADD2.F32 R17, -RZ, R9.reuse.H0_H0 ;  /* 0x20000009ff117230 */ /* 0x100fe40000004100 */
[----:B------:R-:W-:Y:S02]  /*a1d0*/  HADD2.F32 R19, -RZ, R9.H1_H1 ;  /* 0x30000009ff137230 */ /* 0x000fe40000004100 */
[----:B------:R-:W-:-:S02]  /*a1e0*/  HADD2.F32 R10, -RZ, R11.H1_H1 ;  /* 0x3000000bff0a7230 */ /* 0x000fc40000004100 */
[----:B--2---:R-:W-:Y:S02]  /*a1f0*/  HADD2.F32 R15, -RZ, R11.H0_H0 ;  /* 0x2000000bff0f7230 */ /* 0x004fe40000004100 */
        /* <DEDUP_REMOVED lines=32> */
.L_x_9103:
[----:B------:R-:W-:Y:S05]  /*a400*/  BSYNC.RECONVERGENT B0 ;  /* 0x0000000000007941 */ /* 0x000fea0003800200 */
.L_x_9102:
[----:B-----5:R3:W-:Y:S01]  /*a410*/  STS.128 [R169+0x3800], R8 ;  /* 0x00380008a9007388 */ /* 0x0207e20000000c00 */
[----:B------:R-:W-:Y:S05]  /*a420*/  BRA `(.L_x_9072) ;  /* 0x0000002c005c7947 */ /* 0x000fea0003800000 */
.L_x_9073:
        /* <DEDUP_REMOVED lines=95> */
.L_x_9109:
[----:B------:R-:W-:Y:S05]  /*aa20*/  BSYNC.RECONVERGENT B0 ;  /* 0x0000000000007941 */ /* 0x000fea0003800200 */
.L_x_9108:
[----:B--2--5:R-:W-:Y:S01]  /*aa30*/  IMAD.MOV.U32 R6, RZ, RZ, R34 ;  /* 0x000000ffff067224 */ /* 0x024fe200078e0022 */
[----:B------:R-:W-:Y:S01]  /*aa40*/  MOV R4, R32 ;  /* 0x0000002000047202 */ /* 0x000fe20000000f00 */
[----:B------:R-:W-:Y:S01]  /*aa50*/  IMAD.MOV.U32 R7, RZ, RZ, R35 ;  /* 0x000000ffff077224 */ /* 0x000fe200078e0023 */
[----:B------:R-:W-:Y:S02]  /*aa60*/  MOV R5, R33 ;  /* 0x0000002100057202 */ /* 0x000fe40000000f00 */
.L_x_9107:
[----:B------:R-:W-:Y:S05]  /*aa70*/  BSYNC.RECONVERGENT B1 ;  /* 0x0000000000017941 */ /* 0x000fea0003800200 */
.L_x_9106:
        /* <DEDUP_REMOVED lines=86> */
.L_x_9111:
[----:B------:R-:W-:Y:S05]  /*afe0*/  BSYNC.RECONVERGENT B0 ;  /* 0x0000000000007941 */ /* 0x000fea0003800200 */
.L_x_9110:
[----:B-----5:R3:W-:Y:S02]  /*aff0*/  STS.128 [R169+0x2000], R32 ;  /* 0x00200020a9007388 */ /* 0x0207e40000000c00 */
.L_x_9105:
[----:B------:R-:W-:Y:S05]  /*b000*/  BSYNC.RECONVERGENT B2 ;  /* 0x0000000000027941 */ /* 0x000fea0003800200 */
.L_x_9104:
        /* <DEDUP_REMOVED lines=52> */
[----:B---3--:R-:W-:Y:S02]  /*b350*/  HADD2.F32 R4, -RZ, R8.H0_H0 ;  /* 0x20000008ff047230 */ /* 0x008fe40000004100 */
        /* <DEDUP_REMOVED lines=37> */
.L_x_9117:
[----:B------:R-:W-:Y:S05]  /*b5b0*/  BSYNC.RECONVERGENT B0 ;  /* 0x0000000000007941 */ /* 0x000fea0003800200 */
.L_x_9116:
[----:B-----5:R1:W-:Y:S02]  /*b5c0*/  STS.128 [R169+0x800], R32 ;  /* 0x00080020a9007388 */ /* 0x0203e40000000c00 */
.L_x_9115:
[----:B------:R-:W-:Y:S05]  /*b5d0*/  BSYNC.RECONVERGENT B1 ;  /* 0x0000000000017941 */ /* 0x000fea0003800200 */
.L_x_9114:
        /* <DEDUP_REMOVED lines=83> */
.L_x_9119:
[----:B------:R-:W-:Y:S05]  /*bb10*/  BSYNC.RECONVERGENT B0 ;  /* 0x0000000000007941 */ /* 0x000fea0003800200 */
.L_x_9118:
[----:B-----5:R3:W-:Y:S02]  /*bb20*/  STS.128 [R169+0x2800], R32 ;  /* 0x00280020a9007388 */ /* 0x0207e40000000c00 */
.L_x_9113:
[----:B------:R-:W-:Y:S05]  /*bb30*/  BSYNC.RECONVERGENT B2 ;  /* 0x0000000000027941 */ /* 0x000fea0003800200 */
.L_x_9112:
        /* <DEDUP_REMOVED lines=90> */
.L_x_9125:
[----:B------:R-:W-:Y:S05]  /*c0e0*/  BSYNC.RECONVERGENT B0 ;  /* 0x0000000000007941 */ /* 0x000fea0003800200 */
.L_x_9124:
[----:B-----5:R3:W-:Y:S02]  /*c0f0*/  STS.128 [R169+0x1000], R32 ;  /* 0x00100020a9007388 */ /* 0x0207e40000000c00 */
.L_x_9123:
[----:B------:R-:W-:Y:S05]  /*c100*/  BSYNC.RECONVERGENT B1 ;  /* 0x0000000000017941 */ /* 0x000fea0003800200 */
.L_x_9122:
        /* <DEDUP_REMOVED lines=39> */
[--C-:B-1----:R-:W-:Y:S02]  /*c380*/  HADD2.F32 R41, -RZ, R7.reuse.H0_H0 ;  /* 0x20000007ff297230 */ /* 0x102fe40000004100 */
        /* <DEDUP_REMOVED lines=43> */
.L_x_9127:
[----:B------:R-:W-:Y:S05]  /*c640*/  BSYNC.RECONVERGENT B0 ;  /* 0x0000000000007941 */ /* 0x000fea0003800200 */
.L_x_9126:
[----:B-----5:R3:W-:Y:S02]  /*c650*/  STS.128 [R169+0x3000], R32 ;  /* 0x00300020a9007388 */ /* 0x0207e40000000c00 */
.L_x_9121:
[----:B------:R-:W-:Y:S05]  /*c660*/  BSYNC.RECONVERGENT B2 ;  /* 0x0000000000027941 */ /* 0x000fea0003800200 */
.L_x_9120:
[----:B------:R-:W-:-:S04]  /*c670*/  IADD3 R174, PT, PT, R112, 0x30, RZ ;  /* 0x0000003070ae7810 */ /* 0x000fc80007ffe0ff */
[----:B------:R-:W-:-:S13]  /*c680*/  ISETP.GE.AND P0, PT, R174, R29, PT ;  /* 0x0000001dae00720c */ /* 0x000fda0003f06270 */
[----:B------:R-:W-:Y:S05]  /*c690*/  @P0 BRA `(.L_x_9072) ;  /* 0x0000000800c00947 */ /* 0x000fea0003800000 */
[----:B-----5:R-:W-:Y:S01]  /*c6a0*/  ISETP.GE.AND P0, PT, R12, R23, PT ;  /* 0x000000170c00720c */ /* 0x020fe20003f06270 */
        /* <DEDUP_REMOVED lines=87> */
.L_x_9131:
[----:B------:R-:W-:Y:S05]  /*cc20*/  BSYNC.RECONVERGENT B0 ;  /* 0x0000000000007941 */ /* 0x000fea0003800200 */
.L_x_9130:
[----:B-----5:R1:W-:Y:S02]  /*cc30*/  STS.128 [R169+0x1800], R28 ;  /* 0x0018001ca9007388 */ /* 0x0203e40000000c00 */
.L_x_9129:
[----:B------:R-:W-:Y:S05]  /*cc40*/  BSYNC.RECONVERGENT B1 ;  /* 0x0000000000017941 */ /* 0x000fea0003800200 */
.L_x_9128:
        /* <DEDUP_REMOVED lines=16> */
[----:B--2---:R-:W-:-:S03]  /*cd50*/  IADD3 R4, P0, PT, R26, R3, RZ ;  /* 0x000000031a047210 */ /* 0x004fc60007f1e0ff */
        /* <DEDUP_REMOVED lines=66> */
.L_x_9133:
[----:B------:R-:W-:Y:S05]  /*d180*/  BSYNC.RECONVERGENT B0 ;  /* 0x0000000000007941 */ /* 0x000fea0003800200 */
.L_x_9132:
[----:B-----5:R1:W-:Y:S02]  /*d190*/  STS.128 [R169+0x3800], R28 ;  /* 0x0038001ca9007388 */ /* 0x0203e40000000c00 */
.L_x_9072:
[----:B------:R-:W-:Y:S05]  /*d1a0*/  BSYNC.RECONVERGENT B3 ;  /* 0x0000000000037941 */ /* 0x000fea0003800200 */
.L_x_9064:
[----:B-123--:R-:W-:Y:S01]  /*d1b0*/  IMAD.IADD R5, R61, 0x1, -R59 ;  /* 0x000000013d057824 */ /* 0x00efe200078e0a3b */
[C---:B-----5:R-:W-:Y:S01]  /*d1c0*/  SHF.L.U64.HI R14, R65.reuse, 0x1, R66 ;  /* 0x00000001410e7819 */ /* 0x060fe20000010242 */
[----:B----4-:R-:W-:Y:S01]  /*d1d0*/  IMAD.SHL.U32 R3, R65, 0x2, RZ ;  /* 0x0000000241037824 */ /* 0x010fe200078e00ff */
[----:B------:R-:W-:Y:S02]  /*d1e0*/  BSSY.RECONVERGENT B0, `(.L_x_9134) ;  /* 0x0000016000007945 */ /* 0x000fe40003800200 */
[-C--:B------:R-:W-:Y:S02]  /*d1f0*/  ISETP.GE.AND P5, PT, R112, R5.reuse, PT ;  /* 0x000000057000720c */ /* 0x080fe40003fa6270 */
[----:B------:R-:W-:Y:S02]  /*d200*/  IADD3 R6, P0, PT, R3, R160, RZ ;  /* 0x000000a003067210 */ /* 0x000fe40007f1e0ff */
[-C--:B------:R-:W-:Y:S02]  /*d210*/  ISETP.GE.AND P4, PT, R176, R5.reuse, PT ;  /* 0x00000005b000720c */ /* 0x080fe40003f86270 */
[-C--:B------:R-:W-:Y:S01]  /*d220*/  ISETP.GE.AND P3, PT, R175, R5.reuse, PT ;  /* 0x00000005af00720c */ /* 0x080fe20003f66270 */
[----:B------:R-:W-:Y:S01]  /*d230*/  IMAD.X R7, R14, 0x1, R161, P0 ;  /* 0x000000010e077824 */ /* 0x000fe200000e06a1 */
[----:B------:R-:W-:-:S05]  /*d240*/  ISETP.GE.AND P2, PT, R174, R5, PT ;  /* 0x00000005ae00720c */ /* 0x000fca0003f46270 */
        /* <DEDUP_REMOVED lines=15> */
.L_x_9135:
[----:B------:R-:W-:Y:S05]  /*d340*/  BSYNC.RECONVERGENT B0 ;  /* 0x0000000000007941 */ /* 0x000fea0003800200 */
.L_x_9134:
        /* <DEDUP_REMOVED lines=14> */
.L_x_9137:
[----:B------:R-:W-:Y:S05]  /*d430*/  BSYNC.RECONVERGENT B0 ;  /* 0x0000000000007941 */ /* 0x000fea0003800200 */
.L_x_9136:
        /* <DEDUP_REMOVED lines=16> */
.L_x_9139:
[----:B------:R-:W-:Y:S05]  /*d540*/  BSYNC.RECONVERGENT B0 ;  /* 0x0000000000007941 */ /* 0x000fea0003800200 */
.L_x_9138:
        /* <DEDUP_REMOVED lines=16> */
.L_x_9141:
[----:B------:R-:W-:Y:S05]  /*d650*/  BSYNC.RECONVERGENT B0 ;  /* 0x0000000000007941 */ /* 0x000fea0003800200 */
.L_x_9140:
[----:B------:R-:W0:Y:S01]  /*d660*/  LDGDEPBAR ;  /* 0x00000000000079af */ /* 0x000e220000000000 */
[----:B------:R-:W-:Y:S01]  /*d670*/  BSSY.RECONVERGENT B0, `(.L_x_9142) ;  /* 0x0000015000007945 */ /* 0x000fe20003800200 */
[----:B------:R-:W-:-:S04]  /*d680*/  DEPBAR.LE SB0, 0x0 ;  /* 0x000080000000791a */ /* 0x000fc80000000000 */
[----:B------:R-:W-:Y:S06]  /*d690*/  BAR.SYNC.DEFER_BLOCKING 0x0 ;  /* 0x0000000000007b1d */ /* 0x000fec0000010000 */
[----:B------:R-:W-:Y:S05]  /*d6a0*/  @P5 BRA `(.L_x_9143) ;  /* 0x00000000003c5947 */ /* 0x000fea0003800000 */
[-C--:B------:R-:W-:Y:S02]  /*d6b0*/  ISETP.GE.AND P1, PT, R12, R167.reuse, PT ;  /* 0x000000a70c00720c */ /* 0x080fe40003f26270 */
[----:B------:R-:W-:-:S11]  /*d6c0*/  ISETP.GE.AND P0, PT, R100, R167, PT ;  /* 0x000000a76400720c */ /* 0x000fd60003f06270 */
[----:B--2-4-:R-:W-:Y:S02]  /*d6d0*/  @!P1 IMAD.MOV.U32 R6, RZ, RZ, R162 ;  /* 0x000000ffff069224 */ /* 0x014fe400078e00a2 */
        /* <DEDUP_REMOVED lines=12> */
.L_x_9143:
[----:B------:R1:W-:Y:S04]  /*d7a0*/  STS.128 [R169+0x8000], RZ ;  /* 0x008000ffa9007388 */ /* 0x0003e80000000c00 */
[----:B------:R1:W-:Y:S02]  /*d7b0*/  STS.128 [R169+0xa000], RZ ;  /* 0x00a000ffa9007388 */ /* 0x0003e40000000c00 */
.L_x_9144:
[----:B------:R-:W-:Y:S05]  /*d7c0*/  BSYNC.RECONVERGENT B0 ;  /* 0x0000000000007941 */ /* 0x000fea0003800200 */
.L_x_9142:
[----:B------:R-:W-:Y:S01]  /*d7d0*/  ISETP.GE.AND P1, PT, R176, R5, PT ;  /* 0x00000005b000720c */ /* 0x000fe20003f26270 */
[C---:B------:R-:W-:Y:S01]  /*d7e0*/  IMAD.SHL.U32 R0, R105.reuse, 0x40, RZ ;  /* 0x0000004069007824 */ /* 0x040fe200078e00ff */
[--C-:B------:R-:W-:Y:S01]  /*d7f0*/  SHF.R.U32.HI R15, RZ, 0x1, R105.reuse ;  /* 0x00000001ff0f7819 */ /* 0x100fe20000011669 */
[----:B--2-4-:R-:W-:Y:S01]  /*d800*/  IMAD.SHL.U32 R7, R105, 0x20, RZ ;  /* 0x0000002069077824 */ /* 0x014fe200078e00ff */
[C---:B-1-3--:R-:W-:Y:S01]  /*d810*/  LOP3.LUT R9, R68.reuse, 0x8, R105, 0x78, !PT ;  /* 0x0000000844097812 */ /* 0x04afe200078e7869 */
[----:B------:R-:W-:Y:S01]  /*d820*/  BSSY.RECONVERGENT B0, `(.L_x_9145) ;  /* 0x000001d000007945 */ /* 0x000fe20003800200 */
[----:B------:R-:W-:Y:S02]  /*d830*/  LOP3.LUT R15, R68, 0x8, R15, 0xf8, !PT ;  /* 0x00000008440f7812 */ /* 0x000fe400078ef80f */
[----:B------:R-:W-:Y:S02]  /*d840*/  LOP3.LUT R150, R9, 0x38, R64, 0x78, !PT ;  /* 0x0000003809967812 */ /* 0x000fe400078e7840 */
[----:B------:R-:W-:-:S02]  /*d850*/  LOP3.LUT R9, R0, 0x400, RZ, 0xc0, !PT ;  /* 0x0000040000097812 */ /* 0x000fc400078ec0ff */
[----:B------:R-:W-:Y:S01]  /*d860*/  LOP3.LUT R15, R15, 0x38, R64, 0x78, !PT ;  /* 0x000000380f0f7812 */ /* 0x000fe200078e7840 */
[----:B------:R1:W-:Y:S01]  /*d870*/  @P1 STS.128 [R169+0x8800], RZ ;  /* 0x008800ffa9001388 */ /* 0x0003e20000000c00 */
[----:B------:R-:W-:Y:S01]  /*d880*/  LOP3.LUT R0, R58, 0x7c00, R7, 0xf8, !PT ;  /* 0x00007c003a007812 */ /* 0x000fe200078ef807 */
[----:B------:R-:W-:Y:S01]  /*d890*/  IMAD R150, R150, 0x2, R9 ;  /* 0x0000000296967824 */ /* 0x000fe200078e0209 */
[----:B------:R-:W-:Y:S01]  /*d8a0*/  LEA R4, P0, R62, R162, 0x1 ;  /* 0x000000a23e047211 */ /* 0x000fe200078008ff */
[----:B------:R1:W-:Y:S01]  /*d8b0*/  @P1 STS.128 [R169+0xa800], RZ ;  /* 0x00a800ffa9001388 */ /* 0x0003e20000000c00 */
[-C--:B------:R-:W-:Y:S01]  /*d8c0*/  ISETP.GE.AND P2, PT, R175, R5.reuse, PT ;  /* 0x00000005af00720c */ /* 0x080fe20003f46270 */
[----:B------:R-:W-:Y:S01]  /*d8d0*/  IMAD.IADD R0, R0, 0x1, R15 ;  /* 0x0000000100007824 */ /* 0x000fe200078e020f */
[----:B------:R-:W-:Y:S01]  /*d8e0*/  ISETP.GE.AND P3, PT, R174, R5, PT ;  /* 0x00000005ae00720c */ /* 0x000fe20003f66270 */
[----:B------:R-:W-:Y:S01]  /*d8f0*/  IMAD.IADD R150, R49, 0x1, R150 ;  /* 0x0000000131967824 */ /* 0x000fe200078e0296 */
[----:B------:R-:W-:Y:S01]  /*d900*/  LEA.HI.X R5, R62, R163, R63, 0x1, P0 ;  /* 0x000000a33e057211 */ /* 0x000fe200000f0c3f */
[----:B------:R-:W-:Y:S01]  /*d910*/  IMAD R151, R0, 0x2, R49 ;  /* 0x0000000200977824 */ /* 0x000fe200078e0231 */
[----:B------:R-:W-:Y:S09]  /*d920*/  @P1 BRA `(.L_x_9146) ;  /* 0x0000000000301947 */ /* 0x000ff20003800000 */
        /* <DEDUP_REMOVED lines=12> */
.L_x_9146:
[----:B------:R-:W-:Y:S05]  /*d9f0*/  BSYNC.RECONVERGENT B0 ;  /* 0x0000000000007941 */ /* 0x000fea0003800200 */
.L_x_9145:
        /* <DEDUP_REMOVED lines=18> */
.L_x_9148:
[----:B------:R-:W-:Y:S05]  /*db20*/  BSYNC.RECONVERGENT B0 ;  /* 0x0000000000007941 */ /* 0x000fea0003800200 */
.L_x_9147:
        /* <DEDUP_REMOVED lines=18> */
.L_x_9150:
[----:B------:R-:W-:Y:S05]  /*dc50*/  BSYNC.RECONVERGENT B0 ;  /* 0x0000000000007941 */ /* 0x000fea0003800200 */
.L_x_9149:
[----:B------:R-:W-:Y:S01]  /*dc60*/  LDSM.16.M88.4 R44, [R151] ;  /* 0x00000000972c783b */ /* 0x000fe20000000200 */
[----:B------:R-:W-:Y:S01]  /*dc70*/  R2P PR, R105, 0x6 ;  /* 0x0000000669007804 */ /* 0x000fe20000000000 */
[----:B------:R-:W-:Y:S01]  /*dc80*/  IMAD.MOV.U32 R0, RZ, RZ, 0x20 ;  /* 0x00000020ff007424 */ /* 0x000fe200078e00ff */
[----:B------:R-:W-:Y:S01]  /*dc90*/  BSSY.RECONVERGENT B1, `(.L_x_9151) ;  /* 0x0000137000017945 */ /* 0x000fe20003800200 */
[----:B------:R-:W5:Y:S01]  /*dca0*/  LDSM.16.M88.4 R16, [R150+0x4000] ;  /* 0x004000009610783b */ /* 0x000f620000000200 */
[----:B------:R-:W-:Y:S02]  /*dcb0*/  IMAD.MOV.U32 R2, RZ, RZ, 0x40 ;  /* 0x00000040ff027424 */ /* 0x000fe400078e00ff */
[----:B------:R-:W-:Y:S01]  /*dcc0*/  SEL R0, R0, 0xffffffe0, !P1 ;  /* 0xffffffe000007807 */ /* 0x000fe20004800000 */
[----:B------:R-:W3:Y:S02]  /*dcd0*/  LDSM.16.M88.4 R68, [R150+0x4800] ;  /* 0x004800009644783b */ /* 0x000ee40000000200 */
[----:B------:R-:W-:-:S02]  /*dce0*/  SEL R2, R2, 0xffffffc0, !P2 ;  /* 0xffffffc002027807 */ /* 0x000fc40005000000 */
[----:B------:R-:W1:Y:S01]  /*dcf0*/  LDSM.16.M88.4 R52, [R150+0x5000] ;  /* 0x005000009634783b */ /* 0x000e620000000200 */
[C-C-:B------:R-:W-:Y:S02]  /*dd00*/  IMAD.IADD R149, R151.reuse, 0x1, R0.reuse ;  /* 0x0000000197957824 */ /* 0x140fe400078e0200 */
[C---:B------:R-:W-:Y:S01]  /*dd10*/  IMAD.IADD R146, R150.reuse, 0x1, R0 ;  /* 0x0000000196927824 */ /* 0x040fe200078e0200 */
[----:B--2-4-:R-:W2:Y:S01]  /*dd20*/  LDSM.16.M88.4 R4, [R150+0x5800] ;  /* 0x005800009604783b */ /* 0x014ea20000000200 */
[--C-:B------:R-:W-:Y:S02]  /*dd30*/  IMAD.IADD R148, R151, 0x1, R2.reuse ;  /* 0x0000000197947824 */ /* 0x100fe400078e0202 */
[----:B------:R-:W-:Y:S01]  /*dd40*/  IMAD.IADD R145, R150, 0x1, R2 ;  /* 0x0000000196917824 */ /* 0x000fe200078e0202 */
[----:B------:R-:W-:Y:S01]  /*dd50*/  LDSM.16.M88.4 R28, [R149] ;  /* 0x00000000951c783b */ /* 0x000fe20000000200 */
[C---:B------:R-:W-:Y:S02]  /*dd60*/  IMAD.IADD R147, R0.reuse, 0x1, R148 ;  /* 0x0000000100937824 */ /* 0x040fe400078e0294 */
[----:B------:R-:W-:Y:S01]  /*dd70*/  IMAD.IADD R144, R0, 0x1, R145 ;  /* 0x0000000100907824 */ /* 0x000fe200078e0291 */
[----:B------:R-:W4:Y:S04]  /*dd80*/  LDSM.16.M88.4 R76, [R146+0x4000] ;  /* 0x00400000924c783b */ /* 0x000f280000000200 */
[----:B------:R-:W4:Y:S04]  /*dd90*/  LDSM.16.M88.4 R40, [R146+0x4800] ;  /* 0x004800009228783b */ /* 0x000f280000000200 */
[----:B------:R-:W4:Y:S04]  /*dda0*/  LDSM.16.M88.4 R36, [R146+0x5000] ;  /* 0x005000009224783b */ /* 0x000f280000000200 */
[----:B------:R-:W4:Y:S04]  /*ddb0*/  LDSM.16.M88.4 R32, [R146+0x5800] ;  /* 0x005800009220783b */ /* 0x000f280000000200 */
[----:B------:R-:W-:Y:S01]  /*ddc0*/  LDSM.16.M88.4 R24, [R148] ;  /* 0x000000009418783b */ /* 0x000fe20000000200 */
[C---:B-----5:R-:W-:Y:S03]  /*ddd0*/  HMMA.16816.F32 R20, R44.reuse, R16, RZ ;  /* 0x000000102c14723c */ /* 0x060fe600000018ff */
[----:B------:R-:W5:Y:S04]  /*dde0*/  LDSM.16.M88.4 R8, [R145+0x4000] ;  /* 0x004000009108783b */ /* 0x000f680000000200 */
[----:B------:R-:W-:Y:S01]  /*ddf0*/  LDSM.16.M88.4 R84, [R145+0x5000] ;  /* 0x005000009154783b */ /* 0x000fe20000000200 */
[C---:B---3--:R-:W-:Y:S03]  /*de00*/  HMMA.16816.F32 R72, R44.reuse, R68, RZ ;  /* 0x000000442c48723c */ /* 0x048fe600000018ff */
        /* <DEDUP_REMOVED lines=8> */
[C---:B--2---:R-:W-:Y:S08]  /*de90*/  HMMA.16816.F32 R48, R44.reuse, R4, RZ ;  /* 0x000000042c30723c */ /* 0x044ff000000018ff */
[----:B------:R-:W-:Y:S01]  /*dea0*/  HMMA.16816.F32 R44, R44, R6, RZ ;  /* 0x000000062c2c723c */ /* 0x000fe200000018ff */
[----:B------:R-:W1:Y:S07]  /*deb0*/  LDSM.16.M88.4 R4, [R145+0x4800] ;  /* 0x004800009104783b */ /* 0x000e6e0000000200 */
        /* <DEDUP_REMOVED lines=13> */
[C---:B-----5:R-:W-:Y:S08]  /*df90*/  HMMA.16816.F32 R20, R24.reuse, R8, R20 ;  /* 0x000000081814723c */ /* 0x060ff00000001814 */
        /* <DEDUP_REMOVED lines=26> */
[C---:B--2---:R-:W-:Y:S08]  /*e140*/  HMMA.16816.F32 R72, R4.reuse, R28, R72 ;  /* 0x0000001c0448723c */ /* 0x044ff00000001848 */
[C---:B------:R-:W-:Y:S01]  /*e150*/  HMMA.16816.F32 R68, R4.reuse, R30, R68 ;  /* 0x0000001e0444723c */ /* 0x040fe20000001844 */
[----:B------:R-:W1:Y:S07]  /*e160*/  LDSM.16.M88.4 R28, [R145+0x7000] ;  /* 0x00700000911c783b */ /* 0x000e6e0000000200 */
[C---:B------:R-:W-:Y:S01]  /*e170*/  HMMA.16816.F32 R16, R4.reuse, R34, R16 ;  /* 0x000000220410723c */ /* 0x040fe20000001810 */
[----:B------:R-:W-:Y:S07]  /*e180*/  LDSM.16.M88.4 R32, [R145+0x6800] ;  /* 0x006800009120783b */ /* 0x000fee0000000200 */
[C---:B----4-:R-:W-:Y:S08]  /*e190*/  HMMA.16816.F32 R64, R4.reuse, R24, R64 ;  /* 0x000000180440723c */ /* 0x050ff00000001840 */
[C---:B------:R-:W-:Y:S01]  /*e1a0*/  HMMA.16816.F32 R52, R4.reuse, R26, R52 ;  /* 0x0000001a0434723c */ /* 0x040fe20000001834 */
[----:B------:R-:W2:Y:S07]  /*e1b0*/  LDSM.16.M88.4 R24, [R145+0x7800] ;  /* 0x007800009118783b */ /* 0x000eae0000000200 */
[C---:B---3--:R-:W-:Y:S08]  /*e1c0*/  HMMA.16816.F32 R48, R4.reuse, R8, R48 ;  /* 0x000000080430723c */ /* 0x048ff00000001830 */
[----:B------:R-:W-:Y:S01]  /*e1d0*/  HMMA.16816.F32 R44, R4, R10, R44 ;  /* 0x0000000a042c723c */ /* 0x000fe2000000182c */
[----:B------:R-:W-:Y:S04]  /*e1e0*/  LDSM.16.M88.4 R8, [R147+0x2000] ;  /* 0x002000009308783b */ /* 0x000fe80000000200 */
[----:B------:R-:W3:Y:S03]  /*e1f0*/  LDSM.16.M88.4 R4, [R144+0x6000] ;  /* 0x006000009004783b */ /* 0x000ee60000000200 */
[C---:B------:R-:W-:Y:S08]  /*e200*/  HMMA.16816.F32 R20, R88.reuse, R92, R20 ;  /* 0x0000005c5814723c */ /* 0x040ff00000001814 */
[C---:B------:R-:W-:Y:S08]  /*e210*/  HMMA.16816.F32 R16, R88.reuse, R94, R16 ;  /* 0x0000005e5810723c */ /* 0x040ff00000001810 */
[C---:B------:R-:W-:Y:S08]  /*e220*/  HMMA.16816.F32 R64, R88.reuse, R80, R64 ;  /* 0x000000505840723c */ /* 0x040ff00000001840 */
[C---:B------:R-:W-:Y:S08]  /*e230*/  HMMA.16816.F32 R48, R88.reuse, R76, R48 ;  /* 0x0000004c5830723c */ /* 0x040ff00000001830 */
[----:B------:R-:W-:Y:S01]  /*e240*/  HMMA.16816.F32 R76, R88, R78, R44 ;  /* 0x0000004e584c723c */ /* 0x000fe2000000182c */
[----:B------:R-:W4:Y:S07]  /*e250*/  LDSM.16.M88.4 R44, [R144+0x6800] ;  /* 0x00680000902c783b */ /* 0x000f2e0000000200 */
[----:B-----5:R-:W-:Y:S08]  /*e260*/  HMMA.16816.F32 R20, R40, R36, R20 ;  /* 0x000000242814723c */ /* 0x020ff00000001814 */
[----:B------:R-:W-:Y:S08]  /*e270*/  HMMA.16816.F32 R72, R88, R84, R72 ;  /* 0x000000545848723c */ /* 0x000ff00000001848 */
[C---:B------:R-:W-:Y:S08]  /*e280*/  HMMA.16816.F32 R16, R40.reuse, R38, R16 ;  /* 0x000000262810723c */ /* 0x040ff00000001810 */
[----:B-1----:R-:W-:Y:S03]  /*e290*/  HMMA.16816.F32 R64, R40, R28, R64 ;  /* 0x0000001c2840723c */ /* 0x002fe60000001840 */
[----:B------:R-:W-:-:S05]  /*e2a0*/  IMAD.SHL.U32 R28, R105, 0x2, RZ ;  /* 0x00000002691c7824 */ /* 0x000fca00078e00ff */
[----:B------:R-:W-:Y:S01]  /*e2b0*/  LOP3.LUT R28, R28, 0x6, RZ, 0xc0, !PT ;  /* 0x000000061c1c7812 */ /* 0x000fe200078ec0ff */
[----:B--2---:R-:W-:Y:S04]  /*e2c0*/  HMMA.16816.F32 R48, R40, R24, R48 ;  /* 0x000000182830723c */ /* 0x004fe80000001830 */
[----:B------:R-:W-:-:S04]  /*e2d0*/  IMAD.IADD R36, R59, 0x1, R28 ;  /* 0x000000013b247824 */ /* 0x000fc800078e021c */
[C---:B------:R-:W-:Y:S01]  /*e2e0*/  VIADD R28, R36.reuse, 0x8 ;  /* 0x00000008241c7836 */ /* 0x040fe20000000000 */
[----:B------:R-:W-:Y:S01]  /*e2f0*/  HMMA.16816.F32 R76, R40, R26, R76 ;  /* 0x0000001a284c723c */ /* 0x000fe2000000184c */
[----:B------:R-:W1:Y:S02]  /*e300*/  LDSM.16.M88.4 R24, [R144+0x7000] ;  /* 0x007000009018783b */ /* 0x000e640000000200 */
[CC--:B------:R-:W-:Y:S01]  /*e310*/  ISETP.GE.AND P1, PT, R36.reuse, R61.reuse, PT ;  /* 0x0000003d2400720c */ /* 0x0c0fe20003f26270 */
[----:B------:R-:W-:Y:S01]  /*e320*/  VIADD R38, R36, 0x31 ;  /* 0x0000003124267836 */ /* 0x000fe20000000000 */
[-C--:B------:R-:W-:Y:S01]  /*e330*/  ISETP.GE.AND P6, PT, R28, R61.reuse, PT ;  /* 0x0000003d1c00720c */ /* 0x080fe20003fc6270 */
[----:B------:R-:W-:Y:S02]  /*e340*/  VIADD R28, R36, 0x18 ;  /* 0x00000018241c7836 */ /* 0x000fe40000000000 */
[----:B------:R-:W-:Y:S05]  /*e350*/  HMMA.16816.F32 R52, R88, R82, R52 ;  /* 0x000000525834723c */ /* 0x000fea0000001834 */
[----:B------:R-:W-:-:S03]  /*e360*/  ISETP.GE.AND P2, PT, R28, R61, PT ;  /* 0x0000003d1c00720c */ /* 0x000fc60003f46270 */
[----:B---3--:R-:W-:Y:S05]  /*e370*/  HMMA.16816.F32 R20, R8, R4, R20 ;  /* 0x000000040814723c */ /* 0x008fea0000001814 */
[----:B------:R-:W-:-:S05]  /*e380*/  VIADD R4, R36, 0x1 ;  /* 0x0000000124047836 */ /* 0x000fca0000000000 */
[----:B------:R-:W-:Y:S01]  /*e390*/  ISETP.GE.AND P0, PT, R4, R61, PT ;  /* 0x0000003d0400720c */ /* 0x000fe20003f06270 */
[----:B------:R-:W-:Y:S08]  /*e3a0*/  HMMA.16816.F32 R68, R88, R86, R68 ;  /* 0x000000565844723c */ /* 0x000ff00000001844 */
[----:B------:R-:W-:Y:S05]  /*e3b0*/  HMMA.16816.F32 R72, R40, R32, R72 ;  /* 0x000000202848723c */ /* 0x000fea0000001848 */
[----:B------:R-:W-:Y:S01]  /*e3c0*/  VIADD R32, R36, 0x10 ;  /* 0x0000001024207836 */ /* 0x000fe20000000000 */
[----:B------:R-:W-:-:S02]  /*e3d0*/  FSEL R28, R20, -INF , !P1 ;  /* 0xff800000141c7808 */ /* 0x000fc40004800000 */
[----:B------:R-:W-:Y:S02]  /*e3e0*/  FSEL R20, R23, -INF , !P0 ;  /* 0xff80000017147808 */ /* 0x000fe40004000000 */
[----:B------:R-:W-:Y:S01]  /*e3f0*/  ISETP.GE.AND P4, PT, R32, R61, PT ;  /* 0x0000003d2000720c */ /* 0x000fe20003f86270 */
[----:B------:R-:W-:Y:S01]  /*e400*/  HMMA.16816.F32 R16, R8, R6, R16 ;  /* 0x000000060810723c */ /* 0x000fe20000001810 */
[----:B------:R-:W2:Y:S04]  /*e410*/  LDSM.16.M88.4 R4, [R144+0x7800] ;  /* 0x007800009004783b */ /* 0x000ea80000000200 */
[----:B------:R-:W-:Y:S01]  /*e420*/  VIADD R32, R36, 0x19 ;  /* 0x0000001924207836 */ /* 0x000fe20000000000 */
[----:B------:R-:W-:Y:S02]  /*e430*/  FSEL R22, R22, -INF , !P1 ;  /* 0xff80000016167808 */ /* 0x000fe40004800000 */
[----:B------:R-:W-:-:S04]  /*e440*/  DEPBAR.LE SB0, 0x0 ;  /* 0x000080000000791a */ /* 0x000fc80000000000 */
[----:B------:R-:W-:Y:S05]  /*e450*/  HMMA.16816.F32 R52, R40, R30, R52 ;  /* 0x0000001e2834723c */ /* 0x000fea0000001834 */
[----:B------:R-:W-:Y:S01]  /*e460*/  VIADD R30, R36, 0x11 ;  /* 0x00000011241e7836 */ /* 0x000fe20000000000 */
[----:B------:R-:W-:-:S04]  /*e470*/  ISETP.GE.AND P1, PT, R32, R61, PT ;  /* 0x0000003d2000720c */ /* 0x000fc80003f26270 */
[-C--:B------:R-:W-:Y:S01]  /*e480*/  ISETP.GE.AND P3, PT, R30, R61.reuse, PT ;  /* 0x0000003d1e00720c */ /* 0x080fe20003f66270 */
[C---:B------:R-:W-:Y:S01]  /*e490*/  VIADD R30, R36.reuse, 0x20 ;  /* 0x00000020241e7836 */ /* 0x040fe20000000000 */
[----:B------:R-:W-:Y:S03]  /*e4a0*/  HMMA.16816.F32 R68, R40, R34, R68 ;  /* 0x000000222844723c */ /* 0x000fe60000001844 */
[----:B------:R-:W-:Y:S01]  /*e4b0*/  VIADD R34, R36, 0x9 ;  /* 0x0000000924227836 */ /* 0x000fe20000000000 */
[----:B------:R-:W-:Y:S01]  /*e4c0*/  FSEL R23, R16, -INF , !P6 ;  /* 0xff80000010177808 */ /* 0x000fe20007000000 */
[----:B------:R-:W-:Y:S03]  /*e4d0*/  BAR.SYNC.DEFER_BLOCKING 0x0 ;  /* 0x0000000000007b1d */ /* 0x000fe60000010000 */
[----:B------:R-:W-:Y:S01]  /*e4e0*/  ISETP.GE.AND P5, PT, R34, R61, PT ;  /* 0x0000003d2200720c */ /* 0x000fe20003fa6270 */
[----:B----4-:R-:W-:Y:S05]  /*e4f0*/  HMMA.16816.F32 R72, R8, R44, R72 ;  /* 0x0000002c0848723c */ /* 0x010fea0000001848 */
[----:B------:R-:W-:-:S02]  /*e500*/  FSEL R34, R21, -INF , !P0 ;  /* 0xff80000015227808 */ /* 0x000fc40004000000 */
[----:B------:R-:W-:Y:S01]  /*e510*/  FSEL R21, R18, -INF , !P6 ;  /* 0xff80000012157808 */ /* 0x000fe20007000000 */
[----:B------:R-:W-:Y:S01]  /*e520*/  VIADD R18, R36, 0x29 ;  /* 0x0000002924127836 */ /* 0x000fe20000000000 */
[-C--:B------:R-:W-:Y:S01]  /*e530*/  ISETP.GE.AND P0, PT, R30, R61.reuse, PT ;  /* 0x0000003d1e00720c */ /* 0x080fe20003f06270 */
[----:B------:R-:W-:Y:S01]  /*e540*/  VIADD R30, R36, 0x21 ;  /* 0x00000021241e7836 */ /* 0x000fe20000000000 */
[----:B------:R-:W-:Y:S01]  /*e550*/  FSEL R32, R17, -INF , !P5 ;  /* 0xff80000011207808 */ /* 0x000fe20006800000 */
[----:B-1----:R-:W-:Y:S03]  /*e560*/  HMMA.16816.F32 R52, R8, R26, R52 ;  /* 0x0000001a0834723c */ /* 0x002fe60000001834 */
[----:B------:R-:W-:Y:S02]  /*e570*/  ISETP.GE.AND P6, PT, R30, R61, PT ;  /* 0x0000003d1e00720c */ /* 0x000fe40003fc6270 */
[----:B------:R-:W-:-:S03]  /*e580*/  FSEL R30, R19, -INF , !P5 ;  /* 0xff800000131e7808 */ /* 0x000fc60006800000 */
[C---:B------:R-:W-:Y:S03]  /*e590*/  HMMA.16816.F32 R68, R8.reuse, R46, R68 ;  /* 0x0000002e0844723c */ /* 0x040fe60000001844 */
[----:B------:R-:W-:Y:S02]  /*e5a0*/  FSEL R26, R74, -INF , !P4 ;  /* 0xff8000004a1a7808 */ /* 0x000fe40006000000 */
[----:B------:R-:W-:Y:S02]  /*e5b0*/  FSEL R16, R72, -INF , !P4 ;  /* 0xff80000048107808 */ /* 0x000fe40006000000 */
[----:B------:R-:W-:Y:S01]  /*e5c0*/  ISETP.GE.AND P4, PT, R18, R61, PT ;  /* 0x0000003d1200720c */ /* 0x000fe20003f86270 */
[----:B------:R-:W-:Y:S03]  /*e5d0*/  HMMA.16816.F32 R64, R8, R24, R64 ;  /* 0x000000180840723c */ /* 0x000fe60000001840 */
[----:B------:R-:W-:Y:S01]  /*e5e0*/  VIADD R24, R36, 0x28 ;  /* 0x0000002824187836 */ /* 0x000fe20000000000 */
[----:B------:R-:W-:-:S02]  /*e5f0*/  FSEL R88, R75, -INF , !P3 ;  /* 0xff8000004b587808 */ /* 0x000fc40005800000 */
[----:B------:R-:W-:Y:S02]  /*e600*/  FSEL R128, R55, -INF , !P4 ;  /* 0xff80000037807808 */ /* 0x000fe40006000000 */
[----:B------:R-:W-:Y:S01]  /*e610*/  FSEL R130, R53, -INF , !P4 ;  /* 0xff80000035827808 */ /* 0x000fe20006000000 */
[C---:B--2---:R-:W-:Y:S03]  /*e620*/  HMMA.16816.F32 R48, R8.reuse, R4, R48 ;  /* 0x000000040830723c */ /* 0x044fe60000001830 */
[----:B------:R-:W-:Y:S01]  /*e630*/  ISETP.NE.AND P4, PT, R104, 0x1, PT ;  /* 0x000000016800780c */ /* 0x000fe20003f85270 */
[----:B------:R-:W-:Y:S01]  /*e640*/  VIADD R4, R36, 0x38 ;  /* 0x0000003824047836 */ /* 0x000fe20000000000 */
[-C--:B------:R-:W-:Y:S01]  /*e650*/  ISETP.GE.AND P5, PT, R24, R61.reuse, PT ;  /* 0x0000003d1800720c */ /* 0x080fe20003fa6270 */
[C---:B------:R-:W-:Y:S01]  /*e660*/  VIADD R24, R36.reuse, 0x30 ;  /* 0x0000003024187836 */ /* 0x040fe20000000000 */
[----:B------:R-:W-:Y:S01]  /*e670*/  FSEL R18, R73, -INF , !P3 ;  /* 0xff80000049127808 */ /* 0x000fe20005800000 */
[----:B------:R-:W-:Y:S01]  /*e680*/  VIADD R36, R36, 0x39 ;  /* 0x0000003924247836 */ /* 0x000fe20000000000 */
[----:B------:R-:W-:Y:S01]  /*e690*/  FSEL R70, R70, -INF , !P2 ;  /* 0xff80000046467808 */ /* 0x000fe20005000000 */
[----:B------:R-:W-:Y:S03]  /*e6a0*/  HMMA.16816.F32 R76, R8, R6, R76 ;  /* 0x00000006084c723c */ /* 0x000fe6000000184c */
[----:B------:R-:W-:-:S02]  /*e6b0*/  ISETP.GE.AND P3, PT, R24, R61, PT ;  /* 0x0000003d1800720c */ /* 0x000fc40003f66270 */
        /* <DEDUP_REMOVED lines=34> */
.L_x_9154:
        /* <DEDUP_REMOVED lines=60> */
.L_x_9155:
[----:B------:R-:W-:Y:S05]  /*eca0*/  BSYNC.RECONVERGENT B0 ;  /* 0x0000000000007941 */ /* 0x000fea0003800200 */
.L_x_9153:
[-C--:B------:R-:W-:Y:S02]  /*ecb0*/  ISETP.GE.AND P1, PT, R12, R167.reuse, PT ;  /* 0x000000a70c00720c */ /* 0x080fe40003f26270 */
[----:B------:R-:W-:Y:S02]  /*ecc0*/  ISETP.GE.AND P0, PT, R100, R167, PT ;  /* 0x000000a76400720c */ /* 0x000fe40003f06270 */
[----:B------:R-:W-:Y:S01]  /*ecd0*/  IADD3 R6, P2, PT, R3, R160, RZ ;  /* 0x000000a003067210 */ /* 0x000fe20007f5e0ff */
[C---:B------:R-:W-:Y:S01]  /*ece0*/  IMAD.SHL.U32 R3, R156.reuse, 0x20, RZ ;  /* 0x000000209c037824 */ /* 0x040fe200078e00ff */
[----:B------:R-:W-:-:S03]  /*ecf0*/  SHF.L.U64.HI R4, R156, 0x5, R157 ;  /* 0x000000059c047819 */ /* 0x000fc6000001029d */
[----:B------:R-:W-:Y:S01]  /*ed00*/  IMAD.X R7, R14, 0x1, R161, P2 ;  /* 0x000000010e077824 */ /* 0x000fe200010e06a1 */
[----:B------:R-:W-:-:S03]  /*ed10*/  IADD3 R8, P3, PT, R3, R6, RZ ;  /* 0x0000000603087210 */ /* 0x000fc60007f7e0ff */
[----:B------:R-:W-:Y:S01]  /*ed20*/  @!PT LDS RZ, [RZ] ;  /* 0x00000000fffff984 */ /* 0x000fe20000000800 */
[----:B------:R-:W-:Y:S01]  /*ed30*/  @!PT LDS RZ, [RZ] ;  /* 0x00000000fffff984 */ /* 0x000fe20000000800 */
[----:B------:R-:W-:Y:S01]  /*ed40*/  @!PT LDS RZ, [RZ] ;  /* 0x00000000fffff984 */ /* 0x000fe20000000800 */
[----:B------:R1:W-:Y:S01]  /*ed50*/  @!P1 LDGSTS.E.BYPASS.LTC128B.128 [R169+0x4000], desc[UR4][R160.64] ;  /* 0x04000000a0a99fae */ /* 0x0003e2000b981a04 */
[----:B------:R-:W-:Y:S01]  /*ed60*/  IADD3 R10, P2, PT, R8, R3, RZ ;  /* 0x00000003080a7210 */ /* 0x000fe20007f5e0ff */
[----:B------:R-:W-:Y:S02]  /*ed70*/  IMAD.X R9, R4, 0x1, R7, P3 ;  /* 0x0000000104097824 */ /* 0x000fe400018e0607 */
[----:B------:R1:W-:Y:S02]  /*ed80*/  @P1 STS.128 [R169+0x4000], RZ ;  /* 0x004000ffa9001388 */ /* 0x0003e40000000c00 */
[----:B------:R-:W-:Y:S02]  /*ed90*/  IMAD.X R11, R9, 0x1, R4, P2 ;  /* 0x00000001090b7824 */ /* 0x000fe400010e0604 */
[----:B------:R-:W-:Y:S01]  /*eda0*/  @!PT LDS RZ, [RZ] ;  /* 0x00000000fffff984 */ /* 0x000fe20000000800 */
[----:B------:R-:W-:Y:S01]  /*edb0*/  @!PT LDS RZ, [RZ] ;  /* 0x00000000fffff984 */ /* 0x000fe20000000800 */
[----:B------:R-:W-:Y:S01]  /*edc0*/  @!PT LDS RZ, [RZ] ;  /* 0x00000000fffff984 */ /* 0x000fe20000000800 */
[----:B------:R1:W-:Y:S01]  /*edd0*/  @!P0 LDGSTS.E.BYPASS.LTC128B.128 [R169+0x6000], desc[UR4][R160.64+0x80] ;  /* 0x06000080a0a98fae */ /* 0x0003e2000b981a04 */
[----:B------:R-:W-:Y:S02]  /*ede0*/  @!P0 IMAD.MOV.U32 R4, RZ, RZ, R8 ;  /* 0x000000ffff048224 */ /* 0x000fe400078e0008 */
[----:B------:R-:W-:Y:S01]  /*edf0*/  @!P0 IMAD.MOV.U32 R5, RZ, RZ, R9 ;  /* 0x000000ffff058224 */ /* 0x000fe200078e0009 */
        /* <DEDUP_REMOVED lines=32> */
.L_x_9152:
[----:B------:R-:W-:Y:S05]  /*f000*/  BSYNC.RECONVERGENT B1 ;  /* 0x0000000000017941 */ /* 0x000fea0003800200 */
.L_x_9151:
[----:B------:R-:W2:Y:S01]  /*f010*/  LD.E R118, desc[UR4][R102.64+0xdc] ;  /* 0x0000dc0466767980 */ /* 0x000ea2000c101900 */
[----:B-1----:R-:W-:Y:S01]  /*f020*/  FMNMX3.FTZ R7, R28, R34, R23, !PT ;  /* 0x000000221c077276 */ /* 0x002fe20007810017 */
[----:B------:R-:W1:Y:S01]  /*f030*/  S2UR UR6, SR_CgaCtaId ;  /* 0x00000000000679c3 */ /* 0x000e620000008800 */
[----:B------:R-:W-:Y:S01]  /*f040*/  FMNMX3.FTZ R5, R22, R20, R21, !PT ;  /* 0x0000001416057276 */ /* 0x000fe20007810015 */
[----:B------:R-:W-:Y:S01]  /*f050*/  UMOV UR7, 0x400 ;  /* 0x0000040000077882 */ /* 0x000fe20000000000 */
        /* <DEDUP_REMOVED lines=10> */
[----:B------:R-:W-:Y:S01]  /*f100*/  FMNMX3.FTZ R7, R7, R116, R115, !PT ;  /* 0x0000007407077276 */ /* 0x000fe20007810073 */
[----:B-1----:R-:W-:Y:S01]  /*f110*/  ULEA UR6, UR6, UR7, 0x18 ;  /* 0x0000000706067291 */ /* 0x002fe2000f8ec0ff */
[----:B------:R-:W-:Y:S02]  /*f120*/  FMNMX3.FTZ R5, R5, R113, R110, !PT ;  /* 0x0000007105057276 */ /* 0x000fe4000781006e */
[----:B------:R-:W-:Y:S02]  /*f130*/  FMNMX.FTZ R7, R114, R7, !PT ;  /* 0x0000000772077209 */ /* 0x000fe40007810000 */
[----:B------:R-:W-:Y:S02]  /*f140*/  FMNMX.FTZ R5, R108, R5, !PT ;  /* 0x000000056c057209 */ /* 0x000fe40007810000 */
[----:B------:R-:W-:Y:S01]  /*f150*/  IADD3 R155, PT, PT, R58, R15, RZ ;  /* 0x0000000f3a9b7210 */ /* 0x000fe20007ffe0ff */
[----:B------:R-:W1:Y:S01]  /*f160*/  SHFL.BFLY PT, R6, R7, 0x2, 0x1f ;  /* 0x0c401f0007067f89 */ /* 0x000e6200000e0000 */
[----:B------:R-:W-:-:S02]  /*f170*/  SHF.L.U32 R105, R105, 0x3, RZ ;  /* 0x0000000369697819 */ /* 0x000fc400000006ff */
[----:B------:R-:W-:Y:S01]  /*f180*/  LEA R155, R155, UR6, 0x1 ;  /* 0x000000069b9b7c11 */ /* 0x000fe2000f8e08ff */
[----:B------:R-:W3:Y:S01]  /*f190*/  SHFL.BFLY PT, R4, R5, 0x2, 0x1f ;  /* 0x0c401f0005047f89 */ /* 0x000ee200000e0000 */
[----:B------:R-:W-:Y:S02]  /*f1a0*/  LOP3.LUT R180, R105, 0x38, RZ, 0xc0, !PT ;  /* 0x0000003869b47812 */ /* 0x000fe400078ec0ff */
        /* <DEDUP_REMOVED lines=16> */
[----:B-1----:R-:W-:-:S02]  /*f2b0*/  FMNMX.FTZ R101, R6, R101, !PT ;  /* 0x0000006506657209 */ /* 0x002fc40007810000 */
[----:B---3--:R-:W-:Y:S02]  /*f2c0*/  FMNMX.FTZ R3, R4, R3, !PT ;  /* 0x0000000304037209 */ /* 0x008fe40007810000 */
[----:B------:R-:W-:Y:S01]  /*f2d0*/  FSETP.NEU.FTZ.AND P0, PT, R101, -INF , PT ;  /* 0xff8000006500780b */ /* 0x000fe20003f1d000 */
[----:B------:R-:W1:Y:S01]  /*f2e0*/  LDSM.16.MT88.4 R4, [R152+0xa000] ;  /* 0x00a000009804783b */ /* 0x000e620000004200 */
        /* <DEDUP_REMOVED lines=17> */
[----:B------:R-:W2:Y:S01]  /*f400*/  LDSM.16.MT88.4 R16, [R154+0x8800] ;  /* 0x008800009a10783b */ /* 0x000ea20000004200 */
[----:B------:R-:W3:Y:S01]  /*f410*/  MUFU.EX2 R34, R34 ;  /* 0x0000002200227308 */ /* 0x000ee20000000800 */
[-C--:B------:R-:W-:Y:S01]  /*f420*/  FFMA.FTZ R0, R62, R118.reuse, -R121 ;  /* 0x000000763e007223 */ /* 0x080fe20000010879 */
[-CC-:B------:R-:W-:Y:S01]  /*f430*/  FFMA.FTZ R26, R26, R118.reuse, -R119.reuse ;  /* 0x000000761a1a7223 */ /* 0x180fe20000010877 */
[----:B------:R-:W2:Y:S01]  /*f440*/  LDSM.16.MT88.4 R20, [R155+0x8800] ;  /* 0x008800009b14783b */ /* 0x000ea20000004200 */
[----:B------:R-:W-:Y:S01]  /*f450*/  MUFU.EX2 R31, R31 ;  /* 0x0000001f001f7308 */ /* 0x000fe20000000800 */
[-CC-:B------:R-:W-:Y:S01]  /*f460*/  FFMA.FTZ R33, R88, R118.reuse, -R119.reuse ;  /* 0x0000007658217223 */ /* 0x180fe20000010877 */
[-C--:B------:R-:W-:Y:S01]  /*f470*/  FFMA.FTZ R29, R68, R118.reuse, -R119 ;  /* 0x00000076441d7223 */ /* 0x080fe20000010877 */
[-CC-:B------:R-:W-:Y:S01]  /*f480*/  FFMA.FTZ R123, R120, R118.reuse, -R121.reuse ;  /* 0x00000076787b7223 */ /* 0x180fe20000010879 */
[----:B------:R-:W4:Y:S01]  /*f490*/  MUFU.EX2 R28, R28 ;  /* 0x0000001c001c7308 */ /* 0x000f220000000800 */
[-CC-:B------:R-:W-:Y:S01]  /*f4a0*/  FFMA.FTZ R120, R132, R118.reuse, -R121.reuse ;  /* 0x0000007684787223 */ /* 0x180fe20000010879 */
[-C--:B------:R-:W-:Y:S01]  /*f4b0*/  FFMA.FTZ R127, R134, R118.reuse, -R121 ;  /* 0x00000076867f7223 */ /* 0x080fe20000010879 */
[-CC-:B------:R-:W-:Y:S01]  /*f4c0*/  FFMA.FTZ R129, R124, R118.reuse, -R119.reuse ;  /* 0x000000767c817223 */ /* 0x180fe20000010877 */
[----:B------:R-:W-:Y:S01]  /*f4d0*/  MUFU.EX2 R32, R32 ;  /* 0x0000002000207308 */ /* 0x000fe20000000800 */
[-C--:B------:R-:W-:Y:S01]  /*f4e0*/  FFMA.FTZ R125, R126, R118.reuse, -R119 ;  /* 0x000000767e7d7223 */ /* 0x080fe20000010877 */
[----:B---3--:R-:W-:Y:S01]  /*f4f0*/  F2FP.F16.F32.PACK_AB R84, R34, R111 ;  /* 0x0000006f2254723e */ /* 0x008fe200000000ff */
[-CC-:B------:R-:W-:Y:S01]  /*f500*/  FFMA.FTZ R130, R130, R118.reuse, -R121.reuse ;  /* 0x0000007682827223 */ /* 0x180fe20000010879 */
[----:B------:R-:W3:Y:S01]  /*f510*/  MUFU.EX2 R109, R109 ;  /* 0x0000006d006d7308 */ /* 0x000ee20000000800 */
[-CC-:B------:R-:W-:Y:S01]  /*f520*/  FFMA.FTZ R117, R117, R118.reuse, -R121.reuse ;  /* 0x0000007675757223 */ /* 0x180fe20000010879 */
[-CC-:B------:R-:W-:Y:S01]  /*f530*/  FFMA.FTZ R116, R116, R118.reuse, -R121.reuse ;  /* 0x0000007674747223 */ /* 0x180fe20000010879 */
[-C--:B------:R-:W-:Y:S01]  /*f540*/  FFMA.FTZ R183, R114, R118.reuse, -R121 ;  /* 0x0000007672b77223 */ /* 0x080fe20000010879 */
[----:B------:R-:W-:Y:S01]  /*f550*/  MUFU.EX2 R35, R35 ;  /* 0x0000002300237308 */ /* 0x000fe20000000800 */
[----:B------:R-:W-:Y:S01]  /*f560*/  FFMA.FTZ R179, R108, R118, -R119 ;  /* 0x000000766cb37223 */ /* 0x000fe20000010877 */
[----:B----4-:R-:W-:Y:S01]  /*f570*/  F2FP.F16.F32.PACK_AB R86, R28, R31 ;  /* 0x0000001f1c56723e */ /* 0x010fe200000000ff */
[----:B------:R-:W-:Y:S01]  /*f580*/  FADD.FTZ R34, R111, R34 ;  /* 0x000000226f227221 */ /* 0x000fe20000010000 */
[----:B------:R-:W4:Y:S03]  /*f590*/  MUFU.EX2 R30, R30 ;  /* 0x0000001e001e7308 */ /* 0x000f260000000800 */
[----:B------:R-:W-:Y:S01]  /*f5a0*/  FADD.FTZ R31, R31, R34 ;  /* 0x000000221f1f7221 */ /* 0x000fe20000010000 */
[----:B------:R5:W-:Y:S01]  /*f5b0*/  MUFU.EX2 R24, R2 ;  /* 0x0000000200187308 */ /* 0x000be20000000800 */
[----:B---3--:R-:W-:Y:S01]  /*f5c0*/  F2FP.F16.F32.PACK_AB R85, R109, R32 ;  /* 0x000000206d55723e */ /* 0x008fe200000000ff */
[----:B------:R-:W-:-:S02]  /*f5d0*/  FADD.FTZ R32, R32, R109 ;  /* 0x0000006d20207221 */ /* 0x000fc40000010000 */
[----:B------:R-:W3:Y:S01]  /*f5e0*/  MUFU.EX2 R27, R27 ;  /* 0x0000001b001b7308 */ /* 0x000ee20000000800 */
[----:B------:R-:W-:-:S03]  /*f5f0*/  FADD.FTZ R28, R28, R31 ;  /* 0x0000001f1c1c7221 */ /* 0x000fc60000010000 */
[----:B------:R-:W-:Y:S01]  /*f600*/  MUFU.EX2 R25, R25 ;  /* 0x0000001900197308 */ /* 0x000fe20000000800 */
[----:B----4-:R-:W-:-:S03]  /*f610*/  F2FP.F16.F32.PACK_AB R87, R30, R35 ;  /* 0x000000231e57723e */ /* 0x010fc600000000ff */
[----:B------:R-:W-:Y:S01]  /*f620*/  MUFU.EX2 R0, R0 ;  /* 0x0000000000007308 */ /* 0x000fe20000000800 */
[----:B-----5:R-:W-:-:S03]  /*f630*/  FFMA.FTZ R2, R70, R118, -R119 ;  /* 0x0000007646027223 */ /* 0x020fc60000010877 */
[----:B------:R-:W-:Y:S01]  /*f640*/  MUFU.EX2 R26, R26 ;  /* 0x0000001a001a7308 */ /* 0x000fe20000000800 */
[C---:B------:R-:W-:Y:S03]  /*f650*/  HMMA.16816.F32 R44, R84.reuse, R48, RZ ;  /* 0x00000030542c723c */ /* 0x040fe600000018ff */
[----:B------:R-:W4:Y:S04]  /*f660*/  MUFU.EX2 R33, R33 ;  /* 0x0000002100217308 */ /* 0x000f280000000800 */
[----:B------:R-:W-:Y:S01]  /*f670*/  MUFU.EX2 R2, R2 ;  /* 0x0000000200027308 */ /* 0x000fe20000000800 */
[C---:B------:R-:W-:Y:S03]  /*f680*/  HMMA.16816.F32 R48, R84.reuse, R50, RZ ;  /* 0x000000325430723c */ /* 0x040fe600000018ff */
[----:B------:R-:W5:Y:S04]  /*f690*/  MUFU.EX2 R29, R29 ;  /* 0x0000001d001d7308 */ /* 0x000f680000000800 */
        /* <DEDUP_REMOVED lines=22> */
[----:B---3--:R-:W-:Y:S01]  /*f800*/  F2FP.F16.F32.PACK_AB R4, R24, R27 ;  /* 0x0000001b1804723e */ /* 0x008fe200000000ff */
[----:B------:R-:W-:Y:S01]  /*f810*/  FADD.FTZ R27, R27, R28 ;  /* 0x0000001c1b1b7221 */ /* 0x000fe20000010000 */
[----:B----4-:R-:W-:-:S03]  /*f820*/  F2FP.F16.F32.PACK_AB R5, R33, R26 ;  /* 0x0000001a2105723e */ /* 0x010fc600000000ff */
[----:B------:R-:W-:Y:S02]  /*f830*/  FADD.FTZ R24, R24, R27 ;  /* 0x0000001b18187221 */ /* 0x000fe40000010000 */
[----:B------:R-:W-:Y:S01]  /*f840*/  HMMA.16816.F32 R84, R84, R6, RZ ;  /* 0x000000065454723c */ /* 0x000fe200000018ff */
[----:B------:R-:W-:Y:S01]  /*f850*/  F2FP.F16.F32.PACK_AB R6, R0, R25 ;  /* 0x000000190006723e */ /* 0x000fe200000000ff */
[----:B------:R-:W-:Y:S01]  /*f860*/  FADD.FTZ R25, R25, R24 ;  /* 0x0000001819197221 */ /* 0x000fe20000010000 */
[----:B-----5:R-:W-:-:S03]  /*f870*/  F2FP.F16.F32.PACK_AB R7, R29, R2 ;  /* 0x000000021d07723e */ /* 0x020fc600000000ff */
[----:B------:R-:W-:-:S04]  /*f880*/  FADD.FTZ R0, R0, R25 ;  /* 0x0000001900007221 */ /* 0x000fc80000010000 */
[C---:B------:R-:W-:Y:S08]  /*f890*/  HMMA.16816.F32 R44, R4.reuse, R12, R44 ;  /* 0x0000000c042c723c */ /* 0x040ff0000000182c */
[C---:B------:R-:W-:Y:S01]  /*f8a0*/  HMMA.16816.F32 R48, R4.reuse, R14, R48 ;  /* 0x0000000e0430723c */ /* 0x040fe20000001830 */
[----:B------:R-:W1:Y:S07]  /*f8b0*/  LDSM.16.MT88.4 R12, [R153+0xa800] ;  /* 0x00a80000990c783b */ /* 0x000e6e0000004200 */
        /* <DEDUP_REMOVED lines=15> */
[----:B---3--:R-:W-:Y:S03]  /*f9b0*/  HMMA.16816.F32 R60, R4, R20, R60 ;  /* 0x00000014043c723c */ /* 0x008fe6000000183c */
[-CC-:B------:R-:W-:Y:S01]  /*f9c0*/  FFMA.FTZ R20, R122, R118.reuse, -R119.reuse ;  /* 0x000000767a147223 */ /* 0x180fe20000010877 */
[-CC-:B------:R-:W-:Y:S01]  /*f9d0*/  FFMA.FTZ R122, R128, R118.reuse, -R119.reuse ;  /* 0x00000076807a7223 */ /* 0x180fe20000010877 */
[----:B------:R-:W-:-:S02]  /*f9e0*/  FFMA.FTZ R128, R112, R118, -R119 ;  /* 0x0000007670807223 */ /* 0x000fc40000010877 */
[----:B------:R3:W5:Y:S01]  /*f9f0*/  MUFU.EX2 R126, R20 ;  /* 0x00000014007e7308 */ /* 0x0007620000000800 */
[C---:B----4-:R-:W-:Y:S03]  /*fa00*/  HMMA.16816.F32 R88, R4.reuse, R8, R88 ;  /* 0x000000080458723c */ /* 0x050fe60000001858 */
[----:B------:R-:W4:Y:S05]  /*fa10*/  MUFU.EX2 R122, R122 ;  /* 0x0000007a007a7308 */ /* 0x000f2a0000000800 */
[C---:B------:R-:W-:Y:S01]  /*fa20*/  HMMA.16816.F32 R84, R4.reuse, R10, R84 ;  /* 0x0000000a0454723c */ /* 0x040fe20000001854 */
[----:B------:R-:W2:Y:S07]  /*fa30*/  LDSM.16.MT88.4 R8, [R153+0x9000] ;  /* 0x009000009908783b */ /* 0x000eae0000004200 */
[----:B------:R-:W-:Y:S03]  /*fa40*/  HMMA.16816.F32 R64, R4, R22, R64 ;  /* 0x000000160440723c */ /* 0x000fe60000001840 */
[----:B------:R-:W-:Y:S01]  /*fa50*/  F2FP.F16.F32.PACK_AB R4, R120, R123 ;  /* 0x0000007b7804723e */ /* 0x000fe200000000ff */
[----:B---3--:R-:W3:Y:S01]  /*fa60*/  LDSM.16.MT88.4 R20, [R152+0x9000] ;  /* 0x009000009814783b */ /* 0x008ee20000004200 */
[----:B-----5:R-:W-:Y:S01]  /*fa70*/  F2FP.F16.F32.PACK_AB R5, R126, R129 ;  /* 0x000000817e05723e */ /* 0x020fe200000000ff */
[----:B------:R-:W-:Y:S01]  /*fa80*/  FADD.FTZ R123, R123, R0 ;  /* 0x000000007b7b7221 */ /* 0x000fe20000010000 */
[----:B------:R-:W-:-:S02]  /*fa90*/  F2FP.F16.F32.PACK_AB R6, R124, R127 ;  /* 0x0000007f7c06723e */ /* 0x000fc400000000ff */
[----:B----4-:R-:W-:Y:S01]  /*faa0*/  F2FP.F16.F32.PACK_AB R7, R122, R125 ;  /* 0x0000007d7a07723e */ /* 0x010fe200000000ff */
[----:B------:R-:W-:-:S04]  /*fab0*/  FADD.FTZ R120, R120, R123 ;  /* 0x0000007b78787221 */ /* 0x000fc80000010000 */
[----:B------:R-:W-:Y:S02]  /*fac0*/  FADD.FTZ R127, R127, R120 ;  /* 0x000000787f7f7221 */ /* 0x000fe40000010000 */
[----:B-1----:R-:W-:Y:S03]  /*fad0*/  HMMA.16816.F32 R36, R4, R12, R36 ;  /* 0x0000000c0424723c */ /* 0x002fe60000001824 */
[----:B------:R-:W-:-:S05]  /*fae0*/  FADD.FTZ R124, R124, R127 ;  /* 0x0000007f7c7c7221 */ /* 0x000fca0000010000 */
        /* <DEDUP_REMOVED lines=9> */
[C---:B-1----:R-:W-:Y:S08]  /*fb80*/  HMMA.16816.F32 R60, R4.reuse, R12, R60 ;  /* 0x0000000c043c723c */ /* 0x042ff0000000183c */
[C---:B------:R-:W-:Y:S01]  /*fb90*/  HMMA.16816.F32 R64, R4.reuse, R14, R64 ;  /* 0x0000000e0440723c */ /* 0x040fe20000001840 */
[----:B------:R-:W1:Y:S07]  /*fba0*/  LDSM.16.MT88.4 R12, [R152+0xb000] ;  /* 0x00b00000980c783b */ /* 0x000e6e0000004200 */
[C---:B--2---:R-:W-:Y:S03]  /*fbb0*/  HMMA.16816.F32 R76, R4.reuse, R16, R76 ;  /* 0x00000010044c723c */ /* 0x044fe6000000184c */
[-C--:B------:R-:W-:Y:S01]  /*fbc0*/  FFMA.FTZ R16, R115, R118.reuse, -R121 ;  /* 0x0000007673107223 */ /* 0x080fe20000010879 */
[-CC-:B------:R-:W-:Y:S01]  /*fbd0*/  FFMA.FTZ R17, R113, R118.reuse, -R119.reuse ;  /* 0x0000007671117223 */ /* 0x180fe20000010877 */
[----:B------:R-:W-:Y:S01]  /*fbe0*/  FFMA.FTZ R121, R110, R118, -R119 ;  /* 0x000000766e797223 */ /* 0x000fe20000010877 */
[----:B------:R-:W2:Y:S02]  /*fbf0*/  MUFU.EX2 R115, R117 ;  /* 0x0000007500737308 */ /* 0x000ea40000000800 */
[C---:B------:R-:W-:Y:S02]  /*fc00*/  HMMA.16816.F32 R80, R4.reuse, R18, R80 ;  /* 0x000000120450723c */ /* 0x040fe40000001850 */
[----:B------:R-:W-:Y:S04]  /*fc10*/  MUFU.EX2 R112, R16 ;  /* 0x0000001000707308 */ /* 0x000fe80000000800 */
[----:B------:R3:W-:Y:S02]  /*fc20*/  MUFU.EX2 R110, R17 ;  /* 0x00000011006e7308 */ /* 0x0007e40000000800 */
[C---:B----4-:R-:W-:Y:S02]  /*fc30*/  HMMA.16816.F32 R68, R4.reuse, R8, R68 ;  /* 0x000000080444723c */ /* 0x050fe40000001844 */
[----:B------:R-:W4:Y:S04]  /*fc40*/  MUFU.EX2 R113, R128 ;  /* 0x0000008000717308 */ /* 0x000f280000000800 */
[----:B------:R-:W5:Y:S02]  /*fc50*/  MUFU.EX2 R108, R121 ;  /* 0x00000079006c7308 */ /* 0x000f640000000800 */
[C---:B------:R-:W-:Y:S01]  /*fc60*/  HMMA.16816.F32 R72, R4.reuse, R10, R72 ;  /* 0x0000000a0448723c */ /* 0x040fe20000001848 */
[----:B------:R-:W5:Y:S04]  /*fc70*/  LDSM.16.MT88.4 R8, [R155+0x9800] ;  /* 0x009800009b08783b */ /* 0x000f680000004200 */
[----:B---3--:R-:W3:Y:S03]  /*fc80*/  LDSM.16.MT88.4 R16, [R153+0x9800] ;  /* 0x009800009910783b */ /* 0x008ee60000004200 */
[C---:B------:R-:W-:Y:S01]  /*fc90*/  HMMA.16816.F32 R56, R4.reuse, R22, R56 ;  /* 0x000000160438723c */ /* 0x040fe20000001838 */
[----:B------:R-:W-:Y:S07]  /*fca0*/  LDSM.16.MT88.4 R20, [R154+0x9800] ;  /* 0x009800009a14783b */ /* 0x000fee0000004200 */
[C---:B-1----:R-:W-:Y:S08]  /*fcb0*/  HMMA.16816.F32 R88, R4.reuse, R12, R88 ;  /* 0x0000000c0458723c */ /* 0x042ff00000001858 */
[----:B------:R-:W-:Y:S03]  /*fcc0*/  HMMA.16816.F32 R84, R4, R14, R84 ;  /* 0x0000000e0454723c */ /* 0x000fe60000001854 */
[----:B--2---:R-:W-:Y:S01]  /*fcd0*/  F2FP.F16.F32.PACK_AB R4, R114, R115 ;  /* 0x000000737204723e */ /* 0x004fe200000000ff */
[----:B------:R-:W1:Y:S01]  /*fce0*/  LDSM.16.MT88.4 R12, [R152+0x9800] ;  /* 0x00980000980c783b */ /* 0x000e620000004200 */
[----:B----4-:R-:W-:Y:S01]  /*fcf0*/  F2FP.F16.F32.PACK_AB R5, R110, R113 ;  /* 0x000000716e05723e */ /* 0x010fe200000000ff */
[----:B------:R-:W-:Y:S01]  /*fd00*/  FADD.FTZ R115, R115, R124 ;  /* 0x0000007c73737221 */ /* 0x000fe20000010000 */
[----:B------:R-:W-:-:S02]  /*fd10*/  F2FP.F16.F32.PACK_AB R6, R183, R112 ;  /* 0x00000070b706723e */ /* 0x000fc400000000ff */
[----:B-----5:R-:W-:Y:S01]  /*fd20*/  F2FP.F16.F32.PACK_AB R7, R179, R108 ;  /* 0x0000006cb307723e */ /* 0x020fe200000000ff */
[----:B------:R-:W-:-:S04]  /*fd30*/  FADD.FTZ R115, R114, R115 ;  /* 0x0000007372737221 */ /* 0x000fc80000010000 */
[----:B------:R-:W-:-:S04]  /*fd40*/  FADD.FTZ R112, R112, R115 ;  /* 0x0000007370707221 */ /* 0x000fc80000010000 */
[----:B------:R-:W-:Y:S01]  /*fd50*/  FADD.FTZ R183, R183, R112 ;  /* 0x00000070b7b77221 */ /* 0x000fe20000010000 */
[C---:B------:R-:W-:Y:S08]  /*fd60*/  HMMA.16816.F32 R96, R4.reuse, R8, R96 ;  /* 0x000000080460723c */ /* 0x040ff00000001860 */
[C---:B---3--:R-:W-:Y:S08]  /*fd70*/  HMMA.16816.F32 R44, R4.reuse, R16, R44 ;  /* 0x00000010042c723c */ /* 0x048ff0000000182c */
[C---:B------:R-:W-:Y:S01]  /*fd80*/  HMMA.16816.F32 R48, R4.reuse, R18, R48 ;  /* 0x000000120430723c */ /* 0x040fe20000001830 */
[----:B------:R-:W2:Y:S07]  /*fd90*/  LDSM.16.MT88.4 R16, [R154+0xb800] ;  /* 0x00b800009a10783b */ /* 0x000eae0000004200 */
[C---:B------:R-:W-:Y:S01]  /*fda0*/  HMMA.16816.F32 R92, R4.reuse, R10, R92 ;  /* 0x0000000a045c723c */ /* 0x040fe2000000185c */
[----:B------:R-:W3:Y:S07]  /*fdb0*/  LDSM.16.MT88.4 R8, [R155+0xb800] ;  /* 0x00b800009b08783b */ /* 0x000eee0000004200 */
[C---:B-1----:R-:W-:Y:S08]  /*fdc0*/  HMMA.16816.F32 R52, R4.reuse, R12, R52 ;  /* 0x0000000c0434723c */ /* 0x042ff00000001834 */
[C---:B------:R-:W-:Y:S01]  /*fdd0*/  HMMA.16816.F32 R56, R4.reuse, R14, R56 ;  /* 0x0000000e0438723c */ /* 0x040fe20000001838 */
[----:B------:R-:W1:Y:S07]  /*fde0*/  LDSM.16.MT88.4 R12, [R153+0xb800] ;  /* 0x00b80000990c783b */ /* 0x000e6e0000004200 */
[C---:B------:R-:W-:Y:S08]  /*fdf0*/  HMMA.16816.F32 R36, R4.reuse, R20, R36 ;  /* 0x000000140424723c */ /* 0x040ff00000001824 */
[C---:B------:R-:W-:Y:S08]  /*fe00*/  HMMA.16816.F32 R40, R4.reuse, R22, R40 ;  /* 0x000000160428723c */ /* 0x040ff00000001828 */
[----:B--2---:R-:W-:Y:S03]  /*fe10*/  HMMA.16816.F32 R68, R4, R16, R68 ;  /* 0x000000100444723c */ /* 0x004fe60000001844 */
[----:B------:R-:W-:-:S04]  /*fe20*/  FADD.FTZ R17, R35, R32 ;  /* 0x0000002023117221 */ /* 0x000fc80000010000 */
[----:B------:R-:W-:Y:S01]  /*fe30*/  FADD.FTZ R17, R30, R17 ;  /* 0x000000111e117221 */ /* 0x000fe20000010000 */
[----:B---3--:R-:W-:Y:S03]  /*fe40*/  HMMA.16816.F32 R60, R4, R8, R60 ;  /* 0x00000008043c723c */ /* 0x008fe6000000183c */
        /* <DEDUP_REMOVED lines=14> */
[----:B------:R-:W-:-:S04]  /*ff30*/  FADD.FTZ R113, R110, R113 ;  /* 0x000000716e717221 */ /* 0x000fc80000010000 */
[----:B------:R-:W-:-:S04]  /*ff40*/  FADD.FTZ R108, R108, R113 ;  /* 0x000000716c6c7221 */ /* 0x000fc80000010000 */
[----:B------:R-:W-:Y:S01]  /*ff50*/  FADD.FTZ R179, R179, R108 ;  /* 0x0000006cb3b37221 */ /* 0x000fe20000010000 */
[C---:B--2---:R-:W-:Y:S08]  /*ff60*/  HMMA.16816.F32 R88, R4.reuse, R8, R88 ;  /* 0x000000080458723c */ /* 0x044ff00000001858 */
[----:B------:R-:W-:Y:S01]  /*ff70*/  HMMA.16816.F32 R84, R4, R10, R84 ;  /* 0x0000000a0454723c */ /* 0x000fe20000001854 */
[----:B------:R-:W-:-:S04]  /*ff80*/  NOP ;  /* 0x0000000000007918 */ /* 0x000fc80000000000 */
[----:B------:R-:W-:-:S15]  /*ff90*/  @!P4 BRA `(.L_x_9156) ;  /* 0x0000002800b8c947 */ /* 0x000fde0003800000 */
[----:B------:R-:W-:Y:S01]  /*ffa0*/  ISETP.NE.U32.AND P2, PT, R106, RZ, PT ;  /* 0x000000ff6a00720c */ /* 0x000fe20003f45070 */
[----:B------:R-:W-:Y:S01]  /*ffb0*/  IMAD.SHL.U32 R178, R104, 0x40, RZ ;  /* 0x0000004068b27824 */ /* 0x000fe200078e00ff */
[----:B------:R-:W-:Y:S01]  /*ffc0*/  MOV R2, R3 ;  /* 0x0000000300027202 */ /* 0x000fe20000000f00 */
[----:B------:R-:W-:Y:S01]  /*ffd0*/  IMAD.MOV.U32 R0, RZ, RZ, R101 ;  /* 0x000000ffff007224 */ /* 0x000fe200078e0065 */
[----:B------:R-:W-:Y:S01]  /*ffe0*/  ISETP.NE.AND.EX P2, PT, R107, RZ, PT, P2 ;  /* 0x000000ff6b00720c */ /* 0x000fe20003f45320 */
[----:B------:R-:W-:Y:S01]  /*fff0*/  VIADD R178, R178, 0xffffffc0 ;  /* 0xffffffc0b2b27836 */ /* 0x000fe20000000000 */
[----:B------:R-:W-:-:S11]  /*10000*/  IADD3 R177, PT, PT, R104, -0x2, RZ ;  /* 0xfffffffe68b17810 */ /* 0x000fd60007ffe0ff */
.L_x_9163:
[----:B------:R-:W-:Y:S01]  /*10010*/  ISETP.GE.AND P1, PT, R180, R167, PT ;  /* 0x000000a7b400720c */ /* 0x000fe20003f26270 */
        /* <DEDUP_REMOVED lines=50> */
[----:B------:R-:W-:Y:S03]  /*10340*/  ISETP.NE.AND P5, PT, R11, RZ, PT ;  /* 0x000000ff0b00720c */ /* 0x000fe60003fa5270 */
        /* <DEDUP_REMOVED lines=27> */
.L_x_9158:
[----:B------:R-:W-:Y:S05]  /*10500*/  BSYNC.RECONVERGENT B0 ;  /* 0x0000000000007941 */ /* 0x000fea0003800200 */
.L_x_9157:
        /* <DEDUP_REMOVED lines=9> */
[----:B------:R-:W-:Y:S01]  /*105a0*/  BSSY.RECONVERGENT B1, `(.L_x_9159) ;  /* 0x0000111000017945 */ /* 0x000fe20003800200 */
[----:B------:R-:W-:Y:S01]  /*105b0*/  IADD3 R184, P4, PT, R3, R186, RZ ;  /* 0x000000ba03b87210 */ /* 0x000fe20007f9e0ff */
[----:B------:R-:W-:Y:S01]  /*105c0*/  @!PT LDS RZ, [RZ] ;  /* 0x00000000fffff984 */ /* 0x000fe20000000800 */
[----:B------:R-:W-:Y:S01]  /*105d0*/  @!PT LDS RZ, [RZ] ;  /* 0x00000000fffff984 */ /* 0x000fe20000000800 */
[----:B------:R-:W-:Y:S01]  /*105e0*/  @!PT LDS RZ, [RZ] ;  /* 0x00000000fffff984 */ /* 0x000fe20000000800 */
[----:B------:R1:W-:Y:S03]  /*105f0*/  @!P0 LDGSTS.E.BYPASS.LTC128B.128 [R169+0xa000], desc[UR4][R162.64+0x80] ;  /* 0x0a000080a2a98fae */ /* 0x0003e6000b981a04 */
        /* <DEDUP_REMOVED lines=218> */
.L_x_9162:
[----:B------:R-:W-:Y:S05]  /*113a0*/  BSYNC.RECONVERGENT B0 ;  /* 0x0000000000007941 */ /* 0x000fea0003800200 */
.L_x_9161:
        /* <DEDUP_REMOVED lines=48> */
.L_x_9160:
[----:B------:R-:W-:Y:S05]  /*116b0*/  BSYNC.RECONVERGENT B1 ;  /* 0x0000000000017941 */ /* 0x000fea0003800200 */
.L_x_9159:
[----:B-1----:R-:W2:Y:S01]  /*116c0*/  LD.E R104, desc[UR4][R102.64+0xdc] ;  /* 0x0000dc0466687980 */ /* 0x002ea2000c101900 */
        /* <DEDUP_REMOVED lines=25> */
[----:B-1----:R-:W-:Y:S07]  /*11860*/  FMNMX.FTZ R101, R109, R110, !PT ;  /* 0x0000006e6d657209 */ /* 0x002fee0007810000 */
[----:B------:R-:W1:Y:S01]  /*11870*/  LDSM.16.MT88.4 R108, [R155+0x8000] ;  /* 0x008000009b6c783b */ /* 0x000e620000004200 */
[----:B---3--:R-:W-:Y:S01]  /*11880*/  FMNMX.FTZ R3, R106, R3, !PT ;  /* 0x000000036a037209 */ /* 0x008fe20007810000 */
[C---:B------:R-:W-:Y:S01]  /*11890*/  FADD.FTZ R107, -R101.reuse, R0 ;  /* 0x00000000656b7221 */ /* 0x040fe20000010100 */
[----:B------:R-:W-:Y:S02]  /*118a0*/  FSETP.NEU.FTZ.AND P1, PT, R101, -INF , PT ;  /* 0xff8000006500780b */ /* 0x000fe40003f3d000 */
[C---:B------:R-:W-:Y:S01]  /*118b0*/  FSETP.NEU.FTZ.AND P0, PT, R3.reuse, -INF , PT ;  /* 0xff8000000300780b */ /* 0x040fe20003f1d000 */
[----:B------:R-:W-:Y:S01]  /*118c0*/  FADD.FTZ R105, -R3, R2 ;  /* 0x0000000203697221 */ /* 0x000fe20000010100 */
[C---:B--2---:R-:W-:Y:S01]  /*118d0*/  FMUL.FTZ R127, R104.reuse, R101 ;  /* 0x00000065687f7220 */ /* 0x044fe20000410000 */
        /* <DEDUP_REMOVED lines=15> */
[----:B------:R-:W3:Y:S01]  /*119d0*/  MUFU.EX2 R0, R0 ;  /* 0x0000000000007308 */ /* 0x000ee20000000800 */
[-C--:B------:R-:W-:Y:S01]  /*119e0*/  FFMA.FTZ R126, R25, R104.reuse, -R127 ;  /* 0x00000068197e7223 */ /* 0x080fe2000001087f */
[-CC-:B------:R-:W-:Y:S01]  /*119f0*/  FFMA.FTZ R131, R26, R104.reuse, -R125.reuse ;  /* 0x000000681a837223 */ /* 0x180fe2000001087d */
[----:B------:R-:W-:Y:S07]  /*11a00*/  FFMA.FTZ R128, R27, R104, -R125 ;  /* 0x000000681b807223 */ /* 0x000fee000001087d */
[----:B------:R-:W-:Y:S01]  /*11a10*/  MUFU.EX2 R107, R107 ;  /* 0x0000006b006b7308 */ /* 0x000fe20000000800 */
[C---:B--2---:R-:W-:Y:S01]  /*11a20*/  FMUL.FTZ R4, R2.reuse, R96 ;  /* 0x0000006002047220 */ /* 0x044fe20000410000 */
        /* <DEDUP_REMOVED lines=13> */
[----:B------:R-:W-:Y:S07]  /*11b00*/  FMUL.FTZ R38, R0, R38 ;  /* 0x0000002600267220 */ /* 0x000fee0000410000 */
[----:B------:R-:W-:Y:S01]  /*11b10*/  MUFU.EX2 R105, R105 ;  /* 0x0000006900697308 */ /* 0x000fe20000000800 */
[----:B------:R-:W4:Y:S01]  /*11b20*/  LDSM.16.MT88.4 R92, [R152+0x8000] ;  /* 0x00800000985c783b */ /* 0x000f220000004200 */
[----:B--2---:R-:W-:Y:S01]  /*11b30*/  F2FP.F16.F32.PACK_AB R96, R120, R107 ;  /* 0x0000006b7860723e */ /* 0x004fe200000000ff */
[----:B------:R-:W-:Y:S07]  /*11b40*/  FMUL.FTZ R39, R0, R39 ;  /* 0x0000002700277220 */ /* 0x000fee0000410000 */
[----:B------:R-:W2:Y:S01]  /*11b50*/  MUFU.EX2 R106, R106 ;  /* 0x0000006a006a7308 */ /* 0x000ea20000000800 */
[----:B------:R-:W-:Y:S01]  /*11b60*/  FMUL.FTZ R41, R2, R41 ;  /* 0x0000002902297220 */ /* 0x000fe20000410000 */
[C---:B------:R-:W-:Y:S01]  /*11b70*/  FMUL.FTZ R42, R0.reuse, R42 ;  /* 0x0000002a002a7220 */ /* 0x040fe20000410000 */
[----:B------:R-:W-:Y:S07]  /*11b80*/  FMUL.FTZ R43, R0, R43 ;  /* 0x0000002b002b7220 */ /* 0x000fee0000410000 */
[----:B------:R-:W-:Y:S01]  /*11b90*/  MUFU.EX2 R122, R122 ;  /* 0x0000007a007a7308 */ /* 0x000fe20000000800 */
[----:B------:R-:W-:Y:S01]  /*11ba0*/  FMUL.FTZ R44, R2, R44 ;  /* 0x0000002c022c7220 */ /* 0x000fe20000410000 */
[----:B---3--:R-:W-:Y:S01]  /*11bb0*/  F2FP.F16.F32.PACK_AB R97, R124, R123 ;  /* 0x0000007b7c61723e */ /* 0x008fe200000000ff */
[----:B------:R-:W-:Y:S07]  /*11bc0*/  FMUL.FTZ R45, R2, R45 ;  /* 0x0000002d022d7220 */ /* 0x000fee0000410000 */
[----:B------:R-:W3:Y:S01]  /*11bd0*/  MUFU.EX2 R121, R121 ;  /* 0x0000007900797308 */ /* 0x000ee20000000800 */
[C---:B------:R-:W-:Y:S01]  /*11be0*/  FMUL.FTZ R46, R0.reuse, R46 ;  /* 0x0000002e002e7220 */ /* 0x040fe20000410000 */
[----:B------:R-:W-:Y:S01]  /*11bf0*/  FMUL.FTZ R47, R0, R47 ;  /* 0x0000002f002f7220 */ /* 0x000fe20000410000 */
[C---:B------:R-:W-:Y:S01]  /*11c00*/  FMUL.FTZ R48, R2.reuse, R48 ;  /* 0x0000003002307220 */ /* 0x040fe20000410000 */
[----:B------:R-:W-:Y:S01]  /*11c10*/  FMUL.FTZ R49, R2, R49 ;  /* 0x0000003102317220 */ /* 0x000fe20000410000 */
[----:B------:R-:W-:Y:S01]  /*11c20*/  FMUL.FTZ R50, R0, R50 ;  /* 0x0000003200327220 */ /* 0x000fe20000410000 */
[----:B--2---:R-:W-:Y:S01]  /*11c30*/  F2FP.F16.F32.PACK_AB R98, R106, R105 ;  /* 0x000000696a62723e */ /* 0x004fe200000000ff */
[----:B------:R-:W-:Y:S01]  /*11c40*/  FMUL.FTZ R51, R0, R51 ;  /* 0x0000003300337220 */ /* 0x000fe20000410000 */
[-CC-:B------:R-:W-:Y:S01]  /*11c50*/  FFMA.FTZ R130, R28, R104.reuse, -R127.reuse ;  /* 0x000000681c827223 */ /* 0x180fe2000001087f */
[-C--:B------:R-:W-:Y:S01]  /*11c60*/  FFMA.FTZ R133, R29, R104.reuse, -R127 ;  /* 0x000000681d857223 */ /* 0x080fe2000001087f */
[-CC-:B------:R-:W-:Y:S01]  /*11c70*/  FFMA.FTZ R132, R30, R104.reuse, -R125.reuse ;  /* 0x000000681e847223 */ /* 0x180fe2000001087d */
[----:B------:R-:W-:Y:S01]  /*11c80*/  FFMA.FTZ R135, R31, R104, -R125 ;  /* 0x000000681f877223 */ /* 0x000fe2000001087d */
[C---:B------:R-:W-:Y:S01]  /*11c90*/  FMUL.FTZ R52, R2.reuse, R52 ;  /* 0x0000003402347220 */ /* 0x040fe20000410000 */
[----:B------:R-:W-:Y:S01]  /*11ca0*/  LDSM.16.MT88.4 R28, [R154+0x9800] ;  /* 0x009800009a1c783b */ /* 0x000fe20000004200 */
        /* <DEDUP_REMOVED lines=21> */
[----:B------:R-:W2:Y:S01]  /*11e00*/  MUFU.EX2 R128, R128 ;  /* 0x0000008000807308 */ /* 0x000ea20000000800 */
[----:B------:R-:W-:Y:S01]  /*11e10*/  FMUL.FTZ R67, R0, R67 ;  /* 0x0000004300437220 */ /* 0x000fe20000410000 */
[C---:B------:R-:W-:Y:S01]  /*11e20*/  FMUL.FTZ R68, R2.reuse, R68 ;  /* 0x0000004402447220 */ /* 0x040fe20000410000 */
[----:B------:R-:W-:Y:S01]  /*11e30*/  FMUL.FTZ R69, R2, R69 ;  /* 0x0000004502457220 */ /* 0x000fe20000410000 */
[C---:B------:R-:W-:Y:S01]  /*11e40*/  FMUL.FTZ R70, R0.reuse, R70 ;  /* 0x0000004600467220 */ /* 0x040fe20000410000 */
[----:B------:R-:W-:Y:S01]  /*11e50*/  FMUL.FTZ R71, R0, R71 ;  /* 0x0000004700477220 */ /* 0x000fe20000410000 */
[C---:B------:R-:W-:Y:S01]  /*11e60*/  HMMA.16816.F32 R40, R96.reuse, R114, R40 ;  /* 0x000000726028723c */ /* 0x040fe20000001828 */
[----:B------:R-:W3:Y:S03]  /*11e70*/  LDSM.16.MT88.4 R112, [R154+0xa000] ;  /* 0x00a000009a70783b */ /* 0x000ee60000004200 */
        /* <DEDUP_REMOVED lines=17> */
[----:B------:R-:W-:Y:S01]  /*11f90*/  FFMA.FTZ R119, R16, R104, -R127 ;  /* 0x0000006810777223 */ /* 0x000fe2000001087f */
[----:B------:R-:W-:Y:S01]  /*11fa0*/  FMUL.FTZ R16, R2, R84 ;  /* 0x0000005402107220 */ /* 0x000fe20000410000 */
[-CC-:B------:R-:W-:Y:S01]  /*11fb0*/  FFMA.FTZ R129, R23, R104.reuse, -R125.reuse ;  /* 0x0000006817817223 */ /* 0x180fe2000001087d */
[C---:B----4-:R-:W-:Y:S04]  /*11fc0*/  HMMA.16816.F32 R52, R96.reuse, R92, R52 ;  /* 0x0000005c6034723c */ /* 0x050fe80000001834 */
[----:B------:R-:W-:Y:S01]  /*11fd0*/  MUFU.EX2 R135, R135 ;  /* 0x0000008700877308 */ /* 0x000fe20000000800 */
[----:B--2---:R-:W-:Y:S01]  /*11fe0*/  F2FP.F16.F32.PACK_AB R23, R128, R131 ;  /* 0x000000838017723e */ /* 0x004fe200000000ff */
[--C-:B------:R-:W-:Y:S01]  /*11ff0*/  FFMA.FTZ R117, R18, R104, -R125.reuse ;  /* 0x0000006812757223 */ /* 0x100fe2000001087d */
[C---:B------:R-:W-:Y:S07]  /*12000*/  FMUL.FTZ R18, R0.reuse, R86 ;  /* 0x0000005600127220 */ /* 0x040fee0000410000 */
[----:B------:R-:W-:Y:S01]  /*12010*/  MUFU.EX2 R129, R129 ;  /* 0x0000008100817308 */ /* 0x000fe20000000800 */
[-C--:B------:R-:W-:Y:S01]  /*12020*/  FFMA.FTZ R116, R19, R104.reuse, -R125 ;  /* 0x0000006813747223 */ /* 0x080fe2000001087d */
[C---:B------:R-:W-:Y:S01]  /*12030*/  HMMA.16816.F32 R56, R96.reuse, R94, R56 ;  /* 0x0000005e6038723c */ /* 0x040fe20000001838 */
[----:B------:R-:W2:Y:S07]  /*12040*/  LDSM.16.MT88.4 R92, [R153+0xa000] ;  /* 0x00a00000995c783b */ /* 0x000eae0000004200 */
[----:B------:R-:W-:Y:S01]  /*12050*/  MUFU.EX2 R117, R117 ;  /* 0x0000007500757308 */ /* 0x000fe20000000800 */
[----:B------:R-:W-:Y:S01]  /*12060*/  FMUL.FTZ R19, R0, R87 ;  /* 0x0000005700137220 */ /* 0x000fe20000410000 */
[-CC-:B------:R-:W-:Y:S01]  /*12070*/  FFMA.FTZ R118, R17, R104.reuse, -R127.reuse ;  /* 0x0000006811767223 */ /* 0x180fe2000001087f */
[----:B------:R-:W-:Y:S07]  /*12080*/  FMUL.FTZ R17, R2, R85 ;  /* 0x0000005502117220 */ /* 0x000fee0000410000 */
[----:B------:R-:W4:Y:S01]  /*12090*/  MUFU.EX2 R116, R116 ;  /* 0x0000007400747308 */ /* 0x000f220000000800 */
[-C--:B------:R-:W-:Y:S01]  /*120a0*/  FFMA.FTZ R32, R32, R104.reuse, -R127 ;  /* 0x0000006820207223 */ /* 0x080fe2000001087f */
[C---:B-1----:R-:W-:Y:S03]  /*120b0*/  HMMA.16816.F32 R60, R96.reuse, R108, R60 ;  /* 0x0000006c603c723c */ /* 0x042fe6000000183c */
[----:B------:R-:W-:Y:S01]  /*120c0*/  FFMA.FTZ R107, R2, R183, R107 ;  /* 0x000000b7026b7223 */ /* 0x000fe2000001006b */
[----:B------:R-:W-:Y:S04]  /*120d0*/  IADD3 R177, PT, PT, R177, -0x1, RZ ;  /* 0xffffffffb1b17810 */ /* 0x000fe80007ffe0ff */
[----:B------:R-:W-:Y:S01]  /*120e0*/  MUFU.EX2 R32, R32 ;  /* 0x0000002000207308 */ /* 0x000fe20000000800 */
[----:B------:R-:W-:Y:S01]  /*120f0*/  FFMA.FTZ R123, R0, R179, R123 ;  /* 0x000000b3007b7223 */ /* 0x000fe2000001007b */
[----:B------:R-:W-:Y:S01]  /*12100*/  FADD.FTZ R120, R120, R107 ;  /* 0x0000006b78787221 */ /* 0x000fe20000010000 */
[C---:B------:R-:W-:Y:S01]  /*12110*/  HMMA.16816.F32 R64, R96.reuse, R110, R64 ;  /* 0x0000006e6040723c */ /* 0x040fe20000001840 */
[----:B------:R-:W1:Y:S02]  /*12120*/  LDSM.16.MT88.4 R108, [R152+0xa000] ;  /* 0x00a00000986c783b */ /* 0x000e640000004200 */
[----:B------:R-:W-:Y:S01]  /*12130*/  FADD.FTZ R123, R124, R123 ;  /* 0x0000007b7c7b7221 */ /* 0x000fe20000010000 */
[----:B----4-:R-:W-:Y:S03]  /*12140*/  F2FP.F16.F32.PACK_AB R87, R116, R117 ;  /* 0x000000757457723e */ /* 0x010fe600000000ff */
[----:B------:R-:W-:Y:S01]  /*12150*/  FADD.FTZ R122, R122, R123 ;  /* 0x0000007b7a7a7221 */ /* 0x000fe20000010000 */
[C---:B---3--:R-:W-:Y:S03]  /*12160*/  HMMA.16816.F32 R68, R96.reuse, R112, R68 ;  /* 0x000000706044723c */ /* 0x048fe60000001844 */
[--C-:B------:R-:W-:Y:S01]  /*12170*/  FFMA.FTZ R112, R12, R104, -R127.reuse ;  /* 0x000000680c707223 */ /* 0x100fe2000001087f */
[C---:B------:R-:W-:Y:S01]  /*12180*/  FMUL.FTZ R12, R2.reuse, R88 ;  /* 0x00000058020c7220 */ /* 0x040fe20000410000 */
[-C--:B------:R-:W-:Y:S01]  /*12190*/  FFMA.FTZ R113, R13, R104.reuse, -R127 ;  /* 0x000000680d717223 */ /* 0x080fe2000001087f */
[----:B------:R-:W-:Y:S01]  /*121a0*/  FMUL.FTZ R13, R2, R89 ;  /* 0x00000059020d7220 */ /* 0x000fe20000410000 */
[----:B------:R-:W-:Y:S01]  /*121b0*/  FADD.FTZ R121, R121, R122 ;  /* 0x0000007a79797221 */ /* 0x000fe20000010000 */
[C---:B------:R-:W-:Y:S01]  /*121c0*/  HMMA.16816.F32 R72, R96.reuse, R114, R72 ;  /* 0x000000726048723c */ /* 0x040fe20000001848 */
[----:B------:R-:W-:Y:S02]  /*121d0*/  MUFU.EX2 R112, R112 ;  /* 0x0000007000707308 */ /* 0x000fe40000000800 */
[--C-:B------:R-:W-:Y:S01]  /*121e0*/  FFMA.FTZ R114, R14, R104, -R125.reuse ;  /* 0x000000680e727223 */ /* 0x100fe2000001087d */
[C---:B------:R-:W-:Y:S01]  /*121f0*/  FMUL.FTZ R14, R0.reuse, R90 ;  /* 0x0000005a000e7220 */ /* 0x040fe20000410000 */
[----:B------:R-:W-:Y:S01]  /*12200*/  FFMA.FTZ R115, R15, R104, -R125 ;  /* 0x000000680f737223 */ /* 0x000fe2000001087d */
[----:B------:R-:W-:Y:S05]  /*12210*/  FMUL.FTZ R15, R0, R91 ;  /* 0x0000005b000f7220 */ /* 0x000fea0000410000 */
[----:B------:R-:W3:Y:S01]  /*12220*/  MUFU.EX2 R113, R113 ;  /* 0x0000007100717308 */ /* 0x000ee20000000800 */
[----:B------:R-:W-:Y:S01]  /*12230*/  LDSM.16.MT88.4 R88, [R154+0x8800] ;  /* 0x008800009a58783b */ /* 0x000fe20000004200 */
[C---:B--2---:R-:W-:Y:S08]  /*12240*/  HMMA.16816.F32 R76, R96.reuse, R92, R76 ;  /* 0x0000005c604c723c */ /* 0x044ff0000000184c */
[----:B------:R-:W2:Y:S10]  /*12250*/  MUFU.EX2 R114, R114 ;  /* 0x0000007200727308 */ /* 0x000eb40000000800 */
[----:B------:R-:W4:Y:S01]  /*12260*/  MUFU.EX2 R115, R115 ;  /* 0x0000007300737308 */ /* 0x000f220000000800 */
[C---:B------:R-:W-:Y:S01]  /*12270*/  HMMA.16816.F32 R80, R96.reuse, R94, R80 ;  /* 0x0000005e6050723c */ /* 0x040fe20000001850 */
[----:B------:R-:W5:Y:S02]  /*12280*/  LDSM.16.MT88.4 R92, [R155+0x8800] ;  /* 0x008800009b5c783b */ /* 0x000f640000004200 */
[----:B---3--:R-:W-:Y:S05]  /*12290*/  F2FP.F16.F32.PACK_AB R84, R113, R112 ;  /* 0x000000707154723e */ /* 0x008fea00000000ff */
[C---:B-1----:R-:W-:Y:S01]  /*122a0*/  HMMA.16816.F32 R12, R96.reuse, R108, R12 ;  /* 0x0000006c600c723c */ /* 0x042fe2000000180c */
[----:B------:R1:W-:Y:S02]  /*122b0*/  MUFU.EX2 R108, R119 ;  /* 0x00000077006c7308 */ /* 0x0003e40000000800 */
[----:B--2---:R-:W-:Y:S01]  /*122c0*/  FADD.FTZ R0, R114, R121 ;  /* 0x0000007972007221 */ /* 0x004fe20000010000 */
[C---:B----4-:R-:W-:Y:S07]  /*122d0*/  F2FP.F16.F32.PACK_AB R85, R115.reuse, R114 ;  /* 0x000000727355723e */ /* 0x050fee00000000ff */
[----:B------:R-:W2:Y:S01]  /*122e0*/  MUFU.EX2 R109, R118 ;  /* 0x00000076006d7308 */ /* 0x000ea20000000800 */
[----:B------:R-:W-:Y:S01]  /*122f0*/  FADD.FTZ R0, R115, R0 ;  /* 0x0000000073007221 */ /* 0x000fe20000010000 */
[----:B------:R-:W-:Y:S01]  /*12300*/  HMMA.16816.F32 R16, R96, R110, R16 ;  /* 0x0000006e6010723c */ /* 0x000fe20000001810 */
[----:B------:R-:W3:Y:S02]  /*12310*/  LDSM.16.MT88.4 R96, [R153+0x8800] ;  /* 0x008800009960783b */ /* 0x000ee40000004200 */
[-CC-:B------:R-:W-:Y:S01]  /*12320*/  FFMA.FTZ R110, R20, R104.reuse, -R127.reuse ;  /* 0x00000068146e7223 */ /* 0x180fe2000001087f */
[-CC-:B------:R-:W-:Y:S01]  /*12330*/  FFMA.FTZ R111, R21, R104.reuse, -R127.reuse ;  /* 0x00000068156f7223 */ /* 0x180fe2000001087f */
[-CC-:B-1----:R-:W-:Y:S01]  /*12340*/  FFMA.FTZ R119, R24, R104.reuse, -R127.reuse ;  /* 0x0000006818777223 */ /* 0x182fe2000001087f */
[----:B------:R-:W-:Y:S03]  /*12350*/  FFMA.FTZ R127, R33, R104, -R127 ;  /* 0x00000068217f7223 */ /* 0x000fe6000001087f */
[----:B------:R-:W-:Y:S01]  /*12360*/  LDSM.16.MT88.4 R24, [R154+0x9000] ;  /* 0x009000009a18783b */ /* 0x000fe20000004200 */
[----:B------:R-:W-:Y:S01]  /*12370*/  MUFU.EX2 R110, R110 ;  /* 0x0000006e006e7308 */ /* 0x000fe20000000800 */
[----:B--2---:R-:W-:Y:S01]  /*12380*/  F2FP.F16.F32.PACK_AB R86, R109, R108 ;  /* 0x0000006c6d56723e */ /* 0x004fe200000000ff */
[-CC-:B------:R-:W-:Y:S01]  /*12390*/  FFMA.FTZ R118, R22, R104.reuse, -R125.reuse ;  /* 0x0000006816767223 */ /* 0x180fe2000001087d */
[-CC-:B------:R-:W-:Y:S07]  /*123a0*/  FFMA.FTZ R33, R34, R104.reuse, -R125.reuse ;  /* 0x0000006822217223 */ /* 0x180fee000001087d */
[----:B------:R-:W1:Y:S01]  /*123b0*/  MUFU.EX2 R111, R111 ;  /* 0x0000006f006f7308 */ /* 0x000e620000000800 */
[----:B------:R-:W-:Y:S09]  /*123c0*/  FFMA.FTZ R125, R35, R104, -R125 ;  /* 0x00000068237d7223 */ /* 0x000ff2000001087d */
[----:B------:R-:W2:Y:S10]  /*123d0*/  MUFU.EX2 R118, R118 ;  /* 0x0000007600767308 */ /* 0x000eb40000000800 */
[----:B------:R-:W4:Y:S01]  /*123e0*/  MUFU.EX2 R119, R119 ;  /* 0x0000007700777308 */ /* 0x000f220000000800 */
[C---:B-----5:R-:W-:Y:S09]  /*123f0*/  HMMA.16816.F32 R4, R84.reuse, R92, R4 ;  /* 0x0000005c5404723c */ /* 0x060ff20000001804 */
[----:B------:R-:W5:Y:S01]  /*12400*/  MUFU.EX2 R127, R127 ;  /* 0x0000007f007f7308 */ /* 0x000f620000000800 */
[----:B-1----:R-:W-:Y:S09]  /*12410*/  F2FP.F16.F32.PACK_AB R20, R111, R110 ;  /* 0x0000006e6f14723e */ /* 0x002ff200000000ff */
[----:B------:R-:W-:Y:S01]  /*12420*/  MUFU.EX2 R33, R33 ;  /* 0x0000002100217308 */ /* 0x000fe20000000800 */
[----:B--2---:R-:W-:Y:S01]  /*12430*/  F2FP.F16.F32.PACK_AB R21, R129, R118 ;  /* 0x000000768115723e */ /* 0x004fe200000000ff */
[C---:B------:R-:W-:Y:S01]  /*12440*/  HMMA.16816.F32 R8, R84.reuse, R94, R8 ;  /* 0x0000005e5408723c */ /* 0x040fe20000001808 */
[----:B------:R-:W1:Y:S07]  /*12450*/  LDSM.16.MT88.4 R92, [R152+0x8800] ;  /* 0x00880000985c783b */ /* 0x000e6e0000004200 */
[----:B------:R-:W2:Y:S01]  /*12460*/  MUFU.EX2 R34, R125 ;  /* 0x0000007d00227308 */ /* 0x000ea20000000800 */
[----:B----4-:R-:W-:Y:S01]  /*12470*/  F2FP.F16.F32.PACK_AB R22, R126, R119 ;  /* 0x000000777e16723e */ /* 0x010fe200000000ff */
[C---:B------:R-:W-:Y:S08]  /*12480*/  HMMA.16816.F32 R36, R84.reuse, R88, R36 ;  /* 0x000000585424723c */ /* 0x040ff00000001824 */
[C---:B------:R-:W-:Y:S01]  /*12490*/  HMMA.16816.F32 R40, R84.reuse, R90, R40 ;  /* 0x0000005a5428723c */ /* 0x040fe20000001828 */
[----:B------:R-:W4:Y:S07]  /*124a0*/  LDSM.16.MT88.4 R88, [R155+0xa800] ;  /* 0x00a800009b58783b */ /* 0x000f2e0000004200 */
        /* <DEDUP_REMOVED lines=9> */
[C---:B---3--:R-:W-:Y:S08]  /*12540*/  HMMA.16816.F32 R68, R84.reuse, R96, R68 ;  /* 0x000000605444723c */ /* 0x048ff00000001844 */
[C---:B------:R-:W-:Y:S01]  /*12550*/  HMMA.16816.F32 R72, R84.reuse, R98, R72 ;  /* 0x000000625448723c */ /* 0x040fe20000001848 */
[----:B------:R-:W3:Y:S07]  /*12560*/  LDSM.16.MT88.4 R96, [R155+0x9000] ;  /* 0x009000009b60783b */ /* 0x000eee0000004200 */
[C---:B-1----:R-:W-:Y:S08]  /*12570*/  HMMA.16816.F32 R76, R84.reuse, R92, R76 ;  /* 0x0000005c544c723c */ /* 0x042ff0000000184c */
[C---:B------:R-:W-:Y:S01]  /*12580*/  HMMA.16816.F32 R80, R84.reuse, R94, R80 ;  /* 0x0000005e5450723c */ /* 0x040fe20000001850 */
[----:B------:R-:W-:Y:S07]  /*12590*/  LDSM.16.MT88.4 R92, [R155+0x9800] ;  /* 0x009800009b5c783b */ /* 0x000fee0000004200 */
[C---:B----4-:R-:W-:Y:S08]  /*125a0*/  HMMA.16816.F32 R12, R84.reuse, R88, R12 ;  /* 0x00000058540c723c */ /* 0x050ff0000000180c */
[----:B------:R-:W-:Y:S01]  /*125b0*/  HMMA.16816.F32 R16, R84, R90, R16 ;  /* 0x0000005a5410723c */ /* 0x000fe20000001810 */
[----:B------:R-:W1:Y:S07]  /*125c0*/  LDSM.16.MT88.4 R84, [R153+0x9000] ;  /* 0x009000009954783b */ /* 0x000e6e0000004200 */
[C---:B---3--:R-:W-:Y:S01]  /*125d0*/  HMMA.16816.F32 R4, R20.reuse, R96, R4 ;  /* 0x000000601404723c */ /* 0x048fe20000001804 */
[----:B------:R-:W3:Y:S07]  /*125e0*/  LDSM.16.MT88.4 R88, [R152+0x9000] ;  /* 0x009000009858783b */ /* 0x000eee0000004200 */
[C---:B------:R-:W-:Y:S08]  /*125f0*/  HMMA.16816.F32 R8, R20.reuse, R98, R8 ;  /* 0x000000621408723c */ /* 0x040ff00000001808 */
[C---:B------:R-:W-:Y:S08]  /*12600*/  HMMA.16816.F32 R36, R20.reuse, R24, R36 ;  /* 0x000000181424723c */ /* 0x040ff00000001824 */
        /* <DEDUP_REMOVED lines=11> */
[C---:B-1----:R-:W-:Y:S03]  /*126c0*/  HMMA.16816.F32 R68, R20.reuse, R84, R68 ;  /* 0x000000541444723c */ /* 0x042fe60000001844 */
[----:B------:R-:W-:Y:S02]  /*126d0*/  F2FP.F16.F32.PACK_AB R84, R133, R130 ;  /* 0x000000828554723e */ /* 0x000fe400000000ff */
[----:B------:R-:W-:Y:S03]  /*126e0*/  F2FP.F16.F32.PACK_AB R85, R135, R132 ;  /* 0x000000848755723e */ /* 0x000fe600000000ff */
[C---:B------:R-:W-:Y:S03]  /*126f0*/  HMMA.16816.F32 R72, R20.reuse, R86, R72 ;  /* 0x000000561448723c */ /* 0x040fe60000001848 */
[----:B-----5:R-:W-:Y:S02]  /*12700*/  F2FP.F16.F32.PACK_AB R86, R127, R32 ;  /* 0x000000207f56723e */ /* 0x020fe400000000ff */
[----:B--2---:R-:W-:Y:S03]  /*12710*/  F2FP.F16.F32.PACK_AB R87, R34, R33 ;  /* 0x000000212257723e */ /* 0x004fe600000000ff */
[C---:B---3--:R-:W-:Y:S08]  /*12720*/  HMMA.16816.F32 R76, R20.reuse, R88, R76 ;  /* 0x00000058144c723c */ /* 0x048ff0000000184c */
[C---:B------:R-:W-:Y:S08]  /*12730*/  HMMA.16816.F32 R80, R20.reuse, R90, R80 ;  /* 0x0000005a1450723c */ /* 0x040ff00000001850 */
[C---:B----4-:R-:W-:Y:S08]  /*12740*/  HMMA.16816.F32 R12, R20.reuse, R24, R12 ;  /* 0x00000018140c723c */ /* 0x050ff0000000180c */
[----:B------:R-:W-:Y:S01]  /*12750*/  HMMA.16816.F32 R16, R20, R26, R16 ;  /* 0x0000001a1410723c */ /* 0x000fe20000001810 */
[----:B------:R-:W1:Y:S07]  /*12760*/  LDSM.16.MT88.4 R20, [R153+0x9800] ;  /* 0x009800009914783b */ /* 0x000e6e0000004200 */
[C---:B------:R-:W-:Y:S01]  /*12770*/  HMMA.16816.F32 R96, R84.reuse, R92, R4 ;  /* 0x0000005c5460723c */ /* 0x040fe20000001804 */
[----:B------:R-:W2:Y:S07]  /*12780*/  LDSM.16.MT88.4 R24, [R152+0x9800] ;  /* 0x009800009818783b */ /* 0x000eae0000004200 */
[C---:B------:R-:W-:Y:S01]  /*12790*/  HMMA.16816.F32 R92, R84.reuse, R94, R8 ;  /* 0x0000005e545c723c */ /* 0x040fe20000001808 */
[----:B------:R-:W3:Y:S07]  /*127a0*/  LDSM.16.MT88.4 R4, [R155+0xb800] ;  /* 0x00b800009b04783b */ /* 0x000eee0000004200 */
[C---:B------:R-:W-:Y:S01]  /*127b0*/  HMMA.16816.F32 R36, R84.reuse, R28, R36 ;  /* 0x0000001c5424723c */ /* 0x040fe20000001824 */
[----:B------:R-:W4:Y:S07]  /*127c0*/  LDSM.16.MT88.4 R8, [R154+0xb800] ;  /* 0x00b800009a08783b */ /* 0x000f2e0000004200 */
[C---:B------:R-:W-:Y:S08]  /*127d0*/  HMMA.16816.F32 R40, R84.reuse, R30, R40 ;  /* 0x0000001e5428723c */ /* 0x040ff00000001828 */
[C---:B-1----:R-:W-:Y:S08]  /*127e0*/  HMMA.16816.F32 R44, R84.reuse, R20, R44 ;  /* 0x00000014542c723c */ /* 0x042ff0000000182c */
[C---:B------:R-:W-:Y:S01]  /*127f0*/  HMMA.16816.F32 R48, R84.reuse, R22, R48 ;  /* 0x000000165430723c */ /* 0x040fe20000001830 */
[----:B------:R-:W1:Y:S07]  /*12800*/  LDSM.16.MT88.4 R20, [R153+0xb800] ;  /* 0x00b800009914783b */ /* 0x000e6e0000004200 */
[C---:B--2---:R-:W-:Y:S03]  /*12810*/  HMMA.16816.F32 R52, R84.reuse, R24, R52 ;  /* 0x000000185434723c */ /* 0x044fe60000001834 */
[----:B------:R-:W-:Y:S04]  /*12820*/  FADD.FTZ R25, R105, R120 ;  /* 0x0000007869197221 */ /* 0x000fe80000010000 */
[----:B------:R-:W-:Y:S01]  /*12830*/  FADD.FTZ R25, R106, R25 ;  /* 0x000000196a197221 */ /* 0x000fe20000010000 */
[C---:B------:R-:W-:Y:S03]  /*12840*/  HMMA.16816.F32 R56, R84.reuse, R26, R56 ;  /* 0x0000001a5438723c */ /* 0x040fe60000001838 */
[----:B------:R-:W-:Y:S04]  /*12850*/  FADD.FTZ R112, R112, R25 ;  /* 0x0000001970707221 */ /* 0x000fe80000010000 */
[----:B------:R-:W-:Y:S01]  /*12860*/  FADD.FTZ R113, R113, R112 ;  /* 0x0000007071717221 */ /* 0x000fe20000010000 */
[C---:B---3--:R-:W-:Y:S03]  /*12870*/  HMMA.16816.F32 R60, R84.reuse, R4, R60 ;  /* 0x00000004543c723c */ /* 0x048fe6000000183c */
[----:B------:R-:W-:Y:S04]  /*12880*/  FADD.FTZ R108, R108, R113 ;  /* 0x000000716c6c7221 */ /* 0x000fe80000010000 */
[----:B------:R-:W-:Y:S01]  /*12890*/  FADD.FTZ R109, R109, R108 ;  /* 0x0000006c6d6d7221 */ /* 0x000fe20000010000 */
[C---:B------:R-:W-:Y:S01]  /*128a0*/  HMMA.16816.F32 R64, R84.reuse, R6, R64 ;  /* 0x000000065440723c */ /* 0x040fe20000001840 */
[----:B------:R-:W2:Y:S07]  /*128b0*/  LDSM.16.MT88.4 R4, [R152+0xb800] ;  /* 0x00b800009804783b */ /* 0x000eae0000004200 */
[C---:B----4-:R-:W-:Y:S03]  /*128c0*/  HMMA.16816.F32 R68, R84.reuse, R8, R68 ;  /* 0x000000085444723c */ /* 0x050fe60000001844 */
        /* <DEDUP_REMOVED lines=23> */
[----:B------:R-:W-:Y:S01]  /*12a40*/  MOV R0, R101 ;  /* 0x0000006500007202 */ /* 0x000fe20000000f00 */
[----:B------:R-:W-:Y:S03]  /*12a50*/  FADD.FTZ R179, R34, R33 ;  /* 0x0000002122b37221 */ /* 0x000fe60000010000 */
[----:B------:R-:W-:Y:S01]  /*12a60*/  @!UPT UIADD3 URZ, UPT, UPT, URZ, URZ, URZ ;  /* 0x000000fffffff290 */ /* 0x000fe2000fffe0ff */
[----:B------:R-:W-:Y:S11]  /*12a70*/  @P0 BRA `(.L_x_9163) ;  /* 0xffffffd400640947 */ /* 0x000ff6000383ffff */
.L_x_9156:
[----:B------:R1:W5:Y:S01]  /*12a80*/  LD.E R2, desc[UR4][R102.64+0xd8] ;  /* 0x0000d80466027980 */ /* 0x000362000c101900 */
[----:B------:R-:W-:Y:S01]  /*12a90*/  UMOV UR6, 0xffffffff ;  /* 0xffffffff00067882 */ /* 0x000fe20000000000 */
[----:B------:R-:W2:Y:S02]  /*12aa0*/  S2R R0, SR_TID.X ;  /* 0x0000000000007919 */ /* 0x000ea40000002100 */
[----:B------:R-:W-:Y:S05]  /*12ab0*/  BRA.DIV UR6, `(.L_x_9164) ;  /* 0x0000001206e87947 */ /* 0x000fea000b800000 */
[----:B------:R-:W3:Y:S04]  /*12ac0*/  SHFL.BFLY PT, R8, R183, 0x2, 0x1f ;  /* 0x0c401f00b7087f89 */ /* 0x000ee800000e0000 */
[----:B------:R-:W4:Y:S01]  /*12ad0*/  SHFL.BFLY PT, R10, R179, 0x2, 0x1f ;  /* 0x0c401f00b30a7f89 */ /* 0x000f2200000e0000 */
[----:B---3--:R-:W-:Y:S01]  /*12ae0*/  FADD.FTZ R8, R8, R183 ;  /* 0x000000b708087221 */ /* 0x008fe20000010000 */
[----:B----4-:R-:W-:-:S04]  /*12af0*/  FADD.FTZ R7, R10, R179 ;  /* 0x000000b30a077221 */ /* 0x010fc80000010000 */
[----:B------:R-:W3:Y:S04]  /*12b00*/  SHFL.BFLY PT, R9, R8, 0x1, 0x1f ;  /* 0x0c201f0008097f89 */ /* 0x000ee800000e0000 */
[----:B------:R4:W1:Y:S01]  /*12b10*/  SHFL.BFLY PT, R10, R7, 0x1, 0x1f ;  /* 0x0c201f00070a7f89 */ /* 0x00086200000e0000 */
[----:B---3--:R-:W-:-:S07]  /*12b20*/  FADD.FTZ R9, R8, R9 ;  /* 0x0000000908097221 */ /* 0x008fce0000010000 */
.L_x_9179:
[----:B------:R-:W4:Y:S01]  /*12b30*/  MUFU.RCP R5, R9 ;  /* 0x0000000900057308 */ /* 0x000f220000001000 */
[----:B------:R-:W3:Y:S01]  /*12b40*/  S2UR UR6, SR_CgaCtaId ;  /* 0x00000000000679c3 */ /* 0x000ee20000008800 */
[----:B-1----:R-:W-:Y:S01]  /*12b50*/  FADD.FTZ R8, R7, R10 ;  /* 0x0000000a07087221 */ /* 0x002fe20000010000 */
[----:B------:R-:W-:Y:S01]  /*12b60*/  FSETP.NE.FTZ.AND P2, PT, R9, RZ, PT ;  /* 0x000000ff0900720b */ /* 0x000fe20003f55000 */
[----:B------:R-:W-:Y:S01]  /*12b70*/  UMOV UR7, 0x400 ;  /* 0x0000040000077882 */ /* 0x000fe20000000000 */
[C---:B--2---:R-:W-:Y:S02]  /*12b80*/  SHF.L.U32 R6, R0.reuse, 0x1, RZ ;  /* 0x0000000100067819 */ /* 0x044fe400000006ff */
[C---:B------:R-:W-:Y:S01]  /*12b90*/  SHF.L.U32 R11, R0.reuse, 0x4, RZ ;  /* 0x00000004000b7819 */ /* 0x040fe200000006ff */
[----:B------:R-:W1:Y:S01]  /*12ba0*/  MUFU.RCP R10, R8 ;  /* 0x00000008000a7308 */ /* 0x000e620000001000 */
[----:B------:R-:W-:Y:S02]  /*12bb0*/  SHF.L.U32 R4, R0, 0x5, RZ ;  /* 0x0000000500047819 */ /* 0x000fe400000006ff */
[----:B------:R-:W-:-:S02]  /*12bc0*/  FSETP.NE.FTZ.AND P1, PT, R8, RZ, PT ;  /* 0x000000ff0800720b */ /* 0x000fc40003f35000 */
[----:B------:R-:W-:Y:S02]  /*12bd0*/  LOP3.LUT R11, R11, 0x1c0, RZ, 0xc0, !PT ;  /* 0x000001c00b0b7812 */ /* 0x000fe400078ec0ff */
[----:B------:R-:W-:Y:S02]  /*12be0*/  LOP3.LUT P0, RZ, R0, 0x4, RZ, 0xc0, !PT ;  /* 0x0000000400ff7812 */ /* 0x000fe4000780c0ff */
[----:B------:R-:W-:Y:S02]  /*12bf0*/  LOP3.LUT R11, R11, 0x38, R6, 0xf8, !PT ;  /* 0x000000380b0b7812 */ /* 0x000fe400078ef806 */
[----:B----4-:R-:W-:Y:S02]  /*12c00*/  FSEL R7, R5, 1, P2 ;  /* 0x3f80000005077808 */ /* 0x010fe40001000000 */
[----:B------:R-:W-:Y:S02]  /*12c10*/  LOP3.LUT R5, R6, 0x6, RZ, 0xc0, !PT ;  /* 0x0000000606057812 */ /* 0x000fe400078ec0ff */
[----:B------:R-:W-:Y:S01]  /*12c20*/  R2P PR, R0, 0x18 ;  /* 0x0000001800007804 */ /* 0x000fe20000000000 */
[----:B------:R-:W-:Y:S01]  /*12c30*/  FMUL.FTZ R96, R7, R96 ;  /* 0x0000006007607220 */ /* 0x000fe20000410000 */
[----:B------:R-:W-:Y:S01]  /*12c40*/  LOP3.LUT R4, R5, 0x7c00, R4, 0xf8, !PT ;  /* 0x00007c0005047812 */ /* 0x000fe200078ef804 */
[----:B---3--:R-:W-:Y:S01]  /*12c50*/  ULEA UR6, UR6, UR7, 0x18 ;  /* 0x0000000706067291 */ /* 0x008fe2000f8ec0ff */
[----:B-1----:R-:W-:Y:S01]  /*12c60*/  FSEL R10, R10, 1, P1 ;  /* 0x3f8000000a0a7808 */ /* 0x002fe20000800000 */
[C---:B------:R-:W-:Y:S01]  /*12c70*/  FMUL.FTZ R97, R7.reuse, R97 ;  /* 0x0000006107617220 */ /* 0x040fe20000410000 */
[----:B------:R-:W-:Y:S01]  /*12c80*/  LOP3.LUT R4, R4, R11, RZ, 0xfc, !PT ;  /* 0x0000000b04047212 */ /* 0x000fe200078efcff */
[C---:B------:R-:W-:Y:S01]  /*12c90*/  FMUL.FTZ R92, R7.reuse, R92 ;  /* 0x0000005c075c7220 */ /* 0x040fe20000410000 */
[----:B------:R-:W-:Y:S01]  /*12ca0*/  MOV R6, 0x20 ;  /* 0x0000002000067802 */ /* 0x000fe20000000f00 */
[C---:B------:R-:W-:Y:S01]  /*12cb0*/  FMUL.FTZ R98, R10.reuse, R98 ;  /* 0x000000620a627220 */ /* 0x040fe20000410000 */
[----:B------:R-:W-:Y:S01]  /*12cc0*/  MOV R5, 0x10 ;  /* 0x0000001000057802 */ /* 0x000fe20000000f00 */
[----:B------:R-:W-:Y:S01]  /*12cd0*/  FMUL.FTZ R99, R10, R99 ;  /* 0x000000630a637220 */ /* 0x000fe20000410000 */
[----:B------:R-:W-:Y:S01]  /*12ce0*/  LEA R11, R4, UR6, 0x1 ;  /* 0x00000006040b7c11 */ /* 0x000fe2000f8e08ff */
[C---:B------:R-:W-:Y:S01]  /*12cf0*/  FMUL.FTZ R93, R7.reuse, R93 ;  /* 0x0000005d075d7220 */ /* 0x040fe20000410000 */
[----:B------:R-:W-:Y:S01]  /*12d00*/  SEL R6, R6, 0xffffffe0, !P3 ;  /* 0xffffffe006067807 */ /* 0x000fe20005800000 */
        /* <DEDUP_REMOVED lines=27> */
[C---:B------:R-:W-:Y:S01]  /*12ec0*/  FMUL.FTZ R55, R10.reuse, R55 ;  /* 0x000000370a377220 */ /* 0x040fe20000410000 */
        /* <DEDUP_REMOVED lines=67> */
[----:B------:R1:W-:Y:S01]  /*13300*/  STS [R17+0x400], R46 ;  /* 0x0004002e11007388 */ /* 0x0003e20000000800 */
        /* <DEDUP_REMOVED lines=34> */
[----:B------:R3:W-:Y:S04]  /*13530*/  STS [R5+0x2400], R86 ;  /* 0x0024005605007388 */ /* 0x0007e80000000800 */
[----:B------:R-:W4:Y:S01]  /*13540*/  LD.E.U8 R4, desc[UR4][R102.64+0x1c8] ;  /* 0x0001c80466047980 */ /* 0x000f22000c101100 */
[----:B------:R-:W-:-:S03]  /*13550*/  ISETP.NE.AND P0, PT, R170, -0x1, PT ;  /* 0xffffffffaa00780c */ /* 0x000fc60003f05270 */
[----:B-1----:R-:W3:Y:S04]  /*13560*/  LD.E.64 R46, desc[UR4][R102.64+0x88] ;  /* 0x00008804662e7980 */ /* 0x002ee8000c101b00 */
[----:B------:R1:W5:Y:S06]  /*13570*/  LD.E.64 R42, desc[UR4][R102.64+0x90] ;  /* 0x00009004662a7980 */ /* 0x00036c000c101b00 */
[----:B------:R1:W5:Y:S01]  /*13580*/  @!P0 LD.E.64 R44, desc[UR4][R102.64+0x80] ;  /* 0x00008004662c8980 */ /* 0x000362000c101b00 */
[----:B----4-:R-:W-:-:S13]  /*13590*/  ISETP.NE.AND P3, PT, R4, RZ, PT ;  /* 0x000000ff0400720c */ /* 0x010fda0003f65270 */
[----:B------:R-:W4:Y:S04]  /*135a0*/  @!P3 LD.E R4, desc[UR4][R102.64+0x60] ;  /* 0x000060046604b980 */ /* 0x000f28000c101900 */
[----:B------:R-:W4:Y:S01]  /*135b0*/  @!P3 LD.E R41, desc[UR4][R102.64+0xb4] ;  /* 0x0000b4046629b980 */ /* 0x000f22000c101900 */
[----:B------:R-:W3:Y:S08]  /*135c0*/  @P2 MUFU.LG2 R9, R9 ;  /* 0x0000000900092308 */ /* 0x000ef00000000c00 */
[----:B------:R-:W1:Y:S01]  /*135d0*/  @P1 MUFU.LG2 R6, R8 ;  /* 0x0000000800061308 */ /* 0x000e620000000c00 */
[--C-:B------:R-:W-:Y:S01]  /*135e0*/  SHF.R.U32.HI R36, RZ, 0x1, R0.reuse ;  /* 0x00000001ff247819 */ /* 0x100fe20000011600 */
[----:B------:R-:W-:Y:S01]  /*135f0*/  BSSY.RECONVERGENT B0, `(.L_x_9165) ;  /* 0x0000014000007945 */ /* 0x000fe20003800200 */
[----:B--2---:R-:W-:-:S02]  /*13600*/  SHF.R.U32.HI R7, RZ, 0x2, R0 ;  /* 0x00000002ff077819 */ /* 0x004fc40000011600 */
[----:B------:R-:W-:Y:S02]  /*13610*/  LOP3.LUT R36, R36, 0x30, RZ, 0xc0, !PT ;  /* 0x0000003024247812 */ /* 0x000fe400078ec0ff */
[----:B------:R-:W-:Y:S01]  /*13620*/  MOV R38, 0x7f800000 ;  /* 0x7f80000000267802 */ /* 0x000fe20000000f00 */
[----:B---3--:R-:W-:Y:S01]  /*13630*/  @P2 FMUL.FTZ R5, R9, 0.69314718246459960938 ;  /* 0x3f31721809052820 */ /* 0x008fe20000410000 */
[----:B------:R-:W-:Y:S01]  /*13640*/  MOV R37, 0x7f800000 ;  /* 0x7f80000000257802 */ /* 0x000fe20000000f00 */
[----:B------:R-:W-:Y:S01]  /*13650*/  @P0 IMAD.WIDE.U32 R48, R46, R170, RZ ;  /* 0x000000aa2e300225 */ /* 0x000fe200078e00ff */
[----:B------:R-:W-:-:S03]  /*13660*/  LOP3.LUT R36, R36, 0x7, R7, 0xf8, !PT ;  /* 0x0000000724247812 */ /* 0x000fc600078ef807 */
[----:B-----5:R-:W-:Y:S01]  /*13670*/  @P2 FFMA.FTZ R38, R2, R101, R5 ;  /* 0x0000006502262223 */ /* 0x020fe20000010005 */
[----:B-1----:R-:W-:-:S04]  /*13680*/  @P1 FMUL.FTZ R6, R6, 0.69314718246459960938 ;  /* 0x3f31721806061820 */ /* 0x002fc80000410000 */
[----:B------:R-:W-:Y:S01]  /*13690*/  @P1 FFMA.FTZ R37, R2, R3, R6 ;  /* 0x0000000302251223 */ /* 0x000fe20000010006 */
[----:B------:R-:W-:Y:S02]  /*136a0*/  @P0 IMAD R2, R47, R170, RZ ;  /* 0x000000aa2f020224 */ /* 0x000fe400078e02ff */
[----:B----4-:R-:W-:-:S04]  /*136b0*/  @!P3 IMAD R4, R166, R4, R165 ;  /* 0x00000004a604b224 */ /* 0x010fc800078e02a5 */
[----:B------:R-:W-:Y:S01]  /*136c0*/  @!P3 IMAD R41, R4, R41, RZ ;  /* 0x000000290429b224 */ /* 0x000fe200078e02ff */
[----:B------:R-:W-:Y:S06]  /*136d0*/  @!P3 BRA `(.L_x_9166) ;  /* 0x000000000014b947 */ /* 0x000fec0003800000 */
[----:B------:R-:W2:Y:S04]  /*136e0*/  @!P0 LD.E R3, desc[UR4][R102.64+0xb4] ;  /* 0x0000b40466038980 */ /* 0x000ea8000c101900 */
[----:B------:R-:W3:Y:S01]  /*136f0*/  LD.E R4, desc[UR4][R102.64+0xd4] ;  /* 0x0000d40466047980 */ /* 0x000ee2000c101900 */
[----:B--2---:R-:W-:Y:S02]  /*13700*/  @!P0 IMAD R170, R166, R3, RZ ;  /* 0x00000003a6aa8224 */ /* 0x004fe400078e02ff */
[----:B---3--:R-:W-:-:S05]  /*13710*/  IMAD R41, R165, R4, RZ ;  /* 0x00000004a5297224 */ /* 0x008fca00078e02ff */
[----:B------:R-:W-:Y:S02]  /*13720*/  IADD3 R41, PT, PT, R41, R170, RZ ;  /* 0x000000aa29297210 */ /* 0x000fe40007ffe0ff */
.L_x_9166:
[----:B------:R-:W-:Y:S05]  /*13730*/  BSYNC.RECONVERGENT B0 ;  /* 0x0000000000007941 */ /* 0x000fea0003800200 */
.L_x_9165:
[----:B------:R1:W5:Y:S01]  /*13740*/  LD.E.64 R50, desc[UR4][R102.64+0x70] ;  /* 0x0000700466327980 */ /* 0x000362000c101b00 */
[----:B------:R-:W-:Y:S05]  /*13750*/  WARPSYNC.ALL ;  /* 0x0000000000007948 */ /* 0x000fea0003800000 */
[----:B------:R1:W5:Y:S01]  /*13760*/  LD.E.64 R52, desc[UR4][R102.64+0xa0] ;  /* 0x0000a00466347980 */ /* 0x000362000c101b00 */
        /* <DEDUP_REMOVED lines=13> */
[----:B------:R-:W-:Y:S02]  /*13840*/  IMAD.IADD R3, R171, 0x1, -R168 ;  /* 0x00000001ab037824 */ /* 0x000fe400078e0aa8 */
        /* <DEDUP_REMOVED lines=9> */
.L_x_9168:
[----:B------:R-:W-:Y:S05]  /*138e0*/  BSYNC.RECONVERGENT B0 ;  /* 0x0000000000007941 */ /* 0x000fea0003800200 */
.L_x_9167:
[----:B-1----:R1:W5:Y:S01]  /*138f0*/  LD.E R103, desc[UR4][R102.64+0xc0] ;  /* 0x0000c00466677980 */ /* 0x002362000c101900 */
[-C--:B------:R-:W-:Y:S01]  /*13900*/  @!P0 IMAD R3, R45, R166.reuse, RZ ;  /* 0x000000a62d038224 */ /* 0x080fe200078e02ff */
[----:B------:R-:W-:Y:S01]  /*13910*/  BSSY.RECONVERGENT B0, `(.L_x_9169) ;  /* 0x000001e000007945 */ /* 0x000fe20003800200 */
[----:B------:R-:W-:Y:S01]  /*13920*/  @!P0 IMAD.WIDE.U32 R36, R44, R166, RZ ;  /* 0x000000a62c248225 */ /* 0x000fe200078e00ff */
[----:B------:R-:W-:-:S03]  /*13930*/  @P0 MOV R36, R48 ;  /* 0x0000003000240202 */ /* 0x000fc60000000f00 */
[----:B------:R-:W-:Y:S01]  /*13940*/  IMAD.IADD R171, R171, 0x1, -R168 ;  /* 0x00000001abab7824 */ /* 0x000fe200078e0aa8 */
[----:B------:R-:W-:Y:S01]  /*13950*/  @!P0 IADD3 R3, PT, PT, R37, R3, RZ ;  /* 0x0000000325038210 */ /* 0x000fe20007ffe0ff */
[----:B------:R-:W-:Y:S01]  /*13960*/  IMAD.MOV.U32 R181, RZ, RZ, RZ ;  /* 0x000000ffffb57224 */ /* 0x000fe200078e00ff */
[----:B------:R-:W-:Y:S01]  /*13970*/  SHF.R.U32.HI R37, RZ, 0x3, R0 ;  /* 0x00000003ff257819 */ /* 0x000fe20000011600 */
[----:B------:R-:W-:Y:S01]  /*13980*/  IMAD R0, R43, R165, RZ ;  /* 0x000000a52b007224 */ /* 0x000fe200078e02ff */
[-C--:B------:R-:W-:Y:S01]  /*13990*/  ISETP.GE.AND P3, PT, R176, R171.reuse, PT ;  /* 0x000000abb000720c */ /* 0x080fe20003f66270 */
[----:B------:R-:W-:Y:S01]  /*139a0*/  IMAD.WIDE.U32 R38, R168, R46, R180 ;  /* 0x0000002ea8267225 */ /* 0x000fe200078e00b4 */
[-C--:B------:R-:W-:Y:S02]  /*139b0*/  ISETP.GE.AND P5, PT, R37, R171.reuse, PT ;  /* 0x000000ab2500720c */ /* 0x080fe40003fa6270 */
[-C--:B------:R-:W-:Y:S01]  /*139c0*/  ISETP.GE.AND P2, PT, R175, R171.reuse, PT ;  /* 0x000000abaf00720c */ /* 0x080fe20003f46270 */
[----:B------:R-:W-:Y:S01]  /*139d0*/  IMAD R168, R47, R168, RZ ;  /* 0x000000a82fa87224 */ /* 0x000fe200078e02ff */
[----:B------:R-:W-:Y:S01]  /*139e0*/  ISETP.GE.AND P1, PT, R174, R171, PT ;  /* 0x000000abae00720c */ /* 0x000fe20003f26270 */
[----:B------:R-:W-:-:S03]  /*139f0*/  IMAD.WIDE.U32 R42, R42, R165, RZ ;  /* 0x000000a52a2a7225 */ /* 0x000fc600078e00ff */
[----:B------:R-:W-:Y:S01]  /*13a00*/  IADD3 R168, PT, PT, R39, R168, RZ ;  /* 0x000000a827a87210 */ /* 0x000fe20007ffe0ff */
[----:B------:R-:W-:Y:S01]  /*13a10*/  @P0 IMAD.IADD R3, R49, 0x1, R2 ;  /* 0x0000000131030824 */ /* 0x000fe200078e0202 */
[----:B------:R-:W-:Y:S01]  /*13a20*/  IADD3 R38, P4, P0, R42, R38, R36 ;  /* 0x000000262a267210 */ /* 0x000fe2000789e024 */
[----:B------:R-:W-:-:S05]  /*13a30*/  IMAD.IADD R0, R43, 0x1, R0 ;  /* 0x000000012b007824 */ /* 0x000fca00078e0200 */
[----:B------:R-:W-:Y:S01]  /*13a40*/  IADD3.X R39, PT, PT, R0, R168, R3, P4, P0 ;  /* 0x000000a800277210 */ /* 0x000fe200027e0403 */
        /* <DEDUP_REMOVED lines=10> */
.L_x_9170:
[----:B------:R-:W-:Y:S05]  /*13af0*/  BSYNC.RECONVERGENT B0 ;  /* 0x0000000000007941 */ /* 0x000fea0003800200 */
.L_x_9169:
        /* <DEDUP_REMOVED lines=16> */
.L_x_9172:
[----:B------:R-:W-:Y:S05]  /*13c00*/  BSYNC.RECONVERGENT B0 ;  /* 0x0000000000007941 */ /* 0x000fea0003800200 */
.L_x_9171:
        /* <DEDUP_REMOVED lines=16> */
.L_x_9174:
[----:B------:R-:W-:Y:S05]  /*13d10*/  BSYNC.RECONVERGENT B0 ;  /* 0x0000000000007941 */ /* 0x000fea0003800200 */
.L_x_9173:
[----:B------:R-:W-:-:S04]  /*13d20*/  MOV R165, 0x0 ;  /* 0x0000000000a57802 */ /* 0x000fc80000000f00 */
[----:B-12345:R-:W-:Y:S05]  /*13d30*/  @P1 RET.REL.NODEC R164 `(_ZN5flash24flash_fwd_splitkv_kernelI23Flash_fwd_kernel_traitsILi128ELi64ELi64ELi4ELb0ELb0EN7cutlass6half_tE19Flash_kernel_traitsILi128ELi64ELi64ELi4ES3_EELb0ELb0ELb0ELb0ELb0ELb0ELb0ELb1EEEvNS_16Flash_fwd_paramsE) ;  /* 0xfffffec0a4b01950 */ /* 0x03efea0003c3ffff */
        /* <DEDUP_REMOVED lines=14> */
[----:B-1----:R-:W-:Y:S05]  /*13e20*/  @P0 RET.REL.NODEC R164 `(_ZN5flash24flash_fwd_splitkv_kernelI23Flash_fwd_kernel_traitsILi128ELi64ELi64ELi4ELb0ELb0EN7cutlass6half_tE19Flash_kernel_traitsILi128ELi64ELi64ELi4ES3_EELb0ELb0ELb0ELb0ELb0ELb0ELb0ELb1EEEvNS_16Flash_fwd_paramsE) ;  /* 0xfffffec0a4740950 */ /* 0x002fea0003c3ffff */
[----:B------:R-:W-:Y:S01]  /*13e30*/  MOV R165, 0x0 ;  /* 0x0000000000a57802 */ /* 0x000fe20000000f00 */
[----:B------:R1:W-:Y:S03]  /*13e40*/  ST.E.128 desc[UR4][R2.64+0x80], R32 ;  /* 0x0000802002007985 */ /* 0x0003e6000c101d04 */
[----:B-1----:R-:W-:Y:S05]  /*13e50*/  RET.REL.NODEC R164 `(_ZN5flash24flash_fwd_splitkv_kernelI23Flash_fwd_kernel_traitsILi128ELi64ELi64ELi4ELb0ELb0EN7cutlass6half_tE19Flash_kernel_traitsILi128ELi64ELi64ELi4ES3_EELb0ELb0ELb0ELb0ELb0ELb0ELb0ELb1EEEvNS_16Flash_fwd_paramsE) ;  /* 0xfffffec0a4687950 */ /* 0x002fea0003c3ffff */
.L_x_9164:
[----:B------:R-:W-:Y:S01]  /*13e60*/  MOV R5, 0x2 ;  /* 0x0000000200057802 */ /* 0x000fe20000000f00 */
[----:B------:R-:W-:Y:S01]  /*13e70*/  IMAD.MOV.U32 R4, RZ, RZ, 0x1f ;  /* 0x0000001fff047424 */ /* 0x000fe200078e00ff */
[----:B------:R-:W-:-:S07]  /*13e80*/  MOV R6, 0xffffffff ;  /* 0xffffffff00067802 */ /* 0x000fce0000000f00 */
[----:B-12--5:R-:W-:Y:S05]  /*13e90*/  WARPSYNC.COLLECTIVE R6, `(.L_x_9175) ;  /* 0x0000000006087348 */ /* 0x026fea0003c00000 */
[----:B------:R3:W4:Y:S02]  /*13ea0*/  SHFL.BFLY P0, R10, R183, R5, R4 ;  /* 0x0c000005b70a7389 */ /* 0x0007240000000004 */
[----:B-12345:R-:W-:Y:S05]  /*13eb0*/  ENDCOLLECTIVE ;  /* 0x000000000000791b */ /* 0x03efea0003800000 */
.L_x_9175:
[----:B------:R-:W-:Y:S02]  /*13ec0*/  IMAD.MOV.U32 R8, RZ, RZ, R10 ;  /* 0x000000ffff087224 */ /* 0x000fe400078e000a */
[----:B------:R-:W-:Y:S02]  /*13ed0*/  IMAD.MOV.U32 R5, RZ, RZ, 0x1 ;  /* 0x00000001ff057424 */ /* 0x000fe400078e00ff */
[----:B------:R-:W-:-:S05]  /*13ee0*/  FADD.FTZ R8, R8, R183 ;  /* 0x000000b708087221 */ /* 0x000fca0000010000 */
[----:B------:R-:W-:-:S07]  /*13ef0*/  MOV R183, R8 ;  /* 0x0000000800b77202 */ /* 0x000fce0000000f00 */
[----:B------:R-:W-:Y:S05]  /*13f00*/  WARPSYNC.COLLECTIVE R6, `(.L_x_9176) ;  /* 0x0000000006087348 */ /* 0x000fea0003c00000 */
[----:B------:R1:W2:Y:S02]  /*13f10*/  SHFL.BFLY P0, R10, R183, R5, R4 ;  /* 0x0c000005b70a7389 */ /* 0x0002a40000000004 */
[----:B-12---:R-:W-:Y:S05]  /*13f20*/  ENDCOLLECTIVE ;  /* 0x000000000000791b */ /* 0x006fea0003800000 */
.L_x_9176:
[----:B------:R-:W-:Y:S01]  /*13f30*/  MOV R183, R179 ;  /* 0x000000b300b77202 */ /* 0x000fe20000000f00 */
[----:B------:R-:W-:Y:S01]  /*13f40*/  IMAD.MOV.U32 R5, RZ, RZ, 0x2 ;  /* 0x00000002ff057424 */ /* 0x000fe200078e00ff */
[----:B------:R-:W-:-:S07]  /*13f50*/  MOV R9, R10 ;  /* 0x0000000a00097202 */ /* 0x000fce0000000f00 */
[----:B------:R-:W-:Y:S05]  /*13f60*/  WARPSYNC.COLLECTIVE R6, `(.L_x_9177) ;  /* 0x0000000006087348 */ /* 0x000fea0003c00000 */
[----:B------:R1:W2:Y:S02]  /*13f70*/  SHFL.BFLY P0, R10, R183, R5, R4 ;  /* 0x0c000005b70a7389 */ /* 0x0002a40000000004 */
[----:B-12---:R-:W-:Y:S05]  /*13f80*/  ENDCOLLECTIVE ;  /* 0x000000000000791b */ /* 0x006fea0003800000 */
.L_x_9177:
[----:B------:R-:W-:Y:S01]  /*13f90*/  FADD.FTZ R9, R8, R9 ;  /* 0x0000000908097221 */ /* 0x000fe20000010000 */
[----:B------:R-:W-:Y:S01]  /*13fa0*/  FADD.FTZ R7, R10, R179 ;  /* 0x000000b30a077221 */ /* 0x000fe20000010000 */
[----:B------:R-:W-:-:S04]  /*13fb0*/  MOV R5, 0x1 ;  /* 0x0000000100057802 */ /* 0x000fc80000000f00 */
[----:B------:R-:W-:-:S07]  /*13fc0*/  MOV R183, R7 ;  /* 0x0000000700b77202 */ /* 0x000fce0000000f00 */
[----:B------:R-:W-:Y:S05]  /*13fd0*/  WARPSYNC.COLLECTIVE R6, `(.L_x_9178) ;  /* 0x0000000006087348 */ /* 0x000fea0003c00000 */
[----:B------:R1:W2:Y:S02]  /*13fe0*/  SHFL.BFLY P0, R10, R183, R5, R4 ;  /* 0x0c000005b70a7389 */ /* 0x0002a40000000004 */
[----:B-12---:R-:W-:Y:S05]  /*13ff0*/  ENDCOLLECTIVE ;  /* 0x000000000000791b */ /* 0x006fea0003800000 */
.L_x_9178:
[----:B------:R-:W-:Y:S05]  /*14000*/  BRA `(.L_x_9179) ;  /* 0xffffffe800c87947 */ /* 0x000fea000383ffff */
.L_x_9180:
        /* <DEDUP_REMOVED lines=15> */
.L_x_14966:


//--------------------- .text._ZN5flash24flash_fwd_splitkv_kernelI23Flash_fwd_kernel_traitsILi128ELi64ELi64ELi4ELb0ELb0EN7cutlass6half_tE19Flash_kernel_traitsILi128ELi64ELi64ELi4ES3_EELb0ELb0ELb0ELb0ELb0ELb1ELb0ELb1EEEvNS_16Flash_fwd_paramsE --------------------------
	.section	.text._ZN5flash24flash_fwd_splitkv_kernelI23Flash_fwd_kernel_traitsILi128ELi64ELi64ELi4ELb0ELb0EN7cutlass6half_tE19Flash_kernel_traitsILi128ELi64ELi64ELi4ES3_EELb0ELb0ELb0ELb0ELb0ELb1ELb0ELb1EEEvNS_16Flash_fwd_paramsE,"ax",@progbits
	.align	128
        .global         _ZN5flash24flash_fwd_splitkv_kernelI23Flash_fwd_kernel_traitsILi128ELi64ELi64ELi4ELb0ELb0EN7cutlass6half_tE19Flash_kernel_traitsILi128ELi64ELi64ELi4ES3_EELb0ELb0ELb0ELb0ELb0ELb1ELb0ELb1EEEvNS_16Flash_fwd_paramsE
        .type           _ZN5flash24flash_fwd_splitkv_kernelI23Flash_fwd_kernel_traitsILi128ELi64ELi64ELi4ELb0ELb0EN7cutlass6half_tE19Flash_kernel_traitsILi128ELi64ELi64ELi4ES3_EELb0ELb0ELb0ELb0ELb0ELb1ELb0ELb1EEEvNS_16Flash_fwd_paramsE,@function
        .size           _ZN5flash24flash_fwd_splitkv_kernelI23Flash_fwd_kernel_traitsILi128ELi64ELi64ELi4ELb0ELb0EN7cutlass6half_tE19Flash_kernel_traitsILi128ELi64ELi64ELi4ES3_EELb0ELb0ELb0ELb0ELb0ELb1ELb0ELb1EEEvNS_16Flash_fwd_paramsE,(.L_x_14967 - _ZN5flash24flash_fwd_splitkv_kernelI23Flash_fwd_kernel_traitsILi128ELi64ELi64ELi4ELb0ELb0EN7cutlass6half_tE19Flash_kernel_traitsILi128ELi64ELi64ELi4ES3_EELb0ELb0ELb0ELb0ELb0ELb1ELb0ELb1EEEvNS_16Flash_fwd_paramsE)
        .other          _ZN5flash24flash_fwd_splitkv_kernelI23Flash_fwd_kernel_traitsILi128ELi64ELi64ELi4ELb0ELb0EN7cutlass6half_tE19Flash_kernel_traitsILi128ELi64ELi64ELi4ES3_EELb0ELb0ELb0ELb0ELb0ELb1ELb0ELb1EEEvNS_16Flash_fwd_paramsE,@"STO_CUDA_ENTRY STV_DEFAULT"
_ZN5flash24flash_fwd_splitkv_kernelI23Flash_fwd_kernel_traitsILi128ELi64ELi64ELi4ELb0ELb0EN7cutlass6half_tE19Flash_kernel_traitsILi128ELi64ELi64ELi4ES3_EELb0ELb0ELb0ELb0ELb0ELb1ELb0ELb1EEEvNS_16Flash_fwd_paramsE:
.text._ZN5flash24flash_fwd_splitkv_kernelI23Flash_fwd_kernel_traitsILi128ELi64ELi64ELi4ELb0ELb0EN7cutlass6half_tE19Flash_kernel_traitsILi128ELi64ELi64ELi4ES3_EELb0ELb0ELb0ELb0ELb0ELb1ELb0ELb1EEEvNS_16Flash_fwd_paramsE:
[----:B------:R-:W-:Y:S01]  /*0000*/  LDC R1, c[0x0][0x37c] ;  /* 0x0000df00ff017b82 */ /* 0x000fe20000000800 */
[----:B------:R-:W1:Y:S07]  /*0010*/  S2R R5, SR_CTAID.X ;  /* 0x0000000000057919 */ /* 0x000e6e0000002500 */
[----:B------:R-:W2:Y:S01]  /*0020*/  LDC.64 R102, c[0x0][0x348] ;  /* 0x0000d200ff667b82 */ /* 0x000ea20000000a00 */
[----:B------:R-:W-:Y:S01]  /*0030*/  BSSY.RECONVERGENT B4, `(.L_x_9181) ;  /* 0x0000005000047945 */ /* 0x000fe20003800200 */
[----:B------:R-:W-:Y:S01]  /*0040*/  MOV R172, 0x80 ;  /* 0x0000008000ac7802 */ /* 0x000fe20000000f00 */
[----:B------:R-:W3:Y:S01]  /*0050*/  S2R R174, SR_CTAID.Y ;  /* 0x0000000000ae7919 */ /* 0x000ee20000002600 */
[----:B------:R-:W4:Y:S05]  /*0060*/  S2R R173, SR_CTAID.Z ;  /* 0x0000000000ad7919 */ /* 0x000f2a0000002700 */
[----:B-1234-:R-:W-:Y:S05]  /*0070*/  CALL.REL.NOINC `($_ZN5flash24flash_fwd_splitkv_kernelI23Flash_fwd_kernel_traitsILi128ELi64ELi64ELi4ELb0ELb0EN7cutlass6half_tE19Flash_kernel_traitsILi128ELi64ELi64ELi4ES3_EELb0ELb0ELb0ELb0ELb0ELb1ELb0ELb1EEEvNS_16Flash_fwd_paramsE$_ZN5flash30compute_attn_1rowblock_splitkvI23Flash_fwd_kernel_traitsILi128ELi64ELi64ELi4ELb0ELb0EN7cutlass6half_tE19Flash_kernel_traitsILi128ELi64ELi64ELi4ES3_EELb0ELb0ELb0ELb0ELb0ELb1ELb0ELb1ENS_16Flash_fwd_paramsEEEvRKT8_iiiii) ;  /* 0x0000000000087944 */ /* 0x01efea0003c00000 */
[----:B------:R-:W-:Y:S05]  /*0080*/  BSYNC.RECONVERGENT B4 ;  /* 0x0000000000047941 */ /* 0x000fea0003800200 */
.L_x_9181:
[----:B------:R-:W-:Y:S05]  /*0090*/  EXIT ;  /* 0x000000000000794d */ /* 0x000fea0003800000 */
        .type           $_ZN5flash24flash_fwd_splitkv_kernelI23Flash_fwd_kernel_traitsILi128ELi64ELi64ELi4ELb0ELb0EN7cutlass6half_tE19Flash_kernel_traitsILi128ELi64ELi64ELi4ES3_EELb0ELb0ELb0ELb0ELb0ELb1ELb0ELb1EEEvNS_16Flash_fwd_paramsE$_ZN5flash30compute_attn_1rowblock_splitkvI23Flash_fwd_kernel_traitsILi128ELi64ELi64ELi4ELb0ELb0EN7cutlass6half_tE19Flash_kernel_traitsILi128ELi64ELi64ELi4ES3_EELb0ELb0ELb0ELb0ELb0ELb1ELb0ELb1ENS_16Flash_fwd_paramsEEEvRKT8_iiiii,@function
        .size           $_ZN5flash24flash_fwd_splitkv_kernelI23Flash_fwd_kernel_traitsILi128ELi64ELi64ELi4ELb0ELb0EN7cutlass6half_tE19Flash_kernel_traitsILi128ELi64ELi64ELi4ES3_EELb0ELb0ELb0ELb0ELb0ELb1ELb0ELb1EEEvNS_16Flash_fwd_paramsE$_ZN5flash30compute_attn_1rowblock_splitkvI23Flash_fwd_kernel_traitsILi128ELi64ELi64ELi4ELb0ELb0EN7cutlass6half_tE19Flash_kernel_traitsILi128ELi64ELi64ELi4ES3_EELb0ELb0ELb0ELb0ELb0ELb1ELb0ELb1ENS_16Flash_fwd_paramsEEEvRKT8_iiiii,(.L_x_14967 - $_ZN5flash24flash_fwd_splitkv_kernelI23Flash_fwd_kernel_traitsILi128ELi64ELi64ELi4ELb0ELb0EN7cutlass6half_tE19Flash_kernel_traitsILi128ELi64ELi64ELi4ES3_EELb0ELb0ELb0ELb0ELb0ELb1ELb0ELb1EEEvNS_16Flash_fwd_paramsE$_ZN5flash30compute_attn_1rowblock_splitkvI23Flash_fwd_kernel_traitsILi128ELi64ELi64ELi4ELb0ELb0EN7cutlass6half_tE19Flash_kernel_traitsILi128ELi64ELi64ELi4ES3_EELb0ELb0ELb0ELb0ELb0ELb1ELb0ELb1ENS_16Flash_fwd_paramsEEEvRKT8_iiiii)
$_ZN5flash24flash_fwd_splitkv_kernelI23Flash_fwd_kernel_traitsILi128ELi64ELi64ELi4ELb0ELb0EN7cutlass6half_tE19Flash_kernel_traitsILi128ELi64ELi64ELi4ES3_EELb0ELb0ELb0ELb0ELb0ELb1ELb0ELb1EEEvNS_16Flash_fwd_paramsE$_ZN5flash30compute_attn_1rowblock_splitkvI23Flash_fwd_kernel_traitsILi128ELi64ELi64ELi4ELb0ELb0EN7cutlass6half_tE19Flash_kernel_traitsILi128ELi64ELi64ELi4ES3_EELb0ELb0ELb0ELb0ELb0ELb1ELb0ELb1ENS_16Flash_fwd_paramsEEEvRKT8_iiiii:
        /* <DEDUP_REMOVED lines=39> */
.L_x_9183:
[----:B------:R-:W-:Y:S05]  /*0310*/  BSYNC.RECONVERGENT B0 ;  /* 0x0000000000007941 */ /* 0x000fea0003800200 */
.L_x_9182:
[----:B------:R-:W-:Y:S04]  /*0320*/  BSSY.RECONVERGENT B0, `(.L_x_9184) ;  /* 0x0000007000007945 */ /* 0x000fe80003800200 */
[----:B------:R-:W-:Y:S05]  /*0330*/  @!P3 BRA `(.L_x_9185) ;  /* 0x000000000014b947 */ /* 0x000fea0003800000 */
[----:B------:R-:W4:Y:S02]  /*0340*/  LD.E.U8 R0, desc[UR4][R102.64+0x1b2] ;  /* 0x0001b20466007980 */ /* 0x000f24000c101100 */
[----:B----4-:R-:W-:-:S13]  /*0350*/  ISETP.NE.AND P1, PT, R0, RZ, PT ;  /* 0x000000ff0000720c */ /* 0x010fda0003f25270 */
[----:B------:R-:W4:Y:S02]  /*0360*/  @P1 LD.E R0, desc[UR4][R8.64+0x4] ;  /* 0x0000040408001980 */ /* 0x000f24000c101900 */
[----:B----45:R-:W-:-:S06]  /*0370*/  @P1 IADD3 R73, PT, PT, R0, -R11, RZ ;  /* 0x8000000b00491210 */ /* 0x030fcc0007ffe0ff */
[----:B------:R4:W5:Y:S02]  /*0380*/  @!P1 LD.E R73, desc[UR4][R8.64] ;  /* 0x0000000408499980 */ /* 0x000964000c101900 */
.L_x_9185:
[----:B------:R-:W-:Y:S05]  /*0390*/  BSYNC.RECONVERGENT B0 ;  /* 0x0000000000007941 */ /* 0x000fea0003800200 */
.L_x_9184:
        /* <DEDUP_REMOVED lines=9> */
.L_x_9187:
[----:B------:R-:W5:Y:S01]  /*0430*/  LD.E.64 R2, desc[UR4][R102.64+0x108] ;  /* 0x0001080466027980 */ /* 0x000f62000c101b00 */
[----:B------:R-:W-:Y:S01]  /*0440*/  BSSY.RECONVERGENT B0, `(.L_x_9189) ;  /* 0x0000006000007945 */ /* 0x000fe20003800200 */
[----:B------:R-:W-:Y:S01]  /*0450*/  IMAD.MOV.U32 R0, RZ, RZ, RZ ;  /* 0x000000ffff007224 */ /* 0x000fe200078e00ff */
[----:B-----5:R-:W-:-:S04]  /*0460*/  ISETP.NE.U32.AND P0, PT, R2, RZ, PT ;  /* 0x000000ff0200720c */ /* 0x020fc80003f05070 */
[----:B------:R-:W-:-:S13]  /*0470*/  ISETP.NE.AND.EX P0, PT, R3, RZ, PT, P0 ;  /* 0x000000ff0300720c */ /* 0x000fda0003f05300 */
[----:B------:R-:W-:Y:S05]  /*0480*/  @!P0 BRA `(.L_x_9190) ;  /* 0x0000000000048947 */ /* 0x000fea0003800000 */
[----:B------:R1:W5:Y:S02]  /*0490*/  LD.E R0, desc[UR4][R102.64+0xbc] ;  /* 0x0000bc0466007980 */ /* 0x000364000c101900 */
.L_x_9190:
[----:B------:R-:W-:Y:S05]  /*04a0*/  BSYNC.RECONVERGENT B0 ;  /* 0x0000000000007941 */ /* 0x000fea0003800200 */
.L_x_9189:
[----:B-----5:R-:W-:Y:S02]  /*04b0*/  IADD3 R61, PT, PT, R73, R0, RZ ;  /* 0x00000000493d7210 */ /* 0x020fe40007ffe0ff */
.L_x_9188:
[----:B------:R-:W-:Y:S05]  /*04c0*/  BSYNC.RECONVERGENT B1 ;  /* 0x0000000000017941 */ /* 0x000fea0003800200 */
.L_x_9186:
[----:B------:R-:W-:Y:S01]  /*04d0*/  IMAD.SHL.U32 R176, R5, 0x40, RZ ;  /* 0x0000004005b07824 */ /* 0x000fe200078e00ff */
[----:B------:R-:W-:Y:S01]  /*04e0*/  MOV R2, R172 ;  /* 0x000000ac00027202 */ /* 0x000fe20000000f00 */
[----:B------:R-:W-:-:S03]  /*04f0*/  IMAD.MOV.U32 R3, RZ, RZ, 0x0 ;  /* 0x00000000ff037424 */ /* 0x000fc600078e00ff */
[----:B------:R-:W-:-:S13]  /*0500*/  ISETP.GT.AND P0, PT, R179, R176, PT ;  /* 0x000000b0b300720c */ /* 0x000fda0003f04270 */
[----:B-1234-:R-:W-:Y:S05]  /*0510*/  @!P0 RET.REL.NODEC R2 `(_ZN5flash24flash_fwd_splitkv_kernelI23Flash_fwd_kernel_traitsILi128ELi64ELi64ELi4ELb0ELb0EN7cutlass6half_tE19Flash_kernel_traitsILi128ELi64ELi64ELi4ES3_EELb0ELb0ELb0ELb0ELb0ELb1ELb0ELb1EEEvNS_16Flash_fwd_paramsE) ;  /* 0xfffffff802b88950 */ /* 0x01efea0003c3ffff */
        /* <DEDUP_REMOVED lines=61> */
.L_x_9193:
[----:B------:R-:W-:Y:S05]  /*08f0*/  BSYNC.RECONVERGENT B0 ;  /* 0x0000000000007941 */ /* 0x000fea0003800200 */
.L_x_9192:
        /* <DEDUP_REMOVED lines=17> */
.L_x_9195:
[----:B------:R-:W-:Y:S05]  /*0a10*/  BSYNC.RECONVERGENT B0 ;  /* 0x0000000000007941 */ /* 0x000fea0003800200 */
.L_x_9194:
        /* <DEDUP_REMOVED lines=20> */
.L_x_9197:
[----:B------:R-:W-:Y:S05]  /*0b60*/  BSYNC.RECONVERGENT B0 ;  /* 0x0000000000007941 */ /* 0x000fea0003800200 */
.L_x_9196:
        /* <DEDUP_REMOVED lines=25> */
.L_x_9199:
[----:B------:R-:W-:Y:S05]  /*0d00*/  BSYNC.RECONVERGENT B0 ;  /* 0x0000000000007941 */ /* 0x000fea0003800200 */
.L_x_9198:
[----:B------:R-:W-:Y:S01]  /*0d10*/  MOV R173, 0x0 ;  /* 0x0000000000ad7802 */ /* 0x000fe20000000f00 */
[----:B------:R-:W-:Y:S04]  /*0d20*/  @!P5 ST.E desc[UR4][R12.64], R4 ;  /* 0x000000040c00d985 */ /* 0x000fe8000c101904 */
[----:B------:R-:W-:Y:S04]  /*0d30*/  @!P4 ST.E desc[UR4][R12.64+0x40], R3 ;  /* 0x000040030c00c985 */ /* 0x000fe8000c101904 */
[----:B------:R1:W-:Y:S02]  /*0d40*/  @!P3 ST.E desc[UR4][R12.64+0x80], R2 ;  /* 0x000080020c00b985 */ /* 0x0003e4000c101904 */
[----:B-12---:R-:W-:Y:S05]  /*0d50*/  @P6 RET.REL.NODEC R172 `(_ZN5flash24flash_fwd_splitkv_kernelI23Flash_fwd_kernel_traitsILi128ELi64ELi64ELi4ELb0ELb0EN7cutlass6half_tE19Flash_kernel_traitsILi128ELi64ELi64ELi4ES3_EELb0ELb0ELb0ELb0ELb0ELb1ELb0ELb1EEEvNS_16Flash_fwd_paramsE) ;  /* 0xfffffff0aca86950 */ /* 0x006fea0003c3ffff */
[----:B------:R-:W-:Y:S02]  /*0d60*/  MOV R3, 0x7f800000 ;  /* 0x7f80000000037802 */ /* 0x000fe40000000f00 */
[----:B------:R-:W-:-:S03]  /*0d70*/  MOV R173, 0x0 ;  /* 0x0000000000ad7802 */ /* 0x000fc60000000f00 */
[----:B------:R1:W-:Y:S02]  /*0d80*/  ST.E desc[UR4][R12.64+0xc0], R3 ;  /* 0x0000c0030c007985 */ /* 0x0003e4000c101904 */
[----:B-1----:R-:W-:Y:S05]  /*0d90*/  RET.REL.NODEC R172 `(_ZN5flash24flash_fwd_splitkv_kernelI23Flash_fwd_kernel_traitsILi128ELi64ELi64ELi4ELb0ELb0EN7cutlass6half_tE19Flash_kernel_traitsILi128ELi64ELi64ELi4ES3_EELb0ELb0ELb0ELb0ELb0ELb1ELb0ELb1EEEvNS_16Flash_fwd_paramsE) ;  /* 0xfffffff0ac987950 */ /* 0x002fea0003c3ffff */
.L_x_9191:
        /* <DEDUP_REMOVED lines=100> */
.L_x_9201:
        /* <DEDUP_REMOVED lines=77> */
.L_x_9202:
[----:B------:R-:W-:Y:S05]  /*18b0*/  BSYNC.RECONVERGENT B0 ;  /* 0x0000000000007941 */ /* 0x000fea0003800200 */
.L_x_9200:
        /* <DEDUP_REMOVED lines=196> */
.L_x_9256:
        /* <DEDUP_REMOVED lines=18> */
.L_x_9205:
[----:B------:R-:W-:Y:S05]  /*2620*/  BSYNC.RECONVERGENT B0 ;  /* 0x0000000000007941 */ /* 0x000fea0003800200 */
.L_x_9204:
[----:B------:R-:W-:Y:S04]  /*2630*/  BSSY.RECONVERGENT B0, `(.L_x_9206) ;  /* 0x000000c000007945 */ /* 0x000fe80003800200 */
[----:B------:R-:W-:Y:S05]  /*2640*/  @!P5 BRA `(.L_x_9207) ;  /* 0x000000000028d947 */ /* 0x000fea0003800000 */
[----:B------:R-:W-:Y:S02]  /*2650*/  ISETP.GE.AND P2, PT, R12, R175, PT ;  /* 0x000000af0c00720c */ /* 0x000fe40003f46270 */
[C---:B------:R-:W-:Y:S02]  /*2660*/  LEA R20, P1, R116.reuse, R74, 0x5 ;  /* 0x0000004a74147211 */ /* 0x040fe400078228ff */
[C---:B------:R-:W-:Y:S02]  /*2670*/  LEA R2, P6, R63.reuse, R82, 0x1 ;  /* 0x000000523f027211 */ /* 0x040fe400078c08ff */
[----:B------:R-:W-:Y:S02]  /*2680*/  LEA.HI.X R21, R116, R75, R117, 0x5, P1 ;  /* 0x0000004b74157211 */ /* 0x000fe400008f2c75 */
[----:B------:R-:W-:Y:S02]  /*2690*/  ISETP.GE.AND P1, PT, R100, R175, PT ;  /* 0x000000af6400720c */ /* 0x000fe40003f26270 */
[----:B------:R-:W-:Y:S03]  /*26a0*/  LEA.HI.X R3, R63, R83, R64, 0x1, P6 ;  /* 0x000000533f037211 */ /* 0x000fe600030f0c40 */
[----:B-1----:R-:W2:Y:S04]  /*26b0*/  @!P2 LD.E.128 R16, desc[UR4][R20.64] ;  /* 0x000000041410a980 */ /* 0x002ea8000c101d00 */
[----:B--2---:R2:W-:Y:S04]  /*26c0*/  @!P2 ST.E.128 desc[UR4][R2.64], R16 ;  /* 0x000000100200a985 */ /* 0x0045e8000c101d04 */
[----:B------:R-:W3:Y:S04]  /*26d0*/  @!P1 LD.E.128 R4, desc[UR4][R20.64+0x80] ;  /* 0x0000800414049980 */ /* 0x000ee8000c101d00 */
[----:B---3--:R2:W-:Y:S02]  /*26e0*/  @!P1 ST.E.128 desc[UR4][R2.64+0x80], R4 ;  /* 0x0000800402009985 */ /* 0x0085e4000c101d04 */
.L_x_9207:
[----:B------:R-:W-:Y:S05]  /*26f0*/  BSYNC.RECONVERGENT B0 ;  /* 0x0000000000007941 */ /* 0x000fea0003800200 */
.L_x_9206:
        /* <DEDUP_REMOVED lines=12> */
.L_x_9209:
[----:B------:R-:W-:Y:S05]  /*27c0*/  BSYNC.RECONVERGENT B0 ;  /* 0x0000000000007941 */ /* 0x000fea0003800200 */
.L_x_9208:
        /* <DEDUP_REMOVED lines=14> */
.L_x_9211:
[----:B------:R-:W-:Y:S05]  /*28b0*/  BSYNC.RECONVERGENT B0 ;  /* 0x0000000000007941 */ /* 0x000fea0003800200 */
.L_x_9210:
        /* <DEDUP_REMOVED lines=26> */
.L_x_9215:
[----:B------:R-:W-:Y:S05]  /*2a60*/  BSYNC.RECONVERGENT B0 ;  /* 0x0000000000007941 */ /* 0x000fea0003800200 */
.L_x_9214:
        /* <DEDUP_REMOVED lines=12> */
.L_x_9217:
[----:B------:R-:W-:Y:S05]  /*2b30*/  BSYNC.RECONVERGENT B0 ;  /* 0x0000000000007941 */ /* 0x000fea0003800200 */
.L_x_9216:
        /* <DEDUP_REMOVED lines=12> */
.L_x_9219:
[----:B------:R-:W-:Y:S05]  /*2c00*/  BSYNC.RECONVERGENT B0 ;  /* 0x0000000000007941 */ /* 0x000fea0003800200 */
.L_x_9218:
        /* <DEDUP_REMOVED lines=17> */
.L_x_9213:
        /* <DEDUP_REMOVED lines=61> */
.L_x_9225:
[----:B------:R-:W-:Y:S05]  /*30f0*/  BSYNC.RECONVERGENT B0 ;  /* 0x0000000000007941 */ /* 0x000fea0003800200 */
.L_x_9224:
        /* <DEDUP_REMOVED lines=51> */
.L_x_9223:
[----:B------:R-:W-:Y:S05]  /*3430*/  BSYNC.RECONVERGENT B1 ;  /* 0x0000000000017941 */ /* 0x000fea0003800200 */
.L_x_9222:
        /* <DEDUP_REMOVED lines=66> */
.L_x_9229:
[----:B------:R-:W-:Y:S05]  /*3860*/  BSYNC.RECONVERGENT B0 ;  /* 0x0000000000007941 */ /* 0x000fea0003800200 */
.L_x_9228:
        /* <DEDUP_REMOVED lines=51> */
.L_x_9227:
[----:B------:R-:W-:Y:S05]  /*3ba0*/  BSYNC.RECONVERGENT B1 ;  /* 0x0000000000017941 */ /* 0x000fea0003800200 */
.L_x_9226:
        /* <DEDUP_REMOVED lines=64> */
.L_x_9233:
[----:B------:R-:W-:Y:S05]  /*3fb0*/  BSYNC.RECONVERGENT B0 ;  /* 0x0000000000007941 */ /* 0x000fea0003800200 */
.L_x_9232:
        /* <DEDUP_REMOVED lines=51> */
.L_x_9231:
[----:B------:R-:W-:Y:S05]  /*42f0*/  BSYNC.RECONVERGENT B1 ;  /* 0x0000000000017941 */ /* 0x000fea0003800200 */
.L_x_9230:
        /* <DEDUP_REMOVED lines=67> */
.L_x_9237:
[----:B------:R-:W-:Y:S05]  /*4730*/  BSYNC.RECONVERGENT B0 ;  /* 0x0000000000007941 */ /* 0x000fea0003800200 */
.L_x_9236:
        /* <DEDUP_REMOVED lines=51> */
.L_x_9235:
[----:B------:R-:W-:Y:S05]  /*4a70*/  BSYNC.RECONVERGENT B1 ;  /* 0x0000000000017941 */ /* 0x000fea0003800200 */
.L_x_9234:
[----:B------:R-:W2:Y:S02]  /*4a80*/  LD.E R3, desc[UR4][R102.64+0xd0] ;  /* 0x0000d00466037980 */ /* 0x000ea4000c101900 */
[----:B--2---:R-:W-:Y:S05]  /*4a90*/  IMAD.U32 R3, R3, -0x20, RZ ;  /* 0xffffffe003037824 */ /* 0x004fea00078e00ff */
[C---:B------:R-:W-:Y:S02]  /*4aa0*/  LEA R14, P1, R3.reuse, R14, 0x1 ;  /* 0x0000000e030e7211 */ /* 0x040fe400078208ff */
[C---:B------:R-:W-:Y:S02]  /*4ab0*/  LEA R50, P0, R3.reuse, R50, 0x1 ;  /* 0x0000003203327211 */ /* 0x040fe400078008ff */
[C---:B------:R-:W-:Y:S02]  /*4ac0*/  LEA.HI.X.SX32 R15, R3.reuse, R15, 0x1, P1 ;  /* 0x0000000f030f7211 */ /* 0x040fe400008f0eff */
[----:B------:R-:W-:Y:S01]  /*4ad0*/  LEA.HI.X.SX32 R51, R3, R51, 0x1, P0 ;  /* 0x0000003303337211 */ /* 0x000fe200000f0eff */
[----:B------:R-:W-:Y:S05]  /*4ae0*/  BRA `(.L_x_9220) ;  /* 0x0000003000247947 */ /* 0x000fea0003800000 */
.L_x_9221:
        /* <DEDUP_REMOVED lines=99> */
.L_x_9241:
[----:B------:R-:W-:Y:S05]  /*5120*/  BSYNC.RECONVERGENT B0 ;  /* 0x0000000000007941 */ /* 0x000fea0003800200 */
.L_x_9240:
        /* <DEDUP_REMOVED lines=92> */
.L_x_9239:
[----:B------:R-:W-:Y:S05]  /*56f0*/  BSYNC.RECONVERGENT B1 ;  /* 0x0000000000017941 */ /* 0x000fea0003800200 */
.L_x_9238:
        /* <DEDUP_REMOVED lines=98> */
.L_x_9245:
[----:B------:R-:W-:Y:S05]  /*5d20*/  BSYNC.RECONVERGENT B0 ;  /* 0x0000000000007941 */ /* 0x000fea0003800200 */
.L_x_9244:
        /* <DEDUP_REMOVED lines=92> */
.L_x_9243:
[----:B------:R-:W-:Y:S05]  /*62f0*/  BSYNC.RECONVERGENT B1 ;  /* 0x0000000000017941 */ /* 0x000fea0003800200 */
.L_x_9242:
        /* <DEDUP_REMOVED lines=98> */
.L_x_9249:
[----:B------:R-:W-:Y:S05]  /*6920*/  BSYNC.RECONVERGENT B0 ;  /* 0x0000000000007941 */ /* 0x000fea0003800200 */
.L_x_9248:
        /* <DEDUP_REMOVED lines=92> */
.L_x_9247:
[----:B------:R-:W-:Y:S05]  /*6ef0*/  BSYNC.RECONVERGENT B1 ;  /* 0x0000000000017941 */ /* 0x000fea0003800200 */
.L_x_9246:
        /* <DEDUP_REMOVED lines=102> */
.L_x_9253:
[----:B------:R-:W-:Y:S05]  /*7560*/  BSYNC.RECONVERGENT B0 ;  /* 0x0000000000007941 */ /* 0x000fea0003800200 */
.L_x_9252:
        /* <DEDUP_REMOVED lines=90> */
.L_x_9251:
[----:B------:R-:W-:Y:S05]  /*7b10*/  BSYNC.RECONVERGENT B1 ;  /* 0x0000000000017941 */ /* 0x000fea0003800200 */
.L_x_9250:
[----:B------:R-:W3:Y:S02]  /*7b20*/  LD.E R3, desc[UR4][R102.64+0xd0] ;  /* 0x0000d00466037980 */ /* 0x000ee4000c101900 */
[----:B---3--:R-:W-:Y:S05]  /*7b30*/  IMAD.U32 R3, R3, -0x20, RZ ;  /* 0xffffffe003037824 */ /* 0x008fea00078e00ff */
[C---:B------:R-:W-:Y:S02]  /*7b40*/  LEA R78, P1, R3.reuse, R78, 0x1 ;  /* 0x0000004e034e7211 */ /* 0x040fe400078208ff */
[C---:B------:R-:W-:Y:S02]  /*7b50*/  LEA R76, P0, R3.reuse, R76, 0x1 ;  /* 0x0000004c034c7211 */ /* 0x040fe400078008ff */
[C---:B------:R-:W-:Y:S02]  /*7b60*/  LEA.HI.X.SX32 R79, R3.reuse, R79, 0x1, P1 ;  /* 0x0000004f034f7211 */ /* 0x040fe400008f0eff */
[----:B------:R-:W-:Y:S09]  /*7b70*/  LEA.HI.X.SX32 R77, R3, R77, 0x1, P0 ;  /* 0x0000004d034d7211 */ /* 0x000ff200000f0eff */
.L_x_9220:
[----:B------:R-:W-:Y:S05]  /*7b80*/  BSYNC.RECONVERGENT B2 ;  /* 0x0000000000027941 */ /* 0x000fea0003800200 */
.L_x_9212:
        /* <DEDUP_REMOVED lines=101> */
.L_x_9255:
[----:B------:R-:W-:Y:S05]  /*81e0*/  BSYNC.RECONVERGENT B0 ;  /* 0x0000000000007941 */ /* 0x000fea0003800200 */
.L_x_9254:
[----:B------:R-:W-:Y:S05]  /*81f0*/  @P2 BRA `(.L_x_9256) ;  /* 0xffffffa000c02947 */ /* 0x000fea000383ffff */
.L_x_9203:
        /* <DEDUP_REMOVED lines=34> */
.L_x_9260:
[----:B------:R-:W-:Y:S05]  /*8420*/  BSYNC.RECONVERGENT B0 ;  /* 0x0000000000007941 */ /* 0x000fea0003800200 */
.L_x_9259:
        /* <DEDUP_REMOVED lines=14> */
.L_x_9262:
[----:B------:R-:W-:Y:S05]  /*8510*/  BSYNC.RECONVERGENT B0 ;  /* 0x0000000000007941 */ /* 0x000fea0003800200 */
.L_x_9261:
        /* <DEDUP_REMOVED lines=16> */
.L_x_9264:
[----:B------:R-:W-:Y:S05]  /*8620*/  BSYNC.RECONVERGENT B0 ;  /* 0x0000000000007941 */ /* 0x000fea0003800200 */
.L_x_9263:
        /* <DEDUP_REMOVED lines=16> */
.L_x_9258:
        /* <DEDUP_REMOVED lines=84> */
.L_x_9272:
[----:B------:R-:W-:Y:S05]  /*8c70*/  BSYNC.RECONVERGENT B0 ;  /* 0x0000000000007941 */ /* 0x000fea0003800200 */
.L_x_9271:
[----:B-----5:R-:W-:Y:S01]  /*8c80*/  IMAD.MOV.U32 R6, RZ, RZ, R10 ;  /* 0x000000ffff067224 */ /* 0x020fe200078e000a */
[----:B------:R-:W-:Y:S01]  /*8c90*/  MOV R4, R8 ;  /* 0x0000000800047202 */ /* 0x000fe20000000f00 */
[----:B------:R-:W-:Y:S01]  /*8ca0*/  IMAD.MOV.U32 R7, RZ, RZ, R11 ;  /* 0x000000ffff077224 */ /* 0x000fe200078e000b */
[----:B------:R-:W-:Y:S02]  /*8cb0*/  MOV R5, R9 ;  /* 0x0000000900057202 */ /* 0x000fe40000000f00 */
.L_x_9270:
[----:B------:R-:W-:Y:S05]  /*8cc0*/  BSYNC.RECONVERGENT B1 ;  /* 0x0000000000017941 */ /* 0x000fea0003800200 */
.L_x_9269:
        /* <DEDUP_REMOVED lines=50> */
.L_x_9274:
[----:B------:R-:W-:Y:S05]  /*8ff0*/  BSYNC.RECONVERGENT B0 ;  /* 0x0000000000007941 */ /* 0x000fea0003800200 */
.L_x_9273:
[----:B-----5:R3:W-:Y:S02]  /*9000*/  STS.128 [R177+0x2000], R8 ;  /* 0x00200008b1007388 */ /* 0x0207e40000000c00 */
.L_x_9268:
[----:B------:R-:W-:Y:S05]  /*9010*/  BSYNC.RECONVERGENT B2 ;  /* 0x0000000000027941 */ /* 0x000fea0003800200 */
.L_x_9267:
        /* <DEDUP_REMOVED lines=54> */
.L_x_9280:
[----:B------:R-:W-:Y:S05]  /*9380*/  BSYNC.RECONVERGENT B0 ;  /* 0x0000000000007941 */ /* 0x000fea0003800200 */
.L_x_9279:
[----:B-----5:R1:W-:Y:S02]  /*9390*/  STS.128 [R177+0x800], R8 ;  /* 0x00080008b1007388 */ /* 0x0203e40000000c00 */
.L_x_9278:
[----:B------:R-:W-:Y:S05]  /*93a0*/  BSYNC.RECONVERGENT B1 ;  /* 0x0000000000017941 */ /* 0x000fea0003800200 */
.L_x_9277:
        /* <DEDUP_REMOVED lines=47> */
.L_x_9282:
[----:B------:R-:W-:Y:S05]  /*96a0*/  BSYNC.RECONVERGENT B0 ;  /* 0x0000000000007941 */ /* 0x000fea0003800200 */
.L_x_9281:
[----:B-----5:R3:W-:Y:S02]  /*96b0*/  STS.128 [R177+0x2800], R8 ;  /* 0x00280008b1007388 */ /* 0x0207e40000000c00 */
.L_x_9276:
[----:B------:R-:W-:Y:S05]  /*96c0*/  BSYNC.RECONVERGENT B2 ;  /* 0x0000000000027941 */ /* 0x000fea0003800200 */
.L_x_9275:
        /* <DEDUP_REMOVED lines=54> */
.L_x_9288:
[----:B------:R-:W-:Y:S05]  /*9a30*/  BSYNC.RECONVERGENT B0 ;  /* 0x0000000000007941 */ /* 0x000fea0003800200 */
.L_x_9287:
[----:B-----5:R1:W-:Y:S02]  /*9a40*/  STS.128 [R177+0x1000], R8 ;  /* 0x00100008b1007388 */ /* 0x0203e40000000c00 */
.L_x_9286:
[----:B------:R-:W-:Y:S05]  /*9a50*/  BSYNC.RECONVERGENT B1 ;  /* 0x0000000000017941 */ /* 0x000fea0003800200 */
.L_x_9285:
        /* <DEDUP_REMOVED lines=47> */
.L_x_9290:
[----:B------:R-:W-:Y:S05]  /*9d50*/  BSYNC.RECONVERGENT B0 ;  /* 0x0000000000007941 */ /* 0x000fea0003800200 */
.L_x_9289:
[----:B-----5:R1:W-:Y:S02]  /*9d60*/  STS.128 [R177+0x3000], R8 ;  /* 0x00300008b1007388 */ /* 0x0203e40000000c00 */
.L_x_9284:
[----:B------:R-:W-:Y:S05]  /*9d70*/  BSYNC.RECONVERGENT B2 ;  /* 0x0000000000027941 */ /* 0x000fea0003800200 */
.L_x_9283:
        /* <DEDUP_REMOVED lines=55> */
.L_x_9294:
[----:B------:R-:W-:Y:S05]  /*a0f0*/  BSYNC.RECONVERGENT B0 ;  /* 0x0000000000007941 */ /* 0x000fea0003800200 */
.L_x_9293:
[----:B-----5:R3:W-:Y:S02]  /*a100*/  STS.128 [R177+0x1800], R8 ;  /* 0x00180008b1007388 */ /* 0x0207e40000000c00 */
.L_x_9292:
[----:B------:R-:W-:Y:S05]  /*a110*/  BSYNC.RECONVERGENT B1 ;  /* 0x0000000000017941 */ /* 0x000fea0003800200 */
.L_x_9291:
        /* <DEDUP_REMOVED lines=46> */
.L_x_9296:
[----:B------:R-:W-:Y:S05]  /*a400*/  BSYNC.RECONVERGENT B0 ;  /* 0x0000000000007941 */ /* 0x000fea0003800200 */
.L_x_9295:
[----:B-----5:R3:W-:Y:S01]  /*a410*/  STS.128 [R177+0x3800], R8 ;  /* 0x00380008b1007388 */ /* 0x0207e20000000c00 */
[----:B------:R-:W-:Y:S05]  /*a420*/  BRA `(.L_x_9265) ;  /* 0x0000002c005c7947 */ /* 0x000fea0003800000 */
.L_x_9266:
        /* <DEDUP_REMOVED lines=95> */
.L_x_9302:
[----:B------:R-:W-:Y:S05]  /*aa20*/  BSYNC.RECONVERGENT B0 ;  /* 0x0000000000007941 */ /* 0x000fea0003800200 */
.L_x_9301:
[----:B--2--5:R-:W-:Y:S01]  /*aa30*/  IMAD.MOV.U32 R6, RZ, RZ, R34 ;  /* 0x000000ffff067224 */ /* 0x024fe200078e0022 */
[----:B------:R-:W-:Y:S01]  /*aa40*/  MOV R4, R32 ;  /* 0x0000002000047202 */ /* 0x000fe20000000f00 */
[----:B------:R-:W-:Y:S01]  /*aa50*/  IMAD.MOV.U32 R7, RZ, RZ, R35 ;  /* 0x000000ffff077224 */ /* 0x000fe200078e0023 */
[----:B------:R-:W-:Y:S02]  /*aa60*/  MOV R5, R33 ;  /* 0x0000002100057202 */ /* 0x000fe40000000f00 */
.L_x_9300:
[----:B------:R-:W-:Y:S05]  /*aa70*/  BSYNC.RECONVERGENT B1 ;  /* 0x0000000000017941 */ /* 0x000fea0003800200 */
.L_x_9299:
        /* <DEDUP_REMOVED lines=86> */
.L_x_9304:
[----:B------:R-:W-:Y:S05]  /*afe0*/  BSYNC.RECONVERGENT B0 ;  /* 0x0000000000007941 */ /* 0x000fea0003800200 */
.L_x_9303:
[----:B-----5:R3:W-:Y:S02]  /*aff0*/  STS.128 [R177+0x2000], R32 ;  /* 0x00200020b1007388 */ /* 0x0207e40000000c00 */
.L_x_9298:
[----:B------:R-:W-:Y:S05]  /*b000*/  BSYNC.RECONVERGENT B2 ;  /* 0x0000000000027941 */ /* 0x000fea0003800200 */
.L_x_9297:
        /* <DEDUP_REMOVED lines=90> */
.L_x_9310:
[----:B------:R-:W-:Y:S05]  /*b5b0*/  BSYNC.RECONVERGENT B0 ;  /* 0x0000000000007941 */ /* 0x000fea0003800200 */
.L_x_9309:
[----:B-----5:R1:W-:Y:S02]  /*b5c0*/  STS.128 [R177+0x800], R32 ;  /* 0x00080020b1007388 */ /* 0x0203e40000000c00 */
.L_x_9308:
[----:B------:R-:W-:Y:S05]  /*b5d0*/  BSYNC.RECONVERGENT B1 ;  /* 0x0000000000017941 */ /* 0x000fea0003800200 */
.L_x_9307:
        /* <DEDUP_REMOVED lines=83> */
.L_x_9312:
[----:B------:R-:W-:Y:S05]  /*bb10*/  BSYNC.RECONVERGENT B0 ;  /* 0x0000000000007941 */ /* 0x000fea0003800200 */
.L_x_9311:
[----:B-----5:R3:W-:Y:S02]  /*bb20*/  STS.128 [R177+0x2800], R32 ;  /* 0x00280020b1007388 */ /* 0x0207e40000000c00 */
.L_x_9306:
[----:B------:R-:W-:Y:S05]  /*bb30*/  BSYNC.RECONVERGENT B2 ;  /* 0x0000000000027941 */ /* 0x000fea0003800200 */
.L_x_9305:
        /* <DEDUP_REMOVED lines=90> */
.L_x_9318:
[----:B------:R-:W-:Y:S05]  /*c0e0*/  BSYNC.RECONVERGENT B0 ;  /* 0x0000000000007941 */ /* 0x000fea0003800200 */
.L_x_9317:
[----:B-----5:R3:W-:Y:S02]  /*c0f0*/  STS.128 [R177+0x1000], R32 ;  /* 0x00100020b1007388 */ /* 0x0207e40000000c00 */
.L_x_9316:
[----:B------:R-:W-:Y:S05]  /*c100*/  BSYNC.RECONVERGENT B1 ;  /* 0x0000000000017941 */ /* 0x000fea0003800200 */
.L_x_9315:
        /* <DEDUP_REMOVED lines=83> */
.L_x_9320:
[----:B------:R-:W-:Y:S05]  /*c640*/  BSYNC.RECONVERGENT B0 ;  /* 0x0000000000007941 */ /* 0x000fea0003800200 */
.L_x_9319:
[----:B-----5:R3:W-:Y:S02]  /*c650*/  STS.128 [R177+0x3000], R32 ;  /* 0x00300020b1007388 */ /* 0x0207e40000000c00 */
.L_x_9314:
[----:B------:R-:W-:Y:S05]  /*c660*/  BSYNC.RECONVERGENT B2 ;  /* 0x0000000000027941 */ /* 0x000fea0003800200 */
.L_x_9313:
        /* <DEDUP_REMOVED lines=91> */
.L_x_9324:
[----:B------:R-:W-:Y:S05]  /*cc20*/  BSYNC.RECONVERGENT B0 ;  /* 0x0000000000007941 */ /* 0x000fea0003800200 */
.L_x_9323:
[----:B-----5:R1:W-:Y:S02]  /*cc30*/  STS.128 [R177+0x1800], R28 ;  /* 0x0018001cb1007388 */ /* 0x0203e40000000c00 */
.L_x_9322:
[----:B------:R-:W-:Y:S05]  /*cc40*/  BSYNC.RECONVERGENT B1 ;  /* 0x0000000000017941 */ /* 0x000fea0003800200 */
.L_x_9321:
        /* <DEDUP_REMOVED lines=83> */
.L_x_9326:
[----:B------:R-:W-:Y:S05]  /*d180*/  BSYNC.RECONVERGENT B0 ;  /* 0x0000000000007941 */ /* 0x000fea0003800200 */
.L_x_9325:
[----:B-----5:R1:W-:Y:S02]  /*d190*/  STS.128 [R177+0x3800], R28 ;  /* 0x0038001cb1007388 */ /* 0x0203e40000000c00 */
.L_x_9265:
[----:B------:R-:W-:Y:S05]  /*d1a0*/  BSYNC.RECONVERGENT B3 ;  /* 0x0000000000037941 */ /* 0x000fea0003800200 */
.L_x_9257:
        /* <DEDUP_REMOVED lines=25> */
.L_x_9328:
[----:B------:R-:W-:Y:S05]  /*d340*/  BSYNC.RECONVERGENT B0 ;  /* 0x0000000000007941 */ /* 0x000fea0003800200 */
.L_x_9327:
        /* <DEDUP_REMOVED lines=14> */
.L_x_9330:
[----:B------:R-:W-:Y:S05]  /*d430*/  BSYNC.RECONVERGENT B0 ;  /* 0x0000000000007941 */ /* 0x000fea0003800200 */
.L_x_9329:
        /* <DEDUP_REMOVED lines=16> */
.L_x_9332:
[----:B------:R-:W-:Y:S05]  /*d540*/  BSYNC.RECONVERGENT B0 ;  /* 0x0000000000007941 */ /* 0x000fea0003800200 */
.L_x_9331:
        /* <DEDUP_REMOVED lines=16> */
.L_x_9334:
[----:B------:R-:W-:Y:S05]  /*d650*/  BSYNC.RECONVERGENT B0 ;  /* 0x0000000000007941 */ /* 0x000fea0003800200 */
.L_x_9333:
        /* <DEDUP_REMOVED lines=20> */
.L_x_9336:
[----:B------:R1:W-:Y:S04]  /*d7a0*/  STS.128 [R177+0x8000], RZ ;  /* 0x008000ffb1007388 */ /* 0x0003e80000000c00 */
[----:B------:R1:W-:Y:S02]  /*d7b0*/  STS.128 [R177+0xa000], RZ ;  /* 0x00a000ffb1007388 */ /* 0x0003e40000000c00 */
.L_x_9337:
[----:B------:R-:W-:Y:S05]  /*d7c0*/  BSYNC.RECONVERGENT B0 ;  /* 0x0000000000007941 */ /* 0x000fea0003800200 */
.L_x_9335:
[-C--:B------:R-:W-:Y:S01]  /*d7d0*/  ISETP.GE.AND P1, PT, R184, R5.reuse, PT ;  /* 0x00000005b800720c */ /* 0x080fe20003f26270 */
[----:B------:R-:W-:Y:S01]  /*d7e0*/  BSSY.RECONVERGENT B0, `(.L_x_9338) ;  /* 0x0000014000007945 */ /* 0x000fe20003800200 */
[----:B------:R-:W-:Y:S02]  /*d7f0*/  LEA R4, P0, R63, R170, 0x1 ;  /* 0x000000aa3f047211 */ /* 0x000fe400078008ff */
[-C--:B------:R-:W-:Y:S02]  /*d800*/  ISETP.GE.AND P2, PT, R183, R5.reuse, PT ;  /* 0x00000005b700720c */ /* 0x080fe40003f46270 */
        /* <DEDUP_REMOVED lines=17> */
.L_x_9339:
[----:B------:R-:W-:Y:S05]  /*d920*/  BSYNC.RECONVERGENT B0 ;  /* 0x0000000000007941 */ /* 0x000fea0003800200 */
.L_x_9338:
[----:B------:R1:W-:Y:S01]  /*d930*/  @P2 STS.128 [R177+0x9000], RZ ;  /* 0x009000ffb1002388 */ /* 0x0003e20000000c00 */
[----:B------:R-:W-:Y:S03]  /*d940*/  BSSY.RECONVERGENT B0, `(.L_x_9340) ;  /* 0x0000011000007945 */ /* 0x000fe60003800200 */
[----:B------:R1:W-:Y:S01]  /*d950*/  @P2 STS.128 [R177+0xb000], RZ ;  /* 0x00b000ffb1002388 */ /* 0x0003e20000000c00 */
[----:B------:R-:W-:Y:S05]  /*d960*/  @P2 BRA `(.L_x_9341) ;  /* 0x0000000000382947 */ /* 0x000fea0003800000 */
[-C--:B------:R-:W-:Y:S02]  /*d970*/  ISETP.GE.AND P1, PT, R12, R175.reuse, PT ;  /* 0x000000af0c00720c */ /* 0x080fe40003f26270 */
[----:B------:R-:W-:Y:S02]  /*d980*/  ISETP.GE.AND P0, PT, R100, R175, PT ;  /* 0x000000af6400720c */ /* 0x000fe40003f06270 */
[----:B--2-4-:R-:W-:-:S04]  /*d990*/  LEA R6, P2, R166, R4, 0x5 ;  /* 0x00000004a6067211 */ /* 0x014fc800078428ff */
        /* <DEDUP_REMOVED lines=11> */
.L_x_9341:
[----:B------:R-:W-:Y:S05]  /*da50*/  BSYNC.RECONVERGENT B0 ;  /* 0x0000000000007941 */ /* 0x000fea0003800200 */
.L_x_9340:
        /* <DEDUP_REMOVED lines=18> */
.L_x_9343:
[----:B------:R-:W-:Y:S05]  /*db80*/  BSYNC.RECONVERGENT B0 ;  /* 0x0000000000007941 */ /* 0x000fea0003800200 */
.L_x_9342:
[--C-:B------:R-:W-:Y:S01]  /*db90*/  SHF.R.U32.HI R57, RZ, 0x1, R105.reuse ;  /* 0x00000001ff397819 */ /* 0x100fe20000011669 */
[C---:B-1----:R-:W-:Y:S01]  /*dba0*/  IMAD.SHL.U32 R5, R105.reuse, 0x20, RZ ;  /* 0x0000002069057824 */ /* 0x042fe200078e00ff */
[----:B------:R-:W5:Y:S01]  /*dbb0*/  LD.E R15, desc[UR4][R102.64+0x18c] ;  /* 0x00018c04660f7980 */ /* 0x000f62000c101900 */
[----:B------:R-:W-:Y:S01]  /*dbc0*/  IMAD.SHL.U32 R0, R105, 0x40, RZ ;  /* 0x0000004069007824 */ /* 0x000fe200078e00ff */
[C---:B--2-4-:R-:W-:Y:S01]  /*dbd0*/  LOP3.LUT R7, R68.reuse, 0x8, R105, 0x78, !PT ;  /* 0x0000000844077812 */ /* 0x054fe200078e7869 */
[----:B------:R-:W-:Y:S01]  /*dbe0*/  BSSY.RECONVERGENT B1, `(.L_x_9344) ;  /* 0x0000183000017945 */ /* 0x000fe20003800200 */
[----:B------:R-:W-:Y:S01]  /*dbf0*/  LOP3.LUT R57, R68, 0x8, R57, 0xf8, !PT ;  /* 0x0000000844397812 */ /* 0x000fe200078ef839 */
[----:B------:R-:W0:Y:S01]  /*dc00*/  LDGDEPBAR ;  /* 0x00000000000079af */ /* 0x000e220000000000 */
[----:B------:R-:W-:Y:S02]  /*dc10*/  LOP3.LUT R2, R58, 0x7c00, R5, 0xf8, !PT ;  /* 0x00007c003a027812 */ /* 0x000fe400078ef805 */
[----:B------:R-:W-:-:S02]  /*dc20*/  LOP3.LUT R158, R7, 0x38, R62, 0x78, !PT ;  /* 0x00000038079e7812 */ /* 0x000fc400078e783e */
[----:B------:R-:W-:Y:S02]  /*dc30*/  LOP3.LUT R57, R57, 0x38, R62, 0x78, !PT ;  /* 0x0000003839397812 */ /* 0x000fe400078e783e */
[----:B------:R-:W-:Y:S02]  /*dc40*/  LOP3.LUT R5, R0, 0x400, RZ, 0xc0, !PT ;  /* 0x0000040000057812 */ /* 0x000fe400078ec0ff */
[----:B------:R-:W-:Y:S01]  /*dc50*/  R2P PR, R105, 0x6 ;  /* 0x0000000669007804 */ /* 0x000fe20000000000 */
[----:B------:R-:W-:Y:S02]  /*dc60*/  IMAD.IADD R0, R2, 0x1, R57 ;  /* 0x0000000102007824 */ /* 0x000fe400078e0239 */
[----:B------:R-:W-:Y:S02]  /*dc70*/  IMAD R158, R158, 0x2, R5 ;  /* 0x000000029e9e7824 */ /* 0x000fe400078e0205 */
[----:B------:R-:W-:Y:S02]  /*dc80*/  IMAD R159, R0, 0x2, R49 ;  /* 0x00000002009f7824 */ /* 0x000fe400078e0231 */
[----:B------:R-:W-:-:S02]  /*dc90*/  IMAD.IADD R158, R49, 0x1, R158 ;  /* 0x00000001319e7824 */ /* 0x000fc400078e029e */
[----:B------:R-:W-:Y:S01]  /*dca0*/  IMAD.MOV.U32 R0, RZ, RZ, 0x20 ;  /* 0x00000020ff007424 */ /* 0x000fe200078e00ff */
[----:B------:R-:W-:Y:S01]  /*dcb0*/  LDSM.16.M88.4 R48, [R159] ;  /* 0x000000009f30783b */ /* 0x000fe20000000200 */
[----:B------:R-:W-:-:S03]  /*dcc0*/  IMAD.MOV.U32 R2, RZ, RZ, 0x40 ;  /* 0x00000040ff027424 */ /* 0x000fc600078e00ff */
[----:B------:R-:W1:Y:S01]  /*dcd0*/  LDSM.16.M88.4 R28, [R158+0x4000] ;  /* 0x004000009e1c783b */ /* 0x000e620000000200 */
[----:B------:R-:W-:Y:S02]  /*dce0*/  SEL R0, R0, 0xffffffe0, !P1 ;  /* 0xffffffe000007807 */ /* 0x000fe40004800000 */
[----:B------:R-:W-:Y:S01]  /*dcf0*/  SEL R2, R2, 0xffffffc0, !P2 ;  /* 0xffffffc002027807 */ /* 0x000fe20005000000 */
[----:B------:R-:W2:Y:S02]  /*dd00*/  LDSM.16.M88.4 R72, [R158+0x4800] ;  /* 0x004800009e48783b */ /* 0x000ea40000000200 */
[C-C-:B------:R-:W-:Y:S01]  /*dd10*/  IMAD.IADD R157, R159.reuse, 0x1, R0.reuse ;  /* 0x000000019f9d7824 */ /* 0x140fe200078e0200 */
[----:B------:R-:W-:Y:S01]  /*dd20*/  IADD3 R156, PT, PT, R159, R2, RZ ;  /* 0x000000029f9c7210 */ /* 0x000fe20007ffe0ff */
[C---:B------:R-:W-:Y:S01]  /*dd30*/  IMAD.IADD R154, R158.reuse, 0x1, R0 ;  /* 0x000000019e9a7824 */ /* 0x040fe200078e0200 */
[----:B------:R-:W4:Y:S01]  /*dd40*/  LDSM.16.M88.4 R64, [R158+0x5000] ;  /* 0x005000009e40783b */ /* 0x000f220000000200 */
[----:B------:R-:W-:-:S02]  /*dd50*/  IMAD.IADD R153, R158, 0x1, R2 ;  /* 0x000000019e997824 */ /* 0x000fc400078e0202 */
[C---:B------:R-:W-:Y:S01]  /*dd60*/  IMAD.IADD R155, R0.reuse, 0x1, R156 ;  /* 0x00000001009b7824 */ /* 0x040fe200078e029c */
[----:B------:R-:W-:Y:S01]  /*dd70*/  LDSM.16.M88.4 R4, [R157] ;  /* 0x000000009d04783b */ /* 0x000fe20000000200 */
[----:B------:R-:W-:-:S03]  /*dd80*/  IMAD.IADD R152, R0, 0x1, R153 ;  /* 0x0000000100987824 */ /* 0x000fc600078e0299 */
[----:B------:R-:W4:Y:S04]  /*dd90*/  LDSM.16.M88.4 R24, [R154+0x4000] ;  /* 0x004000009a18783b */ /* 0x000f280000000200 */
[----:B------:R-:W4:Y:S04]  /*dda0*/  LDSM.16.M88.4 R20, [R158+0x5800] ;  /* 0x005800009e14783b */ /* 0x000f280000000200 */
[----:B------:R-:W-:Y:S04]  /*ddb0*/  LDSM.16.M88.4 R92, [R156] ;  /* 0x000000009c5c783b */ /* 0x000fe80000000200 */
[----:B------:R-:W4:Y:S04]  /*ddc0*/  LDSM.16.M88.4 R36, [R153+0x4000] ;  /* 0x004000009924783b */ /* 0x000f280000000200 */
[----:B---3--:R-:W3:Y:S04]  /*ddd0*/  LDSM.16.M88.4 R8, [R154+0x5800] ;  /* 0x005800009a08783b */ /* 0x008ee80000000200 */
[----:B------:R-:W3:Y:S01]  /*dde0*/  LDSM.16.M88.4 R40, [R154+0x4800] ;  /* 0x004800009a28783b */ /* 0x000ee20000000200 */
[C---:B-1----:R-:W-:Y:S03]  /*ddf0*/  HMMA.16816.F32 R16, R48.reuse, R28, RZ ;  /* 0x0000001c3010723c */ /* 0x042fe600000018ff */
[----:B------:R-:W1:Y:S04]  /*de00*/  LDSM.16.M88.4 R32, [R154+0x5000] ;  /* 0x005000009a20783b */ /* 0x000e680000000200 */
[----:B------:R-:W-:Y:S01]  /*de10*/  LDSM.16.M88.4 R44, [R155] ;  /* 0x000000009b2c783b */ /* 0x000fe20000000200 */
[C---:B------:R-:W-:Y:S03]  /*de20*/  HMMA.16816.F32 R28, R48.reuse, R30, RZ ;  /* 0x0000001e301c723c */ /* 0x040fe600000018ff */
[----:B------:R-:W1:Y:S04]  /*de30*/  LDSM.16.M88.4 R96, [R152+0x4000] ;  /* 0x004000009860783b */ /* 0x000e680000000200 */
[----:B------:R-:W1:Y:S01]  /*de40*/  LDSM.16.M88.4 R80, [R153+0x5800] ;  /* 0x005800009950783b */ /* 0x000e620000000200 */
[C---:B--2---:R-:W-:Y:S03]  /*de50*/  HMMA.16816.F32 R76, R48.reuse, R72, RZ ;  /* 0x00000048304c723c */ /* 0x044fe600000018ff */
[----:B------:R-:W2:Y:S04]  /*de60*/  LDSM.16.M88.4 R88, [R153+0x4800] ;  /* 0x004800009958783b */ /* 0x000ea80000000200 */
[----:B------:R-:W2:Y:S01]  /*de70*/  LDSM.16.M88.4 R84, [R153+0x5000] ;  /* 0x005000009954783b */ /* 0x000ea20000000200 */
[----:B----4-:R-:W-:Y:S08]  /*de80*/  HMMA.16816.F32 R68, R48, R64, RZ ;  /* 0x000000403044723c */ /* 0x010ff000000018ff */
[----:B------:R-:W-:Y:S08]  /*de90*/  HMMA.16816.F32 R16, R4, R24, R16 ;  /* 0x000000180410723c */ /* 0x000ff00000001810 */
[C---:B------:R-:W-:Y:S08]  /*dea0*/  HMMA.16816.F32 R72, R48.reuse, R74, RZ ;  /* 0x0000004a3048723c */ /* 0x040ff000000018ff */
[C---:B------:R-:W-:Y:S08]  /*deb0*/  HMMA.16816.F32 R64, R48.reuse, R66, RZ ;  /* 0x000000423040723c */ /* 0x040ff000000018ff */
[C---:B------:R-:W-:Y:S08]  /*dec0*/  HMMA.16816.F32 R52, R48.reuse, R20, RZ ;  /* 0x000000143034723c */ /* 0x040ff000000018ff */
[----:B------:R-:W-:Y:S01]  /*ded0*/  HMMA.16816.F32 R48, R48, R22, RZ ;  /* 0x000000163030723c */ /* 0x000fe200000018ff */
[----:B------:R-:W-:Y:S07]  /*dee0*/  LDSM.16.M88.4 R20, [R158+0x6000] ;  /* 0x006000009e14783b */ /* 0x000fee0000000200 */
[----:B------:R-:W-:Y:S01]  /*def0*/  HMMA.16816.F32 R28, R4, R26, R28 ;  /* 0x0000001a041c723c */ /* 0x000fe2000000181c */
[----:B------:R-:W4:Y:S07]  /*df00*/  LDSM.16.M88.4 R24, [R159+0x2000] ;  /* 0x002000009f18783b */ /* 0x000f2e0000000200 */
[----:B------:R-:W-:Y:S08]  /*df10*/  HMMA.16816.F32 R16, R92, R36, R16 ;  /* 0x000000245c10723c */ /* 0x000ff00000001810 */
[C---:B---3--:R-:W-:Y:S08]  /*df20*/  HMMA.16816.F32 R52, R4.reuse, R8, R52 ;  /* 0x000000080434723c */ /* 0x048ff00000001834 */
[C---:B------:R-:W-:Y:S08]  /*df30*/  HMMA.16816.F32 R76, R4.reuse, R40, R76 ;  /* 0x00000028044c723c */ /* 0x040ff0000000184c */
[C---:B------:R-:W-:Y:S01]  /*df40*/  HMMA.16816.F32 R72, R4.reuse, R42, R72 ;  /* 0x0000002a0448723c */ /* 0x040fe20000001848 */
[----:B------:R-:W3:Y:S07]  /*df50*/  LDSM.16.M88.4 R40, [R152+0x4800] ;  /* 0x004800009828783b */ /* 0x000eee0000000200 */
[----:B------:R-:W-:Y:S01]  /*df60*/  HMMA.16816.F32 R48, R4, R10, R48 ;  /* 0x0000000a0430723c */ /* 0x000fe20000001830 */
[----:B------:R-:W-:Y:S07]  /*df70*/  LDSM.16.M88.4 R8, [R157+0x2000] ;  /* 0x002000009d08783b */ /* 0x000fee0000000200 */
[----:B------:R-:W-:Y:S01]  /*df80*/  HMMA.16816.F32 R28, R92, R38, R28 ;  /* 0x000000265c1c723c */ /* 0x000fe2000000181c */
[----:B------:R-:W3:Y:S07]  /*df90*/  LDSM.16.M88.4 R36, [R152+0x5000] ;  /* 0x005000009824783b */ /* 0x000eee0000000200 */
[C---:B-1----:R-:W-:Y:S08]  /*dfa0*/  HMMA.16816.F32 R68, R4.reuse, R32, R68 ;  /* 0x000000200444723c */ /* 0x042ff00000001844 */
[----:B------:R-:W-:Y:S01]  /*dfb0*/  HMMA.16816.F32 R64, R4, R34, R64 ;  /* 0x000000220440723c */ /* 0x000fe20000001840 */
[----:B------:R-:W1:Y:S04]  /*dfc0*/  LDSM.16.M88.4 R32, [R152+0x5800] ;  /* 0x005800009820783b */ /* 0x000e680000000200 */
[----:B------:R-:W1:Y:S03]  /*dfd0*/  LDSM.16.M88.4 R4, [R154+0x6000] ;  /* 0x006000009a04783b */ /* 0x000e660000000200 */
[----:B------:R-:W-:Y:S08]  /*dfe0*/  HMMA.16816.F32 R16, R44, R96, R16 ;  /* 0x000000602c10723c */ /* 0x000ff00000001810 */
[C---:B------:R-:W-:Y:S08]  /*dff0*/  HMMA.16816.F32 R52, R92.reuse, R80, R52 ;  /* 0x000000505c34723c */ /* 0x040ff00000001834 */
[----:B------:R-:W-:Y:S01]  /*e000*/  HMMA.16816.F32 R80, R92, R82, R48 ;  /* 0x000000525c50723c */ /* 0x000fe20000001830 */
[----:B------:R-:W5:Y:S07]  /*e010*/  LDSM.16.M88.4 R48, [R158+0x6800] ;  /* 0x006800009e30783b */ /* 0x000f6e0000000200 */
[----:B------:R-:W-:Y:S08]  /*e020*/  HMMA.16816.F32 R28, R44, R98, R28 ;  /* 0x000000622c1c723c */ /* 0x000ff0000000181c */
[C---:B--2---:R-:W-:Y:S08]  /*e030*/  HMMA.16816.F32 R76, R92.reuse, R88, R76 ;  /* 0x000000585c4c723c */ /* 0x044ff0000000184c */
[C---:B------:R-:W-:Y:S08]  /*e040*/  HMMA.16816.F32 R72, R92.reuse, R90, R72 ;  /* 0x0000005a5c48723c */ /* 0x040ff00000001848 */
[C---:B------:R-:W-:Y:S08]  /*e050*/  HMMA.16816.F32 R68, R92.reuse, R84, R68 ;  /* 0x000000545c44723c */ /* 0x040ff00000001844 */
[----:B------:R-:W-:Y:S01]  /*e060*/  HMMA.16816.F32 R64, R92, R86, R64 ;  /* 0x000000565c40723c */ /* 0x000fe20000001840 */
[----:B------:R-:W-:Y:S07]  /*e070*/  LDSM.16.M88.4 R84, [R156+0x2000] ;  /* 0x002000009c54783b */ /* 0x000fee0000000200 */
[C---:B----4-:R-:W-:Y:S01]  /*e080*/  HMMA.16816.F32 R88, R24.reuse, R20, R16 ;  /* 0x000000141858723c */ /* 0x050fe20000001810 */
[----:B------:R-:W2:Y:S07]  /*e090*/  LDSM.16.M88.4 R16, [R153+0x6000] ;  /* 0x006000009910783b */ /* 0x000eae0000000200 */
[----:B------:R-:W-:Y:S01]  /*e0a0*/  HMMA.16816.F32 R28, R24, R22, R28 ;  /* 0x00000016181c723c */ /* 0x000fe2000000181c */
[----:B------:R-:W4:Y:S07]  /*e0b0*/  LDSM.16.M88.4 R20, [R154+0x6800] ;  /* 0x006800009a14783b */ /* 0x000f2e0000000200 */
[C---:B---3--:R-:W-:Y:S08]  /*e0c0*/  HMMA.16816.F32 R76, R44.reuse, R40, R76 ;  /* 0x000000282c4c723c */ /* 0x048ff0000000184c */
        /* <DEDUP_REMOVED lines=8> */
[----:B------:R-:W-:Y:S03]  /*e150*/  LDSM.16.M88.4 R44, [R152+0x7000] ;  /* 0x00700000982c783b */ /* 0x000fe60000000200 */
[C---:B------:R-:W-:Y:S08]  /*e160*/  HMMA.16816.F32 R88, R8.reuse, R4, R88 ;  /* 0x000000040858723c */ /* 0x040ff00000001858 */
[----:B------:R-:W-:Y:S01]  /*e170*/  HMMA.16816.F32 R28, R8, R6, R28 ;  /* 0x00000006081c723c */ /* 0x000fe2000000181c */
[----:B------:R-:W3:Y:S07]  /*e180*/  LDSM.16.M88.4 R4, [R153+0x6800] ;  /* 0x006800009904783b */ /* 0x000eee0000000200 */
[C---:B-----5:R-:W-:Y:S08]  /*e190*/  HMMA.16816.F32 R76, R24.reuse, R48, R76 ;  /* 0x00000030184c723c */ /* 0x060ff0000000184c */
[----:B------:R-:W-:Y:S08]  /*e1a0*/  HMMA.16816.F32 R72, R24, R50, R72 ;  /* 0x000000321848723c */ /* 0x000ff00000001848 */
[C---:B--2---:R-:W-:Y:S08]  /*e1b0*/  HMMA.16816.F32 R88, R84.reuse, R16, R88 ;  /* 0x000000105458723c */ /* 0x044ff00000001858 */
        /* <DEDUP_REMOVED lines=8> */
[C---:B---3--:R-:W-:Y:S05]  /*e240*/  HMMA.16816.F32 R76, R84.reuse, R4, R76 ;  /* 0x00000004544c723c */ /* 0x048fea000000184c */
[-C--:B------:R-:W-:Y:S01]  /*e250*/  FMUL.FTZ R48, R88, R15.reuse ;  /* 0x0000000f58307220 */ /* 0x080fe20000410000 */
[-C--:B------:R-:W-:Y:S01]  /*e260*/  FMUL.FTZ R50, R90, R15.reuse ;  /* 0x0000000f5a327220 */ /* 0x080fe20000410000 */
[-C--:B------:R-:W-:Y:S01]  /*e270*/  FMUL.FTZ R49, R89, R15.reuse ;  /* 0x0000000f59317220 */ /* 0x080fe20000410000 */
[----:B------:R-:W-:Y:S01]  /*e280*/  HMMA.16816.F32 R72, R84, R6, R72 ;  /* 0x000000065448723c */ /* 0x000fe20000001848 */
[----:B------:R-:W3:Y:S02]  /*e290*/  LDSM.16.M88.4 R4, [R153+0x7000] ;  /* 0x007000009904783b */ /* 0x000ee40000000200 */
[----:B------:R-:W-:Y:S01]  /*e2a0*/  MUFU.TANH R48, R48 ;  /* 0x0000003000307308 */ /* 0x000fe20000002400 */
[-C--:B------:R-:W-:Y:S01]  /*e2b0*/  FMUL.FTZ R28, R28, R15.reuse ;  /* 0x0000000f1c1c7220 */ /* 0x080fe20000410000 */
[-C--:B------:R-:W-:Y:S01]  /*e2c0*/  FMUL.FTZ R30, R30, R15.reuse ;  /* 0x0000000f1e1e7220 */ /* 0x080fe20000410000 */
[-C--:B------:R-:W-:Y:S01]  /*e2d0*/  FMUL.FTZ R29, R29, R15.reuse ;  /* 0x0000000f1d1d7220 */ /* 0x080fe20000410000 */
[-C--:B------:R-:W-:Y:S01]  /*e2e0*/  FMUL.FTZ R31, R31, R15.reuse ;  /* 0x0000000f1f1f7220 */ /* 0x080fe20000410000 */
[----:B------:R-:W-:Y:S05]  /*e2f0*/  HMMA.16816.F32 R68, R24, R40, R68 ;  /* 0x000000281844723c */ /* 0x000fea0000001844 */
[-C--:B------:R-:W-:Y:S01]  /*e300*/  FMUL.FTZ R40, R91, R15.reuse ;  /* 0x0000000f5b287220 */ /* 0x080fe20000410000 */
[----:B------:R-:W5:Y:S02]  /*e310*/  MUFU.TANH R50, R50 ;  /* 0x0000003200327308 */ /* 0x000f640000002400 */
[----:B--2---:R-:W-:Y:S06]  /*e320*/  HMMA.16816.F32 R76, R36, R16, R76 ;  /* 0x00000010244c723c */ /* 0x004fec000000184c */
[----:B------:R-:W-:Y:S02]  /*e330*/  MUFU.TANH R49, R49 ;  /* 0x0000003100317308 */ /* 0x000fe40000002400 */
[----:B------:R-:W-:Y:S06]  /*e340*/  HMMA.16816.F32 R64, R24, R42, R64 ;  /* 0x0000002a1840723c */ /* 0x000fec0000001840 */
[----:B------:R-:W2:Y:S02]  /*e350*/  MUFU.TANH R40, R40 ;  /* 0x0000002800287308 */ /* 0x000ea40000002400 */
[----:B------:R-:W-:Y:S01]  /*e360*/  HMMA.16816.F32 R72, R36, R18, R72 ;  /* 0x000000122448723c */ /* 0x000fe20000001848 */
[----:B------:R-:W5:Y:S05]  /*e370*/  LDSM.16.M88.4 R16, [R154+0x7800] ;  /* 0x007800009a10783b */ /* 0x000f6a0000000200 */
[----:B------:R-:W-:Y:S01]  /*e380*/  MUFU.TANH R28, R28 ;  /* 0x0000001c001c7308 */ /* 0x000fe20000002400 */
[-C--:B------:R-:W-:Y:S01]  /*e390*/  FMUL.FTZ R42, R76, R15.reuse ;  /* 0x0000000f4c2a7220 */ /* 0x080fe20000410000 */
[-C--:B------:R-:W-:Y:S01]  /*e3a0*/  FMUL.FTZ R43, R78, R15.reuse ;  /* 0x0000000f4e2b7220 */ /* 0x080fe20000410000 */
[-C--:B------:R-:W-:Y:S01]  /*e3b0*/  FMUL.FTZ R41, R77, R15.reuse ;  /* 0x0000000f4d297220 */ /* 0x080fe20000410000 */
[-C--:B------:R-:W-:Y:S01]  /*e3c0*/  FMUL.FTZ R51, R79, R15.reuse ;  /* 0x0000000f4f337220 */ /* 0x080fe20000410000 */
[C---:B----4-:R-:W-:Y:S03]  /*e3d0*/  HMMA.16816.F32 R68, R8.reuse, R20, R68 ;  /* 0x000000140844723c */ /* 0x050fe60000001844 */
[----:B------:R-:W4:Y:S05]  /*e3e0*/  MUFU.TANH R30, R30 ;  /* 0x0000001e001e7308 */ /* 0x000f2a0000002400 */
[----:B------:R-:W-:Y:S01]  /*e3f0*/  HMMA.16816.F32 R64, R8, R22, R64 ;  /* 0x000000160840723c */ /* 0x000fe20000001840 */
[----:B------:R-:W2:Y:S02]  /*e400*/  LDSM.16.M88.4 R20, [R153+0x7800] ;  /* 0x007800009914783b */ /* 0x000ea40000000200 */
[----:B------:R-:W4:Y:S05]  /*e410*/  MUFU.TANH R29, R29 ;  /* 0x0000001d001d7308 */ /* 0x000f2a0000002400 */
[----:B-1----:R-:W-:Y:S05]  /*e420*/  HMMA.16816.F32 R52, R24, R32, R52 ;  /* 0x000000201834723c */ /* 0x002fea0000001834 */
[-C--:B------:R-:W-:Y:S01]  /*e430*/  FMUL.FTZ R32, R72, R15.reuse ;  /* 0x0000000f48207220 */ /* 0x080fe20000410000 */
[----:B------:R-:W-:Y:S01]  /*e440*/  MUFU.TANH R31, R31 ;  /* 0x0000001f001f7308 */ /* 0x000fe20000002400 */
[----:B------:R-:W-:Y:S01]  /*e450*/  FMUL.FTZ R33, R73, R15 ;  /* 0x0000000f49217220 */ /* 0x000fe20000410000 */
[C---:B---3--:R-:W-:Y:S06]  /*e460*/  HMMA.16816.F32 R68, R84.reuse, R4, R68 ;  /* 0x000000045444723c */ /* 0x048fec0000001844 */
[----:B------:R-:W1:Y:S02]  /*e470*/  MUFU.TANH R42, R42 ;  /* 0x0000002a002a7308 */ /* 0x000e640000002400 */
[----:B------:R-:W-:Y:S01]  /*e480*/  HMMA.16816.F32 R64, R84, R6, R64 ;  /* 0x000000065440723c */ /* 0x000fe20000001840 */
[----:B------:R-:W3:Y:S05]  /*e490*/  LDSM.16.M88.4 R4, [R152+0x7800] ;  /* 0x007800009804783b */ /* 0x000eea0000000200 */
[----:B------:R-:W-:Y:S02]  /*e4a0*/  MUFU.TANH R43, R43 ;  /* 0x0000002b002b7308 */ /* 0x000fe40000002400 */
[----:B------:R-:W-:-:S04]  /*e4b0*/  DEPBAR.LE SB0, 0x0 ;  /* 0x000080000000791a */ /* 0x000fc80000000000 */
[----:B-----5:R-:W-:Y:S05]  /*e4c0*/  HMMA.16816.F32 R52, R8, R16, R52 ;  /* 0x000000100834723c */ /* 0x020fea0000001834 */
[-C--:B------:R-:W-:Y:S01]  /*e4d0*/  FMUL.FTZ R17, R75, R15.reuse ;  /* 0x0000000f4b117220 */ /* 0x080fe20000410000 */
[----:B------:R-:W-:Y:S02]  /*e4e0*/  MUFU.TANH R41, R41 ;  /* 0x0000002900297308 */ /* 0x000fe40000002400 */
[----:B------:R-:W-:Y:S06]  /*e4f0*/  HMMA.16816.F32 R80, R24, R34, R80 ;  /* 0x000000221850723c */ /* 0x000fec0000001850 */
[----:B------:R-:W-:Y:S02]  /*e500*/  MUFU.TANH R51, R51 ;  /* 0x0000003300337308 */ /* 0x000fe40000002400 */
[----:B------:R-:W-:Y:S05]  /*e510*/  HMMA.16816.F32 R68, R36, R44, R68 ;  /* 0x0000002c2444723c */ /* 0x000fea0000001844 */
[----:B------:R-:W-:Y:S01]  /*e520*/  FMUL.FTZ R44, R74, R15 ;  /* 0x0000000f4a2c7220 */ /* 0x000fe20000410000 */
[----:B------:R-:W-:Y:S02]  /*e530*/  MUFU.TANH R32, R32 ;  /* 0x0000002000207308 */ /* 0x000fe40000002400 */
[----:B--2---:R-:W-:Y:S05]  /*e540*/  HMMA.16816.F32 R52, R84, R20, R52 ;  /* 0x000000145434723c */ /* 0x004fea0000001834 */
[----:B------:R-:W-:Y:S01]  /*e550*/  IMAD.SHL.U32 R20, R105, 0x2, RZ ;  /* 0x0000000269147824 */ /* 0x000fe200078e00ff */
[----:B------:R-:W-:Y:S04]  /*e560*/  MUFU.TANH R44, R44 ;  /* 0x0000002c002c7308 */ /* 0x000fe80000002400 */
[----:B------:R-:W-:Y:S01]  /*e570*/  LOP3.LUT R20, R20, 0x6, RZ, 0xc0, !PT ;  /* 0x0000000614147812 */ /* 0x000fe200078ec0ff */
[----:B------:R-:W-:Y:S03]  /*e580*/  HMMA.16816.F32 R80, R8, R18, R80 ;  /* 0x000000120850723c */ /* 0x000fe60000001850 */
[----:B------:R-:W-:Y:S02]  /*e590*/  MUFU.TANH R33, R33 ;  /* 0x0000002100217308 */ /* 0x000fe40000002400 */
[----:B------:R-:W-:-:S02]  /*e5a0*/  IMAD.IADD R20, R59, 0x1, R20 ;  /* 0x000000013b147824 */ /* 0x000fc400078e0214 */
[-C--:B------:R-:W-:Y:S01]  /*e5b0*/  FMUL.FTZ R69, R69, R15.reuse ;  /* 0x0000000f45457220 */ /* 0x080fe20000410000 */
[-C--:B------:R-:W-:Y:S01]  /*e5c0*/  FMUL.FTZ R71, R71, R15.reuse ;  /* 0x0000000f47477220 */ /* 0x080fe20000410000 */
[----:B------:R-:W-:Y:S01]  /*e5d0*/  FMUL.FTZ R68, R68, R15 ;  /* 0x0000000f44447220 */ /* 0x000fe20000410000 */
[C---:B------:R-:W-:Y:S01]  /*e5e0*/  VIADD R8, R20.reuse, 0x1 ;  /* 0x0000000114087836 */ /* 0x040fe20000000000 */
[C---:B------:R-:W-:Y:S01]  /*e5f0*/  ISETP.GE.AND P2, PT, R20.reuse, R61, PT ;  /* 0x0000003d1400720c */ /* 0x040fe20003f46270 */
[----:B------:R-:W-:Y:S01]  /*e600*/  HMMA.16816.F32 R64, R36, R46, R64 ;  /* 0x0000002e2440723c */ /* 0x000fe20000001840 */
[----:B------:R-:W-:Y:S04]  /*e610*/  MUFU.TANH R134, R69 ;  /* 0x0000004500867308 */ /* 0x000fe80000002400 */
[----:B------:R-:W-:Y:S01]  /*e620*/  IADD3 R10, PT, PT, R20, 0x9, RZ ;  /* 0x00000009140a7810 */ /* 0x000fe20007ffe0ff */
[----:B------:R-:W-:Y:S01]  /*e630*/  FMUL.FTZ R70, R70, R15 ;  /* 0x0000000f46467220 */ /* 0x000fe20000410000 */
[----:B------:R-:W-:-:S02]  /*e640*/  FSEL R50, R50, -INF , !P2 ;  /* 0xff80000032327808 */ /* 0x000fc40005000000 */
[----:B------:R-:W-:Y:S01]  /*e650*/  FSEL R48, R48, -INF , !P2 ;  /* 0xff80000030307808 */ /* 0x000fe20005000000 */
[----:B---3--:R-:W-:Y:S03]  /*e660*/  HMMA.16816.F32 R52, R36, R4, R52 ;  /* 0x000000042434723c */ /* 0x008fe60000001834 */
[----:B------:R-:W-:Y:S01]  /*e670*/  VIADD R4, R20, 0x8 ;  /* 0x0000000814047836 */ /* 0x000fe20000000000 */
[-C--:B------:R-:W-:Y:S01]  /*e680*/  ISETP.GE.AND P1, PT, R8, R61.reuse, PT ;  /* 0x0000003d0800720c */ /* 0x080fe20003f26270 */
[----:B------:R-:W2:Y:S01]  /*e690*/  MUFU.TANH R128, R71 ;  /* 0x0000004700807308 */ /* 0x000ea20000002400 */
[----:B------:R-:W-:Y:S01]  /*e6a0*/  VIADD R8, R20, 0x10 ;  /* 0x0000001014087836 */ /* 0x000fe20000000000 */
[-C--:B------:R-:W-:Y:S02]  /*e6b0*/  ISETP.GE.AND P6, PT, R10, R61.reuse, PT ;  /* 0x0000003d0a00720c */ /* 0x080fe40003fc6270 */
[----:B------:R-:W-:Y:S01]  /*e6c0*/  ISETP.GE.AND P0, PT, R4, R61, PT ;  /* 0x0000003d0400720c */ /* 0x000fe20003f06270 */
[----:B------:R-:W-:Y:S05]  /*e6d0*/  HMMA.16816.F32 R80, R84, R22, R80 ;  /* 0x000000165450723c */ /* 0x000fea0000001850 */
[----:B------:R-:W-:Y:S01]  /*e6e0*/  VIADD R4, R20, 0x11 ;  /* 0x0000001114047836 */ /* 0x000fe20000000000 */
[----:B------:R-:W-:Y:S01]  /*e6f0*/  FSEL R40, R40, -INF , !P1 ;  /* 0xff80000028287808 */ /* 0x000fe20004800000 */
[----:B------:R-:W3:Y:S01]  /*e700*/  MUFU.TANH R17, R17 ;  /* 0x0000001100117308 */ /* 0x000ee20000002400 */
[----:B------:R-:W-:Y:S01]  /*e710*/  FSEL R49, R49, -INF , !P1 ;  /* 0xff80000031317808 */ /* 0x000fe20004800000 */
[----:B------:R-:W-:Y:S01]  /*e720*/  FMUL.FTZ R64, R64, R15 ;  /* 0x0000000f40407220 */ /* 0x000fe20000410000 */
[-C--:B------:R-:W-:Y:S01]  /*e730*/  ISETP.GE.AND P4, PT, R4, R61.reuse, PT ;  /* 0x0000003d0400720c */ /* 0x080fe20003f86270 */
[----:B------:R-:W-:Y:S01]  /*e740*/  VIADD R4, R20, 0x18 ;  /* 0x0000001814047836 */ /* 0x000fe20000000000 */
[----:B------:R-:W-:Y:S01]  /*e750*/  ISETP.GE.AND P5, PT, R8, R61, PT ;  /* 0x0000003d0800720c */ /* 0x000fe20003fa6270 */
[-C--:B------:R-:W-:Y:S01]  /*e760*/  FMUL.FTZ R65, R65, R15.reuse ;  /* 0x0000000f41417220 */ /* 0x080fe20000410000 */
[----:B------:R-:W-:Y:S01]  /*e770*/  IADD3 R8, PT, PT, R20, 0x28, RZ ;  /* 0x0000002814087810 */ /* 0x000fe20007ffe0ff */
[----:B------:R-:W-:Y:S01]  /*e780*/  FMUL.FTZ R52, R52, R15 ;  /* 0x0000000f34347220 */ /* 0x000fe20000410000 */
[----:B------:R-:W-:Y:S01]  /*e790*/  ISETP.GE.AND P3, PT, R4, R61, PT ;  /* 0x0000003d0400720c */ /* 0x000fe20003f66270 */
[----:B------:R-:W-:Y:S01]  /*e7a0*/  VIADD R4, R20, 0x19 ;  /* 0x0000001914047836 */ /* 0x000fe20000000000 */
[----:B----4-:R-:W-:Y:S01]  /*e7b0*/  FSEL R30, R30, -INF , !P0 ;  /* 0xff8000001e1e7808 */ /* 0x010fe20004000000 */
[----:B------:R-:W-:Y:S01]  /*e7c0*/  MUFU.TANH R132, R68 ;  /* 0x0000004400847308 */ /* 0x000fe20000002400 */
[----:B------:R-:W-:Y:S01]  /*e7d0*/  FSEL R28, R28, -INF , !P0 ;  /* 0xff8000001c1c7808 */ /* 0x000fe20004000000 */
[----:B------:R-:W-:Y:S01]  /*e7e0*/  FMUL.FTZ R66, R66, R15 ;  /* 0x0000000f42427220 */ /* 0x000fe20000410000 */
[----:B------:R-:W-:Y:S01]  /*e7f0*/  ISETP.GE.AND P2, PT, R4, R61, PT ;  /* 0x0000003d0400720c */ /* 0x000fe20003f46270 */
[----:B------:R-:W-:Y:S01]  /*e800*/  VIADD R4, R20, 0x20 ;  /* 0x0000002014047836 */ /* 0x000fe20000000000 */
[----:B------:R-:W-:Y:S03]  /*e810*/  HMMA.16816.F32 R80, R36, R6, R80 ;  /* 0x000000062450723c */ /* 0x000fe60000001850 */
[----:B------:R-:W-:Y:S01]  /*e820*/  FSEL R6, R29, -INF , !P6 ;  /* 0xff8000001d067808 */ /* 0x000fe20007000000 */
[----:B------:R-:W-:Y:S01]  /*e830*/  FMUL.FTZ R67, R67, R15 ;  /* 0x0000000f43437220 */ /* 0x000fe20000410000 */
[----:B------:R-:W4:Y:S01]  /*e840*/  MUFU.TANH R124, R70 ;  /* 0x00000046007c7308 */ /* 0x000f220000002400 */
[----:B------:R-:W-:Y:S01]  /*e850*/  ISETP.GE.AND P1, PT, R4, R61, PT ;  /* 0x0000003d0400720c */ /* 0x000fe20003f26270 */
[----:B------:R-:W-:-:S02]  /*e860*/  VIADD R4, R20, 0x21 ;  /* 0x0000002114047836 */ /* 0x000fc40000000000 */
[-C--:B------:R-:W-:Y:S01]  /*e870*/  FMUL.FTZ R53, R53, R15.reuse ;  /* 0x0000000f35357220 */ /* 0x080fe20000410000 */
[-C--:B------:R-:W-:Y:S01]  /*e880*/  FMUL.FTZ R54, R54, R15.reuse ;  /* 0x0000000f36367220 */ /* 0x080fe20000410000 */
[----:B------:R-:W-:Y:S01]  /*e890*/  FMUL.FTZ R55, R55, R15 ;  /* 0x0000000f37377220 */ /* 0x000fe20000410000 */
[----:B-1----:R-:W-:Y:S01]  /*e8a0*/  FSEL R16, R42, -INF , !P5 ;  /* 0xff8000002a107808 */ /* 0x002fe20006800000 */
[----:B------:R-:W-:Y:S01]  /*e8b0*/  VIADD R22, R20, 0x38 ;  /* 0x0000003814167836 */ /* 0x000fe20000000000 */
[-C--:B------:R-:W-:Y:S01]  /*e8c0*/  ISETP.GE.AND P0, PT, R4, R61.reuse, PT ;  /* 0x0000003d0400720c */ /* 0x080fe20003f06270 */
[----:B------:R1:W-:Y:S01]  /*e8d0*/  MUFU.TANH R117, R52 ;  /* 0x0000003400757308 */ /* 0x0003e20000002400 */
[----:B------:R-:W-:Y:S02]  /*e8e0*/  FSEL R4, R31, -INF , !P6 ;  /* 0xff8000001f047808 */ /* 0x000fe40007000000 */
[----:B------:R-:W-:Y:S01]  /*e8f0*/  ISETP.GE.AND P6, PT, R8, R61, PT ;  /* 0x0000003d0800720c */ /* 0x000fe20003fc6270 */
[----:B------:R-:W-:Y:S01]  /*e900*/  VIADD R8, R20, 0x29 ;  /* 0x0000002914087836 */ /* 0x000fe20000000000 */
[----:B--2---:R-:W-:Y:S01]  /*e910*/  FSEL R128, R128, -INF , !P0 ;  /* 0xff80000080807808 */ /* 0x004fe20004000000 */
[-C--:B------:R-:W-:Y:S01]  /*e920*/  FMUL.FTZ R80, R80, R15.reuse ;  /* 0x0000000f50507220 */ /* 0x080fe20000410000 */
[-C--:B------:R-:W-:Y:S01]  /*e930*/  FMUL.FTZ R82, R82, R15.reuse ;  /* 0x0000000f52527220 */ /* 0x080fe20000410000 */
[-C--:B------:R-:W-:Y:S01]  /*e940*/  FMUL.FTZ R83, R83, R15.reuse ;  /* 0x0000000f53537220 */ /* 0x080fe20000410000 */
[----:B------:R-:W-:Y:S01]  /*e950*/  FMUL.FTZ R81, R81, R15 ;  /* 0x0000000f51517220 */ /* 0x000fe20000410000 */
[----:B------:R-:W-:Y:S01]  /*e960*/  MUFU.TANH R120, R64 ;  /* 0x0000004000787308 */ /* 0x000fe20000002400 */
[----:B------:R-:W-:-:S02]  /*e970*/  FSEL R134, R134, -INF , !P0 ;  /* 0xff80000086867808 */ /* 0x000fc40004000000 */
[----:B------:R-:W-:Y:S02]  /*e980*/  ISETP.NE.AND P0, PT, R104, 0x1, PT ;  /* 0x000000016800780c */ /* 0x000fe40003f05270 */
[----:B------:R-:W-:Y:S02]  /*e990*/  FSEL R26, R51, -INF , !P4 ;  /* 0xff800000331a7808 */ /* 0x000fe40006000000 */
[----:B-1----:R-:W-:Y:S01]  /*e9a0*/  FSEL R52, R43, -INF , !P5 ;  /* 0xff8000002b347808 */ /* 0x002fe20006800000 */
[----:B------:R-:W-:Y:S01]  /*e9b0*/  MUFU.TANH R130, R65 ;  /* 0x0000004100827308 */ /* 0x000fe20000002400 */
[----:B------:R-:W-:Y:S01]  /*e9c0*/  ISETP.GE.AND P5, PT, R8, R61, PT ;  /* 0x0000003d0800720c */ /* 0x000fe20003fa6270 */
[----:B------:R-:W-:Y:S01]  /*e9d0*/  VIADD R8, R20, 0x30 ;  /* 0x0000003014087836 */ /* 0x000fe20000000000 */
[----:B------:R-:W-:Y:S02]  /*e9e0*/  FSEL R18, R41, -INF , !P4 ;  /* 0xff80000029127808 */ /* 0x000fe40006000000 */
[----:B------:R-:W-:-:S02]  /*e9f0*/  FSEL R46, R44, -INF , !P3 ;  /* 0xff8000002c2e7808 */ /* 0x000fc40005800000 */
[-C--:B------:R-:W-:Y:S01]  /*ea00*/  ISETP.GE.AND P4, PT, R8, R61.reuse, PT ;  /* 0x0000003d0800720c */ /* 0x080fe20003f86270 */
[----:B------:R-:W1:Y:S01]  /*ea10*/  MUFU.TANH R126, R66 ;  /* 0x00000042007e7308 */ /* 0x000e620000002400 */
[----:B------:R-:W-:Y:S01]  /*ea20*/  VIADD R8, R20, 0x31 ;  /* 0x0000003114087836 */ /* 0x000fe20000000000 */
[----:B------:R-:W-:Y:S01]  /*ea30*/  FSEL R10, R32, -INF , !P3 ;  /* 0xff800000200a7808 */ /* 0x000fe20005800000 */
[----:B------:R-:W-:Y:S01]  /*ea40*/  VIADD R20, R20, 0x39 ;  /* 0x0000003914147836 */ /* 0x000fe20000000000 */
[----:B---3--:R-:W-:Y:S02]  /*ea50*/  FSEL R44, R17, -INF , !P2 ;  /* 0xff800000112c7808 */ /* 0x008fe40005000000 */
[----:B------:R-:W-:Y:S02]  /*ea60*/  ISETP.GE.AND P3, PT, R8, R61, PT ;  /* 0x0000003d0800720c */ /* 0x000fe40003f66270 */
[----:B------:R-:W2:Y:S01]  /*ea70*/  MUFU.TANH R122, R67 ;  /* 0x00000043007a7308 */ /* 0x000ea20000002400 */
[----:B------:R-:W-:-:S02]  /*ea80*/  FSEL R8, R33, -INF , !P2 ;  /* 0xff80000021087808 */ /* 0x000fc40005000000 */
[----:B----4-:R-:W-:Y:S02]  /*ea90*/  FSEL R124, R124, -INF , !P1 ;  /* 0xff8000007c7c7808 */ /* 0x010fe40004800000 */
[----:B------:R-:W-:Y:S02]  /*eaa0*/  FSEL R132, R132, -INF , !P1 ;  /* 0xff80000084847808 */ /* 0x000fe40004800000 */
[-C--:B------:R-:W-:Y:S01]  /*eab0*/  ISETP.GE.AND P2, PT, R22, R61.reuse, PT ;  /* 0x0000003d1600720c */ /* 0x080fe20003f46270 */
[----:B------:R-:W3:Y:S01]  /*eac0*/  MUFU.TANH R116, R53 ;  /* 0x0000003500747308 */ /* 0x000ee20000002400 */
[----:B------:R-:W-:Y:S02]  /*ead0*/  ISETP.GE.AND P1, PT, R20, R61, PT ;  /* 0x0000003d1400720c */ /* 0x000fe40003f26270 */
[----:B-1----:R-:W-:Y:S02]  /*eae0*/  FSEL R126, R126, -INF , !P6 ;  /* 0xff8000007e7e7808 */ /* 0x002fe40007000000 */
[----:B------:R-:W-:-:S02]  /*eaf0*/  FSEL R120, R120, -INF , !P6 ;  /* 0xff80000078787808 */ /* 0x000fc40007000000 */
[----:B------:R-:W-:Y:S01]  /*eb00*/  FSEL R130, R130, -INF , !P5 ;  /* 0xff80000082827808 */ /* 0x000fe20006800000 */
[----:B------:R-:W1:Y:S01]  /*eb10*/  MUFU.TANH R112, R54 ;  /* 0x0000003600707308 */ /* 0x000e620000002400 */
[----:B------:R-:W-:Y:S02]  /*eb20*/  FSEL R117, R117, -INF , !P4 ;  /* 0xff80000075757808 */ /* 0x000fe40006000000 */
[----:B--2---:R-:W-:-:S05]  /*eb30*/  FSEL R122, R122, -INF , !P5 ;  /* 0xff8000007a7a7808 */ /* 0x004fca0006800000 */
        /* <DEDUP_REMOVED lines=27> */
.L_x_9347:
        /* <DEDUP_REMOVED lines=60> */
.L_x_9348:
[----:B------:R-:W-:Y:S05]  /*f0b0*/  BSYNC.RECONVERGENT B0 ;  /* 0x0000000000007941 */ /* 0x000fea0003800200 */
.L_x_9346:
        /* <DEDUP_REMOVED lines=10> */
[----:B------:R-:W-:Y:S01]  /*f160*/  @!P2 LDGSTS.E.BYPASS.LTC128B.128 [R177+0x4000], desc[UR4][R168.64] ;  /* 0x04000000a8b1afae */ /* 0x000fe2000b981a04 */
[----:B------:R-:W-:Y:S01]  /*f170*/  IADD3 R20, P3, PT, R14, R3, RZ ;  /* 0x000000030e147210 */ /* 0x000fe20007f7e0ff */
[----:B------:R-:W-:Y:S02]  /*f180*/  IMAD.X R15, R5, 0x1, R13, P4 ;  /* 0x00000001050f7824 */ /* 0x000fe400020e060d */
[----:B------:R1:W-:Y:S02]  /*f190*/  @P2 STS.128 [R177+0x4000], RZ ;  /* 0x004000ffb1002388 */ /* 0x0003e40000000c00 */
[----:B------:R-:W-:Y:S02]  /*f1a0*/  IMAD.X R21, R15, 0x1, R5, P3 ;  /* 0x000000010f157824 */ /* 0x000fe400018e0605 */
        /* <DEDUP_REMOVED lines=38> */
.L_x_9345:
[----:B------:R-:W-:Y:S05]  /*f410*/  BSYNC.RECONVERGENT B1 ;  /* 0x0000000000017941 */ /* 0x000fea0003800200 */
.L_x_9344:
[----:B------:R-:W2:Y:S01]  /*f420*/  LD.E R118, desc[UR4][R102.64+0xdc] ;  /* 0x0000dc0466767980 */ /* 0x000ea2000c101900 */
[----:B------:R-:W-:Y:S01]  /*f430*/  FMNMX3.FTZ R7, R48, R49, R28, !PT ;  /* 0x0000003130077276 */ /* 0x000fe2000781001c */
[----:B------:R-:W3:Y:S01]  /*f440*/  S2UR UR6, SR_CgaCtaId ;  /* 0x00000000000679c3 */ /* 0x000ee20000008800 */
        /* <DEDUP_REMOVED lines=13> */
[----:B---3--:R-:W-:Y:S01]  /*f520*/  ULEA UR6, UR6, UR7, 0x18 ;  /* 0x0000000706067291 */ /* 0x008fe2000f8ec0ff */
[----:B------:R-:W-:Y:S02]  /*f530*/  FMNMX3.FTZ R5, R5, R113, R110, !PT ;  /* 0x0000007105057276 */ /* 0x000fe4000781006e */
[----:B------:R-:W-:Y:S02]  /*f540*/  FMNMX.FTZ R7, R114, R7, !PT ;  /* 0x0000000772077209 */ /* 0x000fe40007810000 */
[----:B------:R-:W-:Y:S02]  /*f550*/  FMNMX.FTZ R5, R108, R5, !PT ;  /* 0x000000056c057209 */ /* 0x000fe40007810000 */
[----:B------:R-:W-:Y:S01]  /*f560*/  IADD3 R163, PT, PT, R58, R57, RZ ;  /* 0x000000393aa37210 */ /* 0x000fe20007ffe0ff */
[----:B-1----:R-:W1:Y:S01]  /*f570*/  SHFL.BFLY PT, R14, R7, 0x2, 0x1f ;  /* 0x0c401f00070e7f89 */ /* 0x002e6200000e0000 */
        /* <DEDUP_REMOVED lines=16> */
[----:B------:R-:W-:Y:S01]  /*f680*/  LDSM.16.MT88.4 R20, [R163+0x8800] ;  /* 0x00880000a314783b */ /* 0x000fe20000004200 */
[----:B-1----:R-:W-:Y:S02]  /*f690*/  FMNMX.FTZ R101, R14, R101, !PT ;  /* 0x000000650e657209 */ /* 0x002fe40007810000 */
[----:B---3--:R-:W-:-:S02]  /*f6a0*/  FMNMX.FTZ R3, R12, R3, !PT ;  /* 0x000000030c037209 */ /* 0x008fc40007810000 */
        /* <DEDUP_REMOVED lines=16> */
[----:B------:R-:W1:Y:S01]  /*f7b0*/  LDSM.16.MT88.4 R40, [R163+0xa000] ;  /* 0x00a00000a328783b */ /* 0x000e620000004200 */
[----:B------:R-:W-:Y:S01]  /*f7c0*/  MUFU.EX2 R111, R111 ;  /* 0x0000006f006f7308 */ /* 0x000fe20000000800 */
[-CC-:B------:R-:W-:Y:S01]  /*f7d0*/  FFMA.FTZ R24, R18, R118.reuse, -R121.reuse ;  /* 0x0000007612187223 */ /* 0x180fe20000010879 */
[-CC-:B------:R-:W-:Y:S01]  /*f7e0*/  FFMA.FTZ R25, R10, R118.reuse, -R121.reuse ;  /* 0x000000760a197223 */ /* 0x180fe20000010879 */
[----:B------:R-:W2:Y:S01]  /*f7f0*/  LDSM.16.MT88.4 R48, [R162+0xa000] ;  /* 0x00a00000a230783b */ /* 0x000ea20000004200 */
[----:B------:R-:W3:Y:S01]  /*f800*/  MUFU.EX2 R34, R34 ;  /* 0x0000002200227308 */ /* 0x000ee20000000800 */
[-C--:B------:R-:W-:Y:S01]  /*f810*/  FFMA.FTZ R0, R8, R118.reuse, -R121 ;  /* 0x0000007608007223 */ /* 0x080fe20000010879 */
[-CC-:B------:R-:W-:Y:S01]  /*f820*/  FFMA.FTZ R33, R26, R118.reuse, -R119.reuse ;  /* 0x000000761a217223 */ /* 0x180fe20000010877 */
[----:B------:R-:W4:Y:S01]  /*f830*/  LDSM.16.MT88.4 R4, [R160+0xa000] ;  /* 0x00a00000a004783b */ /* 0x000f220000004200 */
[----:B------:R-:W-:Y:S01]  /*f840*/  MUFU.EX2 R31, R31 ;  /* 0x0000001f001f7308 */ /* 0x000fe20000000800 */
[-CC-:B------:R-:W-:Y:S01]  /*f850*/  FFMA.FTZ R2, R46, R118.reuse, -R119.reuse ;  /* 0x000000762e027223 */ /* 0x180fe20000010877 */
[-CC-:B------:R-:W-:Y:S01]  /*f860*/  FFMA.FTZ R29, R44, R118.reuse, -R119.reuse ;  /* 0x000000762c1d7223 */ /* 0x180fe20000010877 */
[----:B------:R-:W5:Y:S01]  /*f870*/  LDSM.16.MT88.4 R16, [R162+0x8800] ;  /* 0x00880000a210783b */ /* 0x000f620000004200 */
[----:B------:R-:W3:Y:S01]  /*f880*/  MUFU.EX2 R28, R28 ;  /* 0x0000001c001c7308 */ /* 0x000ee20000000800 */
[-C--:B------:R-:W-:Y:S01]  /*f890*/  FFMA.FTZ R60, R52, R118.reuse, -R119 ;  /* 0x00000076343c7223 */ /* 0x080fe20000010877 */
[-CC-:B------:R-:W-:Y:S01]  /*f8a0*/  FFMA.FTZ R123, R132, R118.reuse, -R121.reuse ;  /* 0x00000076847b7223 */ /* 0x180fe20000010879 */
[----:B------:R-:W5:Y:S01]  /*f8b0*/  LDSM.16.MT88.4 R8, [R160+0x8800] ;  /* 0x00880000a008783b */ /* 0x000f620000004200 */
[----:B------:R-:W-:Y:S01]  /*f8c0*/  MUFU.EX2 R32, R32 ;  /* 0x0000002000207308 */ /* 0x000fe20000000800 */
[-C--:B------:R-:W-:Y:S01]  /*f8d0*/  FFMA.FTZ R127, R120, R118.reuse, -R121 ;  /* 0x00000076787f7223 */ /* 0x080fe20000010879 */
[----:B---3--:R-:W-:Y:S01]  /*f8e0*/  F2FP.F16.F32.PACK_AB R64, R34, R111 ;  /* 0x0000006f2240723e */ /* 0x008fe200000000ff */
[-CC-:B------:R-:W-:Y:S01]  /*f8f0*/  FFMA.FTZ R129, R124, R118.reuse, -R119.reuse ;  /* 0x000000767c817223 */ /* 0x180fe20000010877 */
[----:B------:R-:W3:Y:S01]  /*f900*/  MUFU.EX2 R109, R109 ;  /* 0x0000006d006d7308 */ /* 0x000ee20000000800 */
[-CC-:B------:R-:W-:Y:S01]  /*f910*/  FFMA.FTZ R125, R126, R118.reuse, -R119.reuse ;  /* 0x000000767e7d7223 */ /* 0x180fe20000010877 */
[-C--:B------:R-:W-:Y:S01]  /*f920*/  FFMA.FTZ R122, R122, R118.reuse, -R119 ;  /* 0x000000767a7a7223 */ /* 0x080fe20000010877 */
[-CC-:B------:R-:W-:Y:S01]  /*f930*/  FFMA.FTZ R134, R134, R118.reuse, -R121.reuse ;  /* 0x0000007686867223 */ /* 0x180fe20000010879 */
[----:B------:R-:W-:Y:S01]  /*f940*/  MUFU.EX2 R35, R35 ;  /* 0x0000002300237308 */ /* 0x000fe20000000800 */
[-C--:B------:R-:W-:Y:S01]  /*f950*/  FFMA.FTZ R130, R130, R118.reuse, -R121 ;  /* 0x0000007682827223 */ /* 0x080fe20000010879 */
[----:B------:R-:W-:Y:S01]  /*f960*/  F2FP.F16.F32.PACK_AB R66, R28, R31 ;  /* 0x0000001f1c42723e */ /* 0x000fe200000000ff */
[-C--:B------:R-:W-:Y:S01]  /*f970*/  FFMA.FTZ R128, R128, R118.reuse, -R119 ;  /* 0x0000007680807223 */ /* 0x080fe20000010877 */
[----:B------:R-:W1:Y:S01]  /*f980*/  MUFU.EX2 R30, R30 ;  /* 0x0000001e001e7308 */ /* 0x000e620000000800 */
[-CC-:B------:R-:W-:Y:S01]  /*f990*/  FFMA.FTZ R117, R117, R118.reuse, -R121.reuse ;  /* 0x0000007675757223 */ /* 0x180fe20000010879 */
[-CC-:B------:R-:W-:Y:S01]  /*f9a0*/  FFMA.FTZ R116, R116, R118.reuse, -R121.reuse ;  /* 0x0000007674747223 */ /* 0x180fe20000010879 */
[-C--:B------:R-:W-:Y:S01]  /*f9b0*/  FFMA.FTZ R191, R114, R118.reuse, -R121 ;  /* 0x0000007672bf7223 */ /* 0x080fe20000010879 */
[----:B------:R-:W-:Y:S01]  /*f9c0*/  MUFU.EX2 R27, R27 ;  /* 0x0000001b001b7308 */ /* 0x000fe20000000800 */
[----:B------:R-:W-:Y:S01]  /*f9d0*/  FFMA.FTZ R187, R108, R118, -R119 ;  /* 0x000000766cbb7223 */ /* 0x000fe20000010877 */
[----:B---3--:R-:W-:Y:S01]  /*f9e0*/  F2FP.F16.F32.PACK_AB R65, R109, R32 ;  /* 0x000000206d41723e */ /* 0x008fe200000000ff */
[----:B------:R-:W-:Y:S01]  /*f9f0*/  FADD.FTZ R34, R111, R34 ;  /* 0x000000226f227221 */ /* 0x000fe20000010000 */
[----:B------:R-:W3:Y:S01]  /*fa00*/  MUFU.EX2 R24, R24 ;  /* 0x0000001800187308 */ /* 0x000ee20000000800 */
[----:B------:R-:W-:-:S02]  /*fa10*/  FADD.FTZ R32, R32, R109 ;  /* 0x0000006d20207221 */ /* 0x000fc40000010000 */
[----:B------:R-:W-:Y:S01]  /*fa20*/  FADD.FTZ R31, R31, R34 ;  /* 0x000000221f1f7221 */ /* 0x000fe20000010000 */
[----:B------:R-:W-:Y:S01]  /*fa30*/  MUFU.EX2 R25, R25 ;  /* 0x0000001900197308 */ /* 0x000fe20000000800 */
[----:B-1----:R-:W-:Y:S02]  /*fa40*/  F2FP.F16.F32.PACK_AB R67, R30, R35 ;  /* 0x000000231e43723e */ /* 0x002fe400000000ff */
[----:B------:R-:W-:Y:S01]  /*fa50*/  FADD.FTZ R28, R28, R31 ;  /* 0x0000001f1c1c7221 */ /* 0x000fe20000010000 */
[----:B------:R-:W-:Y:S04]  /*fa60*/  MUFU.EX2 R0, R0 ;  /* 0x0000000000007308 */ /* 0x000fe80000000800 */
[----:B------:R-:W-:Y:S01]  /*fa70*/  MUFU.EX2 R26, R60 ;  /* 0x0000003c001a7308 */ /* 0x000fe20000000800 */
[C---:B------:R-:W-:Y:S03]  /*fa80*/  HMMA.16816.F32 R80, R64.reuse, R76, RZ ;  /* 0x0000004c4050723c */ /* 0x040fe600000018ff */
[----:B------:R-:W1:Y:S04]  /*fa90*/  MUFU.EX2 R33, R33 ;  /* 0x0000002100217308 */ /* 0x000e680000000800 */
[----:B------:R-:W-:Y:S01]  /*faa0*/  MUFU.EX2 R2, R2 ;  /* 0x0000000200027308 */ /* 0x000fe20000000800 */
[C---:B------:R-:W-:Y:S03]  /*fab0*/  HMMA.16816.F32 R76, R64.reuse, R78, RZ ;  /* 0x0000004e404c723c */ /* 0x040fe600000018ff */
[----:B------:R-:W5:Y:S04]  /*fac0*/  MUFU.EX2 R29, R29 ;  /* 0x0000001d001d7308 */ /* 0x000f680000000800 */
        /* <DEDUP_REMOVED lines=8> */
[----:B------:R2:W5:Y:S04]  /*fb50*/  MUFU.EX2 R126, R128 ;  /* 0x00000080007e7308 */ /* 0x0005680000000800 */
[----:B------:R-:W-:Y:S01]  /*fb60*/  MUFU.EX2 R125, R125 ;  /* 0x0000007d007d7308 */ /* 0x000fe20000000800 */
[C---:B------:R-:W-:Y:S03]  /*fb70*/  HMMA.16816.F32 R72, R64.reuse, R68, RZ ;  /* 0x000000444048723c */ /* 0x040fe600000018ff */
[----:B------:R-:W5:Y:S04]  /*fb80*/  MUFU.EX2 R122, R122 ;  /* 0x0000007a007a7308 */ /* 0x000f680000000800 */
[----:B------:R-:W-:Y:S01]  /*fb90*/  MUFU.EX2 R114, R116 ;  /* 0x0000007400727308 */ /* 0x000fe20000000800 */
[----:B------:R-:W-:Y:S01]  /*fba0*/  HMMA.16816.F32 R36, R64, R40, RZ ;  /* 0x000000284024723c */ /* 0x000fe200000018ff */
[----:B--2---:R-:W-:-:S02]  /*fbb0*/  FFMA.FTZ R128, R112, R118, -R119 ;  /* 0x0000007670807223 */ /* 0x004fc40000010877 */
        /* <DEDUP_REMOVED lines=10> */
[----:B---3--:R-:W-:Y:S01]  /*fc60*/  F2FP.F16.F32.PACK_AB R4, R24, R27 ;  /* 0x0000001b1804723e */ /* 0x008fe200000000ff */
[----:B------:R-:W-:Y:S01]  /*fc70*/  FADD.FTZ R27, R27, R28 ;  /* 0x0000001c1b1b7221 */ /* 0x000fe20000010000 */
[----:B-1----:R-:W-:-:S03]  /*fc80*/  F2FP.F16.F32.PACK_AB R5, R33, R26 ;  /* 0x0000001a2105723e */ /* 0x002fc600000000ff */
        /* <DEDUP_REMOVED lines=28> */
[----:B------:R-:W-:Y:S03]  /*fe50*/  HMMA.16816.F32 R40, R4, R22, R40 ;  /* 0x000000160428723c */ /* 0x000fe60000001828 */
[----:B------:R-:W-:Y:S01]  /*fe60*/  F2FP.F16.F32.PACK_AB R4, R120, R123 ;  /* 0x0000007b7804723e */ /* 0x000fe200000000ff */
[----:B------:R-:W4:Y:S01]  /*fe70*/  LDSM.16.MT88.4 R20, [R160+0x9000] ;  /* 0x00900000a014783b */ /* 0x000f220000004200 */
[----:B------:R-:W-:Y:S01]  /*fe80*/  F2FP.F16.F32.PACK_AB R5, R126, R129 ;  /* 0x000000817e05723e */ /* 0x000fe200000000ff */
[----:B------:R-:W-:Y:S01]  /*fe90*/  FADD.FTZ R123, R123, R0 ;  /* 0x000000007b7b7221 */ /* 0x000fe20000010000 */
[----:B------:R-:W-:-:S02]  /*fea0*/  F2FP.F16.F32.PACK_AB R6, R124, R127 ;  /* 0x0000007f7c06723e */ /* 0x000fc400000000ff */
[----:B------:R-:W-:Y:S01]  /*feb0*/  F2FP.F16.F32.PACK_AB R7, R122, R125 ;  /* 0x0000007d7a07723e */ /* 0x000fe200000000ff */
        /* <DEDUP_REMOVED lines=24> */
[C---:B---3--:R-:W-:Y:S02]  /*10040*/  HMMA.16816.F32 R44, R4.reuse, R8, R44 ;  /* 0x00000008042c723c */ /* 0x048fe4000000182c */
[----:B------:R-:W3:Y:S04]  /*10050*/  MUFU.EX2 R113, R128 ;  /* 0x0000008000717308 */ /* 0x000ee80000000800 */
[----:B------:R-:W5:Y:S02]  /*10060*/  MUFU.EX2 R108, R121 ;  /* 0x00000079006c7308 */ /* 0x000f640000000800 */
[C---:B------:R-:W-:Y:S01]  /*10070*/  HMMA.16816.F32 R48, R4.reuse, R10, R48 ;  /* 0x0000000a0430723c */ /* 0x040fe20000001830 */
[----:B------:R-:W5:Y:S04]  /*10080*/  LDSM.16.MT88.4 R8, [R163+0x9800] ;  /* 0x00980000a308783b */ /* 0x000f680000004200 */
[----:B----4-:R-:W4:Y:S03]  /*10090*/  LDSM.16.MT88.4 R16, [R161+0x9800] ;  /* 0x00980000a110783b */ /* 0x010f260000004200 */
[C---:B------:R-:W-:Y:S01]  /*100a0*/  HMMA.16816.F32 R68, R4.reuse, R22, R68 ;  /* 0x000000160444723c */ /* 0x040fe20000001844 */
[----:B------:R-:W-:Y:S07]  /*100b0*/  LDSM.16.MT88.4 R20, [R162+0x9800] ;  /* 0x00980000a214783b */ /* 0x000fee0000004200 */
[C---:B-1----:R-:W-:Y:S08]  /*100c0*/  HMMA.16816.F32 R60, R4.reuse, R12, R60 ;  /* 0x0000000c043c723c */ /* 0x042ff0000000183c */
[----:B------:R-:W-:Y:S03]  /*100d0*/  HMMA.16816.F32 R64, R4, R14, R64 ;  /* 0x0000000e0440723c */ /* 0x000fe60000001840 */
[----:B--2---:R-:W-:Y:S01]  /*100e0*/  F2FP.F16.F32.PACK_AB R4, R114, R115 ;  /* 0x000000737204723e */ /* 0x004fe200000000ff */
[----:B------:R-:W1:Y:S01]  /*100f0*/  LDSM.16.MT88.4 R12, [R160+0x9800] ;  /* 0x00980000a00c783b */ /* 0x000e620000004200 */
[----:B---3--:R-:W-:Y:S01]  /*10100*/  F2FP.F16.F32.PACK_AB R5, R110, R113 ;  /* 0x000000716e05723e */ /* 0x008fe200000000ff */
[----:B------:R-:W-:Y:S01]  /*10110*/  FADD.FTZ R115, R115, R124 ;  /* 0x0000007c73737221 */ /* 0x000fe20000010000 */
[----:B------:R-:W-:-:S02]  /*10120*/  F2FP.F16.F32.PACK_AB R6, R191, R112 ;  /* 0x00000070bf06723e */ /* 0x000fc400000000ff */
[----:B-----5:R-:W-:Y:S01]  /*10130*/  F2FP.F16.F32.PACK_AB R7, R187, R108 ;  /* 0x0000006cbb07723e */ /* 0x020fe200000000ff */
[----:B------:R-:W-:-:S04]  /*10140*/  FADD.FTZ R115, R114, R115 ;  /* 0x0000007372737221 */ /* 0x000fc80000010000 */
[----:B------:R-:W-:-:S04]  /*10150*/  FADD.FTZ R112, R112, R115 ;  /* 0x0000007370707221 */ /* 0x000fc80000010000 */
[----:B------:R-:W-:Y:S01]  /*10160*/  FADD.FTZ R191, R191, R112 ;  /* 0x00000070bfbf7221 */ /* 0x000fe20000010000 */
[C---:B------:R-:W-:Y:S08]  /*10170*/  HMMA.16816.F32 R96, R4.reuse, R8, R96 ;  /* 0x000000080460723c */ /* 0x040ff00000001860 */
[C---:B----4-:R-:W-:Y:S08]  /*10180*/  HMMA.16816.F32 R80, R4.reuse, R16, R80 ;  /* 0x000000100450723c */ /* 0x050ff00000001850 */
        /* <DEDUP_REMOVED lines=41> */
.L_x_9356:
        /* <DEDUP_REMOVED lines=79> */
.L_x_9351:
[----:B------:R-:W-:Y:S05]  /*10910*/  BSYNC.RECONVERGENT B0 ;  /* 0x0000000000007941 */ /* 0x000fea0003800200 */
.L_x_9350:
[----:B------:R-:W-:Y:S01]  /*10920*/  @!PT LDS RZ, [RZ] ;  /* 0x00000000fffff984 */ /* 0x000fe20000000800 */
[----:B------:R-:W-:Y:S01]  /*10930*/  @!PT LDS RZ, [RZ] ;  /* 0x00000000fffff984 */ /* 0x000fe20000000800 */
[----:B------:R-:W-:Y:S01]  /*10940*/  @!PT LDS RZ, [RZ] ;  /* 0x00000000fffff984 */ /* 0x000fe20000000800 */
[----:B------:R-:W-:Y:S01]  /*10950*/  @!P1 LDGSTS.E.BYPASS.LTC128B.128 [R177+0x8000], desc[UR4][R170.64] ;  /* 0x08000000aab19fae */ /* 0x000fe2000b981a04 */
[C---:B------:R-:W-:Y:S01]  /*10960*/  LEA R20, P3, R166.reuse, R170, 0x5 ;  /* 0x000000aaa6147211 */ /* 0x040fe200078628ff */
[----:B------:R-:W-:Y:S01]  /*10970*/  BSSY.RECONVERGENT B1, `(.L_x_9352) ;  /* 0x0000155000017945 */ /* 0x000fe20003800200 */
[C---:B------:R-:W-:Y:S02]  /*10980*/  SHF.L.U32 R3, R166.reuse, 0x5, RZ ;  /* 0x00000005a6037819 */ /* 0x040fe400000006ff */
[----:B------:R-:W-:Y:S01]  /*10990*/  @P1 STS.128 [R177+0x8000], RZ ;  /* 0x008000ffb1001388 */ /* 0x000fe20000000c00 */
[C-C-:B------:R-:W-:Y:S02]  /*109a0*/  LEA.HI.X R21, R166.reuse, R171, R167.reuse, 0x5, P3 ;  /* 0x000000aba6157211 */ /* 0x140fe400018f2ca7 */
[----:B------:R-:W-:Y:S02]  /*109b0*/  IADD3 R18, P4, PT, R3, R20, RZ ;  /* 0x0000001403127210 */ /* 0x000fe40007f9e0ff */
[----:B------:R-:W-:Y:S01]  /*109c0*/  @!PT LDS RZ, [RZ] ;  /* 0x00000000fffff984 */ /* 0x000fe20000000800 */
[----:B------:R-:W-:Y:S01]  /*109d0*/  @!PT LDS RZ, [RZ] ;  /* 0x00000000fffff984 */ /* 0x000fe20000000800 */
[----:B------:R-:W-:Y:S01]  /*109e0*/  @!PT LDS RZ, [RZ] ;  /* 0x00000000fffff984 */ /* 0x000fe20000000800 */
[----:B------:R-:W-:Y:S01]  /*109f0*/  @!P0 LDGSTS.E.BYPASS.LTC128B.128 [R177+0xa000], desc[UR4][R170.64+0x80] ;  /* 0x0a000080aab18fae */ /* 0x000fe2000b981a04 */
[----:B------:R-:W-:Y:S02]  /*10a00*/  SHF.L.U64.HI R16, R166, 0x5, R167 ;  /* 0x00000005a6107819 */ /* 0x000fe400000102a7 */
[----:B------:R-:W-:Y:S02]  /*10a10*/  IADD3 R22, P3, PT, R18, R3, RZ ;  /* 0x0000000312167210 */ /* 0x000fe40007f7e0ff */
[----:B------:R-:W-:Y:S01]  /*10a20*/  @P0 STS.128 [R177+0xa000], RZ ;  /* 0x00a000ffb1000388 */ /* 0x000fe20000000c00 */
[----:B------:R-:W-:Y:S04]  /*10a30*/  IADD3.X R19, PT, PT, R16, R21, RZ, P4, !PT ;  /* 0x0000001510137210 */ /* 0x000fe800027fe4ff */
[----:B------:R-:W-:Y:S01]  /*10a40*/  @!PT LDS RZ, [RZ] ;  /* 0x00000000fffff984 */ /* 0x000fe20000000800 */
[----:B------:R-:W-:Y:S01]  /*10a50*/  @!PT LDS RZ, [RZ] ;  /* 0x00000000fffff984 */ /* 0x000fe20000000800 */
[----:B------:R-:W-:Y:S01]  /*10a60*/  @!PT LDS RZ, [RZ] ;  /* 0x00000000fffff984 */ /* 0x000fe20000000800 */
[----:B------:R-:W-:Y:S01]  /*10a70*/  @!P1 LDGSTS.E.BYPASS.LTC128B.128 [R177+0x8800], desc[UR4][R20.64] ;  /* 0x0880000014b19fae */ /* 0x000fe2000b981a04 */
[----:B------:R-:W-:Y:S02]  /*10a80*/  IADD3.X R23, PT, PT, R19, R16, RZ, P3, !PT ;  /* 0x0000001013177210 */ /* 0x000fe40001ffe4ff */
[----:B------:R-:W-:Y:S02]  /*10a90*/  ISETP.NE.AND P3, PT, R185, RZ, PT ;  /* 0x000000ffb900720c */ /* 0x000fe40003f65270 */
        /* <DEDUP_REMOVED lines=27> */
[----:B------:R-:W3:Y:S05]  /*10c50*/  LDSM.16.M88.4 R116, [R158+0x4000] ;  /* 0x004000009e74783b */ /* 0x000eea0000000200 */
[----:B------:R-:W4:Y:S05]  /*10c60*/  LDSM.16.M88.4 R120, [R158+0x4800] ;  /* 0x004800009e78783b */ /* 0x000f2a0000000200 */
[----:B------:R-:W2:Y:S05]  /*10c70*/  LDSM.16.M88.4 R124, [R158+0x5000] ;  /* 0x005000009e7c783b */ /* 0x000eaa0000000200 */
[----:B------:R-:W5:Y:S05]  /*10c80*/  LD.E R3, desc[UR4][R102.64+0x18c] ;  /* 0x00018c0466037980 */ /* 0x000f6a000c101900 */
[----:B------:R-:W2:Y:S05]  /*10c90*/  LDSM.16.M88.4 R128, [R158+0x5800] ;  /* 0x005800009e80783b */ /* 0x000eaa0000000200 */
[----:B------:R-:W0:Y:S05]  /*10ca0*/  LDGDEPBAR ;  /* 0x00000000000079af */ /* 0x000e2a0000000000 */
[----:B------:R-:W-:Y:S05]  /*10cb0*/  LDSM.16.M88.4 R132, [R157] ;  /* 0x000000009d84783b */ /* 0x000fea0000000200 */
[----:B------:R-:W2:Y:S05]  /*10cc0*/  LDSM.16.M88.4 R136, [R154+0x4000] ;  /* 0x004000009a88783b */ /* 0x000eaa0000000200 */
[----:B------:R-:W2:Y:S01]  /*10cd0*/  LDSM.16.M88.4 R140, [R154+0x4800] ;  /* 0x004800009a8c783b */ /* 0x000ea20000000200 */
[C---:B---3--:R-:W-:Y:S04]  /*10ce0*/  HMMA.16816.F32 R4, R112.reuse, R116, RZ ;  /* 0x000000747004723c */ /* 0x048fe800000018ff */
[----:B------:R-:W3:Y:S04]  /*10cf0*/  LDSM.16.M88.4 R144, [R154+0x5000] ;  /* 0x005000009a90783b */ /* 0x000ee80000000200 */
[C---:B------:R-:W-:Y:S01]  /*10d00*/  HMMA.16816.F32 R8, R112.reuse, R118, RZ ;  /* 0x000000767008723c */ /* 0x040fe200000018ff */
[----:B------:R-:W3:Y:S05]  /*10d10*/  LDSM.16.M88.4 R148, [R154+0x5800] ;  /* 0x005800009a94783b */ /* 0x000eea0000000200 */
[----:B------:R-:W-:Y:S02]  /*10d20*/  LDSM.16.M88.4 R104, [R156] ;  /* 0x000000009c68783b */ /* 0x000fe40000000200 */
[C---:B----4-:R-:W-:Y:S03]  /*10d30*/  HMMA.16816.F32 R12, R112.reuse, R120, RZ ;  /* 0x00000078700c723c */ /* 0x050fe600000018ff */
[----:B------:R-:W4:Y:S05]  /*10d40*/  LDSM.16.M88.4 R108, [R153+0x4000] ;  /* 0x00400000996c783b */ /* 0x000f2a0000000200 */
[C---:B-1----:R-:W-:Y:S01]  /*10d50*/  HMMA.16816.F32 R16, R112.reuse, R122, RZ ;  /* 0x0000007a7010723c */ /* 0x042fe200000018ff */
[----:B------:R-:W-:Y:S05]  /*10d60*/  LDSM.16.M88.4 R116, [R153+0x5000] ;  /* 0x005000009974783b */ /* 0x000fea0000000200 */
[----:B------:R-:W-:Y:S02]  /*10d70*/  LDSM.16.M88.4 R120, [R153+0x5800] ;  /* 0x005800009978783b */ /* 0x000fe40000000200 */
[C---:B--2---:R-:W-:Y:S08]  /*10d80*/  HMMA.16816.F32 R20, R112.reuse, R124, RZ ;  /* 0x0000007c7014723c */ /* 0x044ff000000018ff */
[C---:B------:R-:W-:Y:S08]  /*10d90*/  HMMA.16816.F32 R24, R112.reuse, R126, RZ ;  /* 0x0000007e7018723c */ /* 0x040ff000000018ff */
[C---:B------:R-:W-:Y:S08]  /*10da0*/  HMMA.16816.F32 R28, R112.reuse, R128, RZ ;  /* 0x00000080701c723c */ /* 0x040ff000000018ff */
[----:B------:R-:W-:Y:S01]  /*10db0*/  HMMA.16816.F32 R32, R112, R130, RZ ;  /* 0x000000827020723c */ /* 0x000fe200000018ff */
[----:B------:R-:W1:Y:S07]  /*10dc0*/  LDSM.16.M88.4 R112, [R153+0x4800] ;  /* 0x004800009970783b */ /* 0x000e6e0000000200 */
        /* <DEDUP_REMOVED lines=8> */
[C---:B----4-:R-:W-:Y:S08]  /*10e50*/  HMMA.16816.F32 R4, R104.reuse, R108, R4 ;  /* 0x0000006c6804723c */ /* 0x050ff00000001804 */
        /* <DEDUP_REMOVED lines=8> */
[C---:B------:R-:W-:Y:S08]  /*10ee0*/  HMMA.16816.F32 R28, R104.reuse, R120, R28 ;  /* 0x00000078681c723c */ /* 0x040ff0000000181c */
[----:B------:R-:W-:Y:S01]  /*10ef0*/  HMMA.16816.F32 R32, R104, R122, R32 ;  /* 0x0000007a6820723c */ /* 0x000fe20000001820 */
[----:B------:R-:W3:Y:S05]  /*10f00*/  LDSM.16.M88.4 R104, [R152+0x5000] ;  /* 0x005000009868783b */ /* 0x000eea0000000200 */
[----:B------:R-:W4:Y:S02]  /*10f10*/  LDSM.16.M88.4 R120, [R152+0x5800] ;  /* 0x005800009878783b */ /* 0x000f240000000200 */
        /* <DEDUP_REMOVED lines=9> */
[C---:B----4-:R-:W-:Y:S08]  /*10fb0*/  HMMA.16816.F32 R28, R108.reuse, R120, R28 ;  /* 0x000000786c1c723c */ /* 0x050ff0000000181c */
[----:B------:R-:W-:Y:S01]  /*10fc0*/  HMMA.16816.F32 R32, R108, R122, R32 ;  /* 0x0000007a6c20723c */ /* 0x000fe20000001820 */
[----:B------:R-:W2:Y:S05]  /*10fd0*/  LDSM.16.M88.4 R108, [R158+0x7000] ;  /* 0x007000009e6c783b */ /* 0x000eaa0000000200 */
[----:B------:R-:W3:Y:S02]  /*10fe0*/  LDSM.16.M88.4 R120, [R158+0x7800] ;  /* 0x007800009e78783b */ /* 0x000ee40000000200 */
        /* <DEDUP_REMOVED lines=9> */
[C---:B---3--:R-:W-:Y:S08]  /*11080*/  HMMA.16816.F32 R28, R104.reuse, R120, R28 ;  /* 0x00000078681c723c */ /* 0x048ff0000000181c */
[----:B------:R-:W-:Y:S01]  /*11090*/  HMMA.16816.F32 R32, R104, R122, R32 ;  /* 0x0000007a6820723c */ /* 0x000fe20000001820 */
[----:B------:R-:W2:Y:S05]  /*110a0*/  LDSM.16.M88.4 R104, [R154+0x7000] ;  /* 0x007000009a68783b */ /* 0x000eaa0000000200 */
[----:B------:R-:W-:Y:S02]  /*110b0*/  LDSM.16.M88.4 R120, [R153+0x6000] ;  /* 0x006000009978783b */ /* 0x000fe40000000200 */
        /* <DEDUP_REMOVED lines=21> */
[----:B------:R-:W-:Y:S07]  /*11210*/  LDSM.16.M88.4 R108, [R152+0x7000] ;  /* 0x00700000986c783b */ /* 0x000fee0000000200 */
[C---:B--2---:R-:W-:Y:S08]  /*11220*/  HMMA.16816.F32 R28, R116.reuse, R104, R28 ;  /* 0x00000068741c723c */ /* 0x044ff0000000181c */
[----:B------:R-:W-:Y:S01]  /*11230*/  HMMA.16816.F32 R32, R116, R106, R32 ;  /* 0x0000006a7420723c */ /* 0x000fe20000001820 */
[----:B------:R-:W1:Y:S07]  /*11240*/  LDSM.16.M88.4 R104, [R152+0x6800] ;  /* 0x006800009868783b */ /* 0x000e6e0000000200 */
[C---:B------:R-:W-:Y:S08]  /*11250*/  HMMA.16816.F32 R4, R112.reuse, R120, R4 ;  /* 0x000000787004723c */ /* 0x040ff00000001804 */
[C---:B------:R-:W-:Y:S11]  /*11260*/  HMMA.16816.F32 R8, R112.reuse, R122, R8 ;  /* 0x0000007a7008723c */ /* 0x040ff60000001808 */
[-C--:B-----5:R-:W-:Y:S01]  /*11270*/  FMUL.FTZ R195, R4, R3.reuse ;  /* 0x0000000304c37220 */ /* 0x0a0fe20000410000 */
        /* <DEDUP_REMOVED lines=9> */
[C---:B-1----:R-:W-:Y:S09]  /*11310*/  HMMA.16816.F32 R12, R112.reuse, R104, R12 ;  /* 0x00000068700c723c */ /* 0x042ff2000000180c */
[----:B------:R-:W1:Y:S01]  /*11320*/  MUFU.TANH R193, R193 ;  /* 0x000000c100c17308 */ /* 0x000e620000002400 */
[C---:B------:R-:W-:Y:S01]  /*11330*/  HMMA.16816.F32 R16, R112.reuse, R106, R16 ;  /* 0x0000006a7010723c */ /* 0x040fe20000001810 */
[----:B------:R-:W4:Y:S01]  /*11340*/  LDSM.16.M88.4 R104, [R152+0x7800] ;  /* 0x007800009868783b */ /* 0x000f220000000200 */
[----:B------:R-:W-:Y:S07]  /*11350*/  DEPBAR.LE SB0, 0x0 ;  /* 0x000080000000791a */ /* 0x000fee0000000000 */
[----:B------:R-:W1:Y:S01]  /*11360*/  MUFU.TANH R224, R224 ;  /* 0x000000e000e07308 */ /* 0x000e620000002400 */
[----:B------:R-:W-:Y:S01]  /*11370*/  BAR.SYNC.DEFER_BLOCKING 0x0 ;  /* 0x0000000000007b1d */ /* 0x000fe20000010000 */
[C---:B------:R-:W-:Y:S05]  /*11380*/  HMMA.16816.F32 R20, R112.reuse, R108, R20 ;  /* 0x0000006c7014723c */ /* 0x040fea0000001814 */
[-C--:B------:R-:W-:Y:S03]  /*11390*/  FMUL.FTZ R220, R12, R3.reuse ;  /* 0x000000030cdc7220 */ /* 0x080fe60000410000 */
[----:B------:R-:W1:Y:S01]  /*113a0*/  MUFU.TANH R234, R234 ;  /* 0x000000ea00ea7308 */ /* 0x000e620000002400 */
        /* <DEDUP_REMOVED lines=102> */
[----:B------:R-:W-:Y:S02]  /*11a10*/  ISETP.NE.AND P5, PT, R13, RZ, PT ;  /* 0x000000ff0d00720c */ /* 0x000fe40003fa5270 */
        /* <DEDUP_REMOVED lines=25> */
.L_x_9355:
[----:B------:R-:W-:Y:S05]  /*11bb0*/  BSYNC.RECONVERGENT B0 ;  /* 0x0000000000007941 */ /* 0x000fea0003800200 */
.L_x_9354:
        /* <DEDUP_REMOVED lines=48> */
.L_x_9353:
[----:B------:R-:W-:Y:S05]  /*11ec0*/  BSYNC.RECONVERGENT B1 ;  /* 0x0000000000017941 */ /* 0x000fea0003800200 */
.L_x_9352:
[----:B------:R-:W3:Y:S01]  /*11ed0*/  LD.E R104, desc[UR4][R102.64+0xdc] ;  /* 0x0000dc0466687980 */ /* 0x000ee2000c101900 */
[----:B--2---:R-:W-:Y:S02]  /*11ee0*/  FMNMX3.FTZ R7, R0, R195, R226, !PT ;  /* 0x000000c300077276 */ /* 0x004fe400078100e2 */
[----:B-1----:R-:W-:Y:S01]  /*11ef0*/  FMNMX3.FTZ R3, R2, R193, R224, !PT ;  /* 0x000000c102037276 */ /* 0x002fe200078100e0 */
        /* <DEDUP_REMOVED lines=148> */
[-C--:B------:R-:W-:Y:S01]  /*12840*/  FFMA.FTZ R134, R196, R104.reuse, -R121 ;  /* 0x00000068c4867223 */ /* 0x080fe20000010879 */
[-C--:B------:R-:W-:Y:S07]  /*12850*/  FFMA.FTZ R136, R109, R104.reuse, -R123 ;  /* 0x000000686d887223 */ /* 0x080fee000001087b */
[----:B------:R-:W-:Y:S01]  /*12860*/  MUFU.EX2 R132, R132 ;  /* 0x0000008400847308 */ /* 0x000fe20000000800 */
[C---:B------:R-:W-:Y:S09]  /*12870*/  HMMA.16816.F32 R32, R96.reuse, R90, R32 ;  /* 0x0000005a6020723c */ /* 0x040ff20000001820 */
[----:B------:R-:W-:Y:S01]  /*12880*/  MUFU.EX2 R135, R135 ;  /* 0x0000008700877308 */ /* 0x000fe20000000800 */
[-C--:B------:R-:W-:Y:S01]  /*12890*/  FFMA.FTZ R138, R108, R104.reuse, -R121 ;  /* 0x000000686c8a7223 */ /* 0x080fe20000010879 */
[-CC-:B------:R-:W-:Y:S01]  /*128a0*/  FFMA.FTZ R120, R220, R104.reuse, -R123.reuse ;  /* 0x00000068dc787223 */ /* 0x180fe2000001087b */
[-C--:B------:R-:W-:Y:S07]  /*128b0*/  FFMA.FTZ R125, R222, R104.reuse, -R123 ;  /* 0x00000068de7d7223 */ /* 0x080fee000001087b */
[----:B------:R-:W-:Y:S01]  /*128c0*/  MUFU.EX2 R139, R139 ;  /* 0x0000008b008b7308 */ /* 0x000fe20000000800 */
[C---:B--2---:R-:W-:Y:S09]  /*128d0*/  HMMA.16816.F32 R36, R96.reuse, R80, R36 ;  /* 0x000000506024723c */ /* 0x044ff20000001824 */
[----:B------:R-:W-:Y:S01]  /*128e0*/  MUFU.EX2 R134, R134 ;  /* 0x0000008600867308 */ /* 0x000fe20000000800 */
[-CC-:B------:R-:W-:Y:S01]  /*128f0*/  FFMA.FTZ R122, R218, R104.reuse, -R121.reuse ;  /* 0x00000068da7a7223 */ /* 0x180fe20000010879 */
[-C--:B------:R-:W-:Y:S01]  /*12900*/  FFMA.FTZ R131, R208, R104.reuse, -R121 ;  /* 0x00000068d0837223 */ /* 0x080fe20000010879 */
[-CC-:B------:R-:W-:Y:S07]  /*12910*/  FFMA.FTZ R124, R212, R104.reuse, -R123.reuse ;  /* 0x00000068d47c7223 */ /* 0x180fee000001087b */
[----:B------:R-:W-:Y:S01]  /*12920*/  MUFU.EX2 R120, R120 ;  /* 0x0000007800787308 */ /* 0x000fe20000000800 */
[C---:B------:R-:W-:Y:S01]  /*12930*/  HMMA.16816.F32 R40, R96.reuse, R82, R40 ;  /* 0x000000526028723c */ /* 0x040fe20000001828 */
[----:B------:R-:W-:Y:S08]  /*12940*/  LDSM.16.MT88.4 R80, [R162+0x8800] ;  /* 0x00880000a250783b */ /* 0x000ff00000004200 */
[----:B------:R-:W1:Y:S01]  /*12950*/  MUFU.EX2 R125, R125 ;  /* 0x0000007d007d7308 */ /* 0x000e620000000800 */
[-C--:B------:R-:W-:Y:S01]  /*12960*/  FFMA.FTZ R127, R210, R104.reuse, -R123 ;  /* 0x00000068d27f7223 */ /* 0x080fe2000001087b */
[-CC-:B------:R-:W-:Y:S01]  /*12970*/  FFMA.FTZ R129, R214, R104.reuse, -R121.reuse ;  /* 0x00000068d6817223 */ /* 0x180fe20000010879 */
[-CC-:B------:R-:W-:Y:S07]  /*12980*/  FFMA.FTZ R126, R216, R104.reuse, -R121.reuse ;  /* 0x00000068d87e7223 */ /* 0x180fee0000010879 */
[----:B------:R-:W-:Y:S01]  /*12990*/  MUFU.EX2 R122, R122 ;  /* 0x0000007a007a7308 */ /* 0x000fe20000000800 */
[-C--:B------:R-:W-:Y:S01]  /*129a0*/  FFMA.FTZ R143, R107, R104.reuse, -R121 ;  /* 0x000000686b8f7223 */ /* 0x080fe20000010879 */
[-CC-:B------:R-:W-:Y:S01]  /*129b0*/  FFMA.FTZ R107, R111, R104.reuse, -R123.reuse ;  /* 0x000000686f6b7223 */ /* 0x180fe2000001087b */
[-CC-:B------:R-:W-:Y:S01]  /*129c0*/  FFMA.FTZ R141, R190, R104.reuse, -R123.reuse ;  /* 0x00000068be8d7223 */ /* 0x180fe2000001087b */
[C---:B---3--:R-:W-:Y:S06]  /*129d0*/  HMMA.16816.F32 R44, R96.reuse, R72, R44 ;  /* 0x00000048602c723c */ /* 0x048fec000000182c */
[----:B------:R-:W2:Y:S01]  /*129e0*/  MUFU.EX2 R131, R131 ;  /* 0x0000008300837308 */ /* 0x000ea20000000800 */
[----:B------:R-:W-:Y:S01]  /*129f0*/  FFMA.FTZ R123, R110, R104, -R123 ;  /* 0x000000686e7b7223 */ /* 0x000fe2000001087b */
[----:B------:R-:W-:Y:S08]  /*12a00*/  FFMA.FTZ R119, R2, R191, R119 ;  /* 0x000000bf02777223 */ /* 0x000ff00000010077 */
[----:B------:R-:W-:Y:S01]  /*12a10*/  MUFU.EX2 R124, R124 ;  /* 0x0000007c007c7308 */ /* 0x000fe20000000800 */
[----:B------:R-:W-:Y:S01]  /*12a20*/  IADD3 R185, PT, PT, R185, -0x1, RZ ;  /* 0xffffffffb9b97810 */ /* 0x000fe20007ffe0ff */
[----:B------:R-:W-:Y:S01]  /*12a30*/  FFMA.FTZ R117, R0, R187, R117 ;  /* 0x000000bb00757223 */ /* 0x000fe20000010075 */
[C---:B------:R-:W-:Y:S01]  /*12a40*/  HMMA.16816.F32 R48, R96.reuse, R74, R48 ;  /* 0x0000004a6030723c */ /* 0x040fe20000001830 */
[----:B------:R-:W3:Y:S06]  /*12a50*/  LDSM.16.MT88.4 R72, [R163+0x8800] ;  /* 0x00880000a348783b */ /* 0x000eec0000004200 */
[----:B------:R-:W4:Y:S01]  /*12a60*/  MUFU.EX2 R127, R127 ;  /* 0x0000007f007f7308 */ /* 0x000f220000000800 */
[----:B------:R-:W-:Y:S01]  /*12a70*/  FADD.FTZ R118, R118, R119 ;  /* 0x0000007776767221 */ /* 0x000fe20000010000 */
[----:B------:R-:W-:Y:S08]  /*12a80*/  FADD.FTZ R116, R116, R117 ;  /* 0x0000007574747221 */ /* 0x000ff00000010000 */
[----:B------:R-:W-:Y:S01]  /*12a90*/  MUFU.EX2 R129, R129 ;  /* 0x0000008100817308 */ /* 0x000fe20000000800 */
[C---:B------:R-:W-:Y:S09]  /*12aa0*/  HMMA.16816.F32 R52, R96.reuse, R68, R52 ;  /* 0x000000446034723c */ /* 0x040ff20000001834 */
[----:B------:R-:W5:Y:S01]  /*12ab0*/  MUFU.EX2 R126, R126 ;  /* 0x0000007e007e7308 */ /* 0x000f620000000800 */
[----:B-1----:R-:W-:Y:S02]  /*12ac0*/  F2FP.F16.F32.PACK_AB R68, R125, R120 ;  /* 0x000000787d44723e */ /* 0x002fe400000000ff */
[----:B--2---:R-:W-:Y:S07]  /*12ad0*/  F2FP.F16.F32.PACK_AB R69, R131, R122 ;  /* 0x0000007a8345723e */ /* 0x004fee00000000ff */
[----:B------:R-:W-:Y:S01]  /*12ae0*/  MUFU.EX2 R136, R136 ;  /* 0x0000008800887308 */ /* 0x000fe20000000800 */
[C---:B------:R-:W-:Y:S09]  /*12af0*/  HMMA.16816.F32 R56, R96.reuse, R70, R56 ;  /* 0x000000466038723c */ /* 0x040ff20000001838 */
[----:B------:R-:W1:Y:S01]  /*12b00*/  MUFU.EX2 R141, R141 ;  /* 0x0000008d008d7308 */ /* 0x000e620000000800 */
[----:B----4-:R-:W-:Y:S09]  /*12b10*/  F2FP.F16.F32.PACK_AB R70, R127, R124 ;  /* 0x0000007c7f46723e */ /* 0x010ff200000000ff */
[----:B------:R-:W-:Y:S01]  /*12b20*/  MUFU.EX2 R138, R138 ;  /* 0x0000008a008a7308 */ /* 0x000fe20000000800 */
[C---:B------:R-:W-:Y:S09]  /*12b30*/  HMMA.16816.F32 R60, R96.reuse, R76, R60 ;  /* 0x0000004c603c723c */ /* 0x040ff2000000183c */
[----:B------:R-:W2:Y:S01]  /*12b40*/  MUFU.EX2 R143, R143 ;  /* 0x0000008f008f7308 */ /* 0x000ea20000000800 */
[----:B-----5:R-:W-:Y:S09]  /*12b50*/  F2FP.F16.F32.PACK_AB R71, R126, R129 ;  /* 0x000000817e47723e */ /* 0x020ff200000000ff */
[----:B------:R-:W-:Y:S01]  /*12b60*/  MUFU.EX2 R107, R107 ;  /* 0x0000006b006b7308 */ /* 0x000fe20000000800 */
[----:B------:R-:W-:Y:S01]  /*12b70*/  HMMA.16816.F32 R64, R96, R78, R64 ;  /* 0x0000004e6040723c */ /* 0x000fe20000001840 */
[----:B------:R-:W4:Y:S02]  /*12b80*/  LDSM.16.MT88.4 R76, [R161+0x8800] ;  /* 0x00880000a14c783b */ /* 0x000f240000004200 */
[----:B-1----:R-:W-:Y:S02]  /*12b90*/  F2FP.F16.F32.PACK_AB R108, R141, R136 ;  /* 0x000000888d6c723e */ /* 0x002fe400000000ff */
[----:B--2---:R-:W-:Y:S03]  /*12ba0*/  F2FP.F16.F32.PACK_AB R109, R143, R138 ;  /* 0x0000008a8f6d723e */ /* 0x004fe600000000ff */
[C---:B---3--:R-:W-:Y:S08]  /*12bb0*/  HMMA.16816.F32 R4, R68.reuse, R72, R4 ;  /* 0x000000484404723c */ /* 0x048ff00000001804 */
        /* <DEDUP_REMOVED lines=42> */
[C---:B--2---:R-:W-:Y:S03]  /*12e60*/  HMMA.16816.F32 R44, R68.reuse, R80, R44 ;  /* 0x00000050442c723c */ /* 0x044fe6000000182c */
[-CC-:B------:R-:W-:Y:S01]  /*12e70*/  FFMA.FTZ R80, R106, R104.reuse, -R121.reuse ;  /* 0x000000686a507223 */ /* 0x180fe20000010879 */
[----:B------:R-:W-:Y:S01]  /*12e80*/  FFMA.FTZ R121, R105, R104, -R121 ;  /* 0x0000006869797223 */ /* 0x000fe20000010879 */
[----:B------:R-:W2:Y:S03]  /*12e90*/  MUFU.EX2 R106, R123 ;  /* 0x0000007b006a7308 */ /* 0x000ea60000000800 */
[C---:B------:R-:W-:Y:S07]  /*12ea0*/  HMMA.16816.F32 R48, R68.reuse, R82, R48 ;  /* 0x000000524430723c */ /* 0x040fee0000001830 */
[----:B------:R-:W-:Y:S10]  /*12eb0*/  MUFU.EX2 R105, R80 ;  /* 0x0000005000697308 */ /* 0x000ff40000000800 */
[----:B------:R-:W4:Y:S01]  /*12ec0*/  MUFU.EX2 R140, R121 ;  /* 0x00000079008c7308 */ /* 0x000f220000000800 */
[C---:B---3--:R-:W-:Y:S03]  /*12ed0*/  HMMA.16816.F32 R52, R68.reuse, R76, R52 ;  /* 0x0000004c4434723c */ /* 0x048fe60000001834 */
[----:B--2---:R-:W-:Y:S05]  /*12ee0*/  F2FP.F16.F32.PACK_AB R110, R106, R107 ;  /* 0x0000006b6a6e723e */ /* 0x004fea00000000ff */
[C---:B------:R-:W-:Y:S01]  /*12ef0*/  HMMA.16816.F32 R56, R68.reuse, R78, R56 ;  /* 0x0000004e4438723c */ /* 0x040fe20000001838 */
[----:B------:R-:W2:Y:S02]  /*12f00*/  LDSM.16.MT88.4 R76, [R161+0x9800] ;  /* 0x00980000a14c783b */ /* 0x000ea40000004200 */
[----:B----4-:R-:W-:Y:S05]  /*12f10*/  F2FP.F16.F32.PACK_AB R111, R140, R105 ;  /* 0x000000698c6f723e */ /* 0x010fea00000000ff */
[C---:B-1----:R-:W-:Y:S08]  /*12f20*/  HMMA.16816.F32 R60, R68.reuse, R72, R60 ;  /* 0x00000048443c723c */ /* 0x042ff0000000183c */
[----:B------:R-:W-:Y:S01]  /*12f30*/  HMMA.16816.F32 R64, R68, R74, R64 ;  /* 0x0000004a4440723c */ /* 0x000fe20000001840 */
[----:B------:R-:W1:Y:S07]  /*12f40*/  LDSM.16.MT88.4 R68, [R160+0x9800] ;  /* 0x00980000a044783b */ /* 0x000e6e0000004200 */
[C---:B------:R-:W-:Y:S01]  /*12f50*/  HMMA.16816.F32 R96, R108.reuse, R92, R4 ;  /* 0x0000005c6c60723c */ /* 0x040fe20000001804 */
[----:B------:R-:W3:Y:S07]  /*12f60*/  LDSM.16.MT88.4 R4, [R163+0xb800] ;  /* 0x00b80000a304783b */ /* 0x000eee0000004200 */
[C---:B------:R-:W-:Y:S01]  /*12f70*/  HMMA.16816.F32 R92, R108.reuse, R94, R8 ;  /* 0x0000005e6c5c723c */ /* 0x040fe20000001808 */
[----:B------:R-:W4:Y:S07]  /*12f80*/  LDSM.16.MT88.4 R8, [R162+0xb800] ;  /* 0x00b80000a208783b */ /* 0x000f2e0000004200 */
[C---:B------:R-:W-:Y:S01]  /*12f90*/  HMMA.16816.F32 R88, R108.reuse, R84, R12 ;  /* 0x000000546c58723c */ /* 0x040fe2000000180c */
[----:B------:R-:W5:Y:S07]  /*12fa0*/  LDSM.16.MT88.4 R12, [R161+0xb800] ;  /* 0x00b80000a10c783b */ /* 0x000f6e0000004200 */
        /* <DEDUP_REMOVED lines=13> */
[----:B------:R-:W-:Y:S04]  /*13080*/  FADD.FTZ R127, R127, R124 ;  /* 0x0000007c7f7f7221 */ /* 0x000fe80000010000 */
[----:B------:R-:W-:Y:S01]  /*13090*/  FADD.FTZ R128, R128, R127 ;  /* 0x0000007f80807221 */ /* 0x000fe20000010000 */
[C---:B------:R-:W-:Y:S03]  /*130a0*/  HMMA.16816.F32 R68, R108.reuse, R70, R32 ;  /* 0x000000466c44723c */ /* 0x040fe60000001820 */
[----:B------:R-:W-:Y:S04]  /*130b0*/  FADD.FTZ R133, R133, R128 ;  /* 0x0000008085857221 */ /* 0x000fe80000010000 */
[----:B------:R-:W-:Y:S01]  /*130c0*/  FADD.FTZ R132, R132, R133 ;  /* 0x0000008584847221 */ /* 0x000fe20000010000 */
[C---:B---3--:R-:W-:Y:S03]  /*130d0*/  HMMA.16816.F32 R36, R108.reuse, R4, R36 ;  /* 0x000000046c24723c */ /* 0x048fe60000001824 */
[----:B------:R-:W-:Y:S05]  /*130e0*/  FADD.FTZ R135, R135, R132 ;  /* 0x0000008487877221 */ /* 0x000fea0000010000 */
[C---:B------:R-:W-:Y:S01]  /*130f0*/  HMMA.16816.F32 R40, R108.reuse, R6, R40 ;  /* 0x000000066c28723c */ /* 0x040fe20000001828 */
[----:B------:R-:W1:Y:S07]  /*13100*/  LDSM.16.MT88.4 R4, [R160+0xb800] ;  /* 0x00b80000a004783b */ /* 0x000e6e0000004200 */
[C---:B----4-:R-:W-:Y:S03]  /*13110*/  HMMA.16816.F32 R44, R108.reuse, R8, R44 ;  /* 0x000000086c2c723c */ /* 0x050fe6000000182c */
[----:B------:R-:W-:Y:S04]  /*13120*/  FADD.FTZ R9, R129, R0 ;  /* 0x0000000081097221 */ /* 0x000fe80000010000 */
[----:B------:R-:W-:Y:S01]  /*13130*/  FADD.FTZ R9, R126, R9 ;  /* 0x000000097e097221 */ /* 0x000fe20000010000 */
[C---:B------:R-:W-:Y:S03]  /*13140*/  HMMA.16816.F32 R48, R108.reuse, R10, R48 ;  /* 0x0000000a6c30723c */ /* 0x040fe60000001830 */
[----:B------:R-:W-:Y:S04]  /*13150*/  FADD.FTZ R0, R130, R9 ;  /* 0x0000000982007221 */ /* 0x000fe80000010000 */
[----:B------:R-:W-:Y:S01]  /*13160*/  FADD.FTZ R0, R137, R0 ;  /* 0x0000000089007221 */ /* 0x000fe20000010000 */
[C---:B-----5:R-:W-:Y:S03]  /*13170*/  HMMA.16816.F32 R52, R108.reuse, R12, R52 ;  /* 0x0000000c6c34723c */ /* 0x060fe60000001834 */
        /* <DEDUP_REMOVED lines=8> */
[C---:B-1----:R-:W-:Y:S03]  /*13200*/  HMMA.16816.F32 R60, R108.reuse, R4, R60 ;  /* 0x000000046c3c723c */ /* 0x042fe6000000183c */
[----:B------:R-:W-:Y:S01]  /*13210*/  MOV R0, R101 ;  /* 0x0000006500007202 */ /* 0x000fe20000000f00 */
[----:B------:R-:W-:Y:S01]  /*13220*/  FADD.FTZ R105, R105, R2 ;  /* 0x0000000269697221 */ /* 0x000fe20000010000 */
[----:B------:R-:W-:Y:S01]  /*13230*/  FADD.FTZ R191, R106, R107 ;  /* 0x0000006b6abf7221 */ /* 0x000fe20000010000 */
[----:B------:R-:W-:Y:S02]  /*13240*/  MOV R2, R3 ;  /* 0x0000000300027202 */ /* 0x000fe40000000f00 */
[----:B------:R-:W-:Y:S03]  /*13250*/  HMMA.16816.F32 R64, R108, R6, R64 ;  /* 0x000000066c40723c */ /* 0x000fe60000001840 */
[----:B------:R-:W-:Y:S05]  /*13260*/  FADD.FTZ R187, R140, R105 ;  /* 0x000000698cbb7221 */ /* 0x000fea0000010000 */
[----:B------:R-:W-:Y:S01]  /*13270*/  @!UPT UIADD3 URZ, UPT, UPT, URZ, URZ, URZ ;  /* 0x000000fffffff290 */ /* 0x000fe2000fffe0ff */
[----:B------:R-:W-:Y:S11]  /*13280*/  @P0 BRA `(.L_x_9356) ;  /* 0xffffffd000640947 */ /* 0x000ff6000383ffff */
.L_x_9349:
        /* <DEDUP_REMOVED lines=11> */
.L_x_9372:
        /* <DEDUP_REMOVED lines=192> */
.L_x_9359:
[----:B------:R-:W-:Y:S05]  /*13f40*/  BSYNC.RECONVERGENT B0 ;  /* 0x0000000000007941 */ /* 0x000fea0003800200 */
.L_x_9358:
        /* <DEDUP_REMOVED lines=26> */
.L_x_9361:
[----:B------:R-:W-:Y:S05]  /*140f0*/  BSYNC.RECONVERGENT B0 ;  /* 0x0000000000007941 */ /* 0x000fea0003800200 */
.L_x_9360:
        /* <DEDUP_REMOVED lines=32> */
.L_x_9363:
[----:B------:R-:W-:Y:S05]  /*14300*/  BSYNC.RECONVERGENT B0 ;  /* 0x0000000000007941 */ /* 0x000fea0003800200 */
.L_x_9362:
        /* <DEDUP_REMOVED lines=16> */
.L_x_9365:
[----:B------:R-:W-:Y:S05]  /*14410*/  BSYNC.RECONVERGENT B0 ;  /* 0x0000000000007941 */ /* 0x000fea0003800200 */
.L_x_9364:
        /* <DEDUP_REMOVED lines=16> */
.L_x_9367:
[----:B------:R-:W-:Y:S05]  /*14520*/  BSYNC.RECONVERGENT B0 ;  /* 0x0000000000007941 */ /* 0x000fea0003800200 */
.L_x_9366:
[----:B------:R-:W-:-:S04]  /*14530*/  MOV R173, 0x0 ;  /* 0x0000000000ad7802 */ /* 0x000fc80000000f00 */
[----:B-12345:R-:W-:Y:S05]  /*14540*/  @P1 RET.REL.NODEC R172 `(_ZN5flash24flash_fwd_splitkv_kernelI23Flash_fwd_kernel_traitsILi128ELi64ELi64ELi4ELb0ELb0EN7cutlass6half_tE19Flash_kernel_traitsILi128ELi64ELi64ELi4ES3_EELb0ELb0ELb0ELb0ELb0ELb1ELb0ELb1EEEvNS_16Flash_fwd_paramsE) ;  /* 0xfffffeb8acac1950 */ /* 0x03efea0003c3ffff */
        /* <DEDUP_REMOVED lines=14> */
[----:B-1----:R-:W-:Y:S05]  /*14630*/  @P0 RET.REL.NODEC R172 `(_ZN5flash24flash_fwd_splitkv_kernelI23Flash_fwd_kernel_traitsILi128ELi64ELi64ELi4ELb0ELb0EN7cutlass6half_tE19Flash_kernel_traitsILi128ELi64ELi64ELi4ES3_EELb0ELb0ELb0ELb0ELb0ELb1ELb0ELb1EEEvNS_16Flash_fwd_paramsE) ;  /* 0xfffffeb8ac700950 */ /* 0x002fea0003c3ffff */
[----:B------:R-:W-:Y:S01]  /*14640*/  MOV R173, 0x0 ;  /* 0x0000000000ad7802 */ /* 0x000fe20000000f00 */
[----:B------:R1:W-:Y:S03]  /*14650*/  ST.E.128 desc[UR4][R2.64+0x80], R32 ;  /* 0x0000802002007985 */ /* 0x0003e6000c101d04 */
[----:B-1----:R-:W-:Y:S05]  /*14660*/  RET.REL.NODEC R172 `(_ZN5flash24flash_fwd_splitkv_kernelI23Flash_fwd_kernel_traitsILi128ELi64ELi64ELi4ELb0ELb0EN7cutlass6half_tE19Flash_kernel_traitsILi128ELi64ELi64ELi4ES3_EELb0ELb0ELb0ELb0ELb0ELb1ELb0ELb1EEEvNS_16Flash_fwd_paramsE) ;  /* 0xfffffeb8ac647950 */ /* 0x002fea0003c3ffff */
.L_x_9357:
[----:B------:R-:W-:Y:S01]  /*14670*/  MOV R5, 0x2 ;  /* 0x0000000200057802 */ /* 0x000fe20000000f00 */
[----:B------:R-:W-:Y:S01]  /*14680*/  IMAD.MOV.U32 R4, RZ, RZ, 0x1f ;  /* 0x0000001fff047424 */ /* 0x000fe200078e00ff */
[----:B------:R-:W-:-:S07]  /*14690*/  MOV R6, 0xffffffff ;  /* 0xffffffff00067802 */ /* 0x000fce0000000f00 */
[----:B-12--5:R-:W-:Y:S05]  /*146a0*/  WARPSYNC.COLLECTIVE R6, `(.L_x_9368) ;  /* 0x0000000006087348 */ /* 0x026fea0003c00000 */
[----:B------:R3:W4:Y:S02]  /*146b0*/  SHFL.BFLY P0, R10, R191, R5, R4 ;  /* 0x0c000005bf0a7389 */ /* 0x0007240000000004 */
[----:B-12345:R-:W-:Y:S05]  /*146c0*/  ENDCOLLECTIVE ;  /* 0x000000000000791b */ /* 0x03efea0003800000 */
.L_x_9368:
[----:B------:R-:W-:Y:S02]  /*146d0*/  IMAD.MOV.U32 R8, RZ, RZ, R10 ;  /* 0x000000ffff087224 */ /* 0x000fe400078e000a */
[----:B------:R-:W-:Y:S02]  /*146e0*/  IMAD.MOV.U32 R5, RZ, RZ, 0x1 ;  /* 0x00000001ff057424 */ /* 0x000fe400078e00ff */
[----:B------:R-:W-:-:S05]  /*146f0*/  FADD.FTZ R8, R8, R191 ;  /* 0x000000bf08087221 */ /* 0x000fca0000010000 */
[----:B------:R-:W-:-:S07]  /*14700*/  MOV R191, R8 ;  /* 0x0000000800bf7202 */ /* 0x000fce0000000f00 */
[----:B------:R-:W-:Y:S05]  /*14710*/  WARPSYNC.COLLECTIVE R6, `(.L_x_9369) ;  /* 0x0000000006087348 */ /* 0x000fea0003c00000 */
[----:B------:R1:W2:Y:S02]  /*14720*/  SHFL.BFLY P0, R10, R191, R5, R4 ;  /* 0x0c000005bf0a7389 */ /* 0x0002a40000000004 */
[----:B-12---:R-:W-:Y:S05]  /*14730*/  ENDCOLLECTIVE ;  /* 0x000000000000791b */ /* 0x006fea0003800000 */
.L_x_9369:
[----:B------:R-:W-:Y:S01]  /*14740*/  MOV R191, R187 ;  /* 0x000000bb00bf7202 */ /* 0x000fe20000000f00 */
[----:B------:R-:W-:Y:S01]  /*14750*/  IMAD.MOV.U32 R5, RZ, RZ, 0x2 ;  /* 0x00000002ff057424 */ /* 0x000fe200078e00ff */
[----:B------:R-:W-:-:S07]  /*14760*/  MOV R9, R10 ;  /* 0x0000000a00097202 */ /* 0x000fce0000000f00 */
[----:B------:R-:W-:Y:S05]  /*14770*/  WARPSYNC.COLLECTIVE R6, `(.L_x_9370) ;  /* 0x0000000006087348 */ /* 0x000fea0003c00000 */
[----:B------:R1:W2:Y:S02]  /*14780*/  SHFL.BFLY P0, R10, R191, R5, R4 ;  /* 0x0c000005bf0a7389 */ /* 0x0002a40000000004 */
[----:B-12---:R-:W-:Y:S05]  /*14790*/  ENDCOLLECTIVE ;  /* 0x000000000000791b */ /* 0x006fea0003800000 */
.L_x_9370:
[----:B------:R-:W-:Y:S01]  /*147a0*/  FADD.FTZ R9, R8, R9 ;  /* 0x0000000908097221 */ /* 0x000fe20000010000 */
[----:B------:R-:W-:Y:S01]  /*147b0*/  FADD.FTZ R7, R10, R187 ;  /* 0x000000bb0a077221 */ /* 0x000fe20000010000 */
[----:B------:R-:W-:-:S04]  /*147c0*/  MOV R5, 0x1 ;  /* 0x0000000100057802 */ /* 0x000fc80000000f00 */
[----:B------:R-:W-:-:S07]  /*147d0*/  MOV R191, R7 ;  /* 0x0000000700bf7202 */ /* 0x000fce0000000f00 */
[----:B------:R-:W-:Y:S05]  /*147e0*/  WARPSYNC.COLLECTIVE R6, `(.L_x_9371) ;  /* 0x0000000006087348 */ /* 0x000fea0003c00000 */
[----:B------:R1:W2:Y:S02]  /*147f0*/  SHFL.BFLY P0, R10, R191, R5, R4 ;  /* 0x0c000005bf0a7389 */ /* 0x0002a40000000004 */
[----:B-12---:R-:W-:Y:S05]  /*14800*/  ENDCOLLECTIVE ;  /* 0x000000000000791b */ /* 0x006fea0003800000 */
.L_x_9371:
[----:B------:R-:W-:Y:S05]  /*14810*/  BRA `(.L_x_9372) ;  /* 0xffffffe800c87947 */ /* 0x000fea000383ffff */
.L_x_9373:
        /* <DEDUP_REMOVED lines=14> */
.L_x_14967:


//--------------------- .text._ZN5flash24flash_fwd_splitkv_kernelI23Flash_fwd_kernel_traitsILi128ELi64ELi64ELi4ELb0ELb0EN7cutlass6half_tE19Flash_kernel_traitsILi128ELi64ELi64ELi4ES3_EELb0ELb0ELb0ELb0ELb0ELb0ELb1ELb0EEEvNS_16Flash_fwd_paramsE --------------------------
	.section	.text._ZN5flash24flash_fwd_splitkv_kernelI23Flash_fwd_kernel_traitsILi128ELi64ELi64ELi4ELb0ELb0EN7cutlass6half_tE19Flash_kernel_traitsILi128ELi64ELi64ELi4ES3_EELb0ELb0ELb0ELb0ELb0ELb0ELb1ELb0EEEvNS_16Flash_fwd_paramsE,"ax",@progbits
	.align	128
        .global         _ZN5flash24flash_fwd_splitkv_kernelI23Flash_fwd_kernel_traitsILi128ELi64ELi64ELi4ELb0ELb0EN7cutlass6half_tE19Flash_kernel_traitsILi128ELi64ELi64ELi4ES3_EELb0ELb0ELb0ELb0ELb0ELb0ELb1ELb0EEEvNS_16Flash_fwd_paramsE
        .type           _ZN5flash24flash_fwd_splitkv_kernelI23Flash_fwd_kernel_traitsILi128ELi64ELi64ELi4ELb0ELb0EN7cutlass6half_tE19Flash_kernel_traitsILi128ELi64ELi64ELi4ES3_EELb0ELb0ELb0ELb0ELb0ELb0ELb1ELb0EEEvNS_16Flash_fwd_paramsE,@function
        .size           _ZN5flash24flash_fwd_splitkv_kernelI23Flash_fwd_kernel_traitsILi128ELi64ELi64ELi4ELb0ELb0EN7cutlass6half_tE19Flash_kernel_traitsILi128ELi64ELi64ELi4ES3_EELb0ELb0ELb0ELb0ELb0ELb0ELb1ELb0EEEvNS_16Flash_fwd_paramsE,(.L_x_14968 - _ZN5flash24flash_fwd_splitkv_kernelI23Flash_fwd_kernel_traitsILi128ELi64ELi64ELi4ELb0ELb0EN7cutlass6half_tE19Flash_kernel_traitsILi128ELi64ELi64ELi4ES3_EELb0ELb0ELb0ELb0ELb0ELb0ELb1ELb0EEEvNS_16Flash_fwd_paramsE)
        .other          _ZN5flash24flash_fwd_splitkv_kernelI23Flash_fwd_kernel_traitsILi128ELi64ELi64ELi4ELb0ELb0EN7cutlass6half_tE19Flash_kernel_traitsILi128ELi64ELi64ELi4ES3_EELb0ELb0ELb0ELb0ELb0ELb0ELb1ELb0EEEvNS_16Flash_fwd_paramsE,@"STO_CUDA_ENTRY STV_DEFAULT"
_ZN5flash24flash_fwd_splitkv_kernelI23Flash_fwd_kernel_traitsILi128ELi64ELi64ELi4ELb0ELb0EN7cutlass6half_tE19Flash_kernel_traitsILi128ELi64ELi64ELi4ES3_EELb0ELb0ELb0ELb0ELb0ELb0ELb1ELb0EEEvNS_16Flash_fwd_paramsE:
.text._ZN5flash24flash_fwd_splitkv_kernelI23Flash_fwd_kernel_traitsILi128ELi64ELi64ELi4ELb0ELb0EN7cutlass6half_tE19Flash_kernel_traitsILi128ELi64ELi64ELi4ES3_EELb0ELb0ELb0ELb0ELb0ELb0ELb1ELb0EEEvNS_16Flash_fwd_paramsE:
        /* <DEDUP_REMOVED lines=29> */
[----:B-1----:R-:W-:Y:S05]  /*01d0*/  CALL.REL.NOINC `($_ZN5flash24flash_fwd_splitkv_kernelI23Flash_fwd_kernel_traitsILi128ELi64ELi64ELi4ELb0ELb0EN7cutlass6half_tE19Flash_kernel_traitsILi128ELi64ELi64ELi4ES3_EELb0ELb0ELb0ELb0ELb0ELb0ELb1ELb0EEEvNS_16Flash_fwd_paramsE$_ZN5flash30compute_attn_1rowblock_splitkvI23Flash_fwd_kernel_traitsILi128ELi64ELi64ELi4ELb0ELb0EN7cutlass6half_tE19Flash_kernel_traitsILi128ELi64ELi64ELi4ES3_EELb0ELb0ELb0ELb0ELb0ELb0ELb1ELb0ENS_16Flash_fwd_paramsEEEvRKT8_iiiii) ;  /* 0x0000000000087944 */ /* 0x002fea0003c00000 */
[----:B------:R-:W-:Y:S05]  /*01e0*/  BSYNC.RECONVERGENT B2 ;  /* 0x0000000000027941 */ /* 0x000fea0003800200 */
.L_x_9374:
[----:B------:R-:W-:Y:S05]  /*01f0*/  EXIT ;  /* 0x000000000000794d */ /* 0x000fea0003800000 */
        .type           $_ZN5flash24flash_fwd_splitkv_kernelI23Flash_fwd_kernel_traitsILi128ELi64ELi64ELi4ELb0ELb0EN7cutlass6half_tE19Flash_kernel_traitsILi128ELi64ELi64ELi4ES3_EELb0ELb0ELb0ELb0ELb0ELb0ELb1ELb0EEEvNS_16Flash_fwd_paramsE$_ZN5flash30compute_attn_1rowblock_splitkvI23Flash_fwd_kernel_traitsILi128ELi64ELi64ELi4ELb0ELb0EN7cutlass6half_tE19Flash_kernel_traitsILi128ELi64ELi64ELi4ES3_EELb0ELb0ELb0ELb0ELb0ELb0ELb1ELb0ENS_16Flash_fwd_paramsEEEvRKT8_iiiii,@function
        .size           $_ZN5flash24flash_fwd_splitkv_kernelI23Flash_fwd_kernel_traitsILi128ELi64ELi64ELi4ELb0ELb0EN7cutlass6half_tE19Flash_kernel_traitsILi128ELi64ELi64ELi4ES3_EELb0ELb0ELb0ELb0ELb0ELb0ELb1ELb0EEEvNS_16Flash_fwd_paramsE$_ZN5flash30compute_attn_1rowblock_splitkvI23Flash_fwd_kernel_traitsILi128ELi64ELi64ELi4ELb0ELb0EN7cutlass6half_tE19Flash_kernel_traitsILi128ELi64ELi64ELi4ES3_EELb0ELb0ELb0ELb0ELb0ELb0ELb1ELb0ENS_16Flash_fwd_paramsEEEvRKT8_iiiii,(.L_x_14968 - $_ZN5flash24flash_fwd_splitkv_kernelI23Flash_fwd_kernel_traitsILi128ELi64ELi64ELi4ELb0ELb0EN7cutlass6half_tE19Flash_kernel_traitsILi128ELi64ELi64ELi4ES3_EELb0ELb0ELb0ELb0ELb0ELb0ELb1ELb0EEEvNS_16Flash_fwd_paramsE$_ZN5flash30compute_attn_1rowblock_splitkvI23Flash_fwd_kernel_traitsILi128ELi64ELi64ELi4ELb0ELb0EN7cutlass6half_tE19Flash_kernel_traitsILi128ELi64ELi64ELi4ES3_EELb0ELb0ELb0ELb0ELb0ELb0ELb1ELb0ENS_16Flash_fwd_paramsEEEvRKT8_iiiii)
$_ZN5flash24flash_fwd_splitkv_kernelI23Flash_fwd_kernel_traitsILi128ELi64ELi64ELi4ELb0ELb0EN7cutlass6half_tE19Flash_kernel_traitsILi128ELi64ELi64ELi4ES3_EELb0ELb0ELb0ELb0ELb0ELb0ELb1ELb0EEEvNS_16Flash_fwd_paramsE$_ZN5flash30compute_attn_1rowblock_splitkvI23Flash_fwd_kernel_traitsILi128ELi64ELi64ELi4ELb0ELb0EN7cutlass6half_tE19Flash_kernel_traitsILi128ELi64ELi64ELi4ES3_EELb0ELb0ELb0ELb0ELb0ELb0ELb1ELb0ENS_16Flash_fwd_paramsEEEvRKT8_iiiii:
        /* <DEDUP_REMOVED lines=39> */
.L_x_9376:
[----:B------:R-:W-:Y:S05]  /*0470*/  BSYNC.RECONVERGENT B0 ;  /* 0x0000000000007941 */ /* 0x000fea0003800200 */
.L_x_9375:
[----:B------:R-:W-:Y:S04]  /*0480*/  BSSY.RECONVERGENT B0, `(.L_x_9377) ;  /* 0x0000007000007945 */ /* 0x000fe80003800200 */
[----:B------:R-:W-:Y:S05]  /*0490*/  @!P3 BRA `(.L_x_9378) ;  /* 0x000000000014b947 */ /* 0x000fea0003800000 */
[----:B------:R-:W4:Y:S02]  /*04a0*/  LD.E.U8 R6, desc[UR4][R2.64+0x1b2] ;  /* 0x0001b20402067980 */ /* 0x000f24000c101100 */
[----:B----4-:R-:W-:-:S13]  /*04b0*/  ISETP.NE.AND P1, PT, R6, RZ, PT ;  /* 0x000000ff0600720c */ /* 0x010fda0003f25270 */
[----:B------:R-:W4:Y:S02]  /*04c0*/  @P1 LD.E R6, desc[UR4][R20.64+0x4] ;  /* 0x0000040414061980 */ /* 0x000f24000c101900 */
[----:B----45:R-:W-:-:S06]  /*04d0*/  @P1 IADD3 R97, PT, PT, R6, -R17, RZ ;  /* 0x8000001106611210 */ /* 0x030fcc0007ffe0ff */
[----:B------:R4:W5:Y:S02]  /*04e0*/  @!P1 LD.E R97, desc[UR4][R20.64] ;  /* 0x0000000414619980 */ /* 0x000964000c101900 */
.L_x_9378:
[----:B------:R-:W-:Y:S05]  /*04f0*/  BSYNC.RECONVERGENT B0 ;  /* 0x0000000000007941 */ /* 0x000fea0003800200 */
.L_x_9377:
        /* <DEDUP_REMOVED lines=8> */
.L_x_9380:
[----:B------:R-:W5:Y:S01]  /*0580*/  LD.E.64 R6, desc[UR4][R2.64+0x108] ;  /* 0x0001080402067980 */ /* 0x000f62000c101b00 */
[----:B------:R-:W-:Y:S01]  /*0590*/  BSSY.RECONVERGENT B0, `(.L_x_9382) ;  /* 0x0000006000007945 */ /* 0x000fe20003800200 */
[----:B------:R-:W-:Y:S01]  /*05a0*/  IMAD.MOV.U32 R5, RZ, RZ, RZ ;  /* 0x000000ffff057224 */ /* 0x000fe200078e00ff */
[----:B-----5:R-:W-:-:S04]  /*05b0*/  ISETP.NE.U32.AND P0, PT, R6, RZ, PT ;  /* 0x000000ff0600720c */ /* 0x020fc80003f05070 */
[----:B------:R-:W-:-:S13]  /*05c0*/  ISETP.NE.AND.EX P0, PT, R7, RZ, PT, P0 ;  /* 0x000000ff0700720c */ /* 0x000fda0003f05300 */
[----:B------:R-:W-:Y:S05]  /*05d0*/  @!P0 BRA `(.L_x_9383) ;  /* 0x0000000000048947 */ /* 0x000fea0003800000 */
[----:B------:R1:W5:Y:S02]  /*05e0*/  LD.E R5, desc[UR4][R2.64+0xbc] ;  /* 0x0000bc0402057980 */ /* 0x000364000c101900 */
.L_x_9383:
[----:B------:R-:W-:Y:S05]  /*05f0*/  BSYNC.RECONVERGENT B0 ;  /* 0x0000000000007941 */ /* 0x000fea0003800200 */
.L_x_9382:
[----:B-----5:R-:W-:Y:S02]  /*0600*/  IADD3 R97, PT, PT, R5, R97, -R14 ;  /* 0x0000006105617210 */ /* 0x020fe40007ffe80e */
.L_x_9381:
[----:B------:R-:W-:Y:S05]  /*0610*/  BSYNC.RECONVERGENT B1 ;  /* 0x0000000000017941 */ /* 0x000fea0003800200 */
.L_x_9379:
[----:B------:R-:W-:Y:S01]  /*0620*/  IMAD.SHL.U32 R172, R33, 0x40, RZ ;  /* 0x0000004021ac7824 */ /* 0x000fe200078e00ff */
[----:B------:R-:W-:-:S04]  /*0630*/  MOV R167, 0x0 ;  /* 0x0000000000a77802 */ /* 0x000fc80000000f00 */
[----:B------:R-:W-:-:S13]  /*0640*/  ISETP.GT.AND P0, PT, R19, R172, PT ;  /* 0x000000ac1300720c */ /* 0x000fda0003f04270 */
[----:B-1234-:R-:W-:Y:S05]  /*0650*/  @!P0 RET.REL.NODEC R166 `(_ZN5flash24flash_fwd_splitkv_kernelI23Flash_fwd_kernel_traitsILi128ELi64ELi64ELi4ELb0ELb0EN7cutlass6half_tE19Flash_kernel_traitsILi128ELi64ELi64ELi4ES3_EELb0ELb0ELb0ELb0ELb0ELb0ELb1ELb0EEEvNS_16Flash_fwd_paramsE) ;  /* 0xfffffff8a6688950 */ /* 0x01efea0003c3ffff */
        /* <DEDUP_REMOVED lines=73> */
.L_x_9386:
[----:B------:R-:W-:Y:S05]  /*0af0*/  BSYNC.RECONVERGENT B0 ;  /* 0x0000000000007941 */ /* 0x000fea0003800200 */
.L_x_9385:
        /* <DEDUP_REMOVED lines=12> */
.L_x_9388:
[----:B------:R-:W-:Y:S05]  /*0bc0*/  BSYNC.RECONVERGENT B0 ;  /* 0x0000000000007941 */ /* 0x000fea0003800200 */
.L_x_9387:
        /* <DEDUP_REMOVED lines=12> */
.L_x_9390:
[----:B------:R-:W-:Y:S05]  /*0c90*/  BSYNC.RECONVERGENT B0 ;  /* 0x0000000000007941 */ /* 0x000fea0003800200 */
.L_x_9389:
        /* <DEDUP_REMOVED lines=12> */
.L_x_9392:
[----:B------:R-:W-:Y:S05]  /*0d60*/  BSYNC.RECONVERGENT B0 ;  /* 0x0000000000007941 */ /* 0x000fea0003800200 */
.L_x_9391:
        /* <DEDUP_REMOVED lines=11> */
.L_x_9394:
[----:B------:R-:W-:Y:S05]  /*0e20*/  BSYNC.RECONVERGENT B0 ;  /* 0x0000000000007941 */ /* 0x000fea0003800200 */
.L_x_9393:
        /* <DEDUP_REMOVED lines=11> */
.L_x_9396:
[----:B------:R-:W-:Y:S05]  /*0ee0*/  BSYNC.RECONVERGENT B0 ;  /* 0x0000000000007941 */ /* 0x000fea0003800200 */
.L_x_9395:
        /* <DEDUP_REMOVED lines=12> */
.L_x_9398:
[----:B------:R-:W-:Y:S05]  /*0fb0*/  BSYNC.RECONVERGENT B0 ;  /* 0x0000000000007941 */ /* 0x000fea0003800200 */
.L_x_9397:
        /* <DEDUP_REMOVED lines=15> */
.L_x_9400:
[----:B------:R-:W-:Y:S05]  /*10b0*/  BSYNC.RECONVERGENT B0 ;  /* 0x0000000000007941 */ /* 0x000fea0003800200 */
.L_x_9399:
        /* <DEDUP_REMOVED lines=20> */
[----:B-1----:R-:W-:Y:S05]  /*1200*/  @P6 RET.REL.NODEC R166 `(_ZN5flash24flash_fwd_splitkv_kernelI23Flash_fwd_kernel_traitsILi128ELi64ELi64ELi4ELb0ELb0EN7cutlass6half_tE19Flash_kernel_traitsILi128ELi64ELi64ELi4ES3_EELb0ELb0ELb0ELb0ELb0ELb0ELb1ELb0EEEvNS_16Flash_fwd_paramsE) ;  /* 0xffffffeca67c6950 */ /* 0x002fea0003c3ffff */
[----:B------:R-:W-:Y:S02]  /*1210*/  MOV R5, 0xff800000 ;  /* 0xff80000000057802 */ /* 0x000fe40000000f00 */
[----:B------:R-:W-:-:S03]  /*1220*/  MOV R167, 0x0 ;  /* 0x0000000000a77802 */ /* 0x000fc60000000f00 */
[----:B------:R1:W-:Y:S02]  /*1230*/  ST.E desc[UR4][R2.64+0xe0], R5 ;  /* 0x0000e00502007985 */ /* 0x0003e4000c101904 */
[----:B-1----:R-:W-:Y:S05]  /*1240*/  RET.REL.NODEC R166 `(_ZN5flash24flash_fwd_splitkv_kernelI23Flash_fwd_kernel_traitsILi128ELi64ELi64ELi4ELb0ELb0EN7cutlass6half_tE19Flash_kernel_traitsILi128ELi64ELi64ELi4ES3_EELb0ELb0ELb0ELb0ELb0ELb0ELb1ELb0EEEvNS_16Flash_fwd_paramsE) ;  /* 0xffffffeca66c7950 */ /* 0x002fea0003c3ffff */
.L_x_9384:
        /* <DEDUP_REMOVED lines=60> */
[----:B------:R-:W-:Y:S01]  /*1610*/  IABS R6, R4 ;  /* 0x0000000400067213 */ /* 0x000fe20000000000 */
[----:B----4-:R-:W-:-:S04]  /*1620*/  IMAD.MOV R5, RZ, RZ, -R31 ;  /* 0x000000ffff057224 */ /* 0x010fc800078e0a1f */
[----:B-1----:R-:W-:-:S04]  /*1630*/  IMAD R16, R5, R11, RZ ;  /* 0x0000000b05107224 */ /* 0x002fc800078e02ff */
        /* <DEDUP_REMOVED lines=22> */
[-C--:B------:R-:W-:Y:S02]  /*17a0*/  IMAD R6, R29, R0.reuse, RZ ;  /* 0x000000001d067224 */ /* 0x080fe400078e02ff */
[----:B------:R-:W-:-:S04]  /*17b0*/  IMAD.WIDE.U32 R12, R28, R0, RZ ;  /* 0x000000001c0c7225 */ /* 0x000fc800078e00ff */
[----:B------:R-:W-:-:S05]  /*17c0*/  IMAD R6, R28, R9, R6 ;  /* 0x000000091c067224 */ /* 0x000fca00078e0206 */
        /* <DEDUP_REMOVED lines=14> */
.L_x_9402:
        /* <DEDUP_REMOVED lines=60> */
[----:B------:R-:W-:-:S02]  /*1c70*/  @!P3 SHF.R.S32.HI R5, RZ, 0x1f, R13 ;  /* 0x0000001fff05b819 */ /* 0x000fc4000001140d */
[----:B------:R-:W-:Y:S01]  /*1c80*/  @P3 IADD3 R14, PT, PT, R14, R17, RZ ;  /* 0x000000110e0e3210 */ /* 0x000fe20007ffe0ff */
[----:B------:R-:W-:Y:S02]  /*1c90*/  @!P3 IMAD.IADD R31, R31, 0x1, R0 ;  /* 0x000000011f1fb824 */ /* 0x000fe400078e0200 */
[----:B------:R-:W-:Y:S01]  /*1ca0*/  IMAD.IADD R29, R29, 0x1, R6 ;  /* 0x000000011d1d7824 */ /* 0x000fe200078e0206 */
[----:B------:R-:W-:Y:S01]  /*1cb0*/  SHF.R.S32.HI R6, RZ, 0x1f, R11 ;  /* 0x0000001fff067819 */ /* 0x000fe2000001140b */
[----:B------:R-:W-:Y:S02]  /*1cc0*/  @!P3 IMAD R0, R21, R13, RZ ;  /* 0x0000000d1500b224 */ /* 0x000fe400078e02ff */
        /* <DEDUP_REMOVED lines=8> */
[----:B------:R-:W-:Y:S02]  /*1d50*/  MOV R18, R28 ;  /* 0x0000001c00127202 */ /* 0x000fe40000000f00 */
[----:B------:R-:W-:Y:S01]  /*1d60*/  @P3 IADD3 R11, PT, PT, R13, R5, RZ ;  /* 0x000000050d0b3210 */ /* 0x000fe20007ffe0ff */
[----:B------:R-:W-:Y:S01]  /*1d70*/  IMAD.IADD R17, R29, 0x1, R6 ;  /* 0x000000011d117824 */ /* 0x000fe200078e0206 */
[----:B-1----:R-:W-:Y:S02]  /*1d80*/  @P3 MOV R16, R12 ;  /* 0x0000000c00103202 */ /* 0x002fe40000000f00 */
.L_x_9403:
[----:B------:R-:W-:Y:S05]  /*1d90*/  BSYNC.RECONVERGENT B0 ;  /* 0x0000000000007941 */ /* 0x000fea0003800200 */
.L_x_9401:
        /* <DEDUP_REMOVED lines=13> */
[----:B------:R-:W1:Y:S01]  /*1e70*/  S2R R9, SR_CgaCtaId ;  /* 0x0000000000097919 */ /* 0x000e620000008800 */
[----:B------:R-:W-:Y:S01]  /*1e80*/  IMAD.MOV.U32 R30, RZ, RZ, RZ ;  /* 0x000000ffff1e7224 */ /* 0x000fe200078e00ff */
[----:B------:R-:W-:Y:S02]  /*1e90*/  IABS R12, R173 ;  /* 0x000000ad000c7213 */ /* 0x000fe40000000000 */
[----:B------:R-:W-:Y:S01]  /*1ea0*/  IABS R6, R4 ;  /* 0x0000000400067213 */ /* 0x000fe20000000000 */
[----:B-1----:R-:W-:-:S04]  /*1eb0*/  IMAD.MOV R0, RZ, RZ, -R31 ;  /* 0x000000ffff007224 */ /* 0x002fc800078e0a1f */
[----:B------:R-:W-:-:S04]  /*1ec0*/  IMAD R13, R0, R5, RZ ;  /* 0x00000005000d7224 */ /* 0x000fc800078e02ff */
[----:B------:R-:W-:Y:S01]  /*1ed0*/  IMAD.HI.U32 R13, R31, R13, R30 ;  /* 0x0000000d1f0d7227 */ /* 0x000fe200078e001e */
[----:B------:R-:W-:-:S05]  /*1ee0*/  IADD3 R6, PT, PT, RZ, -R6, RZ ;  /* 0x80000006ff067210 */ /* 0x000fca0007ffe0ff */
[----:B------:R-:W-:-:S04]  /*1ef0*/  IMAD.HI.U32 R13, R13, R12, RZ ;  /* 0x0000000c0d0d7227 */ /* 0x000fc800078e00ff */
[----:B------:R-:W-:-:S05]  /*1f00*/  IMAD R12, R13, R6, R12 ;  /* 0x000000060d0c7224 */ /* 0x000fca00078e020c */
[----:B------:R-:W-:Y:S02]  /*1f10*/  ISETP.GT.U32.AND P6, PT, R5, R12, PT ;  /* 0x0000000c0500720c */ /* 0x000fe40003fc4070 */
[----:B------:R-:W-:Y:S02]  /*1f20*/  MOV R0, 0x400 ;  /* 0x0000040000007802 */ /* 0x000fe40000000f00 */
[----:B------:R-:W-:Y:S02]  /*1f30*/  LOP3.LUT R14, R173, R4, RZ, 0x3c, !PT ;  /* 0x00000004ad0e7212 */ /* 0x000fe400078e3cff */
[----:B------:R-:W-:Y:S01]  /*1f40*/  LEA R9, R9, R0, 0x18 ;  /* 0x0000000009097211 */ /* 0x000fe200078ec0ff */
[----:B------:R-:W-:Y:S01]  /*1f50*/  IMAD.SHL.U32 R0, R8, 0x8, RZ ;  /* 0x0000000808007824 */ /* 0x000fe200078e00ff */
[----:B------:R-:W-:Y:S02]  /*1f60*/  ISETP.GE.AND P0, PT, R14, RZ, PT ;  /* 0x000000ff0e00720c */ /* 0x000fe40003f06270 */
[----:B------:R-:W-:-:S03]  /*1f70*/  SHF.R.U32.HI R30, RZ, 0x3, R8 ;  /* 0x00000003ff1e7819 */ /* 0x000fc60000011608 */
[----:B------:R-:W-:Y:S01]  /*1f80*/  @!P6 IMAD.IADD R12, R12, 0x1, -R5 ;  /* 0x000000010c0ce824 */ /* 0x000fe200078e0a05 */
[----:B------:R-:W-:Y:S02]  /*1f90*/  IADD3 R160, PT, PT, -R172, R19, RZ ;  /* 0x00000013aca07210 */ /* 0x000fe40007ffe1ff */
[----:B------:R-:W-:Y:S02]  /*1fa0*/  LOP3.LUT R171, R0, 0x38, RZ, 0xc0, !PT ;  /* 0x0000003800ab7812 */ /* 0x000fe400078ec0ff */
[----:B------:R-:W-:Y:S02]  /*1fb0*/  ISETP.GE.U32.AND P5, PT, R12, R5, PT ;  /* 0x000000050c00720c */ /* 0x000fe40003fa6070 */
[----:B------:R-:W-:-:S04]  /*1fc0*/  LOP3.LUT R5, R0, 0x1c0, RZ, 0xc0, !PT ;  /* 0x000001c000057812 */ /* 0x000fc800078ec0ff */
[----:B------:R-:W-:-:S04]  /*1fd0*/  LOP3.LUT R5, R5, 0x38, R8, 0xf8, !PT ;  /* 0x0000003805057812 */ /* 0x000fc800078ef808 */
[----:B------:R-:W-:Y:S01]  /*1fe0*/  LOP3.LUT R5, R5, 0x38, R0, 0x78, !PT ;  /* 0x0000003805057812 */ /* 0x000fe200078e7800 */
[----:B------:R-:W-:Y:S01]  /*1ff0*/  IMAD.MOV.U32 R31, RZ, RZ, RZ ;  /* 0x000000ffff1f7224 */ /* 0x000fe200078e00ff */
[----:B------:R-:W-:Y:S01]  /*2000*/  BSSY.RECONVERGENT B0, `(.L_x_9404) ;  /* 0x0000030000007945 */ /* 0x000fe20003800200 */
[----:B------:R-:W-:Y:S01]  /*2010*/  VIADD R168, R24, 0xffffffff ;  /* 0xffffffff18a87836 */ /* 0x000fe20000000000 */
[----:B------:R-:W-:Y:S01]  /*2020*/  ISETP.NE.AND P3, PT, R4, RZ, PT ;  /* 0x000000ff0400720c */ /* 0x000fe20003f65270 */
[----:B------:R-:W-:Y:S01]  /*2030*/  IMAD.WIDE.U32 R32, R33, 0x40, R30 ;  /* 0x0000004021207825 */ /* 0x000fe200078e001e */
[----:B------:R-:W-:Y:S02]  /*2040*/  IADD3 R12, PT, PT, R30, 0x20, RZ ;  /* 0x000000201e0c7810 */ /* 0x000fe40007ffe0ff */
[----:B------:R-:W-:Y:S01]  /*2050*/  LOP3.LUT R167, R171, 0x40, RZ, 0xfc, !PT ;  /* 0x00000040aba77812 */ /* 0x000fe200078efcff */
[----:B------:R-:W-:Y:S02]  /*2060*/  IMAD.SHL.U32 R174, R168, 0x40, RZ ;  /* 0x00000040a8ae7824 */ /* 0x000fe400078e00ff */
[----:B----4-:R-:W-:-:S04]  /*2070*/  @!P1 IMAD.WIDE.U32 R40, R28, R175, RZ ;  /* 0x000000af1c289225 */ /* 0x010fc800078e00ff */
[----:B------:R-:W-:Y:S02]  /*2080*/  @!P1 IMAD R6, R29, R175, RZ ;  /* 0x000000af1d069224 */ /* 0x000fe400078e02ff */
[----:B--2---:R-:W-:Y:S01]  /*2090*/  @P1 IMAD.WIDE.U32 R28, R34, R10, RZ ;  /* 0x0000000a221c1225 */ /* 0x004fe200078e00ff */
[----:B------:R-:W-:-:S03]  /*20a0*/  @!P1 MOV R14, R40 ;  /* 0x00000028000e9202 */ /* 0x000fc60000000f00 */
[----:B------:R-:W-:Y:S02]  /*20b0*/  @P1 IMAD R10, R35, R10, RZ ;  /* 0x0000000a230a1224 */ /* 0x000fe400078e02ff */
[----:B------:R-:W-:Y:S02]  /*20c0*/  @P1 IMAD.MOV.U32 R14, RZ, RZ, R28 ;  /* 0x000000ffff0e1224 */ /* 0x000fe400078e001c */
[----:B------:R-:W-:Y:S01]  /*20d0*/  @!P1 IMAD.IADD R6, R41, 0x1, R6 ;  /* 0x0000000129069824 */ /* 0x000fe200078e0206 */
[----:B------:R-:W-:Y:S02]  /*20e0*/  @P1 IADD3 R6, PT, PT, R29, R10, RZ ;  /* 0x0000000a1d061210 */ /* 0x000fe40007ffe0ff */
[----:B------:R-:W-:Y:S02]  /*20f0*/  ISETP.GE.AND P1, PT, R30, R160, PT ;  /* 0x000000a01e00720c */ /* 0x000fe40003f26270 */
[----:B------:R-:W-:Y:S01]  /*2100*/  IADD3 R40, P2, PT, R171, R14, RZ ;  /* 0x0000000eab287210 */ /* 0x000fe20007f5e0ff */
[----:B---3--:R-:W-:Y:S01]  /*2110*/  IMAD R29, R23, R173, RZ ;  /* 0x000000ad171d7224 */ /* 0x008fe200078e02ff */
[----:B------:R-:W-:-:S03]  /*2120*/  SHF.R.S32.HI R10, RZ, 0x1f, R173 ;  /* 0x0000001fff0a7819 */ /* 0x000fc600000114ad */
[----:B------:R-:W-:Y:S01]  /*2130*/  IMAD.X R41, RZ, RZ, R6, P2 ;  /* 0x000000ffff297224 */ /* 0x000fe200010e0606 */
[----:B------:R-:W-:Y:S01]  /*2140*/  LOP3.LUT R28, R5, 0x1e00, R0, 0xf8, !PT ;  /* 0x00001e00051c7812 */ /* 0x000fe200078ef800 */
[----:B------:R-:W-:Y:S02]  /*2150*/  IMAD R29, R22, R10, R29 ;  /* 0x0000000a161d7224 */ /* 0x000fe400078e021d */
[----:B------:R-:W-:Y:S01]  /*2160*/  IMAD.WIDE.U32 R22, R173, R22, R40 ;  /* 0x00000016ad167225 */ /* 0x000fe200078e0028 */
[----:B------:R-:W-:Y:S02]  /*2170*/  SHF.L.U64.HI R6, R156, 0x4, R157 ;  /* 0x000000049c067819 */ /* 0x000fe4000001029d */
[----:B------:R-:W-:Y:S01]  /*2180*/  LEA R169, R28, R9, 0x1 ;  /* 0x000000091ca97211 */ /* 0x000fe200078e08ff */
[C---:B------:R-:W-:Y:S02]  /*2190*/  VIADD R14, R30.reuse, 0x10 ;  /* 0x000000101e0e7836 */ /* 0x040fe40000000000 */
[----:B------:R-:W-:-:S02]  /*21a0*/  VIADD R10, R30, 0x30 ;  /* 0x000000301e0a7836 */ /* 0x000fc40000000000 */
[----:B------:R-:W-:Y:S01]  /*21b0*/  IMAD.IADD R29, R23, 0x1, R29 ;  /* 0x00000001171d7824 */ /* 0x000fe200078e021d */
[----:B------:R-:W-:Y:S06]  /*21c0*/  @P1 BRA `(.L_x_9405) ;  /* 0x00000000004c1947 */ /* 0x000fec0003800000 */
        /* <DEDUP_REMOVED lines=19> */
.L_x_9405:
[----:B------:R-:W-:Y:S05]  /*2300*/  BSYNC.RECONVERGENT B0 ;  /* 0x0000000000007941 */ /* 0x000fea0003800200 */
.L_x_9404:
[----:B------:R-:W-:Y:S01]  /*2310*/  ISETP.GE.AND P4, PT, R14, R160, PT ;  /* 0x000000a00e00720c */ /* 0x000fe20003f86270 */
[----:B------:R-:W-:Y:S01]  /*2320*/  @!P6 VIADD R13, R13, 0x1 ;  /* 0x000000010d0de836 */ /* 0x000fe20000000000 */
[----:B------:R-:W-:Y:S01]  /*2330*/  IADD3 R40, P1, PT, R171, R18, RZ ;  /* 0x00000012ab287210 */ /* 0x000fe20007f3e0ff */
[----:B------:R-:W-:Y:S01]  /*2340*/  BSSY.RECONVERGENT B0, `(.L_x_9406) ;  /* 0x000001f000007945 */ /* 0x000fe20003800200 */
[-C--:B------:R-:W-:Y:S01]  /*2350*/  ISETP.GE.AND P2, PT, R12, R160.reuse, PT ;  /* 0x000000a00c00720c */ /* 0x080fe20003f46270 */
[----:B------:R-:W-:Y:S01]  /*2360*/  @P5 VIADD R13, R13, 0x1 ;  /* 0x000000010d0d5836 */ /* 0x000fe20000000000 */
[----:B------:R-:W-:Y:S01]  /*2370*/  SHF.L.U32 R25, R156, 0x4, RZ ;  /* 0x000000049c197819 */ /* 0x000fe200000006ff */
[----:B------:R-:W-:Y:S01]  /*2380*/  IMAD.X R41, RZ, RZ, R17, P1 ;  /* 0x000000ffff297224 */ /* 0x000fe200008e0611 */
[----:B------:R-:W-:Y:S02]  /*2390*/  ISETP.GE.AND P1, PT, R10, R160, PT ;  /* 0x000000a00a00720c */ /* 0x000fe40003f26270 */
[----:B------:R-:W-:Y:S01]  /*23a0*/  IADD3 R5, PT, PT, -R174, R97, RZ ;  /* 0x00000061ae057210 */ /* 0x000fe20007ffe1ff */
[----:B------:R-:W-:-:S02]  /*23b0*/  IMAD.WIDE.U32 R40, R30, R156, R40 ;  /* 0x0000009c1e287225 */ /* 0x000fc400078e0028 */
[----:B------:R-:W-:Y:S08]  /*23c0*/  @P4 BRA `(.L_x_9407) ;  /* 0x0000000000584947 */ /* 0x000ff00003800000 */
        /* <DEDUP_REMOVED lines=22> */
.L_x_9407:
[----:B------:R-:W-:Y:S05]  /*2530*/  BSYNC.RECONVERGENT B0 ;  /* 0x0000000000007941 */ /* 0x000fea0003800200 */
.L_x_9406:
[----:B------:R-:W-:Y:S01]  /*2540*/  IMAD R163, R157, R30, RZ ;  /* 0x0000001e9da37224 */ /* 0x000fe200078e02ff */
[----:B------:R-:W-:Y:S01]  /*2550*/  BSSY.RECONVERGENT B0, `(.L_x_9408) ;  /* 0x0000021000007945 */ /* 0x000fe20003800200 */
[----:B------:R-:W-:Y:S01]  /*2560*/  @!P0 IMAD.MOV R13, RZ, RZ, -R13 ;  /* 0x000000ffff0d8224 */ /* 0x000fe200078e0a0d */
[----:B------:R-:W-:Y:S01]  /*2570*/  @!P3 LOP3.LUT R13, RZ, R4, RZ, 0x33, !PT ;  /* 0x00000004ff0db212 */ /* 0x000fe200078e33ff */
[----:B------:R-:W-:Y:S01]  /*2580*/  IMAD R4, R15, R158, RZ ;  /* 0x0000009e0f047224 */ /* 0x000fe200078e02ff */
[C---:B------:R-:W-:Y:S01]  /*2590*/  SHF.L.U64.HI R6, R25.reuse, 0x1, R6 ;  /* 0x0000000119067819 */ /* 0x040fe20000010206 */
[----:B------:R-:W-:Y:S01]  /*25a0*/  IMAD.SHL.U32 R25, R25, 0x2, RZ ;  /* 0x0000000219197824 */ /* 0x000fe200078e00ff */
[-C--:B------:R-:W-:Y:S01]  /*25b0*/  ISETP.GE.AND P6, PT, R30, R5.reuse, PT ;  /* 0x000000051e00720c */ /* 0x080fe20003fc6270 */
[----:B------:R-:W-:Y:S01]  /*25c0*/  IMAD.IADD R163, R41, 0x1, R163 ;  /* 0x0000000129a37824 */ /* 0x000fe200078e02a3 */
[----:B------:R-:W-:Y:S02]  /*25d0*/  ISETP.GE.AND P5, PT, R14, R5, PT ;  /* 0x000000050e00720c */ /* 0x000fe40003fa6270 */
[----:B-----5:R-:W-:Y:S01]  /*25e0*/  LEA R162, P0, R40, R42, 0x1 ;  /* 0x0000002a28a27211 */ /* 0x020fe200078008ff */
[----:B------:R-:W-:-:S12]  /*25f0*/  @P2 BRA `(.L_x_9409) ;  /* 0x0000000000582947 */ /* 0x000fd80003800000 */
[----:B--2---:R-:W-:Y:S01]  /*2600*/  IADD3 R18, P2, PT, R32, 0x20, RZ ;  /* 0x0000002020127810 */ /* 0x004fe20007f5e0ff */
[----:B-1----:R-:W-:Y:S01]  /*2610*/  IMAD.MOV.U32 R44, RZ, RZ, R22 ;  /* 0x000000ffff2c7224 */ /* 0x002fe200078e0016 */
[----:B------:R-:W-:Y:S02]  /*2620*/  MOV R45, R29 ;  /* 0x0000001d002d7202 */ /* 0x000fe40000000f00 */
[-C--:B------:R-:W-:Y:S01]  /*2630*/  ISETP.GE.AND P3, PT, R171, R170.reuse, PT ;  /* 0x000000aaab00720c */ /* 0x080fe20003f66270 */
        /* <DEDUP_REMOVED lines=18> */
.L_x_9409:
[----:B------:R-:W-:Y:S05]  /*2760*/  BSYNC.RECONVERGENT B0 ;  /* 0x0000000000007941 */ /* 0x000fea0003800200 */
.L_x_9408:
[----:B------:R-:W-:Y:S01]  /*2770*/  LEA.HI.X R163, R40, R43, R163, 0x1, P0 ;  /* 0x0000002b28a37211 */ /* 0x000fe200000f0ca3 */
[----:B------:R-:W-:Y:S01]  /*2780*/  BSSY.RECONVERGENT B0, `(.L_x_9410) ;  /* 0x000001d000007945 */ /* 0x000fe20003800200 */
[----:B--23--:R-:W-:Y:S01]  /*2790*/  IADD3 R18, P0, PT, R25, R162, RZ ;  /* 0x000000a219127210 */ /* 0x00cfe20007f1e0ff */
[C---:B------:R-:W-:Y:S01]  /*27a0*/  IMAD R4, R7.reuse, R159, R4 ;  /* 0x0000009f07047224 */ /* 0x040fe200078e0204 */
[-C--:B------:R-:W-:Y:S01]  /*27b0*/  ISETP.GE.AND P4, PT, R12, R5.reuse, PT ;  /* 0x000000050c00720c */ /* 0x080fe20003f86270 */
[----:B------:R-:W-:Y:S01]  /*27c0*/  IMAD.WIDE.U32 R40, R7, R158, RZ ;  /* 0x0000009e07287225 */ /* 0x000fe200078e00ff */
[----:B------:R-:W-:-:S03]  /*27d0*/  ISETP.GE.AND P3, PT, R10, R5, PT ;  /* 0x000000050a00720c */ /* 0x000fc60003f66270 */
[----:B------:R-:W-:Y:S01]  /*27e0*/  IMAD.X R19, R6, 0x1, R163, P0 ;  /* 0x0000000106137824 */ /* 0x000fe200000e06a3 */
[----:B------:R-:W-:Y:S09]  /*27f0*/  @P1 BRA `(.L_x_9411) ;  /* 0x0000000000541947 */ /* 0x000ff20003800000 */
[----:B------:R-:W-:Y:S02]  /*2800*/  IADD3 R7, P0, PT, R32, 0x30, RZ ;  /* 0x0000003020077810 */ /* 0x000fe40007f1e0ff */
[----:B------:R-:W-:Y:S02]  /*2810*/  MOV R23, R29 ;  /* 0x0000001d00177202 */ /* 0x000fe40000000f00 */
[-C--:B------:R-:W-:Y:S01]  /*2820*/  ISETP.GE.AND P1, PT, R171, R170.reuse, PT ;  /* 0x000000aaab00720c */ /* 0x080fe20003f26270 */
        /* <DEDUP_REMOVED lines=18> */
.L_x_9411:
[----:B------:R-:W-:Y:S05]  /*2950*/  BSYNC.RECONVERGENT B0 ;  /* 0x0000000000007941 */ /* 0x000fea0003800200 */
.L_x_9410:
        /* <DEDUP_REMOVED lines=16> */
.L_x_9413:
[----:B------:R-:W-:Y:S05]  /*2a60*/  BSYNC.RECONVERGENT B0 ;  /* 0x0000000000007941 */ /* 0x000fea0003800200 */
.L_x_9412:
        /* <DEDUP_REMOVED lines=14> */
.L_x_9415:
[----:B------:R-:W-:Y:S05]  /*2b50*/  BSYNC.RECONVERGENT B0 ;  /* 0x0000000000007941 */ /* 0x000fea0003800200 */
.L_x_9414:
        /* <DEDUP_REMOVED lines=16> */
.L_x_9417:
[----:B------:R-:W-:Y:S05]  /*2c60*/  BSYNC.RECONVERGENT B0 ;  /* 0x0000000000007941 */ /* 0x000fea0003800200 */
.L_x_9416:
        /* <DEDUP_REMOVED lines=16> */
.L_x_9419:
[----:B------:R-:W-:Y:S05]  /*2d70*/  BSYNC.RECONVERGENT B0 ;  /* 0x0000000000007941 */ /* 0x000fea0003800200 */
.L_x_9418:
[----:B------:R-:W-:Y:S01]  /*2d80*/  SHF.R.S32.HI R15, RZ, 0x1f, R13 ;  /* 0x0000001fff0f7819 */ /* 0x000fe2000001140d */
[----:B------:R-:W0:Y:S01]  /*2d90*/  LDGDEPBAR ;  /* 0x00000000000079af */ /* 0x000e220000000000 */
[-C--:B------:R-:W-:Y:S01]  /*2da0*/  IMAD R7, R39, R13.reuse, RZ ;  /* 0x0000000d27077224 */ /* 0x080fe200078e02ff */
[----:B------:R-:W-:Y:S01]  /*2db0*/  IADD3 R16, P1, P0, R40, R16, R171 ;  /* 0x0000001028107210 */ /* 0x000fe2000783e0ab */
[----:B------:R-:W-:Y:S02]  /*2dc0*/  IMAD.IADD R4, R41, 0x1, R4 ;  /* 0x0000000129047824 */ /* 0x000fe400078e0204 */
[----:B----4-:R-:W-:-:S03]  /*2dd0*/  IMAD.WIDE.U32 R18, R38, R13, RZ ;  /* 0x0000000d26127225 */ /* 0x010fc600078e00ff */
[----:B------:R-:W-:Y:S01]  /*2de0*/  IADD3.X R4, PT, PT, R4, R11, RZ, P1, P0 ;  /* 0x0000000b04047210 */ /* 0x000fe20000fe04ff */
[----:B------:R-:W-:Y:S01]  /*2df0*/  IMAD R7, R15, R38, R7 ;  /* 0x000000260f077224 */ /* 0x000fe200078e0207 */
[----:B------:R-:W-:Y:S01]  /*2e00*/  IADD3 R16, P0, PT, R16, R18, RZ ;  /* 0x0000001210107210 */ /* 0x000fe20007f1e0ff */
[----:B------:R-:W-:Y:S01]  /*2e10*/  IMAD.SHL.U32 R18, R8, 0x20, RZ ;  /* 0x0000002008127824 */ /* 0x000fe200078e00ff */
[----:B------:R-:W-:Y:S01]  /*2e20*/  SHF.R.U32.HI R15, RZ, 0x4, R8 ;  /* 0x00000004ff0f7819 */ /* 0x000fe20000011608 */
[----:B------:R-:W-:Y:S02]  /*2e30*/  IMAD.IADD R7, R19, 0x1, R7 ;  /* 0x0000000113077824 */ /* 0x000fe400078e0207 */
[----:B------:R-:W-:Y:S01]  /*2e40*/  IMAD.SHL.U32 R13, R158, 0x10, RZ ;  /* 0x000000109e0d7824 */ /* 0x000fe200078e00ff */
[----:B------:R-:W-:Y:S01]  /*2e50*/  LOP3.LUT R18, R18, 0x7c00, RZ, 0xc0, !PT ;  /* 0x00007c0012127812 */ /* 0x000fe200078ec0ff */
[----:B------:R-:W-:Y:S02]  /*2e60*/  IMAD.X R17, R4, 0x1, R7, P0 ;  /* 0x0000000104117824 */ /* 0x000fe400000e0607 */
[----:B------:R-:W-:-:S02]  /*2e70*/  IMAD R4, R159, R30, RZ ;  /* 0x0000001e9f047224 */ /* 0x000fc400078e02ff */
[----:B------:R-:W-:Y:S01]  /*2e80*/  IMAD.WIDE.U32 R16, R30, R158, R16 ;  /* 0x0000009e1e107225 */ /* 0x000fe200078e0010 */
[----:B------:R-:W-:-:S04]  /*2e90*/  DEPBAR.LE SB0, 0x0 ;  /* 0x000080000000791a */ /* 0x000fc80000000000 */
[----:B------:R-:W-:Y:S01]  /*2ea0*/  IMAD.SHL.U32 R7, R8, 0x40, RZ ;  /* 0x0000004008077824 */ /* 0x000fe200078e00ff */
[----:B------:R-:W-:Y:S01]  /*2eb0*/  LEA R164, P0, R16, R20, 0x1 ;  /* 0x0000001410a47211 */ /* 0x000fe200078008ff */
[----:B------:R-:W-:Y:S01]  /*2ec0*/  IMAD.IADD R165, R17, 0x1, R4 ;  /* 0x0000000111a57824 */ /* 0x000fe200078e0204 */
[----:B------:R-:W-:-:S11]  /*2ed0*/  SHF.R.U32.HI R4, RZ, 0x1, R8 ;  /* 0x00000001ff047819 */ /* 0x000fd60000011608 */
[----:B------:R-:W-:Y:S05]  /*2ee0*/  WARPSYNC.ALL ;  /* 0x0000000000007948 */ /* 0x000fea0003800000 */
[----:B------:R-:W-:Y:S01]  /*2ef0*/  LOP3.LUT R17, R7, 0x1c0, RZ, 0xc0, !PT ;  /* 0x000001c007117812 */ /* 0x000fe200078ec0ff */
[----:B------:R-:W-:Y:S01]  /*2f00*/  BSSY.RECONVERGENT B0, `(.L_x_9420) ;  /* 0x0000019000007945 */ /* 0x000fe20003800200 */
[----:B------:R-:W-:Y:S02]  /*2f10*/  LEA.HI.X R165, R16, R21, R165, 0x1, P0 ;  /* 0x0000001510a57211 */ /* 0x000fe400000f0ca5 */
[----:B------:R-:W-:Y:S02]  /*2f20*/  LOP3.LUT R19, R17, 0x8, R4, 0xf8, !PT ;  /* 0x0000000811137812 */ /* 0x000fe400078ef804 */
[----:B------:R-:W-:-:S02]  /*2f30*/  SHF.L.U64.HI R16, R158, 0x4, R159 ;  /* 0x000000049e107819 */ /* 0x000fc4000001029f */
[----:B------:R-:W-:Y:S02]  /*2f40*/  LOP3.LUT R11, R7, 0x200, RZ, 0xc0, !PT ;  /* 0x00000200070b7812 */ /* 0x000fe400078ec0ff */
[----:B------:R-:W-:Y:S01]  /*2f50*/  LOP3.LUT R4, R19, 0x38, R0, 0x78, !PT ;  /* 0x0000003813047812 */ /* 0x000fe200078e7800 */
        /* <DEDUP_REMOVED lines=17> */
.L_x_9421:
[----:B------:R4:W-:Y:S04]  /*3070*/  STS.128 [R169+0x8000], RZ ;  /* 0x008000ffa9007388 */ /* 0x0009e80000000c00 */
[----:B------:R4:W-:Y:S02]  /*3080*/  STS.128 [R169+0xa000], RZ ;  /* 0x00a000ffa9007388 */ /* 0x0009e40000000c00 */
.L_x_9422:
[----:B------:R-:W-:Y:S05]  /*3090*/  BSYNC.RECONVERGENT B0 ;  /* 0x0000000000007941 */ /* 0x000fea0003800200 */
.L_x_9420:
[-C--:B------:R-:W-:Y:S01]  /*30a0*/  ISETP.GE.AND P1, PT, R14, R5.reuse, PT ;  /* 0x000000050e00720c */ /* 0x080fe20003f26270 */
[----:B------:R-:W-:Y:S01]  /*30b0*/  IMAD.SHL.U32 R15, R15, 0x400, RZ ;  /* 0x000004000f0f7824 */ /* 0x000fe200078e00ff */
[----:B------:R-:W-:Y:S01]  /*30c0*/  LOP3.LUT R17, R17, 0x8, R8, 0x78, !PT ;  /* 0x0000000811117812 */ /* 0x000fe200078e7808 */
[----:B------:R-:W-:Y:S01]  /*30d0*/  BSSY.RECONVERGENT B0, `(.L_x_9423) ;  /* 0x000001a000007945 */ /* 0x000fe20003800200 */
[----:B------:R-:W-:Y:S02]  /*30e0*/  LOP3.LUT R7, R18, 0x200, R7, 0xf8, !PT ;  /* 0x0000020012077812 */ /* 0x000fe400078ef807 */
[----:B------:R-:W-:Y:S02]  /*30f0*/  ISETP.GE.AND P2, PT, R12, R5, PT ;  /* 0x000000050c00720c */ /* 0x000fe40003f46270 */
[----:B------:R-:W-:Y:S01]  /*3100*/  LOP3.LUT R17, R17, 0x38, R0, 0x78, !PT ;  /* 0x0000003811117812 */ /* 0x000fe200078e7800 */
[----:B------:R-:W-:Y:S01]  /*3110*/  IMAD.IADD R0, R4, 0x1, R7 ;  /* 0x0000000104007824 */ /* 0x000fe200078e0207 */
[----:B------:R-:W-:-:S02]  /*3120*/  LOP3.LUT R154, R15, 0x400, RZ, 0xc0, !PT ;  /* 0x000004000f9a7812 */ /* 0x000fc400078ec0ff */
[----:B------:R-:W-:Y:S01]  /*3130*/  LEA R12, P0, R13, R164, 0x1 ;  /* 0x000000a40d0c7211 */ /* 0x000fe200078008ff */
[----:B------:R1:W-:Y:S01]  /*3140*/  @P1 STS.128 [R169+0x8800], RZ ;  /* 0x008800ffa9001388 */ /* 0x0003e20000000c00 */
[----:B------:R-:W-:Y:S01]  /*3150*/  ISETP.GE.AND P3, PT, R10, R5, PT ;  /* 0x000000050a00720c */ /* 0x000fe20003f66270 */
[----:B------:R-:W-:Y:S01]  /*3160*/  IMAD R154, R17, 0x2, R154 ;  /* 0x00000002119a7824 */ /* 0x000fe200078e029a */
[----:B------:R-:W-:Y:S01]  /*3170*/  LEA.HI.X R13, R13, R165, R16, 0x1, P0 ;  /* 0x000000a50d0d7211 */ /* 0x000fe200000f0c10 */
[----:B------:R1:W-:Y:S01]  /*3180*/  @P1 STS.128 [R169+0xa800], RZ ;  /* 0x00a800ffa9001388 */ /* 0x0003e20000000c00 */
[----:B------:R-:W-:Y:S01]  /*3190*/  IMAD R155, R0, 0x2, R9 ;  /* 0x00000002009b7824 */ /* 0x000fe200078e0209 */
        /* <DEDUP_REMOVED lines=13> */
.L_x_9424:
[----:B------:R-:W-:Y:S05]  /*3270*/  BSYNC.RECONVERGENT B0 ;  /* 0x0000000000007941 */ /* 0x000fea0003800200 */
.L_x_9423:
[----:B------:R1:W-:Y:S01]  /*3280*/  @P2 STS.128 [R169+0x9000], RZ ;  /* 0x009000ffa9002388 */ /* 0x0003e20000000c00 */
[----:B------:R-:W-:Y:S01]  /*3290*/  BSSY.RECONVERGENT B0, `(.L_x_9425) ;  /* 0x0000012000007945 */ /* 0x000fe20003800200 */
[----:B------:R-:W-:Y:S02]  /*32a0*/  IADD3 R154, PT, PT, R9, R154, RZ ;  /* 0x0000009a099a7210 */ /* 0x000fe40007ffe0ff */
        /* <DEDUP_REMOVED lines=16> */
.L_x_9426:
[----:B------:R-:W-:Y:S05]  /*33b0*/  BSYNC.RECONVERGENT B0 ;  /* 0x0000000000007941 */ /* 0x000fea0003800200 */
.L_x_9425:
        /* <DEDUP_REMOVED lines=18> */
.L_x_9428:
[----:B------:R-:W-:Y:S05]  /*34e0*/  BSYNC.RECONVERGENT B0 ;  /* 0x0000000000007941 */ /* 0x000fea0003800200 */
.L_x_9427:
[----:B------:R-:W-:Y:S01]  /*34f0*/  LDSM.16.M88.4 R52, [R155] ;  /* 0x000000009b34783b */ /* 0x000fe20000000200 */
[C---:B------:R-:W-:Y:S01]  /*3500*/  R2P PR, R8.reuse, 0x6 ;  /* 0x0000000608007804 */ /* 0x040fe20000000000 */
[----:B------:R-:W-:Y:S01]  /*3510*/  IMAD.MOV.U32 R5, RZ, RZ, 0x20 ;  /* 0x00000020ff057424 */ /* 0x000fe200078e00ff */
[----:B------:R-:W-:Y:S01]  /*3520*/  BSSY.RECONVERGENT B1, `(.L_x_9429) ;  /* 0x0000137000017945 */ /* 0x000fe20003800200 */
[----:B---34-:R-:W2:Y:S01]  /*3530*/  LDSM.16.M88.4 R20, [R154+0x4000] ;  /* 0x004000009a14783b */ /* 0x018ea20000000200 */
[----:B------:R-:W-:Y:S02]  /*3540*/  IMAD.MOV.U32 R7, RZ, RZ, 0x40 ;  /* 0x00000040ff077424 */ /* 0x000fe400078e00ff */
[----:B------:R-:W-:Y:S01]  /*3550*/  SEL R5, R5, 0xffffffe0, !P1 ;  /* 0xffffffe005057807 */ /* 0x000fe20004800000 */
[----:B------:R-:W3:Y:S01]  /*3560*/  LDSM.16.M88.4 R68, [R154+0x4800] ;  /* 0x004800009a44783b */ /* 0x000ee20000000200 */
[----:B------:R-:W-:Y:S01]  /*3570*/  IMAD.SHL.U32 R8, R8, 0x2, RZ ;  /* 0x0000000208087824 */ /* 0x000fe200078e00ff */
[----:B------:R-:W-:-:S02]  /*3580*/  SEL R7, R7, 0xffffffc0, !P2 ;  /* 0xffffffc007077807 */ /* 0x000fc40005000000 */
[----:B------:R-:W4:Y:S01]  /*3590*/  LDSM.16.M88.4 R60, [R154+0x5000] ;  /* 0x005000009a3c783b */ /* 0x000f220000000200 */
[C-C-:B------:R-:W-:Y:S02]  /*35a0*/  IMAD.IADD R153, R155.reuse, 0x1, R5.reuse ;  /* 0x000000019b997824 */ /* 0x140fe400078e0205 */
[C---:B------:R-:W-:Y:S01]  /*35b0*/  IMAD.IADD R149, R154.reuse, 0x1, R5 ;  /* 0x000000019a957824 */ /* 0x040fe200078e0205 */
[----:B-1----:R-:W1:Y:S01]  /*35c0*/  LDSM.16.M88.4 R12, [R154+0x5800] ;  /* 0x005800009a0c783b */ /* 0x002e620000000200 */
[--C-:B------:R-:W-:Y:S02]  /*35d0*/  IMAD.IADD R152, R155, 0x1, R7.reuse ;  /* 0x000000019b987824 */ /* 0x100fe400078e0207 */
[----:B------:R-:W-:Y:S01]  /*35e0*/  IMAD.IADD R148, R154, 0x1, R7 ;  /* 0x000000019a947824 */ /* 0x000fe200078e0207 */
[----:B------:R-:W-:Y:S01]  /*35f0*/  LDSM.16.M88.4 R36, [R153] ;  /* 0x000000009924783b */ /* 0x000fe20000000200 */
[C---:B------:R-:W-:Y:S02]  /*3600*/  IMAD.IADD R151, R5.reuse, 0x1, R152 ;  /* 0x0000000105977824 */ /* 0x040fe400078e0298 */
[----:B------:R-:W-:Y:S01]  /*3610*/  IMAD.IADD R147, R5, 0x1, R148 ;  /* 0x0000000105937824 */ /* 0x000fe200078e0294 */
[----:B------:R-:W5:Y:S04]  /*3620*/  LDSM.16.M88.4 R76, [R149+0x4000] ;  /* 0x00400000954c783b */ /* 0x000f680000000200 */
[----:B------:R-:W5:Y:S04]  /*3630*/  LDSM.16.M88.4 R48, [R149+0x4800] ;  /* 0x004800009530783b */ /* 0x000f680000000200 */
[----:B------:R-:W5:Y:S04]  /*3640*/  LDSM.16.M88.4 R44, [R149+0x5000] ;  /* 0x00500000952c783b */ /* 0x000f680000000200 */
[----:B------:R-:W5:Y:S04]  /*3650*/  LDSM.16.M88.4 R40, [R149+0x5800] ;  /* 0x005800009528783b */ /* 0x000f680000000200 */
[----:B------:R-:W-:Y:S01]  /*3660*/  LDSM.16.M88.4 R32, [R152] ;  /* 0x000000009820783b */ /* 0x000fe20000000200 */
[C---:B--2---:R-:W-:Y:S03]  /*3670*/  HMMA.16816.F32 R28, R52.reuse, R20, RZ ;  /* 0x00000014341c723c */ /* 0x044fe600000018ff */
[----:B------:R-:W2:Y:S04]  /*3680*/  LDSM.16.M88.4 R16, [R148+0x4000] ;  /* 0x004000009410783b */ /* 0x000ea80000000200 */
        /* <DEDUP_REMOVED lines=26> */
[C---:B--2---:R-:W-:Y:S08]  /*3830*/  HMMA.16816.F32 R28, R32.reuse, R16, R28 ;  /* 0x00000010201c723c */ /* 0x044ff0000000181c */
        /* <DEDUP_REMOVED lines=27> */
[----:B------:R-:W-:Y:S07]  /*39f0*/  LDSM.16.M88.4 R40, [R148+0x6800] ;  /* 0x006800009428783b */ /* 0x000fee0000000200 */
[C---:B---3--:R-:W-:Y:S08]  /*3a00*/  HMMA.16816.F32 R64, R12.reuse, R32, R64 ;  /* 0x000000200c40723c */ /* 0x048ff00000001840 */
[C---:B------:R-:W-:Y:S01]  /*3a10*/  HMMA.16816.F32 R60, R12.reuse, R34, R60 ;  /* 0x000000220c3c723c */ /* 0x040fe2000000183c */
[----:B------:R-:W1:Y:S07]  /*3a20*/  LDSM.16.M88.4 R32, [R148+0x7800] ;  /* 0x007800009420783b */ /* 0x000e6e0000000200 */
[C---:B----4-:R-:W-:Y:S08]  /*3a30*/  HMMA.16816.F32 R72, R12.reuse, R36, R72 ;  /* 0x000000240c48723c */ /* 0x050ff00000001848 */
[C---:B--2---:R-:W-:Y:S08]  /*3a40*/  HMMA.16816.F32 R56, R12.reuse, R16, R56 ;  /* 0x000000100c38723c */ /* 0x044ff00000001838 */
        /* <DEDUP_REMOVED lines=8> */
[----:B------:R-:W-:Y:S01]  /*3ad0*/  HMMA.16816.F32 R76, R88, R78, R52 ;  /* 0x0000004e584c723c */ /* 0x000fe20000001834 */
[----:B------:R-:W4:Y:S07]  /*3ae0*/  LDSM.16.M88.4 R52, [R147+0x6800] ;  /* 0x006800009334783b */ /* 0x000f2e0000000200 */
[----:B-----5:R-:W-:Y:S08]  /*3af0*/  HMMA.16816.F32 R28, R48, R44, R28 ;  /* 0x0000002c301c723c */ /* 0x020ff0000000181c */
[C---:B------:R-:W-:Y:S08]  /*3b00*/  HMMA.16816.F32 R68, R88.reuse, R86, R68 ;  /* 0x000000565844723c */ /* 0x040ff00000001844 */
[----:B------:R-:W-:Y:S08]  /*3b10*/  HMMA.16816.F32 R72, R88, R84, R72 ;  /* 0x000000545848723c */ /* 0x000ff00000001848 */
[C---:B------:R-:W-:Y:S08]  /*3b20*/  HMMA.16816.F32 R20, R48.reuse, R46, R20 ;  /* 0x0000002e3014723c */ /* 0x040ff00000001814 */
[C---:B-1----:R-:W-:Y:S08]  /*3b30*/  HMMA.16816.F32 R56, R48.reuse, R32, R56 ;  /* 0x000000203038723c */ /* 0x042ff00000001838 */
[----:B------:R-:W-:Y:S01]  /*3b40*/  HMMA.16816.F32 R76, R48, R34, R76 ;  /* 0x00000022304c723c */ /* 0x000fe2000000184c */
[----:B------:R-:W1:Y:S07]  /*3b50*/  LDSM.16.M88.4 R32, [R147+0x7000] ;  /* 0x007000009320783b */ /* 0x000e6e0000000200 */
[----:B------:R-:W-:Y:S08]  /*3b60*/  HMMA.16816.F32 R60, R88, R82, R60 ;  /* 0x00000052583c723c */ /* 0x000ff0000000183c */
[----:B--2---:R-:W-:Y:S01]  /*3b70*/  HMMA.16816.F32 R28, R16, R12, R28 ;  /* 0x0000000c101c723c */ /* 0x004fe2000000181c */
[----:B------:R-:W-:-:S07]  /*3b80*/  LOP3.LUT R13, R8, 0x6, RZ, 0xc0, !PT ;  /* 0x00000006080d7812 */ /* 0x000fce00078ec0ff */
[----:B------:R-:W-:Y:S08]  /*3b90*/  HMMA.16816.F32 R64, R88, R80, R64 ;  /* 0x000000505840723c */ /* 0x000ff00000001840 */
[----:B------:R-:W-:Y:S01]  /*3ba0*/  HMMA.16816.F32 R68, R48, R42, R68 ;  /* 0x0000002a3044723c */ /* 0x000fe20000001844 */
[----:B------:R-:W-:-:S04]  /*3bb0*/  IMAD.IADD R42, R174, 0x1, R13 ;  /* 0x00000001ae2a7824 */ /* 0x000fc800078e020d */
[C---:B------:R-:W-:Y:S01]  /*3bc0*/  VIADD R0, R42.reuse, 0x8 ;  /* 0x000000082a007836 */ /* 0x040fe20000000000 */
[CC--:B------:R-:W-:Y:S01]  /*3bd0*/  ISETP.GE.AND P1, PT, R42.reuse, R97.reuse, PT ;  /* 0x000000612a00720c */ /* 0x0c0fe20003f26270 */
[C---:B------:R-:W-:Y:S01]  /*3be0*/  VIADD R8, R42.reuse, 0x1 ;  /* 0x000000012a087836 */ /* 0x040fe20000000000 */
[----:B------:R-:W-:Y:S01]  /*3bf0*/  HMMA.16816.F32 R72, R48, R40, R72 ;  /* 0x000000283048723c */ /* 0x000fe20000001848 */
[----:B------:R-:W-:Y:S01]  /*3c00*/  VIADD R10, R42, 0x10 ;  /* 0x000000102a0a7836 */ /* 0x000fe20000000000 */
[-C--:B------:R-:W-:Y:S01]  /*3c10*/  ISETP.GE.AND P6, PT, R0, R97.reuse, PT ;  /* 0x000000610000720c */ /* 0x080fe20003fc6270 */
[----:B------:R-:W-:Y:S01]  /*3c20*/  VIADD R0, R42, 0x18 ;  /* 0x000000182a007836 */ /* 0x000fe20000000000 */
[-C--:B------:R-:W-:Y:S01]  /*3c30*/  ISETP.GE.AND P0, PT, R8, R97.reuse, PT ;  /* 0x000000610800720c */ /* 0x080fe20003f06270 */
[----:B------:R-:W-:Y:S01]  /*3c40*/  VIADD R8, R42, 0x11 ;  /* 0x000000112a087836 */ /* 0x000fe20000000000 */
[-C--:B------:R-:W-:Y:S01]  /*3c50*/  ISETP.GE.AND P4, PT, R10, R97.reuse, PT ;  /* 0x000000610a00720c */ /* 0x080fe20003f86270 */
[----:B------:R-:W-:Y:S01]  /*3c60*/  VIADD R10, R42, 0x29 ;  /* 0x000000292a0a7836 */ /* 0x000fe20000000000 */
[----:B------:R-:W-:Y:S01]  /*3c70*/  HMMA.16816.F32 R20, R16, R14, R20 ;  /* 0x0000000e1014723c */ /* 0x000fe20000001814 */
[----:B------:R-:W2:Y:S01]  /*3c80*/  LDSM.16.M88.4 R12, [R147+0x7800] ;  /* 0x00780000930c783b */ /* 0x000ea20000000200 */
[-C--:B------:R-:W-:Y:S01]  /*3c90*/  ISETP.GE.AND P2, PT, R0, R97.reuse, PT ;  /* 0x000000610000720c */ /* 0x080fe20003f46270 */
[----:B------:R-:W-:Y:S01]  /*3ca0*/  VIADD R0, R42, 0x20 ;  /* 0x000000202a007836 */ /* 0x000fe20000000000 */
[----:B------:R-:W-:Y:S01]  /*3cb0*/  ISETP.GE.AND P3, PT, R8, R97, PT ;  /* 0x000000610800720c */ /* 0x000fe20003f66270 */
[----:B------:R-:W-:Y:S01]  /*3cc0*/  VIADD R8, R42, 0x19 ;  /* 0x000000192a087836 */ /* 0x000fe20000000000 */
[----:B------:R-:W-:Y:S01]  /*3cd0*/  FSEL R40, R29, -INF , !P0 ;  /* 0xff8000001d287808 */ /* 0x000fe20004000000 */
[----:B------:R-:W-:-:S04]  /*3ce0*/  DEPBAR.LE SB0, 0x0 ;  /* 0x000080000000791a */ /* 0x000fc80000000000 */
[C---:B---3--:R-:W-:Y:S01]  /*3cf0*/  HMMA.16816.F32 R60, R48.reuse, R38, R60 ;  /* 0x00000026303c723c */ /* 0x048fe2000000183c */
[----:B------:R-:W-:Y:S02]  /*3d00*/  FSEL R30, R30, -INF , !P1 ;  /* 0xff8000001e1e7808 */ /* 0x000fe40004800000 */
[----:B------:R-:W-:Y:S02]  /*3d10*/  FSEL R38, R28, -INF , !P1 ;  /* 0xff8000001c267808 */ /* 0x000fe40004800000 */
[-C--:B------:R-:W-:Y:S01]  /*3d20*/  ISETP.GE.AND P1, PT, R8, R97.reuse, PT ;  /* 0x000000610800720c */ /* 0x080fe20003f26270 */
[C---:B------:R-:W-:Y:S02]  /*3d30*/  VIADD R8, R42.reuse, 0x21 ;  /* 0x000000212a087836 */ /* 0x040fe40000000000 */
[----:B------:R-:W-:Y:S01]  /*3d40*/  HMMA.16816.F32 R64, R48, R36, R64 ;  /* 0x000000243040723c */ /* 0x000fe20000001840 */
[----:B------:R-:W-:Y:S01]  /*3d50*/  VIADD R36, R42, 0x9 ;  /* 0x000000092a247836 */ /* 0x000fe20000000000 */
[----:B------:R-:W-:Y:S01]  /*3d60*/  FSEL R29, R22, -INF , !P6 ;  /* 0xff800000161d7808 */ /* 0x000fe20007000000 */
[----:B------:R-:W-:Y:S03]  /*3d70*/  BAR.SYNC.DEFER_BLOCKING 0x0 ;  /* 0x0000000000007b1d */ /* 0x000fe60000010000 */
[----:B------:R-:W-:-:S02]  /*3d80*/  ISETP.GE.AND P5, PT, R36, R97, PT ;  /* 0x000000612400720c */ /* 0x000fc40003fa6270 */
[C---:B----4-:R-:W-:Y:S01]  /*3d90*/  HMMA.16816.F32 R72, R16.reuse, R52, R72 ;  /* 0x000000341048723c */ /* 0x050fe20000001848 */
[----:B------:R-:W-:Y:S02]  /*3da0*/  FSEL R36, R31, -INF , !P0 ;  /* 0xff8000001f247808 */ /* 0x000fe40004000000 */
[-C--:B------:R-:W-:Y:S01]  /*3db0*/  ISETP.GE.AND P0, PT, R0, R97.reuse, PT ;  /* 0x000000610000720c */ /* 0x080fe20003f06270 */
[----:B------:R-:W-:Y:S01]  /*3dc0*/  VIADD R0, R42, 0x28 ;  /* 0x000000282a007836 */ /* 0x000fe20000000000 */
[----:B------:R-:W-:Y:S02]  /*3dd0*/  FSEL R44, R21, -INF , !P5 ;  /* 0xff800000152c7808 */ /* 0x000fe40006800000 */
[----:B------:R-:W-:Y:S01]  /*3de0*/  FSEL R31, R20, -INF , !P6 ;  /* 0xff800000141f7808 */ /* 0x000fe20007000000 */
[----:B-1----:R-:W-:Y:S01]  /*3df0*/  HMMA.16816.F32 R60, R16, R34, R60 ;  /* 0x00000022103c723c */ /* 0x002fe2000000183c */
[----:B------:R-:W-:Y:S01]  /*3e00*/  ISETP.GE.AND P6, PT, R8, R97, PT ;  /* 0x000000610800720c */ /* 0x000fe20003fc6270 */
[----:B------:R-:W-:-:S06]  /*3e10*/  VIADD R8, R42, 0x30 ;  /* 0x000000302a087836 */ /* 0x000fcc0000000000 */
[C---:B------:R-:W-:Y:S03]  /*3e20*/  HMMA.16816.F32 R68, R16.reuse, R54, R68 ;  /* 0x000000361044723c */ /* 0x040fe60000001844 */
[----:B------:R-:W-:Y:S02]  /*3e30*/  FSEL R20, R72, -INF , !P4 ;  /* 0xff80000048147808 */ /* 0x000fe40006000000 */
[----:B------:R-:W-:Y:S02]  /*3e40*/  FSEL R28, R75, -INF , !P3 ;  /* 0xff8000004b1c7808 */ /* 0x000fe40005800000 */
[----:B------:R-:W-:Y:S01]  /*3e50*/  FSEL R22, R73, -INF , !P3 ;  /* 0xff80000049167808 */ /* 0x000fe20005800000 */
[----:B------:R-:W-:Y:S01]  /*3e60*/  HMMA.16816.F32 R64, R16, R32, R64 ;  /* 0x000000201040723c */ /* 0x000fe20000001840 */
[----:B------:R-:W-:Y:S02]  /*3e70*/  FSEL R32, R23, -INF , !P5 ;  /* 0xff80000017207808 */ /* 0x000fe40006800000 */
[----:B------:R-:W-:-:S02]  /*3e80*/  ISETP.GE.AND P5, PT, R0, R97, PT ;  /* 0x000000610000720c */ /* 0x000fc40003fa6270 */
[----:B------:R-:W-:Y:S02]  /*3e90*/  FSEL R0, R74, -INF , !P4 ;  /* 0xff8000004a007808 */ /* 0x000fe40006000000 */
[-C--:B------:R-:W-:Y:S01]  /*3ea0*/  ISETP.GE.AND P4, PT, R10, R97.reuse, PT ;  /* 0x000000610a00720c */ /* 0x080fe20003f86270 */
[C---:B--2---:R-:W-:Y:S01]  /*3eb0*/  HMMA.16816.F32 R56, R16.reuse, R12, R56 ;  /* 0x0000000c1038723c */ /* 0x044fe20000001838 */
[----:B------:R-:W-:Y:S01]  /*3ec0*/  ISETP.GE.AND P3, PT, R8, R97, PT ;  /* 0x000000610800720c */ /* 0x000fe20003f66270 */
[C---:B------:R-:W-:Y:S01]  /*3ed0*/  VIADD R8, R42.reuse, 0x31 ;  /* 0x000000312a087836 */ /* 0x040fe20000000000 */
[----:B------:R-:W-:Y:S01]  /*3ee0*/  FSEL R120, R63, -INF , !P4 ;  /* 0xff8000003f787808 */ /* 0x000fe20006000000 */
[C---:B------:R-:W-:Y:S01]  /*3ef0*/  VIADD R12, R42.reuse, 0x38 ;  /* 0x000000382a0c7836 */ /* 0x040fe20000000000 */
[----:B------:R-:W-:Y:S01]  /*3f00*/  FSEL R130, R61, -INF , !P4 ;  /* 0xff8000003d827808 */ /* 0x000fe20006000000 */
[----:B------:R-:W-:Y:S01]  /*3f10*/  VIADD R42, R42, 0x39 ;  /* 0x000000392a2a7836 */ /* 0x000fe20000000000 */
[----:B------:R-:W-:Y:S01]  /*3f20*/  ISETP.GT.AND P4, PT, R168, R161, PT ;  /* 0x000000a1a800720c */ /* 0x000fe20003f84270 */
[----:B------:R-:W-:Y:S01]  /*3f30*/  HMMA.16816.F32 R76, R16, R14, R76 ;  /* 0x0000000e104c723c */ /* 0x000fe2000000184c */
[----:B------:R-:W-:-:S02]  /*3f40*/  FSEL R70, R70, -INF , !P2 ;  /* 0xff80000046467808 */ /* 0x000fc40005000000 */
[----:B------:R-:W-:Y:S02]  /*3f50*/  FSEL R10, R68, -INF , !P2 ;  /* 0xff800000440a7808 */ /* 0x000fe40005000000 */
[----:B------:R-:W-:Y:S02]  /*3f60*/  ISETP.GE.AND P2, PT, R8, R97, PT ;  /* 0x000000610800720c */ /* 0x000fe40003f46270 */
[----:B------:R-:W-:Y:S02]  /*3f70*/  FSEL R68, R71, -INF , !P1 ;  /* 0xff80000047447808 */ /* 0x000fe40004800000 */
[----:B------:R-:W-:Y:S02]  /*3f80*/  FSEL R8, R69, -INF , !P1 ;  /* 0xff80000045087808 */ /* 0x000fe40004800000 */
        /* <DEDUP_REMOVED lines=30> */
.L_x_9432:
        /* <DEDUP_REMOVED lines=60> */
.L_x_9433:
[----:B------:R-:W-:Y:S05]  /*4530*/  BSYNC.RECONVERGENT B0 ;  /* 0x0000000000007941 */ /* 0x000fea0003800200 */
.L_x_9431:
        /* <DEDUP_REMOVED lines=53> */
.L_x_9430:
[----:B------:R-:W-:Y:S05]  /*4890*/  BSYNC.RECONVERGENT B1 ;  /* 0x0000000000017941 */ /* 0x000fea0003800200 */
.L_x_9429:
        /* <DEDUP_REMOVED lines=57> */
[-C--:B------:R-:W-:Y:S01]  /*4c30*/  FFMA.FTZ R76, R8, R112.reuse, -R121 ;  /* 0x00000070084c7223 */ /* 0x080fe20000010879 */
[-C--:B------:R-:W-:Y:S01]  /*4c40*/  FFMA.FTZ R35, R28, R112.reuse, -R113 ;  /* 0x000000701c237223 */ /* 0x080fe20000010871 */
[----:B------:R-:W2:Y:S01]  /*4c50*/  MUFU.EX2 R106, R106 ;  /* 0x0000006a006a7308 */ /* 0x000ea20000000800 */
[----:B------:R-:W3:Y:S01]  /*4c60*/  LDSM.16.MT88.4 R8, [R144+0x8800] ;  /* 0x008800009008783b */ /* 0x000ee20000004200 */
        /* <DEDUP_REMOVED lines=9> */
[-C--:B------:R-:W-:Y:S01]  /*4d00*/  FFMA.FTZ R127, R130, R112.reuse, -R121 ;  /* 0x00000070827f7223 */ /* 0x080fe20000010879 */
[----:B------:R-:W-:Y:S01]  /*4d10*/  MUFU.EX2 R104, R104 ;  /* 0x0000006800687308 */ /* 0x000fe20000000800 */
[-CC-:B------:R-:W-:Y:S01]  /*4d20*/  FFMA.FTZ R129, R126, R112.reuse, -R113.reuse ;  /* 0x000000707e817223 */ /* 0x180fe20000010871 */
[----:B--2---:R-:W-:Y:S01]  /*4d30*/  F2FP.F16.F32.PACK_AB R84, R106, R107 ;  /* 0x0000006b6a54723e */ /* 0x004fe200000000ff */
[-CC-:B------:R-:W-:Y:S01]  /*4d40*/  FFMA.FTZ R122, R122, R112.reuse, -R113.reuse ;  /* 0x000000707a7a7223 */ /* 0x180fe20000010871 */
[----:B------:R-:W2:Y:S01]  /*4d50*/  MUFU.EX2 R105, R105 ;  /* 0x0000006900697308 */ /* 0x000ea20000000800 */
[-CC-:B------:R-:W-:Y:S01]  /*4d60*/  FFMA.FTZ R125, R124, R112.reuse, -R113.reuse ;  /* 0x000000707c7d7223 */ /* 0x180fe20000010871 */
[-C--:B------:R-:W-:Y:S01]  /*4d70*/  FFMA.FTZ R120, R120, R112.reuse, -R113 ;  /* 0x0000007078787223 */ /* 0x080fe20000010871 */
[-CC-:B------:R-:W-:Y:S01]  /*4d80*/  FFMA.FTZ R117, R117, R112.reuse, -R121.reuse ;  /* 0x0000007075757223 */ /* 0x180fe20000010879 */
[----:B------:R-:W-:Y:S01]  /*4d90*/  MUFU.EX2 R103, R103 ;  /* 0x0000006700677308 */ /* 0x000fe20000000800 */
[----:B------:R-:W-:Y:S01]  /*4da0*/  FFMA.FTZ R124, R115, R112, -R121 ;  /* 0x00000070737c7223 */ /* 0x000fe20000010879 */
[----:B----4-:R-:W-:Y:S01]  /*4db0*/  F2FP.F16.F32.PACK_AB R86, R33, R34 ;  /* 0x000000222156723e */ /* 0x010fe200000000ff */
[----:B------:R-:W-:Y:S01]  /*4dc0*/  FFMA.FTZ R179, R108, R112, -R113 ;  /* 0x000000706cb37223 */ /* 0x000fe20000010871 */
[----:B------:R-:W4:Y:S01]  /*4dd0*/  MUFU.EX2 R100, R100 ;  /* 0x0000006400647308 */ /* 0x000f220000000800 */
[----:B------:R-:W-:Y:S01]  /*4de0*/  FADD.FTZ R107, R107, R106 ;  /* 0x0000006a6b6b7221 */ /* 0x000fe20000010000 */
[----:B------:R-:W-:-:S02]  /*4df0*/  ISETP.GE.AND P0, PT, R24, R161, PT ;  /* 0x000000a11800720c */ /* 0x000fc40003f06270 */
[----:B------:R-:W-:Y:S01]  /*4e00*/  MUFU.EX2 R30, R30 ;  /* 0x0000001e001e7308 */ /* 0x000fe20000000800 */
[----:B------:R-:W-:Y:S01]  /*4e10*/  FADD.FTZ R34, R34, R107 ;  /* 0x0000006b22227221 */ /* 0x000fe20000010000 */
[----:B--2---:R-:W-:Y:S01]  /*4e20*/  F2FP.F16.F32.PACK_AB R85, R105, R104 ;  /* 0x000000686955723e */ /* 0x004fe200000000ff */
[----:B------:R-:W-:Y:S01]  /*4e30*/  FADD.FTZ R104, R104, R105 ;  /* 0x0000006968687221 */ /* 0x000fe20000010000 */
[----:B------:R-:W2:Y:S01]  /*4e40*/  MUFU.EX2 R29, R29 ;  /* 0x0000001d001d7308 */ /* 0x000ea20000000800 */
[----:B------:R-:W-:-:S03]  /*4e50*/  FADD.FTZ R33, R33, R34 ;  /* 0x0000002221217221 */ /* 0x000fc60000010000 */
[----:B------:R-:W-:Y:S01]  /*4e60*/  MUFU.EX2 R25, R25 ;  /* 0x0000001900197308 */ /* 0x000fe20000000800 */
[----:B----4-:R-:W-:-:S03]  /*4e70*/  F2FP.F16.F32.PACK_AB R87, R100, R103 ;  /* 0x000000676457723e */ /* 0x010fc600000000ff */
[----:B------:R4:W-:Y:S04]  /*4e80*/  MUFU.EX2 R0, R76 ;  /* 0x0000004c00007308 */ /* 0x0009e80000000800 */
        /* <DEDUP_REMOVED lines=21> */
[C---:B----4-:R-:W-:Y:S08]  /*4fe0*/  HMMA.16816.F32 R76, R84.reuse, R80, RZ ;  /* 0x00000050544c723c */ /* 0x050ff000000018ff */
        /* <DEDUP_REMOVED lines=26> */
[----:B--2---:R-:W-:Y:S01]  /*5190*/  HMMA.16816.F32 R88, R4, R8, R88 ;  /* 0x000000080458723c */ /* 0x004fe20000001858 */
[-CC-:B------:R-:W-:Y:S01]  /*51a0*/  FFMA.FTZ R8, R116, R112.reuse, -R121.reuse ;  /* 0x0000007074087223 */ /* 0x180fe20000010879 */
[----:B------:R-:W-:-:S03]  /*51b0*/  FFMA.FTZ R116, R118, R112, -R121 ;  /* 0x0000007076747223 */ /* 0x000fc60000010879 */
[----:B------:R2:W5:Y:S03]  /*51c0*/  MUFU.EX2 R118, R8 ;  /* 0x0000000800767308 */ /* 0x0005660000000800 */
[C---:B------:R-:W-:Y:S01]  /*51d0*/  HMMA.16816.F32 R84, R4.reuse, R10, R84 ;  /* 0x0000000a0454723c */ /* 0x040fe20000001854 */
[----:B------:R-:W5:Y:S07]  /*51e0*/  MUFU.EX2 R116, R116 ;  /* 0x0000007400747308 */ /* 0x000f6e0000000800 */
[C---:B---3--:R-:W-:Y:S01]  /*51f0*/  HMMA.16816.F32 R68, R4.reuse, R16, R68 ;  /* 0x000000100444723c */ /* 0x048fe20000001844 */
[----:B--2---:R-:W2:Y:S07]  /*5200*/  LDSM.16.MT88.4 R8, [R144+0x9000] ;  /* 0x009000009008783b */ /* 0x004eae0000004200 */
[C---:B------:R-:W-:Y:S01]  /*5210*/  HMMA.16816.F32 R72, R4.reuse, R18, R72 ;  /* 0x000000120448723c */ /* 0x040fe20000001848 */
[----:B------:R-:W3:Y:S07]  /*5220*/  LDSM.16.MT88.4 R16, [R146+0x9000] ;  /* 0x009000009210783b */ /* 0x000eee0000004200 */
[C---:B----4-:R-:W-:Y:S08]  /*5230*/  HMMA.16816.F32 R60, R4.reuse, R20, R60 ;  /* 0x00000014043c723c */ /* 0x050ff0000000183c */
[----:B------:R-:W-:Y:S01]  /*5240*/  HMMA.16816.F32 R64, R4, R22, R64 ;  /* 0x000000160440723c */ /* 0x000fe20000001840 */
[----:B------:R-:W4:Y:S01]  /*5250*/  LDSM.16.MT88.4 R20, [R150+0x9000] ;  /* 0x009000009614783b */ /* 0x000f220000004200 */
[----:B-----5:R-:W-:-:S02]  /*5260*/  F2FP.F16.F32.PACK_AB R4, R118, R123 ;  /* 0x0000007b7604723e */ /* 0x020fc400000000ff */
[----:B------:R-:W-:Y:S02]  /*5270*/  F2FP.F16.F32.PACK_AB R5, R122, R129 ;  /* 0x000000817a05723e */ /* 0x000fe400000000ff */
        /* <DEDUP_REMOVED lines=17> */
[----:B--2---:R-:W-:Y:S01]  /*5390*/  HMMA.16816.F32 R76, R4, R8, R76 ;  /* 0x00000008044c723c */ /* 0x004fe2000000184c */
[-CC-:B------:R-:W-:Y:S01]  /*53a0*/  FFMA.FTZ R9, R119, R112.reuse, -R121.reuse ;  /* 0x0000007077097223 */ /* 0x180fe20000010879 */
[-C--:B------:R-:W-:Y:S01]  /*53b0*/  FFMA.FTZ R8, R114, R112.reuse, -R121 ;  /* 0x0000007072087223 */ /* 0x080fe20000010879 */
[-CC-:B------:R-:W-:Y:S01]  /*53c0*/  FFMA.FTZ R121, R111, R112.reuse, -R113.reuse ;  /* 0x000000706f797223 */ /* 0x180fe20000010871 */
[-CC-:B------:R-:W-:Y:S01]  /*53d0*/  FFMA.FTZ R119, R110, R112.reuse, -R113.reuse ;  /* 0x000000706e777223 */ /* 0x180fe20000010871 */
[----:B------:R-:W-:Y:S01]  /*53e0*/  MUFU.EX2 R114, R9 ;  /* 0x0000000900727308 */ /* 0x000fe20000000800 */
[----:B------:R-:W-:-:S02]  /*53f0*/  FFMA.FTZ R111, R109, R112, -R113 ;  /* 0x000000706d6f7223 */ /* 0x000fc40000010871 */
[C---:B------:R-:W-:Y:S01]  /*5400*/  HMMA.16816.F32 R80, R4.reuse, R10, R80 ;  /* 0x0000000a0450723c */ /* 0x040fe20000001850 */
[----:B------:R2:W5:Y:S04]  /*5410*/  MUFU.EX2 R115, R8 ;  /* 0x0000000800737308 */ /* 0x0005680000000800 */
[----:B------:R-:W-:Y:S03]  /*5420*/  MUFU.EX2 R110, R121 ;  /* 0x00000079006e7308 */ /* 0x000fe60000000800 */
[C---:B---3--:R-:W-:Y:S01]  /*5430*/  HMMA.16816.F32 R60, R4.reuse, R16, R60 ;  /* 0x00000010043c723c */ /* 0x048fe2000000183c */
[----:B------:R-:W3:Y:S04]  /*5440*/  MUFU.EX2 R109, R119 ;  /* 0x00000077006d7308 */ /* 0x000ee80000000800 */
[----:B------:R-:W1:Y:S01]  /*5450*/  MUFU.EX2 R108, R111 ;  /* 0x0000006f006c7308 */ /* 0x000e620000000800 */
[----:B--2---:R-:W2:Y:S02]  /*5460*/  LDSM.16.MT88.4 R8, [R146+0x9800] ;  /* 0x009800009208783b */ /* 0x004ea40000004200 */
[C---:B------:R-:W-:Y:S02]  /*5470*/  HMMA.16816.F32 R64, R4.reuse, R18, R64 ;  /* 0x000000120440723c */ /* 0x040fe40000001840 */
[----:B------:R-:W2:Y:S06]  /*5480*/  LDSM.16.MT88.4 R16, [R145+0x9800] ;  /* 0x009800009110783b */ /* 0x000eac0000004200 */
[C---:B----4-:R-:W-:Y:S08]  /*5490*/  HMMA.16816.F32 R88, R4.reuse, R20, R88 ;  /* 0x000000140458723c */ /* 0x050ff00000001858 */
[----:B------:R-:W-:Y:S01]  /*54a0*/  HMMA.16816.F32 R84, R4, R22, R84 ;  /* 0x000000160454723c */ /* 0x000fe20000001854 */
[----:B-----5:R-:W-:-:S02]  /*54b0*/  F2FP.F16.F32.PACK_AB R4, R115, R114 ;  /* 0x000000727304723e */ /* 0x020fc400000000ff */
[----:B---3--:R-:W-:Y:S02]  /*54c0*/  F2FP.F16.F32.PACK_AB R5, R109, R110 ;  /* 0x0000006e6d05723e */ /* 0x008fe400000000ff */
        /* <DEDUP_REMOVED lines=48> */
[----:B------:R-:W-:Y:S01]  /*57d0*/  FADD.FTZ R179, R179, R108 ;  /* 0x0000006cb3b37221 */ /* 0x000fe20000010000 */
[----:B------:R-:W-:Y:S06]  /*57e0*/  @!P0 BRA `(.L_x_9434) ;  /* 0x0000002800ac8947 */ /* 0x000fec0003800000 */
[----:B------:R-:W-:Y:S01]  /*57f0*/  ISETP.NE.U32.AND P2, PT, R26, RZ, PT ;  /* 0x000000ff1a00720c */ /* 0x000fe20003f45070 */
[----:B------:R-:W-:Y:S02]  /*5800*/  IMAD.MOV.U32 R0, RZ, RZ, R101 ;  /* 0x000000ffff007224 */ /* 0x000fe400078e0065 */
[----:B------:R-:W-:Y:S01]  /*5810*/  IMAD.MOV.U32 R105, RZ, RZ, R102 ;  /* 0x000000ffff697224 */ /* 0x000fe200078e0066 */
[----:B------:R-:W-:-:S13]  /*5820*/  ISETP.NE.AND.EX P2, PT, R27, RZ, PT, P2 ;  /* 0x000000ff1b00720c */ /* 0x000fda0003f45320 */
.L_x_9441:
        /* <DEDUP_REMOVED lines=79> */
.L_x_9436:
[----:B------:R-:W-:Y:S05]  /*5d20*/  BSYNC.RECONVERGENT B0 ;  /* 0x0000000000007941 */ /* 0x000fea0003800200 */
.L_x_9435:
        /* <DEDUP_REMOVED lines=24> */
[----:B------:R-:W-:Y:S02]  /*5eb0*/  ISETP.GT.AND P3, PT, R168, R161, PT ;  /* 0x000000a1a800720c */ /* 0x000fe40003f64270 */
        /* <DEDUP_REMOVED lines=209> */
.L_x_9440:
[----:B------:R-:W-:Y:S05]  /*6bd0*/  BSYNC.RECONVERGENT B0 ;  /* 0x0000000000007941 */ /* 0x000fea0003800200 */
.L_x_9439:
        /* <DEDUP_REMOVED lines=48> */
.L_x_9438:
[----:B------:R-:W-:Y:S05]  /*6ee0*/  BSYNC.RECONVERGENT B1 ;  /* 0x0000000000017941 */ /* 0x000fea0003800200 */
.L_x_9437:
        /* <DEDUP_REMOVED lines=75> */
[C---:B------:R-:W-:Y:S01]  /*73a0*/  FMUL.FTZ R44, R100.reuse, R44 ;  /* 0x0000002c642c7220 */ /* 0x040fe20000410000 */
[----:B------:R-:W-:Y:S01]  /*73b0*/  FMUL.FTZ R45, R100, R45 ;  /* 0x0000002d642d7220 */ /* 0x000fe20000410000 */
[C---:B------:R-:W-:Y:S07]  /*73c0*/  FMUL.FTZ R46, R0.reuse, R46 ;  /* 0x0000002e002e7220 */ /* 0x040fee0000410000 */
[----:B------:R-:W2:Y:S01]  /*73d0*/  MUFU.EX2 R121, R121 ;  /* 0x0000007900797308 */ /* 0x000ea20000000800 */
[----:B------:R-:W-:Y:S01]  /*73e0*/  FMUL.FTZ R47, R0, R47 ;  /* 0x0000002f002f7220 */ /* 0x000fe20000410000 */
[----:B----4-:R-:W-:Y:S01]  /*73f0*/  F2FP.F16.F32.PACK_AB R97, R116, R123 ;  /* 0x0000007b7461723e */ /* 0x010fe200000000ff */
[C---:B------:R-:W-:Y:S01]  /*7400*/  FMUL.FTZ R48, R100.reuse, R48 ;  /* 0x0000003064307220 */ /* 0x040fe20000410000 */
[----:B------:R-:W-:Y:S01]  /*7410*/  FMUL.FTZ R49, R100, R49 ;  /* 0x0000003164317220 */ /* 0x000fe20000410000 */
        /* <DEDUP_REMOVED lines=16> */
[C---:B-1----:R-:W-:Y:S05]  /*7520*/  HMMA.16816.F32 R4, R96.reuse, R104, R4 ;  /* 0x000000686004723c */ /* 0x042fea0000001804 */
[C---:B------:R-:W-:Y:S01]  /*7530*/  FMUL.FTZ R64, R100.reuse, R64 ;  /* 0x0000004064407220 */ /* 0x040fe20000410000 */
[----:B------:R-:W-:Y:S01]  /*7540*/  FMUL.FTZ R65, R100, R65 ;  /* 0x0000004164417220 */ /* 0x000fe20000410000 */
[C---:B------:R-:W-:Y:S01]  /*7550*/  FMUL.FTZ R66, R0.reuse, R66 ;  /* 0x0000004200427220 */ /* 0x040fe20000410000 */
[C---:B------:R-:W-:Y:S01]  /*7560*/  HMMA.16816.F32 R8, R96.reuse, R106, R8 ;  /* 0x0000006a6008723c */ /* 0x040fe20000001808 */
[----:B------:R-:W1:Y:S02]  /*7570*/  LDSM.16.MT88.4 R104, [R150+0xa000] ;  /* 0x00a000009668783b */ /* 0x000e640000004200 */
        /* <DEDUP_REMOVED lines=8> */
[C---:B------:R-:W-:Y:S01]  /*7600*/  FMUL.FTZ R74, R0.reuse, R74 ;  /* 0x0000004a004a7220 */ /* 0x040fe20000410000 */
[----:B------:R-:W-:Y:S01]  /*7610*/  FMUL.FTZ R75, R0, R75 ;  /* 0x0000004b004b7220 */ /* 0x000fe20000410000 */
[C---:B------:R-:W-:Y:S01]  /*7620*/  FMUL.FTZ R76, R100.reuse, R76 ;  /* 0x0000004c644c7220 */ /* 0x040fe20000410000 */
[C---:B------:R-:W-:Y:S01]  /*7630*/  HMMA.16816.F32 R40, R96.reuse, R110, R40 ;  /* 0x0000006e6028723c */ /* 0x040fe20000001828 */
[----:B------:R-:W2:Y:S02]  /*7640*/  LDSM.16.MT88.4 R108, [R146+0xa000] ;  /* 0x00a00000926c783b */ /* 0x000ea40000004200 */
        /* <DEDUP_REMOVED lines=11> */
[C---:B------:R-:W-:Y:S01]  /*7700*/  HMMA.16816.F32 R48, R96.reuse, R114, R48 ;  /* 0x000000726030723c */ /* 0x040fe20000001830 */
[----:B------:R-:W-:Y:S02]  /*7710*/  LDSM.16.MT88.4 R112, [R145+0x8800] ;  /* 0x008800009170783b */ /* 0x000fe40000004200 */
[----:B------:R-:W-:Y:S01]  /*7720*/  FMUL.FTZ R13, R100, R89 ;  /* 0x00000059640d7220 */ /* 0x000fe20000410000 */
[-CC-:B------:R-:W-:Y:S01]  /*7730*/  FFMA.FTZ R128, R14, R103.reuse, -R124.reuse ;  /* 0x000000670e807223 */ /* 0x180fe2000001087c */
[C---:B------:R-:W-:Y:S01]  /*7740*/  FMUL.FTZ R14, R0.reuse, R90 ;  /* 0x0000005a000e7220 */ /* 0x040fe20000410000 */
[----:B------:R-:W-:Y:S01]  /*7750*/  FFMA.FTZ R127, R15, R103, -R124 ;  /* 0x000000670f7f7223 */ /* 0x000fe2000001087c */
[----:B------:R-:W-:Y:S01]  /*7760*/  FMUL.FTZ R15, R0, R91 ;  /* 0x0000005b000f7220 */ /* 0x000fe20000410000 */
[C---:B---3--:R-:W-:Y:S01]  /*7770*/  HMMA.16816.F32 R52, R96.reuse, R92, R52 ;  /* 0x0000005c6034723c */ /* 0x048fe20000001834 */
[----:B------:R-:W-:Y:S01]  /*7780*/  LDSM.16.MT88.4 R88, [R144+0x8800] ;  /* 0x008800009058783b */ /* 0x000fe20000004200 */
[----:B------:R-:W-:Y:S01]  /*7790*/  MUFU.EX2 R125, R125 ;  /* 0x0000007d007d7308 */ /* 0x000fe20000000800 */
[-CC-:B------:R-:W-:Y:S01]  /*77a0*/  FFMA.FTZ R129, R16, R103.reuse, -R126.reuse ;  /* 0x0000006710817223 */ /* 0x180fe2000001087e */
[C---:B------:R-:W-:Y:S01]  /*77b0*/  FMUL.FTZ R16, R100.reuse, R84 ;  /* 0x0000005464107220 */ /* 0x040fe20000410000 */
[----:B------:R-:W-:Y:S07]  /*77c0*/  FFMA.FTZ R132, R17, R103, -R126 ;  /* 0x0000006711847223 */ /* 0x000fee000001087e */
[----:B------:R-:W3:Y:S01]  /*77d0*/  MUFU.EX2 R130, R130 ;  /* 0x0000008200827308 */ /* 0x000ee20000000800 */
        /* <DEDUP_REMOVED lines=9> */
[C---:B-1----:R-:W-:Y:S08]  /*7870*/  HMMA.16816.F32 R60, R96.reuse, R104, R60 ;  /* 0x00000068603c723c */ /* 0x042ff0000000183c */
[----:B------:R-:W-:Y:S01]  /*7880*/  MUFU.EX2 R129, R129 ;  /* 0x0000008100817308 */ /* 0x000fe20000000800 */
[----:B------:R-:W-:Y:S01]  /*7890*/  FFMA.FTZ R34, R34, R103, -R124 ;  /* 0x0000006722227223 */ /* 0x000fe2000001087c */
[----:B---3--:R-:W-:Y:S01]  /*78a0*/  F2FP.F16.F32.PACK_AB R84, R130, R125 ;  /* 0x0000007d8254723e */ /* 0x008fe200000000ff */
[----:B------:R-:W-:Y:S07]  /*78b0*/  FFMA.FTZ R119, R100, R181, R119 ;  /* 0x000000b564777223 */ /* 0x000fee0000010077 */
[----:B------:R-:W1:Y:S01]  /*78c0*/  MUFU.EX2 R132, R132 ;  /* 0x0000008400847308 */ /* 0x000e620000000800 */
[----:B------:R-:W-:Y:S01]  /*78d0*/  FFMA.FTZ R123, R0, R179, R123 ;  /* 0x000000b3007b7223 */ /* 0x000fe2000001007b */
[C---:B------:R-:W-:Y:S01]  /*78e0*/  HMMA.16816.F32 R64, R96.reuse, R106, R64 ;  /* 0x0000006a6040723c */ /* 0x040fe20000001840 */
[----:B------:R-:W3:Y:S07]  /*78f0*/  LDSM.16.MT88.4 R104, [R144+0xa000] ;  /* 0x00a000009068783b */ /* 0x000eee0000004200 */
[----:B------:R-:W-:Y:S01]  /*7900*/  MUFU.EX2 R131, R131 ;  /* 0x0000008300837308 */ /* 0x000fe20000000800 */
[----:B------:R-:W-:Y:S01]  /*7910*/  FADD.FTZ R120, R120, R119 ;  /* 0x0000007778787221 */ /* 0x000fe20000010000 */
[----:B-----5:R-:W-:Y:S01]  /*7920*/  F2FP.F16.F32.PACK_AB R85, R127, R128 ;  /* 0x000000807f55723e */ /* 0x020fe200000000ff */
[----:B------:R-:W-:Y:S07]  /*7930*/  FADD.FTZ R123, R116, R123 ;  /* 0x0000007b747b7221 */ /* 0x000fee0000010000 */
[----:B------:R-:W5:Y:S01]  /*7940*/  MUFU.EX2 R134, R134 ;  /* 0x0000008600867308 */ /* 0x000f620000000800 */
[----:B------:R-:W-:Y:S01]  /*7950*/  FADD.FTZ R117, R117, R120 ;  /* 0x0000007875757221 */ /* 0x000fe20000010000 */
[C---:B--2---:R-:W-:Y:S08]  /*7960*/  HMMA.16816.F32 R68, R96.reuse, R108, R68 ;  /* 0x0000006c6044723c */ /* 0x044ff00000001844 */
[----:B------:R-:W-:Y:S01]  /*7970*/  MUFU.EX2 R34, R34 ;  /* 0x0000002200227308 */ /* 0x000fe20000000800 */
[----:B------:R-:W-:Y:S01]  /*7980*/  FADD.FTZ R122, R122, R123 ;  /* 0x0000007b7a7a7221 */ /* 0x000fe20000010000 */
[----:B-1----:R-:W-:Y:S01]  /*7990*/  F2FP.F16.F32.PACK_AB R86, R132, R129 ;  /* 0x000000818456723e */ /* 0x002fe200000000ff */
[----:B------:R-:W-:Y:S02]  /*79a0*/  FADD.FTZ R118, R118, R117 ;  /* 0x0000007576767221 */ /* 0x000fe40000010000 */
[----:B------:R-:W-:Y:S01]  /*79b0*/  FADD.FTZ R121, R121, R122 ;  /* 0x0000007a79797221 */ /* 0x000fe20000010000 */
[C---:B------:R-:W-:Y:S01]  /*79c0*/  HMMA.16816.F32 R72, R96.reuse, R110, R72 ;  /* 0x0000006e6048723c */ /* 0x040fe20000001848 */
[----:B------:R-:W-:Y:S02]  /*79d0*/  LDSM.16.MT88.4 R108, [R146+0x8800] ;  /* 0x00880000926c783b */ /* 0x000fe40000004200 */
[----:B------:R-:W-:Y:S01]  /*79e0*/  FADD.FTZ R125, R125, R118 ;  /* 0x000000767d7d7221 */ /* 0x000fe20000010000 */
[----:B-----5:R-:W-:Y:S01]  /*79f0*/  F2FP.F16.F32.PACK_AB R87, R134, R131 ;  /* 0x000000838657723e */ /* 0x020fe200000000ff */
[----:B------:R-:W-:Y:S02]  /*7a00*/  FADD.FTZ R128, R128, R121 ;  /* 0x0000007980807221 */ /* 0x000fe40000010000 */
[----:B------:R-:W-:Y:S01]  /*7a10*/  FADD.FTZ R130, R130, R125 ;  /* 0x0000007d82827221 */ /* 0x000fe20000010000 */
[C---:B----4-:R-:W-:Y:S03]  /*7a20*/  HMMA.16816.F32 R76, R96.reuse, R92, R76 ;  /* 0x0000005c604c723c */ /* 0x050fe6000000184c */
[----:B------:R-:W-:Y:S01]  /*7a30*/  FADD.FTZ R128, R127, R128 ;  /* 0x000000807f807221 */ /* 0x000fe20000010000 */
[----:B------:R-:W-:Y:S03]  /*7a40*/  FADD.FTZ R129, R129, R130 ;  /* 0x0000008281817221 */ /* 0x000fe60000010000 */
[----:B------:R-:W-:Y:S01]  /*7a50*/  FADD.FTZ R131, R131, R128 ;  /* 0x0000008083837221 */ /* 0x000fe20000010000 */
[C---:B------:R-:W-:Y:S01]  /*7a60*/  HMMA.16816.F32 R80, R96.reuse, R94, R80 ;  /* 0x0000005e6050723c */ /* 0x040fe20000001850 */
[----:B------:R-:W1:Y:S02]  /*7a70*/  LDSM.16.MT88.4 R92, [R150+0x8800] ;  /* 0x00880000965c783b */ /* 0x000e640000004200 */
[----:B------:R-:W-:Y:S01]  /*7a80*/  FADD.FTZ R132, R132, R129 ;  /* 0x0000008184847221 */ /* 0x000fe20000010000 */
[----:B------:R-:W-:Y:S04]  /*7a90*/  FADD.FTZ R134, R134, R131 ;  /* 0x0000008386867221 */ /* 0x000fe80000010000 */
[C---:B---3--:R-:W-:Y:S08]  /*7aa0*/  HMMA.16816.F32 R12, R96.reuse, R104, R12 ;  /* 0x00000068600c723c */ /* 0x048ff0000000180c */
[----:B------:R-:W-:Y:S01]  /*7ab0*/  HMMA.16816.F32 R16, R96, R106, R16 ;  /* 0x0000006a6010723c */ /* 0x000fe20000001810 */
[----:B------:R-:W-:Y:S08]  /*7ac0*/  LDSM.16.MT88.4 R96, [R146+0xa800] ;  /* 0x00a800009260783b */ /* 0x000ff00000004200 */
[----:B------:R-:W-:Y:S01]  /*7ad0*/  LDSM.16.MT88.4 R104, [R145+0xa800] ;  /* 0x00a800009168783b */ /* 0x000fe20000004200 */
[C---:B-1----:R-:W-:Y:S08]  /*7ae0*/  HMMA.16816.F32 R4, R84.reuse, R92, R4 ;  /* 0x0000005c5404723c */ /* 0x042ff00000001804 */
[C---:B------:R-:W-:Y:S01]  /*7af0*/  HMMA.16816.F32 R8, R84.reuse, R94, R8 ;  /* 0x0000005e5408723c */ /* 0x040fe20000001808 */
[----:B------:R-:W1:Y:S07]  /*7b00*/  LDSM.16.MT88.4 R92, [R150+0xa800] ;  /* 0x00a80000965c783b */ /* 0x000e6e0000004200 */
[C---:B------:R-:W-:Y:S03]  /*7b10*/  HMMA.16816.F32 R36, R84.reuse, R108, R36 ;  /* 0x0000006c5424723c */ /* 0x040fe60000001824 */
[-C--:B------:R-:W-:Y:S01]  /*7b20*/  FFMA.FTZ R109, R20, R103.reuse, -R126 ;  /* 0x00000067146d7223 */ /* 0x080fe2000001087e */
[-C--:B------:R-:W-:Y:S04]  /*7b30*/  FFMA.FTZ R108, R23, R103.reuse, -R124 ;  /* 0x00000067176c7223 */ /* 0x080fe8000001087c */
[C---:B------:R-:W-:Y:S01]  /*7b40*/  HMMA.16816.F32 R40, R84.reuse, R110, R40 ;  /* 0x0000006e5428723c */ /* 0x040fe20000001828 */
[----:B------:R-:W-:Y:S02]  /*7b50*/  MUFU.EX2 R109, R109 ;  /* 0x0000006d006d7308 */ /* 0x000fe40000000800 */
[-C--:B------:R-:W-:Y:S01]  /*7b60*/  FFMA.FTZ R110, R21, R103.reuse, -R126 ;  /* 0x00000067156e7223 */ /* 0x080fe2000001087e */
[-C--:B------:R-:W-:Y:S07]  /*7b70*/  FFMA.FTZ R111, R22, R103.reuse, -R124 ;  /* 0x00000067166f7223 */ /* 0x080fee000001087c */
[----:B------:R-:W-:Y:S01]  /*7b80*/  MUFU.EX2 R108, R108 ;  /* 0x0000006c006c7308 */ /* 0x000fe20000000800 */
[C---:B------:R-:W-:Y:S09]  /*7b90*/  HMMA.16816.F32 R44, R84.reuse, R112, R44 ;  /* 0x00000070542c723c */ /* 0x040ff2000000182c */
[----:B------:R-:W2:Y:S01]  /*7ba0*/  MUFU.EX2 R110, R110 ;  /* 0x0000006e006e7308 */ /* 0x000ea20000000800 */
[-CC-:B------:R-:W-:Y:S01]  /*7bb0*/  FFMA.FTZ R112, R24, R103.reuse, -R126.reuse ;  /* 0x0000006718707223 */ /* 0x180fe2000001087e */
[-C--:B------:R-:W-:Y:S08]  /*7bc0*/  FFMA.FTZ R113, R25, R103.reuse, -R126 ;  /* 0x0000006719717223 */ /* 0x080ff0000001087e */
[----:B------:R-:W3:Y:S01]  /*7bd0*/  MUFU.EX2 R111, R111 ;  /* 0x0000006f006f7308 */ /* 0x000ee20000000800 */
[C---:B------:R-:W-:Y:S09]  /*7be0*/  HMMA.16816.F32 R48, R84.reuse, R114, R48 ;  /* 0x000000725430723c */ /* 0x040ff20000001830 */
[----:B------:R-:W-:Y:S01]  /*7bf0*/  MUFU.EX2 R112, R112 ;  /* 0x0000007000707308 */ /* 0x000fe20000000800 */
[-CC-:B------:R-:W-:Y:S01]  /*7c00*/  FFMA.FTZ R114, R26, R103.reuse, -R124.reuse ;  /* 0x000000671a727223 */ /* 0x180fe2000001087c */
[----:B------:R-:W-:Y:S08]  /*7c10*/  FFMA.FTZ R115, R27, R103, -R124 ;  /* 0x000000671b737223 */ /* 0x000ff0000001087c */
[----:B------:R-:W4:Y:S01]  /*7c20*/  MUFU.EX2 R113, R113 ;  /* 0x0000007100717308 */ /* 0x000f220000000800 */
[----:B------:R-:W-:Y:S01]  /*7c30*/  LDSM.16.MT88.4 R24, [R144+0x9000] ;  /* 0x009000009018783b */ /* 0x000fe20000004200 */
[----:B--2---:R-:W-:Y:S01]  /*7c40*/  F2FP.F16.F32.PACK_AB R20, R110, R109 ;  /* 0x0000006d6e14723e */ /* 0x004fe200000000ff */
[C---:B------:R-:W-:Y:S07]  /*7c50*/  HMMA.16816.F32 R52, R84.reuse, R88, R52 ;  /* 0x000000585434723c */ /* 0x040fee0000001834 */
[----:B------:R-:W-:Y:S01]  /*7c60*/  MUFU.EX2 R114, R114 ;  /* 0x0000007200727308 */ /* 0x000fe20000000800 */
[C---:B---3--:R-:W-:Y:S01]  /*7c70*/  F2FP.F16.F32.PACK_AB R21, R108.reuse, R111 ;  /* 0x0000006f6c15723e */ /* 0x048fe200000000ff */
[----:B------:R-:W-:Y:S08]  /*7c80*/  FADD.FTZ R111, R111, R134 ;  /* 0x000000866f6f7221 */ /* 0x000ff00000010000 */
[----:B------:R-:W2:Y:S01]  /*7c90*/  MUFU.EX2 R115, R115 ;  /* 0x0000007300737308 */ /* 0x000ea20000000800 */
[C---:B------:R-:W-:Y:S01]  /*7ca0*/  HMMA.16816.F32 R56, R84.reuse, R90, R56 ;  /* 0x0000005a5438723c */ /* 0x040fe20000001838 */
[----:B------:R-:W3:Y:S02]  /*7cb0*/  LDSM.16.MT88.4 R88, [R144+0xa800] ;  /* 0x00a800009058783b */ /* 0x000ee40000004200 */
[----:B----4-:R-:W-:Y:S01]  /*7cc0*/  F2FP.F16.F32.PACK_AB R22, R113, R112 ;  /* 0x000000707116723e */ /* 0x010fe200000000ff */
[----:B------:R-:W-:Y:S04]  /*7cd0*/  FADD.FTZ R111, R108, R111 ;  /* 0x0000006f6c6f7221 */ /* 0x000fe80000010000 */
[C---:B-1----:R-:W-:Y:S03]  /*7ce0*/  HMMA.16816.F32 R60, R84.reuse, R92, R60 ;  /* 0x0000005c543c723c */ /* 0x042fe6000000183c */
[C---:B--2---:R-:W-:Y:S01]  /*7cf0*/  F2FP.F16.F32.PACK_AB R23, R115.reuse, R114 ;  /* 0x000000727317723e */ /* 0x044fe200000000ff */
[----:B------:R-:W-:Y:S04]  /*7d00*/  FADD.FTZ R114, R114, R111 ;  /* 0x0000006f72727221 */ /* 0x000fe80000010000 */
[C---:B------:R-:W-:Y:S01]  /*7d10*/  HMMA.16816.F32 R64, R84.reuse, R94, R64 ;  /* 0x0000005e5440723c */ /* 0x040fe20000001840 */
[----:B------:R-:W1:Y:S02]  /*7d20*/  LDSM.16.MT88.4 R92, [R150+0x9000] ;  /* 0x00900000965c783b */ /* 0x000e640000004200 */
[----:B------:R-:W-:Y:S05]  /*7d30*/  FADD.FTZ R114, R115, R114 ;  /* 0x0000007273727221 */ /* 0x000fea0000010000 */
[C---:B------:R-:W-:Y:S08]  /*7d40*/  HMMA.16816.F32 R68, R84.reuse, R96, R68 ;  /* 0x000000605444723c */ /* 0x040ff00000001844 */
[C---:B------:R-:W-:Y:S01]  /*7d50*/  HMMA.16816.F32 R72, R84.reuse, R98, R72 ;  /* 0x000000625448723c */ /* 0x040fe20000001848 */
[----:B------:R-:W2:Y:S07]  /*7d60*/  LDSM.16.MT88.4 R96, [R146+0x9000] ;  /* 0x009000009260783b */ /* 0x000eae0000004200 */
[C---:B------:R-:W-:Y:S08]  /*7d70*/  HMMA.16816.F32 R76, R84.reuse, R104, R76 ;  /* 0x00000068544c723c */ /* 0x040ff0000000184c */
[C---:B------:R-:W-:Y:S01]  /*7d80*/  HMMA.16816.F32 R80, R84.reuse, R106, R80 ;  /* 0x0000006a5450723c */ /* 0x040fe20000001850 */
[----:B------:R-:W4:Y:S07]  /*7d90*/  LDSM.16.MT88.4 R104, [R145+0x9000] ;  /* 0x009000009168783b */ /* 0x000f2e0000004200 */
[C---:B---3--:R-:W-:Y:S08]  /*7da0*/  HMMA.16816.F32 R12, R84.reuse, R88, R12 ;  /* 0x00000058540c723c */ /* 0x048ff0000000180c */
[----:B------:R-:W-:Y:S01]  /*7db0*/  HMMA.16816.F32 R16, R84, R90, R16 ;  /* 0x0000005a5410723c */ /* 0x000fe20000001810 */
[----:B------:R-:W3:Y:S07]  /*7dc0*/  LDSM.16.MT88.4 R84, [R150+0xb000] ;  /* 0x00b000009654783b */ /* 0x000eee0000004200 */
[C---:B-1----:R-:W-:Y:S01]  /*7dd0*/  HMMA.16816.F32 R4, R20.reuse, R92, R4 ;  /* 0x0000005c1404723c */ /* 0x042fe20000001804 */
[----:B------:R-:W1:Y:S07]  /*7de0*/  LDSM.16.MT88.4 R88, [R146+0xb000] ;  /* 0x00b000009258783b */ /* 0x000e6e0000004200 */
[C---:B------:R-:W-:Y:S01]  /*7df0*/  HMMA.16816.F32 R8, R20.reuse, R94, R8 ;  /* 0x0000005e1408723c */ /* 0x040fe20000001808 */
[----:B------:R-:W5:Y:S07]  /*7e00*/  LDSM.16.MT88.4 R92, [R145+0xb000] ;  /* 0x00b00000915c783b */ /* 0x000f6e0000004200 */
[C---:B--2---:R-:W-:Y:S08]  /*7e10*/  HMMA.16816.F32 R36, R20.reuse, R96, R36 ;  /* 0x000000601424723c */ /* 0x044ff00000001824 */
[C---:B------:R-:W-:Y:S08]  /*7e20*/  HMMA.16816.F32 R40, R20.reuse, R98, R40 ;  /* 0x000000621428723c */ /* 0x040ff00000001828 */
[C---:B----4-:R-:W-:Y:S03]  /*7e30*/  HMMA.16816.F32 R44, R20.reuse, R104, R44 ;  /* 0x00000068142c723c */ /* 0x050fe6000000182c */
[-CC-:B------:R-:W-:Y:S01]  /*7e40*/  FFMA.FTZ R104, R28, R103.reuse, -R126.reuse ;  /* 0x000000671c687223 */ /* 0x180fe2000001087e */
[-C--:B------:R-:W-:Y:S04]  /*7e50*/  FFMA.FTZ R105, R29, R103.reuse, -R126 ;  /* 0x000000671d697223 */ /* 0x080fe8000001087e */
[C---:B------:R-:W-:Y:S01]  /*7e60*/  HMMA.16816.F32 R48, R20.reuse, R106, R48 ;  /* 0x0000006a1430723c */ /* 0x040fe20000001830 */
[----:B------:R-:W-:Y:S02]  /*7e70*/  MUFU.EX2 R104, R104 ;  /* 0x0000006800687308 */ /* 0x000fe40000000800 */
[-CC-:B------:R-:W-:Y:S08]  /*7e80*/  FFMA.FTZ R107, R30, R103.reuse, -R124.reuse ;  /* 0x000000671e6b7223 */ /* 0x180ff0000001087c */
[----:B------:R-:W2:Y:S01]  /*7e90*/  MUFU.EX2 R105, R105 ;  /* 0x0000006900697308 */ /* 0x000ea20000000800 */
[C---:B------:R-:W-:Y:S09]  /*7ea0*/  HMMA.16816.F32 R52, R20.reuse, R24, R52 ;  /* 0x000000181434723c */ /* 0x040ff20000001834 */
[----:B------:R-:W-:Y:S01]  /*7eb0*/  MUFU.EX2 R107, R107 ;  /* 0x0000006b006b7308 */ /* 0x000fe20000000800 */
[C---:B------:R-:W-:Y:S01]  /*7ec0*/  HMMA.16816.F32 R56, R20.reuse, R26, R56 ;  /* 0x0000001a1438723c */ /* 0x040fe20000001838 */
[----:B------:R-:W4:Y:S07]  /*7ed0*/  LDSM.16.MT88.4 R24, [R144+0xb000] ;  /* 0x00b000009018783b */ /* 0x000f2e0000004200 */
[C---:B---3--:R-:W-:Y:S03]  /*7ee0*/  HMMA.16816.F32 R60, R20.reuse, R84, R60 ;  /* 0x00000054143c723c */ /* 0x048fe6000000183c */
[-C--:B------:R-:W-:Y:S01]  /*7ef0*/  FFMA.FTZ R84, R31, R103.reuse, -R124 ;  /* 0x000000671f547223 */ /* 0x080fe2000001087c */
[-CC-:B------:R-:W-:Y:S01]  /*7f00*/  FFMA.FTZ R85, R32, R103.reuse, -R126.reuse ;  /* 0x0000006720557223 */ /* 0x180fe2000001087e */
[----:B------:R-:W-:Y:S01]  /*7f10*/  LDSM.16.MT88.4 R28, [R146+0x9800] ;  /* 0x00980000921c783b */ /* 0x000fe20000004200 */
[-C--:B------:R-:W-:Y:S01]  /*7f20*/  FFMA.FTZ R126, R33, R103.reuse, -R126 ;  /* 0x00000067217e7223 */ /* 0x080fe2000001087e */
[----:B------:R2:W3:Y:S01]  /*7f30*/  MUFU.EX2 R32, R84 ;  /* 0x0000005400207308 */ /* 0x0004e20000000800 */
[C---:B------:R-:W-:Y:S09]  /*7f40*/  HMMA.16816.F32 R64, R20.reuse, R86, R64 ;  /* 0x000000561440723c */ /* 0x040ff20000001840 */
[----:B------:R3:W-:Y:S01]  /*7f50*/  MUFU.EX2 R33, R85 ;  /* 0x0000005500217308 */ /* 0x0007e20000000800 */
[----:B------:R-:W-:Y:S09]  /*7f60*/  FFMA.FTZ R124, R35, R103, -R124 ;  /* 0x00000067237c7223 */ /* 0x000ff2000001087c */
[----:B------:R-:W5:Y:S01]  /*7f70*/  MUFU.EX2 R126, R126 ;  /* 0x0000007e007e7308 */ /* 0x000f620000000800 */
[C---:B-1----:R-:W-:Y:S09]  /*7f80*/  HMMA.16816.F32 R68, R20.reuse, R88, R68 ;  /* 0x000000581444723c */ /* 0x042ff20000001844 */
[----:B------:R-:W1:Y:S01]  /*7f90*/  MUFU.EX2 R35, R124 ;  /* 0x0000007c00237308 */ /* 0x000e620000000800 */
[----:B--2---:R-:W-:Y:S01]  /*7fa0*/  F2FP.F16.F32.PACK_AB R84, R105, R104 ;  /* 0x000000686954723e */ /* 0x004fe200000000ff */
[C---:B------:R-:W-:Y:S01]  /*7fb0*/  HMMA.16816.F32 R72, R20.reuse, R90, R72 ;  /* 0x0000005a1448723c */ /* 0x040fe20000001848 */
[----:B------:R-:W2:Y:S02]  /*7fc0*/  LDSM.16.MT88.4 R88, [R150+0x9800] ;  /* 0x009800009658783b */ /* 0x000ea40000004200 */
[----:B---3--:R-:W-:Y:S01]  /*7fd0*/  F2FP.F16.F32.PACK_AB R85, R32, R107 ;  /* 0x0000006b2055723e */ /* 0x008fe200000000ff */
[----:B------:R-:W-:Y:S01]  /*7fe0*/  FADD.FTZ R107, R107, R114 ;  /* 0x000000726b6b7221 */ /* 0x000fe20000010000 */
[----:B-----5:R-:W-:Y:S03]  /*7ff0*/  F2FP.F16.F32.PACK_AB R86, R126, R33 ;  /* 0x000000217e56723e */ /* 0x020fe600000000ff */
[C---:B------:R-:W-:Y:S03]  /*8000*/  HMMA.16816.F32 R76, R20.reuse, R92, R76 ;  /* 0x0000005c144c723c */ /* 0x040fe6000000184c */
[C---:B-1----:R-:W-:Y:S01]  /*8010*/  F2FP.F16.F32.PACK_AB R87, R35.reuse, R34 ;  /* 0x000000222357723e */ /* 0x042fe200000000ff */
[----:B------:R-:W-:Y:S04]  /*8020*/  FADD.FTZ R107, R32, R107 ;  /* 0x0000006b206b7221 */ /* 0x000fe80000010000 */
[C---:B------:R-:W-:Y:S03]  /*8030*/  HMMA.16816.F32 R80, R20.reuse, R94, R80 ;  /* 0x0000005e1450723c */ /* 0x040fe60000001850 */
[----:B------:R-:W-:Y:S04]  /*8040*/  FADD.FTZ R34, R34, R107 ;  /* 0x0000006b22227221 */ /* 0x000fe80000010000 */
[----:B------:R-:W-:Y:S01]  /*8050*/  FADD.FTZ R179, R35, R34 ;  /* 0x0000002223b37221 */ /* 0x000fe20000010000 */
[C---:B----4-:R-:W-:Y:S08]  /*8060*/  HMMA.16816.F32 R12, R20.reuse, R24, R12 ;  /* 0x00000018140c723c */ /* 0x050ff0000000180c */
[----:B------:R-:W-:Y:S01]  /*8070*/  HMMA.16816.F32 R16, R20, R26, R16 ;  /* 0x0000001a1410723c */ /* 0x000fe20000001810 */
[----:B------:R-:W1:Y:S07]  /*8080*/  LDSM.16.MT88.4 R20, [R145+0x9800] ;  /* 0x009800009114783b */ /* 0x000e6e0000004200 */
[C---:B--2---:R-:W-:Y:S01]  /*8090*/  HMMA.16816.F32 R96, R84.reuse, R88, R4 ;  /* 0x000000585460723c */ /* 0x044fe20000001804 */
        /* <DEDUP_REMOVED lines=23> */
[C---:B------:R-:W-:Y:S03]  /*8210*/  HMMA.16816.F32 R80, R84.reuse, R22, R80 ;  /* 0x000000165450723c */ /* 0x040fe60000001850 */
[----:B------:R-:W-:Y:S01]  /*8220*/  MOV R105, R102 ;  /* 0x0000006600697202 */ /* 0x000fe20000000f00 */
[----:B------:R-:W-:Y:S01]  /*8230*/  FADD.FTZ R33, R33, R0 ;  /* 0x0000000021217221 */ /* 0x000fe20000010000 */
[----:B------:R-:W-:Y:S03]  /*8240*/  MOV R0, R101 ;  /* 0x0000006500007202 */ /* 0x000fe60000000f00 */
[----:B------:R-:W-:Y:S01]  /*8250*/  FADD.FTZ R181, R126, R33 ;  /* 0x000000217eb57221 */ /* 0x000fe20000010000 */
[C---:B--2---:R-:W-:Y:S08]  /*8260*/  HMMA.16816.F32 R88, R84.reuse, R4, R12 ;  /* 0x000000045458723c */ /* 0x044ff0000000180c */
[----:B------:R-:W-:Y:S01]  /*8270*/  HMMA.16816.F32 R84, R84, R6, R16 ;  /* 0x000000065454723c */ /* 0x000fe20000001810 */
[----:B------:R-:W-:Y:S08]  /*8280*/  @!UPT UIADD3 URZ, UPT, UPT, URZ, URZ, URZ ;  /* 0x000000fffffff290 */ /* 0x000ff0000fffe0ff */
[----:B------:R-:W-:Y:S11]  /*8290*/  @P0 BRA `(.L_x_9441) ;  /* 0xffffffd400640947 */ /* 0x000ff6000383ffff */
.L_x_9434:
        /* <DEDUP_REMOVED lines=13> */
.L_x_9463:
[----:B------:R-:W1:Y:S01]  /*8370*/  S2R R100, SR_TID.X ;  /* 0x0000000000647919 */ /* 0x000e620000002100 */
[----:B------:R-:W4:Y:S01]  /*8380*/  S2UR UR6, SR_CgaCtaId ;  /* 0x00000000000679c3 */ /* 0x000f220000008800 */
[----:B------:R-:W2:Y:S01]  /*8390*/  MUFU.RCP R9, R6 ;  /* 0x0000000600097308 */ /* 0x000ea20000001000 */
[----:B---3--:R-:W-:-:S06]  /*83a0*/  FADD.FTZ R5, R11, R12 ;  /* 0x0000000c0b057221 */ /* 0x008fcc0000010000 */
[----:B------:R-:W-:Y:S01]  /*83b0*/  BAR.SYNC.DEFER_BLOCKING 0x0 ;  /* 0x0000000000007b1d */ /* 0x000fe20000010000 */
[----:B------:R-:W-:Y:S02]  /*83c0*/  FSETP.NE.FTZ.AND P1, PT, R6, RZ, PT ;  /* 0x000000ff0600720b */ /* 0x000fe40003f35000 */
[----:B------:R-:W-:-:S03]  /*83d0*/  FSETP.NE.FTZ.AND P0, PT, R5, RZ, PT ;  /* 0x000000ff0500720b */ /* 0x000fc60003f15000 */
[----:B------:R-:W3:Y:S01]  /*83e0*/  MUFU.RCP R7, R5 ;  /* 0x0000000500077308 */ /* 0x000ee20000001000 */
[----:B------:R-:W-:Y:S01]  /*83f0*/  UMOV UR7, 0x400 ;  /* 0x0000040000077882 */ /* 0x000fe20000000000 */
[----:B--2---:R-:W-:Y:S01]  /*8400*/  FSEL R9, R9, 1, P1 ;  /* 0x3f80000009097808 */ /* 0x004fe20000800000 */
[----:B----4-:R-:W-:-:S04]  /*8410*/  ULEA UR6, UR6, UR7, 0x18 ;  /* 0x0000000706067291 */ /* 0x010fc8000f8ec0ff */
[C---:B------:R-:W-:Y:S01]  /*8420*/  FMUL.FTZ R96, R9.reuse, R96 ;  /* 0x0000006009607220 */ /* 0x040fe20000410000 */
[C---:B------:R-:W-:Y:S01]  /*8430*/  FMUL.FTZ R97, R9.reuse, R97 ;  /* 0x0000006109617220 */ /* 0x040fe20000410000 */
[C---:B------:R-:W-:Y:S01]  /*8440*/  FMUL.FTZ R92, R9.reuse, R92 ;  /* 0x0000005c095c7220 */ /* 0x040fe20000410000 */
[C---:B------:R-:W-:Y:S01]  /*8450*/  FMUL.FTZ R93, R9.reuse, R93 ;  /* 0x0000005d095d7220 */ /* 0x040fe20000410000 */
[C---:B------:R-:W-:Y:S01]  /*8460*/  FMUL.FTZ R36, R9.reuse, R36 ;  /* 0x0000002409247220 */ /* 0x040fe20000410000 */
[C---:B------:R-:W-:Y:S01]  /*8470*/  FMUL.FTZ R37, R9.reuse, R37 ;  /* 0x0000002509257220 */ /* 0x040fe20000410000 */
[C---:B-1----:R-:W-:Y:S01]  /*8480*/  SHF.L.U32 R10, R100.reuse, 0x4, RZ ;  /* 0x00000004640a7819 */ /* 0x042fe200000006ff */
[C---:B------:R-:W-:Y:S01]  /*8490*/  FMUL.FTZ R40, R9.reuse, R40 ;  /* 0x0000002809287220 */ /* 0x040fe20000410000 */
[----:B------:R-:W-:Y:S01]  /*84a0*/  SHF.L.U32 R11, R100, 0x1, RZ ;  /* 0x00000001640b7819 */ /* 0x000fe200000006ff */
[C---:B------:R-:W-:Y:S01]  /*84b0*/  FMUL.FTZ R41, R9.reuse, R41 ;  /* 0x0000002909297220 */ /* 0x040fe20000410000 */
[----:B------:R-:W-:Y:S01]  /*84c0*/  LOP3.LUT R12, R10, 0x1c0, RZ, 0xc0, !PT ;  /* 0x000001c00a0c7812 */ /* 0x000fe200078ec0ff */
[C---:B------:R-:W-:Y:S01]  /*84d0*/  FMUL.FTZ R44, R9.reuse, R44 ;  /* 0x0000002c092c7220 */ /* 0x040fe20000410000 */
[----:B------:R-:W-:Y:S01]  /*84e0*/  R2P PR, R100, 0x1c ;  /* 0x0000001c64007804 */ /* 0x000fe20000000000 */
[C---:B------:R-:W-:Y:S01]  /*84f0*/  FMUL.FTZ R45, R9.reuse, R45 ;  /* 0x0000002d092d7220 */ /* 0x040fe20000410000 */
[----:B------:R-:W-:Y:S01]  /*8500*/  LOP3.LUT R12, R12, 0x38, R11, 0xf8, !PT ;  /* 0x000000380c0c7812 */ /* 0x000fe200078ef80b */
[----:B------:R-:W-:Y:S01]  /*8510*/  FMUL.FTZ R48, R9, R48 ;  /* 0x0000003009307220 */ /* 0x000fe20000410000 */
[----:B------:R-:W-:Y:S01]  /*8520*/  LOP3.LUT R11, R11, 0x6, RZ, 0xc0, !PT ;  /* 0x000000060b0b7812 */ /* 0x000fe200078ec0ff */
        /* <DEDUP_REMOVED lines=19> */
[----:B------:R-:W-:Y:S01]  /*8660*/  IADD3 R8, PT, PT, R12, R11, R8 ;  /* 0x0000000b0c087210 */ /* 0x000fe20007ffe008 */
[C---:B------:R-:W-:Y:S01]  /*8670*/  FMUL.FTZ R84, R9.reuse, R84 ;  /* 0x0000005409547220 */ /* 0x040fe20000410000 */
[----:B------:R-:W-:Y:S01]  /*8680*/  FMUL.FTZ R85, R9, R85 ;  /* 0x0000005509557220 */ /* 0x000fe20000410000 */
[----:B------:R-:W-:-:S02]  /*8690*/  MOV R9, 0x40 ;  /* 0x0000004000097802 */ /* 0x000fc40000000f00 */
[----:B------:R-:W-:Y:S02]  /*86a0*/  MOV R11, 0x20 ;  /* 0x00000020000b7802 */ /* 0x000fe40000000f00 */
[----:B------:R-:W-:Y:S02]  /*86b0*/  LEA R8, R8, UR6, 0x2 ;  /* 0x0000000608087c11 */ /* 0x000fe4000f8e10ff */
        /* <DEDUP_REMOVED lines=73> */
[----:B------:R4:W-:Y:S04]  /*8b50*/  STS.64 [R11+0x4000], R84 ;  /* 0x004000540b007388 */ /* 0x0009e80000000a00 */
[----:B------:R4:W-:Y:S04]  /*8b60*/  STS.64 [R11+0x4800], R86 ;  /* 0x004800560b007388 */ /* 0x0009e80000000a00 */
[----:B------:R-:W4:Y:S04]  /*8b70*/  LD.E.64 R18, desc[UR4][R2.64+0xb0] ;  /* 0x0000b00402127980 */ /* 0x000f28000c101b00 */
[----:B-1----:R-:W4:Y:S01]  /*8b80*/  LD.E R8, desc[UR4][R2.64+0x60] ;  /* 0x0000600402087980 */ /* 0x002f22000c101900 */
[----:B--2---:R-:W1:Y:S03]  /*8b90*/  @P1 MUFU.LG2 R7, R6 ;  /* 0x0000000600071308 */ /* 0x004e660000000c00 */
[----:B---3--:R2:W5:Y:S01]  /*8ba0*/  LD.E R68, desc[UR4][R2.64+0xcc] ;  /* 0x0000cc0402447980 */ /* 0x008562000c101900 */
[----:B------:R-:W-:-:S02]  /*8bb0*/  SHF.L.U32 R69, R100, 0x2, RZ ;  /* 0x0000000264457819 */ /* 0x000fc400000006ff */
[----:B----4-:R-:W-:Y:S01]  /*8bc0*/  MOV R70, 0xff800000 ;  /* 0xff80000000467802 */ /* 0x010fe20000000f00 */
[----:B------:R2:W5:Y:S01]  /*8bd0*/  LD.E.64 R78, desc[UR4][R2.64+0x78] ;  /* 0x00007804024e7980 */ /* 0x000562000c101b00 */
[----:B------:R-:W3:Y:S01]  /*8be0*/  @P0 MUFU.LG2 R5, R5 ;  /* 0x0000000500050308 */ /* 0x000ee20000000c00 */
[----:B------:R-:W-:Y:S02]  /*8bf0*/  LOP3.LUT R12, R69, 0x1f8, RZ, 0xc0, !PT ;  /* 0x000001f8450c7812 */ /* 0x000fe400078ec0ff */
[----:B------:R2:W5:Y:S01]  /*8c00*/  LD.E.64 R76, desc[UR4][R2.64+0xa8] ;  /* 0x0000a804024c7980 */ /* 0x000562000c101b00 */
[----:B------:R-:W-:Y:S02]  /*8c10*/  MOV R71, 0xff800000 ;  /* 0xff80000000477802 */ /* 0x000fe40000000f00 */
[----:B------:R-:W-:Y:S01]  /*8c20*/  SHF.R.U32.HI R73, RZ, 0x2, R100 ;  /* 0x00000002ff497819 */ /* 0x000fe20000011664 */
[----:B-1----:R-:W-:-:S04]  /*8c30*/  @P1 FMUL.FTZ R7, R7, 0.69314718246459960938 ;  /* 0x3f31721807071820 */ /* 0x002fc80000410000 */
[----:B-----5:R-:W-:Y:S01]  /*8c40*/  @P1 FFMA.FTZ R70, R4, R102, R7 ;  /* 0x0000006604461223 */ /* 0x020fe20000010007 */
[----:B------:R-:W-:Y:S01]  /*8c50*/  SHF.R.U32.HI R7, RZ, 0x1, R100 ;  /* 0x00000001ff077819 */ /* 0x000fe20000011664 */
[----:B---3--:R-:W-:-:S03]  /*8c60*/  @P0 FMUL.FTZ R5, R5, 0.69314718246459960938 ;  /* 0x3f31721805050820 */ /* 0x008fc60000410000 */
[----:B------:R-:W-:Y:S02]  /*8c70*/  LOP3.LUT R12, R12, 0x38, R7, 0x78, !PT ;  /* 0x000000380c0c7812 */ /* 0x000fe400078e7807 */
[----:B------:R-:W-:Y:S01]  /*8c80*/  LOP3.LUT R6, R7, 0x30, RZ, 0xc0, !PT ;  /* 0x0000003007067812 */ /* 0x000fe200078ec0ff */
[----:B------:R-:W-:Y:S01]  /*8c90*/  @P0 FFMA.FTZ R71, R4, R101, R5 ;  /* 0x0000006504470223 */ /* 0x000fe20000010005 */
[----:B------:R-:W-:Y:S01]  /*8ca0*/  BAR.SYNC.DEFER_BLOCKING 0x0 ;  /* 0x0000000000007b1d */ /* 0x000fe20000010000 */
[----:B------:R-:W-:Y:S02]  /*8cb0*/  LOP3.LUT P0, RZ, R100, 0x3, RZ, 0xc0, !PT ;  /* 0x0000000364ff7812 */ /* 0x000fe4000780c0ff */
[----:B------:R-:W-:Y:S02]  /*8cc0*/  LOP3.LUT R7, R10, 0x10, RZ, 0xc0, !PT ;  /* 0x000000100a077812 */ /* 0x000fe400078ec0ff */
[----:B------:R-:W-:Y:S02]  /*8cd0*/  LOP3.LUT R73, R6, 0x7, R73, 0xf8, !PT ;  /* 0x0000000706497812 */ /* 0x000fe400078ef849 */
[----:B------:R-:W-:Y:S01]  /*8ce0*/  LEA R72, R12, R7, 0x2 ;  /* 0x000000070c487211 */ /* 0x000fe200078e10ff */
[----:B------:R-:W-:Y:S04]  /*8cf0*/  BSSY.RECONVERGENT B0, `(.L_x_9443) ;  /* 0x000001e000007945 */ /* 0x000fe80003800200 */
        /* <DEDUP_REMOVED lines=15> */
[----:B------:R-:W-:-:S04]  /*8df0*/  IMAD R8, R18, R8, R173 ;  /* 0x0000000812087224 */ /* 0x000fc800078e02ad */
[----:B------:R-:W-:Y:S02]  /*8e00*/  IMAD R172, R19, R8, R172 ;  /* 0x0000000813ac7224 */ /* 0x000fe400078e02ac */
[----:B------:R2:W1:Y:S04]  /*8e10*/  LDS.128 R16, [R72+UR6+0x6000] ;  /* 0x0060000648107984 */ /* 0x0004680008000c00 */
[----:B------:R2:W1:Y:S01]  /*8e20*/  LDS.128 R8, [R72+UR6+0x7000] ;  /* 0x0070000648087984 */ /* 0x0004620008000c00 */
[----:B---34-:R-:W-:Y:S05]  /*8e30*/  @P0 BRA `(.L_x_9444) ;  /* 0x0000000000240947 */ /* 0x018fea0003800000 */
[C---:B------:R-:W-:Y:S01]  /*8e40*/  VIADD R75, R73.reuse, 0x8 ;  /* 0x00000008494b7836 */ /* 0x040fe20000000000 */
[C---:B--2---:R-:W-:Y:S02]  /*8e50*/  IADD3 R72, P0, PT, R172.reuse, R73, RZ ;  /* 0x00000049ac487210 */ /* 0x044fe40007f1e0ff */
[-C--:B------:R-:W-:Y:S02]  /*8e60*/  ISETP.GE.AND P2, PT, R73, R160.reuse, PT ;  /* 0x000000a04900720c */ /* 0x080fe40003f46270 */
[----:B------:R-:W-:Y:S02]  /*8e70*/  ISETP.GE.AND P1, PT, R75, R160, PT ;  /* 0x000000a04b00720c */ /* 0x000fe40003f26270 */
[----:B------:R-:W-:Y:S02]  /*8e80*/  LEA.HI.X.SX32 R73, R172, RZ, 0x1, P0 ;  /* 0x000000ffac497211 */ /* 0x000fe400000f0eff */
[----:B------:R-:W-:-:S04]  /*8e90*/  LEA R74, P0, R72, R76, 0x2 ;  /* 0x0000004c484a7211 */ /* 0x000fc800078010ff */
[----:B------:R-:W-:-:S05]  /*8ea0*/  LEA.HI.X R75, R72, R77, R73, 0x2, P0 ;  /* 0x0000004d484b7211 */ /* 0x000fca00000f1449 */
[----:B------:R3:W-:Y:S04]  /*8eb0*/  @!P2 ST.E desc[UR4][R74.64], R70 ;  /* 0x000000464a00a985 */ /* 0x0007e8000c101904 */
[----:B------:R3:W-:Y:S02]  /*8ec0*/  @!P1 ST.E desc[UR4][R74.64+0x20], R71 ;  /* 0x000020474a009985 */ /* 0x0007e4000c101904 */
.L_x_9444:
[----:B------:R-:W-:Y:S05]  /*8ed0*/  BSYNC.RECONVERGENT B0 ;  /* 0x0000000000007941 */ /* 0x000fea0003800200 */
.L_x_9443:
[----:B---3--:R-:W-:Y:S01]  /*8ee0*/  SHF.R.U32.HI R71, RZ, 0x4, R0 ;  /* 0x00000004ff477819 */ /* 0x008fe20000011600 */
[----:B------:R-:W-:Y:S01]  /*8ef0*/  IMAD.SHL.U32 R100, R100, 0x8, RZ ;  /* 0x0000000864647824 */ /* 0x000fe200078e00ff */
[----:B--2---:R2:W5:Y:S01]  /*8f00*/  LD.E R2, desc[UR4][R2.64+0xc0] ;  /* 0x0000c00402027980 */ /* 0x004562000c101900 */
[----:B------:R-:W-:Y:S01]  /*8f10*/  IMAD R68, R172, R68, RZ ;  /* 0x00000044ac447224 */ /* 0x000fe200078e02ff */
[CC--:B------:R-:W-:Y:S01]  /*8f20*/  ISETP.GE.AND P3, PT, R71.reuse, R160.reuse, PT ;  /* 0x000000a04700720c */ /* 0x0c0fe20003f66270 */
[C---:B------:R-:W-:Y:S01]  /*8f30*/  VIADD R73, R71.reuse, 0x8 ;  /* 0x0000000847497836 */ /* 0x040fe20000000000 */
[----:B------:R-:W-:Y:S01]  /*8f40*/  LOP3.LUT R100, R100, 0x1f80, RZ, 0xc0, !PT ;  /* 0x00001f8064647812 */ /* 0x000fe200078ec0ff */
[C---:B------:R-:W-:Y:S01]  /*8f50*/  VIADD R75, R71.reuse, 0x18 ;  /* 0x00000018474b7836 */ /* 0x040fe20000000000 */
[----:B------:R-:W-:Y:S01]  /*8f60*/  BSSY.RECONVERGENT B0, `(.L_x_9445) ;  /* 0x0000017000007945 */ /* 0x000fe20003800200 */
[----:B------:R-:W-:Y:S01]  /*8f70*/  VIADD R77, R71, 0x10 ;  /* 0x00000010474d7836 */ /* 0x000fe20000000000 */
[-C--:B------:R-:W-:Y:S01]  /*8f80*/  ISETP.GE.AND P1, PT, R73, R160.reuse, PT ;  /* 0x000000a04900720c */ /* 0x080fe20003f26270 */
[----:B------:R-:W-:Y:S01]  /*8f90*/  VIADD R73, R71, 0x20 ;  /* 0x0000002047497836 */ /* 0x000fe20000000000 */
[----:B------:R-:W-:-:S02]  /*8fa0*/  ISETP.GE.AND P2, PT, R75, R160, PT ;  /* 0x000000a04b00720c */ /* 0x000fc40003f46270 */
[-C--:B------:R-:W-:Y:S02]  /*8fb0*/  ISETP.GE.AND P0, PT, R77, R160.reuse, PT ;  /* 0x000000a04d00720c */ /* 0x080fe40003f06270 */
[----:B------:R-:W-:Y:S02]  /*8fc0*/  ISETP.GE.AND P6, PT, R73, R160, PT ;  /* 0x000000a04900720c */ /* 0x000fe40003fc6270 */
[----:B------:R-:W-:Y:S02]  /*8fd0*/  LOP3.LUT R73, R100, 0x3c, R69, 0xf8, !PT ;  /* 0x0000003c64497812 */ /* 0x000fe400078ef845 */
[----:B------:R-:W-:Y:S02]  /*8fe0*/  P2R R0, PR, RZ, 0x4 ;  /* 0x00000004ff007803 */ /* 0x000fe40000000000 */
[----:B------:R-:W-:Y:S02]  /*8ff0*/  LOP3.LUT R69, R69, 0x3c, RZ, 0xc0, !PT ;  /* 0x0000003c45457812 */ /* 0x000fe400078ec0ff */
[----:B------:R-:W-:-:S02]  /*9000*/  IADD3 R75, P2, PT, R73, R68, RZ ;  /* 0x00000044494b7210 */ /* 0x000fc40007f5e0ff */
[----:B------:R-:W-:Y:S01]  /*9010*/  LOP3.LUT R73, R69, 0x40, RZ, 0xfc, !PT ;  /* 0x0000004045497812 */ /* 0x000fe200078efcff */
[----:B--2---:R-:W-:Y:S01]  /*9020*/  VIADD R3, R71, 0x28 ;  /* 0x0000002847037836 */ /* 0x004fe20000000000 */
[----:B------:R-:W-:-:S04]  /*9030*/  LEA.HI.X.SX32 R68, R68, RZ, 0x1, P2 ;  /* 0x000000ff44447211 */ /* 0x000fc800010f0eff */
[----:B------:R-:W-:Y:S01]  /*9040*/  ISETP.GE.AND P5, PT, R3, R160, PT ;  /* 0x000000a00300720c */ /* 0x000fe20003fa6270 */
[----:B------:R-:W-:Y:S01]  /*9050*/  VIADD R3, R71, 0x30 ;  /* 0x0000003047037836 */ /* 0x000fe20000000000 */
[----:B------:R-:W-:Y:S11]  /*9060*/  @P3 BRA `(.L_x_9446) ;  /* 0x0000000000183947 */ /* 0x000ff60003800000 */
[----:B------:R-:W-:Y:S02]  /*9070*/  LEA R76, P2, R75, R78, 0x2 ;  /* 0x0000004e4b4c7211 */ /* 0x000fe400078410ff */
[-C--:B-----5:R-:W-:Y:S02]  /*9080*/  ISETP.GE.AND P3, PT, R69, R2.reuse, PT ;  /* 0x000000024500720c */ /* 0x0a0fe40003f66270 */
[----:B------:R-:W-:Y:S02]  /*9090*/  LEA.HI.X R77, R75, R79, R68, 0x2, P2 ;  /* 0x0000004f4b4d7211 */ /* 0x000fe400010f1444 */
[----:B------:R-:W-:-:S09]  /*90a0*/  ISETP.GE.AND P2, PT, R73, R2, PT ;  /* 0x000000024900720c */ /* 0x000fd20003f46270 */
[----:B-1----:R2:W-:Y:S04]  /*90b0*/  @!P3 ST.E.128 desc[UR4][R76.64], R64 ;  /* 0x000000404c00b985 */ /* 0x0025e8000c101d04 */
[----:B------:R2:W-:Y:S02]  /*90c0*/  @!P2 ST.E.128 desc[UR4][R76.64+0x100], R32 ;  /* 0x000100204c00a985 */ /* 0x0005e4000c101d04 */
.L_x_9446:
[----:B------:R-:W-:Y:S05]  /*90d0*/  BSYNC.RECONVERGENT B0 ;  /* 0x0000000000007941 */ /* 0x000fea0003800200 */
.L_x_9445:
        /* <DEDUP_REMOVED lines=12> */
.L_x_9448:
[----:B------:R-:W-:Y:S05]  /*91a0*/  BSYNC.RECONVERGENT B0 ;  /* 0x0000000000007941 */ /* 0x000fea0003800200 */
.L_x_9447:
        /* <DEDUP_REMOVED lines=11> */
.L_x_9450:
[----:B------:R-:W-:Y:S05]  /*9260*/  BSYNC.RECONVERGENT B0 ;  /* 0x0000000000007941 */ /* 0x000fea0003800200 */
.L_x_9449:
        /* <DEDUP_REMOVED lines=11> */
.L_x_9452:
[----:B------:R-:W-:Y:S05]  /*9320*/  BSYNC.RECONVERGENT B0 ;  /* 0x0000000000007941 */ /* 0x000fea0003800200 */
.L_x_9451:
        /* <DEDUP_REMOVED lines=10> */
.L_x_9454:
[----:B------:R-:W-:Y:S05]  /*93d0*/  BSYNC.RECONVERGENT B0 ;  /* 0x0000000000007941 */ /* 0x000fea0003800200 */
.L_x_9453:
        /* <DEDUP_REMOVED lines=10> */
.L_x_9456:
[----:B------:R-:W-:Y:S05]  /*9480*/  BSYNC.RECONVERGENT B0 ;  /* 0x0000000000007941 */ /* 0x000fea0003800200 */
.L_x_9455:
        /* <DEDUP_REMOVED lines=10> */
.L_x_9458:
[----:B------:R-:W-:Y:S05]  /*9530*/  BSYNC.RECONVERGENT B0 ;  /* 0x0000000000007941 */ /* 0x000fea0003800200 */
.L_x_9457:
[----:B------:R-:W-:-:S04]  /*9540*/  MOV R167, 0x0 ;  /* 0x0000000000a77802 */ /* 0x000fc80000000f00 */
[----:B-12345:R-:W-:Y:S05]  /*9550*/  @P3 RET.REL.NODEC R166 `(_ZN5flash24flash_fwd_splitkv_kernelI23Flash_fwd_kernel_traitsILi128ELi64ELi64ELi4ELb0ELb0EN7cutlass6half_tE19Flash_kernel_traitsILi128ELi64ELi64ELi4ES3_EELb0ELb0ELb0ELb0ELb0ELb0ELb1ELb0EEEvNS_16Flash_fwd_paramsE) ;  /* 0xffffff68a6a83950 */ /* 0x03efea0003c3ffff */
[-C--:B------:R-:W-:Y:S01]  /*9560*/  ISETP.GE.AND P2, PT, R69, R2.reuse, PT ;  /* 0x000000024500720c */ /* 0x080fe20003f46270 */
[----:B------:R-:W-:Y:S01]  /*9570*/  IMAD.MOV.U32 R167, RZ, RZ, 0x0 ;  /* 0x00000000ffa77424 */ /* 0x000fe200078e00ff */
[----:B------:R-:W-:-:S11]  /*9580*/  ISETP.GE.AND P0, PT, R73, R2, PT ;  /* 0x000000024900720c */ /* 0x000fd60003f06270 */
[----:B------:R-:W-:-:S04]  /*9590*/  @!P2 LEA R8, P1, R75, R78, 0x2 ;  /* 0x0000004e4b08a211 */ /* 0x000fc800078210ff */
[----:B------:R-:W-:-:S05]  /*95a0*/  @!P2 LEA.HI.X R9, R75, R79, R68, 0x2, P1 ;  /* 0x0000004f4b09a211 */ /* 0x000fca00008f1444 */
[----:B------:R1:W-:Y:S02]  /*95b0*/  @!P2 ST.E.128 desc[UR4][R8.64+0x7000], R36 ;  /* 0x007000240800a985 */ /* 0x0003e4000c101d04 */
[----:B-1----:R-:W-:Y:S05]  /*95c0*/  @P0 RET.REL.NODEC R166 `(_ZN5flash24flash_fwd_splitkv_kernelI23Flash_fwd_kernel_traitsILi128ELi64ELi64ELi4ELb0ELb0EN7cutlass6half_tE19Flash_kernel_traitsILi128ELi64ELi64ELi4ES3_EELb0ELb0ELb0ELb0ELb0ELb0ELb1ELb0EEEvNS_16Flash_fwd_paramsE) ;  /* 0xffffff68a68c0950 */ /* 0x002fea0003c3ffff */
[----:B------:R-:W-:Y:S01]  /*95d0*/  LEA R2, P0, R75, R78, 0x2 ;  /* 0x0000004e4b027211 */ /* 0x000fe200078010ff */
[----:B------:R-:W-:-:S03]  /*95e0*/  IMAD.MOV.U32 R167, RZ, RZ, 0x0 ;  /* 0x00000000ffa77424 */ /* 0x000fc600078e00ff */
[----:B------:R-:W-:-:S05]  /*95f0*/  LEA.HI.X R3, R75, R79, R68, 0x2, P0 ;  /* 0x0000004f4b037211 */ /* 0x000fca00000f1444 */
[----:B------:R1:W-:Y:S02]  /*9600*/  ST.E.128 desc[UR4][R2.64+0x7100], R4 ;  /* 0x0071000402007985 */ /* 0x0003e4000c101d04 */
[----:B-1----:R-:W-:Y:S05]  /*9610*/  RET.REL.NODEC R166 `(_ZN5flash24flash_fwd_splitkv_kernelI23Flash_fwd_kernel_traitsILi128ELi64ELi64ELi4ELb0ELb0EN7cutlass6half_tE19Flash_kernel_traitsILi128ELi64ELi64ELi4ES3_EELb0ELb0ELb0ELb0ELb0ELb0ELb1ELb0EEEvNS_16Flash_fwd_paramsE) ;  /* 0xffffff68a6787950 */ /* 0x002fea0003c3ffff */
.L_x_9442:
[----:B------:R-:W-:Y:S01]  /*9620*/  MOV R10, 0x2 ;  /* 0x00000002000a7802 */ /* 0x000fe20000000f00 */
[----:B------:R-:W-:Y:S01]  /*9630*/  IMAD.MOV.U32 R5, RZ, RZ, 0x1f ;  /* 0x0000001fff057424 */ /* 0x000fe200078e00ff */
[----:B------:R-:W-:-:S07]  /*9640*/  MOV R7, 0xffffffff ;  /* 0xffffffff00077802 */ /* 0x000fce0000000f00 */
[----:B-----5:R-:W-:Y:S05]  /*9650*/  WARPSYNC.COLLECTIVE R7, `(.L_x_9459) ;  /* 0x0000000007087348 */ /* 0x020fea0003c00000 */
[----:B------:R1:W2:Y:S02]  /*9660*/  SHFL.BFLY P0, R12, R181, R10, R5 ;  /* 0x0c00000ab50c7389 */ /* 0x0002a40000000005 */
[----:B-12--5:R-:W-:Y:S05]  /*9670*/  ENDCOLLECTIVE ;  /* 0x000000000000791b */ /* 0x026fea0003800000 */
.L_x_9459:
[----:B------:R-:W-:Y:S02]  /*9680*/  IMAD.MOV.U32 R6, RZ, RZ, R12 ;  /* 0x000000ffff067224 */ /* 0x000fe400078e000c */
[----:B------:R-:W-:Y:S02]  /*9690*/  IMAD.MOV.U32 R10, RZ, RZ, 0x1 ;  /* 0x00000001ff0a7424 */ /* 0x000fe400078e00ff */
[----:B------:R-:W-:-:S05]  /*96a0*/  FADD.FTZ R9, R6, R181 ;  /* 0x000000b506097221 */ /* 0x000fca0000010000 */
[----:B------:R-:W-:-:S07]  /*96b0*/  MOV R181, R9 ;  /* 0x0000000900b57202 */ /* 0x000fce0000000f00 */
[----:B------:R-:W-:Y:S05]  /*96c0*/  WARPSYNC.COLLECTIVE R7, `(.L_x_9460) ;  /* 0x0000000007087348 */ /* 0x000fea0003c00000 */
[----:B------:R1:W2:Y:S02]  /*96d0*/  SHFL.BFLY P0, R12, R181, R10, R5 ;  /* 0x0c00000ab50c7389 */ /* 0x0002a40000000005 */
[----:B-12---:R-:W-:Y:S05]  /*96e0*/  ENDCOLLECTIVE ;  /* 0x000000000000791b */ /* 0x006fea0003800000 */
.L_x_9460:
[----:B------:R-:W-:Y:S01]  /*96f0*/  MOV R181, R179 ;  /* 0x000000b300b57202 */ /* 0x000fe20000000f00 */
[----:B------:R-:W-:Y:S01]  /*9700*/  IMAD.MOV.U32 R10, RZ, RZ, 0x2 ;  /* 0x00000002ff0a7424 */ /* 0x000fe200078e00ff */
[----:B------:R-:W-:-:S07]  /*9710*/  MOV R6, R12 ;  /* 0x0000000c00067202 */ /* 0x000fce0000000f00 */
[----:B------:R-:W-:Y:S05]  /*9720*/  WARPSYNC.COLLECTIVE R7, `(.L_x_9461) ;  /* 0x0000000007087348 */ /* 0x000fea0003c00000 */
[----:B------:R1:W2:Y:S02]  /*9730*/  SHFL.BFLY P0, R12, R181, R10, R5 ;  /* 0x0c00000ab50c7389 */ /* 0x0002a40000000005 */
[----:B-12---:R-:W-:Y:S05]  /*9740*/  ENDCOLLECTIVE ;  /* 0x000000000000791b */ /* 0x006fea0003800000 */
.L_x_9461:
[----:B------:R-:W-:Y:S01]  /*9750*/  FADD.FTZ R6, R9, R6 ;  /* 0x0000000609067221 */ /* 0x000fe20000010000 */
[----:B------:R-:W-:Y:S01]  /*9760*/  FADD.FTZ R11, R12, R179 ;  /* 0x000000b30c0b7221 */ /* 0x000fe20000010000 */
[----:B------:R-:W-:-:S04]  /*9770*/  MOV R10, 0x1 ;  /* 0x00000001000a7802 */ /* 0x000fc80000000f00 */
[----:B------:R-:W-:-:S07]  /*9780*/  MOV R181, R11 ;  /* 0x0000000b00b57202 */ /* 0x000fce0000000f00 */
[----:B------:R-:W-:Y:S05]  /*9790*/  WARPSYNC.COLLECTIVE R7, `(.L_x_9462) ;  /* 0x0000000007087348 */ /* 0x000fea0003c00000 */
[----:B------:R1:W2:Y:S02]  /*97a0*/  SHFL.BFLY P0, R12, R181, R10, R5 ;  /* 0x0c00000ab50c7389 */ /* 0x0002a40000000005 */
[----:B-12---:R-:W-:Y:S05]  /*97b0*/  ENDCOLLECTIVE ;  /* 0x000000000000791b */ /* 0x006fea0003800000 */
.L_x_9462:
[----:B------:R-:W-:Y:S05]  /*97c0*/  BRA `(.L_x_9463) ;  /* 0xffffffe800e87947 */ /* 0x000fea000383ffff */
.L_x_9464:
        /* <DEDUP_REMOVED lines=11> */
.L_x_14968:


//--------------------- .text._ZN5flash24flash_fwd_splitkv_kernelI23Flash_fwd_kernel_traitsILi128ELi64ELi64ELi4ELb0ELb0EN7cutlass6half_tE19Flash_kernel_traitsILi128ELi64ELi64ELi4ES3_EELb0ELb0ELb0ELb0ELb0ELb1ELb1ELb0EEEvNS_16Flash_fwd_paramsE --------------------------
	.section	.text._ZN5flash24flash_fwd_splitkv_kernelI23Flash_fwd_kernel_traitsILi128ELi64ELi64ELi4ELb0ELb0EN7cutlass6half_tE19Flash_kernel_traitsILi128ELi64ELi64ELi4ES3_EELb0ELb0ELb0ELb0ELb0ELb1ELb1ELb0EEEvNS_16Flash_fwd_paramsE,"ax",@progbits
	.align	128
        .global         _ZN5flash24flash_fwd_splitkv_kernelI23Flash_fwd_kernel_traitsILi128ELi64ELi64ELi4ELb0ELb0EN7cutlass6half_tE19Flash_kernel_traitsILi128ELi64ELi64ELi4ES3_EELb0ELb0ELb0ELb0ELb0ELb1ELb1ELb0EEEvNS_16Flash_fwd_paramsE
        .type           _ZN5flash24flash_fwd_splitkv_kernelI23Flash_fwd_kernel_traitsILi128ELi64ELi64ELi4ELb0ELb0EN7cutlass6half_tE19Flash_kernel_traitsILi128ELi64ELi64ELi4ES3_EELb0ELb0ELb0ELb0ELb0ELb1ELb1ELb0EEEvNS_16Flash_fwd_paramsE,@function
        .size           _ZN5flash24flash_fwd_splitkv_kernelI23Flash_fwd_kernel_traitsILi128ELi64ELi64ELi4ELb0ELb0EN7cutlass6half_tE19Flash_kernel_traitsILi128ELi64ELi64ELi4ES3_EELb0ELb0ELb0ELb0ELb0ELb1ELb1ELb0EEEvNS_16Flash_fwd_paramsE,(.L_x_14969 - _ZN5flash24flash_fwd_splitkv_kernelI23Flash_fwd_kernel_traitsILi128ELi64ELi64ELi4ELb0ELb0EN7cutlass6half_tE19Flash_kernel_traitsILi128ELi64ELi64ELi4ES3_EELb0ELb0ELb0ELb0ELb0ELb1ELb1ELb0EEEvNS_16Flash_fwd_paramsE)
        .other          _ZN5flash24flash_fwd_splitkv_kernelI23Flash_fwd_kernel_traitsILi128ELi64ELi64ELi4ELb0ELb0EN7cutlass6half_tE19Flash_kernel_traitsILi128ELi64ELi64ELi4ES3_EELb0ELb0ELb0ELb0ELb0ELb1ELb1ELb0EEEvNS_16Flash_fwd_paramsE,@"STO_CUDA_ENTRY STV_DEFAULT"
_ZN5flash24flash_fwd_splitkv_kernelI23Flash_fwd_kernel_traitsILi128ELi64ELi64ELi4ELb0ELb0EN7cutlass6half_tE19Flash_kernel_traitsILi128ELi64ELi64ELi4ES3_EELb0ELb0ELb0ELb0ELb0ELb1ELb1ELb0EEEvNS_16Flash_fwd_paramsE:
.text._ZN5flash24flash_fwd_splitkv_kernelI23Flash_fwd_kernel_traitsILi128ELi64ELi64ELi4ELb0ELb0EN7cutlass6half_tE19Flash_kernel_traitsILi128ELi64ELi64ELi4ES3_EELb0ELb0ELb0ELb0ELb0ELb1ELb1ELb0EEEvNS_16Flash_fwd_paramsE:
        /* <DEDUP_REMOVED lines=29> */
[----:B-1----:R-:W-:Y:S05]  /*01d0*/  CALL.REL.NOINC `($_ZN5flash24flash_fwd_splitkv_kernelI23Flash_fwd_kernel_traitsILi128ELi64ELi64ELi4ELb0ELb0EN7cutlass6half_tE19Flash_kernel_traitsILi128ELi64ELi64ELi4ES3_EELb0ELb0ELb0ELb0ELb0ELb1ELb1ELb0EEEvNS_16Flash_fwd_paramsE$_ZN5flash30compute_attn_1rowblock_splitkvI23Flash_fwd_kernel_traitsILi128ELi64ELi64ELi4ELb0ELb0EN7cutlass6half_tE19Flash_kernel_traitsILi128ELi64ELi64ELi4ES3_EELb0ELb0ELb0ELb0ELb0ELb1ELb1ELb0ENS_16Flash_fwd_paramsEEEvRKT8_iiiii) ;  /* 0x0000000000087944 */ /* 0x002fea0003c00000 */
[----:B------:R-:W-:Y:S05]  /*01e0*/  BSYNC.RECONVERGENT B2 ;  /* 0x0000000000027941 */ /* 0x000fea0003800200 */
.L_x_9465:
[----:B------:R-:W-:Y:S05]  /*01f0*/  EXIT ;  /* 0x000000000000794d */ /* 0x000fea0003800000 */
        .type           $_ZN5flash24flash_fwd_splitkv_kernelI23Flash_fwd_kernel_traitsILi128ELi64ELi64ELi4ELb0ELb0EN7cutlass6half_tE19Flash_kernel_traitsILi128ELi64ELi64ELi4ES3_EELb0ELb0ELb0ELb0ELb0ELb1ELb1ELb0EEEvNS_16Flash_fwd_paramsE$_ZN5flash30compute_attn_1rowblock_splitkvI23Flash_fwd_kernel_traitsILi128ELi64ELi64ELi4ELb0ELb0EN7cutlass6half_tE19Flash_kernel_traitsILi128ELi64ELi64ELi4ES3_EELb0ELb0ELb0ELb0ELb0ELb1ELb1ELb0ENS_16Flash_fwd_paramsEEEvRKT8_iiiii,@function
        .size           $_ZN5flash24flash_fwd_splitkv_kernelI23Flash_fwd_kernel_traitsILi128ELi64ELi64ELi4ELb0ELb0EN7cutlass6half_tE19Flash_kernel_traitsILi128ELi64ELi64ELi4ES3_EELb0ELb0ELb0ELb0ELb0ELb1ELb1ELb0EEEvNS_16Flash_fwd_paramsE$_ZN5flash30compute_attn_1rowblock_splitkvI23Flash_fwd_kernel_traitsILi128ELi64ELi64ELi4ELb0ELb0EN7cutlass6half_tE19Flash_kernel_traitsILi128ELi64ELi64ELi4ES3_EELb0ELb0ELb0ELb0ELb0ELb1ELb1ELb0ENS_16Flash_fwd_paramsEEEvRKT8_iiiii,(.L_x_14969 - $_ZN5flash24flash_fwd_splitkv_kernelI23Flash_fwd_kernel_traitsILi128ELi64ELi64ELi4ELb0ELb0EN7cutlass6half_tE19Flash_kernel_traitsILi128ELi64ELi64ELi4ES3_EELb0ELb0ELb0ELb0ELb0ELb1ELb1ELb0EEEvNS_16Flash_fwd_paramsE$_ZN5flash30compute_attn_1rowblock_splitkvI23Flash_fwd_kernel_traitsILi128ELi64ELi64ELi4ELb0ELb0EN7cutlass6half_tE19Flash_kernel_traitsILi128ELi64ELi64ELi4ES3_EELb0ELb0ELb0ELb0ELb0ELb1ELb1ELb0ENS_16Flash_fwd_paramsEEEvRKT8_iiiii)
$_ZN5flash24flash_fwd_splitkv_kernelI23Flash_fwd_kernel_traitsILi128ELi64ELi64ELi4ELb0ELb0EN7cutlass6half_tE19Flash_kernel_traitsILi128ELi64ELi64ELi4ES3_EELb0ELb0ELb0ELb0ELb0ELb1ELb1ELb0EEEvNS_16Flash_fwd_paramsE$_ZN5flash30compute_attn_1rowblock_splitkvI23Flash_fwd_kernel_traitsILi128ELi64ELi64ELi4ELb0ELb0EN7cutlass6half_tE19Flash_kernel_traitsILi128ELi64ELi64ELi4ES3_EELb0ELb0ELb0ELb0ELb0ELb1ELb1ELb0ENS_16Flash_fwd_paramsEEEvRKT8_iiiii:
        /* <DEDUP_REMOVED lines=39> */
.L_x_9467:
[----:B------:R-:W-:Y:S05]  /*0470*/  BSYNC.RECONVERGENT B0 ;  /* 0x0000000000007941 */ /* 0x000fea0003800200 */
.L_x_9466:
[----:B------:R-:W-:Y:S04]  /*0480*/  BSSY.RECONVERGENT B0, `(.L_x_9468) ;  /* 0x0000007000007945 */ /* 0x000fe80003800200 */
[----:B------:R-:W-:Y:S05]  /*0490*/  @!P3 BRA `(.L_x_9469) ;  /* 0x000000000014b947 */ /* 0x000fea0003800000 */
[----:B------:R-:W4:Y:S02]  /*04a0*/  LD.E.U8 R6, desc[UR4][R2.64+0x1b2] ;  /* 0x0001b20402067980 */ /* 0x000f24000c101100 */
[----:B----4-:R-:W-:-:S13]  /*04b0*/  ISETP.NE.AND P1, PT, R6, RZ, PT ;  /* 0x000000ff0600720c */ /* 0x010fda0003f25270 */
[----:B------:R-:W4:Y:S02]  /*04c0*/  @P1 LD.E R6, desc[UR4][R14.64+0x4] ;  /* 0x000004040e061980 */ /* 0x000f24000c101900 */
[----:B----45:R-:W-:-:S06]  /*04d0*/  @P1 IADD3 R101, PT, PT, R6, -R13, RZ ;  /* 0x8000000d06651210 */ /* 0x030fcc0007ffe0ff */
[----:B------:R4:W5:Y:S02]  /*04e0*/  @!P1 LD.E R101, desc[UR4][R14.64] ;  /* 0x000000040e659980 */ /* 0x000964000c101900 */
.L_x_9469:
[----:B------:R-:W-:Y:S05]  /*04f0*/  BSYNC.RECONVERGENT B0 ;  /* 0x0000000000007941 */ /* 0x000fea0003800200 */
.L_x_9468:
        /* <DEDUP_REMOVED lines=8> */
.L_x_9471:
[----:B------:R-:W5:Y:S01]  /*0580*/  LD.E.64 R6, desc[UR4][R2.64+0x108] ;  /* 0x0001080402067980 */ /* 0x000f62000c101b00 */
[----:B------:R-:W-:Y:S01]  /*0590*/  BSSY.RECONVERGENT B0, `(.L_x_9473) ;  /* 0x0000006000007945 */ /* 0x000fe20003800200 */
[----:B------:R-:W-:Y:S01]  /*05a0*/  IMAD.MOV.U32 R5, RZ, RZ, RZ ;  /* 0x000000ffff057224 */ /* 0x000fe200078e00ff */
[----:B-----5:R-:W-:-:S04]  /*05b0*/  ISETP.NE.U32.AND P0, PT, R6, RZ, PT ;  /* 0x000000ff0600720c */ /* 0x020fc80003f05070 */
[----:B------:R-:W-:-:S13]  /*05c0*/  ISETP.NE.AND.EX P0, PT, R7, RZ, PT, P0 ;  /* 0x000000ff0700720c */ /* 0x000fda0003f05300 */
[----:B------:R-:W-:Y:S05]  /*05d0*/  @!P0 BRA `(.L_x_9474) ;  /* 0x0000000000048947 */ /* 0x000fea0003800000 */
[----:B------:R1:W5:Y:S02]  /*05e0*/  LD.E R5, desc[UR4][R2.64+0xbc] ;  /* 0x0000bc0402057980 */ /* 0x000364000c101900 */
.L_x_9474:
[----:B------:R-:W-:Y:S05]  /*05f0*/  BSYNC.RECONVERGENT B0 ;  /* 0x0000000000007941 */ /* 0x000fea0003800200 */
.L_x_9473:
[----:B-----5:R-:W-:Y:S02]  /*0600*/  IADD3 R101, PT, PT, R5, R101, -R12 ;  /* 0x0000006505657210 */ /* 0x020fe40007ffe80c */
.L_x_9472:
[----:B------:R-:W-:Y:S05]  /*0610*/  BSYNC.RECONVERGENT B1 ;  /* 0x0000000000017941 */ /* 0x000fea0003800200 */
.L_x_9470:
[----:B------:R-:W-:Y:S01]  /*0620*/  IMAD.SHL.U32 R162, R29, 0x40, RZ ;  /* 0x000000401da27824 */ /* 0x000fe200078e00ff */
[----:B------:R-:W-:-:S04]  /*0630*/  MOV R157, 0x0 ;  /* 0x00000000009d7802 */ /* 0x000fc80000000f00 */
[----:B------:R-:W-:-:S13]  /*0640*/  ISETP.GT.AND P0, PT, R145, R162, PT ;  /* 0x000000a29100720c */ /* 0x000fda0003f04270 */
[----:B-1234-:R-:W-:Y:S05]  /*0650*/  @!P0 RET.REL.NODEC R156 `(_ZN5flash24flash_fwd_splitkv_kernelI23Flash_fwd_kernel_traitsILi128ELi64ELi64ELi4ELb0ELb0EN7cutlass6half_tE19Flash_kernel_traitsILi128ELi64ELi64ELi4ES3_EELb0ELb0ELb0ELb0ELb0ELb1ELb1ELb0EEEvNS_16Flash_fwd_paramsE) ;  /* 0xfffffff89c688950 */ /* 0x01efea0003c3ffff */
        /* <DEDUP_REMOVED lines=73> */
.L_x_9477:
[----:B------:R-:W-:Y:S05]  /*0af0*/  BSYNC.RECONVERGENT B0 ;  /* 0x0000000000007941 */ /* 0x000fea0003800200 */
.L_x_9476:
        /* <DEDUP_REMOVED lines=12> */
.L_x_9479:
[----:B------:R-:W-:Y:S05]  /*0bc0*/  BSYNC.RECONVERGENT B0 ;  /* 0x0000000000007941 */ /* 0x000fea0003800200 */
.L_x_9478:
        /* <DEDUP_REMOVED lines=12> */
.L_x_9481:
[----:B------:R-:W-:Y:S05]  /*0c90*/  BSYNC.RECONVERGENT B0 ;  /* 0x0000000000007941 */ /* 0x000fea0003800200 */
.L_x_9480:
        /* <DEDUP_REMOVED lines=12> */
.L_x_9483:
[----:B------:R-:W-:Y:S05]  /*0d60*/  BSYNC.RECONVERGENT B0 ;  /* 0x0000000000007941 */ /* 0x000fea0003800200 */
.L_x_9482:
        /* <DEDUP_REMOVED lines=11> */
.L_x_9485:
[----:B------:R-:W-:Y:S05]  /*0e20*/  BSYNC.RECONVERGENT B0 ;  /* 0x0000000000007941 */ /* 0x000fea0003800200 */
.L_x_9484:
        /* <DEDUP_REMOVED lines=11> */
.L_x_9487:
[----:B------:R-:W-:Y:S05]  /*0ee0*/  BSYNC.RECONVERGENT B0 ;  /* 0x0000000000007941 */ /* 0x000fea0003800200 */
.L_x_9486:
        /* <DEDUP_REMOVED lines=12> */
.L_x_9489:
[----:B------:R-:W-:Y:S05]  /*0fb0*/  BSYNC.RECONVERGENT B0 ;  /* 0x0000000000007941 */ /* 0x000fea0003800200 */
.L_x_9488:
        /* <DEDUP_REMOVED lines=15> */
.L_x_9491:
[----:B------:R-:W-:Y:S05]  /*10b0*/  BSYNC.RECONVERGENT B0 ;  /* 0x0000000000007941 */ /* 0x000fea0003800200 */
.L_x_9490:
        /* <DEDUP_REMOVED lines=20> */
[----:B-1----:R-:W-:Y:S05]  /*1200*/  @P6 RET.REL.NODEC R156 `(_ZN5flash24flash_fwd_splitkv_kernelI23Flash_fwd_kernel_traitsILi128ELi64ELi64ELi4ELb0ELb0EN7cutlass6half_tE19Flash_kernel_traitsILi128ELi64ELi64ELi4ES3_EELb0ELb0ELb0ELb0ELb0ELb1ELb1ELb0EEEvNS_16Flash_fwd_paramsE) ;  /* 0xffffffec9c7c6950 */ /* 0x002fea0003c3ffff */
[----:B------:R-:W-:Y:S02]  /*1210*/  MOV R5, 0xff800000 ;  /* 0xff80000000057802 */ /* 0x000fe40000000f00 */
[----:B------:R-:W-:-:S03]  /*1220*/  MOV R157, 0x0 ;  /* 0x00000000009d7802 */ /* 0x000fc60000000f00 */
[----:B------:R1:W-:Y:S02]  /*1230*/  ST.E desc[UR4][R2.64+0xe0], R5 ;  /* 0x0000e00502007985 */ /* 0x0003e4000c101904 */
[----:B-1----:R-:W-:Y:S05]  /*1240*/  RET.REL.NODEC R156 `(_ZN5flash24flash_fwd_splitkv_kernelI23Flash_fwd_kernel_traitsILi128ELi64ELi64ELi4ELb0ELb0EN7cutlass6half_tE19Flash_kernel_traitsILi128ELi64ELi64ELi4ES3_EELb0ELb0ELb0ELb0ELb0ELb1ELb1ELb0EEEvNS_16Flash_fwd_paramsE) ;  /* 0xffffffec9c6c7950 */ /* 0x002fea0003c3ffff */
.L_x_9475:
        /* <DEDUP_REMOVED lines=84> */
[-C--:B--2---:R-:W-:Y:S02]  /*1790*/  IMAD R6, R15, R0.reuse, RZ ;  /* 0x000000000f067224 */ /* 0x084fe400078e02ff */
        /* <DEDUP_REMOVED lines=17> */
.L_x_9493:
        /* <DEDUP_REMOVED lines=29> */
[-C--:B---3-5:R-:W-:Y:S02]  /*1a80*/  @!P3 IMAD R9, R15, R11.reuse, RZ ;  /* 0x0000000b0f09b224 */ /* 0x0a8fe400078e02ff */
[----:B------:R-:W-:Y:S01]  /*1a90*/  @!P3 IMAD.IADD R23, R23, 0x1, R0 ;  /* 0x000000011717b824 */ /* 0x000fe200078e0200 */
[----:B------:R-:W-:Y:S02]  /*1aa0*/  @!P3 SHF.R.S32.HI R0, RZ, 0x1f, R11 ;  /* 0x0000001fff00b819 */ /* 0x000fe4000001140b */
[----:B------:R-:W-:Y:S01]  /*1ab0*/  @!P2 IADD3 R5, PT, PT, R5, -R4, RZ ;  /* 0x800000040505a210 */ /* 0x000fe20007ffe0ff */
[----:B------:R-:W-:-:S03]  /*1ac0*/  @!P3 IMAD.WIDE.U32 R22, R14, R11, R22 ;  /* 0x0000000b0e16b225 */ /* 0x000fc600078e0016 */
[----:B------:R-:W-:Y:S01]  /*1ad0*/  ISETP.GE.U32.AND P4, PT, R5, R4, PT ;  /* 0x000000040500720c */ /* 0x000fe20003f86070 */
[----:B------:R-:W-:Y:S01]  /*1ae0*/  @!P3 IMAD R9, R14, R0, R9 ;  /* 0x000000000e09b224 */ /* 0x000fe200078e0209 */
[----:B------:R-:W-:Y:S01]  /*1af0*/  LOP3.LUT R4, R163, R8, RZ, 0x3c, !PT ;  /* 0x00000008a3047212 */ /* 0x000fe200078e3cff */
[-C--:B------:R-:W-:Y:S02]  /*1b00*/  @P3 IMAD R0, R147, R6.reuse, RZ ;  /* 0x0000000693003224 */ /* 0x080fe400078e02ff */
[----:B------:R-:W-:Y:S01]  /*1b10*/  @P3 IMAD.WIDE.U32 R14, R146, R6, RZ ;  /* 0x00000006920e3225 */ /* 0x000fe200078e00ff */
[----:B------:R-:W-:Y:S02]  /*1b20*/  ISETP.GE.AND P1, PT, R4, RZ, PT ;  /* 0x000000ff0400720c */ /* 0x000fe40003f26270 */
[----:B------:R-:W-:Y:S01]  /*1b30*/  @!P3 MOV R6, R22 ;  /* 0x000000160006b202 */ /* 0x000fe20000000f00 */
[----:B------:R-:W-:Y:S01]  /*1b40*/  @!P3 IMAD.IADD R9, R23, 0x1, R9 ;  /* 0x000000011709b824 */ /* 0x000fe200078e0209 */
[----:B------:R-:W-:Y:S01]  /*1b50*/  ISETP.NE.AND P0, PT, R8, RZ, PT ;  /* 0x000000ff0800720c */ /* 0x000fe20003f05270 */
[----:B------:R-:W-:Y:S01]  /*1b60*/  @P3 IMAD.MOV.U32 R6, RZ, RZ, R14 ;  /* 0x000000ffff063224 */ /* 0x000fe200078e000e */
[----:B------:R-:W-:-:S02]  /*1b70*/  LEA R7, R25, 0xffffffc0, 0x6 ;  /* 0xffffffc019077811 */ /* 0x000fc400078e30ff */
[----:B------:R-:W-:Y:S02]  /*1b80*/  @P3 IADD3 R9, PT, PT, R15, R0, RZ ;  /* 0x000000000f093210 */ /* 0x000fe40007ffe0ff */
[----:B------:R-:W-:Y:S01]  /*1b90*/  @!P2 IADD3 R10, PT, PT, R10, 0x1, RZ ;  /* 0x000000010a0aa810 */ /* 0x000fe20007ffe0ff */
[----:B------:R-:W-:Y:S01]  /*1ba0*/  IMAD R4, R147, R7, RZ ;  /* 0x0000000793047224 */ /* 0x000fe200078e02ff */
[----:B------:R-:W-:Y:S01]  /*1bb0*/  SHF.R.S32.HI R15, RZ, 0x1f, R7 ;  /* 0x0000001fff0f7819 */ /* 0x000fe20000011407 */
[----:B------:R-:W-:Y:S01]  /*1bc0*/  @!P3 IMAD R0, R149, R12, RZ ;  /* 0x0000000c9500b224 */ /* 0x000fe200078e02ff */
[----:B------:R-:W-:Y:S01]  /*1bd0*/  @!P3 SHF.R.S32.HI R5, RZ, 0x1f, R12 ;  /* 0x0000001fff05b819 */ /* 0x000fe2000001140c */
[----:B------:R-:W-:Y:S01]  /*1be0*/  IMAD.MOV.U32 R23, RZ, RZ, R9 ;  /* 0x000000ffff177224 */ /* 0x000fe200078e0009 */
[----:B------:R-:W-:Y:S02]  /*1bf0*/  MOV R22, R6 ;  /* 0x0000000600167202 */ /* 0x000fe40000000f00 */
        /* <DEDUP_REMOVED lines=14> */
[----:B------:R-:W-:-:S02]  /*1ce0*/  @!P3 IMAD R0, R16, R5, R0 ;  /* 0x000000051000b224 */ /* 0x000fc400078e0200 */
        /* <DEDUP_REMOVED lines=11> */
.L_x_9494:
[----:B------:R-:W-:Y:S05]  /*1da0*/  BSYNC.RECONVERGENT B0 ;  /* 0x0000000000007941 */ /* 0x000fea0003800200 */
.L_x_9492:
        /* <DEDUP_REMOVED lines=10> */
[----:B-1----:R-:W1:Y:S01]  /*1e50*/  MUFU.RCP R5, R11 ;  /* 0x0000000b00057308 */ /* 0x002e620000001000 */
[----:B------:R-:W1:Y:S02]  /*1e60*/  S2R R6, SR_CgaCtaId ;  /* 0x0000000000067919 */ /* 0x000e640000008800 */
[----:B-1----:R-:W-:-:S05]  /*1e70*/  VIADD R5, R5, 0xffffffe ;  /* 0x0ffffffe05057836 */ /* 0x002fca0000000000 */
[----:B------:R-:W1:Y:S01]  /*1e80*/  F2I.FTZ.U32.TRUNC.NTZ R37, R5 ;  /* 0x0000000500257305 */ /* 0x000e62000021f000 */
[----:B------:R-:W-:Y:S01]  /*1e90*/  IMAD.MOV.U32 R36, RZ, RZ, RZ ;  /* 0x000000ffff247224 */ /* 0x000fe200078e00ff */
[----:B------:R-:W-:Y:S01]  /*1ea0*/  IABS R9, R8 ;  /* 0x0000000800097213 */ /* 0x000fe20000000000 */
[----:B-1----:R-:W-:-:S04]  /*1eb0*/  IMAD.MOV R0, RZ, RZ, -R37 ;  /* 0x000000ffff007224 */ /* 0x002fc800078e0a25 */
[----:B------:R-:W-:Y:S01]  /*1ec0*/  IMAD R13, R0, R4, RZ ;  /* 0x00000004000d7224 */ /* 0x000fe200078e02ff */
[----:B------:R-:W-:-:S03]  /*1ed0*/  IABS R0, R163 ;  /* 0x000000a300007213 */ /* 0x000fc60000000000 */
[----:B------:R-:W-:Y:S01]  /*1ee0*/  IMAD.HI.U32 R13, R37, R13, R36 ;  /* 0x0000000d250d7227 */ /* 0x000fe200078e0024 */
[----:B------:R-:W-:Y:S02]  /*1ef0*/  IADD3 R9, PT, PT, RZ, -R9, RZ ;  /* 0x80000009ff097210 */ /* 0x000fe40007ffe0ff */
[----:B------:R-:W-:-:S03]  /*1f00*/  MOV R5, 0x400 ;  /* 0x0000040000057802 */ /* 0x000fc60000000f00 */
[----:B------:R-:W-:Y:S01]  /*1f10*/  IMAD.HI.U32 R13, R13, R0, RZ ;  /* 0x000000000d0d7227 */ /* 0x000fe200078e00ff */
[----:B------:R-:W-:-:S03]  /*1f20*/  LOP3.LUT R11, R163, R8, RZ, 0x3c, !PT ;  /* 0x00000008a30b7212 */ /* 0x000fc600078e3cff */
[----:B------:R-:W-:Y:S01]  /*1f30*/  IMAD R9, R13, R9, R0 ;  /* 0x000000090d097224 */ /* 0x000fe200078e0200 */
[----:B------:R-:W-:Y:S01]  /*1f40*/  LEA R6, R6, R5, 0x18 ;  /* 0x0000000506067211 */ /* 0x000fe200078ec0ff */
[----:B------:R-:W-:Y:S01]  /*1f50*/  IMAD.SHL.U32 R0, R98, 0x8, RZ ;  /* 0x0000000862007824 */ /* 0x000fe200078e00ff */
[----:B------:R-:W-:Y:S02]  /*1f60*/  ISETP.GE.AND P0, PT, R11, RZ, PT ;  /* 0x000000ff0b00720c */ /* 0x000fe40003f06270 */
[----:B------:R-:W-:Y:S02]  /*1f70*/  ISETP.GT.U32.AND P6, PT, R4, R9, PT ;  /* 0x000000090400720c */ /* 0x000fe40003fc4070 */
[----:B------:R-:W-:Y:S02]  /*1f80*/  IADD3 R145, PT, PT, -R162, R145, RZ ;  /* 0x00000091a2917210 */ /* 0x000fe40007ffe1ff */
[C---:B------:R-:W-:Y:S02]  /*1f90*/  LOP3.LUT R160, R0.reuse, 0x38, RZ, 0xc0, !PT ;  /* 0x0000003800a07812 */ /* 0x040fe400078ec0ff */
[----:B------:R-:W-:-:S04]  /*1fa0*/  LOP3.LUT R161, R0, 0x1c0, RZ, 0xc0, !PT ;  /* 0x000001c000a17812 */ /* 0x000fc800078ec0ff */
[----:B------:R-:W-:-:S04]  /*1fb0*/  LOP3.LUT R161, R161, 0x38, R98, 0xf8, !PT ;  /* 0x00000038a1a17812 */ /* 0x000fc800078ef862 */
[----:B------:R-:W-:Y:S01]  /*1fc0*/  LOP3.LUT R161, R161, 0x38, R0, 0x78, !PT ;  /* 0x00000038a1a17812 */ /* 0x000fe200078e7800 */
[----:B------:R-:W-:Y:S01]  /*1fd0*/  @!P6 IMAD.IADD R9, R9, 0x1, -R4 ;  /* 0x000000010909e824 */ /* 0x000fe200078e0a04 */
[----:B------:R-:W-:Y:S01]  /*1fe0*/  BSSY.RECONVERGENT B0, `(.L_x_9495) ;  /* 0x0000033000007945 */ /* 0x000fe20003800200 */
[----:B------:R-:W-:Y:S01]  /*1ff0*/  VIADD R157, R25, 0xffffffff ;  /* 0xffffffff199d7836 */ /* 0x000fe20000000000 */
[----:B------:R-:W-:Y:S02]  /*2000*/  LOP3.LUT R161, R161, 0x1e00, R0, 0xf8, !PT ;  /* 0x00001e00a1a17812 */ /* 0x000fe400078ef800 */
[----:B------:R-:W-:Y:S01]  /*2010*/  ISETP.GE.U32.AND P5, PT, R9, R4, PT ;  /* 0x000000040900720c */ /* 0x000fe20003fa6070 */
[----:B------:R-:W-:Y:S01]  /*2020*/  IMAD.SHL.U32 R164, R157, 0x40, RZ ;  /* 0x000000409da47824 */ /* 0x000fe200078e00ff */
[----:B------:R-:W-:Y:S02]  /*2030*/  ISETP.NE.AND P3, PT, R8, RZ, PT ;  /* 0x000000ff0800720c */ /* 0x000fe40003f65270 */
[----:B------:R-:W-:-:S02]  /*2040*/  SHF.L.U64.HI R96, R146, 0x4, R147 ;  /* 0x0000000492607819 */ /* 0x000fc40000010293 */
[----:B------:R-:W-:Y:S02]  /*2050*/  LOP3.LUT R158, R160, 0x40, RZ, 0xfc, !PT ;  /* 0x00000040a09e7812 */ /* 0x000fe400078efcff */
[----:B------:R-:W-:Y:S01]  /*2060*/  LEA R161, R161, R6, 0x1 ;  /* 0x00000006a1a17211 */ /* 0x000fe200078e08ff */
[----:B--2---:R-:W-:-:S04]  /*2070*/  @P1 IMAD.WIDE.U32 R36, R30, R18, RZ ;  /* 0x000000121e241225 */ /* 0x004fc800078e00ff */
[----:B------:R-:W-:Y:S02]  /*2080*/  @P1 IMAD R18, R31, R18, RZ ;  /* 0x000000121f121224 */ /* 0x000fe400078e02ff */
[----:B----4-:R-:W-:Y:S01]  /*2090*/  @!P1 IMAD.WIDE.U32 R38, R22, R165, RZ ;  /* 0x000000a516269225 */ /* 0x010fe200078e00ff */
[----:B------:R-:W-:-:S03]  /*20a0*/  SHF.R.U32.HI R22, RZ, 0x3, R98 ;  /* 0x00000003ff167819 */ /* 0x000fc60000011662 */
[----:B------:R-:W-:Y:S01]  /*20b0*/  @!P1 IMAD R5, R23, R165, RZ ;  /* 0x000000a517059224 */ /* 0x000fe200078e02ff */
[----:B------:R-:W-:Y:S01]  /*20c0*/  @!P1 MOV R11, R38 ;  /* 0x00000026000b9202 */ /* 0x000fe20000000f00 */
[----:B------:R-:W-:Y:S02]  /*20d0*/  @P1 IMAD.MOV.U32 R11, RZ, RZ, R36 ;  /* 0x000000ffff0b1224 */ /* 0x000fe400078e0024 */
[----:B------:R-:W-:Y:S01]  /*20e0*/  @!P1 IMAD.IADD R5, R39, 0x1, R5 ;  /* 0x0000000127059824 */ /* 0x000fe200078e0205 */
[----:B------:R-:W-:Y:S02]  /*20f0*/  @P1 IADD3 R5, PT, PT, R37, R18, RZ ;  /* 0x0000001225051210 */ /* 0x000fe40007ffe0ff */
[----:B------:R-:W-:Y:S02]  /*2100*/  ISETP.GE.AND P1, PT, R22, R145, PT ;  /* 0x000000911600720c */ /* 0x000fe40003f26270 */
[----:B------:R-:W-:Y:S01]  /*2110*/  IADD3 R36, P2, PT, R160, R11, RZ ;  /* 0x0000000ba0247210 */ /* 0x000fe20007f5e0ff */
[----:B---3--:R-:W-:Y:S01]  /*2120*/  IMAD R21, R21, R163, RZ ;  /* 0x000000a315157224 */ /* 0x008fe200078e02ff */
[----:B------:R-:W-:-:S03]  /*2130*/  SHF.R.S32.HI R18, RZ, 0x1f, R163 ;  /* 0x0000001fff127819 */ /* 0x000fc600000114a3 */
[----:B------:R-:W-:Y:S02]  /*2140*/  IMAD.X R37, RZ, RZ, R5, P2 ;  /* 0x000000ffff257224 */ /* 0x000fe400010e0605 */
[----:B------:R-:W-:Y:S02]  /*2150*/  IMAD R21, R20, R18, R21 ;  /* 0x0000001214157224 */ /* 0x000fe400078e0215 */
[----:B------:R-:W-:Y:S02]  /*2160*/  IMAD.MOV.U32 R23, RZ, RZ, RZ ;  /* 0x000000ffff177224 */ /* 0x000fe400078e00ff */
[----:B------:R-:W-:Y:S01]  /*2170*/  IMAD.WIDE.U32 R18, R163, R20, R36 ;  /* 0x00000014a3127225 */ /* 0x000fe200078e0024 */
[----:B------:R-:W-:-:S03]  /*2180*/  IADD3 R9, PT, PT, R22, 0x20, RZ ;  /* 0x0000002016097810 */ /* 0x000fc60007ffe0ff */
[----:B------:R-:W-:-:S04]  /*2190*/  IMAD.WIDE.U32 R28, R29, 0x40, R22 ;  /* 0x000000401d1c7825 */ /* 0x000fc800078e0016 */
[C---:B------:R-:W-:Y:S02]  /*21a0*/  VIADD R11, R22.reuse, 0x10 ;  /* 0x00000010160b7836 */ /* 0x040fe40000000000 */
[----:B------:R-:W-:Y:S02]  /*21b0*/  VIADD R5, R22, 0x30 ;  /* 0x0000003016057836 */ /* 0x000fe40000000000 */
[----:B------:R-:W-:Y:S01]  /*21c0*/  IMAD.IADD R21, R19, 0x1, R21 ;  /* 0x0000000113157824 */ /* 0x000fe200078e0215 */
[----:B------:R-:W-:Y:S06]  /*21d0*/  @P1 BRA `(.L_x_9496) ;  /* 0x00000000004c1947 */ /* 0x000fec0003800000 */
        /* <DEDUP_REMOVED lines=19> */
.L_x_9496:
[----:B------:R-:W-:Y:S05]  /*2310*/  BSYNC.RECONVERGENT B0 ;  /* 0x0000000000007941 */ /* 0x000fea0003800200 */
.L_x_9495:
[-C--:B------:R-:W-:Y:S01]  /*2320*/  ISETP.GE.AND P4, PT, R11, R145.reuse, PT ;  /* 0x000000910b00720c */ /* 0x080fe20003f86270 */
        /* <DEDUP_REMOVED lines=12> */
[----:B------:R-:W-:Y:S01]  /*23f0*/  IMAD.MOV.U32 R44, RZ, RZ, R18 ;  /* 0x000000ffff2c7224 */ /* 0x000fe200078e0012 */
[----:B------:R-:W-:Y:S02]  /*2400*/  MOV R45, R21 ;  /* 0x00000015002d7202 */ /* 0x000fe40000000f00 */
[-C--:B-----5:R-:W-:Y:S01]  /*2410*/  ISETP.GE.AND P5, PT, R160, R159.reuse, PT ;  /* 0x0000009fa000720c */ /* 0x0a0fe20003fa6270 */
[----:B-1----:R-:W-:Y:S01]  /*2420*/  IMAD.X R37, RZ, RZ, R29, P4 ;  /* 0x000000ffff257224 */ /* 0x002fe200020e061d */
        /* <DEDUP_REMOVED lines=17> */
.L_x_9498:
[----:B------:R-:W-:Y:S05]  /*2540*/  BSYNC.RECONVERGENT B0 ;  /* 0x0000000000007941 */ /* 0x000fea0003800200 */
.L_x_9497:
[----:B------:R-:W-:Y:S01]  /*2550*/  IMAD R151, R147, R22, RZ ;  /* 0x0000001693977224 */ /* 0x000fe200078e02ff */
[----:B------:R-:W-:Y:S01]  /*2560*/  BSSY.RECONVERGENT B0, `(.L_x_9499) ;  /* 0x0000021000007945 */ /* 0x000fe20003800200 */
[----:B------:R-:W-:Y:S01]  /*2570*/  @!P0 IMAD.MOV R13, RZ, RZ, -R13 ;  /* 0x000000ffff0d8224 */ /* 0x000fe200078e0a0d */
[----:B------:R-:W-:Y:S01]  /*2580*/  @!P3 LOP3.LUT R13, RZ, R8, RZ, 0x33, !PT ;  /* 0x00000008ff0db212 */ /* 0x000fe200078e33ff */
[----:B-----5:R-:W-:Y:S01]  /*2590*/  IMAD R8, R15, R148, RZ ;  /* 0x000000940f087224 */ /* 0x020fe200078e02ff */
[C---:B------:R-:W-:Y:S01]  /*25a0*/  SHF.L.U64.HI R96, R97.reuse, 0x1, R96 ;  /* 0x0000000161607819 */ /* 0x040fe20000010260 */
[----:B------:R-:W-:Y:S01]  /*25b0*/  IMAD.SHL.U32 R97, R97, 0x2, RZ ;  /* 0x0000000261617824 */ /* 0x000fe200078e00ff */
[-C--:B------:R-:W-:Y:S01]  /*25c0*/  ISETP.GE.AND P6, PT, R22, R4.reuse, PT ;  /* 0x000000041600720c */ /* 0x080fe20003fc6270 */
[----:B------:R-:W-:Y:S01]  /*25d0*/  IMAD.IADD R151, R41, 0x1, R151 ;  /* 0x0000000129977824 */ /* 0x000fe200078e0297 */
[----:B------:R-:W-:Y:S02]  /*25e0*/  ISETP.GE.AND P5, PT, R11, R4, PT ;  /* 0x000000040b00720c */ /* 0x000fe40003fa6270 */
[----:B------:R-:W-:Y:S01]  /*25f0*/  LEA R152, P0, R40, R42, 0x1 ;  /* 0x0000002a28987211 */ /* 0x000fe200078008ff */
[----:B------:R-:W-:-:S12]  /*2600*/  @P2 BRA `(.L_x_9500) ;  /* 0x0000000000582947 */ /* 0x000fd80003800000 */
[----:B------:R-:W-:Y:S01]  /*2610*/  IADD3 R15, P2, PT, R28, 0x20, RZ ;  /* 0x000000201c0f7810 */ /* 0x000fe20007f5e0ff */
[----:B-12---:R-:W-:Y:S01]  /*2620*/  IMAD.MOV.U32 R36, RZ, RZ, R18 ;  /* 0x000000ffff247224 */ /* 0x006fe200078e0012 */
        /* <DEDUP_REMOVED lines=20> */
.L_x_9500:
[----:B------:R-:W-:Y:S05]  /*2770*/  BSYNC.RECONVERGENT B0 ;  /* 0x0000000000007941 */ /* 0x000fea0003800200 */
.L_x_9499:
[----:B------:R-:W-:Y:S01]  /*2780*/  LEA.HI.X R151, R40, R43, R151, 0x1, P0 ;  /* 0x0000002b28977211 */ /* 0x000fe200000f0c97 */
[----:B------:R-:W-:Y:S01]  /*2790*/  BSSY.RECONVERGENT B0, `(.L_x_9501) ;  /* 0x000001d000007945 */ /* 0x000fe20003800200 */
[----:B-12---:R-:W-:Y:S01]  /*27a0*/  IADD3 R36, P0, PT, R97, R152, RZ ;  /* 0x0000009861247210 */ /* 0x006fe20007f1e0ff */
[----:B------:R-:W-:Y:S01]  /*27b0*/  IMAD R8, R7, R149, R8 ;  /* 0x0000009507087224 */ /* 0x000fe200078e0208 */
[----:B------:R-:W-:Y:S01]  /*27c0*/  ISETP.GE.AND P4, PT, R9, R4, PT ;  /* 0x000000040900720c */ /* 0x000fe20003f86270 */
[----:B---3--:R-:W-:Y:S01]  /*27d0*/  IMAD.WIDE.U32 R38, R7, R148, RZ ;  /* 0x0000009407267225 */ /* 0x008fe200078e00ff */
        /* <DEDUP_REMOVED lines=24> */
.L_x_9502:
[----:B------:R-:W-:Y:S05]  /*2960*/  BSYNC.RECONVERGENT B0 ;  /* 0x0000000000007941 */ /* 0x000fea0003800200 */
.L_x_9501:
        /* <DEDUP_REMOVED lines=17> */
.L_x_9504:
[----:B------:R-:W-:Y:S05]  /*2a80*/  BSYNC.RECONVERGENT B0 ;  /* 0x0000000000007941 */ /* 0x000fea0003800200 */
.L_x_9503:
        /* <DEDUP_REMOVED lines=16> */
.L_x_9506:
[----:B------:R-:W-:Y:S05]  /*2b90*/  BSYNC.RECONVERGENT B0 ;  /* 0x0000000000007941 */ /* 0x000fea0003800200 */
.L_x_9505:
        /* <DEDUP_REMOVED lines=16> */
.L_x_9508:
[----:B------:R-:W-:Y:S05]  /*2ca0*/  BSYNC.RECONVERGENT B0 ;  /* 0x0000000000007941 */ /* 0x000fea0003800200 */
.L_x_9507:
        /* <DEDUP_REMOVED lines=16> */
.L_x_9510:
[----:B------:R-:W-:Y:S05]  /*2db0*/  BSYNC.RECONVERGENT B0 ;  /* 0x0000000000007941 */ /* 0x000fea0003800200 */
.L_x_9509:
[----:B------:R-:W0:Y:S01]  /*2dc0*/  LDGDEPBAR ;  /* 0x00000000000079af */ /* 0x000e220000000000 */
[----:B--234-:R-:W-:Y:S01]  /*2dd0*/  SHF.R.S32.HI R14, RZ, 0x1f, R13 ;  /* 0x0000001fff0e7819 */ /* 0x01cfe2000001140d */
[-C--:B------:R-:W-:Y:S01]  /*2de0*/  IMAD R7, R35, R13.reuse, RZ ;  /* 0x0000000d23077224 */ /* 0x080fe200078e02ff */
[----:B------:R-:W-:Y:S01]  /*2df0*/  IADD3 R12, P1, P0, R38, R12, R160 ;  /* 0x0000000c260c7210 */ /* 0x000fe2000783e0a0 */
[----:B------:R-:W-:Y:S01]  /*2e00*/  IMAD.IADD R15, R39, 0x1, R8 ;  /* 0x00000001270f7824 */ /* 0x000fe200078e0208 */
[----:B------:R-:W-:Y:S01]  /*2e10*/  SHF.R.U32.HI R8, RZ, 0x4, R98 ;  /* 0x00000004ff087819 */ /* 0x000fe20000011662 */
[----:B------:R-:W-:-:S03]  /*2e20*/  IMAD.WIDE.U32 R18, R34, R13, RZ ;  /* 0x0000000d22127225 */ /* 0x000fc600078e00ff */
[----:B------:R-:W-:Y:S01]  /*2e30*/  IADD3.X R10, PT, PT, R15, R10, RZ, P1, P0 ;  /* 0x0000000a0f0a7210 */ /* 0x000fe20000fe04ff */
[----:B------:R-:W-:Y:S01]  /*2e40*/  IMAD R7, R14, R34, R7 ;  /* 0x000000220e077224 */ /* 0x000fe200078e0207 */
[----:B------:R-:W-:Y:S01]  /*2e50*/  IADD3 R12, P0, PT, R12, R18, RZ ;  /* 0x000000120c0c7210 */ /* 0x000fe20007f1e0ff */
[----:B------:R-:W-:Y:S02]  /*2e60*/  IMAD.SHL.U32 R24, R98, 0x40, RZ ;  /* 0x0000004062187824 */ /* 0x000fe400078e00ff */
[----:B------:R-:W-:Y:S02]  /*2e70*/  IMAD.IADD R7, R19, 0x1, R7 ;  /* 0x0000000113077824 */ /* 0x000fe400078e0207 */
[----:B------:R-:W-:Y:S02]  /*2e80*/  IMAD R155, R149, R22, RZ ;  /* 0x00000016959b7224 */ /* 0x000fe400078e02ff */
[----:B------:R-:W-:Y:S01]  /*2e90*/  IMAD.X R13, R10, 0x1, R7, P0 ;  /* 0x000000010a0d7824 */ /* 0x000fe200000e0607 */
[----:B------:R-:W-:Y:S01]  /*2ea0*/  SHF.R.U32.HI R10, RZ, 0x1, R98 ;  /* 0x00000001ff0a7819 */ /* 0x000fe20000011662 */
[----:B------:R-:W-:Y:S01]  /*2eb0*/  IMAD.WIDE.U32 R22, R22, R148, R12 ;  /* 0x0000009416167225 */ /* 0x000fe200078e000c */
[----:B------:R-:W-:Y:S01]  /*2ec0*/  LOP3.LUT R13, R24, 0x1c0, RZ, 0xc0, !PT ;  /* 0x000001c0180d7812 */ /* 0x000fe200078ec0ff */
[----:B------:R-:W-:-:S04]  /*2ed0*/  DEPBAR.LE SB0, 0x0 ;  /* 0x000080000000791a */ /* 0x000fc80000000000 */
[----:B------:R-:W-:-:S07]  /*2ee0*/  IMAD.IADD R155, R23, 0x1, R155 ;  /* 0x00000001179b7824 */ /* 0x000fce00078e029b */
[----:B------:R-:W-:Y:S05]  /*2ef0*/  WARPSYNC.ALL ;  /* 0x0000000000007948 */ /* 0x000fea0003800000 */
[----:B------:R-:W-:Y:S01]  /*2f00*/  BAR.SYNC.DEFER_BLOCKING 0x0 ;  /* 0x0000000000007b1d */ /* 0x000fe20000010000 */
[----:B------:R-:W-:Y:S02]  /*2f10*/  LEA R154, P0, R22, R16, 0x1 ;  /* 0x00000010169a7211 */ /* 0x000fe400078008ff */
[----:B------:R-:W-:Y:S01]  /*2f20*/  LOP3.LUT R7, R13, 0x8, R10, 0xf8, !PT ;  /* 0x000000080d077812 */ /* 0x000fe200078ef80a */
[----:B------:R-:W-:Y:S01]  /*2f30*/  IMAD.SHL.U32 R10, R148, 0x10, RZ ;  /* 0x00000010940a7824 */ /* 0x000fe200078e00ff */
[----:B------:R-:W-:Y:S01]  /*2f40*/  LEA.HI.X R155, R22, R17, R155, 0x1, P0 ;  /* 0x00000011169b7211 */ /* 0x000fe200000f0c9b */
[----:B------:R-:W-:Y:S01]  /*2f50*/  BSSY.RECONVERGENT B0, `(.L_x_9511) ;  /* 0x0000016000007945 */ /* 0x000fe20003800200 */
[----:B------:R-:W-:-:S02]  /*2f60*/  SHF.L.U64.HI R12, R148, 0x4, R149 ;  /* 0x00000004940c7819 */ /* 0x000fc40000010295 */
[----:B------:R-:W-:Y:S02]  /*2f70*/  LOP3.LUT R24, R24, 0x200, RZ, 0xc0, !PT ;  /* 0x0000020018187812 */ /* 0x000fe400078ec0ff */
        /* <DEDUP_REMOVED lines=17> */
.L_x_9512:
[----:B------:R3:W-:Y:S04]  /*3090*/  STS.128 [R161+0x8000], RZ ;  /* 0x008000ffa1007388 */ /* 0x0007e80000000c00 */
[----:B------:R3:W-:Y:S02]  /*30a0*/  STS.128 [R161+0xa000], RZ ;  /* 0x00a000ffa1007388 */ /* 0x0007e40000000c00 */
.L_x_9513:
[----:B------:R-:W-:Y:S05]  /*30b0*/  BSYNC.RECONVERGENT B0 ;  /* 0x0000000000007941 */ /* 0x000fea0003800200 */
.L_x_9511:
[-C--:B------:R-:W-:Y:S01]  /*30c0*/  ISETP.GE.AND P1, PT, R11, R4.reuse, PT ;  /* 0x000000040b00720c */ /* 0x080fe20003f26270 */
[----:B------:R-:W-:Y:S01]  /*30d0*/  BSSY.RECONVERGENT B0, `(.L_x_9514) ;  /* 0x0000014000007945 */ /* 0x000fe20003800200 */
[-C--:B------:R-:W-:Y:S02]  /*30e0*/  ISETP.GE.AND P2, PT, R9, R4.reuse, PT ;  /* 0x000000040900720c */ /* 0x080fe40003f46270 */
[----:B------:R-:W-:Y:S02]  /*30f0*/  ISETP.GE.AND P3, PT, R5, R4, PT ;  /* 0x000000040500720c */ /* 0x000fe40003f66270 */
[----:B------:R-:W-:-:S04]  /*3100*/  LEA R4, P0, R10, R154, 0x1 ;  /* 0x0000009a0a047211 */ /* 0x000fc800078008ff */
[----:B------:R-:W-:-:S03]  /*3110*/  LEA.HI.X R5, R10, R155, R12, 0x1, P0 ;  /* 0x0000009b0a057211 */ /* 0x000fc600000f0c0c */
        /* <DEDUP_REMOVED lines=15> */
.L_x_9515:
[----:B------:R-:W-:Y:S05]  /*3210*/  BSYNC.RECONVERGENT B0 ;  /* 0x0000000000007941 */ /* 0x000fea0003800200 */
.L_x_9514:
        /* <DEDUP_REMOVED lines=18> */
.L_x_9517:
[----:B------:R-:W-:Y:S05]  /*3340*/  BSYNC.RECONVERGENT B0 ;  /* 0x0000000000007941 */ /* 0x000fea0003800200 */
.L_x_9516:
        /* <DEDUP_REMOVED lines=18> */
.L_x_9519:
[----:B------:R-:W-:Y:S05]  /*3470*/  BSYNC.RECONVERGENT B0 ;  /* 0x0000000000007941 */ /* 0x000fea0003800200 */
.L_x_9518:
[----:B------:R-:W5:Y:S01]  /*3480*/  LD.E R99, desc[UR4][R2.64+0x18c] ;  /* 0x00018c0402637980 */ /* 0x000f62000c101900 */
[----:B------:R-:W-:Y:S01]  /*3490*/  LOP3.LUT R13, R13, 0x8, R98, 0x78, !PT ;  /* 0x000000080d0d7812 */ /* 0x000fe200078e7862 */
[C---:B-1----:R-:W-:Y:S01]  /*34a0*/  IMAD.SHL.U32 R5, R98.reuse, 0x20, RZ ;  /* 0x0000002062057824 */ /* 0x042fe200078e00ff */
[----:B------:R-:W-:Y:S01]  /*34b0*/  R2P PR, R98, 0x6 ;  /* 0x0000000662007804 */ /* 0x000fe20000000000 */
[----:B------:R-:W-:Y:S01]  /*34c0*/  IMAD.SHL.U32 R8, R8, 0x400, RZ ;  /* 0x0000040008087824 */ /* 0x000fe200078e00ff */
[----:B------:R-:W-:Y:S01]  /*34d0*/  LOP3.LUT R13, R13, 0x38, R0, 0x78, !PT ;  /* 0x000000380d0d7812 */ /* 0x000fe200078e7800 */
[----:B------:R-:W-:Y:S01]  /*34e0*/  IMAD.MOV.U32 R4, RZ, RZ, 0x40 ;  /* 0x00000040ff047424 */ /* 0x000fe200078e00ff */
[----:B------:R-:W-:Y:S01]  /*34f0*/  LOP3.LUT R0, R24, 0x7c00, R5, 0xf8, !PT ;  /* 0x00007c0018007812 */ /* 0x000fe200078ef805 */
[----:B------:R-:W0:Y:S01]  /*3500*/  LDGDEPBAR ;  /* 0x00000000000079af */ /* 0x000e220000000000 */
[----:B------:R-:W-:Y:S01]  /*3510*/  LOP3.LUT R8, R8, 0x400, RZ, 0xc0, !PT ;  /* 0x0000040008087812 */ /* 0x000fe200078ec0ff */
[----:B------:R-:W-:Y:S01]  /*3520*/  BSSY.RECONVERGENT B1, `(.L_x_9520) ;  /* 0x000017d000017945 */ /* 0x000fe20003800200 */
[----:B------:R-:W-:Y:S01]  /*3530*/  SEL R4, R4, 0xffffffc0, !P2 ;  /* 0xffffffc004047807 */ /* 0x000fe20005000000 */
[----:B------:R-:W-:-:S02]  /*3540*/  IMAD.IADD R5, R7, 0x1, R0 ;  /* 0x0000000107057824 */ /* 0x000fc400078e0200 */
[----:B------:R-:W-:Y:S02]  /*3550*/  IMAD R143, R13, 0x2, R8 ;  /* 0x000000020d8f7824 */ /* 0x000fe400078e0208 */
[----:B------:R-:W-:Y:S02]  /*3560*/  IMAD R144, R5, 0x2, R6 ;  /* 0x0000000205907824 */ /* 0x000fe400078e0206 */
[----:B------:R-:W-:Y:S02]  /*3570*/  IMAD.IADD R143, R6, 0x1, R143 ;  /* 0x00000001068f7824 */ /* 0x000fe400078e028f */
[----:B------:R-:W-:Y:S01]  /*3580*/  IMAD.MOV.U32 R0, RZ, RZ, 0x20 ;  /* 0x00000020ff007424 */ /* 0x000fe200078e00ff */
[----:B------:R-:W-:Y:S01]  /*3590*/  LDSM.16.M88.4 R52, [R144] ;  /* 0x000000009034783b */ /* 0x000fe20000000200 */
[--C-:B------:R-:W-:Y:S02]  /*35a0*/  IMAD.IADD R141, R144, 0x1, R4.reuse ;  /* 0x00000001908d7824 */ /* 0x100fe400078e0204 */
[----:B------:R-:W-:Y:S01]  /*35b0*/  IMAD.IADD R137, R143, 0x1, R4 ;  /* 0x000000018f897824 */ /* 0x000fe200078e0204 */
[----:B------:R-:W1:Y:S01]  /*35c0*/  LDSM.16.M88.4 R32, [R143+0x4000] ;  /* 0x004000008f20783b */ /* 0x000e620000000200 */
[----:B------:R-:W-:-:S03]  /*35d0*/  SEL R0, R0, 0xffffffe0, !P1 ;  /* 0xffffffe000007807 */ /* 0x000fc60004800000 */
[----:B------:R-:W3:Y:S01]  /*35e0*/  LDSM.16.M88.4 R68, [R143+0x4800] ;  /* 0x004800008f44783b */ /* 0x000ee20000000200 */
[----:B------:R-:W-:Y:S01]  /*35f0*/  IADD3 R142, PT, PT, R144, R0, RZ ;  /* 0x00000000908e7210 */ /* 0x000fe20007ffe0ff */
[----:B------:R-:W-:Y:S02]  /*3600*/  IMAD.IADD R138, R143, 0x1, R0 ;  /* 0x000000018f8a7824 */ /* 0x000fe400078e0200 */
[----:B------:R-:W4:Y:S01]  /*3610*/  LDSM.16.M88.4 R60, [R143+0x5000] ;  /* 0x005000008f3c783b */ /* 0x000f220000000200 */
[C---:B------:R-:W-:Y:S02]  /*3620*/  IMAD.IADD R140, R0.reuse, 0x1, R141 ;  /* 0x00000001008c7824 */ /* 0x040fe400078e028d */
[----:B------:R-:W-:Y:S01]  /*3630*/  IMAD.IADD R136, R0, 0x1, R137 ;  /* 0x0000000100887824 */ /* 0x000fe200078e0289 */
[----:B------:R-:W-:Y:S04]  /*3640*/  LDSM.16.M88.4 R8, [R142] ;  /* 0x000000008e08783b */ /* 0x000fe80000000200 */
[----:B------:R-:W4:Y:S04]  /*3650*/  LDSM.16.M88.4 R28, [R138+0x4000] ;  /* 0x004000008a1c783b */ /* 0x000f280000000200 */
[----:B------:R-:W4:Y:S04]  /*3660*/  LDSM.16.M88.4 R20, [R143+0x5800] ;  /* 0x005800008f14783b */ /* 0x000f280000000200 */
[----:B------:R-:W-:Y:S04]  /*3670*/  LDSM.16.M88.4 R88, [R141] ;  /* 0x000000008d58783b */ /* 0x000fe80000000200 */
[----:B------:R-:W4:Y:S04]  /*3680*/  LDSM.16.M88.4 R40, [R137+0x4000] ;  /* 0x004000008928783b */ /* 0x000f280000000200 */
[----:B--2---:R-:W2:Y:S04]  /*3690*/  LDSM.16.M88.4 R12, [R138+0x5800] ;  /* 0x005800008a0c783b */ /* 0x004ea80000000200 */
[----:B------:R-:W2:Y:S01]  /*36a0*/  LDSM.16.M88.4 R44, [R138+0x4800] ;  /* 0x004800008a2c783b */ /* 0x000ea20000000200 */
[C---:B-1----:R-:W-:Y:S03]  /*36b0*/  HMMA.16816.F32 R16, R52.reuse, R32, RZ ;  /* 0x000000203410723c */ /* 0x042fe600000018ff */
[----:B------:R-:W1:Y:S04]  /*36c0*/  LDSM.16.M88.4 R36, [R138+0x5000] ;  /* 0x005000008a24783b */ /* 0x000e680000000200 */
[----:B------:R-:W-:Y:S01]  /*36d0*/  LDSM.16.M88.4 R48, [R140] ;  /* 0x000000008c30783b */ /* 0x000fe20000000200 */
[C---:B------:R-:W-:Y:S03]  /*36e0*/  HMMA.16816.F32 R32, R52.reuse, R34, RZ ;  /* 0x000000223420723c */ /* 0x040fe600000018ff */
[----:B------:R-:W1:Y:S04]  /*36f0*/  LDSM.16.M88.4 R92, [R136+0x4000] ;  /* 0x00400000885c783b */ /* 0x000e680000000200 */
[----:B------:R-:W1:Y:S01]  /*3700*/  LDSM.16.M88.4 R76, [R137+0x5800] ;  /* 0x00580000894c783b */ /* 0x000e620000000200 */
[C---:B---3--:R-:W-:Y:S03]  /*3710*/  HMMA.16816.F32 R72, R52.reuse, R68, RZ ;  /* 0x000000443448723c */ /* 0x048fe600000018ff */
[----:B------:R-:W3:Y:S04]  /*3720*/  LDSM.16.M88.4 R84, [R137+0x4800] ;  /* 0x004800008954783b */ /* 0x000ee80000000200 */
[----:B------:R-:W3:Y:S01]  /*3730*/  LDSM.16.M88.4 R80, [R137+0x5000] ;  /* 0x005000008950783b */ /* 0x000ee20000000200 */
        /* <DEDUP_REMOVED lines=10> */
[C---:B--2---:R-:W-:Y:S08]  /*37e0*/  HMMA.16816.F32 R56, R8.reuse, R12, R56 ;  /* 0x0000000c0838723c */ /* 0x044ff00000001838 */
[C---:B------:R-:W-:Y:S08]  /*37f0*/  HMMA.16816.F32 R72, R8.reuse, R44, R72 ;  /* 0x0000002c0848723c */ /* 0x040ff00000001848 */
[C---:B------:R-:W-:Y:S01]  /*3800*/  HMMA.16816.F32 R68, R8.reuse, R46, R68 ;  /* 0x0000002e0844723c */ /* 0x040fe20000001844 */
[----:B------:R-:W2:Y:S07]  /*3810*/  LDSM.16.M88.4 R44, [R136+0x4800] ;  /* 0x00480000882c783b */ /* 0x000eae0000000200 */
[----:B------:R-:W-:Y:S01]  /*3820*/  HMMA.16816.F32 R52, R8, R14, R52 ;  /* 0x0000000e0834723c */ /* 0x000fe20000001834 */
[----:B------:R-:W-:Y:S07]  /*3830*/  LDSM.16.M88.4 R12, [R142+0x2000] ;  /* 0x002000008e0c783b */ /* 0x000fee0000000200 */
[----:B------:R-:W-:Y:S01]  /*3840*/  HMMA.16816.F32 R32, R88, R42, R32 ;  /* 0x0000002a5820723c */ /* 0x000fe20000001820 */
[----:B------:R-:W2:Y:S07]  /*3850*/  LDSM.16.M88.4 R40, [R136+0x5000] ;  /* 0x005000008828783b */ /* 0x000eae0000000200 */
[C---:B-1----:R-:W-:Y:S08]  /*3860*/  HMMA.16816.F32 R64, R8.reuse, R36, R64 ;  /* 0x000000240840723c */ /* 0x042ff00000001840 */
[----:B------:R-:W-:Y:S01]  /*3870*/  HMMA.16816.F32 R60, R8, R38, R60 ;  /* 0x00000026083c723c */ /* 0x000fe2000000183c */
[----:B------:R-:W1:Y:S04]  /*3880*/  LDSM.16.M88.4 R36, [R136+0x5800] ;  /* 0x005800008824783b */ /* 0x000e680000000200 */
[----:B------:R-:W1:Y:S03]  /*3890*/  LDSM.16.M88.4 R8, [R138+0x6000] ;  /* 0x006000008a08783b */ /* 0x000e660000000200 */
[----:B------:R-:W-:Y:S08]  /*38a0*/  HMMA.16816.F32 R16, R48, R92, R16 ;  /* 0x0000005c3010723c */ /* 0x000ff00000001810 */
[C---:B------:R-:W-:Y:S08]  /*38b0*/  HMMA.16816.F32 R56, R88.reuse, R76, R56 ;  /* 0x0000004c5838723c */ /* 0x040ff00000001838 */
[----:B------:R-:W-:Y:S01]  /*38c0*/  HMMA.16816.F32 R76, R88, R78, R52 ;  /* 0x0000004e584c723c */ /* 0x000fe20000001834 */
[----:B------:R-:W1:Y:S07]  /*38d0*/  LDSM.16.M88.4 R52, [R143+0x6800] ;  /* 0x006800008f34783b */ /* 0x000e6e0000000200 */
[----:B------:R-:W-:Y:S08]  /*38e0*/  HMMA.16816.F32 R32, R48, R94, R32 ;  /* 0x0000005e3020723c */ /* 0x000ff00000001820 */
[C---:B---3--:R-:W-:Y:S08]  /*38f0*/  HMMA.16816.F32 R72, R88.reuse, R84, R72 ;  /* 0x000000545848723c */ /* 0x048ff00000001848 */
[C---:B------:R-:W-:Y:S08]  /*3900*/  HMMA.16816.F32 R68, R88.reuse, R86, R68 ;  /* 0x000000565844723c */ /* 0x040ff00000001844 */
[C---:B------:R-:W-:Y:S08]  /*3910*/  HMMA.16816.F32 R64, R88.reuse, R80, R64 ;  /* 0x000000505840723c */ /* 0x040ff00000001840 */
[----:B------:R-:W-:Y:S01]  /*3920*/  HMMA.16816.F32 R60, R88, R82, R60 ;  /* 0x00000052583c723c */ /* 0x000fe2000000183c */
[----:B------:R-:W-:Y:S07]  /*3930*/  LDSM.16.M88.4 R80, [R141+0x2000] ;  /* 0x002000008d50783b */ /* 0x000fee0000000200 */
[C---:B----4-:R-:W-:Y:S01]  /*3940*/  HMMA.16816.F32 R84, R28.reuse, R20, R16 ;  /* 0x000000141c54723c */ /* 0x050fe20000001810 */
[----:B------:R-:W3:Y:S07]  /*3950*/  LDSM.16.M88.4 R16, [R137+0x6000] ;  /* 0x006000008910783b */ /* 0x000eee0000000200 */
[----:B------:R-:W-:Y:S01]  /*3960*/  HMMA.16816.F32 R32, R28, R22, R32 ;  /* 0x000000161c20723c */ /* 0x000fe20000001820 */
[----:B------:R-:W4:Y:S07]  /*3970*/  LDSM.16.M88.4 R20, [R138+0x6800] ;  /* 0x006800008a14783b */ /* 0x000f2e0000000200 */
[C---:B--2---:R-:W-:Y:S08]  /*3980*/  HMMA.16816.F32 R72, R48.reuse, R44, R72 ;  /* 0x0000002c3048723c */ /* 0x044ff00000001848 */
        /* <DEDUP_REMOVED lines=11> */
[----:B------:R-:W2:Y:S07]  /*3a40*/  LDSM.16.M88.4 R8, [R137+0x6800] ;  /* 0x006800008908783b */ /* 0x000eae0000000200 */
[C---:B------:R-:W-:Y:S08]  /*3a50*/  HMMA.16816.F32 R72, R28.reuse, R52, R72 ;  /* 0x000000341c48723c */ /* 0x040ff00000001848 */
[----:B------:R-:W-:Y:S08]  /*3a60*/  HMMA.16816.F32 R68, R28, R54, R68 ;  /* 0x000000361c44723c */ /* 0x000ff00000001844 */
[C---:B---3--:R-:W-:Y:S08]  /*3a70*/  HMMA.16816.F32 R84, R80.reuse, R16, R84 ;  /* 0x000000105054723c */ /* 0x048ff00000001854 */
        /* <DEDUP_REMOVED lines=8> */
[----:B--2---:R-:W-:Y:S03]  /*3b00*/  HMMA.16816.F32 R72, R80, R8, R72 ;  /* 0x000000085048723c */ /* 0x004fe60000001848 */
[-C--:B-----5:R-:W-:Y:S01]  /*3b10*/  FMUL.FTZ R5, R84, R99.reuse ;  /* 0x0000006354057220 */ /* 0x0a0fe20000410000 */
[-C--:B------:R-:W-:Y:S01]  /*3b20*/  FMUL.FTZ R53, R86, R99.reuse ;  /* 0x0000006356357220 */ /* 0x080fe20000410000 */
[----:B------:R-:W-:-:S03]  /*3b30*/  FMUL.FTZ R52, R85, R99 ;  /* 0x0000006355347220 */ /* 0x000fc60000410000 */
[----:B------:R-:W-:Y:S01]  /*3b40*/  HMMA.16816.F32 R68, R80, R10, R68 ;  /* 0x0000000a5044723c */ /* 0x000fe20000001844 */
[----:B------:R-:W2:Y:S01]  /*3b50*/  LDSM.16.M88.4 R8, [R137+0x7000] ;  /* 0x007000008908783b */ /* 0x000ea20000000200 */
        /* <DEDUP_REMOVED lines=8> */
[----:B---3--:R-:W-:Y:S02]  /*3be0*/  HMMA.16816.F32 R72, R40, R16, R72 ;  /* 0x000000102848723c */ /* 0x008fe40000001848 */
[----:B------:R-:W-:Y:S06]  /*3bf0*/  MUFU.TANH R52, R52 ;  /* 0x0000003400347308 */ /* 0x000fec0000002400 */
[----:B------:R-:W-:Y:S02]  /*3c00*/  HMMA.16816.F32 R60, R28, R46, R60 ;  /* 0x0000002e1c3c723c */ /* 0x000fe4000000183c */
[----:B------:R-:W3:Y:S06]  /*3c10*/  MUFU.TANH R44, R44 ;  /* 0x0000002c002c7308 */ /* 0x000eec0000002400 */
[----:B------:R-:W-:Y:S01]  /*3c20*/  HMMA.16816.F32 R68, R40, R18, R68 ;  /* 0x000000122844723c */ /* 0x000fe20000001844 */
[----:B------:R-:W5:Y:S01]  /*3c30*/  LDSM.16.M88.4 R16, [R138+0x7800] ;  /* 0x007800008a10783b */ /* 0x000f620000000200 */
[----:B------:R-:W-:Y:S01]  /*3c40*/  MUFU.TANH R32, R32 ;  /* 0x0000002000207308 */ /* 0x000fe20000002400 */
[-C--:B------:R-:W-:Y:S01]  /*3c50*/  FMUL.FTZ R46, R72, R99.reuse ;  /* 0x00000063482e7220 */ /* 0x080fe20000410000 */
[-C--:B------:R-:W-:Y:S01]  /*3c60*/  FMUL.FTZ R47, R74, R99.reuse ;  /* 0x000000634a2f7220 */ /* 0x080fe20000410000 */
[-C--:B------:R-:W-:Y:S01]  /*3c70*/  FMUL.FTZ R45, R73, R99.reuse ;  /* 0x00000063492d7220 */ /* 0x080fe20000410000 */
[----:B------:R-:W-:-:S02]  /*3c80*/  FMUL.FTZ R54, R75, R99 ;  /* 0x000000634b367220 */ /* 0x000fc40000410000 */
[C---:B----4-:R-:W-:Y:S02]  /*3c90*/  HMMA.16816.F32 R64, R12.reuse, R20, R64 ;  /* 0x000000140c40723c */ /* 0x050fe40000001840 */
[----:B------:R-:W4:Y:S06]  /*3ca0*/  MUFU.TANH R34, R34 ;  /* 0x0000002200227308 */ /* 0x000f2c0000002400 */
[----:B------:R-:W-:Y:S01]  /*3cb0*/  HMMA.16816.F32 R60, R12, R22, R60 ;  /* 0x000000160c3c723c */ /* 0x000fe2000000183c */
[----:B------:R-:W3:Y:S01]  /*3cc0*/  LDSM.16.M88.4 R20, [R137+0x7800] ;  /* 0x007800008914783b */ /* 0x000ee20000000200 */
[----:B------:R-:W-:Y:S06]  /*3cd0*/  MUFU.TANH R33, R33 ;  /* 0x0000002100217308 */ /* 0x000fec0000002400 */
[----:B-1----:R-:W-:Y:S01]  /*3ce0*/  HMMA.16816.F32 R56, R28, R36, R56 ;  /* 0x000000241c38723c */ /* 0x002fe20000001838 */
[-C--:B------:R-:W-:Y:S01]  /*3cf0*/  FMUL.FTZ R36, R68, R99.reuse ;  /* 0x0000006344247220 */ /* 0x080fe20000410000 */
[----:B------:R-:W1:Y:S01]  /*3d00*/  MUFU.TANH R35, R35 ;  /* 0x0000002300237308 */ /* 0x000e620000002400 */
[----:B------:R-:W-:-:S05]  /*3d10*/  FMUL.FTZ R37, R69, R99 ;  /* 0x0000006345257220 */ /* 0x000fca0000410000 */
[----:B------:R-:W-:Y:S02]  /*3d20*/  HMMA.16816.F32 R76, R28, R38, R76 ;  /* 0x000000261c4c723c */ /* 0x000fe4000000184c */
[----:B------:R-:W-:Y:S06]  /*3d30*/  MUFU.TANH R46, R46 ;  /* 0x0000002e002e7308 */ /* 0x000fec0000002400 */
[C---:B--2---:R-:W-:Y:S02]  /*3d40*/  HMMA.16816.F32 R64, R80.reuse, R8, R64 ;  /* 0x000000085040723c */ /* 0x044fe40000001840 */
[----:B------:R-:W2:Y:S06]  /*3d50*/  MUFU.TANH R47, R47 ;  /* 0x0000002f002f7308 */ /* 0x000eac0000002400 */
[----:B------:R-:W-:Y:S01]  /*3d60*/  HMMA.16816.F32 R60, R80, R10, R60 ;  /* 0x0000000a503c723c */ /* 0x000fe2000000183c */
[----:B------:R-:W4:Y:S01]  /*3d70*/  LDSM.16.M88.4 R8, [R136+0x7800] ;  /* 0x007800008808783b */ /* 0x000f220000000200 */
        /* <DEDUP_REMOVED lines=10> */
[C---:B---3--:R-:W-:Y:S02]  /*3e20*/  HMMA.16816.F32 R56, R80.reuse, R20, R56 ;  /* 0x000000145038723c */ /* 0x048fe40000001838 */
        /* <DEDUP_REMOVED lines=9> */
[----:B----4-:R-:W-:Y:S01]  /*3ec0*/  HMMA.16816.F32 R56, R40, R8, R56 ;  /* 0x000000082838723c */ /* 0x010fe20000001838 */
[----:B------:R-:W-:Y:S01]  /*3ed0*/  SHF.L.U32 R9, R98, 0x1, RZ ;  /* 0x0000000162097819 */ /* 0x000fe200000006ff */
[----:B------:R-:W3:Y:S03]  /*3ee0*/  MUFU.TANH R127, R67 ;  /* 0x00000043007f7308 */ /* 0x000ee60000002400 */
[----:B------:R-:W-:-:S03]  /*3ef0*/  LOP3.LUT R9, R9, 0x6, RZ, 0xc0, !PT ;  /* 0x0000000609097812 */ /* 0x000fc600078ec0ff */
[----:B------:R-:W-:Y:S02]  /*3f00*/  HMMA.16816.F32 R76, R40, R10, R76 ;  /* 0x0000000a284c723c */ /* 0x000fe4000000184c */
[----:B------:R-:W-:Y:S01]  /*3f10*/  IMAD.IADD R8, R164, 0x1, R9 ;  /* 0x00000001a4087824 */ /* 0x000fe200078e0209 */
[----:B------:R-:W-:Y:S01]  /*3f20*/  MUFU.TANH R133, R64 ;  /* 0x0000004000857308 */ /* 0x000fe20000002400 */
[-C--:B------:R-:W-:Y:S01]  /*3f30*/  FMUL.FTZ R60, R60, R99.reuse ;  /* 0x000000633c3c7220 */ /* 0x080fe20000410000 */
[----:B------:R-:W-:Y:S01]  /*3f40*/  FMUL.FTZ R61, R61, R99 ;  /* 0x000000633d3d7220 */ /* 0x000fe20000410000 */
[C---:B------:R-:W-:Y:S01]  /*3f50*/  VIADD R10, R8.reuse, 0x19 ;  /* 0x00000019080a7836 */ /* 0x040fe20000000000 */
[C---:B------:R-:W-:Y:S01]  /*3f60*/  ISETP.GE.AND P2, PT, R8.reuse, R101, PT ;  /* 0x000000650800720c */ /* 0x040fe20003f46270 */
[----:B------:R-:W-:Y:S02]  /*3f70*/  VIADD R14, R8, 0x1 ;  /* 0x00000001080e7836 */ /* 0x000fe40000000000 */
[----:B------:R-:W-:Y:S01]  /*3f80*/  FMUL.FTZ R62, R62, R99 ;  /* 0x000000633e3e7220 */ /* 0x000fe20000410000 */
[C---:B------:R-:W-:Y:S01]  /*3f90*/  VIADD R12, R8.reuse, 0x8 ;  /* 0x00000008080c7836 */ /* 0x040fe20000000000 */
[----:B------:R-:W-:Y:S01]  /*3fa0*/  FSEL R17, R53, -INF , !P2 ;  /* 0xff80000035117808 */ /* 0x000fe20005000000 */
[----:B------:R-:W-:Y:S01]  /*3fb0*/  VIADD R18, R8, 0x9 ;  /* 0x0000000908127836 */ /* 0x000fe20000000000 */
[----:B------:R-:W-:Y:S01]  /*3fc0*/  FSEL R29, R5, -INF , !P2 ;  /* 0xff800000051d7808 */ /* 0x000fe20005000000 */
[----:B------:R-:W4:Y:S01]  /*3fd0*/  MUFU.TANH R129, R66 ;  /* 0x0000004200817308 */ /* 0x000f220000002400 */
[-C--:B------:R-:W-:Y:S01]  /*3fe0*/  ISETP.GE.AND P2, PT, R10, R101.reuse, PT ;  /* 0x000000650a00720c */ /* 0x080fe20003f46270 */
[----:B------:R-:W-:Y:S01]  /*3ff0*/  VIADD R10, R8, 0x20 ;  /* 0x00000020080a7836 */ /* 0x000fe20000000000 */
[-C--:B------:R-:W-:Y:S01]  /*4000*/  ISETP.GE.AND P1, PT, R14, R101.reuse, PT ;  /* 0x000000650e00720c */ /* 0x080fe20003f26270 */
[----:B------:R-:W-:Y:S01]  /*4010*/  VIADD R14, R8, 0x10 ;  /* 0x00000010080e7836 */ /* 0x000fe20000000000 */
[----:B------:R-:W-:Y:S01]  /*4020*/  ISETP.GE.AND P0, PT, R12, R101, PT ;  /* 0x000000650c00720c */ /* 0x000fe20003f06270 */
[-C--:B------:R-:W-:Y:S01]  /*4030*/  FMUL.FTZ R63, R63, R99.reuse ;  /* 0x000000633f3f7220 */ /* 0x080fe20000410000 */
[----:B------:R-:W-:Y:S01]  /*4040*/  FSEL R5, R44, -INF , !P1 ;  /* 0xff8000002c057808 */ /* 0x000fe20004800000 */
[-C--:B------:R-:W-:Y:S01]  /*4050*/  FMUL.FTZ R56, R56, R99.reuse ;  /* 0x0000006338387220 */ /* 0x080fe20000410000 */
[----:B------:R-:W-:Y:S01]  /*4060*/  FSEL R52, R52, -INF , !P1 ;  /* 0xff80000034347808 */ /* 0x000fe20004800000 */
[----:B------:R-:W-:Y:S01]  /*4070*/  FMUL.FTZ R57, R57, R99 ;  /* 0x0000006339397220 */ /* 0x000fe20000410000 */
[----:B------:R-:W-:Y:S01]  /*4080*/  ISETP.GE.AND P1, PT, R10, R101, PT ;  /* 0x000000650a00720c */ /* 0x000fe20003f26270 */
[----:B------:R-:W-:Y:S01]  /*4090*/  VIADD R10, R8, 0x21 ;  /* 0x00000021080a7836 */ /* 0x000fe20000000000 */
[----:B------:R-:W-:Y:S01]  /*40a0*/  FSEL R34, R34, -INF , !P0 ;  /* 0xff80000022227808 */ /* 0x000fe20004000000 */
[-C--:B------:R-:W-:Y:S01]  /*40b0*/  FMUL.FTZ R58, R58, R99.reuse ;  /* 0x000000633a3a7220 */ /* 0x080fe20000410000 */
[----:B------:R-:W-:Y:S01]  /*40c0*/  FSEL R23, R32, -INF , !P0 ;  /* 0xff80000020177808 */ /* 0x000fe20004000000 */
[----:B------:R-:W-:Y:S01]  /*40d0*/  FMUL.FTZ R59, R59, R99 ;  /* 0x000000633b3b7220 */ /* 0x000fe20000410000 */
[-C--:B------:R-:W-:Y:S01]  /*40e0*/  ISETP.GE.AND P0, PT, R10, R101.reuse, PT ;  /* 0x000000650a00720c */ /* 0x080fe20003f06270 */
[----:B------:R-:W-:Y:S01]  /*40f0*/  VIADD R10, R8, 0x28 ;  /* 0x00000028080a7836 */ /* 0x000fe20000000000 */
[----:B------:R-:W-:Y:S01]  /*4100*/  ISETP.GE.AND P6, PT, R18, R101, PT ;  /* 0x000000651200720c */ /* 0x000fe20003fc6270 */
[----:B------:R-:W-:Y:S01]  /*4110*/  FMUL.FTZ R76, R76, R99 ;  /* 0x000000634c4c7220 */ /* 0x000fe20000410000 */
[----:B------:R-:W-:Y:S01]  /*4120*/  ISETP.GE.AND P5, PT, R14, R101, PT ;  /* 0x000000650e00720c */ /* 0x000fe20003fa6270 */
[-C--:B------:R-:W-:Y:S01]  /*4130*/  FMUL.FTZ R78, R78, R99.reuse ;  /* 0x000000634e4e7220 */ /* 0x080fe20000410000 */
[----:B-1----:R-:W-:Y:S01]  /*4140*/  FSEL R19, R35, -INF , !P6 ;  /* 0xff80000023137808 */ /* 0x002fe20007000000 */
[-C--:B------:R-:W-:Y:S01]  /*4150*/  FMUL.FTZ R79, R79, R99.reuse ;  /* 0x000000634f4f7220 */ /* 0x080fe20000410000 */
[----:B------:R-:W-:Y:S01]  /*4160*/  FSEL R21, R33, -INF , !P6 ;  /* 0xff80000021157808 */ /* 0x000fe20007000000 */
[----:B------:R-:W-:Y:S01]  /*4170*/  FMUL.FTZ R77, R77, R99 ;  /* 0x000000634d4d7220 */ /* 0x000fe20000410000 */
[----:B------:R-:W-:Y:S01]  /*4180*/  ISETP.GE.AND P6, PT, R10, R101, PT ;  /* 0x000000650a00720c */ /* 0x000fe20003fc6270 */
[----:B------:R-:W-:Y:S01]  /*4190*/  MUFU.TANH R121, R60 ;  /* 0x0000003c00797308 */ /* 0x000fe20000002400 */
[----:B------:R-:W-:-:S02]  /*41a0*/  IADD3 R10, PT, PT, R8, 0x29, RZ ;  /* 0x00000029080a7810 */ /* 0x000fc40007ffe0ff */
[----:B------:R-:W-:Y:S02]  /*41b0*/  IADD3 R12, PT, PT, R8, 0x11, RZ ;  /* 0x00000011080c7810 */ /* 0x000fe40007ffe0ff */
[----:B--2---:R-:W-:Y:S02]  /*41c0*/  FSEL R53, R47, -INF , !P5 ;  /* 0xff8000002f357808 */ /* 0x004fe40006800000 */
[----:B------:R-:W-:Y:S01]  /*41d0*/  FSEL R13, R46, -INF , !P5 ;  /* 0xff8000002e0d7808 */ /* 0x000fe20006800000 */
[----:B------:R-:W-:Y:S01]  /*41e0*/  MUFU.TANH R119, R61 ;  /* 0x0000003d00777308 */ /* 0x000fe20000002400 */
[-C--:B------:R-:W-:Y:S01]  /*41f0*/  ISETP.GE.AND P5, PT, R10, R101.reuse, PT ;  /* 0x000000650a00720c */ /* 0x080fe20003fa6270 */
[----:B------:R-:W-:Y:S01]  /*4200*/  VIADD R10, R8, 0x30 ;  /* 0x00000030080a7836 */ /* 0x000fe20000000000 */
[----:B------:R-:W-:Y:S01]  /*4210*/  ISETP.GE.AND P4, PT, R12, R101, PT ;  /* 0x000000650c00720c */ /* 0x000fe20003f86270 */
[----:B------:R-:W-:Y:S01]  /*4220*/  VIADD R12, R8, 0x18 ;  /* 0x00000018080c7836 */ /* 0x000fe20000000000 */
[----:B---3--:R-:W-:-:S02]  /*4230*/  FSEL R127, R127, -INF , !P0 ;  /* 0xff8000007f7f7808 */ /* 0x008fc40004000000 */
        /* <DEDUP_REMOVED lines=8> */
[----:B------:R-:W-:-:S02]  /*42c0*/  ISETP.GT.AND P0, PT, R157, R150, PT ;  /* 0x000000969d00720c */ /* 0x000fc40003f04270 */
[----:B------:R-:W-:Y:S02]  /*42d0*/  FSEL R45, R48, -INF , !P3 ;  /* 0xff800000302d7808 */ /* 0x000fe40005800000 */
[----:B------:R-:W-:Y:S02]  /*42e0*/  FSEL R11, R36, -INF , !P3 ;  /* 0xff800000240b7808 */ /* 0x000fe40005800000 */
[----:B------:R-:W-:Y:S01]  /*42f0*/  ISETP.GE.AND P3, PT, R10, R101, PT ;  /* 0x000000650a00720c */ /* 0x000fe20003f66270 */
[----:B------:R-:W3:Y:S01]  /*4300*/  MUFU.TANH R122, R56 ;  /* 0x00000038007a7308 */ /* 0x000ee20000002400 */
[----:B------:R-:W-:Y:S01]  /*4310*/  VIADD R10, R8, 0x38 ;  /* 0x00000038080a7836 */ /* 0x000fe20000000000 */
[----:B------:R-:W-:Y:S01]  /*4320*/  FSEL R33, R16, -INF , !P2 ;  /* 0xff80000010217808 */ /* 0x000fe20005000000 */
[----:B------:R-:W-:Y:S01]  /*4330*/  VIADD R8, R8, 0x39 ;  /* 0x0000003908087836 */ /* 0x000fe20000000000 */
[----:B------:R-:W-:Y:S02]  /*4340*/  FSEL R9, R37, -INF , !P2 ;  /* 0xff80000025097808 */ /* 0x000fe40005000000 */
[----:B----4-:R-:W-:-:S02]  /*4350*/  FSEL R129, R129, -INF , !P1 ;  /* 0xff80000081817808 */ /* 0x010fc40004800000 */
[----:B------:R-:W4:Y:S01]  /*4360*/  MUFU.TANH R117, R57 ;  /* 0x0000003900757308 */ /* 0x000f220000002400 */
        /* <DEDUP_REMOVED lines=8> */
[----:B---3--:R-:W-:Y:S01]  /*43f0*/  FSEL R122, R122, -INF , !P4 ;  /* 0xff8000007a7a7808 */ /* 0x008fe20006000000 */
        /* <DEDUP_REMOVED lines=27> */
.L_x_9523:
        /* <DEDUP_REMOVED lines=60> */
.L_x_9524:
[----:B------:R-:W-:Y:S05]  /*4970*/  BSYNC.RECONVERGENT B0 ;  /* 0x0000000000007941 */ /* 0x000fea0003800200 */
.L_x_9522:
        /* <DEDUP_REMOVED lines=55> */
.L_x_9521:
[----:B------:R-:W-:Y:S05]  /*4cf0*/  BSYNC.RECONVERGENT B1 ;  /* 0x0000000000017941 */ /* 0x000fea0003800200 */
.L_x_9520:
        /* <DEDUP_REMOVED lines=9> */
[----:B--2---:R-:W-:Y:S02]  /*4d90*/  FMNMX3.FTZ R31, R10, R131, R121, !PT ;  /* 0x000000830a1f7276 */ /* 0x004fe40007810079 */
        /* <DEDUP_REMOVED lines=11> */
[----:B------:R-:W2:Y:S03]  /*4e50*/  SHFL.BFLY PT, R8, R35, 0x2, 0x1f ;  /* 0x0c401f0023087f89 */ /* 0x000ea600000e0000 */
        /* <DEDUP_REMOVED lines=29> */
[----:B------:R-:W1:Y:S01]  /*5030*/  LDSM.16.MT88.4 R4, [R108+0xa000] ;  /* 0x00a000006c04783b */ /* 0x000e620000004200 */
        /* <DEDUP_REMOVED lines=12> */
[-CC-:B------:R-:W-:Y:S01]  /*5100*/  FFMA.FTZ R24, R45, R115.reuse, -R116.reuse ;  /* 0x000000732d187223 */ /* 0x180fe20000010874 */
[-C--:B------:R-:W-:Y:S01]  /*5110*/  FFMA.FTZ R33, R33, R115.reuse, -R116 ;  /* 0x0000007321217223 */ /* 0x080fe20000010874 */
[----:B------:R-:W4:Y:S01]  /*5120*/  MUFU.EX2 R32, R32 ;  /* 0x0000002000207308 */ /* 0x000f220000000800 */
[----:B------:R-:W2:Y:S01]  /*5130*/  LDSM.16.MT88.4 R16, [R111+0x8800] ;  /* 0x008800006f10783b */ /* 0x000ea20000004200 */
[-CC-:B------:R-:W-:Y:S01]  /*5140*/  FFMA.FTZ R126, R133, R115.reuse, -R124.reuse ;  /* 0x00000073857e7223 */ /* 0x180fe2000001087c */
[----:B------:R-:W-:Y:S01]  /*5150*/  FFMA.FTZ R130, R119, R115, -R124 ;  /* 0x0000007377827223 */ /* 0x000fe2000001087c */
[----:B------:R-:W-:Y:S01]  /*5160*/  MUFU.EX2 R100, R100 ;  /* 0x0000006400647308 */ /* 0x000fe20000000800 */
[----:B------:R-:W2:Y:S01]  /*5170*/  LDSM.16.MT88.4 R20, [R139+0x8800] ;  /* 0x008800008b14783b */ /* 0x000ea20000004200 */
[----:B---3--:R-:W-:Y:S01]  /*5180*/  F2FP.F16.F32.PACK_AB R64, R104, R109 ;  /* 0x0000006d6840723e */ /* 0x008fe200000000ff */
[-CC-:B------:R-:W-:Y:S01]  /*5190*/  FFMA.FTZ R132, R129, R115.reuse, -R116.reuse ;  /* 0x0000007381847223 */ /* 0x180fe20000010874 */
[----:B------:R-:W3:Y:S01]  /*51a0*/  MUFU.EX2 R107, R107 ;  /* 0x0000006b006b7308 */ /* 0x000ee20000000800 */
[-CC-:B------:R-:W-:Y:S01]  /*51b0*/  FFMA.FTZ R128, R125, R115.reuse, -R116.reuse ;  /* 0x000000737d807223 */ /* 0x180fe20000010874 */
[-CC-:B------:R-:W-:Y:S01]  /*51c0*/  FFMA.FTZ R123, R123, R115.reuse, -R116.reuse ;  /* 0x000000737b7b7223 */ /* 0x180fe20000010874 */
[-C--:B------:R-:W-:Y:S01]  /*51d0*/  FFMA.FTZ R127, R127, R115.reuse, -R116 ;  /* 0x000000737f7f7223 */ /* 0x080fe20000010874 */
        /* <DEDUP_REMOVED lines=99> */
[C---:B--2---:R-:W-:Y:S01]  /*5810*/  HMMA.16816.F32 R52, R4.reuse, R8, R52 ;  /* 0x000000080434723c */ /* 0x044fe20000001834 */
[-CC-:B------:R-:W-:Y:S01]  /*5820*/  FFMA.FTZ R9, R122, R115.reuse, -R124.reuse ;  /* 0x000000737a097223 */ /* 0x180fe2000001087c */
[-C--:B------:R-:W-:Y:S01]  /*5830*/  FFMA.FTZ R8, R117, R115.reuse, -R124 ;  /* 0x0000007375087223 */ /* 0x080fe2000001087c */
[-CC-:B------:R-:W-:Y:S01]  /*5840*/  FFMA.FTZ R124, R114, R115.reuse, -R116.reuse ;  /* 0x00000073727c7223 */ /* 0x180fe20000010874 */
[-CC-:B------:R-:W-:Y:S01]  /*5850*/  FFMA.FTZ R122, R113, R115.reuse, -R116.reuse ;  /* 0x00000073717a7223 */ /* 0x180fe20000010874 */
[----:B------:R-:W-:Y:S01]  /*5860*/  FFMA.FTZ R114, R112, R115, -R116 ;  /* 0x0000007370727223 */ /* 0x000fe20000010874 */
[----:B------:R-:W-:Y:S02]  /*5870*/  MUFU.EX2 R117, R9 ;  /* 0x0000000900757308 */ /* 0x000fe40000000800 */
[C---:B---3--:R-:W-:Y:S02]  /*5880*/  HMMA.16816.F32 R36, R4.reuse, R16, R36 ;  /* 0x000000100424723c */ /* 0x048fe40000001824 */
[----:B------:R2:W3:Y:S04]  /*5890*/  MUFU.EX2 R118, R8 ;  /* 0x0000000800767308 */ /* 0x0004e80000000800 */
[----:B------:R-:W-:Y:S02]  /*58a0*/  MUFU.EX2 R113, R124 ;  /* 0x0000007c00717308 */ /* 0x000fe40000000800 */
[C---:B------:R-:W-:Y:S01]  /*58b0*/  HMMA.16816.F32 R40, R4.reuse, R18, R40 ;  /* 0x000000120428723c */ /* 0x040fe20000001828 */
[----:B------:R-:W5:Y:S01]  /*58c0*/  LDSM.16.MT88.4 R16, [R110+0x9800] ;  /* 0x009800006e10783b */ /* 0x000f620000004200 */
[----:B------:R-:W1:Y:S04]  /*58d0*/  MUFU.EX2 R112, R122 ;  /* 0x0000007a00707308 */ /* 0x000e680000000800 */
[----:B------:R-:W1:Y:S02]  /*58e0*/  MUFU.EX2 R106, R114 ;  /* 0x00000072006a7308 */ /* 0x000e640000000800 */
[C---:B------:R-:W-:Y:S01]  /*58f0*/  HMMA.16816.F32 R56, R4.reuse, R10, R56 ;  /* 0x0000000a0438723c */ /* 0x040fe20000001838 */
[----:B--2---:R-:W2:Y:S07]  /*5900*/  LDSM.16.MT88.4 R8, [R111+0x9800] ;  /* 0x009800006f08783b */ /* 0x004eae0000004200 */
[C---:B----4-:R-:W-:Y:S08]  /*5910*/  HMMA.16816.F32 R60, R4.reuse, R20, R60 ;  /* 0x00000014043c723c */ /* 0x050ff0000000183c */
[----:B------:R-:W-:Y:S01]  /*5920*/  HMMA.16816.F32 R64, R4, R22, R64 ;  /* 0x000000160440723c */ /* 0x000fe20000001840 */
[----:B---3--:R-:W-:-:S02]  /*5930*/  F2FP.F16.F32.PACK_AB R4, R118, R117 ;  /* 0x000000757604723e */ /* 0x008fc400000000ff */
[----:B-1----:R-:W-:Y:S02]  /*5940*/  F2FP.F16.F32.PACK_AB R5, R112, R113 ;  /* 0x000000717005723e */ /* 0x002fe400000000ff */
[----:B------:R-:W-:Y:S02]  /*5950*/  F2FP.F16.F32.PACK_AB R6, R171, R120 ;  /* 0x00000078ab06723e */ /* 0x000fe400000000ff */
[----:B------:R-:W-:-:S07]  /*5960*/  F2FP.F16.F32.PACK_AB R7, R169, R106 ;  /* 0x0000006aa907723e */ /* 0x000fce00000000ff */
[C---:B------:R-:W-:Y:S08]  /*5970*/  HMMA.16816.F32 R96, R4.reuse, R12, R96 ;  /* 0x0000000c0460723c */ /* 0x040ff00000001860 */
        /* <DEDUP_REMOVED lines=21> */
[----:B------:R-:W2:Y:S01]  /*5ad0*/  LDSM.16.MT88.4 R8, [R108+0xb800] ;  /* 0x00b800006c08783b */ /* 0x000ea20000004200 */
[----:B------:R-:W-:-:S04]  /*5ae0*/  FADD.FTZ R132, R132, R33 ;  /* 0x0000002184847221 */ /* 0x000fc80000010000 */
[----:B------:R-:W-:Y:S02]  /*5af0*/  FADD.FTZ R125, R125, R132 ;  /* 0x000000847d7d7221 */ /* 0x000fe40000010000 */
[----:B-1----:R-:W-:Y:S01]  /*5b00*/  HMMA.16816.F32 R52, R4, R12, R52 ;  /* 0x0000000c0434723c */ /* 0x002fe20000001834 */
[----:B------:R-:W-:-:S04]  /*5b10*/  FADD.FTZ R13, R29, R28 ;  /* 0x0000001c1d0d7221 */ /* 0x000fc80000010000 */
[----:B------:R-:W-:-:S03]  /*5b20*/  FADD.FTZ R13, R0, R13 ;  /* 0x0000000d000d7221 */ /* 0x000fc60000010000 */
[----:B------:R-:W-:Y:S01]  /*5b30*/  HMMA.16816.F32 R56, R4, R14, R56 ;  /* 0x0000000e0438723c */ /* 0x000fe20000001838 */
        /* <DEDUP_REMOVED lines=16> */
[----:B------:R-:W-:-:S04]  /*5c40*/  NOP ;  /* 0x0000000000007918 */ /* 0x000fc80000000000 */
[----:B------:R-:W-:-:S15]  /*5c50*/  @!P0 BRA `(.L_x_9525) ;  /* 0x0000002c00b48947 */ /* 0x000fde0003800000 */
[----:B------:R-:W-:Y:S01]  /*5c60*/  ISETP.NE.U32.AND P2, PT, R26, RZ, PT ;  /* 0x000000ff1a00720c */ /* 0x000fe20003f45070 */
[----:B------:R-:W-:Y:S02]  /*5c70*/  IMAD.MOV.U32 R0, RZ, RZ, R101 ;  /* 0x000000ffff007224 */ /* 0x000fe400078e0065 */
[----:B------:R-:W-:Y:S01]  /*5c80*/  IMAD.MOV.U32 R109, RZ, RZ, R102 ;  /* 0x000000ffff6d7224 */ /* 0x000fe200078e0066 */
[----:B------:R-:W-:-:S13]  /*5c90*/  ISETP.NE.AND.EX P2, PT, R27, RZ, PT, P2 ;  /* 0x000000ff1b00720c */ /* 0x000fda0003f45320 */
.L_x_9532:
[----:B------:R-:W-:Y:S01]  /*5ca0*/  ISETP.GE.AND P1, PT, R160, R159, PT ;  /* 0x0000009fa000720c */ /* 0x000fe20003f26270 */
        /* <DEDUP_REMOVED lines=78> */
.L_x_9527:
[----:B------:R-:W-:Y:S05]  /*6190*/  BSYNC.RECONVERGENT B0 ;  /* 0x0000000000007941 */ /* 0x000fea0003800200 */
.L_x_9526:
        /* <DEDUP_REMOVED lines=8> */
[--C-:B------:R-:W-:Y:S02]  /*6220*/  LEA.HI.X R173, R148, R155, R149.reuse, 0x5, P3 ;  /* 0x0000009b94ad7211 */ /* 0x100fe400018f2c95 */
        /* <DEDUP_REMOVED lines=8> */
[----:B------:R-:W-:Y:S02]  /*62b0*/  IADD3.X R107, PT, PT, R105, R173, RZ, P4, !PT ;  /* 0x000000ad696b7210 */ /* 0x000fe400027fe4ff */
[----:B------:R-:W-:Y:S02]  /*62c0*/  IADD3 R157, PT, PT, R157, -0x1, RZ ;  /* 0xffffffff9d9d7810 */ /* 0x000fe40007ffe0ff */
[----:B------:R-:W-:Y:S01]  /*62d0*/  @!PT LDS RZ, [RZ] ;  /* 0x00000000fffff984 */ /* 0x000fe20000000800 */
[----:B------:R-:W-:Y:S01]  /*62e0*/  @!PT LDS RZ, [RZ] ;  /* 0x00000000fffff984 */ /* 0x000fe20000000800 */
[----:B------:R-:W-:Y:S01]  /*62f0*/  @!PT LDS RZ, [RZ] ;  /* 0x00000000fffff984 */ /* 0x000fe20000000800 */
[----:B------:R-:W-:Y:S01]  /*6300*/  @!P1 LDGSTS.E.BYPASS.LTC128B.128 [R161+0x8800], desc[UR4][R172.64] ;  /* 0x08800000aca19fae */ /* 0x000fe2000b981a04 */
[----:B------:R-:W-:Y:S02]  /*6310*/  IADD3.X R105, PT, PT, R107, R105, RZ, P3, !PT ;  /* 0x000000696b697210 */ /* 0x000fe40001ffe4ff */
[----:B------:R-:W-:Y:S02]  /*6320*/  ISETP.GT.AND P3, PT, R157, R150, PT ;  /* 0x000000969d00720c */ /* 0x000fe40003f64270 */
        /* <DEDUP_REMOVED lines=35> */
[----:B-1----:R-:W-:Y:S01]  /*6560*/  LDSM.16.M88.4 R104, [R143+0x6000] ;  /* 0x006000008f68783b */ /* 0x002fe20000000200 */
        /* <DEDUP_REMOVED lines=8> */
[----:B------:R-:W-:Y:S07]  /*65f0*/  LDSM.16.M88.4 R120, [R141] ;  /* 0x000000008d78783b */ /* 0x000fee0000000200 */
[C---:B------:R-:W-:Y:S08]  /*6600*/  HMMA.16816.F32 R28, R100.reuse, R124, RZ ;  /* 0x0000007c641c723c */ /* 0x040ff000000018ff */
[----:B------:R-:W-:Y:S01]  /*6610*/  HMMA.16816.F32 R32, R100, R126, RZ ;  /* 0x0000007e6420723c */ /* 0x000fe200000018ff */
[----:B------:R-:W1:Y:S05]  /*6620*/  LDSM.16.M88.4 R100, [R138+0x4800] ;  /* 0x004800008a64783b */ /* 0x000e6a0000000200 */
[----:B------:R-:W2:Y:S02]  /*6630*/  LDSM.16.M88.4 R124, [R137+0x4000] ;  /* 0x00400000897c783b */ /* 0x000ea40000000200 */
[C---:B------:R-:W-:Y:S08]  /*6640*/  HMMA.16816.F32 R4, R128.reuse, R132, R4 ;  /* 0x000000848004723c */ /* 0x040ff00000001804 */
[C---:B------:R-:W-:Y:S08]  /*6650*/  HMMA.16816.F32 R8, R128.reuse, R134, R8 ;  /* 0x000000868008723c */ /* 0x040ff00000001808 */
        /* <DEDUP_REMOVED lines=8> */
[----:B------:R-:W4:Y:S05]  /*66e0*/  LDSM.16.M88.4 R116, [R137+0x5800] ;  /* 0x005800008974783b */ /* 0x000f2a0000000200 */
[----:B------:R-:W-:Y:S02]  /*66f0*/  LDSM.16.M88.4 R128, [R136+0x4000] ;  /* 0x004000008880783b */ /* 0x000fe40000000200 */
        /* <DEDUP_REMOVED lines=12> */
[----:B------:R-:W4:Y:S02]  /*67c0*/  LDSM.16.M88.4 R120, [R144+0x2000] ;  /* 0x002000009078783b */ /* 0x000f240000000200 */
[C---:B--2---:R-:W-:Y:S08]  /*67d0*/  HMMA.16816.F32 R4, R124.reuse, R128, R4 ;  /* 0x000000807c04723c */ /* 0x044ff00000001804 */
[C---:B------:R-:W-:Y:S08]  /*67e0*/  HMMA.16816.F32 R8, R124.reuse, R130, R8 ;  /* 0x000000827c08723c */ /* 0x040ff00000001808 */
[C---:B-1----:R-:W-:Y:S08]  /*67f0*/  HMMA.16816.F32 R12, R124.reuse, R100, R12 ;  /* 0x000000647c0c723c */ /* 0x042ff0000000180c */
[C---:B------:R-:W-:Y:S01]  /*6800*/  HMMA.16816.F32 R16, R124.reuse, R102, R16 ;  /* 0x000000667c10723c */ /* 0x040fe20000001810 */
[----:B------:R-:W1:Y:S07]  /*6810*/  LDSM.16.M88.4 R100, [R143+0x6800] ;  /* 0x006800008f64783b */ /* 0x000e6e0000000200 */
[C---:B---3--:R-:W-:Y:S08]  /*6820*/  HMMA.16816.F32 R20, R124.reuse, R112, R20 ;  /* 0x000000707c14723c */ /* 0x048ff00000001814 */
[C---:B------:R-:W-:Y:S01]  /*6830*/  HMMA.16816.F32 R24, R124.reuse, R114, R24 ;  /* 0x000000727c18723c */ /* 0x040fe20000001818 */
[----:B------:R-:W2:Y:S07]  /*6840*/  LDSM.16.M88.4 R112, [R143+0x7000] ;  /* 0x007000008f70783b */ /* 0x000eae0000000200 */
[C---:B----4-:R-:W-:Y:S08]  /*6850*/  HMMA.16816.F32 R28, R124.reuse, R116, R28 ;  /* 0x000000747c1c723c */ /* 0x050ff0000000181c */
[----:B------:R-:W-:Y:S01]  /*6860*/  HMMA.16816.F32 R32, R124, R118, R32 ;  /* 0x000000767c20723c */ /* 0x000fe20000001820 */
[----:B------:R-:W-:Y:S05]  /*6870*/  LDSM.16.M88.4 R116, [R142+0x2000] ;  /* 0x002000008e74783b */ /* 0x000fea0000000200 */
[----:B------:R-:W-:Y:S02]  /*6880*/  LDSM.16.M88.4 R124, [R138+0x6000] ;  /* 0x006000008a7c783b */ /* 0x000fe40000000200 */
        /* <DEDUP_REMOVED lines=11> */
[----:B------:R-:W2:Y:S05]  /*6940*/  LDSM.16.M88.4 R104, [R138+0x7000] ;  /* 0x007000008a68783b */ /* 0x000eaa0000000200 */
        /* <DEDUP_REMOVED lines=12> */
[----:B------:R-:W4:Y:S05]  /*6a10*/  LDSM.16.M88.4 R112, [R137+0x7800] ;  /* 0x007800008970783b */ /* 0x000f2a0000000200 */
[----:B------:R-:W-:Y:S02]  /*6a20*/  LDSM.16.M88.4 R116, [R140+0x2000] ;  /* 0x002000008c74783b */ /* 0x000fe40000000200 */
        /* <DEDUP_REMOVED lines=10> */
[----:B------:R-:W-:Y:S08]  /*6ad0*/  HMMA.16816.F32 R32, R120, R114, R32 ;  /* 0x000000727820723c */ /* 0x000ff00000001820 */
[C---:B---3--:R-:W-:Y:S08]  /*6ae0*/  HMMA.16816.F32 R4, R116.reuse, R124, R4 ;  /* 0x0000007c7404723c */ /* 0x048ff00000001804 */
[C---:B------:R-:W-:Y:S08]  /*6af0*/  HMMA.16816.F32 R8, R116.reuse, R126, R8 ;  /* 0x0000007e7408723c */ /* 0x040ff00000001808 */
[C---:B-1----:R-:W-:Y:S03]  /*6b00*/  HMMA.16816.F32 R12, R116.reuse, R100, R12 ;  /* 0x00000064740c723c */ /* 0x042fe6000000180c */
[-C--:B-----5:R-:W-:Y:S01]  /*6b10*/  FMUL.FTZ R174, R4, R153.reuse ;  /* 0x0000009904ae7220 */ /* 0x0a0fe20000410000 */
[-C--:B------:R-:W-:Y:S01]  /*6b20*/  FMUL.FTZ R211, R5, R153.reuse ;  /* 0x0000009905d37220 */ /* 0x080fe20000410000 */
[-C--:B------:R-:W-:Y:S01]  /*6b30*/  FMUL.FTZ R209, R6, R153.reuse ;  /* 0x0000009906d17220 */ /* 0x080fe20000410000 */
[-C--:B------:R-:W-:Y:S02]  /*6b40*/  FMUL.FTZ R207, R7, R153.reuse ;  /* 0x0000009907cf7220 */ /* 0x080fe40000410000 */
[C---:B------:R-:W-:Y:S01]  /*6b50*/  HMMA.16816.F32 R16, R116.reuse, R102, R16 ;  /* 0x000000667410723c */ /* 0x040fe20000001810 */
[----:B------:R-:W1:Y:S01]  /*6b60*/  MUFU.TANH R174, R174 ;  /* 0x000000ae00ae7308 */ /* 0x000e620000002400 */
[----:B------:R-:W3:Y:S01]  /*6b70*/  LDSM.16.M88.4 R100, [R136+0x7800] ;  /* 0x007800008864783b */ /* 0x000ee20000000200 */
[----:B------:R-:W-:Y:S04]  /*6b80*/  DEPBAR.LE SB0, 0x0 ;  /* 0x000080000000791a */ /* 0x000fe80000000000 */
[-C--:B------:R-:W-:Y:S01]  /*6b90*/  FMUL.FTZ R219, R8, R153.reuse ;  /* 0x0000009908db7220 */ /* 0x080fe20000410000 */
[C---:B--2---:R-:W-:Y:S03]  /*6ba0*/  HMMA.16816.F32 R20, R116.reuse, R104, R20 ;  /* 0x000000687414723c */ /* 0x044fe60000001814 */
[----:B------:R-:W2:Y:S01]  /*6bb0*/  MUFU.TANH R211, R211 ;  /* 0x000000d300d37308 */ /* 0x000ea20000002400 */
        /* <DEDUP_REMOVED lines=136> */
.L_x_9531:
[----:B------:R-:W-:Y:S05]  /*7440*/  BSYNC.RECONVERGENT B0 ;  /* 0x0000000000007941 */ /* 0x000fea0003800200 */
.L_x_9530:
        /* <DEDUP_REMOVED lines=50> */
.L_x_9529:
[----:B------:R-:W-:Y:S05]  /*7770*/  BSYNC.RECONVERGENT B1 ;  /* 0x0000000000017941 */ /* 0x000fea0003800200 */
.L_x_9528:
        /* <DEDUP_REMOVED lines=171> */
[-C--:B------:R-:W-:Y:S07]  /*8230*/  FFMA.FTZ R128, R193, R103.reuse, -R118 ;  /* 0x00000067c1807223 */ /* 0x080fee0000010876 */
[----:B------:R-:W-:Y:S01]  /*8240*/  MUFU.EX2 R125, R125 ;  /* 0x0000007d007d7308 */ /* 0x000fe20000000800 */
[-CC-:B------:R-:W-:Y:S01]  /*8250*/  FFMA.FTZ R153, R168, R103.reuse, -R120.reuse ;  /* 0x00000067a8997223 */ /* 0x180fe20000010878 */
[-C--:B------:R-:W-:Y:S01]  /*8260*/  FFMA.FTZ R168, R173, R103.reuse, -R120 ;  /* 0x00000067ada87223 */ /* 0x080fe20000010878 */
[-CC-:B------:R-:W-:Y:S01]  /*8270*/  FFMA.FTZ R173, R107, R103.reuse, -R118.reuse ;  /* 0x000000676bad7223 */ /* 0x180fe20000010876 */
[C---:B---3--:R-:W-:Y:S06]  /*8280*/  HMMA.16816.F32 R44, R96.reuse, R72, R44 ;  /* 0x00000048602c723c */ /* 0x048fec000000182c */
[----:B------:R-:W2:Y:S01]  /*8290*/  MUFU.EX2 R122, R122 ;  /* 0x0000007a007a7308 */ /* 0x000ea20000000800 */
[----:B------:R-:W-:Y:S01]  /*82a0*/  FFMA.FTZ R118, R104, R103, -R118 ;  /* 0x0000006768767223 */ /* 0x000fe20000010876 */
[----:B------:R-:W-:Y:S08]  /*82b0*/  FFMA.FTZ R119, R100, R171, R119 ;  /* 0x000000ab64777223 */ /* 0x000ff00000010077 */
[----:B------:R-:W-:Y:S01]  /*82c0*/  MUFU.EX2 R127, R127 ;  /* 0x0000007f007f7308 */ /* 0x000fe20000000800 */
[----:B------:R-:W-:Y:S01]  /*82d0*/  FFMA.FTZ R117, R0, R169, R117 ;  /* 0x000000a900757223 */ /* 0x000fe20000010075 */
[C---:B------:R-:W-:Y:S01]  /*82e0*/  HMMA.16816.F32 R48, R96.reuse, R74, R48 ;  /* 0x0000004a6030723c */ /* 0x040fe20000001830 */
[----:B------:R-:W3:Y:S07]  /*82f0*/  LDSM.16.MT88.4 R72, [R139+0x8800] ;  /* 0x008800008b48783b */ /* 0x000eee0000004200 */
[----:B------:R-:W4:Y:S01]  /*8300*/  MUFU.EX2 R124, R124 ;  /* 0x0000007c007c7308 */ /* 0x000f220000000800 */
[----:B------:R-:W-:Y:S01]  /*8310*/  FADD.FTZ R116, R116, R119 ;  /* 0x0000007774747221 */ /* 0x000fe20000010000 */
        /* <DEDUP_REMOVED lines=14> */
[----:B------:R-:W-:Y:S07]  /*8400*/  MOV R109, R102 ;  /* 0x00000066006d7202 */ /* 0x000fee0000000f00 */
[----:B------:R-:W-:Y:S01]  /*8410*/  MUFU.EX2 R173, R173 ;  /* 0x000000ad00ad7308 */ /* 0x000fe20000000800 */
[----:B------:R-:W-:Y:S01]  /*8420*/  FADD.FTZ R121, R121, R114 ;  /* 0x0000007279797221 */ /* 0x000fe20000010000 */
[C---:B------:R-:W-:Y:S08]  /*8430*/  HMMA.16816.F32 R60, R96.reuse, R76, R60 ;  /* 0x0000004c603c723c */ /* 0x040ff0000000183c */
[----:B------:R-:W-:Y:S01]  /*8440*/  MUFU.EX2 R176, R176 ;  /* 0x000000b000b07308 */ /* 0x000fe20000000800 */
[----:B-----5:R-:W-:Y:S01]  /*8450*/  F2FP.F16.F32.PACK_AB R71, R128, R123 ;  /* 0x0000007b8047723e */ /* 0x020fe200000000ff */
[----:B------:R-:W-:Y:S01]  /*8460*/  FADD.FTZ R125, R125, R112 ;  /* 0x000000707d7d7221 */ /* 0x000fe20000010000 */
[----:B------:R-:W-:Y:S07]  /*8470*/  FADD.FTZ R126, R126, R121 ;  /* 0x000000797e7e7221 */ /* 0x000fee0000010000 */
[----:B------:R-:W2:Y:S01]  /*8480*/  MUFU.EX2 R177, R118 ;  /* 0x0000007600b17308 */ /* 0x000ea20000000800 */
[----:B------:R-:W-:Y:S01]  /*8490*/  HMMA.16816.F32 R64, R96, R78, R64 ;  /* 0x0000004e6040723c */ /* 0x000fe20000001840 */
[----:B------:R-:W4:Y:S02]  /*84a0*/  LDSM.16.MT88.4 R76, [R108+0x8800] ;  /* 0x008800006c4c783b */ /* 0x000f240000004200 */
[----:B-1----:R-:W-:Y:S01]  /*84b0*/  F2FP.F16.F32.PACK_AB R104, R168, R153 ;  /* 0x00000099a868723e */ /* 0x002fe200000000ff */
[----:B------:R-:W-:Y:S04]  /*84c0*/  FADD.FTZ R122, R122, R125 ;  /* 0x0000007d7a7a7221 */ /* 0x000fe80000010000 */
[----:B------:R-:W-:Y:S01]  /*84d0*/  FADD.FTZ R123, R123, R122 ;  /* 0x0000007a7b7b7221 */ /* 0x000fe20000010000 */
[C---:B---3--:R-:W-:Y:S05]  /*84e0*/  HMMA.16816.F32 R4, R68.reuse, R72, R4 ;  /* 0x000000484404723c */ /* 0x048fea0000001804 */
[----:B--2---:R-:W-:Y:S01]  /*84f0*/  F2FP.F16.F32.PACK_AB R107, R177, R176 ;  /* 0x000000b0b16b723e */ /* 0x004fe200000000ff */
[----:B------:R-:W-:Y:S02]  /*8500*/  FADD.FTZ R123, R128, R123 ;  /* 0x0000007b807b7221 */ /* 0x000fe40000010000 */
        /* <DEDUP_REMOVED lines=21> */
[----:B------:R-:W-:Y:S01]  /*8660*/  HMMA.16816.F32 R64, R68, R78, R64 ;  /* 0x0000004e4440723c */ /* 0x000fe20000001840 */
[----:B------:R-:W4:Y:S02]  /*8670*/  LDSM.16.MT88.4 R76, [R108+0x9000] ;  /* 0x009000006c4c783b */ /* 0x000f240000004200 */
[----:B------:R-:W-:Y:S02]  /*8680*/  F2FP.F16.F32.PACK_AB R68, R131, R130 ;  /* 0x000000828344723e */ /* 0x000fe400000000ff */
[C---:B------:R-:W-:Y:S01]  /*8690*/  F2FP.F16.F32.PACK_AB R69, R129.reuse, R132 ;  /* 0x000000848145723e */ /* 0x040fe200000000ff */
[----:B------:R-:W-:Y:S01]  /*86a0*/  FADD.FTZ R132, R132, R123 ;  /* 0x0000007b84847221 */ /* 0x000fe20000010000 */
[----:B------:R-:W-:Y:S02]  /*86b0*/  F2FP.F16.F32.PACK_AB R70, R134, R133 ;  /* 0x000000858646723e */ /* 0x000fe400000000ff */
[C---:B------:R-:W-:Y:S01]  /*86c0*/  F2FP.F16.F32.PACK_AB R71, R174.reuse, R135 ;  /* 0x00000087ae47723e */ /* 0x040fe200000000ff */
[----:B------:R-:W-:Y:S04]  /*86d0*/  FADD.FTZ R132, R129, R132 ;  /* 0x0000008481847221 */ /* 0x000fe80000010000 */
[----:B------:R-:W-:Y:S02]  /*86e0*/  FADD.FTZ R135, R135, R132 ;  /* 0x0000008487877221 */ /* 0x000fe40000010000 */
[C---:B-1----:R-:W-:Y:S03]  /*86f0*/  HMMA.16816.F32 R4, R68.reuse, R72, R4 ;  /* 0x000000484404723c */ /* 0x042fe60000001804 */
[----:B------:R-:W-:Y:S05]  /*8700*/  FADD.FTZ R174, R174, R135 ;  /* 0x00000087aeae7221 */ /* 0x000fea0000010000 */
        /* <DEDUP_REMOVED lines=11> */
[C---:B-1----:R-:W-:Y:S03]  /*87c0*/  HMMA.16816.F32 R36, R68.reuse, R72, R36 ;  /* 0x000000484424723c */ /* 0x042fe60000001824 */
[-CC-:B------:R-:W-:Y:S01]  /*87d0*/  FFMA.FTZ R72, R170, R103.reuse, -R120.reuse ;  /* 0x00000067aa487223 */ /* 0x180fe20000010878 */
[----:B------:R-:W-:Y:S01]  /*87e0*/  FFMA.FTZ R120, R172, R103, -R120 ;  /* 0x00000067ac787223 */ /* 0x000fe20000010878 */
[----:B------:R-:W1:Y:S03]  /*87f0*/  MUFU.EX2 R170, R106 ;  /* 0x0000006a00aa7308 */ /* 0x000e660000000800 */
[C---:B------:R-:W-:Y:S07]  /*8800*/  HMMA.16816.F32 R40, R68.reuse, R74, R40 ;  /* 0x0000004a4428723c */ /* 0x040fee0000001828 */
[----:B------:R-:W-:Y:S10]  /*8810*/  MUFU.EX2 R172, R72 ;  /* 0x0000004800ac7308 */ /* 0x000ff40000000800 */
[----:B------:R-:W5:Y:S01]  /*8820*/  MUFU.EX2 R175, R120 ;  /* 0x0000007800af7308 */ /* 0x000f620000000800 */
[C---:B--2---:R-:W-:Y:S03]  /*8830*/  HMMA.16816.F32 R44, R68.reuse, R80, R44 ;  /* 0x00000050442c723c */ /* 0x044fe6000000182c */
[C---:B-1----:R-:W-:Y:S01]  /*8840*/  F2FP.F16.F32.PACK_AB R105, R170.reuse, R173 ;  /* 0x000000adaa69723e */ /* 0x042fe200000000ff */
[----:B------:R-:W-:Y:S04]  /*8850*/  FADD.FTZ R173, R173, R174 ;  /* 0x000000aeadad7221 */ /* 0x000fe80000010000 */
[C---:B------:R-:W-:Y:S03]  /*8860*/  HMMA.16816.F32 R48, R68.reuse, R82, R48 ;  /* 0x000000524430723c */ /* 0x040fe60000001830 */
[----:B-----5:R-:W-:Y:S01]  /*8870*/  F2FP.F16.F32.PACK_AB R106, R175, R172 ;  /* 0x000000acaf6a723e */ /* 0x020fe200000000ff */
[----:B------:R-:W-:Y:S04]  /*8880*/  FADD.FTZ R173, R170, R173 ;  /* 0x000000adaaad7221 */ /* 0x000fe80000010000 */
[C---:B---3--:R-:W-:Y:S03]  /*8890*/  HMMA.16816.F32 R52, R68.reuse, R84, R52 ;  /* 0x000000544434723c */ /* 0x048fe60000001834 */
[----:B------:R-:W-:Y:S04]  /*88a0*/  FADD.FTZ R176, R176, R173 ;  /* 0x000000adb0b07221 */ /* 0x000fe80000010000 */
[----:B------:R-:W-:Y:S01]  /*88b0*/  FADD.FTZ R169, R177, R176 ;  /* 0x000000b0b1a97221 */ /* 0x000fe20000010000 */
        /* <DEDUP_REMOVED lines=11> */
[C---:B------:R-:W-:Y:S01]  /*8970*/  HMMA.16816.F32 R84, R104.reuse, R86, R16 ;  /* 0x000000566854723c */ /* 0x040fe20000001810 */
[----:B------:R-:W5:Y:S07]  /*8980*/  LDSM.16.MT88.4 R12, [R110+0xb800] ;  /* 0x00b800006e0c783b */ /* 0x000f6e0000004200 */
[C---:B--2---:R-:W-:Y:S08]  /*8990*/  HMMA.16816.F32 R80, R104.reuse, R76, R20 ;  /* 0x0000004c6850723c */ /* 0x044ff00000001814 */
[C---:B------:R-:W-:Y:S08]  /*89a0*/  HMMA.16816.F32 R76, R104.reuse, R78, R24 ;  /* 0x0000004e684c723c */ /* 0x040ff00000001818 */
[C---:B---3--:R-:W-:Y:S08]  /*89b0*/  HMMA.16816.F32 R72, R104.reuse, R68, R28 ;  /* 0x000000446848723c */ /* 0x048ff0000000181c */
[C---:B------:R-:W-:Y:S08]  /*89c0*/  HMMA.16816.F32 R68, R104.reuse, R70, R32 ;  /* 0x000000466844723c */ /* 0x040ff00000001820 */
[C---:B----4-:R-:W-:Y:S08]  /*89d0*/  HMMA.16816.F32 R36, R104.reuse, R4, R36 ;  /* 0x000000046824723c */ /* 0x050ff00000001824 */
[C---:B------:R-:W-:Y:S01]  /*89e0*/  HMMA.16816.F32 R40, R104.reuse, R6, R40 ;  /* 0x000000066828723c */ /* 0x040fe20000001828 */
[----:B------:R-:W2:Y:S07]  /*89f0*/  LDSM.16.MT88.4 R4, [R108+0xb800] ;  /* 0x00b800006c04783b */ /* 0x000eae0000004200 */
[C---:B-1----:R-:W-:Y:S03]  /*8a00*/  HMMA.16816.F32 R44, R104.reuse, R8, R44 ;  /* 0x00000008682c723c */ /* 0x042fe6000000182c */
[----:B------:R-:W-:Y:S04]  /*8a10*/  FADD.FTZ R9, R127, R126 ;  /* 0x0000007e7f097221 */ /* 0x000fe80000010000 */
[----:B------:R-:W-:Y:S01]  /*8a20*/  FADD.FTZ R9, R124, R9 ;  /* 0x000000097c097221 */ /* 0x000fe20000010000 */
[C---:B------:R-:W-:Y:S03]  /*8a30*/  HMMA.16816.F32 R48, R104.reuse, R10, R48 ;  /* 0x0000000a6830723c */ /* 0x040fe60000001830 */
[----:B------:R-:W-:Y:S04]  /*8a40*/  FADD.FTZ R0, R130, R9 ;  /* 0x0000000982007221 */ /* 0x000fe80000010000 */
[----:B------:R-:W-:Y:S01]  /*8a50*/  FADD.FTZ R0, R131, R0 ;  /* 0x0000000083007221 */ /* 0x000fe20000010000 */
[C---:B-----5:R-:W-:Y:S03]  /*8a60*/  HMMA.16816.F32 R52, R104.reuse, R12, R52 ;  /* 0x0000000c6834723c */ /* 0x060fe60000001834 */
[----:B------:R-:W-:Y:S01]  /*8a70*/  FADD.FTZ R133, R133, R0 ;  /* 0x0000000085857221 */ /* 0x000fe20000010000 */
[----:B------:R-:W-:Y:S03]  /*8a80*/  MOV R0, R101 ;  /* 0x0000006500007202 */ /* 0x000fe60000000f00 */
[----:B------:R-:W-:Y:S01]  /*8a90*/  FADD.FTZ R134, R134, R133 ;  /* 0x0000008586867221 */ /* 0x000fe20000010000 */
[C---:B------:R-:W-:Y:S08]  /*8aa0*/  HMMA.16816.F32 R56, R104.reuse, R14, R56 ;  /* 0x0000000e6838723c */ /* 0x040ff00000001838 */
[C---:B--2---:R-:W-:Y:S03]  /*8ab0*/  HMMA.16816.F32 R60, R104.reuse, R4, R60 ;  /* 0x00000004683c723c */ /* 0x044fe6000000183c */
[----:B------:R-:W-:Y:S04]  /*8ac0*/  FADD.FTZ R5, R153, R134 ;  /* 0x0000008699057221 */ /* 0x000fe80000010000 */
[----:B------:R-:W-:Y:S01]  /*8ad0*/  FADD.FTZ R5, R168, R5 ;  /* 0x00000005a8057221 */ /* 0x000fe20000010000 */
[----:B------:R-:W-:Y:S03]  /*8ae0*/  HMMA.16816.F32 R64, R104, R6, R64 ;  /* 0x000000066840723c */ /* 0x000fe60000001840 */
[----:B------:R-:W-:Y:S04]  /*8af0*/  FADD.FTZ R172, R172, R5 ;  /* 0x00000005acac7221 */ /* 0x000fe80000010000 */
[----:B------:R-:W-:Y:S01]  /*8b00*/  FADD.FTZ R171, R175, R172 ;  /* 0x000000acafab7221 */ /* 0x000fe20000010000 */
[----:B------:R-:W-:Y:S01]  /*8b10*/  @!UPT UIADD3 URZ, UPT, UPT, URZ, URZ, URZ ;  /* 0x000000fffffff290 */ /* 0x000fe2000fffe0ff */
[----:B------:R-:W-:Y:S11]  /*8b20*/  @P0 BRA `(.L_x_9532) ;  /* 0xffffffd0005c0947 */ /* 0x000ff6000383ffff */
.L_x_9525:
        /* <DEDUP_REMOVED lines=10> */
.L_x_9554:
[----:B------:R-:W2:Y:S01]  /*8bd0*/  S2R R0, SR_TID.X ;  /* 0x0000000000007919 */ /* 0x000ea20000002100 */
[----:B------:R-:W1:Y:S01]  /*8be0*/  S2UR UR6, SR_CgaCtaId ;  /* 0x00000000000679c3 */ /* 0x000e620000008800 */
[----:B------:R-:W1:Y:S01]  /*8bf0*/  MUFU.RCP R9, R6 ;  /* 0x0000000600097308 */ /* 0x000e620000001000 */
[----:B----4-:R-:W-:Y:S01]  /*8c00*/  FADD.FTZ R5, R8, R11 ;  /* 0x0000000b08057221 */ /* 0x010fe20000010000 */
[----:B------:R-:W-:-:S05]  /*8c10*/  FSETP.NE.FTZ.AND P1, PT, R6, RZ, PT ;  /* 0x000000ff0600720b */ /* 0x000fca0003f35000 */
[----:B------:R-:W-:Y:S01]  /*8c20*/  BAR.SYNC.DEFER_BLOCKING 0x0 ;  /* 0x0000000000007b1d */ /* 0x000fe20000010000 */
[----:B------:R-:W-:-:S05]  /*8c30*/  FSETP.NE.FTZ.AND P0, PT, R5, RZ, PT ;  /* 0x000000ff0500720b */ /* 0x000fca0003f15000 */
[----:B---3--:R-:W3:Y:S01]  /*8c40*/  MUFU.RCP R8, R5 ;  /* 0x0000000500087308 */ /* 0x008ee20000001000 */
[----:B------:R-:W-:Y:S01]  /*8c50*/  UMOV UR7, 0x400 ;  /* 0x0000040000077882 */ /* 0x000fe20000000000 */
[----:B-1----:R-:W-:Y:S01]  /*8c60*/  FSEL R9, R9, 1, P1 ;  /* 0x3f80000009097808 */ /* 0x002fe20000800000 */
[----:B------:R-:W-:-:S04]  /*8c70*/  ULEA UR6, UR6, UR7, 0x18 ;  /* 0x0000000706067291 */ /* 0x000fc8000f8ec0ff */
[C---:B------:R-:W-:Y:S01]  /*8c80*/  FMUL.FTZ R96, R9.reuse, R96 ;  /* 0x0000006009607220 */ /* 0x040fe20000410000 */
[C---:B------:R-:W-:Y:S01]  /*8c90*/  FMUL.FTZ R97, R9.reuse, R97 ;  /* 0x0000006109617220 */ /* 0x040fe20000410000 */
[C---:B------:R-:W-:Y:S01]  /*8ca0*/  FMUL.FTZ R92, R9.reuse, R92 ;  /* 0x0000005c095c7220 */ /* 0x040fe20000410000 */
[C---:B------:R-:W-:Y:S01]  /*8cb0*/  FMUL.FTZ R93, R9.reuse, R93 ;  /* 0x0000005d095d7220 */ /* 0x040fe20000410000 */
[C---:B------:R-:W-:Y:S01]  /*8cc0*/  FMUL.FTZ R88, R9.reuse, R88 ;  /* 0x0000005809587220 */ /* 0x040fe20000410000 */
[C---:B------:R-:W-:Y:S01]  /*8cd0*/  FMUL.FTZ R89, R9.reuse, R89 ;  /* 0x0000005909597220 */ /* 0x040fe20000410000 */
[C---:B--2---:R-:W-:Y:S01]  /*8ce0*/  SHF.L.U32 R10, R0.reuse, 0x1, RZ ;  /* 0x00000001000a7819 */ /* 0x044fe200000006ff */
[C---:B------:R-:W-:Y:S01]  /*8cf0*/  FMUL.FTZ R84, R9.reuse, R84 ;  /* 0x0000005409547220 */ /* 0x040fe20000410000 */
[C---:B------:R-:W-:Y:S01]  /*8d00*/  SHF.L.U32 R7, R0.reuse, 0x4, RZ ;  /* 0x0000000400077819 */ /* 0x040fe200000006ff */
[C---:B------:R-:W-:Y:S01]  /*8d10*/  FMUL.FTZ R85, R9.reuse, R85 ;  /* 0x0000005509557220 */ /* 0x040fe20000410000 */
[----:B------:R-:W-:Y:S01]  /*8d20*/  SHF.L.U32 R11, R0, 0x5, RZ ;  /* 0x00000005000b7819 */ /* 0x000fe200000006ff */
[C---:B------:R-:W-:Y:S01]  /*8d30*/  FMUL.FTZ R80, R9.reuse, R80 ;  /* 0x0000005009507220 */ /* 0x040fe20000410000 */
[----:B------:R-:W-:Y:S01]  /*8d40*/  LOP3.LUT R12, R10, 0x6, RZ, 0xc0, !PT ;  /* 0x000000060a0c7812 */ /* 0x000fe200078ec0ff */
[----:B------:R-:W-:Y:S01]  /*8d50*/  FMUL.FTZ R81, R9, R81 ;  /* 0x0000005109517220 */ /* 0x000fe20000410000 */
[----:B------:R-:W-:Y:S01]  /*8d60*/  LOP3.LUT R13, R7, 0x1c0, RZ, 0xc0, !PT ;  /* 0x000001c0070d7812 */ /* 0x000fe200078ec0ff */
[C---:B------:R-:W-:Y:S01]  /*8d70*/  FMUL.FTZ R76, R9.reuse, R76 ;  /* 0x0000004c094c7220 */ /* 0x040fe20000410000 */
[----:B------:R-:W-:Y:S01]  /*8d80*/  LOP3.LUT R11, R12, 0x7c00, R11, 0xf8, !PT ;  /* 0x00007c000c0b7812 */ /* 0x000fe200078ef80b */
[----:B------:R-:W-:Y:S01]  /*8d90*/  FMUL.FTZ R77, R9, R77 ;  /* 0x0000004d094d7220 */ /* 0x000fe20000410000 */
[----:B------:R-:W-:Y:S01]  /*8da0*/  LOP3.LUT R10, R13, 0x38, R10, 0xf8, !PT ;  /* 0x000000380d0a7812 */ /* 0x000fe200078ef80a */
[C---:B------:R-:W-:Y:S01]  /*8db0*/  FMUL.FTZ R72, R9.reuse, R72 ;  /* 0x0000004809487220 */ /* 0x040fe20000410000 */
[----:B------:R-:W-:Y:S01]  /*8dc0*/  R2P PR, R0, 0x1c ;  /* 0x0000001c00007804 */ /* 0x000fe20000000000 */
        /* <DEDUP_REMOVED lines=98> */
[----:B-1----:R-:W4:Y:S04]  /*93f0*/  LD.E.64 R74, desc[UR4][R2.64+0xb0] ;  /* 0x0000b004024a7980 */ /* 0x002f28000c101b00 */
[----:B--2---:R-:W2:Y:S01]  /*9400*/  LD.E R8, desc[UR4][R2.64+0x60] ;  /* 0x0000600402087980 */ /* 0x004ea2000c101900 */
[----:B------:R-:W3:Y:S03]  /*9410*/  @P1 MUFU.LG2 R6, R6 ;  /* 0x0000000600061308 */ /* 0x000ee60000000c00 */
[----:B------:R1:W5:Y:S01]  /*9420*/  LD.E R68, desc[UR4][R2.64+0xcc] ;  /* 0x0000cc0402447980 */ /* 0x000362000c101900 */
[----:B------:R-:W-:-:S02]  /*9430*/  SHF.L.U32 R69, R0, 0x2, RZ ;  /* 0x0000000200457819 */ /* 0x000fc400000006ff */
[----:B------:R-:W-:Y:S01]  /*9440*/  MOV R70, 0xff800000 ;  /* 0xff80000000467802 */ /* 0x000fe20000000f00 */
[----:B------:R1:W5:Y:S01]  /*9450*/  LD.E.64 R78, desc[UR4][R2.64+0x78] ;  /* 0x00007804024e7980 */ /* 0x000362000c101b00 */
[----:B------:R-:W1:Y:S01]  /*9460*/  @P0 MUFU.LG2 R5, R5 ;  /* 0x0000000500050308 */ /* 0x000e620000000c00 */
[----:B------:R-:W-:Y:S02]  /*9470*/  MOV R71, 0xff800000 ;  /* 0xff80000000477802 */ /* 0x000fe40000000f00 */
[----:B------:R2:W5:Y:S01]  /*9480*/  LD.E.64 R76, desc[UR4][R2.64+0xa8] ;  /* 0x0000a804024c7980 */ /* 0x000562000c101b00 */
[----:B------:R-:W-:Y:S02]  /*9490*/  LOP3.LUT R10, R69, 0x1f8, RZ, 0xc0, !PT ;  /* 0x000001f8450a7812 */ /* 0x000fe400078ec0ff */
[----:B------:R-:W-:Y:S02]  /*94a0*/  LOP3.LUT R73, R7, 0x10, RZ, 0xc0, !PT ;  /* 0x0000001007497812 */ /* 0x000fe400078ec0ff */
[----:B------:R-:W-:Y:S01]  /*94b0*/  SHF.R.U32.HI R72, RZ, 0x2, R0 ;  /* 0x00000002ff487819 */ /* 0x000fe20000011600 */
[----:B---3--:R-:W-:-:S04]  /*94c0*/  @P1 FMUL.FTZ R9, R6, 0.69314718246459960938 ;  /* 0x3f31721806091820 */ /* 0x008fc80000410000 */
[----:B-----5:R-:W-:Y:S01]  /*94d0*/  @P1 FFMA.FTZ R70, R4, R102, R9 ;  /* 0x0000006604461223 */ /* 0x020fe20000010009 */
[----:B------:R-:W-:Y:S01]  /*94e0*/  SHF.R.U32.HI R9, RZ, 0x1, R0 ;  /* 0x00000001ff097819 */ /* 0x000fe20000011600 */
[----:B-1----:R-:W-:-:S03]  /*94f0*/  @P0 FMUL.FTZ R5, R5, 0.69314718246459960938 ;  /* 0x3f31721805050820 */ /* 0x002fc60000410000 */
[----:B------:R-:W-:Y:S02]  /*9500*/  LOP3.LUT R10, R10, 0x38, R9, 0x78, !PT ;  /* 0x000000380a0a7812 */ /* 0x000fe400078e7809 */
[----:B------:R-:W-:Y:S01]  /*9510*/  LOP3.LUT R9, R9, 0x30, RZ, 0xc0, !PT ;  /* 0x0000003009097812 */ /* 0x000fe200078ec0ff */
[----:B------:R-:W-:Y:S01]  /*9520*/  @P0 FFMA.FTZ R71, R4, R101, R5 ;  /* 0x0000006504470223 */ /* 0x000fe20000010005 */
[----:B------:R-:W-:Y:S01]  /*9530*/  BAR.SYNC.DEFER_BLOCKING 0x0 ;  /* 0x0000000000007b1d */ /* 0x000fe20000010000 */
[----:B------:R-:W-:Y:S02]  /*9540*/  LOP3.LUT P0, RZ, R0, 0x3, RZ, 0xc0, !PT ;  /* 0x0000000300ff7812 */ /* 0x000fe4000780c0ff */
[----:B------:R-:W-:Y:S02]  /*9550*/  LEA R73, R10, R73, 0x2 ;  /* 0x000000490a497211 */ /* 0x000fe400078e10ff */
[----:B------:R-:W-:Y:S01]  /*9560*/  LOP3.LUT R72, R9, 0x7, R72, 0xf8, !PT ;  /* 0x0000000709487812 */ /* 0x000fe200078ef848 */
[----:B------:R-:W-:Y:S02]  /*9570*/  BSSY.RECONVERGENT B0, `(.L_x_9534) ;  /* 0x000001e000007945 */ /* 0x000fe40003800200 */
[----:B------:R1:W3:Y:S04]  /*9580*/  LDS.128 R64, [R73+UR6] ;  /* 0x0000000649407984 */ /* 0x0002e80008000c00 */
        /* <DEDUP_REMOVED lines=14> */
[----:B----4-:R-:W-:-:S04]  /*9670*/  IMAD R74, R74, UR8, R165 ;  /* 0x000000084a4a7c24 */ /* 0x010fc8000f8e02a5 */
[----:B--2---:R-:W-:-:S04]  /*9680*/  IMAD R8, R74, R8, R163 ;  /* 0x000000084a087224 */ /* 0x004fc800078e02a3 */
[----:B------:R-:W-:Y:S02]  /*9690*/  IMAD R75, R75, R8, R162 ;  /* 0x000000084b4b7224 */ /* 0x000fe400078e02a2 */
[----:B------:R2:W4:Y:S01]  /*96a0*/  LDS.128 R8, [R73+UR6+0x7000] ;  /* 0x0070000649087984 */ /* 0x0005220008000c00 */
[----:B-1-3--:R-:W-:Y:S05]  /*96b0*/  @P0 BRA `(.L_x_9535) ;  /* 0x0000000000240947 */ /* 0x00afea0003800000 */
        /* <DEDUP_REMOVED lines=9> */
.L_x_9535:
[----:B------:R-:W-:Y:S05]  /*9750*/  BSYNC.RECONVERGENT B0 ;  /* 0x0000000000007941 */ /* 0x000fea0003800200 */
.L_x_9534:
[----:B-1----:R-:W1:Y:S01]  /*9760*/  S2R R70, SR_TID.X ;  /* 0x0000000000467919 */ /* 0x002e620000002100 */
[----:B------:R-:W-:Y:S02]  /*9770*/  IMAD.SHL.U32 R0, R0, 0x8, RZ ;  /* 0x0000000800007824 */ /* 0x000fe400078e00ff */
[----:B------:R-:W-:Y:S01]  /*9780*/  IMAD R68, R75, R68, RZ ;  /* 0x000000444b447224 */ /* 0x000fe200078e02ff */
[----:B------:R3:W5:Y:S01]  /*9790*/  LD.E R2, desc[UR4][R2.64+0xc0] ;  /* 0x0000c00402027980 */ /* 0x000762000c101900 */
[----:B------:R-:W-:Y:S01]  /*97a0*/  BSSY.RECONVERGENT B0, `(.L_x_9536) ;  /* 0x000001c000007945 */ /* 0x000fe20003800200 */
[----:B-1----:R-:W-:-:S04]  /*97b0*/  SHF.R.U32.HI R70, RZ, 0x4, R70 ;  /* 0x00000004ff467819 */ /* 0x002fc80000011646 */
[CC--:B------:R-:W-:Y:S01]  /*97c0*/  ISETP.GE.AND P3, PT, R70.reuse, R145.reuse, PT ;  /* 0x000000914600720c */ /* 0x0c0fe20003f66270 */
[C---:B------:R-:W-:Y:S02]  /*97d0*/  VIADD R72, R70.reuse, 0x8 ;  /* 0x0000000846487836 */ /* 0x040fe40000000000 */
[C---:B------:R-:W-:Y:S02]  /*97e0*/  VIADD R74, R70.reuse, 0x18 ;  /* 0x00000018464a7836 */ /* 0x040fe40000000000 */
[----:B------:R-:W-:Y:S01]  /*97f0*/  VIADD R76, R70, 0x10 ;  /* 0x00000010464c7836 */ /* 0x000fe20000000000 */
[-C--:B------:R-:W-:Y:S01]  /*9800*/  ISETP.GE.AND P1, PT, R72, R145.reuse, PT ;  /* 0x000000914800720c */ /* 0x080fe20003f26270 */
[----:B------:R-:W-:Y:S01]  /*9810*/  VIADD R72, R70, 0x20 ;  /* 0x0000002046487836 */ /* 0x000fe20000000000 */
[-C--:B------:R-:W-:Y:S02]  /*9820*/  ISETP.GE.AND P2, PT, R74, R145.reuse, PT ;  /* 0x000000914a00720c */ /* 0x080fe40003f46270 */
[----:B------:R-:W-:-:S02]  /*9830*/  ISETP.GE.AND P0, PT, R76, R145, PT ;  /* 0x000000914c00720c */ /* 0x000fc40003f06270 */
[----:B------:R-:W-:Y:S02]  /*9840*/  ISETP.GE.AND P6, PT, R72, R145, PT ;  /* 0x000000914800720c */ /* 0x000fe40003fc6270 */
[----:B------:R-:W-:Y:S01]  /*9850*/  LOP3.LUT R72, R0, 0x1f80, RZ, 0xc0, !PT ;  /* 0x00001f8000487812 */ /* 0x000fe200078ec0ff */
[----:B------:R-:W-:Y:S01]  /*9860*/  VIADD R0, R70, 0x28 ;  /* 0x0000002846007836 */ /* 0x000fe20000000000 */
[----:B---3--:R-:W-:Y:S02]  /*9870*/  P2R R3, PR, RZ, 0x4 ;  /* 0x00000004ff037803 */ /* 0x008fe40000000000 */
[----:B------:R-:W-:Y:S02]  /*9880*/  LOP3.LUT R71, R72, 0x3c, R69, 0xf8, !PT ;  /* 0x0000003c48477812 */ /* 0x000fe400078ef845 */
[----:B------:R-:W-:Y:S02]  /*9890*/  LOP3.LUT R69, R69, 0x3c, RZ, 0xc0, !PT ;  /* 0x0000003c45457812 */ /* 0x000fe400078ec0ff */
[----:B--2---:R-:W-:-:S02]  /*98a0*/  IADD3 R73, P2, PT, R71, R68, RZ ;  /* 0x0000004447497210 */ /* 0x004fc40007f5e0ff */
[----:B------:R-:W-:Y:S01]  /*98b0*/  ISETP.GE.AND P5, PT, R0, R145, PT ;  /* 0x000000910000720c */ /* 0x000fe20003fa6270 */
[----:B------:R-:W-:Y:S01]  /*98c0*/  VIADD R0, R70, 0x30 ;  /* 0x0000003046007836 */ /* 0x000fe20000000000 */
        /* <DEDUP_REMOVED lines=9> */
.L_x_9537:
[----:B------:R-:W-:Y:S05]  /*9960*/  BSYNC.RECONVERGENT B0 ;  /* 0x0000000000007941 */ /* 0x000fea0003800200 */
.L_x_9536:
        /* <DEDUP_REMOVED lines=12> */
.L_x_9539:
[----:B------:R-:W-:Y:S05]  /*9a30*/  BSYNC.RECONVERGENT B0 ;  /* 0x0000000000007941 */ /* 0x000fea0003800200 */
.L_x_9538:
[----:B------:R-:W-:Y:S01]  /*9a40*/  BSSY.RECONVERGENT B0, `(.L_x_9540) ;  /* 0x000000b000007945 */ /* 0x000fe20003800200 */
[----:B------:R-:W-:-:S03]  /*9a50*/  ISETP.GE.AND P3, PT, R70, R145, PT ;  /* 0x000000914600720c */ /* 0x000fc60003f66270 */
[----:B------:R-:W-:Y:S10]  /*9a60*/  @P0 BRA `(.L_x_9541) ;  /* 0x0000000000200947 */ /* 0x000ff40003800000 */
[-C--:B-----5:R-:W-:Y:S02]  /*9a70*/  ISETP.GE.AND P2, PT, R69, R2.reuse, PT ;  /* 0x000000024500720c */ /* 0x0a0fe40003f46270 */
[----:B------:R-:W-:-:S11]  /*9a80*/  ISETP.GE.AND P1, PT, R71, R2, PT ;  /* 0x000000024700720c */ /* 0x000fd60003f26270 */
[----:B--2---:R-:W-:-:S04]  /*9a90*/  @!P2 LEA R30, P0, R73, R78, 0x2 ;  /* 0x0000004e491ea211 */ /* 0x004fc800078010ff */
[C---:B------:R-:W-:Y:S02]  /*9aa0*/  @!P2 LEA.HI.X R31, R73.reuse, R79, R68, 0x2, P0 ;  /* 0x0000004f491fa211 */ /* 0x040fe400000f1444 */
[----:B------:R-:W-:-:S03]  /*9ab0*/  @!P1 LEA R28, P0, R73, R78, 0x2 ;  /* 0x0000004e491c9211 */ /* 0x000fc600078010ff */
[----:B------:R3:W-:Y:S01]  /*9ac0*/  @!P2 ST.E.128 desc[UR4][R30.64+0x2000], R56 ;  /* 0x002000381e00a985 */ /* 0x0007e2000c101d04 */
[----:B------:R-:W-:-:S05]  /*9ad0*/  @!P1 LEA.HI.X R29, R73, R79, R68, 0x2, P0 ;  /* 0x0000004f491d9211 */ /* 0x000fca00000f1444 */
[----:B------:R3:W-:Y:S04]  /*9ae0*/  @!P1 ST.E.128 desc[UR4][R28.64+0x2100], R24 ;  /* 0x002100181c009985 */ /* 0x0007e8000c101d04 */
.L_x_9541:
[----:B------:R-:W-:Y:S05]  /*9af0*/  BSYNC.RECONVERGENT B0 ;  /* 0x0000000000007941 */ /* 0x000fea0003800200 */
.L_x_9540:
[----:B------:R-:W-:Y:S01]  /*9b00*/  ISETP.NE.AND P0, PT, R3, RZ, PT ;  /* 0x000000ff0300720c */ /* 0x000fe20003f05270 */
[----:B------:R-:W-:-:S12]  /*9b10*/  BSSY.RECONVERGENT B0, `(.L_x_9542) ;  /* 0x000000a000007945 */ /* 0x000fd80003800200 */
[----:B------:R-:W-:Y:S05]  /*9b20*/  @P0 BRA `(.L_x_9543) ;  /* 0x0000000000200947 */ /* 0x000fea0003800000 */
        /* <DEDUP_REMOVED lines=8> */
.L_x_9543:
[----:B------:R-:W-:Y:S05]  /*9bb0*/  BSYNC.RECONVERGENT B0 ;  /* 0x0000000000007941 */ /* 0x000fea0003800200 */
.L_x_9542:
[----:B------:R-:W-:Y:S04]  /*9bc0*/  BSSY.RECONVERGENT B0, `(.L_x_9544) ;  /* 0x000000a000007945 */ /* 0x000fe80003800200 */
[----:B------:R-:W-:Y:S05]  /*9bd0*/  @P6 BRA `(.L_x_9545) ;  /* 0x0000000000206947 */ /* 0x000fea0003800000 */
[-C--:B-----5:R-:W-:Y:S02]  /*9be0*/  ISETP.GE.AND P6, PT, R69, R2.reuse, PT ;  /* 0x000000024500720c */ /* 0x0a0fe40003fc6270 */
[----:B------:R-:W-:-:S11]  /*9bf0*/  ISETP.GE.AND P1, PT, R71, R2, PT ;  /* 0x000000024700720c */ /* 0x000fd60003f26270 */
[CC--:B---3--:R-:W-:Y:S02]  /*9c00*/  @!P6 LEA R22, P2, R73.reuse, R78.reuse, 0x2 ;  /* 0x0000004e4916e211 */ /* 0x0c8fe400078410ff */
[C---:B------:R-:W-:Y:S02]  /*9c10*/  @!P1 LEA R20, P0, R73.reuse, R78, 0x2 ;  /* 0x0000004e49149211 */ /* 0x040fe400078010ff */
[CCC-:B------:R-:W-:Y:S02]  /*9c20*/  @!P6 LEA.HI.X R23, R73.reuse, R79.reuse, R68.reuse, 0x2, P2 ;  /* 0x0000004f4917e211 */ /* 0x1c0fe400010f1444 */
[----:B------:R-:W-:-:S03]  /*9c30*/  @!P1 LEA.HI.X R21, R73, R79, R68, 0x2, P0 ;  /* 0x0000004f49159211 */ /* 0x000fc600000f1444 */
[----:B------:R3:W-:Y:S04]  /*9c40*/  @!P6 ST.E.128 desc[UR4][R22.64+0x4000], R48 ;  /* 0x004000301600e985 */ /* 0x0007e8000c101d04 */
[----:B------:R3:W-:Y:S02]  /*9c50*/  @!P1 ST.E.128 desc[UR4][R20.64+0x4100], R16 ;  /* 0x0041001014009985 */ /* 0x0007e4000c101d04 */
.L_x_9545:
[----:B------:R-:W-:Y:S05]  /*9c60*/  BSYNC.RECONVERGENT B0 ;  /* 0x0000000000007941 */ /* 0x000fea0003800200 */
.L_x_9544:
        /* <DEDUP_REMOVED lines=10> */
.L_x_9547:
[----:B------:R-:W-:Y:S05]  /*9d10*/  BSYNC.RECONVERGENT B0 ;  /* 0x0000000000007941 */ /* 0x000fea0003800200 */
.L_x_9546:
        /* <DEDUP_REMOVED lines=9> */
[----:B----4-:R3:W-:Y:S02]  /*9db0*/  @!P1 ST.E.128 desc[UR4][R12.64+0x6100], R8 ;  /* 0x006100080c009985 */ /* 0x0107e4000c101d04 */
.L_x_9549:
[----:B------:R-:W-:Y:S05]  /*9dc0*/  BSYNC.RECONVERGENT B0 ;  /* 0x0000000000007941 */ /* 0x000fea0003800200 */
.L_x_9548:
[----:B------:R-:W-:-:S04]  /*9dd0*/  MOV R157, 0x0 ;  /* 0x00000000009d7802 */ /* 0x000fc80000000f00 */
[----:B-12345:R-:W-:Y:S05]  /*9de0*/  @P3 RET.REL.NODEC R156 `(_ZN5flash24flash_fwd_splitkv_kernelI23Flash_fwd_kernel_traitsILi128ELi64ELi64ELi4ELb0ELb0EN7cutlass6half_tE19Flash_kernel_traitsILi128ELi64ELi64ELi4ES3_EELb0ELb0ELb0ELb0ELb0ELb1ELb1ELb0EEEvNS_16Flash_fwd_paramsE) ;  /* 0xffffff609c843950 */ /* 0x03efea0003c3ffff */
[-C--:B------:R-:W-:Y:S01]  /*9df0*/  ISETP.GE.AND P2, PT, R69, R2.reuse, PT ;  /* 0x000000024500720c */ /* 0x080fe20003f46270 */
[----:B------:R-:W-:Y:S01]  /*9e00*/  IMAD.MOV.U32 R157, RZ, RZ, 0x0 ;  /* 0x00000000ff9d7424 */ /* 0x000fe200078e00ff */
[----:B------:R-:W-:-:S11]  /*9e10*/  ISETP.GE.AND P0, PT, R71, R2, PT ;  /* 0x000000024700720c */ /* 0x000fd60003f06270 */
[----:B------:R-:W-:-:S04]  /*9e20*/  @!P2 LEA R8, P1, R73, R78, 0x2 ;  /* 0x0000004e4908a211 */ /* 0x000fc800078210ff */
[----:B------:R-:W-:-:S05]  /*9e30*/  @!P2 LEA.HI.X R9, R73, R79, R68, 0x2, P1 ;  /* 0x0000004f4909a211 */ /* 0x000fca00008f1444 */
[----:B------:R1:W-:Y:S02]  /*9e40*/  @!P2 ST.E.128 desc[UR4][R8.64+0x7000], R36 ;  /* 0x007000240800a985 */ /* 0x0003e4000c101d04 */
[----:B-1----:R-:W-:Y:S05]  /*9e50*/  @P0 RET.REL.NODEC R156 `(_ZN5flash24flash_fwd_splitkv_kernelI23Flash_fwd_kernel_traitsILi128ELi64ELi64ELi4ELb0ELb0EN7cutlass6half_tE19Flash_kernel_traitsILi128ELi64ELi64ELi4ES3_EELb0ELb0ELb0ELb0ELb0ELb1ELb1ELb0EEEvNS_16Flash_fwd_paramsE) ;  /* 0xffffff609c680950 */ /* 0x002fea0003c3ffff */
[----:B------:R-:W-:Y:S01]  /*9e60*/  LEA R2, P0, R73, R78, 0x2 ;  /* 0x0000004e49027211 */ /* 0x000fe200078010ff */
[----:B------:R-:W-:-:S03]  /*9e70*/  IMAD.MOV.U32 R157, RZ, RZ, 0x0 ;  /* 0x00000000ff9d7424 */ /* 0x000fc600078e00ff */
[----:B------:R-:W-:-:S05]  /*9e80*/  LEA.HI.X R3, R73, R79, R68, 0x2, P0 ;  /* 0x0000004f49037211 */ /* 0x000fca00000f1444 */
[----:B------:R1:W-:Y:S02]  /*9e90*/  ST.E.128 desc[UR4][R2.64+0x7100], R4 ;  /* 0x0071000402007985 */ /* 0x0003e4000c101d04 */
[----:B-1----:R-:W-:Y:S05]  /*9ea0*/  RET.REL.NODEC R156 `(_ZN5flash24flash_fwd_splitkv_kernelI23Flash_fwd_kernel_traitsILi128ELi64ELi64ELi4ELb0ELb0EN7cutlass6half_tE19Flash_kernel_traitsILi128ELi64ELi64ELi4ES3_EELb0ELb0ELb0ELb0ELb0ELb1ELb1ELb0EEEvNS_16Flash_fwd_paramsE) ;  /* 0xffffff609c547950 */ /* 0x002fea0003c3ffff */
.L_x_9533:
[----:B------:R-:W-:Y:S01]  /*9eb0*/  MOV R5, 0x2 ;  /* 0x0000000200057802 */ /* 0x000fe20000000f00 */
[----:B------:R-:W-:Y:S01]  /*9ec0*/  IMAD.MOV.U32 R0, RZ, RZ, 0x1f ;  /* 0x0000001fff007424 */ /* 0x000fe200078e00ff */
[----:B------:R-:W-:-:S07]  /*9ed0*/  MOV R7, 0xffffffff ;  /* 0xffffffff00077802 */ /* 0x000fce0000000f00 */
[----:B-1---5:R-:W-:Y:S05]  /*9ee0*/  WARPSYNC.COLLECTIVE R7, `(.L_x_9550) ;  /* 0x0000000007087348 */ /* 0x022fea0003c00000 */
[----:B------:R2:W3:Y:S02]  /*9ef0*/  SHFL.BFLY P0, R11, R171, R5, R0 ;  /* 0x0c000005ab0b7389 */ /* 0x0004e40000000000 */
[----:B-123-5:R-:W-:Y:S05]  /*9f00*/  ENDCOLLECTIVE ;  /* 0x000000000000791b */ /* 0x02efea0003800000 */
.L_x_9550:
[----:B------:R-:W-:Y:S02]  /*9f10*/  IMAD.MOV.U32 R6, RZ, RZ, R11 ;  /* 0x000000ffff067224 */ /* 0x000fe400078e000b */
[----:B------:R-:W-:Y:S02]  /*9f20*/  IMAD.MOV.U32 R5, RZ, RZ, 0x1 ;  /* 0x00000001ff057424 */ /* 0x000fe400078e00ff */
[----:B------:R-:W-:-:S05]  /*9f30*/  FADD.FTZ R9, R6, R171 ;  /* 0x000000ab06097221 */ /* 0x000fca0000010000 */
[----:B------:R-:W-:-:S07]  /*9f40*/  MOV R171, R9 ;  /* 0x0000000900ab7202 */ /* 0x000fce0000000f00 */
[----:B------:R-:W-:Y:S05]  /*9f50*/  WARPSYNC.COLLECTIVE R7, `(.L_x_9551) ;  /* 0x0000000007087348 */ /* 0x000fea0003c00000 */
[----:B------:R1:W2:Y:S02]  /*9f60*/  SHFL.BFLY P0, R11, R171, R5, R0 ;  /* 0x0c000005ab0b7389 */ /* 0x0002a40000000000 */
[----:B-12---:R-:W-:Y:S05]  /*9f70*/  ENDCOLLECTIVE ;  /* 0x000000000000791b */ /* 0x006fea0003800000 */
.L_x_9551:
[----:B------:R-:W-:Y:S01]  /*9f80*/  MOV R171, R169 ;  /* 0x000000a900ab7202 */ /* 0x000fe20000000f00 */
[----:B------:R-:W-:Y:S01]  /*9f90*/  IMAD.MOV.U32 R5, RZ, RZ, 0x2 ;  /* 0x00000002ff057424 */ /* 0x000fe200078e00ff */
[----:B------:R-:W-:-:S07]  /*9fa0*/  MOV R6, R11 ;  /* 0x0000000b00067202 */ /* 0x000fce0000000f00 */
[----:B------:R-:W-:Y:S05]  /*9fb0*/  WARPSYNC.COLLECTIVE R7, `(.L_x_9552) ;  /* 0x0000000007087348 */ /* 0x000fea0003c00000 */
[----:B------:R1:W2:Y:S02]  /*9fc0*/  SHFL.BFLY P0, R11, R171, R5, R0 ;  /* 0x0c000005ab0b7389 */ /* 0x0002a40000000000 */
[----:B-12---:R-:W-:Y:S05]  /*9fd0*/  ENDCOLLECTIVE ;  /* 0x000000000000791b */ /* 0x006fea0003800000 */
.L_x_9552:
[----:B------:R-:W-:Y:S01]  /*9fe0*/  FADD.FTZ R6, R9, R6 ;  /* 0x0000000609067221 */ /* 0x000fe20000010000 */
[----:B------:R-:W-:Y:S01]  /*9ff0*/  FADD.FTZ R8, R11, R169 ;  /* 0x000000a90b087221 */ /* 0x000fe20000010000 */
[----:B------:R-:W-:-:S04]  /*a000*/  MOV R5, 0x1 ;  /* 0x0000000100057802 */ /* 0x000fc80000000f00 */
[----:B------:R-:W-:-:S07]  /*a010*/  MOV R171, R8 ;  /* 0x0000000800ab7202 */ /* 0x000fce0000000f00 */
[----:B------:R-:W-:Y:S05]  /*a020*/  WARPSYNC.COLLECTIVE R7, `(.L_x_9553) ;  /* 0x0000000007087348 */ /* 0x000fea0003c00000 */
[----:B------:R1:W2:Y:S02]  /*a030*/  SHFL.BFLY P0, R11, R171, R5, R0 ;  /* 0x0c000005ab0b7389 */ /* 0x0002a40000000000 */
[----:B-12---:R-:W-:Y:S05]  /*a040*/  ENDCOLLECTIVE ;  /* 0x000000000000791b */ /* 0x006fea0003800000 */
.L_x_9553:
[----:B------:R-:W-:Y:S05]  /*a050*/  BRA `(.L_x_9554) ;  /* 0xffffffe800dc7947 */ /* 0x000fea000383ffff */
.L_x_9555:
        /* <DEDUP_REMOVED lines=10> */
.L_x_14969:


//--------------------- .text._ZN5flash24flash_fwd_splitkv_kernelI23Flash_fwd_kernel_traitsILi128ELi64ELi64ELi4ELb0ELb0EN7cutlass6half_tE19Flash_kernel_traitsILi128ELi64ELi64ELi4ES3_EELb0ELb0ELb0ELb0ELb0ELb0ELb1ELb1EEEvNS_16Flash_fwd_paramsE --------------------------
	.section	.text._ZN5flash24flash_fwd_splitkv_kernelI23Flash_fwd_kernel_traitsILi128ELi64ELi64ELi4ELb0ELb0EN7cutlass6half_tE19Flash_kernel_traitsILi128ELi64ELi64ELi4ES3_EELb0ELb0ELb0ELb0ELb0ELb0ELb1ELb1EEEvNS_16Flash_fwd_paramsE,"ax",@progbits
	.align	128
        .global         _ZN5flash24flash_fwd_splitkv_kernelI23Flash_fwd_kernel_traitsILi128ELi64ELi64ELi4ELb0ELb0EN7cutlass6half_tE19Flash_kernel_traitsILi128ELi64ELi64ELi4ES3_EELb0ELb0ELb0ELb0ELb0ELb0ELb1ELb1EEEvNS_16Flash_fwd_paramsE
        .type           _ZN5flash24flash_fwd_splitkv_kernelI23Flash_fwd_kernel_traitsILi128ELi64ELi64ELi4ELb0ELb0EN7cutlass6half_tE19Flash_kernel_traitsILi128ELi64ELi64ELi4ES3_EELb0ELb0ELb0ELb0ELb0ELb0ELb1ELb1EEEvNS_16Flash_fwd_paramsE,@function
        .size           _ZN5flash24flash_fwd_splitkv_kernelI23Flash_fwd_kernel_traitsILi128ELi64ELi64ELi4ELb0ELb0EN7cutlass6half_tE19Flash_kernel_traitsILi128ELi64ELi64ELi4ES3_EELb0ELb0ELb0ELb0ELb0ELb0ELb1ELb1EEEvNS_16Flash_fwd_paramsE,(.L_x_14970 - _ZN5flash24flash_fwd_splitkv_kernelI23Flash_fwd_kernel_traitsILi128ELi64ELi64ELi4ELb0ELb0EN7cutlass6half_tE19Flash_kernel_traitsILi128ELi64ELi64ELi4ES3_EELb0ELb0ELb0ELb0ELb0ELb0ELb1ELb1EEEvNS_16Flash_fwd_paramsE)
        .other          _ZN5flash24flash_fwd_splitkv_kernelI23Flash_fwd_kernel_traitsILi128ELi64ELi64ELi4ELb0ELb0EN7cutlass6half_tE19Flash_kernel_traitsILi128ELi64ELi64ELi4ES3_EELb0ELb0ELb0ELb0ELb0ELb0ELb1ELb1EEEvNS_16Flash_fwd_paramsE,@"STO_CUDA_ENTRY STV_DEFAULT"
_ZN5flash24flash_fwd_splitkv_kernelI23Flash_fwd_kernel_traitsILi128ELi64ELi64ELi4ELb0ELb0EN7cutlass6half_tE19Flash_kernel_traitsILi128ELi64ELi64ELi4ES3_EELb0ELb0ELb0ELb0ELb0ELb0ELb1ELb1EEEvNS_16Flash_fwd_paramsE:
.text._ZN5flash24flash_fwd_splitkv_kernelI23Flash_fwd_kernel_traitsILi128ELi64ELi64ELi4ELb0ELb0EN7cutlass6half_tE19Flash_kernel_traitsILi128ELi64ELi64ELi4ES3_EELb0ELb0ELb0ELb0ELb0ELb0ELb1ELb1EEEvNS_16Flash_fwd_paramsE:
[----:B------:R-:W-:Y:S08]  /*0000*/  LDC R1, c[0x0][0x37c] ;  /* 0x0000df00ff017b82 */ /* 0x000ff00000000800 */
[----:B------:R-:W1:Y:S01]  /*0010*/  LDC R3, c[0x0][0x3e0] ;  /* 0x0000f800ff037b82 */ /* 0x000e620000000800 */
[----:B------:R-:W-:Y:S01]  /*0020*/  BSSY.RECONVERGENT B4, `(.L_x_9556) ;  /* 0x000001c000047945 */ /* 0x000fe20003800200 */
[----:B------:R-:W-:-:S06]  /*0030*/  MOV R162, 0x1e0 ;  /* 0x000001e000a27802 */ /* 0x000fcc0000000f00 */
[----:B------:R-:W2:Y:S08]  /*0040*/  S2UR UR4, SR_CTAID.Z ;  /* 0x00000000000479c3 */ /* 0x000eb00000002700 */
[----:B------:R-:W3:Y:S01]  /*0050*/  S2UR UR8, SR_CTAID.Y ;  /* 0x00000000000879c3 */ /* 0x000ee20000002600 */
[----:B-1----:R-:W1:Y:S01]  /*0060*/  I2F.U32.RP R2, R3 ;  /* 0x0000000300027306 */ /* 0x002e620000209000 */
[----:B------:R-:W-:-:S06]  /*0070*/  ISETP.NE.U32.AND P0, PT, R3, RZ, PT ;  /* 0x000000ff0300720c */ /* 0x000fcc0003f05070 */
[----:B------:R-:W4:Y:S08]  /*0080*/  LDC R6, c[0x0][0x374] ;  /* 0x0000dd00ff067b82 */ /* 0x000f300000000800 */
        /* <DEDUP_REMOVED lines=8> */
[----:B------:R-:W1:Y:S04]  /*0110*/  S2R R5, SR_CTAID.X ;  /* 0x0000000000057919 */ /* 0x000e680000002500 */
[----:B--2---:R-:W-:-:S04]  /*0120*/  IMAD.HI.U32 R169, R7, UR4, RZ ;  /* 0x0000000407a97c27 */ /* 0x004fc8000f8e00ff */
        /* <DEDUP_REMOVED lines=10> */
[----:B------:R-:W-:Y:S05]  /*01d0*/  CALL.REL.NOINC `($_ZN5flash24flash_fwd_splitkv_kernelI23Flash_fwd_kernel_traitsILi128ELi64ELi64ELi4ELb0ELb0EN7cutlass6half_tE19Flash_kernel_traitsILi128ELi64ELi64ELi4ES3_EELb0ELb0ELb0ELb0ELb0ELb0ELb1ELb1EEEvNS_16Flash_fwd_paramsE$_ZN5flash30compute_attn_1rowblock_splitkvI23Flash_fwd_kernel_traitsILi128ELi64ELi64ELi4ELb0ELb0EN7cutlass6half_tE19Flash_kernel_traitsILi128ELi64ELi64ELi4ES3_EELb0ELb0ELb0ELb0ELb0ELb0ELb1ELb1ENS_16Flash_fwd_paramsEEEvRKT8_iiiii) ;  /* 0x0000000000087944 */ /* 0x000fea0003c00000 */
[----:B------:R-:W-:Y:S05]  /*01e0*/  BSYNC.RECONVERGENT B4 ;  /* 0x0000000000047941 */ /* 0x000fea0003800200 */
.L_x_9556:
[----:B------:R-:W-:Y:S05]  /*01f0*/  EXIT ;  /* 0x000000000000794d */ /* 0x000fea0003800000 */
        .type           $_ZN5flash24flash_fwd_splitkv_kernelI23Flash_fwd_kernel_traitsILi128ELi64ELi64ELi4ELb0ELb0EN7cutlass6half_tE19Flash_kernel_traitsILi128ELi64ELi64ELi4ES3_EELb0ELb0ELb0ELb0ELb0ELb0ELb1ELb1EEEvNS_16Flash_fwd_paramsE$_ZN5flash30compute_attn_1rowblock_splitkvI23Flash_fwd_kernel_traitsILi128ELi64ELi64ELi4ELb0ELb0EN7cutlass6half_tE19Flash_kernel_traitsILi128ELi64ELi64ELi4ES3_EELb0ELb0ELb0ELb0ELb0ELb0ELb1ELb1ENS_16Flash_fwd_paramsEEEvRKT8_iiiii,@function
        .size           $_ZN5flash24flash_fwd_splitkv_kernelI23Flash_fwd_kernel_traitsILi128ELi64ELi64ELi4ELb0ELb0EN7cutlass6half_tE19Flash_kernel_traitsILi128ELi64ELi64ELi4ES3_EELb0ELb0ELb0ELb0ELb0ELb0ELb1ELb1EEEvNS_16Flash_fwd_paramsE$_ZN5flash30compute_attn_1rowblock_splitkvI23Flash_fwd_kernel_traitsILi128ELi64ELi64ELi4ELb0ELb0EN7cutlass6half_tE19Flash_kernel_traitsILi128ELi64ELi64ELi4ES3_EELb0ELb0ELb0ELb0ELb0ELb0ELb1ELb1ENS_16Flash_fwd_paramsEEEvRKT8_iiiii,(.L_x_14970 - $_ZN5flash24flash_fwd_splitkv_kernelI23Flash_fwd_kernel_traitsILi128ELi64ELi64ELi4ELb0ELb0EN7cutlass6half_tE19Flash_kernel_traitsILi128ELi64ELi64ELi4ES3_EELb0ELb0ELb0ELb0ELb0ELb0ELb1ELb1EEEvNS_16Flash_fwd_paramsE$_ZN5flash30compute_attn_1rowblock_splitkvI23Flash_fwd_kernel_traitsILi128ELi64ELi64ELi4ELb0ELb0EN7cutlass6half_tE19Flash_kernel_traitsILi128ELi64ELi64ELi4ES3_EELb0ELb0ELb0ELb0ELb0ELb0ELb1ELb1ENS_16Flash_fwd_paramsEEEvRKT8_iiiii)
$_ZN5flash24flash_fwd_splitkv_kernelI23Flash_fwd_kernel_traitsILi128ELi64ELi64ELi4ELb0ELb0EN7cutlass6half_tE19Flash_kernel_traitsILi128ELi64ELi64ELi4ES3_EELb0ELb0ELb0ELb0ELb0ELb0ELb1ELb1EEEvNS_16Flash_fwd_paramsE$_ZN5flash30compute_attn_1rowblock_splitkvI23Flash_fwd_kernel_traitsILi128ELi64ELi64ELi4ELb0ELb0EN7cutlass6half_tE19Flash_kernel_traitsILi128ELi64ELi64ELi4ES3_EELb0ELb0ELb0ELb0ELb0ELb0ELb1ELb1ENS_16Flash_fwd_paramsEEEvRKT8_iiiii:
        /* <DEDUP_REMOVED lines=16> */
[----:B------:R-:W-:Y:S01]  /*0300*/  IADD3 R32, P0, PT, R2, R90, RZ ;  /* 0x0000005a02207210 */ /* 0x000fe20007f1e0ff */
[----:B------:R-:W1:Y:S01]  /*0310*/  S2R R60, SR_TID.X ;  /* 0x00000000003c7919 */ /* 0x000e620000002100 */
        /* <DEDUP_REMOVED lines=8> */
[C---:B------:R-:W-:Y:S02]  /*03a0*/  ISETP.NE.AND.EX P2, PT, R13.reuse, RZ, PT, P2 ;  /* 0x000000ff0d00720c */ /* 0x040fe40003f45320 */
[----:B------:R-:W-:Y:S01]  /*03b0*/  IADD3 R12, P1, PT, R12, R90, RZ ;  /* 0x0000005a0c0c7210 */ /* 0x000fe20007f3e0ff */
[----:B------:R-:W-:Y:S01]  /*03c0*/  BSSY.RECONVERGENT B0, `(.L_x_9557) ;  /* 0x000000b000007945 */ /* 0x000fe20003800200 */
[----:B------:R-:W-:Y:S01]  /*03d0*/  ISETP.NE.U32.AND P0, PT, R10, RZ, PT ;  /* 0x000000ff0a00720c */ /* 0x000fe20003f05070 */
[----:B------:R2:W5:Y:S02]  /*03e0*/  @P5 LD.E R0, desc[UR4][R14.64+0x4] ;  /* 0x000004040e005980 */ /* 0x000564000c101900 */
[----:B------:R-:W-:Y:S01]  /*03f0*/  IMAD.X R13, R13, 0x1, R89, P1 ;  /* 0x000000010d0d7824 */ /* 0x000fe200008e0659 */
[----:B------:R-:W-:Y:S01]  /*0400*/  ISETP.NE.AND.EX P0, PT, R11, RZ, PT, P0 ;  /* 0x000000ff0b00720c */ /* 0x000fe20003f05300 */
[----:B--2---:R-:W-:-:S04]  /*0410*/  IMAD.MOV.U32 R15, RZ, RZ, -0x1 ;  /* 0xffffffffff0f7424 */ /* 0x004fc800078e00ff */
[----:B-1----:R-:W-:Y:S08]  /*0420*/  @!P2 BRA `(.L_x_9558) ;  /* 0x000000000010a947 */ /* 0x002ff00003800000 */
[----:B------:R-:W2:Y:S02]  /*0430*/  LD.E.U8 R2, desc[UR4][R102.64+0x1b2] ;  /* 0x0001b20466027980 */ /* 0x000ea4000c101100 */
[----:B--2---:R-:W-:-:S13]  /*0440*/  ISETP.NE.AND P1, PT, R2, RZ, PT ;  /* 0x000000ff0200720c */ /* 0x004fda0003f25270 */
[----:B------:R-:W-:Y:S05]  /*0450*/  @!P1 BRA `(.L_x_9558) ;  /* 0x0000000000049947 */ /* 0x000fea0003800000 */
[----:B------:R1:W5:Y:S02]  /*0460*/  LD.E R15, desc[UR4][R12.64] ;  /* 0x000000040c0f7980 */ /* 0x000364000c101900 */
.L_x_9558:
[----:B------:R-:W-:Y:S05]  /*0470*/  BSYNC.RECONVERGENT B0 ;  /* 0x0000000000007941 */ /* 0x000fea0003800200 */
.L_x_9557:
[----:B------:R-:W-:Y:S04]  /*0480*/  BSSY.RECONVERGENT B0, `(.L_x_9559) ;  /* 0x0000007000007945 */ /* 0x000fe80003800200 */
[----:B------:R-:W-:Y:S05]  /*0490*/  @!P3 BRA `(.L_x_9560) ;  /* 0x000000000014b947 */ /* 0x000fea0003800000 */
[----:B------:R-:W2:Y:S02]  /*04a0*/  LD.E.U8 R2, desc[UR4][R102.64+0x1b2] ;  /* 0x0001b20466027980 */ /* 0x000ea4000c101100 */
[----:B--2---:R-:W-:-:S13]  /*04b0*/  ISETP.NE.AND P1, PT, R2, RZ, PT ;  /* 0x000000ff0200720c */ /* 0x004fda0003f25270 */
[----:B------:R-:W2:Y:S02]  /*04c0*/  @P1 LD.E R2, desc[UR4][R12.64+0x4] ;  /* 0x000004040c021980 */ /* 0x000ea4000c101900 */
[----:B--2--5:R-:W-:-:S06]  /*04d0*/  @P1 IADD3 R3, PT, PT, R2, -R15, RZ ;  /* 0x8000000f02031210 */ /* 0x024fcc0007ffe0ff */
[----:B------:R2:W5:Y:S02]  /*04e0*/  @!P1 LD.E R3, desc[UR4][R12.64] ;  /* 0x000000040c039980 */ /* 0x000564000c101900 */
.L_x_9560:
[----:B------:R-:W-:Y:S05]  /*04f0*/  BSYNC.RECONVERGENT B0 ;  /* 0x0000000000007941 */ /* 0x000fea0003800200 */
.L_x_9559:
[----:B------:R-:W-:Y:S01]  /*0500*/  BSSY.RECONVERGENT B1, `(.L_x_9561) ;  /* 0x0000012000017945 */ /* 0x000fe20003800200 */
[----:B-----5:R-:W-:Y:S02]  /*0510*/  @P5 IADD3 R167, PT, PT, R0, -R7, RZ ;  /* 0x8000000700a75210 */ /* 0x020fe40007ffe0ff */
[----:B------:R-:W-:Y:S01]  /*0520*/  IADD3 R72, PT, PT, R3, -R8, RZ ;  /* 0x8000000803487210 */ /* 0x000fe20007ffe0ff */
[----:B------:R-:W-:Y:S06]  /*0530*/  @!P0 BRA `(.L_x_9562) ;  /* 0x0000000000148947 */ /* 0x000fec0003800000 */
[----:B------:R-:W-:-:S05]  /*0540*/  IADD3 R2, P0, PT, R10, R90, RZ ;  /* 0x0000005a0a027210 */ /* 0x000fca0007f1e0ff */
[----:B------:R-:W-:-:S06]  /*0550*/  IMAD.X R3, R11, 0x1, R89, P0 ;  /* 0x000000010b037824 */ /* 0x000fcc00000e0659 */
[----:B------:R-:W3:Y:S02]  /*0560*/  LD.E R3, desc[UR4][R2.64] ;  /* 0x0000000402037980 */ /* 0x000ee4000c101900 */
[----:B---3--:R-:W-:Y:S01]  /*0570*/  IADD3 R62, PT, PT, R3, -R8, RZ ;  /* 0x80000008033e7210 */ /* 0x008fe20007ffe0ff */
[----:B------:R-:W-:Y:S05]  /*0580*/  BRA `(.L_x_9563) ;  /* 0x0000000000247947 */ /* 0x000fea0003800000 */
.L_x_9562:
[----:B------:R-:W3:Y:S01]  /*0590*/  LD.E.64 R2, desc[UR4][R102.64+0x108] ;  /* 0x0001080466027980 */ /* 0x000ee2000c101b00 */
[----:B------:R-:W-:Y:S01]  /*05a0*/  BSSY.RECONVERGENT B0, `(.L_x_9564) ;  /* 0x0000006000007945 */ /* 0x000fe20003800200 */
[----:B---3--:R-:W-:-:S04]  /*05b0*/  ISETP.NE.U32.AND P0, PT, R2, RZ, PT ;  /* 0x000000ff0200720c */ /* 0x008fc80003f05070 */
[----:B------:R-:W-:Y:S01]  /*05c0*/  ISETP.NE.AND.EX P0, PT, R3, RZ, PT, P0 ;  /* 0x000000ff0300720c */ /* 0x000fe20003f05300 */
[----:B------:R-:W-:-:S12]  /*05d0*/  IMAD.MOV.U32 R3, RZ, RZ, RZ ;  /* 0x000000ffff037224 */ /* 0x000fd800078e00ff */
[----:B------:R-:W-:Y:S05]  /*05e0*/  @!P0 BRA `(.L_x_9565) ;  /* 0x0000000000048947 */ /* 0x000fea0003800000 */
[----:B------:R3:W5:Y:S02]  /*05f0*/  LD.E R3, desc[UR4][R102.64+0xbc] ;  /* 0x0000bc0466037980 */ /* 0x000764000c101900 */
.L_x_9565:
[----:B------:R-:W-:Y:S05]  /*0600*/  BSYNC.RECONVERGENT B0 ;  /* 0x0000000000007941 */ /* 0x000fea0003800200 */
.L_x_9564:
[----:B-----5:R-:W-:Y:S02]  /*0610*/  IADD3 R62, PT, PT, R72, R3, RZ ;  /* 0x00000003483e7210 */ /* 0x020fe40007ffe0ff */
.L_x_9563:
[----:B------:R-:W-:Y:S05]  /*0620*/  BSYNC.RECONVERGENT B1 ;  /* 0x0000000000017941 */ /* 0x000fea0003800200 */
.L_x_9561:
[----:B------:R-:W-:Y:S01]  /*0630*/  IMAD.SHL.U32 R166, R5, 0x40, RZ ;  /* 0x0000004005a67824 */ /* 0x000fe200078e00ff */
[----:B------:R-:W-:-:S04]  /*0640*/  MOV R163, 0x0 ;  /* 0x0000000000a37802 */ /* 0x000fc80000000f00 */
[----:B------:R-:W-:-:S13]  /*0650*/  ISETP.GT.AND P0, PT, R167, R166, PT ;  /* 0x000000a6a700720c */ /* 0x000fda0003f04270 */
[----:B-123--:R-:W-:Y:S05]  /*0660*/  @!P0 RET.REL.NODEC R162 `(_ZN5flash24flash_fwd_splitkv_kernelI23Flash_fwd_kernel_traitsILi128ELi64ELi64ELi4ELb0ELb0EN7cutlass6half_tE19Flash_kernel_traitsILi128ELi64ELi64ELi4ES3_EELb0ELb0ELb0ELb0ELb0ELb0ELb1ELb1EEEvNS_16Flash_fwd_paramsE) ;  /* 0xfffffff8a2648950 */ /* 0x00efea0003c3ffff */
        /* <DEDUP_REMOVED lines=73> */
.L_x_9568:
[----:B------:R-:W-:Y:S05]  /*0b00*/  BSYNC.RECONVERGENT B0 ;  /* 0x0000000000007941 */ /* 0x000fea0003800200 */
.L_x_9567:
        /* <DEDUP_REMOVED lines=12> */
.L_x_9570:
[----:B------:R-:W-:Y:S05]  /*0bd0*/  BSYNC.RECONVERGENT B0 ;  /* 0x0000000000007941 */ /* 0x000fea0003800200 */
.L_x_9569:
        /* <DEDUP_REMOVED lines=12> */
.L_x_9572:
[----:B------:R-:W-:Y:S05]  /*0ca0*/  BSYNC.RECONVERGENT B0 ;  /* 0x0000000000007941 */ /* 0x000fea0003800200 */
.L_x_9571:
        /* <DEDUP_REMOVED lines=12> */
.L_x_9574:
[----:B------:R-:W-:Y:S05]  /*0d70*/  BSYNC.RECONVERGENT B0 ;  /* 0x0000000000007941 */ /* 0x000fea0003800200 */
.L_x_9573:
        /* <DEDUP_REMOVED lines=11> */
.L_x_9576:
[----:B------:R-:W-:Y:S05]  /*0e30*/  BSYNC.RECONVERGENT B0 ;  /* 0x0000000000007941 */ /* 0x000fea0003800200 */
.L_x_9575:
        /* <DEDUP_REMOVED lines=11> */
.L_x_9578:
[----:B------:R-:W-:Y:S05]  /*0ef0*/  BSYNC.RECONVERGENT B0 ;  /* 0x0000000000007941 */ /* 0x000fea0003800200 */
.L_x_9577:
        /* <DEDUP_REMOVED lines=12> */
.L_x_9580:
[----:B------:R-:W-:Y:S05]  /*0fc0*/  BSYNC.RECONVERGENT B0 ;  /* 0x0000000000007941 */ /* 0x000fea0003800200 */
.L_x_9579:
        /* <DEDUP_REMOVED lines=15> */
.L_x_9582:
[----:B------:R-:W-:Y:S05]  /*10c0*/  BSYNC.RECONVERGENT B0 ;  /* 0x0000000000007941 */ /* 0x000fea0003800200 */
.L_x_9581:
        /* <DEDUP_REMOVED lines=20> */
[----:B--234-:R-:W-:Y:S05]  /*1210*/  @P6 RET.REL.NODEC R162 `(_ZN5flash24flash_fwd_splitkv_kernelI23Flash_fwd_kernel_traitsILi128ELi64ELi64ELi4ELb0ELb0EN7cutlass6half_tE19Flash_kernel_traitsILi128ELi64ELi64ELi4ES3_EELb0ELb0ELb0ELb0ELb0ELb0ELb1ELb1EEEvNS_16Flash_fwd_paramsE) ;  /* 0xffffffeca2786950 */ /* 0x01cfea0003c3ffff */
[----:B------:R-:W-:Y:S02]  /*1220*/  MOV R5, 0xff800000 ;  /* 0xff80000000057802 */ /* 0x000fe40000000f00 */
[----:B------:R-:W-:-:S03]  /*1230*/  MOV R163, 0x0 ;  /* 0x0000000000a37802 */ /* 0x000fc60000000f00 */
[----:B------:R1:W-:Y:S02]  /*1240*/  ST.E desc[UR4][R2.64+0xe0], R5 ;  /* 0x0000e00502007985 */ /* 0x0003e4000c101904 */
[----:B-1----:R-:W-:Y:S05]  /*1250*/  RET.REL.NODEC R162 `(_ZN5flash24flash_fwd_splitkv_kernelI23Flash_fwd_kernel_traitsILi128ELi64ELi64ELi4ELb0ELb0EN7cutlass6half_tE19Flash_kernel_traitsILi128ELi64ELi64ELi4ES3_EELb0ELb0ELb0ELb0ELb0ELb0ELb1ELb1EEEvNS_16Flash_fwd_paramsE) ;  /* 0xffffffeca2687950 */ /* 0x002fea0003c3ffff */
.L_x_9566:
        /* <DEDUP_REMOVED lines=101> */
.L_x_9584:
        /* <DEDUP_REMOVED lines=28> */
[----:B------:R-:W-:Y:S02]  /*1a70*/  @!P2 IADD3 R9, PT, PT, R9, -R2, RZ ;  /* 0x800000020909a210 */ /* 0x000fe40007ffe0ff */
[----:B------:R-:W-:Y:S01]  /*1a80*/  @!P3 IADD3 R17, PT, PT, R17, R0, RZ ;  /* 0x000000001111b210 */ /* 0x000fe20007ffe0ff */
[----:B----45:R-:W-:Y:S01]  /*1a90*/  @!P3 IMAD R11, R13, R6, RZ ;  /* 0x000000060d0bb224 */ /* 0x030fe200078e02ff */
[----:B------:R-:W-:Y:S02]  /*1aa0*/  @!P3 SHF.R.S32.HI R0, RZ, 0x1f, R6 ;  /* 0x0000001fff00b819 */ /* 0x000fe40000011406 */
[----:B------:R-:W-:Y:S01]  /*1ab0*/  ISETP.GE.U32.AND P5, PT, R9, R2, PT ;  /* 0x000000020900720c */ /* 0x000fe20003fa6070 */
[----:B------:R-:W-:Y:S01]  /*1ac0*/  @P3 IMAD.IADD R10, R8, 0x1, R15 ;  /* 0x00000001080a3824 */ /* 0x000fe200078e020f */
[----:B------:R-:W-:Y:S01]  /*1ad0*/  LOP3.LUT R2, R168, R3, RZ, 0x3c, !PT ;  /* 0x00000003a8027212 */ /* 0x000fe200078e3cff */
[----:B------:R-:W-:Y:S01]  /*1ae0*/  @!P3 IMAD.WIDE.U32 R16, R12, R6, R16 ;  /* 0x000000060c10b225 */ /* 0x000fe200078e0010 */
[----:B------:R-:W-:-:S02]  /*1af0*/  ISETP.NE.AND P0, PT, R3, RZ, PT ;  /* 0x000000ff0300720c */ /* 0x000fc40003f05270 */
[----:B------:R-:W-:Y:S01]  /*1b00*/  ISETP.GE.AND P1, PT, R2, RZ, PT ;  /* 0x000000ff0200720c */ /* 0x000fe20003f26270 */
[----:B------:R-:W-:Y:S02]  /*1b10*/  @!P3 IMAD R11, R12, R0, R11 ;  /* 0x000000000c0bb224 */ /* 0x000fe400078e020b */
[-C--:B------:R-:W-:Y:S02]  /*1b20*/  @P3 IMAD R0, R153, R10.reuse, RZ ;  /* 0x0000000a99003224 */ /* 0x080fe400078e02ff */
[----:B------:R-:W-:Y:S01]  /*1b30*/  @P3 IMAD.WIDE.U32 R12, R152, R10, RZ ;  /* 0x0000000a980c3225 */ /* 0x000fe200078e00ff */
[----:B------:R-:W-:-:S03]  /*1b40*/  @!P3 IADD3 R11, PT, PT, R17, R11, RZ ;  /* 0x0000000b110bb210 */ /* 0x000fc60007ffe0ff */
[----:B------:R-:W-:Y:S01]  /*1b50*/  @!P3 IMAD.MOV.U32 R10, RZ, RZ, R16 ;  /* 0x000000ffff0ab224 */ /* 0x000fe200078e0010 */
[----:B------:R-:W-:Y:S01]  /*1b60*/  LEA R16, R105, 0xffffffc0, 0x6 ;  /* 0xffffffc069107811 */ /* 0x000fe200078e30ff */
[----:B------:R-:W-:Y:S01]  /*1b70*/  @!P2 VIADD R4, R4, 0x1 ;  /* 0x000000010404a836 */ /* 0x000fe20000000000 */
[----:B------:R-:W-:Y:S02]  /*1b80*/  @P3 IADD3 R11, PT, PT, R13, R0, RZ ;  /* 0x000000000d0b3210 */ /* 0x000fe40007ffe0ff */
        /* <DEDUP_REMOVED lines=13> */
[----:B------:R-:W-:Y:S02]  /*1c60*/  @P3 IADD3 R8, PT, PT, R8, R15, RZ ;  /* 0x0000000f08083210 */ /* 0x000fe40007ffe0ff */
[----:B------:R-:W-:Y:S01]  /*1c70*/  @!P3 IADD3 R15, PT, PT, R11, R0, RZ ;  /* 0x000000000b0fb210 */ /* 0x000fe20007ffe0ff */
[----:B------:R-:W-:Y:S01]  /*1c80*/  @!P3 IMAD R0, R19, R6, RZ ;  /* 0x000000061300b224 */ /* 0x000fe200078e02ff */
[----:B------:R-:W-:Y:S01]  /*1c90*/  @!P3 SHF.R.S32.HI R9, RZ, 0x1f, R6 ;  /* 0x0000001fff09b819 */ /* 0x000fe20000011406 */
[----:B------:R-:W-:Y:S01]  /*1ca0*/  IMAD R11, R21, R4, RZ ;  /* 0x00000004150b7224 */ /* 0x000fe200078e02ff */
[----:B------:R-:W-:Y:S01]  /*1cb0*/  SHF.R.S32.HI R2, RZ, 0x1f, R4 ;  /* 0x0000001fff027819 */ /* 0x000fe20000011404 */
[----:B------:R-:W-:-:S02]  /*1cc0*/  @!P3 IMAD.MOV.U32 R14, RZ, RZ, R10 ;  /* 0x000000ffff0eb224 */ /* 0x000fc400078e000a */
        /* <DEDUP_REMOVED lines=11> */
.L_x_9585:
[----:B------:R-:W-:Y:S05]  /*1d80*/  BSYNC.RECONVERGENT B0 ;  /* 0x0000000000007941 */ /* 0x000fea0003800200 */
.L_x_9583:
        /* <DEDUP_REMOVED lines=21> */
[----:B------:R-:W-:Y:S01]  /*1ee0*/  IMAD.HI.U32 R20, R31, R20, R30 ;  /* 0x000000141f147227 */ /* 0x000fe200078e001e */
[----:B------:R-:W-:-:S05]  /*1ef0*/  IADD3 R12, PT, PT, RZ, -R12, RZ ;  /* 0x8000000cff0c7210 */ /* 0x000fca0007ffe0ff */
[----:B------:R-:W-:-:S04]  /*1f00*/  IMAD.HI.U32 R20, R20, R19, RZ ;  /* 0x0000001314147227 */ /* 0x000fc800078e00ff */
[----:B------:R-:W-:-:S05]  /*1f10*/  IMAD R19, R20, R12, R19 ;  /* 0x0000000c14137224 */ /* 0x000fca00078e0213 */
[----:B------:R-:W-:Y:S01]  /*1f20*/  ISETP.GT.U32.AND P2, PT, R0, R19, PT ;  /* 0x000000130000720c */ /* 0x000fe20003f44070 */
[----:B------:R-:W-:-:S05]  /*1f30*/  IMAD.SHL.U32 R64, R60, 0x8, RZ ;  /* 0x000000083c407824 */ /* 0x000fca00078e00ff */
[----:B------:R-:W-:-:S07]  /*1f40*/  LOP3.LUT R12, R64, 0x38, RZ, 0xc0, !PT ;  /* 0x00000038400c7812 */ /* 0x000fce00078ec0ff */
[----:B------:R-:W-:Y:S01]  /*1f50*/  @!P2 IMAD.IADD R19, R19, 0x1, -R0 ;  /* 0x000000011313a824 */ /* 0x000fe200078e0a00 */
[----:B------:R-:W-:-:S04]  /*1f60*/  IADD3 R28, P1, PT, R12, R18, RZ ;  /* 0x000000120c1c7210 */ /* 0x000fc80007f3e0ff */
[----:B------:R-:W-:Y:S01]  /*1f70*/  ISETP.GE.U32.AND P3, PT, R19, R0, PT ;  /* 0x000000001300720c */ /* 0x000fe20003f66070 */
[-C--:B------:R-:W-:Y:S01]  /*1f80*/  IMAD R18, R13, R154.reuse, RZ ;  /* 0x0000009a0d127224 */ /* 0x080fe200078e02ff */
[----:B------:R-:W-:Y:S01]  /*1f90*/  LOP3.LUT R0, R168, R3, RZ, 0x3c, !PT ;  /* 0x00000003a8007212 */ /* 0x000fe200078e3cff */
[----:B------:R-:W-:Y:S01]  /*1fa0*/  IMAD.X R29, RZ, RZ, R17, P1 ;  /* 0x000000ffff1d7224 */ /* 0x000fe200008e0611 */
[----:B------:R-:W-:Y:S01]  /*1fb0*/  @!P2 IADD3 R20, PT, PT, R20, 0x1, RZ ;  /* 0x000000011414a810 */ /* 0x000fe20007ffe0ff */
[----:B------:R-:W-:Y:S01]  /*1fc0*/  IMAD R18, R16, R155, R18 ;  /* 0x0000009b10127224 */ /* 0x000fe200078e0212 */
[----:B------:R-:W-:Y:S01]  /*1fd0*/  ISETP.GE.AND P1, PT, R0, RZ, PT ;  /* 0x000000ff0000720c */ /* 0x000fe20003f26270 */
[----:B------:R-:W-:Y:S01]  /*1fe0*/  IMAD.WIDE.U32 R28, R16, R154, R28 ;  /* 0x0000009a101c7225 */ /* 0x000fe200078e001c */
[----:B------:R-:W-:-:S03]  /*1ff0*/  ISETP.NE.AND P2, PT, R3, RZ, PT ;  /* 0x000000ff0300720c */ /* 0x000fc60003f45270 */
[----:B------:R-:W-:Y:S02]  /*2000*/  IMAD.IADD R21, R29, 0x1, R18 ;  /* 0x000000011d157824 */ /* 0x000fe400078e0212 */
[----:B------:R-:W-:-:S04]  /*2010*/  @P3 VIADD R20, R20, 0x1 ;  /* 0x0000000114143836 */ /* 0x000fc80000000000 */
[----:B------:R-:W-:-:S05]  /*2020*/  IMAD.MOV.U32 R0, RZ, RZ, R20 ;  /* 0x000000ffff007224 */ /* 0x000fca00078e0014 */
[----:B------:R-:W-:Y:S02]  /*2030*/  @!P1 IADD3 R0, PT, PT, -R0, RZ, RZ ;  /* 0x000000ff00009210 */ /* 0x000fe40007ffe1ff */
[----:B------:R-:W-:Y:S01]  /*2040*/  @!P2 LOP3.LUT R0, RZ, R3, RZ, 0x33, !PT ;  /* 0x00000003ff00a212 */ /* 0x000fe200078e33ff */
[----:B------:R-:W-:Y:S01]  /*2050*/  IMAD.MOV.U32 R115, RZ, RZ, RZ ;  /* 0x000000ffff737224 */ /* 0x000fe200078e00ff */
[----:B------:R-:W-:Y:S01]  /*2060*/  SHF.R.U32.HI R114, RZ, 0x3, R60 ;  /* 0x00000003ff727819 */ /* 0x000fe2000001163c */
[----:B------:R-:W-:Y:S01]  /*2070*/  IMAD.MOV.U32 R20, RZ, RZ, R28 ;  /* 0x000000ffff147224 */ /* 0x000fe200078e001c */
[----:B------:R-:W-:-:S03]  /*2080*/  SHF.R.S32.HI R3, RZ, 0x1f, R0 ;  /* 0x0000001fff037819 */ /* 0x000fc60000011400 */
[----:B------:R-:W-:Y:S01]  /*2090*/  IMAD.WIDE.U32 R20, R0, R24, R20 ;  /* 0x0000001800147225 */ /* 0x000fe200078e0014 */
[----:B------:R-:W1:Y:S03]  /*20a0*/  S2R R49, SR_CgaCtaId ;  /* 0x0000000000317919 */ /* 0x000e660000008800 */
[-C--:B------:R-:W-:Y:S02]  /*20b0*/  IMAD R161, R155, R114.reuse, RZ ;  /* 0x000000729ba17224 */ /* 0x080fe400078e02ff */
[----:B------:R-:W-:Y:S02]  /*20c0*/  IMAD.SHL.U32 R59, R60, 0x40, RZ ;  /* 0x000000403c3b7824 */ /* 0x000fe400078e00ff */
[----:B------:R-:W-:-:S03]  /*20d0*/  IMAD R157, R153, R114, RZ ;  /* 0x00000072999d7224 */ /* 0x000fc600078e02ff */
[----:B------:R-:W-:Y:S02]  /*20e0*/  LOP3.LUT R111, R59, 0x1c0, RZ, 0xc0, !PT ;  /* 0x000001c03b6f7812 */ /* 0x000fe400078ec0ff */
[----:B------:R-:W-:Y:S01]  /*20f0*/  IADD3 R165, PT, PT, R105, -0x1, RZ ;  /* 0xffffffff69a57810 */ /* 0x000fe20007ffe0ff */
[----:B------:R-:W-:Y:S01]  /*2100*/  IMAD.SHL.U32 R67, R152, 0x10, RZ ;  /* 0x0000001098437824 */ /* 0x000fe200078e00ff */
[----:B------:R-:W-:Y:S01]  /*2110*/  SHF.R.U32.HI R63, RZ, 0x4, R60 ;  /* 0x00000004ff3f7819 */ /* 0x000fe2000001163c */
[----:B------:R-:W-:Y:S01]  /*2120*/  IMAD.SHL.U32 R65, R154, 0x10, RZ ;  /* 0x000000109a417824 */ /* 0x000fe200078e00ff */
[----:B------:R-:W-:Y:S02]  /*2130*/  SHF.L.U64.HI R68, R152, 0x4, R153 ;  /* 0x0000000498447819 */ /* 0x000fe40000010299 */
[----:B------:R-:W-:Y:S02]  /*2140*/  SHF.L.U64.HI R66, R154, 0x4, R155 ;  /* 0x000000049a427819 */ /* 0x000fe4000001029b */
[----:B------:R-:W-:-:S02]  /*2150*/  LOP3.LUT R59, R59, 0x200, RZ, 0xc0, !PT ;  /* 0x000002003b3b7812 */ /* 0x000fc400078ec0ff */
[----:B------:R-:W-:Y:S02]  /*2160*/  SHF.L.U32 R163, R165, 0x6, RZ ;  /* 0x00000006a5a37819 */ /* 0x000fe400000006ff */
[----:B------:R-:W-:Y:S01]  /*2170*/  LOP3.LUT R100, R12, 0x40, RZ, 0xfc, !PT ;  /* 0x000000400c647812 */ /* 0x000fe200078efcff */
[----:B--2---:R-:W-:-:S04]  /*2180*/  @P0 IMAD.WIDE.U32 R18, R120, R7, RZ ;  /* 0x0000000778120225 */ /* 0x004fc800078e00ff */
[----:B------:R-:W-:Y:S02]  /*2190*/  @P0 IMAD R17, R121, R7, RZ ;  /* 0x0000000779110224 */ /* 0x000fe400078e02ff */
[-C--:B---3--:R-:W-:Y:S02]  /*21a0*/  @!P0 IMAD R16, R27, R169.reuse, RZ ;  /* 0x000000a91b108224 */ /* 0x088fe400078e02ff */
[----:B------:R-:W-:-:S04]  /*21b0*/  @!P0 IMAD.WIDE.U32 R26, R26, R169, RZ ;  /* 0x000000a91a1a8225 */ /* 0x000fc800078e00ff */
[----:B------:R-:W-:Y:S01]  /*21c0*/  @!P0 IMAD.MOV.U32 R7, RZ, RZ, R26 ;  /* 0x000000ffff078224 */ /* 0x000fe200078e001a */
[----:B------:R-:W-:Y:S01]  /*21d0*/  @P0 MOV R7, R18 ;  /* 0x0000001200070202 */ /* 0x000fe20000000f00 */
[----:B------:R-:W-:Y:S02]  /*21e0*/  @!P0 IMAD.IADD R16, R27, 0x1, R16 ;  /* 0x000000011b108824 */ /* 0x000fe400078e0210 */
[----:B------:R-:W-:Y:S01]  /*21f0*/  @P0 IMAD.IADD R16, R19, 0x1, R17 ;  /* 0x0000000113100824 */ /* 0x000fe200078e0211 */
[----:B------:R-:W-:Y:S01]  /*2200*/  IADD3 R26, P1, PT, R12, R7, RZ ;  /* 0x000000070c1a7210 */ /* 0x000fe20007f3e0ff */
[----:B------:R-:W-:Y:S01]  /*2210*/  IMAD R17, R23, R168, RZ ;  /* 0x000000a817117224 */ /* 0x000fe200078e02ff */
[----:B------:R-:W-:-:S03]  /*2220*/  SHF.R.S32.HI R18, RZ, 0x1f, R168 ;  /* 0x0000001fff127819 */ /* 0x000fc600000114a8 */
[----:B------:R-:W-:Y:S02]  /*2230*/  IMAD.X R27, RZ, RZ, R16, P1 ;  /* 0x000000ffff1b7224 */ /* 0x000fe400008e0610 */
[----:B------:R-:W-:Y:S02]  /*2240*/  IMAD R7, R25, R0, RZ ;  /* 0x0000000019077224 */ /* 0x000fe400078e02ff */
[----:B------:R-:W-:Y:S02]  /*2250*/  IMAD R17, R22, R18, R17 ;  /* 0x0000001216117224 */ /* 0x000fe400078e0211 */
[----:B------:R-:W-:-:S04]  /*2260*/  IMAD.WIDE.U32 R26, R168, R22, R26 ;  /* 0x00000016a81a7225 */ /* 0x000fc800078e001a */
[----:B------:R-:W-:-:S04]  /*2270*/  IMAD.WIDE.U32 R22, R5, 0x40, R114 ;  /* 0x0000004005167825 */ /* 0x000fc800078e0072 */
[----:B------:R-:W-:Y:S02]  /*2280*/  IMAD R7, R3, R24, R7 ;  /* 0x0000001803077224 */ /* 0x000fe400078e0207 */
[----:B------:R-:W-:Y:S02]  /*2290*/  IMAD.IADD R27, R27, 0x1, R17 ;  /* 0x000000011b1b7824 */ /* 0x000fe400078e0211 */
[----:B------:R-:W-:Y:S01]  /*22a0*/  IMAD R5, R23, R120, RZ ;  /* 0x0000007817057224 */ /* 0x000fe200078e02ff */
[----:B------:R-:W-:Y:S02]  /*22b0*/  IADD3 R18, P1, PT, R12, R6, RZ ;  /* 0x000000060c127210 */ /* 0x000fe40007f3e0ff */
[----:B------:R-:W-:Y:S01]  /*22c0*/  IADD3 R21, PT, PT, R21, R7, RZ ;  /* 0x0000000715157210 */ /* 0x000fe20007ffe0ff */
[C---:B------:R-:W-:Y:S02]  /*22d0*/  IMAD R5, R22.reuse, R121, R5 ;  /* 0x0000007916057224 */ /* 0x040fe400078e0205 */
[----:B------:R-:W-:-:S05]  /*22e0*/  IMAD.WIDE.U32 R6, R22, R120, R26 ;  /* 0x0000007816067225 */ /* 0x000fca00078e001a */
[----:B------:R-:W-:Y:S02]  /*22f0*/  IADD3 R5, PT, PT, R7, R5, RZ ;  /* 0x0000000507057210 */ /* 0x000fe40007ffe0ff */
[----:B----4-:R-:W-:-:S04]  /*2300*/  LEA R112, P2, R6, R8, 0x1 ;  /* 0x0000000806707211 */ /* 0x010fc800078408ff */
[----:B------:R-:W-:Y:S02]  /*2310*/  LEA.HI.X R113, R6, R9, R5, 0x1, P2 ;  /* 0x0000000906717211 */ /* 0x000fe400010f0c05 */
[----:B------:R-:W-:Y:S01]  /*2320*/  SHF.R.S32.HI R5, RZ, 0x1f, R72 ;  /* 0x0000001fff057819 */ /* 0x000fe20000011448 */
[----:B------:R-:W-:-:S03]  /*2330*/  IMAD.WIDE.U32 R16, R114, R154, R20 ;  /* 0x0000009a72107225 */ /* 0x000fc600078e0014 */
[----:B------:R-:W-:Y:S01]  /*2340*/  LEA.HI R5, R5, R72, RZ, 0x6 ;  /* 0x0000004805057211 */ /* 0x000fe200078f30ff */
[----:B------:R-:W-:-:S03]  /*2350*/  IMAD.IADD R161, R17, 0x1, R161 ;  /* 0x0000000111a17824 */ /* 0x000fc600078e02a1 */
[----:B------:R-:W-:Y:S02]  /*2360*/  SHF.R.S32.HI R5, RZ, 0x6, R5 ;  /* 0x00000006ff057819 */ /* 0x000fe40000011405 */
[----:B------:R-:W-:Y:S02]  /*2370*/  LEA R160, P0, R16, R10, 0x1 ;  /* 0x0000000a10a07211 */ /* 0x000fe400078008ff */
[----:B------:R-:W-:Y:S01]  /*2380*/  VIMNMX R70, PT, PT, R156, R5, !PT ;  /* 0x000000059c467248 */ /* 0x000fe20007fe0100 */
[----:B------:R-:W-:Y:S01]  /*2390*/  IMAD.X R19, RZ, RZ, R4, P1 ;  /* 0x000000ffff137224 */ /* 0x000fe200008e0604 */
[----:B------:R-:W-:Y:S02]  /*23a0*/  LOP3.LUT R7, R64, 0x1c0, RZ, 0xc0, !PT ;  /* 0x000001c040077812 */ /* 0x000fe400078ec0ff */
[----:B------:R-:W-:Y:S02]  /*23b0*/  LEA.HI.X R161, R16, R11, R161, 0x1, P0 ;  /* 0x0000000b10a17211 */ /* 0x000fe400000f0ca1 */
[----:B------:R-:W-:-:S02]  /*23c0*/  MOV R4, 0x400 ;  /* 0x0000040000047802 */ /* 0x000fc40000000f00 */
[----:B------:R-:W-:Y:S02]  /*23d0*/  ISETP.GT.AND P0, PT, R105, R70, PT ;  /* 0x000000466900720c */ /* 0x000fe40003f04270 */
[----:B------:R-:W-:Y:S02]  /*23e0*/  LOP3.LUT R7, R7, 0x38, R60, 0xf8, !PT ;  /* 0x0000003807077812 */ /* 0x000fe400078ef83c */
[----:B-1----:R-:W-:Y:S01]  /*23f0*/  LEA R49, R49, R4, 0x18 ;  /* 0x0000000431317211 */ /* 0x002fe200078ec0ff */
[----:B------:R-:W-:Y:S01]  /*2400*/  IMAD.WIDE.U32 R18, R114, R152, R18 ;  /* 0x0000009872127225 */ /* 0x000fe200078e0012 */
[----:B------:R-:W-:Y:S02]  /*2410*/  SHF.R.U32.HI R4, RZ, 0x1, R60 ;  /* 0x00000001ff047819 */ /* 0x000fe4000001163c */
[----:B------:R-:W-:Y:S01]  /*2420*/  LOP3.LUT R7, R7, 0x38, R64, 0x78, !PT ;  /* 0x0000003807077812 */ /* 0x000fe200078e7840 */
[----:B------:R-:W-:Y:S01]  /*2430*/  IMAD.IADD R157, R19, 0x1, R157 ;  /* 0x00000001139d7824 */ /* 0x000fe200078e029d */
[----:B------:R-:W-:-:S02]  /*2440*/  LOP3.LUT R5, R111, 0x8, R4, 0xf8, !PT ;  /* 0x000000086f057812 */ /* 0x000fc400078ef804 */
[--C-:B------:R-:W-:Y:S02]  /*2450*/  LOP3.LUT R4, R7, 0x1e00, R64.reuse, 0xf8, !PT ;  /* 0x00001e0007047812 */ /* 0x100fe400078ef840 */
[----:B------:R-:W-:Y:S02]  /*2460*/  LEA R158, P1, R18, R14, 0x1 ;  /* 0x0000000e129e7211 */ /* 0x000fe400078208ff */
[----:B------:R-:W-:Y:S01]  /*2470*/  LEA.HI R109, R109, R109, RZ, 0x1 ;  /* 0x0000006d6d6d7211 */ /* 0x000fe200078f08ff */
[----:B------:R-:W-:Y:S01]  /*2480*/  IMAD R61, R4, 0x2, R49 ;  /* 0x00000002043d7824 */ /* 0x000fe200078e0231 */
[----:B------:R-:W-:Y:S02]  /*2490*/  LEA.HI.X R157, R18, R15, R157, 0x1, P1 ;  /* 0x0000000f129d7211 */ /* 0x000fe400008f0c9d */
        /* <DEDUP_REMOVED lines=16> */
[----:B------:R-:W-:Y:S01]  /*25a0*/  SHF.R.S32.HI R109, RZ, 0x1, R109 ;  /* 0x00000001ff6d7819 */ /* 0x000fe2000001146d */
[C---:B------:R-:W-:Y:S01]  /*25b0*/  IMAD R94, R105.reuse, -0x40, R72 ;  /* 0xffffffc0695e7824 */ /* 0x040fe200078e0248 */
[C---:B------:R-:W-:Y:S01]  /*25c0*/  IADD3 R98, PT, PT, R114.reuse, 0x20, RZ ;  /* 0x0000002072627810 */ /* 0x040fe20007ffe0ff */
[----:B------:R-:W-:Y:S01]  /*25d0*/  IMAD R93, R105, -0x40, R62 ;  /* 0xffffffc0695d7824 */ /* 0x000fe200078e023e */
[C---:B------:R-:W-:Y:S01]  /*25e0*/  SHF.L.U32 R95, R109.reuse, 0x5, RZ ;  /* 0x000000056d5f7819 */ /* 0x040fe200000006ff */
[C---:B------:R-:W-:Y:S01]  /*25f0*/  IMAD.SHL.U32 R101, R109.reuse, 0x10, RZ ;  /* 0x000000106d657824 */ /* 0x040fe200078e00ff */
[----:B------:R-:W-:Y:S01]  /*2600*/  IADD3 R97, PT, PT, R114, 0x30, RZ ;  /* 0x0000003072617810 */ /* 0x000fe20007ffe0ff */
[----:B------:R-:W-:Y:S01]  /*2610*/  IMAD R96, R109, 0x30, RZ ;  /* 0x000000306d607824 */ /* 0x000fe200078e02ff */
[----:B------:R-:W-:Y:S01]  /*2620*/  MOV R91, R105 ;  /* 0x00000069005b7202 */ /* 0x000fe20000000f00 */
[----:B------:R-:W-:Y:S01]  /*2630*/  IMAD.MOV.U32 R92, RZ, RZ, R163 ;  /* 0x000000ffff5c7224 */ /* 0x000fe200078e00a3 */
[----:B------:R-:W-:Y:S01]  /*2640*/  MOV R80, R158 ;  /* 0x0000009e00507202 */ /* 0x000fe20000000f00 */
[----:B------:R-:W-:Y:S01]  /*2650*/  IMAD.MOV.U32 R81, RZ, RZ, R157 ;  /* 0x000000ffff517224 */ /* 0x000fe200078e009d */
[----:B------:R-:W-:-:S02]  /*2660*/  MOV R82, R160 ;  /* 0x000000a000527202 */ /* 0x000fc40000000f00 */
[----:B------:R-:W-:Y:S02]  /*2670*/  MOV R83, R161 ;  /* 0x000000a100537202 */ /* 0x000fe40000000f00 */
[----:B------:R-:W-:Y:S02]  /*2680*/  SHF.R.S32.HI R88, RZ, 0x1f, R101 ;  /* 0x0000001fff587819 */ /* 0x000fe40000011465 */
[----:B------:R-:W-:Y:S02]  /*2690*/  SHF.R.S32.HI R87, RZ, 0x1f, R95 ;  /* 0x0000001fff577819 */ /* 0x000fe4000001145f */
[----:B------:R-:W-:Y:S01]  /*26a0*/  SHF.R.S32.HI R86, RZ, 0x1f, R96 ;  /* 0x0000001fff567819 */ /* 0x000fe20000011460 */
[----:B--2---:R-:W-:Y:S02]  /*26b0*/  IMAD R8, R27, R169, RZ ;  /* 0x000000a91b087224 */ /* 0x004fe400078e02ff */
[----:B------:R-:W-:-:S04]  /*26c0*/  IMAD.WIDE.U32 R26, R169, R26, R12 ;  /* 0x0000001aa91a7225 */ /* 0x000fc800078e000c */
[----:B------:R-:W-:Y:S02]  /*26d0*/  IMAD.IADD R27, R27, 0x1, R8 ;  /* 0x000000011b1b7824 */ /* 0x000fe400078e0208 */
[-C--:B---3--:R-:W-:Y:S02]  /*26e0*/  IMAD R9, R117, R163.reuse, RZ ;  /* 0x000000a375097224 */ /* 0x088fe400078e02ff */
[----:B------:R-:W-:-:S04]  /*26f0*/  IMAD.WIDE.U32 R26, R116, R163, R26 ;  /* 0x000000a3741a7225 */ /* 0x000fc800078e001a */
[----:B------:R-:W-:Y:S02]  /*2700*/  IMAD R9, R116, R11, R9 ;  /* 0x0000000b74097224 */ /* 0x000fe400078e0209 */
[----:B----4-:R-:W-:Y:S01]  /*2710*/  IMAD.WIDE.U32 R24, R169, R20, R12 ;  /* 0x00000014a9187225 */ /* 0x010fe200078e000c */
[C---:B------:R-:W-:Y:S02]  /*2720*/  SHF.L.U64.HI R84, R118.reuse, 0x4, R119 ;  /* 0x0000000476547819 */ /* 0x040fe40000010277 */
[----:B------:R-:W-:Y:S01]  /*2730*/  IADD3 R27, PT, PT, R27, R9, RZ ;  /* 0x000000091b1b7210 */ /* 0x000fe20007ffe0ff */
[----:B------:R-:W-:Y:S01]  /*2740*/  IMAD R8, R21, R169, RZ ;  /* 0x000000a915087224 */ /* 0x000fe200078e02ff */
[----:B------:R-:W-:Y:S01]  /*2750*/  SHF.L.U32 R85, R118, 0x4, RZ ;  /* 0x0000000476557819 */ /* 0x000fe200000006ff */
[----:B------:R-:W-:Y:S02]  /*2760*/  IMAD R20, R23, R0, RZ ;  /* 0x0000000017147224 */ /* 0x000fe400078e02ff */
[----:B------:R-:W-:-:S02]  /*2770*/  IMAD.IADD R25, R25, 0x1, R8 ;  /* 0x0000000119197824 */ /* 0x000fc400078e0208 */
[----:B------:R-:W-:Y:S02]  /*2780*/  IMAD R9, R119, R163, RZ ;  /* 0x000000a377097224 */ /* 0x000fe400078e02ff */
[----:B------:R-:W-:Y:S02]  /*2790*/  IMAD R20, R22, R3, R20 ;  /* 0x0000000316147224 */ /* 0x000fe400078e0214 */
[C---:B------:R-:W-:Y:S01]  /*27a0*/  IMAD R8, R118.reuse, R11, R9 ;  /* 0x0000000b76087224 */ /* 0x040fe200078e0209 */
[----:B------:R-:W-:Y:S01]  /*27b0*/  SHF.R.S32.HI R9, RZ, 0x1f, R72 ;  /* 0x0000001fff097819 */ /* 0x000fe20000011448 */
[----:B------:R-:W-:Y:S01]  /*27c0*/  IMAD.WIDE.U32 R24, R118, R163, R24 ;  /* 0x000000a376187225 */ /* 0x000fe200078e0018 */
[----:B------:R-:W-:-:S03]  /*27d0*/  IADD3 R11, P0, PT, -R72, R114, RZ ;  /* 0x00000072480b7210 */ /* 0x000fc60007f1e1ff */
[----:B------:R-:W-:Y:S01]  /*27e0*/  IMAD.WIDE.U32 R22, R0, R22, R26 ;  /* 0x0000001600167225 */ /* 0x000fe200078e001a */
[----:B------:R-:W-:-:S03]  /*27f0*/  IADD3.X R9, PT, PT, RZ, ~R9, RZ, P0, !PT ;  /* 0x80000009ff097210 */ /* 0x000fc600007fe4ff */
[----:B------:R-:W-:Y:S01]  /*2800*/  IMAD.IADD R25, R25, 0x1, R8 ;  /* 0x0000000119197824 */ /* 0x000fe200078e0208 */
[----:B------:R-:W-:Y:S01]  /*2810*/  IADD3 R21, PT, PT, R23, R20, RZ ;  /* 0x0000001417157210 */ /* 0x000fe20007ffe0ff */
[----:B------:R-:W-:Y:S01]  /*2820*/  IMAD R8, R15, R0, RZ ;  /* 0x000000000f087224 */ /* 0x000fe200078e02ff */
[----:B------:R-:W-:Y:S01]  /*2830*/  MOV R20, R22 ;  /* 0x0000001600147202 */ /* 0x000fe20000000f00 */
[----:B------:R-:W-:Y:S01]  /*2840*/  IMAD.WIDE.U32 R22, R0, R14, R24 ;  /* 0x0000000e00167225 */ /* 0x000fe200078e0018 */
[----:B------:R-:W-:-:S03]  /*2850*/  SHF.L.U32 R0, R60, 0x2, RZ ;  /* 0x000000023c007819 */ /* 0x000fc600000006ff */
[----:B------:R-:W-:Y:S01]  /*2860*/  IMAD R15, R2, R109, RZ ;  /* 0x0000006d020f7224 */ /* 0x000fe200078e02ff */
[----:B------:R-:W-:Y:S01]  /*2870*/  LOP3.LUT R0, R0, 0x1c, RZ, 0xc0, !PT ;  /* 0x0000001c00007812 */ /* 0x000fe200078ec0ff */
[----:B------:R-:W-:Y:S02]  /*2880*/  IMAD R3, R14, R3, R8 ;  /* 0x000000030e037224 */ /* 0x000fe400078e0208 */
[CC--:B------:R-:W-:Y:S02]  /*2890*/  IMAD R2, R114.reuse, R109.reuse, R12 ;  /* 0x0000006d72027224 */ /* 0x0c0fe400078e020c */
[----:B------:R-:W-:Y:S02]  /*28a0*/  IMAD R0, R114, R109, R0 ;  /* 0x0000006d72007224 */ /* 0x000fe400078e0200 */
[----:B------:R-:W-:Y:S01]  /*28b0*/  IMAD.IADD R23, R23, 0x1, R3 ;  /* 0x0000000117177824 */ /* 0x000fe200078e0203 */
        /* <DEDUP_REMOVED lines=8> */
[----:B------:R-:W-:-:S02]  /*2940*/  LEA.HI.X.SX32 R3, R0, R3, 0x1, P1 ;  /* 0x0000000300037211 */ /* 0x000fc400008f0eff */
[----:B------:R-:W-:Y:S01]  /*2950*/  SHF.L.U64.HI R73, R78, 0x1, R73 ;  /* 0x000000014e497819 */ /* 0x000fe20000010249 */
[----:B------:R-:W-:Y:S01]  /*2960*/  IMAD R9, R119, R11, R9 ;  /* 0x0000000b77097224 */ /* 0x000fe200078e0209 */
[----:B------:R-:W-:Y:S01]  /*2970*/  IADD3 R69, PT, PT, R21, R69, RZ ;  /* 0x0000004515457210 */ /* 0x000fe20007ffe0ff */
[----:B------:R-:W-:Y:S01]  /*2980*/  IMAD.WIDE.U32 R22, R118, R11, R22 ;  /* 0x0000000b76167225 */ /* 0x000fe200078e0016 */
[----:B------:R-:W-:Y:S02]  /*2990*/  LEA R74, P1, R20, R18, 0x1 ;  /* 0x00000012144a7211 */ /* 0x000fe400078208ff */
[----:B------:R-:W-:Y:S01]  /*29a0*/  SHF.L.U64.HI R0, R14, 0x1, R3 ;  /* 0x000000010e007819 */ /* 0x000fe20000010203 */
[----:B------:R-:W-:Y:S01]  /*29b0*/  IMAD.SHL.U32 R78, R78, 0x2, RZ ;  /* 0x000000024e4e7824 */ /* 0x000fe200078e00ff */
[----:B------:R-:W-:Y:S01]  /*29c0*/  LEA R10, P0, R22, R16, 0x1 ;  /* 0x00000010160a7211 */ /* 0x000fe200078008ff */
[----:B------:R-:W-:Y:S01]  /*29d0*/  IMAD.IADD R9, R23, 0x1, R9 ;  /* 0x0000000117097824 */ /* 0x000fe200078e0209 */
[----:B------:R-:W-:-:S02]  /*29e0*/  SHF.L.U32 R14, R14, 0x1, RZ ;  /* 0x000000010e0e7819 */ /* 0x000fc400000006ff */
        /* <DEDUP_REMOVED lines=10> */
.L_x_9639:
[----:B------:R-:W-:Y:S01]  /*2a90*/  VIADD R93, R93, 0x40 ;  /* 0x000000405d5d7836 */ /* 0x000fe20000000000 */
[----:B------:R-:W-:Y:S01]  /*2aa0*/  BSSY.RECONVERGENT B0, `(.L_x_9587) ;  /* 0x0000013000007945 */ /* 0x000fe20003800200 */
[----:B------:R-:W-:Y:S03]  /*2ab0*/  VIADD R94, R94, 0x40 ;  /* 0x000000405e5e7836 */ /* 0x000fe60000000000 */
[CC--:B------:R-:W-:Y:S02]  /*2ac0*/  ISETP.GE.AND P0, PT, R114.reuse, R93.reuse, PT ;  /* 0x0000005d7200720c */ /* 0x0c0fe40003f06270 */
[-C--:B------:R-:W-:Y:S02]  /*2ad0*/  ISETP.GE.AND P5, PT, R99, R93.reuse, PT ;  /* 0x0000005d6300720c */ /* 0x080fe40003fa6270 */
[-C--:B------:R-:W-:Y:S02]  /*2ae0*/  ISETP.GE.AND P0, PT, R114, R94.reuse, !P0 ;  /* 0x0000005e7200720c */ /* 0x080fe40004706270 */
[CC--:B------:R-:W-:Y:S02]  /*2af0*/  ISETP.GE.AND P4, PT, R98.reuse, R93.reuse, PT ;  /* 0x0000005d6200720c */ /* 0x0c0fe40003f86270 */
[----:B------:R-:W-:Y:S02]  /*2b00*/  ISETP.GE.AND P3, PT, R97, R93, PT ;  /* 0x0000005d6100720c */ /* 0x000fe40003f66270 */
[-C--:B------:R-:W-:Y:S02]  /*2b10*/  ISETP.GE.AND P5, PT, R99, R94.reuse, !P5 ;  /* 0x0000005e6300720c */ /* 0x080fe40006fa6270 */
[-C--:B------:R-:W-:Y:S02]  /*2b20*/  ISETP.GE.AND P4, PT, R98, R94.reuse, !P4 ;  /* 0x0000005e6200720c */ /* 0x080fe40006786270 */
[----:B------:R-:W-:Y:S03]  /*2b30*/  ISETP.GE.AND P3, PT, R97, R94, !P3 ;  /* 0x0000005e6100720c */ /* 0x000fe60005f66270 */
[----:B-----5:R-:W-:Y:S05]  /*2b40*/  @!P0 BRA `(.L_x_9588) ;  /* 0x0000000000208947 */ /* 0x020fea0003800000 */
        /* <DEDUP_REMOVED lines=8> */
.L_x_9588:
[----:B------:R-:W-:Y:S05]  /*2bd0*/  BSYNC.RECONVERGENT B0 ;  /* 0x0000000000007941 */ /* 0x000fea0003800200 */
.L_x_9587:
        /* <DEDUP_REMOVED lines=12> */
.L_x_9590:
[----:B------:R-:W-:Y:S05]  /*2ca0*/  BSYNC.RECONVERGENT B0 ;  /* 0x0000000000007941 */ /* 0x000fea0003800200 */
.L_x_9589:
        /* <DEDUP_REMOVED lines=12> */
.L_x_9592:
[----:B------:R-:W-:Y:S05]  /*2d70*/  BSYNC.RECONVERGENT B0 ;  /* 0x0000000000007941 */ /* 0x000fea0003800200 */
.L_x_9591:
[----:B------:R-:W-:Y:S04]  /*2d80*/  BSSY.RECONVERGENT B0, `(.L_x_9593) ;  /* 0x000000f000007945 */ /* 0x000fe80003800200 */
        /* <DEDUP_REMOVED lines=14> */
.L_x_9594:
[----:B------:R-:W-:Y:S05]  /*2e70*/  BSYNC.RECONVERGENT B0 ;  /* 0x0000000000007941 */ /* 0x000fea0003800200 */
.L_x_9593:
        /* <DEDUP_REMOVED lines=26> */
.L_x_9598:
[----:B------:R-:W-:Y:S05]  /*3020*/  BSYNC.RECONVERGENT B0 ;  /* 0x0000000000007941 */ /* 0x000fea0003800200 */
.L_x_9597:
        /* <DEDUP_REMOVED lines=12> */
.L_x_9600:
[----:B------:R-:W-:Y:S05]  /*30f0*/  BSYNC.RECONVERGENT B0 ;  /* 0x0000000000007941 */ /* 0x000fea0003800200 */
.L_x_9599:
        /* <DEDUP_REMOVED lines=12> */
.L_x_9602:
[----:B------:R-:W-:Y:S05]  /*31c0*/  BSYNC.RECONVERGENT B0 ;  /* 0x0000000000007941 */ /* 0x000fea0003800200 */
.L_x_9601:
[----:B------:R-:W-:Y:S05]  /*31d0*/  @!P3 BRA `(.L_x_9603) ;  /* 0x0000004c00e0b947 */ /* 0x000fea0003800000 */
[----:B------:R-:W-:Y:S01]  /*31e0*/  IMAD R0, R119, 0x60, RZ ;  /* 0x0000006077007824 */ /* 0x000fe200078e02ff */
[----:B------:R-:W-:Y:S01]  /*31f0*/  MOV R8, R10 ;  /* 0x0000000a00087202 */ /* 0x000fe20000000f00 */
[----:B---34-:R-:W-:Y:S01]  /*3200*/  IMAD.WIDE.U32 R2, R152, 0x60, R80 ;  /* 0x0000006098027825 */ /* 0x018fe200078e0050 */
[----:B------:R-:W-:Y:S03]  /*3210*/  ISETP.GE.AND P0, PT, R12, R164, PT ;  /* 0x000000a40c00720c */ /* 0x000fe60003f06270 */
        /* <DEDUP_REMOVED lines=12> */
.L_x_9596:
        /* <DEDUP_REMOVED lines=61> */
.L_x_9608:
[----:B------:R-:W-:Y:S05]  /*36b0*/  BSYNC.RECONVERGENT B0 ;  /* 0x0000000000007941 */ /* 0x000fea0003800200 */
.L_x_9607:
        /* <DEDUP_REMOVED lines=51> */
.L_x_9606:
[----:B------:R-:W-:Y:S05]  /*39f0*/  BSYNC.RECONVERGENT B1 ;  /* 0x0000000000017941 */ /* 0x000fea0003800200 */
.L_x_9605:
        /* <DEDUP_REMOVED lines=66> */
.L_x_9612:
[----:B------:R-:W-:Y:S05]  /*3e20*/  BSYNC.RECONVERGENT B0 ;  /* 0x0000000000007941 */ /* 0x000fea0003800200 */
.L_x_9611:
        /* <DEDUP_REMOVED lines=51> */
.L_x_9610:
[----:B------:R-:W-:Y:S05]  /*4160*/  BSYNC.RECONVERGENT B1 ;  /* 0x0000000000017941 */ /* 0x000fea0003800200 */
.L_x_9609:
        /* <DEDUP_REMOVED lines=64> */
.L_x_9616:
[----:B------:R-:W-:Y:S05]  /*4570*/  BSYNC.RECONVERGENT B0 ;  /* 0x0000000000007941 */ /* 0x000fea0003800200 */
.L_x_9615:
        /* <DEDUP_REMOVED lines=51> */
.L_x_9614:
[----:B------:R-:W-:Y:S05]  /*48b0*/  BSYNC.RECONVERGENT B1 ;  /* 0x0000000000017941 */ /* 0x000fea0003800200 */
.L_x_9613:
        /* <DEDUP_REMOVED lines=67> */
.L_x_9620:
[----:B------:R-:W-:Y:S05]  /*4cf0*/  BSYNC.RECONVERGENT B0 ;  /* 0x0000000000007941 */ /* 0x000fea0003800200 */
.L_x_9619:
        /* <DEDUP_REMOVED lines=51> */
.L_x_9618:
[----:B------:R-:W-:Y:S05]  /*5030*/  BSYNC.RECONVERGENT B1 ;  /* 0x0000000000017941 */ /* 0x000fea0003800200 */
.L_x_9617:
[----:B------:R-:W2:Y:S02]  /*5040*/  LD.E R3, desc[UR4][R102.64+0xd0] ;  /* 0x0000d00466037980 */ /* 0x000ea4000c101900 */
[----:B--2---:R-:W-:Y:S05]  /*5050*/  IMAD.U32 R3, R3, -0x20, RZ ;  /* 0xffffffe003037824 */ /* 0x004fea00078e00ff */
[C---:B------:R-:W-:Y:S02]  /*5060*/  LEA R14, P1, R3.reuse, R14, 0x1 ;  /* 0x0000000e030e7211 */ /* 0x040fe400078208ff */
[C---:B------:R-:W-:Y:S02]  /*5070*/  LEA R50, P0, R3.reuse, R50, 0x1 ;  /* 0x0000003203327211 */ /* 0x040fe400078008ff */
[C---:B------:R-:W-:Y:S02]  /*5080*/  LEA.HI.X.SX32 R15, R3.reuse, R15, 0x1, P1 ;  /* 0x0000000f030f7211 */ /* 0x040fe400008f0eff */
[----:B------:R-:W-:Y:S01]  /*5090*/  LEA.HI.X.SX32 R51, R3, R51, 0x1, P0 ;  /* 0x0000003303337211 */ /* 0x000fe200000f0eff */
[----:B------:R-:W-:Y:S05]  /*50a0*/  BRA `(.L_x_9603) ;  /* 0x00000030002c7947 */ /* 0x000fea0003800000 */
.L_x_9604:
        /* <DEDUP_REMOVED lines=99> */
.L_x_9624:
[----:B------:R-:W-:Y:S05]  /*56e0*/  BSYNC.RECONVERGENT B0 ;  /* 0x0000000000007941 */ /* 0x000fea0003800200 */
.L_x_9623:
        /* <DEDUP_REMOVED lines=92> */
.L_x_9622:
[----:B------:R-:W-:Y:S05]  /*5cb0*/  BSYNC.RECONVERGENT B1 ;  /* 0x0000000000017941 */ /* 0x000fea0003800200 */
.L_x_9621:
        /* <DEDUP_REMOVED lines=98> */
.L_x_9628:
[----:B------:R-:W-:Y:S05]  /*62e0*/  BSYNC.RECONVERGENT B0 ;  /* 0x0000000000007941 */ /* 0x000fea0003800200 */
.L_x_9627:
        /* <DEDUP_REMOVED lines=92> */
.L_x_9626:
[----:B------:R-:W-:Y:S05]  /*68b0*/  BSYNC.RECONVERGENT B1 ;  /* 0x0000000000017941 */ /* 0x000fea0003800200 */
.L_x_9625:
        /* <DEDUP_REMOVED lines=98> */
.L_x_9632:
[----:B------:R-:W-:Y:S05]  /*6ee0*/  BSYNC.RECONVERGENT B0 ;  /* 0x0000000000007941 */ /* 0x000fea0003800200 */
.L_x_9631:
        /* <DEDUP_REMOVED lines=92> */
.L_x_9630:
[----:B------:R-:W-:Y:S05]  /*74b0*/  BSYNC.RECONVERGENT B1 ;  /* 0x0000000000017941 */ /* 0x000fea0003800200 */
.L_x_9629:
        /* <DEDUP_REMOVED lines=102> */
.L_x_9636:
[----:B------:R-:W-:Y:S05]  /*7b20*/  BSYNC.RECONVERGENT B0 ;  /* 0x0000000000007941 */ /* 0x000fea0003800200 */
.L_x_9635:
[----:B------:R-:W-:Y:S05]  /*7b30*/  @P3 BRA `(.L_x_9634) ;  /* 0x0000000400643947 */ /* 0x000fea0003800000 */
[----:B------:R-:W-:Y:S01]  /*7b40*/  ISETP.GE.AND P0, PT, R100, R11, PT ;  /* 0x0000000b6400720c */ /* 0x000fe20003f06270 */
[----:B------:R-:W4:Y:S11]  /*7b50*/  LD.E.128 R44, desc[UR4][R24.64+0x80] ;  /* 0x00008004182c7980 */ /* 0x000f36000c101d00 */
[----:B------:R-:W-:Y:S01]  /*7b60*/  @!UPT UIADD3 URZ, UPT, UPT, URZ, URZ, URZ ;  /* 0x000000fffffff290 */ /* 0x000fe2000fffe0ff */
[----:B------:R-:W-:Y:S04]  /*7b70*/  @!P0 ISETP.GT.AND P1, PT, R17, 0x40, PT ;  /* 0x000000401100880c */ /* 0x000fe80003f24270 */
[----:B--23--:R-:W-:Y:S02]  /*7b80*/  @!P0 SEL R55, R16, RZ, !P1 ;  /* 0x000000ff10378207 */ /* 0x00cfe40004800000 */
        /* <DEDUP_REMOVED lines=84> */
.L_x_9634:
[----:B------:R-:W-:Y:S05]  /*80d0*/  BSYNC.RECONVERGENT B1 ;  /* 0x0000000000017941 */ /* 0x000fea0003800200 */
.L_x_9633:
        /* <DEDUP_REMOVED lines=8> */
.L_x_9603:
[----:B------:R-:W-:Y:S05]  /*8160*/  BSYNC.RECONVERGENT B2 ;  /* 0x0000000000027941 */ /* 0x000fea0003800200 */
.L_x_9595:
        /* <DEDUP_REMOVED lines=101> */
.L_x_9638:
[----:B------:R-:W-:Y:S05]  /*87c0*/  BSYNC.RECONVERGENT B0 ;  /* 0x0000000000007941 */ /* 0x000fea0003800200 */
.L_x_9637:
[----:B------:R-:W-:Y:S05]  /*87d0*/  @P2 BRA `(.L_x_9639) ;  /* 0xffffffa000ac2947 */ /* 0x000fea000383ffff */
.L_x_9586:
        /* <DEDUP_REMOVED lines=9> */
[----:B-----5:R-:W-:Y:S01]  /*8870*/  LEA R2, P0, R31, R112, 0x1 ;  /* 0x000000701f027211 */ /* 0x020fe200078008ff */
        /* <DEDUP_REMOVED lines=24> */
.L_x_9643:
[----:B------:R-:W-:Y:S05]  /*8a00*/  BSYNC.RECONVERGENT B0 ;  /* 0x0000000000007941 */ /* 0x000fea0003800200 */
.L_x_9642:
        /* <DEDUP_REMOVED lines=14> */
.L_x_9645:
[----:B------:R-:W-:Y:S05]  /*8af0*/  BSYNC.RECONVERGENT B0 ;  /* 0x0000000000007941 */ /* 0x000fea0003800200 */
.L_x_9644:
        /* <DEDUP_REMOVED lines=16> */
.L_x_9647:
[----:B------:R-:W-:Y:S05]  /*8c00*/  BSYNC.RECONVERGENT B0 ;  /* 0x0000000000007941 */ /* 0x000fea0003800200 */
.L_x_9646:
        /* <DEDUP_REMOVED lines=16> */
.L_x_9641:
[----:B------:R-:W2:Y:S04]  /*8d10*/  LD.E.64 R4, desc[UR4][R102.64+0xf0] ;  /* 0x0000f00466047980 */ /* 0x000ea8000c101b00 */
[----:B------:R-:W3:Y:S04]  /*8d20*/  LD.E.U8 R0, desc[UR4][R102.64+0x1b3] ;  /* 0x0001b30466007980 */ /* 0x000ee8000c101100 */
[----:B------:R1:W5:Y:S04]  /*8d30*/  LD.E.64 R14, desc[UR4][R102.64+0x148] ;  /* 0x00014804660e7980 */ /* 0x000368000c101b00 */
[----:B------:R1:W5:Y:S01]  /*8d40*/  LD.E.64 R26, desc[UR4][R102.64+0x150] ;  /* 0x00015004661a7980 */ /* 0x000362000c101b00 */
[----:B--2---:R-:W-:-:S04]  /*8d50*/  ISETP.NE.U32.AND P1, PT, R4, RZ, PT ;  /* 0x000000ff0400720c */ /* 0x004fc80003f25070 */
[----:B------:R-:W-:-:S13]  /*8d60*/  ISETP.NE.AND.EX P1, PT, R5, RZ, PT, P1 ;  /* 0x000000ff0500720c */ /* 0x000fda0003f25310 */
[----:B------:R-:W-:-:S05]  /*8d70*/  @P1 IADD3 R90, P0, PT, R4, R90, RZ ;  /* 0x0000005a045a1210 */ /* 0x000fca0007f1e0ff */
[----:B------:R-:W-:Y:S02]  /*8d80*/  @P1 IMAD.X R91, R5, 0x1, R89, P0 ;  /* 0x00000001055b1824 */ /* 0x000fe400000e0659 */
[----:B------:R-:W-:-:S06]  /*8d90*/  IMAD.MOV.U32 R5, RZ, RZ, RZ ;  /* 0x000000ffff057224 */ /* 0x000fcc00078e00ff */
[----:B------:R-:W2:Y:S01]  /*8da0*/  @P1 LD.E R5, desc[UR4][R90.64] ;  /* 0x000000045a051980 */ /* 0x000ea2000c101900 */
[----:B------:R-:W-:Y:S01]  /*8db0*/  LEA.HI R25, R3, R3, RZ, 0x1 ;  /* 0x0000000303197211 */ /* 0x000fe200078f08ff */
[----:B-----5:R-:W-:-:S03]  /*8dc0*/  IMAD.SHL.U32 R2, R60, 0x4, RZ ;  /* 0x000000043c027824 */ /* 0x020fc600078e00ff */
        /* <DEDUP_REMOVED lines=16> */
[-C--:B------:R-:W-:Y:S02]  /*8ed0*/  IADD3 R14, P1, PT, R14, R21.reuse, RZ ;  /* 0x000000150e0e7210 */ /* 0x080fe40007f3e0ff */
[----:B------:R-:W-:-:S03]  /*8ee0*/  IADD3 R20, P0, PT, R26, R21, RZ ;  /* 0x000000151a147210 */ /* 0x000fc60007f1e0ff */
[--C-:B------:R-:W-:Y:S02]  /*8ef0*/  IMAD.X R15, R15, 0x1, R5.reuse, P1 ;  /* 0x000000010f0f7824 */ /* 0x100fe400008e0605 */
[----:B------:R-:W-:-:S04]  /*8f00*/  IMAD.X R21, R27, 0x1, R5, P0 ;  /* 0x000000011b157824 */ /* 0x000fc800000e0605 */
[----:B------:R-:W-:Y:S05]  /*8f10*/  @P2 BRA `(.L_x_9651) ;  /* 0x0000000400b42947 */ /* 0x000fea0003800000 */
[----:B-----5:R-:W-:Y:S01]  /*8f20*/  ISETP.GE.AND P0, PT, R12, R17, PT ;  /* 0x000000110c00720c */ /* 0x020fe20003f06270 */
        /* <DEDUP_REMOVED lines=50> */
.L_x_9655:
[----:B------:R-:W-:Y:S05]  /*9250*/  BSYNC.RECONVERGENT B0 ;  /* 0x0000000000007941 */ /* 0x000fea0003800200 */
.L_x_9654:
[----:B-----5:R-:W-:Y:S01]  /*9260*/  IMAD.MOV.U32 R6, RZ, RZ, R10 ;  /* 0x000000ffff067224 */ /* 0x020fe200078e000a */
[----:B------:R-:W-:Y:S01]  /*9270*/  MOV R4, R8 ;  /* 0x0000000800047202 */ /* 0x000fe20000000f00 */
[----:B------:R-:W-:Y:S01]  /*9280*/  IMAD.MOV.U32 R7, RZ, RZ, R11 ;  /* 0x000000ffff077224 */ /* 0x000fe200078e000b */
[----:B------:R-:W-:Y:S02]  /*9290*/  MOV R5, R9 ;  /* 0x0000000900057202 */ /* 0x000fe40000000f00 */
.L_x_9653:
[----:B------:R-:W-:Y:S05]  /*92a0*/  BSYNC.RECONVERGENT B1 ;  /* 0x0000000000017941 */ /* 0x000fea0003800200 */
.L_x_9652:
        /* <DEDUP_REMOVED lines=50> */
.L_x_9657:
[----:B------:R-:W-:Y:S05]  /*95d0*/  BSYNC.RECONVERGENT B0 ;  /* 0x0000000000007941 */ /* 0x000fea0003800200 */
.L_x_9656:
[----:B-----5:R3:W-:Y:S02]  /*95e0*/  STS.128 [R61+0x2000], R8 ;  /* 0x002000083d007388 */ /* 0x0207e40000000c00 */
.L_x_9651:
[----:B------:R-:W-:Y:S05]  /*95f0*/  BSYNC.RECONVERGENT B2 ;  /* 0x0000000000027941 */ /* 0x000fea0003800200 */
.L_x_9650:
        /* <DEDUP_REMOVED lines=54> */
.L_x_9663:
[----:B------:R-:W-:Y:S05]  /*9960*/  BSYNC.RECONVERGENT B0 ;  /* 0x0000000000007941 */ /* 0x000fea0003800200 */
.L_x_9662:
[----:B-----5:R1:W-:Y:S02]  /*9970*/  STS.128 [R61+0x800], R8 ;  /* 0x000800083d007388 */ /* 0x0203e40000000c00 */
.L_x_9661:
[----:B------:R-:W-:Y:S05]  /*9980*/  BSYNC.RECONVERGENT B1 ;  /* 0x0000000000017941 */ /* 0x000fea0003800200 */
.L_x_9660:
        /* <DEDUP_REMOVED lines=47> */
.L_x_9665:
[----:B------:R-:W-:Y:S05]  /*9c80*/  BSYNC.RECONVERGENT B0 ;  /* 0x0000000000007941 */ /* 0x000fea0003800200 */
.L_x_9664:
[----:B-----5:R3:W-:Y:S02]  /*9c90*/  STS.128 [R61+0x2800], R8 ;  /* 0x002800083d007388 */ /* 0x0207e40000000c00 */
.L_x_9659:
[----:B------:R-:W-:Y:S05]  /*9ca0*/  BSYNC.RECONVERGENT B2 ;  /* 0x0000000000027941 */ /* 0x000fea0003800200 */
.L_x_9658:
        /* <DEDUP_REMOVED lines=54> */
.L_x_9671:
[----:B------:R-:W-:Y:S05]  /*a010*/  BSYNC.RECONVERGENT B0 ;  /* 0x0000000000007941 */ /* 0x000fea0003800200 */
.L_x_9670:
[----:B-----5:R3:W-:Y:S02]  /*a020*/  STS.128 [R61+0x1000], R8 ;  /* 0x001000083d007388 */ /* 0x0207e40000000c00 */
.L_x_9669:
[----:B------:R-:W-:Y:S05]  /*a030*/  BSYNC.RECONVERGENT B1 ;  /* 0x0000000000017941 */ /* 0x000fea0003800200 */
.L_x_9668:
        /* <DEDUP_REMOVED lines=47> */
.L_x_9673:
[----:B------:R-:W-:Y:S05]  /*a330*/  BSYNC.RECONVERGENT B0 ;  /* 0x0000000000007941 */ /* 0x000fea0003800200 */
.L_x_9672:
[----:B-----5:R3:W-:Y:S02]  /*a340*/  STS.128 [R61+0x3000], R8 ;  /* 0x003000083d007388 */ /* 0x0207e40000000c00 */
.L_x_9667:
[----:B------:R-:W-:Y:S05]  /*a350*/  BSYNC.RECONVERGENT B2 ;  /* 0x0000000000027941 */ /* 0x000fea0003800200 */
.L_x_9666:
[----:B------:R-:W-:-:S04]  /*a360*/  IADD3 R32, PT, PT, R114, 0x30, RZ ;  /* 0x0000003072207810 */ /* 0x000fc80007ffe0ff */
[----:B------:R-:W-:-:S13]  /*a370*/  ISETP.GE.AND P0, PT, R32, R19, PT ;  /* 0x000000132000720c */ /* 0x000fda0003f06270 */
[----:B------:R-:W-:Y:S05]  /*a380*/  @P0 BRA `(.L_x_9648) ;  /* 0x0000003400000947 */ /* 0x000fea0003800000 */
[----:B-----5:R-:W-:Y:S01]  /*a390*/  ISETP.GE.AND P0, PT, R12, R17, PT ;  /* 0x000000110c00720c */ /* 0x020fe20003f06270 */
[----:B-1----:R-:W-:Y:S01]  /*a3a0*/  IMAD R28, R121, 0x60, RZ ;  /* 0x00000060791c7824 */ /* 0x002fe200078e02ff */
[----:B------:R-:W-:Y:S01]  /*a3b0*/  BSSY.RECONVERGENT B1, `(.L_x_9674) ;  /* 0x0000034000017945 */ /* 0x000fe20003800200 */
[----:B------:R-:W-:-:S05]  /*a3c0*/  IMAD.WIDE.U32 R112, R120, 0x60, R112 ;  /* 0x0000006078707825 */ /* 0x000fca00078e0070 */
        /* <DEDUP_REMOVED lines=48> */
.L_x_9677:
[----:B------:R-:W-:Y:S05]  /*a6d0*/  BSYNC.RECONVERGENT B0 ;  /* 0x0000000000007941 */ /* 0x000fea0003800200 */
.L_x_9676:
[----:B-----5:R1:W-:Y:S02]  /*a6e0*/  STS.128 [R61+0x1800], R8 ;  /* 0x001800083d007388 */ /* 0x0203e40000000c00 */
.L_x_9675:
[----:B------:R-:W-:Y:S05]  /*a6f0*/  BSYNC.RECONVERGENT B1 ;  /* 0x0000000000017941 */ /* 0x000fea0003800200 */
.L_x_9674:
        /* <DEDUP_REMOVED lines=46> */
.L_x_9679:
[----:B------:R-:W-:Y:S05]  /*a9e0*/  BSYNC.RECONVERGENT B0 ;  /* 0x0000000000007941 */ /* 0x000fea0003800200 */
.L_x_9678:
[----:B-----5:R3:W-:Y:S01]  /*a9f0*/  STS.128 [R61+0x3800], R8 ;  /* 0x003800083d007388 */ /* 0x0207e20000000c00 */
[----:B------:R-:W-:Y:S05]  /*aa00*/  BRA `(.L_x_9648) ;  /* 0x0000002c00607947 */ /* 0x000fea0003800000 */
.L_x_9649:
        /* <DEDUP_REMOVED lines=95> */
.L_x_9685:
[----:B------:R-:W-:Y:S05]  /*b000*/  BSYNC.RECONVERGENT B0 ;  /* 0x0000000000007941 */ /* 0x000fea0003800200 */
.L_x_9684:
[----:B--2--5:R-:W-:Y:S01]  /*b010*/  IMAD.MOV.U32 R6, RZ, RZ, R34 ;  /* 0x000000ffff067224 */ /* 0x024fe200078e0022 */
[----:B------:R-:W-:Y:S01]  /*b020*/  MOV R4, R32 ;  /* 0x0000002000047202 */ /* 0x000fe20000000f00 */
[----:B------:R-:W-:Y:S01]  /*b030*/  IMAD.MOV.U32 R7, RZ, RZ, R35 ;  /* 0x000000ffff077224 */ /* 0x000fe200078e0023 */
[----:B------:R-:W-:Y:S02]  /*b040*/  MOV R5, R33 ;  /* 0x0000002100057202 */ /* 0x000fe40000000f00 */
.L_x_9683:
[----:B------:R-:W-:Y:S05]  /*b050*/  BSYNC.RECONVERGENT B1 ;  /* 0x0000000000017941 */ /* 0x000fea0003800200 */
.L_x_9682:
        /* <DEDUP_REMOVED lines=86> */
.L_x_9687:
[----:B------:R-:W-:Y:S05]  /*b5c0*/  BSYNC.RECONVERGENT B0 ;  /* 0x0000000000007941 */ /* 0x000fea0003800200 */
.L_x_9686:
[----:B-----5:R3:W-:Y:S02]  /*b5d0*/  STS.128 [R61+0x2000], R32 ;  /* 0x002000203d007388 */ /* 0x0207e40000000c00 */
.L_x_9681:
[----:B------:R-:W-:Y:S05]  /*b5e0*/  BSYNC.RECONVERGENT B2 ;  /* 0x0000000000027941 */ /* 0x000fea0003800200 */
.L_x_9680:
        /* <DEDUP_REMOVED lines=90> */
.L_x_9693:
[----:B------:R-:W-:Y:S05]  /*bb90*/  BSYNC.RECONVERGENT B0 ;  /* 0x0000000000007941 */ /* 0x000fea0003800200 */
.L_x_9692:
[----:B-----5:R1:W-:Y:S02]  /*bba0*/  STS.128 [R61+0x800], R32 ;  /* 0x000800203d007388 */ /* 0x0203e40000000c00 */
.L_x_9691:
[----:B------:R-:W-:Y:S05]  /*bbb0*/  BSYNC.RECONVERGENT B1 ;  /* 0x0000000000017941 */ /* 0x000fea0003800200 */
.L_x_9690:
        /* <DEDUP_REMOVED lines=33> */
[--C-:B-1----:R-:W-:Y:S02]  /*bdd0*/  HADD2.F32 R39, -RZ, R5.reuse.H0_H0 ;  /* 0x20000005ff277230 */ /* 0x102fe40000004100 */
        /* <DEDUP_REMOVED lines=49> */
.L_x_9695:
[----:B------:R-:W-:Y:S05]  /*c0f0*/  BSYNC.RECONVERGENT B0 ;  /* 0x0000000000007941 */ /* 0x000fea0003800200 */
.L_x_9694:
[----:B-----5:R3:W-:Y:S02]  /*c100*/  STS.128 [R61+0x2800], R32 ;  /* 0x002800203d007388 */ /* 0x0207e40000000c00 */
.L_x_9689:
[----:B------:R-:W-:Y:S05]  /*c110*/  BSYNC.RECONVERGENT B2 ;  /* 0x0000000000027941 */ /* 0x000fea0003800200 */
.L_x_9688:
        /* <DEDUP_REMOVED lines=46> */
[--C-:B------:R-:W-:Y:S02]  /*c400*/  HADD2.F32 R5, -RZ, R7.reuse.H0_H0 ;  /* 0x20000007ff057230 */ /* 0x100fe40000004100 */
[----:B------:R-:W-:Y:S01]  /*c410*/  FMUL.FTZ R28, R28, R19 ;  /* 0x000000131c1c7220 */ /* 0x000fe20000410000 */
[----:B------:R-:W-:Y:S02]  /*c420*/  HADD2.F32 R6, -RZ, R6.H1_H1 ;  /* 0x30000006ff067230 */ /* 0x000fe40000004100 */
[----:B------:R-:W-:Y:S01]  /*c430*/  @P1 FADD.FTZ R4, -R4, -RZ ;  /* 0x800000ff04041221 */ /* 0x000fe20000010100 */
[----:B------:R-:W-:-:S02]  /*c440*/  HADD2.F32 R7, -RZ, R7.H1_H1 ;  /* 0x30000007ff077230 */ /* 0x000fc40000004100 */
[----:B------:R-:W-:Y:S01]  /*c450*/  @P1 FADD.FTZ R5, -R5, -RZ ;  /* 0x800000ff05051221 */ /* 0x000fe20000010100 */
[----:B------:R-:W-:Y:S01]  /*c460*/  @P1 FADD.FTZ R40, -R40, -RZ ;  /* 0x800000ff28281221 */ /* 0x000fe20000010100 */
[----:B------:R-:W-:Y:S01]  /*c470*/  @P1 FADD.FTZ R6, -R6, -RZ ;  /* 0x800000ff06061221 */ /* 0x000fe20000010100 */
[----:B------:R-:W-:Y:S01]  /*c480*/  FMUL.FTZ R17, R17, R4 ;  /* 0x0000000411117220 */ /* 0x000fe20000410000 */
[----:B------:R-:W-:Y:S01]  /*c490*/  @P1 FADD.FTZ R7, -R7, -RZ ;  /* 0x800000ff07071221 */ /* 0x000fe20000010100 */
[----:B------:R-:W-:Y:S01]  /*c4a0*/  FMUL.FTZ R18, R18, R5 ;  /* 0x0000000512127220 */ /* 0x000fe20000410000 */
[----:B----4-:R-:W-:Y:S02]  /*c4b0*/  HADD2.F32 R4, -RZ, R8.H0_H0 ;  /* 0x20000008ff047230 */ /* 0x010fe40000004100 */
[----:B------:R-:W-:Y:S01]  /*c4c0*/  FMUL.FTZ R37, R37, R6 ;  /* 0x0000000625257220 */ /* 0x000fe20000410000 */
[----:B------:R-:W-:Y:S01]  /*c4d0*/  FMUL.FTZ R38, R38, R7 ;  /* 0x0000000726267220 */ /* 0x000fe20000410000 */
[----:B-----5:R-:W-:-:S02]  /*c4e0*/  HADD2.F32 R5, -RZ, R32.H0_H0 ;  /* 0x20000020ff057230 */ /* 0x020fc40000004100 */
[----:B------:R-:W-:Y:S01]  /*c4f0*/  FMUL.FTZ R30, R30, R41 ;  /* 0x000000291e1e7220 */ /* 0x000fe20000410000 */
[----:B------:R-:W-:Y:S02]  /*c500*/  HADD2.F32 R19, -RZ, R32.H1_H1 ;  /* 0x30000020ff137230 */ /* 0x000fe40000004100 */
[----:B------:R-:W-:Y:S01]  /*c510*/  FMUL.FTZ R16, R16, R39 ;  /* 0x0000002710107220 */ /* 0x000fe20000410000 */
[----:B------:R-:W-:Y:S02]  /*c520*/  HADD2.F32 R8, -RZ, R8.H1_H1 ;  /* 0x30000008ff087230 */ /* 0x000fe40000004100 */
[----:B------:R-:W-:Y:S01]  /*c530*/  FMUL.FTZ R31, R31, R40 ;  /* 0x000000281f1f7220 */ /* 0x000fe20000410000 */
[----:B------:R-:W-:Y:S02]  /*c540*/  HADD2.F32 R7, -RZ, R33.H0_H0 ;  /* 0x20000021ff077230 */ /* 0x000fe40000004100 */
[----:B------:R-:W-:Y:S01]  /*c550*/  FFMA.FTZ R4, R5, R4, R28 ;  /* 0x0000000405047223 */ /* 0x000fe2000001001c */
[----:B------:R-:W-:-:S02]  /*c560*/  HADD2.F32 R6, -RZ, R9.H0_H0 ;  /* 0x20000009ff067230 */ /* 0x000fc40000004100 */
[----:B------:R-:W-:Y:S01]  /*c570*/  FFMA.FTZ R19, R19, R8, R30 ;  /* 0x0000000813137223 */ /* 0x000fe2000001001e */
[----:B------:R-:W-:Y:S02]  /*c580*/  HADD2.F32 R40, -RZ, R9.H1_H1 ;  /* 0x30000009ff287230 */ /* 0x000fe40000004100 */
[----:B------:R-:W-:Y:S02]  /*c590*/  HADD2.F32 R32, -RZ, R10.H0_H0 ;  /* 0x2000000aff207230 */ /* 0x000fe40000004100 */
[----:B------:R-:W-:Y:S01]  /*c5a0*/  FFMA.FTZ R6, R7, R6, R16 ;  /* 0x0000000607067223 */ /* 0x000fe20000010010 */
[----:B------:R-:W-:Y:S02]  /*c5b0*/  HADD2.F32 R9, -RZ, R11.H0_H0 ;  /* 0x2000000bff097230 */ /* 0x000fe40000004100 */
[----:B------:R-:W-:Y:S02]  /*c5c0*/  HADD2.F32 R8, -RZ, R34.H0_H0 ;  /* 0x20000022ff087230 */ /* 0x000fe40000004100 */
[----:B------:R-:W-:-:S02]  /*c5d0*/  HADD2.F32 R5, -RZ, R35.H0_H0 ;  /* 0x20000023ff057230 */ /* 0x000fc40000004100 */
[----:B------:R-:W-:Y:S02]  /*c5e0*/  HADD2.F32 R10, -RZ, R10.H1_H1 ;  /* 0x3000000aff0a7230 */ /* 0x000fe40000004100 */
[----:B------:R-:W-:Y:S01]  /*c5f0*/  FFMA.FTZ R8, R8, R32, R17 ;  /* 0x0000002008087223 */ /* 0x000fe20000010011 */
[----:B------:R-:W-:Y:S02]  /*c600*/  HADD2.F32 R11, -RZ, R11.H1_H1 ;  /* 0x3000000bff0b7230 */ /* 0x000fe40000004100 */
[----:B------:R-:W-:Y:S01]  /*c610*/  FFMA.FTZ R5, R5, R9, R18 ;  /* 0x0000000905057223 */ /* 0x000fe20000010012 */
[----:B------:R-:W-:Y:S01]  /*c620*/  HADD2.F32 R16, -RZ, R33.H1_H1 ;  /* 0x30000021ff107230 */ /* 0x000fe20000004100 */
[----:B------:R-:W-:Y:S01]  /*c630*/  F2FP.F16.F32.PACK_AB R32, R19, R4 ;  /* 0x000000041320723e */ /* 0x000fe200000000ff */
        /* <DEDUP_REMOVED lines=8> */
.L_x_9701:
[----:B------:R-:W-:Y:S05]  /*c6c0*/  BSYNC.RECONVERGENT B0 ;  /* 0x0000000000007941 */ /* 0x000fea0003800200 */
.L_x_9700:
[----:B-----5:R3:W-:Y:S02]  /*c6d0*/  STS.128 [R61+0x1000], R32 ;  /* 0x001000203d007388 */ /* 0x0207e40000000c00 */
.L_x_9699:
[----:B------:R-:W-:Y:S05]  /*c6e0*/  BSYNC.RECONVERGENT B1 ;  /* 0x0000000000017941 */ /* 0x000fea0003800200 */
.L_x_9698:
        /* <DEDUP_REMOVED lines=83> */
.L_x_9703:
[----:B------:R-:W-:Y:S05]  /*cc20*/  BSYNC.RECONVERGENT B0 ;  /* 0x0000000000007941 */ /* 0x000fea0003800200 */
.L_x_9702:
[----:B-----5:R3:W-:Y:S02]  /*cc30*/  STS.128 [R61+0x3000], R32 ;  /* 0x003000203d007388 */ /* 0x0207e40000000c00 */
.L_x_9697:
[----:B------:R-:W-:Y:S05]  /*cc40*/  BSYNC.RECONVERGENT B2 ;  /* 0x0000000000027941 */ /* 0x000fea0003800200 */
.L_x_9696:
        /* <DEDUP_REMOVED lines=40> */
[--C-:B----4-:R-:W-:Y:S02]  /*ced0*/  HADD2.F32 R19, -RZ, R4.reuse.H0_H0 ;  /* 0x20000004ff137230 */ /* 0x110fe40000004100 */
[----:B------:R-:W-:Y:S02]  /*cee0*/  HADD2.F32 R43, -RZ, R4.H1_H1 ;  /* 0x30000004ff2b7230 */ /* 0x000fe40000004100 */
[----:B------:R-:W-:-:S02]  /*cef0*/  HADD2.F32 R41, -RZ, R5.H0_H0 ;  /* 0x20000005ff297230 */ /* 0x000fc40000004100 */
        /* <DEDUP_REMOVED lines=8> */
[----:B------:R-:W-:Y:S01]  /*cf80*/  @P1 FADD.FTZ R4, -R4, -RZ ;  /* 0x800000ff04041221 */ /* 0x000fe20000010100 */
[----:B------:R-:W-:Y:S02]  /*cf90*/  HADD2.F32 R7, -RZ, R7.H1_H1 ;  /* 0x30000007ff077230 */ /* 0x000fe40000004100 */
[----:B------:R-:W-:Y:S01]  /*cfa0*/  @P1 FADD.FTZ R5, -R5, -RZ ;  /* 0x800000ff05051221 */ /* 0x000fe20000010100 */
[----:B------:R-:W-:Y:S01]  /*cfb0*/  FMUL.FTZ R30, R30, R19 ;  /* 0x000000131e1e7220 */ /* 0x000fe20000410000 */
[----:B------:R-:W-:Y:S01]  /*cfc0*/  @P1 FADD.FTZ R6, -R6, -RZ ;  /* 0x800000ff06061221 */ /* 0x000fe20000010100 */
[----:B------:R-:W-:Y:S01]  /*cfd0*/  FMUL.FTZ R17, R17, R4 ;  /* 0x0000000411117220 */ /* 0x000fe20000410000 */
[----:B------:R-:W-:Y:S01]  /*cfe0*/  @P1 FADD.FTZ R7, -R7, -RZ ;  /* 0x800000ff07071221 */ /* 0x000fe20000010100 */
[----:B------:R-:W-:Y:S01]  /*cff0*/  FMUL.FTZ R18, R18, R5 ;  /* 0x0000000512127220 */ /* 0x000fe20000410000 */
[----:B------:R-:W-:Y:S01]  /*d000*/  FMUL.FTZ R37, R37, R6 ;  /* 0x0000000625257220 */ /* 0x000fe20000410000 */
[----:B------:R-:W-:-:S02]  /*d010*/  HADD2.F32 R5, -RZ, R28.H0_H0 ;  /* 0x2000001cff057230 */ /* 0x000fc40000004100 */
[----:B------:R-:W-:Y:S01]  /*d020*/  FMUL.FTZ R40, R40, R7 ;  /* 0x0000000728287220 */ /* 0x000fe20000410000 */
[----:B---3--:R-:W-:Y:S02]  /*d030*/  HADD2.F32 R4, -RZ, R8.H0_H0 ;  /* 0x20000008ff047230 */ /* 0x008fe40000004100 */
[----:B------:R-:W-:Y:S01]  /*d040*/  FMUL.FTZ R34, R34, R43 ;  /* 0x0000002b22227220 */ /* 0x000fe20000410000 */
[----:B------:R-:W-:Y:S02]  /*d050*/  HADD2.F32 R19, -RZ, R28.H1_H1 ;  /* 0x3000001cff137230 */ /* 0x000fe40000004100 */
[----:B------:R-:W-:Y:S01]  /*d060*/  FMUL.FTZ R16, R16, R41 ;  /* 0x0000002910107220 */ /* 0x000fe20000410000 */
[----:B------:R-:W-:Y:S02]  /*d070*/  HADD2.F32 R7, -RZ, R29.H0_H0 ;  /* 0x2000001dff077230 */ /* 0x000fe40000004100 */
[----:B------:R-:W-:Y:S01]  /*d080*/  FMUL.FTZ R35, R35, R42 ;  /* 0x0000002a23237220 */ /* 0x000fe20000410000 */
[----:B------:R-:W-:-:S02]  /*d090*/  HADD2.F32 R8, -RZ, R8.H1_H1 ;  /* 0x30000008ff087230 */ /* 0x000fc40000004100 */
[----:B------:R-:W-:Y:S01]  /*d0a0*/  FFMA.FTZ R4, R5, R4, R30 ;  /* 0x0000000405047223 */ /* 0x000fe2000001001e */
[--C-:B------:R-:W-:Y:S02]  /*d0b0*/  HADD2.F32 R6, -RZ, R9.reuse.H0_H0 ;  /* 0x20000009ff067230 */ /* 0x100fe40000004100 */
[----:B------:R-:W-:Y:S02]  /*d0c0*/  HADD2.F32 R42, -RZ, R9.H1_H1 ;  /* 0x30000009ff2a7230 */ /* 0x000fe40000004100 */
[----:B------:R-:W-:Y:S01]  /*d0d0*/  FFMA.FTZ R19, R19, R8, R34 ;  /* 0x0000000813137223 */ /* 0x000fe20000010022 */
[----:B------:R-:W-:Y:S02]  /*d0e0*/  HADD2.F32 R28, -RZ, R10.H0_H0 ;  /* 0x2000000aff1c7230 */ /* 0x000fe40000004100 */
[----:B------:R-:W-:Y:S01]  /*d0f0*/  FFMA.FTZ R6, R7, R6, R16 ;  /* 0x0000000607067223 */ /* 0x000fe20000010010 */
[----:B------:R-:W-:Y:S02]  /*d100*/  HADD2.F32 R9, -RZ, R11.H0_H0 ;  /* 0x2000000bff097230 */ /* 0x000fe40000004100 */
[----:B------:R-:W-:-:S02]  /*d110*/  HADD2.F32 R5, -RZ, R31.H0_H0 ;  /* 0x2000001fff057230 */ /* 0x000fc40000004100 */
[----:B------:R-:W-:Y:S02]  /*d120*/  HADD2.F32 R10, -RZ, R10.H1_H1 ;  /* 0x3000000aff0a7230 */ /* 0x000fe40000004100 */
[----:B------:R-:W-:Y:S02]  /*d130*/  HADD2.F32 R11, -RZ, R11.H1_H1 ;  /* 0x3000000bff0b7230 */ /* 0x000fe40000004100 */
[----:B------:R-:W-:Y:S01]  /*d140*/  FFMA.FTZ R5, R5, R9, R18 ;  /* 0x0000000905057223 */ /* 0x000fe20000010012 */
[----:B------:R-:W-:Y:S02]  /*d150*/  HADD2.F32 R16, -RZ, R29.H1_H1 ;  /* 0x3000001dff107230 */ /* 0x000fe40000004100 */
[--C-:B------:R-:W-:Y:S02]  /*d160*/  HADD2.F32 R8, -RZ, R33.reuse.H0_H0 ;  /* 0x20000021ff087230 */ /* 0x100fe40000004100 */
[----:B------:R-:W-:Y:S02]  /*d170*/  HADD2.F32 R30, -RZ, R33.H1_H1 ;  /* 0x30000021ff1e7230 */ /* 0x000fe40000004100 */
[----:B------:R-:W-:Y:S01]  /*d180*/  FFMA.FTZ R35, R16, R42, R35 ;  /* 0x0000002a10237223 */ /* 0x000fe20000010023 */
[----:B------:R-:W-:-:S02]  /*d190*/  HADD2.F32 R31, -RZ, R31.H1_H1 ;  /* 0x3000001fff1f7230 */ /* 0x000fc40000004100 */
[----:B------:R-:W-:Y:S01]  /*d1a0*/  FFMA.FTZ R8, R8, R28, R17 ;  /* 0x0000001c08087223 */ /* 0x000fe20000010011 */
[----:B------:R-:W-:Y:S01]  /*d1b0*/  F2FP.F16.F32.PACK_AB R28, R19, R4 ;  /* 0x00000004131c723e */ /* 0x000fe200000000ff */
[----:B------:R-:W-:Y:S01]  /*d1c0*/  FFMA.FTZ R37, R30, R10, R37 ;  /* 0x0000000a1e257223 */ /* 0x000fe20000010025 */
[----:B------:R-:W-:Y:S01]  /*d1d0*/  F2FP.F16.F32.PACK_AB R29, R35, R6 ;  /* 0x00000006231d723e */ /* 0x000fe200000000ff */
[----:B------:R-:W-:-:S03]  /*d1e0*/  FFMA.FTZ R40, R31, R11, R40 ;  /* 0x0000000b1f287223 */ /* 0x000fc60000010028 */
[----:B------:R-:W-:Y:S02]  /*d1f0*/  F2FP.F16.F32.PACK_AB R30, R37, R8 ;  /* 0x00000008251e723e */ /* 0x000fe400000000ff */
[----:B------:R-:W-:Y:S02]  /*d200*/  F2FP.F16.F32.PACK_AB R31, R40, R5 ;  /* 0x00000005281f723e */ /* 0x000fe400000000ff */
.L_x_9707:
[----:B------:R-:W-:Y:S05]  /*d210*/  BSYNC.RECONVERGENT B0 ;  /* 0x0000000000007941 */ /* 0x000fea0003800200 */
.L_x_9706:
[----:B-----5:R1:W-:Y:S02]  /*d220*/  STS.128 [R61+0x1800], R28 ;  /* 0x0018001c3d007388 */ /* 0x0203e40000000c00 */
.L_x_9705:
[----:B------:R-:W-:Y:S05]  /*d230*/  BSYNC.RECONVERGENT B1 ;  /* 0x0000000000017941 */ /* 0x000fea0003800200 */
.L_x_9704:
        /* <DEDUP_REMOVED lines=83> */
.L_x_9709:
[----:B------:R-:W-:Y:S05]  /*d770*/  BSYNC.RECONVERGENT B0 ;  /* 0x0000000000007941 */ /* 0x000fea0003800200 */
.L_x_9708:
[----:B-----5:R1:W-:Y:S02]  /*d780*/  STS.128 [R61+0x3800], R28 ;  /* 0x0038001c3d007388 */ /* 0x0203e40000000c00 */
.L_x_9648:
[----:B------:R-:W-:Y:S05]  /*d790*/  BSYNC.RECONVERGENT B3 ;  /* 0x0000000000037941 */ /* 0x000fea0003800200 */
.L_x_9640:
[----:B-123--:R-:W-:Y:S01]  /*d7a0*/  IMAD.IADD R5, R62, 0x1, -R163 ;  /* 0x000000013e057824 */ /* 0x00efe200078e0aa3 */
[C---:B------:R-:W-:Y:S01]  /*d7b0*/  SHF.L.U64.HI R14, R67.reuse, 0x1, R68 ;  /* 0x00000001430e7819 */ /* 0x040fe20000010244 */
[----:B------:R-:W-:Y:S01]  /*d7c0*/  IMAD.SHL.U32 R3, R67, 0x2, RZ ;  /* 0x0000000243037824 */ /* 0x000fe200078e00ff */
        /* <DEDUP_REMOVED lines=23> */
.L_x_9711:
[----:B------:R-:W-:Y:S05]  /*d940*/  BSYNC.RECONVERGENT B0 ;  /* 0x0000000000007941 */ /* 0x000fea0003800200 */
.L_x_9710:
        /* <DEDUP_REMOVED lines=14> */
.L_x_9713:
[----:B------:R-:W-:Y:S05]  /*da30*/  BSYNC.RECONVERGENT B0 ;  /* 0x0000000000007941 */ /* 0x000fea0003800200 */
.L_x_9712:
        /* <DEDUP_REMOVED lines=16> */
.L_x_9715:
[----:B------:R-:W-:Y:S05]  /*db40*/  BSYNC.RECONVERGENT B0 ;  /* 0x0000000000007941 */ /* 0x000fea0003800200 */
.L_x_9714:
        /* <DEDUP_REMOVED lines=16> */
.L_x_9717:
[----:B------:R-:W-:Y:S05]  /*dc50*/  BSYNC.RECONVERGENT B0 ;  /* 0x0000000000007941 */ /* 0x000fea0003800200 */
.L_x_9716:
[----:B------:R-:W0:Y:S01]  /*dc60*/  LDGDEPBAR ;  /* 0x00000000000079af */ /* 0x000e220000000000 */
[----:B------:R-:W-:Y:S01]  /*dc70*/  BSSY.RECONVERGENT B0, `(.L_x_9718) ;  /* 0x0000015000007945 */ /* 0x000fe20003800200 */
[----:B------:R-:W-:-:S04]  /*dc80*/  DEPBAR.LE SB0, 0x0 ;  /* 0x000080000000791a */ /* 0x000fc80000000000 */
[----:B------:R-:W-:Y:S06]  /*dc90*/  BAR.SYNC.DEFER_BLOCKING 0x0 ;  /* 0x0000000000007b1d */ /* 0x000fec0000010000 */
[----:B------:R-:W-:Y:S05]  /*dca0*/  @P5 BRA `(.L_x_9719) ;  /* 0x00000000003c5947 */ /* 0x000fea0003800000 */
[-C--:B------:R-:W-:Y:S02]  /*dcb0*/  ISETP.GE.AND P1, PT, R12, R164.reuse, PT ;  /* 0x000000a40c00720c */ /* 0x080fe40003f26270 */
[----:B------:R-:W-:-:S11]  /*dcc0*/  ISETP.GE.AND P0, PT, R100, R164, PT ;  /* 0x000000a46400720c */ /* 0x000fd60003f06270 */
        /* <DEDUP_REMOVED lines=13> */
.L_x_9719:
[----:B------:R1:W-:Y:S04]  /*dda0*/  STS.128 [R61+0x8000], RZ ;  /* 0x008000ff3d007388 */ /* 0x0003e80000000c00 */
[----:B------:R1:W-:Y:S02]  /*ddb0*/  STS.128 [R61+0xa000], RZ ;  /* 0x00a000ff3d007388 */ /* 0x0003e40000000c00 */
.L_x_9720:
[----:B------:R-:W-:Y:S05]  /*ddc0*/  BSYNC.RECONVERGENT B0 ;  /* 0x0000000000007941 */ /* 0x000fea0003800200 */
.L_x_9718:
[-C--:B------:R-:W-:Y:S01]  /*ddd0*/  ISETP.GE.AND P1, PT, R24, R5.reuse, PT ;  /* 0x000000051800720c */ /* 0x080fe20003f26270 */
[----:B------:R-:W-:Y:S01]  /*dde0*/  IMAD.SHL.U32 R63, R63, 0x400, RZ ;  /* 0x000004003f3f7824 */ /* 0x000fe200078e00ff */
[----:B------:R-:W-:Y:S01]  /*ddf0*/  LOP3.LUT R111, R111, 0x8, R60, 0x78, !PT ;  /* 0x000000086f6f7812 */ /* 0x000fe200078e783c */
[----:B------:R-:W-:Y:S01]  /*de00*/  IMAD.SHL.U32 R0, R60, 0x20, RZ ;  /* 0x000000203c007824 */ /* 0x000fe200078e00ff */
[-C--:B------:R-:W-:Y:S01]  /*de10*/  ISETP.GE.AND P2, PT, R36, R5.reuse, PT ;  /* 0x000000052400720c */ /* 0x080fe20003f46270 */
[----:B------:R-:W-:Y:S01]  /*de20*/  BSSY.RECONVERGENT B0, `(.L_x_9721) ;  /* 0x000001a000007945 */ /* 0x000fe20003800200 */
[----:B------:R-:W-:Y:S02]  /*de30*/  ISETP.GE.AND P3, PT, R32, R5, PT ;  /* 0x000000052000720c */ /* 0x000fe40003f66270 */
[----:B------:R-:W-:Y:S02]  /*de40*/  LOP3.LUT R111, R111, 0x38, R64, 0x78, !PT ;  /* 0x000000386f6f7812 */ /* 0x000fe400078e7840 */
[----:B------:R-:W-:-:S02]  /*de50*/  LOP3.LUT R146, R63, 0x400, RZ, 0xc0, !PT ;  /* 0x000004003f927812 */ /* 0x000fc400078ec0ff */
[----:B------:R-:W-:Y:S01]  /*de60*/  LOP3.LUT R5, R59, 0x7c00, R0, 0xf8, !PT ;  /* 0x00007c003b057812 */ /* 0x000fe200078ef800 */
[----:B------:R1:W-:Y:S01]  /*de70*/  @P1 STS.128 [R61+0x8800], RZ ;  /* 0x008800ff3d001388 */ /* 0x0003e20000000c00 */
[----:B--2---:R-:W-:Y:S01]  /*de80*/  LEA R6, P0, R65, R160, 0x1 ;  /* 0x000000a041067211 */ /* 0x004fe200078008ff */
[----:B------:R-:W-:Y:S02]  /*de90*/  IMAD R146, R111, 0x2, R146 ;  /* 0x000000026f927824 */ /* 0x000fe400078e0292 */
[----:B------:R1:W-:Y:S01]  /*dea0*/  @P1 STS.128 [R61+0xa800], RZ ;  /* 0x00a800ff3d001388 */ /* 0x0003e20000000c00 */
[----:B------:R-:W-:Y:S01]  /*deb0*/  LEA.HI.X R7, R65, R161, R66, 0x1, P0 ;  /* 0x000000a141077211 */ /* 0x000fe200000f0c42 */
[----:B------:R-:W-:Y:S01]  /*dec0*/  IMAD.IADD R0, R58, 0x1, R5 ;  /* 0x000000013a007824 */ /* 0x000fe200078e0205 */
        /* <DEDUP_REMOVED lines=15> */
.L_x_9722:
[----:B------:R-:W-:Y:S05]  /*dfc0*/  BSYNC.RECONVERGENT B0 ;  /* 0x0000000000007941 */ /* 0x000fea0003800200 */
.L_x_9721:
        /* <DEDUP_REMOVED lines=20> */
.L_x_9724:
[----:B------:R-:W-:Y:S05]  /*e110*/  BSYNC.RECONVERGENT B0 ;  /* 0x0000000000007941 */ /* 0x000fea0003800200 */
.L_x_9723:
        /* <DEDUP_REMOVED lines=18> */
.L_x_9726:
[----:B------:R-:W-:Y:S05]  /*e240*/  BSYNC.RECONVERGENT B0 ;  /* 0x0000000000007941 */ /* 0x000fea0003800200 */
.L_x_9725:
[----:B------:R-:W-:Y:S01]  /*e250*/  LDSM.16.M88.4 R44, [R147] ;  /* 0x00000000932c783b */ /* 0x000fe20000000200 */
[----:B------:R-:W-:Y:S01]  /*e260*/  R2P PR, R60, 0x6 ;  /* 0x000000063c007804 */ /* 0x000fe20000000000 */
[----:B------:R-:W-:Y:S01]  /*e270*/  IMAD.MOV.U32 R0, RZ, RZ, 0x20 ;  /* 0x00000020ff007424 */ /* 0x000fe200078e00ff */
[----:B------:R-:W-:Y:S01]  /*e280*/  BSSY.RECONVERGENT B1, `(.L_x_9727) ;  /* 0x0000139000017945 */ /* 0x000fe20003800200 */
[----:B-----5:R-:W3:Y:S01]  /*e290*/  LDSM.16.M88.4 R16, [R146+0x4000] ;  /* 0x004000009210783b */ /* 0x020ee20000000200 */
[----:B------:R-:W-:Y:S02]  /*e2a0*/  IMAD.MOV.U32 R2, RZ, RZ, 0x40 ;  /* 0x00000040ff027424 */ /* 0x000fe400078e00ff */
[----:B------:R-:W-:Y:S01]  /*e2b0*/  SEL R0, R0, 0xffffffe0, !P1 ;  /* 0xffffffe000007807 */ /* 0x000fe20004800000 */
[----:B------:R-:W4:Y:S01]  /*e2c0*/  LDSM.16.M88.4 R72, [R146+0x4800] ;  /* 0x004800009248783b */ /* 0x000f220000000200 */
[----:B------:R-:W-:Y:S01]  /*e2d0*/  IMAD.SHL.U32 R60, R60, 0x2, RZ ;  /* 0x000000023c3c7824 */ /* 0x000fe200078e00ff */
[----:B------:R-:W-:-:S02]  /*e2e0*/  SEL R2, R2, 0xffffffc0, !P2 ;  /* 0xffffffc002027807 */ /* 0x000fc40005000000 */
[----:B------:R-:W4:Y:S01]  /*e2f0*/  LDSM.16.M88.4 R64, [R146+0x5000] ;  /* 0x005000009240783b */ /* 0x000f220000000200 */
[C-C-:B------:R-:W-:Y:S01]  /*e300*/  IMAD.IADD R145, R147.reuse, 0x1, R0.reuse ;  /* 0x0000000193917824 */ /* 0x140fe200078e0200 */
[----:B------:R-:W-:Y:S01]  /*e310*/  LOP3.LUT R60, R60, 0x6, RZ, 0xc0, !PT ;  /* 0x000000063c3c7812 */ /* 0x000fe200078ec0ff */
[C---:B------:R-:W-:Y:S01]  /*e320*/  IMAD.IADD R142, R146.reuse, 0x1, R0 ;  /* 0x00000001928e7824 */ /* 0x040fe200078e0200 */
[----:B--2---:R-:W2:Y:S01]  /*e330*/  LDSM.16.M88.4 R4, [R146+0x5800] ;  /* 0x005800009204783b */ /* 0x004ea20000000200 */
[--C-:B------:R-:W-:Y:S02]  /*e340*/  IMAD.IADD R144, R147, 0x1, R2.reuse ;  /* 0x0000000193907824 */ /* 0x100fe400078e0202 */
[----:B------:R-:W-:Y:S01]  /*e350*/  IMAD.IADD R141, R146, 0x1, R2 ;  /* 0x00000001928d7824 */ /* 0x000fe200078e0202 */
[----:B------:R-:W-:Y:S01]  /*e360*/  LDSM.16.M88.4 R28, [R145] ;  /* 0x00000000911c783b */ /* 0x000fe20000000200 */
[C---:B------:R-:W-:Y:S02]  /*e370*/  IMAD.IADD R143, R0.reuse, 0x1, R144 ;  /* 0x00000001008f7824 */ /* 0x040fe400078e0290 */
[----:B------:R-:W-:Y:S01]  /*e380*/  IMAD.IADD R140, R0, 0x1, R141 ;  /* 0x00000001008c7824 */ /* 0x000fe200078e028d */
[----:B------:R-:W2:Y:S04]  /*e390*/  LDSM.16.M88.4 R80, [R142+0x4000] ;  /* 0x004000008e50783b */ /* 0x000ea80000000200 */
[----:B------:R-:W2:Y:S04]  /*e3a0*/  LDSM.16.M88.4 R40, [R142+0x4800] ;  /* 0x004800008e28783b */ /* 0x000ea80000000200 */
[----:B------:R-:W2:Y:S04]  /*e3b0*/  LDSM.16.M88.4 R36, [R142+0x5000] ;  /* 0x005000008e24783b */ /* 0x000ea80000000200 */
[----:B------:R-:W2:Y:S04]  /*e3c0*/  LDSM.16.M88.4 R32, [R142+0x5800] ;  /* 0x005800008e20783b */ /* 0x000ea80000000200 */
[----:B------:R-:W-:Y:S01]  /*e3d0*/  LDSM.16.M88.4 R24, [R144] ;  /* 0x000000009018783b */ /* 0x000fe20000000200 */
[C---:B---3--:R-:W-:Y:S03]  /*e3e0*/  HMMA.16816.F32 R20, R44.reuse, R16, RZ ;  /* 0x000000102c14723c */ /* 0x048fe600000018ff */
[----:B-1----:R-:W1:Y:S04]  /*e3f0*/  LDSM.16.M88.4 R8, [R141+0x4000] ;  /* 0x004000008d08783b */ /* 0x002e680000000200 */
        /* <DEDUP_REMOVED lines=10> */
[C---:B--2---:R-:W-:Y:S08]  /*e4a0*/  HMMA.16816.F32 R52, R44.reuse, R4, RZ ;  /* 0x000000042c34723c */ /* 0x044ff000000018ff */
[----:B------:R-:W-:Y:S01]  /*e4b0*/  HMMA.16816.F32 R44, R44, R6, RZ ;  /* 0x000000062c2c723c */ /* 0x000fe200000018ff */
        /* <DEDUP_REMOVED lines=16> */
[----:B------:R-:W1:Y:S07]  /*e5c0*/  LDSM.16.M88.4 R8, [R143] ;  /* 0x000000008f08783b */ /* 0x000e6e0000000200 */
[C---:B--2---:R-:W-:Y:S08]  /*e5d0*/  HMMA.16816.F32 R76, R24.reuse, R4, R76 ;  /* 0x00000004184c723c */ /* 0x044ff0000000184c */
[C---:B------:R-:W-:Y:S01]  /*e5e0*/  HMMA.16816.F32 R72, R24.reuse, R6, R72 ;  /* 0x000000061848723c */ /* 0x040fe20000001848 */
[----:B------:R-:W2:Y:S07]  /*e5f0*/  LDSM.16.M88.4 R4, [R147+0x2000] ;  /* 0x002000009304783b */ /* 0x000eae0000000200 */
        /* <DEDUP_REMOVED lines=19> */
[----:B------:R-:W1:Y:S03]  /*e730*/  LDSM.16.M88.4 R36, [R141+0x6000] ;  /* 0x006000008d24783b */ /* 0x000e660000000200 */
[C---:B--2---:R-:W-:Y:S08]  /*e740*/  HMMA.16816.F32 R20, R4.reuse, R32, R20 ;  /* 0x000000200414723c */ /* 0x044ff00000001814 */
[C---:B------:R-:W-:Y:S01]  /*e750*/  HMMA.16816.F32 R16, R4.reuse, R34, R16 ;  /* 0x000000220410723c */ /* 0x040fe20000001810 */
[----:B------:R-:W-:Y:S07]  /*e760*/  LDSM.16.M88.4 R32, [R141+0x6800] ;  /* 0x006800008d20783b */ /* 0x000fee0000000200 */
[C---:B---3--:R-:W-:Y:S08]  /*e770*/  HMMA.16816.F32 R68, R4.reuse, R24, R68 ;  /* 0x000000180444723c */ /* 0x048ff00000001844 */
[C---:B------:R-:W-:Y:S01]  /*e780*/  HMMA.16816.F32 R64, R4.reuse, R26, R64 ;  /* 0x0000001a0440723c */ /* 0x040fe20000001840 */
[----:B------:R-:W2:Y:S07]  /*e790*/  LDSM.16.M88.4 R24, [R141+0x7800] ;  /* 0x007800008d18783b */ /* 0x000eae0000000200 */
[C---:B----4-:R-:W-:Y:S08]  /*e7a0*/  HMMA.16816.F32 R76, R4.reuse, R28, R76 ;  /* 0x0000001c044c723c */ /* 0x050ff0000000184c */
[C---:B-1----:R-:W-:Y:S08]  /*e7b0*/  HMMA.16816.F32 R52, R4.reuse, R8, R52 ;  /* 0x000000080434723c */ /* 0x042ff00000001834 */
[C---:B------:R-:W-:Y:S01]  /*e7c0*/  HMMA.16816.F32 R44, R4.reuse, R10, R44 ;  /* 0x0000000a042c723c */ /* 0x040fe2000000182c */
[----:B------:R-:W-:Y:S07]  /*e7d0*/  LDSM.16.M88.4 R8, [R143+0x2000] ;  /* 0x002000008f08783b */ /* 0x000fee0000000200 */
[----:B------:R-:W-:Y:S01]  /*e7e0*/  HMMA.16816.F32 R72, R4, R30, R72 ;  /* 0x0000001e0448723c */ /* 0x000fe20000001848 */
[----:B------:R-:W1:Y:S04]  /*e7f0*/  LDSM.16.M88.4 R28, [R141+0x7000] ;  /* 0x007000008d1c783b */ /* 0x000e680000000200 */
[----:B------:R-:W3:Y:S03]  /*e800*/  LDSM.16.M88.4 R4, [R140+0x6000] ;  /* 0x006000008c04783b */ /* 0x000ee60000000200 */
[C---:B------:R-:W-:Y:S08]  /*e810*/  HMMA.16816.F32 R20, R92.reuse, R96, R20 ;  /* 0x000000605c14723c */ /* 0x040ff00000001814 */
[C---:B------:R-:W-:Y:S08]  /*e820*/  HMMA.16816.F32 R16, R92.reuse, R98, R16 ;  /* 0x000000625c10723c */ /* 0x040ff00000001810 */
[C---:B------:R-:W-:Y:S08]  /*e830*/  HMMA.16816.F32 R52, R92.reuse, R80, R52 ;  /* 0x000000505c34723c */ /* 0x040ff00000001834 */
[C---:B------:R-:W-:Y:S01]  /*e840*/  HMMA.16816.F32 R80, R92.reuse, R82, R44 ;  /* 0x000000525c50723c */ /* 0x040fe2000000182c */
[----:B------:R-:W4:Y:S07]  /*e850*/  LDSM.16.M88.4 R44, [R140+0x6800] ;  /* 0x006800008c2c783b */ /* 0x000f2e0000000200 */
[----:B------:R-:W-:Y:S08]  /*e860*/  HMMA.16816.F32 R68, R92, R84, R68 ;  /* 0x000000545c44723c */ /* 0x000ff00000001844 */
[----:B------:R-:W-:Y:S08]  /*e870*/  HMMA.16816.F32 R20, R40, R36, R20 ;  /* 0x000000242814723c */ /* 0x000ff00000001814 */
[----:B------:R-:W-:Y:S08]  /*e880*/  HMMA.16816.F32 R76, R92, R88, R76 ;  /* 0x000000585c4c723c */ /* 0x000ff0000000184c */
[C---:B------:R-:W-:Y:S08]  /*e890*/  HMMA.16816.F32 R16, R40.reuse, R38, R16 ;  /* 0x000000262810723c */ /* 0x040ff00000001810 */
[C---:B--2---:R-:W-:Y:S08]  /*e8a0*/  HMMA.16816.F32 R52, R40.reuse, R24, R52 ;  /* 0x000000182834723c */ /* 0x044ff00000001834 */
[----:B------:R-:W-:Y:S01]  /*e8b0*/  HMMA.16816.F32 R80, R40, R26, R80 ;  /* 0x0000001a2850723c */ /* 0x000fe20000001850 */
[----:B------:R-:W2:Y:S07]  /*e8c0*/  LDSM.16.M88.4 R24, [R140+0x7000] ;  /* 0x007000008c18783b */ /* 0x000eae0000000200 */
[----:B------:R-:W-:Y:S08]  /*e8d0*/  HMMA.16816.F32 R64, R92, R86, R64 ;  /* 0x000000565c40723c */ /* 0x000ff00000001840 */
[----:B-1----:R-:W-:Y:S05]  /*e8e0*/  HMMA.16816.F32 R68, R40, R28, R68 ;  /* 0x0000001c2844723c */ /* 0x002fea0000001844 */
[----:B------:R-:W-:-:S04]  /*e8f0*/  IMAD.IADD R29, R163, 0x1, R60 ;  /* 0x00000001a31d7824 */ /* 0x000fc800078e023c */
[C---:B------:R-:W-:Y:S01]  /*e900*/  VIADD R15, R29.reuse, 0x8 ;  /* 0x000000081d0f7836 */ /* 0x040fe20000000000 */
[CC--:B------:R-:W-:Y:S01]  /*e910*/  ISETP.GE.AND P1, PT, R29.reuse, R62.reuse, PT ;  /* 0x0000003e1d00720c */ /* 0x0c0fe20003f26270 */
[----:B---3--:R-:W-:Y:S05]  /*e920*/  HMMA.16816.F32 R20, R8, R4, R20 ;  /* 0x000000040814723c */ /* 0x008fea0000001814 */
[----:B------:R-:W-:Y:S01]  /*e930*/  VIADD R5, R29, 0x1 ;  /* 0x000000011d057836 */ /* 0x000fe20000000000 */
[----:B------:R-:W-:Y:S01]  /*e940*/  ISETP.GE.AND P6, PT, R15, R62, PT ;  /* 0x0000003e0f00720c */ /* 0x000fe20003fc6270 */
[----:B------:R-:W-:-:S03]  /*e950*/  VIADD R15, R29, 0x18 ;  /* 0x000000181d0f7836 */ /* 0x000fc60000000000 */
[-C--:B------:R-:W-:Y:S01]  /*e960*/  ISETP.GE.AND P0, PT, R5, R62.reuse, PT ;  /* 0x0000003e0500720c */ /* 0x080fe20003f06270 */
[----:B------:R-:W-:Y:S05]  /*e970*/  HMMA.16816.F32 R72, R92, R90, R72 ;  /* 0x0000005a5c48723c */ /* 0x000fea0000001848 */
[----:B------:R-:W-:Y:S01]  /*e980*/  ISETP.GE.AND P2, PT, R15, R62, PT ;  /* 0x0000003e0f00720c */ /* 0x000fe20003f46270 */
[C---:B------:R-:W-:Y:S02]  /*e990*/  VIADD R15, R29.reuse, 0x20 ;  /* 0x000000201d0f7836 */ /* 0x040fe40000000000 */
[----:B------:R-:W-:Y:S05]  /*e9a0*/  HMMA.16816.F32 R76, R40, R32, R76 ;  /* 0x00000020284c723c */ /* 0x000fea000000184c */
[----:B------:R-:W-:Y:S01]  /*e9b0*/  VIADD R33, R29, 0x10 ;  /* 0x000000101d217836 */ /* 0x000fe20000000000 */
[----:B------:R-:W-:-:S02]  /*e9c0*/  FSEL R32, R21, -INF , !P0 ;  /* 0xff80000015207808 */ /* 0x000fc40004000000 */
[----:B------:R-:W-:Y:S02]  /*e9d0*/  FSEL R36, R22, -INF , !P1 ;  /* 0xff80000016247808 */ /* 0x000fe40004800000 */
[----:B------:R-:W-:Y:S01]  /*e9e0*/  ISETP.GE.AND P4, PT, R33, R62, PT ;  /* 0x0000003e2100720c */ /* 0x000fe20003f86270 */
[----:B------:R-:W-:Y:S01]  /*e9f0*/  HMMA.16816.F32 R16, R8, R6, R16 ;  /* 0x000000060810723c */ /* 0x000fe20000001810 */
[----:B------:R-:W1:Y:S01]  /*ea00*/  LDSM.16.M88.4 R4, [R140+0x7800] ;  /* 0x007800008c04783b */ /* 0x000e620000000200 */
[----:B------:R-:W-:-:S06]  /*ea10*/  DEPBAR.LE SB0, 0x0 ;  /* 0x000080000000791a */ /* 0x000fcc0000000000 */
[----:B------:R-:W-:Y:S05]  /*ea20*/  HMMA.16816.F32 R64, R40, R30, R64 ;  /* 0x0000001e2840723c */ /* 0x000fea0000001840 */
[----:B------:R-:W-:-:S05]  /*ea30*/  VIADD R31, R29, 0x11 ;  /* 0x000000111d1f7836 */ /* 0x000fca0000000000 */
[-C--:B------:R-:W-:Y:S01]  /*ea40*/  ISETP.GE.AND P3, PT, R31, R62.reuse, PT ;  /* 0x0000003e1f00720c */ /* 0x080fe20003f66270 */
[C---:B------:R-:W-:Y:S01]  /*ea50*/  VIADD R31, R29.reuse, 0x19 ;  /* 0x000000191d1f7836 */ /* 0x040fe20000000000 */
[----:B------:R-:W-:Y:S03]  /*ea60*/  HMMA.16816.F32 R72, R40, R34, R72 ;  /* 0x000000222848723c */ /* 0x000fe60000001848 */
[----:B------:R-:W-:Y:S01]  /*ea70*/  VIADD R35, R29, 0x9 ;  /* 0x000000091d237836 */ /* 0x000fe20000000000 */
[----:B------:R-:W-:Y:S01]  /*ea80*/  FSEL R34, R23, -INF , !P0 ;  /* 0xff80000017227808 */ /* 0x000fe20004000000 */
[----:B------:R-:W-:Y:S01]  /*ea90*/  VIADD R23, R29, 0x28 ;  /* 0x000000281d177836 */ /* 0x000fe20000000000 */
[-C--:B------:R-:W-:Y:S02]  /*eaa0*/  ISETP.GE.AND P0, PT, R15, R62.reuse, PT ;  /* 0x0000003e0f00720c */ /* 0x080fe40003f06270 */
[----:B------:R-:W-:Y:S01]  /*eab0*/  ISETP.GE.AND P5, PT, R35, R62, PT ;  /* 0x0000003e2300720c */ /* 0x000fe20003fa6270 */
[----:B----4-:R-:W-:Y:S05]  /*eac0*/  HMMA.16816.F32 R76, R8, R44, R76 ;  /* 0x0000002c084c723c */ /* 0x010fea000000184c */
[----:B------:R-:W-:-:S02]  /*ead0*/  FSEL R15, R18, -INF , !P6 ;  /* 0xff800000120f7808 */ /* 0x000fc40007000000 */
[----:B------:R-:W-:Y:S01]  /*eae0*/  FSEL R18, R19, -INF , !P5 ;  /* 0xff80000013127808 */ /* 0x000fe20006800000 */
[----:B------:R-:W-:Y:S01]  /*eaf0*/  VIADD R19, R29, 0x29 ;  /* 0x000000291d137836 */ /* 0x000fe20000000000 */
[----:B------:R-:W-:Y:S02]  /*eb00*/  FSEL R40, R20, -INF , !P1 ;  /* 0xff80000014287808 */ /* 0x000fe40004800000 */
[----:B------:R-:W-:Y:S01]  /*eb10*/  FSEL R38, R17, -INF , !P5 ;  /* 0xff80000011267808 */ /* 0x000fe20006800000 */
[----:B--2---:R-:W-:Y:S03]  /*eb20*/  HMMA.16816.F32 R64, R8, R26, R64 ;  /* 0x0000001a0840723c */ /* 0x004fe60000001840 */
[----:B------:R-:W-:Y:S01]  /*eb30*/  VIADD R17, R29, 0x30 ;  /* 0x000000301d117836 */ /* 0x000fe20000000000 */
[----:B------:R-:W-:Y:S02]  /*eb40*/  FSEL R21, R16, -INF , !P6 ;  /* 0xff80000010157808 */ /* 0x000fe40007000000 */
[----:B------:R-:W-:-:S02]  /*eb50*/  ISETP.GE.AND P1, PT, R31, R62, PT ;  /* 0x0000003e1f00720c */ /* 0x000fc40003f26270 */
[-C--:B------:R-:W-:Y:S01]  /*eb60*/  ISETP.GE.AND P5, PT, R23, R62.reuse, PT ;  /* 0x0000003e1700720c */ /* 0x080fe20003fa6270 */
[C---:B------:R-:W-:Y:S03]  /*eb70*/  HMMA.16816.F32 R72, R8.reuse, R46, R72 ;  /* 0x0000002e0848723c */ /* 0x040fe60000001848 */
[----:B------:R-:W-:Y:S02]  /*eb80*/  FSEL R20, R78, -INF , !P4 ;  /* 0xff8000004e147808 */ /* 0x000fe40006000000 */
[----:B------:R-:W-:Y:S02]  /*eb90*/  FSEL R76, R76, -INF , !P4 ;  /* 0xff8000004c4c7808 */ /* 0x000fe40006000000 */
[----:B------:R-:W-:Y:S01]  /*eba0*/  ISETP.GE.AND P4, PT, R19, R62, PT ;  /* 0x0000003e1300720c */ /* 0x000fe20003f86270 */
[----:B------:R-:W-:Y:S03]  /*ebb0*/  HMMA.16816.F32 R68, R8, R24, R68 ;  /* 0x000000180844723c */ /* 0x000fe60000001844 */
[----:B------:R-:W-:Y:S01]  /*ebc0*/  FSEL R22, R79, -INF , !P3 ;  /* 0xff8000004f167808 */ /* 0x000fe20005800000 */
[----:B------:R-:W-:Y:S01]  /*ebd0*/  VIADD R25, R29, 0x21 ;  /* 0x000000211d197836 */ /* 0x000fe20000000000 */
[----:B------:R-:W-:-:S02]  /*ebe0*/  FSEL R124, R67, -INF , !P4 ;  /* 0xff800000437c7808 */ /* 0x000fc40006000000 */
[----:B------:R-:W-:Y:S02]  /*ebf0*/  FSEL R130, R65, -INF , !P4 ;  /* 0xff80000041827808 */ /* 0x000fe40006000000 */
[----:B------:R-:W-:Y:S01]  /*ec00*/  ISETP.GT.AND P4, PT, R165, R156, PT ;  /* 0x0000009ca500720c */ /* 0x000fe20003f84270 */
[C---:B-1----:R-:W-:Y:S03]  /*ec10*/  HMMA.16816.F32 R52, R8.reuse, R4, R52 ;  /* 0x000000040834723c */ /* 0x042fe60000001834 */
[----:B------:R-:W-:Y:S01]  /*ec20*/  FSEL R16, R77, -INF , !P3 ;  /* 0xff8000004d107808 */ /* 0x000fe20005800000 */
[----:B------:R-:W-:Y:S01]  /*ec30*/  VIADD R5, R29, 0x38 ;  /* 0x000000381d057836 */ /* 0x000fe20000000000 */
[----:B------:R-:W-:Y:S01]  /*ec40*/  ISETP.GE.AND P3, PT, R17, R62, PT ;  /* 0x0000003e1100720c */ /* 0x000fe20003f66270 */
[C---:B------:R-:W-:Y:S01]  /*ec50*/  VIADD R17, R29.reuse, 0x31 ;  /* 0x000000311d117836 */ /* 0x040fe20000000000 */
[----:B------:R-:W-:Y:S01]  /*ec60*/  FSEL R26, R74, -INF , !P2 ;  /* 0xff8000004a1a7808 */ /* 0x000fe20005000000 */
[----:B------:R-:W-:Y:S01]  /*ec70*/  VIADD R29, R29, 0x39 ;  /* 0x000000391d1d7836 */ /* 0x000fe20000000000 */
[----:B------:R-:W-:Y:S01]  /*ec80*/  FSEL R28, R72, -INF , !P2 ;  /* 0xff800000481c7808 */ /* 0x000fe20005000000 */
[----:B------:R-:W-:Y:S03]  /*ec90*/  HMMA.16816.F32 R80, R8, R6, R80 ;  /* 0x000000060850723c */ /* 0x000fe60000001850 */
        /* <DEDUP_REMOVED lines=35> */
.L_x_9730:
        /* <DEDUP_REMOVED lines=28> */
[----:B------:R-:W-:Y:S02]  /*f090*/  LOP3.LUT R4, R163, R42, RZ, 0x3c, !PT ;  /* 0x0000002aa3047212 */ /* 0x000fe400078e3cff */
[----:B------:R-:W-:Y:S02]  /*f0a0*/  ISETP.GE.U32.AND P5, PT, R6, R7, PT ;  /* 0x000000070600720c */ /* 0x000fe40003fa6070 */
[----:B------:R-:W-:-:S02]  /*f0b0*/  ISETP.GE.AND P2, PT, R4, RZ, PT ;  /* 0x000000ff0400720c */ /* 0x000fc40003f46270 */
[----:B------:R-:W-:Y:S02]  /*f0c0*/  ISETP.NE.AND P1, PT, R42, RZ, PT ;  /* 0x000000ff2a00720c */ /* 0x000fe40003f25270 */
[----:B------:R-:W-:-:S03]  /*f0d0*/  LOP3.LUT R7, RZ, R42, RZ, 0x33, !PT ;  /* 0x0000002aff077212 */ /* 0x000fc600078e33ff */
[----:B------:R-:W-:-:S04]  /*f0e0*/  @P4 VIADD R8, R8, 0x1 ;  /* 0x0000000108084836 */ /* 0x000fc80000000000 */
        /* <DEDUP_REMOVED lines=26> */
.L_x_9731:
[----:B------:R-:W-:Y:S05]  /*f290*/  BSYNC.RECONVERGENT B0 ;  /* 0x0000000000007941 */ /* 0x000fea0003800200 */
.L_x_9729:
[-C--:B------:R-:W-:Y:S02]  /*f2a0*/  ISETP.GE.AND P1, PT, R12, R164.reuse, PT ;  /* 0x000000a40c00720c */ /* 0x080fe40003f26270 */
[----:B------:R-:W-:Y:S02]  /*f2b0*/  ISETP.GE.AND P0, PT, R100, R164, PT ;  /* 0x000000a46400720c */ /* 0x000fe40003f06270 */
[----:B------:R-:W-:Y:S01]  /*f2c0*/  IADD3 R6, P2, PT, R3, R158, RZ ;  /* 0x0000009e03067210 */ /* 0x000fe20007f5e0ff */
[C---:B------:R-:W-:Y:S01]  /*f2d0*/  IMAD.SHL.U32 R3, R152.reuse, 0x20, RZ ;  /* 0x0000002098037824 */ /* 0x040fe200078e00ff */
[----:B------:R-:W-:-:S03]  /*f2e0*/  SHF.L.U64.HI R4, R152, 0x5, R153 ;  /* 0x0000000598047819 */ /* 0x000fc60000010299 */
[----:B------:R-:W-:Y:S01]  /*f2f0*/  IMAD.X R7, R14, 0x1, R157, P2 ;  /* 0x000000010e077824 */ /* 0x000fe200010e069d */
[----:B------:R-:W-:-:S03]  /*f300*/  IADD3 R8, P3, PT, R3, R6, RZ ;  /* 0x0000000603087210 */ /* 0x000fc60007f7e0ff */
[----:B------:R-:W-:Y:S01]  /*f310*/  @!P1 IMAD.MOV.U32 R159, RZ, RZ, R157 ;  /* 0x000000ffff9f9224 */ /* 0x000fe200078e009d */
[----:B------:R-:W-:Y:S02]  /*f320*/  IADD3 R10, P2, PT, R8, R3, RZ ;  /* 0x00000003080a7210 */ /* 0x000fe40007f5e0ff */
[----:B------:R-:W-:Y:S02]  /*f330*/  IADD3.X R9, PT, PT, R4, R7, RZ, P3, !PT ;  /* 0x0000000704097210 */ /* 0x000fe40001ffe4ff */
[----:B------:R-:W-:Y:S01]  /*f340*/  @!PT LDS RZ, [RZ] ;  /* 0x00000000fffff984 */ /* 0x000fe20000000800 */
[----:B------:R-:W-:Y:S01]  /*f350*/  @!PT LDS RZ, [RZ] ;  /* 0x00000000fffff984 */ /* 0x000fe20000000800 */
[----:B------:R-:W-:Y:S01]  /*f360*/  @!PT LDS RZ, [RZ] ;  /* 0x00000000fffff984 */ /* 0x000fe20000000800 */
[----:B------:R1:W-:Y:S02]  /*f370*/  @!P1 LDGSTS.E.BYPASS.LTC128B.128 [R61+0x4000], desc[UR4][R158.64] ;  /* 0x040000009e3d9fae */ /* 0x0003e4000b981a04 */
[----:B------:R-:W-:Y:S01]  /*f380*/  @!P0 MOV R5, R9 ;  /* 0x0000000900058202 */ /* 0x000fe20000000f00 */
[----:B------:R-:W-:Y:S01]  /*f390*/  IMAD.X R11, R9, 0x1, R4, P2 ;  /* 0x00000001090b7824 */ /* 0x000fe200010e0604 */
[----:B------:R2:W-:Y:S01]  /*f3a0*/  @P1 STS.128 [R61+0x4000], RZ ;  /* 0x004000ff3d001388 */ /* 0x0005e20000000c00 */
[----:B------:R-:W-:-:S02]  /*f3b0*/  @!P0 IMAD.MOV.U32 R4, RZ, RZ, R8 ;  /* 0x000000ffff048224 */ /* 0x000fc400078e0008 */
[----:B-1----:R-:W-:-:S05]  /*f3c0*/  @!P0 IMAD.MOV.U32 R159, RZ, RZ, R157 ;  /* 0x000000ffff9f8224 */ /* 0x002fca00078e009d */
        /* <DEDUP_REMOVED lines=36> */
.L_x_9728:
[----:B------:R-:W-:Y:S05]  /*f610*/  BSYNC.RECONVERGENT B1 ;  /* 0x0000000000017941 */ /* 0x000fea0003800200 */
.L_x_9727:
[----:B------:R-:W3:Y:S01]  /*f620*/  LD.E R116, desc[UR4][R102.64+0xdc] ;  /* 0x0000dc0466747980 */ /* 0x000ee2000c101900 */
[----:B------:R-:W-:Y:S02]  /*f630*/  FMNMX3.FTZ R3, R40, R32, R21, !PT ;  /* 0x0000002028037276 */ /* 0x000fe40007810015 */
        /* <DEDUP_REMOVED lines=71> */
[----:B------:R-:W2:Y:S01]  /*fab0*/  LDSM.16.MT88.4 R20, [R151+0xa800] ;  /* 0x00a800009714783b */ /* 0x000ea20000004200 */
[----:B------:R-:W1:Y:S01]  /*fac0*/  MUFU.EX2 R108, R108 ;  /* 0x0000006c006c7308 */ /* 0x000e620000000800 */
[----:B------:R-:W-:Y:S01]  /*fad0*/  FFMA.FTZ R124, R117, R116, -R119 ;  /* 0x00000074757c7223 */ /* 0x000fe20000010877 */
[----:B------:R-:W-:Y:S01]  /*fae0*/  FADD.FTZ R111, R111, R104 ;  /* 0x000000686f6f7221 */ /* 0x000fe20000010000 */
[----:B------:R-:W-:Y:S01]  /*faf0*/  ISETP.GE.AND P0, PT, R105, R156, PT ;  /* 0x0000009c6900720c */ /* 0x000fe20003f06270 */
[----:B------:R-:W-:Y:S01]  /*fb00*/  MUFU.EX2 R109, R109 ;  /* 0x0000006d006d7308 */ /* 0x000fe20000000800 */
[----:B----4-:R-:W-:-:S03]  /*fb10*/  F2FP.F16.F32.PACK_AB R86, R35, R32 ;  /* 0x000000202356723e */ /* 0x010fc600000000ff */
[----:B------:R-:W4:Y:S04]  /*fb20*/  MUFU.EX2 R34, R34 ;  /* 0x0000002200227308 */ /* 0x000f280000000800 */
[----:B------:R3:W-:Y:S01]  /*fb30*/  MUFU.EX2 R28, R2 ;  /* 0x00000002001c7308 */ /* 0x0007e20000000800 */
[----:B-1----:R-:W-:Y:S01]  /*fb40*/  F2FP.F16.F32.PACK_AB R85, R108, R115 ;  /* 0x000000736c55723e */ /* 0x002fe200000000ff */
[----:B------:R-:W-:Y:S02]  /*fb50*/  FADD.FTZ R108, R115, R108 ;  /* 0x0000006c736c7221 */ /* 0x000fe40000010000 */
[----:B------:R-:W1:Y:S04]  /*fb60*/  MUFU.EX2 R33, R33 ;  /* 0x0000002100217308 */ /* 0x000e680000000800 */
[----:B------:R-:W-:Y:S01]  /*fb70*/  MUFU.EX2 R0, R0 ;  /* 0x0000000000007308 */ /* 0x000fe20000000800 */
[----:B----4-:R-:W-:-:S03]  /*fb80*/  F2FP.F16.F32.PACK_AB R87, R34, R109 ;  /* 0x0000006d2257723e */ /* 0x010fc600000000ff */
[----:B------:R-:W-:Y:S01]  /*fb90*/  MUFU.EX2 R29, R29 ;  /* 0x0000001d001d7308 */ /* 0x000fe20000000800 */
[----:B---3--:R-:W-:-:S03]  /*fba0*/  FFMA.FTZ R2, R24, R116, -R119 ;  /* 0x0000007418027223 */ /* 0x008fc60000010877 */
[----:B------:R-:W-:Y:S01]  /*fbb0*/  MUFU.EX2 R30, R30 ;  /* 0x0000001e001e7308 */ /* 0x000fe20000000800 */
[C---:B------:R-:W-:Y:S01]  /*fbc0*/  HMMA.16816.F32 R44, R84.reuse, R48, RZ ;  /* 0x00000030542c723c */ /* 0x040fe200000018ff */
[----:B------:R-:W-:Y:S02]  /*fbd0*/  LDSM.16.MT88.4 R24, [R148+0x8800] ;  /* 0x008800009418783b */ /* 0x000fe40000004200 */
[----:B------:R-:W3:Y:S04]  /*fbe0*/  MUFU.EX2 R113, R113 ;  /* 0x0000007100717308 */ /* 0x000ee80000000800 */
[----:B------:R-:W-:Y:S01]  /*fbf0*/  MUFU.EX2 R31, R31 ;  /* 0x0000001f001f7308 */ /* 0x000fe20000000800 */
[C---:B------:R-:W-:Y:S03]  /*fc00*/  HMMA.16816.F32 R48, R84.reuse, R50, RZ ;  /* 0x000000325430723c */ /* 0x040fe600000018ff */
[----:B------:R-:W4:Y:S04]  /*fc10*/  MUFU.EX2 R2, R2 ;  /* 0x0000000200027308 */ /* 0x000f280000000800 */
        /* <DEDUP_REMOVED lines=17> */
[----:B---3--:R-:W-:-:S05]  /*fd30*/  F2FP.F16.F32.PACK_AB R5, R113, R30 ;  /* 0x0000001e7105723e */ /* 0x008fca00000000ff */
[----:B------:R-:W-:Y:S01]  /*fd40*/  HMMA.16816.F32 R84, R84, R6, RZ ;  /* 0x000000065454723c */ /* 0x000fe200000018ff */
[----:B------:R-:W-:Y:S02]  /*fd50*/  F2FP.F16.F32.PACK_AB R6, R29, R0 ;  /* 0x000000001d06723e */ /* 0x000fe400000000ff */
[----:B----4-:R-:W-:-:S07]  /*fd60*/  F2FP.F16.F32.PACK_AB R7, R2, R31 ;  /* 0x0000001f0207723e */ /* 0x010fce00000000ff */
[C---:B------:R-:W-:Y:S08]  /*fd70*/  HMMA.16816.F32 R44, R4.reuse, R8, R44 ;  /* 0x00000008042c723c */ /* 0x040ff0000000182c */
        /* <DEDUP_REMOVED lines=8> */
[----:B--2---:R-:W-:Y:S03]  /*fe00*/  HMMA.16816.F32 R60, R4, R20, R60 ;  /* 0x00000014043c723c */ /* 0x004fe6000000183c */
[-CC-:B------:R-:W-:Y:S01]  /*fe10*/  FFMA.FTZ R20, R120, R116.reuse, -R119.reuse ;  /* 0x0000007478147223 */ /* 0x180fe20000010877 */
[-CC-:B------:R-:W-:Y:S01]  /*fe20*/  FFMA.FTZ R120, R122, R116.reuse, -R119.reuse ;  /* 0x000000747a787223 */ /* 0x180fe20000010877 */
[----:B------:R-:W-:-:S02]  /*fe30*/  FFMA.FTZ R21, R114, R116, -R119 ;  /* 0x0000007472157223 */ /* 0x000fc40000010877 */
[----:B------:R2:W-:Y:S01]  /*fe40*/  MUFU.EX2 R122, R20 ;  /* 0x00000014007a7308 */ /* 0x0005e20000000800 */
[C---:B-1----:R-:W-:Y:S03]  /*fe50*/  HMMA.16816.F32 R76, R4.reuse, R8, R76 ;  /* 0x00000008044c723c */ /* 0x042fe6000000184c */
[----:B------:R-:W-:Y:S04]  /*fe60*/  MUFU.EX2 R120, R120 ;  /* 0x0000007800787308 */ /* 0x000fe80000000800 */
[----:B------:R-:W-:Y:S01]  /*fe70*/  MUFU.EX2 R117, R21 ;  /* 0x0000001500757308 */ /* 0x000fe20000000800 */
[----:B------:R-:W-:Y:S01]  /*fe80*/  HMMA.16816.F32 R80, R4, R10, R80 ;  /* 0x0000000a0450723c */ /* 0x000fe20000001850 */
[----:B------:R-:W1:Y:S02]  /*fe90*/  LDSM.16.MT88.4 R8, [R151+0x9000] ;  /* 0x009000009708783b */ /* 0x000e640000004200 */
[----:B--2---:R-:W-:-:S05]  /*fea0*/  FFMA.FTZ R20, R123, R116, -R127 ;  /* 0x000000747b147223 */ /* 0x004fca000001087f */
[----:B------:R-:W-:Y:S03]  /*feb0*/  HMMA.16816.F32 R52, R4, R24, R52 ;  /* 0x000000180434723c */ /* 0x000fe60000001834 */
[-CC-:B------:R-:W-:Y:S01]  /*fec0*/  FFMA.FTZ R24, R132, R116.reuse, -R127.reuse ;  /* 0x0000007484187223 */ /* 0x180fe2000001087f */
[----:B------:R-:W-:-:S05]  /*fed0*/  FFMA.FTZ R25, R130, R116, -R127 ;  /* 0x0000007482197223 */ /* 0x000fca000001087f */
[----:B------:R-:W-:Y:S01]  /*fee0*/  MUFU.EX2 R24, R24 ;  /* 0x0000001800187308 */ /* 0x000fe20000000800 */
[C---:B------:R-:W-:Y:S03]  /*fef0*/  HMMA.16816.F32 R56, R4.reuse, R26, R56 ;  /* 0x0000001a0438723c */ /* 0x040fe60000001838 */
[-CC-:B------:R-:W-:Y:S01]  /*ff00*/  FFMA.FTZ R27, R134, R116.reuse, -R127.reuse ;  /* 0x00000074861b7223 */ /* 0x180fe2000001087f */
[--C-:B------:R-:W-:Y:S01]  /*ff10*/  FFMA.FTZ R26, R128, R116, -R127.reuse ;  /* 0x00000074801a7223 */ /* 0x100fe2000001087f */
[----:B------:R-:W-:Y:S04]  /*ff20*/  MUFU.EX2 R25, R25 ;  /* 0x0000001900197308 */ /* 0x000fe80000000800 */
[----:B------:R-:W2:Y:S01]  /*ff30*/  MUFU.EX2 R27, R27 ;  /* 0x0000001b001b7308 */ /* 0x000ea20000000800 */
[C---:B---3--:R-:W-:Y:S03]  /*ff40*/  HMMA.16816.F32 R88, R4.reuse, R12, R88 ;  /* 0x0000000c0458723c */ /* 0x048fe60000001858 */
[----:B------:R-:W3:Y:S05]  /*ff50*/  MUFU.EX2 R26, R26 ;  /* 0x0000001a001a7308 */ /* 0x000eea0000000800 */
[C---:B------:R-:W-:Y:S01]  /*ff60*/  HMMA.16816.F32 R84, R4.reuse, R14, R84 ;  /* 0x0000000e0454723c */ /* 0x040fe20000001854 */
[----:B------:R-:W5:Y:S07]  /*ff70*/  LDSM.16.MT88.4 R12, [R149+0x9000] ;  /* 0x00900000950c783b */ /* 0x000f6e0000004200 */
[C---:B----4-:R-:W-:Y:S08]  /*ff80*/  HMMA.16816.F32 R68, R4.reuse, R16, R68 ;  /* 0x000000100444723c */ /* 0x050ff00000001844 */
[C---:B------:R-:W-:Y:S01]  /*ff90*/  HMMA.16816.F32 R72, R4.reuse, R18, R72 ;  /* 0x000000120448723c */ /* 0x040fe20000001848 */
[----:B------:R-:W4:Y:S07]  /*ffa0*/  LDSM.16.MT88.4 R16, [R150+0x9000] ;  /* 0x009000009610783b */ /* 0x000f2e0000004200 */
[----:B------:R-:W-:Y:S03]  /*ffb0*/  HMMA.16816.F32 R64, R4, R22, R64 ;  /* 0x000000160440723c */ /* 0x000fe60000001840 */
[----:B--2---:R-:W-:Y:S01]  /*ffc0*/  F2FP.F16.F32.PACK_AB R4, R27, R24 ;  /* 0x000000181b04723e */ /* 0x004fe200000000ff */
[-CC-:B------:R-:W-:Y:S01]  /*ffd0*/  FFMA.FTZ R22, R118, R116.reuse, -R127.reuse ;  /* 0x0000007476167223 */ /* 0x180fe2000001087f */
[----:B------:R-:W-:Y:S01]  /*ffe0*/  F2FP.F16.F32.PACK_AB R5, R122, R129 ;  /* 0x000000817a05723e */ /* 0x000fe200000000ff */
[----:B------:R-:W-:Y:S01]  /*fff0*/  FFMA.FTZ R127, R121, R116, -R127 ;  /* 0x00000074797f7223 */ /* 0x000fe2000001087f */
[----:B---3--:R-:W-:Y:S01]  /*10000*/  F2FP.F16.F32.PACK_AB R6, R25, R26 ;  /* 0x0000001a1906723e */ /* 0x008fe200000000ff */
[----:B------:R-:W-:Y:S01]  /*10010*/  FFMA.FTZ R23, R112, R116, -R119 ;  /* 0x0000007470177223 */ /* 0x000fe20000010877 */
[----:B------:R-:W-:Y:S01]  /*10020*/  F2FP.F16.F32.PACK_AB R7, R131, R120 ;  /* 0x000000788307723e */ /* 0x000fe200000000ff */
[----:B------:R-:W-:Y:S04]  /*10030*/  MUFU.EX2 R118, R125 ;  /* 0x0000007d00767308 */ /* 0x000fe80000000800 */
[----:B------:R-:W2:Y:S02]  /*10040*/  MUFU.EX2 R123, R22 ;  /* 0x00000016007b7308 */ /* 0x000ea40000000800 */
[C---:B-1----:R-:W-:Y:S02]  /*10050*/  HMMA.16816.F32 R96, R4.reuse, R8, R96 ;  /* 0x000000080460723c */ /* 0x042fe40000001860 */
[----:B------:R-:W-:Y:S04]  /*10060*/  MUFU.EX2 R121, R20 ;  /* 0x0000001400797308 */ /* 0x000fe80000000800 */
[----:B------:R-:W-:Y:S02]  /*10070*/  MUFU.EX2 R114, R127 ;  /* 0x0000007f00727308 */ /* 0x000fe40000000800 */
[C---:B------:R-:W-:Y:S01]  /*10080*/  HMMA.16816.F32 R92, R4.reuse, R10, R92 ;  /* 0x0000000a045c723c */ /* 0x040fe2000000185c */
[----:B------:R-:W1:Y:S01]  /*10090*/  LDSM.16.MT88.4 R8, [R148+0x9000] ;  /* 0x009000009408783b */ /* 0x000e620000004200 */
[----:B------:R-:W3:Y:S04]  /*100a0*/  MUFU.EX2 R112, R124 ;  /* 0x0000007c00707308 */ /* 0x000ee80000000800 */
[----:B------:R2:W3:Y:S02]  /*100b0*/  MUFU.EX2 R110, R23 ;  /* 0x00000017006e7308 */ /* 0x0004e40000000800 */
[C---:B-----5:R-:W-:Y:S08]  /*100c0*/  HMMA.16816.F32 R44, R4.reuse, R12, R44 ;  /* 0x0000000c042c723c */ /* 0x060ff0000000182c */
[C---:B------:R-:W-:Y:S01]  /*100d0*/  HMMA.16816.F32 R48, R4.reuse, R14, R48 ;  /* 0x0000000e0430723c */ /* 0x040fe20000001830 */
[----:B------:R-:W5:Y:S04]  /*100e0*/  LDSM.16.MT88.4 R12, [R151+0xb000] ;  /* 0x00b00000970c783b */ /* 0x000f680000004200 */
[----:B--2---:R-:W-:Y:S03]  /*100f0*/  LDSM.16.MT88.4 R20, [R148+0x9800] ;  /* 0x009800009414783b */ /* 0x004fe60000004200 */
[C---:B----4-:R-:W-:Y:S08]  /*10100*/  HMMA.16816.F32 R36, R4.reuse, R16, R36 ;  /* 0x000000100424723c */ /* 0x050ff00000001824 */
[C---:B------:R-:W-:Y:S01]  /*10110*/  HMMA.16816.F32 R40, R4.reuse, R18, R40 ;  /* 0x000000120428723c */ /* 0x040fe20000001828 */
[----:B------:R-:W2:Y:S07]  /*10120*/  LDSM.16.MT88.4 R16, [R150+0xb000] ;  /* 0x00b000009610783b */ /* 0x000eae0000004200 */
[C---:B-1----:R-:W-:Y:S08]  /*10130*/  HMMA.16816.F32 R52, R4.reuse, R8, R52 ;  /* 0x000000080434723c */ /* 0x042ff00000001834 */
[C---:B------:R-:W-:Y:S01]  /*10140*/  HMMA.16816.F32 R56, R4.reuse, R10, R56 ;  /* 0x0000000a0438723c */ /* 0x040fe20000001838 */
[----:B------:R-:W1:Y:S07]  /*10150*/  LDSM.16.MT88.4 R8, [R149+0xb000] ;  /* 0x00b000009508783b */ /* 0x000e6e0000004200 */
        /* <DEDUP_REMOVED lines=9> */
[C---:B----4-:R-:W-:Y:S08]  /*101f0*/  HMMA.16816.F32 R88, R4.reuse, R12, R88 ;  /* 0x0000000c0458723c */ /* 0x050ff00000001858 */
[----:B------:R-:W-:Y:S01]  /*10200*/  HMMA.16816.F32 R84, R4, R14, R84 ;  /* 0x0000000e0454723c */ /* 0x000fe20000001854 */
[----:B------:R-:W4:Y:S02]  /*10210*/  LDSM.16.MT88.4 R12, [R149+0x9800] ;  /* 0x00980000950c783b */ /* 0x000f240000004200 */
[----:B------:R-:W-:-:S02]  /*10220*/  F2FP.F16.F32.PACK_AB R4, R123, R118 ;  /* 0x000000767b04723e */ /* 0x000fc400000000ff */
[----:B---3--:R-:W-:Y:S02]  /*10230*/  F2FP.F16.F32.PACK_AB R5, R112, R117 ;  /* 0x000000757005723e */ /* 0x008fe400000000ff */
        /* <DEDUP_REMOVED lines=11> */
[C---:B------:R-:W-:Y:S08]  /*102f0*/  HMMA.16816.F32 R52, R4.reuse, R20, R52 ;  /* 0x000000140434723c */ /* 0x040ff00000001834 */
[----:B--2---:R-:W-:Y:S03]  /*10300*/  HMMA.16816.F32 R68, R4, R16, R68 ;  /* 0x000000100444723c */ /* 0x004fe60000001844 */
        /* <DEDUP_REMOVED lines=14> */
[----:B------:R-:W-:Y:S01]  /*103f0*/  HMMA.16816.F32 R64, R4, R10, R64 ;  /* 0x0000000a0440723c */ /* 0x000fe20000001840 */
[----:B------:R-:W1:Y:S02]  /*10400*/  LDSM.16.MT88.4 R8, [R148+0xb800] ;  /* 0x00b800009408783b */ /* 0x000e640000004200 */
[----:B------:R-:W-:-:S04]  /*10410*/  FADD.FTZ R24, R24, R29 ;  /* 0x0000001d18187221 */ /* 0x000fc80000010000 */
        /* <DEDUP_REMOVED lines=16> */
[----:B------:R-:W-:-:S04]  /*10520*/  FADD.FTZ R110, R110, R117 ;  /* 0x000000756e6e7221 */ /* 0x000fc80000010000 */
[----:B------:R-:W-:Y:S01]  /*10530*/  FADD.FTZ R173, R173, R110 ;  /* 0x0000006eadad7221 */ /* 0x000fe20000010000 */
[C---:B-1----:R-:W-:Y:S08]  /*10540*/  HMMA.16816.F32 R88, R4.reuse, R8, R88 ;  /* 0x000000080458723c */ /* 0x042ff00000001858 */
[----:B------:R-:W-:Y:S01]  /*10550*/  HMMA.16816.F32 R84, R4, R10, R84 ;  /* 0x0000000a0454723c */ /* 0x000fe20000001854 */
[----:B------:R-:W-:-:S04]  /*10560*/  NOP ;  /* 0x0000000000007918 */ /* 0x000fc80000000000 */
[----:B------:R-:W-:-:S15]  /*10570*/  @!P0 BRA `(.L_x_9732) ;  /* 0x0000002800e08947 */ /* 0x000fde0003800000 */
[----:B------:R-:W-:Y:S01]  /*10580*/  ISETP.NE.U32.AND P2, PT, R106, RZ, PT ;  /* 0x000000ff6a00720c */ /* 0x000fe20003f45070 */
[----:B------:R-:W-:Y:S02]  /*10590*/  IMAD.MOV.U32 R2, RZ, RZ, R3 ;  /* 0x000000ffff027224 */ /* 0x000fe400078e0003 */
[----:B------:R-:W-:Y:S01]  /*105a0*/  IMAD.MOV.U32 R0, RZ, RZ, R101 ;  /* 0x000000ffff007224 */ /* 0x000fe200078e0065 */
[----:B------:R-:W-:-:S13]  /*105b0*/  ISETP.NE.AND.EX P2, PT, R107, RZ, PT, P2 ;  /* 0x000000ff6b00720c */ /* 0x000fda0003f45320 */
.L_x_9739:
        /* <DEDUP_REMOVED lines=78> */
.L_x_9734:
[----:B------:R-:W-:Y:S05]  /*10aa0*/  BSYNC.RECONVERGENT B0 ;  /* 0x0000000000007941 */ /* 0x000fea0003800200 */
.L_x_9733:
[----:B------:R-:W1:Y:S01]  /*10ab0*/  S2UR UR6, SR_CgaCtaId ;  /* 0x00000000000679c3 */ /* 0x000e620000008800 */
[----:B------:R-:W-:Y:S01]  /*10ac0*/  IMAD.SHL.U32 R34, R3, 0x8, RZ ;  /* 0x0000000803227824 */ /* 0x000fe200078e00ff */
[----:B------:R-:W-:Y:S01]  /*10ad0*/  UMOV UR7, 0x400 ;  /* 0x0000040000077882 */ /* 0x000fe20000000000 */
[----:B------:R-:W-:Y:S01]  /*10ae0*/  ISETP.GE.AND P0, PT, R100, R164, PT ;  /* 0x000000a46400720c */ /* 0x000fe20003f06270 */
[----:B------:R-:W-:Y:S01]  /*10af0*/  VIADD R165, R165, 0xffffffff ;  /* 0xffffffffa5a57836 */ /* 0x000fe20000000000 */
[----:B------:R-:W-:Y:S01]  /*10b00*/  LEA R176, P3, R154, R160, 0x5 ;  /* 0x000000a09ab07211 */ /* 0x000fe200078628ff */
[----:B------:R-:W-:Y:S01]  /*10b10*/  BSSY.RECONVERGENT B1, `(.L_x_9735) ;  /* 0x0000123000017945 */ /* 0x000fe20003800200 */
[C---:B------:R-:W-:Y:S02]  /*10b20*/  LOP3.LUT R32, R34.reuse, 0x1c0, RZ, 0xc0, !PT ;  /* 0x000001c022207812 */ /* 0x040fe400078ec0ff */
[----:B------:R-:W-:Y:S02]  /*10b30*/  LOP3.LUT R33, R34, 0x38, RZ, 0xc0, !PT ;  /* 0x0000003822217812 */ /* 0x000fe400078ec0ff */
[----:B------:R-:W-:Y:S01]  /*10b40*/  LOP3.LUT R3, R32, 0x38, R3, 0xf8, !PT ;  /* 0x0000003820037812 */ /* 0x000fe200078ef803 */
[C---:B------:R-:W-:Y:S01]  /*10b50*/  IMAD.SHL.U32 R32, R154.reuse, 0x20, RZ ;  /* 0x000000209a207824 */ /* 0x040fe200078e00ff */
[----:B------:R-:W-:Y:S02]  /*10b60*/  ISETP.GE.AND P1, PT, R33, R164, PT ;  /* 0x000000a42100720c */ /* 0x000fe40003f26270 */
[--C-:B------:R-:W-:Y:S02]  /*10b70*/  LOP3.LUT R3, R3, 0x38, R34.reuse, 0x78, !PT ;  /* 0x0000003803037812 */ /* 0x100fe400078e7822 */
[--C-:B------:R-:W-:Y:S02]  /*10b80*/  LEA.HI.X R177, R154, R161, R155.reuse, 0x5, P3 ;  /* 0x000000a19ab17211 */ /* 0x100fe400018f2c9b */
[----:B------:R-:W-:Y:S02]  /*10b90*/  LOP3.LUT R33, R3, 0x1e00, R34, 0xf8, !PT ;  /* 0x00001e0003217812 */ /* 0x000fe400078ef822 */
[----:B------:R-:W-:Y:S01]  /*10ba0*/  IADD3 R34, P4, PT, R32, R176, RZ ;  /* 0x000000b020227210 */ /* 0x000fe20007f9e0ff */
[----:B-1----:R-:W-:Y:S03]  /*10bb0*/  ULEA UR6, UR6, UR7, 0x18 ;  /* 0x0000000706067291 */ /* 0x002fe6000f8ec0ff */
[----:B------:R-:W-:Y:S03]  /*10bc0*/  IADD3 R32, P3, PT, R34, R32, RZ ;  /* 0x0000002022207210 */ /* 0x000fe60007f7e0ff */
[----:B------:R-:W-:Y:S02]  /*10bd0*/  LEA R3, R33, UR6, 0x1 ;  /* 0x0000000621037c11 */ /* 0x000fe4000f8e08ff */
[----:B------:R-:W-:Y:S03]  /*10be0*/  SHF.L.U64.HI R33, R154, 0x5, R155 ;  /* 0x000000059a217819 */ /* 0x000fe6000001029b */
[----:B------:R-:W-:Y:S01]  /*10bf0*/  @!PT LDS RZ, [RZ] ;  /* 0x00000000fffff984 */ /* 0x000fe20000000800 */
[----:B------:R-:W-:Y:S01]  /*10c00*/  @!PT LDS RZ, [RZ] ;  /* 0x00000000fffff984 */ /* 0x000fe20000000800 */
[----:B------:R-:W-:Y:S01]  /*10c10*/  @!PT LDS RZ, [RZ] ;  /* 0x00000000fffff984 */ /* 0x000fe20000000800 */
[----:B------:R-:W-:Y:S02]  /*10c20*/  @!P1 LDGSTS.E.BYPASS.LTC128B.128 [R3+0x8000], desc[UR4][R160.64] ;  /* 0x08000000a0039fae */ /* 0x000fe4000b981a04 */
[----:B------:R-:W-:Y:S02]  /*10c30*/  IMAD.X R35, R33, 0x1, R177, P4 ;  /* 0x0000000121237824 */ /* 0x000fe400020e06b1 */
[----:B------:R-:W-:Y:S02]  /*10c40*/  @P1 STS.128 [R3+0x8000], RZ ;  /* 0x008000ff03001388 */ /* 0x000fe40000000c00 */
[----:B------:R-:W-:Y:S01]  /*10c50*/  IMAD.X R33, R35, 0x1, R33, P3 ;  /* 0x0000000123217824 */ /* 0x000fe200018e0621 */
[----:B------:R-:W-:Y:S01]  /*10c60*/  ISETP.GT.AND P3, PT, R165, R156, PT ;  /* 0x0000009ca500720c */ /* 0x000fe20003f64270 */
        /* <DEDUP_REMOVED lines=55> */
[----:B-1----:R-:W-:Y:S01]  /*10fe0*/  HMMA.16816.F32 R32, R104, R122, RZ ;  /* 0x0000007a6820723c */ /* 0x002fe200000018ff */
[----:B------:R-:W1:Y:S04]  /*10ff0*/  LDSM.16.M88.4 R104, [R144] ;  /* 0x000000009068783b */ /* 0x000e680000000200 */
[----:B------:R-:W3:Y:S03]  /*11000*/  LDSM.16.M88.4 R120, [R141+0x5000] ;  /* 0x005000008d78783b */ /* 0x000ee60000000200 */
[C---:B------:R-:W-:Y:S08]  /*11010*/  HMMA.16816.F32 R4, R124.reuse, R128, R4 ;  /* 0x000000807c04723c */ /* 0x040ff00000001804 */
[C---:B------:R-:W-:Y:S01]  /*11020*/  HMMA.16816.F32 R8, R124.reuse, R130, R8 ;  /* 0x000000827c08723c */ /* 0x040fe20000001808 */
[----:B------:R-:W4:Y:S07]  /*11030*/  LDSM.16.M88.4 R128, [R141+0x5800] ;  /* 0x005800008d80783b */ /* 0x000f2e0000000200 */
        /* <DEDUP_REMOVED lines=32> */
[----:B------:R-:W-:Y:S04]  /*11240*/  LDSM.16.M88.4 R108, [R145+0x2000] ;  /* 0x00200000916c783b */ /* 0x000fe80000000200 */
[----:B------:R-:W-:Y:S03]  /*11250*/  LDSM.16.M88.4 R120, [R142+0x6800] ;  /* 0x006800008e78783b */ /* 0x000fe60000000200 */
[C---:B-1----:R-:W-:Y:S08]  /*11260*/  HMMA.16816.F32 R4, R104.reuse, R112, R4 ;  /* 0x000000706804723c */ /* 0x042ff00000001804 */
[C---:B------:R-:W-:Y:S01]  /*11270*/  HMMA.16816.F32 R8, R104.reuse, R114, R8 ;  /* 0x000000726808723c */ /* 0x040fe20000001808 */
[----:B------:R-:W1:Y:S07]  /*11280*/  LDSM.16.M88.4 R112, [R142+0x6000] ;  /* 0x006000008e70783b */ /* 0x000e6e0000000200 */
[C---:B----4-:R-:W-:Y:S08]  /*11290*/  HMMA.16816.F32 R12, R104.reuse, R124, R12 ;  /* 0x0000007c680c723c */ /* 0x050ff0000000180c */
[C---:B------:R-:W-:Y:S01]  /*112a0*/  HMMA.16816.F32 R16, R104.reuse, R126, R16 ;  /* 0x0000007e6810723c */ /* 0x040fe20000001810 */
[----:B------:R-:W3:Y:S07]  /*112b0*/  LDSM.16.M88.4 R124, [R142+0x7000] ;  /* 0x007000008e7c783b */ /* 0x000eee0000000200 */
[C---:B------:R-:W-:Y:S08]  /*112c0*/  HMMA.16816.F32 R20, R104.reuse, R128, R20 ;  /* 0x000000806814723c */ /* 0x040ff00000001814 */
[C---:B------:R-:W-:Y:S01]  /*112d0*/  HMMA.16816.F32 R24, R104.reuse, R130, R24 ;  /* 0x000000826818723c */ /* 0x040fe20000001818 */
[----:B------:R-:W4:Y:S07]  /*112e0*/  LDSM.16.M88.4 R128, [R142+0x7800] ;  /* 0x007800008e80783b */ /* 0x000f2e0000000200 */
[C---:B--2---:R-:W-:Y:S08]  /*112f0*/  HMMA.16816.F32 R28, R104.reuse, R116, R28 ;  /* 0x00000074681c723c */ /* 0x044ff0000000181c */
        /* <DEDUP_REMOVED lines=24> */
[----:B------:R-:W2:Y:S01]  /*11480*/  LDSM.16.M88.4 R120, [R140+0x7000] ;  /* 0x007000008c78783b */ /* 0x000ea20000000200 */
[----:B------:R-:W-:Y:S04]  /*11490*/  DEPBAR.LE SB0, 0x0 ;  /* 0x000080000000791a */ /* 0x000fe80000000000 */
[----:B------:R-:W-:Y:S02]  /*114a0*/  BAR.SYNC.DEFER_BLOCKING 0x0 ;  /* 0x0000000000007b1d */ /* 0x000fe40000010000 */
[C---:B---3--:R-:W-:Y:S08]  /*114b0*/  HMMA.16816.F32 R28, R104.reuse, R124, R28 ;  /* 0x0000007c681c723c */ /* 0x048ff0000000181c */
[----:B------:R-:W-:Y:S08]  /*114c0*/  HMMA.16816.F32 R32, R104, R126, R32 ;  /* 0x0000007e6820723c */ /* 0x000ff00000001820 */
[C---:B-1----:R-:W-:Y:S08]  /*114d0*/  HMMA.16816.F32 R4, R108.reuse, R112, R4 ;  /* 0x000000706c04723c */ /* 0x042ff00000001804 */
[C---:B------:R-:W-:Y:S08]  /*114e0*/  HMMA.16816.F32 R8, R108.reuse, R114, R8 ;  /* 0x000000726c08723c */ /* 0x040ff00000001808 */
[C---:B----4-:R-:W-:Y:S08]  /*114f0*/  HMMA.16816.F32 R12, R108.reuse, R116, R12 ;  /* 0x000000746c0c723c */ /* 0x050ff0000000180c */
[C---:B------:R-:W-:Y:S08]  /*11500*/  HMMA.16816.F32 R16, R108.reuse, R118, R16 ;  /* 0x000000766c10723c */ /* 0x040ff00000001810 */
[C---:B--2---:R-:W-:Y:S08]  /*11510*/  HMMA.16816.F32 R20, R108.reuse, R120, R20 ;  /* 0x000000786c14723c */ /* 0x044ff00000001814 */
        /* <DEDUP_REMOVED lines=79> */
.L_x_9738:
[----:B------:R-:W-:Y:S05]  /*11a10*/  BSYNC.RECONVERGENT B0 ;  /* 0x0000000000007941 */ /* 0x000fea0003800200 */
.L_x_9737:
        /* <DEDUP_REMOVED lines=13> */
[----:B-1----:R-:W-:Y:S05]  /*11af0*/  @!P0 IMAD.MOV.U32 R159, RZ, RZ, R157 ;  /* 0x000000ffff9f8224 */ /* 0x002fea00078e009d */
        /* <DEDUP_REMOVED lines=36> */
.L_x_9736:
[----:B------:R-:W-:Y:S05]  /*11d40*/  BSYNC.RECONVERGENT B1 ;  /* 0x0000000000017941 */ /* 0x000fea0003800200 */
.L_x_9735:
[----:B------:R-:W3:Y:S01]  /*11d50*/  LD.E R104, desc[UR4][R102.64+0xdc] ;  /* 0x0000dc0466687980 */ /* 0x000ee2000c101900 */
[----:B------:R-:W-:Y:S02]  /*11d60*/  FMNMX3.FTZ R101, R0, R4, R5, !PT ;  /* 0x0000000400657276 */ /* 0x000fe40007810005 */
        /* <DEDUP_REMOVED lines=24> */
[----:B-1----:R-:W-:Y:S07]  /*11ef0*/  FMNMX.FTZ R101, R109, R110, !PT ;  /* 0x0000006e6d657209 */ /* 0x002fee0007810000 */
[----:B------:R-:W1:Y:S01]  /*11f00*/  LDSM.16.MT88.4 R108, [R151+0x8000] ;  /* 0x00800000976c783b */ /* 0x000e620000004200 */
[----:B--2---:R-:W-:Y:S01]  /*11f10*/  FMNMX.FTZ R3, R106, R3, !PT ;  /* 0x000000036a037209 */ /* 0x004fe20007810000 */
        /* <DEDUP_REMOVED lines=21> */
[-CC-:B------:R-:W-:Y:S01]  /*12070*/  FFMA.FTZ R132, R24, R104.reuse, -R129.reuse ;  /* 0x0000006818847223 */ /* 0x180fe20000010881 */
[-C--:B------:R-:W-:Y:S01]  /*12080*/  FFMA.FTZ R139, R25, R104.reuse, -R129 ;  /* 0x00000068198b7223 */ /* 0x080fe20000010881 */
[--C-:B------:R-:W-:Y:S07]  /*12090*/  FFMA.FTZ R134, R26, R104, -R127.reuse ;  /* 0x000000681a867223 */ /* 0x100fee000001087f */
[----:B------:R-:W-:Y:S01]  /*120a0*/  MUFU.EX2 R107, R107 ;  /* 0x0000006b006b7308 */ /* 0x000fe20000000800 */
[C---:B--2---:R-:W-:Y:S01]  /*120b0*/  FMUL.FTZ R4, R2.reuse, R96 ;  /* 0x0000006002047220 */ /* 0x044fe20000410000 */
[C---:B------:R-:W-:Y:S01]  /*120c0*/  FMUL.FTZ R5, R2.reuse, R97 ;  /* 0x0000006102057220 */ /* 0x040fe20000410000 */
[C---:B------:R-:W-:Y:S07]  /*120d0*/  FMUL.FTZ R8, R2.reuse, R92 ;  /* 0x0000005c02087220 */ /* 0x040fee0000410000 */
[----:B------:R-:W2:Y:S01]  /*120e0*/  MUFU.EX2 R120, R120 ;  /* 0x0000007800787308 */ /* 0x000ea20000000800 */
[C---:B------:R-:W-:Y:S01]  /*120f0*/  FMUL.FTZ R9, R2.reuse, R93 ;  /* 0x0000005d02097220 */ /* 0x040fe20000410000 */
[C---:B------:R-:W-:Y:S01]  /*12100*/  FMUL.FTZ R36, R2.reuse, R36 ;  /* 0x0000002402247220 */ /* 0x040fe20000410000 */
[----:B------:R-:W-:Y:S07]  /*12110*/  FMUL.FTZ R37, R2, R37 ;  /* 0x0000002502257220 */ /* 0x000fee0000410000 */
[----:B------:R-:W-:Y:S01]  /*12120*/  MUFU.EX2 R125, R125 ;  /* 0x0000007d007d7308 */ /* 0x000fe20000000800 */
[----:B------:R-:W-:Y:S01]  /*12130*/  FFMA.FTZ R159, R27, R104, -R127 ;  /* 0x000000681b9f7223 */ /* 0x000fe2000001087f */
        /* <DEDUP_REMOVED lines=11> */
[C---:B------:R-:W-:Y:S01]  /*121f0*/  FMUL.FTZ R40, R2.reuse, R40 ;  /* 0x0000002802287220 */ /* 0x040fe20000410000 */
[----:B------:R-:W-:Y:S01]  /*12200*/  FMUL.FTZ R41, R2, R41 ;  /* 0x0000002902297220 */ /* 0x000fe20000410000 */
[C---:B------:R-:W-:Y:S07]  /*12210*/  FMUL.FTZ R42, R0.reuse, R42 ;  /* 0x0000002a002a7220 */ /* 0x040fee0000410000 */
[----:B------:R-:W-:Y:S01]  /*12220*/  MUFU.EX2 R123, R123 ;  /* 0x0000007b007b7308 */ /* 0x000fe20000000800 */
[----:B------:R-:W-:Y:S01]  /*12230*/  LDSM.16.MT88.4 R24, [R148+0x9000] ;  /* 0x009000009418783b */ /* 0x000fe20000004200 */
[----:B---3--:R-:W-:Y:S01]  /*12240*/  F2FP.F16.F32.PACK_AB R97, R105, R125 ;  /* 0x0000007d6961723e */ /* 0x008fe200000000ff */
[----:B------:R-:W-:Y:S07]  /*12250*/  FMUL.FTZ R43, R0, R43 ;  /* 0x0000002b002b7220 */ /* 0x000fee0000410000 */
[----:B------:R-:W3:Y:S01]  /*12260*/  MUFU.EX2 R122, R122 ;  /* 0x0000007a007a7308 */ /* 0x000ee20000000800 */
        /* <DEDUP_REMOVED lines=12> */
[----:B------:R-:W-:Y:S01]  /*12330*/  FMUL.FTZ R55, R0, R55 ;  /* 0x0000003700377220 */ /* 0x000fe20000410000 */
        /* <DEDUP_REMOVED lines=40> */
[--C-:B------:R-:W-:Y:S01]  /*125c0*/  FFMA.FTZ R116, R12, R104, -R129.reuse ;  /* 0x000000680c747223 */ /* 0x100fe20000010881 */
[C---:B------:R-:W-:Y:S03]  /*125d0*/  HMMA.16816.F32 R48, R96.reuse, R118, R48 ;  /* 0x000000766030723c */ /* 0x040fe60000001830 */
[C---:B------:R-:W-:Y:S01]  /*125e0*/  FMUL.FTZ R12, R2.reuse, R88 ;  /* 0x00000058020c7220 */ /* 0x040fe20000410000 */
[-C--:B------:R-:W-:Y:S01]  /*125f0*/  FFMA.FTZ R117, R13, R104.reuse, -R129 ;  /* 0x000000680d757223 */ /* 0x080fe20000010881 */
[----:B------:R-:W-:Y:S01]  /*12600*/  FMUL.FTZ R13, R2, R89 ;  /* 0x00000059020d7220 */ /* 0x000fe20000410000 */
[--C-:B------:R-:W-:Y:S01]  /*12610*/  FFMA.FTZ R119, R14, R104, -R127.reuse ;  /* 0x000000680e777223 */ /* 0x100fe2000001087f */
[C---:B------:R-:W-:Y:S01]  /*12620*/  FMUL.FTZ R14, R0.reuse, R90 ;  /* 0x0000005a000e7220 */ /* 0x040fe20000410000 */
[C---:B----4-:R-:W-:Y:S01]  /*12630*/  HMMA.16816.F32 R52, R96.reuse, R92, R52 ;  /* 0x0000005c6034723c */ /* 0x050fe20000001834 */
[----:B------:R-:W-:Y:S02]  /*12640*/  MUFU.EX2 R116, R116 ;  /* 0x0000007400747308 */ /* 0x000fe40000000800 */
[-C--:B------:R-:W-:Y:S01]  /*12650*/  FFMA.FTZ R118, R15, R104.reuse, -R127 ;  /* 0x000000680f767223 */ /* 0x080fe2000001087f */
[----:B------:R-:W-:Y:S01]  /*12660*/  FMUL.FTZ R15, R0, R91 ;  /* 0x0000005b000f7220 */ /* 0x000fe20000410000 */
[-CC-:B------:R-:W-:Y:S01]  /*12670*/  FFMA.FTZ R124, R16, R104.reuse, -R129.reuse ;  /* 0x00000068107c7223 */ /* 0x180fe20000010881 */
[----:B------:R-:W-:Y:S01]  /*12680*/  LDSM.16.MT88.4 R88, [R149+0x8800] ;  /* 0x008800009558783b */ /* 0x000fe20000004200 */
[-C--:B------:R-:W-:Y:S01]  /*12690*/  FFMA.FTZ R131, R17, R104.reuse, -R129 ;  /* 0x0000006811837223 */ /* 0x080fe20000010881 */
[C---:B------:R-:W-:Y:S03]  /*126a0*/  HMMA.16816.F32 R56, R96.reuse, R94, R56 ;  /* 0x0000005e6038723c */ /* 0x040fe60000001838 */
[----:B------:R-:W3:Y:S01]  /*126b0*/  MUFU.EX2 R117, R117 ;  /* 0x0000007500757308 */ /* 0x000ee20000000800 */
[-CC-:B------:R-:W-:Y:S01]  /*126c0*/  FFMA.FTZ R126, R18, R104.reuse, -R127.reuse ;  /* 0x00000068127e7223 */ /* 0x180fe2000001087f */
[----:B------:R-:W-:Y:S08]  /*126d0*/  FFMA.FTZ R133, R19, R104, -R127 ;  /* 0x0000006813857223 */ /* 0x000ff0000001087f */
[----:B------:R-:W-:Y:S01]  /*126e0*/  MUFU.EX2 R119, R119 ;  /* 0x0000007700777308 */ /* 0x000fe20000000800 */
[----:B------:R-:W4:Y:S01]  /*126f0*/  LDSM.16.MT88.4 R92, [R149+0xa000] ;  /* 0x00a00000955c783b */ /* 0x000f220000004200 */
[C---:B------:R-:W-:Y:S01]  /*12700*/  FMUL.FTZ R16, R2.reuse, R84 ;  /* 0x0000005402107220 */ /* 0x040fe20000410000 */
[C---:B-1----:R-:W-:Y:S07]  /*12710*/  HMMA.16816.F32 R60, R96.reuse, R108, R60 ;  /* 0x0000006c603c723c */ /* 0x042fee000000183c */
[----:B------:R-:W1:Y:S01]  /*12720*/  MUFU.EX2 R118, R118 ;  /* 0x0000007600767308 */ /* 0x000e620000000800 */
[----:B------:R-:W-:Y:S01]  /*12730*/  FMUL.FTZ R17, R2, R85 ;  /* 0x0000005502117220 */ /* 0x000fe20000410000 */
[C---:B------:R-:W-:Y:S08]  /*12740*/  FMUL.FTZ R18, R0.reuse, R86 ;  /* 0x0000005600127220 */ /* 0x040ff00000410000 */
[----:B------:R-:W-:Y:S01]  /*12750*/  MUFU.EX2 R124, R124 ;  /* 0x0000007c007c7308 */ /* 0x000fe20000000800 */
[----:B------:R-:W-:Y:S01]  /*12760*/  FMUL.FTZ R19, R0, R87 ;  /* 0x0000005700137220 */ /* 0x000fe20000410000 */
[----:B---3--:R-:W-:Y:S01]  /*12770*/  F2FP.F16.F32.PACK_AB R84, R117, R116 ;  /* 0x000000747554723e */ /* 0x008fe200000000ff */
[C---:B------:R-:W-:Y:S01]  /*12780*/  HMMA.16816.F32 R64, R96.reuse, R110, R64 ;  /* 0x0000006e6040723c */ /* 0x040fe20000001840 */
[----:B------:R-:W3:Y:S06]  /*12790*/  LDSM.16.MT88.4 R108, [R148+0xa000] ;  /* 0x00a00000946c783b */ /* 0x000eec0000004200 */
[----:B------:R-:W5:Y:S01]  /*127a0*/  MUFU.EX2 R131, R131 ;  /* 0x0000008300837308 */ /* 0x000f620000000800 */
[-CC-:B------:R-:W-:Y:S01]  /*127b0*/  FFMA.FTZ R128, R20, R104.reuse, -R129.reuse ;  /* 0x0000006814807223 */ /* 0x180fe20000010881 */
[-C--:B------:R-:W-:Y:S01]  /*127c0*/  FFMA.FTZ R135, R21, R104.reuse, -R129 ;  /* 0x0000006815877223 */ /* 0x080fe20000010881 */
[--C-:B------:R-:W-:Y:S01]  /*127d0*/  FFMA.FTZ R137, R22, R104, -R127.reuse ;  /* 0x0000006816897223 */ /* 0x100fe2000001087f */
[----:B------:R-:W-:Y:S06]  /*127e0*/  F2FP.F16.F32.PACK_AB R22, R139, R132 ;  /* 0x000000848b16723e */ /* 0x000fec00000000ff */
[----:B------:R-:W-:Y:S01]  /*127f0*/  MUFU.EX2 R126, R126 ;  /* 0x0000007e007e7308 */ /* 0x000fe20000000800 */
[C---:B--2---:R-:W-:Y:S03]  /*12800*/  HMMA.16816.F32 R68, R96.reuse, R112, R68 ;  /* 0x000000706044723c */ /* 0x044fe60000001844 */
[----:B-1----:R-:W-:Y:S06]  /*12810*/  F2FP.F16.F32.PACK_AB R85, R118, R119 ;  /* 0x000000777655723e */ /* 0x002fec00000000ff */
[----:B------:R-:W1:Y:S01]  /*12820*/  MUFU.EX2 R133, R133 ;  /* 0x0000008500857308 */ /* 0x000e620000000800 */
[----:B------:R-:W-:Y:S01]  /*12830*/  FFMA.FTZ R130, R23, R104, -R127 ;  /* 0x0000006817827223 */ /* 0x000fe2000001087f */
[----:B------:R-:W-:Y:S01]  /*12840*/  F2FP.F16.F32.PACK_AB R23, R159, R134 ;  /* 0x000000869f17723e */ /* 0x000fe200000000ff */
[----:B------:R-:W-:Y:S01]  /*12850*/  FFMA.FTZ R107, R2, R175, R107 ;  /* 0x000000af026b7223 */ /* 0x000fe2000001006b */
[C---:B------:R-:W-:Y:S01]  /*12860*/  HMMA.16816.F32 R72, R96.reuse, R114, R72 ;  /* 0x000000726048723c */ /* 0x040fe20000001848 */
[----:B------:R-:W2:Y:S05]  /*12870*/  LDSM.16.MT88.4 R112, [R151+0x8800] ;  /* 0x008800009770783b */ /* 0x000eaa0000004200 */
[----:B------:R-:W-:Y:S01]  /*12880*/  MUFU.EX2 R128, R128 ;  /* 0x0000008000807308 */ /* 0x000fe20000000800 */
[----:B-----5:R-:W-:Y:S01]  /*12890*/  F2FP.F16.F32.PACK_AB R86, R131, R124 ;  /* 0x0000007c8356723e */ /* 0x020fe200000000ff */
[----:B------:R-:W-:Y:S01]  /*128a0*/  FFMA.FTZ R125, R0, R173, R125 ;  /* 0x000000ad007d7223 */ /* 0x000fe2000001007d */
[----:B------:R-:W-:Y:S07]  /*128b0*/  MOV R2, R3 ;  /* 0x0000000300027202 */ /* 0x000fee0000000f00 */
[----:B------:R-:W5:Y:S01]  /*128c0*/  MUFU.EX2 R135, R135 ;  /* 0x0000008700877308 */ /* 0x000f620000000800 */
[----:B------:R-:W-:Y:S01]  /*128d0*/  FADD.FTZ R107, R120, R107 ;  /* 0x0000006b786b7221 */ /* 0x000fe20000010000 */
[----:B------:R-:W-:Y:S01]  /*128e0*/  FADD.FTZ R0, R105, R125 ;  /* 0x0000007d69007221 */ /* 0x000fe20000010000 */
[----:B-1----:R-:W-:Y:S07]  /*128f0*/  F2FP.F16.F32.PACK_AB R87, R133, R126 ;  /* 0x0000007e8557723e */ /* 0x002fee00000000ff */
[----:B------:R-:W-:Y:S01]  /*12900*/  MUFU.EX2 R137, R137 ;  /* 0x0000008900897308 */ /* 0x000fe20000000800 */
[----:B------:R-:W-:Y:S01]  /*12910*/  FADD.FTZ R106, R106, R107 ;  /* 0x0000006b6a6a7221 */ /* 0x000fe20000010000 */
[----:B------:R-:W-:Y:S01]  /*12920*/  FADD.FTZ R123, R123, R0 ;  /* 0x000000007b7b7221 */ /* 0x000fe20000010000 */
[C---:B----4-:R-:W-:Y:S07]  /*12930*/  HMMA.16816.F32 R76, R96.reuse, R92, R76 ;  /* 0x0000005c604c723c */ /* 0x050fee000000184c */
[----:B------:R-:W1:Y:S01]  /*12940*/  MUFU.EX2 R130, R130 ;  /* 0x0000008200827308 */ /* 0x000e620000000800 */
[----:B------:R-:W-:Y:S01]  /*12950*/  FADD.FTZ R121, R121, R106 ;  /* 0x0000006a79797221 */ /* 0x000fe20000010000 */
[----:B------:R-:W-:Y:S01]  /*12960*/  FADD.FTZ R122, R122, R123 ;  /* 0x0000007b7a7a7221 */ /* 0x000fe20000010000 */
[----:B-----5:R-:W-:Y:S02]  /*12970*/  F2FP.F16.F32.PACK_AB R20, R135, R128 ;  /* 0x000000808714723e */ /* 0x020fe400000000ff */
[----:B------:R-:W-:Y:S01]  /*12980*/  FADD.FTZ R116, R116, R121 ;  /* 0x0000007974747221 */ /* 0x000fe20000010000 */
[C---:B------:R-:W-:Y:S01]  /*12990*/  HMMA.16816.F32 R80, R96.reuse, R94, R80 ;  /* 0x0000005e6050723c */ /* 0x040fe20000001850 */
[----:B------:R-:W4:Y:S02]  /*129a0*/  LDSM.16.MT88.4 R92, [R150+0x8800] ;  /* 0x00880000965c783b */ /* 0x000f240000004200 */
[----:B------:R-:W-:Y:S01]  /*129b0*/  FADD.FTZ R119, R119, R122 ;  /* 0x0000007a77777221 */ /* 0x000fe20000010000 */
[----:B------:R-:W-:Y:S01]  /*129c0*/  FADD.FTZ R117, R117, R116 ;  /* 0x0000007475757221 */ /* 0x000fe20000010000 */
[----:B-1----:R-:W-:Y:S03]  /*129d0*/  F2FP.F16.F32.PACK_AB R21, R130, R137 ;  /* 0x000000898215723e */ /* 0x002fe600000000ff */
[C---:B---3--:R-:W-:Y:S03]  /*129e0*/  HMMA.16816.F32 R12, R96.reuse, R108, R12 ;  /* 0x0000006c600c723c */ /* 0x048fe6000000180c */
[----:B------:R-:W-:Y:S01]  /*129f0*/  FADD.FTZ R119, R118, R119 ;  /* 0x0000007776777221 */ /* 0x000fe20000010000 */
[----:B------:R-:W-:Y:S03]  /*12a00*/  FADD.FTZ R124, R124, R117 ;  /* 0x000000757c7c7221 */ /* 0x000fe60000010000 */
[----:B------:R-:W-:Y:S01]  /*12a10*/  FADD.FTZ R126, R126, R119 ;  /* 0x000000777e7e7221 */ /* 0x000fe20000010000 */
[----:B------:R-:W-:Y:S01]  /*12a20*/  HMMA.16816.F32 R16, R96, R110, R16 ;  /* 0x0000006e6010723c */ /* 0x000fe20000001810 */
[----:B------:R-:W1:Y:S02]  /*12a30*/  LDSM.16.MT88.4 R96, [R148+0x8800] ;  /* 0x008800009460783b */ /* 0x000e640000004200 */
[----:B------:R-:W-:Y:S01]  /*12a40*/  FADD.FTZ R131, R131, R124 ;  /* 0x0000007c83837221 */ /* 0x000fe20000010000 */
[----:B------:R-:W-:Y:S03]  /*12a50*/  FADD.FTZ R126, R133, R126 ;  /* 0x0000007e857e7221 */ /* 0x000fe60000010000 */
[----:B------:R-:W-:Y:S01]  /*12a60*/  FADD.FTZ R128, R128, R131 ;  /* 0x0000008380807221 */ /* 0x000fe20000010000 */
[C---:B--2---:R-:W-:Y:S01]  /*12a70*/  HMMA.16816.F32 R4, R84.reuse, R112, R4 ;  /* 0x000000705404723c */ /* 0x044fe20000001804 */
[----:B------:R-:W2:Y:S04]  /*12a80*/  LDSM.16.MT88.4 R108, [R151+0xa800] ;  /* 0x00a80000976c783b */ /* 0x000ea80000004200 */
[----:B------:R-:W-:Y:S01]  /*12a90*/  FADD.FTZ R137, R137, R126 ;  /* 0x0000007e89897221 */ /* 0x000fe20000010000 */
[----:B------:R-:W-:Y:S02]  /*12aa0*/  FADD.FTZ R135, R135, R128 ;  /* 0x0000008087877221 */ /* 0x000fe40000010000 */
[C---:B------:R-:W-:Y:S01]  /*12ab0*/  HMMA.16816.F32 R8, R84.reuse, R114, R8 ;  /* 0x000000725408723c */ /* 0x040fe20000001808 */
[----:B------:R-:W3:Y:S02]  /*12ac0*/  LDSM.16.MT88.4 R112, [R150+0xa800] ;  /* 0x00a800009670783b */ /* 0x000ee40000004200 */
[----:B------:R-:W-:Y:S01]  /*12ad0*/  FADD.FTZ R137, R130, R137 ;  /* 0x0000008982897221 */ /* 0x000fe20000010000 */
[----:B------:R-:W-:Y:S03]  /*12ae0*/  FADD.FTZ R132, R132, R135 ;  /* 0x0000008784847221 */ /* 0x000fe60000010000 */
[----:B------:R-:W-:Y:S01]  /*12af0*/  FADD.FTZ R134, R134, R137 ;  /* 0x0000008986867221 */ /* 0x000fe20000010000 */
[----:B------:R-:W-:Y:S01]  /*12b00*/  FADD.FTZ R139, R139, R132 ;  /* 0x000000848b8b7221 */ /* 0x000fe20000010000 */
[C---:B----4-:R-:W-:Y:S03]  /*12b10*/  HMMA.16816.F32 R36, R84.reuse, R92, R36 ;  /* 0x0000005c5424723c */ /* 0x050fe60000001824 */
[----:B------:R-:W-:Y:S05]  /*12b20*/  FADD.FTZ R134, R159, R134 ;  /* 0x000000869f867221 */ /* 0x000fea0000010000 */
        /* <DEDUP_REMOVED lines=16> */
[----:B------:R-:W-:Y:S07]  /*12c30*/  LDSM.16.MT88.4 R92, [R149+0xb000] ;  /* 0x00b00000955c783b */ /* 0x000fee0000004200 */
[C---:B-----5:R-:W-:Y:S08]  /*12c40*/  HMMA.16816.F32 R12, R84.reuse, R88, R12 ;  /* 0x00000058540c723c */ /* 0x060ff0000000180c */
[----:B------:R-:W-:Y:S01]  /*12c50*/  HMMA.16816.F32 R16, R84, R90, R16 ;  /* 0x0000005a5410723c */ /* 0x000fe20000001810 */
[----:B------:R-:W4:Y:S07]  /*12c60*/  LDSM.16.MT88.4 R84, [R151+0xb000] ;  /* 0x00b000009754783b */ /* 0x000f2e0000004200 */
[C---:B-1----:R-:W-:Y:S01]  /*12c70*/  HMMA.16816.F32 R4, R20.reuse, R96, R4 ;  /* 0x000000601404723c */ /* 0x042fe20000001804 */
[----:B------:R-:W1:Y:S07]  /*12c80*/  LDSM.16.MT88.4 R88, [R150+0xb000] ;  /* 0x00b000009658783b */ /* 0x000e6e0000004200 */
[C---:B------:R-:W-:Y:S01]  /*12c90*/  HMMA.16816.F32 R8, R20.reuse, R98, R8 ;  /* 0x000000621408723c */ /* 0x040fe20000001808 */
[----:B------:R-:W5:Y:S07]  /*12ca0*/  LDSM.16.MT88.4 R96, [R148+0xb000] ;  /* 0x00b000009460783b */ /* 0x000f6e0000004200 */
[C---:B--2---:R-:W-:Y:S03]  /*12cb0*/  HMMA.16816.F32 R36, R20.reuse, R108, R36 ;  /* 0x0000006c1424723c */ /* 0x044fe60000001824 */
[-CC-:B------:R-:W-:Y:S01]  /*12cc0*/  FFMA.FTZ R108, R28, R104.reuse, -R129.reuse ;  /* 0x000000681c6c7223 */ /* 0x180fe20000010881 */
[-C--:B------:R-:W-:Y:S04]  /*12cd0*/  FFMA.FTZ R109, R29, R104.reuse, -R129 ;  /* 0x000000681d6d7223 */ /* 0x080fe80000010881 */
[C---:B------:R-:W-:Y:S01]  /*12ce0*/  HMMA.16816.F32 R40, R20.reuse, R110, R40 ;  /* 0x0000006e1428723c */ /* 0x040fe20000001828 */
[----:B------:R-:W2:Y:S02]  /*12cf0*/  MUFU.EX2 R108, R108 ;  /* 0x0000006c006c7308 */ /* 0x000ea40000000800 */
[-C--:B------:R-:W-:Y:S01]  /*12d00*/  FFMA.FTZ R110, R31, R104.reuse, -R127 ;  /* 0x000000681f6e7223 */ /* 0x080fe2000001087f */
[-CC-:B------:R-:W-:Y:S01]  /*12d10*/  FFMA.FTZ R111, R32, R104.reuse, -R129.reuse ;  /* 0x00000068206f7223 */ /* 0x180fe20000010881 */
[-C--:B------:R-:W-:Y:S06]  /*12d20*/  FFMA.FTZ R129, R33, R104.reuse, -R129 ;  /* 0x0000006821817223 */ /* 0x080fec0000010881 */
[----:B------:R-:W4:Y:S01]  /*12d30*/  MUFU.EX2 R109, R109 ;  /* 0x0000006d006d7308 */ /* 0x000f220000000800 */
[C---:B---3--:R-:W-:Y:S09]  /*12d40*/  HMMA.16816.F32 R44, R20.reuse, R112, R44 ;  /* 0x00000070142c723c */ /* 0x048ff2000000182c */
[----:B------:R-:W-:Y:S01]  /*12d50*/  MUFU.EX2 R110, R110 ;  /* 0x0000006e006e7308 */ /* 0x000fe20000000800 */
[-C--:B------:R-:W-:Y:S02]  /*12d60*/  FFMA.FTZ R113, R30, R104.reuse, -R127 ;  /* 0x000000681e717223 */ /* 0x080fe4000001087f */
[----:B------:R-:W-:Y:S07]  /*12d70*/  LDSM.16.MT88.4 R28, [R150+0x9800] ;  /* 0x00980000961c783b */ /* 0x000fee0000004200 */
[----:B------:R-:W-:Y:S01]  /*12d80*/  MUFU.EX2 R111, R111 ;  /* 0x0000006f006f7308 */ /* 0x000fe20000000800 */
[----:B--2---:R-:W-:Y:S01]  /*12d90*/  FADD.FTZ R0, R108, R139 ;  /* 0x0000008b6c007221 */ /* 0x004fe20000010000 */
[C---:B------:R-:W-:Y:S08]  /*12da0*/  HMMA.16816.F32 R48, R20.reuse, R114, R48 ;  /* 0x000000721430723c */ /* 0x040ff00000001830 */
[----:B------:R-:W2:Y:S01]  /*12db0*/  MUFU.EX2 R113, R113 ;  /* 0x0000007100717308 */ /* 0x000ea20000000800 */
[-CC-:B------:R-:W-:Y:S01]  /*12dc0*/  FFMA.FTZ R114, R34, R104.reuse, -R127.reuse ;  /* 0x0000006822727223 */ /* 0x180fe2000001087f */
[----:B------:R-:W-:Y:S01]  /*12dd0*/  FFMA.FTZ R127, R35, R104, -R127 ;  /* 0x00000068237f7223 */ /* 0x000fe2000001087f */
[C---:B----4-:R-:W-:Y:S01]  /*12de0*/  FADD.FTZ R0, R109.reuse, R0 ;  /* 0x000000006d007221 */ /* 0x050fe20000010000 */
[----:B------:R-:W-:Y:S06]  /*12df0*/  LDSM.16.MT88.4 R32, [R149+0x9800] ;  /* 0x009800009520783b */ /* 0x000fec0000004200 */
[----:B------:R-:W3:Y:S01]  /*12e00*/  MUFU.EX2 R112, R129 ;  /* 0x0000008100707308 */ /* 0x000ee20000000800 */
[C---:B------:R-:W-:Y:S09]  /*12e10*/  HMMA.16816.F32 R52, R20.reuse, R24, R52 ;  /* 0x000000181434723c */ /* 0x040ff20000001834 */
[----:B------:R-:W-:Y:S10]  /*12e20*/  MUFU.EX2 R114, R114 ;  /* 0x0000007200727308 */ /* 0x000ff40000000800 */
[----:B------:R-:W4:Y:S01]  /*12e30*/  MUFU.EX2 R127, R127 ;  /* 0x0000007f007f7308 */ /* 0x000f220000000800 */
[C---:B------:R-:W-:Y:S01]  /*12e40*/  HMMA.16816.F32 R56, R20.reuse, R26, R56 ;  /* 0x0000001a1438723c */ /* 0x040fe20000001838 */
[----:B------:R-:W5:Y:S07]  /*12e50*/  LDSM.16.MT88.4 R24, [R151+0x9800] ;  /* 0x009800009718783b */ /* 0x000f6e0000004200 */
[C---:B------:R-:W-:Y:S03]  /*12e60*/  HMMA.16816.F32 R60, R20.reuse, R84, R60 ;  /* 0x00000054143c723c */ /* 0x040fe6000000183c */
[----:B------:R-:W-:Y:S02]  /*12e70*/  F2FP.F16.F32.PACK_AB R84, R109, R108 ;  /* 0x0000006c6d54723e */ /* 0x000fe400000000ff */
[----:B--2---:R-:W-:Y:S01]  /*12e80*/  F2FP.F16.F32.PACK_AB R85, R110, R113 ;  /* 0x000000716e55723e */ /* 0x004fe200000000ff */
[----:B------:R-:W-:Y:S02]  /*12e90*/  FADD.FTZ R113, R113, R134 ;  /* 0x0000008671717221 */ /* 0x000fe40000010000 */
[C---:B------:R-:W-:Y:S03]  /*12ea0*/  HMMA.16816.F32 R64, R20.reuse, R86, R64 ;  /* 0x000000561440723c */ /* 0x040fe60000001840 */
[----:B---3--:R-:W-:Y:S01]  /*12eb0*/  F2FP.F16.F32.PACK_AB R86, R112, R111 ;  /* 0x0000006f7056723e */ /* 0x008fe200000000ff */
[----:B------:R-:W-:Y:S01]  /*12ec0*/  FADD.FTZ R113, R110, R113 ;  /* 0x000000716e717221 */ /* 0x000fe20000010000 */
[----:B----4-:R-:W-:Y:S01]  /*12ed0*/  F2FP.F16.F32.PACK_AB R87, R127, R114 ;  /* 0x000000727f57723e */ /* 0x010fe200000000ff */
[----:B------:R-:W-:Y:S01]  /*12ee0*/  FADD.FTZ R111, R111, R0 ;  /* 0x000000006f6f7221 */ /* 0x000fe20000010000 */
[----:B------:R-:W-:Y:S01]  /*12ef0*/  MOV R0, R101 ;  /* 0x0000006500007202 */ /* 0x000fe20000000f00 */
[C---:B-1----:R-:W-:Y:S03]  /*12f00*/  HMMA.16816.F32 R68, R20.reuse, R88, R68 ;  /* 0x000000581444723c */ /* 0x042fe60000001844 */
[----:B------:R-:W-:Y:S01]  /*12f10*/  FADD.FTZ R114, R114, R113 ;  /* 0x0000007172727221 */ /* 0x000fe20000010000 */
[----:B------:R-:W-:Y:S03]  /*12f20*/  FADD.FTZ R175, R112, R111 ;  /* 0x0000006f70af7221 */ /* 0x000fe60000010000 */
[----:B------:R-:W-:Y:S01]  /*12f30*/  FADD.FTZ R173, R127, R114 ;  /* 0x000000727fad7221 */ /* 0x000fe20000010000 */
[C---:B------:R-:W-:Y:S01]  /*12f40*/  HMMA.16816.F32 R72, R20.reuse, R90, R72 ;  /* 0x0000005a1448723c */ /* 0x040fe20000001848 */
[----:B------:R-:W1:Y:S07]  /*12f50*/  LDSM.16.MT88.4 R88, [R148+0x9800] ;  /* 0x009800009458783b */ /* 0x000e6e0000004200 */
[C---:B------:R-:W-:Y:S08]  /*12f60*/  HMMA.16816.F32 R76, R20.reuse, R92, R76 ;  /* 0x0000005c144c723c */ /* 0x040ff0000000184c */
[C---:B------:R-:W-:Y:S08]  /*12f70*/  HMMA.16816.F32 R80, R20.reuse, R94, R80 ;  /* 0x0000005e1450723c */ /* 0x040ff00000001850 */
[C---:B-----5:R-:W-:Y:S08]  /*12f80*/  HMMA.16816.F32 R12, R20.reuse, R96, R12 ;  /* 0x00000060140c723c */ /* 0x060ff0000000180c */
[----:B------:R-:W-:Y:S01]  /*12f90*/  HMMA.16816.F32 R16, R20, R98, R16 ;  /* 0x000000621410723c */ /* 0x000fe20000001810 */
[----:B------:R-:W2:Y:S07]  /*12fa0*/  LDSM.16.MT88.4 R20, [R151+0xb800] ;  /* 0x00b800009714783b */ /* 0x000eae0000004200 */
[C---:B------:R-:W-:Y:S01]  /*12fb0*/  HMMA.16816.F32 R96, R84.reuse, R24, R4 ;  /* 0x000000185460723c */ /* 0x040fe20000001804 */
[----:B------:R-:W3:Y:S07]  /*12fc0*/  LDSM.16.MT88.4 R4, [R150+0xb800] ;  /* 0x00b800009604783b */ /* 0x000eee0000004200 */
[C---:B------:R-:W-:Y:S01]  /*12fd0*/  HMMA.16816.F32 R92, R84.reuse, R26, R8 ;  /* 0x0000001a545c723c */ /* 0x040fe20000001808 */
[----:B------:R-:W4:Y:S07]  /*12fe0*/  LDSM.16.MT88.4 R8, [R149+0xb800] ;  /* 0x00b800009508783b */ /* 0x000f2e0000004200 */
[C---:B------:R-:W-:Y:S08]  /*12ff0*/  HMMA.16816.F32 R36, R84.reuse, R28, R36 ;  /* 0x0000001c5424723c */ /* 0x040ff00000001824 */
[C---:B------:R-:W-:Y:S08]  /*13000*/  HMMA.16816.F32 R40, R84.reuse, R30, R40 ;  /* 0x0000001e5428723c */ /* 0x040ff00000001828 */
[C---:B------:R-:W-:Y:S08]  /*13010*/  HMMA.16816.F32 R44, R84.reuse, R32, R44 ;  /* 0x00000020542c723c */ /* 0x040ff0000000182c */
[C---:B------:R-:W-:Y:S08]  /*13020*/  HMMA.16816.F32 R48, R84.reuse, R34, R48 ;  /* 0x000000225430723c */ /* 0x040ff00000001830 */
[C---:B-1----:R-:W-:Y:S08]  /*13030*/  HMMA.16816.F32 R52, R84.reuse, R88, R52 ;  /* 0x000000585434723c */ /* 0x042ff00000001834 */
[C---:B------:R-:W-:Y:S08]  /*13040*/  HMMA.16816.F32 R56, R84.reuse, R90, R56 ;  /* 0x0000005a5438723c */ /* 0x040ff00000001838 */
[C---:B--2---:R-:W-:Y:S08]  /*13050*/  HMMA.16816.F32 R60, R84.reuse, R20, R60 ;  /* 0x00000014543c723c */ /* 0x044ff0000000183c */
[C---:B------:R-:W-:Y:S01]  /*13060*/  HMMA.16816.F32 R64, R84.reuse, R22, R64 ;  /* 0x000000165440723c */ /* 0x040fe20000001840 */
[----:B------:R-:W1:Y:S07]  /*13070*/  LDSM.16.MT88.4 R20, [R148+0xb800] ;  /* 0x00b800009414783b */ /* 0x000e6e0000004200 */
[C---:B---3--:R-:W-:Y:S08]  /*13080*/  HMMA.16816.F32 R68, R84.reuse, R4, R68 ;  /* 0x000000045444723c */ /* 0x048ff00000001844 */
[C---:B------:R-:W-:Y:S08]  /*13090*/  HMMA.16816.F32 R72, R84.reuse, R6, R72 ;  /* 0x000000065448723c */ /* 0x040ff00000001848 */
[C---:B----4-:R-:W-:Y:S08]  /*130a0*/  HMMA.16816.F32 R76, R84.reuse, R8, R76 ;  /* 0x00000008544c723c */ /* 0x050ff0000000184c */
[C---:B------:R-:W-:Y:S08]  /*130b0*/  HMMA.16816.F32 R80, R84.reuse, R10, R80 ;  /* 0x0000000a5450723c */ /* 0x040ff00000001850 */
[C---:B-1----:R-:W-:Y:S08]  /*130c0*/  HMMA.16816.F32 R88, R84.reuse, R20, R12 ;  /* 0x000000145458723c */ /* 0x042ff0000000180c */
[----:B------:R-:W-:Y:S01]  /*130d0*/  HMMA.16816.F32 R84, R84, R22, R16 ;  /* 0x000000165454723c */ /* 0x000fe20000001810 */
[----:B------:R-:W-:Y:S08]  /*130e0*/  @!UPT UIADD3 URZ, UPT, UPT, URZ, URZ, URZ ;  /* 0x000000fffffff290 */ /* 0x000ff0000fffe0ff */
[----:B------:R-:W-:Y:S11]  /*130f0*/  @P0 BRA `(.L_x_9739) ;  /* 0xffffffd400300947 */ /* 0x000ff6000383ffff */
.L_x_9732:
        /* <DEDUP_REMOVED lines=11> */
.L_x_9761:
[----:B------:R-:W2:Y:S01]  /*131b0*/  S2R R0, SR_TID.X ;  /* 0x0000000000007919 */ /* 0x000ea20000002100 */
[----:B------:R-:W1:Y:S01]  /*131c0*/  S2UR UR6, SR_CgaCtaId ;  /* 0x00000000000679c3 */ /* 0x000e620000008800 */
[----:B------:R-:W3:Y:S01]  /*131d0*/  MUFU.RCP R8, R5 ;  /* 0x0000000500087308 */ /* 0x000ee20000001000 */
[----:B----4-:R-:W-:Y:S01]  /*131e0*/  FADD.FTZ R4, R6, R9 ;  /* 0x0000000906047221 */ /* 0x010fe20000010000 */
[----:B------:R-:W-:-:S05]  /*131f0*/  FSETP.NE.FTZ.AND P1, PT, R5, RZ, PT ;  /* 0x000000ff0500720b */ /* 0x000fca0003f35000 */
[----:B------:R-:W-:Y:S01]  /*13200*/  BAR.SYNC.DEFER_BLOCKING 0x0 ;  /* 0x0000000000007b1d */ /* 0x000fe20000010000 */
[----:B------:R-:W-:-:S05]  /*13210*/  FSETP.NE.FTZ.AND P0, PT, R4, RZ, PT ;  /* 0x000000ff0400720b */ /* 0x000fca0003f15000 */
[----:B------:R-:W4:Y:S01]  /*13220*/  MUFU.RCP R7, R4 ;  /* 0x0000000400077308 */ /* 0x000f220000001000 */
[----:B------:R-:W-:Y:S01]  /*13230*/  UMOV UR7, 0x400 ;  /* 0x0000040000077882 */ /* 0x000fe20000000000 */
[----:B---3--:R-:W-:Y:S01]  /*13240*/  FSEL R8, R8, 1, P1 ;  /* 0x3f80000008087808 */ /* 0x008fe20000800000 */
[----:B-1----:R-:W-:-:S04]  /*13250*/  ULEA UR6, UR6, UR7, 0x18 ;  /* 0x0000000706067291 */ /* 0x002fc8000f8ec0ff */
[C---:B------:R-:W-:Y:S01]  /*13260*/  FMUL.FTZ R96, R8.reuse, R96 ;  /* 0x0000006008607220 */ /* 0x040fe20000410000 */
[C---:B------:R-:W-:Y:S01]  /*13270*/  FMUL.FTZ R97, R8.reuse, R97 ;  /* 0x0000006108617220 */ /* 0x040fe20000410000 */
[C---:B------:R-:W-:Y:S01]  /*13280*/  FMUL.FTZ R92, R8.reuse, R92 ;  /* 0x0000005c085c7220 */ /* 0x040fe20000410000 */
[C---:B------:R-:W-:Y:S01]  /*13290*/  FMUL.FTZ R93, R8.reuse, R93 ;  /* 0x0000005d085d7220 */ /* 0x040fe20000410000 */
[C---:B------:R-:W-:Y:S01]  /*132a0*/  FMUL.FTZ R36, R8.reuse, R36 ;  /* 0x0000002408247220 */ /* 0x040fe20000410000 */
[----:B------:R-:W-:Y:S01]  /*132b0*/  FMUL.FTZ R37, R8, R37 ;  /* 0x0000002508257220 */ /* 0x000fe20000410000 */
[----:B--2---:R-:W-:Y:S01]  /*132c0*/  SHF.L.U32 R9, R0, 0x1, RZ ;  /* 0x0000000100097819 */ /* 0x004fe200000006ff */
[----:B------:R-:W-:Y:S01]  /*132d0*/  FMUL.FTZ R40, R8, R40 ;  /* 0x0000002808287220 */ /* 0x000fe20000410000 */
[----:B------:R-:W-:Y:S01]  /*132e0*/  SHF.L.U32 R6, R0, 0x4, RZ ;  /* 0x0000000400067819 */ /* 0x000fe200000006ff */
[----:B------:R-:W-:Y:S01]  /*132f0*/  FMUL.FTZ R41, R8, R41 ;  /* 0x0000002908297220 */ /* 0x000fe20000410000 */
        /* <DEDUP_REMOVED lines=9> */
[----:B------:R-:W-:Y:S01]  /*13390*/  FMUL.FTZ R52, R8, R52 ;  /* 0x0000003408347220 */ /* 0x000fe20000410000 */
        /* <DEDUP_REMOVED lines=24> */
[----:B----4-:R-:W-:Y:S02]  /*13520*/  FSEL R7, R7, 1, P0 ;  /* 0x3f80000007077808 */ /* 0x010fe40000000000 */
        /* <DEDUP_REMOVED lines=72> */
[----:B------:R4:W-:Y:S04]  /*139b0*/  STS.64 [R10+0x4000], R84 ;  /* 0x004000540a007388 */ /* 0x0009e80000000a00 */
[----:B------:R4:W-:Y:S04]  /*139c0*/  STS.64 [R10+0x4800], R86 ;  /* 0x004800560a007388 */ /* 0x0009e80000000a00 */
[----:B------:R-:W4:Y:S04]  /*139d0*/  LD.E.64 R16, desc[UR4][R102.64+0xb0] ;  /* 0x0000b00466107980 */ /* 0x000f28000c101b00 */
[----:B-1----:R-:W4:Y:S01]  /*139e0*/  LD.E R7, desc[UR4][R102.64+0x60] ;  /* 0x0000600466077980 */ /* 0x002f22000c101900 */
[----:B------:R-:W1:Y:S03]  /*139f0*/  @P1 MUFU.LG2 R9, R5 ;  /* 0x0000000500091308 */ /* 0x000e660000000c00 */
[----:B--2---:R2:W5:Y:S01]  /*13a00*/  LD.E R68, desc[UR4][R102.64+0xcc] ;  /* 0x0000cc0466447980 */ /* 0x004562000c101900 */
[----:B------:R-:W-:-:S02]  /*13a10*/  SHF.L.U32 R69, R0, 0x2, RZ ;  /* 0x0000000200457819 */ /* 0x000fc400000006ff */
[----:B---3--:R-:W-:Y:S01]  /*13a20*/  MOV R70, 0xff800000 ;  /* 0xff80000000467802 */ /* 0x008fe20000000f00 */
[----:B----4-:R2:W5:Y:S01]  /*13a30*/  LD.E.64 R78, desc[UR4][R102.64+0x78] ;  /* 0x00007804664e7980 */ /* 0x010562000c101b00 */
[----:B------:R-:W3:Y:S01]  /*13a40*/  @P0 MUFU.LG2 R4, R4 ;  /* 0x0000000400040308 */ /* 0x000ee20000000c00 */
[----:B------:R-:W-:Y:S02]  /*13a50*/  MOV R71, 0xff800000 ;  /* 0xff80000000477802 */ /* 0x000fe40000000f00 */
[----:B------:R2:W5:Y:S01]  /*13a60*/  LD.E.64 R76, desc[UR4][R102.64+0xa8] ;  /* 0x0000a804664c7980 */ /* 0x000562000c101b00 */
[--C-:B------:R-:W-:Y:S02]  /*13a70*/  SHF.R.U32.HI R8, RZ, 0x1, R0.reuse ;  /* 0x00000001ff087819 */ /* 0x100fe40000011600 */
[----:B------:R-:W-:Y:S02]  /*13a80*/  LOP3.LUT R6, R6, 0x10, RZ, 0xc0, !PT ;  /* 0x0000001006067812 */ /* 0x000fe400078ec0ff */
[----:B------:R-:W-:Y:S01]  /*13a90*/  SHF.R.U32.HI R72, RZ, 0x2, R0 ;  /* 0x00000002ff487819 */ /* 0x000fe20000011600 */
[----:B-1----:R-:W-:Y:S01]  /*13aa0*/  @P1 FMUL.FTZ R9, R9, 0.69314718246459960938 ;  /* 0x3f31721809091820 */ /* 0x002fe20000410000 */
[----:B------:R-:W-:-:S03]  /*13ab0*/  LOP3.LUT R5, R8, 0x30, RZ, 0xc0, !PT ;  /* 0x0000003008057812 */ /* 0x000fc600078ec0ff */
[----:B-----5:R-:W-:Y:S01]  /*13ac0*/  @P1 FFMA.FTZ R70, R2, R101, R9 ;  /* 0x0000006502461223 */ /* 0x020fe20000010009 */
[----:B------:R-:W-:Y:S01]  /*13ad0*/  LOP3.LUT R9, R69, 0x1f8, RZ, 0xc0, !PT ;  /* 0x000001f845097812 */ /* 0x000fe200078ec0ff */
[----:B------:R-:W-:Y:S01]  /*13ae0*/  BSSY.RECONVERGENT B0, `(.L_x_9741) ;  /* 0x0000026000007945 */ /* 0x000fe20003800200 */
[----:B------:R-:W-:Y:S01]  /*13af0*/  LOP3.LUT R72, R5, 0x7, R72, 0xf8, !PT ;  /* 0x0000000705487812 */ /* 0x000fe200078ef848 */
[----:B---3--:R-:W-:Y:S01]  /*13b00*/  @P0 FMUL.FTZ R11, R4, 0.69314718246459960938 ;  /* 0x3f317218040b0820 */ /* 0x008fe20000410000 */
[----:B------:R-:W-:-:S03]  /*13b10*/  LOP3.LUT R9, R9, 0x38, R8, 0x78, !PT ;  /* 0x0000003809097812 */ /* 0x000fc600078e7808 */
[----:B------:R-:W-:Y:S01]  /*13b20*/  @P0 FFMA.FTZ R71, R2, R3, R11 ;  /* 0x0000000302470223 */ /* 0x000fe2000001000b */
[----:B------:R-:W-:Y:S01]  /*13b30*/  BAR.SYNC.DEFER_BLOCKING 0x0 ;  /* 0x0000000000007b1d */ /* 0x000fe20000010000 */
[----:B------:R-:W-:Y:S02]  /*13b40*/  LOP3.LUT P0, RZ, R0, 0x3, RZ, 0xc0, !PT ;  /* 0x0000000300ff7812 */ /* 0x000fe4000780c0ff */
[----:B------:R-:W-:-:S05]  /*13b50*/  LEA R2, R9, R6, 0x2 ;  /* 0x0000000609027211 */ /* 0x000fca00078e10ff */
        /* <DEDUP_REMOVED lines=20> */
[----:B------:R-:W-:Y:S01]  /*13ca0*/  IMAD.IADD R3, R167, 0x1, -R166 ;  /* 0x00000001a7037824 */ /* 0x000fe200078e0aa6 */
[----:B--2---:R-:W-:Y:S01]  /*13cb0*/  IADD3 R2, P0, PT, R73, R72, RZ ;  /* 0x0000004849027210 */ /* 0x004fe20007f1e0ff */
        /* <DEDUP_REMOVED lines=8> */
.L_x_9742:
[----:B------:R-:W-:Y:S05]  /*13d40*/  BSYNC.RECONVERGENT B0 ;  /* 0x0000000000007941 */ /* 0x000fea0003800200 */
.L_x_9741:
[----:B--2---:R2:W5:Y:S01]  /*13d50*/  LD.E R102, desc[UR4][R102.64+0xc0] ;  /* 0x0000c00466667980 */ /* 0x004562000c101900 */
[----:B------:R-:W-:Y:S01]  /*13d60*/  IMAD.IADD R166, R167, 0x1, -R166 ;  /* 0x00000001a7a67824 */ /* 0x000fe200078e0aa6 */
[----:B------:R-:W-:Y:S01]  /*13d70*/  BSSY.RECONVERGENT B0, `(.L_x_9743) ;  /* 0x000001f000007945 */ /* 0x000fe20003800200 */
[----:B------:R-:W-:Y:S01]  /*13d80*/  IMAD.SHL.U32 R0, R0, 0x8, RZ ;  /* 0x0000000800007824 */ /* 0x000fe200078e00ff */
[----:B------:R-:W4:Y:S01]  /*13d90*/  S2R R2, SR_TID.X ;  /* 0x0000000000027919 */ /* 0x000f220000002100 */
[----:B------:R-:W-:-:S03]  /*13da0*/  IMAD R68, R73, R68, RZ ;  /* 0x0000004449447224 */ /* 0x000fc600078e02ff */
[----:B------:R-:W-:Y:S02]  /*13db0*/  LOP3.LUT R0, R0, 0x1f80, RZ, 0xc0, !PT ;  /* 0x00001f8000007812 */ /* 0x000fe400078ec0ff */
[----:B----4-:R-:W-:-:S04]  /*13dc0*/  SHF.R.U32.HI R2, RZ, 0x4, R2 ;  /* 0x00000004ff027819 */ /* 0x010fc80000011602 */
[CC--:B------:R-:W-:Y:S01]  /*13dd0*/  ISETP.GE.AND P3, PT, R2.reuse, R166.reuse, PT ;  /* 0x000000a60200720c */ /* 0x0c0fe20003f66270 */
[C---:B------:R-:W-:Y:S02]  /*13de0*/  VIADD R3, R2.reuse, 0x8 ;  /* 0x0000000802037836 */ /* 0x040fe40000000000 */
[C---:B---3--:R-:W-:Y:S02]  /*13df0*/  VIADD R71, R2.reuse, 0x10 ;  /* 0x0000001002477836 */ /* 0x048fe40000000000 */
[C---:B------:R-:W-:Y:S01]  /*13e00*/  VIADD R70, R2.reuse, 0x18 ;  /* 0x0000001802467836 */ /* 0x040fe20000000000 */
[-C--:B------:R-:W-:Y:S01]  /*13e10*/  ISETP.GE.AND P1, PT, R3, R166.reuse, PT ;  /* 0x000000a60300720c */ /* 0x080fe20003f26270 */
[----:B------:R-:W-:Y:S01]  /*13e20*/  VIADD R3, R2, 0x20 ;  /* 0x0000002002037836 */ /* 0x000fe20000000000 */
[-C--:B------:R-:W-:Y:S02]  /*13e30*/  ISETP.GE.AND P0, PT, R71, R166.reuse, PT ;  /* 0x000000a64700720c */ /* 0x080fe40003f06270 */
[----:B------:R-:W-:-:S02]  /*13e40*/  ISETP.GE.AND P2, PT, R70, R166, PT ;  /* 0x000000a64600720c */ /* 0x000fc40003f46270 */
[----:B------:R-:W-:Y:S02]  /*13e50*/  LOP3.LUT R71, R0, 0x3c, R69, 0xf8, !PT ;  /* 0x0000003c00477812 */ /* 0x000fe400078ef845 */
[----:B------:R-:W-:Y:S01]  /*13e60*/  ISETP.GE.AND P6, PT, R3, R166, PT ;  /* 0x000000a60300720c */ /* 0x000fe20003fc6270 */
[C---:B------:R-:W-:Y:S01]  /*13e70*/  VIADD R3, R2.reuse, 0x28 ;  /* 0x0000002802037836 */ /* 0x040fe20000000000 */
[----:B------:R-:W-:Y:S02]  /*13e80*/  P2R R70, PR, RZ, 0x4 ;  /* 0x00000004ff467803 */ /* 0x000fe40000000000 */
[----:B------:R-:W-:Y:S02]  /*13e90*/  LOP3.LUT R69, R69, 0x3c, RZ, 0xc0, !PT ;  /* 0x0000003c45457812 */ /* 0x000fe400078ec0ff */
[----:B------:R-:W-:Y:S02]  /*13ea0*/  IADD3 R73, P2, PT, R71, R68, RZ ;  /* 0x0000004447497210 */ /* 0x000fe40007f5e0ff */
[----:B------:R-:W-:Y:S01]  /*13eb0*/  ISETP.GE.AND P5, PT, R3, R166, PT ;  /* 0x000000a60300720c */ /* 0x000fe20003fa6270 */
[----:B------:R-:W-:Y:S01]  /*13ec0*/  VIADD R3, R2, 0x30 ;  /* 0x0000003002037836 */ /* 0x000fe20000000000 */
[----:B------:R-:W-:-:S02]  /*13ed0*/  LOP3.LUT R71, R69, 0x40, RZ, 0xfc, !PT ;  /* 0x0000004045477812 */ /* 0x000fc400078efcff */
[----:B------:R-:W-:Y:S01]  /*13ee0*/  LEA.HI.X.SX32 R68, R68, RZ, 0x1, P2 ;  /* 0x000000ff44447211 */ /* 0x000fe200010f0eff */
[----:B--2---:R-:W-:Y:S08]  /*13ef0*/  @P3 BRA `(.L_x_9744) ;  /* 0x0000000000183947 */ /* 0x004ff00003800000 */
[----:B------:R-:W-:Y:S02]  /*13f00*/  LEA R74, P2, R73, R78, 0x2 ;  /* 0x0000004e494a7211 */ /* 0x000fe400078410ff */
[-C--:B-----5:R-:W-:Y:S02]  /*13f10*/  ISETP.GE.AND P3, PT, R69, R102.reuse, PT ;  /* 0x000000664500720c */ /* 0x0a0fe40003f66270 */
[----:B------:R-:W-:Y:S02]  /*13f20*/  LEA.HI.X R75, R73, R79, R68, 0x2, P2 ;  /* 0x0000004f494b7211 */ /* 0x000fe400010f1444 */
[----:B------:R-:W-:-:S09]  /*13f30*/  ISETP.GE.AND P2, PT, R71, R102, PT ;  /* 0x000000664700720c */ /* 0x000fd20003f46270 */
[----:B-1----:R2:W-:Y:S04]  /*13f40*/  @!P3 ST.E.128 desc[UR4][R74.64], R64 ;  /* 0x000000404a00b985 */ /* 0x0025e8000c101d04 */
[----:B------:R2:W-:Y:S02]  /*13f50*/  @!P2 ST.E.128 desc[UR4][R74.64+0x100], R32 ;  /* 0x000100204a00a985 */ /* 0x0005e4000c101d04 */
.L_x_9744:
[----:B------:R-:W-:Y:S05]  /*13f60*/  BSYNC.RECONVERGENT B0 ;  /* 0x0000000000007941 */ /* 0x000fea0003800200 */
.L_x_9743:
        /* <DEDUP_REMOVED lines=12> */
.L_x_9746:
[----:B------:R-:W-:Y:S05]  /*14030*/  BSYNC.RECONVERGENT B0 ;  /* 0x0000000000007941 */ /* 0x000fea0003800200 */
.L_x_9745:
        /* <DEDUP_REMOVED lines=11> */
.L_x_9748:
[----:B------:R-:W-:Y:S05]  /*140f0*/  BSYNC.RECONVERGENT B0 ;  /* 0x0000000000007941 */ /* 0x000fea0003800200 */
.L_x_9747:
        /* <DEDUP_REMOVED lines=11> */
.L_x_9750:
[----:B------:R-:W-:Y:S05]  /*141b0*/  BSYNC.RECONVERGENT B0 ;  /* 0x0000000000007941 */ /* 0x000fea0003800200 */
.L_x_9749:
[----:B------:R-:W-:Y:S04]  /*141c0*/  BSSY.RECONVERGENT B0, `(.L_x_9751) ;  /* 0x000000a000007945 */ /* 0x000fe80003800200 */
[----:B------:R-:W-:Y:S05]  /*141d0*/  @P6 BRA `(.L_x_9752) ;  /* 0x0000000000206947 */ /* 0x000fea0003800000 */
[-C--:B-----5:R-:W-:Y:S02]  /*141e0*/  ISETP.GE.AND P6, PT, R69, R102.reuse, PT ;  /* 0x000000664500720c */ /* 0x0a0fe40003fc6270 */
[----:B------:R-:W-:-:S11]  /*141f0*/  ISETP.GE.AND P1, PT, R71, R102, PT ;  /* 0x000000664700720c */ /* 0x000fd60003f26270 */
[CC--:B-1----:R-:W-:Y:S02]  /*14200*/  @!P6 LEA R20, P2, R73.reuse, R78.reuse, 0x2 ;  /* 0x0000004e4914e211 */ /* 0x0c2fe400078410ff */
[C---:B----4-:R-:W-:Y:S02]  /*14210*/  @!P1 LEA R2, P0, R73.reuse, R78, 0x2 ;  /* 0x0000004e49029211 */ /* 0x050fe400078010ff */
[CCC-:B------:R-:W-:Y:S02]  /*14220*/  @!P6 LEA.HI.X R21, R73.reuse, R79.reuse, R68.reuse, 0x2, P2 ;  /* 0x0000004f4915e211 */ /* 0x1c0fe400010f1444 */
[----:B------:R-:W-:-:S03]  /*14230*/  @!P1 LEA.HI.X R3, R73, R79, R68, 0x2, P0 ;  /* 0x0000004f49039211 */ /* 0x000fc600000f1444 */
[----:B------:R1:W-:Y:S04]  /*14240*/  @!P6 ST.E.128 desc[UR4][R20.64+0x4000], R48 ;  /* 0x004000301400e985 */ /* 0x0003e8000c101d04 */
[----:B------:R1:W-:Y:S02]  /*14250*/  @!P1 ST.E.128 desc[UR4][R2.64+0x4100], R16 ;  /* 0x0041001002009985 */ /* 0x0003e4000c101d04 */
.L_x_9752:
[----:B------:R-:W-:Y:S05]  /*14260*/  BSYNC.RECONVERGENT B0 ;  /* 0x0000000000007941 */ /* 0x000fea0003800200 */
.L_x_9751:
        /* <DEDUP_REMOVED lines=10> */
.L_x_9754:
[----:B------:R-:W-:Y:S05]  /*14310*/  BSYNC.RECONVERGENT B0 ;  /* 0x0000000000007941 */ /* 0x000fea0003800200 */
.L_x_9753:
        /* <DEDUP_REMOVED lines=10> */
.L_x_9756:
[----:B------:R-:W-:Y:S05]  /*143c0*/  BSYNC.RECONVERGENT B0 ;  /* 0x0000000000007941 */ /* 0x000fea0003800200 */
.L_x_9755:
[----:B------:R-:W-:-:S04]  /*143d0*/  MOV R163, 0x0 ;  /* 0x0000000000a37802 */ /* 0x000fc80000000f00 */
[----:B-12345:R-:W-:Y:S05]  /*143e0*/  @P3 RET.REL.NODEC R162 `(_ZN5flash24flash_fwd_splitkv_kernelI23Flash_fwd_kernel_traitsILi128ELi64ELi64ELi4ELb0ELb0EN7cutlass6half_tE19Flash_kernel_traitsILi128ELi64ELi64ELi4ES3_EELb0ELb0ELb0ELb0ELb0ELb0ELb1ELb1EEEvNS_16Flash_fwd_paramsE) ;  /* 0xfffffebca2043950 */ /* 0x03efea0003c3ffff */
[-C--:B------:R-:W-:Y:S01]  /*143f0*/  ISETP.GE.AND P2, PT, R69, R102.reuse, PT ;  /* 0x000000664500720c */ /* 0x080fe20003f46270 */
[----:B------:R-:W-:Y:S01]  /*14400*/  IMAD.MOV.U32 R163, RZ, RZ, 0x0 ;  /* 0x00000000ffa37424 */ /* 0x000fe200078e00ff */
[----:B------:R-:W-:-:S11]  /*14410*/  ISETP.GE.AND P0, PT, R71, R102, PT ;  /* 0x000000664700720c */ /* 0x000fd60003f06270 */
[----:B------:R-:W-:-:S04]  /*14420*/  @!P2 LEA R2, P1, R73, R78, 0x2 ;  /* 0x0000004e4902a211 */ /* 0x000fc800078210ff */
[----:B------:R-:W-:-:S05]  /*14430*/  @!P2 LEA.HI.X R3, R73, R79, R68, 0x2, P1 ;  /* 0x0000004f4903a211 */ /* 0x000fca00008f1444 */
[----:B------:R1:W-:Y:S02]  /*14440*/  @!P2 ST.E.128 desc[UR4][R2.64+0x7000], R36 ;  /* 0x007000240200a985 */ /* 0x0003e4000c101d04 */
[----:B-1----:R-:W-:Y:S05]  /*14450*/  @P0 RET.REL.NODEC R162 `(_ZN5flash24flash_fwd_splitkv_kernelI23Flash_fwd_kernel_traitsILi128ELi64ELi64ELi4ELb0ELb0EN7cutlass6half_tE19Flash_kernel_traitsILi128ELi64ELi64ELi4ES3_EELb0ELb0ELb0ELb0ELb0ELb0ELb1ELb1EEEvNS_16Flash_fwd_paramsE) ;  /* 0xfffffeb8a2e80950 */ /* 0x002fea0003c3ffff */
[----:B------:R-:W-:Y:S01]  /*14460*/  LEA R2, P0, R73, R78, 0x2 ;  /* 0x0000004e49027211 */ /* 0x000fe200078010ff */
[----:B------:R-:W-:-:S03]  /*14470*/  IMAD.MOV.U32 R163, RZ, RZ, 0x0 ;  /* 0x00000000ffa37424 */ /* 0x000fc600078e00ff */
[----:B------:R-:W-:-:S05]  /*14480*/  LEA.HI.X R3, R73, R79, R68, 0x2, P0 ;  /* 0x0000004f49037211 */ /* 0x000fca00000f1444 */
[----:B------:R1:W-:Y:S02]  /*14490*/  ST.E.128 desc[UR4][R2.64+0x7100], R4 ;  /* 0x0071000402007985 */ /* 0x0003e4000c101d04 */
[----:B-1----:R-:W-:Y:S05]  /*144a0*/  RET.REL.NODEC R162 `(_ZN5flash24flash_fwd_splitkv_kernelI23Flash_fwd_kernel_traitsILi128ELi64ELi64ELi4ELb0ELb0EN7cutlass6half_tE19Flash_kernel_traitsILi128ELi64ELi64ELi4ES3_EELb0ELb0ELb0ELb0ELb0ELb0ELb1ELb1EEEvNS_16Flash_fwd_paramsE) ;  /* 0xfffffeb8a2d47950 */ /* 0x002fea0003c3ffff */
.L_x_9740:
[----:B------:R-:W-:Y:S01]  /*144b0*/  MOV R7, 0x2 ;  /* 0x0000000200077802 */ /* 0x000fe20000000f00 */
[----:B------:R-:W-:Y:S01]  /*144c0*/  IMAD.MOV.U32 R0, RZ, RZ, 0x1f ;  /* 0x0000001fff007424 */ /* 0x000fe200078e00ff */
[----:B------:R-:W-:-:S07]  /*144d0*/  MOV R4, 0xffffffff ;  /* 0xffffffff00047802 */ /* 0x000fce0000000f00 */
[----:B-1---5:R-:W-:Y:S05]  /*144e0*/  WARPSYNC.COLLECTIVE R4, `(.L_x_9757) ;  /* 0x0000000004087348 */ /* 0x022fea0003c00000 */
[----:B------:R2:W3:Y:S02]  /*144f0*/  SHFL.BFLY P0, R9, R175, R7, R0 ;  /* 0x0c000007af097389 */ /* 0x0004e40000000000 */
[----:B-123-5:R-:W-:Y:S05]  /*14500*/  ENDCOLLECTIVE ;  /* 0x000000000000791b */ /* 0x02efea0003800000 */
.L_x_9757:
[----:B------:R-:W-:Y:S02]  /*14510*/  IMAD.MOV.U32 R8, RZ, RZ, R9 ;  /* 0x000000ffff087224 */ /* 0x000fe400078e0009 */
[----:B------:R-:W-:Y:S02]  /*14520*/  IMAD.MOV.U32 R7, RZ, RZ, 0x1 ;  /* 0x00000001ff077424 */ /* 0x000fe400078e00ff */
[----:B------:R-:W-:-:S05]  /*14530*/  FADD.FTZ R8, R8, R175 ;  /* 0x000000af08087221 */ /* 0x000fca0000010000 */
[----:B------:R-:W-:-:S07]  /*14540*/  MOV R175, R8 ;  /* 0x0000000800af7202 */ /* 0x000fce0000000f00 */
[----:B------:R-:W-:Y:S05]  /*14550*/  WARPSYNC.COLLECTIVE R4, `(.L_x_9758) ;  /* 0x0000000004087348 */ /* 0x000fea0003c00000 */
[----:B------:R1:W2:Y:S02]  /*14560*/  SHFL.BFLY P0, R9, R175, R7, R0 ;  /* 0x0c000007af097389 */ /* 0x0002a40000000000 */
[----:B-12---:R-:W-:Y:S05]  /*14570*/  ENDCOLLECTIVE ;  /* 0x000000000000791b */ /* 0x006fea0003800000 */
.L_x_9758:
[----:B------:R-:W-:Y:S01]  /*14580*/  MOV R175, R173 ;  /* 0x000000ad00af7202 */ /* 0x000fe20000000f00 */
[----:B------:R-:W-:Y:S01]  /*14590*/  IMAD.MOV.U32 R7, RZ, RZ, 0x2 ;  /* 0x00000002ff077424 */ /* 0x000fe200078e00ff */
[----:B------:R-:W-:-:S07]  /*145a0*/  MOV R5, R9 ;  /* 0x0000000900057202 */ /* 0x000fce0000000f00 */
[----:B------:R-:W-:Y:S05]  /*145b0*/  WARPSYNC.COLLECTIVE R4, `(.L_x_9759) ;  /* 0x0000000004087348 */ /* 0x000fea0003c00000 */
[----:B------:R1:W2:Y:S02]  /*145c0*/  SHFL.BFLY P0, R9, R175, R7, R0 ;  /* 0x0c000007af097389 */ /* 0x0002a40000000000 */
[----:B-12---:R-:W-:Y:S05]  /*145d0*/  ENDCOLLECTIVE ;  /* 0x000000000000791b */ /* 0x006fea0003800000 */
.L_x_9759:
[----:B------:R-:W-:Y:S01]  /*145e0*/  FADD.FTZ R5, R8, R5 ;  /* 0x0000000508057221 */ /* 0x000fe20000010000 */
[----:B------:R-:W-:Y:S01]  /*145f0*/  FADD.FTZ R6, R9, R173 ;  /* 0x000000ad09067221 */ /* 0x000fe20000010000 */
[----:B------:R-:W-:-:S04]  /*14600*/  MOV R7, 0x1 ;  /* 0x0000000100077802 */ /* 0x000fc80000000f00 */
[----:B------:R-:W-:-:S07]  /*14610*/  MOV R175, R6 ;  /* 0x0000000600af7202 */ /* 0x000fce0000000f00 */
[----:B------:R-:W-:Y:S05]  /*14620*/  WARPSYNC.COLLECTIVE R4, `(.L_x_9760) ;  /* 0x0000000004087348 */ /* 0x000fea0003c00000 */
[----:B------:R1:W2:Y:S02]  /*14630*/  SHFL.BFLY P0, R9, R175, R7, R0 ;  /* 0x0c000007af097389 */ /* 0x0002a40000000000 */
[----:B-12---:R-:W-:Y:S05]  /*14640*/  ENDCOLLECTIVE ;  /* 0x000000000000791b */ /* 0x006fea0003800000 */
.L_x_9760:
[----:B------:R-:W-:Y:S05]  /*14650*/  BRA `(.L_x_9761) ;  /* 0xffffffe800d47947 */ /* 0x000fea000383ffff */
.L_x_9762:
        /* <DEDUP_REMOVED lines=10> */
.L_x_14970:


//--------------------- .text._ZN5flash24flash_fwd_splitkv_kernelI23Flash_fwd_kernel_traitsILi128ELi64ELi64ELi4ELb0ELb0EN7cutlass6half_tE19Flash_kernel_traitsILi128ELi64ELi64ELi4ES3_EELb0ELb0ELb0ELb0ELb0ELb1ELb1ELb1EEEvNS_16Flash_fwd_paramsE --------------------------
	.section	.text._ZN5flash24flash_fwd_splitkv_kernelI23Flash_fwd_kernel_traitsILi128ELi64ELi64ELi4ELb0ELb0EN7cutlass6half_tE19Flash_kernel_traitsILi128ELi64ELi64ELi4ES3_EELb0ELb0ELb0ELb0ELb0ELb1ELb1ELb1EEEvNS_16Flash_fwd_paramsE,"ax",@progbits
	.align	128
        .global         _ZN5flash24flash_fwd_splitkv_kernelI23Flash_fwd_kernel_traitsILi128ELi64ELi64ELi4ELb0ELb0EN7cutlass6half_tE19Flash_kernel_traitsILi128ELi64ELi64ELi4ES3_EELb0ELb0ELb0ELb0ELb0ELb1ELb1ELb1EEEvNS_16Flash_fwd_paramsE
        .type           _ZN5flash24flash_fwd_splitkv_kernelI23Flash_fwd_kernel_traitsILi128ELi64ELi64ELi4ELb0ELb0EN7cutlass6half_tE19Flash_kernel_traitsILi128ELi64ELi64ELi4ES3_EELb0ELb0ELb0ELb0ELb0ELb1ELb1ELb1EEEvNS_16Flash_fwd_paramsE,@function
        .size           _ZN5flash24flash_fwd_splitkv_kernelI23Flash_fwd_kernel_traitsILi128ELi64ELi64ELi4ELb0ELb0EN7cutlass6half_tE19Flash_kernel_traitsILi128ELi64ELi64ELi4ES3_EELb0ELb0ELb0ELb0ELb0ELb1ELb1ELb1EEEvNS_16Flash_fwd_paramsE,(.L_x_14971 - _ZN5flash24flash_fwd_splitkv_kernelI23Flash_fwd_kernel_traitsILi128ELi64ELi64ELi4ELb0ELb0EN7cutlass6half_tE19Flash_kernel_traitsILi128ELi64ELi64ELi4ES3_EELb0ELb0ELb0ELb0ELb0ELb1ELb1ELb1EEEvNS_16Flash_fwd_paramsE)
        .other          _ZN5flash24flash_fwd_splitkv_kernelI23Flash_fwd_kernel_traitsILi128ELi64ELi64ELi4ELb0ELb0EN7cutlass6half_tE19Flash_kernel_traitsILi128ELi64ELi64ELi4ES3_EELb0ELb0ELb0ELb0ELb0ELb1ELb1ELb1EEEvNS_16Flash_fwd_paramsE,@"STO_CUDA_ENTRY STV_DEFAULT"
_ZN5flash24flash_fwd_splitkv_kernelI23Flash_fwd_kernel_traitsILi128ELi64ELi64ELi4ELb0ELb0EN7cutlass6half_tE19Flash_kernel_traitsILi128ELi64ELi64ELi4ES3_EELb0ELb0ELb0ELb0ELb0ELb1ELb1ELb1EEEvNS_16Flash_fwd_paramsE:
.text._ZN5flash24flash_fwd_splitkv_kernelI23Flash_fwd_kernel_traitsILi128ELi64ELi64ELi4ELb0ELb0EN7cutlass6half_tE19Flash_kernel_traitsILi128ELi64ELi64ELi4ES3_EELb0ELb0ELb0ELb0ELb0ELb1ELb1ELb1EEEvNS_16Flash_fwd_paramsE:
        /* <DEDUP_REMOVED lines=29> */
[----:B------:R-:W-:Y:S05]  /*01d0*/  CALL.REL.NOINC `($_ZN5flash24flash_fwd_splitkv_kernelI23Flash_fwd_kernel_traitsILi128ELi64ELi64ELi4ELb0ELb0EN7cutlass6half_tE19Flash_kernel_traitsILi128ELi64ELi64ELi4ES3_EELb0ELb0ELb0ELb0ELb0ELb1ELb1ELb1EEEvNS_16Flash_fwd_paramsE$_ZN5flash30compute_attn_1rowblock_splitkvI23Flash_fwd_kernel_traitsILi128ELi64ELi64ELi4ELb0ELb0EN7cutlass6half_tE19Flash_kernel_traitsILi128ELi64ELi64ELi4ES3_EELb0ELb0ELb0ELb0ELb0ELb1ELb1ELb1ENS_16Flash_fwd_paramsEEEvRKT8_iiiii) ;  /* 0x0000000000087944 */ /* 0x000fea0003c00000 */
[----:B------:R-:W-:Y:S05]  /*01e0*/  BSYNC.RECONVERGENT B4 ;  /* 0x0000000000047941 */ /* 0x000fea0003800200 */
.L_x_9763:
[----:B------:R-:W-:Y:S05]  /*01f0*/  EXIT ;  /* 0x000000000000794d */ /* 0x000fea0003800000 */
        .type           $_ZN5flash24flash_fwd_splitkv_kernelI23Flash_fwd_kernel_traitsILi128ELi64ELi64ELi4ELb0ELb0EN7cutlass6half_tE19Flash_kernel_traitsILi128ELi64ELi64ELi4ES3_EELb0ELb0ELb0ELb0ELb0ELb1ELb1ELb1EEEvNS_16Flash_fwd_paramsE$_ZN5flash30compute_attn_1rowblock_splitkvI23Flash_fwd_kernel_traitsILi128ELi64ELi64ELi4ELb0ELb0EN7cutlass6half_tE19Flash_kernel_traitsILi128ELi64ELi64ELi4ES3_EELb0ELb0ELb0ELb0ELb0ELb1ELb1ELb1ENS_16Flash_fwd_paramsEEEvRKT8_iiiii,@function
        .size           $_ZN5flash24flash_fwd_splitkv_kernelI23Flash_fwd_kernel_traitsILi128ELi64ELi64ELi4ELb0ELb0EN7cutlass6half_tE19Flash_kernel_traitsILi128ELi64ELi64ELi4ES3_EELb0ELb0ELb0ELb0ELb0ELb1ELb1ELb1EEEvNS_16Flash_fwd_paramsE$_ZN5flash30compute_attn_1rowblock_splitkvI23Flash_fwd_kernel_traitsILi128ELi64ELi64ELi4ELb0ELb0EN7cutlass6half_tE19Flash_kernel_traitsILi128ELi64ELi64ELi4ES3_EELb0ELb0ELb0ELb0ELb0ELb1ELb1ELb1ENS_16Flash_fwd_paramsEEEvRKT8_iiiii,(.L_x_14971 - $_ZN5flash24flash_fwd_splitkv_kernelI23Flash_fwd_kernel_traitsILi128ELi64ELi64ELi4ELb0ELb0EN7cutlass6half_tE19Flash_kernel_traitsILi128ELi64ELi64ELi4ES3_EELb0ELb0ELb0ELb0ELb0ELb1ELb1ELb1EEEvNS_16Flash_fwd_paramsE$_ZN5flash30compute_attn_1rowblock_splitkvI23Flash_fwd_kernel_traitsILi128ELi64ELi64ELi4ELb0ELb0EN7cutlass6half_tE19Flash_kernel_traitsILi128ELi64ELi64ELi4ES3_EELb0ELb0ELb0ELb0ELb0ELb1ELb1ELb1ENS_16Flash_fwd_paramsEEEvRKT8_iiiii)
$_ZN5flash24flash_fwd_splitkv_kernelI23Flash_fwd_kernel_traitsILi128ELi64ELi64ELi4ELb0ELb0EN7cutlass6half_tE19Flash_kernel_traitsILi128ELi64ELi64ELi4ES3_EELb0ELb0ELb0ELb0ELb0ELb1ELb1ELb1EEEvNS_16Flash_fwd_paramsE$_ZN5flash30compute_attn_1rowblock_splitkvI23Flash_fwd_kernel_traitsILi128ELi64ELi64ELi4ELb0ELb0EN7cutlass6half_tE19Flash_kernel_traitsILi128ELi64ELi64ELi4ES3_EELb0ELb0ELb0ELb0ELb0ELb1ELb1ELb1ENS_16Flash_fwd_paramsEEEvRKT8_iiiii:
        /* <DEDUP_REMOVED lines=39> */
.L_x_9765:
[----:B------:R-:W-:Y:S05]  /*0470*/  BSYNC.RECONVERGENT B0 ;  /* 0x0000000000007941 */ /* 0x000fea0003800200 */
.L_x_9764:
[----:B------:R-:W-:Y:S04]  /*0480*/  BSSY.RECONVERGENT B0, `(.L_x_9766) ;  /* 0x0000007000007945 */ /* 0x000fe80003800200 */
[----:B------:R-:W-:Y:S05]  /*0490*/  @!P3 BRA `(.L_x_9767) ;  /* 0x000000000014b947 */ /* 0x000fea0003800000 */
[----:B------:R-:W2:Y:S02]  /*04a0*/  LD.E.U8 R2, desc[UR4][R102.64+0x1b2] ;  /* 0x0001b20466027980 */ /* 0x000ea4000c101100 */
[----:B--2---:R-:W-:-:S13]  /*04b0*/  ISETP.NE.AND P1, PT, R2, RZ, PT ;  /* 0x000000ff0200720c */ /* 0x004fda0003f25270 */
[----:B------:R-:W2:Y:S02]  /*04c0*/  @P1 LD.E R2, desc[UR4][R12.64+0x4] ;  /* 0x000004040c021980 */ /* 0x000ea4000c101900 */
[----:B--2--5:R-:W-:-:S06]  /*04d0*/  @P1 IADD3 R3, PT, PT, R2, -R15, RZ ;  /* 0x8000000f02031210 */ /* 0x024fcc0007ffe0ff */
[----:B------:R2:W5:Y:S02]  /*04e0*/  @!P1 LD.E R3, desc[UR4][R12.64] ;  /* 0x000000040c039980 */ /* 0x000564000c101900 */
.L_x_9767:
[----:B------:R-:W-:Y:S05]  /*04f0*/  BSYNC.RECONVERGENT B0 ;  /* 0x0000000000007941 */ /* 0x000fea0003800200 */
.L_x_9766:
        /* <DEDUP_REMOVED lines=9> */
.L_x_9769:
[----:B------:R-:W3:Y:S01]  /*0590*/  LD.E.64 R2, desc[UR4][R102.64+0x108] ;  /* 0x0001080466027980 */ /* 0x000ee2000c101b00 */
[----:B------:R-:W-:Y:S01]  /*05a0*/  BSSY.RECONVERGENT B0, `(.L_x_9771) ;  /* 0x0000006000007945 */ /* 0x000fe20003800200 */
[----:B---3--:R-:W-:-:S04]  /*05b0*/  ISETP.NE.U32.AND P0, PT, R2, RZ, PT ;  /* 0x000000ff0200720c */ /* 0x008fc80003f05070 */
[----:B------:R-:W-:Y:S01]  /*05c0*/  ISETP.NE.AND.EX P0, PT, R3, RZ, PT, P0 ;  /* 0x000000ff0300720c */ /* 0x000fe20003f05300 */
[----:B------:R-:W-:-:S12]  /*05d0*/  IMAD.MOV.U32 R3, RZ, RZ, RZ ;  /* 0x000000ffff037224 */ /* 0x000fd800078e00ff */
[----:B------:R-:W-:Y:S05]  /*05e0*/  @!P0 BRA `(.L_x_9772) ;  /* 0x0000000000048947 */ /* 0x000fea0003800000 */
[----:B------:R3:W5:Y:S02]  /*05f0*/  LD.E R3, desc[UR4][R102.64+0xbc] ;  /* 0x0000bc0466037980 */ /* 0x000764000c101900 */
.L_x_9772:
[----:B------:R-:W-:Y:S05]  /*0600*/  BSYNC.RECONVERGENT B0 ;  /* 0x0000000000007941 */ /* 0x000fea0003800200 */
.L_x_9771:
[----:B-----5:R-:W-:Y:S02]  /*0610*/  IADD3 R62, PT, PT, R72, R3, RZ ;  /* 0x00000003483e7210 */ /* 0x020fe40007ffe0ff */
.L_x_9770:
[----:B------:R-:W-:Y:S05]  /*0620*/  BSYNC.RECONVERGENT B1 ;  /* 0x0000000000017941 */ /* 0x000fea0003800200 */
.L_x_9768:
[----:B------:R-:W-:Y:S01]  /*0630*/  IMAD.SHL.U32 R166, R5, 0x40, RZ ;  /* 0x0000004005a67824 */ /* 0x000fe200078e00ff */
[----:B------:R-:W-:-:S04]  /*0640*/  MOV R163, 0x0 ;  /* 0x0000000000a37802 */ /* 0x000fc80000000f00 */
[----:B------:R-:W-:-:S13]  /*0650*/  ISETP.GT.AND P0, PT, R167, R166, PT ;  /* 0x000000a6a700720c */ /* 0x000fda0003f04270 */
[----:B-123--:R-:W-:Y:S05]  /*0660*/  @!P0 RET.REL.NODEC R162 `(_ZN5flash24flash_fwd_splitkv_kernelI23Flash_fwd_kernel_traitsILi128ELi64ELi64ELi4ELb0ELb0EN7cutlass6half_tE19Flash_kernel_traitsILi128ELi64ELi64ELi4ES3_EELb0ELb0ELb0ELb0ELb0ELb1ELb1ELb1EEEvNS_16Flash_fwd_paramsE) ;  /* 0xfffffff8a2648950 */ /* 0x00efea0003c3ffff */
        /* <DEDUP_REMOVED lines=73> */
.L_x_9775:
[----:B------:R-:W-:Y:S05]  /*0b00*/  BSYNC.RECONVERGENT B0 ;  /* 0x0000000000007941 */ /* 0x000fea0003800200 */
.L_x_9774:
        /* <DEDUP_REMOVED lines=12> */
.L_x_9777:
[----:B------:R-:W-:Y:S05]  /*0bd0*/  BSYNC.RECONVERGENT B0 ;  /* 0x0000000000007941 */ /* 0x000fea0003800200 */
.L_x_9776:
        /* <DEDUP_REMOVED lines=12> */
.L_x_9779:
[----:B------:R-:W-:Y:S05]  /*0ca0*/  BSYNC.RECONVERGENT B0 ;  /* 0x0000000000007941 */ /* 0x000fea0003800200 */
.L_x_9778:
        /* <DEDUP_REMOVED lines=12> */
.L_x_9781:
[----:B------:R-:W-:Y:S05]  /*0d70*/  BSYNC.RECONVERGENT B0 ;  /* 0x0000000000007941 */ /* 0x000fea0003800200 */
.L_x_9780:
        /* <DEDUP_REMOVED lines=11> */
.L_x_9783:
[----:B------:R-:W-:Y:S05]  /*0e30*/  BSYNC.RECONVERGENT B0 ;  /* 0x0000000000007941 */ /* 0x000fea0003800200 */
.L_x_9782:
        /* <DEDUP_REMOVED lines=11> */
.L_x_9785:
[----:B------:R-:W-:Y:S05]  /*0ef0*/  BSYNC.RECONVERGENT B0 ;  /* 0x0000000000007941 */ /* 0x000fea0003800200 */
.L_x_9784:
        /* <DEDUP_REMOVED lines=12> */
.L_x_9787:
[----:B------:R-:W-:Y:S05]  /*0fc0*/  BSYNC.RECONVERGENT B0 ;  /* 0x0000000000007941 */ /* 0x000fea0003800200 */
.L_x_9786:
        /* <DEDUP_REMOVED lines=15> */
.L_x_9789:
[----:B------:R-:W-:Y:S05]  /*10c0*/  BSYNC.RECONVERGENT B0 ;  /* 0x0000000000007941 */ /* 0x000fea0003800200 */
.L_x_9788:
        /* <DEDUP_REMOVED lines=20> */
[----:B--234-:R-:W-:Y:S05]  /*1210*/  @P6 RET.REL.NODEC R162 `(_ZN5flash24flash_fwd_splitkv_kernelI23Flash_fwd_kernel_traitsILi128ELi64ELi64ELi4ELb0ELb0EN7cutlass6half_tE19Flash_kernel_traitsILi128ELi64ELi64ELi4ES3_EELb0ELb0ELb0ELb0ELb0ELb1ELb1ELb1EEEvNS_16Flash_fwd_paramsE) ;  /* 0xffffffeca2786950 */ /* 0x01cfea0003c3ffff */
[----:B------:R-:W-:Y:S02]  /*1220*/  MOV R5, 0xff800000 ;  /* 0xff80000000057802 */ /* 0x000fe40000000f00 */
[----:B------:R-:W-:-:S03]  /*1230*/  MOV R163, 0x0 ;  /* 0x0000000000a37802 */ /* 0x000fc60000000f00 */
[----:B------:R1:W-:Y:S02]  /*1240*/  ST.E desc[UR4][R2.64+0xe0], R5 ;  /* 0x0000e00502007985 */ /* 0x0003e4000c101904 */
[----:B-1----:R-:W-:Y:S05]  /*1250*/  RET.REL.NODEC R162 `(_ZN5flash24flash_fwd_splitkv_kernelI23Flash_fwd_kernel_traitsILi128ELi64ELi64ELi4ELb0ELb0EN7cutlass6half_tE19Flash_kernel_traitsILi128ELi64ELi64ELi4ES3_EELb0ELb0ELb0ELb0ELb0ELb1ELb1ELb1EEEvNS_16Flash_fwd_paramsE) ;  /* 0xffffffeca2687950 */ /* 0x002fea0003c3ffff */
.L_x_9773:
        /* <DEDUP_REMOVED lines=101> */
.L_x_9791:
        /* <DEDUP_REMOVED lines=77> */
.L_x_9792:
[----:B------:R-:W-:Y:S05]  /*1d80*/  BSYNC.RECONVERGENT B0 ;  /* 0x0000000000007941 */ /* 0x000fea0003800200 */
.L_x_9790:
        /* <DEDUP_REMOVED lines=53> */
[----:B------:R-:W-:Y:S01]  /*20e0*/  LOP3.LUT R111, R113, 0x1c0, RZ, 0xc0, !PT ;  /* 0x000001c0716f7812 */ /* 0x000fe200078ec0ff */
[----:B------:R-:W-:Y:S01]  /*20f0*/  IMAD.SHL.U32 R104, R60, 0x20, RZ ;  /* 0x000000203c687824 */ /* 0x000fe200078e00ff */
[----:B------:R-:W-:Y:S01]  /*2100*/  IADD3 R165, PT, PT, R105, -0x1, RZ ;  /* 0xffffffff69a57810 */ /* 0x000fe20007ffe0ff */
[----:B------:R-:W-:Y:S01]  /*2110*/  IMAD.SHL.U32 R67, R152, 0x10, RZ ;  /* 0x0000001098437824 */ /* 0x000fe200078e00ff */
[----:B------:R-:W-:Y:S01]  /*2120*/  SHF.R.U32.HI R63, RZ, 0x4, R60 ;  /* 0x00000004ff3f7819 */ /* 0x000fe2000001163c */
[----:B------:R-:W-:Y:S01]  /*2130*/  IMAD.SHL.U32 R65, R154, 0x10, RZ ;  /* 0x000000109a417824 */ /* 0x000fe200078e00ff */
[----:B------:R-:W-:Y:S02]  /*2140*/  SHF.L.U64.HI R68, R152, 0x4, R153 ;  /* 0x0000000498447819 */ /* 0x000fe40000010299 */
[----:B------:R-:W-:Y:S02]  /*2150*/  SHF.L.U64.HI R66, R154, 0x4, R155 ;  /* 0x000000049a427819 */ /* 0x000fe4000001029b */
[----:B------:R-:W-:-:S02]  /*2160*/  LOP3.LUT R104, R104, 0x7c00, RZ, 0xc0, !PT ;  /* 0x00007c0068687812 */ /* 0x000fc400078ec0ff */
[----:B------:R-:W-:Y:S02]  /*2170*/  LOP3.LUT R59, R113, 0x200, RZ, 0xc0, !PT ;  /* 0x00000200713b7812 */ /* 0x000fe400078ec0ff */
        /* <DEDUP_REMOVED lines=147> */
.L_x_9846:
        /* <DEDUP_REMOVED lines=20> */
.L_x_9795:
[----:B------:R-:W-:Y:S05]  /*2bf0*/  BSYNC.RECONVERGENT B0 ;  /* 0x0000000000007941 */ /* 0x000fea0003800200 */
.L_x_9794:
        /* <DEDUP_REMOVED lines=12> */
.L_x_9797:
[----:B------:R-:W-:Y:S05]  /*2cc0*/  BSYNC.RECONVERGENT B0 ;  /* 0x0000000000007941 */ /* 0x000fea0003800200 */
.L_x_9796:
        /* <DEDUP_REMOVED lines=12> */
.L_x_9799:
[----:B------:R-:W-:Y:S05]  /*2d90*/  BSYNC.RECONVERGENT B0 ;  /* 0x0000000000007941 */ /* 0x000fea0003800200 */
.L_x_9798:
        /* <DEDUP_REMOVED lines=15> */
.L_x_9801:
[----:B------:R-:W-:Y:S05]  /*2e90*/  BSYNC.RECONVERGENT B0 ;  /* 0x0000000000007941 */ /* 0x000fea0003800200 */
.L_x_9800:
        /* <DEDUP_REMOVED lines=26> */
.L_x_9805:
[----:B------:R-:W-:Y:S05]  /*3040*/  BSYNC.RECONVERGENT B0 ;  /* 0x0000000000007941 */ /* 0x000fea0003800200 */
.L_x_9804:
        /* <DEDUP_REMOVED lines=12> */
.L_x_9807:
[----:B------:R-:W-:Y:S05]  /*3110*/  BSYNC.RECONVERGENT B0 ;  /* 0x0000000000007941 */ /* 0x000fea0003800200 */
.L_x_9806:
        /* <DEDUP_REMOVED lines=12> */
.L_x_9809:
[----:B------:R-:W-:Y:S05]  /*31e0*/  BSYNC.RECONVERGENT B0 ;  /* 0x0000000000007941 */ /* 0x000fea0003800200 */
.L_x_9808:
        /* <DEDUP_REMOVED lines=17> */
.L_x_9803:
        /* <DEDUP_REMOVED lines=61> */
.L_x_9815:
[----:B------:R-:W-:Y:S05]  /*36d0*/  BSYNC.RECONVERGENT B0 ;  /* 0x0000000000007941 */ /* 0x000fea0003800200 */
.L_x_9814:
        /* <DEDUP_REMOVED lines=51> */
.L_x_9813:
[----:B------:R-:W-:Y:S05]  /*3a10*/  BSYNC.RECONVERGENT B1 ;  /* 0x0000000000017941 */ /* 0x000fea0003800200 */
.L_x_9812:
        /* <DEDUP_REMOVED lines=66> */
.L_x_9819:
[----:B------:R-:W-:Y:S05]  /*3e40*/  BSYNC.RECONVERGENT B0 ;  /* 0x0000000000007941 */ /* 0x000fea0003800200 */
.L_x_9818:
        /* <DEDUP_REMOVED lines=51> */
.L_x_9817:
[----:B------:R-:W-:Y:S05]  /*4180*/  BSYNC.RECONVERGENT B1 ;  /* 0x0000000000017941 */ /* 0x000fea0003800200 */
.L_x_9816:
        /* <DEDUP_REMOVED lines=64> */
.L_x_9823:
[----:B------:R-:W-:Y:S05]  /*4590*/  BSYNC.RECONVERGENT B0 ;  /* 0x0000000000007941 */ /* 0x000fea0003800200 */
.L_x_9822:
        /* <DEDUP_REMOVED lines=51> */
.L_x_9821:
[----:B------:R-:W-:Y:S05]  /*48d0*/  BSYNC.RECONVERGENT B1 ;  /* 0x0000000000017941 */ /* 0x000fea0003800200 */
.L_x_9820:
        /* <DEDUP_REMOVED lines=67> */
.L_x_9827:
[----:B------:R-:W-:Y:S05]  /*4d10*/  BSYNC.RECONVERGENT B0 ;  /* 0x0000000000007941 */ /* 0x000fea0003800200 */
.L_x_9826:
        /* <DEDUP_REMOVED lines=51> */
.L_x_9825:
[----:B------:R-:W-:Y:S05]  /*5050*/  BSYNC.RECONVERGENT B1 ;  /* 0x0000000000017941 */ /* 0x000fea0003800200 */
.L_x_9824:
[----:B------:R-:W2:Y:S02]  /*5060*/  LD.E R3, desc[UR4][R102.64+0xd0] ;  /* 0x0000d00466037980 */ /* 0x000ea4000c101900 */
[----:B--2---:R-:W-:Y:S05]  /*5070*/  IMAD.U32 R3, R3, -0x20, RZ ;  /* 0xffffffe003037824 */ /* 0x004fea00078e00ff */
[C---:B------:R-:W-:Y:S02]  /*5080*/  LEA R14, P1, R3.reuse, R14, 0x1 ;  /* 0x0000000e030e7211 */ /* 0x040fe400078208ff */
[C---:B------:R-:W-:Y:S02]  /*5090*/  LEA R50, P0, R3.reuse, R50, 0x1 ;  /* 0x0000003203327211 */ /* 0x040fe400078008ff */
[C---:B------:R-:W-:Y:S02]  /*50a0*/  LEA.HI.X.SX32 R15, R3.reuse, R15, 0x1, P1 ;  /* 0x0000000f030f7211 */ /* 0x040fe400008f0eff */
[----:B------:R-:W-:Y:S01]  /*50b0*/  LEA.HI.X.SX32 R51, R3, R51, 0x1, P0 ;  /* 0x0000003303337211 */ /* 0x000fe200000f0eff */
[----:B------:R-:W-:Y:S05]  /*50c0*/  BRA `(.L_x_9810) ;  /* 0x00000030002c7947 */ /* 0x000fea0003800000 */
.L_x_9811:
        /* <DEDUP_REMOVED lines=99> */
.L_x_9831:
[----:B------:R-:W-:Y:S05]  /*5700*/  BSYNC.RECONVERGENT B0 ;  /* 0x0000000000007941 */ /* 0x000fea0003800200 */
.L_x_9830:
        /* <DEDUP_REMOVED lines=92> */
.L_x_9829:
[----:B------:R-:W-:Y:S05]  /*5cd0*/  BSYNC.RECONVERGENT B1 ;  /* 0x0000000000017941 */ /* 0x000fea0003800200 */
.L_x_9828:
        /* <DEDUP_REMOVED lines=98> */
.L_x_9835:
[----:B------:R-:W-:Y:S05]  /*6300*/  BSYNC.RECONVERGENT B0 ;  /* 0x0000000000007941 */ /* 0x000fea0003800200 */
.L_x_9834:
        /* <DEDUP_REMOVED lines=92> */
.L_x_9833:
[----:B------:R-:W-:Y:S05]  /*68d0*/  BSYNC.RECONVERGENT B1 ;  /* 0x0000000000017941 */ /* 0x000fea0003800200 */
.L_x_9832:
        /* <DEDUP_REMOVED lines=98> */
.L_x_9839:
[----:B------:R-:W-:Y:S05]  /*6f00*/  BSYNC.RECONVERGENT B0 ;  /* 0x0000000000007941 */ /* 0x000fea0003800200 */
.L_x_9838:
        /* <DEDUP_REMOVED lines=92> */
.L_x_9837:
[----:B------:R-:W-:Y:S05]  /*74d0*/  BSYNC.RECONVERGENT B1 ;  /* 0x0000000000017941 */ /* 0x000fea0003800200 */
.L_x_9836:
        /* <DEDUP_REMOVED lines=102> */
.L_x_9843:
[----:B------:R-:W-:Y:S05]  /*7b40*/  BSYNC.RECONVERGENT B0 ;  /* 0x0000000000007941 */ /* 0x000fea0003800200 */
.L_x_9842:
        /* <DEDUP_REMOVED lines=90> */
.L_x_9841:
[----:B------:R-:W-:Y:S05]  /*80f0*/  BSYNC.RECONVERGENT B1 ;  /* 0x0000000000017941 */ /* 0x000fea0003800200 */
.L_x_9840:
        /* <DEDUP_REMOVED lines=8> */
.L_x_9810:
[----:B------:R-:W-:Y:S05]  /*8180*/  BSYNC.RECONVERGENT B2 ;  /* 0x0000000000027941 */ /* 0x000fea0003800200 */
.L_x_9802:
        /* <DEDUP_REMOVED lines=101> */
.L_x_9845:
[----:B------:R-:W-:Y:S05]  /*87e0*/  BSYNC.RECONVERGENT B0 ;  /* 0x0000000000007941 */ /* 0x000fea0003800200 */
.L_x_9844:
[----:B------:R-:W-:Y:S05]  /*87f0*/  @P2 BRA `(.L_x_9846) ;  /* 0xffffffa000ac2947 */ /* 0x000fea000383ffff */
.L_x_9793:
        /* <DEDUP_REMOVED lines=34> */
.L_x_9850:
[----:B------:R-:W-:Y:S05]  /*8a20*/  BSYNC.RECONVERGENT B0 ;  /* 0x0000000000007941 */ /* 0x000fea0003800200 */
.L_x_9849:
        /* <DEDUP_REMOVED lines=14> */
.L_x_9852:
[----:B------:R-:W-:Y:S05]  /*8b10*/  BSYNC.RECONVERGENT B0 ;  /* 0x0000000000007941 */ /* 0x000fea0003800200 */
.L_x_9851:
        /* <DEDUP_REMOVED lines=16> */
.L_x_9854:
[----:B------:R-:W-:Y:S05]  /*8c20*/  BSYNC.RECONVERGENT B0 ;  /* 0x0000000000007941 */ /* 0x000fea0003800200 */
.L_x_9853:
        /* <DEDUP_REMOVED lines=16> */
.L_x_9848:
        /* <DEDUP_REMOVED lines=84> */
.L_x_9862:
[----:B------:R-:W-:Y:S05]  /*9270*/  BSYNC.RECONVERGENT B0 ;  /* 0x0000000000007941 */ /* 0x000fea0003800200 */
.L_x_9861:
[----:B-----5:R-:W-:Y:S01]  /*9280*/  IMAD.MOV.U32 R6, RZ, RZ, R10 ;  /* 0x000000ffff067224 */ /* 0x020fe200078e000a */
[----:B------:R-:W-:Y:S01]  /*9290*/  MOV R4, R8 ;  /* 0x0000000800047202 */ /* 0x000fe20000000f00 */
[----:B------:R-:W-:Y:S01]  /*92a0*/  IMAD.MOV.U32 R7, RZ, RZ, R11 ;  /* 0x000000ffff077224 */ /* 0x000fe200078e000b */
[----:B------:R-:W-:Y:S02]  /*92b0*/  MOV R5, R9 ;  /* 0x0000000900057202 */ /* 0x000fe40000000f00 */
.L_x_9860:
[----:B------:R-:W-:Y:S05]  /*92c0*/  BSYNC.RECONVERGENT B1 ;  /* 0x0000000000017941 */ /* 0x000fea0003800200 */
.L_x_9859:
        /* <DEDUP_REMOVED lines=50> */
.L_x_9864:
[----:B------:R-:W-:Y:S05]  /*95f0*/  BSYNC.RECONVERGENT B0 ;  /* 0x0000000000007941 */ /* 0x000fea0003800200 */
.L_x_9863:
[----:B-----5:R3:W-:Y:S02]  /*9600*/  STS.128 [R61+0x2000], R8 ;  /* 0x002000083d007388 */ /* 0x0207e40000000c00 */
.L_x_9858:
[----:B------:R-:W-:Y:S05]  /*9610*/  BSYNC.RECONVERGENT B2 ;  /* 0x0000000000027941 */ /* 0x000fea0003800200 */
.L_x_9857:
        /* <DEDUP_REMOVED lines=54> */
.L_x_9870:
[----:B------:R-:W-:Y:S05]  /*9980*/  BSYNC.RECONVERGENT B0 ;  /* 0x0000000000007941 */ /* 0x000fea0003800200 */
.L_x_9869:
[----:B-----5:R1:W-:Y:S02]  /*9990*/  STS.128 [R61+0x800], R8 ;  /* 0x000800083d007388 */ /* 0x0203e40000000c00 */
.L_x_9868:
[----:B------:R-:W-:Y:S05]  /*99a0*/  BSYNC.RECONVERGENT B1 ;  /* 0x0000000000017941 */ /* 0x000fea0003800200 */
.L_x_9867:
        /* <DEDUP_REMOVED lines=47> */
.L_x_9872:
[----:B------:R-:W-:Y:S05]  /*9ca0*/  BSYNC.RECONVERGENT B0 ;  /* 0x0000000000007941 */ /* 0x000fea0003800200 */
.L_x_9871:
[----:B-----5:R3:W-:Y:S02]  /*9cb0*/  STS.128 [R61+0x2800], R8 ;  /* 0x002800083d007388 */ /* 0x0207e40000000c00 */
.L_x_9866:
[----:B------:R-:W-:Y:S05]  /*9cc0*/  BSYNC.RECONVERGENT B2 ;  /* 0x0000000000027941 */ /* 0x000fea0003800200 */
.L_x_9865:
        /* <DEDUP_REMOVED lines=54> */
.L_x_9878:
[----:B------:R-:W-:Y:S05]  /*a030*/  BSYNC.RECONVERGENT B0 ;  /* 0x0000000000007941 */ /* 0x000fea0003800200 */
.L_x_9877:
[----:B-----5:R3:W-:Y:S02]  /*a040*/  STS.128 [R61+0x1000], R8 ;  /* 0x001000083d007388 */ /* 0x0207e40000000c00 */
.L_x_9876:
[----:B------:R-:W-:Y:S05]  /*a050*/  BSYNC.RECONVERGENT B1 ;  /* 0x0000000000017941 */ /* 0x000fea0003800200 */
.L_x_9875:
        /* <DEDUP_REMOVED lines=47> */
.L_x_9880:
[----:B------:R-:W-:Y:S05]  /*a350*/  BSYNC.RECONVERGENT B0 ;  /* 0x0000000000007941 */ /* 0x000fea0003800200 */
.L_x_9879:
[----:B-----5:R3:W-:Y:S02]  /*a360*/  STS.128 [R61+0x3000], R8 ;  /* 0x003000083d007388 */ /* 0x0207e40000000c00 */
.L_x_9874:
[----:B------:R-:W-:Y:S05]  /*a370*/  BSYNC.RECONVERGENT B2 ;  /* 0x0000000000027941 */ /* 0x000fea0003800200 */
.L_x_9873:
        /* <DEDUP_REMOVED lines=55> */
.L_x_9884:
[----:B------:R-:W-:Y:S05]  /*a6f0*/  BSYNC.RECONVERGENT B0 ;  /* 0x0000000000007941 */ /* 0x000fea0003800200 */
.L_x_9883:
[----:B-----5:R1:W-:Y:S02]  /*a700*/  STS.128 [R61+0x1800], R8 ;  /* 0x001800083d007388 */ /* 0x0203e40000000c00 */
.L_x_9882:
[----:B------:R-:W-:Y:S05]  /*a710*/  BSYNC.RECONVERGENT B1 ;  /* 0x0000000000017941 */ /* 0x000fea0003800200 */
.L_x_9881:
        /* <DEDUP_REMOVED lines=46> */
.L_x_9886:
[----:B------:R-:W-:Y:S05]  /*aa00*/  BSYNC.RECONVERGENT B0 ;  /* 0x0000000000007941 */ /* 0x000fea0003800200 */
.L_x_9885:
[----:B-----5:R3:W-:Y:S01]  /*aa10*/  STS.128 [R61+0x3800], R8 ;  /* 0x003800083d007388 */ /* 0x0207e20000000c00 */
[----:B------:R-:W-:Y:S05]  /*aa20*/  BRA `(.L_x_9855) ;  /* 0x0000002c00607947 */ /* 0x000fea0003800000 */
.L_x_9856:
        /* <DEDUP_REMOVED lines=95> */
.L_x_9892:
[----:B------:R-:W-:Y:S05]  /*b020*/  BSYNC.RECONVERGENT B0 ;  /* 0x0000000000007941 */ /* 0x000fea0003800200 */
.L_x_9891:
[----:B--2--5:R-:W-:Y:S01]  /*b030*/  IMAD.MOV.U32 R6, RZ, RZ, R34 ;  /* 0x000000ffff067224 */ /* 0x024fe200078e0022 */
[----:B------:R-:W-:Y:S01]  /*b040*/  MOV R4, R32 ;  /* 0x0000002000047202 */ /* 0x000fe20000000f00 */
[----:B------:R-:W-:Y:S01]  /*b050*/  IMAD.MOV.U32 R7, RZ, RZ, R35 ;  /* 0x000000ffff077224 */ /* 0x000fe200078e0023 */
[----:B------:R-:W-:Y:S02]  /*b060*/  MOV R5, R33 ;  /* 0x0000002100057202 */ /* 0x000fe40000000f00 */
.L_x_9890:
[----:B------:R-:W-:Y:S05]  /*b070*/  BSYNC.RECONVERGENT B1 ;  /* 0x0000000000017941 */ /* 0x000fea0003800200 */
.L_x_9889:
        /* <DEDUP_REMOVED lines=86> */
.L_x_9894:
[----:B------:R-:W-:Y:S05]  /*b5e0*/  BSYNC.RECONVERGENT B0 ;  /* 0x0000000000007941 */ /* 0x000fea0003800200 */
.L_x_9893:
[----:B-----5:R3:W-:Y:S02]  /*b5f0*/  STS.128 [R61+0x2000], R32 ;  /* 0x002000203d007388 */ /* 0x0207e40000000c00 */
.L_x_9888:
[----:B------:R-:W-:Y:S05]  /*b600*/  BSYNC.RECONVERGENT B2 ;  /* 0x0000000000027941 */ /* 0x000fea0003800200 */
.L_x_9887:
        /* <DEDUP_REMOVED lines=90> */
.L_x_9900:
[----:B------:R-:W-:Y:S05]  /*bbb0*/  BSYNC.RECONVERGENT B0 ;  /* 0x0000000000007941 */ /* 0x000fea0003800200 */
.L_x_9899:
[----:B-----5:R1:W-:Y:S02]  /*bbc0*/  STS.128 [R61+0x800], R32 ;  /* 0x000800203d007388 */ /* 0x0203e40000000c00 */
.L_x_9898:
[----:B------:R-:W-:Y:S05]  /*bbd0*/  BSYNC.RECONVERGENT B1 ;  /* 0x0000000000017941 */ /* 0x000fea0003800200 */
.L_x_9897:
        /* <DEDUP_REMOVED lines=83> */
.L_x_9902:
[----:B------:R-:W-:Y:S05]  /*c110*/  BSYNC.RECONVERGENT B0 ;  /* 0x0000000000007941 */ /* 0x000fea0003800200 */
.L_x_9901:
[----:B-----5:R3:W-:Y:S02]  /*c120*/  STS.128 [R61+0x2800], R32 ;  /* 0x002800203d007388 */ /* 0x0207e40000000c00 */
.L_x_9896:
[----:B------:R-:W-:Y:S05]  /*c130*/  BSYNC.RECONVERGENT B2 ;  /* 0x0000000000027941 */ /* 0x000fea0003800200 */
.L_x_9895:
        /* <DEDUP_REMOVED lines=90> */
.L_x_9908:
[----:B------:R-:W-:Y:S05]  /*c6e0*/  BSYNC.RECONVERGENT B0 ;  /* 0x0000000000007941 */ /* 0x000fea0003800200 */
.L_x_9907:
[----:B-----5:R3:W-:Y:S02]  /*c6f0*/  STS.128 [R61+0x1000], R32 ;  /* 0x001000203d007388 */ /* 0x0207e40000000c00 */
.L_x_9906:
[----:B------:R-:W-:Y:S05]  /*c700*/  BSYNC.RECONVERGENT B1 ;  /* 0x0000000000017941 */ /* 0x000fea0003800200 */
.L_x_9905:
        /* <DEDUP_REMOVED lines=83> */
.L_x_9910:
[----:B------:R-:W-:Y:S05]  /*cc40*/  BSYNC.RECONVERGENT B0 ;  /* 0x0000000000007941 */ /* 0x000fea0003800200 */
.L_x_9909:
[----:B-----5:R3:W-:Y:S02]  /*cc50*/  STS.128 [R61+0x3000], R32 ;  /* 0x003000203d007388 */ /* 0x0207e40000000c00 */
.L_x_9904:
[----:B------:R-:W-:Y:S05]  /*cc60*/  BSYNC.RECONVERGENT B2 ;  /* 0x0000000000027941 */ /* 0x000fea0003800200 */
.L_x_9903:
        /* <DEDUP_REMOVED lines=92> */
.L_x_9914:
[----:B------:R-:W-:Y:S05]  /*d230*/  BSYNC.RECONVERGENT B0 ;  /* 0x0000000000007941 */ /* 0x000fea0003800200 */
.L_x_9913:
[----:B-----5:R1:W-:Y:S02]  /*d240*/  STS.128 [R61+0x1800], R28 ;  /* 0x0018001c3d007388 */ /* 0x0203e40000000c00 */
.L_x_9912:
[----:B------:R-:W-:Y:S05]  /*d250*/  BSYNC.RECONVERGENT B1 ;  /* 0x0000000000017941 */ /* 0x000fea0003800200 */
.L_x_9911:
        /* <DEDUP_REMOVED lines=83> */
.L_x_9916:
[----:B------:R-:W-:Y:S05]  /*d790*/  BSYNC.RECONVERGENT B0 ;  /* 0x0000000000007941 */ /* 0x000fea0003800200 */
.L_x_9915:
[----:B-----5:R1:W-:Y:S02]  /*d7a0*/  STS.128 [R61+0x3800], R28 ;  /* 0x0038001c3d007388 */ /* 0x0203e40000000c00 */
.L_x_9855:
[----:B------:R-:W-:Y:S05]  /*d7b0*/  BSYNC.RECONVERGENT B3 ;  /* 0x0000000000037941 */ /* 0x000fea0003800200 */
.L_x_9847:
        /* <DEDUP_REMOVED lines=26> */
.L_x_9918:
[----:B------:R-:W-:Y:S05]  /*d960*/  BSYNC.RECONVERGENT B0 ;  /* 0x0000000000007941 */ /* 0x000fea0003800200 */
.L_x_9917:
        /* <DEDUP_REMOVED lines=14> */
.L_x_9920:
[----:B------:R-:W-:Y:S05]  /*da50*/  BSYNC.RECONVERGENT B0 ;  /* 0x0000000000007941 */ /* 0x000fea0003800200 */
.L_x_9919:
        /* <DEDUP_REMOVED lines=16> */
.L_x_9922:
[----:B------:R-:W-:Y:S05]  /*db60*/  BSYNC.RECONVERGENT B0 ;  /* 0x0000000000007941 */ /* 0x000fea0003800200 */
.L_x_9921:
        /* <DEDUP_REMOVED lines=16> */
.L_x_9924:
[----:B------:R-:W-:Y:S05]  /*dc70*/  BSYNC.RECONVERGENT B0 ;  /* 0x0000000000007941 */ /* 0x000fea0003800200 */
.L_x_9923:
        /* <DEDUP_REMOVED lines=20> */
.L_x_9926:
[----:B------:R1:W-:Y:S04]  /*ddc0*/  STS.128 [R61+0x8000], RZ ;  /* 0x008000ff3d007388 */ /* 0x0003e80000000c00 */
[----:B------:R1:W-:Y:S02]  /*ddd0*/  STS.128 [R61+0xa000], RZ ;  /* 0x00a000ff3d007388 */ /* 0x0003e40000000c00 */
.L_x_9927:
[----:B------:R-:W-:Y:S05]  /*dde0*/  BSYNC.RECONVERGENT B0 ;  /* 0x0000000000007941 */ /* 0x000fea0003800200 */
.L_x_9925:
[-C--:B------:R-:W-:Y:S01]  /*ddf0*/  ISETP.GE.AND P1, PT, R24, R5.reuse, PT ;  /* 0x000000051800720c */ /* 0x080fe20003f26270 */
[----:B------:R-:W-:Y:S01]  /*de00*/  BSSY.RECONVERGENT B0, `(.L_x_9928) ;  /* 0x0000014000007945 */ /* 0x000fe20003800200 */
[C---:B------:R-:W-:Y:S02]  /*de10*/  LEA R4, P0, R65.reuse, R160, 0x1 ;  /* 0x000000a041047211 */ /* 0x040fe400078008ff */
        /* <DEDUP_REMOVED lines=18> */
.L_x_9929:
[----:B------:R-:W-:Y:S05]  /*df40*/  BSYNC.RECONVERGENT B0 ;  /* 0x0000000000007941 */ /* 0x000fea0003800200 */
.L_x_9928:
        /* <DEDUP_REMOVED lines=18> */
.L_x_9931:
[----:B------:R-:W-:Y:S05]  /*e070*/  BSYNC.RECONVERGENT B0 ;  /* 0x0000000000007941 */ /* 0x000fea0003800200 */
.L_x_9930:
        /* <DEDUP_REMOVED lines=18> */
.L_x_9933:
[----:B------:R-:W-:Y:S05]  /*e1a0*/  BSYNC.RECONVERGENT B0 ;  /* 0x0000000000007941 */ /* 0x000fea0003800200 */
.L_x_9932:
[----:B------:R-:W4:Y:S01]  /*e1b0*/  LD.E R15, desc[UR4][R102.64+0x18c] ;  /* 0x00018c04660f7980 */ /* 0x000f22000c101900 */
[----:B------:R-:W-:Y:S01]  /*e1c0*/  IMAD.SHL.U32 R63, R63, 0x400, RZ ;  /* 0x000004003f3f7824 */ /* 0x000fe200078e00ff */
[----:B------:R-:W-:Y:S01]  /*e1d0*/  LOP3.LUT R111, R111, 0x8, R60, 0x78, !PT ;  /* 0x000000086f6f7812 */ /* 0x000fe200078e783c */
[----:B------:R-:W-:Y:S01]  /*e1e0*/  IMAD.MOV.U32 R2, RZ, RZ, 0x40 ;  /* 0x00000040ff027424 */ /* 0x000fe200078e00ff */
[----:B------:R-:W-:Y:S01]  /*e1f0*/  LOP3.LUT R113, R104, 0x200, R113, 0xf8, !PT ;  /* 0x0000020068717812 */ /* 0x000fe200078ef871 */
[----:B------:R-:W0:Y:S01]  /*e200*/  LDGDEPBAR ;  /* 0x00000000000079af */ /* 0x000e220000000000 */
[----:B------:R-:W-:Y:S01]  /*e210*/  LOP3.LUT R111, R111, 0x38, R64, 0x78, !PT ;  /* 0x000000386f6f7812 */ /* 0x000fe200078e7840 */
[----:B------:R-:W-:Y:S01]  /*e220*/  BSSY.RECONVERGENT B1, `(.L_x_9934) ;  /* 0x000017f000017945 */ /* 0x000fe20003800200 */
[----:B------:R-:W-:Y:S01]  /*e230*/  LOP3.LUT R146, R63, 0x400, RZ, 0xc0, !PT ;  /* 0x000004003f927812 */ /* 0x000fe200078ec0ff */
[----:B------:R-:W-:Y:S01]  /*e240*/  IMAD.IADD R0, R58, 0x1, R113 ;  /* 0x000000013a007824 */ /* 0x000fe200078e0271 */
[----:B------:R-:W-:-:S03]  /*e250*/  R2P PR, R60, 0x6 ;  /* 0x000000063c007804 */ /* 0x000fc60000000000 */
[----:B------:R-:W-:Y:S02]  /*e260*/  IMAD R146, R111, 0x2, R146 ;  /* 0x000000026f927824 */ /* 0x000fe400078e0292 */
[----:B------:R-:W-:Y:S01]  /*e270*/  IMAD R147, R0, 0x2, R49 ;  /* 0x0000000200937824 */ /* 0x000fe200078e0231 */
[----:B------:R-:W-:Y:S01]  /*e280*/  SEL R2, R2, 0xffffffc0, !P2 ;  /* 0xffffffc002027807 */ /* 0x000fe20005000000 */
[----:B------:R-:W-:Y:S02]  /*e290*/  IMAD.IADD R146, R49, 0x1, R146 ;  /* 0x0000000131927824 */ /* 0x000fe400078e0292 */
[----:B------:R-:W-:Y:S01]  /*e2a0*/  IMAD.MOV.U32 R0, RZ, RZ, 0x20 ;  /* 0x00000020ff007424 */ /* 0x000fe200078e00ff */
[----:B------:R-:W-:Y:S01]  /*e2b0*/  LDSM.16.M88.4 R52, [R147] ;  /* 0x000000009334783b */ /* 0x000fe20000000200 */
[--C-:B------:R-:W-:Y:S02]  /*e2c0*/  IMAD.IADD R144, R147, 0x1, R2.reuse ;  /* 0x0000000193907824 */ /* 0x100fe400078e0202 */
[----:B------:R-:W-:Y:S01]  /*e2d0*/  IMAD.IADD R141, R146, 0x1, R2 ;  /* 0x00000001928d7824 */ /* 0x000fe200078e0202 */
[----:B------:R-:W3:Y:S01]  /*e2e0*/  LDSM.16.M88.4 R28, [R146+0x4000] ;  /* 0x00400000921c783b */ /* 0x000ee20000000200 */
[----:B------:R-:W-:-:S03]  /*e2f0*/  SEL R0, R0, 0xffffffe0, !P1 ;  /* 0xffffffe000007807 */ /* 0x000fc60004800000 */
[----:B------:R-:W3:Y:S01]  /*e300*/  LDSM.16.M88.4 R76, [R146+0x4800] ;  /* 0x00480000924c783b */ /* 0x000ee20000000200 */
[----:B------:R-:W-:Y:S01]  /*e310*/  IADD3 R142, PT, PT, R146, R0, RZ ;  /* 0x00000000928e7210 */ /* 0x000fe20007ffe0ff */
[----:B------:R-:W-:Y:S02]  /*e320*/  IMAD.IADD R145, R147, 0x1, R0 ;  /* 0x0000000193917824 */ /* 0x000fe400078e0200 */
[----:B------:R-:W3:Y:S01]  /*e330*/  LDSM.16.M88.4 R68, [R146+0x5000] ;  /* 0x005000009244783b */ /* 0x000ee20000000200 */
[C---:B------:R-:W-:Y:S02]  /*e340*/  IMAD.IADD R143, R0.reuse, 0x1, R144 ;  /* 0x00000001008f7824 */ /* 0x040fe400078e0290 */
[----:B------:R-:W-:Y:S01]  /*e350*/  IMAD.IADD R140, R0, 0x1, R141 ;  /* 0x00000001008c7824 */ /* 0x000fe200078e028d */
[----:B-12---:R-:W-:Y:S04]  /*e360*/  LDSM.16.M88.4 R4, [R145] ;  /* 0x000000009104783b */ /* 0x006fe80000000200 */
[----:B------:R-:W1:Y:S04]  /*e370*/  LDSM.16.M88.4 R24, [R142+0x4000] ;  /* 0x004000008e18783b */ /* 0x000e680000000200 */
[----:B-----5:R-:W2:Y:S04]  /*e380*/  LDSM.16.M88.4 R20, [R146+0x5800] ;  /* 0x005800009214783b */ /* 0x020ea80000000200 */
[----:B------:R-:W-:Y:S04]  /*e390*/  LDSM.16.M88.4 R96, [R144] ;  /* 0x000000009060783b */ /* 0x000fe80000000200 */
[----:B------:R-:W2:Y:S04]  /*e3a0*/  LDSM.16.M88.4 R36, [R141+0x4000] ;  /* 0x004000008d24783b */ /* 0x000ea80000000200 */
[----:B---3--:R-:W3:Y:S04]  /*e3b0*/  LDSM.16.M88.4 R8, [R142+0x5800] ;  /* 0x005800008e08783b */ /* 0x008ee80000000200 */
[----:B------:R-:W3:Y:S01]  /*e3c0*/  LDSM.16.M88.4 R40, [R142+0x4800] ;  /* 0x004800008e28783b */ /* 0x000ee20000000200 */
[C---:B------:R-:W-:Y:S03]  /*e3d0*/  HMMA.16816.F32 R16, R52.reuse, R28, RZ ;  /* 0x0000001c3410723c */ /* 0x040fe600000018ff */
[----:B------:R-:W3:Y:S04]  /*e3e0*/  LDSM.16.M88.4 R32, [R142+0x5000] ;  /* 0x005000008e20783b */ /* 0x000ee80000000200 */
[----:B------:R-:W-:Y:S01]  /*e3f0*/  LDSM.16.M88.4 R44, [R143] ;  /* 0x000000008f2c783b */ /* 0x000fe20000000200 */
[C---:B------:R-:W-:Y:S03]  /*e400*/  HMMA.16816.F32 R28, R52.reuse, R30, RZ ;  /* 0x0000001e341c723c */ /* 0x040fe600000018ff */
[----:B------:R-:W3:Y:S04]  /*e410*/  LDSM.16.M88.4 R108, [R140+0x4000] ;  /* 0x004000008c6c783b */ /* 0x000ee80000000200 */
[----:B------:R-:W3:Y:S01]  /*e420*/  LDSM.16.M88.4 R84, [R141+0x5800] ;  /* 0x005800008d54783b */ /* 0x000ee20000000200 */
[C---:B------:R-:W-:Y:S03]  /*e430*/  HMMA.16816.F32 R80, R52.reuse, R76, RZ ;  /* 0x0000004c3450723c */ /* 0x040fe600000018ff */
[----:B------:R-:W3:Y:S04]  /*e440*/  LDSM.16.M88.4 R92, [R141+0x4800] ;  /* 0x004800008d5c783b */ /* 0x000ee80000000200 */
[----:B------:R-:W3:Y:S01]  /*e450*/  LDSM.16.M88.4 R88, [R141+0x5000] ;  /* 0x005000008d58783b */ /* 0x000ee20000000200 */
[----:B------:R-:W-:Y:S08]  /*e460*/  HMMA.16816.F32 R72, R52, R68, RZ ;  /* 0x000000443448723c */ /* 0x000ff000000018ff */
[----:B-1----:R-:W-:Y:S08]  /*e470*/  HMMA.16816.F32 R16, R4, R24, R16 ;  /* 0x000000180410723c */ /* 0x002ff00000001810 */
[C---:B------:R-:W-:Y:S08]  /*e480*/  HMMA.16816.F32 R76, R52.reuse, R78, RZ ;  /* 0x0000004e344c723c */ /* 0x040ff000000018ff */
[C---:B------:R-:W-:Y:S08]  /*e490*/  HMMA.16816.F32 R68, R52.reuse, R70, RZ ;  /* 0x000000463444723c */ /* 0x040ff000000018ff */
[C---:B--2---:R-:W-:Y:S08]  /*e4a0*/  HMMA.16816.F32 R64, R52.reuse, R20, RZ ;  /* 0x000000143440723c */ /* 0x044ff000000018ff */
[----:B------:R-:W-:Y:S01]  /*e4b0*/  HMMA.16816.F32 R52, R52, R22, RZ ;  /* 0x000000163434723c */ /* 0x000fe200000018ff */
[----:B------:R-:W-:Y:S07]  /*e4c0*/  LDSM.16.M88.4 R20, [R146+0x6000] ;  /* 0x006000009214783b */ /* 0x000fee0000000200 */
[----:B------:R-:W-:Y:S01]  /*e4d0*/  HMMA.16816.F32 R28, R4, R26, R28 ;  /* 0x0000001a041c723c */ /* 0x000fe2000000181c */
[----:B------:R-:W1:Y:S07]  /*e4e0*/  LDSM.16.M88.4 R24, [R147+0x2000] ;  /* 0x002000009318783b */ /* 0x000e6e0000000200 */
[----:B------:R-:W-:Y:S08]  /*e4f0*/  HMMA.16816.F32 R16, R96, R36, R16 ;  /* 0x000000246010723c */ /* 0x000ff00000001810 */
[C---:B---3--:R-:W-:Y:S08]  /*e500*/  HMMA.16816.F32 R64, R4.reuse, R8, R64 ;  /* 0x000000080440723c */ /* 0x048ff00000001840 */
[C---:B------:R-:W-:Y:S08]  /*e510*/  HMMA.16816.F32 R80, R4.reuse, R40, R80 ;  /* 0x000000280450723c */ /* 0x040ff00000001850 */
[C---:B------:R-:W-:Y:S01]  /*e520*/  HMMA.16816.F32 R76, R4.reuse, R42, R76 ;  /* 0x0000002a044c723c */ /* 0x040fe2000000184c */
[----:B------:R-:W2:Y:S07]  /*e530*/  LDSM.16.M88.4 R40, [R140+0x4800] ;  /* 0x004800008c28783b */ /* 0x000eae0000000200 */
[----:B------:R-:W-:Y:S01]  /*e540*/  HMMA.16816.F32 R52, R4, R10, R52 ;  /* 0x0000000a0434723c */ /* 0x000fe20000001834 */
[----:B------:R-:W-:Y:S07]  /*e550*/  LDSM.16.M88.4 R8, [R145+0x2000] ;  /* 0x002000009108783b */ /* 0x000fee0000000200 */
[----:B------:R-:W-:Y:S01]  /*e560*/  HMMA.16816.F32 R28, R96, R38, R28 ;  /* 0x00000026601c723c */ /* 0x000fe2000000181c */
[----:B------:R-:W3:Y:S07]  /*e570*/  LDSM.16.M88.4 R36, [R140+0x5000] ;  /* 0x005000008c24783b */ /* 0x000eee0000000200 */
[C---:B------:R-:W-:Y:S08]  /*e580*/  HMMA.16816.F32 R72, R4.reuse, R32, R72 ;  /* 0x000000200448723c */ /* 0x040ff00000001848 */
[----:B------:R-:W-:Y:S01]  /*e590*/  HMMA.16816.F32 R68, R4, R34, R68 ;  /* 0x000000220444723c */ /* 0x000fe20000001844 */
[----:B------:R-:W3:Y:S04]  /*e5a0*/  LDSM.16.M88.4 R32, [R140+0x5800] ;  /* 0x005800008c20783b */ /* 0x000ee80000000200 */
[----:B------:R-:W3:Y:S03]  /*e5b0*/  LDSM.16.M88.4 R4, [R142+0x6000] ;  /* 0x006000008e04783b */ /* 0x000ee60000000200 */
[----:B------:R-:W-:Y:S08]  /*e5c0*/  HMMA.16816.F32 R16, R44, R108, R16 ;  /* 0x0000006c2c10723c */ /* 0x000ff00000001810 */
[C---:B------:R-:W-:Y:S08]  /*e5d0*/  HMMA.16816.F32 R64, R96.reuse, R84, R64 ;  /* 0x000000546040723c */ /* 0x040ff00000001840 */
[----:B------:R-:W-:Y:S01]  /*e5e0*/  HMMA.16816.F32 R84, R96, R86, R52 ;  /* 0x000000566054723c */ /* 0x000fe20000001834 */
[----:B------:R-:W4:Y:S07]  /*e5f0*/  LDSM.16.M88.4 R52, [R146+0x6800] ;  /* 0x006800009234783b */ /* 0x000f2e0000000200 */
        /* <DEDUP_REMOVED lines=10> */
[C---:B--2---:R-:W-:Y:S08]  /*e6a0*/  HMMA.16816.F32 R80, R44.reuse, R40, R80 ;  /* 0x000000282c50723c */ /* 0x044ff00000001850 */
[C---:B------:R-:W-:Y:S01]  /*e6b0*/  HMMA.16816.F32 R76, R44.reuse, R42, R76 ;  /* 0x0000002a2c4c723c */ /* 0x040fe2000000184c */
[----:B------:R-:W-:Y:S07]  /*e6c0*/  LDSM.16.M88.4 R40, [R146+0x7000] ;  /* 0x007000009228783b */ /* 0x000fee0000000200 */
[C---:B---3--:R-:W-:Y:S08]  /*e6d0*/  HMMA.16816.F32 R72, R44.reuse, R36, R72 ;  /* 0x000000242c48723c */ /* 0x048ff00000001848 */
[C---:B------:R-:W-:Y:S01]  /*e6e0*/  HMMA.16816.F32 R68, R44.reuse, R38, R68 ;  /* 0x000000262c44723c */ /* 0x040fe20000001844 */
[----:B------:R-:W-:Y:S07]  /*e6f0*/  LDSM.16.M88.4 R36, [R143+0x2000] ;  /* 0x002000008f24783b */ /* 0x000fee0000000200 */
[C---:B------:R-:W-:Y:S08]  /*e700*/  HMMA.16816.F32 R64, R44.reuse, R32, R64 ;  /* 0x000000202c40723c */ /* 0x040ff00000001840 */
[----:B------:R-:W-:Y:S01]  /*e710*/  HMMA.16816.F32 R84, R44, R34, R84 ;  /* 0x000000222c54723c */ /* 0x000fe20000001854 */
[----:B------:R-:W2:Y:S04]  /*e720*/  LDSM.16.M88.4 R32, [R140+0x6000] ;  /* 0x006000008c20783b */ /* 0x000ea80000000200 */
[----:B------:R-:W-:Y:S03]  /*e730*/  LDSM.16.M88.4 R44, [R140+0x7000] ;  /* 0x007000008c2c783b */ /* 0x000fe60000000200 */
[C---:B------:R-:W-:Y:S08]  /*e740*/  HMMA.16816.F32 R92, R8.reuse, R4, R92 ;  /* 0x00000004085c723c */ /* 0x040ff0000000185c */
[----:B------:R-:W-:Y:S01]  /*e750*/  HMMA.16816.F32 R28, R8, R6, R28 ;  /* 0x00000006081c723c */ /* 0x000fe2000000181c */
[----:B------:R-:W3:Y:S07]  /*e760*/  LDSM.16.M88.4 R4, [R141+0x6800] ;  /* 0x006800008d04783b */ /* 0x000eee0000000200 */
[C---:B----4-:R-:W-:Y:S08]  /*e770*/  HMMA.16816.F32 R80, R24.reuse, R52, R80 ;  /* 0x000000341850723c */ /* 0x050ff00000001850 */
[----:B------:R-:W-:Y:S08]  /*e780*/  HMMA.16816.F32 R76, R24, R54, R76 ;  /* 0x00000036184c723c */ /* 0x000ff0000000184c */
[C---:B-1----:R-:W-:Y:S08]  /*e790*/  HMMA.16816.F32 R92, R88.reuse, R16, R92 ;  /* 0x00000010585c723c */ /* 0x042ff0000000185c */
[----:B------:R-:W-:Y:S01]  /*e7a0*/  HMMA.16816.F32 R28, R88, R18, R28 ;  /* 0x00000012581c723c */ /* 0x000fe2000000181c */
[----:B------:R-:W1:Y:S07]  /*e7b0*/  LDSM.16.M88.4 R16, [R140+0x6800] ;  /* 0x006800008c10783b */ /* 0x000e6e0000000200 */
[C---:B------:R-:W-:Y:S08]  /*e7c0*/  HMMA.16816.F32 R80, R8.reuse, R20, R80 ;  /* 0x000000140850723c */ /* 0x040ff00000001850 */
[----:B------:R-:W-:Y:S01]  /*e7d0*/  HMMA.16816.F32 R76, R8, R22, R76 ;  /* 0x00000016084c723c */ /* 0x000fe2000000184c */
[----:B------:R-:W4:Y:S07]  /*e7e0*/  LDSM.16.M88.4 R20, [R142+0x7000] ;  /* 0x007000008e14783b */ /* 0x000f2e0000000200 */
[C---:B--2---:R-:W-:Y:S08]  /*e7f0*/  HMMA.16816.F32 R92, R36.reuse, R32, R92 ;  /* 0x00000020245c723c */ /* 0x044ff0000000185c */
[----:B------:R-:W-:Y:S01]  /*e800*/  HMMA.16816.F32 R28, R36, R34, R28 ;  /* 0x00000022241c723c */ /* 0x000fe2000000181c */
[----:B------:R-:W2:Y:S07]  /*e810*/  LDSM.16.M88.4 R32, [R146+0x7800] ;  /* 0x007800009220783b */ /* 0x000eae0000000200 */
        /* <DEDUP_REMOVED lines=13> */
[----:B------:R-:W3:Y:S02]  /*e8f0*/  MUFU.TANH R51, R51 ;  /* 0x0000003300337308 */ /* 0x000ee40000002400 */
[----:B-1----:R-:W-:Y:S06]  /*e900*/  HMMA.16816.F32 R80, R36, R16, R80 ;  /* 0x000000102450723c */ /* 0x002fec0000001850 */
[----:B------:R-:W-:Y:S02]  /*e910*/  MUFU.TANH R50, R50 ;  /* 0x0000003200327308 */ /* 0x000fe40000002400 */
[----:B------:R-:W-:Y:S06]  /*e920*/  HMMA.16816.F32 R68, R24, R42, R68 ;  /* 0x0000002a1844723c */ /* 0x000fec0000001844 */
[----:B------:R-:W1:Y:S02]  /*e930*/  MUFU.TANH R40, R40 ;  /* 0x0000002800287308 */ /* 0x000e640000002400 */
[----:B------:R-:W-:Y:S01]  /*e940*/  HMMA.16816.F32 R76, R36, R18, R76 ;  /* 0x00000012244c723c */ /* 0x000fe2000000184c */
[----:B------:R-:W1:Y:S05]  /*e950*/  LDSM.16.M88.4 R16, [R142+0x7800] ;  /* 0x007800008e10783b */ /* 0x000e6a0000000200 */
        /* <DEDUP_REMOVED lines=8> */
[----:B------:R-:W4:Y:S02]  /*e9e0*/  LDSM.16.M88.4 R20, [R141+0x7800] ;  /* 0x007800008d14783b */ /* 0x000f240000000200 */
[----:B------:R-:W-:Y:S05]  /*e9f0*/  MUFU.TANH R29, R29 ;  /* 0x0000001d001d7308 */ /* 0x000fea0000002400 */
[C---:B--2---:R-:W-:Y:S05]  /*ea00*/  HMMA.16816.F32 R64, R24.reuse, R32, R64 ;  /* 0x000000201840723c */ /* 0x044fea0000001840 */
[-C--:B------:R-:W-:Y:S01]  /*ea10*/  FMUL.FTZ R32, R76, R15.reuse ;  /* 0x0000000f4c207220 */ /* 0x080fe20000410000 */
[----:B------:R-:W2:Y:S01]  /*ea20*/  MUFU.TANH R31, R31 ;  /* 0x0000001f001f7308 */ /* 0x000ea20000002400 */
[----:B------:R-:W-:Y:S01]  /*ea30*/  FMUL.FTZ R33, R77, R15 ;  /* 0x0000000f4d217220 */ /* 0x000fe20000410000 */
[----:B------:R-:W-:Y:S06]  /*ea40*/  HMMA.16816.F32 R84, R24, R34, R84 ;  /* 0x000000221854723c */ /* 0x000fec0000001854 */
[----:B------:R-:W-:Y:S02]  /*ea50*/  MUFU.TANH R42, R42 ;  /* 0x0000002a002a7308 */ /* 0x000fe40000002400 */
[C---:B---3--:R-:W-:Y:S06]  /*ea60*/  HMMA.16816.F32 R72, R88.reuse, R4, R72 ;  /* 0x000000045848723c */ /* 0x048fec0000001848 */
[----:B------:R-:W3:Y:S02]  /*ea70*/  MUFU.TANH R43, R43 ;  /* 0x0000002b002b7308 */ /* 0x000ee40000002400 */
[----:B------:R-:W-:Y:S01]  /*ea80*/  HMMA.16816.F32 R68, R88, R6, R68 ;  /* 0x000000065844723c */ /* 0x000fe20000001844 */
[----:B------:R-:W2:Y:S05]  /*ea90*/  LDSM.16.M88.4 R4, [R140+0x7800] ;  /* 0x007800008c04783b */ /* 0x000eaa0000000200 */
[----:B------:R-:W-:Y:S02]  /*eaa0*/  MUFU.TANH R41, R41 ;  /* 0x0000002900297308 */ /* 0x000fe40000002400 */
[----:B------:R-:W-:-:S04]  /*eab0*/  DEPBAR.LE SB0, 0x0 ;  /* 0x000080000000791a */ /* 0x000fc80000000000 */
[C---:B-1----:R-:W-:Y:S05]  /*eac0*/  HMMA.16816.F32 R64, R8.reuse, R16, R64 ;  /* 0x000000100840723c */ /* 0x042fea0000001840 */
[-C--:B------:R-:W-:Y:S01]  /*ead0*/  FMUL.FTZ R17, R79, R15.reuse ;  /* 0x0000000f4f117220 */ /* 0x080fe20000410000 */
[----:B------:R-:W-:Y:S02]  /*eae0*/  MUFU.TANH R52, R52 ;  /* 0x0000003400347308 */ /* 0x000fe40000002400 */
[----:B------:R-:W-:Y:S06]  /*eaf0*/  HMMA.16816.F32 R84, R8, R18, R84 ;  /* 0x000000120854723c */ /* 0x000fec0000001854 */
[----:B------:R-:W-:Y:S02]  /*eb00*/  MUFU.TANH R32, R32 ;  /* 0x0000002000207308 */ /* 0x000fe40000002400 */
[----:B------:R-:W-:Y:S05]  /*eb10*/  HMMA.16816.F32 R72, R36, R44, R72 ;  /* 0x0000002c2448723c */ /* 0x000fea0000001848 */
[-C--:B------:R-:W-:Y:S01]  /*eb20*/  FMUL.FTZ R44, R78, R15.reuse ;  /* 0x0000000f4e2c7220 */ /* 0x080fe20000410000 */
[----:B------:R-:W-:Y:S02]  /*eb30*/  MUFU.TANH R33, R33 ;  /* 0x0000002100217308 */ /* 0x000fe40000002400 */
[C---:B----4-:R-:W-:Y:S06]  /*eb40*/  HMMA.16816.F32 R64, R88.reuse, R20, R64 ;  /* 0x000000145840723c */ /* 0x050fec0000001840 */
[----:B------:R-:W-:Y:S02]  /*eb50*/  MUFU.TANH R44, R44 ;  /* 0x0000002c002c7308 */ /* 0x000fe40000002400 */
[----:B------:R-:W-:Y:S06]  /*eb60*/  HMMA.16816.F32 R84, R88, R22, R84 ;  /* 0x000000165854723c */ /* 0x000fec0000001854 */
[----:B------:R-:W-:Y:S01]  /*eb70*/  MUFU.TANH R17, R17 ;  /* 0x0000001100117308 */ /* 0x000fe20000002400 */
[-C--:B------:R-:W-:Y:S01]  /*eb80*/  FMUL.FTZ R73, R73, R15.reuse ;  /* 0x0000000f49497220 */ /* 0x080fe20000410000 */
[-C--:B------:R-:W-:Y:S01]  /*eb90*/  FMUL.FTZ R75, R75, R15.reuse ;  /* 0x0000000f4b4b7220 */ /* 0x080fe20000410000 */
[-C--:B------:R-:W-:Y:S01]  /*eba0*/  FMUL.FTZ R72, R72, R15.reuse ;  /* 0x0000000f48487220 */ /* 0x080fe20000410000 */
[-C--:B------:R-:W-:Y:S01]  /*ebb0*/  FMUL.FTZ R74, R74, R15.reuse ;  /* 0x0000000f4a4a7220 */ /* 0x080fe20000410000 */
[C---:B------:R-:W-:Y:S03]  /*ebc0*/  HMMA.16816.F32 R68, R36.reuse, R46, R68 ;  /* 0x0000002e2444723c */ /* 0x040fe60000001844 */
[----:B------:R-:W-:Y:S05]  /*ebd0*/  MUFU.TANH R134, R73 ;  /* 0x0000004900867308 */ /* 0x000fea0000002400 */
[C---:B--2---:R-:W-:Y:S03]  /*ebe0*/  HMMA.16816.F32 R64, R36.reuse, R4, R64 ;  /* 0x000000042440723c */ /* 0x044fe60000001840 */
[----:B------:R-:W-:Y:S01]  /*ebf0*/  SHF.L.U32 R4, R60, 0x1, RZ ;  /* 0x000000013c047819 */ /* 0x000fe200000006ff */
[----:B------:R-:W1:Y:S03]  /*ec00*/  MUFU.TANH R124, R75 ;  /* 0x0000004b007c7308 */ /* 0x000e660000002400 */
[----:B------:R-:W-:Y:S01]  /*ec10*/  LOP3.LUT R4, R4, 0x6, RZ, 0xc0, !PT ;  /* 0x0000000604047812 */ /* 0x000fe200078ec0ff */
[----:B------:R-:W-:Y:S04]  /*ec20*/  HMMA.16816.F32 R84, R36, R6, R84 ;  /* 0x000000062454723c */ /* 0x000fe80000001854 */
[----:B------:R-:W-:Y:S01]  /*ec30*/  IMAD.IADD R5, R163, 0x1, R4 ;  /* 0x00000001a3057824 */ /* 0x000fe200078e0204 */
[----:B------:R-:W-:Y:S01]  /*ec40*/  MUFU.TANH R132, R72 ;  /* 0x0000004800847308 */ /* 0x000fe20000002400 */
[-C--:B------:R-:W-:Y:S01]  /*ec50*/  FMUL.FTZ R68, R68, R15.reuse ;  /* 0x0000000f44447220 */ /* 0x080fe20000410000 */
[----:B------:R-:W-:Y:S01]  /*ec60*/  FMUL.FTZ R69, R69, R15 ;  /* 0x0000000f45457220 */ /* 0x000fe20000410000 */
[C---:B------:R-:W-:Y:S01]  /*ec70*/  VIADD R7, R5.reuse, 0x19 ;  /* 0x0000001905077836 */ /* 0x040fe20000000000 */
[C---:B------:R-:W-:Y:S01]  /*ec80*/  ISETP.GE.AND P2, PT, R5.reuse, R62, PT ;  /* 0x0000003e0500720c */ /* 0x040fe20003f46270 */
[----:B------:R-:W-:-:S02]  /*ec90*/  VIADD R11, R5, 0x1 ;  /* 0x00000001050b7836 */ /* 0x000fc40000000000 */
[-C--:B------:R-:W-:Y:S01]  /*eca0*/  FMUL.FTZ R70, R70, R15.reuse ;  /* 0x0000000f46467220 */ /* 0x080fe20000410000 */
[----:B------:R-:W-:Y:S01]  /*ecb0*/  VIADD R9, R5, 0x8 ;  /* 0x0000000805097836 */ /* 0x000fe20000000000 */
[----:B------:R-:W-:Y:S01]  /*ecc0*/  FSEL R51, R51, -INF , !P2 ;  /* 0xff80000033337808 */ /* 0x000fe20005000000 */
[----:B------:R-:W-:Y:S01]  /*ecd0*/  VIADD R19, R5, 0x9 ;  /* 0x0000000905137836 */ /* 0x000fe20000000000 */
[----:B------:R-:W-:Y:S01]  /*ece0*/  FSEL R48, R48, -INF , !P2 ;  /* 0xff80000030307808 */ /* 0x000fe20005000000 */
[----:B------:R-:W2:Y:S01]  /*ecf0*/  MUFU.TANH R126, R74 ;  /* 0x0000004a007e7308 */ /* 0x000ea20000002400 */
        /* <DEDUP_REMOVED lines=22> */
[----:B------:R-:W-:Y:S01]  /*ee60*/  FSEL R6, R31, -INF , !P6 ;  /* 0xff8000001f067808 */ /* 0x000fe20007000000 */
[-C--:B------:R-:W-:Y:S01]  /*ee70*/  FMUL.FTZ R87, R87, R15.reuse ;  /* 0x0000000f57577220 */ /* 0x080fe20000410000 */
[----:B------:R-:W-:Y:S01]  /*ee80*/  FSEL R28, R29, -INF , !P6 ;  /* 0xff8000001d1c7808 */ /* 0x000fe20007000000 */
[----:B------:R-:W-:Y:S01]  /*ee90*/  FMUL.FTZ R85, R85, R15 ;  /* 0x0000000f55557220 */ /* 0x000fe20000410000 */
[----:B------:R-:W-:Y:S01]  /*eea0*/  ISETP.GE.AND P6, PT, R7, R62, PT ;  /* 0x0000003e0700720c */ /* 0x000fe20003fc6270 */
[----:B------:R-:W-:Y:S01]  /*eeb0*/  MUFU.TANH R130, R68 ;  /* 0x0000004400827308 */ /* 0x000fe20000002400 */
[----:B------:R-:W-:-:S02]  /*eec0*/  IADD3 R7, PT, PT, R5, 0x29, RZ ;  /* 0x0000002905077810 */ /* 0x000fc40007ffe0ff */
[----:B------:R-:W-:Y:S02]  /*eed0*/  IADD3 R9, PT, PT, R5, 0x11, RZ ;  /* 0x0000001105097810 */ /* 0x000fe40007ffe0ff */
[----:B---3--:R-:W-:Y:S02]  /*eee0*/  FSEL R22, R43, -INF , !P5 ;  /* 0xff8000002b167808 */ /* 0x008fe40006800000 */
        /* <DEDUP_REMOVED lines=14> */
[----:B------:R-:W3:Y:S01]  /*efd0*/  MUFU.TANH R120, R71 ;  /* 0x0000004700787308 */ /* 0x000ee20000002400 */
[----:B------:R-:W-:-:S02]  /*efe0*/  ISETP.GT.AND P0, PT, R165, R156, PT ;  /* 0x0000009ca500720c */ /* 0x000fc40003f04270 */
        /* <DEDUP_REMOVED lines=8> */
[----:B--2---:R-:W-:-:S02]  /*f070*/  FSEL R126, R126, -INF , !P1 ;  /* 0xff8000007e7e7808 */ /* 0x004fc40004800000 */
[----:B------:R-:W2:Y:S01]  /*f080*/  MUFU.TANH R118, R65 ;  /* 0x0000004100767308 */ /* 0x000ea20000002400 */
[----:B------:R-:W-:Y:S02]  /*f090*/  FSEL R132, R132, -INF , !P1 ;  /* 0xff80000084847808 */ /* 0x000fe40004800000 */
[-C--:B------:R-:W-:Y:S02]  /*f0a0*/  ISETP.GE.AND P2, PT, R7, R62.reuse, PT ;  /* 0x0000003e0700720c */ /* 0x080fe40003f46270 */
[----:B------:R-:W-:Y:S02]  /*f0b0*/  ISETP.GE.AND P1, PT, R5, R62, PT ;  /* 0x0000003e0500720c */ /* 0x000fe40003f26270 */
[----:B-1----:R-:W-:Y:S01]  /*f0c0*/  FSEL R122, R122, -INF , !P6 ;  /* 0xff8000007a7a7808 */ /* 0x002fe20007000000 */
[----:B------:R-:W1:Y:S01]  /*f0d0*/  MUFU.TANH R114, R66 ;  /* 0x0000004200727308 */ /* 0x000e620000002400 */
[----:B------:R-:W-:Y:S02]  /*f0e0*/  FSEL R130, R130, -INF , !P6 ;  /* 0xff80000082827808 */ /* 0x000fe40007000000 */
[----:B---3--:R-:W-:-:S02]  /*f0f0*/  FSEL R120, R120, -INF , !P5 ;  /* 0xff80000078787808 */ /* 0x008fc40006800000 */
[----:B------:R-:W-:Y:S02]  /*f100*/  FSEL R128, R128, -INF , !P5 ;  /* 0xff80000080807808 */ /* 0x000fe40006800000 */
[----:B----4-:R-:W-:Y:S01]  /*f110*/  FSEL R125, R125, -INF , !P4 ;  /* 0xff8000007d7d7808 */ /* 0x010fe20006000000 */
        /* <DEDUP_REMOVED lines=9> */
[----:B-1----:R-:W-:Y:S02]  /*f1b0*/  FSEL R112, R112, -INF , !P2 ;  /* 0xff80000070707808 */ /* 0x002fe40005000000 */
[----:B---3--:R-:W-:Y:S02]  /*f1c0*/  FSEL R110, R110, -INF , !P1 ;  /* 0xff8000006e6e7808 */ /* 0x008fe40004800000 */
[----:B--2---:R-:W-:Y:S01]  /*f1d0*/  FSEL R121, R121, -INF , !P1 ;  /* 0xff80000079797808 */ /* 0x004fe20004800000 */
        /* <DEDUP_REMOVED lines=15> */
.L_x_9937:
[----:B------:R-:W2:Y:S01]  /*f2d0*/  LD.E R36, desc[UR4][R102.64+0x170] ;  /* 0x0001700466247980 */ /* 0x000ea2000c101900 */
[----:B------:R-:W-:Y:S02]  /*f2e0*/  IADD3 R11, PT, PT, R163, -0x40, RZ ;  /* 0xffffffc0a30b7810 */ /* 0x000fe40007ffe0ff */
[----:B------:R-:W-:Y:S01]  /*f2f0*/  IABS R32, R163 ;  /* 0x000000a300207213 */ /* 0x000fe20000000000 */
[----:B------:R-:W3:Y:S01]  /*f300*/  LD.E.64 R42, desc[UR4][R102.64+0x20] ;  /* 0x00002004662a7980 */ /* 0x000ee2000c101b00 */
        /* <DEDUP_REMOVED lines=56> */
.L_x_9938:
[----:B------:R-:W-:Y:S05]  /*f690*/  BSYNC.RECONVERGENT B0 ;  /* 0x0000000000007941 */ /* 0x000fea0003800200 */
.L_x_9936:
        /* <DEDUP_REMOVED lines=55> */
.L_x_9935:
[----:B------:R-:W-:Y:S05]  /*fa10*/  BSYNC.RECONVERGENT B1 ;  /* 0x0000000000017941 */ /* 0x000fea0003800200 */
.L_x_9934:
        /* <DEDUP_REMOVED lines=33> */
[----:B------:R-:W2:Y:S01]  /*fc30*/  SHFL.BFLY PT, R3, R12, 0x1, 0x1f ;  /* 0x0c201f000c037f89 */ /* 0x000ea200000e0000 */
[----:B-1----:R-:W-:Y:S02]  /*fc40*/  FMNMX.FTZ R101, R14, R101, !PT ;  /* 0x000000650e657209 */ /* 0x002fe40007810000 */
        /* <DEDUP_REMOVED lines=21> */
[-C--:B------:R-:W-:Y:S01]  /*fda0*/  FFMA.FTZ R2, R8, R116.reuse, -R119 ;  /* 0x0000007408027223 */ /* 0x080fe20000010877 */
[----:B------:R-:W3:Y:S01]  /*fdb0*/  MUFU.EX2 R104, R104 ;  /* 0x0000006800687308 */ /* 0x000ee20000000800 */
[-CC-:B------:R-:W-:Y:S01]  /*fdc0*/  FFMA.FTZ R28, R18, R116.reuse, -R127.reuse ;  /* 0x00000074121c7223 */ /* 0x180fe2000001087f */
[----:B------:R-:W4:Y:S01]  /*fdd0*/  LDSM.16.MT88.4 R4, [R148+0xa000] ;  /* 0x00a000009404783b */ /* 0x000f220000004200 */
[-CC-:B------:R-:W-:Y:S01]  /*fde0*/  FFMA.FTZ R0, R26, R116.reuse, -R127.reuse ;  /* 0x000000741a007223 */ /* 0x180fe2000001087f */
[----:B------:R-:W-:Y:S01]  /*fdf0*/  MUFU.EX2 R32, R32 ;  /* 0x0000002000207308 */ /* 0x000fe20000000800 */
[-C--:B------:R-:W-:Y:S01]  /*fe00*/  FFMA.FTZ R29, R24, R116.reuse, -R127 ;  /* 0x00000074181d7223 */ /* 0x080fe2000001087f */
[----:B------:R-:W5:Y:S01]  /*fe10*/  LDSM.16.MT88.4 R8, [R149+0x8800] ;  /* 0x008800009508783b */ /* 0x000f620000004200 */
[-CC-:B------:R-:W-:Y:S01]  /*fe20*/  FFMA.FTZ R30, R22, R116.reuse, -R119.reuse ;  /* 0x00000074161e7223 */ /* 0x180fe20000010877 */
[----:B------:R-:W3:Y:S01]  /*fe30*/  MUFU.EX2 R35, R35 ;  /* 0x0000002300237308 */ /* 0x000ee20000000800 */
[-CC-:B------:R-:W-:Y:S01]  /*fe40*/  FFMA.FTZ R113, R20, R116.reuse, -R119.reuse ;  /* 0x0000007414717223 */ /* 0x180fe20000010877 */
[----:B------:R-:W5:Y:S01]  /*fe50*/  LDSM.16.MT88.4 R16, [R151+0x8800] ;  /* 0x008800009710783b */ /* 0x000f620000004200 */
[-CC-:B------:R-:W-:Y:S01]  /*fe60*/  FFMA.FTZ R129, R126, R116.reuse, -R119.reuse ;  /* 0x000000747e817223 */ /* 0x180fe20000010877 */
[----:B------:R-:W-:Y:S01]  /*fe70*/  MUFU.EX2 R115, R115 ;  /* 0x0000007300737308 */ /* 0x000fe20000000800 */
[-CC-:B------:R-:W-:Y:S01]  /*fe80*/  FFMA.FTZ R131, R120, R116.reuse, -R119.reuse ;  /* 0x0000007478837223 */ /* 0x180fe20000010877 */
[----:B---3--:R-:W-:Y:S01]  /*fe90*/  F2FP.F16.F32.PACK_AB R64, R104, R111 ;  /* 0x0000006f6840723e */ /* 0x008fe200000000ff */
[----:B------:R-:W3:Y:S01]  /*fea0*/  LDSM.16.MT88.4 R24, [R148+0x8800] ;  /* 0x008800009418783b */ /* 0x000ee20000004200 */
[----:B------:R-:W1:Y:S01]  /*feb0*/  MUFU.EX2 R108, R108 ;  /* 0x0000006c006c7308 */ /* 0x000e620000000800 */
[-CC-:B------:R-:W-:Y:S01]  /*fec0*/  FFMA.FTZ R124, R124, R116.reuse, -R119.reuse ;  /* 0x000000747c7c7223 */ /* 0x180fe20000010877 */
[-C--:B------:R-:W-:Y:S01]  /*fed0*/  FFMA.FTZ R173, R110, R116.reuse, -R119 ;  /* 0x000000746ead7223 */ /* 0x080fe20000010877 */
[----:B------:R-:W-:Y:S01]  /*fee0*/  LDSM.16.MT88.4 R20, [R151+0xa800] ;  /* 0x00a800009714783b */ /* 0x000fe20000004200 */
[----:B------:R-:W-:Y:S01]  /*fef0*/  MUFU.EX2 R109, R109 ;  /* 0x0000006d006d7308 */ /* 0x000fe20000000800 */
[----:B------:R-:W-:Y:S01]  /*ff00*/  FFMA.FTZ R125, R125, R116, -R127 ;  /* 0x000000747d7d7223 */ /* 0x000fe2000001087f */
[----:B------:R-:W-:Y:S01]  /*ff10*/  F2FP.F16.F32.PACK_AB R66, R35, R32 ;  /* 0x000000202342723e */ /* 0x000fe200000000ff */
[----:B------:R-:W-:Y:S01]  /*ff20*/  FADD.FTZ R111, R111, R104 ;  /* 0x000000686f6f7221 */ /* 0x000fe20000010000 */
[----:B------:R-:W2:Y:S01]  /*ff30*/  MUFU.EX2 R34, R34 ;  /* 0x0000002200227308 */ /* 0x000ea20000000800 */
[----:B------:R-:W-:-:S03]  /*ff40*/  ISETP.GE.AND P0, PT, R105, R156, PT ;  /* 0x0000009c6900720c */ /* 0x000fc60003f06270 */
[----:B------:R-:W-:Y:S01]  /*ff50*/  MUFU.EX2 R33, R33 ;  /* 0x0000002100217308 */ /* 0x000fe20000000800 */
[----:B-1----:R-:W-:Y:S01]  /*ff60*/  F2FP.F16.F32.PACK_AB R65, R108, R115 ;  /* 0x000000736c41723e */ /* 0x002fe200000000ff */
[----:B------:R-:W-:Y:S02]  /*ff70*/  FADD.FTZ R108, R115, R108 ;  /* 0x0000006c736c7221 */ /* 0x000fe40000010000 */
[----:B------:R-:W1:Y:S04]  /*ff80*/  MUFU.EX2 R28, R28 ;  /* 0x0000001c001c7308 */ /* 0x000e680000000800 */
[----:B------:R-:W-:Y:S01]  /*ff90*/  MUFU.EX2 R0, R0 ;  /* 0x0000000000007308 */ /* 0x000fe20000000800 */
[----:B--2---:R-:W-:-:S03]  /*ffa0*/  F2FP.F16.F32.PACK_AB R67, R34, R109 ;  /* 0x0000006d2243723e */ /* 0x004fc600000000ff */
[----:B------:R-:W-:Y:S04]  /*ffb0*/  MUFU.EX2 R29, R29 ;  /* 0x0000001d001d7308 */ /* 0x000fe80000000800 */
[----:B------:R-:W-:Y:S01]  /*ffc0*/  MUFU.EX2 R30, R30 ;  /* 0x0000001e001e7308 */ /* 0x000fe20000000800 */
[C---:B------:R-:W-:Y:S03]  /*ffd0*/  HMMA.16816.F32 R80, R64.reuse, R76, RZ ;  /* 0x0000004c4050723c */ /* 0x040fe600000018ff */
        /* <DEDUP_REMOVED lines=34> */
[----:B---3--:R-:W-:Y:S03]  /*10200*/  HMMA.16816.F32 R72, R4, R24, R72 ;  /* 0x000000180448723c */ /* 0x008fe60000001848 */
[-CC-:B------:R-:W-:Y:S01]  /*10210*/  FFMA.FTZ R24, R132, R116.reuse, -R127.reuse ;  /* 0x0000007484187223 */ /* 0x180fe2000001087f */
[----:B------:R-:W-:-:S05]  /*10220*/  FFMA.FTZ R25, R128, R116, -R127 ;  /* 0x0000007480197223 */ /* 0x000fca000001087f */
[----:B------:R-:W-:Y:S01]  /*10230*/  MUFU.EX2 R24, R24 ;  /* 0x0000001800187308 */ /* 0x000fe20000000800 */
[C---:B-1----:R-:W-:Y:S03]  /*10240*/  HMMA.16816.F32 R52, R4.reuse, R8, R52 ;  /* 0x000000080434723c */ /* 0x042fe60000001834 */
[----:B------:R-:W-:Y:S05]  /*10250*/  MUFU.EX2 R25, R25 ;  /* 0x0000001900197308 */ /* 0x000fea0000000800 */
[C---:B------:R-:W-:Y:S01]  /*10260*/  HMMA.16816.F32 R56, R4.reuse, R10, R56 ;  /* 0x0000000a0438723c */ /* 0x040fe20000001838 */
[----:B------:R-:W1:Y:S07]  /*10270*/  LDSM.16.MT88.4 R8, [R151+0x9000] ;  /* 0x009000009708783b */ /* 0x000e6e0000004200 */
[----:B------:R-:W-:Y:S03]  /*10280*/  HMMA.16816.F32 R68, R4, R26, R68 ;  /* 0x0000001a0444723c */ /* 0x000fe60000001844 */
[-CC-:B------:R-:W-:Y:S01]  /*10290*/  FFMA.FTZ R27, R134, R116.reuse, -R127.reuse ;  /* 0x00000074861b7223 */ /* 0x180fe2000001087f */
[----:B------:R-:W-:-:S05]  /*102a0*/  FFMA.FTZ R26, R130, R116, -R127 ;  /* 0x00000074821a7223 */ /* 0x000fca000001087f */
[----:B------:R-:W3:Y:S01]  /*102b0*/  MUFU.EX2 R27, R27 ;  /* 0x0000001b001b7308 */ /* 0x000ee20000000800 */
[C---:B------:R-:W-:Y:S03]  /*102c0*/  HMMA.16816.F32 R36, R4.reuse, R20, R36 ;  /* 0x000000140424723c */ /* 0x040fe60000001824 */
[-CC-:B------:R-:W-:Y:S01]  /*102d0*/  FFMA.FTZ R20, R122, R116.reuse, -R119.reuse ;  /* 0x000000747a147223 */ /* 0x180fe20000010877 */
[-CC-:B------:R-:W-:Y:S01]  /*102e0*/  FFMA.FTZ R21, R114, R116.reuse, -R119.reuse ;  /* 0x0000007472157223 */ /* 0x180fe20000010877 */
[----:B------:R-:W-:Y:S04]  /*102f0*/  MUFU.EX2 R26, R26 ;  /* 0x0000001a001a7308 */ /* 0x000fe80000000800 */
[----:B------:R5:W1:Y:S01]  /*10300*/  MUFU.EX2 R122, R124 ;  /* 0x0000007c007a7308 */ /* 0x000a620000000800 */
[C---:B--2---:R-:W-:Y:S03]  /*10310*/  HMMA.16816.F32 R60, R4.reuse, R12, R60 ;  /* 0x0000000c043c723c */ /* 0x044fe6000000183c */
[----:B------:R2:W1:Y:S05]  /*10320*/  MUFU.EX2 R120, R20 ;  /* 0x0000001400787308 */ /* 0x00046a0000000800 */
[----:B------:R-:W-:Y:S01]  /*10330*/  HMMA.16816.F32 R64, R4, R14, R64 ;  /* 0x0000000e0440723c */ /* 0x000fe20000001840 */
[----:B------:R-:W1:Y:S02]  /*10340*/  LDSM.16.MT88.4 R12, [R149+0x9000] ;  /* 0x00900000950c783b */ /* 0x000e640000004200 */
[----:B-----5:R-:W-:-:S02]  /*10350*/  FFMA.FTZ R124, R117, R116, -R119 ;  /* 0x00000074757c7223 */ /* 0x020fc40000010877 */
[----:B------:R-:W-:Y:S03]  /*10360*/  MUFU.EX2 R117, R21 ;  /* 0x0000001500757308 */ /* 0x000fe60000000800 */
[----:B----4-:R-:W-:Y:S03]  /*10370*/  HMMA.16816.F32 R44, R4, R16, R44 ;  /* 0x00000010042c723c */ /* 0x010fe6000000182c */
[----:B--2---:R-:W-:-:S05]  /*10380*/  FFMA.FTZ R20, R123, R116, -R127 ;  /* 0x000000747b147223 */ /* 0x004fca000001087f */
[C---:B------:R-:W-:Y:S01]  /*10390*/  HMMA.16816.F32 R48, R4.reuse, R18, R48 ;  /* 0x000000120430723c */ /* 0x040fe20000001830 */
[----:B------:R-:W2:Y:S07]  /*103a0*/  LDSM.16.MT88.4 R16, [R150+0x9000] ;  /* 0x009000009610783b */ /* 0x000eae0000004200 */
[----:B------:R-:W-:Y:S03]  /*103b0*/  HMMA.16816.F32 R40, R4, R22, R40 ;  /* 0x000000160428723c */ /* 0x000fe60000001828 */
[----:B---3--:R-:W-:Y:S01]  /*103c0*/  F2FP.F16.F32.PACK_AB R4, R27, R24 ;  /* 0x000000181b04723e */ /* 0x008fe200000000ff */
[-CC-:B------:R-:W-:Y:S01]  /*103d0*/  FFMA.FTZ R22, R118, R116.reuse, -R127.reuse ;  /* 0x0000007476167223 */ /* 0x180fe2000001087f */
[----:B-1----:R-:W-:Y:S01]  /*103e0*/  F2FP.F16.F32.PACK_AB R5, R122, R129 ;  /* 0x000000817a05723e */ /* 0x002fe200000000ff */
[----:B------:R-:W-:Y:S01]  /*103f0*/  FFMA.FTZ R127, R121, R116, -R127 ;  /* 0x00000074797f7223 */ /* 0x000fe2000001087f */
[----:B------:R-:W-:Y:S01]  /*10400*/  F2FP.F16.F32.PACK_AB R6, R25, R26 ;  /* 0x0000001a1906723e */ /* 0x000fe200000000ff */
[----:B------:R-:W-:Y:S01]  /*10410*/  FFMA.FTZ R23, R112, R116, -R119 ;  /* 0x0000007470177223 */ /* 0x000fe20000010877 */
[----:B------:R-:W-:Y:S01]  /*10420*/  F2FP.F16.F32.PACK_AB R7, R131, R120 ;  /* 0x000000788307723e */ /* 0x000fe200000000ff */
[----:B------:R-:W-:Y:S04]  /*10430*/  MUFU.EX2 R118, R125 ;  /* 0x0000007d00767308 */ /* 0x000fe80000000800 */
[----:B------:R-:W1:Y:S02]  /*10440*/  MUFU.EX2 R123, R22 ;  /* 0x00000016007b7308 */ /* 0x000e640000000800 */
[C---:B------:R-:W-:Y:S02]  /*10450*/  HMMA.16816.F32 R96, R4.reuse, R8, R96 ;  /* 0x000000080460723c */ /* 0x040fe40000001860 */
[----:B------:R-:W-:Y:S04]  /*10460*/  MUFU.EX2 R121, R20 ;  /* 0x0000001400797308 */ /* 0x000fe80000000800 */
[----:B------:R-:W-:Y:S02]  /*10470*/  MUFU.EX2 R114, R127 ;  /* 0x0000007f00727308 */ /* 0x000fe40000000800 */
[C---:B------:R-:W-:Y:S01]  /*10480*/  HMMA.16816.F32 R92, R4.reuse, R10, R92 ;  /* 0x0000000a045c723c */ /* 0x040fe2000000185c */
[----:B------:R-:W3:Y:S01]  /*10490*/  LDSM.16.MT88.4 R8, [R148+0x9000] ;  /* 0x009000009408783b */ /* 0x000ee20000004200 */
[----:B------:R-:W4:Y:S04]  /*104a0*/  MUFU.EX2 R112, R124 ;  /* 0x0000007c00707308 */ /* 0x000f280000000800 */
[----:B------:R5:W4:Y:S02]  /*104b0*/  MUFU.EX2 R110, R23 ;  /* 0x00000017006e7308 */ /* 0x000b240000000800 */
[C---:B------:R-:W-:Y:S08]  /*104c0*/  HMMA.16816.F32 R80, R4.reuse, R12, R80 ;  /* 0x0000000c0450723c */ /* 0x040ff00000001850 */
[C---:B------:R-:W-:Y:S01]  /*104d0*/  HMMA.16816.F32 R76, R4.reuse, R14, R76 ;  /* 0x0000000e044c723c */ /* 0x040fe2000000184c */
[----:B------:R-:W1:Y:S04]  /*104e0*/  LDSM.16.MT88.4 R12, [R151+0xb000] ;  /* 0x00b00000970c783b */ /* 0x000e680000004200 */
[----:B-----5:R-:W-:Y:S03]  /*104f0*/  LDSM.16.MT88.4 R20, [R148+0x9800] ;  /* 0x009800009414783b */ /* 0x020fe60000004200 */
        /* <DEDUP_REMOVED lines=16> */
[----:B------:R-:W-:Y:S01]  /*10600*/  HMMA.16816.F32 R64, R4, R14, R64 ;  /* 0x0000000e0440723c */ /* 0x000fe20000001840 */
[----:B------:R-:W1:Y:S02]  /*10610*/  LDSM.16.MT88.4 R12, [R149+0x9800] ;  /* 0x00980000950c783b */ /* 0x000e640000004200 */
[----:B------:R-:W-:-:S02]  /*10620*/  F2FP.F16.F32.PACK_AB R4, R123, R118 ;  /* 0x000000767b04723e */ /* 0x000fc400000000ff */
[----:B----4-:R-:W-:Y:S02]  /*10630*/  F2FP.F16.F32.PACK_AB R5, R112, R117 ;  /* 0x000000757005723e */ /* 0x010fe400000000ff */
        /* <DEDUP_REMOVED lines=28> */
[----:B------:R-:W2:Y:S02]  /*10800*/  LDSM.16.MT88.4 R8, [R148+0xb800] ;  /* 0x00b800009408783b */ /* 0x000ea40000004200 */
[----:B------:R-:W-:-:S04]  /*10810*/  FADD.FTZ R24, R24, R29 ;  /* 0x0000001d18187221 */ /* 0x000fc80000010000 */
[----:B------:R-:W-:Y:S01]  /*10820*/  FADD.FTZ R27, R27, R24 ;  /* 0x000000181b1b7221 */ /* 0x000fe20000010000 */
[----:B-1----:R-:W-:Y:S03]  /*10830*/  HMMA.16816.F32 R52, R4, R12, R52 ;  /* 0x0000000c0434723c */ /* 0x002fe60000001834 */
        /* <DEDUP_REMOVED lines=16> */
[C---:B--2---:R-:W-:Y:S08]  /*10940*/  HMMA.16816.F32 R60, R4.reuse, R8, R60 ;  /* 0x00000008043c723c */ /* 0x044ff0000000183c */
[----:B------:R-:W-:Y:S01]  /*10950*/  HMMA.16816.F32 R64, R4, R10, R64 ;  /* 0x0000000a0440723c */ /* 0x000fe20000001840 */
[----:B------:R-:W-:-:S04]  /*10960*/  NOP ;  /* 0x0000000000007918 */ /* 0x000fc80000000000 */
[----:B------:R-:W-:-:S15]  /*10970*/  @!P0 BRA `(.L_x_9939) ;  /* 0x0000002c00e08947 */ /* 0x000fde0003800000 */
[----:B------:R-:W-:Y:S01]  /*10980*/  ISETP.NE.U32.AND P2, PT, R106, RZ, PT ;  /* 0x000000ff6a00720c */ /* 0x000fe20003f45070 */
[----:B------:R-:W-:Y:S02]  /*10990*/  IMAD.MOV.U32 R2, RZ, RZ, R3 ;  /* 0x000000ffff027224 */ /* 0x000fe400078e0003 */
[----:B------:R-:W-:Y:S01]  /*109a0*/  IMAD.MOV.U32 R0, RZ, RZ, R101 ;  /* 0x000000ffff007224 */ /* 0x000fe200078e0065 */
[----:B------:R-:W-:-:S13]  /*109b0*/  ISETP.NE.AND.EX P2, PT, R107, RZ, PT, P2 ;  /* 0x000000ff6b00720c */ /* 0x000fda0003f45320 */
.L_x_9946:
        /* <DEDUP_REMOVED lines=78> */
.L_x_9941:
[----:B------:R-:W-:Y:S05]  /*10ea0*/  BSYNC.RECONVERGENT B0 ;  /* 0x0000000000007941 */ /* 0x000fea0003800200 */
.L_x_9940:
[----:B------:R-:W1:Y:S01]  /*10eb0*/  S2UR UR6, SR_CgaCtaId ;  /* 0x00000000000679c3 */ /* 0x000e620000008800 */
[----:B------:R-:W-:Y:S01]  /*10ec0*/  SHF.L.U32 R30, R3, 0x3, RZ ;  /* 0x00000003031e7819 */ /* 0x000fe200000006ff */
[----:B------:R-:W-:Y:S01]  /*10ed0*/  UMOV UR7, 0x400 ;  /* 0x0000040000077882 */ /* 0x000fe20000000000 */
[-C--:B------:R-:W-:Y:S01]  /*10ee0*/  ISETP.GE.AND P0, PT, R100, R164.reuse, PT ;  /* 0x000000a46400720c */ /* 0x080fe20003f06270 */
[----:B------:R-:W-:Y:S01]  /*10ef0*/  BSSY.RECONVERGENT B1, `(.L_x_9942) ;  /* 0x0000165000017945 */ /* 0x000fe20003800200 */
[C---:B------:R-:W-:Y:S02]  /*10f00*/  LOP3.LUT R28, R30.reuse, 0x1c0, RZ, 0xc0, !PT ;  /* 0x000001c01e1c7812 */ /* 0x040fe400078ec0ff */
[----:B------:R-:W-:Y:S02]  /*10f10*/  LOP3.LUT R29, R30, 0x38, RZ, 0xc0, !PT ;  /* 0x000000381e1d7812 */ /* 0x000fe400078ec0ff */
[----:B------:R-:W-:Y:S02]  /*10f20*/  LOP3.LUT R3, R28, 0x38, R3, 0xf8, !PT ;  /* 0x000000381c037812 */ /* 0x000fe400078ef803 */
[----:B------:R-:W-:Y:S02]  /*10f30*/  ISETP.GE.AND P1, PT, R29, R164, PT ;  /* 0x000000a41d00720c */ /* 0x000fe40003f26270 */
[--C-:B------:R-:W-:Y:S02]  /*10f40*/  LOP3.LUT R3, R3, 0x38, R30.reuse, 0x78, !PT ;  /* 0x0000003803037812 */ /* 0x100fe400078e781e */
[C---:B------:R-:W-:Y:S02]  /*10f50*/  LEA R32, P3, R154.reuse, R160, 0x5 ;  /* 0x000000a09a207211 */ /* 0x040fe400078628ff */
[----:B------:R-:W-:Y:S02]  /*10f60*/  LOP3.LUT R29, R3, 0x1e00, R30, 0xf8, !PT ;  /* 0x00001e00031d7812 */ /* 0x000fe400078ef81e */
[C-C-:B------:R-:W-:Y:S02]  /*10f70*/  LEA.HI.X R33, R154.reuse, R161, R155.reuse, 0x5, P3 ;  /* 0x000000a19a217211 */ /* 0x140fe400018f2c9b */
[----:B------:R-:W-:Y:S02]  /*10f80*/  SHF.L.U32 R28, R154, 0x5, RZ ;  /* 0x000000059a1c7819 */ /* 0x000fe400000006ff */
[----:B------:R-:W-:Y:S01]  /*10f90*/  IADD3 R165, PT, PT, R165, -0x1, RZ ;  /* 0xffffffffa5a57810 */ /* 0x000fe20007ffe0ff */
[----:B-1----:R-:W-:Y:S01]  /*10fa0*/  ULEA UR6, UR6, UR7, 0x18 ;  /* 0x0000000706067291 */ /* 0x002fe2000f8ec0ff */
[----:B------:R-:W-:Y:S04]  /*10fb0*/  IADD3 R30, P4, PT, R28, R32, RZ ;  /* 0x000000201c1e7210 */ /* 0x000fe80007f9e0ff */
[----:B------:R-:W-:Y:S02]  /*10fc0*/  IADD3 R28, P3, PT, R30, R28, RZ ;  /* 0x0000001c1e1c7210 */ /* 0x000fe40007f7e0ff */
[----:B------:R-:W-:Y:S02]  /*10fd0*/  LEA R3, R29, UR6, 0x1 ;  /* 0x000000061d037c11 */ /* 0x000fe4000f8e08ff */
[----:B------:R-:W-:Y:S03]  /*10fe0*/  SHF.L.U64.HI R29, R154, 0x5, R155 ;  /* 0x000000059a1d7819 */ /* 0x000fe6000001029b */
[----:B------:R-:W-:Y:S01]  /*10ff0*/  @!PT LDS RZ, [RZ] ;  /* 0x00000000fffff984 */ /* 0x000fe20000000800 */
[----:B------:R-:W-:Y:S01]  /*11000*/  @!PT LDS RZ, [RZ] ;  /* 0x00000000fffff984 */ /* 0x000fe20000000800 */
[----:B------:R-:W-:Y:S01]  /*11010*/  @!PT LDS RZ, [RZ] ;  /* 0x00000000fffff984 */ /* 0x000fe20000000800 */
[----:B------:R-:W-:Y:S01]  /*11020*/  @!P1 LDGSTS.E.BYPASS.LTC128B.128 [R3+0x8000], desc[UR4][R160.64] ;  /* 0x08000000a0039fae */ /* 0x000fe2000b981a04 */
[----:B------:R-:W-:Y:S04]  /*11030*/  IADD3.X R31, PT, PT, R29, R33, RZ, P4, !PT ;  /* 0x000000211d1f7210 */ /* 0x000fe800027fe4ff */
[----:B------:R-:W-:Y:S01]  /*11040*/  @P1 STS.128 [R3+0x8000], RZ ;  /* 0x008000ff03001388 */ /* 0x000fe20000000c00 */
[----:B------:R-:W-:Y:S02]  /*11050*/  IADD3.X R29, PT, PT, R31, R29, RZ, P3, !PT ;  /* 0x0000001d1f1d7210 */ /* 0x000fe40001ffe4ff */
[----:B------:R-:W-:Y:S02]  /*11060*/  ISETP.GT.AND P3, PT, R165, R156, PT ;  /* 0x0000009ca500720c */ /* 0x000fe40003f64270 */
        /* <DEDUP_REMOVED lines=40> */
[----:B------:R-:W1:Y:S05]  /*112f0*/  LDSM.16.M88.4 R128, [R146+0x5800] ;  /* 0x005800009280783b */ /* 0x000e6a0000000200 */
[----:B------:R-:W0:Y:S05]  /*11300*/  LDGDEPBAR ;  /* 0x00000000000079af */ /* 0x000e2a0000000000 */
[----:B------:R-:W-:Y:S05]  /*11310*/  LDSM.16.M88.4 R132, [R145] ;  /* 0x000000009184783b */ /* 0x000fea0000000200 */
[----:B------:R-:W1:Y:S05]  /*11320*/  LDSM.16.M88.4 R136, [R142+0x4000] ;  /* 0x004000008e88783b */ /* 0x000e6a0000000200 */
[----:B------:R-:W1:Y:S01]  /*11330*/  LDSM.16.M88.4 R104, [R142+0x4800] ;  /* 0x004800008e68783b */ /* 0x000e620000000200 */
[C---:B--2---:R-:W-:Y:S04]  /*11340*/  HMMA.16816.F32 R4, R112.reuse, R116, RZ ;  /* 0x000000747004723c */ /* 0x044fe800000018ff */
[----:B------:R-:W2:Y:S04]  /*11350*/  LDSM.16.M88.4 R108, [R142+0x5000] ;  /* 0x005000008e6c783b */ /* 0x000ea80000000200 */
[C---:B------:R-:W-:Y:S01]  /*11360*/  HMMA.16816.F32 R8, R112.reuse, R118, RZ ;  /* 0x000000767008723c */ /* 0x040fe200000018ff */
[----:B------:R-:W-:Y:S07]  /*11370*/  LDSM.16.M88.4 R116, [R144] ;  /* 0x000000009074783b */ /* 0x000fee0000000200 */
[C---:B---3--:R-:W-:Y:S08]  /*11380*/  HMMA.16816.F32 R12, R112.reuse, R120, RZ ;  /* 0x00000078700c723c */ /* 0x048ff000000018ff */
[C---:B------:R-:W-:Y:S01]  /*11390*/  HMMA.16816.F32 R16, R112.reuse, R122, RZ ;  /* 0x0000007a7010723c */ /* 0x040fe200000018ff */
[----:B------:R-:W-:Y:S07]  /*113a0*/  LDSM.16.M88.4 R120, [R141+0x4000] ;  /* 0x004000008d78783b */ /* 0x000fee0000000200 */
[C---:B----4-:R-:W-:Y:S08]  /*113b0*/  HMMA.16816.F32 R20, R112.reuse, R124, RZ ;  /* 0x0000007c7014723c */ /* 0x050ff000000018ff */
[C---:B------:R-:W-:Y:S01]  /*113c0*/  HMMA.16816.F32 R24, R112.reuse, R126, RZ ;  /* 0x0000007e7018723c */ /* 0x040fe200000018ff */
[----:B------:R-:W-:Y:S07]  /*113d0*/  LDSM.16.M88.4 R124, [R140+0x4000] ;  /* 0x004000008c7c783b */ /* 0x000fee0000000200 */
[C---:B-1----:R-:W-:Y:S08]  /*113e0*/  HMMA.16816.F32 R28, R112.reuse, R128, RZ ;  /* 0x00000080701c723c */ /* 0x042ff000000018ff */
[----:B------:R-:W-:Y:S01]  /*113f0*/  HMMA.16816.F32 R32, R112, R130, RZ ;  /* 0x000000827020723c */ /* 0x000fe200000018ff */
[----:B------:R-:W1:Y:S07]  /*11400*/  LDSM.16.M88.4 R112, [R142+0x5800] ;  /* 0x005800008e70783b */ /* 0x000e6e0000000200 */
[C---:B------:R-:W-:Y:S08]  /*11410*/  HMMA.16816.F32 R4, R132.reuse, R136, R4 ;  /* 0x000000888404723c */ /* 0x040ff00000001804 */
[C---:B------:R-:W-:Y:S08]  /*11420*/  HMMA.16816.F32 R8, R132.reuse, R138, R8 ;  /* 0x0000008a8408723c */ /* 0x040ff00000001808 */
        /* <DEDUP_REMOVED lines=11> */
[----:B------:R-:W4:Y:S07]  /*114e0*/  LDSM.16.M88.4 R120, [R143] ;  /* 0x000000008f78783b */ /* 0x000f2e0000000200 */
        /* <DEDUP_REMOVED lines=10> */
[C---:B----4-:R-:W-:Y:S08]  /*11590*/  HMMA.16816.F32 R4, R120.reuse, R124, R4 ;  /* 0x0000007c7804723c */ /* 0x050ff00000001804 */
        /* <DEDUP_REMOVED lines=48> */
[----:B------:R-:W-:Y:S08]  /*118a0*/  HMMA.16816.F32 R32, R116, R114, R32 ;  /* 0x000000727420723c */ /* 0x000ff00000001820 */
[C---:B----4-:R-:W-:Y:S08]  /*118b0*/  HMMA.16816.F32 R4, R120.reuse, R124, R4 ;  /* 0x0000007c7804723c */ /* 0x050ff00000001804 */
[C---:B------:R-:W-:Y:S08]  /*118c0*/  HMMA.16816.F32 R8, R120.reuse, R126, R8 ;  /* 0x0000007e7808723c */ /* 0x040ff00000001808 */
[C---:B---3--:R-:W-:Y:S03]  /*118d0*/  HMMA.16816.F32 R12, R120.reuse, R104, R12 ;  /* 0x00000068780c723c */ /* 0x048fe6000000180c */
        /* <DEDUP_REMOVED lines=147> */
.L_x_9945:
[----:B------:R-:W-:Y:S05]  /*12210*/  BSYNC.RECONVERGENT B0 ;  /* 0x0000000000007941 */ /* 0x000fea0003800200 */
.L_x_9944:
        /* <DEDUP_REMOVED lines=50> */
.L_x_9943:
[----:B------:R-:W-:Y:S05]  /*12540*/  BSYNC.RECONVERGENT B1 ;  /* 0x0000000000017941 */ /* 0x000fea0003800200 */
.L_x_9942:
        /* <DEDUP_REMOVED lines=21> */
[----:B------:R-:W-:Y:S03]  /*126a0*/  IADD3 R163, PT, PT, R163, -0x40, RZ ;  /* 0xffffffc0a3a37810 */ /* 0x000fe60007ffe0ff */
        /* <DEDUP_REMOVED lines=65> */
[--C-:B------:R-:W-:Y:S01]  /*12ac0*/  FFMA.FTZ R137, R174, R104, -R113.reuse ;  /* 0x00000068ae897223 */ /* 0x100fe20000010871 */
[----:B-1----:R-:W-:Y:S01]  /*12ad0*/  F2FP.F16.F32.PACK_AB R98, R123, R124 ;  /* 0x0000007c7b62723e */ /* 0x002fe200000000ff */
[----:B------:R-:W-:Y:S01]  /*12ae0*/  LDSM.16.MT88.4 R68, [R149+0xa000] ;  /* 0x00a000009544783b */ /* 0x000fe20000004200 */
[-CC-:B------:R-:W-:Y:S01]  /*12af0*/  FFMA.FTZ R138, R180, R104.reuse, -R113.reuse ;  /* 0x00000068b48a7223 */ /* 0x180fe20000010871 */
[-CC-:B------:R-:W-:Y:S01]  /*12b00*/  FFMA.FTZ R176, R176, R104.reuse, -R113.reuse ;  /* 0x00000068b0b07223 */ /* 0x180fe20000010871 */
[-CC-:B------:R-:W-:Y:S01]  /*12b10*/  FFMA.FTZ R177, R178, R104.reuse, -R113.reuse ;  /* 0x00000068b2b17223 */ /* 0x180fe20000010871 */
[-CC-:B------:R-:W-:Y:S01]  /*12b20*/  FFMA.FTZ R180, R108, R104.reuse, -R113.reuse ;  /* 0x000000686cb47223 */ /* 0x180fe20000010871 */
[----:B------:R-:W-:Y:S01]  /*12b30*/  FFMA.FTZ R107, R107, R104, -R113 ;  /* 0x000000686b6b7223 */ /* 0x000fe20000010871 */
[----:B------:R-:W-:Y:S01]  /*12b40*/  FMUL.FTZ R36, R2, R36 ;  /* 0x0000002402247220 */ /* 0x000fe20000410000 */
[----:B--2---:R-:W-:Y:S01]  /*12b50*/  F2FP.F16.F32.PACK_AB R99, R120, R121 ;  /* 0x000000797863723e */ /* 0x004fe200000000ff */
[----:B------:R-:W-:Y:S01]  /*12b60*/  LDSM.16.MT88.4 R92, [R151+0x9800] ;  /* 0x00980000975c783b */ /* 0x000fe20000004200 */
[----:B------:R-:W-:Y:S01]  /*12b70*/  FMUL.FTZ R37, R2, R37 ;  /* 0x0000002502257220 */ /* 0x000fe20000410000 */
[C---:B------:R-:W-:Y:S01]  /*12b80*/  FMUL.FTZ R38, R0.reuse, R38 ;  /* 0x0000002600267220 */ /* 0x040fe20000410000 */
[----:B------:R-:W-:Y:S01]  /*12b90*/  FMUL.FTZ R39, R0, R39 ;  /* 0x0000002700277220 */ /* 0x000fe20000410000 */
[C---:B------:R-:W-:Y:S01]  /*12ba0*/  FMUL.FTZ R40, R2.reuse, R40 ;  /* 0x0000002802287220 */ /* 0x040fe20000410000 */
[C---:B------:R-:W-:Y:S01]  /*12bb0*/  FMUL.FTZ R41, R2.reuse, R41 ;  /* 0x0000002902297220 */ /* 0x040fe20000410000 */
[C---:B------:R-:W-:Y:S01]  /*12bc0*/  HMMA.16816.F32 R4, R96.reuse, R12, R4 ;  /* 0x0000000c6004723c */ /* 0x040fe20000001804 */
[----:B------:R-:W-:Y:S04]  /*12bd0*/  MUFU.EX2 R132, R132 ;  /* 0x0000008400847308 */ /* 0x000fe80000000800 */
[C---:B------:R-:W-:Y:S01]  /*12be0*/  FMUL.FTZ R12, R2.reuse, R88 ;  /* 0x00000058020c7220 */ /* 0x040fe20000410000 */
[----:B------:R-:W-:Y:S01]  /*12bf0*/  FMUL.FTZ R13, R2, R89 ;  /* 0x00000059020d7220 */ /* 0x000fe20000410000 */
[C---:B------:R-:W-:Y:S01]  /*12c00*/  FMUL.FTZ R42, R0.reuse, R42 ;  /* 0x0000002a002a7220 */ /* 0x040fe20000410000 */
[C---:B------:R-:W-:Y:S03]  /*12c10*/  HMMA.16816.F32 R8, R96.reuse, R14, R8 ;  /* 0x0000000e6008723c */ /* 0x040fe60000001808 */
[----:B------:R-:W-:Y:S01]  /*12c20*/  MUFU.EX2 R129, R129 ;  /* 0x0000008100817308 */ /* 0x000fe20000000800 */
[C---:B------:R-:W-:Y:S01]  /*12c30*/  FMUL.FTZ R14, R0.reuse, R90 ;  /* 0x0000005a000e7220 */ /* 0x040fe20000410000 */
[C---:B------:R-:W-:Y:S01]  /*12c40*/  FMUL.FTZ R15, R0.reuse, R91 ;  /* 0x0000005b000f7220 */ /* 0x040fe20000410000 */
[----:B------:R-:W-:Y:S01]  /*12c50*/  FMUL.FTZ R43, R0, R43 ;  /* 0x0000002b002b7220 */ /* 0x000fe20000410000 */
[----:B------:R-:W1:Y:S01]  /*12c60*/  LDSM.16.MT88.4 R88, [R148+0x8000] ;  /* 0x008000009458783b */ /* 0x000e620000004200 */
[C---:B------:R-:W-:Y:S01]  /*12c70*/  FMUL.FTZ R44, R2.reuse, R44 ;  /* 0x0000002c022c7220 */ /* 0x040fe20000410000 */
[----:B------:R-:W-:Y:S01]  /*12c80*/  FMUL.FTZ R45, R2, R45 ;  /* 0x0000002d022d7220 */ /* 0x000fe20000410000 */
[C---:B------:R-:W-:Y:S01]  /*12c90*/  FMUL.FTZ R46, R0.reuse, R46 ;  /* 0x0000002e002e7220 */ /* 0x040fe20000410000 */
[----:B------:R-:W-:Y:S01]  /*12ca0*/  FMUL.FTZ R47, R0, R47 ;  /* 0x0000002f002f7220 */ /* 0x000fe20000410000 */
[C---:B------:R-:W-:Y:S01]  /*12cb0*/  HMMA.16816.F32 R12, R96.reuse, R20, R12 ;  /* 0x00000014600c723c */ /* 0x040fe2000000180c */
[----:B------:R-:W-:Y:S02]  /*12cc0*/  MUFU.EX2 R130, R130 ;  /* 0x0000008200827308 */ /* 0x000fe40000000800 */
[C---:B------:R-:W-:Y:S01]  /*12cd0*/  FMUL.FTZ R20, R2.reuse, R80 ;  /* 0x0000005002147220 */ /* 0x040fe20000410000 */
[C---:B------:R-:W-:Y:S01]  /*12ce0*/  FMUL.FTZ R21, R2.reuse, R81 ;  /* 0x0000005102157220 */ /* 0x040fe20000410000 */
        /* <DEDUP_REMOVED lines=8> */
[----:B------:R-:W2:Y:S01]  /*12d70*/  LDSM.16.MT88.4 R80, [R151+0xa000] ;  /* 0x00a000009750783b */ /* 0x000ea20000004200 */
[-CC-:B------:R-:W-:Y:S01]  /*12d80*/  FFMA.FTZ R128, R196, R104.reuse, -R115.reuse ;  /* 0x00000068c4807223 */ /* 0x180fe20000010873 */
[-CC-:B------:R-:W-:Y:S01]  /*12d90*/  FFMA.FTZ R133, R204, R104.reuse, -R115.reuse ;  /* 0x00000068cc857223 */ /* 0x180fe20000010873 */
[-CC-:B------:R-:W-:Y:S01]  /*12da0*/  FFMA.FTZ R134, R198, R104.reuse, -R115.reuse ;  /* 0x00000068c6867223 */ /* 0x180fe20000010873 */
[--C-:B------:R-:W-:Y:S01]  /*12db0*/  FFMA.FTZ R131, R200, R104, -R115.reuse ;  /* 0x00000068c8837223 */ /* 0x100fe20000010873 */
        /* <DEDUP_REMOVED lines=19> */
[-CC-:B------:R-:W-:Y:S01]  /*12ef0*/  FFMA.FTZ R136, R186, R104.reuse, -R115.reuse ;  /* 0x00000068ba887223 */ /* 0x180fe20000010873 */
[-CC-:B------:R-:W-:Y:S01]  /*12f00*/  FFMA.FTZ R139, R188, R104.reuse, -R115.reuse ;  /* 0x00000068bc8b7223 */ /* 0x180fe20000010873 */
[-CC-:B------:R-:W-:Y:S01]  /*12f10*/  FFMA.FTZ R159, R184, R104.reuse, -R115.reuse ;  /* 0x00000068b89f7223 */ /* 0x180fe20000010873 */
[-CC-:B------:R-:W-:Y:S01]  /*12f20*/  FFMA.FTZ R174, R182, R104.reuse, -R115.reuse ;  /* 0x00000068b6ae7223 */ /* 0x180fe20000010873 */
[-CC-:B------:R-:W-:Y:S01]  /*12f30*/  FFMA.FTZ R179, R172, R104.reuse, -R115.reuse ;  /* 0x00000068acb37223 */ /* 0x180fe20000010873 */
[C---:B------:R-:W-:Y:S01]  /*12f40*/  HMMA.16816.F32 R32, R96.reuse, R90, R32 ;  /* 0x0000005a6020723c */ /* 0x040fe20000001820 */
[----:B------:R-:W-:Y:S02]  /*12f50*/  LDSM.16.MT88.4 R88, [R150+0xa800] ;  /* 0x00a800009658783b */ /* 0x000fe40000004200 */
[----:B------:R-:W-:Y:S01]  /*12f60*/  MUFU.EX2 R134, R134 ;  /* 0x0000008600867308 */ /* 0x000fe20000000800 */
[-CC-:B------:R-:W-:Y:S01]  /*12f70*/  FFMA.FTZ R178, R111, R104.reuse, -R115.reuse ;  /* 0x000000686fb27223 */ /* 0x180fe20000010873 */
[-CC-:B------:R-:W-:Y:S01]  /*12f80*/  FFMA.FTZ R109, R109, R104.reuse, -R115.reuse ;  /* 0x000000686d6d7223 */ /* 0x180fe20000010873 */
[----:B------:R-:W-:Y:S01]  /*12f90*/  FFMA.FTZ R115, R110, R104, -R115 ;  /* 0x000000686e737223 */ /* 0x000fe20000010873 */
[C---:B------:R-:W-:Y:S01]  /*12fa0*/  FMUL.FTZ R52, R2.reuse, R52 ;  /* 0x0000003402347220 */ /* 0x040fe20000410000 */
[----:B------:R-:W-:Y:S01]  /*12fb0*/  FMUL.FTZ R53, R2, R53 ;  /* 0x0000003502357220 */ /* 0x000fe20000410000 */
[C---:B--2---:R-:W-:Y:S04]  /*12fc0*/  HMMA.16816.F32 R36, R96.reuse, R80, R36 ;  /* 0x000000506024723c */ /* 0x044fe80000001824 */
        /* <DEDUP_REMOVED lines=8> */
[----:B------:R-:W2:Y:S01]  /*13050*/  MUFU.EX2 R131, R131 ;  /* 0x0000008300837308 */ /* 0x000ea20000000800 */
[----:B------:R-:W-:Y:S01]  /*13060*/  FMUL.FTZ R59, R0, R59 ;  /* 0x0000003b003b7220 */ /* 0x000fe20000410000 */
[----:B------:R-:W-:Y:S01]  /*13070*/  FFMA.FTZ R127, R2, R175, R127 ;  /* 0x000000af027f7223 */ /* 0x000fe2000001007f */
[----:B------:R-:W-:Y:S07]  /*13080*/  MOV R2, R3 ;  /* 0x0000000300027202 */ /* 0x000fee0000000f00 */
[----:B------:R-:W-:Y:S01]  /*13090*/  MUFU.EX2 R136, R136 ;  /* 0x0000008800887308 */ /* 0x000fe20000000800 */
[----:B------:R-:W-:Y:S01]  /*130a0*/  FFMA.FTZ R125, R0, R173, R125 ;  /* 0x000000ad007d7223 */ /* 0x000fe2000001007d */
[----:B------:R-:W-:Y:S08]  /*130b0*/  FADD.FTZ R127, R126, R127 ;  /* 0x0000007f7e7f7221 */ /* 0x000ff00000010000 */
[----:B------:R-:W-:Y:S01]  /*130c0*/  MUFU.EX2 R139, R139 ;  /* 0x0000008b008b7308 */ /* 0x000fe20000000800 */
[C---:B---3--:R-:W-:Y:S09]  /*130d0*/  HMMA.16816.F32 R44, R96.reuse, R72, R44 ;  /* 0x00000048602c723c */ /* 0x048ff2000000182c */
        /* <DEDUP_REMOVED lines=10> */
[C---:B------:R-:W-:Y:S03]  /*13180*/  HMMA.16816.F32 R52, R96.reuse, R68, R52 ;  /* 0x000000446034723c */ /* 0x040fe60000001834 */
[----:B-1----:R-:W-:Y:S06]  /*13190*/  F2FP.F16.F32.PACK_AB R68, R133, R128 ;  /* 0x000000808544723e */ /* 0x002fec00000000ff */
[----:B------:R-:W-:Y:S01]  /*131a0*/  MUFU.EX2 R177, R177 ;  /* 0x000000b100b17308 */ /* 0x000fe20000000800 */
[----:B------:R-:W-:Y:S01]  /*131b0*/  F2FP.F16.F32.PACK_AB R69, R129, R132 ;  /* 0x000000848145723e */ /* 0x000fe200000000ff */
[----:B------:R-:W-:Y:S01]  /*131c0*/  FADD.FTZ R121, R120, R121 ;  /* 0x0000007978797221 */ /* 0x000fe20000010000 */
[----:B------:R-:W-:Y:S01]  /*131d0*/  FADD.FTZ R128, R128, R123 ;  /* 0x0000007b80807221 */ /* 0x000fe20000010000 */
[C---:B------:R-:W-:Y:S06]  /*131e0*/  HMMA.16816.F32 R56, R96.reuse, R70, R56 ;  /* 0x000000466038723c */ /* 0x040fec0000001838 */
[----:B------:R-:W-:Y:S01]  /*131f0*/  MUFU.EX2 R172, R109 ;  /* 0x0000006d00ac7308 */ /* 0x000fe20000000800 */
[----:B--2---:R-:W-:Y:S01]  /*13200*/  F2FP.F16.F32.PACK_AB R70, R131, R134 ;  /* 0x000000868346723e */ /* 0x004fe200000000ff */
[----:B------:R-:W-:Y:S01]  /*13210*/  FADD.FTZ R132, R132, R121 ;  /* 0x0000007984847221 */ /* 0x000fe20000010000 */
[----:B------:R-:W-:Y:S07]  /*13220*/  F2FP.F16.F32.PACK_AB R71, R135, R130 ;  /* 0x000000828747723e */ /* 0x000fee00000000ff */
[----:B------:R-:W1:Y:S01]  /*13230*/  MUFU.EX2 R179, R179 ;  /* 0x000000b300b37308 */ /* 0x000e620000000800 */
[----:B------:R-:W-:Y:S01]  /*13240*/  FADD.FTZ R133, R133, R128 ;  /* 0x0000008085857221 */ /* 0x000fe20000010000 */
[C---:B------:R-:W-:Y:S08]  /*13250*/  HMMA.16816.F32 R60, R96.reuse, R76, R60 ;  /* 0x0000004c603c723c */ /* 0x040ff0000000183c */
[----:B------:R-:W-:Y:S01]  /*13260*/  MUFU.EX2 R180, R180 ;  /* 0x000000b400b47308 */ /* 0x000fe20000000800 */
[----:B------:R-:W-:Y:S01]  /*13270*/  FADD.FTZ R129, R129, R132 ;  /* 0x0000008481817221 */ /* 0x000fe20000010000 */
[----:B------:R-:W-:Y:S08]  /*13280*/  FADD.FTZ R134, R134, R133 ;  /* 0x0000008586867221 */ /* 0x000ff00000010000 */
[----:B------:R-:W2:Y:S01]  /*13290*/  MUFU.EX2 R107, R107 ;  /* 0x0000006b006b7308 */ /* 0x000ea20000000800 */
[----:B------:R-:W-:Y:S01]  /*132a0*/  FADD.FTZ R130, R130, R129 ;  /* 0x0000008182827221 */ /* 0x000fe20000010000 */
[----:B------:R-:W-:Y:S01]  /*132b0*/  HMMA.16816.F32 R64, R96, R78, R64 ;  /* 0x0000004e6040723c */ /* 0x000fe20000001840 */
[----:B------:R-:W4:Y:S07]  /*132c0*/  LDSM.16.MT88.4 R76, [R148+0x8800] ;  /* 0x00880000944c783b */ /* 0x000f2e0000004200 */
[----:B------:R-:W5:Y:S01]  /*132d0*/  MUFU.EX2 R178, R178 ;  /* 0x000000b200b27308 */ /* 0x000f620000000800 */
[----:B------:R-:W-:Y:S01]  /*132e0*/  FADD.FTZ R131, R131, R134 ;  /* 0x0000008683837221 */ /* 0x000fe20000010000 */
[----:B-1----:R-:W-:Y:S01]  /*132f0*/  F2FP.F16.F32.PACK_AB R108, R179, R172 ;  /* 0x000000acb36c723e */ /* 0x002fe200000000ff */
[----:B------:R-:W-:Y:S02]  /*13300*/  FADD.FTZ R135, R135, R130 ;  /* 0x0000008287877221 */ /* 0x000fe40000010000 */
[----:B------:R-:W-:Y:S01]  /*13310*/  FADD.FTZ R0, R136, R131 ;  /* 0x0000008388007221 */ /* 0x000fe20000010000 */
[C---:B---3--:R-:W-:Y:S05]  /*13320*/  HMMA.16816.F32 R4, R68.reuse, R72, R4 ;  /* 0x000000484404723c */ /* 0x048fea0000001804 */
[----:B--2---:R-:W-:Y:S01]  /*13330*/  F2FP.F16.F32.PACK_AB R109, R107, R180 ;  /* 0x000000b46b6d723e */ /* 0x004fe200000000ff */
[----:B------:R-:W-:Y:S01]  /*13340*/  FADD.FTZ R0, R139, R0 ;  /* 0x000000008b007221 */ /* 0x000fe20000010000 */
[----:B-----5:R-:W-:Y:S01]  /*13350*/  F2FP.F16.F32.PACK_AB R110, R181, R178 ;  /* 0x000000b2b56e723e */ /* 0x020fe200000000ff */
        /* <DEDUP_REMOVED lines=24> */
[----:B------:R-:W-:Y:S01]  /*134e0*/  F2FP.F16.F32.PACK_AB R69, R137, R138 ;  /* 0x0000008a8945723e */ /* 0x000fe200000000ff */
[----:B------:R-:W-:Y:S01]  /*134f0*/  FADD.FTZ R138, R138, R135 ;  /* 0x000000878a8a7221 */ /* 0x000fe20000010000 */
[----:B------:R-:W-:Y:S02]  /*13500*/  F2FP.F16.F32.PACK_AB R70, R174, R159 ;  /* 0x0000009fae46723e */ /* 0x000fe400000000ff */
[----:B------:R-:W-:Y:S01]  /*13510*/  F2FP.F16.F32.PACK_AB R71, R177, R176 ;  /* 0x000000b0b147723e */ /* 0x000fe200000000ff */
[----:B------:R-:W-:Y:S04]  /*13520*/  FADD.FTZ R137, R137, R138 ;  /* 0x0000008a89897221 */ /* 0x000fe80000010000 */
[----:B------:R-:W-:Y:S02]  /*13530*/  FADD.FTZ R176, R176, R137 ;  /* 0x00000089b0b07221 */ /* 0x000fe40000010000 */
[C---:B------:R-:W-:Y:S03]  /*13540*/  HMMA.16816.F32 R4, R68.reuse, R76, R4 ;  /* 0x0000004c4404723c */ /* 0x040fe60000001804 */
[----:B------:R-:W-:Y:S04]  /*13550*/  FADD.FTZ R177, R177, R176 ;  /* 0x000000b0b1b17221 */ /* 0x000fe80000010000 */
[----:B------:R-:W-:Y:S01]  /*13560*/  FADD.FTZ R180, R180, R177 ;  /* 0x000000b1b4b47221 */ /* 0x000fe20000010000 */
[C---:B------:R-:W-:Y:S01]  /*13570*/  HMMA.16816.F32 R8, R68.reuse, R78, R8 ;  /* 0x0000004e4408723c */ /* 0x040fe20000001808 */
[----:B------:R-:W2:Y:S02]  /*13580*/  LDSM.16.MT88.4 R76, [R151+0xb000] ;  /* 0x00b00000974c783b */ /* 0x000ea40000004200 */
[----:B------:R-:W-:Y:S05]  /*13590*/  FADD.FTZ R180, R107, R180 ;  /* 0x000000b46bb47221 */ /* 0x000fea0000010000 */
[C---:B------:R-:W-:Y:S08]  /*135a0*/  HMMA.16816.F32 R12, R68.reuse, R84, R12 ;  /* 0x00000054440c723c */ /* 0x040ff0000000180c */
[C---:B------:R-:W-:Y:S01]  /*135b0*/  HMMA.16816.F32 R16, R68.reuse, R86, R16 ;  /* 0x000000564410723c */ /* 0x040fe20000001810 */
[----:B------:R-:W4:Y:S07]  /*135c0*/  LDSM.16.MT88.4 R84, [R149+0xb000] ;  /* 0x00b000009554783b */ /* 0x000f2e0000004200 */
[C---:B---3--:R-:W-:Y:S08]  /*135d0*/  HMMA.16816.F32 R20, R68.reuse, R88, R20 ;  /* 0x000000584414723c */ /* 0x048ff00000001814 */
[C---:B------:R-:W-:Y:S01]  /*135e0*/  HMMA.16816.F32 R24, R68.reuse, R90, R24 ;  /* 0x0000005a4418723c */ /* 0x040fe20000001818 */
[----:B------:R-:W3:Y:S07]  /*135f0*/  LDSM.16.MT88.4 R88, [R148+0xb000] ;  /* 0x00b000009458783b */ /* 0x000eee0000004200 */
[C---:B-1----:R-:W-:Y:S03]  /*13600*/  HMMA.16816.F32 R28, R68.reuse, R72, R28 ;  /* 0x00000048441c723c */ /* 0x042fe6000000181c */
[-CC-:B------:R-:W-:Y:S01]  /*13610*/  FFMA.FTZ R72, R106, R104.reuse, -R113.reuse ;  /* 0x000000686a487223 */ /* 0x180fe20000010871 */
[----:B------:R-:W-:Y:S02]  /*13620*/  FFMA.FTZ R106, R105, R104, -R113 ;  /* 0x00000068696a7223 */ /* 0x000fe40000010871 */
[----:B------:R-:W-:Y:S01]  /*13630*/  LDSM.16.MT88.4 R112, [R148+0x9800] ;  /* 0x009800009470783b */ /* 0x000fe20000004200 */
[----:B------:R-:W-:Y:S01]  /*13640*/  MUFU.EX2 R105, R72 ;  /* 0x0000004800697308 */ /* 0x000fe20000000800 */
[C---:B------:R-:W-:Y:S09]  /*13650*/  HMMA.16816.F32 R32, R68.reuse, R74, R32 ;  /* 0x0000004a4420723c */ /* 0x040ff20000001820 */
[----:B------:R-:W1:Y:S01]  /*13660*/  MUFU.EX2 R106, R106 ;  /* 0x0000006a006a7308 */ /* 0x000e620000000800 */
[C---:B--2---:R-:W-:Y:S08]  /*13670*/  HMMA.16816.F32 R36, R68.reuse, R76, R36 ;  /* 0x0000004c4424723c */ /* 0x044ff00000001824 */
[C---:B------:R-:W-:Y:S01]  /*13680*/  HMMA.16816.F32 R40, R68.reuse, R78, R40 ;  /* 0x0000004e4428723c */ /* 0x040fe20000001828 */
[----:B------:R-:W-:Y:S02]  /*13690*/  LDSM.16.MT88.4 R76, [R149+0x9800] ;  /* 0x00980000954c783b */ /* 0x000fe40000004200 */
[C---:B-1----:R-:W-:Y:S01]  /*136a0*/  F2FP.F16.F32.PACK_AB R111, R106.reuse, R105 ;  /* 0x000000696a6f723e */ /* 0x042fe200000000ff */
[----:B------:R-:W-:Y:S04]  /*136b0*/  FADD.FTZ R105, R105, R180 ;  /* 0x000000b469697221 */ /* 0x000fe80000010000 */
[C---:B------:R-:W-:Y:S03]  /*136c0*/  HMMA.16816.F32 R44, R68.reuse, R80, R44 ;  /* 0x00000050442c723c */ /* 0x040fe6000000182c */
[----:B------:R-:W-:Y:S05]  /*136d0*/  FADD.FTZ R173, R106, R105 ;  /* 0x000000696aad7221 */ /* 0x000fea0000010000 */
        /* <DEDUP_REMOVED lines=29> */
[C---:B------:R-:W-:Y:S08]  /*138b0*/  HMMA.16816.F32 R56, R108.reuse, R10, R56 ;  /* 0x0000000a6c38723c */ /* 0x040ff00000001838 */
[C---:B-1----:R-:W-:Y:S08]  /*138c0*/  HMMA.16816.F32 R60, R108.reuse, R12, R60 ;  /* 0x0000000c6c3c723c */ /* 0x042ff0000000183c */
[----:B------:R-:W-:Y:S01]  /*138d0*/  HMMA.16816.F32 R64, R108, R14, R64 ;  /* 0x0000000e6c40723c */ /* 0x000fe20000001840 */
[----:B------:R-:W-:Y:S08]  /*138e0*/  @!UPT UIADD3 URZ, UPT, UPT, URZ, URZ, URZ ;  /* 0x000000fffffff290 */ /* 0x000ff0000fffe0ff */
[----:B------:R-:W-:Y:S11]  /*138f0*/  @P0 BRA `(.L_x_9946) ;  /* 0xffffffd000300947 */ /* 0x000ff6000383ffff */
.L_x_9939:
        /* <DEDUP_REMOVED lines=13> */
.L_x_9968:
[----:B------:R-:W2:Y:S01]  /*139d0*/  S2R R2, SR_TID.X ;  /* 0x0000000000027919 */ /* 0x000ea20000002100 */
[----:B------:R-:W1:Y:S01]  /*139e0*/  S2UR UR6, SR_CgaCtaId ;  /* 0x00000000000679c3 */ /* 0x000e620000008800 */
[----:B------:R-:W4:Y:S01]  /*139f0*/  MUFU.RCP R9, R6 ;  /* 0x0000000600097308 */ /* 0x000f220000001000 */
[----:B---3--:R-:W-:-:S06]  /*13a00*/  FADD.FTZ R5, R10, R11 ;  /* 0x0000000b0a057221 */ /* 0x008fcc0000010000 */
[----:B------:R-:W-:Y:S01]  /*13a10*/  BAR.SYNC.DEFER_BLOCKING 0x0 ;  /* 0x0000000000007b1d */ /* 0x000fe20000010000 */
[----:B------:R-:W-:Y:S02]  /*13a20*/  FSETP.NE.FTZ.AND P1, PT, R6, RZ, PT ;  /* 0x000000ff0600720b */ /* 0x000fe40003f35000 */
[----:B------:R-:W-:-:S03]  /*13a30*/  FSETP.NE.FTZ.AND P0, PT, R5, RZ, PT ;  /* 0x000000ff0500720b */ /* 0x000fc60003f15000 */
[----:B------:R-:W3:Y:S01]  /*13a40*/  MUFU.RCP R7, R5 ;  /* 0x0000000500077308 */ /* 0x000ee20000001000 */
[----:B------:R-:W-:Y:S01]  /*13a50*/  UMOV UR7, 0x400 ;  /* 0x0000040000077882 */ /* 0x000fe20000000000 */
[----:B----4-:R-:W-:Y:S01]  /*13a60*/  FSEL R9, R9, 1, P1 ;  /* 0x3f80000009097808 */ /* 0x010fe20000800000 */
[----:B-1----:R-:W-:-:S04]  /*13a70*/  ULEA UR6, UR6, UR7, 0x18 ;  /* 0x0000000706067291 */ /* 0x002fc8000f8ec0ff */
        /* <DEDUP_REMOVED lines=127> */
[--C-:B------:R-:W-:Y:S02]  /*14270*/  SHF.R.U32.HI R8, RZ, 0x1, R2.reuse ;  /* 0x00000001ff087819 */ /* 0x100fe40000011602 */
[----:B------:R-:W-:Y:S02]  /*14280*/  LOP3.LUT R10, R10, 0x10, RZ, 0xc0, !PT ;  /* 0x000000100a0a7812 */ /* 0x000fe400078ec0ff */
[----:B------:R-:W-:Y:S01]  /*14290*/  SHF.R.U32.HI R72, RZ, 0x2, R2 ;  /* 0x00000002ff487819 */ /* 0x000fe20000011602 */
[----:B---3--:R-:W-:Y:S01]  /*142a0*/  @P1 FMUL.FTZ R9, R6, 0.69314718246459960938 ;  /* 0x3f31721806091820 */ /* 0x008fe20000410000 */
[----:B----4-:R-:W-:-:S03]  /*142b0*/  LOP3.LUT R11, R8, 0x30, RZ, 0xc0, !PT ;  /* 0x00000030080b7812 */ /* 0x010fc600078ec0ff */
[----:B-----5:R-:W-:Y:S01]  /*142c0*/  @P1 FFMA.FTZ R70, R4, R101, R9 ;  /* 0x0000006504461223 */ /* 0x020fe20000010009 */
[----:B------:R-:W-:Y:S01]  /*142d0*/  LOP3.LUT R9, R69, 0x1f8, RZ, 0xc0, !PT ;  /* 0x000001f845097812 */ /* 0x000fe200078ec0ff */
[----:B------:R-:W-:Y:S01]  /*142e0*/  BSSY.RECONVERGENT B0, `(.L_x_9948) ;  /* 0x0000026000007945 */ /* 0x000fe20003800200 */
[----:B------:R-:W-:Y:S01]  /*142f0*/  LOP3.LUT R72, R11, 0x7, R72, 0xf8, !PT ;  /* 0x000000070b487812 */ /* 0x000fe200078ef848 */
[----:B-1----:R-:W-:Y:S01]  /*14300*/  @P0 FMUL.FTZ R5, R5, 0.69314718246459960938 ;  /* 0x3f31721805050820 */ /* 0x002fe20000410000 */
[----:B------:R-:W-:-:S03]  /*14310*/  LOP3.LUT R9, R9, 0x38, R8, 0x78, !PT ;  /* 0x0000003809097812 */ /* 0x000fc600078e7808 */
[----:B------:R-:W-:Y:S01]  /*14320*/  @P0 FFMA.FTZ R71, R4, R3, R5 ;  /* 0x0000000304470223 */ /* 0x000fe20000010005 */
[----:B------:R-:W-:Y:S01]  /*14330*/  BAR.SYNC.DEFER_BLOCKING 0x0 ;  /* 0x0000000000007b1d */ /* 0x000fe20000010000 */
[----:B------:R-:W-:Y:S02]  /*14340*/  LOP3.LUT P0, RZ, R2, 0x3, RZ, 0xc0, !PT ;  /* 0x0000000302ff7812 */ /* 0x000fe4000780c0ff */
[----:B------:R-:W-:-:S05]  /*14350*/  LEA R3, R9, R10, 0x2 ;  /* 0x0000000a09037211 */ /* 0x000fca00078e10ff */
        /* <DEDUP_REMOVED lines=16> */
[----:B--2---:R-:W-:-:S04]  /*14460*/  IMAD R7, R74, R7, R168 ;  /* 0x000000074a077224 */ /* 0x004fc800078e02a8 */
[----:B------:R-:W-:Y:S02]  /*14470*/  IMAD R75, R75, R7, R166 ;  /* 0x000000074b4b7224 */ /* 0x000fe400078e02a6 */
[----:B------:R2:W1:Y:S01]  /*14480*/  LDS.128 R4, [R3+UR6+0x7800] ;  /* 0x0078000603047984 */ /* 0x0004620008000c00 */
[----:B---34-:R-:W-:Y:S05]  /*14490*/  @P0 BRA `(.L_x_9949) ;  /* 0x0000000000280947 */ /* 0x018fea0003800000 */
[----:B-12---:R-:W-:Y:S01]  /*144a0*/  IMAD.IADD R3, R167, 0x1, -R166 ;  /* 0x00000001a7037824 */ /* 0x006fe200078e0aa6 */
        /* <DEDUP_REMOVED lines=9> */
.L_x_9949:
[----:B------:R-:W-:Y:S05]  /*14540*/  BSYNC.RECONVERGENT B0 ;  /* 0x0000000000007941 */ /* 0x000fea0003800200 */
.L_x_9948:
[----:B------:R4:W5:Y:S01]  /*14550*/  LD.E R102, desc[UR4][R102.64+0xc0] ;  /* 0x0000c00466667980 */ /* 0x000962000c101900 */
[----:B------:R-:W-:Y:S01]  /*14560*/  SHF.R.U32.HI R0, RZ, 0x4, R0 ;  /* 0x00000004ff007819 */ /* 0x000fe20000011600 */
[----:B------:R-:W-:Y:S01]  /*14570*/  IMAD.IADD R166, R167, 0x1, -R166 ;  /* 0x00000001a7a67824 */ /* 0x000fe200078e0aa6 */
[----:B------:R-:W-:Y:S01]  /*14580*/  BSSY.RECONVERGENT B0, `(.L_x_9950) ;  /* 0x000001d000007945 */ /* 0x000fe20003800200 */
[----:B------:R-:W-:Y:S02]  /*14590*/  IMAD.SHL.U32 R2, R2, 0x8, RZ ;  /* 0x0000000802027824 */ /* 0x000fe400078e00ff */
[C---:B-12---:R-:W-:Y:S01]  /*145a0*/  VIADD R3, R0.reuse, 0x8 ;  /* 0x0000000800037836 */ /* 0x046fe20000000000 */
[CC--:B------:R-:W-:Y:S01]  /*145b0*/  ISETP.GE.AND P3, PT, R0.reuse, R166.reuse, PT ;  /* 0x000000a60000720c */ /* 0x0c0fe20003f66270 */
[----:B---3--:R-:W-:Y:S01]  /*145c0*/  VIADD R71, R0, 0x10 ;  /* 0x0000001000477836 */ /* 0x008fe20000000000 */
[----:B------:R-:W-:Y:S01]  /*145d0*/  LOP3.LUT R2, R2, 0x1f80, RZ, 0xc0, !PT ;  /* 0x00001f8002027812 */ /* 0x000fe200078ec0ff */
[C---:B------:R-:W-:Y:S01]  /*145e0*/  VIADD R70, R0.reuse, 0x18 ;  /* 0x0000001800467836 */ /* 0x040fe20000000000 */
[-C--:B------:R-:W-:Y:S01]  /*145f0*/  ISETP.GE.AND P1, PT, R3, R166.reuse, PT ;  /* 0x000000a60300720c */ /* 0x080fe20003f26270 */
[----:B------:R-:W-:Y:S01]  /*14600*/  VIADD R3, R0, 0x20 ;  /* 0x0000002000037836 */ /* 0x000fe20000000000 */
[----:B------:R-:W-:Y:S01]  /*14610*/  ISETP.GE.AND P0, PT, R71, R166, PT ;  /* 0x000000a64700720c */ /* 0x000fe20003f06270 */
[----:B------:R-:W-:Y:S01]  /*14620*/  IMAD R68, R75, R68, RZ ;  /* 0x000000444b447224 */ /* 0x000fe200078e02ff */
        /* <DEDUP_REMOVED lines=11> */
[----:B----4-:R-:W-:Y:S08]  /*146e0*/  @P3 BRA `(.L_x_9951) ;  /* 0x0000000000183947 */ /* 0x010ff00003800000 */
[----:B------:R-:W-:Y:S02]  /*146f0*/  LEA R74, P2, R73, R78, 0x2 ;  /* 0x0000004e494a7211 */ /* 0x000fe400078410ff */
[-C--:B-----5:R-:W-:Y:S02]  /*14700*/  ISETP.GE.AND P3, PT, R69, R102.reuse, PT ;  /* 0x000000664500720c */ /* 0x0a0fe40003f66270 */
[----:B------:R-:W-:Y:S02]  /*14710*/  LEA.HI.X R75, R73, R79, R68, 0x2, P2 ;  /* 0x0000004f494b7211 */ /* 0x000fe400010f1444 */
[----:B------:R-:W-:-:S09]  /*14720*/  ISETP.GE.AND P2, PT, R71, R102, PT ;  /* 0x000000664700720c */ /* 0x000fd20003f46270 */
[----:B------:R1:W-:Y:S04]  /*14730*/  @!P3 ST.E.128 desc[UR4][R74.64], R64 ;  /* 0x000000404a00b985 */ /* 0x0003e8000c101d04 */
[----:B------:R1:W-:Y:S02]  /*14740*/  @!P2 ST.E.128 desc[UR4][R74.64+0x100], R32 ;  /* 0x000100204a00a985 */ /* 0x0003e4000c101d04 */
.L_x_9951:
[----:B------:R-:W-:Y:S05]  /*14750*/  BSYNC.RECONVERGENT B0 ;  /* 0x0000000000007941 */ /* 0x000fea0003800200 */
.L_x_9950:
        /* <DEDUP_REMOVED lines=12> */
.L_x_9953:
[----:B------:R-:W-:Y:S05]  /*14820*/  BSYNC.RECONVERGENT B0 ;  /* 0x0000000000007941 */ /* 0x000fea0003800200 */
.L_x_9952:
        /* <DEDUP_REMOVED lines=11> */
.L_x_9955:
[----:B------:R-:W-:Y:S05]  /*148e0*/  BSYNC.RECONVERGENT B0 ;  /* 0x0000000000007941 */ /* 0x000fea0003800200 */
.L_x_9954:
        /* <DEDUP_REMOVED lines=11> */
.L_x_9957:
[----:B------:R-:W-:Y:S05]  /*149a0*/  BSYNC.RECONVERGENT B0 ;  /* 0x0000000000007941 */ /* 0x000fea0003800200 */
.L_x_9956:
[----:B------:R-:W-:Y:S04]  /*149b0*/  BSSY.RECONVERGENT B0, `(.L_x_9958) ;  /* 0x000000a000007945 */ /* 0x000fe80003800200 */
[----:B------:R-:W-:Y:S05]  /*149c0*/  @P6 BRA `(.L_x_9959) ;  /* 0x0000000000206947 */ /* 0x000fea0003800000 */
[-C--:B-----5:R-:W-:Y:S02]  /*149d0*/  ISETP.GE.AND P6, PT, R69, R102.reuse, PT ;  /* 0x000000664500720c */ /* 0x0a0fe40003fc6270 */
[----:B------:R-:W-:-:S11]  /*149e0*/  ISETP.GE.AND P1, PT, R71, R102, PT ;  /* 0x000000664700720c */ /* 0x000fd60003f26270 */
[CC--:B----4-:R-:W-:Y:S02]  /*149f0*/  @!P6 LEA R20, P2, R73.reuse, R78.reuse, 0x2 ;  /* 0x0000004e4914e211 */ /* 0x0d0fe400078410ff */
[C---:B---3--:R-:W-:Y:S02]  /*14a00*/  @!P1 LEA R2, P0, R73.reuse, R78, 0x2 ;  /* 0x0000004e49029211 */ /* 0x048fe400078010ff */
[CCC-:B------:R-:W-:Y:S02]  /*14a10*/  @!P6 LEA.HI.X R21, R73.reuse, R79.reuse, R68.reuse, 0x2, P2 ;  /* 0x0000004f4915e211 */ /* 0x1c0fe400010f1444 */
[----:B------:R-:W-:-:S03]  /*14a20*/  @!P1 LEA.HI.X R3, R73, R79, R68, 0x2, P0 ;  /* 0x0000004f49039211 */ /* 0x000fc600000f1444 */
[----:B------:R3:W-:Y:S04]  /*14a30*/  @!P6 ST.E.128 desc[UR4][R20.64+0x4000], R48 ;  /* 0x004000301400e985 */ /* 0x0007e8000c101d04 */
[----:B------:R3:W-:Y:S02]  /*14a40*/  @!P1 ST.E.128 desc[UR4][R2.64+0x4100], R16 ;  /* 0x0041001002009985 */ /* 0x0007e4000c101d04 */
.L_x_9959:
[----:B------:R-:W-:Y:S05]  /*14a50*/  BSYNC.RECONVERGENT B0 ;  /* 0x0000000000007941 */ /* 0x000fea0003800200 */
.L_x_9958:
[----:B------:R-:W-:Y:S04]  /*14a60*/  BSSY.RECONVERGENT B0, `(.L_x_9960) ;  /* 0x000000a000007945 */ /* 0x000fe80003800200 */
[----:B------:R-:W-:Y:S05]  /*14a70*/  @P5 BRA `(.L_x_9961) ;  /* 0x0000000000205947 */ /* 0x000fea0003800000 */
[-C--:B-----5:R-:W-:Y:S02]  /*14a80*/  ISETP.GE.AND P5, PT, R69, R102.reuse, PT ;  /* 0x000000664500720c */ /* 0x0a0fe40003fa6270 */
[----:B------:R-:W-:-:S11]  /*14a90*/  ISETP.GE.AND P1, PT, R71, R102, PT ;  /* 0x000000664700720c */ /* 0x000fd60003f26270 */
[CC--:B---3--:R-:W-:Y:S02]  /*14aa0*/  @!P5 LEA R16, P2, R73.reuse, R78.reuse, 0x2 ;  /* 0x0000004e4910d211 */ /* 0x0c8fe400078410ff */
[C---:B----4-:R-:W-:Y:S02]  /*14ab0*/  @!P1 LEA R2, P0, R73.reuse, R78, 0x2 ;  /* 0x0000004e49029211 */ /* 0x050fe400078010ff */
[CCC-:B------:R-:W-:Y:S02]  /*14ac0*/  @!P5 LEA.HI.X R17, R73.reuse, R79.reuse, R68.reuse, 0x2, P2 ;  /* 0x0000004f4911d211 */ /* 0x1c0fe400010f1444 */
[----:B------:R-:W-:-:S03]  /*14ad0*/  @!P1 LEA.HI.X R3, R73, R79, R68, 0x2, P0 ;  /* 0x0000004f49039211 */ /* 0x000fc600000f1444 */
[----:B------:R3:W-:Y:S04]  /*14ae0*/  @!P5 ST.E.128 desc[UR4][R16.64+0x5000], R44 ;  /* 0x0050002c1000d985 */ /* 0x0007e8000c101d04 */
[----:B------:R3:W-:Y:S02]  /*14af0*/  @!P1 ST.E.128 desc[UR4][R2.64+0x5100], R12 ;  /* 0x0051000c02009985 */ /* 0x0007e4000c101d04 */
.L_x_9961:
[----:B------:R-:W-:Y:S05]  /*14b00*/  BSYNC.RECONVERGENT B0 ;  /* 0x0000000000007941 */ /* 0x000fea0003800200 */
.L_x_9960:
        /* <DEDUP_REMOVED lines=10> */
.L_x_9963:
[----:B------:R-:W-:Y:S05]  /*14bb0*/  BSYNC.RECONVERGENT B0 ;  /* 0x0000000000007941 */ /* 0x000fea0003800200 */
.L_x_9962:
[----:B------:R-:W-:-:S04]  /*14bc0*/  MOV R163, 0x0 ;  /* 0x0000000000a37802 */ /* 0x000fc80000000f00 */
[----:B-12345:R-:W-:Y:S05]  /*14bd0*/  @P3 RET.REL.NODEC R162 `(_ZN5flash24flash_fwd_splitkv_kernelI23Flash_fwd_kernel_traitsILi128ELi64ELi64ELi4ELb0ELb0EN7cutlass6half_tE19Flash_kernel_traitsILi128ELi64ELi64ELi4ES3_EELb0ELb0ELb0ELb0ELb0ELb1ELb1ELb1EEEvNS_16Flash_fwd_paramsE) ;  /* 0xfffffeb4a2083950 */ /* 0x03efea0003c3ffff */
[-C--:B------:R-:W-:Y:S01]  /*14be0*/  ISETP.GE.AND P2, PT, R69, R102.reuse, PT ;  /* 0x000000664500720c */ /* 0x080fe20003f46270 */
[----:B------:R-:W-:Y:S01]  /*14bf0*/  IMAD.MOV.U32 R163, RZ, RZ, 0x0 ;  /* 0x00000000ffa37424 */ /* 0x000fe200078e00ff */
[----:B------:R-:W-:-:S11]  /*14c00*/  ISETP.GE.AND P0, PT, R71, R102, PT ;  /* 0x000000664700720c */ /* 0x000fd60003f06270 */
[----:B------:R-:W-:-:S04]  /*14c10*/  @!P2 LEA R2, P1, R73, R78, 0x2 ;  /* 0x0000004e4902a211 */ /* 0x000fc800078210ff */
[----:B------:R-:W-:-:S05]  /*14c20*/  @!P2 LEA.HI.X R3, R73, R79, R68, 0x2, P1 ;  /* 0x0000004f4903a211 */ /* 0x000fca00008f1444 */
[----:B------:R1:W-:Y:S02]  /*14c30*/  @!P2 ST.E.128 desc[UR4][R2.64+0x7000], R36 ;  /* 0x007000240200a985 */ /* 0x0003e4000c101d04 */
[----:B-1----:R-:W-:Y:S05]  /*14c40*/  @P0 RET.REL.NODEC R162 `(_ZN5flash24flash_fwd_splitkv_kernelI23Flash_fwd_kernel_traitsILi128ELi64ELi64ELi4ELb0ELb0EN7cutlass6half_tE19Flash_kernel_traitsILi128ELi64ELi64ELi4ES3_EELb0ELb0ELb0ELb0ELb0ELb1ELb1ELb1EEEvNS_16Flash_fwd_paramsE) ;  /* 0xfffffeb0a2ec0950 */ /* 0x002fea0003c3ffff */
[----:B------:R-:W-:Y:S01]  /*14c50*/  LEA R2, P0, R73, R78, 0x2 ;  /* 0x0000004e49027211 */ /* 0x000fe200078010ff */
[----:B------:R-:W-:-:S03]  /*14c60*/  IMAD.MOV.U32 R163, RZ, RZ, 0x0 ;  /* 0x00000000ffa37424 */ /* 0x000fc600078e00ff */
[----:B------:R-:W-:-:S05]  /*14c70*/  LEA.HI.X R3, R73, R79, R68, 0x2, P0 ;  /* 0x0000004f49037211 */ /* 0x000fca00000f1444 */
[----:B------:R1:W-:Y:S02]  /*14c80*/  ST.E.128 desc[UR4][R2.64+0x7100], R4 ;  /* 0x0071000402007985 */ /* 0x0003e4000c101d04 */
[----:B-1----:R-:W-:Y:S05]  /*14c90*/  RET.REL.NODEC R162 `(_ZN5flash24flash_fwd_splitkv_kernelI23Flash_fwd_kernel_traitsILi128ELi64ELi64ELi4ELb0ELb0EN7cutlass6half_tE19Flash_kernel_traitsILi128ELi64ELi64ELi4ES3_EELb0ELb0ELb0ELb0ELb0ELb1ELb1ELb1EEEvNS_16Flash_fwd_paramsE) ;  /* 0xfffffeb0a2d87950 */ /* 0x002fea0003c3ffff */
.L_x_9947:
[----:B------:R-:W-:Y:S01]  /*14ca0*/  MOV R5, 0x2 ;  /* 0x0000000200057802 */ /* 0x000fe20000000f00 */
[----:B------:R-:W-:Y:S01]  /*14cb0*/  IMAD.MOV.U32 R2, RZ, RZ, 0x1f ;  /* 0x0000001fff027424 */ /* 0x000fe200078e00ff */
[----:B------:R-:W-:-:S07]  /*14cc0*/  MOV R7, 0xffffffff ;  /* 0xffffffff00077802 */ /* 0x000fce0000000f00 */
[----:B-----5:R-:W-:Y:S05]  /*14cd0*/  WARPSYNC.COLLECTIVE R7, `(.L_x_9964) ;  /* 0x0000000007087348 */ /* 0x020fea0003c00000 */
[----:B------:R1:W2:Y:S02]  /*14ce0*/  SHFL.BFLY P0, R11, R175, R5, R2 ;  /* 0x0c000005af0b7389 */ /* 0x0002a40000000002 */
[----:B-12--5:R-:W-:Y:S05]  /*14cf0*/  ENDCOLLECTIVE ;  /* 0x000000000000791b */ /* 0x026fea0003800000 */
.L_x_9964:
[----:B------:R-:W-:Y:S02]  /*14d00*/  IMAD.MOV.U32 R6, RZ, RZ, R11 ;  /* 0x000000ffff067224 */ /* 0x000fe400078e000b */
[----:B------:R-:W-:Y:S02]  /*14d10*/  IMAD.MOV.U32 R5, RZ, RZ, 0x1 ;  /* 0x00000001ff057424 */ /* 0x000fe400078e00ff */
[----:B------:R-:W-:-:S05]  /*14d20*/  FADD.FTZ R9, R6, R175 ;  /* 0x000000af06097221 */ /* 0x000fca0000010000 */
[----:B------:R-:W-:-:S07]  /*14d30*/  MOV R175, R9 ;  /* 0x0000000900af7202 */ /* 0x000fce0000000f00 */
[----:B------:R-:W-:Y:S05]  /*14d40*/  WARPSYNC.COLLECTIVE R7, `(.L_x_9965) ;  /* 0x0000000007087348 */ /* 0x000fea0003c00000 */
[----:B------:R1:W2:Y:S02]  /*14d50*/  SHFL.BFLY P0, R11, R175, R5, R2 ;  /* 0x0c000005af0b7389 */ /* 0x0002a40000000002 */
[----:B-12---:R-:W-:Y:S05]  /*14d60*/  ENDCOLLECTIVE ;  /* 0x000000000000791b */ /* 0x006fea0003800000 */
.L_x_9965:
[----:B------:R-:W-:Y:S01]  /*14d70*/  MOV R175, R173 ;  /* 0x000000ad00af7202 */ /* 0x000fe20000000f00 */
[----:B------:R-:W-:Y:S01]  /*14d80*/  IMAD.MOV.U32 R5, RZ, RZ, 0x2 ;  /* 0x00000002ff057424 */ /* 0x000fe200078e00ff */
[----:B------:R-:W-:-:S07]  /*14d90*/  MOV R6, R11 ;  /* 0x0000000b00067202 */ /* 0x000fce0000000f00 */
[----:B------:R-:W-:Y:S05]  /*14da0*/  WARPSYNC.COLLECTIVE R7, `(.L_x_9966) ;  /* 0x0000000007087348 */ /* 0x000fea0003c00000 */
[----:B------:R1:W2:Y:S02]  /*14db0*/  SHFL.BFLY P0, R11, R175, R5, R2 ;  /* 0x0c000005af0b7389 */ /* 0x0002a40000000002 */
[----:B-12---:R-:W-:Y:S05]  /*14dc0*/  ENDCOLLECTIVE ;  /* 0x000000000000791b */ /* 0x006fea0003800000 */
.L_x_9966:
[----:B------:R-:W-:Y:S01]  /*14dd0*/  FADD.FTZ R6, R9, R6 ;  /* 0x0000000609067221 */ /* 0x000fe20000010000 */
[----:B------:R-:W-:Y:S01]  /*14de0*/  FADD.FTZ R10, R11, R173 ;  /* 0x000000ad0b0a7221 */ /* 0x000fe20000010000 */
[----:B------:R-:W-:-:S04]  /*14df0*/  MOV R5, 0x1 ;  /* 0x0000000100057802 */ /* 0x000fc80000000f00 */
[----:B------:R-:W-:-:S07]  /*14e00*/  MOV R175, R10 ;  /* 0x0000000a00af7202 */ /* 0x000fce0000000f00 */
[----:B------:R-:W-:Y:S05]  /*14e10*/  WARPSYNC.COLLECTIVE R7, `(.L_x_9967) ;  /* 0x0000000007087348 */ /* 0x000fea0003c00000 */
[----:B------:R1:W2:Y:S02]  /*14e20*/  SHFL.BFLY P0, R11, R175, R5, R2 ;  /* 0x0c000005af0b7389 */ /* 0x0002a40000000002 */
[----:B-12---:R-:W-:Y:S05]  /*14e30*/  ENDCOLLECTIVE ;  /* 0x000000000000791b */ /* 0x006fea0003800000 */
.L_x_9967:
[----:B------:R-:W-:Y:S05]  /*14e40*/  BRA `(.L_x_9968) ;  /* 0xffffffe800e07947 */ /* 0x000fea000383ffff */
.L_x_9969:
        /* <DEDUP_REMOVED lines=11> */
.L_x_14971:


//--------------------- .text._ZN5flash24flash_fwd_splitkv_kernelI23Flash_fwd_kernel_traitsILi128ELi64ELi64ELi4ELb0ELb0EN7cutlass6half_tE19Flash_kernel_traitsILi128ELi64ELi64ELi4ES3_EELb0ELb1ELb0ELb0ELb0ELb0ELb0ELb0EEEvNS_16Flash_fwd_paramsE --------------------------
	.section	.text._ZN5flash24flash_fwd_splitkv_kernelI23Flash_fwd_kernel_traitsILi128ELi64ELi64ELi4ELb0ELb0EN7cutlass6half_tE19Flash_kernel_traitsILi128ELi64ELi64ELi4ES3_EELb0ELb1ELb0ELb0ELb0ELb0ELb0ELb0EEEvNS_16Flash_fwd_paramsE,"ax",@progbits
	.align	128
        .global         _ZN5flash24flash_fwd_splitkv_kernelI23Flash_fwd_kernel_traitsILi128ELi64ELi64ELi4ELb0ELb0EN7cutlass6half_tE19Flash_kernel_traitsILi128ELi64ELi64ELi4ES3_EELb0ELb1ELb0ELb0ELb0ELb0ELb0ELb0EEEvNS_16Flash_fwd_paramsE
        .type           _ZN5flash24flash_fwd_splitkv_kernelI23Flash_fwd_kernel_traitsILi128ELi64ELi64ELi4ELb0ELb0EN7cutlass6half_tE19Flash_kernel_traitsILi128ELi64ELi64ELi4ES3_EELb0ELb1ELb0ELb0ELb0ELb0ELb0ELb0EEEvNS_16Flash_fwd_paramsE,@function
        .size           _ZN5flash24flash_fwd_splitkv_kernelI23Flash_fwd_kernel_traitsILi128ELi64ELi64ELi4ELb0ELb0EN7cutlass6half_tE19Flash_kernel_traitsILi128ELi64ELi64ELi4ES3_EELb0ELb1ELb0ELb0ELb0ELb0ELb0ELb0EEEvNS_16Flash_fwd_paramsE,(.L_x_14972 - _ZN5flash24flash_fwd_splitkv_kernelI23Flash_fwd_kernel_traitsILi128ELi64ELi64ELi4ELb0ELb0EN7cutlass6half_tE19Flash_kernel_traitsILi128ELi64ELi64ELi4ES3_EELb0ELb1ELb0ELb0ELb0ELb0ELb0ELb0EEEvNS_16Flash_fwd_paramsE)
        .other          _ZN5flash24flash_fwd_splitkv_kernelI23Flash_fwd_kernel_traitsILi128ELi64ELi64ELi4ELb0ELb0EN7cutlass6half_tE19Flash_kernel_traitsILi128ELi64ELi64ELi4ES3_EELb0ELb1ELb0ELb0ELb0ELb0ELb0ELb0EEEvNS_16Flash_fwd_paramsE,@"STO_CUDA_ENTRY STV_DEFAULT"
_ZN5flash24flash_fwd_splitkv_kernelI23Flash_fwd_kernel_traitsILi128ELi64ELi64ELi4ELb0ELb0EN7cutlass6half_tE19Flash_kernel_traitsILi128ELi64ELi64ELi4ES3_EELb0ELb1ELb0ELb0ELb0ELb0ELb0ELb0EEEvNS_16Flash_fwd_paramsE:
.text._ZN5flash24flash_fwd_splitkv_kernelI23Flash_fwd_kernel_traitsILi128ELi64ELi64ELi4ELb0ELb0EN7cutlass6half_tE19Flash_kernel_traitsILi128ELi64ELi64ELi4ES3_EELb0ELb1ELb0ELb0ELb0ELb0ELb0ELb0EEEvNS_16Flash_fwd_paramsE:
[----:B------:R-:W-:Y:S01]  /*0000*/  LDC R1, c[0x0][0x37c] ;  /* 0x0000df00ff017b82 */ /* 0x000fe20000000800 */
[----:B------:R-:W1:Y:S07]  /*0010*/  S2R R33, SR_CTAID.X ;  /* 0x0000000000217919 */ /* 0x000e6e0000002500 */
[----:B------:R-:W2:Y:S01]  /*0020*/  LDC.64 R2, c[0x0][0x348] ;  /* 0x0000d200ff027b82 */ /* 0x000ea20000000a00 */
[----:B------:R-:W-:Y:S01]  /*0030*/  BSSY.RECONVERGENT B3, `(.L_x_9970) ;  /* 0x0000005000037945 */ /* 0x000fe20003800200 */
[----:B------:R-:W-:Y:S01]  /*0040*/  MOV R156, 0x80 ;  /* 0x00000080009c7802 */ /* 0x000fe20000000f00 */
[----:B------:R-:W3:Y:S01]  /*0050*/  S2R R158, SR_CTAID.Y ;  /* 0x00000000009e7919 */ /* 0x000ee20000002600 */
[----:B------:R-:W4:Y:S05]  /*0060*/  S2R R157, SR_CTAID.Z ;  /* 0x00000000009d7919 */ /* 0x000f2a0000002700 */
[----:B-1234-:R-:W-:Y:S05]  /*0070*/  CALL.REL.NOINC `($_ZN5flash24flash_fwd_splitkv_kernelI23Flash_fwd_kernel_traitsILi128ELi64ELi64ELi4ELb0ELb0EN7cutlass6half_tE19Flash_kernel_traitsILi128ELi64ELi64ELi4ES3_EELb0ELb1ELb0ELb0ELb0ELb0ELb0ELb0EEEvNS_16Flash_fwd_paramsE$_ZN5flash30compute_attn_1rowblock_splitkvI23Flash_fwd_kernel_traitsILi128ELi64ELi64ELi4ELb0ELb0EN7cutlass6half_tE19Flash_kernel_traitsILi128ELi64ELi64ELi4ES3_EELb0ELb1ELb0ELb0ELb0ELb0ELb0ELb0ENS_16Flash_fwd_paramsEEEvRKT8_iiiii) ;  /* 0x0000000000087944 */ /* 0x01efea0003c00000 */
[----:B------:R-:W-:Y:S05]  /*0080*/  BSYNC.RECONVERGENT B3 ;  /* 0x0000000000037941 */ /* 0x000fea0003800200 */
.L_x_9970:
[----:B------:R-:W-:Y:S05]  /*0090*/  EXIT ;  /* 0x000000000000794d */ /* 0x000fea0003800000 */
        .type           $_ZN5flash24flash_fwd_splitkv_kernelI23Flash_fwd_kernel_traitsILi128ELi64ELi64ELi4ELb0ELb0EN7cutlass6half_tE19Flash_kernel_traitsILi128ELi64ELi64ELi4ES3_EELb0ELb1ELb0ELb0ELb0ELb0ELb0ELb0EEEvNS_16Flash_fwd_paramsE$_ZN5flash30compute_attn_1rowblock_splitkvI23Flash_fwd_kernel_traitsILi128ELi64ELi64ELi4ELb0ELb0EN7cutlass6half_tE19Flash_kernel_traitsILi128ELi64ELi64ELi4ES3_EELb0ELb1ELb0ELb0ELb0ELb0ELb0ELb0ENS_16Flash_fwd_paramsEEEvRKT8_iiiii,@function
        .size           $_ZN5flash24flash_fwd_splitkv_kernelI23Flash_fwd_kernel_traitsILi128ELi64ELi64ELi4ELb0ELb0EN7cutlass6half_tE19Flash_kernel_traitsILi128ELi64ELi64ELi4ES3_EELb0ELb1ELb0ELb0ELb0ELb0ELb0ELb0EEEvNS_16Flash_fwd_paramsE$_ZN5flash30compute_attn_1rowblock_splitkvI23Flash_fwd_kernel_traitsILi128ELi64ELi64ELi4ELb0ELb0EN7cutlass6half_tE19Flash_kernel_traitsILi128ELi64ELi64ELi4ES3_EELb0ELb1ELb0ELb0ELb0ELb0ELb0ELb0ENS_16Flash_fwd_paramsEEEvRKT8_iiiii,(.L_x_14972 - $_ZN5flash24flash_fwd_splitkv_kernelI23Flash_fwd_kernel_traitsILi128ELi64ELi64ELi4ELb0ELb0EN7cutlass6half_tE19Flash_kernel_traitsILi128ELi64ELi64ELi4ES3_EELb0ELb1ELb0ELb0ELb0ELb0ELb0ELb0EEEvNS_16Flash_fwd_paramsE$_ZN5flash30compute_attn_1rowblock_splitkvI23Flash_fwd_kernel_traitsILi128ELi64ELi64ELi4ELb0ELb0EN7cutlass6half_tE19Flash_kernel_traitsILi128ELi64ELi64ELi4ES3_EELb0ELb1ELb0ELb0ELb0ELb0ELb0ELb0ENS_16Flash_fwd_paramsEEEvRKT8_iiiii)
$_ZN5flash24flash_fwd_splitkv_kernelI23Flash_fwd_kernel_traitsILi128ELi64ELi64ELi4ELb0ELb0EN7cutlass6half_tE19Flash_kernel_traitsILi128ELi64ELi64ELi4ES3_EELb0ELb1ELb0ELb0ELb0ELb0ELb0ELb0EEEvNS_16Flash_fwd_paramsE$_ZN5flash30compute_attn_1rowblock_splitkvI23Flash_fwd_kernel_traitsILi128ELi64ELi64ELi4ELb0ELb0EN7cutlass6half_tE19Flash_kernel_traitsILi128ELi64ELi64ELi4ES3_EELb0ELb1ELb0ELb0ELb0ELb0ELb0ELb0ENS_16Flash_fwd_paramsEEEvRKT8_iiiii:
        /* <DEDUP_REMOVED lines=39> */
.L_x_9972:
[----:B------:R-:W-:Y:S05]  /*0310*/  BSYNC.RECONVERGENT B0 ;  /* 0x0000000000007941 */ /* 0x000fea0003800200 */
.L_x_9971:
[----:B------:R-:W-:Y:S04]  /*0320*/  BSSY.RECONVERGENT B0, `(.L_x_9973) ;  /* 0x0000007000007945 */ /* 0x000fe80003800200 */
[----:B------:R-:W-:Y:S05]  /*0330*/  @!P3 BRA `(.L_x_9974) ;  /* 0x000000000014b947 */ /* 0x000fea0003800000 */
[----:B------:R-:W4:Y:S02]  /*0340*/  LD.E.U8 R6, desc[UR4][R2.64+0x1b2] ;  /* 0x0001b20402067980 */ /* 0x000f24000c101100 */
[----:B----4-:R-:W-:-:S13]  /*0350*/  ISETP.NE.AND P1, PT, R6, RZ, PT ;  /* 0x000000ff0600720c */ /* 0x010fda0003f25270 */
[----:B------:R-:W4:Y:S02]  /*0360*/  @P1 LD.E R7, desc[UR4][R18.64+0x4] ;  /* 0x0000040412071980 */ /* 0x000f24000c101900 */
[----:B----45:R-:W-:-:S06]  /*0370*/  @P1 IADD3 R10, PT, PT, R7, -R14, RZ ;  /* 0x8000000e070a1210 */ /* 0x030fcc0007ffe0ff */
[----:B------:R4:W5:Y:S02]  /*0380*/  @!P1 LD.E R10, desc[UR4][R18.64] ;  /* 0x00000004120a9980 */ /* 0x000964000c101900 */
.L_x_9974:
[----:B------:R-:W-:Y:S05]  /*0390*/  BSYNC.RECONVERGENT B0 ;  /* 0x0000000000007941 */ /* 0x000fea0003800200 */
.L_x_9973:
        /* <DEDUP_REMOVED lines=8> */
.L_x_9976:
[----:B------:R-:W5:Y:S01]  /*0420*/  LD.E.64 R6, desc[UR4][R2.64+0x108] ;  /* 0x0001080402067980 */ /* 0x000f62000c101b00 */
[----:B------:R-:W-:Y:S01]  /*0430*/  BSSY.RECONVERGENT B0, `(.L_x_9978) ;  /* 0x0000006000007945 */ /* 0x000fe20003800200 */
[----:B------:R-:W-:Y:S01]  /*0440*/  IMAD.MOV.U32 R5, RZ, RZ, RZ ;  /* 0x000000ffff057224 */ /* 0x000fe200078e00ff */
[----:B-----5:R-:W-:-:S04]  /*0450*/  ISETP.NE.U32.AND P0, PT, R6, RZ, PT ;  /* 0x000000ff0600720c */ /* 0x020fc80003f05070 */
[----:B------:R-:W-:-:S13]  /*0460*/  ISETP.NE.AND.EX P0, PT, R7, RZ, PT, P0 ;  /* 0x000000ff0700720c */ /* 0x000fda0003f05300 */
[----:B------:R-:W-:Y:S05]  /*0470*/  @!P0 BRA `(.L_x_9979) ;  /* 0x0000000000048947 */ /* 0x000fea0003800000 */
[----:B------:R1:W5:Y:S02]  /*0480*/  LD.E R5, desc[UR4][R2.64+0xbc] ;  /* 0x0000bc0402057980 */ /* 0x000364000c101900 */
.L_x_9979:
[----:B------:R-:W-:Y:S05]  /*0490*/  BSYNC.RECONVERGENT B0 ;  /* 0x0000000000007941 */ /* 0x000fea0003800200 */
.L_x_9978:
[----:B-----5:R-:W-:Y:S02]  /*04a0*/  IADD3 R10, PT, PT, R5, R10, -R13 ;  /* 0x0000000a050a7210 */ /* 0x020fe40007ffe80d */
.L_x_9977:
[----:B------:R-:W-:Y:S05]  /*04b0*/  BSYNC.RECONVERGENT B1 ;  /* 0x0000000000017941 */ /* 0x000fea0003800200 */
.L_x_9975:
[----:B------:R-:W-:Y:S01]  /*04c0*/  IMAD.SHL.U32 R161, R33, 0x40, RZ ;  /* 0x0000004021a17824 */ /* 0x000fe200078e00ff */
[----:B------:R-:W-:Y:S01]  /*04d0*/  MOV R6, R156 ;  /* 0x0000009c00067202 */ /* 0x000fe20000000f00 */
[----:B------:R-:W-:-:S03]  /*04e0*/  IMAD.MOV.U32 R7, RZ, RZ, 0x0 ;  /* 0x00000000ff077424 */ /* 0x000fc600078e00ff */
[----:B------:R-:W-:-:S13]  /*04f0*/  ISETP.GT.AND P0, PT, R94, R161, PT ;  /* 0x000000a15e00720c */ /* 0x000fda0003f04270 */
[----:B-1234-:R-:W-:Y:S05]  /*0500*/  @!P0 RET.REL.NODEC R6 `(_ZN5flash24flash_fwd_splitkv_kernelI23Flash_fwd_kernel_traitsILi128ELi64ELi64ELi4ELb0ELb0EN7cutlass6half_tE19Flash_kernel_traitsILi128ELi64ELi64ELi4ES3_EELb0ELb1ELb0ELb0ELb0ELb0ELb0ELb0EEEvNS_16Flash_fwd_paramsE) ;  /* 0xfffffff806bc8950 */ /* 0x01efea0003c3ffff */
[----:B------:R-:W2:Y:S04]  /*0510*/  LD.E R7, desc[UR4][R2.64+0x184] ;  /* 0x0001840402077980 */ /* 0x000ea8000c101900 */
[----:B------:R-:W3:Y:S04]  /*0520*/  LD.E R18, desc[UR4][R2.64+0xb8] ;  /* 0x0000b80402127980 */ /* 0x000ee8000c101900 */
[----:B------:R-:W4:Y:S01]  /*0530*/  LD.E R5, desc[UR4][R2.64+0x188] ;  /* 0x0001880402057980 */ /* 0x000f22000c101900 */
[----:B------:R-:W-:-:S05]  /*0540*/  VIADD R12, R10, 0x3f ;  /* 0x0000003f0a0c7836 */ /* 0x000fca0000000000 */
[--C-:B------:R-:W-:Y:S01]  /*0550*/  IADD3 R6, PT, PT, R12, R161, -R94.reuse ;  /* 0x000000a10c067210 */ /* 0x100fe20007ffe85e */
[----:B--2---:R-:W-:Y:S01]  /*0560*/  IMAD.IADD R16, R7, 0x1, R94 ;  /* 0x0000000107107824 */ /* 0x004fe200078e025e */
[----:B------:R-:W-:Y:S01]  /*0570*/  SHF.R.S32.HI R7, RZ, 0x1f, R12 ;  /* 0x0000001fff077819 */ /* 0x000fe2000001140c */
[----:B---3--:R-:W-:-:S03]  /*0580*/  VIADD R18, R18, 0x3f ;  /* 0x0000003f12127836 */ /* 0x008fc60000000000 */
[----:B------:R-:W-:Y:S02]  /*0590*/  IADD3 R16, PT, PT, -R16, R161, R10 ;  /* 0x000000a110107210 */ /* 0x000fe40007ffe10a */
[----:B------:R-:W-:Y:S02]  /*05a0*/  LEA.HI R7, R7, R12, RZ, 0x6 ;  /* 0x0000000c07077211 */ /* 0x000fe400078f30ff */
[----:B----4-:R-:W-:Y:S02]  /*05b0*/  IADD3 R6, PT, PT, R6, 0x40, R5 ;  /* 0x0000004006067810 */ /* 0x010fe40007ffe005 */
[----:B------:R-:W-:Y:S02]  /*05c0*/  SHF.R.S32.HI R11, RZ, 0x1f, R18 ;  /* 0x0000001fff0b7819 */ /* 0x000fe40000011412 */
[----:B------:R-:W-:Y:S02]  /*05d0*/  SHF.R.S32.HI R5, RZ, 0x1f, R6 ;  /* 0x0000001fff057819 */ /* 0x000fe40000011406 */
[----:B------:R-:W-:-:S02]  /*05e0*/  SHF.R.S32.HI R9, RZ, 0x1f, R16 ;  /* 0x0000001fff097819 */ /* 0x000fc40000011410 */
[----:B------:R-:W-:Y:S02]  /*05f0*/  LEA.HI R11, R11, R18, RZ, 0x6 ;  /* 0x000000120b0b7211 */ /* 0x000fe400078f30ff */
[----:B------:R-:W-:Y:S02]  /*0600*/  LEA.HI R5, R5, R6, RZ, 0x6 ;  /* 0x0000000605057211 */ /* 0x000fe400078f30ff */
[----:B------:R-:W-:Y:S02]  /*0610*/  LEA.HI R9, R9, R16, RZ, 0x6 ;  /* 0x0000001009097211 */ /* 0x000fe400078f30ff */
[----:B------:R-:W-:Y:S02]  /*0620*/  SHF.R.S32.HI R7, RZ, 0x6, R7 ;  /* 0x00000006ff077819 */ /* 0x000fe40000011407 */
[----:B------:R-:W-:Y:S02]  /*0630*/  SHF.R.S32.HI R6, RZ, 0x6, R11 ;  /* 0x00000006ff067819 */ /* 0x000fe4000001140b */
[----:B------:R-:W-:-:S02]  /*0640*/  SHF.R.S32.HI R5, RZ, 0x6, R5 ;  /* 0x00000006ff057819 */ /* 0x000fc40000011405 */
[----:B------:R-:W-:Y:S02]  /*0650*/  SHF.R.S32.HI R9, RZ, 0x6, R9 ;  /* 0x00000006ff097819 */ /* 0x000fe40000011409 */
[----:B------:R-:W-:Y:S02]  /*0660*/  VIMNMX3 R123, R6, R7, R5, PT ;  /* 0x00000007067b720f */ /* 0x000fe40003800105 */
[----:B------:R-:W-:-:S04]  /*0670*/  VIMNMX R150, PT, PT, RZ, R9, !PT ;  /* 0x00000009ff967248 */ /* 0x000fc80007fe0100 */
[----:B------:R-:W-:-:S13]  /*0680*/  ISETP.GE.AND P0, PT, R150, R123, PT ;  /* 0x0000007b9600720c */ /* 0x000fda0003f06270 */
[----:B------:R-:W-:Y:S05]  /*0690*/  @!P0 BRA `(.L_x_9980) ;  /* 0x0000000400f08947 */ /* 0x000fea0003800000 */
        /* <DEDUP_REMOVED lines=9> */
[----:B------:R-:W5:Y:S01]  /*0730*/  LD.E.64 R6, desc[UR4][R2.64+0xa0] ;  /* 0x0000a00402067980 */ /* 0x000f62000c101b00 */
[----:B------:R-:W-:-:S03]  /*0740*/  IADD3 R94, PT, PT, -R161, R94, RZ ;  /* 0x0000005ea15e7210 */ /* 0x000fc60007ffe1ff */
[----:B------:R-:W5:Y:S04]  /*0750*/  LD.E R4, desc[UR4][R2.64+0xc0] ;  /* 0x0000c00402047980 */ /* 0x000f68000c101900 */
[----:B------:R1:W5:Y:S01]  /*0760*/  LD.E.64 R16, desc[UR4][R2.64+0x70] ;  /* 0x0000700402107980 */ /* 0x000362000c101b00 */
[----:B------:R-:W-:Y:S01]  /*0770*/  ISETP.NE.AND P6, PT, R12, RZ, PT ;  /* 0x000000ff0c00720c */ /* 0x000fe20003fc5270 */
[----:B------:R-:W-:Y:S01]  /*0780*/  BSSY.RECONVERGENT B0, `(.L_x_9981) ;  /* 0x0000023000007945 */ /* 0x000fe20003800200 */
[----:B-1----:R-:W-:-:S04]  /*0790*/  SHF.R.U32.HI R3, RZ, 0x3, R8 ;  /* 0x00000003ff037819 */ /* 0x002fc80000011608 */
[----:B------:R-:W-:Y:S01]  /*07a0*/  ISETP.GE.AND P2, PT, R3, R94, PT ;  /* 0x0000005e0300720c */ /* 0x000fe20003f46270 */
        /* <DEDUP_REMOVED lines=32> */
.L_x_9982:
[----:B------:R-:W-:Y:S05]  /*09b0*/  BSYNC.RECONVERGENT B0 ;  /* 0x0000000000007941 */ /* 0x000fea0003800200 */
.L_x_9981:
        /* <DEDUP_REMOVED lines=17> */
.L_x_9984:
[----:B------:R-:W-:Y:S05]  /*0ad0*/  BSYNC.RECONVERGENT B0 ;  /* 0x0000000000007941 */ /* 0x000fea0003800200 */
.L_x_9983:
        /* <DEDUP_REMOVED lines=20> */
.L_x_9986:
[----:B------:R-:W-:Y:S05]  /*0c20*/  BSYNC.RECONVERGENT B0 ;  /* 0x0000000000007941 */ /* 0x000fea0003800200 */
.L_x_9985:
[CC--:B------:R-:W-:Y:S01]  /*0c30*/  ISETP.GE.AND P1, PT, R19.reuse, R94.reuse, PT ;  /* 0x0000005e1300720c */ /* 0x0c0fe20003f26270 */
[----:B------:R-:W-:Y:S01]  /*0c40*/  BSSY.RECONVERGENT B0, `(.L_x_9987) ;  /* 0x0000018000007945 */ /* 0x000fe20003800200 */
[C---:B------:R-:W-:Y:S01]  /*0c50*/  IADD3 R5, P0, PT, R0.reuse, R3, RZ ;  /* 0x0000000300057210 */ /* 0x040fe20007f1e0ff */
[----:B------:R-:W-:Y:S01]  /*0c60*/  @!P4 IMAD.MOV.U32 R2, RZ, RZ, 0x7f800000 ;  /* 0x7f800000ff02c424 */ /* 0x000fe200078e00ff */
[----:B------:R-:W-:Y:S02]  /*0c70*/  ISETP.GE.OR P6, PT, R19, R94, P6 ;  /* 0x0000005e1300720c */ /* 0x000fe400037c6670 */
[----:B------:R-:W-:Y:S02]  /*0c80*/  LEA.HI.X.SX32 R0, R0, RZ, 0x1, P0 ;  /* 0x000000ff00007211 */ /* 0x000fe400000f0eff */
[----:B--23--:R-:W-:-:S04]  /*0c90*/  LEA R8, P0, R5, R6, 0x2 ;  /* 0x0000000605087211 */ /* 0x00cfc800078010ff */
        /* <DEDUP_REMOVED lines=18> */
.L_x_9988:
[----:B------:R-:W-:Y:S05]  /*0dc0*/  BSYNC.RECONVERGENT B0 ;  /* 0x0000000000007941 */ /* 0x000fea0003800200 */
.L_x_9987:
[----:B------:R-:W-:Y:S01]  /*0dd0*/  MOV R157, 0x0 ;  /* 0x00000000009d7802 */ /* 0x000fe20000000f00 */
[----:B------:R-:W-:Y:S04]  /*0de0*/  @!P5 ST.E desc[UR4][R8.64], R5 ;  /* 0x000000050800d985 */ /* 0x000fe8000c101904 */
[----:B------:R-:W-:Y:S04]  /*0df0*/  @!P4 ST.E desc[UR4][R8.64+0x40], R2 ;  /* 0x000040020800c985 */ /* 0x000fe8000c101904 */
[----:B------:R1:W-:Y:S02]  /*0e00*/  @!P3 ST.E desc[UR4][R8.64+0x80], R0 ;  /* 0x000080000800b985 */ /* 0x0003e4000c101904 */
[----:B-12---:R-:W-:Y:S05]  /*0e10*/  @P6 RET.REL.NODEC R156 `(_ZN5flash24flash_fwd_splitkv_kernelI23Flash_fwd_kernel_traitsILi128ELi64ELi64ELi4ELb0ELb0EN7cutlass6half_tE19Flash_kernel_traitsILi128ELi64ELi64ELi4ES3_EELb0ELb1ELb0ELb0ELb0ELb0ELb0ELb0EEEvNS_16Flash_fwd_paramsE) ;  /* 0xfffffff09c786950 */ /* 0x006fea0003c3ffff */
[----:B------:R-:W-:Y:S02]  /*0e20*/  MOV R3, 0x7f800000 ;  /* 0x7f80000000037802 */ /* 0x000fe40000000f00 */
[----:B------:R-:W-:-:S03]  /*0e30*/  MOV R157, 0x0 ;  /* 0x00000000009d7802 */ /* 0x000fc60000000f00 */
[----:B------:R1:W-:Y:S02]  /*0e40*/  ST.E desc[UR4][R8.64+0xc0], R3 ;  /* 0x0000c00308007985 */ /* 0x0003e4000c101904 */
[----:B-1----:R-:W-:Y:S05]  /*0e50*/  RET.REL.NODEC R156 `(_ZN5flash24flash_fwd_splitkv_kernelI23Flash_fwd_kernel_traitsILi128ELi64ELi64ELi4ELb0ELb0EN7cutlass6half_tE19Flash_kernel_traitsILi128ELi64ELi64ELi4ES3_EELb0ELb1ELb0ELb0ELb0ELb0ELb0ELb0EEEvNS_16Flash_fwd_paramsE) ;  /* 0xfffffff09c687950 */ /* 0x002fea0003c3ffff */
.L_x_9980:
        /* <DEDUP_REMOVED lines=33> */
[----:B-----5:R-:W-:-:S04]  /*1070*/  IMAD.HI.U32 R11, R12, R5, RZ ;  /* 0x000000050c0b7227 */ /* 0x020fc800078e00ff */
        /* <DEDUP_REMOVED lines=63> */
[----:B------:R-:W-:-:S03]  /*1470*/  IADD3 R6, PT, PT, R13, R6, RZ ;  /* 0x000000060d067210 */ /* 0x000fc60007ffe0ff */
[----:B------:R-:W-:Y:S01]  /*1480*/  IMAD.IADD R14, R17, 0x1, R5 ;  /* 0x00000001110e7824 */ /* 0x000fe200078e0205 */
[----:B------:R-:W-:Y:S05]  /*1490*/  BRA `(.L_x_9991) ;  /* 0x0000000400387947 */ /* 0x000fea0003800000 */
.L_x_9990:
        /* <DEDUP_REMOVED lines=10> */
[----:B------:R-:W-:Y:S02]  /*1540*/  CS2R R168, SRZ ;  /* 0x0000000000a87805 */ /* 0x000fe4000001ff00 */
[----:B--2---:R-:W-:-:S04]  /*1550*/  IABS R0, R18 ;  /* 0x0000001200007213 */ /* 0x004fc80000000000 */
[----:B------:R-:W1:Y:S08]  /*1560*/  I2F.RP R9, R0 ;  /* 0x0000000000097306 */ /* 0x000e700000209400 */
[----:B-1----:R-:W1:Y:S02]  /*1570*/  MUFU.RCP R7, R9 ;  /* 0x0000000900077308 */ /* 0x002e640000001000 */
[----:B-1----:R-:W-:-:S06]  /*1580*/  IADD3 R7, PT, PT, R7, 0xffffffe, RZ ;  /* 0x0ffffffe07077810 */ /* 0x002fcc0007ffe0ff */
[----:B------:R-:W1:Y:S02]  /*1590*/  F2I.FTZ.U32.TRUNC.NTZ R25, R7 ;  /* 0x0000000700197305 */ /* 0x000e64000021f000 */
        /* <DEDUP_REMOVED lines=14> */
[----:B------:R-:W-:Y:S02]  /*1680*/  @!P3 IADD3 R25, PT, PT, R25, R4, RZ ;  /* 0x000000041919b210 */ /* 0x000fe40007ffe0ff */
[----:B------:R-:W-:Y:S01]  /*1690*/  @!P1 IADD3 R5, PT, PT, R5, -R0, RZ ;  /* 0x8000000005059210 */ /* 0x000fe20007ffe0ff */
[----:B------:R-:W-:-:S03]  /*16a0*/  @P3 IMAD.IADD R4, R13, 0x1, R14 ;  /* 0x000000010d043824 */ /* 0x000fc600078e020e */
[----:B------:R-:W-:Y:S01]  /*16b0*/  ISETP.GE.U32.AND P4, PT, R5, R0, PT ;  /* 0x000000000500720c */ /* 0x000fe20003f86070 */
[C---:B------:R-:W-:Y:S01]  /*16c0*/  @!P3 IMAD R7, R22.reuse, R6, R7 ;  /* 0x000000061607b224 */ /* 0x040fe200078e0207 */
[----:B------:R-:W-:Y:S01]  /*16d0*/  LOP3.LUT R5, R157, R18, RZ, 0x3c, !PT ;  /* 0x000000129d057212 */ /* 0x000fe200078e3cff */
[----:B------:R-:W-:-:S04]  /*16e0*/  @!P3 IMAD.WIDE.U32 R24, R22, R11, R24 ;  /* 0x0000000b1618b225 */ /* 0x000fc800078e0018 */
[-C--:B------:R-:W-:Y:S02]  /*16f0*/  @P3 IMAD R0, R145, R4.reuse, RZ ;  /* 0x0000000491003224 */ /* 0x080fe400078e02ff */
[----:B------:R-:W-:Y:S01]  /*1700*/  @P3 IMAD.WIDE.U32 R22, R144, R4, RZ ;  /* 0x0000000490163225 */ /* 0x000fe200078e00ff */
[----:B------:R-:W-:-:S03]  /*1710*/  ISETP.GE.AND P2, PT, R5, RZ, PT ;  /* 0x000000ff0500720c */ /* 0x000fc60003f46270 */
[----:B------:R-:W-:Y:S01]  /*1720*/  @!P1 VIADD R9, R9, 0x1 ;  /* 0x0000000109099836 */ /* 0x000fe20000000000 */
[----:B------:R-:W-:Y:S01]  /*1730*/  ISETP.NE.AND P1, PT, R18, RZ, PT ;  /* 0x000000ff1200720c */ /* 0x000fe20003f25270 */
[----:B------:R-:W-:Y:S01]  /*1740*/  @!P3 IMAD.MOV.U32 R12, RZ, RZ, R24 ;  /* 0x000000ffff0cb224 */ /* 0x000fe200078e0018 */
[----:B------:R-:W-:Y:S02]  /*1750*/  @!P3 IADD3 R7, PT, PT, R25, R7, RZ ;  /* 0x000000071907b210 */ /* 0x000fe40007ffe0ff */
[----:B------:R-:W-:Y:S02]  /*1760*/  @P3 IADD3 R7, PT, PT, R23, R0, RZ ;  /* 0x0000000017073210 */ /* 0x000fe40007ffe0ff */
[----:B------:R-:W-:Y:S01]  /*1770*/  @P3 MOV R12, R22 ;  /* 0x00000016000c3202 */ /* 0x000fe20000000f00 */
[----:B------:R-:W-:Y:S01]  /*1780*/  @P4 VIADD R9, R9, 0x1 ;  /* 0x0000000109094836 */ /* 0x000fe20000000000 */
[----:B------:R-:W-:Y:S02]  /*1790*/  LEA R4, R123, 0xffffffc0, 0x6 ;  /* 0xffffffc07b047811 */ /* 0x000fe400078e30ff */
[----:B------:R-:W-:-:S02]  /*17a0*/  MOV R22, R12 ;  /* 0x0000000c00167202 */ /* 0x000fc40000000f00 */
[----:B------:R-:W-:Y:S01]  /*17b0*/  MOV R23, R7 ;  /* 0x0000000700177202 */ /* 0x000fe20000000f00 */
[----:B------:R-:W-:Y:S01]  /*17c0*/  @!P3 IMAD R0, R147, R13, RZ ;  /* 0x0000000d9300b224 */ /* 0x000fe200078e02ff */
        /* <DEDUP_REMOVED lines=16> */
[----:B------:R-:W-:-:S04]  /*18d0*/  IMAD.WIDE.U32 R22, R20, R9, R14 ;  /* 0x0000000914167225 */ /* 0x000fc800078e000e */
[----:B------:R-:W-:Y:S02]  /*18e0*/  IMAD R6, R20, R6, R7 ;  /* 0x0000000614067224 */ /* 0x000fe400078e0207 */
[----:B------:R-:W-:-:S04]  /*18f0*/  @!P3 IMAD.WIDE.U32 R16, R16, R11, R24 ;  /* 0x0000000b1010b225 */ /* 0x000fc800078e0018 */
        /* <DEDUP_REMOVED lines=8> */
.L_x_9991:
[----:B------:R-:W-:Y:S05]  /*1980*/  BSYNC.RECONVERGENT B0 ;  /* 0x0000000000007941 */ /* 0x000fea0003800200 */
.L_x_9989:
[----:B------:R-:W-:Y:S01]  /*1990*/  ISETP.NE.AND P1, PT, R162, -0x1, PT ;  /* 0xffffffffa200780c */ /* 0x000fe20003f25270 */
[----:B------:R-:W2:Y:S01]  /*19a0*/  LD.E.64 R34, desc[UR4][R2.64+0x30] ;  /* 0x0000300402227980 */ /* 0x000ea2000c101b00 */
[----:B------:R-:W1:Y:S03]  /*19b0*/  S2R R9, SR_CgaCtaId ;  /* 0x0000000000097919 */ /* 0x000e660000008800 */
[----:B------:R-:W3:Y:S08]  /*19c0*/  LD.E.64 R28, desc[UR4][R2.64+0x48] ;  /* 0x00004804021c7980 */ /* 0x000ef0000c101b00 */
[----:B------:R-:W4:Y:S04]  /*19d0*/  @!P1 LD.E.64 R20, desc[UR4][R2.64+0x18] ;  /* 0x0000180402149980 */ /* 0x000f28000c101b00 */
[----:B------:R1:W5:Y:S04]  /*19e0*/  LD.E.64 R40, desc[UR4][R2.64+0x8] ;  /* 0x0000080402287980 */ /* 0x000368000c101b00 */
[----:B------:R1:W5:Y:S04]  /*19f0*/  LD.E R160, desc[UR4][R2.64+0xc0] ;  /* 0x0000c00402a07980 */ /* 0x000368000c101900 */
[----:B------:R1:W5:Y:S01]  /*1a00*/  LD.E.64 R36, desc[UR4][R2.64] ;  /* 0x0000000402247980 */ /* 0x000362000c101b00 */
[----:B--2---:R-:W-:-:S02]  /*1a10*/  @P1 IMAD R13, R35, R162, RZ ;  /* 0x000000a2230d1224 */ /* 0x004fc400078e02ff */
[----:B----4-:R-:W-:-:S04]  /*1a20*/  @!P1 IMAD.WIDE.U32 R22, R20, R158, RZ ;  /* 0x0000009e14169225 */ /* 0x010fc800078e00ff */
[----:B------:R-:W-:Y:S02]  /*1a30*/  @!P1 IMAD R5, R21, R158, RZ ;  /* 0x0000009e15059224 */ /* 0x000fe400078e02ff */
[----:B------:R-:W-:-:S04]  /*1a40*/  @P1 IMAD.WIDE.U32 R20, R34, R162, RZ ;  /* 0x000000a222141225 */ /* 0x000fc800078e00ff */
[----:B------:R-:W-:Y:S01]  /*1a50*/  @!P1 IMAD.MOV.U32 R7, RZ, RZ, R22 ;  /* 0x000000ffff079224 */ /* 0x000fe200078e0016 */
[----:B------:R-:W-:Y:S02]  /*1a60*/  @P1 MOV R7, R20 ;  /* 0x0000001400071202 */ /* 0x000fe40000000f00 */
[----:B------:R-:W-:Y:S01]  /*1a70*/  MOV R20, 0x400 ;  /* 0x0000040000147802 */ /* 0x000fe20000000f00 */
[----:B------:R-:W-:Y:S02]  /*1a80*/  @!P1 IMAD.IADD R5, R23, 0x1, R5 ;  /* 0x0000000117059824 */ /* 0x000fe400078e0205 */
[----:B------:R-:W-:Y:S01]  /*1a90*/  @P1 IMAD.IADD R5, R21, 0x1, R13 ;  /* 0x0000000115051824 */ /* 0x000fe200078e020d */
[----:B-1----:R-:W-:Y:S02]  /*1aa0*/  LEA R9, R9, R20, 0x18 ;  /* 0x0000001409097211 */ /* 0x002fe400078ec0ff */
[----:B------:R1:W5:Y:S01]  /*1ab0*/  LD.E.64 R20, desc[UR4][R2.64+0x10] ;  /* 0x0000100402147980 */ /* 0x000362000c101b00 */
[----:B------:R-:W-:Y:S01]  /*1ac0*/  IMAD.SHL.U32 R0, R8, 0x8, RZ ;  /* 0x0000000808007824 */ /* 0x000fe200078e00ff */
[----:B------:R-:W-:Y:S01]  /*1ad0*/  SHF.R.U32.HI R24, RZ, 0x3, R8 ;  /* 0x00000003ff187819 */ /* 0x000fe20000011608 */
[----:B------:R-:W-:-:S03]  /*1ae0*/  IMAD.IADD R148, R94, 0x1, -R161 ;  /* 0x000000015e947824 */ /* 0x000fc600078e0aa1 */
[C---:B------:R-:W-:Y:S02]  /*1af0*/  LOP3.LUT R164, R0.reuse, 0x38, RZ, 0xc0, !PT ;  /* 0x0000003800a47812 */ /* 0x040fe400078ec0ff */
[----:B------:R-:W-:Y:S02]  /*1b00*/  LOP3.LUT R15, R0, 0x1c0, RZ, 0xc0, !PT ;  /* 0x000001c0000f7812 */ /* 0x000fe400078ec0ff */
[----:B------:R-:W-:Y:S02]  /*1b10*/  ISETP.GE.AND P5, PT, R24, R148, PT ;  /* 0x000000941800720c */ /* 0x000fe40003fa6270 */
[----:B------:R-:W-:Y:S02]  /*1b20*/  IADD3 R22, P2, PT, R164, R7, RZ ;  /* 0x00000007a4167210 */ /* 0x000fe40007f5e0ff */
[----:B------:R-:W-:Y:S01]  /*1b30*/  LOP3.LUT R15, R15, 0x38, R8, 0xf8, !PT ;  /* 0x000000380f0f7812 */ /* 0x000fe200078ef808 */
[----:B------:R-:W-:Y:S02]  /*1b40*/  VIADD R127, R123, 0xffffffff ;  /* 0xffffffff7b7f7836 */ /* 0x000fe40000000000 */
[----:B------:R-:W-:Y:S01]  /*1b50*/  IMAD.X R23, RZ, RZ, R5, P2 ;  /* 0x000000ffff177224 */ /* 0x000fe200010e0605 */
[----:B------:R-:W-:Y:S01]  /*1b60*/  LOP3.LUT R15, R15, 0x38, R0, 0x78, !PT ;  /* 0x000000380f0f7812 */ /* 0x000fe200078e7800 */
[-C--:B---3--:R-:W-:Y:S01]  /*1b70*/  IMAD R31, R29, R157.reuse, RZ ;  /* 0x0000009d1d1f7224 */ /* 0x088fe200078e02ff */
[----:B------:R-:W-:Y:S01]  /*1b80*/  MOV R25, RZ ;  /* 0x000000ff00197202 */ /* 0x000fe20000000f00 */
[----:B------:R-:W-:Y:S01]  /*1b90*/  IMAD.WIDE.U32 R28, R28, R157, R22 ;  /* 0x0000009d1c1c7225 */ /* 0x000fe200078e0016 */
[----:B------:R-:W-:-:S02]  /*1ba0*/  SHF.L.U32 R101, R127, 0x6, RZ ;  /* 0x000000067f657819 */ /* 0x000fc400000006ff */
[----:B------:R-:W-:Y:S01]  /*1bb0*/  IADD3 R38, P4, PT, R164, R12, RZ ;  /* 0x0000000ca4267210 */ /* 0x000fe20007f9e0ff */
[C---:B------:R-:W-:Y:S01]  /*1bc0*/  VIADD R7, R24.reuse, 0x20 ;  /* 0x0000002018077836 */ /* 0x040fe20000000000 */
[C---:B------:R-:W-:Y:S01]  /*1bd0*/  IADD3 R13, PT, PT, R24.reuse, 0x10, RZ ;  /* 0x00000010180d7810 */ /* 0x040fe20007ffe0ff */
[----:B------:R-:W-:Y:S01]  /*1be0*/  VIADD R5, R24, 0x30 ;  /* 0x0000003018057836 */ /* 0x000fe20000000000 */
[----:B------:R-:W-:Y:S01]  /*1bf0*/  LOP3.LUT R22, R15, 0x1e00, R0, 0xf8, !PT ;  /* 0x00001e000f167812 */ /* 0x000fe200078ef800 */
[----:B------:R-:W-:Y:S01]  /*1c00*/  BSSY.RECONVERGENT B0, `(.L_x_9992) ;  /* 0x000001e000007945 */ /* 0x000fe20003800200 */
[----:B------:R-:W-:Y:S01]  /*1c10*/  IMAD.WIDE.U32 R32, R33, 0x40, R24 ;  /* 0x0000004021207825 */ /* 0x000fe200078e0018 */
[-C--:B------:R-:W-:Y:S02]  /*1c20*/  ISETP.GE.AND P1, PT, R13, R148.reuse, PT ;  /* 0x000000940d00720c */ /* 0x080fe40003f26270 */
[-C--:B------:R-:W-:Y:S01]  /*1c30*/  ISETP.GE.AND P3, PT, R7, R148.reuse, PT ;  /* 0x000000940700720c */ /* 0x080fe20003f66270 */
[----:B------:R-:W-:Y:S01]  /*1c40*/  IMAD.IADD R12, R10, 0x1, -R101 ;  /* 0x000000010a0c7824 */ /* 0x000fe200078e0a65 */
[----:B------:R-:W-:Y:S01]  /*1c50*/  ISETP.GE.AND P2, PT, R5, R148, PT ;  /* 0x000000940500720c */ /* 0x000fe20003f46270 */
[----:B------:R-:W-:Y:S01]  /*1c60*/  IMAD.X R39, RZ, RZ, R6, P4 ;  /* 0x000000ffff277224 */ /* 0x000fe200020e0606 */
[----:B------:R-:W-:Y:S01]  /*1c70*/  LOP3.LUT R149, R164, 0x40, RZ, 0xfc, !PT ;  /* 0x00000040a4957812 */ /* 0x000fe200078efcff */
[----:B------:R-:W-:Y:S01]  /*1c80*/  IMAD.IADD R31, R29, 0x1, R31 ;  /* 0x000000011d1f7824 */ /* 0x000fe200078e021f */
[----:B------:R-:W-:Y:S01]  /*1c90*/  LEA R159, R22, R9, 0x1 ;  /* 0x00000009169f7211 */ /* 0x000fe200078e08ff */
[----:B-1----:R-:W-:Y:S08]  /*1ca0*/  @P5 BRA `(.L_x_9993) ;  /* 0x00000000004c5947 */ /* 0x002ff00003800000 */
        /* <DEDUP_REMOVED lines=19> */
.L_x_9993:
[----:B------:R-:W-:Y:S05]  /*1de0*/  BSYNC.RECONVERGENT B0 ;  /* 0x0000000000007941 */ /* 0x000fea0003800200 */
.L_x_9992:
[----:B------:R-:W-:Y:S01]  /*1df0*/  BSSY.RECONVERGENT B0, `(.L_x_9994) ;  /* 0x000001c000007945 */ /* 0x000fe20003800200 */
[C---:B------:R-:W-:Y:S01]  /*1e00*/  ISETP.GE.AND P6, PT, R24.reuse, R12, PT ;  /* 0x0000000c1800720c */ /* 0x040fe20003fc6270 */
[----:B------:R-:W-:Y:S01]  /*1e10*/  IMAD.WIDE.U32 R38, R24, R144, R38 ;  /* 0x0000009018267225 */ /* 0x000fe200078e0026 */
[C---:B------:R-:W-:Y:S02]  /*1e20*/  SHF.L.U64.HI R6, R144.reuse, 0x4, R145 ;  /* 0x0000000490067819 */ /* 0x040fe40000010291 */
[----:B------:R-:W-:Y:S01]  /*1e30*/  SHF.L.U32 R93, R144, 0x4, RZ ;  /* 0x00000004905d7819 */ /* 0x000fe200000006ff */
        /* <DEDUP_REMOVED lines=23> */
.L_x_9995:
[----:B------:R-:W-:Y:S05]  /*1fb0*/  BSYNC.RECONVERGENT B0 ;  /* 0x0000000000007941 */ /* 0x000fea0003800200 */
.L_x_9994:
[----:B------:R-:W-:Y:S01]  /*1fc0*/  IMAD R151, R145, R24, RZ ;  /* 0x0000001891977224 */ /* 0x000fe200078e02ff */
[----:B------:R-:W-:Y:S01]  /*1fd0*/  BSSY.RECONVERGENT B0, `(.L_x_9996) ;  /* 0x000001c000007945 */ /* 0x000fe20003800200 */
[C---:B------:R-:W-:Y:S01]  /*1fe0*/  SHF.L.U64.HI R6, R93.reuse, 0x1, R6 ;  /* 0x000000015d067819 */ /* 0x040fe20000010206 */
[----:B------:R-:W-:Y:S01]  /*1ff0*/  IMAD.SHL.U32 R93, R93, 0x2, RZ ;  /* 0x000000025d5d7824 */ /* 0x000fe200078e00ff */
[----:B-----5:R-:W-:Y:S02]  /*2000*/  LEA R152, P1, R38, R40, 0x1 ;  /* 0x0000002826987211 */ /* 0x020fe400078208ff */
[----:B------:R-:W-:Y:S01]  /*2010*/  IADD3 R151, PT, PT, R39, R151, RZ ;  /* 0x0000009727977210 */ /* 0x000fe20007ffe0ff */
[----:B------:R-:W-:Y:S05]  /*2020*/  @P3 BRA `(.L_x_9997) ;  /* 0x0000000000583947 */ /* 0x000fea0003800000 */
[----:B------:R-:W-:Y:S01]  /*2030*/  IADD3 R22, P3, PT, R32, 0x20, RZ ;  /* 0x0000002020167810 */ /* 0x000fe20007f7e0ff */
[----:B-12---:R-:W-:Y:S01]  /*2040*/  IMAD.MOV.U32 R42, RZ, RZ, R28 ;  /* 0x000000ffff2a7224 */ /* 0x006fe200078e001c */
        /* <DEDUP_REMOVED lines=20> */
.L_x_9997:
[----:B------:R-:W-:Y:S05]  /*2190*/  BSYNC.RECONVERGENT B0 ;  /* 0x0000000000007941 */ /* 0x000fea0003800200 */
.L_x_9996:
[----:B------:R-:W-:Y:S01]  /*21a0*/  LEA.HI.X R151, R38, R41, R151, 0x1, P1 ;  /* 0x0000002926977211 */ /* 0x000fe200008f0c97 */
[----:B------:R-:W-:Y:S01]  /*21b0*/  BSSY.RECONVERGENT B0, `(.L_x_9998) ;  /* 0x000001c000007945 */ /* 0x000fe20003800200 */
[----:B---3--:R-:W-:Y:S02]  /*21c0*/  IADD3 R22, P1, PT, R93, R152, RZ ;  /* 0x000000985d167210 */ /* 0x008fe40007f3e0ff */
[-C--:B------:R-:W-:Y:S02]  /*21d0*/  ISETP.GE.AND P5, PT, R13, R12.reuse, PT ;  /* 0x0000000c0d00720c */ /* 0x080fe40003fa6270 */
[-C--:B------:R-:W-:Y:S01]  /*21e0*/  ISETP.GE.AND P4, PT, R7, R12.reuse, PT ;  /* 0x0000000c0700720c */ /* 0x080fe20003f86270 */
[----:B------:R-:W-:Y:S01]  /*21f0*/  IMAD.X R23, R6, 0x1, R151, P1 ;  /* 0x0000000106177824 */ /* 0x000fe200008e0697 */
        /* <DEDUP_REMOVED lines=23> */
.L_x_9999:
[----:B------:R-:W-:Y:S05]  /*2370*/  BSYNC.RECONVERGENT B0 ;  /* 0x0000000000007941 */ /* 0x000fea0003800200 */
.L_x_9998:
        /* <DEDUP_REMOVED lines=17> */
.L_x_10001:
[----:B------:R-:W-:Y:S05]  /*2490*/  BSYNC.RECONVERGENT B0 ;  /* 0x0000000000007941 */ /* 0x000fea0003800200 */
.L_x_10000:
        /* <DEDUP_REMOVED lines=14> */
.L_x_10003:
[----:B------:R-:W-:Y:S05]  /*2580*/  BSYNC.RECONVERGENT B0 ;  /* 0x0000000000007941 */ /* 0x000fea0003800200 */
.L_x_10002:
        /* <DEDUP_REMOVED lines=16> */
.L_x_10005:
[----:B------:R-:W-:Y:S05]  /*2690*/  BSYNC.RECONVERGENT B0 ;  /* 0x0000000000007941 */ /* 0x000fea0003800200 */
.L_x_10004:
        /* <DEDUP_REMOVED lines=16> */
.L_x_10007:
[----:B------:R-:W-:Y:S05]  /*27a0*/  BSYNC.RECONVERGENT B0 ;  /* 0x0000000000007941 */ /* 0x000fea0003800200 */
.L_x_10006:
[----:B------:R-:W-:Y:S01]  /*27b0*/  IABS R19, R18 ;  /* 0x0000001200137213 */ /* 0x000fe20000000000 */
[----:B----4-:R-:W-:Y:S01]  /*27c0*/  IMAD.MOV.U32 R28, RZ, RZ, RZ ;  /* 0x000000ffff1c7224 */ /* 0x010fe200078e00ff */
[----:B------:R-:W-:Y:S01]  /*27d0*/  IABS R17, R157 ;  /* 0x0000009d00117213 */ /* 0x000fe20000000000 */
[----:B------:R-:W-:Y:S01]  /*27e0*/  IMAD R11, R11, R146, RZ ;  /* 0x000000920b0b7224 */ /* 0x000fe200078e02ff */
[----:B------:R-:W1:Y:S01]  /*27f0*/  I2F.RP R25, R19 ;  /* 0x0000001300197306 */ /* 0x000e620000209400 */
[----:B------:R-:W0:Y:S04]  /*2800*/  LDGDEPBAR ;  /* 0x00000000000079af */ /* 0x000e280000000000 */
[----:B------:R4:W5:Y:S04]  /*2810*/  LD.E R97, desc[UR4][R2.64+0x184] ;  /* 0x0001840402617980 */ /* 0x000968000c101900 */
[----:B------:R4:W5:Y:S01]  /*2820*/  LD.E R95, desc[UR4][R2.64+0x188] ;  /* 0x00018804025f7980 */ /* 0x000962000c101900 */
[----:B------:R-:W-:Y:S01]  /*2830*/  IMAD R11, R4, R147, R11 ;  /* 0x00000093040b7224 */ /* 0x000fe200078e020b */
[----:B------:R-:W-:Y:S01]  /*2840*/  SHF.R.U32.HI R92, RZ, 0x1, R8 ;  /* 0x00000001ff5c7819 */ /* 0x000fe20000011608 */
[----:B------:R-:W-:Y:S01]  /*2850*/  IMAD R155, R147, R24, RZ ;  /* 0x00000018939b7224 */ /* 0x000fe200078e02ff */
[----:B-1----:R4:W1:Y:S01]  /*2860*/  MUFU.RCP R23, R25 ;  /* 0x0000001900177308 */ /* 0x0028620000001000 */
[----:B------:R-:W-:-:S05]  /*2870*/  DEPBAR.LE SB0, 0x0 ;  /* 0x000080000000791a */ /* 0x000fca0000000000 */
[----:B------:R-:W-:Y:S05]  /*2880*/  WARPSYNC.ALL ;  /* 0x0000000000007948 */ /* 0x000fea0003800000 */
[----:B-1----:R-:W-:Y:S01]  /*2890*/  VIADD R23, R23, 0xffffffe ;  /* 0x0ffffffe17177836 */ /* 0x002fe20000000000 */
[----:B------:R-:W-:Y:S03]  /*28a0*/  BSSY.RECONVERGENT B0, `(.L_x_10008) ;  /* 0x000003e000007945 */ /* 0x000fe60003800200 */
[----:B------:R-:W1:Y:S02]  /*28b0*/  F2I.FTZ.U32.TRUNC.NTZ R29, R23 ;  /* 0x00000017001d7305 */ /* 0x000e64000021f000 */
[----:B-1----:R-:W-:-:S04]  /*28c0*/  IMAD.MOV R15, RZ, RZ, -R29 ;  /* 0x000000ffff0f7224 */ /* 0x002fc800078e0a1d */
        /* <DEDUP_REMOVED lines=9> */
[----:B------:R-:W-:-:S11]  /*2960*/  ISETP.GE.AND P1, PT, R15, RZ, PT ;  /* 0x000000ff0f00720c */ /* 0x000fd60003f26270 */
[----:B------:R-:W-:Y:S02]  /*2970*/  @!P2 IMAD.IADD R28, R28, 0x1, -R19 ;  /* 0x000000011c1ca824 */ /* 0x000fe400078e0a13 */
[----:B------:R-:W-:Y:S01]  /*2980*/  @!P2 VIADD R22, R22, 0x1 ;  /* 0x000000011616a836 */ /* 0x000fe20000000000 */
[----:B------:R-:W-:Y:S02]  /*2990*/  ISETP.NE.AND P2, PT, R18, RZ, PT ;  /* 0x000000ff1200720c */ /* 0x000fe40003f45270 */
[----:B------:R-:W-:-:S13]  /*29a0*/  ISETP.GE.U32.AND P3, PT, R28, R19, PT ;  /* 0x000000131c00720c */ /* 0x000fda0003f66070 */
[----:B------:R-:W-:-:S05]  /*29b0*/  @P3 VIADD R22, R22, 0x1 ;  /* 0x0000000116163836 */ /* 0x000fca0000000000 */
[----:B------:R-:W-:Y:S02]  /*29c0*/  @!P1 IADD3 R22, PT, PT, -R22, RZ, RZ ;  /* 0x000000ff16169210 */ /* 0x000fe40007ffe1ff */
[----:B------:R-:W-:Y:S01]  /*29d0*/  @!P2 LOP3.LUT R22, RZ, R18, RZ, 0x33, !PT ;  /* 0x00000012ff16a212 */ /* 0x000fe200078e33ff */
[----:B------:R-:W-:-:S03]  /*29e0*/  IMAD.WIDE.U32 R18, R4, R146, RZ ;  /* 0x0000009204127225 */ /* 0x000fc600078e00ff */
[----:B------:R-:W-:Y:S01]  /*29f0*/  SHF.R.S32.HI R4, RZ, 0x1f, R22 ;  /* 0x0000001fff047819 */ /* 0x000fe20000011416 */
[----:B------:R-:W-:Y:S01]  /*2a00*/  IMAD R15, R27, R22, RZ ;  /* 0x000000161b0f7224 */ /* 0x000fe200078e02ff */
[----:B------:R-:W-:Y:S01]  /*2a10*/  IADD3 R16, P2, P1, R18, R16, R164 ;  /* 0x0000001012107210 */ /* 0x000fe2000795e0a4 */
[----:B------:R-:W-:Y:S02]  /*2a20*/  IMAD.IADD R11, R19, 0x1, R11 ;  /* 0x00000001130b7824 */ /* 0x000fe400078e020b */
[----:B------:R-:W-:-:S03]  /*2a30*/  IMAD.WIDE.U32 R22, R26, R22, RZ ;  /* 0x000000161a167225 */ /* 0x000fc600078e00ff */
[----:B------:R-:W-:Y:S01]  /*2a40*/  IADD3.X R11, PT, PT, R11, R14, RZ, P2, P1 ;  /* 0x0000000e0b0b7210 */ /* 0x000fe200017e24ff */
[----:B------:R-:W-:Y:S01]  /*2a50*/  IMAD R4, R4, R26, R15 ;  /* 0x0000001a04047224 */ /* 0x000fe200078e020f */
[----:B------:R-:W-:Y:S01]  /*2a60*/  IADD3 R16, P1, PT, R16, R22, RZ ;  /* 0x0000001610107210 */ /* 0x000fe20007f3e0ff */
[----:B------:R-:W-:Y:S02]  /*2a70*/  IMAD.SHL.U32 R14, R8, 0x40, RZ ;  /* 0x00000040080e7824 */ /* 0x000fe400078e00ff */
[----:B------:R-:W-:-:S03]  /*2a80*/  IMAD.IADD R4, R23, 0x1, R4 ;  /* 0x0000000117047824 */ /* 0x000fc600078e0204 */
[----:B------:R-:W-:Y:S02]  /*2a90*/  LOP3.LUT R15, R14, 0x1c0, RZ, 0xc0, !PT ;  /* 0x000001c00e0f7812 */ /* 0x000fe400078ec0ff */
[----:B------:R-:W-:Y:S02]  /*2aa0*/  IADD3.X R17, PT, PT, R11, R4, RZ, P1, !PT ;  /* 0x000000040b117210 */ /* 0x000fe40000ffe4ff */
[----:B------:R-:W-:Y:S02]  /*2ab0*/  SHF.L.U32 R4, R8, 0x5, RZ ;  /* 0x0000000508047819 */ /* 0x000fe400000006ff */
[----:B------:R-:W-:Y:S01]  /*2ac0*/  LOP3.LUT R11, R14, 0x200, RZ, 0xc0, !PT ;  /* 0x000002000e0b7812 */ /* 0x000fe200078ec0ff */
[----:B------:R-:W-:-:S03]  /*2ad0*/  IMAD.WIDE.U32 R16, R24, R146, R16 ;  /* 0x0000009218107225 */ /* 0x000fc600078e0010 */
[----:B------:R-:W-:Y:S01]  /*2ae0*/  LOP3.LUT R19, R11, 0x7c00, R4, 0xf8, !PT ;  /* 0x00007c000b137812 */ /* 0x000fe200078ef804 */
[----:B------:R-:W-:Y:S01]  /*2af0*/  IMAD.IADD R155, R17, 0x1, R155 ;  /* 0x00000001119b7824 */ /* 0x000fe200078e029b */
[----:B------:R-:W-:Y:S02]  /*2b00*/  LEA R154, P1, R16, R20, 0x1 ;  /* 0x00000014109a7211 */ /* 0x000fe400078208ff */
[----:B------:R-:W-:Y:S02]  /*2b10*/  SHF.L.U64.HI R17, R146, 0x4, R147 ;  /* 0x0000000492117819 */ /* 0x000fe40000010293 */
[----:B------:R-:W-:Y:S01]  /*2b20*/  LEA.HI.X R155, R16, R21, R155, 0x1, P1 ;  /* 0x00000015109b7211 */ /* 0x000fe200008f0c9b */
[----:B------:R-:W-:Y:S01]  /*2b30*/  IMAD.SHL.U32 R16, R146, 0x10, RZ ;  /* 0x0000001092107824 */ /* 0x000fe200078e00ff */
[----:B------:R-:W-:-:S04]  /*2b40*/  LOP3.LUT R21, R15, 0x8, R92, 0xf8, !PT ;  /* 0x000000080f157812 */ /* 0x000fc800078ef85c */
        /* <DEDUP_REMOVED lines=17> */
.L_x_10009:
[----:B------:R1:W-:Y:S04]  /*2c60*/  STS.128 [R159+0x8000], RZ ;  /* 0x008000ff9f007388 */ /* 0x0003e80000000c00 */
[----:B------:R1:W-:Y:S02]  /*2c70*/  STS.128 [R159+0xa000], RZ ;  /* 0x00a000ff9f007388 */ /* 0x0003e40000000c00 */
.L_x_10010:
[----:B------:R-:W-:Y:S05]  /*2c80*/  BSYNC.RECONVERGENT B0 ;  /* 0x0000000000007941 */ /* 0x000fea0003800200 */
.L_x_10008:
[-C--:B------:R-:W-:Y:S01]  /*2c90*/  ISETP.GE.AND P2, PT, R13, R12.reuse, PT ;  /* 0x0000000c0d00720c */ /* 0x080fe20003f46270 */
[----:B------:R-:W-:Y:S01]  /*2ca0*/  BSSY.RECONVERGENT B0, `(.L_x_10011) ;  /* 0x000001a000007945 */ /* 0x000fe20003800200 */
[----:B------:R-:W-:Y:S02]  /*2cb0*/  LOP3.LUT R15, R15, 0x8, R8, 0x78, !PT ;  /* 0x000000080f0f7812 */ /* 0x000fe400078e7808 */
[-C--:B------:R-:W-:Y:S02]  /*2cc0*/  ISETP.GE.AND P3, PT, R7, R12.reuse, PT ;  /* 0x0000000c0700720c */ /* 0x080fe40003f66270 */
[----:B------:R-:W-:Y:S02]  /*2cd0*/  ISETP.GE.AND P4, PT, R5, R12, PT ;  /* 0x0000000c0500720c */ /* 0x000fe40003f86270 */
[----:B------:R-:W-:Y:S01]  /*2ce0*/  LOP3.LUT R15, R15, 0x38, R0, 0x78, !PT ;  /* 0x000000380f0f7812 */ /* 0x000fe200078e7800 */
[----:B------:R-:W-:Y:S01]  /*2cf0*/  IMAD.IADD R0, R4, 0x1, R19 ;  /* 0x0000000104007824 */ /* 0x000fe200078e0213 */
[----:B------:R-:W-:-:S02]  /*2d00*/  LOP3.LUT R142, R14, 0x400, RZ, 0xc0, !PT ;  /* 0x000004000e8e7812 */ /* 0x000fc400078ec0ff */
[----:B------:R-:W-:Y:S01]  /*2d10*/  LEA R12, P1, R16, R154, 0x1 ;  /* 0x0000009a100c7211 */ /* 0x000fe200078208ff */
[----:B------:R1:W-:Y:S01]  /*2d20*/  @P2 STS.128 [R159+0x8800], RZ ;  /* 0x008800ff9f002388 */ /* 0x0003e20000000c00 */
[----:B------:R-:W-:Y:S02]  /*2d30*/  IMAD R143, R0, 0x2, R9 ;  /* 0x00000002008f7824 */ /* 0x000fe400078e0209 */
[----:B------:R-:W-:Y:S01]  /*2d40*/  LEA.HI.X R13, R16, R155, R17, 0x1, P1 ;  /* 0x0000009b100d7211 */ /* 0x000fe200008f0c11 */
[----:B------:R1:W-:Y:S01]  /*2d50*/  @P2 STS.128 [R159+0xa800], RZ ;  /* 0x00a800ff9f002388 */ /* 0x0003e20000000c00 */
[----:B------:R-:W-:Y:S01]  /*2d60*/  IMAD R142, R15, 0x2, R142 ;  /* 0x000000020f8e7824 */ /* 0x000fe200078e028e */
        /* <DEDUP_REMOVED lines=13> */
.L_x_10012:
[----:B------:R-:W-:Y:S05]  /*2e40*/  BSYNC.RECONVERGENT B0 ;  /* 0x0000000000007941 */ /* 0x000fea0003800200 */
.L_x_10011:
        /* <DEDUP_REMOVED lines=19> */
.L_x_10014:
[----:B------:R-:W-:Y:S05]  /*2f80*/  BSYNC.RECONVERGENT B0 ;  /* 0x0000000000007941 */ /* 0x000fea0003800200 */
.L_x_10013:
        /* <DEDUP_REMOVED lines=18> */
.L_x_10016:
[----:B------:R-:W-:Y:S05]  /*30b0*/  BSYNC.RECONVERGENT B0 ;  /* 0x0000000000007941 */ /* 0x000fea0003800200 */
.L_x_10015:
[----:B------:R-:W-:Y:S01]  /*30c0*/  LDSM.16.M88.4 R80, [R143] ;  /* 0x000000008f50783b */ /* 0x000fe20000000200 */
[----:B------:R-:W-:Y:S01]  /*30d0*/  IMAD.MOV.U32 R5, RZ, RZ, 0x20 ;  /* 0x00000020ff057424 */ /* 0x000fe200078e00ff */
[----:B------:R-:W-:Y:S01]  /*30e0*/  R2P PR, R8, 0x6 ;  /* 0x0000000608007804 */ /* 0x000fe20000000000 */
[----:B------:R-:W-:Y:S01]  /*30f0*/  IMAD.MOV.U32 R7, RZ, RZ, 0x40 ;  /* 0x00000040ff077424 */ /* 0x000fe200078e00ff */
[----:B------:R-:W2:Y:S01]  /*3100*/  LDSM.16.M88.4 R52, [R142+0x4000] ;  /* 0x004000008e34783b */ /* 0x000ea20000000200 */
[----:B------:R-:W-:Y:S01]  /*3110*/  SHF.R.U32.HI R0, RZ, 0x2, R8 ;  /* 0x00000002ff007819 */ /* 0x000fe20000011608 */
[----:B------:R-:W-:Y:S01]  /*3120*/  BSSY.RECONVERGENT B1, `(.L_x_10017) ;  /* 0x00000fe000017945 */ /* 0x000fe20003800200 */
[----:B------:R-:W-:Y:S01]  /*3130*/  SEL R5, R5, 0xffffffe0, !P1 ;  /* 0xffffffe005057807 */ /* 0x000fe20004800000 */
[----:B------:R-:W3:Y:S01]  /*3140*/  LDSM.16.M88.4 R44, [R142+0x4800] ;  /* 0x004800008e2c783b */ /* 0x000ee20000000200 */
[----:B------:R-:W-:Y:S02]  /*3150*/  SEL R7, R7, 0xffffffc0, !P2 ;  /* 0xffffffc007077807 */ /* 0x000fe40005000000 */
[----:B------:R-:W-:Y:S01]  /*3160*/  LOP3.LUT R92, R92, 0x1f0, RZ, 0xc0, !PT ;  /* 0x000001f05c5c7812 */ /* 0x000fe200078ec0ff */
[----:B------:R-:W3:Y:S01]  /*3170*/  LDSM.16.M88.4 R36, [R142+0x5000] ;  /* 0x005000008e24783b */ /* 0x000ee20000000200 */
[C-C-:B------:R-:W-:Y:S01]  /*3180*/  IMAD.IADD R141, R143.reuse, 0x1, R5.reuse ;  /* 0x000000018f8d7824 */ /* 0x140fe200078e0205 */
[----:B------:R-:W-:Y:S01]  /*3190*/  LOP3.LUT R0, R0, 0x7, RZ, 0xc0, !PT ;  /* 0x0000000700007812 */ /* 0x000fe200078ec0ff */
[C---:B------:R-:W-:Y:S01]  /*31a0*/  IMAD.IADD R137, R142.reuse, 0x1, R5 ;  /* 0x000000018e897824 */ /* 0x040fe200078e0205 */
[----:B------:R-:W3:Y:S01]  /*31b0*/  LDSM.16.M88.4 R16, [R142+0x5800] ;  /* 0x005800008e10783b */ /* 0x000ee20000000200 */
[--C-:B------:R-:W-:Y:S01]  /*31c0*/  IMAD.IADD R140, R143, 0x1, R7.reuse ;  /* 0x000000018f8c7824 */ /* 0x100fe200078e0207 */
[----:B------:R-:W-:Y:S01]  /*31d0*/  ISETP.GT.U32.AND P1, PT, R127, R150, PT ;  /* 0x000000967f00720c */ /* 0x000fe20003f24070 */
[----:B------:R-:W-:Y:S01]  /*31e0*/  IMAD.IADD R136, R142, 0x1, R7 ;  /* 0x000000018e887824 */ /* 0x000fe200078e0207 */
[----:B------:R-:W-:Y:S01]  /*31f0*/  LDSM.16.M88.4 R68, [R141] ;  /* 0x000000008d44783b */ /* 0x000fe20000000200 */
[----:B------:R-:W-:Y:S01]  /*3200*/  IMAD.IADD R139, R5, 0x1, R140 ;  /* 0x00000001058b7824 */ /* 0x000fe200078e028c */
[----:B------:R-:W-:Y:S01]  /*3210*/  IADD3 R0, PT, PT, R161, R0, R92 ;  /* 0x00000000a1007210 */ /* 0x000fe20007ffe05c */
[----:B------:R-:W-:Y:S01]  /*3220*/  IMAD.IADD R135, R5, 0x1, R136 ;  /* 0x0000000105877824 */ /* 0x000fe200078e0288 */
[----:B-1----:R-:W1:Y:S01]  /*3230*/  LDSM.16.M88.4 R12, [R137+0x4800] ;  /* 0x00480000890c783b */ /* 0x002e620000000200 */
[----:B-----5:R-:W-:-:S02]  /*3240*/  IADD3 R95, PT, PT, R95, R10, -R94 ;  /* 0x0000000a5f5f7210 */ /* 0x020fc40007ffe85e */
[----:B------:R-:W-:Y:S01]  /*3250*/  IADD3 R97, PT, PT, R10, -R94, -R97 ;  /* 0x8000005e0a617210 */ /* 0x000fe20007ffe861 */
[----:B------:R-:W1:Y:S02]  /*3260*/  LDSM.16.M88.4 R20, [R137+0x4000] ;  /* 0x004000008914783b */ /* 0x000e640000000200 */
[C---:B------:R-:W-:Y:S02]  /*3270*/  IMAD.IADD R163, R0.reuse, 0x1, R95 ;  /* 0x0000000100a37824 */ /* 0x040fe400078e025f */
[----:B------:R-:W-:Y:S01]  /*3280*/  LDSM.16.M88.4 R64, [R140] ;  /* 0x000000008c40783b */ /* 0x000fe20000000200 */
[----:B------:R-:W-:Y:S02]  /*3290*/  IMAD.IADD R121, R0, 0x1, R97 ;  /* 0x0000000100797824 */ /* 0x000fe400078e0261 */
[C-C-:B------:R-:W-:Y:S01]  /*32a0*/  VIADDMNMX R166, R163.reuse, 0x1, R10.reuse, PT ;  /* 0x00000001a3a67846 */ /* 0x140fe2000380010a */
[----:B------:R-:W1:Y:S01]  /*32b0*/  LDSM.16.M88.4 R88, [R137+0x5000] ;  /* 0x005000008958783b */ /* 0x000e620000000200 */
[----:B------:R-:W-:-:S03]  /*32c0*/  VIADDMNMX R163, R163, 0x9, R10, PT ;  /* 0x00000009a3a37846 */ /* 0x000fc6000380010a */
[----:B------:R-:W-:Y:S01]  /*32d0*/  LDSM.16.M88.4 R84, [R137+0x5800] ;  /* 0x005800008954783b */ /* 0x000fe20000000200 */
[C---:B--2---:R-:W-:Y:S03]  /*32e0*/  HMMA.16816.F32 R56, R80.reuse, R52, RZ ;  /* 0x000000345038723c */ /* 0x044fe600000018ff */
[----:B----4-:R-:W-:Y:S04]  /*32f0*/  LDSM.16.M88.4 R24, [R136+0x4000] ;  /* 0x004000008818783b */ /* 0x010fe80000000200 */
        /* <DEDUP_REMOVED lines=15> */
[----:B------:R-:W1:Y:S07]  /*33f0*/  LDSM.16.M88.4 R12, [R139] ;  /* 0x000000008b0c783b */ /* 0x000e6e0000000200 */
[C---:B------:R-:W-:Y:S08]  /*3400*/  HMMA.16816.F32 R56, R68.reuse, R20, R56 ;  /* 0x000000144438723c */ /* 0x040ff00000001838 */
[C---:B------:R-:W-:Y:S01]  /*3410*/  HMMA.16816.F32 R52, R68.reuse, R22, R52 ;  /* 0x000000164434723c */ /* 0x040fe20000001834 */
[----:B------:R-:W3:Y:S07]  /*3420*/  LDSM.16.M88.4 R20, [R135+0x5000] ;  /* 0x005000008714783b */ /* 0x000eee0000000200 */
[----:B------:R-:W-:Y:S08]  /*3430*/  HMMA.16816.F32 R40, R68, R88, R40 ;  /* 0x000000584428723c */ /* 0x000ff00000001828 */
[C---:B--2---:R-:W-:Y:S08]  /*3440*/  HMMA.16816.F32 R48, R64.reuse, R16, R48 ;  /* 0x000000104030723c */ /* 0x044ff00000001830 */
[----:B------:R-:W-:Y:S01]  /*3450*/  HMMA.16816.F32 R44, R64, R18, R44 ;  /* 0x00000012402c723c */ /* 0x000fe2000000182c */
[----:B------:R-:W2:Y:S07]  /*3460*/  LDSM.16.M88.4 R16, [R135+0x5800] ;  /* 0x005800008710783b */ /* 0x000eae0000000200 */
        /* <DEDUP_REMOVED lines=25> */
[C---:B--2---:R-:W-:Y:S08]  /*3600*/  HMMA.16816.F32 R32, R12.reuse, R16, R32 ;  /* 0x000000100c20723c */ /* 0x044ff00000001820 */
[----:B------:R-:W-:Y:S01]  /*3610*/  HMMA.16816.F32 R80, R12, R18, R80 ;  /* 0x000000120c50723c */ /* 0x000fe20000001850 */
[----:B------:R-:W2:Y:S04]  /*3620*/  LDSM.16.M88.4 R16, [R137+0x6800] ;  /* 0x006800008910783b */ /* 0x000ea80000000200 */
[----:B------:R-:W2:Y:S03]  /*3630*/  LDSM.16.M88.4 R12, [R137+0x7000] ;  /* 0x00700000890c783b */ /* 0x000ea60000000200 */
        /* <DEDUP_REMOVED lines=11> */
[----:B------:R-:W-:Y:S04]  /*36f0*/  LDSM.16.M88.4 R28, [R139+0x2000] ;  /* 0x002000008b1c783b */ /* 0x000fe80000000200 */
[----:B------:R-:W1:Y:S03]  /*3700*/  LDSM.16.M88.4 R24, [R135+0x6000] ;  /* 0x006000008718783b */ /* 0x000e660000000200 */
[C---:B---3--:R-:W-:Y:S08]  /*3710*/  HMMA.16816.F32 R56, R84.reuse, R20, R56 ;  /* 0x000000145438723c */ /* 0x048ff00000001838 */
[C---:B------:R-:W-:Y:S01]  /*3720*/  HMMA.16816.F32 R52, R84.reuse, R22, R52 ;  /* 0x000000165434723c */ /* 0x040fe20000001834 */
[----:B------:R-:W3:Y:S07]  /*3730*/  LDSM.16.M88.4 R20, [R135+0x6800] ;  /* 0x006800008714783b */ /* 0x000eee0000000200 */
[C---:B--2---:R-:W-:Y:S08]  /*3740*/  HMMA.16816.F32 R48, R84.reuse, R16, R48 ;  /* 0x000000105430723c */ /* 0x044ff00000001830 */
[C---:B------:R-:W-:Y:S01]  /*3750*/  HMMA.16816.F32 R44, R84.reuse, R18, R44 ;  /* 0x00000012542c723c */ /* 0x040fe2000000182c */
[----:B------:R-:W2:Y:S07]  /*3760*/  LDSM.16.M88.4 R16, [R135+0x7000] ;  /* 0x007000008710783b */ /* 0x000eae0000000200 */
[C---:B------:R-:W-:Y:S08]  /*3770*/  HMMA.16816.F32 R40, R84.reuse, R12, R40 ;  /* 0x0000000c5428723c */ /* 0x040ff00000001828 */
[----:B------:R-:W-:Y:S01]  /*3780*/  HMMA.16816.F32 R36, R84, R14, R36 ;  /* 0x0000000e5424723c */ /* 0x000fe20000001824 */
[----:B------:R-:W2:Y:S01]  /*3790*/  LDSM.16.M88.4 R12, [R135+0x7800] ;  /* 0x00780000870c783b */ /* 0x000ea20000000200 */
[----:B------:R-:W-:-:S06]  /*37a0*/  DEPBAR.LE SB0, 0x0 ;  /* 0x000080000000791a */ /* 0x000fcc0000000000 */
[C---:B------:R-:W-:Y:S08]  /*37b0*/  HMMA.16816.F32 R32, R84.reuse, R88, R32 ;  /* 0x000000585420723c */ /* 0x040ff00000001820 */
[----:B------:R-:W-:Y:S08]  /*37c0*/  HMMA.16816.F32 R80, R84, R90, R80 ;  /* 0x0000005a5450723c */ /* 0x000ff00000001850 */
[C---:B------:R-:W-:Y:S08]  /*37d0*/  HMMA.16816.F32 R56, R76.reuse, R72, R56 ;  /* 0x000000484c38723c */ /* 0x040ff00000001838 */
[C---:B------:R-:W-:Y:S08]  /*37e0*/  HMMA.16816.F32 R52, R76.reuse, R74, R52 ;  /* 0x0000004a4c34723c */ /* 0x040ff00000001834 */
[C---:B----4-:R-:W-:Y:S08]  /*37f0*/  HMMA.16816.F32 R48, R76.reuse, R68, R48 ;  /* 0x000000444c30723c */ /* 0x050ff00000001830 */
[C---:B------:R-:W-:Y:S08]  /*3800*/  HMMA.16816.F32 R44, R76.reuse, R70, R44 ;  /* 0x000000464c2c723c */ /* 0x040ff0000000182c */
[C---:B------:R-:W-:Y:S08]  /*3810*/  HMMA.16816.F32 R40, R76.reuse, R64, R40 ;  /* 0x000000404c28723c */ /* 0x040ff00000001828 */
[C---:B------:R-:W-:Y:S08]  /*3820*/  HMMA.16816.F32 R36, R76.reuse, R66, R36 ;  /* 0x000000424c24723c */ /* 0x040ff00000001824 */
[C---:B-1----:R-:W-:Y:S08]  /*3830*/  HMMA.16816.F32 R32, R76.reuse, R60, R32 ;  /* 0x0000003c4c20723c */ /* 0x042ff00000001820 */
[----:B------:R-:W-:Y:S08]  /*3840*/  HMMA.16816.F32 R80, R76, R62, R80 ;  /* 0x0000003e4c50723c */ /* 0x000ff00000001850 */
[C---:B------:R-:W-:Y:S08]  /*3850*/  HMMA.16816.F32 R56, R28.reuse, R24, R56 ;  /* 0x000000181c38723c */ /* 0x040ff00000001838 */
[C---:B------:R-:W-:Y:S08]  /*3860*/  HMMA.16816.F32 R52, R28.reuse, R26, R52 ;  /* 0x0000001a1c34723c */ /* 0x040ff00000001834 */
[C---:B---3--:R-:W-:Y:S08]  /*3870*/  HMMA.16816.F32 R48, R28.reuse, R20, R48 ;  /* 0x000000141c30723c */ /* 0x048ff00000001830 */
[C---:B------:R-:W-:Y:S08]  /*3880*/  HMMA.16816.F32 R44, R28.reuse, R22, R44 ;  /* 0x000000161c2c723c */ /* 0x040ff0000000182c */
[C---:B--2---:R-:W-:Y:S08]  /*3890*/  HMMA.16816.F32 R40, R28.reuse, R16, R40 ;  /* 0x000000101c28723c */ /* 0x044ff00000001828 */
        /* <DEDUP_REMOVED lines=18> */
.L_x_10020:
        /* <DEDUP_REMOVED lines=60> */
.L_x_10021:
[----:B------:R-:W-:Y:S05]  /*3d80*/  BSYNC.RECONVERGENT B0 ;  /* 0x0000000000007941 */ /* 0x000fea0003800200 */
.L_x_10019:
        /* <DEDUP_REMOVED lines=55> */
.L_x_10018:
[----:B------:R-:W-:Y:S05]  /*4100*/  BSYNC.RECONVERGENT B1 ;  /* 0x0000000000017941 */ /* 0x000fea0003800200 */
.L_x_10017:
[----:B------:R-:W3:Y:S01]  /*4110*/  LD.E R111, desc[UR4][R2.64+0xdc] ;  /* 0x0000dc04026f7980 */ /* 0x000ee2000c101900 */
[----:B------:R-:W-:Y:S01]  /*4120*/  IMAD.SHL.U32 R120, R8, 0x2, RZ ;  /* 0x0000000208787824 */ /* 0x000fe200078e00ff */
[----:B------:R-:W-:Y:S01]  /*4130*/  BSSY B2, `(.L_x_10022) ;  /* 0x00004bf000027945 */ /* 0x000fe20003800000 */
[----:B------:R-:W-:Y:S02]  /*4140*/  VIADD R102, R121, 0x8 ;  /* 0x0000000879667836 */ /* 0x000fe40000000000 */
[----:B------:R-:W-:Y:S01]  /*4150*/  IMAD.IADD R138, R11, 0x1, R4 ;  /* 0x000000010b8a7824 */ /* 0x000fe200078e0204 */
[----:B------:R-:W-:-:S03]  /*4160*/  LOP3.LUT R120, R120, 0x6, RZ, 0xc0, !PT ;  /* 0x0000000678787812 */ /* 0x000fc600078ec0ff */
[----:B------:R-:W-:Y:S01]  /*4170*/  IMAD R138, R138, 0x2, R9 ;  /* 0x000000028a8a7824 */ /* 0x000fe200078e0209 */
[----:B------:R-:W-:-:S03]  /*4180*/  LOP3.LUT R8, R101, R120, RZ, 0xfc, !PT ;  /* 0x0000007865087212 */ /* 0x000fc600078efcff */
[--C-:B------:R-:W-:Y:S01]  /*4190*/  IMAD.IADD R133, R7, 0x1, R138.reuse ;  /* 0x0000000107857824 */ /* 0x100fe200078e028a */
[C---:B------:R-:W-:Y:S01]  /*41a0*/  ISETP.GT.AND P2, PT, R121.reuse, R8, PT ;  /* 0x000000087900720c */ /* 0x040fe20003f44270 */
[C---:B------:R-:W-:Y:S01]  /*41b0*/  VIADD R26, R8.reuse, 0x1 ;  /* 0x00000001081a7836 */ /* 0x040fe20000000000 */
[C---:B------:R-:W-:Y:S01]  /*41c0*/  ISETP.GE.AND P6, PT, R8.reuse, R166, PT ;  /* 0x000000a60800720c */ /* 0x040fe20003fc6270 */
[----:B------:R-:W-:Y:S01]  /*41d0*/  VIADD R24, R8, 0x8 ;  /* 0x0000000808187836 */ /* 0x000fe20000000000 */
[----:B------:R-:W-:Y:S01]  /*41e0*/  FSEL R56, R56, -INF , !P2 ;  /* 0xff80000038387808 */ /* 0x000fe20005000000 */
[C---:B------:R-:W-:Y:S01]  /*41f0*/  VIADD R6, R8.reuse, 0x9 ;  /* 0x0000000908067836 */ /* 0x040fe20000000000 */
[C---:B------:R-:W-:Y:S01]  /*4200*/  ISETP.GT.AND P4, PT, R121.reuse, R26, PT ;  /* 0x0000001a7900720c */ /* 0x040fe20003f84270 */
[C---:B------:R-:W-:Y:S01]  /*4210*/  VIADD R22, R8.reuse, 0x10 ;  /* 0x0000001008167836 */ /* 0x040fe20000000000 */
[----:B------:R-:W-:Y:S01]  /*4220*/  ISETP.GT.AND P2, PT, R121, R24, PT ;  /* 0x000000187900720c */ /* 0x000fe20003f44270 */
[----:B------:R-:W-:Y:S01]  /*4230*/  VIADD R21, R8, 0x11 ;  /* 0x0000001108157836 */ /* 0x000fe20000000000 */
[----:B------:R-:W-:Y:S01]  /*4240*/  ISETP.GE.AND P3, PT, R26, R166, PT ;  /* 0x000000a61a00720c */ /* 0x000fe20003f66270 */
[C---:B------:R-:W-:Y:S01]  /*4250*/  VIADD R20, R8.reuse, 0x18 ;  /* 0x0000001808147836 */ /* 0x040fe20000000000 */
[----:B------:R-:W-:Y:S01]  /*4260*/  FSEL R0, R57, -INF , !P4 ;  /* 0xff80000039007808 */ /* 0x000fe20006000000 */
[----:B------:R-:W-:Y:S01]  /*4270*/  VIADD R19, R8, 0x19 ;  /* 0x0000001908137836 */ /* 0x000fe20000000000 */
[----:B------:R-:W-:Y:S01]  /*4280*/  FSEL R61, R56, -INF , !P6 ;  /* 0xff800000383d7808 */ /* 0x000fe20007000000 */
[C---:B--2---:R-:W-:Y:S01]  /*4290*/  VIADD R17, R8.reuse, 0x20 ;  /* 0x0000002008117836 */ /* 0x044fe20000000000 */
[C---:B------:R-:W-:Y:S01]  /*42a0*/  ISETP.GT.AND P4, PT, R121.reuse, R6, PT ;  /* 0x000000067900720c */ /* 0x040fe20003f84270 */
[----:B------:R-:W-:Y:S01]  /*42b0*/  VIADD R15, R8, 0x21 ;  /* 0x00000021080f7836 */ /* 0x000fe20000000000 */
[----:B------:R-:W-:Y:S01]  /*42c0*/  ISETP.GE.AND P6, PT, R24, R166, PT ;  /* 0x000000a61800720c */ /* 0x000fe20003fc6270 */
[----:B------:R-:W-:Y:S01]  /*42d0*/  VIADD R18, R8, 0x28 ;  /* 0x0000002808127836 */ /* 0x000fe20000000000 */
[----:B------:R-:W-:Y:S01]  /*42e0*/  FSEL R52, R52, -INF , !P2 ;  /* 0xff80000034347808 */ /* 0x000fe20005000000 */
[C---:B------:R-:W-:Y:S01]  /*42f0*/  VIADD R16, R8.reuse, 0x29 ;  /* 0x0000002908107836 */ /* 0x040fe20000000000 */
[----:B------:R-:W-:Y:S01]  /*4300*/  ISETP.GT.AND P2, PT, R121, R22, PT ;  /* 0x000000167900720c */ /* 0x000fe20003f44270 */
[----:B------:R-:W-:Y:S01]  /*4310*/  VIADD R10, R8, 0x38 ;  /* 0x00000038080a7836 */ /* 0x000fe20000000000 */
[----:B------:R-:W-:Y:S01]  /*4320*/  FSEL R0, R0, -INF , !P3 ;  /* 0xff80000000007808 */ /* 0x000fe20005800000 */
[----:B------:R-:W-:Y:S01]  /*4330*/  VIADD R14, R8, 0x30 ;  /* 0x00000030080e7836 */ /* 0x000fe20000000000 */
[-C--:B------:R-:W-:Y:S01]  /*4340*/  ISETP.GE.AND P3, PT, R6, R166.reuse, PT ;  /* 0x000000a60600720c */ /* 0x080fe20003f66270 */
[----:B------:R-:W-:Y:S01]  /*4350*/  VIADD R12, R8, 0x31 ;  /* 0x00000031080c7836 */ /* 0x000fe20000000000 */
[----:B------:R-:W-:Y:S01]  /*4360*/  FSEL R53, R53, -INF , !P4 ;  /* 0xff80000035357808 */ /* 0x000fe20006000000 */
[----:B------:R-:W-:Y:S01]  /*4370*/  LDSM.16.MT88.4 R92, [R138+0x8000] ;  /* 0x008000008a5c783b */ /* 0x000fe20000004200 */
[----:B------:R-:W-:Y:S01]  /*4380*/  FSEL R57, R52, -INF , !P6 ;  /* 0xff80000034397808 */ /* 0x000fe20007000000 */
[----:B------:R-:W-:Y:S01]  /*4390*/  IMAD.IADD R134, R5, 0x1, R138 ;  /* 0x0000000105867824 */ /* 0x000fe200078e028a */
[----:B------:R-:W-:Y:S01]  /*43a0*/  ISETP.GT.AND P4, PT, R121, R21, PT ;  /* 0x000000157900720c */ /* 0x000fe20003f84270 */
[----:B------:R-:W-:Y:S01]  /*43b0*/  IMAD.IADD R132, R5, 0x1, R133 ;  /* 0x0000000105847824 */ /* 0x000fe200078e0285 */
[----:B------:R-:W-:Y:S01]  /*43c0*/  ISETP.GE.AND P6, PT, R22, R166, PT ;  /* 0x000000a61600720c */ /* 0x000fe20003fc6270 */
[----:B------:R-:W-:Y:S01]  /*43d0*/  LDSM.16.MT88.4 R76, [R133+0x8000] ;  /* 0x00800000854c783b */ /* 0x000fe20000004200 */
[----:B------:R-:W-:-:S02]  /*43e0*/  FSEL R29, R48, -INF , !P2 ;  /* 0xff800000301d7808 */ /* 0x000fc40005000000 */
[----:B------:R-:W-:Y:S01]  /*43f0*/  ISETP.GT.AND P2, PT, R121, R20, PT ;  /* 0x000000147900720c */ /* 0x000fe20003f44270 */
[----:B------:R-:W-:Y:S01]  /*4400*/  LDSM.16.MT88.4 R84, [R134+0x8000] ;  /* 0x008000008654783b */ /* 0x000fe20000004200 */
[----:B------:R-:W-:Y:S02]  /*4410*/  FSEL R53, R53, -INF , !P3 ;  /* 0xff80000035357808 */ /* 0x000fe40005800000 */
[----:B------:R-:W-:Y:S01]  /*4420*/  ISETP.GE.AND P3, PT, R21, R166, PT ;  /* 0x000000a61500720c */ /* 0x000fe20003f66270 */
[----:B------:R-:W-:Y:S01]  /*4430*/  LDSM.16.MT88.4 R68, [R132+0x8000] ;  /* 0x008000008444783b */ /* 0x000fe20000004200 */
[----:B------:R-:W-:Y:S02]  /*4440*/  FSEL R25, R49, -INF , !P4 ;  /* 0xff80000031197808 */ /* 0x000fe40006000000 */
[----:B------:R-:W-:Y:S02]  /*4450*/  FSEL R29, R29, -INF , !P6 ;  /* 0xff8000001d1d7808 */ /* 0x000fe40007000000 */
[----:B------:R-:W-:-:S02]  /*4460*/  ISETP.GT.AND P4, PT, R121, R19, PT ;  /* 0x000000137900720c */ /* 0x000fc40003f84270 */
[-C--:B------:R-:W-:Y:S02]  /*4470*/  ISETP.GE.AND P6, PT, R20, R166.reuse, PT ;  /* 0x000000a61400720c */ /* 0x080fe40003fc6270 */
[----:B------:R-:W-:Y:S02]  /*4480*/  FSEL R23, R44, -INF , !P2 ;  /* 0xff8000002c177808 */ /* 0x000fe40005000000 */
[----:B------:R-:W-:Y:S02]  /*4490*/  ISETP.GT.AND P2, PT, R121, R17, PT ;  /* 0x000000117900720c */ /* 0x000fe40003f44270 */
[----:B------:R-:W-:Y:S02]  /*44a0*/  FSEL R25, R25, -INF , !P3 ;  /* 0xff80000019197808 */ /* 0x000fe40005800000 */
[----:B------:R-:W-:Y:S02]  /*44b0*/  ISETP.GE.AND P3, PT, R19, R166, PT ;  /* 0x000000a61300720c */ /* 0x000fe40003f66270 */
[----:B------:R-:W-:-:S02]  /*44c0*/  FSEL R13, R45, -INF , !P4 ;  /* 0xff8000002d0d7808 */ /* 0x000fc40006000000 */
[----:B------:R-:W-:Y:S02]  /*44d0*/  FSEL R23, R23, -INF , !P6 ;  /* 0xff80000017177808 */ /* 0x000fe40007000000 */
[----:B------:R-:W-:Y:S02]  /*44e0*/  ISETP.GT.AND P4, PT, R121, R15, PT ;  /* 0x0000000f7900720c */ /* 0x000fe40003f84270 */
[----:B------:R-:W-:Y:S02]  /*44f0*/  ISETP.GE.AND P6, PT, R17, R166, PT ;  /* 0x000000a61100720c */ /* 0x000fe40003fc6270 */
[----:B------:R-:W-:Y:S02]  /*4500*/  FSEL R40, R40, -INF , !P2 ;  /* 0xff80000028287808 */ /* 0x000fe40005000000 */
[----:B------:R-:W-:Y:S02]  /*4510*/  ISETP.GT.AND P2, PT, R121, R18, PT ;  /* 0x000000127900720c */ /* 0x000fe40003f44270 */
[----:B------:R-:W-:-:S02]  /*4520*/  FSEL R13, R13, -INF , !P3 ;  /* 0xff8000000d0d7808 */ /* 0x000fc40005800000 */
[----:B------:R-:W-:Y:S02]  /*4530*/  ISETP.GE.AND P3, PT, R15, R166, PT ;  /* 0x000000a60f00720c */ /* 0x000fe40003f66270 */
[----:B------:R-:W-:Y:S02]  /*4540*/  FSEL R41, R41, -INF , !P4 ;  /* 0xff80000029297808 */ /* 0x000fe40006000000 */
[----:B------:R-:W-:Y:S02]  /*4550*/  FSEL R119, R40, -INF , !P6 ;  /* 0xff80000028777808 */ /* 0x000fe40007000000 */
[----:B------:R-:W-:Y:S02]  /*4560*/  ISETP.GT.AND P4, PT, R121, R16, PT ;  /* 0x000000107900720c */ /* 0x000fe40003f84270 */
[----:B------:R-:W-:Y:S02]  /*4570*/  ISETP.GE.AND P6, PT, R18, R166, PT ;  /* 0x000000a61200720c */ /* 0x000fe40003fc6270 */
[----:B------:R-:W-:-:S02]  /*4580*/  FSEL R36, R36, -INF , !P2 ;  /* 0xff80000024247808 */ /* 0x000fc40005000000 */
[----:B------:R-:W-:Y:S02]  /*4590*/  ISETP.GT.AND P1, PT, R102, R8, PT ;  /* 0x000000086600720c */ /* 0x000fe40003f24270 */
[C---:B------:R-:W-:Y:S01]  /*45a0*/  ISETP.GE.AND P5, PT, R8.reuse, R163, PT ;  /* 0x000000a30800720c */ /* 0x040fe20003fa6270 */
[----:B------:R-:W-:Y:S01]  /*45b0*/  VIADD R8, R8, 0x39 ;  /* 0x0000003908087836 */ /* 0x000fe20000000000 */
[----:B------:R-:W-:Y:S02]  /*45c0*/  FSEL R131, R41, -INF , !P3 ;  /* 0xff80000029837808 */ /* 0x000fe40005800000 */
[----:B------:R-:W-:Y:S02]  /*45d0*/  ISETP.GE.AND P3, PT, R16, R166, PT ;  /* 0x000000a61000720c */ /* 0x000fe40003f66270 */
[----:B------:R-:W-:Y:S02]  /*45e0*/  FSEL R37, R37, -INF , !P4 ;  /* 0xff80000025257808 */ /* 0x000fe40006000000 */
[----:B------:R-:W-:-:S02]  /*45f0*/  FSEL R129, R36, -INF , !P6 ;  /* 0xff80000024817808 */ /* 0x000fc40007000000 */
[C---:B------:R-:W-:Y:S02]  /*4600*/  ISETP.GT.AND P6, PT, R121.reuse, R10, PT ;  /* 0x0000000a7900720c */ /* 0x040fe40003fc4270 */
[----:B------:R-:W-:Y:S02]  /*4610*/  ISETP.GT.AND P2, PT, R121, R14, PT ;  /* 0x0000000e7900720c */ /* 0x000fe40003f44270 */
[----:B------:R-:W-:Y:S02]  /*4620*/  FSEL R117, R37, -INF , !P3 ;  /* 0xff80000025757808 */ /* 0x000fe40005800000 */
[C---:B------:R-:W-:Y:S02]  /*4630*/  ISETP.GT.AND P3, PT, R121.reuse, R8, PT ;  /* 0x000000087900720c */ /* 0x040fe40003f64270 */
[----:B------:R-:W-:Y:S02]  /*4640*/  ISETP.GT.AND P4, PT, R121, R12, PT ;  /* 0x0000000c7900720c */ /* 0x000fe40003f84270 */
[----:B------:R-:W-:-:S02]  /*4650*/  FSEL R80, R80, -INF , !P6 ;  /* 0xff80000050507808 */ /* 0x000fc40007000000 */
[----:B------:R-:W-:Y:S02]  /*4660*/  FSEL R32, R32, -INF , !P2 ;  /* 0xff80000020207808 */ /* 0x000fe40005000000 */
[----:B------:R-:W-:Y:S02]  /*4670*/  ISETP.GE.AND P6, PT, R14, R166, PT ;  /* 0x000000a60e00720c */ /* 0x000fe40003fc6270 */
[----:B------:R-:W-:Y:S02]  /*4680*/  ISETP.GT.AND P2, PT, R102, R26, PT ;  /* 0x0000001a6600720c */ /* 0x000fe40003f44270 */
[----:B------:R-:W-:Y:S02]  /*4690*/  FSEL R81, R81, -INF , !P3 ;  /* 0xff80000051517808 */ /* 0x000fe40005800000 */
[----:B------:R-:W-:Y:S02]  /*46a0*/  FSEL R37, R58, -INF , !P1 ;  /* 0xff8000003a257808 */ /* 0x000fe40004800000 */
[----:B------:R-:W-:-:S02]  /*46b0*/  FSEL R33, R33, -INF , !P4 ;  /* 0xff80000021217808 */ /* 0x000fc40006000000 */
[----:B------:R-:W-:Y:S02]  /*46c0*/  ISETP.GE.AND P3, PT, R12, R166, PT ;  /* 0x000000a60c00720c */ /* 0x000fe40003f66270 */
[----:B------:R-:W-:Y:S02]  /*46d0*/  FSEL R114, R32, -INF , !P6 ;  /* 0xff80000020727808 */ /* 0x000fe40007000000 */
[----:B------:R-:W-:Y:S02]  /*46e0*/  ISETP.GT.AND P1, PT, R102, R24, PT ;  /* 0x000000186600720c */ /* 0x000fe40003f24270 */
[----:B------:R-:W-:Y:S02]  /*46f0*/  ISETP.GE.AND P6, PT, R10, R166, PT ;  /* 0x000000a60a00720c */ /* 0x000fe40003fc6270 */
[----:B------:R-:W-:Y:S02]  /*4700*/  FSEL R37, R37, -INF , !P5 ;  /* 0xff80000025257808 */ /* 0x000fe40006800000 */
[----:B------:R-:W-:-:S02]  /*4710*/  FSEL R59, R59, -INF , !P2 ;  /* 0xff8000003b3b7808 */ /* 0x000fc40005000000 */
[----:B------:R-:W-:Y:S02]  /*4720*/  FSEL R112, R33, -INF , !P3 ;  /* 0xff80000021707808 */ /* 0x000fe40005800000 */
[----:B------:R-:W-:Y:S02]  /*4730*/  ISETP.GE.AND P5, PT, R8, R166, PT ;  /* 0x000000a60800720c */ /* 0x000fe40003fa6270 */
[----:B------:R-:W-:Y:S02]  /*4740*/  ISETP.GT.AND P2, PT, R102, R6, PT ;  /* 0x000000066600720c */ /* 0x000fe40003f44270 */
[-C--:B------:R-:W-:Y:S02]  /*4750*/  ISETP.GE.AND P3, PT, R24, R163.reuse, PT ;  /* 0x000000a31800720c */ /* 0x080fe40003f66270 */
[----:B------:R-:W-:Y:S02]  /*4760*/  FSEL R27, R54, -INF , !P1 ;  /* 0xff800000361b7808 */ /* 0x000fe40004800000 */
[----:B------:R-:W-:-:S02]  /*4770*/  ISETP.GE.AND P4, PT, R26, R163, PT ;  /* 0x000000a31a00720c */ /* 0x000fc40003f86270 */
[----:B------:R-:W-:Y:S02]  /*4780*/  FSEL R113, R80, -INF , !P6 ;  /* 0xff80000050717808 */ /* 0x000fe40007000000 */
[----:B------:R-:W-:Y:S02]  /*4790*/  ISETP.GT.AND P6, PT, R102, R22, PT ;  /* 0x000000166600720c */ /* 0x000fe40003fc4270 */
[----:B------:R-:W-:Y:S02]  /*47a0*/  FSEL R116, R81, -INF , !P5 ;  /* 0xff80000051747808 */ /* 0x000fe40006800000 */
[----:B------:R-:W-:Y:S02]  /*47b0*/  FSEL R31, R55, -INF , !P2 ;  /* 0xff800000371f7808 */ /* 0x000fe40005000000 */
[----:B------:R-:W-:Y:S02]  /*47c0*/  ISETP.GE.AND P5, PT, R6, R163, PT ;  /* 0x000000a30600720c */ /* 0x000fe40003fa6270 */
[----:B------:R-:W-:-:S02]  /*47d0*/  ISETP.GT.AND P1, PT, R102, R21, PT ;  /* 0x000000156600720c */ /* 0x000fc40003f24270 */
[----:B------:R-:W-:Y:S02]  /*47e0*/  FSEL R27, R27, -INF , !P3 ;  /* 0xff8000001b1b7808 */ /* 0x000fe40005800000 */
[----:B------:R-:W-:Y:S02]  /*47f0*/  ISETP.GT.AND P2, PT, R102, R20, PT ;  /* 0x000000146600720c */ /* 0x000fe40003f44270 */
[----:B------:R-:W-:Y:S02]  /*4800*/  FSEL R6, R59, -INF , !P4 ;  /* 0xff8000003b067808 */ /* 0x000fe40006000000 */
[-C--:B------:R-:W-:Y:S02]  /*4810*/  ISETP.GE.AND P3, PT, R21, R163.reuse, PT ;  /* 0x000000a31500720c */ /* 0x080fe40003f66270 */
[----:B------:R-:W-:Y:S02]  /*4820*/  ISETP.GE.AND P4, PT, R22, R163, PT ;  /* 0x000000a31600720c */ /* 0x000fe40003f86270 */
[----:B------:R-:W-:-:S02]  /*4830*/  FSEL R21, R50, -INF , !P6 ;  /* 0xff80000032157808 */ /* 0x000fc40007000000 */
[----:B------:R-:W-:Y:S02]  /*4840*/  ISETP.GE.AND P6, PT, R20, R163, PT ;  /* 0x000000a31400720c */ /* 0x000fe40003fc6270 */
[----:B------:R-:W-:Y:S02]  /*4850*/  FSEL R51, R51, -INF , !P1 ;  /* 0xff80000033337808 */ /* 0x000fe40004800000 */
[----:B------:R-:W-:Y:S02]  /*4860*/  FSEL R46, R46, -INF , !P2 ;  /* 0xff8000002e2e7808 */ /* 0x000fe40005000000 */
[----:B------:R-:W-:Y:S02]  /*4870*/  FMNMX3.FTZ R20, R61, R0, R57, !PT ;  /* 0x000000003d147276 */ /* 0x000fe40007810039 */
[----:B------:R-:W-:Y:S02]  /*4880*/  FSEL R31, R31, -INF , !P5 ;  /* 0xff8000001f1f7808 */ /* 0x000fe40006800000 */
[----:B------:R-:W-:-:S02]  /*4890*/  ISETP.GT.AND P1, PT, R102, R19, PT ;  /* 0x000000136600720c */ /* 0x000fc40003f24270 */
[----:B------:R-:W-:Y:S02]  /*48a0*/  FSEL R21, R21, -INF , !P4 ;  /* 0xff80000015157808 */ /* 0x000fe40006000000 */
[----:B------:R-:W-:Y:S02]  /*48b0*/  ISETP.GE.AND P5, PT, R19, R163, PT ;  /* 0x000000a31300720c */ /* 0x000fe40003fa6270 */
[----:B------:R-:W-:Y:S02]  /*48c0*/  ISETP.GT.AND P4, PT, R102, R17, PT ;  /* 0x000000116600720c */ /* 0x000fe40003f84270 */
[----:B------:R-:W-:Y:S02]  /*48d0*/  ISETP.GE.AND P2, PT, R17, R163, PT ;  /* 0x000000a31100720c */ /* 0x000fe40003f46270 */
[----:B------:R-:W-:Y:S02]  /*48e0*/  FSEL R19, R51, -INF , !P3 ;  /* 0xff80000033137808 */ /* 0x000fe40005800000 */
[----:B------:R-:W-:Y:S01]  /*48f0*/  FSEL R17, R46, -INF , !P6 ;  /* 0xff8000002e117808 */ /* 0x000fe20007000000 */
[----:B------:R-:W-:Y:S01]  /*4900*/  LDSM.16.MT88.4 R48, [R134+0xa000] ;  /* 0x00a000008630783b */ /* 0x000fe20000004200 */
[----:B------:R-:W-:-:S02]  /*4910*/  ISETP.GT.AND P3, PT, R102, R15, PT ;  /* 0x0000000f6600720c */ /* 0x000fc40003f64270 */
[----:B------:R-:W-:Y:S02]  /*4920*/  ISETP.GE.AND P6, PT, R15, R163, PT ;  /* 0x000000a30f00720c */ /* 0x000fe40003fc6270 */
[----:B------:R-:W-:Y:S02]  /*4930*/  FMNMX3.FTZ R20, R20, R53, R29, !PT ;  /* 0x0000003514147276 */ /* 0x000fe4000781001d */
[----:B------:R-:W-:Y:S02]  /*4940*/  FSEL R15, R47, -INF , !P1 ;  /* 0xff8000002f0f7808 */ /* 0x000fe40004800000 */
[----:B------:R-:W-:Y:S02]  /*4950*/  ISETP.GT.AND P1, PT, R102, R18, PT ;  /* 0x000000126600720c */ /* 0x000fe40003f24270 */
[----:B------:R-:W-:Y:S02]  /*4960*/  FMNMX3.FTZ R20, R20, R25, R23, !PT ;  /* 0x0000001914147276 */ /* 0x000fe40007810017 */
[----:B------:R-:W-:-:S02]  /*4970*/  FSEL R15, R15, -INF , !P5 ;  /* 0xff8000000f0f7808 */ /* 0x000fc40006800000 */
[----:B------:R-:W-:Y:S02]  /*4980*/  ISETP.GE.AND P5, PT, R18, R163, PT ;  /* 0x000000a31200720c */ /* 0x000fe40003fa6270 */
[----:B------:R-:W-:Y:S02]  /*4990*/  FSEL R38, R38, -INF , !P1 ;  /* 0xff80000026267808 */ /* 0x000fe40004800000 */
[----:B------:R-:W-:Y:S02]  /*49a0*/  FMNMX3.FTZ R20, R20, R13, R119, !PT ;  /* 0x0000000d14147276 */ /* 0x000fe40007810077 */
[----:B------:R-:W-:Y:S02]  /*49b0*/  FSEL R43, R43, -INF , !P3 ;  /* 0xff8000002b2b7808 */ /* 0x000fe40005800000 */
[----:B------:R-:W-:Y:S02]  /*49c0*/  FSEL R153, R38, -INF , !P5 ;  /* 0xff80000026997808 */ /* 0x000fe40006800000 */
[----:B------:R-:W-:-:S02]  /*49d0*/  ISETP.GT.AND P1, PT, R102, R12, PT ;  /* 0x0000000c6600720c */ /* 0x000fc40003f24270 */
[----:B------:R-:W-:Y:S02]  /*49e0*/  ISETP.GE.AND P5, PT, R12, R163, PT ;  /* 0x000000a30c00720c */ /* 0x000fe40003fa6270 */
[----:B------:R-:W-:Y:S02]  /*49f0*/  FMNMX3.FTZ R20, R20, R131, R129, !PT ;  /* 0x0000008314147276 */ /* 0x000fe40007810081 */
[----:B------:R-:W-:Y:S02]  /*4a00*/  FMNMX3.FTZ R12, R37, R6, R27, !PT ;  /* 0x00000006250c7276 */ /* 0x000fe4000781001b */
[----:B------:R-:W-:Y:S02]  /*4a10*/  FSEL R42, R42, -INF , !P4 ;  /* 0xff8000002a2a7808 */ /* 0x000fe40006000000 */
[C---:B------:R-:W-:Y:S02]  /*4a20*/  ISETP.GT.AND P4, PT, R102.reuse, R16, PT ;  /* 0x000000106600720c */ /* 0x040fe40003f84270 */
[----:B------:R-:W-:-:S02]  /*4a30*/  ISETP.GT.AND P3, PT, R102, R14, PT ;  /* 0x0000000e6600720c */ /* 0x000fc40003f64270 */
[----:B------:R-:W-:Y:S02]  /*4a40*/  FSEL R167, R43, -INF , !P6 ;  /* 0xff8000002ba77808 */ /* 0x000fe40007000000 */
[----:B------:R-:W-:Y:S02]  /*4a50*/  ISETP.GE.AND P6, PT, R14, R163, PT ;  /* 0x000000a30e00720c */ /* 0x000fe40003fc6270 */
[----:B------:R-:W-:Y:S02]  /*4a60*/  FMNMX3.FTZ R20, R20, R117, R114, !PT ;  /* 0x0000007514147276 */ /* 0x000fe40007810072 */
[----:B------:R-:W-:Y:S02]  /*4a70*/  FMNMX3.FTZ R14, R12, R31, R21, !PT ;  /* 0x0000001f0c0e7276 */ /* 0x000fe40007810015 */
[----:B------:R-:W-:Y:S02]  /*4a80*/  FSEL R39, R39, -INF , !P4 ;  /* 0xff80000027277808 */ /* 0x000fe40006000000 */
[----:B------:R-:W-:-:S02]  /*4a90*/  FSEL R34, R34, -INF , !P3 ;  /* 0xff80000022227808 */ /* 0x000fc40005800000 */
[----:B------:R-:W-:Y:S02]  /*4aa0*/  ISETP.GT.AND P4, PT, R102, R10, PT ;  /* 0x0000000a6600720c */ /* 0x000fe40003f84270 */
[----:B------:R-:W-:Y:S02]  /*4ab0*/  ISETP.GE.AND P3, PT, R10, R163, PT ;  /* 0x000000a30a00720c */ /* 0x000fe40003f66270 */
[----:B------:R-:W-:Y:S02]  /*4ac0*/  FSEL R173, R42, -INF , !P2 ;  /* 0xff8000002aad7808 */ /* 0x000fe40005000000 */
[----:B------:R-:W-:Y:S01]  /*4ad0*/  FMNMX3.FTZ R33, R20, R112, R113, !PT ;  /* 0x0000007014217276 */ /* 0x000fe20007810071 */
[----:B------:R-:W-:Y:S01]  /*4ae0*/  LDSM.16.MT88.4 R40, [R138+0xa000] ;  /* 0x00a000008a28783b */ /* 0x000fe20000004200 */
[----:B------:R-:W-:Y:S02]  /*4af0*/  FMNMX3.FTZ R10, R14, R19, R17, !PT ;  /* 0x000000130e0a7276 */ /* 0x000fe40007810011 */
[----:B------:R-:W-:-:S02]  /*4b00*/  ISETP.GE.AND P2, PT, R16, R163, PT ;  /* 0x000000a31000720c */ /* 0x000fc40003f46270 */
[----:B------:R-:W-:Y:S02]  /*4b10*/  FMNMX.FTZ R12, R116, R33, !PT ;  /* 0x00000021740c7209 */ /* 0x000fe40007810000 */
[----:B------:R-:W-:Y:S02]  /*4b20*/  FMNMX3.FTZ R10, R10, R15, R173, !PT ;  /* 0x0000000f0a0a7276 */ /* 0x000fe400078100ad */
[----:B------:R-:W-:Y:S01]  /*4b30*/  FSEL R171, R39, -INF , !P2 ;  /* 0xff80000027ab7808 */ /* 0x000fe20005000000 */
[----:B------:R-:W1:Y:S01]  /*4b40*/  SHFL.BFLY PT, R33, R12, 0x2, 0x1f ;  /* 0x0c401f000c217f89 */ /* 0x000e6200000e0000 */
[----:B------:R-:W-:Y:S02]  /*4b50*/  FSEL R35, R35, -INF , !P1 ;  /* 0xff80000023237808 */ /* 0x000fe40004800000 */
[----:B------:R-:W-:Y:S02]  /*4b60*/  ISETP.GT.AND P2, PT, R102, R8, PT ;  /* 0x000000086600720c */ /* 0x000fe40003f44270 */
[----:B------:R-:W-:-:S02]  /*4b70*/  FSEL R82, R82, -INF , !P4 ;  /* 0xff80000052527808 */ /* 0x000fc40006000000 */
[----:B------:R-:W-:Y:S02]  /*4b80*/  FSEL R126, R34, -INF , !P6 ;  /* 0xff800000227e7808 */ /* 0x000fe40007000000 */
[----:B------:R-:W-:Y:S02]  /*4b90*/  FMNMX3.FTZ R10, R10, R167, R153, !PT ;  /* 0x000000a70a0a7276 */ /* 0x000fe40007810099 */
[----:B------:R-:W-:Y:S02]  /*4ba0*/  ISETP.GE.AND P1, PT, R8, R163, PT ;  /* 0x000000a30800720c */ /* 0x000fe40003f26270 */
[----:B------:R-:W-:Y:S02]  /*4bb0*/  FSEL R83, R83, -INF , !P2 ;  /* 0xff80000053537808 */ /* 0x000fe40005000000 */
[----:B------:R-:W-:Y:S02]  /*4bc0*/  FSEL R115, R35, -INF , !P5 ;  /* 0xff80000023737808 */ /* 0x000fe40006800000 */
[----:B------:R-:W-:-:S02]  /*4bd0*/  FSEL R122, R82, -INF , !P3 ;  /* 0xff800000527a7808 */ /* 0x000fc40005800000 */
[----:B------:R-:W-:Y:S02]  /*4be0*/  FMNMX3.FTZ R10, R10, R171, R126, !PT ;  /* 0x000000ab0a0a7276 */ /* 0x000fe4000781007e */
[----:B------:R-:W-:Y:S02]  /*4bf0*/  FSEL R118, R83, -INF , !P1 ;  /* 0xff80000053767808 */ /* 0x000fe40004800000 */
[----:B------:R-:W-:Y:S02]  /*4c00*/  FMNMX3.FTZ R39, R10, R115, R122, !PT ;  /* 0x000000730a277276 */ /* 0x000fe4000781007a */
[----:B-1----:R-:W-:Y:S02]  /*4c10*/  FMNMX.FTZ R35, R12, R33, !PT ;  /* 0x000000210c237209 */ /* 0x002fe40007810000 */
[----:B------:R-:W-:-:S03]  /*4c20*/  FMNMX.FTZ R39, R118, R39, !PT ;  /* 0x0000002776277209 */ /* 0x000fc60007810000 */
[----:B------:R-:W1:Y:S04]  /*4c30*/  SHFL.BFLY PT, R100, R35, 0x1, 0x1f ;  /* 0x0c201f0023647f89 */ /* 0x000e6800000e0000 */
[----:B------:R-:W2:Y:S01]  /*4c40*/  SHFL.BFLY PT, R8, R39, 0x2, 0x1f ;  /* 0x0c401f0027087f89 */ /* 0x000ea200000e0000 */
[----:B-1----:R-:W-:Y:S02]  /*4c50*/  FMNMX.FTZ R100, R35, R100, !PT ;  /* 0x0000006423647209 */ /* 0x002fe40007810000 */
[----:B--2---:R-:W-:-:S03]  /*4c60*/  FMNMX.FTZ R33, R39, R8, !PT ;  /* 0x0000000827217209 */ /* 0x004fc60007810000 */
[----:B---3--:R-:W-:Y:S01]  /*4c70*/  FMUL.FTZ R130, R111, R100 ;  /* 0x000000646f827220 */ /* 0x008fe20000410000 */
[----:B------:R-:W-:Y:S01]  /*4c80*/  FSETP.NEU.FTZ.AND P1, PT, R100, -INF , PT ;  /* 0xff8000006400780b */ /* 0x000fe20003f3d000 */
[----:B------:R-:W1:Y:S03]  /*4c90*/  SHFL.BFLY PT, R8, R33, 0x1, 0x1f ;  /* 0x0c201f0021087f89 */ /* 0x000e6600000e0000 */
[----:B------:R-:W-:-:S05]  /*4ca0*/  FSEL R130, R130, RZ, P1 ;  /* 0x000000ff82827208 */ /* 0x000fca0000800000 */
[-CC-:B------:R-:W-:Y:S01]  /*4cb0*/  FFMA.FTZ R109, R0, R111.reuse, -R130.reuse ;  /* 0x0000006f006d7223 */ /* 0x180fe20000010882 */
[-CC-:B------:R-:W-:Y:S01]  /*4cc0*/  FFMA.FTZ R110, R61, R111.reuse, -R130.reuse ;  /* 0x0000006f3d6e7223 */ /* 0x180fe20000010882 */
[-CC-:B------:R-:W-:Y:S01]  /*4cd0*/  FFMA.FTZ R106, R57, R111.reuse, -R130.reuse ;  /* 0x0000006f396a7223 */ /* 0x180fe20000010882 */
[-CC-:B------:R-:W-:Y:S01]  /*4ce0*/  FFMA.FTZ R105, R53, R111.reuse, -R130.reuse ;  /* 0x0000006f35697223 */ /* 0x180fe20000010882 */
[-CC-:B------:R-:W-:Y:S01]  /*4cf0*/  FFMA.FTZ R32, R25, R111.reuse, -R130.reuse ;  /* 0x0000006f19207223 */ /* 0x180fe20000010882 */
[-CC-:B------:R-:W-:Y:S01]  /*4d00*/  FFMA.FTZ R28, R13, R111.reuse, -R130.reuse ;  /* 0x0000006f0d1c7223 */ /* 0x180fe20000010882 */
[----:B------:R-:W-:Y:S01]  /*4d10*/  MUFU.EX2 R109, R109 ;  /* 0x0000006d006d7308 */ /* 0x000fe20000000800 */
[----:B------:R-:W-:Y:S01]  /*4d20*/  LDSM.16.MT88.4 R56, [R133+0xa000] ;  /* 0x00a000008538783b */ /* 0x000fe20000004200 */
[-CC-:B------:R-:W-:Y:S01]  /*4d30*/  FFMA.FTZ R172, R119, R111.reuse, -R130.reuse ;  /* 0x0000006f77ac7223 */ /* 0x180fe20000010882 */
[-CC-:B------:R-:W-:Y:S01]  /*4d40*/  FFMA.FTZ R119, R131, R111.reuse, -R130.reuse ;  /* 0x0000006f83777223 */ /* 0x180fe20000010882 */
[----:B------:R-:W2:Y:S01]  /*4d50*/  MUFU.EX2 R110, R110 ;  /* 0x0000006e006e7308 */ /* 0x000ea20000000800 */
[----:B------:R-:W-:-:S03]  /*4d60*/  FFMA.FTZ R175, R116, R111, -R130 ;  /* 0x0000006f74af7223 */ /* 0x000fc60000010882 */
[----:B------:R-:W-:Y:S01]  /*4d70*/  MUFU.EX2 R106, R106 ;  /* 0x0000006a006a7308 */ /* 0x000fe20000000800 */
[----:B-1----:R-:W-:-:S03]  /*4d80*/  FMNMX.FTZ R0, R33, R8, !PT ;  /* 0x0000000821007209 */ /* 0x002fc60007810000 */
[----:B------:R-:W1:Y:S01]  /*4d90*/  MUFU.EX2 R105, R105 ;  /* 0x0000006900697308 */ /* 0x000e620000000800 */
[----:B------:R-:W3:Y:S01]  /*4da0*/  LDSM.16.MT88.4 R8, [R138+0x8800] ;  /* 0x008800008a08783b */ /* 0x000ee20000004200 */
[-CC-:B------:R-:W-:Y:S01]  /*4db0*/  FFMA.FTZ R33, R29, R111.reuse, -R130.reuse ;  /* 0x0000006f1d217223 */ /* 0x180fe20000010882 */
[----:B------:R-:W-:Y:S01]  /*4dc0*/  FSETP.NEU.FTZ.AND P1, PT, R0, -INF , PT ;  /* 0xff8000000000780b */ /* 0x000fe20003f3d000 */
[----:B------:R-:W-:Y:S01]  /*4dd0*/  FMUL.FTZ R128, R111, R0 ;  /* 0x000000006f807220 */ /* 0x000fe20000410000 */
[----:B--2---:R-:W-:Y:S01]  /*4de0*/  F2FP.F16.F32.PACK_AB R64, R109, R110 ;  /* 0x0000006e6d40723e */ /* 0x004fe200000000ff */
[----:B------:R-:W-:Y:S01]  /*4df0*/  FFMA.FTZ R29, R23, R111, -R130 ;  /* 0x0000006f171d7223 */ /* 0x000fe20000010882 */
[----:B------:R-:W-:Y:S01]  /*4e00*/  MUFU.EX2 R32, R32 ;  /* 0x0000002000207308 */ /* 0x000fe20000000800 */
[----:B------:R-:W-:Y:S01]  /*4e10*/  FADD.FTZ R109, R110, R109 ;  /* 0x0000006d6e6d7221 */ /* 0x000fe20000010000 */
[----:B------:R-:W-:Y:S02]  /*4e20*/  FSEL R128, R128, RZ, P1 ;  /* 0x000000ff80807208 */ /* 0x000fe40000800000 */
[----:B------:R-:W2:Y:S01]  /*4e30*/  MUFU.EX2 R33, R33 ;  /* 0x0000002100217308 */ /* 0x000ea20000000800 */
[----:B------:R-:W-:-:S02]  /*4e40*/  ISETP.GT.U32.AND P1, PT, R127, R150, PT ;  /* 0x000000967f00720c */ /* 0x000fc40003f24070 */
[-CC-:B------:R-:W-:Y:S01]  /*4e50*/  FFMA.FTZ R108, R37, R111.reuse, -R128.reuse ;  /* 0x0000006f256c7223 */ /* 0x180fe20000010880 */
[-CC-:B------:R-:W-:Y:S01]  /*4e60*/  FFMA.FTZ R107, R6, R111.reuse, -R128.reuse ;  /* 0x0000006f066b7223 */ /* 0x180fe20000010880 */
[-CC-:B------:R-:W-:Y:S01]  /*4e70*/  FFMA.FTZ R104, R27, R111.reuse, -R128.reuse ;  /* 0x0000006f1b687223 */ /* 0x180fe20000010880 */
[-CC-:B------:R-:W-:Y:S01]  /*4e80*/  FFMA.FTZ R103, R31, R111.reuse, -R128.reuse ;  /* 0x0000006f1f677223 */ /* 0x180fe20000010880 */
[----:B-1----:R-:W-:Y:S01]  /*4e90*/  F2FP.F16.F32.PACK_AB R66, R105, R106 ;  /* 0x0000006a6942723e */ /* 0x002fe200000000ff */
[-CC-:B------:R-:W-:Y:S01]  /*4ea0*/  FFMA.FTZ R34, R21, R111.reuse, -R128.reuse ;  /* 0x0000006f15227223 */ /* 0x180fe20000010880 */
[----:B------:R-:W-:Y:S01]  /*4eb0*/  MUFU.EX2 R108, R108 ;  /* 0x0000006c006c7308 */ /* 0x000fe20000000800 */
[-CC-:B------:R-:W-:Y:S01]  /*4ec0*/  FFMA.FTZ R35, R19, R111.reuse, -R128.reuse ;  /* 0x0000006f13237223 */ /* 0x180fe20000010880 */
[-CC-:B------:R-:W-:Y:S01]  /*4ed0*/  FFMA.FTZ R31, R17, R111.reuse, -R128.reuse ;  /* 0x0000006f111f7223 */ /* 0x180fe20000010880 */
[--C-:B------:R-:W-:Y:S01]  /*4ee0*/  FFMA.FTZ R30, R15, R111, -R128.reuse ;  /* 0x0000006f0f1e7223 */ /* 0x100fe20000010880 */
[----:B------:R-:W1:Y:S01]  /*4ef0*/  MUFU.EX2 R107, R107 ;  /* 0x0000006b006b7308 */ /* 0x000e620000000800 */
[----:B--2---:R-:W-:Y:S01]  /*4f00*/  F2FP.F16.F32.PACK_AB R4, R32, R33 ;  /* 0x000000212004723e */ /* 0x004fe200000000ff */
[----:B------:R-:W-:Y:S01]  /*4f10*/  LDSM.16.MT88.4 R12, [R132+0xa000] ;  /* 0x00a00000840c783b */ /* 0x000fe20000004200 */
[-CC-:B------:R-:W-:Y:S01]  /*4f20*/  FFMA.FTZ R170, R173, R111.reuse, -R128.reuse ;  /* 0x0000006fadaa7223 */ /* 0x180fe20000010880 */
[----:B------:R-:W-:Y:S01]  /*4f30*/  MUFU.EX2 R104, R104 ;  /* 0x0000006800687308 */ /* 0x000fe20000000800 */
[-CC-:B------:R-:W-:Y:S01]  /*4f40*/  FFMA.FTZ R174, R118, R111.reuse, -R128.reuse ;  /* 0x0000006f76ae7223 */ /* 0x180fe20000010880 */
[----:B------:R-:W-:Y:S01]  /*4f50*/  LDSM.16.MT88.4 R16, [R134+0x8800] ;  /* 0x008800008610783b */ /* 0x000fe20000004200 */
[----:B------:R-:W-:Y:S01]  /*4f60*/  FFMA.FTZ R122, R122, R111, -R128 ;  /* 0x0000006f7a7a7223 */ /* 0x000fe20000010880 */
[----:B------:R-:W2:Y:S02]  /*4f70*/  MUFU.EX2 R103, R103 ;  /* 0x0000006700677308 */ /* 0x000ea40000000800 */
[----:B------:R-:W-:Y:S02]  /*4f80*/  LDSM.16.MT88.4 R24, [R133+0x8800] ;  /* 0x008800008518783b */ /* 0x000fe40000004200 */
[----:B------:R-:W-:Y:S01]  /*4f90*/  MUFU.EX2 R29, R29 ;  /* 0x0000001d001d7308 */ /* 0x000fe20000000800 */
[----:B-1----:R-:W-:Y:S01]  /*4fa0*/  F2FP.F16.F32.PACK_AB R65, R107, R108 ;  /* 0x0000006c6b41723e */ /* 0x002fe200000000ff */
[----:B------:R-:W-:Y:S02]  /*4fb0*/  LDSM.16.MT88.4 R20, [R132+0x8800] ;  /* 0x008800008414783b */ /* 0x000fe40000004200 */
[----:B------:R-:W1:Y:S01]  /*4fc0*/  MUFU.EX2 R28, R28 ;  /* 0x0000001c001c7308 */ /* 0x000e620000000800 */
[----:B------:R-:W-:-:S03]  /*4fd0*/  FADD.FTZ R107, R108, R107 ;  /* 0x0000006b6c6b7221 */ /* 0x000fc60000010000 */
[----:B------:R-:W-:Y:S01]  /*4fe0*/  MUFU.EX2 R34, R34 ;  /* 0x0000002200227308 */ /* 0x000fe20000000800 */
[C---:B--2---:R-:W-:Y:S01]  /*4ff0*/  F2FP.F16.F32.PACK_AB R67, R103.reuse, R104 ;  /* 0x000000686743723e */ /* 0x044fe200000000ff */
[----:B------:R-:W-:Y:S02]  /*5000*/  FADD.FTZ R104, R104, R107 ;  /* 0x0000006b68687221 */ /* 0x000fe40000010000 */
[----:B------:R-:W2:Y:S02]  /*5010*/  MUFU.EX2 R35, R35 ;  /* 0x0000002300237308 */ /* 0x000ea40000000800 */
[----:B------:R-:W-:Y:S02]  /*5020*/  FADD.FTZ R103, R103, R104 ;  /* 0x0000006867677221 */ /* 0x000fe40000010000 */
[----:B------:R-:W-:Y:S01]  /*5030*/  MUFU.EX2 R31, R31 ;  /* 0x0000001f001f7308 */ /* 0x000fe20000000800 */
[----:B------:R-:W-:Y:S01]  /*5040*/  HMMA.16816.F32 R96, R64, R92, RZ ;  /* 0x0000005c4060723c */ /* 0x000fe200000018ff */
[----:B-1----:R-:W-:-:S02]  /*5050*/  F2FP.F16.F32.PACK_AB R6, R28, R29 ;  /* 0x0000001d1c06723e */ /* 0x002fc400000000ff */
[----:B------:R-:W1:Y:S04]  /*5060*/  MUFU.EX2 R30, R30 ;  /* 0x0000001e001e7308 */ /* 0x000e680000000800 */
[----:B------:R-:W-:Y:S01]  /*5070*/  MUFU.EX2 R172, R172 ;  /* 0x000000ac00ac7308 */ /* 0x000fe20000000800 */
[C---:B------:R-:W-:Y:S01]  /*5080*/  HMMA.16816.F32 R92, R64.reuse, R94, RZ ;  /* 0x0000005e405c723c */ /* 0x040fe200000018ff */
[----:B--2---:R-:W-:Y:S02]  /*5090*/  F2FP.F16.F32.PACK_AB R5, R35, R34 ;  /* 0x000000222305723e */ /* 0x004fe400000000ff */
[----:B------:R-:W2:Y:S04]  /*50a0*/  MUFU.EX2 R119, R119 ;  /* 0x0000007700777308 */ /* 0x000ea80000000800 */
[----:B------:R-:W-:Y:S01]  /*50b0*/  MUFU.EX2 R170, R170 ;  /* 0x000000aa00aa7308 */ /* 0x000fe20000000800 */
[----:B------:R-:W-:Y:S01]  /*50c0*/  HMMA.16816.F32 R36, R64, R40, RZ ;  /* 0x000000284024723c */ /* 0x000fe200000018ff */
[----:B-1----:R-:W-:-:S02]  /*50d0*/  F2FP.F16.F32.PACK_AB R7, R30, R31 ;  /* 0x0000001f1e07723e */ /* 0x002fc400000000ff */
[----:B------:R-:W-:Y:S04]  /*50e0*/  MUFU.EX2 R175, R175 ;  /* 0x000000af00af7308 */ /* 0x000fe80000000800 */
[----:B------:R-:W-:Y:S01]  /*50f0*/  MUFU.EX2 R174, R174 ;  /* 0x000000ae00ae7308 */ /* 0x000fe20000000800 */
[C---:B---3--:R-:W-:Y:S08]  /*5100*/  HMMA.16816.F32 R96, R4.reuse, R8, R96 ;  /* 0x000000080460723c */ /* 0x048ff00000001860 */
[----:B------:R-:W-:Y:S01]  /*5110*/  HMMA.16816.F32 R92, R4, R10, R92 ;  /* 0x0000000a045c723c */ /* 0x000fe2000000185c */
[----:B------:R-:W1:Y:S07]  /*5120*/  LDSM.16.MT88.4 R8, [R138+0xa800] ;  /* 0x00a800008a08783b */ /* 0x000e6e0000004200 */
[C---:B------:R-:W-:Y:S08]  /*5130*/  HMMA.16816.F32 R40, R64.reuse, R42, RZ ;  /* 0x0000002a4028723c */ /* 0x040ff000000018ff */
[C---:B------:R-:W-:Y:S08]  /*5140*/  HMMA.16816.F32 R88, R64.reuse, R84, RZ ;  /* 0x000000544058723c */ /* 0x040ff000000018ff */
[C---:B------:R-:W-:Y:S08]  /*5150*/  HMMA.16816.F32 R84, R64.reuse, R86, RZ ;  /* 0x000000564054723c */ /* 0x040ff000000018ff */
[C---:B------:R-:W-:Y:S08]  /*5160*/  HMMA.16816.F32 R80, R64.reuse, R76, RZ ;  /* 0x0000004c4050723c */ /* 0x040ff000000018ff */
[----:B------:R-:W-:Y:S08]  /*5170*/  HMMA.16816.F32 R72, R64, R68, RZ ;  /* 0x000000444048723c */ /* 0x000ff000000018ff */
        /* <DEDUP_REMOVED lines=11> */
[----:B------:R-:W-:Y:S07]  /*5230*/  LDSM.16.MT88.4 R12, [R133+0xa800] ;  /* 0x00a80000850c783b */ /* 0x000fee0000004200 */
[C---:B------:R-:W-:Y:S08]  /*5240*/  HMMA.16816.F32 R88, R4.reuse, R16, R88 ;  /* 0x000000100458723c */ /* 0x040ff00000001858 */
[C---:B------:R-:W-:Y:S01]  /*5250*/  HMMA.16816.F32 R84, R4.reuse, R18, R84 ;  /* 0x000000120454723c */ /* 0x040fe20000001854 */
[----:B------:R-:W3:Y:S07]  /*5260*/  LDSM.16.MT88.4 R16, [R134+0xa800] ;  /* 0x00a800008610783b */ /* 0x000eee0000004200 */
[C---:B-1----:R-:W-:Y:S08]  /*5270*/  HMMA.16816.F32 R60, R4.reuse, R8, R60 ;  /* 0x00000008043c723c */ /* 0x042ff0000000183c */
[C---:B------:R-:W-:Y:S01]  /*5280*/  HMMA.16816.F32 R64, R4.reuse, R10, R64 ;  /* 0x0000000a0440723c */ /* 0x040fe20000001840 */
[----:B------:R-:W1:Y:S07]  /*5290*/  LDSM.16.MT88.4 R8, [R138+0x9000] ;  /* 0x009000008a08783b */ /* 0x000e6e0000004200 */
[----:B------:R-:W-:Y:S01]  /*52a0*/  HMMA.16816.F32 R76, R4, R26, R76 ;  /* 0x0000001a044c723c */ /* 0x000fe2000000184c */
[-CC-:B------:R-:W-:Y:S01]  /*52b0*/  FFMA.FTZ R26, R117, R111.reuse, -R130.reuse ;  /* 0x0000006f751a7223 */ /* 0x180fe20000010882 */
[-C--:B------:R-:W-:Y:S01]  /*52c0*/  FFMA.FTZ R27, R129, R111.reuse, -R130 ;  /* 0x0000006f811b7223 */ /* 0x080fe20000010882 */
[----:B------:R-:W-:-:S04]  /*52d0*/  FFMA.FTZ R117, R167, R111, -R128 ;  /* 0x0000006fa7757223 */ /* 0x000fc80000010880 */
[----:B------:R-:W-:Y:S01]  /*52e0*/  MUFU.EX2 R26, R26 ;  /* 0x0000001a001a7308 */ /* 0x000fe20000000800 */
[C---:B------:R-:W-:Y:S01]  /*52f0*/  HMMA.16816.F32 R80, R4.reuse, R24, R80 ;  /* 0x000000180450723c */ /* 0x040fe20000001850 */
[-CC-:B------:R-:W-:Y:S01]  /*5300*/  FFMA.FTZ R25, R153, R111.reuse, -R128.reuse ;  /* 0x0000006f99197223 */ /* 0x180fe20000010880 */
[----:B------:R-:W-:Y:S01]  /*5310*/  FFMA.FTZ R24, R171, R111, -R128 ;  /* 0x0000006fab187223 */ /* 0x000fe20000010880 */
[----:B------:R-:W4:Y:S04]  /*5320*/  MUFU.EX2 R27, R27 ;  /* 0x0000001b001b7308 */ /* 0x000f280000000800 */
[----:B------:R-:W5:Y:S01]  /*5330*/  MUFU.EX2 R117, R117 ;  /* 0x0000007500757308 */ /* 0x000f620000000800 */
[C---:B------:R-:W-:Y:S03]  /*5340*/  HMMA.16816.F32 R72, R4.reuse, R20, R72 ;  /* 0x000000140448723c */ /* 0x040fe60000001848 */
[----:B------:R-:W-:Y:S04]  /*5350*/  MUFU.EX2 R25, R25 ;  /* 0x0000001900197308 */ /* 0x000fe80000000800 */
[----:B------:R-:W1:Y:S01]  /*5360*/  MUFU.EX2 R24, R24 ;  /* 0x0000001800187308 */ /* 0x000e620000000800 */
[C---:B------:R-:W-:Y:S01]  /*5370*/  HMMA.16816.F32 R68, R4.reuse, R22, R68 ;  /* 0x000000160444723c */ /* 0x040fe20000001844 */
[----:B------:R-:W-:Y:S07]  /*5380*/  LDSM.16.MT88.4 R20, [R133+0x9800] ;  /* 0x009800008514783b */ /* 0x000fee0000004200 */
[C---:B---3--:R-:W-:Y:S08]  /*5390*/  HMMA.16816.F32 R44, R4.reuse, R16, R44 ;  /* 0x00000010042c723c */ /* 0x048ff0000000182c */
[C---:B------:R-:W-:Y:S01]  /*53a0*/  HMMA.16816.F32 R48, R4.reuse, R18, R48 ;  /* 0x000000120430723c */ /* 0x040fe20000001830 */
[----:B------:R-:W3:Y:S07]  /*53b0*/  LDSM.16.MT88.4 R16, [R134+0x9000] ;  /* 0x009000008610783b */ /* 0x000eee0000004200 */
[C---:B------:R-:W-:Y:S08]  /*53c0*/  HMMA.16816.F32 R52, R4.reuse, R12, R52 ;  /* 0x0000000c0434723c */ /* 0x040ff00000001834 */
[----:B------:R-:W-:Y:S01]  /*53d0*/  HMMA.16816.F32 R56, R4, R14, R56 ;  /* 0x0000000e0438723c */ /* 0x000fe20000001838 */
[----:B--2---:R-:W-:Y:S01]  /*53e0*/  F2FP.F16.F32.PACK_AB R4, R119, R172 ;  /* 0x000000ac7704723e */ /* 0x004fe200000000ff */
[----:B------:R-:W2:Y:S01]  /*53f0*/  LDSM.16.MT88.4 R12, [R132+0x9000] ;  /* 0x00900000840c783b */ /* 0x000ea20000004200 */
[----:B----4-:R-:W-:-:S02]  /*5400*/  F2FP.F16.F32.PACK_AB R6, R26, R27 ;  /* 0x0000001b1a06723e */ /* 0x010fc400000000ff */
[----:B-----5:R-:W-:Y:S02]  /*5410*/  F2FP.F16.F32.PACK_AB R5, R117, R170 ;  /* 0x000000aa7505723e */ /* 0x020fe400000000ff */
[----:B-1----:R-:W-:-:S07]  /*5420*/  F2FP.F16.F32.PACK_AB R7, R24, R25 ;  /* 0x000000191807723e */ /* 0x002fce00000000ff */
[C---:B------:R-:W-:Y:S08]  /*5430*/  HMMA.16816.F32 R96, R4.reuse, R8, R96 ;  /* 0x000000080460723c */ /* 0x040ff00000001860 */
        /* <DEDUP_REMOVED lines=20> */
[C---:B-1----:R-:W-:Y:S08]  /*5580*/  HMMA.16816.F32 R60, R4.reuse, R8, R60 ;  /* 0x00000008043c723c */ /* 0x042ff0000000183c */
[----:B------:R-:W-:Y:S01]  /*5590*/  HMMA.16816.F32 R64, R4, R10, R64 ;  /* 0x0000000a0440723c */ /* 0x000fe20000001840 */
[-CC-:B------:R-:W-:Y:S01]  /*55a0*/  FFMA.FTZ R5, R114, R111.reuse, -R130.reuse ;  /* 0x0000006f72057223 */ /* 0x180fe20000010882 */
[-CC-:B------:R-:W-:Y:S01]  /*55b0*/  FFMA.FTZ R7, R112, R111.reuse, -R130.reuse ;  /* 0x0000006f70077223 */ /* 0x180fe20000010882 */
[-C--:B------:R-:W-:Y:S01]  /*55c0*/  FFMA.FTZ R114, R113, R111.reuse, -R130 ;  /* 0x0000006f71727223 */ /* 0x080fe20000010882 */
[-CC-:B------:R-:W-:Y:S01]  /*55d0*/  FFMA.FTZ R113, R126, R111.reuse, -R128.reuse ;  /* 0x0000006f7e717223 */ /* 0x180fe20000010880 */
[----:B------:R-:W-:Y:S01]  /*55e0*/  FFMA.FTZ R112, R115, R111, -R128 ;  /* 0x0000006f73707223 */ /* 0x000fe20000010880 */
[----:B------:R-:W1:Y:S01]  /*55f0*/  LDSM.16.MT88.4 R8, [R134+0x9800] ;  /* 0x009800008608783b */ /* 0x000e620000004200 */
[----:B------:R-:W-:Y:S04]  /*5600*/  MUFU.EX2 R116, R5 ;  /* 0x0000000500747308 */ /* 0x000fe80000000800 */
[----:B------:R-:W2:Y:S04]  /*5610*/  MUFU.EX2 R115, R7 ;  /* 0x0000000700737308 */ /* 0x000ea80000000800 */
[----:B------:R-:W3:Y:S04]  /*5620*/  MUFU.EX2 R114, R114 ;  /* 0x0000007200727308 */ /* 0x000ee80000000800 */
[----:B------:R-:W-:Y:S04]  /*5630*/  MUFU.EX2 R113, R113 ;  /* 0x0000007100717308 */ /* 0x000fe80000000800 */
[----:B------:R-:W4:Y:S01]  /*5640*/  MUFU.EX2 R112, R112 ;  /* 0x0000007000707308 */ /* 0x000f220000000800 */
[----:B--2---:R-:W-:-:S03]  /*5650*/  F2FP.F16.F32.PACK_AB R4, R115, R116 ;  /* 0x000000747304723e */ /* 0x004fc600000000ff */
[----:B------:R-:W2:Y:S01]  /*5660*/  MUFU.EX2 R111, R122 ;  /* 0x0000007a006f7308 */ /* 0x000ea20000000800 */
[----:B---3--:R-:W-:Y:S02]  /*5670*/  F2FP.F16.F32.PACK_AB R6, R175, R114 ;  /* 0x00000072af06723e */ /* 0x008fe400000000ff */
[----:B----4-:R-:W-:Y:S02]  /*5680*/  F2FP.F16.F32.PACK_AB R5, R112, R113 ;  /* 0x000000717005723e */ /* 0x010fe400000000ff */
[----:B--2---:R-:W-:-:S07]  /*5690*/  F2FP.F16.F32.PACK_AB R7, R174, R111 ;  /* 0x0000006fae07723e */ /* 0x004fce00000000ff */
[C---:B------:R-:W-:Y:S08]  /*56a0*/  HMMA.16816.F32 R96, R4.reuse, R12, R96 ;  /* 0x0000000c0460723c */ /* 0x040ff00000001860 */
[C---:B------:R-:W-:Y:S01]  /*56b0*/  HMMA.16816.F32 R92, R4.reuse, R14, R92 ;  /* 0x0000000e045c723c */ /* 0x040fe2000000185c */
[----:B------:R-:W2:Y:S07]  /*56c0*/  LDSM.16.MT88.4 R12, [R132+0x9800] ;  /* 0x00980000840c783b */ /* 0x000eae0000004200 */
[C---:B-1----:R-:W-:Y:S08]  /*56d0*/  HMMA.16816.F32 R88, R4.reuse, R8, R88 ;  /* 0x000000080458723c */ /* 0x042ff00000001858 */
[C---:B------:R-:W-:Y:S01]  /*56e0*/  HMMA.16816.F32 R84, R4.reuse, R10, R84 ;  /* 0x0000000a0454723c */ /* 0x040fe20000001854 */
[----:B------:R-:W1:Y:S07]  /*56f0*/  LDSM.16.MT88.4 R8, [R138+0xb800] ;  /* 0x00b800008a08783b */ /* 0x000e6e0000004200 */
        /* <DEDUP_REMOVED lines=8> */
[----:B------:R-:W-:Y:S02]  /*5780*/  HMMA.16816.F32 R76, R4, R22, R76 ;  /* 0x00000016044c723c */ /* 0x000fe4000000184c */
        /* <DEDUP_REMOVED lines=8> */
[C---:B------:R-:W-:Y:S08]  /*5810*/  HMMA.16816.F32 R48, R4.reuse, R18, R48 ;  /* 0x000000120430723c */ /* 0x040ff00000001830 */
[----:B--2---:R-:W-:Y:S01]  /*5820*/  HMMA.16816.F32 R52, R4, R12, R52 ;  /* 0x0000000c0434723c */ /* 0x004fe20000001834 */
[----:B------:R-:W-:-:S04]  /*5830*/  FADD.FTZ R13, R29, R32 ;  /* 0x000000201d0d7221 */ /* 0x000fc80000010000 */
[----:B------:R-:W-:-:S03]  /*5840*/  FADD.FTZ R13, R28, R13 ;  /* 0x0000000d1c0d7221 */ /* 0x000fc60000010000 */
        /* <DEDUP_REMOVED lines=20> */
[----:B------:R-:W-:-:S04]  /*5990*/  DEPBAR.LE SB0, 0x0 ;  /* 0x000080000000791a */ /* 0x000fc80000000000 */
[----:B------:R-:W-:Y:S05]  /*59a0*/  WARPSYNC.ALL ;  /* 0x0000000000007948 */ /* 0x000fea0003800000 */
[----:B------:R-:W-:Y:S01]  /*59b0*/  BSSY.RECONVERGENT B0, `(.L_x_10024) ;  /* 0x0000049000007945 */ /* 0x000fe20003800200 */
[----:B------:R-:W-:Y:S01]  /*59c0*/  IADD3 R127, PT, PT, R123, -0x2, RZ ;  /* 0xfffffffe7b7f7810 */ /* 0x000fe20007ffe0ff */
[----:B------:R-:W-:Y:S06]  /*59d0*/  BAR.SYNC.DEFER_BLOCKING 0x0 ;  /* 0x0000000000007b1d */ /* 0x000fec0000010000 */
[----:B------:R-:W-:Y:S05]  /*59e0*/  @!P0 BRA `(.L_x_10025) ;  /* 0x0000000000f48947 */ /* 0x000fea0003800000 */
[----:B------:R-:W2:Y:S01]  /*59f0*/  LD.E R11, desc[UR4][R2.64+0x170] ;  /* 0x00017004020b7980 */ /* 0x000ea2000c101900 */
[----:B------:R-:W-:Y:S02]  /*5a00*/  SHF.L.U32 R4, R127, 0x6, RZ ;  /* 0x000000067f047819 */ /* 0x000fe400000006ff */
        /* <DEDUP_REMOVED lines=15> */
[----:B------:R-:W-:Y:S02]  /*5b00*/  ISETP.GE.AND P1, PT, R4, RZ, PT ;  /* 0x000000ff0400720c */ /* 0x000fe40003f26270 */
[----:B------:R-:W-:Y:S01]  /*5b10*/  LOP3.LUT R4, RZ, R11, RZ, 0x33, !PT ;  /* 0x0000000bff047212 */ /* 0x000fe200078e33ff */
        /* <DEDUP_REMOVED lines=42> */
.L_x_10025:
        /* <DEDUP_REMOVED lines=8> */
.L_x_10026:
[----:B------:R-:W-:Y:S05]  /*5e40*/  BSYNC.RECONVERGENT B0 ;  /* 0x0000000000007941 */ /* 0x000fea0003800200 */
.L_x_10024:
[-C--:B------:R-:W-:Y:S01]  /*5e50*/  ISETP.GE.AND P2, PT, R164, R160.reuse, PT ;  /* 0x000000a0a400720c */ /* 0x080fe20003f46270 */
[C---:B------:R-:W-:Y:S01]  /*5e60*/  IMAD.SHL.U32 R4, R146.reuse, 0x20, RZ ;  /* 0x0000002092047824 */ /* 0x040fe200078e00ff */
[----:B------:R-:W-:Y:S01]  /*5e70*/  ISETP.GE.AND P1, PT, R149, R160, PT ;  /* 0x000000a09500720c */ /* 0x000fe20003f26270 */
[----:B------:R-:W-:Y:S01]  /*5e80*/  IMAD R103, R123, 0x40, R120 ;  /* 0x000000407b677824 */ /* 0x000fe200078e0278 */
[C---:B------:R-:W-:Y:S01]  /*5e90*/  LEA R6, P3, R146.reuse, R154, 0x5 ;  /* 0x0000009a92067211 */ /* 0x040fe200078628ff */
[----:B------:R-:W-:Y:S01]  /*5ea0*/  BSSY.RECONVERGENT B1, `(.L_x_10027) ;  /* 0x00001a8000017945 */ /* 0x000fe20003800200 */
[C-C-:B------:R-:W-:Y:S02]  /*5eb0*/  SHF.L.U64.HI R5, R146.reuse, 0x5, R147.reuse ;  /* 0x0000000592057819 */ /* 0x140fe40000010293 */
[----:B------:R-:W-:Y:S02]  /*5ec0*/  LEA.HI.X R7, R146, R155, R147, 0x5, P3 ;  /* 0x0000009b92077211 */ /* 0x000fe400018f2c93 */
[----:B------:R-:W-:-:S03]  /*5ed0*/  IADD3 R8, P4, PT, R4, R6, RZ ;  /* 0x0000000604087210 */ /* 0x000fc60007f9e0ff */
[----:B------:R-:W-:Y:S01]  /*5ee0*/  @!PT LDS RZ, [RZ] ;  /* 0x00000000fffff984 */ /* 0x000fe20000000800 */
[----:B------:R-:W-:Y:S01]  /*5ef0*/  @!PT LDS RZ, [RZ] ;  /* 0x00000000fffff984 */ /* 0x000fe20000000800 */
[----:B------:R-:W-:Y:S01]  /*5f00*/  @!PT LDS RZ, [RZ] ;  /* 0x00000000fffff984 */ /* 0x000fe20000000800 */
[----:B------:R-:W-:Y:S01]  /*5f10*/  @!P2 LDGSTS.E.BYPASS.LTC128B.128 [R159+0x8000], desc[UR4][R154.64] ;  /* 0x080000009a9fafae */ /* 0x000fe2000b981a04 */
[----:B------:R-:W-:Y:S01]  /*5f20*/  IADD3 R16, P3, PT, R8, R4, RZ ;  /* 0x0000000408107210 */ /* 0x000fe20007f7e0ff */
[----:B------:R-:W-:Y:S02]  /*5f30*/  IMAD.X R9, R5, 0x1, R7, P4 ;  /* 0x0000000105097824 */ /* 0x000fe400020e0607 */
[----:B------:R-:W-:Y:S02]  /*5f40*/  @P2 STS.128 [R159+0x8000], RZ ;  /* 0x008000ff9f002388 */ /* 0x000fe40000000c00 */
[----:B------:R-:W-:Y:S02]  /*5f50*/  IMAD.X R17, R9, 0x1, R5, P3 ;  /* 0x0000000109117824 */ /* 0x000fe400018e0605 */
        /* <DEDUP_REMOVED lines=38> */
[----:B------:R-:W4:Y:S04]  /*61c0*/  LDSM.16.M88.4 R20, [R142+0x5000] ;  /* 0x005000008e14783b */ /* 0x000f280000000200 */
[----:B------:R-:W3:Y:S04]  /*61d0*/  LDSM.16.M88.4 R112, [R142+0x5800] ;  /* 0x005800008e70783b */ /* 0x000ee80000000200 */
[----:B------:R-:W-:Y:S04]  /*61e0*/  LDSM.16.M88.4 R104, [R141] ;  /* 0x000000008d68783b */ /* 0x000fe80000000200 */
[----:B------:R-:W5:Y:S04]  /*61f0*/  LDSM.16.M88.4 R108, [R137+0x4000] ;  /* 0x00400000896c783b */ /* 0x000f680000000200 */
[----:B------:R-:W5:Y:S04]  /*6200*/  LDSM.16.M88.4 R116, [R137+0x4800] ;  /* 0x004800008974783b */ /* 0x000f680000000200 */
[----:B------:R-:W0:Y:S01]  /*6210*/  LDGDEPBAR ;  /* 0x00000000000079af */ /* 0x000e220000000000 */
[C---:B--2---:R-:W-:Y:S08]  /*6220*/  HMMA.16816.F32 R8, R12.reuse, R4, RZ ;  /* 0x000000040c08723c */ /* 0x044ff000000018ff */
[C---:B------:R-:W-:Y:S08]  /*6230*/  HMMA.16816.F32 R4, R12.reuse, R6, RZ ;  /* 0x000000060c04723c */ /* 0x040ff000000018ff */
[C---:B-1----:R-:W-:Y:S08]  /*6240*/  HMMA.16816.F32 R32, R12.reuse, R28, RZ ;  /* 0x0000001c0c20723c */ /* 0x042ff000000018ff */
[C---:B----4-:R-:W-:Y:S08]  /*6250*/  HMMA.16816.F32 R24, R12.reuse, R20, RZ ;  /* 0x000000140c18723c */ /* 0x050ff000000018ff */
[C---:B------:R-:W-:Y:S08]  /*6260*/  HMMA.16816.F32 R28, R12.reuse, R30, RZ ;  /* 0x0000001e0c1c723c */ /* 0x040ff000000018ff */
[C---:B------:R-:W-:Y:S08]  /*6270*/  HMMA.16816.F32 R20, R12.reuse, R22, RZ ;  /* 0x000000160c14723c */ /* 0x040ff000000018ff */
[C---:B---3--:R-:W-:Y:S08]  /*6280*/  HMMA.16816.F32 R16, R12.reuse, R112, RZ ;  /* 0x000000700c10723c */ /* 0x048ff000000018ff */
[----:B------:R-:W-:Y:S01]  /*6290*/  HMMA.16816.F32 R12, R12, R114, RZ ;  /* 0x000000720c0c723c */ /* 0x000fe200000018ff */
[----:B------:R-:W1:Y:S07]  /*62a0*/  LDSM.16.M88.4 R112, [R137+0x5000] ;  /* 0x005000008970783b */ /* 0x000e6e0000000200 */
[C---:B-----5:R-:W-:Y:S08]  /*62b0*/  HMMA.16816.F32 R8, R104.reuse, R108, R8 ;  /* 0x0000006c6808723c */ /* 0x060ff00000001808 */
[C---:B------:R-:W-:Y:S01]  /*62c0*/  HMMA.16816.F32 R4, R104.reuse, R110, R4 ;  /* 0x0000006e6804723c */ /* 0x040fe20000001804 */
[----:B------:R-:W2:Y:S07]  /*62d0*/  LDSM.16.M88.4 R108, [R137+0x5800] ;  /* 0x00580000896c783b */ /* 0x000eae0000000200 */
[C---:B------:R-:W-:Y:S08]  /*62e0*/  HMMA.16816.F32 R32, R104.reuse, R116, R32 ;  /* 0x000000746820723c */ /* 0x040ff00000001820 */
[C---:B------:R-:W-:Y:S01]  /*62f0*/  HMMA.16816.F32 R28, R104.reuse, R118, R28 ;  /* 0x00000076681c723c */ /* 0x040fe2000000181c */
[----:B------:R-:W-:Y:S07]  /*6300*/  LDSM.16.M88.4 R116, [R136+0x4000] ;  /* 0x004000008874783b */ /* 0x000fee0000000200 */
[C---:B-1----:R-:W-:Y:S08]  /*6310*/  HMMA.16816.F32 R24, R104.reuse, R112, R24 ;  /* 0x000000706818723c */ /* 0x042ff00000001818 */
[C---:B------:R-:W-:Y:S01]  /*6320*/  HMMA.16816.F32 R20, R104.reuse, R114, R20 ;  /* 0x000000726814723c */ /* 0x040fe20000001814 */
[----:B------:R-:W1:Y:S07]  /*6330*/  LDSM.16.M88.4 R112, [R140] ;  /* 0x000000008c70783b */ /* 0x000e6e0000000200 */
[C---:B--2---:R-:W-:Y:S08]  /*6340*/  HMMA.16816.F32 R16, R104.reuse, R108, R16 ;  /* 0x0000006c6810723c */ /* 0x044ff00000001810 */
[----:B------:R-:W-:Y:S01]  /*6350*/  HMMA.16816.F32 R12, R104, R110, R12 ;  /* 0x0000006e680c723c */ /* 0x000fe2000000180c */
[----:B------:R-:W2:Y:S04]  /*6360*/  LDSM.16.M88.4 R108, [R136+0x4800] ;  /* 0x00480000886c783b */ /* 0x000ea80000000200 */
[----:B------:R-:W3:Y:S03]  /*6370*/  LDSM.16.M88.4 R104, [R136+0x5000] ;  /* 0x005000008868783b */ /* 0x000ee60000000200 */
[C---:B-1----:R-:W-:Y:S08]  /*6380*/  HMMA.16816.F32 R8, R112.reuse, R116, R8 ;  /* 0x000000747008723c */ /* 0x042ff00000001808 */
[C---:B------:R-:W-:Y:S01]  /*6390*/  HMMA.16816.F32 R4, R112.reuse, R118, R4 ;  /* 0x000000767004723c */ /* 0x040fe20000001804 */
[----:B------:R-:W1:Y:S07]  /*63a0*/  LDSM.16.M88.4 R116, [R136+0x5800] ;  /* 0x005800008874783b */ /* 0x000e6e0000000200 */
[C---:B--2---:R-:W-:Y:S08]  /*63b0*/  HMMA.16816.F32 R32, R112.reuse, R108, R32 ;  /* 0x0000006c7020723c */ /* 0x044ff00000001820 */
[C---:B------:R-:W-:Y:S01]  /*63c0*/  HMMA.16816.F32 R28, R112.reuse, R110, R28 ;  /* 0x0000006e701c723c */ /* 0x040fe2000000181c */
[----:B------:R-:W-:Y:S07]  /*63d0*/  LDSM.16.M88.4 R108, [R135+0x4000] ;  /* 0x00400000876c783b */ /* 0x000fee0000000200 */
[C---:B---3--:R-:W-:Y:S08]  /*63e0*/  HMMA.16816.F32 R24, R112.reuse, R104, R24 ;  /* 0x000000687018723c */ /* 0x048ff00000001818 */
[C---:B------:R-:W-:Y:S01]  /*63f0*/  HMMA.16816.F32 R20, R112.reuse, R106, R20 ;  /* 0x0000006a7014723c */ /* 0x040fe20000001814 */
[----:B------:R-:W2:Y:S07]  /*6400*/  LDSM.16.M88.4 R104, [R139] ;  /* 0x000000008b68783b */ /* 0x000eae0000000200 */
[C---:B-1----:R-:W-:Y:S08]  /*6410*/  HMMA.16816.F32 R16, R112.reuse, R116, R16 ;  /* 0x000000747010723c */ /* 0x042ff00000001810 */
[----:B------:R-:W-:Y:S01]  /*6420*/  HMMA.16816.F32 R12, R112, R118, R12 ;  /* 0x00000076700c723c */ /* 0x000fe2000000180c */
[----:B------:R-:W1:Y:S04]  /*6430*/  LDSM.16.M88.4 R116, [R135+0x4800] ;  /* 0x004800008774783b */ /* 0x000e680000000200 */
[----:B------:R-:W3:Y:S03]  /*6440*/  LDSM.16.M88.4 R112, [R135+0x5000] ;  /* 0x005000008770783b */ /* 0x000ee60000000200 */
        /* <DEDUP_REMOVED lines=21> */
[----:B------:R-:W2:Y:S07]  /*65a0*/  LDSM.16.M88.4 R104, [R141+0x2000] ;  /* 0x002000008d68783b */ /* 0x000eae0000000200 */
        /* <DEDUP_REMOVED lines=12> */
[----:B------:R-:W-:Y:S07]  /*6670*/  LDSM.16.M88.4 R112, [R136+0x6800] ;  /* 0x006800008870783b */ /* 0x000fee0000000200 */
[C---:B--2---:R-:W-:Y:S08]  /*6680*/  HMMA.16816.F32 R16, R104.reuse, R108, R16 ;  /* 0x0000006c6810723c */ /* 0x044ff00000001810 */
[----:B------:R-:W-:Y:S01]  /*6690*/  HMMA.16816.F32 R12, R104, R110, R12 ;  /* 0x0000006e680c723c */ /* 0x000fe2000000180c */
[----:B------:R-:W1:Y:S04]  /*66a0*/  LDSM.16.M88.4 R108, [R140+0x2000] ;  /* 0x002000008c6c783b */ /* 0x000e680000000200 */
[----:B------:R-:W2:Y:S03]  /*66b0*/  LDSM.16.M88.4 R104, [R136+0x7000] ;  /* 0x007000008868783b */ /* 0x000ea60000000200 */
        /* <DEDUP_REMOVED lines=8> */
[----:B------:R-:W2:Y:S07]  /*6740*/  LDSM.16.M88.4 R112, [R136+0x7800] ;  /* 0x007800008870783b */ /* 0x000eae0000000200 */
[C---:B-1----:R-:W-:Y:S08]  /*6750*/  HMMA.16816.F32 R8, R116.reuse, R104, R8 ;  /* 0x000000687408723c */ /* 0x042ff00000001808 */
[----:B------:R-:W-:Y:S01]  /*6760*/  HMMA.16816.F32 R4, R116, R106, R4 ;  /* 0x0000006a7404723c */ /* 0x000fe20000001804 */
[----:B------:R-:W1:Y:S07]  /*6770*/  LDSM.16.M88.4 R104, [R135+0x7800] ;  /* 0x007800008768783b */ /* 0x000e6e0000000200 */
[C---:B--2---:R-:W-:Y:S08]  /*6780*/  HMMA.16816.F32 R16, R108.reuse, R112, R16 ;  /* 0x000000706c10723c */ /* 0x044ff00000001810 */
[----:B------:R-:W-:Y:S01]  /*6790*/  HMMA.16816.F32 R12, R108, R114, R12 ;  /* 0x000000726c0c723c */ /* 0x000fe2000000180c */
[----:B------:R-:W2:Y:S04]  /*67a0*/  LDSM.16.M88.4 R108, [R135+0x7000] ;  /* 0x00700000876c783b */ /* 0x000ea80000000200 */
[----:B------:R-:W3:Y:S01]  /*67b0*/  LDSM.16.M88.4 R112, [R135+0x6800] ;  /* 0x006800008770783b */ /* 0x000ee20000000200 */
[----:B------:R-:W-:-:S06]  /*67c0*/  DEPBAR.LE SB0, 0x0 ;  /* 0x000080000000791a */ /* 0x000fcc0000000000 */
[----:B-1----:R-:W-:Y:S01]  /*67d0*/  HMMA.16816.F32 R16, R116, R104, R16 ;  /* 0x000000687410723c */ /* 0x002fe20000001810 */
[C---:B------:R-:W-:Y:S02]  /*67e0*/  VIADD R105, R103.reuse, 0xffffff80 ;  /* 0xffffff8067697836 */ /* 0x040fe40000000000 */
[----:B------:R-:W-:-:S03]  /*67f0*/  VIADD R104, R103, 0xffffff81 ;  /* 0xffffff8167687836 */ /* 0x000fc60000000000 */
[-C--:B------:R-:W-:Y:S02]  /*6800*/  ISETP.GT.AND P4, PT, R121, R105.reuse, PT ;  /* 0x000000697900720c */ /* 0x080fe40003f84270 */
[----:B------:R-:W-:Y:S01]  /*6810*/  ISETP.GT.AND P5, PT, R102, R105, PT ;  /* 0x000000696600720c */ /* 0x000fe20003fa4270 */
[C---:B------:R-:W-:Y:S01]  /*6820*/  HMMA.16816.F32 R12, R116.reuse, R106, R12 ;  /* 0x0000006a740c723c */ /* 0x040fe2000000180c */
[----:B------:R-:W-:Y:S01]  /*6830*/  FSEL R8, R8, -INF , !P4 ;  /* 0xff80000008087808 */ /* 0x000fe20006000000 */
[----:B------:R-:W-:Y:S01]  /*6840*/  BAR.SYNC.DEFER_BLOCKING 0x0 ;  /* 0x0000000000007b1d */ /* 0x000fe20000010000 */
[----:B------:R-:W-:Y:S02]  /*6850*/  ISETP.GE.AND P3, PT, R105, R166, PT ;  /* 0x000000a66900720c */ /* 0x000fe40003f66270 */
[-C--:B------:R-:W-:Y:S02]  /*6860*/  ISETP.GT.AND P4, PT, R121, R104.reuse, PT ;  /* 0x000000687900720c */ /* 0x080fe40003f84270 */
[----:B------:R-:W-:Y:S01]  /*6870*/  FSEL R8, R8, -INF , !P3 ;  /* 0xff80000008087808 */ /* 0x000fe20005800000 */
[----:B--2---:R-:W-:Y:S01]  /*6880*/  HMMA.16816.F32 R24, R116, R108, R24 ;  /* 0x0000006c7418723c */ /* 0x004fe20000001818 */
[----:B------:R-:W-:Y:S01]  /*6890*/  FSEL R108, R10, -INF , !P5 ;  /* 0xff8000000a6c7808 */ /* 0x000fe20006800000 */
[----:B------:R-:W-:Y:S01]  /*68a0*/  VIADD R10, R103, 0xffffff88 ;  /* 0xffffff88670a7836 */ /* 0x000fe20000000000 */
[----:B------:R-:W-:-:S02]  /*68b0*/  ISETP.GT.AND P5, PT, R102, R104, PT ;  /* 0x000000686600720c */ /* 0x000fc40003fa4270 */
[----:B------:R-:W-:Y:S02]  /*68c0*/  FSEL R9, R9, -INF , !P4 ;  /* 0xff80000009097808 */ /* 0x000fe40006000000 */
[C---:B------:R-:W-:Y:S01]  /*68d0*/  ISETP.GE.AND P3, PT, R104.reuse, R166, PT ;  /* 0x000000a66800720c */ /* 0x040fe20003f66270 */
[C---:B---3--:R-:W-:Y:S01]  /*68e0*/  HMMA.16816.F32 R32, R116.reuse, R112, R32 ;  /* 0x000000707420723c */ /* 0x048fe20000001820 */
[-C--:B------:R-:W-:Y:S02]  /*68f0*/  ISETP.GE.AND P4, PT, R104, R163.reuse, PT ;  /* 0x000000a36800720c */ /* 0x080fe40003f86270 */
[----:B------:R-:W-:Y:S01]  /*6900*/  FSEL R104, R11, -INF , !P5 ;  /* 0xff8000000b687808 */ /* 0x000fe20006800000 */
[----:B------:R-:W-:Y:S01]  /*6910*/  VIADD R11, R103, 0xffffff89 ;  /* 0xffffff89670b7836 */ /* 0x000fe20000000000 */
[----:B------:R-:W-:Y:S02]  /*6920*/  ISETP.GT.AND P5, PT, R121, R10, PT ;  /* 0x0000000a7900720c */ /* 0x000fe40003fa4270 */
[----:B------:R-:W-:Y:S01]  /*6930*/  ISETP.GE.AND P6, PT, R105, R163, PT ;  /* 0x000000a36900720c */ /* 0x000fe20003fc6270 */
[----:B------:R-:W-:Y:S01]  /*6940*/  HMMA.16816.F32 R28, R116, R114, R28 ;  /* 0x00000072741c723c */ /* 0x000fe2000000181c */
[----:B------:R-:W-:-:S02]  /*6950*/  FSEL R105, R4, -INF , !P5 ;  /* 0xff80000004697808 */ /* 0x000fc40006800000 */
[----:B------:R-:W-:Y:S02]  /*6960*/  FSEL R9, R9, -INF , !P3 ;  /* 0xff80000009097808 */ /* 0x000fe40005800000 */
[----:B------:R-:W-:Y:S02]  /*6970*/  FSEL R4, R104, -INF , !P4 ;  /* 0xff80000068047808 */ /* 0x000fe40006000000 */
[----:B------:R-:W-:Y:S01]  /*6980*/  ISETP.GE.AND P3, PT, R10, R166, PT ;  /* 0x000000a60a00720c */ /* 0x000fe20003f66270 */
[----:B------:R-:W-:Y:S01]  /*6990*/  HMMA.16816.F32 R20, R116, R110, R20 ;  /* 0x0000006e7414723c */ /* 0x000fe20000001814 */
[----:B------:R-:W-:Y:S02]  /*69a0*/  ISETP.GT.AND P5, PT, R102, R10, PT ;  /* 0x0000000a6600720c */ /* 0x000fe40003fa4270 */
[----:B------:R-:W-:Y:S02]  /*69b0*/  ISETP.GT.AND P4, PT, R121, R11, PT ;  /* 0x0000000b7900720c */ /* 0x000fe40003f84270 */
[----:B------:R-:W-:-:S02]  /*69c0*/  FSEL R108, R108, -INF , !P6 ;  /* 0xff8000006c6c7808 */ /* 0x000fc40007000000 */
[----:B------:R-:W-:Y:S02]  /*69d0*/  ISETP.GE.AND P6, PT, R10, R163, PT ;  /* 0x000000a30a00720c */ /* 0x000fe40003fc6270 */
[----:B------:R-:W-:Y:S02]  /*69e0*/  FSEL R10, R105, -INF , !P3 ;  /* 0xff800000690a7808 */ /* 0x000fe40005800000 */
[----:B------:R-:W-:Y:S02]  /*69f0*/  FSEL R198, R6, -INF , !P5 ;  /* 0xff80000006c67808 */ /* 0x000fe40006800000 */
[----:B------:R-:W-:Y:S01]  /*6a00*/  FSEL R106, R5, -INF , !P4 ;  /* 0xff800000056a7808 */ /* 0x000fe20006000000 */
[----:B------:R-:W-:Y:S01]  /*6a10*/  VIADD R5, R103, 0xffffff91 ;  /* 0xffffff9167057836 */ /* 0x000fe20000000000 */
[----:B------:R-:W-:Y:S02]  /*6a20*/  ISETP.GE.AND P3, PT, R11, R166, PT ;  /* 0x000000a60b00720c */ /* 0x000fe40003f66270 */
[----:B------:R-:W-:-:S02]  /*6a30*/  ISETP.GT.AND P5, PT, R102, R11, PT ;  /* 0x0000000b6600720c */ /* 0x000fc40003fa4270 */
[----:B------:R-:W-:Y:S01]  /*6a40*/  ISETP.GE.AND P4, PT, R11, R163, PT ;  /* 0x000000a30b00720c */ /* 0x000fe20003f86270 */
[----:B------:R-:W-:Y:S01]  /*6a50*/  VIADD R11, R103, 0xffffff90 ;  /* 0xffffff90670b7836 */ /* 0x000fe20000000000 */
[----:B------:R-:W-:Y:S01]  /*6a60*/  FSEL R6, R7, -INF , !P5 ;  /* 0xff80000007067808 */ /* 0x000fe20006800000 */
[----:B------:R-:W-:Y:S01]  /*6a70*/  VIADD R7, R103, 0xffffff98 ;  /* 0xffffff9867077836 */ /* 0x000fe20000000000 */
[----:B------:R-:W-:Y:S02]  /*6a80*/  FSEL R106, R106, -INF , !P3 ;  /* 0xff8000006a6a7808 */ /* 0x000fe40005800000 */
[----:B------:R-:W-:Y:S02]  /*6a90*/  ISETP.GT.AND P5, PT, R121, R11, PT ;  /* 0x0000000b7900720c */ /* 0x000fe40003fa4270 */
[----:B------:R-:W-:Y:S02]  /*6aa0*/  FSEL R6, R6, -INF , !P4 ;  /* 0xff80000006067808 */ /* 0x000fe40006000000 */
[----:B------:R-:W-:-:S02]  /*6ab0*/  FSEL R32, R32, -INF , !P5 ;  /* 0xff80000020207808 */ /* 0x000fc40006800000 */
[----:B------:R-:W-:Y:S02]  /*6ac0*/  ISETP.GT.AND P5, PT, R102, R11, PT ;  /* 0x0000000b6600720c */ /* 0x000fe40003fa4270 */
[----:B------:R-:W-:Y:S02]  /*6ad0*/  ISETP.GE.AND P3, PT, R11, R166, PT ;  /* 0x000000a60b00720c */ /* 0x000fe40003f66270 */
[----:B------:R-:W-:Y:S02]  /*6ae0*/  FSEL R34, R34, -INF , !P5 ;  /* 0xff80000022227808 */ /* 0x000fe40006800000 */
[-C--:B------:R-:W-:Y:S02]  /*6af0*/  ISETP.GT.AND P5, PT, R102, R5.reuse, PT ;  /* 0x000000056600720c */ /* 0x080fe40003fa4270 */
[----:B------:R-:W-:Y:S02]  /*6b00*/  ISETP.GT.AND P4, PT, R121, R5, PT ;  /* 0x000000057900720c */ /* 0x000fe40003f84270 */
[----:B------:R-:W-:-:S02]  /*6b10*/  FSEL R35, R35, -INF , !P5 ;  /* 0xff80000023237808 */ /* 0x000fc40006800000 */
[----:B------:R-:W-:Y:S02]  /*6b20*/  ISETP.GT.AND P5, PT, R121, R7, PT ;  /* 0x000000077900720c */ /* 0x000fe40003fa4270 */
[----:B------:R-:W-:Y:S02]  /*6b30*/  FSEL R198, R198, -INF , !P6 ;  /* 0xff800000c6c67808 */ /* 0x000fe40007000000 */
[----:B------:R-:W-:Y:S02]  /*6b40*/  FSEL R182, R32, -INF , !P3 ;  /* 0xff80000020b67808 */ /* 0x000fe40005800000 */
[----:B------:R-:W-:Y:S02]  /*6b50*/  FSEL R33, R33, -INF , !P4 ;  /* 0xff80000021217808 */ /* 0x000fe40006000000 */
[----:B------:R-:W-:Y:S02]  /*6b60*/  ISETP.GE.AND P6, PT, R11, R163, PT ;  /* 0x000000a30b00720c */ /* 0x000fe40003fc6270 */
[----:B------:R-:W-:-:S02]  /*6b70*/  ISETP.GE.AND P3, PT, R5, R166, PT ;  /* 0x000000a60500720c */ /* 0x000fc40003f66270 */
[----:B------:R-:W-:Y:S01]  /*6b80*/  ISETP.GE.AND P4, PT, R5, R163, PT ;  /* 0x000000a30500720c */ /* 0x000fe20003f86270 */
[----:B------:R-:W-:Y:S01]  /*6b90*/  VIADD R5, R103, 0xffffff99 ;  /* 0xffffff9967057836 */ /* 0x000fe20000000000 */
[----:B------:R-:W-:Y:S02]  /*6ba0*/  FSEL R28, R28, -INF , !P5 ;  /* 0xff8000001c1c7808 */ /* 0x000fe40006800000 */
[----:B------:R-:W-:Y:S02]  /*6bb0*/  ISETP.GT.AND P5, PT, R102, R7, PT ;  /* 0x000000076600720c */ /* 0x000fe40003fa4270 */
[----:B------:R-:W-:Y:S02]  /*6bc0*/  FSEL R128, R34, -INF , !P6 ;  /* 0xff80000022807808 */ /* 0x000fe40007000000 */
[----:B------:R-:W-:Y:S02]  /*6bd0*/  FSEL R184, R33, -INF , !P3 ;  /* 0xff80000021b87808 */ /* 0x000fe40005800000 */
[----:B------:R-:W-:-:S02]  /*6be0*/  ISETP.GE.AND P3, PT, R7, R166, PT ;  /* 0x000000a60700720c */ /* 0x000fc40003f66270 */
[----:B------:R-:W-:Y:S01]  /*6bf0*/  ISETP.GE.AND P6, PT, R7, R163, PT ;  /* 0x000000a30700720c */ /* 0x000fe20003fc6270 */
[----:B------:R-:W-:Y:S01]  /*6c00*/  VIADD R7, R103, 0xffffffa0 ;  /* 0xffffffa067077836 */ /* 0x000fe20000000000 */
[----:B------:R-:W-:Y:S02]  /*6c10*/  FSEL R30, R30, -INF , !P5 ;  /* 0xff8000001e1e7808 */ /* 0x000fe40006800000 */
[-C--:B------:R-:W-:Y:S02]  /*6c20*/  ISETP.GT.AND P5, PT, R102, R5.reuse, PT ;  /* 0x000000056600720c */ /* 0x080fe40003fa4270 */
[----:B------:R-:W-:Y:S02]  /*6c30*/  FSEL R126, R35, -INF , !P4 ;  /* 0xff800000237e7808 */ /* 0x000fe40006000000 */
[----:B------:R-:W-:Y:S02]  /*6c40*/  ISETP.GT.AND P4, PT, R121, R5, PT ;  /* 0x000000057900720c */ /* 0x000fe40003f84270 */
[----:B------:R-:W-:-:S02]  /*6c50*/  FSEL R31, R31, -INF , !P5 ;  /* 0xff8000001f1f7808 */ /* 0x000fc40006800000 */
[----:B------:R-:W-:Y:S02]  /*6c60*/  ISETP.GT.AND P5, PT, R121, R7, PT ;  /* 0x000000077900720c */ /* 0x000fe40003fa4270 */
[----:B------:R-:W-:Y:S02]  /*6c70*/  FSEL R194, R28, -INF , !P3 ;  /* 0xff8000001cc27808 */ /* 0x000fe40005800000 */
[----:B------:R-:W-:Y:S02]  /*6c80*/  FSEL R29, R29, -INF , !P4 ;  /* 0xff8000001d1d7808 */ /* 0x000fe40006000000 */
[C---:B------:R-:W-:Y:S02]  /*6c90*/  ISETP.GE.AND P3, PT, R5.reuse, R166, PT ;  /* 0x000000a60500720c */ /* 0x040fe40003f66270 */
[----:B------:R-:W-:Y:S01]  /*6ca0*/  ISETP.GE.AND P4, PT, R5, R163, PT ;  /* 0x000000a30500720c */ /* 0x000fe20003f86270 */
[----:B------:R-:W-:Y:S01]  /*6cb0*/  VIADD R5, R103, 0xffffffa1 ;  /* 0xffffffa167057836 */ /* 0x000fe20000000000 */
        /* <DEDUP_REMOVED lines=8> */
[-C--:B------:R-:W-:Y:S02]  /*6d40*/  ISETP.GT.AND P5, PT, R102, R5.reuse, PT ;  /* 0x000000056600720c */ /* 0x080fe40003fa4270 */
[----:B------:R-:W-:Y:S02]  /*6d50*/  FSEL R190, R31, -INF , !P4 ;  /* 0xff8000001fbe7808 */ /* 0x000fe40006000000 */
[----:B------:R-:W-:Y:S02]  /*6d60*/  ISETP.GT.AND P4, PT, R121, R5, PT ;  /* 0x000000057900720c */ /* 0x000fe40003f84270 */
[----:B------:R-:W-:Y:S02]  /*6d70*/  FSEL R27, R27, -INF , !P5 ;  /* 0xff8000001b1b7808 */ /* 0x000fe40006800000 */
[----:B------:R-:W-:Y:S02]  /*6d80*/  ISETP.GT.AND P5, PT, R121, R7, PT ;  /* 0x000000077900720c */ /* 0x000fe40003fa4270 */
[----:B------:R-:W-:-:S02]  /*6d90*/  FSEL R176, R24, -INF , !P3 ;  /* 0xff80000018b07808 */ /* 0x000fc40005800000 */
[----:B------:R-:W-:Y:S02]  /*6da0*/  FSEL R25, R25, -INF , !P4 ;  /* 0xff80000019197808 */ /* 0x000fe40006000000 */
[C---:B------:R-:W-:Y:S02]  /*6db0*/  ISETP.GE.AND P3, PT, R5.reuse, R166, PT ;  /* 0x000000a60500720c */ /* 0x040fe40003f66270 */
[----:B------:R-:W-:Y:S01]  /*6dc0*/  ISETP.GE.AND P4, PT, R5, R163, PT ;  /* 0x000000a30500720c */ /* 0x000fe20003f86270 */
[----:B------:R-:W-:Y:S01]  /*6dd0*/  VIADD R5, R103, 0xffffffa9 ;  /* 0xffffffa967057836 */ /* 0x000fe20000000000 */
[----:B------:R-:W-:Y:S02]  /*6de0*/  FSEL R20, R20, -INF , !P5 ;  /* 0xff80000014147808 */ /* 0x000fe40006800000 */
[----:B------:R-:W-:Y:S02]  /*6df0*/  ISETP.GT.AND P5, PT, R102, R7, PT ;  /* 0x000000076600720c */ /* 0x000fe40003fa4270 */
[----:B------:R-:W-:-:S02]  /*6e00*/  FSEL R178, R26, -INF , !P6 ;  /* 0xff8000001ab27808 */ /* 0x000fc40007000000 */
[----:B------:R-:W-:Y:S02]  /*6e10*/  FSEL R180, R25, -INF , !P3 ;  /* 0xff80000019b47808 */ /* 0x000fe40005800000 */
[----:B------:R-:W-:Y:S02]  /*6e20*/  FSEL R130, R27, -INF , !P4 ;  /* 0xff8000001b827808 */ /* 0x000fe40006000000 */
[C---:B------:R-:W-:Y:S02]  /*6e30*/  ISETP.GE.AND P3, PT, R7.reuse, R166, PT ;  /* 0x000000a60700720c */ /* 0x040fe40003f66270 */
[----:B------:R-:W-:Y:S01]  /*6e40*/  ISETP.GE.AND P6, PT, R7, R163, PT ;  /* 0x000000a30700720c */ /* 0x000fe20003fc6270 */
[----:B------:R-:W-:Y:S01]  /*6e50*/  VIADD R7, R103, 0xffffffb0 ;  /* 0xffffffb067077836 */ /* 0x000fe20000000000 */
        /* <DEDUP_REMOVED lines=11> */
[----:B------:R-:W-:Y:S02]  /*6f10*/  ISETP.GE.AND P3, PT, R7, R166, PT ;  /* 0x000000a60700720c */ /* 0x000fe40003f66270 */
[----:B------:R-:W-:Y:S02]  /*6f20*/  FSEL R16, R16, -INF , !P5 ;  /* 0xff80000010107808 */ /* 0x000fe40006800000 */
[----:B------:R-:W-:Y:S02]  /*6f30*/  FSEL R172, R23, -INF , !P4 ;  /* 0xff80000017ac7808 */ /* 0x000fe40006000000 */
[----:B------:R-:W-:-:S02]  /*6f40*/  ISETP.GT.AND P4, PT, R121, R5, PT ;  /* 0x000000057900720c */ /* 0x000fc40003f84270 */
[----:B------:R-:W-:Y:S02]  /*6f50*/  FSEL R170, R22, -INF , !P6 ;  /* 0xff80000016aa7808 */ /* 0x000fe40007000000 */
[----:B------:R-:W-:Y:S02]  /*6f60*/  ISETP.GE.AND P6, PT, R7, R163, PT ;  /* 0x000000a30700720c */ /* 0x000fe40003fc6270 */
[----:B------:R-:W-:Y:S01]  /*6f70*/  ISETP.GT.AND P5, PT, R102, R7, PT ;  /* 0x000000076600720c */ /* 0x000fe20003fa4270 */
[----:B------:R-:W-:Y:S01]  /*6f80*/  VIADD R7, R103, 0xffffffb8 ;  /* 0xffffffb867077836 */ /* 0x000fe20000000000 */
[----:B------:R-:W-:Y:S02]  /*6f90*/  FSEL R112, R16, -INF , !P3 ;  /* 0xff80000010707808 */ /* 0x000fe40005800000 */
[----:B------:R-:W-:Y:S02]  /*6fa0*/  ISETP.GE.AND P3, PT, R5, R166, PT ;  /* 0x000000a60500720c */ /* 0x000fe40003f66270 */
[----:B------:R-:W-:-:S02]  /*6fb0*/  FSEL R17, R17, -INF , !P4 ;  /* 0xff80000011117808 */ /* 0x000fc40006000000 */
[----:B------:R-:W-:Y:S02]  /*6fc0*/  FSEL R18, R18, -INF , !P5 ;  /* 0xff80000012127808 */ /* 0x000fe40006800000 */
[C---:B------:R-:W-:Y:S02]  /*6fd0*/  ISETP.GT.AND P5, PT, R102.reuse, R5, PT ;  /* 0x000000056600720c */ /* 0x040fe40003fa4270 */
[----:B------:R-:W-:Y:S01]  /*6fe0*/  ISETP.GE.AND P4, PT, R5, R163, PT ;  /* 0x000000a30500720c */ /* 0x000fe20003f86270 */
[----:B------:R-:W-:Y:S01]  /*6ff0*/  VIADD R5, R103, 0xffffffb9 ;  /* 0xffffffb967057836 */ /* 0x000fe20000000000 */
[----:B------:R-:W-:Y:S02]  /*7000*/  FSEL R115, R17, -INF , !P3 ;  /* 0xff80000011737808 */ /* 0x000fe40005800000 */
[----:B------:R-:W-:Y:S02]  /*7010*/  ISETP.GT.AND P3, PT, R102, R7, PT ;  /* 0x000000076600720c */ /* 0x000fe40003f64270 */
[----:B------:R-:W-:-:S02]  /*7020*/  FSEL R19, R19, -INF , !P5 ;  /* 0xff80000013137808 */ /* 0x000fc40006800000 */
[----:B------:R-:W-:Y:S02]  /*7030*/  FSEL R14, R14, -INF , !P3 ;  /* 0xff8000000e0e7808 */ /* 0x000fe40005800000 */
[C---:B------:R-:W-:Y:S02]  /*7040*/  ISETP.GT.AND P3, PT, R121.reuse, R5, PT ;  /* 0x000000057900720c */ /* 0x040fe40003f64270 */
[----:B------:R-:W-:Y:S02]  /*7050*/  ISETP.GT.AND P5, PT, R121, R7, PT ;  /* 0x000000077900720c */ /* 0x000fe40003fa4270 */
[----:B------:R-:W-:Y:S02]  /*7060*/  FSEL R13, R13, -INF , !P3 ;  /* 0xff8000000d0d7808 */ /* 0x000fe40005800000 */
[----:B------:R-:W-:Y:S02]  /*7070*/  ISETP.GT.U32.AND P3, PT, R127, R150, PT ;  /* 0x000000967f00720c */ /* 0x000fe40003f64070 */
[----:B------:R-:W-:-:S02]  /*7080*/  FSEL R103, R18, -INF , !P6 ;  /* 0xff80000012677808 */ /* 0x000fc40007000000 */
[----:B------:R-:W-:Y:S02]  /*7090*/  FSEL R12, R12, -INF , !P5 ;  /* 0xff8000000c0c7808 */ /* 0x000fe40006800000 */
[----:B------:R-:W-:Y:S02]  /*70a0*/  ISETP.GE.AND P6, PT, R7, R166, PT ;  /* 0x000000a60700720c */ /* 0x000fe40003fc6270 */
[----:B------:R-:W-:Y:S02]  /*70b0*/  FSEL R110, R19, -INF , !P4 ;  /* 0xff800000136e7808 */ /* 0x000fe40006000000 */
[----:B------:R-:W-:Y:S02]  /*70c0*/  ISETP.GE.AND P5, PT, R7, R163, PT ;  /* 0x000000a30700720c */ /* 0x000fe40003fa6270 */
[----:B------:R-:W-:Y:S02]  /*70d0*/  ISETP.GT.AND P4, PT, R102, R5, PT ;  /* 0x000000056600720c */ /* 0x000fe40003f84270 */
[----:B------:R-:W-:-:S02]  /*70e0*/  FSEL R113, R12, -INF , !P6 ;  /* 0xff8000000c717808 */ /* 0x000fc40007000000 */
[----:B------:R-:W-:Y:S02]  /*70f0*/  FSEL R102, R14, -INF , !P5 ;  /* 0xff8000000e667808 */ /* 0x000fe40006800000 */
[C---:B------:R-:W-:Y:S02]  /*7100*/  ISETP.GE.AND P6, PT, R5.reuse, R166, PT ;  /* 0x000000a60500720c */ /* 0x040fe40003fc6270 */
[----:B------:R-:W-:Y:S02]  /*7110*/  ISETP.GE.AND P5, PT, R5, R163, PT ;  /* 0x000000a30500720c */ /* 0x000fe40003fa6270 */
[----:B------:R-:W-:Y:S02]  /*7120*/  FSEL R15, R15, -INF , !P4 ;  /* 0xff8000000f0f7808 */ /* 0x000fe40006000000 */
[----:B------:R-:W-:Y:S02]  /*7130*/  FSEL R114, R13, -INF , !P6 ;  /* 0xff8000000d727808 */ /* 0x000fe40007000000 */
[----:B------:R-:W-:Y:S01]  /*7140*/  FSEL R117, R15, -INF , !P5 ;  /* 0xff8000000f757808 */ /* 0x000fe20006800000 */
[----:B------:R-:W-:Y:S05]  /*7150*/  @!P3 BRA `(.L_x_10028) ;  /* 0x0000000400f0b947 */ /* 0x000fea0003800000 */
[----:B------:R-:W-:Y:S04]  /*7160*/  BSSY.RECONVERGENT B0, `(.L_x_10029) ;  /* 0x0000048000007945 */ /* 0x000fe80003800200 */
[----:B------:R-:W-:Y:S05]  /*7170*/  @!P0 BRA `(.L_x_10030) ;  /* 0x0000000000f88947 */ /* 0x000fea0003800000 */
[----:B------:R-:W2:Y:S01]  /*7180*/  LD.E R7, desc[UR4][R2.64+0x170] ;  /* 0x0001700402077980 */ /* 0x000ea2000c101900 */
[----:B------:R-:W-:Y:S01]  /*7190*/  IMAD.MOV.U32 R12, RZ, RZ, RZ ;  /* 0x000000ffff0c7224 */ /* 0x000fe200078e00ff */
[----:B------:R-:W-:Y:S02]  /*71a0*/  IADD3 R16, PT, PT, R101, -0x80, RZ ;  /* 0xffffff8065107810 */ /* 0x000fe40007ffe0ff */
[----:B--2---:R-:W-:-:S04]  /*71b0*/  IABS R5, R7 ;  /* 0x0000000700057213 */ /* 0x004fc80000000000 */
[----:B------:R-:W1:Y:S08]  /*71c0*/  I2F.RP R14, R5 ;  /* 0x00000005000e7306 */ /* 0x000e700000209400 */
[----:B-1----:R-:W1:Y:S02]  /*71d0*/  MUFU.RCP R15, R14 ;  /* 0x0000000e000f7308 */ /* 0x002e640000001000 */
[----:B-1----:R-:W-:Y:S01]  /*71e0*/  VIADD R15, R15, 0xffffffe ;  /* 0x0ffffffe0f0f7836 */ /* 0x002fe20000000000 */
[----:B------:R-:W-:-:S05]  /*71f0*/  IABS R14, R7 ;  /* 0x00000007000e7213 */ /* 0x000fca0000000000 */
[----:B------:R-:W1:Y:S01]  /*7200*/  F2I.FTZ.U32.TRUNC.NTZ R13, R15 ;  /* 0x0000000f000d7305 */ /* 0x000e62000021f000 */
[----:B------:R-:W-:Y:S01]  /*7210*/  IADD3 R14, PT, PT, RZ, -R14, RZ ;  /* 0x8000000eff0e7210 */ /* 0x000fe20007ffe0ff */
[----:B-1----:R-:W-:-:S04]  /*7220*/  IMAD.MOV R11, RZ, RZ, -R13 ;  /* 0x000000ffff0b7224 */ /* 0x002fc800078e0a0d */
[----:B------:R-:W-:Y:S01]  /*7230*/  IMAD R18, R11, R5, RZ ;  /* 0x000000050b127224 */ /* 0x000fe200078e02ff */
[----:B------:R-:W-:Y:S02]  /*7240*/  IABS R11, R16 ;  /* 0x00000010000b7213 */ /* 0x000fe40000000000 */
[----:B------:R-:W-:Y:S01]  /*7250*/  LOP3.LUT R16, R16, R7, RZ, 0x3c, !PT ;  /* 0x0000000710107212 */ /* 0x000fe200078e3cff */
[----:B------:R-:W-:-:S04]  /*7260*/  IMAD.HI.U32 R18, R13, R18, R12 ;  /* 0x000000120d127227 */ /* 0x000fc800078e000c */
[----:B------:R-:W-:Y:S02]  /*7270*/  IMAD.SHL.U32 R12, R127, 0x40, RZ ;  /* 0x000000407f0c7824 */ /* 0x000fe400078e00ff */
[----:B------:R-:W-:-:S03]  /*7280*/  IMAD.HI.U32 R15, R18, R11, RZ ;  /* 0x0000000b120f7227 */ /* 0x000fc600078e00ff */
[----:B------:R-:W-:Y:S02]  /*7290*/  IABS R13, R12 ;  /* 0x0000000c000d7213 */ /* 0x000fe40000000000 */
[----:B------:R-:W-:-:S03]  /*72a0*/  LOP3.LUT R12, R12, R7, RZ, 0x3c, !PT ;  /* 0x000000070c0c7212 */ /* 0x000fc600078e3cff */
        /* <DEDUP_REMOVED lines=11> */
[----:B------:R-:W2:Y:S01]  /*7360*/  LD.E.64 R18, desc[UR4][R2.64+0x20] ;  /* 0x0000200402127980 */ /* 0x000ea2000c101b00 */
        /* <DEDUP_REMOVED lines=18> */
[----:B---3--:R-:W-:-:S04]  /*7490*/  IMAD R7, R17, R11, RZ ;  /* 0x0000000b11077224 */ /* 0x008fc800078e02ff */
[C---:B------:R-:W-:Y:S02]  /*74a0*/  IMAD R7, R16.reuse, R14, R7 ;  /* 0x0000000e10077224 */ /* 0x040fe400078e0207 */
[----:B------:R-:W-:Y:S01]  /*74b0*/  IMAD.WIDE.U32 R16, R16, R11, RZ ;  /* 0x0000000b10107225 */ /* 0x000fe200078e00ff */
        /* <DEDUP_REMOVED lines=10> */
.L_x_10030:
        /* <DEDUP_REMOVED lines=8> */
.L_x_10031:
[----:B------:R-:W-:Y:S05]  /*75e0*/  BSYNC.RECONVERGENT B0 ;  /* 0x0000000000007941 */ /* 0x000fea0003800200 */
.L_x_10029:
[----:B------:R-:W-:Y:S01]  /*75f0*/  @!P2 IMAD.MOV.U32 R153, RZ, RZ, R151 ;  /* 0x000000ffff99a224 */ /* 0x000fe200078e0097 */
[C---:B------:R-:W-:Y:S01]  /*7600*/  LEA R14, P0, R144.reuse, R152, 0x5 ;  /* 0x00000098900e7211 */ /* 0x040fe200078028ff */
[C---:B------:R-:W-:Y:S01]  /*7610*/  IMAD.SHL.U32 R5, R144.reuse, 0x20, RZ ;  /* 0x0000002090057824 */ /* 0x040fe200078e00ff */
        /* <DEDUP_REMOVED lines=9> */
[----:B------:R-:W-:-:S04]  /*76b0*/  IMAD.X R13, R7, 0x1, R15, P4 ;  /* 0x00000001070d7824 */ /* 0x000fc800020e060f */
[----:B------:R-:W-:Y:S02]  /*76c0*/  IMAD.X R17, R13, 0x1, R7, P0 ;  /* 0x000000010d117824 */ /* 0x000fe400000e0607 */
        /* <DEDUP_REMOVED lines=37> */
.L_x_10028:
[----:B------:R-:W-:Y:S05]  /*7920*/  BSYNC.RECONVERGENT B1 ;  /* 0x0000000000017941 */ /* 0x000fea0003800200 */
.L_x_10027:
[----:B------:R-:W3:Y:S01]  /*7930*/  LD.E R118, desc[UR4][R2.64+0xdc] ;  /* 0x0000dc0402767980 */ /* 0x000ee2000c101900 */
[----:B------:R-:W-:Y:S02]  /*7940*/  FMNMX3.FTZ R5, R0, R108, R4, !PT ;  /* 0x0000006c00057276 */ /* 0x000fe40007810004 */
[----:B------:R-:W-:Y:S01]  /*7950*/  FMNMX3.FTZ R7, R100, R8, R9, !PT ;  /* 0x0000000864077276 */ /* 0x000fe20007810009 */
[----:B------:R-:W-:Y:S01]  /*7960*/  LDSM.16.MT88.4 R32, [R132+0x8000] ;  /* 0x008000008420783b */ /* 0x000fe20000004200 */
[----:B------:R-:W-:Y:S02]  /*7970*/  FMNMX3.FTZ R5, R5, R198, R6, !PT ;  /* 0x000000c605057276 */ /* 0x000fe40007810006 */
[----:B------:R-:W-:Y:S01]  /*7980*/  FMNMX3.FTZ R7, R7, R10, R106, !PT ;  /* 0x0000000a07077276 */ /* 0x000fe2000781006a */
[----:B------:R-:W-:Y:S01]  /*7990*/  LDSM.16.MT88.4 R24, [R133+0x8000] ;  /* 0x008000008518783b */ /* 0x000fe20000004200 */
[----:B------:R-:W-:Y:S02]  /*79a0*/  FMNMX3.FTZ R5, R5, R128, R126, !PT ;  /* 0x0000008005057276 */ /* 0x000fe4000781007e */
[----:B------:R-:W-:Y:S01]  /*79b0*/  FMNMX3.FTZ R7, R7, R182, R184, !PT ;  /* 0x000000b607077276 */ /* 0x000fe200078100b8 */
[----:B--2---:R-:W-:Y:S01]  /*79c0*/  LDSM.16.MT88.4 R16, [R134+0x8000] ;  /* 0x008000008610783b */ /* 0x004fe20000004200 */
        /* <DEDUP_REMOVED lines=10> */
[----:B------:R-:W-:Y:S01]  /*7a70*/  @P3 IADD3 R123, PT, PT, R123, -0x3, RZ ;  /* 0xfffffffd7b7b3810 */ /* 0x000fe20007ffe0ff */
[----:B------:R-:W1:Y:S04]  /*7a80*/  SHFL.BFLY PT, R5, R14, 0x2, 0x1f ;  /* 0x0c401f000e057f89 */ /* 0x000e6800000e0000 */
[----:B------:R-:W2:Y:S01]  /*7a90*/  SHFL.BFLY PT, R12, R7, 0x2, 0x1f ;  /* 0x0c401f00070c7f89 */ /* 0x000ea200000e0000 */
[----:B-1----:R-:W-:-:S02]  /*7aa0*/  FMNMX.FTZ R5, R14, R5, !PT ;  /* 0x000000050e057209 */ /* 0x002fc40007810000 */
[----:B--2---:R-:W-:-:S03]  /*7ab0*/  FMNMX.FTZ R12, R7, R12, !PT ;  /* 0x0000000c070c7209 */ /* 0x004fc60007810000 */
[----:B------:R-:W1:Y:S04]  /*7ac0*/  SHFL.BFLY PT, R104, R5, 0x1, 0x1f ;  /* 0x0c201f0005687f89 */ /* 0x000e6800000e0000 */
[----:B------:R-:W2:Y:S01]  /*7ad0*/  SHFL.BFLY PT, R105, R12, 0x1, 0x1f ;  /* 0x0c201f000c697f89 */ /* 0x000ea200000e0000 */
[----:B-1----:R-:W-:Y:S02]  /*7ae0*/  FMNMX.FTZ R104, R5, R104, !PT ;  /* 0x0000006805687209 */ /* 0x002fe40007810000 */
[----:B--2---:R-:W-:Y:S02]  /*7af0*/  FMNMX.FTZ R105, R12, R105, !PT ;  /* 0x000000690c697209 */ /* 0x004fe40007810000 */
[----:B------:R-:W-:Y:S02]  /*7b00*/  FSETP.NEU.FTZ.AND P0, PT, R104, -INF , PT ;  /* 0xff8000006800780b */ /* 0x000fe40003f1d000 */
[----:B------:R-:W-:-:S02]  /*7b10*/  FSETP.NEU.FTZ.AND P1, PT, R105, -INF , PT ;  /* 0xff8000006900780b */ /* 0x000fc40003f3d000 */
[----:B------:R-:W-:Y:S02]  /*7b20*/  FSEL R5, R104, RZ, P0 ;  /* 0x000000ff68057208 */ /* 0x000fe40000000000 */
[----:B------:R-:W-:-:S03]  /*7b30*/  FSEL R7, R105, RZ, P1 ;  /* 0x000000ff69077208 */ /* 0x000fc60000800000 */
[----:B------:R-:W-:Y:S02]  /*7b40*/  FADD.FTZ R5, R0, -R5 ;  /* 0x8000000500057221 */ /* 0x000fe40000010000 */
[----:B------:R-:W-:Y:S01]  /*7b50*/  FADD.FTZ R7, R100, -R7 ;  /* 0x8000000764077221 */ /* 0x000fe20000010000 */
[C---:B---3--:R-:W-:Y:S01]  /*7b60*/  FMUL.FTZ R129, R118.reuse, R104 ;  /* 0x0000006876817220 */ /* 0x048fe20000410000 */
[C---:B------:R-:W-:Y:S01]  /*7b70*/  FMUL.FTZ R101, R118.reuse, R105 ;  /* 0x0000006976657220 */ /* 0x040fe20000410000 */
[C---:B------:R-:W-:Y:S01]  /*7b80*/  FMUL.FTZ R100, R118.reuse, R5 ;  /* 0x0000000576647220 */ /* 0x040fe20000410000 */
[----:B------:R-:W-:Y:S02]  /*7b90*/  FMUL.FTZ R7, R118, R7 ;  /* 0x0000000776077220 */ /* 0x000fe40000410000 */
[----:B------:R-:W-:Y:S02]  /*7ba0*/  FSEL R129, R129, RZ, P0 ;  /* 0x000000ff81817208 */ /* 0x000fe40000000000 */
[----:B------:R-:W-:Y:S01]  /*7bb0*/  FSEL R101, R101, RZ, P1 ;  /* 0x000000ff65657208 */ /* 0x000fe20000800000 */
[----:B------:R-:W1:Y:S02]  /*7bc0*/  MUFU.EX2 R122, R7 ;  /* 0x00000007007a7308 */ /* 0x000e640000000800 */
        /* <DEDUP_REMOVED lines=9> */
[----:B------:R-:W-:Y:S01]  /*7c60*/  LDSM.16.MT88.4 R8, [R138+0x8000] ;  /* 0x008000008a08783b */ /* 0x000fe20000004200 */
[-C--:B------:R-:W-:Y:S01]  /*7c70*/  FFMA.FTZ R153, R126, R118.reuse, -R129 ;  /* 0x000000767e997223 */ /* 0x080fe20000010881 */
[--C-:B------:R-:W-:Y:S01]  /*7c80*/  FFMA.FTZ R171, R184, R118, -R101.reuse ;  /* 0x00000076b8ab7223 */ /* 0x100fe20000010865 */
[----:B------:R-:W-:Y:S01]  /*7c90*/  MUFU.EX2 R116, R116 ;  /* 0x0000007400747308 */ /* 0x000fe20000000800 */
[-C--:B-1----:R-:W-:Y:S01]  /*7ca0*/  FMUL.FTZ R28, R72, R122.reuse ;  /* 0x0000007a481c7220 */ /* 0x082fe20000410000 */
[-C--:B------:R-:W-:Y:S01]  /*7cb0*/  FMUL.FTZ R29, R73, R122.reuse ;  /* 0x0000007a491d7220 */ /* 0x080fe20000410000 */
[-C--:B------:R-:W-:Y:S01]  /*7cc0*/  FMUL.FTZ R4, R96, R122.reuse ;  /* 0x0000007a60047220 */ /* 0x080fe20000410000 */
[----:B------:R-:W1:Y:S01]  /*7cd0*/  MUFU.EX2 R107, R107 ;  /* 0x0000006b006b7308 */ /* 0x000e620000000800 */
[-C--:B------:R-:W-:Y:S01]  /*7ce0*/  FMUL.FTZ R5, R97, R122.reuse ;  /* 0x0000007a61057220 */ /* 0x080fe20000410000 */
[-C--:B------:R-:W-:Y:S01]  /*7cf0*/  FMUL.FTZ R68, R68, R122.reuse ;  /* 0x0000007a44447220 */ /* 0x080fe20000410000 */
[-C--:B------:R-:W-:Y:S01]  /*7d00*/  FMUL.FTZ R69, R69, R122.reuse ;  /* 0x0000007a45457220 */ /* 0x080fe20000410000 */
[----:B------:R-:W-:Y:S01]  /*7d10*/  MUFU.EX2 R109, R109 ;  /* 0x0000006d006d7308 */ /* 0x000fe20000000800 */
[----:B------:R-:W-:Y:S01]  /*7d20*/  FMUL.FTZ R36, R36, R122 ;  /* 0x0000007a24247220 */ /* 0x000fe20000410000 */
[-C--:B--2---:R-:W-:Y:S01]  /*7d30*/  FMUL.FTZ R30, R74, R100.reuse ;  /* 0x000000644a1e7220 */ /* 0x084fe20000410000 */
[-C--:B------:R-:W-:Y:S01]  /*7d40*/  FMUL.FTZ R31, R75, R100.reuse ;  /* 0x000000644b1f7220 */ /* 0x080fe20000410000 */
[----:B------:R-:W2:Y:S01]  /*7d50*/  MUFU.EX2 R106, R106 ;  /* 0x0000006a006a7308 */ /* 0x000ea20000000800 */
[----:B------:R-:W3:Y:S01]  /*7d60*/  LDSM.16.MT88.4 R72, [R138+0xa000] ;  /* 0x00a000008a48783b */ /* 0x000ee20000004200 */
[-C--:B------:R-:W-:Y:S01]  /*7d70*/  FMUL.FTZ R6, R98, R100.reuse ;  /* 0x0000006462067220 */ /* 0x080fe20000410000 */
[-C--:B------:R-:W-:Y:S01]  /*7d80*/  FMUL.FTZ R7, R99, R100.reuse ;  /* 0x0000006463077220 */ /* 0x080fe20000410000 */
[----:B------:R-:W-:Y:S01]  /*7d90*/  MUFU.EX2 R119, R119 ;  /* 0x0000007700777308 */ /* 0x000fe20000000800 */
[----:B------:R-:W-:Y:S01]  /*7da0*/  FMUL.FTZ R70, R70, R100 ;  /* 0x0000006446467220 */ /* 0x000fe20000410000 */
[----:B-1----:R-:W-:Y:S01]  /*7db0*/  F2FP.F16.F32.PACK_AB R96, R107, R116 ;  /* 0x000000746b60723e */ /* 0x002fe200000000ff */
[----:B------:R-:W-:Y:S01]  /*7dc0*/  FMUL.FTZ R71, R71, R100 ;  /* 0x0000006447477220 */ /* 0x000fe20000410000 */
[----:B------:R-:W1:Y:S01]  /*7dd0*/  MUFU.EX2 R108, R108 ;  /* 0x0000006c006c7308 */ /* 0x000e620000000800 */
[----:B------:R-:W-:Y:S01]  /*7de0*/  FMUL.FTZ R37, R37, R122 ;  /* 0x0000007a25257220 */ /* 0x000fe20000410000 */
[-C--:B------:R-:W-:Y:S01]  /*7df0*/  FMUL.FTZ R38, R38, R100.reuse ;  /* 0x0000006426267220 */ /* 0x080fe20000410000 */
[----:B------:R-:W-:Y:S01]  /*7e00*/  FMUL.FTZ R39, R39, R100 ;  /* 0x0000006427277220 */ /* 0x000fe20000410000 */
[----:B------:R-:W-:Y:S01]  /*7e10*/  MUFU.EX2 R111, R111 ;  /* 0x0000006f006f7308 */ /* 0x000fe20000000800 */
[-C--:B------:R-:W-:Y:S01]  /*7e20*/  FMUL.FTZ R40, R40, R122.reuse ;  /* 0x0000007a28287220 */ /* 0x080fe20000410000 */
[----:B--2---:R-:W-:Y:S01]  /*7e30*/  F2FP.F16.F32.PACK_AB R98, R106, R109 ;  /* 0x0000006d6a62723e */ /* 0x004fe200000000ff */
[----:B------:R-:W-:Y:S01]  /*7e40*/  FMUL.FTZ R41, R41, R122 ;  /* 0x0000007a29297220 */ /* 0x000fe20000410000 */
[----:B------:R-:W2:Y:S01]  /*7e50*/  MUFU.EX2 R0, R0 ;  /* 0x0000000000007308 */ /* 0x000ea20000000800 */
[-C--:B------:R-:W-:Y:S01]  /*7e60*/  FMUL.FTZ R42, R42, R100.reuse ;  /* 0x000000642a2a7220 */ /* 0x080fe20000410000 */
[----:B------:R-:W-:Y:S01]  /*7e70*/  FMUL.FTZ R43, R43, R100 ;  /* 0x000000642b2b7220 */ /* 0x000fe20000410000 */
[-C--:B------:R-:W-:Y:S01]  /*7e80*/  FMUL.FTZ R44, R44, R122.reuse ;  /* 0x0000007a2c2c7220 */ /* 0x080fe20000410000 */
[----:B------:R-:W-:Y:S01]  /*7e90*/  FMUL.FTZ R45, R45, R122 ;  /* 0x0000007a2d2d7220 */ /* 0x000fe20000410000 */
[-C--:B------:R-:W-:Y:S01]  /*7ea0*/  FMUL.FTZ R46, R46, R100.reuse ;  /* 0x000000642e2e7220 */ /* 0x080fe20000410000 */
[----:B-1----:R-:W-:Y:S01]  /*7eb0*/  F2FP.F16.F32.PACK_AB R97, R108, R119 ;  /* 0x000000776c61723e */ /* 0x002fe200000000ff */
[----:B------:R-:W-:Y:S01]  /*7ec0*/  FMUL.FTZ R47, R47, R100 ;  /* 0x000000642f2f7220 */ /* 0x000fe20000410000 */
[-C--:B------:R-:W-:Y:S01]  /*7ed0*/  FMUL.FTZ R48, R48, R122.reuse ;  /* 0x0000007a30307220 */ /* 0x080fe20000410000 */
[----:B------:R-:W-:Y:S01]  /*7ee0*/  FMUL.FTZ R49, R49, R122 ;  /* 0x0000007a31317220 */ /* 0x000fe20000410000 */
[-C--:B------:R-:W-:Y:S01]  /*7ef0*/  FMUL.FTZ R50, R50, R100.reuse ;  /* 0x0000006432327220 */ /* 0x080fe20000410000 */
[----:B------:R-:W-:Y:S01]  /*7f00*/  FMUL.FTZ R51, R51, R100 ;  /* 0x0000006433337220 */ /* 0x000fe20000410000 */
[-C--:B------:R-:W-:Y:S01]  /*7f10*/  FMUL.FTZ R20, R80, R122.reuse ;  /* 0x0000007a50147220 */ /* 0x080fe20000410000 */
[----:B------:R-:W-:Y:S01]  /*7f20*/  FMUL.FTZ R21, R81, R122 ;  /* 0x0000007a51157220 */ /* 0x000fe20000410000 */
[----:B--2---:R-:W-:Y:S01]  /*7f30*/  F2FP.F16.F32.PACK_AB R99, R0, R111 ;  /* 0x0000006f0063723e */ /* 0x004fe200000000ff */
        /* <DEDUP_REMOVED lines=31> */
[----:B------:R-:W2:Y:S01]  /*8130*/  LDSM.16.MT88.4 R72, [R133+0xa000] ;  /* 0x00a000008548783b */ /* 0x000ea20000004200 */
[-C--:B------:R-:W-:Y:S01]  /*8140*/  FMUL.FTZ R84, R84, R122.reuse ;  /* 0x0000007a54547220 */ /* 0x080fe20000410000 */
[----:B------:R-:W-:Y:S01]  /*8150*/  FMUL.FTZ R85, R85, R122 ;  /* 0x0000007a55557220 */ /* 0x000fe20000410000 */
[-C--:B------:R-:W-:Y:S01]  /*8160*/  FMUL.FTZ R86, R86, R100.reuse ;  /* 0x0000006456567220 */ /* 0x080fe20000410000 */
[----:B------:R-:W-:Y:S01]  /*8170*/  FMUL.FTZ R87, R87, R100 ;  /* 0x0000006457577220 */ /* 0x000fe20000410000 */
[-C--:B------:R-:W-:Y:S01]  /*8180*/  FFMA.FTZ R167, R194, R118.reuse, -R101 ;  /* 0x00000076c2a77223 */ /* 0x080fe20000010865 */
[-CC-:B------:R-:W-:Y:S01]  /*8190*/  FFMA.FTZ R131, R192, R118.reuse, -R129.reuse ;  /* 0x00000076c0837223 */ /* 0x180fe20000010881 */
[C---:B------:R-:W-:Y:S01]  /*81a0*/  HMMA.16816.F32 R20, R96.reuse, R24, R20 ;  /* 0x000000186014723c */ /* 0x040fe20000001814 */
[-C--:B------:R-:W-:Y:S01]  /*81b0*/  FFMA.FTZ R126, R190, R118.reuse, -R129 ;  /* 0x00000076be7e7223 */ /* 0x080fe20000010881 */
[--C-:B------:R-:W-:Y:S01]  /*81c0*/  FFMA.FTZ R196, R196, R118, -R101.reuse ;  /* 0x00000076c4c47223 */ /* 0x100fe20000010865 */
[----:B------:R-:W-:Y:S01]  /*81d0*/  MUFU.EX2 R171, R171 ;  /* 0x000000ab00ab7308 */ /* 0x000fe20000000800 */
[-C--:B------:R-:W-:Y:S01]  /*81e0*/  FMUL.FTZ R64, R64, R122.reuse ;  /* 0x0000007a40407220 */ /* 0x080fe20000410000 */
[----:B------:R-:W-:Y:S01]  /*81f0*/  FMUL.FTZ R65, R65, R122 ;  /* 0x0000007a41417220 */ /* 0x000fe20000410000 */
[-C--:B------:R-:W-:Y:S01]  /*8200*/  FMUL.FTZ R66, R66, R100.reuse ;  /* 0x0000006442427220 */ /* 0x080fe20000410000 */
[----:B------:R-:W-:Y:S01]  /*8210*/  MUFU.EX2 R167, R167 ;  /* 0x000000a700a77308 */ /* 0x000fe20000000800 */
[C---:B------:R-:W-:Y:S01]  /*8220*/  HMMA.16816.F32 R24, R96.reuse, R26, R76 ;  /* 0x0000001a6018723c */ /* 0x040fe2000000184c */
[----:B------:R-:W-:Y:S01]  /*8230*/  LDSM.16.MT88.4 R76, [R138+0x8800] ;  /* 0x008800008a4c783b */ /* 0x000fe20000004200 */
[----:B------:R-:W-:Y:S01]  /*8240*/  FMUL.FTZ R67, R67, R100 ;  /* 0x0000006443437220 */ /* 0x000fe20000410000 */
[----:B------:R-:W-:Y:S01]  /*8250*/  MUFU.EX2 R153, R153 ;  /* 0x0000009900997308 */ /* 0x000fe20000000800 */
[-CC-:B------:R-:W-:Y:S01]  /*8260*/  FFMA.FTZ R177, R176, R118.reuse, -R101.reuse ;  /* 0x00000076b0b17223 */ /* 0x180fe20000010865 */
[-C--:B------:R-:W-:Y:S01]  /*8270*/  FFMA.FTZ R176, R180, R118.reuse, -R101 ;  /* 0x00000076b4b07223 */ /* 0x080fe20000010865 */
[-C--:B------:R-:W-:Y:S01]  /*8280*/  FFMA.FTZ R80, R130, R118.reuse, -R129 ;  /* 0x0000007682507223 */ /* 0x080fe20000010881 */
[----:B------:R-:W-:Y:S01]  /*8290*/  MUFU.EX2 R131, R131 ;  /* 0x0000008300837308 */ /* 0x000fe20000000800 */
[C---:B------:R-:W-:Y:S01]  /*82a0*/  HMMA.16816.F32 R4, R96.reuse, R8, R4 ;  /* 0x000000086004723c */ /* 0x040fe20000001804 */
[-CC-:B------:R-:W-:Y:S01]  /*82b0*/  FFMA.FTZ R180, R186, R118.reuse, -R101.reuse ;  /* 0x00000076bab47223 */ /* 0x180fe20000010865 */
[-C--:B------:R-:W-:Y:S01]  /*82c0*/  FFMA.FTZ R173, R188, R118.reuse, -R101 ;  /* 0x00000076bcad7223 */ /* 0x080fe20000010865 */
[----:B------:R-:W3:Y:S01]  /*82d0*/  MUFU.EX2 R126, R126 ;  /* 0x0000007e007e7308 */ /* 0x000ee20000000800 */
[-CC-:B------:R-:W-:Y:S01]  /*82e0*/  FFMA.FTZ R181, R178, R118.reuse, -R129.reuse ;  /* 0x00000076b2b57223 */ /* 0x180fe20000010881 */
[-CC-:B------:R-:W-:Y:S01]  /*82f0*/  FFMA.FTZ R179, R170, R118.reuse, -R129.reuse ;  /* 0x00000076aab37223 */ /* 0x180fe20000010881 */
[-C--:B------:R-:W-:Y:S01]  /*8300*/  FFMA.FTZ R130, R172, R118.reuse, -R129 ;  /* 0x00000076ac827223 */ /* 0x080fe20000010881 */
[----:B------:R-:W-:Y:S01]  /*8310*/  MUFU.EX2 R177, R177 ;  /* 0x000000b100b17308 */ /* 0x000fe20000000800 */
[C---:B-1----:R-:W-:Y:S01]  /*8320*/  HMMA.16816.F32 R44, R96.reuse, R68, R44 ;  /* 0x00000044602c723c */ /* 0x042fe2000000182c */
[-CC-:B------:R-:W-:Y:S01]  /*8330*/  FFMA.FTZ R172, R112, R118.reuse, -R101.reuse ;  /* 0x0000007670ac7223 */ /* 0x180fe20000010865 */
[-C--:B------:R-:W-:Y:S01]  /*8340*/  FFMA.FTZ R112, R113, R118.reuse, -R101 ;  /* 0x0000007671707223 */ /* 0x080fe20000010865 */
[----:B------:R-:W-:Y:S01]  /*8350*/  MUFU.EX2 R176, R176 ;  /* 0x000000b000b07308 */ /* 0x000fe20000000800 */
[----:B------:R-:W-:Y:S01]  /*8360*/  FFMA.FTZ R183, R103, R118, -R129 ;  /* 0x0000007667b77223 */ /* 0x000fe20000010881 */
[----:B------:R-:W-:Y:S01]  /*8370*/  FFMA.FTZ R119, R174, R100, R119 ;  /* 0x00000064ae777223 */ /* 0x000fe20000010077 */
[----:B------:R-:W-:Y:S01]  /*8380*/  FFMA.FTZ R116, R175, R122, R116 ;  /* 0x0000007aaf747223 */ /* 0x000fe20000010074 */
[----:B------:R-:W-:Y:S01]  /*8390*/  MUFU.EX2 R180, R180 ;  /* 0x000000b400b47308 */ /* 0x000fe20000000800 */
[----:B------:R-:W-:Y:S01]  /*83a0*/  HMMA.16816.F32 R48, R96, R70, R48 ;  /* 0x000000466030723c */ /* 0x000fe20000001830 */
[----:B------:R-:W1:Y:S01]  /*83b0*/  LDSM.16.MT88.4 R68, [R132+0xa000] ;  /* 0x00a000008444783b */ /* 0x000e620000004200 */
[----:B------:R-:W-:Y:S01]  /*83c0*/  FADD.FTZ R116, R107, R116 ;  /* 0x000000746b747221 */ /* 0x000fe20000010000 */
[----:B------:R-:W-:Y:S01]  /*83d0*/  MUFU.EX2 R173, R173 ;  /* 0x000000ad00ad7308 */ /* 0x000fe20000000800 */
[----:B------:R-:W-:-:S02]  /*83e0*/  FADD.FTZ R108, R108, R119 ;  /* 0x000000776c6c7221 */ /* 0x000fc40000010000 */
[----:B------:R-:W-:Y:S01]  /*83f0*/  FADD.FTZ R109, R109, R116 ;  /* 0x000000746d6d7221 */ /* 0x000fe20000010000 */
[----:B------:R-:W-:Y:S01]  /*8400*/  MUFU.EX2 R181, R181 ;  /* 0x000000b500b57308 */ /* 0x000fe20000000800 */
[C---:B--2---:R-:W-:Y:S01]  /*8410*/  HMMA.16816.F32 R52, R96.reuse, R72, R52 ;  /* 0x000000486034723c */ /* 0x044fe20000001834 */
[----:B------:R-:W-:Y:S01]  /*8420*/  FADD.FTZ R111, R111, R108 ;  /* 0x0000006c6f6f7221 */ /* 0x000fe20000010000 */
[----:B------:R-:W-:Y:S01]  /*8430*/  FADD.FTZ R109, R106, R109 ;  /* 0x0000006d6a6d7221 */ /* 0x000fe20000010000 */
[----:B------:R-:W-:Y:S02]  /*8440*/  MUFU.EX2 R170, R80 ;  /* 0x0000005000aa7308 */ /* 0x000fe40000000800 */
[----:B------:R-:W-:Y:S01]  /*8450*/  FADD.FTZ R111, R0, R111 ;  /* 0x0000006f006f7221 */ /* 0x000fe20000010000 */
[-C--:B------:R-:W-:Y:S01]  /*8460*/  MOV R0, R104.reuse ;  /* 0x0000006800007202 */ /* 0x080fe20000000f00 */
[----:B------:R-:W-:Y:S01]  /*8470*/  MUFU.EX2 R179, R179 ;  /* 0x000000b300b37308 */ /* 0x000fe20000000800 */
[C---:B------:R-:W-:Y:S01]  /*8480*/  HMMA.16816.F32 R56, R96.reuse, R74, R56 ;  /* 0x0000004a6038723c */ /* 0x040fe20000001838 */
[----:B------:R-:W2:Y:S01]  /*8490*/  LDSM.16.MT88.4 R72, [R134+0x8800] ;  /* 0x008800008648783b */ /* 0x000ea20000004200 */
[----:B------:R-:W-:Y:S01]  /*84a0*/  @P3 MOV R0, R104 ;  /* 0x0000006800003202 */ /* 0x000fe20000000f00 */
[----:B------:R-:W-:Y:S04]  /*84b0*/  MUFU.EX2 R130, R130 ;  /* 0x0000008200827308 */ /* 0x000fe80000000800 */
[----:B------:R-:W-:Y:S01]  /*84c0*/  MUFU.EX2 R172, R172 ;  /* 0x000000ac00ac7308 */ /* 0x000fe20000000800 */
[C---:B------:R-:W-:Y:S03]  /*84d0*/  HMMA.16816.F32 R12, R96.reuse, R16, R12 ;  /* 0x00000010600c723c */ /* 0x040fe6000000180c */
[----:B------:R-:W-:Y:S04]  /*84e0*/  MUFU.EX2 R112, R112 ;  /* 0x0000007000707308 */ /* 0x000fe80000000800 */
[----:B------:R-:W-:Y:S01]  /*84f0*/  MUFU.EX2 R183, R183 ;  /* 0x000000b700b77308 */ /* 0x000fe20000000800 */
[C---:B------:R-:W-:Y:S01]  /*8500*/  HMMA.16816.F32 R8, R96.reuse, R10, R92 ;  /* 0x0000000a6008723c */ /* 0x040fe2000000185c */
[----:B------:R-:W-:Y:S07]  /*8510*/  LDSM.16.MT88.4 R92, [R138+0x9800] ;  /* 0x009800008a5c783b */ /* 0x000fee0000004200 */
[C---:B------:R-:W-:Y:S01]  /*8520*/  HMMA.16816.F32 R16, R96.reuse, R18, R84 ;  /* 0x000000126010723c */ /* 0x040fe20000001854 */
[----:B------:R-:W-:Y:S07]  /*8530*/  LDSM.16.MT88.4 R84, [R134+0x9800] ;  /* 0x009800008654783b */ /* 0x000fee0000004200 */
[----:B-1----:R-:W-:Y:S01]  /*8540*/  HMMA.16816.F32 R60, R96, R68, R60 ;  /* 0x00000044603c723c */ /* 0x002fe2000000183c */
[-C--:B------:R-:W-:Y:S01]  /*8550*/  FFMA.FTZ R68, R182, R118.reuse, -R101 ;  /* 0x00000076b6447223 */ /* 0x080fe20000010865 */
[----:B------:R-:W-:-:S02]  /*8560*/  FFMA.FTZ R182, R128, R118, -R129 ;  /* 0x0000007680b67223 */ /* 0x000fc40000010881 */
[----:B------:R-:W1:Y:S04]  /*8570*/  MUFU.EX2 R128, R196 ;  /* 0x000000c400807308 */ /* 0x000e680000000800 */
[----:B------:R-:W4:Y:S01]  /*8580*/  MUFU.EX2 R184, R68 ;  /* 0x0000004400b87308 */ /* 0x000f220000000800 */
[----:B------:R-:W-:Y:S01]  /*8590*/  HMMA.16816.F32 R64, R96, R70, R64 ;  /* 0x000000466040723c */ /* 0x000fe20000001840 */
[----:B---3--:R-:W-:Y:S02]  /*85a0*/  F2FP.F16.F32.PACK_AB R71, R126, R131 ;  /* 0x000000837e47723e */ /* 0x008fe400000000ff */
[----:B------:R-:W3:Y:S01]  /*85b0*/  MUFU.EX2 R182, R182 ;  /* 0x000000b600b67308 */ /* 0x000ee20000000800 */
[----:B-1----:R-:W-:Y:S02]  /*85c0*/  F2FP.F16.F32.PACK_AB R70, R128, R167 ;  /* 0x000000a78046723e */ /* 0x002fe400000000ff */
[----:B----4-:R-:W-:Y:S01]  /*85d0*/  F2FP.F16.F32.PACK_AB R68, R171, R184 ;  /* 0x000000b8ab44723e */ /* 0x010fe200000000ff */
[----:B------:R-:W-:Y:S01]  /*85e0*/  FADD.FTZ R184, R184, R109 ;  /* 0x0000006db8b87221 */ /* 0x000fe20000010000 */
[----:B---3--:R-:W-:Y:S01]  /*85f0*/  F2FP.F16.F32.PACK_AB R69, R153, R182 ;  /* 0x000000b69945723e */ /* 0x008fe200000000ff */
[----:B------:R-:W-:-:S02]  /*8600*/  FADD.FTZ R182, R182, R111 ;  /* 0x0000006fb6b67221 */ /* 0x000fc40000010000 */
[----:B------:R-:W-:Y:S02]  /*8610*/  FADD.FTZ R184, R171, R184 ;  /* 0x000000b8abb87221 */ /* 0x000fe40000010000 */
[----:B------:R-:W-:Y:S02]  /*8620*/  FADD.FTZ R182, R153, R182 ;  /* 0x000000b699b67221 */ /* 0x000fe40000010000 */
[----:B------:R-:W-:Y:S01]  /*8630*/  FADD.FTZ R167, R167, R184 ;  /* 0x000000b8a7a77221 */ /* 0x000fe20000010000 */
[----:B------:R-:W-:Y:S01]  /*8640*/  HMMA.16816.F32 R4, R68, R76, R4 ;  /* 0x0000004c4404723c */ /* 0x000fe20000001804 */
[----:B------:R-:W-:Y:S02]  /*8650*/  FADD.FTZ R131, R131, R182 ;  /* 0x000000b683837221 */ /* 0x000fe40000010000 */
[----:B------:R-:W-:Y:S02]  /*8660*/  FADD.FTZ R128, R128, R167 ;  /* 0x000000a780807221 */ /* 0x000fe40000010000 */
[----:B------:R-:W-:-:S03]  /*8670*/  FADD.FTZ R126, R126, R131 ;  /* 0x000000837e7e7221 */ /* 0x000fc60000010000 */
[C---:B------:R-:W-:Y:S01]  /*8680*/  HMMA.16816.F32 R8, R68.reuse, R78, R8 ;  /* 0x0000004e4408723c */ /* 0x040fe20000001808 */
[----:B------:R-:W1:Y:S07]  /*8690*/  LDSM.16.MT88.4 R76, [R133+0x8800] ;  /* 0x00880000854c783b */ /* 0x000e6e0000004200 */
[C---:B--2---:R-:W-:Y:S08]  /*86a0*/  HMMA.16816.F32 R12, R68.reuse, R72, R12 ;  /* 0x00000048440c723c */ /* 0x044ff0000000180c */
[C---:B------:R-:W-:Y:S01]  /*86b0*/  HMMA.16816.F32 R16, R68.reuse, R74, R16 ;  /* 0x0000004a4410723c */ /* 0x040fe20000001810 */
[----:B------:R-:W2:Y:S07]  /*86c0*/  LDSM.16.MT88.4 R72, [R132+0x8800] ;  /* 0x008800008448783b */ /* 0x000eae0000004200 */
[C---:B-1----:R-:W-:Y:S08]  /*86d0*/  HMMA.16816.F32 R20, R68.reuse, R76, R20 ;  /* 0x0000004c4414723c */ /* 0x042ff00000001814 */
        /* <DEDUP_REMOVED lines=15> */
[----:B------:R-:W-:Y:S01]  /*87d0*/  HMMA.16816.F32 R64, R68, R74, R64 ;  /* 0x0000004a4440723c */ /* 0x000fe20000001840 */
[----:B------:R-:W2:Y:S01]  /*87e0*/  LDSM.16.MT88.4 R72, [R134+0x9000] ;  /* 0x009000008648783b */ /* 0x000ea20000004200 */
[----:B------:R-:W-:Y:S01]  /*87f0*/  F2FP.F16.F32.PACK_AB R68, R176, R177 ;  /* 0x000000b1b044723e */ /* 0x000fe200000000ff */
        /* <DEDUP_REMOVED lines=9> */
[----:B------:R-:W-:Y:S02]  /*8890*/  FADD.FTZ R173, R173, R180 ;  /* 0x000000b4adad7221 */ /* 0x000fe40000010000 */
[----:B------:R-:W-:Y:S01]  /*88a0*/  FADD.FTZ R130, R130, R179 ;  /* 0x000000b382827221 */ /* 0x000fe20000010000 */
        /* <DEDUP_REMOVED lines=23> */
[-CC-:B------:R-:W-:Y:S01]  /*8a20*/  FFMA.FTZ R68, R115, R118.reuse, -R101.reuse ;  /* 0x0000007673447223 */ /* 0x180fe20000010865 */
[-C--:B------:R-:W-:Y:S01]  /*8a30*/  FFMA.FTZ R115, R114, R118.reuse, -R101 ;  /* 0x0000007672737223 */ /* 0x080fe20000010865 */
[-CC-:B------:R-:W-:Y:S01]  /*8a40*/  FFMA.FTZ R114, R110, R118.reuse, -R129.reuse ;  /* 0x000000766e727223 */ /* 0x180fe20000010881 */
[-CC-:B------:R-:W-:Y:S01]  /*8a50*/  FFMA.FTZ R110, R117, R118.reuse, -R129.reuse ;  /* 0x00000076756e7223 */ /* 0x180fe20000010881 */
[----:B------:R-:W-:Y:S01]  /*8a60*/  FFMA.FTZ R69, R102, R118, -R129 ;  /* 0x0000007666457223 */ /* 0x000fe20000010881 */
[----:B------:R-:W2:Y:S04]  /*8a70*/  MUFU.EX2 R113, R68 ;  /* 0x0000004400717308 */ /* 0x000ea80000000800 */
[----:B------:R-:W3:Y:S04]  /*8a80*/  MUFU.EX2 R115, R115 ;  /* 0x0000007300737308 */ /* 0x000ee80000000800 */
[----:B------:R-:W4:Y:S04]  /*8a90*/  MUFU.EX2 R114, R114 ;  /* 0x0000007200727308 */ /* 0x000f280000000800 */
[----:B------:R5:W-:Y:S01]  /*8aa0*/  MUFU.EX2 R117, R69 ;  /* 0x0000004500757308 */ /* 0x000be20000000800 */
[----:B--2---:R-:W-:Y:S01]  /*8ab0*/  F2FP.F16.F32.PACK_AB R100, R113, R172 ;  /* 0x000000ac7164723e */ /* 0x004fe200000000ff */
[----:B------:R-:W-:-:S02]  /*8ac0*/  FADD.FTZ R172, R172, R173 ;  /* 0x000000adacac7221 */ /* 0x000fc40000010000 */
[----:B------:R-:W2:Y:S01]  /*8ad0*/  MUFU.EX2 R110, R110 ;  /* 0x0000006e006e7308 */ /* 0x000ea20000000800 */
[----:B---3--:R-:W-:Y:S01]  /*8ae0*/  F2FP.F16.F32.PACK_AB R102, R115, R112 ;  /* 0x000000707366723e */ /* 0x008fe200000000ff */
[----:B------:R-:W-:Y:S01]  /*8af0*/  FADD.FTZ R113, R113, R172 ;  /* 0x000000ac71717221 */ /* 0x000fe20000010000 */
[----:B----4-:R-:W-:Y:S01]  /*8b00*/  F2FP.F16.F32.PACK_AB R101, R114, R183 ;  /* 0x000000b77265723e */ /* 0x010fe200000000ff */
[----:B------:R-:W-:Y:S02]  /*8b10*/  FADD.FTZ R183, R183, R130 ;  /* 0x00000082b7b77221 */ /* 0x000fe40000010000 */
[----:B------:R-:W-:Y:S01]  /*8b20*/  FADD.FTZ R112, R112, R113 ;  /* 0x0000007170707221 */ /* 0x000fe20000010000 */
[----:B-----5:R-:W3:Y:S01]  /*8b30*/  LDSM.16.MT88.4 R68, [R132+0x9800] ;  /* 0x009800008444783b */ /* 0x020ee20000004200 */
[----:B------:R-:W-:Y:S02]  /*8b40*/  FADD.FTZ R114, R114, R183 ;  /* 0x000000b772727221 */ /* 0x000fe40000010000 */
[----:B------:R-:W-:Y:S01]  /*8b50*/  FADD.FTZ R175, R115, R112 ;  /* 0x0000007073af7221 */ /* 0x000fe20000010000 */
[----:B--2---:R-:W-:Y:S01]  /*8b60*/  F2FP.F16.F32.PACK_AB R103, R110, R117 ;  /* 0x000000756e67723e */ /* 0x004fe200000000ff */
[----:B------:R-:W-:-:S04]  /*8b70*/  FADD.FTZ R117, R117, R114 ;  /* 0x0000007275757221 */ /* 0x000fc80000010000 */
[----:B------:R-:W-:Y:S02]  /*8b80*/  FADD.FTZ R174, R110, R117 ;  /* 0x000000756eae7221 */ /* 0x000fe40000010000 */
[C---:B------:R-:W-:Y:S01]  /*8b90*/  HMMA.16816.F32 R96, R100.reuse, R92, R4 ;  /* 0x0000005c6460723c */ /* 0x040fe20000001804 */
[----:B------:R-:W2:Y:S07]  /*8ba0*/  LDSM.16.MT88.4 R4, [R138+0xb800] ;  /* 0x00b800008a04783b */ /* 0x000eae0000004200 */
[C---:B------:R-:W-:Y:S01]  /*8bb0*/  HMMA.16816.F32 R92, R100.reuse, R94, R8 ;  /* 0x0000005e645c723c */ /* 0x040fe20000001808 */
[----:B------:R-:W-:Y:S07]  /*8bc0*/  LDSM.16.MT88.4 R8, [R133+0xb800] ;  /* 0x00b800008508783b */ /* 0x000fee0000004200 */
[C---:B------:R-:W-:Y:S01]  /*8bd0*/  HMMA.16816.F32 R88, R100.reuse, R84, R12 ;  /* 0x000000546458723c */ /* 0x040fe2000000180c */
[----:B------:R-:W4:Y:S07]  /*8be0*/  LDSM.16.MT88.4 R12, [R134+0xb800] ;  /* 0x00b80000860c783b */ /* 0x000f2e0000004200 */
[C---:B-1----:R-:W-:Y:S08]  /*8bf0*/  HMMA.16816.F32 R80, R100.reuse, R76, R20 ;  /* 0x0000004c6450723c */ /* 0x042ff00000001814 */
[C---:B---3--:R-:W-:Y:S08]  /*8c00*/  HMMA.16816.F32 R72, R100.reuse, R68, R28 ;  /* 0x000000446448723c */ /* 0x048ff0000000181c */
[C---:B------:R-:W-:Y:S08]  /*8c10*/  HMMA.16816.F32 R84, R100.reuse, R86, R16 ;  /* 0x000000566454723c */ /* 0x040ff00000001810 */
[C---:B--2---:R-:W-:Y:S08]  /*8c20*/  HMMA.16816.F32 R36, R100.reuse, R4, R36 ;  /* 0x000000046424723c */ /* 0x044ff00000001824 */
[C---:B------:R-:W-:Y:S01]  /*8c30*/  HMMA.16816.F32 R40, R100.reuse, R6, R40 ;  /* 0x000000066428723c */ /* 0x040fe20000001828 */
[----:B------:R-:W1:Y:S07]  /*8c40*/  LDSM.16.MT88.4 R4, [R132+0xb800] ;  /* 0x00b800008404783b */ /* 0x000e6e0000004200 */
[C---:B------:R-:W-:Y:S08]  /*8c50*/  HMMA.16816.F32 R76, R100.reuse, R78, R24 ;  /* 0x0000004e644c723c */ /* 0x040ff00000001818 */
[C---:B------:R-:W-:Y:S08]  /*8c60*/  HMMA.16816.F32 R68, R100.reuse, R70, R32 ;  /* 0x000000466444723c */ /* 0x040ff00000001820 */
[C---:B----4-:R-:W-:Y:S08]  /*8c70*/  HMMA.16816.F32 R44, R100.reuse, R12, R44 ;  /* 0x0000000c642c723c */ /* 0x050ff0000000182c */
[C---:B------:R-:W-:Y:S08]  /*8c80*/  HMMA.16816.F32 R48, R100.reuse, R14, R48 ;  /* 0x0000000e6430723c */ /* 0x040ff00000001830 */
[C---:B------:R-:W-:Y:S08]  /*8c90*/  HMMA.16816.F32 R52, R100.reuse, R8, R52 ;  /* 0x000000086434723c */ /* 0x040ff00000001834 */
[C---:B------:R-:W-:Y:S08]  /*8ca0*/  HMMA.16816.F32 R56, R100.reuse, R10, R56 ;  /* 0x0000000a6438723c */ /* 0x040ff00000001838 */
[C---:B-1----:R-:W-:Y:S08]  /*8cb0*/  HMMA.16816.F32 R60, R100.reuse, R4, R60 ;  /* 0x00000004643c723c */ /* 0x042ff0000000183c */
[----:B------:R-:W-:Y:S01]  /*8cc0*/  HMMA.16816.F32 R64, R100, R6, R64 ;  /* 0x000000066440723c */ /* 0x000fe20000001840 */
[----:B------:R-:W-:-:S02]  /*8cd0*/  MOV R100, R105 ;  /* 0x0000006900647202 */ /* 0x000fc40000000f00 */
[----:B------:R-:W-:Y:S01]  /*8ce0*/  @P3 MOV R100, R105 ;  /* 0x0000006900643202 */ /* 0x000fe20000000f00 */
[----:B------:R-:W-:-:S01]  /*8cf0*/  NOP ;  /* 0x0000000000007918 */ /* 0x000fc20000000000 */
[----:B------:R-:W-:-:S15]  /*8d00*/  @P3 BRA `(.L_x_10032) ;  /* 0x0000000000043947 */ /* 0x000fde0003800000 */
.L_x_10023:
[----:B------:R-:W-:-:S05]  /*8d10*/  IADD3 R123, PT, PT, R127, -0x1, RZ ;  /* 0xffffffff7f7b7810 */ /* 0x000fca0007ffe0ff */
.L_x_10032:
[----:B------:R-:W-:Y:S05]  /*8d20*/  BSYNC B2 ;  /* 0x0000000000027941 */ /* 0x000fea0003800000 */
.L_x_10022:
[----:B------:R-:W-:-:S13]  /*8d30*/  ISETP.GE.AND P0, PT, R123, R150, PT ;  /* 0x000000967b00720c */ /* 0x000fda0003f06270 */
[----:B------:R-:W-:Y:S05]  /*8d40*/  @!P0 BRA `(.L_x_10033) ;  /* 0x0000003400148947 */ /* 0x000fea0003800000 */
[----:B------:R-:W-:Y:S01]  /*8d50*/  IMAD.SHL.U32 R5, R123, 0x40, RZ ;  /* 0x000000407b057824 */ /* 0x000fe200078e00ff */
[----:B------:R-:W-:Y:S01]  /*8d60*/  ISETP.NE.U32.AND P2, PT, R124, RZ, PT ;  /* 0x000000ff7c00720c */ /* 0x000fe20003f45070 */
[----:B------:R-:W-:Y:S01]  /*8d70*/  IMAD.MOV.U32 R102, RZ, RZ, R0 ;  /* 0x000000ffff667224 */ /* 0x000fe200078e0000 */
[----:B------:R-:W-:Y:S01]  /*8d80*/  VIMNMX R170, PT, PT, RZ, R121, !PT ;  /* 0x00000079ffaa7248 */ /* 0x000fe20007fe0100 */
[----:B------:R-:W-:Y:S01]  /*8d90*/  IMAD.MOV.U32 R101, RZ, RZ, R100 ;  /* 0x000000ffff657224 */ /* 0x000fe200078e0064 */
[----:B------:R-:W-:Y:S01]  /*8da0*/  ISETP.NE.AND.EX P2, PT, R125, RZ, PT, P2 ;  /* 0x000000ff7d00720c */ /* 0x000fe20003f45320 */
[----:B------:R-:W-:Y:S01]  /*8db0*/  VIADD R171, R123, 0x1 ;  /* 0x000000017bab7836 */ /* 0x000fe20000000000 */
[----:B------:R-:W-:Y:S01]  /*8dc0*/  VIADDMNMX R167, R121, 0x8, RZ, !PT ;  /* 0x0000000879a77846 */ /* 0x000fe200078001ff */
[C---:B------:R-:W-:Y:S01]  /*8dd0*/  VIADD R172, R5.reuse, 0x40 ;  /* 0x0000004005ac7836 */ /* 0x040fe20000000000 */
[----:B------:R-:W-:-:S09]  /*8de0*/  LOP3.LUT R173, R5, 0x20, R120, 0xfe, !PT ;  /* 0x0000002005ad7812 */ /* 0x000fd200078efe78 */
.L_x_10040:
        /* <DEDUP_REMOVED lines=79> */
.L_x_10035:
[----:B------:R-:W-:Y:S05]  /*92e0*/  BSYNC.RECONVERGENT B0 ;  /* 0x0000000000007941 */ /* 0x000fea0003800200 */
.L_x_10034:
        /* <DEDUP_REMOVED lines=70> */
[----:B------:R-:W2:Y:S04]  /*9750*/  LDSM.16.M88.4 R104, [R137+0x4800] ;  /* 0x004800008968783b */ /* 0x000ea80000000200 */
[----:B------:R-:W-:Y:S03]  /*9760*/  LDSM.16.M88.4 R120, [R135+0x4000] ;  /* 0x004000008778783b */ /* 0x000fe60000000200 */
[C---:B-1----:R-:W-:Y:S08]  /*9770*/  HMMA.16816.F32 R4, R124.reuse, R128, R4 ;  /* 0x000000807c04723c */ /* 0x042ff00000001804 */
[C---:B------:R-:W-:Y:S08]  /*9780*/  HMMA.16816.F32 R8, R124.reuse, R130, R8 ;  /* 0x000000827c08723c */ /* 0x040ff00000001808 */
[C---:B--2---:R-:W-:Y:S08]  /*9790*/  HMMA.16816.F32 R12, R124.reuse, R104, R12 ;  /* 0x000000687c0c723c */ /* 0x044ff0000000180c */
[C---:B------:R-:W-:Y:S01]  /*97a0*/  HMMA.16816.F32 R16, R124.reuse, R106, R16 ;  /* 0x0000006a7c10723c */ /* 0x040fe20000001810 */
[----:B------:R-:W-:Y:S07]  /*97b0*/  LDSM.16.M88.4 R104, [R140] ;  /* 0x000000008c68783b */ /* 0x000fee0000000200 */
[C---:B------:R-:W-:Y:S08]  /*97c0*/  HMMA.16816.F32 R20, R124.reuse, R108, R20 ;  /* 0x0000006c7c14723c */ /* 0x040ff00000001814 */
[C---:B------:R-:W-:Y:S01]  /*97d0*/  HMMA.16816.F32 R24, R124.reuse, R110, R24 ;  /* 0x0000006e7c18723c */ /* 0x040fe20000001818 */
[----:B------:R-:W1:Y:S07]  /*97e0*/  LDSM.16.M88.4 R108, [R136+0x4000] ;  /* 0x00400000886c783b */ /* 0x000e6e0000000200 */
[C---:B------:R-:W-:Y:S08]  /*97f0*/  HMMA.16816.F32 R28, R124.reuse, R112, R28 ;  /* 0x000000707c1c723c */ /* 0x040ff0000000181c */
[----:B------:R-:W-:Y:S01]  /*9800*/  HMMA.16816.F32 R32, R124, R114, R32 ;  /* 0x000000727c20723c */ /* 0x000fe20000001820 */
[----:B------:R-:W2:Y:S07]  /*9810*/  LDSM.16.M88.4 R112, [R136+0x5000] ;  /* 0x005000008870783b */ /* 0x000eae0000000200 */
[C---:B-1----:R-:W-:Y:S08]  /*9820*/  HMMA.16816.F32 R4, R104.reuse, R108, R4 ;  /* 0x0000006c6804723c */ /* 0x042ff00000001804 */
[C---:B------:R-:W-:Y:S01]  /*9830*/  HMMA.16816.F32 R8, R104.reuse, R110, R8 ;  /* 0x0000006e6808723c */ /* 0x040fe20000001808 */
[----:B------:R-:W1:Y:S07]  /*9840*/  LDSM.16.M88.4 R108, [R136+0x5800] ;  /* 0x00580000886c783b */ /* 0x000e6e0000000200 */
[C---:B------:R-:W-:Y:S08]  /*9850*/  HMMA.16816.F32 R12, R104.reuse, R116, R12 ;  /* 0x00000074680c723c */ /* 0x040ff0000000180c */
[C---:B------:R-:W-:Y:S01]  /*9860*/  HMMA.16816.F32 R16, R104.reuse, R118, R16 ;  /* 0x000000766810723c */ /* 0x040fe20000001810 */
[----:B------:R-:W3:Y:S07]  /*9870*/  LDSM.16.M88.4 R116, [R139] ;  /* 0x000000008b74783b */ /* 0x000eee0000000200 */
[C---:B--2---:R-:W-:Y:S08]  /*9880*/  HMMA.16816.F32 R20, R104.reuse, R112, R20 ;  /* 0x000000706814723c */ /* 0x044ff00000001814 */
[C---:B------:R-:W-:Y:S01]  /*9890*/  HMMA.16816.F32 R24, R104.reuse, R114, R24 ;  /* 0x000000726818723c */ /* 0x040fe20000001818 */
[----:B------:R-:W-:Y:S07]  /*98a0*/  LDSM.16.M88.4 R112, [R135+0x5800] ;  /* 0x005800008770783b */ /* 0x000fee0000000200 */
[C---:B-1----:R-:W-:Y:S08]  /*98b0*/  HMMA.16816.F32 R28, R104.reuse, R108, R28 ;  /* 0x0000006c681c723c */ /* 0x042ff0000000181c */
[----:B------:R-:W-:Y:S01]  /*98c0*/  HMMA.16816.F32 R32, R104, R110, R32 ;  /* 0x0000006e6820723c */ /* 0x000fe20000001820 */
[----:B------:R-:W1:Y:S04]  /*98d0*/  LDSM.16.M88.4 R104, [R135+0x4800] ;  /* 0x004800008768783b */ /* 0x000e680000000200 */
[----:B------:R-:W2:Y:S03]  /*98e0*/  LDSM.16.M88.4 R108, [R135+0x5000] ;  /* 0x00500000876c783b */ /* 0x000ea60000000200 */
[C---:B---3--:R-:W-:Y:S08]  /*98f0*/  HMMA.16816.F32 R4, R116.reuse, R120, R4 ;  /* 0x000000787404723c */ /* 0x048ff00000001804 */
        /* <DEDUP_REMOVED lines=51> */
[C---:B---3--:R-:W-:Y:S01]  /*9c30*/  HMMA.16816.F32 R4, R116.reuse, R120, R4 ;  /* 0x000000787404723c */ /* 0x048fe20000001804 */
[----:B------:R-:W-:Y:S04]  /*9c40*/  DEPBAR.LE SB0, 0x0 ;  /* 0x000080000000791a */ /* 0x000fe80000000000 */
[----:B------:R-:W-:Y:S03]  /*9c50*/  BAR.SYNC.DEFER_BLOCKING 0x0 ;  /* 0x0000000000007b1d */ /* 0x000fe60000010000 */
[C---:B------:R-:W-:Y:S08]  /*9c60*/  HMMA.16816.F32 R8, R116.reuse, R122, R8 ;  /* 0x0000007a7408723c */ /* 0x040ff00000001808 */
[C---:B-1----:R-:W-:Y:S08]  /*9c70*/  HMMA.16816.F32 R12, R116.reuse, R104, R12 ;  /* 0x00000068740c723c */ /* 0x042ff0000000180c */
        /* <DEDUP_REMOVED lines=81> */
.L_x_10039:
[----:B------:R-:W-:Y:S05]  /*a190*/  BSYNC.RECONVERGENT B0 ;  /* 0x0000000000007941 */ /* 0x000fea0003800200 */
.L_x_10038:
        /* <DEDUP_REMOVED lines=50> */
.L_x_10037:
[----:B------:R-:W-:Y:S05]  /*a4c0*/  BSYNC.RECONVERGENT B1 ;  /* 0x0000000000017941 */ /* 0x000fea0003800200 */
.L_x_10036:
[----:B------:R-:W3:Y:S01]  /*a4d0*/  LD.E R103, desc[UR4][R2.64+0xdc] ;  /* 0x0000dc0402677980 */ /* 0x000ee2000c101900 */
[C---:B--2---:R-:W-:Y:S02]  /*a4e0*/  VIADD R107, R173.reuse, 0xffffffe1 ;  /* 0xffffffe1ad6b7836 */ /* 0x044fe40000000000 */
[C---:B------:R-:W-:Y:S02]  /*a4f0*/  VIADD R0, R173.reuse, 0xffffffe0 ;  /* 0xffffffe0ad007836 */ /* 0x040fe40000000000 */
[----:B------:R-:W-:Y:S01]  /*a500*/  VIADD R100, R173, 0xffffffe9 ;  /* 0xffffffe9ad647836 */ /* 0x000fe20000000000 */
[-C--:B------:R-:W-:Y:S01]  /*a510*/  ISETP.GE.AND P3, PT, R107, R170.reuse, PT ;  /* 0x000000aa6b00720c */ /* 0x080fe20003f66270 */
        /* <DEDUP_REMOVED lines=11> */
[----:B------:R-:W-:Y:S02]  /*a5d0*/  FSEL R7, R7, -INF , P0 ;  /* 0xff80000007077808 */ /* 0x000fe40000000000 */
[-C--:B------:R-:W-:Y:S02]  /*a5e0*/  ISETP.GE.AND P0, PT, R100, R167.reuse, PT ;  /* 0x000000a76400720c */ /* 0x080fe40003f06270 */
[----:B------:R-:W-:Y:S02]  /*a5f0*/  ISETP.GE.AND P4, PT, R104, R170, PT ;  /* 0x000000aa6800720c */ /* 0x000fe40003f86270 */
[C---:B------:R-:W-:Y:S02]  /*a600*/  ISETP.GE.AND P1, PT, R0.reuse, R167, PT ;  /* 0x000000a70000720c */ /* 0x040fe40003f26270 */
[----:B------:R-:W-:Y:S02]  /*a610*/  FSEL R108, R9, -INF , P3 ;  /* 0xff800000096c7808 */ /* 0x000fe40001800000 */
[C---:B------:R-:W-:Y:S02]  /*a620*/  ISETP.GE.AND P5, PT, R0.reuse, R163, PT ;  /* 0x000000a30000720c */ /* 0x040fe40003fa6270 */
[----:B------:R-:W-:Y:S01]  /*a630*/  ISETP.GE.AND P6, PT, R0, R166, PT ;  /* 0x000000a60000720c */ /* 0x000fe20003fc6270 */
[C---:B------:R-:W-:Y:S01]  /*a640*/  VIADD R0, R173.reuse, 0xfffffff9 ;  /* 0xfffffff9ad007836 */ /* 0x040fe20000000000 */
[----:B------:R-:W-:Y:S01]  /*a650*/  FSEL R109, R8, -INF , P4 ;  /* 0xff800000086d7808 */ /* 0x000fe20002000000 */
[----:B------:R-:W-:Y:S01]  /*a660*/  VIADD R8, R173, 0x9 ;  /* 0x00000009ad087836 */ /* 0x000fe20000000000 */
        /* <DEDUP_REMOVED lines=23> */
[----:B------:R-:W-:Y:S01]  /*a7e0*/  FSEL R189, R20, -INF , P4 ;  /* 0xff80000014bd7808 */ /* 0x000fe20002000000 */
[----:B------:R-:W-:Y:S01]  /*a7f0*/  VIADD R20, R173, 0x11 ;  /* 0x00000011ad147836 */ /* 0x000fe20000000000 */
        /* <DEDUP_REMOVED lines=16> */
[----:B------:R-:W-:Y:S02]  /*a900*/  FSEL R24, R24, -INF , P4 ;  /* 0xff80000018187808 */ /* 0x000fe40002000000 */
[----:B------:R-:W-:Y:S02]  /*a910*/  FSEL R27, R27, -INF , P0 ;  /* 0xff8000001b1b7808 */ /* 0x000fe40000000000 */
[----:B------:R-:W-:Y:S02]  /*a920*/  ISETP.GE.AND P4, PT, R22, R170, PT ;  /* 0x000000aa1600720c */ /* 0x000fe40003f86270 */
        /* <DEDUP_REMOVED lines=8> */
[----:B------:R-:W-:Y:S02]  /*a9b0*/  ISETP.GE.AND P4, PT, R5, R170, PT ;  /* 0x000000aa0500720c */ /* 0x000fe40003f86270 */
[----:B------:R-:W-:Y:S02]  /*a9c0*/  FSEL R30, R30, -INF , P1 ;  /* 0xff8000001e1e7808 */ /* 0x000fe40000800000 */
[----:B------:R-:W-:Y:S02]  /*a9d0*/  FSEL R189, R189, -INF , !P3 ;  /* 0xff800000bdbd7808 */ /* 0x000fe40005800000 */
[----:B------:R-:W-:Y:S02]  /*a9e0*/  ISETP.GE.AND P1, PT, R5, R167, PT ;  /* 0x000000a70500720c */ /* 0x000fe40003f26270 */
[-C--:B------:R-:W-:Y:S02]  /*a9f0*/  ISETP.GE.AND P3, PT, R104, R166.reuse, PT ;  /* 0x000000a66800720c */ /* 0x080fe40003f66270 */
[----:B------:R-:W-:Y:S02]  /*aa00*/  FSEL R32, R32, -INF , P4 ;  /* 0xff80000020207808 */ /* 0x000fe40002000000 */
[----:B------:R-:W-:Y:S02]  /*aa10*/  FSEL R35, R35, -INF , P0 ;  /* 0xff80000023237808 */ /* 0x000fe40000000000 */
[-C--:B------:R-:W-:Y:S02]  /*aa20*/  ISETP.GE.AND P4, PT, R107, R166.reuse, PT ;  /* 0x000000a66b00720c */ /* 0x080fe40003f86270 */
[CC--:B------:R-:W-:Y:S01]  /*aa30*/  ISETP.GE.AND P0, PT, R173.reuse, R163.reuse, PT ;  /* 0x000000a3ad00720c */ /* 0x0c0fe20003f06270 */
[----:B------:R-:W-:Y:S01]  /*aa40*/  VIADD R173, R173, 0xffffffc0 ;  /* 0xffffffc0adad7836 */ /* 0x000fe20000000000 */
[----:B------:R-:W-:Y:S02]  /*aa50*/  FSEL R13, R6, -INF , !P5 ;  /* 0xff800000060d7808 */ /* 0x000fe40006800000 */
[----:B------:R-:W-:Y:S02]  /*aa60*/  FSEL R34, R34, -INF , P1 ;  /* 0xff80000022227808 */ /* 0x000fe40000800000 */
        /* <DEDUP_REMOVED lines=13> */
[CC--:B------:R-:W-:Y:S02]  /*ab40*/  ISETP.GE.AND P3, PT, R11.reuse, R166.reuse, PT ;  /* 0x000000a60b00720c */ /* 0x0c0fe40003f66270 */
[-C--:B------:R-:W-:Y:S02]  /*ab50*/  ISETP.GE.AND P5, PT, R11, R163.reuse, PT ;  /* 0x000000a30b00720c */ /* 0x080fe40003fa6270 */
[----:B------:R-:W-:Y:S02]  /*ab60*/  FSEL R11, R10, -INF , !P0 ;  /* 0xff8000000a0b7808 */ /* 0x000fe40004000000 */
[----:B------:R-:W-:Y:S02]  /*ab70*/  FSEL R9, R9, -INF , !P4 ;  /* 0xff80000009097808 */ /* 0x000fe40006000000 */
[----:B------:R-:W-:Y:S02]  /*ab80*/  FSEL R15, R108, -INF , !P6 ;  /* 0xff8000006c0f7808 */ /* 0x000fe40007000000 */
[C---:B------:R-:W-:Y:S02]  /*ab90*/  ISETP.GE.AND P0, PT, R0.reuse, R166, PT ;  /* 0x000000a60000720c */ /* 0x040fe40003f06270 */
[----:B------:R-:W-:Y:S02]  /*aba0*/  ISETP.GE.AND P4, PT, R0, R163, PT ;  /* 0x000000a30000720c */ /* 0x000fe40003f86270 */
[----:B------:R-:W-:Y:S02]  /*abb0*/  FMNMX3.FTZ R6, R101, R4, R21, !PT ;  /* 0x0000000465067276 */ /* 0x000fe40007810015 */
[----:B------:R-:W-:Y:S02]  /*abc0*/  FMNMX3.FTZ R0, R102, R13, R17, !PT ;  /* 0x0000000d66007276 */ /* 0x000fe40007810011 */
[-C--:B------:R-:W-:Y:S02]  /*abd0*/  ISETP.GE.AND P6, PT, R111, R163.reuse, PT ;  /* 0x000000a36f00720c */ /* 0x080fe40003fc6270 */
[----:B------:R-:W-:Y:S02]  /*abe0*/  ISETP.GE.AND P1, PT, R106, R163, PT ;  /* 0x000000a36a00720c */ /* 0x000fe40003f26270 */
[----:B------:R-:W-:Y:S02]  /*abf0*/  FSEL R127, R14, -INF , !P6 ;  /* 0xff8000000e7f7808 */ /* 0x000fe40007000000 */
[----:B------:R-:W-:Y:S02]  /*ac00*/  FMNMX3.FTZ R6, R6, R19, R15, !PT ;  /* 0x0000001306067276 */ /* 0x000fe4000781000f */
[----:B------:R-:W-:Y:S02]  /*ac10*/  FSEL R131, R131, -INF , !P1 ;  /* 0xff80000083837808 */ /* 0x000fe40004800000 */
[----:B------:R-:W-:Y:S02]  /*ac20*/  FMNMX3.FTZ R0, R0, R11, R9, !PT ;  /* 0x0000000b00007276 */ /* 0x000fe40007810009 */
[----:B------:R-:W-:Y:S02]  /*ac30*/  FSEL R195, R195, -INF , !P3 ;  /* 0xff800000c3c37808 */ /* 0x000fe40005800000 */
[CC--:B------:R-:W-:Y:S02]  /*ac40*/  ISETP.GE.AND P3, PT, R110.reuse, R166.reuse, PT ;  /* 0x000000a66e00720c */ /* 0x0c0fe40003f66270 */
[----:B------:R-:W-:Y:S02]  /*ac50*/  FSEL R193, R193, -INF , !P0 ;  /* 0xff800000c1c17808 */ /* 0x000fe40004000000 */
[----:B------:R-:W-:Y:S02]  /*ac60*/  ISETP.GE.AND P0, PT, R110, R163, PT ;  /* 0x000000a36e00720c */ /* 0x000fe40003f06270 */
[----:B------:R-:W-:Y:S02]  /*ac70*/  FSEL R191, R18, -INF , !P5 ;  /* 0xff80000012bf7808 */ /* 0x000fe40006800000 */
[----:B------:R-:W-:Y:S02]  /*ac80*/  FSEL R129, R129, -INF , !P4 ;  /* 0xff80000081817808 */ /* 0x000fe40006000000 */
[----:B------:R-:W-:Y:S02]  /*ac90*/  FMNMX3.FTZ R6, R6, R197, R125, !PT ;  /* 0x000000c506067276 */ /* 0x000fe4000781007d */
[----:B------:R-:W-:Y:S02]  /*aca0*/  FMNMX3.FTZ R0, R0, R127, R131, !PT ;  /* 0x0000007f00007276 */ /* 0x000fe40007810083 */
[----:B------:R-:W-:Y:S02]  /*acb0*/  FSEL R187, R187, -INF , !P3 ;  /* 0xff800000bbbb7808 */ /* 0x000fe40005800000 */
[-C--:B------:R-:W-:Y:S02]  /*acc0*/  ISETP.GE.AND P3, PT, R8, R166.reuse, PT ;  /* 0x000000a60800720c */ /* 0x080fe40003f66270 */
[CC--:B------:R-:W-:Y:S02]  /*acd0*/  ISETP.GE.AND P6, PT, R12.reuse, R166.reuse, PT ;  /* 0x000000a60c00720c */ /* 0x0c0fe40003fc6270 */
[-C--:B------:R-:W-:Y:S02]  /*ace0*/  ISETP.GE.AND P1, PT, R12, R163.reuse, PT ;  /* 0x000000a30c00720c */ /* 0x080fe40003f26270 */
[----:B------:R-:W-:Y:S02]  /*acf0*/  FSEL R179, R23, -INF , !P0 ;  /* 0xff80000017b37808 */ /* 0x000fe40004000000 */
[----:B------:R-:W-:Y:S02]  /*ad00*/  ISETP.GE.AND P5, PT, R8, R163, PT ;  /* 0x000000a30800720c */ /* 0x000fe40003fa6270 */
        /* <DEDUP_REMOVED lines=14> */
[CC--:B------:R-:W-:Y:S02]  /*adf0*/  ISETP.GE.AND P1, PT, R5.reuse, R166.reuse, PT ;  /* 0x000000a60500720c */ /* 0x0c0fe40003f26270 */
[-C--:B------:R-:W-:Y:S02]  /*ae00*/  ISETP.GE.AND P5, PT, R5, R163.reuse, PT ;  /* 0x000000a30500720c */ /* 0x080fe40003fa6270 */
[----:B------:R-:W-:Y:S02]  /*ae10*/  FSEL R119, R30, -INF , !P6 ;  /* 0xff8000001e777808 */ /* 0x000fe40007000000 */
[----:B------:R-:W-:Y:S02]  /*ae20*/  FSEL R118, R31, -INF , !P0 ;  /* 0xff8000001f767808 */ /* 0x000fe40004000000 */
[C---:B------:R-:W-:Y:S01]  /*ae30*/  ISETP.GE.AND P4, PT, R16.reuse, R166, PT ;  /* 0x000000a61000720c */ /* 0x040fe20003f86270 */
[----:B------:R-:W-:Y:S01]  /*ae40*/  LDSM.16.MT88.4 R28, [R133+0x8000] ;  /* 0x00800000851c783b */ /* 0x000fe20000004200 */
        /* <DEDUP_REMOVED lines=10> */
[----:B------:R-:W-:Y:S03]  /*aef0*/  FMNMX3.FTZ R7, R0, R105, R104, !PT ;  /* 0x0000006900077276 */ /* 0x000fe60007810068 */
[----:B------:R-:W-:Y:S08]  /*af00*/  SHFL.BFLY PT, R25, R6, 0x2, 0x1f ;  /* 0x0c401f0006197f89 */ /* 0x000ff000000e0000 */
[----:B------:R-:W1:Y:S02]  /*af10*/  SHFL.BFLY PT, R0, R7, 0x2, 0x1f ;  /* 0x0c401f0007007f89 */ /* 0x000e6400000e0000 */
[----:B-1----:R-:W-:Y:S02]  /*af20*/  FMNMX.FTZ R5, R7, R0, !PT ;  /* 0x0000000007057209 */ /* 0x002fe40007810000 */
[----:B------:R-:W-:Y:S04]  /*af30*/  FMNMX.FTZ R23, R6, R25, !PT ;  /* 0x0000001906177209 */ /* 0x000fe80007810000 */
[----:B------:R-:W1:Y:S08]  /*af40*/  SHFL.BFLY PT, R0, R5, 0x1, 0x1f ;  /* 0x0c201f0005007f89 */ /* 0x000e7000000e0000 */
[----:B------:R-:W2:Y:S01]  /*af50*/  SHFL.BFLY PT, R100, R23, 0x1, 0x1f ;  /* 0x0c201f0017647f89 */ /* 0x000ea200000e0000 */
[----:B-1----:R-:W-:Y:S02]  /*af60*/  FMNMX.FTZ R0, R5, R0, !PT ;  /* 0x0000000005007209 */ /* 0x002fe40007810000 */
[----:B--2---:R-:W-:Y:S03]  /*af70*/  FMNMX.FTZ R100, R23, R100, !PT ;  /* 0x0000006417647209 */ /* 0x004fe60007810000 */
[C---:B---3--:R-:W-:Y:S01]  /*af80*/  FMUL.FTZ R124, R103.reuse, R0 ;  /* 0x00000000677c7220 */ /* 0x048fe20000410000 */
        /* <DEDUP_REMOVED lines=11> */
[-CC-:B------:R-:W-:Y:S01]  /*b040*/  FFMA.FTZ R107, R4, R103.reuse, -R126.reuse ;  /* 0x00000067046b7223 */ /* 0x180fe2000001087e */
[----:B------:R-:W1:Y:S01]  /*b050*/  LDSM.16.MT88.4 R12, [R138+0x8000] ;  /* 0x008000008a0c783b */ /* 0x000e620000004200 */
[----:B------:R-:W-:Y:S01]  /*b060*/  FSEL R4, R100, RZ, P1 ;  /* 0x000000ff64047208 */ /* 0x000fe20000800000 */
[-CC-:B------:R-:W-:Y:S01]  /*b070*/  FFMA.FTZ R116, R21, R103.reuse, -R126.reuse ;  /* 0x0000006715747223 */ /* 0x180fe2000001087e */
[-C--:B------:R-:W-:Y:S01]  /*b080*/  FFMA.FTZ R113, R19, R103.reuse, -R126 ;  /* 0x0000006713717223 */ /* 0x080fe2000001087e */
[-CC-:B------:R-:W-:Y:S01]  /*b090*/  FFMA.FTZ R117, R9, R103.reuse, -R124.reuse ;  /* 0x0000006709757223 */ /* 0x180fe2000001087c */
[----:B------:R-:W-:Y:S01]  /*b0a0*/  FMUL.FTZ R8, R103, R6 ;  /* 0x0000000667087220 */ /* 0x000fe20000410000 */
[----:B------:R-:W-:Y:S01]  /*b0b0*/  FADD.FTZ R4, -R4, R101 ;  /* 0x0000006504047221 */ /* 0x000fe20000010100 */
[----:B------:R-:W-:Y:S01]  /*b0c0*/  MUFU.EX2 R107, R107 ;  /* 0x0000006b006b7308 */ /* 0x000fe20000000800 */
[----:B------:R-:W2:Y:S01]  /*b0d0*/  LDSM.16.MT88.4 R20, [R134+0x8000] ;  /* 0x008000008614783b */ /* 0x000ea20000004200 */
[-CC-:B------:R-:W-:Y:S01]  /*b0e0*/  FFMA.FTZ R180, R179, R103.reuse, -R124.reuse ;  /* 0x00000067b3b47223 */ /* 0x180fe2000001087c */
[----:B------:R-:W-:Y:S07]  /*b0f0*/  FMUL.FTZ R9, R103, R4 ;  /* 0x0000000467097220 */ /* 0x000fee0000410000 */
[----:B------:R-:W3:Y:S01]  /*b100*/  MUFU.EX2 R101, R8 ;  /* 0x0000000800657308 */ /* 0x000ee20000000800 */
[-CC-:B------:R-:W-:Y:S01]  /*b110*/  FFMA.FTZ R182, R153, R103.reuse, -R124.reuse ;  /* 0x0000006799b67223 */ /* 0x180fe2000001087c */
[-CC-:B------:R-:W-:Y:S01]  /*b120*/  FFMA.FTZ R181, R181, R103.reuse, -R124.reuse ;  /* 0x00000067b5b57223 */ /* 0x180fe2000001087c */
[-C--:B------:R-:W-:Y:S07]  /*b130*/  FFMA.FTZ R177, R177, R103.reuse, -R124 ;  /* 0x00000067b1b17223 */ /* 0x080fee000001087c */
[----:B------:R-:W4:Y:S01]  /*b140*/  MUFU.EX2 R102, R9 ;  /* 0x0000000900667308 */ /* 0x000f220000000800 */
[-CC-:B------:R-:W-:Y:S01]  /*b150*/  FFMA.FTZ R130, R125, R103.reuse, -R126.reuse ;  /* 0x000000677d827223 */ /* 0x180fe2000001087e */
[-C--:B------:R-:W-:Y:S01]  /*b160*/  FFMA.FTZ R128, R195, R103.reuse, -R126 ;  /* 0x00000067c3807223 */ /* 0x080fe2000001087e */
[-CC-:B------:R-:W-:Y:S07]  /*b170*/  FFMA.FTZ R176, R131, R103.reuse, -R124.reuse ;  /* 0x0000006783b07223 */ /* 0x180fee000001087c */
[----:B------:R-:W5:Y:S01]  /*b180*/  MUFU.EX2 R116, R116 ;  /* 0x0000007400747308 */ /* 0x000f620000000800 */
[-C--:B------:R-:W-:Y:S01]  /*b190*/  FFMA.FTZ R178, R129, R103.reuse, -R124 ;  /* 0x0000006781b27223 */ /* 0x080fe2000001087c */
[-CC-:B------:R-:W-:Y:S01]  /*b1a0*/  FFMA.FTZ R197, R197, R103.reuse, -R126.reuse ;  /* 0x00000067c5c57223 */ /* 0x180fe2000001087e */
[-C--:B------:R-:W-:Y:S07]  /*b1b0*/  FFMA.FTZ R193, R193, R103.reuse, -R126 ;  /* 0x00000067c1c17223 */ /* 0x080fee000001087e */
[----:B------:R-:W-:Y:S01]  /*b1c0*/  MUFU.EX2 R113, R113 ;  /* 0x0000007100717308 */ /* 0x000fe20000000800 */
[----:B------:R-:W-:Y:S01]  /*b1d0*/  FFMA.FTZ R191, R191, R103, -R124 ;  /* 0x00000067bfbf7223 */ /* 0x000fe2000001087c */
[C---:B---3--:R-:W-:Y:S01]  /*b1e0*/  FMUL.FTZ R6, R101.reuse, R98 ;  /* 0x0000006265067220 */ /* 0x048fe20000410000 */
[C---:B------:R-:W-:Y:S07]  /*b1f0*/  FMUL.FTZ R7, R101.reuse, R99 ;  /* 0x0000006365077220 */ /* 0x040fee0000410000 */
[----:B------:R-:W3:Y:S01]  /*b200*/  MUFU.EX2 R112, R112 ;  /* 0x0000007000707308 */ /* 0x000ee20000000800 */
[C---:B------:R-:W-:Y:S01]  /*b210*/  FMUL.FTZ R10, R101.reuse, R94 ;  /* 0x0000005e650a7220 */ /* 0x040fe20000410000 */
[C---:B----4-:R-:W-:Y:S01]  /*b220*/  FMUL.FTZ R4, R102.reuse, R96 ;  /* 0x0000006066047220 */ /* 0x050fe20000410000 */
[C---:B------:R-:W-:Y:S07]  /*b230*/  FMUL.FTZ R5, R102.reuse, R97 ;  /* 0x0000006166057220 */ /* 0x040fee0000410000 */
[----:B------:R-:W-:Y:S01]  /*b240*/  MUFU.EX2 R106, R106 ;  /* 0x0000006a006a7308 */ /* 0x000fe20000000800 */
[----:B------:R-:W-:Y:S01]  /*b250*/  FMUL.FTZ R8, R102, R92 ;  /* 0x0000005c66087220 */ /* 0x000fe20000410000 */
[----:B-----5:R-:W-:Y:S01]  /*b260*/  F2FP.F16.F32.PACK_AB R108, R116, R107 ;  /* 0x0000006b746c723e */ /* 0x020fe200000000ff */
[C---:B------:R-:W-:Y:S07]  /*b270*/  FMUL.FTZ R9, R102.reuse, R93 ;  /* 0x0000005d66097220 */ /* 0x040fee0000410000 */
[----:B------:R-:W4:Y:S01]  /*b280*/  MUFU.EX2 R115, R115 ;  /* 0x0000007300737308 */ /* 0x000f220000000800 */
[C---:B------:R-:W-:Y:S01]  /*b290*/  FMUL.FTZ R11, R101.reuse, R95 ;  /* 0x0000005f650b7220 */ /* 0x040fe20000410000 */
[C---:B------:R-:W-:Y:S01]  /*b2a0*/  FMUL.FTZ R16, R102.reuse, R84 ;  /* 0x0000005466107220 */ /* 0x040fe20000410000 */
[----:B------:R-:W-:Y:S07]  /*b2b0*/  FMUL.FTZ R17, R102, R85 ;  /* 0x0000005566117220 */ /* 0x000fee0000410000 */
[----:B------:R-:W-:Y:S01]  /*b2c0*/  MUFU.EX2 R114, R114 ;  /* 0x0000007200727308 */ /* 0x000fe20000000800 */
[C---:B------:R-:W-:Y:S01]  /*b2d0*/  FMUL.FTZ R18, R101.reuse, R86 ;  /* 0x0000005665127220 */ /* 0x040fe20000410000 */
[----:B---3--:R-:W-:Y:S01]  /*b2e0*/  F2FP.F16.F32.PACK_AB R110, R112, R113 ;  /* 0x00000071706e723e */ /* 0x008fe200000000ff */
[C---:B------:R-:W-:Y:S07]  /*b2f0*/  FMUL.FTZ R19, R101.reuse, R87 ;  /* 0x0000005765137220 */ /* 0x040fee0000410000 */
[----:B------:R-:W3:Y:S01]  /*b300*/  MUFU.EX2 R117, R117 ;  /* 0x0000007500757308 */ /* 0x000ee20000000800 */
[----:B------:R-:W5:Y:S01]  /*b310*/  LDSM.16.MT88.4 R84, [R132+0x8000] ;  /* 0x008000008454783b */ /* 0x000f620000004200 */
[C---:B------:R-:W-:Y:S01]  /*b320*/  FMUL.FTZ R24, R102.reuse, R76 ;  /* 0x0000004c66187220 */ /* 0x040fe20000410000 */
[C---:B------:R-:W-:Y:S01]  /*b330*/  FMUL.FTZ R25, R102.reuse, R77 ;  /* 0x0000004d66197220 */ /* 0x040fe20000410000 */
[C---:B------:R-:W-:Y:S01]  /*b340*/  FMUL.FTZ R26, R101.reuse, R78 ;  /* 0x0000004e651a7220 */ /* 0x040fe20000410000 */
[----:B------:R-:W-:Y:S01]  /*b350*/  FMUL.FTZ R27, R101, R79 ;  /* 0x0000004f651b7220 */ /* 0x000fe20000410000 */
[----:B----4-:R-:W-:Y:S01]  /*b360*/  F2FP.F16.F32.PACK_AB R109, R115, R106 ;  /* 0x0000006a736d723e */ /* 0x010fe200000000ff */
[C---:B------:R-:W-:Y:S01]  /*b370*/  FMUL.FTZ R32, R102.reuse, R68 ;  /* 0x0000004466207220 */ /* 0x040fe20000410000 */
[C---:B------:R-:W-:Y:S01]  /*b380*/  FMUL.FTZ R33, R102.reuse, R69 ;  /* 0x0000004566217220 */ /* 0x040fe20000410000 */
[----:B------:R-:W-:Y:S01]  /*b390*/  LDSM.16.MT88.4 R76, [R132+0xa000] ;  /* 0x00a00000844c783b */ /* 0x000fe20000004200 */
[C---:B------:R-:W-:Y:S01]  /*b3a0*/  FMUL.FTZ R34, R101.reuse, R70 ;  /* 0x0000004665227220 */ /* 0x040fe20000410000 */
[----:B------:R-:W-:Y:S01]  /*b3b0*/  FMUL.FTZ R35, R101, R71 ;  /* 0x0000004765237220 */ /* 0x000fe20000410000 */
[C---:B------:R-:W-:Y:S01]  /*b3c0*/  FMUL.FTZ R36, R102.reuse, R36 ;  /* 0x0000002466247220 */ /* 0x040fe20000410000 */
[C---:B------:R-:W-:Y:S01]  /*b3d0*/  FMUL.FTZ R37, R102.reuse, R37 ;  /* 0x0000002566257220 */ /* 0x040fe20000410000 */
[----:B---3--:R-:W-:Y:S01]  /*b3e0*/  F2FP.F16.F32.PACK_AB R111, R117, R114 ;  /* 0x00000072756f723e */ /* 0x008fe200000000ff */
[C---:B------:R-:W-:Y:S01]  /*b3f0*/  FMUL.FTZ R38, R101.reuse, R38 ;  /* 0x0000002665267220 */ /* 0x040fe20000410000 */
[C---:B------:R-:W-:Y:S01]  /*b400*/  FMUL.FTZ R39, R101.reuse, R39 ;  /* 0x0000002765277220 */ /* 0x040fe20000410000 */
[----:B------:R-:W-:Y:S01]  /*b410*/  LDSM.16.MT88.4 R68, [R134+0xa000] ;  /* 0x00a000008644783b */ /* 0x000fe20000004200 */
[C---:B------:R-:W-:Y:S01]  /*b420*/  FMUL.FTZ R40, R102.reuse, R40 ;  /* 0x0000002866287220 */ /* 0x040fe20000410000 */
[C---:B------:R-:W-:Y:S01]  /*b430*/  FMUL.FTZ R41, R102.reuse, R41 ;  /* 0x0000002966297220 */ /* 0x040fe20000410000 */
[C---:B------:R-:W-:Y:S01]  /*b440*/  FMUL.FTZ R42, R101.reuse, R42 ;  /* 0x0000002a652a7220 */ /* 0x040fe20000410000 */
[C---:B-1----:R-:W-:Y:S01]  /*b450*/  HMMA.16816.F32 R4, R108.reuse, R12, R4 ;  /* 0x0000000c6c04723c */ /* 0x042fe20000001804 */
[----:B------:R-:W-:Y:S03]  /*b460*/  MUFU.EX2 R179, R181 ;  /* 0x000000b500b37308 */ /* 0x000fe60000000800 */
[----:B------:R-:W-:Y:S01]  /*b470*/  LDSM.16.MT88.4 R92, [R138+0x9800] ;  /* 0x009800008a5c783b */ /* 0x000fe20000004200 */
[C---:B------:R-:W-:Y:S01]  /*b480*/  FMUL.FTZ R12, R102.reuse, R88 ;  /* 0x00000058660c7220 */ /* 0x040fe20000410000 */
[C---:B------:R-:W-:Y:S01]  /*b490*/  FMUL.FTZ R13, R102.reuse, R89 ;  /* 0x00000059660d7220 */ /* 0x040fe20000410000 */
[C---:B------:R-:W-:Y:S01]  /*b4a0*/  FMUL.FTZ R43, R101.reuse, R43 ;  /* 0x0000002b652b7220 */ /* 0x040fe20000410000 */
[C---:B------:R-:W-:Y:S03]  /*b4b0*/  HMMA.16816.F32 R8, R108.reuse, R14, R8 ;  /* 0x0000000e6c08723c */ /* 0x040fe60000001808 */
[----:B------:R-:W-:Y:S01]  /*b4c0*/  MUFU.EX2 R180, R180 ;  /* 0x000000b400b47308 */ /* 0x000fe20000000800 */
        /* <DEDUP_REMOVED lines=8> */
[C---:B--2---:R-:W-:Y:S01]  /*b550*/  HMMA.16816.F32 R12, R108.reuse, R20, R12 ;  /* 0x000000146c0c723c */ /* 0x044fe2000000180c */
[----:B------:R1:W-:Y:S02]  /*b560*/  MUFU.EX2 R153, R177 ;  /* 0x000000b100997308 */ /* 0x0003e40000000800 */
[C---:B------:R-:W-:Y:S01]  /*b570*/  FMUL.FTZ R20, R102.reuse, R80 ;  /* 0x0000005066147220 */ /* 0x040fe20000410000 */
[C---:B------:R-:W-:Y:S01]  /*b580*/  FMUL.FTZ R21, R102.reuse, R81 ;  /* 0x0000005166157220 */ /* 0x040fe20000410000 */
        /* <DEDUP_REMOVED lines=8> */
[----:B------:R-:W2:Y:S01]  /*b610*/  LDSM.16.MT88.4 R80, [R138+0xa000] ;  /* 0x00a000008a50783b */ /* 0x000ea20000004200 */
[C---:B------:R-:W-:Y:S01]  /*b620*/  FMUL.FTZ R62, R101.reuse, R62 ;  /* 0x0000003e653e7220 */ /* 0x040fe20000410000 */
[C---:B------:R-:W-:Y:S01]  /*b630*/  FMUL.FTZ R63, R101.reuse, R63 ;  /* 0x0000003f653f7220 */ /* 0x040fe20000410000 */
[C---:B------:R-:W-:Y:S01]  /*b640*/  FMUL.FTZ R64, R102.reuse, R64 ;  /* 0x0000004066407220 */ /* 0x040fe20000410000 */
[C---:B------:R-:W-:Y:S01]  /*b650*/  FMUL.FTZ R65, R102.reuse, R65 ;  /* 0x0000004166417220 */ /* 0x040fe20000410000 */
[C---:B------:R-:W-:Y:S01]  /*b660*/  HMMA.16816.F32 R20, R108.reuse, R28, R20 ;  /* 0x0000001c6c14723c */ /* 0x040fe20000001814 */
[----:B------:R-:W-:Y:S02]  /*b670*/  MUFU.EX2 R125, R197 ;  /* 0x000000c5007d7308 */ /* 0x000fe40000000800 */
        /* <DEDUP_REMOVED lines=10> */
[----:B------:R-:W3:Y:S01]  /*b720*/  LDSM.16.MT88.4 R72, [R133+0xa000] ;  /* 0x00a000008548783b */ /* 0x000ee20000004200 */
[C---:B------:R-:W-:Y:S01]  /*b730*/  FMUL.FTZ R46, R101.reuse, R46 ;  /* 0x0000002e652e7220 */ /* 0x040fe20000410000 */
[C---:B------:R-:W-:Y:S01]  /*b740*/  FMUL.FTZ R47, R101.reuse, R47 ;  /* 0x0000002f652f7220 */ /* 0x040fe20000410000 */
[C---:B------:R-:W-:Y:S01]  /*b750*/  FMUL.FTZ R48, R102.reuse, R48 ;  /* 0x0000003066307220 */ /* 0x040fe20000410000 */
[C---:B------:R-:W-:Y:S01]  /*b760*/  FMUL.FTZ R49, R102.reuse, R49 ;  /* 0x0000003166317220 */ /* 0x040fe20000410000 */
[C---:B-----5:R-:W-:Y:S01]  /*b770*/  HMMA.16816.F32 R28, R108.reuse, R84, R28 ;  /* 0x000000546c1c723c */ /* 0x060fe2000000181c */
[----:B------:R-:W-:Y:S02]  /*b780*/  MUFU.EX2 R128, R128 ;  /* 0x0000008000807308 */ /* 0x000fe40000000800 */
[C---:B------:R-:W-:Y:S01]  /*b790*/  FMUL.FTZ R50, R101.reuse, R50 ;  /* 0x0000003265327220 */ /* 0x040fe20000410000 */
[C---:B------:R-:W-:Y:S07]  /*b7a0*/  FMUL.FTZ R51, R101.reuse, R51 ;  /* 0x0000003365337220 */ /* 0x040fee0000410000 */
[----:B------:R-:W-:Y:S01]  /*b7b0*/  MUFU.EX2 R176, R176 ;  /* 0x000000b000b07308 */ /* 0x000fe20000000800 */
[----:B------:R-:W-:Y:S01]  /*b7c0*/  FFMA.FTZ R175, R102, R175, R107 ;  /* 0x000000af66af7223 */ /* 0x000fe2000001006b */
[----:B------:R-:W-:Y:S01]  /*b7d0*/  FFMA.FTZ R174, R101, R174, R106 ;  /* 0x000000ae65ae7223 */ /* 0x000fe2000001006a */
[C---:B------:R-:W-:Y:S01]  /*b7e0*/  HMMA.16816.F32 R32, R108.reuse, R86, R32 ;  /* 0x000000566c20723c */ /* 0x040fe20000001820 */
[----:B------:R-:W-:Y:S06]  /*b7f0*/  LDSM.16.MT88.4 R84, [R134+0x9800] ;  /* 0x009800008654783b */ /* 0x000fec0000004200 */
[----:B------:R-:W-:Y:S01]  /*b800*/  MUFU.EX2 R129, R191 ;  /* 0x000000bf00817308 */ /* 0x000fe20000000800 */
[-CC-:B-1----:R-:W-:Y:S01]  /*b810*/  FFMA.FTZ R177, R119, R103.reuse, -R124.reuse ;  /* 0x0000006777b17223 */ /* 0x182fe2000001087c */
[-C--:B------:R-:W-:Y:S01]  /*b820*/  FFMA.FTZ R119, R105, R103.reuse, -R124 ;  /* 0x0000006769777223 */ /* 0x080fe2000001087c */
[----:B------:R-:W-:Y:S07]  /*b830*/  FADD.FTZ R116, R116, R175 ;  /* 0x000000af74747221 */ /* 0x000fee0000010000 */
[----:B------:R-:W1:Y:S01]  /*b840*/  MUFU.EX2 R178, R178 ;  /* 0x000000b200b27308 */ /* 0x000e620000000800 */
[----:B------:R-:W-:Y:S01]  /*b850*/  ISETP.GT.AND P0, PT, R171, R150, PT ;  /* 0x00000096ab00720c */ /* 0x000fe20003f04270 */
[C---:B--2---:R-:W-:Y:S08]  /*b860*/  HMMA.16816.F32 R36, R108.reuse, R80, R36 ;  /* 0x000000506c24723c */ /* 0x044ff00000001824 */
[----:B------:R-:W-:Y:S01]  /*b870*/  MUFU.EX2 R177, R177 ;  /* 0x000000b100b17308 */ /* 0x000fe20000000800 */
[----:B------:R-:W-:Y:S01]  /*b880*/  FADD.FTZ R115, R115, R174 ;  /* 0x000000ae73737221 */ /* 0x000fe20000010000 */
[----:B------:R-:W-:Y:S01]  /*b890*/  FADD.FTZ R113, R113, R116 ;  /* 0x0000007471717221 */ /* 0x000fe20000010000 */
[----:B------:R-:W-:Y:S07]  /*b8a0*/  IMAD.MOV.U32 R102, RZ, RZ, R0 ;  /* 0x000000ffff667224 */ /* 0x000fee00078e0000 */
[----:B------:R-:W-:Y:S01]  /*b8b0*/  MUFU.EX2 R119, R119 ;  /* 0x0000007700777308 */ /* 0x000fe20000000800 */
[----:B------:R-:W-:Y:S01]  /*b8c0*/  IMAD.MOV.U32 R101, RZ, RZ, R100 ;  /* 0x000000ffff657224 */ /* 0x000fe200078e0064 */
[C---:B------:R-:W-:Y:S01]  /*b8d0*/  HMMA.16816.F32 R40, R108.reuse, R82, R40 ;  /* 0x000000526c28723c */ /* 0x040fe20000001828 */
[----:B------:R-:W2:Y:S02]  /*b8e0*/  LDSM.16.MT88.4 R80, [R138+0x8800] ;  /* 0x008800008a50783b */ /* 0x000ea40000004200 */
[----:B------:R-:W-:Y:S05]  /*b8f0*/  FADD.FTZ R112, R112, R113 ;  /* 0x0000007170707221 */ /* 0x000fea0000010000 */
[C---:B------:R-:W-:Y:S03]  /*b900*/  HMMA.16816.F32 R44, R108.reuse, R68, R44 ;  /* 0x000000446c2c723c */ /* 0x040fe6000000182c */
[----:B------:R-:W-:Y:S02]  /*b910*/  FFMA.FTZ R68, R127, R103, -R124 ;  /* 0x000000677f447223 */ /* 0x000fe4000001087c */
[----:B------:R-:W4:Y:S03]  /*b920*/  MUFU.EX2 R127, R193 ;  /* 0x000000c1007f7308 */ /* 0x000f260000000800 */
[C---:B------:R-:W-:Y:S07]  /*b930*/  HMMA.16816.F32 R48, R108.reuse, R70, R48 ;  /* 0x000000466c30723c */ /* 0x040fee0000001830 */
[----:B------:R5:W2:Y:S01]  /*b940*/  MUFU.EX2 R131, R68 ;  /* 0x0000004400837308 */ /* 0x000aa20000000800 */
[----:B-1----:R-:W-:Y:S01]  /*b950*/  F2FP.F16.F32.PACK_AB R71, R178, R129 ;  /* 0x00000081b247723e */ /* 0x002fe200000000ff */
[C---:B---3--:R-:W-:Y:S03]  /*b960*/  HMMA.16816.F32 R52, R108.reuse, R72, R52 ;  /* 0x000000486c34723c */ /* 0x048fe60000001834 */
[----:B----4-:R-:W-:Y:S02]  /*b970*/  F2FP.F16.F32.PACK_AB R70, R127, R128 ;  /* 0x000000807f46723e */ /* 0x010fe400000000ff */
[----:B-----5:R-:W-:Y:S03]  /*b980*/  F2FP.F16.F32.PACK_AB R68, R130, R125 ;  /* 0x0000007d8244723e */ /* 0x020fe600000000ff */
[C---:B------:R-:W-:Y:S01]  /*b990*/  HMMA.16816.F32 R56, R108.reuse, R74, R56 ;  /* 0x0000004a6c38723c */ /* 0x040fe20000001838 */
[----:B------:R-:W1:Y:S02]  /*b9a0*/  LDSM.16.MT88.4 R72, [R134+0x8800] ;  /* 0x008800008648783b */ /* 0x000e640000004200 */
[----:B--2---:R-:W-:Y:S05]  /*b9b0*/  F2FP.F16.F32.PACK_AB R69, R176, R131 ;  /* 0x00000083b045723e */ /* 0x004fea00000000ff */
[C---:B------:R-:W-:Y:S08]  /*b9c0*/  HMMA.16816.F32 R60, R108.reuse, R76, R60 ;  /* 0x0000004c6c3c723c */ /* 0x040ff0000000183c */
[----:B------:R-:W-:Y:S01]  /*b9d0*/  HMMA.16816.F32 R64, R108, R78, R64 ;  /* 0x0000004e6c40723c */ /* 0x000fe20000001840 */
[----:B------:R-:W2:Y:S02]  /*b9e0*/  LDSM.16.MT88.4 R76, [R133+0x8800] ;  /* 0x00880000854c783b */ /* 0x000ea40000004200 */
[-CC-:B------:R-:W-:Y:S01]  /*b9f0*/  FFMA.FTZ R110, R189, R103.reuse, -R126.reuse ;  /* 0x00000067bd6e7223 */ /* 0x180fe2000001087e */
[-CC-:B------:R-:W-:Y:S01]  /*ba00*/  FFMA.FTZ R111, R187, R103.reuse, -R126.reuse ;  /* 0x00000067bb6f7223 */ /* 0x180fe2000001087e */
[-CC-:B------:R-:W-:Y:S01]  /*ba10*/  FFMA.FTZ R108, R185, R103.reuse, -R126.reuse ;  /* 0x00000067b96c7223 */ /* 0x180fe2000001087e */
[--C-:B------:R-:W-:Y:S02]  /*ba20*/  FFMA.FTZ R109, R183, R103, -R126.reuse ;  /* 0x00000067b76d7223 */ /* 0x100fe4000001087e */
[C---:B------:R-:W-:Y:S01]  /*ba30*/  HMMA.16816.F32 R4, R68.reuse, R80, R4 ;  /* 0x000000504404723c */ /* 0x040fe20000001804 */
[----:B------:R-:W-:Y:S10]  /*ba40*/  MUFU.EX2 R110, R110 ;  /* 0x0000006e006e7308 */ /* 0x000ff40000000800 */
[----:B------:R-:W3:Y:S01]  /*ba50*/  MUFU.EX2 R111, R111 ;  /* 0x0000006f006f7308 */ /* 0x000ee20000000800 */
[C---:B------:R-:W-:Y:S01]  /*ba60*/  HMMA.16816.F32 R8, R68.reuse, R82, R8 ;  /* 0x000000524408723c */ /* 0x040fe20000001808 */
[----:B------:R-:W4:Y:S08]  /*ba70*/  LDSM.16.MT88.4 R80, [R132+0x8800] ;  /* 0x008800008450783b */ /* 0x000f300000004200 */
[----:B------:R-:W-:Y:S10]  /*ba80*/  MUFU.EX2 R108, R108 ;  /* 0x0000006c006c7308 */ /* 0x000ff40000000800 */
[----:B------:R-:W5:Y:S01]  /*ba90*/  MUFU.EX2 R109, R109 ;  /* 0x0000006d006d7308 */ /* 0x000f620000000800 */
        /* <DEDUP_REMOVED lines=21> */
[----:B---3--:R-:W-:Y:S02]  /*bbf0*/  F2FP.F16.F32.PACK_AB R68, R111, R110 ;  /* 0x0000006e6f44723e */ /* 0x008fe400000000ff */
[----:B-----5:R-:W-:Y:S02]  /*bc00*/  F2FP.F16.F32.PACK_AB R70, R109, R108 ;  /* 0x0000006c6d46723e */ /* 0x020fe400000000ff */
[----:B------:R-:W-:Y:S02]  /*bc10*/  F2FP.F16.F32.PACK_AB R69, R180, R179 ;  /* 0x000000b3b445723e */ /* 0x000fe400000000ff */
[----:B------:R-:W-:Y:S07]  /*bc20*/  F2FP.F16.F32.PACK_AB R71, R182, R153 ;  /* 0x00000099b647723e */ /* 0x000fee00000000ff */
[C---:B--2---:R-:W-:Y:S08]  /*bc30*/  HMMA.16816.F32 R4, R68.reuse, R76, R4 ;  /* 0x0000004c4404723c */ /* 0x044ff00000001804 */
        /* <DEDUP_REMOVED lines=15> */
[-CC-:B------:R-:W-:Y:S01]  /*bd30*/  FFMA.FTZ R72, R123, R103.reuse, -R126.reuse ;  /* 0x000000677b487223 */ /* 0x180fe2000001087e */
[-CC-:B------:R-:W-:Y:S04]  /*bd40*/  FFMA.FTZ R73, R121, R103.reuse, -R126.reuse ;  /* 0x0000006779497223 */ /* 0x180fe8000001087e */
[C---:B------:R-:W-:Y:S03]  /*bd50*/  HMMA.16816.F32 R48, R68.reuse, R74, R48 ;  /* 0x0000004a4430723c */ /* 0x040fe60000001830 */
[-CC-:B------:R-:W-:Y:S01]  /*bd60*/  FFMA.FTZ R74, R122, R103.reuse, -R126.reuse ;  /* 0x000000677a4a7223 */ /* 0x180fe2000001087e */
[-C--:B------:R-:W-:Y:S01]  /*bd70*/  FFMA.FTZ R126, R120, R103.reuse, -R126 ;  /* 0x00000067787e7223 */ /* 0x080fe2000001087e */
[----:B------:R-:W-:Y:S01]  /*bd80*/  MUFU.EX2 R122, R72 ;  /* 0x00000048007a7308 */ /* 0x000fe20000000800 */
[-CC-:B------:R-:W-:Y:S01]  /*bd90*/  FFMA.FTZ R120, R118, R103.reuse, -R124.reuse ;  /* 0x0000006776787223 */ /* 0x180fe2000001087c */
[----:B------:R-:W-:Y:S01]  /*bda0*/  FFMA.FTZ R124, R104, R103, -R124 ;  /* 0x00000067687c7223 */ /* 0x000fe2000001087c */
[C---:B--2---:R-:W-:Y:S07]  /*bdb0*/  HMMA.16816.F32 R52, R68.reuse, R76, R52 ;  /* 0x0000004c4434723c */ /* 0x044fee0000001834 */
[----:B------:R-:W1:Y:S10]  /*bdc0*/  MUFU.EX2 R121, R74 ;  /* 0x0000004a00797308 */ /* 0x000e740000000800 */
[----:B------:R-:W-:Y:S01]  /*bdd0*/  MUFU.EX2 R118, R73 ;  /* 0x0000004900767308 */ /* 0x000fe20000000800 */
[C---:B------:R-:W-:Y:S09]  /*bde0*/  HMMA.16816.F32 R56, R68.reuse, R78, R56 ;  /* 0x0000004e4438723c */ /* 0x040ff20000001838 */
[----:B------:R-:W2:Y:S01]  /*bdf0*/  MUFU.EX2 R123, R126 ;  /* 0x0000007e007b7308 */ /* 0x000ea20000000800 */
[----:B------:R-:W4:Y:S09]  /*be00*/  LDSM.16.MT88.4 R76, [R133+0x9800] ;  /* 0x00980000854c783b */ /* 0x000f320000004200 */
[----:B------:R-:W5:Y:S01]  /*be10*/  MUFU.EX2 R120, R120 ;  /* 0x0000007800787308 */ /* 0x000f620000000800 */
[----:B-1----:R-:W-:Y:S01]  /*be20*/  F2FP.F16.F32.PACK_AB R104, R121, R122 ;  /* 0x0000007a7968723e */ /* 0x002fe200000000ff */
[C---:B---3--:R-:W-:Y:S08]  /*be30*/  HMMA.16816.F32 R60, R68.reuse, R80, R60 ;  /* 0x00000050443c723c */ /* 0x048ff0000000183c */
[----:B------:R-:W1:Y:S01]  /*be40*/  MUFU.EX2 R124, R124 ;  /* 0x0000007c007c7308 */ /* 0x000e620000000800 */
[----:B--2---:R-:W-:Y:S01]  /*be50*/  F2FP.F16.F32.PACK_AB R106, R123, R118 ;  /* 0x000000767b6a723e */ /* 0x004fe200000000ff */
[----:B------:R-:W-:Y:S01]  /*be60*/  HMMA.16816.F32 R64, R68, R82, R64 ;  /* 0x000000524440723c */ /* 0x000fe20000001840 */
[----:B------:R-:W2:Y:S02]  /*be70*/  LDSM.16.MT88.4 R68, [R132+0x9800] ;  /* 0x009800008444783b */ /* 0x000ea40000004200 */
[----:B-----5:R-:W-:Y:S02]  /*be80*/  F2FP.F16.F32.PACK_AB R105, R120, R177 ;  /* 0x000000b17869723e */ /* 0x020fe400000000ff */
[----:B-1----:R-:W-:Y:S07]  /*be90*/  F2FP.F16.F32.PACK_AB R107, R124, R119 ;  /* 0x000000777c6b723e */ /* 0x002fee00000000ff */
[C---:B------:R-:W-:Y:S01]  /*bea0*/  HMMA.16816.F32 R96, R104.reuse, R92, R4 ;  /* 0x0000005c6860723c */ /* 0x040fe20000001804 */
[----:B------:R-:W1:Y:S07]  /*beb0*/  LDSM.16.MT88.4 R4, [R138+0xb800] ;  /* 0x00b800008a04783b */ /* 0x000e6e0000004200 */
[C---:B------:R-:W-:Y:S01]  /*bec0*/  HMMA.16816.F32 R92, R104.reuse, R94, R8 ;  /* 0x0000005e685c723c */ /* 0x040fe20000001808 */
[----:B------:R-:W3:Y:S07]  /*bed0*/  LDSM.16.MT88.4 R8, [R134+0xb800] ;  /* 0x00b800008608783b */ /* 0x000eee0000004200 */
[C---:B------:R-:W-:Y:S01]  /*bee0*/  HMMA.16816.F32 R88, R104.reuse, R84, R12 ;  /* 0x000000546858723c */ /* 0x040fe2000000180c */
[----:B------:R-:W5:Y:S07]  /*bef0*/  LDSM.16.MT88.4 R12, [R133+0xb800] ;  /* 0x00b80000850c783b */ /* 0x000f6e0000004200 */
[C---:B------:R-:W-:Y:S03]  /*bf00*/  HMMA.16816.F32 R84, R104.reuse, R86, R16 ;  /* 0x000000566854723c */ /* 0x040fe60000001810 */
[----:B------:R-:W-:Y:S04]  /*bf10*/  FADD.FTZ R16, R114, R115 ;  /* 0x0000007372107221 */ /* 0x000fe80000010000 */
[----:B------:R-:W-:Y:S01]  /*bf20*/  FADD.FTZ R16, R117, R16 ;  /* 0x0000001075107221 */ /* 0x000fe20000010000 */
[C---:B----4-:R-:W-:Y:S03]  /*bf30*/  HMMA.16816.F32 R80, R104.reuse, R76, R20 ;  /* 0x0000004c6850723c */ /* 0x050fe60000001814 */
        /* <DEDUP_REMOVED lines=18> */
[C---:B---3--:R-:W-:Y:S03]  /*c060*/  HMMA.16816.F32 R44, R104.reuse, R8, R44 ;  /* 0x00000008682c723c */ /* 0x048fe6000000182c */
[----:B------:R-:W-:Y:S04]  /*c070*/  FADD.FTZ R9, R125, R112 ;  /* 0x000000707d097221 */ /* 0x000fe80000010000 */
[----:B------:R-:W-:Y:S01]  /*c080*/  FADD.FTZ R9, R130, R9 ;  /* 0x0000000982097221 */ /* 0x000fe20000010000 */
[C---:B------:R-:W-:Y:S03]  /*c090*/  HMMA.16816.F32 R48, R104.reuse, R10, R48 ;  /* 0x0000000a6830723c */ /* 0x040fe60000001830 */
[----:B------:R-:W-:Y:S04]  /*c0a0*/  FADD.FTZ R128, R128, R9 ;  /* 0x0000000980807221 */ /* 0x000fe80000010000 */
[----:B------:R-:W-:Y:S01]  /*c0b0*/  FADD.FTZ R127, R127, R128 ;  /* 0x000000807f7f7221 */ /* 0x000fe20000010000 */
[C---:B-----5:R-:W-:Y:S03]  /*c0c0*/  HMMA.16816.F32 R52, R104.reuse, R12, R52 ;  /* 0x0000000c6834723c */ /* 0x060fe60000001834 */
        /* <DEDUP_REMOVED lines=8> */
[----:B------:R-:W-:Y:S03]  /*c150*/  HMMA.16816.F32 R64, R104, R6, R64 ;  /* 0x000000066840723c */ /* 0x000fe60000001840 */
[----:B------:R-:W-:Y:S04]  /*c160*/  FADD.FTZ R118, R118, R121 ;  /* 0x0000007976767221 */ /* 0x000fe80000010000 */
[----:B------:R-:W-:Y:S01]  /*c170*/  FADD.FTZ R175, R123, R118 ;  /* 0x000000767baf7221 */ /* 0x000fe20000010000 */
[----:B------:R-:W-:Y:S01]  /*c180*/  @!UPT UIADD3 URZ, UPT, UPT, URZ, URZ, URZ ;  /* 0x000000fffffff290 */ /* 0x000fe2000fffe0ff */
[----:B------:R-:W-:Y:S11]  /*c190*/  @P0 BRA `(.L_x_10040) ;  /* 0xffffffcc00140947 */ /* 0x000ff6000383ffff */
.L_x_10033:
        /* <DEDUP_REMOVED lines=10> */
.L_x_10056:
[----:B------:R-:W2:Y:S01]  /*c240*/  MUFU.RCP R4, R8 ;  /* 0x0000000800047308 */ /* 0x000ea20000001000 */
[----:B------:R-:W-:Y:S01]  /*c250*/  FSETP.NE.FTZ.AND P1, PT, R8, RZ, PT ;  /* 0x000000ff0800720b */ /* 0x000fe20003f35000 */
[----:B------:R-:W1:Y:S01]  /*c260*/  S2UR UR6, SR_CgaCtaId ;  /* 0x00000000000679c3 */ /* 0x000e620000008800 */
[----:B----4-:R-:W-:Y:S01]  /*c270*/  FADD.FTZ R11, R10, R11 ;  /* 0x0000000b0a0b7221 */ /* 0x010fe20000010000 */
[----:B------:R-:W-:-:S04]  /*c280*/  UMOV UR7, 0x400 ;  /* 0x0000040000077882 */ /* 0x000fc80000000000 */
[----:B------:R-:W4:Y:S01]  /*c290*/  MUFU.RCP R5, R11 ;  /* 0x0000000b00057308 */ /* 0x000f220000001000 */
[----:B------:R-:W-:Y:S02]  /*c2a0*/  FSETP.NE.FTZ.AND P0, PT, R11, RZ, PT ;  /* 0x000000ff0b00720b */ /* 0x000fe40003f15000 */
        /* <DEDUP_REMOVED lines=33> */
[----:B-1----:R-:W-:Y:S01]  /*c4c0*/  ULEA UR6, UR6, UR7, 0x18 ;  /* 0x0000000706067291 */ /* 0x002fe2000f8ec0ff */
[----:B------:R-:W3:Y:S01]  /*c4d0*/  S2R R4, SR_TID.X ;  /* 0x0000000000047919 */ /* 0x000ee20000002100 */
[----:B----4-:R-:W-:-:S02]  /*c4e0*/  FSEL R5, R5, 1, P0 ;  /* 0x3f80000005057808 */ /* 0x010fc40000000000 */
[----:B------:R-:W-:Y:S02]  /*c4f0*/  F2FP.F16.F32.PACK_AB R96, R97, R96 ;  /* 0x000000606160723e */ /* 0x000fe400000000ff */
[----:B------:R-:W-:Y:S01]  /*c500*/  F2FP.F16.F32.PACK_AB R92, R93, R92 ;  /* 0x0000005c5d5c723e */ /* 0x000fe200000000ff */
        /* <DEDUP_REMOVED lines=26> */
[C---:B---3--:R-:W-:Y:S01]  /*c6b0*/  SHF.L.U32 R10, R4.reuse, 0x1, RZ ;  /* 0x00000001040a7819 */ /* 0x048fe200000006ff */
        /* <DEDUP_REMOVED lines=9> */
[----:B------:R-:W-:Y:S01]  /*c750*/  LOP3.LUT P2, RZ, R4, 0x4, RZ, 0xc0, !PT ;  /* 0x0000000404ff7812 */ /* 0x000fe2000784c0ff */
[----:B------:R-:W-:Y:S01]  /*c760*/  FMUL.FTZ R5, R5, R67 ;  /* 0x0000004305057220 */ /* 0x000fe20000410000 */
[----:B------:R-:W-:-:S02]  /*c770*/  LOP3.LUT R6, R9, 0x7c00, R6, 0xf8, !PT ;  /* 0x00007c0009067812 */ /* 0x000fc400078ef806 */
[----:B------:R-:W-:Y:S02]  /*c780*/  LOP3.LUT R13, R13, 0x38, R10, 0xf8, !PT ;  /* 0x000000380d0d7812 */ /* 0x000fe400078ef80a */
[----:B------:R-:W-:Y:S02]  /*c790*/  R2P PR, R4, 0x18 ;  /* 0x0000001804007804 */ /* 0x000fe40000000000 */
[----:B------:R-:W-:Y:S02]  /*c7a0*/  LOP3.LUT R13, R6, R13, RZ, 0xfc, !PT ;  /* 0x0000000d060d7212 */ /* 0x000fe400078efcff */
[----:B------:R-:W-:Y:S02]  /*c7b0*/  MOV R6, 0x20 ;  /* 0x0000002000067802 */ /* 0x000fe40000000f00 */
[----:B------:R-:W-:Y:S02]  /*c7c0*/  MOV R9, 0x10 ;  /* 0x0000001000097802 */ /* 0x000fe40000000f00 */
[----:B------:R-:W-:-:S02]  /*c7d0*/  LEA R13, R13, UR6, 0x1 ;  /* 0x000000060d0d7c11 */ /* 0x000fc4000f8e08ff */
[----:B------:R-:W-:Y:S02]  /*c7e0*/  SEL R6, R6, 0xffffffe0, !P3 ;  /* 0xffffffe006067807 */ /* 0x000fe40005800000 */
[----:B------:R-:W-:Y:S01]  /*c7f0*/  SEL R9, R9, 0xfffffff0, !P2 ;  /* 0xfffffff009097807 */ /* 0x000fe20005000000 */
[----:B------:R-:W-:Y:S01]  /*c800*/  STS [R13], R96 ;  /* 0x000000600d007388 */ /* 0x000fe20000000800 */
[C---:B------:R-:W-:Y:S02]  /*c810*/  IADD3 R17, PT, PT, R13.reuse, 0x40, RZ ;  /* 0x000000400d117810 */ /* 0x040fe40007ffe0ff */
[----:B------:R-:W-:Y:S02]  /*c820*/  IADD3 R15, PT, PT, R6, R13, RZ ;  /* 0x0000000d060f7210 */ /* 0x000fe40007ffe0ff */
[----:B------:R-:W-:Y:S02]  /*c830*/  @P4 IADD3 R17, PT, PT, R13, -0x40, RZ ;  /* 0xffffffc00d114810 */ /* 0x000fe40007ffe0ff */
[----:B------:R-:W-:-:S02]  /*c840*/  F2FP.F16.F32.PACK_AB R98, R99, R98 ;  /* 0x000000626362723e */ /* 0x000fc400000000ff */
        /* <DEDUP_REMOVED lines=52> */
[----:B------:R1:W-:Y:S04]  /*cb90*/  STS [R5+0x2400], R42 ;  /* 0x0024002a05007388 */ /* 0x0003e80000000800 */
        /* <DEDUP_REMOVED lines=12> */
[----:B-1----:R-:W4:Y:S01]  /*cc60*/  LD.E.U8 R5, desc[UR4][R2.64+0x1c8] ;  /* 0x0001c80402057980 */ /* 0x002f22000c101100 */
[----:B------:R-:W-:-:S03]  /*cc70*/  ISETP.NE.AND P4, PT, R162, -0x1, PT ;  /* 0xffffffffa200780c */ /* 0x000fc60003f85270 */
[----:B--2---:R-:W2:Y:S04]  /*cc80*/  LD.E.64 R44, desc[UR4][R2.64+0x88] ;  /* 0x00008804022c7980 */ /* 0x004ea8000c101b00 */
[----:B------:R1:W5:Y:S06]  /*cc90*/  LD.E.64 R42, desc[UR4][R2.64+0x90] ;  /* 0x00009004022a7980 */ /* 0x00036c000c101b00 */
[----:B---3--:R1:W5:Y:S01]  /*cca0*/  @!P4 LD.E.64 R50, desc[UR4][R2.64+0x80] ;  /* 0x000080040232c980 */ /* 0x008362000c101b00 */
[----:B----4-:R-:W-:-:S13]  /*ccb0*/  ISETP.NE.AND P2, PT, R5, RZ, PT ;  /* 0x000000ff0500720c */ /* 0x010fda0003f45270 */
[----:B------:R-:W3:Y:S04]  /*ccc0*/  @!P2 LD.E R5, desc[UR4][R2.64+0x60] ;  /* 0x000060040205a980 */ /* 0x000ee8000c101900 */
[----:B------:R-:W4:Y:S01]  /*ccd0*/  @!P2 LD.E R38, desc[UR4][R2.64+0xb4] ;  /* 0x0000b4040226a980 */ /* 0x000f22000c101900 */
[----:B------:R-:W1:Y:S08]  /*cce0*/  @P0 MUFU.LG2 R11, R11 ;  /* 0x0000000b000b0308 */ /* 0x000e700000000c00 */
[----:B------:R-:W2:Y:S01]  /*ccf0*/  @P1 MUFU.LG2 R8, R8 ;  /* 0x0000000800081308 */ /* 0x000ea20000000c00 */
[----:B------:R-:W-:-:S02]  /*cd00*/  SHF.R.U32.HI R6, RZ, 0x1, R4 ;  /* 0x00000001ff067819 */ /* 0x000fc40000011604 */
[----:B------:R-:W-:Y:S02]  /*cd10*/  LOP3.LUT P3, RZ, R4, 0x3, RZ, 0xc0, !PT ;  /* 0x0000000304ff7812 */ /* 0x000fe4000786c0ff */
[----:B------:R-:W-:Y:S01]  /*cd20*/  SHF.R.U32.HI R39, RZ, 0x2, R4 ;  /* 0x00000002ff277819 */ /* 0x000fe20000011604 */
[----:B------:R-:W-:Y:S01]  /*cd30*/  BSSY.RECONVERGENT B0, `(.L_x_10042) ;  /* 0x0000013000007945 */ /* 0x000fe20003800200 */
[----:B------:R-:W-:Y:S01]  /*cd40*/  LOP3.LUT R6, R6, 0x30, RZ, 0xc0, !PT ;  /* 0x0000003006067812 */ /* 0x000fe200078ec0ff */
[----:B-1----:R-:W-:Y:S01]  /*cd50*/  @P0 FMUL.FTZ R9, R11, 0.69314718246459960938 ;  /* 0x3f3172180b090820 */ /* 0x002fe20000410000 */
[----:B------:R-:W-:Y:S01]  /*cd60*/  MOV R36, 0x7f800000 ;  /* 0x7f80000000247802 */ /* 0x000fe20000000f00 */
[----:B--2---:R-:W-:Y:S01]  /*cd70*/  @P4 IMAD.WIDE.U32 R46, R44, R162, RZ ;  /* 0x000000a22c2e4225 */ /* 0x004fe200078e00ff */
[----:B------:R-:W-:-:S03]  /*cd80*/  MOV R37, 0x7f800000 ;  /* 0x7f80000000257802 */ /* 0x000fc60000000f00 */
[----:B-----5:R-:W-:Y:S01]  /*cd90*/  @P0 FFMA.FTZ R36, R7, R0, R9 ;  /* 0x0000000007240223 */ /* 0x020fe20000010009 */
[----:B------:R-:W-:Y:S01]  /*cda0*/  @P1 FMUL.FTZ R4, R8, 0.69314718246459960938 ;  /* 0x3f31721808041820 */ /* 0x000fe20000410000 */
[----:B------:R-:W-:Y:S01]  /*cdb0*/  LOP3.LUT R39, R6, 0x7, R39, 0xf8, !PT ;  /* 0x0000000706277812 */ /* 0x000fe200078ef827 */
[----:B------:R-:W-:Y:S02]  /*cdc0*/  @P4 IMAD R0, R45, R162, RZ ;  /* 0x000000a22d004224 */ /* 0x000fe400078e02ff */
[----:B------:R-:W-:Y:S01]  /*cdd0*/  @P1 FFMA.FTZ R37, R7, R100, R4 ;  /* 0x0000006407251223 */ /* 0x000fe20000010004 */
[----:B---3--:R-:W-:-:S04]  /*cde0*/  @!P2 IMAD R5, R158, R5, R157 ;  /* 0x000000059e05a224 */ /* 0x008fc800078e029d */
[----:B----4-:R-:W-:Y:S01]  /*cdf0*/  @!P2 IMAD R38, R5, R38, RZ ;  /* 0x000000260526a224 */ /* 0x010fe200078e02ff */
[----:B------:R-:W-:Y:S06]  /*ce00*/  @!P2 BRA `(.L_x_10043) ;  /* 0x000000000014a947 */ /* 0x000fec0003800000 */
[----:B------:R-:W2:Y:S04]  /*ce10*/  @!P4 LD.E R5, desc[UR4][R2.64+0xb4] ;  /* 0x0000b4040205c980 */ /* 0x000ea8000c101900 */
[----:B------:R-:W3:Y:S01]  /*ce20*/  LD.E R4, desc[UR4][R2.64+0xd4] ;  /* 0x0000d40402047980 */ /* 0x000ee2000c101900 */
[----:B--2---:R-:W-:Y:S02]  /*ce30*/  @!P4 IMAD R162, R158, R5, RZ ;  /* 0x000000059ea2c224 */ /* 0x004fe400078e02ff */
[----:B---3--:R-:W-:-:S05]  /*ce40*/  IMAD R5, R4, R157, RZ ;  /* 0x0000009d04057224 */ /* 0x008fca00078e02ff */
[----:B------:R-:W-:Y:S02]  /*ce50*/  IADD3 R38, PT, PT, R5, R162, RZ ;  /* 0x000000a205267210 */ /* 0x000fe40007ffe0ff */
.L_x_10043:
[----:B------:R-:W-:Y:S05]  /*ce60*/  BSYNC.RECONVERGENT B0 ;  /* 0x0000000000007941 */ /* 0x000fea0003800200 */
.L_x_10042:
        /* <DEDUP_REMOVED lines=24> */
.L_x_10045:
[----:B------:R-:W-:Y:S05]  /*cff0*/  BSYNC.RECONVERGENT B0 ;  /* 0x0000000000007941 */ /* 0x000fea0003800200 */
.L_x_10044:
        /* <DEDUP_REMOVED lines=36> */
.L_x_10047:
[----:B------:R-:W-:Y:S05]  /*d240*/  BSYNC.RECONVERGENT B0 ;  /* 0x0000000000007941 */ /* 0x000fea0003800200 */
.L_x_10046:
        /* <DEDUP_REMOVED lines=16> */
.L_x_10049:
[----:B------:R-:W-:Y:S05]  /*d350*/  BSYNC.RECONVERGENT B0 ;  /* 0x0000000000007941 */ /* 0x000fea0003800200 */
.L_x_10048:
        /* <DEDUP_REMOVED lines=16> */
.L_x_10051:
[----:B------:R-:W-:Y:S05]  /*d460*/  BSYNC.RECONVERGENT B0 ;  /* 0x0000000000007941 */ /* 0x000fea0003800200 */
.L_x_10050:
[----:B------:R-:W-:-:S04]  /*d470*/  MOV R157, 0x0 ;  /* 0x00000000009d7802 */ /* 0x000fc80000000f00 */
[----:B-12345:R-:W-:Y:S05]  /*d480*/  @P0 RET.REL.NODEC R156 `(_ZN5flash24flash_fwd_splitkv_kernelI23Flash_fwd_kernel_traitsILi128ELi64ELi64ELi4ELb0ELb0EN7cutlass6half_tE19Flash_kernel_traitsILi128ELi64ELi64ELi4ES3_EELb0ELb1ELb0ELb0ELb0ELb0ELb0ELb0EEEvNS_16Flash_fwd_paramsE) ;  /* 0xffffff289cdc0950 */ /* 0x03efea0003c3ffff */
        /* <DEDUP_REMOVED lines=14> */
[----:B-1----:R-:W-:Y:S05]  /*d570*/  @P0 RET.REL.NODEC R156 `(_ZN5flash24flash_fwd_splitkv_kernelI23Flash_fwd_kernel_traitsILi128ELi64ELi64ELi4ELb0ELb0EN7cutlass6half_tE19Flash_kernel_traitsILi128ELi64ELi64ELi4ES3_EELb0ELb1ELb0ELb0ELb0ELb0ELb0ELb0EEEvNS_16Flash_fwd_paramsE) ;  /* 0xffffff289ca00950 */ /* 0x002fea0003c3ffff */
[----:B------:R-:W-:Y:S01]  /*d580*/  MOV R157, 0x0 ;  /* 0x00000000009d7802 */ /* 0x000fe20000000f00 */
[----:B------:R1:W-:Y:S03]  /*d590*/  ST.E.128 desc[UR4][R6.64+0x80], R32 ;  /* 0x0000802006007985 */ /* 0x0003e6000c101d04 */
[----:B-1----:R-:W-:Y:S05]  /*d5a0*/  RET.REL.NODEC R156 `(_ZN5flash24flash_fwd_splitkv_kernelI23Flash_fwd_kernel_traitsILi128ELi64ELi64ELi4ELb0ELb0EN7cutlass6half_tE19Flash_kernel_traitsILi128ELi64ELi64ELi4ES3_EELb0ELb1ELb0ELb0ELb0ELb0ELb0ELb0EEEvNS_16Flash_fwd_paramsE) ;  /* 0xffffff289c947950 */ /* 0x002fea0003c3ffff */
.L_x_10041:
[----:B------:R-:W-:Y:S01]  /*d5b0*/  MOV R5, 0x2 ;  /* 0x0000000200057802 */ /* 0x000fe20000000f00 */
[----:B------:R-:W-:Y:S01]  /*d5c0*/  IMAD.MOV.U32 R4, RZ, RZ, 0x1f ;  /* 0x0000001fff047424 */ /* 0x000fe200078e00ff */
[----:B------:R-:W-:-:S07]  /*d5d0*/  MOV R6, 0xffffffff ;  /* 0xffffffff00067802 */ /* 0x000fce0000000f00 */
[----:B-1---5:R-:W-:Y:S05]  /*d5e0*/  WARPSYNC.COLLECTIVE R6, `(.L_x_10052) ;  /* 0x0000000006087348 */ /* 0x022fea0003c00000 */
[----:B------:R2:W3:Y:S02]  /*d5f0*/  SHFL.BFLY P0, R11, R175, R5, R4 ;  /* 0x0c000005af0b7389 */ /* 0x0004e40000000004 */
[----:B-123-5:R-:W-:Y:S05]  /*d600*/  ENDCOLLECTIVE ;  /* 0x000000000000791b */ /* 0x02efea0003800000 */
.L_x_10052:
[----:B------:R-:W-:Y:S02]  /*d610*/  IMAD.MOV.U32 R8, RZ, RZ, R11 ;  /* 0x000000ffff087224 */ /* 0x000fe400078e000b */
[----:B------:R-:W-:Y:S02]  /*d620*/  IMAD.MOV.U32 R5, RZ, RZ, 0x1 ;  /* 0x00000001ff057424 */ /* 0x000fe400078e00ff */
[----:B------:R-:W-:-:S05]  /*d630*/  FADD.FTZ R9, R8, R175 ;  /* 0x000000af08097221 */ /* 0x000fca0000010000 */
[----:B------:R-:W-:-:S07]  /*d640*/  MOV R175, R9 ;  /* 0x0000000900af7202 */ /* 0x000fce0000000f00 */
[----:B------:R-:W-:Y:S05]  /*d650*/  WARPSYNC.COLLECTIVE R6, `(.L_x_10053) ;  /* 0x0000000006087348 */ /* 0x000fea0003c00000 */
[----:B------:R1:W2:Y:S02]  /*d660*/  SHFL.BFLY P0, R11, R175, R5, R4 ;  /* 0x0c000005af0b7389 */ /* 0x0002a40000000004 */
[----:B-12---:R-:W-:Y:S05]  /*d670*/  ENDCOLLECTIVE ;  /* 0x000000000000791b */ /* 0x006fea0003800000 */
.L_x_10053:
[----:B------:R-:W-:Y:S01]  /*d680*/  MOV R175, R174 ;  /* 0x000000ae00af7202 */ /* 0x000fe20000000f00 */
[----:B------:R-:W-:Y:S01]  /*d690*/  IMAD.MOV.U32 R5, RZ, RZ, 0x2 ;  /* 0x00000002ff057424 */ /* 0x000fe200078e00ff */
[----:B------:R-:W-:-:S07]  /*d6a0*/  MOV R8, R11 ;  /* 0x0000000b00087202 */ /* 0x000fce0000000f00 */
[----:B------:R-:W-:Y:S05]  /*d6b0*/  WARPSYNC.COLLECTIVE R6, `(.L_x_10054) ;  /* 0x0000000006087348 */ /* 0x000fea0003c00000 */
[----:B------:R1:W2:Y:S02]  /*d6c0*/  SHFL.BFLY P0, R11, R175, R5, R4 ;  /* 0x0c000005af0b7389 */ /* 0x0002a40000000004 */
[----:B-12---:R-:W-:Y:S05]  /*d6d0*/  ENDCOLLECTIVE ;  /* 0x000000000000791b */ /* 0x006fea0003800000 */
.L_x_10054:
[----:B------:R-:W-:Y:S01]  /*d6e0*/  FADD.FTZ R8, R9, R8 ;  /* 0x0000000809087221 */ /* 0x000fe20000010000 */
[----:B------:R-:W-:Y:S01]  /*d6f0*/  FADD.FTZ R10, R11, R174 ;  /* 0x000000ae0b0a7221 */ /* 0x000fe20000010000 */
[----:B------:R-:W-:-:S04]  /*d700*/  MOV R5, 0x1 ;  /* 0x0000000100057802 */ /* 0x000fc80000000f00 */
[----:B------:R-:W-:-:S07]  /*d710*/  MOV R175, R10 ;  /* 0x0000000a00af7202 */ /* 0x000fce0000000f00 */
[----:B------:R-:W-:Y:S05]  /*d720*/  WARPSYNC.COLLECTIVE R6, `(.L_x_10055) ;  /* 0x0000000006087348 */ /* 0x000fea0003c00000 */
[----:B------:R1:W2:Y:S02]  /*d730*/  SHFL.BFLY P0, R11, R175, R5, R4 ;  /* 0x0c000005af0b7389 */ /* 0x0002a40000000004 */
[----:B-12---:R-:W-:Y:S05]  /*d740*/  ENDCOLLECTIVE ;  /* 0x000000000000791b */ /* 0x006fea0003800000 */
.L_x_10055:
[----:B------:R-:W-:Y:S05]  /*d750*/  BRA `(.L_x_10056) ;  /* 0xffffffe800b87947 */ /* 0x000fea000383ffff */
.L_x_10057:
        /* <DEDUP_REMOVED lines=10> */
.L_x_14972:


//--------------------- .text._ZN5flash24flash_fwd_splitkv_kernelI23Flash_fwd_kernel_traitsILi128ELi64ELi64ELi4ELb0ELb0EN7cutlass6half_tE19Flash_kernel_traitsILi128ELi64ELi64ELi4ES3_EELb0ELb1ELb0ELb0ELb0ELb1ELb0ELb0EEEvNS_16Flash_fwd_paramsE --------------------------
	.section	.text._ZN5flash24flash_fwd_splitkv_kernelI23Flash_fwd_kernel_traitsILi128ELi64ELi64ELi4ELb0ELb0EN7cutlass6half_tE19Flash_kernel_traitsILi128ELi64ELi64ELi4ES3_EELb0ELb1ELb0ELb0ELb0ELb1ELb0ELb0EEEvNS_16Flash_fwd_paramsE,"ax",@progbits
	.align	128
        .global         _ZN5flash24flash_fwd_splitkv_kernelI23Flash_fwd_kernel_traitsILi128ELi64ELi64ELi4ELb0ELb0EN7cutlass6half_tE19Flash_kernel_traitsILi128ELi64ELi64ELi4ES3_EELb0ELb1ELb0ELb0ELb0ELb1ELb0ELb0EEEvNS_16Flash_fwd_paramsE
        .type           _ZN5flash24flash_fwd_splitkv_kernelI23Flash_fwd_kernel_traitsILi128ELi64ELi64ELi4ELb0ELb0EN7cutlass6half_tE19Flash_kernel_traitsILi128ELi64ELi64ELi4ES3_EELb0ELb1ELb0ELb0ELb0ELb1ELb0ELb0EEEvNS_16Flash_fwd_paramsE,@function
        .size           _ZN5flash24flash_fwd_splitkv_kernelI23Flash_fwd_kernel_traitsILi128ELi64ELi64ELi4ELb0ELb0EN7cutlass6half_tE19Flash_kernel_traitsILi128ELi64ELi64ELi4ES3_EELb0ELb1ELb0ELb0ELb0ELb1ELb0ELb0EEEvNS_16Flash_fwd_paramsE,(.L_x_14973 - _ZN5flash24flash_fwd_splitkv_kernelI23Flash_fwd_kernel_traitsILi128ELi64ELi64ELi4ELb0ELb0EN7cutlass6half_tE19Flash_kernel_traitsILi128ELi64ELi64ELi4ES3_EELb0ELb1ELb0ELb0ELb0ELb1ELb0ELb0EEEvNS_16Flash_fwd_paramsE)
        .other          _ZN5flash24flash_fwd_splitkv_kernelI23Flash_fwd_kernel_traitsILi128ELi64ELi64ELi4ELb0ELb0EN7cutlass6half_tE19Flash_kernel_traitsILi128ELi64ELi64ELi4ES3_EELb0ELb1ELb0ELb0ELb0ELb1ELb0ELb0EEEvNS_16Flash_fwd_paramsE,@"STO_CUDA_ENTRY STV_DEFAULT"
_ZN5flash24flash_fwd_splitkv_kernelI23Flash_fwd_kernel_traitsILi128ELi64ELi64ELi4ELb0ELb0EN7cutlass6half_tE19Flash_kernel_traitsILi128ELi64ELi64ELi4ES3_EELb0ELb1ELb0ELb0ELb0ELb1ELb0ELb0EEEvNS_16Flash_fwd_paramsE:
.text._ZN5flash24flash_fwd_splitkv_kernelI23Flash_fwd_kernel_traitsILi128ELi64ELi64ELi4ELb0ELb0EN7cutlass6half_tE19Flash_kernel_traitsILi128ELi64ELi64ELi4ES3_EELb0ELb1ELb0ELb0ELb0ELb1ELb0ELb0EEEvNS_16Flash_fwd_paramsE:
[----:B------:R-:W-:Y:S01]  /*0000*/  LDC R1, c[0x0][0x37c] ;  /* 0x0000df00ff017b82 */ /* 0x000fe20000000800 */
[----:B------:R-:W1:Y:S07]  /*0010*/  S2R R33, SR_CTAID.X ;  /* 0x0000000000217919 */ /* 0x000e6e0000002500 */
[----:B------:R-:W2:Y:S01]  /*0020*/  LDC.64 R2, c[0x0][0x348] ;  /* 0x0000d200ff027b82 */ /* 0x000ea20000000a00 */
[----:B------:R-:W-:Y:S01]  /*0030*/  BSSY.RECONVERGENT B3, `(.L_x_10058) ;  /* 0x0000005000037945 */ /* 0x000fe20003800200 */
[----:B------:R-:W-:Y:S01]  /*0040*/  MOV R156, 0x80 ;  /* 0x00000080009c7802 */ /* 0x000fe20000000f00 */
[----:B------:R-:W3:Y:S01]  /*0050*/  S2R R158, SR_CTAID.Y ;  /* 0x00000000009e7919 */ /* 0x000ee20000002600 */
[----:B------:R-:W4:Y:S05]  /*0060*/  S2R R157, SR_CTAID.Z ;  /* 0x00000000009d7919 */ /* 0x000f2a0000002700 */
[----:B-1234-:R-:W-:Y:S05]  /*0070*/  CALL.REL.NOINC `($_ZN5flash24flash_fwd_splitkv_kernelI23Flash_fwd_kernel_traitsILi128ELi64ELi64ELi4ELb0ELb0EN7cutlass6half_tE19Flash_kernel_traitsILi128ELi64ELi64ELi4ES3_EELb0ELb1ELb0ELb0ELb0ELb1ELb0ELb0EEEvNS_16Flash_fwd_paramsE$_ZN5flash30compute_attn_1rowblock_splitkvI23Flash_fwd_kernel_traitsILi128ELi64ELi64ELi4ELb0ELb0EN7cutlass6half_tE19Flash_kernel_traitsILi128ELi64ELi64ELi4ES3_EELb0ELb1ELb0ELb0ELb0ELb1ELb0ELb0ENS_16Flash_fwd_paramsEEEvRKT8_iiiii) ;  /* 0x0000000000087944 */ /* 0x01efea0003c00000 */
[----:B------:R-:W-:Y:S05]  /*0080*/  BSYNC.RECONVERGENT B3 ;  /* 0x0000000000037941 */ /* 0x000fea0003800200 */
.L_x_10058:
[----:B------:R-:W-:Y:S05]  /*0090*/  EXIT ;  /* 0x000000000000794d */ /* 0x000fea0003800000 */
        .type           $_ZN5flash24flash_fwd_splitkv_kernelI23Flash_fwd_kernel_traitsILi128ELi64ELi64ELi4ELb0ELb0EN7cutlass6half_tE19Flash_kernel_traitsILi128ELi64ELi64ELi4ES3_EELb0ELb1ELb0ELb0ELb0ELb1ELb0ELb0EEEvNS_16Flash_fwd_paramsE$_ZN5flash30compute_attn_1rowblock_splitkvI23Flash_fwd_kernel_traitsILi128ELi64ELi64ELi4ELb0ELb0EN7cutlass6half_tE19Flash_kernel_traitsILi128ELi64ELi64ELi4ES3_EELb0ELb1ELb0ELb0ELb0ELb1ELb0ELb0ENS_16Flash_fwd_paramsEEEvRKT8_iiiii,@function
        .size           $_ZN5flash24flash_fwd_splitkv_kernelI23Flash_fwd_kernel_traitsILi128ELi64ELi64ELi4ELb0ELb0EN7cutlass6half_tE19Flash_kernel_traitsILi128ELi64ELi64ELi4ES3_EELb0ELb1ELb0ELb0ELb0ELb1ELb0ELb0EEEvNS_16Flash_fwd_paramsE$_ZN5flash30compute_attn_1rowblock_splitkvI23Flash_fwd_kernel_traitsILi128ELi64ELi64ELi4ELb0ELb0EN7cutlass6half_tE19Flash_kernel_traitsILi128ELi64ELi64ELi4ES3_EELb0ELb1ELb0ELb0ELb0ELb1ELb0ELb0ENS_16Flash_fwd_paramsEEEvRKT8_iiiii,(.L_x_14973 - $_ZN5flash24flash_fwd_splitkv_kernelI23Flash_fwd_kernel_traitsILi128ELi64ELi64ELi4ELb0ELb0EN7cutlass6half_tE19Flash_kernel_traitsILi128ELi64ELi64ELi4ES3_EELb0ELb1ELb0ELb0ELb0ELb1ELb0ELb0EEEvNS_16Flash_fwd_paramsE$_ZN5flash30compute_attn_1rowblock_splitkvI23Flash_fwd_kernel_traitsILi128ELi64ELi64ELi4ELb0ELb0EN7cutlass6half_tE19Flash_kernel_traitsILi128ELi64ELi64ELi4ES3_EELb0ELb1ELb0ELb0ELb0ELb1ELb0ELb0ENS_16Flash_fwd_paramsEEEvRKT8_iiiii)
$_ZN5flash24flash_fwd_splitkv_kernelI23Flash_fwd_kernel_traitsILi128ELi64ELi64ELi4ELb0ELb0EN7cutlass6half_tE19Flash_kernel_traitsILi128ELi64ELi64ELi4ES3_EELb0ELb1ELb0ELb0ELb0ELb1ELb0ELb0EEEvNS_16Flash_fwd_paramsE$_ZN5flash30compute_attn_1rowblock_splitkvI23Flash_fwd_kernel_traitsILi128ELi64ELi64ELi4ELb0ELb0EN7cutlass6half_tE19Flash_kernel_traitsILi128ELi64ELi64ELi4ES3_EELb0ELb1ELb0ELb0ELb0ELb1ELb0ELb0ENS_16Flash_fwd_paramsEEEvRKT8_iiiii:
        /* <DEDUP_REMOVED lines=39> */
.L_x_10060:
[----:B------:R-:W-:Y:S05]  /*0310*/  BSYNC.RECONVERGENT B0 ;  /* 0x0000000000007941 */ /* 0x000fea0003800200 */
.L_x_10059:
[----:B------:R-:W-:Y:S04]  /*0320*/  BSSY.RECONVERGENT B0, `(.L_x_10061) ;  /* 0x0000007000007945 */ /* 0x000fe80003800200 */
[----:B------:R-:W-:Y:S05]  /*0330*/  @!P3 BRA `(.L_x_10062) ;  /* 0x000000000014b947 */ /* 0x000fea0003800000 */
[----:B------:R-:W4:Y:S02]  /*0340*/  LD.E.U8 R6, desc[UR4][R2.64+0x1b2] ;  /* 0x0001b20402067980 */ /* 0x000f24000c101100 */
[----:B----4-:R-:W-:-:S13]  /*0350*/  ISETP.NE.AND P1, PT, R6, RZ, PT ;  /* 0x000000ff0600720c */ /* 0x010fda0003f25270 */
[----:B------:R-:W4:Y:S02]  /*0360*/  @P1 LD.E R7, desc[UR4][R18.64+0x4] ;  /* 0x0000040412071980 */ /* 0x000f24000c101900 */
[----:B----45:R-:W-:-:S06]  /*0370*/  @P1 IADD3 R10, PT, PT, R7, -R14, RZ ;  /* 0x8000000e070a1210 */ /* 0x030fcc0007ffe0ff */
[----:B------:R4:W5:Y:S02]  /*0380*/  @!P1 LD.E R10, desc[UR4][R18.64] ;  /* 0x00000004120a9980 */ /* 0x000964000c101900 */
.L_x_10062:
[----:B------:R-:W-:Y:S05]  /*0390*/  BSYNC.RECONVERGENT B0 ;  /* 0x0000000000007941 */ /* 0x000fea0003800200 */
.L_x_10061:
        /* <DEDUP_REMOVED lines=8> */
.L_x_10064:
[----:B------:R-:W5:Y:S01]  /*0420*/  LD.E.64 R6, desc[UR4][R2.64+0x108] ;  /* 0x0001080402067980 */ /* 0x000f62000c101b00 */
[----:B------:R-:W-:Y:S01]  /*0430*/  BSSY.RECONVERGENT B0, `(.L_x_10066) ;  /* 0x0000006000007945 */ /* 0x000fe20003800200 */
[----:B------:R-:W-:Y:S01]  /*0440*/  IMAD.MOV.U32 R5, RZ, RZ, RZ ;  /* 0x000000ffff057224 */ /* 0x000fe200078e00ff */
[----:B-----5:R-:W-:-:S04]  /*0450*/  ISETP.NE.U32.AND P0, PT, R6, RZ, PT ;  /* 0x000000ff0600720c */ /* 0x020fc80003f05070 */
[----:B------:R-:W-:-:S13]  /*0460*/  ISETP.NE.AND.EX P0, PT, R7, RZ, PT, P0 ;  /* 0x000000ff0700720c */ /* 0x000fda0003f05300 */
[----:B------:R-:W-:Y:S05]  /*0470*/  @!P0 BRA `(.L_x_10067) ;  /* 0x0000000000048947 */ /* 0x000fea0003800000 */
[----:B------:R1:W5:Y:S02]  /*0480*/  LD.E R5, desc[UR4][R2.64+0xbc] ;  /* 0x0000bc0402057980 */ /* 0x000364000c101900 */
.L_x_10067:
[----:B------:R-:W-:Y:S05]  /*0490*/  BSYNC.RECONVERGENT B0 ;  /* 0x0000000000007941 */ /* 0x000fea0003800200 */
.L_x_10066:
[----:B-----5:R-:W-:Y:S02]  /*04a0*/  IADD3 R10, PT, PT, R5, R10, -R13 ;  /* 0x0000000a050a7210 */ /* 0x020fe40007ffe80d */
.L_x_10065:
[----:B------:R-:W-:Y:S05]  /*04b0*/  BSYNC.RECONVERGENT B1 ;  /* 0x0000000000017941 */ /* 0x000fea0003800200 */
.L_x_10063:
[----:B------:R-:W-:Y:S01]  /*04c0*/  IMAD.SHL.U32 R161, R33, 0x40, RZ ;  /* 0x0000004021a17824 */ /* 0x000fe200078e00ff */
[----:B------:R-:W-:Y:S01]  /*04d0*/  MOV R6, R156 ;  /* 0x0000009c00067202 */ /* 0x000fe20000000f00 */
[----:B------:R-:W-:-:S03]  /*04e0*/  IMAD.MOV.U32 R7, RZ, RZ, 0x0 ;  /* 0x00000000ff077424 */ /* 0x000fc600078e00ff */
[----:B------:R-:W-:-:S13]  /*04f0*/  ISETP.GT.AND P0, PT, R88, R161, PT ;  /* 0x000000a15800720c */ /* 0x000fda0003f04270 */
[----:B-1234-:R-:W-:Y:S05]  /*0500*/  @!P0 RET.REL.NODEC R6 `(_ZN5flash24flash_fwd_splitkv_kernelI23Flash_fwd_kernel_traitsILi128ELi64ELi64ELi4ELb0ELb0EN7cutlass6half_tE19Flash_kernel_traitsILi128ELi64ELi64ELi4ES3_EELb0ELb1ELb0ELb0ELb0ELb1ELb0ELb0EEEvNS_16Flash_fwd_paramsE) ;  /* 0xfffffff806bc8950 */ /* 0x01efea0003c3ffff */
        /* <DEDUP_REMOVED lines=74> */
.L_x_10070:
[----:B------:R-:W-:Y:S05]  /*09b0*/  BSYNC.RECONVERGENT B0 ;  /* 0x0000000000007941 */ /* 0x000fea0003800200 */
.L_x_10069:
        /* <DEDUP_REMOVED lines=17> */
.L_x_10072:
[----:B------:R-:W-:Y:S05]  /*0ad0*/  BSYNC.RECONVERGENT B0 ;  /* 0x0000000000007941 */ /* 0x000fea0003800200 */
.L_x_10071:
        /* <DEDUP_REMOVED lines=20> */
.L_x_10074:
[----:B------:R-:W-:Y:S05]  /*0c20*/  BSYNC.RECONVERGENT B0 ;  /* 0x0000000000007941 */ /* 0x000fea0003800200 */
.L_x_10073:
        /* <DEDUP_REMOVED lines=25> */
.L_x_10076:
[----:B------:R-:W-:Y:S05]  /*0dc0*/  BSYNC.RECONVERGENT B0 ;  /* 0x0000000000007941 */ /* 0x000fea0003800200 */
.L_x_10075:
[----:B------:R-:W-:Y:S01]  /*0dd0*/  MOV R157, 0x0 ;  /* 0x00000000009d7802 */ /* 0x000fe20000000f00 */
[----:B------:R-:W-:Y:S04]  /*0de0*/  @!P5 ST.E desc[UR4][R8.64], R5 ;  /* 0x000000050800d985 */ /* 0x000fe8000c101904 */
[----:B------:R-:W-:Y:S04]  /*0df0*/  @!P4 ST.E desc[UR4][R8.64+0x40], R2 ;  /* 0x000040020800c985 */ /* 0x000fe8000c101904 */
[----:B------:R1:W-:Y:S02]  /*0e00*/  @!P3 ST.E desc[UR4][R8.64+0x80], R0 ;  /* 0x000080000800b985 */ /* 0x0003e4000c101904 */
[----:B-12---:R-:W-:Y:S05]  /*0e10*/  @P6 RET.REL.NODEC R156 `(_ZN5flash24flash_fwd_splitkv_kernelI23Flash_fwd_kernel_traitsILi128ELi64ELi64ELi4ELb0ELb0EN7cutlass6half_tE19Flash_kernel_traitsILi128ELi64ELi64ELi4ES3_EELb0ELb1ELb0ELb0ELb0ELb1ELb0ELb0EEEvNS_16Flash_fwd_paramsE) ;  /* 0xfffffff09c786950 */ /* 0x006fea0003c3ffff */
[----:B------:R-:W-:Y:S02]  /*0e20*/  MOV R3, 0x7f800000 ;  /* 0x7f80000000037802 */ /* 0x000fe40000000f00 */
[----:B------:R-:W-:-:S03]  /*0e30*/  MOV R157, 0x0 ;  /* 0x00000000009d7802 */ /* 0x000fc60000000f00 */
[----:B------:R1:W-:Y:S02]  /*0e40*/  ST.E desc[UR4][R8.64+0xc0], R3 ;  /* 0x0000c00308007985 */ /* 0x0003e4000c101904 */
[----:B-1----:R-:W-:Y:S05]  /*0e50*/  RET.REL.NODEC R156 `(_ZN5flash24flash_fwd_splitkv_kernelI23Flash_fwd_kernel_traitsILi128ELi64ELi64ELi4ELb0ELb0EN7cutlass6half_tE19Flash_kernel_traitsILi128ELi64ELi64ELi4ES3_EELb0ELb1ELb0ELb0ELb0ELb1ELb0ELb0EEEvNS_16Flash_fwd_paramsE) ;  /* 0xfffffff09c687950 */ /* 0x002fea0003c3ffff */
.L_x_10068:
        /* <DEDUP_REMOVED lines=100> */
.L_x_10078:
        /* <DEDUP_REMOVED lines=78> */
.L_x_10079:
[----:B------:R-:W-:Y:S05]  /*1980*/  BSYNC.RECONVERGENT B0 ;  /* 0x0000000000007941 */ /* 0x000fea0003800200 */
.L_x_10077:
        /* <DEDUP_REMOVED lines=69> */
.L_x_10081:
[----:B------:R-:W-:Y:S05]  /*1de0*/  BSYNC.RECONVERGENT B0 ;  /* 0x0000000000007941 */ /* 0x000fea0003800200 */
.L_x_10080:
        /* <DEDUP_REMOVED lines=28> */
.L_x_10083:
[----:B------:R-:W-:Y:S05]  /*1fb0*/  BSYNC.RECONVERGENT B0 ;  /* 0x0000000000007941 */ /* 0x000fea0003800200 */
.L_x_10082:
        /* <DEDUP_REMOVED lines=29> */
.L_x_10085:
[----:B------:R-:W-:Y:S05]  /*2190*/  BSYNC.RECONVERGENT B0 ;  /* 0x0000000000007941 */ /* 0x000fea0003800200 */
.L_x_10084:
        /* <DEDUP_REMOVED lines=29> */
.L_x_10087:
[----:B------:R-:W-:Y:S05]  /*2370*/  BSYNC.RECONVERGENT B0 ;  /* 0x0000000000007941 */ /* 0x000fea0003800200 */
.L_x_10086:
        /* <DEDUP_REMOVED lines=17> */
.L_x_10089:
[----:B------:R-:W-:Y:S05]  /*2490*/  BSYNC.RECONVERGENT B0 ;  /* 0x0000000000007941 */ /* 0x000fea0003800200 */
.L_x_10088:
        /* <DEDUP_REMOVED lines=14> */
.L_x_10091:
[----:B------:R-:W-:Y:S05]  /*2580*/  BSYNC.RECONVERGENT B0 ;  /* 0x0000000000007941 */ /* 0x000fea0003800200 */
.L_x_10090:
        /* <DEDUP_REMOVED lines=16> */
.L_x_10093:
[----:B------:R-:W-:Y:S05]  /*2690*/  BSYNC.RECONVERGENT B0 ;  /* 0x0000000000007941 */ /* 0x000fea0003800200 */
.L_x_10092:
        /* <DEDUP_REMOVED lines=16> */
.L_x_10095:
[----:B------:R-:W-:Y:S05]  /*27a0*/  BSYNC.RECONVERGENT B0 ;  /* 0x0000000000007941 */ /* 0x000fea0003800200 */
.L_x_10094:
        /* <DEDUP_REMOVED lines=39> */
[----:B------:R-:W-:Y:S01]  /*2a20*/  IMAD.IADD R11, R19, 0x1, R11 ;  /* 0x00000001130b7824 */ /* 0x000fe200078e020b */
[----:B------:R-:W-:Y:S01]  /*2a30*/  SHF.L.U64.HI R18, R146, 0x4, R147 ;  /* 0x0000000492127819 */ /* 0x000fe20000010293 */
        /* <DEDUP_REMOVED lines=10> */
[----:B------:R-:W-:Y:S01]  /*2ae0*/  IMAD.WIDE.U32 R16, R24, R146, R16 ;  /* 0x0000009218107225 */ /* 0x000fe200078e0010 */
[----:B------:R-:W-:-:S03]  /*2af0*/  LOP3.LUT R19, R15, 0x8, R86, 0xf8, !PT ;  /* 0x000000080f137812 */ /* 0x000fc600078ef856 */
[----:B------:R-:W-:Y:S01]  /*2b00*/  IMAD.IADD R155, R17, 0x1, R155 ;  /* 0x00000001119b7824 */ /* 0x000fe200078e029b */
[C---:B------:R-:W-:Y:S02]  /*2b10*/  LEA R154, P1, R16.reuse, R20, 0x1 ;  /* 0x00000014109a7211 */ /* 0x040fe400078208ff */
[----:B------:R-:W-:Y:S02]  /*2b20*/  LOP3.LUT R17, R11, 0x7c00, R4, 0xf8, !PT ;  /* 0x00007c000b117812 */ /* 0x000fe400078ef804 */
[----:B------:R-:W-:Y:S01]  /*2b30*/  LEA.HI.X R155, R16, R21, R155, 0x1, P1 ;  /* 0x00000015109b7211 */ /* 0x000fe200008f0c9b */
[----:B------:R-:W-:Y:S01]  /*2b40*/  IMAD.SHL.U32 R16, R146, 0x10, RZ ;  /* 0x0000001092107824 */ /* 0x000fe200078e00ff */
        /* <DEDUP_REMOVED lines=17> */
.L_x_10097:
[----:B------:R1:W-:Y:S04]  /*2c60*/  STS.128 [R159+0x8000], RZ ;  /* 0x008000ff9f007388 */ /* 0x0003e80000000c00 */
[----:B------:R1:W-:Y:S02]  /*2c70*/  STS.128 [R159+0xa000], RZ ;  /* 0x00a000ff9f007388 */ /* 0x0003e40000000c00 */
.L_x_10098:
[----:B------:R-:W-:Y:S05]  /*2c80*/  BSYNC.RECONVERGENT B0 ;  /* 0x0000000000007941 */ /* 0x000fea0003800200 */
.L_x_10096:
        /* <DEDUP_REMOVED lines=21> */
.L_x_10100:
[----:B------:R-:W-:Y:S05]  /*2de0*/  BSYNC.RECONVERGENT B0 ;  /* 0x0000000000007941 */ /* 0x000fea0003800200 */
.L_x_10099:
        /* <DEDUP_REMOVED lines=18> */
.L_x_10102:
[----:B------:R-:W-:Y:S05]  /*2f10*/  BSYNC.RECONVERGENT B0 ;  /* 0x0000000000007941 */ /* 0x000fea0003800200 */
.L_x_10101:
        /* <DEDUP_REMOVED lines=18> */
.L_x_10104:
[----:B------:R-:W-:Y:S05]  /*3040*/  BSYNC.RECONVERGENT B0 ;  /* 0x0000000000007941 */ /* 0x000fea0003800200 */
.L_x_10103:
[----:B------:R-:W4:Y:S01]  /*3050*/  LD.E R84, desc[UR4][R2.64+0x18c] ;  /* 0x00018c0402547980 */ /* 0x000f22000c101900 */
[----:B------:R-:W-:Y:S01]  /*3060*/  LOP3.LUT R15, R15, 0x8, R8, 0x78, !PT ;  /* 0x000000080f0f7812 */ /* 0x000fe200078e7808 */
[----:B------:R-:W-:Y:S01]  /*3070*/  BSSY.RECONVERGENT B1, `(.L_x_10105) ;  /* 0x000014a000017945 */ /* 0x000fe20003800200 */
[----:B------:R-:W-:Y:S01]  /*3080*/  LOP3.LUT R142, R14, 0x400, RZ, 0xc0, !PT ;  /* 0x000004000e8e7812 */ /* 0x000fe200078ec0ff */
[----:B------:R-:W0:Y:S01]  /*3090*/  LDGDEPBAR ;  /* 0x00000000000079af */ /* 0x000e220000000000 */
[----:B------:R-:W-:Y:S02]  /*30a0*/  LOP3.LUT R15, R15, 0x38, R0, 0x78, !PT ;  /* 0x000000380f0f7812 */ /* 0x000fe400078e7800 */
[----:B------:R-:W-:Y:S02]  /*30b0*/  IADD3 R0, PT, PT, R4, R17, RZ ;  /* 0x0000001104007210 */ /* 0x000fe40007ffe0ff */
[----:B------:R-:W-:Y:S02]  /*30c0*/  LEA R142, R15, R142, 0x1 ;  /* 0x0000008e0f8e7211 */ /* 0x000fe400078e08ff */
[----:B------:R-:W-:-:S02]  /*30d0*/  LEA R143, R0, R9, 0x1 ;  /* 0x00000009008f7211 */ /* 0x000fc400078e08ff */
[----:B------:R-:W-:Y:S02]  /*30e0*/  IADD3 R142, PT, PT, R9, R142, RZ ;  /* 0x0000008e098e7210 */ /* 0x000fe40007ffe0ff */
[----:B------:R-:W-:Y:S01]  /*30f0*/  R2P PR, R8, 0x6 ;  /* 0x0000000608007804 */ /* 0x000fe20000000000 */
[----:B------:R-:W-:Y:S01]  /*3100*/  LDSM.16.M88.4 R48, [R143] ;  /* 0x000000008f30783b */ /* 0x000fe20000000200 */
[----:B------:R-:W-:Y:S02]  /*3110*/  MOV R5, 0x20 ;  /* 0x0000002000057802 */ /* 0x000fe40000000f00 */
[----:B------:R-:W-:Y:S01]  /*3120*/  MOV R7, 0x40 ;  /* 0x0000004000077802 */ /* 0x000fe20000000f00 */
[----:B------:R-:W4:Y:S01]  /*3130*/  LDSM.16.M88.4 R36, [R142+0x4000] ;  /* 0x004000008e24783b */ /* 0x000f220000000200 */
[----:B------:R-:W-:Y:S02]  /*3140*/  SEL R5, R5, 0xffffffe0, !P1 ;  /* 0xffffffe005057807 */ /* 0x000fe40004800000 */
[----:B------:R-:W-:Y:S01]  /*3150*/  SEL R7, R7, 0xffffffc0, !P2 ;  /* 0xffffffc007077807 */ /* 0x000fe20005000000 */
[----:B------:R-:W4:Y:S01]  /*3160*/  LDSM.16.M88.4 R64, [R142+0x4800] ;  /* 0x004800008e40783b */ /* 0x000f220000000200 */
[----:B------:R-:W-:-:S02]  /*3170*/  IADD3 R141, PT, PT, R143, R5, RZ ;  /* 0x000000058f8d7210 */ /* 0x000fc40007ffe0ff */
[C---:B------:R-:W-:Y:S01]  /*3180*/  IADD3 R137, PT, PT, R142.reuse, R5, RZ ;  /* 0x000000058e897210 */ /* 0x040fe20007ffe0ff */
[----:B------:R-:W4:Y:S01]  /*3190*/  LDSM.16.M88.4 R56, [R142+0x5000] ;  /* 0x005000008e38783b */ /* 0x000f220000000200 */
[-C--:B------:R-:W-:Y:S02]  /*31a0*/  IADD3 R140, PT, PT, R143, R7.reuse, RZ ;  /* 0x000000078f8c7210 */ /* 0x080fe40007ffe0ff */
[----:B------:R-:W-:Y:S01]  /*31b0*/  IADD3 R136, PT, PT, R142, R7, RZ ;  /* 0x000000078e887210 */ /* 0x000fe20007ffe0ff */
[----:B-1----:R-:W1:Y:S01]  /*31c0*/  LDSM.16.M88.4 R16, [R142+0x5800] ;  /* 0x005800008e10783b */ /* 0x002e620000000200 */
[C---:B------:R-:W-:Y:S02]  /*31d0*/  IADD3 R139, PT, PT, R5.reuse, R140, RZ ;  /* 0x0000008c058b7210 */ /* 0x040fe40007ffe0ff */
[----:B------:R-:W-:Y:S01]  /*31e0*/  IADD3 R135, PT, PT, R5, R136, RZ ;  /* 0x0000008805877210 */ /* 0x000fe20007ffe0ff */
[----:B------:R-:W-:Y:S01]  /*31f0*/  LDSM.16.M88.4 R12, [R141] ;  /* 0x000000008d0c783b */ /* 0x000fe20000000200 */
[----:B------:R-:W-:-:S02]  /*3200*/  ISETP.GT.U32.AND P1, PT, R127, R150, PT ;  /* 0x000000967f00720c */ /* 0x000fc40003f24070 */
[----:B------:R-:W-:Y:S01]  /*3210*/  LOP3.LUT R86, R86, 0x1f0, RZ, 0xc0, !PT ;  /* 0x000001f056567812 */ /* 0x000fe200078ec0ff */
[----:B--2---:R-:W2:Y:S04]  /*3220*/  LDSM.16.M88.4 R40, [R137+0x4000] ;  /* 0x004000008928783b */ /* 0x004ea80000000200 */
[----:B------:R-:W2:Y:S04]  /*3230*/  LDSM.16.M88.4 R44, [R137+0x5000] ;  /* 0x00500000892c783b */ /* 0x000ea80000000200 */
[----:B------:R-:W2:Y:S04]  /*3240*/  LDSM.16.M88.4 R68, [R137+0x4800] ;  /* 0x004800008944783b */ /* 0x000ea80000000200 */
[----:B---3--:R-:W3:Y:S04]  /*3250*/  LDSM.16.M88.4 R28, [R137+0x5800] ;  /* 0x00580000891c783b */ /* 0x008ee80000000200 */
[----:B----4-:R-:W-:Y:S01]  /*3260*/  LDSM.16.M88.4 R24, [R136+0x4000] ;  /* 0x004000008818783b */ /* 0x010fe20000000200 */
        /* <DEDUP_REMOVED lines=9> */
[C---:B-1----:R-:W-:Y:S08]  /*3300*/  HMMA.16816.F32 R52, R48.reuse, R16, RZ ;  /* 0x000000103034723c */ /* 0x042ff000000018ff */
[----:B------:R-:W-:Y:S01]  /*3310*/  HMMA.16816.F32 R48, R48, R18, RZ ;  /* 0x000000123030723c */ /* 0x000fe200000018ff */
[----:B------:R-:W1:Y:S07]  /*3320*/  LDSM.16.M88.4 R16, [R140] ;  /* 0x000000008c10783b */ /* 0x000e6e0000000200 */
        /* <DEDUP_REMOVED lines=8> */
[----:B------:R-:W-:Y:S07]  /*33b0*/  LDSM.16.M88.4 R68, [R135+0x5000] ;  /* 0x005000008744783b */ /* 0x000fee0000000200 */
[C---:B---3--:R-:W-:Y:S08]  /*33c0*/  HMMA.16816.F32 R52, R12.reuse, R28, R52 ;  /* 0x0000001c0c34723c */ /* 0x048ff00000001834 */
[----:B------:R-:W-:Y:S01]  /*33d0*/  HMMA.16816.F32 R48, R12, R30, R48 ;  /* 0x0000001e0c30723c */ /* 0x000fe20000001830 */
[----:B------:R-:W-:Y:S04]  /*33e0*/  LDSM.16.M88.4 R12, [R139] ;  /* 0x000000008b0c783b */ /* 0x000fe80000000200 */
[----:B------:R-:W3:Y:S03]  /*33f0*/  LDSM.16.M88.4 R28, [R135+0x4000] ;  /* 0x00400000871c783b */ /* 0x000ee60000000200 */
        /* <DEDUP_REMOVED lines=10> */
[----:B------:R-:W-:Y:S01]  /*34a0*/  HMMA.16816.F32 R48, R16, R46, R48 ;  /* 0x0000002e1030723c */ /* 0x000fe20000001830 */
[----:B------:R-:W4:Y:S04]  /*34b0*/  LDSM.16.M88.4 R16, [R135+0x5800] ;  /* 0x005800008710783b */ /* 0x000f280000000200 */
[----:B------:R-:W4:Y:S03]  /*34c0*/  LDSM.16.M88.4 R44, [R141+0x2000] ;  /* 0x002000008d2c783b */ /* 0x000f260000000200 */
        /* <DEDUP_REMOVED lines=8> */
[----:B------:R-:W-:Y:S07]  /*3550*/  LDSM.16.M88.4 R40, [R137+0x6800] ;  /* 0x006800008928783b */ /* 0x000fee0000000200 */
[C---:B------:R-:W-:Y:S08]  /*3560*/  HMMA.16816.F32 R60, R12.reuse, R68, R60 ;  /* 0x000000440c3c723c */ /* 0x040ff0000000183c */
[C---:B------:R-:W-:Y:S01]  /*3570*/  HMMA.16816.F32 R56, R12.reuse, R70, R56 ;  /* 0x000000460c38723c */ /* 0x040fe20000001838 */
[----:B------:R-:W-:Y:S07]  /*3580*/  LDSM.16.M88.4 R68, [R142+0x7000] ;  /* 0x007000008e44783b */ /* 0x000fee0000000200 */
[C---:B----4-:R-:W-:Y:S08]  /*3590*/  HMMA.16816.F32 R52, R12.reuse, R16, R52 ;  /* 0x000000100c34723c */ /* 0x050ff00000001834 */
[----:B------:R-:W-:Y:S01]  /*35a0*/  HMMA.16816.F32 R48, R12, R18, R48 ;  /* 0x000000120c30723c */ /* 0x000fe20000001830 */
[----:B------:R-:W-:Y:S04]  /*35b0*/  LDSM.16.M88.4 R16, [R139+0x2000] ;  /* 0x002000008b10783b */ /* 0x000fe80000000200 */
[----:B------:R-:W2:Y:S03]  /*35c0*/  LDSM.16.M88.4 R12, [R135+0x6000] ;  /* 0x00600000870c783b */ /* 0x000ea60000000200 */
[C---:B------:R-:W-:Y:S08]  /*35d0*/  HMMA.16816.F32 R20, R44.reuse, R80, R20 ;  /* 0x000000502c14723c */ /* 0x040ff00000001814 */
[----:B------:R-:W-:Y:S08]  /*35e0*/  HMMA.16816.F32 R36, R44, R82, R36 ;  /* 0x000000522c24723c */ /* 0x000ff00000001824 */
[----:B------:R-:W-:Y:S08]  /*35f0*/  HMMA.16816.F32 R32, R72, R76, R32 ;  /* 0x0000004c4820723c */ /* 0x000ff00000001820 */
[C---:B-1----:R-:W-:Y:S08]  /*3600*/  HMMA.16816.F32 R20, R28.reuse, R24, R20 ;  /* 0x000000181c14723c */ /* 0x042ff00000001814 */
[----:B------:R-:W-:Y:S01]  /*3610*/  HMMA.16816.F32 R36, R28, R26, R36 ;  /* 0x0000001a1c24723c */ /* 0x000fe20000001824 */
[----:B------:R-:W1:Y:S07]  /*3620*/  LDSM.16.M88.4 R24, [R142+0x7800] ;  /* 0x007800008e18783b */ /* 0x000e6e0000000200 */
[----:B------:R-:W-:Y:S08]  /*3630*/  HMMA.16816.F32 R64, R72, R78, R64 ;  /* 0x0000004e4840723c */ /* 0x000ff00000001840 */
[C---:B--2---:R-:W-:Y:S08]  /*3640*/  HMMA.16816.F32 R20, R16.reuse, R12, R20 ;  /* 0x0000000c1014723c */ /* 0x044ff00000001814 */
[----:B------:R-:W-:Y:S01]  /*3650*/  HMMA.16816.F32 R36, R16, R14, R36 ;  /* 0x0000000e1024723c */ /* 0x000fe20000001824 */
[----:B------:R-:W2:Y:S07]  /*3660*/  LDSM.16.M88.4 R12, [R137+0x7000] ;  /* 0x00700000890c783b */ /* 0x000eae0000000200 */
[----:B------:R-:W-:Y:S01]  /*3670*/  HMMA.16816.F32 R76, R72, R68, R60 ;  /* 0x00000044484c723c */ /* 0x000fe2000000183c */
[----:B------:R-:W3:Y:S02]  /*3680*/  LDSM.16.M88.4 R60, [R136+0x6800] ;  /* 0x00680000883c783b */ /* 0x000ee40000000200 */
[-C--:B------:R-:W-:Y:S01]  /*3690*/  FMUL.FTZ R0, R20, R84.reuse ;  /* 0x0000005414007220 */ /* 0x080fe20000410000 */
[-C--:B------:R-:W-:Y:S01]  /*36a0*/  FMUL.FTZ R68, R21, R84.reuse ;  /* 0x0000005415447220 */ /* 0x080fe20000410000 */
[----:B------:R-:W-:-:S03]  /*36b0*/  FMUL.FTZ R69, R22, R84 ;  /* 0x0000005416457220 */ /* 0x000fc60000410000 */
[----:B------:R-:W-:Y:S01]  /*36c0*/  HMMA.16816.F32 R56, R72, R70, R56 ;  /* 0x000000464838723c */ /* 0x000fe20000001838 */
[-C--:B------:R-:W-:Y:S01]  /*36d0*/  FMUL.FTZ R70, R23, R84.reuse ;  /* 0x0000005417467220 */ /* 0x080fe20000410000 */
[----:B------:R-:W4:Y:S01]  /*36e0*/  MUFU.TANH R0, R0 ;  /* 0x0000000000007308 */ /* 0x000f220000002400 */
[----:B------:R-:W4:Y:S05]  /*36f0*/  LDSM.16.M88.4 R20, [R136+0x7000] ;  /* 0x007000008814783b */ /* 0x000f2a0000000200 */
[C---:B------:R-:W-:Y:S01]  /*3700*/  HMMA.16816.F32 R80, R44.reuse, R40, R32 ;  /* 0x000000282c50723c */ /* 0x040fe20000001820 */
[----:B------:R-:W-:Y:S01]  /*3710*/  LDSM.16.M88.4 R32, [R135+0x6800] ;  /* 0x006800008720783b */ /* 0x000fe20000000200 */
[----:B------:R-:W2:Y:S06]  /*3720*/  MUFU.TANH R68, R68 ;  /* 0x0000004400447308 */ /* 0x000eac0000002400 */
[----:B------:R-:W-:Y:S01]  /*3730*/  HMMA.16816.F32 R64, R44, R42, R64 ;  /* 0x0000002a2c40723c */ /* 0x000fe20000001840 */
[----:B------:R-:W4:Y:S01]  /*3740*/  LDSM.16.M88.4 R40, [R137+0x7800] ;  /* 0x007800008928783b */ /* 0x000f220000000200 */
[----:B------:R-:W3:Y:S06]  /*3750*/  MUFU.TANH R69, R69 ;  /* 0x0000004500457308 */ /* 0x000eec0000002400 */
[----:B-1----:R-:W-:Y:S01]  /*3760*/  HMMA.16816.F32 R52, R72, R24, R52 ;  /* 0x000000184834723c */ /* 0x002fe20000001834 */
[-C--:B------:R-:W-:Y:S01]  /*3770*/  FMUL.FTZ R24, R36, R84.reuse ;  /* 0x0000005424187220 */ /* 0x080fe20000410000 */
[----:B------:R-:W-:Y:S01]  /*3780*/  FMUL.FTZ R25, R38, R84 ;  /* 0x0000005426197220 */ /* 0x000fe20000410000 */
[----:B------:R-:W1:Y:S05]  /*3790*/  MUFU.TANH R70, R70 ;  /* 0x0000004600467308 */ /* 0x000e6a0000002400 */
[C---:B--2---:R-:W-:Y:S03]  /*37a0*/  HMMA.16816.F32 R76, R44.reuse, R12, R76 ;  /* 0x0000000c2c4c723c */ /* 0x044fe6000000184c */
[----:B------:R-:W2:Y:S05]  /*37b0*/  MUFU.TANH R24, R24 ;  /* 0x0000001800187308 */ /* 0x000eaa0000002400 */
[----:B------:R-:W-:Y:S01]  /*37c0*/  HMMA.16816.F32 R56, R44, R14, R56 ;  /* 0x0000000e2c38723c */ /* 0x000fe20000001838 */
[----:B------:R-:W1:Y:S02]  /*37d0*/  LDSM.16.M88.4 R12, [R136+0x7800] ;  /* 0x00780000880c783b */ /* 0x000e640000000200 */
[----:B------:R-:W1:Y:S05]  /*37e0*/  MUFU.TANH R25, R25 ;  /* 0x0000001900197308 */ /* 0x000e6a0000002400 */
[----:B------:R-:W-:Y:S08]  /*37f0*/  HMMA.16816.F32 R48, R72, R26, R48 ;  /* 0x0000001a4830723c */ /* 0x000ff00000001830 */
        /* <DEDUP_REMOVED lines=8> */
[----:B------:R-:W-:Y:S01]  /*3880*/  HMMA.16816.F32 R48, R44, R42, R48 ;  /* 0x0000002a2c30723c */ /* 0x000fe20000001830 */
[----:B-----5:R-:W-:Y:S02]  /*3890*/  IADD3 R42, PT, PT, R87, R10, -R88 ;  /* 0x0000000a572a7210 */ /* 0x020fe40007ffe858 */
[----:B------:R-:W-:-:S05]  /*38a0*/  IADD3 R88, PT, PT, R10, -R88, -R89 ;  /* 0x800000580a587210 */ /* 0x000fca0007ffe859 */
[----:B------:R-:W-:Y:S01]  /*38b0*/  HMMA.16816.F32 R80, R16, R32, R80 ;  /* 0x000000201050723c */ /* 0x000fe20000001850 */
[-C--:B------:R-:W-:Y:S01]  /*38c0*/  FMUL.FTZ R32, R37, R84.reuse ;  /* 0x0000005425207220 */ /* 0x080fe20000410000 */
[----:B------:R-:W-:-:S05]  /*38d0*/  FMUL.FTZ R33, R39, R84 ;  /* 0x0000005427217220 */ /* 0x000fca0000410000 */
[----:B------:R-:W2:Y:S01]  /*38e0*/  MUFU.TANH R32, R32 ;  /* 0x0000002000207308 */ /* 0x000ea20000002400 */
[C---:B-1----:R-:W-:Y:S07]  /*38f0*/  HMMA.16816.F32 R52, R28.reuse, R12, R52 ;  /* 0x0000000c1c34723c */ /* 0x042fee0000001834 */
[----:B------:R-:W1:Y:S01]  /*3900*/  MUFU.TANH R33, R33 ;  /* 0x0000002100217308 */ /* 0x000e620000002400 */
[----:B------:R-:W-:Y:S03]  /*3910*/  HMMA.16816.F32 R48, R28, R14, R48 ;  /* 0x0000000e1c30723c */ /* 0x000fe60000001830 */
[-C--:B------:R-:W-:Y:S01]  /*3920*/  FMUL.FTZ R36, R80, R84.reuse ;  /* 0x0000005450247220 */ /* 0x080fe20000410000 */
[----:B------:R-:W-:-:S04]  /*3930*/  FMUL.FTZ R37, R83, R84 ;  /* 0x0000005453257220 */ /* 0x000fc80000410000 */
[C---:B------:R-:W-:Y:S01]  /*3940*/  HMMA.16816.F32 R64, R16.reuse, R34, R64 ;  /* 0x000000221040723c */ /* 0x040fe20000001840 */
[-C--:B------:R-:W-:Y:S01]  /*3950*/  FMUL.FTZ R35, R81, R84.reuse ;  /* 0x0000005451237220 */ /* 0x080fe20000410000 */
[-C--:B------:R-:W-:Y:S01]  /*3960*/  FMUL.FTZ R34, R82, R84.reuse ;  /* 0x0000005452227220 */ /* 0x080fe20000410000 */
[----:B------:R-:W1:Y:S05]  /*3970*/  MUFU.TANH R36, R36 ;  /* 0x0000002400247308 */ /* 0x000e6a0000002400 */
[C---:B---3--:R-:W-:Y:S03]  /*3980*/  HMMA.16816.F32 R76, R16.reuse, R60, R76 ;  /* 0x0000003c104c723c */ /* 0x048fe6000000184c */
[----:B------:R-:W3:Y:S05]  /*3990*/  MUFU.TANH R35, R35 ;  /* 0x0000002300237308 */ /* 0x000eea0000002400 */
[C---:B------:R-:W-:Y:S03]  /*39a0*/  HMMA.16816.F32 R56, R16.reuse, R62, R56 ;  /* 0x0000003e1038723c */ /* 0x040fe60000001838 */
[-C--:B------:R-:W-:Y:S01]  /*39b0*/  FMUL.FTZ R38, R64, R84.reuse ;  /* 0x0000005440267220 */ /* 0x080fe20000410000 */
[-C--:B------:R-:W-:Y:S01]  /*39c0*/  FMUL.FTZ R39, R65, R84.reuse ;  /* 0x0000005441277220 */ /* 0x080fe20000410000 */
[-C--:B------:R-:W-:Y:S01]  /*39d0*/  FMUL.FTZ R26, R66, R84.reuse ;  /* 0x00000054421a7220 */ /* 0x080fe20000410000 */
[-C--:B------:R-:W-:Y:S01]  /*39e0*/  FMUL.FTZ R12, R67, R84.reuse ;  /* 0x00000054430c7220 */ /* 0x080fe20000410000 */
[----:B------:R-:W1:Y:S01]  /*39f0*/  MUFU.TANH R34, R34 ;  /* 0x0000002200227308 */ /* 0x000e620000002400 */
[C---:B----4-:R-:W-:Y:S03]  /*3a00*/  HMMA.16816.F32 R52, R16.reuse, R20, R52 ;  /* 0x000000141034723c */ /* 0x050fe60000001834 */
[-C--:B------:R-:W-:Y:S01]  /*3a10*/  FMUL.FTZ R13, R76, R84.reuse ;  /* 0x000000544c0d7220 */ /* 0x080fe20000410000 */
[-C--:B------:R-:W-:Y:S01]  /*3a20*/  FMUL.FTZ R41, R77, R84.reuse ;  /* 0x000000544d297220 */ /* 0x080fe20000410000 */
[-C--:B------:R-:W-:Y:S01]  /*3a30*/  FMUL.FTZ R40, R78, R84.reuse ;  /* 0x000000544e287220 */ /* 0x080fe20000410000 */
[----:B------:R-:W-:Y:S01]  /*3a40*/  FMUL.FTZ R27, R79, R84 ;  /* 0x000000544f1b7220 */ /* 0x000fe20000410000 */
[----:B------:R-:W4:Y:S01]  /*3a50*/  MUFU.TANH R37, R37 ;  /* 0x0000002500257308 */ /* 0x000f220000002400 */
[----:B------:R-:W-:Y:S01]  /*3a60*/  HMMA.16816.F32 R48, R16, R22, R48 ;  /* 0x000000161030723c */ /* 0x000fe20000001830 */
[----:B------:R-:W-:-:S02]  /*3a70*/  SHF.R.U32.HI R19, RZ, 0x2, R8 ;  /* 0x00000002ff137819 */ /* 0x000fc40000011608 */
[-C--:B------:R-:W-:Y:S01]  /*3a80*/  FMUL.FTZ R20, R56, R84.reuse ;  /* 0x0000005438147220 */ /* 0x080fe20000410000 */
[-C--:B------:R-:W-:Y:S01]  /*3a90*/  FMUL.FTZ R21, R57, R84.reuse ;  /* 0x0000005439157220 */ /* 0x080fe20000410000 */
[-C--:B------:R-:W-:Y:S01]  /*3aa0*/  FMUL.FTZ R15, R58, R84.reuse ;  /* 0x000000543a0f7220 */ /* 0x080fe20000410000 */
[-C--:B------:R-:W-:Y:S01]  /*3ab0*/  FMUL.FTZ R14, R59, R84.reuse ;  /* 0x000000543b0e7220 */ /* 0x080fe20000410000 */
[----:B------:R-:W-:Y:S01]  /*3ac0*/  LOP3.LUT R19, R19, 0x7, RZ, 0xc0, !PT ;  /* 0x0000000713137812 */ /* 0x000fe200078ec0ff */
[----:B------:R-:W1:Y:S03]  /*3ad0*/  MUFU.TANH R38, R38 ;  /* 0x0000002600267308 */ /* 0x000e660000002400 */
[-C--:B------:R-:W-:Y:S01]  /*3ae0*/  FMUL.FTZ R28, R52, R84.reuse ;  /* 0x00000054341c7220 */ /* 0x080fe20000410000 */
[-C--:B------:R-:W-:Y:S01]  /*3af0*/  FMUL.FTZ R17, R53, R84.reuse ;  /* 0x0000005435117220 */ /* 0x080fe20000410000 */
[-C--:B------:R-:W-:Y:S01]  /*3b00*/  FMUL.FTZ R16, R54, R84.reuse ;  /* 0x0000005436107220 */ /* 0x080fe20000410000 */
[-C--:B------:R-:W-:Y:S01]  /*3b10*/  FMUL.FTZ R18, R55, R84.reuse ;  /* 0x0000005437127220 */ /* 0x080fe20000410000 */
[----:B------:R-:W-:Y:S01]  /*3b20*/  IADD3 R19, PT, PT, R161, R19, R86 ;  /* 0x00000013a1137210 */ /* 0x000fe20007ffe056 */
[----:B------:R-:W1:Y:S03]  /*3b30*/  MUFU.TANH R39, R39 ;  /* 0x0000002700277308 */ /* 0x000e660000002400 */
[-C--:B------:R-:W-:Y:S01]  /*3b40*/  FMUL.FTZ R23, R48, R84.reuse ;  /* 0x0000005430177220 */ /* 0x080fe20000410000 */
[-C--:B------:R-:W-:Y:S01]  /*3b50*/  FMUL.FTZ R31, R49, R84.reuse ;  /* 0x00000054311f7220 */ /* 0x080fe20000410000 */
[-C--:B------:R-:W-:Y:S01]  /*3b60*/  FMUL.FTZ R22, R50, R84.reuse ;  /* 0x0000005432167220 */ /* 0x080fe20000410000 */
[----:B------:R-:W-:Y:S01]  /*3b70*/  FMUL.FTZ R30, R51, R84 ;  /* 0x00000054331e7220 */ /* 0x000fe20000410000 */
[C---:B------:R-:W-:Y:S01]  /*3b80*/  IADD3 R163, PT, PT, R19.reuse, R42, RZ ;  /* 0x0000002a13a37210 */ /* 0x040fe20007ffe0ff */
[----:B------:R-:W1:Y:S01]  /*3b90*/  MUFU.TANH R26, R26 ;  /* 0x0000001a001a7308 */ /* 0x000e620000002400 */
[----:B------:R-:W-:-:S02]  /*3ba0*/  IADD3 R121, PT, PT, R19, R88, RZ ;  /* 0x0000005813797210 */ /* 0x000fc40007ffe0ff */
[C-C-:B------:R-:W-:Y:S02]  /*3bb0*/  VIADDMNMX R166, R163.reuse, 0x1, R10.reuse, PT ;  /* 0x00000001a3a67846 */ /* 0x140fe4000380010a */
[----:B------:R-:W-:-:S03]  /*3bc0*/  VIADDMNMX R163, R163, 0x9, R10, PT ;  /* 0x00000009a3a37846 */ /* 0x000fc6000380010a */
        /* <DEDUP_REMOVED lines=32> */
.L_x_10108:
[----:B------:R-:W2:Y:S01]  /*3dd0*/  LD.E R46, desc[UR4][R2.64+0x170] ;  /* 0x00017004022e7980 */ /* 0x000ea2000c101900 */
[----:B------:R-:W-:Y:S02]  /*3de0*/  IADD3 R44, PT, PT, R101, -0x40, RZ ;  /* 0xffffffc0652c7810 */ /* 0x000fe40007ffe0ff */
[----:B------:R-:W-:Y:S02]  /*3df0*/  IABS R42, R101 ;  /* 0x00000065002a7213 */ /* 0x000fe40000000000 */
[-C--:B--2---:R-:W-:Y:S02]  /*3e00*/  IABS R29, R46.reuse ;  /* 0x0000002e001d7213 */ /* 0x084fe40000000000 */
[----:B------:R-:W-:Y:S02]  /*3e10*/  IABS R19, R46 ;  /* 0x0000002e00137213 */ /* 0x000fe40000000000 */
[----:B------:R-:W2:Y:S03]  /*3e20*/  I2F.RP R43, R29 ;  /* 0x0000001d002b7306 */ /* 0x000ea60000209400 */
[----:B------:R-:W-:-:S05]  /*3e30*/  IMAD.MOV R19, RZ, RZ, -R19 ;  /* 0x000000ffff137224 */ /* 0x000fca00078e0a13 */
        /* <DEDUP_REMOVED lines=53> */
.L_x_10109:
[----:B------:R-:W-:Y:S05]  /*4190*/  BSYNC.RECONVERGENT B0 ;  /* 0x0000000000007941 */ /* 0x000fea0003800200 */
.L_x_10107:
        /* <DEDUP_REMOVED lines=55> */
.L_x_10106:
[----:B------:R-:W-:Y:S05]  /*4510*/  BSYNC.RECONVERGENT B1 ;  /* 0x0000000000017941 */ /* 0x000fea0003800200 */
.L_x_10105:
[----:B------:R-:W2:Y:S01]  /*4520*/  LD.E R111, desc[UR4][R2.64+0xdc] ;  /* 0x0000dc04026f7980 */ /* 0x000ea2000c101900 */
        /* <DEDUP_REMOVED lines=10> */
[CC--:B------:R-:W-:Y:S01]  /*45d0*/  ISETP.GE.AND P5, PT, R8.reuse, R166.reuse, PT ;  /* 0x000000a60800720c */ /* 0x0c0fe20003fa6270 */
[----:B------:R-:W-:Y:S01]  /*45e0*/  VIADD R56, R8, 0x8 ;  /* 0x0000000808387836 */ /* 0x000fe20000000000 */
[----:B------:R-:W-:Y:S01]  /*45f0*/  FSEL R0, R0, -INF , !P1 ;  /* 0xff80000000007808 */ /* 0x000fe20004800000 */
[C---:B------:R-:W-:Y:S01]  /*4600*/  VIADD R6, R8.reuse, 0x9 ;  /* 0x0000000908067836 */ /* 0x040fe20000000000 */
[----:B------:R-:W-:Y:S01]  /*4610*/  ISETP.GT.AND P1, PT, R121, R57, PT ;  /* 0x000000397900720c */ /* 0x000fe20003f24270 */
[----:B------:R-:W-:Y:S01]  /*4620*/  VIADD R55, R8, 0x10 ;  /* 0x0000001008377836 */ /* 0x000fe20000000000 */
[----:B---3--:R-:W-:Y:S01]  /*4630*/  FSEL R47, R0, -INF , !P5 ;  /* 0xff800000002f7808 */ /* 0x008fe20006800000 */
[C---:B------:R-:W-:Y:S01]  /*4640*/  VIADD R54, R8.reuse, 0x11 ;  /* 0x0000001108367836 */ /* 0x040fe20000000000 */
[----:B------:R-:W-:Y:S01]  /*4650*/  ISETP.GE.AND P6, PT, R57, R166, PT ;  /* 0x000000a63900720c */ /* 0x000fe20003fc6270 */
[----:B------:R-:W-:Y:S01]  /*4660*/  VIADD R53, R8, 0x18 ;  /* 0x0000001808357836 */ /* 0x000fe20000000000 */
[----:B------:R-:W-:Y:S01]  /*4670*/  FSEL R0, R68, -INF , !P1 ;  /* 0xff80000044007808 */ /* 0x000fe20004800000 */
[C---:B------:R-:W-:Y:S01]  /*4680*/  VIADD R52, R8.reuse, 0x19 ;  /* 0x0000001908347836 */ /* 0x040fe20000000000 */
[C---:B------:R-:W-:Y:S01]  /*4690*/  ISETP.GT.AND P3, PT, R121.reuse, R56, PT ;  /* 0x000000387900720c */ /* 0x040fe20003f64270 */
[C---:B------:R-:W-:Y:S01]  /*46a0*/  VIADD R51, R8.reuse, 0x20 ;  /* 0x0000002008337836 */ /* 0x040fe20000000000 */
[C---:B------:R-:W-:Y:S01]  /*46b0*/  ISETP.GT.AND P1, PT, R121.reuse, R6, PT ;  /* 0x000000067900720c */ /* 0x040fe20003f24270 */
[----:B------:R-:W-:Y:S01]  /*46c0*/  VIADD R50, R8, 0x21 ;  /* 0x0000002108327836 */ /* 0x000fe20000000000 */
[----:B------:R-:W-:Y:S01]  /*46d0*/  FSEL R0, R0, -INF , !P6 ;  /* 0xff80000000007808 */ /* 0x000fe20007000000 */
[----:B------:R-:W-:Y:S01]  /*46e0*/  VIADD R48, R8, 0x28 ;  /* 0x0000002808307836 */ /* 0x000fe20000000000 */
[----:B------:R-:W-:Y:S01]  /*46f0*/  FSEL R24, R24, -INF , !P3 ;  /* 0xff80000018187808 */ /* 0x000fe20005800000 */
[----:B------:R-:W-:Y:S01]  /*4700*/  VIADD R46, R8, 0x29 ;  /* 0x00000029082e7836 */ /* 0x000fe20000000000 */
[-C--:B------:R-:W-:Y:S01]  /*4710*/  ISETP.GE.AND P6, PT, R6, R166.reuse, PT ;  /* 0x000000a60600720c */ /* 0x080fe20003fc6270 */
[----:B------:R-:W-:Y:S01]  /*4720*/  VIADD R44, R8, 0x30 ;  /* 0x00000030082c7836 */ /* 0x000fe20000000000 */
[----:B------:R-:W-:Y:S01]  /*4730*/  FSEL R32, R32, -INF , !P1 ;  /* 0xff80000020207808 */ /* 0x000fe20004800000 */
[----:B------:R-:W-:Y:S01]  /*4740*/  VIADD R42, R8, 0x31 ;  /* 0x00000031082a7836 */ /* 0x000fe20000000000 */
[----:B------:R-:W-:Y:S01]  /*4750*/  ISETP.GE.AND P5, PT, R56, R166, PT ;  /* 0x000000a63800720c */ /* 0x000fe20003fa6270 */
[----:B------:R-:W-:Y:S01]  /*4760*/  VIADD R10, R8, 0x38 ;  /* 0x00000038080a7836 */ /* 0x000fe20000000000 */
[C---:B------:R-:W-:Y:S01]  /*4770*/  ISETP.GT.AND P3, PT, R121.reuse, R55, PT ;  /* 0x000000377900720c */ /* 0x040fe20003f64270 */
[----:B------:R-:W-:Y:S01]  /*4780*/  LDSM.16.MT88.4 R92, [R138+0x8000] ;  /* 0x008000008a5c783b */ /* 0x000fe20000004200 */
[----:B------:R-:W-:Y:S01]  /*4790*/  ISETP.GT.AND P1, PT, R121, R54, PT ;  /* 0x000000367900720c */ /* 0x000fe20003f24270 */
[C---:B------:R-:W-:Y:S01]  /*47a0*/  IMAD.IADD R134, R5.reuse, 0x1, R138 ;  /* 0x0000000105867824 */ /* 0x040fe200078e028a */
[----:B------:R-:W-:Y:S01]  /*47b0*/  FSEL R45, R32, -INF , !P6 ;  /* 0xff800000202d7808 */ /* 0x000fe20007000000 */
[----:B------:R-:W-:Y:S01]  /*47c0*/  IMAD.IADD R132, R5, 0x1, R133 ;  /* 0x0000000105847824 */ /* 0x000fe200078e0285 */
[----:B------:R-:W-:Y:S01]  /*47d0*/  FSEL R49, R24, -INF , !P5 ;  /* 0xff80000018317808 */ /* 0x000fe20006800000 */
[----:B------:R-:W-:Y:S01]  /*47e0*/  LDSM.16.MT88.4 R76, [R133+0x8000] ;  /* 0x00800000854c783b */ /* 0x000fe20000004200 */
[----:B-1----:R-:W-:-:S02]  /*47f0*/  FSEL R36, R36, -INF , !P3 ;  /* 0xff80000024247808 */ /* 0x002fc40005800000 */
[-C--:B------:R-:W-:Y:S01]  /*4800*/  ISETP.GE.AND P6, PT, R54, R166.reuse, PT ;  /* 0x000000a63600720c */ /* 0x080fe20003fc6270 */
[----:B------:R-:W-:Y:S01]  /*4810*/  LDSM.16.MT88.4 R84, [R134+0x8000] ;  /* 0x008000008654783b */ /* 0x000fe20000004200 */
[----:B------:R-:W-:Y:S02]  /*4820*/  FSEL R35, R35, -INF , !P1 ;  /* 0xff80000023237808 */ /* 0x000fe40004800000 */
[----:B------:R-:W-:Y:S02]  /*4830*/  ISETP.GE.AND P5, PT, R55, R166, PT ;  /* 0x000000a63700720c */ /* 0x000fe40003fa6270 */
[C---:B------:R-:W-:Y:S02]  /*4840*/  ISETP.GT.AND P3, PT, R121.reuse, R53, PT ;  /* 0x000000357900720c */ /* 0x040fe40003f64270 */
[----:B------:R-:W-:Y:S02]  /*4850*/  ISETP.GT.AND P1, PT, R121, R52, PT ;  /* 0x000000347900720c */ /* 0x000fe40003f24270 */
[----:B------:R-:W-:-:S02]  /*4860*/  FSEL R35, R35, -INF , !P6 ;  /* 0xff80000023237808 */ /* 0x000fc40007000000 */
[----:B------:R-:W-:Y:S02]  /*4870*/  FSEL R43, R36, -INF , !P5 ;  /* 0xff800000242b7808 */ /* 0x000fe40006800000 */
[----:B------:R-:W-:Y:S02]  /*4880*/  FSEL R29, R38, -INF , !P3 ;  /* 0xff800000261d7808 */ /* 0x000fe40005800000 */
[-C--:B------:R-:W-:Y:S02]  /*4890*/  ISETP.GE.AND P6, PT, R52, R166.reuse, PT ;  /* 0x000000a63400720c */ /* 0x080fe40003fc6270 */
[----:B------:R-:W-:Y:S02]  /*48a0*/  FSEL R19, R39, -INF , !P1 ;  /* 0xff80000027137808 */ /* 0x000fe40004800000 */
[----:B------:R-:W-:Y:S02]  /*48b0*/  ISETP.GE.AND P5, PT, R53, R166, PT ;  /* 0x000000a63500720c */ /* 0x000fe40003fa6270 */
[----:B------:R-:W-:-:S02]  /*48c0*/  ISETP.GT.AND P3, PT, R121, R51, PT ;  /* 0x000000337900720c */ /* 0x000fc40003f64270 */
[----:B------:R-:W-:Y:S02]  /*48d0*/  ISETP.GT.AND P1, PT, R121, R50, PT ;  /* 0x000000327900720c */ /* 0x000fe40003f24270 */
[----:B------:R-:W-:Y:S02]  /*48e0*/  FSEL R19, R19, -INF , !P6 ;  /* 0xff80000013137808 */ /* 0x000fe40007000000 */
[----:B------:R-:W-:Y:S02]  /*48f0*/  FSEL R29, R29, -INF , !P5 ;  /* 0xff8000001d1d7808 */ /* 0x000fe40006800000 */
[----:B------:R-:W-:Y:S02]  /*4900*/  FSEL R13, R13, -INF , !P3 ;  /* 0xff8000000d0d7808 */ /* 0x000fe40005800000 */
[----:B------:R-:W-:Y:S02]  /*4910*/  ISETP.GE.AND P6, PT, R50, R166, PT ;  /* 0x000000a63200720c */ /* 0x000fe40003fc6270 */
[----:B------:R-:W-:-:S02]  /*4920*/  FSEL R41, R41, -INF , !P1 ;  /* 0xff80000029297808 */ /* 0x000fc40004800000 */
[----:B------:R-:W-:Y:S02]  /*4930*/  ISETP.GE.AND P5, PT, R51, R166, PT ;  /* 0x000000a63300720c */ /* 0x000fe40003fa6270 */
[C---:B------:R-:W-:Y:S02]  /*4940*/  ISETP.GT.AND P3, PT, R121.reuse, R48, PT ;  /* 0x000000307900720c */ /* 0x040fe40003f64270 */
[----:B------:R-:W-:Y:S02]  /*4950*/  ISETP.GT.AND P1, PT, R121, R46, PT ;  /* 0x0000002e7900720c */ /* 0x000fe40003f24270 */
[----:B------:R-:W-:Y:S02]  /*4960*/  FSEL R153, R41, -INF , !P6 ;  /* 0xff80000029997808 */ /* 0x000fe40007000000 */
[----:B------:R-:W-:Y:S02]  /*4970*/  ISETP.GT.AND P4, PT, R102, R8, PT ;  /* 0x000000086600720c */ /* 0x000fe40003f84270 */
[C---:B------:R-:W-:Y:S01]  /*4980*/  ISETP.GE.AND P2, PT, R8.reuse, R163, PT ;  /* 0x000000a30800720c */ /* 0x040fe20003f46270 */
[----:B------:R-:W-:Y:S01]  /*4990*/  VIADD R8, R8, 0x39 ;  /* 0x0000003908087836 */ /* 0x000fe20000000000 */
[----:B------:R-:W-:-:S02]  /*49a0*/  FSEL R179, R13, -INF , !P5 ;  /* 0xff8000000db37808 */ /* 0x000fc40006800000 */
[----:B------:R-:W-:Y:S02]  /*49b0*/  FSEL R20, R20, -INF , !P3 ;  /* 0xff80000014147808 */ /* 0x000fe40005800000 */
[-C--:B------:R-:W-:Y:S02]  /*49c0*/  ISETP.GE.AND P6, PT, R46, R166.reuse, PT ;  /* 0x000000a62e00720c */ /* 0x080fe40003fc6270 */
[----:B------:R-:W-:Y:S02]  /*49d0*/  FSEL R21, R21, -INF , !P1 ;  /* 0xff80000015157808 */ /* 0x000fe40004800000 */
[----:B------:R-:W-:Y:S02]  /*49e0*/  ISETP.GE.AND P5, PT, R48, R166, PT ;  /* 0x000000a63000720c */ /* 0x000fe40003fa6270 */
[----:B------:R-:W-:Y:S02]  /*49f0*/  ISETP.GT.AND P3, PT, R121, R44, PT ;  /* 0x0000002c7900720c */ /* 0x000fe40003f64270 */
[----:B------:R-:W-:-:S02]  /*4a00*/  FSEL R175, R21, -INF , !P6 ;  /* 0xff80000015af7808 */ /* 0x000fc40007000000 */
[----:B------:R-:W-:Y:S02]  /*4a10*/  FSEL R177, R20, -INF , !P5 ;  /* 0xff80000014b17808 */ /* 0x000fe40006800000 */
[----:B------:R-:W-:Y:S02]  /*4a20*/  FSEL R28, R28, -INF , !P3 ;  /* 0xff8000001c1c7808 */ /* 0x000fe40005800000 */
[C---:B------:R-:W-:Y:S02]  /*4a30*/  ISETP.GT.AND P6, PT, R121.reuse, R10, PT ;  /* 0x0000000a7900720c */ /* 0x040fe40003fc4270 */
        /* <DEDUP_REMOVED lines=9> */
[----:B------:R-:W-:Y:S02]  /*4ad0*/  ISETP.GE.AND P3, PT, R10, R166, PT ;  /* 0x000000a60a00720c */ /* 0x000fe40003f66270 */
[----:B------:R-:W-:Y:S02]  /*4ae0*/  FSEL R129, R28, -INF , !P1 ;  /* 0xff8000001c817808 */ /* 0x000fe40004800000 */
[----:B------:R-:W-:Y:S02]  /*4af0*/  FSEL R25, R25, -INF , !P4 ;  /* 0xff80000019197808 */ /* 0x000fe40006000000 */
[----:B------:R-:W-:Y:S02]  /*4b00*/  FMNMX3.FTZ R20, R47, R0, R49, !PT ;  /* 0x000000002f147276 */ /* 0x000fe40007810031 */
[----:B------:R-:W-:Y:S02]  /*4b10*/  ISETP.GT.AND P1, PT, R102, R57, PT ;  /* 0x000000396600720c */ /* 0x000fe40003f24270 */
[----:B------:R-:W-:-:S02]  /*4b20*/  FSEL R119, R17, -INF , !P6 ;  /* 0xff80000011777808 */ /* 0x000fc40007000000 */
[----:B------:R-:W-:Y:S02]  /*4b30*/  ISETP.GT.AND P4, PT, R102, R54, PT ;  /* 0x000000366600720c */ /* 0x000fe40003f84270 */
[----:B------:R-:W-:Y:S02]  /*4b40*/  FSEL R117, R23, -INF , !P3 ;  /* 0xff80000017757808 */ /* 0x000fe40005800000 */
[----:B------:R-:W-:Y:S02]  /*4b50*/  ISETP.GE.AND P6, PT, R8, R166, PT ;  /* 0x000000a60800720c */ /* 0x000fe40003fc6270 */
[----:B------:R-:W-:Y:S02]  /*4b60*/  ISETP.GE.AND P3, PT, R56, R163, PT ;  /* 0x000000a33800720c */ /* 0x000fe40003f66270 */
[----:B------:R-:W-:Y:S02]  /*4b70*/  FMNMX3.FTZ R20, R20, R45, R43, !PT ;  /* 0x0000002d14147276 */ /* 0x000fe4000781002b */
[----:B------:R-:W-:-:S02]  /*4b80*/  ISETP.GE.AND P5, PT, R57, R163, PT ;  /* 0x000000a33900720c */ /* 0x000fc40003fa6270 */
[----:B------:R-:W-:Y:S01]  /*4b90*/  FSEL R70, R70, -INF , !P1 ;  /* 0xff80000046467808 */ /* 0x000fe20004800000 */
[----:B------:R-:W-:Y:S01]  /*4ba0*/  LDSM.16.MT88.4 R56, [R133+0xa000] ;  /* 0x00a000008538783b */ /* 0x000fe20000004200 */
[----:B------:R-:W-:Y:S02]  /*4bb0*/  FSEL R21, R37, -INF , !P4 ;  /* 0xff80000025157808 */ /* 0x000fe40006000000 */
[----:B------:R-:W-:Y:S02]  /*4bc0*/  FSEL R39, R39, -INF , !P2 ;  /* 0xff80000027277808 */ /* 0x000fe40005000000 */
[----:B------:R-:W-:Y:S02]  /*4bd0*/  FSEL R115, R31, -INF , !P6 ;  /* 0xff8000001f737808 */ /* 0x000fe40007000000 */
[C---:B------:R-:W-:Y:S02]  /*4be0*/  ISETP.GT.AND P1, PT, R102.reuse, R55, PT ;  /* 0x000000376600720c */ /* 0x040fe40003f24270 */
[----:B------:R-:W-:-:S02]  /*4bf0*/  ISETP.GT.AND P4, PT, R102, R51, PT ;  /* 0x000000336600720c */ /* 0x000fc40003f84270 */
[----:B------:R-:W-:Y:S02]  /*4c00*/  ISETP.GT.AND P2, PT, R102, R6, PT ;  /* 0x000000066600720c */ /* 0x000fe40003f44270 */
[----:B------:R-:W-:Y:S02]  /*4c10*/  FSEL R31, R25, -INF , !P3 ;  /* 0xff800000191f7808 */ /* 0x000fe40005800000 */
[-C--:B------:R-:W-:Y:S02]  /*4c20*/  ISETP.GE.AND P6, PT, R6, R163.reuse, PT ;  /* 0x000000a30600720c */ /* 0x080fe40003fc6270 */
[----:B------:R-:W-:Y:S02]  /*4c30*/  ISETP.GE.AND P3, PT, R54, R163, PT ;  /* 0x000000a33600720c */ /* 0x000fe40003f66270 */
[----:B------:R-:W-:Y:S02]  /*4c40*/  FMNMX3.FTZ R20, R20, R35, R29, !PT ;  /* 0x0000002314147276 */ /* 0x000fe4000781001d */
[----:B------:R-:W-:-:S02]  /*4c50*/  FSEL R6, R70, -INF , !P5 ;  /* 0xff80000046067808 */ /* 0x000fc40006800000 */
[----:B------:R-:W-:Y:S01]  /*4c60*/  ISETP.GE.AND P5, PT, R55, R163, PT ;  /* 0x000000a33700720c */ /* 0x000fe20003fa6270 */
        /* <DEDUP_REMOVED lines=8> */
[----:B------:R-:W-:Y:S02]  /*4cf0*/  FMNMX3.FTZ R20, R20, R19, R179, !PT ;  /* 0x0000001314147276 */ /* 0x000fe400078100b3 */
[----:B------:R-:W-:Y:S02]  /*4d00*/  ISETP.GE.AND P3, PT, R51, R163, PT ;  /* 0x000000a33300720c */ /* 0x000fe40003f66270 */
[----:B------:R-:W-:Y:S02]  /*4d10*/  FSEL R23, R23, -INF , !P5 ;  /* 0xff80000017177808 */ /* 0x000fe40006800000 */
[----:B------:R-:W-:-:S02]  /*4d20*/  FSEL R25, R33, -INF , !P6 ;  /* 0xff80000021197808 */ /* 0x000fc40007000000 */
[-C--:B------:R-:W-:Y:S02]  /*4d30*/  ISETP.GE.AND P5, PT, R52, R163.reuse, PT ;  /* 0x000000a33400720c */ /* 0x080fe40003fa6270 */
[----:B------:R-:W-:Y:S02]  /*4d40*/  FSEL R12, R12, -INF , !P1 ;  /* 0xff8000000c0c7808 */ /* 0x000fe40004800000 */
[----:B------:R-:W-:Y:S02]  /*4d50*/  FSEL R167, R14, -INF , !P4 ;  /* 0xff8000000ea77808 */ /* 0x000fe40006000000 */
[----:B------:R-:W-:Y:S02]  /*4d60*/  ISETP.GE.AND P6, PT, R53, R163, PT ;  /* 0x000000a33500720c */ /* 0x000fe40003fc6270 */
[----:B------:R-:W-:Y:S02]  /*4d70*/  FSEL R17, R26, -INF , !P2 ;  /* 0xff8000001a117808 */ /* 0x000fe40005000000 */
[----:B------:R-:W-:-:S02]  /*4d80*/  FMNMX3.FTZ R20, R20, R153, R177, !PT ;  /* 0x0000009914147276 */ /* 0x000fc400078100b1 */
[----:B------:R-:W-:Y:S02]  /*4d90*/  FMNMX3.FTZ R14, R39, R6, R31, !PT ;  /* 0x00000006270e7276 */ /* 0x000fe4000781001f */
[----:B------:R-:W-:Y:S02]  /*4da0*/  FSEL R173, R40, -INF , !P3 ;  /* 0xff80000028ad7808 */ /* 0x000fe40005800000 */
[----:B------:R-:W-:Y:S02]  /*4db0*/  ISETP.GE.AND P3, PT, R46, R163, PT ;  /* 0x000000a32e00720c */ /* 0x000fe40003f66270 */
[----:B------:R-:W-:Y:S02]  /*4dc0*/  ISETP.GT.AND P2, PT, R102, R50, PT ;  /* 0x000000326600720c */ /* 0x000fe40003f44270 */
[----:B------:R-:W-:Y:S02]  /*4dd0*/  FSEL R13, R12, -INF , !P5 ;  /* 0xff8000000c0d7808 */ /* 0x000fe40006800000 */
[----:B------:R-:W-:-:S02]  /*4de0*/  FSEL R17, R17, -INF , !P6 ;  /* 0xff80000011117808 */ /* 0x000fc40007000000 */
[----:B------:R-:W-:Y:S02]  /*4df0*/  ISETP.GT.AND P1, PT, R102, R48, PT ;  /* 0x000000306600720c */ /* 0x000fe40003f24270 */
[----:B------:R-:W-:Y:S02]  /*4e00*/  FMNMX3.FTZ R12, R20, R175, R129, !PT ;  /* 0x000000af140c7276 */ /* 0x000fe40007810081 */
[----:B------:R-:W-:Y:S02]  /*4e10*/  FMNMX3.FTZ R14, R14, R25, R23, !PT ;  /* 0x000000190e0e7276 */ /* 0x000fe40007810017 */
[----:B------:R-:W-:Y:S02]  /*4e20*/  FSEL R167, R167, -INF , !P3 ;  /* 0xff800000a7a77808 */ /* 0x000fe40005800000 */
[----:B------:R-:W-:Y:S02]  /*4e30*/  ISETP.GE.AND P6, PT, R50, R163, PT ;  /* 0x000000a33200720c */ /* 0x000fe40003fc6270 */
[----:B------:R-:W-:-:S02]  /*4e40*/  FSEL R27, R27, -INF , !P2 ;  /* 0xff8000001b1b7808 */ /* 0x000fc40005000000 */
[----:B------:R-:W-:Y:S02]  /*4e50*/  ISETP.GT.AND P4, PT, R102, R10, PT ;  /* 0x0000000a6600720c */ /* 0x000fe40003f84270 */
[-C--:B------:R-:W-:Y:S02]  /*4e60*/  ISETP.GE.AND P3, PT, R10, R163.reuse, PT ;  /* 0x000000a30a00720c */ /* 0x080fe40003f66270 */
[----:B------:R-:W-:Y:S02]  /*4e70*/  ISETP.GE.AND P5, PT, R48, R163, PT ;  /* 0x000000a33000720c */ /* 0x000fe40003fa6270 */
[----:B------:R-:W-:Y:S02]  /*4e80*/  ISETP.GT.AND P2, PT, R102, R44, PT ;  /* 0x0000002c6600720c */ /* 0x000fe40003f44270 */
[----:B------:R-:W-:Y:S02]  /*4e90*/  FSEL R15, R15, -INF , !P1 ;  /* 0xff8000000f0f7808 */ /* 0x000fe40004800000 */
[----:B------:R-:W-:-:S02]  /*4ea0*/  FMNMX3.FTZ R12, R12, R119, R117, !PT ;  /* 0x000000770c0c7276 */ /* 0x000fc40007810075 */
[----:B------:R-:W-:Y:S02]  /*4eb0*/  FMNMX3.FTZ R10, R14, R21, R17, !PT ;  /* 0x000000150e0a7276 */ /* 0x000fe40007810011 */
[----:B------:R-:W-:Y:S02]  /*4ec0*/  FSEL R131, R27, -INF , !P6 ;  /* 0xff8000001b837808 */ /* 0x000fe40007000000 */
[----:B------:R-:W-:Y:S02]  /*4ed0*/  ISETP.GE.AND P6, PT, R44, R163, PT ;  /* 0x000000a32c00720c */ /* 0x000fe40003fc6270 */
[----:B------:R-:W-:Y:S02]  /*4ee0*/  ISETP.GT.AND P1, PT, R102, R42, PT ;  /* 0x0000002a6600720c */ /* 0x000fe40003f24270 */
[----:B------:R-:W-:Y:S02]  /*4ef0*/  FSEL R171, R15, -INF , !P5 ;  /* 0xff8000000fab7808 */ /* 0x000fe40006800000 */
[----:B------:R-:W-:-:S02]  /*4f00*/  FMNMX.FTZ R12, R115, R12, !PT ;  /* 0x0000000c730c7209 */ /* 0x000fc40007810000 */
[----:B------:R-:W-:Y:S02]  /*4f10*/  FSEL R16, R16, -INF , !P2 ;  /* 0xff80000010107808 */ /* 0x000fe40005000000 */
[----:B------:R-:W-:Y:S01]  /*4f20*/  FMNMX3.FTZ R10, R10, R13, R173, !PT ;  /* 0x0000000d0a0a7276 */ /* 0x000fe200078100ad */
[----:B------:R-:W1:Y:S01]  /*4f30*/  SHFL.BFLY PT, R15, R12, 0x2, 0x1f ;  /* 0x0c401f000c0f7f89 */ /* 0x000e6200000e0000 */
[----:B------:R-:W-:Y:S02]  /*4f40*/  ISETP.GE.AND P5, PT, R42, R163, PT ;  /* 0x000000a32a00720c */ /* 0x000fe40003fa6270 */
[----:B------:R-:W-:Y:S02]  /*4f50*/  ISETP.GT.AND P2, PT, R102, R8, PT ;  /* 0x000000086600720c */ /* 0x000fe40003f44270 */
[----:B------:R-:W-:Y:S02]  /*4f60*/  FSEL R18, R18, -INF , !P1 ;  /* 0xff80000012127808 */ /* 0x000fe40004800000 */
        /* <DEDUP_REMOVED lines=13> */
[----:B------:R-:W3:Y:S01]  /*5040*/  SHFL.BFLY PT, R8, R33, 0x2, 0x1f ;  /* 0x0c401f0021087f89 */ /* 0x000ee200000e0000 */
[----:B-1----:R-:W-:Y:S02]  /*5050*/  FMNMX.FTZ R100, R27, R100, !PT ;  /* 0x000000641b647209 */ /* 0x002fe40007810000 */
[----:B---3--:R-:W-:-:S03]  /*5060*/  FMNMX.FTZ R15, R33, R8, !PT ;  /* 0x00000008210f7209 */ /* 0x008fc60007810000 */
[----:B--2---:R-:W-:Y:S01]  /*5070*/  FMUL.FTZ R122, R111, R100 ;  /* 0x000000646f7a7220 */ /* 0x004fe20000410000 */
        /* <DEDUP_REMOVED lines=16> */
[----:B------:R-:W-:Y:S01]  /*5180*/  LDSM.16.MT88.4 R48, [R134+0xa000] ;  /* 0x00a000008630783b */ /* 0x000fe20000004200 */
[----:B------:R-:W-:Y:S01]  /*5190*/  MUFU.EX2 R106, R106 ;  /* 0x0000006a006a7308 */ /* 0x000fe20000000800 */
[-CC-:B------:R-:W-:Y:S01]  /*51a0*/  FFMA.FTZ R129, R129, R111.reuse, -R122.reuse ;  /* 0x0000006f81817223 */ /* 0x180fe2000001087a */
[-CC-:B------:R-:W-:Y:S01]  /*51b0*/  FFMA.FTZ R119, R119, R111.reuse, -R122.reuse ;  /* 0x0000006f77777223 */ /* 0x180fe2000001087a */
[----:B------:R-:W-:Y:S01]  /*51c0*/  FFMA.FTZ R117, R117, R111, -R122 ;  /* 0x0000006f75757223 */ /* 0x000fe2000001087a */
[----:B-1----:R-:W-:Y:S01]  /*51d0*/  FMNMX.FTZ R0, R15, R8, !PT ;  /* 0x000000080f007209 */ /* 0x002fe20007810000 */
[----:B------:R-:W1:Y:S01]  /*51e0*/  MUFU.EX2 R105, R105 ;  /* 0x0000006900697308 */ /* 0x000e620000000800 */
[----:B------:R-:W4:Y:S02]  /*51f0*/  LDSM.16.MT88.4 R8, [R138+0x8800] ;  /* 0x008800008a08783b */ /* 0x000f240000004200 */
[----:B------:R-:W-:Y:S01]  /*5200*/  FSETP.NEU.FTZ.AND P1, PT, R0, -INF , PT ;  /* 0xff8000000000780b */ /* 0x000fe20003f3d000 */
[----:B------:R-:W-:Y:S01]  /*5210*/  FMUL.FTZ R118, R111, R0 ;  /* 0x000000006f767220 */ /* 0x000fe20000410000 */
[----:B---3--:R-:W-:Y:S01]  /*5220*/  F2FP.F16.F32.PACK_AB R64, R109, R110 ;  /* 0x0000006e6d40723e */ /* 0x008fe200000000ff */
[----:B------:R-:W-:Y:S01]  /*5230*/  MUFU.EX2 R33, R33 ;  /* 0x0000002100217308 */ /* 0x000fe20000000800 */
[----:B------:R-:W-:-:S02]  /*5240*/  FADD.FTZ R109, R110, R109 ;  /* 0x0000006d6e6d7221 */ /* 0x000fc40000010000 */
[----:B------:R-:W-:Y:S01]  /*5250*/  FSEL R118, R118, RZ, P1 ;  /* 0x000000ff76767208 */ /* 0x000fe20000800000 */
[----:B------:R-:W3:Y:S01]  /*5260*/  MUFU.EX2 R32, R32 ;  /* 0x0000002000207308 */ /* 0x000ee20000000800 */
[----:B------:R-:W-:-:S03]  /*5270*/  ISETP.GT.U32.AND P1, PT, R127, R150, PT ;  /* 0x000000967f00720c */ /* 0x000fc60003f24070 */
        /* <DEDUP_REMOVED lines=11> */
[----:B---3--:R-:W-:Y:S01]  /*5330*/  F2FP.F16.F32.PACK_AB R4, R32, R33 ;  /* 0x000000212004723e */ /* 0x008fe200000000ff */
[----:B------:R-:W-:Y:S01]  /*5340*/  LDSM.16.MT88.4 R12, [R132+0xa000] ;  /* 0x00a00000840c783b */ /* 0x000fe20000004200 */
[-CC-:B------:R-:W-:Y:S01]  /*5350*/  FFMA.FTZ R126, R131, R111.reuse, -R118.reuse ;  /* 0x0000006f837e7223 */ /* 0x180fe20000010876 */
[----:B------:R-:W-:Y:S01]  /*5360*/  MUFU.EX2 R104, R104 ;  /* 0x0000006800687308 */ /* 0x000fe20000000800 */
[-CC-:B------:R-:W-:Y:S01]  /*5370*/  FFMA.FTZ R173, R173, R111.reuse, -R118.reuse ;  /* 0x0000006fadad7223 */ /* 0x180fe20000010876 */
[----:B------:R-:W-:Y:S01]  /*5380*/  LDSM.16.MT88.4 R16, [R134+0x8800] ;  /* 0x008800008610783b */ /* 0x000fe20000004200 */
[----:B------:R-:W-:Y:S01]  /*5390*/  FFMA.FTZ R174, R112, R111, -R118 ;  /* 0x0000006f70ae7223 */ /* 0x000fe20000010876 */
[----:B------:R-:W3:Y:S02]  /*53a0*/  MUFU.EX2 R103, R103 ;  /* 0x0000006700677308 */ /* 0x000ee40000000800 */
[----:B------:R-:W-:Y:S02]  /*53b0*/  LDSM.16.MT88.4 R24, [R133+0x8800] ;  /* 0x008800008518783b */ /* 0x000fe40000004200 */
[----:B------:R-:W-:Y:S01]  /*53c0*/  MUFU.EX2 R29, R29 ;  /* 0x0000001d001d7308 */ /* 0x000fe20000000800 */
[----:B-1----:R-:W-:Y:S01]  /*53d0*/  F2FP.F16.F32.PACK_AB R65, R107, R108 ;  /* 0x0000006c6b41723e */ /* 0x002fe200000000ff */
[----:B------:R-:W-:Y:S02]  /*53e0*/  LDSM.16.MT88.4 R20, [R132+0x8800] ;  /* 0x008800008414783b */ /* 0x000fe40000004200 */
        /* <DEDUP_REMOVED lines=8> */
[----:B------:R-:W-:Y:S01]  /*5470*/  HMMA.16816.F32 R96, R64, R92, RZ ;  /* 0x0000005c4060723c */ /* 0x000fe200000018ff */
[----:B-1----:R-:W-:-:S02]  /*5480*/  F2FP.F16.F32.PACK_AB R6, R28, R29 ;  /* 0x0000001d1c06723e */ /* 0x002fc400000000ff */
[----:B------:R-:W1:Y:S04]  /*5490*/  MUFU.EX2 R30, R30 ;  /* 0x0000001e001e7308 */ /* 0x000e680000000800 */
[----:B------:R-:W-:Y:S01]  /*54a0*/  MUFU.EX2 R153, R179 ;  /* 0x000000b300997308 */ /* 0x000fe20000000800 */
[C---:B------:R-:W-:Y:S01]  /*54b0*/  HMMA.16816.F32 R92, R64.reuse, R94, RZ ;  /* 0x0000005e405c723c */ /* 0x040fe200000018ff */
[----:B---3--:R-:W-:Y:S02]  /*54c0*/  F2FP.F16.F32.PACK_AB R5, R35, R34 ;  /* 0x000000222305723e */ /* 0x008fe400000000ff */
[----:B------:R-:W3:Y:S04]  /*54d0*/  MUFU.EX2 R128, R128 ;  /* 0x0000008000807308 */ /* 0x000ee80000000800 */
[----:B------:R-:W-:Y:S01]  /*54e0*/  MUFU.EX2 R131, R173 ;  /* 0x000000ad00837308 */ /* 0x000fe20000000800 */
[----:B--2---:R-:W-:Y:S01]  /*54f0*/  HMMA.16816.F32 R36, R64, R40, RZ ;  /* 0x000000284024723c */ /* 0x004fe200000018ff */
[----:B-1----:R-:W-:-:S02]  /*5500*/  F2FP.F16.F32.PACK_AB R7, R30, R31 ;  /* 0x0000001f1e07723e */ /* 0x002fc400000000ff */
[----:B------:R-:W-:Y:S04]  /*5510*/  MUFU.EX2 R126, R126 ;  /* 0x0000007e007e7308 */ /* 0x000fe80000000800 */
[----:B------:R-:W-:Y:S01]  /*5520*/  MUFU.EX2 R174, R174 ;  /* 0x000000ae00ae7308 */ /* 0x000fe20000000800 */
[C---:B----4-:R-:W-:Y:S08]  /*5530*/  HMMA.16816.F32 R96, R4.reuse, R8, R96 ;  /* 0x000000080460723c */ /* 0x050ff00000001860 */
        /* <DEDUP_REMOVED lines=21> */
[----:B------:R-:W2:Y:S07]  /*5690*/  LDSM.16.MT88.4 R16, [R134+0xa800] ;  /* 0x00a800008610783b */ /* 0x000eae0000004200 */
[C---:B-1----:R-:W-:Y:S08]  /*56a0*/  HMMA.16816.F32 R60, R4.reuse, R8, R60 ;  /* 0x00000008043c723c */ /* 0x042ff0000000183c */
[C---:B------:R-:W-:Y:S01]  /*56b0*/  HMMA.16816.F32 R64, R4.reuse, R10, R64 ;  /* 0x0000000a0440723c */ /* 0x040fe20000001840 */
[----:B------:R-:W1:Y:S07]  /*56c0*/  LDSM.16.MT88.4 R8, [R138+0x9000] ;  /* 0x009000008a08783b */ /* 0x000e6e0000004200 */
[----:B------:R-:W-:Y:S01]  /*56d0*/  HMMA.16816.F32 R80, R4, R24, R80 ;  /* 0x000000180450723c */ /* 0x000fe20000001850 */
[-CC-:B------:R-:W-:Y:S01]  /*56e0*/  FFMA.FTZ R25, R171, R111.reuse, -R118.reuse ;  /* 0x0000006fab197223 */ /* 0x180fe20000010876 */
[----:B------:R-:W-:-:S05]  /*56f0*/  FFMA.FTZ R24, R167, R111, -R118 ;  /* 0x0000006fa7187223 */ /* 0x000fca0000010876 */
[----:B------:R-:W-:Y:S01]  /*5700*/  MUFU.EX2 R25, R25 ;  /* 0x0000001900197308 */ /* 0x000fe20000000800 */
[----:B------:R-:W-:Y:S01]  /*5710*/  HMMA.16816.F32 R76, R4, R26, R76 ;  /* 0x0000001a044c723c */ /* 0x000fe2000000184c */
[-CC-:B------:R-:W-:Y:S01]  /*5720*/  FFMA.FTZ R27, R177, R111.reuse, -R122.reuse ;  /* 0x0000006fb11b7223 */ /* 0x180fe2000001087a */
[-CC-:B------:R-:W-:Y:S01]  /*5730*/  FFMA.FTZ R26, R175, R111.reuse, -R122.reuse ;  /* 0x0000006faf1a7223 */ /* 0x180fe2000001087a */
[----:B------:R-:W-:Y:S01]  /*5740*/  MUFU.EX2 R24, R24 ;  /* 0x0000001800187308 */ /* 0x000fe20000000800 */
[----:B------:R-:W-:-:S03]  /*5750*/  FFMA.FTZ R175, R115, R111, -R122 ;  /* 0x0000006f73af7223 */ /* 0x000fc6000001087a */
[----:B------:R-:W-:Y:S01]  /*5760*/  MUFU.EX2 R27, R27 ;  /* 0x0000001b001b7308 */ /* 0x000fe20000000800 */
[C---:B------:R-:W-:Y:S03]  /*5770*/  HMMA.16816.F32 R72, R4.reuse, R20, R72 ;  /* 0x000000140448723c */ /* 0x040fe60000001848 */
[----:B------:R-:W4:Y:S04]  /*5780*/  MUFU.EX2 R26, R26 ;  /* 0x0000001a001a7308 */ /* 0x000f280000000800 */
[----:B------:R-:W-:Y:S01]  /*5790*/  MUFU.EX2 R115, R119 ;  /* 0x0000007700737308 */ /* 0x000fe20000000800 */
[C---:B------:R-:W-:Y:S01]  /*57a0*/  HMMA.16816.F32 R68, R4.reuse, R22, R68 ;  /* 0x000000160444723c */ /* 0x040fe20000001844 */
[----:B------:R-:W-:Y:S02]  /*57b0*/  LDSM.16.MT88.4 R20, [R133+0x9800] ;  /* 0x009800008514783b */ /* 0x000fe40000004200 */
[----:B------:R-:W-:Y:S05]  /*57c0*/  MUFU.EX2 R175, R175 ;  /* 0x000000af00af7308 */ /* 0x000fea0000000800 */
[C---:B--2---:R-:W-:Y:S08]  /*57d0*/  HMMA.16816.F32 R44, R4.reuse, R16, R44 ;  /* 0x00000010042c723c */ /* 0x044ff0000000182c */
[C---:B------:R-:W-:Y:S01]  /*57e0*/  HMMA.16816.F32 R48, R4.reuse, R18, R48 ;  /* 0x000000120430723c */ /* 0x040fe20000001830 */
[----:B------:R-:W2:Y:S07]  /*57f0*/  LDSM.16.MT88.4 R16, [R134+0x9000] ;  /* 0x009000008610783b */ /* 0x000eae0000004200 */
[C---:B------:R-:W-:Y:S08]  /*5800*/  HMMA.16816.F32 R52, R4.reuse, R12, R52 ;  /* 0x0000000c0434723c */ /* 0x040ff00000001834 */
[----:B------:R-:W-:Y:S01]  /*5810*/  HMMA.16816.F32 R56, R4, R14, R56 ;  /* 0x0000000e0438723c */ /* 0x000fe20000001838 */
[----:B---3--:R-:W-:Y:S01]  /*5820*/  F2FP.F16.F32.PACK_AB R4, R128, R153 ;  /* 0x000000998004723e */ /* 0x008fe200000000ff */
[----:B------:R-:W3:Y:S01]  /*5830*/  LDSM.16.MT88.4 R12, [R132+0x9000] ;  /* 0x00900000840c783b */ /* 0x000ee20000004200 */
[----:B----4-:R-:W-:-:S02]  /*5840*/  F2FP.F16.F32.PACK_AB R6, R26, R27 ;  /* 0x0000001b1a06723e */ /* 0x010fc400000000ff */
        /* <DEDUP_REMOVED lines=15> */
[-CC-:B------:R-:W-:Y:S01]  /*5940*/  FFMA.FTZ R17, R113, R111.reuse, -R118.reuse ;  /* 0x0000006f71117223 */ /* 0x180fe20000010876 */
[----:B------:R-:W-:-:S02]  /*5950*/  FFMA.FTZ R16, R114, R111, -R118 ;  /* 0x0000006f72107223 */ /* 0x000fc40000010876 */
[----:B------:R-:W-:Y:S04]  /*5960*/  MUFU.EX2 R114, R117 ;  /* 0x0000007500727308 */ /* 0x000fe80000000800 */
[C---:B------:R-:W-:Y:S01]  /*5970*/  HMMA.16816.F32 R48, R4.reuse, R18, R48 ;  /* 0x000000120430723c */ /* 0x040fe20000001830 */
[----:B------:R-:W-:Y:S01]  /*5980*/  FFMA.FTZ R18, R116, R111, -R118 ;  /* 0x0000006f74127223 */ /* 0x000fe20000010876 */
[----:B------:R-:W-:Y:S04]  /*5990*/  MUFU.EX2 R112, R17 ;  /* 0x0000001100707308 */ /* 0x000fe80000000800 */
[----:B------:R-:W2:Y:S02]  /*59a0*/  MUFU.EX2 R116, R129 ;  /* 0x0000008100747308 */ /* 0x000ea40000000800 */
[C---:B---3--:R-:W-:Y:S02]  /*59b0*/  HMMA.16816.F32 R52, R4.reuse, R12, R52 ;  /* 0x0000000c0434723c */ /* 0x048fe40000001834 */
[----:B------:R-:W3:Y:S04]  /*59c0*/  MUFU.EX2 R113, R18 ;  /* 0x0000001200717308 */ /* 0x000ee80000000800 */
[----:B------:R4:W5:Y:S02]  /*59d0*/  MUFU.EX2 R111, R16 ;  /* 0x00000010006f7308 */ /* 0x0009640000000800 */
[C---:B------:R-:W-:Y:S01]  /*59e0*/  HMMA.16816.F32 R56, R4.reuse, R14, R56 ;  /* 0x0000000e0438723c */ /* 0x040fe20000001838 */
[----:B------:R-:W-:Y:S07]  /*59f0*/  LDSM.16.MT88.4 R12, [R138+0x9800] ;  /* 0x009800008a0c783b */ /* 0x000fee0000004200 */
[C---:B-1----:R-:W-:Y:S01]  /*5a00*/  HMMA.16816.F32 R36, R4.reuse, R8, R36 ;  /* 0x000000080424723c */ /* 0x042fe20000001824 */
[----:B----4-:R-:W-:Y:S07]  /*5a10*/  LDSM.16.MT88.4 R16, [R134+0xb800] ;  /* 0x00b800008610783b */ /* 0x010fee0000004200 */
[C---:B------:R-:W-:Y:S01]  /*5a20*/  HMMA.16816.F32 R40, R4.reuse, R10, R40 ;  /* 0x0000000a0428723c */ /* 0x040fe20000001828 */
[----:B------:R-:W1:Y:S07]  /*5a30*/  LDSM.16.MT88.4 R8, [R132+0xb000] ;  /* 0x00b000008408783b */ /* 0x000e6e0000004200 */
[C---:B-1----:R-:W-:Y:S08]  /*5a40*/  HMMA.16816.F32 R60, R4.reuse, R8, R60 ;  /* 0x00000008043c723c */ /* 0x042ff0000000183c */
[----:B------:R-:W-:Y:S01]  /*5a50*/  HMMA.16816.F32 R64, R4, R10, R64 ;  /* 0x0000000a0440723c */ /* 0x000fe20000001840 */
[----:B------:R-:W1:Y:S01]  /*5a60*/  LDSM.16.MT88.4 R8, [R134+0x9800] ;  /* 0x009800008608783b */ /* 0x000e620000004200 */
[----:B--2---:R-:W-:-:S02]  /*5a70*/  F2FP.F16.F32.PACK_AB R4, R115, R116 ;  /* 0x000000747304723e */ /* 0x004fc400000000ff */
[----:B------:R-:W-:Y:S02]  /*5a80*/  F2FP.F16.F32.PACK_AB R6, R175, R114 ;  /* 0x00000072af06723e */ /* 0x000fe400000000ff */
[----:B---3--:R-:W-:Y:S02]  /*5a90*/  F2FP.F16.F32.PACK_AB R5, R112, R113 ;  /* 0x000000717005723e */ /* 0x008fe400000000ff */
[----:B-----5:R-:W-:-:S07]  /*5aa0*/  F2FP.F16.F32.PACK_AB R7, R174, R111 ;  /* 0x0000006fae07723e */ /* 0x020fce00000000ff */
[C---:B------:R-:W-:Y:S08]  /*5ab0*/  HMMA.16816.F32 R96, R4.reuse, R12, R96 ;  /* 0x0000000c0460723c */ /* 0x040ff00000001860 */
[C---:B------:R-:W-:Y:S01]  /*5ac0*/  HMMA.16816.F32 R92, R4.reuse, R14, R92 ;  /* 0x0000000e045c723c */ /* 0x040fe2000000185c */
[----:B------:R-:W2:Y:S07]  /*5ad0*/  LDSM.16.MT88.4 R12, [R132+0x9800] ;  /* 0x00980000840c783b */ /* 0x000eae0000004200 */
        /* <DEDUP_REMOVED lines=19> */
[----:B------:R-:W-:Y:S03]  /*5c10*/  HMMA.16816.F32 R76, R4, R22, R76 ;  /* 0x00000016044c723c */ /* 0x000fe6000000184c */
        /* <DEDUP_REMOVED lines=9> */
[C---:B------:R-:W-:Y:S08]  /*5cb0*/  HMMA.16816.F32 R48, R4.reuse, R18, R48 ;  /* 0x000000120430723c */ /* 0x040ff00000001830 */
[C---:B-1----:R-:W-:Y:S08]  /*5cc0*/  HMMA.16816.F32 R36, R4.reuse, R8, R36 ;  /* 0x000000080424723c */ /* 0x042ff00000001824 */
[C---:B------:R-:W-:Y:S01]  /*5cd0*/  HMMA.16816.F32 R40, R4.reuse, R10, R40 ;  /* 0x0000000a0428723c */ /* 0x040fe20000001828 */
[----:B------:R-:W1:Y:S07]  /*5ce0*/  LDSM.16.MT88.4 R8, [R132+0xb800] ;  /* 0x00b800008408783b */ /* 0x000e6e0000004200 */
[C---:B--2---:R-:W-:Y:S08]  /*5cf0*/  HMMA.16816.F32 R52, R4.reuse, R12, R52 ;  /* 0x0000000c0434723c */ /* 0x044ff00000001834 */
[C---:B------:R-:W-:Y:S08]  /*5d00*/  HMMA.16816.F32 R56, R4.reuse, R14, R56 ;  /* 0x0000000e0438723c */ /* 0x040ff00000001838 */
[----:B-1----:R-:W-:Y:S01]  /*5d10*/  HMMA.16816.F32 R60, R4, R8, R60 ;  /* 0x00000008043c723c */ /* 0x002fe2000000183c */
[----:B------:R-:W-:-:S04]  /*5d20*/  FADD.FTZ R9, R27, R128 ;  /* 0x000000801b097221 */ /* 0x000fc80000010000 */
[----:B------:R-:W-:-:S03]  /*5d30*/  FADD.FTZ R9, R26, R9 ;  /* 0x000000091a097221 */ /* 0x000fc60000010000 */
[----:B------:R-:W-:Y:S01]  /*5d40*/  HMMA.16816.F32 R64, R4, R10, R64 ;  /* 0x0000000a0440723c */ /* 0x000fe20000001840 */
[----:B------:R-:W-:-:S04]  /*5d50*/  FADD.FTZ R116, R116, R9 ;  /* 0x0000000974747221 */ /* 0x000fc80000010000 */
[----:B------:R-:W-:-:S04]  /*5d60*/  FADD.FTZ R115, R115, R116 ;  /* 0x0000007473737221 */ /* 0x000fc80000010000 */
[----:B------:R-:W-:-:S04]  /*5d70*/  FADD.FTZ R114, R114, R115 ;  /* 0x0000007372727221 */ /* 0x000fc80000010000 */
        /* <DEDUP_REMOVED lines=69> */
.L_x_10113:
        /* <DEDUP_REMOVED lines=8> */
.L_x_10114:
[----:B------:R-:W-:Y:S05]  /*6250*/  BSYNC.RECONVERGENT B0 ;  /* 0x0000000000007941 */ /* 0x000fea0003800200 */
.L_x_10112:
[-C--:B------:R-:W-:Y:S01]  /*6260*/  ISETP.GE.AND P2, PT, R164, R160.reuse, PT ;  /* 0x000000a0a400720c */ /* 0x080fe20003f46270 */
[C---:B------:R-:W-:Y:S01]  /*6270*/  IMAD.SHL.U32 R4, R146.reuse, 0x20, RZ ;  /* 0x0000002092047824 */ /* 0x040fe200078e00ff */
[----:B------:R-:W-:Y:S02]  /*6280*/  ISETP.GE.AND P1, PT, R149, R160, PT ;  /* 0x000000a09500720c */ /* 0x000fe40003f26270 */
[C---:B------:R-:W-:Y:S02]  /*6290*/  LEA R6, P3, R146.reuse, R154, 0x5 ;  /* 0x0000009a92067211 */ /* 0x040fe400078628ff */
        /* <DEDUP_REMOVED lines=54> */
[----:B------:R-:W5:Y:S04]  /*6600*/  LD.E R122, desc[UR4][R2.64+0x18c] ;  /* 0x00018c04027a7980 */ /* 0x000f68000c101900 */
        /* <DEDUP_REMOVED lines=18> */
[----:B------:R-:W-:Y:S07]  /*6730*/  LDSM.16.M88.4 R112, [R136+0x4800] ;  /* 0x004800008870783b */ /* 0x000fee0000000200 */
[C---:B--2---:R-:W-:Y:S08]  /*6740*/  HMMA.16816.F32 R16, R104.reuse, R108, R16 ;  /* 0x0000006c6810723c */ /* 0x044ff00000001810 */
[----:B------:R-:W-:Y:S01]  /*6750*/  HMMA.16816.F32 R12, R104, R110, R12 ;  /* 0x0000006e680c723c */ /* 0x000fe2000000180c */
[----:B------:R-:W1:Y:S04]  /*6760*/  LDSM.16.M88.4 R108, [R140] ;  /* 0x000000008c6c783b */ /* 0x000e680000000200 */
[----:B------:R-:W2:Y:S03]  /*6770*/  LDSM.16.M88.4 R104, [R136+0x5000] ;  /* 0x005000008868783b */ /* 0x000ea60000000200 */
        /* <DEDUP_REMOVED lines=34> */
[----:B------:R-:W-:Y:S07]  /*69a0*/  LDSM.16.M88.4 R116, [R137+0x7000] ;  /* 0x007000008974783b */ /* 0x000fee0000000200 */
[C---:B-1----:R-:W-:Y:S08]  /*69b0*/  HMMA.16816.F32 R16, R108.reuse, R112, R16 ;  /* 0x000000706c10723c */ /* 0x042ff00000001810 */
[----:B------:R-:W-:Y:S01]  /*69c0*/  HMMA.16816.F32 R12, R108, R114, R12 ;  /* 0x000000726c0c723c */ /* 0x000fe2000000180c */
[----:B------:R-:W-:Y:S04]  /*69d0*/  LDSM.16.M88.4 R108, [R141+0x2000] ;  /* 0x002000008d6c783b */ /* 0x000fe80000000200 */
[----:B------:R-:W1:Y:S03]  /*69e0*/  LDSM.16.M88.4 R112, [R137+0x6000] ;  /* 0x006000008970783b */ /* 0x000e660000000200 */
        /* <DEDUP_REMOVED lines=27> */
[----:B------:R-:W-:Y:S01]  /*6ba0*/  HMMA.16816.F32 R4, R108, R114, R4 ;  /* 0x000000726c04723c */ /* 0x000fe20000001804 */
[----:B------:R-:W1:Y:S01]  /*6bb0*/  LDSM.16.M88.4 R112, [R135+0x7800] ;  /* 0x007800008770783b */ /* 0x000e620000000200 */
[----:B------:R-:W-:-:S06]  /*6bc0*/  DEPBAR.LE SB0, 0x0 ;  /* 0x000080000000791a */ /* 0x000fcc0000000000 */
[----:B------:R-:W-:Y:S03]  /*6bd0*/  HMMA.16816.F32 R32, R108, R104, R32 ;  /* 0x000000686c20723c */ /* 0x000fe60000001820 */
[----:B------:R-:W-:-:S05]  /*6be0*/  FMUL.FTZ R8, R8, R122 ;  /* 0x0000007a08087220 */ /* 0x000fca0000410000 */
[----:B------:R-:W-:Y:S01]  /*6bf0*/  HMMA.16816.F32 R28, R108, R106, R28 ;  /* 0x0000006a6c1c723c */ /* 0x000fe2000000181c */
[----:B------:R-:W-:-:S07]  /*6c00*/  FMUL.FTZ R9, R9, R122 ;  /* 0x0000007a09097220 */ /* 0x000fce0000410000 */
[C---:B------:R-:W-:Y:S08]  /*6c10*/  HMMA.16816.F32 R24, R108.reuse, R116, R24 ;  /* 0x000000746c18723c */ /* 0x040ff00000001818 */
[C---:B------:R-:W-:Y:S08]  /*6c20*/  HMMA.16816.F32 R20, R108.reuse, R118, R20 ;  /* 0x000000766c14723c */ /* 0x040ff00000001814 */
[C---:B-1----:R-:W-:Y:S08]  /*6c30*/  HMMA.16816.F32 R16, R108.reuse, R112, R16 ;  /* 0x000000706c10723c */ /* 0x042ff00000001810 */
[----:B------:R-:W-:Y:S01]  /*6c40*/  HMMA.16816.F32 R12, R108, R114, R12 ;  /* 0x000000726c0c723c */ /* 0x000fe2000000180c */
[-C--:B------:R-:W-:Y:S01]  /*6c50*/  FMUL.FTZ R109, R10, R122.reuse ;  /* 0x0000007a0a6d7220 */ /* 0x080fe20000410000 */
[----:B------:R-:W-:Y:S01]  /*6c60*/  MUFU.TANH R8, R8 ;  /* 0x0000000800087308 */ /* 0x000fe20000002400 */
[-C--:B------:R-:W-:Y:S01]  /*6c70*/  FMUL.FTZ R5, R5, R122.reuse ;  /* 0x0000007a05057220 */ /* 0x080fe20000410000 */
[----:B------:R-:W-:-:S06]  /*6c80*/  FMUL.FTZ R11, R11, R122 ;  /* 0x0000007a0b0b7220 */ /* 0x000fcc0000410000 */
[----:B------:R-:W1:Y:S01]  /*6c90*/  MUFU.TANH R109, R109 ;  /* 0x0000006d006d7308 */ /* 0x000e620000002400 */
[----:B------:R-:W-:-:S07]  /*6ca0*/  FMUL.FTZ R4, R4, R122 ;  /* 0x0000007a04047220 */ /* 0x000fce0000410000 */
[----:B------:R2:W-:Y:S01]  /*6cb0*/  MUFU.TANH R104, R9 ;  /* 0x0000000900687308 */ /* 0x0005e20000002400 */
[----:B------:R-:W-:-:S07]  /*6cc0*/  FMUL.FTZ R6, R6, R122 ;  /* 0x0000007a06067220 */ /* 0x000fce0000410000 */
[----:B------:R3:W-:Y:S01]  /*6cd0*/  MUFU.TANH R10, R5 ;  /* 0x00000005000a7308 */ /* 0x0007e20000002400 */
[----:B--2---:R-:W-:-:S07]  /*6ce0*/  IMAD R9, R123, 0x40, R120 ;  /* 0x000000407b097824 */ /* 0x004fce00078e0278 */
[----:B------:R-:W2:Y:S01]  /*6cf0*/  MUFU.TANH R106, R11 ;  /* 0x0000000b006a7308 */ /* 0x000ea20000002400 */
[----:B---3--:R-:W-:-:S07]  /*6d00*/  VIADD R5, R9, 0xffffff80 ;  /* 0xffffff8009057836 */ /* 0x008fce0000000000 */
[----:B------:R-:W3:Y:S01]  /*6d10*/  MUFU.TANH R4, R4 ;  /* 0x0000000400047308 */ /* 0x000ee20000002400 */
[-C--:B------:R-:W-:Y:S02]  /*6d20*/  ISETP.GT.AND P4, PT, R102, R5.reuse, PT ;  /* 0x000000056600720c */ /* 0x080fe40003f84270 */
[----:B------:R-:W-:-:S05]  /*6d30*/  ISETP.GT.AND P5, PT, R121, R5, PT ;  /* 0x000000057900720c */ /* 0x000fca0003fa4270 */
[----:B------:R4:W5:Y:S01]  /*6d40*/  MUFU.TANH R108, R6 ;  /* 0x00000006006c7308 */ /* 0x0009620000002400 */
[C---:B------:R-:W-:Y:S02]  /*6d50*/  ISETP.GE.AND P6, PT, R5.reuse, R166, PT ;  /* 0x000000a60500720c */ /* 0x040fe40003fc6270 */
[----:B------:R-:W-:Y:S02]  /*6d60*/  ISETP.GE.AND P3, PT, R5, R163, PT ;  /* 0x000000a30500720c */ /* 0x000fe40003f66270 */
[----:B-1----:R-:W-:Y:S02]  /*6d70*/  FSEL R5, R109, -INF , !P4 ;  /* 0xff8000006d057808 */ /* 0x002fe40006000000 */
[----:B------:R-:W-:Y:S01]  /*6d80*/  FSEL R8, R8, -INF , !P5 ;  /* 0xff80000008087808 */ /* 0x000fe20006800000 */
[-C--:B------:R-:W-:Y:S01]  /*6d90*/  FMUL.FTZ R7, R7, R122.reuse ;  /* 0x0000007a07077220 */ /* 0x080fe20000410000 */
[----:B------:R-:W-:Y:S01]  /*6da0*/  FSEL R5, R5, -INF , !P3 ;  /* 0xff80000005057808 */ /* 0x000fe20005800000 */
[-C--:B------:R-:W-:Y:S01]  /*6db0*/  FMUL.FTZ R103, R32, R122.reuse ;  /* 0x0000007a20677220 */ /* 0x080fe20000410000 */
[----:B------:R-:W-:Y:S01]  /*6dc0*/  FMUL.FTZ R32, R33, R122 ;  /* 0x0000007a21207220 */ /* 0x000fe20000410000 */
[----:B----4-:R-:W-:-:S02]  /*6dd0*/  VIADD R6, R9, 0xffffff81 ;  /* 0xffffff8109067836 */ /* 0x010fc40000000000 */
[----:B------:R-:W-:Y:S01]  /*6de0*/  FMUL.FTZ R33, R28, R122 ;  /* 0x0000007a1c217220 */ /* 0x000fe20000410000 */
[----:B------:R-:W-:Y:S02]  /*6df0*/  FSEL R8, R8, -INF , !P6 ;  /* 0xff80000008087808 */ /* 0x000fe40007000000 */
[-C--:B------:R-:W-:Y:S01]  /*6e00*/  ISETP.GT.AND P3, PT, R102, R6.reuse, PT ;  /* 0x000000066600720c */ /* 0x080fe20003f64270 */
[----:B------:R-:W-:Y:S01]  /*6e10*/  VIADD R28, R9, 0xffffff88 ;  /* 0xffffff88091c7836 */ /* 0x000fe20000000000 */
[----:B------:R-:W-:Y:S01]  /*6e20*/  ISETP.GT.AND P5, PT, R121, R6, PT ;  /* 0x000000067900720c */ /* 0x000fe20003fa4270 */
[----:B------:R1:W4:Y:S01]  /*6e30*/  MUFU.TANH R105, R7 ;  /* 0x0000000700697308 */ /* 0x0003220000002400 */
[C---:B------:R-:W-:Y:S02]  /*6e40*/  ISETP.GE.AND P6, PT, R6.reuse, R166, PT ;  /* 0x000000a60600720c */ /* 0x040fe40003fc6270 */
[----:B------:R-:W-:Y:S02]  /*6e50*/  ISETP.GE.AND P4, PT, R6, R163, PT ;  /* 0x000000a30600720c */ /* 0x000fe40003f86270 */
[----:B--2---:R-:W-:Y:S01]  /*6e60*/  FSEL R6, R106, -INF , !P3 ;  /* 0xff8000006a067808 */ /* 0x004fe20005800000 */
[----:B------:R-:W-:-:S03]  /*6e70*/  FMUL.FTZ R107, R34, R122 ;  /* 0x0000007a226b7220 */ /* 0x000fc60000410000 */
[----:B------:R-:W-:Y:S02]  /*6e80*/  FSEL R6, R6, -INF , !P4 ;  /* 0xff80000006067808 */ /* 0x000fe40006000000 */
[----:B------:R-:W-:Y:S01]  /*6e90*/  ISETP.GT.AND P4, PT, R102, R28, PT ;  /* 0x0000001c6600720c */ /* 0x000fe20003f84270 */
[----:B------:R-:W-:Y:S01]  /*6ea0*/  FMUL.FTZ R11, R29, R122 ;  /* 0x0000007a1d0b7220 */ /* 0x000fe20000410000 */
[----:B------:R-:W-:Y:S02]  /*6eb0*/  ISETP.GE.AND P3, PT, R28, R163, PT ;  /* 0x000000a31c00720c */ /* 0x000fe40003f66270 */
[----:B-1----:R-:W-:Y:S02]  /*6ec0*/  FSEL R7, R104, -INF , !P5 ;  /* 0xff80000068077808 */ /* 0x002fe40006800000 */
[----:B------:R-:W-:Y:S02]  /*6ed0*/  ISETP.GT.AND P5, PT, R121, R28, PT ;  /* 0x0000001c7900720c */ /* 0x000fe40003fa4270 */
[----:B------:R-:W-:Y:S01]  /*6ee0*/  FSEL R7, R7, -INF , !P6 ;  /* 0xff80000007077808 */ /* 0x000fe20007000000 */
[----:B------:R-:W-:Y:S01]  /*6ef0*/  FMUL.FTZ R29, R30, R122 ;  /* 0x0000007a1e1d7220 */ /* 0x000fe20000410000 */
[----:B------:R-:W-:Y:S01]  /*6f00*/  ISETP.GE.AND P6, PT, R28, R166, PT ;  /* 0x000000a61c00720c */ /* 0x000fe20003fc6270 */
[----:B------:R-:W1:Y:S01]  /*6f10*/  MUFU.TANH R107, R107 ;  /* 0x0000006b006b7308 */ /* 0x000e620000002400 */
[----:B---3--:R-:W-:Y:S01]  /*6f20*/  FSEL R28, R4, -INF , !P5 ;  /* 0xff800000041c7808 */ /* 0x008fe20006800000 */
[----:B------:R-:W-:Y:S01]  /*6f30*/  VIADD R30, R9, 0xffffff89 ;  /* 0xffffff89091e7836 */ /* 0x000fe20000000000 */
[----:B-----5:R-:W-:Y:S01]  /*6f40*/  FSEL R4, R108, -INF , !P4 ;  /* 0xff8000006c047808 */ /* 0x020fe20006000000 */
[----:B------:R-:W-:Y:S01]  /*6f50*/  FMUL.FTZ R34, R35, R122 ;  /* 0x0000007a23227220 */ /* 0x000fe20000410000 */
[----:B------:R-:W-:-:S02]  /*6f60*/  FSEL R28, R28, -INF , !P6 ;  /* 0xff8000001c1c7808 */ /* 0x000fc40007000000 */
[----:B------:R-:W-:Y:S01]  /*6f70*/  FSEL R4, R4, -INF , !P3 ;  /* 0xff80000004047808 */ /* 0x000fe20005800000 */
[----:B------:R-:W2:Y:S01]  /*6f80*/  MUFU.TANH R103, R103 ;  /* 0x0000006700677308 */ /* 0x000ea20000002400 */
[-C--:B------:R-:W-:Y:S02]  /*6f90*/  ISETP.GT.AND P3, PT, R102, R30.reuse, PT ;  /* 0x0000001e6600720c */ /* 0x080fe40003f64270 */
[----:B------:R-:W-:Y:S02]  /*6fa0*/  ISETP.GT.AND P5, PT, R121, R30, PT ;  /* 0x0000001e7900720c */ /* 0x000fe40003fa4270 */
[C---:B------:R-:W-:Y:S02]  /*6fb0*/  ISETP.GE.AND P6, PT, R30.reuse, R166, PT ;  /* 0x000000a61e00720c */ /* 0x040fe40003fc6270 */
[----:B------:R-:W-:Y:S01]  /*6fc0*/  ISETP.GE.AND P4, PT, R30, R163, PT ;  /* 0x000000a31e00720c */ /* 0x000fe20003f86270 */
[----:B------:R-:W-:Y:S01]  /*6fd0*/  FMUL.FTZ R30, R24, R122 ;  /* 0x0000007a181e7220 */ /* 0x000fe20000410000 */
[----:B------:R-:W3:Y:S01]  /*6fe0*/  MUFU.TANH R34, R34 ;  /* 0x0000002200227308 */ /* 0x000ee20000002400 */
[----:B------:R-:W-:Y:S01]  /*6ff0*/  VIADD R104, R9, 0xffffff90 ;  /* 0xffffff9009687836 */ /* 0x000fe20000000000 */
[----:B----4-:R-:W-:-:S04]  /*7000*/  FSEL R24, R105, -INF , !P3 ;  /* 0xff80000069187808 */ /* 0x010fc80005800000 */
[----:B------:R-:W-:Y:S02]  /*7010*/  FSEL R24, R24, -INF , !P4 ;  /* 0xff80000018187808 */ /* 0x000fe40006000000 */
[----:B------:R-:W4:Y:S01]  /*7020*/  MUFU.TANH R32, R32 ;  /* 0x0000002000207308 */ /* 0x000f220000002400 */
[-C--:B------:R-:W-:Y:S02]  /*7030*/  ISETP.GT.AND P4, PT, R102, R104.reuse, PT ;  /* 0x000000686600720c */ /* 0x080fe40003f84270 */
[----:B------:R-:W-:Y:S01]  /*7040*/  FSEL R10, R10, -INF , !P5 ;  /* 0xff8000000a0a7808 */ /* 0x000fe20006800000 */
[----:B------:R-:W-:Y:S01]  /*7050*/  VIADD R35, R9, 0xffffff91 ;  /* 0xffffff9109237836 */ /* 0x000fe20000000000 */
[----:B------:R-:W-:Y:S02]  /*7060*/  ISETP.GT.AND P5, PT, R121, R104, PT ;  /* 0x000000687900720c */ /* 0x000fe40003fa4270 */
[----:B------:R-:W-:Y:S01]  /*7070*/  ISETP.GE.AND P3, PT, R104, R163, PT ;  /* 0x000000a36800720c */ /* 0x000fe20003f66270 */
[----:B------:R-:W5:Y:S01]  /*7080*/  MUFU.TANH R29, R29 ;  /* 0x0000001d001d7308 */ /* 0x000f620000002400 */
[----:B-1----:R-:W-:Y:S01]  /*7090*/  FSEL R107, R107, -INF , !P4 ;  /* 0xff8000006b6b7808 */ /* 0x002fe20006000000 */
[----:B------:R-:W-:Y:S01]  /*70a0*/  FMUL.FTZ R31, R31, R122 ;  /* 0x0000007a1f1f7220 */ /* 0x000fe20000410000 */
[----:B------:R-:W-:-:S02]  /*70b0*/  FSEL R10, R10, -INF , !P6 ;  /* 0xff8000000a0a7808 */ /* 0x000fc40007000000 */
[----:B------:R-:W-:Y:S02]  /*70c0*/  ISETP.GE.AND P6, PT, R104, R166, PT ;  /* 0x000000a66800720c */ /* 0x000fe40003fc6270 */
[----:B--2---:R-:W-:Y:S02]  /*70d0*/  FSEL R103, R103, -INF , !P5 ;  /* 0xff80000067677808 */ /* 0x004fe40006800000 */
[----:B------:R-:W-:Y:S02]  /*70e0*/  FSEL R194, R107, -INF , !P3 ;  /* 0xff8000006bc27808 */ /* 0x000fe40005800000 */
[-C--:B------:R-:W-:Y:S01]  /*70f0*/  ISETP.GT.AND P3, PT, R102, R35.reuse, PT ;  /* 0x000000236600720c */ /* 0x080fe20003f64270 */
[----:B------:R-:W1:Y:S01]  /*7100*/  MUFU.TANH R33, R33 ;  /* 0x0000002100217308 */ /* 0x000e620000002400 */
[----:B------:R-:W-:Y:S02]  /*7110*/  FSEL R170, R103, -INF , !P6 ;  /* 0xff80000067aa7808 */ /* 0x000fe40007000000 */
[----:B------:R-:W-:-:S02]  /*7120*/  ISETP.GT.AND P5, PT, R121, R35, PT ;  /* 0x000000237900720c */ /* 0x000fc40003fa4270 */
[C---:B------:R-:W-:Y:S02]  /*7130*/  ISETP.GE.AND P6, PT, R35.reuse, R166, PT ;  /* 0x000000a62300720c */ /* 0x040fe40003fc6270 */
[----:B------:R-:W-:Y:S01]  /*7140*/  ISETP.GE.AND P4, PT, R35, R163, PT ;  /* 0x000000a32300720c */ /* 0x000fe20003f86270 */
[----:B------:R-:W2:Y:S01]  /*7150*/  MUFU.TANH R31, R31 ;  /* 0x0000001f001f7308 */ /* 0x000ea20000002400 */
[----:B------:R-:W-:Y:S01]  /*7160*/  VIADD R35, R9, 0xffffff98 ;  /* 0xffffff9809237836 */ /* 0x000fe20000000000 */
[----:B---3--:R-:W-:Y:S01]  /*7170*/  FSEL R34, R34, -INF , !P3 ;  /* 0xff80000022227808 */ /* 0x008fe20005800000 */
[----:B------:R-:W-:Y:S01]  /*7180*/  FMUL.FTZ R26, R26, R122 ;  /* 0x0000007a1a1a7220 */ /* 0x000fe20000410000 */
[----:B----4-:R-:W-:Y:S02]  /*7190*/  FSEL R32, R32, -INF , !P5 ;  /* 0xff80000020207808 */ /* 0x010fe40006800000 */
[----:B------:R-:W-:Y:S02]  /*71a0*/  FSEL R128, R34, -INF , !P4 ;  /* 0xff80000022807808 */ /* 0x000fe40006000000 */
[----:B------:R-:W3:Y:S01]  /*71b0*/  MUFU.TANH R11, R11 ;  /* 0x0000000b000b7308 */ /* 0x000ee20000002400 */
[----:B------:R-:W-:-:S02]  /*71c0*/  ISETP.GT.AND P4, PT, R102, R35, PT ;  /* 0x000000236600720c */ /* 0x000fc40003f84270 */
[----:B------:R-:W-:Y:S02]  /*71d0*/  FSEL R178, R32, -INF , !P6 ;  /* 0xff80000020b27808 */ /* 0x000fe40007000000 */
[----:B------:R-:W-:Y:S02]  /*71e0*/  ISETP.GT.AND P5, PT, R121, R35, PT ;  /* 0x000000237900720c */ /* 0x000fe40003fa4270 */
[C---:B------:R-:W-:Y:S01]  /*71f0*/  ISETP.GE.AND P6, PT, R35.reuse, R166, PT ;  /* 0x000000a62300720c */ /* 0x040fe20003fc6270 */
[----:B------:R-:W4:Y:S01]  /*7200*/  MUFU.TANH R26, R26 ;  /* 0x0000001a001a7308 */ /* 0x000f220000002400 */
[----:B------:R-:W-:Y:S01]  /*7210*/  ISETP.GE.AND P3, PT, R35, R163, PT ;  /* 0x000000a32300720c */ /* 0x000fe20003f66270 */
[----:B------:R-:W-:Y:S01]  /*7220*/  VIADD R35, R9, 0xffffff99 ;  /* 0xffffff9909237836 */ /* 0x000fe20000000000 */
[----:B-----5:R-:W-:Y:S01]  /*7230*/  FSEL R29, R29, -INF , !P4 ;  /* 0xff8000001d1d7808 */ /* 0x020fe20006000000 */
[-C--:B------:R-:W-:Y:S01]  /*7240*/  FMUL.FTZ R25, R25, R122.reuse ;  /* 0x0000007a19197220 */ /* 0x080fe20000410000 */
[----:B------:R-:W-:-:S02]  /*7250*/  FMUL.FTZ R103, R27, R122 ;  /* 0x0000007a1b677220 */ /* 0x000fc40000410000 */
[----:B------:R-:W-:Y:S01]  /*7260*/  FSEL R130, R29, -INF , !P3 ;  /* 0xff8000001d827808 */ /* 0x000fe20005800000 */
[----:B------:R-:W5:Y:S01]  /*7270*/  MUFU.TANH R30, R30 ;  /* 0x0000001e001e7308 */ /* 0x000f620000002400 */
[-C--:B------:R-:W-:Y:S02]  /*7280*/  ISETP.GT.AND P3, PT, R102, R35.reuse, PT ;  /* 0x000000236600720c */ /* 0x080fe40003f64270 */
[----:B-1----:R-:W-:Y:S01]  /*7290*/  FSEL R33, R33, -INF , !P5 ;  /* 0xff80000021217808 */ /* 0x002fe20006800000 */
[----:B------:R-:W-:Y:S01]  /*72a0*/  VIADD R34, R9, 0xffffffa0 ;  /* 0xffffffa009227836 */ /* 0x000fe20000000000 */
[----:B------:R-:W-:Y:S02]  /*72b0*/  ISETP.GT.AND P5, PT, R121, R35, PT ;  /* 0x000000237900720c */ /* 0x000fe40003fa4270 */
[----:B------:R-:W-:Y:S01]  /*72c0*/  ISETP.GE.AND P4, PT, R35, R163, PT ;  /* 0x000000a32300720c */ /* 0x000fe20003f86270 */
[----:B------:R-:W1:Y:S01]  /*72d0*/  MUFU.TANH R25, R25 ;  /* 0x0000001900197308 */ /* 0x000e620000002400 */
[----:B--2---:R-:W-:-:S02]  /*72e0*/  FSEL R31, R31, -INF , !P3 ;  /* 0xff8000001f1f7808 */ /* 0x004fc40005800000 */
[----:B------:R-:W-:Y:S02]  /*72f0*/  FSEL R196, R33, -INF , !P6 ;  /* 0xff80000021c47808 */ /* 0x000fe40007000000 */
[----:B---3--:R-:W-:-:S03]  /*7300*/  FSEL R11, R11, -INF , !P5 ;  /* 0xff8000000b0b7808 */ /* 0x008fc60006800000 */
[----:B------:R-:W2:Y:S01]  /*7310*/  MUFU.TANH R32, R103 ;  /* 0x0000006700207308 */ /* 0x000ea20000002400 */
[----:B------:R-:W-:Y:S01]  /*7320*/  ISETP.GE.AND P6, PT, R35, R166, PT ;  /* 0x000000a62300720c */ /* 0x000fe20003fc6270 */
[----:B------:R-:W-:Y:S01]  /*7330*/  FMUL.FTZ R33, R22, R122 ;  /* 0x0000007a16217220 */ /* 0x000fe20000410000 */
[----:B------:R-:W-:Y:S02]  /*7340*/  FSEL R192, R31, -INF , !P4 ;  /* 0xff8000001fc07808 */ /* 0x000fe40006000000 */
[----:B------:R-:W-:Y:S01]  /*7350*/  ISETP.GT.AND P4, PT, R102, R34, PT ;  /* 0x000000226600720c */ /* 0x000fe20003f84270 */
[----:B------:R-:W-:Y:S01]  /*7360*/  FMUL.FTZ R27, R20, R122 ;  /* 0x0000007a141b7220 */ /* 0x000fe20000410000 */
[----:B------:R-:W-:Y:S01]  /*7370*/  FSEL R198, R11, -INF , !P6 ;  /* 0xff8000000bc67808 */ /* 0x000fe20007000000 */
[----:B------:R-:W-:Y:S01]  /*7380*/  VIADD R29, R9, 0xffffffa1 ;  /* 0xffffffa1091d7836 */ /* 0x000fe20000000000 */
[----:B------:R-:W-:Y:S01]  /*7390*/  ISETP.GT.AND P5, PT, R121, R34, PT ;  /* 0x000000227900720c */ /* 0x000fe20003fa4270 */
[----:B------:R-:W3:Y:S01]  /*73a0*/  MUFU.TANH R11, R33 ;  /* 0x00000021000b7308 */ /* 0x000ee20000002400 */
[----:B------:R-:W-:-:S02]  /*73b0*/  ISETP.GE.AND P3, PT, R34, R163, PT ;  /* 0x000000a32200720c */ /* 0x000fc40003f66270 */
[----:B----4-:R-:W-:Y:S01]  /*73c0*/  FSEL R26, R26, -INF , !P4 ;  /* 0xff8000001a1a7808 */ /* 0x010fe20006000000 */
[-C--:B------:R-:W-:Y:S01]  /*73d0*/  FMUL.FTZ R20, R21, R122.reuse ;  /* 0x0000007a15147220 */ /* 0x080fe20000410000 */
[----:B------:R-:W-:Y:S01]  /*73e0*/  FMUL.FTZ R21, R23, R122 ;  /* 0x0000007a17157220 */ /* 0x000fe20000410000 */
[----:B------:R-:W-:Y:S02]  /*73f0*/  ISETP.GE.AND P6, PT, R34, R166, PT ;  /* 0x000000a62200720c */ /* 0x000fe40003fc6270 */
[----:B-----5:R-:W-:Y:S02]  /*7400*/  FSEL R30, R30, -INF , !P5 ;  /* 0xff8000001e1e7808 */ /* 0x020fe40006800000 */
[----:B------:R-:W-:Y:S01]  /*7410*/  FSEL R184, R26, -INF , !P3 ;  /* 0xff8000001ab87808 */ /* 0x000fe20005800000 */
[----:B------:R-:W4:Y:S01]  /*7420*/  MUFU.TANH R27, R27 ;  /* 0x0000001b001b7308 */ /* 0x000f220000002400 */
[-C--:B------:R-:W-:Y:S02]  /*7430*/  ISETP.GT.AND P5, PT, R121, R29.reuse, PT ;  /* 0x0000001d7900720c */ /* 0x080fe40003fa4270 */
[----:B------:R-:W-:Y:S01]  /*7440*/  ISETP.GT.AND P3, PT, R102, R29, PT ;  /* 0x0000001d6600720c */ /* 0x000fe20003f64270 */
[----:B------:R-:W-:Y:S01]  /*7450*/  VIADD R22, R9, 0xffffffa8 ;  /* 0xffffffa809167836 */ /* 0x000fe20000000000 */
[----:B------:R-:W-:-:S02]  /*7460*/  FSEL R182, R30, -INF , !P6 ;  /* 0xff8000001eb67808 */ /* 0x000fc40007000000 */
[C---:B------:R-:W-:Y:S01]  /*7470*/  ISETP.GE.AND P6, PT, R29.reuse, R166, PT ;  /* 0x000000a61d00720c */ /* 0x040fe20003fc6270 */
[----:B------:R-:W5:Y:S01]  /*7480*/  MUFU.TANH R21, R21 ;  /* 0x0000001500157308 */ /* 0x000f620000002400 */
[----:B------:R-:W-:Y:S02]  /*7490*/  ISETP.GE.AND P4, PT, R29, R163, PT ;  /* 0x000000a31d00720c */ /* 0x000fe40003f86270 */
[----:B-1----:R-:W-:Y:S02]  /*74a0*/  FSEL R25, R25, -INF , !P5 ;  /* 0xff80000019197808 */ /* 0x002fe40006800000 */
[----:B--2---:R-:W-:Y:S02]  /*74b0*/  FSEL R32, R32, -INF , !P3 ;  /* 0xff80000020207808 */ /* 0x004fe40005800000 */
[----:B------:R-:W-:Y:S01]  /*74c0*/  FSEL R186, R25, -INF , !P6 ;  /* 0xff80000019ba7808 */ /* 0x000fe20007000000 */
[----:B------:R-:W1:Y:S01]  /*74d0*/  MUFU.TANH R20, R20 ;  /* 0x0000001400147308 */ /* 0x000e620000002400 */
[----:B------:R-:W-:Y:S01]  /*74e0*/  FSEL R172, R32, -INF , !P4 ;  /* 0xff80000020ac7808 */ /* 0x000fe20006000000 */
[----:B------:R-:W-:Y:S01]  /*74f0*/  FMUL.FTZ R25, R18, R122 ;  /* 0x0000007a12197220 */ /* 0x000fe20000410000 */
[----:B------:R-:W-:Y:S01]  /*7500*/  ISETP.GT.AND P4, PT, R102, R22, PT ;  /* 0x000000166600720c */ /* 0x000fe20003f84270 */
[----:B------:R-:W-:Y:S01]  /*7510*/  FMUL.FTZ R23, R19, R122 ;  /* 0x0000007a13177220 */ /* 0x000fe20000410000 */
[----:B------:R-:W-:-:S02]  /*7520*/  ISETP.GT.AND P5, PT, R121, R22, PT ;  /* 0x000000167900720c */ /* 0x000fc40003fa4270 */
[C---:B------:R-:W-:Y:S01]  /*7530*/  ISETP.GE.AND P6, PT, R22.reuse, R166, PT ;  /* 0x000000a61600720c */ /* 0x040fe20003fc6270 */
[----:B------:R-:W2:Y:S01]  /*7540*/  MUFU.TANH R19, R25 ;  /* 0x0000001900137308 */ /* 0x000ea20000002400 */
[-C--:B------:R-:W-:Y:S01]  /*7550*/  ISETP.GE.AND P3, PT, R22, R163.reuse, PT ;  /* 0x000000a31600720c */ /* 0x080fe20003f66270 */
[----:B------:R-:W-:Y:S01]  /*7560*/  VIADD R22, R9, 0xffffffa9 ;  /* 0xffffffa909167836 */ /* 0x000fe20000000000 */
[----:B---3--:R-:W-:Y:S02]  /*7570*/  FSEL R11, R11, -INF , !P4 ;  /* 0xff8000000b0b7808 */ /* 0x008fe40006000000 */
[----:B----4-:R-:W-:Y:S02]  /*7580*/  FSEL R27, R27, -INF , !P5 ;  /* 0xff8000001b1b7808 */ /* 0x010fe40006800000 */
[----:B------:R-:W-:Y:S02]  /*7590*/  FSEL R176, R11, -INF , !P3 ;  /* 0xff8000000bb07808 */ /* 0x000fe40005800000 */
[----:B------:R-:W-:Y:S01]  /*75a0*/  ISETP.GT.AND P3, PT, R102, R22, PT ;  /* 0x000000166600720c */ /* 0x000fe20003f64270 */
[----:B------:R-:W-:Y:S01]  /*75b0*/  FMUL.FTZ R14, R14, R122 ;  /* 0x0000007a0e0e7220 */ /* 0x000fe20000410000 */
[----:B------:R-:W-:Y:S01]  /*75c0*/  ISETP.GT.AND P5, PT, R121, R22, PT ;  /* 0x000000167900720c */ /* 0x000fe20003fa4270 */
[----:B------:R-:W-:Y:S01]  /*75d0*/  FMUL.FTZ R16, R16, R122 ;  /* 0x0000007a10107220 */ /* 0x000fe20000410000 */
[----:B------:R-:W-:Y:S01]  /*75e0*/  VIADD R18, R9, 0xffffffb0 ;  /* 0xffffffb009127836 */ /* 0x000fe20000000000 */
[----:B------:R-:W-:Y:S01]  /*75f0*/  ISETP.GE.AND P4, PT, R22, R163, PT ;  /* 0x000000a31600720c */ /* 0x000fe20003f86270 */
[----:B------:R-:W3:Y:S01]  /*7600*/  MUFU.TANH R11, R23 ;  /* 0x00000017000b7308 */ /* 0x000ee20000002400 */
[----:B-----5:R-:W-:-:S02]  /*7610*/  FSEL R21, R21, -INF , !P3 ;  /* 0xff80000015157808 */ /* 0x020fc40005800000 */
[----:B------:R-:W-:Y:S02]  /*7620*/  FSEL R188, R27, -INF , !P6 ;  /* 0xff8000001bbc7808 */ /* 0x000fe40007000000 */
[----:B------:R-:W-:Y:S01]  /*7630*/  ISETP.GE.AND P6, PT, R22, R166, PT ;  /* 0x000000a61600720c */ /* 0x000fe20003fc6270 */
[-C--:B------:R-:W-:Y:S01]  /*7640*/  FMUL.FTZ R22, R12, R122.reuse ;  /* 0x0000007a0c167220 */ /* 0x080fe20000410000 */
[----:B-1----:R-:W-:Y:S01]  /*7650*/  FSEL R20, R20, -INF , !P5 ;  /* 0xff80000014147808 */ /* 0x002fe20006800000 */
[-C--:B------:R-:W-:Y:S01]  /*7660*/  FMUL.FTZ R12, R13, R122.reuse ;  /* 0x0000007a0d0c7220 */ /* 0x080fe20000410000 */
[----:B------:R-:W-:Y:S01]  /*7670*/  FSEL R180, R21, -INF , !P4 ;  /* 0xff80000015b47808 */ /* 0x000fe20006000000 */
[----:B------:R-:W-:Y:S01]  /*7680*/  FMUL.FTZ R17, R17, R122 ;  /* 0x0000007a11117220 */ /* 0x000fe20000410000 */
[----:B------:R-:W-:Y:S01]  /*7690*/  ISETP.GT.AND P4, PT, R102, R18, PT ;  /* 0x000000126600720c */ /* 0x000fe20003f84270 */
[----:B------:R-:W1:Y:S01]  /*76a0*/  MUFU.TANH R14, R14 ;  /* 0x0000000e000e7308 */ /* 0x000e620000002400 */
[----:B------:R-:W-:-:S02]  /*76b0*/  FSEL R190, R20, -INF , !P6 ;  /* 0xff80000014be7808 */ /* 0x000fc40007000000 */
[----:B------:R-:W-:Y:S02]  /*76c0*/  ISETP.GT.AND P5, PT, R121, R18, PT ;  /* 0x000000127900720c */ /* 0x000fe40003fa4270 */
[----:B------:R-:W-:-:S03]  /*76d0*/  ISETP.GE.AND P6, PT, R18, R166, PT ;  /* 0x000000a61200720c */ /* 0x000fc60003fc6270 */
[----:B------:R-:W4:Y:S01]  /*76e0*/  MUFU.TANH R16, R16 ;  /* 0x0000001000107308 */ /* 0x000f220000002400 */
[----:B------:R-:W-:Y:S01]  /*76f0*/  ISETP.GE.AND P3, PT, R18, R163, PT ;  /* 0x000000a31200720c */ /* 0x000fe20003f66270 */
[----:B------:R-:W-:Y:S01]  /*7700*/  VIADD R18, R9, 0xffffffb1 ;  /* 0xffffffb109127836 */ /* 0x000fe20000000000 */
[----:B--2---:R-:W-:Y:S01]  /*7710*/  FSEL R19, R19, -INF , !P4 ;  /* 0xff80000013137808 */ /* 0x004fe20006000000 */
[----:B------:R-:W-:-:S04]  /*7720*/  VIADD R13, R9, 0xffffffb8 ;  /* 0xffffffb8090d7836 */ /* 0x000fc80000000000 */
[----:B------:R-:W2:Y:S01]  /*7730*/  MUFU.TANH R12, R12 ;  /* 0x0000000c000c7308 */ /* 0x000ea20000002400 */
[----:B------:R-:W-:Y:S02]  /*7740*/  FSEL R103, R19, -INF , !P3 ;  /* 0xff80000013677808 */ /* 0x000fe40005800000 */
[----:B------:R-:W-:-:S05]  /*7750*/  ISETP.GT.AND P3, PT, R102, R18, PT ;  /* 0x000000126600720c */ /* 0x000fca0003f64270 */
[----:B------:R-:W5:Y:S01]  /*7760*/  MUFU.TANH R17, R17 ;  /* 0x0000001100117308 */ /* 0x000f620000002400 */
[----:B------:R-:W-:Y:S01]  /*7770*/  FMUL.FTZ R15, R15, R122 ;  /* 0x0000007a0f0f7220 */ /* 0x000fe20000410000 */
[----:B---3--:R-:W-:Y:S01]  /*7780*/  FSEL R110, R11, -INF , !P3 ;  /* 0xff8000000b6e7808 */ /* 0x008fe20005800000 */
[----:B------:R-:W-:Y:S01]  /*7790*/  VIADD R9, R9, 0xffffffb9 ;  /* 0xffffffb909097836 */ /* 0x000fe20000000000 */
[----:B------:R-:W-:Y:S01]  /*77a0*/  BAR.SYNC.DEFER_BLOCKING 0x0 ;  /* 0x0000000000007b1d */ /* 0x000fe20000010000 */
[----:B------:R-:W-:-:S05]  /*77b0*/  ISETP.GT.AND P3, PT, R102, R13, PT ;  /* 0x0000000d6600720c */ /* 0x000fca0003f64270 */
[----:B------:R-:W3:Y:S01]  /*77c0*/  MUFU.TANH R20, R22 ;  /* 0x0000001600147308 */ /* 0x000ee20000002400 */
[----:B-1----:R-:W-:Y:S02]  /*77d0*/  FSEL R14, R14, -INF , !P3 ;  /* 0xff8000000e0e7808 */ /* 0x002fe40005800000 */
[----:B----4-:R-:W-:Y:S02]  /*77e0*/  FSEL R16, R16, -INF , !P5 ;  /* 0xff80000010107808 */ /* 0x010fe40006800000 */
[----:B------:R-:W-:-:S03]  /*77f0*/  ISETP.GT.AND P3, PT, R121, R9, PT ;  /* 0x000000097900720c */ /* 0x000fc60003f64270 */
[----:B------:R-:W1:Y:S01]  /*7800*/  MUFU.TANH R11, R15 ;  /* 0x0000000f000b7308 */ /* 0x000e620000002400 */
[----:B------:R-:W-:Y:S02]  /*7810*/  ISETP.GT.AND P5, PT, R121, R18, PT ;  /* 0x000000127900720c */ /* 0x000fe40003fa4270 */
[----:B--2---:R-:W-:Y:S02]  /*7820*/  FSEL R12, R12, -INF , !P3 ;  /* 0xff8000000c0c7808 */ /* 0x004fe40005800000 */
[----:B------:R-:W-:Y:S02]  /*7830*/  FSEL R114, R16, -INF , !P6 ;  /* 0xff80000010727808 */ /* 0x000fe40007000000 */
[----:B-----5:R-:W-:Y:S02]  /*7840*/  FSEL R17, R17, -INF , !P5 ;  /* 0xff80000011117808 */ /* 0x020fe40006800000 */
[----:B------:R-:W-:Y:S02]  /*7850*/  ISETP.GT.U32.AND P3, PT, R127, R150, PT ;  /* 0x000000967f00720c */ /* 0x000fe40003f64070 */
[----:B------:R-:W-:-:S02]  /*7860*/  ISETP.GE.AND P6, PT, R18, R166, PT ;  /* 0x000000a61200720c */ /* 0x000fc40003fc6270 */
[----:B------:R-:W-:Y:S02]  /*7870*/  ISETP.GT.AND P5, PT, R121, R13, PT ;  /* 0x0000000d7900720c */ /* 0x000fe40003fa4270 */
[----:B------:R-:W-:Y:S02]  /*7880*/  ISETP.GE.AND P4, PT, R18, R163, PT ;  /* 0x000000a31200720c */ /* 0x000fe40003f86270 */
[----:B------:R-:W-:Y:S02]  /*7890*/  FSEL R122, R17, -INF , !P6 ;  /* 0xff800000117a7808 */ /* 0x000fe40007000000 */
[----:B---3--:R-:W-:Y:S02]  /*78a0*/  FSEL R20, R20, -INF , !P5 ;  /* 0xff80000014147808 */ /* 0x008fe40006800000 */
[----:B------:R-:W-:Y:S02]  /*78b0*/  ISETP.GE.AND P6, PT, R13, R166, PT ;  /* 0x000000a60d00720c */ /* 0x000fe40003fc6270 */
[----:B------:R-:W-:-:S02]  /*78c0*/  FSEL R110, R110, -INF , !P4 ;  /* 0xff8000006e6e7808 */ /* 0x000fc40006000000 */
[----:B------:R-:W-:Y:S02]  /*78d0*/  ISETP.GE.AND P5, PT, R13, R163, PT ;  /* 0x000000a30d00720c */ /* 0x000fe40003fa6270 */
[----:B------:R-:W-:Y:S02]  /*78e0*/  ISETP.GT.AND P4, PT, R102, R9, PT ;  /* 0x000000096600720c */ /* 0x000fe40003f84270 */
[----:B------:R-:W-:Y:S02]  /*78f0*/  FSEL R115, R20, -INF , !P6 ;  /* 0xff80000014737808 */ /* 0x000fe40007000000 */
[----:B------:R-:W-:Y:S01]  /*7900*/  FSEL R113, R14, -INF , !P5 ;  /* 0xff8000000e717808 */ /* 0x000fe20006800000 */
[----:B------:R-:W-:Y:S01]  /*7910*/  BSSY.RECONVERGENT B1, `(.L_x_10115) ;  /* 0x0000083000017945 */ /* 0x000fe20003800200 */
[C---:B------:R-:W-:Y:S02]  /*7920*/  ISETP.GE.AND P6, PT, R9.reuse, R166, PT ;  /* 0x000000a60900720c */ /* 0x040fe40003fc6270 */
[----:B------:R-:W-:-:S02]  /*7930*/  ISETP.GE.AND P5, PT, R9, R163, PT ;  /* 0x000000a30900720c */ /* 0x000fc40003fa6270 */
[----:B-1----:R-:W-:Y:S02]  /*7940*/  FSEL R11, R11, -INF , !P4 ;  /* 0xff8000000b0b7808 */ /* 0x002fe40006000000 */
[----:B------:R-:W-:Y:S02]  /*7950*/  FSEL R112, R12, -INF , !P6 ;  /* 0xff8000000c707808 */ /* 0x000fe40007000000 */
[----:B------:R-:W-:Y:S01]  /*7960*/  FSEL R102, R11, -INF , !P5 ;  /* 0xff8000000b667808 */ /* 0x000fe20006800000 */
[----:B------:R-:W-:Y:S05]  /*7970*/  @!P3 BRA `(.L_x_10116) ;  /* 0x0000000400f0b947 */ /* 0x000fea0003800000 */
[----:B------:R-:W-:Y:S04]  /*7980*/  BSSY.RECONVERGENT B0, `(.L_x_10117) ;  /* 0x0000048000007945 */ /* 0x000fe80003800200 */
[----:B------:R-:W-:Y:S05]  /*7990*/  @!P0 BRA `(.L_x_10118) ;  /* 0x0000000000f88947 */ /* 0x000fea0003800000 */
[----:B------:R-:W2:Y:S01]  /*79a0*/  LD.E R11, desc[UR4][R2.64+0x170] ;  /* 0x00017004020b7980 */ /* 0x000ea2000c101900 */
        /* <DEDUP_REMOVED lines=9> */
[----:B------:R-:W-:Y:S02]  /*7a40*/  IMAD R20, R12, R9, RZ ;  /* 0x000000090c147224 */ /* 0x000fe400078e02ff */
[----:B------:R-:W-:-:S04]  /*7a50*/  IMAD.MOV.U32 R12, RZ, RZ, RZ ;  /* 0x000000ffff0c7224 */ /* 0x000fc800078e00ff */
[----:B------:R-:W-:Y:S01]  /*7a60*/  IMAD.HI.U32 R20, R13, R20, R12 ;  /* 0x000000140d147227 */ /* 0x000fe200078e000c */
[----:B------:R-:W-:Y:S02]  /*7a70*/  IABS R13, R18 ;  /* 0x00000012000d7213 */ /* 0x000fe40000000000 */
[----:B------:R-:W-:Y:S01]  /*7a80*/  LOP3.LUT R18, R18, R11, RZ, 0x3c, !PT ;  /* 0x0000000b12127212 */ /* 0x000fe200078e3cff */
[----:B------:R-:W-:Y:S02]  /*7a90*/  IMAD.SHL.U32 R12, R127, 0x40, RZ ;  /* 0x000000407f0c7824 */ /* 0x000fe400078e00ff */
[----:B------:R-:W-:-:S03]  /*7aa0*/  IMAD.HI.U32 R16, R20, R13, RZ ;  /* 0x0000000d14107227 */ /* 0x000fc600078e00ff */
[----:B------:R-:W-:Y:S02]  /*7ab0*/  IABS R15, R12 ;  /* 0x0000000c000f7213 */ /* 0x000fe40000000000 */
[----:B------:R-:W-:-:S03]  /*7ac0*/  LOP3.LUT R12, R12, R11, RZ, 0x3c, !PT ;  /* 0x0000000b0c0c7212 */ /* 0x000fc600078e3cff */
[----:B------:R-:W-:-:S04]  /*7ad0*/  IMAD.HI.U32 R17, R20, R15, RZ ;  /* 0x0000000f14117227 */ /* 0x000fc800078e00ff */
[-C--:B------:R-:W-:Y:S01]  /*7ae0*/  IMAD R20, R16, R14.reuse, R13 ;  /* 0x0000000e10147224 */ /* 0x080fe200078e020d */
[----:B------:R-:W-:Y:S01]  /*7af0*/  LOP3.LUT R13, RZ, R11, RZ, 0x33, !PT ;  /* 0x0000000bff0d7212 */ /* 0x000fe200078e33ff */
        /* <DEDUP_REMOVED lines=40> */
.L_x_10118:
        /* <DEDUP_REMOVED lines=8> */
.L_x_10119:
[----:B------:R-:W-:Y:S05]  /*7e00*/  BSYNC.RECONVERGENT B0 ;  /* 0x0000000000007941 */ /* 0x000fea0003800200 */
.L_x_10117:
        /* <DEDUP_REMOVED lines=51> */
.L_x_10116:
[----:B------:R-:W-:Y:S05]  /*8140*/  BSYNC.RECONVERGENT B1 ;  /* 0x0000000000017941 */ /* 0x000fea0003800200 */
.L_x_10115:
[----:B------:R-:W3:Y:S01]  /*8150*/  LD.E R118, desc[UR4][R2.64+0xdc] ;  /* 0x0000dc0402767980 */ /* 0x000ee2000c101900 */
[----:B------:R-:W-:Y:S02]  /*8160*/  FMNMX3.FTZ R9, R100, R8, R7, !PT ;  /* 0x0000000864097276 */ /* 0x000fe40007810007 */
[----:B------:R-:W-:Y:S01]  /*8170*/  FMNMX3.FTZ R11, R0, R5, R6, !PT ;  /* 0x00000005000b7276 */ /* 0x000fe20007810006 */
[----:B------:R-:W-:Y:S01]  /*8180*/  LDSM.16.MT88.4 R32, [R132+0x8000] ;  /* 0x008000008420783b */ /* 0x000fe20000004200 */
[----:B------:R-:W-:Y:S02]  /*8190*/  FMNMX3.FTZ R9, R9, R28, R10, !PT ;  /* 0x0000001c09097276 */ /* 0x000fe4000781000a */
[----:B------:R-:W-:Y:S01]  /*81a0*/  FMNMX3.FTZ R11, R11, R4, R24, !PT ;  /* 0x000000040b0b7276 */ /* 0x000fe20007810018 */
[----:B--2---:R-:W-:Y:S01]  /*81b0*/  LDSM.16.MT88.4 R16, [R134+0x8000] ;  /* 0x008000008610783b */ /* 0x004fe20000004200 */
        /* <DEDUP_REMOVED lines=25> */
[C---:B---3--:R-:W-:Y:S01]  /*8350*/  FMUL.FTZ R101, R118.reuse, R105 ;  /* 0x0000006976657220 */ /* 0x048fe20000410000 */
[C---:B------:R-:W-:Y:S02]  /*8360*/  FMUL.FTZ R119, R118.reuse, R104 ;  /* 0x0000006876777220 */ /* 0x040fe40000410000 */
[----:B------:R-:W-:Y:S02]  /*8370*/  FMUL.FTZ R126, R118, R9 ;  /* 0x00000009767e7220 */ /* 0x000fe40000410000 */
[----:B------:R-:W-:Y:S02]  /*8380*/  FSEL R101, R101, RZ, P1 ;  /* 0x000000ff65657208 */ /* 0x000fe40000800000 */
[----:B------:R-:W-:Y:S02]  /*8390*/  FSEL R119, R119, RZ, P0 ;  /* 0x000000ff77777208 */ /* 0x000fe40000000000 */
[----:B------:R-:W1:Y:S01]  /*83a0*/  MUFU.EX2 R126, R126 ;  /* 0x0000007e007e7308 */ /* 0x000e620000000800 */
[-CC-:B------:R-:W-:Y:S01]  /*83b0*/  FFMA.FTZ R107, R7, R118.reuse, -R101.reuse ;  /* 0x00000076076b7223 */ /* 0x180fe20000010865 */
[----:B------:R-:W-:Y:S01]  /*83c0*/  FSEL R7, R104, RZ, P0 ;  /* 0x000000ff68077208 */ /* 0x000fe20000000000 */
[-CC-:B------:R-:W-:Y:S01]  /*83d0*/  FFMA.FTZ R116, R8, R118.reuse, -R101.reuse ;  /* 0x0000007608747223 */ /* 0x180fe20000010865 */
[-CC-:B------:R-:W-:Y:S01]  /*83e0*/  FFMA.FTZ R109, R28, R118.reuse, -R101.reuse ;  /* 0x000000761c6d7223 */ /* 0x180fe20000010865 */
[-C--:B------:R-:W-:Y:S01]  /*83f0*/  FFMA.FTZ R106, R10, R118.reuse, -R101 ;  /* 0x000000760a6a7223 */ /* 0x080fe20000010865 */
[-C--:B------:R-:W-:Y:S01]  /*8400*/  FFMA.FTZ R117, R5, R118.reuse, -R119 ;  /* 0x0000007605757223 */ /* 0x080fe20000010877 */
[----:B------:R-:W-:Y:S01]  /*8410*/  FADD.FTZ R7, R0, -R7 ;  /* 0x8000000700077221 */ /* 0x000fe20000010000 */
[-CC-:B------:R-:W-:Y:S01]  /*8420*/  FFMA.FTZ R108, R6, R118.reuse, -R119.reuse ;  /* 0x00000076066c7223 */ /* 0x180fe20000010877 */
[-CC-:B------:R-:W-:Y:S01]  /*8430*/  FFMA.FTZ R111, R4, R118.reuse, -R119.reuse ;  /* 0x00000076046f7223 */ /* 0x180fe20000010877 */
[--C-:B------:R-:W-:Y:S01]  /*8440*/  FFMA.FTZ R0, R24, R118, -R119.reuse ;  /* 0x0000007618007223 */ /* 0x100fe20000010877 */
[----:B------:R-:W-:Y:S01]  /*8450*/  FMUL.FTZ R100, R118, R7 ;  /* 0x0000000776647220 */ /* 0x000fe20000410000 */
        /* <DEDUP_REMOVED lines=14> */
[----:B------:R-:W-:Y:S01]  /*8540*/  LDSM.16.MT88.4 R24, [R133+0x8000] ;  /* 0x008000008518783b */ /* 0x000fe20000004200 */
[-C--:B------:R-:W-:Y:S01]  /*8550*/  FMUL.FTZ R44, R44, R126.reuse ;  /* 0x0000007e2c2c7220 */ /* 0x080fe20000410000 */
[----:B------:R-:W3:Y:S01]  /*8560*/  MUFU.EX2 R106, R106 ;  /* 0x0000006a006a7308 */ /* 0x000ee20000000800 */
[----:B------:R-:W-:Y:S01]  /*8570*/  FMUL.FTZ R45, R45, R126 ;  /* 0x0000007e2d2d7220 */ /* 0x000fe20000410000 */
[----:B-1----:R-:W-:Y:S01]  /*8580*/  F2FP.F16.F32.PACK_AB R96, R107, R116 ;  /* 0x000000746b60723e */ /* 0x002fe200000000ff */
[-C--:B------:R-:W-:Y:S01]  /*8590*/  FMUL.FTZ R48, R48, R126.reuse ;  /* 0x0000007e30307220 */ /* 0x080fe20000410000 */
[----:B------:R-:W-:Y:S01]  /*85a0*/  MUFU.EX2 R117, R117 ;  /* 0x0000007500757308 */ /* 0x000fe20000000800 */
[----:B------:R-:W-:Y:S01]  /*85b0*/  FMUL.FTZ R49, R49, R126 ;  /* 0x0000007e31317220 */ /* 0x000fe20000410000 */
[-C--:B--2---:R-:W-:Y:S01]  /*85c0*/  FMUL.FTZ R30, R74, R100.reuse ;  /* 0x000000644a1e7220 */ /* 0x084fe20000410000 */
[-C--:B------:R-:W-:Y:S01]  /*85d0*/  FMUL.FTZ R31, R75, R100.reuse ;  /* 0x000000644b1f7220 */ /* 0x080fe20000410000 */
[----:B------:R-:W1:Y:S01]  /*85e0*/  MUFU.EX2 R108, R108 ;  /* 0x0000006c006c7308 */ /* 0x000e620000000800 */
[----:B------:R-:W2:Y:S01]  /*85f0*/  LDSM.16.MT88.4 R72, [R138+0xa000] ;  /* 0x00a000008a48783b */ /* 0x000ea20000004200 */
[-C--:B------:R-:W-:Y:S01]  /*8600*/  FMUL.FTZ R6, R98, R100.reuse ;  /* 0x0000006462067220 */ /* 0x080fe20000410000 */
[-C--:B------:R-:W-:Y:S01]  /*8610*/  FMUL.FTZ R7, R99, R100.reuse ;  /* 0x0000006463077220 */ /* 0x080fe20000410000 */
[----:B------:R-:W-:Y:S01]  /*8620*/  MUFU.EX2 R111, R111 ;  /* 0x0000006f006f7308 */ /* 0x000fe20000000800 */
[-C--:B------:R-:W-:Y:S01]  /*8630*/  FMUL.FTZ R70, R70, R100.reuse ;  /* 0x0000006446467220 */ /* 0x080fe20000410000 */
[----:B---3--:R-:W-:Y:S01]  /*8640*/  F2FP.F16.F32.PACK_AB R98, R106, R109 ;  /* 0x0000006d6a62723e */ /* 0x008fe200000000ff */
[-C--:B------:R-:W-:Y:S01]  /*8650*/  FMUL.FTZ R71, R71, R100.reuse ;  /* 0x0000006447477220 */ /* 0x080fe20000410000 */
[----:B------:R-:W3:Y:S01]  /*8660*/  MUFU.EX2 R0, R0 ;  /* 0x0000000000007308 */ /* 0x000ee20000000800 */
[-C--:B------:R-:W-:Y:S01]  /*8670*/  FMUL.FTZ R38, R38, R100.reuse ;  /* 0x0000006426267220 */ /* 0x080fe20000410000 */
[-C--:B------:R-:W-:Y:S01]  /*8680*/  FMUL.FTZ R39, R39, R100.reuse ;  /* 0x0000006427277220 */ /* 0x080fe20000410000 */
[-C--:B------:R-:W-:Y:S01]  /*8690*/  FMUL.FTZ R42, R42, R100.reuse ;  /* 0x000000642a2a7220 */ /* 0x080fe20000410000 */
[-C--:B------:R-:W-:Y:S01]  /*86a0*/  FMUL.FTZ R43, R43, R100.reuse ;  /* 0x000000642b2b7220 */ /* 0x080fe20000410000 */
[-C--:B------:R-:W-:Y:S01]  /*86b0*/  FMUL.FTZ R46, R46, R100.reuse ;  /* 0x000000642e2e7220 */ /* 0x080fe20000410000 */
[----:B-1----:R-:W-:Y:S01]  /*86c0*/  F2FP.F16.F32.PACK_AB R97, R108, R117 ;  /* 0x000000756c61723e */ /* 0x002fe200000000ff */
[-C--:B------:R-:W-:Y:S01]  /*86d0*/  FMUL.FTZ R47, R47, R100.reuse ;  /* 0x000000642f2f7220 */ /* 0x080fe20000410000 */
[-C--:B------:R-:W-:Y:S01]  /*86e0*/  FMUL.FTZ R50, R50, R100.reuse ;  /* 0x0000006432327220 */ /* 0x080fe20000410000 */
[----:B------:R-:W-:Y:S01]  /*86f0*/  FMUL.FTZ R51, R51, R100 ;  /* 0x0000006433337220 */ /* 0x000fe20000410000 */
[----:B------:R-:W1:Y:S01]  /*8700*/  LDSM.16.MT88.4 R8, [R138+0x8000] ;  /* 0x008000008a08783b */ /* 0x000e620000004200 */
[-C--:B------:R-:W-:Y:S01]  /*8710*/  FMUL.FTZ R20, R80, R126.reuse ;  /* 0x0000007e50147220 */ /* 0x080fe20000410000 */
[----:B------:R-:W-:Y:S01]  /*8720*/  FMUL.FTZ R21, R81, R126 ;  /* 0x0000007e51157220 */ /* 0x000fe20000410000 */
[-C--:B------:R-:W-:Y:S01]  /*8730*/  FMUL.FTZ R22, R82, R100.reuse ;  /* 0x0000006452167220 */ /* 0x080fe20000410000 */
[----:B---3--:R-:W-:Y:S01]  /*8740*/  F2FP.F16.F32.PACK_AB R99, R0, R111 ;  /* 0x0000006f0063723e */ /* 0x008fe200000000ff */
        /* <DEDUP_REMOVED lines=15> */
[----:B------:R-:W3:Y:S01]  /*8840*/  LDSM.16.MT88.4 R68, [R134+0xa000] ;  /* 0x00a000008644783b */ /* 0x000ee20000004200 */
        /* <DEDUP_REMOVED lines=9> */
[----:B------:R-:W-:Y:S01]  /*88e0*/  FFMA.FTZ R80, R128, R118, -R119 ;  /* 0x0000007680507223 */ /* 0x000fe20000010877 */
        /* <DEDUP_REMOVED lines=10> */
[-CC-:B------:R-:W-:Y:S01]  /*8990*/  FFMA.FTZ R153, R178, R118.reuse, -R101.reuse ;  /* 0x00000076b2997223 */ /* 0x180fe20000010865 */
[-C--:B------:R-:W-:Y:S01]  /*89a0*/  FFMA.FTZ R129, R198, R118.reuse, -R101 ;  /* 0x00000076c6817223 */ /* 0x080fe20000010865 */
[C---:B------:R-:W-:Y:S01]  /*89b0*/  HMMA.16816.F32 R20, R96.reuse, R24, R20 ;  /* 0x000000186014723c */ /* 0x040fe20000001814 */
[-CC-:B------:R-:W-:Y:S01]  /*89c0*/  FFMA.FTZ R167, R194, R118.reuse, -R119.reuse ;  /* 0x00000076c2a77223 */ /* 0x180fe20000010877 */
[-CC-:B------:R-:W-:Y:S01]  /*89d0*/  FFMA.FTZ R131, R130, R118.reuse, -R119.reuse ;  /* 0x0000007682837223 */ /* 0x180fe20000010877 */
[----:B------:R-:W-:Y:S01]  /*89e0*/  FFMA.FTZ R128, R192, R118, -R119 ;  /* 0x00000076c0807223 */ /* 0x000fe20000010877 */
[----:B------:R-:W-:Y:S01]  /*89f0*/  MUFU.EX2 R153, R153 ;  /* 0x0000009900997308 */ /* 0x000fe20000000800 */
[-C--:B------:R-:W-:Y:S01]  /*8a00*/  FMUL.FTZ R64, R64, R126.reuse ;  /* 0x0000007e40407220 */ /* 0x080fe20000410000 */
[----:B------:R-:W-:Y:S01]  /*8a10*/  FMUL.FTZ R65, R65, R126 ;  /* 0x0000007e41417220 */ /* 0x000fe20000410000 */
[-C--:B------:R-:W-:Y:S01]  /*8a20*/  FMUL.FTZ R66, R66, R100.reuse ;  /* 0x0000006442427220 */ /* 0x080fe20000410000 */
[C---:B------:R-:W-:Y:S01]  /*8a30*/  HMMA.16816.F32 R24, R96.reuse, R26, R76 ;  /* 0x0000001a6018723c */ /* 0x040fe2000000184c */
[----:B------:R-:W-:Y:S01]  /*8a40*/  LDSM.16.MT88.4 R76, [R138+0x8800] ;  /* 0x008800008a4c783b */ /* 0x000fe20000004200 */
[----:B------:R-:W-:Y:S01]  /*8a50*/  MUFU.EX2 R129, R129 ;  /* 0x0000008100817308 */ /* 0x000fe20000000800 */
[----:B------:R-:W-:Y:S01]  /*8a60*/  FMUL.FTZ R67, R67, R100 ;  /* 0x0000006443437220 */ /* 0x000fe20000410000 */
[-CC-:B------:R-:W-:Y:S01]  /*8a70*/  FFMA.FTZ R173, R186, R118.reuse, -R101.reuse ;  /* 0x00000076baad7223 */ /* 0x180fe20000010865 */
[-C--:B------:R-:W-:Y:S01]  /*8a80*/  FFMA.FTZ R171, R190, R118.reuse, -R101 ;  /* 0x00000076beab7223 */ /* 0x080fe20000010865 */
[----:B------:R-:W-:Y:S01]  /*8a90*/  MUFU.EX2 R167, R167 ;  /* 0x000000a700a77308 */ /* 0x000fe20000000800 */
[-CC-:B------:R-:W-:Y:S01]  /*8aa0*/  FFMA.FTZ R179, R184, R118.reuse, -R119.reuse ;  /* 0x00000076b8b37223 */ /* 0x180fe20000010877 */
[C---:B-1----:R-:W-:Y:S01]  /*8ab0*/  HMMA.16816.F32 R4, R96.reuse, R8, R4 ;  /* 0x000000086004723c */ /* 0x042fe20000001804 */
[-C--:B------:R-:W-:Y:S01]  /*8ac0*/  FFMA.FTZ R177, R176, R118.reuse, -R119 ;  /* 0x00000076b0b17223 */ /* 0x080fe20000010877 */
[----:B------:R1:W-:Y:S01]  /*8ad0*/  MUFU.EX2 R130, R80 ;  /* 0x0000005000827308 */ /* 0x0003e20000000800 */
[-CC-:B------:R-:W-:Y:S01]  /*8ae0*/  FFMA.FTZ R181, R114, R118.reuse, -R101.reuse ;  /* 0x0000007672b57223 */ /* 0x180fe20000010865 */
[-C--:B------:R-:W-:Y:S01]  /*8af0*/  FFMA.FTZ R114, R122, R118.reuse, -R101 ;  /* 0x000000767a727223 */ /* 0x080fe20000010865 */
[-CC-:B------:R-:W-:Y:S01]  /*8b00*/  FFMA.FTZ R183, R103, R118.reuse, -R119.reuse ;  /* 0x0000007667b77223 */ /* 0x180fe20000010877 */
[----:B------:R-:W-:Y:S01]  /*8b10*/  MUFU.EX2 R131, R131 ;  /* 0x0000008300837308 */ /* 0x000fe20000000800 */
[----:B------:R-:W-:Y:S01]  /*8b20*/  FFMA.FTZ R113, R113, R118, -R119 ;  /* 0x0000007671717223 */ /* 0x000fe20000010877 */
[----:B---3--:R-:W-:Y:S01]  /*8b30*/  HMMA.16816.F32 R44, R96, R68, R44 ;  /* 0x00000044602c723c */ /* 0x008fe2000000182c */
[----:B------:R-:W-:Y:S01]  /*8b40*/  FFMA.FTZ R117, R174, R100, R117 ;  /* 0x00000064ae757223 */ /* 0x000fe20000010075 */
[----:B------:R-:W-:Y:S01]  /*8b50*/  MUFU.EX2 R128, R128 ;  /* 0x0000008000807308 */ /* 0x000fe20000000800 */
[----:B------:R-:W-:-:S02]  /*8b60*/  FFMA.FTZ R116, R175, R126, R116 ;  /* 0x0000007eaf747223 */ /* 0x000fc40000010074 */
[----:B------:R-:W-:Y:S01]  /*8b70*/  FADD.FTZ R108, R108, R117 ;  /* 0x000000756c6c7221 */ /* 0x000fe20000010000 */
[----:B------:R-:W-:Y:S01]  /*8b80*/  MUFU.EX2 R173, R173 ;  /* 0x000000ad00ad7308 */ /* 0x000fe20000000800 */
[----:B------:R-:W-:Y:S01]  /*8b90*/  FADD.FTZ R116, R107, R116 ;  /* 0x000000746b747221 */ /* 0x000fe20000010000 */
[C---:B------:R-:W-:Y:S01]  /*8ba0*/  HMMA.16816.F32 R48, R96.reuse, R70, R48 ;  /* 0x000000466030723c */ /* 0x040fe20000001830 */
[----:B------:R-:W3:Y:S01]  /*8bb0*/  LDSM.16.MT88.4 R68, [R132+0xa000] ;  /* 0x00a000008444783b */ /* 0x000ee20000004200 */
[-CC-:B-1----:R-:W-:Y:S01]  /*8bc0*/  FFMA.FTZ R80, R172, R118.reuse, -R119.reuse ;  /* 0x00000076ac507223 */ /* 0x182fe20000010877 */
[----:B------:R-:W-:Y:S01]  /*8bd0*/  FFMA.FTZ R172, R180, R118, -R119 ;  /* 0x00000076b4ac7223 */ /* 0x000fe20000010877 */
[----:B------:R-:W-:Y:S01]  /*8be0*/  MUFU.EX2 R171, R171 ;  /* 0x000000ab00ab7308 */ /* 0x000fe20000000800 */
[----:B------:R-:W-:Y:S01]  /*8bf0*/  FADD.FTZ R109, R109, R116 ;  /* 0x000000746d6d7221 */ /* 0x000fe20000010000 */
[----:B------:R-:W-:Y:S02]  /*8c00*/  FADD.FTZ R111, R111, R108 ;  /* 0x0000006c6f6f7221 */ /* 0x000fe40000010000 */
[----:B--2---:R-:W-:Y:S01]  /*8c10*/  HMMA.16816.F32 R52, R96, R72, R52 ;  /* 0x000000486034723c */ /* 0x004fe20000001834 */
[----:B------:R-:W-:Y:S01]  /*8c20*/  MUFU.EX2 R179, R179 ;  /* 0x000000b300b37308 */ /* 0x000fe20000000800 */
[----:B------:R-:W-:Y:S01]  /*8c30*/  FADD.FTZ R109, R106, R109 ;  /* 0x0000006d6a6d7221 */ /* 0x000fe20000010000 */
[----:B------:R-:W-:-:S02]  /*8c40*/  FADD.FTZ R0, R0, R111 ;  /* 0x0000006f00007221 */ /* 0x000fc40000010000 */
[----:B------:R-:W-:Y:S03]  /*8c50*/  MUFU.EX2 R176, R80 ;  /* 0x0000005000b07308 */ /* 0x000fe60000000800 */
[C---:B------:R-:W-:Y:S01]  /*8c60*/  HMMA.16816.F32 R56, R96.reuse, R74, R56 ;  /* 0x0000004a6038723c */ /* 0x040fe20000001838 */
[----:B------:R-:W1:Y:S01]  /*8c70*/  LDSM.16.MT88.4 R72, [R134+0x8800] ;  /* 0x008800008648783b */ /* 0x000e620000004200 */
[----:B------:R-:W-:Y:S04]  /*8c80*/  MUFU.EX2 R177, R177 ;  /* 0x000000b100b17308 */ /* 0x000fe80000000800 */
[----:B------:R-:W-:Y:S02]  /*8c90*/  MUFU.EX2 R172, R172 ;  /* 0x000000ac00ac7308 */ /* 0x000fe40000000800 */
[C---:B------:R-:W-:Y:S02]  /*8ca0*/  HMMA.16816.F32 R12, R96.reuse, R16, R12 ;  /* 0x00000010600c723c */ /* 0x040fe4000000180c */
[----:B------:R-:W-:Y:S04]  /*8cb0*/  MUFU.EX2 R181, R181 ;  /* 0x000000b500b57308 */ /* 0x000fe80000000800 */
[----:B------:R-:W2:Y:S02]  /*8cc0*/  MUFU.EX2 R114, R114 ;  /* 0x0000007200727308 */ /* 0x000ea40000000800 */
[C---:B------:R-:W-:Y:S01]  /*8cd0*/  HMMA.16816.F32 R8, R96.reuse, R10, R92 ;  /* 0x0000000a6008723c */ /* 0x040fe2000000185c */
[----:B------:R-:W-:Y:S01]  /*8ce0*/  LDSM.16.MT88.4 R92, [R138+0x9800] ;  /* 0x009800008a5c783b */ /* 0x000fe20000004200 */
[----:B------:R-:W-:Y:S04]  /*8cf0*/  MUFU.EX2 R183, R183 ;  /* 0x000000b700b77308 */ /* 0x000fe80000000800 */
[----:B------:R-:W-:Y:S02]  /*8d00*/  MUFU.EX2 R113, R113 ;  /* 0x0000007100717308 */ /* 0x000fe40000000800 */
[----:B------:R-:W-:Y:S01]  /*8d10*/  HMMA.16816.F32 R16, R96, R18, R84 ;  /* 0x000000126010723c */ /* 0x000fe20000001854 */
[----:B------:R-:W-:Y:S01]  /*8d20*/  LDSM.16.MT88.4 R84, [R134+0x9800] ;  /* 0x009800008654783b */ /* 0x000fe20000004200 */
[----:B--2---:R-:W-:-:S06]  /*8d30*/  F2FP.F16.F32.PACK_AB R100, R114, R181 ;  /* 0x000000b57264723e */ /* 0x004fcc00000000ff */
[C---:B---3--:R-:W-:Y:S01]  /*8d40*/  HMMA.16816.F32 R60, R96.reuse, R68, R60 ;  /* 0x00000044603c723c */ /* 0x048fe2000000183c */
[-CC-:B------:R-:W-:Y:S01]  /*8d50*/  FFMA.FTZ R68, R170, R118.reuse, -R101.reuse ;  /* 0x00000076aa447223 */ /* 0x180fe20000010865 */
[----:B------:R-:W-:Y:S01]  /*8d60*/  FFMA.FTZ R170, R196, R118, -R101 ;  /* 0x00000076c4aa7223 */ /* 0x000fe20000010865 */
[----:B------:R-:W-:Y:S01]  /*8d70*/  F2FP.F16.F32.PACK_AB R69, R130, R167 ;  /* 0x000000a78245723e */ /* 0x000fe200000000ff */
[----:B------:R-:W-:Y:S01]  /*8d80*/  FADD.FTZ R167, R167, R0 ;  /* 0x00000000a7a77221 */ /* 0x000fe20000010000 */
[----:B------:R-:W2:Y:S01]  /*8d90*/  MUFU.EX2 R178, R68 ;  /* 0x0000004400b27308 */ /* 0x000ea20000000800 */
[-C--:B------:R-:W-:Y:S02]  /*8da0*/  MOV R0, R104.reuse ;  /* 0x0000006800007202 */ /* 0x080fe40000000f00 */
[----:B------:R-:W-:Y:S01]  /*8db0*/  HMMA.16816.F32 R64, R96, R70, R64 ;  /* 0x000000466040723c */ /* 0x000fe20000001840 */
[----:B------:R-:W3:Y:S01]  /*8dc0*/  MUFU.EX2 R170, R170 ;  /* 0x000000aa00aa7308 */ /* 0x000ee20000000800 */
[----:B------:R-:W-:Y:S01]  /*8dd0*/  F2FP.F16.F32.PACK_AB R71, R128, R131 ;  /* 0x000000838047723e */ /* 0x000fe200000000ff */
[----:B------:R-:W-:Y:S01]  /*8de0*/  FADD.FTZ R130, R130, R167 ;  /* 0x000000a782827221 */ /* 0x000fe20000010000 */
[----:B------:R-:W-:-:S03]  /*8df0*/  @P3 MOV R0, R104 ;  /* 0x0000006800003202 */ /* 0x000fc60000000f00 */
[----:B------:R-:W-:Y:S01]  /*8e00*/  FADD.FTZ R131, R131, R130 ;  /* 0x0000008283837221 */ /* 0x000fe20000010000 */
[----:B--2---:R-:W-:Y:S01]  /*8e10*/  F2FP.F16.F32.PACK_AB R68, R153, R178 ;  /* 0x000000b29944723e */ /* 0x004fe200000000ff */
[----:B------:R-:W-:Y:S02]  /*8e20*/  FADD.FTZ R178, R178, R109 ;  /* 0x0000006db2b27221 */ /* 0x000fe40000010000 */
[----:B------:R-:W-:Y:S01]  /*8e30*/  FADD.FTZ R128, R128, R131 ;  /* 0x0000008380807221 */ /* 0x000fe20000010000 */
[----:B---3--:R-:W-:Y:S01]  /*8e40*/  F2FP.F16.F32.PACK_AB R70, R129, R170 ;  /* 0x000000aa8146723e */ /* 0x008fe200000000ff */
[----:B------:R-:W-:-:S04]  /*8e50*/  FADD.FTZ R153, R153, R178 ;  /* 0x000000b299997221 */ /* 0x000fc80000010000 */
[----:B------:R-:W-:Y:S02]  /*8e60*/  FADD.FTZ R170, R170, R153 ;  /* 0x00000099aaaa7221 */ /* 0x000fe40000010000 */
[----:B------:R-:W-:Y:S02]  /*8e70*/  HMMA.16816.F32 R4, R68, R76, R4 ;  /* 0x0000004c4404723c */ /* 0x000fe40000001804 */
[----:B------:R-:W-:-:S06]  /*8e80*/  FADD.FTZ R129, R129, R170 ;  /* 0x000000aa81817221 */ /* 0x000fcc0000010000 */
        /* <DEDUP_REMOVED lines=21> */
[----:B------:R-:W-:Y:S01]  /*8fe0*/  HMMA.16816.F32 R64, R68, R74, R64 ;  /* 0x0000004a4440723c */ /* 0x000fe20000001840 */
[----:B------:R-:W1:Y:S01]  /*8ff0*/  LDSM.16.MT88.4 R72, [R134+0x9000] ;  /* 0x009000008648783b */ /* 0x000e620000004200 */
[-CC-:B------:R-:W-:Y:S01]  /*9000*/  FFMA.FTZ R68, R182, R118.reuse, -R101.reuse ;  /* 0x00000076b6447223 */ /* 0x180fe20000010865 */
[----:B------:R-:W-:Y:S01]  /*9010*/  FFMA.FTZ R182, R188, R118, -R101 ;  /* 0x00000076bcb67223 */ /* 0x000fe20000010865 */
[----:B------:R-:W-:Y:S01]  /*9020*/  F2FP.F16.F32.PACK_AB R69, R176, R179 ;  /* 0x000000b3b045723e */ /* 0x000fe200000000ff */
[----:B------:R-:W-:Y:S01]  /*9030*/  FADD.FTZ R179, R179, R128 ;  /* 0x00000080b3b37221 */ /* 0x000fe20000010000 */
[----:B------:R-:W3:Y:S01]  /*9040*/  MUFU.EX2 R186, R68 ;  /* 0x0000004400ba7308 */ /* 0x000ee20000000800 */
[----:B------:R-:W-:-:S02]  /*9050*/  F2FP.F16.F32.PACK_AB R71, R172, R177 ;  /* 0x000000b1ac47723e */ /* 0x000fc400000000ff */
[----:B------:R-:W-:Y:S01]  /*9060*/  FADD.FTZ R176, R176, R179 ;  /* 0x000000b3b0b07221 */ /* 0x000fe20000010000 */
[----:B------:R-:W4:Y:S03]  /*9070*/  MUFU.EX2 R182, R182 ;  /* 0x000000b600b67308 */ /* 0x000f260000000800 */
[----:B------:R-:W-:-:S04]  /*9080*/  FADD.FTZ R177, R177, R176 ;  /* 0x000000b0b1b17221 */ /* 0x000fc80000010000 */
[----:B------:R-:W-:Y:S01]  /*9090*/  FADD.FTZ R172, R172, R177 ;  /* 0x000000b1acac7221 */ /* 0x000fe20000010000 */
[----:B---3--:R-:W-:Y:S01]  /*90a0*/  F2FP.F16.F32.PACK_AB R68, R173, R186 ;  /* 0x000000baad44723e */ /* 0x008fe200000000ff */
[----:B------:R-:W-:Y:S01]  /*90b0*/  FADD.FTZ R186, R186, R129 ;  /* 0x00000081baba7221 */ /* 0x000fe20000010000 */
[----:B----4-:R-:W-:-:S03]  /*90c0*/  F2FP.F16.F32.PACK_AB R70, R171, R182 ;  /* 0x000000b6ab46723e */ /* 0x010fc600000000ff */
        /* <DEDUP_REMOVED lines=28> */
[-C--:B------:R-:W-:Y:S01]  /*9290*/  FFMA.FTZ R68, R115, R118.reuse, -R101 ;  /* 0x0000007673447223 */ /* 0x080fe20000010865 */
[-C--:B------:R-:W-:Y:S01]  /*92a0*/  FFMA.FTZ R69, R110, R118.reuse, -R119 ;  /* 0x000000766e457223 */ /* 0x080fe20000010877 */
[-C--:B------:R-:W-:Y:S01]  /*92b0*/  FFMA.FTZ R115, R112, R118.reuse, -R101 ;  /* 0x0000007670737223 */ /* 0x080fe20000010865 */
[----:B------:R-:W-:Y:S01]  /*92c0*/  FFMA.FTZ R110, R102, R118, -R119 ;  /* 0x00000076666e7223 */ /* 0x000fe20000010877 */
[----:B------:R-:W-:Y:S04]  /*92d0*/  MUFU.EX2 R112, R68 ;  /* 0x0000004400707308 */ /* 0x000fe80000000800 */
[----:B------:R-:W1:Y:S04]  /*92e0*/  MUFU.EX2 R115, R115 ;  /* 0x0000007300737308 */ /* 0x000e680000000800 */
[----:B------:R-:W3:Y:S04]  /*92f0*/  MUFU.EX2 R118, R69 ;  /* 0x0000004500767308 */ /* 0x000ee80000000800 */
[----:B------:R-:W4:Y:S01]  /*9300*/  MUFU.EX2 R110, R110 ;  /* 0x0000006e006e7308 */ /* 0x000f220000000800 */
[----:B-1----:R-:W-:Y:S01]  /*9310*/  F2FP.F16.F32.PACK_AB R102, R115, R112 ;  /* 0x000000707366723e */ /* 0x002fe200000000ff */
[----:B------:R-:W-:Y:S01]  /*9320*/  FADD.FTZ R112, R112, R181 ;  /* 0x000000b570707221 */ /* 0x000fe20000010000 */
[----:B---3--:R-:W-:Y:S01]  /*9330*/  F2FP.F16.F32.PACK_AB R101, R118, R183 ;  /* 0x000000b77665723e */ /* 0x008fe200000000ff */
[----:B------:R-:W1:Y:S01]  /*9340*/  LDSM.16.MT88.4 R68, [R132+0x9800] ;  /* 0x009800008444783b */ /* 0x000e620000004200 */
[----:B------:R-:W-:Y:S01]  /*9350*/  FADD.FTZ R183, R183, R172 ;  /* 0x000000acb7b77221 */ /* 0x000fe20000010000 */
[----:B------:R-:W-:Y:S01]  /*9360*/  FADD.FTZ R175, R115, R112 ;  /* 0x0000007073af7221 */ /* 0x000fe20000010000 */
[----:B----4-:R-:W-:-:S02]  /*9370*/  F2FP.F16.F32.PACK_AB R103, R110, R113 ;  /* 0x000000716e67723e */ /* 0x010fc400000000ff */
[----:B------:R-:W-:-:S04]  /*9380*/  FADD.FTZ R118, R118, R183 ;  /* 0x000000b776767221 */ /* 0x000fc80000010000 */
[----:B------:R-:W-:Y:S01]  /*9390*/  FADD.FTZ R113, R113, R118 ;  /* 0x0000007671717221 */ /* 0x000fe20000010000 */
[----:B------:R-:W-:Y:S01]  /*93a0*/  HMMA.16816.F32 R96, R100, R92, R4 ;  /* 0x0000005c6460723c */ /* 0x000fe20000001804 */
[----:B------:R-:W3:Y:S02]  /*93b0*/  LDSM.16.MT88.4 R4, [R138+0xb800] ;  /* 0x00b800008a04783b */ /* 0x000ee40000004200 */
[----:B------:R-:W-:-:S05]  /*93c0*/  FADD.FTZ R174, R110, R113 ;  /* 0x000000716eae7221 */ /* 0x000fca0000010000 */
[C---:B------:R-:W-:Y:S01]  /*93d0*/  HMMA.16816.F32 R92, R100.reuse, R94, R8 ;  /* 0x0000005e645c723c */ /* 0x040fe20000001808 */
[----:B------:R-:W-:Y:S07]  /*93e0*/  LDSM.16.MT88.4 R8, [R133+0xb800] ;  /* 0x00b800008508783b */ /* 0x000fee0000004200 */
[C---:B------:R-:W-:Y:S01]  /*93f0*/  HMMA.16816.F32 R88, R100.reuse, R84, R12 ;  /* 0x000000546458723c */ /* 0x040fe2000000180c */
[----:B------:R-:W4:Y:S07]  /*9400*/  LDSM.16.MT88.4 R12, [R134+0xb800] ;  /* 0x00b80000860c783b */ /* 0x000f2e0000004200 */
[C---:B--2---:R-:W-:Y:S08]  /*9410*/  HMMA.16816.F32 R80, R100.reuse, R76, R20 ;  /* 0x0000004c6450723c */ /* 0x044ff00000001814 */
[C---:B-1----:R-:W-:Y:S08]  /*9420*/  HMMA.16816.F32 R72, R100.reuse, R68, R28 ;  /* 0x000000446448723c */ /* 0x042ff0000000181c */
[C---:B------:R-:W-:Y:S08]  /*9430*/  HMMA.16816.F32 R84, R100.reuse, R86, R16 ;  /* 0x000000566454723c */ /* 0x040ff00000001810 */
[C---:B---3--:R-:W-:Y:S08]  /*9440*/  HMMA.16816.F32 R36, R100.reuse, R4, R36 ;  /* 0x000000046424723c */ /* 0x048ff00000001824 */
        /* <DEDUP_REMOVED lines=14> */
.L_x_10111:
[----:B------:R-:W-:-:S05]  /*9530*/  IADD3 R123, PT, PT, R127, -0x1, RZ ;  /* 0xffffffff7f7b7810 */ /* 0x000fca0007ffe0ff */
.L_x_10120:
[----:B------:R-:W-:Y:S05]  /*9540*/  BSYNC B2 ;  /* 0x0000000000027941 */ /* 0x000fea0003800000 */
.L_x_10110:
        /* <DEDUP_REMOVED lines=12> */
.L_x_10128:
        /* <DEDUP_REMOVED lines=79> */
.L_x_10123:
[----:B------:R-:W-:Y:S05]  /*9b00*/  BSYNC.RECONVERGENT B0 ;  /* 0x0000000000007941 */ /* 0x000fea0003800200 */
.L_x_10122:
        /* <DEDUP_REMOVED lines=54> */
[----:B------:R-:W5:Y:S05]  /*9e70*/  LDSM.16.M88.4 R116, [R142+0x5000] ;  /* 0x005000008e74783b */ /* 0x000f6a0000000200 */
[----:B------:R-:W2:Y:S05]  /*9e80*/  LD.E R0, desc[UR4][R2.64+0x18c] ;  /* 0x00018c0402007980 */ /* 0x000eaa000c101900 */
[----:B------:R-:W1:Y:S05]  /*9e90*/  LDSM.16.M88.4 R120, [R142+0x5800] ;  /* 0x005800008e78783b */ /* 0x000e6a0000000200 */
[----:B------:R-:W0:Y:S05]  /*9ea0*/  LDGDEPBAR ;  /* 0x00000000000079af */ /* 0x000e2a0000000000 */
[----:B------:R-:W-:Y:S05]  /*9eb0*/  LDSM.16.M88.4 R124, [R141] ;  /* 0x000000008d7c783b */ /* 0x000fea0000000200 */
[----:B------:R-:W1:Y:S01]  /*9ec0*/  LDSM.16.M88.4 R128, [R137+0x4000] ;  /* 0x004000008980783b */ /* 0x000e620000000200 */
        /* <DEDUP_REMOVED lines=10> */
[----:B------:R-:W-:Y:S01]  /*9f70*/  HMMA.16816.F32 R32, R104, R122, RZ ;  /* 0x0000007a6820723c */ /* 0x000fe200000018ff */
[----:B------:R-:W1:Y:S05]  /*9f80*/  LDSM.16.M88.4 R104, [R137+0x4800] ;  /* 0x004800008968783b */ /* 0x000e6a0000000200 */
[----:B------:R-:W-:Y:S02]  /*9f90*/  LDSM.16.M88.4 R120, [R135+0x4000] ;  /* 0x004000008778783b */ /* 0x000fe40000000200 */
[C---:B------:R-:W-:Y:S08]  /*9fa0*/  HMMA.16816.F32 R4, R124.reuse, R128, R4 ;  /* 0x000000807c04723c */ /* 0x040ff00000001804 */
[C---:B------:R-:W-:Y:S08]  /*9fb0*/  HMMA.16816.F32 R8, R124.reuse, R130, R8 ;  /* 0x000000827c08723c */ /* 0x040ff00000001808 */
[C---:B-1----:R-:W-:Y:S08]  /*9fc0*/  HMMA.16816.F32 R12, R124.reuse, R104, R12 ;  /* 0x000000687c0c723c */ /* 0x042ff0000000180c */
[C---:B------:R-:W-:Y:S01]  /*9fd0*/  HMMA.16816.F32 R16, R124.reuse, R106, R16 ;  /* 0x0000006a7c10723c */ /* 0x040fe20000001810 */
[----:B------:R-:W-:Y:S07]  /*9fe0*/  LDSM.16.M88.4 R104, [R140] ;  /* 0x000000008c68783b */ /* 0x000fee0000000200 */
[C---:B------:R-:W-:Y:S08]  /*9ff0*/  HMMA.16816.F32 R20, R124.reuse, R108, R20 ;  /* 0x0000006c7c14723c */ /* 0x040ff00000001814 */
[C---:B------:R-:W-:Y:S01]  /*a000*/  HMMA.16816.F32 R24, R124.reuse, R110, R24 ;  /* 0x0000006e7c18723c */ /* 0x040fe20000001818 */
[----:B------:R-:W1:Y:S07]  /*a010*/  LDSM.16.M88.4 R108, [R136+0x4000] ;  /* 0x00400000886c783b */ /* 0x000e6e0000000200 */
[C---:B------:R-:W-:Y:S08]  /*a020*/  HMMA.16816.F32 R28, R124.reuse, R112, R28 ;  /* 0x000000707c1c723c */ /* 0x040ff0000000181c */
[----:B------:R-:W-:Y:S01]  /*a030*/  HMMA.16816.F32 R32, R124, R114, R32 ;  /* 0x000000727c20723c */ /* 0x000fe20000001820 */
[----:B------:R-:W3:Y:S07]  /*a040*/  LDSM.16.M88.4 R112, [R136+0x5000] ;  /* 0x005000008870783b */ /* 0x000eee0000000200 */
[C---:B-1----:R-:W-:Y:S08]  /*a050*/  HMMA.16816.F32 R4, R104.reuse, R108, R4 ;  /* 0x0000006c6804723c */ /* 0x042ff00000001804 */
[C---:B------:R-:W-:Y:S01]  /*a060*/  HMMA.16816.F32 R8, R104.reuse, R110, R8 ;  /* 0x0000006e6808723c */ /* 0x040fe20000001808 */
[----:B------:R-:W1:Y:S07]  /*a070*/  LDSM.16.M88.4 R108, [R136+0x5800] ;  /* 0x00580000886c783b */ /* 0x000e6e0000000200 */
[C---:B------:R-:W-:Y:S08]  /*a080*/  HMMA.16816.F32 R12, R104.reuse, R116, R12 ;  /* 0x00000074680c723c */ /* 0x040ff0000000180c */
[C---:B------:R-:W-:Y:S01]  /*a090*/  HMMA.16816.F32 R16, R104.reuse, R118, R16 ;  /* 0x000000766810723c */ /* 0x040fe20000001810 */
[----:B------:R-:W4:Y:S07]  /*a0a0*/  LDSM.16.M88.4 R116, [R139] ;  /* 0x000000008b74783b */ /* 0x000f2e0000000200 */
[C---:B---3--:R-:W-:Y:S08]  /*a0b0*/  HMMA.16816.F32 R20, R104.reuse, R112, R20 ;  /* 0x000000706814723c */ /* 0x048ff00000001814 */
[C---:B------:R-:W-:Y:S01]  /*a0c0*/  HMMA.16816.F32 R24, R104.reuse, R114, R24 ;  /* 0x000000726818723c */ /* 0x040fe20000001818 */
[----:B------:R-:W-:Y:S07]  /*a0d0*/  LDSM.16.M88.4 R112, [R135+0x5800] ;  /* 0x005800008770783b */ /* 0x000fee0000000200 */
[C---:B-1----:R-:W-:Y:S08]  /*a0e0*/  HMMA.16816.F32 R28, R104.reuse, R108, R28 ;  /* 0x0000006c681c723c */ /* 0x042ff0000000181c */
[----:B------:R-:W-:Y:S01]  /*a0f0*/  HMMA.16816.F32 R32, R104, R110, R32 ;  /* 0x0000006e6820723c */ /* 0x000fe20000001820 */
[----:B------:R-:W1:Y:S05]  /*a100*/  LDSM.16.M88.4 R104, [R135+0x4800] ;  /* 0x004800008768783b */ /* 0x000e6a0000000200 */
[----:B------:R-:W3:Y:S02]  /*a110*/  LDSM.16.M88.4 R108, [R135+0x5000] ;  /* 0x00500000876c783b */ /* 0x000ee40000000200 */
[C---:B----4-:R-:W-:Y:S08]  /*a120*/  HMMA.16816.F32 R4, R116.reuse, R120, R4 ;  /* 0x000000787404723c */ /* 0x050ff00000001804 */
        /* <DEDUP_REMOVED lines=8> */
[C---:B------:R-:W-:Y:S08]  /*a1b0*/  HMMA.16816.F32 R28, R116.reuse, R112, R28 ;  /* 0x00000070741c723c */ /* 0x040ff0000000181c */
[----:B------:R-:W-:Y:S01]  /*a1c0*/  HMMA.16816.F32 R32, R116, R114, R32 ;  /* 0x000000727420723c */ /* 0x000fe20000001820 */
[----:B------:R-:W3:Y:S05]  /*a1d0*/  LDSM.16.M88.4 R112, [R142+0x7000] ;  /* 0x007000008e70783b */ /* 0x000eea0000000200 */
[----:B------:R-:W-:Y:S02]  /*a1e0*/  LDSM.16.M88.4 R116, [R141+0x2000] ;  /* 0x002000008d74783b */ /* 0x000fe40000000200 */
        /* <DEDUP_REMOVED lines=33> */
[C---:B------:R-:W-:Y:S08]  /*a400*/  HMMA.16816.F32 R24, R104.reuse, R114, R24 ;  /* 0x000000726818723c */ /* 0x040ff00000001818 */
[C---:B-1----:R-:W-:Y:S08]  /*a410*/  HMMA.16816.F32 R28, R104.reuse, R108, R28 ;  /* 0x0000006c681c723c */ /* 0x042ff0000000181c */
[----:B------:R-:W-:Y:S01]  /*a420*/  HMMA.16816.F32 R32, R104, R110, R32 ;  /* 0x0000006e6820723c */ /* 0x000fe20000001820 */
[----:B------:R-:W1:Y:S05]  /*a430*/  LDSM.16.M88.4 R104, [R135+0x6800] ;  /* 0x006800008768783b */ /* 0x000e6a0000000200 */
[----:B------:R-:W3:Y:S02]  /*a440*/  LDSM.16.M88.4 R108, [R135+0x7000] ;  /* 0x00700000876c783b */ /* 0x000ee40000000200 */
[C---:B----4-:R-:W-:Y:S08]  /*a450*/  HMMA.16816.F32 R4, R116.reuse, R120, R4 ;  /* 0x000000787404723c */ /* 0x050ff00000001804 */
[C---:B------:R-:W-:Y:S11]  /*a460*/  HMMA.16816.F32 R8, R116.reuse, R122, R8 ;  /* 0x0000007a7408723c */ /* 0x040ff60000001808 */
[-C--:B--2---:R-:W-:Y:S01]  /*a470*/  FMUL.FTZ R100, R4, R0.reuse ;  /* 0x0000000004647220 */ /* 0x084fe20000410000 */
        /* <DEDUP_REMOVED lines=8> */
[----:B------:R-:W4:Y:S01]  /*a500*/  MUFU.TANH R176, R176 ;  /* 0x000000b000b07308 */ /* 0x000f220000002400 */
[C---:B-1----:R-:W-:Y:S09]  /*a510*/  HMMA.16816.F32 R12, R116.reuse, R104, R12 ;  /* 0x00000068740c723c */ /* 0x042ff2000000180c */
[----:B------:R-:W1:Y:S01]  /*a520*/  MUFU.TANH R177, R177 ;  /* 0x000000b100b17308 */ /* 0x000e620000002400 */
[C---:B------:R-:W-:Y:S01]  /*a530*/  HMMA.16816.F32 R16, R116.reuse, R106, R16 ;  /* 0x0000006a7410723c */ /* 0x040fe20000001810 */
[----:B------:R-:W5:Y:S01]  /*a540*/  LDSM.16.M88.4 R104, [R135+0x7800] ;  /* 0x007800008768783b */ /* 0x000f620000000200 */
[----:B------:R-:W-:Y:S07]  /*a550*/  DEPBAR.LE SB0, 0x0 ;  /* 0x000080000000791a */ /* 0x000fee0000000000 */
[----:B------:R-:W1:Y:S01]  /*a560*/  MUFU.TANH R178, R178 ;  /* 0x000000b200b27308 */ /* 0x000e620000002400 */
[----:B------:R-:W-:Y:S01]  /*a570*/  BAR.SYNC.DEFER_BLOCKING 0x0 ;  /* 0x0000000000007b1d */ /* 0x000fe20000010000 */
[C---:B---3--:R-:W-:Y:S05]  /*a580*/  HMMA.16816.F32 R20, R116.reuse, R108, R20 ;  /* 0x0000006c7414723c */ /* 0x048fea0000001814 */
[-C--:B------:R-:W-:Y:S03]  /*a590*/  FMUL.FTZ R183, R12, R0.reuse ;  /* 0x000000000cb77220 */ /* 0x080fe60000410000 */
[----:B------:R-:W3:Y:S01]  /*a5a0*/  MUFU.TANH R179, R179 ;  /* 0x000000b300b37308 */ /* 0x000ee20000002400 */
        /* <DEDUP_REMOVED lines=128> */
.L_x_10127:
[----:B------:R-:W-:Y:S05]  /*adb0*/  BSYNC.RECONVERGENT B0 ;  /* 0x0000000000007941 */ /* 0x000fea0003800200 */
.L_x_10126:
        /* <DEDUP_REMOVED lines=50> */
.L_x_10125:
[----:B------:R-:W-:Y:S05]  /*b0e0*/  BSYNC.RECONVERGENT B1 ;  /* 0x0000000000017941 */ /* 0x000fea0003800200 */
.L_x_10124:
[----:B------:R-:W2:Y:S01]  /*b0f0*/  LD.E R103, desc[UR4][R2.64+0xdc] ;  /* 0x0000dc0402677980 */ /* 0x000ea2000c101900 */
[C---:B------:R-:W-:Y:S01]  /*b100*/  VIADD R24, R173.reuse, 0xffffffe1 ;  /* 0xffffffe1ad187836 */ /* 0x040fe20000000000 */
[CC--:B------:R-:W-:Y:S01]  /*b110*/  ISETP.GE.AND P4, PT, R173.reuse, R170.reuse, PT ;  /* 0x000000aaad00720c */ /* 0x0c0fe20003f86270 */
[C---:B------:R-:W-:Y:S01]  /*b120*/  VIADD R13, R173.reuse, 0xffffffe9 ;  /* 0xffffffe9ad0d7836 */ /* 0x040fe20000000000 */
[CC--:B------:R-:W-:Y:S01]  /*b130*/  ISETP.GE.AND P1, PT, R173.reuse, R167.reuse, PT ;  /* 0x000000a7ad00720c */ /* 0x0c0fe20003f26270 */
[----:B------:R-:W-:Y:S01]  /*b140*/  VIADD R0, R173, 0xffffffe0 ;  /* 0xffffffe0ad007836 */ /* 0x000fe20000000000 */
[----:B-1----:R-:W-:Y:S01]  /*b150*/  FSEL R26, R205, -INF , P4 ;  /* 0xff800000cd1a7808 */ /* 0x002fe20002000000 */
[C---:B------:R-:W-:Y:S01]  /*b160*/  VIADD R16, R173.reuse, 0xfffffff0 ;  /* 0xfffffff0ad107836 */ /* 0x040fe20000000000 */
[-C--:B------:R-:W-:Y:S01]  /*b170*/  ISETP.GE.AND P4, PT, R24, R170.reuse, PT ;  /* 0x000000aa1800720c */ /* 0x080fe20003f86270 */
[C---:B---3--:R-:W-:Y:S01]  /*b180*/  VIADD R11, R173.reuse, 0xfffffff1 ;  /* 0xfffffff1ad0b7836 */ /* 0x048fe20000000000 */
        /* <DEDUP_REMOVED lines=19> */
[----:B------:R-:W-:Y:S01]  /*b2c0*/  LDSM.16.MT88.4 R28, [R133+0x8000] ;  /* 0x00800000851c783b */ /* 0x000fe20000004200 */
        /* <DEDUP_REMOVED lines=26> */
[-C--:B------:R-:W-:Y:S02]  /*b470*/  ISETP.GE.AND P0, PT, R0, R170.reuse, PT ;  /* 0x000000aa0000720c */ /* 0x080fe40003f06270 */
[----:B------:R-:W-:Y:S02]  /*b480*/  FSEL R19, R179, -INF , P1 ;  /* 0xff800000b3137808 */ /* 0x000fe40000800000 */
[----:B------:R-:W-:Y:S02]  /*b490*/  FSEL R183, R194, -INF , P3 ;  /* 0xff800000c2b77808 */ /* 0x000fe40001800000 */
[-C--:B------:R-:W-:Y:S02]  /*b4a0*/  ISETP.GE.AND P3, PT, R6, R170.reuse, PT ;  /* 0x000000aa0600720c */ /* 0x080fe40003f66270 */
[----:B------:R-:W-:Y:S02]  /*b4b0*/  FSEL R179, R192, -INF , P4 ;  /* 0xff800000c0b37808 */ /* 0x000fe40002000000 */
[----:B------:R-:W-:Y:S02]  /*b4c0*/  ISETP.GE.AND P4, PT, R5, R170, PT ;  /* 0x000000aa0500720c */ /* 0x000fe40003f86270 */
[----:B------:R-:W-:Y:S02]  /*b4d0*/  ISETP.GE.AND P5, PT, R0, R163, PT ;  /* 0x000000a30000720c */ /* 0x000fe40003fa6270 */
[----:B------:R-:W-:Y:S02]  /*b4e0*/  FSEL R100, R100, -INF , P0 ;  /* 0xff80000064647808 */ /* 0x000fe40000000000 */
[-C--:B------:R-:W-:Y:S01]  /*b4f0*/  ISETP.GE.AND P6, PT, R0, R166.reuse, PT ;  /* 0x000000a60000720c */ /* 0x080fe20003fc6270 */
[C---:B------:R-:W-:Y:S01]  /*b500*/  VIADD R0, R173.reuse, 0x18 ;  /* 0x00000018ad007836 */ /* 0x040fe20000000000 */
[----:B------:R-:W-:Y:S02]  /*b510*/  ISETP.GE.AND P0, PT, R173, R166, PT ;  /* 0x000000a6ad00720c */ /* 0x000fe40003f06270 */
[----:B------:R-:W-:Y:S02]  /*b520*/  FSEL R123, R197, -INF , P3 ;  /* 0xff800000c57b7808 */ /* 0x000fe40001800000 */
[-C--:B------:R-:W-:Y:S02]  /*b530*/  ISETP.GE.AND P3, PT, R8, R167.reuse, PT ;  /* 0x000000a70800720c */ /* 0x080fe40003f66270 */
[----:B------:R-:W-:Y:S02]  /*b540*/  FSEL R122, R204, -INF , P4 ;  /* 0xff800000cc7a7808 */ /* 0x000fe40002000000 */
[----:B------:R-:W-:Y:S02]  /*b550*/  ISETP.GE.AND P4, PT, R7, R167, PT ;  /* 0x000000a70700720c */ /* 0x000fe40003f86270 */
[----:B------:R-:W-:Y:S02]  /*b560*/  FSEL R189, R26, -INF , !P0 ;  /* 0xff8000001abd7808 */ /* 0x000fe40004000000 */
[-C--:B------:R-:W-:Y:S02]  /*b570*/  ISETP.GE.AND P0, PT, R0, R170.reuse, PT ;  /* 0x000000aa0000720c */ /* 0x080fe40003f06270 */
[C---:B------:R-:W-:Y:S01]  /*b580*/  ISETP.GE.AND P1, PT, R173.reuse, R163, PT ;  /* 0x000000a3ad00720c */ /* 0x040fe20003f26270 */
[----:B------:R-:W-:Y:S01]  /*b590*/  VIADD R173, R173, 0xffffffc0 ;  /* 0xffffffc0adad7836 */ /* 0x000fe20000000000 */
[----:B------:R-:W-:Y:S02]  /*b5a0*/  FSEL R177, R196, -INF , P3 ;  /* 0xff800000c4b17808 */ /* 0x000fe40001800000 */
[----:B------:R-:W-:Y:S02]  /*b5b0*/  ISETP.GE.AND P3, PT, R12, R170, PT ;  /* 0x000000aa0c00720c */ /* 0x000fe40003f66270 */
[----:B------:R-:W-:Y:S02]  /*b5c0*/  FSEL R153, R195, -INF , P4 ;  /* 0xff800000c3997808 */ /* 0x000fe40002000000 */
[-C--:B------:R-:W-:Y:S02]  /*b5d0*/  ISETP.GE.AND P4, PT, R6, R167.reuse, PT ;  /* 0x000000a70600720c */ /* 0x080fe40003f86270 */
[----:B------:R-:W-:Y:S02]  /*b5e0*/  FSEL R121, R202, -INF , P0 ;  /* 0xff800000ca797808 */ /* 0x000fe40000000000 */
[----:B------:R-:W-:Y:S02]  /*b5f0*/  FSEL R181, R25, -INF , !P1 ;  /* 0xff80000019b57808 */ /* 0x000fe40004800000 */
[-C--:B------:R-:W-:Y:S02]  /*b600*/  ISETP.GE.AND P0, PT, R12, R167.reuse, PT ;  /* 0x000000a70c00720c */ /* 0x080fe40003f06270 */
[-C--:B------:R-:W-:Y:S02]  /*b610*/  ISETP.GE.AND P1, PT, R0, R167.reuse, PT ;  /* 0x000000a70000720c */ /* 0x080fe40003f26270 */
[----:B------:R-:W-:Y:S02]  /*b620*/  FSEL R120, R203, -INF , P3 ;  /* 0xff800000cb787808 */ /* 0x000fe40001800000 */
[----:B------:R-:W-:Y:S02]  /*b630*/  ISETP.GE.AND P3, PT, R5, R167, PT ;  /* 0x000000a70500720c */ /* 0x000fe40003f66270 */
[----:B------:R-:W-:Y:S02]  /*b640*/  FSEL R119, R199, -INF , P4 ;  /* 0xff800000c7777808 */ /* 0x000fe40002000000 */
[-C--:B------:R-:W-:Y:S02]  /*b650*/  ISETP.GE.AND P4, PT, R24, R166.reuse, PT ;  /* 0x000000a61800720c */ /* 0x080fe40003f86270 */
[----:B------:R-:W-:Y:S02]  /*b660*/  FSEL R105, R200, -INF , P1 ;  /* 0xff800000c8697808 */ /* 0x000fe40000800000 */
[----:B------:R-:W-:Y:S02]  /*b670*/  FSEL R104, R201, -INF , P0 ;  /* 0xff800000c9687808 */ /* 0x000fe40000000000 */
[CC--:B------:R-:W-:Y:S02]  /*b680*/  ISETP.GE.AND P1, PT, R4.reuse, R163.reuse, PT ;  /* 0x000000a30400720c */ /* 0x0c0fe40003f26270 */
[-C--:B------:R-:W-:Y:S02]  /*b690*/  ISETP.GE.AND P0, PT, R4, R166.reuse, PT ;  /* 0x000000a60400720c */ /* 0x080fe40003f06270 */
[----:B------:R-:W-:Y:S02]  /*b6a0*/  FSEL R4, R100, -INF , !P6 ;  /* 0xff80000064047808 */ /* 0x000fe40007000000 */
[----:B------:R-:W-:Y:S02]  /*b6b0*/  FSEL R118, R198, -INF , P3 ;  /* 0xff800000c6767808 */ /* 0x000fe40001800000 */
[----:B------:R-:W-:Y:S02]  /*b6c0*/  FSEL R21, R21, -INF , !P4 ;  /* 0xff80000015157808 */ /* 0x000fe40006000000 */
[-C--:B------:R-:W-:Y:S02]  /*b6d0*/  ISETP.GE.AND P3, PT, R24, R163.reuse, PT ;  /* 0x000000a31800720c */ /* 0x080fe40003f66270 */
[CC--:B------:R-:W-:Y:S02]  /*b6e0*/  ISETP.GE.AND P6, PT, R13.reuse, R166.reuse, PT ;  /* 0x000000a60d00720c */ /* 0x0c0fe40003fc6270 */
[-C--:B------:R-:W-:Y:S02]  /*b6f0*/  ISETP.GE.AND P4, PT, R13, R163.reuse, PT ;  /* 0x000000a30d00720c */ /* 0x080fe40003f86270 */
[----:B------:R-:W-:Y:S02]  /*b700*/  FSEL R13, R20, -INF , !P5 ;  /* 0xff800000140d7808 */ /* 0x000fe40006800000 */
[----:B------:R-:W-:Y:S02]  /*b710*/  FSEL R19, R19, -INF , !P0 ;  /* 0xff80000013137808 */ /* 0x000fe40004000000 */
        /* <DEDUP_REMOVED lines=11> */
[----:B------:R-:W-:Y:S02]  /*b7d0*/  FSEL R127, R127, -INF , !P6 ;  /* 0xff8000007f7f7808 */ /* 0x000fe40007000000 */
[----:B------:R-:W-:Y:S02]  /*b7e0*/  FSEL R131, R131, -INF , !P3 ;  /* 0xff80000083837808 */ /* 0x000fe40005800000 */
        /* <DEDUP_REMOVED lines=8> */
[----:B------:R-:W-:Y:S02]  /*b870*/  FMNMX3.FTZ R8, R8, R19, R15, !PT ;  /* 0x0000001308087276 */ /* 0x000fe4000781000f */
[CC--:B------:R-:W-:Y:S02]  /*b880*/  ISETP.GE.AND P4, PT, R6.reuse, R166.reuse, PT ;  /* 0x000000a60600720c */ /* 0x0c0fe40003f86270 */
[----:B------:R-:W-:Y:S02]  /*b890*/  ISETP.GE.AND P6, PT, R6, R163, PT ;  /* 0x000000a30600720c */ /* 0x000fe40003fc6270 */
[----:B------:R-:W-:Y:S02]  /*b8a0*/  FMNMX3.FTZ R6, R102, R13, R17, !PT ;  /* 0x0000000d66067276 */ /* 0x000fe40007810011 */
[----:B------:R-:W-:Y:S02]  /*b8b0*/  FSEL R195, R22, -INF , !P0 ;  /* 0xff80000016c37808 */ /* 0x000fe40004000000 */
[----:B------:R-:W-:Y:S02]  /*b8c0*/  FSEL R193, R188, -INF , !P1 ;  /* 0xff800000bcc17808 */ /* 0x000fe40004800000 */
[----:B------:R-:W-:Y:S02]  /*b8d0*/  FMNMX3.FTZ R8, R8, R197, R125, !PT ;  /* 0x000000c508087276 */ /* 0x000fe4000781007d */
[----:B------:R-:W-:Y:S02]  /*b8e0*/  FMNMX3.FTZ R6, R6, R11, R9, !PT ;  /* 0x0000000b06067276 */ /* 0x000fe40007810009 */
[CC--:B------:R-:W-:Y:S02]  /*b8f0*/  ISETP.GE.AND P0, PT, R10.reuse, R166.reuse, PT ;  /* 0x000000a60a00720c */ /* 0x0c0fe40003f06270 */
[----:B------:R-:W-:Y:S02]  /*b900*/  FSEL R191, R191, -INF , !P5 ;  /* 0xff800000bfbf7808 */ /* 0x000fe40006800000 */
[-C--:B------:R-:W-:Y:S02]  /*b910*/  ISETP.GE.AND P1, PT, R10, R163.reuse, PT ;  /* 0x000000a30a00720c */ /* 0x080fe40003f26270 */
[----:B------:R-:W-:Y:S02]  /*b920*/  ISETP.GE.AND P5, PT, R7, R163, PT ;  /* 0x000000a30700720c */ /* 0x000fe40003fa6270 */
[----:B------:R-:W-:Y:S02]  /*b930*/  FMNMX3.FTZ R10, R8, R195, R193, !PT ;  /* 0x000000c3080a7276 */ /* 0x000fe400078100c1 */
[----:B------:R-:W-:Y:S02]  /*b940*/  FMNMX3.FTZ R8, R6, R127, R131, !PT ;  /* 0x0000007f06087276 */ /* 0x000fe40007810083 */
[----:B------:R-:W-:Y:S02]  /*b950*/  FSEL R187, R187, -INF , !P0 ;  /* 0xff800000bbbb7808 */ /* 0x000fe40004000000 */
[-C--:B------:R-:W-:Y:S02]  /*b960*/  ISETP.GE.AND P0, PT, R7, R166.reuse, PT ;  /* 0x000000a60700720c */ /* 0x080fe40003f06270 */
[----:B------:R-:W-:Y:S02]  /*b970*/  FSEL R153, R153, -INF , !P5 ;  /* 0xff80000099997808 */ /* 0x000fe40006800000 */
[----:B------:R-:W-:Y:S02]  /*b980*/  FSEL R177, R177, -INF , !P3 ;  /* 0xff800000b1b17808 */ /* 0x000fe40005800000 */
[CC--:B------:R-:W-:Y:S02]  /*b990*/  ISETP.GE.AND P3, PT, R0.reuse, R166.reuse, PT ;  /* 0x000000a60000720c */ /* 0x0c0fe40003f66270 */
[----:B------:R-:W-:Y:S02]  /*b9a0*/  ISETP.GE.AND P5, PT, R0, R163, PT ;  /* 0x000000a30000720c */ /* 0x000fe40003fa6270 */
[----:B------:R-:W-:Y:S02]  /*b9b0*/  FSEL R179, R179, -INF , !P1 ;  /* 0xff800000b3b37808 */ /* 0x000fe40004800000 */
[----:B------:R-:W-:Y:S02]  /*b9c0*/  FMNMX3.FTZ R0, R8, R191, R129, !PT ;  /* 0x000000bf08007276 */ /* 0x000fe40007810081 */
[----:B------:R-:W-:Y:S02]  /*b9d0*/  FSEL R183, R183, -INF , !P0 ;  /* 0xff800000b7b77808 */ /* 0x000fe40004000000 */
[CC--:B------:R-:W-:Y:S02]  /*b9e0*/  ISETP.GE.AND P0, PT, R5.reuse, R166.reuse, PT ;  /* 0x000000a60500720c */ /* 0x0c0fe40003f06270 */
[----:B------:R-:W-:Y:S02]  /*b9f0*/  FMNMX3.FTZ R6, R10, R189, R187, !PT ;  /* 0x000000bd0a067276 */ /* 0x000fe400078100bb */
[----:B------:R-:W-:Y:S02]  /*ba00*/  FMNMX3.FTZ R0, R0, R181, R179, !PT ;  /* 0x000000b500007276 */ /* 0x000fe400078100b3 */
[-C--:B------:R-:W-:Y:S02]  /*ba10*/  ISETP.GE.AND P1, PT, R5, R163.reuse, PT ;  /* 0x000000a30500720c */ /* 0x080fe40003f26270 */
[----:B------:R-:W-:Y:S02]  /*ba20*/  FSEL R123, R123, -INF , !P4 ;  /* 0xff8000007b7b7808 */ /* 0x000fe40006000000 */
[----:B------:R-:W-:Y:S02]  /*ba30*/  FSEL R122, R122, -INF , !P0 ;  /* 0xff8000007a7a7808 */ /* 0x000fe40004000000 */
[C---:B------:R-:W-:Y:S02]  /*ba40*/  ISETP.GE.AND P4, PT, R12.reuse, R166, PT ;  /* 0x000000a60c00720c */ /* 0x040fe40003f86270 */
        /* <DEDUP_REMOVED lines=311> */
.L_x_10121:
        /* <DEDUP_REMOVED lines=10> */
.L_x_10144:
        /* <DEDUP_REMOVED lines=194> */
.L_x_10131:
[----:B------:R-:W-:Y:S05]  /*da80*/  BSYNC.RECONVERGENT B0 ;  /* 0x0000000000007941 */ /* 0x000fea0003800200 */
.L_x_10130:
        /* <DEDUP_REMOVED lines=24> */
.L_x_10133:
[----:B------:R-:W-:Y:S05]  /*dc10*/  BSYNC.RECONVERGENT B0 ;  /* 0x0000000000007941 */ /* 0x000fea0003800200 */
.L_x_10132:
        /* <DEDUP_REMOVED lines=36> */
.L_x_10135:
[----:B------:R-:W-:Y:S05]  /*de60*/  BSYNC.RECONVERGENT B0 ;  /* 0x0000000000007941 */ /* 0x000fea0003800200 */
.L_x_10134:
        /* <DEDUP_REMOVED lines=16> */
.L_x_10137:
[----:B------:R-:W-:Y:S05]  /*df70*/  BSYNC.RECONVERGENT B0 ;  /* 0x0000000000007941 */ /* 0x000fea0003800200 */
.L_x_10136:
        /* <DEDUP_REMOVED lines=16> */
.L_x_10139:
[----:B------:R-:W-:Y:S05]  /*e080*/  BSYNC.RECONVERGENT B0 ;  /* 0x0000000000007941 */ /* 0x000fea0003800200 */
.L_x_10138:
[----:B------:R-:W-:-:S04]  /*e090*/  MOV R157, 0x0 ;  /* 0x00000000009d7802 */ /* 0x000fc80000000f00 */
[----:B-12345:R-:W-:Y:S05]  /*e0a0*/  @P0 RET.REL.NODEC R156 `(_ZN5flash24flash_fwd_splitkv_kernelI23Flash_fwd_kernel_traitsILi128ELi64ELi64ELi4ELb0ELb0EN7cutlass6half_tE19Flash_kernel_traitsILi128ELi64ELi64ELi4ES3_EELb0ELb1ELb0ELb0ELb0ELb1ELb0ELb0EEEvNS_16Flash_fwd_paramsE) ;  /* 0xffffff1c9cd40950 */ /* 0x03efea0003c3ffff */
        /* <DEDUP_REMOVED lines=14> */
[----:B-1----:R-:W-:Y:S05]  /*e190*/  @P0 RET.REL.NODEC R156 `(_ZN5flash24flash_fwd_splitkv_kernelI23Flash_fwd_kernel_traitsILi128ELi64ELi64ELi4ELb0ELb0EN7cutlass6half_tE19Flash_kernel_traitsILi128ELi64ELi64ELi4ES3_EELb0ELb1ELb0ELb0ELb0ELb1ELb0ELb0EEEvNS_16Flash_fwd_paramsE) ;  /* 0xffffff1c9c980950 */ /* 0x002fea0003c3ffff */
[----:B------:R-:W-:Y:S01]  /*e1a0*/  MOV R157, 0x0 ;  /* 0x00000000009d7802 */ /* 0x000fe20000000f00 */
[----:B------:R1:W-:Y:S03]  /*e1b0*/  ST.E.128 desc[UR4][R6.64+0x80], R32 ;  /* 0x0000802006007985 */ /* 0x0003e6000c101d04 */
[----:B-1----:R-:W-:Y:S05]  /*e1c0*/  RET.REL.NODEC R156 `(_ZN5flash24flash_fwd_splitkv_kernelI23Flash_fwd_kernel_traitsILi128ELi64ELi64ELi4ELb0ELb0EN7cutlass6half_tE19Flash_kernel_traitsILi128ELi64ELi64ELi4ES3_EELb0ELb1ELb0ELb0ELb0ELb1ELb0ELb0EEEvNS_16Flash_fwd_paramsE) ;  /* 0xffffff1c9c8c7950 */ /* 0x002fea0003c3ffff */
.L_x_10129:
[----:B------:R-:W-:Y:S01]  /*e1d0*/  MOV R5, 0x2 ;  /* 0x0000000200057802 */ /* 0x000fe20000000f00 */
[----:B------:R-:W-:Y:S01]  /*e1e0*/  IMAD.MOV.U32 R4, RZ, RZ, 0x1f ;  /* 0x0000001fff047424 */ /* 0x000fe200078e00ff */
[----:B------:R-:W-:-:S07]  /*e1f0*/  MOV R6, 0xffffffff ;  /* 0xffffffff00067802 */ /* 0x000fce0000000f00 */
[----:B-1---5:R-:W-:Y:S05]  /*e200*/  WARPSYNC.COLLECTIVE R6, `(.L_x_10140) ;  /* 0x0000000006087348 */ /* 0x022fea0003c00000 */
[----:B------:R2:W3:Y:S02]  /*e210*/  SHFL.BFLY P0, R11, R175, R5, R4 ;  /* 0x0c000005af0b7389 */ /* 0x0004e40000000004 */
[----:B-123-5:R-:W-:Y:S05]  /*e220*/  ENDCOLLECTIVE ;  /* 0x000000000000791b */ /* 0x02efea0003800000 */
.L_x_10140:
[----:B------:R-:W-:Y:S02]  /*e230*/  IMAD.MOV.U32 R8, RZ, RZ, R11 ;  /* 0x000000ffff087224 */ /* 0x000fe400078e000b */
[----:B------:R-:W-:Y:S02]  /*e240*/  IMAD.MOV.U32 R5, RZ, RZ, 0x1 ;  /* 0x00000001ff057424 */ /* 0x000fe400078e00ff */
[----:B------:R-:W-:-:S05]  /*e250*/  FADD.FTZ R9, R8, R175 ;  /* 0x000000af08097221 */ /* 0x000fca0000010000 */
[----:B------:R-:W-:-:S07]  /*e260*/  MOV R175, R9 ;  /* 0x0000000900af7202 */ /* 0x000fce0000000f00 */
[----:B------:R-:W-:Y:S05]  /*e270*/  WARPSYNC.COLLECTIVE R6, `(.L_x_10141) ;  /* 0x0000000006087348 */ /* 0x000fea0003c00000 */
[----:B------:R1:W2:Y:S02]  /*e280*/  SHFL.BFLY P0, R11, R175, R5, R4 ;  /* 0x0c000005af0b7389 */ /* 0x0002a40000000004 */
[----:B-12---:R-:W-:Y:S05]  /*e290*/  ENDCOLLECTIVE ;  /* 0x000000000000791b */ /* 0x006fea0003800000 */
.L_x_10141:
[----:B------:R-:W-:Y:S01]  /*e2a0*/  MOV R175, R174 ;  /* 0x000000ae00af7202 */ /* 0x000fe20000000f00 */
[----:B------:R-:W-:Y:S01]  /*e2b0*/  IMAD.MOV.U32 R5, RZ, RZ, 0x2 ;  /* 0x00000002ff057424 */ /* 0x000fe200078e00ff */
[----:B------:R-:W-:-:S07]  /*e2c0*/  MOV R8, R11 ;  /* 0x0000000b00087202 */ /* 0x000fce0000000f00 */
[----:B------:R-:W-:Y:S05]  /*e2d0*/  WARPSYNC.COLLECTIVE R6, `(.L_x_10142) ;  /* 0x0000000006087348 */ /* 0x000fea0003c00000 */
[----:B------:R1:W2:Y:S02]  /*e2e0*/  SHFL.BFLY P0, R11, R175, R5, R4 ;  /* 0x0c000005af0b7389 */ /* 0x0002a40000000004 */
[----:B-12---:R-:W-:Y:S05]  /*e2f0*/  ENDCOLLECTIVE ;  /* 0x000000000000791b */ /* 0x006fea0003800000 */
.L_x_10142:
[----:B------:R-:W-:Y:S01]  /*e300*/  FADD.FTZ R8, R9, R8 ;  /* 0x0000000809087221 */ /* 0x000fe20000010000 */
[----:B------:R-:W-:Y:S01]  /*e310*/  FADD.FTZ R10, R11, R174 ;  /* 0x000000ae0b0a7221 */ /* 0x000fe20000010000 */
[----:B------:R-:W-:-:S04]  /*e320*/  MOV R5, 0x1 ;  /* 0x0000000100057802 */ /* 0x000fc80000000f00 */
[----:B------:R-:W-:-:S07]  /*e330*/  MOV R175, R10 ;  /* 0x0000000a00af7202 */ /* 0x000fce0000000f00 */
[----:B------:R-:W-:Y:S05]  /*e340*/  WARPSYNC.COLLECTIVE R6, `(.L_x_10143) ;  /* 0x0000000006087348 */ /* 0x000fea0003c00000 */
[----:B------:R1:W2:Y:S02]  /*e350*/  SHFL.BFLY P0, R11, R175, R5, R4 ;  /* 0x0c000005af0b7389 */ /* 0x0002a40000000004 */
[----:B-12---:R-:W-:Y:S05]  /*e360*/  ENDCOLLECTIVE ;  /* 0x000000000000791b */ /* 0x006fea0003800000 */
.L_x_10143:
[----:B------:R-:W-:Y:S05]  /*e370*/  BRA `(.L_x_10144) ;  /* 0xffffffe800b87947 */ /* 0x000fea000383ffff */
.L_x_10145:
        /* <DEDUP_REMOVED lines=16> */
.L_x_14973:


//--------------------- .text._ZN5flash24flash_fwd_splitkv_kernelI23Flash_fwd_kernel_traitsILi128ELi64ELi64ELi4ELb0ELb0EN7cutlass6half_tE19Flash_kernel_traitsILi128ELi64ELi64ELi4ES3_EELb0ELb1ELb0ELb0ELb0ELb0ELb0ELb1EEEvNS_16Flash_fwd_paramsE --------------------------
	.section	.text._ZN5flash24flash_fwd_splitkv_kernelI23Flash_fwd_kernel_traitsILi128ELi64ELi64ELi4ELb0ELb0EN7cutlass6half_tE19Flash_kernel_traitsILi128ELi64ELi64ELi4ES3_EELb0ELb1ELb0ELb0ELb0ELb0ELb0ELb1EEEvNS_16Flash_fwd_paramsE,"ax",@progbits
	.align	128
        .global         _ZN5flash24flash_fwd_splitkv_kernelI23Flash_fwd_kernel_traitsILi128ELi64ELi64ELi4ELb0ELb0EN7cutlass6half_tE19Flash_kernel_traitsILi128ELi64ELi64ELi4ES3_EELb0ELb1ELb0ELb0ELb0ELb0ELb0ELb1EEEvNS_16Flash_fwd_paramsE
        .type           _ZN5flash24flash_fwd_splitkv_kernelI23Flash_fwd_kernel_traitsILi128ELi64ELi64ELi4ELb0ELb0EN7cutlass6half_tE19Flash_kernel_traitsILi128ELi64ELi64ELi4ES3_EELb0ELb1ELb0ELb0ELb0ELb0ELb0ELb1EEEvNS_16Flash_fwd_paramsE,@function
        .size           _ZN5flash24flash_fwd_splitkv_kernelI23Flash_fwd_kernel_traitsILi128ELi64ELi64ELi4ELb0ELb0EN7cutlass6half_tE19Flash_kernel_traitsILi128ELi64ELi64ELi4ES3_EELb0ELb1ELb0ELb0ELb0ELb0ELb0ELb1EEEvNS_16Flash_fwd_paramsE,(.L_x_14974 - _ZN5flash24flash_fwd_splitkv_kernelI23Flash_fwd_kernel_traitsILi128ELi64ELi64ELi4ELb0ELb0EN7cutlass6half_tE19Flash_kernel_traitsILi128ELi64ELi64ELi4ES3_EELb0ELb1ELb0ELb0ELb0ELb0ELb0ELb1EEEvNS_16Flash_fwd_paramsE)
        .other          _ZN5flash24flash_fwd_splitkv_kernelI23Flash_fwd_kernel_traitsILi128ELi64ELi64ELi4ELb0ELb0EN7cutlass6half_tE19Flash_kernel_traitsILi128ELi64ELi64ELi4ES3_EELb0ELb1ELb0ELb0ELb0ELb0ELb0ELb1EEEvNS_16Flash_fwd_paramsE,@"STO_CUDA_ENTRY STV_DEFAULT"
_ZN5flash24flash_fwd_splitkv_kernelI23Flash_fwd_kernel_traitsILi128ELi64ELi64ELi4ELb0ELb0EN7cutlass6half_tE19Flash_kernel_traitsILi128ELi64ELi64ELi4ES3_EELb0ELb1ELb0ELb0ELb0ELb0ELb0ELb1EEEvNS_16Flash_fwd_paramsE:
.text._ZN5flash24flash_fwd_splitkv_kernelI23Flash_fwd_kernel_traitsILi128ELi64ELi64ELi4ELb0ELb0EN7cutlass6half_tE19Flash_kernel_traitsILi128ELi64ELi64ELi4ES3_EELb0ELb1ELb0ELb0ELb0ELb0ELb0ELb1EEEvNS_16Flash_fwd_paramsE:
[----:B------:R-:W-:Y:S01]  /*0000*/  LDC R1, c[0x0][0x37c] ;  /* 0x0000df00ff017b82 */ /* 0x000fe20000000800 */
[----:B------:R-:W1:Y:S07]  /*0010*/  S2R R3, SR_CTAID.X ;  /* 0x0000000000037919 */ /* 0x000e6e0000002500 */
[----:B------:R-:W2:Y:S01]  /*0020*/  LDC.64 R102, c[0x0][0x348] ;  /* 0x0000d200ff667b82 */ /* 0x000ea20000000a00 */
[----:B------:R-:W-:Y:S01]  /*0030*/  BSSY.RECONVERGENT B4, `(.L_x_10146) ;  /* 0x0000005000047945 */ /* 0x000fe20003800200 */
[----:B------:R-:W-:Y:S01]  /*0040*/  MOV R158, 0x80 ;  /* 0x00000080009e7802 */ /* 0x000fe20000000f00 */
[----:B------:R-:W3:Y:S01]  /*0050*/  S2R R161, SR_CTAID.Y ;  /* 0x0000000000a17919 */ /* 0x000ee20000002600 */
[----:B------:R-:W4:Y:S05]  /*0060*/  S2R R160, SR_CTAID.Z ;  /* 0x0000000000a07919 */ /* 0x000f2a0000002700 */
[----:B-1234-:R-:W-:Y:S05]  /*0070*/  CALL.REL.NOINC `($_ZN5flash24flash_fwd_splitkv_kernelI23Flash_fwd_kernel_traitsILi128ELi64ELi64ELi4ELb0ELb0EN7cutlass6half_tE19Flash_kernel_traitsILi128ELi64ELi64ELi4ES3_EELb0ELb1ELb0ELb0ELb0ELb0ELb0ELb1EEEvNS_16Flash_fwd_paramsE$_ZN5flash30compute_attn_1rowblock_splitkvI23Flash_fwd_kernel_traitsILi128ELi64ELi64ELi4ELb0ELb0EN7cutlass6half_tE19Flash_kernel_traitsILi128ELi64ELi64ELi4ES3_EELb0ELb1ELb0ELb0ELb0ELb0ELb0ELb1ENS_16Flash_fwd_paramsEEEvRKT8_iiiii) ;  /* 0x0000000000087944 */ /* 0x01efea0003c00000 */
[----:B------:R-:W-:Y:S05]  /*0080*/  BSYNC.RECONVERGENT B4 ;  /* 0x0000000000047941 */ /* 0x000fea0003800200 */
.L_x_10146:
[----:B------:R-:W-:Y:S05]  /*0090*/  EXIT ;  /* 0x000000000000794d */ /* 0x000fea0003800000 */
        .type           $_ZN5flash24flash_fwd_splitkv_kernelI23Flash_fwd_kernel_traitsILi128ELi64ELi64ELi4ELb0ELb0EN7cutlass6half_tE19Flash_kernel_traitsILi128ELi64ELi64ELi4ES3_EELb0ELb1ELb0ELb0ELb0ELb0ELb0ELb1EEEvNS_16Flash_fwd_paramsE$_ZN5flash30compute_attn_1rowblock_splitkvI23Flash_fwd_kernel_traitsILi128ELi64ELi64ELi4ELb0ELb0EN7cutlass6half_tE19Flash_kernel_traitsILi128ELi64ELi64ELi4ES3_EELb0ELb1ELb0ELb0ELb0ELb0ELb0ELb1ENS_16Flash_fwd_paramsEEEvRKT8_iiiii,@function
        .size           $_ZN5flash24flash_fwd_splitkv_kernelI23Flash_fwd_kernel_traitsILi128ELi64ELi64ELi4ELb0ELb0EN7cutlass6half_tE19Flash_kernel_traitsILi128ELi64ELi64ELi4ES3_EELb0ELb1ELb0ELb0ELb0ELb0ELb0ELb1EEEvNS_16Flash_fwd_paramsE$_ZN5flash30compute_attn_1rowblock_splitkvI23Flash_fwd_kernel_traitsILi128ELi64ELi64ELi4ELb0ELb0EN7cutlass6half_tE19Flash_kernel_traitsILi128ELi64ELi64ELi4ES3_EELb0ELb1ELb0ELb0ELb0ELb0ELb0ELb1ENS_16Flash_fwd_paramsEEEvRKT8_iiiii,(.L_x_14974 - $_ZN5flash24flash_fwd_splitkv_kernelI23Flash_fwd_kernel_traitsILi128ELi64ELi64ELi4ELb0ELb0EN7cutlass6half_tE19Flash_kernel_traitsILi128ELi64ELi64ELi4ES3_EELb0ELb1ELb0ELb0ELb0ELb0ELb0ELb1EEEvNS_16Flash_fwd_paramsE$_ZN5flash30compute_attn_1rowblock_splitkvI23Flash_fwd_kernel_traitsILi128ELi64ELi64ELi4ELb0ELb0EN7cutlass6half_tE19Flash_kernel_traitsILi128ELi64ELi64ELi4ES3_EELb0ELb1ELb0ELb0ELb0ELb0ELb0ELb1ENS_16Flash_fwd_paramsEEEvRKT8_iiiii)
$_ZN5flash24flash_fwd_splitkv_kernelI23Flash_fwd_kernel_traitsILi128ELi64ELi64ELi4ELb0ELb0EN7cutlass6half_tE19Flash_kernel_traitsILi128ELi64ELi64ELi4ES3_EELb0ELb1ELb0ELb0ELb0ELb0ELb0ELb1EEEvNS_16Flash_fwd_paramsE$_ZN5flash30compute_attn_1rowblock_splitkvI23Flash_fwd_kernel_traitsILi128ELi64ELi64ELi4ELb0ELb0EN7cutlass6half_tE19Flash_kernel_traitsILi128ELi64ELi64ELi4ES3_EELb0ELb1ELb0ELb0ELb0ELb0ELb0ELb1ENS_16Flash_fwd_paramsEEEvRKT8_iiiii:
        /* <DEDUP_REMOVED lines=39> */
.L_x_10148:
[----:B------:R-:W-:Y:S05]  /*0310*/  BSYNC.RECONVERGENT B0 ;  /* 0x0000000000007941 */ /* 0x000fea0003800200 */
.L_x_10147:
[----:B------:R-:W-:Y:S04]  /*0320*/  BSSY.RECONVERGENT B0, `(.L_x_10149) ;  /* 0x0000007000007945 */ /* 0x000fe80003800200 */
[----:B------:R-:W-:Y:S05]  /*0330*/  @!P3 BRA `(.L_x_10150) ;  /* 0x000000000014b947 */ /* 0x000fea0003800000 */
[----:B-----5:R-:W2:Y:S02]  /*0340*/  LD.E.U8 R0, desc[UR4][R102.64+0x1b2] ;  /* 0x0001b20466007980 */ /* 0x020ea4000c101100 */
[----:B--2---:R-:W-:-:S13]  /*0350*/  ISETP.NE.AND P1, PT, R0, RZ, PT ;  /* 0x000000ff0000720c */ /* 0x004fda0003f25270 */
[----:B------:R-:W2:Y:S02]  /*0360*/  @P1 LD.E R9, desc[UR4][R14.64+0x4] ;  /* 0x000004040e091980 */ /* 0x000ea4000c101900 */
[----:B--2---:R-:W-:-:S06]  /*0370*/  @P1 IADD3 R0, PT, PT, R9, -R12, RZ ;  /* 0x8000000c09001210 */ /* 0x004fcc0007ffe0ff */
[----:B------:R2:W5:Y:S02]  /*0380*/  @!P1 LD.E R0, desc[UR4][R14.64] ;  /* 0x000000040e009980 */ /* 0x000564000c101900 */
.L_x_10150:
[----:B------:R-:W-:Y:S05]  /*0390*/  BSYNC.RECONVERGENT B0 ;  /* 0x0000000000007941 */ /* 0x000fea0003800200 */
.L_x_10149:
[----:B------:R-:W-:Y:S01]  /*03a0*/  BSSY.RECONVERGENT B1, `(.L_x_10151) ;  /* 0x0000012000017945 */ /* 0x000fe20003800200 */
[----:B-----5:R-:W-:Y:S02]  /*03b0*/  @P5 IADD3 R164, PT, PT, -R166, R5, RZ ;  /* 0x00000005a6a45210 */ /* 0x020fe40007ffe1ff */
[----:B------:R-:W-:Y:S01]  /*03c0*/  IADD3 R71, PT, PT, R0, -R11, RZ ;  /* 0x8000000b00477210 */ /* 0x000fe20007ffe0ff */
[----:B------:R-:W-:Y:S06]  /*03d0*/  @!P0 BRA `(.L_x_10152) ;  /* 0x0000000000148947 */ /* 0x000fec0003800000 */
[----:B------:R-:W-:-:S05]  /*03e0*/  IADD3 R4, P0, PT, R6, R88, RZ ;  /* 0x0000005806047210 */ /* 0x000fca0007f1e0ff */
[----:B------:R-:W-:-:S05]  /*03f0*/  IMAD.X R5, R7, 0x1, R87, P0 ;  /* 0x0000000107057824 */ /* 0x000fca00000e0657 */
[----:B------:R-:W3:Y:S02]  /*0400*/  LD.E R0, desc[UR4][R4.64] ;  /* 0x0000000404007980 */ /* 0x000ee4000c101900 */
[----:B---3--:R-:W-:Y:S01]  /*0410*/  IADD3 R59, PT, PT, R0, -R11, RZ ;  /* 0x8000000b003b7210 */ /* 0x008fe20007ffe0ff */
[----:B------:R-:W-:Y:S05]  /*0420*/  BRA `(.L_x_10153) ;  /* 0x0000000000247947 */ /* 0x000fea0003800000 */
.L_x_10152:
[----:B------:R-:W3:Y:S01]  /*0430*/  LD.E.64 R4, desc[UR4][R102.64+0x108] ;  /* 0x0001080466047980 */ /* 0x000ee2000c101b00 */
[----:B------:R-:W-:Y:S01]  /*0440*/  BSSY.RECONVERGENT B0, `(.L_x_10154) ;  /* 0x0000006000007945 */ /* 0x000fe20003800200 */
[----:B------:R-:W-:Y:S01]  /*0450*/  IMAD.MOV.U32 R0, RZ, RZ, RZ ;  /* 0x000000ffff007224 */ /* 0x000fe200078e00ff */
[----:B---3--:R-:W-:-:S04]  /*0460*/  ISETP.NE.U32.AND P0, PT, R4, RZ, PT ;  /* 0x000000ff0400720c */ /* 0x008fc80003f05070 */
[----:B------:R-:W-:-:S13]  /*0470*/  ISETP.NE.AND.EX P0, PT, R5, RZ, PT, P0 ;  /* 0x000000ff0500720c */ /* 0x000fda0003f05300 */
[----:B------:R-:W-:Y:S05]  /*0480*/  @!P0 BRA `(.L_x_10155) ;  /* 0x0000000000048947 */ /* 0x000fea0003800000 */
[----:B------:R3:W5:Y:S02]  /*0490*/  LD.E R0, desc[UR4][R102.64+0xbc] ;  /* 0x0000bc0466007980 */ /* 0x000764000c101900 */
.L_x_10155:
[----:B------:R-:W-:Y:S05]  /*04a0*/  BSYNC.RECONVERGENT B0 ;  /* 0x0000000000007941 */ /* 0x000fea0003800200 */
.L_x_10154:
[----:B-----5:R-:W-:Y:S02]  /*04b0*/  IADD3 R59, PT, PT, R71, R0, RZ ;  /* 0x00000000473b7210 */ /* 0x020fe40007ffe0ff */
.L_x_10153:
[----:B------:R-:W-:Y:S05]  /*04c0*/  BSYNC.RECONVERGENT B1 ;  /* 0x0000000000017941 */ /* 0x000fea0003800200 */
.L_x_10151:
[----:B------:R-:W-:Y:S01]  /*04d0*/  IMAD.SHL.U32 R162, R3, 0x40, RZ ;  /* 0x0000004003a27824 */ /* 0x000fe200078e00ff */
[----:B------:R-:W-:Y:S01]  /*04e0*/  MOV R4, R158 ;  /* 0x0000009e00047202 */ /* 0x000fe20000000f00 */
[----:B------:R-:W-:-:S03]  /*04f0*/  IMAD.MOV.U32 R5, RZ, RZ, 0x0 ;  /* 0x00000000ff057424 */ /* 0x000fc600078e00ff */
[----:B------:R-:W-:-:S13]  /*0500*/  ISETP.GT.AND P0, PT, R164, R162, PT ;  /* 0x000000a2a400720c */ /* 0x000fda0003f04270 */
[----:B-123--:R-:W-:Y:S05]  /*0510*/  @!P0 RET.REL.NODEC R4 `(_ZN5flash24flash_fwd_splitkv_kernelI23Flash_fwd_kernel_traitsILi128ELi64ELi64ELi4ELb0ELb0EN7cutlass6half_tE19Flash_kernel_traitsILi128ELi64ELi64ELi4ES3_EELb0ELb1ELb0ELb0ELb0ELb0ELb0ELb1EEEvNS_16Flash_fwd_paramsE) ;  /* 0xfffffff804b88950 */ /* 0x00efea0003c3ffff */
[----:B------:R-:W2:Y:S04]  /*0520*/  LD.E R9, desc[UR4][R102.64+0x184] ;  /* 0x0001840466097980 */ /* 0x000ea8000c101900 */
[----:B------:R-:W3:Y:S04]  /*0530*/  LD.E R13, desc[UR4][R102.64+0xb8] ;  /* 0x0000b804660d7980 */ /* 0x000ee8000c101900 */
[----:B------:R-:W4:Y:S01]  /*0540*/  LD.E R0, desc[UR4][R102.64+0x188] ;  /* 0x0001880466007980 */ /* 0x000f22000c101900 */
[----:B------:R-:W-:-:S05]  /*0550*/  VIADD R7, R59, 0x3f ;  /* 0x0000003f3b077836 */ /* 0x000fca0000000000 */
[----:B------:R-:W-:Y:S02]  /*0560*/  IADD3 R5, PT, PT, R7, R162, -R164 ;  /* 0x000000a207057210 */ /* 0x000fe40007ffe8a4 */
[----:B------:R-:W-:-:S04]  /*0570*/  SHF.R.S32.HI R2, RZ, 0x1f, R7 ;  /* 0x0000001fff027819 */ /* 0x000fc80000011407 */
[----:B------:R-:W-:-:S04]  /*0580*/  LEA.HI R2, R2, R7, RZ, 0x6 ;  /* 0x0000000702027211 */ /* 0x000fc800078f30ff */
[----:B------:R-:W-:Y:S01]  /*0590*/  SHF.R.S32.HI R2, RZ, 0x6, R2 ;  /* 0x00000006ff027819 */ /* 0x000fe20000011402 */
[----:B--2---:R-:W-:Y:S02]  /*05a0*/  IMAD.IADD R9, R9, 0x1, R164 ;  /* 0x0000000109097824 */ /* 0x004fe400078e02a4 */
[----:B---3--:R-:W-:-:S03]  /*05b0*/  VIADD R13, R13, 0x3f ;  /* 0x0000003f0d0d7836 */ /* 0x008fc60000000000 */
[----:B------:R-:W-:Y:S02]  /*05c0*/  IADD3 R9, PT, PT, -R9, R162, R59 ;  /* 0x000000a209097210 */ /* 0x000fe40007ffe13b */
[----:B----4-:R-:W-:Y:S02]  /*05d0*/  IADD3 R5, PT, PT, R5, 0x40, R0 ;  /* 0x0000004005057810 */ /* 0x010fe40007ffe000 */
        /* <DEDUP_REMOVED lines=12> */
[----:B------:R-:W-:Y:S05]  /*06a0*/  @!P0 BRA `(.L_x_10156) ;  /* 0x0000000400ec8947 */ /* 0x000fea0003800000 */
        /* <DEDUP_REMOVED lines=48> */
.L_x_10158:
[----:B------:R-:W-:Y:S05]  /*09b0*/  BSYNC.RECONVERGENT B0 ;  /* 0x0000000000007941 */ /* 0x000fea0003800200 */
.L_x_10157:
        /* <DEDUP_REMOVED lines=17> */
.L_x_10160:
[----:B------:R-:W-:Y:S05]  /*0ad0*/  BSYNC.RECONVERGENT B0 ;  /* 0x0000000000007941 */ /* 0x000fea0003800200 */
.L_x_10159:
        /* <DEDUP_REMOVED lines=20> */
.L_x_10162:
[----:B------:R-:W-:Y:S05]  /*0c20*/  BSYNC.RECONVERGENT B0 ;  /* 0x0000000000007941 */ /* 0x000fea0003800200 */
.L_x_10161:
[CC--:B------:R-:W-:Y:S01]  /*0c30*/  ISETP.GE.AND P1, PT, R17.reuse, R164.reuse, PT ;  /* 0x000000a41100720c */ /* 0x0c0fe20003f26270 */
[----:B------:R-:W-:Y:S01]  /*0c40*/  BSSY.RECONVERGENT B0, `(.L_x_10163) ;  /* 0x0000018000007945 */ /* 0x000fe20003800200 */
[C---:B---3--:R-:W-:Y:S01]  /*0c50*/  IADD3 R3, P0, PT, R162.reuse, R159, RZ ;  /* 0x0000009fa2037210 */ /* 0x048fe20007f1e0ff */
[----:B------:R-:W-:Y:S01]  /*0c60*/  @!P3 IMAD.MOV.U32 R2, RZ, RZ, 0x7f800000 ;  /* 0x7f800000ff02b424 */ /* 0x000fe200078e00ff */
[----:B------:R-:W-:Y:S02]  /*0c70*/  ISETP.GE.OR P6, PT, R17, R164, P6 ;  /* 0x000000a41100720c */ /* 0x000fe400037c6670 */
[----:B------:R-:W-:Y:S02]  /*0c80*/  LEA.HI.X.SX32 R162, R162, RZ, 0x1, P0 ;  /* 0x000000ffa2a27211 */ /* 0x000fe400000f0eff */
[----:B--2---:R-:W-:Y:S01]  /*0c90*/  LEA R8, P0, R3, R4, 0x2 ;  /* 0x0000000403087211 */ /* 0x004fe200078010ff */
        /* <DEDUP_REMOVED lines=18> */
.L_x_10164:
[----:B------:R-:W-:Y:S05]  /*0dc0*/  BSYNC.RECONVERGENT B0 ;  /* 0x0000000000007941 */ /* 0x000fea0003800200 */
.L_x_10163:
[----:B------:R-:W-:Y:S01]  /*0dd0*/  MOV R159, 0x0 ;  /* 0x00000000009f7802 */ /* 0x000fe20000000f00 */
[----:B------:R-:W-:Y:S04]  /*0de0*/  @!P5 ST.E desc[UR4][R8.64], R4 ;  /* 0x000000040800d985 */ /* 0x000fe8000c101904 */
[----:B------:R-:W-:Y:S04]  /*0df0*/  @!P4 ST.E desc[UR4][R8.64+0x40], R3 ;  /* 0x000040030800c985 */ /* 0x000fe8000c101904 */
[----:B------:R1:W-:Y:S02]  /*0e00*/  @!P3 ST.E desc[UR4][R8.64+0x80], R2 ;  /* 0x000080020800b985 */ /* 0x0003e4000c101904 */
[----:B-12---:R-:W-:Y:S05]  /*0e10*/  @P6 RET.REL.NODEC R158 `(_ZN5flash24flash_fwd_splitkv_kernelI23Flash_fwd_kernel_traitsILi128ELi64ELi64ELi4ELb0ELb0EN7cutlass6half_tE19Flash_kernel_traitsILi128ELi64ELi64ELi4ES3_EELb0ELb1ELb0ELb0ELb0ELb0ELb0ELb1EEEvNS_16Flash_fwd_paramsE) ;  /* 0xfffffff09e786950 */ /* 0x006fea0003c3ffff */
[----:B------:R-:W-:Y:S02]  /*0e20*/  MOV R3, 0x7f800000 ;  /* 0x7f80000000037802 */ /* 0x000fe40000000f00 */
[----:B------:R-:W-:-:S03]  /*0e30*/  MOV R159, 0x0 ;  /* 0x00000000009f7802 */ /* 0x000fc60000000f00 */
[----:B------:R1:W-:Y:S02]  /*0e40*/  ST.E desc[UR4][R8.64+0xc0], R3 ;  /* 0x0000c00308007985 */ /* 0x0003e4000c101904 */
[----:B-1----:R-:W-:Y:S05]  /*0e50*/  RET.REL.NODEC R158 `(_ZN5flash24flash_fwd_splitkv_kernelI23Flash_fwd_kernel_traitsILi128ELi64ELi64ELi4ELb0ELb0EN7cutlass6half_tE19Flash_kernel_traitsILi128ELi64ELi64ELi4ES3_EELb0ELb1ELb0ELb0ELb0ELb0ELb0ELb1EEEvNS_16Flash_fwd_paramsE) ;  /* 0xfffffff09e687950 */ /* 0x002fea0003c3ffff */
.L_x_10156:
        /* <DEDUP_REMOVED lines=85> */
[----:B--2---:R-:W-:Y:S01]  /*13b0*/  SHF.R.S32.HI R7, RZ, 0x1f, R2 ;  /* 0x0000001fff077819 */ /* 0x004fe20000011402 */
[----:B------:R-:W-:-:S04]  /*13c0*/  IMAD R6, R19, R2, RZ ;  /* 0x0000000213067224 */ /* 0x000fc800078e02ff */
[C---:B------:R-:W-:Y:S02]  /*13d0*/  IMAD R6, R18.reuse, R7, R6 ;  /* 0x0000000712067224 */ /* 0x040fe400078e0206 */
[----:B------:R-:W-:-:S05]  /*13e0*/  IMAD.WIDE.U32 R18, R18, R2, RZ ;  /* 0x0000000212127225 */ /* 0x000fca00078e00ff */
[----:B------:R-:W-:Y:S02]  /*13f0*/  IADD3 R19, PT, PT, R19, R6, RZ ;  /* 0x0000000613137210 */ /* 0x000fe40007ffe0ff */
        /* <DEDUP_REMOVED lines=13> */
.L_x_10166:
        /* <DEDUP_REMOVED lines=9> */
[----:B------:R-:W-:-:S02]  /*1560*/  CS2R R168, SRZ ;  /* 0x0000000000a87805 */ /* 0x000fc4000001ff00 */
[----:B--2---:R-:W-:-:S04]  /*1570*/  IABS R2, R5 ;  /* 0x0000000500027213 */ /* 0x004fc80000000000 */
[----:B------:R-:W2:Y:S08]  /*1580*/  I2F.RP R6, R2 ;  /* 0x0000000200067306 */ /* 0x000eb00000209400 */
[----:B--2---:R-:W2:Y:S02]  /*1590*/  MUFU.RCP R4, R6 ;  /* 0x0000000600047308 */ /* 0x004ea40000001000 */
[----:B--2---:R-:W-:-:S06]  /*15a0*/  IADD3 R4, PT, PT, R4, 0xffffffe, RZ ;  /* 0x0ffffffe04047810 */ /* 0x004fcc0007ffe0ff */
[----:B------:R-:W2:Y:S01]  /*15b0*/  F2I.FTZ.U32.TRUNC.NTZ R21, R4 ;  /* 0x0000000400157305 */ /* 0x000ea2000021f000 */
[----:B------:R-:W-:Y:S02]  /*15c0*/  IABS R7, R5 ;  /* 0x0000000500077213 */ /* 0x000fe40000000000 */
        /* <DEDUP_REMOVED lines=9> */
[----:B------:R-:W-:Y:S02]  /*1660*/  @!P2 SHF.R.S32.HI R0, RZ, 0x1f, R11 ;  /* 0x0000001fff00a819 */ /* 0x000fe4000001140b */
[----:B-----5:R-:W-:Y:S01]  /*1670*/  @!P2 SHF.R.S32.HI R4, RZ, 0x1f, R10 ;  /* 0x0000001fff04a819 */ /* 0x020fe2000001140a */
[----:B------:R-:W-:-:S04]  /*1680*/  @!P2 IMAD.WIDE.U32 R20, R148, R11, RZ ;  /* 0x0000000b9414a225 */ /* 0x000fc800078e00ff */
[----:B------:R-:W-:Y:S02]  /*1690*/  @!P2 IMAD R0, R0, R148, R9 ;  /* 0x000000940000a224 */ /* 0x000fe400078e0209 */
[----:B----4-:R-:W-:Y:S02]  /*16a0*/  @!P2 IMAD R9, R19, R10, RZ ;  /* 0x0000000a1309a224 */ /* 0x010fe400078e02ff */
[----:B------:R-:W-:Y:S02]  /*16b0*/  @!P0 IMAD.IADD R7, R7, 0x1, -R2 ;  /* 0x0000000107078824 */ /* 0x000fe400078e0a02 */
[----:B------:R-:W-:Y:S01]  /*16c0*/  @!P2 IMAD R9, R18, R4, R9 ;  /* 0x000000041209a224 */ /* 0x000fe200078e0209 */
[----:B------:R-:W-:Y:S01]  /*16d0*/  LOP3.LUT R4, R160, R5, RZ, 0x3c, !PT ;  /* 0x00000005a0047212 */ /* 0x000fe200078e3cff */
[----:B------:R-:W-:Y:S01]  /*16e0*/  @!P2 IMAD.IADD R21, R21, 0x1, R0 ;  /* 0x000000011515a824 */ /* 0x000fe200078e0200 */
[----:B------:R-:W-:Y:S02]  /*16f0*/  ISETP.GE.U32.AND P3, PT, R7, R2, PT ;  /* 0x000000020700720c */ /* 0x000fe40003f66070 */
[----:B------:R-:W-:Y:S01]  /*1700*/  @P2 IADD3 R0, PT, PT, R11, R12, RZ ;  /* 0x0000000c0b002210 */ /* 0x000fe20007ffe0ff */
[----:B------:R-:W-:Y:S01]  /*1710*/  @!P2 IMAD.WIDE.U32 R20, R18, R10, R20 ;  /* 0x0000000a1214a225 */ /* 0x000fe200078e0014 */
[----:B------:R-:W-:-:S02]  /*1720*/  ISETP.GE.AND P1, PT, R4, RZ, PT ;  /* 0x000000ff0400720c */ /* 0x000fc40003f26270 */
[----:B------:R-:W-:Y:S01]  /*1730*/  @!P0 IADD3 R6, PT, PT, R6, 0x1, RZ ;  /* 0x0000000106068810 */ /* 0x000fe20007ffe0ff */
[----:B------:R-:W-:Y:S01]  /*1740*/  @P2 IMAD.WIDE.U32 R18, R148, R0, RZ ;  /* 0x0000000094122225 */ /* 0x000fe200078e00ff */
[----:B------:R-:W-:-:S03]  /*1750*/  ISETP.NE.AND P0, PT, R5, RZ, PT ;  /* 0x000000ff0500720c */ /* 0x000fc60003f05270 */
[----:B------:R-:W-:Y:S01]  /*1760*/  @P2 IMAD R2, R149, R0, RZ ;  /* 0x0000000095022224 */ /* 0x000fe200078e02ff */
[----:B------:R-:W-:Y:S02]  /*1770*/  @!P2 IADD3 R9, PT, PT, R21, R9, RZ ;  /* 0x000000091509a210 */ /* 0x000fe40007ffe0ff */
[----:B------:R-:W-:Y:S01]  /*1780*/  @!P2 MOV R8, R20 ;  /* 0x000000140008a202 */ /* 0x000fe20000000f00 */
[----:B------:R-:W-:Y:S01]  /*1790*/  @P2 IMAD.IADD R9, R19, 0x1, R2 ;  /* 0x0000000113092824 */ /* 0x000fe200078e0202 */
[----:B------:R-:W-:Y:S01]  /*17a0*/  LEA R0, R101, 0xffffffc0, 0x6 ;  /* 0xffffffc065007811 */ /* 0x000fe200078e30ff */
[----:B------:R-:W-:Y:S01]  /*17b0*/  @!P2 IMAD R2, R151, R11, RZ ;  /* 0x0000000b9702a224 */ /* 0x000fe200078e02ff */
[----:B------:R-:W-:Y:S01]  /*17c0*/  @P2 MOV R8, R18 ;  /* 0x0000001200082202 */ /* 0x000fe20000000f00 */
[----:B------:R-:W-:Y:S01]  /*17d0*/  @P3 VIADD R6, R6, 0x1 ;  /* 0x0000000106063836 */ /* 0x000fe20000000000 */
[----:B------:R-:W-:Y:S01]  /*17e0*/  @!P2 SHF.R.S32.HI R7, RZ, 0x1f, R11 ;  /* 0x0000001fff07a819 */ /* 0x000fe2000001140b */
[----:B------:R-:W-:-:S02]  /*17f0*/  IMAD R4, R149, R0, RZ ;  /* 0x0000000095047224 */ /* 0x000fc400078e02ff */
        /* <DEDUP_REMOVED lines=8> */
[----:B------:R-:W-:Y:S01]  /*1880*/  @!P2 IMAD R2, R15, R10, RZ ;  /* 0x0000000a0f02a224 */ /* 0x000fe200078e02ff */
        /* <DEDUP_REMOVED lines=16> */
.L_x_10167:
[----:B------:R-:W-:Y:S05]  /*1990*/  BSYNC.RECONVERGENT B0 ;  /* 0x0000000000007941 */ /* 0x000fea0003800200 */
.L_x_10165:
        /* <DEDUP_REMOVED lines=24> */
[----:B------:R-:W-:Y:S02]  /*1b20*/  IMAD.SHL.U32 R60, R159, 0x8, RZ ;  /* 0x000000089f3c7824 */ /* 0x000fe400078e00ff */
[----:B------:R-:W-:-:S06]  /*1b30*/  IMAD.MOV.U32 R7, RZ, RZ, RZ ;  /* 0x000000ffff077224 */ /* 0x000fcc00078e00ff */
[----:B------:R1:W5:Y:S04]  /*1b40*/  @P4 LD.E R7, desc[UR4][R30.64] ;  /* 0x000000041e074980 */ /* 0x000368000c101900 */
[----:B------:R-:W-:-:S05]  /*1b50*/  @!P3 IMAD.IADD R15, R15, 0x1, -R12 ;  /* 0x000000010f0fb824 */ /* 0x000fca00078e0a0c */
[----:B------:R-:W-:Y:S02]  /*1b60*/  ISETP.GE.U32.AND P5, PT, R15, R12, PT ;  /* 0x0000000c0f00720c */ /* 0x000fe40003fa6070 */
[----:B------:R-:W-:Y:S02]  /*1b70*/  LOP3.LUT R15, R160, R5, RZ, 0x3c, !PT ;  /* 0x00000005a00f7212 */ /* 0x000fe400078e3cff */
[----:B------:R-:W-:Y:S01]  /*1b80*/  LOP3.LUT R12, R60, 0x38, RZ, 0xc0, !PT ;  /* 0x000000383c0c7812 */ /* 0x000fe200078ec0ff */
[----:B------:R-:W-:Y:S01]  /*1b90*/  @!P3 VIADD R18, R18, 0x1 ;  /* 0x000000011212b836 */ /* 0x000fe20000000000 */
[----:B------:R-:W-:Y:S02]  /*1ba0*/  ISETP.GE.AND P2, PT, R15, RZ, PT ;  /* 0x000000ff0f00720c */ /* 0x000fe40003f46270 */
[----:B------:R-:W-:Y:S02]  /*1bb0*/  IADD3 R26, P1, PT, R12, R14, RZ ;  /* 0x0000000e0c1a7210 */ /* 0x000fe40007f3e0ff */
[----:B------:R-:W-:Y:S01]  /*1bc0*/  ISETP.NE.AND P4, PT, R5, RZ, PT ;  /* 0x000000ff0500720c */ /* 0x000fe20003f85270 */
[----:B------:R-:W-:Y:S01]  /*1bd0*/  IMAD R14, R13, R150, RZ ;  /* 0x000000960d0e7224 */ /* 0x000fe200078e02ff */
[----:B------:R-:W-:Y:S01]  /*1be0*/  IADD3.X R27, PT, PT, RZ, R6, RZ, P1, !PT ;  /* 0x00000006ff1b7210 */ /* 0x000fe20000ffe4ff */
[----:B------:R-:W-:-:S02]  /*1bf0*/  @P5 VIADD R18, R18, 0x1 ;  /* 0x0000000112125836 */ /* 0x000fc40000000000 */
[C---:B------:R-:W-:Y:S02]  /*1c00*/  IMAD R14, R0.reuse, R151, R14 ;  /* 0x00000097000e7224 */ /* 0x040fe400078e020e */
[----:B------:R-:W-:Y:S02]  /*1c10*/  IMAD.MOV.U32 R6, RZ, RZ, R18 ;  /* 0x000000ffff067224 */ /* 0x000fe400078e0012 */
[----:B------:R-:W-:-:S04]  /*1c20*/  IMAD.WIDE.U32 R26, R0, R150, R26 ;  /* 0x00000096001a7225 */ /* 0x000fc800078e001a */
[----:B------:R-:W-:Y:S01]  /*1c30*/  @!P2 IMAD.MOV R6, RZ, RZ, -R6 ;  /* 0x000000ffff06a224 */ /* 0x000fe200078e0a06 */
[----:B------:R-:W-:Y:S01]  /*1c40*/  @!P4 LOP3.LUT R6, RZ, R5, RZ, 0x33, !PT ;  /* 0x00000005ff06c212 */ /* 0x000fe200078e33ff */
[----:B------:R-:W-:Y:S01]  /*1c50*/  IMAD.IADD R27, R27, 0x1, R14 ;  /* 0x000000011b1b7824 */ /* 0x000fe200078e020e */
[----:B------:R-:W-:-:S03]  /*1c60*/  SHF.R.U32.HI R110, RZ, 0x3, R159 ;  /* 0x00000003ff6e7819 */ /* 0x000fc6000001169f */
[----:B------:R-:W-:Y:S02]  /*1c70*/  IMAD R5, R23, R6, RZ ;  /* 0x0000000617057224 */ /* 0x000fe400078e02ff */
[----:B------:R-:W-:-:S04]  /*1c80*/  IMAD.WIDE.U32 R26, R6, R22, R26 ;  /* 0x00000016061a7225 */ /* 0x000fc800078e001a */
[----:B------:R-:W-:Y:S01]  /*1c90*/  IMAD.MOV.U32 R111, RZ, RZ, RZ ;  /* 0x000000ffff6f7224 */ /* 0x000fe200078e00ff */
[----:B------:R-:W1:Y:S01]  /*1ca0*/  S2UR UR6, SR_CgaCtaId ;  /* 0x00000000000679c3 */ /* 0x000e620000008800 */
[-C--:B------:R-:W-:Y:S01]  /*1cb0*/  IMAD R157, R151, R110.reuse, RZ ;  /* 0x0000006e979d7224 */ /* 0x080fe200078e02ff */
[----:B------:R-:W-:Y:S01]  /*1cc0*/  UMOV UR7, 0x400 ;  /* 0x0000040000077882 */ /* 0x000fe20000000000 */
[----:B------:R-:W-:Y:S02]  /*1cd0*/  IMAD R153, R149, R110, RZ ;  /* 0x0000006e95997224 */ /* 0x000fe400078e02ff */
[C---:B------:R-:W-:Y:S01]  /*1ce0*/  IMAD.SHL.U32 R57, R159.reuse, 0x40, RZ ;  /* 0x000000409f397824 */ /* 0x040fe200078e00ff */
[----:B------:R-:W-:Y:S01]  /*1cf0*/  SHF.L.U32 R96, R159, 0x2, RZ ;  /* 0x000000029f607819 */ /* 0x000fe200000006ff */
[----:B------:R-:W-:Y:S01]  /*1d00*/  VIADD R105, R101, 0xffffffff ;  /* 0xffffffff65697836 */ /* 0x000fe20000000000 */
[----:B------:R-:W-:Y:S01]  /*1d10*/  SHF.R.U32.HI R65, RZ, 0x1, R159 ;  /* 0x00000001ff417819 */ /* 0x000fe2000001169f */
[C---:B------:R-:W-:Y:S01]  /*1d20*/  IMAD.SHL.U32 R63, R148.reuse, 0x10, RZ ;  /* 0x00000010943f7824 */ /* 0x040fe200078e00ff */
[----:B------:R-:W-:Y:S01]  /*1d30*/  LOP3.LUT R66, R57, 0x1c0, RZ, 0xc0, !PT ;  /* 0x000001c039427812 */ /* 0x000fe200078ec0ff */
[----:B------:R-:W-:Y:S01]  /*1d40*/  IMAD.SHL.U32 R58, R105, 0x40, RZ ;  /* 0x00000040693a7824 */ /* 0x000fe200078e00ff */
[----:B------:R-:W-:-:S02]  /*1d50*/  SHF.L.U64.HI R64, R148, 0x4, R149 ;  /* 0x0000000494407819 */ /* 0x000fc40000010295 */
[C---:B------:R-:W-:Y:S01]  /*1d60*/  SHF.L.U64.HI R62, R150.reuse, 0x4, R151 ;  /* 0x00000004963e7819 */ /* 0x040fe20000010297 */
[----:B-1----:R-:W-:Y:S01]  /*1d70*/  ULEA UR6, UR6, UR7, 0x18 ;  /* 0x0000000706067291 */ /* 0x002fe2000f8ec0ff */
[----:B------:R-:W-:Y:S02]  /*1d80*/  SHF.L.U32 R61, R150, 0x4, RZ ;  /* 0x00000004963d7819 */ /* 0x000fe400000006ff */
[----:B------:R-:W-:Y:S02]  /*1d90*/  LOP3.LUT R57, R57, 0x200, RZ, 0xc0, !PT ;  /* 0x0000020039397812 */ /* 0x000fe400078ec0ff */
[----:B------:R-:W-:Y:S02]  /*1da0*/  LOP3.LUT R96, R96, 0x1c, RZ, 0xc0, !PT ;  /* 0x0000001c60607812 */ /* 0x000fe400078ec0ff */
[----:B------:R-:W-:Y:S01]  /*1db0*/  LOP3.LUT R100, R12, 0x40, RZ, 0xfc, !PT ;  /* 0x000000400c647812 */ /* 0x000fe200078efcff */
[----:B--2---:R-:W-:Y:S02]  /*1dc0*/  @P0 IMAD R18, R113, R166, RZ ;  /* 0x000000a671120224 */ /* 0x004fe400078e02ff */
[----:B---3--:R-:W-:-:S02]  /*1dd0*/  @!P0 IMAD R15, R25, R161, RZ ;  /* 0x000000a1190f8224 */ /* 0x008fc400078e02ff */
[----:B------:R-:W-:-:S04]  /*1de0*/  @!P0 IMAD.WIDE.U32 R28, R24, R161, RZ ;  /* 0x000000a1181c8225 */ /* 0x000fc800078e00ff */
[----:B------:R-:W-:Y:S01]  /*1df0*/  @P0 IMAD.WIDE.U32 R24, R112, R166, RZ ;  /* 0x000000a670180225 */ /* 0x000fe200078e00ff */
[----:B------:R-:W-:Y:S02]  /*1e00*/  @!P0 MOV R0, R28 ;  /* 0x0000001c00008202 */ /* 0x000fe40000000f00 */
[----:B------:R-:W-:Y:S01]  /*1e10*/  @P0 MOV R0, R24 ;  /* 0x0000001800000202 */ /* 0x000fe20000000f00 */
[----:B------:R-:W-:Y:S02]  /*1e20*/  @!P0 IMAD.IADD R15, R29, 0x1, R15 ;  /* 0x000000011d0f8824 */ /* 0x000fe400078e020f */
[----:B------:R-:W-:Y:S01]  /*1e30*/  @P0 IMAD.IADD R15, R25, 0x1, R18 ;  /* 0x00000001190f0824 */ /* 0x000fe200078e0212 */
[----:B------:R-:W-:Y:S02]  /*1e40*/  IADD3 R14, P1, PT, R12, R0, RZ ;  /* 0x000000000c0e7210 */ /* 0x000fe40007f3e0ff */
[----:B------:R-:W-:Y:S02]  /*1e50*/  SHF.R.S32.HI R0, RZ, 0x1f, R6 ;  /* 0x0000001fff007819 */ /* 0x000fe40000011406 */
[----:B------:R-:W-:-:S03]  /*1e60*/  IADD3.X R15, PT, PT, RZ, R15, RZ, P1, !PT ;  /* 0x0000000fff0f7210 */ /* 0x000fc60000ffe4ff */
[----:B------:R-:W-:Y:S02]  /*1e70*/  IMAD R22, R0, R22, R5 ;  /* 0x0000001600167224 */ /* 0x000fe400078e0205 */
[-C--:B------:R-:W-:Y:S02]  /*1e80*/  IMAD R5, R21, R160.reuse, RZ ;  /* 0x000000a015057224 */ /* 0x080fe400078e02ff */
[----:B------:R-:W-:-:S04]  /*1e90*/  IMAD.WIDE.U32 R20, R20, R160, R14 ;  /* 0x000000a014147225 */ /* 0x000fc800078e000e */
[----:B------:R-:W-:Y:S01]  /*1ea0*/  IMAD.WIDE.U32 R14, R3, 0x40, R110 ;  /* 0x00000040030e7825 */ /* 0x000fe200078e006e */
[----:B------:R-:W-:-:S03]  /*1eb0*/  IADD3 R21, PT, PT, R21, R5, RZ ;  /* 0x0000000515157210 */ /* 0x000fc60007ffe0ff */
[----:B------:R-:W-:Y:S01]  /*1ec0*/  IMAD R3, R15, R112, RZ ;  /* 0x000000700f037224 */ /* 0x000fe200078e02ff */
[----:B------:R-:W-:Y:S01]  /*1ed0*/  IADD3 R18, P1, PT, R12, R4, RZ ;  /* 0x000000040c127210 */ /* 0x000fe20007f3e0ff */
[----:B------:R-:W-:-:S04]  /*1ee0*/  IMAD.WIDE.U32 R4, R14, R112, R20 ;  /* 0x000000700e047225 */ /* 0x000fc800078e0014 */
[----:B------:R-:W-:Y:S01]  /*1ef0*/  IMAD R3, R14, R113, R3 ;  /* 0x000000710e037224 */ /* 0x000fe200078e0203 */
[----:B----4-:R-:W-:Y:S01]  /*1f00*/  LEA R108, P2, R4, R8, 0x1 ;  /* 0x00000008046c7211 */ /* 0x010fe200078408ff */
[----:B------:R-:W-:Y:S01]  /*1f10*/  IMAD.X R19, RZ, RZ, R2, P1 ;  /* 0x000000ffff137224 */ /* 0x000fe200008e0602 */
[----:B------:R-:W-:Y:S02]  /*1f20*/  SHF.R.S32.HI R2, RZ, 0x1f, R71 ;  /* 0x0000001fff027819 */ /* 0x000fe40000011447 */
[----:B------:R-:W-:Y:S01]  /*1f30*/  IADD3 R3, PT, PT, R5, R3, RZ ;  /* 0x0000000305037210 */ /* 0x000fe20007ffe0ff */
[----:B------:R-:W-:-:S03]  /*1f40*/  IMAD.IADD R27, R27, 0x1, R22 ;  /* 0x000000011b1b7824 */ /* 0x000fc600078e0216 */
[----:B------:R-:W-:Y:S02]  /*1f50*/  LEA.HI.X R109, R4, R9, R3, 0x1, P2 ;  /* 0x00000009046d7211 */ /* 0x000fe400010f0c03 */
[----:B------:R-:W-:Y:S01]  /*1f60*/  LEA.HI R3, R2, R71, RZ, 0x6 ;  /* 0x0000004702037211 */ /* 0x000fe200078f30ff */
[----:B------:R-:W-:-:S03]  /*1f70*/  IMAD.WIDE.U32 R14, R110, R150, R26 ;  /* 0x000000966e0e7225 */ /* 0x000fc600078e001a */
[----:B------:R-:W-:Y:S01]  /*1f80*/  SHF.R.S32.HI R3, RZ, 0x6, R3 ;  /* 0x00000006ff037819 */ /* 0x000fe20000011403 */
[----:B------:R-:W-:Y:S01]  /*1f90*/  IMAD.IADD R157, R15, 0x1, R157 ;  /* 0x000000010f9d7824 */ /* 0x000fe200078e029d */
[----:B------:R-:W-:Y:S02]  /*1fa0*/  LEA R156, P0, R14, R10, 0x1 ;  /* 0x0000000a0e9c7211 */ /* 0x000fe400078008ff */
[----:B------:R-:W-:Y:S02]  /*1fb0*/  LOP3.LUT R2, R60, 0x1c0, RZ, 0xc0, !PT ;  /* 0x000001c03c027812 */ /* 0x000fe400078ec0ff */
[----:B------:R-:W-:Y:S02]  /*1fc0*/  VIMNMX R70, PT, PT, R152, R3, !PT ;  /* 0x0000000398467248 */ /* 0x000fe40007fe0100 */
[----:B------:R-:W-:Y:S02]  /*1fd0*/  LEA.HI.X R157, R14, R11, R157, 0x1, P0 ;  /* 0x0000000b0e9d7211 */ /* 0x000fe400000f0c9d */
[----:B------:R-:W-:-:S02]  /*1fe0*/  LOP3.LUT R165, R2, 0x38, R159, 0xf8, !PT ;  /* 0x0000003802a57812 */ /* 0x000fc400078ef89f */
[----:B------:R-:W-:Y:S02]  /*1ff0*/  ISETP.GT.U32.AND P0, PT, R101, R70, PT ;  /* 0x000000466500720c */ /* 0x000fe40003f04070 */
        /* <DEDUP_REMOVED lines=21> */
[----:B------:R-:W-:Y:S01]  /*2150*/  MOV R94, R58 ;  /* 0x0000003a005e7202 */ /* 0x000fe20000000f00 */
[C---:B------:R-:W-:Y:S01]  /*2160*/  VIADD R67, R110.reuse, 0x30 ;  /* 0x000000306e437836 */ /* 0x040fe20000000000 */
[----:B------:R-:W-:Y:S01]  /*2170*/  SHF.R.S32.HI R97, RZ, 0x1, R97 ;  /* 0x00000001ff617819 */ /* 0x000fe20000011461 */
[C---:B------:R-:W-:Y:S01]  /*2180*/  IMAD R92, R101.reuse, -0x40, R71 ;  /* 0xffffffc0655c7824 */ /* 0x040fe200078e0247 */
[----:B------:R-:W-:Y:S01]  /*2190*/  IADD3 R68, PT, PT, R110, 0x20, RZ ;  /* 0x000000206e447810 */ /* 0x000fe20007ffe0ff */
[----:B------:R-:W-:Y:S01]  /*21a0*/  IMAD R90, R101, -0x40, R59 ;  /* 0xffffffc0655a7824 */ /* 0x000fe200078e023b */
[C---:B------:R-:W-:Y:S01]  /*21b0*/  SHF.L.U32 R91, R97.reuse, 0x5, RZ ;  /* 0x00000005615b7819 */ /* 0x040fe200000006ff */
[C---:B------:R-:W-:Y:S01]  /*21c0*/  IMAD.SHL.U32 R95, R97.reuse, 0x10, RZ ;  /* 0x00000010615f7824 */ /* 0x040fe200078e00ff */
[----:B------:R-:W-:Y:S01]  /*21d0*/  MOV R89, R101 ;  /* 0x0000006500597202 */ /* 0x000fe20000000f00 */
[----:B------:R-:W-:Y:S01]  /*21e0*/  IMAD R93, R97, 0x30, RZ ;  /* 0x00000030615d7824 */ /* 0x000fe200078e02ff */
        /* <DEDUP_REMOVED lines=12> */
[----:B------:R-:W-:Y:S01]  /*22b0*/  IADD3 R11, P0, PT, -R71, R110, RZ ;  /* 0x0000006e470b7210 */ /* 0x000fe20007f1e1ff */
[-C--:B----4-:R-:W-:Y:S01]  /*22c0*/  IMAD R9, R115, R94.reuse, RZ ;  /* 0x0000005e73097224 */ /* 0x090fe200078e02ff */
[----:B------:R-:W-:Y:S01]  /*22d0*/  SHF.L.U64.HI R82, R116, 0x4, R117 ;  /* 0x0000000474527819 */ /* 0x000fe20000010275 */
[----:B------:R-:W-:Y:S01]  /*22e0*/  IMAD.WIDE.U32 R14, R114, R94, R14 ;  /* 0x0000005e720e7225 */ /* 0x000fe200078e000e */
[----:B------:R-:W-:-:S03]  /*22f0*/  SHF.L.U32 R83, R116, 0x4, RZ ;  /* 0x0000000474537819 */ /* 0x000fc600000006ff */
[----:B------:R-:W-:Y:S01]  /*2300*/  IMAD.IADD R25, R25, 0x1, R8 ;  /* 0x0000000119197824 */ /* 0x000fe200078e0208 */
[----:B------:R-:W-:Y:S01]  /*2310*/  IADD3 R15, PT, PT, R15, R9, RZ ;  /* 0x000000090f0f7210 */ /* 0x000fe20007ffe0ff */
[----:B-----5:R-:W-:Y:S02]  /*2320*/  IMAD.IADD R10, R58, 0x1, R7 ;  /* 0x000000013a0a7824 */ /* 0x020fe400078e0207 */
[-C--:B------:R-:W-:Y:S02]  /*2330*/  IMAD R8, R117, R94.reuse, RZ ;  /* 0x0000005e75087224 */ /* 0x080fe400078e02ff */
[----:B------:R-:W-:-:S04]  /*2340*/  IMAD.WIDE.U32 R24, R116, R94, R24 ;  /* 0x0000005e74187225 */ /* 0x000fc800078e0018 */
[----:B------:R-:W-:Y:S01]  /*2350*/  IMAD R7, R21, R6, RZ ;  /* 0x0000000615077224 */ /* 0x000fe200078e02ff */
[----:B------:R-:W-:Y:S01]  /*2360*/  IADD3 R25, PT, PT, R25, R8, RZ ;  /* 0x0000000819197210 */ /* 0x000fe20007ffe0ff */
[----:B------:R-:W-:Y:S02]  /*2370*/  IMAD R9, R23, R6, RZ ;  /* 0x0000000617097224 */ /* 0x000fe400078e02ff */
[-C--:B------:R-:W-:Y:S02]  /*2380*/  IMAD R7, R20, R0.reuse, R7 ;  /* 0x0000000014077224 */ /* 0x080fe400078e0207 */
[----:B------:R-:W-:Y:S01]  /*2390*/  IMAD R0, R22, R0, R9 ;  /* 0x0000000016007224 */ /* 0x000fe200078e0209 */
[----:B------:R-:W-:Y:S01]  /*23a0*/  SHF.R.S32.HI R9, RZ, 0x1f, R71 ;  /* 0x0000001fff097819 */ /* 0x000fe20000011447 */
[----:B------:R-:W-:Y:S02]  /*23b0*/  IMAD R8, R110, R97, R96 ;  /* 0x000000616e087224 */ /* 0x000fe400078e0260 */
[----:B------:R-:W-:Y:S01]  /*23c0*/  IMAD.WIDE.U32 R20, R6, R20, R14 ;  /* 0x0000001406147225 */ /* 0x000fe200078e000e */
[----:B------:R-:W-:-:S03]  /*23d0*/  IADD3.X R9, PT, PT, RZ, ~R9, RZ, P0, !PT ;  /* 0x80000009ff097210 */ /* 0x000fc600007fe4ff */
[----:B------:R-:W-:Y:S02]  /*23e0*/  IMAD R15, R10, R97, RZ ;  /* 0x000000610a0f7224 */ /* 0x000fe400078e02ff */
[----:B------:R-:W-:-:S03]  /*23f0*/  IMAD.WIDE.U32 R22, R6, R22, R24 ;  /* 0x0000001606167225 */ /* 0x000fc600078e0018 */
[----:B------:R-:W-:Y:S01]  /*2400*/  SHF.R.S32.HI R77, RZ, 0x1f, R15 ;  /* 0x0000001fff4d7819 */ /* 0x000fe2000001140f */
[----:B------:R-:W-:Y:S01]  /*2410*/  IMAD.IADD R6, R96, 0x1, R8 ;  /* 0x0000000160067824 */ /* 0x000fe200078e0208 */
[----:B------:R-:W-:Y:S01]  /*2420*/  IADD3 R14, P1, PT, R15, R8, RZ ;  /* 0x000000080f0e7210 */ /* 0x000fe20007f3e0ff */
[----:B------:R-:W-:Y:S01]  /*2430*/  IMAD.IADD R21, R21, 0x1, R7 ;  /* 0x0000000115157824 */ /* 0x000fe200078e0207 */
[----:B------:R-:W-:Y:S01]  /*2440*/  IADD3 R23, PT, PT, R23, R0, RZ ;  /* 0x0000000017177210 */ /* 0x000fe20007ffe0ff */
[----:B------:R-:W-:Y:S01]  /*2450*/  IMAD R73, R9, R114, RZ ;  /* 0x0000007209497224 */ /* 0x000fe200078e02ff */
[----:B------:R-:W-:Y:S01]  /*2460*/  IADD3 R76, P0, PT, R15, R6, RZ ;  /* 0x000000060f4c7210 */ /* 0x000fe20007f1e0ff */
        /* <DEDUP_REMOVED lines=24> */
[----:B------:R-:W-:-:S09]  /*25f0*/  IADD3.X R77, PT, PT, R3, R77, RZ, P2, !PT ;  /* 0x0000004d034d7210 */ /* 0x000fd200017fe4ff */
.L_x_10221:
[----:B------:R-:W-:Y:S01]  /*2600*/  VIADD R90, R90, 0x40 ;  /* 0x000000405a5a7836 */ /* 0x000fe20000000000 */
[----:B------:R-:W-:Y:S01]  /*2610*/  BSSY.RECONVERGENT B0, `(.L_x_10169) ;  /* 0x0000011000007945 */ /* 0x000fe20003800200 */
[----:B------:R-:W-:Y:S03]  /*2620*/  VIADD R92, R92, 0x40 ;  /* 0x000000405c5c7836 */ /* 0x000fe60000000000 */
[CC--:B------:R-:W-:Y:S02]  /*2630*/  ISETP.GE.AND P0, PT, R110.reuse, R90.reuse, PT ;  /* 0x0000005a6e00720c */ /* 0x0c0fe40003f06270 */
[----:B------:R-:W-:Y:S02]  /*2640*/  ISETP.GE.AND P5, PT, R69, R90, PT ;  /* 0x0000005a4500720c */ /* 0x000fe40003fa6270 */
[----:B------:R-:W-:Y:S02]  /*2650*/  ISETP.GE.AND P0, PT, R110, R92, !P0 ;  /* 0x0000005c6e00720c */ /* 0x000fe40004706270 */
        /* <DEDUP_REMOVED lines=12> */
.L_x_10170:
[----:B------:R-:W-:Y:S05]  /*2720*/  BSYNC.RECONVERGENT B0 ;  /* 0x0000000000007941 */ /* 0x000fea0003800200 */
.L_x_10169:
        /* <DEDUP_REMOVED lines=12> */
.L_x_10172:
[----:B------:R-:W-:Y:S05]  /*27f0*/  BSYNC.RECONVERGENT B0 ;  /* 0x0000000000007941 */ /* 0x000fea0003800200 */
.L_x_10171:
        /* <DEDUP_REMOVED lines=12> */
.L_x_10174:
[----:B------:R-:W-:Y:S05]  /*28c0*/  BSYNC.RECONVERGENT B0 ;  /* 0x0000000000007941 */ /* 0x000fea0003800200 */
.L_x_10173:
        /* <DEDUP_REMOVED lines=14> */
.L_x_10176:
[----:B------:R-:W-:Y:S05]  /*29b0*/  BSYNC.RECONVERGENT B0 ;  /* 0x0000000000007941 */ /* 0x000fea0003800200 */
.L_x_10175:
        /* <DEDUP_REMOVED lines=26> */
.L_x_10180:
[----:B------:R-:W-:Y:S05]  /*2b60*/  BSYNC.RECONVERGENT B0 ;  /* 0x0000000000007941 */ /* 0x000fea0003800200 */
.L_x_10179:
        /* <DEDUP_REMOVED lines=12> */
.L_x_10182:
[----:B------:R-:W-:Y:S05]  /*2c30*/  BSYNC.RECONVERGENT B0 ;  /* 0x0000000000007941 */ /* 0x000fea0003800200 */
.L_x_10181:
        /* <DEDUP_REMOVED lines=12> */
.L_x_10184:
[----:B------:R-:W-:Y:S05]  /*2d00*/  BSYNC.RECONVERGENT B0 ;  /* 0x0000000000007941 */ /* 0x000fea0003800200 */
.L_x_10183:
        /* <DEDUP_REMOVED lines=17> */
.L_x_10178:
        /* <DEDUP_REMOVED lines=61> */
.L_x_10190:
[----:B------:R-:W-:Y:S05]  /*31f0*/  BSYNC.RECONVERGENT B0 ;  /* 0x0000000000007941 */ /* 0x000fea0003800200 */
.L_x_10189:
        /* <DEDUP_REMOVED lines=51> */
.L_x_10188:
[----:B------:R-:W-:Y:S05]  /*3530*/  BSYNC.RECONVERGENT B1 ;  /* 0x0000000000017941 */ /* 0x000fea0003800200 */
.L_x_10187:
        /* <DEDUP_REMOVED lines=66> */
.L_x_10194:
[----:B------:R-:W-:Y:S05]  /*3960*/  BSYNC.RECONVERGENT B0 ;  /* 0x0000000000007941 */ /* 0x000fea0003800200 */
.L_x_10193:
        /* <DEDUP_REMOVED lines=51> */
.L_x_10192:
[----:B------:R-:W-:Y:S05]  /*3ca0*/  BSYNC.RECONVERGENT B1 ;  /* 0x0000000000017941 */ /* 0x000fea0003800200 */
.L_x_10191:
        /* <DEDUP_REMOVED lines=64> */
.L_x_10198:
[----:B------:R-:W-:Y:S05]  /*40b0*/  BSYNC.RECONVERGENT B0 ;  /* 0x0000000000007941 */ /* 0x000fea0003800200 */
.L_x_10197:
        /* <DEDUP_REMOVED lines=51> */
.L_x_10196:
[----:B------:R-:W-:Y:S05]  /*43f0*/  BSYNC.RECONVERGENT B1 ;  /* 0x0000000000017941 */ /* 0x000fea0003800200 */
.L_x_10195:
        /* <DEDUP_REMOVED lines=67> */
.L_x_10202:
[----:B------:R-:W-:Y:S05]  /*4830*/  BSYNC.RECONVERGENT B0 ;  /* 0x0000000000007941 */ /* 0x000fea0003800200 */
.L_x_10201:
        /* <DEDUP_REMOVED lines=51> */
.L_x_10200:
[----:B------:R-:W-:Y:S05]  /*4b70*/  BSYNC.RECONVERGENT B1 ;  /* 0x0000000000017941 */ /* 0x000fea0003800200 */
.L_x_10199:
[----:B------:R-:W2:Y:S02]  /*4b80*/  LD.E R3, desc[UR4][R102.64+0xd0] ;  /* 0x0000d00466037980 */ /* 0x000ea4000c101900 */
[----:B--2---:R-:W-:Y:S05]  /*4b90*/  IMAD.U32 R3, R3, -0x20, RZ ;  /* 0xffffffe003037824 */ /* 0x004fea00078e00ff */
[C---:B------:R-:W-:Y:S02]  /*4ba0*/  LEA R14, P1, R3.reuse, R14, 0x1 ;  /* 0x0000000e030e7211 */ /* 0x040fe400078208ff */
[C---:B------:R-:W-:Y:S02]  /*4bb0*/  LEA R50, P0, R3.reuse, R50, 0x1 ;  /* 0x0000003203327211 */ /* 0x040fe400078008ff */
[C---:B------:R-:W-:Y:S02]  /*4bc0*/  LEA.HI.X.SX32 R15, R3.reuse, R15, 0x1, P1 ;  /* 0x0000000f030f7211 */ /* 0x040fe400008f0eff */
[----:B------:R-:W-:Y:S01]  /*4bd0*/  LEA.HI.X.SX32 R51, R3, R51, 0x1, P0 ;  /* 0x0000003303337211 */ /* 0x000fe200000f0eff */
[----:B------:R-:W-:Y:S05]  /*4be0*/  BRA `(.L_x_10185) ;  /* 0x0000003000287947 */ /* 0x000fea0003800000 */
.L_x_10186:
        /* <DEDUP_REMOVED lines=99> */
.L_x_10206:
[----:B------:R-:W-:Y:S05]  /*5220*/  BSYNC.RECONVERGENT B0 ;  /* 0x0000000000007941 */ /* 0x000fea0003800200 */
.L_x_10205:
        /* <DEDUP_REMOVED lines=92> */
.L_x_10204:
[----:B------:R-:W-:Y:S05]  /*57f0*/  BSYNC.RECONVERGENT B1 ;  /* 0x0000000000017941 */ /* 0x000fea0003800200 */
.L_x_10203:
        /* <DEDUP_REMOVED lines=73> */
[----:B------:R-:W-:Y:S02]  /*5c90*/  @!P0 HADD2.F32 R20, -RZ, R23.H0_H0 ;  /* 0x20000017ff148230 */ /* 0x000fe40000004100 */
        /* <DEDUP_REMOVED lines=24> */
.L_x_10210:
[----:B------:R-:W-:Y:S05]  /*5e20*/  BSYNC.RECONVERGENT B0 ;  /* 0x0000000000007941 */ /* 0x000fea0003800200 */
.L_x_10209:
        /* <DEDUP_REMOVED lines=92> */
.L_x_10208:
[----:B------:R-:W-:Y:S05]  /*63f0*/  BSYNC.RECONVERGENT B1 ;  /* 0x0000000000017941 */ /* 0x000fea0003800200 */
.L_x_10207:
        /* <DEDUP_REMOVED lines=98> */
.L_x_10214:
[----:B------:R-:W-:Y:S05]  /*6a20*/  BSYNC.RECONVERGENT B0 ;  /* 0x0000000000007941 */ /* 0x000fea0003800200 */
.L_x_10213:
        /* <DEDUP_REMOVED lines=92> */
.L_x_10212:
[----:B------:R-:W-:Y:S05]  /*6ff0*/  BSYNC.RECONVERGENT B1 ;  /* 0x0000000000017941 */ /* 0x000fea0003800200 */
.L_x_10211:
[----:B------:R-:W-:Y:S04]  /*7000*/  BSSY.RECONVERGENT B1, `(.L_x_10215) ;  /* 0x00000c2000017945 */ /* 0x000fe80003800200 */
[----:B------:R-:W-:Y:S05]  /*7010*/  @!P3 BRA `(.L_x_10216) ;  /* 0x0000000c0000b947 */ /* 0x000fea0003800000 */
[-C--:B-----5:R-:W-:Y:S01]  /*7020*/  ISETP.GE.AND P0, PT, R12, R119.reuse, PT ;  /* 0x000000770c00720c */ /* 0x0a0fe20003f06270 */
[----:B------:R-:W-:Y:S01]  /*7030*/  IMAD R118, R149, 0x60, RZ ;  /* 0x0000006095767824 */ /* 0x000fe200078e02ff */
[----:B------:R-:W-:Y:S01]  /*7040*/  MOV R8, R10 ;  /* 0x0000000a00087202 */ /* 0x000fe20000000f00 */
[----:B------:R-:W-:Y:S01]  /*7050*/  IMAD.WIDE.U32 R4, R148, 0x60, R78 ;  /* 0x0000006094047825 */ /* 0x000fe200078e004e */
[----:B------:R-:W-:Y:S01]  /*7060*/  ISETP.GE.AND P3, PT, R100, R119, PT ;  /* 0x000000776400720c */ /* 0x000fe20003f66270 */
[----:B------:R-:W-:Y:S02]  /*7070*/  BSSY.RECONVERGENT B0, `(.L_x_10217) ;  /* 0x0000060000007945 */ /* 0x000fe40003800200 */
[----:B------:R-:W-:Y:S01]  /*7080*/  IMAD R3, R117, 0x60, RZ ;  /* 0x0000006075037824 */ /* 0x000fe200078e02ff */
[----:B------:R-:W-:Y:S01]  /*7090*/  IADD3 R119, PT, PT, R5, R118, RZ ;  /* 0x0000007605777210 */ /* 0x000fe20007ffe0ff */
[----:B------:R-:W-:Y:S01]  /*70a0*/  IMAD.WIDE.U32 R24, R116, 0x60, R8 ;  /* 0x0000006074187825 */ /* 0x000fe200078e0008 */
[----:B------:R-:W-:Y:S04]  /*70b0*/  MOV R118, R4 ;  /* 0x0000000400767202 */ /* 0x000fe80000000f00 */
[----:B------:R-:W-:Y:S01]  /*70c0*/  IADD3 R25, PT, PT, R25, R3, RZ ;  /* 0x0000000319197210 */ /* 0x000fe20007ffe0ff */
[----:B------:R-:W-:Y:S06]  /*70d0*/  @P0 BRA `(.L_x_10218) ;  /* 0x0000000400640947 */ /* 0x000fec0003800000 */
[----:B------:R-:W-:Y:S01]  /*70e0*/  ISETP.GE.AND P0, PT, R12, R11, PT ;  /* 0x0000000b0c00720c */ /* 0x000fe20003f06270 */
[----:B--234-:R-:W2:Y:S11]  /*70f0*/  LD.E.128 R52, desc[UR4][R24.64] ;  /* 0x0000000418347980 */ /* 0x01ceb6000c101d00 */
        /* <DEDUP_REMOVED lines=87> */
.L_x_10218:
[----:B------:R-:W-:Y:S05]  /*7670*/  BSYNC.RECONVERGENT B0 ;  /* 0x0000000000007941 */ /* 0x000fea0003800200 */
.L_x_10217:
[----:B------:R-:W-:Y:S05]  /*7680*/  @P3 BRA `(.L_x_10216) ;  /* 0x0000000400643947 */ /* 0x000fea0003800000 */
[----:B------:R-:W-:Y:S01]  /*7690*/  ISETP.GE.AND P0, PT, R100, R11, PT ;  /* 0x0000000b6400720c */ /* 0x000fe20003f06270 */
[----:B------:R-:W5:Y:S11]  /*76a0*/  LD.E.128 R44, desc[UR4][R24.64+0x80] ;  /* 0x00008004182c7980 */ /* 0x000f76000c101d00 */
[----:B------:R-:W-:Y:S01]  /*76b0*/  @!UPT UIADD3 URZ, UPT, UPT, URZ, URZ, URZ ;  /* 0x000000fffffff290 */ /* 0x000fe2000fffe0ff */
[----:B------:R-:W-:Y:S04]  /*76c0*/  @!P0 ISETP.GT.AND P1, PT, R17, 0x40, PT ;  /* 0x000000401100880c */ /* 0x000fe80003f24270 */
[----:B------:R-:W-:Y:S02]  /*76d0*/  @!P0 SEL R56, R16, RZ, !P1 ;  /* 0x000000ff10388207 */ /* 0x000fe40004800000 */
[----:B--234-:R-:W-:Y:S02]  /*76e0*/  @!P0 SEL R53, R99, RZ, !P1 ;  /* 0x000000ff63358207 */ /* 0x01cfe40004800000 */
        /* <DEDUP_REMOVED lines=14> */
[--C-:B--2---:R-:W-:Y:S01]  /*77d0*/  @!P0 HADD2.F32 R28, -RZ, R20.reuse.H0_H0 ;  /* 0x20000014ff1c8230 */ /* 0x104fe20000004100 */
[----:B-----5:R-:W-:Y:S01]  /*77e0*/  @!P0 MOV R32, R44 ;  /* 0x0000002c00208202 */ /* 0x020fe20000000f00 */
        /* <DEDUP_REMOVED lines=23> */
[----:B----4-:R-:W-:Y:S02]  /*7960*/  @!P0 HADD2.F32 R32, -RZ, R40.H0_H0 ;  /* 0x20000028ff208230 */ /* 0x010fe40000004100 */
        /* <DEDUP_REMOVED lines=43> */
.L_x_10216:
[----:B------:R-:W-:Y:S05]  /*7c20*/  BSYNC.RECONVERGENT B1 ;  /* 0x0000000000017941 */ /* 0x000fea0003800200 */
.L_x_10215:
[----:B------:R-:W3:Y:S02]  /*7c30*/  LD.E R3, desc[UR4][R102.64+0xd0] ;  /* 0x0000d00466037980 */ /* 0x000ee4000c101900 */
[----:B---3--:R-:W-:Y:S05]  /*7c40*/  IMAD.U32 R3, R3, -0x20, RZ ;  /* 0xffffffe003037824 */ /* 0x008fea00078e00ff */
[C---:B------:R-:W-:Y:S02]  /*7c50*/  LEA R76, P1, R3.reuse, R76, 0x1 ;  /* 0x0000004c034c7211 */ /* 0x040fe400078208ff */
[C---:B------:R-:W-:Y:S02]  /*7c60*/  LEA R74, P0, R3.reuse, R74, 0x1 ;  /* 0x0000004a034a7211 */ /* 0x040fe400078008ff */
[C---:B------:R-:W-:Y:S02]  /*7c70*/  LEA.HI.X.SX32 R77, R3.reuse, R77, 0x1, P1 ;  /* 0x0000004d034d7211 */ /* 0x040fe400008f0eff */
[----:B------:R-:W-:Y:S09]  /*7c80*/  LEA.HI.X.SX32 R75, R3, R75, 0x1, P0 ;  /* 0x0000004b034b7211 */ /* 0x000ff200000f0eff */
.L_x_10185:
[----:B------:R-:W-:Y:S05]  /*7c90*/  BSYNC.RECONVERGENT B2 ;  /* 0x0000000000027941 */ /* 0x000fea0003800200 */
.L_x_10177:
        /* <DEDUP_REMOVED lines=101> */
.L_x_10220:
[----:B------:R-:W-:Y:S05]  /*82f0*/  BSYNC.RECONVERGENT B0 ;  /* 0x0000000000007941 */ /* 0x000fea0003800200 */
.L_x_10219:
[----:B------:R-:W-:Y:S05]  /*8300*/  @P2 BRA `(.L_x_10221) ;  /* 0xffffffa000bc2947 */ /* 0x000fea000383ffff */
.L_x_10168:
        /* <DEDUP_REMOVED lines=34> */
.L_x_10225:
[----:B------:R-:W-:Y:S05]  /*8530*/  BSYNC.RECONVERGENT B0 ;  /* 0x0000000000007941 */ /* 0x000fea0003800200 */
.L_x_10224:
        /* <DEDUP_REMOVED lines=14> */
.L_x_10227:
[----:B------:R-:W-:Y:S05]  /*8620*/  BSYNC.RECONVERGENT B0 ;  /* 0x0000000000007941 */ /* 0x000fea0003800200 */
.L_x_10226:
        /* <DEDUP_REMOVED lines=16> */
.L_x_10229:
[----:B------:R-:W-:Y:S05]  /*8730*/  BSYNC.RECONVERGENT B0 ;  /* 0x0000000000007941 */ /* 0x000fea0003800200 */
.L_x_10228:
        /* <DEDUP_REMOVED lines=16> */
.L_x_10223:
[----:B------:R-:W2:Y:S01]  /*8840*/  LD.E.64 R4, desc[UR4][R102.64+0xf0] ;  /* 0x0000f00466047980 */ /* 0x000ea2000c101b00 */
[----:B------:R-:W-:-:S03]  /*8850*/  IMAD.MOV.U32 R2, RZ, RZ, RZ ;  /* 0x000000ffff027224 */ /* 0x000fc600078e00ff */
[----:B------:R-:W3:Y:S04]  /*8860*/  LD.E.U8 R0, desc[UR4][R102.64+0x1b3] ;  /* 0x0001b30466007980 */ /* 0x000ee8000c101100 */
[----:B------:R1:W5:Y:S04]  /*8870*/  LD.E.64 R14, desc[UR4][R102.64+0x148] ;  /* 0x00014804660e7980 */ /* 0x000368000c101b00 */
[----:B------:R1:W5:Y:S01]  /*8880*/  LD.E.64 R22, desc[UR4][R102.64+0x150] ;  /* 0x0001500466167980 */ /* 0x000362000c101b00 */
[----:B--2---:R-:W-:-:S04]  /*8890*/  ISETP.NE.U32.AND P1, PT, R4, RZ, PT ;  /* 0x000000ff0400720c */ /* 0x004fc80003f25070 */
[----:B------:R-:W-:-:S13]  /*88a0*/  ISETP.NE.AND.EX P1, PT, R5, RZ, PT, P1 ;  /* 0x000000ff0500720c */ /* 0x000fda0003f25310 */
[----:B------:R-:W-:-:S05]  /*88b0*/  @P1 IADD3 R88, P0, PT, R4, R88, RZ ;  /* 0x0000005804581210 */ /* 0x000fca0007f1e0ff */
[----:B------:R-:W-:-:S05]  /*88c0*/  @P1 IMAD.X R89, R5, 0x1, R87, P0 ;  /* 0x0000000105591824 */ /* 0x000fca00000e0657 */
[----:B------:R-:W2:Y:S01]  /*88d0*/  @P1 LD.E R2, desc[UR4][R88.64] ;  /* 0x0000000458021980 */ /* 0x000ea2000c101900 */
[----:B------:R-:W-:-:S04]  /*88e0*/  LEA.HI R21, R3, R3, RZ, 0x1 ;  /* 0x0000000303157211 */ /* 0x000fc800078f08ff */
[----:B------:R-:W-:Y:S02]  /*88f0*/  SHF.R.S32.HI R21, RZ, 0x1, R21 ;  /* 0x00000001ff157819 */ /* 0x000fe40000011415 */
[----:B---3--:R-:W-:-:S03]  /*8900*/  ISETP.NE.AND P2, PT, R0, RZ, PT ;  /* 0x000000ff0000720c */ /* 0x008fc60003f45270 */
[----:B-----5:R-:W-:-:S04]  /*8910*/  IMAD R7, R110, R21, R96 ;  /* 0x000000156e077224 */ /* 0x020fc800078e0260 */
        /* <DEDUP_REMOVED lines=72> */
.L_x_10237:
[----:B------:R-:W-:Y:S05]  /*8da0*/  BSYNC.RECONVERGENT B0 ;  /* 0x0000000000007941 */ /* 0x000fea0003800200 */
.L_x_10236:
[----:B-----5:R-:W-:Y:S01]  /*8db0*/  IMAD.MOV.U32 R6, RZ, RZ, R10 ;  /* 0x000000ffff067224 */ /* 0x020fe200078e000a */
[----:B------:R-:W-:Y:S01]  /*8dc0*/  MOV R4, R8 ;  /* 0x0000000800047202 */ /* 0x000fe20000000f00 */
[----:B------:R-:W-:Y:S01]  /*8dd0*/  IMAD.MOV.U32 R7, RZ, RZ, R11 ;  /* 0x000000ffff077224 */ /* 0x000fe200078e000b */
[----:B------:R-:W-:Y:S02]  /*8de0*/  MOV R5, R9 ;  /* 0x0000000900057202 */ /* 0x000fe40000000f00 */
.L_x_10235:
[----:B------:R-:W-:Y:S05]  /*8df0*/  BSYNC.RECONVERGENT B1 ;  /* 0x0000000000017941 */ /* 0x000fea0003800200 */
.L_x_10234:
        /* <DEDUP_REMOVED lines=50> */
.L_x_10239:
[----:B------:R-:W-:Y:S05]  /*9120*/  BSYNC.RECONVERGENT B0 ;  /* 0x0000000000007941 */ /* 0x000fea0003800200 */
.L_x_10238:
[----:B-----5:R3:W-:Y:S02]  /*9130*/  STS.128 [R165+0x2000], R8 ;  /* 0x00200008a5007388 */ /* 0x0207e40000000c00 */
.L_x_10233:
[----:B------:R-:W-:Y:S05]  /*9140*/  BSYNC.RECONVERGENT B2 ;  /* 0x0000000000027941 */ /* 0x000fea0003800200 */
.L_x_10232:
        /* <DEDUP_REMOVED lines=62> */
.L_x_10245:
[----:B------:R-:W-:Y:S05]  /*9530*/  BSYNC.RECONVERGENT B0 ;  /* 0x0000000000007941 */ /* 0x000fea0003800200 */
.L_x_10244:
[----:B-----5:R1:W-:Y:S02]  /*9540*/  STS.128 [R165+0x800], R8 ;  /* 0x00080008a5007388 */ /* 0x0203e40000000c00 */
.L_x_10243:
[----:B------:R-:W-:Y:S05]  /*9550*/  BSYNC.RECONVERGENT B1 ;  /* 0x0000000000017941 */ /* 0x000fea0003800200 */
.L_x_10242:
        /* <DEDUP_REMOVED lines=55> */
.L_x_10247:
[----:B------:R-:W-:Y:S05]  /*98d0*/  BSYNC.RECONVERGENT B0 ;  /* 0x0000000000007941 */ /* 0x000fea0003800200 */
.L_x_10246:
[----:B-----5:R3:W-:Y:S02]  /*98e0*/  STS.128 [R165+0x2800], R8 ;  /* 0x00280008a5007388 */ /* 0x0207e40000000c00 */
.L_x_10241:
[----:B------:R-:W-:Y:S05]  /*98f0*/  BSYNC.RECONVERGENT B2 ;  /* 0x0000000000027941 */ /* 0x000fea0003800200 */
.L_x_10240:
        /* <DEDUP_REMOVED lines=63> */
.L_x_10253:
[----:B------:R-:W-:Y:S05]  /*9cf0*/  BSYNC.RECONVERGENT B0 ;  /* 0x0000000000007941 */ /* 0x000fea0003800200 */
.L_x_10252:
[----:B-----5:R3:W-:Y:S02]  /*9d00*/  STS.128 [R165+0x1000], R8 ;  /* 0x00100008a5007388 */ /* 0x0207e40000000c00 */
.L_x_10251:
[----:B------:R-:W-:Y:S05]  /*9d10*/  BSYNC.RECONVERGENT B1 ;  /* 0x0000000000017941 */ /* 0x000fea0003800200 */
.L_x_10250:
        /* <DEDUP_REMOVED lines=55> */
.L_x_10255:
[----:B------:R-:W-:Y:S05]  /*a090*/  BSYNC.RECONVERGENT B0 ;  /* 0x0000000000007941 */ /* 0x000fea0003800200 */
.L_x_10254:
[----:B-----5:R3:W-:Y:S02]  /*a0a0*/  STS.128 [R165+0x3000], R8 ;  /* 0x00300008a5007388 */ /* 0x0207e40000000c00 */
.L_x_10249:
[----:B------:R-:W-:Y:S05]  /*a0b0*/  BSYNC.RECONVERGENT B2 ;  /* 0x0000000000027941 */ /* 0x000fea0003800200 */
.L_x_10248:
        /* <DEDUP_REMOVED lines=64> */
.L_x_10259:
[----:B------:R-:W-:Y:S05]  /*a4c0*/  BSYNC.RECONVERGENT B0 ;  /* 0x0000000000007941 */ /* 0x000fea0003800200 */
.L_x_10258:
[----:B-----5:R1:W-:Y:S02]  /*a4d0*/  STS.128 [R165+0x1800], R8 ;  /* 0x00180008a5007388 */ /* 0x0203e40000000c00 */
.L_x_10257:
[----:B------:R-:W-:Y:S05]  /*a4e0*/  BSYNC.RECONVERGENT B1 ;  /* 0x0000000000017941 */ /* 0x000fea0003800200 */
.L_x_10256:
        /* <DEDUP_REMOVED lines=17> */
[----:B-----5:R-:W-:Y:S01]  /*a600*/  MOV R7, R9 ;  /* 0x0000000900077202 */ /* 0x020fe20000000f00 */
[--C-:B------:R-:W-:Y:S02]  /*a610*/  HADD2.F32 R14, -RZ, R8.reuse.H1_H1 ;  /* 0x30000008ff0e7230 */ /* 0x100fe40000004100 */
[----:B------:R-:W-:Y:S02]  /*a620*/  HADD2.F32 R8, -RZ, R8.H0_H0 ;  /* 0x20000008ff087230 */ /* 0x000fe40000004100 */
[----:B------:R-:W-:-:S02]  /*a630*/  HADD2.F32 R9, -RZ, R7.H0_H0 ;  /* 0x20000007ff097230 */ /* 0x000fc40000004100 */
[----:B------:R-:W-:Y:S02]  /*a640*/  HADD2.F32 R7, -RZ, R7.H1_H1 ;  /* 0x30000007ff077230 */ /* 0x000fe40000004100 */
[--C-:B--2---:R-:W-:Y:S02]  /*a650*/  HADD2.F32 R0, -RZ, R2.reuse.H1_H1 ;  /* 0x30000002ff007230 */ /* 0x104fe40000004100 */
[----:B------:R-:W-:Y:S02]  /*a660*/  HADD2.F32 R15, -RZ, R2.H0_H0 ;  /* 0x20000002ff0f7230 */ /* 0x000fe40000004100 */
[--C-:B---3--:R-:W-:Y:S02]  /*a670*/  HADD2.F32 R6, -RZ, R4.reuse.H1_H1 ;  /* 0x30000004ff067230 */ /* 0x108fe40000004100 */
[----:B------:R-:W-:Y:S01]  /*a680*/  FMUL.FTZ R2, R7, R0 ;  /* 0x0000000007027220 */ /* 0x000fe20000410000 */
[----:B------:R-:W-:Y:S02]  /*a690*/  HADD2.F32 R17, -RZ, R4.H0_H0 ;  /* 0x20000004ff117230 */ /* 0x000fe40000004100 */
[----:B------:R-:W-:Y:S01]  /*a6a0*/  FMUL.FTZ R19, R14, R15 ;  /* 0x0000000f0e137220 */ /* 0x000fe20000410000 */
[----:B------:R-:W-:-:S02]  /*a6b0*/  HADD2.F32 R4, -RZ, R3.H0_H0 ;  /* 0x20000003ff047230 */ /* 0x000fc40000004100 */
[-C--:B------:R-:W-:Y:S01]  /*a6c0*/  FMUL.FTZ R7, R7, R6.reuse ;  /* 0x0000000607077220 */ /* 0x080fe20000410000 */
[C---:B------:R-:W-:Y:S01]  /*a6d0*/  FFMA.FTZ R2, R9.reuse, R6, -R2 ;  /* 0x0000000609027223 */ /* 0x040fe20000010802 */
[-C--:B------:R-:W-:Y:S01]  /*a6e0*/  FMUL.FTZ R14, R14, R17.reuse ;  /* 0x000000110e0e7220 */ /* 0x080fe20000410000 */
[----:B------:R-:W-:Y:S02]  /*a6f0*/  HADD2.F32 R3, -RZ, R3.H1_H1 ;  /* 0x30000003ff037230 */ /* 0x000fe40000004100 */
[----:B------:R-:W-:Y:S01]  /*a700*/  FFMA.FTZ R7, R9, R0, R7 ;  /* 0x0000000009077223 */ /* 0x000fe20000010007 */
[----:B------:R-:W-:Y:S02]  /*a710*/  HADD2.F32 R0, -RZ, R5.H0_H0 ;  /* 0x20000005ff007230 */ /* 0x000fe40000004100 */
[C---:B------:R-:W-:Y:S01]  /*a720*/  FFMA.FTZ R19, R8.reuse, R17, -R19 ;  /* 0x0000001108137223 */ /* 0x040fe20000010813 */
[----:B------:R-:W-:Y:S02]  /*a730*/  HADD2.F32 R9, -RZ, R10.H1_H1 ;  /* 0x3000000aff097230 */ /* 0x000fe40000004100 */
[----:B------:R-:W-:Y:S01]  /*a740*/  FFMA.FTZ R14, R8, R15, R14 ;  /* 0x0000000f080e7223 */ /* 0x000fe2000001000e */
[----:B------:R-:W-:Y:S01]  /*a750*/  HADD2.F32 R6, -RZ, R11.H1_H1 ;  /* 0x3000000bff067230 */ /* 0x000fe20000004100 */
[----:B------:R-:W-:Y:S01]  /*a760*/  F2FP.F16.F32.PACK_AB R7, R7, R2 ;  /* 0x000000020707723e */ /* 0x000fe200000000ff */
[----:B------:R-:W-:-:S02]  /*a770*/  HADD2.F32 R5, -RZ, R5.H1_H1 ;  /* 0x30000005ff057230 */ /* 0x000fc40000004100 */
[C---:B------:R-:W-:Y:S01]  /*a780*/  FMUL.FTZ R15, R9.reuse, R0 ;  /* 0x00000000090f7220 */ /* 0x040fe20000410000 */
        /* <DEDUP_REMOVED lines=13> */
.L_x_10261:
[----:B------:R-:W-:Y:S05]  /*a860*/  BSYNC.RECONVERGENT B0 ;  /* 0x0000000000007941 */ /* 0x000fea0003800200 */
.L_x_10260:
[----:B-----5:R1:W-:Y:S01]  /*a870*/  STS.128 [R165+0x3800], R8 ;  /* 0x00380008a5007388 */ /* 0x0203e20000000c00 */
[----:B------:R-:W-:Y:S05]  /*a880*/  BRA `(.L_x_10230) ;  /* 0x0000002c00947947 */ /* 0x000fea0003800000 */
.L_x_10231:
        /* <DEDUP_REMOVED lines=35> */
[----:B-----5:R-:W-:Y:S01]  /*aac0*/  MOV R34, R30 ;  /* 0x0000001e00227202 */ /* 0x020fe20000000f00 */
        /* <DEDUP_REMOVED lines=9> */
[----:B------:R-:W-:Y:S02]  /*ab60*/  HADD2.F32 R43, -RZ, R4.H1_H1 ;  /* 0x30000004ff2b7230 */ /* 0x000fe40000004100 */
[----:B------:R-:W-:-:S02]  /*ab70*/  HADD2.F32 R41, -RZ, R5.H0_H0 ;  /* 0x20000005ff297230 */ /* 0x000fc40000004100 */
        /* <DEDUP_REMOVED lines=13> */
[----:B------:R-:W-:Y:S01]  /*ac50*/  FMUL.FTZ R17, R17, R4 ;  /* 0x0000000411117220 */ /* 0x000fe20000410000 */
[----:B------:R-:W-:Y:S01]  /*ac60*/  @P1 FADD.FTZ R6, -R6, -RZ ;  /* 0x800000ff06061221 */ /* 0x000fe20000010100 */
[----:B----4-:R-:W-:Y:S02]  /*ac70*/  HADD2.F32 R4, -RZ, R8.H0_H0 ;  /* 0x20000008ff047230 */ /* 0x010fe40000004100 */
[----:B------:R-:W-:Y:S01]  /*ac80*/  FMUL.FTZ R18, R18, R5 ;  /* 0x0000000512127220 */ /* 0x000fe20000410000 */
[----:B------:R-:W-:-:S02]  /*ac90*/  HADD2.F32 R5, -RZ, R28.H0_H0 ;  /* 0x2000001cff057230 */ /* 0x000fc40000004100 */
[----:B------:R-:W-:Y:S01]  /*aca0*/  FMUL.FTZ R39, R39, R6 ;  /* 0x0000000627277220 */ /* 0x000fe20000410000 */
[----:B------:R-:W-:Y:S02]  /*acb0*/  HADD2.F32 R7, -RZ, R29.H0_H0 ;  /* 0x2000001dff077230 */ /* 0x000fe40000004100 */
[----:B------:R-:W-:Y:S01]  /*acc0*/  FMUL.FTZ R36, R36, R43 ;  /* 0x0000002b24247220 */ /* 0x000fe20000410000 */
[----:B------:R-:W-:Y:S02]  /*acd0*/  HADD2.F32 R8, -RZ, R8.H1_H1 ;  /* 0x30000008ff087230 */ /* 0x000fe40000004100 */
[----:B------:R-:W-:Y:S01]  /*ace0*/  FMUL.FTZ R16, R16, R41 ;  /* 0x0000002910107220 */ /* 0x000fe20000410000 */
[--C-:B------:R-:W-:Y:S02]  /*acf0*/  HADD2.F32 R6, -RZ, R9.reuse.H0_H0 ;  /* 0x20000009ff067230 */ /* 0x100fe40000004100 */
[----:B------:R-:W-:Y:S01]  /*ad00*/  @P1 FADD.FTZ R45, -R45, -RZ ;  /* 0x800000ff2d2d1221 */ /* 0x000fe20000010100 */
[----:B------:R-:W-:Y:S01]  /*ad10*/  FMUL.FTZ R37, R37, R40 ;  /* 0x0000002825257220 */ /* 0x000fe20000410000 */
[----:B------:R-:W-:-:S02]  /*ad20*/  HADD2.F32 R40, -RZ, R9.H1_H1 ;  /* 0x30000009ff287230 */ /* 0x000fc40000004100 */
[----:B------:R-:W-:Y:S01]  /*ad30*/  FFMA.FTZ R4, R5, R4, R30 ;  /* 0x0000000405047223 */ /* 0x000fe2000001001e */
[--C-:B------:R-:W-:Y:S02]  /*ad40*/  HADD2.F32 R28, -RZ, R10.reuse.H0_H0 ;  /* 0x2000000aff1c7230 */ /* 0x100fe40000004100 */
[----:B------:R-:W-:Y:S01]  /*ad50*/  FFMA.FTZ R19, R19, R8, R36 ;  /* 0x0000000813137223 */ /* 0x000fe20000010024 */
[----:B------:R-:W-:Y:S02]  /*ad60*/  HADD2.F32 R41, -RZ, R10.H1_H1 ;  /* 0x3000000aff297230 */ /* 0x000fe40000004100 */
[----:B------:R-:W-:Y:S01]  /*ad70*/  FFMA.FTZ R6, R7, R6, R16 ;  /* 0x0000000607067223 */ /* 0x000fe20000010010 */
[--C-:B------:R-:W-:Y:S02]  /*ad80*/  HADD2.F32 R9, -RZ, R11.reuse.H0_H0 ;  /* 0x2000000bff097230 */ /* 0x100fe40000004100 */
[----:B------:R-:W-:Y:S01]  /*ad90*/  FMUL.FTZ R38, R38, R45 ;  /* 0x0000002d26267220 */ /* 0x000fe20000410000 */
[----:B------:R-:W-:-:S02]  /*ada0*/  HADD2.F32 R10, -RZ, R11.H1_H1 ;  /* 0x3000000bff0a7230 */ /* 0x000fc40000004100 */
[----:B------:R-:W-:Y:S02]  /*adb0*/  HADD2.F32 R16, -RZ, R29.H1_H1 ;  /* 0x3000001dff107230 */ /* 0x000fe40000004100 */
[--C-:B------:R-:W-:Y:S02]  /*adc0*/  HADD2.F32 R8, -RZ, R34.reuse.H0_H0 ;  /* 0x20000022ff087230 */ /* 0x100fe40000004100 */
[----:B------:R-:W-:Y:S02]  /*add0*/  HADD2.F32 R7, -RZ, R34.H1_H1 ;  /* 0x30000022ff077230 */ /* 0x000fe40000004100 */
[----:B------:R-:W-:Y:S01]  /*ade0*/  FFMA.FTZ R37, R16, R40, R37 ;  /* 0x0000002810257223 */ /* 0x000fe20000010025 */
[--C-:B------:R-:W-:Y:S02]  /*adf0*/  HADD2.F32 R5, -RZ, R31.reuse.H0_H0 ;  /* 0x2000001fff057230 */ /* 0x100fe40000004100 */
[----:B------:R-:W-:Y:S01]  /*ae00*/  FFMA.FTZ R8, R8, R28, R17 ;  /* 0x0000001c08087223 */ /* 0x000fe20000010011 */
[----:B------:R-:W-:-:S02]  /*ae10*/  HADD2.F32 R30, -RZ, R31.H1_H1 ;  /* 0x3000001fff1e7230 */ /* 0x000fc40000004100 */
[----:B------:R-:W-:Y:S01]  /*ae20*/  FFMA.FTZ R7, R7, R41, R38 ;  /* 0x0000002907077223 */ /* 0x000fe20000010026 */
[----:B------:R-:W-:Y:S01]  /*ae30*/  F2FP.F16.F32.PACK_AB R28, R19, R4 ;  /* 0x00000004131c723e */ /* 0x000fe200000000ff */
[----:B------:R-:W-:Y:S01]  /*ae40*/  FFMA.FTZ R5, R5, R9, R18 ;  /* 0x0000000905057223 */ /* 0x000fe20000010012 */
[----:B------:R-:W-:Y:S01]  /*ae50*/  F2FP.F16.F32.PACK_AB R29, R37, R6 ;  /* 0x00000006251d723e */ /* 0x000fe200000000ff */
[----:B------:R-:W-:Y:S01]  /*ae60*/  FFMA.FTZ R10, R30, R10, R39 ;  /* 0x0000000a1e0a7223 */ /* 0x000fe20000010027 */
[----:B------:R-:W-:-:S04]  /*ae70*/  F2FP.F16.F32.PACK_AB R30, R7, R8 ;  /* 0x00000008071e723e */ /* 0x000fc800000000ff */
[----:B------:R-:W-:Y:S02]  /*ae80*/  F2FP.F16.F32.PACK_AB R31, R10, R5 ;  /* 0x000000050a1f723e */ /* 0x000fe400000000ff */
.L_x_10267:
[----:B------:R-:W-:Y:S05]  /*ae90*/  BSYNC.RECONVERGENT B0 ;  /* 0x0000000000007941 */ /* 0x000fea0003800200 */
.L_x_10266:
[----:B--2--5:R-:W-:Y:S01]  /*aea0*/  IMAD.MOV.U32 R6, RZ, RZ, R30 ;  /* 0x000000ffff067224 */ /* 0x024fe200078e001e */
[----:B------:R-:W-:Y:S01]  /*aeb0*/  MOV R4, R28 ;  /* 0x0000001c00047202 */ /* 0x000fe20000000f00 */
[----:B------:R-:W-:Y:S01]  /*aec0*/  IMAD.MOV.U32 R7, RZ, RZ, R31 ;  /* 0x000000ffff077224 */ /* 0x000fe200078e001f */
[----:B------:R-:W-:Y:S02]  /*aed0*/  MOV R5, R29 ;  /* 0x0000001d00057202 */ /* 0x000fe40000000f00 */
.L_x_10265:
[----:B------:R-:W-:Y:S05]  /*aee0*/  BSYNC.RECONVERGENT B1 ;  /* 0x0000000000017941 */ /* 0x000fea0003800200 */
.L_x_10264:
        /* <DEDUP_REMOVED lines=87> */
.L_x_10269:
[----:B------:R-:W-:Y:S05]  /*b460*/  BSYNC.RECONVERGENT B0 ;  /* 0x0000000000007941 */ /* 0x000fea0003800200 */
.L_x_10268:
[----:B-----5:R3:W-:Y:S02]  /*b470*/  STS.128 [R165+0x2000], R28 ;  /* 0x0020001ca5007388 */ /* 0x0207e40000000c00 */
.L_x_10263:
[----:B------:R-:W-:Y:S05]  /*b480*/  BSYNC.RECONVERGENT B2 ;  /* 0x0000000000027941 */ /* 0x000fea0003800200 */
.L_x_10262:
        /* <DEDUP_REMOVED lines=58> */
[----:B---3--:R-:W-:Y:S02]  /*b830*/  HADD2.F32 R4, -RZ, R8.H0_H0 ;  /* 0x20000008ff047230 */ /* 0x008fe40000004100 */
        /* <DEDUP_REMOVED lines=33> */
.L_x_10275:
[----:B------:R-:W-:Y:S05]  /*ba50*/  BSYNC.RECONVERGENT B0 ;  /* 0x0000000000007941 */ /* 0x000fea0003800200 */
.L_x_10274:
[----:B-----5:R1:W-:Y:S02]  /*ba60*/  STS.128 [R165+0x800], R28 ;  /* 0x0008001ca5007388 */ /* 0x0203e40000000c00 */
.L_x_10273:
[----:B------:R-:W-:Y:S05]  /*ba70*/  BSYNC.RECONVERGENT B1 ;  /* 0x0000000000017941 */ /* 0x000fea0003800200 */
.L_x_10272:
        /* <DEDUP_REMOVED lines=39> */
[--C-:B-1----:R-:W-:Y:S02]  /*bcf0*/  HADD2.F32 R38, -RZ, R6.reuse.H0_H0 ;  /* 0x20000006ff267230 */ /* 0x102fe40000004100 */
        /* <DEDUP_REMOVED lines=45> */
.L_x_10277:
[----:B------:R-:W-:Y:S05]  /*bfd0*/  BSYNC.RECONVERGENT B0 ;  /* 0x0000000000007941 */ /* 0x000fea0003800200 */
.L_x_10276:
[----:B-----5:R3:W-:Y:S02]  /*bfe0*/  STS.128 [R165+0x2800], R28 ;  /* 0x0028001ca5007388 */ /* 0x0207e40000000c00 */
.L_x_10271:
[----:B------:R-:W-:Y:S05]  /*bff0*/  BSYNC.RECONVERGENT B2 ;  /* 0x0000000000027941 */ /* 0x000fea0003800200 */
.L_x_10270:
        /* <DEDUP_REMOVED lines=93> */
.L_x_10283:
[----:B------:R-:W-:Y:S05]  /*c5d0*/  BSYNC.RECONVERGENT B0 ;  /* 0x0000000000007941 */ /* 0x000fea0003800200 */
.L_x_10282:
[----:B-----5:R3:W-:Y:S02]  /*c5e0*/  STS.128 [R165+0x1000], R28 ;  /* 0x0010001ca5007388 */ /* 0x0207e40000000c00 */
.L_x_10281:
[----:B------:R-:W-:Y:S05]  /*c5f0*/  BSYNC.RECONVERGENT B1 ;  /* 0x0000000000017941 */ /* 0x000fea0003800200 */
.L_x_10280:
        /* <DEDUP_REMOVED lines=85> */
.L_x_10285:
[----:B------:R-:W-:Y:S05]  /*cb50*/  BSYNC.RECONVERGENT B0 ;  /* 0x0000000000007941 */ /* 0x000fea0003800200 */
.L_x_10284:
[----:B-----5:R3:W-:Y:S02]  /*cb60*/  STS.128 [R165+0x3000], R28 ;  /* 0x0030001ca5007388 */ /* 0x0207e40000000c00 */
.L_x_10279:
[----:B------:R-:W-:Y:S05]  /*cb70*/  BSYNC.RECONVERGENT B2 ;  /* 0x0000000000027941 */ /* 0x000fea0003800200 */
.L_x_10278:
        /* <DEDUP_REMOVED lines=93> */
.L_x_10289:
[----:B------:R-:W-:Y:S05]  /*d150*/  BSYNC.RECONVERGENT B0 ;  /* 0x0000000000007941 */ /* 0x000fea0003800200 */
.L_x_10288:
[----:B-----5:R3:W-:Y:S02]  /*d160*/  STS.128 [R165+0x1800], R28 ;  /* 0x0018001ca5007388 */ /* 0x0207e40000000c00 */
.L_x_10287:
[----:B------:R-:W-:Y:S05]  /*d170*/  BSYNC.RECONVERGENT B1 ;  /* 0x0000000000017941 */ /* 0x000fea0003800200 */
.L_x_10286:
        /* <DEDUP_REMOVED lines=84> */
.L_x_10291:
[----:B------:R-:W-:Y:S05]  /*d6c0*/  BSYNC.RECONVERGENT B0 ;  /* 0x0000000000007941 */ /* 0x000fea0003800200 */
.L_x_10290:
[----:B-----5:R3:W-:Y:S02]  /*d6d0*/  STS.128 [R165+0x3800], R28 ;  /* 0x0038001ca5007388 */ /* 0x0207e40000000c00 */
.L_x_10230:
[----:B------:R-:W-:Y:S05]  /*d6e0*/  BSYNC.RECONVERGENT B3 ;  /* 0x0000000000037941 */ /* 0x000fea0003800200 */
.L_x_10222:
[----:B-123--:R-:W-:Y:S01]  /*d6f0*/  IMAD.IADD R4, R59, 0x1, -R58 ;  /* 0x000000013b047824 */ /* 0x00efe200078e0a3a */
[C---:B------:R-:W-:Y:S01]  /*d700*/  SHF.L.U64.HI R0, R63.reuse, 0x1, R64 ;  /* 0x000000013f007819 */ /* 0x040fe20000010240 */
[----:B------:R-:W-:Y:S01]  /*d710*/  IMAD.SHL.U32 R5, R63, 0x2, RZ ;  /* 0x000000023f057824 */ /* 0x000fe200078e00ff */
[----:B------:R-:W-:Y:S02]  /*d720*/  BSSY.RECONVERGENT B0, `(.L_x_10292) ;  /* 0x0000017000007945 */ /* 0x000fe40003800200 */
[----:B------:R-:W-:Y:S02]  /*d730*/  ISETP.GE.AND P5, PT, R110, R4, PT ;  /* 0x000000046e00720c */ /* 0x000fe40003fa6270 */
[----:B----4-:R-:W-:Y:S02]  /*d740*/  IADD3 R2, P0, PT, R5, R154, RZ ;  /* 0x0000009a05027210 */ /* 0x010fe40007f1e0ff */
[-C--:B------:R-:W-:Y:S02]  /*d750*/  ISETP.GE.AND P4, PT, R171, R4.reuse, PT ;  /* 0x00000004ab00720c */ /* 0x080fe40003f86270 */
[-C--:B------:R-:W-:Y:S01]  /*d760*/  ISETP.GE.AND P3, PT, R170, R4.reuse, PT ;  /* 0x00000004aa00720c */ /* 0x080fe20003f66270 */
[----:B------:R-:W-:Y:S01]  /*d770*/  IMAD.X R3, R0, 0x1, R153, P0 ;  /* 0x0000000100037824 */ /* 0x000fe200000e0699 */
[----:B------:R-:W-:-:S05]  /*d780*/  ISETP.GE.AND P2, PT, R167, R4, PT ;  /* 0x00000004a700720c */ /* 0x000fca0003f46270 */
[----:B------:R-:W-:Y:S08]  /*d790*/  @P5 BRA `(.L_x_10293) ;  /* 0x00000000003c5947 */ /* 0x000ff00003800000 */
[-C--:B-----5:R-:W-:Y:S02]  /*d7a0*/  ISETP.GE.AND P1, PT, R12, R163.reuse, PT ;  /* 0x000000a30c00720c */ /* 0x0a0fe40003f26270 */
        /* <DEDUP_REMOVED lines=14> */
.L_x_10293:
[----:B------:R-:W-:Y:S05]  /*d890*/  BSYNC.RECONVERGENT B0 ;  /* 0x0000000000007941 */ /* 0x000fea0003800200 */
.L_x_10292:
        /* <DEDUP_REMOVED lines=14> */
.L_x_10295:
[----:B------:R-:W-:Y:S05]  /*d980*/  BSYNC.RECONVERGENT B0 ;  /* 0x0000000000007941 */ /* 0x000fea0003800200 */
.L_x_10294:
        /* <DEDUP_REMOVED lines=16> */
.L_x_10297:
[----:B------:R-:W-:Y:S05]  /*da90*/  BSYNC.RECONVERGENT B0 ;  /* 0x0000000000007941 */ /* 0x000fea0003800200 */
.L_x_10296:
[----:B------:R-:W-:Y:S04]  /*daa0*/  BSSY.RECONVERGENT B0, `(.L_x_10298) ;  /* 0x0000010000007945 */ /* 0x000fe80003800200 */
        /* <DEDUP_REMOVED lines=15> */
.L_x_10299:
[----:B------:R-:W-:Y:S05]  /*dba0*/  BSYNC.RECONVERGENT B0 ;  /* 0x0000000000007941 */ /* 0x000fea0003800200 */
.L_x_10298:
[----:B------:R-:W0:Y:S01]  /*dbb0*/  LDGDEPBAR ;  /* 0x00000000000079af */ /* 0x000e220000000000 */
[----:B-1-3--:R-:W-:Y:S01]  /*dbc0*/  IMAD.SHL.U32 R6, R159, 0x20, RZ ;  /* 0x000000209f067824 */ /* 0x00afe200078e00ff */
[----:B------:R-:W-:Y:S02]  /*dbd0*/  LOP3.LUT R65, R66, 0x8, R65, 0xf8, !PT ;  /* 0x0000000842417812 */ /* 0x000fe400078ef841 */
[----:B-----5:R1:W5:Y:S01]  /*dbe0*/  LD.E R7, desc[UR4][R102.64+0x184] ;  /* 0x0001840466077980 */ /* 0x020362000c101900 */
[----:B------:R-:W-:Y:S03]  /*dbf0*/  BSSY.RECONVERGENT B0, `(.L_x_10300) ;  /* 0x0000018000007945 */ /* 0x000fe60003800200 */
[----:B--2-4-:R1:W5:Y:S01]  /*dc00*/  LD.E R2, desc[UR4][R102.64+0x188] ;  /* 0x0001880466027980 */ /* 0x014362000c101900 */
[----:B------:R-:W-:Y:S02]  /*dc10*/  LOP3.LUT R14, R65, 0x38, R60, 0x78, !PT ;  /* 0x00000038410e7812 */ /* 0x000fe400078e783c */
[----:B------:R-:W-:Y:S01]  /*dc20*/  LOP3.LUT R143, R57, 0x7c00, R6, 0xf8, !PT ;  /* 0x00007c00398f7812 */ /* 0x000fe200078ef806 */
        /* <DEDUP_REMOVED lines=18> */
.L_x_10301:
[----:B------:R2:W-:Y:S04]  /*dd50*/  STS.128 [R165+0x8000], RZ ;  /* 0x008000ffa5007388 */ /* 0x0005e80000000c00 */
[----:B------:R2:W-:Y:S02]  /*dd60*/  STS.128 [R165+0xa000], RZ ;  /* 0x00a000ffa5007388 */ /* 0x0005e40000000c00 */
.L_x_10302:
[----:B------:R-:W-:Y:S05]  /*dd70*/  BSYNC.RECONVERGENT B0 ;  /* 0x0000000000007941 */ /* 0x000fea0003800200 */
.L_x_10300:
[----:B------:R-:W-:Y:S01]  /*dd80*/  ISETP.GE.AND P1, PT, R171, R4, PT ;  /* 0x00000004ab00720c */ /* 0x000fe20003f26270 */
[----:B------:R-:W-:Y:S01]  /*dd90*/  BSSY.RECONVERGENT B0, `(.L_x_10303) ;  /* 0x0000014000007945 */ /* 0x000fe20003800200 */
[----:B---3--:R-:W-:Y:S02]  /*dda0*/  LEA R8, P0, R61, R156, 0x1 ;  /* 0x0000009c3d087211 */ /* 0x008fe400078008ff */
        /* <DEDUP_REMOVED lines=18> */
.L_x_10304:
[----:B------:R-:W-:Y:S05]  /*ded0*/  BSYNC.RECONVERGENT B0 ;  /* 0x0000000000007941 */ /* 0x000fea0003800200 */
.L_x_10303:
        /* <DEDUP_REMOVED lines=18> */
.L_x_10306:
[----:B------:R-:W-:Y:S05]  /*e000*/  BSYNC.RECONVERGENT B0 ;  /* 0x0000000000007941 */ /* 0x000fea0003800200 */
.L_x_10305:
        /* <DEDUP_REMOVED lines=18> */
.L_x_10308:
[----:B------:R-:W-:Y:S05]  /*e130*/  BSYNC.RECONVERGENT B0 ;  /* 0x0000000000007941 */ /* 0x000fea0003800200 */
.L_x_10307:
[----:B------:R-:W2:Y:S01]  /*e140*/  S2UR UR6, SR_CgaCtaId ;  /* 0x00000000000679c3 */ /* 0x000ea20000008800 */
[----:B------:R-:W-:Y:S01]  /*e150*/  IMAD.SHL.U32 R142, R159, 0x40, RZ ;  /* 0x000000409f8e7824 */ /* 0x000fe200078e00ff */
[--C-:B------:R-:W-:Y:S01]  /*e160*/  LOP3.LUT R3, R66, 0x8, R159.reuse, 0x78, !PT ;  /* 0x0000000842037812 */ /* 0x100fe200078e789f */
[----:B------:R-:W-:Y:S01]  /*e170*/  UMOV UR7, 0x400 ;  /* 0x0000040000077882 */ /* 0x000fe20000000000 */
[----:B------:R-:W-:Y:S01]  /*e180*/  IMAD.IADD R143, R143, 0x1, R14 ;  /* 0x000000018f8f7824 */ /* 0x000fe200078e020e */
[----:B------:R-:W-:Y:S01]  /*e190*/  R2P PR, R159, 0x6 ;  /* 0x000000069f007804 */ /* 0x000fe20000000000 */
[----:B------:R-:W-:Y:S01]  /*e1a0*/  IMAD.MOV.U32 R4, RZ, RZ, 0x20 ;  /* 0x00000020ff047424 */ /* 0x000fe200078e00ff */
[----:B------:R-:W-:Y:S01]  /*e1b0*/  LOP3.LUT R3, R3, 0x38, R60, 0x78, !PT ;  /* 0x0000003803037812 */ /* 0x000fe200078e783c */
[----:B------:R-:W-:Y:S01]  /*e1c0*/  IMAD.MOV.U32 R6, RZ, RZ, 0x40 ;  /* 0x00000040ff067424 */ /* 0x000fe200078e00ff */
[----:B------:R-:W-:Y:S01]  /*e1d0*/  LOP3.LUT R142, R142, 0x400, RZ, 0xc0, !PT ;  /* 0x000004008e8e7812 */ /* 0x000fe200078ec0ff */
[----:B------:R-:W0:Y:S01]  /*e1e0*/  LDGDEPBAR ;  /* 0x00000000000079af */ /* 0x000e220000000000 */
[----:B------:R-:W-:Y:S01]  /*e1f0*/  SEL R4, R4, 0xffffffe0, !P1 ;  /* 0xffffffe004047807 */ /* 0x000fe20004800000 */
[----:B------:R-:W-:Y:S01]  /*e200*/  BSSY.RECONVERGENT B1, `(.L_x_10309) ;  /* 0x0000199000017945 */ /* 0x000fe20003800200 */
[----:B------:R-:W-:Y:S01]  /*e210*/  SEL R6, R6, 0xffffffc0, !P2 ;  /* 0xffffffc006067807 */ /* 0x000fe20005000000 */
[----:B------:R-:W-:Y:S01]  /*e220*/  IMAD R142, R3, 0x2, R142 ;  /* 0x00000002038e7824 */ /* 0x000fe200078e028e */
[----:B------:R-:W-:-:S02]  /*e230*/  SHF.R.U32.HI R15, RZ, 0x2, R159 ;  /* 0x00000002ff0f7819 */ /* 0x000fc4000001169f */
[----:B-----5:R-:W-:Y:S02]  /*e240*/  IADD3 R2, PT, PT, R2, R59, -R164 ;  /* 0x0000003b02027210 */ /* 0x020fe40007ffe8a4 */
[----:B------:R-:W-:Y:S01]  /*e250*/  LOP3.LUT R15, R15, 0x7, RZ, 0xc0, !PT ;  /* 0x000000070f0f7812 */ /* 0x000fe200078ec0ff */
[----:B--2---:R-:W-:-:S06]  /*e260*/  ULEA UR6, UR6, UR7, 0x18 ;  /* 0x0000000706067291 */ /* 0x004fcc000f8ec0ff */
[----:B------:R-:W-:Y:S01]  /*e270*/  LEA R143, R143, UR6, 0x1 ;  /* 0x000000068f8f7c11 */ /* 0x000fe2000f8e08ff */
[----:B------:R-:W-:Y:S02]  /*e280*/  VIADD R3, R142, UR6 ;  /* 0x000000068e037c36 */ /* 0x000fe40008000000 */
[----:B------:R-:W-:Y:S02]  /*e290*/  LDSM.16.M88.4 R44, [R142+UR6+0x4000] ;  /* 0x004000068e2c783b */ /* 0x000fe40008000200 */
[--C-:B------:R-:W-:Y:S02]  /*e2a0*/  IMAD.IADD R141, R143, 0x1, R4.reuse ;  /* 0x000000018f8d7824 */ /* 0x100fe400078e0204 */
[----:B------:R-:W2:Y:S01]  /*e2b0*/  LDSM.16.M88.4 R52, [R143] ;  /* 0x000000008f34783b */ /* 0x000ea20000000200 */
[----:B------:R-:W-:Y:S02]  /*e2c0*/  IMAD.IADD R138, R3, 0x1, R4 ;  /* 0x00000001038a7824 */ /* 0x000fe400078e0204 */
[--C-:B------:R-:W-:Y:S01]  /*e2d0*/  IMAD.IADD R140, R143, 0x1, R6.reuse ;  /* 0x000000018f8c7824 */ /* 0x100fe200078e0206 */
[----:B------:R-:W3:Y:S01]  /*e2e0*/  LDSM.16.M88.4 R36, [R142+UR6+0x4800] ;  /* 0x004800068e24783b */ /* 0x000ee20008000200 */
[----:B------:R-:W-:Y:S01]  /*e2f0*/  IMAD.IADD R137, R3, 0x1, R6 ;  /* 0x0000000103897824 */ /* 0x000fe200078e0206 */
[----:B------:R-:W-:Y:S01]  /*e300*/  SHF.R.U32.HI R3, RZ, 0x1, R159 ;  /* 0x00000001ff037819 */ /* 0x000fe2000001169f */
[C---:B------:R-:W-:Y:S01]  /*e310*/  IMAD.IADD R139, R4.reuse, 0x1, R140 ;  /* 0x00000001048b7824 */ /* 0x040fe200078e028c */
[----:B------:R-:W3:Y:S01]  /*e320*/  LDSM.16.M88.4 R28, [R142+UR6+0x5000] ;  /* 0x005000068e1c783b */ /* 0x000ee20008000200 */
[----:B------:R-:W-:-:S03]  /*e330*/  IMAD.IADD R136, R4, 0x1, R137 ;  /* 0x0000000104887824 */ /* 0x000fc600078e0289 */
[----:B-1--4-:R-:W1:Y:S04]  /*e340*/  LDSM.16.M88.4 R8, [R142+UR6+0x5800] ;  /* 0x005800068e08783b */ /* 0x012e680008000200 */
[----:B------:R-:W-:Y:S04]  /*e350*/  LDSM.16.M88.4 R76, [R141] ;  /* 0x000000008d4c783b */ /* 0x000fe80000000200 */
[----:B------:R-:W4:Y:S04]  /*e360*/  LDSM.16.M88.4 R64, [R138+0x4000] ;  /* 0x004000008a40783b */ /* 0x000f280000000200 */
[----:B------:R-:W4:Y:S04]  /*e370*/  LDSM.16.M88.4 R20, [R138+0x4800] ;  /* 0x004800008a14783b */ /* 0x000f280000000200 */
[----:B------:R-:W4:Y:S04]  /*e380*/  LDSM.16.M88.4 R68, [R138+0x5000] ;  /* 0x005000008a44783b */ /* 0x000f280000000200 */
[----:B------:R-:W4:Y:S04]  /*e390*/  LDSM.16.M88.4 R60, [R138+0x5800] ;  /* 0x005800008a3c783b */ /* 0x000f280000000200 */
[----:B------:R-:W-:Y:S01]  /*e3a0*/  LDSM.16.M88.4 R16, [R140] ;  /* 0x000000008c10783b */ /* 0x000fe20000000200 */
[C---:B--2---:R-:W-:Y:S03]  /*e3b0*/  HMMA.16816.F32 R48, R52.reuse, R44, RZ ;  /* 0x0000002c3430723c */ /* 0x044fe600000018ff */
[----:B------:R-:W-:Y:S04]  /*e3c0*/  LDSM.16.M88.4 R24, [R137+0x4800] ;  /* 0x004800008918783b */ /* 0x000fe80000000200 */
[----:B------:R-:W-:Y:S01]  /*e3d0*/  LDSM.16.M88.4 R88, [R141+0x2000] ;  /* 0x002000008d58783b */ /* 0x000fe20000000200 */
[C---:B---3--:R-:W-:Y:S03]  /*e3e0*/  HMMA.16816.F32 R40, R52.reuse, R36, RZ ;  /* 0x000000243428723c */ /* 0x048fe600000018ff */
[----:B------:R-:W-:Y:S04]  /*e3f0*/  LDSM.16.M88.4 R92, [R138+0x7000] ;  /* 0x007000008a5c783b */ /* 0x000fe80000000200 */
[----:B------:R-:W-:Y:S01]  /*e400*/  LDSM.16.M88.4 R72, [R140+0x2000] ;  /* 0x002000008c48783b */ /* 0x000fe20000000200 */
[C---:B------:R-:W-:Y:S03]  /*e410*/  HMMA.16816.F32 R32, R52.reuse, R28, RZ ;  /* 0x0000001c3420723c */ /* 0x040fe600000018ff */
[----:B------:R-:W-:Y:S05]  /*e420*/  LDSM.16.M88.4 R84, [R138+0x7800] ;  /* 0x007800008a54783b */ /* 0x000fea0000000200 */
[C---:B------:R-:W-:Y:S08]  /*e430*/  HMMA.16816.F32 R44, R52.reuse, R46, RZ ;  /* 0x0000002e342c723c */ /* 0x040ff000000018ff */
[C---:B------:R-:W-:Y:S08]  /*e440*/  HMMA.16816.F32 R36, R52.reuse, R38, RZ ;  /* 0x000000263424723c */ /* 0x040ff000000018ff */
[C---:B------:R-:W-:Y:S08]  /*e450*/  HMMA.16816.F32 R28, R52.reuse, R30, RZ ;  /* 0x0000001e341c723c */ /* 0x040ff000000018ff */
[C---:B-1----:R-:W-:Y:S08]  /*e460*/  HMMA.16816.F32 R80, R52.reuse, R8, RZ ;  /* 0x000000083450723c */ /* 0x042ff000000018ff */
[----:B------:R-:W-:Y:S01]  /*e470*/  HMMA.16816.F32 R52, R52, R10, RZ ;  /* 0x0000000a3434723c */ /* 0x000fe200000018ff */
        /* <DEDUP_REMOVED lines=22> */
[----:B------:R-:W-:Y:S07]  /*e5e0*/  LDSM.16.M88.4 R64, [R136+0x5800] ;  /* 0x005800008840783b */ /* 0x000fee0000000200 */
[C---:B---3--:R-:W-:Y:S08]  /*e5f0*/  HMMA.16816.F32 R80, R16.reuse, R20, R80 ;  /* 0x000000141050723c */ /* 0x048ff00000001850 */
[----:B------:R-:W-:Y:S01]  /*e600*/  HMMA.16816.F32 R76, R16, R22, R76 ;  /* 0x00000016104c723c */ /* 0x000fe2000000184c */
[----:B------:R-:W-:Y:S04]  /*e610*/  LDSM.16.M88.4 R16, [R142+UR6+0x6000] ;  /* 0x006000068e10783b */ /* 0x000fe80008000200 */
[----:B------:R-:W2:Y:S03]  /*e620*/  LDSM.16.M88.4 R20, [R143+0x2000] ;  /* 0x002000008f14783b */ /* 0x000ea60000000200 */
[C---:B-1----:R-:W-:Y:S08]  /*e630*/  HMMA.16816.F32 R48, R60.reuse, R8, R48 ;  /* 0x000000083c30723c */ /* 0x042ff00000001830 */
[C---:B------:R-:W-:Y:S01]  /*e640*/  HMMA.16816.F32 R44, R60.reuse, R10, R44 ;  /* 0x0000000a3c2c723c */ /* 0x040fe2000000182c */
[----:B------:R-:W1:Y:S07]  /*e650*/  LDSM.16.M88.4 R8, [R142+UR6+0x6800] ;  /* 0x006800068e08783b */ /* 0x000e6e0008000200 */
[C---:B------:R-:W-:Y:S08]  /*e660*/  HMMA.16816.F32 R40, R60.reuse, R52, R40 ;  /* 0x000000343c28723c */ /* 0x040ff00000001828 */
[C---:B------:R-:W-:Y:S01]  /*e670*/  HMMA.16816.F32 R36, R60.reuse, R54, R36 ;  /* 0x000000363c24723c */ /* 0x040fe20000001824 */
[----:B------:R-:W3:Y:S07]  /*e680*/  LDSM.16.M88.4 R52, [R142+UR6+0x7000] ;  /* 0x007000068e34783b */ /* 0x000eee0008000200 */
[----:B----4-:R-:W-:Y:S08]  /*e690*/  HMMA.16816.F32 R32, R60, R24, R32 ;  /* 0x000000183c20723c */ /* 0x010ff00000001820 */
[C---:B--2---:R-:W-:Y:S08]  /*e6a0*/  HMMA.16816.F32 R48, R20.reuse, R16, R48 ;  /* 0x000000101430723c */ /* 0x044ff00000001830 */
[C---:B------:R-:W-:Y:S01]  /*e6b0*/  HMMA.16816.F32 R44, R20.reuse, R18, R44 ;  /* 0x00000012142c723c */ /* 0x040fe2000000182c */
[----:B------:R-:W2:Y:S07]  /*e6c0*/  LDSM.16.M88.4 R16, [R138+0x6000] ;  /* 0x006000008a10783b */ /* 0x000eae0000000200 */
[C---:B-1----:R-:W-:Y:S08]  /*e6d0*/  HMMA.16816.F32 R40, R20.reuse, R8, R40 ;  /* 0x000000081428723c */ /* 0x042ff00000001828 */
[----:B------:R-:W-:Y:S01]  /*e6e0*/  HMMA.16816.F32 R36, R20, R10, R36 ;  /* 0x0000000a1424723c */ /* 0x000fe20000001824 */
[----:B------:R-:W1:Y:S07]  /*e6f0*/  LDSM.16.M88.4 R8, [R138+0x6800] ;  /* 0x006800008a08783b */ /* 0x000e6e0000000200 */
[C---:B------:R-:W-:Y:S01]  /*e700*/  HMMA.16816.F32 R28, R60.reuse, R26, R28 ;  /* 0x0000001a3c1c723c */ /* 0x040fe2000000181c */
[----:B------:R-:W4:Y:S07]  /*e710*/  LDSM.16.M88.4 R24, [R142+UR6+0x7800] ;  /* 0x007800068e18783b */ /* 0x000f2e0008000200 */
[C---:B------:R-:W-:Y:S08]  /*e720*/  HMMA.16816.F32 R80, R60.reuse, R64, R80 ;  /* 0x000000403c50723c */ /* 0x040ff00000001850 */
[----:B------:R-:W-:Y:S01]  /*e730*/  HMMA.16816.F32 R76, R60, R66, R76 ;  /* 0x000000423c4c723c */ /* 0x000fe2000000184c */
[----:B------:R-:W4:Y:S04]  /*e740*/  LDSM.16.M88.4 R64, [R137+0x6800] ;  /* 0x006800008940783b */ /* 0x000f280000000200 */
[----:B------:R-:W4:Y:S03]  /*e750*/  LDSM.16.M88.4 R60, [R137+0x7000] ;  /* 0x00700000893c783b */ /* 0x000f260000000200 */
[C---:B---3--:R-:W-:Y:S08]  /*e760*/  HMMA.16816.F32 R32, R20.reuse, R52, R32 ;  /* 0x000000341420723c */ /* 0x048ff00000001820 */
[----:B------:R-:W-:Y:S01]  /*e770*/  HMMA.16816.F32 R28, R20, R54, R28 ;  /* 0x00000036141c723c */ /* 0x000fe2000000181c */
[----:B------:R-:W-:Y:S07]  /*e780*/  LDSM.16.M88.4 R52, [R137+0x7800] ;  /* 0x007800008934783b */ /* 0x000fee0000000200 */
[C---:B--2---:R-:W-:Y:S08]  /*e790*/  HMMA.16816.F32 R48, R88.reuse, R16, R48 ;  /* 0x000000105830723c */ /* 0x044ff00000001830 */
[C---:B------:R-:W-:Y:S01]  /*e7a0*/  HMMA.16816.F32 R44, R88.reuse, R18, R44 ;  /* 0x00000012582c723c */ /* 0x040fe2000000182c */
[----:B------:R-:W-:Y:S07]  /*e7b0*/  LDSM.16.M88.4 R16, [R136+0x7000] ;  /* 0x007000008810783b */ /* 0x000fee0000000200 */
[C---:B-1----:R-:W-:Y:S08]  /*e7c0*/  HMMA.16816.F32 R40, R88.reuse, R8, R40 ;  /* 0x000000085828723c */ /* 0x042ff00000001828 */
[C---:B------:R-:W-:Y:S01]  /*e7d0*/  HMMA.16816.F32 R36, R88.reuse, R10, R36 ;  /* 0x0000000a5824723c */ /* 0x040fe20000001824 */
[----:B------:R-:W1:Y:S07]  /*e7e0*/  LDSM.16.M88.4 R8, [R139+0x2000] ;  /* 0x002000008b08783b */ /* 0x000e6e0000000200 */
[----:B------:R-:W-:Y:S08]  /*e7f0*/  HMMA.16816.F32 R32, R88, R92, R32 ;  /* 0x0000005c5820723c */ /* 0x000ff00000001820 */
[C---:B----4-:R-:W-:Y:S08]  /*e800*/  HMMA.16816.F32 R76, R20.reuse, R26, R76 ;  /* 0x0000001a144c723c */ /* 0x050ff0000000184c */
[----:B------:R-:W-:Y:S01]  /*e810*/  HMMA.16816.F32 R80, R20, R24, R80 ;  /* 0x000000181450723c */ /* 0x000fe20000001850 */
[----:B------:R-:W2:Y:S04]  /*e820*/  LDSM.16.M88.4 R24, [R136+0x6000] ;  /* 0x006000008818783b */ /* 0x000ea80000000200 */
[----:B------:R-:W3:Y:S03]  /*e830*/  LDSM.16.M88.4 R20, [R136+0x6800] ;  /* 0x006800008814783b */ /* 0x000ee60000000200 */
[----:B------:R-:W-:Y:S08]  /*e840*/  HMMA.16816.F32 R28, R88, R94, R28 ;  /* 0x0000005e581c723c */ /* 0x000ff0000000181c */
[C---:B------:R-:W-:Y:S08]  /*e850*/  HMMA.16816.F32 R40, R72.reuse, R64, R40 ;  /* 0x000000404828723c */ /* 0x040ff00000001828 */
[----:B------:R-:W-:Y:S01]  /*e860*/  HMMA.16816.F32 R64, R72, R66, R36 ;  /* 0x000000424840723c */ /* 0x000fe20000001824 */
[----:B------:R-:W4:Y:S01]  /*e870*/  LDSM.16.M88.4 R36, [R136+0x7800] ;  /* 0x007800008824783b */ /* 0x000f220000000200 */
[----:B------:R-:W-:-:S06]  /*e880*/  DEPBAR.LE SB0, 0x0 ;  /* 0x000080000000791a */ /* 0x000fcc0000000000 */
[----:B------:R-:W-:Y:S08]  /*e890*/  HMMA.16816.F32 R32, R72, R60, R32 ;  /* 0x0000003c4820723c */ /* 0x000ff00000001820 */
[C---:B------:R-:W-:Y:S08]  /*e8a0*/  HMMA.16816.F32 R76, R88.reuse, R86, R76 ;  /* 0x00000056584c723c */ /* 0x040ff0000000184c */
[----:B------:R-:W-:Y:S08]  /*e8b0*/  HMMA.16816.F32 R80, R88, R84, R80 ;  /* 0x000000545850723c */ /* 0x000ff00000001850 */
[C---:B------:R-:W-:Y:S08]  /*e8c0*/  HMMA.16816.F32 R44, R72.reuse, R70, R44 ;  /* 0x00000046482c723c */ /* 0x040ff0000000182c */
[C---:B------:R-:W-:Y:S08]  /*e8d0*/  HMMA.16816.F32 R48, R72.reuse, R68, R48 ;  /* 0x000000444830723c */ /* 0x040ff00000001830 */
[----:B------:R-:W-:Y:S08]  /*e8e0*/  HMMA.16816.F32 R28, R72, R62, R28 ;  /* 0x0000003e481c723c */ /* 0x000ff0000000181c */
[----:B-1----:R-:W-:Y:S05]  /*e8f0*/  HMMA.16816.F32 R32, R8, R16, R32 ;  /* 0x000000100820723c */ /* 0x002fea0000001820 */
[----:B------:R-:W-:Y:S01]  /*e900*/  LOP3.LUT R16, R3, 0x1f0, RZ, 0xc0, !PT ;  /* 0x000001f003107812 */ /* 0x000fe200078ec0ff */
[----:B------:R-:W-:-:S03]  /*e910*/  IMAD.SHL.U32 R3, R159, 0x2, RZ ;  /* 0x000000029f037824 */ /* 0x000fc600078e00ff */
[----:B------:R-:W-:Y:S02]  /*e920*/  IADD3 R15, PT, PT, R162, R15, R16 ;  /* 0x0000000fa20f7210 */ /* 0x000fe40007ffe010 */
[----:B------:R-:W-:Y:S01]  /*e930*/  LOP3.LUT R3, R3, 0x6, RZ, 0xc0, !PT ;  /* 0x0000000603037812 */ /* 0x000fe200078ec0ff */
[----:B------:R-:W-:Y:S05]  /*e940*/  HMMA.16816.F32 R76, R72, R54, R76 ;  /* 0x00000036484c723c */ /* 0x000fea000000184c */
[----:B------:R-:W-:Y:S01]  /*e950*/  IADD3 R16, PT, PT, R59, -R164, -R7 ;  /* 0x800000a43b107210 */ /* 0x000fe20007ffe807 */
[----:B------:R-:W-:Y:S02]  /*e960*/  IMAD.IADD R172, R15, 0x1, R2 ;  /* 0x000000010fac7824 */ /* 0x000fe400078e0202 */
[----:B------:R-:W-:-:S02]  /*e970*/  IMAD.IADD R3, R58, 0x1, R3 ;  /* 0x000000013a037824 */ /* 0x000fc400078e0203 */
[----:B------:R-:W-:Y:S01]  /*e980*/  IMAD.IADD R2, R15, 0x1, R16 ;  /* 0x000000010f027824 */ /* 0x000fe200078e0210 */
[C-C-:B------:R-:W-:Y:S01]  /*e990*/  VIADDMNMX R174, R172.reuse, 0x1, R59.reuse, PT ;  /* 0x00000001acae7846 */ /* 0x140fe2000380013b */
[----:B------:R-:W-:Y:S03]  /*e9a0*/  HMMA.16816.F32 R80, R72, R52, R80 ;  /* 0x000000344850723c */ /* 0x000fe60000001850 */
[C---:B------:R-:W-:Y:S01]  /*e9b0*/  VIADD R55, R3.reuse, 0x8 ;  /* 0x0000000803377836 */ /* 0x040fe20000000000 */
[----:B------:R-:W-:Y:S01]  /*e9c0*/  VIADDMNMX R172, R172, 0x9, R59, PT ;  /* 0x00000009acac7846 */ /* 0x000fe2000380013b */
[C---:B------:R-:W-:Y:S01]  /*e9d0*/  VIADD R7, R3.reuse, 0x1 ;  /* 0x0000000103077836 */ /* 0x040fe20000000000 */
[C---:B------:R-:W-:Y:S01]  /*e9e0*/  ISETP.GT.AND P3, PT, R2.reuse, R3, PT ;  /* 0x000000030200720c */ /* 0x040fe20003f64270 */
[C---:B------:R-:W-:Y:S01]  /*e9f0*/  VIADD R15, R3.reuse, 0x30 ;  /* 0x00000030030f7836 */ /* 0x040fe20000000000 */
[C---:B------:R-:W-:Y:S01]  /*ea00*/  ISETP.GT.AND P1, PT, R2.reuse, R55, PT ;  /* 0x000000370200720c */ /* 0x040fe20003f24270 */
[C---:B------:R-:W-:Y:S01]  /*ea10*/  VIADD R53, R3.reuse, 0x9 ;  /* 0x0000000903357836 */ /* 0x040fe20000000000 */
[----:B--2---:R-:W-:Y:S05]  /*ea20*/  HMMA.16816.F32 R44, R8, R26, R44 ;  /* 0x0000001a082c723c */ /* 0x004fea000000182c */
[C---:B------:R-:W-:Y:S01]  /*ea30*/  VIADD R27, R3.reuse, 0x18 ;  /* 0x00000018031b7836 */ /* 0x040fe20000000000 */
[----:B------:R-:W-:Y:S01]  /*ea40*/  ISETP.GT.AND P5, PT, R2, R7, PT ;  /* 0x000000070200720c */ /* 0x000fe20003fa4270 */
[----:B------:R-:W-:Y:S01]  /*ea50*/  VIADD R17, R3, 0x29 ;  /* 0x0000002903117836 */ /* 0x000fe20000000000 */
[----:B------:R-:W-:-:S02]  /*ea60*/  ISETP.GE.AND P6, PT, R7, R172, PT ;  /* 0x000000ac0700720c */ /* 0x000fc40003fc6270 */
[----:B------:R-:W-:Y:S01]  /*ea70*/  ISETP.GT.AND P2, PT, R2, R53, PT ;  /* 0x000000350200720c */ /* 0x000fe20003f44270 */
[C---:B------:R-:W-:Y:S03]  /*ea80*/  HMMA.16816.F32 R48, R8.reuse, R24, R48 ;  /* 0x000000180830723c */ /* 0x040fe60000001830 */
[----:B------:R-:W-:Y:S01]  /*ea90*/  VIADD R25, R3, 0x19 ;  /* 0x0000001903197836 */ /* 0x000fe20000000000 */
[----:B------:R-:W-:Y:S02]  /*eaa0*/  ISETP.GE.AND P4, PT, R7, R174, PT ;  /* 0x000000ae0700720c */ /* 0x000fe40003f86270 */
[----:B------:R-:W-:Y:S02]  /*eab0*/  VIMNMX R175, PT, PT, RZ, R2, !PT ;  /* 0x00000002ffaf7248 */ /* 0x000fe40007fe0100 */
[----:B---3--:R-:W-:Y:S03]  /*eac0*/  HMMA.16816.F32 R64, R8, R22, R64 ;  /* 0x000000160840723c */ /* 0x008fe60000001840 */
[----:B------:R-:W-:Y:S01]  /*ead0*/  VIADD R23, R3, 0x20 ;  /* 0x0000002003177836 */ /* 0x000fe20000000000 */
[----:B------:R-:W-:-:S02]  /*eae0*/  FSEL R44, R44, -INF , !P1 ;  /* 0xff8000002c2c7808 */ /* 0x000fc40004800000 */
[----:B------:R-:W-:Y:S02]  /*eaf0*/  ISETP.GT.AND P1, PT, R2, R27, PT ;  /* 0x0000001b0200720c */ /* 0x000fe40003f24270 */
[----:B------:R-:W-:Y:S01]  /*eb00*/  FSEL R45, R45, -INF , !P2 ;  /* 0xff8000002d2d7808 */ /* 0x000fe20005000000 */
[----:B------:R-:W-:Y:S03]  /*eb10*/  HMMA.16816.F32 R40, R8, R20, R40 ;  /* 0x000000140828723c */ /* 0x000fe60000001828 */
[----:B------:R-:W-:Y:S01]  /*eb20*/  VIADD R21, R3, 0x21 ;  /* 0x0000002103157836 */ /* 0x000fe20000000000 */
[----:B------:R-:W-:Y:S01]  /*eb30*/  BAR.SYNC.DEFER_BLOCKING 0x0 ;  /* 0x0000000000007b1d */ /* 0x000fe20000010000 */
[----:B------:R-:W-:Y:S02]  /*eb40*/  FSEL R48, R48, -INF , !P3 ;  /* 0xff80000030307808 */ /* 0x000fe40005800000 */
[----:B------:R-:W-:-:S02]  /*eb50*/  FSEL R49, R49, -INF , !P5 ;  /* 0xff80000031317808 */ /* 0x000fc40006800000 */
[----:B------:R-:W-:Y:S01]  /*eb60*/  ISETP.GT.AND P2, PT, R2, R25, PT ;  /* 0x000000190200720c */ /* 0x000fe20003f44270 */
[C---:B------:R-:W-:Y:S03]  /*eb70*/  HMMA.16816.F32 R28, R8.reuse, R18, R28 ;  /* 0x00000012081c723c */ /* 0x040fe6000000181c */
[----:B------:R-:W-:Y:S01]  /*eb80*/  VIADD R19, R3, 0x28 ;  /* 0x0000002803137836 */ /* 0x000fe20000000000 */
[----:B------:R-:W-:Y:S02]  /*eb90*/  FSEL R52, R49, -INF , !P4 ;  /* 0xff80000031347808 */ /* 0x000fe40006000000 */
[----:B------:R-:W-:Y:S02]  /*eba0*/  FSEL R24, R64, -INF , !P1 ;  /* 0xff80000040187808 */ /* 0x000fe40004800000 */
[----:B------:R-:W-:Y:S01]  /*ebb0*/  ISETP.GT.AND P1, PT, R2, R19, PT ;  /* 0x000000130200720c */ /* 0x000fe20003f24270 */
[----:B----4-:R-:W-:Y:S03]  /*ebc0*/  HMMA.16816.F32 R76, R8, R38, R76 ;  /* 0x00000026084c723c */ /* 0x010fe6000000184c */
[----:B------:R-:W-:Y:S01]  /*ebd0*/  VIADD R39, R3, 0x10 ;  /* 0x0000001003277836 */ /* 0x000fe20000000000 */
[----:B------:R-:W-:-:S02]  /*ebe0*/  FSEL R22, R65, -INF , !P2 ;  /* 0xff80000041167808 */ /* 0x000fc40005000000 */
[C---:B------:R-:W-:Y:S02]  /*ebf0*/  ISETP.GT.AND P2, PT, R2.reuse, R17, PT ;  /* 0x000000110200720c */ /* 0x040fe40003f44270 */
[C---:B------:R-:W-:Y:S01]  /*ec00*/  ISETP.GT.AND P3, PT, R2.reuse, R39, PT ;  /* 0x000000270200720c */ /* 0x040fe20003f64270 */
[----:B------:R-:W-:Y:S03]  /*ec10*/  HMMA.16816.F32 R80, R8, R36, R80 ;  /* 0x000000240850723c */ /* 0x000fe60000001850 */
[----:B------:R-:W-:Y:S01]  /*ec20*/  VIADD R36, R2, 0x8 ;  /* 0x0000000802247836 */ /* 0x000fe20000000000 */
[----:B------:R-:W-:Y:S01]  /*ec30*/  FSEL R8, R40, -INF , !P3 ;  /* 0xff80000028087808 */ /* 0x000fe20005800000 */
[C---:B------:R-:W-:Y:S01]  /*ec40*/  VIADD R9, R3.reuse, 0x38 ;  /* 0x0000003803097836 */ /* 0x040fe20000000000 */
[----:B------:R-:W-:Y:S01]  /*ec50*/  ISETP.GT.AND P3, PT, R2, R23, PT ;  /* 0x000000170200720c */ /* 0x000fe20003f64270 */
[C---:B------:R-:W-:Y:S01]  /*ec60*/  VIADD R37, R3.reuse, 0x11 ;  /* 0x0000001103257836 */ /* 0x040fe20000000000 */
[----:B------:R-:W-:Y:S01]  /*ec70*/  FSEL R176, R28, -INF , !P1 ;  /* 0xff8000001cb07808 */ /* 0x000fe20004800000 */
[C---:B------:R-:W-:Y:S01]  /*ec80*/  VIADD R11, R3.reuse, 0x31 ;  /* 0x00000031030b7836 */ /* 0x040fe20000000000 */
[----:B------:R-:W-:Y:S01]  /*ec90*/  ISETP.GT.AND P0, PT, R36, R7, PT ;  /* 0x000000072400720c */ /* 0x000fe20003f04270 */
[----:B------:R-:W-:Y:S01]  /*eca0*/  VIADD R7, R3, 0x39 ;  /* 0x0000003903077836 */ /* 0x000fe20000000000 */
[----:B------:R-:W-:-:S02]  /*ecb0*/  ISETP.GT.AND P1, PT, R2, R9, PT ;  /* 0x000000090200720c */ /* 0x000fc40003f24270 */
[----:B------:R-:W-:Y:S02]  /*ecc0*/  FSEL R134, R32, -INF , !P3 ;  /* 0xff80000020867808 */ /* 0x000fe40005800000 */
[----:B------:R-:W-:Y:S02]  /*ecd0*/  ISETP.GT.AND P3, PT, R2, R15, PT ;  /* 0x0000000f0200720c */ /* 0x000fe40003f64270 */
[----:B------:R-:W-:Y:S02]  /*ece0*/  FSEL R76, R76, -INF , !P1 ;  /* 0xff8000004c4c7808 */ /* 0x000fe40004800000 */
[----:B------:R-:W-:Y:S02]  /*ecf0*/  FSEL R26, R51, -INF , !P0 ;  /* 0xff800000331a7808 */ /* 0x000fe40004000000 */
[C---:B------:R-:W-:Y:S02]  /*ed00*/  ISETP.GT.AND P1, PT, R36.reuse, R55, PT ;  /* 0x000000372400720c */ /* 0x040fe40003f24270 */
[----:B------:R-:W-:-:S02]  /*ed10*/  ISETP.GT.AND P0, PT, R36, R53, PT ;  /* 0x000000352400720c */ /* 0x000fc40003f04270 */
[----:B------:R-:W-:Y:S02]  /*ed20*/  ISETP.GT.AND P5, PT, R2, R37, PT ;  /* 0x000000250200720c */ /* 0x000fe40003fa4270 */
[----:B------:R-:W-:Y:S02]  /*ed30*/  FSEL R80, R80, -INF , !P3 ;  /* 0xff80000050507808 */ /* 0x000fe40005800000 */
[----:B------:R-:W-:Y:S02]  /*ed40*/  ISETP.GE.AND P3, PT, R55, R174, PT ;  /* 0x000000ae3700720c */ /* 0x000fe40003f66270 */
[----:B------:R-:W-:Y:S02]  /*ed50*/  FSEL R28, R46, -INF , !P1 ;  /* 0xff8000002e1c7808 */ /* 0x000fe40004800000 */
[----:B------:R-:W-:Y:S02]  /*ed60*/  FSEL R10, R47, -INF , !P0 ;  /* 0xff8000002f0a7808 */ /* 0x000fe40004000000 */
[----:B------:R-:W-:-:S02]  /*ed70*/  FSEL R38, R41, -INF , !P5 ;  /* 0xff80000029267808 */ /* 0x000fc40006800000 */
[----:B------:R-:W-:Y:S02]  /*ed80*/  ISETP.GT.AND P1, PT, R36, R39, PT ;  /* 0x000000272400720c */ /* 0x000fe40003f24270 */
[-C--:B------:R-:W-:Y:S02]  /*ed90*/  ISETP.GE.AND P0, PT, R37, R174.reuse, PT ;  /* 0x000000ae2500720c */ /* 0x080fe40003f06270 */
[----:B------:R-:W-:Y:S02]  /*eda0*/  FSEL R26, R26, -INF , !P6 ;  /* 0xff8000001a1a7808 */ /* 0x000fe40007000000 */
[C---:B------:R-:W-:Y:S02]  /*edb0*/  ISETP.GE.AND P6, PT, R39.reuse, R174, PT ;  /* 0x000000ae2700720c */ /* 0x040fe40003fc6270 */
[----:B------:R-:W-:Y:S02]  /*edc0*/  FSEL R44, R44, -INF , !P3 ;  /* 0xff8000002c2c7808 */ /* 0x000fe40005800000 */
[----:B------:R-:W-:-:S02]  /*edd0*/  ISETP.GE.AND P3, PT, R39, R172, PT ;  /* 0x000000ac2700720c */ /* 0x000fc40003f66270 */
[----:B------:R-:W-:Y:S02]  /*ede0*/  FSEL R42, R42, -INF , !P1 ;  /* 0xff8000002a2a7808 */ /* 0x000fe40004800000 */
[----:B------:R-:W-:Y:S02]  /*edf0*/  FSEL R38, R38, -INF , !P0 ;  /* 0xff80000026267808 */ /* 0x000fe40004000000 */
[----:B------:R-:W-:Y:S02]  /*ee00*/  ISETP.GT.AND P0, PT, R36, R25, PT ;  /* 0x000000192400720c */ /* 0x000fe40003f04270 */
[----:B------:R-:W-:Y:S02]  /*ee10*/  ISETP.GT.AND P5, PT, R2, R21, PT ;  /* 0x000000150200720c */ /* 0x000fe40003fa4270 */
[----:B------:R-:W-:Y:S02]  /*ee20*/  FSEL R32, R8, -INF , !P6 ;  /* 0xff80000008207808 */ /* 0x000fe40007000000 */
        /* <DEDUP_REMOVED lines=8> */
[----:B------:R-:W-:Y:S02]  /*eeb0*/  FSEL R178, R33, -INF , !P0 ;  /* 0xff80000021b27808 */ /* 0x000fe40004000000 */
[----:B------:R-:W-:Y:S02]  /*eec0*/  ISETP.GT.AND P2, PT, R2, R7, PT ;  /* 0x000000070200720c */ /* 0x000fe40003f44270 */
[----:B------:R-:W-:Y:S02]  /*eed0*/  ISETP.GT.AND P0, PT, R36, R17, PT ;  /* 0x000000112400720c */ /* 0x000fe40003f04270 */
[----:B------:R-:W-:Y:S02]  /*eee0*/  FSEL R35, R35, -INF , !P3 ;  /* 0xff80000023237808 */ /* 0x000fe40005800000 */
[----:B------:R-:W-:-:S02]  /*eef0*/  FSEL R77, R77, -INF , !P2 ;  /* 0xff8000004d4d7808 */ /* 0x000fc40005000000 */
[----:B------:R-:W-:Y:S02]  /*ef00*/  ISETP.GE.AND P3, PT, R17, R172, PT ;  /* 0x000000ac1100720c */ /* 0x000fe40003f66270 */
[----:B------:R-:W-:Y:S02]  /*ef10*/  FSEL R31, R31, -INF , !P0 ;  /* 0xff8000001f1f7808 */ /* 0x000fe40004000000 */
[----:B------:R-:W-:Y:S02]  /*ef20*/  ISETP.GT.AND P5, PT, R2, R11, PT ;  /* 0x0000000b0200720c */ /* 0x000fe40003fa4270 */
[C---:B------:R-:W-:Y:S02]  /*ef30*/  ISETP.GE.AND P2, PT, R53.reuse, R174, PT ;  /* 0x000000ae3500720c */ /* 0x040fe40003f46270 */
[----:B------:R-:W-:Y:S02]  /*ef40*/  ISETP.GE.AND P4, PT, R53, R172, PT ;  /* 0x000000ac3500720c */ /* 0x000fe40003f86270 */
[----:B------:R-:W-:-:S02]  /*ef50*/  ISETP.GT.AND P1, PT, R36, R27, PT ;  /* 0x0000001b2400720c */ /* 0x000fc40003f24270 */
[----:B------:R-:W-:Y:S02]  /*ef60*/  FSEL R130, R31, -INF , !P3 ;  /* 0xff8000001f827808 */ /* 0x000fe40005800000 */
[----:B------:R-:W-:Y:S02]  /*ef70*/  FSEL R81, R81, -INF , !P5 ;  /* 0xff80000051517808 */ /* 0x000fe40006800000 */
[----:B------:R-:W-:Y:S02]  /*ef80*/  FSEL R40, R45, -INF , !P2 ;  /* 0xff8000002d287808 */ /* 0x000fe40005000000 */
[----:B------:R-:W-:Y:S02]  /*ef90*/  FSEL R10, R10, -INF , !P4 ;  /* 0xff8000000a0a7808 */ /* 0x000fe40006000000 */
[----:B------:R-:W-:Y:S02]  /*efa0*/  FSEL R18, R66, -INF , !P1 ;  /* 0xff80000042127808 */ /* 0x000fe40004800000 */
[----:B------:R-:W-:-:S02]  /*efb0*/  ISETP.GT.AND P3, PT, R36, R3, PT ;  /* 0x000000032400720c */ /* 0x000fc40003f64270 */
[----:B------:R-:W-:Y:S02]  /*efc0*/  ISETP.GE.AND P5, PT, R55, R172, PT ;  /* 0x000000ac3700720c */ /* 0x000fe40003fa6270 */
[C---:B------:R-:W-:Y:S02]  /*efd0*/  ISETP.GT.AND P2, PT, R36.reuse, R37, PT ;  /* 0x000000252400720c */ /* 0x040fe40003f44270 */
[----:B------:R-:W-:Y:S02]  /*efe0*/  ISETP.GE.AND P4, PT, R27, R174, PT ;  /* 0x000000ae1b00720c */ /* 0x000fe40003f86270 */
[----:B------:R-:W-:Y:S02]  /*eff0*/  ISETP.GT.AND P1, PT, R36, R23, PT ;  /* 0x000000172400720c */ /* 0x000fe40003f24270 */
[----:B------:R-:W-:Y:S02]  /*f000*/  FSEL R50, R50, -INF , !P3 ;  /* 0xff80000032327808 */ /* 0x000fe40005800000 */
[----:B------:R-:W-:-:S02]  /*f010*/  FSEL R28, R28, -INF , !P5 ;  /* 0xff8000001c1c7808 */ /* 0x000fc40006800000 */
[----:B------:R-:W-:Y:S02]  /*f020*/  FSEL R20, R43, -INF , !P2 ;  /* 0xff8000002b147808 */ /* 0x000fe40005000000 */
[----:B------:R-:W-:Y:S02]  /*f030*/  FSEL R24, R24, -INF , !P4 ;  /* 0xff80000018187808 */ /* 0x000fe40006000000 */
[----:B------:R-:W-:Y:S02]  /*f040*/  FSEL R34, R34, -INF , !P1 ;  /* 0xff80000022227808 */ /* 0x000fe40004800000 */
[----:B------:R-:W-:Y:S02]  /*f050*/  ISETP.GT.AND P3, PT, R36, R7, PT ;  /* 0x000000072400720c */ /* 0x000fe40003f64270 */
[-C--:B------:R-:W-:Y:S02]  /*f060*/  ISETP.GE.AND P5, PT, R37, R172.reuse, PT ;  /* 0x000000ac2500720c */ /* 0x080fe40003fa6270 */
[----:B------:R-:W-:-:S02]  /*f070*/  ISETP.GE.AND P6, PT, R27, R172, PT ;  /* 0x000000ac1b00720c */ /* 0x000fc40003fc6270 */
[-C--:B------:R-:W-:Y:S02]  /*f080*/  ISETP.GE.AND P2, PT, R25, R172.reuse, PT ;  /* 0x000000ac1900720c */ /* 0x080fe40003f46270 */
        /* <DEDUP_REMOVED lines=11> */
[-C--:B------:R-:W-:Y:S02]  /*f140*/  ISETP.GE.AND P2, PT, R19, R174.reuse, PT ;  /* 0x000000ae1300720c */ /* 0x080fe40003f46270 */
[----:B------:R-:W-:Y:S02]  /*f150*/  ISETP.GE.AND P4, PT, R17, R174, PT ;  /* 0x000000ae1100720c */ /* 0x000fe40003f86270 */
[C---:B------:R-:W-:Y:S02]  /*f160*/  ISETP.GT.AND P1, PT, R36.reuse, R15, PT ;  /* 0x0000000f2400720c */ /* 0x040fe40003f24270 */
[----:B------:R-:W-:Y:S02]  /*f170*/  ISETP.GT.AND P0, PT, R36, R11, PT ;  /* 0x0000000b2400720c */ /* 0x000fe40003f04270 */
[----:B------:R-:W-:Y:S02]  /*f180*/  FSEL R134, R134, -INF , !P5 ;  /* 0xff80000086867808 */ /* 0x000fe40006800000 */
[----:B------:R-:W-:-:S02]  /*f190*/  FSEL R126, R35, -INF , !P6 ;  /* 0xff800000237e7808 */ /* 0x000fc40007000000 */
[----:B------:R-:W-:Y:S02]  /*f1a0*/  FSEL R176, R176, -INF , !P2 ;  /* 0xff800000b0b07808 */ /* 0x000fe40005000000 */
[----:B------:R-:W-:Y:S02]  /*f1b0*/  FSEL R82, R82, -INF , !P1 ;  /* 0xff80000052527808 */ /* 0x000fe40004800000 */
[----:B------:R-:W-:Y:S02]  /*f1c0*/  FSEL R83, R83, -INF , !P0 ;  /* 0xff80000053537808 */ /* 0x000fe40004000000 */
[----:B------:R-:W-:Y:S02]  /*f1d0*/  FSEL R180, R29, -INF , !P4 ;  /* 0xff8000001db47808 */ /* 0x000fe40006000000 */
[----:B------:R-:W-:Y:S02]  /*f1e0*/  ISETP.GE.AND P5, PT, R19, R172, PT ;  /* 0x000000ac1300720c */ /* 0x000fe40003fa6270 */
[----:B------:R-:W-:-:S02]  /*f1f0*/  ISETP.GE.AND P6, PT, R15, R174, PT ;  /* 0x000000ae0f00720c */ /* 0x000fc40003fc6270 */
[-C--:B------:R-:W-:Y:S02]  /*f200*/  ISETP.GE.AND P2, PT, R15, R172.reuse, PT ;  /* 0x000000ac0f00720c */ /* 0x080fe40003f46270 */
[----:B------:R-:W-:Y:S02]  /*f210*/  ISETP.GE.AND P1, PT, R11, R172, PT ;  /* 0x000000ac0b00720c */ /* 0x000fe40003f26270 */
[----:B------:R-:W-:Y:S02]  /*f220*/  ISETP.GT.AND P0, PT, R36, R9, PT ;  /* 0x000000092400720c */ /* 0x000fe40003f04270 */
[----:B------:R-:W-:Y:S02]  /*f230*/  ISETP.GE.AND P4, PT, R9, R174, PT ;  /* 0x000000ae0900720c */ /* 0x000fe40003f86270 */
        /* <DEDUP_REMOVED lines=8> */
[C---:B------:R-:W-:Y:S02]  /*f2c0*/  ISETP.GE.AND P6, PT, R7.reuse, R174, PT ;  /* 0x000000ae0700720c */ /* 0x040fe40003fc6270 */
[----:B------:R-:W-:Y:S02]  /*f2d0*/  ISETP.GE.AND P2, PT, R7, R172, PT ;  /* 0x000000ac0700720c */ /* 0x000fe40003f46270 */
[C---:B------:R-:W-:Y:S02]  /*f2e0*/  ISETP.GE.AND P1, PT, R3.reuse, R174, PT ;  /* 0x000000ae0300720c */ /* 0x040fe40003f26270 */
[----:B------:R-:W-:Y:S02]  /*f2f0*/  ISETP.GE.AND P4, PT, R3, R172, PT ;  /* 0x000000ac0300720c */ /* 0x000fe40003f86270 */
[----:B------:R-:W-:Y:S02]  /*f300*/  FSEL R121, R81, -INF , !P5 ;  /* 0xff80000051797808 */ /* 0x000fe40006800000 */
[----:B------:R-:W-:-:S02]  /*f310*/  VIMNMX R173, PT, PT, RZ, R36, !PT ;  /* 0x00000024ffad7248 */ /* 0x000fc40007fe0100 */
        /* <DEDUP_REMOVED lines=19> */
.L_x_10312:
[----:B------:R-:W2:Y:S01]  /*f450*/  LD.E R21, desc[UR4][R102.64+0x170] ;  /* 0x0001700466157980 */ /* 0x000ea2000c101900 */
[C---:B------:R-:W-:Y:S02]  /*f460*/  IADD3 R17, PT, PT, R58.reuse, -0x40, RZ ;  /* 0xffffffc03a117810 */ /* 0x040fe40007ffe0ff */
        /* <DEDUP_REMOVED lines=58> */
.L_x_10313:
[----:B------:R-:W-:Y:S05]  /*f810*/  BSYNC.RECONVERGENT B0 ;  /* 0x0000000000007941 */ /* 0x000fea0003800200 */
.L_x_10311:
        /* <DEDUP_REMOVED lines=55> */
.L_x_10310:
[----:B------:R-:W-:Y:S05]  /*fb90*/  BSYNC.RECONVERGENT B1 ;  /* 0x0000000000017941 */ /* 0x000fea0003800200 */
.L_x_10309:
[----:B------:R-:W3:Y:S01]  /*fba0*/  LD.E R124, desc[UR4][R102.64+0xdc] ;  /* 0x0000dc04667c7980 */ /* 0x000ee2000c101900 */
[----:B------:R-:W-:Y:S01]  /*fbb0*/  FMNMX3.FTZ R9, R48, R52, R44, !PT ;  /* 0x0000003430097276 */ /* 0x000fe2000781002c */
        /* <DEDUP_REMOVED lines=18> */
[----:B------:R-:W-:Y:S01]  /*fce0*/  LEA R147, R147, UR6, 0x1 ;  /* 0x0000000693937c11 */ /* 0x000fe2000f8e08ff */
[----:B------:R-:W2:Y:S03]  /*fcf0*/  SHFL.BFLY PT, R5, R12, 0x2, 0x1f ;  /* 0x0c401f000c057f89 */ /* 0x000ea600000e0000 */
        /* <DEDUP_REMOVED lines=9> */
[----:B--2---:R-:W-:-:S03]  /*fd90*/  FMNMX.FTZ R5, R12, R5, !PT ;  /* 0x000000050c057209 */ /* 0x004fc60007810000 */
[----:B------:R-:W1:Y:S04]  /*fda0*/  SHFL.BFLY PT, R2, R9, 0x1, 0x1f ;  /* 0x0c201f0009027f89 */ /* 0x000e6800000e0000 */
[----:B------:R-:W2:Y:S04]  /*fdb0*/  SHFL.BFLY PT, R0, R5, 0x1, 0x1f ;  /* 0x0c201f0005007f89 */ /* 0x000ea800000e0000 */
[----:B------:R-:W4:Y:S01]  /*fdc0*/  LDSM.16.MT88.4 R12, [R147+0x8800] ;  /* 0x00880000930c783b */ /* 0x000f220000004200 */
[----:B-1----:R-:W-:Y:S02]  /*fdd0*/  FMNMX.FTZ R2, R9, R2, !PT ;  /* 0x0000000209027209 */ /* 0x002fe40007810000 */
[----:B--2---:R-:W-:-:S02]  /*fde0*/  FMNMX.FTZ R0, R5, R0, !PT ;  /* 0x0000000005007209 */ /* 0x004fc40007810000 */
        /* <DEDUP_REMOVED lines=16> */
[-C--:B------:R-:W-:Y:S01]  /*fef0*/  FFMA.FTZ R109, R8, R124.reuse, -R125 ;  /* 0x0000007c086d7223 */ /* 0x080fe2000001087d */
[-CC-:B------:R-:W-:Y:S01]  /*ff00*/  FFMA.FTZ R104, R38, R124.reuse, -R123.reuse ;  /* 0x0000007c26687223 */ /* 0x180fe2000001087b */
[----:B------:R-:W1:Y:S01]  /*ff10*/  LDSM.16.MT88.4 R8, [R146+0x8800] ;  /* 0x008800009208783b */ /* 0x000e620000004200 */
[----:B------:R-:W2:Y:S01]  /*ff20*/  MUFU.EX2 R112, R112 ;  /* 0x0000007000707308 */ /* 0x000ea20000000800 */
[-CC-:B------:R-:W-:Y:S01]  /*ff30*/  FFMA.FTZ R35, R24, R124.reuse, -R123.reuse ;  /* 0x0000007c18237223 */ /* 0x180fe2000001087b */
[-C--:B------:R-:W-:Y:S01]  /*ff40*/  FFMA.FTZ R30, R22, R124.reuse, -R123 ;  /* 0x0000007c161e7223 */ /* 0x080fe2000001087b */
[-CC-:B------:R-:W-:Y:S01]  /*ff50*/  FFMA.FTZ R108, R20, R124.reuse, -R125.reuse ;  /* 0x0000007c146c7223 */ /* 0x180fe2000001087d */
[----:B------:R-:W-:Y:S01]  /*ff60*/  MUFU.EX2 R111, R111 ;  /* 0x0000006f006f7308 */ /* 0x000fe20000000800 */
[-CC-:B------:R-:W-:Y:S01]  /*ff70*/  FFMA.FTZ R29, R18, R124.reuse, -R125.reuse ;  /* 0x0000007c121d7223 */ /* 0x180fe2000001087d */
[-C--:B------:R-:W-:Y:S01]  /*ff80*/  FFMA.FTZ R28, R16, R124.reuse, -R125 ;  /* 0x0000007c101c7223 */ /* 0x080fe2000001087d */
[----:B------:R-:W-:Y:S01]  /*ff90*/  LDSM.16.MT88.4 R48, [R146+0xa000] ;  /* 0x00a000009230783b */ /* 0x000fe20000004200 */
[----:B------:R-:W3:Y:S01]  /*ffa0*/  MUFU.EX2 R32, R40 ;  /* 0x0000002800207308 */ /* 0x000ee20000000800 */
[-C--:B------:R-:W-:Y:S01]  /*ffb0*/  FFMA.FTZ R184, R119, R124.reuse, -R123 ;  /* 0x0000007c77b87223 */ /* 0x080fe2000001087b */
[-CC-:B------:R-:W-:Y:S01]  /*ffc0*/  FFMA.FTZ R119, R116, R124.reuse, -R125.reuse ;  /* 0x0000007c74777223 */ /* 0x180fe2000001087d */
[----:B------:R-:W-:Y:S01]  /*ffd0*/  LDSM.16.MT88.4 R16, [R144+0xa000] ;  /* 0x00a000009010783b */ /* 0x000fe20000004200 */
[----:B------:R-:W-:Y:S01]  /*ffe0*/  MUFU.EX2 R113, R113 ;  /* 0x0000007100717308 */ /* 0x000fe20000000800 */
[-C--:B------:R-:W-:Y:S01]  /*fff0*/  FFMA.FTZ R182, R114, R124.reuse, -R125 ;  /* 0x0000007c72b67223 */ /* 0x080fe2000001087d */
[----:B--2---:R-:W-:Y:S01]  /*10000*/  F2FP.F16.F32.PACK_AB R64, R112, R115 ;  /* 0x000000737040723e */ /* 0x004fe200000000ff */
[----:B------:R-:W-:Y:S01]  /*10010*/  LDSM.16.MT88.4 R24, [R145+0x8800] ;  /* 0x008800009118783b */ /* 0x000fe20000004200 */
[----:B------:R-:W2:Y:S01]  /*10020*/  MUFU.EX2 R110, R110 ;  /* 0x0000006e006e7308 */ /* 0x000ea20000000800 */
[----:B------:R-:W-:Y:S01]  /*10030*/  FFMA.FTZ R122, R122, R124, -R123 ;  /* 0x0000007c7a7a7223 */ /* 0x000fe2000001087b */
[----:B------:R-:W-:Y:S01]  /*10040*/  FADD.FTZ R112, R115, R112 ;  /* 0x0000007073707221 */ /* 0x000fe20000010000 */
[----:B------:R-:W-:Y:S01]  /*10050*/  LDSM.16.MT88.4 R20, [R144+0x8800] ;  /* 0x008800009014783b */ /* 0x000fe20000004200 */
[----:B------:R-:W-:Y:S01]  /*10060*/  MUFU.EX2 R34, R34 ;  /* 0x0000002200227308 */ /* 0x000fe20000000800 */
[----:B------:R-:W-:-:S02]  /*10070*/  ISETP.GT.AND P0, PT, R105, R152, PT ;  /* 0x000000986900720c */ /* 0x000fc40003f04270 */
[----:B---3--:R-:W-:Y:S01]  /*10080*/  F2FP.F16.F32.PACK_AB R66, R32, R111 ;  /* 0x0000006f2042723e */ /* 0x008fe200000000ff */
[----:B------:R-:W3:Y:S01]  /*10090*/  MUFU.EX2 R33, R33 ;  /* 0x0000002100217308 */ /* 0x000ee20000000800 */
[----:B------:R-:W5:Y:S01]  /*100a0*/  LDSM.16.MT88.4 R40, [R147+0xa000] ;  /* 0x00a000009328783b */ /* 0x000f620000004200 */
[----:B------:R-:W-:Y:S02]  /*100b0*/  FADD.FTZ R111, R111, R112 ;  /* 0x000000706f6f7221 */ /* 0x000fe40000010000 */
[----:B------:R-:W-:Y:S01]  /*100c0*/  MUFU.EX2 R31, R31 ;  /* 0x0000001f001f7308 */ /* 0x000fe20000000800 */
[----:B--2---:R-:W-:Y:S01]  /*100d0*/  F2FP.F16.F32.PACK_AB R65, R110, R113 ;  /* 0x000000716e41723e */ /* 0x004fe200000000ff */
[----:B------:R-:W-:Y:S02]  /*100e0*/  FADD.FTZ R113, R113, R110 ;  /* 0x0000006e71717221 */ /* 0x000fe40000010000 */
[----:B------:R-:W2:Y:S01]  /*100f0*/  MUFU.EX2 R104, R104 ;  /* 0x0000006800687308 */ /* 0x000ea20000000800 */
[----:B------:R-:W-:-:S03]  /*10100*/  FADD.FTZ R32, R32, R111 ;  /* 0x0000006f20207221 */ /* 0x000fc60000010000 */
[----:B------:R-:W-:Y:S01]  /*10110*/  MUFU.EX2 R35, R35 ;  /* 0x0000002300237308 */ /* 0x000fe20000000800 */
[C---:B---3--:R-:W-:Y:S01]  /*10120*/  F2FP.F16.F32.PACK_AB R67, R33.reuse, R34 ;  /* 0x000000222143723e */ /* 0x048fe200000000ff */
[----:B------:R-:W-:Y:S02]  /*10130*/  FADD.FTZ R34, R34, R113 ;  /* 0x0000007122227221 */ /* 0x000fe40000010000 */
[----:B------:R-:W3:Y:S02]  /*10140*/  MUFU.EX2 R30, R30 ;  /* 0x0000001e001e7308 */ /* 0x000ee40000000800 */
[----:B------:R-:W-:Y:S02]  /*10150*/  FADD.FTZ R34, R33, R34 ;  /* 0x0000002221227221 */ /* 0x000fe40000010000 */
[----:B------:R-:W-:Y:S01]  /*10160*/  MUFU.EX2 R109, R109 ;  /* 0x0000006d006d7308 */ /* 0x000fe20000000800 */
[C---:B------:R-:W-:Y:S03]  /*10170*/  HMMA.16816.F32 R96, R64.reuse, R92, RZ ;  /* 0x0000005c4060723c */ /* 0x040fe600000018ff */
[C---:B--2---:R-:W-:Y:S01]  /*10180*/  F2FP.F16.F32.PACK_AB R4, R104.reuse, R31 ;  /* 0x0000001f6804723e */ /* 0x044fe200000000ff */
[----:B------:R-:W-:Y:S01]  /*10190*/  FADD.FTZ R31, R31, R32 ;  /* 0x000000201f1f7221 */ /* 0x000fe20000010000 */
[----:B------:R-:W2:Y:S03]  /*101a0*/  MUFU.EX2 R108, R108 ;  /* 0x0000006c006c7308 */ /* 0x000ea60000000800 */
[----:B------:R-:W-:Y:S01]  /*101b0*/  FADD.FTZ R104, R104, R31 ;  /* 0x0000001f68687221 */ /* 0x000fe20000010000 */
[----:B------:R-:W-:Y:S01]  /*101c0*/  MUFU.EX2 R29, R29 ;  /* 0x0000001d001d7308 */ /* 0x000fe20000000800 */
[C---:B------:R-:W-:Y:S01]  /*101d0*/  HMMA.16816.F32 R92, R64.reuse, R94, RZ ;  /* 0x0000005e405c723c */ /* 0x040fe200000018ff */
[C---:B---3--:R-:W-:Y:S01]  /*101e0*/  F2FP.F16.F32.PACK_AB R6, R30.reuse, R35 ;  /* 0x000000231e06723e */ /* 0x048fe200000000ff */
[----:B------:R-:W-:Y:S01]  /*101f0*/  FADD.FTZ R35, R35, R104 ;  /* 0x0000006823237221 */ /* 0x000fe20000010000 */
[----:B------:R-:W3:Y:S03]  /*10200*/  MUFU.EX2 R28, R28 ;  /* 0x0000001c001c7308 */ /* 0x000ee60000000800 */
[----:B------:R-:W-:Y:S01]  /*10210*/  FADD.FTZ R30, R30, R35 ;  /* 0x000000231e1e7221 */ /* 0x000fe20000010000 */
[----:B------:R-:W-:Y:S01]  /*10220*/  MUFU.EX2 R184, R184 ;  /* 0x000000b800b87308 */ /* 0x000fe20000000800 */
[C---:B------:R-:W-:Y:S01]  /*10230*/  HMMA.16816.F32 R88, R64.reuse, R84, RZ ;  /* 0x000000544058723c */ /* 0x040fe200000018ff */
[C---:B--2---:R-:W-:Y:S01]  /*10240*/  F2FP.F16.F32.PACK_AB R5, R108.reuse, R109 ;  /* 0x0000006d6c05723e */ /* 0x044fe200000000ff */
[----:B------:R-:W-:Y:S01]  /*10250*/  FADD.FTZ R109, R109, R34 ;  /* 0x000000226d6d7221 */ /* 0x000fe20000010000 */
[----:B------:R-:W-:Y:S03]  /*10260*/  MUFU.EX2 R119, R119 ;  /* 0x0000007700777308 */ /* 0x000fe60000000800 */
[----:B------:R-:W-:Y:S01]  /*10270*/  FADD.FTZ R108, R108, R109 ;  /* 0x0000006d6c6c7221 */ /* 0x000fe20000010000 */
[----:B------:R-:W-:Y:S01]  /*10280*/  MUFU.EX2 R182, R182 ;  /* 0x000000b600b67308 */ /* 0x000fe20000000800 */
[----:B------:R-:W-:Y:S01]  /*10290*/  HMMA.16816.F32 R84, R64, R86, RZ ;  /* 0x000000564054723c */ /* 0x000fe200000018ff */
[----:B---3--:R-:W-:-:S07]  /*102a0*/  F2FP.F16.F32.PACK_AB R7, R28, R29 ;  /* 0x0000001d1c07723e */ /* 0x008fce00000000ff */
[C---:B----4-:R-:W-:Y:S08]  /*102b0*/  HMMA.16816.F32 R96, R4.reuse, R12, R96 ;  /* 0x0000000c0460723c */ /* 0x050ff00000001860 */
[C---:B------:R-:W-:Y:S01]  /*102c0*/  HMMA.16816.F32 R92, R4.reuse, R14, R92 ;  /* 0x0000000e045c723c */ /* 0x040fe2000000185c */
[----:B------:R-:W2:Y:S07]  /*102d0*/  LDSM.16.MT88.4 R12, [R147+0xa800] ;  /* 0x00a80000930c783b */ /* 0x000eae0000004200 */
[C---:B-1----:R-:W-:Y:S08]  /*102e0*/  HMMA.16816.F32 R88, R4.reuse, R8, R88 ;  /* 0x000000080458723c */ /* 0x042ff00000001858 */
[----:B------:R-:W-:Y:S01]  /*102f0*/  HMMA.16816.F32 R84, R4, R10, R84 ;  /* 0x0000000a0454723c */ /* 0x000fe20000001854 */
[----:B------:R-:W1:Y:S07]  /*10300*/  LDSM.16.MT88.4 R8, [R146+0xa800] ;  /* 0x00a800009208783b */ /* 0x000e6e0000004200 */
[C---:B-----5:R-:W-:Y:S08]  /*10310*/  HMMA.16816.F32 R36, R64.reuse, R40, RZ ;  /* 0x000000284024723c */ /* 0x060ff000000018ff */
[C---:B------:R-:W-:Y:S08]  /*10320*/  HMMA.16816.F32 R40, R64.reuse, R42, RZ ;  /* 0x0000002a4028723c */ /* 0x040ff000000018ff */
[C---:B------:R-:W-:Y:S08]  /*10330*/  HMMA.16816.F32 R44, R64.reuse, R48, RZ ;  /* 0x00000030402c723c */ /* 0x040ff000000018ff */
[----:B------:R-:W-:Y:S08]  /*10340*/  HMMA.16816.F32 R48, R64, R50, RZ ;  /* 0x000000324030723c */ /* 0x000ff000000018ff */
[C---:B--2---:R-:W-:Y:S08]  /*10350*/  HMMA.16816.F32 R36, R4.reuse, R12, R36 ;  /* 0x0000000c0424723c */ /* 0x044ff00000001824 */
[C---:B------:R-:W-:Y:S01]  /*10360*/  HMMA.16816.F32 R40, R4.reuse, R14, R40 ;  /* 0x0000000e0428723c */ /* 0x040fe20000001828 */
[----:B------:R-:W2:Y:S07]  /*10370*/  LDSM.16.MT88.4 R12, [R145+0xa800] ;  /* 0x00a80000910c783b */ /* 0x000eae0000004200 */
        /* <DEDUP_REMOVED lines=12> */
[C---:B--2---:R-:W-:Y:S08]  /*10440*/  HMMA.16816.F32 R52, R4.reuse, R12, R52 ;  /* 0x0000000c0434723c */ /* 0x044ff00000001834 */
[C---:B------:R-:W-:Y:S01]  /*10450*/  HMMA.16816.F32 R56, R4.reuse, R14, R56 ;  /* 0x0000000e0438723c */ /* 0x040fe20000001838 */
[----:B------:R-:W2:Y:S07]  /*10460*/  LDSM.16.MT88.4 R12, [R147+0x9000] ;  /* 0x00900000930c783b */ /* 0x000eae0000004200 */
[C---:B-1----:R-:W-:Y:S08]  /*10470*/  HMMA.16816.F32 R60, R4.reuse, R8, R60 ;  /* 0x00000008043c723c */ /* 0x042ff0000000183c */
[C---:B------:R-:W-:Y:S01]  /*10480*/  HMMA.16816.F32 R64, R4.reuse, R10, R64 ;  /* 0x0000000a0440723c */ /* 0x040fe20000001840 */
[----:B------:R-:W1:Y:S07]  /*10490*/  LDSM.16.MT88.4 R8, [R146+0x9000] ;  /* 0x009000009208783b */ /* 0x000e6e0000004200 */
[----:B------:R-:W-:Y:S03]  /*104a0*/  HMMA.16816.F32 R80, R4, R24, R80 ;  /* 0x000000180450723c */ /* 0x000fe60000001850 */
[-C--:B------:R-:W-:Y:S01]  /*104b0*/  FFMA.FTZ R25, R176, R124.reuse, -R123 ;  /* 0x0000007cb0197223 */ /* 0x080fe2000001087b */
[----:B------:R-:W-:Y:S01]  /*104c0*/  FFMA.FTZ R24, R132, R124, -R125 ;  /* 0x0000007c84187223 */ /* 0x000fe2000001087d */
[----:B------:R-:W-:-:S04]  /*104d0*/  SHF.L.U32 R176, R159, 0x3, RZ ;  /* 0x000000039fb07819 */ /* 0x000fc800000006ff */
[----:B------:R-:W-:Y:S01]  /*104e0*/  MUFU.EX2 R25, R25 ;  /* 0x0000001900197308 */ /* 0x000fe20000000800 */
[----:B------:R-:W-:Y:S03]  /*104f0*/  HMMA.16816.F32 R76, R4, R26, R76 ;  /* 0x0000001a044c723c */ /* 0x000fe6000000184c */
[-CC-:B------:R-:W-:Y:S01]  /*10500*/  FFMA.FTZ R27, R134, R124.reuse, -R123.reuse ;  /* 0x0000007c861b7223 */ /* 0x180fe2000001087b */
[----:B------:R-:W-:Y:S01]  /*10510*/  FFMA.FTZ R26, R178, R124, -R123 ;  /* 0x0000007cb21a7223 */ /* 0x000fe2000001087b */
[----:B------:R-:W-:Y:S01]  /*10520*/  MUFU.EX2 R24, R24 ;  /* 0x0000001800187308 */ /* 0x000fe20000000800 */
[----:B------:R-:W-:-:S03]  /*10530*/  LOP3.LUT R176, R176, 0x38, RZ, 0xc0, !PT ;  /* 0x00000038b0b07812 */ /* 0x000fc600078ec0ff */
[----:B------:R-:W-:Y:S01]  /*10540*/  MUFU.EX2 R27, R27 ;  /* 0x0000001b001b7308 */ /* 0x000fe20000000800 */
[C---:B------:R-:W-:Y:S03]  /*10550*/  HMMA.16816.F32 R72, R4.reuse, R20, R72 ;  /* 0x000000140448723c */ /* 0x040fe60000001848 */
[-CC-:B------:R-:W-:Y:S01]  /*10560*/  FFMA.FTZ R21, R128, R124.reuse, -R125.reuse ;  /* 0x0000007c80157223 */ /* 0x180fe2000001087d */
[-C--:B------:R-:W-:Y:S01]  /*10570*/  FFMA.FTZ R20, R130, R124.reuse, -R125 ;  /* 0x0000007c82147223 */ /* 0x080fe2000001087d */
[----:B------:R-:W3:Y:S04]  /*10580*/  MUFU.EX2 R26, R26 ;  /* 0x0000001a001a7308 */ /* 0x000ee80000000800 */
[----:B------:R-:W-:Y:S01]  /*10590*/  MUFU.EX2 R21, R21 ;  /* 0x0000001500157308 */ /* 0x000fe20000000800 */
[----:B------:R-:W-:Y:S03]  /*105a0*/  HMMA.16816.F32 R68, R4, R22, R68 ;  /* 0x000000160444723c */ /* 0x000fe60000001844 */
[-C--:B------:R-:W-:Y:S01]  /*105b0*/  FFMA.FTZ R22, R180, R124.reuse, -R123 ;  /* 0x0000007cb4167223 */ /* 0x080fe2000001087b */
[----:B------:R-:W-:Y:S01]  /*105c0*/  FFMA.FTZ R23, R126, R124, -R125 ;  /* 0x0000007c7e177223 */ /* 0x000fe2000001087d */
[----:B------:R-:W4:Y:S04]  /*105d0*/  MUFU.EX2 R20, R20 ;  /* 0x0000001400147308 */ /* 0x000f280000000800 */
[----:B------:R-:W5:Y:S01]  /*105e0*/  MUFU.EX2 R22, R22 ;  /* 0x0000001600167308 */ /* 0x000f620000000800 */
[----:B---3--:R-:W-:Y:S01]  /*105f0*/  F2FP.F16.F32.PACK_AB R4, R26, R27 ;  /* 0x0000001b1a04723e */ /* 0x008fe200000000ff */
[----:B------:R-:W-:-:S02]  /*10600*/  FADD.FTZ R27, R27, R30 ;  /* 0x0000001e1b1b7221 */ /* 0x000fc40000010000 */
[----:B------:R-:W3:Y:S02]  /*10610*/  MUFU.EX2 R23, R23 ;  /* 0x0000001700177308 */ /* 0x000ee40000000800 */
[----:B------:R-:W-:Y:S01]  /*10620*/  FADD.FTZ R26, R26, R27 ;  /* 0x0000001b1a1a7221 */ /* 0x000fe20000010000 */
[----:B----4-:R-:W-:Y:S02]  /*10630*/  F2FP.F16.F32.PACK_AB R7, R20, R21 ;  /* 0x000000151407723e */ /* 0x010fe400000000ff */
[----:B-----5:R-:W-:Y:S01]  /*10640*/  F2FP.F16.F32.PACK_AB R6, R22, R25 ;  /* 0x000000191606723e */ /* 0x020fe200000000ff */
[----:B------:R-:W-:Y:S01]  /*10650*/  FADD.FTZ R25, R25, R26 ;  /* 0x0000001a19197221 */ /* 0x000fe20000010000 */
[----:B---3--:R-:W-:-:S03]  /*10660*/  F2FP.F16.F32.PACK_AB R5, R23, R24 ;  /* 0x000000181705723e */ /* 0x008fc600000000ff */
[----:B------:R-:W-:-:S04]  /*10670*/  FADD.FTZ R25, R22, R25 ;  /* 0x0000001916197221 */ /* 0x000fc80000010000 */
        /* <DEDUP_REMOVED lines=22> */
[----:B------:R-:W-:Y:S03]  /*107e0*/  HMMA.16816.F32 R64, R4, R10, R64 ;  /* 0x0000000a0440723c */ /* 0x000fe60000001840 */
[-C--:B------:R-:W-:Y:S01]  /*107f0*/  FFMA.FTZ R4, R121, R124.reuse, -R123 ;  /* 0x0000007c79047223 */ /* 0x080fe2000001087b */
[-C--:B------:R-:W-:Y:S01]  /*10800*/  FFMA.FTZ R121, R118, R124.reuse, -R125 ;  /* 0x0000007c76797223 */ /* 0x080fe2000001087d */
[-C--:B------:R-:W-:Y:S01]  /*10810*/  FFMA.FTZ R7, R120, R124.reuse, -R123 ;  /* 0x0000007c78077223 */ /* 0x080fe2000001087b */
[----:B------:R-:W-:Y:S01]  /*10820*/  FFMA.FTZ R118, R117, R124, -R125 ;  /* 0x0000007c75767223 */ /* 0x000fe2000001087d */
[----:B------:R-:W-:Y:S01]  /*10830*/  MUFU.EX2 R120, R122 ;  /* 0x0000007a00787308 */ /* 0x000fe20000000800 */
[----:B------:R-:W1:Y:S03]  /*10840*/  LDSM.16.MT88.4 R8, [R145+0x9800] ;  /* 0x009800009108783b */ /* 0x000e660000004200 */
[----:B------:R-:W3:Y:S04]  /*10850*/  MUFU.EX2 R117, R4 ;  /* 0x0000000400757308 */ /* 0x000ee80000000800 */
[----:B------:R-:W4:Y:S04]  /*10860*/  MUFU.EX2 R123, R7 ;  /* 0x00000007007b7308 */ /* 0x000f280000000800 */
[----:B------:R-:W-:Y:S04]  /*10870*/  MUFU.EX2 R121, R121 ;  /* 0x0000007900797308 */ /* 0x000fe80000000800 */
[----:B------:R-:W5:Y:S01]  /*10880*/  MUFU.EX2 R114, R118 ;  /* 0x0000007600727308 */ /* 0x000f620000000800 */
[----:B---3--:R-:W-:Y:S01]  /*10890*/  F2FP.F16.F32.PACK_AB R4, R117, R120 ;  /* 0x000000787504723e */ /* 0x008fe200000000ff */
[----:B------:R-:W-:Y:S01]  /*108a0*/  FADD.FTZ R120, R120, R25 ;  /* 0x0000001978787221 */ /* 0x000fe20000010000 */
[----:B----4-:R-:W-:-:S03]  /*108b0*/  F2FP.F16.F32.PACK_AB R6, R184, R123 ;  /* 0x0000007bb806723e */ /* 0x010fc600000000ff */
[----:B------:R-:W-:Y:S01]  /*108c0*/  FADD.FTZ R120, R117, R120 ;  /* 0x0000007875787221 */ /* 0x000fe20000010000 */
[----:B------:R-:W-:-:S03]  /*108d0*/  F2FP.F16.F32.PACK_AB R7, R182, R119 ;  /* 0x00000077b607723e */ /* 0x000fc600000000ff */
[----:B------:R-:W-:Y:S01]  /*108e0*/  FADD.FTZ R123, R123, R120 ;  /* 0x000000787b7b7221 */ /* 0x000fe20000010000 */
[----:B-----5:R-:W-:-:S03]  /*108f0*/  F2FP.F16.F32.PACK_AB R5, R114, R121 ;  /* 0x000000797205723e */ /* 0x020fc600000000ff */
[----:B------:R-:W-:-:S04]  /*10900*/  FADD.FTZ R184, R184, R123 ;  /* 0x0000007bb8b87221 */ /* 0x000fc80000010000 */
        /* <DEDUP_REMOVED lines=17> */
[----:B--2---:R-:W-:Y:S03]  /*10a20*/  HMMA.16816.F32 R52, R4, R12, R52 ;  /* 0x0000000c0434723c */ /* 0x004fe60000001834 */
        /* <DEDUP_REMOVED lines=13> */
[----:B------:R-:W-:Y:S06]  /*10b00*/  @!P0 BRA `(.L_x_10315) ;  /* 0x0000003000f88947 */ /* 0x000fec0003800000 */
        /* <DEDUP_REMOVED lines=9> */
[----:B------:R-:W-:Y:S01]  /*10ba0*/  IADD3 R4, PT, PT, R101, -0x1, RZ ;  /* 0xffffffff65047810 */ /* 0x000fe20007ffe0ff */
[----:B------:R-:W-:-:S04]  /*10bb0*/  IMAD.SHL.U32 R5, R105, 0x40, RZ ;  /* 0x0000004069057824 */ /* 0x000fc800078e00ff */
[----:B------:R-:W-:Y:S01]  /*10bc0*/  IMAD.SHL.U32 R4, R4, 0x40, RZ ;  /* 0x0000004004047824 */ /* 0x000fe200078e00ff */
[----:B------:R-:W-:Y:S02]  /*10bd0*/  IABS R6, R5 ;  /* 0x0000000500067213 */ /* 0x000fe40000000000 */
[-C--:B--2---:R-:W-:Y:S02]  /*10be0*/  IABS R9, R12.reuse ;  /* 0x0000000c00097213 */ /* 0x084fe40000000000 */
[-C--:B------:R-:W-:Y:S02]  /*10bf0*/  IABS R7, R12.reuse ;  /* 0x0000000c00077213 */ /* 0x080fe40000000000 */
[----:B------:R-:W1:Y:S01]  /*10c00*/  I2F.RP R10, R9 ;  /* 0x00000009000a7306 */ /* 0x000e620000209400 */
[----:B------:R-:W-:Y:S02]  /*10c10*/  LOP3.LUT R5, R5, R12, RZ, 0x3c, !PT ;  /* 0x0000000c05057212 */ /* 0x000fe400078e3cff */
[----:B------:R-:W-:-:S02]  /*10c20*/  IMAD.MOV R7, RZ, RZ, -R7 ;  /* 0x000000ffff077224 */ /* 0x000fc400078e0a07 */
        /* <DEDUP_REMOVED lines=24> */
[----:B------:R-:W-:Y:S01]  /*10db0*/  ISETP.NE.AND P1, PT, R12, RZ, PT ;  /* 0x000000ff0c00720c */ /* 0x000fe20003f25270 */
[----:B------:R-:W2:Y:S08]  /*10dc0*/  LD.E.64 R8, desc[UR4][R102.64+0x40] ;  /* 0x0000400466087980 */ /* 0x000eb0000c101b00 */
[----:B------:R-:W-:-:S02]  /*10dd0*/  @P5 VIADD R10, R10, 0x1 ;  /* 0x000000010a0a5836 */ /* 0x000fc40000000000 */
        /* <DEDUP_REMOVED lines=26> */
.L_x_10317:
        /* <DEDUP_REMOVED lines=8> */
.L_x_10318:
[----:B------:R-:W-:Y:S05]  /*11000*/  BSYNC.RECONVERGENT B0 ;  /* 0x0000000000007941 */ /* 0x000fea0003800200 */
.L_x_10316:
[-C--:B------:R-:W-:Y:S01]  /*11010*/  ISETP.GE.AND P1, PT, R176, R163.reuse, PT ;  /* 0x000000a3b000720c */ /* 0x080fe20003f26270 */
[----:B------:R-:W-:Y:S01]  /*11020*/  IMAD.SHL.U32 R4, R150, 0x20, RZ ;  /* 0x0000002096047824 */ /* 0x000fe200078e00ff */
[----:B------:R-:W-:Y:S01]  /*11030*/  ISETP.GE.AND P0, PT, R100, R163, PT ;  /* 0x000000a36400720c */ /* 0x000fe20003f06270 */
[----:B------:R-:W-:Y:S01]  /*11040*/  BSSY.RECONVERGENT B1, `(.L_x_10319) ;  /* 0x000011b000017945 */ /* 0x000fe20003800200 */
        /* <DEDUP_REMOVED lines=48> */
[----:B-1----:R-:W-:Y:S04]  /*11350*/  LDSM.16.M88.4 R4, [R143] ;  /* 0x000000008f04783b */ /* 0x002fe80000000200 */
[----:B------:R-:W1:Y:S04]  /*11360*/  LDSM.16.M88.4 R20, [R142+UR6+0x4800] ;  /* 0x004800068e14783b */ /* 0x000e680008000200 */
[----:B------:R-:W3:Y:S04]  /*11370*/  LDSM.16.M88.4 R28, [R142+UR6+0x4000] ;  /* 0x004000068e1c783b */ /* 0x000ee80008000200 */
[----:B------:R-:W4:Y:S04]  /*11380*/  LDSM.16.M88.4 R12, [R142+UR6+0x5000] ;  /* 0x005000068e0c783b */ /* 0x000f280008000200 */
[----:B------:R-:W2:Y:S04]  /*11390*/  LDSM.16.M88.4 R116, [R142+UR6+0x5800] ;  /* 0x005800068e74783b */ /* 0x000ea80008000200 */
[----:B------:R-:W-:Y:S04]  /*113a0*/  LDSM.16.M88.4 R108, [R141] ;  /* 0x000000008d6c783b */ /* 0x000fe80000000200 */
[----:B------:R-:W5:Y:S04]  /*113b0*/  LDSM.16.M88.4 R112, [R138+0x4800] ;  /* 0x004800008a70783b */ /* 0x000f680000000200 */
[----:B------:R-:W5:Y:S04]  /*113c0*/  LDSM.16.M88.4 R120, [R138+0x4000] ;  /* 0x004000008a78783b */ /* 0x000f680000000200 */
[----:B------:R-:W0:Y:S01]  /*113d0*/  LDGDEPBAR ;  /* 0x00000000000079af */ /* 0x000e220000000000 */
[C---:B-1----:R-:W-:Y:S08]  /*113e0*/  HMMA.16816.F32 R24, R4.reuse, R20, RZ ;  /* 0x000000140418723c */ /* 0x042ff000000018ff */
[C---:B------:R-:W-:Y:S08]  /*113f0*/  HMMA.16816.F32 R20, R4.reuse, R22, RZ ;  /* 0x000000160414723c */ /* 0x040ff000000018ff */
[C---:B---3--:R-:W-:Y:S08]  /*11400*/  HMMA.16816.F32 R32, R4.reuse, R28, RZ ;  /* 0x0000001c0420723c */ /* 0x048ff000000018ff */
[C---:B----4-:R-:W-:Y:S08]  /*11410*/  HMMA.16816.F32 R16, R4.reuse, R12, RZ ;  /* 0x0000000c0410723c */ /* 0x050ff000000018ff */
[C---:B------:R-:W-:Y:S08]  /*11420*/  HMMA.16816.F32 R28, R4.reuse, R30, RZ ;  /* 0x0000001e041c723c */ /* 0x040ff000000018ff */
[C---:B------:R-:W-:Y:S08]  /*11430*/  HMMA.16816.F32 R12, R4.reuse, R14, RZ ;  /* 0x0000000e040c723c */ /* 0x040ff000000018ff */
[C---:B--2---:R-:W-:Y:S08]  /*11440*/  HMMA.16816.F32 R8, R4.reuse, R116, RZ ;  /* 0x000000740408723c */ /* 0x044ff000000018ff */
[----:B------:R-:W-:Y:S01]  /*11450*/  HMMA.16816.F32 R4, R4, R118, RZ ;  /* 0x000000760404723c */ /* 0x000fe200000018ff */
[----:B------:R-:W1:Y:S07]  /*11460*/  LDSM.16.M88.4 R116, [R138+0x5000] ;  /* 0x005000008a74783b */ /* 0x000e6e0000000200 */
[C---:B-----5:R-:W-:Y:S08]  /*11470*/  HMMA.16816.F32 R24, R108.reuse, R112, R24 ;  /* 0x000000706c18723c */ /* 0x060ff00000001818 */
[C---:B------:R-:W-:Y:S01]  /*11480*/  HMMA.16816.F32 R20, R108.reuse, R114, R20 ;  /* 0x000000726c14723c */ /* 0x040fe20000001814 */
[----:B------:R-:W2:Y:S07]  /*11490*/  LDSM.16.M88.4 R112, [R138+0x5800] ;  /* 0x005800008a70783b */ /* 0x000eae0000000200 */
[C---:B------:R-:W-:Y:S08]  /*114a0*/  HMMA.16816.F32 R32, R108.reuse, R120, R32 ;  /* 0x000000786c20723c */ /* 0x040ff00000001820 */
[C---:B------:R-:W-:Y:S08]  /*114b0*/  HMMA.16816.F32 R28, R108.reuse, R122, R28 ;  /* 0x0000007a6c1c723c */ /* 0x040ff0000000181c */
        /* <DEDUP_REMOVED lines=28> */
[----:B------:R-:W-:Y:S07]  /*11680*/  LDSM.16.M88.4 R116, [R142+UR6+0x6000] ;  /* 0x006000068e74783b */ /* 0x000fee0008000200 */
[C---:B--2---:R-:W-:Y:S08]  /*11690*/  HMMA.16816.F32 R8, R108.reuse, R112, R8 ;  /* 0x000000706c08723c */ /* 0x044ff00000001808 */
[----:B------:R-:W-:Y:S01]  /*116a0*/  HMMA.16816.F32 R4, R108, R114, R4 ;  /* 0x000000726c04723c */ /* 0x000fe20000001804 */
[----:B------:R-:W1:Y:S04]  /*116b0*/  LDSM.16.M88.4 R108, [R143+0x2000] ;  /* 0x002000008f6c783b */ /* 0x000e680000000200 */
[----:B------:R-:W2:Y:S03]  /*116c0*/  LDSM.16.M88.4 R112, [R142+UR6+0x6800] ;  /* 0x006800068e70783b */ /* 0x000ea60008000200 */
[C---:B-1----:R-:W-:Y:S08]  /*116d0*/  HMMA.16816.F32 R32, R108.reuse, R116, R32 ;  /* 0x000000746c20723c */ /* 0x042ff00000001820 */
[C---:B------:R-:W-:Y:S01]  /*116e0*/  HMMA.16816.F32 R28, R108.reuse, R118, R28 ;  /* 0x000000766c1c723c */ /* 0x040fe2000000181c */
[----:B------:R-:W1:Y:S07]  /*116f0*/  LDSM.16.M88.4 R116, [R142+UR6+0x7000] ;  /* 0x007000068e74783b */ /* 0x000e6e0008000200 */
[C---:B--2---:R-:W-:Y:S08]  /*11700*/  HMMA.16816.F32 R24, R108.reuse, R112, R24 ;  /* 0x000000706c18723c */ /* 0x044ff00000001818 */
[C---:B------:R-:W-:Y:S01]  /*11710*/  HMMA.16816.F32 R20, R108.reuse, R114, R20 ;  /* 0x000000726c14723c */ /* 0x040fe20000001814 */
[----:B------:R-:W2:Y:S07]  /*11720*/  LDSM.16.M88.4 R112, [R142+UR6+0x7800] ;  /* 0x007800068e70783b */ /* 0x000eae0008000200 */
[C---:B-1----:R-:W-:Y:S08]  /*11730*/  HMMA.16816.F32 R16, R108.reuse, R116, R16 ;  /* 0x000000746c10723c */ /* 0x042ff00000001810 */
        /* <DEDUP_REMOVED lines=36> */
[----:B------:R-:W-:Y:S01]  /*11980*/  HMMA.16816.F32 R20, R116, R110, R20 ;  /* 0x0000006e7414723c */ /* 0x000fe20000001814 */
[----:B------:R-:W2:Y:S01]  /*11990*/  LDSM.16.M88.4 R108, [R136+0x7800] ;  /* 0x00780000886c783b */ /* 0x000ea20000000200 */
[----:B------:R-:W-:-:S06]  /*119a0*/  DEPBAR.LE SB0, 0x0 ;  /* 0x000080000000791a */ /* 0x000fcc0000000000 */
[C---:B-1----:R-:W-:Y:S08]  /*119b0*/  HMMA.16816.F32 R16, R116.reuse, R112, R16 ;  /* 0x000000707410723c */ /* 0x042ff00000001810 */
[C---:B------:R-:W-:Y:S08]  /*119c0*/  HMMA.16816.F32 R12, R116.reuse, R114, R12 ;  /* 0x00000072740c723c */ /* 0x040ff0000000180c */
[C---:B--2---:R-:W-:Y:S08]  /*119d0*/  HMMA.16816.F32 R8, R116.reuse, R108, R8 ;  /* 0x0000006c7408723c */ /* 0x044ff00000001808 */
[----:B------:R-:W-:Y:S01]  /*119e0*/  HMMA.16816.F32 R4, R116, R110, R4 ;  /* 0x0000006e7404723c */ /* 0x000fe20000001804 */
[----:B------:R-:W-:Y:S07]  /*119f0*/  BAR.SYNC.DEFER_BLOCKING 0x0 ;  /* 0x0000000000007b1d */ /* 0x000fee0000010000 */
[----:B------:R-:W-:-:S12]  /*11a00*/  @!P3 BRA `(.L_x_10320) ;  /* 0x0000000400f8b947 */ /* 0x000fd80003800000 */
[----:B------:R-:W-:Y:S04]  /*11a10*/  BSSY.RECONVERGENT B0, `(.L_x_10321) ;  /* 0x000004a000007945 */ /* 0x000fe80003800200 */
[----:B------:R-:W-:Y:S05]  /*11a20*/  @!P2 BRA `(.L_x_10322) ;  /* 0x000000040000a947 */ /* 0x000fea0003800000 */
[----:B------:R-:W2:Y:S01]  /*11a30*/  LD.E R115, desc[UR4][R102.64+0x170] ;  /* 0x0001700466737980 */ /* 0x000ea2000c101900 */
[----:B------:R-:W-:Y:S01]  /*11a40*/  MOV R112, RZ ;  /* 0x000000ff00707202 */ /* 0x000fe20000000f00 */
[----:B------:R-:W-:Y:S01]  /*11a50*/  IMAD.SHL.U32 R114, R105, 0x40, RZ ;  /* 0x0000004069727824 */ /* 0x000fe200078e00ff */
[----:B--2---:R-:W-:-:S04]  /*11a60*/  IABS R110, R115 ;  /* 0x00000073006e7213 */ /* 0x004fc80000000000 */
[----:B------:R-:W1:Y:S08]  /*11a70*/  I2F.RP R109, R110 ;  /* 0x0000006e006d7306 */ /* 0x000e700000209400 */
[----:B-1----:R-:W1:Y:S02]  /*11a80*/  MUFU.RCP R108, R109 ;  /* 0x0000006d006c7308 */ /* 0x002e640000001000 */
[----:B-1----:R-:W-:Y:S01]  /*11a90*/  VIADD R108, R108, 0xffffffe ;  /* 0x0ffffffe6c6c7836 */ /* 0x002fe20000000000 */
[----:B------:R-:W-:-:S05]  /*11aa0*/  IABS R109, R115 ;  /* 0x00000073006d7213 */ /* 0x000fca0000000000 */
[----:B------:R-:W1:Y:S01]  /*11ab0*/  F2I.FTZ.U32.TRUNC.NTZ R113, R108 ;  /* 0x0000006c00717305 */ /* 0x000e62000021f000 */
[----:B------:R-:W-:Y:S01]  /*11ac0*/  IADD3 R109, PT, PT, RZ, -R109, RZ ;  /* 0x8000006dff6d7210 */ /* 0x000fe20007ffe0ff */
[----:B-1----:R-:W-:Y:S01]  /*11ad0*/  IMAD.MOV R104, RZ, RZ, -R113 ;  /* 0x000000ffff687224 */ /* 0x002fe200078e0a71 */
[----:B------:R-:W-:Y:S02]  /*11ae0*/  IABS R108, R114 ;  /* 0x00000072006c7213 */ /* 0x000fe40000000000 */
[----:B------:R-:W-:Y:S01]  /*11af0*/  LOP3.LUT R114, R114, R115, RZ, 0x3c, !PT ;  /* 0x0000007372727212 */ /* 0x000fe200078e3cff */
[----:B------:R-:W-:-:S04]  /*11b00*/  IMAD R104, R104, R110, RZ ;  /* 0x0000006e68687224 */ /* 0x000fc800078e02ff */
[----:B------:R-:W-:-:S04]  /*11b10*/  IMAD.HI.U32 R113, R113, R104, R112 ;  /* 0x0000006871717227 */ /* 0x000fc800078e0070 */
[----:B------:R-:W-:-:S04]  /*11b20*/  VIADD R112, R101, 0xffffffff ;  /* 0xffffffff65707836 */ /* 0x000fc80000000000 */
[----:B------:R-:W-:-:S05]  /*11b30*/  IMAD.SHL.U32 R112, R112, 0x40, RZ ;  /* 0x0000004070707824 */ /* 0x000fca00078e00ff */
[----:B------:R-:W-:-:S04]  /*11b40*/  IADD3 R112, PT, PT, R112, -0x80, RZ ;  /* 0xffffff8070707810 */ /* 0x000fc80007ffe0ff */
[----:B------:R-:W-:Y:S02]  /*11b50*/  IABS R104, R112 ;  /* 0x0000007000687213 */ /* 0x000fe40000000000 */
[----:B------:R-:W-:-:S03]  /*11b60*/  LOP3.LUT R112, R112, R115, RZ, 0x3c, !PT ;  /* 0x0000007370707212 */ /* 0x000fc600078e3cff */
[----:B------:R-:W-:Y:S01]  /*11b70*/  IMAD.HI.U32 R111, R113, R104, RZ ;  /* 0x00000068716f7227 */ /* 0x000fe200078e00ff */
[----:B------:R-:W-:-:S03]  /*11b80*/  ISETP.GE.AND P2, PT, R112, RZ, PT ;  /* 0x000000ff7000720c */ /* 0x000fc60003f46270 */
[----:B------:R-:W-:-:S04]  /*11b90*/  IMAD.HI.U32 R113, R113, R108, RZ ;  /* 0x0000006c71717227 */ /* 0x000fc800078e00ff */
[----:B------:R-:W-:Y:S01]  /*11ba0*/  IMAD R117, R111, R109, R104 ;  /* 0x0000006d6f757224 */ /* 0x000fe200078e0268 */
[----:B------:R-:W-:Y:S01]  /*11bb0*/  LOP3.LUT R104, RZ, R115, RZ, 0x33, !PT ;  /* 0x00000073ff687212 */ /* 0x000fe200078e33ff */
[----:B------:R-:W-:-:S03]  /*11bc0*/  IMAD R109, R113, R109, R108 ;  /* 0x0000006d716d7224 */ /* 0x000fc600078e026c */
[C---:B------:R-:W-:Y:S02]  /*11bd0*/  ISETP.GT.U32.AND P3, PT, R110.reuse, R117, PT ;  /* 0x000000756e00720c */ /* 0x040fe40003f64070 */
[----:B------:R-:W-:-:S11]  /*11be0*/  ISETP.GT.U32.AND P4, PT, R110, R109, PT ;  /* 0x0000006d6e00720c */ /* 0x000fd60003f84070 */
[----:B------:R-:W-:Y:S02]  /*11bf0*/  @!P3 IMAD.IADD R117, R117, 0x1, -R110 ;  /* 0x000000017575b824 */ /* 0x000fe400078e0a6e */
[-C--:B------:R-:W-:Y:S01]  /*11c00*/  @!P4 IADD3 R109, PT, PT, R109, -R110.reuse, RZ ;  /* 0x8000006e6d6dc210 */ /* 0x080fe20007ffe0ff */
[----:B------:R-:W-:Y:S01]  /*11c10*/  @!P3 VIADD R111, R111, 0x1 ;  /* 0x000000016f6fb836 */ /* 0x000fe20000000000 */
[----:B------:R-:W-:Y:S02]  /*11c20*/  ISETP.GE.AND P3, PT, R114, RZ, PT ;  /* 0x000000ff7200720c */ /* 0x000fe40003f66270 */
[-C--:B------:R-:W-:Y:S02]  /*11c30*/  ISETP.GE.U32.AND P5, PT, R117, R110.reuse, PT ;  /* 0x0000006e7500720c */ /* 0x080fe40003fa6070 */
[----:B------:R-:W-:Y:S01]  /*11c40*/  ISETP.GE.U32.AND P6, PT, R109, R110, PT ;  /* 0x0000006e6d00720c */ /* 0x000fe20003fc6070 */
[----:B------:R-:W2:Y:S01]  /*11c50*/  LD.E.64 R116, desc[UR4][R102.64+0x20] ;  /* 0x0000200466747980 */ /* 0x000ea2000c101b00 */
[----:B------:R-:W-:-:S02]  /*11c60*/  @!P4 IADD3 R113, PT, PT, R113, 0x1, RZ ;  /* 0x000000017171c810 */ /* 0x000fc40007ffe0ff */
        /* <DEDUP_REMOVED lines=21> */
[----:B--2---:R-:W-:-:S04]  /*11dc0*/  IMAD.WIDE.U32 R112, R109, R116, R112 ;  /* 0x000000746d707225 */ /* 0x004fc800078e0070 */
[----:B------:R-:W-:-:S04]  /*11dd0*/  IMAD R109, R117, R109, RZ ;  /* 0x0000006d756d7224 */ /* 0x000fc800078e02ff */
[----:B------:R-:W-:Y:S01]  /*11de0*/  IMAD R109, R116, R111, R109 ;  /* 0x0000006f746d7224 */ /* 0x000fe200078e026d */
[----:B------:R-:W-:-:S04]  /*11df0*/  LEA R154, P2, R112, R154, 0x1 ;  /* 0x0000009a709a7211 */ /* 0x000fc800078408ff */
[----:B------:R-:W-:-:S04]  /*11e00*/  IADD3 R109, PT, PT, R113, R109, RZ ;  /* 0x0000006d716d7210 */ /* 0x000fc80007ffe0ff */
[----:B------:R-:W-:Y:S01]  /*11e10*/  LEA.HI.X R153, R112, R153, R109, 0x1, P2 ;  /* 0x0000009970997211 */ /* 0x000fe200010f0c6d */
[----:B------:R-:W-:Y:S05]  /*11e20*/  BRA `(.L_x_10323) ;  /* 0x0000000000207947 */ /* 0x000fea0003800000 */
.L_x_10322:
        /* <DEDUP_REMOVED lines=8> */
.L_x_10323:
[----:B------:R-:W-:Y:S05]  /*11eb0*/  BSYNC.RECONVERGENT B0 ;  /* 0x0000000000007941 */ /* 0x000fea0003800200 */
.L_x_10321:
[C---:B------:R-:W-:Y:S01]  /*11ec0*/  LEA R114, P2, R148.reuse, R154, 0x5 ;  /* 0x0000009a94727211 */ /* 0x040fe200078428ff */
[----:B------:R-:W-:Y:S01]  /*11ed0*/  @!P1 IMAD.MOV.U32 R155, RZ, RZ, R153 ;  /* 0x000000ffff9b9224 */ /* 0x000fe200078e0099 */
[C-C-:B------:R-:W-:Y:S01]  /*11ee0*/  SHF.L.U64.HI R108, R148.reuse, 0x5, R149.reuse ;  /* 0x00000005946c7819 */ /* 0x140fe20000010295 */
[C---:B------:R-:W-:Y:S01]  /*11ef0*/  IMAD.SHL.U32 R104, R148.reuse, 0x20, RZ ;  /* 0x0000002094687824 */ /* 0x040fe200078e00ff */
[----:B------:R-:W-:Y:S02]  /*11f00*/  LEA.HI.X R115, R148, R153, R149, 0x5, P2 ;  /* 0x0000009994737211 */ /* 0x000fe400010f2c95 */
[----:B------:R-:W-:Y:S01]  /*11f10*/  @!PT LDS RZ, [RZ] ;  /* 0x00000000fffff984 */ /* 0x000fe20000000800 */
[----:B------:R-:W-:Y:S01]  /*11f20*/  @!PT LDS RZ, [RZ] ;  /* 0x00000000fffff984 */ /* 0x000fe20000000800 */
[----:B------:R-:W-:Y:S01]  /*11f30*/  @!PT LDS RZ, [RZ] ;  /* 0x00000000fffff984 */ /* 0x000fe20000000800 */
[----:B------:R1:W-:Y:S02]  /*11f40*/  @!P1 LDGSTS.E.BYPASS.LTC128B.128 [R165+0x4000], desc[UR4][R154.64] ;  /* 0x040000009aa59fae */ /* 0x0003e4000b981a04 */
[----:B------:R-:W-:Y:S02]  /*11f50*/  IADD3 R110, P2, PT, R104, R114, RZ ;  /* 0x00000072686e7210 */ /* 0x000fe40007f5e0ff */
[----:B------:R2:W-:Y:S03]  /*11f60*/  @P1 STS.128 [R165+0x4000], RZ ;  /* 0x004000ffa5001388 */ /* 0x0005e60000000c00 */
[----:B------:R-:W-:Y:S01]  /*11f70*/  IMAD.X R111, R108, 0x1, R115, P2 ;  /* 0x000000016c6f7824 */ /* 0x000fe200010e0673 */
[----:B------:R-:W-:-:S05]  /*11f80*/  IADD3 R112, P2, PT, R110, R104, RZ ;  /* 0x000000686e707210 */ /* 0x000fca0007f5e0ff */
        /* <DEDUP_REMOVED lines=38> */
.L_x_10320:
[----:B------:R-:W-:Y:S05]  /*121f0*/  BSYNC.RECONVERGENT B1 ;  /* 0x0000000000017941 */ /* 0x000fea0003800200 */
.L_x_10319:
[----:B------:R-:W3:Y:S01]  /*12200*/  LD.E R116, desc[UR4][R102.64+0xdc] ;  /* 0x0000dc0466747980 */ /* 0x000ee2000c101900 */
[C---:B------:R-:W-:Y:S02]  /*12210*/  VIADD R108, R3.reuse, 0xffffffc0 ;  /* 0xffffffc0036c7836 */ /* 0x040fe40000000000 */
[----:B------:R-:W-:-:S03]  /*12220*/  VIADD R104, R3, 0xffffffc1 ;  /* 0xffffffc103687836 */ /* 0x000fc60000000000 */
[C---:B------:R-:W-:Y:S02]  /*12230*/  ISETP.GE.AND P4, PT, R108.reuse, R175, PT ;  /* 0x000000af6c00720c */ /* 0x040fe40003f86270 */
[C---:B------:R-:W-:Y:S02]  /*12240*/  ISETP.GE.AND P0, PT, R108.reuse, R173, PT ;  /* 0x000000ad6c00720c */ /* 0x040fe40003f06270 */
[C---:B------:R-:W-:Y:S02]  /*12250*/  ISETP.GE.AND P6, PT, R108.reuse, R174, PT ;  /* 0x000000ae6c00720c */ /* 0x040fe40003fc6270 */
[----:B------:R-:W-:Y:S02]  /*12260*/  ISETP.GE.AND P3, PT, R108, R172, PT ;  /* 0x000000ac6c00720c */ /* 0x000fe40003f66270 */
[----:B------:R-:W-:Y:S02]  /*12270*/  FSEL R108, R32, -INF , P4 ;  /* 0xff800000206c7808 */ /* 0x000fe40002000000 */
[----:B------:R-:W-:-:S02]  /*12280*/  ISETP.GE.AND P1, PT, R104, R175, PT ;  /* 0x000000af6800720c */ /* 0x000fc40003f26270 */
[C---:B------:R-:W-:Y:S02]  /*12290*/  ISETP.GE.AND P5, PT, R104.reuse, R174, PT ;  /* 0x000000ae6800720c */ /* 0x040fe40003fa6270 */
[C---:B------:R-:W-:Y:S02]  /*122a0*/  ISETP.GE.AND P2, PT, R104.reuse, R173, PT ;  /* 0x000000ad6800720c */ /* 0x040fe40003f46270 */
[----:B------:R-:W-:Y:S01]  /*122b0*/  ISETP.GE.AND P4, PT, R104, R172, PT ;  /* 0x000000ac6800720c */ /* 0x000fe20003f86270 */
[----:B------:R-:W-:Y:S01]  /*122c0*/  VIADD R104, R3, 0xffffffc8 ;  /* 0xffffffc803687836 */ /* 0x000fe20000000000 */
[----:B------:R-:W-:Y:S02]  /*122d0*/  FSEL R32, R34, -INF , P0 ;  /* 0xff80000022207808 */ /* 0x000fe40000000000 */
[----:B------:R-:W-:Y:S02]  /*122e0*/  FSEL R34, R108, -INF , !P6 ;  /* 0xff8000006c227808 */ /* 0x000fe40007000000 */
[----:B------:R-:W-:-:S02]  /*122f0*/  FSEL R32, R32, -INF , !P3 ;  /* 0xff80000020207808 */ /* 0x000fc40005800000 */
[----:B------:R-:W-:Y:S02]  /*12300*/  FSEL R33, R33, -INF , P1 ;  /* 0xff80000021217808 */ /* 0x000fe40000800000 */
[C---:B------:R-:W-:Y:S02]  /*12310*/  ISETP.GE.AND P0, PT, R104.reuse, R175, PT ;  /* 0x000000af6800720c */ /* 0x040fe40003f06270 */
[C---:B------:R-:W-:Y:S02]  /*12320*/  ISETP.GE.AND P6, PT, R104.reuse, R174, PT ;  /* 0x000000ae6800720c */ /* 0x040fe40003fc6270 */
[C---:B------:R-:W-:Y:S02]  /*12330*/  ISETP.GE.AND P3, PT, R104.reuse, R173, PT ;  /* 0x000000ad6800720c */ /* 0x040fe40003f66270 */
[----:B------:R-:W-:Y:S01]  /*12340*/  ISETP.GE.AND P1, PT, R104, R172, PT ;  /* 0x000000ac6800720c */ /* 0x000fe20003f26270 */
[----:B------:R-:W-:Y:S01]  /*12350*/  VIADD R104, R3, 0xffffffc9 ;  /* 0xffffffc903687836 */ /* 0x000fe20000000000 */
[----:B------:R-:W-:-:S02]  /*12360*/  FSEL R108, R35, -INF , P2 ;  /* 0xff800000236c7808 */ /* 0x000fc40001000000 */
[----:B------:R-:W-:Y:S02]  /*12370*/  FSEL R35, R33, -INF , !P5 ;  /* 0xff80000021237808 */ /* 0x000fe40006800000 */
[----:B------:R-:W-:Y:S02]  /*12380*/  FSEL R33, R108, -INF , !P4 ;  /* 0xff8000006c217808 */ /* 0x000fe40006000000 */
[----:B------:R-:W-:Y:S02]  /*12390*/  FSEL R28, R28, -INF , P0 ;  /* 0xff8000001c1c7808 */ /* 0x000fe40000000000 */
[C---:B------:R-:W-:Y:S02]  /*123a0*/  ISETP.GE.AND P2, PT, R104.reuse, R175, PT ;  /* 0x000000af6800720c */ /* 0x040fe40003f46270 */
[C---:B------:R-:W-:Y:S02]  /*123b0*/  ISETP.GE.AND P5, PT, R104.reuse, R174, PT ;  /* 0x000000ae6800720c */ /* 0x040fe40003fa6270 */
[----:B------:R-:W-:-:S02]  /*123c0*/  ISETP.GE.AND P4, PT, R104, R173, PT ;  /* 0x000000ad6800720c */ /* 0x000fc40003f86270 */
[----:B------:R-:W-:Y:S01]  /*123d0*/  ISETP.GE.AND P0, PT, R104, R172, PT ;  /* 0x000000ac6800720c */ /* 0x000fe20003f06270 */
[----:B------:R-:W-:Y:S01]  /*123e0*/  VIADD R104, R3, 0xffffffd0 ;  /* 0xffffffd003687836 */ /* 0x000fe20000000000 */
[----:B------:R-:W-:Y:S02]  /*123f0*/  FSEL R30, R30, -INF , P3 ;  /* 0xff8000001e1e7808 */ /* 0x000fe40001800000 */
[----:B------:R-:W-:Y:S02]  /*12400*/  FSEL R108, R28, -INF , !P6 ;  /* 0xff8000001c6c7808 */ /* 0x000fe40007000000 */
[----:B------:R-:W-:Y:S02]  /*12410*/  ISETP.GE.AND P3, PT, R104, R175, PT ;  /* 0x000000af6800720c */ /* 0x000fe40003f66270 */
[----:B--2---:R-:W-:Y:S01]  /*12420*/  FSEL R110, R29, -INF , P2 ;  /* 0xff8000001d6e7808 */ /* 0x004fe20001000000 */
[----:B------:R-:W-:Y:S01]  /*12430*/  VIADD R29, R3, 0xffffffd1 ;  /* 0xffffffd1031d7836 */ /* 0x000fe20000000000 */
[----:B------:R-:W-:-:S02]  /*12440*/  FSEL R28, R30, -INF , !P1 ;  /* 0xff8000001e1c7808 */ /* 0x000fc40004800000 */
[----:B------:R-:W-:Y:S02]  /*12450*/  ISETP.GE.AND P1, PT, R104, R173, PT ;  /* 0x000000ad6800720c */ /* 0x000fe40003f26270 */
[----:B------:R-:W-:Y:S01]  /*12460*/  FSEL R122, R24, -INF , P3 ;  /* 0xff800000187a7808 */ /* 0x000fe20001800000 */
[----:B------:R-:W-:Y:S01]  /*12470*/  VIADD R24, R3, 0xffffffd8 ;  /* 0xffffffd803187836 */ /* 0x000fe20000000000 */
[----:B------:R-:W-:Y:S02]  /*12480*/  FSEL R30, R31, -INF , P4 ;  /* 0xff8000001f1e7808 */ /* 0x000fe40002000000 */
[C---:B------:R-:W-:Y:S02]  /*12490*/  ISETP.GE.AND P6, PT, R104.reuse, R174, PT ;  /* 0x000000ae6800720c */ /* 0x040fe40003fc6270 */
[----:B------:R-:W-:Y:S02]  /*124a0*/  ISETP.GE.AND P2, PT, R104, R172, PT ;  /* 0x000000ac6800720c */ /* 0x000fe40003f46270 */
[----:B------:R-:W-:-:S02]  /*124b0*/  ISETP.GE.AND P4, PT, R29, R175, PT ;  /* 0x000000af1d00720c */ /* 0x000fc40003f86270 */
[----:B------:R-:W-:Y:S02]  /*124c0*/  FSEL R26, R26, -INF , P1 ;  /* 0xff8000001a1a7808 */ /* 0x000fe40000800000 */
[----:B------:R-:W-:Y:S02]  /*124d0*/  ISETP.GE.AND P1, PT, R24, R175, PT ;  /* 0x000000af1800720c */ /* 0x000fe40003f26270 */
[----:B------:R-:W-:Y:S02]  /*124e0*/  FSEL R30, R30, -INF , !P0 ;  /* 0xff8000001e1e7808 */ /* 0x000fe40004000000 */
[----:B------:R-:W-:Y:S02]  /*124f0*/  FSEL R122, R122, -INF , !P6 ;  /* 0xff8000007a7a7808 */ /* 0x000fe40007000000 */
[----:B------:R-:W-:Y:S02]  /*12500*/  FSEL R118, R26, -INF , !P2 ;  /* 0xff8000001a767808 */ /* 0x000fe40005000000 */
[----:B------:R-:W-:-:S02]  /*12510*/  FSEL R25, R25, -INF , P4 ;  /* 0xff80000019197808 */ /* 0x000fc40002000000 */
[-C--:B------:R-:W-:Y:S02]  /*12520*/  ISETP.GE.AND P0, PT, R29, R173.reuse, PT ;  /* 0x000000ad1d00720c */ /* 0x080fe40003f06270 */
[C---:B------:R-:W-:Y:S02]  /*12530*/  ISETP.GE.AND P6, PT, R24.reuse, R174, PT ;  /* 0x000000ae1800720c */ /* 0x040fe40003fc6270 */
[C---:B------:R-:W-:Y:S02]  /*12540*/  ISETP.GE.AND P2, PT, R24.reuse, R173, PT ;  /* 0x000000ad1800720c */ /* 0x040fe40003f46270 */
[-C--:B------:R-:W-:Y:S01]  /*12550*/  ISETP.GE.AND P4, PT, R24, R172.reuse, PT ;  /* 0x000000ac1800720c */ /* 0x080fe20003f86270 */
[C---:B------:R-:W-:Y:S01]  /*12560*/  VIADD R24, R3.reuse, 0xffffffd9 ;  /* 0xffffffd903187836 */ /* 0x040fe20000000000 */
[----:B------:R-:W-:Y:S01]  /*12570*/  FSEL R190, R20, -INF , P1 ;  /* 0xff80000014be7808 */ /* 0x000fe20000800000 */
[----:B------:R-:W-:Y:S01]  /*12580*/  VIADD R20, R3, 0xffffffe0 ;  /* 0xffffffe003147836 */ /* 0x000fe20000000000 */
[----:B------:R-:W-:-:S02]  /*12590*/  ISETP.GE.AND P3, PT, R29, R172, PT ;  /* 0x000000ac1d00720c */ /* 0x000fc40003f66270 */
[----:B------:R-:W-:Y:S02]  /*125a0*/  FSEL R27, R27, -INF , P0 ;  /* 0xff8000001b1b7808 */ /* 0x000fe40000000000 */
        /* <DEDUP_REMOVED lines=8> */
[----:B------:R-:W-:Y:S02]  /*12630*/  FSEL R186, R22, -INF , !P4 ;  /* 0xff80000016ba7808 */ /* 0x000fe40006000000 */
[----:B------:R-:W-:Y:S02]  /*12640*/  FSEL R21, R21, -INF , P0 ;  /* 0xff80000015157808 */ /* 0x000fe40000000000 */
[----:B------:R-:W-:-:S02]  /*12650*/  FSEL R126, R25, -INF , !P5 ;  /* 0xff800000197e7808 */ /* 0x000fc40006800000 */
[C---:B------:R-:W-:Y:S02]  /*12660*/  ISETP.GE.AND P6, PT, R20.reuse, R174, PT ;  /* 0x000000ae1400720c */ /* 0x040fe40003fc6270 */
[C---:B------:R-:W-:Y:S02]  /*12670*/  ISETP.GE.AND P4, PT, R20.reuse, R173, PT ;  /* 0x000000ad1400720c */ /* 0x040fe40003f86270 */
[----:B------:R-:W-:Y:S01]  /*12680*/  ISETP.GE.AND P0, PT, R20, R172, PT ;  /* 0x000000ac1400720c */ /* 0x000fe20003f06270 */
[C---:B------:R-:W-:Y:S01]  /*12690*/  VIADD R20, R3.reuse, 0xffffffe1 ;  /* 0xffffffe103147836 */ /* 0x040fe20000000000 */
[----:B------:R-:W-:Y:S02]  /*126a0*/  ISETP.GE.AND P5, PT, R24, R174, PT ;  /* 0x000000ae1800720c */ /* 0x000fe40003fa6270 */
[----:B------:R-:W-:Y:S01]  /*126b0*/  FSEL R125, R16, -INF , P2 ;  /* 0xff800000107d7808 */ /* 0x000fe20001000000 */
[----:B------:R-:W-:Y:S01]  /*126c0*/  VIADD R16, R3, 0xffffffe8 ;  /* 0xffffffe803107836 */ /* 0x000fe20000000000 */
[----:B------:R-:W-:-:S02]  /*126d0*/  ISETP.GE.AND P1, PT, R24, R172, PT ;  /* 0x000000ac1800720c */ /* 0x000fc40003f26270 */
[----:B------:R-:W-:Y:S01]  /*126e0*/  FSEL R23, R23, -INF , P3 ;  /* 0xff80000017177808 */ /* 0x000fe20001800000 */
[----:B------:R-:W-:Y:S01]  /*126f0*/  LDSM.16.MT88.4 R24, [R145+0x8000] ;  /* 0x008000009118783b */ /* 0x000fe20000004200 */
[----:B------:R-:W-:Y:S02]  /*12700*/  FSEL R192, R21, -INF , !P5 ;  /* 0xff80000015c07808 */ /* 0x000fe40006800000 */
[----:B------:R-:W-:Y:S02]  /*12710*/  ISETP.GE.AND P5, PT, R20, R175, PT ;  /* 0x000000af1400720c */ /* 0x000fe40003fa6270 */
[----:B------:R-:W-:Y:S02]  /*12720*/  FSEL R188, R23, -INF , !P1 ;  /* 0xff80000017bc7808 */ /* 0x000fe40004800000 */
[----:B------:R-:W-:Y:S02]  /*12730*/  FSEL R18, R18, -INF , P4 ;  /* 0xff80000012127808 */ /* 0x000fe40002000000 */
[----:B------:R-:W-:-:S02]  /*12740*/  ISETP.GE.AND P1, PT, R20, R173, PT ;  /* 0x000000ad1400720c */ /* 0x000fc40003f26270 */
[----:B------:R-:W-:Y:S02]  /*12750*/  ISETP.GE.AND P4, PT, R16, R175, PT ;  /* 0x000000af1000720c */ /* 0x000fe40003f86270 */
[----:B------:R-:W-:Y:S02]  /*12760*/  FSEL R125, R125, -INF , !P6 ;  /* 0xff8000007d7d7808 */ /* 0x000fe40007000000 */
[----:B------:R-:W-:Y:S01]  /*12770*/  FSEL R130, R17, -INF , P5 ;  /* 0xff80000011827808 */ /* 0x000fe20002800000 */
[----:B------:R-:W-:Y:S01]  /*12780*/  VIADD R17, R3, 0xffffffe9 ;  /* 0xffffffe903117836 */ /* 0x000fe20000000000 */
[----:B------:R-:W-:Y:S02]  /*12790*/  ISETP.GE.AND P2, PT, R20, R172, PT ;  /* 0x000000ac1400720c */ /* 0x000fe40003f46270 */
[----:B------:R-:W-:Y:S02]  /*127a0*/  ISETP.GE.AND P6, PT, R16, R174, PT ;  /* 0x000000ae1000720c */ /* 0x000fe40003fc6270 */
[----:B------:R-:W-:-:S02]  /*127b0*/  FSEL R19, R19, -INF , P1 ;  /* 0xff80000013137808 */ /* 0x000fc40000800000 */
[----:B------:R-:W-:Y:S02]  /*127c0*/  FSEL R12, R12, -INF , P4 ;  /* 0xff8000000c0c7808 */ /* 0x000fe40002000000 */
[----:B------:R-:W-:Y:S02]  /*127d0*/  FSEL R124, R18, -INF , !P0 ;  /* 0xff800000127c7808 */ /* 0x000fe40004000000 */
[C---:B------:R-:W-:Y:S02]  /*127e0*/  ISETP.GE.AND P0, PT, R16.reuse, R173, PT ;  /* 0x000000ad1000720c */ /* 0x040fe40003f06270 */
[----:B------:R-:W-:Y:S01]  /*127f0*/  ISETP.GE.AND P5, PT, R16, R172, PT ;  /* 0x000000ac1000720c */ /* 0x000fe20003fa6270 */
[----:B------:R-:W-:Y:S01]  /*12800*/  VIADD R16, R3, 0xfffffff0 ;  /* 0xfffffff003107836 */ /* 0x000fe20000000000 */
[----:B------:R-:W-:Y:S02]  /*12810*/  FSEL R119, R19, -INF , !P2 ;  /* 0xff80000013777808 */ /* 0x000fe40005000000 */
[----:B------:R-:W-:Y:S01]  /*12820*/  FSEL R132, R12, -INF , !P6 ;  /* 0xff8000000c847808 */ /* 0x000fe20007000000 */
[----:B------:R-:W-:Y:S01]  /*12830*/  VIADD R12, R3, 0xfffffff1 ;  /* 0xfffffff1030c7836 */ /* 0x000fe20000000000 */
[----:B------:R-:W-:-:S02]  /*12840*/  ISETP.GE.AND P1, PT, R17, R175, PT ;  /* 0x000000af1100720c */ /* 0x000fc40003f26270 */
[-C--:B------:R-:W-:Y:S02]  /*12850*/  ISETP.GE.AND P2, PT, R17, R173.reuse, PT ;  /* 0x000000ad1100720c */ /* 0x080fe40003f46270 */
[----:B------:R-:W-:Y:S02]  /*12860*/  FSEL R13, R13, -INF , P1 ;  /* 0xff8000000d0d7808 */ /* 0x000fe40000800000 */
[----:B------:R-:W-:Y:S02]  /*12870*/  FSEL R15, R15, -INF , P2 ;  /* 0xff8000000f0f7808 */ /* 0x000fe40001000000 */
[----:B------:R-:W-:Y:S02]  /*12880*/  ISETP.GE.AND P1, PT, R16, R173, PT ;  /* 0x000000ad1000720c */ /* 0x000fe40003f26270 */
[----:B------:R-:W-:Y:S02]  /*12890*/  ISETP.GE.AND P2, PT, R12, R175, PT ;  /* 0x000000af0c00720c */ /* 0x000fe40003f46270 */
[----:B------:R-:W-:-:S02]  /*128a0*/  FSEL R14, R14, -INF , P0 ;  /* 0xff8000000e0e7808 */ /* 0x000fc40000000000 */
[----:B------:R-:W-:Y:S02]  /*128b0*/  ISETP.GE.AND P0, PT, R16, R175, PT ;  /* 0x000000af1000720c */ /* 0x000fe40003f06270 */
[----:B------:R-:W-:Y:S02]  /*128c0*/  FSEL R10, R10, -INF , P1 ;  /* 0xff8000000a0a7808 */ /* 0x000fe40000800000 */
[----:B------:R-:W-:Y:S01]  /*128d0*/  FSEL R129, R9, -INF , P2 ;  /* 0xff80000009817808 */ /* 0x000fe20001000000 */
[C---:B------:R-:W-:Y:S01]  /*128e0*/  VIADD R9, R3.reuse, 0xfffffff8 ;  /* 0xfffffff803097836 */ /* 0x040fe20000000000 */
[----:B------:R-:W-:Y:S01]  /*128f0*/  ISETP.GE.AND P3, PT, R20, R174, PT ;  /* 0x000000ae1400720c */ /* 0x000fe20003f66270 */
[----:B------:R-:W-:Y:S01]  /*12900*/  VIADD R3, R3, 0xfffffff9 ;  /* 0xfffffff903037836 */ /* 0x000fe20000000000 */
[----:B------:R-:W-:Y:S02]  /*12910*/  ISETP.GE.AND P1, PT, R12, R173, PT ;  /* 0x000000ad0c00720c */ /* 0x000fe40003f26270 */
[----:B------:R-:W-:-:S02]  /*12920*/  FSEL R8, R8, -INF , P0 ;  /* 0xff80000008087808 */ /* 0x000fc40000000000 */
[----:B------:R-:W-:Y:S02]  /*12930*/  FSEL R130, R130, -INF , !P3 ;  /* 0xff80000082827808 */ /* 0x000fe40005800000 */
[-C--:B------:R-:W-:Y:S02]  /*12940*/  ISETP.GE.AND P0, PT, R12, R174.reuse, PT ;  /* 0x000000ae0c00720c */ /* 0x080fe40003f06270 */
[----:B------:R-:W-:Y:S02]  /*12950*/  FSEL R11, R11, -INF , P1 ;  /* 0xff8000000b0b7808 */ /* 0x000fe40000800000 */
[----:B------:R-:W-:Y:S02]  /*12960*/  ISETP.GE.AND P3, PT, R17, R174, PT ;  /* 0x000000ae1100720c */ /* 0x000fe40003f66270 */
[----:B------:R-:W-:Y:S02]  /*12970*/  ISETP.GE.AND P1, PT, R9, R175, PT ;  /* 0x000000af0900720c */ /* 0x000fe40003f26270 */
[----:B------:R-:W-:-:S02]  /*12980*/  FSEL R129, R129, -INF , !P0 ;  /* 0xff80000081817808 */ /* 0x000fc40004000000 */
[-C--:B------:R-:W-:Y:S02]  /*12990*/  ISETP.GE.AND P6, PT, R16, R174.reuse, PT ;  /* 0x000000ae1000720c */ /* 0x080fe40003fc6270 */
[----:B------:R-:W-:Y:S02]  /*129a0*/  FSEL R133, R13, -INF , !P3 ;  /* 0xff8000000d857808 */ /* 0x000fe40005800000 */
[----:B------:R-:W-:Y:S02]  /*129b0*/  ISETP.GE.AND P0, PT, R9, R174, PT ;  /* 0x000000ae0900720c */ /* 0x000fe40003f06270 */
[----:B------:R-:W-:Y:S02]  /*129c0*/  FSEL R4, R4, -INF , P1 ;  /* 0xff80000004047808 */ /* 0x000fe40000800000 */
[----:B------:R-:W-:Y:S02]  /*129d0*/  FMNMX3.FTZ R13, R2, R34, R35, !PT ;  /* 0x00000022020d7276 */ /* 0x000fe40007810023 */
[----:B------:R-:W-:-:S02]  /*129e0*/  FSEL R128, R8, -INF , !P6 ;  /* 0xff80000008807808 */ /* 0x000fc40007000000 */
[----:B------:R-:W-:Y:S02]  /*129f0*/  FSEL R131, R4, -INF , !P0 ;  /* 0xff80000004837808 */ /* 0x000fe40004000000 */
[----:B------:R-:W-:Y:S02]  /*12a00*/  ISETP.GE.AND P6, PT, R9, R173, PT ;  /* 0x000000ad0900720c */ /* 0x000fe40003fc6270 */
[----:B------:R-:W-:Y:S02]  /*12a10*/  FMNMX3.FTZ R13, R13, R108, R110, !PT ;  /* 0x0000006c0d0d7276 */ /* 0x000fe4000781006e */
[----:B------:R-:W-:Y:S02]  /*12a20*/  ISETP.GE.AND P1, PT, R9, R172, PT ;  /* 0x000000ac0900720c */ /* 0x000fe40003f26270 */
[----:B------:R-:W-:Y:S02]  /*12a30*/  ISETP.GE.AND P0, PT, R3, R175, PT ;  /* 0x000000af0300720c */ /* 0x000fe40003f06270 */
[----:B------:R-:W-:-:S02]  /*12a40*/  FMNMX3.FTZ R9, R0, R32, R33, !PT ;  /* 0x0000002000097276 */ /* 0x000fc40007810021 */
[----:B------:R-:W-:Y:S02]  /*12a50*/  FMNMX3.FTZ R13, R13, R122, R126, !PT ;  /* 0x0000007a0d0d7276 */ /* 0x000fe4000781007e */
[----:B------:R-:W-:Y:S02]  /*12a60*/  FSEL R134, R5, -INF , P0 ;  /* 0xff80000005867808 */ /* 0x000fe40000000000 */
[----:B------:R-:W-:Y:S02]  /*12a70*/  FMNMX3.FTZ R5, R9, R28, R30, !PT ;  /* 0x0000001c09057276 */ /* 0x000fe4000781001e */
[----:B------:R-:W-:Y:S02]  /*12a80*/  FMNMX3.FTZ R4, R13, R190, R192, !PT ;  /* 0x000000be0d047276 */ /* 0x000fe400078100c0 */
[----:B------:R-:W-:Y:S02]  /*12a90*/  FMNMX3.FTZ R5, R5, R118, R120, !PT ;  /* 0x0000007605057276 */ /* 0x000fe40007810078 */
[----:B------:R-:W-:-:S02]  /*12aa0*/  FMNMX3.FTZ R4, R4, R125, R130, !PT ;  /* 0x0000007d04047276 */ /* 0x000fc40007810082 */
[----:B------:R-:W-:Y:S02]  /*12ab0*/  ISETP.GE.AND P4, PT, R17, R172, PT ;  /* 0x000000ac1100720c */ /* 0x000fe40003f86270 */
[----:B------:R-:W-:Y:S02]  /*12ac0*/  FSEL R6, R6, -INF , P6 ;  /* 0xff80000006067808 */ /* 0x000fe40003000000 */
[----:B------:R-:W-:Y:S02]  /*12ad0*/  FMNMX3.FTZ R8, R5, R186, R188, !PT ;  /* 0x000000ba05087276 */ /* 0x000fe400078100bc */
[----:B------:R-:W-:Y:S02]  /*12ae0*/  ISETP.GE.AND P6, PT, R3, R174, PT ;  /* 0x000000ae0300720c */ /* 0x000fe40003fc6270 */
[----:B------:R-:W-:Y:S02]  /*12af0*/  FMNMX3.FTZ R4, R4, R132, R133, !PT ;  /* 0x0000008404047276 */ /* 0x000fe40007810085 */
[----:B------:R-:W-:-:S02]  /*12b00*/  ISETP.GE.AND P3, PT, R16, R172, PT ;  /* 0x000000ac1000720c */ /* 0x000fc40003f66270 */
[----:B------:R-:W-:Y:S01]  /*12b10*/  ISETP.GE.AND P2, PT, R12, R172, PT ;  /* 0x000000ac0c00720c */ /* 0x000fe20003f46270 */
[----:B------:R-:W-:Y:S01]  /*12b20*/  LDSM.16.MT88.4 R16, [R146+0x8000] ;  /* 0x008000009210783b */ /* 0x000fe20000004200 */
[----:B------:R-:W-:Y:S02]  /*12b30*/  ISETP.GE.AND P0, PT, R3, R173, PT ;  /* 0x000000ad0300720c */ /* 0x000fe40003f06270 */
[----:B------:R-:W-:Y:S02]  /*12b40*/  FSEL R183, R14, -INF , !P5 ;  /* 0xff8000000eb77808 */ /* 0x000fe40006800000 */
[----:B------:R-:W-:Y:S02]  /*12b50*/  FSEL R181, R15, -INF , !P4 ;  /* 0xff8000000fb57808 */ /* 0x000fe40006000000 */
[----:B------:R-:W-:Y:S02]  /*12b60*/  FMNMX3.FTZ R8, R8, R124, R119, !PT ;  /* 0x0000007c08087276 */ /* 0x000fe40007810077 */
[----:B------:R-:W-:-:S02]  /*12b70*/  FSEL R134, R134, -INF , !P6 ;  /* 0xff80000086867808 */ /* 0x000fc40007000000 */
[----:B------:R-:W-:Y:S02]  /*12b80*/  ISETP.GE.AND P6, PT, R3, R172, PT ;  /* 0x000000ac0300720c */ /* 0x000fe40003fc6270 */
[----:B------:R-:W-:Y:S02]  /*12b90*/  FMNMX3.FTZ R3, R4, R128, R129, !PT ;  /* 0x0000008004037276 */ /* 0x000fe40007810081 */
[----:B------:R-:W-:Y:S02]  /*12ba0*/  FSEL R7, R7, -INF , P0 ;  /* 0xff80000007077808 */ /* 0x000fe40000000000 */
[----:B------:R-:W-:Y:S02]  /*12bb0*/  FSEL R180, R10, -INF , !P3 ;  /* 0xff8000000ab47808 */ /* 0x000fe40005800000 */
[----:B------:R-:W-:Y:S02]  /*12bc0*/  FSEL R179, R11, -INF , !P2 ;  /* 0xff8000000bb37808 */ /* 0x000fe40005000000 */
[----:B------:R-:W-:-:S02]  /*12bd0*/  FMNMX3.FTZ R5, R8, R183, R181, !PT ;  /* 0x000000b708057276 */ /* 0x000fc400078100b5 */
[----:B------:R-:W-:Y:S01]  /*12be0*/  FMNMX3.FTZ R3, R3, R131, R134, !PT ;  /* 0x0000008303037276 */ /* 0x000fe20007810086 */
[----:B------:R-:W-:Y:S01]  /*12bf0*/  LDSM.16.MT88.4 R8, [R147+0x8000] ;  /* 0x008000009308783b */ /* 0x000fe20000004200 */
[----:B------:R-:W-:Y:S02]  /*12c00*/  FSEL R178, R6, -INF , !P1 ;  /* 0xff80000006b27808 */ /* 0x000fe40004800000 */
[----:B------:R-:W-:Y:S01]  /*12c10*/  FSEL R155, R7, -INF , !P6 ;  /* 0xff800000079b7808 */ /* 0x000fe20007000000 */
        /* <DEDUP_REMOVED lines=10> */
[----:B---3--:R-:W-:-:S03]  /*12cc0*/  FMUL.FTZ R135, R116, R104 ;  /* 0x0000006874877220 */ /* 0x008fc60000410000 */
[----:B------:R-:W-:Y:S02]  /*12cd0*/  FSEL R5, R104, RZ, P0 ;  /* 0x000000ff68057208 */ /* 0x000fe40000000000 */
[----:B--2---:R-:W-:Y:S02]  /*12ce0*/  FMNMX.FTZ R3, R4, R3, !PT ;  /* 0x0000000304037209 */ /* 0x004fe40007810000 */
[----:B------:R-:W-:Y:S01]  /*12cf0*/  FSEL R135, R135, RZ, P0 ;  /* 0x000000ff87877208 */ /* 0x000fe20000000000 */
[----:B------:R-:W-:Y:S01]  /*12d00*/  FADD.FTZ R5, R2, -R5 ;  /* 0x8000000502057221 */ /* 0x000fe20000010000 */
[----:B------:R-:W-:Y:S01]  /*12d10*/  FSETP.NEU.FTZ.AND P0, PT, R3, -INF , PT ;  /* 0xff8000000300780b */ /* 0x000fe20003f1d000 */
[----:B------:R-:W-:Y:S02]  /*12d20*/  FMUL.FTZ R185, R116, R3 ;  /* 0x0000000374b97220 */ /* 0x000fe40000410000 */
[-CC-:B------:R-:W-:Y:S01]  /*12d30*/  FFMA.FTZ R35, R35, R116.reuse, -R135.reuse ;  /* 0x0000007423237223 */ /* 0x180fe20000010887 */
[-CC-:B------:R-:W-:Y:S01]  /*12d40*/  FFMA.FTZ R109, R108, R116.reuse, -R135.reuse ;  /* 0x000000746c6d7223 */ /* 0x180fe20000010887 */
[-CC-:B------:R-:W-:Y:S01]  /*12d50*/  FFMA.FTZ R2, R110, R116.reuse, -R135.reuse ;  /* 0x000000746e027223 */ /* 0x180fe20000010887 */
[----:B------:R-:W-:Y:S01]  /*12d60*/  FSEL R185, R185, RZ, P0 ;  /* 0x000000ffb9b97208 */ /* 0x000fe20000000000 */
[-C--:B------:R-:W-:Y:S01]  /*12d70*/  FFMA.FTZ R113, R34, R116.reuse, -R135 ;  /* 0x0000007422717223 */ /* 0x080fe20000010887 */
[----:B------:R1:W-:Y:S01]  /*12d80*/  MUFU.EX2 R108, R35 ;  /* 0x00000023006c7308 */ /* 0x0003e20000000800 */
[----:B------:R-:W-:Y:S01]  /*12d90*/  FSEL R7, R3, RZ, P0 ;  /* 0x000000ff03077208 */ /* 0x000fe20000000000 */
[----:B------:R-:W-:Y:S01]  /*12da0*/  FMUL.FTZ R114, R116, R5 ;  /* 0x0000000574727220 */ /* 0x000fe20000410000 */
[-CC-:B------:R-:W-:Y:S01]  /*12db0*/  FFMA.FTZ R115, R32, R116.reuse, -R185.reuse ;  /* 0x0000007420737223 */ /* 0x180fe200000108b9 */
[-CC-:B------:R-:W-:Y:S01]  /*12dc0*/  FFMA.FTZ R110, R33, R116.reuse, -R185.reuse ;  /* 0x00000074216e7223 */ /* 0x180fe200000108b9 */
[-C--:B------:R-:W-:Y:S01]  /*12dd0*/  FFMA.FTZ R111, R28, R116.reuse, -R185 ;  /* 0x000000741c6f7223 */ /* 0x080fe200000108b9 */
[----:B------:R-:W-:Y:S01]  /*12de0*/  FADD.FTZ R7, R0, -R7 ;  /* 0x8000000700077221 */ /* 0x000fe20000010000 */
[-C--:B------:R-:W-:Y:S01]  /*12df0*/  FFMA.FTZ R0, R30, R116.reuse, -R185 ;  /* 0x000000741e007223 */ /* 0x080fe200000108b9 */
[----:B------:R-:W2:Y:S01]  /*12e00*/  MUFU.EX2 R114, R114 ;  /* 0x0000007200727308 */ /* 0x000ea20000000800 */
[-CC-:B------:R-:W-:Y:S01]  /*12e10*/  FFMA.FTZ R127, R122, R116.reuse, -R135.reuse ;  /* 0x000000747a7f7223 */ /* 0x180fe20000010887 */
[----:B------:R-:W-:Y:S01]  /*12e20*/  FMUL.FTZ R112, R116, R7 ;  /* 0x0000000774707220 */ /* 0x000fe20000410000 */
[-C--:B------:R-:W-:Y:S01]  /*12e30*/  FFMA.FTZ R122, R126, R116.reuse, -R135 ;  /* 0x000000747e7a7223 */ /* 0x080fe20000010887 */
[----:B------:R-:W3:Y:S01]  /*12e40*/  MUFU.EX2 R113, R113 ;  /* 0x0000007100717308 */ /* 0x000ee20000000800 */
[-C--:B------:R-:W-:Y:S01]  /*12e50*/  FFMA.FTZ R121, R120, R116.reuse, -R185 ;  /* 0x0000007478797223 */ /* 0x080fe200000108b9 */
[----:B-1----:R-:W1:Y:S01]  /*12e60*/  LDSM.16.MT88.4 R32, [R144+0x8000] ;  /* 0x008000009020783b */ /* 0x002e620000004200 */
[-C--:B------:R-:W-:Y:S01]  /*12e70*/  FFMA.FTZ R123, R190, R116.reuse, -R135 ;  /* 0x00000074be7b7223 */ /* 0x080fe20000010887 */
[----:B------:R-:W4:Y:S01]  /*12e80*/  MUFU.EX2 R112, R112 ;  /* 0x0000007000707308 */ /* 0x000f220000000800 */
[-CC-:B------:R-:W-:Y:S01]  /*12e90*/  FFMA.FTZ R126, R118, R116.reuse, -R185.reuse ;  /* 0x00000074767e7223 */ /* 0x180fe200000108b9 */
[-CC-:B------:R-:W-:Y:S01]  /*12ea0*/  FFMA.FTZ R120, R186, R116.reuse, -R185.reuse ;  /* 0x00000074ba787223 */ /* 0x180fe200000108b9 */
[-C--:B------:R-:W-:Y:S01]  /*12eb0*/  FFMA.FTZ R117, R188, R116.reuse, -R185 ;  /* 0x00000074bc757223 */ /* 0x080fe200000108b9 */
[----:B------:R-:W-:Y:S01]  /*12ec0*/  MUFU.EX2 R109, R109 ;  /* 0x0000006d006d7308 */ /* 0x000fe20000000800 */
[----:B------:R-:W-:Y:S01]  /*12ed0*/  FFMA.FTZ R192, R192, R116, -R135 ;  /* 0x00000074c0c07223 */ /* 0x000fe20000010887 */
[-C--:B--2---:R-:W-:Y:S01]  /*12ee0*/  FMUL.FTZ R4, R96, R114.reuse ;  /* 0x0000007260047220 */ /* 0x084fe20000410000 */
[-C--:B------:R-:W-:Y:S01]  /*12ef0*/  FMUL.FTZ R5, R97, R114.reuse ;  /* 0x0000007261057220 */ /* 0x080fe20000410000 */
[----:B------:R-:W2:Y:S01]  /*12f00*/  MUFU.EX2 R2, R2 ;  /* 0x0000000200027308 */ /* 0x000ea20000000800 */
[-C--:B------:R-:W-:Y:S01]  /*12f10*/  FMUL.FTZ R28, R72, R114.reuse ;  /* 0x00000072481c7220 */ /* 0x080fe20000410000 */
[----:B---3--:R-:W-:Y:S01]  /*12f20*/  F2FP.F16.F32.PACK_AB R96, R108, R113 ;  /* 0x000000716c60723e */ /* 0x008fe200000000ff */
[-C--:B------:R-:W-:Y:S01]  /*12f30*/  FMUL.FTZ R29, R73, R114.reuse ;  /* 0x00000072491d7220 */ /* 0x080fe20000410000 */
[----:B------:R-:W-:Y:S01]  /*12f40*/  MUFU.EX2 R115, R115 ;  /* 0x0000007300737308 */ /* 0x000fe20000000800 */
[----:B------:R-:W-:Y:S01]  /*12f50*/  FMUL.FTZ R68, R68, R114 ;  /* 0x0000007244447220 */ /* 0x000fe20000410000 */
[-C--:B----4-:R-:W-:Y:S01]  /*12f60*/  FMUL.FTZ R6, R98, R112.reuse ;  /* 0x0000007062067220 */ /* 0x090fe20000410000 */
[-C--:B------:R-:W-:Y:S01]  /*12f70*/  FMUL.FTZ R7, R99, R112.reuse ;  /* 0x0000007063077220 */ /* 0x080fe20000410000 */
[----:B------:R-:W3:Y:S01]  /*12f80*/  MUFU.EX2 R110, R110 ;  /* 0x0000006e006e7308 */ /* 0x000ee20000000800 */
[-C--:B------:R-:W-:Y:S01]  /*12f90*/  FMUL.FTZ R30, R74, R112.reuse ;  /* 0x000000704a1e7220 */ /* 0x080fe20000410000 */
[----:B------:R-:W-:Y:S01]  /*12fa0*/  FMUL.FTZ R31, R75, R112 ;  /* 0x000000704b1f7220 */ /* 0x000fe20000410000 */
        /* <DEDUP_REMOVED lines=26> */
[C---:B-1----:R-:W-:Y:S05]  /*13150*/  HMMA.16816.F32 R28, R96.reuse, R32, R28 ;  /* 0x00000020601c723c */ /* 0x042fea000000181c */
[-C--:B------:R-:W-:Y:S01]  /*13160*/  FMUL.FTZ R54, R54, R112.reuse ;  /* 0x0000007036367220 */ /* 0x080fe20000410000 */
[----:B------:R-:W-:Y:S01]  /*13170*/  FMUL.FTZ R55, R55, R112 ;  /* 0x0000007037377220 */ /* 0x000fe20000410000 */
[-C--:B------:R-:W-:Y:S01]  /*13180*/  FMUL.FTZ R56, R56, R114.reuse ;  /* 0x0000007238387220 */ /* 0x080fe20000410000 */
[----:B------:R-:W-:Y:S01]  /*13190*/  FMUL.FTZ R57, R57, R114 ;  /* 0x0000007239397220 */ /* 0x000fe20000410000 */
[-C--:B------:R-:W-:Y:S01]  /*131a0*/  FMUL.FTZ R58, R58, R112.reuse ;  /* 0x000000703a3a7220 */ /* 0x080fe20000410000 */
[----:B------:R-:W-:Y:S01]  /*131b0*/  FMUL.FTZ R59, R59, R112 ;  /* 0x000000703b3b7220 */ /* 0x000fe20000410000 */
[----:B------:R-:W-:Y:S01]  /*131c0*/  LDSM.16.MT88.4 R72, [R147+0x8800] ;  /* 0x008800009348783b */ /* 0x000fe20000004200 */
[C---:B------:R-:W-:Y:S03]  /*131d0*/  HMMA.16816.F32 R32, R96.reuse, R34, R68 ;  /* 0x000000226020723c */ /* 0x040fe60000001844 */
[-C--:B------:R-:W-:Y:S01]  /*131e0*/  FMUL.FTZ R92, R92, R114.reuse ;  /* 0x000000725c5c7220 */ /* 0x080fe20000410000 */
[----:B------:R-:W-:Y:S01]  /*131f0*/  FMUL.FTZ R93, R93, R114 ;  /* 0x000000725d5d7220 */ /* 0x000fe20000410000 */
[----:B------:R-:W1:Y:S01]  /*13200*/  LDSM.16.MT88.4 R68, [R147+0xa000] ;  /* 0x00a000009344783b */ /* 0x000e620000004200 */
[-C--:B------:R-:W-:Y:S01]  /*13210*/  FMUL.FTZ R94, R94, R112.reuse ;  /* 0x000000705e5e7220 */ /* 0x080fe20000410000 */
[----:B------:R-:W-:Y:S01]  /*13220*/  FMUL.FTZ R95, R95, R112 ;  /* 0x000000705f5f7220 */ /* 0x000fe20000410000 */
[----:B------:R-:W-:Y:S01]  /*13230*/  MUFU.EX2 R127, R127 ;  /* 0x0000007f007f7308 */ /* 0x000fe20000000800 */
[-C--:B------:R-:W-:Y:S01]  /*13240*/  FMUL.FTZ R60, R60, R114.reuse ;  /* 0x000000723c3c7220 */ /* 0x080fe20000410000 */
[C---:B------:R-:W-:Y:S03]  /*13250*/  HMMA.16816.F32 R4, R96.reuse, R8, R4 ;  /* 0x000000086004723c */ /* 0x040fe60000001804 */
[----:B------:R-:W-:Y:S01]  /*13260*/  FMUL.FTZ R61, R61, R114 ;  /* 0x000000723d3d7220 */ /* 0x000fe20000410000 */
[----:B------:R-:W-:Y:S01]  /*13270*/  MUFU.EX2 R122, R122 ;  /* 0x0000007a007a7308 */ /* 0x000fe20000000800 */
[-C--:B------:R-:W-:Y:S01]  /*13280*/  FMUL.FTZ R62, R62, R112.reuse ;  /* 0x000000703e3e7220 */ /* 0x080fe20000410000 */
[----:B------:R-:W-:Y:S01]  /*13290*/  FMUL.FTZ R63, R63, R112 ;  /* 0x000000703f3f7220 */ /* 0x000fe20000410000 */
[-C--:B------:R-:W-:Y:S01]  /*132a0*/  FMUL.FTZ R64, R64, R114.reuse ;  /* 0x0000007240407220 */ /* 0x080fe20000410000 */
[----:B------:R-:W-:Y:S01]  /*132b0*/  MUFU.EX2 R123, R123 ;  /* 0x0000007b007b7308 */ /* 0x000fe20000000800 */
[----:B------:R-:W-:Y:S01]  /*132c0*/  FMUL.FTZ R65, R65, R114 ;  /* 0x0000007241417220 */ /* 0x000fe20000410000 */
[C---:B------:R-:W-:Y:S03]  /*132d0*/  HMMA.16816.F32 R8, R96.reuse, R10, R92 ;  /* 0x0000000a6008723c */ /* 0x040fe6000000185c */
[-C--:B------:R-:W-:Y:S01]  /*132e0*/  FMUL.FTZ R66, R66, R112.reuse ;  /* 0x0000007042427220 */ /* 0x080fe20000410000 */
        /* <DEDUP_REMOVED lines=12> */
[----:B------:R-:W-:Y:S01]  /*133b0*/  MUFU.EX2 R120, R120 ;  /* 0x0000007800787308 */ /* 0x000fe20000000800 */
[C---:B------:R-:W-:Y:S03]  /*133c0*/  HMMA.16816.F32 R12, R96.reuse, R16, R12 ;  /* 0x00000010600c723c */ /* 0x040fe6000000180c */
[-C--:B------:R-:W-:Y:S01]  /*133d0*/  FMUL.FTZ R20, R80, R114.reuse ;  /* 0x0000007250147220 */ /* 0x080fe20000410000 */
[----:B------:R-:W-:Y:S01]  /*133e0*/  FMUL.FTZ R21, R81, R114 ;  /* 0x0000007251157220 */ /* 0x000fe20000410000 */
[----:B------:R-:W-:Y:S01]  /*133f0*/  MUFU.EX2 R117, R117 ;  /* 0x0000007500757308 */ /* 0x000fe20000000800 */
[-C--:B------:R-:W-:Y:S01]  /*13400*/  FMUL.FTZ R22, R82, R112.reuse ;  /* 0x0000007052167220 */ /* 0x080fe20000410000 */
[----:B------:R-:W-:Y:S01]  /*13410*/  FMUL.FTZ R23, R83, R112 ;  /* 0x0000007053177220 */ /* 0x000fe20000410000 */
[-C--:B------:R-:W-:Y:S01]  /*13420*/  FMUL.FTZ R76, R76, R114.reuse ;  /* 0x000000724c4c7220 */ /* 0x080fe20000410000 */
[----:B------:R-:W-:Y:S01]  /*13430*/  FMUL.FTZ R77, R77, R114 ;  /* 0x000000724d4d7220 */ /* 0x000fe20000410000 */
[C---:B------:R-:W-:Y:S03]  /*13440*/  HMMA.16816.F32 R16, R96.reuse, R18, R84 ;  /* 0x000000126010723c */ /* 0x040fe60000001854 */
[-C--:B------:R-:W-:Y:S01]  /*13450*/  FMUL.FTZ R78, R78, R112.reuse ;  /* 0x000000704e4e7220 */ /* 0x080fe20000410000 */
[----:B------:R-:W-:Y:S01]  /*13460*/  FMUL.FTZ R79, R79, R112 ;  /* 0x000000704f4f7220 */ /* 0x000fe20000410000 */
[-CC-:B------:R-:W-:Y:S01]  /*13470*/  FFMA.FTZ R187, R124, R116.reuse, -R185.reuse ;  /* 0x000000747cbb7223 */ /* 0x180fe200000108b9 */
[-C--:B------:R-:W-:Y:S01]  /*13480*/  FFMA.FTZ R186, R183, R116.reuse, -R185 ;  /* 0x00000074b7ba7223 */ /* 0x080fe200000108b9 */
[----:B------:R-:W-:Y:S01]  /*13490*/  LDSM.16.MT88.4 R92, [R147+0x9800] ;  /* 0x00980000935c783b */ /* 0x000fe20000004200 */
[-CC-:B------:R-:W-:Y:S01]  /*134a0*/  FFMA.FTZ R128, R128, R116.reuse, -R135.reuse ;  /* 0x0000007480807223 */ /* 0x180fe20000010887 */
[-CC-:B------:R-:W-:Y:S01]  /*134b0*/  FFMA.FTZ R129, R129, R116.reuse, -R135.reuse ;  /* 0x0000007481817223 */ /* 0x180fe20000010887 */
[C---:B-1----:R-:W-:Y:S01]  /*134c0*/  HMMA.16816.F32 R36, R96.reuse, R68, R36 ;  /* 0x000000446024723c */ /* 0x042fe20000001824 */
[----:B------:R-:W-:Y:S02]  /*134d0*/  MUFU.EX2 R187, R187 ;  /* 0x000000bb00bb7308 */ /* 0x000fe40000000800 */
[-CC-:B------:R-:W-:Y:S01]  /*134e0*/  FFMA.FTZ R131, R131, R116.reuse, -R135.reuse ;  /* 0x0000007483837223 */ /* 0x180fe20000010887 */
[-C--:B------:R-:W-:Y:S01]  /*134f0*/  FFMA.FTZ R134, R134, R116.reuse, -R135 ;  /* 0x0000007486867223 */ /* 0x080fe20000010887 */
[-CC-:B------:R-:W-:Y:S01]  /*13500*/  FFMA.FTZ R180, R180, R116.reuse, -R185.reuse ;  /* 0x00000074b4b47223 */ /* 0x180fe200000108b9 */
[----:B------:R-:W-:Y:S01]  /*13510*/  MUFU.EX2 R186, R186 ;  /* 0x000000ba00ba7308 */ /* 0x000fe20000000800 */
[-CC-:B------:R-:W-:Y:S01]  /*13520*/  FFMA.FTZ R179, R179, R116.reuse, -R185.reuse ;  /* 0x00000074b3b37223 */ /* 0x180fe200000108b9 */
[----:B------:R-:W-:Y:S01]  /*13530*/  FFMA.FTZ R178, R178, R116, -R185 ;  /* 0x00000074b2b27223 */ /* 0x000fe200000108b9 */
[C---:B------:R-:W-:Y:S01]  /*13540*/  HMMA.16816.F32 R40, R96.reuse, R70, R40 ;  /* 0x000000466028723c */ /* 0x040fe20000001828 */
[----:B------:R-:W1:Y:S01]  /*13550*/  LDSM.16.MT88.4 R68, [R146+0xa000] ;  /* 0x00a000009244783b */ /* 0x000e620000004200 */
[----:B------:R-:W-:Y:S01]  /*13560*/  MUFU.EX2 R128, R128 ;  /* 0x0000008000807308 */ /* 0x000fe20000000800 */
[----:B------:R-:W-:Y:S01]  /*13570*/  FFMA.FTZ R115, R182, R112, R115 ;  /* 0x00000070b6737223 */ /* 0x000fe20000010073 */
[----:B------:R-:W-:Y:S01]  /*13580*/  ISETP.GT.AND P0, PT, R105, R152, PT ;  /* 0x000000986900720c */ /* 0x000fe20003f04270 */
[----:B------:R-:W-:Y:S01]  /*13590*/  LDSM.16.MT88.4 R84, [R146+0x9800] ;  /* 0x009800009254783b */ /* 0x000fe20000004200 */
[----:B------:R-:W-:Y:S01]  /*135a0*/  MUFU.EX2 R129, R129 ;  /* 0x0000008100817308 */ /* 0x000fe20000000800 */
[----:B------:R-:W-:Y:S01]  /*135b0*/  FADD.FTZ R110, R110, R115 ;  /* 0x000000736e6e7221 */ /* 0x000fe20000010000 */
[----:B------:R-:W-:Y:S02]  /*135c0*/  HMMA.16816.F32 R20, R96, R24, R20 ;  /* 0x000000186014723c */ /* 0x000fe40000001814 */
[----:B------:R-:W-:Y:S01]  /*135d0*/  MUFU.EX2 R131, R131 ;  /* 0x0000008300837308 */ /* 0x000fe20000000800 */
[----:B------:R-:W-:-:S03]  /*135e0*/  FADD.FTZ R115, R111, R110 ;  /* 0x0000006e6f737221 */ /* 0x000fc60000010000 */
[----:B------:R-:W2:Y:S01]  /*135f0*/  MUFU.EX2 R134, R134 ;  /* 0x0000008600867308 */ /* 0x000ea20000000800 */
[----:B------:R-:W-:Y:S01]  /*13600*/  FADD.FTZ R115, R0, R115 ;  /* 0x0000007300737221 */ /* 0x000fe20000010000 */
[C---:B------:R-:W-:Y:S01]  /*13610*/  HMMA.16816.F32 R24, R96.reuse, R26, R76 ;  /* 0x0000001a6018723c */ /* 0x040fe2000000184c */
[----:B------:R-:W-:Y:S01]  /*13620*/  LDSM.16.MT88.4 R76, [R147+0x9000] ;  /* 0x00900000934c783b */ /* 0x000fe20000004200 */
[----:B------:R-:W-:Y:S01]  /*13630*/  MUFU.EX2 R180, R180 ;  /* 0x000000b400b47308 */ /* 0x000fe20000000800 */
[--C-:B------:R-:W-:Y:S02]  /*13640*/  IMAD.MOV.U32 R0, RZ, RZ, R3.reuse ;  /* 0x000000ffff007224 */ /* 0x100fe400078e0003 */
[----:B------:R-:W-:Y:S01]  /*13650*/  @P0 IMAD.MOV.U32 R0, RZ, RZ, R3 ;  /* 0x000000ffff000224 */ /* 0x000fe200078e0003 */
[----:B------:R-:W-:Y:S01]  /*13660*/  MUFU.EX2 R179, R179 ;  /* 0x000000b300b37308 */ /* 0x000fe20000000800 */
[----:B--2---:R-:W-:Y:S01]  /*13670*/  F2FP.F16.F32.PACK_AB R110, R134, R131 ;  /* 0x00000083866e723e */ /* 0x004fe200000000ff */
[C---:B-1----:R-:W-:Y:S08]  /*13680*/  HMMA.16816.F32 R44, R96.reuse, R68, R44 ;  /* 0x00000044602c723c */ /* 0x042ff0000000182c */
[C---:B------:R-:W-:Y:S01]  /*13690*/  HMMA.16816.F32 R48, R96.reuse, R70, R48 ;  /* 0x000000466030723c */ /* 0x040fe20000001830 */
[----:B------:R-:W1:Y:S07]  /*136a0*/  LDSM.16.MT88.4 R68, [R145+0xa000] ;  /* 0x00a000009144783b */ /* 0x000e6e0000004200 */
[C---:B-1----:R-:W-:Y:S08]  /*136b0*/  HMMA.16816.F32 R52, R96.reuse, R68, R52 ;  /* 0x000000446034723c */ /* 0x042ff00000001834 */
[C---:B------:R-:W-:Y:S01]  /*136c0*/  HMMA.16816.F32 R56, R96.reuse, R70, R56 ;  /* 0x000000466038723c */ /* 0x040fe20000001838 */
[----:B------:R-:W1:Y:S07]  /*136d0*/  LDSM.16.MT88.4 R68, [R144+0xa000] ;  /* 0x00a000009044783b */ /* 0x000e6e0000004200 */
[----:B-1----:R-:W-:Y:S03]  /*136e0*/  HMMA.16816.F32 R60, R96, R68, R60 ;  /* 0x00000044603c723c */ /* 0x002fe6000000183c */
[----:B------:R-:W-:-:S02]  /*136f0*/  F2FP.F16.F32.PACK_AB R68, R122, R127 ;  /* 0x0000007f7a44723e */ /* 0x000fc400000000ff */
[C---:B------:R-:W-:Y:S01]  /*13700*/  F2FP.F16.F32.PACK_AB R69, R121.reuse, R126 ;  /* 0x0000007e7945723e */ /* 0x040fe200000000ff */
[----:B------:R-:W-:Y:S02]  /*13710*/  FADD.FTZ R126, R126, R115 ;  /* 0x000000737e7e7221 */ /* 0x000fe40000010000 */
[----:B------:R-:W-:Y:S03]  /*13720*/  HMMA.16816.F32 R64, R96, R70, R64 ;  /* 0x000000466040723c */ /* 0x000fe60000001840 */
[----:B------:R-:W-:Y:S01]  /*13730*/  F2FP.F16.F32.PACK_AB R70, R118, R123 ;  /* 0x0000007b7646723e */ /* 0x000fe200000000ff */
[----:B------:R-:W-:Y:S01]  /*13740*/  FADD.FTZ R121, R121, R126 ;  /* 0x0000007e79797221 */ /* 0x000fe20000010000 */
[----:B------:R-:W-:-:S03]  /*13750*/  F2FP.F16.F32.PACK_AB R71, R117, R120 ;  /* 0x000000787547723e */ /* 0x000fc600000000ff */
[----:B------:R-:W-:-:S04]  /*13760*/  FADD.FTZ R120, R120, R121 ;  /* 0x0000007978787221 */ /* 0x000fc80000010000 */
[----:B------:R-:W-:Y:S05]  /*13770*/  HMMA.16816.F32 R4, R68, R72, R4 ;  /* 0x000000484404723c */ /* 0x000fea0000001804 */
[----:B------:R-:W-:-:S03]  /*13780*/  FADD.FTZ R120, R117, R120 ;  /* 0x0000007875787221 */ /* 0x000fc60000010000 */
[C---:B------:R-:W-:Y:S01]  /*13790*/  HMMA.16816.F32 R8, R68.reuse, R74, R8 ;  /* 0x0000004a4408723c */ /* 0x040fe20000001808 */
[----:B------:R-:W1:Y:S07]  /*137a0*/  LDSM.16.MT88.4 R72, [R146+0x8800] ;  /* 0x008800009248783b */ /* 0x000e6e0000004200 */
[C---:B-1----:R-:W-:Y:S08]  /*137b0*/  HMMA.16816.F32 R12, R68.reuse, R72, R12 ;  /* 0x00000048440c723c */ /* 0x042ff0000000180c */
        /* <DEDUP_REMOVED lines=18> */
[----:B------:R-:W-:Y:S01]  /*138e0*/  HMMA.16816.F32 R64, R68, R74, R64 ;  /* 0x0000004a4440723c */ /* 0x000fe20000001840 */
[----:B------:R-:W1:Y:S02]  /*138f0*/  LDSM.16.MT88.4 R72, [R146+0x9000] ;  /* 0x009000009248783b */ /* 0x000e640000004200 */
[-CC-:B------:R-:W-:Y:S01]  /*13900*/  FFMA.FTZ R69, R132, R116.reuse, -R135.reuse ;  /* 0x0000007484457223 */ /* 0x180fe20000010887 */
[-C--:B------:R-:W-:Y:S01]  /*13910*/  FFMA.FTZ R70, R125, R116.reuse, -R135 ;  /* 0x000000747d467223 */ /* 0x080fe20000010887 */
[-C--:B------:R-:W-:Y:S01]  /*13920*/  FFMA.FTZ R132, R119, R116.reuse, -R185 ;  /* 0x0000007477847223 */ /* 0x080fe200000108b9 */
[-C--:B------:R-:W-:Y:S01]  /*13930*/  FFMA.FTZ R125, R130, R116.reuse, -R135 ;  /* 0x00000074827d7223 */ /* 0x080fe20000010887 */
[-C--:B------:R-:W-:Y:S01]  /*13940*/  FFMA.FTZ R119, R181, R116.reuse, -R185 ;  /* 0x00000074b5777223 */ /* 0x080fe200000108b9 */
[-C--:B------:R-:W-:Y:S01]  /*13950*/  FFMA.FTZ R68, R133, R116.reuse, -R135 ;  /* 0x0000007485447223 */ /* 0x080fe20000010887 */
[----:B------:R-:W-:Y:S01]  /*13960*/  MUFU.EX2 R130, R70 ;  /* 0x0000004600827308 */ /* 0x000fe20000000800 */
[----:B------:R-:W-:-:S03]  /*13970*/  FFMA.FTZ R116, R155, R116, -R185 ;  /* 0x000000749b747223 */ /* 0x000fc600000108b9 */
[----:B------:R-:W2:Y:S04]  /*13980*/  MUFU.EX2 R125, R125 ;  /* 0x0000007d007d7308 */ /* 0x000ea80000000800 */
[----:B------:R-:W-:Y:S04]  /*13990*/  MUFU.EX2 R133, R69 ;  /* 0x0000004500857308 */ /* 0x000fe80000000800 */
[----:B------:R2:W3:Y:S04]  /*139a0*/  MUFU.EX2 R124, R68 ;  /* 0x00000044007c7308 */ /* 0x0004e80000000800 */
[----:B------:R-:W4:Y:S04]  /*139b0*/  MUFU.EX2 R132, R132 ;  /* 0x0000008400847308 */ /* 0x000f280000000800 */
[----:B------:R-:W5:Y:S04]  /*139c0*/  MUFU.EX2 R119, R119 ;  /* 0x0000007700777308 */ /* 0x000f680000000800 */
[----:B------:R-:W-:Y:S01]  /*139d0*/  MUFU.EX2 R116, R116 ;  /* 0x0000007400747308 */ /* 0x000fe20000000800 */
[----:B--2---:R-:W-:-:S02]  /*139e0*/  F2FP.F16.F32.PACK_AB R68, R125, R130 ;  /* 0x000000827d44723e */ /* 0x004fc400000000ff */
[----:B---3--:R-:W-:Y:S02]  /*139f0*/  F2FP.F16.F32.PACK_AB R70, R124, R133 ;  /* 0x000000857c46723e */ /* 0x008fe400000000ff */
[----:B----4-:R-:W-:Y:S01]  /*13a00*/  F2FP.F16.F32.PACK_AB R69, R132, R187 ;  /* 0x000000bb8445723e */ /* 0x010fe200000000ff */
[----:B------:R-:W-:Y:S01]  /*13a10*/  FADD.FTZ R187, R187, R120 ;  /* 0x00000078bbbb7221 */ /* 0x000fe20000010000 */
[----:B-----5:R-:W-:-:S03]  /*13a20*/  F2FP.F16.F32.PACK_AB R71, R119, R186 ;  /* 0x000000ba7747723e */ /* 0x020fc600000000ff */
[----:B------:R-:W-:-:S04]  /*13a30*/  FADD.FTZ R187, R132, R187 ;  /* 0x000000bb84bb7221 */ /* 0x000fc80000010000 */
[----:B------:R-:W-:Y:S01]  /*13a40*/  FADD.FTZ R186, R186, R187 ;  /* 0x000000bbbaba7221 */ /* 0x000fe20000010000 */
[----:B------:R-:W-:Y:S03]  /*13a50*/  HMMA.16816.F32 R4, R68, R76, R4 ;  /* 0x0000004c4404723c */ /* 0x000fe60000001804 */
[----:B------:R-:W-:-:S05]  /*13a60*/  FADD.FTZ R119, R119, R186 ;  /* 0x000000ba77777221 */ /* 0x000fca0000010000 */
        /* <DEDUP_REMOVED lines=22> */
[----:B------:R-:W-:-:S02]  /*13bd0*/  FFMA.FTZ R69, R184, R114, R113 ;  /* 0x00000072b8457223 */ /* 0x000fc40000010071 */
[----:B------:R-:W1:Y:S02]  /*13be0*/  MUFU.EX2 R113, R178 ;  /* 0x000000b200717308 */ /* 0x000e640000000800 */
[----:B------:R-:W-:Y:S02]  /*13bf0*/  FADD.FTZ R108, R108, R69 ;  /* 0x000000456c6c7221 */ /* 0x000fe40000010000 */
[----:B------:R-:W3:Y:S02]  /*13c00*/  LDSM.16.MT88.4 R68, [R144+0x9800] ;  /* 0x009800009044783b */ /* 0x000ee40000004200 */
[----:B------:R-:W-:Y:S01]  /*13c10*/  FADD.FTZ R135, R109, R108 ;  /* 0x0000006c6d877221 */ /* 0x000fe20000010000 */
[----:B------:R-:W-:Y:S02]  /*13c20*/  F2FP.F16.F32.PACK_AB R108, R129, R128 ;  /* 0x00000080816c723e */ /* 0x000fe400000000ff */
[----:B------:R-:W-:Y:S01]  /*13c30*/  F2FP.F16.F32.PACK_AB R109, R179, R180 ;  /* 0x000000b4b36d723e */ /* 0x000fe200000000ff */
[----:B------:R-:W-:Y:S01]  /*13c40*/  FADD.FTZ R2, R2, R135 ;  /* 0x0000008702027221 */ /* 0x000fe20000010000 */
[----:B------:R-:W-:Y:S01]  /*13c50*/  FADD.FTZ R180, R180, R119 ;  /* 0x00000077b4b47221 */ /* 0x000fe20000010000 */
[----:B-1----:R-:W-:-:S02]  /*13c60*/  F2FP.F16.F32.PACK_AB R111, R116, R113 ;  /* 0x00000071746f723e */ /* 0x002fc400000000ff */
[----:B------:R-:W-:Y:S01]  /*13c70*/  FADD.FTZ R127, R127, R2 ;  /* 0x000000027f7f7221 */ /* 0x000fe20000010000 */
[----:B------:R-:W-:Y:S01]  /*13c80*/  FADD.FTZ R180, R179, R180 ;  /* 0x000000b4b3b47221 */ /* 0x000fe20000010000 */
[----:B------:R-:W-:Y:S02]  /*13c90*/  IMAD.MOV.U32 R2, RZ, RZ, R104 ;  /* 0x000000ffff027224 */ /* 0x000fe400078e0068 */
[----:B------:R-:W-:Y:S01]  /*13ca0*/  FADD.FTZ R122, R122, R127 ;  /* 0x0000007f7a7a7221 */ /* 0x000fe20000010000 */
[----:B------:R-:W-:Y:S01]  /*13cb0*/  FADD.FTZ R113, R113, R180 ;  /* 0x000000b471717221 */ /* 0x000fe20000010000 */
[----:B------:R-:W-:Y:S01]  /*13cc0*/  HMMA.16816.F32 R96, R108, R92, R4 ;  /* 0x0000005c6c60723c */ /* 0x000fe20000001804 */
[----:B------:R-:W-:Y:S04]  /*13cd0*/  LDSM.16.MT88.4 R4, [R146+0xb800] ;  /* 0x00b800009204783b */ /* 0x000fe80000004200 */
[----:B------:R-:W-:Y:S01]  /*13ce0*/  FADD.FTZ R123, R123, R122 ;  /* 0x0000007a7b7b7221 */ /* 0x000fe20000010000 */
[----:B------:R-:W-:-:S02]  /*13cf0*/  @P0 IMAD.MOV.U32 R2, RZ, RZ, R104 ;  /* 0x000000ffff020224 */ /* 0x000fc400078e0068 */
[----:B------:R-:W-:Y:S01]  /*13d00*/  FADD.FTZ R182, R116, R113 ;  /* 0x0000007174b67221 */ /* 0x000fe20000010000 */
[----:B------:R-:W-:Y:S02]  /*13d10*/  @P0 VIADD R179, R101, 0xfffffffd ;  /* 0xfffffffd65b30836 */ /* 0x000fe40000000000 */
[----:B------:R-:W-:Y:S01]  /*13d20*/  FADD.FTZ R123, R118, R123 ;  /* 0x0000007b767b7221 */ /* 0x000fe20000010000 */
[----:B------:R-:W-:Y:S01]  /*13d30*/  HMMA.16816.F32 R92, R108, R94, R8 ;  /* 0x0000005e6c5c723c */ /* 0x000fe20000001808 */
[----:B------:R-:W1:Y:S02]  /*13d40*/  LDSM.16.MT88.4 R8, [R147+0xb800] ;  /* 0x00b800009308783b */ /* 0x000e640000004200 */
[----:B------:R-:W-:-:S04]  /*13d50*/  FADD.FTZ R130, R130, R123 ;  /* 0x0000007b82827221 */ /* 0x000fc80000010000 */
[----:B------:R-:W-:Y:S01]  /*13d60*/  FADD.FTZ R130, R125, R130 ;  /* 0x000000827d827221 */ /* 0x000fe20000010000 */
[----:B------:R-:W-:Y:S01]  /*13d70*/  HMMA.16816.F32 R88, R108, R84, R12 ;  /* 0x000000546c58723c */ /* 0x000fe2000000180c */
[----:B------:R-:W4:Y:S02]  /*13d80*/  LDSM.16.MT88.4 R12, [R145+0xb800] ;  /* 0x00b80000910c783b */ /* 0x000f240000004200 */
[----:B------:R-:W-:-:S04]  /*13d90*/  FADD.FTZ R133, R133, R130 ;  /* 0x0000008285857221 */ /* 0x000fc80000010000 */
[----:B------:R-:W-:Y:S01]  /*13da0*/  FADD.FTZ R133, R124, R133 ;  /* 0x000000857c857221 */ /* 0x000fe20000010000 */
[----:B--2---:R-:W-:Y:S03]  /*13db0*/  HMMA.16816.F32 R80, R108, R76, R20 ;  /* 0x0000004c6c50723c */ /* 0x004fe60000001814 */
[----:B------:R-:W-:-:S04]  /*13dc0*/  FADD.FTZ R128, R128, R133 ;  /* 0x0000008580807221 */ /* 0x000fc80000010000 */
[----:B------:R-:W-:Y:S01]  /*13dd0*/  FADD.FTZ R128, R129, R128 ;  /* 0x0000008081807221 */ /* 0x000fe20000010000 */
[----:B---3--:R-:W-:Y:S03]  /*13de0*/  HMMA.16816.F32 R72, R108, R68, R28 ;  /* 0x000000446c48723c */ /* 0x008fe6000000181c */
[----:B------:R-:W-:-:S04]  /*13df0*/  FADD.FTZ R131, R131, R128 ;  /* 0x0000008083837221 */ /* 0x000fc80000010000 */
[----:B------:R-:W-:Y:S01]  /*13e00*/  FADD.FTZ R184, R134, R131 ;  /* 0x0000008386b87221 */ /* 0x000fe20000010000 */
[C---:B------:R-:W-:Y:S08]  /*13e10*/  HMMA.16816.F32 R84, R108.reuse, R86, R16 ;  /* 0x000000566c54723c */ /* 0x040ff00000001810 */
[C---:B------:R-:W-:Y:S08]  /*13e20*/  HMMA.16816.F32 R76, R108.reuse, R78, R24 ;  /* 0x0000004e6c4c723c */ /* 0x040ff00000001818 */
[C---:B-1----:R-:W-:Y:S08]  /*13e30*/  HMMA.16816.F32 R36, R108.reuse, R8, R36 ;  /* 0x000000086c24723c */ /* 0x042ff00000001824 */
[C---:B------:R-:W-:Y:S01]  /*13e40*/  HMMA.16816.F32 R40, R108.reuse, R10, R40 ;  /* 0x0000000a6c28723c */ /* 0x040fe20000001828 */
[----:B------:R-:W1:Y:S07]  /*13e50*/  LDSM.16.MT88.4 R8, [R144+0xb800] ;  /* 0x00b800009008783b */ /* 0x000e6e0000004200 */
[C---:B------:R-:W-:Y:S08]  /*13e60*/  HMMA.16816.F32 R68, R108.reuse, R70, R32 ;  /* 0x000000466c44723c */ /* 0x040ff00000001820 */
[C---:B------:R-:W-:Y:S08]  /*13e70*/  HMMA.16816.F32 R44, R108.reuse, R4, R44 ;  /* 0x000000046c2c723c */ /* 0x040ff0000000182c */
[C---:B------:R-:W-:Y:S08]  /*13e80*/  HMMA.16816.F32 R48, R108.reuse, R6, R48 ;  /* 0x000000066c30723c */ /* 0x040ff00000001830 */
[C---:B----4-:R-:W-:Y:S08]  /*13e90*/  HMMA.16816.F32 R52, R108.reuse, R12, R52 ;  /* 0x0000000c6c34723c */ /* 0x050ff00000001834 */
[C---:B------:R-:W-:Y:S08]  /*13ea0*/  HMMA.16816.F32 R56, R108.reuse, R14, R56 ;  /* 0x0000000e6c38723c */ /* 0x040ff00000001838 */
[C---:B-1----:R-:W-:Y:S08]  /*13eb0*/  HMMA.16816.F32 R60, R108.reuse, R8, R60 ;  /* 0x000000086c3c723c */ /* 0x042ff0000000183c */
[----:B------:R-:W-:Y:S01]  /*13ec0*/  HMMA.16816.F32 R64, R108, R10, R64 ;  /* 0x0000000a6c40723c */ /* 0x000fe20000001840 */
[----:B------:R-:W-:-:S04]  /*13ed0*/  NOP ;  /* 0x0000000000007918 */ /* 0x000fc80000000000 */
[----:B------:R-:W-:-:S15]  /*13ee0*/  @P0 BRA `(.L_x_10324) ;  /* 0x0000000000040947 */ /* 0x000fde0003800000 */
.L_x_10315:
[----:B------:R-:W-:-:S05]  /*13ef0*/  IADD3 R179, PT, PT, R105, -0x1, RZ ;  /* 0xffffffff69b37810 */ /* 0x000fca0007ffe0ff */
.L_x_10324:
[----:B------:R-:W-:Y:S05]  /*13f00*/  BSYNC B2 ;  /* 0x0000000000027941 */ /* 0x000fea0003800000 */
.L_x_10314:
[----:B------:R-:W-:-:S13]  /*13f10*/  ISETP.GE.AND P0, PT, R179, R152, PT ;  /* 0x00000098b300720c */ /* 0x000fda0003f06270 */
[----:B------:R-:W-:Y:S05]  /*13f20*/  @!P0 BRA `(.L_x_10325) ;  /* 0x0000003400148947 */ /* 0x000fea0003800000 */
[----:B------:R-:W-:Y:S01]  /*13f30*/  IMAD.SHL.U32 R5, R159, 0x2, RZ ;  /* 0x000000029f057824 */ /* 0x000fe200078e00ff */
[----:B------:R-:W-:Y:S01]  /*13f40*/  ISETP.NE.U32.AND P2, PT, R106, RZ, PT ;  /* 0x000000ff6a00720c */ /* 0x000fe20003f45070 */
[----:B------:R-:W-:Y:S01]  /*13f50*/  IMAD.SHL.U32 R178, R179, 0x40, RZ ;  /* 0x00000040b3b27824 */ /* 0x000fe200078e00ff */
[----:B------:R-:W-:Y:S01]  /*13f60*/  MOV R3, R2 ;  /* 0x0000000200037202 */ /* 0x000fe20000000f00 */
[----:B------:R-:W-:Y:S01]  /*13f70*/  IMAD.MOV.U32 R101, RZ, RZ, R0 ;  /* 0x000000ffff657224 */ /* 0x000fe200078e0000 */
[----:B------:R-:W-:Y:S01]  /*13f80*/  LOP3.LUT R5, R5, 0x6, RZ, 0xc0, !PT ;  /* 0x0000000605057812 */ /* 0x000fe200078ec0ff */
[----:B------:R-:W-:Y:S01]  /*13f90*/  VIADD R179, R179, 0x1 ;  /* 0x00000001b3b37836 */ /* 0x000fe20000000000 */
[----:B------:R-:W-:Y:S02]  /*13fa0*/  ISETP.NE.AND.EX P2, PT, R107, RZ, PT, P2 ;  /* 0x000000ff6b00720c */ /* 0x000fe40003f45320 */
[C---:B------:R-:W-:Y:S02]  /*13fb0*/  LOP3.LUT R180, R178.reuse, 0x20, R5, 0xfe, !PT ;  /* 0x00000020b2b47812 */ /* 0x040fe400078efe05 */
[----:B------:R-:W-:-:S09]  /*13fc0*/  IADD3 R178, PT, PT, R178, 0x40, RZ ;  /* 0x00000040b2b27810 */ /* 0x000fd20007ffe0ff */
.L_x_10332:
        /* <DEDUP_REMOVED lines=79> */
.L_x_10327:
[----:B------:R-:W-:Y:S05]  /*144c0*/  BSYNC.RECONVERGENT B0 ;  /* 0x0000000000007941 */ /* 0x000fea0003800200 */
.L_x_10326:
        /* <DEDUP_REMOVED lines=52> */
[----:B------:R-:W2:Y:S04]  /*14810*/  LDSM.16.M88.4 R108, [R142+UR6+0x4000] ;  /* 0x004000068e6c783b */ /* 0x000ea80008000200 */
[----:B------:R-:W3:Y:S04]  /*14820*/  LDSM.16.M88.4 R112, [R142+UR6+0x4800] ;  /* 0x004800068e70783b */ /* 0x000ee80008000200 */
[----:B------:R-:W4:Y:S04]  /*14830*/  LDSM.16.M88.4 R116, [R142+UR6+0x5000] ;  /* 0x005000068e74783b */ /* 0x000f280008000200 */
[----:B------:R-:W0:Y:S04]  /*14840*/  LDGDEPBAR ;  /* 0x00000000000079af */ /* 0x000e280000000000 */
[----:B------:R-:W5:Y:S04]  /*14850*/  LDSM.16.M88.4 R120, [R142+UR6+0x5800] ;  /* 0x005800068e78783b */ /* 0x000f680008000200 */
[----:B------:R-:W-:Y:S04]  /*14860*/  LDSM.16.M88.4 R124, [R141] ;  /* 0x000000008d7c783b */ /* 0x000fe80000000200 */
        /* <DEDUP_REMOVED lines=13> */
[----:B------:R-:W2:Y:S07]  /*14940*/  LDSM.16.M88.4 R104, [R138+0x5000] ;  /* 0x005000008a68783b */ /* 0x000eae0000000200 */
[C---:B-1----:R-:W-:Y:S08]  /*14950*/  HMMA.16816.F32 R4, R124.reuse, R128, R4 ;  /* 0x000000807c04723c */ /* 0x042ff00000001804 */
[C---:B------:R-:W-:Y:S08]  /*14960*/  HMMA.16816.F32 R8, R124.reuse, R130, R8 ;  /* 0x000000827c08723c */ /* 0x040ff00000001808 */
[C---:B------:R-:W-:Y:S08]  /*14970*/  HMMA.16816.F32 R12, R124.reuse, R132, R12 ;  /* 0x000000847c0c723c */ /* 0x040ff0000000180c */
[C---:B------:R-:W-:Y:S08]  /*14980*/  HMMA.16816.F32 R16, R124.reuse, R134, R16 ;  /* 0x000000867c10723c */ /* 0x040ff00000001810 */
[C---:B--2---:R-:W-:Y:S08]  /*14990*/  HMMA.16816.F32 R20, R124.reuse, R104, R20 ;  /* 0x000000687c14723c */ /* 0x044ff00000001814 */
[C---:B------:R-:W-:Y:S01]  /*149a0*/  HMMA.16816.F32 R24, R124.reuse, R106, R24 ;  /* 0x0000006a7c18723c */ /* 0x040fe20000001818 */
[----:B------:R-:W1:Y:S07]  /*149b0*/  LDSM.16.M88.4 R104, [R140] ;  /* 0x000000008c68783b */ /* 0x000e6e0000000200 */
[C---:B------:R-:W-:Y:S08]  /*149c0*/  HMMA.16816.F32 R28, R124.reuse, R108, R28 ;  /* 0x0000006c7c1c723c */ /* 0x040ff0000000181c */
[----:B------:R-:W-:Y:S01]  /*149d0*/  HMMA.16816.F32 R32, R124, R110, R32 ;  /* 0x0000006e7c20723c */ /* 0x000fe20000001820 */
[----:B------:R-:W2:Y:S07]  /*149e0*/  LDSM.16.M88.4 R108, [R137+0x4800] ;  /* 0x00480000896c783b */ /* 0x000eae0000000200 */
[C---:B-1----:R-:W-:Y:S08]  /*149f0*/  HMMA.16816.F32 R4, R104.reuse, R112, R4 ;  /* 0x000000706804723c */ /* 0x042ff00000001804 */
[C---:B------:R-:W-:Y:S01]  /*14a00*/  HMMA.16816.F32 R8, R104.reuse, R114, R8 ;  /* 0x000000726808723c */ /* 0x040fe20000001808 */
[----:B------:R-:W1:Y:S07]  /*14a10*/  LDSM.16.M88.4 R112, [R137+0x5000] ;  /* 0x005000008970783b */ /* 0x000e6e0000000200 */
[C---:B--2---:R-:W-:Y:S08]  /*14a20*/  HMMA.16816.F32 R12, R104.reuse, R108, R12 ;  /* 0x0000006c680c723c */ /* 0x044ff0000000180c */
[C---:B------:R-:W-:Y:S01]  /*14a30*/  HMMA.16816.F32 R16, R104.reuse, R110, R16 ;  /* 0x0000006e6810723c */ /* 0x040fe20000001810 */
[----:B------:R-:W-:Y:S07]  /*14a40*/  LDSM.16.M88.4 R108, [R139] ;  /* 0x000000008b6c783b */ /* 0x000fee0000000200 */
[C---:B-1----:R-:W-:Y:S08]  /*14a50*/  HMMA.16816.F32 R20, R104.reuse, R112, R20 ;  /* 0x000000706814723c */ /* 0x042ff00000001814 */
        /* <DEDUP_REMOVED lines=9> */
[C---:B--2---:R-:W-:Y:S08]  /*14af0*/  HMMA.16816.F32 R12, R108.reuse, R104, R12 ;  /* 0x000000686c0c723c */ /* 0x044ff0000000180c */
[C---:B------:R-:W-:Y:S01]  /*14b00*/  HMMA.16816.F32 R16, R108.reuse, R106, R16 ;  /* 0x0000006a6c10723c */ /* 0x040fe20000001810 */
[----:B------:R-:W-:Y:S07]  /*14b10*/  LDSM.16.M88.4 R104, [R143+0x2000] ;  /* 0x002000008f68783b */ /* 0x000fee0000000200 */
[C---:B-1----:R-:W-:Y:S08]  /*14b20*/  HMMA.16816.F32 R20, R108.reuse, R112, R20 ;  /* 0x000000706c14723c */ /* 0x042ff00000001814 */
[C---:B------:R-:W-:Y:S01]  /*14b30*/  HMMA.16816.F32 R24, R108.reuse, R114, R24 ;  /* 0x000000726c18723c */ /* 0x040fe20000001818 */
[----:B------:R-:W1:Y:S07]  /*14b40*/  LDSM.16.M88.4 R112, [R142+UR6+0x6000] ;  /* 0x006000068e70783b */ /* 0x000e6e0008000200 */
[C---:B------:R-:W-:Y:S08]  /*14b50*/  HMMA.16816.F32 R28, R108.reuse, R116, R28 ;  /* 0x000000746c1c723c */ /* 0x040ff0000000181c */
[----:B------:R-:W-:Y:S01]  /*14b60*/  HMMA.16816.F32 R32, R108, R118, R32 ;  /* 0x000000766c20723c */ /* 0x000fe20000001820 */
[----:B------:R-:W2:Y:S04]  /*14b70*/  LDSM.16.M88.4 R108, [R142+UR6+0x6800] ;  /* 0x006800068e6c783b */ /* 0x000ea80008000200 */
[----:B------:R-:W-:Y:S03]  /*14b80*/  LDSM.16.M88.4 R116, [R142+UR6+0x7800] ;  /* 0x007800068e74783b */ /* 0x000fe60008000200 */
[C---:B-1----:R-:W-:Y:S08]  /*14b90*/  HMMA.16816.F32 R4, R104.reuse, R112, R4 ;  /* 0x000000706804723c */ /* 0x042ff00000001804 */
[C---:B------:R-:W-:Y:S01]  /*14ba0*/  HMMA.16816.F32 R8, R104.reuse, R114, R8 ;  /* 0x000000726808723c */ /* 0x040fe20000001808 */
[----:B------:R-:W1:Y:S07]  /*14bb0*/  LDSM.16.M88.4 R112, [R142+UR6+0x7000] ;  /* 0x007000068e70783b */ /* 0x000e6e0008000200 */
[C---:B--2---:R-:W-:Y:S08]  /*14bc0*/  HMMA.16816.F32 R12, R104.reuse, R108, R12 ;  /* 0x0000006c680c723c */ /* 0x044ff0000000180c */
[C---:B------:R-:W-:Y:S01]  /*14bd0*/  HMMA.16816.F32 R16, R104.reuse, R110, R16 ;  /* 0x0000006e6810723c */ /* 0x040fe20000001810 */
[----:B------:R-:W-:Y:S07]  /*14be0*/  LDSM.16.M88.4 R108, [R141+0x2000] ;  /* 0x002000008d6c783b */ /* 0x000fee0000000200 */
        /* <DEDUP_REMOVED lines=35> */
[----:B------:R-:W1:Y:S01]  /*14e20*/  LDSM.16.M88.4 R112, [R136+0x7000] ;  /* 0x007000008870783b */ /* 0x000e620000000200 */
[----:B------:R-:W-:Y:S04]  /*14e30*/  DEPBAR.LE SB0, 0x0 ;  /* 0x000080000000791a */ /* 0x000fe80000000000 */
[----:B------:R-:W-:Y:S02]  /*14e40*/  BAR.SYNC.DEFER_BLOCKING 0x0 ;  /* 0x0000000000007b1d */ /* 0x000fe40000010000 */
[C---:B--2---:R-:W-:Y:S08]  /*14e50*/  HMMA.16816.F32 R12, R108.reuse, R104, R12 ;  /* 0x000000686c0c723c */ /* 0x044ff0000000180c */
[C---:B------:R-:W-:Y:S08]  /*14e60*/  HMMA.16816.F32 R16, R108.reuse, R106, R16 ;  /* 0x0000006a6c10723c */ /* 0x040ff00000001810 */
[C---:B-1----:R-:W-:Y:S08]  /*14e70*/  HMMA.16816.F32 R20, R108.reuse, R112, R20 ;  /* 0x000000706c14723c */ /* 0x042ff00000001814 */
        /* <DEDUP_REMOVED lines=79> */
.L_x_10331:
[----:B------:R-:W-:Y:S05]  /*15370*/  BSYNC.RECONVERGENT B0 ;  /* 0x0000000000007941 */ /* 0x000fea0003800200 */
.L_x_10330:
        /* <DEDUP_REMOVED lines=50> */
.L_x_10329:
[----:B------:R-:W-:Y:S05]  /*156a0*/  BSYNC.RECONVERGENT B1 ;  /* 0x0000000000017941 */ /* 0x000fea0003800200 */
.L_x_10328:
[----:B--2---:R-:W2:Y:S01]  /*156b0*/  LD.E R105, desc[UR4][R102.64+0xdc] ;  /* 0x0000dc0466697980 */ /* 0x004ea2000c101900 */
[C---:B------:R-:W-:Y:S02]  /*156c0*/  VIADD R109, R180.reuse, 0xffffffe1 ;  /* 0xffffffe1b46d7836 */ /* 0x040fe40000000000 */
[C---:B------:R-:W-:Y:S02]  /*156d0*/  VIADD R0, R180.reuse, 0xffffffe0 ;  /* 0xffffffe0b4007836 */ /* 0x040fe40000000000 */
        /* <DEDUP_REMOVED lines=11> */
[----:B------:R-:W-:Y:S01]  /*15790*/  ISETP.GE.AND P4, PT, R104, R175, PT ;  /* 0x000000af6800720c */ /* 0x000fe20003f86270 */
[----:B------:R-:W-:Y:S01]  /*157a0*/  VIADD R178, R178, 0xffffffc0 ;  /* 0xffffffc0b2b27836 */ /* 0x000fe20000000000 */
[-C--:B------:R-:W-:Y:S02]  /*157b0*/  ISETP.GE.AND P1, PT, R0, R173.reuse, PT ;  /* 0x000000ad0000720c */ /* 0x080fe40003f26270 */
[----:B------:R-:W-:Y:S02]  /*157c0*/  ISETP.GE.AND P0, PT, R109, R173, PT ;  /* 0x000000ad6d00720c */ /* 0x000fe40003f06270 */
[----:B------:R-:W-:Y:S01]  /*157d0*/  FSEL R111, R8, -INF , P4 ;  /* 0xff800000086f7808 */ /* 0x000fe20002000000 */
[C---:B------:R-:W-:Y:S01]  /*157e0*/  VIADD R8, R180.reuse, 0x9 ;  /* 0x00000009b4087836 */ /* 0x040fe20000000000 */
[----:B------:R-:W-:Y:S01]  /*157f0*/  FSEL R110, R9, -INF , P3 ;  /* 0xff800000096e7808 */ /* 0x000fe20001800000 */
[----:B------:R-:W-:Y:S01]  /*15800*/  VIADD R9, R180, 0xfffffff8 ;  /* 0xfffffff8b4097836 */ /* 0x000fe20000000000 */
[C---:B------:R-:W-:Y:S02]  /*15810*/  ISETP.GE.AND P6, PT, R0.reuse, R174, PT ;  /* 0x000000ae0000720c */ /* 0x040fe40003fc6270 */
[----:B------:R-:W-:Y:S01]  /*15820*/  ISETP.GE.AND P5, PT, R0, R172, PT ;  /* 0x000000ac0000720c */ /* 0x000fe20003fa6270 */
[----:B------:R-:W-:Y:S01]  /*15830*/  VIADD R0, R180, 0xfffffff9 ;  /* 0xfffffff9b4007836 */ /* 0x000fe20000000000 */
[----:B------:R-:W-:Y:S02]  /*15840*/  FSEL R4, R6, -INF , P1 ;  /* 0xff80000006047808 */ /* 0x000fe40000800000 */
[-C--:B------:R-:W-:Y:S02]  /*15850*/  ISETP.GE.AND P4, PT, R113, R175.reuse, PT ;  /* 0x000000af7100720c */ /* 0x080fe40003f86270 */
[----:B------:R-:W-:Y:S02]  /*15860*/  ISETP.GE.AND P3, PT, R108, R175, PT ;  /* 0x000000af6c00720c */ /* 0x000fe40003f66270 */
[-C--:B------:R-:W-:Y:S02]  /*15870*/  ISETP.GE.AND P1, PT, R104, R173.reuse, PT ;  /* 0x000000ad6800720c */ /* 0x080fe40003f26270 */
[----:B------:R-:W-:Y:S02]  /*15880*/  FSEL R7, R7, -INF , P0 ;  /* 0xff80000007077808 */ /* 0x000fe40000000000 */
[----:B------:R-:W-:Y:S02]  /*15890*/  ISETP.GE.AND P0, PT, R2, R173, PT ;  /* 0x000000ad0200720c */ /* 0x000fe40003f06270 */
[----:B------:R-:W-:Y:S01]  /*158a0*/  FSEL R193, R12, -INF , P4 ;  /* 0xff8000000cc17808 */ /* 0x000fe20002000000 */
[----:B------:R-:W-:Y:S01]  /*158b0*/  VIADD R12, R180, 0x8 ;  /* 0x00000008b40c7836 */ /* 0x000fe20000000000 */
[----:B------:R-:W-:Y:S02]  /*158c0*/  FSEL R119, R13, -INF , P3 ;  /* 0xff8000000d777808 */ /* 0x000fe40001800000 */
        /* <DEDUP_REMOVED lines=34> */
[----:B------:R-:W-:Y:S02]  /*15af0*/  ISETP.GE.AND P4, PT, R22, R175, PT ;  /* 0x000000af1600720c */ /* 0x000fe40003f86270 */
[----:B------:R-:W-:Y:S02]  /*15b00*/  FSEL R27, R27, -INF , P0 ;  /* 0xff8000001b1b7808 */ /* 0x000fe40000000000 */
[-C--:B------:R-:W-:Y:S02]  /*15b10*/  ISETP.GE.AND P0, PT, R20, R173.reuse, PT ;  /* 0x000000ad1400720c */ /* 0x080fe40003f06270 */
[----:B------:R-:W-:Y:S02]  /*15b20*/  FSEL R33, R33, -INF , P3 ;  /* 0xff80000021217808 */ /* 0x000fe40001800000 */
[----:B------:R-:W-:Y:S02]  /*15b30*/  FSEL R28, R28, -INF , P4 ;  /* 0xff8000001c1c7808 */ /* 0x000fe40002000000 */
[----:B------:R-:W-:Y:S02]  /*15b40*/  FSEL R26, R26, -INF , P1 ;  /* 0xff8000001a1a7808 */ /* 0x000fe40000800000 */
[-C--:B------:R-:W-:Y:S02]  /*15b50*/  ISETP.GE.AND P3, PT, R180, R174.reuse, PT ;  /* 0x000000aeb400720c */ /* 0x080fe40003f66270 */
[----:B------:R-:W-:Y:S02]  /*15b60*/  ISETP.GE.AND P1, PT, R22, R173, PT ;  /* 0x000000ad1600720c */ /* 0x000fe40003f26270 */
[----:B------:R-:W-:Y:S02]  /*15b70*/  ISETP.GE.AND P4, PT, R5, R175, PT ;  /* 0x000000af0500720c */ /* 0x000fe40003f86270 */
[----:B------:R-:W-:Y:S02]  /*15b80*/  FSEL R31, R31, -INF , P0 ;  /* 0xff8000001f1f7808 */ /* 0x000fe40000000000 */
[-C--:B------:R-:W-:Y:S02]  /*15b90*/  ISETP.GE.AND P0, PT, R16, R173.reuse, PT ;  /* 0x000000ad1000720c */ /* 0x080fe40003f06270 */
[----:B------:R-:W-:Y:S02]  /*15ba0*/  FSEL R185, R185, -INF , !P3 ;  /* 0xff800000b9b97808 */ /* 0x000fe40005800000 */
[----:B------:R-:W-:Y:S02]  /*15bb0*/  FSEL R30, R30, -INF , P1 ;  /* 0xff8000001e1e7808 */ /* 0x000fe40000800000 */
[----:B------:R-:W-:Y:S02]  /*15bc0*/  FSEL R32, R32, -INF , P4 ;  /* 0xff80000020207808 */ /* 0x000fe40002000000 */
[-C--:B------:R-:W-:Y:S02]  /*15bd0*/  ISETP.GE.AND P3, PT, R104, R174.reuse, PT ;  /* 0x000000ae6800720c */ /* 0x080fe40003f66270 */
[----:B------:R-:W-:Y:S02]  /*15be0*/  ISETP.GE.AND P4, PT, R109, R174, PT ;  /* 0x000000ae6d00720c */ /* 0x000fe40003f86270 */
[----:B------:R-:W-:Y:S02]  /*15bf0*/  ISETP.GE.AND P1, PT, R5, R173, PT ;  /* 0x000000ad0500720c */ /* 0x000fe40003f26270 */
[----:B------:R-:W-:Y:S02]  /*15c00*/  FSEL R35, R35, -INF , P0 ;  /* 0xff80000023237808 */ /* 0x000fe40000000000 */
[C---:B------:R-:W-:Y:S01]  /*15c10*/  ISETP.GE.AND P0, PT, R180.reuse, R172, PT ;  /* 0x000000acb400720c */ /* 0x040fe20003f06270 */
[----:B------:R-:W-:Y:S01]  /*15c20*/  VIADD R180, R180, 0xffffffc0 ;  /* 0xffffffc0b4b47836 */ /* 0x000fe20000000000 */
[----:B------:R-:W-:Y:S02]  /*15c30*/  FSEL R15, R111, -INF , !P3 ;  /* 0xff8000006f0f7808 */ /* 0x000fe40005800000 */
[----:B------:R-:W-:Y:S02]  /*15c40*/  FSEL R6, R107, -INF , !P6 ;  /* 0xff8000006b067808 */ /* 0x000fe40007000000 */
[----:B------:R-:W-:Y:S02]  /*15c50*/  FSEL R21, R106, -INF , !P4 ;  /* 0xff8000006a157808 */ /* 0x000fe40006000000 */
[----:B------:R-:W-:Y:S02]  /*15c60*/  FSEL R34, R34, -INF , P1 ;  /* 0xff80000022227808 */ /* 0x000fe40000800000 */
[CC--:B------:R-:W-:Y:S02]  /*15c70*/  ISETP.GE.AND P6, PT, R2.reuse, R174.reuse, PT ;  /* 0x000000ae0200720c */ /* 0x0c0fe40003fc6270 */
[----:B------:R-:W-:Y:S02]  /*15c80*/  ISETP.GE.AND P3, PT, R113, R174, PT ;  /* 0x000000ae7100720c */ /* 0x000fe40003f66270 */
[-C--:B------:R-:W-:Y:S02]  /*15c90*/  ISETP.GE.AND P1, PT, R109, R172.reuse, PT ;  /* 0x000000ac6d00720c */ /* 0x080fe40003f26270 */
[----:B------:R-:W-:Y:S02]  /*15ca0*/  FSEL R135, R135, -INF , !P0 ;  /* 0xff80000087877808 */ /* 0x000fe40004000000 */
[-C--:B------:R-:W-:Y:S02]  /*15cb0*/  ISETP.GE.AND P4, PT, R2, R172.reuse, PT ;  /* 0x000000ac0200720c */ /* 0x080fe40003f86270 */
[----:B------:R-:W-:Y:S02]  /*15cc0*/  ISETP.GE.AND P0, PT, R104, R172, PT ;  /* 0x000000ac6800720c */ /* 0x000fe40003f06270 */
[----:B------:R-:W-:Y:S02]  /*15cd0*/  FSEL R4, R4, -INF , !P5 ;  /* 0xff80000004047808 */ /* 0x000fe40006800000 */
[----:B------:R-:W-:Y:S02]  /*15ce0*/  FSEL R13, R110, -INF , !P6 ;  /* 0xff8000006e0d7808 */ /* 0x000fe40007000000 */
[----:B------:R-:W-:Y:S02]  /*15cf0*/  FMNMX3.FTZ R2, R3, R6, R21, !PT ;  /* 0x0000000603027276 */ /* 0x000fe40007810015 */
[-C--:B------:R-:W-:Y:S02]  /*15d00*/  ISETP.GE.AND P5, PT, R108, R174.reuse, PT ;  /* 0x000000ae6c00720c */ /* 0x080fe40003fa6270 */
[----:B------:R-:W-:Y:S02]  /*15d10*/  FSEL R193, R193, -INF , !P3 ;  /* 0xff800000c1c17808 */ /* 0x000fe40005800000 */
[----:B------:R-:W-:Y:S02]  /*15d20*/  FSEL R19, R7, -INF , !P1 ;  /* 0xff80000007137808 */ /* 0x000fe40004800000 */
[----:B------:R-:W-:Y:S02]  /*15d30*/  ISETP.GE.AND P3, PT, R9, R174, PT ;  /* 0x000000ae0900720c */ /* 0x000fe40003f66270 */
[----:B------:R-:W-:Y:S02]  /*15d40*/  FSEL R17, R10, -INF , !P0 ;  /* 0xff8000000a117808 */ /* 0x000fe40004000000 */
[----:B------:R-:W-:Y:S02]  /*15d50*/  FSEL R11, R11, -INF , !P4 ;  /* 0xff8000000b0b7808 */ /* 0x000fe40006000000 */
[----:B------:R-:W-:Y:S02]  /*15d60*/  FMNMX3.FTZ R2, R2, R15, R13, !PT ;  /* 0x0000000f02027276 */ /* 0x000fe4000781000d */
[C---:B------:R-:W-:Y:S02]  /*15d70*/  ISETP.GE.AND P4, PT, R0.reuse, R172, PT ;  /* 0x000000ac0000720c */ /* 0x040fe40003f86270 */
[----:B------:R-:W-:Y:S02]  /*15d80*/  ISETP.GE.AND P0, PT, R0, R174, PT ;  /* 0x000000ae0000720c */ /* 0x000fe40003f06270 */
[----:B------:R-:W-:Y:S02]  /*15d90*/  FSEL R119, R119, -INF , !P5 ;  /* 0xff80000077777808 */ /* 0x000fe40006800000 */
[-C--:B------:R-:W-:Y:S02]  /*15da0*/  ISETP.GE.AND P6, PT, R113, R172.reuse, PT ;  /* 0x000000ac7100720c */ /* 0x080fe40003fc6270 */
        /* <DEDUP_REMOVED lines=8> */
[----:B------:R-:W-:Y:S02]  /*15e30*/  FSEL R125, R125, -INF , !P1 ;  /* 0xff8000007d7d7808 */ /* 0x000fe40004800000 */
[----:B------:R-:W-:Y:S02]  /*15e40*/  FMNMX3.FTZ R0, R0, R17, R11, !PT ;  /* 0x0000001100007276 */ /* 0x000fe4000781000b */
[----:B------:R-:W-:Y:S02]  /*15e50*/  FSEL R187, R18, -INF , !P5 ;  /* 0xff80000012bb7808 */ /* 0x000fe40006800000 */
[----:B------:R-:W-:Y:S02]  /*15e60*/  FSEL R183, R183, -INF , !P3 ;  /* 0xff800000b7b77808 */ /* 0x000fe40005800000 */
[C---:B------:R-:W-:Y:S02]  /*15e70*/  ISETP.GE.AND P3, PT, R8.reuse, R174, PT ;  /* 0x000000ae0800720c */ /* 0x040fe40003f66270 */
[----:B------:R-:W-:Y:S02]  /*15e80*/  ISETP.GE.AND P5, PT, R8, R172, PT ;  /* 0x000000ac0800720c */ /* 0x000fe40003fa6270 */
[----:B------:R-:W-:Y:S02]  /*15e90*/  ISETP.GE.AND P6, PT, R12, R174, PT ;  /* 0x000000ae0c00720c */ /* 0x000fe40003fc6270 */
[----:B------:R-:W-:Y:S02]  /*15ea0*/  FMNMX3.FTZ R8, R2, R191, R123, !PT ;  /* 0x000000bf02087276 */ /* 0x000fe4000781007b */
[-C--:B------:R-:W-:Y:S02]  /*15eb0*/  ISETP.GE.AND P0, PT, R112, R172.reuse, PT ;  /* 0x000000ac7000720c */ /* 0x080fe40003f06270 */
[----:B------:R-:W-:Y:S02]  /*15ec0*/  FSEL R121, R121, -INF , !P4 ;  /* 0xff80000079797808 */ /* 0x000fe40006000000 */
[----:B------:R-:W-:Y:S02]  /*15ed0*/  FMNMX3.FTZ R2, R0, R189, R125, !PT ;  /* 0x000000bd00027276 */ /* 0x000fe4000781007d */
[----:B------:R-:W-:Y:S02]  /*15ee0*/  ISETP.GE.AND P1, PT, R12, R172, PT ;  /* 0x000000ac0c00720c */ /* 0x000fe40003f26270 */
[-C--:B------:R-:W-:Y:S02]  /*15ef0*/  ISETP.GE.AND P4, PT, R22, R174.reuse, PT ;  /* 0x000000ae1600720c */ /* 0x080fe40003f86270 */
[----:B------:R-:W-:Y:S02]  /*15f00*/  FSEL R155, R25, -INF , !P3 ;  /* 0xff800000199b7808 */ /* 0x000fe40005800000 */
[-C--:B------:R-:W-:Y:S02]  /*15f10*/  ISETP.GE.AND P3, PT, R20, R174.reuse, PT ;  /* 0x000000ae1400720c */ /* 0x080fe40003f66270 */
[----:B------:R-:W-:Y:S02]  /*15f20*/  FSEL R181, R24, -INF , !P6 ;  /* 0xff80000018b57808 */ /* 0x000fe40007000000 */
[----:B------:R-:W-:Y:S02]  /*15f30*/  FMNMX3.FTZ R0, R8, R185, R183, !PT ;  /* 0x000000b908007276 */ /* 0x000fe400078100b7 */
[----:B------:R-:W-:Y:S02]  /*15f40*/  FSEL R186, R23, -INF , !P0 ;  /* 0xff80000017ba7808 */ /* 0x000fe40004000000 */
[----:B------:R-:W-:Y:S02]  /*15f50*/  FMNMX3.FTZ R9, R2, R187, R121, !PT ;  /* 0x000000bb02097276 */ /* 0x000fe40007810079 */
        /* <DEDUP_REMOVED lines=15> */
[-C--:B------:R-:W-:Y:S01]  /*16050*/  ISETP.GE.AND P3, PT, R16, R172.reuse, PT ;  /* 0x000000ac1000720c */ /* 0x080fe20003f66270 */
[----:B------:R-:W-:Y:S01]  /*16060*/  LDSM.16.MT88.4 R28, [R145+0x8000] ;  /* 0x00800000911c783b */ /* 0x000fe20000004200 */
[----:B------:R-:W-:Y:S02]  /*16070*/  ISETP.GE.AND P5, PT, R5, R172, PT ;  /* 0x000000ac0500720c */ /* 0x000fe40003fa6270 */
        /* <DEDUP_REMOVED lines=18> */
[----:B------:R-:W-:Y:S04]  /*161a0*/  FSEL R188, R188, RZ, P0 ;  /* 0x000000ffbcbc7208 */ /* 0x000fe80000000000 */
[----:B------:R-:W-:Y:S01]  /*161b0*/  FSEL R190, R190, RZ, P1 ;  /* 0x000000ffbebe7208 */ /* 0x000fe20000800000 */
[-CC-:B------:R-:W-:Y:S01]  /*161c0*/  FFMA.FTZ R116, R4, R105.reuse, -R188.reuse ;  /* 0x0000006904747223 */ /* 0x180fe200000108bc */
[----:B------:R-:W-:Y:S01]  /*161d0*/  FSEL R4, R0, RZ, P0 ;  /* 0x000000ff00047208 */ /* 0x000fe20000000000 */
[-CC-:B------:R-:W-:Y:S01]  /*161e0*/  FFMA.FTZ R115, R19, R105.reuse, -R188.reuse ;  /* 0x0000006913737223 */ /* 0x180fe200000108bc */
[-C--:B------:R-:W-:Y:S01]  /*161f0*/  FFMA.FTZ R112, R17, R105.reuse, -R188 ;  /* 0x0000006911707223 */ /* 0x080fe200000108bc */
[-CC-:B------:R-:W-:Y:S01]  /*16200*/  FFMA.FTZ R114, R15, R105.reuse, -R190.reuse ;  /* 0x000000690f727223 */ /* 0x180fe200000108be */
[-CC-:B------:R-:W-:Y:S01]  /*16210*/  FFMA.FTZ R107, R13, R105.reuse, -R190.reuse ;  /* 0x000000690d6b7223 */ /* 0x180fe200000108be */
[-CC-:B------:R-:W-:Y:S01]  /*16220*/  FFMA.FTZ R118, R6, R105.reuse, -R190.reuse ;  /* 0x0000006906767223 */ /* 0x180fe200000108be */
[----:B------:R-:W1:Y:S01]  /*16230*/  LDSM.16.MT88.4 R12, [R147+0x8000] ;  /* 0x00800000930c783b */ /* 0x000e620000004200 */
[----:B------:R-:W-:Y:S01]  /*16240*/  FSEL R6, R2, RZ, P1 ;  /* 0x000000ff02067208 */ /* 0x000fe20000800000 */
[----:B------:R-:W-:Y:S01]  /*16250*/  FADD.FTZ R4, -R4, R101 ;  /* 0x0000006504047221 */ /* 0x000fe20000010100 */
[-C--:B------:R-:W-:Y:S01]  /*16260*/  FFMA.FTZ R117, R21, R105.reuse, -R190 ;  /* 0x0000006915757223 */ /* 0x080fe200000108be */
[-C--:B------:R-:W-:Y:S01]  /*16270*/  FFMA.FTZ R113, R11, R105.reuse, -R188 ;  /* 0x000000690b717223 */ /* 0x080fe200000108bc */
[----:B------:R-:W-:Y:S01]  /*16280*/  MUFU.EX2 R118, R118 ;  /* 0x0000007600767308 */ /* 0x000fe20000000800 */
[----:B------:R-:W-:Y:S01]  /*16290*/  FADD.FTZ R6, -R6, R3 ;  /* 0x0000000306067221 */ /* 0x000fe20000010100 */
[C---:B------:R-:W-:Y:S01]  /*162a0*/  FMUL.FTZ R3, R105.reuse, R4 ;  /* 0x0000000469037220 */ /* 0x040fe20000410000 */
[----:B------:R-:W2:Y:S07]  /*162b0*/  LDSM.16.MT88.4 R20, [R146+0x8000] ;  /* 0x008000009214783b */ /* 0x000eae0000004200 */
[----:B------:R-:W3:Y:S01]  /*162c0*/  MUFU.EX2 R117, R117 ;  /* 0x0000007500757308 */ /* 0x000ee20000000800 */
[----:B------:R-:W-:Y:S01]  /*162d0*/  FMUL.FTZ R8, R105, R6 ;  /* 0x0000000669087220 */ /* 0x000fe20000410000 */
        /* <DEDUP_REMOVED lines=11> */
[-CC-:B------:R-:W-:Y:S01]  /*16390*/  FFMA.FTZ R194, R183, R105.reuse, -R190.reuse ;  /* 0x00000069b7c27223 */ /* 0x180fe200000108be */
[----:B---3--:R-:W-:Y:S01]  /*163a0*/  F2FP.F16.F32.PACK_AB R108, R117, R118 ;  /* 0x00000076756c723e */ /* 0x008fe200000000ff */
[-C--:B------:R-:W-:Y:S07]  /*163b0*/  FFMA.FTZ R192, R155, R105.reuse, -R190 ;  /* 0x000000699bc07223 */ /* 0x080fee00000108be */
[----:B------:R-:W3:Y:S01]  /*163c0*/  MUFU.EX2 R107, R107 ;  /* 0x0000006b006b7308 */ /* 0x000ee20000000800 */
[--C-:B------:R-:W-:Y:S01]  /*163d0*/  FFMA.FTZ R135, R135, R105, -R188.reuse ;  /* 0x0000006987877223 */ /* 0x100fe200000108bc */
[C---:B----4-:R-:W-:Y:S01]  /*163e0*/  FMUL.FTZ R6, R3.reuse, R98 ;  /* 0x0000006203067220 */ /* 0x050fe20000410000 */
[C---:B------:R-:W-:Y:S07]  /*163f0*/  FMUL.FTZ R7, R3.reuse, R99 ;  /* 0x0000006303077220 */ /* 0x040fee0000410000 */
[----:B------:R-:W-:Y:S01]  /*16400*/  MUFU.EX2 R116, R116 ;  /* 0x0000007400747308 */ /* 0x000fe20000000800 */
[----:B------:R-:W-:Y:S01]  /*16410*/  FMUL.FTZ R10, R3, R94 ;  /* 0x0000005e030a7220 */ /* 0x000fe20000410000 */
[C---:B-----5:R-:W-:Y:S01]  /*16420*/  FMUL.FTZ R4, R101.reuse, R96 ;  /* 0x0000006065047220 */ /* 0x060fe20000410000 */
[C---:B------:R-:W-:Y:S07]  /*16430*/  FMUL.FTZ R5, R101.reuse, R97 ;  /* 0x0000006165057220 */ /* 0x040fee0000410000 */
[----:B------:R-:W4:Y:S01]  /*16440*/  MUFU.EX2 R115, R115 ;  /* 0x0000007300737308 */ /* 0x000f220000000800 */
[C---:B------:R-:W-:Y:S01]  /*16450*/  FMUL.FTZ R8, R101.reuse, R92 ;  /* 0x0000005c65087220 */ /* 0x040fe20000410000 */
[----:B------:R-:W-:Y:S01]  /*16460*/  FMUL.FTZ R9, R101, R93 ;  /* 0x0000005d65097220 */ /* 0x000fe20000410000 */
        /* <DEDUP_REMOVED lines=11> */
[----:B----4-:R-:W-:Y:S01]  /*16520*/  F2FP.F16.F32.PACK_AB R109, R115, R116 ;  /* 0x00000074736d723e */ /* 0x010fe200000000ff */
[----:B------:R-:W-:Y:S01]  /*16530*/  FMUL.FTZ R27, R3, R79 ;  /* 0x0000004f031b7220 */ /* 0x000fe20000410000 */
[C---:B------:R-:W-:Y:S01]  /*16540*/  FMUL.FTZ R32, R101.reuse, R68 ;  /* 0x0000004465207220 */ /* 0x040fe20000410000 */
[----:B------:R-:W-:Y:S01]  /*16550*/  FMUL.FTZ R33, R101, R69 ;  /* 0x0000004565217220 */ /* 0x000fe20000410000 */
[C---:B------:R-:W-:Y:S01]  /*16560*/  FMUL.FTZ R34, R3.reuse, R70 ;  /* 0x0000004603227220 */ /* 0x040fe20000410000 */
[----:B------:R-:W-:Y:S01]  /*16570*/  FMUL.FTZ R35, R3, R71 ;  /* 0x0000004703237220 */ /* 0x000fe20000410000 */
[----:B------:R-:W-:Y:S01]  /*16580*/  FMUL.FTZ R36, R101, R36 ;  /* 0x0000002465247220 */ /* 0x000fe20000410000 */
[----:B------:R-:W-:Y:S01]  /*16590*/  LDSM.16.MT88.4 R68, [R146+0xa000] ;  /* 0x00a000009244783b */ /* 0x000fe20000004200 */
[----:B---3--:R-:W-:Y:S01]  /*165a0*/  F2FP.F16.F32.PACK_AB R111, R113, R112 ;  /* 0x00000070716f723e */ /* 0x008fe200000000ff */
[----:B------:R-:W-:Y:S01]  /*165b0*/  FMUL.FTZ R37, R101, R37 ;  /* 0x0000002565257220 */ /* 0x000fe20000410000 */
[C---:B------:R-:W-:Y:S01]  /*165c0*/  FMUL.FTZ R38, R3.reuse, R38 ;  /* 0x0000002603267220 */ /* 0x040fe20000410000 */
[----:B------:R-:W-:Y:S01]  /*165d0*/  FMUL.FTZ R39, R3, R39 ;  /* 0x0000002703277220 */ /* 0x000fe20000410000 */
[C---:B------:R-:W-:Y:S01]  /*165e0*/  FMUL.FTZ R40, R101.reuse, R40 ;  /* 0x0000002865287220 */ /* 0x040fe20000410000 */
[----:B------:R-:W-:Y:S01]  /*165f0*/  FMUL.FTZ R41, R101, R41 ;  /* 0x0000002965297220 */ /* 0x000fe20000410000 */
[----:B------:R-:W-:Y:S01]  /*16600*/  FMUL.FTZ R42, R3, R42 ;  /* 0x0000002a032a7220 */ /* 0x000fe20000410000 */
[C---:B-1----:R-:W-:Y:S01]  /*16610*/  HMMA.16816.F32 R4, R108.reuse, R12, R4 ;  /* 0x0000000c6c04723c */ /* 0x042fe20000001804 */
[----:B------:R-:W-:Y:S01]  /*16620*/  LDSM.16.MT88.4 R76, [R146+0x8800] ;  /* 0x00880000924c783b */ /* 0x000fe20000004200 */
[----:B------:R-:W-:Y:S03]  /*16630*/  MUFU.EX2 R194, R194 ;  /* 0x000000c200c27308 */ /* 0x000fe60000000800 */
[C---:B------:R-:W-:Y:S01]  /*16640*/  FMUL.FTZ R12, R101.reuse, R88 ;  /* 0x00000058650c7220 */ /* 0x040fe20000410000 */
[----:B------:R-:W-:Y:S01]  /*16650*/  FMUL.FTZ R13, R101, R89 ;  /* 0x00000059650d7220 */ /* 0x000fe20000410000 */
[C---:B------:R-:W-:Y:S01]  /*16660*/  FMUL.FTZ R43, R3.reuse, R43 ;  /* 0x0000002b032b7220 */ /* 0x040fe20000410000 */
[C---:B------:R-:W-:Y:S04]  /*16670*/  HMMA.16816.F32 R8, R108.reuse, R14, R8 ;  /* 0x0000000e6c08723c */ /* 0x040fe80000001808 */
        /* <DEDUP_REMOVED lines=10> */
[C---:B--2---:R-:W-:Y:S01]  /*16720*/  HMMA.16816.F32 R12, R108.reuse, R20, R12 ;  /* 0x000000146c0c723c */ /* 0x044fe2000000180c */
[----:B------:R-:W-:Y:S02]  /*16730*/  MUFU.EX2 R192, R192 ;  /* 0x000000c000c07308 */ /* 0x000fe40000000800 */
[C---:B------:R-:W-:Y:S01]  /*16740*/  FMUL.FTZ R20, R101.reuse, R80 ;  /* 0x0000005065147220 */ /* 0x040fe20000410000 */
[C---:B------:R-:W-:Y:S01]  /*16750*/  FMUL.FTZ R21, R101.reuse, R81 ;  /* 0x0000005165157220 */ /* 0x040fe20000410000 */
[----:B------:R-:W-:Y:S01]  /*16760*/  FMUL.FTZ R49, R101, R49 ;  /* 0x0000003165317220 */ /* 0x000fe20000410000 */
[C---:B------:R-:W-:Y:S01]  /*16770*/  FMUL.FTZ R50, R3.reuse, R50 ;  /* 0x0000003203327220 */ /* 0x040fe20000410000 */
[C---:B------:R-:W-:Y:S01]  /*16780*/  FMUL.FTZ R51, R3.reuse, R51 ;  /* 0x0000003303337220 */ /* 0x040fe20000410000 */
[C---:B------:R-:W-:Y:S03]  /*16790*/  HMMA.16816.F32 R16, R108.reuse, R22, R16 ;  /* 0x000000166c10723c */ /* 0x040fe60000001810 */
[----:B------:R-:W1:Y:S01]  /*167a0*/  MUFU.EX2 R126, R126 ;  /* 0x0000007e007e7308 */ /* 0x000e620000000800 */
[C---:B------:R-:W-:Y:S01]  /*167b0*/  FMUL.FTZ R22, R3.reuse, R82 ;  /* 0x0000005203167220 */ /* 0x040fe20000410000 */
[----:B------:R-:W-:Y:S01]  /*167c0*/  FMUL.FTZ R23, R3, R83 ;  /* 0x0000005303177220 */ /* 0x000fe20000410000 */
[C---:B------:R-:W-:Y:S01]  /*167d0*/  FMUL.FTZ R52, R101.reuse, R52 ;  /* 0x0000003465347220 */ /* 0x040fe20000410000 */
[----:B------:R-:W2:Y:S01]  /*167e0*/  LDSM.16.MT88.4 R80, [R144+0x8000] ;  /* 0x008000009050783b */ /* 0x000ea20000004200 */
[----:B------:R-:W-:Y:S01]  /*167f0*/  FMUL.FTZ R53, R101, R53 ;  /* 0x0000003565357220 */ /* 0x000fe20000410000 */
[C---:B------:R-:W-:Y:S01]  /*16800*/  FMUL.FTZ R54, R3.reuse, R54 ;  /* 0x0000003603367220 */ /* 0x040fe20000410000 */
[----:B------:R-:W-:Y:S01]  /*16810*/  FMUL.FTZ R55, R3, R55 ;  /* 0x0000003703377220 */ /* 0x000fe20000410000 */
[C---:B------:R-:W-:Y:S01]  /*16820*/  FMUL.FTZ R56, R101.reuse, R56 ;  /* 0x0000003865387220 */ /* 0x040fe20000410000 */
[C---:B------:R-:W-:Y:S01]  /*16830*/  HMMA.16816.F32 R20, R108.reuse, R28, R20 ;  /* 0x0000001c6c14723c */ /* 0x040fe20000001814 */
[----:B------:R-:W-:Y:S02]  /*16840*/  MUFU.EX2 R135, R135 ;  /* 0x0000008700877308 */ /* 0x000fe40000000800 */
[C---:B------:R-:W-:Y:S01]  /*16850*/  FMUL.FTZ R28, R101.reuse, R72 ;  /* 0x00000048651c7220 */ /* 0x040fe20000410000 */
[C---:B------:R-:W-:Y:S01]  /*16860*/  FMUL.FTZ R29, R101.reuse, R73 ;  /* 0x00000049651d7220 */ /* 0x040fe20000410000 */
[----:B------:R-:W-:Y:S01]  /*16870*/  FMUL.FTZ R57, R101, R57 ;  /* 0x0000003965397220 */ /* 0x000fe20000410000 */
[C---:B------:R-:W-:Y:S01]  /*16880*/  FMUL.FTZ R58, R3.reuse, R58 ;  /* 0x0000003a033a7220 */ /* 0x040fe20000410000 */
[C---:B------:R-:W-:Y:S01]  /*16890*/  FMUL.FTZ R59, R3.reuse, R59 ;  /* 0x0000003b033b7220 */ /* 0x040fe20000410000 */
[C---:B------:R-:W-:Y:S03]  /*168a0*/  HMMA.16816.F32 R24, R108.reuse, R30, R24 ;  /* 0x0000001e6c18723c */ /* 0x040fe60000001818 */
[----:B------:R-:W-:Y:S01]  /*168b0*/  MUFU.EX2 R123, R191 ;  /* 0x000000bf007b7308 */ /* 0x000fe20000000800 */
[C---:B------:R-:W-:Y:S01]  /*168c0*/  FMUL.FTZ R30, R3.reuse, R74 ;  /* 0x0000004a031e7220 */ /* 0x040fe20000410000 */
[----:B------:R-:W-:Y:S01]  /*168d0*/  FMUL.FTZ R31, R3, R75 ;  /* 0x0000004b031f7220 */ /* 0x000fe20000410000 */
[C---:B------:R-:W-:Y:S01]  /*168e0*/  FMUL.FTZ R60, R101.reuse, R60 ;  /* 0x0000003c653c7220 */ /* 0x040fe20000410000 */
[----:B------:R-:W3:Y:S01]  /*168f0*/  LDSM.16.MT88.4 R72, [R147+0xa000] ;  /* 0x00a000009348783b */ /* 0x000ee20000004200 */
[----:B------:R-:W-:Y:S01]  /*16900*/  FMUL.FTZ R61, R101, R61 ;  /* 0x0000003d653d7220 */ /* 0x000fe20000410000 */
[C---:B------:R-:W-:Y:S01]  /*16910*/  FMUL.FTZ R62, R3.reuse, R62 ;  /* 0x0000003e033e7220 */ /* 0x040fe20000410000 */
[----:B------:R-:W-:Y:S03]  /*16920*/  FMUL.FTZ R63, R3, R63 ;  /* 0x0000003f033f7220 */ /* 0x000fe60000410000 */
[----:B------:R-:W-:Y:S01]  /*16930*/  MUFU.EX2 R122, R122 ;  /* 0x0000007a007a7308 */ /* 0x000fe20000000800 */
[C---:B------:R-:W-:Y:S01]  /*16940*/  FMUL.FTZ R64, R101.reuse, R64 ;  /* 0x0000004065407220 */ /* 0x040fe20000410000 */
[----:B------:R-:W-:Y:S01]  /*16950*/  FMUL.FTZ R65, R101, R65 ;  /* 0x0000004165417220 */ /* 0x000fe20000410000 */
[C---:B------:R-:W-:Y:S07]  /*16960*/  FMUL.FTZ R66, R3.reuse, R66 ;  /* 0x0000004203427220 */ /* 0x040fee0000410000 */
[----:B------:R-:W-:Y:S01]  /*16970*/  MUFU.EX2 R125, R189 ;  /* 0x000000bd007d7308 */ /* 0x000fe20000000800 */
[----:B------:R-:W-:Y:S01]  /*16980*/  FMUL.FTZ R67, R3, R67 ;  /* 0x0000004303437220 */ /* 0x000fe20000410000 */
[-C--:B------:R-:W-:Y:S01]  /*16990*/  FFMA.FTZ R186, R186, R105.reuse, -R188 ;  /* 0x00000069baba7223 */ /* 0x080fe200000108bc */
[-CC-:B------:R-:W-:Y:S07]  /*169a0*/  FFMA.FTZ R185, R185, R105.reuse, -R190.reuse ;  /* 0x00000069b9b97223 */ /* 0x180fee00000108be */
[----:B------:R-:W4:Y:S01]  /*169b0*/  MUFU.EX2 R124, R124 ;  /* 0x0000007c007c7308 */ /* 0x000f220000000800 */
[-CC-:B------:R-:W-:Y:S01]  /*169c0*/  FFMA.FTZ R181, R181, R105.reuse, -R190.reuse ;  /* 0x00000069b5b57223 */ /* 0x180fe200000108be */
[-CC-:B------:R-:W-:Y:S01]  /*169d0*/  FFMA.FTZ R134, R134, R105.reuse, -R190.reuse ;  /* 0x0000006986867223 */ /* 0x180fe200000108be */
[-C--:B------:R-:W-:Y:S07]  /*169e0*/  FFMA.FTZ R131, R131, R105.reuse, -R190 ;  /* 0x0000006983837223 */ /* 0x080fee00000108be */
[----:B------:R-:W-:Y:S01]  /*169f0*/  MUFU.EX2 R183, R185 ;  /* 0x000000b900b77308 */ /* 0x000fe20000000800 */
[-CC-:B------:R-:W-:Y:S01]  /*16a00*/  FFMA.FTZ R127, R127, R105.reuse, -R188.reuse ;  /* 0x000000697f7f7223 */ /* 0x180fe200000108bc */
[-CC-:B------:R-:W-:Y:S01]  /*16a10*/  FFMA.FTZ R128, R128, R105.reuse, -R188.reuse ;  /* 0x0000006980807223 */ /* 0x180fe200000108bc */
[-C--:B------:R-:W-:Y:S07]  /*16a20*/  FFMA.FTZ R106, R106, R105.reuse, -R188 ;  /* 0x000000696a6a7223 */ /* 0x080fee00000108bc */
[----:B------:R-:W-:Y:S01]  /*16a30*/  MUFU.EX2 R155, R181 ;  /* 0x000000b5009b7308 */ /* 0x000fe20000000800 */
[C---:B--2---:R-:W-:Y:S09]  /*16a40*/  HMMA.16816.F32 R28, R108.reuse, R80, R28 ;  /* 0x000000506c1c723c */ /* 0x044ff2000000181c */
[----:B------:R-:W-:Y:S01]  /*16a50*/  MUFU.EX2 R186, R186 ;  /* 0x000000ba00ba7308 */ /* 0x000fe20000000800 */
[-CC-:B------:R-:W-:Y:S01]  /*16a60*/  FFMA.FTZ R80, R133, R105.reuse, -R190.reuse ;  /* 0x0000006985507223 */ /* 0x180fe200000108be */
[----:B------:R-:W-:Y:S01]  /*16a70*/  FFMA.FTZ R190, R132, R105, -R190 ;  /* 0x0000006984be7223 */ /* 0x000fe200000108be */
[----:B------:R-:W-:Y:S07]  /*16a80*/  FFMA.FTZ R118, R101, R184, R118 ;  /* 0x000000b865767223 */ /* 0x000fee0000010076 */
[----:B------:R-:W-:Y:S01]  /*16a90*/  MUFU.EX2 R121, R187 ;  /* 0x000000bb00797308 */ /* 0x000fe20000000800 */
[C---:B------:R-:W-:Y:S09]  /*16aa0*/  HMMA.16816.F32 R32, R108.reuse, R82, R32 ;  /* 0x000000526c20723c */ /* 0x040ff20000001820 */
[----:B------:R-:W2:Y:S01]  /*16ab0*/  MUFU.EX2 R120, R120 ;  /* 0x0000007800787308 */ /* 0x000ea20000000800 */
[----:B------:R-:W-:Y:S01]  /*16ac0*/  FFMA.FTZ R116, R3, R182, R116 ;  /* 0x000000b603747223 */ /* 0x000fe20000010074 */
[----:B------:R-:W-:Y:S01]  /*16ad0*/  ISETP.GT.AND P0, PT, R179, R152, PT ;  /* 0x00000098b300720c */ /* 0x000fe20003f04270 */
[----:B------:R-:W-:Y:S07]  /*16ae0*/  FADD.FTZ R117, R117, R118 ;  /* 0x0000007675757221 */ /* 0x000fee0000010000 */
[----:B------:R-:W-:Y:S01]  /*16af0*/  MUFU.EX2 R101, R134 ;  /* 0x0000008600657308 */ /* 0x000fe20000000800 */
[----:B------:R-:W-:Y:S01]  /*16b00*/  FADD.FTZ R115, R115, R116 ;  /* 0x0000007473737221 */ /* 0x000fe20000010000 */
[----:B------:R-:W-:Y:S01]  /*16b10*/  FADD.FTZ R114, R114, R117 ;  /* 0x0000007572727221 */ /* 0x000fe20000010000 */
[C---:B---3--:R-:W-:Y:S07]  /*16b20*/  HMMA.16816.F32 R36, R108.reuse, R72, R36 ;  /* 0x000000486c24723c */ /* 0x048fee0000001824 */
[----:B------:R-:W-:Y:S01]  /*16b30*/  MUFU.EX2 R131, R131 ;  /* 0x0000008300837308 */ /* 0x000fe20000000800 */
[----:B------:R-:W-:Y:S09]  /*16b40*/  FADD.FTZ R114, R107, R114 ;  /* 0x000000726b727221 */ /* 0x000ff20000010000 */
[----:B------:R-:W3:Y:S01]  /*16b50*/  MUFU.EX2 R190, R190 ;  /* 0x000000be00be7308 */ /* 0x000ee20000000800 */
[C---:B------:R-:W-:Y:S01]  /*16b60*/  HMMA.16816.F32 R40, R108.reuse, R74, R40 ;  /* 0x0000004a6c28723c */ /* 0x040fe20000001828 */
[----:B------:R-:W5:Y:S08]  /*16b70*/  LDSM.16.MT88.4 R72, [R145+0xa000] ;  /* 0x00a000009148783b */ /* 0x000f700000004200 */
[----:B------:R-:W-:Y:S10]  /*16b80*/  MUFU.EX2 R127, R127 ;  /* 0x0000007f007f7308 */ /* 0x000ff40000000800 */
[----:B------:R-:W3:Y:S01]  /*16b90*/  MUFU.EX2 R128, R128 ;  /* 0x0000008000807308 */ /* 0x000ee20000000800 */
[C---:B------:R-:W-:Y:S09]  /*16ba0*/  HMMA.16816.F32 R44, R108.reuse, R68, R44 ;  /* 0x000000446c2c723c */ /* 0x040ff2000000182c */
[----:B------:R-:W-:Y:S01]  /*16bb0*/  MUFU.EX2 R133, R106 ;  /* 0x0000006a00857308 */ /* 0x000fe20000000800 */
[C---:B------:R-:W-:Y:S01]  /*16bc0*/  HMMA.16816.F32 R48, R108.reuse, R70, R48 ;  /* 0x000000466c30723c */ /* 0x040fe20000001830 */
[----:B------:R-:W1:Y:S07]  /*16bd0*/  LDSM.16.MT88.4 R68, [R144+0xa000] ;  /* 0x00a000009044783b */ /* 0x000e6e0000004200 */
[C---:B-----5:R-:W-:Y:S08]  /*16be0*/  HMMA.16816.F32 R52, R108.reuse, R72, R52 ;  /* 0x000000486c34723c */ /* 0x060ff00000001834 */
[C---:B------:R-:W-:Y:S01]  /*16bf0*/  HMMA.16816.F32 R56, R108.reuse, R74, R56 ;  /* 0x0000004a6c38723c */ /* 0x040fe20000001838 */
[----:B------:R-:W5:Y:S07]  /*16c00*/  LDSM.16.MT88.4 R72, [R147+0x8800] ;  /* 0x008800009348783b */ /* 0x000f6e0000004200 */
[C---:B-1----:R-:W-:Y:S03]  /*16c10*/  HMMA.16816.F32 R60, R108.reuse, R68, R60 ;  /* 0x000000446c3c723c */ /* 0x042fe6000000183c */
[----:B------:R-:W-:Y:S01]  /*16c20*/  F2FP.F16.F32.PACK_AB R68, R126, R119 ;  /* 0x000000777e44723e */ /* 0x000fe200000000ff */
[----:B------:R-:W-:Y:S01]  /*16c30*/  FADD.FTZ R119, R119, R114 ;  /* 0x0000007277777221 */ /* 0x000fe20000010000 */
[----:B----4-:R-:W-:Y:S03]  /*16c40*/  F2FP.F16.F32.PACK_AB R69, R124, R125 ;  /* 0x0000007d7c45723e */ /* 0x010fe600000000ff */
[----:B------:R-:W-:Y:S03]  /*16c50*/  HMMA.16816.F32 R64, R108, R70, R64 ;  /* 0x000000466c40723c */ /* 0x000fe60000001840 */
[----:B------:R-:W-:Y:S01]  /*16c60*/  F2FP.F16.F32.PACK_AB R70, R122, R123 ;  /* 0x0000007b7a46723e */ /* 0x000fe200000000ff */
[----:B------:R-:W-:Y:S01]  /*16c70*/  FADD.FTZ R126, R126, R119 ;  /* 0x000000777e7e7221 */ /* 0x000fe20000010000 */
[----:B--2---:R-:W-:Y:S02]  /*16c80*/  F2FP.F16.F32.PACK_AB R71, R120, R121 ;  /* 0x000000797847723e */ /* 0x004fe400000000ff */
[----:B---3--:R-:W-:Y:S01]  /*16c90*/  F2FP.F16.F32.PACK_AB R110, R190, R131 ;  /* 0x00000083be6e723e */ /* 0x008fe200000000ff */
[----:B------:R-:W-:Y:S01]  /*16ca0*/  FADD.FTZ R123, R123, R126 ;  /* 0x0000007e7b7b7221 */ /* 0x000fe20000010000 */
[----:B------:R-:W-:Y:S03]  /*16cb0*/  F2FP.F16.F32.PACK_AB R109, R128, R127 ;  /* 0x0000007f806d723e */ /* 0x000fe600000000ff */
[----:B------:R-:W-:Y:S01]  /*16cc0*/  FADD.FTZ R122, R122, R123 ;  /* 0x0000007b7a7a7221 */ /* 0x000fe20000010000 */
[C---:B-----5:R-:W-:Y:S08]  /*16cd0*/  HMMA.16816.F32 R4, R68.reuse, R72, R4 ;  /* 0x000000484404723c */ /* 0x060ff00000001804 */
[C---:B------:R-:W-:Y:S01]  /*16ce0*/  HMMA.16816.F32 R8, R68.reuse, R74, R8 ;  /* 0x0000004a4408723c */ /* 0x040fe20000001808 */
[----:B------:R-:W1:Y:S07]  /*16cf0*/  LDSM.16.MT88.4 R72, [R145+0x8800] ;  /* 0x008800009148783b */ /* 0x000e6e0000004200 */
[C---:B------:R-:W-:Y:S08]  /*16d00*/  HMMA.16816.F32 R12, R68.reuse, R76, R12 ;  /* 0x0000004c440c723c */ /* 0x040ff0000000180c */
        /* <DEDUP_REMOVED lines=19> */
[----:B------:R-:W2:Y:S02]  /*16e40*/  LDSM.16.MT88.4 R76, [R146+0x9000] ;  /* 0x00900000924c783b */ /* 0x000ea40000004200 */
[-CC-:B------:R-:W-:Y:S01]  /*16e50*/  FFMA.FTZ R69, R129, R105.reuse, -R188.reuse ;  /* 0x0000006981457223 */ /* 0x180fe200000108bc */
[--C-:B------:R-:W-:Y:S01]  /*16e60*/  FFMA.FTZ R129, R130, R105, -R188.reuse ;  /* 0x0000006982817223 */ /* 0x100fe200000108bc */
[----:B------:R-:W-:Y:S01]  /*16e70*/  F2FP.F16.F32.PACK_AB R68, R194, R183 ;  /* 0x000000b7c244723e */ /* 0x000fe200000000ff */
[----:B------:R-:W-:Y:S01]  /*16e80*/  FFMA.FTZ R188, R104, R105, -R188 ;  /* 0x0000006968bc7223 */ /* 0x000fe200000108bc */
[----:B------:R3:W-:Y:S01]  /*16e90*/  MUFU.EX2 R130, R69 ;  /* 0x0000004500827308 */ /* 0x0007e20000000800 */
[----:B------:R-:W-:Y:S01]  /*16ea0*/  F2FP.F16.F32.PACK_AB R70, R192, R155 ;  /* 0x0000009bc046723e */ /* 0x000fe200000000ff */
[----:B------:R-:W-:Y:S08]  /*16eb0*/  FADD.FTZ R183, R183, R122 ;  /* 0x0000007ab7b77221 */ /* 0x000ff00000010000 */
[----:B------:R-:W4:Y:S01]  /*16ec0*/  MUFU.EX2 R129, R129 ;  /* 0x0000008100817308 */ /* 0x000f220000000800 */
[----:B------:R-:W-:Y:S09]  /*16ed0*/  FADD.FTZ R194, R194, R183 ;  /* 0x000000b7c2c27221 */ /* 0x000ff20000010000 */
[----:B------:R-:W5:Y:S01]  /*16ee0*/  MUFU.EX2 R104, R80 ;  /* 0x0000005000687308 */ /* 0x000f620000000800 */
[----:B------:R-:W-:Y:S09]  /*16ef0*/  FADD.FTZ R155, R155, R194 ;  /* 0x000000c29b9b7221 */ /* 0x000ff20000010000 */
[----:B------:R-:W2:Y:S01]  /*16f00*/  MUFU.EX2 R188, R188 ;  /* 0x000000bc00bc7308 */ /* 0x000ea20000000800 */
[----:B---3--:R-:W-:Y:S02]  /*16f10*/  F2FP.F16.F32.PACK_AB R69, R186, R135 ;  /* 0x00000087ba45723e */ /* 0x008fe400000000ff */
[----:B----4-:R-:W-:Y:S02]  /*16f20*/  F2FP.F16.F32.PACK_AB R71, R129, R130 ;  /* 0x000000828147723e */ /* 0x010fe400000000ff */
[----:B-----5:R-:W-:Y:S05]  /*16f30*/  F2FP.F16.F32.PACK_AB R108, R101, R104 ;  /* 0x00000068656c723e */ /* 0x020fea00000000ff */
[C---:B-1----:R-:W-:Y:S03]  /*16f40*/  HMMA.16816.F32 R4, R68.reuse, R72, R4 ;  /* 0x000000484404723c */ /* 0x042fe60000001804 */
[----:B--2---:R-:W-:Y:S05]  /*16f50*/  F2FP.F16.F32.PACK_AB R111, R188, R133 ;  /* 0x00000085bc6f723e */ /* 0x004fea00000000ff */
        /* <DEDUP_REMOVED lines=22> */
[----:B------:R-:W2:Y:S07]  /*170c0*/  LDSM.16.MT88.4 R68, [R144+0x9800] ;  /* 0x009800009044783b */ /* 0x000eae0000004200 */
[C---:B------:R-:W-:Y:S01]  /*170d0*/  HMMA.16816.F32 R96, R108.reuse, R92, R4 ;  /* 0x0000005c6c60723c */ /* 0x040fe20000001804 */
[----:B------:R-:W3:Y:S07]  /*170e0*/  LDSM.16.MT88.4 R4, [R147+0xb800] ;  /* 0x00b800009304783b */ /* 0x000eee0000004200 */
[C---:B------:R-:W-:Y:S01]  /*170f0*/  HMMA.16816.F32 R92, R108.reuse, R94, R8 ;  /* 0x0000005e6c5c723c */ /* 0x040fe20000001808 */
[----:B------:R-:W4:Y:S07]  /*17100*/  LDSM.16.MT88.4 R8, [R146+0xb800] ;  /* 0x00b800009208783b */ /* 0x000f2e0000004200 */
[C---:B------:R-:W-:Y:S01]  /*17110*/  HMMA.16816.F32 R88, R108.reuse, R84, R12 ;  /* 0x000000546c58723c */ /* 0x040fe2000000180c */
[----:B------:R-:W5:Y:S07]  /*17120*/  LDSM.16.MT88.4 R12, [R145+0xb800] ;  /* 0x00b80000910c783b */ /* 0x000f6e0000004200 */
[C---:B------:R-:W-:Y:S03]  /*17130*/  HMMA.16816.F32 R84, R108.reuse, R86, R16 ;  /* 0x000000566c54723c */ /* 0x040fe60000001810 */
        /* <DEDUP_REMOVED lines=12> */
[C---:B---3--:R-:W-:Y:S08]  /*17200*/  HMMA.16816.F32 R36, R108.reuse, R4, R36 ;  /* 0x000000046c24723c */ /* 0x048ff00000001824 */
[C---:B------:R-:W-:Y:S01]  /*17210*/  HMMA.16816.F32 R40, R108.reuse, R6, R40 ;  /* 0x000000066c28723c */ /* 0x040fe20000001828 */
[----:B------:R-:W1:Y:S07]  /*17220*/  LDSM.16.MT88.4 R4, [R144+0xb800] ;  /* 0x00b800009004783b */ /* 0x000e6e0000004200 */
[C---:B----4-:R-:W-:Y:S03]  /*17230*/  HMMA.16816.F32 R44, R108.reuse, R8, R44 ;  /* 0x000000086c2c723c */ /* 0x050fe6000000182c */
[----:B------:R-:W-:Y:S01]  /*17240*/  FADD.FTZ R8, R130, R3 ;  /* 0x0000000382087221 */ /* 0x000fe20000010000 */
[----:B------:R-:W-:Y:S03]  /*17250*/  FADD.FTZ R3, R192, R155 ;  /* 0x0000009bc0037221 */ /* 0x000fe60000010000 */
[----:B------:R-:W-:Y:S01]  /*17260*/  FADD.FTZ R8, R129, R8 ;  /* 0x0000000881087221 */ /* 0x000fe20000010000 */
[C---:B------:R-:W-:Y:S03]  /*17270*/  HMMA.16816.F32 R48, R108.reuse, R10, R48 ;  /* 0x0000000a6c30723c */ /* 0x040fe60000001830 */
[----:B------:R-:W-:Y:S04]  /*17280*/  FADD.FTZ R127, R127, R8 ;  /* 0x000000087f7f7221 */ /* 0x000fe80000010000 */
[----:B------:R-:W-:Y:S01]  /*17290*/  FADD.FTZ R128, R128, R127 ;  /* 0x0000007f80807221 */ /* 0x000fe20000010000 */
[C---:B-----5:R-:W-:Y:S03]  /*172a0*/  HMMA.16816.F32 R52, R108.reuse, R12, R52 ;  /* 0x0000000c6c34723c */ /* 0x060fe60000001834 */
[----:B------:R-:W-:Y:S04]  /*172b0*/  FADD.FTZ R133, R133, R128 ;  /* 0x0000008085857221 */ /* 0x000fe80000010000 */
[----:B------:R-:W-:Y:S01]  /*172c0*/  FADD.FTZ R182, R188, R133 ;  /* 0x00000085bcb67221 */ /* 0x000fe20000010000 */
[C---:B------:R-:W-:Y:S08]  /*172d0*/  HMMA.16816.F32 R56, R108.reuse, R14, R56 ;  /* 0x0000000e6c38723c */ /* 0x040ff00000001838 */
[C---:B-1----:R-:W-:Y:S03]  /*172e0*/  HMMA.16816.F32 R60, R108.reuse, R4, R60 ;  /* 0x000000046c3c723c */ /* 0x042fe6000000183c */
[----:B------:R-:W-:Y:S01]  /*172f0*/  FADD.FTZ R4, R104, R3 ;  /* 0x0000000368047221 */ /* 0x000fe20000010000 */
[----:B------:R-:W-:Y:S03]  /*17300*/  IMAD.MOV.U32 R3, RZ, RZ, R2 ;  /* 0x000000ffff037224 */ /* 0x000fe600078e0002 */
[----:B------:R-:W-:Y:S01]  /*17310*/  FADD.FTZ R4, R101, R4 ;  /* 0x0000000465047221 */ /* 0x000fe20000010000 */
[----:B------:R-:W-:Y:S03]  /*17320*/  HMMA.16816.F32 R64, R108, R6, R64 ;  /* 0x000000066c40723c */ /* 0x000fe60000001840 */
[----:B------:R-:W-:Y:S01]  /*17330*/  FADD.FTZ R131, R131, R4 ;  /* 0x0000000483837221 */ /* 0x000fe20000010000 */
[----:B------:R-:W-:Y:S03]  /*17340*/  IMAD.MOV.U32 R101, RZ, RZ, R0 ;  /* 0x000000ffff657224 */ /* 0x000fe600078e0000 */
[----:B------:R-:W-:Y:S01]  /*17350*/  FADD.FTZ R184, R190, R131 ;  /* 0x00000083beb87221 */ /* 0x000fe20000010000 */
[----:B------:R-:W-:Y:S01]  /*17360*/  @!UPT UIADD3 URZ, UPT, UPT, URZ, URZ, URZ ;  /* 0x000000fffffff290 */ /* 0x000fe2000fffe0ff */
[----:B------:R-:W-:Y:S11]  /*17370*/  @P0 BRA `(.L_x_10332) ;  /* 0xffffffcc00140947 */ /* 0x000ff6000383ffff */
.L_x_10325:
        /* <DEDUP_REMOVED lines=10> */
.L_x_10348:
[----:B------:R-:W3:Y:S01]  /*17420*/  MUFU.RCP R5, R9 ;  /* 0x0000000900057308 */ /* 0x000ee20000001000 */
[----:B------:R-:W2:Y:S01]  /*17430*/  S2UR UR7, SR_CgaCtaId ;  /* 0x00000000000779c3 */ /* 0x000ea20000008800 */
[----:B----4-:R-:W-:Y:S01]  /*17440*/  FADD.FTZ R8, R7, R10 ;  /* 0x0000000a07087221 */ /* 0x010fe20000010000 */
[----:B------:R-:W-:Y:S01]  /*17450*/  FSETP.NE.FTZ.AND P2, PT, R9, RZ, PT ;  /* 0x000000ff0900720b */ /* 0x000fe20003f55000 */
[----:B------:R-:W-:Y:S01]  /*17460*/  UMOV UR8, 0x400 ;  /* 0x0000040000087882 */ /* 0x000fe20000000000 */
[C---:B------:R-:W-:Y:S02]  /*17470*/  SHF.L.U32 R6, R159.reuse, 0x1, RZ ;  /* 0x000000019f067819 */ /* 0x040fe400000006ff */
[C---:B------:R-:W-:Y:S01]  /*17480*/  SHF.L.U32 R11, R159.reuse, 0x4, RZ ;  /* 0x000000049f0b7819 */ /* 0x040fe200000006ff */
[----:B------:R-:W4:Y:S01]  /*17490*/  MUFU.RCP R10, R8 ;  /* 0x00000008000a7308 */ /* 0x000f220000001000 */
[----:B------:R-:W-:Y:S02]  /*174a0*/  SHF.L.U32 R4, R159, 0x5, RZ ;  /* 0x000000059f047819 */ /* 0x000fe400000006ff */
[----:B------:R-:W-:-:S02]  /*174b0*/  FSETP.NE.FTZ.AND P1, PT, R8, RZ, PT ;  /* 0x000000ff0800720b */ /* 0x000fc40003f35000 */
[----:B------:R-:W-:Y:S02]  /*174c0*/  LOP3.LUT R11, R11, 0x1c0, RZ, 0xc0, !PT ;  /* 0x000001c00b0b7812 */ /* 0x000fe400078ec0ff */
[----:B------:R-:W-:Y:S02]  /*174d0*/  LOP3.LUT P0, RZ, R159, 0x4, RZ, 0xc0, !PT ;  /* 0x000000049fff7812 */ /* 0x000fe4000780c0ff */
[----:B------:R-:W-:Y:S02]  /*174e0*/  LOP3.LUT R11, R11, 0x38, R6, 0xf8, !PT ;  /* 0x000000380b0b7812 */ /* 0x000fe400078ef806 */
[----:B---3--:R-:W-:Y:S02]  /*174f0*/  FSEL R7, R5, 1, P2 ;  /* 0x3f80000005077808 */ /* 0x008fe40001000000 */
[----:B------:R-:W-:Y:S02]  /*17500*/  LOP3.LUT R5, R6, 0x6, RZ, 0xc0, !PT ;  /* 0x0000000606057812 */ /* 0x000fe400078ec0ff */
[----:B------:R-:W-:Y:S01]  /*17510*/  R2P PR, R159, 0x18 ;  /* 0x000000189f007804 */ /* 0x000fe20000000000 */
[----:B------:R-:W-:Y:S01]  /*17520*/  FMUL.FTZ R96, R7, R96 ;  /* 0x0000006007607220 */ /* 0x000fe20000410000 */
[----:B------:R-:W-:Y:S01]  /*17530*/  LOP3.LUT R4, R5, 0x7c00, R4, 0xf8, !PT ;  /* 0x00007c0005047812 */ /* 0x000fe200078ef804 */
[----:B--2---:R-:W-:Y:S01]  /*17540*/  ULEA UR7, UR7, UR8, 0x18 ;  /* 0x0000000807077291 */ /* 0x004fe2000f8ec0ff */
[----:B----4-:R-:W-:Y:S01]  /*17550*/  FSEL R10, R10, 1, P1 ;  /* 0x3f8000000a0a7808 */ /* 0x010fe20000800000 */
        /* <DEDUP_REMOVED lines=143> */
[----:B--2---:R-:W2:Y:S04]  /*17e50*/  LD.E.64 R46, desc[UR4][R102.64+0x88] ;  /* 0x00008804662e7980 */ /* 0x004ea8000c101b00 */
[----:B------:R1:W5:Y:S06]  /*17e60*/  LD.E.64 R42, desc[UR4][R102.64+0x90] ;  /* 0x00009004662a7980 */ /* 0x00036c000c101b00 */
[----:B------:R1:W5:Y:S01]  /*17e70*/  @!P0 LD.E.64 R44, desc[UR4][R102.64+0x80] ;  /* 0x00008004662c8980 */ /* 0x000362000c101b00 */
[----:B----4-:R-:W-:-:S13]  /*17e80*/  ISETP.NE.AND P3, PT, R4, RZ, PT ;  /* 0x000000ff0400720c */ /* 0x010fda0003f65270 */
[----:B------:R-:W4:Y:S04]  /*17e90*/  @!P3 LD.E R4, desc[UR4][R102.64+0x60] ;  /* 0x000060046604b980 */ /* 0x000f28000c101900 */
[----:B------:R-:W4:Y:S01]  /*17ea0*/  @!P3 LD.E R39, desc[UR4][R102.64+0xb4] ;  /* 0x0000b4046627b980 */ /* 0x000f22000c101900 */
[----:B------:R-:W1:Y:S08]  /*17eb0*/  @P1 MUFU.LG2 R8, R8 ;  /* 0x0000000800081308 */ /* 0x000e700000000c00 */
[----:B------:R-:W2:Y:S01]  /*17ec0*/  @P2 MUFU.LG2 R9, R9 ;  /* 0x0000000900092308 */ /* 0x000ea20000000c00 */
[--C-:B---3--:R-:W-:Y:S01]  /*17ed0*/  SHF.R.U32.HI R5, RZ, 0x1, R159.reuse ;  /* 0x00000001ff057819 */ /* 0x108fe2000001169f */
[----:B------:R-:W-:Y:S01]  /*17ee0*/  BSSY.RECONVERGENT B0, `(.L_x_10334) ;  /* 0x0000015000007945 */ /* 0x000fe20003800200 */
[----:B------:R-:W-:-:S02]  /*17ef0*/  SHF.R.U32.HI R36, RZ, 0x2, R159 ;  /* 0x00000002ff247819 */ /* 0x000fc4000001169f */
[----:B------:R-:W-:Y:S02]  /*17f00*/  LOP3.LUT R5, R5, 0x30, RZ, 0xc0, !PT ;  /* 0x0000003005057812 */ /* 0x000fe400078ec0ff */
[----:B------:R-:W-:Y:S01]  /*17f10*/  MOV R37, 0x7f800000 ;  /* 0x7f80000000257802 */ /* 0x000fe20000000f00 */
[----:B-1----:R-:W-:Y:S01]  /*17f20*/  @P1 FMUL.FTZ R7, R8, 0.69314718246459960938 ;  /* 0x3f31721808071820 */ /* 0x002fe20000410000 */
[----:B------:R-:W-:Y:S01]  /*17f30*/  MOV R38, 0x7f800000 ;  /* 0x7f80000000267802 */ /* 0x000fe20000000f00 */
[----:B--2---:R-:W-:Y:S01]  /*17f40*/  @P0 IMAD.WIDE.U32 R48, R46, R166, RZ ;  /* 0x000000a62e300225 */ /* 0x004fe200078e00ff */
[----:B------:R-:W-:-:S03]  /*17f50*/  LOP3.LUT P4, RZ, R159, 0x3, RZ, 0xc0, !PT ;  /* 0x000000039fff7812 */ /* 0x000fc6000788c0ff */
[----:B-----5:R-:W-:Y:S01]  /*17f60*/  @P1 FFMA.FTZ R37, R3, R0, R7 ;  /* 0x0000000003251223 */ /* 0x020fe20000010007 */
[----:B------:R-:W-:Y:S01]  /*17f70*/  @P2 FMUL.FTZ R6, R9, 0.69314718246459960938 ;  /* 0x3f31721809062820 */ /* 0x000fe20000410000 */
[----:B------:R-:W-:Y:S01]  /*17f80*/  LOP3.LUT R36, R5, 0x7, R36, 0xf8, !PT ;  /* 0x0000000705247812 */ /* 0x000fe200078ef824 */
[----:B------:R-:W-:Y:S02]  /*17f90*/  @P0 IMAD R0, R47, R166, RZ ;  /* 0x000000a62f000224 */ /* 0x000fe400078e02ff */
[----:B------:R-:W-:Y:S01]  /*17fa0*/  @P2 FFMA.FTZ R38, R3, R2, R6 ;  /* 0x0000000203262223 */ /* 0x000fe20000010006 */
        /* <DEDUP_REMOVED lines=8> */
.L_x_10335:
[----:B------:R-:W-:Y:S05]  /*18030*/  BSYNC.RECONVERGENT B0 ;  /* 0x0000000000007941 */ /* 0x000fea0003800200 */
.L_x_10334:
        /* <DEDUP_REMOVED lines=25> */
.L_x_10337:
[----:B------:R-:W-:Y:S05]  /*181d0*/  BSYNC.RECONVERGENT B0 ;  /* 0x0000000000007941 */ /* 0x000fea0003800200 */
.L_x_10336:
[----:B-1----:R1:W5:Y:S01]  /*181e0*/  LD.E R103, desc[UR4][R102.64+0xc0] ;  /* 0x0000c00466677980 */ /* 0x002362000c101900 */
[-C--:B------:R-:W-:Y:S01]  /*181f0*/  @!P0 IMAD R3, R45, R161.reuse, RZ ;  /* 0x000000a12d038224 */ /* 0x080fe200078e02ff */
[----:B------:R-:W-:Y:S01]  /*18200*/  BSSY.RECONVERGENT B0, `(.L_x_10338) ;  /* 0x000001f000007945 */ /* 0x000fe20003800200 */
[----:B------:R-:W-:Y:S01]  /*18210*/  @!P0 IMAD.WIDE.U32 R36, R44, R161, RZ ;  /* 0x000000a12c248225 */ /* 0x000fe200078e00ff */
[----:B------:R-:W2:Y:S01]  /*18220*/  S2R R2, SR_TID.X ;  /* 0x0000000000027919 */ /* 0x000ea20000002100 */
[----:B------:R-:W-:Y:S02]  /*18230*/  @P0 MOV R36, R48 ;  /* 0x0000003000240202 */ /* 0x000fe40000000f00 */
[----:B------:R-:W-:Y:S01]  /*18240*/  IMAD.IADD R164, R164, 0x1, -R162 ;  /* 0x00000001a4a47824 */ /* 0x000fe200078e0aa2 */
[----:B------:R-:W-:Y:S01]  /*18250*/  @!P0 IADD3 R3, PT, PT, R37, R3, RZ ;  /* 0x0000000325038210 */ /* 0x000fe20007ffe0ff */
[----:B------:R-:W-:Y:S02]  /*18260*/  IMAD.MOV.U32 R177, RZ, RZ, RZ ;  /* 0x000000ffffb17224 */ /* 0x000fe400078e00ff */
[----:B------:R-:W-:Y:S01]  /*18270*/  @P0 IMAD.IADD R3, R49, 0x1, R0 ;  /* 0x0000000131030824 */ /* 0x000fe200078e0200 */
[----:B------:R-:W-:Y:S01]  /*18280*/  ISETP.GE.AND P3, PT, R171, R164, PT ;  /* 0x000000a4ab00720c */ /* 0x000fe20003f66270 */
[----:B------:R-:W-:Y:S01]  /*18290*/  IMAD.WIDE.U32 R38, R162, R46, R176 ;  /* 0x0000002ea2267225 */ /* 0x000fe200078e00b0 */
[----:B------:R-:W-:-:S02]  /*182a0*/  ISETP.GE.AND P2, PT, R170, R164, PT ;  /* 0x000000a4aa00720c */ /* 0x000fc40003f46270 */
[----:B------:R-:W-:Y:S01]  /*182b0*/  ISETP.GE.AND P1, PT, R167, R164, PT ;  /* 0x000000a4a700720c */ /* 0x000fe20003f26270 */
[----:B------:R-:W-:-:S05]  /*182c0*/  IMAD R162, R47, R162, RZ ;  /* 0x000000a22fa27224 */ /* 0x000fca00078e02ff */
[----:B------:R-:W-:Y:S02]  /*182d0*/  IADD3 R162, PT, PT, R39, R162, RZ ;  /* 0x000000a227a27210 */ /* 0x000fe40007ffe0ff */
[----:B--2---:R-:W-:Y:S01]  /*182e0*/  SHF.R.U32.HI R37, RZ, 0x3, R2 ;  /* 0x00000003ff257819 */ /* 0x004fe20000011602 */
[-C--:B------:R-:W-:Y:S02]  /*182f0*/  IMAD R2, R43, R160.reuse, RZ ;  /* 0x000000a02b027224 */ /* 0x080fe400078e02ff */
[----:B------:R-:W-:Y:S01]  /*18300*/  IMAD.WIDE.U32 R42, R42, R160, RZ ;  /* 0x000000a02a2a7225 */ /* 0x000fe200078e00ff */
[----:B------:R-:W-:-:S03]  /*18310*/  ISETP.GE.AND P5, PT, R37, R164, PT ;  /* 0x000000a42500720c */ /* 0x000fc60003fa6270 */
[----:B------:R-:W-:Y:S01]  /*18320*/  IMAD.IADD R2, R43, 0x1, R2 ;  /* 0x000000012b027824 */ /* 0x000fe200078e0202 */
[----:B------:R-:W-:-:S04]  /*18330*/  IADD3 R38, P4, P0, R42, R38, R36 ;  /* 0x000000262a267210 */ /* 0x000fc8000789e024 */
[----:B------:R-:W-:-:S05]  /*18340*/  IADD3.X R39, PT, PT, R2, R162, R3, P4, P0 ;  /* 0x000000a202277210 */ /* 0x000fca00027e0403 */
[----:B-1----:R-:W-:Y:S05]  /*18350*/  @P5 BRA `(.L_x_10339) ;  /* 0x0000000000245947 */ /* 0x002fea0003800000 */
        /* <DEDUP_REMOVED lines=9> */
.L_x_10339:
[----:B------:R-:W-:Y:S05]  /*183f0*/  BSYNC.RECONVERGENT B0 ;  /* 0x0000000000007941 */ /* 0x000fea0003800200 */
.L_x_10338:
        /* <DEDUP_REMOVED lines=16> */
.L_x_10341:
[----:B------:R-:W-:Y:S05]  /*18500*/  BSYNC.RECONVERGENT B0 ;  /* 0x0000000000007941 */ /* 0x000fea0003800200 */
.L_x_10340:
        /* <DEDUP_REMOVED lines=16> */
.L_x_10343:
[----:B------:R-:W-:Y:S05]  /*18610*/  BSYNC.RECONVERGENT B0 ;  /* 0x0000000000007941 */ /* 0x000fea0003800200 */
.L_x_10342:
[----:B------:R-:W-:-:S04]  /*18620*/  MOV R159, 0x0 ;  /* 0x00000000009f7802 */ /* 0x000fc80000000f00 */
[----:B-12345:R-:W-:Y:S05]  /*18630*/  @P1 RET.REL.NODEC R158 `(_ZN5flash24flash_fwd_splitkv_kernelI23Flash_fwd_kernel_traitsILi128ELi64ELi64ELi4ELb0ELb0EN7cutlass6half_tE19Flash_kernel_traitsILi128ELi64ELi64ELi4ES3_EELb0ELb1ELb0ELb0ELb0ELb0ELb0ELb1EEEvNS_16Flash_fwd_paramsE) ;  /* 0xfffffe789e701950 */ /* 0x03efea0003c3ffff */
        /* <DEDUP_REMOVED lines=14> */
[----:B-1----:R-:W-:Y:S05]  /*18720*/  @P0 RET.REL.NODEC R158 `(_ZN5flash24flash_fwd_splitkv_kernelI23Flash_fwd_kernel_traitsILi128ELi64ELi64ELi4ELb0ELb0EN7cutlass6half_tE19Flash_kernel_traitsILi128ELi64ELi64ELi4ES3_EELb0ELb1ELb0ELb0ELb0ELb0ELb0ELb1EEEvNS_16Flash_fwd_paramsE) ;  /* 0xfffffe789e340950 */ /* 0x002fea0003c3ffff */
[----:B------:R-:W-:Y:S01]  /*18730*/  MOV R159, 0x0 ;  /* 0x00000000009f7802 */ /* 0x000fe20000000f00 */
[----:B------:R1:W-:Y:S03]  /*18740*/  ST.E.128 desc[UR4][R2.64+0x80], R32 ;  /* 0x0000802002007985 */ /* 0x0003e6000c101d04 */
[----:B-1----:R-:W-:Y:S05]  /*18750*/  RET.REL.NODEC R158 `(_ZN5flash24flash_fwd_splitkv_kernelI23Flash_fwd_kernel_traitsILi128ELi64ELi64ELi4ELb0ELb0EN7cutlass6half_tE19Flash_kernel_traitsILi128ELi64ELi64ELi4ES3_EELb0ELb1ELb0ELb0ELb0ELb0ELb0ELb1EEEvNS_16Flash_fwd_paramsE) ;  /* 0xfffffe789e287950 */ /* 0x002fea0003c3ffff */
.L_x_10333:
[----:B------:R-:W-:Y:S01]  /*18760*/  MOV R5, 0x2 ;  /* 0x0000000200057802 */ /* 0x000fe20000000f00 */
[----:B------:R-:W-:Y:S01]  /*18770*/  IMAD.MOV.U32 R4, RZ, RZ, 0x1f ;  /* 0x0000001fff047424 */ /* 0x000fe200078e00ff */
[----:B------:R-:W-:-:S07]  /*18780*/  MOV R6, 0xffffffff ;  /* 0xffffffff00067802 */ /* 0x000fce0000000f00 */
[----:B-1---5:R-:W-:Y:S05]  /*18790*/  WARPSYNC.COLLECTIVE R6, `(.L_x_10344) ;  /* 0x0000000006087348 */ /* 0x022fea0003c00000 */
[----:B------:R2:W3:Y:S02]  /*187a0*/  SHFL.BFLY P0, R10, R184, R5, R4 ;  /* 0x0c000005b80a7389 */ /* 0x0004e40000000004 */
[----:B-123-5:R-:W-:Y:S05]  /*187b0*/  ENDCOLLECTIVE ;  /* 0x000000000000791b */ /* 0x02efea0003800000 */
.L_x_10344:
[----:B------:R-:W-:Y:S02]  /*187c0*/  IMAD.MOV.U32 R7, RZ, RZ, R10 ;  /* 0x000000ffff077224 */ /* 0x000fe400078e000a */
[----:B------:R-:W-:Y:S02]  /*187d0*/  IMAD.MOV.U32 R5, RZ, RZ, 0x1 ;  /* 0x00000001ff057424 */ /* 0x000fe400078e00ff */
[----:B------:R-:W-:-:S05]  /*187e0*/  FADD.FTZ R8, R7, R184 ;  /* 0x000000b807087221 */ /* 0x000fca0000010000 */
[----:B------:R-:W-:-:S07]  /*187f0*/  MOV R184, R8 ;  /* 0x0000000800b87202 */ /* 0x000fce0000000f00 */
[----:B------:R-:W-:Y:S05]  /*18800*/  WARPSYNC.COLLECTIVE R6, `(.L_x_10345) ;  /* 0x0000000006087348 */ /* 0x000fea0003c00000 */
[----:B------:R1:W2:Y:S02]  /*18810*/  SHFL.BFLY P0, R10, R184, R5, R4 ;  /* 0x0c000005b80a7389 */ /* 0x0002a40000000004 */
[----:B-12---:R-:W-:Y:S05]  /*18820*/  ENDCOLLECTIVE ;  /* 0x000000000000791b */ /* 0x006fea0003800000 */
.L_x_10345:
[----:B------:R-:W-:Y:S01]  /*18830*/  MOV R184, R182 ;  /* 0x000000b600b87202 */ /* 0x000fe20000000f00 */
[----:B------:R-:W-:Y:S01]  /*18840*/  IMAD.MOV.U32 R5, RZ, RZ, 0x2 ;  /* 0x00000002ff057424 */ /* 0x000fe200078e00ff */
[----:B------:R-:W-:-:S07]  /*18850*/  MOV R9, R10 ;  /* 0x0000000a00097202 */ /* 0x000fce0000000f00 */
[----:B------:R-:W-:Y:S05]  /*18860*/  WARPSYNC.COLLECTIVE R6, `(.L_x_10346) ;  /* 0x0000000006087348 */ /* 0x000fea0003c00000 */
[----:B------:R1:W2:Y:S02]  /*18870*/  SHFL.BFLY P0, R10, R184, R5, R4 ;  /* 0x0c000005b80a7389 */ /* 0x0002a40000000004 */
[----:B-12---:R-:W-:Y:S05]  /*18880*/  ENDCOLLECTIVE ;  /* 0x000000000000791b */ /* 0x006fea0003800000 */
.L_x_10346:
[----:B------:R-:W-:Y:S01]  /*18890*/  FADD.FTZ R9, R8, R9 ;  /* 0x0000000908097221 */ /* 0x000fe20000010000 */
[----:B------:R-:W-:Y:S01]  /*188a0*/  FADD.FTZ R7, R10, R182 ;  /* 0x000000b60a077221 */ /* 0x000fe20000010000 */
[----:B------:R-:W-:-:S04]  /*188b0*/  MOV R5, 0x1 ;  /* 0x0000000100057802 */ /* 0x000fc80000000f00 */
[----:B------:R-:W-:-:S07]  /*188c0*/  MOV R184, R7 ;  /* 0x0000000700b87202 */ /* 0x000fce0000000f00 */
[----:B------:R-:W-:Y:S05]  /*188d0*/  WARPSYNC.COLLECTIVE R6, `(.L_x_10347) ;  /* 0x0000000006087348 */ /* 0x000fea0003c00000 */
[----:B------:R1:W2:Y:S02]  /*188e0*/  SHFL.BFLY P0, R10, R184, R5, R4 ;  /* 0x0c000005b80a7389 */ /* 0x0002a40000000004 */
[----:B-12---:R-:W-:Y:S05]  /*188f0*/  ENDCOLLECTIVE ;  /* 0x000000000000791b */ /* 0x006fea0003800000 */
.L_x_10347:
[----:B------:R-:W-:Y:S05]  /*18900*/  BRA `(.L_x_10348) ;  /* 0xffffffe800c47947 */ /* 0x000fea000383ffff */
.L_x_10349:
        /* <DEDUP_REMOVED lines=15> */
.L_x_14974:


//--------------------- .text._ZN5flash24flash_fwd_splitkv_kernelI23Flash_fwd_kernel_traitsILi128ELi64ELi64ELi4ELb0ELb0EN7cutlass6half_tE19Flash_kernel_traitsILi128ELi64ELi64ELi4ES3_EELb0ELb1ELb0ELb0ELb0ELb1ELb0ELb1EEEvNS_16Flash_fwd_paramsE --------------------------
	.section	.text._ZN5flash24flash_fwd_splitkv_kernelI23Flash_fwd_kernel_traitsILi128ELi64ELi64ELi4ELb0ELb0EN7cutlass6half_tE19Flash_kernel_traitsILi128ELi64ELi64ELi4ES3_EELb0ELb1ELb0ELb0ELb0ELb1ELb0ELb1EEEvNS_16Flash_fwd_paramsE,"ax",@progbits
	.align	128
        .global         _ZN5flash24flash_fwd_splitkv_kernelI23Flash_fwd_kernel_traitsILi128ELi64ELi64ELi4ELb0ELb0EN7cutlass6half_tE19Flash_kernel_traitsILi128ELi64ELi64ELi4ES3_EELb0ELb1ELb0ELb0ELb0ELb1ELb0ELb1EEEvNS_16Flash_fwd_paramsE
        .type           _ZN5flash24flash_fwd_splitkv_kernelI23Flash_fwd_kernel_traitsILi128ELi64ELi64ELi4ELb0ELb0EN7cutlass6half_tE19Flash_kernel_traitsILi128ELi64ELi64ELi4ES3_EELb0ELb1ELb0ELb0ELb0ELb1ELb0ELb1EEEvNS_16Flash_fwd_paramsE,@function
        .size           _ZN5flash24flash_fwd_splitkv_kernelI23Flash_fwd_kernel_traitsILi128ELi64ELi64ELi4ELb0ELb0EN7cutlass6half_tE19Flash_kernel_traitsILi128ELi64ELi64ELi4ES3_EELb0ELb1ELb0ELb0ELb0ELb1ELb0ELb1EEEvNS_16Flash_fwd_paramsE,(.L_x_14975 - _ZN5flash24flash_fwd_splitkv_kernelI23Flash_fwd_kernel_traitsILi128ELi64ELi64ELi4ELb0ELb0EN7cutlass6half_tE19Flash_kernel_traitsILi128ELi64ELi64ELi4ES3_EELb0ELb1ELb0ELb0ELb0ELb1ELb0ELb1EEEvNS_16Flash_fwd_paramsE)
        .other          _ZN5flash24flash_fwd_splitkv_kernelI23Flash_fwd_kernel_traitsILi128ELi64ELi64ELi4ELb0ELb0EN7cutlass6half_tE19Flash_kernel_traitsILi128ELi64ELi64ELi4ES3_EELb0ELb1ELb0ELb0ELb0ELb1ELb0ELb1EEEvNS_16Flash_fwd_paramsE,@"STO_CUDA_ENTRY STV_DEFAULT"
_ZN5flash24flash_fwd_splitkv_kernelI23Flash_fwd_kernel_traitsILi128ELi64ELi64ELi4ELb0ELb0EN7cutlass6half_tE19Flash_kernel_traitsILi128ELi64ELi64ELi4ES3_EELb0ELb1ELb0ELb0ELb0ELb1ELb0ELb1EEEvNS_16Flash_fwd_paramsE:
.text._ZN5flash24flash_fwd_splitkv_kernelI23Flash_fwd_kernel_traitsILi128ELi64ELi64ELi4ELb0ELb0EN7cutlass6half_tE19Flash_kernel_traitsILi128ELi64ELi64ELi4ES3_EELb0ELb1ELb0ELb0ELb0ELb1ELb0ELb1EEEvNS_16Flash_fwd_paramsE:
[----:B------:R-:W-:Y:S01]  /*0000*/  LDC R1, c[0x0][0x37c] ;  /* 0x0000df00ff017b82 */ /* 0x000fe20000000800 */
[----:B------:R-:W1:Y:S07]  /*0010*/  S2R R3, SR_CTAID.X ;  /* 0x0000000000037919 */ /* 0x000e6e0000002500 */
[----:B------:R-:W2:Y:S01]  /*0020*/  LDC.64 R102, c[0x0][0x348] ;  /* 0x0000d200ff667b82 */ /* 0x000ea20000000a00 */
[----:B------:R-:W-:Y:S01]  /*0030*/  BSSY.RECONVERGENT B4, `(.L_x_10350) ;  /* 0x0000005000047945 */ /* 0x000fe20003800200 */
[----:B------:R-:W-:Y:S01]  /*0040*/  MOV R158, 0x80 ;  /* 0x00000080009e7802 */ /* 0x000fe20000000f00 */
[----:B------:R-:W3:Y:S01]  /*0050*/  S2R R161, SR_CTAID.Y ;  /* 0x0000000000a17919 */ /* 0x000ee20000002600 */
[----:B------:R-:W4:Y:S05]  /*0060*/  S2R R160, SR_CTAID.Z ;  /* 0x0000000000a07919 */ /* 0x000f2a0000002700 */
[----:B-1234-:R-:W-:Y:S05]  /*0070*/  CALL.REL.NOINC `($_ZN5flash24flash_fwd_splitkv_kernelI23Flash_fwd_kernel_traitsILi128ELi64ELi64ELi4ELb0ELb0EN7cutlass6half_tE19Flash_kernel_traitsILi128ELi64ELi64ELi4ES3_EELb0ELb1ELb0ELb0ELb0ELb1ELb0ELb1EEEvNS_16Flash_fwd_paramsE$_ZN5flash30compute_attn_1rowblock_splitkvI23Flash_fwd_kernel_traitsILi128ELi64ELi64ELi4ELb0ELb0EN7cutlass6half_tE19Flash_kernel_traitsILi128ELi64ELi64ELi4ES3_EELb0ELb1ELb0ELb0ELb0ELb1ELb0ELb1ENS_16Flash_fwd_paramsEEEvRKT8_iiiii) ;  /* 0x0000000000087944 */ /* 0x01efea0003c00000 */
[----:B------:R-:W-:Y:S05]  /*0080*/  BSYNC.RECONVERGENT B4 ;  /* 0x0000000000047941 */ /* 0x000fea0003800200 */
.L_x_10350:
[----:B------:R-:W-:Y:S05]  /*0090*/  EXIT ;  /* 0x000000000000794d */ /* 0x000fea0003800000 */
        .type           $_ZN5flash24flash_fwd_splitkv_kernelI23Flash_fwd_kernel_traitsILi128ELi64ELi64ELi4ELb0ELb0EN7cutlass6half_tE19Flash_kernel_traitsILi128ELi64ELi64ELi4ES3_EELb0ELb1ELb0ELb0ELb0ELb1ELb0ELb1EEEvNS_16Flash_fwd_paramsE$_ZN5flash30compute_attn_1rowblock_splitkvI23Flash_fwd_kernel_traitsILi128ELi64ELi64ELi4ELb0ELb0EN7cutlass6half_tE19Flash_kernel_traitsILi128ELi64ELi64ELi4ES3_EELb0ELb1ELb0ELb0ELb0ELb1ELb0ELb1ENS_16Flash_fwd_paramsEEEvRKT8_iiiii,@function
        .size           $_ZN5flash24flash_fwd_splitkv_kernelI23Flash_fwd_kernel_traitsILi128ELi64ELi64ELi4ELb0ELb0EN7cutlass6half_tE19Flash_kernel_traitsILi128ELi64ELi64ELi4ES3_EELb0ELb1ELb0ELb0ELb0ELb1ELb0ELb1EEEvNS_16Flash_fwd_paramsE$_ZN5flash30compute_attn_1rowblock_splitkvI23Flash_fwd_kernel_traitsILi128ELi64ELi64ELi4ELb0ELb0EN7cutlass6half_tE19Flash_kernel_traitsILi128ELi64ELi64ELi4ES3_EELb0ELb1ELb0ELb0ELb0ELb1ELb0ELb1ENS_16Flash_fwd_paramsEEEvRKT8_iiiii,(.L_x_14975 - $_ZN5flash24flash_fwd_splitkv_kernelI23Flash_fwd_kernel_traitsILi128ELi64ELi64ELi4ELb0ELb0EN7cutlass6half_tE19Flash_kernel_traitsILi128ELi64ELi64ELi4ES3_EELb0ELb1ELb0ELb0ELb0ELb1ELb0ELb1EEEvNS_16Flash_fwd_paramsE$_ZN5flash30compute_attn_1rowblock_splitkvI23Flash_fwd_kernel_traitsILi128ELi64ELi64ELi4ELb0ELb0EN7cutlass6half_tE19Flash_kernel_traitsILi128ELi64ELi64ELi4ES3_EELb0ELb1ELb0ELb0ELb0ELb1ELb0ELb1ENS_16Flash_fwd_paramsEEEvRKT8_iiiii)
$_ZN5flash24flash_fwd_splitkv_kernelI23Flash_fwd_kernel_traitsILi128ELi64ELi64ELi4ELb0ELb0EN7cutlass6half_tE19Flash_kernel_traitsILi128ELi64ELi64ELi4ES3_EELb0ELb1ELb0ELb0ELb0ELb1ELb0ELb1EEEvNS_16Flash_fwd_paramsE$_ZN5flash30compute_attn_1rowblock_splitkvI23Flash_fwd_kernel_traitsILi128ELi64ELi64ELi4ELb0ELb0EN7cutlass6half_tE19Flash_kernel_traitsILi128ELi64ELi64ELi4ES3_EELb0ELb1ELb0ELb0ELb0ELb1ELb0ELb1ENS_16Flash_fwd_paramsEEEvRKT8_iiiii:
        /* <DEDUP_REMOVED lines=39> */
.L_x_10352:
[----:B------:R-:W-:Y:S05]  /*0310*/  BSYNC.RECONVERGENT B0 ;  /* 0x0000000000007941 */ /* 0x000fea0003800200 */
.L_x_10351:
[----:B------:R-:W-:Y:S04]  /*0320*/  BSSY.RECONVERGENT B0, `(.L_x_10353) ;  /* 0x0000007000007945 */ /* 0x000fe80003800200 */
[----:B------:R-:W-:Y:S05]  /*0330*/  @!P3 BRA `(.L_x_10354) ;  /* 0x000000000014b947 */ /* 0x000fea0003800000 */
[----:B-----5:R-:W2:Y:S02]  /*0340*/  LD.E.U8 R0, desc[UR4][R102.64+0x1b2] ;  /* 0x0001b20466007980 */ /* 0x020ea4000c101100 */
[----:B--2---:R-:W-:-:S13]  /*0350*/  ISETP.NE.AND P1, PT, R0, RZ, PT ;  /* 0x000000ff0000720c */ /* 0x004fda0003f25270 */
[----:B------:R-:W2:Y:S02]  /*0360*/  @P1 LD.E R9, desc[UR4][R14.64+0x4] ;  /* 0x000004040e091980 */ /* 0x000ea4000c101900 */
[----:B--2---:R-:W-:-:S06]  /*0370*/  @P1 IADD3 R0, PT, PT, R9, -R12, RZ ;  /* 0x8000000c09001210 */ /* 0x004fcc0007ffe0ff */
[----:B------:R2:W5:Y:S02]  /*0380*/  @!P1 LD.E R0, desc[UR4][R14.64] ;  /* 0x000000040e009980 */ /* 0x000564000c101900 */
.L_x_10354:
[----:B------:R-:W-:Y:S05]  /*0390*/  BSYNC.RECONVERGENT B0 ;  /* 0x0000000000007941 */ /* 0x000fea0003800200 */
.L_x_10353:
        /* <DEDUP_REMOVED lines=9> */
.L_x_10356:
[----:B------:R-:W3:Y:S01]  /*0430*/  LD.E.64 R4, desc[UR4][R102.64+0x108] ;  /* 0x0001080466047980 */ /* 0x000ee2000c101b00 */
[----:B------:R-:W-:Y:S01]  /*0440*/  BSSY.RECONVERGENT B0, `(.L_x_10358) ;  /* 0x0000006000007945 */ /* 0x000fe20003800200 */
[----:B------:R-:W-:Y:S01]  /*0450*/  IMAD.MOV.U32 R0, RZ, RZ, RZ ;  /* 0x000000ffff007224 */ /* 0x000fe200078e00ff */
[----:B---3--:R-:W-:-:S04]  /*0460*/  ISETP.NE.U32.AND P0, PT, R4, RZ, PT ;  /* 0x000000ff0400720c */ /* 0x008fc80003f05070 */
[----:B------:R-:W-:-:S13]  /*0470*/  ISETP.NE.AND.EX P0, PT, R5, RZ, PT, P0 ;  /* 0x000000ff0500720c */ /* 0x000fda0003f05300 */
[----:B------:R-:W-:Y:S05]  /*0480*/  @!P0 BRA `(.L_x_10359) ;  /* 0x0000000000048947 */ /* 0x000fea0003800000 */
[----:B------:R3:W5:Y:S02]  /*0490*/  LD.E R0, desc[UR4][R102.64+0xbc] ;  /* 0x0000bc0466007980 */ /* 0x000764000c101900 */
.L_x_10359:
[----:B------:R-:W-:Y:S05]  /*04a0*/  BSYNC.RECONVERGENT B0 ;  /* 0x0000000000007941 */ /* 0x000fea0003800200 */
.L_x_10358:
[----:B-----5:R-:W-:Y:S02]  /*04b0*/  IADD3 R59, PT, PT, R69, R0, RZ ;  /* 0x00000000453b7210 */ /* 0x020fe40007ffe0ff */
.L_x_10357:
[----:B------:R-:W-:Y:S05]  /*04c0*/  BSYNC.RECONVERGENT B1 ;  /* 0x0000000000017941 */ /* 0x000fea0003800200 */
.L_x_10355:
[----:B------:R-:W-:Y:S01]  /*04d0*/  IMAD.SHL.U32 R162, R3, 0x40, RZ ;  /* 0x0000004003a27824 */ /* 0x000fe200078e00ff */
[----:B------:R-:W-:Y:S01]  /*04e0*/  MOV R4, R158 ;  /* 0x0000009e00047202 */ /* 0x000fe20000000f00 */
[----:B------:R-:W-:-:S03]  /*04f0*/  IMAD.MOV.U32 R5, RZ, RZ, 0x0 ;  /* 0x00000000ff057424 */ /* 0x000fc600078e00ff */
[----:B------:R-:W-:-:S13]  /*0500*/  ISETP.GT.AND P0, PT, R164, R162, PT ;  /* 0x000000a2a400720c */ /* 0x000fda0003f04270 */
[----:B-123--:R-:W-:Y:S05]  /*0510*/  @!P0 RET.REL.NODEC R4 `(_ZN5flash24flash_fwd_splitkv_kernelI23Flash_fwd_kernel_traitsILi128ELi64ELi64ELi4ELb0ELb0EN7cutlass6half_tE19Flash_kernel_traitsILi128ELi64ELi64ELi4ES3_EELb0ELb1ELb0ELb0ELb0ELb1ELb0ELb1EEEvNS_16Flash_fwd_paramsE) ;  /* 0xfffffff804b88950 */ /* 0x00efea0003c3ffff */
        /* <DEDUP_REMOVED lines=73> */
.L_x_10362:
[----:B------:R-:W-:Y:S05]  /*09b0*/  BSYNC.RECONVERGENT B0 ;  /* 0x0000000000007941 */ /* 0x000fea0003800200 */
.L_x_10361:
        /* <DEDUP_REMOVED lines=17> */
.L_x_10364:
[----:B------:R-:W-:Y:S05]  /*0ad0*/  BSYNC.RECONVERGENT B0 ;  /* 0x0000000000007941 */ /* 0x000fea0003800200 */
.L_x_10363:
        /* <DEDUP_REMOVED lines=20> */
.L_x_10366:
[----:B------:R-:W-:Y:S05]  /*0c20*/  BSYNC.RECONVERGENT B0 ;  /* 0x0000000000007941 */ /* 0x000fea0003800200 */
.L_x_10365:
        /* <DEDUP_REMOVED lines=25> */
.L_x_10368:
[----:B------:R-:W-:Y:S05]  /*0dc0*/  BSYNC.RECONVERGENT B0 ;  /* 0x0000000000007941 */ /* 0x000fea0003800200 */
.L_x_10367:
[----:B------:R-:W-:Y:S01]  /*0dd0*/  MOV R159, 0x0 ;  /* 0x00000000009f7802 */ /* 0x000fe20000000f00 */
[----:B------:R-:W-:Y:S04]  /*0de0*/  @!P5 ST.E desc[UR4][R8.64], R4 ;  /* 0x000000040800d985 */ /* 0x000fe8000c101904 */
[----:B------:R-:W-:Y:S04]  /*0df0*/  @!P4 ST.E desc[UR4][R8.64+0x40], R3 ;  /* 0x000040030800c985 */ /* 0x000fe8000c101904 */
[----:B------:R1:W-:Y:S02]  /*0e00*/  @!P3 ST.E desc[UR4][R8.64+0x80], R2 ;  /* 0x000080020800b985 */ /* 0x0003e4000c101904 */
[----:B-12---:R-:W-:Y:S05]  /*0e10*/  @P6 RET.REL.NODEC R158 `(_ZN5flash24flash_fwd_splitkv_kernelI23Flash_fwd_kernel_traitsILi128ELi64ELi64ELi4ELb0ELb0EN7cutlass6half_tE19Flash_kernel_traitsILi128ELi64ELi64ELi4ES3_EELb0ELb1ELb0ELb0ELb0ELb1ELb0ELb1EEEvNS_16Flash_fwd_paramsE) ;  /* 0xfffffff09e786950 */ /* 0x006fea0003c3ffff */
[----:B------:R-:W-:Y:S02]  /*0e20*/  MOV R3, 0x7f800000 ;  /* 0x7f80000000037802 */ /* 0x000fe40000000f00 */
[----:B------:R-:W-:-:S03]  /*0e30*/  MOV R159, 0x0 ;  /* 0x00000000009f7802 */ /* 0x000fc60000000f00 */
[----:B------:R1:W-:Y:S02]  /*0e40*/  ST.E desc[UR4][R8.64+0xc0], R3 ;  /* 0x0000c00308007985 */ /* 0x0003e4000c101904 */
[----:B-1----:R-:W-:Y:S05]  /*0e50*/  RET.REL.NODEC R158 `(_ZN5flash24flash_fwd_splitkv_kernelI23Flash_fwd_kernel_traitsILi128ELi64ELi64ELi4ELb0ELb0EN7cutlass6half_tE19Flash_kernel_traitsILi128ELi64ELi64ELi4ES3_EELb0ELb1ELb0ELb0ELb0ELb1ELb0ELb1EEEvNS_16Flash_fwd_paramsE) ;  /* 0xfffffff09e687950 */ /* 0x002fea0003c3ffff */
.L_x_10360:
        /* <DEDUP_REMOVED lines=53> */
[----:B------:R1:W2:Y:S01]  /*11b0*/  LD.E R2, desc[UR4][R6.64] ;  /* 0x0000000406027980 */ /* 0x0002a2000c101900 */
[----:B----4-:R-:W-:-:S04]  /*11c0*/  IABS R8, R5 ;  /* 0x0000000500087213 */ /* 0x010fc80000000000 */
[----:B------:R-:W3:Y:S08]  /*11d0*/  I2F.RP R12, R8 ;  /* 0x00000008000c7306 */ /* 0x000ef00000209400 */
[----:B---3--:R-:W3:Y:S02]  /*11e0*/  MUFU.RCP R10, R12 ;  /* 0x0000000c000a7308 */ /* 0x008ee40000001000 */
[----:B---3--:R-:W-:-:S06]  /*11f0*/  VIADD R10, R10, 0xffffffe ;  /* 0x0ffffffe0a0a7836 */ /* 0x008fcc0000000000 */
[----:B------:R-:W3:Y:S01]  /*1200*/  F2I.FTZ.U32.TRUNC.NTZ R21, R10 ;  /* 0x0000000a00157305 */ /* 0x000ee2000021f000 */
[----:B------:R-:W-:Y:S01]  /*1210*/  IMAD.MOV.U32 R20, RZ, RZ, RZ ;  /* 0x000000ffff147224 */ /* 0x000fe200078e00ff */
[----:B-1----:R-:W-:Y:S02]  /*1220*/  IABS R6, R160 ;  /* 0x000000a000067213 */ /* 0x002fe40000000000 */
[----:B------:R-:W-:Y:S02]  /*1230*/  IABS R7, R5 ;  /* 0x0000000500077213 */ /* 0x000fe40000000000 */
        /* <DEDUP_REMOVED lines=40> */
.L_x_10370:
        /* <DEDUP_REMOVED lines=28> */
[----:B------:R-:W-:Y:S02]  /*1680*/  @!P2 IMAD R0, R0, R148, R9 ;  /* 0x000000940000a224 */ /* 0x000fe400078e0209 */
[----:B----4-:R-:W-:-:S04]  /*1690*/  @!P2 IMAD R9, R19, R10, RZ ;  /* 0x0000000a1309a224 */ /* 0x010fc800078e02ff */
[----:B------:R-:W-:Y:S01]  /*16a0*/  @!P0 IADD3 R7, PT, PT, R7, -R2, RZ ;  /* 0x8000000207078210 */ /* 0x000fe20007ffe0ff */
[----:B------:R-:W-:Y:S01]  /*16b0*/  @!P2 IMAD.IADD R21, R21, 0x1, R0 ;  /* 0x000000011515a824 */ /* 0x000fe200078e0200 */
[----:B------:R-:W-:Y:S01]  /*16c0*/  @P2 IADD3 R0, PT, PT, R11, R12, RZ ;  /* 0x0000000c0b002210 */ /* 0x000fe20007ffe0ff */
[----:B------:R-:W-:Y:S01]  /*16d0*/  @!P2 IMAD R9, R18, R4, R9 ;  /* 0x000000041209a224 */ /* 0x000fe200078e0209 */
[----:B------:R-:W-:Y:S02]  /*16e0*/  ISETP.GE.U32.AND P3, PT, R7, R2, PT ;  /* 0x000000020700720c */ /* 0x000fe40003f66070 */
[----:B------:R-:W-:Y:S01]  /*16f0*/  LOP3.LUT R4, R160, R5, RZ, 0x3c, !PT ;  /* 0x00000005a0047212 */ /* 0x000fe200078e3cff */
[----:B------:R-:W-:Y:S01]  /*1700*/  @!P2 IMAD.WIDE.U32 R20, R18, R10, R20 ;  /* 0x0000000a1214a225 */ /* 0x000fe200078e0014 */
[----:B------:R-:W-:Y:S02]  /*1710*/  @!P0 IADD3 R6, PT, PT, R6, 0x1, RZ ;  /* 0x0000000106068810 */ /* 0x000fe40007ffe0ff */
[----:B------:R-:W-:Y:S01]  /*1720*/  ISETP.GE.AND P1, PT, R4, RZ, PT ;  /* 0x000000ff0400720c */ /* 0x000fe20003f26270 */
[-C--:B------:R-:W-:Y:S01]  /*1730*/  @P2 IMAD R2, R149, R0.reuse, RZ ;  /* 0x0000000095022224 */ /* 0x080fe200078e02ff */
[----:B------:R-:W-:Y:S01]  /*1740*/  ISETP.NE.AND P0, PT, R5, RZ, PT ;  /* 0x000000ff0500720c */ /* 0x000fe20003f05270 */
[----:B------:R-:W-:Y:S01]  /*1750*/  @P2 IMAD.WIDE.U32 R18, R148, R0, RZ ;  /* 0x0000000094122225 */ /* 0x000fe200078e00ff */
[----:B------:R-:W-:-:S03]  /*1760*/  @!P2 SHF.R.S32.HI R7, RZ, 0x1f, R11 ;  /* 0x0000001fff07a819 */ /* 0x000fc6000001140b */
[----:B------:R-:W-:Y:S01]  /*1770*/  @!P2 IMAD.IADD R9, R21, 0x1, R9 ;  /* 0x000000011509a824 */ /* 0x000fe200078e0209 */
[----:B------:R-:W-:Y:S01]  /*1780*/  @P2 IADD3 R9, PT, PT, R19, R2, RZ ;  /* 0x0000000213092210 */ /* 0x000fe20007ffe0ff */
[-C--:B------:R-:W-:Y:S01]  /*1790*/  @!P2 IMAD R2, R151, R11.reuse, RZ ;  /* 0x0000000b9702a224 */ /* 0x080fe200078e02ff */
[----:B------:R-:W-:Y:S01]  /*17a0*/  @!P2 MOV R8, R20 ;  /* 0x000000140008a202 */ /* 0x000fe20000000f00 */
[----:B------:R-:W-:Y:S01]  /*17b0*/  @P2 IMAD.MOV.U32 R8, RZ, RZ, R18 ;  /* 0x000000ffff082224 */ /* 0x000fe200078e0012 */
[----:B------:R-:W-:Y:S02]  /*17c0*/  LEA R0, R105, 0xffffffc0, 0x6 ;  /* 0xffffffc069007811 */ /* 0x000fe400078e30ff */
[----:B------:R-:W-:Y:S01]  /*17d0*/  @P3 IADD3 R6, PT, PT, R6, 0x1, RZ ;  /* 0x0000000106063810 */ /* 0x000fe20007ffe0ff */
[----:B------:R-:W-:Y:S02]  /*17e0*/  @!P2 IMAD R2, R7, R150, R2 ;  /* 0x000000960702a224 */ /* 0x000fe400078e0202 */
[----:B------:R-:W-:Y:S01]  /*17f0*/  @!P2 IMAD.WIDE.U32 R18, R150, R11, RZ ;  /* 0x0000000b9612a225 */ /* 0x000fe200078e00ff */
[----:B------:R-:W-:-:S02]  /*1800*/  @!P1 IADD3 R6, PT, PT, -R6, RZ, RZ ;  /* 0x000000ff06069210 */ /* 0x000fc40007ffe1ff */
[----:B------:R-:W-:Y:S01]  /*1810*/  @!P0 LOP3.LUT R6, RZ, R5, RZ, 0x33, !PT ;  /* 0x00000005ff068212 */ /* 0x000fe200078e33ff */
[-C--:B------:R-:W-:Y:S02]  /*1820*/  IMAD R4, R149, R0.reuse, RZ ;  /* 0x0000000095047224 */ /* 0x080fe400078e02ff */
[----:B------:R-:W-:Y:S01]  /*1830*/  IMAD.WIDE.U32 R8, R148, R0, R8 ;  /* 0x0000000094087225 */ /* 0x000fe200078e0008 */
[----:B------:R-:W-:-:S03]  /*1840*/  @!P2 SHF.R.S32.HI R7, RZ, 0x1f, R10 ;  /* 0x0000001fff07a819 */ /* 0x000fc6000001140a */
[----:B------:R-:W-:Y:S01]  /*1850*/  @!P2 IMAD.IADD R19, R19, 0x1, R2 ;  /* 0x000000011313a824 */ /* 0x000fe200078e0202 */
[----:B------:R-:W-:Y:S01]  /*1860*/  @P2 IADD3 R11, PT, PT, R11, R12, RZ ;  /* 0x0000000c0b0b2210 */ /* 0x000fe20007ffe0ff */
[----:B------:R-:W-:Y:S01]  /*1870*/  @!P2 IMAD R2, R15, R10, RZ ;  /* 0x0000000a0f02a224 */ /* 0x000fe200078e02ff */
[----:B------:R-:W-:Y:S01]  /*1880*/  MOV R12, R8 ;  /* 0x00000008000c7202 */ /* 0x000fe20000000f00 */
[----:B------:R-:W-:Y:S01]  /*1890*/  IMAD.IADD R13, R9, 0x1, R4 ;  /* 0x00000001090d7824 */ /* 0x000fe200078e0204 */
[----:B------:R-:W-:Y:S01]  /*18a0*/  SHF.R.S32.HI R4, RZ, 0x1f, R6 ;  /* 0x0000001fff047819 */ /* 0x000fe20000011406 */
[----:B------:R-:W-:Y:S02]  /*18b0*/  IMAD R9, R17, R6, RZ ;  /* 0x0000000611097224 */ /* 0x000fe400078e02ff */
[C---:B------:R-:W-:Y:S02]  /*18c0*/  @!P2 IMAD R2, R14.reuse, R7, R2 ;  /* 0x000000070e02a224 */ /* 0x040fe400078e0202 */
[----:B------:R-:W-:-:S04]  /*18d0*/  @!P2 IMAD.WIDE.U32 R14, R14, R10, R18 ;  /* 0x0000000a0e0ea225 */ /* 0x000fc800078e0012 */
[----:B------:R-:W-:Y:S02]  /*18e0*/  @P2 IMAD R7, R151, R11, RZ ;  /* 0x0000000b97072224 */ /* 0x000fe400078e02ff */
[----:B------:R-:W-:Y:S01]  /*18f0*/  IMAD.WIDE.U32 R12, R16, R6, R12 ;  /* 0x00000006100c7225 */ /* 0x000fe200078e000c */
[----:B------:R-:W-:-:S03]  /*1900*/  @!P2 IADD3 R6, PT, PT, R15, R2, RZ ;  /* 0x000000020f06a210 */ /* 0x000fc60007ffe0ff */
[----:B------:R-:W-:Y:S02]  /*1910*/  IMAD R9, R16, R4, R9 ;  /* 0x0000000410097224 */ /* 0x000fe400078e0209 */
[----:B------:R-:W-:Y:S01]  /*1920*/  @P2 IMAD.WIDE.U32 R10, R150, R11, RZ ;  /* 0x0000000b960a2225 */ /* 0x000fe200078e00ff */
[----:B------:R-:W-:Y:S02]  /*1930*/  MOV R4, R12 ;  /* 0x0000000c00047202 */ /* 0x000fe40000000f00 */
[----:B------:R-:W-:Y:S01]  /*1940*/  IADD3 R2, PT, PT, R13, R9, RZ ;  /* 0x000000090d027210 */ /* 0x000fe20007ffe0ff */
[----:B------:R-:W-:Y:S01]  /*1950*/  @!P2 IMAD.MOV.U32 R16, RZ, RZ, R14 ;  /* 0x000000ffff10a224 */ /* 0x000fe200078e000e */
[----:B------:R-:W-:Y:S01]  /*1960*/  @P2 MOV R16, R10 ;  /* 0x0000000a00102202 */ /* 0x000fe20000000f00 */
[----:B------:R-:W-:Y:S01]  /*1970*/  @P2 IMAD.IADD R6, R11, 0x1, R7 ;  /* 0x000000010b062824 */ /* 0x000fe200078e0207 */
[----:B-1----:R-:W-:Y:S02]  /*1980*/  MOV R7, RZ ;  /* 0x000000ff00077202 */ /* 0x002fe40000000f00 */
.L_x_10371:
[----:B------:R-:W-:Y:S05]  /*1990*/  BSYNC.RECONVERGENT B0 ;  /* 0x0000000000007941 */ /* 0x000fea0003800200 */
.L_x_10369:
        /* <DEDUP_REMOVED lines=29> */
[----:B------:R-:W-:Y:S02]  /*1b70*/  LOP3.LUT R12, R58, 0x38, RZ, 0xc0, !PT ;  /* 0x000000383a0c7812 */ /* 0x000fe400078ec0ff */
[----:B------:R-:W-:Y:S01]  /*1b80*/  LOP3.LUT R11, R160, R5, RZ, 0x3c, !PT ;  /* 0x00000005a00b7212 */ /* 0x000fe200078e3cff */
[----:B------:R-:W-:Y:S01]  /*1b90*/  @!P3 VIADD R17, R17, 0x1 ;  /* 0x000000011111b836 */ /* 0x000fe20000000000 */
[----:B------:R-:W-:Y:S02]  /*1ba0*/  IADD3 R26, P1, PT, R12, R16, RZ ;  /* 0x000000100c1a7210 */ /* 0x000fe40007f3e0ff */
[----:B------:R-:W-:Y:S02]  /*1bb0*/  ISETP.GE.AND P2, PT, R11, RZ, PT ;  /* 0x000000ff0b00720c */ /* 0x000fe40003f46270 */
[----:B------:R-:W-:Y:S01]  /*1bc0*/  ISETP.NE.AND P4, PT, R5, RZ, PT ;  /* 0x000000ff0500720c */ /* 0x000fe20003f85270 */
[----:B------:R-:W-:Y:S01]  /*1bd0*/  IMAD R7, R7, R150, RZ ;  /* 0x0000009607077224 */ /* 0x000fe200078e02ff */
[----:B------:R-:W-:Y:S01]  /*1be0*/  IADD3.X R27, PT, PT, RZ, R6, RZ, P1, !PT ;  /* 0x00000006ff1b7210 */ /* 0x000fe20000ffe4ff */
[----:B------:R-:W-:-:S02]  /*1bf0*/  @P5 VIADD R17, R17, 0x1 ;  /* 0x0000000111115836 */ /* 0x000fc40000000000 */
[C---:B------:R-:W-:Y:S02]  /*1c00*/  IMAD R7, R0.reuse, R151, R7 ;  /* 0x0000009700077224 */ /* 0x040fe400078e0207 */
[----:B------:R-:W-:-:S04]  /*1c10*/  IMAD.WIDE.U32 R26, R0, R150, R26 ;  /* 0x00000096001a7225 */ /* 0x000fc800078e001a */
[----:B------:R-:W-:-:S04]  /*1c20*/  IMAD.MOV.U32 R6, RZ, RZ, R17 ;  /* 0x000000ffff067224 */ /* 0x000fc800078e0011 */
        /* <DEDUP_REMOVED lines=82> */
[----:B------:R-:W-:Y:S01]  /*2150*/  MOV R94, R101 ;  /* 0x00000065005e7202 */ /* 0x000fe20000000f00 */
[C---:B------:R-:W-:Y:S01]  /*2160*/  VIADD R68, R112.reuse, 0x10 ;  /* 0x0000001070447836 */ /* 0x040fe20000000000 */
[----:B------:R-:W-:Y:S01]  /*2170*/  SHF.R.S32.HI R97, RZ, 0x1, R97 ;  /* 0x00000001ff617819 */ /* 0x000fe20000011461 */
[C---:B------:R-:W-:Y:S01]  /*2180*/  VIADD R66, R112.reuse, 0x30 ;  /* 0x0000003070427836 */ /* 0x040fe20000000000 */
[----:B------:R-:W-:Y:S01]  /*2190*/  IADD3 R11, P0, PT, -R69, R112, RZ ;  /* 0x00000070450b7210 */ /* 0x000fe20007f1e1ff */
[----:B------:R-:W-:Y:S01]  /*21a0*/  IMAD R93, R105, -0x40, R69 ;  /* 0xffffffc0695d7824 */ /* 0x000fe200078e0245 */
[C---:B------:R-:W-:Y:S01]  /*21b0*/  SHF.L.U32 R90, R97.reuse, 0x5, RZ ;  /* 0x00000005615a7819 */ /* 0x040fe200000006ff */
[C---:B------:R-:W-:Y:S01]  /*21c0*/  IMAD.SHL.U32 R95, R97.reuse, 0x10, RZ ;  /* 0x00000010615f7824 */ /* 0x040fe200078e00ff */
[----:B------:R-:W-:Y:S01]  /*21d0*/  IADD3 R67, PT, PT, R112, 0x20, RZ ;  /* 0x0000002070437810 */ /* 0x000fe20007ffe0ff */
[----:B------:R-:W-:Y:S01]  /*21e0*/  IMAD R92, R97, 0x30, RZ ;  /* 0x00000030615c7824 */ /* 0x000fe200078e02ff */
[----:B------:R-:W-:Y:S01]  /*21f0*/  MOV R89, R105 ;  /* 0x0000006900597202 */ /* 0x000fe20000000f00 */
[----:B------:R-:W-:Y:S01]  /*2200*/  IMAD R91, R105, -0x40, R59 ;  /* 0xffffffc0695b7824 */ /* 0x000fe200078e023b */
        /* <DEDUP_REMOVED lines=13> */
[-C--:B------:R-:W-:Y:S01]  /*22e0*/  IMAD R8, R117, R94.reuse, RZ ;  /* 0x0000005e75087224 */ /* 0x080fe200078e02ff */
[----:B------:R-:W-:Y:S01]  /*22f0*/  SHF.L.U32 R83, R118, 0x4, RZ ;  /* 0x0000000476537819 */ /* 0x000fe200000006ff */
[----:B------:R-:W-:-:S04]  /*2300*/  IMAD.WIDE.U32 R14, R116, R94, R14 ;  /* 0x0000005e740e7225 */ /* 0x000fc800078e000e */
[----:B------:R-:W-:Y:S01]  /*2310*/  IMAD.IADD R25, R25, 0x1, R7 ;  /* 0x0000000119197824 */ /* 0x000fe200078e0207 */
[----:B------:R-:W-:Y:S01]  /*2320*/  IADD3 R15, PT, PT, R15, R8, RZ ;  /* 0x000000080f0f7210 */ /* 0x000fe20007ffe0ff */
        /* <DEDUP_REMOVED lines=45> */
.L_x_10425:
[----:B------:R-:W-:Y:S01]  /*2600*/  VIADD R91, R91, 0x40 ;  /* 0x000000405b5b7836 */ /* 0x000fe20000000000 */
[----:B------:R-:W-:Y:S01]  /*2610*/  BSSY.RECONVERGENT B0, `(.L_x_10373) ;  /* 0x0000013000007945 */ /* 0x000fe20003800200 */
[----:B------:R-:W-:Y:S03]  /*2620*/  VIADD R93, R93, 0x40 ;  /* 0x000000405d5d7836 */ /* 0x000fe60000000000 */
[-C--:B------:R-:W-:Y:S02]  /*2630*/  ISETP.GE.AND P0, PT, R112, R91.reuse, PT ;  /* 0x0000005b7000720c */ /* 0x080fe40003f06270 */
        /* <DEDUP_REMOVED lines=16> */
.L_x_10374:
[----:B------:R-:W-:Y:S05]  /*2740*/  BSYNC.RECONVERGENT B0 ;  /* 0x0000000000007941 */ /* 0x000fea0003800200 */
.L_x_10373:
        /* <DEDUP_REMOVED lines=12> */
.L_x_10376:
[----:B------:R-:W-:Y:S05]  /*2810*/  BSYNC.RECONVERGENT B0 ;  /* 0x0000000000007941 */ /* 0x000fea0003800200 */
.L_x_10375:
        /* <DEDUP_REMOVED lines=12> */
.L_x_10378:
[----:B------:R-:W-:Y:S05]  /*28e0*/  BSYNC.RECONVERGENT B0 ;  /* 0x0000000000007941 */ /* 0x000fea0003800200 */
.L_x_10377:
        /* <DEDUP_REMOVED lines=15> */
.L_x_10380:
[----:B------:R-:W-:Y:S05]  /*29e0*/  BSYNC.RECONVERGENT B0 ;  /* 0x0000000000007941 */ /* 0x000fea0003800200 */
.L_x_10379:
        /* <DEDUP_REMOVED lines=26> */
.L_x_10384:
[----:B------:R-:W-:Y:S05]  /*2b90*/  BSYNC.RECONVERGENT B0 ;  /* 0x0000000000007941 */ /* 0x000fea0003800200 */
.L_x_10383:
[----:B------:R-:W-:Y:S04]  /*2ba0*/  BSSY.RECONVERGENT B0, `(.L_x_10385) ;  /* 0x000000c000007945 */ /* 0x000fe80003800200 */
[----:B------:R-:W-:Y:S05]  /*2bb0*/  @!P5 BRA `(.L_x_10386) ;  /* 0x000000000028d947 */ /* 0x000fea0003800000 */
[----:B------:R-:W-:Y:S02]  /*2bc0*/  ISETP.GE.AND P1, PT, R12, R163, PT ;  /* 0x000000a30c00720c */ /* 0x000fe40003f26270 */
[C---:B------:R-:W-:Y:S02]  /*2bd0*/  LEA R20, P0, R83.reuse, R10, 0x1 ;  /* 0x0000000a53147211 */ /* 0x040fe400078008ff */
        /* <DEDUP_REMOVED lines=8> */
.L_x_10386:
[----:B------:R-:W-:Y:S05]  /*2c60*/  BSYNC.RECONVERGENT B0 ;  /* 0x0000000000007941 */ /* 0x000fea0003800200 */
.L_x_10385:
        /* <DEDUP_REMOVED lines=12> */
.L_x_10388:
[----:B------:R-:W-:Y:S05]  /*2d30*/  BSYNC.RECONVERGENT B0 ;  /* 0x0000000000007941 */ /* 0x000fea0003800200 */
.L_x_10387:
        /* <DEDUP_REMOVED lines=17> */
.L_x_10382:
        /* <DEDUP_REMOVED lines=61> */
.L_x_10394:
[----:B------:R-:W-:Y:S05]  /*3220*/  BSYNC.RECONVERGENT B0 ;  /* 0x0000000000007941 */ /* 0x000fea0003800200 */
.L_x_10393:
        /* <DEDUP_REMOVED lines=51> */
.L_x_10392:
[----:B------:R-:W-:Y:S05]  /*3560*/  BSYNC.RECONVERGENT B1 ;  /* 0x0000000000017941 */ /* 0x000fea0003800200 */
.L_x_10391:
        /* <DEDUP_REMOVED lines=10> */
[C---:B------:R-:W-:Y:S02]  /*3610*/  LEA R44, P5, R83.reuse, R10, 0x1 ;  /* 0x0000000a532c7211 */ /* 0x040fe400078a08ff */
        /* <DEDUP_REMOVED lines=55> */
.L_x_10398:
[----:B------:R-:W-:Y:S05]  /*3990*/  BSYNC.RECONVERGENT B0 ;  /* 0x0000000000007941 */ /* 0x000fea0003800200 */
.L_x_10397:
        /* <DEDUP_REMOVED lines=51> */
.L_x_10396:
[----:B------:R-:W-:Y:S05]  /*3cd0*/  BSYNC.RECONVERGENT B1 ;  /* 0x0000000000017941 */ /* 0x000fea0003800200 */
.L_x_10395:
        /* <DEDUP_REMOVED lines=64> */
.L_x_10402:
[----:B------:R-:W-:Y:S05]  /*40e0*/  BSYNC.RECONVERGENT B0 ;  /* 0x0000000000007941 */ /* 0x000fea0003800200 */
.L_x_10401:
        /* <DEDUP_REMOVED lines=51> */
.L_x_10400:
[----:B------:R-:W-:Y:S05]  /*4420*/  BSYNC.RECONVERGENT B1 ;  /* 0x0000000000017941 */ /* 0x000fea0003800200 */
.L_x_10399:
        /* <DEDUP_REMOVED lines=67> */
.L_x_10406:
[----:B------:R-:W-:Y:S05]  /*4860*/  BSYNC.RECONVERGENT B0 ;  /* 0x0000000000007941 */ /* 0x000fea0003800200 */
.L_x_10405:
        /* <DEDUP_REMOVED lines=51> */
.L_x_10404:
[----:B------:R-:W-:Y:S05]  /*4ba0*/  BSYNC.RECONVERGENT B1 ;  /* 0x0000000000017941 */ /* 0x000fea0003800200 */
.L_x_10403:
[----:B------:R-:W2:Y:S02]  /*4bb0*/  LD.E R3, desc[UR4][R102.64+0xd0] ;  /* 0x0000d00466037980 */ /* 0x000ea4000c101900 */
[----:B--2---:R-:W-:Y:S05]  /*4bc0*/  IMAD.U32 R3, R3, -0x20, RZ ;  /* 0xffffffe003037824 */ /* 0x004fea00078e00ff */
[C---:B------:R-:W-:Y:S02]  /*4bd0*/  LEA R14, P1, R3.reuse, R14, 0x1 ;  /* 0x0000000e030e7211 */ /* 0x040fe400078208ff */
[C---:B------:R-:W-:Y:S02]  /*4be0*/  LEA R50, P0, R3.reuse, R50, 0x1 ;  /* 0x0000003203327211 */ /* 0x040fe400078008ff */
[C---:B------:R-:W-:Y:S02]  /*4bf0*/  LEA.HI.X.SX32 R15, R3.reuse, R15, 0x1, P1 ;  /* 0x0000000f030f7211 */ /* 0x040fe400008f0eff */
[----:B------:R-:W-:Y:S01]  /*4c00*/  LEA.HI.X.SX32 R51, R3, R51, 0x1, P0 ;  /* 0x0000003303337211 */ /* 0x000fe200000f0eff */
[----:B------:R-:W-:Y:S05]  /*4c10*/  BRA `(.L_x_10389) ;  /* 0x0000003000247947 */ /* 0x000fea0003800000 */
.L_x_10390:
        /* <DEDUP_REMOVED lines=99> */
.L_x_10410:
[----:B------:R-:W-:Y:S05]  /*5250*/  BSYNC.RECONVERGENT B0 ;  /* 0x0000000000007941 */ /* 0x000fea0003800200 */
.L_x_10409:
        /* <DEDUP_REMOVED lines=92> */
.L_x_10408:
[----:B------:R-:W-:Y:S05]  /*5820*/  BSYNC.RECONVERGENT B1 ;  /* 0x0000000000017941 */ /* 0x000fea0003800200 */
.L_x_10407:
[----:B------:R-:W-:Y:S04]  /*5830*/  BSSY.RECONVERGENT B1, `(.L_x_10411) ;  /* 0x00000bf000017945 */ /* 0x000fe80003800200 */
[----:B------:R-:W-:Y:S05]  /*5840*/  @!P5 BRA `(.L_x_10412) ;  /* 0x0000000800f4d947 */ /* 0x000fea0003800000 */
[----:B-----5:R-:W-:Y:S01]  /*5850*/  ISETP.GE.AND P5, PT, R12, R99, PT ;  /* 0x000000630c00720c */ /* 0x020fe20003fa6270 */
[----:B------:R-:W-:Y:S01]  /*5860*/  BSSY.RECONVERGENT B0, `(.L_x_10413) ;  /* 0x000005f000007945 */ /* 0x000fe20003800200 */
[C---:B------:R-:W-:Y:S02]  /*5870*/  LEA R24, P1, R83.reuse, R10, 0x1 ;  /* 0x0000000a53187211 */ /* 0x040fe400078208ff */
[C---:B------:R-:W-:Y:S02]  /*5880*/  LEA R124, P0, R62.reuse, R78, 0x1 ;  /* 0x0000004e3e7c7211 */ /* 0x040fe400078008ff */
        /* <DEDUP_REMOVED lines=92> */
.L_x_10414:
[----:B------:R-:W-:Y:S05]  /*5e50*/  BSYNC.RECONVERGENT B0 ;  /* 0x0000000000007941 */ /* 0x000fea0003800200 */
.L_x_10413:
        /* <DEDUP_REMOVED lines=92> */
.L_x_10412:
[----:B------:R-:W-:Y:S05]  /*6420*/  BSYNC.RECONVERGENT B1 ;  /* 0x0000000000017941 */ /* 0x000fea0003800200 */
.L_x_10411:
        /* <DEDUP_REMOVED lines=98> */
.L_x_10418:
[----:B------:R-:W-:Y:S05]  /*6a50*/  BSYNC.RECONVERGENT B0 ;  /* 0x0000000000007941 */ /* 0x000fea0003800200 */
.L_x_10417:
        /* <DEDUP_REMOVED lines=92> */
.L_x_10416:
[----:B------:R-:W-:Y:S05]  /*7020*/  BSYNC.RECONVERGENT B1 ;  /* 0x0000000000017941 */ /* 0x000fea0003800200 */
.L_x_10415:
        /* <DEDUP_REMOVED lines=102> */
.L_x_10422:
[----:B------:R-:W-:Y:S05]  /*7690*/  BSYNC.RECONVERGENT B0 ;  /* 0x0000000000007941 */ /* 0x000fea0003800200 */
.L_x_10421:
        /* <DEDUP_REMOVED lines=90> */
.L_x_10420:
[----:B------:R-:W-:Y:S05]  /*7c40*/  BSYNC.RECONVERGENT B1 ;  /* 0x0000000000017941 */ /* 0x000fea0003800200 */
.L_x_10419:
[----:B------:R-:W3:Y:S02]  /*7c50*/  LD.E R3, desc[UR4][R102.64+0xd0] ;  /* 0x0000d00466037980 */ /* 0x000ee4000c101900 */
[----:B---3--:R-:W-:Y:S05]  /*7c60*/  IMAD.U32 R3, R3, -0x20, RZ ;  /* 0xffffffe003037824 */ /* 0x008fea00078e00ff */
[C---:B------:R-:W-:Y:S02]  /*7c70*/  LEA R76, P1, R3.reuse, R76, 0x1 ;  /* 0x0000004c034c7211 */ /* 0x040fe400078208ff */
[C---:B------:R-:W-:Y:S02]  /*7c80*/  LEA R74, P0, R3.reuse, R74, 0x1 ;  /* 0x0000004a034a7211 */ /* 0x040fe400078008ff */
[C---:B------:R-:W-:Y:S02]  /*7c90*/  LEA.HI.X.SX32 R77, R3.reuse, R77, 0x1, P1 ;  /* 0x0000004d034d7211 */ /* 0x040fe400008f0eff */
[----:B------:R-:W-:Y:S09]  /*7ca0*/  LEA.HI.X.SX32 R75, R3, R75, 0x1, P0 ;  /* 0x0000004b034b7211 */ /* 0x000ff200000f0eff */
.L_x_10389:
[----:B------:R-:W-:Y:S05]  /*7cb0*/  BSYNC.RECONVERGENT B2 ;  /* 0x0000000000027941 */ /* 0x000fea0003800200 */
.L_x_10381:
        /* <DEDUP_REMOVED lines=101> */
.L_x_10424:
[----:B------:R-:W-:Y:S05]  /*8310*/  BSYNC.RECONVERGENT B0 ;  /* 0x0000000000007941 */ /* 0x000fea0003800200 */
.L_x_10423:
[----:B------:R-:W-:Y:S05]  /*8320*/  @P2 BRA `(.L_x_10425) ;  /* 0xffffffa000b42947 */ /* 0x000fea000383ffff */
.L_x_10372:
        /* <DEDUP_REMOVED lines=34> */
.L_x_10429:
[----:B------:R-:W-:Y:S05]  /*8550*/  BSYNC.RECONVERGENT B0 ;  /* 0x0000000000007941 */ /* 0x000fea0003800200 */
.L_x_10428:
        /* <DEDUP_REMOVED lines=14> */
.L_x_10431:
[----:B------:R-:W-:Y:S05]  /*8640*/  BSYNC.RECONVERGENT B0 ;  /* 0x0000000000007941 */ /* 0x000fea0003800200 */
.L_x_10430:
        /* <DEDUP_REMOVED lines=16> */
.L_x_10433:
[----:B------:R-:W-:Y:S05]  /*8750*/  BSYNC.RECONVERGENT B0 ;  /* 0x0000000000007941 */ /* 0x000fea0003800200 */
.L_x_10432:
        /* <DEDUP_REMOVED lines=16> */
.L_x_10427:
        /* <DEDUP_REMOVED lines=86> */
.L_x_10441:
[----:B------:R-:W-:Y:S05]  /*8dc0*/  BSYNC.RECONVERGENT B0 ;  /* 0x0000000000007941 */ /* 0x000fea0003800200 */
.L_x_10440:
[----:B-----5:R-:W-:Y:S01]  /*8dd0*/  IMAD.MOV.U32 R6, RZ, RZ, R10 ;  /* 0x000000ffff067224 */ /* 0x020fe200078e000a */
[----:B------:R-:W-:Y:S01]  /*8de0*/  MOV R4, R8 ;  /* 0x0000000800047202 */ /* 0x000fe20000000f00 */
[----:B------:R-:W-:Y:S01]  /*8df0*/  IMAD.MOV.U32 R7, RZ, RZ, R11 ;  /* 0x000000ffff077224 */ /* 0x000fe200078e000b */
[----:B------:R-:W-:Y:S02]  /*8e00*/  MOV R5, R9 ;  /* 0x0000000900057202 */ /* 0x000fe40000000f00 */
.L_x_10439:
[----:B------:R-:W-:Y:S05]  /*8e10*/  BSYNC.RECONVERGENT B1 ;  /* 0x0000000000017941 */ /* 0x000fea0003800200 */
.L_x_10438:
        /* <DEDUP_REMOVED lines=50> */
.L_x_10443:
[----:B------:R-:W-:Y:S05]  /*9140*/  BSYNC.RECONVERGENT B0 ;  /* 0x0000000000007941 */ /* 0x000fea0003800200 */
.L_x_10442:
[----:B-----5:R3:W-:Y:S02]  /*9150*/  STS.128 [R165+0x2000], R8 ;  /* 0x00200008a5007388 */ /* 0x0207e40000000c00 */
.L_x_10437:
[----:B------:R-:W-:Y:S05]  /*9160*/  BSYNC.RECONVERGENT B2 ;  /* 0x0000000000027941 */ /* 0x000fea0003800200 */
.L_x_10436:
        /* <DEDUP_REMOVED lines=62> */
.L_x_10449:
[----:B------:R-:W-:Y:S05]  /*9550*/  BSYNC.RECONVERGENT B0 ;  /* 0x0000000000007941 */ /* 0x000fea0003800200 */
.L_x_10448:
[----:B-----5:R1:W-:Y:S02]  /*9560*/  STS.128 [R165+0x800], R8 ;  /* 0x00080008a5007388 */ /* 0x0203e40000000c00 */
.L_x_10447:
[----:B------:R-:W-:Y:S05]  /*9570*/  BSYNC.RECONVERGENT B1 ;  /* 0x0000000000017941 */ /* 0x000fea0003800200 */
.L_x_10446:
        /* <DEDUP_REMOVED lines=55> */
.L_x_10451:
[----:B------:R-:W-:Y:S05]  /*98f0*/  BSYNC.RECONVERGENT B0 ;  /* 0x0000000000007941 */ /* 0x000fea0003800200 */
.L_x_10450:
[----:B-----5:R3:W-:Y:S02]  /*9900*/  STS.128 [R165+0x2800], R8 ;  /* 0x00280008a5007388 */ /* 0x0207e40000000c00 */
.L_x_10445:
[----:B------:R-:W-:Y:S05]  /*9910*/  BSYNC.RECONVERGENT B2 ;  /* 0x0000000000027941 */ /* 0x000fea0003800200 */
.L_x_10444:
        /* <DEDUP_REMOVED lines=63> */
.L_x_10457:
[----:B------:R-:W-:Y:S05]  /*9d10*/  BSYNC.RECONVERGENT B0 ;  /* 0x0000000000007941 */ /* 0x000fea0003800200 */
.L_x_10456:
[----:B-----5:R3:W-:Y:S02]  /*9d20*/  STS.128 [R165+0x1000], R8 ;  /* 0x00100008a5007388 */ /* 0x0207e40000000c00 */
.L_x_10455:
[----:B------:R-:W-:Y:S05]  /*9d30*/  BSYNC.RECONVERGENT B1 ;  /* 0x0000000000017941 */ /* 0x000fea0003800200 */
.L_x_10454:
        /* <DEDUP_REMOVED lines=55> */
.L_x_10459:
[----:B------:R-:W-:Y:S05]  /*a0b0*/  BSYNC.RECONVERGENT B0 ;  /* 0x0000000000007941 */ /* 0x000fea0003800200 */
.L_x_10458:
[----:B-----5:R3:W-:Y:S02]  /*a0c0*/  STS.128 [R165+0x3000], R8 ;  /* 0x00300008a5007388 */ /* 0x0207e40000000c00 */
.L_x_10453:
[----:B------:R-:W-:Y:S05]  /*a0d0*/  BSYNC.RECONVERGENT B2 ;  /* 0x0000000000027941 */ /* 0x000fea0003800200 */
.L_x_10452:
        /* <DEDUP_REMOVED lines=64> */
.L_x_10463:
[----:B------:R-:W-:Y:S05]  /*a4e0*/  BSYNC.RECONVERGENT B0 ;  /* 0x0000000000007941 */ /* 0x000fea0003800200 */
.L_x_10462:
[----:B-----5:R1:W-:Y:S02]  /*a4f0*/  STS.128 [R165+0x1800], R8 ;  /* 0x00180008a5007388 */ /* 0x0203e40000000c00 */
.L_x_10461:
[----:B------:R-:W-:Y:S05]  /*a500*/  BSYNC.RECONVERGENT B1 ;  /* 0x0000000000017941 */ /* 0x000fea0003800200 */
.L_x_10460:
        /* <DEDUP_REMOVED lines=55> */
.L_x_10465:
[----:B------:R-:W-:Y:S05]  /*a880*/  BSYNC.RECONVERGENT B0 ;  /* 0x0000000000007941 */ /* 0x000fea0003800200 */
.L_x_10464:
[----:B-----5:R1:W-:Y:S01]  /*a890*/  STS.128 [R165+0x3800], R8 ;  /* 0x00380008a5007388 */ /* 0x0203e20000000c00 */
[----:B------:R-:W-:Y:S05]  /*a8a0*/  BRA `(.L_x_10434) ;  /* 0x0000002c00947947 */ /* 0x000fea0003800000 */
.L_x_10435:
        /* <DEDUP_REMOVED lines=96> */
.L_x_10471:
[----:B------:R-:W-:Y:S05]  /*aeb0*/  BSYNC.RECONVERGENT B0 ;  /* 0x0000000000007941 */ /* 0x000fea0003800200 */
.L_x_10470:
[----:B--2--5:R-:W-:Y:S01]  /*aec0*/  IMAD.MOV.U32 R6, RZ, RZ, R30 ;  /* 0x000000ffff067224 */ /* 0x024fe200078e001e */
[----:B------:R-:W-:Y:S01]  /*aed0*/  MOV R4, R28 ;  /* 0x0000001c00047202 */ /* 0x000fe20000000f00 */
[----:B------:R-:W-:Y:S01]  /*aee0*/  IMAD.MOV.U32 R7, RZ, RZ, R31 ;  /* 0x000000ffff077224 */ /* 0x000fe200078e001f */
[----:B------:R-:W-:Y:S02]  /*aef0*/  MOV R5, R29 ;  /* 0x0000001d00057202 */ /* 0x000fe40000000f00 */
.L_x_10469:
[----:B------:R-:W-:Y:S05]  /*af00*/  BSYNC.RECONVERGENT B1 ;  /* 0x0000000000017941 */ /* 0x000fea0003800200 */
.L_x_10468:
        /* <DEDUP_REMOVED lines=87> */
.L_x_10473:
[----:B------:R-:W-:Y:S05]  /*b480*/  BSYNC.RECONVERGENT B0 ;  /* 0x0000000000007941 */ /* 0x000fea0003800200 */
.L_x_10472:
[----:B-----5:R3:W-:Y:S02]  /*b490*/  STS.128 [R165+0x2000], R28 ;  /* 0x0020001ca5007388 */ /* 0x0207e40000000c00 */
.L_x_10467:
[----:B------:R-:W-:Y:S05]  /*b4a0*/  BSYNC.RECONVERGENT B2 ;  /* 0x0000000000027941 */ /* 0x000fea0003800200 */
.L_x_10466:
        /* <DEDUP_REMOVED lines=92> */
.L_x_10479:
[----:B------:R-:W-:Y:S05]  /*ba70*/  BSYNC.RECONVERGENT B0 ;  /* 0x0000000000007941 */ /* 0x000fea0003800200 */
.L_x_10478:
[----:B-----5:R1:W-:Y:S02]  /*ba80*/  STS.128 [R165+0x800], R28 ;  /* 0x0008001ca5007388 */ /* 0x0203e40000000c00 */
.L_x_10477:
[----:B------:R-:W-:Y:S05]  /*ba90*/  BSYNC.RECONVERGENT B1 ;  /* 0x0000000000017941 */ /* 0x000fea0003800200 */
.L_x_10476:
        /* <DEDUP_REMOVED lines=85> */
.L_x_10481:
[----:B------:R-:W-:Y:S05]  /*bff0*/  BSYNC.RECONVERGENT B0 ;  /* 0x0000000000007941 */ /* 0x000fea0003800200 */
.L_x_10480:
[----:B-----5:R3:W-:Y:S02]  /*c000*/  STS.128 [R165+0x2800], R28 ;  /* 0x0028001ca5007388 */ /* 0x0207e40000000c00 */
.L_x_10475:
[----:B------:R-:W-:Y:S05]  /*c010*/  BSYNC.RECONVERGENT B2 ;  /* 0x0000000000027941 */ /* 0x000fea0003800200 */
.L_x_10474:
        /* <DEDUP_REMOVED lines=93> */
.L_x_10487:
[----:B------:R-:W-:Y:S05]  /*c5f0*/  BSYNC.RECONVERGENT B0 ;  /* 0x0000000000007941 */ /* 0x000fea0003800200 */
.L_x_10486:
[----:B-----5:R3:W-:Y:S02]  /*c600*/  STS.128 [R165+0x1000], R28 ;  /* 0x0010001ca5007388 */ /* 0x0207e40000000c00 */
.L_x_10485:
[----:B------:R-:W-:Y:S05]  /*c610*/  BSYNC.RECONVERGENT B1 ;  /* 0x0000000000017941 */ /* 0x000fea0003800200 */
.L_x_10484:
        /* <DEDUP_REMOVED lines=85> */
.L_x_10489:
[----:B------:R-:W-:Y:S05]  /*cb70*/  BSYNC.RECONVERGENT B0 ;  /* 0x0000000000007941 */ /* 0x000fea0003800200 */
.L_x_10488:
[----:B-----5:R3:W-:Y:S02]  /*cb80*/  STS.128 [R165+0x3000], R28 ;  /* 0x0030001ca5007388 */ /* 0x0207e40000000c00 */
.L_x_10483:
[----:B------:R-:W-:Y:S05]  /*cb90*/  BSYNC.RECONVERGENT B2 ;  /* 0x0000000000027941 */ /* 0x000fea0003800200 */
.L_x_10482:
        /* <DEDUP_REMOVED lines=93> */
.L_x_10493:
[----:B------:R-:W-:Y:S05]  /*d170*/  BSYNC.RECONVERGENT B0 ;  /* 0x0000000000007941 */ /* 0x000fea0003800200 */
.L_x_10492:
[----:B-----5:R3:W-:Y:S02]  /*d180*/  STS.128 [R165+0x1800], R28 ;  /* 0x0018001ca5007388 */ /* 0x0207e40000000c00 */
.L_x_10491:
[----:B------:R-:W-:Y:S05]  /*d190*/  BSYNC.RECONVERGENT B1 ;  /* 0x0000000000017941 */ /* 0x000fea0003800200 */
.L_x_10490:
        /* <DEDUP_REMOVED lines=84> */
.L_x_10495:
[----:B------:R-:W-:Y:S05]  /*d6e0*/  BSYNC.RECONVERGENT B0 ;  /* 0x0000000000007941 */ /* 0x000fea0003800200 */
.L_x_10494:
[----:B-----5:R3:W-:Y:S02]  /*d6f0*/  STS.128 [R165+0x3800], R28 ;  /* 0x0038001ca5007388 */ /* 0x0207e40000000c00 */
.L_x_10434:
[----:B------:R-:W-:Y:S05]  /*d700*/  BSYNC.RECONVERGENT B3 ;  /* 0x0000000000037941 */ /* 0x000fea0003800200 */
.L_x_10426:
        /* <DEDUP_REMOVED lines=26> */
.L_x_10497:
[----:B------:R-:W-:Y:S05]  /*d8b0*/  BSYNC.RECONVERGENT B0 ;  /* 0x0000000000007941 */ /* 0x000fea0003800200 */
.L_x_10496:
        /* <DEDUP_REMOVED lines=14> */
.L_x_10499:
[----:B------:R-:W-:Y:S05]  /*d9a0*/  BSYNC.RECONVERGENT B0 ;  /* 0x0000000000007941 */ /* 0x000fea0003800200 */
.L_x_10498:
        /* <DEDUP_REMOVED lines=16> */
.L_x_10501:
[----:B------:R-:W-:Y:S05]  /*dab0*/  BSYNC.RECONVERGENT B0 ;  /* 0x0000000000007941 */ /* 0x000fea0003800200 */
.L_x_10500:
        /* <DEDUP_REMOVED lines=16> */
.L_x_10503:
[----:B------:R-:W-:Y:S05]  /*dbc0*/  BSYNC.RECONVERGENT B0 ;  /* 0x0000000000007941 */ /* 0x000fea0003800200 */
.L_x_10502:
[----:B------:R-:W0:Y:S01]  /*dbd0*/  LDGDEPBAR ;  /* 0x00000000000079af */ /* 0x000e220000000000 */
[----:B-1-3--:R-:W-:Y:S01]  /*dbe0*/  IMAD.SHL.U32 R6, R159, 0x20, RZ ;  /* 0x000000209f067824 */ /* 0x00afe200078e00ff */
[----:B--2-4-:R-:W-:Y:S02]  /*dbf0*/  LOP3.LUT R3, R65, 0x8, R64, 0xf8, !PT ;  /* 0x0000000841037812 */ /* 0x014fe400078ef840 */
[----:B------:R1:W5:Y:S01]  /*dc00*/  LD.E R7, desc[UR4][R102.64+0x184] ;  /* 0x0001840466077980 */ /* 0x000362000c101900 */
[----:B------:R-:W-:Y:S03]  /*dc10*/  BSSY.RECONVERGENT B0, `(.L_x_10504) ;  /* 0x0000018000007945 */ /* 0x000fe60003800200 */
[----:B------:R1:W5:Y:S02]  /*dc20*/  LD.E R2, desc[UR4][R102.64+0x188] ;  /* 0x0001880466027980 */ /* 0x000364000c101900 */
[----:B-----5:R-:W-:-:S02]  /*dc30*/  LOP3.LUT R14, R3, 0x38, R58, 0x78, !PT ;  /* 0x00000038030e7812 */ /* 0x020fc400078e783a */
        /* <DEDUP_REMOVED lines=19> */
.L_x_10505:
[----:B------:R2:W-:Y:S04]  /*dd70*/  STS.128 [R165+0x8000], RZ ;  /* 0x008000ffa5007388 */ /* 0x0005e80000000c00 */
[----:B------:R2:W-:Y:S02]  /*dd80*/  STS.128 [R165+0xa000], RZ ;  /* 0x00a000ffa5007388 */ /* 0x0005e40000000c00 */
.L_x_10506:
[----:B------:R-:W-:Y:S05]  /*dd90*/  BSYNC.RECONVERGENT B0 ;  /* 0x0000000000007941 */ /* 0x000fea0003800200 */
.L_x_10504:
        /* <DEDUP_REMOVED lines=21> */
.L_x_10508:
[----:B------:R-:W-:Y:S05]  /*def0*/  BSYNC.RECONVERGENT B0 ;  /* 0x0000000000007941 */ /* 0x000fea0003800200 */
.L_x_10507:
        /* <DEDUP_REMOVED lines=18> */
.L_x_10510:
[----:B------:R-:W-:Y:S05]  /*e020*/  BSYNC.RECONVERGENT B0 ;  /* 0x0000000000007941 */ /* 0x000fea0003800200 */
.L_x_10509:
        /* <DEDUP_REMOVED lines=18> */
.L_x_10512:
[----:B------:R-:W-:Y:S05]  /*e150*/  BSYNC.RECONVERGENT B0 ;  /* 0x0000000000007941 */ /* 0x000fea0003800200 */
.L_x_10511:
[----:B------:R-:W5:Y:S01]  /*e160*/  LD.E R15, desc[UR4][R102.64+0x18c] ;  /* 0x00018c04660f7980 */ /* 0x000f62000c101900 */
[----:B------:R-:W2:Y:S01]  /*e170*/  S2UR UR6, SR_CgaCtaId ;  /* 0x00000000000679c3 */ /* 0x000ea20000008800 */
[----:B------:R-:W-:Y:S01]  /*e180*/  IMAD.SHL.U32 R142, R159, 0x40, RZ ;  /* 0x000000409f8e7824 */ /* 0x000fe200078e00ff */
[----:B------:R-:W-:Y:S01]  /*e190*/  LOP3.LUT R3, R65, 0x8, R159, 0x78, !PT ;  /* 0x0000000841037812 */ /* 0x000fe200078e789f */
[----:B------:R-:W-:Y:S01]  /*e1a0*/  UMOV UR7, 0x400 ;  /* 0x0000040000077882 */ /* 0x000fe20000000000 */
[----:B------:R-:W-:Y:S01]  /*e1b0*/  IMAD.IADD R143, R143, 0x1, R14 ;  /* 0x000000018f8f7824 */ /* 0x000fe200078e020e */
[----:B------:R-:W-:Y:S01]  /*e1c0*/  R2P PR, R159, 0x6 ;  /* 0x000000069f007804 */ /* 0x000fe20000000000 */
[----:B------:R-:W-:Y:S01]  /*e1d0*/  IMAD.MOV.U32 R4, RZ, RZ, 0x20 ;  /* 0x00000020ff047424 */ /* 0x000fe200078e00ff */
[----:B------:R-:W-:Y:S01]  /*e1e0*/  LOP3.LUT R3, R3, 0x38, R58, 0x78, !PT ;  /* 0x0000003803037812 */ /* 0x000fe200078e783a */
[----:B------:R-:W-:Y:S01]  /*e1f0*/  IMAD.MOV.U32 R6, RZ, RZ, 0x40 ;  /* 0x00000040ff067424 */ /* 0x000fe200078e00ff */
[----:B------:R-:W-:Y:S01]  /*e200*/  LOP3.LUT R142, R142, 0x400, RZ, 0xc0, !PT ;  /* 0x000004008e8e7812 */ /* 0x000fe200078ec0ff */
[----:B------:R-:W-:Y:S01]  /*e210*/  IMAD.SHL.U32 R104, R159, 0x2, RZ ;  /* 0x000000029f687824 */ /* 0x000fe200078e00ff */
[----:B------:R-:W-:Y:S01]  /*e220*/  SEL R4, R4, 0xffffffe0, !P1 ;  /* 0xffffffe004047807 */ /* 0x000fe20004800000 */
[----:B------:R-:W0:Y:S01]  /*e230*/  LDGDEPBAR ;  /* 0x00000000000079af */ /* 0x000e220000000000 */
[----:B------:R-:W-:Y:S01]  /*e240*/  SEL R6, R6, 0xffffffc0, !P2 ;  /* 0xffffffc006067807 */ /* 0x000fe20005000000 */
[----:B------:R-:W-:Y:S01]  /*e250*/  IMAD R142, R3, 0x2, R142 ;  /* 0x00000002038e7824 */ /* 0x000fe200078e028e */
[----:B------:R-:W-:Y:S01]  /*e260*/  IADD3 R172, PT, PT, R2, R59, -R164 ;  /* 0x0000003b02ac7210 */ /* 0x000fe20007ffe8a4 */
[----:B------:R-:W-:Y:S01]  /*e270*/  BSSY.RECONVERGENT B1, `(.L_x_10513) ;  /* 0x00001d7000017945 */ /* 0x000fe20003800200 */
        /* <DEDUP_REMOVED lines=10> */
[----:B------:R-:W-:-:S02]  /*e320*/  IMAD.IADD R137, R3, 0x1, R6 ;  /* 0x0000000103897824 */ /* 0x000fc400078e0206 */
[C---:B------:R-:W-:Y:S01]  /*e330*/  IMAD.IADD R139, R4.reuse, 0x1, R140 ;  /* 0x00000001048b7824 */ /* 0x040fe200078e028c */
[----:B------:R-:W-:Y:S01]  /*e340*/  LDSM.16.M88.4 R24, [R141] ;  /* 0x000000008d18783b */ /* 0x000fe20000000200 */
[----:B------:R-:W-:-:S03]  /*e350*/  IMAD.IADD R136, R4, 0x1, R137 ;  /* 0x0000000104887824 */ /* 0x000fc600078e0289 */
[----:B-1--4-:R-:W1:Y:S04]  /*e360*/  LDSM.16.M88.4 R8, [R138+0x4000] ;  /* 0x004000008a08783b */ /* 0x012e680000000200 */
[----:B------:R-:W4:Y:S04]  /*e370*/  LDSM.16.M88.4 R52, [R142+UR6+0x5000] ;  /* 0x005000068e34783b */ /* 0x000f280008000200 */
[----:B------:R-:W4:Y:S04]  /*e380*/  LDSM.16.M88.4 R16, [R142+UR6+0x5800] ;  /* 0x005800068e10783b */ /* 0x000f280008000200 */
[----:B------:R-:W4:Y:S04]  /*e390*/  LDSM.16.M88.4 R36, [R138+0x4800] ;  /* 0x004800008a24783b */ /* 0x000f280000000200 */
[----:B------:R-:W4:Y:S04]  /*e3a0*/  LDSM.16.M88.4 R32, [R138+0x5000] ;  /* 0x005000008a20783b */ /* 0x000f280000000200 */
[----:B------:R-:W4:Y:S04]  /*e3b0*/  LDSM.16.M88.4 R40, [R138+0x5800] ;  /* 0x005800008a28783b */ /* 0x000f280000000200 */
[----:B------:R-:W-:Y:S01]  /*e3c0*/  LDSM.16.M88.4 R28, [R140] ;  /* 0x000000008c1c783b */ /* 0x000fe20000000200 */
[C---:B--2---:R-:W-:Y:S03]  /*e3d0*/  HMMA.16816.F32 R20, R92.reuse, R72, RZ ;  /* 0x000000485c14723c */ /* 0x044fe600000018ff */
[----:B------:R-:W-:Y:S04]  /*e3e0*/  LDSM.16.M88.4 R96, [R139] ;  /* 0x000000008b60783b */ /* 0x000fe80000000200 */
[----:B------:R-:W-:Y:S01]  /*e3f0*/  LDSM.16.M88.4 R120, [R142+UR6+0x6000] ;  /* 0x006000068e78783b */ /* 0x000fe20008000200 */
[C---:B------:R-:W-:Y:S03]  /*e400*/  HMMA.16816.F32 R72, R92.reuse, R74, RZ ;  /* 0x0000004a5c48723c */ /* 0x040fe600000018ff */
[----:B------:R-:W-:Y:S04]  /*e410*/  LDSM.16.M88.4 R88, [R143+0x2000] ;  /* 0x002000008f58783b */ /* 0x000fe80000000200 */
[----:B------:R-:W-:Y:S01]  /*e420*/  LDSM.16.M88.4 R116, [R136+0x5800] ;  /* 0x005800008874783b */ /* 0x000fe20000000200 */
[----:B---3--:R-:W-:Y:S03]  /*e430*/  HMMA.16816.F32 R68, R92, R64, RZ ;  /* 0x000000405c44723c */ /* 0x008fe600000018ff */
[----:B------:R-:W-:Y:S04]  /*e440*/  LDSM.16.M88.4 R80, [R142+UR6+0x7000] ;  /* 0x007000068e50783b */ /* 0x000fe80008000200 */
[----:B------:R-:W-:Y:S01]  /*e450*/  LDSM.16.M88.4 R44, [R141+0x2000] ;  /* 0x002000008d2c783b */ /* 0x000fe20000000200 */
[C---:B-1----:R-:W-:Y:S03]  /*e460*/  HMMA.16816.F32 R20, R24.reuse, R8, R20 ;  /* 0x000000081814723c */ /* 0x042fe60000001814 */
[----:B------:R-:W-:Y:S04]  /*e470*/  LDSM.16.M88.4 R112, [R138+0x6000] ;  /* 0x006000008a70783b */ /* 0x000fe80000000200 */
[----:B------:R-:W-:Y:S01]  /*e480*/  LDSM.16.M88.4 R84, [R142+UR6+0x6800] ;  /* 0x006800068e54783b */ /* 0x000fe20008000200 */
[----:B------:R-:W-:Y:S03]  /*e490*/  HMMA.16816.F32 R72, R24, R10, R72 ;  /* 0x0000000a1848723c */ /* 0x000fe60000001848 */
[----:B------:R-:W1:Y:S04]  /*e4a0*/  LDSM.16.M88.4 R8, [R137+0x4800] ;  /* 0x004800008908783b */ /* 0x000e680000000200 */
[----:B------:R-:W-:Y:S01]  /*e4b0*/  LDSM.16.M88.4 R76, [R142+UR6+0x7800] ;  /* 0x007800068e4c783b */ /* 0x000fe20008000200 */
[C---:B------:R-:W-:Y:S08]  /*e4c0*/  HMMA.16816.F32 R64, R92.reuse, R66, RZ ;  /* 0x000000425c40723c */ /* 0x040ff000000018ff */
[C---:B----4-:R-:W-:Y:S08]  /*e4d0*/  HMMA.16816.F32 R60, R92.reuse, R52, RZ ;  /* 0x000000345c3c723c */ /* 0x050ff000000018ff */
[C---:B------:R-:W-:Y:S08]  /*e4e0*/  HMMA.16816.F32 R52, R92.reuse, R54, RZ ;  /* 0x000000365c34723c */ /* 0x040ff000000018ff */
[C---:B------:R-:W-:Y:S08]  /*e4f0*/  HMMA.16816.F32 R48, R92.reuse, R16, RZ ;  /* 0x000000105c30723c */ /* 0x040ff000000018ff */
[----:B------:R-:W-:Y:S01]  /*e500*/  HMMA.16816.F32 R92, R92, R18, RZ ;  /* 0x000000125c5c723c */ /* 0x000fe200000018ff */
        /* <DEDUP_REMOVED lines=20> */
[----:B----4-:R-:W-:Y:S08]  /*e650*/  HMMA.16816.F32 R48, R28, R32, R48 ;  /* 0x000000201c30723c */ /* 0x010ff00000001830 */
[C---:B------:R-:W-:Y:S08]  /*e660*/  HMMA.16816.F32 R20, R96.reuse, R24, R20 ;  /* 0x000000186014723c */ /* 0x040ff00000001814 */
[----:B------:R-:W-:Y:S01]  /*e670*/  HMMA.16816.F32 R72, R96, R26, R72 ;  /* 0x0000001a6048723c */ /* 0x000fe20000001848 */
[----:B------:R-:W-:Y:S07]  /*e680*/  LDSM.16.M88.4 R24, [R137+0x6000] ;  /* 0x006000008918783b */ /* 0x000fee0000000200 */
[----:B------:R-:W-:Y:S01]  /*e690*/  HMMA.16816.F32 R92, R28, R34, R92 ;  /* 0x000000221c5c723c */ /* 0x000fe2000000185c */
[----:B------:R-:W4:Y:S04]  /*e6a0*/  LDSM.16.M88.4 R28, [R140+0x2000] ;  /* 0x002000008c1c783b */ /* 0x000f280000000200 */
[----:B------:R-:W5:Y:S03]  /*e6b0*/  LDSM.16.M88.4 R32, [R138+0x7800] ;  /* 0x007800008a20783b */ /* 0x000f660000000200 */
[C---:B-1----:R-:W-:Y:S08]  /*e6c0*/  HMMA.16816.F32 R60, R96.reuse, R8, R60 ;  /* 0x00000008603c723c */ /* 0x042ff0000000183c */
[C---:B------:R-:W-:Y:S01]  /*e6d0*/  HMMA.16816.F32 R52, R96.reuse, R10, R52 ;  /* 0x0000000a6034723c */ /* 0x040fe20000001834 */
[----:B------:R-:W-:Y:S07]  /*e6e0*/  LDSM.16.M88.4 R8, [R139+0x2000] ;  /* 0x002000008b08783b */ /* 0x000fee0000000200 */
[C---:B--2---:R-:W-:Y:S08]  /*e6f0*/  HMMA.16816.F32 R68, R96.reuse, R16, R68 ;  /* 0x000000106044723c */ /* 0x044ff00000001844 */
[----:B------:R-:W-:Y:S01]  /*e700*/  HMMA.16816.F32 R64, R96, R18, R64 ;  /* 0x000000126040723c */ /* 0x000fe20000001840 */
[----:B------:R-:W1:Y:S07]  /*e710*/  LDSM.16.M88.4 R16, [R136+0x6000] ;  /* 0x006000008810783b */ /* 0x000e6e0000000200 */
[----:B------:R-:W-:Y:S08]  /*e720*/  HMMA.16816.F32 R20, R88, R120, R20 ;  /* 0x000000785814723c */ /* 0x000ff00000001814 */
[----:B------:R-:W-:Y:S08]  /*e730*/  HMMA.16816.F32 R48, R96, R116, R48 ;  /* 0x000000746030723c */ /* 0x000ff00000001830 */
[----:B------:R-:W-:Y:S08]  /*e740*/  HMMA.16816.F32 R72, R88, R122, R72 ;  /* 0x0000007a5848723c */ /* 0x000ff00000001848 */
[----:B------:R-:W-:Y:S08]  /*e750*/  HMMA.16816.F32 R92, R96, R118, R92 ;  /* 0x00000076605c723c */ /* 0x000ff0000000185c */
[C---:B------:R-:W-:Y:S08]  /*e760*/  HMMA.16816.F32 R60, R88.reuse, R80, R60 ;  /* 0x00000050583c723c */ /* 0x040ff0000000183c */
[----:B------:R-:W-:Y:S08]  /*e770*/  HMMA.16816.F32 R52, R88, R82, R52 ;  /* 0x000000525834723c */ /* 0x000ff00000001834 */
[----:B------:R-:W-:Y:S08]  /*e780*/  HMMA.16816.F32 R20, R44, R112, R20 ;  /* 0x000000702c14723c */ /* 0x000ff00000001814 */
[C---:B------:R-:W-:Y:S08]  /*e790*/  HMMA.16816.F32 R68, R88.reuse, R84, R68 ;  /* 0x000000545844723c */ /* 0x040ff00000001844 */
[C---:B------:R-:W-:Y:S08]  /*e7a0*/  HMMA.16816.F32 R64, R88.reuse, R86, R64 ;  /* 0x000000565840723c */ /* 0x040ff00000001840 */
[----:B------:R-:W-:Y:S01]  /*e7b0*/  HMMA.16816.F32 R80, R88, R76, R48 ;  /* 0x0000004c5850723c */ /* 0x000fe20000001830 */
[----:B------:R-:W2:Y:S07]  /*e7c0*/  LDSM.16.M88.4 R48, [R137+0x6800] ;  /* 0x006800008930783b */ /* 0x000eae0000000200 */
[----:B------:R-:W-:Y:S08]  /*e7d0*/  HMMA.16816.F32 R72, R44, R114, R72 ;  /* 0x000000722c48723c */ /* 0x000ff00000001848 */
[----:B------:R-:W-:Y:S08]  /*e7e0*/  HMMA.16816.F32 R92, R88, R78, R92 ;  /* 0x0000004e585c723c */ /* 0x000ff0000000185c */
[C---:B---3--:R-:W-:Y:S08]  /*e7f0*/  HMMA.16816.F32 R60, R44.reuse, R36, R60 ;  /* 0x000000242c3c723c */ /* 0x048ff0000000183c */
[----:B------:R-:W-:Y:S01]  /*e800*/  HMMA.16816.F32 R52, R44, R38, R52 ;  /* 0x000000262c34723c */ /* 0x000fe20000001834 */
[----:B------:R-:W3:Y:S07]  /*e810*/  LDSM.16.M88.4 R36, [R137+0x7000] ;  /* 0x007000008924783b */ /* 0x000eee0000000200 */
[----:B----4-:R-:W-:Y:S08]  /*e820*/  HMMA.16816.F32 R20, R28, R24, R20 ;  /* 0x000000181c14723c */ /* 0x010ff00000001814 */
[C---:B------:R-:W-:Y:S08]  /*e830*/  HMMA.16816.F32 R68, R44.reuse, R40, R68 ;  /* 0x000000282c44723c */ /* 0x040ff00000001844 */
[----:B------:R-:W-:Y:S01]  /*e840*/  HMMA.16816.F32 R64, R44, R42, R64 ;  /* 0x0000002a2c40723c */ /* 0x000fe20000001840 */
[----:B------:R-:W4:Y:S07]  /*e850*/  LDSM.16.M88.4 R40, [R136+0x6800] ;  /* 0x006800008828783b */ /* 0x000f2e0000000200 */
[----:B------:R-:W-:Y:S01]  /*e860*/  HMMA.16816.F32 R72, R28, R26, R72 ;  /* 0x0000001a1c48723c */ /* 0x000fe20000001848 */
[----:B------:R-:W4:Y:S07]  /*e870*/  LDSM.16.M88.4 R24, [R137+0x7800] ;  /* 0x007800008918783b */ /* 0x000f2e0000000200 */
[C---:B-----5:R-:W-:Y:S08]  /*e880*/  HMMA.16816.F32 R80, R44.reuse, R32, R80 ;  /* 0x000000202c50723c */ /* 0x060ff00000001850 */
[----:B------:R-:W-:Y:S01]  /*e890*/  HMMA.16816.F32 R92, R44, R34, R92 ;  /* 0x000000222c5c723c */ /* 0x000fe2000000185c */
[----:B------:R-:W5:Y:S07]  /*e8a0*/  LDSM.16.M88.4 R32, [R136+0x7000] ;  /* 0x007000008820783b */ /* 0x000f6e0000000200 */
[C---:B-1----:R-:W-:Y:S08]  /*e8b0*/  HMMA.16816.F32 R20, R8.reuse, R16, R20 ;  /* 0x000000100814723c */ /* 0x042ff00000001814 */
[----:B------:R-:W-:Y:S01]  /*e8c0*/  HMMA.16816.F32 R72, R8, R18, R72 ;  /* 0x000000120848723c */ /* 0x000fe20000001848 */
[----:B------:R-:W1:Y:S01]  /*e8d0*/  LDSM.16.M88.4 R16, [R136+0x7800] ;  /* 0x007800008810783b */ /* 0x000e620000000200 */
[----:B------:R-:W-:-:S06]  /*e8e0*/  DEPBAR.LE SB0, 0x0 ;  /* 0x000080000000791a */ /* 0x000fcc0000000000 */
[C---:B--2---:R-:W-:Y:S05]  /*e8f0*/  HMMA.16816.F32 R68, R28.reuse, R48, R68 ;  /* 0x000000301c44723c */ /* 0x044fea0000001844 */
[-C--:B------:R-:W-:Y:S01]  /*e900*/  FMUL.FTZ R3, R20, R15.reuse ;  /* 0x0000000f14037220 */ /* 0x080fe20000410000 */
[-C--:B------:R-:W-:Y:S01]  /*e910*/  FMUL.FTZ R20, R21, R15.reuse ;  /* 0x0000000f15147220 */ /* 0x080fe20000410000 */
[-C--:B------:R-:W-:Y:S01]  /*e920*/  FMUL.FTZ R21, R22, R15.reuse ;  /* 0x0000000f16157220 */ /* 0x080fe20000410000 */
[-C--:B------:R-:W-:Y:S01]  /*e930*/  FMUL.FTZ R22, R23, R15.reuse ;  /* 0x0000000f17167220 */ /* 0x080fe20000410000 */
[----:B------:R-:W-:Y:S02]  /*e940*/  HMMA.16816.F32 R64, R28, R50, R64 ;  /* 0x000000321c40723c */ /* 0x000fe40000001840 */
[----:B------:R-:W2:Y:S01]  /*e950*/  MUFU.TANH R3, R3 ;  /* 0x0000000300037308 */ /* 0x000ea20000002400 */
[-C--:B------:R-:W-:Y:S01]  /*e960*/  FMUL.FTZ R23, R72, R15.reuse ;  /* 0x0000000f48177220 */ /* 0x080fe20000410000 */
[-C--:B------:R-:W-:Y:S01]  /*e970*/  FMUL.FTZ R74, R74, R15.reuse ;  /* 0x0000000f4a4a7220 */ /* 0x080fe20000410000 */
[----:B------:R-:W-:-:S03]  /*e980*/  FMUL.FTZ R75, R75, R15 ;  /* 0x0000000f4b4b7220 */ /* 0x000fc60000410000 */
[C---:B---3--:R-:W-:Y:S02]  /*e990*/  HMMA.16816.F32 R52, R28.reuse, R38, R52 ;  /* 0x000000261c34723c */ /* 0x048fe40000001834 */
[----:B------:R-:W3:Y:S06]  /*e9a0*/  MUFU.TANH R20, R20 ;  /* 0x0000001400147308 */ /* 0x000eec0000002400 */
[----:B------:R-:W-:Y:S03]  /*e9b0*/  HMMA.16816.F32 R60, R28, R36, R60 ;  /* 0x000000241c3c723c */ /* 0x000fe6000000183c */
[-C--:B------:R-:W-:Y:S01]  /*e9c0*/  FMUL.FTZ R36, R73, R15.reuse ;  /* 0x0000000f49247220 */ /* 0x080fe20000410000 */
[----:B------:R-:W3:Y:S04]  /*e9d0*/  MUFU.TANH R23, R23 ;  /* 0x0000001700177308 */ /* 0x000ee80000002400 */
[----:B----4-:R-:W-:Y:S04]  /*e9e0*/  HMMA.16816.F32 R68, R8, R40, R68 ;  /* 0x000000280844723c */ /* 0x010fe80000001844 */
[----:B------:R-:W4:Y:S04]  /*e9f0*/  MUFU.TANH R36, R36 ;  /* 0x0000002400247308 */ /* 0x000f280000002400 */
[----:B------:R-:W-:Y:S04]  /*ea00*/  HMMA.16816.F32 R80, R28, R24, R80 ;  /* 0x000000181c50723c */ /* 0x000fe80000001850 */
[----:B------:R-:W-:Y:S04]  /*ea10*/  MUFU.TANH R22, R22 ;  /* 0x0000001600167308 */ /* 0x000fe80000002400 */
[----:B------:R-:W-:Y:S04]  /*ea20*/  HMMA.16816.F32 R64, R8, R42, R64 ;  /* 0x0000002a0840723c */ /* 0x000fe80000001840 */
[----:B------:R-:W-:Y:S01]  /*ea30*/  MUFU.TANH R21, R21 ;  /* 0x0000001500157308 */ /* 0x000fe20000002400 */
[-C--:B------:R-:W-:Y:S01]  /*ea40*/  FMUL.FTZ R25, R69, R15.reuse ;  /* 0x0000000f45197220 */ /* 0x080fe20000410000 */
[-C--:B------:R-:W-:Y:S01]  /*ea50*/  FMUL.FTZ R24, R68, R15.reuse ;  /* 0x0000000f44187220 */ /* 0x080fe20000410000 */
[----:B------:R-:W-:Y:S01]  /*ea60*/  FMUL.FTZ R71, R71, R15 ;  /* 0x0000000f47477220 */ /* 0x000fe20000410000 */
[----:B------:R-:W-:Y:S05]  /*ea70*/  HMMA.16816.F32 R92, R28, R26, R92 ;  /* 0x0000001a1c5c723c */ /* 0x000fea000000185c */
[----:B------:R-:W-:Y:S01]  /*ea80*/  IADD3 R30, PT, PT, R59, -R164, -R7 ;  /* 0x800000a43b1e7210 */ /* 0x000fe20007ffe807 */
[----:B------:R-:W4:Y:S01]  /*ea90*/  MUFU.TANH R25, R25 ;  /* 0x0000001900197308 */ /* 0x000f220000002400 */
[----:B------:R-:W-:-:S04]  /*eaa0*/  IMAD.IADD R7, R101, 0x1, R104 ;  /* 0x0000000165077824 */ /* 0x000fc800078e0268 */
[C---:B------:R-:W-:Y:S01]  /*eab0*/  VIADD R27, R7.reuse, 0x1 ;  /* 0x00000001071b7836 */ /* 0x040fe20000000000 */
[----:B-----5:R-:W-:Y:S05]  /*eac0*/  HMMA.16816.F32 R52, R8, R34, R52 ;  /* 0x000000220834723c */ /* 0x020fea0000001834 */
[----:B------:R-:W-:Y:S01]  /*ead0*/  VIADD R31, R7, 0x8 ;  /* 0x00000008071f7836 */ /* 0x000fe20000000000 */
[----:B------:R-:W-:Y:S01]  /*eae0*/  MUFU.TANH R24, R24 ;  /* 0x0000001800187308 */ /* 0x000fe20000002400 */
[-C--:B------:R-:W-:Y:S01]  /*eaf0*/  FMUL.FTZ R26, R64, R15.reuse ;  /* 0x0000000f401a7220 */ /* 0x080fe20000410000 */
[----:B------:R-:W-:Y:S01]  /*eb00*/  FMUL.FTZ R65, R65, R15 ;  /* 0x0000000f41417220 */ /* 0x000fe20000410000 */
[----:B------:R-:W-:-:S02]  /*eb10*/  VIADD R29, R7, 0x11 ;  /* 0x00000011071d7836 */ /* 0x000fc40000000000 */
[C---:B------:R-:W-:Y:S01]  /*eb20*/  VIADD R37, R7.reuse, 0x19 ;  /* 0x0000001907257836 */ /* 0x040fe20000000000 */
[C---:B------:R-:W-:Y:S03]  /*eb30*/  HMMA.16816.F32 R60, R8.reuse, R32, R60 ;  /* 0x00000020083c723c */ /* 0x040fe6000000183c */
[--C-:B------:R-:W-:Y:S01]  /*eb40*/  SHF.R.U32.HI R33, RZ, 0x2, R159.reuse ;  /* 0x00000002ff217819 */ /* 0x100fe2000001169f */
[----:B------:R-:W5:Y:S01]  /*eb50*/  MUFU.TANH R26, R26 ;  /* 0x0000001a001a7308 */ /* 0x000f620000002400 */
[----:B------:R-:W-:Y:S01]  /*eb60*/  SHF.R.U32.HI R32, RZ, 0x1, R159 ;  /* 0x00000001ff207819 */ /* 0x000fe2000001169f */
[----:B------:R-:W-:Y:S01]  /*eb70*/  VIADD R34, R7, 0x21 ;  /* 0x0000002107227836 */ /* 0x000fe20000000000 */
[----:B------:R-:W-:Y:S02]  /*eb80*/  LOP3.LUT R33, R33, 0x7, RZ, 0xc0, !PT ;  /* 0x0000000721217812 */ /* 0x000fe400078ec0ff */
[----:B------:R-:W-:Y:S01]  /*eb90*/  LOP3.LUT R32, R32, 0x1f0, RZ, 0xc0, !PT ;  /* 0x000001f020207812 */ /* 0x000fe200078ec0ff */
[----:B-1----:R-:W-:Y:S03]  /*eba0*/  HMMA.16816.F32 R80, R8, R16, R80 ;  /* 0x000000100850723c */ /* 0x002fe60000001850 */
[----:B------:R-:W-:Y:S01]  /*ebb0*/  VIADD R16, R7, 0x31 ;  /* 0x0000003107107836 */ /* 0x000fe20000000000 */
[----:B------:R-:W1:Y:S01]  /*ebc0*/  MUFU.TANH R2, R65 ;  /* 0x0000004100027308 */ /* 0x000e620000002400 */
[----:B------:R-:W-:Y:S01]  /*ebd0*/  IADD3 R175, PT, PT, R162, R33, R32 ;  /* 0x00000021a2af7210 */ /* 0x000fe20007ffe020 */
[-C--:B------:R-:W-:Y:S01]  /*ebe0*/  FMUL.FTZ R52, R52, R15.reuse ;  /* 0x0000000f34347220 */ /* 0x080fe20000410000 */
[----:B------:R-:W-:Y:S01]  /*ebf0*/  FMUL.FTZ R53, R53, R15 ;  /* 0x0000000f35357220 */ /* 0x000fe20000410000 */
[----:B------:R-:W-:-:S02]  /*ec00*/  VIADD R32, R7, 0x28 ;  /* 0x0000002807207836 */ /* 0x000fc40000000000 */
[-C--:B------:R-:W-:Y:S01]  /*ec10*/  FMUL.FTZ R54, R54, R15.reuse ;  /* 0x0000000f36367220 */ /* 0x080fe20000410000 */
[C---:B------:R-:W-:Y:S01]  /*ec20*/  IMAD.IADD R172, R175.reuse, 0x1, R172 ;  /* 0x00000001afac7824 */ /* 0x040fe200078e02ac */
[----:B------:R-:W-:Y:S03]  /*ec30*/  HMMA.16816.F32 R92, R8, R18, R92 ;  /* 0x00000012085c723c */ /* 0x000fe6000000185c */
[----:B------:R-:W-:Y:S01]  /*ec40*/  IMAD.IADD R175, R175, 0x1, R30 ;  /* 0x00000001afaf7824 */ /* 0x000fe200078e021e */
[----:B------:R-:W1:Y:S01]  /*ec50*/  MUFU.TANH R135, R52 ;  /* 0x0000003400877308 */ /* 0x000e620000002400 */
[----:B------:R-:W-:Y:S02]  /*ec60*/  VIADD R19, R7, 0x9 ;  /* 0x0000000907137836 */ /* 0x000fe40000000000 */
[-C--:B------:R-:W-:Y:S01]  /*ec70*/  FMUL.FTZ R28, R60, R15.reuse ;  /* 0x0000000f3c1c7220 */ /* 0x080fe20000410000 */
[--C-:B------:R-:W-:Y:S01]  /*ec80*/  VIADDMNMX R174, R172, 0x1, R59.reuse, PT ;  /* 0x00000001acae7846 */ /* 0x100fe2000380013b */
[----:B------:R-:W-:Y:S01]  /*ec90*/  FMUL.FTZ R17, R61, R15 ;  /* 0x0000000f3d117220 */ /* 0x000fe20000410000 */
[----:B------:R-:W-:Y:S01]  /*eca0*/  ISETP.GT.AND P0, PT, R175, R7, PT ;  /* 0x00000007af00720c */ /* 0x000fe20003f04270 */
[----:B------:R-:W-:Y:S01]  /*ecb0*/  VIADD R11, R7, 0x18 ;  /* 0x00000018070b7836 */ /* 0x000fe20000000000 */
[----:B------:R-:W-:Y:S01]  /*ecc0*/  ISETP.GT.AND P5, PT, R175, R27, PT ;  /* 0x0000001baf00720c */ /* 0x000fe20003fa4270 */
[----:B------:R-:W1:Y:S01]  /*ecd0*/  MUFU.TANH R123, R53 ;  /* 0x00000035007b7308 */ /* 0x000e620000002400 */
[----:B--2---:R-:W-:Y:S01]  /*ece0*/  FSEL R3, R3, -INF , !P0 ;  /* 0xff80000003037808 */ /* 0x004fe20004000000 */
[C---:B------:R-:W-:Y:S01]  /*ecf0*/  VIADD R173, R175.reuse, 0x8 ;  /* 0x00000008afad7836 */ /* 0x040fe20000000000 */
[C---:B------:R-:W-:Y:S01]  /*ed00*/  ISETP.GT.AND P2, PT, R175.reuse, R31, PT ;  /* 0x0000001faf00720c */ /* 0x040fe20003f44270 */
[----:B------:R-:W-:Y:S01]  /*ed10*/  FMUL.FTZ R80, R80, R15 ;  /* 0x0000000f50507220 */ /* 0x000fe20000410000 */
[----:B------:R-:W-:Y:S01]  /*ed20*/  ISETP.GT.AND P0, PT, R175, R19, PT ;  /* 0x00000013af00720c */ /* 0x000fe20003f04270 */
[C---:B------:R-:W-:Y:S01]  /*ed30*/  VIADD R30, R7.reuse, 0x29 ;  /* 0x00000029071e7836 */ /* 0x040fe20000000000 */
[----:B------:R-:W-:Y:S01]  /*ed40*/  VIADDMNMX R172, R172, 0x9, R59, PT ;  /* 0x00000009acac7846 */ /* 0x000fe2000380013b */
[----:B------:R-:W2:Y:S01]  /*ed50*/  MUFU.TANH R28, R28 ;  /* 0x0000001c001c7308 */ /* 0x000ea20000002400 */
[-C--:B------:R-:W-:Y:S01]  /*ed60*/  ISETP.GE.AND P3, PT, R7, R174.reuse, PT ;  /* 0x000000ae0700720c */ /* 0x080fe20003f66270 */
[----:B------:R-:W-:Y:S01]  /*ed70*/  FMUL.FTZ R81, R81, R15 ;  /* 0x0000000f51517220 */ /* 0x000fe20000410000 */
[----:B---3--:R-:W-:Y:S01]  /*ed80*/  FSEL R20, R20, -INF , !P5 ;  /* 0xff80000014147808 */ /* 0x008fe20006800000 */
[----:B------:R-:W-:Y:S01]  /*ed90*/  VIADD R8, R7, 0x10 ;  /* 0x0000001007087836 */ /* 0x000fe20000000000 */
[----:B------:R-:W-:Y:S01]  /*eda0*/  ISETP.GT.AND P5, PT, R175, R29, PT ;  /* 0x0000001daf00720c */ /* 0x000fe20003fa4270 */
[-C--:B------:R-:W-:Y:S01]  /*edb0*/  FMUL.FTZ R92, R92, R15.reuse ;  /* 0x0000000f5c5c7220 */ /* 0x080fe20000410000 */
[----:B------:R-:W-:Y:S01]  /*edc0*/  FSEL R35, R23, -INF , !P2 ;  /* 0xff80000017237808 */ /* 0x000fe20005000000 */
[----:B------:R-:W3:Y:S01]  /*edd0*/  MUFU.TANH R17, R17 ;  /* 0x0000001100117308 */ /* 0x000ee20000002400 */
[----:B----4-:R-:W-:Y:S01]  /*ede0*/  FSEL R33, R36, -INF , !P0 ;  /* 0xff80000024217808 */ /* 0x010fe20004000000 */
[----:B------:R-:W-:Y:S01]  /*edf0*/  FMUL.FTZ R93, R93, R15 ;  /* 0x0000000f5d5d7220 */ /* 0x000fe20000410000 */
[----:B------:R-:W-:Y:S01]  /*ee00*/  ISETP.GT.AND P2, PT, R175, R11, PT ;  /* 0x0000000baf00720c */ /* 0x000fe20003f44270 */
[----:B------:R-:W-:Y:S01]  /*ee10*/  VIADD R9, R7, 0x20 ;  /* 0x0000002007097836 */ /* 0x000fe20000000000 */
[----:B------:R-:W-:Y:S01]  /*ee20*/  ISETP.GT.AND P0, PT, R175, R37, PT ;  /* 0x00000025af00720c */ /* 0x000fe20003f04270 */
[----:B------:R-:W-:Y:S01]  /*ee30*/  VIADD R18, R7, 0x30 ;  /* 0x0000003007127836 */ /* 0x000fe20000000000 */
[C---:B------:R-:W-:Y:S01]  /*ee40*/  ISETP.GE.AND P4, PT, R27.reuse, R174, PT ;  /* 0x000000ae1b00720c */ /* 0x040fe20003f86270 */
[----:B------:R-:W4:Y:S01]  /*ee50*/  MUFU.TANH R119, R80 ;  /* 0x0000005000777308 */ /* 0x000f220000002400 */
[----:B------:R-:W-:Y:S01]  /*ee60*/  ISETP.GE.AND P6, PT, R27, R172, PT ;  /* 0x000000ac1b00720c */ /* 0x000fe20003fc6270 */
[----:B------:R-:W-:Y:S01]  /*ee70*/  VIADD R10, R7, 0x38 ;  /* 0x00000038070a7836 */ /* 0x000fe20000000000 */
[----:B------:R-:W-:Y:S01]  /*ee80*/  ISETP.GT.AND P1, PT, R173, R27, PT ;  /* 0x0000001bad00720c */ /* 0x000fe20003f24270 */
[-C--:B------:R-:W-:Y:S01]  /*ee90*/  FMUL.FTZ R36, R67, R15.reuse ;  /* 0x0000000f43247220 */ /* 0x080fe20000410000 */
[----:B------:R-:W-:Y:S01]  /*eea0*/  FSEL R27, R3, -INF , !P3 ;  /* 0xff800000031b7808 */ /* 0x000fe20005800000 */
[-C--:B------:R-:W-:Y:S01]  /*eeb0*/  FMUL.FTZ R62, R62, R15.reuse ;  /* 0x0000000f3e3e7220 */ /* 0x080fe20000410000 */
[----:B------:R-:W-:Y:S01]  /*eec0*/  FSEL R3, R25, -INF , !P5 ;  /* 0xff80000019037808 */ /* 0x000fe20006800000 */
[----:B------:R-:W4:Y:S01]  /*eed0*/  MUFU.TANH R118, R81 ;  /* 0x0000005100767308 */ /* 0x000f220000002400 */
[----:B-----5:R-:W-:Y:S01]  /*eee0*/  FSEL R25, R26, -INF , !P2 ;  /* 0xff8000001a197808 */ /* 0x020fe20005000000 */
[-C--:B------:R-:W-:Y:S01]  /*eef0*/  FMUL.FTZ R26, R66, R15.reuse ;  /* 0x0000000f421a7220 */ /* 0x080fe20000410000 */
[----:B-1----:R-:W-:Y:S01]  /*ef00*/  FSEL R23, R2, -INF , !P0 ;  /* 0xff80000002177808 */ /* 0x002fe20004000000 */
[----:B------:R-:W-:Y:S01]  /*ef10*/  VIADD R2, R7, 0x39 ;  /* 0x0000003907027836 */ /* 0x000fe20000000000 */
[----:B------:R-:W-:Y:S01]  /*ef20*/  ISETP.GT.AND P2, PT, R175, R32, PT ;  /* 0x00000020af00720c */ /* 0x000fe20003f44270 */
[-C--:B------:R-:W-:Y:S01]  /*ef30*/  FMUL.FTZ R63, R63, R15.reuse ;  /* 0x0000000f3f3f7220 */ /* 0x080fe20000410000 */
[C---:B------:R-:W-:Y:S01]  /*ef40*/  ISETP.GT.AND P0, PT, R175.reuse, R30, PT ;  /* 0x0000001eaf00720c */ /* 0x040fe20003f04270 */
[----:B------:R-:W1:Y:S01]  /*ef50*/  MUFU.TANH R117, R92 ;  /* 0x0000005c00757308 */ /* 0x000e620000002400 */
[----:B------:R-:W-:Y:S01]  /*ef60*/  ISETP.GT.AND P3, PT, R175, R8, PT ;  /* 0x00000008af00720c */ /* 0x000fe20003f64270 */
[-C--:B------:R-:W-:Y:S01]  /*ef70*/  FMUL.FTZ R82, R82, R15.reuse ;  /* 0x0000000f52527220 */ /* 0x080fe20000410000 */
[----:B------:R-:W-:Y:S01]  /*ef80*/  FSEL R135, R135, -INF , !P2 ;  /* 0xff80000087877808 */ /* 0x000fe20005000000 */
[-C--:B------:R-:W-:Y:S01]  /*ef90*/  FMUL.FTZ R94, R94, R15.reuse ;  /* 0x0000000f5e5e7220 */ /* 0x080fe20000410000 */
[----:B------:R-:W-:Y:S01]  /*efa0*/  FSEL R123, R123, -INF , !P0 ;  /* 0xff8000007b7b7808 */ /* 0x000fe20004000000 */
[----:B------:R-:W-:Y:S01]  /*efb0*/  FMUL.FTZ R55, R55, R15 ;  /* 0x0000000f37377220 */ /* 0x000fe20000410000 */
[----:B------:R-:W-:Y:S01]  /*efc0*/  ISETP.GE.AND P2, PT, R7, R172, PT ;  /* 0x000000ac0700720c */ /* 0x000fe20003f46270 */
[----:B------:R-:W5:Y:S01]  /*efd0*/  MUFU.TANH R116, R93 ;  /* 0x0000005d00747308 */ /* 0x000f620000002400 */
[----:B------:R-:W-:Y:S01]  /*efe0*/  ISETP.GT.AND P0, PT, R173, R7, PT ;  /* 0x00000007ad00720c */ /* 0x000fe20003f04270 */
[-C--:B------:R-:W-:Y:S01]  /*eff0*/  FMUL.FTZ R7, R70, R15.reuse ;  /* 0x0000000f46077220 */ /* 0x080fe20000410000 */
[----:B------:R-:W-:Y:S01]  /*f000*/  FSEL R24, R24, -INF , !P3 ;  /* 0xff80000018187808 */ /* 0x000fe20005800000 */
[----:B------:R-:W-:Y:S01]  /*f010*/  FMUL.FTZ R83, R83, R15 ;  /* 0x0000000f53537220 */ /* 0x000fe20000410000 */
[----:B------:R-:W-:Y:S01]  /*f020*/  ISETP.GT.AND P3, PT, R175, R9, PT ;  /* 0x00000009af00720c */ /* 0x000fe20003f64270 */
[----:B------:R-:W-:Y:S01]  /*f030*/  FMUL.FTZ R15, R95, R15 ;  /* 0x0000000f5f0f7220 */ /* 0x000fe20000410000 */
[----:B------:R-:W-:Y:S01]  /*f040*/  ISETP.GT.AND P5, PT, R175, R34, PT ;  /* 0x00000022af00720c */ /* 0x000fe20003fa4270 */
[----:B------:R-:W5:Y:S01]  /*f050*/  MUFU.TANH R74, R74 ;  /* 0x0000004a004a7308 */ /* 0x000f620000002400 */
[----:B--2---:R-:W-:-:S02]  /*f060*/  FSEL R28, R28, -INF , !P3 ;  /* 0xff8000001c1c7808 */ /* 0x004fc40005800000 */
[----:B------:R-:W-:Y:S02]  /*f070*/  ISETP.GT.AND P3, PT, R175, R18, PT ;  /* 0x00000012af00720c */ /* 0x000fe40003f64270 */
[----:B---3--:R-:W-:Y:S02]  /*f080*/  FSEL R155, R17, -INF , !P5 ;  /* 0xff800000119b7808 */ /* 0x008fe40006800000 */
[----:B------:R-:W-:Y:S01]  /*f090*/  ISETP.GT.AND P5, PT, R175, R16, PT ;  /* 0x00000010af00720c */ /* 0x000fe20003fa4270 */
[----:B------:R-:W2:Y:S01]  /*f0a0*/  MUFU.TANH R75, R75 ;  /* 0x0000004b004b7308 */ /* 0x000ea20000002400 */
[----:B----4-:R-:W-:Y:S02]  /*f0b0*/  FSEL R119, R119, -INF , !P3 ;  /* 0xff80000077777808 */ /* 0x010fe40005800000 */
[----:B------:R-:W-:Y:S02]  /*f0c0*/  FSEL R17, R22, -INF , !P1 ;  /* 0xff80000016117808 */ /* 0x000fe40004800000 */
[----:B------:R-:W-:-:S02]  /*f0d0*/  ISETP.GT.AND P3, PT, R175, R10, PT ;  /* 0x0000000aaf00720c */ /* 0x000fc40003f64270 */
[----:B------:R-:W-:Y:S01]  /*f0e0*/  FSEL R118, R118, -INF , !P5 ;  /* 0xff80000076767808 */ /* 0x000fe20006800000 */
[----:B------:R-:W3:Y:S01]  /*f0f0*/  MUFU.TANH R7, R7 ;  /* 0x0000000700077308 */ /* 0x000ee20000002400 */
[----:B------:R-:W-:Y:S02]  /*f100*/  ISETP.GT.AND P5, PT, R175, R2, PT ;  /* 0x00000002af00720c */ /* 0x000fe40003fa4270 */
[----:B------:R-:W-:Y:S02]  /*f110*/  FSEL R21, R21, -INF , !P0 ;  /* 0xff80000015157808 */ /* 0x000fe40004000000 */
[----:B------:R-:W-:Y:S02]  /*f120*/  ISETP.GT.AND P0, PT, R173, R31, PT ;  /* 0x0000001fad00720c */ /* 0x000fe40003f04270 */
[----:B-1----:R-:W-:Y:S01]  /*f130*/  FSEL R117, R117, -INF , !P3 ;  /* 0xff80000075757808 */ /* 0x002fe20005800000 */
[----:B------:R-:W1:Y:S01]  /*f140*/  MUFU.TANH R22, R71 ;  /* 0x0000004700167308 */ /* 0x000e620000002400 */
[----:B------:R-:W-:-:S02]  /*f150*/  ISETP.GE.AND P3, PT, R31, R174, PT ;  /* 0x000000ae1f00720c */ /* 0x000fc40003f66270 */
[----:B-----5:R-:W-:Y:S02]  /*f160*/  FSEL R116, R116, -INF , !P5 ;  /* 0xff80000074747808 */ /* 0x020fe40006800000 */
[----:B------:R-:W-:Y:S02]  /*f170*/  FSEL R21, R21, -INF , !P2 ;  /* 0xff80000015157808 */ /* 0x000fe40005000000 */
[----:B------:R-:W-:Y:S01]  /*f180*/  FSEL R20, R20, -INF , !P4 ;  /* 0xff80000014147808 */ /* 0x000fe20006000000 */
[----:B------:R-:W4:Y:S01]  /*f190*/  MUFU.TANH R26, R26 ;  /* 0x0000001a001a7308 */ /* 0x000f220000002400 */
[----:B------:R-:W-:Y:S02]  /*f1a0*/  ISETP.GE.AND P5, PT, R31, R172, PT ;  /* 0x000000ac1f00720c */ /* 0x000fe40003fa6270 */
[C---:B------:R-:W-:Y:S02]  /*f1b0*/  ISETP.GE.AND P2, PT, R19.reuse, R174, PT ;  /* 0x000000ae1300720c */ /* 0x040fe40003f46270 */
[----:B------:R-:W-:Y:S01]  /*f1c0*/  ISETP.GE.AND P4, PT, R19, R172, PT ;  /* 0x000000ac1300720c */ /* 0x000fe20003f86270 */
[----:B------:R-:W-:Y:S01]  /*f1d0*/  BAR.SYNC.DEFER_BLOCKING 0x0 ;  /* 0x0000000000007b1d */ /* 0x000fe20000010000 */
[----:B------:R-:W-:-:S02]  /*f1e0*/  ISETP.GT.AND P1, PT, R173, R19, PT ;  /* 0x00000013ad00720c */ /* 0x000fc40003f24270 */
[----:B------:R-:W-:Y:S02]  /*f1f0*/  FSEL R74, R74, -INF , !P0 ;  /* 0xff8000004a4a7808 */ /* 0x000fe40004000000 */
[----:B------:R-:W-:Y:S01]  /*f200*/  FSEL R19, R17, -INF , !P6 ;  /* 0xff80000011137808 */ /* 0x000fe20007000000 */
[----:B------:R-:W5:Y:S01]  /*f210*/  MUFU.TANH R36, R36 ;  /* 0x0000002400247308 */ /* 0x000f620000002400 */
[C---:B------:R-:W-:Y:S02]  /*f220*/  ISETP.GE.AND P6, PT, R8.reuse, R174, PT ;  /* 0x000000ae0800720c */ /* 0x040fe40003fc6270 */
[----:B------:R-:W-:Y:S02]  /*f230*/  FSEL R35, R35, -INF , !P3 ;  /* 0xff80000023237808 */ /* 0x000fe40005800000 */
[----:B------:R-:W-:Y:S02]  /*f240*/  ISETP.GT.AND P0, PT, R173, R8, PT ;  /* 0x00000008ad00720c */ /* 0x000fe40003f04270 */
[----:B------:R-:W-:Y:S01]  /*f250*/  ISETP.GE.AND P3, PT, R8, R172, PT ;  /* 0x000000ac0800720c */ /* 0x000fe20003f66270 */
[----:B------:R-:W-:Y:S01]  /*f260*/  MUFU.TANH R15, R15 ;  /* 0x0000000f000f7308 */ /* 0x000fe20000002400 */
[----:B------:R-:W-:-:S02]  /*f270*/  FSEL R8, R74, -INF , !P5 ;  /* 0xff8000004a087808 */ /* 0x000fc40006800000 */
[----:B--2---:R-:W-:Y:S02]  /*f280*/  FSEL R17, R75, -INF , !P1 ;  /* 0xff8000004b117808 */ /* 0x004fe40004800000 */
[----:B------:R-:W-:Y:S02]  /*f290*/  FSEL R33, R33, -INF , !P2 ;  /* 0xff80000021217808 */ /* 0x000fe40005000000 */
[C---:B------:R-:W-:Y:S02]  /*f2a0*/  ISETP.GE.AND P5, PT, R29.reuse, R174, PT ;  /* 0x000000ae1d00720c */ /* 0x040fe40003fa6270 */
[----:B------:R-:W-:Y:S02]  /*f2b0*/  ISETP.GE.AND P2, PT, R29, R172, PT ;  /* 0x000000ac1d00720c */ /* 0x000fe40003f46270 */
[----:B------:R-:W-:Y:S02]  /*f2c0*/  ISETP.GT.AND P1, PT, R173, R29, PT ;  /* 0x0000001dad00720c */ /* 0x000fe40003f24270 */
[----:B------:R-:W-:-:S02]  /*f2d0*/  FSEL R29, R24, -INF , !P6 ;  /* 0xff800000181d7808 */ /* 0x000fc40007000000 */
[----:B---3--:R-:W-:Y:S01]  /*f2e0*/  FSEL R7, R7, -INF , !P0 ;  /* 0xff80000007077808 */ /* 0x008fe20004000000 */
[----:B------:R-:W2:Y:S01]  /*f2f0*/  MUFU.TANH R24, R62 ;  /* 0x0000003e00187308 */ /* 0x000ea20000002400 */
[----:B------:R-:W-:Y:S02]  /*f300*/  FSEL R17, R17, -INF , !P4 ;  /* 0xff80000011117808 */ /* 0x000fe40006000000 */
[C---:B------:R-:W-:Y:S02]  /*f310*/  ISETP.GE.AND P4, PT, R11.reuse, R174, PT ;  /* 0x000000ae0b00720c */ /* 0x040fe40003f86270 */
[----:B------:R-:W-:Y:S02]  /*f320*/  ISETP.GE.AND P6, PT, R11, R172, PT ;  /* 0x000000ac0b00720c */ /* 0x000fe40003fc6270 */
[----:B------:R-:W-:Y:S02]  /*f330*/  ISETP.GT.AND P0, PT, R173, R11, PT ;  /* 0x0000000bad00720c */ /* 0x000fe40003f04270 */
[----:B------:R-:W-:-:S02]  /*f340*/  FSEL R11, R7, -INF , !P3 ;  /* 0xff800000070b7808 */ /* 0x000fc40005800000 */
[----:B-1----:R-:W-:Y:S02]  /*f350*/  FSEL R7, R22, -INF , !P1 ;  /* 0xff80000016077808 */ /* 0x002fe40004800000 */
[----:B------:R-:W1:Y:S01]  /*f360*/  MUFU.TANH R22, R63 ;  /* 0x0000003f00167308 */ /* 0x000e620000002400 */
[----:B------:R-:W-:Y:S02]  /*f370*/  FSEL R31, R3, -INF , !P5 ;  /* 0xff800000031f7808 */ /* 0x000fe40006800000 */
[----:B----4-:R-:W-:Y:S02]  /*f380*/  FSEL R3, R26, -INF , !P0 ;  /* 0xff8000001a037808 */ /* 0x010fe40004000000 */
[C---:B------:R-:W-:Y:S02]  /*f390*/  ISETP.GT.AND P1, PT, R173.reuse, R37, PT ;  /* 0x00000025ad00720c */ /* 0x040fe40003f24270 */
[----:B------:R-:W-:Y:S01]  /*f3a0*/  ISETP.GT.AND P0, PT, R173, R9, PT ;  /* 0x00000009ad00720c */ /* 0x000fe20003f04270 */
[----:B------:R-:W3:Y:S01]  /*f3b0*/  MUFU.TANH R26, R54 ;  /* 0x00000036001a7308 */ /* 0x000ee20000002400 */
[----:B------:R-:W-:-:S02]  /*f3c0*/  FSEL R7, R7, -INF , !P2 ;  /* 0xff80000007077808 */ /* 0x000fc40005000000 */
[----:B------:R-:W-:Y:S02]  /*f3d0*/  FSEL R25, R25, -INF , !P4 ;  /* 0xff80000019197808 */ /* 0x000fe40006000000 */
[C---:B------:R-:W-:Y:S02]  /*f3e0*/  ISETP.GE.AND P2, PT, R9.reuse, R174, PT ;  /* 0x000000ae0900720c */ /* 0x040fe40003f46270 */
[----:B------:R-:W-:Y:S02]  /*f3f0*/  ISETP.GE.AND P4, PT, R9, R172, PT ;  /* 0x000000ac0900720c */ /* 0x000fe40003f86270 */
[----:B------:R-:W-:Y:S02]  /*f400*/  FSEL R9, R3, -INF , !P6 ;  /* 0xff80000003097808 */ /* 0x000fe40007000000 */
[C---:B------:R-:W-:Y:S02]  /*f410*/  ISETP.GE.AND P3, PT, R37.reuse, R174, PT ;  /* 0x000000ae2500720c */ /* 0x040fe40003f66270 */
[----:B------:R-:W-:-:S02]  /*f420*/  ISETP.GE.AND P5, PT, R37, R172, PT ;  /* 0x000000ac2500720c */ /* 0x000fc40003fa6270 */
[----:B-----5:R-:W-:Y:S02]  /*f430*/  FSEL R3, R36, -INF , !P1 ;  /* 0xff80000024037808 */ /* 0x020fe40004800000 */
[----:B--2---:R-:W-:Y:S02]  /*f440*/  FSEL R24, R24, -INF , !P0 ;  /* 0xff80000018187808 */ /* 0x004fe40004000000 */
[----:B------:R-:W-:Y:S02]  /*f450*/  ISETP.GT.AND P1, PT, R173, R34, PT ;  /* 0x00000022ad00720c */ /* 0x000fe40003f24270 */
[----:B------:R-:W-:Y:S02]  /*f460*/  FSEL R23, R23, -INF , !P3 ;  /* 0xff80000017177808 */ /* 0x000fe40005800000 */
[----:B------:R-:W-:Y:S02]  /*f470*/  FSEL R3, R3, -INF , !P5 ;  /* 0xff80000003037808 */ /* 0x000fe40006800000 */
[----:B------:R-:W-:-:S02]  /*f480*/  ISETP.GE.AND P3, PT, R34, R172, PT ;  /* 0x000000ac2200720c */ /* 0x000fc40003f66270 */
[----:B------:R-:W-:Y:S02]  /*f490*/  ISETP.GE.AND P5, PT, R32, R174, PT ;  /* 0x000000ae2000720c */ /* 0x000fe40003fa6270 */
[----:B------:R-:W-:Y:S02]  /*f4a0*/  ISETP.GT.AND P0, PT, R173, R32, PT ;  /* 0x00000020ad00720c */ /* 0x000fe40003f04270 */
[----:B------:R-:W-:Y:S02]  /*f4b0*/  FSEL R133, R24, -INF , !P4 ;  /* 0xff80000018857808 */ /* 0x000fe40006000000 */
[----:B-1----:R-:W-:Y:S01]  /*f4c0*/  FSEL R22, R22, -INF , !P1 ;  /* 0xff80000016167808 */ /* 0x002fe20004800000 */
[----:B------:R-:W1:Y:S01]  /*f4d0*/  MUFU.TANH R24, R82 ;  /* 0x0000005200187308 */ /* 0x000e620000002400 */
[----:B---3--:R-:W-:Y:S02]  /*f4e0*/  FSEL R26, R26, -INF , !P0 ;  /* 0xff8000001a1a7808 */ /* 0x008fe40004000000 */
[----:B------:R-:W-:-:S02]  /*f4f0*/  FSEL R131, R22, -INF , !P3 ;  /* 0xff80000016837808 */ /* 0x000fc40005800000 */
[----:B------:R-:W-:Y:S02]  /*f500*/  FSEL R135, R135, -INF , !P5 ;  /* 0xff80000087877808 */ /* 0x000fe40006800000 */
[C---:B------:R-:W-:Y:S01]  /*f510*/  ISETP.GE.AND P3, PT, R18.reuse, R174, PT ;  /* 0x000000ae1200720c */ /* 0x040fe20003f66270 */
[----:B------:R-:W-:Y:S01]  /*f520*/  MUFU.TANH R22, R83 ;  /* 0x0000005300167308 */ /* 0x000fe20000002400 */
[----:B------:R-:W-:Y:S02]  /*f530*/  ISETP.GE.AND P5, PT, R18, R172, PT ;  /* 0x000000ac1200720c */ /* 0x000fe40003fa6270 */
[C---:B------:R-:W-:Y:S02]  /*f540*/  ISETP.GT.AND P0, PT, R173.reuse, R18, PT ;  /* 0x00000012ad00720c */ /* 0x040fe40003f04270 */
[----:B------:R-:W-:Y:S02]  /*f550*/  ISETP.GE.AND P6, PT, R34, R174, PT ;  /* 0x000000ae2200720c */ /* 0x000fe40003fc6270 */
[----:B------:R-:W-:Y:S01]  /*f560*/  ISETP.GT.AND P1, PT, R173, R30, PT ;  /* 0x0000001ead00720c */ /* 0x000fe20003f24270 */
[----:B------:R-:W2:Y:S01]  /*f570*/  MUFU.TANH R18, R94 ;  /* 0x0000005e00127308 */ /* 0x000ea20000002400 */
[----:B------:R-:W-:-:S02]  /*f580*/  FSEL R125, R28, -INF , !P2 ;  /* 0xff8000001c7d7808 */ /* 0x000fc40005000000 */
[----:B-1----:R-:W-:Y:S02]  /*f590*/  FSEL R24, R24, -INF , !P0 ;  /* 0xff80000018187808 */ /* 0x002fe40004000000 */
[----:B------:R-:W-:Y:S02]  /*f5a0*/  ISETP.GT.AND P0, PT, R173, R10, PT ;  /* 0x0000000aad00720c */ /* 0x000fe40003f04270 */
[----:B------:R-:W-:Y:S01]  /*f5b0*/  ISETP.GE.AND P2, PT, R32, R172, PT ;  /* 0x000000ac2000720c */ /* 0x000fe20003f46270 */
[----:B------:R-:W1:Y:S01]  /*f5c0*/  MUFU.TANH R34, R55 ;  /* 0x0000003700227308 */ /* 0x000e620000002400 */
[----:B------:R-:W-:Y:S02]  /*f5d0*/  FSEL R155, R155, -INF , !P6 ;  /* 0xff8000009b9b7808 */ /* 0x000fe40007000000 */
[----:B------:R-:W-:Y:S02]  /*f5e0*/  FSEL R129, R26, -INF , !P2 ;  /* 0xff8000001a817808 */ /* 0x000fe40005000000 */
[----:B------:R-:W-:-:S02]  /*f5f0*/  ISETP.GE.AND P4, PT, R30, R174, PT ;  /* 0x000000ae1e00720c */ /* 0x000fc40003f86270 */
[----:B------:R-:W-:Y:S02]  /*f600*/  ISETP.GE.AND P6, PT, R30, R172, PT ;  /* 0x000000ac1e00720c */ /* 0x000fe40003fc6270 */
[----:B------:R-:W-:Y:S02]  /*f610*/  ISETP.GE.AND P2, PT, R16, R174, PT ;  /* 0x000000ae1000720c */ /* 0x000fe40003f46270 */
[----:B--2---:R-:W-:Y:S02]  /*f620*/  FSEL R18, R18, -INF , !P0 ;  /* 0xff80000012127808 */ /* 0x004fe40004000000 */
[----:B------:R-:W-:Y:S02]  /*f630*/  ISETP.GT.AND P0, PT, R107, R152, PT ;  /* 0x000000986b00720c */ /* 0x000fe40003f04270 */
[----:B------:R-:W-:Y:S02]  /*f640*/  FSEL R123, R123, -INF , !P4 ;  /* 0xff8000007b7b7808 */ /* 0x000fe40006000000 */
[----:B------:R-:W-:-:S02]  /*f650*/  FSEL R119, R119, -INF , !P3 ;  /* 0xff80000077777808 */ /* 0x000fc40005800000 */
[----:B-1----:R-:W-:Y:S02]  /*f660*/  FSEL R34, R34, -INF , !P1 ;  /* 0xff80000022227808 */ /* 0x002fe40004800000 */
[C---:B------:R-:W-:Y:S02]  /*f670*/  ISETP.GT.AND P1, PT, R173.reuse, R16, PT ;  /* 0x00000010ad00720c */ /* 0x040fe40003f24270 */
[----:B------:R-:W-:Y:S02]  /*f680*/  FSEL R127, R34, -INF , !P6 ;  /* 0xff800000227f7808 */ /* 0x000fe40007000000 */
[----:B------:R-:W-:Y:S02]  /*f690*/  FSEL R22, R22, -INF , !P1 ;  /* 0xff80000016167808 */ /* 0x000fe40004800000 */
[----:B------:R-:W-:Y:S02]  /*f6a0*/  ISETP.GT.AND P1, PT, R173, R2, PT ;  /* 0x00000002ad00720c */ /* 0x000fe40003f24270 */
[----:B------:R-:W-:-:S02]  /*f6b0*/  FSEL R115, R24, -INF , !P5 ;  /* 0xff80000018737808 */ /* 0x000fc40006800000 */
[----:B------:R-:W-:Y:S02]  /*f6c0*/  FSEL R118, R118, -INF , !P2 ;  /* 0xff80000076767808 */ /* 0x000fe40005000000 */
[----:B------:R-:W-:Y:S02]  /*f6d0*/  ISETP.GE.AND P4, PT, R16, R172, PT ;  /* 0x000000ac1000720c */ /* 0x000fe40003f86270 */
[C---:B------:R-:W-:Y:S02]  /*f6e0*/  ISETP.GE.AND P6, PT, R10.reuse, R174, PT ;  /* 0x000000ae0a00720c */ /* 0x040fe40003fc6270 */
[----:B------:R-:W-:Y:S02]  /*f6f0*/  ISETP.GE.AND P3, PT, R10, R172, PT ;  /* 0x000000ac0a00720c */ /* 0x000fe40003f66270 */
[C---:B------:R-:W-:Y:S02]  /*f700*/  ISETP.GE.AND P5, PT, R2.reuse, R174, PT ;  /* 0x000000ae0200720c */ /* 0x040fe40003fa6270 */
[----:B------:R-:W-:-:S02]  /*f710*/  ISETP.GE.AND P2, PT, R2, R172, PT ;  /* 0x000000ac0200720c */ /* 0x000fc40003f46270 */
[----:B------:R-:W-:Y:S02]  /*f720*/  FSEL R15, R15, -INF , !P1 ;  /* 0xff8000000f0f7808 */ /* 0x000fe40004800000 */
[----:B------:R-:W-:Y:S02]  /*f730*/  VIMNMX R175, PT, PT, RZ, R175, !PT ;  /* 0x000000afffaf7248 */ /* 0x000fe40007fe0100 */
[----:B------:R-:W-:Y:S02]  /*f740*/  VIMNMX R173, PT, PT, RZ, R173, !PT ;  /* 0x000000adffad7248 */ /* 0x000fe40007fe0100 */
        /* <DEDUP_REMOVED lines=19> */
.L_x_10516:
        /* <DEDUP_REMOVED lines=60> */
.L_x_10517:
[----:B------:R-:W-:Y:S05]  /*fc40*/  BSYNC.RECONVERGENT B0 ;  /* 0x0000000000007941 */ /* 0x000fea0003800200 */
.L_x_10515:
        /* <DEDUP_REMOVED lines=9> */
[----:B------:R-:W-:Y:S02]  /*fce0*/  @!P1 MOV R37, R153 ;  /* 0x0000009900259202 */ /* 0x000fe40000000f00 */
[----:B------:R-:W-:-:S03]  /*fcf0*/  IADD3.X R39, PT, PT, R5, R13, RZ, P3, !PT ;  /* 0x0000000d05277210 */ /* 0x000fc60001ffe4ff */
[----:B------:R-:W-:Y:S01]  /*fd00*/  @!PT LDS RZ, [RZ] ;  /* 0x00000000fffff984 */ /* 0x000fe20000000800 */
[----:B------:R-:W-:Y:S01]  /*fd10*/  @!PT LDS RZ, [RZ] ;  /* 0x00000000fffff984 */ /* 0x000fe20000000800 */
[----:B------:R-:W-:Y:S01]  /*fd20*/  @!PT LDS RZ, [RZ] ;  /* 0x00000000fffff984 */ /* 0x000fe20000000800 */
[----:B------:R1:W-:Y:S02]  /*fd30*/  @!P1 LDGSTS.E.BYPASS.LTC128B.128 [R165+0x4000], desc[UR4][R36.64] ;  /* 0x0400000024a59fae */ /* 0x0003e4000b981a04 */
[----:B------:R-:W-:Y:S02]  /*fd40*/  IMAD.X R41, R39, 0x1, R5, P2 ;  /* 0x0000000127297824 */ /* 0x000fe400010e0605 */
[----:B------:R2:W-:Y:S01]  /*fd50*/  @P1 STS.128 [R165+0x4000], RZ ;  /* 0x004000ffa5001388 */ /* 0x0005e20000000c00 */
[----:B-1----:R-:W-:Y:S02]  /*fd60*/  @!P0 IMAD.MOV.U32 R36, RZ, RZ, R154 ;  /* 0x000000ffff248224 */ /* 0x002fe400078e009a */
[----:B------:R-:W-:-:S05]  /*fd70*/  @!P0 IMAD.MOV.U32 R37, RZ, RZ, R153 ;  /* 0x000000ffff258224 */ /* 0x000fca00078e0099 */
        /* <DEDUP_REMOVED lines=38> */
.L_x_10514:
[----:B------:R-:W-:Y:S05]  /*ffe0*/  BSYNC.RECONVERGENT B1 ;  /* 0x0000000000017941 */ /* 0x000fea0003800200 */
.L_x_10513:
        /* <DEDUP_REMOVED lines=13> */
[----:B------:R-:W-:-:S02]  /*100c0*/  IADD3 R147, PT, PT, R57, R14, RZ ;  /* 0x0000000e39937210 */ /* 0x000fc40007ffe0ff */
[----:B------:R-:W-:Y:S02]  /*100d0*/  FMNMX3.FTZ R5, R5, R118, R117, !PT ;  /* 0x0000007605057276 */ /* 0x000fe40007810075 */
[----:B------:R-:W-:Y:S02]  /*100e0*/  LEA R147, R147, UR6, 0x1 ;  /* 0x0000000693937c11 */ /* 0x000fe4000f8e08ff */
[----:B--2---:R-:W-:Y:S02]  /*100f0*/  FMNMX.FTZ R12, R116, R5, !PT ;  /* 0x00000005740c7209 */ /* 0x004fe40007810000 */
[----:B------:R-:W-:Y:S01]  /*10100*/  FMNMX3.FTZ R5, R0, R127, R115, !PT ;  /* 0x0000007f00057276 */ /* 0x000fe20007810073 */
[----:B------:R-:W-:Y:S01]  /*10110*/  LDSM.16.MT88.4 R92, [R147+0x8000] ;  /* 0x00800000935c783b */ /* 0x000fe20000004200 */
[-C--:B------:R-:W-:Y:S02]  /*10120*/  IADD3 R146, PT, PT, R4, R147.reuse, RZ ;  /* 0x0000009304927210 */ /* 0x080fe40007ffe0ff */
[----:B------:R-:W-:Y:S01]  /*10130*/  FMNMX3.FTZ R5, R5, R114, R113, !PT ;  /* 0x0000007205057276 */ /* 0x000fe20007810071 */
[----:B------:R-:W1:Y:S01]  /*10140*/  SHFL.BFLY PT, R13, R12, 0x2, 0x1f ;  /* 0x0c401f000c0d7f89 */ /* 0x000e6200000e0000 */
[----:B------:R-:W-:-:S02]  /*10150*/  IADD3 R145, PT, PT, R6, R147, RZ ;  /* 0x0000009306917210 */ /* 0x000fc40007ffe0ff */
[----:B------:R-:W-:Y:S01]  /*10160*/  FMNMX.FTZ R10, R112, R5, !PT ;  /* 0x00000005700a7209 */ /* 0x000fe20007810000 */
[----:B------:R-:W-:Y:S01]  /*10170*/  LDSM.16.MT88.4 R84, [R146+0x8000] ;  /* 0x008000009254783b */ /* 0x000fe20000004200 */
[----:B------:R-:W-:Y:S02]  /*10180*/  IADD3 R144, PT, PT, R4, R145, RZ ;  /* 0x0000009104907210 */ /* 0x000fe40007ffe0ff */
[----:B------:R-:W-:Y:S01]  /*10190*/  SHF.L.U32 R176, R159, 0x3, RZ ;  /* 0x000000039fb07819 */ /* 0x000fe200000006ff */
[----:B------:R-:W2:Y:S03]  /*101a0*/  SHFL.BFLY PT, R5, R10, 0x2, 0x1f ;  /* 0x0c401f000a057f89 */ /* 0x000ea600000e0000 */
[----:B------:R-:W-:Y:S01]  /*101b0*/  LOP3.LUT R176, R176, 0x38, RZ, 0xc0, !PT ;  /* 0x00000038b0b07812 */ /* 0x000fe200078ec0ff */
[----:B------:R-:W-:Y:S04]  /*101c0*/  LDSM.16.MT88.4 R76, [R145+0x8000] ;  /* 0x00800000914c783b */ /* 0x000fe80000004200 */
[----:B------:R-:W-:Y:S04]  /*101d0*/  LDSM.16.MT88.4 R40, [R147+0xa000] ;  /* 0x00a000009328783b */ /* 0x000fe80000004200 */
[----:B------:R-:W-:Y:S01]  /*101e0*/  LDSM.16.MT88.4 R48, [R146+0xa000] ;  /* 0x00a000009230783b */ /* 0x000fe20000004200 */
[----:B-1----:R-:W-:-:S03]  /*101f0*/  FMNMX.FTZ R13, R12, R13, !PT ;  /* 0x0000000d0c0d7209 */ /* 0x002fc60007810000 */
[----:B------:R-:W-:Y:S04]  /*10200*/  LDSM.16.MT88.4 R56, [R145+0xa000] ;  /* 0x00a000009138783b */ /* 0x000fe80000004200 */
[----:B------:R-:W1:Y:S01]  /*10210*/  SHFL.BFLY PT, R2, R13, 0x1, 0x1f ;  /* 0x0c201f000d027f89 */ /* 0x000e6200000e0000 */
[----:B--2---:R-:W-:-:S03]  /*10220*/  FMNMX.FTZ R5, R10, R5, !PT ;  /* 0x000000050a057209 */ /* 0x004fc60007810000 */
[----:B------:R-:W-:Y:S04]  /*10230*/  LDSM.16.MT88.4 R68, [R144+0x8000] ;  /* 0x008000009044783b */ /* 0x000fe80000004200 */
[----:B------:R-:W2:Y:S01]  /*10240*/  SHFL.BFLY PT, R0, R5, 0x1, 0x1f ;  /* 0x0c201f0005007f89 */ /* 0x000ea200000e0000 */
[----:B-1----:R-:W-:-:S03]  /*10250*/  FMNMX.FTZ R2, R13, R2, !PT ;  /* 0x000000020d027209 */ /* 0x002fc60007810000 */
[----:B------:R-:W1:Y:S01]  /*10260*/  LDSM.16.MT88.4 R12, [R146+0x8800] ;  /* 0x00880000920c783b */ /* 0x000e620000004200 */
[----:B------:R-:W-:Y:S02]  /*10270*/  FSETP.NEU.FTZ.AND P0, PT, R2, -INF , PT ;  /* 0xff8000000200780b */ /* 0x000fe40003f1d000 */
[----:B--2---:R-:W-:Y:S01]  /*10280*/  FMNMX.FTZ R0, R5, R0, !PT ;  /* 0x0000000005007209 */ /* 0x004fe20007810000 */
[----:B---3--:R-:W-:-:S04]  /*10290*/  FMUL.FTZ R120, R121, R2 ;  /* 0x0000000279787220 */ /* 0x008fc80000410000 */
[----:B------:R-:W-:Y:S01]  /*102a0*/  FMUL.FTZ R122, R121, R0 ;  /* 0x00000000797a7220 */ /* 0x000fe20000410000 */
        /* <DEDUP_REMOVED lines=14> */
[-CC-:B------:R-:W-:Y:S01]  /*10390*/  FFMA.FTZ R31, R11, R121.reuse, -R122.reuse ;  /* 0x000000790b1f7223 */ /* 0x180fe2000001087a */
[-C--:B------:R-:W-:Y:S01]  /*103a0*/  FFMA.FTZ R20, R9, R121.reuse, -R122 ;  /* 0x0000007909147223 */ /* 0x080fe2000001087a */
[----:B------:R-:W2:Y:S01]  /*103b0*/  MUFU.EX2 R110, R110 ;  /* 0x0000006e006e7308 */ /* 0x000ea20000000800 */
[----:B------:R-:W3:Y:S01]  /*103c0*/  LDSM.16.MT88.4 R8, [R145+0x8800] ;  /* 0x008800009108783b */ /* 0x000ee20000004200 */
[-CC-:B------:R-:W-:Y:S01]  /*103d0*/  FFMA.FTZ R25, R25, R121.reuse, -R120.reuse ;  /* 0x0000007919197223 */ /* 0x180fe20000010878 */
[-C--:B------:R-:W-:Y:S01]  /*103e0*/  FFMA.FTZ R24, R23, R121.reuse, -R120 ;  /* 0x0000007917187223 */ /* 0x080fe20000010878 */
[----:B------:R-:W-:Y:S01]  /*103f0*/  MUFU.EX2 R34, R34 ;  /* 0x0000002200227308 */ /* 0x000fe20000000800 */
[-CC-:B------:R-:W-:Y:S01]  /*10400*/  FFMA.FTZ R30, R7, R121.reuse, -R122.reuse ;  /* 0x00000079071e7223 */ /* 0x180fe2000001087a */
[-C--:B------:R-:W-:Y:S01]  /*10410*/  FFMA.FTZ R26, R3, R121.reuse, -R122 ;  /* 0x00000079031a7223 */ /* 0x080fe2000001087a */
[----:B------:R-:W4:Y:S01]  /*10420*/  LDSM.16.MT88.4 R16, [R147+0x8800] ;  /* 0x008800009310783b */ /* 0x000f220000004200 */
[----:B------:R-:W5:Y:S01]  /*10430*/  MUFU.EX2 R29, R5 ;  /* 0x00000005001d7308 */ /* 0x000f620000000800 */
[-CC-:B------:R-:W-:Y:S01]  /*10440*/  FFMA.FTZ R126, R125, R121.reuse, -R120.reuse ;  /* 0x000000797d7e7223 */ /* 0x180fe20000010878 */
[-C--:B------:R-:W-:Y:S01]  /*10450*/  FFMA.FTZ R125, R155, R121.reuse, -R120 ;  /* 0x000000799b7d7223 */ /* 0x080fe20000010878 */
[-C--:B------:R-:W-:Y:S01]  /*10460*/  FFMA.FTZ R124, R133, R121.reuse, -R122 ;  /* 0x00000079857c7223 */ /* 0x080fe2000001087a */
[----:B------:R-:W-:Y:S01]  /*10470*/  MUFU.EX2 R106, R106 ;  /* 0x0000006a006a7308 */ /* 0x000fe20000000800 */
[--C-:B------:R-:W-:Y:S01]  /*10480*/  FFMA.FTZ R135, R135, R121, -R120.reuse ;  /* 0x0000007987877223 */ /* 0x100fe20000010878 */
[----:B--2---:R-:W-:Y:S01]  /*10490*/  F2FP.F16.F32.PACK_AB R64, R110, R111 ;  /* 0x0000006f6e40723e */ /* 0x004fe200000000ff */
[-C--:B------:R-:W-:Y:S01]  /*104a0*/  FFMA.FTZ R184, R116, R121.reuse, -R120 ;  /* 0x0000007974b87223 */ /* 0x080fe20000010878 */
[----:B------:R-:W2:Y:S01]  /*104b0*/  MUFU.EX2 R35, R35 ;  /* 0x0000002300237308 */ /* 0x000ea20000000800 */
[-CC-:B------:R-:W-:Y:S01]  /*104c0*/  FFMA.FTZ R115, R115, R121.reuse, -R122.reuse ;  /* 0x0000007973737223 */ /* 0x180fe2000001087a */
[-CC-:B------:R-:W-:Y:S01]  /*104d0*/  FFMA.FTZ R113, R113, R121.reuse, -R122.reuse ;  /* 0x0000007971717223 */ /* 0x180fe2000001087a */
[-C--:B------:R-:W-:Y:S01]  /*104e0*/  FFMA.FTZ R182, R112, R121.reuse, -R122 ;  /* 0x0000007970b67223 */ /* 0x080fe2000001087a */
[----:B------:R-:W-:Y:S01]  /*104f0*/  MUFU.EX2 R33, R33 ;  /* 0x0000002100217308 */ /* 0x000fe20000000800 */
[-C--:B------:R-:W-:Y:S01]  /*10500*/  FFMA.FTZ R118, R118, R121.reuse, -R120 ;  /* 0x0000007976767223 */ /* 0x080fe20000010878 */
[----:B-----5:R-:W-:Y:S01]  /*10510*/  F2FP.F16.F32.PACK_AB R66, R29, R34 ;  /* 0x000000221d42723e */ /* 0x020fe200000000ff */
[----:B------:R-:W-:Y:S01]  /*10520*/  FFMA.FTZ R116, R114, R121, -R122 ;  /* 0x0000007972747223 */ /* 0x000fe2000001087a */
[----:B------:R-:W5:Y:S01]  /*10530*/  MUFU.EX2 R32, R32 ;  /* 0x0000002000207308 */ /* 0x000f620000000800 */
[----:B------:R-:W-:Y:S01]  /*10540*/  FADD.FTZ R111, R111, R110 ;  /* 0x0000006e6f6f7221 */ /* 0x000fe20000010000 */
[----:B------:R-:W-:-:S02]  /*10550*/  ISETP.GT.AND P0, PT, R107, R152, PT ;  /* 0x000000986b00720c */ /* 0x000fc40003f04270 */
[----:B------:R-:W-:Y:S01]  /*10560*/  MUFU.EX2 R28, R28 ;  /* 0x0000001c001c7308 */ /* 0x000fe20000000800 */
[----:B------:R-:W-:Y:S01]  /*10570*/  FADD.FTZ R34, R34, R111 ;  /* 0x0000006f22227221 */ /* 0x000fe20000010000 */
[----:B--2---:R-:W-:Y:S01]  /*10580*/  F2FP.F16.F32.PACK_AB R65, R35, R106 ;  /* 0x0000006a2341723e */ /* 0x004fe200000000ff */
[----:B------:R-:W-:Y:S01]  /*10590*/  FADD.FTZ R106, R106, R35 ;  /* 0x000000236a6a7221 */ /* 0x000fe20000010000 */
[----:B------:R-:W2:Y:S01]  /*105a0*/  MUFU.EX2 R27, R27 ;  /* 0x0000001b001b7308 */ /* 0x000ea20000000800 */
[----:B------:R-:W-:-:S03]  /*105b0*/  FADD.FTZ R29, R29, R34 ;  /* 0x000000221d1d7221 */ /* 0x000fc60000010000 */
[----:B------:R-:W-:Y:S01]  /*105c0*/  MUFU.EX2 R25, R25 ;  /* 0x0000001900197308 */ /* 0x000fe20000000800 */
[C---:B-----5:R-:W-:Y:S01]  /*105d0*/  F2FP.F16.F32.PACK_AB R67, R32.reuse, R33 ;  /* 0x000000212043723e */ /* 0x060fe200000000ff */
[----:B------:R-:W-:Y:S02]  /*105e0*/  FADD.FTZ R33, R33, R106 ;  /* 0x0000006a21217221 */ /* 0x000fe40000010000 */
[----:B------:R-:W5:Y:S02]  /*105f0*/  MUFU.EX2 R24, R24 ;  /* 0x0000001800187308 */ /* 0x000f640000000800 */
[----:B------:R-:W-:Y:S02]  /*10600*/  FADD.FTZ R32, R32, R33 ;  /* 0x0000002120207221 */ /* 0x000fe40000010000 */
[----:B------:R-:W-:Y:S01]  /*10610*/  MUFU.EX2 R31, R31 ;  /* 0x0000001f001f7308 */ /* 0x000fe20000000800 */
[C---:B------:R-:W-:Y:S03]  /*10620*/  HMMA.16816.F32 R88, R64.reuse, R84, RZ ;  /* 0x000000544058723c */ /* 0x040fe600000018ff */
[C---:B--2---:R-:W-:Y:S01]  /*10630*/  F2FP.F16.F32.PACK_AB R4, R27.reuse, R28 ;  /* 0x0000001c1b04723e */ /* 0x044fe200000000ff */
[----:B------:R-:W-:Y:S01]  /*10640*/  FADD.FTZ R28, R28, R29 ;  /* 0x0000001d1c1c7221 */ /* 0x000fe20000010000 */
[----:B------:R-:W2:Y:S03]  /*10650*/  MUFU.EX2 R30, R30 ;  /* 0x0000001e001e7308 */ /* 0x000ea60000000800 */
[----:B------:R-:W-:Y:S01]  /*10660*/  FADD.FTZ R28, R27, R28 ;  /* 0x0000001c1b1c7221 */ /* 0x000fe20000010000 */
[----:B------:R1:W-:Y:S01]  /*10670*/  MUFU.EX2 R3, R20 ;  /* 0x0000001400037308 */ /* 0x0003e20000000800 */
[C---:B------:R-:W-:Y:S01]  /*10680*/  HMMA.16816.F32 R84, R64.reuse, R86, RZ ;  /* 0x000000564054723c */ /* 0x040fe200000018ff */
[C---:B-----5:R-:W-:Y:S01]  /*10690*/  F2FP.F16.F32.PACK_AB R6, R24.reuse, R25 ;  /* 0x000000191806723e */ /* 0x060fe200000000ff */
[----:B------:R-:W-:Y:S01]  /*106a0*/  FADD.FTZ R25, R25, R28 ;  /* 0x0000001c19197221 */ /* 0x000fe20000010000 */
[----:B------:R-:W5:Y:S03]  /*106b0*/  MUFU.EX2 R26, R26 ;  /* 0x0000001a001a7308 */ /* 0x000f660000000800 */
[----:B------:R-:W-:Y:S01]  /*106c0*/  FADD.FTZ R25, R24, R25 ;  /* 0x0000001918197221 */ /* 0x000fe20000010000 */
[----:B------:R-:W-:Y:S01]  /*106d0*/  MUFU.EX2 R126, R126 ;  /* 0x0000007e007e7308 */ /* 0x000fe20000000800 */
[C---:B------:R-:W-:Y:S01]  /*106e0*/  HMMA.16816.F32 R80, R64.reuse, R76, RZ ;  /* 0x0000004c4050723c */ /* 0x040fe200000018ff */
[C---:B--2---:R-:W-:Y:S01]  /*106f0*/  F2FP.F16.F32.PACK_AB R5, R30.reuse, R31 ;  /* 0x0000001f1e05723e */ /* 0x044fe200000000ff */
[----:B------:R-:W-:Y:S01]  /*10700*/  FADD.FTZ R31, R31, R32 ;  /* 0x000000201f1f7221 */ /* 0x000fe20000010000 */
[----:B------:R-:W2:Y:S01]  /*10710*/  MUFU.EX2 R125, R125 ;  /* 0x0000007d007d7308 */ /* 0x000ea20000000800 */
[----:B-1----:R-:W-:Y:S02]  /*10720*/  LDSM.16.MT88.4 R20, [R144+0x8800] ;  /* 0x008800009014783b */ /* 0x002fe40000004200 */
[----:B------:R-:W-:Y:S01]  /*10730*/  FADD.FTZ R30, R30, R31 ;  /* 0x0000001f1e1e7221 */ /* 0x000fe20000010000 */
[----:B------:R-:W-:Y:S01]  /*10740*/  MUFU.EX2 R124, R124 ;  /* 0x0000007c007c7308 */ /* 0x000fe20000000800 */
[----:B------:R-:W-:Y:S01]  /*10750*/  HMMA.16816.F32 R76, R64, R78, RZ ;  /* 0x0000004e404c723c */ /* 0x000fe200000018ff */
[C---:B-----5:R-:W-:Y:S01]  /*10760*/  F2FP.F16.F32.PACK_AB R7, R26.reuse, R3 ;  /* 0x000000031a07723e */ /* 0x060fe200000000ff */
[----:B------:R-:W-:Y:S01]  /*10770*/  FADD.FTZ R3, R3, R30 ;  /* 0x0000001e03037221 */ /* 0x000fe20000010000 */
[----:B------:R-:W-:Y:S03]  /*10780*/  MUFU.EX2 R114, R118 ;  /* 0x0000007600727308 */ /* 0x000fe60000000800 */
[----:B------:R-:W-:Y:S01]  /*10790*/  FADD.FTZ R3, R26, R3 ;  /* 0x000000031a037221 */ /* 0x000fe20000010000 */
        /* <DEDUP_REMOVED lines=8> */
[C---:B------:R-:W-:Y:S08]  /*10820*/  HMMA.16816.F32 R96, R64.reuse, R92, RZ ;  /* 0x0000005c4060723c */ /* 0x040ff000000018ff */
[----:B------:R-:W-:Y:S08]  /*10830*/  HMMA.16816.F32 R92, R64, R94, RZ ;  /* 0x0000005e405c723c */ /* 0x000ff000000018ff */
[C---:B---3--:R-:W-:Y:S08]  /*10840*/  HMMA.16816.F32 R80, R4.reuse, R8, R80 ;  /* 0x000000080450723c */ /* 0x048ff00000001850 */
[----:B------:R-:W-:Y:S01]  /*10850*/  HMMA.16816.F32 R76, R4, R10, R76 ;  /* 0x0000000a044c723c */ /* 0x000fe2000000184c */
[----:B------:R-:W3:Y:S07]  /*10860*/  LDSM.16.MT88.4 R8, [R146+0xa800] ;  /* 0x00a800009208783b */ /* 0x000eee0000004200 */
[C---:B------:R-:W-:Y:S08]  /*10870*/  HMMA.16816.F32 R36, R64.reuse, R40, RZ ;  /* 0x000000284024723c */ /* 0x040ff000000018ff */
[----:B------:R-:W-:Y:S08]  /*10880*/  HMMA.16816.F32 R40, R64, R42, RZ ;  /* 0x0000002a4028723c */ /* 0x000ff000000018ff */
[C---:B----4-:R-:W-:Y:S08]  /*10890*/  HMMA.16816.F32 R96, R4.reuse, R16, R96 ;  /* 0x000000100460723c */ /* 0x050ff00000001860 */
[----:B------:R-:W-:Y:S01]  /*108a0*/  HMMA.16816.F32 R92, R4, R18, R92 ;  /* 0x00000012045c723c */ /* 0x000fe2000000185c */
[----:B------:R-:W4:Y:S07]  /*108b0*/  LDSM.16.MT88.4 R16, [R144+0xa000] ;  /* 0x00a000009010783b */ /* 0x000f2e0000004200 */
[C---:B------:R-:W-:Y:S08]  /*108c0*/  HMMA.16816.F32 R44, R64.reuse, R48, RZ ;  /* 0x00000030402c723c */ /* 0x040ff000000018ff */
[----:B------:R-:W-:Y:S08]  /*108d0*/  HMMA.16816.F32 R48, R64, R50, RZ ;  /* 0x000000324030723c */ /* 0x000ff000000018ff */
[C---:B-1----:R-:W-:Y:S08]  /*108e0*/  HMMA.16816.F32 R36, R4.reuse, R12, R36 ;  /* 0x0000000c0424723c */ /* 0x042ff00000001824 */
[C---:B------:R-:W-:Y:S01]  /*108f0*/  HMMA.16816.F32 R40, R4.reuse, R14, R40 ;  /* 0x0000000e0428723c */ /* 0x040fe20000001828 */
[----:B------:R-:W1:Y:S07]  /*10900*/  LDSM.16.MT88.4 R12, [R145+0xa800] ;  /* 0x00a80000910c783b */ /* 0x000e6e0000004200 */
[C---:B---3--:R-:W-:Y:S08]  /*10910*/  HMMA.16816.F32 R44, R4.reuse, R8, R44 ;  /* 0x00000008042c723c */ /* 0x048ff0000000182c */
[----:B------:R-:W-:Y:S01]  /*10920*/  HMMA.16816.F32 R48, R4, R10, R48 ;  /* 0x0000000a0430723c */ /* 0x000fe20000001830 */
[----:B------:R-:W3:Y:S07]  /*10930*/  LDSM.16.MT88.4 R8, [R144+0xa800] ;  /* 0x00a800009008783b */ /* 0x000eee0000004200 */
[C---:B------:R-:W-:Y:S08]  /*10940*/  HMMA.16816.F32 R52, R64.reuse, R56, RZ ;  /* 0x000000384034723c */ /* 0x040ff000000018ff */
[C---:B------:R-:W-:Y:S08]  /*10950*/  HMMA.16816.F32 R56, R64.reuse, R58, RZ ;  /* 0x0000003a4038723c */ /* 0x040ff000000018ff */
[C---:B------:R-:W-:Y:S08]  /*10960*/  HMMA.16816.F32 R72, R64.reuse, R68, RZ ;  /* 0x000000444048723c */ /* 0x040ff000000018ff */
[C---:B------:R-:W-:Y:S08]  /*10970*/  HMMA.16816.F32 R68, R64.reuse, R70, RZ ;  /* 0x000000464044723c */ /* 0x040ff000000018ff */
[C---:B----4-:R-:W-:Y:S08]  /*10980*/  HMMA.16816.F32 R60, R64.reuse, R16, RZ ;  /* 0x00000010403c723c */ /* 0x050ff000000018ff */
[----:B------:R-:W-:Y:S01]  /*10990*/  HMMA.16816.F32 R64, R64, R18, RZ ;  /* 0x000000124040723c */ /* 0x000fe200000018ff */
[----:B------:R-:W-:Y:S07]  /*109a0*/  LDSM.16.MT88.4 R16, [R147+0x9800] ;  /* 0x009800009310783b */ /* 0x000fee0000004200 */
[C---:B-1----:R-:W-:Y:S08]  /*109b0*/  HMMA.16816.F32 R52, R4.reuse, R12, R52 ;  /* 0x0000000c0434723c */ /* 0x042ff00000001834 */
[C---:B------:R-:W-:Y:S01]  /*109c0*/  HMMA.16816.F32 R56, R4.reuse, R14, R56 ;  /* 0x0000000e0438723c */ /* 0x040fe20000001838 */
[----:B------:R-:W1:Y:S07]  /*109d0*/  LDSM.16.MT88.4 R12, [R147+0x9000] ;  /* 0x00900000930c783b */ /* 0x000e6e0000004200 */
[C---:B---3--:R-:W-:Y:S08]  /*109e0*/  HMMA.16816.F32 R60, R4.reuse, R8, R60 ;  /* 0x00000008043c723c */ /* 0x048ff0000000183c */
[C---:B------:R-:W-:Y:S01]  /*109f0*/  HMMA.16816.F32 R64, R4.reuse, R10, R64 ;  /* 0x0000000a0440723c */ /* 0x040fe20000001840 */
[----:B------:R-:W3:Y:S07]  /*10a00*/  LDSM.16.MT88.4 R8, [R146+0x9000] ;  /* 0x009000009208783b */ /* 0x000eee0000004200 */
[----:B------:R-:W-:Y:S03]  /*10a10*/  HMMA.16816.F32 R72, R4, R20, R72 ;  /* 0x000000140448723c */ /* 0x000fe60000001848 */
[-CC-:B------:R-:W-:Y:S01]  /*10a20*/  FFMA.FTZ R21, R129, R121.reuse, -R122.reuse ;  /* 0x0000007981157223 */ /* 0x180fe2000001087a */
[----:B------:R-:W-:-:S05]  /*10a30*/  FFMA.FTZ R20, R127, R121, -R122 ;  /* 0x000000797f147223 */ /* 0x000fca000001087a */
[----:B------:R-:W-:Y:S01]  /*10a40*/  MUFU.EX2 R21, R21 ;  /* 0x0000001500157308 */ /* 0x000fe20000000800 */
[----:B------:R-:W-:Y:S03]  /*10a50*/  HMMA.16816.F32 R68, R4, R22, R68 ;  /* 0x000000160444723c */ /* 0x000fe60000001844 */
[-C--:B------:R-:W-:Y:S01]  /*10a60*/  FFMA.FTZ R22, R123, R121.reuse, -R120 ;  /* 0x000000797b167223 */ /* 0x080fe20000010878 */
[----:B------:R-:W-:Y:S01]  /*10a70*/  FFMA.FTZ R23, R131, R121, -R122 ;  /* 0x0000007983177223 */ /* 0x000fe2000001087a */
[----:B------:R-:W-:Y:S01]  /*10a80*/  MUFU.EX2 R123, R135 ;  /* 0x00000087007b7308 */ /* 0x000fe20000000800 */
[C---:B--2---:R-:W-:Y:S01]  /*10a90*/  F2FP.F16.F32.PACK_AB R4, R125.reuse, R126 ;  /* 0x0000007e7d04723e */ /* 0x044fe200000000ff */
[----:B------:R-:W-:Y:S02]  /*10aa0*/  FADD.FTZ R126, R126, R25 ;  /* 0x000000197e7e7221 */ /* 0x000fe40000010000 */
[----:B------:R-:W2:Y:S02]  /*10ab0*/  MUFU.EX2 R22, R22 ;  /* 0x0000001600167308 */ /* 0x000ea40000000800 */
[----:B------:R-:W-:-:S02]  /*10ac0*/  FADD.FTZ R126, R125, R126 ;  /* 0x0000007e7d7e7221 */ /* 0x000fc40000010000 */
[----:B------:R-:W4:Y:S04]  /*10ad0*/  MUFU.EX2 R23, R23 ;  /* 0x0000001700177308 */ /* 0x000f280000000800 */
[----:B------:R-:W5:Y:S01]  /*10ae0*/  MUFU.EX2 R20, R20 ;  /* 0x0000001400147308 */ /* 0x000f620000000800 */
[----:B--2---:R-:W-:Y:S01]  /*10af0*/  F2FP.F16.F32.PACK_AB R6, R22, R123 ;  /* 0x0000007b1606723e */ /* 0x004fe200000000ff */
[----:B------:R-:W-:Y:S01]  /*10b00*/  FADD.FTZ R123, R123, R126 ;  /* 0x0000007e7b7b7221 */ /* 0x000fe20000010000 */
[----:B----4-:R-:W-:-:S03]  /*10b10*/  F2FP.F16.F32.PACK_AB R5, R23, R124 ;  /* 0x0000007c1705723e */ /* 0x010fc600000000ff */
[----:B------:R-:W-:Y:S01]  /*10b20*/  FADD.FTZ R22, R22, R123 ;  /* 0x0000007b16167221 */ /* 0x000fe20000010000 */
[----:B-----5:R-:W-:-:S07]  /*10b30*/  F2FP.F16.F32.PACK_AB R7, R20, R21 ;  /* 0x000000151407723e */ /* 0x020fce00000000ff */
[C---:B-1----:R-:W-:Y:S08]  /*10b40*/  HMMA.16816.F32 R96, R4.reuse, R12, R96 ;  /* 0x0000000c0460723c */ /* 0x042ff00000001860 */
[C---:B------:R-:W-:Y:S01]  /*10b50*/  HMMA.16816.F32 R92, R4.reuse, R14, R92 ;  /* 0x0000000e045c723c */ /* 0x040fe2000000185c */
[----:B------:R-:W1:Y:S07]  /*10b60*/  LDSM.16.MT88.4 R12, [R145+0x9000] ;  /* 0x00900000910c783b */ /* 0x000e6e0000004200 */
[C---:B---3--:R-:W-:Y:S08]  /*10b70*/  HMMA.16816.F32 R88, R4.reuse, R8, R88 ;  /* 0x000000080458723c */ /* 0x048ff00000001858 */
        /* <DEDUP_REMOVED lines=18> */
[----:B------:R-:W-:Y:S03]  /*10ca0*/  HMMA.16816.F32 R64, R4, R10, R64 ;  /* 0x0000000a0440723c */ /* 0x000fe60000001840 */
[-CC-:B------:R-:W-:Y:S01]  /*10cb0*/  FFMA.FTZ R4, R119, R121.reuse, -R120.reuse ;  /* 0x0000007977047223 */ /* 0x180fe20000010878 */
[----:B------:R-:W-:Y:S01]  /*10cc0*/  FFMA.FTZ R119, R117, R121, -R120 ;  /* 0x0000007975777223 */ /* 0x000fe20000010878 */
[----:B------:R-:W2:Y:S01]  /*10cd0*/  LDSM.16.MT88.4 R8, [R145+0x9800] ;  /* 0x009800009108783b */ /* 0x000ea20000004200 */
[----:B------:R-:W-:Y:S01]  /*10ce0*/  F2FP.F16.F32.PACK_AB R5, R112, R115 ;  /* 0x000000737005723e */ /* 0x000fe200000000ff */
[----:B------:R-:W3:Y:S01]  /*10cf0*/  MUFU.EX2 R117, R4 ;  /* 0x0000000400757308 */ /* 0x000ee20000000800 */
[----:B------:R-:W-:-:S03]  /*10d00*/  F2FP.F16.F32.PACK_AB R7, R182, R113 ;  /* 0x00000071b607723e */ /* 0x000fc600000000ff */
[----:B------:R-:W4:Y:S01]  /*10d10*/  MUFU.EX2 R119, R119 ;  /* 0x0000007700777308 */ /* 0x000f220000000800 */
[----:B---3--:R-:W-:Y:S01]  /*10d20*/  F2FP.F16.F32.PACK_AB R4, R114, R117 ;  /* 0x000000757204723e */ /* 0x008fe200000000ff */
[----:B------:R-:W-:Y:S01]  /*10d30*/  FADD.FTZ R117, R117, R22 ;  /* 0x0000001675757221 */ /* 0x000fe20000010000 */
[----:B----4-:R-:W-:-:S03]  /*10d40*/  F2FP.F16.F32.PACK_AB R6, R184, R119 ;  /* 0x00000077b806723e */ /* 0x010fc600000000ff */
[----:B------:R-:W-:-:S04]  /*10d50*/  FADD.FTZ R114, R114, R117 ;  /* 0x0000007572727221 */ /* 0x000fc80000010000 */
[----:B------:R-:W-:Y:S01]  /*10d60*/  FADD.FTZ R119, R119, R114 ;  /* 0x0000007277777221 */ /* 0x000fe20000010000 */
        /* <DEDUP_REMOVED lines=17> */
[C---:B------:R-:W-:Y:S08]  /*10e80*/  HMMA.16816.F32 R68, R4.reuse, R18, R68 ;  /* 0x000000120444723c */ /* 0x040ff00000001844 */
[----:B-1----:R-:W-:Y:S03]  /*10e90*/  HMMA.16816.F32 R52, R4, R12, R52 ;  /* 0x0000000c0434723c */ /* 0x002fe60000001834 */
[----:B------:R-:W-:-:S04]  /*10ea0*/  FADD.FTZ R12, R124, R3 ;  /* 0x000000037c0c7221 */ /* 0x000fc80000010000 */
[----:B------:R-:W-:Y:S01]  /*10eb0*/  FADD.FTZ R12, R23, R12 ;  /* 0x0000000c170c7221 */ /* 0x000fe20000010000 */
[----:B------:R-:W-:Y:S03]  /*10ec0*/  HMMA.16816.F32 R56, R4, R14, R56 ;  /* 0x0000000e0438723c */ /* 0x000fe60000001838 */
        /* <DEDUP_REMOVED lines=8> */
[----:B------:R-:W-:-:S12]  /*10f50*/  @!P0 BRA `(.L_x_10519) ;  /* 0x0000003400f88947 */ /* 0x000fd80003800000 */
        /* <DEDUP_REMOVED lines=69> */
.L_x_10521:
        /* <DEDUP_REMOVED lines=8> */
.L_x_10522:
[----:B------:R-:W-:Y:S05]  /*11430*/  BSYNC.RECONVERGENT B0 ;  /* 0x0000000000007941 */ /* 0x000fea0003800200 */
.L_x_10520:
[-C--:B------:R-:W-:Y:S02]  /*11440*/  ISETP.GE.AND P1, PT, R176, R163.reuse, PT ;  /* 0x000000a3b000720c */ /* 0x080fe40003f26270 */
[----:B------:R-:W-:Y:S02]  /*11450*/  ISETP.GE.AND P0, PT, R100, R163, PT ;  /* 0x000000a36400720c */ /* 0x000fe40003f06270 */
[C---:B------:R-:W-:Y:S02]  /*11460*/  LEA R6, P3, R150.reuse, R156, 0x5 ;  /* 0x0000009c96067211 */ /* 0x040fe400078628ff */
[C---:B------:R-:W-:Y:S02]  /*11470*/  SHF.L.U32 R3, R150.reuse, 0x5, RZ ;  /* 0x0000000596037819 */ /* 0x040fe400000006ff */
[C-C-:B------:R-:W-:Y:S02]  /*11480*/  SHF.L.U64.HI R4, R150.reuse, 0x5, R151.reuse ;  /* 0x0000000596047819 */ /* 0x140fe40000010297 */
[----:B------:R-:W-:-:S02]  /*11490*/  LEA.HI.X R7, R150, R157, R151, 0x5, P3 ;  /* 0x0000009d96077211 */ /* 0x000fc400018f2c97 */
[----:B------:R-:W-:Y:S01]  /*114a0*/  IADD3 R8, P4, PT, R3, R6, RZ ;  /* 0x0000000603087210 */ /* 0x000fe20007f9e0ff */
[----:B------:R-:W-:Y:S01]  /*114b0*/  @!PT LDS RZ, [RZ] ;  /* 0x00000000fffff984 */ /* 0x000fe20000000800 */
[----:B------:R-:W-:Y:S01]  /*114c0*/  @!PT LDS RZ, [RZ] ;  /* 0x00000000fffff984 */ /* 0x000fe20000000800 */
[----:B------:R-:W-:Y:S01]  /*114d0*/  @!PT LDS RZ, [RZ] ;  /* 0x00000000fffff984 */ /* 0x000fe20000000800 */
[----:B------:R-:W-:Y:S03]  /*114e0*/  @!P1 LDGSTS.E.BYPASS.LTC128B.128 [R165+0x8000], desc[UR4][R156.64] ;  /* 0x080000009ca59fae */ /* 0x000fe6000b981a04 */
[----:B------:R-:W-:Y:S01]  /*114f0*/  IADD3 R10, P3, PT, R8, R3, RZ ;  /* 0x00000003080a7210 */ /* 0x000fe20007f7e0ff */
[----:B------:R-:W-:Y:S01]  /*11500*/  @P1 STS.128 [R165+0x8000], RZ ;  /* 0x008000ffa5001388 */ /* 0x000fe20000000c00 */
[----:B------:R-:W-:-:S03]  /*11510*/  IADD3.X R9, PT, PT, R4, R7, RZ, P4, !PT ;  /* 0x0000000704097210 */ /* 0x000fc600027fe4ff */
[----:B------:R-:W-:Y:S01]  /*11520*/  @!PT LDS RZ, [RZ] ;  /* 0x00000000fffff984 */ /* 0x000fe20000000800 */
[----:B------:R-:W-:Y:S01]  /*11530*/  @!PT LDS RZ, [RZ] ;  /* 0x00000000fffff984 */ /* 0x000fe20000000800 */
[----:B------:R-:W-:Y:S01]  /*11540*/  @!PT LDS RZ, [RZ] ;  /* 0x00000000fffff984 */ /* 0x000fe20000000800 */
[----:B------:R-:W-:Y:S01]  /*11550*/  @!P0 LDGSTS.E.BYPASS.LTC128B.128 [R165+0xa000], desc[UR4][R156.64+0x80] ;  /* 0x0a0000809ca58fae */ /* 0x000fe2000b981a04 */
[----:B------:R-:W-:-:S03]  /*11560*/  IADD3.X R11, PT, PT, R9, R4, RZ, P3, !PT ;  /* 0x00000004090b7210 */ /* 0x000fc60001ffe4ff */
        /* <DEDUP_REMOVED lines=39> */
[----:B------:R-:W5:Y:S04]  /*117e0*/  LD.E R3, desc[UR4][R102.64+0x18c] ;  /* 0x00018c0466037980 */ /* 0x000f68000c101900 */
        /* <DEDUP_REMOVED lines=62> */
[C---:B--2---:R-:W-:Y:S08]  /*11bd0*/  HMMA.16816.F32 R32, R112.reuse, R116, R32 ;  /* 0x000000747020723c */ /* 0x044ff00000001820 */
[C---:B------:R-:W-:Y:S01]  /*11be0*/  HMMA.16816.F32 R28, R112.reuse, R118, R28 ;  /* 0x00000076701c723c */ /* 0x040fe2000000181c */
[----:B------:R-:W1:Y:S07]  /*11bf0*/  LDSM.16.M88.4 R116, [R138+0x6800] ;  /* 0x006800008a74783b */ /* 0x000e6e0000000200 */
[C---:B-1----:R-:W-:Y:S08]  /*11c00*/  HMMA.16816.F32 R24, R112.reuse, R116, R24 ;  /* 0x000000747018723c */ /* 0x042ff00000001818 */
[C---:B------:R-:W-:Y:S01]  /*11c10*/  HMMA.16816.F32 R20, R112.reuse, R118, R20 ;  /* 0x000000767014723c */ /* 0x040fe20000001814 */
[----:B------:R-:W1:Y:S07]  /*11c20*/  LDSM.16.M88.4 R116, [R138+0x7800] ;  /* 0x007800008a74783b */ /* 0x000e6e0000000200 */
[C---:B------:R-:W-:Y:S01]  /*11c30*/  HMMA.16816.F32 R12, R112.reuse, R122, R12 ;  /* 0x0000007a700c723c */ /* 0x040fe2000000180c */
[----:B------:R-:W-:Y:S07]  /*11c40*/  LDSM.16.M88.4 R120, [R137+0x6000] ;  /* 0x006000008978783b */ /* 0x000fee0000000200 */
[C---:B-1----:R-:W-:Y:S08]  /*11c50*/  HMMA.16816.F32 R8, R112.reuse, R116, R8 ;  /* 0x000000747008723c */ /* 0x042ff00000001808 */
        /* <DEDUP_REMOVED lines=21> */
[----:B------:R-:W2:Y:S02]  /*11db0*/  LDSM.16.M88.4 R112, [R136+0x7800] ;  /* 0x007800008870783b */ /* 0x000ea40000000200 */
[-C--:B------:R-:W-:Y:S01]  /*11dc0*/  FMUL.FTZ R106, R32, R3.reuse ;  /* 0x00000003206a7220 */ /* 0x080fe20000410000 */
[-C--:B------:R-:W-:Y:S01]  /*11dd0*/  FMUL.FTZ R32, R33, R3.reuse ;  /* 0x0000000321207220 */ /* 0x080fe20000410000 */
[-C--:B------:R-:W-:Y:S01]  /*11de0*/  FMUL.FTZ R33, R28, R3.reuse ;  /* 0x000000031c217220 */ /* 0x080fe20000410000 */
[-C--:B------:R-:W-:Y:S01]  /*11df0*/  FMUL.FTZ R110, R34, R3.reuse ;  /* 0x00000003226e7220 */ /* 0x080fe20000410000 */
[-C--:B------:R-:W-:Y:S01]  /*11e00*/  FMUL.FTZ R28, R29, R3.reuse ;  /* 0x000000031d1c7220 */ /* 0x080fe20000410000 */
[-C--:B------:R-:W-:Y:S01]  /*11e10*/  FMUL.FTZ R34, R35, R3.reuse ;  /* 0x0000000323227220 */ /* 0x080fe20000410000 */
[----:B------:R-:W-:Y:S01]  /*11e20*/  FMUL.FTZ R35, R30, R3 ;  /* 0x000000031e237220 */ /* 0x000fe20000410000 */
[C---:B-1----:R-:W-:Y:S08]  /*11e30*/  HMMA.16816.F32 R16, R120.reuse, R116, R16 ;  /* 0x000000747810723c */ /* 0x042ff00000001810 */
[----:B------:R-:W-:Y:S03]  /*11e40*/  HMMA.16816.F32 R12, R120, R118, R12 ;  /* 0x00000076780c723c */ /* 0x000fe6000000180c */
[----:B------:R-:W-:Y:S01]  /*11e50*/  ISETP.GT.AND P3, PT, R107, R152, PT ;  /* 0x000000986b00720c */ /* 0x000fe20003f64270 */
[----:B------:R-:W-:-:S04]  /*11e60*/  DEPBAR.LE SB0, 0x0 ;  /* 0x000080000000791a */ /* 0x000fc80000000000 */
[C---:B--2---:R-:W-:Y:S08]  /*11e70*/  HMMA.16816.F32 R8, R120.reuse, R112, R8 ;  /* 0x000000707808723c */ /* 0x044ff00000001808 */
        /* <DEDUP_REMOVED lines=26> */
[----:B------:R-:W1:Y:S08]  /*12020*/  MUFU.TANH R106, R106 ;  /* 0x0000006a006a7308 */ /* 0x000e700000002400 */
[----:B------:R-:W2:Y:S08]  /*12030*/  MUFU.TANH R32, R32 ;  /* 0x0000002000207308 */ /* 0x000eb00000002400 */
        /* <DEDUP_REMOVED lines=35> */
[----:B-1----:R-:W2:Y:S01]  /*12270*/  LD.E R6, desc[UR4][R102.64+0x170] ;  /* 0x0001700466067980 */ /* 0x002ea2000c101900 */
[----:B------:R-:W-:Y:S01]  /*12280*/  MOV R116, RZ ;  /* 0x000000ff00747202 */ /* 0x000fe20000000f00 */
[----:B------:R-:W-:-:S05]  /*12290*/  VIADD R115, R101, 0xffffff80 ;  /* 0xffffff8065737836 */ /* 0x000fca0000000000 */
        /* <DEDUP_REMOVED lines=8> */
[----:B-1----:R-:W-:Y:S01]  /*12320*/  VIADD R10, R10, 0xffffffe ;  /* 0x0ffffffe0a0a7836 */ /* 0x002fe20000000000 */
[----:B------:R-:W2:Y:S05]  /*12330*/  LD.E.64 R114, desc[UR4][R102.64+0x38] ;  /* 0x0000380466727980 */ /* 0x000eaa000c101b00 */
[----:B------:R-:W1:Y:S02]  /*12340*/  F2I.FTZ.U32.TRUNC.NTZ R117, R10 ;  /* 0x0000000a00757305 */ /* 0x000e64000021f000 */
[----:B-1----:R-:W-:-:S04]  /*12350*/  IMAD.MOV R5, RZ, RZ, -R117 ;  /* 0x000000ffff057224 */ /* 0x002fc800078e0a75 */
[----:B------:R-:W-:-:S04]  /*12360*/  IMAD R5, R5, R4, RZ ;  /* 0x0000000405057224 */ /* 0x000fc800078e02ff */
[----:B------:R-:W-:-:S04]  /*12370*/  IMAD.HI.U32 R5, R117, R5, R116 ;  /* 0x0000000575057227 */ /* 0x000fc800078e0074 */
[----:B------:R-:W-:Y:S02]  /*12380*/  IMAD.SHL.U32 R117, R107, 0x40, RZ ;  /* 0x000000406b757824 */ /* 0x000fe400078e00ff */
[----:B------:R-:W-:-:S03]  /*12390*/  IMAD.HI.U32 R101, R5, R8, RZ ;  /* 0x0000000805657227 */ /* 0x000fc600078e00ff */
[----:B------:R-:W-:Y:S01]  /*123a0*/  IABS R10, R117 ;  /* 0x00000075000a7213 */ /* 0x000fe20000000000 */
[----:B------:R-:W-:Y:S01]  /*123b0*/  IMAD R119, R101, R7, R8 ;  /* 0x0000000765777224 */ /* 0x000fe200078e0208 */
[----:B------:R-:W-:-:S03]  /*123c0*/  LOP3.LUT R117, R117, R6, RZ, 0x3c, !PT ;  /* 0x0000000675757212 */ /* 0x000fc600078e3cff */
[----:B------:R-:W-:Y:S01]  /*123d0*/  IMAD.HI.U32 R5, R5, R10, RZ ;  /* 0x0000000a05057227 */ /* 0x000fe200078e00ff */
[----:B------:R-:W-:-:S03]  /*123e0*/  ISETP.GT.U32.AND P3, PT, R4, R119, PT ;  /* 0x000000770400720c */ /* 0x000fc60003f64070 */
[----:B------:R-:W-:-:S05]  /*123f0*/  IMAD R7, R5, R7, R10 ;  /* 0x0000000705077224 */ /* 0x000fca00078e020a */
[----:B------:R-:W-:-:S05]  /*12400*/  ISETP.GT.U32.AND P4, PT, R4, R7, PT ;  /* 0x000000070400720c */ /* 0x000fca0003f84070 */
[----:B------:R-:W-:Y:S02]  /*12410*/  @!P3 IMAD.IADD R119, R119, 0x1, -R4 ;  /* 0x000000017777b824 */ /* 0x000fe400078e0a04 */
[----:B------:R-:W-:Y:S01]  /*12420*/  @!P3 VIADD R101, R101, 0x1 ;  /* 0x000000016565b836 */ /* 0x000fe20000000000 */
[----:B------:R-:W-:Y:S02]  /*12430*/  ISETP.GE.AND P3, PT, R117, RZ, PT ;  /* 0x000000ff7500720c */ /* 0x000fe40003f66270 */
[-C--:B------:R-:W-:Y:S01]  /*12440*/  ISETP.GE.U32.AND P5, PT, R119, R4.reuse, PT ;  /* 0x000000047700720c */ /* 0x080fe20003fa6070 */
[----:B------:R-:W3:Y:S02]  /*12450*/  LD.E.64 R116, desc[UR4][R102.64+0x20] ;  /* 0x0000200466747980 */ /* 0x000ee4000c101b00 */
[----:B------:R-:W-:Y:S02]  /*12460*/  @!P4 IADD3 R7, PT, PT, R7, -R4, RZ ;  /* 0x800000040707c210 */ /* 0x000fe40007ffe0ff */
[----:B------:R-:W-:-:S02]  /*12470*/  @!P4 IADD3 R5, PT, PT, R5, 0x1, RZ ;  /* 0x000000010505c810 */ /* 0x000fc40007ffe0ff */
[----:B------:R-:W-:Y:S02]  /*12480*/  ISETP.GE.U32.AND P6, PT, R7, R4, PT ;  /* 0x000000040700720c */ /* 0x000fe40003fc6070 */
[----:B------:R-:W-:Y:S02]  /*12490*/  ISETP.NE.AND P4, PT, R6, RZ, PT ;  /* 0x000000ff0600720c */ /* 0x000fe40003f85270 */
[----:B------:R-:W-:Y:S02]  /*124a0*/  LOP3.LUT R4, RZ, R6, RZ, 0x33, !PT ;  /* 0x00000006ff047212 */ /* 0x000fe400078e33ff */
[----:B------:R-:W-:-:S04]  /*124b0*/  @P5 VIADD R101, R101, 0x1 ;  /* 0x0000000165655836 */ /* 0x000fc80000000000 */
[----:B------:R-:W-:-:S03]  /*124c0*/  @!P2 IMAD.MOV R101, RZ, RZ, -R101 ;  /* 0x000000ffff65a224 */ /* 0x000fc600078e0a65 */
[----:B------:R-:W-:Y:S02]  /*124d0*/  @P6 IADD3 R5, PT, PT, R5, 0x1, RZ ;  /* 0x0000000105056810 */ /* 0x000fe40007ffe0ff */
[----:B------:R-:W-:Y:S02]  /*124e0*/  SEL R8, R4, R101, !P4 ;  /* 0x0000006504087207 */ /* 0x000fe40006000000 */
[----:B------:R-:W-:-:S03]  /*124f0*/  @!P3 IADD3 R5, PT, PT, -R5, RZ, RZ ;  /* 0x000000ff0505b210 */ /* 0x000fc60007ffe1ff */
[----:B------:R-:W-:Y:S01]  /*12500*/  IMAD.WIDE R120, R8, 0x4, R168 ;  /* 0x0000000408787825 */ /* 0x000fe200078e02a8 */
[----:B------:R-:W-:-:S04]  /*12510*/  SEL R7, R4, R5, !P4 ;  /* 0x0000000504077207 */ /* 0x000fc80006000000 */
[----:B------:R-:W4:Y:S01]  /*12520*/  LD.E R5, desc[UR4][R120.64] ;  /* 0x0000000478057980 */ /* 0x000f22000c101900 */
[----:B------:R-:W-:-:S05]  /*12530*/  IMAD.WIDE R118, R7, 0x4, R168 ;  /* 0x0000000407767825 */ /* 0x000fca00078e02a8 */
[----:B------:R-:W4:Y:S01]  /*12540*/  LD.E R4, desc[UR4][R118.64] ;  /* 0x0000000476047980 */ /* 0x000f22000c101900 */
[----:B------:R-:W-:-:S04]  /*12550*/  IMAD.IADD R7, R7, 0x1, -R8 ;  /* 0x0000000107077824 */ /* 0x000fc800078e0a08 */
[----:B------:R-:W-:-:S05]  /*12560*/  IMAD R8, R6, R7, -0x40 ;  /* 0xffffffc006087424 */ /* 0x000fca00078e0207 */
[----:B------:R-:W-:Y:S01]  /*12570*/  SHF.R.S32.HI R7, RZ, 0x1f, R8 ;  /* 0x0000001fff077819 */ /* 0x000fe20000011408 */
[----:B--2---:R-:W-:-:S04]  /*12580*/  IMAD R6, R115, R8, RZ ;  /* 0x0000000873067224 */ /* 0x004fc800078e02ff */
[C---:B------:R-:W-:Y:S02]  /*12590*/  IMAD R6, R114.reuse, R7, R6 ;  /* 0x0000000772067224 */ /* 0x040fe400078e0206 */
[----:B------:R-:W-:-:S04]  /*125a0*/  IMAD.WIDE.U32 R114, R114, R8, RZ ;  /* 0x0000000872727225 */ /* 0x000fc800078e00ff */
[----:B------:R-:W-:Y:S01]  /*125b0*/  IMAD.IADD R115, R115, 0x1, R6 ;  /* 0x0000000173737824 */ /* 0x000fe200078e0206 */
[----:B----4-:R-:W-:-:S04]  /*125c0*/  IADD3 R5, PT, PT, R5, -R4, RZ ;  /* 0x8000000405057210 */ /* 0x010fc80007ffe0ff */
[----:B------:R-:W-:Y:S01]  /*125d0*/  SHF.R.S32.HI R7, RZ, 0x1f, R5 ;  /* 0x0000001fff077819 */ /* 0x000fe20000011405 */
[----:B---3--:R-:W-:-:S04]  /*125e0*/  IMAD.WIDE.U32 R114, R5, R116, R114 ;  /* 0x0000007405727225 */ /* 0x008fc800078e0072 */
[----:B------:R-:W-:-:S04]  /*125f0*/  IMAD R5, R117, R5, RZ ;  /* 0x0000000575057224 */ /* 0x000fc800078e02ff */
[----:B------:R-:W-:Y:S01]  /*12600*/  IMAD R5, R116, R7, R5 ;  /* 0x0000000774057224 */ /* 0x000fe200078e0205 */
[----:B------:R-:W-:-:S04]  /*12610*/  LEA R154, P2, R114, R154, 0x1 ;  /* 0x0000009a729a7211 */ /* 0x000fc800078408ff */
[----:B------:R-:W-:-:S04]  /*12620*/  IADD3 R5, PT, PT, R115, R5, RZ ;  /* 0x0000000573057210 */ /* 0x000fc80007ffe0ff */
[----:B------:R-:W-:Y:S01]  /*12630*/  LEA.HI.X R153, R114, R153, R5, 0x1, P2 ;  /* 0x0000009972997211 */ /* 0x000fe200010f0c05 */
[----:B------:R-:W-:Y:S05]  /*12640*/  BRA `(.L_x_10527) ;  /* 0x0000000000207947 */ /* 0x000fea0003800000 */
.L_x_10526:
[----:B-1----:R-:W2:Y:S01]  /*12650*/  LD.E R4, desc[UR4][R102.64+0x38] ;  /* 0x0000380466047980 */ /* 0x002ea2000c101900 */
[----:B------:R-:W-:Y:S02]  /*12660*/  UMOV UR7, URZ ;  /* 0x000000ff00077c82 */ /* 0x000fe40008000000 */
[----:B------:R-:W-:Y:S01]  /*12670*/  IADD3 R5, P2, PT, RZ, -UR7, RZ ;  /* 0x80000007ff057c10 */ /* 0x000fe2000ff5e0ff */
[----:B--2---:R-:W-:-:S04]  /*12680*/  IMAD.SHL.U32 R4, R4, 0x40, RZ ;  /* 0x0000004004047824 */ /* 0x004fc800078e00ff */
[----:B------:R-:W-:-:S05]  /*12690*/  IMAD.X R4, RZ, RZ, ~R4, P2 ;  /* 0x000000ffff047224 */ /* 0x000fca00010e0e04 */
[----:B------:R-:W-:-:S04]  /*126a0*/  SHF.R.S64 R5, R5, 0x1f, R4 ;  /* 0x0000001f05057819 */ /* 0x000fc80000001004 */
[----:B------:R-:W-:-:S04]  /*126b0*/  IADD3 R154, P2, PT, R5, R154, RZ ;  /* 0x0000009a059a7210 */ /* 0x000fc80007f5e0ff */
[----:B------:R-:W-:-:S09]  /*126c0*/  LEA.HI.X.SX32 R153, R4, R153, 0x1, P2 ;  /* 0x0000009904997211 */ /* 0x000fd200010f0eff */
.L_x_10527:
[----:B------:R-:W-:Y:S05]  /*126d0*/  BSYNC.RECONVERGENT B0 ;  /* 0x0000000000007941 */ /* 0x000fea0003800200 */
.L_x_10525:
        /* <DEDUP_REMOVED lines=51> */
.L_x_10524:
[----:B------:R-:W-:Y:S05]  /*12a10*/  BSYNC.RECONVERGENT B1 ;  /* 0x0000000000017941 */ /* 0x000fea0003800200 */
.L_x_10523:
[----:B--2---:R-:W2:Y:S01]  /*12a20*/  LD.E R114, desc[UR4][R102.64+0xdc] ;  /* 0x0000dc0466727980 */ /* 0x004ea2000c101900 */
[----:B-1----:R-:W-:-:S04]  /*12a30*/  VIADD R5, R105, 0xffffffff ;  /* 0xffffffff69057836 */ /* 0x002fc80000000000 */
[----:B------:R-:W-:-:S04]  /*12a40*/  IMAD.SHL.U32 R5, R5, 0x40, RZ ;  /* 0x0000004005057824 */ /* 0x000fc800078e00ff */
[----:B------:R-:W-:-:S04]  /*12a50*/  IMAD.IADD R104, R5, 0x1, R104 ;  /* 0x0000000105687824 */ /* 0x000fc800078e0268 */
[C---:B------:R-:W-:Y:S02]  /*12a60*/  VIADD R5, R104.reuse, 0xffffffc0 ;  /* 0xffffffc068057836 */ /* 0x040fe40000000000 */
[----:B------:R-:W-:-:S03]  /*12a70*/  VIADD R4, R104, 0xffffffc1 ;  /* 0xffffffc168047836 */ /* 0x000fc60000000000 */
[C---:B------:R-:W-:Y:S02]  /*12a80*/  ISETP.GE.AND P4, PT, R5.reuse, R175, PT ;  /* 0x000000af0500720c */ /* 0x040fe40003f86270 */
[C---:B------:R-:W-:Y:S02]  /*12a90*/  ISETP.GE.AND P0, PT, R5.reuse, R173, PT ;  /* 0x000000ad0500720c */ /* 0x040fe40003f06270 */
[----:B------:R-:W-:Y:S02]  /*12aa0*/  FSEL R10, R106, -INF , P4 ;  /* 0xff8000006a0a7808 */ /* 0x000fe40002000000 */
[C---:B------:R-:W-:Y:S02]  /*12ab0*/  ISETP.GE.AND P6, PT, R5.reuse, R174, PT ;  /* 0x000000ae0500720c */ /* 0x040fe40003fc6270 */
[----:B------:R-:W-:Y:S02]  /*12ac0*/  ISETP.GE.AND P3, PT, R5, R172, PT ;  /* 0x000000ac0500720c */ /* 0x000fe40003f66270 */
        /* <DEDUP_REMOVED lines=17> */
[----:B------:R-:W-:Y:S01]  /*12be0*/  FSEL R32, R33, -INF , P0 ;  /* 0xff80000021207808 */ /* 0x000fe20000000000 */
[----:B------:R-:W-:Y:S01]  /*12bf0*/  VIADD R33, R104, 0xffffffd1 ;  /* 0xffffffd168217836 */ /* 0x000fe20000000000 */
[C---:B------:R-:W-:Y:S02]  /*12c00*/  ISETP.GE.AND P1, PT, R4.reuse, R175, PT ;  /* 0x000000af0400720c */ /* 0x040fe40003f26270 */
[C---:B------:R-:W-:Y:S02]  /*12c10*/  ISETP.GE.AND P5, PT, R4.reuse, R174, PT ;  /* 0x000000ae0400720c */ /* 0x040fe40003fa6270 */
[----:B------:R-:W-:-:S02]  /*12c20*/  ISETP.GE.AND P4, PT, R4, R173, PT ;  /* 0x000000ad0400720c */ /* 0x000fc40003f86270 */
[----:B------:R-:W-:Y:S01]  /*12c30*/  ISETP.GE.AND P0, PT, R4, R172, PT ;  /* 0x000000ac0400720c */ /* 0x000fe20003f06270 */
[----:B------:R-:W-:Y:S01]  /*12c40*/  VIADD R4, R104, 0xffffffd0 ;  /* 0xffffffd068047836 */ /* 0x000fe20000000000 */
[----:B------:R-:W-:Y:S02]  /*12c50*/  FSEL R6, R35, -INF , P3 ;  /* 0xff80000023067808 */ /* 0x000fe40001800000 */
[----:B------:R-:W-:Y:S02]  /*12c60*/  FSEL R32, R32, -INF , !P6 ;  /* 0xff80000020207808 */ /* 0x000fe40007000000 */
[----:B------:R-:W-:Y:S02]  /*12c70*/  FSEL R6, R6, -INF , !P2 ;  /* 0xff80000006067808 */ /* 0x000fe40005000000 */
[----:B------:R-:W-:Y:S02]  /*12c80*/  FSEL R28, R28, -INF , P1 ;  /* 0xff8000001c1c7808 */ /* 0x000fe40000800000 */
[----:B------:R-:W-:-:S02]  /*12c90*/  ISETP.GE.AND P3, PT, R4, R175, PT ;  /* 0x000000af0400720c */ /* 0x000fc40003f66270 */
[C---:B------:R-:W-:Y:S02]  /*12ca0*/  ISETP.GE.AND P6, PT, R4.reuse, R174, PT ;  /* 0x000000ae0400720c */ /* 0x040fe40003fc6270 */
[C---:B------:R-:W-:Y:S02]  /*12cb0*/  ISETP.GE.AND P2, PT, R4.reuse, R173, PT ;  /* 0x000000ad0400720c */ /* 0x040fe40003f46270 */
[----:B------:R-:W-:Y:S02]  /*12cc0*/  ISETP.GE.AND P1, PT, R4, R172, PT ;  /* 0x000000ac0400720c */ /* 0x000fe40003f26270 */
[----:B------:R-:W-:Y:S02]  /*12cd0*/  FSEL R4, R30, -INF , P4 ;  /* 0xff8000001e047808 */ /* 0x000fe40002000000 */
[----:B------:R-:W-:Y:S01]  /*12ce0*/  FSEL R200, R29, -INF , P3 ;  /* 0xff8000001dc87808 */ /* 0x000fe20001800000 */
[----:B------:R-:W-:Y:S01]  /*12cf0*/  VIADD R29, R104, 0xffffffd8 ;  /* 0xffffffd8681d7836 */ /* 0x000fe20000000000 */
[----:B------:R-:W-:-:S02]  /*12d00*/  ISETP.GE.AND P4, PT, R33, R175, PT ;  /* 0x000000af2100720c */ /* 0x000fc40003f86270 */
[----:B------:R-:W-:Y:S02]  /*12d10*/  FSEL R4, R4, -INF , !P0 ;  /* 0xff80000004047808 */ /* 0x000fe40004000000 */
[----:B------:R-:W-:Y:S02]  /*12d20*/  ISETP.GE.AND P0, PT, R33, R173, PT ;  /* 0x000000ad2100720c */ /* 0x000fe40003f06270 */
[----:B------:R-:W-:Y:S02]  /*12d30*/  FSEL R28, R28, -INF , !P5 ;  /* 0xff8000001c1c7808 */ /* 0x000fe40006800000 */
[----:B------:R-:W-:Y:S02]  /*12d40*/  FSEL R31, R31, -INF , P2 ;  /* 0xff8000001f1f7808 */ /* 0x000fe40001000000 */
[----:B------:R-:W-:Y:S01]  /*12d50*/  FSEL R198, R24, -INF , P4 ;  /* 0xff80000018c67808 */ /* 0x000fe20002000000 */
[----:B------:R-:W-:Y:S01]  /*12d60*/  VIADD R24, R104, 0xffffffd9 ;  /* 0xffffffd968187836 */ /* 0x000fe20000000000 */
[----:B------:R-:W-:-:S02]  /*12d70*/  ISETP.GE.AND P5, PT, R33, R174, PT ;  /* 0x000000ae2100720c */ /* 0x000fc40003fa6270 */
[----:B------:R-:W-:Y:S02]  /*12d80*/  ISETP.GE.AND P3, PT, R33, R172, PT ;  /* 0x000000ac2100720c */ /* 0x000fe40003f66270 */
        /* <DEDUP_REMOVED lines=8> */
[CC--:B------:R-:W-:Y:S02]  /*12e10*/  ISETP.GE.AND P3, PT, R24.reuse, R173.reuse, PT ;  /* 0x000000ad1800720c */ /* 0x0c0fe40003f66270 */
[----:B------:R-:W-:Y:S01]  /*12e20*/  ISETP.GE.AND P2, PT, R24, R172, PT ;  /* 0x000000ac1800720c */ /* 0x000fe20003f46270 */
[----:B------:R-:W-:Y:S01]  /*12e30*/  VIADD R24, R104, 0xffffffe0 ;  /* 0xffffffe068187836 */ /* 0x000fe20000000000 */
[----:B------:R-:W-:-:S02]  /*12e40*/  ISETP.GE.AND P1, PT, R29, R173, PT ;  /* 0x000000ad1d00720c */ /* 0x000fc40003f26270 */
[----:B------:R-:W-:Y:S01]  /*12e50*/  FSEL R196, R20, -INF , P0 ;  /* 0xff80000014c47808 */ /* 0x000fe20000000000 */
[----:B------:R-:W-:Y:S01]  /*12e60*/  VIADD R20, R104, 0xffffffe1 ;  /* 0xffffffe168147836 */ /* 0x000fe20000000000 */
[----:B------:R-:W-:Y:S02]  /*12e70*/  FSEL R27, R27, -INF , P1 ;  /* 0xff8000001b1b7808 */ /* 0x000fe40000800000 */
[----:B------:R-:W-:Y:S02]  /*12e80*/  ISETP.GE.AND P4, PT, R29, R172, PT ;  /* 0x000000ac1d00720c */ /* 0x000fe40003f86270 */
[----:B------:R-:W-:Y:S02]  /*12e90*/  ISETP.GE.AND P1, PT, R24, R175, PT ;  /* 0x000000af1800720c */ /* 0x000fe40003f26270 */
[----:B------:R-:W-:Y:S02]  /*12ea0*/  FSEL R22, R22, -INF , P3 ;  /* 0xff80000016167808 */ /* 0x000fe40001800000 */
[----:B------:R-:W-:-:S02]  /*12eb0*/  FSEL R200, R200, -INF , !P6 ;  /* 0xff800000c8c87808 */ /* 0x000fc40007000000 */
[----:B------:R-:W-:Y:S02]  /*12ec0*/  ISETP.GE.AND P6, PT, R29, R174, PT ;  /* 0x000000ae1d00720c */ /* 0x000fe40003fc6270 */
[----:B------:R-:W-:Y:S02]  /*12ed0*/  FSEL R120, R27, -INF , !P4 ;  /* 0xff8000001b787808 */ /* 0x000fe40006000000 */
[----:B------:R-:W-:Y:S02]  /*12ee0*/  FSEL R196, R196, -INF , !P5 ;  /* 0xff800000c4c47808 */ /* 0x000fe40006800000 */
[----:B------:R-:W-:Y:S02]  /*12ef0*/  FSEL R116, R22, -INF , !P2 ;  /* 0xff80000016747808 */ /* 0x000fe40005000000 */
[----:B------:R-:W-:Y:S02]  /*12f00*/  FSEL R21, R21, -INF , P1 ;  /* 0xff80000015157808 */ /* 0x000fe40000800000 */
[----:B------:R-:W-:-:S02]  /*12f10*/  ISETP.GE.AND P4, PT, R24, R173, PT ;  /* 0x000000ad1800720c */ /* 0x000fc40003f86270 */
[C---:B------:R-:W-:Y:S02]  /*12f20*/  ISETP.GE.AND P5, PT, R20.reuse, R175, PT ;  /* 0x000000af1400720c */ /* 0x040fe40003fa6270 */
[C---:B------:R-:W-:Y:S02]  /*12f30*/  ISETP.GE.AND P3, PT, R20.reuse, R174, PT ;  /* 0x000000ae1400720c */ /* 0x040fe40003f66270 */
[C---:B------:R-:W-:Y:S02]  /*12f40*/  ISETP.GE.AND P2, PT, R20.reuse, R173, PT ;  /* 0x000000ad1400720c */ /* 0x040fe40003f46270 */
[----:B------:R-:W-:Y:S01]  /*12f50*/  ISETP.GE.AND P1, PT, R20, R172, PT ;  /* 0x000000ac1400720c */ /* 0x000fe20003f26270 */
[----:B------:R-:W-:Y:S01]  /*12f60*/  VIADD R20, R104, 0xffffffe8 ;  /* 0xffffffe868147836 */ /* 0x000fe20000000000 */
[----:B------:R-:W-:Y:S02]  /*12f70*/  FSEL R122, R25, -INF , !P6 ;  /* 0xff800000197a7808 */ /* 0x000fe40007000000 */
[----:B------:R-:W-:-:S02]  /*12f80*/  ISETP.GE.AND P6, PT, R24, R174, PT ;  /* 0x000000ae1800720c */ /* 0x000fc40003fc6270 */
[----:B------:R-:W-:Y:S02]  /*12f90*/  ISETP.GE.AND P0, PT, R24, R172, PT ;  /* 0x000000ac1800720c */ /* 0x000fe40003f06270 */
[----:B------:R-:W-:Y:S01]  /*12fa0*/  FSEL R23, R23, -INF , P4 ;  /* 0xff80000017177808 */ /* 0x000fe20002000000 */
[----:B------:R-:W-:Y:S01]  /*12fb0*/  LDSM.16.MT88.4 R24, [R145+0x8000] ;  /* 0x008000009118783b */ /* 0x000fe20000004200 */
[----:B------:R-:W-:Y:S02]  /*12fc0*/  ISETP.GE.AND P4, PT, R20, R175, PT ;  /* 0x000000af1400720c */ /* 0x000fe40003f86270 */
[----:B------:R-:W-:Y:S02]  /*12fd0*/  FSEL R16, R16, -INF , P5 ;  /* 0xff80000010107808 */ /* 0x000fe40002800000 */
[----:B------:R-:W-:Y:S02]  /*12fe0*/  FSEL R192, R21, -INF , !P6 ;  /* 0xff80000015c07808 */ /* 0x000fe40007000000 */
[----:B------:R-:W-:-:S02]  /*12ff0*/  FSEL R180, R23, -INF , !P0 ;  /* 0xff80000017b47808 */ /* 0x000fc40004000000 */
[C---:B------:R-:W-:Y:S02]  /*13000*/  ISETP.GE.AND P6, PT, R20.reuse, R174, PT ;  /* 0x000000ae1400720c */ /* 0x040fe40003fc6270 */
[C---:B------:R-:W-:Y:S02]  /*13010*/  ISETP.GE.AND P0, PT, R20.reuse, R173, PT ;  /* 0x000000ad1400720c */ /* 0x040fe40003f06270 */
[----:B------:R-:W-:Y:S01]  /*13020*/  ISETP.GE.AND P5, PT, R20, R172, PT ;  /* 0x000000ac1400720c */ /* 0x000fe20003fa6270 */
[----:B------:R-:W-:Y:S01]  /*13030*/  VIADD R20, R104, 0xffffffe9 ;  /* 0xffffffe968147836 */ /* 0x000fe20000000000 */
[----:B------:R-:W-:Y:S02]  /*13040*/  FSEL R18, R18, -INF , P2 ;  /* 0xff80000012127808 */ /* 0x000fe40001000000 */
[----:B------:R-:W-:Y:S02]  /*13050*/  FSEL R12, R12, -INF , P4 ;  /* 0xff8000000c0c7808 */ /* 0x000fe40002000000 */
[----:B------:R-:W-:Y:S01]  /*13060*/  FSEL R190, R16, -INF , !P3 ;  /* 0xff80000010be7808 */ /* 0x000fe20005800000 */
[----:B------:R-:W-:Y:S01]  /*13070*/  VIADD R16, R104, 0xfffffff0 ;  /* 0xfffffff068107836 */ /* 0x000fe20000000000 */
[----:B------:R-:W-:-:S02]  /*13080*/  FSEL R135, R18, -INF , !P1 ;  /* 0xff80000012877808 */ /* 0x000fc40004800000 */
[----:B------:R-:W-:Y:S01]  /*13090*/  FSEL R188, R12, -INF , !P6 ;  /* 0xff8000000cbc7808 */ /* 0x000fe20007000000 */
[----:B------:R-:W-:Y:S01]  /*130a0*/  VIADD R12, R104, 0xfffffff1 ;  /* 0xfffffff1680c7836 */ /* 0x000fe20000000000 */
[----:B------:R-:W-:Y:S02]  /*130b0*/  ISETP.GE.AND P1, PT, R20, R173, PT ;  /* 0x000000ad1400720c */ /* 0x000fe40003f26270 */
[----:B------:R-:W-:Y:S02]  /*130c0*/  FSEL R19, R19, -INF , P0 ;  /* 0xff80000013137808 */ /* 0x000fe40000000000 */
[-C--:B------:R-:W-:Y:S02]  /*130d0*/  ISETP.GE.AND P0, PT, R16, R175.reuse, PT ;  /* 0x000000af1000720c */ /* 0x080fe40003f06270 */
[----:B------:R-:W-:Y:S02]  /*130e0*/  FSEL R13, R13, -INF , P1 ;  /* 0xff8000000d0d7808 */ /* 0x000fe40000800000 */
[----:B------:R-:W-:-:S02]  /*130f0*/  ISETP.GE.AND P1, PT, R12, R175, PT ;  /* 0x000000af0c00720c */ /* 0x000fc40003f26270 */
[----:B------:R-:W-:Y:S01]  /*13100*/  FSEL R178, R14, -INF , P0 ;  /* 0xff8000000eb27808 */ /* 0x000fe20000000000 */
[----:B------:R-:W-:Y:S01]  /*13110*/  VIADD R14, R104, 0xfffffff8 ;  /* 0xfffffff8680e7836 */ /* 0x000fe20000000000 */
[----:B------:R-:W-:Y:S01]  /*13120*/  ISETP.GE.AND P0, PT, R12, R174, PT ;  /* 0x000000ae0c00720c */ /* 0x000fe20003f06270 */
[----:B------:R-:W-:Y:S01]  /*13130*/  VIADD R104, R104, 0xfffffff9 ;  /* 0xfffffff968687836 */ /* 0x000fe20000000000 */
[----:B------:R-:W-:Y:S02]  /*13140*/  FSEL R15, R15, -INF , P1 ;  /* 0xff8000000f0f7808 */ /* 0x000fe40000800000 */
[-C--:B------:R-:W-:Y:S02]  /*13150*/  ISETP.GE.AND P1, PT, R14, R175.reuse, PT ;  /* 0x000000af0e00720c */ /* 0x080fe40003f26270 */
[----:B------:R-:W-:Y:S02]  /*13160*/  ISETP.GE.AND P2, PT, R20, R175, PT ;  /* 0x000000af1400720c */ /* 0x000fe40003f46270 */
[----:B------:R-:W-:-:S02]  /*13170*/  FSEL R134, R15, -INF , !P0 ;  /* 0xff8000000f867808 */ /* 0x000fc40004000000 */
[----:B------:R-:W-:Y:S02]  /*13180*/  FMNMX3.FTZ R15, R2, R10, R7, !PT ;  /* 0x0000000a020f7276 */ /* 0x000fe40007810007 */
        /* <DEDUP_REMOVED lines=8> */
[----:B------:R-:W-:Y:S02]  /*13210*/  ISETP.GE.AND P0, PT, R104, R175, PT ;  /* 0x000000af6800720c */ /* 0x000fe40003f06270 */
[----:B------:R-:W-:Y:S02]  /*13220*/  FMNMX3.FTZ R15, R15, R200, R198, !PT ;  /* 0x000000c80f0f7276 */ /* 0x000fe400078100c6 */
[----:B------:R-:W-:-:S02]  /*13230*/  FMNMX3.FTZ R17, R0, R5, R8, !PT ;  /* 0x0000000500117276 */ /* 0x000fc40007810008 */
[----:B------:R-:W-:Y:S02]  /*13240*/  FSEL R112, R112, -INF , P6 ;  /* 0xff80000070707808 */ /* 0x000fe40003000000 */
[----:B------:R-:W-:Y:S02]  /*13250*/  ISETP.GE.AND P6, PT, R12, R173, PT ;  /* 0x000000ad0c00720c */ /* 0x000fe40003fc6270 */
[----:B------:R-:W-:Y:S02]  /*13260*/  FSEL R130, R11, -INF , P0 ;  /* 0xff8000000b827808 */ /* 0x000fe40000000000 */
[----:B------:R-:W-:Y:S02]  /*13270*/  FMNMX3.FTZ R15, R15, R122, R196, !PT ;  /* 0x0000007a0f0f7276 */ /* 0x000fe400078100c4 */
[----:B------:R-:W-:Y:S02]  /*13280*/  FMNMX3.FTZ R11, R17, R6, R4, !PT ;  /* 0x00000006110b7276 */ /* 0x000fe40007810004 */
[----:B------:R-:W-:-:S02]  /*13290*/  FSEL R9, R9, -INF , P6 ;  /* 0xff80000009097808 */ /* 0x000fc40003000000 */
[----:B------:R-:W-:Y:S02]  /*132a0*/  ISETP.GE.AND P6, PT, R14, R173, PT ;  /* 0x000000ad0e00720c */ /* 0x000fe40003fc6270 */
[----:B------:R-:W-:Y:S02]  /*132b0*/  ISETP.GE.AND P2, PT, R16, R174, PT ;  /* 0x000000ae1000720c */ /* 0x000fe40003f46270 */
[----:B------:R-:W-:Y:S02]  /*132c0*/  FMNMX3.FTZ R15, R15, R192, R190, !PT ;  /* 0x000000c00f0f7276 */ /* 0x000fe400078100be */
[----:B------:R-:W-:Y:S02]  /*132d0*/  FMNMX3.FTZ R11, R11, R118, R194, !PT ;  /* 0x000000760b0b7276 */ /* 0x000fe400078100c2 */
[----:B------:R-:W-:Y:S02]  /*132e0*/  FSEL R113, R113, -INF , P6 ;  /* 0xff80000071717808 */ /* 0x000fe40003000000 */
[----:B------:R-:W-:-:S02]  /*132f0*/  ISETP.GE.AND P4, PT, R20, R172, PT ;  /* 0x000000ac1400720c */ /* 0x000fc40003f86270 */
[----:B------:R-:W-:Y:S02]  /*13300*/  FSEL R178, R178, -INF , !P2 ;  /* 0xff800000b2b27808 */ /* 0x000fe40005000000 */
[----:B------:R-:W-:Y:S02]  /*13310*/  ISETP.GE.AND P6, PT, R104, R174, PT ;  /* 0x000000ae6800720c */ /* 0x000fe40003fc6270 */
[----:B------:R-:W-:Y:S02]  /*13320*/  FMNMX3.FTZ R15, R15, R188, R186, !PT ;  /* 0x000000bc0f0f7276 */ /* 0x000fe400078100ba */
[----:B------:R-:W-:Y:S02]  /*13330*/  FMNMX3.FTZ R11, R11, R120, R116, !PT ;  /* 0x000000780b0b7276 */ /* 0x000fe40007810074 */
[----:B------:R-:W-:Y:S02]  /*13340*/  ISETP.GE.AND P2, PT, R12, R172, PT ;  /* 0x000000ac0c00720c */ /* 0x000fe40003f46270 */
[----:B------:R-:W-:-:S02]  /*13350*/  ISETP.GE.AND P0, PT, R104, R173, PT ;  /* 0x000000ad6800720c */ /* 0x000fc40003f06270 */
[----:B------:R-:W-:Y:S02]  /*13360*/  ISETP.GE.AND P3, PT, R16, R172, PT ;  /* 0x000000ac1000720c */ /* 0x000fe40003f66270 */
[----:B------:R-:W-:Y:S02]  /*13370*/  FSEL R130, R130, -INF , !P6 ;  /* 0xff80000082827808 */ /* 0x000fe40007000000 */
[----:B------:R-:W-:Y:S02]  /*13380*/  FMNMX3.FTZ R15, R15, R178, R134, !PT ;  /* 0x000000b20f0f7276 */ /* 0x000fe40007810086 */
[----:B------:R-:W-:Y:S02]  /*13390*/  FSEL R128, R19, -INF , !P5 ;  /* 0xff80000013807808 */ /* 0x000fe40006800000 */
[----:B------:R-:W-:Y:S02]  /*133a0*/  FSEL R133, R13, -INF , !P4 ;  /* 0xff8000000d857808 */ /* 0x000fe40006000000 */
[----:B------:R-:W-:-:S02]  /*133b0*/  FMNMX3.FTZ R11, R11, R180, R135, !PT ;  /* 0x000000b40b0b7276 */ /* 0x000fc40007810087 */
[----:B------:R-:W-:Y:S02]  /*133c0*/  FSEL R129, R3, -INF , P0 ;  /* 0xff80000003817808 */ /* 0x000fe40000000000 */
[----:B------:R-:W-:Y:S02]  /*133d0*/  FSEL R131, R9, -INF , !P2 ;  /* 0xff80000009837808 */ /* 0x000fe40005000000 */
[-C--:B------:R-:W-:Y:S02]  /*133e0*/  ISETP.GE.AND P1, PT, R14, R172.reuse, PT ;  /* 0x000000ac0e00720c */ /* 0x080fe40003f26270 */
[----:B------:R-:W-:Y:S02]  /*133f0*/  ISETP.GE.AND P6, PT, R104, R172, PT ;  /* 0x000000ac6800720c */ /* 0x000fe40003fc6270 */
[----:B------:R-:W-:Y:S02]  /*13400*/  FMNMX3.FTZ R3, R15, R132, R130, !PT ;  /* 0x000000840f037276 */ /* 0x000fe40007810082 */
        /* <DEDUP_REMOVED lines=10> */
[----:B---3--:R-:W-:-:S03]  /*134b0*/  FMNMX.FTZ R12, R16, R9, !PT ;  /* 0x00000009100c7209 */ /* 0x008fc60007810000 */
[----:B------:R-:W-:Y:S04]  /*134c0*/  LDSM.16.MT88.4 R16, [R146+0x8000] ;  /* 0x008000009210783b */ /* 0x000fe80000004200 */
[----:B------:R-:W3:Y:S01]  /*134d0*/  SHFL.BFLY PT, R3, R12, 0x1, 0x1f ;  /* 0x0c201f000c037f89 */ /* 0x000ee200000e0000 */
[----:B-1----:R-:W-:-:S04]  /*134e0*/  FMNMX.FTZ R101, R14, R101, !PT ;  /* 0x000000650e657209 */ /* 0x002fc80007810000 */
[----:B------:R-:W-:Y:S01]  /*134f0*/  FSETP.NEU.FTZ.AND P0, PT, R101, -INF , PT ;  /* 0xff8000006500780b */ /* 0x000fe20003f1d000 */
[----:B--2---:R-:W-:-:S03]  /*13500*/  FMUL.FTZ R127, R114, R101 ;  /* 0x00000065727f7220 */ /* 0x004fc60000410000 */
[----:B------:R-:W-:Y:S02]  /*13510*/  FSEL R13, R101, RZ, P0 ;  /* 0x000000ff650d7208 */ /* 0x000fe40000000000 */
[----:B------:R-:W-:-:S03]  /*13520*/  FSEL R127, R127, RZ, P0 ;  /* 0x000000ff7f7f7208 */ /* 0x000fc60000000000 */
[----:B------:R-:W-:Y:S01]  /*13530*/  FADD.FTZ R13, R2, -R13 ;  /* 0x8000000d020d7221 */ /* 0x000fe20000010000 */
[----:B---3--:R-:W-:Y:S01]  /*13540*/  FMNMX.FTZ R3, R12, R3, !PT ;  /* 0x000000030c037209 */ /* 0x008fe20007810000 */
[-CC-:B------:R-:W-:Y:S01]  /*13550*/  FFMA.FTZ R111, R32, R114.reuse, -R127.reuse ;  /* 0x00000072206f7223 */ /* 0x180fe2000001087f */
[-CC-:B------:R-:W-:Y:S01]  /*13560*/  FFMA.FTZ R104, R7, R114.reuse, -R127.reuse ;  /* 0x0000007207687223 */ /* 0x180fe2000001087f */
[----:B------:R-:W1:Y:S01]  /*13570*/  LDSM.16.MT88.4 R32, [R144+0x8000] ;  /* 0x008000009020783b */ /* 0x000e620000004200 */
[C---:B------:R-:W-:Y:S01]  /*13580*/  FSETP.NEU.FTZ.AND P0, PT, R3.reuse, -INF , PT ;  /* 0xff8000000300780b */ /* 0x040fe20003f1d000 */
[----:B------:R-:W-:Y:S01]  /*13590*/  FMUL.FTZ R155, R114, R3 ;  /* 0x00000003729b7220 */ /* 0x000fe20000410000 */
[-CC-:B------:R-:W-:Y:S01]  /*135a0*/  FFMA.FTZ R115, R10, R114.reuse, -R127.reuse ;  /* 0x000000720a737223 */ /* 0x180fe2000001087f */
[-CC-:B------:R-:W-:Y:S01]  /*135b0*/  FFMA.FTZ R2, R28, R114.reuse, -R127.reuse ;  /* 0x000000721c027223 */ /* 0x180fe2000001087f */
[----:B------:R-:W-:Y:S01]  /*135c0*/  FSEL R7, R3, RZ, P0 ;  /* 0x000000ff03077208 */ /* 0x000fe20000000000 */
[----:B------:R-:W-:Y:S01]  /*135d0*/  FMUL.FTZ R13, R114, R13 ;  /* 0x0000000d720d7220 */ /* 0x000fe20000410000 */
[----:B------:R-:W-:Y:S01]  /*135e0*/  FSEL R155, R155, RZ, P0 ;  /* 0x000000ff9b9b7208 */ /* 0x000fe20000000000 */
[----:B------:R-:W-:Y:S01]  /*135f0*/  MUFU.EX2 R104, R104 ;  /* 0x0000006800687308 */ /* 0x000fe20000000800 */
[-CC-:B------:R-:W-:Y:S01]  /*13600*/  FFMA.FTZ R125, R200, R114.reuse, -R127.reuse ;  /* 0x00000072c87d7223 */ /* 0x180fe2000001087f */
[-CC-:B------:R-:W-:Y:S01]  /*13610*/  FFMA.FTZ R121, R122, R114.reuse, -R127.reuse ;  /* 0x000000727a797223 */ /* 0x180fe2000001087f */
[-C--:B------:R-:W-:Y:S01]  /*13620*/  FFMA.FTZ R198, R198, R114.reuse, -R127 ;  /* 0x00000072c6c67223 */ /* 0x080fe2000001087f */
[-C--:B------:R-:W-:Y:S01]  /*13630*/  FFMA.FTZ R117, R5, R114.reuse, -R155 ;  /* 0x0000007205757223 */ /* 0x080fe2000001089b */
[----:B------:R-:W-:Y:S01]  /*13640*/  FADD.FTZ R5, R0, -R7 ;  /* 0x8000000700057221 */ /* 0x000fe20000010000 */
[-CC-:B------:R-:W-:Y:S01]  /*13650*/  FFMA.FTZ R106, R8, R114.reuse, -R155.reuse ;  /* 0x00000072086a7223 */ /* 0x180fe2000001089b */
[-CC-:B------:R-:W-:Y:S01]  /*13660*/  FFMA.FTZ R113, R6, R114.reuse, -R155.reuse ;  /* 0x0000007206717223 */ /* 0x180fe2000001089b */
[-CC-:B------:R-:W-:Y:S01]  /*13670*/  FFMA.FTZ R0, R4, R114.reuse, -R155.reuse ;  /* 0x0000007204007223 */ /* 0x180fe2000001089b */
[----:B------:R-:W-:Y:S01]  /*13680*/  FMUL.FTZ R110, R114, R5 ;  /* 0x00000005726e7220 */ /* 0x000fe20000410000 */
[----:B------:R-:W2:Y:S01]  /*13690*/  MUFU.EX2 R112, R13 ;  /* 0x0000000d00707308 */ /* 0x000ea20000000800 */
[----:B------:R-:W3:Y:S01]  /*136a0*/  LDSM.16.MT88.4 R8, [R147+0x8000] ;  /* 0x008000009308783b */ /* 0x000ee20000004200 */
[-CC-:B------:R-:W-:Y:S01]  /*136b0*/  FFMA.FTZ R123, R118, R114.reuse, -R155.reuse ;  /* 0x00000072767b7223 */ /* 0x180fe2000001089b */
[-CC-:B------:R-:W-:Y:S01]  /*136c0*/  FFMA.FTZ R119, R120, R114.reuse, -R155.reuse ;  /* 0x0000007278777223 */ /* 0x180fe2000001089b */
[----:B------:R-:W4:Y:S01]  /*136d0*/  MUFU.EX2 R115, R115 ;  /* 0x0000007300737308 */ /* 0x000f220000000800 */
[-C--:B------:R-:W-:Y:S01]  /*136e0*/  FFMA.FTZ R116, R116, R114.reuse, -R155 ;  /* 0x0000007274747223 */ /* 0x080fe2000001089b */
[-C--:B------:R-:W-:Y:S01]  /*136f0*/  FFMA.FTZ R196, R196, R114.reuse, -R127 ;  /* 0x00000072c4c47223 */ /* 0x080fe2000001087f */
[-C--:B------:R-:W-:Y:S01]  /*13700*/  FFMA.FTZ R194, R194, R114.reuse, -R155 ;  /* 0x00000072c2c27223 */ /* 0x080fe2000001089b */
[----:B------:R-:W5:Y:S01]  /*13710*/  MUFU.EX2 R110, R110 ;  /* 0x0000006e006e7308 */ /* 0x000f620000000800 */
[-CC-:B------:R-:W-:Y:S01]  /*13720*/  FFMA.FTZ R181, R190, R114.reuse, -R127.reuse ;  /* 0x00000072beb57223 */ /* 0x180fe2000001087f */
[-C--:B------:R-:W-:Y:S01]  /*13730*/  FFMA.FTZ R179, R186, R114.reuse, -R127 ;  /* 0x00000072bab37223 */ /* 0x080fe2000001087f */
[-CC-:B------:R-:W-:Y:S01]  /*13740*/  FFMA.FTZ R180, R180, R114.reuse, -R155.reuse ;  /* 0x00000072b4b47223 */ /* 0x180fe2000001089b */
[----:B------:R-:W-:Y:S01]  /*13750*/  MUFU.EX2 R111, R111 ;  /* 0x0000006f006f7308 */ /* 0x000fe20000000800 */
[----:B------:R-:W-:Y:S01]  /*13760*/  FFMA.FTZ R135, R135, R114, -R155 ;  /* 0x0000007287877223 */ /* 0x000fe2000001089b */
[-C--:B--2---:R-:W-:Y:S01]  /*13770*/  FMUL.FTZ R4, R96, R112.reuse ;  /* 0x0000007060047220 */ /* 0x084fe20000410000 */
[-C--:B------:R-:W-:Y:S01]  /*13780*/  FMUL.FTZ R5, R97, R112.reuse ;  /* 0x0000007061057220 */ /* 0x080fe20000410000 */
[----:B------:R-:W2:Y:S01]  /*13790*/  MUFU.EX2 R2, R2 ;  /* 0x0000000200027308 */ /* 0x000ea20000000800 */
[-C--:B------:R-:W-:Y:S01]  /*137a0*/  FMUL.FTZ R28, R72, R112.reuse ;  /* 0x00000070481c7220 */ /* 0x080fe20000410000 */
[----:B----4-:R-:W-:Y:S01]  /*137b0*/  F2FP.F16.F32.PACK_AB R96, R104, R115 ;  /* 0x000000736860723e */ /* 0x010fe200000000ff */
[-C--:B------:R-:W-:Y:S01]  /*137c0*/  FMUL.FTZ R29, R73, R112.reuse ;  /* 0x00000070491d7220 */ /* 0x080fe20000410000 */
[----:B------:R-:W-:Y:S01]  /*137d0*/  MUFU.EX2 R117, R117 ;  /* 0x0000007500757308 */ /* 0x000fe20000000800 */
[----:B------:R-:W-:Y:S01]  /*137e0*/  FMUL.FTZ R68, R68, R112 ;  /* 0x0000007044447220 */ /* 0x000fe20000410000 */
[-C--:B-----5:R-:W-:Y:S01]  /*137f0*/  FMUL.FTZ R6, R98, R110.reuse ;  /* 0x0000006e62067220 */ /* 0x0a0fe20000410000 */
[-C--:B------:R-:W-:Y:S01]  /*13800*/  FMUL.FTZ R7, R99, R110.reuse ;  /* 0x0000006e63077220 */ /* 0x080fe20000410000 */
[----:B------:R-:W4:Y:S01]  /*13810*/  MUFU.EX2 R106, R106 ;  /* 0x0000006a006a7308 */ /* 0x000f220000000800 */
        /* <DEDUP_REMOVED lines=13> */
[----:B----4-:R-:W-:Y:S01]  /*138f0*/  F2FP.F16.F32.PACK_AB R97, R106, R117 ;  /* 0x000000756a61723e */ /* 0x010fe200000000ff */
        /* <DEDUP_REMOVED lines=30> */
[C---:B---3--:R-:W-:Y:S03]  /*13ae0*/  HMMA.16816.F32 R4, R96.reuse, R8, R4 ;  /* 0x000000086004723c */ /* 0x048fe60000001804 */
        /* <DEDUP_REMOVED lines=34> */
[-CC-:B------:R-:W-:Y:S01]  /*13d10*/  FFMA.FTZ R188, R188, R114.reuse, -R127.reuse ;  /* 0x00000072bcbc7223 */ /* 0x180fe2000001087f */
[----:B------:R-:W-:Y:S01]  /*13d20*/  MUFU.EX2 R181, R181 ;  /* 0x000000b500b57308 */ /* 0x000fe20000000800 */
[----:B------:R-:W-:Y:S01]  /*13d30*/  LDSM.16.MT88.4 R92, [R147+0x9800] ;  /* 0x00980000935c783b */ /* 0x000fe20000004200 */
[-CC-:B------:R-:W-:Y:S01]  /*13d40*/  FFMA.FTZ R178, R178, R114.reuse, -R127.reuse ;  /* 0x00000072b2b27223 */ /* 0x180fe2000001087f */
[C---:B-1----:R-:W-:Y:S01]  /*13d50*/  HMMA.16816.F32 R36, R96.reuse, R68, R36 ;  /* 0x000000446024723c */ /* 0x042fe20000001824 */
[----:B------:R-:W-:Y:S02]  /*13d60*/  MUFU.EX2 R190, R192 ;  /* 0x000000c000be7308 */ /* 0x000fe40000000800 */
[-CC-:B------:R-:W-:Y:S01]  /*13d70*/  FFMA.FTZ R134, R134, R114.reuse, -R127.reuse ;  /* 0x0000007286867223 */ /* 0x180fe2000001087f */
[-CC-:B------:R-:W-:Y:S01]  /*13d80*/  FFMA.FTZ R132, R132, R114.reuse, -R127.reuse ;  /* 0x0000007284847223 */ /* 0x180fe2000001087f */
[-C--:B------:R-:W-:Y:S01]  /*13d90*/  FFMA.FTZ R127, R130, R114.reuse, -R127 ;  /* 0x00000072827f7223 */ /* 0x080fe2000001087f */
[----:B------:R-:W-:Y:S01]  /*13da0*/  MUFU.EX2 R186, R188 ;  /* 0x000000bc00ba7308 */ /* 0x000fe20000000800 */
[-CC-:B------:R-:W-:Y:S01]  /*13db0*/  FFMA.FTZ R126, R126, R114.reuse, -R155.reuse ;  /* 0x000000727e7e7223 */ /* 0x180fe2000001089b */
[-CC-:B------:R-:W-:Y:S01]  /*13dc0*/  FFMA.FTZ R131, R131, R114.reuse, -R155.reuse ;  /* 0x0000007283837223 */ /* 0x180fe2000001089b */
[C---:B------:R-:W-:Y:S01]  /*13dd0*/  HMMA.16816.F32 R40, R96.reuse, R70, R40 ;  /* 0x000000466028723c */ /* 0x040fe20000001828 */
[----:B------:R-:W1:Y:S01]  /*13de0*/  LDSM.16.MT88.4 R68, [R146+0xa000] ;  /* 0x00a000009244783b */ /* 0x000e620000004200 */
[----:B------:R-:W-:Y:S01]  /*13df0*/  MUFU.EX2 R179, R179 ;  /* 0x000000b300b37308 */ /* 0x000fe20000000800 */
[-CC-:B------:R-:W-:Y:S01]  /*13e00*/  FFMA.FTZ R124, R124, R114.reuse, -R155.reuse ;  /* 0x000000727c7c7223 */ /* 0x180fe2000001089b */
[----:B------:R-:W-:Y:S01]  /*13e10*/  FFMA.FTZ R129, R129, R114, -R155 ;  /* 0x0000007281817223 */ /* 0x000fe2000001089b */
[----:B------:R-:W-:Y:S01]  /*13e20*/  FFMA.FTZ R115, R184, R112, R115 ;  /* 0x00000070b8737223 */ /* 0x000fe20000010073 */
[----:B------:R-:W-:Y:S01]  /*13e30*/  MUFU.EX2 R180, R180 ;  /* 0x000000b400b47308 */ /* 0x000fe20000000800 */
[----:B------:R-:W-:Y:S01]  /*13e40*/  LDSM.16.MT88.4 R84, [R146+0x9800] ;  /* 0x009800009254783b */ /* 0x000fe20000004200 */
[----:B------:R-:W-:Y:S03]  /*13e50*/  HMMA.16816.F32 R20, R96, R24, R20 ;  /* 0x000000186014723c */ /* 0x000fe60000001814 */
[----:B------:R-:W-:Y:S01]  /*13e60*/  FADD.FTZ R104, R104, R115 ;  /* 0x0000007368687221 */ /* 0x000fe20000010000 */
[----:B------:R-:W-:Y:S01]  /*13e70*/  MUFU.EX2 R135, R135 ;  /* 0x0000008700877308 */ /* 0x000fe20000000800 */
[----:B------:R-:W-:-:S03]  /*13e80*/  ISETP.GT.AND P0, PT, R107, R152, PT ;  /* 0x000000986b00720c */ /* 0x000fc60003f04270 */
[----:B------:R-:W-:Y:S01]  /*13e90*/  MUFU.EX2 R134, R134 ;  /* 0x0000008600867308 */ /* 0x000fe20000000800 */
[----:B------:R-:W-:Y:S01]  /*13ea0*/  HMMA.16816.F32 R24, R96, R26, R76 ;  /* 0x0000001a6018723c */ /* 0x000fe2000000184c */
[----:B------:R-:W-:Y:S02]  /*13eb0*/  LDSM.16.MT88.4 R76, [R147+0x9000] ;  /* 0x00900000934c783b */ /* 0x000fe40000004200 */
[----:B------:R-:W-:Y:S04]  /*13ec0*/  MUFU.EX2 R132, R132 ;  /* 0x0000008400847308 */ /* 0x000fe80000000800 */
[----:B------:R-:W-:Y:S02]  /*13ed0*/  MUFU.EX2 R127, R127 ;  /* 0x0000007f007f7308 */ /* 0x000fe40000000800 */
[----:B------:R-:W-:-:S02]  /*13ee0*/  @P0 VIADD R105, R105, 0xfffffffd ;  /* 0xfffffffd69690836 */ /* 0x000fc40000000000 */
[----:B------:R-:W-:Y:S04]  /*13ef0*/  MUFU.EX2 R126, R126 ;  /* 0x0000007e007e7308 */ /* 0x000fe80000000800 */
[----:B------:R-:W-:Y:S04]  /*13f00*/  MUFU.EX2 R131, R131 ;  /* 0x0000008300837308 */ /* 0x000fe80000000800 */
[----:B------:R-:W-:Y:S04]  /*13f10*/  MUFU.EX2 R124, R124 ;  /* 0x0000007c007c7308 */ /* 0x000fe80000000800 */
[----:B------:R-:W2:Y:S01]  /*13f20*/  MUFU.EX2 R129, R129 ;  /* 0x0000008100817308 */ /* 0x000ea20000000800 */
[C---:B-1----:R-:W-:Y:S08]  /*13f30*/  HMMA.16816.F32 R44, R96.reuse, R68, R44 ;  /* 0x00000044602c723c */ /* 0x042ff0000000182c */
[----:B------:R-:W-:Y:S01]  /*13f40*/  HMMA.16816.F32 R48, R96, R70, R48 ;  /* 0x000000466030723c */ /* 0x000fe20000001830 */
[----:B------:R-:W1:Y:S02]  /*13f50*/  LDSM.16.MT88.4 R68, [R145+0xa000] ;  /* 0x00a000009144783b */ /* 0x000e640000004200 */
[----:B--2---:R-:W-:-:S05]  /*13f60*/  F2FP.F16.F32.PACK_AB R115, R129, R124 ;  /* 0x0000007c8173723e */ /* 0x004fca00000000ff */
[C---:B-1----:R-:W-:Y:S08]  /*13f70*/  HMMA.16816.F32 R52, R96.reuse, R68, R52 ;  /* 0x000000446034723c */ /* 0x042ff00000001834 */
[C---:B------:R-:W-:Y:S01]  /*13f80*/  HMMA.16816.F32 R56, R96.reuse, R70, R56 ;  /* 0x000000466038723c */ /* 0x040fe20000001838 */
[----:B------:R-:W1:Y:S07]  /*13f90*/  LDSM.16.MT88.4 R68, [R144+0xa000] ;  /* 0x00a000009044783b */ /* 0x000e6e0000004200 */
[----:B-1----:R-:W-:Y:S03]  /*13fa0*/  HMMA.16816.F32 R60, R96, R68, R60 ;  /* 0x00000044603c723c */ /* 0x002fe6000000183c */
[----:B------:R-:W-:-:S02]  /*13fb0*/  F2FP.F16.F32.PACK_AB R68, R122, R125 ;  /* 0x0000007d7a44723e */ /* 0x000fc400000000ff */
[----:B------:R-:W-:-:S03]  /*13fc0*/  F2FP.F16.F32.PACK_AB R69, R120, R123 ;  /* 0x0000007b7845723e */ /* 0x000fc600000000ff */
[----:B------:R-:W-:Y:S03]  /*13fd0*/  HMMA.16816.F32 R64, R96, R70, R64 ;  /* 0x000000466040723c */ /* 0x000fe60000001840 */
[----:B------:R-:W-:Y:S02]  /*13fe0*/  F2FP.F16.F32.PACK_AB R70, R118, R121 ;  /* 0x000000797646723e */ /* 0x000fe400000000ff */
[----:B------:R-:W-:-:S07]  /*13ff0*/  F2FP.F16.F32.PACK_AB R71, R116, R119 ;  /* 0x000000777447723e */ /* 0x000fce00000000ff */
[C---:B------:R-:W-:Y:S08]  /*14000*/  HMMA.16816.F32 R4, R68.reuse, R72, R4 ;  /* 0x000000484404723c */ /* 0x040ff00000001804 */
        /* <DEDUP_REMOVED lines=24> */
[----:B------:R-:W-:Y:S01]  /*14190*/  FFMA.FTZ R128, R133, R114, -R155 ;  /* 0x0000007285807223 */ /* 0x000fe2000001089b */
[----:B------:R-:W-:Y:S01]  /*141a0*/  F2FP.F16.F32.PACK_AB R68, R181, R190 ;  /* 0x000000beb544723e */ /* 0x000fe200000000ff */
[----:B------:R-:W-:Y:S01]  /*141b0*/  FADD.FTZ R155, R111, R104 ;  /* 0x000000686f9b7221 */ /* 0x000fe20000010000 */
[----:B------:R2:W-:Y:S01]  /*141c0*/  MUFU.EX2 R133, R69 ;  /* 0x0000004500857308 */ /* 0x0005e20000000800 */
[----:B------:R-:W-:-:S02]  /*141d0*/  F2FP.F16.F32.PACK_AB R70, R179, R186 ;  /* 0x000000bab346723e */ /* 0x000fc400000000ff */
[----:B------:R-:W-:Y:S01]  /*141e0*/  F2FP.F16.F32.PACK_AB R114, R127, R132 ;  /* 0x000000847f72723e */ /* 0x000fe200000000ff */
[----:B------:R-:W3:Y:S01]  /*141f0*/  MUFU.EX2 R128, R128 ;  /* 0x0000008000807308 */ /* 0x000ee20000000800 */
[----:B------:R-:W-:-:S04]  /*14200*/  FADD.FTZ R2, R2, R155 ;  /* 0x0000009b02027221 */ /* 0x000fc80000010000 */
[----:B------:R-:W-:Y:S01]  /*14210*/  FADD.FTZ R125, R125, R2 ;  /* 0x000000027d7d7221 */ /* 0x000fe20000010000 */
[--C-:B------:R-:W-:Y:S02]  /*14220*/  IMAD.MOV.U32 R2, RZ, RZ, R101.reuse ;  /* 0x000000ffff027224 */ /* 0x100fe400078e0065 */
[----:B------:R-:W-:Y:S02]  /*14230*/  @P0 IMAD.MOV.U32 R2, RZ, RZ, R101 ;  /* 0x000000ffff020224 */ /* 0x000fe400078e0065 */
[----:B------:R-:W-:Y:S01]  /*14240*/  FADD.FTZ R122, R122, R125 ;  /* 0x0000007d7a7a7221 */ /* 0x000fe20000010000 */
[----:B--2---:R-:W-:-:S03]  /*14250*/  F2FP.F16.F32.PACK_AB R69, R135, R180 ;  /* 0x000000b48745723e */ /* 0x004fc600000000ff */
[----:B------:R-:W-:Y:S01]  /*14260*/  FADD.FTZ R121, R121, R122 ;  /* 0x0000007a79797221 */ /* 0x000fe20000010000 */
[----:B---3--:R-:W-:-:S03]  /*14270*/  F2FP.F16.F32.PACK_AB R71, R128, R133 ;  /* 0x000000858047723e */ /* 0x008fc600000000ff */
[----:B------:R-:W-:-:S04]  /*14280*/  FADD.FTZ R121, R118, R121 ;  /* 0x0000007976797221 */ /* 0x000fc80000010000 */
[----:B------:R-:W-:Y:S03]  /*14290*/  HMMA.16816.F32 R4, R68, R76, R4 ;  /* 0x0000004c4404723c */ /* 0x000fe60000001804 */
[----:B------:R-:W-:-:S04]  /*142a0*/  FADD.FTZ R190, R190, R121 ;  /* 0x00000079bebe7221 */ /* 0x000fc80000010000 */
[----:B------:R-:W-:Y:S01]  /*142b0*/  FADD.FTZ R181, R181, R190 ;  /* 0x000000beb5b57221 */ /* 0x000fe20000010000 */
[----:B------:R-:W-:Y:S01]  /*142c0*/  HMMA.16816.F32 R8, R68, R78, R8 ;  /* 0x0000004e4408723c */ /* 0x000fe20000001808 */
[----:B------:R-:W2:Y:S02]  /*142d0*/  LDSM.16.MT88.4 R76, [R145+0x9000] ;  /* 0x00900000914c783b */ /* 0x000ea40000004200 */
[----:B------:R-:W-:-:S04]  /*142e0*/  FADD.FTZ R186, R186, R181 ;  /* 0x000000b5baba7221 */ /* 0x000fc80000010000 */
        /* <DEDUP_REMOVED lines=26> */
[----:B------:R-:W-:-:S03]  /*14490*/  F2FP.F16.F32.PACK_AB R113, R131, R126 ;  /* 0x0000007e8371723e */ /* 0x000fc600000000ff */
[----:B------:R-:W-:Y:S01]  /*144a0*/  FADD.FTZ R0, R0, R111 ;  /* 0x0000006f00007221 */ /* 0x000fe20000010000 */
[----:B-1----:R-:W-:-:S03]  /*144b0*/  F2FP.F16.F32.PACK_AB R112, R134, R117 ;  /* 0x000000758670723e */ /* 0x002fc600000000ff */
        /* <DEDUP_REMOVED lines=8> */
[----:B------:R-:W-:Y:S01]  /*14540*/  FADD.FTZ R132, R132, R117 ;  /* 0x0000007584847221 */ /* 0x000fe20000010000 */
[----:B------:R-:W-:-:S02]  /*14550*/  @P0 IMAD.MOV.U32 R0, RZ, RZ, R3 ;  /* 0x000000ffff000224 */ /* 0x000fc400078e0003 */
[----:B------:R-:W-:Y:S01]  /*14560*/  FADD.FTZ R119, R116, R119 ;  /* 0x0000007774777221 */ /* 0x000fe20000010000 */
        /* <DEDUP_REMOVED lines=29> */
.L_x_10519:
[----:B------:R-:W-:-:S07]  /*14740*/  IADD3 R105, PT, PT, R107, -0x1, RZ ;  /* 0xffffffff6b697810 */ /* 0x000fce0007ffe0ff */
.L_x_10528:
[----:B------:R-:W-:Y:S05]  /*14750*/  BSYNC B2 ;  /* 0x0000000000027941 */ /* 0x000fea0003800000 */
.L_x_10518:
        /* <DEDUP_REMOVED lines=12> */
.L_x_10536:
        /* <DEDUP_REMOVED lines=79> */
.L_x_10531:
[----:B------:R-:W-:Y:S05]  /*14d10*/  BSYNC.RECONVERGENT B0 ;  /* 0x0000000000007941 */ /* 0x000fea0003800200 */
.L_x_10530:
        /* <DEDUP_REMOVED lines=52> */
[----:B------:R-:W3:Y:S05]  /*15060*/  LDSM.16.M88.4 R108, [R142+UR6+0x4000] ;  /* 0x004000068e6c783b */ /* 0x000eea0008000200 */
[----:B------:R-:W4:Y:S05]  /*15070*/  LDSM.16.M88.4 R112, [R142+UR6+0x4800] ;  /* 0x004800068e70783b */ /* 0x000f2a0008000200 */
[----:B------:R-:W5:Y:S05]  /*15080*/  LDSM.16.M88.4 R116, [R142+UR6+0x5000] ;  /* 0x005000068e74783b */ /* 0x000f6a0008000200 */
[----:B------:R-:W2:Y:S05]  /*15090*/  LD.E R0, desc[UR4][R102.64+0x18c] ;  /* 0x00018c0466007980 */ /* 0x000eaa000c101900 */
[----:B------:R-:W1:Y:S05]  /*150a0*/  LDSM.16.M88.4 R120, [R142+UR6+0x5800] ;  /* 0x005800068e78783b */ /* 0x000e6a0008000200 */
[----:B------:R-:W0:Y:S05]  /*150b0*/  LDGDEPBAR ;  /* 0x00000000000079af */ /* 0x000e2a0000000000 */
[----:B------:R-:W-:Y:S05]  /*150c0*/  LDSM.16.M88.4 R124, [R141] ;  /* 0x000000008d7c783b */ /* 0x000fea0000000200 */
[----:B------:R-:W2:Y:S05]  /*150d0*/  LDSM.16.M88.4 R128, [R138+0x4000] ;  /* 0x004000008a80783b */ /* 0x000eaa0000000200 */
[----:B------:R-:W2:Y:S01]  /*150e0*/  LDSM.16.M88.4 R132, [R138+0x4800] ;  /* 0x004800008a84783b */ /* 0x000ea20000000200 */
        /* <DEDUP_REMOVED lines=10> */
[----:B--2---:R-:W-:Y:S01]  /*15190*/  HMMA.16816.F32 R32, R104, R122, RZ ;  /* 0x0000007a6820723c */ /* 0x004fe200000018ff */
[----:B------:R-:W1:Y:S07]  /*151a0*/  LDSM.16.M88.4 R104, [R138+0x5000] ;  /* 0x005000008a68783b */ /* 0x000e6e0000000200 */
[C---:B------:R-:W-:Y:S08]  /*151b0*/  HMMA.16816.F32 R4, R124.reuse, R128, R4 ;  /* 0x000000807c04723c */ /* 0x040ff00000001804 */
[C---:B------:R-:W-:Y:S08]  /*151c0*/  HMMA.16816.F32 R8, R124.reuse, R130, R8 ;  /* 0x000000827c08723c */ /* 0x040ff00000001808 */
[C---:B------:R-:W-:Y:S08]  /*151d0*/  HMMA.16816.F32 R12, R124.reuse, R132, R12 ;  /* 0x000000847c0c723c */ /* 0x040ff0000000180c */
[C---:B------:R-:W-:Y:S08]  /*151e0*/  HMMA.16816.F32 R16, R124.reuse, R134, R16 ;  /* 0x000000867c10723c */ /* 0x040ff00000001810 */
[C---:B-1----:R-:W-:Y:S08]  /*151f0*/  HMMA.16816.F32 R20, R124.reuse, R104, R20 ;  /* 0x000000687c14723c */ /* 0x042ff00000001814 */
        /* <DEDUP_REMOVED lines=16> */
[----:B------:R-:W2:Y:S05]  /*15300*/  LDSM.16.M88.4 R104, [R136+0x4800] ;  /* 0x004800008868783b */ /* 0x000eaa0000000200 */
[----:B------:R-:W-:Y:S02]  /*15310*/  LDSM.16.M88.4 R116, [R136+0x5800] ;  /* 0x005800008874783b */ /* 0x000fe40000000200 */
        /* <DEDUP_REMOVED lines=11> */
[----:B------:R-:W2:Y:S05]  /*153d0*/  LDSM.16.M88.4 R108, [R142+UR6+0x6800] ;  /* 0x006800068e6c783b */ /* 0x000eaa0008000200 */
[----:B------:R-:W-:Y:S02]  /*153e0*/  LDSM.16.M88.4 R116, [R142+UR6+0x7800] ;  /* 0x007800068e74783b */ /* 0x000fe40008000200 */
        /* <DEDUP_REMOVED lines=41> */
[C---:B--2---:R-:W-:Y:S03]  /*15680*/  HMMA.16816.F32 R12, R108.reuse, R104, R12 ;  /* 0x000000686c0c723c */ /* 0x044fe6000000180c */
[-C--:B------:R-:W-:Y:S01]  /*15690*/  FMUL.FTZ R2, R4, R0.reuse ;  /* 0x0000000004027220 */ /* 0x080fe20000410000 */
[-C--:B------:R-:W-:Y:S01]  /*156a0*/  FMUL.FTZ R181, R5, R0.reuse ;  /* 0x0000000005b57220 */ /* 0x080fe20000410000 */
[-C--:B------:R-:W-:Y:S01]  /*156b0*/  FMUL.FTZ R183, R6, R0.reuse ;  /* 0x0000000006b77220 */ /* 0x080fe20000410000 */
[-C--:B------:R-:W-:Y:S02]  /*156c0*/  FMUL.FTZ R185, R7, R0.reuse ;  /* 0x0000000007b97220 */ /* 0x080fe40000410000 */
[C---:B------:R-:W-:Y:S01]  /*156d0*/  HMMA.16816.F32 R16, R108.reuse, R106, R16 ;  /* 0x0000006a6c10723c */ /* 0x040fe20000001810 */
[----:B------:R-:W2:Y:S01]  /*156e0*/  MUFU.TANH R2, R2 ;  /* 0x0000000200027308 */ /* 0x000ea20000002400 */
[----:B------:R-:W3:Y:S01]  /*156f0*/  LDSM.16.M88.4 R104, [R136+0x7800] ;  /* 0x007800008868783b */ /* 0x000ee20000000200 */
[----:B------:R-:W-:Y:S04]  /*15700*/  DEPBAR.LE SB0, 0x0 ;  /* 0x000080000000791a */ /* 0x000fe80000000000 */
[-C--:B------:R-:W-:Y:S01]  /*15710*/  FMUL.FTZ R186, R8, R0.reuse ;  /* 0x0000000008ba7220 */ /* 0x080fe20000410000 */
[-C--:B------:R-:W-:Y:S03]  /*15720*/  FMUL.FTZ R187, R9, R0.reuse ;  /* 0x0000000009bb7220 */ /* 0x080fe60000410000 */
[----:B------:R-:W4:Y:S01]  /*15730*/  MUFU.TANH R181, R181 ;  /* 0x000000b500b57308 */ /* 0x000f220000002400 */
[----:B------:R-:W-:Y:S01]  /*15740*/  BAR.SYNC.DEFER_BLOCKING 0x0 ;  /* 0x0000000000007b1d */ /* 0x000fe20000010000 */
        /* <DEDUP_REMOVED lines=10> */
[-C--:B------:R-:W-:Y:S06]  /*157f0*/  FMUL.FTZ R197, R19, R0.reuse ;  /* 0x0000000013c57220 */ /* 0x080fec0000410000 */
[----:B------:R-:W2:Y:S01]  /*15800*/  MUFU.TANH R185, R185 ;  /* 0x000000b900b97308 */ /* 0x000ea20000002400 */
[C---:B-1----:R-:W-:Y:S09]  /*15810*/  HMMA.16816.F32 R20, R108.reuse, R112, R20 ;  /* 0x000000706c14723c */ /* 0x042ff20000001814 */
[----:B------:R-:W1:Y:S01]  /*15820*/  MUFU.TANH R186, R186 ;  /* 0x000000ba00ba7308 */ /* 0x000e620000002400 */
[C---:B------:R-:W-:Y:S09]  /*15830*/  HMMA.16816.F32 R24, R108.reuse, R114, R24 ;  /* 0x000000726c18723c */ /* 0x040ff20000001818 */
[----:B------:R-:W1:Y:S01]  /*15840*/  MUFU.TANH R187, R187 ;  /* 0x000000bb00bb7308 */ /* 0x000e620000002400 */
[C---:B---3--:R-:W-:Y:S03]  /*15850*/  HMMA.16816.F32 R28, R108.reuse, R104, R28 ;  /* 0x000000686c1c723c */ /* 0x048fe6000000181c */
[-C--:B------:R-:W-:Y:S01]  /*15860*/  FMUL.FTZ R206, R20, R0.reuse ;  /* 0x0000000014ce7220 */ /* 0x080fe20000410000 */
[-C--:B------:R-:W-:Y:S01]  /*15870*/  FMUL.FTZ R198, R21, R0.reuse ;  /* 0x0000000015c67220 */ /* 0x080fe20000410000 */
[-C--:B------:R-:W-:Y:S01]  /*15880*/  FMUL.FTZ R207, R22, R0.reuse ;  /* 0x0000000016cf7220 */ /* 0x080fe20000410000 */
[-C--:B------:R-:W-:Y:S03]  /*15890*/  FMUL.FTZ R199, R23, R0.reuse ;  /* 0x0000000017c77220 */ /* 0x080fe60000410000 */
[----:B------:R-:W3:Y:S01]  /*158a0*/  MUFU.TANH R188, R188 ;  /* 0x000000bc00bc7308 */ /* 0x000ee20000002400 */
[----:B------:R-:W-:Y:S03]  /*158b0*/  HMMA.16816.F32 R32, R108, R106, R32 ;  /* 0x0000006a6c20723c */ /* 0x000fe60000001820 */
        /* <DEDUP_REMOVED lines=112> */
.L_x_10535:
[----:B------:R-:W-:Y:S05]  /*15fc0*/  BSYNC.RECONVERGENT B0 ;  /* 0x0000000000007941 */ /* 0x000fea0003800200 */
.L_x_10534:
[----:B-1----:R-:W-:Y:S01]  /*15fd0*/  @!P1 IMAD.MOV.U32 R155, RZ, RZ, R153 ;  /* 0x000000ffff9b9224 */ /* 0x002fe200078e0099 */
        /* <DEDUP_REMOVED lines=49> */
.L_x_10533:
[----:B------:R-:W-:Y:S05]  /*162f0*/  BSYNC.RECONVERGENT B1 ;  /* 0x0000000000017941 */ /* 0x000fea0003800200 */
.L_x_10532:
[----:B------:R-:W3:Y:S01]  /*16300*/  LD.E R105, desc[UR4][R102.64+0xdc] ;  /* 0x0000dc0466697980 */ /* 0x000ee2000c101900 */
[C---:B------:R-:W-:Y:S01]  /*16310*/  VIADD R22, R180.reuse, 0xffffffe1 ;  /* 0xffffffe1b4167836 */ /* 0x040fe20000000000 */
[C---:B------:R-:W-:Y:S01]  /*16320*/  ISETP.GE.AND P4, PT, R180.reuse, R175, PT ;  /* 0x000000afb400720c */ /* 0x040fe20003f86270 */
[C---:B------:R-:W-:Y:S01]  /*16330*/  VIADD R4, R180.reuse, 0xffffffe9 ;  /* 0xffffffe9b4047836 */ /* 0x040fe20000000000 */
[C---:B------:R-:W-:Y:S01]  /*16340*/  ISETP.GE.AND P1, PT, R180.reuse, R173, PT ;  /* 0x000000adb400720c */ /* 0x040fe20003f26270 */
[----:B------:R-:W-:Y:S01]  /*16350*/  VIADD R0, R180, 0xffffffe0 ;  /* 0xffffffe0b4007836 */ /* 0x000fe20000000000 */
[----:B-1----:R-:W-:Y:S01]  /*16360*/  FSEL R23, R206, -INF , P4 ;  /* 0xff800000ce177808 */ /* 0x002fe20002000000 */
[----:B------:R-:W-:Y:S01]  /*16370*/  VIADD R16, R180, 0xfffffff0 ;  /* 0xfffffff0b4107836 */ /* 0x000fe20000000000 */
[----:B------:R-:W-:Y:S01]  /*16380*/  ISETP.GE.AND P4, PT, R22, R175, PT ;  /* 0x000000af1600720c */ /* 0x000fe20003f86270 */
[----:B------:R-:W-:Y:S01]  /*16390*/  VIADD R14, R180, 0xfffffff1 ;  /* 0xfffffff1b40e7836 */ /* 0x000fe20000000000 */
[----:B------:R-:W-:Y:S01]  /*163a0*/  ISETP.GE.AND P3, PT, R0, R173, PT ;  /* 0x000000ad0000720c */ /* 0x000fe20003f66270 */
[C---:B--2---:R-:W-:Y:S01]  /*163b0*/  VIADD R6, R180.reuse, 0xffffffe8 ;  /* 0xffffffe8b4067836 */ /* 0x044fe20000000000 */
[----:B------:R-:W-:Y:S01]  /*163c0*/  FSEL R21, R181, -INF , P4 ;  /* 0xff800000b5157808 */ /* 0x000fe20002000000 */
[----:B------:R-:W-:Y:S01]  /*163d0*/  VIADD R11, R180, 0xfffffff8 ;  /* 0xfffffff8b40b7836 */ /* 0x000fe20000000000 */
[----:B------:R-:W-:Y:S01]  /*163e0*/  ISETP.GE.AND P4, PT, R4, R175, PT ;  /* 0x000000af0400720c */ /* 0x000fe20003f86270 */
[C---:B------:R-:W-:Y:S01]  /*163f0*/  VIADD R12, R180.reuse, 0xfffffff9 ;  /* 0xfffffff9b40c7836 */ /* 0x040fe20000000000 */
[----:B------:R-:W-:Y:S01]  /*16400*/  FSEL R183, R183, -INF , P3 ;  /* 0xff800000b7b77808 */ /* 0x000fe20001800000 */
[C---:B------:R-:W-:Y:S01]  /*16410*/  VIADD R9, R180.reuse, 0x1 ;  /* 0x00000001b4097836 */ /* 0x040fe20000000000 */
[----:B------:R-:W-:Y:S01]  /*16420*/  FSEL R13, R187, -INF , P4 ;  /* 0xff800000bb0d7808 */ /* 0x000fe20002000000 */
[----:B------:R-:W-:Y:S01]  /*16430*/  VIADD R8, R180, 0x8 ;  /* 0x00000008b4087836 */ /* 0x000fe20000000000 */
[----:B------:R-:W-:Y:S01]  /*16440*/  ISETP.GE.AND P4, PT, R22, R173, PT ;  /* 0x000000ad1600720c */ /* 0x000fe20003f86270 */
[----:B------:R-:W-:Y:S01]  /*16450*/  VIADD R7, R180, 0x9 ;  /* 0x00000009b4077836 */ /* 0x000fe20000000000 */
[-C--:B------:R-:W-:Y:S01]  /*16460*/  ISETP.GE.AND P3, PT, R16, R175.reuse, PT ;  /* 0x000000af1000720c */ /* 0x080fe20003f66270 */
[C---:B------:R-:W-:Y:S01]  /*16470*/  VIADD R5, R180.reuse, 0x10 ;  /* 0x00000010b4057836 */ /* 0x040fe20000000000 */
[----:B------:R-:W-:Y:S01]  /*16480*/  FSEL R19, R185, -INF , P4 ;  /* 0xff800000b9137808 */ /* 0x000fe20002000000 */
[----:B------:R-:W-:Y:S01]  /*16490*/  VIADD R10, R180, 0x19 ;  /* 0x00000019b40a7836 */ /* 0x000fe20000000000 */
[----:B------:R-:W-:Y:S01]  /*164a0*/  ISETP.GE.AND P4, PT, R14, R175, PT ;  /* 0x000000af0e00720c */ /* 0x000fe20003f86270 */
[----:B------:R-:W-:Y:S01]  /*164b0*/  VIADD R178, R178, 0xffffffc0 ;  /* 0xffffffc0b2b27836 */ /* 0x000fe20000000000 */
        /* <DEDUP_REMOVED lines=24> */
[----:B------:R-:W-:Y:S01]  /*16640*/  ISETP.GE.AND P5, PT, R0, R172, PT ;  /* 0x000000ac0000720c */ /* 0x000fe20003fa6270 */
[C---:B------:R-:W-:Y:S01]  /*16650*/  VIADD R0, R180.reuse, 0x18 ;  /* 0x00000018b4007836 */ /* 0x040fe20000000000 */
[----:B------:R-:W-:Y:S02]  /*16660*/  FSEL R121, R197, -INF , P3 ;  /* 0xff800000c5797808 */ /* 0x000fe40001800000 */
[----:B------:R-:W-:Y:S02]  /*16670*/  ISETP.GE.AND P0, PT, R180, R174, PT ;  /* 0x000000aeb400720c */ /* 0x000fe40003f06270 */
[-C--:B------:R-:W-:Y:S02]  /*16680*/  ISETP.GE.AND P3, PT, R7, R175.reuse, PT ;  /* 0x000000af0700720c */ /* 0x080fe40003f66270 */
[----:B------:R-:W-:Y:S02]  /*16690*/  FSEL R135, R207, -INF , P1 ;  /* 0xff800000cf877808 */ /* 0x000fe40000800000 */
[----:B------:R-:W-:Y:S02]  /*166a0*/  ISETP.GE.AND P1, PT, R6, R175, PT ;  /* 0x000000af0600720c */ /* 0x000fe40003f26270 */
[----:B------:R-:W-:Y:S02]  /*166b0*/  FSEL R181, R200, -INF , P4 ;  /* 0xff800000c8b57808 */ /* 0x000fe40002000000 */
[----:B------:R-:W-:Y:S02]  /*166c0*/  ISETP.GE.AND P4, PT, R9, R173, PT ;  /* 0x000000ad0900720c */ /* 0x000fe40003f86270 */
[----:B------:R-:W-:Y:S02]  /*166d0*/  FSEL R185, R23, -INF , !P0 ;  /* 0xff80000017b97808 */ /* 0x000fe40004000000 */
[----:B------:R-:W-:Y:S02]  /*166e0*/  FSEL R155, R201, -INF , P3 ;  /* 0xff800000c99b7808 */ /* 0x000fe40001800000 */
[-C--:B------:R-:W-:Y:S02]  /*166f0*/  ISETP.GE.AND P3, PT, R5, R175.reuse, PT ;  /* 0x000000af0500720c */ /* 0x080fe40003f66270 */
[-C--:B------:R-:W-:Y:S02]  /*16700*/  ISETP.GE.AND P0, PT, R0, R175.reuse, PT ;  /* 0x000000af0000720c */ /* 0x080fe40003f06270 */
[----:B------:R-:W-:Y:S02]  /*16710*/  FSEL R15, R186, -INF , P1 ;  /* 0xff800000ba0f7808 */ /* 0x000fe40000800000 */
[----:B------:R-:W-:Y:S02]  /*16720*/  FSEL R186, R199, -INF , P4 ;  /* 0xff800000c7ba7808 */ /* 0x000fe40002000000 */
[----:B------:R-:W-:Y:S02]  /*16730*/  ISETP.GE.AND P4, PT, R2, R175, PT ;  /* 0x000000af0200720c */ /* 0x000fe40003f86270 */
[----:B------:R-:W-:Y:S02]  /*16740*/  FSEL R28, R28, -INF , P3 ;  /* 0xff8000001c1c7808 */ /* 0x000fe40001800000 */
[----:B------:R-:W-:Y:S02]  /*16750*/  FSEL R131, R204, -INF , P0 ;  /* 0xff800000cc837808 */ /* 0x000fe40000000000 */
[-C--:B------:R-:W-:Y:S02]  /*16760*/  ISETP.GE.AND P3, PT, R8, R173.reuse, PT ;  /* 0x000000ad0800720c */ /* 0x080fe40003f66270 */
[-C--:B------:R-:W-:Y:S02]  /*16770*/  ISETP.GE.AND P0, PT, R10, R173.reuse, PT ;  /* 0x000000ad0a00720c */ /* 0x080fe40003f06270 */
[----:B------:R-:W-:Y:S02]  /*16780*/  FSEL R134, R205, -INF , P4 ;  /* 0xff800000cd867808 */ /* 0x000fe40002000000 */
[C---:B------:R-:W-:Y:S01]  /*16790*/  ISETP.GE.AND P1, PT, R180.reuse, R172, PT ;  /* 0x000000acb400720c */ /* 0x040fe20003f26270 */
[----:B------:R-:W-:Y:S01]  /*167a0*/  VIADD R180, R180, 0xffffffc0 ;  /* 0xffffffc0b4b47836 */ /* 0x000fe20000000000 */
[----:B------:R-:W-:Y:S02]  /*167b0*/  ISETP.GE.AND P4, PT, R7, R173, PT ;  /* 0x000000ad0700720c */ /* 0x000fe40003f86270 */
[----:B------:R-:W-:Y:S02]  /*167c0*/  FSEL R104, R32, -INF , P0 ;  /* 0xff80000020687808 */ /* 0x000fe40000000000 */
[----:B------:R-:W-:Y:S02]  /*167d0*/  FSEL R129, R203, -INF , P3 ;  /* 0xff800000cb817808 */ /* 0x000fe40001800000 */
[-C--:B------:R-:W-:Y:S02]  /*167e0*/  ISETP.GE.AND P0, PT, R6, R174.reuse, PT ;  /* 0x000000ae0600720c */ /* 0x080fe40003f06270 */
[----:B------:R-:W-:Y:S02]  /*167f0*/  ISETP.GE.AND P3, PT, R10, R175, PT ;  /* 0x000000af0a00720c */ /* 0x000fe40003f66270 */
[----:B------:R-:W-:Y:S02]  /*16800*/  FSEL R130, R202, -INF , P4 ;  /* 0xff800000ca827808 */ /* 0x000fe40002000000 */
[----:B------:R-:W-:Y:S02]  /*16810*/  FSEL R135, R135, -INF , !P1 ;  /* 0xff80000087877808 */ /* 0x000fe40004800000 */
[-C--:B------:R-:W-:Y:S02]  /*16820*/  ISETP.GE.AND P4, PT, R5, R173.reuse, PT ;  /* 0x000000ad0500720c */ /* 0x080fe40003f86270 */
[-C--:B------:R-:W-:Y:S02]  /*16830*/  ISETP.GE.AND P1, PT, R0, R173.reuse, PT ;  /* 0x000000ad0000720c */ /* 0x080fe40003f26270 */
[----:B------:R-:W-:Y:S02]  /*16840*/  FSEL R15, R15, -INF , !P0 ;  /* 0xff8000000f0f7808 */ /* 0x000fe40004000000 */
[----:B------:R-:W-:Y:S02]  /*16850*/  FSEL R132, R33, -INF , P3 ;  /* 0xff80000021847808 */ /* 0x000fe40001800000 */
[----:B------:R-:W-:Y:S02]  /*16860*/  ISETP.GE.AND P3, PT, R2, R173, PT ;  /* 0x000000ad0200720c */ /* 0x000fe40003f66270 */
[-C--:B------:R-:W-:Y:S02]  /*16870*/  ISETP.GE.AND P0, PT, R16, R174.reuse, PT ;  /* 0x000000ae1000720c */ /* 0x080fe40003f06270 */
[----:B------:R-:W-:Y:S02]  /*16880*/  FSEL R127, R30, -INF , P4 ;  /* 0xff8000001e7f7808 */ /* 0x000fe40002000000 */
[----:B------:R-:W-:Y:S02]  /*16890*/  FSEL R106, R31, -INF , P1 ;  /* 0xff8000001f6a7808 */ /* 0x000fe40000800000 */
[----:B------:R-:W-:Y:S02]  /*168a0*/  ISETP.GE.AND P4, PT, R22, R174, PT ;  /* 0x000000ae1600720c */ /* 0x000fe40003f86270 */
[-C--:B------:R-:W-:Y:S02]  /*168b0*/  ISETP.GE.AND P1, PT, R6, R172.reuse, PT ;  /* 0x000000ac0600720c */ /* 0x080fe40003f26270 */
[----:B------:R-:W-:Y:S02]  /*168c0*/  FSEL R128, R29, -INF , P3 ;  /* 0xff8000001d807808 */ /* 0x000fe40001800000 */
[----:B------:R-:W-:Y:S02]  /*168d0*/  FSEL R6, R20, -INF , !P6 ;  /* 0xff80000014067808 */ /* 0x000fe40007000000 */
[----:B------:R-:W-:Y:S02]  /*168e0*/  FSEL R193, R190, -INF , !P0 ;  /* 0xff800000bec17808 */ /* 0x000fe40004000000 */
[----:B------:R-:W-:Y:S02]  /*168f0*/  ISETP.GE.AND P3, PT, R22, R172, PT ;  /* 0x000000ac1600720c */ /* 0x000fe40003f66270 */
[CC--:B------:R-:W-:Y:S02]  /*16900*/  ISETP.GE.AND P6, PT, R4.reuse, R174.reuse, PT ;  /* 0x000000ae0400720c */ /* 0x0c0fe40003fc6270 */
[----:B------:R-:W-:Y:S02]  /*16910*/  ISETP.GE.AND P0, PT, R11, R174, PT ;  /* 0x000000ae0b00720c */ /* 0x000fe40003f06270 */
[----:B------:R-:W-:Y:S02]  /*16920*/  FSEL R21, R21, -INF , !P4 ;  /* 0xff80000015157808 */ /* 0x000fe40006000000 */
[----:B------:R-:W-:Y:S02]  /*16930*/  ISETP.GE.AND P4, PT, R4, R172, PT ;  /* 0x000000ac0400720c */ /* 0x000fe40003f86270 */
[----:B------:R-:W-:Y:S02]  /*16940*/  FSEL R13, R13, -INF , !P6 ;  /* 0xff8000000d0d7808 */ /* 0x000fe40007000000 */
[----:B------:R-:W-:Y:S02]  /*16950*/  FSEL R4, R183, -INF , !P5 ;  /* 0xff800000b7047808 */ /* 0x000fe40006800000 */
[----:B------:R-:W-:Y:S02]  /*16960*/  FSEL R19, R19, -INF , !P3 ;  /* 0xff80000013137808 */ /* 0x000fe40005800000 */
[----:B------:R-:W-:Y:S02]  /*16970*/  FSEL R17, R17, -INF , !P1 ;  /* 0xff80000011117808 */ /* 0x000fe40004800000 */
[----:B------:R-:W-:Y:S02]  /*16980*/  FSEL R191, R191, -INF , !P0 ;  /* 0xff800000bfbf7808 */ /* 0x000fe40004000000 */
[C---:B------:R-:W-:Y:S02]  /*16990*/  ISETP.GE.AND P5, PT, R14.reuse, R174, PT ;  /* 0x000000ae0e00720c */ /* 0x040fe40003fa6270 */
[----:B------:R-:W-:Y:S02]  /*169a0*/  ISETP.GE.AND P3, PT, R14, R172, PT ;  /* 0x000000ac0e00720c */ /* 0x000fe40003f66270 */
[----:B------:R-:W-:Y:S02]  /*169b0*/  ISETP.GE.AND P1, PT, R12, R174, PT ;  /* 0x000000ae0c00720c */ /* 0x000fe40003f26270 */
[----:B------:R-:W-:Y:S02]  /*169c0*/  ISETP.GE.AND P6, PT, R16, R172, PT ;  /* 0x000000ac1000720c */ /* 0x000fe40003fc6270 */
[-C--:B------:R-:W-:Y:S02]  /*169d0*/  ISETP.GE.AND P0, PT, R9, R174.reuse, PT ;  /* 0x000000ae0900720c */ /* 0x080fe40003f06270 */
[----:B------:R-:W-:Y:S02]  /*169e0*/  FSEL R123, R123, -INF , !P1 ;  /* 0xff8000007b7b7808 */ /* 0x000fe40004800000 */
[----:B------:R-:W-:Y:S02]  /*169f0*/  FSEL R189, R189, -INF , !P6 ;  /* 0xff800000bdbd7808 */ /* 0x000fe40007000000 */
[----:B------:R-:W-:Y:S02]  /*16a00*/  FSEL R125, R125, -INF , !P3 ;  /* 0xff8000007d7d7808 */ /* 0x000fe40005800000 */
[----:B------:R-:W-:Y:S02]  /*16a10*/  FSEL R183, R198, -INF , !P0 ;  /* 0xff800000c6b77808 */ /* 0x000fe40004000000 */
[----:B------:R-:W-:Y:S02]  /*16a20*/  FSEL R119, R119, -INF , !P5 ;  /* 0xff80000077777808 */ /* 0x000fe40006800000 */
[C---:B------:R-:W-:Y:S02]  /*16a30*/  ISETP.GE.AND P6, PT, R8.reuse, R174, PT ;  /* 0x000000ae0800720c */ /* 0x040fe40003fc6270 */
[-C--:B------:R-:W-:Y:S02]  /*16a40*/  ISETP.GE.AND P3, PT, R8, R172.reuse, PT ;  /* 0x000000ac0800720c */ /* 0x080fe40003f66270 */
[----:B------:R-:W-:Y:S02]  /*16a50*/  ISETP.GE.AND P5, PT, R11, R172, PT ;  /* 0x000000ac0b00720c */ /* 0x000fe40003fa6270 */
[----:B------:R-:W-:Y:S02]  /*16a60*/  ISETP.GE.AND P0, PT, R7, R174, PT ;  /* 0x000000ae0700720c */ /* 0x000fe40003f06270 */
[----:B------:R-:W-:Y:S02]  /*16a70*/  ISETP.GE.AND P1, PT, R9, R172, PT ;  /* 0x000000ac0900720c */ /* 0x000fe40003f26270 */
[----:B------:R-:W-:Y:S02]  /*16a80*/  FMNMX3.FTZ R8, R3, R6, R21, !PT ;  /* 0x0000000603087276 */ /* 0x000fe40007810015 */
[----:B------:R-:W-:Y:S02]  /*16a90*/  FSEL R11, R18, -INF , !P4 ;  /* 0xff800000120b7808 */ /* 0x000fe40006000000 */
[----:B------:R-:W-:Y:S02]  /*16aa0*/  ISETP.GE.AND P4, PT, R12, R172, PT ;  /* 0x000000ac0c00720c */ /* 0x000fe40003f86270 */
[----:B------:R-:W-:Y:S02]  /*16ab0*/  FSEL R155, R155, -INF , !P0 ;  /* 0xff8000009b9b7808 */ /* 0x000fe40004000000 */
[----:B------:R-:W-:Y:S02]  /*16ac0*/  FSEL R186, R186, -INF , !P1 ;  /* 0xff800000baba7808 */ /* 0x000fe40004800000 */
[----:B------:R-:W-:Y:S02]  /*16ad0*/  FMNMX3.FTZ R8, R8, R15, R13, !PT ;  /* 0x0000000f08087276 */ /* 0x000fe4000781000d */
[C---:B------:R-:W-:Y:S02]  /*16ae0*/  ISETP.GE.AND P0, PT, R2.reuse, R174, PT ;  /* 0x000000ae0200720c */ /* 0x040fe40003f06270 */
[----:B------:R-:W-:Y:S02]  /*16af0*/  ISETP.GE.AND P1, PT, R2, R172, PT ;  /* 0x000000ac0200720c */ /* 0x000fe40003f26270 */
[----:B------:R-:W-:Y:S02]  /*16b00*/  FMNMX3.FTZ R2, R101, R4, R19, !PT ;  /* 0x0000000465027276 */ /* 0x000fe40007810013 */
[----:B------:R-:W-:Y:S02]  /*16b10*/  FSEL R121, R121, -INF , !P4 ;  /* 0xff80000079797808 */ /* 0x000fe40006000000 */
[-C--:B------:R-:W-:Y:S02]  /*16b20*/  ISETP.GE.AND P4, PT, R5, R174.reuse, PT ;  /* 0x000000ae0500720c */ /* 0x080fe40003f86270 */
[----:B------:R-:W-:Y:S02]  /*16b30*/  FMNMX3.FTZ R8, R8, R193, R119, !PT ;  /* 0x000000c108087276 */ /* 0x000fe40007810077 */
[----:B------:R-:W-:Y:S02]  /*16b40*/  FMNMX3.FTZ R2, R2, R17, R11, !PT ;  /* 0x0000001102027276 */ /* 0x000fe4000781000b */
[----:B------:R-:W-:Y:S02]  /*16b50*/  FSEL R133, R28, -INF , !P4 ;  /* 0xff8000001c857808 */ /* 0x000fe40006000000 */
[----:B------:R-:W-:Y:S01]  /*16b60*/  FSEL R134, R134, -INF , !P0 ;  /* 0xff80000086867808 */ /* 0x000fe20004000000 */
[----:B------:R-:W-:Y:S01]  /*16b70*/  LDSM.16.MT88.4 R28, [R145+0x8000] ;  /* 0x00800000911c783b */ /* 0x000fe20000004200 */
[C---:B------:R-:W-:Y:S02]  /*16b80*/  ISETP.GE.AND P4, PT, R10.reuse, R174, PT ;  /* 0x000000ae0a00720c */ /* 0x040fe40003f86270 */
[-C--:B------:R-:W-:Y:S02]  /*16b90*/  ISETP.GE.AND P0, PT, R10, R172.reuse, PT ;  /* 0x000000ac0a00720c */ /* 0x080fe40003f06270 */
        /* <DEDUP_REMOVED lines=8> */
[----:B------:R-:W-:Y:S02]  /*16c20*/  FSEL R130, R130, -INF , !P5 ;  /* 0xff80000082827808 */ /* 0x000fe40006800000 */
[C---:B------:R-:W-:Y:S02]  /*16c30*/  ISETP.GE.AND P3, PT, R0.reuse, R174, PT ;  /* 0x000000ae0000720c */ /* 0x040fe40003f66270 */
[-C--:B------:R-:W-:Y:S02]  /*16c40*/  ISETP.GE.AND P5, PT, R0, R172.reuse, PT ;  /* 0x000000ac0000720c */ /* 0x080fe40003fa6270 */
[----:B------:R-:W-:Y:S02]  /*16c50*/  FMNMX3.FTZ R0, R2, R181, R155, !PT ;  /* 0x000000b502007276 */ /* 0x000fe4000781009b */
[----:B------:R-:W-:Y:S02]  /*16c60*/  ISETP.GE.AND P6, PT, R5, R172, PT ;  /* 0x000000ac0500720c */ /* 0x000fe40003fc6270 */
[----:B------:R-:W-:Y:S02]  /*16c70*/  FMNMX3.FTZ R9, R9, R135, R186, !PT ;  /* 0x0000008709097276 */ /* 0x000fe400078100ba */
        /* <DEDUP_REMOVED lines=8> */
[----:B------:R-:W-:Y:S01]  /*16d00*/  FSEL R104, R104, -INF , !P0 ;  /* 0xff80000068687808 */ /* 0x000fe20004000000 */
[----:B------:R-:W-:Y:S01]  /*16d10*/  SHFL.BFLY PT, R25, R8, 0x2, 0x1f ;  /* 0x0c401f0008197f89 */ /* 0x000fe200000e0000 */
[----:B------:R-:W-:Y:S04]  /*16d20*/  FSEL R106, R106, -INF , !P5 ;  /* 0xff8000006a6a7808 */ /* 0x000fe80006800000 */
[----:B------:R-:W-:Y:S05]  /*16d30*/  FMNMX3.FTZ R7, R9, R106, R104, !PT ;  /* 0x0000006a09077276 */ /* 0x000fea0007810068 */
        /* <DEDUP_REMOVED lines=297> */
.L_x_10529:
        /* <DEDUP_REMOVED lines=10> */
.L_x_10552:
        /* <DEDUP_REMOVED lines=193> */
.L_x_10539:
[----:B------:R-:W-:Y:S05]  /*18c80*/  BSYNC.RECONVERGENT B0 ;  /* 0x0000000000007941 */ /* 0x000fea0003800200 */
.L_x_10538:
        /* <DEDUP_REMOVED lines=25> */
.L_x_10541:
[----:B------:R-:W-:Y:S05]  /*18e20*/  BSYNC.RECONVERGENT B0 ;  /* 0x0000000000007941 */ /* 0x000fea0003800200 */
.L_x_10540:
        /* <DEDUP_REMOVED lines=33> */
.L_x_10543:
[----:B------:R-:W-:Y:S05]  /*19040*/  BSYNC.RECONVERGENT B0 ;  /* 0x0000000000007941 */ /* 0x000fea0003800200 */
.L_x_10542:
        /* <DEDUP_REMOVED lines=16> */
.L_x_10545:
[----:B------:R-:W-:Y:S05]  /*19150*/  BSYNC.RECONVERGENT B0 ;  /* 0x0000000000007941 */ /* 0x000fea0003800200 */
.L_x_10544:
        /* <DEDUP_REMOVED lines=16> */
.L_x_10547:
[----:B------:R-:W-:Y:S05]  /*19260*/  BSYNC.RECONVERGENT B0 ;  /* 0x0000000000007941 */ /* 0x000fea0003800200 */
.L_x_10546:
[----:B------:R-:W-:-:S04]  /*19270*/  MOV R159, 0x0 ;  /* 0x00000000009f7802 */ /* 0x000fc80000000f00 */
[----:B-12345:R-:W-:Y:S05]  /*19280*/  @P1 RET.REL.NODEC R158 `(_ZN5flash24flash_fwd_splitkv_kernelI23Flash_fwd_kernel_traitsILi128ELi64ELi64ELi4ELb0ELb0EN7cutlass6half_tE19Flash_kernel_traitsILi128ELi64ELi64ELi4ES3_EELb0ELb1ELb0ELb0ELb0ELb1ELb0ELb1EEEvNS_16Flash_fwd_paramsE) ;  /* 0xfffffe6c9e5c1950 */ /* 0x03efea0003c3ffff */
        /* <DEDUP_REMOVED lines=14> */
[----:B-1----:R-:W-:Y:S05]  /*19370*/  @P0 RET.REL.NODEC R158 `(_ZN5flash24flash_fwd_splitkv_kernelI23Flash_fwd_kernel_traitsILi128ELi64ELi64ELi4ELb0ELb0EN7cutlass6half_tE19Flash_kernel_traitsILi128ELi64ELi64ELi4ES3_EELb0ELb1ELb0ELb0ELb0ELb1ELb0ELb1EEEvNS_16Flash_fwd_paramsE) ;  /* 0xfffffe6c9e200950 */ /* 0x002fea0003c3ffff */
[----:B------:R-:W-:Y:S01]  /*19380*/  MOV R159, 0x0 ;  /* 0x00000000009f7802 */ /* 0x000fe20000000f00 */
[----:B------:R1:W-:Y:S03]  /*19390*/  ST.E.128 desc[UR4][R2.64+0x80], R32 ;  /* 0x0000802002007985 */ /* 0x0003e6000c101d04 */
[----:B-1----:R-:W-:Y:S05]  /*193a0*/  RET.REL.NODEC R158 `(_ZN5flash24flash_fwd_splitkv_kernelI23Flash_fwd_kernel_traitsILi128ELi64ELi64ELi4ELb0ELb0EN7cutlass6half_tE19Flash_kernel_traitsILi128ELi64ELi64ELi4ES3_EELb0ELb1ELb0ELb0ELb0ELb1ELb0ELb1EEEvNS_16Flash_fwd_paramsE) ;  /* 0xfffffe6c9e147950 */ /* 0x002fea0003c3ffff */
.L_x_10537:
[----:B------:R-:W-:Y:S01]  /*193b0*/  MOV R5, 0x2 ;  /* 0x0000000200057802 */ /* 0x000fe20000000f00 */
[----:B------:R-:W-:Y:S01]  /*193c0*/  IMAD.MOV.U32 R4, RZ, RZ, 0x1f ;  /* 0x0000001fff047424 */ /* 0x000fe200078e00ff */
[----:B------:R-:W-:-:S07]  /*193d0*/  MOV R6, 0xffffffff ;  /* 0xffffffff00067802 */ /* 0x000fce0000000f00 */
[----:B-1---5:R-:W-:Y:S05]  /*193e0*/  WARPSYNC.COLLECTIVE R6, `(.L_x_10548) ;  /* 0x0000000006087348 */ /* 0x022fea0003c00000 */
[----:B------:R2:W3:Y:S02]  /*193f0*/  SHFL.BFLY P0, R10, R184, R5, R4 ;  /* 0x0c000005b80a7389 */ /* 0x0004e40000000004 */
[----:B-123-5:R-:W-:Y:S05]  /*19400*/  ENDCOLLECTIVE ;  /* 0x000000000000791b */ /* 0x02efea0003800000 */
.L_x_10548:
[----:B------:R-:W-:Y:S02]  /*19410*/  IMAD.MOV.U32 R7, RZ, RZ, R10 ;  /* 0x000000ffff077224 */ /* 0x000fe400078e000a */
[----:B------:R-:W-:Y:S02]  /*19420*/  IMAD.MOV.U32 R5, RZ, RZ, 0x1 ;  /* 0x00000001ff057424 */ /* 0x000fe400078e00ff */
[----:B------:R-:W-:-:S05]  /*19430*/  FADD.FTZ R8, R7, R184 ;  /* 0x000000b807087221 */ /* 0x000fca0000010000 */
[----:B------:R-:W-:-:S07]  /*19440*/  MOV R184, R8 ;  /* 0x0000000800b87202 */ /* 0x000fce0000000f00 */
[----:B------:R-:W-:Y:S05]  /*19450*/  WARPSYNC.COLLECTIVE R6, `(.L_x_10549) ;  /* 0x0000000006087348 */ /* 0x000fea0003c00000 */
[----:B------:R1:W2:Y:S02]  /*19460*/  SHFL.BFLY P0, R10, R184, R5, R4 ;  /* 0x0c000005b80a7389 */ /* 0x0002a40000000004 */
[----:B-12---:R-:W-:Y:S05]  /*19470*/  ENDCOLLECTIVE ;  /* 0x000000000000791b */ /* 0x006fea0003800000 */
.L_x_10549:
[----:B------:R-:W-:Y:S01]  /*19480*/  MOV R184, R182 ;  /* 0x000000b600b87202 */ /* 0x000fe20000000f00 */
[----:B------:R-:W-:Y:S01]  /*19490*/  IMAD.MOV.U32 R5, RZ, RZ, 0x2 ;  /* 0x00000002ff057424 */ /* 0x000fe200078e00ff */
[----:B------:R-:W-:-:S07]  /*194a0*/  MOV R9, R10 ;  /* 0x0000000a00097202 */ /* 0x000fce0000000f00 */
[----:B------:R-:W-:Y:S05]  /*194b0*/  WARPSYNC.COLLECTIVE R6, `(.L_x_10550) ;  /* 0x0000000006087348 */ /* 0x000fea0003c00000 */
[----:B------:R1:W2:Y:S02]  /*194c0*/  SHFL.BFLY P0, R10, R184, R5, R4 ;  /* 0x0c000005b80a7389 */ /* 0x0002a40000000004 */
[----:B-12---:R-:W-:Y:S05]  /*194d0*/  ENDCOLLECTIVE ;  /* 0x000000000000791b */ /* 0x006fea0003800000 */
.L_x_10550:
[----:B------:R-:W-:Y:S01]  /*194e0*/  FADD.FTZ R9, R8, R9 ;  /* 0x0000000908097221 */ /* 0x000fe20000010000 */
[----:B------:R-:W-:Y:S01]  /*194f0*/  FADD.FTZ R7, R10, R182 ;  /* 0x000000b60a077221 */ /* 0x000fe20000010000 */
[----:B------:R-:W-:-:S04]  /*19500*/  MOV R5, 0x1 ;  /* 0x0000000100057802 */ /* 0x000fc80000000f00 */
[----:B------:R-:W-:-:S07]  /*19510*/  MOV R184, R7 ;  /* 0x0000000700b87202 */ /* 0x000fce0000000f00 */
[----:B------:R-:W-:Y:S05]  /*19520*/  WARPSYNC.COLLECTIVE R6, `(.L_x_10551) ;  /* 0x0000000006087348 */ /* 0x000fea0003c00000 */
[----:B------:R1:W2:Y:S02]  /*19530*/  SHFL.BFLY P0, R10, R184, R5, R4 ;  /* 0x0c000005b80a7389 */ /* 0x0002a40000000004 */
[----:B-12---:R-:W-:Y:S05]  /*19540*/  ENDCOLLECTIVE ;  /* 0x000000000000791b */ /* 0x006fea0003800000 */
.L_x_10551:
[----:B------:R-:W-:Y:S05]  /*19550*/  BRA `(.L_x_10552) ;  /* 0xffffffe800c47947 */ /* 0x000fea000383ffff */
.L_x_10553:
        /* <DEDUP_REMOVED lines=10> */
.L_x_14975:


//--------------------- .text._ZN5flash24flash_fwd_splitkv_kernelI23Flash_fwd_kernel_traitsILi128ELi64ELi64ELi4ELb0ELb0EN7cutlass6half_tE19Flash_kernel_traitsILi128ELi64ELi64ELi4ES3_EELb0ELb1ELb0ELb0ELb0ELb0ELb1ELb0EEEvNS_16Flash_fwd_paramsE --------------------------
	.section	.text._ZN5flash24flash_fwd_splitkv_kernelI23Flash_fwd_kernel_traitsILi128ELi64ELi64ELi4ELb0ELb0EN7cutlass6half_tE19Flash_kernel_traitsILi128ELi64ELi64ELi4ES3_EELb0ELb1ELb0ELb0ELb0ELb0ELb1ELb0EEEvNS_16Flash_fwd_paramsE,"ax",@progbits
	.align	128
        .global         _ZN5flash24flash_fwd_splitkv_kernelI23Flash_fwd_kernel_traitsILi128ELi64ELi64ELi4ELb0ELb0EN7cutlass6half_tE19Flash_kernel_traitsILi128ELi64ELi64ELi4ES3_EELb0ELb1ELb0ELb0ELb0ELb0ELb1ELb0EEEvNS_16Flash_fwd_paramsE
        .type           _ZN5flash24flash_fwd_splitkv_kernelI23Flash_fwd_kernel_traitsILi128ELi64ELi64ELi4ELb0ELb0EN7cutlass6half_tE19Flash_kernel_traitsILi128ELi64ELi64ELi4ES3_EELb0ELb1ELb0ELb0ELb0ELb0ELb1ELb0EEEvNS_16Flash_fwd_paramsE,@function
        .size           _ZN5flash24flash_fwd_splitkv_kernelI23Flash_fwd_kernel_traitsILi128ELi64ELi64ELi4ELb0ELb0EN7cutlass6half_tE19Flash_kernel_traitsILi128ELi64ELi64ELi4ES3_EELb0ELb1ELb0ELb0ELb0ELb0ELb1ELb0EEEvNS_16Flash_fwd_paramsE,(.L_x_14976 - _ZN5flash24flash_fwd_splitkv_kernelI23Flash_fwd_kernel_traitsILi128ELi64ELi64ELi4ELb0ELb0EN7cutlass6half_tE19Flash_kernel_traitsILi128ELi64ELi64ELi4ES3_EELb0ELb1ELb0ELb0ELb0ELb0ELb1ELb0EEEvNS_16Flash_fwd_paramsE)
        .other          _ZN5flash24flash_fwd_splitkv_kernelI23Flash_fwd_kernel_traitsILi128ELi64ELi64ELi4ELb0ELb0EN7cutlass6half_tE19Flash_kernel_traitsILi128ELi64ELi64ELi4ES3_EELb0ELb1ELb0ELb0ELb0ELb0ELb1ELb0EEEvNS_16Flash_fwd_paramsE,@"STO_CUDA_ENTRY STV_DEFAULT"
_ZN5flash24flash_fwd_splitkv_kernelI23Flash_fwd_kernel_traitsILi128ELi64ELi64ELi4ELb0ELb0EN7cutlass6half_tE19Flash_kernel_traitsILi128ELi64ELi64ELi4ES3_EELb0ELb1ELb0ELb0ELb0ELb0ELb1ELb0EEEvNS_16Flash_fwd_paramsE:
.text._ZN5flash24flash_fwd_splitkv_kernelI23Flash_fwd_kernel_traitsILi128ELi64ELi64ELi4ELb0ELb0EN7cutlass6half_tE19Flash_kernel_traitsILi128ELi64ELi64ELi4ES3_EELb0ELb1ELb0ELb0ELb0ELb0ELb1ELb0EEEvNS_16Flash_fwd_paramsE:
        /* <DEDUP_REMOVED lines=29> */
[----:B------:R-:W-:Y:S05]  /*01d0*/  CALL.REL.NOINC `($_ZN5flash24flash_fwd_splitkv_kernelI23Flash_fwd_kernel_traitsILi128ELi64ELi64ELi4ELb0ELb0EN7cutlass6half_tE19Flash_kernel_traitsILi128ELi64ELi64ELi4ES3_EELb0ELb1ELb0ELb0ELb0ELb0ELb1ELb0EEEvNS_16Flash_fwd_paramsE$_ZN5flash30compute_attn_1rowblock_splitkvI23Flash_fwd_kernel_traitsILi128ELi64ELi64ELi4ELb0ELb0EN7cutlass6half_tE19Flash_kernel_traitsILi128ELi64ELi64ELi4ES3_EELb0ELb1ELb0ELb0ELb0ELb0ELb1ELb0ENS_16Flash_fwd_paramsEEEvRKT8_iiiii) ;  /* 0x0000000000087944 */ /* 0x000fea0003c00000 */
[----:B------:R-:W-:Y:S05]  /*01e0*/  BSYNC.RECONVERGENT B3 ;  /* 0x0000000000037941 */ /* 0x000fea0003800200 */
.L_x_10554:
[----:B------:R-:W-:Y:S05]  /*01f0*/  EXIT ;  /* 0x000000000000794d */ /* 0x000fea0003800000 */
        .type           $_ZN5flash24flash_fwd_splitkv_kernelI23Flash_fwd_kernel_traitsILi128ELi64ELi64ELi4ELb0ELb0EN7cutlass6half_tE19Flash_kernel_traitsILi128ELi64ELi64ELi4ES3_EELb0ELb1ELb0ELb0ELb0ELb0ELb1ELb0EEEvNS_16Flash_fwd_paramsE$_ZN5flash30compute_attn_1rowblock_splitkvI23Flash_fwd_kernel_traitsILi128ELi64ELi64ELi4ELb0ELb0EN7cutlass6half_tE19Flash_kernel_traitsILi128ELi64ELi64ELi4ES3_EELb0ELb1ELb0ELb0ELb0ELb0ELb1ELb0ENS_16Flash_fwd_paramsEEEvRKT8_iiiii,@function
        .size           $_ZN5flash24flash_fwd_splitkv_kernelI23Flash_fwd_kernel_traitsILi128ELi64ELi64ELi4ELb0ELb0EN7cutlass6half_tE19Flash_kernel_traitsILi128ELi64ELi64ELi4ES3_EELb0ELb1ELb0ELb0ELb0ELb0ELb1ELb0EEEvNS_16Flash_fwd_paramsE$_ZN5flash30compute_attn_1rowblock_splitkvI23Flash_fwd_kernel_traitsILi128ELi64ELi64ELi4ELb0ELb0EN7cutlass6half_tE19Flash_kernel_traitsILi128ELi64ELi64ELi4ES3_EELb0ELb1ELb0ELb0ELb0ELb0ELb1ELb0ENS_16Flash_fwd_paramsEEEvRKT8_iiiii,(.L_x_14976 - $_ZN5flash24flash_fwd_splitkv_kernelI23Flash_fwd_kernel_traitsILi128ELi64ELi64ELi4ELb0ELb0EN7cutlass6half_tE19Flash_kernel_traitsILi128ELi64ELi64ELi4ES3_EELb0ELb1ELb0ELb0ELb0ELb0ELb1ELb0EEEvNS_16Flash_fwd_paramsE$_ZN5flash30compute_attn_1rowblock_splitkvI23Flash_fwd_kernel_traitsILi128ELi64ELi64ELi4ELb0ELb0EN7cutlass6half_tE19Flash_kernel_traitsILi128ELi64ELi64ELi4ES3_EELb0ELb1ELb0ELb0ELb0ELb0ELb1ELb0ENS_16Flash_fwd_paramsEEEvRKT8_iiiii)
$_ZN5flash24flash_fwd_splitkv_kernelI23Flash_fwd_kernel_traitsILi128ELi64ELi64ELi4ELb0ELb0EN7cutlass6half_tE19Flash_kernel_traitsILi128ELi64ELi64ELi4ES3_EELb0ELb1ELb0ELb0ELb0ELb0ELb1ELb0EEEvNS_16Flash_fwd_paramsE$_ZN5flash30compute_attn_1rowblock_splitkvI23Flash_fwd_kernel_traitsILi128ELi64ELi64ELi4ELb0ELb0EN7cutlass6half_tE19Flash_kernel_traitsILi128ELi64ELi64ELi4ES3_EELb0ELb1ELb0ELb0ELb0ELb0ELb1ELb0ENS_16Flash_fwd_paramsEEEvRKT8_iiiii:
        /* <DEDUP_REMOVED lines=39> */
.L_x_10556:
[----:B------:R-:W-:Y:S05]  /*0470*/  BSYNC.RECONVERGENT B0 ;  /* 0x0000000000007941 */ /* 0x000fea0003800200 */
.L_x_10555:
[----:B------:R-:W-:Y:S04]  /*0480*/  BSSY.RECONVERGENT B0, `(.L_x_10557) ;  /* 0x0000007000007945 */ /* 0x000fe80003800200 */
[----:B------:R-:W-:Y:S05]  /*0490*/  @!P3 BRA `(.L_x_10558) ;  /* 0x000000000014b947 */ /* 0x000fea0003800000 */
[----:B-----5:R-:W4:Y:S02]  /*04a0*/  LD.E.U8 R5, desc[UR4][R2.64+0x1b2] ;  /* 0x0001b20402057980 */ /* 0x020f24000c101100 */
[----:B----4-:R-:W-:-:S13]  /*04b0*/  ISETP.NE.AND P1, PT, R5, RZ, PT ;  /* 0x000000ff0500720c */ /* 0x010fda0003f25270 */
[----:B------:R-:W4:Y:S02]  /*04c0*/  @P1 LD.E R12, desc[UR4][R18.64+0x4] ;  /* 0x00000404120c1980 */ /* 0x000f24000c101900 */
[----:B----4-:R-:W-:-:S06]  /*04d0*/  @P1 IADD3 R5, PT, PT, R12, -R17, RZ ;  /* 0x800000110c051210 */ /* 0x010fcc0007ffe0ff */
[----:B------:R4:W5:Y:S02]  /*04e0*/  @!P1 LD.E R5, desc[UR4][R18.64] ;  /* 0x0000000412059980 */ /* 0x000964000c101900 */
.L_x_10558:
[----:B------:R-:W-:Y:S05]  /*04f0*/  BSYNC.RECONVERGENT B0 ;  /* 0x0000000000007941 */ /* 0x000fea0003800200 */
.L_x_10557:
        /* <DEDUP_REMOVED lines=8> */
.L_x_10560:
[----:B------:R-:W5:Y:S01]  /*0580*/  LD.E.64 R6, desc[UR4][R2.64+0x108] ;  /* 0x0001080402067980 */ /* 0x000f62000c101b00 */
[----:B------:R-:W-:Y:S01]  /*0590*/  BSSY.RECONVERGENT B0, `(.L_x_10562) ;  /* 0x0000006000007945 */ /* 0x000fe20003800200 */
[----:B------:R-:W-:Y:S01]  /*05a0*/  IMAD.MOV.U32 R10, RZ, RZ, RZ ;  /* 0x000000ffff0a7224 */ /* 0x000fe200078e00ff */
[----:B-----5:R-:W-:-:S04]  /*05b0*/  ISETP.NE.U32.AND P0, PT, R6, RZ, PT ;  /* 0x000000ff0600720c */ /* 0x020fc80003f05070 */
[----:B------:R-:W-:-:S13]  /*05c0*/  ISETP.NE.AND.EX P0, PT, R7, RZ, PT, P0 ;  /* 0x000000ff0700720c */ /* 0x000fda0003f05300 */
[----:B------:R-:W-:Y:S05]  /*05d0*/  @!P0 BRA `(.L_x_10563) ;  /* 0x0000000000048947 */ /* 0x000fea0003800000 */
[----:B------:R1:W5:Y:S02]  /*05e0*/  LD.E R10, desc[UR4][R2.64+0xbc] ;  /* 0x0000bc04020a7980 */ /* 0x000364000c101900 */
.L_x_10563:
[----:B------:R-:W-:Y:S05]  /*05f0*/  BSYNC.RECONVERGENT B0 ;  /* 0x0000000000007941 */ /* 0x000fea0003800200 */
.L_x_10562:
[----:B-----5:R-:W-:Y:S02]  /*0600*/  IADD3 R10, PT, PT, R10, R5, -R16 ;  /* 0x000000050a0a7210 */ /* 0x020fe40007ffe810 */
.L_x_10561:
[----:B------:R-:W-:Y:S05]  /*0610*/  BSYNC.RECONVERGENT B1 ;  /* 0x0000000000017941 */ /* 0x000fea0003800200 */
.L_x_10559:
[----:B------:R-:W-:Y:S01]  /*0620*/  IMAD.SHL.U32 R154, R35, 0x40, RZ ;  /* 0x00000040239a7824 */ /* 0x000fe200078e00ff */
[----:B------:R-:W-:-:S04]  /*0630*/  MOV R151, 0x0 ;  /* 0x0000000000977802 */ /* 0x000fc80000000f00 */
[----:B------:R-:W-:-:S13]  /*0640*/  ISETP.GT.AND P0, PT, R99, R154, PT ;  /* 0x0000009a6300720c */ /* 0x000fda0003f04270 */
[----:B-1234-:R-:W-:Y:S05]  /*0650*/  @!P0 RET.REL.NODEC R150 `(_ZN5flash24flash_fwd_splitkv_kernelI23Flash_fwd_kernel_traitsILi128ELi64ELi64ELi4ELb0ELb0EN7cutlass6half_tE19Flash_kernel_traitsILi128ELi64ELi64ELi4ES3_EELb0ELb1ELb0ELb0ELb0ELb0ELb1ELb0EEEvNS_16Flash_fwd_paramsE) ;  /* 0xfffffff896688950 */ /* 0x01efea0003c3ffff */
        /* <DEDUP_REMOVED lines=32> */
[----:B------:R-:W-:Y:S01]  /*0860*/  ISETP.GE.U32.AND P2, PT, R6, R7, PT ;  /* 0x000000070600720c */ /* 0x000fe20003f46070 */
[--C-:B---3--:R-:W-:Y:S01]  /*0870*/  IMAD.IADD R7, R12, 0x1, R99.reuse ;  /* 0x000000010c077824 */ /* 0x108fe200078e0263 */
[----:B------:R-:W-:-:S04]  /*0880*/  IADD3 R12, PT, PT, R5, R154, -R99 ;  /* 0x0000009a050c7210 */ /* 0x000fc80007ffe863 */
[----:B------:R-:W-:Y:S02]  /*0890*/  IADD3 R6, PT, PT, -R7, R154, R10 ;  /* 0x0000009a07067210 */ /* 0x000fe40007ffe10a */
[----:B----4-:R-:W-:Y:S02]  /*08a0*/  IADD3 R11, PT, PT, R12, 0x40, R11 ;  /* 0x000000400c0b7810 */ /* 0x010fe40007ffe00b */
[----:B------:R-:W-:Y:S02]  /*08b0*/  SHF.R.S32.HI R7, RZ, 0x1f, R6 ;  /* 0x0000001fff077819 */ /* 0x000fe40000011406 */
[----:B------:R-:W-:Y:S01]  /*08c0*/  SHF.R.S32.HI R12, RZ, 0x1f, R11 ;  /* 0x0000001fff0c7819 */ /* 0x000fe2000001140b */
[----:B------:R-:W-:Y:S01]  /*08d0*/  @P2 VIADD R13, R13, 0x1 ;  /* 0x000000010d0d2836 */ /* 0x000fe20000000000 */
[----:B------:R-:W-:Y:S02]  /*08e0*/  LEA.HI R7, R7, R6, RZ, 0x6 ;  /* 0x0000000607077211 */ /* 0x000fe400078f30ff */
[----:B------:R-:W-:Y:S01]  /*08f0*/  LEA.HI R12, R12, R11, RZ, 0x6 ;  /* 0x0000000b0c0c7211 */ /* 0x000fe200078f30ff */
[----:B------:R-:W-:Y:S01]  /*0900*/  @!P0 IMAD.MOV R13, RZ, RZ, -R13 ;  /* 0x000000ffff0d8224 */ /* 0x000fe200078e0a0d */
[----:B------:R-:W-:-:S02]  /*0910*/  @!P1 LOP3.LUT R13, RZ, R9, RZ, 0x33, !PT ;  /* 0x00000009ff0d9212 */ /* 0x000fc400078e33ff */
[----:B------:R-:W-:Y:S02]  /*0920*/  SHF.R.S32.HI R7, RZ, 0x6, R7 ;  /* 0x00000006ff077819 */ /* 0x000fe40000011407 */
[----:B------:R-:W-:Y:S01]  /*0930*/  SHF.R.S32.HI R12, RZ, 0x6, R12 ;  /* 0x00000006ff0c7819 */ /* 0x000fe2000001140c */
        /* <DEDUP_REMOVED lines=8> */
[----:B------:R-:W4:Y:S01]  /*09c0*/  LD.E R6, desc[UR4][R2.64+0xcc] ;  /* 0x0000cc0402067980 */ /* 0x000f22000c101900 */
[----:B------:R-:W-:Y:S01]  /*09d0*/  IMAD.SHL.U32 R11, R8, 0x4, RZ ;  /* 0x00000004080b7824 */ /* 0x000fe200078e00ff */
[----:B------:R-:W-:-:S02]  /*09e0*/  SHF.R.U32.HI R9, RZ, 0x4, R8 ;  /* 0x00000004ff097819 */ /* 0x000fc40000011608 */
[----:B------:R-:W5:Y:S02]  /*09f0*/  LD.E.64 R12, desc[UR4][R2.64+0xa8] ;  /* 0x0000a804020c7980 */ /* 0x000f64000c101b00 */
[----:B------:R-:W-:Y:S01]  /*0a00*/  LOP3.LUT R11, R11, 0x3c, RZ, 0xc0, !PT ;  /* 0x0000003c0b0b7812 */ /* 0x000fe200078ec0ff */
[----:B------:R-:W-:Y:S01]  /*0a10*/  VIADD R17, R9, 0x8 ;  /* 0x0000000809117836 */ /* 0x000fe20000000000 */
[----:B------:R-:W5:Y:S01]  /*0a20*/  LD.E R0, desc[UR4][R2.64+0xc0] ;  /* 0x0000c00402007980 */ /* 0x000f62000c101900 */
[----:B------:R-:W-:Y:S01]  /*0a30*/  IMAD.SHL.U32 R8, R8, 0x8, RZ ;  /* 0x0000000808087824 */ /* 0x000fe200078e00ff */
[----:B------:R-:W-:Y:S02]  /*0a40*/  ISETP.NE.AND P6, PT, R11, RZ, PT ;  /* 0x000000ff0b00720c */ /* 0x000fe40003fc5270 */
[----:B------:R1:W5:Y:S01]  /*0a50*/  LD.E.64 R14, desc[UR4][R2.64+0x78] ;  /* 0x00007804020e7980 */ /* 0x000362000c101b00 */
[----:B------:R-:W-:Y:S01]  /*0a60*/  BSSY.RECONVERGENT B0, `(.L_x_10565) ;  /* 0x0000017000007945 */ /* 0x000fe20003800200 */
[----:B------:R-:W-:Y:S01]  /*0a70*/  VIADD R27, R9, 0x18 ;  /* 0x00000018091b7836 */ /* 0x000fe20000000000 */
[----:B------:R-:W-:Y:S01]  /*0a80*/  LOP3.LUT R29, R11, 0x40, RZ, 0xfc, !PT ;  /* 0x000000400b1d7812 */ /* 0x000fe200078efcff */
[----:B-1----:R-:W-:-:S02]  /*0a90*/  VIADD R3, R9, 0x10 ;  /* 0x0000001009037836 */ /* 0x002fc40000000000 */
[----:B--2---:R-:W-:Y:S02]  /*0aa0*/  IMAD R157, R4, UR8, R157 ;  /* 0x00000008049d7c24 */ /* 0x004fe4000f8e029d */
[----:B------:R-:W-:Y:S02]  /*0ab0*/  IMAD.IADD R4, R99, 0x1, -R154 ;  /* 0x0000000163047824 */ /* 0x000fe400078e0a9a */
[----:B---3--:R-:W-:-:S03]  /*0ac0*/  IMAD R7, R157, R7, R156 ;  /* 0x000000079d077224 */ /* 0x008fc600078e029c */
[-C--:B------:R-:W-:Y:S01]  /*0ad0*/  ISETP.GE.AND P3, PT, R9, R4.reuse, PT ;  /* 0x000000040900720c */ /* 0x080fe20003f66270 */
[----:B------:R-:W-:Y:S01]  /*0ae0*/  IMAD R5, R5, R7, R154 ;  /* 0x0000000705057224 */ /* 0x000fe200078e029a */
[CC--:B------:R-:W-:Y:S02]  /*0af0*/  ISETP.GE.AND P2, PT, R17.reuse, R4.reuse, PT ;  /* 0x000000041100720c */ /* 0x0c0fe40003f46270 */
[----:B------:R-:W-:Y:S01]  /*0b00*/  ISETP.GE.OR P4, PT, R17, R4, P6 ;  /* 0x000000041100720c */ /* 0x000fe20003786670 */
[----:B----4-:R-:W-:Y:S01]  /*0b10*/  IMAD R6, R5, R6, RZ ;  /* 0x0000000605067224 */ /* 0x010fe200078e02ff */
[----:B------:R-:W-:Y:S02]  /*0b20*/  LOP3.LUT R17, R11, 0x1f80, R8, 0xf8, !PT ;  /* 0x00001f800b117812 */ /* 0x000fe400078ef808 */
        /* <DEDUP_REMOVED lines=10> */
.L_x_10566:
[----:B------:R-:W-:Y:S05]  /*0bd0*/  BSYNC.RECONVERGENT B0 ;  /* 0x0000000000007941 */ /* 0x000fea0003800200 */
.L_x_10565:
        /* <DEDUP_REMOVED lines=12> */
.L_x_10568:
[----:B------:R-:W-:Y:S05]  /*0ca0*/  BSYNC.RECONVERGENT B0 ;  /* 0x0000000000007941 */ /* 0x000fea0003800200 */
.L_x_10567:
        /* <DEDUP_REMOVED lines=12> */
.L_x_10570:
[----:B------:R-:W-:Y:S05]  /*0d70*/  BSYNC.RECONVERGENT B0 ;  /* 0x0000000000007941 */ /* 0x000fea0003800200 */
.L_x_10569:
        /* <DEDUP_REMOVED lines=12> */
.L_x_10572:
[----:B------:R-:W-:Y:S05]  /*0e40*/  BSYNC.RECONVERGENT B0 ;  /* 0x0000000000007941 */ /* 0x000fea0003800200 */
.L_x_10571:
        /* <DEDUP_REMOVED lines=11> */
.L_x_10574:
[----:B------:R-:W-:Y:S05]  /*0f00*/  BSYNC.RECONVERGENT B0 ;  /* 0x0000000000007941 */ /* 0x000fea0003800200 */
.L_x_10573:
        /* <DEDUP_REMOVED lines=11> */
.L_x_10576:
[----:B------:R-:W-:Y:S05]  /*0fc0*/  BSYNC.RECONVERGENT B0 ;  /* 0x0000000000007941 */ /* 0x000fea0003800200 */
.L_x_10575:
        /* <DEDUP_REMOVED lines=12> */
.L_x_10578:
[----:B------:R-:W-:Y:S05]  /*1090*/  BSYNC.RECONVERGENT B0 ;  /* 0x0000000000007941 */ /* 0x000fea0003800200 */
.L_x_10577:
        /* <DEDUP_REMOVED lines=15> */
.L_x_10580:
[----:B------:R-:W-:Y:S05]  /*1190*/  BSYNC.RECONVERGENT B0 ;  /* 0x0000000000007941 */ /* 0x000fea0003800200 */
.L_x_10579:
        /* <DEDUP_REMOVED lines=20> */
[----:B-1----:R-:W-:Y:S05]  /*12e0*/  @P6 RET.REL.NODEC R150 `(_ZN5flash24flash_fwd_splitkv_kernelI23Flash_fwd_kernel_traitsILi128ELi64ELi64ELi4ELb0ELb0EN7cutlass6half_tE19Flash_kernel_traitsILi128ELi64ELi64ELi4ES3_EELb0ELb1ELb0ELb0ELb0ELb0ELb1ELb0EEEvNS_16Flash_fwd_paramsE) ;  /* 0xffffffec96446950 */ /* 0x002fea0003c3ffff */
[----:B------:R-:W-:Y:S02]  /*12f0*/  MOV R5, 0xff800000 ;  /* 0xff80000000057802 */ /* 0x000fe40000000f00 */
[----:B------:R-:W-:-:S03]  /*1300*/  MOV R151, 0x0 ;  /* 0x0000000000977802 */ /* 0x000fc60000000f00 */
[----:B------:R1:W-:Y:S02]  /*1310*/  ST.E desc[UR4][R2.64+0xe0], R5 ;  /* 0x0000e00502007985 */ /* 0x0003e4000c101904 */
[----:B-1----:R-:W-:Y:S05]  /*1320*/  RET.REL.NODEC R150 `(_ZN5flash24flash_fwd_splitkv_kernelI23Flash_fwd_kernel_traitsILi128ELi64ELi64ELi4ELb0ELb0EN7cutlass6half_tE19Flash_kernel_traitsILi128ELi64ELi64ELi4ES3_EELb0ELb1ELb0ELb0ELb0ELb0ELb1ELb0EEEvNS_16Flash_fwd_paramsE) ;  /* 0xffffffec96347950 */ /* 0x002fea0003c3ffff */
.L_x_10564:
        /* <DEDUP_REMOVED lines=55> */
[----:B----45:R-:W4:Y:S02]  /*16a0*/  MUFU.RCP R14, R16 ;  /* 0x00000010000e7308 */ /* 0x030f240000001000 */
        /* <DEDUP_REMOVED lines=45> */
.L_x_10582:
        /* <DEDUP_REMOVED lines=23> */
[----:B------:R-:W-:Y:S01]  /*1af0*/  @!P4 SHF.R.S32.HI R0, RZ, 0x1f, R16 ;  /* 0x0000001fff00c819 */ /* 0x000fe20000011410 */
[----:B---3--:R-:W-:-:S03]  /*1b00*/  @!P4 IMAD R7, R141, R16, RZ ;  /* 0x000000108d07c224 */ /* 0x008fc600078e02ff */
[----:B------:R-:W-:Y:S01]  /*1b10*/  ISETP.GT.U32.AND P3, PT, R4, R5, PT ;  /* 0x000000050400720c */ /* 0x000fe20003f64070 */
[----:B------:R-:W-:Y:S02]  /*1b20*/  @!P4 IMAD R0, R0, R140, R7 ;  /* 0x0000008c0000c224 */ /* 0x000fe400078e0207 */
[----:B------:R-:W-:-:S05]  /*1b30*/  @!P4 IMAD.WIDE.U32 R24, R140, R16, RZ ;  /* 0x000000108c18c225 */ /* 0x000fca00078e00ff */
[----:B------:R-:W-:Y:S01]  /*1b40*/  @!P4 IADD3 R25, PT, PT, R25, R0, RZ ;  /* 0x000000001919c210 */ /* 0x000fe20007ffe0ff */
[----:B----45:R-:W-:Y:S01]  /*1b50*/  @!P4 IMAD R9, R23, R14, RZ ;  /* 0x0000000e1709c224 */ /* 0x030fe200078e02ff */
[----:B------:R-:W-:Y:S01]  /*1b60*/  @!P4 SHF.R.S32.HI R0, RZ, 0x1f, R14 ;  /* 0x0000001fff00c819 */ /* 0x000fe2000001140e */
[----:B------:R-:W-:Y:S02]  /*1b70*/  @P4 IMAD.IADD R6, R16, 0x1, R17 ;  /* 0x0000000110064824 */ /* 0x000fe400078e0211 */
[----:B------:R-:W-:Y:S02]  /*1b80*/  @!P3 IADD3 R5, PT, PT, R5, -R4, RZ ;  /* 0x800000040505b210 */ /* 0x000fe40007ffe0ff */
[C---:B------:R-:W-:Y:S02]  /*1b90*/  @!P4 IMAD R9, R22.reuse, R0, R9 ;  /* 0x000000001609c224 */ /* 0x040fe400078e0209 */
[----:B------:R-:W-:Y:S01]  /*1ba0*/  ISETP.GE.U32.AND P5, PT, R5, R4, PT ;  /* 0x000000040500720c */ /* 0x000fe20003fa6070 */
[----:B------:R-:W-:Y:S01]  /*1bb0*/  @!P4 IMAD.WIDE.U32 R22, R22, R14, R24 ;  /* 0x0000000e1616c225 */ /* 0x000fe200078e0018 */
[----:B------:R-:W-:-:S03]  /*1bc0*/  LOP3.LUT R5, R156, R13, RZ, 0x3c, !PT ;  /* 0x0000000d9c057212 */ /* 0x000fc600078e3cff */
[-C--:B------:R-:W-:Y:S02]  /*1bd0*/  @P4 IMAD R0, R141, R6.reuse, RZ ;  /* 0x000000068d004224 */ /* 0x080fe400078e02ff */
[----:B------:R-:W-:Y:S01]  /*1be0*/  @P4 IMAD.WIDE.U32 R6, R140, R6, RZ ;  /* 0x000000068c064225 */ /* 0x000fe200078e00ff */
[----:B------:R-:W-:Y:S02]  /*1bf0*/  ISETP.GE.AND P2, PT, R5, RZ, PT ;  /* 0x000000ff0500720c */ /* 0x000fe40003f46270 */
[----:B------:R-:W-:Y:S01]  /*1c00*/  ISETP.NE.AND P1, PT, R13, RZ, PT ;  /* 0x000000ff0d00720c */ /* 0x000fe20003f25270 */
[----:B------:R-:W-:Y:S01]  /*1c10*/  @!P4 IMAD.MOV.U32 R12, RZ, RZ, R22 ;  /* 0x000000ffff0cc224 */ /* 0x000fe200078e0016 */
[----:B------:R-:W-:Y:S01]  /*1c20*/  @!P4 IADD3 R9, PT, PT, R23, R9, RZ ;  /* 0x000000091709c210 */ /* 0x000fe20007ffe0ff */
[----:B------:R-:W-:Y:S01]  /*1c30*/  @!P3 VIADD R11, R11, 0x1 ;  /* 0x000000010b0bb836 */ /* 0x000fe20000000000 */
[----:B------:R-:W-:Y:S02]  /*1c40*/  LEA R4, R121, 0xffffffc0, 0x6 ;  /* 0xffffffc079047811 */ /* 0x000fe400078e30ff */
        /* <DEDUP_REMOVED lines=17> */
[----:B------:R-:W-:Y:S01]  /*1d60*/  @!P4 SHF.R.S32.HI R5, RZ, 0x1f, R14 ;  /* 0x0000001fff05c819 */ /* 0x000fe2000001140e */
[----:B------:R-:W-:Y:S01]  /*1d70*/  @P4 IMAD.IADD R16, R16, 0x1, R17 ;  /* 0x0000000110104824 */ /* 0x000fe200078e0211 */
[----:B------:R-:W-:Y:S01]  /*1d80*/  IADD3 R23, PT, PT, R23, R6, RZ ;  /* 0x0000000617177210 */ /* 0x000fe20007ffe0ff */
[----:B------:R-:W-:Y:S01]  /*1d90*/  IMAD R9, R21, R11, RZ ;  /* 0x0000000b15097224 */ /* 0x000fe200078e02ff */
[----:B------:R-:W-:Y:S01]  /*1da0*/  SHF.R.S32.HI R6, RZ, 0x1f, R11 ;  /* 0x0000001fff067819 */ /* 0x000fe2000001140b */
[----:B------:R-:W-:-:S02]  /*1db0*/  @!P4 IMAD R0, R18, R5, R0 ;  /* 0x000000051200c224 */ /* 0x000fc400078e0200 */
[----:B------:R-:W-:-:S04]  /*1dc0*/  @!P4 IMAD.WIDE.U32 R18, R18, R14, R24 ;  /* 0x0000000e1212c225 */ /* 0x000fc800078e0018 */
[-C--:B------:R-:W-:Y:S02]  /*1dd0*/  @P4 IMAD R5, R143, R16.reuse, RZ ;  /* 0x000000108f054224 */ /* 0x080fe400078e02ff */
[----:B------:R-:W-:-:S04]  /*1de0*/  @P4 IMAD.WIDE.U32 R16, R142, R16, RZ ;  /* 0x000000108e104225 */ /* 0x000fc800078e00ff */
[----:B------:R-:W-:Y:S01]  /*1df0*/  IMAD.WIDE.U32 R40, R20, R11, R22 ;  /* 0x0000000b14287225 */ /* 0x000fe200078e0016 */
[----:B------:R-:W-:-:S03]  /*1e00*/  @!P4 IADD3 R11, PT, PT, R19, R0, RZ ;  /* 0x00000000130bc210 */ /* 0x000fc60007ffe0ff */
[----:B------:R-:W-:Y:S01]  /*1e10*/  IMAD R6, R20, R6, R9 ;  /* 0x0000000614067224 */ /* 0x000fe200078e0209 */
[----:B------:R-:W-:Y:S02]  /*1e20*/  @P4 IADD3 R11, PT, PT, R17, R5, RZ ;  /* 0x00000005110b4210 */ /* 0x000fe40007ffe0ff */
[----:B------:R-:W-:Y:S01]  /*1e30*/  @P4 MOV R18, R16 ;  /* 0x0000001000124202 */ /* 0x000fe20000000f00 */
[----:B------:R-:W-:Y:S02]  /*1e40*/  IMAD.IADD R6, R41, 0x1, R6 ;  /* 0x0000000129067824 */ /* 0x000fe400078e0206 */
.L_x_10583:
[----:B------:R-:W-:Y:S05]  /*1e50*/  BSYNC.RECONVERGENT B0 ;  /* 0x0000000000007941 */ /* 0x000fea0003800200 */
.L_x_10581:
[----:B------:R-:W-:Y:S01]  /*1e60*/  ISETP.NE.AND P2, PT, R15, -0x1, PT ;  /* 0xffffffff0f00780c */ /* 0x000fe20003f45270 */
[----:B------:R-:W2:Y:S04]  /*1e70*/  LD.E.64 R36, desc[UR4][R2.64+0x30] ;  /* 0x0000300402247980 */ /* 0x000ea8000c101b00 */
[----:B------:R-:W3:Y:S04]  /*1e80*/  LD.E.64 R28, desc[UR4][R2.64+0x48] ;  /* 0x00004804021c7980 */ /* 0x000ee8000c101b00 */
[----:B------:R1:W5:Y:S04]  /*1e90*/  LD.E.64 R42, desc[UR4][R2.64+0x8] ;  /* 0x00000804022a7980 */ /* 0x000368000c101b00 */
[----:B------:R-:W4:Y:S04]  /*1ea0*/  @!P2 LD.E.64 R16, desc[UR4][R2.64+0x18] ;  /* 0x000018040210a980 */ /* 0x000f28000c101b00 */
[----:B------:R1:W5:Y:S04]  /*1eb0*/  LD.E R152, desc[UR4][R2.64+0xc0] ;  /* 0x0000c00402987980 */ /* 0x000368000c101900 */
[----:B------:R1:W5:Y:S01]  /*1ec0*/  LD.E.64 R38, desc[UR4][R2.64] ;  /* 0x0000000402267980 */ /* 0x000362000c101b00 */
[----:B------:R-:W1:Y:S01]  /*1ed0*/  S2R R9, SR_CgaCtaId ;  /* 0x0000000000097919 */ /* 0x000e620000008800 */
[----:B------:R-:W-:-:S02]  /*1ee0*/  IMAD.SHL.U32 R0, R8, 0x8, RZ ;  /* 0x0000000808007824 */ /* 0x000fc400078e00ff */
[----:B--2---:R-:W-:-:S04]  /*1ef0*/  @P2 IMAD.WIDE.U32 R20, R36, R15, RZ ;  /* 0x0000000f24142225 */ /* 0x004fc800078e00ff */
[----:B------:R-:W-:Y:S02]  /*1f00*/  @P2 IMAD R14, R37, R15, RZ ;  /* 0x0000000f250e2224 */ /* 0x000fe400078e02ff */
[----:B----4-:R-:W-:-:S04]  /*1f10*/  @!P2 IMAD.WIDE.U32 R22, R16, R157, RZ ;  /* 0x0000009d1016a225 */ /* 0x010fc800078e00ff */
[----:B------:R-:W-:Y:S02]  /*1f20*/  @!P2 IMAD R5, R17, R157, RZ ;  /* 0x0000009d1105a224 */ /* 0x000fe400078e02ff */
[----:B------:R-:W-:Y:S01]  /*1f30*/  @!P2 IMAD.MOV.U32 R12, RZ, RZ, R22 ;  /* 0x000000ffff0ca224 */ /* 0x000fe200078e0016 */
[----:B------:R-:W-:Y:S01]  /*1f40*/  @P2 MOV R12, R20 ;  /* 0x00000014000c2202 */ /* 0x000fe20000000f00 */
[----:B------:R-:W-:Y:S02]  /*1f50*/  @!P2 IMAD.IADD R5, R23, 0x1, R5 ;  /* 0x000000011705a824 */ /* 0x000fe400078e0205 */
[----:B------:R-:W-:Y:S02]  /*1f60*/  @P2 IMAD.IADD R5, R21, 0x1, R14 ;  /* 0x0000000115052824 */ /* 0x000fe400078e020e */
[----:B------:R2:W5:Y:S01]  /*1f70*/  LD.E.64 R20, desc[UR4][R2.64+0x10] ;  /* 0x0000100402147980 */ /* 0x000562000c101b00 */
[----:B------:R-:W-:Y:S01]  /*1f80*/  LOP3.LUT R155, R0, 0x38, RZ, 0xc0, !PT ;  /* 0x00000038009b7812 */ /* 0x000fe200078ec0ff */
[----:B------:R-:W-:-:S03]  /*1f90*/  IMAD.IADD R144, R99, 0x1, -R154 ;  /* 0x0000000163907824 */ /* 0x000fc600078e0a9a */
[----:B------:R-:W-:Y:S02]  /*1fa0*/  IADD3 R14, P1, PT, R155, R12, RZ ;  /* 0x0000000c9b0e7210 */ /* 0x000fe40007f3e0ff */
[----:B------:R-:W-:-:S03]  /*1fb0*/  SHF.R.U32.HI R24, RZ, 0x3, R8 ;  /* 0x00000003ff187819 */ /* 0x000fc60000011608 */
[----:B------:R-:W-:Y:S01]  /*1fc0*/  IMAD.X R15, RZ, RZ, R5, P1 ;  /* 0x000000ffff0f7224 */ /* 0x000fe200008e0605 */
[----:B------:R-:W-:Y:S02]  /*1fd0*/  LOP3.LUT R5, R0, 0x1c0, RZ, 0xc0, !PT ;  /* 0x000001c000057812 */ /* 0x000fe400078ec0ff */
[----:B------:R-:W-:Y:S01]  /*1fe0*/  ISETP.GE.AND P5, PT, R24, R144, PT ;  /* 0x000000901800720c */ /* 0x000fe20003fa6270 */
[----:B---3--:R-:W-:Y:S01]  /*1ff0*/  IMAD R31, R29, R156, RZ ;  /* 0x0000009c1d1f7224 */ /* 0x008fe200078e02ff */
[----:B------:R-:W-:Y:S02]  /*2000*/  SHF.R.S32.HI R12, RZ, 0x1f, R156 ;  /* 0x0000001fff0c7819 */ /* 0x000fe4000001149c */
[----:B------:R-:W-:Y:S01]  /*2010*/  LOP3.LUT R5, R5, 0x38, R8, 0xf8, !PT ;  /* 0x0000003805057812 */ /* 0x000fe200078ef808 */
[----:B------:R-:W-:Y:S01]  /*2020*/  VIADD R32, R121, 0xffffffff ;  /* 0xffffffff79207836 */ /* 0x000fe20000000000 */
[----:B------:R-:W-:Y:S01]  /*2030*/  MOV R16, 0x400 ;  /* 0x0000040000107802 */ /* 0x000fe20000000f00 */
[----:B------:R-:W-:Y:S01]  /*2040*/  IMAD R31, R28, R12, R31 ;  /* 0x0000000c1c1f7224 */ /* 0x000fe200078e021f */
[----:B------:R-:W-:Y:S01]  /*2050*/  LOP3.LUT R5, R5, 0x38, R0, 0x78, !PT ;  /* 0x0000003805057812 */ /* 0x000fe200078e7800 */
[----:B------:R-:W-:Y:S01]  /*2060*/  IMAD.WIDE.U32 R28, R156, R28, R14 ;  /* 0x0000001c9c1c7225 */ /* 0x000fe200078e000e */
[----:B-1----:R-:W-:-:S02]  /*2070*/  LEA R9, R9, R16, 0x18 ;  /* 0x0000001009097211 */ /* 0x002fc400078ec0ff */
[----:B------:R-:W-:Y:S01]  /*2080*/  MOV R25, RZ ;  /* 0x000000ff00197202 */ /* 0x000fe20000000f00 */
[----:B------:R-:W-:Y:S01]  /*2090*/  VIADD R14, R24, 0x20 ;  /* 0x00000020180e7836 */ /* 0x000fe20000000000 */
[----:B------:R-:W-:Y:S01]  /*20a0*/  SHF.L.U32 R103, R32, 0x6, RZ ;  /* 0x0000000620677819 */ /* 0x000fe200000006ff */
[C---:B------:R-:W-:Y:S01]  /*20b0*/  VIADD R12, R24.reuse, 0x30 ;  /* 0x00000030180c7836 */ /* 0x040fe20000000000 */
[----:B------:R-:W-:Y:S01]  /*20c0*/  IADD3 R40, P4, PT, R155, R40, RZ ;  /* 0x000000289b287210 */ /* 0x000fe20007f9e0ff */
[----:B------:R-:W-:Y:S01]  /*20d0*/  BSSY.RECONVERGENT B0, `(.L_x_10584) ;  /* 0x0000020000007945 */ /* 0x000fe20003800200 */
[----:B------:R-:W-:Y:S02]  /*20e0*/  IADD3 R16, PT, PT, R24, 0x10, RZ ;  /* 0x0000001018107810 */ /* 0x000fe40007ffe0ff */
[----:B------:R-:W-:Y:S01]  /*20f0*/  LOP3.LUT R22, R5, 0x1e00, R0, 0xf8, !PT ;  /* 0x00001e0005167812 */ /* 0x000fe200078ef800 */
[----:B------:R-:W-:Y:S01]  /*2100*/  IMAD.WIDE.U32 R34, R35, 0x40, R24 ;  /* 0x0000004023227825 */ /* 0x000fe200078e0018 */
[----:B------:R-:W-:-:S02]  /*2110*/  ISETP.GE.AND P1, PT, R16, R144, PT ;  /* 0x000000901000720c */ /* 0x000fc40003f26270 */
[-C--:B------:R-:W-:Y:S01]  /*2120*/  ISETP.GE.AND P3, PT, R14, R144.reuse, PT ;  /* 0x000000900e00720c */ /* 0x080fe20003f66270 */
[----:B------:R-:W-:Y:S01]  /*2130*/  IMAD.IADD R5, R10, 0x1, -R103 ;  /* 0x000000010a057824 */ /* 0x000fe200078e0a67 */
[----:B------:R-:W-:Y:S01]  /*2140*/  ISETP.GE.AND P2, PT, R12, R144, PT ;  /* 0x000000900c00720c */ /* 0x000fe20003f46270 */
[----:B------:R-:W-:Y:S01]  /*2150*/  IMAD.X R41, RZ, RZ, R6, P4 ;  /* 0x000000ffff297224 */ /* 0x000fe200020e0606 */
[----:B------:R-:W-:Y:S01]  /*2160*/  LOP3.LUT R151, R155, 0x40, RZ, 0xfc, !PT ;  /* 0x000000409b977812 */ /* 0x000fe200078efcff */
[----:B------:R-:W-:Y:S01]  /*2170*/  IMAD.IADD R31, R29, 0x1, R31 ;  /* 0x000000011d1f7824 */ /* 0x000fe200078e021f */
[----:B------:R-:W-:Y:S01]  /*2180*/  LEA R153, R22, R9, 0x1 ;  /* 0x0000000916997211 */ /* 0x000fe200078e08ff */
[----:B--2---:R-:W-:Y:S08]  /*2190*/  @P5 BRA `(.L_x_10585) ;  /* 0x00000000004c5947 */ /* 0x004ff00003800000 */
        /* <DEDUP_REMOVED lines=19> */
.L_x_10585:
[----:B------:R-:W-:Y:S05]  /*22d0*/  BSYNC.RECONVERGENT B0 ;  /* 0x0000000000007941 */ /* 0x000fea0003800200 */
.L_x_10584:
        /* <DEDUP_REMOVED lines=28> */
.L_x_10587:
[----:B------:R-:W-:Y:S05]  /*24a0*/  BSYNC.RECONVERGENT B0 ;  /* 0x0000000000007941 */ /* 0x000fea0003800200 */
.L_x_10586:
        /* <DEDUP_REMOVED lines=29> */
.L_x_10589:
[----:B------:R-:W-:Y:S05]  /*2680*/  BSYNC.RECONVERGENT B0 ;  /* 0x0000000000007941 */ /* 0x000fea0003800200 */
.L_x_10588:
        /* <DEDUP_REMOVED lines=29> */
.L_x_10591:
[----:B------:R-:W-:Y:S05]  /*2860*/  BSYNC.RECONVERGENT B0 ;  /* 0x0000000000007941 */ /* 0x000fea0003800200 */
.L_x_10590:
        /* <DEDUP_REMOVED lines=16> */
.L_x_10593:
[----:B------:R-:W-:Y:S05]  /*2970*/  BSYNC.RECONVERGENT B0 ;  /* 0x0000000000007941 */ /* 0x000fea0003800200 */
.L_x_10592:
        /* <DEDUP_REMOVED lines=14> */
.L_x_10595:
[----:B------:R-:W-:Y:S05]  /*2a60*/  BSYNC.RECONVERGENT B0 ;  /* 0x0000000000007941 */ /* 0x000fea0003800200 */
.L_x_10594:
        /* <DEDUP_REMOVED lines=16> */
.L_x_10597:
[----:B------:R-:W-:Y:S05]  /*2b70*/  BSYNC.RECONVERGENT B0 ;  /* 0x0000000000007941 */ /* 0x000fea0003800200 */
.L_x_10596:
        /* <DEDUP_REMOVED lines=16> */
.L_x_10599:
[----:B------:R-:W-:Y:S05]  /*2c80*/  BSYNC.RECONVERGENT B0 ;  /* 0x0000000000007941 */ /* 0x000fea0003800200 */
.L_x_10598:
[----:B------:R-:W-:Y:S01]  /*2c90*/  IABS R19, R13 ;  /* 0x0000000d00137213 */ /* 0x000fe20000000000 */
[----:B------:R2:W5:Y:S03]  /*2ca0*/  LD.E R97, desc[UR4][R2.64+0x184] ;  /* 0x0001840402617980 */ /* 0x000566000c101900 */
[----:B-1----:R-:W4:Y:S01]  /*2cb0*/  I2F.RP R23, R19 ;  /* 0x0000001300177306 */ /* 0x002f220000209400 */
[----:B------:R-:W-:Y:S01]  /*2cc0*/  IABS R17, R156 ;  /* 0x0000009c00117213 */ /* 0x000fe20000000000 */
[-C--:B------:R-:W-:Y:S01]  /*2cd0*/  IMAD R7, R7, R142.reuse, RZ ;  /* 0x0000008e07077224 */ /* 0x080fe200078e02ff */
[----:B------:R-:W0:Y:S04]  /*2ce0*/  LDGDEPBAR ;  /* 0x00000000000079af */ /* 0x000e280000000000 */
[----:B------:R2:W5:Y:S01]  /*2cf0*/  LD.E R35, desc[UR4][R2.64+0x188] ;  /* 0x0001880402237980 */ /* 0x000562000c101900 */
[C---:B------:R-:W-:Y:S01]  /*2d00*/  IMAD R7, R4.reuse, R143, R7 ;  /* 0x0000008f04077224 */ /* 0x040fe200078e0207 */
[----:B------:R-:W-:Y:S01]  /*2d10*/  SHF.R.U32.HI R34, RZ, 0x1, R8 ;  /* 0x00000001ff227819 */ /* 0x000fe20000011608 */
[----:B---3--:R-:W-:-:S04]  /*2d20*/  IMAD.WIDE.U32 R30, R4, R142, RZ ;  /* 0x0000008e041e7225 */ /* 0x008fc800078e00ff */
[----:B------:R-:W-:Y:S01]  /*2d30*/  IMAD R149, R143, R24, RZ ;  /* 0x000000188f957224 */ /* 0x000fe200078e02ff */
[----:B----4-:R2:W1:Y:S01]  /*2d40*/  MUFU.RCP R28, R23 ;  /* 0x00000017001c7308 */ /* 0x0104620000001000 */
[----:B------:R-:W-:-:S05]  /*2d50*/  DEPBAR.LE SB0, 0x0 ;  /* 0x000080000000791a */ /* 0x000fca0000000000 */
[----:B------:R-:W-:Y:S05]  /*2d60*/  WARPSYNC.ALL ;  /* 0x0000000000007948 */ /* 0x000fea0003800000 */
[----:B-1----:R-:W-:Y:S01]  /*2d70*/  VIADD R28, R28, 0xffffffe ;  /* 0x0ffffffe1c1c7836 */ /* 0x002fe20000000000 */
[----:B------:R-:W-:Y:S03]  /*2d80*/  BSSY.RECONVERGENT B0, `(.L_x_10600) ;  /* 0x000003f000007945 */ /* 0x000fe60003800200 */
[----:B------:R-:W1:Y:S02]  /*2d90*/  F2I.FTZ.U32.TRUNC.NTZ R29, R28 ;  /* 0x0000001c001d7305 */ /* 0x000e64000021f000 */
[----:B-1----:R-:W-:-:S02]  /*2da0*/  IMAD.MOV R15, RZ, RZ, -R29 ;  /* 0x000000ffff0f7224 */ /* 0x002fc400078e0a1d */
[----:B------:R-:W-:Y:S02]  /*2db0*/  IMAD.MOV.U32 R28, RZ, RZ, RZ ;  /* 0x000000ffff1c7224 */ /* 0x000fe400078e00ff */
        /* <DEDUP_REMOVED lines=10> */
[----:B------:R-:W-:Y:S01]  /*2e60*/  @!P2 IMAD.IADD R28, R28, 0x1, -R19 ;  /* 0x000000011c1ca824 */ /* 0x000fe200078e0a13 */
[----:B------:R-:W-:Y:S02]  /*2e70*/  @!P2 IADD3 R22, PT, PT, R22, 0x1, RZ ;  /* 0x000000011616a810 */ /* 0x000fe40007ffe0ff */
[----:B------:R-:W-:Y:S02]  /*2e80*/  ISETP.NE.AND P2, PT, R13, RZ, PT ;  /* 0x000000ff0d00720c */ /* 0x000fe40003f45270 */
[----:B------:R-:W-:Y:S01]  /*2e90*/  ISETP.GE.U32.AND P3, PT, R28, R19, PT ;  /* 0x000000131c00720c */ /* 0x000fe20003f66070 */
[----:B------:R-:W-:Y:S02]  /*2ea0*/  IMAD.IADD R28, R31, 0x1, R7 ;  /* 0x000000011f1c7824 */ /* 0x000fe400078e0207 */
[----:B------:R-:W-:-:S10]  /*2eb0*/  IMAD.SHL.U32 R7, R142, 0x10, RZ ;  /* 0x000000108e077824 */ /* 0x000fd400078e00ff */
[----:B------:R-:W-:-:S04]  /*2ec0*/  @P3 VIADD R22, R22, 0x1 ;  /* 0x0000000116163836 */ /* 0x000fc80000000000 */
[----:B------:R-:W-:Y:S01]  /*2ed0*/  @!P1 IMAD.MOV R22, RZ, RZ, -R22 ;  /* 0x000000ffff169224 */ /* 0x000fe200078e0a16 */
[----:B------:R-:W-:Y:S02]  /*2ee0*/  @!P2 LOP3.LUT R22, RZ, R13, RZ, 0x33, !PT ;  /* 0x0000000dff16a212 */ /* 0x000fe400078e33ff */
[----:B------:R-:W-:Y:S02]  /*2ef0*/  IADD3 R18, P2, P1, R30, R18, R155 ;  /* 0x000000121e127210 */ /* 0x000fe4000795e09b */
[----:B------:R-:W-:Y:S01]  /*2f00*/  SHF.R.S32.HI R4, RZ, 0x1f, R22 ;  /* 0x0000001fff047819 */ /* 0x000fe20000011416 */
[-C--:B------:R-:W-:Y:S01]  /*2f10*/  IMAD R13, R27, R22.reuse, RZ ;  /* 0x000000161b0d7224 */ /* 0x080fe200078e02ff */
[----:B------:R-:W-:Y:S01]  /*2f20*/  IADD3.X R11, PT, PT, R28, R11, RZ, P2, P1 ;  /* 0x0000000b1c0b7210 */ /* 0x000fe200017e24ff */
[----:B--2---:R-:W-:-:S04]  /*2f30*/  IMAD.WIDE.U32 R22, R26, R22, RZ ;  /* 0x000000161a167225 */ /* 0x004fc800078e00ff */
[----:B------:R-:W-:Y:S01]  /*2f40*/  IMAD R4, R4, R26, R13 ;  /* 0x0000001a04047224 */ /* 0x000fe200078e020d */
[----:B------:R-:W-:Y:S02]  /*2f50*/  IADD3 R18, P1, PT, R18, R22, RZ ;  /* 0x0000001612127210 */ /* 0x000fe40007f3e0ff */
[----:B------:R-:W-:Y:S02]  /*2f60*/  SHF.R.U32.HI R13, RZ, 0x4, R8 ;  /* 0x00000004ff0d7819 */ /* 0x000fe40000011608 */
[----:B------:R-:W-:-:S05]  /*2f70*/  IADD3 R4, PT, PT, R23, R4, RZ ;  /* 0x0000000417047210 */ /* 0x000fca0007ffe0ff */
[----:B------:R-:W-:Y:S01]  /*2f80*/  IMAD.X R19, R11, 0x1, R4, P1 ;  /* 0x000000010b137824 */ /* 0x000fe200008e0604 */
[C---:B------:R-:W-:Y:S01]  /*2f90*/  SHF.L.U32 R4, R8.reuse, 0x5, RZ ;  /* 0x0000000508047819 */ /* 0x040fe200000006ff */
[----:B------:R-:W-:Y:S02]  /*2fa0*/  IMAD.SHL.U32 R11, R8, 0x40, RZ ;  /* 0x00000040080b7824 */ /* 0x000fe400078e00ff */
[----:B------:R-:W-:-:S03]  /*2fb0*/  IMAD.WIDE.U32 R18, R24, R142, R18 ;  /* 0x0000008e18127225 */ /* 0x000fc600078e0012 */
[----:B------:R-:W-:Y:S01]  /*2fc0*/  LOP3.LUT R17, R11, 0x1c0, RZ, 0xc0, !PT ;  /* 0x000001c00b117812 */ /* 0x000fe200078ec0ff */
[----:B------:R-:W-:Y:S01]  /*2fd0*/  IMAD.IADD R149, R19, 0x1, R149 ;  /* 0x0000000113957824 */ /* 0x000fe200078e0295 */
[C---:B------:R-:W-:Y:S02]  /*2fe0*/  LEA R148, P1, R18.reuse, R20, 0x1 ;  /* 0x0000001412947211 */ /* 0x040fe400078208ff */
[----:B------:R-:W-:Y:S02]  /*2ff0*/  LOP3.LUT R11, R11, 0x200, RZ, 0xc0, !PT ;  /* 0x000002000b0b7812 */ /* 0x000fe400078ec0ff */
[----:B------:R-:W-:Y:S02]  /*3000*/  LOP3.LUT R19, R17, 0x8, R34, 0xf8, !PT ;  /* 0x0000000811137812 */ /* 0x000fe400078ef822 */
[----:B------:R-:W-:Y:S02]  /*3010*/  LEA.HI.X R149, R18, R21, R149, 0x1, P1 ;  /* 0x0000001512957211 */ /* 0x000fe400008f0c95 */
[----:B------:R-:W-:-:S02]  /*3020*/  LOP3.LUT R15, R11, 0x7c00, R4, 0xf8, !PT ;  /* 0x00007c000b0f7812 */ /* 0x000fc400078ef804 */
[----:B------:R-:W-:Y:S02]  /*3030*/  SHF.L.U64.HI R18, R142, 0x4, R143 ;  /* 0x000000048e127819 */ /* 0x000fe4000001028f */
        /* <DEDUP_REMOVED lines=17> */
.L_x_10601:
[----:B------:R2:W-:Y:S04]  /*3150*/  STS.128 [R153+0x8000], RZ ;  /* 0x008000ff99007388 */ /* 0x0005e80000000c00 */
[----:B------:R2:W-:Y:S02]  /*3160*/  STS.128 [R153+0xa000], RZ ;  /* 0x00a000ff99007388 */ /* 0x0005e40000000c00 */
.L_x_10602:
[----:B------:R-:W-:Y:S05]  /*3170*/  BSYNC.RECONVERGENT B0 ;  /* 0x0000000000007941 */ /* 0x000fea0003800200 */
.L_x_10600:
[-C--:B------:R-:W-:Y:S01]  /*3180*/  ISETP.GE.AND P2, PT, R16, R5.reuse, PT ;  /* 0x000000051000720c */ /* 0x080fe20003f46270 */
[----:B------:R-:W-:Y:S01]  /*3190*/  IMAD.SHL.U32 R13, R13, 0x400, RZ ;  /* 0x000004000d0d7824 */ /* 0x000fe200078e00ff */
[----:B------:R-:W-:Y:S01]  /*31a0*/  LOP3.LUT R17, R17, 0x8, R8, 0x78, !PT ;  /* 0x0000000811117812 */ /* 0x000fe200078e7808 */
[----:B------:R-:W-:Y:S01]  /*31b0*/  BSSY.RECONVERGENT B0, `(.L_x_10603) ;  /* 0x0000019000007945 */ /* 0x000fe20003800200 */
[-C--:B------:R-:W-:Y:S02]  /*31c0*/  ISETP.GE.AND P4, PT, R12, R5.reuse, PT ;  /* 0x000000050c00720c */ /* 0x080fe40003f86270 */
[----:B------:R-:W-:Y:S01]  /*31d0*/  LOP3.LUT R17, R17, 0x38, R0, 0x78, !PT ;  /* 0x0000003811117812 */ /* 0x000fe200078e7800 */
[----:B------:R-:W-:Y:S01]  /*31e0*/  IMAD.IADD R0, R4, 0x1, R15 ;  /* 0x0000000104007824 */ /* 0x000fe200078e020f */
[----:B------:R-:W-:Y:S02]  /*31f0*/  LOP3.LUT R138, R13, 0x400, RZ, 0xc0, !PT ;  /* 0x000004000d8a7812 */ /* 0x000fe400078ec0ff */
[C---:B------:R-:W-:Y:S01]  /*3200*/  LEA R12, P1, R7.reuse, R148, 0x1 ;  /* 0x00000094070c7211 */ /* 0x040fe200078208ff */
[----:B------:R-:W-:Y:S01]  /*3210*/  IMAD R139, R0, 0x2, R9 ;  /* 0x00000002008b7824 */ /* 0x000fe200078e0209 */
[----:B------:R-:W-:Y:S01]  /*3220*/  ISETP.GE.AND P3, PT, R14, R5, PT ;  /* 0x000000050e00720c */ /* 0x000fe20003f66270 */
[----:B------:R3:W-:Y:S01]  /*3230*/  @P2 STS.128 [R153+0x8800], RZ ;  /* 0x008800ff99002388 */ /* 0x0007e20000000c00 */
[----:B------:R-:W-:Y:S01]  /*3240*/  LEA.HI.X R13, R7, R149, R18, 0x1, P1 ;  /* 0x00000095070d7211 */ /* 0x000fe200008f0c12 */
[----:B------:R-:W-:-:S02]  /*3250*/  IMAD R138, R17, 0x2, R138 ;  /* 0x00000002118a7824 */ /* 0x000fc400078e028a */
        /* <DEDUP_REMOVED lines=14> */
.L_x_10604:
[----:B------:R-:W-:Y:S05]  /*3340*/  BSYNC.RECONVERGENT B0 ;  /* 0x0000000000007941 */ /* 0x000fea0003800200 */
.L_x_10603:
        /* <DEDUP_REMOVED lines=19> */
.L_x_10606:
[----:B------:R-:W-:Y:S05]  /*3480*/  BSYNC.RECONVERGENT B0 ;  /* 0x0000000000007941 */ /* 0x000fea0003800200 */
.L_x_10605:
        /* <DEDUP_REMOVED lines=18> */
.L_x_10608:
[----:B------:R-:W-:Y:S05]  /*35b0*/  BSYNC.RECONVERGENT B0 ;  /* 0x0000000000007941 */ /* 0x000fea0003800200 */
.L_x_10607:
[----:B------:R-:W-:Y:S01]  /*35c0*/  LDSM.16.M88.4 R84, [R139] ;  /* 0x000000008b54783b */ /* 0x000fe20000000200 */
[----:B------:R-:W-:Y:S01]  /*35d0*/  R2P PR, R8, 0x6 ;  /* 0x0000000608007804 */ /* 0x000fe20000000000 */
[----:B------:R-:W-:Y:S01]  /*35e0*/  IMAD.MOV.U32 R5, RZ, RZ, 0x20 ;  /* 0x00000020ff057424 */ /* 0x000fe200078e00ff */
[----:B------:R-:W-:Y:S01]  /*35f0*/  SHF.R.U32.HI R0, RZ, 0x2, R8 ;  /* 0x00000002ff007819 */ /* 0x000fe20000011608 */
[----:B------:R-:W2:Y:S01]  /*3600*/  LDSM.16.M88.4 R56, [R138+0x4000] ;  /* 0x004000008a38783b */ /* 0x000ea20000000200 */
[----:B------:R-:W-:Y:S01]  /*3610*/  IMAD.MOV.U32 R7, RZ, RZ, 0x40 ;  /* 0x00000040ff077424 */ /* 0x000fe200078e00ff */
[----:B-----5:R-:W-:Y:S01]  /*3620*/  IADD3 R97, PT, PT, R10, -R99, -R97 ;  /* 0x800000630a617210 */ /* 0x020fe20007ffe861 */
[----:B------:R-:W-:Y:S01]  /*3630*/  BSSY.RECONVERGENT B1, `(.L_x_10609) ;  /* 0x00000fd000017945 */ /* 0x000fe20003800200 */
[----:B------:R-:W-:Y:S01]  /*3640*/  SEL R5, R5, 0xffffffe0, !P1 ;  /* 0xffffffe005057807 */ /* 0x000fe20004800000 */
[----:B------:R-:W3:Y:S01]  /*3650*/  LDSM.16.M88.4 R48, [R138+0x4800] ;  /* 0x004800008a30783b */ /* 0x000ee20000000200 */
[----:B------:R-:W-:-:S02]  /*3660*/  SEL R7, R7, 0xffffffc0, !P2 ;  /* 0xffffffc007077807 */ /* 0x000fc40005000000 */
[----:B------:R-:W-:Y:S01]  /*3670*/  ISETP.GT.AND P1, PT, R32, R145, PT ;  /* 0x000000912000720c */ /* 0x000fe20003f24270 */
[--C-:B------:R-:W-:Y:S01]  /*3680*/  IMAD.IADD R137, R139, 0x1, R5.reuse ;  /* 0x000000018b897824 */ /* 0x100fe200078e0205 */
[----:B------:R-:W3:Y:S01]  /*3690*/  LDSM.16.M88.4 R40, [R138+0x5000] ;  /* 0x005000008a28783b */ /* 0x000ee20000000200 */
[C---:B------:R-:W-:Y:S01]  /*36a0*/  IMAD.IADD R133, R138.reuse, 0x1, R5 ;  /* 0x000000018a857824 */ /* 0x040fe200078e0205 */
[----:B------:R-:W-:Y:S01]  /*36b0*/  IADD3 R35, PT, PT, R35, R10, -R99 ;  /* 0x0000000a23237210 */ /* 0x000fe20007ffe863 */
[--C-:B------:R-:W-:Y:S01]  /*36c0*/  IMAD.IADD R136, R139, 0x1, R7.reuse ;  /* 0x000000018b887824 */ /* 0x100fe200078e0207 */
[----:B------:R-:W3:Y:S01]  /*36d0*/  LDSM.16.M88.4 R16, [R138+0x5800] ;  /* 0x005800008a10783b */ /* 0x000ee20000000200 */
[----:B------:R-:W-:Y:S02]  /*36e0*/  IMAD.IADD R132, R138, 0x1, R7 ;  /* 0x000000018a847824 */ /* 0x000fe400078e0207 */
[C---:B------:R-:W-:Y:S01]  /*36f0*/  IMAD.IADD R135, R5.reuse, 0x1, R136 ;  /* 0x0000000105877824 */ /* 0x040fe200078e0288 */
[----:B------:R-:W-:Y:S01]  /*3700*/  LDSM.16.M88.4 R68, [R137] ;  /* 0x000000008944783b */ /* 0x000fe20000000200 */
[----:B------:R-:W-:-:S03]  /*3710*/  IMAD.IADD R131, R5, 0x1, R132 ;  /* 0x0000000105837824 */ /* 0x000fc600078e0284 */
[----:B------:R-:W3:Y:S04]  /*3720*/  LDSM.16.M88.4 R24, [R133+0x4000] ;  /* 0x004000008518783b */ /* 0x000ee80000000200 */
[----:B------:R-:W3:Y:S04]  /*3730*/  LDSM.16.M88.4 R28, [R133+0x4800] ;  /* 0x00480000851c783b */ /* 0x000ee80000000200 */
[----:B------:R-:W3:Y:S04]  /*3740*/  LDSM.16.M88.4 R80, [R133+0x5000] ;  /* 0x005000008550783b */ /* 0x000ee80000000200 */
[----:B------:R-:W3:Y:S04]  /*3750*/  LDSM.16.M88.4 R76, [R133+0x5800] ;  /* 0x00580000854c783b */ /* 0x000ee80000000200 */
[----:B-1--4-:R-:W-:Y:S01]  /*3760*/  LDSM.16.M88.4 R12, [R136] ;  /* 0x00000000880c783b */ /* 0x012fe20000000200 */
[C---:B--2---:R-:W-:Y:S03]  /*3770*/  HMMA.16816.F32 R60, R84.reuse, R56, RZ ;  /* 0x00000038543c723c */ /* 0x044fe600000018ff */
[----:B------:R-:W1:Y:S04]  /*3780*/  LDSM.16.M88.4 R20, [R132+0x4000] ;  /* 0x004000008414783b */ /* 0x000e680000000200 */
[----:B------:R-:W-:Y:S01]  /*3790*/  LDSM.16.M88.4 R64, [R132+0x5000] ;  /* 0x005000008440783b */ /* 0x000fe20000000200 */
[C---:B------:R-:W-:Y:S03]  /*37a0*/  HMMA.16816.F32 R56, R84.reuse, R58, RZ ;  /* 0x0000003a5438723c */ /* 0x040fe600000018ff */
[----:B------:R-:W-:Y:S04]  /*37b0*/  LDSM.16.M88.4 R72, [R135] ;  /* 0x000000008748783b */ /* 0x000fe80000000200 */
[----:B------:R-:W-:Y:S01]  /*37c0*/  LDSM.16.M88.4 R88, [R137+0x2000] ;  /* 0x002000008958783b */ /* 0x000fe20000000200 */
[C---:B---3--:R-:W-:Y:S03]  /*37d0*/  HMMA.16816.F32 R52, R84.reuse, R48, RZ ;  /* 0x000000305434723c */ /* 0x048fe600000018ff */
        /* <DEDUP_REMOVED lines=32> */
[----:B------:R-:W-:Y:S04]  /*39e0*/  LDSM.16.M88.4 R24, [R139+0x2000] ;  /* 0x002000008b18783b */ /* 0x000fe80000000200 */
[----:B------:R-:W3:Y:S03]  /*39f0*/  LDSM.16.M88.4 R12, [R138+0x6800] ;  /* 0x006800008a0c783b */ /* 0x000ee60000000200 */
[C---:B-1----:R-:W-:Y:S08]  /*3a00*/  HMMA.16816.F32 R52, R72.reuse, R20, R52 ;  /* 0x000000144834723c */ /* 0x042ff00000001834 */
[C---:B------:R-:W-:Y:S01]  /*3a10*/  HMMA.16816.F32 R48, R72.reuse, R22, R48 ;  /* 0x000000164830723c */ /* 0x040fe20000001830 */
[----:B------:R-:W-:Y:S07]  /*3a20*/  LDSM.16.M88.4 R20, [R133+0x6000] ;  /* 0x006000008514783b */ /* 0x000fee0000000200 */
[C---:B------:R-:W-:Y:S08]  /*3a30*/  HMMA.16816.F32 R60, R72.reuse, R28, R60 ;  /* 0x0000001c483c723c */ /* 0x040ff0000000183c */
[C---:B------:R-:W-:Y:S01]  /*3a40*/  HMMA.16816.F32 R56, R72.reuse, R30, R56 ;  /* 0x0000001e4838723c */ /* 0x040fe20000001838 */
[----:B------:R-:W1:Y:S07]  /*3a50*/  LDSM.16.M88.4 R28, [R138+0x7800] ;  /* 0x007800008a1c783b */ /* 0x000e6e0000000200 */
[----:B--2---:R-:W-:Y:S08]  /*3a60*/  HMMA.16816.F32 R44, R72, R16, R44 ;  /* 0x00000010482c723c */ /* 0x004ff0000000182c */
[C---:B---3--:R-:W-:Y:S08]  /*3a70*/  HMMA.16816.F32 R52, R24.reuse, R12, R52 ;  /* 0x0000000c1834723c */ /* 0x048ff00000001834 */
[----:B------:R-:W-:Y:S01]  /*3a80*/  HMMA.16816.F32 R48, R24, R14, R48 ;  /* 0x0000000e1830723c */ /* 0x000fe20000001830 */
[----:B------:R-:W2:Y:S07]  /*3a90*/  LDSM.16.M88.4 R12, [R133+0x7000] ;  /* 0x00700000850c783b */ /* 0x000eae0000000200 */
[C---:B------:R-:W-:Y:S01]  /*3aa0*/  HMMA.16816.F32 R40, R72.reuse, R18, R40 ;  /* 0x000000124828723c */ /* 0x040fe20000001828 */
[----:B------:R-:W3:Y:S07]  /*3ab0*/  LDSM.16.M88.4 R16, [R133+0x6800] ;  /* 0x006800008510783b */ /* 0x000eee0000000200 */
[C---:B------:R-:W-:Y:S08]  /*3ac0*/  HMMA.16816.F32 R36, R72.reuse, R76, R36 ;  /* 0x0000004c4824723c */ /* 0x040ff00000001824 */
[----:B------:R-:W-:Y:S01]  /*3ad0*/  HMMA.16816.F32 R84, R72, R78, R84 ;  /* 0x0000004e4854723c */ /* 0x000fe20000001854 */
[----:B------:R-:W-:Y:S04]  /*3ae0*/  LDSM.16.M88.4 R76, [R132+0x6000] ;  /* 0x00600000844c783b */ /* 0x000fe80000000200 */
[----:B------:R-:W-:Y:S03]  /*3af0*/  LDSM.16.M88.4 R72, [R132+0x6800] ;  /* 0x006800008448783b */ /* 0x000fe60000000200 */
[C---:B------:R-:W-:Y:S08]  /*3b00*/  HMMA.16816.F32 R44, R24.reuse, R64, R44 ;  /* 0x00000040182c723c */ /* 0x040ff0000000182c */
[C---:B------:R-:W-:Y:S01]  /*3b10*/  HMMA.16816.F32 R40, R24.reuse, R66, R40 ;  /* 0x000000421828723c */ /* 0x040fe20000001828 */
[----:B------:R-:W4:Y:S07]  /*3b20*/  LDSM.16.M88.4 R64, [R132+0x7800] ;  /* 0x007800008440783b */ /* 0x000f2e0000000200 */
[C---:B-1----:R-:W-:Y:S08]  /*3b30*/  HMMA.16816.F32 R36, R24.reuse, R28, R36 ;  /* 0x0000001c1824723c */ /* 0x042ff00000001824 */
[C---:B------:R-:W-:Y:S08]  /*3b40*/  HMMA.16816.F32 R60, R24.reuse, R68, R60 ;  /* 0x00000044183c723c */ /* 0x040ff0000000183c */
[C---:B------:R-:W-:Y:S01]  /*3b50*/  HMMA.16816.F32 R56, R24.reuse, R70, R56 ;  /* 0x000000461838723c */ /* 0x040fe20000001838 */
[----:B------:R-:W1:Y:S07]  /*3b60*/  LDSM.16.M88.4 R68, [R132+0x7000] ;  /* 0x007000008444783b */ /* 0x000e6e0000000200 */
[----:B------:R-:W-:Y:S01]  /*3b70*/  HMMA.16816.F32 R84, R24, R30, R84 ;  /* 0x0000001e1854723c */ /* 0x000fe20000001854 */
[----:B------:R-:W-:Y:S04]  /*3b80*/  LDSM.16.M88.4 R28, [R135+0x2000] ;  /* 0x00200000871c783b */ /* 0x000fe80000000200 */
[----:B------:R-:W-:Y:S03]  /*3b90*/  LDSM.16.M88.4 R24, [R131+0x6000] ;  /* 0x006000008318783b */ /* 0x000fe60000000200 */
[C---:B--2---:R-:W-:Y:S08]  /*3ba0*/  HMMA.16816.F32 R44, R88.reuse, R12, R44 ;  /* 0x0000000c582c723c */ /* 0x044ff0000000182c */
[C---:B------:R-:W-:Y:S01]  /*3bb0*/  HMMA.16816.F32 R40, R88.reuse, R14, R40 ;  /* 0x0000000e5828723c */ /* 0x040fe20000001828 */
[----:B------:R-:W2:Y:S07]  /*3bc0*/  LDSM.16.M88.4 R12, [R131+0x7800] ;  /* 0x00780000830c783b */ /* 0x000eae0000000200 */
[C---:B------:R-:W-:Y:S08]  /*3bd0*/  HMMA.16816.F32 R36, R88.reuse, R92, R36 ;  /* 0x0000005c5824723c */ /* 0x040ff00000001824 */
[C---:B------:R-:W-:Y:S08]  /*3be0*/  HMMA.16816.F32 R60, R88.reuse, R20, R60 ;  /* 0x00000014583c723c */ /* 0x040ff0000000183c */
[C---:B------:R-:W-:Y:S01]  /*3bf0*/  HMMA.16816.F32 R56, R88.reuse, R22, R56 ;  /* 0x000000165838723c */ /* 0x040fe20000001838 */
[----:B------:R-:W2:Y:S07]  /*3c00*/  LDSM.16.M88.4 R20, [R131+0x6800] ;  /* 0x006800008314783b */ /* 0x000eae0000000200 */
[C---:B---3--:R-:W-:Y:S08]  /*3c10*/  HMMA.16816.F32 R52, R88.reuse, R16, R52 ;  /* 0x000000105834723c */ /* 0x048ff00000001834 */
[----:B------:R-:W-:Y:S01]  /*3c20*/  HMMA.16816.F32 R48, R88, R18, R48 ;  /* 0x000000125830723c */ /* 0x000fe20000001830 */
[----:B------:R-:W3:Y:S01]  /*3c30*/  LDSM.16.M88.4 R16, [R131+0x7000] ;  /* 0x007000008310783b */ /* 0x000ee20000000200 */
[----:B------:R-:W-:-:S06]  /*3c40*/  DEPBAR.LE SB0, 0x0 ;  /* 0x000080000000791a */ /* 0x000fcc0000000000 */
[----:B------:R-:W-:Y:S08]  /*3c50*/  HMMA.16816.F32 R84, R88, R94, R84 ;  /* 0x0000005e5854723c */ /* 0x000ff00000001854 */
[C---:B----4-:R-:W-:Y:S08]  /*3c60*/  HMMA.16816.F32 R36, R80.reuse, R64, R36 ;  /* 0x000000405024723c */ /* 0x050ff00000001824 */
[C---:B------:R-:W-:Y:S08]  /*3c70*/  HMMA.16816.F32 R60, R80.reuse, R76, R60 ;  /* 0x0000004c503c723c */ /* 0x040ff0000000183c */
[C---:B------:R-:W-:Y:S08]  /*3c80*/  HMMA.16816.F32 R56, R80.reuse, R78, R56 ;  /* 0x0000004e5038723c */ /* 0x040ff00000001838 */
[C---:B------:R-:W-:Y:S08]  /*3c90*/  HMMA.16816.F32 R52, R80.reuse, R72, R52 ;  /* 0x000000485034723c */ /* 0x040ff00000001834 */
[C---:B------:R-:W-:Y:S08]  /*3ca0*/  HMMA.16816.F32 R48, R80.reuse, R74, R48 ;  /* 0x0000004a5030723c */ /* 0x040ff00000001830 */
[C---:B-1----:R-:W-:Y:S08]  /*3cb0*/  HMMA.16816.F32 R44, R80.reuse, R68, R44 ;  /* 0x00000044502c723c */ /* 0x042ff0000000182c */
[C---:B------:R-:W-:Y:S08]  /*3cc0*/  HMMA.16816.F32 R40, R80.reuse, R70, R40 ;  /* 0x000000465028723c */ /* 0x040ff00000001828 */
[----:B------:R-:W-:Y:S08]  /*3cd0*/  HMMA.16816.F32 R84, R80, R66, R84 ;  /* 0x000000425054723c */ /* 0x000ff00000001854 */
[----:B--2---:R-:W-:Y:S01]  /*3ce0*/  HMMA.16816.F32 R36, R28, R12, R36 ;  /* 0x0000000c1c24723c */ /* 0x004fe20000001824 */
[----:B------:R-:W-:-:S04]  /*3cf0*/  LOP3.LUT R13, R0, 0x7, RZ, 0xc0, !PT ;  /* 0x00000007000d7812 */ /* 0x000fc800078ec0ff */
[----:B------:R-:W-:-:S03]  /*3d00*/  LOP3.LUT R13, R13, 0x1f0, R34, 0xf8, !PT ;  /* 0x000001f00d0d7812 */ /* 0x000fc600078ef822 */
[----:B------:R-:W-:Y:S02]  /*3d10*/  HMMA.16816.F32 R60, R28, R24, R60 ;  /* 0x000000181c3c723c */ /* 0x000fe4000000183c */
[----:B------:R-:W-:-:S04]  /*3d20*/  IMAD.IADD R0, R154, 0x1, R13 ;  /* 0x000000019a007824 */ /* 0x000fc800078e020d */
        /* <DEDUP_REMOVED lines=9> */
[C---:B---3--:R-:W-:Y:S08]  /*3dc0*/  HMMA.16816.F32 R44, R28.reuse, R16, R44 ;  /* 0x000000101c2c723c */ /* 0x048ff0000000182c */
        /* <DEDUP_REMOVED lines=17> */
.L_x_10612:
        /* <DEDUP_REMOVED lines=19> */
[-C--:B------:R-:W-:Y:S01]  /*4010*/  IMAD R19, R15, R13.reuse, R0 ;  /* 0x0000000d0f137224 */ /* 0x080fe200078e0200 */
[-C--:B------:R-:W-:Y:S01]  /*4020*/  LOP3.LUT R0, R103, R10.reuse, RZ, 0x3c, !PT ;  /* 0x0000000a67007212 */ /* 0x080fe200078e3cff */
        /* <DEDUP_REMOVED lines=39> */
.L_x_10613:
[----:B------:R-:W-:Y:S05]  /*42a0*/  BSYNC.RECONVERGENT B0 ;  /* 0x0000000000007941 */ /* 0x000fea0003800200 */
.L_x_10611:
        /* <DEDUP_REMOVED lines=53> */
.L_x_10610:
[----:B------:R-:W-:Y:S05]  /*4600*/  BSYNC.RECONVERGENT B1 ;  /* 0x0000000000017941 */ /* 0x000fea0003800200 */
.L_x_10609:
[----:B------:R-:W2:Y:S01]  /*4610*/  LD.E R114, desc[UR4][R2.64+0xdc] ;  /* 0x0000dc0402727980 */ /* 0x000ea2000c101900 */
[----:B------:R-:W-:Y:S01]  /*4620*/  IMAD.SHL.U32 R120, R8, 0x2, RZ ;  /* 0x0000000208787824 */ /* 0x000fe200078e00ff */
[----:B------:R-:W-:Y:S01]  /*4630*/  BSSY B2, `(.L_x_10614) ;  /* 0x00004be000027945 */ /* 0x000fe20003800000 */
[----:B------:R-:W-:-:S03]  /*4640*/  IMAD.IADD R134, R11, 0x1, R4 ;  /* 0x000000010b867824 */ /* 0x000fc600078e0204 */
[----:B------:R-:W-:Y:S01]  /*4650*/  LOP3.LUT R120, R120, 0x6, RZ, 0xc0, !PT ;  /* 0x0000000678787812 */ /* 0x000fe200078ec0ff */
[----:B------:R-:W-:-:S03]  /*4660*/  IMAD R134, R134, 0x2, R9 ;  /* 0x0000000286867824 */ /* 0x000fc600078e0209 */
[----:B-1----:R-:W-:Y:S01]  /*4670*/  LOP3.LUT R17, R103, R120, RZ, 0xfc, !PT ;  /* 0x0000007867117212 */ /* 0x002fe200078efcff */
[--C-:B------:R-:W-:Y:S01]  /*4680*/  IMAD.IADD R129, R7, 0x1, R134.reuse ;  /* 0x0000000107817824 */ /* 0x100fe200078e0286 */
[----:B------:R-:W-:Y:S01]  /*4690*/  LDSM.16.MT88.4 R92, [R134+0x8000] ;  /* 0x00800000865c783b */ /* 0x000fe20000004200 */
[----:B------:R-:W-:Y:S01]  /*46a0*/  IMAD.IADD R130, R5, 0x1, R134 ;  /* 0x0000000105827824 */ /* 0x000fe200078e0286 */
[CC--:B------:R-:W-:Y:S01]  /*46b0*/  ISETP.GE.AND P2, PT, R17.reuse, R163.reuse, PT ;  /* 0x000000a31100720c */ /* 0x0c0fe20003f46270 */
[C---:B------:R-:W-:Y:S01]  /*46c0*/  VIADD R30, R17.reuse, 0x1 ;  /* 0x00000001111e7836 */ /* 0x040fe20000000000 */
[CC--:B------:R-:W-:Y:S01]  /*46d0*/  ISETP.GE.AND P6, PT, R17.reuse, R162.reuse, PT ;  /* 0x000000a21100720c */ /* 0x0c0fe20003fc6270 */
[C---:B------:R-:W-:Y:S01]  /*46e0*/  VIADD R15, R17.reuse, 0x9 ;  /* 0x00000009110f7836 */ /* 0x040fe20000000000 */
[----:B------:R-:W-:Y:S01]  /*46f0*/  FSEL R13, R60, -INF , P2 ;  /* 0xff8000003c0d7808 */ /* 0x000fe20001000000 */
[C---:B------:R-:W-:Y:S01]  /*4700*/  VIADD R28, R17.reuse, 0x8 ;  /* 0x00000008111c7836 */ /* 0x040fe20000000000 */
[CC--:B------:R-:W-:Y:S01]  /*4710*/  ISETP.GE.AND P4, PT, R30.reuse, R163.reuse, PT ;  /* 0x000000a31e00720c */ /* 0x0c0fe20003f86270 */
[C---:B------:R-:W-:Y:S01]  /*4720*/  VIADD R29, R17.reuse, 0x11 ;  /* 0x00000011111d7836 */ /* 0x040fe20000000000 */
[-C--:B------:R-:W-:Y:S01]  /*4730*/  ISETP.GE.AND P3, PT, R30, R162.reuse, PT ;  /* 0x000000a21e00720c */ /* 0x080fe20003f66270 */
[----:B------:R-:W-:Y:S01]  /*4740*/  VIADD R26, R17, 0x10 ;  /* 0x00000010111a7836 */ /* 0x000fe20000000000 */
[----:B------:R-:W-:Y:S01]  /*4750*/  FSEL R24, R61, -INF , P4 ;  /* 0xff8000003d187808 */ /* 0x000fe20002000000 */
[----:B------:R-:W-:Y:S01]  /*4760*/  VIADD R6, R17, 0x19 ;  /* 0x0000001911067836 */ /* 0x000fe20000000000 */
[-C--:B------:R-:W-:Y:S01]  /*4770*/  ISETP.GE.AND P4, PT, R15, R163.reuse, PT ;  /* 0x000000a30f00720c */ /* 0x080fe20003f86270 */
[C---:B------:R-:W-:Y:S01]  /*4780*/  VIADD R12, R17.reuse, 0x18 ;  /* 0x00000018110c7836 */ /* 0x040fe20000000000 */
[----:B------:R-:W-:Y:S01]  /*4790*/  FSEL R24, R24, -INF , !P3 ;  /* 0xff80000018187808 */ /* 0x000fe20005800000 */
[C---:B------:R-:W-:Y:S01]  /*47a0*/  VIADD R27, R17.reuse, 0x21 ;  /* 0x00000021111b7836 */ /* 0x040fe20000000000 */
[CC--:B------:R-:W-:Y:S01]  /*47b0*/  ISETP.GE.AND P2, PT, R28.reuse, R163.reuse, PT ;  /* 0x000000a31c00720c */ /* 0x0c0fe20003f46270 */
[----:B------:R-:W-:Y:S01]  /*47c0*/  VIADD R0, R17, 0x20 ;  /* 0x0000002011007836 */ /* 0x000fe20000000000 */
[-C--:B------:R-:W-:Y:S01]  /*47d0*/  ISETP.GE.AND P3, PT, R15, R162.reuse, PT ;  /* 0x000000a20f00720c */ /* 0x080fe20003f66270 */
[----:B------:R-:W-:Y:S01]  /*47e0*/  VIADD R25, R17, 0x29 ;  /* 0x0000002911197836 */ /* 0x000fe20000000000 */
[----:B------:R-:W-:Y:S01]  /*47f0*/  FSEL R20, R57, -INF , P4 ;  /* 0xff80000039147808 */ /* 0x000fe20002000000 */
[----:B------:R-:W-:Y:S01]  /*4800*/  VIADD R8, R17, 0x28 ;  /* 0x0000002811087836 */ /* 0x000fe20000000000 */
[-C--:B------:R-:W-:Y:S01]  /*4810*/  ISETP.GE.AND P4, PT, R29, R163.reuse, PT ;  /* 0x000000a31d00720c */ /* 0x080fe20003f86270 */
[----:B------:R-:W-:Y:S01]  /*4820*/  VIADD R23, R17, 0x30 ;  /* 0x0000003011177836 */ /* 0x000fe20000000000 */
[----:B------:R-:W-:Y:S01]  /*4830*/  FSEL R13, R13, -INF , !P6 ;  /* 0xff8000000d0d7808 */ /* 0x000fe20007000000 */
[C---:B------:R-:W-:Y:S01]  /*4840*/  VIADD R21, R17.reuse, 0x31 ;  /* 0x0000003111157836 */ /* 0x040fe20000000000 */
[----:B------:R-:W-:Y:S01]  /*4850*/  ISETP.GE.AND P6, PT, R28, R162, PT ;  /* 0x000000a21c00720c */ /* 0x000fe20003fc6270 */
[----:B------:R-:W-:Y:S01]  /*4860*/  VIADD R19, R17, 0x38 ;  /* 0x0000003811137836 */ /* 0x000fe20000000000 */
[----:B------:R-:W-:Y:S01]  /*4870*/  FSEL R22, R56, -INF , P2 ;  /* 0xff80000038167808 */ /* 0x000fe20001000000 */
[----:B------:R-:W-:Y:S01]  /*4880*/  IMAD.IADD R128, R5, 0x1, R129 ;  /* 0x0000000105807824 */ /* 0x000fe200078e0281 */
[----:B------:R-:W-:Y:S01]  /*4890*/  FSEL R20, R20, -INF , !P3 ;  /* 0xff80000014147808 */ /* 0x000fe20005800000 */
[----:B------:R-:W-:Y:S01]  /*48a0*/  LDSM.16.MT88.4 R76, [R129+0x8000] ;  /* 0x00800000814c783b */ /* 0x000fe20000004200 */
[----:B------:R-:W-:-:S02]  /*48b0*/  ISETP.GE.AND P2, PT, R26, R163, PT ;  /* 0x000000a31a00720c */ /* 0x000fc40003f46270 */
[-C--:B------:R-:W-:Y:S01]  /*48c0*/  ISETP.GE.AND P3, PT, R29, R162.reuse, PT ;  /* 0x000000a21d00720c */ /* 0x080fe20003f66270 */
[----:B------:R-:W-:Y:S01]  /*48d0*/  LDSM.16.MT88.4 R68, [R128+0x8000] ;  /* 0x008000008044783b */ /* 0x000fe20000004200 */
[----:B------:R-:W-:Y:S02]  /*48e0*/  FSEL R18, R53, -INF , P4 ;  /* 0xff80000035127808 */ /* 0x000fe40002000000 */
[----:B------:R-:W-:Y:S02]  /*48f0*/  ISETP.GE.AND P4, PT, R6, R163, PT ;  /* 0x000000a30600720c */ /* 0x000fe40003f86270 */
[----:B------:R-:W-:Y:S02]  /*4900*/  FSEL R22, R22, -INF , !P6 ;  /* 0xff80000016167808 */ /* 0x000fe40007000000 */
[----:B------:R-:W-:Y:S02]  /*4910*/  ISETP.GE.AND P6, PT, R26, R162, PT ;  /* 0x000000a21a00720c */ /* 0x000fe40003fc6270 */
[----:B------:R-:W-:-:S02]  /*4920*/  FSEL R16, R52, -INF , P2 ;  /* 0xff80000034107808 */ /* 0x000fc40001000000 */
[----:B------:R-:W-:Y:S02]  /*4930*/  FSEL R18, R18, -INF , !P3 ;  /* 0xff80000012127808 */ /* 0x000fe40005800000 */
[-C--:B------:R-:W-:Y:S02]  /*4940*/  ISETP.GE.AND P2, PT, R12, R163.reuse, PT ;  /* 0x000000a30c00720c */ /* 0x080fe40003f46270 */
        /* <DEDUP_REMOVED lines=12> */
[C---:B------:R-:W-:Y:S02]  /*4a10*/  ISETP.GE.AND P1, PT, R17.reuse, R161, PT ;  /* 0x000000a11100720c */ /* 0x040fe40003f26270 */
[C---:B------:R-:W-:Y:S01]  /*4a20*/  ISETP.GE.AND P5, PT, R17.reuse, R160, PT ;  /* 0x000000a01100720c */ /* 0x040fe20003fa6270 */
[----:B------:R-:W-:Y:S01]  /*4a30*/  VIADD R17, R17, 0x39 ;  /* 0x0000003911117836 */ /* 0x000fe20000000000 */
[----:B------:R-:W-:Y:S02]  /*4a40*/  ISETP.GE.AND P6, PT, R0, R162, PT ;  /* 0x000000a20000720c */ /* 0x000fe40003fc6270 */
[----:B------:R-:W-:-:S02]  /*4a50*/  FSEL R44, R44, -INF , P2 ;  /* 0xff8000002c2c7808 */ /* 0x000fc40001000000 */
[----:B------:R-:W-:Y:S02]  /*4a60*/  FSEL R172, R45, -INF , !P3 ;  /* 0xff8000002dac7808 */ /* 0x000fe40005800000 */
[----:B------:R-:W-:Y:S02]  /*4a70*/  ISETP.GE.AND P2, PT, R8, R163, PT ;  /* 0x000000a30800720c */ /* 0x000fe40003f46270 */
[-C--:B------:R-:W-:Y:S02]  /*4a80*/  ISETP.GE.AND P3, PT, R25, R162.reuse, PT ;  /* 0x000000a21900720c */ /* 0x080fe40003f66270 */
[----:B------:R-:W-:Y:S02]  /*4a90*/  FSEL R41, R41, -INF , P4 ;  /* 0xff80000029297808 */ /* 0x000fe40002000000 */
[----:B------:R-:W-:Y:S02]  /*4aa0*/  FSEL R166, R44, -INF , !P6 ;  /* 0xff8000002ca67808 */ /* 0x000fe40007000000 */
[----:B------:R-:W-:-:S02]  /*4ab0*/  ISETP.GE.AND P6, PT, R8, R162, PT ;  /* 0x000000a20800720c */ /* 0x000fc40003fc6270 */
[----:B------:R-:W-:Y:S02]  /*4ac0*/  FSEL R40, R40, -INF , P2 ;  /* 0xff80000028287808 */ /* 0x000fe40001000000 */
[----:B------:R-:W-:Y:S02]  /*4ad0*/  FSEL R124, R41, -INF , !P3 ;  /* 0xff800000297c7808 */ /* 0x000fe40005800000 */
[-C--:B------:R-:W-:Y:S02]  /*4ae0*/  ISETP.GE.AND P3, PT, R17, R163.reuse, PT ;  /* 0x000000a31100720c */ /* 0x080fe40003f66270 */
[-C--:B------:R-:W-:Y:S02]  /*4af0*/  ISETP.GE.AND P4, PT, R21, R163.reuse, PT ;  /* 0x000000a31500720c */ /* 0x080fe40003f86270 */
[----:B------:R-:W-:Y:S02]  /*4b00*/  FSEL R126, R40, -INF , !P6 ;  /* 0xff800000287e7808 */ /* 0x000fe40007000000 */
[----:B------:R-:W-:-:S02]  /*4b10*/  ISETP.GE.AND P6, PT, R19, R163, PT ;  /* 0x000000a31300720c */ /* 0x000fc40003fc6270 */
[----:B------:R-:W-:Y:S02]  /*4b20*/  FSEL R85, R85, -INF , P3 ;  /* 0xff80000055557808 */ /* 0x000fe40001800000 */
[----:B------:R-:W-:Y:S02]  /*4b30*/  ISETP.GE.AND P2, PT, R23, R163, PT ;  /* 0x000000a31700720c */ /* 0x000fe40003f46270 */
[----:B------:R-:W-:Y:S02]  /*4b40*/  FSEL R37, R37, -INF , P4 ;  /* 0xff80000025257808 */ /* 0x000fe40002000000 */
[----:B------:R-:W-:Y:S02]  /*4b50*/  ISETP.GE.AND P3, PT, R21, R162, PT ;  /* 0x000000a21500720c */ /* 0x000fe40003f66270 */
[----:B------:R-:W-:Y:S02]  /*4b60*/  FSEL R62, R62, -INF , P1 ;  /* 0xff8000003e3e7808 */ /* 0x000fe40000800000 */
[----:B------:R-:W-:-:S02]  /*4b70*/  FSEL R84, R84, -INF , P6 ;  /* 0xff80000054547808 */ /* 0x000fc40003000000 */
[----:B------:R-:W-:Y:S02]  /*4b80*/  FSEL R36, R36, -INF , P2 ;  /* 0xff80000024247808 */ /* 0x000fe40001000000 */
[----:B------:R-:W-:Y:S02]  /*4b90*/  ISETP.GE.AND P6, PT, R23, R162, PT ;  /* 0x000000a21700720c */ /* 0x000fe40003fc6270 */
[----:B------:R-:W-:Y:S02]  /*4ba0*/  FSEL R117, R37, -INF , !P3 ;  /* 0xff80000025757808 */ /* 0x000fe40005800000 */
[CC--:B------:R-:W-:Y:S02]  /*4bb0*/  ISETP.GE.AND P1, PT, R28.reuse, R161.reuse, PT ;  /* 0x000000a11c00720c */ /* 0x0c0fe40003f26270 */
[----:B------:R-:W-:Y:S02]  /*4bc0*/  ISETP.GE.AND P3, PT, R28, R160, PT ;  /* 0x000000a01c00720c */ /* 0x000fe40003f66270 */
[----:B------:R-:W-:-:S02]  /*4bd0*/  ISETP.GE.AND P2, PT, R30, R161, PT ;  /* 0x000000a11e00720c */ /* 0x000fc40003f46270 */
[----:B------:R-:W-:Y:S02]  /*4be0*/  FSEL R28, R62, -INF , !P5 ;  /* 0xff8000003e1c7808 */ /* 0x000fe40006800000 */
[-C--:B------:R-:W-:Y:S02]  /*4bf0*/  ISETP.GE.AND P5, PT, R17, R162.reuse, PT ;  /* 0x000000a21100720c */ /* 0x080fe40003fa6270 */
[----:B------:R-:W-:Y:S02]  /*4c00*/  FSEL R119, R36, -INF , !P6 ;  /* 0xff80000024777808 */ /* 0x000fe40007000000 */
[----:B------:R-:W-:Y:S02]  /*4c10*/  ISETP.GE.AND P6, PT, R19, R162, PT ;  /* 0x000000a21300720c */ /* 0x000fe40003fc6270 */
[----:B------:R-:W-:Y:S02]  /*4c20*/  FSEL R63, R63, -INF , P2 ;  /* 0xff8000003f3f7808 */ /* 0x000fe40001000000 */
[----:B------:R-:W-:-:S02]  /*4c30*/  ISETP.GE.AND P4, PT, R30, R160, PT ;  /* 0x000000a01e00720c */ /* 0x000fc40003f86270 */
[-C--:B------:R-:W-:Y:S02]  /*4c40*/  ISETP.GE.AND P2, PT, R15, R161.reuse, PT ;  /* 0x000000a10f00720c */ /* 0x080fe40003f46270 */
[----:B------:R-:W-:Y:S02]  /*4c50*/  FSEL R125, R85, -INF , !P5 ;  /* 0xff800000557d7808 */ /* 0x000fe40006800000 */
[----:B------:R-:W-:Y:S02]  /*4c60*/  ISETP.GE.AND P5, PT, R26, R161, PT ;  /* 0x000000a11a00720c */ /* 0x000fe40003fa6270 */
[----:B------:R-:W-:Y:S02]  /*4c70*/  FSEL R116, R84, -INF , !P6 ;  /* 0xff80000054747808 */ /* 0x000fe40007000000 */
[----:B------:R-:W-:Y:S02]  /*4c80*/  FSEL R58, R58, -INF , P1 ;  /* 0xff8000003a3a7808 */ /* 0x000fe40000800000 */
[----:B------:R-:W-:-:S02]  /*4c90*/  ISETP.GE.AND P6, PT, R15, R160, PT ;  /* 0x000000a00f00720c */ /* 0x000fc40003fc6270 */
[-C--:B------:R-:W-:Y:S02]  /*4ca0*/  ISETP.GE.AND P1, PT, R29, R161.reuse, PT ;  /* 0x000000a11d00720c */ /* 0x080fe40003f26270 */
[----:B------:R-:W-:Y:S02]  /*4cb0*/  FSEL R15, R63, -INF , !P4 ;  /* 0xff8000003f0f7808 */ /* 0x000fe40006000000 */
[----:B------:R-:W-:Y:S02]  /*4cc0*/  FSEL R30, R59, -INF , P2 ;  /* 0xff8000003b1e7808 */ /* 0x000fe40001000000 */
[----:B------:R-:W-:Y:S02]  /*4cd0*/  ISETP.GE.AND P4, PT, R26, R160, PT ;  /* 0x000000a01a00720c */ /* 0x000fe40003f86270 */
[----:B------:R-:W-:Y:S02]  /*4ce0*/  ISETP.GE.AND P2, PT, R12, R161, PT ;  /* 0x000000a10c00720c */ /* 0x000fe40003f46270 */
[----:B------:R-:W-:-:S02]  /*4cf0*/  FSEL R54, R54, -INF , P5 ;  /* 0xff80000036367808 */ /* 0x000fc40002800000 */
[----:B------:R-:W-:Y:S02]  /*4d00*/  FSEL R26, R58, -INF , !P3 ;  /* 0xff8000003a1a7808 */ /* 0x000fe40005800000 */
[-C--:B------:R-:W-:Y:S01]  /*4d10*/  ISETP.GE.AND P3, PT, R29, R160.reuse, PT ;  /* 0x000000a01d00720c */ /* 0x080fe20003f66270 */
[----:B------:R-:W-:Y:S01]  /*4d20*/  LDSM.16.MT88.4 R56, [R129+0xa000] ;  /* 0x00a000008138783b */ /* 0x000fe20000004200 */
[----:B------:R-:W-:Y:S02]  /*4d30*/  FSEL R55, R55, -INF , P1 ;  /* 0xff80000037377808 */ /* 0x000fe40000800000 */
[----:B------:R-:W-:Y:S02]  /*4d40*/  ISETP.GE.AND P5, PT, R12, R160, PT ;  /* 0x000000a00c00720c */ /* 0x000fe40003fa6270 */
[----:B------:R-:W-:Y:S02]  /*4d50*/  FSEL R30, R30, -INF , !P6 ;  /* 0xff8000001e1e7808 */ /* 0x000fe40007000000 */
[----:B------:R-:W-:-:S02]  /*4d60*/  FSEL R12, R54, -INF , !P4 ;  /* 0xff800000360c7808 */ /* 0x000fc40006000000 */
[----:B------:R-:W-:Y:S02]  /*4d70*/  FSEL R50, R50, -INF , P2 ;  /* 0xff80000032327808 */ /* 0x000fe40001000000 */
[CC--:B------:R-:W-:Y:S02]  /*4d80*/  ISETP.GE.AND P1, PT, R6.reuse, R161.reuse, PT ;  /* 0x000000a10600720c */ /* 0x0c0fe40003f26270 */
[----:B------:R-:W-:Y:S02]  /*4d90*/  ISETP.GE.AND P6, PT, R6, R160, PT ;  /* 0x000000a00600720c */ /* 0x000fe40003fc6270 */
[-C--:B------:R-:W-:Y:S02]  /*4da0*/  ISETP.GE.AND P4, PT, R0, R161.reuse, PT ;  /* 0x000000a10000720c */ /* 0x080fe40003f86270 */
[----:B------:R-:W-:Y:S02]  /*4db0*/  ISETP.GE.AND P2, PT, R27, R161, PT ;  /* 0x000000a11b00720c */ /* 0x000fe40003f46270 */
[----:B------:R-:W-:-:S02]  /*4dc0*/  FSEL R6, R55, -INF , !P3 ;  /* 0xff80000037067808 */ /* 0x000fc40005800000 */
[-C--:B------:R-:W-:Y:S02]  /*4dd0*/  ISETP.GE.AND P3, PT, R0, R160.reuse, PT ;  /* 0x000000a00000720c */ /* 0x080fe40003f66270 */
[----:B------:R-:W-:Y:S02]  /*4de0*/  FSEL R0, R50, -INF , !P5 ;  /* 0xff80000032007808 */ /* 0x000fe40006800000 */
[----:B------:R-:W-:Y:S02]  /*4df0*/  ISETP.GE.AND P5, PT, R27, R160, PT ;  /* 0x000000a01b00720c */ /* 0x000fe40003fa6270 */
[----:B------:R-:W-:Y:S02]  /*4e00*/  FSEL R51, R51, -INF , P1 ;  /* 0xff80000033337808 */ /* 0x000fe40000800000 */
[----:B------:R-:W-:Y:S02]  /*4e10*/  FSEL R46, R46, -INF , P4 ;  /* 0xff8000002e2e7808 */ /* 0x000fe40002000000 */
[----:B------:R-:W-:-:S02]  /*4e20*/  FSEL R47, R47, -INF , P2 ;  /* 0xff8000002f2f7808 */ /* 0x000fc40001000000 */
[-C--:B------:R-:W-:Y:S02]  /*4e30*/  ISETP.GE.AND P1, PT, R8, R161.reuse, PT ;  /* 0x000000a10800720c */ /* 0x080fe40003f26270 */
[----:B------:R-:W-:Y:S02]  /*4e40*/  FSEL R170, R46, -INF , !P3 ;  /* 0xff8000002eaa7808 */ /* 0x000fe40005800000 */
[----:B------:R-:W-:Y:S02]  /*4e50*/  FSEL R168, R47, -INF , !P5 ;  /* 0xff8000002fa87808 */ /* 0x000fe40006800000 */
[----:B------:R-:W-:Y:S02]  /*4e60*/  ISETP.GE.AND P4, PT, R8, R160, PT ;  /* 0x000000a00800720c */ /* 0x000fe40003f86270 */
[----:B------:R-:W-:Y:S02]  /*4e70*/  ISETP.GE.AND P3, PT, R23, R161, PT ;  /* 0x000000a11700720c */ /* 0x000fe40003f66270 */
[----:B------:R-:W-:-:S02]  /*4e80*/  FSEL R42, R42, -INF , P1 ;  /* 0xff8000002a2a7808 */ /* 0x000fc40000800000 */
[----:B------:R-:W-:Y:S02]  /*4e90*/  ISETP.GE.AND P5, PT, R23, R160, PT ;  /* 0x000000a01700720c */ /* 0x000fe40003fa6270 */
[----:B------:R-:W-:Y:S02]  /*4ea0*/  FMNMX3.FTZ R23, R13, R24, R22, !PT ;  /* 0x000000180d177276 */ /* 0x000fe40007810016 */
[----:B------:R-:W-:Y:S02]  /*4eb0*/  FSEL R164, R42, -INF , !P4 ;  /* 0xff8000002aa47808 */ /* 0x000fe40006000000 */
[C---:B------:R-:W-:Y:S02]  /*4ec0*/  ISETP.GE.AND P1, PT, R21.reuse, R161, PT ;  /* 0x000000a11500720c */ /* 0x040fe40003f26270 */
[----:B------:R-:W-:Y:S02]  /*4ed0*/  ISETP.GE.AND P4, PT, R21, R160, PT ;  /* 0x000000a01500720c */ /* 0x000fe40003f86270 */
[----:B------:R-:W-:-:S02]  /*4ee0*/  FMNMX3.FTZ R23, R23, R20, R16, !PT ;  /* 0x0000001417177276 */ /* 0x000fc40007810010 */
[----:B------:R-:W-:Y:S02]  /*4ef0*/  FMNMX3.FTZ R21, R28, R15, R26, !PT ;  /* 0x0000000f1c157276 */ /* 0x000fe4000781001a */
[----:B------:R-:W-:Y:S02]  /*4f00*/  FMNMX3.FTZ R23, R23, R18, R14, !PT ;  /* 0x0000001217177276 */ /* 0x000fe4000781000e */
[----:B------:R-:W-:Y:S02]  /*4f10*/  FMNMX3.FTZ R21, R21, R30, R12, !PT ;  /* 0x0000001e15157276 */ /* 0x000fe4000781000c */
[----:B------:R-:W-:Y:S02]  /*4f20*/  ISETP.GE.AND P2, PT, R25, R161, PT ;  /* 0x000000a11900720c */ /* 0x000fe40003f46270 */
[----:B------:R-:W-:Y:S02]  /*4f30*/  FMNMX3.FTZ R23, R23, R10, R166, !PT ;  /* 0x0000000a17177276 */ /* 0x000fe400078100a6 */
[----:B------:R-:W-:-:S02]  /*4f40*/  FSEL R8, R51, -INF , !P6 ;  /* 0xff80000033087808 */ /* 0x000fc40007000000 */
[----:B------:R-:W-:Y:S01]  /*4f50*/  FMNMX3.FTZ R21, R21, R6, R0, !PT ;  /* 0x0000000615157276 */ /* 0x000fe20007810000 */
[----:B------:R-:W-:Y:S01]  /*4f60*/  LDSM.16.MT88.4 R48, [R130+0xa000] ;  /* 0x00a000008230783b */ /* 0x000fe20000004200 */
[----:B------:R-:W-:Y:S02]  /*4f70*/  FSEL R43, R43, -INF , P2 ;  /* 0xff8000002b2b7808 */ /* 0x000fe40001000000 */
[----:B------:R-:W-:Y:S02]  /*4f80*/  FMNMX3.FTZ R23, R23, R172, R126, !PT ;  /* 0x000000ac17177276 */ /* 0x000fe4000781007e */
[----:B------:R-:W-:Y:S02]  /*4f90*/  ISETP.GE.AND P6, PT, R25, R160, PT ;  /* 0x000000a01900720c */ /* 0x000fe40003fc6270 */
[----:B------:R-:W-:Y:S02]  /*4fa0*/  ISETP.GE.AND P2, PT, R19, R161, PT ;  /* 0x000000a11300720c */ /* 0x000fe40003f46270 */
[----:B------:R-:W-:-:S02]  /*4fb0*/  FSEL R38, R38, -INF , P3 ;  /* 0xff80000026267808 */ /* 0x000fc40001800000 */
[----:B------:R-:W-:Y:S02]  /*4fc0*/  FMNMX3.FTZ R21, R21, R8, R170, !PT ;  /* 0x0000000815157276 */ /* 0x000fe400078100aa */
[----:B------:R-:W-:Y:S02]  /*4fd0*/  FSEL R39, R39, -INF , P1 ;  /* 0xff80000027277808 */ /* 0x000fe40000800000 */
[----:B------:R-:W-:Y:S02]  /*4fe0*/  FMNMX3.FTZ R23, R23, R124, R119, !PT ;  /* 0x0000007c17177276 */ /* 0x000fe40007810077 */
[----:B------:R-:W-:Y:S02]  /*4ff0*/  ISETP.GE.AND P3, PT, R19, R160, PT ;  /* 0x000000a01300720c */ /* 0x000fe40003f66270 */
[----:B------:R-:W-:Y:S02]  /*5000*/  ISETP.GE.AND P1, PT, R17, R161, PT ;  /* 0x000000a11100720c */ /* 0x000fe40003f26270 */
[----:B------:R-:W-:-:S02]  /*5010*/  FSEL R86, R86, -INF , P2 ;  /* 0xff80000056567808 */ /* 0x000fc40001000000 */
[----:B------:R-:W-:Y:S02]  /*5020*/  FSEL R174, R43, -INF , !P6 ;  /* 0xff8000002bae7808 */ /* 0x000fe40007000000 */
[----:B------:R-:W-:Y:S01]  /*5030*/  FSEL R167, R38, -INF , !P5 ;  /* 0xff80000026a77808 */ /* 0x000fe20006800000 */
[----:B------:R-:W-:Y:S01]  /*5040*/  LDSM.16.MT88.4 R40, [R134+0xa000] ;  /* 0x00a000008628783b */ /* 0x000fe20000004200 */
        /* <DEDUP_REMOVED lines=11> */
[----:B------:R-:W-:Y:S01]  /*5100*/  FMNMX.FTZ R36, R127, R36, !PT ;  /* 0x000000247f247209 */ /* 0x000fe20007810000 */
[----:B------:R-:W-:Y:S04]  /*5110*/  LDSM.16.MT88.4 R84, [R130+0x8000] ;  /* 0x008000008254783b */ /* 0x000fe80000004200 */
[----:B------:R-:W3:Y:S01]  /*5120*/  SHFL.BFLY PT, R17, R36, 0x2, 0x1f ;  /* 0x0c401f0024117f89 */ /* 0x000ee200000e0000 */
[----:B-1----:R-:W-:-:S05]  /*5130*/  FMNMX.FTZ R34, R19, R34, !PT ;  /* 0x0000002213227209 */ /* 0x002fca0007810000 */
[----:B------:R-:W1:Y:S01]  /*5140*/  SHFL.BFLY PT, R101, R34, 0x1, 0x1f ;  /* 0x0c201f0022657f89 */ /* 0x000e6200000e0000 */
[----:B---3--:R-:W-:-:S05]  /*5150*/  FMNMX.FTZ R17, R36, R17, !PT ;  /* 0x0000001124117209 */ /* 0x008fca0007810000 */
[----:B------:R-:W3:Y:S01]  /*5160*/  SHFL.BFLY PT, R100, R17, 0x1, 0x1f ;  /* 0x0c201f0011647f89 */ /* 0x000ee200000e0000 */
[----:B-1----:R-:W-:-:S04]  /*5170*/  FMNMX.FTZ R101, R34, R101, !PT ;  /* 0x0000006522657209 */ /* 0x002fc80007810000 */
[----:B------:R-:W-:Y:S01]  /*5180*/  FSETP.NEU.FTZ.AND P1, PT, R101, -INF , PT ;  /* 0xff8000006500780b */ /* 0x000fe20003f3d000 */
[----:B--2---:R-:W-:Y:S01]  /*5190*/  FMUL.FTZ R171, R114, R101 ;  /* 0x0000006572ab7220 */ /* 0x004fe20000410000 */
[----:B---3--:R-:W-:-:S04]  /*51a0*/  FMNMX.FTZ R100, R17, R100, !PT ;  /* 0x0000006411647209 */ /* 0x008fc80007810000 */
[----:B------:R-:W-:Y:S02]  /*51b0*/  FSEL R171, R171, RZ, P1 ;  /* 0x000000ffabab7208 */ /* 0x000fe40000800000 */
[----:B------:R-:W-:Y:S01]  /*51c0*/  FSETP.NEU.FTZ.AND P1, PT, R100, -INF , PT ;  /* 0xff8000006400780b */ /* 0x000fe20003f3d000 */
[----:B------:R-:W-:Y:S02]  /*51d0*/  FMUL.FTZ R169, R114, R100 ;  /* 0x0000006472a97220 */ /* 0x000fe40000410000 */
[-CC-:B------:R-:W-:Y:S01]  /*51e0*/  FFMA.FTZ R115, R13, R114.reuse, -R171.reuse ;  /* 0x000000720d737223 */ /* 0x180fe200000108ab */
[-CC-:B------:R-:W-:Y:S01]  /*51f0*/  FFMA.FTZ R112, R24, R114.reuse, -R171.reuse ;  /* 0x0000007218707223 */ /* 0x180fe200000108ab */
[-CC-:B------:R-:W-:Y:S01]  /*5200*/  FFMA.FTZ R111, R22, R114.reuse, -R171.reuse ;  /* 0x00000072166f7223 */ /* 0x180fe200000108ab */
[----:B------:R-:W-:Y:S01]  /*5210*/  FSEL R169, R169, RZ, P1 ;  /* 0x000000ffa9a97208 */ /* 0x000fe20000800000 */
[-CC-:B------:R-:W-:Y:S01]  /*5220*/  FFMA.FTZ R108, R20, R114.reuse, -R171.reuse ;  /* 0x00000072146c7223 */ /* 0x180fe200000108ab */
[-CC-:B------:R-:W-:Y:S01]  /*5230*/  FFMA.FTZ R35, R14, R114.reuse, -R171.reuse ;  /* 0x000000720e237223 */ /* 0x180fe200000108ab */
[----:B------:R-:W-:Y:S01]  /*5240*/  MUFU.EX2 R115, R115 ;  /* 0x0000007300737308 */ /* 0x000fe20000000800 */
[-C--:B------:R-:W-:Y:S01]  /*5250*/  FFMA.FTZ R102, R16, R114.reuse, -R171 ;  /* 0x0000007210667223 */ /* 0x080fe200000108ab */
[-CC-:B------:R-:W-:Y:S01]  /*5260*/  FFMA.FTZ R113, R28, R114.reuse, -R169.reuse ;  /* 0x000000721c717223 */ /* 0x180fe200000108a9 */
[-CC-:B------:R-:W-:Y:S01]  /*5270*/  FFMA.FTZ R110, R15, R114.reuse, -R169.reuse ;  /* 0x000000720f6e7223 */ /* 0x180fe200000108a9 */
[-CC-:B------:R-:W-:Y:S01]  /*5280*/  FFMA.FTZ R109, R26, R114.reuse, -R169.reuse ;  /* 0x000000721a6d7223 */ /* 0x180fe200000108a9 */
[-CC-:B------:R-:W-:Y:S01]  /*5290*/  FFMA.FTZ R106, R30, R114.reuse, -R169.reuse ;  /* 0x000000721e6a7223 */ /* 0x180fe200000108a9 */
[----:B------:R-:W1:Y:S01]  /*52a0*/  MUFU.EX2 R112, R112 ;  /* 0x0000007000707308 */ /* 0x000e620000000800 */
[-CC-:B------:R-:W-:Y:S01]  /*52b0*/  FFMA.FTZ R105, R12, R114.reuse, -R169.reuse ;  /* 0x000000720c697223 */ /* 0x180fe200000108a9 */
[-C--:B------:R-:W-:Y:S01]  /*52c0*/  FFMA.FTZ R33, R0, R114.reuse, -R169 ;  /* 0x0000007200217223 */ /* 0x080fe200000108a9 */
[----:B------:R-:W2:Y:S01]  /*52d0*/  LDSM.16.MT88.4 R12, [R128+0x8800] ;  /* 0x00880000800c783b */ /* 0x000ea20000004200 */
[----:B------:R-:W-:Y:S01]  /*52e0*/  MUFU.EX2 R111, R111 ;  /* 0x0000006f006f7308 */ /* 0x000fe20000000800 */
[-CC-:B------:R-:W-:Y:S01]  /*52f0*/  FFMA.FTZ R107, R18, R114.reuse, -R171.reuse ;  /* 0x00000072126b7223 */ /* 0x180fe200000108ab */
[-C--:B------:R-:W-:Y:S01]  /*5300*/  FFMA.FTZ R34, R10, R114.reuse, -R171 ;  /* 0x000000720a227223 */ /* 0x080fe200000108ab */
[-CC-:B------:R-:W-:Y:S01]  /*5310*/  FFMA.FTZ R104, R6, R114.reuse, -R169.reuse ;  /* 0x0000007206687223 */ /* 0x180fe200000108a9 */
[----:B------:R-:W3:Y:S01]  /*5320*/  MUFU.EX2 R108, R108 ;  /* 0x0000006c006c7308 */ /* 0x000ee20000000800 */
[-C--:B------:R-:W-:Y:S01]  /*5330*/  FFMA.FTZ R0, R8, R114.reuse, -R169 ;  /* 0x0000007208007223 */ /* 0x080fe200000108a9 */
[----:B------:R-:W4:Y:S01]  /*5340*/  LDSM.16.MT88.4 R16, [R129+0x8800] ;  /* 0x008800008110783b */ /* 0x000f220000004200 */
[-C--:B------:R-:W-:Y:S01]  /*5350*/  FFMA.FTZ R125, R125, R114.reuse, -R171 ;  /* 0x000000727d7d7223 */ /* 0x080fe200000108ab */
[----:B------:R-:W-:Y:S01]  /*5360*/  MUFU.EX2 R113, R113 ;  /* 0x0000007100717308 */ /* 0x000fe20000000800 */
[----:B------:R-:W-:Y:S01]  /*5370*/  FFMA.FTZ R165, R165, R114, -R169 ;  /* 0x00000072a5a57223 */ /* 0x000fe200000108a9 */
[----:B-1----:R-:W-:Y:S01]  /*5380*/  F2FP.F16.F32.PACK_AB R64, R112, R115 ;  /* 0x000000737040723e */ /* 0x002fe200000000ff */
[----:B------:R-:W1:Y:S01]  /*5390*/  LDSM.16.MT88.4 R8, [R134+0xa800] ;  /* 0x00a800008608783b */ /* 0x000e620000004200 */
[----:B------:R-:W5:Y:S01]  /*53a0*/  MUFU.EX2 R110, R110 ;  /* 0x0000006e006e7308 */ /* 0x000f620000000800 */
[----:B------:R-:W-:Y:S01]  /*53b0*/  FADD.FTZ R112, R115, R112 ;  /* 0x0000007073707221 */ /* 0x000fe20000010000 */
[----:B------:R-:W-:Y:S01]  /*53c0*/  ISETP.GT.AND P1, PT, R32, R145, PT ;  /* 0x000000912000720c */ /* 0x000fe20003f24270 */
[----:B------:R-:W-:Y:S01]  /*53d0*/  LDSM.16.MT88.4 R20, [R128+0xa000] ;  /* 0x00a000008014783b */ /* 0x000fe20000004200 */
[----:B------:R-:W-:Y:S01]  /*53e0*/  MUFU.EX2 R109, R109 ;  /* 0x0000006d006d7308 */ /* 0x000fe20000000800 */
[----:B---3--:R-:W-:-:S02]  /*53f0*/  F2FP.F16.F32.PACK_AB R66, R108, R111 ;  /* 0x0000006f6c42723e */ /* 0x008fc400000000ff */
[----:B------:R-:W-:Y:S01]  /*5400*/  LDSM.16.MT88.4 R28, [R134+0x8800] ;  /* 0x00880000861c783b */ /* 0x000fe20000004200 */
[----:B------:R-:W3:Y:S03]  /*5410*/  MUFU.EX2 R106, R106 ;  /* 0x0000006a006a7308 */ /* 0x000ee60000000800 */
[----:B------:R-:W-:Y:S01]  /*5420*/  LDSM.16.MT88.4 R24, [R130+0x8800] ;  /* 0x008800008218783b */ /* 0x000fe20000004200 */
[----:B------:R-:W-:Y:S01]  /*5430*/  MUFU.EX2 R102, R102 ;  /* 0x0000006600667308 */ /* 0x000fe20000000800 */
[----:B-----5:R-:W-:Y:S01]  /*5440*/  F2FP.F16.F32.PACK_AB R65, R110, R113 ;  /* 0x000000716e41723e */ /* 0x020fe200000000ff */
[----:B------:R-:W-:Y:S02]  /*5450*/  FADD.FTZ R110, R113, R110 ;  /* 0x0000006e716e7221 */ /* 0x000fe40000010000 */
[----:B------:R-:W5:Y:S04]  /*5460*/  MUFU.EX2 R107, R107 ;  /* 0x0000006b006b7308 */ /* 0x000f680000000800 */
[----:B------:R-:W-:Y:S01]  /*5470*/  MUFU.EX2 R35, R35 ;  /* 0x0000002300237308 */ /* 0x000fe20000000800 */
[----:B---3--:R-:W-:Y:S01]  /*5480*/  F2FP.F16.F32.PACK_AB R67, R106, R109 ;  /* 0x0000006d6a43723e */ /* 0x008fe200000000ff */
[----:B------:R-:W-:-:S02]  /*5490*/  FADD.FTZ R109, R109, R110 ;  /* 0x0000006e6d6d7221 */ /* 0x000fc40000010000 */
[----:B------:R-:W3:Y:S02]  /*54a0*/  MUFU.EX2 R34, R34 ;  /* 0x0000002200227308 */ /* 0x000ee40000000800 */
[----:B------:R-:W-:Y:S02]  /*54b0*/  FADD.FTZ R106, R106, R109 ;  /* 0x0000006d6a6a7221 */ /* 0x000fe40000010000 */
[----:B------:R-:W-:Y:S01]  /*54c0*/  MUFU.EX2 R105, R105 ;  /* 0x0000006900697308 */ /* 0x000fe20000000800 */
[C---:B------:R-:W-:Y:S01]  /*54d0*/  HMMA.16816.F32 R72, R64.reuse, R68, RZ ;  /* 0x000000444048723c */ /* 0x040fe200000018ff */
[----:B-----5:R-:W-:Y:S02]  /*54e0*/  F2FP.F16.F32.PACK_AB R4, R107, R102 ;  /* 0x000000666b04723e */ /* 0x020fe400000000ff */
[----:B------:R-:W5:Y:S04]  /*54f0*/  MUFU.EX2 R104, R104 ;  /* 0x0000006800687308 */ /* 0x000f680000000800 */
[----:B------:R-:W-:Y:S01]  /*5500*/  MUFU.EX2 R33, R33 ;  /* 0x0000002100217308 */ /* 0x000fe20000000800 */
[----:B------:R-:W-:Y:S01]  /*5510*/  HMMA.16816.F32 R68, R64, R70, RZ ;  /* 0x000000464044723c */ /* 0x000fe200000018ff */
[----:B---3--:R-:W-:-:S02]  /*5520*/  F2FP.F16.F32.PACK_AB R6, R34, R35 ;  /* 0x000000232206723e */ /* 0x008fc400000000ff */
[----:B------:R-:W3:Y:S05]  /*5530*/  MUFU.EX2 R0, R0 ;  /* 0x0000000000007308 */ /* 0x000eea0000000800 */
[----:B------:R-:W-:Y:S01]  /*5540*/  HMMA.16816.F32 R80, R64, R76, RZ ;  /* 0x0000004c4050723c */ /* 0x000fe200000018ff */
[----:B-----5:R-:W-:Y:S01]  /*5550*/  F2FP.F16.F32.PACK_AB R5, R104, R105 ;  /* 0x000000696805723e */ /* 0x020fe200000000ff */
[----:B------:R-:W-:-:S04]  /*5560*/  FADD.FTZ R105, R105, R106 ;  /* 0x0000006a69697221 */ /* 0x000fc80000010000 */
[----:B------:R-:W-:Y:S02]  /*5570*/  FADD.FTZ R104, R104, R105 ;  /* 0x0000006968687221 */ /* 0x000fe40000010000 */
[----:B------:R-:W-:Y:S01]  /*5580*/  HMMA.16816.F32 R36, R64, R40, RZ ;  /* 0x000000284024723c */ /* 0x000fe200000018ff */
[----:B---3--:R-:W-:-:S07]  /*5590*/  F2FP.F16.F32.PACK_AB R7, R0, R33 ;  /* 0x000000210007723e */ /* 0x008fce00000000ff */
[C---:B--2---:R-:W-:Y:S08]  /*55a0*/  HMMA.16816.F32 R72, R4.reuse, R12, R72 ;  /* 0x0000000c0448723c */ /* 0x044ff00000001848 */
[----:B------:R-:W-:Y:S01]  /*55b0*/  HMMA.16816.F32 R68, R4, R14, R68 ;  /* 0x0000000e0444723c */ /* 0x000fe20000001844 */
[----:B------:R-:W2:Y:S07]  /*55c0*/  LDSM.16.MT88.4 R12, [R129+0xa800] ;  /* 0x00a80000810c783b */ /* 0x000eae0000004200 */
[C---:B------:R-:W-:Y:S08]  /*55d0*/  HMMA.16816.F32 R76, R64.reuse, R78, RZ ;  /* 0x0000004e404c723c */ /* 0x040ff000000018ff */
[C---:B------:R-:W-:Y:S08]  /*55e0*/  HMMA.16816.F32 R40, R64.reuse, R42, RZ ;  /* 0x0000002a4028723c */ /* 0x040ff000000018ff */
[C---:B------:R-:W-:Y:S08]  /*55f0*/  HMMA.16816.F32 R52, R64.reuse, R56, RZ ;  /* 0x000000384034723c */ /* 0x040ff000000018ff */
[C---:B------:R-:W-:Y:S08]  /*5600*/  HMMA.16816.F32 R56, R64.reuse, R58, RZ ;  /* 0x0000003a4038723c */ /* 0x040ff000000018ff */
[C---:B------:R-:W-:Y:S08]  /*5610*/  HMMA.16816.F32 R96, R64.reuse, R92, RZ ;  /* 0x0000005c4060723c */ /* 0x040ff000000018ff */
[----:B------:R-:W-:Y:S08]  /*5620*/  HMMA.16816.F32 R88, R64, R84, RZ ;  /* 0x000000544058723c */ /* 0x000ff000000018ff */
[C---:B----4-:R-:W-:Y:S08]  /*5630*/  HMMA.16816.F32 R80, R4.reuse, R16, R80 ;  /* 0x000000100450723c */ /* 0x050ff00000001850 */
[C---:B------:R-:W-:Y:S01]  /*5640*/  HMMA.16816.F32 R76, R4.reuse, R18, R76 ;  /* 0x00000012044c723c */ /* 0x040fe2000000184c */
[----:B------:R-:W3:Y:S07]  /*5650*/  LDSM.16.MT88.4 R16, [R130+0xa800] ;  /* 0x00a800008210783b */ /* 0x000eee0000004200 */
[C---:B-1----:R-:W-:Y:S08]  /*5660*/  HMMA.16816.F32 R36, R4.reuse, R8, R36 ;  /* 0x000000080424723c */ /* 0x042ff00000001824 */
[----:B------:R-:W-:Y:S01]  /*5670*/  HMMA.16816.F32 R40, R4, R10, R40 ;  /* 0x0000000a0428723c */ /* 0x000fe20000001828 */
[----:B------:R-:W1:Y:S07]  /*5680*/  LDSM.16.MT88.4 R8, [R128+0xa800] ;  /* 0x00a800008008783b */ /* 0x000e6e0000004200 */
[C---:B------:R-:W-:Y:S08]  /*5690*/  HMMA.16816.F32 R92, R64.reuse, R94, RZ ;  /* 0x0000005e405c723c */ /* 0x040ff000000018ff */
[----:B------:R-:W-:Y:S08]  /*56a0*/  HMMA.16816.F32 R84, R64, R86, RZ ;  /* 0x000000564054723c */ /* 0x000ff000000018ff */
[C---:B--2---:R-:W-:Y:S08]  /*56b0*/  HMMA.16816.F32 R52, R4.reuse, R12, R52 ;  /* 0x0000000c0434723c */ /* 0x044ff00000001834 */
[----:B------:R-:W-:Y:S01]  /*56c0*/  HMMA.16816.F32 R56, R4, R14, R56 ;  /* 0x0000000e0438723c */ /* 0x000fe20000001838 */
[----:B------:R-:W2:Y:S07]  /*56d0*/  LDSM.16.MT88.4 R12, [R134+0x9000] ;  /* 0x00900000860c783b */ /* 0x000eae0000004200 */
[C---:B------:R-:W-:Y:S08]  /*56e0*/  HMMA.16816.F32 R44, R64.reuse, R48, RZ ;  /* 0x00000030402c723c */ /* 0x040ff000000018ff */
[C---:B------:R-:W-:Y:S08]  /*56f0*/  HMMA.16816.F32 R48, R64.reuse, R50, RZ ;  /* 0x000000324030723c */ /* 0x040ff000000018ff */
[----:B------:R-:W-:Y:S08]  /*5700*/  HMMA.16816.F32 R60, R64, R20, RZ ;  /* 0x00000014403c723c */ /* 0x000ff000000018ff */
[----:B------:R-:W-:Y:S01]  /*5710*/  HMMA.16816.F32 R96, R4, R28, R96 ;  /* 0x0000001c0460723c */ /* 0x000fe20000001860 */
[-C--:B------:R-:W-:Y:S01]  /*5720*/  FFMA.FTZ R28, R126, R114.reuse, -R171 ;  /* 0x000000727e1c7223 */ /* 0x080fe200000108ab */
[----:B------:R-:W-:-:S05]  /*5730*/  FFMA.FTZ R29, R168, R114, -R169 ;  /* 0x00000072a81d7223 */ /* 0x000fca00000108a9 */
[----:B------:R-:W-:Y:S01]  /*5740*/  MUFU.EX2 R28, R28 ;  /* 0x0000001c001c7308 */ /* 0x000fe20000000800 */
[C---:B------:R-:W-:Y:S01]  /*5750*/  HMMA.16816.F32 R92, R4.reuse, R30, R92 ;  /* 0x0000001e045c723c */ /* 0x040fe2000000185c */
[-C--:B------:R-:W-:Y:S01]  /*5760*/  FFMA.FTZ R31, R172, R114.reuse, -R171 ;  /* 0x00000072ac1f7223 */ /* 0x080fe200000108ab */
[-C--:B------:R-:W-:Y:S01]  /*5770*/  FFMA.FTZ R30, R170, R114.reuse, -R169 ;  /* 0x00000072aa1e7223 */ /* 0x080fe200000108a9 */
[----:B------:R-:W-:Y:S04]  /*5780*/  MUFU.EX2 R29, R29 ;  /* 0x0000001d001d7308 */ /* 0x000fe80000000800 */
[----:B------:R-:W-:Y:S01]  /*5790*/  MUFU.EX2 R31, R31 ;  /* 0x0000001f001f7308 */ /* 0x000fe20000000800 */
[C---:B------:R-:W-:Y:S01]  /*57a0*/  HMMA.16816.F32 R88, R4.reuse, R24, R88 ;  /* 0x000000180458723c */ /* 0x040fe20000001858 */
[-C--:B------:R-:W-:Y:S01]  /*57b0*/  FFMA.FTZ R24, R166, R114.reuse, -R171 ;  /* 0x00000072a6187223 */ /* 0x080fe200000108ab */
[-C--:B------:R-:W-:Y:S01]  /*57c0*/  FFMA.FTZ R25, R174, R114.reuse, -R169 ;  /* 0x00000072ae197223 */ /* 0x080fe200000108a9 */
[----:B------:R-:W-:Y:S04]  /*57d0*/  MUFU.EX2 R30, R30 ;  /* 0x0000001e001e7308 */ /* 0x000fe80000000800 */
[----:B------:R-:W4:Y:S01]  /*57e0*/  MUFU.EX2 R24, R24 ;  /* 0x0000001800187308 */ /* 0x000f220000000800 */
[----:B------:R-:W-:Y:S01]  /*57f0*/  HMMA.16816.F32 R84, R4, R26, R84 ;  /* 0x0000001a0454723c */ /* 0x000fe20000001854 */
[-C--:B------:R-:W-:Y:S01]  /*5800*/  FFMA.FTZ R27, R124, R114.reuse, -R171 ;  /* 0x000000727c1b7223 */ /* 0x080fe200000108ab */
[-C--:B------:R-:W-:Y:S01]  /*5810*/  FFMA.FTZ R26, R164, R114.reuse, -R169 ;  /* 0x00000072a41a7223 */ /* 0x080fe200000108a9 */
[----:B------:R-:W-:Y:S01]  /*5820*/  MUFU.EX2 R25, R25 ;  /* 0x0000001900197308 */ /* 0x000fe20000000800 */
[-CC-:B------:R-:W-:Y:S01]  /*5830*/  FFMA.FTZ R124, R119, R114.reuse, -R171.reuse ;  /* 0x00000072777c7223 */ /* 0x180fe200000108ab */
[-C--:B------:R-:W-:Y:S01]  /*5840*/  FFMA.FTZ R119, R117, R114.reuse, -R171 ;  /* 0x0000007275777223 */ /* 0x080fe200000108ab */
[-CC-:B------:R-:W-:Y:S01]  /*5850*/  FFMA.FTZ R117, R167, R114.reuse, -R169.reuse ;  /* 0x00000072a7757223 */ /* 0x180fe200000108a9 */
[----:B------:R-:W5:Y:S01]  /*5860*/  MUFU.EX2 R27, R27 ;  /* 0x0000001b001b7308 */ /* 0x000f620000000800 */
[----:B------:R-:W-:Y:S01]  /*5870*/  HMMA.16816.F32 R64, R64, R22, RZ ;  /* 0x000000164040723c */ /* 0x000fe200000018ff */
[----:B------:R-:W-:Y:S01]  /*5880*/  FFMA.FTZ R167, R127, R114, -R169 ;  /* 0x000000727fa77223 */ /* 0x000fe200000108a9 */
[----:B------:R-:W-:Y:S01]  /*5890*/  LDSM.16.MT88.4 R20, [R129+0x9800] ;  /* 0x009800008114783b */ /* 0x000fe20000004200 */
[----:B------:R-:W2:Y:S04]  /*58a0*/  MUFU.EX2 R26, R26 ;  /* 0x0000001a001a7308 */ /* 0x000ea80000000800 */
[----:B------:R-:W-:Y:S01]  /*58b0*/  MUFU.EX2 R124, R124 ;  /* 0x0000007c007c7308 */ /* 0x000fe20000000800 */
[C---:B---3--:R-:W-:Y:S03]  /*58c0*/  HMMA.16816.F32 R44, R4.reuse, R16, R44 ;  /* 0x00000010042c723c */ /* 0x048fe6000000182c */
[----:B------:R-:W3:Y:S04]  /*58d0*/  MUFU.EX2 R119, R119 ;  /* 0x0000007700777308 */ /* 0x000ee80000000800 */
[----:B------:R-:W-:Y:S01]  /*58e0*/  MUFU.EX2 R117, R117 ;  /* 0x0000007500757308 */ /* 0x000fe20000000800 */
[C---:B------:R-:W-:Y:S01]  /*58f0*/  HMMA.16816.F32 R48, R4.reuse, R18, R48 ;  /* 0x000000120430723c */ /* 0x040fe20000001830 */
[----:B------:R-:W3:Y:S02]  /*5900*/  LDSM.16.MT88.4 R16, [R129+0x9000] ;  /* 0x009000008110783b */ /* 0x000ee40000004200 */
[----:B------:R-:W-:Y:S05]  /*5910*/  MUFU.EX2 R167, R167 ;  /* 0x000000a700a77308 */ /* 0x000fea0000000800 */
[C---:B-1----:R-:W-:Y:S08]  /*5920*/  HMMA.16816.F32 R60, R4.reuse, R8, R60 ;  /* 0x00000008043c723c */ /* 0x042ff0000000183c */
[----:B------:R-:W-:Y:S01]  /*5930*/  HMMA.16816.F32 R64, R4, R10, R64 ;  /* 0x0000000a0440723c */ /* 0x000fe20000001840 */
[----:B------:R-:W1:Y:S01]  /*5940*/  LDSM.16.MT88.4 R8, [R130+0x9000] ;  /* 0x009000008208783b */ /* 0x000e620000004200 */
[----:B----4-:R-:W-:-:S02]  /*5950*/  F2FP.F16.F32.PACK_AB R4, R31, R24 ;  /* 0x000000181f04723e */ /* 0x010fc400000000ff */
[----:B-----5:R-:W-:Y:S02]  /*5960*/  F2FP.F16.F32.PACK_AB R6, R27, R28 ;  /* 0x0000001c1b06723e */ /* 0x020fe400000000ff */
[----:B------:R-:W-:Y:S02]  /*5970*/  F2FP.F16.F32.PACK_AB R5, R29, R30 ;  /* 0x0000001e1d05723e */ /* 0x000fe400000000ff */
[----:B--2---:R-:W-:-:S07]  /*5980*/  F2FP.F16.F32.PACK_AB R7, R25, R26 ;  /* 0x0000001a1907723e */ /* 0x004fce00000000ff */
        /* <DEDUP_REMOVED lines=13> */
[-C--:B------:R-:W-:Y:S01]  /*5a60*/  FFMA.FTZ R16, R116, R114.reuse, -R171 ;  /* 0x0000007274107223 */ /* 0x080fe200000108ab */
[----:B------:R-:W-:-:S02]  /*5a70*/  FFMA.FTZ R116, R118, R114, -R169 ;  /* 0x0000007276747223 */ /* 0x000fc400000108a9 */
[----:B------:R-:W-:Y:S04]  /*5a80*/  MUFU.EX2 R169, R125 ;  /* 0x0000007d00a97308 */ /* 0x000fe80000000800 */
[----:B------:R3:W4:Y:S01]  /*5a90*/  MUFU.EX2 R118, R16 ;  /* 0x0000001000767308 */ /* 0x0007220000000800 */
[C---:B------:R-:W-:Y:S03]  /*5aa0*/  HMMA.16816.F32 R48, R4.reuse, R18, R48 ;  /* 0x000000120430723c */ /* 0x040fe60000001830 */
[----:B------:R-:W5:Y:S04]  /*5ab0*/  MUFU.EX2 R116, R116 ;  /* 0x0000007400747308 */ /* 0x000f680000000800 */
[----:B------:R-:W5:Y:S01]  /*5ac0*/  MUFU.EX2 R114, R165 ;  /* 0x000000a500727308 */ /* 0x000f620000000800 */
[C---:B-1----:R-:W-:Y:S01]  /*5ad0*/  HMMA.16816.F32 R36, R4.reuse, R8, R36 ;  /* 0x000000080424723c */ /* 0x042fe20000001824 */
[----:B---3--:R-:W-:Y:S07]  /*5ae0*/  LDSM.16.MT88.4 R16, [R130+0xb800] ;  /* 0x00b800008210783b */ /* 0x008fee0000004200 */
[C---:B------:R-:W-:Y:S01]  /*5af0*/  HMMA.16816.F32 R40, R4.reuse, R10, R40 ;  /* 0x0000000a0428723c */ /* 0x040fe20000001828 */
[----:B------:R-:W1:Y:S07]  /*5b00*/  LDSM.16.MT88.4 R8, [R128+0xb000] ;  /* 0x00b000008008783b */ /* 0x000e6e0000004200 */
[C---:B--2---:R-:W-:Y:S08]  /*5b10*/  HMMA.16816.F32 R52, R4.reuse, R12, R52 ;  /* 0x0000000c0434723c */ /* 0x044ff00000001834 */
[C---:B------:R-:W-:Y:S01]  /*5b20*/  HMMA.16816.F32 R56, R4.reuse, R14, R56 ;  /* 0x0000000e0438723c */ /* 0x040fe20000001838 */
[----:B------:R-:W2:Y:S07]  /*5b30*/  LDSM.16.MT88.4 R12, [R134+0x9800] ;  /* 0x00980000860c783b */ /* 0x000eae0000004200 */
[C---:B-1----:R-:W-:Y:S08]  /*5b40*/  HMMA.16816.F32 R60, R4.reuse, R8, R60 ;  /* 0x00000008043c723c */ /* 0x042ff0000000183c */
[----:B------:R-:W-:Y:S01]  /*5b50*/  HMMA.16816.F32 R64, R4, R10, R64 ;  /* 0x0000000a0440723c */ /* 0x000fe20000001840 */
[----:B------:R-:W-:Y:S01]  /*5b60*/  F2FP.F16.F32.PACK_AB R4, R119, R124 ;  /* 0x0000007c7704723e */ /* 0x000fe200000000ff */
[----:B------:R-:W1:Y:S01]  /*5b70*/  LDSM.16.MT88.4 R8, [R130+0x9800] ;  /* 0x009800008208783b */ /* 0x000e620000004200 */
[----:B----4-:R-:W-:-:S02]  /*5b80*/  F2FP.F16.F32.PACK_AB R6, R169, R118 ;  /* 0x00000076a906723e */ /* 0x010fc400000000ff */
[----:B-----5:R-:W-:Y:S02]  /*5b90*/  F2FP.F16.F32.PACK_AB R5, R116, R117 ;  /* 0x000000757405723e */ /* 0x020fe400000000ff */
[----:B------:R-:W-:-:S07]  /*5ba0*/  F2FP.F16.F32.PACK_AB R7, R167, R114 ;  /* 0x00000072a707723e */ /* 0x000fce00000000ff */
[C---:B--2---:R-:W-:Y:S08]  /*5bb0*/  HMMA.16816.F32 R96, R4.reuse, R12, R96 ;  /* 0x0000000c0460723c */ /* 0x044ff00000001860 */
        /* <DEDUP_REMOVED lines=10> */
[----:B-1----:R-:W-:Y:S02]  /*5c60*/  HMMA.16816.F32 R88, R4, R8, R88 ;  /* 0x000000080458723c */ /* 0x002fe40000001858 */
[----:B------:R-:W-:-:S04]  /*5c70*/  FADD.FTZ R30, R30, R17 ;  /* 0x000000111e1e7221 */ /* 0x000fc80000010000 */
[----:B------:R-:W-:Y:S02]  /*5c80*/  FADD.FTZ R29, R29, R30 ;  /* 0x0000001e1d1d7221 */ /* 0x000fe40000010000 */
[----:B------:R-:W-:Y:S01]  /*5c90*/  HMMA.16816.F32 R84, R4, R10, R84 ;  /* 0x0000000a0454723c */ /* 0x000fe20000001854 */
[----:B------:R-:W1:Y:S01]  /*5ca0*/  LDSM.16.MT88.4 R8, [R134+0xb800] ;  /* 0x00b800008608783b */ /* 0x000e620000004200 */
[----:B------:R-:W-:-:S04]  /*5cb0*/  FADD.FTZ R0, R26, R29 ;  /* 0x0000001d1a007221 */ /* 0x000fc80000010000 */
[----:B------:R-:W-:Y:S02]  /*5cc0*/  FADD.FTZ R0, R25, R0 ;  /* 0x0000000019007221 */ /* 0x000fe40000010000 */
[----:B------:R-:W-:Y:S02]  /*5cd0*/  HMMA.16816.F32 R76, R4, R22, R76 ;  /* 0x00000016044c723c */ /* 0x000fe4000000184c */
[----:B------:R-:W-:-:S04]  /*5ce0*/  FADD.FTZ R117, R117, R0 ;  /* 0x0000000075757221 */ /* 0x000fc80000010000 */
[----:B------:R-:W-:Y:S02]  /*5cf0*/  FADD.FTZ R117, R116, R117 ;  /* 0x0000007574757221 */ /* 0x000fe40000010000 */
[----:B--2---:R-:W-:Y:S02]  /*5d00*/  HMMA.16816.F32 R72, R4, R12, R72 ;  /* 0x0000000c0448723c */ /* 0x004fe40000001848 */
[----:B------:R-:W-:-:S04]  /*5d10*/  FADD.FTZ R114, R114, R117 ;  /* 0x0000007572727221 */ /* 0x000fc80000010000 */
[----:B------:R-:W-:Y:S02]  /*5d20*/  FADD.FTZ R167, R167, R114 ;  /* 0x00000072a7a77221 */ /* 0x000fe40000010000 */
[C---:B------:R-:W-:Y:S01]  /*5d30*/  HMMA.16816.F32 R68, R4.reuse, R14, R68 ;  /* 0x0000000e0444723c */ /* 0x040fe20000001844 */
[----:B------:R-:W2:Y:S07]  /*5d40*/  LDSM.16.MT88.4 R12, [R129+0xb800] ;  /* 0x00b80000810c783b */ /* 0x000eae0000004200 */
[C---:B------:R-:W-:Y:S08]  /*5d50*/  HMMA.16816.F32 R48, R4.reuse, R18, R48 ;  /* 0x000000120430723c */ /* 0x040ff00000001830 */
[C---:B-1----:R-:W-:Y:S08]  /*5d60*/  HMMA.16816.F32 R36, R4.reuse, R8, R36 ;  /* 0x000000080424723c */ /* 0x042ff00000001824 */
[C---:B------:R-:W-:Y:S01]  /*5d70*/  HMMA.16816.F32 R40, R4.reuse, R10, R40 ;  /* 0x0000000a0428723c */ /* 0x040fe20000001828 */
[----:B------:R-:W1:Y:S07]  /*5d80*/  LDSM.16.MT88.4 R8, [R128+0xb800] ;  /* 0x00b800008008783b */ /* 0x000e6e0000004200 */
[----:B--2---:R-:W-:Y:S01]  /*5d90*/  HMMA.16816.F32 R52, R4, R12, R52 ;  /* 0x0000000c0434723c */ /* 0x004fe20000001834 */
[----:B------:R-:W-:-:S04]  /*5da0*/  FADD.FTZ R13, R35, R16 ;  /* 0x00000010230d7221 */ /* 0x000fc80000010000 */
[----:B------:R-:W-:-:S03]  /*5db0*/  FADD.FTZ R13, R34, R13 ;  /* 0x0000000d220d7221 */ /* 0x000fc60000010000 */
[----:B------:R-:W-:Y:S01]  /*5dc0*/  HMMA.16816.F32 R56, R4, R14, R56 ;  /* 0x0000000e0438723c */ /* 0x000fe20000001838 */
[----:B------:R-:W-:-:S04]  /*5dd0*/  FADD.FTZ R24, R24, R13 ;  /* 0x0000000d18187221 */ /* 0x000fc80000010000 */
[----:B------:R-:W-:-:S04]  /*5de0*/  FADD.FTZ R31, R31, R24 ;  /* 0x000000181f1f7221 */ /* 0x000fc80000010000 */
[----:B------:R-:W-:-:S04]  /*5df0*/  FADD.FTZ R28, R28, R31 ;  /* 0x0000001f1c1c7221 */ /* 0x000fc80000010000 */
[----:B------:R-:W-:-:S04]  /*5e00*/  FADD.FTZ R27, R27, R28 ;  /* 0x0000001c1b1b7221 */ /* 0x000fc80000010000 */
[----:B------:R-:W-:Y:S01]  /*5e10*/  FADD.FTZ R124, R124, R27 ;  /* 0x0000001b7c7c7221 */ /* 0x000fe20000010000 */
[----:B-1----:R-:W-:Y:S03]  /*5e20*/  HMMA.16816.F32 R60, R4, R8, R60 ;  /* 0x00000008043c723c */ /* 0x002fe6000000183c */
[----:B------:R-:W-:-:S04]  /*5e30*/  FADD.FTZ R119, R119, R124 ;  /* 0x0000007c77777221 */ /* 0x000fc80000010000 */
[----:B------:R-:W-:Y:S01]  /*5e40*/  FADD.FTZ R118, R118, R119 ;  /* 0x0000007776767221 */ /* 0x000fe20000010000 */
[----:B------:R-:W-:Y:S03]  /*5e50*/  HMMA.16816.F32 R64, R4, R10, R64 ;  /* 0x0000000a0440723c */ /* 0x000fe60000001840 */
[----:B------:R-:W-:Y:S01]  /*5e60*/  FADD.FTZ R169, R169, R118 ;  /* 0x00000076a9a97221 */ /* 0x000fe20000010000 */
[----:B------:R-:W-:-:S01]  /*5e70*/  NOP ;  /* 0x0000000000007918 */ /* 0x000fc20000000000 */
        /* <DEDUP_REMOVED lines=68> */
.L_x_10617:
        /* <DEDUP_REMOVED lines=8> */
.L_x_10618:
[----:B------:R-:W-:Y:S05]  /*6340*/  BSYNC.RECONVERGENT B0 ;  /* 0x0000000000007941 */ /* 0x000fea0003800200 */
.L_x_10616:
[-C--:B------:R-:W-:Y:S01]  /*6350*/  ISETP.GE.AND P2, PT, R155, R152.reuse, PT ;  /* 0x000000989b00720c */ /* 0x080fe20003f46270 */
[C---:B------:R-:W-:Y:S01]  /*6360*/  IMAD.SHL.U32 R4, R142.reuse, 0x20, RZ ;  /* 0x000000208e047824 */ /* 0x040fe200078e00ff */
        /* <DEDUP_REMOVED lines=147> */
[----:B------:R-:W-:Y:S01]  /*6ca0*/  HMMA.16816.F32 R4, R116, R106, R4 ;  /* 0x0000006a7404723c */ /* 0x000fe20000001804 */
[----:B------:R-:W2:Y:S01]  /*6cb0*/  LDSM.16.M88.4 R104, [R131+0x7800] ;  /* 0x007800008368783b */ /* 0x000ea20000000200 */
[----:B------:R-:W-:-:S06]  /*6cc0*/  DEPBAR.LE SB0, 0x0 ;  /* 0x000080000000791a */ /* 0x000fcc0000000000 */
[C---:B-1----:R-:W-:Y:S08]  /*6cd0*/  HMMA.16816.F32 R32, R116.reuse, R112, R32 ;  /* 0x000000707420723c */ /* 0x042ff00000001820 */
[C---:B------:R-:W-:Y:S08]  /*6ce0*/  HMMA.16816.F32 R28, R116.reuse, R114, R28 ;  /* 0x00000072741c723c */ /* 0x040ff0000000181c */
[C---:B---3--:R-:W-:Y:S08]  /*6cf0*/  HMMA.16816.F32 R24, R116.reuse, R108, R24 ;  /* 0x0000006c7418723c */ /* 0x048ff00000001818 */
        /* <DEDUP_REMOVED lines=8> */
[----:B------:R-:W-:Y:S01]  /*6d80*/  IMAD.MOV.U32 R106, RZ, RZ, RZ ;  /* 0x000000ffff6a7224 */ /* 0x000fe200078e00ff */
[----:B------:R-:W-:Y:S01]  /*6d90*/  IADD3 R109, PT, PT, R103, -0x80, RZ ;  /* 0xffffff80676d7810 */ /* 0x000fe20007ffe0ff */
[----:B------:R-:W-:-:S03]  /*6da0*/  IMAD.SHL.U32 R111, R0, 0x40, RZ ;  /* 0x00000040006f7824 */ /* 0x000fc600078e00ff */
[----:B------:R-:W-:Y:S02]  /*6db0*/  IABS R103, R109 ;  /* 0x0000006d00677213 */ /* 0x000fe40000000000 */
[-C--:B--2---:R-:W-:Y:S02]  /*6dc0*/  IABS R102, R104.reuse ;  /* 0x0000006800667213 */ /* 0x084fe40000000000 */
[----:B------:R-:W-:Y:S02]  /*6dd0*/  LOP3.LUT R109, R109, R104, RZ, 0x3c, !PT ;  /* 0x000000686d6d7212 */ /* 0x000fe400078e3cff */
[----:B------:R-:W1:Y:S08]  /*6de0*/  I2F.RP R110, R102 ;  /* 0x00000066006e7306 */ /* 0x000e700000209400 */
[----:B-1----:R-:W1:Y:S02]  /*6df0*/  MUFU.RCP R107, R110 ;  /* 0x0000006e006b7308 */ /* 0x002e640000001000 */
[----:B-1----:R-:W-:-:S06]  /*6e00*/  VIADD R107, R107, 0xffffffe ;  /* 0x0ffffffe6b6b7836 */ /* 0x002fcc0000000000 */
[----:B------:R-:W1:Y:S02]  /*6e10*/  F2I.FTZ.U32.TRUNC.NTZ R107, R107 ;  /* 0x0000006b006b7305 */ /* 0x000e64000021f000 */
[----:B-1----:R-:W-:-:S04]  /*6e20*/  IMAD.MOV R105, RZ, RZ, -R107 ;  /* 0x000000ffff697224 */ /* 0x002fc800078e0a6b */
[----:B------:R-:W-:Y:S01]  /*6e30*/  IMAD R108, R105, R102, RZ ;  /* 0x00000066696c7224 */ /* 0x000fe200078e02ff */
[----:B------:R-:W-:Y:S02]  /*6e40*/  IABS R105, R111 ;  /* 0x0000006f00697213 */ /* 0x000fe40000000000 */
[----:B------:R-:W-:Y:S01]  /*6e50*/  LOP3.LUT R111, R111, R104, RZ, 0x3c, !PT ;  /* 0x000000686f6f7212 */ /* 0x000fe200078e3cff */
[----:B------:R-:W-:Y:S01]  /*6e60*/  IMAD.HI.U32 R108, R107, R108, R106 ;  /* 0x0000006c6b6c7227 */ /* 0x000fe200078e006a */
[----:B------:R-:W-:Y:S02]  /*6e70*/  IABS R106, R104 ;  /* 0x00000068006a7213 */ /* 0x000fe40000000000 */
[----:B------:R-:W-:Y:S02]  /*6e80*/  ISETP.GE.AND P4, PT, R111, RZ, PT ;  /* 0x000000ff6f00720c */ /* 0x000fe40003f86270 */
[----:B------:R-:W-:Y:S01]  /*6e90*/  IADD3 R106, PT, PT, RZ, -R106, RZ ;  /* 0x8000006aff6a7210 */ /* 0x000fe20007ffe0ff */
[C---:B------:R-:W-:Y:S01]  /*6ea0*/  IMAD.HI.U32 R107, R108.reuse, R103, RZ ;  /* 0x000000676c6b7227 */ /* 0x040fe200078e00ff */
[----:B------:R-:W2:Y:S03]  /*6eb0*/  LD.E.64 R110, desc[UR4][R2.64+0x20] ;  /* 0x00002004026e7980 */ /* 0x000ea6000c101b00 */
        /* <DEDUP_REMOVED lines=41> */
.L_x_10622:
        /* <DEDUP_REMOVED lines=8> */
.L_x_10623:
[----:B------:R-:W-:Y:S05]  /*71d0*/  BSYNC.RECONVERGENT B0 ;  /* 0x0000000000007941 */ /* 0x000fea0003800200 */
.L_x_10621:
[C---:B------:R-:W-:Y:S01]  /*71e0*/  IMAD.SHL.U32 R102, R140.reuse, 0x20, RZ ;  /* 0x000000208c667824 */ /* 0x040fe200078e00ff */
[C---:B------:R-:W-:Y:S01]  /*71f0*/  LEA R106, P0, R140.reuse, R146, 0x5 ;  /* 0x000000928c6a7211 */ /* 0x040fe200078028ff */
[----:B------:R-:W-:Y:S01]  /*7200*/  @!PT LDS RZ, [RZ] ;  /* 0x00000000fffff984 */ /* 0x000fe20000000800 */
[----:B------:R-:W-:Y:S01]  /*7210*/  @!PT LDS RZ, [RZ] ;  /* 0x00000000fffff984 */ /* 0x000fe20000000800 */
[----:B------:R-:W-:Y:S01]  /*7220*/  @!PT LDS RZ, [RZ] ;  /* 0x00000000fffff984 */ /* 0x000fe20000000800 */
[----:B------:R1:W-:Y:S01]  /*7230*/  @!P2 LDGSTS.E.BYPASS.LTC128B.128 [R153+0x4000], desc[UR4][R146.64] ;  /* 0x040000009299afae */ /* 0x0003e2000b981a04 */
[--C-:B------:R-:W-:Y:S02]  /*7240*/  SHF.L.U64.HI R103, R140, 0x5, R141.reuse ;  /* 0x000000058c677819 */ /* 0x100fe4000001028d */
[----:B------:R-:W-:Y:S01]  /*7250*/  IADD3 R104, P3, PT, R102, R106, RZ ;  /* 0x0000006a66687210 */ /* 0x000fe20007f7e0ff */
[----:B------:R1:W-:Y:S01]  /*7260*/  @P2 STS.128 [R153+0x4000], RZ ;  /* 0x004000ff99002388 */ /* 0x0003e20000000c00 */
[----:B------:R-:W-:Y:S02]  /*7270*/  LEA.HI.X R107, R140, R147, R141, 0x5, P0 ;  /* 0x000000938c6b7211 */ /* 0x000fe400000f2c8d */
[----:B------:R-:W-:Y:S01]  /*7280*/  IADD3 R102, P0, PT, R104, R102, RZ ;  /* 0x0000006668667210 */ /* 0x000fe20007f1e0ff */
[----:B------:R-:W-:Y:S01]  /*7290*/  @!PT LDS RZ, [RZ] ;  /* 0x00000000fffff984 */ /* 0x000fe20000000800 */
[----:B------:R-:W-:Y:S01]  /*72a0*/  @!PT LDS RZ, [RZ] ;  /* 0x00000000fffff984 */ /* 0x000fe20000000800 */
[----:B------:R-:W-:Y:S01]  /*72b0*/  @!PT LDS RZ, [RZ] ;  /* 0x00000000fffff984 */ /* 0x000fe20000000800 */
[----:B------:R1:W-:Y:S02]  /*72c0*/  @!P1 LDGSTS.E.BYPASS.LTC128B.128 [R153+0x6000], desc[UR4][R146.64+0x80] ;  /* 0x0600008092999fae */ /* 0x0003e4000b981a04 */
[----:B------:R-:W-:-:S02]  /*72d0*/  IMAD.X R105, R103, 0x1, R107, P3 ;  /* 0x0000000167697824 */ /* 0x000fc400018e066b */
        /* <DEDUP_REMOVED lines=33> */
.L_x_10620:
[----:B------:R-:W-:Y:S05]  /*74f0*/  BSYNC.RECONVERGENT B1 ;  /* 0x0000000000017941 */ /* 0x000fea0003800200 */
.L_x_10619:
[----:B-1----:R-:W2:Y:S01]  /*7500*/  LD.E R102, desc[UR4][R2.64+0xdc] ;  /* 0x0000dc0402667980 */ /* 0x002ea2000c101900 */
[----:B------:R-:W-:-:S04]  /*7510*/  IMAD R103, R121, 0x40, R120 ;  /* 0x0000004079677824 */ /* 0x000fc800078e0278 */
[C---:B------:R-:W-:Y:S02]  /*7520*/  VIADD R105, R103.reuse, 0xffffff80 ;  /* 0xffffff8067697836 */ /* 0x040fe40000000000 */
[----:B------:R-:W-:-:S03]  /*7530*/  VIADD R104, R103, 0xffffff81 ;  /* 0xffffff8167687836 */ /* 0x000fc60000000000 */
[C---:B------:R-:W-:Y:S02]  /*7540*/  ISETP.GE.AND P2, PT, R105.reuse, R163, PT ;  /* 0x000000a36900720c */ /* 0x040fe40003f46270 */
[C---:B------:R-:W-:Y:S02]  /*7550*/  ISETP.GE.AND P5, PT, R105.reuse, R162, PT ;  /* 0x000000a26900720c */ /* 0x040fe40003fa6270 */
[C---:B------:R-:W-:Y:S02]  /*7560*/  ISETP.GE.AND P1, PT, R105.reuse, R161, PT ;  /* 0x000000a16900720c */ /* 0x040fe40003f26270 */
[----:B------:R-:W-:Y:S01]  /*7570*/  ISETP.GE.AND P4, PT, R105, R160, PT ;  /* 0x000000a06900720c */ /* 0x000fe20003f86270 */
[----:B------:R-:W-:Y:S01]  /*7580*/  VIADD R105, R103, 0xffffff88 ;  /* 0xffffff8867697836 */ /* 0x000fe20000000000 */
[C---:B------:R-:W-:Y:S02]  /*7590*/  ISETP.GE.AND P0, PT, R104.reuse, R163, PT ;  /* 0x000000a36800720c */ /* 0x040fe40003f06270 */
[----:B------:R-:W-:-:S02]  /*75a0*/  ISETP.GE.AND P3, PT, R104, R161, PT ;  /* 0x000000a16800720c */ /* 0x000fc40003f66270 */
[----:B------:R-:W-:Y:S02]  /*75b0*/  FSEL R8, R8, -INF , P2 ;  /* 0xff80000008087808 */ /* 0x000fe40001000000 */
[C---:B------:R-:W-:Y:S02]  /*75c0*/  ISETP.GE.AND P6, PT, R104.reuse, R162, PT ;  /* 0x000000a26800720c */ /* 0x040fe40003fc6270 */
[----:B------:R-:W-:Y:S01]  /*75d0*/  ISETP.GE.AND P2, PT, R104, R160, PT ;  /* 0x000000a06800720c */ /* 0x000fe20003f46270 */
[----:B------:R-:W-:Y:S01]  /*75e0*/  VIADD R104, R103, 0xffffff89 ;  /* 0xffffff8967687836 */ /* 0x000fe20000000000 */
[----:B------:R-:W-:Y:S02]  /*75f0*/  FSEL R10, R10, -INF , P1 ;  /* 0xff8000000a0a7808 */ /* 0x000fe40000800000 */
[----:B------:R-:W-:Y:S02]  /*7600*/  ISETP.GE.AND P1, PT, R105, R163, PT ;  /* 0x000000a36900720c */ /* 0x000fe40003f26270 */
[----:B------:R-:W-:-:S02]  /*7610*/  FSEL R9, R9, -INF , P0 ;  /* 0xff80000009097808 */ /* 0x000fc40000000000 */
[----:B------:R-:W-:Y:S02]  /*7620*/  ISETP.GE.AND P0, PT, R105, R161, PT ;  /* 0x000000a16900720c */ /* 0x000fe40003f06270 */
[----:B------:R-:W-:Y:S02]  /*7630*/  FSEL R11, R11, -INF , P3 ;  /* 0xff8000000b0b7808 */ /* 0x000fe40001800000 */
[----:B------:R-:W-:Y:S02]  /*7640*/  FSEL R8, R8, -INF , !P5 ;  /* 0xff80000008087808 */ /* 0x000fe40006800000 */
[----:B------:R-:W-:Y:S02]  /*7650*/  FSEL R109, R10, -INF , !P4 ;  /* 0xff8000000a6d7808 */ /* 0x000fe40006000000 */
[----:B------:R-:W-:Y:S01]  /*7660*/  FSEL R108, R4, -INF , P1 ;  /* 0xff800000046c7808 */ /* 0x000fe20000800000 */
[----:B------:R-:W-:Y:S01]  /*7670*/  VIADD R4, R103, 0xffffff90 ;  /* 0xffffff9067047836 */ /* 0x000fe20000000000 */
[----:B------:R-:W-:-:S02]  /*7680*/  ISETP.GE.AND P5, PT, R105, R162, PT ;  /* 0x000000a26900720c */ /* 0x000fc40003fa6270 */
[----:B------:R-:W-:Y:S02]  /*7690*/  ISETP.GE.AND P4, PT, R105, R160, PT ;  /* 0x000000a06900720c */ /* 0x000fe40003f86270 */
[----:B------:R-:W-:Y:S02]  /*76a0*/  ISETP.GE.AND P3, PT, R104, R163, PT ;  /* 0x000000a36800720c */ /* 0x000fe40003f66270 */
[----:B------:R-:W-:Y:S02]  /*76b0*/  FSEL R6, R6, -INF , P0 ;  /* 0xff80000006067808 */ /* 0x000fe40000000000 */
[----:B------:R-:W-:Y:S02]  /*76c0*/  FSEL R106, R11, -INF , !P2 ;  /* 0xff8000000b6a7808 */ /* 0x000fe40005000000 */
[----:B------:R-:W-:Y:S02]  /*76d0*/  ISETP.GE.AND P2, PT, R104, R161, PT ;  /* 0x000000a16800720c */ /* 0x000fe40003f46270 */
[----:B------:R-:W-:-:S02]  /*76e0*/  FSEL R108, R108, -INF , !P5 ;  /* 0xff8000006c6c7808 */ /* 0x000fc40006800000 */
[----:B------:R-:W-:Y:S02]  /*76f0*/  FSEL R5, R5, -INF , P3 ;  /* 0xff80000005057808 */ /* 0x000fe40001800000 */
[----:B------:R-:W-:Y:S02]  /*7700*/  FSEL R6, R6, -INF , !P4 ;  /* 0xff80000006067808 */ /* 0x000fe40006000000 */
[----:B------:R-:W-:Y:S01]  /*7710*/  FSEL R10, R9, -INF , !P6 ;  /* 0xff800000090a7808 */ /* 0x000fe20007000000 */
[----:B------:R-:W-:Y:S01]  /*7720*/  VIADD R9, R103, 0xffffff91 ;  /* 0xffffff9167097836 */ /* 0x000fe20000000000 */
[C---:B------:R-:W-:Y:S02]  /*7730*/  ISETP.GE.AND P0, PT, R4.reuse, R163, PT ;  /* 0x000000a30400720c */ /* 0x040fe40003f06270 */
[C---:B------:R-:W-:Y:S02]  /*7740*/  ISETP.GE.AND P5, PT, R4.reuse, R162, PT ;  /* 0x000000a20400720c */ /* 0x040fe40003fa6270 */
[----:B------:R-:W-:-:S02]  /*7750*/  ISETP.GE.AND P3, PT, R4, R161, PT ;  /* 0x000000a10400720c */ /* 0x000fc40003f66270 */
[-C--:B------:R-:W-:Y:S02]  /*7760*/  ISETP.GE.AND P4, PT, R4, R160.reuse, PT ;  /* 0x000000a00400720c */ /* 0x080fe40003f86270 */
[C---:B------:R-:W-:Y:S02]  /*7770*/  ISETP.GE.AND P1, PT, R104.reuse, R160, PT ;  /* 0x000000a06800720c */ /* 0x040fe40003f26270 */
[----:B------:R-:W-:Y:S01]  /*7780*/  FSEL R4, R7, -INF , P2 ;  /* 0xff80000007047808 */ /* 0x000fe20001000000 */
[----:B------:R-:W-:Y:S01]  /*7790*/  VIADD R7, R103, 0xffffff98 ;  /* 0xffffff9867077836 */ /* 0x000fe20000000000 */
[----:B------:R-:W-:Y:S02]  /*77a0*/  ISETP.GE.AND P6, PT, R104, R162, PT ;  /* 0x000000a26800720c */ /* 0x000fe40003fc6270 */
[----:B------:R-:W-:Y:S02]  /*77b0*/  FSEL R4, R4, -INF , !P1 ;  /* 0xff80000004047808 */ /* 0x000fe40004800000 */
[----:B------:R-:W-:-:S02]  /*77c0*/  ISETP.GE.AND P1, PT, R9, R161, PT ;  /* 0x000000a10900720c */ /* 0x000fc40003f26270 */
[----:B------:R-:W-:Y:S02]  /*77d0*/  ISETP.GE.AND P2, PT, R9, R163, PT ;  /* 0x000000a30900720c */ /* 0x000fe40003f46270 */
[----:B------:R-:W-:Y:S01]  /*77e0*/  FSEL R110, R5, -INF , !P6 ;  /* 0xff800000056e7808 */ /* 0x000fe20007000000 */
[----:B------:R-:W-:Y:S01]  /*77f0*/  VIADD R5, R103, 0xffffff99 ;  /* 0xffffff9967057836 */ /* 0x000fe20000000000 */
[----:B------:R-:W-:Y:S02]  /*7800*/  FSEL R32, R32, -INF , P0 ;  /* 0xff80000020207808 */ /* 0x000fe40000000000 */
[----:B------:R-:W-:Y:S02]  /*7810*/  ISETP.GE.AND P0, PT, R9, R160, PT ;  /* 0x000000a00900720c */ /* 0x000fe40003f06270 */
[----:B------:R-:W-:Y:S02]  /*7820*/  FSEL R35, R35, -INF , P1 ;  /* 0xff80000023237808 */ /* 0x000fe40000800000 */
[----:B------:R-:W-:-:S02]  /*7830*/  FSEL R34, R34, -INF , P3 ;  /* 0xff80000022227808 */ /* 0x000fc40001800000 */
[----:B------:R-:W-:Y:S02]  /*7840*/  FSEL R33, R33, -INF , P2 ;  /* 0xff80000021217808 */ /* 0x000fe40001000000 */
[----:B------:R-:W-:Y:S02]  /*7850*/  ISETP.GE.AND P6, PT, R9, R162, PT ;  /* 0x000000a20900720c */ /* 0x000fe40003fc6270 */
[C---:B------:R-:W-:Y:S02]  /*7860*/  ISETP.GE.AND P3, PT, R7.reuse, R163, PT ;  /* 0x000000a30700720c */ /* 0x040fe40003f66270 */
[----:B------:R-:W-:Y:S02]  /*7870*/  ISETP.GE.AND P2, PT, R7, R161, PT ;  /* 0x000000a10700720c */ /* 0x000fe40003f46270 */
[----:B------:R-:W-:Y:S02]  /*7880*/  FSEL R168, R35, -INF , !P0 ;  /* 0xff80000023a87808 */ /* 0x000fe40004000000 */
[----:B------:R-:W-:-:S02]  /*7890*/  FSEL R170, R32, -INF , !P5 ;  /* 0xff80000020aa7808 */ /* 0x000fc40006800000 */
[----:B------:R-:W-:Y:S02]  /*78a0*/  FSEL R164, R34, -INF , !P4 ;  /* 0xff80000022a47808 */ /* 0x000fe40006000000 */
[----:B------:R-:W-:Y:S02]  /*78b0*/  ISETP.GE.AND P0, PT, R5, R161, PT ;  /* 0x000000a10500720c */ /* 0x000fe40003f06270 */
[C---:B------:R-:W-:Y:S02]  /*78c0*/  ISETP.GE.AND P5, PT, R7.reuse, R162, PT ;  /* 0x000000a20700720c */ /* 0x040fe40003fa6270 */
[----:B------:R-:W-:Y:S01]  /*78d0*/  ISETP.GE.AND P4, PT, R7, R160, PT ;  /* 0x000000a00700720c */ /* 0x000fe20003f86270 */
[----:B------:R-:W-:Y:S01]  /*78e0*/  VIADD R7, R103, 0xffffffa0 ;  /* 0xffffffa067077836 */ /* 0x000fe20000000000 */
[----:B------:R-:W-:Y:S02]  /*78f0*/  FSEL R174, R33, -INF , !P6 ;  /* 0xff80000021ae7808 */ /* 0x000fe40007000000 */
[----:B------:R-:W-:Y:S01]  /*7900*/  ISETP.GE.AND P1, PT, R5, R163, PT ;  /* 0x000000a30500720c */ /* 0x000fe20003f26270 */
[----:B------:R-:W-:Y:S01]  /*7910*/  LDSM.16.MT88.4 R32, [R128+0x8000] ;  /* 0x008000008020783b */ /* 0x000fe20000004200 */
[----:B------:R-:W-:-:S02]  /*7920*/  FSEL R28, R28, -INF , P3 ;  /* 0xff8000001c1c7808 */ /* 0x000fc40001800000 */
[----:B------:R-:W-:Y:S02]  /*7930*/  FSEL R30, R30, -INF , P2 ;  /* 0xff8000001e1e7808 */ /* 0x000fe40001000000 */
[C---:B------:R-:W-:Y:S02]  /*7940*/  ISETP.GE.AND P6, PT, R5.reuse, R162, PT ;  /* 0x000000a20500720c */ /* 0x040fe40003fc6270 */
[----:B------:R-:W-:Y:S01]  /*7950*/  ISETP.GE.AND P3, PT, R5, R160, PT ;  /* 0x000000a00500720c */ /* 0x000fe20003f66270 */
[----:B------:R-:W-:Y:S01]  /*7960*/  VIADD R5, R103, 0xffffffa1 ;  /* 0xffffffa167057836 */ /* 0x000fe20000000000 */
[----:B------:R-:W-:Y:S02]  /*7970*/  FSEL R31, R31, -INF , P0 ;  /* 0xff8000001f1f7808 */ /* 0x000fe40000000000 */
[----:B------:R-:W-:Y:S02]  /*7980*/  FSEL R192, R28, -INF , !P5 ;  /* 0xff8000001cc07808 */ /* 0x000fe40006800000 */
[----:B------:R-:W-:-:S02]  /*7990*/  FSEL R29, R29, -INF , P1 ;  /* 0xff8000001d1d7808 */ /* 0x000fc40000800000 */
[----:B------:R-:W-:Y:S02]  /*79a0*/  FSEL R190, R30, -INF , !P4 ;  /* 0xff8000001ebe7808 */ /* 0x000fe40006000000 */
[C---:B------:R-:W-:Y:S02]  /*79b0*/  ISETP.GE.AND P2, PT, R7.reuse, R163, PT ;  /* 0x000000a30700720c */ /* 0x040fe40003f46270 */
[C---:B------:R-:W-:Y:S02]  /*79c0*/  ISETP.GE.AND P5, PT, R7.reuse, R162, PT ;  /* 0x000000a20700720c */ /* 0x040fe40003fa6270 */
[C---:B------:R-:W-:Y:S02]  /*79d0*/  ISETP.GE.AND P4, PT, R7.reuse, R161, PT ;  /* 0x000000a10700720c */ /* 0x040fe40003f86270 */
[----:B------:R-:W-:Y:S01]  /*79e0*/  ISETP.GE.AND P1, PT, R7, R160, PT ;  /* 0x000000a00700720c */ /* 0x000fe20003f26270 */
[----:B------:R-:W-:Y:S01]  /*79f0*/  VIADD R7, R103, 0xffffffa8 ;  /* 0xffffffa867077836 */ /* 0x000fe20000000000 */
[----:B------:R-:W-:-:S02]  /*7a00*/  FSEL R188, R31, -INF , !P3 ;  /* 0xff8000001fbc7808 */ /* 0x000fc40005800000 */
[C---:B------:R-:W-:Y:S02]  /*7a10*/  ISETP.GE.AND P0, PT, R5.reuse, R163, PT ;  /* 0x000000a30500720c */ /* 0x040fe40003f06270 */
[----:B------:R-:W-:Y:S02]  /*7a20*/  ISETP.GE.AND P3, PT, R5, R161, PT ;  /* 0x000000a10500720c */ /* 0x000fe40003f66270 */
        /* <DEDUP_REMOVED lines=8> */
[----:B------:R-:W-:Y:S02]  /*7ab0*/  FSEL R27, R27, -INF , P3 ;  /* 0xff8000001b1b7808 */ /* 0x000fe40001800000 */
[----:B------:R-:W-:Y:S02]  /*7ac0*/  ISETP.GE.AND P0, PT, R7, R161, PT ;  /* 0x000000a10700720c */ /* 0x000fe40003f06270 */
[----:B------:R-:W-:Y:S02]  /*7ad0*/  FSEL R176, R24, -INF , !P5 ;  /* 0xff80000018b07808 */ /* 0x000fe40006800000 */
[----:B------:R-:W-:-:S02]  /*7ae0*/  FSEL R178, R26, -INF , !P1 ;  /* 0xff8000001ab27808 */ /* 0x000fc40004800000 */
[C---:B------:R-:W-:Y:S02]  /*7af0*/  ISETP.GE.AND P5, PT, R7.reuse, R162, PT ;  /* 0x000000a20700720c */ /* 0x040fe40003fa6270 */
[----:B------:R-:W-:Y:S01]  /*7b00*/  ISETP.GE.AND P1, PT, R7, R160, PT ;  /* 0x000000a00700720c */ /* 0x000fe20003f26270 */
[----:B------:R-:W-:Y:S01]  /*7b10*/  VIADD R7, R103, 0xffffffb0 ;  /* 0xffffffb067077836 */ /* 0x000fe20000000000 */
[----:B------:R-:W-:Y:S02]  /*7b20*/  FSEL R180, R25, -INF , !P6 ;  /* 0xff80000019b47808 */ /* 0x000fe40007000000 */
[----:B------:R-:W-:Y:S02]  /*7b30*/  FSEL R166, R27, -INF , !P2 ;  /* 0xff8000001ba67808 */ /* 0x000fe40005000000 */
[----:B------:R-:W-:Y:S01]  /*7b40*/  FSEL R20, R20, -INF , P4 ;  /* 0xff80000014147808 */ /* 0x000fe20002000000 */
[----:B------:R-:W-:Y:S01]  /*7b50*/  LDSM.16.MT88.4 R24, [R129+0x8000] ;  /* 0x008000008118783b */ /* 0x000fe20000004200 */
[----:B------:R-:W-:-:S02]  /*7b60*/  ISETP.GE.AND P3, PT, R5, R163, PT ;  /* 0x000000a30500720c */ /* 0x000fc40003f66270 */
        /* <DEDUP_REMOVED lines=9> */
[----:B------:R-:W-:Y:S02]  /*7c00*/  ISETP.GE.AND P2, PT, R5, R163, PT ;  /* 0x000000a30500720c */ /* 0x000fe40003f46270 */
[----:B------:R-:W-:Y:S02]  /*7c10*/  FSEL R182, R20, -INF , !P5 ;  /* 0xff80000014b67808 */ /* 0x000fe40006800000 */
[----:B------:R-:W-:Y:S02]  /*7c20*/  FSEL R21, R21, -INF , P3 ;  /* 0xff80000015157808 */ /* 0x000fe40001800000 */
[----:B------:R-:W-:-:S02]  /*7c30*/  FMNMX3.FTZ R9, R101, R8, R10, !PT ;  /* 0x0000000865097276 */ /* 0x000fc4000781000a */
[C---:B------:R-:W-:Y:S02]  /*7c40*/  ISETP.GE.AND P5, PT, R7.reuse, R162, PT ;  /* 0x000000a20700720c */ /* 0x040fe40003fa6270 */
[----:B------:R-:W-:Y:S01]  /*7c50*/  ISETP.GE.AND P3, PT, R7, R160, PT ;  /* 0x000000a00700720c */ /* 0x000fe20003f66270 */
[----:B------:R-:W-:Y:S01]  /*7c60*/  VIADD R7, R103, 0xffffffb8 ;  /* 0xffffffb867077836 */ /* 0x000fe20000000000 */
[----:B------:R-:W-:Y:S02]  /*7c70*/  FSEL R16, R16, -INF , P0 ;  /* 0xff80000010107808 */ /* 0x000fe40000000000 */
[----:B------:R-:W-:Y:S02]  /*7c80*/  FSEL R18, R18, -INF , P1 ;  /* 0xff80000012127808 */ /* 0x000fe40000800000 */
[C---:B------:R-:W-:Y:S02]  /*7c90*/  ISETP.GE.AND P0, PT, R5.reuse, R161, PT ;  /* 0x000000a10500720c */ /* 0x040fe40003f06270 */
[----:B------:R-:W-:-:S02]  /*7ca0*/  ISETP.GE.AND P1, PT, R5, R162, PT ;  /* 0x000000a20500720c */ /* 0x000fc40003f26270 */
[----:B------:R-:W-:Y:S02]  /*7cb0*/  FSEL R17, R17, -INF , P2 ;  /* 0xff80000011117808 */ /* 0x000fe40001000000 */
        /* <DEDUP_REMOVED lines=15> */
[----:B------:R-:W-:Y:S02]  /*7db0*/  FSEL R12, R12, -INF , P0 ;  /* 0xff8000000c0c7808 */ /* 0x000fe40000000000 */
[----:B------:R-:W-:Y:S02]  /*7dc0*/  ISETP.GE.AND P0, PT, R5, R163, PT ;  /* 0x000000a30500720c */ /* 0x000fe40003f06270 */
[----:B------:R-:W-:-:S02]  /*7dd0*/  FMNMX3.FTZ R9, R9, R176, R180, !PT ;  /* 0x000000b009097276 */ /* 0x000fc400078100b4 */
[----:B------:R-:W-:Y:S02]  /*7de0*/  FMNMX3.FTZ R7, R7, R164, R168, !PT ;  /* 0x000000a407077276 */ /* 0x000fe400078100a8 */
[----:B------:R-:W-:Y:S02]  /*7df0*/  FSEL R14, R14, -INF , P1 ;  /* 0xff8000000e0e7808 */ /* 0x000fe40000800000 */
[----:B------:R-:W-:Y:S02]  /*7e00*/  ISETP.GE.AND P1, PT, R5, R162, PT ;  /* 0x000000a20500720c */ /* 0x000fe40003f26270 */
[----:B------:R-:W-:Y:S02]  /*7e10*/  FSEL R13, R13, -INF , P0 ;  /* 0xff8000000d0d7808 */ /* 0x000fe40000000000 */
[----:B------:R-:W-:Y:S02]  /*7e20*/  FMNMX3.FTZ R9, R9, R182, R186, !PT ;  /* 0x000000b609097276 */ /* 0x000fe400078100ba */
[----:B------:R-:W-:-:S02]  /*7e30*/  FMNMX3.FTZ R7, R7, R190, R188, !PT ;  /* 0x000000be07077276 */ /* 0x000fc400078100bc */
[----:B------:R-:W-:Y:S02]  /*7e40*/  FSEL R112, R12, -INF , !P5 ;  /* 0xff8000000c707808 */ /* 0x000fe40006800000 */
[----:B------:R-:W-:Y:S02]  /*7e50*/  ISETP.GE.AND P0, PT, R5, R161, PT ;  /* 0x000000a10500720c */ /* 0x000fe40003f06270 */
[----:B------:R-:W-:Y:S02]  /*7e60*/  FSEL R103, R13, -INF , !P1 ;  /* 0xff8000000d677808 */ /* 0x000fe40004800000 */
[----:B------:R-:W-:Y:S02]  /*7e70*/  FMNMX3.FTZ R9, R9, R126, R124, !PT ;  /* 0x0000007e09097276 */ /* 0x000fe4000781007c */
[----:B------:R-:W-:Y:S02]  /*7e80*/  FSEL R184, R23, -INF , !P4 ;  /* 0xff80000017b87808 */ /* 0x000fe40006000000 */
[----:B------:R-:W-:-:S02]  /*7e90*/  FMNMX3.FTZ R7, R7, R178, R166, !PT ;  /* 0x000000b207077276 */ /* 0x000fc400078100a6 */
[----:B------:R-:W-:Y:S02]  /*7ea0*/  ISETP.GE.AND P1, PT, R5, R160, PT ;  /* 0x000000a00500720c */ /* 0x000fe40003f26270 */
[----:B------:R-:W-:Y:S02]  /*7eb0*/  FMNMX3.FTZ R5, R9, R112, R103, !PT ;  /* 0x0000007009057276 */ /* 0x000fe40007810067 */
[----:B------:R-:W-:Y:S02]  /*7ec0*/  FSEL R15, R15, -INF , P0 ;  /* 0xff8000000f0f7808 */ /* 0x000fe40000000000 */
[----:B------:R-:W-:Y:S01]  /*7ed0*/  FSEL R118, R18, -INF , !P3 ;  /* 0xff80000012767808 */ /* 0x000fe20005800000 */
[----:B------:R-:W1:Y:S01]  /*7ee0*/  SHFL.BFLY PT, R12, R5, 0x2, 0x1f ;  /* 0x0c401f00050c7f89 */ /* 0x000e6200000e0000 */
[----:B------:R-:W-:Y:S02]  /*7ef0*/  FSEL R117, R19, -INF , !P2 ;  /* 0xff80000013757808 */ /* 0x000fe40005000000 */
[----:B------:R-:W-:Y:S01]  /*7f00*/  FMNMX3.FTZ R7, R7, R172, R184, !PT ;  /* 0x000000ac07077276 */ /* 0x000fe200078100b8 */
[----:B------:R-:W-:Y:S01]  /*7f10*/  LDSM.16.MT88.4 R16, [R130+0x8000] ;  /* 0x008000008210783b */ /* 0x000fe20000004200 */
[----:B------:R-:W-:-:S02]  /*7f20*/  FSEL R116, R14, -INF , !P6 ;  /* 0xff8000000e747808 */ /* 0x000fc40007000000 */
[----:B------:R-:W-:Y:S02]  /*7f30*/  FSEL R115, R15, -INF , !P1 ;  /* 0xff8000000f737808 */ /* 0x000fe40004800000 */
[----:B------:R-:W-:-:S04]  /*7f40*/  FMNMX3.FTZ R7, R7, R118, R117, !PT ;  /* 0x0000007607077276 */ /* 0x000fc80007810075 */
[----:B------:R-:W-:-:S05]  /*7f50*/  FMNMX3.FTZ R14, R7, R116, R115, !PT ;  /* 0x00000074070e7276 */ /* 0x000fca0007810073 */
[----:B------:R-:W3:Y:S01]  /*7f60*/  SHFL.BFLY PT, R7, R14, 0x2, 0x1f ;  /* 0x0c401f000e077f89 */ /* 0x000ee200000e0000 */
[----:B-1----:R-:W-:-:S05]  /*7f70*/  FMNMX.FTZ R12, R5, R12, !PT ;  /* 0x0000000c050c7209 */ /* 0x002fca0007810000 */
[----:B------:R-:W1:Y:S01]  /*7f80*/  SHFL.BFLY PT, R105, R12, 0x1, 0x1f ;  /* 0x0c201f000c697f89 */ /* 0x000e6200000e0000 */
[----:B---3--:R-:W-:-:S05]  /*7f90*/  FMNMX.FTZ R7, R14, R7, !PT ;  /* 0x000000070e077209 */ /* 0x008fca0007810000 */
[----:B------:R-:W3:Y:S01]  /*7fa0*/  SHFL.BFLY PT, R104, R7, 0x1, 0x1f ;  /* 0x0c201f0007687f89 */ /* 0x000ee200000e0000 */
[----:B-1----:R-:W-:-:S04]  /*7fb0*/  FMNMX.FTZ R105, R12, R105, !PT ;  /* 0x000000690c697209 */ /* 0x002fc80007810000 */
[----:B------:R-:W-:Y:S01]  /*7fc0*/  FSETP.NEU.FTZ.AND P1, PT, R105, -INF , PT ;  /* 0xff8000006900780b */ /* 0x000fe20003f3d000 */
[----:B--2---:R-:W-:-:S05]  /*7fd0*/  FMUL.FTZ R113, R102, R105 ;  /* 0x0000006966717220 */ /* 0x004fca0000410000 */
[----:B------:R-:W-:-:S05]  /*7fe0*/  FSEL R113, R113, RZ, P1 ;  /* 0x000000ff71717208 */ /* 0x000fca0000800000 */
[-CC-:B------:R-:W-:Y:S01]  /*7ff0*/  FFMA.FTZ R114, R8, R102.reuse, -R113.reuse ;  /* 0x0000006608727223 */ /* 0x180fe20000010871 */
[----:B------:R-:W-:Y:S01]  /*8000*/  FSEL R8, R105, RZ, P1 ;  /* 0x000000ff69087208 */ /* 0x000fe20000800000 */
[--C-:B------:R-:W-:Y:S01]  /*8010*/  FFMA.FTZ R107, R110, R102, -R113.reuse ;  /* 0x000000666e6b7223 */ /* 0x100fe20000010871 */
[----:B---3--:R-:W-:Y:S01]  /*8020*/  FMNMX.FTZ R104, R7, R104, !PT ;  /* 0x0000006807687209 */ /* 0x008fe20007810000 */
[-CC-:B------:R-:W-:Y:S01]  /*8030*/  FFMA.FTZ R10, R10, R102.reuse, -R113.reuse ;  /* 0x000000660a0a7223 */ /* 0x180fe20000010871 */
[--C-:B------:R-:W-:Y:S01]  /*8040*/  FFMA.FTZ R7, R108, R102, -R113.reuse ;  /* 0x000000666c077223 */ /* 0x100fe20000010871 */
[----:B------:R-:W-:Y:S01]  /*8050*/  FADD.FTZ R9, R101, -R8 ;  /* 0x8000000865097221 */ /* 0x000fe20000010000 */
[----:B------:R-:W-:Y:S01]  /*8060*/  FSETP.NEU.FTZ.AND P0, PT, R104, -INF , PT ;  /* 0xff8000006800780b */ /* 0x000fe20003f1d000 */
[C---:B------:R-:W-:Y:S01]  /*8070*/  FMUL.FTZ R101, R102.reuse, R104 ;  /* 0x0000006866657220 */ /* 0x040fe20000410000 */
[----:B------:R-:W-:Y:S01]  /*8080*/  MUFU.EX2 R114, R114 ;  /* 0x0000007200727308 */ /* 0x000fe20000000800 */
[----:B------:R-:W-:Y:S01]  /*8090*/  FMUL.FTZ R125, R102, R9 ;  /* 0x00000009667d7220 */ /* 0x000fe20000410000 */
[----:B------:R-:W-:Y:S01]  /*80a0*/  FSEL R5, R104, RZ, P0 ;  /* 0x000000ff68057208 */ /* 0x000fe20000000000 */
[-CC-:B------:R-:W-:Y:S01]  /*80b0*/  FFMA.FTZ R173, R170, R102.reuse, -R113.reuse ;  /* 0x00000066aaad7223 */ /* 0x180fe20000010871 */
[----:B------:R-:W-:Y:S01]  /*80c0*/  FSEL R101, R101, RZ, P0 ;  /* 0x000000ff65657208 */ /* 0x000fe20000000000 */
[----:B------:R1:W-:Y:S01]  /*80d0*/  MUFU.EX2 R108, R10 ;  /* 0x0000000a006c7308 */ /* 0x0003e20000000800 */
[-C--:B------:R-:W-:Y:S01]  /*80e0*/  FFMA.FTZ R170, R174, R102.reuse, -R113 ;  /* 0x00000066aeaa7223 */ /* 0x080fe20000010871 */
[----:B------:R-:W-:Y:S01]  /*80f0*/  FADD.FTZ R5, R100, -R5 ;  /* 0x8000000564057221 */ /* 0x000fe20000010000 */
[-C--:B------:R-:W-:Y:S01]  /*8100*/  FFMA.FTZ R171, R192, R102.reuse, -R113 ;  /* 0x00000066c0ab7223 */ /* 0x080fe20000010871 */
[----:B------:R-:W2:Y:S01]  /*8110*/  MUFU.EX2 R125, R125 ;  /* 0x0000007d007d7308 */ /* 0x000ea20000000800 */
[-CC-:B------:R-:W-:Y:S01]  /*8120*/  FFMA.FTZ R100, R109, R102.reuse, -R101.reuse ;  /* 0x000000666d647223 */ /* 0x180fe20000010865 */
[----:B------:R-:W-:Y:S01]  /*8130*/  FMUL.FTZ R119, R102, R5 ;  /* 0x0000000566777220 */ /* 0x000fe20000410000 */
        /* <DEDUP_REMOVED lines=8> */
[----:B-1----:R-:W-:Y:S01]  /*81c0*/  LDSM.16.MT88.4 R8, [R134+0x8000] ;  /* 0x008000008608783b */ /* 0x002fe20000004200 */
[-C--:B------:R-:W-:Y:S01]  /*81d0*/  FFMA.FTZ R127, R188, R102.reuse, -R101 ;  /* 0x00000066bc7f7223 */ /* 0x080fe20000010865 */
[--C-:B------:R-:W-:Y:S01]  /*81e0*/  FFMA.FTZ R194, R194, R102, -R113.reuse ;  /* 0x00000066c2c27223 */ /* 0x100fe20000010871 */
[-C--:B--2---:R-:W-:Y:S01]  /*81f0*/  FMUL.FTZ R28, R72, R125.reuse ;  /* 0x0000007d481c7220 */ /* 0x084fe20000410000 */
[-C--:B------:R-:W-:Y:S01]  /*8200*/  FMUL.FTZ R29, R73, R125.reuse ;  /* 0x0000007d491d7220 */ /* 0x080fe20000410000 */
[----:B------:R-:W1:Y:S01]  /*8210*/  MUFU.EX2 R107, R107 ;  /* 0x0000006b006b7308 */ /* 0x000e620000000800 */
[-C--:B------:R-:W-:Y:S01]  /*8220*/  FMUL.FTZ R4, R96, R125.reuse ;  /* 0x0000007d60047220 */ /* 0x080fe20000410000 */
[-C--:B------:R-:W-:Y:S01]  /*8230*/  FMUL.FTZ R5, R97, R125.reuse ;  /* 0x0000007d61057220 */ /* 0x080fe20000410000 */
[----:B------:R-:W-:Y:S01]  /*8240*/  F2FP.F16.F32.PACK_AB R96, R108, R114 ;  /* 0x000000726c60723e */ /* 0x000fe200000000ff */
[----:B------:R-:W-:Y:S01]  /*8250*/  MUFU.EX2 R100, R100 ;  /* 0x0000006400647308 */ /* 0x000fe20000000800 */
[-C--:B------:R-:W-:Y:S01]  /*8260*/  FMUL.FTZ R68, R68, R125.reuse ;  /* 0x0000007d44447220 */ /* 0x080fe20000410000 */
[-C--:B------:R-:W-:Y:S01]  /*8270*/  FMUL.FTZ R69, R69, R125.reuse ;  /* 0x0000007d45457220 */ /* 0x080fe20000410000 */
[----:B------:R-:W-:Y:S01]  /*8280*/  FMUL.FTZ R36, R36, R125 ;  /* 0x0000007d24247220 */ /* 0x000fe20000410000 */
[-C--:B---3--:R-:W-:Y:S01]  /*8290*/  FMUL.FTZ R30, R74, R119.reuse ;  /* 0x000000774a1e7220 */ /* 0x088fe20000410000 */
[-C--:B------:R-:W-:Y:S01]  /*82a0*/  FMUL.FTZ R31, R75, R119.reuse ;  /* 0x000000774b1f7220 */ /* 0x080fe20000410000 */
[----:B------:R-:W2:Y:S01]  /*82b0*/  MUFU.EX2 R111, R111 ;  /* 0x0000006f006f7308 */ /* 0x000ea20000000800 */
[----:B------:R-:W3:Y:S01]  /*82c0*/  LDSM.16.MT88.4 R72, [R134+0xa000] ;  /* 0x00a000008648783b */ /* 0x000ee20000004200 */
[-C--:B------:R-:W-:Y:S01]  /*82d0*/  FMUL.FTZ R6, R98, R119.reuse ;  /* 0x0000007762067220 */ /* 0x080fe20000410000 */
[-C--:B------:R-:W-:Y:S01]  /*82e0*/  FMUL.FTZ R7, R99, R119.reuse ;  /* 0x0000007763077220 */ /* 0x080fe20000410000 */
[----:B------:R-:W-:Y:S01]  /*82f0*/  MUFU.EX2 R109, R109 ;  /* 0x0000006d006d7308 */ /* 0x000fe20000000800 */
[----:B-1----:R-:W-:Y:S01]  /*8300*/  F2FP.F16.F32.PACK_AB R98, R107, R110 ;  /* 0x0000006e6b62723e */ /* 0x002fe200000000ff */
[-C--:B------:R-:W-:Y:S01]  /*8310*/  FMUL.FTZ R70, R70, R119.reuse ;  /* 0x0000007746467220 */ /* 0x080fe20000410000 */
[----:B------:R-:W-:Y:S01]  /*8320*/  FMUL.FTZ R71, R71, R119 ;  /* 0x0000007747477220 */ /* 0x000fe20000410000 */
[----:B------:R-:W1:Y:S01]  /*8330*/  MUFU.EX2 R106, R106 ;  /* 0x0000006a006a7308 */ /* 0x000e620000000800 */
        /* <DEDUP_REMOVED lines=12> */
[----:B------:R-:W-:Y:S01]  /*8400*/  FMUL.FTZ R48, R48, R125 ;  /* 0x0000007d30307220 */ /* 0x000fe20000410000 */
[----:B-1----:R-:W-:Y:S01]  /*8410*/  F2FP.F16.F32.PACK_AB R99, R106, R109 ;  /* 0x0000006d6a63723e */ /* 0x002fe200000000ff */
        /* <DEDUP_REMOVED lines=31> */
[----:B------:R-:W2:Y:S01]  /*8610*/  LDSM.16.MT88.4 R72, [R129+0xa000] ;  /* 0x00a000008148783b */ /* 0x000ea20000004200 */
[----:B------:R-:W-:Y:S01]  /*8620*/  FMUL.FTZ R95, R95, R119 ;  /* 0x000000775f5f7220 */ /* 0x000fe20000410000 */
[-C--:B------:R-:W-:Y:S01]  /*8630*/  FMUL.FTZ R84, R84, R125.reuse ;  /* 0x0000007d54547220 */ /* 0x080fe20000410000 */
[----:B------:R-:W-:Y:S01]  /*8640*/  FMUL.FTZ R85, R85, R125 ;  /* 0x0000007d55557220 */ /* 0x000fe20000410000 */
[-C--:B------:R-:W-:Y:S01]  /*8650*/  FMUL.FTZ R86, R86, R119.reuse ;  /* 0x0000007756567220 */ /* 0x080fe20000410000 */
[----:B------:R-:W-:Y:S01]  /*8660*/  FMUL.FTZ R87, R87, R119 ;  /* 0x0000007757577220 */ /* 0x000fe20000410000 */
[----:B------:R-:W-:Y:S01]  /*8670*/  MUFU.EX2 R173, R173 ;  /* 0x000000ad00ad7308 */ /* 0x000fe20000000800 */
[C---:B------:R-:W-:Y:S01]  /*8680*/  HMMA.16816.F32 R20, R96.reuse, R24, R20 ;  /* 0x000000186014723c */ /* 0x040fe20000001814 */
[-C--:B------:R-:W-:Y:S01]  /*8690*/  FMUL.FTZ R60, R60, R125.reuse ;  /* 0x0000007d3c3c7220 */ /* 0x080fe20000410000 */
[----:B------:R-:W-:Y:S01]  /*86a0*/  FMUL.FTZ R61, R61, R125 ;  /* 0x0000007d3d3d7220 */ /* 0x000fe20000410000 */
[----:B------:R-:W3:Y:S01]  /*86b0*/  MUFU.EX2 R170, R170 ;  /* 0x000000aa00aa7308 */ /* 0x000ee20000000800 */
        /* <DEDUP_REMOVED lines=8> */
[-C--:B------:R-:W-:Y:S01]  /*8740*/  FMUL.FTZ R66, R66, R119.reuse ;  /* 0x0000007742427220 */ /* 0x080fe20000410000 */
[----:B------:R-:W-:Y:S01]  /*8750*/  FMUL.FTZ R67, R67, R119 ;  /* 0x0000007743437220 */ /* 0x000fe20000410000 */
[-CC-:B------:R-:W-:Y:S01]  /*8760*/  FFMA.FTZ R177, R176, R102.reuse, -R113.reuse ;  /* 0x00000066b0b17223 */ /* 0x180fe20000010871 */
[----:B------:R-:W-:Y:S01]  /*8770*/  MUFU.EX2 R174, R174 ;  /* 0x000000ae00ae7308 */ /* 0x000fe20000000800 */
[C---:B------:R-:W-:Y:S01]  /*8780*/  HMMA.16816.F32 R4, R96.reuse, R8, R4 ;  /* 0x000000086004723c */ /* 0x040fe20000001804 */
[-C--:B------:R-:W-:Y:S01]  /*8790*/  FFMA.FTZ R176, R180, R102.reuse, -R113 ;  /* 0x00000066b4b07223 */ /* 0x080fe20000010871 */
[-C--:B------:R-:W-:Y:S01]  /*87a0*/  FFMA.FTZ R80, R166, R102.reuse, -R101 ;  /* 0x00000066a6507223 */ /* 0x080fe20000010865 */
[----:B------:R-:W4:Y:S01]  /*87b0*/  MUFU.EX2 R165, R165 ;  /* 0x000000a500a57308 */ /* 0x000f220000000800 */
[-CC-:B------:R-:W-:Y:S01]  /*87c0*/  FFMA.FTZ R180, R182, R102.reuse, -R113.reuse ;  /* 0x00000066b6b47223 */ /* 0x180fe20000010871 */
[-C--:B------:R-:W-:Y:S01]  /*87d0*/  FFMA.FTZ R175, R186, R102.reuse, -R113 ;  /* 0x00000066baaf7223 */ /* 0x080fe20000010871 */
[-CC-:B------:R-:W-:Y:S01]  /*87e0*/  FFMA.FTZ R181, R178, R102.reuse, -R101.reuse ;  /* 0x00000066b2b57223 */ /* 0x180fe20000010865 */
[----:B------:R-:W-:Y:S01]  /*87f0*/  MUFU.EX2 R168, R168 ;  /* 0x000000a800a87308 */ /* 0x000fe20000000800 */
[C---:B-1----:R-:W-:Y:S01]  /*8800*/  HMMA.16816.F32 R44, R96.reuse, R68, R44 ;  /* 0x00000044602c723c */ /* 0x042fe2000000182c */
[-CC-:B------:R-:W-:Y:S01]  /*8810*/  FFMA.FTZ R179, R172, R102.reuse, -R101.reuse ;  /* 0x00000066acb37223 */ /* 0x180fe20000010865 */
[-C--:B------:R-:W-:Y:S01]  /*8820*/  FFMA.FTZ R166, R184, R102.reuse, -R101 ;  /* 0x00000066b8a67223 */ /* 0x080fe20000010865 */
[----:B------:R-:W-:Y:S01]  /*8830*/  MUFU.EX2 R127, R127 ;  /* 0x0000007f007f7308 */ /* 0x000fe20000000800 */
[-CC-:B------:R-:W-:Y:S01]  /*8840*/  FFMA.FTZ R183, R126, R102.reuse, -R113.reuse ;  /* 0x000000667eb77223 */ /* 0x180fe20000010871 */
[-CC-:B------:R-:W-:Y:S01]  /*8850*/  FFMA.FTZ R124, R124, R102.reuse, -R113.reuse ;  /* 0x000000667c7c7223 */ /* 0x180fe20000010871 */
[-CC-:B------:R-:W-:Y:S01]  /*8860*/  FFMA.FTZ R112, R112, R102.reuse, -R113.reuse ;  /* 0x0000006670707223 */ /* 0x180fe20000010871 */
[----:B------:R-:W-:Y:S01]  /*8870*/  MUFU.EX2 R177, R177 ;  /* 0x000000b100b17308 */ /* 0x000fe20000000800 */
[C---:B------:R-:W-:Y:S01]  /*8880*/  HMMA.16816.F32 R48, R96.reuse, R70, R48 ;  /* 0x000000466030723c */ /* 0x040fe20000001830 */
[----:B------:R-:W1:Y:S01]  /*8890*/  LDSM.16.MT88.4 R68, [R128+0xa000] ;  /* 0x00a000008044783b */ /* 0x000e620000004200 */
[-C--:B------:R-:W-:Y:S01]  /*88a0*/  FFMA.FTZ R113, R103, R102.reuse, -R113 ;  /* 0x0000006667717223 */ /* 0x080fe20000010871 */
[----:B------:R-:W-:Y:S01]  /*88b0*/  MUFU.EX2 R176, R176 ;  /* 0x000000b000b07308 */ /* 0x000fe20000000800 */
[-CC-:B------:R-:W-:Y:S01]  /*88c0*/  FFMA.FTZ R118, R118, R102.reuse, -R101.reuse ;  /* 0x0000006676767223 */ /* 0x180fe20000010865 */
[-CC-:B------:R-:W-:Y:S01]  /*88d0*/  FFMA.FTZ R117, R117, R102.reuse, -R101.reuse ;  /* 0x0000006675757223 */ /* 0x180fe20000010865 */
[-CC-:B------:R-:W-:Y:S01]  /*88e0*/  FFMA.FTZ R116, R116, R102.reuse, -R101.reuse ;  /* 0x0000006674747223 */ /* 0x180fe20000010865 */
[----:B------:R-:W-:Y:S01]  /*88f0*/  MUFU.EX2 R180, R180 ;  /* 0x000000b400b47308 */ /* 0x000fe20000000800 */
[C---:B--2---:R-:W-:Y:S01]  /*8900*/  HMMA.16816.F32 R52, R96.reuse, R72, R52 ;  /* 0x000000486034723c */ /* 0x044fe20000001834 */
[----:B------:R-:W-:Y:S01]  /*8910*/  FFMA.FTZ R115, R115, R102, -R101 ;  /* 0x0000006673737223 */ /* 0x000fe20000010865 */
[----:B------:R-:W-:Y:S01]  /*8920*/  FFMA.FTZ R125, R169, R125, R114 ;  /* 0x0000007da97d7223 */ /* 0x000fe20000010072 */
[----:B------:R-:W-:Y:S01]  /*8930*/  MUFU.EX2 R175, R175 ;  /* 0x000000af00af7308 */ /* 0x000fe20000000800 */
[----:B------:R-:W-:Y:S01]  /*8940*/  FFMA.FTZ R114, R167, R119, R100 ;  /* 0x00000077a7727223 */ /* 0x000fe20000010064 */
[----:B------:R-:W-:Y:S01]  /*8950*/  ISETP.GT.AND P0, PT, R0, R145, PT ;  /* 0x000000910000720c */ /* 0x000fe20003f04270 */
[----:B------:R-:W-:Y:S01]  /*8960*/  FADD.FTZ R125, R108, R125 ;  /* 0x0000007d6c7d7221 */ /* 0x000fe20000010000 */
[----:B------:R-:W-:Y:S01]  /*8970*/  MUFU.EX2 R181, R181 ;  /* 0x000000b500b57308 */ /* 0x000fe20000000800 */
[----:B------:R-:W-:Y:S01]  /*8980*/  HMMA.16816.F32 R56, R96, R74, R56 ;  /* 0x0000004a6038723c */ /* 0x000fe20000001838 */
[----:B------:R-:W2:Y:S01]  /*8990*/  LDSM.16.MT88.4 R72, [R130+0x8800] ;  /* 0x008800008248783b */ /* 0x000ea20000004200 */
[----:B------:R-:W-:Y:S01]  /*89a0*/  FADD.FTZ R114, R111, R114 ;  /* 0x000000726f727221 */ /* 0x000fe20000010000 */
[----:B------:R-:W-:Y:S01]  /*89b0*/  MUFU.EX2 R172, R80 ;  /* 0x0000005000ac7308 */ /* 0x000fe20000000800 */
[----:B------:R-:W-:-:S02]  /*89c0*/  FADD.FTZ R110, R110, R125 ;  /* 0x0000007d6e6e7221 */ /* 0x000fc40000010000 */
[----:B------:R-:W-:Y:S01]  /*89d0*/  FADD.FTZ R109, R109, R114 ;  /* 0x000000726d6d7221 */ /* 0x000fe20000010000 */
[----:B------:R-:W-:Y:S01]  /*89e0*/  MUFU.EX2 R179, R179 ;  /* 0x000000b300b37308 */ /* 0x000fe20000000800 */
[C---:B------:R-:W-:Y:S01]  /*89f0*/  HMMA.16816.F32 R12, R96.reuse, R16, R12 ;  /* 0x00000010600c723c */ /* 0x040fe2000000180c */
[----:B------:R-:W-:Y:S01]  /*8a00*/  FADD.FTZ R110, R107, R110 ;  /* 0x0000006e6b6e7221 */ /* 0x000fe20000010000 */
[----:B------:R-:W-:Y:S01]  /*8a10*/  FADD.FTZ R109, R106, R109 ;  /* 0x0000006d6a6d7221 */ /* 0x000fe20000010000 */
[----:B------:R-:W-:Y:S04]  /*8a20*/  MUFU.EX2 R166, R166 ;  /* 0x000000a600a67308 */ /* 0x000fe80000000800 */
[----:B------:R-:W-:Y:S01]  /*8a30*/  MUFU.EX2 R183, R183 ;  /* 0x000000b700b77308 */ /* 0x000fe20000000800 */
[C---:B------:R-:W-:Y:S01]  /*8a40*/  HMMA.16816.F32 R8, R96.reuse, R10, R92 ;  /* 0x0000000a6008723c */ /* 0x040fe2000000185c */
[----:B------:R-:W-:Y:S02]  /*8a50*/  LDSM.16.MT88.4 R92, [R134+0x9800] ;  /* 0x00980000865c783b */ /* 0x000fe40000004200 */
[----:B------:R-:W5:Y:S04]  /*8a60*/  MUFU.EX2 R124, R124 ;  /* 0x0000007c007c7308 */ /* 0x000f680000000800 */
[----:B------:R-:W-:Y:S01]  /*8a70*/  MUFU.EX2 R112, R112 ;  /* 0x0000007000707308 */ /* 0x000fe20000000800 */
[C---:B------:R-:W-:Y:S01]  /*8a80*/  HMMA.16816.F32 R16, R96.reuse, R18, R84 ;  /* 0x000000126010723c */ /* 0x040fe20000001854 */
[----:B------:R-:W-:Y:S02]  /*8a90*/  LDSM.16.MT88.4 R84, [R130+0x9800] ;  /* 0x009800008254783b */ /* 0x000fe40000004200 */
[----:B------:R-:W2:Y:S04]  /*8aa0*/  MUFU.EX2 R113, R113 ;  /* 0x0000007100717308 */ /* 0x000ea80000000800 */
[----:B------:R-:W-:Y:S01]  /*8ab0*/  MUFU.EX2 R118, R118 ;  /* 0x0000007600767308 */ /* 0x000fe20000000800 */
[C---:B-1----:R-:W-:Y:S01]  /*8ac0*/  HMMA.16816.F32 R60, R96.reuse, R68, R60 ;  /* 0x00000044603c723c */ /* 0x042fe2000000183c */
[----:B---3--:R-:W-:Y:S01]  /*8ad0*/  F2FP.F16.F32.PACK_AB R68, R170, R173 ;  /* 0x000000adaa44723e */ /* 0x008fe200000000ff */
[----:B------:R-:W-:Y:S01]  /*8ae0*/  FADD.FTZ R173, R173, R110 ;  /* 0x0000006eadad7221 */ /* 0x000fe20000010000 */
[----:B----4-:R-:W-:Y:S01]  /*8af0*/  F2FP.F16.F32.PACK_AB R69, R165, R174 ;  /* 0x000000aea545723e */ /* 0x010fe200000000ff */
[----:B------:R-:W1:Y:S01]  /*8b00*/  MUFU.EX2 R117, R117 ;  /* 0x0000007500757308 */ /* 0x000e620000000800 */
[----:B-----5:R-:W-:Y:S01]  /*8b10*/  F2FP.F16.F32.PACK_AB R100, R124, R183 ;  /* 0x000000b77c64723e */ /* 0x020fe200000000ff */
[----:B------:R-:W-:Y:S01]  /*8b20*/  FADD.FTZ R174, R174, R109 ;  /* 0x0000006daeae7221 */ /* 0x000fe20000010000 */
[----:B------:R-:W-:Y:S01]  /*8b30*/  FADD.FTZ R170, R170, R173 ;  /* 0x000000adaaaa7221 */ /* 0x000fe20000010000 */
[----:B------:R-:W-:Y:S01]  /*8b40*/  HMMA.16816.F32 R64, R96, R70, R64 ;  /* 0x000000466040723c */ /* 0x000fe20000001840 */
[----:B------:R-:W-:Y:S01]  /*8b50*/  F2FP.F16.F32.PACK_AB R70, R164, R171 ;  /* 0x000000aba446723e */ /* 0x000fe200000000ff */
[----:B------:R-:W-:Y:S01]  /*8b60*/  MUFU.EX2 R116, R116 ;  /* 0x0000007400747308 */ /* 0x000fe20000000800 */
[----:B------:R-:W-:Y:S01]  /*8b70*/  F2FP.F16.F32.PACK_AB R71, R127, R168 ;  /* 0x000000a87f47723e */ /* 0x000fe200000000ff */
[----:B------:R-:W-:Y:S01]  /*8b80*/  FADD.FTZ R165, R165, R174 ;  /* 0x000000aea5a57221 */ /* 0x000fe20000010000 */
[----:B--2---:R-:W-:Y:S01]  /*8b90*/  F2FP.F16.F32.PACK_AB R102, R113, R112 ;  /* 0x000000707166723e */ /* 0x004fe200000000ff */
[----:B------:R-:W2:Y:S01]  /*8ba0*/  MUFU.EX2 R115, R115 ;  /* 0x0000007300737308 */ /* 0x000ea20000000800 */
[----:B------:R-:W-:Y:S01]  /*8bb0*/  FADD.FTZ R171, R171, R170 ;  /* 0x000000aaabab7221 */ /* 0x000fe20000010000 */
[----:B------:R-:W-:-:S02]  /*8bc0*/  FADD.FTZ R168, R168, R165 ;  /* 0x000000a5a8a87221 */ /* 0x000fc40000010000 */
[----:B------:R-:W-:Y:S01]  /*8bd0*/  HMMA.16816.F32 R4, R68, R76, R4 ;  /* 0x0000004c4404723c */ /* 0x000fe20000001804 */
[----:B-1----:R-:W-:Y:S01]  /*8be0*/  F2FP.F16.F32.PACK_AB R101, R117, R118 ;  /* 0x000000767565723e */ /* 0x002fe200000000ff */
[----:B------:R-:W-:Y:S01]  /*8bf0*/  FADD.FTZ R164, R164, R171 ;  /* 0x000000aba4a47221 */ /* 0x000fe20000010000 */
[----:B------:R-:W-:-:S05]  /*8c00*/  FADD.FTZ R168, R127, R168 ;  /* 0x000000a87fa87221 */ /* 0x000fca0000010000 */
[----:B------:R-:W-:Y:S01]  /*8c10*/  HMMA.16816.F32 R8, R68, R78, R8 ;  /* 0x0000004e4408723c */ /* 0x000fe20000001808 */
[----:B------:R-:W1:Y:S01]  /*8c20*/  LDSM.16.MT88.4 R76, [R129+0x8800] ;  /* 0x00880000814c783b */ /* 0x000e620000004200 */
[----:B--2---:R-:W-:-:S06]  /*8c30*/  F2FP.F16.F32.PACK_AB R103, R115, R116 ;  /* 0x000000747367723e */ /* 0x004fcc00000000ff */
        /* <DEDUP_REMOVED lines=24> */
[----:B------:R-:W-:Y:S01]  /*8dc0*/  @P0 VIADD R164, R121, 0xfffffffd ;  /* 0xfffffffd79a40836 */ /* 0x000fe20000000000 */
[----:B------:R-:W-:Y:S01]  /*8dd0*/  F2FP.F16.F32.PACK_AB R69, R172, R181 ;  /* 0x000000b5ac45723e */ /* 0x000fe200000000ff */
[----:B------:R-:W-:Y:S01]  /*8de0*/  FADD.FTZ R181, R181, R168 ;  /* 0x000000a8b5b57221 */ /* 0x000fe20000010000 */
[----:B------:R-:W-:Y:S01]  /*8df0*/  F2FP.F16.F32.PACK_AB R71, R166, R179 ;  /* 0x000000b3a647723e */ /* 0x000fe200000000ff */
[----:B------:R-:W-:-:S02]  /*8e00*/  FADD.FTZ R177, R176, R177 ;  /* 0x000000b1b0b17221 */ /* 0x000fc40000010000 */
[----:B------:R-:W-:Y:S02]  /*8e10*/  FADD.FTZ R172, R172, R181 ;  /* 0x000000b5acac7221 */ /* 0x000fe40000010000 */
[----:B------:R-:W-:Y:S02]  /*8e20*/  FADD.FTZ R180, R180, R177 ;  /* 0x000000b1b4b47221 */ /* 0x000fe40000010000 */
[----:B------:R-:W-:Y:S02]  /*8e30*/  FADD.FTZ R179, R179, R172 ;  /* 0x000000acb3b37221 */ /* 0x000fe40000010000 */
[----:B------:R-:W-:Y:S02]  /*8e40*/  FADD.FTZ R180, R175, R180 ;  /* 0x000000b4afb47221 */ /* 0x000fe40000010000 */
[----:B------:R-:W-:Y:S02]  /*8e50*/  FADD.FTZ R179, R166, R179 ;  /* 0x000000b3a6b37221 */ /* 0x000fe40000010000 */
[----:B------:R-:W-:-:S02]  /*8e60*/  FADD.FTZ R183, R183, R180 ;  /* 0x000000b4b7b77221 */ /* 0x000fc40000010000 */
[----:B------:R-:W-:Y:S01]  /*8e70*/  FADD.FTZ R118, R118, R179 ;  /* 0x000000b376767221 */ /* 0x000fe20000010000 */
[C---:B-1----:R-:W-:Y:S01]  /*8e80*/  HMMA.16816.F32 R4, R68.reuse, R76, R4 ;  /* 0x0000004c4404723c */ /* 0x042fe20000001804 */
[----:B------:R-:W-:Y:S02]  /*8e90*/  FADD.FTZ R183, R124, R183 ;  /* 0x000000b77cb77221 */ /* 0x000fe40000010000 */
[----:B------:R-:W-:Y:S02]  /*8ea0*/  FADD.FTZ R117, R117, R118 ;  /* 0x0000007675757221 */ /* 0x000fe40000010000 */
[----:B------:R-:W-:Y:S02]  /*8eb0*/  FADD.FTZ R112, R112, R183 ;  /* 0x000000b770707221 */ /* 0x000fe40000010000 */
[----:B------:R-:W-:Y:S01]  /*8ec0*/  FADD.FTZ R116, R116, R117 ;  /* 0x0000007574747221 */ /* 0x000fe20000010000 */
[----:B------:R-:W-:Y:S01]  /*8ed0*/  HMMA.16816.F32 R8, R68, R78, R8 ;  /* 0x0000004e4408723c */ /* 0x000fe20000001808 */
[----:B------:R-:W1:Y:S01]  /*8ee0*/  LDSM.16.MT88.4 R76, [R129+0x9000] ;  /* 0x00900000814c783b */ /* 0x000e620000004200 */
[----:B------:R-:W-:Y:S01]  /*8ef0*/  FADD.FTZ R169, R113, R112 ;  /* 0x0000007071a97221 */ /* 0x000fe20000010000 */
[----:B------:R-:W-:-:S05]  /*8f00*/  FADD.FTZ R167, R115, R116 ;  /* 0x0000007473a77221 */ /* 0x000fca0000010000 */
[C---:B--2---:R-:W-:Y:S08]  /*8f10*/  HMMA.16816.F32 R12, R68.reuse, R72, R12 ;  /* 0x00000048440c723c */ /* 0x044ff0000000180c */
[----:B------:R-:W-:Y:S01]  /*8f20*/  HMMA.16816.F32 R16, R68, R74, R16 ;  /* 0x0000004a4410723c */ /* 0x000fe20000001810 */
[----:B------:R-:W2:Y:S07]  /*8f30*/  LDSM.16.MT88.4 R72, [R128+0x9000] ;  /* 0x009000008048783b */ /* 0x000eae0000004200 */
[C---:B------:R-:W-:Y:S01]  /*8f40*/  HMMA.16816.F32 R96, R100.reuse, R92, R4 ;  /* 0x0000005c6460723c */ /* 0x040fe20000001804 */
[----:B------:R-:W-:Y:S07]  /*8f50*/  LDSM.16.MT88.4 R4, [R134+0xb800] ;  /* 0x00b800008604783b */ /* 0x000fee0000004200 */
[C---:B------:R-:W-:Y:S01]  /*8f60*/  HMMA.16816.F32 R92, R100.reuse, R94, R8 ;  /* 0x0000005e645c723c */ /* 0x040fe20000001808 */
[----:B------:R-:W-:Y:S07]  /*8f70*/  LDSM.16.MT88.4 R8, [R129+0xb800] ;  /* 0x00b800008108783b */ /* 0x000fee0000004200 */
[----:B------:R-:W-:Y:S01]  /*8f80*/  HMMA.16816.F32 R88, R100, R84, R12 ;  /* 0x000000546458723c */ /* 0x000fe2000000180c */
[----:B------:R-:W-:Y:S07]  /*8f90*/  LDSM.16.MT88.4 R12, [R130+0xb800] ;  /* 0x00b80000820c783b */ /* 0x000fee0000004200 */
[C---:B-1----:R-:W-:Y:S08]  /*8fa0*/  HMMA.16816.F32 R20, R68.reuse, R76, R20 ;  /* 0x0000004c4414723c */ /* 0x042ff00000001814 */
[C---:B------:R-:W-:Y:S01]  /*8fb0*/  HMMA.16816.F32 R24, R68.reuse, R78, R24 ;  /* 0x0000004e4418723c */ /* 0x040fe20000001818 */
[----:B------:R-:W1:Y:S07]  /*8fc0*/  LDSM.16.MT88.4 R76, [R134+0xb000] ;  /* 0x00b00000864c783b */ /* 0x000e6e0000004200 */
[C---:B--2---:R-:W-:Y:S08]  /*8fd0*/  HMMA.16816.F32 R28, R68.reuse, R72, R28 ;  /* 0x00000048441c723c */ /* 0x044ff0000000181c */
[----:B------:R-:W-:Y:S01]  /*8fe0*/  HMMA.16816.F32 R32, R68, R74, R32 ;  /* 0x0000004a4420723c */ /* 0x000fe20000001820 */
[----:B------:R-:W2:Y:S07]  /*8ff0*/  LDSM.16.MT88.4 R72, [R130+0xb000] ;  /* 0x00b000008248783b */ /* 0x000eae0000004200 */
[----:B------:R-:W-:Y:S08]  /*9000*/  HMMA.16816.F32 R84, R100, R86, R16 ;  /* 0x000000566454723c */ /* 0x000ff00000001810 */
[C---:B-1----:R-:W-:Y:S08]  /*9010*/  HMMA.16816.F32 R36, R68.reuse, R76, R36 ;  /* 0x0000004c4424723c */ /* 0x042ff00000001824 */
[C---:B------:R-:W-:Y:S01]  /*9020*/  HMMA.16816.F32 R40, R68.reuse, R78, R40 ;  /* 0x0000004e4428723c */ /* 0x040fe20000001828 */
[----:B------:R-:W1:Y:S07]  /*9030*/  LDSM.16.MT88.4 R76, [R129+0xb000] ;  /* 0x00b00000814c783b */ /* 0x000e6e0000004200 */
[C---:B--2---:R-:W-:Y:S08]  /*9040*/  HMMA.16816.F32 R44, R68.reuse, R72, R44 ;  /* 0x00000048442c723c */ /* 0x044ff0000000182c */
[----:B------:R-:W-:Y:S01]  /*9050*/  HMMA.16816.F32 R48, R68, R74, R48 ;  /* 0x0000004a4430723c */ /* 0x000fe20000001830 */
[----:B------:R-:W2:Y:S07]  /*9060*/  LDSM.16.MT88.4 R72, [R128+0xb000] ;  /* 0x00b000008048783b */ /* 0x000eae0000004200 */
[C---:B------:R-:W-:Y:S08]  /*9070*/  HMMA.16816.F32 R36, R100.reuse, R4, R36 ;  /* 0x000000046424723c */ /* 0x040ff00000001824 */
[C---:B------:R-:W-:Y:S01]  /*9080*/  HMMA.16816.F32 R40, R100.reuse, R6, R40 ;  /* 0x000000066428723c */ /* 0x040fe20000001828 */
[----:B------:R-:W-:Y:S07]  /*9090*/  LDSM.16.MT88.4 R4, [R128+0xb800] ;  /* 0x00b800008004783b */ /* 0x000fee0000004200 */
        /* <DEDUP_REMOVED lines=8> */
[C---:B------:R-:W-:Y:S08]  /*9120*/  HMMA.16816.F32 R52, R100.reuse, R8, R52 ;  /* 0x000000086434723c */ /* 0x040ff00000001834 */
[C---:B------:R-:W-:Y:S08]  /*9130*/  HMMA.16816.F32 R56, R100.reuse, R10, R56 ;  /* 0x0000000a6438723c */ /* 0x040ff00000001838 */
[C---:B-1----:R-:W-:Y:S08]  /*9140*/  HMMA.16816.F32 R80, R100.reuse, R76, R20 ;  /* 0x0000004c6450723c */ /* 0x042ff00000001814 */
[C---:B------:R-:W-:Y:S08]  /*9150*/  HMMA.16816.F32 R76, R100.reuse, R78, R24 ;  /* 0x0000004e644c723c */ /* 0x040ff00000001818 */
[C---:B--2---:R-:W-:Y:S08]  /*9160*/  HMMA.16816.F32 R72, R100.reuse, R68, R28 ;  /* 0x000000446448723c */ /* 0x044ff0000000181c */
[----:B------:R-:W-:Y:S01]  /*9170*/  HMMA.16816.F32 R68, R100, R70, R32 ;  /* 0x000000466444723c */ /* 0x000fe20000001820 */
[----:B------:R-:W-:-:S07]  /*9180*/  IMAD.MOV.U32 R32, RZ, RZ, R0 ;  /* 0x000000ffff207224 */ /* 0x000fce00078e0000 */
[C---:B------:R-:W-:Y:S08]  /*9190*/  HMMA.16816.F32 R60, R100.reuse, R4, R60 ;  /* 0x00000004643c723c */ /* 0x040ff0000000183c */
[----:B------:R-:W-:Y:S01]  /*91a0*/  HMMA.16816.F32 R64, R100, R6, R64 ;  /* 0x000000066440723c */ /* 0x000fe20000001840 */
[----:B------:R-:W-:Y:S02]  /*91b0*/  IMAD.MOV.U32 R100, RZ, RZ, R104 ;  /* 0x000000ffff647224 */ /* 0x000fe400078e0068 */
[----:B------:R-:W-:-:S02]  /*91c0*/  IMAD.MOV.U32 R101, RZ, RZ, R105 ;  /* 0x000000ffff657224 */ /* 0x000fc400078e0069 */
[----:B------:R-:W-:Y:S02]  /*91d0*/  @P0 IMAD.MOV.U32 R100, RZ, RZ, R104 ;  /* 0x000000ffff640224 */ /* 0x000fe400078e0068 */
[----:B------:R-:W-:Y:S01]  /*91e0*/  @P0 IMAD.MOV.U32 R101, RZ, RZ, R105 ;  /* 0x000000ffff650224 */ /* 0x000fe200078e0069 */
[----:B------:R-:W-:-:S12]  /*91f0*/  @P0 BRA `(.L_x_10624) ;  /* 0x0000000000040947 */ /* 0x000fd80003800000 */
.L_x_10615:
[----:B------:R-:W-:-:S07]  /*9200*/  IADD3 R164, PT, PT, R32, -0x1, RZ ;  /* 0xffffffff20a47810 */ /* 0x000fce0007ffe0ff */
.L_x_10624:
[----:B------:R-:W-:Y:S05]  /*9210*/  BSYNC B2 ;  /* 0x0000000000027941 */ /* 0x000fea0003800000 */
.L_x_10614:
[----:B------:R-:W-:-:S13]  /*9220*/  ISETP.GE.AND P0, PT, R164, R145, PT ;  /* 0x00000091a400720c */ /* 0x000fda0003f06270 */
[----:B------:R-:W-:Y:S05]  /*9230*/  @!P0 BRA `(.L_x_10625) ;  /* 0x0000003400008947 */ /* 0x000fea0003800000 */
[----:B------:R-:W-:Y:S01]  /*9240*/  IMAD.SHL.U32 R165, R164, 0x40, RZ ;  /* 0x00000040a4a57824 */ /* 0x000fe200078e00ff */
[----:B------:R-:W-:Y:S01]  /*9250*/  ISETP.NE.U32.AND P2, PT, R122, RZ, PT ;  /* 0x000000ff7a00720c */ /* 0x000fe20003f45070 */
[----:B------:R-:W-:Y:S01]  /*9260*/  IMAD.MOV.U32 R102, RZ, RZ, R100 ;  /* 0x000000ffff667224 */ /* 0x000fe200078e0064 */
[----:B------:R-:W-:Y:S01]  /*9270*/  MOV R0, R101 ;  /* 0x0000006500007202 */ /* 0x000fe20000000f00 */
[----:B------:R-:W-:Y:S01]  /*9280*/  VIADD R164, R164, 0x1 ;  /* 0x00000001a4a47836 */ /* 0x000fe20000000000 */
[----:B------:R-:W-:Y:S02]  /*9290*/  LOP3.LUT R166, R165, 0x20, R120, 0xfe, !PT ;  /* 0x00000020a5a67812 */ /* 0x000fe400078efe78 */
[----:B------:R-:W-:Y:S02]  /*92a0*/  ISETP.NE.AND.EX P2, PT, R123, RZ, PT, P2 ;  /* 0x000000ff7b00720c */ /* 0x000fe40003f45320 */
[----:B------:R-:W-:-:S11]  /*92b0*/  IADD3 R165, PT, PT, R165, 0x40, RZ ;  /* 0x00000040a5a57810 */ /* 0x000fd60007ffe0ff */
.L_x_10632:
        /* <DEDUP_REMOVED lines=79> */
.L_x_10627:
[----:B------:R-:W-:Y:S05]  /*97b0*/  BSYNC.RECONVERGENT B0 ;  /* 0x0000000000007941 */ /* 0x000fea0003800200 */
.L_x_10626:
        /* <DEDUP_REMOVED lines=57> */
[----:B------:R-:W-:Y:S01]  /*9b50*/  LDSM.16.M88.4 R124, [R133+0x5000] ;  /* 0x00500000857c783b */ /* 0x000fe20000000200 */
[C---:B--2---:R-:W-:Y:S08]  /*9b60*/  HMMA.16816.F32 R4, R104.reuse, R108, RZ ;  /* 0x0000006c6804723c */ /* 0x044ff000000018ff */
[C---:B------:R-:W-:Y:S01]  /*9b70*/  HMMA.16816.F32 R8, R104.reuse, R110, RZ ;  /* 0x0000006e6808723c */ /* 0x040fe200000018ff */
[----:B------:R-:W-:Y:S07]  /*9b80*/  LDSM.16.M88.4 R108, [R137] ;  /* 0x00000000896c783b */ /* 0x000fee0000000200 */
[C---:B---3--:R-:W-:Y:S08]  /*9b90*/  HMMA.16816.F32 R12, R104.reuse, R112, RZ ;  /* 0x00000070680c723c */ /* 0x048ff000000018ff */
[C---:B------:R-:W-:Y:S01]  /*9ba0*/  HMMA.16816.F32 R16, R104.reuse, R114, RZ ;  /* 0x000000726810723c */ /* 0x040fe200000018ff */
[----:B------:R-:W2:Y:S07]  /*9bb0*/  LDSM.16.M88.4 R112, [R133+0x4000] ;  /* 0x004000008570783b */ /* 0x000eae0000000200 */
[C---:B----4-:R-:W-:Y:S08]  /*9bc0*/  HMMA.16816.F32 R20, R104.reuse, R116, RZ ;  /* 0x000000746814723c */ /* 0x050ff000000018ff */
[C---:B------:R-:W-:Y:S01]  /*9bd0*/  HMMA.16816.F32 R24, R104.reuse, R118, RZ ;  /* 0x000000766818723c */ /* 0x040fe200000018ff */
[----:B------:R-:W3:Y:S07]  /*9be0*/  LDSM.16.M88.4 R116, [R133+0x4800] ;  /* 0x004800008574783b */ /* 0x000eee0000000200 */
[C---:B-----5:R-:W-:Y:S08]  /*9bf0*/  HMMA.16816.F32 R28, R104.reuse, R120, RZ ;  /* 0x00000078681c723c */ /* 0x060ff000000018ff */
[----:B------:R-:W-:Y:S01]  /*9c00*/  HMMA.16816.F32 R32, R104, R122, RZ ;  /* 0x0000007a6820723c */ /* 0x000fe200000018ff */
[----:B------:R-:W4:Y:S04]  /*9c10*/  LDSM.16.M88.4 R104, [R133+0x5800] ;  /* 0x005800008568783b */ /* 0x000f280000000200 */
[----:B------:R-:W-:Y:S03]  /*9c20*/  LDSM.16.M88.4 R120, [R132+0x4800] ;  /* 0x004800008478783b */ /* 0x000fe60000000200 */
[C---:B--2---:R-:W-:Y:S08]  /*9c30*/  HMMA.16816.F32 R4, R108.reuse, R112, R4 ;  /* 0x000000706c04723c */ /* 0x044ff00000001804 */
[C---:B------:R-:W-:Y:S01]  /*9c40*/  HMMA.16816.F32 R8, R108.reuse, R114, R8 ;  /* 0x000000726c08723c */ /* 0x040fe20000001808 */
[----:B------:R-:W-:Y:S07]  /*9c50*/  LDSM.16.M88.4 R112, [R136] ;  /* 0x000000008870783b */ /* 0x000fee0000000200 */
[C---:B---3--:R-:W-:Y:S08]  /*9c60*/  HMMA.16816.F32 R12, R108.reuse, R116, R12 ;  /* 0x000000746c0c723c */ /* 0x048ff0000000180c */
[C---:B------:R-:W-:Y:S01]  /*9c70*/  HMMA.16816.F32 R16, R108.reuse, R118, R16 ;  /* 0x000000766c10723c */ /* 0x040fe20000001810 */
[----:B------:R-:W2:Y:S07]  /*9c80*/  LDSM.16.M88.4 R116, [R132+0x4000] ;  /* 0x004000008474783b */ /* 0x000eae0000000200 */
[C---:B------:R-:W-:Y:S08]  /*9c90*/  HMMA.16816.F32 R20, R108.reuse, R124, R20 ;  /* 0x0000007c6c14723c */ /* 0x040ff00000001814 */
[C---:B------:R-:W-:Y:S08]  /*9ca0*/  HMMA.16816.F32 R24, R108.reuse, R126, R24 ;  /* 0x0000007e6c18723c */ /* 0x040ff00000001818 */
[C---:B----4-:R-:W-:Y:S08]  /*9cb0*/  HMMA.16816.F32 R28, R108.reuse, R104, R28 ;  /* 0x000000686c1c723c */ /* 0x050ff0000000181c */
        /* <DEDUP_REMOVED lines=11> */
[----:B------:R-:W2:Y:S07]  /*9d70*/  LDSM.16.M88.4 R104, [R135] ;  /* 0x000000008768783b */ /* 0x000eae0000000200 */
        /* <DEDUP_REMOVED lines=56> */
[----:B------:R-:W-:Y:S04]  /*a100*/  DEPBAR.LE SB0, 0x0 ;  /* 0x000080000000791a */ /* 0x000fe80000000000 */
[----:B------:R-:W-:Y:S01]  /*a110*/  BAR.SYNC.DEFER_BLOCKING 0x0 ;  /* 0x0000000000007b1d */ /* 0x000fe20000010000 */
[C---:B--2---:R-:W-:Y:S08]  /*a120*/  HMMA.16816.F32 R4, R104.reuse, R116, R4 ;  /* 0x000000746804723c */ /* 0x044ff00000001804 */
[C---:B------:R-:W-:Y:S08]  /*a130*/  HMMA.16816.F32 R8, R104.reuse, R118, R8 ;  /* 0x000000766808723c */ /* 0x040ff00000001808 */
[C---:B------:R-:W-:Y:S08]  /*a140*/  HMMA.16816.F32 R12, R104.reuse, R120, R12 ;  /* 0x00000078680c723c */ /* 0x040ff0000000180c */
[C---:B------:R-:W-:Y:S08]  /*a150*/  HMMA.16816.F32 R16, R104.reuse, R122, R16 ;  /* 0x0000007a6810723c */ /* 0x040ff00000001810 */
[C---:B---3--:R-:W-:Y:S08]  /*a160*/  HMMA.16816.F32 R20, R104.reuse, R108, R20 ;  /* 0x0000006c6814723c */ /* 0x048ff00000001814 */
[C---:B------:R-:W-:Y:S08]  /*a170*/  HMMA.16816.F32 R24, R104.reuse, R110, R24 ;  /* 0x0000006e6818723c */ /* 0x040ff00000001818 */
[C---:B----4-:R-:W-:Y:S08]  /*a180*/  HMMA.16816.F32 R28, R104.reuse, R112, R28 ;  /* 0x00000070681c723c */ /* 0x050ff0000000181c */
[----:B------:R-:W-:Y:S01]  /*a190*/  HMMA.16816.F32 R32, R104, R114, R32 ;  /* 0x000000726820723c */ /* 0x000fe20000001820 */
[----:B------:R-:W-:Y:S08]  /*a1a0*/  @!UPT UIADD3 URZ, UPT, UPT, URZ, URZ, URZ ;  /* 0x000000fffffff290 */ /* 0x000ff0000fffe0ff */
[----:B-1----:R-:W-:Y:S11]  /*a1b0*/  @!P3 BRA `(.L_x_10629) ;  /* 0x0000000400ecb947 */ /* 0x002ff60003800000 */
        /* <DEDUP_REMOVED lines=30> */
[----:B------:R-:W-:Y:S02]  /*a3a0*/  IMAD.HI.U32 R109, R112, R105, RZ ;  /* 0x00000069706d7227 */ /* 0x000fe400078e00ff */
[----:B------:R-:W2:Y:S02]  /*a3b0*/  LD.E.64 R112, desc[UR4][R2.64+0x20] ;  /* 0x0000200402707980 */ /* 0x000ea4000c101b00 */
        /* <DEDUP_REMOVED lines=42> */
.L_x_10631:
[----:B------:R-:W-:Y:S05]  /*a660*/  BSYNC.RECONVERGENT B0 ;  /* 0x0000000000007941 */ /* 0x000fea0003800200 */
.L_x_10630:
        /* <DEDUP_REMOVED lines=48> */
.L_x_10629:
[----:B------:R-:W-:Y:S05]  /*a970*/  BSYNC.RECONVERGENT B1 ;  /* 0x0000000000017941 */ /* 0x000fea0003800200 */
.L_x_10628:
[----:B------:R-:W2:Y:S01]  /*a980*/  LD.E R103, desc[UR4][R2.64+0xdc] ;  /* 0x0000dc0402677980 */ /* 0x000ea2000c101900 */
[C---:B-1----:R-:W-:Y:S02]  /*a990*/  VIADD R100, R166.reuse, 0xffffffe0 ;  /* 0xffffffe0a6647836 */ /* 0x042fe40000000000 */
        /* <DEDUP_REMOVED lines=9> */
[C---:B------:R-:W-:Y:S01]  /*aa30*/  VIADD R100, R166.reuse, 0xffffffe9 ;  /* 0xffffffe9a6647836 */ /* 0x040fe20000000000 */
[----:B------:R-:W-:Y:S01]  /*aa40*/  ISETP.GE.AND P3, PT, R107, R163, PT ;  /* 0x000000a36b00720c */ /* 0x000fe20003f66270 */
[----:B------:R-:W-:Y:S01]  /*aa50*/  VIADD R165, R165, 0xffffffc0 ;  /* 0xffffffc0a5a57836 */ /* 0x000fe20000000000 */
[----:B------:R-:W-:Y:S02]  /*aa60*/  ISETP.GE.AND P0, PT, R107, R161, PT ;  /* 0x000000a16b00720c */ /* 0x000fe40003f06270 */
[----:B------:R-:W-:Y:S01]  /*aa70*/  FSEL R104, R5, -INF , P3 ;  /* 0xff80000005687808 */ /* 0x000fe20001800000 */
[----:B------:R-:W-:Y:S01]  /*aa80*/  VIADD R5, R166, 0x18 ;  /* 0x00000018a6057836 */ /* 0x000fe20000000000 */
[----:B------:R-:W-:Y:S01]  /*aa90*/  FSEL R105, R4, -INF , P4 ;  /* 0xff80000004697808 */ /* 0x000fe20002000000 */
[----:B------:R-:W-:Y:S01]  /*aaa0*/  VIADD R4, R166, 0xfffffff9 ;  /* 0xfffffff9a6047836 */ /* 0x000fe20000000000 */
[----:B------:R-:W-:Y:S02]  /*aab0*/  FSEL R7, R7, -INF , P0 ;  /* 0xff80000007077808 */ /* 0x000fe40000000000 */
[C---:B------:R-:W-:Y:S02]  /*aac0*/  ISETP.GE.AND P3, PT, R100.reuse, R163, PT ;  /* 0x000000a36400720c */ /* 0x040fe40003f66270 */
[----:B------:R-:W-:Y:S02]  /*aad0*/  ISETP.GE.AND P0, PT, R100, R161, PT ;  /* 0x000000a16400720c */ /* 0x000fe40003f06270 */
[-C--:B------:R-:W-:Y:S02]  /*aae0*/  ISETP.GE.AND P4, PT, R101, R163.reuse, PT ;  /* 0x000000a36500720c */ /* 0x080fe40003f86270 */
[----:B------:R-:W-:Y:S02]  /*aaf0*/  FSEL R108, R9, -INF , P3 ;  /* 0xff800000096c7808 */ /* 0x000fe40001800000 */
[----:B------:R-:W-:Y:S01]  /*ab00*/  FSEL R109, R8, -INF , P4 ;  /* 0xff800000086d7808 */ /* 0x000fe20002000000 */
[C---:B------:R-:W-:Y:S01]  /*ab10*/  VIADD R8, R166.reuse, 0x9 ;  /* 0x00000009a6087836 */ /* 0x040fe20000000000 */
[----:B------:R-:W-:Y:S01]  /*ab20*/  FSEL R9, R11, -INF , P0 ;  /* 0xff8000000b097808 */ /* 0x000fe20000000000 */
[----:B------:R-:W-:Y:S01]  /*ab30*/  VIADD R11, R166, 0xfffffff8 ;  /* 0xfffffff8a60b7836 */ /* 0x000fe20000000000 */
[----:B------:R-:W-:Y:S02]  /*ab40*/  FSEL R6, R6, -INF , P1 ;  /* 0xff80000006067808 */ /* 0x000fe40000800000 */
[-C--:B------:R-:W-:Y:S02]  /*ab50*/  ISETP.GE.AND P3, PT, R106, R163.reuse, PT ;  /* 0x000000a36a00720c */ /* 0x080fe40003f66270 */
[----:B------:R-:W-:Y:S02]  /*ab60*/  ISETP.GE.AND P4, PT, R111, R163, PT ;  /* 0x000000a36f00720c */ /* 0x000fe40003f86270 */
        /* <DEDUP_REMOVED lines=60> */
[----:B------:R-:W-:Y:S02]  /*af30*/  FSEL R13, R6, -INF , !P5 ;  /* 0xff800000060d7808 */ /* 0x000fe40006800000 */
[----:B------:R-:W-:Y:S02]  /*af40*/  FSEL R34, R34, -INF , P1 ;  /* 0xff80000022227808 */ /* 0x000fe40000800000 */
[-C--:B------:R-:W-:Y:S02]  /*af50*/  ISETP.GE.AND P6, PT, R100, R162.reuse, PT ;  /* 0x000000a26400720c */ /* 0x080fe40003fc6270 */
[----:B------:R-:W-:Y:S02]  /*af60*/  ISETP.GE.AND P3, PT, R111, R162, PT ;  /* 0x000000a26f00720c */ /* 0x000fe40003f66270 */
[----:B------:R-:W-:Y:S02]  /*af70*/  ISETP.GE.AND P1, PT, R107, R160, PT ;  /* 0x000000a06b00720c */ /* 0x000fe40003f26270 */
[----:B------:R-:W-:Y:S02]  /*af80*/  ISETP.GE.AND P5, PT, R106, R162, PT ;  /* 0x000000a26a00720c */ /* 0x000fe40003fa6270 */
[----:B------:R-:W-:Y:S02]  /*af90*/  FSEL R181, R181, -INF , !P0 ;  /* 0xff800000b5b57808 */ /* 0x000fe40004000000 */
[-C--:B------:R-:W-:Y:S02]  /*afa0*/  ISETP.GE.AND P0, PT, R101, R160.reuse, PT ;  /* 0x000000a06500720c */ /* 0x080fe40003f06270 */
[----:B------:R-:W-:Y:S02]  /*afb0*/  ISETP.GE.AND P4, PT, R100, R160, PT ;  /* 0x000000a06400720c */ /* 0x000fe40003f86270 */
[----:B------:R-:W-:Y:S02]  /*afc0*/  FSEL R15, R108, -INF , !P6 ;  /* 0xff8000006c0f7808 */ /* 0x000fe40007000000 */
[----:B------:R-:W-:Y:S02]  /*afd0*/  FMNMX3.FTZ R6, R0, R23, R21, !PT ;  /* 0x0000001700067276 */ /* 0x000fe40007810015 */
[----:B------:R-:W-:Y:S02]  /*afe0*/  FSEL R197, R197, -INF , !P3 ;  /* 0xff800000c5c57808 */ /* 0x000fe40005800000 */
[----:B------:R-:W-:Y:S02]  /*aff0*/  FSEL R17, R7, -INF , !P1 ;  /* 0xff80000007117808 */ /* 0x000fe40004800000 */
[----:B------:R-:W-:Y:S02]  /*b000*/  ISETP.GE.AND P3, PT, R11, R162, PT ;  /* 0x000000a20b00720c */ /* 0x000fe40003f66270 */
[----:B------:R-:W-:Y:S02]  /*b010*/  FSEL R125, R125, -INF , !P5 ;  /* 0xff8000007d7d7808 */ /* 0x000fe40006800000 */
[----:B------:R-:W-:Y:S02]  /*b020*/  ISETP.GE.AND P5, PT, R11, R160, PT ;  /* 0x000000a00b00720c */ /* 0x000fe40003fa6270 */
[----:B------:R-:W-:Y:S02]  /*b030*/  FSEL R11, R10, -INF , !P0 ;  /* 0xff8000000a0b7808 */ /* 0x000fe40004000000 */
[----:B------:R-:W-:Y:S02]  /*b040*/  FSEL R9, R9, -INF , !P4 ;  /* 0xff80000009097808 */ /* 0x000fe40006000000 */
[----:B------:R-:W-:Y:S02]  /*b050*/  FMNMX3.FTZ R6, R6, R19, R15, !PT ;  /* 0x0000001306067276 */ /* 0x000fe4000781000f */
[C---:B------:R-:W-:Y:S02]  /*b060*/  ISETP.GE.AND P0, PT, R4.reuse, R162, PT ;  /* 0x000000a20400720c */ /* 0x040fe40003f06270 */
[-C--:B------:R-:W-:Y:S02]  /*b070*/  ISETP.GE.AND P4, PT, R4, R160.reuse, PT ;  /* 0x000000a00400720c */ /* 0x080fe40003f86270 */
[----:B------:R-:W-:Y:S02]  /*b080*/  FMNMX3.FTZ R4, R102, R13, R17, !PT ;  /* 0x0000000d66047276 */ /* 0x000fe40007810011 */
[-C--:B------:R-:W-:Y:S02]  /*b090*/  ISETP.GE.AND P6, PT, R111, R160.reuse, PT ;  /* 0x000000a06f00720c */ /* 0x080fe40003fc6270 */
[----:B------:R-:W-:Y:S02]  /*b0a0*/  ISETP.GE.AND P1, PT, R106, R160, PT ;  /* 0x000000a06a00720c */ /* 0x000fe40003f26270 */
[----:B------:R-:W-:Y:S02]  /*b0b0*/  FSEL R195, R195, -INF , !P3 ;  /* 0xff800000c3c37808 */ /* 0x000fe40005800000 */
        /* <DEDUP_REMOVED lines=35> */
[-C--:B------:R-:W-:Y:S02]  /*b2f0*/  ISETP.GE.AND P5, PT, R5, R160.reuse, PT ;  /* 0x000000a00500720c */ /* 0x080fe40003fa6270 */
[----:B------:R-:W-:Y:S02]  /*b300*/  FMNMX3.FTZ R4, R4, R123, R124, !PT ;  /* 0x0000007b04047276 */ /* 0x000fe4000781007c */
[----:B------:R-:W-:Y:S02]  /*b310*/  FSEL R118, R30, -INF , !P6 ;  /* 0xff8000001e767808 */ /* 0x000fe40007000000 */
[----:B------:R-:W-:Y:S02]  /*b320*/  FSEL R106, R31, -INF , !P0 ;  /* 0xff8000001f6a7808 */ /* 0x000fe40004000000 */
[----:B------:R-:W-:Y:S01]  /*b330*/  ISETP.GE.AND P3, PT, R16, R160, PT ;  /* 0x000000a01000720c */ /* 0x000fe20003f66270 */
[----:B------:R-:W-:Y:S01]  /*b340*/  LDSM.16.MT88.4 R28, [R129+0x8000] ;  /* 0x00800000811c783b */ /* 0x000fe20000004200 */
        /* <DEDUP_REMOVED lines=27> */
[----:B------:R-:W1:Y:S01]  /*b500*/  LDSM.16.MT88.4 R12, [R134+0x8000] ;  /* 0x00800000860c783b */ /* 0x000e620000004200 */
[----:B------:R-:W-:Y:S01]  /*b510*/  FADD.FTZ R4, -R5, R102 ;  /* 0x0000006605047221 */ /* 0x000fe20000010100 */
[-CC-:B------:R-:W-:Y:S01]  /*b520*/  FFMA.FTZ R116, R21, R103.reuse, -R126.reuse ;  /* 0x0000006715747223 */ /* 0x180fe2000001087e */
[-C--:B------:R-:W-:Y:S01]  /*b530*/  FFMA.FTZ R113, R19, R103.reuse, -R126 ;  /* 0x0000006713717223 */ /* 0x080fe2000001087e */
[-CC-:B------:R-:W-:Y:S01]  /*b540*/  FFMA.FTZ R114, R11, R103.reuse, -R122.reuse ;  /* 0x000000670b727223 */ /* 0x180fe2000001087a */
[-CC-:B------:R-:W-:Y:S01]  /*b550*/  FFMA.FTZ R119, R9, R103.reuse, -R122.reuse ;  /* 0x0000006709777223 */ /* 0x180fe2000001087a */
[C---:B------:R-:W-:Y:S01]  /*b560*/  FMUL.FTZ R9, R103.reuse, R0 ;  /* 0x0000000067097220 */ /* 0x040fe20000410000 */
[----:B------:R-:W-:Y:S01]  /*b570*/  FMUL.FTZ R8, R103, R4 ;  /* 0x0000000467087220 */ /* 0x000fe20000410000 */
[----:B------:R-:W2:Y:S01]  /*b580*/  LDSM.16.MT88.4 R20, [R130+0x8000] ;  /* 0x008000008214783b */ /* 0x000ea20000004200 */
[----:B------:R-:W-:Y:S01]  /*b590*/  MUFU.EX2 R107, R107 ;  /* 0x0000006b006b7308 */ /* 0x000fe20000000800 */
[-CC-:B------:R-:W-:Y:S01]  /*b5a0*/  FFMA.FTZ R176, R181, R103.reuse, -R122.reuse ;  /* 0x00000067b5b07223 */ /* 0x180fe2000001087a */
[-CC-:B------:R-:W-:Y:S01]  /*b5b0*/  FFMA.FTZ R178, R177, R103.reuse, -R122.reuse ;  /* 0x00000067b1b27223 */ /* 0x180fe2000001087a */
[-CC-:B------:R-:W-:Y:S07]  /*b5c0*/  FFMA.FTZ R175, R175, R103.reuse, -R122.reuse ;  /* 0x00000067afaf7223 */ /* 0x180fee000001087a */
[----:B------:R-:W3:Y:S01]  /*b5d0*/  MUFU.EX2 R102, R9 ;  /* 0x0000000900667308 */ /* 0x000ee20000000800 */
[-CC-:B------:R-:W-:Y:S01]  /*b5e0*/  FFMA.FTZ R179, R179, R103.reuse, -R122.reuse ;  /* 0x00000067b3b37223 */ /* 0x180fe2000001087a */
[-C--:B------:R-:W-:Y:S01]  /*b5f0*/  FFMA.FTZ R181, R106, R103.reuse, -R122 ;  /* 0x000000676ab57223 */ /* 0x080fe2000001087a */
[-CC-:B------:R-:W-:Y:S07]  /*b600*/  FFMA.FTZ R170, R125, R103.reuse, -R126.reuse ;  /* 0x000000677daa7223 */ /* 0x180fee000001087e */
        /* <DEDUP_REMOVED lines=29> */
[----:B------:R-:W5:Y:S01]  /*b7e0*/  LDSM.16.MT88.4 R84, [R128+0x8000] ;  /* 0x008000008054783b */ /* 0x000f620000004200 */
[C---:B------:R-:W-:Y:S01]  /*b7f0*/  FMUL.FTZ R24, R102.reuse, R76 ;  /* 0x0000004c66187220 */ /* 0x040fe20000410000 */
[----:B------:R-:W-:Y:S01]  /*b800*/  FMUL.FTZ R25, R102, R77 ;  /* 0x0000004d66197220 */ /* 0x000fe20000410000 */
[C---:B------:R-:W-:Y:S01]  /*b810*/  FMUL.FTZ R26, R0.reuse, R78 ;  /* 0x0000004e001a7220 */ /* 0x040fe20000410000 */
[----:B------:R-:W-:Y:S01]  /*b820*/  FMUL.FTZ R27, R0, R79 ;  /* 0x0000004f001b7220 */ /* 0x000fe20000410000 */
[----:B----4-:R-:W-:Y:S01]  /*b830*/  F2FP.F16.F32.PACK_AB R109, R115, R117 ;  /* 0x00000075736d723e */ /* 0x010fe200000000ff */
[C---:B------:R-:W-:Y:S01]  /*b840*/  FMUL.FTZ R32, R102.reuse, R68 ;  /* 0x0000004466207220 */ /* 0x040fe20000410000 */
[----:B------:R-:W-:Y:S01]  /*b850*/  FMUL.FTZ R33, R102, R69 ;  /* 0x0000004566217220 */ /* 0x000fe20000410000 */
[----:B------:R-:W-:Y:S01]  /*b860*/  LDSM.16.MT88.4 R76, [R128+0xa000] ;  /* 0x00a00000804c783b */ /* 0x000fe20000004200 */
[C---:B------:R-:W-:Y:S01]  /*b870*/  FMUL.FTZ R34, R0.reuse, R70 ;  /* 0x0000004600227220 */ /* 0x040fe20000410000 */
[----:B------:R-:W-:Y:S01]  /*b880*/  FMUL.FTZ R35, R0, R71 ;  /* 0x0000004700237220 */ /* 0x000fe20000410000 */
[C---:B------:R-:W-:Y:S01]  /*b890*/  FMUL.FTZ R36, R102.reuse, R36 ;  /* 0x0000002466247220 */ /* 0x040fe20000410000 */
[----:B------:R-:W-:Y:S01]  /*b8a0*/  FMUL.FTZ R37, R102, R37 ;  /* 0x0000002566257220 */ /* 0x000fe20000410000 */
[----:B---3--:R-:W-:Y:S01]  /*b8b0*/  F2FP.F16.F32.PACK_AB R111, R119, R114 ;  /* 0x00000072776f723e */ /* 0x008fe200000000ff */
[C---:B------:R-:W-:Y:S01]  /*b8c0*/  FMUL.FTZ R38, R0.reuse, R38 ;  /* 0x0000002600267220 */ /* 0x040fe20000410000 */
[----:B------:R-:W-:Y:S01]  /*b8d0*/  FMUL.FTZ R39, R0, R39 ;  /* 0x0000002700277220 */ /* 0x000fe20000410000 */
[----:B------:R-:W-:Y:S01]  /*b8e0*/  LDSM.16.MT88.4 R68, [R130+0xa000] ;  /* 0x00a000008244783b */ /* 0x000fe20000004200 */
[C---:B------:R-:W-:Y:S01]  /*b8f0*/  FMUL.FTZ R40, R102.reuse, R40 ;  /* 0x0000002866287220 */ /* 0x040fe20000410000 */
[----:B------:R-:W-:Y:S01]  /*b900*/  FMUL.FTZ R41, R102, R41 ;  /* 0x0000002966297220 */ /* 0x000fe20000410000 */
[----:B------:R-:W-:Y:S01]  /*b910*/  FMUL.FTZ R42, R0, R42 ;  /* 0x0000002a002a7220 */ /* 0x000fe20000410000 */
[C---:B-1----:R-:W-:Y:S01]  /*b920*/  HMMA.16816.F32 R4, R108.reuse, R12, R4 ;  /* 0x0000000c6c04723c */ /* 0x042fe20000001804 */
[----:B------:R-:W-:Y:S03]  /*b930*/  MUFU.EX2 R176, R176 ;  /* 0x000000b000b07308 */ /* 0x000fe60000000800 */
[----:B------:R-:W-:Y:S01]  /*b940*/  LDSM.16.MT88.4 R92, [R134+0x9800] ;  /* 0x00980000865c783b */ /* 0x000fe20000004200 */
[C---:B------:R-:W-:Y:S01]  /*b950*/  FMUL.FTZ R12, R102.reuse, R88 ;  /* 0x00000058660c7220 */ /* 0x040fe20000410000 */
[----:B------:R-:W-:Y:S01]  /*b960*/  FMUL.FTZ R13, R102, R89 ;  /* 0x00000059660d7220 */ /* 0x000fe20000410000 */
[C---:B------:R-:W-:Y:S01]  /*b970*/  FMUL.FTZ R43, R0.reuse, R43 ;  /* 0x0000002b002b7220 */ /* 0x040fe20000410000 */
[C---:B------:R-:W-:Y:S03]  /*b980*/  HMMA.16816.F32 R8, R108.reuse, R14, R8 ;  /* 0x0000000e6c08723c */ /* 0x040fe60000001808 */
[----:B------:R1:W-:Y:S01]  /*b990*/  MUFU.EX2 R177, R179 ;  /* 0x000000b300b17308 */ /* 0x0003e20000000800 */
[C---:B------:R-:W-:Y:S01]  /*b9a0*/  FMUL.FTZ R14, R0.reuse, R90 ;  /* 0x0000005a000e7220 */ /* 0x040fe20000410000 */
[----:B------:R-:W-:Y:S01]  /*b9b0*/  FMUL.FTZ R15, R0, R91 ;  /* 0x0000005b000f7220 */ /* 0x000fe20000410000 */
[C---:B------:R-:W-:Y:S01]  /*b9c0*/  FMUL.FTZ R52, R102.reuse, R52 ;  /* 0x0000003466347220 */ /* 0x040fe20000410000 */
[----:B------:R-:W-:Y:S01]  /*b9d0*/  FMUL.FTZ R53, R102, R53 ;  /* 0x0000003566357220 */ /* 0x000fe20000410000 */
[C---:B------:R-:W-:Y:S01]  /*b9e0*/  FMUL.FTZ R54, R0.reuse, R54 ;  /* 0x0000003600367220 */ /* 0x040fe20000410000 */
[----:B------:R-:W-:Y:S01]  /*b9f0*/  FMUL.FTZ R55, R0, R55 ;  /* 0x0000003700377220 */ /* 0x000fe20000410000 */
[C---:B------:R-:W-:Y:S01]  /*ba00*/  FMUL.FTZ R56, R102.reuse, R56 ;  /* 0x0000003866387220 */ /* 0x040fe20000410000 */
[C---:B------:R-:W-:Y:S01]  /*ba10*/  FMUL.FTZ R57, R102.reuse, R57 ;  /* 0x0000003966397220 */ /* 0x040fe20000410000 */
[C---:B--2---:R-:W-:Y:S01]  /*ba20*/  HMMA.16816.F32 R12, R108.reuse, R20, R12 ;  /* 0x000000146c0c723c */ /* 0x044fe2000000180c */
        /* <DEDUP_REMOVED lines=24> */
[----:B------:R-:W3:Y:S01]  /*bbb0*/  MUFU.EX2 R170, R170 ;  /* 0x000000aa00aa7308 */ /* 0x000ee20000000800 */
[C---:B------:R-:W-:Y:S01]  /*bbc0*/  FMUL.FTZ R30, R0.reuse, R74 ;  /* 0x0000004a001e7220 */ /* 0x040fe20000410000 */
[----:B------:R-:W-:Y:S01]  /*bbd0*/  FMUL.FTZ R31, R0, R75 ;  /* 0x0000004b001f7220 */ /* 0x000fe20000410000 */
[----:B------:R-:W-:Y:S01]  /*bbe0*/  FMUL.FTZ R45, R102, R45 ;  /* 0x0000002d662d7220 */ /* 0x000fe20000410000 */
[----:B------:R-:W4:Y:S01]  /*bbf0*/  LDSM.16.MT88.4 R72, [R129+0xa000] ;  /* 0x00a000008148783b */ /* 0x000f220000004200 */
[C---:B------:R-:W-:Y:S01]  /*bc00*/  FMUL.FTZ R46, R0.reuse, R46 ;  /* 0x0000002e002e7220 */ /* 0x040fe20000410000 */
[----:B------:R-:W-:Y:S01]  /*bc10*/  FMUL.FTZ R47, R0, R47 ;  /* 0x0000002f002f7220 */ /* 0x000fe20000410000 */
[C---:B------:R-:W-:Y:S01]  /*bc20*/  FMUL.FTZ R48, R102.reuse, R48 ;  /* 0x0000003066307220 */ /* 0x040fe20000410000 */
[----:B------:R-:W-:Y:S01]  /*bc30*/  FMUL.FTZ R49, R102, R49 ;  /* 0x0000003166317220 */ /* 0x000fe20000410000 */
[C---:B-----5:R-:W-:Y:S01]  /*bc40*/  HMMA.16816.F32 R28, R108.reuse, R84, R28 ;  /* 0x000000546c1c723c */ /* 0x060fe2000000181c */
[----:B------:R-:W-:Y:S02]  /*bc50*/  MUFU.EX2 R168, R168 ;  /* 0x000000a800a87308 */ /* 0x000fe40000000800 */
[C---:B------:R-:W-:Y:S01]  /*bc60*/  FMUL.FTZ R50, R0.reuse, R50 ;  /* 0x0000003200327220 */ /* 0x040fe20000410000 */
[----:B------:R-:W-:Y:S07]  /*bc70*/  FMUL.FTZ R51, R0, R51 ;  /* 0x0000003300337220 */ /* 0x000fee0000410000 */
[----:B------:R-:W-:Y:S01]  /*bc80*/  MUFU.EX2 R127, R193 ;  /* 0x000000c1007f7308 */ /* 0x000fe20000000800 */
[----:B-1----:R-:W-:Y:S01]  /*bc90*/  FFMA.FTZ R179, R105, R103, -R122 ;  /* 0x0000006769b37223 */ /* 0x002fe2000001087a */
[----:B------:R-:W-:Y:S01]  /*bca0*/  FFMA.FTZ R169, R102, R169, R107 ;  /* 0x000000a966a97223 */ /* 0x000fe2000001006b */
[C---:B------:R-:W-:Y:S01]  /*bcb0*/  HMMA.16816.F32 R32, R108.reuse, R86, R32 ;  /* 0x000000566c20723c */ /* 0x040fe20000001820 */
[----:B------:R-:W-:Y:S06]  /*bcc0*/  LDSM.16.MT88.4 R84, [R130+0x9800] ;  /* 0x009800008254783b */ /* 0x000fec0000004200 */
[----:B------:R-:W-:Y:S01]  /*bcd0*/  MUFU.EX2 R172, R172 ;  /* 0x000000ac00ac7308 */ /* 0x000fe20000000800 */
[-CC-:B------:R-:W-:Y:S01]  /*bce0*/  FFMA.FTZ R123, R123, R103.reuse, -R126.reuse ;  /* 0x000000677b7b7223 */ /* 0x180fe2000001087e */
[----:B------:R-:W-:Y:S01]  /*bcf0*/  FFMA.FTZ R124, R124, R103, -R126 ;  /* 0x000000677c7c7223 */ /* 0x000fe2000001087e */
[----:B------:R-:W-:Y:S07]  /*bd00*/  FFMA.FTZ R117, R0, R167, R117 ;  /* 0x000000a700757223 */ /* 0x000fee0000010075 */
[----:B------:R-:W-:Y:S01]  /*bd10*/  MUFU.EX2 R174, R174 ;  /* 0x000000ae00ae7308 */ /* 0x000fe20000000800 */
[----:B------:R-:W-:Y:S01]  /*bd20*/  ISETP.GT.AND P0, PT, R164, R145, PT ;  /* 0x00000091a400720c */ /* 0x000fe20003f04270 */
[C---:B--2---:R-:W-:Y:S08]  /*bd30*/  HMMA.16816.F32 R36, R108.reuse, R80, R36 ;  /* 0x000000506c24723c */ /* 0x044ff00000001824 */
[----:B------:R-:W-:Y:S01]  /*bd40*/  MUFU.EX2 R123, R123 ;  /* 0x0000007b007b7308 */ /* 0x000fe20000000800 */
[----:B------:R-:W-:Y:S01]  /*bd50*/  FADD.FTZ R116, R116, R169 ;  /* 0x000000a974747221 */ /* 0x000fe20000010000 */
[----:B------:R-:W-:Y:S01]  /*bd60*/  FADD.FTZ R117, R115, R117 ;  /* 0x0000007573757221 */ /* 0x000fe20000010000 */
[----:B------:R-:W-:Y:S07]  /*bd70*/  IMAD.MOV.U32 R102, RZ, RZ, R100 ;  /* 0x000000ffff667224 */ /* 0x000fee00078e0064 */
[----:B------:R-:W1:Y:S01]  /*bd80*/  MUFU.EX2 R124, R124 ;  /* 0x0000007c007c7308 */ /* 0x000e620000000800 */
[----:B------:R-:W-:Y:S01]  /*bd90*/  FADD.FTZ R113, R113, R116 ;  /* 0x0000007471717221 */ /* 0x000fe20000010000 */
[C---:B------:R-:W-:Y:S01]  /*bda0*/  HMMA.16816.F32 R40, R108.reuse, R82, R40 ;  /* 0x000000526c28723c */ /* 0x040fe20000001828 */
[----:B------:R-:W2:Y:S07]  /*bdb0*/  LDSM.16.MT88.4 R80, [R134+0x8800] ;  /* 0x008800008650783b */ /* 0x000eae0000004200 */
[----:B------:R-:W-:Y:S01]  /*bdc0*/  MUFU.EX2 R118, R118 ;  /* 0x0000007600767308 */ /* 0x000fe20000000800 */
[----:B------:R-:W-:Y:S01]  /*bdd0*/  FADD.FTZ R114, R114, R117 ;  /* 0x0000007572727221 */ /* 0x000fe20000010000 */
[----:B------:R-:W-:Y:S08]  /*bde0*/  FADD.FTZ R112, R112, R113 ;  /* 0x0000007170707221 */ /* 0x000ff00000010000 */
[----:B------:R-:W5:Y:S01]  /*bdf0*/  MUFU.EX2 R181, R181 ;  /* 0x000000b500b57308 */ /* 0x000f620000000800 */
[----:B------:R-:W-:Y:S01]  /*be00*/  FADD.FTZ R119, R119, R114 ;  /* 0x0000007277777221 */ /* 0x000fe20000010000 */
[C---:B------:R-:W-:Y:S08]  /*be10*/  HMMA.16816.F32 R44, R108.reuse, R68, R44 ;  /* 0x000000446c2c723c */ /* 0x040ff0000000182c */
[----:B------:R-:W-:Y:S01]  /*be20*/  MUFU.EX2 R179, R179 ;  /* 0x000000b300b37308 */ /* 0x000fe20000000800 */
[----:B---3--:R-:W-:Y:S01]  /*be30*/  F2FP.F16.F32.PACK_AB R68, R170, R125 ;  /* 0x0000007daa44723e */ /* 0x008fe200000000ff */
[-CC-:B------:R-:W-:Y:S01]  /*be40*/  FFMA.FTZ R69, R173, R103.reuse, -R122.reuse ;  /* 0x00000067ad457223 */ /* 0x180fe2000001087a */
[----:B------:R-:W-:Y:S01]  /*be50*/  FFMA.FTZ R122, R104, R103, -R122 ;  /* 0x00000067687a7223 */ /* 0x000fe2000001087a */
[----:B-1----:R-:W-:Y:S06]  /*be60*/  F2FP.F16.F32.PACK_AB R104, R124, R123 ;  /* 0x0000007b7c68723e */ /* 0x002fec00000000ff */
[----:B------:R-:W1:Y:S01]  /*be70*/  MUFU.EX2 R173, R191 ;  /* 0x000000bf00ad7308 */ /* 0x000e620000000800 */
[C---:B------:R-:W-:Y:S03]  /*be80*/  HMMA.16816.F32 R48, R108.reuse, R70, R48 ;  /* 0x000000466c30723c */ /* 0x040fe60000001830 */
[----:B------:R-:W-:Y:S06]  /*be90*/  F2FP.F16.F32.PACK_AB R70, R127, R168 ;  /* 0x000000a87f46723e */ /* 0x000fec00000000ff */
[----:B------:R3:W2:Y:S01]  /*bea0*/  MUFU.EX2 R171, R69 ;  /* 0x0000004500ab7308 */ /* 0x0006a20000000800 */
[----:B-----5:R-:W-:Y:S01]  /*beb0*/  F2FP.F16.F32.PACK_AB R105, R181, R118 ;  /* 0x00000076b569723e */ /* 0x020fe200000000ff */
[----:B------:R-:W-:Y:S01]  /*bec0*/  FADD.FTZ R0, R172, R119 ;  /* 0x00000077ac007221 */ /* 0x000fe20000010000 */
[C---:B----4-:R-:W-:Y:S07]  /*bed0*/  HMMA.16816.F32 R52, R108.reuse, R72, R52 ;  /* 0x000000486c34723c */ /* 0x050fee0000001834 */
[----:B------:R-:W4:Y:S01]  /*bee0*/  MUFU.EX2 R122, R122 ;  /* 0x0000007a007a7308 */ /* 0x000f220000000800 */
[C---:B-1----:R-:W-:Y:S01]  /*bef0*/  FADD.FTZ R0, R173.reuse, R0 ;  /* 0x00000000ad007221 */ /* 0x042fe20000010000 */
[C---:B------:R-:W-:Y:S01]  /*bf00*/  HMMA.16816.F32 R56, R108.reuse, R74, R56 ;  /* 0x0000004a6c38723c */ /* 0x040fe20000001838 */
[----:B------:R-:W1:Y:S02]  /*bf10*/  LDSM.16.MT88.4 R72, [R130+0x8800] ;  /* 0x008800008248783b */ /* 0x000e640000004200 */
[----:B---3--:R-:W-:Y:S02]  /*bf20*/  F2FP.F16.F32.PACK_AB R69, R173, R172 ;  /* 0x000000acad45723e */ /* 0x008fe400000000ff */
[----:B--2---:R-:W-:Y:S02]  /*bf30*/  F2FP.F16.F32.PACK_AB R71, R174, R171 ;  /* 0x000000abae47723e */ /* 0x004fe400000000ff */
[----:B----4-:R-:W-:Y:S01]  /*bf40*/  F2FP.F16.F32.PACK_AB R107, R122, R179 ;  /* 0x000000b37a6b723e */ /* 0x010fe200000000ff */
[C---:B------:R-:W-:Y:S08]  /*bf50*/  HMMA.16816.F32 R60, R108.reuse, R76, R60 ;  /* 0x0000004c6c3c723c */ /* 0x040ff0000000183c */
[----:B------:R-:W-:Y:S01]  /*bf60*/  HMMA.16816.F32 R64, R108, R78, R64 ;  /* 0x0000004e6c40723c */ /* 0x000fe20000001840 */
[----:B------:R-:W2:Y:S02]  /*bf70*/  LDSM.16.MT88.4 R76, [R129+0x8800] ;  /* 0x00880000814c783b */ /* 0x000ea40000004200 */
[-CC-:B------:R-:W-:Y:S01]  /*bf80*/  FFMA.FTZ R110, R189, R103.reuse, -R126.reuse ;  /* 0x00000067bd6e7223 */ /* 0x180fe2000001087e */
[-CC-:B------:R-:W-:Y:S01]  /*bf90*/  FFMA.FTZ R111, R187, R103.reuse, -R126.reuse ;  /* 0x00000067bb6f7223 */ /* 0x180fe2000001087e */
[-CC-:B------:R-:W-:Y:S01]  /*bfa0*/  FFMA.FTZ R108, R185, R103.reuse, -R126.reuse ;  /* 0x00000067b96c7223 */ /* 0x180fe2000001087e */
[-CC-:B------:R-:W-:Y:S02]  /*bfb0*/  FFMA.FTZ R109, R183, R103.reuse, -R126.reuse ;  /* 0x00000067b76d7223 */ /* 0x180fe4000001087e */
        /* <DEDUP_REMOVED lines=49> */
[----:B------:R-:W-:Y:S03]  /*c2d0*/  FFMA.FTZ R126, R120, R103, -R126 ;  /* 0x00000067787e7223 */ /* 0x000fe6000001087e */
[----:B------:R-:W-:Y:S01]  /*c2e0*/  MUFU.EX2 R120, R72 ;  /* 0x0000004800787308 */ /* 0x000fe20000000800 */
[C---:B------:R-:W-:Y:S09]  /*c2f0*/  HMMA.16816.F32 R48, R68.reuse, R74, R48 ;  /* 0x0000004a4430723c */ /* 0x040ff20000001830 */
[----:B------:R-:W1:Y:S01]  /*c300*/  MUFU.EX2 R121, R126 ;  /* 0x0000007e00797308 */ /* 0x000e620000000800 */
[C---:B--2---:R-:W-:Y:S08]  /*c310*/  HMMA.16816.F32 R52, R68.reuse, R76, R52 ;  /* 0x0000004c4434723c */ /* 0x044ff00000001834 */
[C---:B------:R-:W-:Y:S01]  /*c320*/  HMMA.16816.F32 R56, R68.reuse, R78, R56 ;  /* 0x0000004e4438723c */ /* 0x040fe20000001838 */
[----:B------:R-:W2:Y:S02]  /*c330*/  LDSM.16.MT88.4 R76, [R129+0x9800] ;  /* 0x00980000814c783b */ /* 0x000ea40000004200 */
[----:B-1----:R-:W-:Y:S05]  /*c340*/  F2FP.F16.F32.PACK_AB R106, R121, R120 ;  /* 0x00000078796a723e */ /* 0x002fea00000000ff */
[C---:B---3--:R-:W-:Y:S08]  /*c350*/  HMMA.16816.F32 R60, R68.reuse, R80, R60 ;  /* 0x00000050443c723c */ /* 0x048ff0000000183c */
        /* <DEDUP_REMOVED lines=8> */
[C---:B------:R-:W-:Y:S08]  /*c3e0*/  HMMA.16816.F32 R84, R104.reuse, R86, R16 ;  /* 0x000000566854723c */ /* 0x040ff00000001810 */
[C---:B--2---:R-:W-:Y:S08]  /*c3f0*/  HMMA.16816.F32 R80, R104.reuse, R76, R20 ;  /* 0x0000004c6850723c */ /* 0x044ff00000001814 */
[C---:B------:R-:W-:Y:S08]  /*c400*/  HMMA.16816.F32 R76, R104.reuse, R78, R24 ;  /* 0x0000004e684c723c */ /* 0x040ff00000001818 */
[C---:B-1----:R-:W-:Y:S08]  /*c410*/  HMMA.16816.F32 R72, R104.reuse, R68, R28 ;  /* 0x000000446848723c */ /* 0x042ff0000000181c */
[C---:B------:R-:W-:Y:S08]  /*c420*/  HMMA.16816.F32 R68, R104.reuse, R70, R32 ;  /* 0x000000466844723c */ /* 0x040ff00000001820 */
[C---:B---3--:R-:W-:Y:S08]  /*c430*/  HMMA.16816.F32 R36, R104.reuse, R4, R36 ;  /* 0x000000046824723c */ /* 0x048ff00000001824 */
[C---:B------:R-:W-:Y:S01]  /*c440*/  HMMA.16816.F32 R40, R104.reuse, R6, R40 ;  /* 0x000000066828723c */ /* 0x040fe20000001828 */
[----:B------:R-:W1:Y:S07]  /*c450*/  LDSM.16.MT88.4 R4, [R128+0xb800] ;  /* 0x00b800008004783b */ /* 0x000e6e0000004200 */
[C---:B----4-:R-:W-:Y:S03]  /*c460*/  HMMA.16816.F32 R44, R104.reuse, R8, R44 ;  /* 0x00000008682c723c */ /* 0x050fe6000000182c */
[----:B------:R-:W-:Y:S04]  /*c470*/  FADD.FTZ R9, R125, R112 ;  /* 0x000000707d097221 */ /* 0x000fe80000010000 */
[----:B------:R-:W-:Y:S01]  /*c480*/  FADD.FTZ R9, R170, R9 ;  /* 0x00000009aa097221 */ /* 0x000fe20000010000 */
[C---:B------:R-:W-:Y:S03]  /*c490*/  HMMA.16816.F32 R48, R104.reuse, R10, R48 ;  /* 0x0000000a6830723c */ /* 0x040fe60000001830 */
[----:B------:R-:W-:Y:S01]  /*c4a0*/  FADD.FTZ R168, R168, R9 ;  /* 0x00000009a8a87221 */ /* 0x000fe20000010000 */
[----:B------:R-:W-:Y:S03]  /*c4b0*/  FADD.FTZ R9, R171, R0 ;  /* 0x00000000ab097221 */ /* 0x000fe60000010000 */
        /* <DEDUP_REMOVED lines=23> */
[----:B------:R-:W-:Y:S06]  /*c630*/  @P0 BRA `(.L_x_10632) ;  /* 0xffffffcc00200947 */ /* 0x000fec000383ffff */
.L_x_10625:
        /* <DEDUP_REMOVED lines=10> */
.L_x_10654:
        /* <DEDUP_REMOVED lines=112> */
[----:B------:R1:W-:Y:S04]  /*cde0*/  STS.64 [R11], R68 ;  /* 0x000000440b007388 */ /* 0x0003e80000000a00 */
        /* <DEDUP_REMOVED lines=18> */
[----:B------:R-:W4:Y:S01]  /*cf10*/  LD.E R15, desc[UR4][R2.64+0x60] ;  /* 0x00006004020f7980 */ /* 0x000f22000c101900 */
[----:B------:R-:W4:Y:S03]  /*cf20*/  @P1 MUFU.LG2 R6, R6 ;  /* 0x0000000600061308 */ /* 0x000f260000000c00 */
[----:B-1----:R1:W5:Y:S01]  /*cf30*/  LD.E R68, desc[UR4][R2.64+0xcc] ;  /* 0x0000cc0402447980 */ /* 0x002362000c101900 */
[----:B------:R-:W-:-:S02]  /*cf40*/  SHF.L.U32 R69, R0, 0x2, RZ ;  /* 0x0000000200457819 */ /* 0x000fc400000006ff */
[----:B--2---:R-:W-:Y:S01]  /*cf50*/  MOV R70, 0xff800000 ;  /* 0xff80000000467802 */ /* 0x004fe20000000f00 */
[----:B------:R1:W5:Y:S01]  /*cf60*/  LD.E.64 R78, desc[UR4][R2.64+0x78] ;  /* 0x00007804024e7980 */ /* 0x000362000c101b00 */
[----:B------:R-:W2:Y:S01]  /*cf70*/  @P0 MUFU.LG2 R5, R5 ;  /* 0x0000000500050308 */ /* 0x000ea20000000c00 */
[----:B------:R-:W-:Y:S02]  /*cf80*/  MOV R71, 0xff800000 ;  /* 0xff80000000477802 */ /* 0x000fe40000000f00 */
[----:B------:R1:W5:Y:S01]  /*cf90*/  LD.E.64 R76, desc[UR4][R2.64+0xa8] ;  /* 0x0000a804024c7980 */ /* 0x000362000c101b00 */
[--C-:B---3--:R-:W-:Y:S02]  /*cfa0*/  SHF.R.U32.HI R8, RZ, 0x1, R0.reuse ;  /* 0x00000001ff087819 */ /* 0x108fe40000011600 */
[----:B------:R-:W-:Y:S02]  /*cfb0*/  LOP3.LUT R72, R7, 0x10, RZ, 0xc0, !PT ;  /* 0x0000001007487812 */ /* 0x000fe400078ec0ff */
[----:B------:R-:W-:Y:S01]  /*cfc0*/  SHF.R.U32.HI R73, RZ, 0x2, R0 ;  /* 0x00000002ff497819 */ /* 0x000fe20000011600 */
[----:B----4-:R-:W-:-:S04]  /*cfd0*/  @P1 FMUL.FTZ R9, R6, 0.69314718246459960938 ;  /* 0x3f31721806091820 */ /* 0x010fc80000410000 */
[----:B-----5:R-:W-:Y:S01]  /*cfe0*/  @P1 FFMA.FTZ R70, R4, R101, R9 ;  /* 0x0000006504461223 */ /* 0x020fe20000010009 */
[----:B------:R-:W-:Y:S01]  /*cff0*/  LOP3.LUT R9, R69, 0x1f8, RZ, 0xc0, !PT ;  /* 0x000001f845097812 */ /* 0x000fe200078ec0ff */
[----:B--2---:R-:W-:-:S03]  /*d000*/  @P0 FMUL.FTZ R5, R5, 0.69314718246459960938 ;  /* 0x3f31721805050820 */ /* 0x004fc60000410000 */
        /* <DEDUP_REMOVED lines=8> */
[----:B------:R1:W2:Y:S04]  /*d090*/  LDS.128 R64, [R72+UR6] ;  /* 0x0000000648407984 */ /* 0x0002a80008000c00 */
        /* <DEDUP_REMOVED lines=18> */
[----:B--234-:R-:W-:Y:S05]  /*d1c0*/  @P0 BRA `(.L_x_10635) ;  /* 0x0000000000240947 */ /* 0x01cfea0003800000 */
[C---:B------:R-:W-:Y:S01]  /*d1d0*/  VIADD R75, R73.reuse, 0x8 ;  /* 0x00000008494b7836 */ /* 0x040fe20000000000 */
[C---:B-1----:R-:W-:Y:S02]  /*d1e0*/  IADD3 R72, P0, PT, R154.reuse, R73, RZ ;  /* 0x000000499a487210 */ /* 0x042fe40007f1e0ff */
[-C--:B------:R-:W-:Y:S02]  /*d1f0*/  ISETP.GE.AND P2, PT, R73, R144.reuse, PT ;  /* 0x000000904900720c */ /* 0x080fe40003f46270 */
[----:B------:R-:W-:Y:S02]  /*d200*/  ISETP.GE.AND P1, PT, R75, R144, PT ;  /* 0x000000904b00720c */ /* 0x000fe40003f26270 */
[----:B------:R-:W-:Y:S02]  /*d210*/  LEA.HI.X.SX32 R73, R154, RZ, 0x1, P0 ;  /* 0x000000ff9a497211 */ /* 0x000fe400000f0eff */
[----:B------:R-:W-:-:S04]  /*d220*/  LEA R74, P0, R72, R76, 0x2 ;  /* 0x0000004c484a7211 */ /* 0x000fc800078010ff */
[----:B------:R-:W-:-:S05]  /*d230*/  LEA.HI.X R75, R72, R77, R73, 0x2, P0 ;  /* 0x0000004d484b7211 */ /* 0x000fca00000f1449 */
[----:B------:R2:W-:Y:S04]  /*d240*/  @!P2 ST.E desc[UR4][R74.64], R70 ;  /* 0x000000464a00a985 */ /* 0x0005e8000c101904 */
[----:B------:R2:W-:Y:S02]  /*d250*/  @!P1 ST.E desc[UR4][R74.64+0x20], R71 ;  /* 0x000020474a009985 */ /* 0x0005e4000c101904 */
.L_x_10635:
[----:B------:R-:W-:Y:S05]  /*d260*/  BSYNC.RECONVERGENT B0 ;  /* 0x0000000000007941 */ /* 0x000fea0003800200 */
.L_x_10634:
[----:B--2---:R-:W2:Y:S01]  /*d270*/  S2R R71, SR_TID.X ;  /* 0x0000000000477919 */ /* 0x004ea20000002100 */
[----:B------:R-:W-:Y:S02]  /*d280*/  IMAD.SHL.U32 R0, R0, 0x8, RZ ;  /* 0x0000000800007824 */ /* 0x000fe400078e00ff */
[----:B------:R-:W-:Y:S01]  /*d290*/  IMAD R68, R154, R68, RZ ;  /* 0x000000449a447224 */ /* 0x000fe200078e02ff */
[----:B-1----:R1:W5:Y:S01]  /*d2a0*/  LD.E R2, desc[UR4][R2.64+0xc0] ;  /* 0x0000c00402027980 */ /* 0x002362000c101900 */
[----:B------:R-:W-:Y:S01]  /*d2b0*/  BSSY.RECONVERGENT B0, `(.L_x_10636) ;  /* 0x000001c000007945 */ /* 0x000fe20003800200 */
[----:B------:R-:W-:Y:S02]  /*d2c0*/  LOP3.LUT R0, R0, 0x1f80, RZ, 0xc0, !PT ;  /* 0x00001f8000007812 */ /* 0x000fe400078ec0ff */
[----:B--2---:R-:W-:-:S04]  /*d2d0*/  SHF.R.U32.HI R71, RZ, 0x4, R71 ;  /* 0x00000004ff477819 */ /* 0x004fc80000011647 */
[CC--:B------:R-:W-:Y:S01]  /*d2e0*/  ISETP.GE.AND P3, PT, R71.reuse, R144.reuse, PT ;  /* 0x000000904700720c */ /* 0x0c0fe20003f66270 */
[C---:B------:R-:W-:Y:S02]  /*d2f0*/  VIADD R73, R71.reuse, 0x8 ;  /* 0x0000000847497836 */ /* 0x040fe40000000000 */
[C---:B------:R-:W-:Y:S02]  /*d300*/  VIADD R75, R71.reuse, 0x18 ;  /* 0x00000018474b7836 */ /* 0x040fe40000000000 */
[----:B-1----:R-:W-:Y:S01]  /*d310*/  VIADD R3, R71, 0x28 ;  /* 0x0000002847037836 */ /* 0x002fe20000000000 */
[-C--:B------:R-:W-:Y:S01]  /*d320*/  ISETP.GE.AND P1, PT, R73, R144.reuse, PT ;  /* 0x000000904900720c */ /* 0x080fe20003f26270 */
[----:B------:R-:W-:Y:S01]  /*d330*/  VIADD R73, R71, 0x20 ;  /* 0x0000002047497836 */ /* 0x000fe20000000000 */
[-C--:B------:R-:W-:Y:S01]  /*d340*/  ISETP.GE.AND P2, PT, R75, R144.reuse, PT ;  /* 0x000000904b00720c */ /* 0x080fe20003f46270 */
[----:B------:R-:W-:Y:S01]  /*d350*/  VIADD R77, R71, 0x10 ;  /* 0x00000010474d7836 */ /* 0x000fe20000000000 */
[-C--:B------:R-:W-:Y:S01]  /*d360*/  ISETP.GE.AND P5, PT, R3, R144.reuse, PT ;  /* 0x000000900300720c */ /* 0x080fe20003fa6270 */
[----:B------:R-:W-:Y:S01]  /*d370*/  VIADD R3, R71, 0x30 ;  /* 0x0000003047037836 */ /* 0x000fe20000000000 */
[----:B------:R-:W-:-:S02]  /*d380*/  ISETP.GE.AND P6, PT, R73, R144, PT ;  /* 0x000000904900720c */ /* 0x000fc40003fc6270 */
[----:B------:R-:W-:Y:S02]  /*d390*/  LOP3.LUT R73, R0, 0x3c, R69, 0xf8, !PT ;  /* 0x0000003c00497812 */ /* 0x000fe400078ef845 */
[----:B------:R-:W-:Y:S02]  /*d3a0*/  P2R R70, PR, RZ, 0x4 ;  /* 0x00000004ff467803 */ /* 0x000fe40000000000 */
[----:B------:R-:W-:Y:S02]  /*d3b0*/  LOP3.LUT R69, R69, 0x3c, RZ, 0xc0, !PT ;  /* 0x0000003c45457812 */ /* 0x000fe400078ec0ff */
[----:B------:R-:W-:Y:S02]  /*d3c0*/  IADD3 R75, P2, PT, R73, R68, RZ ;  /* 0x00000044494b7210 */ /* 0x000fe40007f5e0ff */
[----:B------:R-:W-:Y:S02]  /*d3d0*/  ISETP.GE.AND P0, PT, R77, R144, PT ;  /* 0x000000904d00720c */ /* 0x000fe40003f06270 */
[----:B------:R-:W-:-:S02]  /*d3e0*/  LOP3.LUT R73, R69, 0x40, RZ, 0xfc, !PT ;  /* 0x0000004045497812 */ /* 0x000fc400078efcff */
        /* <DEDUP_REMOVED lines=8> */
.L_x_10637:
[----:B------:R-:W-:Y:S05]  /*d470*/  BSYNC.RECONVERGENT B0 ;  /* 0x0000000000007941 */ /* 0x000fea0003800200 */
.L_x_10636:
        /* <DEDUP_REMOVED lines=12> */
.L_x_10639:
[----:B------:R-:W-:Y:S05]  /*d540*/  BSYNC.RECONVERGENT B0 ;  /* 0x0000000000007941 */ /* 0x000fea0003800200 */
.L_x_10638:
        /* <DEDUP_REMOVED lines=11> */
.L_x_10641:
[----:B------:R-:W-:Y:S05]  /*d600*/  BSYNC.RECONVERGENT B0 ;  /* 0x0000000000007941 */ /* 0x000fea0003800200 */
.L_x_10640:
        /* <DEDUP_REMOVED lines=11> */
.L_x_10643:
[----:B------:R-:W-:Y:S05]  /*d6c0*/  BSYNC.RECONVERGENT B0 ;  /* 0x0000000000007941 */ /* 0x000fea0003800200 */
.L_x_10642:
        /* <DEDUP_REMOVED lines=10> */
.L_x_10645:
[----:B------:R-:W-:Y:S05]  /*d770*/  BSYNC.RECONVERGENT B0 ;  /* 0x0000000000007941 */ /* 0x000fea0003800200 */
.L_x_10644:
        /* <DEDUP_REMOVED lines=10> */
.L_x_10647:
[----:B------:R-:W-:Y:S05]  /*d820*/  BSYNC.RECONVERGENT B0 ;  /* 0x0000000000007941 */ /* 0x000fea0003800200 */
.L_x_10646:
        /* <DEDUP_REMOVED lines=10> */
.L_x_10649:
[----:B------:R-:W-:Y:S05]  /*d8d0*/  BSYNC.RECONVERGENT B0 ;  /* 0x0000000000007941 */ /* 0x000fea0003800200 */
.L_x_10648:
[----:B------:R-:W-:-:S04]  /*d8e0*/  MOV R151, 0x0 ;  /* 0x0000000000977802 */ /* 0x000fc80000000f00 */
[----:B-12345:R-:W-:Y:S05]  /*d8f0*/  @P3 RET.REL.NODEC R150 `(_ZN5flash24flash_fwd_splitkv_kernelI23Flash_fwd_kernel_traitsILi128ELi64ELi64ELi4ELb0ELb0EN7cutlass6half_tE19Flash_kernel_traitsILi128ELi64ELi64ELi4ES3_EELb0ELb1ELb0ELb0ELb0ELb0ELb1ELb0EEEvNS_16Flash_fwd_paramsE) ;  /* 0xffffff2496c03950 */ /* 0x03efea0003c3ffff */
[-C--:B------:R-:W-:Y:S01]  /*d900*/  ISETP.GE.AND P2, PT, R69, R2.reuse, PT ;  /* 0x000000024500720c */ /* 0x080fe20003f46270 */
[----:B------:R-:W-:Y:S01]  /*d910*/  IMAD.MOV.U32 R151, RZ, RZ, 0x0 ;  /* 0x00000000ff977424 */ /* 0x000fe200078e00ff */
[----:B------:R-:W-:-:S11]  /*d920*/  ISETP.GE.AND P0, PT, R73, R2, PT ;  /* 0x000000024900720c */ /* 0x000fd60003f06270 */
[----:B------:R-:W-:-:S04]  /*d930*/  @!P2 LEA R8, P1, R75, R78, 0x2 ;  /* 0x0000004e4b08a211 */ /* 0x000fc800078210ff */
[----:B------:R-:W-:-:S05]  /*d940*/  @!P2 LEA.HI.X R9, R75, R79, R68, 0x2, P1 ;  /* 0x0000004f4b09a211 */ /* 0x000fca00008f1444 */
[----:B------:R1:W-:Y:S02]  /*d950*/  @!P2 ST.E.128 desc[UR4][R8.64+0x7000], R36 ;  /* 0x007000240800a985 */ /* 0x0003e4000c101d04 */
[----:B-1----:R-:W-:Y:S05]  /*d960*/  @P0 RET.REL.NODEC R150 `(_ZN5flash24flash_fwd_splitkv_kernelI23Flash_fwd_kernel_traitsILi128ELi64ELi64ELi4ELb0ELb0EN7cutlass6half_tE19Flash_kernel_traitsILi128ELi64ELi64ELi4ES3_EELb0ELb1ELb0ELb0ELb0ELb0ELb1ELb0EEEvNS_16Flash_fwd_paramsE) ;  /* 0xffffff2496a40950 */ /* 0x002fea0003c3ffff */
[----:B------:R-:W-:Y:S01]  /*d970*/  LEA R2, P0, R75, R78, 0x2 ;  /* 0x0000004e4b027211 */ /* 0x000fe200078010ff */
[----:B------:R-:W-:-:S03]  /*d980*/  IMAD.MOV.U32 R151, RZ, RZ, 0x0 ;  /* 0x00000000ff977424 */ /* 0x000fc600078e00ff */
[----:B------:R-:W-:-:S05]  /*d990*/  LEA.HI.X R3, R75, R79, R68, 0x2, P0 ;  /* 0x0000004f4b037211 */ /* 0x000fca00000f1444 */
[----:B------:R1:W-:Y:S02]  /*d9a0*/  ST.E.128 desc[UR4][R2.64+0x7100], R4 ;  /* 0x0071000402007985 */ /* 0x0003e4000c101d04 */
[----:B-1----:R-:W-:Y:S05]  /*d9b0*/  RET.REL.NODEC R150 `(_ZN5flash24flash_fwd_splitkv_kernelI23Flash_fwd_kernel_traitsILi128ELi64ELi64ELi4ELb0ELb0EN7cutlass6half_tE19Flash_kernel_traitsILi128ELi64ELi64ELi4ES3_EELb0ELb1ELb0ELb0ELb0ELb0ELb1ELb0EEEvNS_16Flash_fwd_paramsE) ;  /* 0xffffff2496907950 */ /* 0x002fea0003c3ffff */
.L_x_10633:
[----:B------:R-:W-:Y:S01]  /*d9c0*/  MOV R5, 0x2 ;  /* 0x0000000200057802 */ /* 0x000fe20000000f00 */
[----:B------:R-:W-:Y:S01]  /*d9d0*/  IMAD.MOV.U32 R0, RZ, RZ, 0x1f ;  /* 0x0000001fff007424 */ /* 0x000fe200078e00ff */
[----:B------:R-:W-:-:S07]  /*d9e0*/  MOV R7, 0xffffffff ;  /* 0xffffffff00077802 */ /* 0x000fce0000000f00 */
[----:B-1---5:R-:W-:Y:S05]  /*d9f0*/  WARPSYNC.COLLECTIVE R7, `(.L_x_10650) ;  /* 0x0000000007087348 */ /* 0x022fea0003c00000 */
[----:B------:R2:W3:Y:S02]  /*da00*/  SHFL.BFLY P0, R11, R169, R5, R0 ;  /* 0x0c000005a90b7389 */ /* 0x0004e40000000000 */
[----:B-123-5:R-:W-:Y:S05]  /*da10*/  ENDCOLLECTIVE ;  /* 0x000000000000791b */ /* 0x02efea0003800000 */
.L_x_10650:
[----:B------:R-:W-:Y:S02]  /*da20*/  IMAD.MOV.U32 R6, RZ, RZ, R11 ;  /* 0x000000ffff067224 */ /* 0x000fe400078e000b */
[----:B------:R-:W-:Y:S02]  /*da30*/  IMAD.MOV.U32 R5, RZ, RZ, 0x1 ;  /* 0x00000001ff057424 */ /* 0x000fe400078e00ff */
[----:B------:R-:W-:-:S05]  /*da40*/  FADD.FTZ R9, R6, R169 ;  /* 0x000000a906097221 */ /* 0x000fca0000010000 */
[----:B------:R-:W-:-:S07]  /*da50*/  MOV R169, R9 ;  /* 0x0000000900a97202 */ /* 0x000fce0000000f00 */
[----:B------:R-:W-:Y:S05]  /*da60*/  WARPSYNC.COLLECTIVE R7, `(.L_x_10651) ;  /* 0x0000000007087348 */ /* 0x000fea0003c00000 */
[----:B------:R1:W2:Y:S02]  /*da70*/  SHFL.BFLY P0, R11, R169, R5, R0 ;  /* 0x0c000005a90b7389 */ /* 0x0002a40000000000 */
[----:B-12---:R-:W-:Y:S05]  /*da80*/  ENDCOLLECTIVE ;  /* 0x000000000000791b */ /* 0x006fea0003800000 */
.L_x_10651:
[----:B------:R-:W-:Y:S01]  /*da90*/  MOV R169, R167 ;  /* 0x000000a700a97202 */ /* 0x000fe20000000f00 */
[----:B------:R-:W-:Y:S01]  /*daa0*/  IMAD.MOV.U32 R5, RZ, RZ, 0x2 ;  /* 0x00000002ff057424 */ /* 0x000fe200078e00ff */
[----:B------:R-:W-:-:S07]  /*dab0*/  MOV R6, R11 ;  /* 0x0000000b00067202 */ /* 0x000fce0000000f00 */
[----:B------:R-:W-:Y:S05]  /*dac0*/  WARPSYNC.COLLECTIVE R7, `(.L_x_10652) ;  /* 0x0000000007087348 */ /* 0x000fea0003c00000 */
[----:B------:R1:W2:Y:S02]  /*dad0*/  SHFL.BFLY P0, R11, R169, R5, R0 ;  /* 0x0c000005a90b7389 */ /* 0x0002a40000000000 */
[----:B-12---:R-:W-:Y:S05]  /*dae0*/  ENDCOLLECTIVE ;  /* 0x000000000000791b */ /* 0x006fea0003800000 */
.L_x_10652:
[----:B------:R-:W-:Y:S01]  /*daf0*/  FADD.FTZ R6, R9, R6 ;  /* 0x0000000609067221 */ /* 0x000fe20000010000 */
[----:B------:R-:W-:Y:S01]  /*db00*/  FADD.FTZ R8, R11, R167 ;  /* 0x000000a70b087221 */ /* 0x000fe20000010000 */
[----:B------:R-:W-:-:S04]  /*db10*/  MOV R5, 0x1 ;  /* 0x0000000100057802 */ /* 0x000fc80000000f00 */
[----:B------:R-:W-:-:S07]  /*db20*/  MOV R169, R8 ;  /* 0x0000000800a97202 */ /* 0x000fce0000000f00 */
[----:B------:R-:W-:Y:S05]  /*db30*/  WARPSYNC.COLLECTIVE R7, `(.L_x_10653) ;  /* 0x0000000007087348 */ /* 0x000fea0003c00000 */
[----:B------:R1:W2:Y:S02]  /*db40*/  SHFL.BFLY P0, R11, R169, R5, R0 ;  /* 0x0c000005a90b7389 */ /* 0x0002a40000000000 */
[----:B-12---:R-:W-:Y:S05]  /*db50*/  ENDCOLLECTIVE ;  /* 0x000000000000791b */ /* 0x006fea0003800000 */
.L_x_10653:
[----:B------:R-:W-:Y:S05]  /*db60*/  BRA `(.L_x_10654) ;  /* 0xffffffe800dc7947 */ /* 0x000fea000383ffff */
.L_x_10655:
        /* <DEDUP_REMOVED lines=9> */
.L_x_14976:


//--------------------- .text._ZN5flash24flash_fwd_splitkv_kernelI23Flash_fwd_kernel_traitsILi128ELi64ELi64ELi4ELb0ELb0EN7cutlass6half_tE19Flash_kernel_traitsILi128ELi64ELi64ELi4ES3_EELb0ELb1ELb0ELb0ELb0ELb1ELb1ELb0EEEvNS_16Flash_fwd_paramsE --------------------------
	.section	.text._ZN5flash24flash_fwd_splitkv_kernelI23Flash_fwd_kernel_traitsILi128ELi64ELi64ELi4ELb0ELb0EN7cutlass6half_tE19Flash_kernel_traitsILi128ELi64ELi64ELi4ES3_EELb0ELb1ELb0ELb0ELb0ELb1ELb1ELb0EEEvNS_16Flash_fwd_paramsE,"ax",@progbits
	.align	128
        .global         _ZN5flash24flash_fwd_splitkv_kernelI23Flash_fwd_kernel_traitsILi128ELi64ELi64ELi4ELb0ELb0EN7cutlass6half_tE19Flash_kernel_traitsILi128ELi64ELi64ELi4ES3_EELb0ELb1ELb0ELb0ELb0ELb1ELb1ELb0EEEvNS_16Flash_fwd_paramsE
        .type           _ZN5flash24flash_fwd_splitkv_kernelI23Flash_fwd_kernel_traitsILi128ELi64ELi64ELi4ELb0ELb0EN7cutlass6half_tE19Flash_kernel_traitsILi128ELi64ELi64ELi4ES3_EELb0ELb1ELb0ELb0ELb0ELb1ELb1ELb0EEEvNS_16Flash_fwd_paramsE,@function
        .size           _ZN5flash24flash_fwd_splitkv_kernelI23Flash_fwd_kernel_traitsILi128ELi64ELi64ELi4ELb0ELb0EN7cutlass6half_tE19Flash_kernel_traitsILi128ELi64ELi64ELi4ES3_EELb0ELb1ELb0ELb0ELb0ELb1ELb1ELb0EEEvNS_16Flash_fwd_paramsE,(.L_x_14977 - _ZN5flash24flash_fwd_splitkv_kernelI23Flash_fwd_kernel_traitsILi128ELi64ELi64ELi4ELb0ELb0EN7cutlass6half_tE19Flash_kernel_traitsILi128ELi64ELi64ELi4ES3_EELb0ELb1ELb0ELb0ELb0ELb1ELb1ELb0EEEvNS_16Flash_fwd_paramsE)
        .other          _ZN5flash24flash_fwd_splitkv_kernelI23Flash_fwd_kernel_traitsILi128ELi64ELi64ELi4ELb0ELb0EN7cutlass6half_tE19Flash_kernel_traitsILi128ELi64ELi64ELi4ES3_EELb0ELb1ELb0ELb0ELb0ELb1ELb1ELb0EEEvNS_16Flash_fwd_paramsE,@"STO_CUDA_ENTRY STV_DEFAULT"
_ZN5flash24flash_fwd_splitkv_kernelI23Flash_fwd_kernel_traitsILi128ELi64ELi64ELi4ELb0ELb0EN7cutlass6half_tE19Flash_kernel_traitsILi128ELi64ELi64ELi4ES3_EELb0ELb1ELb0ELb0ELb0ELb1ELb1ELb0EEEvNS_16Flash_fwd_paramsE:
.text._ZN5flash24flash_fwd_splitkv_kernelI23Flash_fwd_kernel_traitsILi128ELi64ELi64ELi4ELb0ELb0EN7cutlass6half_tE19Flash_kernel_traitsILi128ELi64ELi64ELi4ES3_EELb0ELb1ELb0ELb0ELb0ELb1ELb1ELb0EEEvNS_16Flash_fwd_paramsE:
        /* <DEDUP_REMOVED lines=29> */
[----:B-1----:R-:W-:Y:S05]  /*01d0*/  CALL.REL.NOINC `($_ZN5flash24flash_fwd_splitkv_kernelI23Flash_fwd_kernel_traitsILi128ELi64ELi64ELi4ELb0ELb0EN7cutlass6half_tE19Flash_kernel_traitsILi128ELi64ELi64ELi4ES3_EELb0ELb1ELb0ELb0ELb0ELb1ELb1ELb0EEEvNS_16Flash_fwd_paramsE$_ZN5flash30compute_attn_1rowblock_splitkvI23Flash_fwd_kernel_traitsILi128ELi64ELi64ELi4ELb0ELb0EN7cutlass6half_tE19Flash_kernel_traitsILi128ELi64ELi64ELi4ES3_EELb0ELb1ELb0ELb0ELb0ELb1ELb1ELb0ENS_16Flash_fwd_paramsEEEvRKT8_iiiii) ;  /* 0x0000000000087944 */ /* 0x002fea0003c00000 */
[----:B------:R-:W-:Y:S05]  /*01e0*/  BSYNC.RECONVERGENT B3 ;  /* 0x0000000000037941 */ /* 0x000fea0003800200 */
.L_x_10656:
[----:B------:R-:W-:Y:S05]  /*01f0*/  EXIT ;  /* 0x000000000000794d */ /* 0x000fea0003800000 */
        .type           $_ZN5flash24flash_fwd_splitkv_kernelI23Flash_fwd_kernel_traitsILi128ELi64ELi64ELi4ELb0ELb0EN7cutlass6half_tE19Flash_kernel_traitsILi128ELi64ELi64ELi4ES3_EELb0ELb1ELb0ELb0ELb0ELb1ELb1ELb0EEEvNS_16Flash_fwd_paramsE$_ZN5flash30compute_attn_1rowblock_splitkvI23Flash_fwd_kernel_traitsILi128ELi64ELi64ELi4ELb0ELb0EN7cutlass6half_tE19Flash_kernel_traitsILi128ELi64ELi64ELi4ES3_EELb0ELb1ELb0ELb0ELb0ELb1ELb1ELb0ENS_16Flash_fwd_paramsEEEvRKT8_iiiii,@function
        .size           $_ZN5flash24flash_fwd_splitkv_kernelI23Flash_fwd_kernel_traitsILi128ELi64ELi64ELi4ELb0ELb0EN7cutlass6half_tE19Flash_kernel_traitsILi128ELi64ELi64ELi4ES3_EELb0ELb1ELb0ELb0ELb0ELb1ELb1ELb0EEEvNS_16Flash_fwd_paramsE$_ZN5flash30compute_attn_1rowblock_splitkvI23Flash_fwd_kernel_traitsILi128ELi64ELi64ELi4ELb0ELb0EN7cutlass6half_tE19Flash_kernel_traitsILi128ELi64ELi64ELi4ES3_EELb0ELb1ELb0ELb0ELb0ELb1ELb1ELb0ENS_16Flash_fwd_paramsEEEvRKT8_iiiii,(.L_x_14977 - $_ZN5flash24flash_fwd_splitkv_kernelI23Flash_fwd_kernel_traitsILi128ELi64ELi64ELi4ELb0ELb0EN7cutlass6half_tE19Flash_kernel_traitsILi128ELi64ELi64ELi4ES3_EELb0ELb1ELb0ELb0ELb0ELb1ELb1ELb0EEEvNS_16Flash_fwd_paramsE$_ZN5flash30compute_attn_1rowblock_splitkvI23Flash_fwd_kernel_traitsILi128ELi64ELi64ELi4ELb0ELb0EN7cutlass6half_tE19Flash_kernel_traitsILi128ELi64ELi64ELi4ES3_EELb0ELb1ELb0ELb0ELb0ELb1ELb1ELb0ENS_16Flash_fwd_paramsEEEvRKT8_iiiii)
$_ZN5flash24flash_fwd_splitkv_kernelI23Flash_fwd_kernel_traitsILi128ELi64ELi64ELi4ELb0ELb0EN7cutlass6half_tE19Flash_kernel_traitsILi128ELi64ELi64ELi4ES3_EELb0ELb1ELb0ELb0ELb0ELb1ELb1ELb0EEEvNS_16Flash_fwd_paramsE$_ZN5flash30compute_attn_1rowblock_splitkvI23Flash_fwd_kernel_traitsILi128ELi64ELi64ELi4ELb0ELb0EN7cutlass6half_tE19Flash_kernel_traitsILi128ELi64ELi64ELi4ES3_EELb0ELb1ELb0ELb0ELb0ELb1ELb1ELb0ENS_16Flash_fwd_paramsEEEvRKT8_iiiii:
        /* <DEDUP_REMOVED lines=39> */
.L_x_10658:
[----:B------:R-:W-:Y:S05]  /*0470*/  BSYNC.RECONVERGENT B0 ;  /* 0x0000000000007941 */ /* 0x000fea0003800200 */
.L_x_10657:
[----:B------:R-:W-:Y:S04]  /*0480*/  BSSY.RECONVERGENT B0, `(.L_x_10659) ;  /* 0x0000007000007945 */ /* 0x000fe80003800200 */
[----:B------:R-:W-:Y:S05]  /*0490*/  @!P3 BRA `(.L_x_10660) ;  /* 0x000000000014b947 */ /* 0x000fea0003800000 */
[----:B------:R-:W4:Y:S02]  /*04a0*/  LD.E.U8 R5, desc[UR4][R2.64+0x1b2] ;  /* 0x0001b20402057980 */ /* 0x000f24000c101100 */
[----:B----4-:R-:W-:-:S13]  /*04b0*/  ISETP.NE.AND P1, PT, R5, RZ, PT ;  /* 0x000000ff0500720c */ /* 0x010fda0003f25270 */
[----:B------:R-:W4:Y:S02]  /*04c0*/  @P1 LD.E R5, desc[UR4][R20.64+0x4] ;  /* 0x0000040414051980 */ /* 0x000f24000c101900 */
[----:B----45:R-:W-:-:S06]  /*04d0*/  @P1 IADD3 R10, PT, PT, R5, -R16, RZ ;  /* 0x80000010050a1210 */ /* 0x030fcc0007ffe0ff */
[----:B------:R4:W5:Y:S02]  /*04e0*/  @!P1 LD.E R10, desc[UR4][R20.64] ;  /* 0x00000004140a9980 */ /* 0x000964000c101900 */
.L_x_10660:
[----:B------:R-:W-:Y:S05]  /*04f0*/  BSYNC.RECONVERGENT B0 ;  /* 0x0000000000007941 */ /* 0x000fea0003800200 */
.L_x_10659:
        /* <DEDUP_REMOVED lines=8> */
.L_x_10662:
[----:B------:R-:W5:Y:S01]  /*0580*/  LD.E.64 R6, desc[UR4][R2.64+0x108] ;  /* 0x0001080402067980 */ /* 0x000f62000c101b00 */
[----:B------:R-:W-:Y:S01]  /*0590*/  BSSY.RECONVERGENT B0, `(.L_x_10664) ;  /* 0x0000006000007945 */ /* 0x000fe20003800200 */
[----:B------:R-:W-:Y:S01]  /*05a0*/  IMAD.MOV.U32 R5, RZ, RZ, RZ ;  /* 0x000000ffff057224 */ /* 0x000fe200078e00ff */
[----:B-----5:R-:W-:-:S04]  /*05b0*/  ISETP.NE.U32.AND P0, PT, R6, RZ, PT ;  /* 0x000000ff0600720c */ /* 0x020fc80003f05070 */
[----:B------:R-:W-:-:S13]  /*05c0*/  ISETP.NE.AND.EX P0, PT, R7, RZ, PT, P0 ;  /* 0x000000ff0700720c */ /* 0x000fda0003f05300 */
[----:B------:R-:W-:Y:S05]  /*05d0*/  @!P0 BRA `(.L_x_10665) ;  /* 0x0000000000048947 */ /* 0x000fea0003800000 */
[----:B------:R1:W5:Y:S02]  /*05e0*/  LD.E R5, desc[UR4][R2.64+0xbc] ;  /* 0x0000bc0402057980 */ /* 0x000364000c101900 */
.L_x_10665:
[----:B------:R-:W-:Y:S05]  /*05f0*/  BSYNC.RECONVERGENT B0 ;  /* 0x0000000000007941 */ /* 0x000fea0003800200 */
.L_x_10664:
[----:B-----5:R-:W-:Y:S02]  /*0600*/  IADD3 R10, PT, PT, R5, R10, -R15 ;  /* 0x0000000a050a7210 */ /* 0x020fe40007ffe80f */
.L_x_10663:
[----:B------:R-:W-:Y:S05]  /*0610*/  BSYNC.RECONVERGENT B1 ;  /* 0x0000000000017941 */ /* 0x000fea0003800200 */
.L_x_10661:
[----:B------:R-:W-:Y:S01]  /*0620*/  IMAD.SHL.U32 R168, R37, 0x40, RZ ;  /* 0x0000004025a87824 */ /* 0x000fe200078e00ff */
[----:B------:R-:W-:-:S04]  /*0630*/  MOV R163, 0x0 ;  /* 0x0000000000a37802 */ /* 0x000fc80000000f00 */
[----:B------:R-:W-:-:S13]  /*0640*/  ISETP.GT.AND P0, PT, R91, R168, PT ;  /* 0x000000a85b00720c */ /* 0x000fda0003f04270 */
[----:B-1234-:R-:W-:Y:S05]  /*0650*/  @!P0 RET.REL.NODEC R162 `(_ZN5flash24flash_fwd_splitkv_kernelI23Flash_fwd_kernel_traitsILi128ELi64ELi64ELi4ELb0ELb0EN7cutlass6half_tE19Flash_kernel_traitsILi128ELi64ELi64ELi4ES3_EELb0ELb1ELb0ELb0ELb0ELb1ELb1ELb0EEEvNS_16Flash_fwd_paramsE) ;  /* 0xfffffff8a2688950 */ /* 0x01efea0003c3ffff */
        /* <DEDUP_REMOVED lines=87> */
.L_x_10668:
[----:B------:R-:W-:Y:S05]  /*0bd0*/  BSYNC.RECONVERGENT B0 ;  /* 0x0000000000007941 */ /* 0x000fea0003800200 */
.L_x_10667:
        /* <DEDUP_REMOVED lines=12> */
.L_x_10670:
[----:B------:R-:W-:Y:S05]  /*0ca0*/  BSYNC.RECONVERGENT B0 ;  /* 0x0000000000007941 */ /* 0x000fea0003800200 */
.L_x_10669:
        /* <DEDUP_REMOVED lines=12> */
.L_x_10672:
[----:B------:R-:W-:Y:S05]  /*0d70*/  BSYNC.RECONVERGENT B0 ;  /* 0x0000000000007941 */ /* 0x000fea0003800200 */
.L_x_10671:
        /* <DEDUP_REMOVED lines=12> */
.L_x_10674:
[----:B------:R-:W-:Y:S05]  /*0e40*/  BSYNC.RECONVERGENT B0 ;  /* 0x0000000000007941 */ /* 0x000fea0003800200 */
.L_x_10673:
        /* <DEDUP_REMOVED lines=11> */
.L_x_10676:
[----:B------:R-:W-:Y:S05]  /*0f00*/  BSYNC.RECONVERGENT B0 ;  /* 0x0000000000007941 */ /* 0x000fea0003800200 */
.L_x_10675:
        /* <DEDUP_REMOVED lines=11> */
.L_x_10678:
[----:B------:R-:W-:Y:S05]  /*0fc0*/  BSYNC.RECONVERGENT B0 ;  /* 0x0000000000007941 */ /* 0x000fea0003800200 */
.L_x_10677:
        /* <DEDUP_REMOVED lines=12> */
.L_x_10680:
[----:B------:R-:W-:Y:S05]  /*1090*/  BSYNC.RECONVERGENT B0 ;  /* 0x0000000000007941 */ /* 0x000fea0003800200 */
.L_x_10679:
        /* <DEDUP_REMOVED lines=15> */
.L_x_10682:
[----:B------:R-:W-:Y:S05]  /*1190*/  BSYNC.RECONVERGENT B0 ;  /* 0x0000000000007941 */ /* 0x000fea0003800200 */
.L_x_10681:
        /* <DEDUP_REMOVED lines=20> */
[----:B-1----:R-:W-:Y:S05]  /*12e0*/  @P6 RET.REL.NODEC R162 `(_ZN5flash24flash_fwd_splitkv_kernelI23Flash_fwd_kernel_traitsILi128ELi64ELi64ELi4ELb0ELb0EN7cutlass6half_tE19Flash_kernel_traitsILi128ELi64ELi64ELi4ES3_EELb0ELb1ELb0ELb0ELb0ELb1ELb1ELb0EEEvNS_16Flash_fwd_paramsE) ;  /* 0xffffffeca2446950 */ /* 0x002fea0003c3ffff */
[----:B------:R-:W-:Y:S02]  /*12f0*/  MOV R5, 0xff800000 ;  /* 0xff80000000057802 */ /* 0x000fe40000000f00 */
[----:B------:R-:W-:-:S03]  /*1300*/  MOV R163, 0x0 ;  /* 0x0000000000a37802 */ /* 0x000fc60000000f00 */
[----:B------:R1:W-:Y:S02]  /*1310*/  ST.E desc[UR4][R2.64+0xe0], R5 ;  /* 0x0000e00502007985 */ /* 0x0003e4000c101904 */
[----:B-1----:R-:W-:Y:S05]  /*1320*/  RET.REL.NODEC R162 `(_ZN5flash24flash_fwd_splitkv_kernelI23Flash_fwd_kernel_traitsILi128ELi64ELi64ELi4ELb0ELb0EN7cutlass6half_tE19Flash_kernel_traitsILi128ELi64ELi64ELi4ES3_EELb0ELb1ELb0ELb0ELb0ELb1ELb1ELb0EEEvNS_16Flash_fwd_paramsE) ;  /* 0xffffffeca2347950 */ /* 0x002fea0003c3ffff */
.L_x_10666:
        /* <DEDUP_REMOVED lines=100> */
.L_x_10684:
        /* <DEDUP_REMOVED lines=29> */
[----:B----45:R-:W-:Y:S02]  /*1b40*/  @!P4 IMAD R9, R25, R14, RZ ;  /* 0x0000000e1909c224 */ /* 0x030fe400078e02ff */
[----:B------:R-:W-:Y:S01]  /*1b50*/  @!P4 IMAD.IADD R27, R27, 0x1, R0 ;  /* 0x000000011b1bc824 */ /* 0x000fe200078e0200 */
[----:B------:R-:W-:Y:S01]  /*1b60*/  @!P4 SHF.R.S32.HI R0, RZ, 0x1f, R14 ;  /* 0x0000001fff00c819 */ /* 0x000fe2000001140e */
[----:B------:R-:W-:-:S04]  /*1b70*/  @!P3 IMAD.IADD R5, R5, 0x1, -R4 ;  /* 0x000000010505b824 */ /* 0x000fc800078e0a04 */
[C---:B------:R-:W-:Y:S01]  /*1b80*/  @!P4 IMAD R9, R24.reuse, R0, R9 ;  /* 0x000000001809c224 */ /* 0x040fe200078e0209 */
[----:B------:R-:W-:Y:S01]  /*1b90*/  ISETP.GE.U32.AND P5, PT, R5, R4, PT ;  /* 0x000000040500720c */ /* 0x000fe20003fa6070 */
[----:B------:R-:W-:Y:S01]  /*1ba0*/  @!P4 IMAD.WIDE.U32 R24, R24, R14, R26 ;  /* 0x0000000e1818c225 */ /* 0x000fe200078e001a */
[----:B------:R-:W-:-:S03]  /*1bb0*/  LOP3.LUT R5, R167, R20, RZ, 0x3c, !PT ;  /* 0x00000014a7057212 */ /* 0x000fc600078e3cff */
[-C--:B------:R-:W-:Y:S01]  /*1bc0*/  @P4 IMAD R0, R153, R6.reuse, RZ ;  /* 0x0000000699004224 */ /* 0x080fe200078e02ff */
[----:B------:R-:W-:Y:S01]  /*1bd0*/  ISETP.GE.AND P2, PT, R5, RZ, PT ;  /* 0x000000ff0500720c */ /* 0x000fe20003f46270 */
[----:B------:R-:W-:Y:S01]  /*1be0*/  @P4 IMAD.WIDE.U32 R6, R152, R6, RZ ;  /* 0x0000000698064225 */ /* 0x000fe200078e00ff */
[----:B------:R-:W-:Y:S02]  /*1bf0*/  ISETP.NE.AND P1, PT, R20, RZ, PT ;  /* 0x000000ff1400720c */ /* 0x000fe40003f25270 */
[----:B------:R-:W-:Y:S01]  /*1c00*/  @!P4 IADD3 R9, PT, PT, R25, R9, RZ ;  /* 0x000000091909c210 */ /* 0x000fe20007ffe0ff */
[----:B------:R-:W-:Y:S01]  /*1c10*/  @P4 IMAD.IADD R9, R7, 0x1, R0 ;  /* 0x0000000107094824 */ /* 0x000fe200078e0200 */
[----:B------:R-:W-:Y:S02]  /*1c20*/  @!P4 MOV R12, R24 ;  /* 0x00000018000cc202 */ /* 0x000fe40000000f00 */
[----:B------:R-:W-:Y:S02]  /*1c30*/  LEA R4, R121, 0xffffffc0, 0x6 ;  /* 0xffffffc079047811 */ /* 0x000fe400078e30ff */
[----:B------:R-:W-:-:S02]  /*1c40*/  @P4 MOV R12, R6 ;  /* 0x00000006000c4202 */ /* 0x000fc40000000f00 */
[----:B------:R-:W-:Y:S01]  /*1c50*/  @!P3 IADD3 R11, PT, PT, R11, 0x1, RZ ;  /* 0x000000010b0bb810 */ /* 0x000fe20007ffe0ff */
[----:B------:R-:W-:Y:S01]  /*1c60*/  @!P4 IMAD R0, R155, R15, RZ ;  /* 0x0000000f9b00c224 */ /* 0x000fe200078e02ff */
[----:B------:R-:W-:Y:S01]  /*1c70*/  @!P4 SHF.R.S32.HI R5, RZ, 0x1f, R15 ;  /* 0x0000001fff05c819 */ /* 0x000fe2000001140f */
[----:B------:R-:W-:Y:S01]  /*1c80*/  IMAD R6, R153, R4, RZ ;  /* 0x0000000499067224 */ /* 0x000fe200078e02ff */
[----:B------:R-:W-:Y:S01]  /*1c90*/  SHF.R.S32.HI R7, RZ, 0x1f, R4 ;  /* 0x0000001fff077819 */ /* 0x000fe20000011404 */
[----:B------:R-:W-:Y:S01]  /*1ca0*/  IMAD.MOV.U32 R24, RZ, RZ, R12 ;  /* 0x000000ffff187224 */ /* 0x000fe200078e000c */
[----:B------:R-:W-:Y:S02]  /*1cb0*/  MOV R25, R9 ;  /* 0x0000000900197202 */ /* 0x000fe40000000f00 */
[----:B------:R-:W-:Y:S01]  /*1cc0*/  @P5 IADD3 R11, PT, PT, R11, 0x1, RZ ;  /* 0x000000010b0b5810 */ /* 0x000fe20007ffe0ff */
[----:B------:R-:W-:Y:S02]  /*1cd0*/  @!P4 IMAD R0, R5, R154, R0 ;  /* 0x0000009a0500c224 */ /* 0x000fe400078e0200 */
[----:B------:R-:W-:Y:S01]  /*1ce0*/  @!P4 IMAD.WIDE.U32 R26, R154, R15, RZ ;  /* 0x0000000f9a1ac225 */ /* 0x000fe200078e00ff */
[----:B------:R-:W-:-:S02]  /*1cf0*/  @!P2 IADD3 R11, PT, PT, -R11, RZ, RZ ;  /* 0x000000ff0b0ba210 */ /* 0x000fc40007ffe1ff */
[----:B------:R-:W-:Y:S01]  /*1d00*/  @!P1 LOP3.LUT R11, RZ, R20, RZ, 0x33, !PT ;  /* 0x00000014ff0b9212 */ /* 0x000fe200078e33ff */
[----:B------:R-:W-:Y:S02]  /*1d10*/  IMAD R6, R7, R152, R6 ;  /* 0x0000009807067224 */ /* 0x000fe400078e0206 */
[----:B------:R-:W-:Y:S01]  /*1d20*/  IMAD.WIDE.U32 R24, R152, R4, R24 ;  /* 0x0000000498187225 */ /* 0x000fe200078e0018 */
[----:B------:R-:W-:Y:S02]  /*1d30*/  @!P4 SHF.R.S32.HI R5, RZ, 0x1f, R14 ;  /* 0x0000001fff05c819 */ /* 0x000fe4000001140e */
[----:B------:R-:W-:Y:S01]  /*1d40*/  @P4 IADD3 R15, PT, PT, R15, R16, RZ ;  /* 0x000000100f0f4210 */ /* 0x000fe20007ffe0ff */
[----:B------:R-:W-:Y:S02]  /*1d50*/  @!P4 IMAD.IADD R27, R27, 0x1, R0 ;  /* 0x000000011b1bc824 */ /* 0x000fe400078e0200 */
[----:B------:R-:W-:Y:S01]  /*1d60*/  @!P4 IMAD R0, R19, R14, RZ ;  /* 0x0000000e1300c224 */ /* 0x000fe200078e02ff */
[----:B------:R-:W-:Y:S01]  /*1d70*/  MOV R16, R24 ;  /* 0x0000001800107202 */ /* 0x000fe20000000f00 */
[----:B------:R-:W-:Y:S01]  /*1d80*/  IMAD.IADD R17, R25, 0x1, R6 ;  /* 0x0000000119117824 */ /* 0x000fe200078e0206 */
[----:B------:R-:W-:Y:S01]  /*1d90*/  SHF.R.S32.HI R6, RZ, 0x1f, R11 ;  /* 0x0000001fff067819 */ /* 0x000fe2000001140b */
[----:B------:R-:W-:-:S02]  /*1da0*/  IMAD R9, R23, R11, RZ ;  /* 0x0000000b17097224 */ /* 0x000fc400078e02ff */
[C---:B------:R-:W-:Y:S02]  /*1db0*/  @!P4 IMAD R0, R18.reuse, R5, R0 ;  /* 0x000000051200c224 */ /* 0x040fe400078e0200 */
        /* <DEDUP_REMOVED lines=9> */
.L_x_10685:
[----:B------:R-:W-:Y:S05]  /*1e50*/  BSYNC.RECONVERGENT B0 ;  /* 0x0000000000007941 */ /* 0x000fea0003800200 */
.L_x_10683:
        /* <DEDUP_REMOVED lines=8> */
[----:B------:R-:W-:-:S05]  /*1ee0*/  IMAD.SHL.U32 R0, R8, 0x8, RZ ;  /* 0x0000000808007824 */ /* 0x000fca00078e00ff */
[----:B------:R-:W-:Y:S01]  /*1ef0*/  LOP3.LUT R166, R0, 0x38, RZ, 0xc0, !PT ;  /* 0x0000003800a67812 */ /* 0x000fe200078ec0ff */
[----:B----4-:R-:W-:-:S04]  /*1f00*/  @!P2 IMAD.WIDE.U32 R22, R14, R169, RZ ;  /* 0x000000a90e16a225 */ /* 0x010fc800078e00ff */
[----:B------:R-:W-:Y:S02]  /*1f10*/  @!P2 IMAD R5, R15, R169, RZ ;  /* 0x000000a90f05a224 */ /* 0x000fe400078e02ff */
[----:B------:R-:W-:Y:S02]  /*1f20*/  @!P2 IMAD.MOV.U32 R12, RZ, RZ, R22 ;  /* 0x000000ffff0ca224 */ /* 0x000fe400078e0016 */
[----:B------:R-:W-:Y:S02]  /*1f30*/  @!P2 IMAD.IADD R5, R23, 0x1, R5 ;  /* 0x000000011705a824 */ /* 0x000fe400078e0205 */
[----:B------:R4:W5:Y:S01]  /*1f40*/  LD.E.64 R22, desc[UR4][R2.64+0x10] ;  /* 0x0000100402167980 */ /* 0x000962000c101b00 */
[----:B--2---:R-:W-:Y:S01]  /*1f50*/  @P2 IMAD.WIDE.U32 R16, R38, R13, RZ ;  /* 0x0000000d26102225 */ /* 0x004fe200078e00ff */
[----:B------:R-:W-:-:S03]  /*1f60*/  MOV R14, 0x400 ;  /* 0x00000400000e7802 */ /* 0x000fc60000000f00 */
[----:B------:R-:W-:Y:S01]  /*1f70*/  @P2 IMAD R13, R39, R13, RZ ;  /* 0x0000000d270d2224 */ /* 0x000fe200078e02ff */
[----:B------:R-:W-:Y:S02]  /*1f80*/  @P2 MOV R12, R16 ;  /* 0x00000010000c2202 */ /* 0x000fe40000000f00 */
[----:B-1----:R-:W-:Y:S01]  /*1f90*/  LEA R9, R9, R14, 0x18 ;  /* 0x0000000e09097211 */ /* 0x002fe200078ec0ff */
[----:B------:R-:W-:Y:S01]  /*1fa0*/  @P2 IMAD.IADD R5, R17, 0x1, R13 ;  /* 0x0000000111052824 */ /* 0x000fe200078e020d */
[----:B------:R-:W-:Y:S01]  /*1fb0*/  IADD3 R14, P1, PT, R166, R12, RZ ;  /* 0x0000000ca60e7210 */ /* 0x000fe20007f3e0ff */
[----:B------:R-:W-:Y:S01]  /*1fc0*/  IMAD.IADD R156, R91, 0x1, -R168 ;  /* 0x000000015b9c7824 */ /* 0x000fe200078e0aa8 */
[----:B------:R-:W-:-:S03]  /*1fd0*/  SHF.R.U32.HI R26, RZ, 0x3, R8 ;  /* 0x00000003ff1a7819 */ /* 0x000fc60000011608 */
[----:B------:R-:W-:Y:S01]  /*1fe0*/  IMAD.X R15, RZ, RZ, R5, P1 ;  /* 0x000000ffff0f7224 */ /* 0x000fe200008e0605 */
[----:B------:R-:W-:Y:S02]  /*1ff0*/  LOP3.LUT R5, R0, 0x1c0, RZ, 0xc0, !PT ;  /* 0x000001c000057812 */ /* 0x000fe400078ec0ff */
[----:B------:R-:W-:Y:S01]  /*2000*/  ISETP.GE.AND P5, PT, R26, R156, PT ;  /* 0x0000009c1a00720c */ /* 0x000fe20003fa6270 */
[----:B---3--:R-:W-:Y:S01]  /*2010*/  IMAD R35, R31, R167, RZ ;  /* 0x000000a71f237224 */ /* 0x008fe200078e02ff */
[----:B------:R-:W-:Y:S02]  /*2020*/  SHF.R.S32.HI R12, RZ, 0x1f, R167 ;  /* 0x0000001fff0c7819 */ /* 0x000fe400000114a7 */
[----:B------:R-:W-:Y:S01]  /*2030*/  LOP3.LUT R5, R5, 0x38, R8, 0xf8, !PT ;  /* 0x0000003805057812 */ /* 0x000fe200078ef808 */
[----:B------:R-:W-:Y:S02]  /*2040*/  VIADD R32, R121, 0xffffffff ;  /* 0xffffffff79207836 */ /* 0x000fe40000000000 */
[----:B------:R-:W-:Y:S01]  /*2050*/  IMAD R35, R30, R12, R35 ;  /* 0x0000000c1e237224 */ /* 0x000fe200078e0223 */
[----:B------:R-:W-:Y:S01]  /*2060*/  LOP3.LUT R5, R5, 0x38, R0, 0x78, !PT ;  /* 0x0000003805057812 */ /* 0x000fe200078e7800 */
[----:B------:R-:W-:Y:S01]  /*2070*/  IMAD.WIDE.U32 R30, R167, R30, R14 ;  /* 0x0000001ea71e7225 */ /* 0x000fe200078e000e */
[----:B------:R-:W-:-:S02]  /*2080*/  MOV R27, RZ ;  /* 0x000000ff001b7202 */ /* 0x000fc40000000f00 */
[----:B------:R-:W-:Y:S01]  /*2090*/  SHF.L.U32 R103, R32, 0x6, RZ ;  /* 0x0000000620677819 */ /* 0x000fe200000006ff */
[----:B------:R-:W-:Y:S01]  /*20a0*/  VIADD R14, R26, 0x20 ;  /* 0x000000201a0e7836 */ /* 0x000fe20000000000 */
[----:B------:R-:W-:Y:S01]  /*20b0*/  IADD3 R42, P4, PT, R166, R42, RZ ;  /* 0x0000002aa62a7210 */ /* 0x000fe20007f9e0ff */
[C---:B------:R-:W-:Y:S01]  /*20c0*/  VIADD R12, R26.reuse, 0x30 ;  /* 0x000000301a0c7836 */ /* 0x040fe20000000000 */
[----:B------:R-:W-:Y:S01]  /*20d0*/  IADD3 R16, PT, PT, R26, 0x10, RZ ;  /* 0x000000101a107810 */ /* 0x000fe20007ffe0ff */
[----:B------:R-:W-:Y:S01]  /*20e0*/  BSSY.RECONVERGENT B0, `(.L_x_10686) ;  /* 0x000001f000007945 */ /* 0x000fe20003800200 */
[----:B------:R-:W-:Y:S01]  /*20f0*/  LOP3.LUT R24, R5, 0x1e00, R0, 0xf8, !PT ;  /* 0x00001e0005187812 */ /* 0x000fe200078ef800 */
        /* <DEDUP_REMOVED lines=9> */
[----:B----4-:R-:W-:Y:S08]  /*2190*/  @P5 BRA `(.L_x_10687) ;  /* 0x00000000004c5947 */ /* 0x010ff00003800000 */
        /* <DEDUP_REMOVED lines=19> */
.L_x_10687:
[----:B------:R-:W-:Y:S05]  /*22d0*/  BSYNC.RECONVERGENT B0 ;  /* 0x0000000000007941 */ /* 0x000fea0003800200 */
.L_x_10686:
        /* <DEDUP_REMOVED lines=28> */
.L_x_10689:
[----:B------:R-:W-:Y:S05]  /*24a0*/  BSYNC.RECONVERGENT B0 ;  /* 0x0000000000007941 */ /* 0x000fea0003800200 */
.L_x_10688:
        /* <DEDUP_REMOVED lines=29> */
.L_x_10691:
[----:B------:R-:W-:Y:S05]  /*2680*/  BSYNC.RECONVERGENT B0 ;  /* 0x0000000000007941 */ /* 0x000fea0003800200 */
.L_x_10690:
        /* <DEDUP_REMOVED lines=29> */
.L_x_10693:
[----:B------:R-:W-:Y:S05]  /*2860*/  BSYNC.RECONVERGENT B0 ;  /* 0x0000000000007941 */ /* 0x000fea0003800200 */
.L_x_10692:
        /* <DEDUP_REMOVED lines=16> */
.L_x_10695:
[----:B------:R-:W-:Y:S05]  /*2970*/  BSYNC.RECONVERGENT B0 ;  /* 0x0000000000007941 */ /* 0x000fea0003800200 */
.L_x_10694:
        /* <DEDUP_REMOVED lines=14> */
.L_x_10697:
[----:B------:R-:W-:Y:S05]  /*2a60*/  BSYNC.RECONVERGENT B0 ;  /* 0x0000000000007941 */ /* 0x000fea0003800200 */
.L_x_10696:
        /* <DEDUP_REMOVED lines=16> */
.L_x_10699:
[----:B------:R-:W-:Y:S05]  /*2b70*/  BSYNC.RECONVERGENT B0 ;  /* 0x0000000000007941 */ /* 0x000fea0003800200 */
.L_x_10698:
        /* <DEDUP_REMOVED lines=16> */
.L_x_10701:
[----:B------:R-:W-:Y:S05]  /*2c80*/  BSYNC.RECONVERGENT B0 ;  /* 0x0000000000007941 */ /* 0x000fea0003800200 */
.L_x_10700:
[----:B------:R-:W-:Y:S01]  /*2c90*/  IABS R17, R20 ;  /* 0x0000001400117213 */ /* 0x000fe20000000000 */
[----:B------:R1:W5:Y:S03]  /*2ca0*/  LD.E R89, desc[UR4][R2.64+0x184] ;  /* 0x0001840402597980 */ /* 0x000366000c101900 */
[----:B------:R-:W4:Y:S01]  /*2cb0*/  I2F.RP R19, R17 ;  /* 0x0000001100137306 */ /* 0x000f220000209400 */
[----:B------:R-:W-:Y:S01]  /*2cc0*/  IABS R15, R167 ;  /* 0x000000a7000f7213 */ /* 0x000fe20000000000 */
[----:B------:R-:W-:Y:S01]  /*2cd0*/  IMAD R7, R7, R154, RZ ;  /* 0x0000009a07077224 */ /* 0x000fe200078e02ff */
[----:B------:R-:W0:Y:S04]  /*2ce0*/  LDGDEPBAR ;  /* 0x00000000000079af */ /* 0x000e280000000000 */
[----:B---3--:R1:W5:Y:S01]  /*2cf0*/  LD.E R35, desc[UR4][R2.64+0x188] ;  /* 0x0001880402237980 */ /* 0x008362000c101900 */
[----:B------:R-:W-:Y:S01]  /*2d00*/  IMAD R7, R4, R155, R7 ;  /* 0x0000009b04077224 */ /* 0x000fe200078e0207 */
[----:B------:R-:W-:Y:S01]  /*2d10*/  SHF.R.U32.HI R88, RZ, 0x1, R8 ;  /* 0x00000001ff587819 */ /* 0x000fe20000011608 */
[----:B------:R-:W-:Y:S01]  /*2d20*/  IMAD R161, R155, R26, RZ ;  /* 0x0000001a9ba17224 */ /* 0x000fe200078e02ff */
[----:B----4-:R1:W3:Y:S01]  /*2d30*/  MUFU.RCP R30, R19 ;  /* 0x00000013001e7308 */ /* 0x0102e20000001000 */
[----:B------:R-:W-:-:S05]  /*2d40*/  DEPBAR.LE SB0, 0x0 ;  /* 0x000080000000791a */ /* 0x000fca0000000000 */
[----:B------:R-:W-:Y:S05]  /*2d50*/  WARPSYNC.ALL ;  /* 0x0000000000007948 */ /* 0x000fea0003800000 */
[----:B---3--:R-:W-:Y:S01]  /*2d60*/  VIADD R30, R30, 0xffffffe ;  /* 0x0ffffffe1e1e7836 */ /* 0x008fe20000000000 */
[----:B------:R-:W-:Y:S03]  /*2d70*/  BSSY.RECONVERGENT B0, `(.L_x_10702) ;  /* 0x0000040000007945 */ /* 0x000fe60003800200 */
[----:B------:R-:W3:Y:S02]  /*2d80*/  F2I.FTZ.U32.TRUNC.NTZ R31, R30 ;  /* 0x0000001e001f7305 */ /* 0x000ee4000021f000 */
[----:B---3--:R-:W-:-:S02]  /*2d90*/  IMAD.MOV R13, RZ, RZ, -R31 ;  /* 0x000000ffff0d7224 */ /* 0x008fc400078e0a1f */
[----:B------:R-:W-:Y:S02]  /*2da0*/  IMAD.MOV.U32 R30, RZ, RZ, RZ ;  /* 0x000000ffff1e7224 */ /* 0x000fe400078e00ff */
[----:B-1----:R-:W-:Y:S01]  /*2db0*/  IMAD R24, R13, R17, RZ ;  /* 0x000000110d187224 */ /* 0x002fe200078e02ff */
        /* <DEDUP_REMOVED lines=13> */
[----:B------:R-:W-:-:S04]  /*2e90*/  IMAD.WIDE.U32 R30, R4, R154, RZ ;  /* 0x0000009a041e7225 */ /* 0x000fc800078e00ff */
[----:B------:R-:W-:-:S08]  /*2ea0*/  IMAD.SHL.U32 R17, R154, 0x10, RZ ;  /* 0x000000109a117824 */ /* 0x000fd000078e00ff */
[----:B------:R-:W-:-:S04]  /*2eb0*/  @P3 VIADD R24, R24, 0x1 ;  /* 0x0000000118183836 */ /* 0x000fc80000000000 */
[----:B------:R-:W-:Y:S01]  /*2ec0*/  @!P1 IMAD.MOV R24, RZ, RZ, -R24 ;  /* 0x000000ffff189224 */ /* 0x000fe200078e0a18 */
[----:B------:R-:W-:Y:S01]  /*2ed0*/  @!P2 LOP3.LUT R24, RZ, R20, RZ, 0x33, !PT ;  /* 0x00000014ff18a212 */ /* 0x000fe200078e33ff */
[----:B------:R-:W-:Y:S01]  /*2ee0*/  IMAD.IADD R20, R31, 0x1, R7 ;  /* 0x000000011f147824 */ /* 0x000fe200078e0207 */
[----:B------:R-:W-:Y:S02]  /*2ef0*/  IADD3 R18, P2, P1, R30, R18, R166 ;  /* 0x000000121e127210 */ /* 0x000fe4000795e0a6 */
[----:B------:R-:W-:Y:S01]  /*2f00*/  SHF.R.S32.HI R4, RZ, 0x1f, R24 ;  /* 0x0000001fff047819 */ /* 0x000fe20000011418 */
[-C--:B------:R-:W-:Y:S01]  /*2f10*/  IMAD R13, R29, R24.reuse, RZ ;  /* 0x000000181d0d7224 */ /* 0x080fe200078e02ff */
[----:B------:R-:W-:Y:S01]  /*2f20*/  IADD3.X R11, PT, PT, R20, R11, RZ, P2, P1 ;  /* 0x0000000b140b7210 */ /* 0x000fe200017e24ff */
[----:B------:R-:W-:Y:S01]  /*2f30*/  IMAD.WIDE.U32 R24, R28, R24, RZ ;  /* 0x000000181c187225 */ /* 0x000fe200078e00ff */
[----:B------:R-:W-:-:S03]  /*2f40*/  SHF.R.U32.HI R7, RZ, 0x4, R8 ;  /* 0x00000004ff077819 */ /* 0x000fc60000011608 */
[----:B------:R-:W-:Y:S01]  /*2f50*/  IMAD R4, R4, R28, R13 ;  /* 0x0000001c04047224 */ /* 0x000fe200078e020d */
[----:B------:R-:W-:-:S04]  /*2f60*/  IADD3 R18, P1, PT, R18, R24, RZ ;  /* 0x0000001812127210 */ /* 0x000fc80007f3e0ff */
        /* <DEDUP_REMOVED lines=30> */
.L_x_10703:
[----:B------:R3:W-:Y:S04]  /*3150*/  STS.128 [R165+0x8000], RZ ;  /* 0x008000ffa5007388 */ /* 0x0007e80000000c00 */
[----:B------:R3:W-:Y:S02]  /*3160*/  STS.128 [R165+0xa000], RZ ;  /* 0x00a000ffa5007388 */ /* 0x0007e40000000c00 */
.L_x_10704:
[----:B------:R-:W-:Y:S05]  /*3170*/  BSYNC.RECONVERGENT B0 ;  /* 0x0000000000007941 */ /* 0x000fea0003800200 */
.L_x_10702:
        /* <DEDUP_REMOVED lines=21> */
.L_x_10706:
[----:B------:R-:W-:Y:S05]  /*32d0*/  BSYNC.RECONVERGENT B0 ;  /* 0x0000000000007941 */ /* 0x000fea0003800200 */
.L_x_10705:
        /* <DEDUP_REMOVED lines=18> */
.L_x_10708:
[----:B------:R-:W-:Y:S05]  /*3400*/  BSYNC.RECONVERGENT B0 ;  /* 0x0000000000007941 */ /* 0x000fea0003800200 */
.L_x_10707:
        /* <DEDUP_REMOVED lines=18> */
.L_x_10710:
[----:B------:R-:W-:Y:S05]  /*3530*/  BSYNC.RECONVERGENT B0 ;  /* 0x0000000000007941 */ /* 0x000fea0003800200 */
.L_x_10709:
[----:B------:R-:W3:Y:S01]  /*3540*/  LD.E R34, desc[UR4][R2.64+0x18c] ;  /* 0x00018c0402227980 */ /* 0x000ee2000c101900 */
[----:B------:R-:W-:Y:S01]  /*3550*/  LOP3.LUT R15, R15, 0x8, R8, 0x78, !PT ;  /* 0x000000080f0f7812 */ /* 0x000fe200078e7808 */
[----:B------:R-:W-:Y:S01]  /*3560*/  BSSY.RECONVERGENT B1, `(.L_x_10711) ;  /* 0x000014b000017945 */ /* 0x000fe20003800200 */
[----:B------:R-:W-:Y:S01]  /*3570*/  SHF.L.U32 R7, R7, 0xa, RZ ;  /* 0x0000000a07077819 */ /* 0x000fe200000006ff */
[----:B------:R-:W0:Y:S01]  /*3580*/  LDGDEPBAR ;  /* 0x00000000000079af */ /* 0x000e220000000000 */
[----:B------:R-:W-:Y:S02]  /*3590*/  LOP3.LUT R15, R15, 0x38, R0, 0x78, !PT ;  /* 0x000000380f0f7812 */ /* 0x000fe400078e7800 */
[----:B------:R-:W-:Y:S02]  /*35a0*/  LOP3.LUT R150, R7, 0x400, RZ, 0xc0, !PT ;  /* 0x0000040007967812 */ /* 0x000fe400078ec0ff */
[----:B------:R-:W-:Y:S02]  /*35b0*/  IADD3 R0, PT, PT, R4, R13, RZ ;  /* 0x0000000d04007210 */ /* 0x000fe40007ffe0ff */
[----:B------:R-:W-:-:S02]  /*35c0*/  LEA R150, R15, R150, 0x1 ;  /* 0x000000960f967211 */ /* 0x000fc400078e08ff */
[----:B------:R-:W-:Y:S02]  /*35d0*/  LEA R151, R0, R9, 0x1 ;  /* 0x0000000900977211 */ /* 0x000fe400078e08ff */
[----:B------:R-:W-:Y:S02]  /*35e0*/  IADD3 R150, PT, PT, R9, R150, RZ ;  /* 0x0000009609967210 */ /* 0x000fe40007ffe0ff */
[----:B------:R-:W-:Y:S01]  /*35f0*/  R2P PR, R8, 0x6 ;  /* 0x0000000608007804 */ /* 0x000fe20000000000 */
[----:B------:R-:W-:Y:S01]  /*3600*/  LDSM.16.M88.4 R52, [R151] ;  /* 0x000000009734783b */ /* 0x000fe20000000200 */
[----:B------:R-:W-:Y:S02]  /*3610*/  MOV R5, 0x20 ;  /* 0x0000002000057802 */ /* 0x000fe40000000f00 */
[----:B------:R-:W-:Y:S01]  /*3620*/  MOV R7, 0x40 ;  /* 0x0000004000077802 */ /* 0x000fe20000000f00 */
[----:B------:R-:W4:Y:S01]  /*3630*/  LDSM.16.M88.4 R40, [R150+0x4000] ;  /* 0x004000009628783b */ /* 0x000f220000000200 */
[----:B------:R-:W-:-:S02]  /*3640*/  SEL R5, R5, 0xffffffe0, !P1 ;  /* 0xffffffe005057807 */ /* 0x000fc40004800000 */
[----:B------:R-:W-:Y:S01]  /*3650*/  SEL R7, R7, 0xffffffc0, !P2 ;  /* 0xffffffc007077807 */ /* 0x000fe20005000000 */
[----:B------:R-:W4:Y:S01]  /*3660*/  LDSM.16.M88.4 R68, [R150+0x4800] ;  /* 0x004800009644783b */ /* 0x000f220000000200 */
[CC--:B------:R-:W-:Y:S02]  /*3670*/  IADD3 R149, PT, PT, R151.reuse, R5.reuse, RZ ;  /* 0x0000000597957210 */ /* 0x0c0fe40007ffe0ff */
[C---:B------:R-:W-:Y:S01]  /*3680*/  IADD3 R145, PT, PT, R150.reuse, R5, RZ ;  /* 0x0000000596917210 */ /* 0x040fe20007ffe0ff */
[----:B------:R-:W4:Y:S01]  /*3690*/  LDSM.16.M88.4 R60, [R150+0x5000] ;  /* 0x00500000963c783b */ /* 0x000f220000000200 */
[-C--:B------:R-:W-:Y:S02]  /*36a0*/  IADD3 R148, PT, PT, R151, R7.reuse, RZ ;  /* 0x0000000797947210 */ /* 0x080fe40007ffe0ff */
[----:B------:R-:W-:Y:S01]  /*36b0*/  IADD3 R144, PT, PT, R150, R7, RZ ;  /* 0x0000000796907210 */ /* 0x000fe20007ffe0ff */
[----:B-1----:R-:W1:Y:S01]  /*36c0*/  LDSM.16.M88.4 R16, [R150+0x5800] ;  /* 0x005800009610783b */ /* 0x002e620000000200 */
[----:B------:R-:W-:-:S02]  /*36d0*/  IADD3 R147, PT, PT, R5, R148, RZ ;  /* 0x0000009405937210 */ /* 0x000fc40007ffe0ff */
[----:B------:R-:W-:Y:S01]  /*36e0*/  IADD3 R143, PT, PT, R5, R144, RZ ;  /* 0x00000090058f7210 */ /* 0x000fe20007ffe0ff */
[----:B------:R-:W-:Y:S01]  /*36f0*/  LDSM.16.M88.4 R12, [R149] ;  /* 0x00000000950c783b */ /* 0x000fe20000000200 */
[----:B------:R-:W-:-:S03]  /*3700*/  ISETP.GT.AND P1, PT, R32, R157, PT ;  /* 0x0000009d2000720c */ /* 0x000fc60003f24270 */
[----:B--2---:R-:W2:Y:S04]  /*3710*/  LDSM.16.M88.4 R44, [R145+0x4000] ;  /* 0x00400000912c783b */ /* 0x004ea80000000200 */
[----:B------:R-:W2:Y:S04]  /*3720*/  LDSM.16.M88.4 R48, [R145+0x5000] ;  /* 0x005000009130783b */ /* 0x000ea80000000200 */
[----:B------:R-:W2:Y:S04]  /*3730*/  LDSM.16.M88.4 R72, [R145+0x4800] ;  /* 0x004800009148783b */ /* 0x000ea80000000200 */
        /* <DEDUP_REMOVED lines=25> */
[----:B------:R-:W-:Y:S04]  /*38d0*/  LDSM.16.M88.4 R12, [R147] ;  /* 0x00000000930c783b */ /* 0x000fe80000000200 */
[----:B------:R-:W4:Y:S03]  /*38e0*/  LDSM.16.M88.4 R28, [R143+0x4000] ;  /* 0x004000008f1c783b */ /* 0x000f260000000200 */
        /* <DEDUP_REMOVED lines=12> */
[----:B------:R-:W3:Y:S03]  /*39b0*/  LDSM.16.M88.4 R48, [R149+0x2000] ;  /* 0x002000009530783b */ /* 0x000ee60000000200 */
[C---:B------:R-:W-:Y:S08]  /*39c0*/  HMMA.16816.F32 R20, R12.reuse, R28, R20 ;  /* 0x0000001c0c14723c */ /* 0x040ff00000001814 */
        /* <DEDUP_REMOVED lines=15> */
[C---:B---3--:R-:W-:Y:S08]  /*3ac0*/  HMMA.16816.F32 R20, R48.reuse, R84, R20 ;  /* 0x000000543014723c */ /* 0x048ff00000001814 */
        /* <DEDUP_REMOVED lines=42> */
[----:B------:R-:W-:Y:S08]  /*3d70*/  HMMA.16816.F32 R52, R48, R46, R52 ;  /* 0x0000002e3034723c */ /* 0x000ff00000001834 */
[----:B------:R-:W-:Y:S01]  /*3d80*/  HMMA.16816.F32 R84, R16, R36, R84 ;  /* 0x000000241054723c */ /* 0x000fe20000001854 */
[-C--:B------:R-:W-:Y:S01]  /*3d90*/  FMUL.FTZ R36, R41, R34.reuse ;  /* 0x0000002229247220 */ /* 0x080fe20000410000 */
[----:B------:R-:W-:-:S05]  /*3da0*/  FMUL.FTZ R37, R43, R34 ;  /* 0x000000222b257220 */ /* 0x000fca0000410000 */
[----:B------:R-:W2:Y:S01]  /*3db0*/  MUFU.TANH R36, R36 ;  /* 0x0000002400247308 */ /* 0x000ea20000002400 */
[C---:B-1----:R-:W-:Y:S07]  /*3dc0*/  HMMA.16816.F32 R56, R28.reuse, R12, R56 ;  /* 0x0000000c1c38723c */ /* 0x042fee0000001838 */
[----:B------:R-:W1:Y:S01]  /*3dd0*/  MUFU.TANH R37, R37 ;  /* 0x0000002500257308 */ /* 0x000e620000002400 */
[----:B------:R-:W-:Y:S01]  /*3de0*/  HMMA.16816.F32 R52, R28, R14, R52 ;  /* 0x0000000e1c34723c */ /* 0x000fe20000001834 */
[----:B------:R-:W-:-:S02]  /*3df0*/  SHF.R.U32.HI R31, RZ, 0x2, R8 ;  /* 0x00000002ff1f7819 */ /* 0x000fc40000011608 */
[-C--:B------:R-:W-:Y:S01]  /*3e00*/  FMUL.FTZ R40, R84, R34.reuse ;  /* 0x0000002254287220 */ /* 0x080fe20000410000 */
[----:B------:R-:W-:Y:S01]  /*3e10*/  FMUL.FTZ R41, R87, R34 ;  /* 0x0000002257297220 */ /* 0x000fe20000410000 */
[----:B------:R-:W-:Y:S02]  /*3e20*/  LOP3.LUT R31, R31, 0x7, RZ, 0xc0, !PT ;  /* 0x000000071f1f7812 */ /* 0x000fe400078ec0ff */
[----:B-----5:R-:W-:Y:S01]  /*3e30*/  IADD3 R14, PT, PT, R35, R10, -R91 ;  /* 0x0000000a230e7210 */ /* 0x020fe20007ffe85b */
[C---:B------:R-:W-:Y:S01]  /*3e40*/  HMMA.16816.F32 R68, R16.reuse, R38, R68 ;  /* 0x000000261044723c */ /* 0x040fe20000001844 */
[-C--:B------:R-:W-:Y:S01]  /*3e50*/  FMUL.FTZ R39, R85, R34.reuse ;  /* 0x0000002255277220 */ /* 0x080fe20000410000 */
[----:B------:R-:W-:Y:S01]  /*3e60*/  FMUL.FTZ R38, R86, R34 ;  /* 0x0000002256267220 */ /* 0x000fe20000410000 */
[----:B------:R-:W-:Y:S01]  /*3e70*/  LOP3.LUT R31, R31, 0x1f0, R88, 0xf8, !PT ;  /* 0x000001f01f1f7812 */ /* 0x000fe200078ef858 */
[----:B------:R-:W1:Y:S03]  /*3e80*/  MUFU.TANH R40, R40 ;  /* 0x0000002800287308 */ /* 0x000e660000002400 */
[----:B------:R-:W-:Y:S01]  /*3e90*/  IADD3 R31, PT, PT, R168, R31, RZ ;  /* 0x0000001fa81f7210 */ /* 0x000fe20007ffe0ff */
[C---:B---3--:R-:W-:Y:S03]  /*3ea0*/  HMMA.16816.F32 R80, R16.reuse, R64, R80 ;  /* 0x000000401050723c */ /* 0x048fe60000001850 */
[----:B------:R-:W-:Y:S01]  /*3eb0*/  IADD3 R47, PT, PT, R31, R14, RZ ;  /* 0x0000000e1f2f7210 */ /* 0x000fe20007ffe0ff */
[----:B------:R-:W3:Y:S03]  /*3ec0*/  MUFU.TANH R39, R39 ;  /* 0x0000002700277308 */ /* 0x000ee60000002400 */
[C-C-:B------:R-:W-:Y:S01]  /*3ed0*/  VIADDMNMX R174, R47.reuse, 0x1, R10.reuse, PT ;  /* 0x000000012fae7846 */ /* 0x140fe2000380010a */
[----:B------:R-:W-:Y:S01]  /*3ee0*/  HMMA.16816.F32 R60, R16, R66, R60 ;  /* 0x00000042103c723c */ /* 0x000fe2000000183c */
[----:B------:R-:W-:-:S02]  /*3ef0*/  VIADDMNMX R172, R47, 0x9, R10, PT ;  /* 0x000000092fac7846 */ /* 0x000fc4000380010a */
        /* <DEDUP_REMOVED lines=12> */
[----:B------:R-:W-:-:S02]  /*3fc0*/  IADD3 R16, PT, PT, R10, -R91, -R89 ;  /* 0x8000005b0a107210 */ /* 0x000fc40007ffe859 */
[-C--:B------:R-:W-:Y:S01]  /*3fd0*/  FMUL.FTZ R21, R60, R34.reuse ;  /* 0x000000223c157220 */ /* 0x080fe20000410000 */
[-C--:B------:R-:W-:Y:S01]  /*3fe0*/  FMUL.FTZ R28, R61, R34.reuse ;  /* 0x000000223d1c7220 */ /* 0x080fe20000410000 */
[-C--:B------:R-:W-:Y:S01]  /*3ff0*/  FMUL.FTZ R20, R62, R34.reuse ;  /* 0x000000223e147220 */ /* 0x080fe20000410000 */
[----:B------:R-:W-:Y:S01]  /*4000*/  FMUL.FTZ R15, R63, R34 ;  /* 0x000000223f0f7220 */ /* 0x000fe20000410000 */
[----:B------:R-:W1:Y:S01]  /*4010*/  MUFU.TANH R42, R42 ;  /* 0x0000002a002a7308 */ /* 0x000e620000002400 */
[----:B------:R-:W-:-:S03]  /*4020*/  IADD3 R31, PT, PT, R31, R16, RZ ;  /* 0x000000101f1f7210 */ /* 0x000fc60007ffe0ff */
[-C--:B------:R-:W-:Y:S01]  /*4030*/  FMUL.FTZ R29, R56, R34.reuse ;  /* 0x00000022381d7220 */ /* 0x080fe20000410000 */
[-C--:B------:R-:W-:Y:S01]  /*4040*/  FMUL.FTZ R46, R57, R34.reuse ;  /* 0x00000022392e7220 */ /* 0x080fe20000410000 */
[-C--:B------:R-:W-:Y:S01]  /*4050*/  FMUL.FTZ R17, R58, R34.reuse ;  /* 0x000000223a117220 */ /* 0x080fe20000410000 */
[-C--:B------:R-:W-:Y:S01]  /*4060*/  FMUL.FTZ R19, R59, R34.reuse ;  /* 0x000000223b137220 */ /* 0x080fe20000410000 */
[----:B------:R-:W1:Y:S01]  /*4070*/  MUFU.TANH R43, R43 ;  /* 0x0000002b002b7308 */ /* 0x000e620000002400 */
[----:B------:R-:W-:Y:S02]  /*4080*/  VIMNMX R175, PT, PT, RZ, R31, !PT ;  /* 0x0000001fffaf7248 */ /* 0x000fe40007fe0100 */
[----:B------:R-:W-:Y:S01]  /*4090*/  VIADDMNMX R173, R31, 0x8, RZ, !PT ;  /* 0x000000081fad7846 */ /* 0x000fe200078001ff */
[-C--:B------:R-:W-:Y:S01]  /*40a0*/  FMUL.FTZ R51, R52, R34.reuse ;  /* 0x0000002234337220 */ /* 0x080fe20000410000 */
[-C--:B------:R-:W-:Y:S01]  /*40b0*/  FMUL.FTZ R53, R53, R34.reuse ;  /* 0x0000002235357220 */ /* 0x080fe20000410000 */
[-C--:B------:R-:W-:Y:S01]  /*40c0*/  FMUL.FTZ R23, R54, R34.reuse ;  /* 0x0000002236177220 */ /* 0x080fe20000410000 */
[----:B------:R-:W-:Y:S01]  /*40d0*/  FMUL.FTZ R55, R55, R34 ;  /* 0x0000002237377220 */ /* 0x000fe20000410000 */
        /* <DEDUP_REMOVED lines=17> */
[----:B------:R1:W1:Y:S01]  /*41f0*/  MUFU.TANH R35, R55 ;  /* 0x0000003700237308 */ /* 0x0002620000002400 */
        /* <DEDUP_REMOVED lines=15> */
.L_x_10714:
        /* <DEDUP_REMOVED lines=12> */
[----:B-1----:R-:W1:Y:S02]  /*43b0*/  F2I.FTZ.U32.TRUNC.NTZ R55, R54 ;  /* 0x0000003600377305 */ /* 0x002e64000021f000 */
        /* <DEDUP_REMOVED lines=47> */
.L_x_10715:
[----:B------:R-:W-:Y:S05]  /*46b0*/  BSYNC.RECONVERGENT B0 ;  /* 0x0000000000007941 */ /* 0x000fea0003800200 */
.L_x_10713:
        /* <DEDUP_REMOVED lines=14> */
[----:B-1----:R-:W-:-:S03]  /*47a0*/  IMAD.X R55, R49, 0x1, R14, P3 ;  /* 0x0000000131377824 */ /* 0x002fc600018e060e */
        /* <DEDUP_REMOVED lines=38> */
.L_x_10712:
[----:B------:R-:W-:Y:S05]  /*4a10*/  BSYNC.RECONVERGENT B1 ;  /* 0x0000000000017941 */ /* 0x000fea0003800200 */
.L_x_10711:
[----:B------:R-:W3:Y:S01]  /*4a20*/  LD.E R114, desc[UR4][R2.64+0xdc] ;  /* 0x0000dc0402727980 */ /* 0x000ee2000c101900 */
[----:B------:R-:W-:Y:S01]  /*4a30*/  IMAD.SHL.U32 R120, R8, 0x2, RZ ;  /* 0x0000000208787824 */ /* 0x000fe200078e00ff */
[----:B------:R-:W-:Y:S01]  /*4a40*/  BSSY B2, `(.L_x_10716) ;  /* 0x00004ff000027945 */ /* 0x000fe20003800000 */
[----:B------:R-:W-:-:S03]  /*4a50*/  IMAD.IADD R146, R11, 0x1, R4 ;  /* 0x000000010b927824 */ /* 0x000fc600078e0204 */
[----:B------:R-:W-:Y:S01]  /*4a60*/  LOP3.LUT R120, R120, 0x6, RZ, 0xc0, !PT ;  /* 0x0000000678787812 */ /* 0x000fe200078ec0ff */
[----:B------:R-:W-:-:S03]  /*4a70*/  IMAD R146, R146, 0x2, R9 ;  /* 0x0000000292927824 */ /* 0x000fc600078e0209 */
[----:B------:R-:W-:Y:S01]  /*4a80*/  LOP3.LUT R33, R103, R120, RZ, 0xfc, !PT ;  /* 0x0000007867217212 */ /* 0x000fe200078efcff */
        /* <DEDUP_REMOVED lines=8> */
[----:B------:R-:W-:Y:S01]  /*4b10*/  VIADD R57, R33, 0x9 ;  /* 0x0000000921397836 */ /* 0x000fe20000000000 */
[-C--:B------:R-:W-:Y:S01]  /*4b20*/  ISETP.GE.AND P1, PT, R59, R175.reuse, PT ;  /* 0x000000af3b00720c */ /* 0x080fe20003f26270 */
[C---:B------:R-:W-:Y:S01]  /*4b30*/  VIADD R56, R33.reuse, 0x10 ;  /* 0x0000001021387836 */ /* 0x040fe20000000000 */
[-C--:B------:R-:W-:Y:S01]  /*4b40*/  ISETP.GE.AND P5, PT, R58, R175.reuse, PT ;  /* 0x000000af3a00720c */ /* 0x080fe20003fa6270 */
[----:B-12---:R-:W-:Y:S01]  /*4b50*/  VIADD R55, R33, 0x11 ;  /* 0x0000001121377836 */ /* 0x006fe20000000000 */
        /* <DEDUP_REMOVED lines=8> */
[----:B------:R-:W-:Y:S01]  /*4be0*/  FSEL R34, R34, -INF , !P6 ;  /* 0xff80000022227808 */ /* 0x000fe20007000000 */
[C---:B------:R-:W-:Y:S01]  /*4bf0*/  VIADD R52, R33.reuse, 0x28 ;  /* 0x0000002821347836 */ /* 0x040fe20000000000 */
[-C--:B------:R-:W-:Y:S01]  /*4c00*/  ISETP.GE.AND P5, PT, R56, R175.reuse, PT ;  /* 0x000000af3800720c */ /* 0x080fe20003fa6270 */
[----:B------:R-:W-:Y:S01]  /*4c10*/  VIADD R50, R33, 0x29 ;  /* 0x0000002921327836 */ /* 0x000fe20000000000 */
[-C--:B------:R-:W-:Y:S01]  /*4c20*/  ISETP.GE.AND P6, PT, R57, R174.reuse, PT ;  /* 0x000000ae3900720c */ /* 0x080fe20003fc6270 */
[C---:B------:R-:W-:Y:S01]  /*4c30*/  VIADD R49, R33.reuse, 0x30 ;  /* 0x0000003021317836 */ /* 0x040fe20000000000 */
[----:B------:R-:W-:Y:S01]  /*4c40*/  FSEL R24, R36, -INF , P1 ;  /* 0xff80000024187808 */ /* 0x000fe20000800000 */
[----:B------:R-:W-:Y:S01]  /*4c50*/  VIADD R48, R33, 0x31 ;  /* 0x0000003121307836 */ /* 0x000fe20000000000 */
[----:B------:R-:W-:Y:S01]  /*4c60*/  ISETP.GE.AND P1, PT, R55, R175, PT ;  /* 0x000000af3700720c */ /* 0x000fe20003f26270 */
[----:B------:R-:W-:Y:S01]  /*4c70*/  VIADD R47, R33, 0x38 ;  /* 0x00000038212f7836 */ /* 0x000fe20000000000 */
[----:B------:R-:W-:Y:S01]  /*4c80*/  FSEL R31, R0, -INF , !P4 ;  /* 0xff800000001f7808 */ /* 0x000fe20006000000 */
[----:B------:R-:W-:Y:S01]  /*4c90*/  IMAD.IADD R140, R5, 0x1, R141 ;  /* 0x00000001058c7824 */ /* 0x000fe200078e028d */
[----:B------:R-:W-:Y:S01]  /*4ca0*/  ISETP.GE.AND P4, PT, R58, R174, PT ;  /* 0x000000ae3a00720c */ /* 0x000fe20003f86270 */
[----:B------:R-:W-:Y:S01]  /*4cb0*/  LDSM.16.MT88.4 R76, [R141+0x8000] ;  /* 0x008000008d4c783b */ /* 0x000fe20000004200 */
[----:B------:R-:W-:-:S02]  /*4cc0*/  FSEL R18, R40, -INF , P5 ;  /* 0xff80000028127808 */ /* 0x000fc40002800000 */
[----:B------:R-:W-:Y:S01]  /*4cd0*/  FSEL R24, R24, -INF , !P6 ;  /* 0xff80000018187808 */ /* 0x000fe20007000000 */
[----:B------:R-:W-:Y:S01]  /*4ce0*/  LDSM.16.MT88.4 R68, [R140+0x8000] ;  /* 0x008000008c44783b */ /* 0x000fe20000004200 */
[-C--:B------:R-:W-:Y:S02]  /*4cf0*/  ISETP.GE.AND P5, PT, R10, R175.reuse, PT ;  /* 0x000000af0a00720c */ /* 0x080fe40003fa6270 */
[----:B------:R-:W-:Y:S01]  /*4d00*/  ISETP.GE.AND P6, PT, R55, R174, PT ;  /* 0x000000ae3700720c */ /* 0x000fe20003fc6270 */
[----:B------:R-:W-:Y:S01]  /*4d10*/  LDSM.16.MT88.4 R84, [R142+0x8000] ;  /* 0x008000008e54783b */ /* 0x000fe20000004200 */
        /* <DEDUP_REMOVED lines=9> */
[-C--:B------:R-:W-:Y:S02]  /*4db0*/  ISETP.GE.AND P1, PT, R54, R175.reuse, PT ;  /* 0x000000af3600720c */ /* 0x080fe40003f26270 */
[----:B------:R-:W-:Y:S02]  /*4dc0*/  FSEL R18, R18, -INF , !P4 ;  /* 0xff80000012127808 */ /* 0x000fe40006000000 */
[----:B------:R-:W-:Y:S02]  /*4dd0*/  ISETP.GE.AND P4, PT, R10, R174, PT ;  /* 0x000000ae0a00720c */ /* 0x000fe40003f86270 */
[----:B------:R-:W-:Y:S02]  /*4de0*/  FSEL R13, R13, -INF , P5 ;  /* 0xff8000000d0d7808 */ /* 0x000fe40002800000 */
[----:B------:R-:W-:Y:S02]  /*4df0*/  FSEL R14, R14, -INF , !P6 ;  /* 0xff8000000e0e7808 */ /* 0x000fe40007000000 */
[----:B------:R-:W-:-:S02]  /*4e00*/  ISETP.GE.AND P5, PT, R52, R175, PT ;  /* 0x000000af3400720c */ /* 0x000fc40003fa6270 */
[----:B------:R-:W-:Y:S02]  /*4e10*/  ISETP.GE.AND P6, PT, R54, R174, PT ;  /* 0x000000ae3600720c */ /* 0x000fe40003fc6270 */
[----:B------:R-:W-:Y:S02]  /*4e20*/  FSEL R45, R45, -INF , P1 ;  /* 0xff8000002d2d7808 */ /* 0x000fe40000800000 */
[----:B------:R-:W-:Y:S02]  /*4e30*/  ISETP.GE.AND P1, PT, R50, R175, PT ;  /* 0x000000af3200720c */ /* 0x000fe40003f26270 */
[----:B------:R-:W-:Y:S02]  /*4e40*/  FSEL R16, R16, -INF , !P4 ;  /* 0xff80000010107808 */ /* 0x000fe40006000000 */
[C---:B------:R-:W-:Y:S02]  /*4e50*/  ISETP.GE.AND P2, PT, R33.reuse, R173, PT ;  /* 0x000000ad2100720c */ /* 0x040fe40003f46270 */
[C---:B------:R-:W-:Y:S01]  /*4e60*/  ISETP.GE.AND P3, PT, R33.reuse, R172, PT ;  /* 0x000000ac2100720c */ /* 0x040fe20003f66270 */
[----:B------:R-:W-:Y:S01]  /*4e70*/  VIADD R33, R33, 0x39 ;  /* 0x0000003921217836 */ /* 0x000fe20000000000 */
[----:B------:R-:W-:-:S02]  /*4e80*/  ISETP.GE.AND P4, PT, R6, R174, PT ;  /* 0x000000ae0600720c */ /* 0x000fc40003f86270 */
[----:B------:R-:W-:Y:S02]  /*4e90*/  FSEL R21, R21, -INF , P5 ;  /* 0xff80000015157808 */ /* 0x000fe40002800000 */
[----:B------:R-:W-:Y:S02]  /*4ea0*/  FSEL R136, R45, -INF , !P6 ;  /* 0xff8000002d887808 */ /* 0x000fe40007000000 */
[----:B------:R-:W-:Y:S02]  /*4eb0*/  ISETP.GE.AND P5, PT, R49, R175, PT ;  /* 0x000000af3100720c */ /* 0x000fe40003fa6270 */
[----:B------:R-:W-:Y:S02]  /*4ec0*/  ISETP.GE.AND P6, PT, R50, R174, PT ;  /* 0x000000ae3200720c */ /* 0x000fe40003fc6270 */
[----:B------:R-:W-:Y:S02]  /*4ed0*/  FSEL R28, R28, -INF , P1 ;  /* 0xff8000001c1c7808 */ /* 0x000fe40000800000 */
[----:B------:R-:W-:-:S02]  /*4ee0*/  FSEL R138, R13, -INF , !P4 ;  /* 0xff8000000d8a7808 */ /* 0x000fc40006000000 */
[----:B------:R-:W-:Y:S02]  /*4ef0*/  ISETP.GE.AND P4, PT, R52, R174, PT ;  /* 0x000000ae3400720c */ /* 0x000fe40003f86270 */
[----:B------:R-:W-:Y:S02]  /*4f00*/  FSEL R29, R29, -INF , P5 ;  /* 0xff8000001d1d7808 */ /* 0x000fe40002800000 */
[----:B------:R-:W-:Y:S02]  /*4f10*/  FSEL R132, R28, -INF , !P6 ;  /* 0xff8000001c847808 */ /* 0x000fe40007000000 */
[-C--:B------:R-:W-:Y:S02]  /*4f20*/  ISETP.GE.AND P5, PT, R33, R175.reuse, PT ;  /* 0x000000af2100720c */ /* 0x080fe40003fa6270 */
[----:B------:R-:W-:Y:S02]  /*4f30*/  ISETP.GE.AND P6, PT, R47, R175, PT ;  /* 0x000000af2f00720c */ /* 0x000fe40003fc6270 */
[----:B------:R-:W-:-:S02]  /*4f40*/  FSEL R134, R21, -INF , !P4 ;  /* 0xff80000015867808 */ /* 0x000fc40006000000 */
[-C--:B------:R-:W-:Y:S02]  /*4f50*/  ISETP.GE.AND P1, PT, R49, R174.reuse, PT ;  /* 0x000000ae3100720c */ /* 0x080fe40003f26270 */
[----:B------:R-:W-:Y:S02]  /*4f60*/  ISETP.GE.AND P4, PT, R48, R175, PT ;  /* 0x000000af3000720c */ /* 0x000fe40003f86270 */
[----:B------:R-:W-:Y:S02]  /*4f70*/  FSEL R53, R53, -INF , P5 ;  /* 0xff80000035357808 */ /* 0x000fe40002800000 */
[----:B------:R-:W-:Y:S02]  /*4f80*/  FSEL R51, R51, -INF , P6 ;  /* 0xff80000033337808 */ /* 0x000fe40003000000 */
        /* <DEDUP_REMOVED lines=8> */
[----:B------:R-:W-:Y:S02]  /*5010*/  ISETP.GE.AND P5, PT, R33, R174, PT ;  /* 0x000000ae2100720c */ /* 0x000fe40003fa6270 */
[----:B------:R-:W-:Y:S02]  /*5020*/  FSEL R40, R40, -INF , !P3 ;  /* 0xff80000028287808 */ /* 0x000fe40005800000 */
[----:B------:R-:W-:Y:S02]  /*5030*/  ISETP.GE.AND P3, PT, R57, R173, PT ;  /* 0x000000ad3900720c */ /* 0x000fe40003f66270 */
        /* <DEDUP_REMOVED lines=9> */
[----:B------:R-:W-:Y:S02]  /*50d0*/  FSEL R28, R37, -INF , P3 ;  /* 0xff800000251c7808 */ /* 0x000fe40001800000 */
[----:B------:R-:W-:Y:S02]  /*50e0*/  FSEL R13, R13, -INF , !P4 ;  /* 0xff8000000d0d7808 */ /* 0x000fe40006000000 */
[----:B------:R-:W-:Y:S02]  /*50f0*/  FMNMX3.FTZ R21, R31, R34, R30, !PT ;  /* 0x000000221f157276 */ /* 0x000fe4000781001e */
[----:B------:R-:W-:Y:S02]  /*5100*/  ISETP.GE.AND P4, PT, R56, R172, PT ;  /* 0x000000ac3800720c */ /* 0x000fe40003f86270 */
[----:B------:R-:W-:Y:S01]  /*5110*/  FSEL R36, R25, -INF , !P6 ;  /* 0xff80000019247808 */ /* 0x000fe20007000000 */
[----:B------:R-:W-:Y:S01]  /*5120*/  LDSM.16.MT88.4 R56, [R141+0xa000] ;  /* 0x00a000008d38783b */ /* 0x000fe20000004200 */
[----:B------:R-:W-:-:S02]  /*5130*/  ISETP.GE.AND P3, PT, R10, R173, PT ;  /* 0x000000ad0a00720c */ /* 0x000fc40003f66270 */
[----:B------:R-:W-:Y:S02]  /*5140*/  FSEL R38, R38, -INF , P1 ;  /* 0xff80000026267808 */ /* 0x000fe40000800000 */
[-C--:B------:R-:W-:Y:S02]  /*5150*/  ISETP.GE.AND P6, PT, R55, R172.reuse, PT ;  /* 0x000000ac3700720c */ /* 0x080fe40003fc6270 */
[----:B------:R-:W-:Y:S02]  /*5160*/  FSEL R28, R28, -INF , !P5 ;  /* 0xff8000001c1c7808 */ /* 0x000fe40006800000 */
[----:B------:R-:W-:Y:S02]  /*5170*/  FSEL R41, R41, -INF , P2 ;  /* 0xff80000029297808 */ /* 0x000fe40001000000 */
[----:B------:R-:W-:Y:S02]  /*5180*/  ISETP.GE.AND P5, PT, R10, R172, PT ;  /* 0x000000ac0a00720c */ /* 0x000fe40003fa6270 */
[----:B------:R-:W-:-:S02]  /*5190*/  ISETP.GE.AND P1, PT, R8, R173, PT ;  /* 0x000000ad0800720c */ /* 0x000fc40003f26270 */
[----:B------:R-:W-:Y:S02]  /*51a0*/  FMNMX3.FTZ R21, R21, R24, R18, !PT ;  /* 0x0000001815157276 */ /* 0x000fe40007810012 */
[----:B------:R-:W-:Y:S02]  /*51b0*/  FSEL R10, R38, -INF , !P4 ;  /* 0xff800000260a7808 */ /* 0x000fe40006000000 */
[----:B------:R-:W-:Y:S02]  /*51c0*/  ISETP.GE.AND P2, PT, R6, R173, PT ;  /* 0x000000ad0600720c */ /* 0x000fe40003f46270 */
[----:B------:R-:W-:Y:S02]  /*51d0*/  FSEL R26, R26, -INF , P3 ;  /* 0xff8000001a1a7808 */ /* 0x000fe40001800000 */
[----:B------:R-:W-:Y:S02]  /*51e0*/  FMNMX3.FTZ R25, R40, R13, R36, !PT ;  /* 0x0000000d28197276 */ /* 0x000fe40007810024 */
[----:B------:R-:W-:-:S02]  /*51f0*/  ISETP.GE.AND P4, PT, R8, R172, PT ;  /* 0x000000ac0800720c */ /* 0x000fc40003f86270 */
[----:B------:R-:W-:Y:S02]  /*5200*/  FSEL R8, R41, -INF , !P6 ;  /* 0xff80000029087808 */ /* 0x000fe40007000000 */
[----:B------:R-:W-:Y:S02]  /*5210*/  ISETP.GE.AND P6, PT, R6, R172, PT ;  /* 0x000000ac0600720c */ /* 0x000fe40003fc6270 */
[----:B------:R-:W-:Y:S02]  /*5220*/  ISETP.GE.AND P3, PT, R54, R173, PT ;  /* 0x000000ad3600720c */ /* 0x000fe40003f66270 */
[----:B------:R-:W-:Y:S02]  /*5230*/  FSEL R0, R12, -INF , P1 ;  /* 0xff8000000c007808 */ /* 0x000fe40000800000 */
[----:B------:R-:W-:Y:S02]  /*5240*/  FMNMX3.FTZ R21, R21, R22, R16, !PT ;  /* 0x0000001615157276 */ /* 0x000fe40007810010 */
[----:B------:R-:W-:-:S02]  /*5250*/  FSEL R6, R26, -INF , !P5 ;  /* 0xff8000001a067808 */ /* 0x000fc40006800000 */
[-C--:B------:R-:W-:Y:S02]  /*5260*/  ISETP.GE.AND P1, PT, R52, R173.reuse, PT ;  /* 0x000000ad3400720c */ /* 0x080fe40003f26270 */
[----:B------:R-:W-:Y:S02]  /*5270*/  FSEL R44, R44, -INF , P2 ;  /* 0xff8000002c2c7808 */ /* 0x000fe40001000000 */
[----:B------:R-:W-:Y:S02]  /*5280*/  FMNMX3.FTZ R25, R25, R28, R10, !PT ;  /* 0x0000001c19197276 */ /* 0x000fe4000781000a */
[----:B------:R-:W-:Y:S02]  /*5290*/  ISETP.GE.AND P5, PT, R54, R172, PT ;  /* 0x000000ac3600720c */ /* 0x000fe40003fa6270 */
[----:B------:R-:W-:Y:S02]  /*52a0*/  FSEL R0, R0, -INF , !P4 ;  /* 0xff80000000007808 */ /* 0x000fe40006000000 */
[----:B------:R-:W-:-:S02]  /*52b0*/  ISETP.GE.AND P2, PT, R50, R173, PT ;  /* 0x000000ad3200720c */ /* 0x000fc40003f46270 */
[----:B------:R-:W-:Y:S02]  /*52c0*/  FSEL R27, R27, -INF , P3 ;  /* 0xff8000001b1b7808 */ /* 0x000fe40001800000 */
[----:B------:R-:W-:Y:S02]  /*52d0*/  FMNMX3.FTZ R21, R21, R14, R138, !PT ;  /* 0x0000000e15157276 */ /* 0x000fe4000781008a */
[----:B------:R-:W-:Y:S02]  /*52e0*/  ISETP.GE.AND P4, PT, R52, R172, PT ;  /* 0x000000ac3400720c */ /* 0x000fe40003f86270 */
[----:B------:R-:W-:Y:S02]  /*52f0*/  FSEL R130, R44, -INF , !P6 ;  /* 0xff8000002c827808 */ /* 0x000fe40007000000 */
[----:B------:R-:W-:Y:S02]  /*5300*/  ISETP.GE.AND P3, PT, R49, R173, PT ;  /* 0x000000ad3100720c */ /* 0x000fe40003f66270 */
[----:B------:R-:W-:-:S02]  /*5310*/  FSEL R20, R20, -INF , P1 ;  /* 0xff80000014147808 */ /* 0x000fc40000800000 */
        /* <DEDUP_REMOVED lines=8> */
[----:B------:R-:W-:Y:S02]  /*53a0*/  ISETP.GE.AND P2, PT, R47, R173, PT ;  /* 0x000000ad2f00720c */ /* 0x000fe40003f46270 */
[----:B------:R-:W-:Y:S02]  /*53b0*/  FSEL R17, R17, -INF , P3 ;  /* 0xff80000011117808 */ /* 0x000fe40001800000 */
[----:B------:R-:W-:Y:S02]  /*53c0*/  FMNMX3.FTZ R25, R25, R0, R130, !PT ;  /* 0x0000000019197276 */ /* 0x000fe40007810082 */
[----:B------:R-:W-:-:S02]  /*53d0*/  FSEL R19, R19, -INF , P1 ;  /* 0xff80000013137808 */ /* 0x000fc40000800000 */
[----:B------:R-:W-:Y:S02]  /*53e0*/  FMNMX3.FTZ R21, R21, R132, R133, !PT ;  /* 0x0000008415157276 */ /* 0x000fe40007810085 */
[-C--:B------:R-:W-:Y:S02]  /*53f0*/  ISETP.GE.AND P4, PT, R48, R172.reuse, PT ;  /* 0x000000ac3000720c */ /* 0x080fe40003f86270 */
[----:B------:R-:W-:Y:S01]  /*5400*/  ISETP.GE.AND P3, PT, R47, R172, PT ;  /* 0x000000ac2f00720c */ /* 0x000fe20003f66270 */
[----:B------:R-:W-:Y:S01]  /*5410*/  LDSM.16.MT88.4 R48, [R142+0xa000] ;  /* 0x00a000008e30783b */ /* 0x000fe20000004200 */
[----:B------:R-:W-:Y:S02]  /*5420*/  ISETP.GE.AND P1, PT, R33, R173, PT ;  /* 0x000000ad2100720c */ /* 0x000fe40003f26270 */
[----:B------:R-:W-:Y:S02]  /*5430*/  FSEL R23, R23, -INF , P2 ;  /* 0xff80000017177808 */ /* 0x000fe40001000000 */
[----:B------:R-:W-:-:S02]  /*5440*/  FSEL R124, R15, -INF , !P6 ;  /* 0xff8000000f7c7808 */ /* 0x000fc40007000000 */
[----:B------:R-:W-:Y:S02]  /*5450*/  FSEL R125, R17, -INF , !P5 ;  /* 0xff800000117d7808 */ /* 0x000fe40006800000 */
[----:B------:R-:W-:Y:S02]  /*5460*/  FMNMX3.FTZ R25, R25, R128, R126, !PT ;  /* 0x0000008019197276 */ /* 0x000fe4000781007e */
[----:B------:R-:W-:Y:S02]  /*5470*/  FMNMX3.FTZ R12, R21, R118, R131, !PT ;  /* 0x00000076150c7276 */ /* 0x000fe40007810083 */
[----:B------:R-:W-:Y:S02]  /*5480*/  ISETP.GE.AND P2, PT, R33, R172, PT ;  /* 0x000000ac2100720c */ /* 0x000fe40003f46270 */
[----:B------:R-:W-:Y:S02]  /*5490*/  FSEL R35, R35, -INF , P1 ;  /* 0xff80000023237808 */ /* 0x000fe40000800000 */
        /* <DEDUP_REMOVED lines=13> */
[----:B-1----:R-:W-:-:S04]  /*5570*/  FMNMX.FTZ R101, R12, R101, !PT ;  /* 0x000000650c657209 */ /* 0x002fc80007810000 */
[----:B------:R-:W-:Y:S01]  /*5580*/  FSETP.NEU.FTZ.AND P1, PT, R101, -INF , PT ;  /* 0xff8000006500780b */ /* 0x000fe20003f3d000 */
[----:B---3--:R-:W-:Y:S01]  /*5590*/  FMUL.FTZ R135, R114, R101 ;  /* 0x0000006572877220 */ /* 0x008fe20000410000 */
[----:B--2---:R-:W-:-:S04]  /*55a0*/  FMNMX.FTZ R100, R15, R100, !PT ;  /* 0x000000640f647209 */ /* 0x004fc80007810000 */
        /* <DEDUP_REMOVED lines=13> */
[----:B------:R-:W1:Y:S01]  /*5680*/  LDSM.16.MT88.4 R40, [R146+0xa000] ;  /* 0x00a000009228783b */ /* 0x000e620000004200 */
[-CC-:B------:R-:W-:Y:S01]  /*5690*/  FFMA.FTZ R109, R36, R114.reuse, -R127.reuse ;  /* 0x00000072246d7223 */ /* 0x180fe2000001087f */
[-CC-:B------:R-:W-:Y:S01]  /*56a0*/  FFMA.FTZ R106, R28, R114.reuse, -R127.reuse ;  /* 0x000000721c6a7223 */ /* 0x180fe2000001087f */
[----:B------:R-:W2:Y:S01]  /*56b0*/  MUFU.EX2 R112, R112 ;  /* 0x0000007000707308 */ /* 0x000ea20000000800 */
[----:B------:R-:W3:Y:S01]  /*56c0*/  LDSM.16.MT88.4 R12, [R140+0x8800] ;  /* 0x008800008c0c783b */ /* 0x000ee20000004200 */
[-CC-:B------:R-:W-:Y:S01]  /*56d0*/  FFMA.FTZ R105, R10, R114.reuse, -R127.reuse ;  /* 0x000000720a697223 */ /* 0x180fe2000001087f */
[-C--:B------:R-:W-:Y:S01]  /*56e0*/  FFMA.FTZ R104, R8, R114.reuse, -R127 ;  /* 0x0000007208687223 */ /* 0x080fe2000001087f */
[----:B------:R-:W-:Y:S01]  /*56f0*/  MUFU.EX2 R111, R111 ;  /* 0x0000006f006f7308 */ /* 0x000fe20000000800 */
[----:B------:R-:W4:Y:S01]  /*5700*/  LDSM.16.MT88.4 R8, [R146+0xa800] ;  /* 0x00a800009208783b */ /* 0x000f220000004200 */
[-CC-:B------:R-:W-:Y:S01]  /*5710*/  FFMA.FTZ R107, R22, R114.reuse, -R135.reuse ;  /* 0x00000072166b7223 */ /* 0x180fe20000010887 */
[-C--:B------:R-:W-:Y:S01]  /*5720*/  FFMA.FTZ R35, R16, R114.reuse, -R135 ;  /* 0x0000007210237223 */ /* 0x080fe20000010887 */
[----:B------:R-:W5:Y:S01]  /*5730*/  MUFU.EX2 R108, R108 ;  /* 0x0000006c006c7308 */ /* 0x000f620000000800 */
[-CC-:B------:R-:W-:Y:S01]  /*5740*/  FFMA.FTZ R33, R6, R114.reuse, -R127.reuse ;  /* 0x0000007206217223 */ /* 0x180fe2000001087f */
[-C--:B------:R-:W-:Y:S01]  /*5750*/  FFMA.FTZ R0, R0, R114.reuse, -R127 ;  /* 0x0000007200007223 */ /* 0x080fe2000001087f */
[----:B------:R-:W4:Y:S01]  /*5760*/  LDSM.16.MT88.4 R20, [R140+0xa000] ;  /* 0x00a000008c14783b */ /* 0x000f220000004200 */
[----:B------:R-:W-:Y:S01]  /*5770*/  MUFU.EX2 R113, R113 ;  /* 0x0000007100717308 */ /* 0x000fe20000000800 */
[-C--:B------:R-:W-:Y:S01]  /*5780*/  FFMA.FTZ R181, R129, R114.reuse, -R135 ;  /* 0x0000007281b57223 */ /* 0x080fe20000010887 */
[----:B--2---:R-:W-:Y:S01]  /*5790*/  F2FP.F16.F32.PACK_AB R64, R112, R115 ;  /* 0x000000737040723e */ /* 0x004fe200000000ff */
[----:B------:R-:W2:Y:S01]  /*57a0*/  LDSM.16.MT88.4 R16, [R141+0x8800] ;  /* 0x008800008d10783b */ /* 0x000ea20000004200 */
[----:B------:R-:W1:Y:S01]  /*57b0*/  MUFU.EX2 R110, R110 ;  /* 0x0000006e006e7308 */ /* 0x000e620000000800 */
[-CC-:B------:R-:W-:Y:S01]  /*57c0*/  FFMA.FTZ R116, R116, R114.reuse, -R127.reuse ;  /* 0x0000007274747223 */ /* 0x180fe2000001087f */
[-CC-:B------:R-:W-:Y:S01]  /*57d0*/  FFMA.FTZ R179, R117, R114.reuse, -R127.reuse ;  /* 0x0000007275b37223 */ /* 0x180fe2000001087f */
[----:B------:R-:W-:Y:S01]  /*57e0*/  LDSM.16.MT88.4 R28, [R146+0x8800] ;  /* 0x00880000921c783b */ /* 0x000fe20000004200 */
[----:B------:R-:W-:Y:S01]  /*57f0*/  MUFU.EX2 R109, R109 ;  /* 0x0000006d006d7308 */ /* 0x000fe20000000800 */
[----:B------:R-:W-:Y:S01]  /*5800*/  FFMA.FTZ R125, R125, R114, -R127 ;  /* 0x000000727d7d7223 */ /* 0x000fe2000001087f */
[----:B-----5:R-:W-:Y:S01]  /*5810*/  F2FP.F16.F32.PACK_AB R66, R108, R111 ;  /* 0x0000006f6c42723e */ /* 0x020fe200000000ff */
[----:B------:R-:W-:Y:S01]  /*5820*/  LDSM.16.MT88.4 R24, [R142+0x8800] ;  /* 0x008800008e18783b */ /* 0x000fe20000004200 */
[----:B------:R-:W5:Y:S01]  /*5830*/  MUFU.EX2 R106, R106 ;  /* 0x0000006a006a7308 */ /* 0x000f620000000800 */
[----:B------:R-:W-:Y:S01]  /*5840*/  FADD.FTZ R112, R115, R112 ;  /* 0x0000007073707221 */ /* 0x000fe20000010000 */
[----:B------:R-:W-:-:S02]  /*5850*/  ISETP.GT.AND P1, PT, R32, R157, PT ;  /* 0x0000009d2000720c */ /* 0x000fc40003f24270 */
[----:B------:R-:W-:Y:S01]  /*5860*/  MUFU.EX2 R102, R102 ;  /* 0x0000006600667308 */ /* 0x000fe20000000800 */
[----:B-1----:R-:W-:Y:S01]  /*5870*/  F2FP.F16.F32.PACK_AB R65, R110, R113 ;  /* 0x000000716e41723e */ /* 0x002fe200000000ff */
[----:B------:R-:W-:Y:S02]  /*5880*/  FADD.FTZ R110, R113, R110 ;  /* 0x0000006e716e7221 */ /* 0x000fe40000010000 */
[----:B------:R-:W1:Y:S04]  /*5890*/  MUFU.EX2 R107, R107 ;  /* 0x0000006b006b7308 */ /* 0x000e680000000800 */
[----:B------:R-:W-:Y:S01]  /*58a0*/  MUFU.EX2 R35, R35 ;  /* 0x0000002300237308 */ /* 0x000fe20000000800 */
[----:B-----5:R-:W-:Y:S01]  /*58b0*/  F2FP.F16.F32.PACK_AB R67, R106, R109 ;  /* 0x0000006d6a43723e */ /* 0x020fe200000000ff */
[----:B------:R-:W-:-:S02]  /*58c0*/  FADD.FTZ R109, R109, R110 ;  /* 0x0000006e6d6d7221 */ /* 0x000fc40000010000 */
[----:B------:R-:W5:Y:S02]  /*58d0*/  MUFU.EX2 R34, R34 ;  /* 0x0000002200227308 */ /* 0x000f640000000800 */
[----:B------:R-:W-:Y:S02]  /*58e0*/  FADD.FTZ R106, R106, R109 ;  /* 0x0000006d6a6a7221 */ /* 0x000fe40000010000 */
[----:B------:R-:W-:Y:S01]  /*58f0*/  MUFU.EX2 R105, R105 ;  /* 0x0000006900697308 */ /* 0x000fe20000000800 */
[C---:B------:R-:W-:Y:S01]  /*5900*/  HMMA.16816.F32 R72, R64.reuse, R68, RZ ;  /* 0x000000444048723c */ /* 0x040fe200000018ff */
[----:B-1----:R-:W-:Y:S02]  /*5910*/  F2FP.F16.F32.PACK_AB R4, R107, R102 ;  /* 0x000000666b04723e */ /* 0x002fe400000000ff */
[----:B------:R-:W1:Y:S04]  /*5920*/  MUFU.EX2 R104, R104 ;  /* 0x0000006800687308 */ /* 0x000e680000000800 */
[----:B------:R-:W-:Y:S01]  /*5930*/  MUFU.EX2 R33, R33 ;  /* 0x0000002100217308 */ /* 0x000fe20000000800 */
[----:B------:R-:W-:Y:S01]  /*5940*/  HMMA.16816.F32 R68, R64, R70, RZ ;  /* 0x000000464044723c */ /* 0x000fe200000018ff */
[----:B-----5:R-:W-:-:S02]  /*5950*/  F2FP.F16.F32.PACK_AB R6, R34, R35 ;  /* 0x000000232206723e */ /* 0x020fc400000000ff */
[----:B------:R-:W5:Y:S04]  /*5960*/  MUFU.EX2 R0, R0 ;  /* 0x0000000000007308 */ /* 0x000f680000000800 */
[----:B------:R-:W-:Y:S01]  /*5970*/  MUFU.EX2 R181, R181 ;  /* 0x000000b500b57308 */ /* 0x000fe20000000800 */
[C---:B------:R-:W-:Y:S01]  /*5980*/  HMMA.16816.F32 R36, R64.reuse, R40, RZ ;  /* 0x000000284024723c */ /* 0x040fe200000018ff */
[C---:B-1----:R-:W-:Y:S01]  /*5990*/  F2FP.F16.F32.PACK_AB R5, R104.reuse, R105 ;  /* 0x000000696805723e */ /* 0x042fe200000000ff */
[----:B------:R-:W-:Y:S01]  /*59a0*/  FADD.FTZ R105, R105, R106 ;  /* 0x0000006a69697221 */ /* 0x000fe20000010000 */
[----:B------:R-:W-:Y:S03]  /*59b0*/  MUFU.EX2 R117, R125 ;  /* 0x0000007d00757308 */ /* 0x000fe60000000800 */
[----:B------:R-:W-:Y:S01]  /*59c0*/  FADD.FTZ R104, R104, R105 ;  /* 0x0000006968687221 */ /* 0x000fe20000010000 */
[----:B------:R-:W-:Y:S01]  /*59d0*/  MUFU.EX2 R116, R116 ;  /* 0x0000007400747308 */ /* 0x000fe20000000800 */
[----:B------:R-:W-:Y:S01]  /*59e0*/  HMMA.16816.F32 R40, R64, R42, RZ ;  /* 0x0000002a4028723c */ /* 0x000fe200000018ff */
[----:B-----5:R-:W-:-:S02]  /*59f0*/  F2FP.F16.F32.PACK_AB R7, R0, R33 ;  /* 0x000000210007723e */ /* 0x020fc400000000ff */
[----:B------:R-:W-:Y:S05]  /*5a00*/  MUFU.EX2 R179, R179 ;  /* 0x000000b300b37308 */ /* 0x000fea0000000800 */
[C---:B---3--:R-:W-:Y:S08]  /*5a10*/  HMMA.16816.F32 R72, R4.reuse, R12, R72 ;  /* 0x0000000c0448723c */ /* 0x048ff00000001848 */
[----:B------:R-:W-:Y:S01]  /*5a20*/  HMMA.16816.F32 R68, R4, R14, R68 ;  /* 0x0000000e0444723c */ /* 0x000fe20000001844 */
[----:B------:R-:W1:Y:S07]  /*5a30*/  LDSM.16.MT88.4 R12, [R141+0xa800] ;  /* 0x00a800008d0c783b */ /* 0x000e6e0000004200 */
[----:B------:R-:W-:Y:S08]  /*5a40*/  HMMA.16816.F32 R80, R64, R76, RZ ;  /* 0x0000004c4050723c */ /* 0x000ff000000018ff */
[C---:B----4-:R-:W-:Y:S08]  /*5a50*/  HMMA.16816.F32 R36, R4.reuse, R8, R36 ;  /* 0x000000080424723c */ /* 0x050ff00000001824 */
[----:B------:R-:W-:Y:S01]  /*5a60*/  HMMA.16816.F32 R40, R4, R10, R40 ;  /* 0x0000000a0428723c */ /* 0x000fe20000001828 */
[----:B------:R-:W3:Y:S07]  /*5a70*/  LDSM.16.MT88.4 R8, [R140+0xa800] ;  /* 0x00a800008c08783b */ /* 0x000eee0000004200 */
        /* <DEDUP_REMOVED lines=30> */
[----:B------:R-:W-:Y:S01]  /*5c60*/  HMMA.16816.F32 R88, R4, R24, R88 ;  /* 0x000000180458723c */ /* 0x000fe20000001858 */
[-C--:B------:R-:W-:Y:S01]  /*5c70*/  FFMA.FTZ R24, R138, R114.reuse, -R135 ;  /* 0x000000728a187223 */ /* 0x080fe20000010887 */
[-C--:B------:R-:W-:Y:S01]  /*5c80*/  FFMA.FTZ R25, R124, R114.reuse, -R127 ;  /* 0x000000727c197223 */ /* 0x080fe2000001087f */
[----:B------:R-:W-:Y:S01]  /*5c90*/  MUFU.EX2 R30, R30 ;  /* 0x0000001e001e7308 */ /* 0x000fe20000000800 */
[----:B------:R-:W-:-:S03]  /*5ca0*/  FFMA.FTZ R124, R133, R114, -R135 ;  /* 0x00000072857c7223 */ /* 0x000fc60000010887 */
[----:B------:R-:W4:Y:S01]  /*5cb0*/  MUFU.EX2 R24, R24 ;  /* 0x0000001800187308 */ /* 0x000f220000000800 */
[C---:B------:R-:W-:Y:S01]  /*5cc0*/  HMMA.16816.F32 R84, R4.reuse, R26, R84 ;  /* 0x0000001a0454723c */ /* 0x040fe20000001854 */
[-C--:B------:R-:W-:Y:S01]  /*5cd0*/  FFMA.FTZ R27, R132, R114.reuse, -R135 ;  /* 0x00000072841b7223 */ /* 0x080fe20000010887 */
[----:B------:R-:W-:Y:S01]  /*5ce0*/  FFMA.FTZ R26, R126, R114, -R127 ;  /* 0x000000727e1a7223 */ /* 0x000fe2000001087f */
[----:B------:R-:W-:Y:S04]  /*5cf0*/  MUFU.EX2 R25, R25 ;  /* 0x0000001900197308 */ /* 0x000fe80000000800 */
[----:B------:R-:W5:Y:S01]  /*5d00*/  MUFU.EX2 R27, R27 ;  /* 0x0000001b001b7308 */ /* 0x000f620000000800 */
[C---:B--2---:R-:W-:Y:S03]  /*5d10*/  HMMA.16816.F32 R44, R4.reuse, R16, R44 ;  /* 0x00000010042c723c */ /* 0x044fe6000000182c */
[----:B------:R-:W2:Y:S04]  /*5d20*/  MUFU.EX2 R26, R26 ;  /* 0x0000001a001a7308 */ /* 0x000ea80000000800 */
[----:B------:R-:W-:Y:S01]  /*5d30*/  MUFU.EX2 R124, R124 ;  /* 0x0000007c007c7308 */ /* 0x000fe20000000800 */
[----:B------:R-:W-:Y:S01]  /*5d40*/  HMMA.16816.F32 R48, R4, R18, R48 ;  /* 0x000000120430723c */ /* 0x000fe20000001830 */
[----:B----4-:R-:W-:Y:S01]  /*5d50*/  F2FP.F16.F32.PACK_AB R4, R31, R24 ;  /* 0x000000181f04723e */ /* 0x010fe200000000ff */
[----:B------:R-:W4:Y:S01]  /*5d60*/  LDSM.16.MT88.4 R16, [R141+0x9000] ;  /* 0x009000008d10783b */ /* 0x000f220000004200 */
[----:B------:R-:W-:-:S02]  /*5d70*/  F2FP.F16.F32.PACK_AB R5, R29, R30 ;  /* 0x0000001e1d05723e */ /* 0x000fc400000000ff */
[----:B-----5:R-:W-:Y:S02]  /*5d80*/  F2FP.F16.F32.PACK_AB R6, R27, R28 ;  /* 0x0000001c1b06723e */ /* 0x020fe400000000ff */
[----:B--2---:R-:W-:-:S07]  /*5d90*/  F2FP.F16.F32.PACK_AB R7, R25, R26 ;  /* 0x0000001a1907723e */ /* 0x004fce00000000ff */
[C---:B-1----:R-:W-:Y:S08]  /*5da0*/  HMMA.16816.F32 R96, R4.reuse, R12, R96 ;  /* 0x0000000c0460723c */ /* 0x042ff00000001860 */
[C---:B------:R-:W-:Y:S01]  /*5db0*/  HMMA.16816.F32 R92, R4.reuse, R14, R92 ;  /* 0x0000000e045c723c */ /* 0x040fe2000000185c */
[----:B------:R-:W1:Y:S07]  /*5dc0*/  LDSM.16.MT88.4 R12, [R140+0x9000] ;  /* 0x009000008c0c783b */ /* 0x000e6e0000004200 */
        /* <DEDUP_REMOVED lines=13> */
[----:B------:R-:W-:-:S07]  /*5ea0*/  FFMA.FTZ R16, R119, R114, -R127 ;  /* 0x0000007277107223 */ /* 0x000fce000001087f */
[C---:B------:R-:W-:Y:S08]  /*5eb0*/  HMMA.16816.F32 R48, R4.reuse, R18, R48 ;  /* 0x000000120430723c */ /* 0x040ff00000001830 */
[C---:B-1----:R-:W-:Y:S08]  /*5ec0*/  HMMA.16816.F32 R52, R4.reuse, R12, R52 ;  /* 0x0000000c0434723c */ /* 0x042ff00000001834 */
[C---:B------:R-:W-:Y:S01]  /*5ed0*/  HMMA.16816.F32 R56, R4.reuse, R14, R56 ;  /* 0x0000000e0438723c */ /* 0x040fe20000001838 */
[----:B------:R-:W1:Y:S07]  /*5ee0*/  LDSM.16.MT88.4 R12, [R146+0x9800] ;  /* 0x00980000920c783b */ /* 0x000e6e0000004200 */
[C---:B--2---:R-:W-:Y:S08]  /*5ef0*/  HMMA.16816.F32 R60, R4.reuse, R8, R60 ;  /* 0x00000008043c723c */ /* 0x044ff0000000183c */
[----:B------:R-:W-:Y:S01]  /*5f00*/  HMMA.16816.F32 R64, R4, R10, R64 ;  /* 0x0000000a0440723c */ /* 0x000fe20000001840 */
[-CC-:B------:R-:W-:Y:S01]  /*5f10*/  FFMA.FTZ R7, R118, R114.reuse, -R135.reuse ;  /* 0x0000007276077223 */ /* 0x180fe20000010887 */
[----:B------:R-:W-:Y:S01]  /*5f20*/  FFMA.FTZ R118, R131, R114, -R135 ;  /* 0x0000007283767223 */ /* 0x000fe20000010887 */
[----:B------:R-:W-:Y:S01]  /*5f30*/  F2FP.F16.F32.PACK_AB R5, R116, R117 ;  /* 0x000000757405723e */ /* 0x000fe200000000ff */
[----:B------:R2:W-:Y:S01]  /*5f40*/  MUFU.EX2 R114, R16 ;  /* 0x0000001000727308 */ /* 0x0005e20000000800 */
[----:B------:R-:W3:Y:S03]  /*5f50*/  LDSM.16.MT88.4 R8, [R142+0x9800] ;  /* 0x009800008e08783b */ /* 0x000ee60000004200 */
[----:B------:R-:W4:Y:S04]  /*5f60*/  MUFU.EX2 R119, R7 ;  /* 0x0000000700777308 */ /* 0x000f280000000800 */
[----:B------:R-:W5:Y:S01]  /*5f70*/  MUFU.EX2 R118, R118 ;  /* 0x0000007600767308 */ /* 0x000f620000000800 */
[----:B--2---:R-:W2:Y:S01]  /*5f80*/  LDSM.16.MT88.4 R16, [R142+0xb800] ;  /* 0x00b800008e10783b */ /* 0x004ea20000004200 */
[----:B----4-:R-:W-:-:S02]  /*5f90*/  F2FP.F16.F32.PACK_AB R4, R119, R124 ;  /* 0x0000007c7704723e */ /* 0x010fc400000000ff */
[----:B------:R-:W-:Y:S02]  /*5fa0*/  F2FP.F16.F32.PACK_AB R7, R179, R114 ;  /* 0x00000072b307723e */ /* 0x000fe400000000ff */
[----:B-----5:R-:W-:-:S07]  /*5fb0*/  F2FP.F16.F32.PACK_AB R6, R181, R118 ;  /* 0x00000076b506723e */ /* 0x020fce00000000ff */
[C---:B-1----:R-:W-:Y:S08]  /*5fc0*/  HMMA.16816.F32 R96, R4.reuse, R12, R96 ;  /* 0x0000000c0460723c */ /* 0x042ff00000001860 */
[C---:B------:R-:W-:Y:S01]  /*5fd0*/  HMMA.16816.F32 R92, R4.reuse, R14, R92 ;  /* 0x0000000e045c723c */ /* 0x040fe2000000185c */
[----:B------:R-:W1:Y:S07]  /*5fe0*/  LDSM.16.MT88.4 R12, [R140+0x9800] ;  /* 0x009800008c0c783b */ /* 0x000e6e0000004200 */
[C---:B---3--:R-:W-:Y:S08]  /*5ff0*/  HMMA.16816.F32 R88, R4.reuse, R8, R88 ;  /* 0x000000080458723c */ /* 0x048ff00000001858 */
[C---:B------:R-:W-:Y:S01]  /*6000*/  HMMA.16816.F32 R84, R4.reuse, R10, R84 ;  /* 0x0000000a0454723c */ /* 0x040fe20000001854 */
[----:B------:R-:W3:Y:S07]  /*6010*/  LDSM.16.MT88.4 R8, [R146+0xb800] ;  /* 0x00b800009208783b */ /* 0x000eee0000004200 */
        /* <DEDUP_REMOVED lines=18> */
[----:B---3--:R-:W-:Y:S02]  /*6140*/  HMMA.16816.F32 R36, R4, R8, R36 ;  /* 0x000000080424723c */ /* 0x008fe40000001824 */
[----:B------:R-:W-:-:S04]  /*6150*/  FADD.FTZ R114, R114, R117 ;  /* 0x0000007572727221 */ /* 0x000fc80000010000 */
[----:B------:R-:W-:Y:S02]  /*6160*/  FADD.FTZ R179, R179, R114 ;  /* 0x00000072b3b37221 */ /* 0x000fe40000010000 */
        /* <DEDUP_REMOVED lines=85> */
.L_x_10719:
        /* <DEDUP_REMOVED lines=8> */
.L_x_10720:
[----:B------:R-:W-:Y:S05]  /*6740*/  BSYNC.RECONVERGENT B0 ;  /* 0x0000000000007941 */ /* 0x000fea0003800200 */
.L_x_10718:
        /* <DEDUP_REMOVED lines=150> */
[----:B------:R-:W-:Y:S01]  /*70b0*/  ISETP.GT.AND P3, PT, R0, R157, PT ;  /* 0x0000009d0000720c */ /* 0x000fe20003f64270 */
[----:B------:R-:W-:-:S05]  /*70c0*/  DEPBAR.LE SB0, 0x0 ;  /* 0x000080000000791a */ /* 0x000fca0000000000 */
[C---:B-1----:R-:W-:Y:S08]  /*70d0*/  HMMA.16816.F32 R32, R116.reuse, R112, R32 ;  /* 0x000000707420723c */ /* 0x042ff00000001820 */
        /* <DEDUP_REMOVED lines=75> */
[----:B------:R-:W-:Y:S01]  /*7590*/  IMAD.MOV.U32 R110, RZ, RZ, RZ ;  /* 0x000000ffff6e7224 */ /* 0x000fe200078e00ff */
[----:B------:R-:W-:Y:S02]  /*75a0*/  IADD3 R108, PT, PT, R103, -0x80, RZ ;  /* 0xffffff80676c7810 */ /* 0x000fe40007ffe0ff */
[----:B------:R-:W3:Y:S01]  /*75b0*/  LD.E.64 R112, desc[UR4][R2.64+0x20] ;  /* 0x0000200402707980 */ /* 0x000ee2000c101b00 */
[-C--:B--2---:R-:W-:Y:S02]  /*75c0*/  IABS R12, R13.reuse ;  /* 0x0000000d000c7213 */ /* 0x084fe40000000000 */
[----:B------:R-:W-:Y:S02]  /*75d0*/  IABS R103, R13 ;  /* 0x0000000d00677213 */ /* 0x000fe40000000000 */
[----:B------:R-:W1:Y:S02]  /*75e0*/  I2F.RP R102, R12 ;  /* 0x0000000c00667306 */ /* 0x000e640000209400 */
[----:B------:R-:W-:-:S06]  /*75f0*/  IADD3 R103, PT, PT, RZ, -R103, RZ ;  /* 0x80000067ff677210 */ /* 0x000fcc0007ffe0ff */
[----:B-1----:R-:W1:Y:S02]  /*7600*/  MUFU.RCP R111, R102 ;  /* 0x00000066006f7308 */ /* 0x002e640000001000 */
[----:B-1----:R-:W-:-:S06]  /*7610*/  VIADD R111, R111, 0xffffffe ;  /* 0x0ffffffe6f6f7836 */ /* 0x002fcc0000000000 */
[----:B------:R-:W1:Y:S02]  /*7620*/  F2I.FTZ.U32.TRUNC.NTZ R111, R111 ;  /* 0x0000006f006f7305 */ /* 0x000e64000021f000 */
[----:B-1----:R-:W-:-:S04]  /*7630*/  IMAD.MOV R14, RZ, RZ, -R111 ;  /* 0x000000ffff0e7224 */ /* 0x002fc800078e0a6f */
[----:B------:R-:W-:Y:S01]  /*7640*/  IMAD R109, R14, R12, RZ ;  /* 0x0000000c0e6d7224 */ /* 0x000fe200078e02ff */
[----:B------:R-:W-:Y:S02]  /*7650*/  IABS R14, R108 ;  /* 0x0000006c000e7213 */ /* 0x000fe40000000000 */
[----:B------:R-:W-:Y:S01]  /*7660*/  LOP3.LUT R108, R108, R13, RZ, 0x3c, !PT ;  /* 0x0000000d6c6c7212 */ /* 0x000fe200078e3cff */
[----:B------:R-:W-:-:S04]  /*7670*/  IMAD.HI.U32 R109, R111, R109, R110 ;  /* 0x0000006d6f6d7227 */ /* 0x000fc800078e006e */
[----:B------:R-:W-:Y:S02]  /*7680*/  IMAD.SHL.U32 R110, R0, 0x40, RZ ;  /* 0x00000040006e7824 */ /* 0x000fe400078e00ff */
[----:B------:R-:W-:-:S03]  /*7690*/  IMAD.HI.U32 R106, R109, R14, RZ ;  /* 0x0000000e6d6a7227 */ /* 0x000fc600078e00ff */
[----:B------:R-:W-:Y:S01]  /*76a0*/  IABS R102, R110 ;  /* 0x0000006e00667213 */ /* 0x000fe20000000000 */
[----:B------:R-:W-:Y:S01]  /*76b0*/  IMAD R111, R106, R103, R14 ;  /* 0x000000676a6f7224 */ /* 0x000fe200078e020e */
[----:B------:R-:W-:-:S03]  /*76c0*/  LOP3.LUT R110, R110, R13, RZ, 0x3c, !PT ;  /* 0x0000000d6e6e7212 */ /* 0x000fc600078e3cff */
[----:B------:R-:W-:Y:S01]  /*76d0*/  IMAD.HI.U32 R109, R109, R102, RZ ;  /* 0x000000666d6d7227 */ /* 0x000fe200078e00ff */
[----:B------:R-:W-:Y:S02]  /*76e0*/  ISETP.GT.U32.AND P3, PT, R12, R111, PT ;  /* 0x0000006f0c00720c */ /* 0x000fe40003f64070 */
[----:B------:R-:W-:Y:S01]  /*76f0*/  ISETP.GE.AND P4, PT, R110, RZ, PT ;  /* 0x000000ff6e00720c */ /* 0x000fe20003f86270 */
[----:B------:R-:W-:-:S05]  /*7700*/  IMAD R103, R109, R103, R102 ;  /* 0x000000676d677224 */ /* 0x000fca00078e0266 */
[----:B------:R-:W-:-:S05]  /*7710*/  ISETP.GT.U32.AND P0, PT, R12, R103, PT ;  /* 0x000000670c00720c */ /* 0x000fca0003f04070 */
[--C-:B------:R-:W-:Y:S02]  /*7720*/  @!P3 IMAD.IADD R111, R111, 0x1, -R12.reuse ;  /* 0x000000016f6fb824 */ /* 0x100fe400078e0a0c */
[----:B------:R-:W-:Y:S01]  /*7730*/  @!P3 VIADD R106, R106, 0x1 ;  /* 0x000000016a6ab836 */ /* 0x000fe20000000000 */
[----:B------:R-:W-:Y:S02]  /*7740*/  ISETP.NE.AND P3, PT, R13, RZ, PT ;  /* 0x000000ff0d00720c */ /* 0x000fe40003f65270 */
[----:B------:R-:W-:Y:S02]  /*7750*/  ISETP.GE.U32.AND P5, PT, R111, R12, PT ;  /* 0x0000000c6f00720c */ /* 0x000fe40003fa6070 */
[----:B------:R-:W2:Y:S01]  /*7760*/  LD.E.64 R110, desc[UR4][R2.64+0x38] ;  /* 0x00003804026e7980 */ /* 0x000ea2000c101b00 */
[----:B------:R-:W-:Y:S01]  /*7770*/  @!P0 IMAD.IADD R103, R103, 0x1, -R12 ;  /* 0x0000000167678824 */ /* 0x000fe200078e0a0c */
[----:B------:R-:W-:Y:S02]  /*7780*/  @!P0 IADD3 R109, PT, PT, R109, 0x1, RZ ;  /* 0x000000016d6d8810 */ /* 0x000fe40007ffe0ff */
[----:B------:R-:W-:-:S02]  /*7790*/  ISETP.GE.AND P0, PT, R108, RZ, PT ;  /* 0x000000ff6c00720c */ /* 0x000fc40003f06270 */
[----:B------:R-:W-:-:S05]  /*77a0*/  ISETP.GE.U32.AND P6, PT, R103, R12, PT ;  /* 0x0000000c6700720c */ /* 0x000fca0003fc6070 */
[----:B------:R-:W-:-:S06]  /*77b0*/  @P5 IADD3 R106, PT, PT, R106, 0x1, RZ ;  /* 0x000000016a6a5810 */ /* 0x000fcc0007ffe0ff */
[----:B------:R-:W-:Y:S02]  /*77c0*/  @!P0 IMAD.MOV R106, RZ, RZ, -R106 ;  /* 0x000000ffff6a8224 */ /* 0x000fe400078e0a6a */
[----:B------:R-:W-:-:S05]  /*77d0*/  @P6 VIADD R109, R109, 0x1 ;  /* 0x000000016d6d6836 */ /* 0x000fca0000000000 */
        /* <DEDUP_REMOVED lines=25> */
.L_x_10724:
        /* <DEDUP_REMOVED lines=8> */
.L_x_10725:
[----:B------:R-:W-:Y:S05]  /*79f0*/  BSYNC.RECONVERGENT B0 ;  /* 0x0000000000007941 */ /* 0x000fea0003800200 */
.L_x_10723:
        /* <DEDUP_REMOVED lines=49> */
.L_x_10722:
[----:B------:R-:W-:Y:S05]  /*7d10*/  BSYNC.RECONVERGENT B1 ;  /* 0x0000000000017941 */ /* 0x000fea0003800200 */
.L_x_10721:
[----:B------:R-:W3:Y:S01]  /*7d20*/  LD.E R112, desc[UR4][R2.64+0xdc] ;  /* 0x0000dc0402707980 */ /* 0x000ee2000c101900 */
[----:B--2---:R-:W-:-:S04]  /*7d30*/  IMAD R102, R121, 0x40, R120 ;  /* 0x0000004079667824 */ /* 0x004fc800078e0278 */
[C---:B-1----:R-:W-:Y:S02]  /*7d40*/  VIADD R13, R102.reuse, 0xffffff80 ;  /* 0xffffff80660d7836 */ /* 0x042fe40000000000 */
[C---:B------:R-:W-:Y:S02]  /*7d50*/  VIADD R12, R102.reuse, 0xffffff81 ;  /* 0xffffff81660c7836 */ /* 0x040fe40000000000 */
[----:B------:R-:W-:Y:S01]  /*7d60*/  VIADD R14, R102, 0xffffff89 ;  /* 0xffffff89660e7836 */ /* 0x000fe20000000000 */
        /* <DEDUP_REMOVED lines=8> */
[C---:B------:R-:W-:Y:S02]  /*7df0*/  ISETP.GE.AND P6, PT, R13.reuse, R174, PT ;  /* 0x000000ae0d00720c */ /* 0x040fe40003fc6270 */
[----:B------:R-:W-:Y:S02]  /*7e00*/  ISETP.GE.AND P5, PT, R13, R172, PT ;  /* 0x000000ac0d00720c */ /* 0x000fe40003fa6270 */
[----:B------:R-:W-:-:S02]  /*7e10*/  FSEL R10, R10, -INF , P3 ;  /* 0xff8000000a0a7808 */ /* 0x000fc40001800000 */
[----:B------:R-:W-:Y:S02]  /*7e20*/  FSEL R11, R11, -INF , P2 ;  /* 0xff8000000b0b7808 */ /* 0x000fe40001000000 */
[----:B------:R-:W-:Y:S02]  /*7e30*/  ISETP.GE.AND P3, PT, R12, R175, PT ;  /* 0x000000af0c00720c */ /* 0x000fe40003f66270 */
[----:B------:R-:W-:Y:S02]  /*7e40*/  FSEL R9, R9, -INF , P1 ;  /* 0xff80000009097808 */ /* 0x000fe40000800000 */
[----:B------:R-:W-:Y:S02]  /*7e50*/  FSEL R8, R8, -INF , !P6 ;  /* 0xff80000008087808 */ /* 0x000fe40007000000 */
[----:B------:R-:W-:Y:S02]  /*7e60*/  FSEL R13, R10, -INF , !P5 ;  /* 0xff8000000a0d7808 */ /* 0x000fe40006800000 */
[----:B------:R-:W-:-:S02]  /*7e70*/  ISETP.GE.AND P1, PT, R12, R173, PT ;  /* 0x000000ad0c00720c */ /* 0x000fc40003f26270 */
[C---:B------:R-:W-:Y:S02]  /*7e80*/  ISETP.GE.AND P6, PT, R12.reuse, R174, PT ;  /* 0x000000ae0c00720c */ /* 0x040fe40003fc6270 */
[----:B------:R-:W-:Y:S02]  /*7e90*/  ISETP.GE.AND P5, PT, R12, R172, PT ;  /* 0x000000ac0c00720c */ /* 0x000fe40003fa6270 */
[----:B------:R-:W-:Y:S02]  /*7ea0*/  FSEL R12, R11, -INF , !P0 ;  /* 0xff8000000b0c7808 */ /* 0x000fe40004000000 */
[----:B------:R-:W-:Y:S01]  /*7eb0*/  FSEL R11, R4, -INF , P3 ;  /* 0xff800000040b7808 */ /* 0x000fe20001800000 */
[----:B------:R-:W-:Y:S01]  /*7ec0*/  VIADD R4, R102, 0xffffff90 ;  /* 0xffffff9066047836 */ /* 0x000fe20000000000 */
[----:B------:R-:W-:Y:S02]  /*7ed0*/  ISETP.GE.AND P2, PT, R14, R175, PT ;  /* 0x000000af0e00720c */ /* 0x000fe40003f46270 */
[----:B------:R-:W-:-:S02]  /*7ee0*/  FSEL R6, R6, -INF , P1 ;  /* 0xff80000006067808 */ /* 0x000fc40000800000 */
[----:B------:R-:W-:Y:S01]  /*7ef0*/  FSEL R10, R9, -INF , !P4 ;  /* 0xff800000090a7808 */ /* 0x000fe20006000000 */
[----:B------:R-:W-:Y:S01]  /*7f00*/  VIADD R9, R102, 0xffffff91 ;  /* 0xffffff9166097836 */ /* 0x000fe20000000000 */
[C---:B------:R-:W-:Y:S02]  /*7f10*/  ISETP.GE.AND P0, PT, R14.reuse, R173, PT ;  /* 0x000000ad0e00720c */ /* 0x040fe40003f06270 */
[C---:B------:R-:W-:Y:S02]  /*7f20*/  ISETP.GE.AND P4, PT, R14.reuse, R174, PT ;  /* 0x000000ae0e00720c */ /* 0x040fe40003f86270 */
[----:B------:R-:W-:Y:S02]  /*7f30*/  ISETP.GE.AND P3, PT, R14, R172, PT ;  /* 0x000000ac0e00720c */ /* 0x000fe40003f66270 */
[----:B------:R-:W-:Y:S02]  /*7f40*/  FSEL R14, R11, -INF , !P6 ;  /* 0xff8000000b0e7808 */ /* 0x000fe40007000000 */
[----:B------:R-:W-:-:S02]  /*7f50*/  FSEL R5, R5, -INF , P2 ;  /* 0xff80000005057808 */ /* 0x000fc40001000000 */
[----:B------:R-:W-:Y:S02]  /*7f60*/  FSEL R6, R6, -INF , !P5 ;  /* 0xff80000006067808 */ /* 0x000fe40006800000 */
[C---:B------:R-:W-:Y:S02]  /*7f70*/  ISETP.GE.AND P1, PT, R4.reuse, R175, PT ;  /* 0x000000af0400720c */ /* 0x040fe40003f26270 */
[C---:B------:R-:W-:Y:S02]  /*7f80*/  ISETP.GE.AND P6, PT, R4.reuse, R174, PT ;  /* 0x000000ae0400720c */ /* 0x040fe40003fc6270 */
[C---:B------:R-:W-:Y:S02]  /*7f90*/  ISETP.GE.AND P2, PT, R4.reuse, R173, PT ;  /* 0x000000ad0400720c */ /* 0x040fe40003f46270 */
[----:B------:R-:W-:Y:S02]  /*7fa0*/  ISETP.GE.AND P5, PT, R4, R172, PT ;  /* 0x000000ac0400720c */ /* 0x000fe40003fa6270 */
[----:B------:R-:W-:Y:S01]  /*7fb0*/  FSEL R4, R7, -INF , P0 ;  /* 0xff80000007047808 */ /* 0x000fe20000000000 */
[----:B------:R-:W-:Y:S01]  /*7fc0*/  VIADD R7, R102, 0xffffff98 ;  /* 0xffffff9866077836 */ /* 0x000fe20000000000 */
[----:B------:R-:W-:-:S02]  /*7fd0*/  ISETP.GE.AND P0, PT, R9, R175, PT ;  /* 0x000000af0900720c */ /* 0x000fc40003f06270 */
[----:B------:R-:W-:Y:S02]  /*7fe0*/  FSEL R4, R4, -INF , !P3 ;  /* 0xff80000004047808 */ /* 0x000fe40005800000 */
[----:B------:R-:W-:Y:S02]  /*7ff0*/  ISETP.GE.AND P3, PT, R9, R173, PT ;  /* 0x000000ad0900720c */ /* 0x000fe40003f66270 */
[----:B------:R-:W-:Y:S02]  /*8000*/  FSEL R104, R104, -INF , P1 ;  /* 0xff80000068687808 */ /* 0x000fe40000800000 */
[----:B------:R-:W-:Y:S02]  /*8010*/  FSEL R105, R105, -INF , P2 ;  /* 0xff80000069697808 */ /* 0x000fe40001000000 */
[----:B------:R-:W-:Y:S01]  /*8020*/  FSEL R106, R5, -INF , !P4 ;  /* 0xff800000056a7808 */ /* 0x000fe20006000000 */
[----:B------:R-:W-:Y:S01]  /*8030*/  VIADD R5, R102, 0xffffff99 ;  /* 0xffffff9966057836 */ /* 0x000fe20000000000 */
[----:B------:R-:W-:-:S02]  /*8040*/  ISETP.GE.AND P4, PT, R9, R174, PT ;  /* 0x000000ae0900720c */ /* 0x000fc40003f86270 */
[----:B------:R-:W-:Y:S02]  /*8050*/  ISETP.GE.AND P1, PT, R9, R172, PT ;  /* 0x000000ac0900720c */ /* 0x000fe40003f26270 */
[----:B------:R-:W-:Y:S02]  /*8060*/  ISETP.GE.AND P2, PT, R7, R175, PT ;  /* 0x000000af0700720c */ /* 0x000fe40003f46270 */
[----:B------:R-:W-:Y:S02]  /*8070*/  FSEL R33, R33, -INF , P0 ;  /* 0xff80000021217808 */ /* 0x000fe40000000000 */
[----:B------:R-:W-:Y:S02]  /*8080*/  FSEL R34, R34, -INF , P3 ;  /* 0xff80000022227808 */ /* 0x000fe40001800000 */
[----:B------:R-:W-:Y:S02]  /*8090*/  FSEL R196, R104, -INF , !P6 ;  /* 0xff80000068c47808 */ /* 0x000fe40007000000 */
[----:B------:R-:W-:-:S02]  /*80a0*/  FSEL R192, R105, -INF , !P5 ;  /* 0xff80000069c07808 */ /* 0x000fc40006800000 */
[C---:B------:R-:W-:Y:S02]  /*80b0*/  ISETP.GE.AND P6, PT, R7.reuse, R174, PT ;  /* 0x000000ae0700720c */ /* 0x040fe40003fc6270 */
[C---:B------:R-:W-:Y:S02]  /*80c0*/  ISETP.GE.AND P0, PT, R7.reuse, R173, PT ;  /* 0x000000ad0700720c */ /* 0x040fe40003f06270 */
[----:B------:R-:W-:Y:S01]  /*80d0*/  ISETP.GE.AND P5, PT, R7, R172, PT ;  /* 0x000000ac0700720c */ /* 0x000fe20003fa6270 */
[----:B------:R-:W-:Y:S01]  /*80e0*/  VIADD R7, R102, 0xffffffa0 ;  /* 0xffffffa066077836 */ /* 0x000fe20000000000 */
[----:B------:R-:W-:Y:S02]  /*80f0*/  FSEL R136, R33, -INF , !P4 ;  /* 0xff80000021887808 */ /* 0x000fe40006000000 */
[----:B------:R-:W-:Y:S02]  /*8100*/  FSEL R134, R34, -INF , !P1 ;  /* 0xff80000022867808 */ /* 0x000fe40004800000 */
[----:B------:R-:W-:-:S02]  /*8110*/  FSEL R32, R32, -INF , P2 ;  /* 0xff80000020207808 */ /* 0x000fc40001000000 */
[C---:B------:R-:W-:Y:S02]  /*8120*/  ISETP.GE.AND P4, PT, R5.reuse, R175, PT ;  /* 0x000000af0500720c */ /* 0x040fe40003f86270 */
[C---:B------:R-:W-:Y:S02]  /*8130*/  ISETP.GE.AND P3, PT, R5.reuse, R174, PT ;  /* 0x000000ae0500720c */ /* 0x040fe40003f66270 */
[C---:B------:R-:W-:Y:S02]  /*8140*/  ISETP.GE.AND P1, PT, R5.reuse, R173, PT ;  /* 0x000000ad0500720c */ /* 0x040fe40003f26270 */
[----:B------:R-:W-:Y:S01]  /*8150*/  ISETP.GE.AND P2, PT, R5, R172, PT ;  /* 0x000000ac0500720c */ /* 0x000fe20003f46270 */
[----:B------:R-:W-:Y:S01]  /*8160*/  VIADD R5, R102, 0xffffffa1 ;  /* 0xffffffa166057836 */ /* 0x000fe20000000000 */
[----:B------:R-:W-:Y:S02]  /*8170*/  FSEL R35, R35, -INF , P0 ;  /* 0xff80000023237808 */ /* 0x000fe40000000000 */
[----:B------:R-:W-:-:S02]  /*8180*/  ISETP.GE.AND P0, PT, R7, R175, PT ;  /* 0x000000af0700720c */ /* 0x000fc40003f06270 */
[----:B------:R-:W-:Y:S02]  /*8190*/  FSEL R29, R29, -INF , P4 ;  /* 0xff8000001d1d7808 */ /* 0x000fe40002000000 */
[----:B------:R-:W-:Y:S02]  /*81a0*/  FSEL R30, R30, -INF , P1 ;  /* 0xff8000001e1e7808 */ /* 0x000fe40000800000 */
[----:B------:R-:W-:Y:S02]  /*81b0*/  FSEL R194, R32, -INF , !P6 ;  /* 0xff80000020c27808 */ /* 0x000fe40007000000 */
[----:B------:R-:W-:Y:S02]  /*81c0*/  FSEL R190, R35, -INF , !P5 ;  /* 0xff80000023be7808 */ /* 0x000fe40006800000 */
[----:B------:R-:W-:Y:S01]  /*81d0*/  ISETP.GE.AND P1, PT, R5, R175, PT ;  /* 0x000000af0500720c */ /* 0x000fe20003f26270 */
[----:B------:R-:W-:Y:S01]  /*81e0*/  LDSM.16.MT88.4 R32, [R140+0x8000] ;  /* 0x008000008c20783b */ /* 0x000fe20000004200 */
[----:B------:R-:W-:-:S02]  /*81f0*/  ISETP.GE.AND P6, PT, R7, R174, PT ;  /* 0x000000ae0700720c */ /* 0x000fc40003fc6270 */
[C---:B------:R-:W-:Y:S02]  /*8200*/  ISETP.GE.AND P5, PT, R7.reuse, R173, PT ;  /* 0x000000ad0700720c */ /* 0x040fe40003fa6270 */
[----:B------:R-:W-:Y:S01]  /*8210*/  ISETP.GE.AND P4, PT, R7, R172, PT ;  /* 0x000000ac0700720c */ /* 0x000fe20003f86270 */
[----:B------:R-:W-:Y:S01]  /*8220*/  VIADD R7, R102, 0xffffffa8 ;  /* 0xffffffa866077836 */ /* 0x000fe20000000000 */
[----:B------:R-:W-:Y:S02]  /*8230*/  FSEL R132, R29, -INF , !P3 ;  /* 0xff8000001d847808 */ /* 0x000fe40005800000 */
[----:B------:R-:W-:Y:S02]  /*8240*/  FSEL R130, R30, -INF , !P2 ;  /* 0xff8000001e827808 */ /* 0x000fe40005000000 */
[----:B------:R-:W-:Y:S02]  /*8250*/  FSEL R28, R28, -INF , P0 ;  /* 0xff8000001c1c7808 */ /* 0x000fe40000000000 */
[----:B------:R-:W-:-:S02]  /*8260*/  ISETP.GE.AND P3, PT, R5, R174, PT ;  /* 0x000000ae0500720c */ /* 0x000fc40003f66270 */
[C---:B------:R-:W-:Y:S02]  /*8270*/  ISETP.GE.AND P2, PT, R5.reuse, R173, PT ;  /* 0x000000ad0500720c */ /* 0x040fe40003f46270 */
[----:B------:R-:W-:Y:S01]  /*8280*/  ISETP.GE.AND P0, PT, R5, R172, PT ;  /* 0x000000ac0500720c */ /* 0x000fe20003f06270 */
[----:B------:R-:W-:Y:S01]  /*8290*/  VIADD R5, R102, 0xffffffa9 ;  /* 0xffffffa966057836 */ /* 0x000fe20000000000 */
[----:B------:R-:W-:Y:S02]  /*82a0*/  FSEL R25, R25, -INF , P1 ;  /* 0xff80000019197808 */ /* 0x000fe40000800000 */
[----:B------:R-:W-:Y:S02]  /*82b0*/  FSEL R31, R31, -INF , P5 ;  /* 0xff8000001f1f7808 */ /* 0x000fe40002800000 */
[----:B------:R-:W-:Y:S02]  /*82c0*/  ISETP.GE.AND P5, PT, R7, R175, PT ;  /* 0x000000af0700720c */ /* 0x000fe40003fa6270 */
[----:B------:R-:W-:-:S02]  /*82d0*/  FSEL R26, R26, -INF , P2 ;  /* 0xff8000001a1a7808 */ /* 0x000fc40001000000 */
[----:B------:R-:W-:Y:S02]  /*82e0*/  FSEL R186, R25, -INF , !P3 ;  /* 0xff80000019ba7808 */ /* 0x000fe40005800000 */
[----:B------:R-:W-:Y:S02]  /*82f0*/  FSEL R188, R28, -INF , !P6 ;  /* 0xff8000001cbc7808 */ /* 0x000fe40007000000 */
[----:B------:R-:W-:Y:S02]  /*8300*/  FSEL R180, R31, -INF , !P4 ;  /* 0xff8000001fb47808 */ /* 0x000fe40006000000 */
[----:B------:R-:W-:Y:S02]  /*8310*/  ISETP.GE.AND P3, PT, R5, R175, PT ;  /* 0x000000af0500720c */ /* 0x000fe40003f66270 */
[C---:B------:R-:W-:Y:S02]  /*8320*/  ISETP.GE.AND P6, PT, R7.reuse, R174, PT ;  /* 0x000000ae0700720c */ /* 0x040fe40003fc6270 */
[----:B------:R-:W-:-:S02]  /*8330*/  ISETP.GE.AND P1, PT, R7, R173, PT ;  /* 0x000000ad0700720c */ /* 0x000fc40003f26270 */
[----:B------:R-:W-:Y:S01]  /*8340*/  ISETP.GE.AND P4, PT, R7, R172, PT ;  /* 0x000000ac0700720c */ /* 0x000fe20003f86270 */
[----:B------:R-:W-:Y:S01]  /*8350*/  VIADD R7, R102, 0xffffffb0 ;  /* 0xffffffb066077836 */ /* 0x000fe20000000000 */
[----:B------:R-:W-:Y:S02]  /*8360*/  FSEL R178, R26, -INF , !P0 ;  /* 0xff8000001ab27808 */ /* 0x000fe40004000000 */
[----:B------:R-:W-:Y:S02]  /*8370*/  FSEL R24, R24, -INF , P5 ;  /* 0xff80000018187808 */ /* 0x000fe40002800000 */
[C---:B------:R-:W-:Y:S02]  /*8380*/  ISETP.GE.AND P2, PT, R5.reuse, R174, PT ;  /* 0x000000ae0500720c */ /* 0x040fe40003f46270 */
        /* <DEDUP_REMOVED lines=9> */
[----:B------:R-:W-:-:S02]  /*8420*/  FSEL R176, R22, -INF , !P4 ;  /* 0xff80000016b07808 */ /* 0x000fc40006000000 */
[----:B------:R-:W-:Y:S02]  /*8430*/  ISETP.GE.AND P2, PT, R5, R175, PT ;  /* 0x000000af0500720c */ /* 0x000fe40003f46270 */
[C---:B------:R-:W-:Y:S02]  /*8440*/  ISETP.GE.AND P6, PT, R7.reuse, R174, PT ;  /* 0x000000ae0700720c */ /* 0x040fe40003fc6270 */
[----:B------:R-:W-:Y:S02]  /*8450*/  ISETP.GE.AND P4, PT, R7, R172, PT ;  /* 0x000000ac0700720c */ /* 0x000fe40003f86270 */
[----:B------:R-:W-:Y:S02]  /*8460*/  FSEL R20, R20, -INF , P0 ;  /* 0xff80000014147808 */ /* 0x000fe40000000000 */
[----:B------:R-:W-:Y:S02]  /*8470*/  FSEL R16, R16, -INF , P1 ;  /* 0xff80000010107808 */ /* 0x000fe40000800000 */
[----:B------:R-:W-:-:S02]  /*8480*/  FSEL R27, R27, -INF , P3 ;  /* 0xff8000001b1b7808 */ /* 0x000fc40001800000 */
[----:B------:R-:W-:Y:S02]  /*8490*/  FMNMX3.FTZ R7, R101, R8, R10, !PT ;  /* 0x0000000865077276 */ /* 0x000fe4000781000a */
[C---:B------:R-:W-:Y:S02]  /*84a0*/  ISETP.GE.AND P0, PT, R5.reuse, R174, PT ;  /* 0x000000ae0500720c */ /* 0x040fe40003f06270 */
[C---:B------:R-:W-:Y:S02]  /*84b0*/  ISETP.GE.AND P1, PT, R5.reuse, R173, PT ;  /* 0x000000ad0500720c */ /* 0x040fe40003f26270 */
[----:B------:R-:W-:Y:S01]  /*84c0*/  ISETP.GE.AND P3, PT, R5, R172, PT ;  /* 0x000000ac0500720c */ /* 0x000fe20003f66270 */
[C---:B------:R-:W-:Y:S01]  /*84d0*/  VIADD R5, R102.reuse, 0xffffffb8 ;  /* 0xffffffb866057836 */ /* 0x040fe20000000000 */
[----:B------:R-:W-:Y:S01]  /*84e0*/  FSEL R23, R23, -INF , P2 ;  /* 0xff80000017177808 */ /* 0x000fe20001000000 */
[----:B------:R-:W-:Y:S01]  /*84f0*/  VIADD R102, R102, 0xffffffb9 ;  /* 0xffffffb966667836 */ /* 0x000fe20000000000 */
[----:B------:R-:W-:-:S02]  /*8500*/  FMNMX3.FTZ R7, R7, R14, R106, !PT ;  /* 0x0000000e07077276 */ /* 0x000fc4000781006a */
[----:B------:R-:W-:Y:S02]  /*8510*/  FSEL R128, R16, -INF , !P6 ;  /* 0xff80000010807808 */ /* 0x000fe40007000000 */
[----:B------:R-:W-:Y:S02]  /*8520*/  FSEL R126, R23, -INF , !P0 ;  /* 0xff800000177e7808 */ /* 0x000fe40004000000 */
[----:B------:R-:W-:Y:S02]  /*8530*/  FSEL R17, R17, -INF , P1 ;  /* 0xff80000011117808 */ /* 0x000fe40000800000 */
[C---:B------:R-:W-:Y:S02]  /*8540*/  ISETP.GE.AND P2, PT, R5.reuse, R175, PT ;  /* 0x000000af0500720c */ /* 0x040fe40003f46270 */
[C---:B------:R-:W-:Y:S02]  /*8550*/  ISETP.GE.AND P6, PT, R5.reuse, R174, PT ;  /* 0x000000ae0500720c */ /* 0x040fe40003fc6270 */
[----:B------:R-:W-:-:S02]  /*8560*/  ISETP.GE.AND P0, PT, R5, R173, PT ;  /* 0x000000ad0500720c */ /* 0x000fc40003f06270 */
[----:B------:R-:W-:Y:S02]  /*8570*/  ISETP.GE.AND P1, PT, R5, R172, PT ;  /* 0x000000ac0500720c */ /* 0x000fe40003f26270 */
[----:B------:R-:W-:Y:S02]  /*8580*/  FMNMX3.FTZ R5, R7, R196, R136, !PT ;  /* 0x000000c407057276 */ /* 0x000fe40007810088 */
[----:B------:R-:W-:Y:S02]  /*8590*/  FMNMX3.FTZ R7, R100, R13, R12, !PT ;  /* 0x0000000d64077276 */ /* 0x000fe4000781000c */
[----:B------:R-:W-:Y:S02]  /*85a0*/  FMNMX3.FTZ R5, R5, R194, R132, !PT ;  /* 0x000000c205057276 */ /* 0x000fe40007810084 */
[----:B------:R-:W-:Y:S02]  /*85b0*/  FMNMX3.FTZ R7, R7, R6, R4, !PT ;  /* 0x0000000607077276 */ /* 0x000fe40007810004 */
[----:B------:R-:W-:-:S02]  /*85c0*/  FSEL R18, R18, -INF , P2 ;  /* 0xff80000012127808 */ /* 0x000fc40001000000 */
[----:B------:R-:W-:Y:S02]  /*85d0*/  FMNMX3.FTZ R7, R7, R192, R134, !PT ;  /* 0x000000c007077276 */ /* 0x000fe40007810086 */
[C---:B------:R-:W-:Y:S02]  /*85e0*/  ISETP.GE.AND P2, PT, R102.reuse, R175, PT ;  /* 0x000000af6600720c */ /* 0x040fe40003f46270 */
[----:B------:R-:W-:Y:S02]  /*85f0*/  FMNMX3.FTZ R5, R5, R188, R186, !PT ;  /* 0x000000bc05057276 */ /* 0x000fe400078100ba */
[----:B------:R-:W-:Y:S02]  /*8600*/  FMNMX3.FTZ R7, R7, R190, R130, !PT ;  /* 0x000000be07077276 */ /* 0x000fe40007810082 */
[----:B------:R-:W-:Y:S02]  /*8610*/  FSEL R107, R107, -INF , P0 ;  /* 0xff8000006b6b7808 */ /* 0x000fe40000000000 */
[----:B------:R-:W-:-:S02]  /*8620*/  ISETP.GE.AND P0, PT, R102, R174, PT ;  /* 0x000000ae6600720c */ /* 0x000fc40003f06270 */
[----:B------:R-:W-:Y:S02]  /*8630*/  FSEL R19, R19, -INF , P2 ;  /* 0xff80000013137808 */ /* 0x000fe40001000000 */
[----:B------:R-:W-:Y:S02]  /*8640*/  FMNMX3.FTZ R5, R5, R184, R182, !PT ;  /* 0x000000b805057276 */ /* 0x000fe400078100b6 */
[----:B------:R-:W-:Y:S02]  /*8650*/  ISETP.GE.AND P2, PT, R102, R173, PT ;  /* 0x000000ad6600720c */ /* 0x000fe40003f46270 */
[----:B------:R-:W-:Y:S02]  /*8660*/  FSEL R138, R20, -INF , !P5 ;  /* 0xff800000148a7808 */ /* 0x000fe40006800000 */
[----:B------:R-:W-:Y:S02]  /*8670*/  FMNMX3.FTZ R7, R7, R180, R178, !PT ;  /* 0x000000b407077276 */ /* 0x000fe400078100b2 */
[----:B------:R-:W-:-:S02]  /*8680*/  FSEL R124, R18, -INF , !P6 ;  /* 0xff800000127c7808 */ /* 0x000fc40007000000 */
[----:B------:R-:W-:Y:S02]  /*8690*/  FSEL R118, R19, -INF , !P0 ;  /* 0xff80000013767808 */ /* 0x000fe40004000000 */
[----:B------:R-:W-:Y:S02]  /*86a0*/  FMNMX3.FTZ R5, R5, R128, R126, !PT ;  /* 0x0000008005057276 */ /* 0x000fe4000781007e */
[----:B------:R-:W-:Y:S02]  /*86b0*/  ISETP.GE.AND P0, PT, R102, R172, PT ;  /* 0x000000ac6600720c */ /* 0x000fe40003f06270 */
[----:B------:R-:W-:Y:S02]  /*86c0*/  FSEL R15, R15, -INF , P2 ;  /* 0xff8000000f0f7808 */ /* 0x000fe40001000000 */
[----:B------:R-:W-:Y:S02]  /*86d0*/  FSEL R116, R27, -INF , !P4 ;  /* 0xff8000001b747808 */ /* 0x000fe40006000000 */
[----:B------:R-:W-:Y:S01]  /*86e0*/  FSEL R115, R17, -INF , !P3 ;  /* 0xff80000011737808 */ /* 0x000fe20005800000 */
[----:B------:R-:W-:Y:S01]  /*86f0*/  LDSM.16.MT88.4 R24, [R141+0x8000] ;  /* 0x008000008d18783b */ /* 0x000fe20000004200 */
[----:B------:R-:W-:-:S02]  /*8700*/  FMNMX3.FTZ R7, R7, R176, R138, !PT ;  /* 0x000000b007077276 */ /* 0x000fc4000781008a */
[----:B------:R-:W-:Y:S02]  /*8710*/  FMNMX3.FTZ R5, R5, R124, R118, !PT ;  /* 0x0000007c05057276 */ /* 0x000fe40007810076 */
        /* <DEDUP_REMOVED lines=10> */
[----:B-1----:R-:W-:-:S03]  /*87c0*/  FMNMX.FTZ R105, R16, R105, !PT ;  /* 0x0000006910697209 */ /* 0x002fc60007810000 */
[----:B------:R-:W-:Y:S01]  /*87d0*/  LDSM.16.MT88.4 R16, [R142+0x8000] ;  /* 0x008000008e10783b */ /* 0x000fe20000004200 */
[----:B------:R-:W-:Y:S01]  /*87e0*/  FSETP.NEU.FTZ.AND P1, PT, R105, -INF , PT ;  /* 0xff8000006900780b */ /* 0x000fe20003f3d000 */
[----:B---3--:R-:W-:Y:S01]  /*87f0*/  FMUL.FTZ R103, R112, R105 ;  /* 0x0000006970677220 */ /* 0x008fe20000410000 */
[----:B--2---:R-:W-:-:S04]  /*8800*/  FMNMX.FTZ R104, R7, R104, !PT ;  /* 0x0000006807687209 */ /* 0x004fc80007810000 */
[----:B------:R-:W-:Y:S02]  /*8810*/  FSEL R103, R103, RZ, P1 ;  /* 0x000000ff67677208 */ /* 0x000fe40000800000 */
[----:B------:R-:W-:-:S03]  /*8820*/  FSETP.NEU.FTZ.AND P0, PT, R104, -INF , PT ;  /* 0xff8000006800780b */ /* 0x000fc60003f1d000 */
[-CC-:B------:R-:W-:Y:S01]  /*8830*/  FFMA.FTZ R102, R8, R112.reuse, -R103.reuse ;  /* 0x0000007008667223 */ /* 0x180fe20000010867 */
[----:B------:R-:W-:Y:S01]  /*8840*/  FSEL R5, R104, RZ, P0 ;  /* 0x000000ff68057208 */ /* 0x000fe20000000000 */
[-CC-:B------:R-:W-:Y:S01]  /*8850*/  FFMA.FTZ R107, R106, R112.reuse, -R103.reuse ;  /* 0x000000706a6b7223 */ /* 0x180fe20000010867 */
[----:B------:R-:W-:Y:S01]  /*8860*/  FSEL R8, R105, RZ, P1 ;  /* 0x000000ff69087208 */ /* 0x000fe20000800000 */
[-CC-:B------:R-:W-:Y:S01]  /*8870*/  FFMA.FTZ R108, R10, R112.reuse, -R103.reuse ;  /* 0x000000700a6c7223 */ /* 0x180fe20000010867 */
[----:B------:R-:W-:Y:S01]  /*8880*/  FFMA.FTZ R110, R14, R112, -R103 ;  /* 0x000000700e6e7223 */ /* 0x000fe20000010867 */
[----:B------:R-:W-:Y:S01]  /*8890*/  FADD.FTZ R5, R100, -R5 ;  /* 0x8000000564057221 */ /* 0x000fe20000010000 */
[----:B------:R-:W-:Y:S01]  /*88a0*/  MUFU.EX2 R102, R102 ;  /* 0x0000006600667308 */ /* 0x000fe20000000800 */
[----:B------:R-:W-:Y:S01]  /*88b0*/  FADD.FTZ R7, R101, -R8 ;  /* 0x8000000865077221 */ /* 0x000fe20000010000 */
[C---:B------:R-:W-:Y:S01]  /*88c0*/  FMUL.FTZ R101, R112.reuse, R104 ;  /* 0x0000006870657220 */ /* 0x040fe20000410000 */
[C---:B------:R-:W-:Y:S01]  /*88d0*/  FMUL.FTZ R117, R112.reuse, R5 ;  /* 0x0000000570757220 */ /* 0x040fe20000410000 */
[----:B------:R-:W-:Y:S01]  /*88e0*/  MUFU.EX2 R108, R108 ;  /* 0x0000006c006c7308 */ /* 0x000fe20000000800 */
[----:B------:R-:W-:Y:S01]  /*88f0*/  FMUL.FTZ R7, R112, R7 ;  /* 0x0000000770077220 */ /* 0x000fe20000410000 */
[----:B------:R-:W-:Y:S01]  /*8900*/  LDSM.16.MT88.4 R8, [R146+0x8000] ;  /* 0x008000009208783b */ /* 0x000fe20000004200 */
[----:B------:R-:W-:Y:S01]  /*8910*/  FSEL R101, R101, RZ, P0 ;  /* 0x000000ff65657208 */ /* 0x000fe20000000000 */
[----:B------:R-:W-:Y:S01]  /*8920*/  MUFU.EX2 R110, R110 ;  /* 0x0000006e006e7308 */ /* 0x000fe20000000800 */
[-CC-:B------:R-:W-:Y:S01]  /*8930*/  FFMA.FTZ R131, R136, R112.reuse, -R103.reuse ;  /* 0x0000007088837223 */ /* 0x180fe20000010867 */
[-CC-:B------:R-:W-:Y:S01]  /*8940*/  FFMA.FTZ R127, R132, R112.reuse, -R103.reuse ;  /* 0x00000070847f7223 */ /* 0x180fe20000010867 */
[-C--:B------:R-:W-:Y:S01]  /*8950*/  FFMA.FTZ R196, R196, R112.reuse, -R103 ;  /* 0x00000070c4c47223 */ /* 0x080fe20000010867 */
[----:B------:R-:W1:Y:S01]  /*8960*/  MUFU.EX2 R119, R7 ;  /* 0x0000000700777308 */ /* 0x000e620000000800 */
[-CC-:B------:R-:W-:Y:S01]  /*8970*/  FFMA.FTZ R100, R13, R112.reuse, -R101.reuse ;  /* 0x000000700d647223 */ /* 0x180fe20000010865 */
[-CC-:B------:R-:W-:Y:S01]  /*8980*/  FFMA.FTZ R111, R12, R112.reuse, -R101.reuse ;  /* 0x000000700c6f7223 */ /* 0x180fe20000010865 */
[-CC-:B------:R-:W-:Y:S01]  /*8990*/  FFMA.FTZ R109, R6, R112.reuse, -R101.reuse ;  /* 0x00000070066d7223 */ /* 0x180fe20000010865 */
[----:B------:R-:W2:Y:S01]  /*89a0*/  MUFU.EX2 R117, R117 ;  /* 0x0000007500757308 */ /* 0x000ea20000000800 */
[-CC-:B------:R-:W-:Y:S01]  /*89b0*/  FFMA.FTZ R106, R4, R112.reuse, -R101.reuse ;  /* 0x00000070046a7223 */ /* 0x180fe20000010865 */
[-CC-:B------:R-:W-:Y:S01]  /*89c0*/  FFMA.FTZ R129, R134, R112.reuse, -R101.reuse ;  /* 0x0000007086817223 */ /* 0x180fe20000010865 */
[-C--:B------:R-:W-:Y:S01]  /*89d0*/  FFMA.FTZ R125, R130, R112.reuse, -R101 ;  /* 0x00000070827d7223 */ /* 0x080fe20000010865 */
[----:B------:R-:W3:Y:S01]  /*89e0*/  MUFU.EX2 R107, R107 ;  /* 0x0000006b006b7308 */ /* 0x000ee20000000800 */
[-C--:B------:R-:W-:Y:S01]  /*89f0*/  FFMA.FTZ R194, R194, R112.reuse, -R103 ;  /* 0x00000070c2c27223 */ /* 0x080fe20000010867 */
[-CC-:B------:R-:W-:Y:S01]  /*8a00*/  FFMA.FTZ R192, R192, R112.reuse, -R101.reuse ;  /* 0x00000070c0c07223 */ /* 0x180fe20000010865 */
[-C--:B------:R-:W-:Y:S01]  /*8a10*/  FFMA.FTZ R190, R190, R112.reuse, -R101 ;  /* 0x00000070bebe7223 */ /* 0x080fe20000010865 */
[----:B------:R-:W-:Y:S01]  /*8a20*/  MUFU.EX2 R100, R100 ;  /* 0x0000006400647308 */ /* 0x000fe20000000800 */
[--C-:B------:R-:W-:Y:S01]  /*8a30*/  FFMA.FTZ R135, R186, R112, -R103.reuse ;  /* 0x00000070ba877223 */ /* 0x100fe20000010867 */
[-C--:B-1----:R-:W-:Y:S01]  /*8a40*/  FMUL.FTZ R28, R72, R119.reuse ;  /* 0x00000077481c7220 */ /* 0x082fe20000410000 */
[-C--:B------:R-:W-:Y:S01]  /*8a50*/  FMUL.FTZ R29, R73, R119.reuse ;  /* 0x00000077491d7220 */ /* 0x080fe20000410000 */
[----:B------:R-:W1:Y:S01]  /*8a60*/  MUFU.EX2 R111, R111 ;  /* 0x0000006f006f7308 */ /* 0x000e620000000800 */
[----:B------:R-:W-:Y:S01]  /*8a70*/  FMUL.FTZ R4, R96, R119 ;  /* 0x0000007760047220 */ /* 0x000fe20000410000 */
[-C--:B--2---:R-:W-:Y:S01]  /*8a80*/  FMUL.FTZ R30, R74, R117.reuse ;  /* 0x000000754a1e7220 */ /* 0x084fe20000410000 */
[----:B------:R-:W-:Y:S01]  /*8a90*/  FMUL.FTZ R31, R75, R117 ;  /* 0x000000754b1f7220 */ /* 0x000fe20000410000 */
[----:B------:R-:W-:Y:S01]  /*8aa0*/  MUFU.EX2 R109, R109 ;  /* 0x0000006d006d7308 */ /* 0x000fe20000000800 */
[----:B------:R-:W2:Y:S01]  /*8ab0*/  LDSM.16.MT88.4 R72, [R146+0xa000] ;  /* 0x00a000009248783b */ /* 0x000ea20000004200 */
[----:B------:R-:W-:Y:S01]  /*8ac0*/  FMUL.FTZ R5, R97, R119 ;  /* 0x0000007761057220 */ /* 0x000fe20000410000 */
[-C--:B------:R-:W-:Y:S01]  /*8ad0*/  FMUL.FTZ R6, R98, R117.reuse ;  /* 0x0000007562067220 */ /* 0x080fe20000410000 */
[----:B------:R-:W4:Y:S01]  /*8ae0*/  MUFU.EX2 R106, R106 ;  /* 0x0000006a006a7308 */ /* 0x000f220000000800 */
[----:B------:R-:W-:Y:S01]  /*8af0*/  FMUL.FTZ R7, R99, R117 ;  /* 0x0000007563077220 */ /* 0x000fe20000410000 */
[----:B------:R-:W-:Y:S01]  /*8b00*/  F2FP.F16.F32.PACK_AB R96, R108, R102 ;  /* 0x000000666c60723e */ /* 0x000fe200000000ff */
[-C--:B------:R-:W-:Y:S01]  /*8b10*/  FMUL.FTZ R68, R68, R119.reuse ;  /* 0x0000007744447220 */ /* 0x080fe20000410000 */
[----:B---3--:R-:W-:Y:S01]  /*8b20*/  F2FP.F16.F32.PACK_AB R98, R107, R110 ;  /* 0x0000006e6b62723e */ /* 0x008fe200000000ff */
[----:B------:R-:W-:Y:S01]  /*8b30*/  FMUL.FTZ R69, R69, R119 ;  /* 0x0000007745457220 */ /* 0x000fe20000410000 */
[----:B-1----:R-:W-:Y:S01]  /*8b40*/  F2FP.F16.F32.PACK_AB R97, R111, R100 ;  /* 0x000000646f61723e */ /* 0x002fe200000000ff */
[-C--:B------:R-:W-:Y:S01]  /*8b50*/  FMUL.FTZ R70, R70, R117.reuse ;  /* 0x0000007546467220 */ /* 0x080fe20000410000 */
[----:B------:R-:W-:Y:S01]  /*8b60*/  FMUL.FTZ R71, R71, R117 ;  /* 0x0000007547477220 */ /* 0x000fe20000410000 */
[-C--:B------:R-:W-:Y:S01]  /*8b70*/  FMUL.FTZ R36, R36, R119.reuse ;  /* 0x0000007724247220 */ /* 0x080fe20000410000 */
[----:B------:R-:W-:Y:S01]  /*8b80*/  FMUL.FTZ R37, R37, R119 ;  /* 0x0000007725257220 */ /* 0x000fe20000410000 */
[-C--:B------:R-:W-:Y:S01]  /*8b90*/  FMUL.FTZ R38, R38, R117.reuse ;  /* 0x0000007526267220 */ /* 0x080fe20000410000 */
[----:B------:R-:W-:Y:S01]  /*8ba0*/  FMUL.FTZ R39, R39, R117 ;  /* 0x0000007527277220 */ /* 0x000fe20000410000 */
[----:B------:R-:W-:Y:S01]  /*8bb0*/  FMUL.FTZ R40, R40, R119 ;  /* 0x0000007728287220 */ /* 0x000fe20000410000 */
[----:B----4-:R-:W-:Y:S01]  /*8bc0*/  F2FP.F16.F32.PACK_AB R99, R106, R109 ;  /* 0x0000006d6a63723e */ /* 0x010fe200000000ff */
        /* <DEDUP_REMOVED lines=48> */
[----:B------:R-:W-:Y:S01]  /*8ed0*/  MUFU.EX2 R136, R196 ;  /* 0x000000c400887308 */ /* 0x000fe20000000800 */
[-C--:B------:R-:W-:Y:S01]  /*8ee0*/  FMUL.FTZ R60, R60, R119.reuse ;  /* 0x000000773c3c7220 */ /* 0x080fe20000410000 */
[----:B------:R-:W-:Y:S01]  /*8ef0*/  FMUL.FTZ R61, R61, R119 ;  /* 0x000000773d3d7220 */ /* 0x000fe20000410000 */
[-C--:B------:R-:W-:Y:S01]  /*8f00*/  FMUL.FTZ R62, R62, R117.reuse ;  /* 0x000000753e3e7220 */ /* 0x080fe20000410000 */
[----:B------:R-:W3:Y:S01]  /*8f10*/  MUFU.EX2 R131, R131 ;  /* 0x0000008300837308 */ /* 0x000ee20000000800 */
[----:B------:R-:W-:Y:S01]  /*8f20*/  FMUL.FTZ R63, R63, R117 ;  /* 0x000000753f3f7220 */ /* 0x000fe20000410000 */
[C---:B------:R-:W-:Y:S01]  /*8f30*/  HMMA.16816.F32 R4, R96.reuse, R8, R4 ;  /* 0x000000086004723c */ /* 0x040fe20000001804 */
[-C--:B------:R-:W-:Y:S01]  /*8f40*/  FMUL.FTZ R64, R64, R119.reuse ;  /* 0x0000007740407220 */ /* 0x080fe20000410000 */
[----:B------:R-:W-:Y:S01]  /*8f50*/  MUFU.EX2 R132, R194 ;  /* 0x000000c200847308 */ /* 0x000fe20000000800 */
[----:B------:R-:W-:Y:S01]  /*8f60*/  FMUL.FTZ R65, R65, R119 ;  /* 0x0000007741417220 */ /* 0x000fe20000410000 */
[-C--:B------:R-:W-:Y:S01]  /*8f70*/  FMUL.FTZ R66, R66, R117.reuse ;  /* 0x0000007542427220 */ /* 0x080fe20000410000 */
[----:B------:R-:W-:Y:S01]  /*8f80*/  FMUL.FTZ R67, R67, R117 ;  /* 0x0000007543437220 */ /* 0x000fe20000410000 */
[----:B------:R-:W-:Y:S01]  /*8f90*/  MUFU.EX2 R127, R127 ;  /* 0x0000007f007f7308 */ /* 0x000fe20000000800 */
[-C--:B------:R-:W-:Y:S01]  /*8fa0*/  FFMA.FTZ R133, R182, R112.reuse, -R103 ;  /* 0x00000070b6857223 */ /* 0x080fe20000010867 */
[C---:B-1----:R-:W-:Y:S01]  /*8fb0*/  HMMA.16816.F32 R44, R96.reuse, R68, R44 ;  /* 0x00000044602c723c */ /* 0x042fe2000000182c */
[-CC-:B------:R-:W-:Y:S01]  /*8fc0*/  FFMA.FTZ R139, R178, R112.reuse, -R101.reuse ;  /* 0x00000070b28b7223 */ /* 0x180fe20000010865 */
[----:B------:R-:W-:Y:S01]  /*8fd0*/  MUFU.EX2 R134, R192 ;  /* 0x000000c000867308 */ /* 0x000fe20000000800 */
[-C--:B------:R-:W-:Y:S01]  /*8fe0*/  FFMA.FTZ R137, R138, R112.reuse, -R101 ;  /* 0x000000708a897223 */ /* 0x080fe20000010865 */
[-CC-:B------:R-:W-:Y:S01]  /*8ff0*/  FFMA.FTZ R188, R188, R112.reuse, -R103.reuse ;  /* 0x00000070bcbc7223 */ /* 0x180fe20000010867 */
[-C--:B------:R-:W-:Y:S01]  /*9000*/  FFMA.FTZ R184, R184, R112.reuse, -R103 ;  /* 0x00000070b8b87223 */ /* 0x080fe20000010867 */
[----:B------:R-:W1:Y:S01]  /*9010*/  MUFU.EX2 R129, R129 ;  /* 0x0000008100817308 */ /* 0x000e620000000800 */
[-CC-:B------:R-:W-:Y:S01]  /*9020*/  FFMA.FTZ R180, R180, R112.reuse, -R101.reuse ;  /* 0x00000070b4b47223 */ /* 0x180fe20000010865 */
[C---:B------:R-:W-:Y:S01]  /*9030*/  HMMA.16816.F32 R48, R96.reuse, R70, R48 ;  /* 0x000000466030723c */ /* 0x040fe20000001830 */
[----:B------:R-:W4:Y:S01]  /*9040*/  LDSM.16.MT88.4 R68, [R140+0xa000] ;  /* 0x00a000008c44783b */ /* 0x000f220000004200 */
[----:B------:R-:W-:Y:S01]  /*9050*/  MUFU.EX2 R130, R190 ;  /* 0x000000be00827308 */ /* 0x000fe20000000800 */
[-C--:B------:R-:W-:Y:S01]  /*9060*/  FFMA.FTZ R176, R176, R112.reuse, -R101 ;  /* 0x00000070b0b07223 */ /* 0x080fe20000010865 */
[-CC-:B------:R-:W-:Y:S01]  /*9070*/  FFMA.FTZ R183, R128, R112.reuse, -R103.reuse ;  /* 0x0000007080b77223 */ /* 0x180fe20000010867 */
[-CC-:B------:R-:W-:Y:S01]  /*9080*/  FFMA.FTZ R126, R126, R112.reuse, -R103.reuse ;  /* 0x000000707e7e7223 */ /* 0x180fe20000010867 */
[----:B------:R-:W5:Y:S01]  /*9090*/  MUFU.EX2 R125, R125 ;  /* 0x0000007d007d7308 */ /* 0x000f620000000800 */
[----:B------:R-:W-:Y:S01]  /*90a0*/  FFMA.FTZ R177, R118, R112, -R103 ;  /* 0x0000007076b17223 */ /* 0x000fe20000010867 */
[----:B--2---:R-:W-:Y:S01]  /*90b0*/  HMMA.16816.F32 R52, R96, R72, R52 ;  /* 0x000000486034723c */ /* 0x004fe20000001834 */
[----:B------:R-:W-:Y:S01]  /*90c0*/  FFMA.FTZ R119, R181, R119, R102 ;  /* 0x00000077b5777223 */ /* 0x000fe20000010066 */
[----:B------:R-:W-:Y:S01]  /*90d0*/  MUFU.EX2 R186, R188 ;  /* 0x000000bc00ba7308 */ /* 0x000fe20000000800 */
[----:B------:R-:W-:-:S02]  /*90e0*/  ISETP.GT.AND P0, PT, R0, R157, PT ;  /* 0x0000009d0000720c */ /* 0x000fc40003f04270 */
[----:B------:R-:W-:Y:S01]  /*90f0*/  FADD.FTZ R119, R108, R119 ;  /* 0x000000776c777221 */ /* 0x000fe20000010000 */
[----:B------:R-:W2:Y:S02]  /*9100*/  MUFU.EX2 R135, R135 ;  /* 0x0000008700877308 */ /* 0x000ea40000000800 */
[----:B------:R-:W-:Y:S01]  /*9110*/  HMMA.16816.F32 R56, R96, R74, R56 ;  /* 0x0000004a6038723c */ /* 0x000fe20000001838 */
[----:B------:R-:W2:Y:S01]  /*9120*/  LDSM.16.MT88.4 R72, [R142+0x8800] ;  /* 0x008800008e48783b */ /* 0x000ea20000004200 */
[----:B------:R-:W-:Y:S01]  /*9130*/  MUFU.EX2 R182, R184 ;  /* 0x000000b800b67308 */ /* 0x000fe20000000800 */
[----:B------:R-:W-:-:S03]  /*9140*/  FADD.FTZ R110, R110, R119 ;  /* 0x000000776e6e7221 */ /* 0x000fc60000010000 */
[----:B------:R-:W2:Y:S01]  /*9150*/  MUFU.EX2 R133, R133 ;  /* 0x0000008500857308 */ /* 0x000ea20000000800 */
[----:B------:R-:W-:Y:S01]  /*9160*/  FADD.FTZ R107, R107, R110 ;  /* 0x0000006e6b6b7221 */ /* 0x000fe20000010000 */
[C---:B------:R-:W-:Y:S02]  /*9170*/  HMMA.16816.F32 R12, R96.reuse, R16, R12 ;  /* 0x00000010600c723c */ /* 0x040fe4000000180c */
[----:B------:R-:W-:Y:S04]  /*9180*/  MUFU.EX2 R178, R180 ;  /* 0x000000b400b27308 */ /* 0x000fe80000000800 */
[----:B------:R-:W2:Y:S02]  /*9190*/  MUFU.EX2 R139, R139 ;  /* 0x0000008b008b7308 */ /* 0x000ea40000000800 */
[C---:B------:R-:W-:Y:S01]  /*91a0*/  HMMA.16816.F32 R8, R96.reuse, R10, R92 ;  /* 0x0000000a6008723c */ /* 0x040fe2000000185c */
[----:B------:R-:W-:Y:S01]  /*91b0*/  LDSM.16.MT88.4 R92, [R146+0x9800] ;  /* 0x00980000925c783b */ /* 0x000fe20000004200 */
[----:B------:R5:W-:Y:S04]  /*91c0*/  MUFU.EX2 R138, R176 ;  /* 0x000000b0008a7308 */ /* 0x000be80000000800 */
[----:B------:R-:W2:Y:S02]  /*91d0*/  MUFU.EX2 R137, R137 ;  /* 0x0000008900897308 */ /* 0x000ea40000000800 */
[C---:B------:R-:W-:Y:S01]  /*91e0*/  HMMA.16816.F32 R16, R96.reuse, R18, R84 ;  /* 0x000000126010723c */ /* 0x040fe20000001854 */
[----:B------:R-:W-:Y:S01]  /*91f0*/  LDSM.16.MT88.4 R84, [R142+0x9800] ;  /* 0x009800008e54783b */ /* 0x000fe20000004200 */
[----:B------:R-:W-:Y:S04]  /*9200*/  MUFU.EX2 R183, R183 ;  /* 0x000000b700b77308 */ /* 0x000fe80000000800 */
[----:B------:R-:W-:Y:S02]  /*9210*/  MUFU.EX2 R177, R177 ;  /* 0x000000b100b17308 */ /* 0x000fe40000000800 */
[----:B----4-:R-:W-:Y:S01]  /*9220*/  HMMA.16816.F32 R60, R96, R68, R60 ;  /* 0x00000044603c723c */ /* 0x010fe2000000183c */
[----:B---3--:R-:W-:Y:S01]  /*9230*/  F2FP.F16.F32.PACK_AB R68, R131, R136 ;  /* 0x000000888344723e */ /* 0x008fe200000000ff */
[----:B------:R-:W-:Y:S01]  /*9240*/  FADD.FTZ R136, R136, R107 ;  /* 0x0000006b88887221 */ /* 0x000fe20000010000 */
[----:B-1----:R-:W-:Y:S01]  /*9250*/  F2FP.F16.F32.PACK_AB R69, R129, R134 ;  /* 0x000000868145723e */ /* 0x002fe200000000ff */
[----:B-----5:R-:W-:-:S02]  /*9260*/  @P0 VIADD R176, R121, 0xfffffffd ;  /* 0xfffffffd79b00836 */ /* 0x020fc40000000000 */
[----:B------:R-:W-:Y:S02]  /*9270*/  FADD.FTZ R131, R131, R136 ;  /* 0x0000008883837221 */ /* 0x000fe40000010000 */
[----:B------:R-:W-:Y:S01]  /*9280*/  HMMA.16816.F32 R64, R96, R70, R64 ;  /* 0x000000466040723c */ /* 0x000fe20000001840 */
[----:B------:R-:W-:Y:S01]  /*9290*/  F2FP.F16.F32.PACK_AB R70, R127, R132 ;  /* 0x000000847f46723e */ /* 0x000fe200000000ff */
[----:B------:R-:W-:Y:S01]  /*92a0*/  FADD.FTZ R132, R132, R131 ;  /* 0x0000008384847221 */ /* 0x000fe20000010000 */
[----:B------:R-:W-:-:S03]  /*92b0*/  F2FP.F16.F32.PACK_AB R71, R125, R130 ;  /* 0x000000827d47723e */ /* 0x000fc600000000ff */
[----:B------:R-:W-:-:S04]  /*92c0*/  FADD.FTZ R127, R127, R132 ;  /* 0x000000847f7f7221 */ /* 0x000fc80000010000 */
[C---:B------:R-:W-:Y:S08]  /*92d0*/  HMMA.16816.F32 R4, R68.reuse, R76, R4 ;  /* 0x0000004c4404723c */ /* 0x040ff00000001804 */
        /* <DEDUP_REMOVED lines=25> */
[----:B------:R-:W-:-:S02]  /*9470*/  F2FP.F16.F32.PACK_AB R70, R133, R182 ;  /* 0x000000b68546723e */ /* 0x000fc400000000ff */
[----:B------:R-:W-:Y:S01]  /*9480*/  F2FP.F16.F32.PACK_AB R69, R139, R178 ;  /* 0x000000b28b45723e */ /* 0x000fe200000000ff */
[----:B------:R-:W-:Y:S01]  /*9490*/  FADD.FTZ R135, R135, R186 ;  /* 0x000000ba87877221 */ /* 0x000fe20000010000 */
[----:B------:R-:W-:-:S03]  /*94a0*/  F2FP.F16.F32.PACK_AB R71, R137, R138 ;  /* 0x0000008a8947723e */ /* 0x000fc600000000ff */
        /* <DEDUP_REMOVED lines=25> */
[-C--:B------:R-:W-:Y:S01]  /*9640*/  FFMA.FTZ R68, R124, R112.reuse, -R103 ;  /* 0x000000707c447223 */ /* 0x080fe20000010867 */
[-CC-:B------:R-:W-:Y:S01]  /*9650*/  FFMA.FTZ R69, R116, R112.reuse, -R101.reuse ;  /* 0x0000007074457223 */ /* 0x180fe20000010865 */
[-CC-:B------:R-:W-:Y:S01]  /*9660*/  FFMA.FTZ R70, R115, R112.reuse, -R101.reuse ;  /* 0x0000007073467223 */ /* 0x180fe20000010865 */
[-CC-:B------:R-:W-:Y:S01]  /*9670*/  FFMA.FTZ R71, R114, R112.reuse, -R101.reuse ;  /* 0x0000007072477223 */ /* 0x180fe20000010865 */
[----:B------:R-:W-:Y:S01]  /*9680*/  FFMA.FTZ R112, R113, R112, -R101 ;  /* 0x0000007071707223 */ /* 0x000fe20000010865 */
[----:B------:R-:W2:Y:S01]  /*9690*/  MUFU.EX2 R124, R126 ;  /* 0x0000007e007c7308 */ /* 0x000ea20000000800 */
[----:B------:R-:W-:-:S03]  /*96a0*/  FFMA.FTZ R116, R179, R117, R100 ;  /* 0x00000075b3747223 */ /* 0x000fc60000010064 */
[----:B------:R-:W3:Y:S01]  /*96b0*/  MUFU.EX2 R118, R68 ;  /* 0x0000004400767308 */ /* 0x000ee20000000800 */
[----:B------:R-:W-:-:S03]  /*96c0*/  FADD.FTZ R116, R111, R116 ;  /* 0x000000746f747221 */ /* 0x000fc60000010000 */
[----:B------:R-:W-:Y:S01]  /*96d0*/  MUFU.EX2 R115, R69 ;  /* 0x0000004500737308 */ /* 0x000fe20000000800 */
[----:B------:R-:W-:-:S03]  /*96e0*/  FADD.FTZ R109, R109, R116 ;  /* 0x000000746d6d7221 */ /* 0x000fc60000010000 */
[----:B------:R-:W4:Y:S01]  /*96f0*/  MUFU.EX2 R114, R70 ;  /* 0x0000004600727308 */ /* 0x000f220000000800 */
[----:B------:R-:W-:Y:S01]  /*9700*/  FADD.FTZ R109, R106, R109 ;  /* 0x0000006d6a6d7221 */ /* 0x000fe20000010000 */
[----:B--2---:R-:W-:Y:S01]  /*9710*/  F2FP.F16.F32.PACK_AB R100, R124, R183 ;  /* 0x000000b77c64723e */ /* 0x004fe200000000ff */
[----:B------:R-:W-:Y:S01]  /*9720*/  FADD.FTZ R183, R183, R182 ;  /* 0x000000b6b7b77221 */ /* 0x000fe20000010000 */
[----:B------:R2:W-:Y:S01]  /*9730*/  MUFU.EX2 R113, R71 ;  /* 0x0000004700717308 */ /* 0x0005e20000000800 */
[----:B------:R-:W-:Y:S01]  /*9740*/  FADD.FTZ R134, R134, R109 ;  /* 0x0000006d86867221 */ /* 0x000fe20000010000 */
[----:B---3--:R-:W-:Y:S01]  /*9750*/  F2FP.F16.F32.PACK_AB R102, R177, R118 ;  /* 0x00000076b166723e */ /* 0x008fe200000000ff */
[----:B------:R-:W-:Y:S01]  /*9760*/  FADD.FTZ R183, R124, R183 ;  /* 0x000000b77cb77221 */ /* 0x000fe20000010000 */
[----:B------:R-:W3:Y:S01]  /*9770*/  MUFU.EX2 R112, R112 ;  /* 0x0000007000707308 */ /* 0x000ee20000000800 */
[----:B------:R-:W-:Y:S02]  /*9780*/  FADD.FTZ R129, R129, R134 ;  /* 0x0000008681817221 */ /* 0x000fe40000010000 */
[----:B------:R-:W-:-:S02]  /*9790*/  FADD.FTZ R118, R118, R183 ;  /* 0x000000b776767221 */ /* 0x000fc40000010000 */
[----:B------:R-:W-:Y:S01]  /*97a0*/  FADD.FTZ R130, R130, R129 ;  /* 0x0000008182827221 */ /* 0x000fe20000010000 */
[----:B----4-:R-:W-:Y:S01]  /*97b0*/  F2FP.F16.F32.PACK_AB R101, R114, R115 ;  /* 0x000000737265723e */ /* 0x010fe200000000ff */
[----:B------:R-:W-:Y:S02]  /*97c0*/  FADD.FTZ R181, R177, R118 ;  /* 0x00000076b1b57221 */ /* 0x000fe40000010000 */
[----:B------:R-:W-:Y:S01]  /*97d0*/  FADD.FTZ R125, R125, R130 ;  /* 0x000000827d7d7221 */ /* 0x000fe20000010000 */
[----:B--2---:R-:W2:Y:S03]  /*97e0*/  LDSM.16.MT88.4 R68, [R140+0x9800] ;  /* 0x009800008c44783b */ /* 0x004ea60000004200 */
[----:B------:R-:W-:Y:S01]  /*97f0*/  FADD.FTZ R178, R178, R125 ;  /* 0x0000007db2b27221 */ /* 0x000fe20000010000 */
[----:B---3--:R-:W-:-:S03]  /*9800*/  F2FP.F16.F32.PACK_AB R103, R112, R113 ;  /* 0x000000717067723e */ /* 0x008fc600000000ff */
[----:B------:R-:W-:-:S04]  /*9810*/  FADD.FTZ R139, R139, R178 ;  /* 0x000000b28b8b7221 */ /* 0x000fc80000010000 */
[----:B------:R-:W-:Y:S01]  /*9820*/  HMMA.16816.F32 R96, R100, R92, R4 ;  /* 0x0000005c6460723c */ /* 0x000fe20000001804 */
[----:B------:R-:W3:Y:S01]  /*9830*/  LDSM.16.MT88.4 R4, [R146+0xb800] ;  /* 0x00b800009204783b */ /* 0x000ee20000004200 */
[----:B------:R-:W-:-:S04]  /*9840*/  FADD.FTZ R138, R138, R139 ;  /* 0x0000008b8a8a7221 */ /* 0x000fc80000010000 */
[----:B------:R-:W-:Y:S02]  /*9850*/  FADD.FTZ R138, R137, R138 ;  /* 0x0000008a898a7221 */ /* 0x000fe40000010000 */
[----:B------:R-:W-:Y:S01]  /*9860*/  HMMA.16816.F32 R92, R100, R94, R8 ;  /* 0x0000005e645c723c */ /* 0x000fe20000001808 */
[----:B------:R-:W-:Y:S01]  /*9870*/  LDSM.16.MT88.4 R8, [R141+0xb800] ;  /* 0x00b800008d08783b */ /* 0x000fe20000004200 */
[----:B------:R-:W-:-:S04]  /*9880*/  FADD.FTZ R115, R115, R138 ;  /* 0x0000008a73737221 */ /* 0x000fc80000010000 */
[----:B------:R-:W-:Y:S02]  /*9890*/  FADD.FTZ R114, R114, R115 ;  /* 0x0000007372727221 */ /* 0x000fe40000010000 */
[----:B------:R-:W-:Y:S01]  /*98a0*/  HMMA.16816.F32 R88, R100, R84, R12 ;  /* 0x000000546458723c */ /* 0x000fe2000000180c */
[----:B------:R-:W4:Y:S01]  /*98b0*/  LDSM.16.MT88.4 R12, [R142+0xb800] ;  /* 0x00b800008e0c783b */ /* 0x000f220000004200 */
[----:B------:R-:W-:-:S04]  /*98c0*/  FADD.FTZ R113, R113, R114 ;  /* 0x0000007271717221 */ /* 0x000fc80000010000 */
[----:B------:R-:W-:Y:S02]  /*98d0*/  FADD.FTZ R179, R112, R113 ;  /* 0x0000007170b37221 */ /* 0x000fe40000010000 */
[C---:B-1----:R-:W-:Y:S08]  /*98e0*/  HMMA.16816.F32 R80, R100.reuse, R76, R20 ;  /* 0x0000004c6450723c */ /* 0x042ff00000001814 */
[C---:B--2---:R-:W-:Y:S08]  /*98f0*/  HMMA.16816.F32 R72, R100.reuse, R68, R28 ;  /* 0x000000446448723c */ /* 0x044ff0000000181c */
[C---:B------:R-:W-:Y:S08]  /*9900*/  HMMA.16816.F32 R84, R100.reuse, R86, R16 ;  /* 0x000000566454723c */ /* 0x040ff00000001810 */
[C---:B---3--:R-:W-:Y:S08]  /*9910*/  HMMA.16816.F32 R36, R100.reuse, R4, R36 ;  /* 0x000000046424723c */ /* 0x048ff00000001824 */
[C---:B------:R-:W-:Y:S01]  /*9920*/  HMMA.16816.F32 R40, R100.reuse, R6, R40 ;  /* 0x000000066428723c */ /* 0x040fe20000001828 */
[----:B------:R-:W1:Y:S07]  /*9930*/  LDSM.16.MT88.4 R4, [R140+0xb800] ;  /* 0x00b800008c04783b */ /* 0x000e6e0000004200 */
[C---:B------:R-:W-:Y:S08]  /*9940*/  HMMA.16816.F32 R76, R100.reuse, R78, R24 ;  /* 0x0000004e644c723c */ /* 0x040ff00000001818 */
[----:B------:R-:W-:Y:S01]  /*9950*/  HMMA.16816.F32 R68, R100, R70, R32 ;  /* 0x000000466444723c */ /* 0x000fe20000001820 */
[----:B------:R-:W-:-:S07]  /*9960*/  IMAD.MOV.U32 R32, RZ, RZ, R0 ;  /* 0x000000ffff207224 */ /* 0x000fce00078e0000 */
[C---:B----4-:R-:W-:Y:S08]  /*9970*/  HMMA.16816.F32 R44, R100.reuse, R12, R44 ;  /* 0x0000000c642c723c */ /* 0x050ff0000000182c */
[C---:B------:R-:W-:Y:S08]  /*9980*/  HMMA.16816.F32 R48, R100.reuse, R14, R48 ;  /* 0x0000000e6430723c */ /* 0x040ff00000001830 */
[C---:B------:R-:W-:Y:S08]  /*9990*/  HMMA.16816.F32 R52, R100.reuse, R8, R52 ;  /* 0x000000086434723c */ /* 0x040ff00000001834 */
[C---:B------:R-:W-:Y:S08]  /*99a0*/  HMMA.16816.F32 R56, R100.reuse, R10, R56 ;  /* 0x0000000a6438723c */ /* 0x040ff00000001838 */
[C---:B-1----:R-:W-:Y:S08]  /*99b0*/  HMMA.16816.F32 R60, R100.reuse, R4, R60 ;  /* 0x00000004643c723c */ /* 0x042ff0000000183c */
[----:B------:R-:W-:Y:S01]  /*99c0*/  HMMA.16816.F32 R64, R100, R6, R64 ;  /* 0x000000066440723c */ /* 0x000fe20000001840 */
[----:B------:R-:W-:-:S02]  /*99d0*/  IMAD.MOV.U32 R100, RZ, RZ, R104 ;  /* 0x000000ffff647224 */ /* 0x000fc400078e0068 */
[--C-:B------:R-:W-:Y:S02]  /*99e0*/  IMAD.MOV.U32 R101, RZ, RZ, R105.reuse ;  /* 0x000000ffff657224 */ /* 0x100fe400078e0069 */
[----:B------:R-:W-:Y:S02]  /*99f0*/  @P0 IMAD.MOV.U32 R100, RZ, RZ, R104 ;  /* 0x000000ffff640224 */ /* 0x000fe400078e0068 */
[----:B------:R-:W-:Y:S01]  /*9a00*/  @P0 IMAD.MOV.U32 R101, RZ, RZ, R105 ;  /* 0x000000ffff650224 */ /* 0x000fe200078e0069 */
[----:B------:R-:W-:-:S12]  /*9a10*/  @P0 BRA `(.L_x_10726) ;  /* 0x0000000000040947 */ /* 0x000fd80003800000 */
.L_x_10717:
[----:B------:R-:W-:-:S05]  /*9a20*/  IADD3 R176, PT, PT, R32, -0x1, RZ ;  /* 0xffffffff20b07810 */ /* 0x000fca0007ffe0ff */
.L_x_10726:
[----:B------:R-:W-:Y:S05]  /*9a30*/  BSYNC B2 ;  /* 0x0000000000027941 */ /* 0x000fea0003800000 */
.L_x_10716:
        /* <DEDUP_REMOVED lines=10> */
.L_x_10734:
        /* <DEDUP_REMOVED lines=79> */
.L_x_10729:
[----:B------:R-:W-:Y:S05]  /*9fd0*/  BSYNC.RECONVERGENT B0 ;  /* 0x0000000000007941 */ /* 0x000fea0003800200 */
.L_x_10728:
        /* <DEDUP_REMOVED lines=55> */
[----:B------:R-:W1:Y:S05]  /*a350*/  LD.E R100, desc[UR4][R2.64+0x18c] ;  /* 0x00018c0402647980 */ /* 0x000e6a000c101900 */
[----:B------:R-:W5:Y:S05]  /*a360*/  LDSM.16.M88.4 R120, [R150+0x5800] ;  /* 0x005800009678783b */ /* 0x000f6a0000000200 */
[----:B------:R-:W0:Y:S05]  /*a370*/  LDGDEPBAR ;  /* 0x00000000000079af */ /* 0x000e2a0000000000 */
[----:B------:R-:W-:Y:S05]  /*a380*/  LDSM.16.M88.4 R124, [R149] ;  /* 0x00000000957c783b */ /* 0x000fea0000000200 */
[----:B------:R-:W5:Y:S05]  /*a390*/  LDSM.16.M88.4 R128, [R145+0x4000] ;  /* 0x004000009180783b */ /* 0x000f6a0000000200 */
[----:B------:R-:W5:Y:S01]  /*a3a0*/  LDSM.16.M88.4 R132, [R145+0x4800] ;  /* 0x004800009184783b */ /* 0x000f620000000200 */
        /* <DEDUP_REMOVED lines=12> */
[----:B------:R-:W3:Y:S05]  /*a470*/  LDSM.16.M88.4 R104, [R145+0x5800] ;  /* 0x005800009168783b */ /* 0x000eea0000000200 */
[----:B------:R-:W-:Y:S02]  /*a480*/  LDSM.16.M88.4 R120, [R143+0x4000] ;  /* 0x004000008f78783b */ /* 0x000fe40000000200 */
        /* <DEDUP_REMOVED lines=8> */
[----:B------:R-:W2:Y:S07]  /*a510*/  LDSM.16.M88.4 R104, [R144+0x5000] ;  /* 0x005000009068783b */ /* 0x000eae0000000200 */
[C---:B------:R-:W-:Y:S08]  /*a520*/  HMMA.16816.F32 R4, R108.reuse, R112, R4 ;  /* 0x000000706c04723c */ /* 0x040ff00000001804 */
[C---:B------:R-:W-:Y:S01]  /*a530*/  HMMA.16816.F32 R8, R108.reuse, R114, R8 ;  /* 0x000000726c08723c */ /* 0x040fe20000001808 */
[----:B------:R-:W3:Y:S07]  /*a540*/  LDSM.16.M88.4 R112, [R144+0x5800] ;  /* 0x005800009070783b */ /* 0x000eee0000000200 */
[C---:B------:R-:W-:Y:S08]  /*a550*/  HMMA.16816.F32 R12, R108.reuse, R116, R12 ;  /* 0x000000746c0c723c */ /* 0x040ff0000000180c */
[C---:B------:R-:W-:Y:S01]  /*a560*/  HMMA.16816.F32 R16, R108.reuse, R118, R16 ;  /* 0x000000766c10723c */ /* 0x040fe20000001810 */
[----:B------:R-:W4:Y:S07]  /*a570*/  LDSM.16.M88.4 R116, [R147] ;  /* 0x000000009374783b */ /* 0x000f2e0000000200 */
[C---:B--2---:R-:W-:Y:S08]  /*a580*/  HMMA.16816.F32 R20, R108.reuse, R104, R20 ;  /* 0x000000686c14723c */ /* 0x044ff00000001814 */
[C---:B------:R-:W-:Y:S01]  /*a590*/  HMMA.16816.F32 R24, R108.reuse, R106, R24 ;  /* 0x0000006a6c18723c */ /* 0x040fe20000001818 */
[----:B------:R-:W2:Y:S07]  /*a5a0*/  LDSM.16.M88.4 R104, [R143+0x4800] ;  /* 0x004800008f68783b */ /* 0x000eae0000000200 */
[C---:B---3--:R-:W-:Y:S08]  /*a5b0*/  HMMA.16816.F32 R28, R108.reuse, R112, R28 ;  /* 0x000000706c1c723c */ /* 0x048ff0000000181c */
[----:B------:R-:W-:Y:S01]  /*a5c0*/  HMMA.16816.F32 R32, R108, R114, R32 ;  /* 0x000000726c20723c */ /* 0x000fe20000001820 */
[----:B------:R-:W3:Y:S05]  /*a5d0*/  LDSM.16.M88.4 R108, [R143+0x5000] ;  /* 0x005000008f6c783b */ /* 0x000eea0000000200 */
[----:B------:R-:W5:Y:S02]  /*a5e0*/  LDSM.16.M88.4 R112, [R143+0x5800] ;  /* 0x005800008f70783b */ /* 0x000f640000000200 */
        /* <DEDUP_REMOVED lines=9> */
[C---:B-----5:R-:W-:Y:S08]  /*a680*/  HMMA.16816.F32 R28, R116.reuse, R112, R28 ;  /* 0x00000070741c723c */ /* 0x060ff0000000181c */
[----:B------:R-:W-:Y:S01]  /*a690*/  HMMA.16816.F32 R32, R116, R114, R32 ;  /* 0x000000727420723c */ /* 0x000fe20000001820 */
[----:B------:R-:W3:Y:S05]  /*a6a0*/  LDSM.16.M88.4 R112, [R150+0x7000] ;  /* 0x007000009670783b */ /* 0x000eea0000000200 */
[----:B------:R-:W-:Y:S02]  /*a6b0*/  LDSM.16.M88.4 R116, [R149+0x2000] ;  /* 0x002000009574783b */ /* 0x000fe40000000200 */
        /* <DEDUP_REMOVED lines=8> */
[----:B------:R-:W-:Y:S07]  /*a740*/  LDSM.16.M88.4 R112, [R145+0x7800] ;  /* 0x007800009170783b */ /* 0x000fee0000000200 */
[C---:B--2---:R-:W-:Y:S08]  /*a750*/  HMMA.16816.F32 R28, R104.reuse, R108, R28 ;  /* 0x0000006c681c723c */ /* 0x044ff0000000181c */
[----:B------:R-:W-:Y:S01]  /*a760*/  HMMA.16816.F32 R32, R104, R110, R32 ;  /* 0x0000006e6820723c */ /* 0x000fe20000001820 */
[----:B------:R-:W2:Y:S05]  /*a770*/  LDSM.16.M88.4 R104, [R145+0x6800] ;  /* 0x006800009168783b */ /* 0x000eaa0000000200 */
[----:B------:R-:W3:Y:S02]  /*a780*/  LDSM.16.M88.4 R108, [R145+0x7000] ;  /* 0x00700000916c783b */ /* 0x000ee40000000200 */
        /* <DEDUP_REMOVED lines=20> */
[C---:B------:R-:W-:Y:S08]  /*a8d0*/  HMMA.16816.F32 R24, R104.reuse, R114, R24 ;  /* 0x000000726818723c */ /* 0x040ff00000001818 */
[C---:B--2---:R-:W-:Y:S08]  /*a8e0*/  HMMA.16816.F32 R28, R104.reuse, R108, R28 ;  /* 0x0000006c681c723c */ /* 0x044ff0000000181c */
[----:B------:R-:W-:Y:S01]  /*a8f0*/  HMMA.16816.F32 R32, R104, R110, R32 ;  /* 0x0000006e6820723c */ /* 0x000fe20000001820 */
[----:B------:R-:W2:Y:S05]  /*a900*/  LDSM.16.M88.4 R104, [R143+0x6800] ;  /* 0x006800008f68783b */ /* 0x000eaa0000000200 */
[----:B------:R-:W3:Y:S02]  /*a910*/  LDSM.16.M88.4 R108, [R143+0x7000] ;  /* 0x007000008f6c783b */ /* 0x000ee40000000200 */
[C---:B----4-:R-:W-:Y:S08]  /*a920*/  HMMA.16816.F32 R4, R116.reuse, R120, R4 ;  /* 0x000000787404723c */ /* 0x050ff00000001804 */
[C---:B------:R-:W-:Y:S11]  /*a930*/  HMMA.16816.F32 R8, R116.reuse, R122, R8 ;  /* 0x0000007a7408723c */ /* 0x040ff60000001808 */
[-C--:B-1----:R-:W-:Y:S01]  /*a940*/  FMUL.FTZ R101, R4, R100.reuse ;  /* 0x0000006404657220 */ /* 0x082fe20000410000 */
[-C--:B------:R-:W-:Y:S01]  /*a950*/  FMUL.FTZ R180, R5, R100.reuse ;  /* 0x0000006405b47220 */ /* 0x080fe20000410000 */
[-C--:B------:R-:W-:Y:S01]  /*a960*/  FMUL.FTZ R182, R6, R100.reuse ;  /* 0x0000006406b67220 */ /* 0x080fe20000410000 */
[-C--:B------:R-:W-:Y:S03]  /*a970*/  FMUL.FTZ R183, R7, R100.reuse ;  /* 0x0000006407b77220 */ /* 0x080fe60000410000 */
[----:B------:R-:W1:Y:S02]  /*a980*/  MUFU.TANH R101, R101 ;  /* 0x0000006500657308 */ /* 0x000e640000002400 */
[-C--:B------:R-:W-:Y:S01]  /*a990*/  FMUL.FTZ R184, R8, R100.reuse ;  /* 0x0000006408b87220 */ /* 0x080fe20000410000 */
[-C--:B------:R-:W-:Y:S01]  /*a9a0*/  FMUL.FTZ R185, R9, R100.reuse ;  /* 0x0000006409b97220 */ /* 0x080fe20000410000 */
[-C--:B------:R-:W-:Y:S01]  /*a9b0*/  FMUL.FTZ R186, R10, R100.reuse ;  /* 0x000000640aba7220 */ /* 0x080fe20000410000 */
[-C--:B------:R-:W-:Y:S05]  /*a9c0*/  FMUL.FTZ R187, R11, R100.reuse ;  /* 0x000000640bbb7220 */ /* 0x080fea0000410000 */
[----:B------:R-:W4:Y:S01]  /*a9d0*/  MUFU.TANH R180, R180 ;  /* 0x000000b400b47308 */ /* 0x000f220000002400 */
[C---:B--2---:R-:W-:Y:S09]  /*a9e0*/  HMMA.16816.F32 R12, R116.reuse, R104, R12 ;  /* 0x00000068740c723c */ /* 0x044ff2000000180c */
[----:B------:R-:W2:Y:S01]  /*a9f0*/  MUFU.TANH R182, R182 ;  /* 0x000000b600b67308 */ /* 0x000ea20000002400 */
        /* <DEDUP_REMOVED lines=136> */
.L_x_10733:
[----:B------:R-:W-:Y:S05]  /*b280*/  BSYNC.RECONVERGENT B0 ;  /* 0x0000000000007941 */ /* 0x000fea0003800200 */
.L_x_10732:
        /* <DEDUP_REMOVED lines=48> */
.L_x_10731:
[----:B------:R-:W-:Y:S05]  /*b590*/  BSYNC.RECONVERGENT B1 ;  /* 0x0000000000017941 */ /* 0x000fea0003800200 */
.L_x_10730:
[----:B------:R-:W3:Y:S01]  /*b5a0*/  LD.E R103, desc[UR4][R2.64+0xdc] ;  /* 0x0000dc0402677980 */ /* 0x000ee2000c101900 */
[C---:B------:R-:W-:Y:S01]  /*b5b0*/  VIADD R20, R178.reuse, 0xffffffe1 ;  /* 0xffffffe1b2147836 */ /* 0x040fe20000000000 */
[C---:B------:R-:W-:Y:S01]  /*b5c0*/  ISETP.GE.AND P4, PT, R178.reuse, R175, PT ;  /* 0x000000afb200720c */ /* 0x040fe20003f86270 */
[C---:B------:R-:W-:Y:S01]  /*b5d0*/  VIADD R13, R178.reuse, 0xffffffe9 ;  /* 0xffffffe9b20d7836 */ /* 0x040fe20000000000 */
[C---:B------:R-:W-:Y:S01]  /*b5e0*/  ISETP.GE.AND P1, PT, R178.reuse, R173, PT ;  /* 0x000000adb200720c */ /* 0x040fe20003f26270 */
[C---:B--2---:R-:W-:Y:S01]  /*b5f0*/  VIADD R4, R178.reuse, 0xffffffe0 ;  /* 0xffffffe0b2047836 */ /* 0x044fe20000000000 */
[----:B-1----:R-:W-:Y:S01]  /*b600*/  FSEL R22, R209, -INF , P4 ;  /* 0xff800000d1167808 */ /* 0x002fe20002000000 */
[----:B------:R-:W-:Y:S01]  /*b610*/  VIADD R16, R178, 0xfffffff0 ;  /* 0xfffffff0b2107836 */ /* 0x000fe20000000000 */
[----:B------:R-:W-:Y:S01]  /*b620*/  ISETP.GE.AND P4, PT, R20, R175, PT ;  /* 0x000000af1400720c */ /* 0x000fe20003f86270 */
[----:B------:R-:W-:Y:S01]  /*b630*/  VIADD R11, R178, 0xfffffff1 ;  /* 0xfffffff1b20b7836 */ /* 0x000fe20000000000 */
[----:B------:R-:W-:Y:S01]  /*b640*/  ISETP.GE.AND P3, PT, R4, R173, PT ;  /* 0x000000ad0400720c */ /* 0x000fe20003f66270 */
[----:B------:R-:W-:Y:S01]  /*b650*/  VIADD R15, R178, 0xffffffe8 ;  /* 0xffffffe8b20f7836 */ /* 0x000fe20000000000 */
[----:B------:R-:W-:Y:S01]  /*b660*/  FSEL R21, R180, -INF , P4 ;  /* 0xff800000b4157808 */ /* 0x000fe20002000000 */
        /* <DEDUP_REMOVED lines=12> */
[C---:B------:R-:W-:Y:S01]  /*b730*/  VIADD R5, R178.reuse, 0x11 ;  /* 0x00000011b2057836 */ /* 0x040fe20000000000 */
[----:B------:R-:W-:Y:S01]  /*b740*/  ISETP.GE.AND P4, PT, R11, R175, PT ;  /* 0x000000af0b00720c */ /* 0x000fe20003f86270 */
[----:B------:R-:W-:Y:S01]  /*b750*/  VIADD R12, R178, 0x19 ;  /* 0x00000019b20c7836 */ /* 0x000fe20000000000 */
[----:B------:R-:W-:Y:S01]  /*b760*/  FSEL R188, R188, -INF , P3 ;  /* 0xff800000bcbc7808 */ /* 0x000fe20001800000 */
[----:B------:R-:W-:Y:S01]  /*b770*/  LDSM.16.MT88.4 R28, [R141+0x8000] ;  /* 0x008000008d1c783b */ /* 0x000fe20000004200 */
[-C--:B------:R-:W-:Y:S01]  /*b780*/  ISETP.GE.AND P3, PT, R15, R173.reuse, PT ;  /* 0x000000ad0f00720c */ /* 0x080fe20003f66270 */
[----:B------:R-:W-:Y:S01]  /*b790*/  VIADD R177, R177, 0xffffffc0 ;  /* 0xffffffc0b1b17836 */ /* 0x000fe20000000000 */
        /* <DEDUP_REMOVED lines=26> */
[----:B------:R-:W-:Y:S02]  /*b940*/  ISETP.GE.AND P4, PT, R5, R175, PT ;  /* 0x000000af0500720c */ /* 0x000fe40003f86270 */
[C---:B------:R-:W-:Y:S02]  /*b950*/  ISETP.GE.AND P6, PT, R4.reuse, R174, PT ;  /* 0x000000ae0400720c */ /* 0x040fe40003fc6270 */
[----:B------:R-:W-:Y:S01]  /*b960*/  ISETP.GE.AND P5, PT, R4, R172, PT ;  /* 0x000000ac0400720c */ /* 0x000fe20003fa6270 */
[C---:B------:R-:W-:Y:S01]  /*b970*/  VIADD R4, R178.reuse, 0x18 ;  /* 0x00000018b2047836 */ /* 0x040fe20000000000 */
[----:B------:R-:W-:Y:S02]  /*b980*/  FSEL R23, R101, -INF , P0 ;  /* 0xff80000065177808 */ /* 0x000fe40000000000 */
[----:B------:R-:W-:Y:S02]  /*b990*/  ISETP.GE.AND P0, PT, R178, R174, PT ;  /* 0x000000aeb200720c */ /* 0x000fe40003f06270 */
[----:B------:R-:W-:Y:S02]  /*b9a0*/  FSEL R123, R202, -INF , P3 ;  /* 0xff800000ca7b7808 */ /* 0x000fe40001800000 */
        /* <DEDUP_REMOVED lines=14> */
[C---:B------:R-:W-:Y:S01]  /*ba90*/  ISETP.GE.AND P1, PT, R178.reuse, R172, PT ;  /* 0x000000acb200720c */ /* 0x040fe20003f26270 */
[----:B------:R-:W-:Y:S01]  /*baa0*/  VIADD R178, R178, 0xffffffc0 ;  /* 0xffffffc0b2b27836 */ /* 0x000fe20000000000 */
[----:B------:R-:W-:Y:S02]  /*bab0*/  FSEL R120, R207, -INF , P3 ;  /* 0xff800000cf787808 */ /* 0x000fe40001800000 */
[-C--:B------:R-:W-:Y:S02]  /*bac0*/  ISETP.GE.AND P3, PT, R5, R173.reuse, PT ;  /* 0x000000ad0500720c */ /* 0x080fe40003f66270 */
[----:B------:R-:W-:Y:S02]  /*bad0*/  FSEL R118, R204, -INF , P4 ;  /* 0xff800000cc767808 */ /* 0x000fe40002000000 */
[-C--:B------:R-:W-:Y:S02]  /*bae0*/  ISETP.GE.AND P4, PT, R20, R174.reuse, PT ;  /* 0x000000ae1400720c */ /* 0x080fe40003f86270 */
[----:B------:R-:W-:Y:S02]  /*baf0*/  FSEL R104, R100, -INF , P0 ;  /* 0xff80000064687808 */ /* 0x000fe40000000000 */
[----:B------:R-:W-:Y:S02]  /*bb00*/  FSEL R139, R139, -INF , !P1 ;  /* 0xff8000008b8b7808 */ /* 0x000fe40004800000 */
[----:B------:R-:W-:Y:S02]  /*bb10*/  ISETP.GE.AND P0, PT, R15, R174, PT ;  /* 0x000000ae0f00720c */ /* 0x000fe40003f06270 */
[----:B------:R-:W-:Y:S02]  /*bb20*/  ISETP.GE.AND P1, PT, R4, R173, PT ;  /* 0x000000ad0400720c */ /* 0x000fe40003f26270 */
[----:B------:R-:W-:Y:S02]  /*bb30*/  FSEL R23, R23, -INF , !P6 ;  /* 0xff80000017177808 */ /* 0x000fe40007000000 */
[----:B------:R-:W-:Y:S02]  /*bb40*/  FSEL R106, R203, -INF , P3 ;  /* 0xff800000cb6a7808 */ /* 0x000fe40001800000 */
[----:B------:R-:W-:Y:S02]  /*bb50*/  ISETP.GE.AND P3, PT, R20, R172, PT ;  /* 0x000000ac1400720c */ /* 0x000fe40003f66270 */
[----:B------:R-:W-:Y:S02]  /*bb60*/  FSEL R21, R21, -INF , !P4 ;  /* 0xff80000015157808 */ /* 0x000fe40006000000 */
[C---:B------:R-:W-:Y:S02]  /*bb70*/  ISETP.GE.AND P6, PT, R13.reuse, R174, PT ;  /* 0x000000ae0d00720c */ /* 0x040fe40003fc6270 */
[-C--:B------:R-:W-:Y:S02]  /*bb80*/  ISETP.GE.AND P4, PT, R13, R172.reuse, PT ;  /* 0x000000ac0d00720c */ /* 0x080fe40003f86270 */
[----:B------:R-:W-:Y:S02]  /*bb90*/  FSEL R13, R182, -INF , !P5 ;  /* 0xff800000b60d7808 */ /* 0x000fe40006800000 */
[----:B------:R-:W-:Y:S02]  /*bba0*/  FSEL R19, R19, -INF , !P0 ;  /* 0xff80000013137808 */ /* 0x000fe40004000000 */
[----:B------:R-:W-:Y:S02]  /*bbb0*/  FSEL R105, R205, -INF , P1 ;  /* 0xff800000cd697808 */ /* 0x000fe40000800000 */
[----:B------:R-:W-:Y:S02]  /*bbc0*/  ISETP.GE.AND P1, PT, R15, R172, PT ;  /* 0x000000ac0f00720c */ /* 0x000fe40003f26270 */
        /* <DEDUP_REMOVED lines=8> */
[C---:B------:R-:W-:Y:S02]  /*bc50*/  ISETP.GE.AND P0, PT, R9.reuse, R174, PT ;  /* 0x000000ae0900720c */ /* 0x040fe40003f06270 */
[-C--:B------:R-:W-:Y:S02]  /*bc60*/  ISETP.GE.AND P5, PT, R9, R172.reuse, PT ;  /* 0x000000ac0900720c */ /* 0x080fe40003fa6270 */
[----:B------:R-:W-:Y:S02]  /*bc70*/  FSEL R9, R187, -INF , !P4 ;  /* 0xff800000bb097808 */ /* 0x000fe40006000000 */
[----:B------:R-:W-:Y:S02]  /*bc80*/  FSEL R127, R127, -INF , !P6 ;  /* 0xff8000007f7f7808 */ /* 0x000fe40007000000 */
[----:B------:R-:W-:Y:S02]  /*bc90*/  FSEL R131, R131, -INF , !P3 ;  /* 0xff80000083837808 */ /* 0x000fe40005800000 */
[----:B------:R-:W-:Y:S02]  /*bca0*/  ISETP.GE.AND P4, PT, R14, R172, PT ;  /* 0x000000ac0e00720c */ /* 0x000fe40003f86270 */
        /* <DEDUP_REMOVED lines=8> */
[C---:B------:R-:W-:Y:S02]  /*bd30*/  ISETP.GE.AND P4, PT, R6.reuse, R174, PT ;  /* 0x000000ae0600720c */ /* 0x040fe40003f86270 */
[----:B------:R-:W-:Y:S02]  /*bd40*/  ISETP.GE.AND P6, PT, R6, R172, PT ;  /* 0x000000ac0600720c */ /* 0x000fe40003fc6270 */
[----:B------:R-:W-:Y:S02]  /*bd50*/  FMNMX3.FTZ R6, R102, R13, R17, !PT ;  /* 0x0000000d66067276 */ /* 0x000fe40007810011 */
[----:B------:R-:W-:Y:S02]  /*bd60*/  FSEL R195, R192, -INF , !P0 ;  /* 0xff800000c0c37808 */ /* 0x000fe40004000000 */
[-C--:B------:R-:W-:Y:S02]  /*bd70*/  ISETP.GE.AND P0, PT, R10, R174.reuse, PT ;  /* 0x000000ae0a00720c */ /* 0x080fe40003f06270 */
[----:B------:R-:W-:Y:S02]  /*bd80*/  FSEL R193, R193, -INF , !P1 ;  /* 0xff800000c1c17808 */ /* 0x000fe40004800000 */
[----:B------:R-:W-:Y:S02]  /*bd90*/  FMNMX3.FTZ R8, R8, R197, R125, !PT ;  /* 0x000000c508087276 */ /* 0x000fe4000781007d */
[----:B------:R-:W-:Y:S02]  /*bda0*/  FMNMX3.FTZ R6, R6, R11, R9, !PT ;  /* 0x0000000b06067276 */ /* 0x000fe40007810009 */
[----:B------:R-:W-:Y:S02]  /*bdb0*/  FSEL R187, R196, -INF , !P0 ;  /* 0xff800000c4bb7808 */ /* 0x000fe40004000000 */
[----:B------:R-:W-:Y:S02]  /*bdc0*/  ISETP.GE.AND P0, PT, R7, R174, PT ;  /* 0x000000ae0700720c */ /* 0x000fe40003f06270 */
[----:B------:R-:W-:Y:S02]  /*bdd0*/  FMNMX3.FTZ R8, R8, R195, R193, !PT ;  /* 0x000000c308087276 */ /* 0x000fe400078100c1 */
[-C--:B------:R-:W-:Y:S02]  /*bde0*/  ISETP.GE.AND P1, PT, R10, R172.reuse, PT ;  /* 0x000000ac0a00720c */ /* 0x080fe40003f26270 */
[----:B------:R-:W-:Y:S02]  /*bdf0*/  FMNMX3.FTZ R6, R6, R127, R131, !PT ;  /* 0x0000007f06067276 */ /* 0x000fe40007810083 */
[----:B------:R-:W-:Y:S02]  /*be00*/  FSEL R191, R191, -INF , !P5 ;  /* 0xff800000bfbf7808 */ /* 0x000fe40006800000 */
[----:B------:R-:W-:Y:S02]  /*be10*/  ISETP.GE.AND P5, PT, R7, R172, PT ;  /* 0x000000ac0700720c */ /* 0x000fe40003fa6270 */
[----:B------:R-:W-:Y:S02]  /*be20*/  FSEL R183, R183, -INF , !P0 ;  /* 0xff800000b7b77808 */ /* 0x000fe40004000000 */
[----:B------:R-:W-:Y:S02]  /*be30*/  ISETP.GE.AND P0, PT, R5, R174, PT ;  /* 0x000000ae0500720c */ /* 0x000fe40003f06270 */
[----:B------:R-:W-:Y:S02]  /*be40*/  FMNMX3.FTZ R8, R8, R189, R187, !PT ;  /* 0x000000bd08087276 */ /* 0x000fe400078100bb */
[----:B------:R-:W-:Y:S02]  /*be50*/  FSEL R137, R137, -INF , !P1 ;  /* 0xff80000089897808 */ /* 0x000fe40004800000 */
[----:B------:R-:W-:Y:S02]  /*be60*/  FMNMX3.FTZ R6, R6, R191, R129, !PT ;  /* 0x000000bf06067276 */ /* 0x000fe40007810081 */
[----:B------:R-:W-:Y:S02]  /*be70*/  FSEL R135, R135, -INF , !P3 ;  /* 0xff80000087877808 */ /* 0x000fe40005800000 */
[----:B------:R-:W-:Y:S02]  /*be80*/  FSEL R133, R133, -INF , !P5 ;  /* 0xff80000085857808 */ /* 0x000fe40006800000 */
[----:B------:R-:W-:Y:S02]  /*be90*/  FSEL R123, R123, -INF , !P4 ;  /* 0xff8000007b7b7808 */ /* 0x000fe40006000000 */
[C---:B------:R-:W-:Y:S02]  /*bea0*/  ISETP.GE.AND P5, PT, R4.reuse, R172, PT ;  /* 0x000000ac0400720c */ /* 0x040fe40003fa6270 */
[-C--:B------:R-:W-:Y:S02]  /*beb0*/  ISETP.GE.AND P3, PT, R4, R174.reuse, PT ;  /* 0x000000ae0400720c */ /* 0x080fe40003f66270 */
[----:B------:R-:W-:Y:S02]  /*bec0*/  ISETP.GE.AND P4, PT, R12, R174, PT ;  /* 0x000000ae0c00720c */ /* 0x000fe40003f86270 */
[----:B------:R-:W-:Y:S02]  /*bed0*/  FSEL R124, R124, -INF , !P0 ;  /* 0xff8000007c7c7808 */ /* 0x000fe40004000000 */
        /* <DEDUP_REMOVED lines=9> */
[----:B------:R-:W-:Y:S02]  /*bf70*/  FSEL R118, R118, -INF , !P6 ;  /* 0xff80000076767808 */ /* 0x000fe40007000000 */
        /* <DEDUP_REMOVED lines=13> */
[----:B---3--:R-:W-:Y:S01]  /*c050*/  FMUL.FTZ R122, R103, R100 ;  /* 0x00000064677a7220 */ /* 0x008fe20000410000 */
        /* <DEDUP_REMOVED lines=155> */
[----:B------:R-:W4:Y:S01]  /*ca10*/  MUFU.EX2 R139, R139 ;  /* 0x0000008b008b7308 */ /* 0x000f220000000800 */
[----:B------:R-:W-:Y:S01]  /*ca20*/  FADD.FTZ R0, R119, R0 ;  /* 0x0000000077007221 */ /* 0x000fe20000010000 */
[C---:B------:R-:W-:Y:S08]  /*ca30*/  HMMA.16816.F32 R44, R108.reuse, R68, R44 ;  /* 0x000000446c2c723c */ /* 0x040ff0000000182c */
[----:B------:R-:W-:Y:S01]  /*ca40*/  MUFU.EX2 R137, R137 ;  /* 0x0000008900897308 */ /* 0x000fe20000000800 */
[-CC-:B------:R-:W-:Y:S01]  /*ca50*/  FFMA.FTZ R68, R127, R103.reuse, -R122.reuse ;  /* 0x000000677f447223 */ /* 0x180fe2000001087a */
[----:B------:R-:W-:Y:S01]  /*ca60*/  FFMA.FTZ R122, R104, R103, -R122 ;  /* 0x00000067687a7223 */ /* 0x000fe2000001087a */
[----:B-1----:R-:W-:Y:S07]  /*ca70*/  F2FP.F16.F32.PACK_AB R104, R124, R123 ;  /* 0x0000007b7c68723e */ /* 0x002fee00000000ff */
[----:B------:R-:W1:Y:S01]  /*ca80*/  MUFU.EX2 R127, R193 ;  /* 0x000000c1007f7308 */ /* 0x000e620000000800 */
[C---:B------:R-:W-:Y:S09]  /*ca90*/  HMMA.16816.F32 R48, R108.reuse, R70, R48 ;  /* 0x000000466c30723c */ /* 0x040ff20000001830 */
[----:B------:R5:W2:Y:S01]  /*caa0*/  MUFU.EX2 R131, R68 ;  /* 0x0000004400837308 */ /* 0x000aa20000000800 */
[----:B------:R-:W-:Y:S02]  /*cab0*/  F2FP.F16.F32.PACK_AB R71, R134, R129 ;  /* 0x000000818647723e */ /* 0x000fe400000000ff */
[----:B----4-:R-:W-:Y:S07]  /*cac0*/  F2FP.F16.F32.PACK_AB R105, R139, R118 ;  /* 0x000000768b69723e */ /* 0x010fee00000000ff */
[----:B------:R-:W4:Y:S01]  /*cad0*/  MUFU.EX2 R122, R122 ;  /* 0x0000007a007a7308 */ /* 0x000f220000000800 */
[C---:B---3--:R-:W-:Y:S03]  /*cae0*/  HMMA.16816.F32 R52, R108.reuse, R72, R52 ;  /* 0x000000486c34723c */ /* 0x048fe60000001834 */
[----:B-1----:R-:W-:Y:S05]  /*caf0*/  F2FP.F16.F32.PACK_AB R70, R127, R128 ;  /* 0x000000807f46723e */ /* 0x002fea00000000ff */
[C---:B------:R-:W-:Y:S01]  /*cb00*/  HMMA.16816.F32 R56, R108.reuse, R74, R56 ;  /* 0x0000004a6c38723c */ /* 0x040fe20000001838 */
[----:B------:R-:W1:Y:S02]  /*cb10*/  LDSM.16.MT88.4 R72, [R142+0x8800] ;  /* 0x008800008e48783b */ /* 0x000e640000004200 */
[----:B-----5:R-:W-:Y:S02]  /*cb20*/  F2FP.F16.F32.PACK_AB R68, R130, R125 ;  /* 0x0000007d8244723e */ /* 0x020fe400000000ff */
[----:B--2---:R-:W-:Y:S01]  /*cb30*/  F2FP.F16.F32.PACK_AB R69, R132, R131 ;  /* 0x000000838445723e */ /* 0x004fe200000000ff */
[----:B------:R-:W-:Y:S01]  /*cb40*/  FADD.FTZ R131, R131, R0 ;  /* 0x0000000083837221 */ /* 0x000fe20000010000 */
[----:B----4-:R-:W-:Y:S01]  /*cb50*/  F2FP.F16.F32.PACK_AB R107, R122, R137 ;  /* 0x000000897a6b723e */ /* 0x010fe200000000ff */
[C---:B------:R-:W-:Y:S03]  /*cb60*/  HMMA.16816.F32 R60, R108.reuse, R76, R60 ;  /* 0x0000004c6c3c723c */ /* 0x040fe6000000183c */
[----:B------:R-:W-:Y:S05]  /*cb70*/  FADD.FTZ R132, R132, R131 ;  /* 0x0000008384847221 */ /* 0x000fea0000010000 */
        /* <DEDUP_REMOVED lines=110> */
.L_x_10727:
        /* <DEDUP_REMOVED lines=10> */
.L_x_10756:
        /* <DEDUP_REMOVED lines=131> */
[----:B-1----:R-:W3:Y:S01]  /*db30*/  LD.E R8, desc[UR4][R2.64+0x60] ;  /* 0x0000600402087980 */ /* 0x002ee2000c101900 */
[----:B------:R-:W2:Y:S03]  /*db40*/  @P1 MUFU.LG2 R6, R6 ;  /* 0x0000000600061308 */ /* 0x000ea60000000c00 */
        /* <DEDUP_REMOVED lines=10> */
[----:B--2---:R-:W-:-:S04]  /*dbf0*/  @P1 FMUL.FTZ R9, R6, 0.69314718246459960938 ;  /* 0x3f31721806091820 */ /* 0x004fc80000410000 */
        /* <DEDUP_REMOVED lines=26> */
[----:B---3--:R-:W-:-:S04]  /*dda0*/  IMAD R8, R18, R8, R167 ;  /* 0x0000000812087224 */ /* 0x008fc800078e02a7 */
[----:B------:R-:W-:Y:S02]  /*ddb0*/  IMAD R168, R19, R8, R168 ;  /* 0x0000000813a87224 */ /* 0x000fe400078e02a8 */
[----:B------:R3:W4:Y:S04]  /*ddc0*/  LDS.128 R16, [R72+UR6+0x6000] ;  /* 0x0060000648107984 */ /* 0x0007280008000c00 */
[----:B------:R3:W1:Y:S01]  /*ddd0*/  LDS.128 R8, [R72+UR6+0x7000] ;  /* 0x0070000648087984 */ /* 0x0006620008000c00 */
[----:B--2---:R-:W-:Y:S05]  /*dde0*/  @P0 BRA `(.L_x_10737) ;  /* 0x0000000000240947 */ /* 0x004fea0003800000 */
[C---:B------:R-:W-:Y:S01]  /*ddf0*/  VIADD R75, R73.reuse, 0x8 ;  /* 0x00000008494b7836 */ /* 0x040fe20000000000 */
[C---:B-1-3--:R-:W-:Y:S02]  /*de00*/  IADD3 R72, P0, PT, R168.reuse, R73, RZ ;  /* 0x00000049a8487210 */ /* 0x04afe40007f1e0ff */
[-C--:B------:R-:W-:Y:S02]  /*de10*/  ISETP.GE.AND P2, PT, R73, R156.reuse, PT ;  /* 0x0000009c4900720c */ /* 0x080fe40003f46270 */
[----:B------:R-:W-:Y:S02]  /*de20*/  ISETP.GE.AND P1, PT, R75, R156, PT ;  /* 0x0000009c4b00720c */ /* 0x000fe40003f26270 */
[----:B------:R-:W-:Y:S02]  /*de30*/  LEA.HI.X.SX32 R73, R168, RZ, 0x1, P0 ;  /* 0x000000ffa8497211 */ /* 0x000fe400000f0eff */
[----:B------:R-:W-:-:S04]  /*de40*/  LEA R74, P0, R72, R76, 0x2 ;  /* 0x0000004c484a7211 */ /* 0x000fc800078010ff */
[----:B------:R-:W-:-:S05]  /*de50*/  LEA.HI.X R75, R72, R77, R73, 0x2, P0 ;  /* 0x0000004d484b7211 */ /* 0x000fca00000f1449 */
[----:B------:R2:W-:Y:S04]  /*de60*/  @!P2 ST.E desc[UR4][R74.64], R70 ;  /* 0x000000464a00a985 */ /* 0x0005e8000c101904 */
[----:B------:R2:W-:Y:S02]  /*de70*/  @!P1 ST.E desc[UR4][R74.64+0x20], R71 ;  /* 0x000020474a009985 */ /* 0x0005e4000c101904 */
.L_x_10737:
[----:B------:R-:W-:Y:S05]  /*de80*/  BSYNC.RECONVERGENT B0 ;  /* 0x0000000000007941 */ /* 0x000fea0003800200 */
.L_x_10736:
[----:B--2---:R-:W2:Y:S01]  /*de90*/  S2R R71, SR_TID.X ;  /* 0x0000000000477919 */ /* 0x004ea20000002100 */
[----:B------:R-:W-:Y:S02]  /*dea0*/  IMAD.SHL.U32 R0, R0, 0x8, RZ ;  /* 0x0000000800007824 */ /* 0x000fe400078e00ff */
[----:B------:R-:W-:Y:S01]  /*deb0*/  IMAD R68, R168, R68, RZ ;  /* 0x00000044a8447224 */ /* 0x000fe200078e02ff */
[----:B------:R3:W5:Y:S01]  /*dec0*/  LD.E R2, desc[UR4][R2.64+0xc0] ;  /* 0x0000c00402027980 */ /* 0x000762000c101900 */
[----:B------:R-:W-:Y:S01]  /*ded0*/  BSSY.RECONVERGENT B0, `(.L_x_10738) ;  /* 0x000001c000007945 */ /* 0x000fe20003800200 */
[----:B------:R-:W-:Y:S02]  /*dee0*/  LOP3.LUT R0, R0, 0x1f80, RZ, 0xc0, !PT ;  /* 0x00001f8000007812 */ /* 0x000fe400078ec0ff */
[----:B--2---:R-:W-:-:S04]  /*def0*/  SHF.R.U32.HI R71, RZ, 0x4, R71 ;  /* 0x00000004ff477819 */ /* 0x004fc80000011647 */
[CC--:B------:R-:W-:Y:S01]  /*df00*/  ISETP.GE.AND P3, PT, R71.reuse, R156.reuse, PT ;  /* 0x0000009c4700720c */ /* 0x0c0fe20003f66270 */
[C---:B------:R-:W-:Y:S02]  /*df10*/  VIADD R73, R71.reuse, 0x8 ;  /* 0x0000000847497836 */ /* 0x040fe40000000000 */
[C---:B------:R-:W-:Y:S02]  /*df20*/  VIADD R75, R71.reuse, 0x18 ;  /* 0x00000018474b7836 */ /* 0x040fe40000000000 */
[----:B---3--:R-:W-:Y:S01]  /*df30*/  VIADD R3, R71, 0x28 ;  /* 0x0000002847037836 */ /* 0x008fe20000000000 */
        /* <DEDUP_REMOVED lines=20> */
[----:B-1----:R2:W-:Y:S02]  /*e080*/  @!P2 ST.E.128 desc[UR4][R76.64+0x100], R32 ;  /* 0x000100204c00a985 */ /* 0x0025e4000c101d04 */
.L_x_10739:
[----:B------:R-:W-:Y:S05]  /*e090*/  BSYNC.RECONVERGENT B0 ;  /* 0x0000000000007941 */ /* 0x000fea0003800200 */
.L_x_10738:
        /* <DEDUP_REMOVED lines=12> */
.L_x_10741:
[----:B------:R-:W-:Y:S05]  /*e160*/  BSYNC.RECONVERGENT B0 ;  /* 0x0000000000007941 */ /* 0x000fea0003800200 */
.L_x_10740:
        /* <DEDUP_REMOVED lines=11> */
.L_x_10743:
[----:B------:R-:W-:Y:S05]  /*e220*/  BSYNC.RECONVERGENT B0 ;  /* 0x0000000000007941 */ /* 0x000fea0003800200 */
.L_x_10742:
        /* <DEDUP_REMOVED lines=11> */
.L_x_10745:
[----:B------:R-:W-:Y:S05]  /*e2e0*/  BSYNC.RECONVERGENT B0 ;  /* 0x0000000000007941 */ /* 0x000fea0003800200 */
.L_x_10744:
        /* <DEDUP_REMOVED lines=10> */
.L_x_10747:
[----:B------:R-:W-:Y:S05]  /*e390*/  BSYNC.RECONVERGENT B0 ;  /* 0x0000000000007941 */ /* 0x000fea0003800200 */
.L_x_10746:
[----:B------:R-:W-:Y:S04]  /*e3a0*/  BSSY.RECONVERGENT B0, `(.L_x_10748) ;  /* 0x000000a000007945 */ /* 0x000fe80003800200 */
[----:B------:R-:W-:Y:S05]  /*e3b0*/  @P5 BRA `(.L_x_10749) ;  /* 0x0000000000205947 */ /* 0x000fea0003800000 */
[-C--:B-----5:R-:W-:Y:S02]  /*e3c0*/  ISETP.GE.AND P5, PT, R69, R2.reuse, PT ;  /* 0x000000024500720c */ /* 0x0a0fe40003fa6270 */
[----:B------:R-:W-:-:S11]  /*e3d0*/  ISETP.GE.AND P1, PT, R73, R2, PT ;  /* 0x000000024900720c */ /* 0x000fd60003f26270 */
[CC--:B-1--4-:R-:W-:Y:S02]  /*e3e0*/  @!P5 LEA R18, P2, R75.reuse, R78.reuse, 0x2 ;  /* 0x0000004e4b12d211 */ /* 0x0d2fe400078410ff */
[C---:B------:R-:W-:Y:S02]  /*e3f0*/  @!P1 LEA R16, P0, R75.reuse, R78, 0x2 ;  /* 0x0000004e4b109211 */ /* 0x040fe400078010ff */
[CCC-:B------:R-:W-:Y:S02]  /*e400*/  @!P5 LEA.HI.X R19, R75.reuse, R79.reuse, R68.reuse, 0x2, P2 ;  /* 0x0000004f4b13d211 */ /* 0x1c0fe400010f1444 */
[----:B------:R-:W-:-:S03]  /*e410*/  @!P1 LEA.HI.X R17, R75, R79, R68, 0x2, P0 ;  /* 0x0000004f4b119211 */ /* 0x000fc600000f1444 */
[----:B------:R1:W-:Y:S04]  /*e420*/  @!P5 ST.E.128 desc[UR4][R18.64+0x5000], R44 ;  /* 0x0050002c1200d985 */ /* 0x0003e8000c101d04 */
[----:B------:R1:W-:Y:S02]  /*e430*/  @!P1 ST.E.128 desc[UR4][R16.64+0x5100], R12 ;  /* 0x0051000c10009985 */ /* 0x0003e4000c101d04 */
.L_x_10749:
[----:B------:R-:W-:Y:S05]  /*e440*/  BSYNC.RECONVERGENT B0 ;  /* 0x0000000000007941 */ /* 0x000fea0003800200 */
.L_x_10748:
        /* <DEDUP_REMOVED lines=10> */
.L_x_10751:
[----:B------:R-:W-:Y:S05]  /*e4f0*/  BSYNC.RECONVERGENT B0 ;  /* 0x0000000000007941 */ /* 0x000fea0003800200 */
.L_x_10750:
[----:B------:R-:W-:-:S04]  /*e500*/  MOV R163, 0x0 ;  /* 0x0000000000a37802 */ /* 0x000fc80000000f00 */
[----:B-12345:R-:W-:Y:S05]  /*e510*/  @P3 RET.REL.NODEC R162 `(_ZN5flash24flash_fwd_splitkv_kernelI23Flash_fwd_kernel_traitsILi128ELi64ELi64ELi4ELb0ELb0EN7cutlass6half_tE19Flash_kernel_traitsILi128ELi64ELi64ELi4ES3_EELb0ELb1ELb0ELb0ELb0ELb1ELb1ELb0EEEvNS_16Flash_fwd_paramsE) ;  /* 0xffffff18a2b83950 */ /* 0x03efea0003c3ffff */
[-C--:B------:R-:W-:Y:S01]  /*e520*/  ISETP.GE.AND P2, PT, R69, R2.reuse, PT ;  /* 0x000000024500720c */ /* 0x080fe20003f46270 */
[----:B------:R-:W-:Y:S01]  /*e530*/  IMAD.MOV.U32 R163, RZ, RZ, 0x0 ;  /* 0x00000000ffa37424 */ /* 0x000fe200078e00ff */
[----:B------:R-:W-:-:S11]  /*e540*/  ISETP.GE.AND P0, PT, R73, R2, PT ;  /* 0x000000024900720c */ /* 0x000fd60003f06270 */
[----:B------:R-:W-:-:S04]  /*e550*/  @!P2 LEA R8, P1, R75, R78, 0x2 ;  /* 0x0000004e4b08a211 */ /* 0x000fc800078210ff */
[----:B------:R-:W-:-:S05]  /*e560*/  @!P2 LEA.HI.X R9, R75, R79, R68, 0x2, P1 ;  /* 0x0000004f4b09a211 */ /* 0x000fca00008f1444 */
[----:B------:R1:W-:Y:S02]  /*e570*/  @!P2 ST.E.128 desc[UR4][R8.64+0x7000], R36 ;  /* 0x007000240800a985 */ /* 0x0003e4000c101d04 */
[----:B-1----:R-:W-:Y:S05]  /*e580*/  @P0 RET.REL.NODEC R162 `(_ZN5flash24flash_fwd_splitkv_kernelI23Flash_fwd_kernel_traitsILi128ELi64ELi64ELi4ELb0ELb0EN7cutlass6half_tE19Flash_kernel_traitsILi128ELi64ELi64ELi4ES3_EELb0ELb1ELb0ELb0ELb0ELb1ELb1ELb0EEEvNS_16Flash_fwd_paramsE) ;  /* 0xffffff18a29c0950 */ /* 0x002fea0003c3ffff */
[----:B------:R-:W-:Y:S01]  /*e590*/  LEA R2, P0, R75, R78, 0x2 ;  /* 0x0000004e4b027211 */ /* 0x000fe200078010ff */
[----:B------:R-:W-:-:S03]  /*e5a0*/  IMAD.MOV.U32 R163, RZ, RZ, 0x0 ;  /* 0x00000000ffa37424 */ /* 0x000fc600078e00ff */
[----:B------:R-:W-:-:S05]  /*e5b0*/  LEA.HI.X R3, R75, R79, R68, 0x2, P0 ;  /* 0x0000004f4b037211 */ /* 0x000fca00000f1444 */
[----:B------:R1:W-:Y:S02]  /*e5c0*/  ST.E.128 desc[UR4][R2.64+0x7100], R4 ;  /* 0x0071000402007985 */ /* 0x0003e4000c101d04 */
[----:B-1----:R-:W-:Y:S05]  /*e5d0*/  RET.REL.NODEC R162 `(_ZN5flash24flash_fwd_splitkv_kernelI23Flash_fwd_kernel_traitsILi128ELi64ELi64ELi4ELb0ELb0EN7cutlass6half_tE19Flash_kernel_traitsILi128ELi64ELi64ELi4ES3_EELb0ELb1ELb0ELb0ELb0ELb1ELb1ELb0EEEvNS_16Flash_fwd_paramsE) ;  /* 0xffffff18a2887950 */ /* 0x002fea0003c3ffff */
.L_x_10735:
[----:B------:R-:W-:Y:S01]  /*e5e0*/  MOV R5, 0x2 ;  /* 0x0000000200057802 */ /* 0x000fe20000000f00 */
[----:B------:R-:W-:Y:S01]  /*e5f0*/  IMAD.MOV.U32 R0, RZ, RZ, 0x1f ;  /* 0x0000001fff007424 */ /* 0x000fe200078e00ff */
[----:B------:R-:W-:-:S07]  /*e600*/  MOV R7, 0xffffffff ;  /* 0xffffffff00077802 */ /* 0x000fce0000000f00 */
[----:B-1---5:R-:W-:Y:S05]  /*e610*/  WARPSYNC.COLLECTIVE R7, `(.L_x_10752) ;  /* 0x0000000007087348 */ /* 0x022fea0003c00000 */
[----:B------:R2:W3:Y:S02]  /*e620*/  SHFL.BFLY P0, R11, R181, R5, R0 ;  /* 0x0c000005b50b7389 */ /* 0x0004e40000000000 */
[----:B-123-5:R-:W-:Y:S05]  /*e630*/  ENDCOLLECTIVE ;  /* 0x000000000000791b */ /* 0x02efea0003800000 */
.L_x_10752:
[----:B------:R-:W-:Y:S02]  /*e640*/  IMAD.MOV.U32 R6, RZ, RZ, R11 ;  /* 0x000000ffff067224 */ /* 0x000fe400078e000b */
[----:B------:R-:W-:Y:S02]  /*e650*/  IMAD.MOV.U32 R5, RZ, RZ, 0x1 ;  /* 0x00000001ff057424 */ /* 0x000fe400078e00ff */
[----:B------:R-:W-:-:S05]  /*e660*/  FADD.FTZ R9, R6, R181 ;  /* 0x000000b506097221 */ /* 0x000fca0000010000 */
[----:B------:R-:W-:-:S07]  /*e670*/  MOV R181, R9 ;  /* 0x0000000900b57202 */ /* 0x000fce0000000f00 */
[----:B------:R-:W-:Y:S05]  /*e680*/  WARPSYNC.COLLECTIVE R7, `(.L_x_10753) ;  /* 0x0000000007087348 */ /* 0x000fea0003c00000 */
[----:B------:R1:W2:Y:S02]  /*e690*/  SHFL.BFLY P0, R11, R181, R5, R0 ;  /* 0x0c000005b50b7389 */ /* 0x0002a40000000000 */
[----:B-12---:R-:W-:Y:S05]  /*e6a0*/  ENDCOLLECTIVE ;  /* 0x000000000000791b */ /* 0x006fea0003800000 */
.L_x_10753:
[----:B------:R-:W-:Y:S01]  /*e6b0*/  MOV R181, R179 ;  /* 0x000000b300b57202 */ /* 0x000fe20000000f00 */
[----:B------:R-:W-:Y:S01]  /*e6c0*/  IMAD.MOV.U32 R5, RZ, RZ, 0x2 ;  /* 0x00000002ff057424 */ /* 0x000fe200078e00ff */
[----:B------:R-:W-:-:S07]  /*e6d0*/  MOV R6, R11 ;  /* 0x0000000b00067202 */ /* 0x000fce0000000f00 */
[----:B------:R-:W-:Y:S05]  /*e6e0*/  WARPSYNC.COLLECTIVE R7, `(.L_x_10754) ;  /* 0x0000000007087348 */ /* 0x000fea0003c00000 */
[----:B------:R1:W2:Y:S02]  /*e6f0*/  SHFL.BFLY P0, R11, R181, R5, R0 ;  /* 0x0c000005b50b7389 */ /* 0x0002a40000000000 */
[----:B-12---:R-:W-:Y:S05]  /*e700*/  ENDCOLLECTIVE ;  /* 0x000000000000791b */ /* 0x006fea0003800000 */
.L_x_10754:
[----:B------:R-:W-:Y:S01]  /*e710*/  FADD.FTZ R6, R9, R6 ;  /* 0x0000000609067221 */ /* 0x000fe20000010000 */
[----:B------:R-:W-:Y:S01]  /*e720*/  FADD.FTZ R8, R11, R179 ;  /* 0x000000b30b087221 */ /* 0x000fe20000010000 */
[----:B------:R-:W-:-:S04]  /*e730*/  MOV R5, 0x1 ;  /* 0x0000000100057802 */ /* 0x000fc80000000f00 */
[----:B------:R-:W-:-:S07]  /*e740*/  MOV R181, R8 ;  /* 0x0000000800b57202 */ /* 0x000fce0000000f00 */
[----:B------:R-:W-:Y:S05]  /*e750*/  WARPSYNC.COLLECTIVE R7, `(.L_x_10755) ;  /* 0x0000000007087348 */ /* 0x000fea0003c00000 */
[----:B------:R1:W2:Y:S02]  /*e760*/  SHFL.BFLY P0, R11, R181, R5, R0 ;  /* 0x0c000005b50b7389 */ /* 0x0002a40000000000 */
[----:B-12---:R-:W-:Y:S05]  /*e770*/  ENDCOLLECTIVE ;  /* 0x000000000000791b */ /* 0x006fea0003800000 */
.L_x_10755:
[----:B------:R-:W-:Y:S05]  /*e780*/  BRA `(.L_x_10756) ;  /* 0xffffffe800dc7947 */ /* 0x000fea000383ffff */
.L_x_10757:
        /* <DEDUP_REMOVED lines=15> */
.L_x_14977:


//--------------------- .text._ZN5flash24flash_fwd_splitkv_kernelI23Flash_fwd_kernel_traitsILi128ELi64ELi64ELi4ELb0ELb0EN7cutlass6half_tE19Flash_kernel_traitsILi128ELi64ELi64ELi4ES3_EELb0ELb1ELb0ELb0ELb0ELb0ELb1ELb1EEEvNS_16Flash_fwd_paramsE --------------------------
	.section	.text._ZN5flash24flash_fwd_splitkv_kernelI23Flash_fwd_kernel_traitsILi128ELi64ELi64ELi4ELb0ELb0EN7cutlass6half_tE19Flash_kernel_traitsILi128ELi64ELi64ELi4ES3_EELb0ELb1ELb0ELb0ELb0ELb0ELb1ELb1EEEvNS_16Flash_fwd_paramsE,"ax",@progbits
	.align	128
        .global         _ZN5flash24flash_fwd_splitkv_kernelI23Flash_fwd_kernel_traitsILi128ELi64ELi64ELi4ELb0ELb0EN7cutlass6half_tE19Flash_kernel_traitsILi128ELi64ELi64ELi4ES3_EELb0ELb1ELb0ELb0ELb0ELb0ELb1ELb1EEEvNS_16Flash_fwd_paramsE
        .type           _ZN5flash24flash_fwd_splitkv_kernelI23Flash_fwd_kernel_traitsILi128ELi64ELi64ELi4ELb0ELb0EN7cutlass6half_tE19Flash_kernel_traitsILi128ELi64ELi64ELi4ES3_EELb0ELb1ELb0ELb0ELb0ELb0ELb1ELb1EEEvNS_16Flash_fwd_paramsE,@function
        .size           _ZN5flash24flash_fwd_splitkv_kernelI23Flash_fwd_kernel_traitsILi128ELi64ELi64ELi4ELb0ELb0EN7cutlass6half_tE19Flash_kernel_traitsILi128ELi64ELi64ELi4ES3_EELb0ELb1ELb0ELb0ELb0ELb0ELb1ELb1EEEvNS_16Flash_fwd_paramsE,(.L_x_14978 - _ZN5flash24flash_fwd_splitkv_kernelI23Flash_fwd_kernel_traitsILi128ELi64ELi64ELi4ELb0ELb0EN7cutlass6half_tE19Flash_kernel_traitsILi128ELi64ELi64ELi4ES3_EELb0ELb1ELb0ELb0ELb0ELb0ELb1ELb1EEEvNS_16Flash_fwd_paramsE)
        .other          _ZN5flash24flash_fwd_splitkv_kernelI23Flash_fwd_kernel_traitsILi128ELi64ELi64ELi4ELb0ELb0EN7cutlass6half_tE19Flash_kernel_traitsILi128ELi64ELi64ELi4ES3_EELb0ELb1ELb0ELb0ELb0ELb0ELb1ELb1EEEvNS_16Flash_fwd_paramsE,@"STO_CUDA_ENTRY STV_DEFAULT"
_ZN5flash24flash_fwd_splitkv_kernelI23Flash_fwd_kernel_traitsILi128ELi64ELi64ELi4ELb0ELb0EN7cutlass6half_tE19Flash_kernel_traitsILi128ELi64ELi64ELi4ES3_EELb0ELb1ELb0ELb0ELb0ELb0ELb1ELb1EEEvNS_16Flash_fwd_paramsE:
.text._ZN5flash24flash_fwd_splitkv_kernelI23Flash_fwd_kernel_traitsILi128ELi64ELi64ELi4ELb0ELb0EN7cutlass6half_tE19Flash_kernel_traitsILi128ELi64ELi64ELi4ES3_EELb0ELb1ELb0ELb0ELb0ELb0ELb1ELb1EEEvNS_16Flash_fwd_paramsE:
        /* <DEDUP_REMOVED lines=29> */
[----:B------:R-:W-:Y:S05]  /*01d0*/  CALL.REL.NOINC `($_ZN5flash24flash_fwd_splitkv_kernelI23Flash_fwd_kernel_traitsILi128ELi64ELi64ELi4ELb0ELb0EN7cutlass6half_tE19Flash_kernel_traitsILi128ELi64ELi64ELi4ES3_EELb0ELb1ELb0ELb0ELb0ELb0ELb1ELb1EEEvNS_16Flash_fwd_paramsE$_ZN5flash30compute_attn_1rowblock_splitkvI23Flash_fwd_kernel_traitsILi128ELi64ELi64ELi4ELb0ELb0EN7cutlass6half_tE19Flash_kernel_traitsILi128ELi64ELi64ELi4ES3_EELb0ELb1ELb0ELb0ELb0ELb0ELb1ELb1ENS_16Flash_fwd_paramsEEEvRKT8_iiiii) ;  /* 0x0000000000087944 */ /* 0x000fea0003c00000 */
[----:B------:R-:W-:Y:S05]  /*01e0*/  BSYNC.RECONVERGENT B4 ;  /* 0x0000000000047941 */ /* 0x000fea0003800200 */
.L_x_10758:
[----:B------:R-:W-:Y:S05]  /*01f0*/  EXIT ;  /* 0x000000000000794d */ /* 0x000fea0003800000 */
        .type           $_ZN5flash24flash_fwd_splitkv_kernelI23Flash_fwd_kernel_traitsILi128ELi64ELi64ELi4ELb0ELb0EN7cutlass6half_tE19Flash_kernel_traitsILi128ELi64ELi64ELi4ES3_EELb0ELb1ELb0ELb0ELb0ELb0ELb1ELb1EEEvNS_16Flash_fwd_paramsE$_ZN5flash30compute_attn_1rowblock_splitkvI23Flash_fwd_kernel_traitsILi128ELi64ELi64ELi4ELb0ELb0EN7cutlass6half_tE19Flash_kernel_traitsILi128ELi64ELi64ELi4ES3_EELb0ELb1ELb0ELb0ELb0ELb0ELb1ELb1ENS_16Flash_fwd_paramsEEEvRKT8_iiiii,@function
        .size           $_ZN5flash24flash_fwd_splitkv_kernelI23Flash_fwd_kernel_traitsILi128ELi64ELi64ELi4ELb0ELb0EN7cutlass6half_tE19Flash_kernel_traitsILi128ELi64ELi64ELi4ES3_EELb0ELb1ELb0ELb0ELb0ELb0ELb1ELb1EEEvNS_16Flash_fwd_paramsE$_ZN5flash30compute_attn_1rowblock_splitkvI23Flash_fwd_kernel_traitsILi128ELi64ELi64ELi4ELb0ELb0EN7cutlass6half_tE19Flash_kernel_traitsILi128ELi64ELi64ELi4ES3_EELb0ELb1ELb0ELb0ELb0ELb0ELb1ELb1ENS_16Flash_fwd_paramsEEEvRKT8_iiiii,(.L_x_14978 - $_ZN5flash24flash_fwd_splitkv_kernelI23Flash_fwd_kernel_traitsILi128ELi64ELi64ELi4ELb0ELb0EN7cutlass6half_tE19Flash_kernel_traitsILi128ELi64ELi64ELi4ES3_EELb0ELb1ELb0ELb0ELb0ELb0ELb1ELb1EEEvNS_16Flash_fwd_paramsE$_ZN5flash30compute_attn_1rowblock_splitkvI23Flash_fwd_kernel_traitsILi128ELi64ELi64ELi4ELb0ELb0EN7cutlass6half_tE19Flash_kernel_traitsILi128ELi64ELi64ELi4ES3_EELb0ELb1ELb0ELb0ELb0ELb0ELb1ELb1ENS_16Flash_fwd_paramsEEEvRKT8_iiiii)
$_ZN5flash24flash_fwd_splitkv_kernelI23Flash_fwd_kernel_traitsILi128ELi64ELi64ELi4ELb0ELb0EN7cutlass6half_tE19Flash_kernel_traitsILi128ELi64ELi64ELi4ES3_EELb0ELb1ELb0ELb0ELb0ELb0ELb1ELb1EEEvNS_16Flash_fwd_paramsE$_ZN5flash30compute_attn_1rowblock_splitkvI23Flash_fwd_kernel_traitsILi128ELi64ELi64ELi4ELb0ELb0EN7cutlass6half_tE19Flash_kernel_traitsILi128ELi64ELi64ELi4ES3_EELb0ELb1ELb0ELb0ELb0ELb0ELb1ELb1ENS_16Flash_fwd_paramsEEEvRKT8_iiiii:
        /* <DEDUP_REMOVED lines=39> */
.L_x_10760:
[----:B------:R-:W-:Y:S05]  /*0470*/  BSYNC.RECONVERGENT B0 ;  /* 0x0000000000007941 */ /* 0x000fea0003800200 */
.L_x_10759:
[----:B------:R-:W-:Y:S04]  /*0480*/  BSSY.RECONVERGENT B0, `(.L_x_10761) ;  /* 0x0000007000007945 */ /* 0x000fe80003800200 */
[----:B------:R-:W-:Y:S05]  /*0490*/  @!P3 BRA `(.L_x_10762) ;  /* 0x000000000014b947 */ /* 0x000fea0003800000 */
[----:B------:R-:W2:Y:S02]  /*04a0*/  LD.E.U8 R2, desc[UR4][R102.64+0x1b2] ;  /* 0x0001b20466027980 */ /* 0x000ea4000c101100 */
[----:B--2---:R-:W-:-:S13]  /*04b0*/  ISETP.NE.AND P1, PT, R2, RZ, PT ;  /* 0x000000ff0200720c */ /* 0x004fda0003f25270 */
[----:B------:R-:W2:Y:S02]  /*04c0*/  @P1 LD.E R2, desc[UR4][R12.64+0x4] ;  /* 0x000004040c021980 */ /* 0x000ea4000c101900 */
[----:B--2--5:R-:W-:-:S06]  /*04d0*/  @P1 IADD3 R69, PT, PT, R2, -R15, RZ ;  /* 0x8000000f02451210 */ /* 0x024fcc0007ffe0ff */
[----:B------:R2:W5:Y:S02]  /*04e0*/  @!P1 LD.E R69, desc[UR4][R12.64] ;  /* 0x000000040c459980 */ /* 0x000564000c101900 */
.L_x_10762:
[----:B------:R-:W-:Y:S05]  /*04f0*/  BSYNC.RECONVERGENT B0 ;  /* 0x0000000000007941 */ /* 0x000fea0003800200 */
.L_x_10761:
        /* <DEDUP_REMOVED lines=9> */
.L_x_10764:
[----:B------:R-:W3:Y:S01]  /*0590*/  LD.E.64 R4, desc[UR4][R102.64+0x108] ;  /* 0x0001080466047980 */ /* 0x000ee2000c101b00 */
[----:B------:R-:W-:Y:S01]  /*05a0*/  BSSY.RECONVERGENT B0, `(.L_x_10766) ;  /* 0x0000006000007945 */ /* 0x000fe20003800200 */
[----:B------:R-:W-:Y:S01]  /*05b0*/  IMAD.MOV.U32 R62, RZ, RZ, RZ ;  /* 0x000000ffff3e7224 */ /* 0x000fe200078e00ff */
[----:B---3--:R-:W-:-:S04]  /*05c0*/  ISETP.NE.U32.AND P0, PT, R4, RZ, PT ;  /* 0x000000ff0400720c */ /* 0x008fc80003f05070 */
[----:B------:R-:W-:-:S13]  /*05d0*/  ISETP.NE.AND.EX P0, PT, R5, RZ, PT, P0 ;  /* 0x000000ff0500720c */ /* 0x000fda0003f05300 */
[----:B------:R-:W-:Y:S05]  /*05e0*/  @!P0 BRA `(.L_x_10767) ;  /* 0x0000000000048947 */ /* 0x000fea0003800000 */
[----:B------:R3:W5:Y:S02]  /*05f0*/  LD.E R62, desc[UR4][R102.64+0xbc] ;  /* 0x0000bc04663e7980 */ /* 0x000764000c101900 */
.L_x_10767:
[----:B------:R-:W-:Y:S05]  /*0600*/  BSYNC.RECONVERGENT B0 ;  /* 0x0000000000007941 */ /* 0x000fea0003800200 */
.L_x_10766:
[----:B-----5:R-:W-:Y:S02]  /*0610*/  IADD3 R62, PT, PT, R69, R62, RZ ;  /* 0x0000003e453e7210 */ /* 0x020fe40007ffe0ff */
.L_x_10765:
[----:B------:R-:W-:Y:S05]  /*0620*/  BSYNC.RECONVERGENT B1 ;  /* 0x0000000000017941 */ /* 0x000fea0003800200 */
.L_x_10763:
[----:B------:R-:W-:Y:S01]  /*0630*/  IMAD.SHL.U32 R152, R3, 0x40, RZ ;  /* 0x0000004003987824 */ /* 0x000fe200078e00ff */
[----:B------:R-:W-:-:S04]  /*0640*/  MOV R151, 0x0 ;  /* 0x0000000000977802 */ /* 0x000fc80000000f00 */
[----:B------:R-:W-:-:S13]  /*0650*/  ISETP.GT.AND P0, PT, R153, R152, PT ;  /* 0x000000989900720c */ /* 0x000fda0003f04270 */
[----:B-123--:R-:W-:Y:S05]  /*0660*/  @!P0 RET.REL.NODEC R150 `(_ZN5flash24flash_fwd_splitkv_kernelI23Flash_fwd_kernel_traitsILi128ELi64ELi64ELi4ELb0ELb0EN7cutlass6half_tE19Flash_kernel_traitsILi128ELi64ELi64ELi4ES3_EELb0ELb1ELb0ELb0ELb0ELb0ELb1ELb1EEEvNS_16Flash_fwd_paramsE) ;  /* 0xfffffff896648950 */ /* 0x00efea0003c3ffff */
        /* <DEDUP_REMOVED lines=13> */
[-C--:B------:R-:W-:Y:S01]  /*0740*/  LEA.HI.SX32 R11, R11, R6.reuse, 0x1a ;  /* 0x000000060b0b7211 */ /* 0x080fe200078fd2ff */
[----:B------:R-:W-:Y:S01]  /*0750*/  IMAD R9, R2, R5, RZ ;  /* 0x0000000502097224 */ /* 0x000fe200078e02ff */
[----:B------:R-:W-:-:S03]  /*0760*/  IABS R2, R6 ;  /* 0x0000000600027213 */ /* 0x000fc60000000000 */
[----:B------:R-:W-:Y:S02]  /*0770*/  VIADD R11, R11, 0xffffffff ;  /* 0xffffffff0b0b7836 */ /* 0x000fe40000000000 */
[----:B------:R-:W-:-:S03]  /*0780*/  IMAD.HI.U32 R9, R13, R9, R12 ;  /* 0x000000090d097227 */ /* 0x000fc600078e000c */
[----:B------:R-:W-:Y:S01]  /*0790*/  IABS R4, R11 ;  /* 0x0000000b00047213 */ /* 0x000fe20000000000 */
[----:B------:R-:W-:Y:S01]  /*07a0*/  IMAD.MOV R2, RZ, RZ, -R2 ;  /* 0x000000ffff027224 */ /* 0x000fe200078e0a02 */
        /* <DEDUP_REMOVED lines=9> */
[----:B------:R-:W-:Y:S02]  /*0840*/  VIADD R2, R62, 0x3f ;  /* 0x0000003f3e027836 */ /* 0x000fe40000000000 */
[----:B---3--:R-:W-:-:S03]  /*0850*/  IMAD.IADD R5, R8, 0x1, R153 ;  /* 0x0000000108057824 */ /* 0x008fc600078e0299 */
[-C--:B------:R-:W-:Y:S02]  /*0860*/  IADD3 R8, PT, PT, R2, R152.reuse, -R153 ;  /* 0x0000009802087210 */ /* 0x080fe40007ffe899 */
[----:B------:R-:W-:Y:S02]  /*0870*/  IADD3 R4, PT, PT, -R5, R152, R62 ;  /* 0x0000009805047210 */ /* 0x000fe40007ffe13e */
[----:B----4-:R-:W-:Y:S02]  /*0880*/  IADD3 R7, PT, PT, R8, 0x40, R7 ;  /* 0x0000004008077810 */ /* 0x010fe40007ffe007 */
[----:B------:R-:W-:Y:S01]  /*0890*/  SHF.R.S32.HI R5, RZ, 0x1f, R2 ;  /* 0x0000001fff057819 */ /* 0x000fe20000011402 */
[----:B------:R-:W-:Y:S01]  /*08a0*/  @P2 VIADD R9, R9, 0x1 ;  /* 0x0000000109092836 */ /* 0x000fe20000000000 */
[----:B------:R-:W-:Y:S02]  /*08b0*/  SHF.R.S32.HI R11, RZ, 0x1f, R4 ;  /* 0x0000001fff0b7819 */ /* 0x000fe40000011404 */
[----:B------:R-:W-:Y:S01]  /*08c0*/  LEA.HI R5, R5, R2, RZ, 0x6 ;  /* 0x0000000205057211 */ /* 0x000fe200078f30ff */
[----:B------:R-:W-:Y:S01]  /*08d0*/  @!P0 IMAD.MOV R9, RZ, RZ, -R9 ;  /* 0x000000ffff098224 */ /* 0x000fe200078e0a09 */
[----:B------:R-:W-:-:S02]  /*08e0*/  @!P1 LOP3.LUT R9, RZ, R6, RZ, 0x33, !PT ;  /* 0x00000006ff099212 */ /* 0x000fc400078e33ff */
[----:B------:R-:W-:Y:S02]  /*08f0*/  SHF.R.S32.HI R6, RZ, 0x1f, R7 ;  /* 0x0000001fff067819 */ /* 0x000fe40000011407 */
[----:B------:R-:W-:Y:S01]  /*0900*/  LEA.HI R11, R11, R4, RZ, 0x6 ;  /* 0x000000040b0b7211 */ /* 0x000fe200078f30ff */
[----:B------:R-:W-:Y:S01]  /*0910*/  IMAD R144, R9, UR8, RZ ;  /* 0x0000000809907c24 */ /* 0x000fe2000f8e02ff */
        /* <DEDUP_REMOVED lines=44> */
.L_x_10770:
[----:B------:R-:W-:Y:S05]  /*0be0*/  BSYNC.RECONVERGENT B0 ;  /* 0x0000000000007941 */ /* 0x000fea0003800200 */
.L_x_10769:
        /* <DEDUP_REMOVED lines=12> */
.L_x_10772:
[----:B------:R-:W-:Y:S05]  /*0cb0*/  BSYNC.RECONVERGENT B0 ;  /* 0x0000000000007941 */ /* 0x000fea0003800200 */
.L_x_10771:
        /* <DEDUP_REMOVED lines=12> */
.L_x_10774:
[----:B------:R-:W-:Y:S05]  /*0d80*/  BSYNC.RECONVERGENT B0 ;  /* 0x0000000000007941 */ /* 0x000fea0003800200 */
.L_x_10773:
        /* <DEDUP_REMOVED lines=12> */
.L_x_10776:
[----:B------:R-:W-:Y:S05]  /*0e50*/  BSYNC.RECONVERGENT B0 ;  /* 0x0000000000007941 */ /* 0x000fea0003800200 */
.L_x_10775:
        /* <DEDUP_REMOVED lines=11> */
.L_x_10778:
[----:B------:R-:W-:Y:S05]  /*0f10*/  BSYNC.RECONVERGENT B0 ;  /* 0x0000000000007941 */ /* 0x000fea0003800200 */
.L_x_10777:
        /* <DEDUP_REMOVED lines=11> */
.L_x_10780:
[----:B------:R-:W-:Y:S05]  /*0fd0*/  BSYNC.RECONVERGENT B0 ;  /* 0x0000000000007941 */ /* 0x000fea0003800200 */
.L_x_10779:
        /* <DEDUP_REMOVED lines=12> */
.L_x_10782:
[----:B------:R-:W-:Y:S05]  /*10a0*/  BSYNC.RECONVERGENT B0 ;  /* 0x0000000000007941 */ /* 0x000fea0003800200 */
.L_x_10781:
        /* <DEDUP_REMOVED lines=15> */
.L_x_10784:
[----:B------:R-:W-:Y:S05]  /*11a0*/  BSYNC.RECONVERGENT B0 ;  /* 0x0000000000007941 */ /* 0x000fea0003800200 */
.L_x_10783:
        /* <DEDUP_REMOVED lines=20> */
[----:B--234-:R-:W-:Y:S05]  /*12f0*/  @P6 RET.REL.NODEC R150 `(_ZN5flash24flash_fwd_splitkv_kernelI23Flash_fwd_kernel_traitsILi128ELi64ELi64ELi4ELb0ELb0EN7cutlass6half_tE19Flash_kernel_traitsILi128ELi64ELi64ELi4ES3_EELb0ELb1ELb0ELb0ELb0ELb0ELb1ELb1EEEvNS_16Flash_fwd_paramsE) ;  /* 0xffffffec96406950 */ /* 0x01cfea0003c3ffff */
[----:B------:R-:W-:Y:S02]  /*1300*/  MOV R5, 0xff800000 ;  /* 0xff80000000057802 */ /* 0x000fe40000000f00 */
[----:B------:R-:W-:-:S03]  /*1310*/  MOV R151, 0x0 ;  /* 0x0000000000977802 */ /* 0x000fc60000000f00 */
[----:B------:R1:W-:Y:S02]  /*1320*/  ST.E desc[UR4][R2.64+0xe0], R5 ;  /* 0x0000e00502007985 */ /* 0x0003e4000c101904 */
[----:B-1----:R-:W-:Y:S05]  /*1330*/  RET.REL.NODEC R150 `(_ZN5flash24flash_fwd_splitkv_kernelI23Flash_fwd_kernel_traitsILi128ELi64ELi64ELi4ELb0ELb0EN7cutlass6half_tE19Flash_kernel_traitsILi128ELi64ELi64ELi4ES3_EELb0ELb1ELb0ELb0ELb0ELb0ELb1ELb1EEEvNS_16Flash_fwd_paramsE) ;  /* 0xffffffec96307950 */ /* 0x002fea0003c3ffff */
.L_x_10768:
        /* <DEDUP_REMOVED lines=25> */
[----:B-1----:R-:W-:Y:S01]  /*14d0*/  IADD3 R12, PT, PT, R12, 0xffffffe, RZ ;  /* 0x0ffffffe0c0c7810 */ /* 0x002fe20007ffe0ff */
[----:B------:R-:W2:Y:S05]  /*14e0*/  LD.E.64 R14, desc[UR4][R102.64+0x28] ;  /* 0x00002804660e7980 */ /* 0x000eaa000c101b00 */
[----:B------:R-:W1:Y:S01]  /*14f0*/  F2I.FTZ.U32.TRUNC.NTZ R13, R12 ;  /* 0x0000000c000d7305 */ /* 0x000e62000021f000 */
[----:B------:R-:W-:-:S02]  /*1500*/  IABS R2, R10 ;  /* 0x0000000a00027213 */ /* 0x000fc40000000000 */
        /* <DEDUP_REMOVED lines=73> */
.L_x_10786:
        /* <DEDUP_REMOVED lines=28> */
[----:B------:R-:W-:-:S05]  /*1b60*/  @P3 IADD3 R9, PT, PT, R10, R15, RZ ;  /* 0x0000000f0a093210 */ /* 0x000fca0007ffe0ff */
[----:B------:R-:W-:Y:S02]  /*1b70*/  @!P2 IMAD.IADD R7, R7, 0x1, -R4 ;  /* 0x000000010707a824 */ /* 0x000fe400078e0a04 */
[----:B------:R-:W-:Y:S01]  /*1b80*/  @!P3 IMAD.IADD R21, R21, 0x1, R2 ;  /* 0x000000011515b824 */ /* 0x000fe200078e0202 */
[----:B-----5:R-:W-:Y:S01]  /*1b90*/  @!P3 SHF.R.S32.HI R2, RZ, 0x1f, R8 ;  /* 0x0000001fff02b819 */ /* 0x020fe20000011408 */
[----:B----4-:R-:W-:Y:S01]  /*1ba0*/  @!P3 IMAD R13, R13, R8, RZ ;  /* 0x000000080d0db224 */ /* 0x010fe200078e02ff */
[----:B------:R-:W-:Y:S02]  /*1bb0*/  ISETP.GE.U32.AND P5, PT, R7, R4, PT ;  /* 0x000000040700720c */ /* 0x000fe40003fa6070 */
[----:B------:R-:W-:Y:S01]  /*1bc0*/  LOP3.LUT R4, R154, R5, RZ, 0x3c, !PT ;  /* 0x000000059a047212 */ /* 0x000fe200078e3cff */
[----:B------:R-:W-:Y:S01]  /*1bd0*/  @!P3 IMAD.WIDE.U32 R22, R12, R8, R20 ;  /* 0x000000080c16b225 */ /* 0x000fe200078e0014 */
[----:B------:R-:W-:Y:S02]  /*1be0*/  ISETP.NE.AND P0, PT, R5, RZ, PT ;  /* 0x000000ff0500720c */ /* 0x000fe40003f05270 */
[----:B------:R-:W-:Y:S01]  /*1bf0*/  ISETP.GE.AND P1, PT, R4, RZ, PT ;  /* 0x000000ff0400720c */ /* 0x000fe20003f26270 */
[----:B------:R-:W-:-:S02]  /*1c00*/  @!P3 IMAD R13, R12, R2, R13 ;  /* 0x000000020c0db224 */ /* 0x000fc400078e020d */
[-C--:B------:R-:W-:Y:S01]  /*1c10*/  @P3 IMAD.WIDE.U32 R20, R140, R9.reuse, RZ ;  /* 0x000000098c143225 */ /* 0x080fe200078e00ff */
[----:B------:R-:W-:Y:S02]  /*1c20*/  LEA R11, R101, 0xffffffc0, 0x6 ;  /* 0xffffffc0650b7811 */ /* 0x000fe400078e30ff */
[----:B------:R-:W-:Y:S01]  /*1c30*/  @!P2 IADD3 R6, PT, PT, R6, 0x1, RZ ;  /* 0x000000010606a810 */ /* 0x000fe20007ffe0ff */
[----:B------:R-:W-:Y:S01]  /*1c40*/  @P3 IMAD R2, R141, R9, RZ ;  /* 0x000000098d023224 */ /* 0x000fe200078e02ff */
[----:B------:R-:W-:Y:S02]  /*1c50*/  @!P3 MOV R12, R22 ;  /* 0x00000016000cb202 */ /* 0x000fe40000000f00 */
[----:B------:R-:W-:Y:S01]  /*1c60*/  @!P3 IADD3 R13, PT, PT, R23, R13, RZ ;  /* 0x0000000d170db210 */ /* 0x000fe20007ffe0ff */
[----:B------:R-:W-:Y:S01]  /*1c70*/  @P3 IMAD.IADD R13, R21, 0x1, R2 ;  /* 0x00000001150d3824 */ /* 0x000fe200078e0202 */
[----:B------:R-:W-:Y:S01]  /*1c80*/  @P3 MOV R12, R20 ;  /* 0x00000014000c3202 */ /* 0x000fe20000000f00 */
[----:B------:R-:W-:Y:S01]  /*1c90*/  IMAD R4, R141, R11, RZ ;  /* 0x0000000b8d047224 */ /* 0x000fe200078e02ff */
[----:B------:R-:W-:Y:S01]  /*1ca0*/  SHF.R.S32.HI R7, RZ, 0x1f, R11 ;  /* 0x0000001fff077819 */ /* 0x000fe2000001140b */
[----:B------:R-:W-:Y:S01]  /*1cb0*/  @!P3 IMAD R2, R143, R10, RZ ;  /* 0x0000000a8f02b224 */ /* 0x000fe200078e02ff */
[----:B------:R-:W-:Y:S01]  /*1cc0*/  @!P3 SHF.R.S32.HI R9, RZ, 0x1f, R10 ;  /* 0x0000001fff09b819 */ /* 0x000fe2000001140a */
[----:B------:R-:W-:-:S02]  /*1cd0*/  @P5 VIADD R6, R6, 0x1 ;  /* 0x0000000106065836 */ /* 0x000fc40000000000 */
[----:B------:R-:W-:-:S04]  /*1ce0*/  IMAD.WIDE.U32 R20, R140, R11, R12 ;  /* 0x0000000b8c147225 */ /* 0x000fc800078e000c */
[----:B------:R-:W-:Y:S02]  /*1cf0*/  IMAD R4, R7, R140, R4 ;  /* 0x0000008c07047224 */ /* 0x000fe400078e0204 */
[----:B------:R-:W-:Y:S02]  /*1d00*/  @!P3 IMAD R2, R9, R142, R2 ;  /* 0x0000008e0902b224 */ /* 0x000fe400078e0202 */
[----:B------:R-:W-:Y:S01]  /*1d10*/  @!P3 IMAD.WIDE.U32 R12, R142, R10, RZ ;  /* 0x0000000a8e0cb225 */ /* 0x000fe200078e00ff */
[----:B------:R-:W-:Y:S02]  /*1d20*/  @!P1 IADD3 R6, PT, PT, -R6, RZ, RZ ;  /* 0x000000ff06069210 */ /* 0x000fe40007ffe1ff */
[----:B------:R-:W-:Y:S01]  /*1d30*/  @!P0 LOP3.LUT R6, RZ, R5, RZ, 0x33, !PT ;  /* 0x00000005ff068212 */ /* 0x000fe200078e33ff */
[----:B------:R-:W-:Y:S01]  /*1d40*/  @P3 IMAD.IADD R10, R10, 0x1, R15 ;  /* 0x000000010a0a3824 */ /* 0x000fe200078e020f */
[----:B------:R-:W-:Y:S02]  /*1d50*/  IADD3 R21, PT, PT, R21, R4, RZ ;  /* 0x0000000415157210 */ /* 0x000fe40007ffe0ff */
[----:B------:R-:W-:Y:S01]  /*1d60*/  @!P3 IADD3 R15, PT, PT, R13, R2, RZ ;  /* 0x000000020d0fb210 */ /* 0x000fe20007ffe0ff */
[----:B------:R-:W-:Y:S01]  /*1d70*/  @!P3 IMAD R2, R17, R8, RZ ;  /* 0x000000081102b224 */ /* 0x000fe200078e02ff */
[----:B------:R-:W-:-:S02]  /*1d80*/  @!P3 SHF.R.S32.HI R9, RZ, 0x1f, R8 ;  /* 0x0000001fff09b819 */ /* 0x000fc40000011408 */
[----:B------:R-:W-:Y:S01]  /*1d90*/  @!P3 MOV R14, R12 ;  /* 0x0000000c000eb202 */ /* 0x000fe20000000f00 */
[----:B------:R-:W-:Y:S01]  /*1da0*/  IMAD R13, R19, R6, RZ ;  /* 0x00000006130d7224 */ /* 0x000fe200078e02ff */
[----:B------:R-:W-:Y:S01]  /*1db0*/  SHF.R.S32.HI R4, RZ, 0x1f, R6 ;  /* 0x0000001fff047819 */ /* 0x000fe20000011406 */
        /* <DEDUP_REMOVED lines=12> */
.L_x_10787:
[----:B------:R-:W-:Y:S05]  /*1e80*/  BSYNC.RECONVERGENT B0 ;  /* 0x0000000000007941 */ /* 0x000fea0003800200 */
.L_x_10785:
        /* <DEDUP_REMOVED lines=31> */
[-C--:B-----5:R-:W-:Y:S01]  /*2080*/  IMAD R18, R7, R142.reuse, RZ ;  /* 0x0000008e07127224 */ /* 0x0a0fe200078e02ff */
[----:B------:R-:W-:Y:S02]  /*2090*/  LOP3.LUT R6, R154, R5, RZ, 0x3c, !PT ;  /* 0x000000059a067212 */ /* 0x000fe400078e3cff */
[----:B------:R-:W-:Y:S01]  /*20a0*/  IADD3.X R29, PT, PT, RZ, R13, RZ, P1, !PT ;  /* 0x0000000dff1d7210 */ /* 0x000fe20000ffe4ff */
[----:B------:R-:W-:Y:S01]  /*20b0*/  @!P2 VIADD R20, R20, 0x1 ;  /* 0x000000011414a836 */ /* 0x000fe20000000000 */
[----:B------:R-:W-:Y:S01]  /*20c0*/  ISETP.GE.AND P1, PT, R6, RZ, PT ;  /* 0x000000ff0600720c */ /* 0x000fe20003f26270 */
[----:B------:R-:W-:Y:S01]  /*20d0*/  IMAD R18, R11, R143, R18 ;  /* 0x0000008f0b127224 */ /* 0x000fe200078e0212 */
[----:B------:R-:W-:Y:S01]  /*20e0*/  ISETP.NE.AND P2, PT, R5, RZ, PT ;  /* 0x000000ff0500720c */ /* 0x000fe20003f45270 */
[----:B------:R-:W-:Y:S01]  /*20f0*/  IMAD.WIDE.U32 R28, R11, R142, R28 ;  /* 0x0000008e0b1c7225 */ /* 0x000fe200078e001c */
[----:B------:R-:W1:Y:S03]  /*2100*/  S2R R49, SR_CgaCtaId ;  /* 0x0000000000317919 */ /* 0x000e660000008800 */
[----:B------:R-:W-:Y:S01]  /*2110*/  @P3 VIADD R20, R20, 0x1 ;  /* 0x0000000114143836 */ /* 0x000fe20000000000 */
[----:B------:R-:W-:-:S03]  /*2120*/  IADD3 R21, PT, PT, R29, R18, RZ ;  /* 0x000000121d157210 */ /* 0x000fc60007ffe0ff */
[----:B------:R-:W-:-:S04]  /*2130*/  IMAD.MOV.U32 R6, RZ, RZ, R20 ;  /* 0x000000ffff067224 */ /* 0x000fc800078e0014 */
[----:B------:R-:W-:Y:S01]  /*2140*/  @!P1 IMAD.MOV R6, RZ, RZ, -R6 ;  /* 0x000000ffff069224 */ /* 0x000fe200078e0a06 */
[----:B------:R-:W-:Y:S02]  /*2150*/  @!P2 LOP3.LUT R6, RZ, R5, RZ, 0x33, !PT ;  /* 0x00000005ff06a212 */ /* 0x000fe400078e33ff */
[----:B------:R-:W-:Y:S02]  /*2160*/  MOV R20, R28 ;  /* 0x0000001c00147202 */ /* 0x000fe40000000f00 */
[----:B------:R-:W-:Y:S01]  /*2170*/  SHF.R.U32.HI R112, RZ, 0x3, R104 ;  /* 0x00000003ff707819 */ /* 0x000fe20000011668 */
[----:B------:R-:W-:Y:S01]  /*2180*/  IMAD R5, R25, R6, RZ ;  /* 0x0000000619057224 */ /* 0x000fe200078e02ff */
[----:B------:R-:W-:Y:S01]  /*2190*/  MOV R113, RZ ;  /* 0x000000ff00717202 */ /* 0x000fe20000000f00 */
[----:B------:R-:W-:-:S04]  /*21a0*/  IMAD.WIDE.U32 R20, R6, R24, R20 ;  /* 0x0000001806147225 */ /* 0x000fc800078e0014 */
[-C--:B------:R-:W-:Y:S02]  /*21b0*/  IMAD R149, R143, R112.reuse, RZ ;  /* 0x000000708f957224 */ /* 0x080fe400078e02ff */
[----:B------:R-:W-:Y:S02]  /*21c0*/  IMAD R145, R141, R112, RZ ;  /* 0x000000708d917224 */ /* 0x000fe400078e02ff */
[C---:B------:R-:W-:Y:S01]  /*21d0*/  IMAD.SHL.U32 R58, R104.reuse, 0x40, RZ ;  /* 0x00000040683a7824 */ /* 0x040fe200078e00ff */
[----:B------:R-:W-:Y:S01]  /*21e0*/  IADD3 R105, PT, PT, R101, -0x1, RZ ;  /* 0xffffffff65697810 */ /* 0x000fe20007ffe0ff */
[----:B------:R-:W-:Y:S01]  /*21f0*/  IMAD.SHL.U32 R97, R104, 0x4, RZ ;  /* 0x0000000468617824 */ /* 0x000fe200078e00ff */
[--C-:B------:R-:W-:Y:S01]  /*2200*/  SHF.R.U32.HI R60, RZ, 0x1, R104.reuse ;  /* 0x00000001ff3c7819 */ /* 0x100fe20000011668 */
[----:B------:R-:W-:Y:S01]  /*2210*/  IMAD.SHL.U32 R66, R140, 0x10, RZ ;  /* 0x000000108c427824 */ /* 0x000fe200078e00ff */
[----:B------:R-:W-:Y:S01]  /*2220*/  LOP3.LUT R107, R58, 0x1c0, RZ, 0xc0, !PT ;  /* 0x000001c03a6b7812 */ /* 0x000fe200078ec0ff */
[----:B------:R-:W-:Y:S01]  /*2230*/  IMAD.SHL.U32 R61, R142, 0x10, RZ ;  /* 0x000000108e3d7824 */ /* 0x000fe200078e00ff */
[----:B------:R-:W-:-:S02]  /*2240*/  SHF.R.U32.HI R63, RZ, 0x4, R104 ;  /* 0x00000004ff3f7819 */ /* 0x000fc40000011668 */
[----:B------:R-:W-:Y:S02]  /*2250*/  SHF.L.U64.HI R67, R140, 0x4, R141 ;  /* 0x000000048c437819 */ /* 0x000fe4000001028d */
[----:B------:R-:W-:Y:S02]  /*2260*/  SHF.L.U64.HI R64, R142, 0x4, R143 ;  /* 0x000000048e407819 */ /* 0x000fe4000001028f */
[----:B------:R-:W-:Y:S02]  /*2270*/  LOP3.LUT R58, R58, 0x200, RZ, 0xc0, !PT ;  /* 0x000002003a3a7812 */ /* 0x000fe400078ec0ff */
[----:B------:R-:W-:Y:S02]  /*2280*/  LOP3.LUT R97, R97, 0x1c, RZ, 0xc0, !PT ;  /* 0x0000001c61617812 */ /* 0x000fe400078ec0ff */
[----:B------:R-:W-:Y:S02]  /*2290*/  SHF.L.U32 R59, R105, 0x6, RZ ;  /* 0x00000006693b7819 */ /* 0x000fe400000006ff */
        /* <DEDUP_REMOVED lines=9> */
[C---:B------:R-:W-:Y:S02]  /*2330*/  IADD3 R26, P1, PT, R12.reuse, R0, RZ ;  /* 0x000000000c1a7210 */ /* 0x040fe40007f3e0ff */
[----:B------:R-:W-:Y:S01]  /*2340*/  SHF.R.S32.HI R0, RZ, 0x1f, R6 ;  /* 0x0000001fff007819 */ /* 0x000fe20000011406 */
[----:B------:R-:W-:Y:S01]  /*2350*/  IMAD R7, R23, R154, RZ ;  /* 0x0000009a17077224 */ /* 0x000fe200078e02ff */
[----:B------:R-:W-:Y:S01]  /*2360*/  SHF.R.S32.HI R18, RZ, 0x1f, R154 ;  /* 0x0000001fff127819 */ /* 0x000fe2000001149a */
[----:B------:R-:W-:Y:S01]  /*2370*/  IMAD.X R27, RZ, RZ, R11, P1 ;  /* 0x000000ffff1b7224 */ /* 0x000fe200008e060b */
[----:B------:R-:W-:Y:S01]  /*2380*/  IADD3 R4, P1, PT, R12, R4, RZ ;  /* 0x000000040c047210 */ /* 0x000fe20007f3e0ff */
[----:B------:R-:W-:-:S02]  /*2390*/  IMAD R5, R0, R24, R5 ;  /* 0x0000001800057224 */ /* 0x000fc400078e0205 */
[----:B------:R-:W-:Y:S02]  /*23a0*/  IMAD R7, R22, R18, R7 ;  /* 0x0000001216077224 */ /* 0x000fe400078e0207 */
[----:B------:R-:W-:-:S04]  /*23b0*/  IMAD.WIDE.U32 R26, R154, R22, R26 ;  /* 0x000000169a1a7225 */ /* 0x000fc800078e001a */
[----:B------:R-:W-:-:S04]  /*23c0*/  IMAD.WIDE.U32 R18, R3, 0x40, R112 ;  /* 0x0000004003127825 */ /* 0x000fc800078e0070 */
[----:B------:R-:W-:Y:S02]  /*23d0*/  IMAD.IADD R23, R21, 0x1, R5 ;  /* 0x0000000115177824 */ /* 0x000fe400078e0205 */
[----:B------:R-:W-:Y:S02]  /*23e0*/  IMAD.X R5, RZ, RZ, R2, P1 ;  /* 0x000000ffff057224 */ /* 0x000fe400008e0602 */
[----:B------:R-:W-:Y:S02]  /*23f0*/  IMAD.IADD R27, R27, 0x1, R7 ;  /* 0x000000011b1b7824 */ /* 0x000fe400078e0207 */
[----:B------:R-:W-:Y:S01]  /*2400*/  IMAD R3, R19, R118, RZ ;  /* 0x0000007613037224 */ /* 0x000fe200078e02ff */
[----:B------:R-:W-:Y:S01]  /*2410*/  MOV R22, R20 ;  /* 0x0000001400167202 */ /* 0x000fe20000000f00 */
[----:B------:R-:W-:Y:S01]  /*2420*/  IMAD.WIDE.U32 R20, R112, R140, R4 ;  /* 0x0000008c70147225 */ /* 0x000fe200078e0004 */
[----:B------:R-:W-:-:S03]  /*2430*/  MOV R2, 0x400 ;  /* 0x0000040000027802 */ /* 0x000fc60000000f00 */
[C---:B------:R-:W-:Y:S02]  /*2440*/  IMAD R3, R18.reuse, R119, R3 ;  /* 0x0000007712037224 */ /* 0x040fe400078e0203 */
[----:B------:R-:W-:Y:S01]  /*2450*/  IMAD.WIDE.U32 R4, R18, R118, R26 ;  /* 0x0000007612047225 */ /* 0x000fe200078e001a */
[----:B-1----:R-:W-:-:S03]  /*2460*/  LEA R49, R49, R2, 0x18 ;  /* 0x0000000231317211 */ /* 0x002fc600078ec0ff */
[----:B------:R-:W-:Y:S01]  /*2470*/  IMAD.IADD R3, R5, 0x1, R3 ;  /* 0x0000000105037824 */ /* 0x000fe200078e0203 */
[C---:B----4-:R-:W-:Y:S02]  /*2480*/  LEA R110, P2, R4.reuse, R8, 0x1 ;  /* 0x00000008046e7211 */ /* 0x050fe400078408ff */
[----:B------:R-:W-:Y:S02]  /*2490*/  SHF.R.S32.HI R2, RZ, 0x1f, R69 ;  /* 0x0000001fff027819 */ /* 0x000fe40000011445 */
[----:B------:R-:W-:Y:S02]  /*24a0*/  LEA.HI.X R111, R4, R9, R3, 0x1, P2 ;  /* 0x00000009046f7211 */ /* 0x000fe400010f0c03 */
[----:B------:R-:W-:Y:S01]  /*24b0*/  LEA.HI R3, R2, R69, RZ, 0x6 ;  /* 0x0000004502037211 */ /* 0x000fe200078f30ff */
[----:B------:R-:W-:-:S03]  /*24c0*/  IMAD.WIDE.U32 R18, R112, R142, R22 ;  /* 0x0000008e70127225 */ /* 0x000fc600078e0016 */
[----:B------:R-:W-:Y:S02]  /*24d0*/  SHF.R.S32.HI R3, RZ, 0x6, R3 ;  /* 0x00000006ff037819 */ /* 0x000fe40000011403 */
[----:B------:R-:W-:Y:S02]  /*24e0*/  IADD3 R149, PT, PT, R19, R149, RZ ;  /* 0x0000009513957210 */ /* 0x000fe40007ffe0ff */
[----:B------:R-:W-:Y:S02]  /*24f0*/  LEA R148, P0, R18, R14, 0x1 ;  /* 0x0000000e12947211 */ /* 0x000fe400078008ff */
[----:B------:R-:W-:Y:S02]  /*2500*/  VIMNMX R68, PT, PT, R144, R3, !PT ;  /* 0x0000000390447248 */ /* 0x000fe40007fe0100 */
[----:B------:R-:W-:Y:S02]  /*2510*/  LOP3.LUT R5, R65, 0x1c0, RZ, 0xc0, !PT ;  /* 0x000001c041057812 */ /* 0x000fe400078ec0ff */
[----:B------:R-:W-:-:S02]  /*2520*/  LEA.HI.X R149, R18, R15, R149, 0x1, P0 ;  /* 0x0000000f12957211 */ /* 0x000fc400000f0c95 */
[----:B------:R-:W-:Y:S02]  /*2530*/  ISETP.GT.AND P0, PT, R101, R68, PT ;  /* 0x000000446500720c */ /* 0x000fe40003f04270 */
[----:B------:R-:W-:-:S04]  /*2540*/  LOP3.LUT R106, R5, 0x38, R104, 0xf8, !PT ;  /* 0x00000038056a7812 */ /* 0x000fc800078ef868 */
[----:B------:R-:W-:Y:S01]  /*2550*/  LOP3.LUT R106, R106, 0x38, R65, 0x78, !PT ;  /* 0x000000386a6a7812 */ /* 0x000fe200078e7841 */
[----:B------:R-:W-:Y:S01]  /*2560*/  IMAD.IADD R145, R21, 0x1, R145 ;  /* 0x0000000115917824 */ /* 0x000fe200078e0291 */
[----:B------:R-:W-:Y:S02]  /*2570*/  LEA R146, P1, R20, R16, 0x1 ;  /* 0x0000001014927211 */ /* 0x000fe400078208ff */
[----:B------:R-:W-:Y:S02]  /*2580*/  LOP3.LUT R106, R106, 0x1e00, R65, 0xf8, !PT ;  /* 0x00001e006a6a7812 */ /* 0x000fe400078ef841 */
[----:B------:R-:W-:Y:S02]  /*2590*/  LEA.HI.X R145, R20, R17, R145, 0x1, P1 ;  /* 0x0000001114917211 */ /* 0x000fe400008f0c91 */
[----:B------:R-:W-:Y:S01]  /*25a0*/  LEA.HI R99, R99, R99, RZ, 0x1 ;  /* 0x0000006363637211 */ /* 0x000fe200078f08ff */
[----:B------:R-:W-:Y:S01]  /*25b0*/  IMAD R106, R106, 0x2, R49 ;  /* 0x000000026a6a7824 */ /* 0x000fe200078e0231 */
        /* <DEDUP_REMOVED lines=12> */
[----:B------:R-:W-:Y:S01]  /*2680*/  IMAD.MOV.U32 R96, RZ, RZ, R59 ;  /* 0x000000ffff607224 */ /* 0x000fe200078e003b */
[----:B------:R-:W-:Y:S01]  /*2690*/  IADD3 R10, PT, PT, R59, R10, RZ ;  /* 0x0000000a3b0a7210 */ /* 0x000fe20007ffe0ff */
[C---:B------:R-:W-:Y:S01]  /*26a0*/  VIADD R94, R112.reuse, 0x10 ;  /* 0x00000010705e7836 */ /* 0x040fe20000000000 */
[----:B------:R-:W-:Y:S01]  /*26b0*/  SHF.R.S32.HI R99, RZ, 0x1, R99 ;  /* 0x00000001ff637819 */ /* 0x000fe20000011463 */
[C---:B------:R-:W-:Y:S01]  /*26c0*/  VIADD R92, R112.reuse, 0x30 ;  /* 0x00000030705c7836 */ /* 0x040fe20000000000 */
[----:B------:R-:W-:Y:S01]  /*26d0*/  IADD3 R93, PT, PT, R112, 0x20, RZ ;  /* 0x00000020705d7810 */ /* 0x000fe20007ffe0ff */
[----:B------:R-:W-:Y:S01]  /*26e0*/  IMAD R89, R101, -0x40, R69 ;  /* 0xffffffc065597824 */ /* 0x000fe200078e0245 */
[C---:B------:R-:W-:Y:S01]  /*26f0*/  SHF.L.U32 R90, R99.reuse, 0x5, RZ ;  /* 0x00000005635a7819 */ /* 0x040fe200000006ff */
[C---:B------:R-:W-:Y:S01]  /*2700*/  IMAD.SHL.U32 R95, R99.reuse, 0x10, RZ ;  /* 0x00000010635f7824 */ /* 0x040fe200078e00ff */
[----:B------:R-:W-:Y:S01]  /*2710*/  MOV R87, R101 ;  /* 0x0000006500577202 */ /* 0x000fe20000000f00 */
[----:B------:R-:W-:Y:S01]  /*2720*/  IMAD R91, R99, 0x30, RZ ;  /* 0x00000030635b7824 */ /* 0x000fe200078e02ff */
[----:B------:R-:W-:Y:S01]  /*2730*/  MOV R76, R146 ;  /* 0x00000092004c7202 */ /* 0x000fe20000000f00 */
[----:B------:R-:W-:Y:S01]  /*2740*/  IMAD R88, R101, -0x40, R62 ;  /* 0xffffffc065587824 */ /* 0x000fe200078e023e */
[----:B------:R-:W-:Y:S01]  /*2750*/  MOV R78, R148 ;  /* 0x00000094004e7202 */ /* 0x000fe20000000f00 */
[----:B------:R-:W-:Y:S01]  /*2760*/  IMAD.MOV.U32 R77, RZ, RZ, R145 ;  /* 0x000000ffff4d7224 */ /* 0x000fe200078e0091 */
[----:B------:R-:W-:-:S02]  /*2770*/  MOV R79, R149 ;  /* 0x00000095004f7202 */ /* 0x000fc40000000f00 */
[----:B------:R-:W-:Y:S02]  /*2780*/  SHF.R.S32.HI R84, RZ, 0x1f, R95 ;  /* 0x0000001fff547819 */ /* 0x000fe4000001145f */
[----:B------:R-:W-:Y:S02]  /*2790*/  SHF.R.S32.HI R83, RZ, 0x1f, R90 ;  /* 0x0000001fff537819 */ /* 0x000fe4000001145a */
[----:B------:R-:W-:Y:S01]  /*27a0*/  SHF.R.S32.HI R82, RZ, 0x1f, R91 ;  /* 0x0000001fff527819 */ /* 0x000fe2000001145b */
[----:B--2---:R-:W-:Y:S02]  /*27b0*/  IMAD R7, R27, R155, RZ ;  /* 0x0000009b1b077224 */ /* 0x004fe400078e02ff */
[----:B------:R-:W-:-:S04]  /*27c0*/  IMAD.WIDE.U32 R26, R155, R26, R12 ;  /* 0x0000001a9b1a7225 */ /* 0x000fc800078e000c */
[----:B---3--:R-:W-:Y:S01]  /*27d0*/  IMAD.WIDE.U32 R22, R155, R8, R12 ;  /* 0x000000089b167225 */ /* 0x008fe200078e000c */
[----:B------:R-:W-:Y:S02]  /*27e0*/  IADD3 R27, PT, PT, R27, R7, RZ ;  /* 0x000000071b1b7210 */ /* 0x000fe40007ffe0ff */
[----:B------:R-:W-:Y:S01]  /*27f0*/  SHF.R.S32.HI R8, RZ, 0x1f, R96 ;  /* 0x0000001fff087819 */ /* 0x000fe20000011460 */
[----:B------:R-:W-:Y:S02]  /*2800*/  IMAD R7, R9, R155, RZ ;  /* 0x0000009b09077224 */ /* 0x000fe400078e02ff */
[-C--:B----4-:R-:W-:Y:S01]  /*2810*/  IMAD R9, R115, R96.reuse, RZ ;  /* 0x0000006073097224 */ /* 0x090fe200078e02ff */
[C---:B-----5:R-:W-:Y:S01]  /*2820*/  SHF.L.U64.HI R80, R116.reuse, 0x4, R117 ;  /* 0x0000000474507819 */ /* 0x060fe20000010275 */
[----:B------:R-:W-:Y:S01]  /*2830*/  IMAD.IADD R23, R23, 0x1, R7 ;  /* 0x0000000117177824 */ /* 0x000fe200078e0207 */
[----:B------:R-:W-:Y:S01]  /*2840*/  SHF.L.U32 R81, R116, 0x4, RZ ;  /* 0x0000000474517819 */ /* 0x000fe200000006ff */
[----:B------:R-:W-:-:S02]  /*2850*/  IMAD R7, R117, R96, RZ ;  /* 0x0000006075077224 */ /* 0x000fc400078e02ff */
[C---:B------:R-:W-:Y:S02]  /*2860*/  IMAD R9, R114.reuse, R8, R9 ;  /* 0x0000000872097224 */ /* 0x040fe400078e0209 */
[----:B------:R-:W-:-:S04]  /*2870*/  IMAD.WIDE.U32 R26, R114, R96, R26 ;  /* 0x00000060721a7225 */ /* 0x000fc800078e001a */
[C---:B------:R-:W-:Y:S01]  /*2880*/  IMAD R7, R116.reuse, R8, R7 ;  /* 0x0000000874077224 */ /* 0x040fe200078e0207 */
[----:B------:R-:W-:Y:S01]  /*2890*/  IADD3 R27, PT, PT, R27, R9, RZ ;  /* 0x000000091b1b7210 */ /* 0x000fe20007ffe0ff */
[----:B------:R-:W-:-:S04]  /*28a0*/  IMAD.WIDE.U32 R24, R116, R96, R22 ;  /* 0x0000006074187225 */ /* 0x000fc800078e0016 */
[-C--:B------:R-:W-:Y:S02]  /*28b0*/  IMAD R11, R21, R6.reuse, RZ ;  /* 0x00000006150b7224 */ /* 0x080fe400078e02ff */
[----:B------:R-:W-:Y:S02]  /*28c0*/  IMAD R9, R15, R6, RZ ;  /* 0x000000060f097224 */ /* 0x000fe400078e02ff */
[----:B------:R-:W-:Y:S02]  /*28d0*/  IMAD.IADD R25, R25, 0x1, R7 ;  /* 0x0000000119197824 */ /* 0x000fe400078e0207 */
[----:B------:R-:W-:Y:S01]  /*28e0*/  IMAD R7, R20, R0, R11 ;  /* 0x0000000014077224 */ /* 0x000fe200078e020b */
[----:B------:R-:W-:Y:S01]  /*28f0*/  IADD3 R11, P0, PT, -R69, R112, RZ ;  /* 0x00000070450b7210 */ /* 0x000fe20007f1e1ff */
[----:B------:R-:W-:-:S04]  /*2900*/  IMAD.WIDE.U32 R22, R6, R20, R26 ;  /* 0x0000001406167225 */ /* 0x000fc800078e001a */
[----:B------:R-:W-:Y:S01]  /*2910*/  IMAD R0, R14, R0, R9 ;  /* 0x000000000e007224 */ /* 0x000fe200078e0209 */
[----:B------:R-:W-:Y:S01]  /*2920*/  SHF.R.S32.HI R9, RZ, 0x1f, R69 ;  /* 0x0000001fff097819 */ /* 0x000fe20000011445 */
[----:B------:R-:W-:-:S04]  /*2930*/  IMAD.WIDE.U32 R20, R6, R14, R24 ;  /* 0x0000000e06147225 */ /* 0x000fc800078e0018 */
[-C--:B------:R-:W-:Y:S01]  /*2940*/  IMAD R15, R10, R99.reuse, RZ ;  /* 0x000000630a0f7224 */ /* 0x080fe200078e02ff */
[----:B------:R-:W-:Y:S01]  /*2950*/  IADD3 R21, PT, PT, R21, R0, RZ ;  /* 0x0000000015157210 */ /* 0x000fe20007ffe0ff */
[----:B------:R-:W-:Y:S02]  /*2960*/  IMAD R6, R112, R99, R97 ;  /* 0x0000006370067224 */ /* 0x000fe400078e0261 */
[----:B------:R-:W-:Y:S01]  /*2970*/  IMAD.X R9, RZ, RZ, ~R9, P0 ;  /* 0x000000ffff097224 */ /* 0x000fe200000e0e09 */
[----:B------:R-:W-:Y:S01]  /*2980*/  SHF.R.S32.HI R75, RZ, 0x1f, R15 ;  /* 0x0000001fff4b7819 */ /* 0x000fe2000001140f */
[----:B------:R-:W-:Y:S01]  /*2990*/  IMAD.IADD R23, R23, 0x1, R7 ;  /* 0x0000000117177824 */ /* 0x000fe200078e0207 */
[----:B------:R-:W-:Y:S01]  /*29a0*/  IADD3 R14, P0, PT, R15, R6, RZ ;  /* 0x000000060f0e7210 */ /* 0x000fe20007f1e0ff */
[----:B------:R-:W-:Y:S01]  /*29b0*/  IMAD R71, R9, R114, RZ ;  /* 0x0000007209477224 */ /* 0x000fe200078e02ff */
[----:B------:R-:W-:Y:S01]  /*29c0*/  IADD3 R0, PT, PT, R97, R6, RZ ;  /* 0x0000000661007210 */ /* 0x000fe20007ffe0ff */
[----:B------:R-:W-:Y:S01]  /*29d0*/  IMAD R9, R9, R116, RZ ;  /* 0x0000007409097224 */ /* 0x000fe200078e02ff */
[----:B------:R-:W-:Y:S01]  /*29e0*/  LEA.HI.X.SX32 R7, R6, R75, 0x1, P0 ;  /* 0x0000004b06077211 */ /* 0x000fe200000f0eff */
[-C--:B------:R-:W-:Y:S01]  /*29f0*/  IMAD R71, R115, R11.reuse, R71 ;  /* 0x0000000b73477224 */ /* 0x080fe200078e0247 */
[----:B------:R-:W-:Y:S01]  /*2a00*/  IADD3 R74, P0, PT, R15, R0, RZ ;  /* 0x000000000f4a7210 */ /* 0x000fe20007f1e0ff */
[----:B------:R-:W-:-:S03]  /*2a10*/  IMAD.WIDE.U32 R22, R114, R11, R22 ;  /* 0x0000000b72167225 */ /* 0x000fc600078e0016 */
[----:B------:R-:W-:Y:S01]  /*2a20*/  LEA.HI.X.SX32 R75, R0, R75, 0x1, P0 ;  /* 0x0000004b004b7211 */ /* 0x000fe200000f0eff */
[-C--:B------:R-:W-:Y:S01]  /*2a30*/  IMAD R9, R117, R11.reuse, R9 ;  /* 0x0000000b75097224 */ /* 0x080fe200078e0209 */
[----:B------:R-:W-:Y:S01]  /*2a40*/  SHF.L.U64.HI R0, R14, 0x1, R7 ;  /* 0x000000010e007819 */ /* 0x000fe20000010207 */
[----:B------:R-:W-:Y:S01]  /*2a50*/  IMAD.WIDE.U32 R20, R116, R11, R20 ;  /* 0x0000000b74147225 */ /* 0x000fe200078e0014 */
[----:B------:R-:W-:Y:S02]  /*2a60*/  IADD3 R71, PT, PT, R23, R71, RZ ;  /* 0x0000004717477210 */ /* 0x000fe40007ffe0ff */
[----:B------:R-:W-:Y:S01]  /*2a70*/  LEA R70, P1, R22, R18, 0x1 ;  /* 0x0000001216467211 */ /* 0x000fe200078208ff */
[----:B------:R-:W-:Y:S01]  /*2a80*/  IMAD.SHL.U32 R14, R14, 0x2, RZ ;  /* 0x000000020e0e7824 */ /* 0x000fe200078e00ff */
[----:B------:R-:W-:Y:S01]  /*2a90*/  LEA R10, P0, R20, R16, 0x1 ;  /* 0x00000010140a7211 */ /* 0x000fe200078008ff */
[----:B------:R-:W-:Y:S01]  /*2aa0*/  IMAD.IADD R9, R21, 0x1, R9 ;  /* 0x0000000115097824 */ /* 0x000fe200078e0209 */
[----:B------:R-:W-:-:S02]  /*2ab0*/  SHF.L.U64.HI R75, R74, 0x1, R75 ;  /* 0x000000014a4b7819 */ /* 0x000fc4000001024b */
[----:B------:R-:W-:Y:S02]  /*2ac0*/  SHF.L.U32 R74, R74, 0x1, RZ ;  /* 0x000000014a4a7819 */ /* 0x000fe400000006ff */
[----:B------:R-:W-:Y:S02]  /*2ad0*/  LEA.HI.X R71, R22, R19, R71, 0x1, P1 ;  /* 0x0000001316477211 */ /* 0x000fe400008f0c47 */
[----:B------:R-:W-:Y:S02]  /*2ae0*/  LEA.HI.X R9, R20, R17, R9, 0x1, P0 ;  /* 0x0000001114097211 */ /* 0x000fe400000f0c09 */
[C---:B------:R-:W-:Y:S02]  /*2af0*/  IADD3 R50, P1, PT, R4.reuse, R14, RZ ;  /* 0x0000000e04327210 */ /* 0x040fe40007f3e0ff */
[----:B------:R-:W-:Y:S02]  /*2b00*/  IADD3 R72, P3, PT, R4, R74, RZ ;  /* 0x0000004a04487210 */ /* 0x000fe40007f7e0ff */
[C---:B------:R-:W-:Y:S01]  /*2b10*/  IADD3 R14, P0, PT, R2.reuse, R14, RZ ;  /* 0x0000000e020e7210 */ /* 0x040fe20007f1e0ff */
[----:B------:R-:W-:Y:S01]  /*2b20*/  IMAD.X R51, R5, 0x1, R0, P1 ;  /* 0x0000000105337824 */ /* 0x000fe200008e0600 */
[----:B------:R-:W-:-:S02]  /*2b30*/  IADD3 R74, P2, PT, R2, R74, RZ ;  /* 0x0000004a024a7210 */ /* 0x000fc40007f5e0ff */
[-C--:B------:R-:W-:Y:S01]  /*2b40*/  IADD3.X R73, PT, PT, R5, R75.reuse, RZ, P3, !PT ;  /* 0x0000004b05497210 */ /* 0x080fe20001ffe4ff */
[C---:B------:R-:W-:Y:S01]  /*2b50*/  IMAD.X R15, R3.reuse, 0x1, R0, P0 ;  /* 0x00000001030f7824 */ /* 0x040fe200000e0600 */
[----:B------:R-:W-:-:S09]  /*2b60*/  IADD3.X R75, PT, PT, R3, R75, RZ, P2, !PT ;  /* 0x0000004b034b7210 */ /* 0x000fd200017fe4ff */
.L_x_10841:
[----:B------:R-:W-:Y:S01]  /*2b70*/  VIADD R88, R88, 0x40 ;  /* 0x0000004058587836 */ /* 0x000fe20000000000 */
[----:B------:R-:W-:Y:S01]  /*2b80*/  BSSY.RECONVERGENT B0, `(.L_x_10789) ;  /* 0x0000011000007945 */ /* 0x000fe20003800200 */
[----:B------:R-:W-:Y:S03]  /*2b90*/  VIADD R89, R89, 0x40 ;  /* 0x0000004059597836 */ /* 0x000fe60000000000 */
[-C--:B------:R-:W-:Y:S02]  /*2ba0*/  ISETP.GE.AND P0, PT, R112, R88.reuse, PT ;  /* 0x000000587000720c */ /* 0x080fe40003f06270 */
        /* <DEDUP_REMOVED lines=14> */
.L_x_10790:
[----:B------:R-:W-:Y:S05]  /*2c90*/  BSYNC.RECONVERGENT B0 ;  /* 0x0000000000007941 */ /* 0x000fea0003800200 */
.L_x_10789:
        /* <DEDUP_REMOVED lines=12> */
.L_x_10792:
[----:B------:R-:W-:Y:S05]  /*2d60*/  BSYNC.RECONVERGENT B0 ;  /* 0x0000000000007941 */ /* 0x000fea0003800200 */
.L_x_10791:
        /* <DEDUP_REMOVED lines=12> */
.L_x_10794:
[----:B------:R-:W-:Y:S05]  /*2e30*/  BSYNC.RECONVERGENT B0 ;  /* 0x0000000000007941 */ /* 0x000fea0003800200 */
.L_x_10793:
        /* <DEDUP_REMOVED lines=14> */
.L_x_10796:
[----:B------:R-:W-:Y:S05]  /*2f20*/  BSYNC.RECONVERGENT B0 ;  /* 0x0000000000007941 */ /* 0x000fea0003800200 */
.L_x_10795:
        /* <DEDUP_REMOVED lines=26> */
.L_x_10800:
[----:B------:R-:W-:Y:S05]  /*30d0*/  BSYNC.RECONVERGENT B0 ;  /* 0x0000000000007941 */ /* 0x000fea0003800200 */
.L_x_10799:
        /* <DEDUP_REMOVED lines=12> */
.L_x_10802:
[----:B------:R-:W-:Y:S05]  /*31a0*/  BSYNC.RECONVERGENT B0 ;  /* 0x0000000000007941 */ /* 0x000fea0003800200 */
.L_x_10801:
        /* <DEDUP_REMOVED lines=12> */
.L_x_10804:
[----:B------:R-:W-:Y:S05]  /*3270*/  BSYNC.RECONVERGENT B0 ;  /* 0x0000000000007941 */ /* 0x000fea0003800200 */
.L_x_10803:
        /* <DEDUP_REMOVED lines=17> */
.L_x_10798:
        /* <DEDUP_REMOVED lines=61> */
.L_x_10810:
[----:B------:R-:W-:Y:S05]  /*3760*/  BSYNC.RECONVERGENT B0 ;  /* 0x0000000000007941 */ /* 0x000fea0003800200 */
.L_x_10809:
        /* <DEDUP_REMOVED lines=51> */
.L_x_10808:
[----:B------:R-:W-:Y:S05]  /*3aa0*/  BSYNC.RECONVERGENT B1 ;  /* 0x0000000000017941 */ /* 0x000fea0003800200 */
.L_x_10807:
        /* <DEDUP_REMOVED lines=66> */
.L_x_10814:
[----:B------:R-:W-:Y:S05]  /*3ed0*/  BSYNC.RECONVERGENT B0 ;  /* 0x0000000000007941 */ /* 0x000fea0003800200 */
.L_x_10813:
        /* <DEDUP_REMOVED lines=51> */
.L_x_10812:
[----:B------:R-:W-:Y:S05]  /*4210*/  BSYNC.RECONVERGENT B1 ;  /* 0x0000000000017941 */ /* 0x000fea0003800200 */
.L_x_10811:
        /* <DEDUP_REMOVED lines=64> */
.L_x_10818:
[----:B------:R-:W-:Y:S05]  /*4620*/  BSYNC.RECONVERGENT B0 ;  /* 0x0000000000007941 */ /* 0x000fea0003800200 */
.L_x_10817:
        /* <DEDUP_REMOVED lines=51> */
.L_x_10816:
[----:B------:R-:W-:Y:S05]  /*4960*/  BSYNC.RECONVERGENT B1 ;  /* 0x0000000000017941 */ /* 0x000fea0003800200 */
.L_x_10815:
        /* <DEDUP_REMOVED lines=67> */
.L_x_10822:
[----:B------:R-:W-:Y:S05]  /*4da0*/  BSYNC.RECONVERGENT B0 ;  /* 0x0000000000007941 */ /* 0x000fea0003800200 */
.L_x_10821:
        /* <DEDUP_REMOVED lines=51> */
.L_x_10820:
[----:B------:R-:W-:Y:S05]  /*50e0*/  BSYNC.RECONVERGENT B1 ;  /* 0x0000000000017941 */ /* 0x000fea0003800200 */
.L_x_10819:
[----:B------:R-:W2:Y:S02]  /*50f0*/  LD.E R3, desc[UR4][R102.64+0xd0] ;  /* 0x0000d00466037980 */ /* 0x000ea4000c101900 */
[----:B--2---:R-:W-:Y:S05]  /*5100*/  IMAD.U32 R3, R3, -0x20, RZ ;  /* 0xffffffe003037824 */ /* 0x004fea00078e00ff */
[C---:B------:R-:W-:Y:S02]  /*5110*/  LEA R14, P1, R3.reuse, R14, 0x1 ;  /* 0x0000000e030e7211 */ /* 0x040fe400078208ff */
[C---:B------:R-:W-:Y:S02]  /*5120*/  LEA R50, P0, R3.reuse, R50, 0x1 ;  /* 0x0000003203327211 */ /* 0x040fe400078008ff */
[C---:B------:R-:W-:Y:S02]  /*5130*/  LEA.HI.X.SX32 R15, R3.reuse, R15, 0x1, P1 ;  /* 0x0000000f030f7211 */ /* 0x040fe400008f0eff */
[----:B------:R-:W-:Y:S01]  /*5140*/  LEA.HI.X.SX32 R51, R3, R51, 0x1, P0 ;  /* 0x0000003303337211 */ /* 0x000fe200000f0eff */
[----:B------:R-:W-:Y:S05]  /*5150*/  BRA `(.L_x_10805) ;  /* 0x0000003000247947 */ /* 0x000fea0003800000 */
.L_x_10806:
        /* <DEDUP_REMOVED lines=99> */
.L_x_10826:
[----:B------:R-:W-:Y:S05]  /*5790*/  BSYNC.RECONVERGENT B0 ;  /* 0x0000000000007941 */ /* 0x000fea0003800200 */
.L_x_10825:
        /* <DEDUP_REMOVED lines=92> */
.L_x_10824:
[----:B------:R-:W-:Y:S05]  /*5d60*/  BSYNC.RECONVERGENT B1 ;  /* 0x0000000000017941 */ /* 0x000fea0003800200 */
.L_x_10823:
        /* <DEDUP_REMOVED lines=98> */
.L_x_10830:
[----:B------:R-:W-:Y:S05]  /*6390*/  BSYNC.RECONVERGENT B0 ;  /* 0x0000000000007941 */ /* 0x000fea0003800200 */
.L_x_10829:
        /* <DEDUP_REMOVED lines=92> */
.L_x_10828:
[----:B------:R-:W-:Y:S05]  /*6960*/  BSYNC.RECONVERGENT B1 ;  /* 0x0000000000017941 */ /* 0x000fea0003800200 */
.L_x_10827:
        /* <DEDUP_REMOVED lines=98> */
.L_x_10834:
[----:B------:R-:W-:Y:S05]  /*6f90*/  BSYNC.RECONVERGENT B0 ;  /* 0x0000000000007941 */ /* 0x000fea0003800200 */
.L_x_10833:
        /* <DEDUP_REMOVED lines=92> */
.L_x_10832:
[----:B------:R-:W-:Y:S05]  /*7560*/  BSYNC.RECONVERGENT B1 ;  /* 0x0000000000017941 */ /* 0x000fea0003800200 */
.L_x_10831:
        /* <DEDUP_REMOVED lines=102> */
.L_x_10838:
[----:B------:R-:W-:Y:S05]  /*7bd0*/  BSYNC.RECONVERGENT B0 ;  /* 0x0000000000007941 */ /* 0x000fea0003800200 */
.L_x_10837:
        /* <DEDUP_REMOVED lines=90> */
.L_x_10836:
[----:B------:R-:W-:Y:S05]  /*8180*/  BSYNC.RECONVERGENT B1 ;  /* 0x0000000000017941 */ /* 0x000fea0003800200 */
.L_x_10835:
[----:B------:R-:W3:Y:S02]  /*8190*/  LD.E R3, desc[UR4][R102.64+0xd0] ;  /* 0x0000d00466037980 */ /* 0x000ee4000c101900 */
[----:B---3--:R-:W-:Y:S05]  /*81a0*/  IMAD.U32 R3, R3, -0x20, RZ ;  /* 0xffffffe003037824 */ /* 0x008fea00078e00ff */
[C---:B------:R-:W-:Y:S02]  /*81b0*/  LEA R74, P1, R3.reuse, R74, 0x1 ;  /* 0x0000004a034a7211 */ /* 0x040fe400078208ff */
[C---:B------:R-:W-:Y:S02]  /*81c0*/  LEA R72, P0, R3.reuse, R72, 0x1 ;  /* 0x0000004803487211 */ /* 0x040fe400078008ff */
[C---:B------:R-:W-:Y:S02]  /*81d0*/  LEA.HI.X.SX32 R75, R3.reuse, R75, 0x1, P1 ;  /* 0x0000004b034b7211 */ /* 0x040fe400008f0eff */
[----:B------:R-:W-:Y:S09]  /*81e0*/  LEA.HI.X.SX32 R73, R3, R73, 0x1, P0 ;  /* 0x0000004903497211 */ /* 0x000ff200000f0eff */
.L_x_10805:
[----:B------:R-:W-:Y:S05]  /*81f0*/  BSYNC.RECONVERGENT B2 ;  /* 0x0000000000027941 */ /* 0x000fea0003800200 */
.L_x_10797:
        /* <DEDUP_REMOVED lines=101> */
.L_x_10840:
[----:B------:R-:W-:Y:S05]  /*8850*/  BSYNC.RECONVERGENT B0 ;  /* 0x0000000000007941 */ /* 0x000fea0003800200 */
.L_x_10839:
[----:B------:R-:W-:Y:S05]  /*8860*/  @P2 BRA `(.L_x_10841) ;  /* 0xffffffa000c02947 */ /* 0x000fea000383ffff */
.L_x_10788:
        /* <DEDUP_REMOVED lines=34> */
.L_x_10845:
[----:B------:R-:W-:Y:S05]  /*8a90*/  BSYNC.RECONVERGENT B0 ;  /* 0x0000000000007941 */ /* 0x000fea0003800200 */
.L_x_10844:
        /* <DEDUP_REMOVED lines=14> */
.L_x_10847:
[----:B------:R-:W-:Y:S05]  /*8b80*/  BSYNC.RECONVERGENT B0 ;  /* 0x0000000000007941 */ /* 0x000fea0003800200 */
.L_x_10846:
        /* <DEDUP_REMOVED lines=16> */
.L_x_10849:
[----:B------:R-:W-:Y:S05]  /*8c90*/  BSYNC.RECONVERGENT B0 ;  /* 0x0000000000007941 */ /* 0x000fea0003800200 */
.L_x_10848:
        /* <DEDUP_REMOVED lines=16> */
.L_x_10843:
        /* <DEDUP_REMOVED lines=86> */
.L_x_10857:
[----:B------:R-:W-:Y:S05]  /*9300*/  BSYNC.RECONVERGENT B0 ;  /* 0x0000000000007941 */ /* 0x000fea0003800200 */
.L_x_10856:
[----:B-----5:R-:W-:Y:S01]  /*9310*/  IMAD.MOV.U32 R6, RZ, RZ, R10 ;  /* 0x000000ffff067224 */ /* 0x020fe200078e000a */
[----:B------:R-:W-:Y:S01]  /*9320*/  MOV R4, R8 ;  /* 0x0000000800047202 */ /* 0x000fe20000000f00 */
[----:B------:R-:W-:Y:S01]  /*9330*/  IMAD.MOV.U32 R7, RZ, RZ, R11 ;  /* 0x000000ffff077224 */ /* 0x000fe200078e000b */
[----:B------:R-:W-:Y:S02]  /*9340*/  MOV R5, R9 ;  /* 0x0000000900057202 */ /* 0x000fe40000000f00 */
.L_x_10855:
[----:B------:R-:W-:Y:S05]  /*9350*/  BSYNC.RECONVERGENT B1 ;  /* 0x0000000000017941 */ /* 0x000fea0003800200 */
.L_x_10854:
        /* <DEDUP_REMOVED lines=50> */
.L_x_10859:
[----:B------:R-:W-:Y:S05]  /*9680*/  BSYNC.RECONVERGENT B0 ;  /* 0x0000000000007941 */ /* 0x000fea0003800200 */
.L_x_10858:
[----:B-----5:R3:W-:Y:S02]  /*9690*/  STS.128 [R106+0x2000], R8 ;  /* 0x002000086a007388 */ /* 0x0207e40000000c00 */
.L_x_10853:
[----:B------:R-:W-:Y:S05]  /*96a0*/  BSYNC.RECONVERGENT B2 ;  /* 0x0000000000027941 */ /* 0x000fea0003800200 */
.L_x_10852:
        /* <DEDUP_REMOVED lines=62> */
.L_x_10865:
[----:B------:R-:W-:Y:S05]  /*9a90*/  BSYNC.RECONVERGENT B0 ;  /* 0x0000000000007941 */ /* 0x000fea0003800200 */
.L_x_10864:
[----:B-----5:R1:W-:Y:S02]  /*9aa0*/  STS.128 [R106+0x800], R8 ;  /* 0x000800086a007388 */ /* 0x0203e40000000c00 */
.L_x_10863:
[----:B------:R-:W-:Y:S05]  /*9ab0*/  BSYNC.RECONVERGENT B1 ;  /* 0x0000000000017941 */ /* 0x000fea0003800200 */
.L_x_10862:
        /* <DEDUP_REMOVED lines=55> */
.L_x_10867:
[----:B------:R-:W-:Y:S05]  /*9e30*/  BSYNC.RECONVERGENT B0 ;  /* 0x0000000000007941 */ /* 0x000fea0003800200 */
.L_x_10866:
[----:B-----5:R3:W-:Y:S02]  /*9e40*/  STS.128 [R106+0x2800], R8 ;  /* 0x002800086a007388 */ /* 0x0207e40000000c00 */
.L_x_10861:
[----:B------:R-:W-:Y:S05]  /*9e50*/  BSYNC.RECONVERGENT B2 ;  /* 0x0000000000027941 */ /* 0x000fea0003800200 */
.L_x_10860:
        /* <DEDUP_REMOVED lines=63> */
.L_x_10873:
[----:B------:R-:W-:Y:S05]  /*a250*/  BSYNC.RECONVERGENT B0 ;  /* 0x0000000000007941 */ /* 0x000fea0003800200 */
.L_x_10872:
[----:B-----5:R3:W-:Y:S02]  /*a260*/  STS.128 [R106+0x1000], R8 ;  /* 0x001000086a007388 */ /* 0x0207e40000000c00 */
.L_x_10871:
[----:B------:R-:W-:Y:S05]  /*a270*/  BSYNC.RECONVERGENT B1 ;  /* 0x0000000000017941 */ /* 0x000fea0003800200 */
.L_x_10870:
        /* <DEDUP_REMOVED lines=55> */
.L_x_10875:
[----:B------:R-:W-:Y:S05]  /*a5f0*/  BSYNC.RECONVERGENT B0 ;  /* 0x0000000000007941 */ /* 0x000fea0003800200 */
.L_x_10874:
[----:B-----5:R3:W-:Y:S02]  /*a600*/  STS.128 [R106+0x3000], R8 ;  /* 0x003000086a007388 */ /* 0x0207e40000000c00 */
.L_x_10869:
[----:B------:R-:W-:Y:S05]  /*a610*/  BSYNC.RECONVERGENT B2 ;  /* 0x0000000000027941 */ /* 0x000fea0003800200 */
.L_x_10868:
        /* <DEDUP_REMOVED lines=64> */
.L_x_10879:
[----:B------:R-:W-:Y:S05]  /*aa20*/  BSYNC.RECONVERGENT B0 ;  /* 0x0000000000007941 */ /* 0x000fea0003800200 */
.L_x_10878:
[----:B-----5:R1:W-:Y:S02]  /*aa30*/  STS.128 [R106+0x1800], R8 ;  /* 0x001800086a007388 */ /* 0x0203e40000000c00 */
.L_x_10877:
[----:B------:R-:W-:Y:S05]  /*aa40*/  BSYNC.RECONVERGENT B1 ;  /* 0x0000000000017941 */ /* 0x000fea0003800200 */
.L_x_10876:
        /* <DEDUP_REMOVED lines=55> */
.L_x_10881:
[----:B------:R-:W-:Y:S05]  /*adc0*/  BSYNC.RECONVERGENT B0 ;  /* 0x0000000000007941 */ /* 0x000fea0003800200 */
.L_x_10880:
[----:B-----5:R1:W-:Y:S01]  /*add0*/  STS.128 [R106+0x3800], R8 ;  /* 0x003800086a007388 */ /* 0x0203e20000000c00 */
[----:B------:R-:W-:Y:S05]  /*ade0*/  BRA `(.L_x_10850) ;  /* 0x0000002c007c7947 */ /* 0x000fea0003800000 */
.L_x_10851:
        /* <DEDUP_REMOVED lines=50> */
[----:B------:R-:W-:Y:S01]  /*b110*/  @P1 FADD.FTZ R41, -R41, -RZ ;  /* 0x800000ff29291221 */ /* 0x000fe20000010100 */
[----:B------:R-:W-:Y:S02]  /*b120*/  HADD2.F32 R5, -RZ, R5.H1_H1 ;  /* 0x30000005ff057230 */ /* 0x000fe40000004100 */
[----:B------:R-:W-:Y:S01]  /*b130*/  @P1 FADD.FTZ R4, -R4, -RZ ;  /* 0x800000ff04041221 */ /* 0x000fe20000010100 */
[--C-:B------:R-:W-:Y:S02]  /*b140*/  HADD2.F32 R6, -RZ, R7.reuse.H1_H1 ;  /* 0x30000007ff067230 */ /* 0x100fe40000004100 */
[----:B------:R-:W-:Y:S01]  /*b150*/  FMUL.FTZ R26, R26, R19 ;  /* 0x000000131a1a7220 */ /* 0x000fe20000410000 */
[----:B------:R-:W-:-:S02]  /*b160*/  HADD2.F32 R45, -RZ, R7.H0_H0 ;  /* 0x20000007ff2d7230 */ /* 0x000fc40000004100 */
[----:B------:R-:W-:Y:S01]  /*b170*/  @P1 FADD.FTZ R5, -R5, -RZ ;  /* 0x800000ff05051221 */ /* 0x000fe20000010100 */
[----:B------:R-:W-:Y:S01]  /*b180*/  FMUL.FTZ R17, R17, R4 ;  /* 0x0000000411117220 */ /* 0x000fe20000410000 */
[----:B------:R-:W-:Y:S01]  /*b190*/  @P1 FADD.FTZ R6, -R6, -RZ ;  /* 0x800000ff06061221 */ /* 0x000fe20000010100 */
[----:B----4-:R-:W-:Y:S02]  /*b1a0*/  HADD2.F32 R4, -RZ, R8.H0_H0 ;  /* 0x20000008ff047230 */ /* 0x010fe40000004100 */
[----:B------:R-:W-:Y:S01]  /*b1b0*/  FMUL.FTZ R36, R36, R5 ;  /* 0x0000000524247220 */ /* 0x000fe20000410000 */
[--C-:B-----5:R-:W-:Y:S02]  /*b1c0*/  HADD2.F32 R5, -RZ, R32.reuse.H0_H0 ;  /* 0x20000020ff057230 */ /* 0x120fe40000004100 */
[----:B------:R-:W-:Y:S01]  /*b1d0*/  FMUL.FTZ R39, R39, R6 ;  /* 0x0000000627277220 */ /* 0x000fe20000410000 */
[----:B------:R-:W-:Y:S02]  /*b1e0*/  HADD2.F32 R19, -RZ, R32.H1_H1 ;  /* 0x30000020ff137230 */ /* 0x000fe40000004100 */
[----:B------:R-:W-:Y:S01]  /*b1f0*/  FMUL.FTZ R28, R28, R43 ;  /* 0x0000002b1c1c7220 */ /* 0x000fe20000410000 */
[----:B------:R-:W-:-:S02]  /*b200*/  HADD2.F32 R7, -RZ, R33.H0_H0 ;  /* 0x20000021ff077230 */ /* 0x000fc40000004100 */
[----:B------:R-:W-:Y:S01]  /*b210*/  FMUL.FTZ R16, R16, R41 ;  /* 0x0000002910107220 */ /* 0x000fe20000410000 */
[----:B------:R-:W-:Y:S02]  /*b220*/  HADD2.F32 R8, -RZ, R8.H1_H1 ;  /* 0x30000008ff087230 */ /* 0x000fe40000004100 */
[----:B------:R-:W-:Y:S01]  /*b230*/  @P1 FADD.FTZ R47, -R47, -RZ ;  /* 0x800000ff2f2f1221 */ /* 0x000fe20000010100 */
[----:B------:R-:W-:Y:S02]  /*b240*/  HADD2.F32 R6, -RZ, R9.H0_H0 ;  /* 0x20000009ff067230 */ /* 0x000fe40000004100 */
[----:B------:R-:W-:Y:S01]  /*b250*/  @P1 FADD.FTZ R45, -R45, -RZ ;  /* 0x800000ff2d2d1221 */ /* 0x000fe20000010100 */
[--C-:B------:R-:W-:Y:S02]  /*b260*/  HADD2.F32 R32, -RZ, R10.reuse.H0_H0 ;  /* 0x2000000aff207230 */ /* 0x100fe40000004100 */
[----:B------:R-:W-:Y:S01]  /*b270*/  FFMA.FTZ R4, R5, R4, R26 ;  /* 0x0000000405047223 */ /* 0x000fe2000001001a */
[----:B------:R-:W-:-:S02]  /*b280*/  HADD2.F32 R43, -RZ, R10.H1_H1 ;  /* 0x3000000aff2b7230 */ /* 0x000fc40000004100 */
[----:B------:R-:W-:Y:S01]  /*b290*/  FFMA.FTZ R19, R19, R8, R28 ;  /* 0x0000000813137223 */ /* 0x000fe2000001001c */
[----:B------:R-:W-:Y:S01]  /*b2a0*/  FFMA.FTZ R6, R7, R6, R16 ;  /* 0x0000000607067223 */ /* 0x000fe20000010010 */
[----:B------:R-:W-:Y:S02]  /*b2b0*/  HADD2.F32 R9, -RZ, R9.H1_H1 ;  /* 0x30000009ff097230 */ /* 0x000fe40000004100 */
[----:B------:R-:W-:Y:S01]  /*b2c0*/  FMUL.FTZ R38, R38, R47 ;  /* 0x0000002f26267220 */ /* 0x000fe20000410000 */
[--C-:B------:R-:W-:Y:S02]  /*b2d0*/  HADD2.F32 R41, -RZ, R11.reuse.H0_H0 ;  /* 0x2000000bff297230 */ /* 0x100fe40000004100 */
[----:B------:R-:W-:Y:S01]  /*b2e0*/  FMUL.FTZ R18, R18, R45 ;  /* 0x0000002d12127220 */ /* 0x000fe20000410000 */
        /* <DEDUP_REMOVED lines=15> */
.L_x_10887:
[----:B------:R-:W-:Y:S05]  /*b3e0*/  BSYNC.RECONVERGENT B0 ;  /* 0x0000000000007941 */ /* 0x000fea0003800200 */
.L_x_10886:
[----:B--2--5:R-:W-:Y:S01]  /*b3f0*/  IMAD.MOV.U32 R6, RZ, RZ, R34 ;  /* 0x000000ffff067224 */ /* 0x024fe200078e0022 */
[----:B------:R-:W-:Y:S01]  /*b400*/  MOV R4, R32 ;  /* 0x0000002000047202 */ /* 0x000fe20000000f00 */
[----:B------:R-:W-:Y:S01]  /*b410*/  IMAD.MOV.U32 R7, RZ, RZ, R35 ;  /* 0x000000ffff077224 */ /* 0x000fe200078e0023 */
[----:B------:R-:W-:Y:S02]  /*b420*/  MOV R5, R33 ;  /* 0x0000002100057202 */ /* 0x000fe40000000f00 */
.L_x_10885:
[----:B------:R-:W-:Y:S05]  /*b430*/  BSYNC.RECONVERGENT B1 ;  /* 0x0000000000017941 */ /* 0x000fea0003800200 */
.L_x_10884:
        /* <DEDUP_REMOVED lines=86> */
.L_x_10889:
[----:B------:R-:W-:Y:S05]  /*b9a0*/  BSYNC.RECONVERGENT B0 ;  /* 0x0000000000007941 */ /* 0x000fea0003800200 */
.L_x_10888:
[----:B-----5:R3:W-:Y:S02]  /*b9b0*/  STS.128 [R106+0x2000], R32 ;  /* 0x002000206a007388 */ /* 0x0207e40000000c00 */
.L_x_10883:
[----:B------:R-:W-:Y:S05]  /*b9c0*/  BSYNC.RECONVERGENT B2 ;  /* 0x0000000000027941 */ /* 0x000fea0003800200 */
.L_x_10882:
        /* <DEDUP_REMOVED lines=91> */
.L_x_10895:
[----:B------:R-:W-:Y:S05]  /*bf80*/  BSYNC.RECONVERGENT B0 ;  /* 0x0000000000007941 */ /* 0x000fea0003800200 */
.L_x_10894:
[----:B-----5:R1:W-:Y:S02]  /*bf90*/  STS.128 [R106+0x800], R32 ;  /* 0x000800206a007388 */ /* 0x0203e40000000c00 */
.L_x_10893:
[----:B------:R-:W-:Y:S05]  /*bfa0*/  BSYNC.RECONVERGENT B1 ;  /* 0x0000000000017941 */ /* 0x000fea0003800200 */
.L_x_10892:
        /* <DEDUP_REMOVED lines=84> */
.L_x_10897:
[----:B------:R-:W-:Y:S05]  /*c4f0*/  BSYNC.RECONVERGENT B0 ;  /* 0x0000000000007941 */ /* 0x000fea0003800200 */
.L_x_10896:
[----:B-----5:R3:W-:Y:S02]  /*c500*/  STS.128 [R106+0x2800], R32 ;  /* 0x002800206a007388 */ /* 0x0207e40000000c00 */
.L_x_10891:
[----:B------:R-:W-:Y:S05]  /*c510*/  BSYNC.RECONVERGENT B2 ;  /* 0x0000000000027941 */ /* 0x000fea0003800200 */
.L_x_10890:
        /* <DEDUP_REMOVED lines=92> */
.L_x_10903:
[----:B------:R-:W-:Y:S05]  /*cae0*/  BSYNC.RECONVERGENT B0 ;  /* 0x0000000000007941 */ /* 0x000fea0003800200 */
.L_x_10902:
[----:B-----5:R3:W-:Y:S02]  /*caf0*/  STS.128 [R106+0x1000], R32 ;  /* 0x001000206a007388 */ /* 0x0207e40000000c00 */
.L_x_10901:
[----:B------:R-:W-:Y:S05]  /*cb00*/  BSYNC.RECONVERGENT B1 ;  /* 0x0000000000017941 */ /* 0x000fea0003800200 */
.L_x_10900:
        /* <DEDUP_REMOVED lines=84> */
.L_x_10905:
[----:B------:R-:W-:Y:S05]  /*d050*/  BSYNC.RECONVERGENT B0 ;  /* 0x0000000000007941 */ /* 0x000fea0003800200 */
.L_x_10904:
[----:B-----5:R3:W-:Y:S02]  /*d060*/  STS.128 [R106+0x3000], R32 ;  /* 0x003000206a007388 */ /* 0x0207e40000000c00 */
.L_x_10899:
[----:B------:R-:W-:Y:S05]  /*d070*/  BSYNC.RECONVERGENT B2 ;  /* 0x0000000000027941 */ /* 0x000fea0003800200 */
.L_x_10898:
        /* <DEDUP_REMOVED lines=55> */
[--C-:B----4-:R-:W-:Y:S02]  /*d3f0*/  HADD2.F32 R4, -RZ, R8.reuse.H0_H0 ;  /* 0x20000008ff047230 */ /* 0x110fe40000004100 */
[----:B------:R-:W-:Y:S01]  /*d400*/  @P0 FADD.FTZ R5, -R5, -RZ ;  /* 0x800000ff05050221 */ /* 0x000fe20000010100 */
[----:B-----5:R-:W-:Y:S02]  /*d410*/  HADD2.F32 R7, -RZ, R33.H0_H0 ;  /* 0x20000021ff077230 */ /* 0x020fe40000004100 */
[----:B------:R-:W-:Y:S01]  /*d420*/  @P0 FADD.FTZ R6, -R6, -RZ ;  /* 0x800000ff06060221 */ /* 0x000fe20000010100 */
[----:B------:R-:W-:Y:S02]  /*d430*/  HADD2.F32 R8, -RZ, R8.H1_H1 ;  /* 0x30000008ff087230 */ /* 0x000fe40000004100 */
[----:B------:R-:W-:Y:S01]  /*d440*/  FMUL.FTZ R18, R18, R5 ;  /* 0x0000000512127220 */ /* 0x000fe20000410000 */
[----:B------:R-:W-:-:S02]  /*d450*/  HADD2.F32 R5, -RZ, R32.H0_H0 ;  /* 0x20000020ff057230 */ /* 0x000fc40000004100 */
[----:B------:R-:W-:Y:S01]  /*d460*/  FMUL.FTZ R39, R39, R6 ;  /* 0x0000000627277220 */ /* 0x000fe20000410000 */
[----:B------:R-:W-:Y:S02]  /*d470*/  HADD2.F32 R32, -RZ, R32.H1_H1 ;  /* 0x30000020ff207230 */ /* 0x000fe40000004100 */
[----:B------:R-:W-:Y:S01]  /*d480*/  FMUL.FTZ R30, R30, R19 ;  /* 0x000000131e1e7220 */ /* 0x000fe20000410000 */
[--C-:B------:R-:W-:Y:S02]  /*d490*/  HADD2.F32 R6, -RZ, R9.reuse.H0_H0 ;  /* 0x20000009ff067230 */ /* 0x100fe40000004100 */
[----:B------:R-:W-:Y:S01]  /*d4a0*/  FMUL.FTZ R16, R16, R43 ;  /* 0x0000002b10107220 */ /* 0x000fe20000410000 */
[----:B------:R-:W-:Y:S01]  /*d4b0*/  @P0 FADD.FTZ R45, -R45, -RZ ;  /* 0x800000ff2d2d0221 */ /* 0x000fe20000010100 */
[----:B------:R-:W-:Y:S01]  /*d4c0*/  FMUL.FTZ R37, R37, R44 ;  /* 0x0000002c25257220 */ /* 0x000fe20000410000 */
        /* <DEDUP_REMOVED lines=9> */
[----:B------:R-:W-:Y:S01]  /*d560*/  HADD2.F32 R10, -RZ, R11.H1_H1 ;  /* 0x3000000bff0a7230 */ /* 0x000fe20000004100 */
[----:B------:R-:W-:Y:S01]  /*d570*/  F2FP.F16.F32.PACK_AB R32, R31, R4 ;  /* 0x000000041f20723e */ /* 0x000fe200000000ff */
        /* <DEDUP_REMOVED lines=10> */
[----:B------:R-:W-:-:S02]  /*d620*/  FFMA.FTZ R10, R30, R10, R39 ;  /* 0x0000000a1e0a7223 */ /* 0x000fc40000010027 */
[----:B------:R-:W-:-:S03]  /*d630*/  F2FP.F16.F32.PACK_AB R34, R7, R8 ;  /* 0x000000080722723e */ /* 0x000fc600000000ff */
[----:B------:R-:W-:-:S03]  /*d640*/  F2FP.F16.F32.PACK_AB R35, R10, R5 ;  /* 0x000000050a23723e */ /* 0x000fc600000000ff */
.L_x_10909:
[----:B------:R-:W-:Y:S05]  /*d650*/  BSYNC.RECONVERGENT B0 ;  /* 0x0000000000007941 */ /* 0x000fea0003800200 */
.L_x_10908:
[----:B-----5:R3:W-:Y:S02]  /*d660*/  STS.128 [R106+0x1800], R32 ;  /* 0x001800206a007388 */ /* 0x0207e40000000c00 */
.L_x_10907:
[----:B------:R-:W-:Y:S05]  /*d670*/  BSYNC.RECONVERGENT B1 ;  /* 0x0000000000017941 */ /* 0x000fea0003800200 */
.L_x_10906:
        /* <DEDUP_REMOVED lines=84> */
.L_x_10911:
[----:B------:R-:W-:Y:S05]  /*dbc0*/  BSYNC.RECONVERGENT B0 ;  /* 0x0000000000007941 */ /* 0x000fea0003800200 */
.L_x_10910:
[----:B-----5:R3:W-:Y:S02]  /*dbd0*/  STS.128 [R106+0x3800], R32 ;  /* 0x003800206a007388 */ /* 0x0207e40000000c00 */
.L_x_10850:
[----:B------:R-:W-:Y:S05]  /*dbe0*/  BSYNC.RECONVERGENT B3 ;  /* 0x0000000000037941 */ /* 0x000fea0003800200 */
.L_x_10842:
[----:B-1-3--:R-:W-:Y:S01]  /*dbf0*/  IMAD.IADD R9, R62, 0x1, -R59 ;  /* 0x000000013e097824 */ /* 0x00afe200078e0a3b */
[C---:B--2---:R-:W-:Y:S01]  /*dc00*/  SHF.L.U64.HI R2, R66.reuse, 0x1, R67 ;  /* 0x0000000142027819 */ /* 0x044fe20000010243 */
        /* <DEDUP_REMOVED lines=24> */
.L_x_10913:
[----:B------:R-:W-:Y:S05]  /*dd90*/  BSYNC.RECONVERGENT B0 ;  /* 0x0000000000007941 */ /* 0x000fea0003800200 */
.L_x_10912:
        /* <DEDUP_REMOVED lines=14> */
.L_x_10915:
[----:B------:R-:W-:Y:S05]  /*de80*/  BSYNC.RECONVERGENT B0 ;  /* 0x0000000000007941 */ /* 0x000fea0003800200 */
.L_x_10914:
        /* <DEDUP_REMOVED lines=16> */
.L_x_10917:
[----:B------:R-:W-:Y:S05]  /*df90*/  BSYNC.RECONVERGENT B0 ;  /* 0x0000000000007941 */ /* 0x000fea0003800200 */
.L_x_10916:
        /* <DEDUP_REMOVED lines=16> */
.L_x_10919:
[----:B------:R-:W-:Y:S05]  /*e0a0*/  BSYNC.RECONVERGENT B0 ;  /* 0x0000000000007941 */ /* 0x000fea0003800200 */
.L_x_10918:
[----:B------:R-:W0:Y:S01]  /*e0b0*/  LDGDEPBAR ;  /* 0x00000000000079af */ /* 0x000e220000000000 */
[----:B--2---:R-:W-:Y:S01]  /*e0c0*/  IMAD.SHL.U32 R5, R104, 0x20, RZ ;  /* 0x0000002068057824 */ /* 0x004fe200078e00ff */
[----:B------:R-:W-:Y:S02]  /*e0d0*/  LOP3.LUT R4, R107, 0x8, R60, 0xf8, !PT ;  /* 0x000000086b047812 */ /* 0x000fe400078ef83c */
[----:B-1-3--:R1:W5:Y:S01]  /*e0e0*/  LD.E R7, desc[UR4][R102.64+0x184] ;  /* 0x0001840466077980 */ /* 0x00a362000c101900 */
[----:B------:R-:W-:Y:S03]  /*e0f0*/  BSSY.RECONVERGENT B0, `(.L_x_10920) ;  /* 0x0000018000007945 */ /* 0x000fe60003800200 */
[----:B------:R1:W5:Y:S01]  /*e100*/  LD.E R6, desc[UR4][R102.64+0x188] ;  /* 0x0001880466067980 */ /* 0x000362000c101900 */
        /* <DEDUP_REMOVED lines=20> */
.L_x_10921:
[----:B------:R3:W-:Y:S04]  /*e250*/  STS.128 [R106+0x8000], RZ ;  /* 0x008000ff6a007388 */ /* 0x0007e80000000c00 */
[----:B------:R3:W-:Y:S02]  /*e260*/  STS.128 [R106+0xa000], RZ ;  /* 0x00a000ff6a007388 */ /* 0x0007e40000000c00 */
.L_x_10922:
[----:B------:R-:W-:Y:S05]  /*e270*/  BSYNC.RECONVERGENT B0 ;  /* 0x0000000000007941 */ /* 0x000fea0003800200 */
.L_x_10920:
[-C--:B------:R-:W-:Y:S01]  /*e280*/  ISETP.GE.AND P1, PT, R26, R9.reuse, PT ;  /* 0x000000091a00720c */ /* 0x080fe20003f26270 */
[----:B------:R-:W-:Y:S01]  /*e290*/  IMAD.SHL.U32 R63, R63, 0x400, RZ ;  /* 0x000004003f3f7824 */ /* 0x000fe200078e00ff */
[----:B------:R-:W-:Y:S01]  /*e2a0*/  LOP3.LUT R4, R107, 0x8, R104, 0x78, !PT ;  /* 0x000000086b047812 */ /* 0x000fe200078e7868 */
[----:B------:R-:W-:Y:S01]  /*e2b0*/  IMAD.IADD R0, R0, 0x1, R5 ;  /* 0x0000000100007824 */ /* 0x000fe200078e0205 */
[----:B------:R-:W-:Y:S01]  /*e2c0*/  LEA R8, P0, R61, R148, 0x1 ;  /* 0x000000943d087211 */ /* 0x000fe200078008ff */
[----:B------:R-:W-:Y:S01]  /*e2d0*/  BSSY.RECONVERGENT B0, `(.L_x_10923) ;  /* 0x0000018000007945 */ /* 0x000fe20003800200 */
[----:B------:R-:W-:Y:S01]  /*e2e0*/  LOP3.LUT R4, R4, 0x38, R65, 0x78, !PT ;  /* 0x0000003804047812 */ /* 0x000fe200078e7841 */
[----:B------:R-:W-:Y:S01]  /*e2f0*/  IMAD R135, R0, 0x2, R49 ;  /* 0x0000000200877824 */ /* 0x000fe200078e0231 */
[----:B------:R-:W-:Y:S02]  /*e300*/  LOP3.LUT R63, R63, 0x400, RZ, 0xc0, !PT ;  /* 0x000004003f3f7812 */ /* 0x000fe400078ec0ff */
[----:B------:R-:W-:-:S02]  /*e310*/  ISETP.GE.AND P2, PT, R28, R9, PT ;  /* 0x000000091c00720c */ /* 0x000fc40003f46270 */
[----:B------:R-:W-:Y:S01]  /*e320*/  ISETP.GE.AND P3, PT, R36, R9, PT ;  /* 0x000000092400720c */ /* 0x000fe20003f66270 */
[----:B------:R1:W-:Y:S01]  /*e330*/  @P1 STS.128 [R106+0x8800], RZ ;  /* 0x008800ff6a001388 */ /* 0x0003e20000000c00 */
[----:B------:R-:W-:Y:S01]  /*e340*/  IMAD R134, R4, 0x2, R63 ;  /* 0x0000000204867824 */ /* 0x000fe200078e023f */
[----:B------:R-:W-:Y:S02]  /*e350*/  LEA.HI.X R9, R61, R149, R64, 0x1, P0 ;  /* 0x000000953d097211 */ /* 0x000fe400000f0c40 */
[----:B------:R1:W-:Y:S01]  /*e360*/  @P1 STS.128 [R106+0xa800], RZ ;  /* 0x00a800ff6a001388 */ /* 0x0003e20000000c00 */
[----:B------:R-:W-:Y:S01]  /*e370*/  IMAD.IADD R134, R49, 0x1, R134 ;  /* 0x0000000131867824 */ /* 0x000fe200078e0286 */
        /* <DEDUP_REMOVED lines=13> */
.L_x_10924:
[----:B------:R-:W-:Y:S05]  /*e450*/  BSYNC.RECONVERGENT B0 ;  /* 0x0000000000007941 */ /* 0x000fea0003800200 */
.L_x_10923:
        /* <DEDUP_REMOVED lines=18> */
.L_x_10926:
[----:B------:R-:W-:Y:S05]  /*e580*/  BSYNC.RECONVERGENT B0 ;  /* 0x0000000000007941 */ /* 0x000fea0003800200 */
.L_x_10925:
        /* <DEDUP_REMOVED lines=18> */
.L_x_10928:
[----:B------:R-:W-:Y:S05]  /*e6b0*/  BSYNC.RECONVERGENT B0 ;  /* 0x0000000000007941 */ /* 0x000fea0003800200 */
.L_x_10927:
[----:B------:R-:W-:Y:S01]  /*e6c0*/  LDSM.16.M88.4 R88, [R135] ;  /* 0x000000008758783b */ /* 0x000fe20000000200 */
[----:B------:R-:W-:Y:S01]  /*e6d0*/  R2P PR, R104, 0x6 ;  /* 0x0000000668007804 */ /* 0x000fe20000000000 */
[----:B------:R-:W-:Y:S01]  /*e6e0*/  IMAD.MOV.U32 R0, RZ, RZ, 0x20 ;  /* 0x00000020ff007424 */ /* 0x000fe200078e00ff */
[----:B-----5:R-:W-:Y:S01]  /*e6f0*/  SHF.R.U32.HI R14, RZ, 0x2, R104 ;  /* 0x00000002ff0e7819 */ /* 0x020fe20000011668 */
[----:B------:R-:W3:Y:S01]  /*e700*/  LDSM.16.M88.4 R52, [R134+0x4000] ;  /* 0x004000008634783b */ /* 0x000ee20000000200 */
[----:B------:R-:W-:Y:S01]  /*e710*/  IMAD.MOV.U32 R4, RZ, RZ, 0x40 ;  /* 0x00000040ff047424 */ /* 0x000fe200078e00ff */
[----:B------:R-:W-:Y:S01]  /*e720*/  ISETP.GT.AND P0, PT, R105, R144, PT ;  /* 0x000000906900720c */ /* 0x000fe20003f04270 */
[----:B------:R-:W-:Y:S01]  /*e730*/  BSSY.RECONVERGENT B1, `(.L_x_10929) ;  /* 0x00000fd000017945 */ /* 0x000fe20003800200 */
[----:B------:R-:W-:Y:S01]  /*e740*/  SEL R0, R0, 0xffffffe0, !P1 ;  /* 0xffffffe000007807 */ /* 0x000fe20004800000 */
[----:B------:R-:W4:Y:S01]  /*e750*/  LDSM.16.M88.4 R44, [R134+0x4800] ;  /* 0x00480000862c783b */ /* 0x000f220000000200 */
[----:B------:R-:W-:-:S02]  /*e760*/  SEL R4, R4, 0xffffffc0, !P2 ;  /* 0xffffffc004047807 */ /* 0x000fc40005000000 */
[----:B------:R-:W-:Y:S01]  /*e770*/  IADD3 R6, PT, PT, R6, R62, -R153 ;  /* 0x0000003e06067210 */ /* 0x000fe20007ffe899 */
[C-C-:B------:R-:W-:Y:S01]  /*e780*/  IMAD.IADD R133, R135.reuse, 0x1, R0.reuse ;  /* 0x0000000187857824 */ /* 0x140fe200078e0200 */
[----:B------:R-:W4:Y:S01]  /*e790*/  LDSM.16.M88.4 R36, [R134+0x5000] ;  /* 0x005000008624783b */ /* 0x000f220000000200 */
[----:B------:R-:W-:Y:S01]  /*e7a0*/  IMAD.IADD R130, R134, 0x1, R0 ;  /* 0x0000000186827824 */ /* 0x000fe200078e0200 */
[----:B------:R-:W-:Y:S01]  /*e7b0*/  IADD3 R160, PT, PT, R62, -R153, -R7 ;  /* 0x800000993ea07210 */ /* 0x000fe20007ffe807 */
[--C-:B------:R-:W-:Y:S01]  /*e7c0*/  IMAD.IADD R132, R135, 0x1, R4.reuse ;  /* 0x0000000187847824 */ /* 0x100fe200078e0204 */
[----:B------:R-:W4:Y:S01]  /*e7d0*/  LDSM.16.M88.4 R16, [R134+0x5800] ;  /* 0x005800008610783b */ /* 0x000f220000000200 */
        /* <DEDUP_REMOVED lines=8> */
[----:B-12---:R-:W-:Y:S01]  /*e860*/  LDSM.16.M88.4 R8, [R132] ;  /* 0x000000008408783b */ /* 0x006fe20000000200 */
[C---:B---3--:R-:W-:Y:S03]  /*e870*/  HMMA.16816.F32 R64, R88.reuse, R52, RZ ;  /* 0x000000345840723c */ /* 0x048fe600000018ff */
[----:B------:R-:W1:Y:S04]  /*e880*/  LDSM.16.M88.4 R20, [R129+0x4000] ;  /* 0x004000008114783b */ /* 0x000e680000000200 */
[----:B------:R-:W-:Y:S01]  /*e890*/  LDSM.16.M88.4 R68, [R129+0x5000] ;  /* 0x005000008144783b */ /* 0x000fe20000000200 */
[C---:B------:R-:W-:Y:S03]  /*e8a0*/  HMMA.16816.F32 R52, R88.reuse, R54, RZ ;  /* 0x000000365834723c */ /* 0x040fe600000018ff */
[----:B------:R-:W-:Y:S04]  /*e8b0*/  LDSM.16.M88.4 R76, [R131] ;  /* 0x00000000834c783b */ /* 0x000fe80000000200 */
        /* <DEDUP_REMOVED lines=82> */
[----:B--2---:R-:W-:Y:S05]  /*ede0*/  HMMA.16816.F32 R32, R28, R8, R32 ;  /* 0x000000081c20723c */ /* 0x004fea0000001820 */
[----:B------:R-:W-:-:S04]  /*edf0*/  LOP3.LUT R9, R14, 0x7, RZ, 0xc0, !PT ;  /* 0x000000070e097812 */ /* 0x000fc800078ec0ff */
[----:B------:R-:W-:Y:S01]  /*ee00*/  LOP3.LUT R9, R9, 0x1f0, R60, 0xf8, !PT ;  /* 0x000001f009097812 */ /* 0x000fe200078ef83c */
[----:B------:R-:W-:Y:S04]  /*ee10*/  HMMA.16816.F32 R64, R28, R24, R64 ;  /* 0x000000181c40723c */ /* 0x000fe80000001840 */
[----:B------:R-:W-:-:S04]  /*ee20*/  IMAD.IADD R9, R152, 0x1, R9 ;  /* 0x0000000198097824 */ /* 0x000fc800078e0209 */
        /* <DEDUP_REMOVED lines=9> */
[C---:B---3--:R-:W-:Y:S08]  /*eec0*/  HMMA.16816.F32 R40, R28.reuse, R16, R40 ;  /* 0x000000101c28723c */ /* 0x048ff00000001828 */
        /* <DEDUP_REMOVED lines=17> */
.L_x_10932:
        /* <DEDUP_REMOVED lines=60> */
.L_x_10933:
[----:B------:R-:W-:Y:S05]  /*f3a0*/  BSYNC.RECONVERGENT B0 ;  /* 0x0000000000007941 */ /* 0x000fea0003800200 */
.L_x_10931:
        /* <DEDUP_REMOVED lines=8> */
[----:B------:R-:W-:Y:S01]  /*f430*/  IADD3 R10, P2, PT, R2, R3, RZ ;  /* 0x00000003020a7210 */ /* 0x000fe20007f5e0ff */
[----:B------:R-:W-:-:S03]  /*f440*/  IMAD.X R3, R6, 0x1, R9, P3 ;  /* 0x0000000106037824 */ /* 0x000fc600018e0609 */
        /* <DEDUP_REMOVED lines=43> */
.L_x_10930:
[----:B------:R-:W-:Y:S05]  /*f700*/  BSYNC.RECONVERGENT B1 ;  /* 0x0000000000017941 */ /* 0x000fea0003800200 */
.L_x_10929:
[----:B------:R-:W3:Y:S01]  /*f710*/  LD.E R121, desc[UR4][R102.64+0xdc] ;  /* 0x0000dc0466797980 */ /* 0x000ee2000c101900 */
[----:B------:R-:W-:Y:S01]  /*f720*/  IMAD.SHL.U32 R110, R104, 0x2, RZ ;  /* 0x00000002686e7824 */ /* 0x000fe200078e00ff */
[----:B------:R-:W1:Y:S01]  /*f730*/  S2UR UR6, SR_CgaCtaId ;  /* 0x00000000000679c3 */ /* 0x000e620000008800 */
[----:B------:R-:W-:Y:S01]  /*f740*/  UMOV UR7, 0x400 ;  /* 0x0000040000077882 */ /* 0x000fe20000000000 */
[----:B------:R-:W-:Y:S01]  /*f750*/  IMAD.IADD R139, R58, 0x1, R5 ;  /* 0x000000013a8b7824 */ /* 0x000fe200078e0205 */
[----:B------:R-:W-:Y:S01]  /*f760*/  BSSY B2, `(.L_x_10934) ;  /* 0x00004ca000027945 */ /* 0x000fe20003800000 */
[----:B------:R-:W-:-:S04]  /*f770*/  LOP3.LUT R110, R110, 0x6, RZ, 0xc0, !PT ;  /* 0x000000066e6e7812 */ /* 0x000fc800078ec0ff */
[----:B------:R-:W-:-:S05]  /*f780*/  LOP3.LUT R59, R59, R110, RZ, 0xfc, !PT ;  /* 0x0000006e3b3b7212 */ /* 0x000fca00078efcff */
[C---:B--2---:R-:W-:Y:S02]  /*f790*/  VIADD R2, R59.reuse, 0x1 ;  /* 0x000000013b027836 */ /* 0x044fe40000000000 */
[C---:B------:R-:W-:Y:S02]  /*f7a0*/  VIADD R3, R59.reuse, 0x8 ;  /* 0x000000083b037836 */ /* 0x040fe40000000000 */
[C---:B------:R-:W-:Y:S01]  /*f7b0*/  VIADD R6, R59.reuse, 0x30 ;  /* 0x000000303b067836 */ /* 0x040fe20000000000 */
[C---:B------:R-:W-:Y:S02]  /*f7c0*/  ISETP.GE.AND P1, PT, R2.reuse, R160, PT ;  /* 0x000000a00200720c */ /* 0x040fe40003f26270 */
[C---:B------:R-:W-:Y:S02]  /*f7d0*/  ISETP.GE.AND P3, PT, R2.reuse, R161, PT ;  /* 0x000000a10200720c */ /* 0x040fe40003f66270 */
[C---:B------:R-:W-:Y:S02]  /*f7e0*/  ISETP.GE.AND P5, PT, R2.reuse, R158, PT ;  /* 0x0000009e0200720c */ /* 0x040fe40003fa6270 */
[----:B------:R-:W-:Y:S01]  /*f7f0*/  ISETP.GE.AND P0, PT, R2, R159, PT ;  /* 0x0000009f0200720c */ /* 0x000fe20003f06270 */
[----:B------:R-:W-:Y:S01]  /*f800*/  VIADD R2, R59, 0x9 ;  /* 0x000000093b027836 */ /* 0x000fe20000000000 */
[----:B------:R-:W-:Y:S01]  /*f810*/  FSEL R23, R67, -INF , P1 ;  /* 0xff80000043177808 */ /* 0x000fe20000800000 */
[----:B-1----:R-:W-:Y:S01]  /*f820*/  ULEA UR6, UR6, UR7, 0x18 ;  /* 0x0000000706067291 */ /* 0x002fe2000f8ec0ff */
[----:B------:R-:W-:-:S02]  /*f830*/  FSEL R31, R65, -INF , P3 ;  /* 0xff800000411f7808 */ /* 0x000fc40001800000 */
[C---:B------:R-:W-:Y:S02]  /*f840*/  ISETP.GE.AND P2, PT, R3.reuse, R161, PT ;  /* 0x000000a10300720c */ /* 0x040fe40003f46270 */
[----:B------:R-:W-:Y:S02]  /*f850*/  ISETP.GE.AND P3, PT, R3, R160, PT ;  /* 0x000000a00300720c */ /* 0x000fe40003f66270 */
[----:B------:R-:W-:Y:S02]  /*f860*/  FSEL R23, R23, -INF , !P0 ;  /* 0xff80000017177808 */ /* 0x000fe40004000000 */
[C---:B------:R-:W-:Y:S02]  /*f870*/  ISETP.GE.AND P6, PT, R3.reuse, R158, PT ;  /* 0x0000009e0300720c */ /* 0x040fe40003fc6270 */
[----:B------:R-:W-:Y:S01]  /*f880*/  ISETP.GE.AND P4, PT, R3, R159, PT ;  /* 0x0000009f0300720c */ /* 0x000fe20003f86270 */
[----:B------:R-:W-:Y:S01]  /*f890*/  VIADD R3, R59, 0x10 ;  /* 0x000000103b037836 */ /* 0x000fe20000000000 */
[----:B------:R-:W-:-:S02]  /*f8a0*/  ISETP.GE.AND P0, PT, R2, R160, PT ;  /* 0x000000a00200720c */ /* 0x000fc40003f06270 */
[----:B------:R-:W-:Y:S02]  /*f8b0*/  ISETP.GE.AND P1, PT, R2, R161, PT ;  /* 0x000000a10200720c */ /* 0x000fe40003f26270 */
[----:B------:R-:W-:Y:S02]  /*f8c0*/  FSEL R31, R31, -INF , !P5 ;  /* 0xff8000001f1f7808 */ /* 0x000fe40006800000 */
[----:B------:R-:W-:Y:S02]  /*f8d0*/  FSEL R29, R52, -INF , P2 ;  /* 0xff800000341d7808 */ /* 0x000fe40001000000 */
[----:B------:R-:W-:Y:S02]  /*f8e0*/  FSEL R27, R54, -INF , P3 ;  /* 0xff800000361b7808 */ /* 0x000fe40001800000 */
[C---:B------:R-:W-:Y:S02]  /*f8f0*/  ISETP.GE.AND P5, PT, R2.reuse, R158, PT ;  /* 0x0000009e0200720c */ /* 0x040fe40003fa6270 */
[----:B------:R-:W-:Y:S01]  /*f900*/  ISETP.GE.AND P2, PT, R2, R159, PT ;  /* 0x0000009f0200720c */ /* 0x000fe20003f46270 */
[----:B------:R-:W-:Y:S01]  /*f910*/  VIADD R2, R59, 0x11 ;  /* 0x000000113b027836 */ /* 0x000fe20000000000 */
[----:B------:R-:W-:-:S02]  /*f920*/  FSEL R25, R55, -INF , P0 ;  /* 0xff80000037197808 */ /* 0x000fc40000000000 */
[----:B------:R-:W-:Y:S02]  /*f930*/  FSEL R53, R53, -INF , P1 ;  /* 0xff80000035357808 */ /* 0x000fe40000800000 */
[----:B------:R-:W-:Y:S02]  /*f940*/  FSEL R29, R29, -INF , !P6 ;  /* 0xff8000001d1d7808 */ /* 0x000fe40007000000 */
[----:B------:R-:W-:Y:S02]  /*f950*/  FSEL R27, R27, -INF , !P4 ;  /* 0xff8000001b1b7808 */ /* 0x000fe40006000000 */
[C---:B------:R-:W-:Y:S02]  /*f960*/  ISETP.GE.AND P1, PT, R3.reuse, R160, PT ;  /* 0x000000a00300720c */ /* 0x040fe40003f26270 */
[C---:B------:R-:W-:Y:S02]  /*f970*/  ISETP.GE.AND P3, PT, R3.reuse, R161, PT ;  /* 0x000000a10300720c */ /* 0x040fe40003f66270 */
[----:B------:R-:W-:-:S02]  /*f980*/  ISETP.GE.AND P6, PT, R3, R158, PT ;  /* 0x0000009e0300720c */ /* 0x000fc40003fc6270 */
[----:B------:R-:W-:Y:S01]  /*f990*/  ISETP.GE.AND P4, PT, R3, R159, PT ;  /* 0x0000009f0300720c */ /* 0x000fe20003f86270 */
[----:B------:R-:W-:Y:S01]  /*f9a0*/  VIADD R3, R59, 0x18 ;  /* 0x000000183b037836 */ /* 0x000fe20000000000 */
[----:B------:R-:W-:Y:S02]  /*f9b0*/  FSEL R25, R25, -INF , !P2 ;  /* 0xff80000019197808 */ /* 0x000fe40005000000 */
[C---:B------:R-:W-:Y:S02]  /*f9c0*/  ISETP.GE.AND P0, PT, R2.reuse, R161, PT ;  /* 0x000000a10200720c */ /* 0x040fe40003f06270 */
[----:B------:R-:W-:Y:S02]  /*f9d0*/  ISETP.GE.AND P2, PT, R2, R160, PT ;  /* 0x000000a00200720c */ /* 0x000fe40003f46270 */
[----:B------:R-:W-:Y:S02]  /*f9e0*/  FSEL R13, R50, -INF , P1 ;  /* 0xff800000320d7808 */ /* 0x000fe40000800000 */
[----:B------:R-:W-:-:S02]  /*f9f0*/  FSEL R53, R53, -INF , !P5 ;  /* 0xff80000035357808 */ /* 0x000fc40006800000 */
[----:B------:R-:W-:Y:S02]  /*fa00*/  FSEL R19, R48, -INF , P3 ;  /* 0xff80000030137808 */ /* 0x000fe40001800000 */
[C---:B------:R-:W-:Y:S02]  /*fa10*/  ISETP.GE.AND P5, PT, R2.reuse, R158, PT ;  /* 0x0000009e0200720c */ /* 0x040fe40003fa6270 */
[----:B------:R-:W-:Y:S01]  /*fa20*/  ISETP.GE.AND P3, PT, R2, R159, PT ;  /* 0x0000009f0200720c */ /* 0x000fe20003f66270 */
[----:B------:R-:W-:Y:S01]  /*fa30*/  VIADD R2, R59, 0x19 ;  /* 0x000000193b027836 */ /* 0x000fe20000000000 */
[----:B------:R-:W-:Y:S02]  /*fa40*/  ISETP.GE.AND P1, PT, R3, R161, PT ;  /* 0x000000a10300720c */ /* 0x000fe40003f26270 */
[----:B------:R-:W-:Y:S02]  /*fa50*/  FSEL R21, R49, -INF , P0 ;  /* 0xff80000031157808 */ /* 0x000fe40000000000 */
[----:B------:R-:W-:-:S02]  /*fa60*/  FSEL R7, R51, -INF , P2 ;  /* 0xff80000033077808 */ /* 0x000fc40001000000 */
[----:B------:R-:W-:Y:S02]  /*fa70*/  FSEL R13, R13, -INF , !P4 ;  /* 0xff8000000d0d7808 */ /* 0x000fe40006000000 */
[----:B------:R-:W-:Y:S02]  /*fa80*/  ISETP.GE.AND P4, PT, R3, R160, PT ;  /* 0x000000a00300720c */ /* 0x000fe40003f86270 */
[----:B------:R-:W-:Y:S02]  /*fa90*/  FSEL R19, R19, -INF , !P6 ;  /* 0xff80000013137808 */ /* 0x000fe40007000000 */
[----:B------:R-:W-:Y:S02]  /*faa0*/  FSEL R21, R21, -INF , !P5 ;  /* 0xff80000015157808 */ /* 0x000fe40006800000 */
[----:B------:R-:W-:Y:S02]  /*fab0*/  FSEL R7, R7, -INF , !P3 ;  /* 0xff80000007077808 */ /* 0x000fe40005800000 */
[----:B------:R-:W-:-:S02]  /*fac0*/  FSEL R17, R44, -INF , P1 ;  /* 0xff8000002c117808 */ /* 0x000fc40000800000 */
[CC--:B------:R-:W-:Y:S02]  /*fad0*/  ISETP.GE.AND P6, PT, R3.reuse, R158.reuse, PT ;  /* 0x0000009e0300720c */ /* 0x0c0fe40003fc6270 */
[----:B------:R-:W-:Y:S01]  /*fae0*/  ISETP.GE.AND P0, PT, R3, R159, PT ;  /* 0x0000009f0300720c */ /* 0x000fe20003f06270 */
[C---:B------:R-:W-:Y:S01]  /*faf0*/  VIADD R3, R59.reuse, 0x20 ;  /* 0x000000203b037836 */ /* 0x040fe20000000000 */
[C---:B------:R-:W-:Y:S02]  /*fb00*/  ISETP.GE.AND P2, PT, R2.reuse, R161, PT ;  /* 0x000000a10200720c */ /* 0x040fe40003f46270 */
[C---:B------:R-:W-:Y:S02]  /*fb10*/  ISETP.GE.AND P5, PT, R2.reuse, R158, PT ;  /* 0x0000009e0200720c */ /* 0x040fe40003fa6270 */
[C---:B------:R-:W-:Y:S02]  /*fb20*/  ISETP.GE.AND P3, PT, R2.reuse, R160, PT ;  /* 0x000000a00200720c */ /* 0x040fe40003f66270 */
[----:B------:R-:W-:Y:S01]  /*fb30*/  ISETP.GE.AND P1, PT, R2, R159, PT ;  /* 0x0000009f0200720c */ /* 0x000fe20003f26270 */
[----:B------:R-:W-:Y:S01]  /*fb40*/  VIADD R2, R59, 0x21 ;  /* 0x000000213b027836 */ /* 0x000fe20000000000 */
[----:B------:R-:W-:-:S02]  /*fb50*/  FSEL R9, R46, -INF , P4 ;  /* 0xff8000002e097808 */ /* 0x000fc40002000000 */
[----:B------:R-:W-:Y:S02]  /*fb60*/  FSEL R11, R47, -INF , P3 ;  /* 0xff8000002f0b7808 */ /* 0x000fe40001800000 */
[----:B------:R-:W-:Y:S02]  /*fb70*/  FSEL R9, R9, -INF , !P0 ;  /* 0xff80000009097808 */ /* 0x000fe40004000000 */
[CC--:B------:R-:W-:Y:S02]  /*fb80*/  ISETP.GE.AND P4, PT, R3.reuse, R161.reuse, PT ;  /* 0x000000a10300720c */ /* 0x0c0fe40003f86270 */
[----:B------:R-:W-:Y:S02]  /*fb90*/  ISETP.GE.AND P0, PT, R3, R160, PT ;  /* 0x000000a00300720c */ /* 0x000fe40003f06270 */
[----:B------:R-:W-:Y:S02]  /*fba0*/  ISETP.GE.AND P3, PT, R2, R161, PT ;  /* 0x000000a10200720c */ /* 0x000fe40003f66270 */
[----:B------:R-:W-:-:S02]  /*fbb0*/  FSEL R17, R17, -INF , !P6 ;  /* 0xff80000011117808 */ /* 0x000fc40007000000 */
[----:B------:R-:W-:Y:S02]  /*fbc0*/  FSEL R15, R45, -INF , P2 ;  /* 0xff8000002d0f7808 */ /* 0x000fe40001000000 */
[----:B------:R-:W-:Y:S02]  /*fbd0*/  FSEL R40, R40, -INF , P4 ;  /* 0xff80000028287808 */ /* 0x000fe40002000000 */
[----:B------:R-:W-:Y:S02]  /*fbe0*/  FSEL R42, R42, -INF , P0 ;  /* 0xff8000002a2a7808 */ /* 0x000fe40000000000 */
[----:B------:R-:W-:Y:S02]  /*fbf0*/  FSEL R41, R41, -INF , P3 ;  /* 0xff80000029297808 */ /* 0x000fe40001800000 */
[CC--:B------:R-:W-:Y:S02]  /*fc00*/  ISETP.GE.AND P6, PT, R3.reuse, R158.reuse, PT ;  /* 0x0000009e0300720c */ /* 0x0c0fe40003fc6270 */
[----:B------:R-:W-:Y:S01]  /*fc10*/  ISETP.GE.AND P2, PT, R3, R159, PT ;  /* 0x0000009f0300720c */ /* 0x000fe20003f46270 */
[----:B------:R-:W-:Y:S01]  /*fc20*/  VIADD R3, R59, 0x29 ;  /* 0x000000293b037836 */ /* 0x000fe20000000000 */
[----:B------:R-:W-:-:S02]  /*fc30*/  ISETP.GE.AND P4, PT, R2, R158, PT ;  /* 0x0000009e0200720c */ /* 0x000fc40003f86270 */
[C---:B------:R-:W-:Y:S02]  /*fc40*/  ISETP.GE.AND P0, PT, R2.reuse, R160, PT ;  /* 0x000000a00200720c */ /* 0x040fe40003f06270 */
[----:B------:R-:W-:Y:S01]  /*fc50*/  ISETP.GE.AND P3, PT, R2, R159, PT ;  /* 0x0000009f0200720c */ /* 0x000fe20003f66270 */
[----:B------:R-:W-:Y:S01]  /*fc60*/  VIADD R2, R59, 0x28 ;  /* 0x000000283b027836 */ /* 0x000fe20000000000 */
[----:B------:R-:W-:Y:S02]  /*fc70*/  FSEL R43, R43, -INF , P0 ;  /* 0xff8000002b2b7808 */ /* 0x000fe40000000000 */
[----:B------:R-:W-:Y:S02]  /*fc80*/  FSEL R15, R15, -INF , !P5 ;  /* 0xff8000000f0f7808 */ /* 0x000fe40006800000 */
[-C--:B------:R-:W-:Y:S02]  /*fc90*/  ISETP.GE.AND P0, PT, R2, R161.reuse, PT ;  /* 0x000000a10200720c */ /* 0x080fe40003f06270 */
[----:B------:R-:W-:-:S02]  /*fca0*/  ISETP.GE.AND P5, PT, R3, R161, PT ;  /* 0x000000a10300720c */ /* 0x000fc40003fa6270 */
[----:B------:R-:W-:Y:S02]  /*fcb0*/  FSEL R11, R11, -INF , !P1 ;  /* 0xff8000000b0b7808 */ /* 0x000fe40004800000 */
[----:B------:R-:W-:Y:S02]  /*fcc0*/  ISETP.GE.AND P1, PT, R2, R160, PT ;  /* 0x000000a00200720c */ /* 0x000fe40003f26270 */
[----:B------:R-:W-:Y:S02]  /*fcd0*/  FSEL R36, R36, -INF , P0 ;  /* 0xff80000024247808 */ /* 0x000fe40000000000 */
[----:B------:R-:W-:Y:S02]  /*fce0*/  FSEL R37, R37, -INF , P5 ;  /* 0xff80000025257808 */ /* 0x000fe40002800000 */
[C---:B------:R-:W-:Y:S02]  /*fcf0*/  ISETP.GE.AND P0, PT, R2.reuse, R158, PT ;  /* 0x0000009e0200720c */ /* 0x040fe40003f06270 */
[----:B------:R-:W-:Y:S01]  /*fd00*/  ISETP.GE.AND P5, PT, R2, R159, PT ;  /* 0x0000009f0200720c */ /* 0x000fe20003fa6270 */
[----:B------:R-:W-:Y:S01]  /*fd10*/  VIADD R2, R59, 0x31 ;  /* 0x000000313b027836 */ /* 0x000fe20000000000 */
[----:B------:R-:W-:-:S02]  /*fd20*/  FSEL R38, R38, -INF , P1 ;  /* 0xff80000026267808 */ /* 0x000fc40000800000 */
[-C--:B------:R-:W-:Y:S02]  /*fd30*/  ISETP.GE.AND P1, PT, R3, R160.reuse, PT ;  /* 0x000000a00300720c */ /* 0x080fe40003f26270 */
[----:B------:R-:W-:Y:S02]  /*fd40*/  FSEL R173, R40, -INF , !P6 ;  /* 0xff80000028ad7808 */ /* 0x000fe40007000000 */
[----:B------:R-:W-:Y:S02]  /*fd50*/  FSEL R147, R42, -INF , !P2 ;  /* 0xff8000002a937808 */ /* 0x000fe40005000000 */
[----:B------:R-:W-:Y:S02]  /*fd60*/  FSEL R39, R39, -INF , P1 ;  /* 0xff80000027277808 */ /* 0x000fe40000800000 */
[----:B------:R-:W-:Y:S02]  /*fd70*/  ISETP.GE.AND P6, PT, R6, R160, PT ;  /* 0x000000a00600720c */ /* 0x000fe40003fc6270 */
[----:B------:R-:W-:-:S02]  /*fd80*/  ISETP.GE.AND P2, PT, R2, R161, PT ;  /* 0x000000a10200720c */ /* 0x000fc40003f46270 */
[----:B------:R-:W-:Y:S02]  /*fd90*/  ISETP.GE.AND P1, PT, R6, R161, PT ;  /* 0x000000a10600720c */ /* 0x000fe40003f26270 */
[----:B------:R-:W-:Y:S02]  /*fda0*/  FSEL R34, R34, -INF , P6 ;  /* 0xff80000022227808 */ /* 0x000fe40003000000 */
[----:B------:R-:W-:Y:S02]  /*fdb0*/  FSEL R33, R33, -INF , P2 ;  /* 0xff80000021217808 */ /* 0x000fe40001000000 */
[----:B------:R-:W-:Y:S02]  /*fdc0*/  FSEL R32, R32, -INF , P1 ;  /* 0xff80000020207808 */ /* 0x000fe40000800000 */
[C---:B------:R-:W-:Y:S02]  /*fdd0*/  ISETP.GE.AND P6, PT, R3.reuse, R158, PT ;  /* 0x0000009e0300720c */ /* 0x040fe40003fc6270 */
[----:B------:R-:W-:Y:S01]  /*fde0*/  ISETP.GE.AND P2, PT, R3, R159, PT ;  /* 0x0000009f0300720c */ /* 0x000fe20003f46270 */
[----:B------:R-:W-:Y:S01]  /*fdf0*/  VIADD R3, R59, 0x38 ;  /* 0x000000383b037836 */ /* 0x000fe20000000000 */
[----:B------:R-:W-:-:S02]  /*fe00*/  ISETP.GE.AND P1, PT, R2, R160, PT ;  /* 0x000000a00200720c */ /* 0x000fc40003f26270 */
[----:B------:R-:W-:Y:S02]  /*fe10*/  FSEL R163, R43, -INF , !P3 ;  /* 0xff8000002ba37808 */ /* 0x000fe40005800000 */
[----:B------:R-:W-:Y:S02]  /*fe20*/  FSEL R35, R35, -INF , P1 ;  /* 0xff80000023237808 */ /* 0x000fe40000800000 */
[-C--:B------:R-:W-:Y:S02]  /*fe30*/  ISETP.GE.AND P1, PT, R59, R161.reuse, PT ;  /* 0x000000a13b00720c */ /* 0x080fe40003f26270 */
        /* <DEDUP_REMOVED lines=9> */
[----:B------:R-:W-:Y:S02]  /*fed0*/  FSEL R8, R8, -INF , !P3 ;  /* 0xff80000008087808 */ /* 0x000fe40005800000 */
[----:B------:R-:W-:Y:S02]  /*fee0*/  FSEL R6, R66, -INF , P1 ;  /* 0xff80000042067808 */ /* 0x000fe40000800000 */
[CC--:B------:R-:W-:Y:S01]  /*fef0*/  ISETP.GE.AND P1, PT, R59.reuse, R159.reuse, PT ;  /* 0x0000009f3b00720c */ /* 0x0c0fe20003f26270 */
[----:B------:R-:W-:Y:S01]  /*ff00*/  VIADD R59, R59, 0x39 ;  /* 0x000000393b3b7836 */ /* 0x000fe20000000000 */
[----:B------:R-:W-:Y:S02]  /*ff10*/  FSEL R167, R38, -INF , !P5 ;  /* 0xff80000026a77808 */ /* 0x000fe40006800000 */
[C---:B------:R-:W-:Y:S02]  /*ff20*/  ISETP.GE.AND P5, PT, R2.reuse, R158, PT ;  /* 0x0000009e0200720c */ /* 0x040fe40003fa6270 */
[----:B------:R-:W-:-:S02]  /*ff30*/  ISETP.GE.AND P3, PT, R2, R159, PT ;  /* 0x0000009f0200720c */ /* 0x000fc40003f66270 */
        /* <DEDUP_REMOVED lines=8> */
[----:B------:R-:W-:Y:S02]  /*ffc0*/  FSEL R169, R37, -INF , !P6 ;  /* 0xff80000025a97808 */ /* 0x000fe40007000000 */
[----:B------:R-:W-:Y:S02]  /*ffd0*/  FSEL R165, R39, -INF , !P2 ;  /* 0xff80000027a57808 */ /* 0x000fe40005000000 */
[----:B------:R-:W-:Y:S02]  /*ffe0*/  FSEL R166, R32, -INF , !P0 ;  /* 0xff80000020a67808 */ /* 0x000fe40004000000 */
[----:B------:R-:W-:-:S02]  /*fff0*/  ISETP.GE.AND P6, PT, R3, R158, PT ;  /* 0x0000009e0300720c */ /* 0x000fc40003fc6270 */
[C---:B------:R-:W-:Y:S02]  /*10000*/  ISETP.GE.AND P0, PT, R3.reuse, R160, PT ;  /* 0x000000a00300720c */ /* 0x040fe40003f06270 */
[----:B------:R-:W-:Y:S02]  /*10010*/  ISETP.GE.AND P2, PT, R3, R159, PT ;  /* 0x0000009f0300720c */ /* 0x000fe40003f46270 */
[----:B------:R-:W-:Y:S02]  /*10020*/  ISETP.GE.AND P1, PT, R59, R161, PT ;  /* 0x000000a13b00720c */ /* 0x000fe40003f26270 */
[----:B------:R-:W-:Y:S02]  /*10030*/  FMNMX3.FTZ R3, R10, R175, R171, !PT ;  /* 0x000000af0a037276 */ /* 0x000fe400078100ab */
[----:B------:R-:W-:Y:S02]  /*10040*/  FMNMX3.FTZ R2, R2, R11, R147, !PT ;  /* 0x0000000b02027276 */ /* 0x000fe40007810093 */
[----:B------:R-:W-:-:S02]  /*10050*/  FSEL R127, R33, -INF , !P5 ;  /* 0xff800000217f7808 */ /* 0x000fc40006800000 */
[----:B------:R-:W-:Y:S02]  /*10060*/  ISETP.GE.AND P5, PT, R59, R158, PT ;  /* 0x0000009e3b00720c */ /* 0x000fe40003fa6270 */
[----:B------:R-:W-:Y:S02]  /*10070*/  FSEL R90, R90, -INF , P0 ;  /* 0xff8000005a5a7808 */ /* 0x000fe40000000000 */
[----:B------:R-:W-:Y:S02]  /*10080*/  FSEL R89, R89, -INF , P1 ;  /* 0xff80000059597808 */ /* 0x000fe40000800000 */
[----:B------:R-:W-:Y:S02]  /*10090*/  FSEL R164, R88, -INF , !P6 ;  /* 0xff80000058a47808 */ /* 0x000fe40007000000 */
[----:B------:R-:W-:Y:S02]  /*100a0*/  FMNMX3.FTZ R3, R3, R169, R166, !PT ;  /* 0x000000a903037276 */ /* 0x000fe400078100a6 */
[----:B------:R-:W-:-:S02]  /*100b0*/  ISETP.GE.AND P0, PT, R59, R160, PT ;  /* 0x000000a03b00720c */ /* 0x000fc40003f06270 */
[----:B------:R-:W-:Y:S02]  /*100c0*/  FSEL R125, R34, -INF , !P4 ;  /* 0xff800000227d7808 */ /* 0x000fe40006000000 */
        /* <DEDUP_REMOVED lines=11> */
[----:B------:R-:W1:Y:S01]  /*10180*/  SHFL.BFLY PT, R3, R14, 0x2, 0x1f ;  /* 0x0c401f000e037f89 */ /* 0x000e6200000e0000 */
[----:B------:R-:W-:-:S02]  /*10190*/  LEA R139, R139, UR6, 0x1 ;  /* 0x000000068b8b7c11 */ /* 0x000fc4000f8e08ff */
[----:B------:R-:W-:-:S03]  /*101a0*/  FMNMX.FTZ R12, R122, R33, !PT ;  /* 0x000000217a0c7209 */ /* 0x000fc60007810000 */
[----:B------:R-:W-:Y:S01]  /*101b0*/  LDSM.16.MT88.4 R40, [R139+0xa000] ;  /* 0x00a000008b28783b */ /* 0x000fe20000004200 */
[--C-:B------:R-:W-:Y:S02]  /*101c0*/  IMAD.IADD R137, R4, 0x1, R139.reuse ;  /* 0x0000000104897824 */ /* 0x100fe400078e028b */
[C---:B------:R-:W-:Y:S01]  /*101d0*/  IMAD.IADD R138, R0.reuse, 0x1, R139 ;  /* 0x00000001008a7824 */ /* 0x040fe200078e028b */
[----:B------:R-:W2:Y:S01]  /*101e0*/  SHFL.BFLY PT, R33, R12, 0x2, 0x1f ;  /* 0x0c401f000c217f89 */ /* 0x000ea200000e0000 */
[----:B------:R-:W-:-:S03]  /*101f0*/  IMAD.IADD R136, R0, 0x1, R137 ;  /* 0x0000000100887824 */ /* 0x000fc600078e0289 */
        /* <DEDUP_REMOVED lines=8> */
[----:B------:R-:W2:Y:S04]  /*10280*/  SHFL.BFLY PT, R2, R33, 0x1, 0x1f ;  /* 0x0c201f0021027f89 */ /* 0x000ea800000e0000 */
[----:B------:R-:W-:Y:S01]  /*10290*/  LDSM.16.MT88.4 R56, [R137+0xa000] ;  /* 0x00a000008938783b */ /* 0x000fe20000004200 */
        /* <DEDUP_REMOVED lines=22> */
[-CC-:B------:R-:W-:Y:S01]  /*10400*/  FFMA.FTZ R107, R17, R121.reuse, -R168.reuse ;  /* 0x00000079116b7223 */ /* 0x180fe200000108a8 */
[----:B------:R-:W-:Y:S01]  /*10410*/  MUFU.EX2 R117, R117 ;  /* 0x0000007500757308 */ /* 0x000fe20000000800 */
[----:B------:R-:W2:Y:S01]  /*10420*/  LDSM.16.MT88.4 R8, [R139+0xa800] ;  /* 0x00a800008b08783b */ /* 0x000ea20000004200 */
[-C--:B------:R-:W-:Y:S01]  /*10430*/  FFMA.FTZ R32, R15, R121.reuse, -R168 ;  /* 0x000000790f207223 */ /* 0x080fe200000108a8 */
[-CC-:B------:R-:W-:Y:S01]  /*10440*/  FFMA.FTZ R35, R13, R121.reuse, -R126.reuse ;  /* 0x000000790d237223 */ /* 0x180fe2000001087e */
[----:B------:R-:W3:Y:S01]  /*10450*/  MUFU.EX2 R114, R114 ;  /* 0x0000007200727308 */ /* 0x000ee20000000800 */
[-C--:B------:R-:W-:Y:S01]  /*10460*/  FFMA.FTZ R34, R7, R121.reuse, -R126 ;  /* 0x0000007907227223 */ /* 0x080fe2000001087e */
[----:B------:R-:W4:Y:S01]  /*10470*/  LDSM.16.MT88.4 R12, [R136+0x8800] ;  /* 0x00880000880c783b */ /* 0x000f220000004200 */
[-CC-:B------:R-:W-:Y:S01]  /*10480*/  FFMA.FTZ R166, R166, R121.reuse, -R168.reuse ;  /* 0x00000079a6a67223 */ /* 0x180fe200000108a8 */
[----:B------:R-:W-:Y:S01]  /*10490*/  MUFU.EX2 R118, R118 ;  /* 0x0000007600767308 */ /* 0x000fe20000000800 */
[-CC-:B------:R-:W-:Y:S01]  /*104a0*/  FFMA.FTZ R127, R127, R121.reuse, -R168.reuse ;  /* 0x000000797f7f7223 */ /* 0x180fe200000108a8 */
[----:B-1----:R-:W-:Y:S01]  /*104b0*/  F2FP.F16.F32.PACK_AB R64, R119, R120 ;  /* 0x000000787740723e */ /* 0x002fe200000000ff */
[----:B------:R-:W1:Y:S01]  /*104c0*/  LDSM.16.MT88.4 R20, [R136+0xa000] ;  /* 0x00a000008814783b */ /* 0x000e620000004200 */
[----:B------:R-:W5:Y:S01]  /*104d0*/  MUFU.EX2 R115, R115 ;  /* 0x0000007300737308 */ /* 0x000f620000000800 */
[----:B------:R-:W-:Y:S01]  /*104e0*/  FFMA.FTZ R164, R164, R121, -R168 ;  /* 0x00000079a4a47223 */ /* 0x000fe200000108a8 */
[----:B------:R-:W-:Y:S01]  /*104f0*/  FADD.FTZ R120, R120, R119 ;  /* 0x0000007778787221 */ /* 0x000fe20000010000 */
[----:B------:R-:W1:Y:S01]  /*10500*/  LDSM.16.MT88.4 R16, [R137+0x8800] ;  /* 0x008800008910783b */ /* 0x000e620000004200 */
[----:B------:R-:W-:Y:S01]  /*10510*/  MUFU.EX2 R113, R113 ;  /* 0x0000007100717308 */ /* 0x000fe20000000800 */
[----:B------:R-:W-:-:S02]  /*10520*/  ISETP.GT.AND P0, PT, R105, R144, PT ;  /* 0x000000906900720c */ /* 0x000fc40003f04270 */
[----:B---3--:R-:W-:Y:S01]  /*10530*/  F2FP.F16.F32.PACK_AB R66, R114, R117 ;  /* 0x000000757242723e */ /* 0x008fe200000000ff */
[----:B------:R-:W3:Y:S01]  /*10540*/  MUFU.EX2 R112, R112 ;  /* 0x0000007000707308 */ /* 0x000ee20000000800 */
[----:B------:R-:W-:Y:S01]  /*10550*/  LDSM.16.MT88.4 R28, [R139+0x8800] ;  /* 0x008800008b1c783b */ /* 0x000fe20000004200 */
[----:B------:R-:W-:Y:S02]  /*10560*/  FADD.FTZ R117, R117, R120 ;  /* 0x0000007875757221 */ /* 0x000fe40000010000 */
[----:B------:R-:W-:Y:S01]  /*10570*/  MUFU.EX2 R116, R116 ;  /* 0x0000007400747308 */ /* 0x000fe20000000800 */
[----:B------:R-:W-:Y:S01]  /*10580*/  LDSM.16.MT88.4 R24, [R138+0x8800] ;  /* 0x008800008a18783b */ /* 0x000fe20000004200 */
[----:B-----5:R-:W-:Y:S01]  /*10590*/  F2FP.F16.F32.PACK_AB R65, R115, R118 ;  /* 0x000000767341723e */ /* 0x020fe200000000ff */
[----:B------:R-:W-:Y:S01]  /*105a0*/  FADD.FTZ R118, R118, R115 ;  /* 0x0000007376767221 */ /* 0x000fe20000010000 */
[----:B------:R-:W5:Y:S01]  /*105b0*/  MUFU.EX2 R111, R111 ;  /* 0x0000006f006f7308 */ /* 0x000f620000000800 */
        /* <DEDUP_REMOVED lines=8> */
[C---:B-----5:R-:W-:Y:S01]  /*10640*/  F2FP.F16.F32.PACK_AB R4, R111.reuse, R116 ;  /* 0x000000746f04723e */ /* 0x060fe200000000ff */
[----:B------:R-:W-:Y:S01]  /*10650*/  FADD.FTZ R116, R116, R117 ;  /* 0x0000007574747221 */ /* 0x000fe20000010000 */
[----:B------:R-:W5:Y:S03]  /*10660*/  MUFU.EX2 R34, R34 ;  /* 0x0000002200227308 */ /* 0x000f660000000800 */
[----:B------:R-:W-:Y:S01]  /*10670*/  FADD.FTZ R116, R111, R116 ;  /* 0x000000746f747221 */ /* 0x000fe20000010000 */
[----:B------:R-:W-:Y:S01]  /*10680*/  MUFU.EX2 R33, R33 ;  /* 0x0000002100217308 */ /* 0x000fe20000000800 */
[----:B------:R-:W-:Y:S01]  /*10690*/  HMMA.16816.F32 R40, R64, R42, RZ ;  /* 0x0000002a4028723c */ /* 0x000fe200000018ff */
[C---:B---3--:R-:W-:Y:S01]  /*106a0*/  F2FP.F16.F32.PACK_AB R6, R32.reuse, R107 ;  /* 0x0000006b2006723e */ /* 0x048fe200000000ff */
[----:B------:R-:W-:Y:S01]  /*106b0*/  FADD.FTZ R107, R107, R116 ;  /* 0x000000746b6b7221 */ /* 0x000fe20000010000 */
[----:B------:R-:W3:Y:S03]  /*106c0*/  MUFU.EX2 R0, R0 ;  /* 0x0000000000007308 */ /* 0x000ee60000000800 */
[----:B------:R-:W-:-:S02]  /*106d0*/  FADD.FTZ R107, R32, R107 ;  /* 0x0000006b206b7221 */ /* 0x000fc40000010000 */
[----:B------:R-:W-:Y:S01]  /*106e0*/  HMMA.16816.F32 R72, R64, R68, RZ ;  /* 0x000000444048723c */ /* 0x000fe200000018ff */
[----:B-----5:R-:W-:Y:S01]  /*106f0*/  F2FP.F16.F32.PACK_AB R5, R34, R35 ;  /* 0x000000232205723e */ /* 0x020fe200000000ff */
[----:B------:R-:W-:-:S04]  /*10700*/  FADD.FTZ R35, R35, R112 ;  /* 0x0000007023237221 */ /* 0x000fc80000010000 */
[----:B------:R-:W-:Y:S02]  /*10710*/  FADD.FTZ R34, R34, R35 ;  /* 0x0000002322227221 */ /* 0x000fe40000010000 */
[----:B------:R-:W-:Y:S01]  /*10720*/  HMMA.16816.F32 R68, R64, R70, RZ ;  /* 0x000000464044723c */ /* 0x000fe200000018ff */
[----:B---3--:R-:W-:Y:S01]  /*10730*/  F2FP.F16.F32.PACK_AB R7, R0, R33 ;  /* 0x000000210007723e */ /* 0x008fe200000000ff */
[----:B------:R-:W-:-:S04]  /*10740*/  FADD.FTZ R33, R33, R34 ;  /* 0x0000002221217221 */ /* 0x000fc80000010000 */
[----:B------:R-:W-:Y:S02]  /*10750*/  FADD.FTZ R0, R0, R33 ;  /* 0x0000002100007221 */ /* 0x000fe40000010000 */
[C---:B--2---:R-:W-:Y:S08]  /*10760*/  HMMA.16816.F32 R36, R4.reuse, R8, R36 ;  /* 0x000000080424723c */ /* 0x044ff00000001824 */
[----:B------:R-:W-:Y:S01]  /*10770*/  HMMA.16816.F32 R40, R4, R10, R40 ;  /* 0x0000000a0428723c */ /* 0x000fe20000001828 */
[----:B------:R-:W2:Y:S07]  /*10780*/  LDSM.16.MT88.4 R8, [R136+0xa800] ;  /* 0x00a800008808783b */ /* 0x000eae0000004200 */
[C---:B------:R-:W-:Y:S08]  /*10790*/  HMMA.16816.F32 R80, R64.reuse, R76, RZ ;  /* 0x0000004c4050723c */ /* 0x040ff000000018ff */
        /* <DEDUP_REMOVED lines=14> */
[----:B------:R-:W-:Y:S07]  /*10880*/  LDSM.16.MT88.4 R20, [R138+0x9800] ;  /* 0x009800008a14783b */ /* 0x000fee0000004200 */
[C---:B------:R-:W-:Y:S08]  /*10890*/  HMMA.16816.F32 R80, R4.reuse, R16, R80 ;  /* 0x000000100450723c */ /* 0x040ff00000001850 */
[C---:B------:R-:W-:Y:S01]  /*108a0*/  HMMA.16816.F32 R76, R4.reuse, R18, R76 ;  /* 0x00000012044c723c */ /* 0x040fe2000000184c */
[----:B------:R-:W1:Y:S07]  /*108b0*/  LDSM.16.MT88.4 R16, [R138+0xa800] ;  /* 0x00a800008a10783b */ /* 0x000e6e0000004200 */
[C---:B--2---:R-:W-:Y:S08]  /*108c0*/  HMMA.16816.F32 R60, R4.reuse, R8, R60 ;  /* 0x00000008043c723c */ /* 0x044ff0000000183c */
[C---:B------:R-:W-:Y:S01]  /*108d0*/  HMMA.16816.F32 R64, R4.reuse, R10, R64 ;  /* 0x0000000a0440723c */ /* 0x040fe20000001840 */
[----:B------:R-:W2:Y:S07]  /*108e0*/  LDSM.16.MT88.4 R8, [R138+0x9000] ;  /* 0x009000008a08783b */ /* 0x000eae0000004200 */
[----:B------:R-:W-:Y:S03]  /*108f0*/  HMMA.16816.F32 R96, R4, R28, R96 ;  /* 0x0000001c0460723c */ /* 0x000fe60000001860 */
[-CC-:B------:R-:W-:Y:S01]  /*10900*/  FFMA.FTZ R29, R147, R121.reuse, -R126.reuse ;  /* 0x00000079931d7223 */ /* 0x180fe2000001087e */
[-CC-:B------:R-:W-:Y:S01]  /*10910*/  FFMA.FTZ R28, R163, R121.reuse, -R126.reuse ;  /* 0x00000079a31c7223 */ /* 0x180fe2000001087e */
[-CC-:B------:R-:W-:Y:S01]  /*10920*/  FFMA.FTZ R163, R122, R121.reuse, -R126.reuse ;  /* 0x000000797aa37223 */ /* 0x180fe2000001087e */
[----:B------:R-:W-:-:S03]  /*10930*/  FFMA.FTZ R147, R124, R121, -R126 ;  /* 0x000000797c937223 */ /* 0x000fc6000001087e */
[----:B------:R-:W-:Y:S01]  /*10940*/  MUFU.EX2 R29, R29 ;  /* 0x0000001d001d7308 */ /* 0x000fe20000000800 */
[C---:B------:R-:W-:Y:S03]  /*10950*/  HMMA.16816.F32 R92, R4.reuse, R30, R92 ;  /* 0x0000001e045c723c */ /* 0x040fe6000000185c */
[-CC-:B------:R-:W-:Y:S01]  /*10960*/  FFMA.FTZ R31, R175, R121.reuse, -R168.reuse ;  /* 0x00000079af1f7223 */ /* 0x180fe200000108a8 */
[-CC-:B------:R-:W-:Y:S01]  /*10970*/  FFMA.FTZ R30, R171, R121.reuse, -R168.reuse ;  /* 0x00000079ab1e7223 */ /* 0x180fe200000108a8 */
[----:B------:R-:W-:Y:S04]  /*10980*/  MUFU.EX2 R28, R28 ;  /* 0x0000001c001c7308 */ /* 0x000fe80000000800 */
[----:B------:R-:W-:Y:S01]  /*10990*/  MUFU.EX2 R31, R31 ;  /* 0x0000001f001f7308 */ /* 0x000fe20000000800 */
[C---:B------:R-:W-:Y:S03]  /*109a0*/  HMMA.16816.F32 R88, R4.reuse, R24, R88 ;  /* 0x000000180458723c */ /* 0x040fe60000001858 */
[-C--:B------:R-:W-:Y:S01]  /*109b0*/  FFMA.FTZ R24, R173, R121.reuse, -R168 ;  /* 0x00000079ad187223 */ /* 0x080fe200000108a8 */
[-C--:B------:R-:W-:Y:S01]  /*109c0*/  FFMA.FTZ R25, R165, R121.reuse, -R126 ;  /* 0x00000079a5197223 */ /* 0x080fe2000001087e */
[----:B------:R-:W-:Y:S04]  /*109d0*/  MUFU.EX2 R30, R30 ;  /* 0x0000001e001e7308 */ /* 0x000fe80000000800 */
[----:B------:R-:W4:Y:S01]  /*109e0*/  MUFU.EX2 R24, R24 ;  /* 0x0000001800187308 */ /* 0x000f220000000800 */
[----:B------:R-:W-:Y:S03]  /*109f0*/  HMMA.16816.F32 R84, R4, R26, R84 ;  /* 0x0000001a0454723c */ /* 0x000fe60000001854 */
[-C--:B------:R-:W-:Y:S01]  /*10a00*/  FFMA.FTZ R27, R169, R121.reuse, -R168 ;  /* 0x00000079a91b7223 */ /* 0x080fe200000108a8 */
[-C--:B------:R-:W-:Y:S01]  /*10a10*/  FFMA.FTZ R26, R167, R121.reuse, -R126 ;  /* 0x00000079a71a7223 */ /* 0x080fe2000001087e */
[----:B------:R-:W-:Y:S01]  /*10a20*/  MUFU.EX2 R25, R25 ;  /* 0x0000001900197308 */ /* 0x000fe20000000800 */
[-C--:B------:R-:W-:Y:S01]  /*10a30*/  FFMA.FTZ R168, R162, R121.reuse, -R168 ;  /* 0x00000079a2a87223 */ /* 0x080fe200000108a8 */
[----:B------:R-:W-:-:S02]  /*10a40*/  FFMA.FTZ R162, R123, R121, -R126 ;  /* 0x000000797ba27223 */ /* 0x000fc4000001087e */
[----:B------:R-:W5:Y:S01]  /*10a50*/  MUFU.EX2 R27, R27 ;  /* 0x0000001b001b7308 */ /* 0x000f620000000800 */
[C---:B---3--:R-:W-:Y:S03]  /*10a60*/  HMMA.16816.F32 R52, R4.reuse, R12, R52 ;  /* 0x0000000c0434723c */ /* 0x048fe60000001834 */
[----:B------:R-:W3:Y:S04]  /*10a70*/  MUFU.EX2 R26, R26 ;  /* 0x0000001a001a7308 */ /* 0x000ee80000000800 */
[----:B------:R-:W-:Y:S01]  /*10a80*/  MUFU.EX2 R123, R164 ;  /* 0x000000a4007b7308 */ /* 0x000fe20000000800 */
[C---:B------:R-:W-:Y:S01]  /*10a90*/  HMMA.16816.F32 R56, R4.reuse, R14, R56 ;  /* 0x0000000e0438723c */ /* 0x040fe20000001838 */
[----:B------:R-:W2:Y:S02]  /*10aa0*/  LDSM.16.MT88.4 R12, [R139+0x9000] ;  /* 0x009000008b0c783b */ /* 0x000ea40000004200 */
[----:B------:R-:W-:Y:S04]  /*10ab0*/  MUFU.EX2 R168, R168 ;  /* 0x000000a800a87308 */ /* 0x000fe80000000800 */
[----:B------:R-:W-:Y:S01]  /*10ac0*/  MUFU.EX2 R122, R147 ;  /* 0x00000093007a7308 */ /* 0x000fe20000000800 */
[C---:B-1----:R-:W-:Y:S03]  /*10ad0*/  HMMA.16816.F32 R44, R4.reuse, R16, R44 ;  /* 0x00000010042c723c */ /* 0x042fe6000000182c */
[----:B------:R-:W-:Y:S05]  /*10ae0*/  MUFU.EX2 R163, R163 ;  /* 0x000000a300a37308 */ /* 0x000fea0000000800 */
[----:B------:R-:W-:Y:S03]  /*10af0*/  HMMA.16816.F32 R48, R4, R18, R48 ;  /* 0x000000120430723c */ /* 0x000fe60000001830 */
[----:B----4-:R-:W-:Y:S01]  /*10b00*/  F2FP.F16.F32.PACK_AB R4, R31, R24 ;  /* 0x000000181f04723e */ /* 0x010fe200000000ff */
[----:B------:R-:W1:Y:S01]  /*10b10*/  LDSM.16.MT88.4 R16, [R137+0x9000] ;  /* 0x009000008910783b */ /* 0x000e620000004200 */
[----:B-----5:R-:W-:Y:S01]  /*10b20*/  F2FP.F16.F32.PACK_AB R6, R27, R30 ;  /* 0x0000001e1b06723e */ /* 0x020fe200000000ff */
[----:B------:R-:W-:Y:S01]  /*10b30*/  FADD.FTZ R24, R24, R107 ;  /* 0x0000006b18187221 */ /* 0x000fe20000010000 */
[----:B------:R-:W-:-:S02]  /*10b40*/  F2FP.F16.F32.PACK_AB R5, R28, R29 ;  /* 0x0000001d1c05723e */ /* 0x000fc400000000ff */
[----:B---3--:R-:W-:Y:S01]  /*10b50*/  F2FP.F16.F32.PACK_AB R7, R25, R26 ;  /* 0x0000001a1907723e */ /* 0x008fe200000000ff */
[----:B------:R-:W-:-:S04]  /*10b60*/  FADD.FTZ R31, R31, R24 ;  /* 0x000000181f1f7221 */ /* 0x000fc80000010000 */
[----:B------:R-:W-:Y:S02]  /*10b70*/  FADD.FTZ R30, R30, R31 ;  /* 0x0000001f1e1e7221 */ /* 0x000fe40000010000 */
[----:B--2---:R-:W-:Y:S03]  /*10b80*/  HMMA.16816.F32 R88, R4, R8, R88 ;  /* 0x000000080458723c */ /* 0x004fe60000001858 */
[----:B------:R-:W-:-:S05]  /*10b90*/  FADD.FTZ R27, R27, R30 ;  /* 0x0000001e1b1b7221 */ /* 0x000fca0000010000 */
        /* <DEDUP_REMOVED lines=14> */
[----:B-1----:R-:W-:Y:S03]  /*10c80*/  HMMA.16816.F32 R44, R4, R16, R44 ;  /* 0x00000010042c723c */ /* 0x002fe6000000182c */
[----:B------:R-:W-:-:S02]  /*10c90*/  FFMA.FTZ R16, R125, R121, -R126 ;  /* 0x000000797d107223 */ /* 0x000fc4000001087e */
[----:B------:R-:W-:Y:S04]  /*10ca0*/  MUFU.EX2 R126, R166 ;  /* 0x000000a6007e7308 */ /* 0x000fe80000000800 */
[----:B------:R-:W1:Y:S01]  /*10cb0*/  MUFU.EX2 R125, R127 ;  /* 0x0000007f007d7308 */ /* 0x000e620000000800 */
[C---:B------:R-:W-:Y:S03]  /*10cc0*/  HMMA.16816.F32 R48, R4.reuse, R18, R48 ;  /* 0x000000120430723c */ /* 0x040fe60000001830 */
[----:B------:R-:W-:Y:S04]  /*10cd0*/  MUFU.EX2 R124, R16 ;  /* 0x00000010007c7308 */ /* 0x000fe80000000800 */
[----:B------:R4:W5:Y:S01]  /*10ce0*/  MUFU.EX2 R121, R162 ;  /* 0x000000a200797308 */ /* 0x0009620000000800 */
[C---:B--2---:R-:W-:Y:S08]  /*10cf0*/  HMMA.16816.F32 R52, R4.reuse, R8, R52 ;  /* 0x000000080434723c */ /* 0x044ff00000001834 */
[----:B------:R-:W-:Y:S01]  /*10d00*/  HMMA.16816.F32 R56, R4, R10, R56 ;  /* 0x0000000a0438723c */ /* 0x000fe20000001838 */
[----:B------:R-:W2:Y:S02]  /*10d10*/  LDSM.16.MT88.4 R8, [R139+0x9800] ;  /* 0x009800008b08783b */ /* 0x000ea40000004200 */
[----:B----4-:R-:W-:-:S02]  /*10d20*/  IMAD.SHL.U32 R162, R104, 0x8, RZ ;  /* 0x0000000868a27824 */ /* 0x010fc400078e00ff */
[----:B------:R-:W-:Y:S03]  /*10d30*/  LDSM.16.MT88.4 R16, [R137+0x9800] ;  /* 0x009800008910783b */ /* 0x000fe60000004200 */
[C---:B---3--:R-:W-:Y:S08]  /*10d40*/  HMMA.16816.F32 R60, R4.reuse, R12, R60 ;  /* 0x0000000c043c723c */ /* 0x048ff0000000183c */
[----:B------:R-:W-:Y:S01]  /*10d50*/  HMMA.16816.F32 R64, R4, R14, R64 ;  /* 0x0000000e0440723c */ /* 0x000fe20000001840 */
[----:B------:R-:W3:Y:S02]  /*10d60*/  LDSM.16.MT88.4 R12, [R136+0x9800] ;  /* 0x00980000880c783b */ /* 0x000ee40000004200 */
[----:B-1----:R-:W-:Y:S01]  /*10d70*/  F2FP.F16.F32.PACK_AB R4, R125, R126 ;  /* 0x0000007e7d04723e */ /* 0x002fe200000000ff */
[----:B------:R-:W-:Y:S01]  /*10d80*/  FADD.FTZ R126, R126, R27 ;  /* 0x0000001b7e7e7221 */ /* 0x000fe20000010000 */
[----:B------:R-:W-:-:S02]  /*10d90*/  F2FP.F16.F32.PACK_AB R6, R168, R123 ;  /* 0x0000007ba806723e */ /* 0x000fc400000000ff */
[----:B-----5:R-:W-:Y:S01]  /*10da0*/  F2FP.F16.F32.PACK_AB R5, R121, R124 ;  /* 0x0000007c7905723e */ /* 0x020fe200000000ff */
[----:B------:R-:W-:Y:S01]  /*10db0*/  FADD.FTZ R126, R125, R126 ;  /* 0x0000007e7d7e7221 */ /* 0x000fe20000010000 */
[----:B------:R-:W-:-:S03]  /*10dc0*/  F2FP.F16.F32.PACK_AB R7, R163, R122 ;  /* 0x0000007aa307723e */ /* 0x000fc600000000ff */
[----:B------:R-:W-:-:S04]  /*10dd0*/  FADD.FTZ R123, R123, R126 ;  /* 0x0000007e7b7b7221 */ /* 0x000fc80000010000 */
[----:B------:R-:W-:Y:S03]  /*10de0*/  HMMA.16816.F32 R88, R4, R20, R88 ;  /* 0x000000140458723c */ /* 0x000fe60000001858 */
[----:B------:R-:W-:-:S05]  /*10df0*/  FADD.FTZ R168, R168, R123 ;  /* 0x0000007ba8a87221 */ /* 0x000fca0000010000 */
[C---:B------:R-:W-:Y:S08]  /*10e00*/  HMMA.16816.F32 R84, R4.reuse, R22, R84 ;  /* 0x000000160454723c */ /* 0x040ff00000001854 */
[C---:B--2---:R-:W-:Y:S08]  /*10e10*/  HMMA.16816.F32 R96, R4.reuse, R8, R96 ;  /* 0x000000080460723c */ /* 0x044ff00000001860 */
        /* <DEDUP_REMOVED lines=11> */
[----:B--2---:R-:W-:Y:S03]  /*10ed0*/  HMMA.16816.F32 R52, R4, R12, R52 ;  /* 0x0000000c0434723c */ /* 0x004fe60000001834 */
[----:B------:R-:W-:-:S04]  /*10ee0*/  FADD.FTZ R13, R29, R0 ;  /* 0x000000001d0d7221 */ /* 0x000fc80000010000 */
[----:B------:R-:W-:Y:S01]  /*10ef0*/  FADD.FTZ R13, R28, R13 ;  /* 0x0000000d1c0d7221 */ /* 0x000fe20000010000 */
[----:B------:R-:W-:Y:S03]  /*10f00*/  HMMA.16816.F32 R56, R4, R14, R56 ;  /* 0x0000000e0438723c */ /* 0x000fe60000001838 */
[----:B------:R-:W-:-:S04]  /*10f10*/  FADD.FTZ R26, R26, R13 ;  /* 0x0000000d1a1a7221 */ /* 0x000fc80000010000 */
[----:B------:R-:W-:Y:S01]  /*10f20*/  FADD.FTZ R25, R25, R26 ;  /* 0x0000001a19197221 */ /* 0x000fe20000010000 */
[----:B---3--:R-:W-:Y:S03]  /*10f30*/  HMMA.16816.F32 R44, R4, R16, R44 ;  /* 0x00000010042c723c */ /* 0x008fe6000000182c */
[----:B------:R-:W-:-:S04]  /*10f40*/  FADD.FTZ R124, R124, R25 ;  /* 0x000000197c7c7221 */ /* 0x000fc80000010000 */
[----:B------:R-:W-:Y:S01]  /*10f50*/  FADD.FTZ R121, R121, R124 ;  /* 0x0000007c79797221 */ /* 0x000fe20000010000 */
[----:B------:R-:W-:Y:S03]  /*10f60*/  HMMA.16816.F32 R48, R4, R18, R48 ;  /* 0x000000120430723c */ /* 0x000fe60000001830 */
[----:B------:R-:W-:-:S04]  /*10f70*/  FADD.FTZ R122, R122, R121 ;  /* 0x000000797a7a7221 */ /* 0x000fc80000010000 */
[----:B------:R-:W-:Y:S01]  /*10f80*/  FADD.FTZ R163, R163, R122 ;  /* 0x0000007aa3a37221 */ /* 0x000fe20000010000 */
        /* <DEDUP_REMOVED lines=76> */
.L_x_10937:
        /* <DEDUP_REMOVED lines=8> */
.L_x_10938:
[----:B------:R-:W-:Y:S05]  /*114d0*/  BSYNC.RECONVERGENT B0 ;  /* 0x0000000000007941 */ /* 0x000fea0003800200 */
.L_x_10936:
        /* <DEDUP_REMOVED lines=53> */
[----:B------:R-:W1:Y:S04]  /*11830*/  LDSM.16.M88.4 R28, [R134+0x4000] ;  /* 0x00400000861c783b */ /* 0x000e680000000200 */
[----:B------:R-:W3:Y:S04]  /*11840*/  LDSM.16.M88.4 R20, [R134+0x4800] ;  /* 0x004800008614783b */ /* 0x000ee80000000200 */
[----:B------:R-:W4:Y:S04]  /*11850*/  LDSM.16.M88.4 R12, [R134+0x5000] ;  /* 0x00500000860c783b */ /* 0x000f280000000200 */
[----:B------:R-:W2:Y:S04]  /*11860*/  LDSM.16.M88.4 R112, [R134+0x5800] ;  /* 0x005800008670783b */ /* 0x000ea80000000200 */
[----:B------:R-:W-:Y:S04]  /*11870*/  LDSM.16.M88.4 R164, [R130+0x4000] ;  /* 0x0040000082a4783b */ /* 0x000fe80000000200 */
[----:B------:R-:W-:Y:S04]  /*11880*/  LDSM.16.M88.4 R124, [R130+0x4800] ;  /* 0x00480000827c783b */ /* 0x000fe80000000200 */
[----:B------:R-:W-:Y:S04]  /*11890*/  LDSM.16.M88.4 R120, [R130+0x5000] ;  /* 0x005000008278783b */ /* 0x000fe80000000200 */
[----:B------:R-:W-:Y:S04]  /*118a0*/  LDSM.16.M88.4 R116, [R130+0x5800] ;  /* 0x005800008274783b */ /* 0x000fe80000000200 */
[----:B------:R-:W0:Y:S01]  /*118b0*/  LDGDEPBAR ;  /* 0x00000000000079af */ /* 0x000e220000000000 */
[C---:B-1----:R-:W-:Y:S08]  /*118c0*/  HMMA.16816.F32 R32, R4.reuse, R28, RZ ;  /* 0x0000001c0420723c */ /* 0x042ff000000018ff */
[C---:B---3--:R-:W-:Y:S08]  /*118d0*/  HMMA.16816.F32 R24, R4.reuse, R20, RZ ;  /* 0x000000140418723c */ /* 0x048ff000000018ff */
[C---:B----4-:R-:W-:Y:S08]  /*118e0*/  HMMA.16816.F32 R16, R4.reuse, R12, RZ ;  /* 0x0000000c0410723c */ /* 0x050ff000000018ff */
[C---:B------:R-:W-:Y:S08]  /*118f0*/  HMMA.16816.F32 R28, R4.reuse, R30, RZ ;  /* 0x0000001e041c723c */ /* 0x040ff000000018ff */
[C---:B------:R-:W-:Y:S08]  /*11900*/  HMMA.16816.F32 R20, R4.reuse, R22, RZ ;  /* 0x000000160414723c */ /* 0x040ff000000018ff */
[C---:B------:R-:W-:Y:S08]  /*11910*/  HMMA.16816.F32 R12, R4.reuse, R14, RZ ;  /* 0x0000000e040c723c */ /* 0x040ff000000018ff */
[C---:B--2---:R-:W-:Y:S08]  /*11920*/  HMMA.16816.F32 R8, R4.reuse, R112, RZ ;  /* 0x000000700408723c */ /* 0x044ff000000018ff */
[----:B------:R-:W-:Y:S01]  /*11930*/  HMMA.16816.F32 R4, R4, R114, RZ ;  /* 0x000000720404723c */ /* 0x000fe200000018ff */
[----:B------:R-:W1:Y:S07]  /*11940*/  LDSM.16.M88.4 R112, [R133] ;  /* 0x000000008570783b */ /* 0x000e6e0000000200 */
        /* <DEDUP_REMOVED lines=11> */
[----:B------:R-:W1:Y:S04]  /*11a00*/  LDSM.16.M88.4 R112, [R132] ;  /* 0x000000008470783b */ /* 0x000e680000000200 */
[----:B------:R-:W2:Y:S03]  /*11a10*/  LDSM.16.M88.4 R116, [R129+0x5800] ;  /* 0x005800008174783b */ /* 0x000ea60000000200 */
        /* <DEDUP_REMOVED lines=58> */
[C---:B------:R-:W-:Y:S08]  /*11dc0*/  HMMA.16816.F32 R16, R112.reuse, R120, R16 ;  /* 0x000000787010723c */ /* 0x040ff00000001810 */
[C---:B------:R-:W-:Y:S01]  /*11dd0*/  HMMA.16816.F32 R12, R112.reuse, R122, R12 ;  /* 0x0000007a700c723c */ /* 0x040fe2000000180c */
[----:B------:R-:W3:Y:S07]  /*11de0*/  LDSM.16.M88.4 R120, [R128+0x6800] ;  /* 0x006800008078783b */ /* 0x000eee0000000200 */
[C---:B--2---:R-:W-:Y:S08]  /*11df0*/  HMMA.16816.F32 R8, R112.reuse, R116, R8 ;  /* 0x000000747008723c */ /* 0x044ff00000001808 */
[----:B------:R-:W-:Y:S01]  /*11e00*/  HMMA.16816.F32 R4, R112, R118, R4 ;  /* 0x000000767004723c */ /* 0x000fe20000001804 */
[----:B------:R-:W2:Y:S04]  /*11e10*/  LDSM.16.M88.4 R116, [R128+0x7000] ;  /* 0x007000008074783b */ /* 0x000ea80000000200 */
[----:B------:R-:W4:Y:S03]  /*11e20*/  LDSM.16.M88.4 R112, [R128+0x7800] ;  /* 0x007800008070783b */ /* 0x000f260000000200 */
[----:B------:R-:W-:-:S04]  /*11e30*/  DEPBAR.LE SB0, 0x0 ;  /* 0x000080000000791a */ /* 0x000fc80000000000 */
[C---:B-1----:R-:W-:Y:S08]  /*11e40*/  HMMA.16816.F32 R32, R164.reuse, R124, R32 ;  /* 0x0000007ca420723c */ /* 0x042ff00000001820 */
[C---:B------:R-:W-:Y:S08]  /*11e50*/  HMMA.16816.F32 R28, R164.reuse, R126, R28 ;  /* 0x0000007ea41c723c */ /* 0x040ff0000000181c */
[C---:B---3--:R-:W-:Y:S08]  /*11e60*/  HMMA.16816.F32 R24, R164.reuse, R120, R24 ;  /* 0x00000078a418723c */ /* 0x048ff00000001818 */
[C---:B------:R-:W-:Y:S08]  /*11e70*/  HMMA.16816.F32 R20, R164.reuse, R122, R20 ;  /* 0x0000007aa414723c */ /* 0x040ff00000001814 */
[C---:B--2---:R-:W-:Y:S08]  /*11e80*/  HMMA.16816.F32 R16, R164.reuse, R116, R16 ;  /* 0x00000074a410723c */ /* 0x044ff00000001810 */
[C---:B------:R-:W-:Y:S08]  /*11e90*/  HMMA.16816.F32 R12, R164.reuse, R118, R12 ;  /* 0x00000076a40c723c */ /* 0x040ff0000000180c */
[C---:B----4-:R-:W-:Y:S08]  /*11ea0*/  HMMA.16816.F32 R8, R164.reuse, R112, R8 ;  /* 0x00000070a408723c */ /* 0x050ff00000001808 */
[----:B------:R-:W-:Y:S01]  /*11eb0*/  HMMA.16816.F32 R4, R164, R114, R4 ;  /* 0x00000072a404723c */ /* 0x000fe20000001804 */
[----:B------:R-:W-:Y:S07]  /*11ec0*/  BAR.SYNC.DEFER_BLOCKING 0x0 ;  /* 0x0000000000007b1d */ /* 0x000fee0000010000 */
[----:B------:R-:W-:-:S12]  /*11ed0*/  @!P3 BRA `(.L_x_10940) ;  /* 0x000000080000b947 */ /* 0x000fd80003800000 */
[----:B------:R-:W-:Y:S04]  /*11ee0*/  BSSY.RECONVERGENT B0, `(.L_x_10941) ;  /* 0x000004a000007945 */ /* 0x000fe80003800200 */
[----:B------:R-:W-:Y:S05]  /*11ef0*/  @!P2 BRA `(.L_x_10942) ;  /* 0x000000040000a947 */ /* 0x000fea0003800000 */
[----:B------:R-:W2:Y:S01]  /*11f00*/  LD.E R116, desc[UR4][R102.64+0x170] ;  /* 0x0001700466747980 */ /* 0x000ea2000c101900 */
[----:B------:R-:W-:Y:S01]  /*11f10*/  IADD3 R113, PT, PT, R101, -0x1, RZ ;  /* 0xffffffff65717810 */ /* 0x000fe20007ffe0ff */
[----:B------:R-:W-:-:S04]  /*11f20*/  IMAD.SHL.U32 R115, R111, 0x40, RZ ;  /* 0x000000406f737824 */ /* 0x000fc800078e00ff */
[----:B------:R-:W-:-:S04]  /*11f30*/  IMAD.SHL.U32 R113, R113, 0x40, RZ ;  /* 0x0000004071717824 */ /* 0x000fc800078e00ff */
[----:B------:R-:W-:Y:S01]  /*11f40*/  VIADD R113, R113, 0xffffff80 ;  /* 0xffffff8071717836 */ /* 0x000fe20000000000 */
        /* <DEDUP_REMOVED lines=8> */
[----:B------:R-:W-:Y:S02]  /*11fd0*/  IABS R0, R113 ;  /* 0x0000007100007213 */ /* 0x000fe40000000000 */
[-C--:B------:R-:W-:Y:S01]  /*11fe0*/  LOP3.LUT R113, R113, R116.reuse, RZ, 0x3c, !PT ;  /* 0x0000007471717212 */ /* 0x080fe200078e3cff */
[----:B------:R-:W-:Y:S01]  /*11ff0*/  IMAD.HI.U32 R117, R105, R117, R104 ;  /* 0x0000007569757227 */ /* 0x000fe200078e0068 */
[----:B------:R-:W-:Y:S02]  /*12000*/  IABS R105, R116 ;  /* 0x0000007400697213 */ /* 0x000fe40000000000 */
[----:B------:R-:W-:Y:S02]  /*12010*/  IABS R104, R115 ;  /* 0x0000007300687213 */ /* 0x000fe40000000000 */
[----:B------:R-:W-:Y:S01]  /*12020*/  IADD3 R105, PT, PT, RZ, -R105, RZ ;  /* 0x80000069ff697210 */ /* 0x000fe20007ffe0ff */
[----:B------:R-:W-:Y:S01]  /*12030*/  IMAD.HI.U32 R112, R117, R0, RZ ;  /* 0x0000000075707227 */ /* 0x000fe200078e00ff */
[----:B------:R-:W-:-:S03]  /*12040*/  LOP3.LUT R115, R115, R116, RZ, 0x3c, !PT ;  /* 0x0000007473737212 */ /* 0x000fc600078e3cff */
[----:B------:R-:W-:Y:S01]  /*12050*/  IMAD.HI.U32 R114, R117, R104, RZ ;  /* 0x0000006875727227 */ /* 0x000fe200078e00ff */
[----:B------:R-:W-:-:S03]  /*12060*/  ISETP.GE.AND P4, PT, R115, RZ, PT ;  /* 0x000000ff7300720c */ /* 0x000fc60003f86270 */
        /* <DEDUP_REMOVED lines=28> */
[----:B--2---:R-:W-:-:S04]  /*12230*/  IMAD R104, R113, R116, RZ ;  /* 0x0000007471687224 */ /* 0x004fc800078e02ff */
[C---:B------:R-:W-:Y:S02]  /*12240*/  IMAD R104, R112.reuse, R107, R104 ;  /* 0x0000006b70687224 */ /* 0x040fe400078e0268 */
[----:B------:R-:W-:Y:S01]  /*12250*/  IMAD.WIDE.U32 R112, R112, R116, RZ ;  /* 0x0000007470707225 */ /* 0x000fe200078e00ff */
        /* <DEDUP_REMOVED lines=10> */
.L_x_10942:
        /* <DEDUP_REMOVED lines=8> */
.L_x_10943:
[----:B------:R-:W-:Y:S05]  /*12380*/  BSYNC.RECONVERGENT B0 ;  /* 0x0000000000007941 */ /* 0x000fea0003800200 */
.L_x_10941:
[C---:B------:R-:W-:Y:S01]  /*12390*/  IMAD.SHL.U32 R0, R140.reuse, 0x20, RZ ;  /* 0x000000208c007824 */ /* 0x040fe200078e00ff */
[C---:B------:R-:W-:Y:S01]  /*123a0*/  LEA R114, P2, R140.reuse, R146, 0x5 ;  /* 0x000000928c727211 */ /* 0x040fe200078428ff */
[----:B------:R-:W-:Y:S01]  /*123b0*/  @!P1 IMAD.MOV.U32 R147, RZ, RZ, R145 ;  /* 0x000000ffff939224 */ /* 0x000fe200078e0091 */
[--C-:B------:R-:W-:Y:S02]  /*123c0*/  SHF.L.U64.HI R104, R140, 0x5, R141.reuse ;  /* 0x000000058c687819 */ /* 0x100fe4000001028d */
[----:B------:R-:W-:Y:S02]  /*123d0*/  IADD3 R112, P3, PT, R0, R114, RZ ;  /* 0x0000007200707210 */ /* 0x000fe40007f7e0ff */
[----:B------:R-:W-:Y:S01]  /*123e0*/  LEA.HI.X R115, R140, R145, R141, 0x5, P2 ;  /* 0x000000918c737211 */ /* 0x000fe200010f2c8d */
[----:B------:R-:W-:Y:S01]  /*123f0*/  @!PT LDS RZ, [RZ] ;  /* 0x00000000fffff984 */ /* 0x000fe20000000800 */
[----:B------:R-:W-:Y:S01]  /*12400*/  @!PT LDS RZ, [RZ] ;  /* 0x00000000fffff984 */ /* 0x000fe20000000800 */
[----:B------:R-:W-:Y:S01]  /*12410*/  @!PT LDS RZ, [RZ] ;  /* 0x00000000fffff984 */ /* 0x000fe20000000800 */
[----:B------:R1:W-:Y:S01]  /*12420*/  @!P1 LDGSTS.E.BYPASS.LTC128B.128 [R106+0x4000], desc[UR4][R146.64] ;  /* 0x04000000926a9fae */ /* 0x0003e2000b981a04 */
[----:B------:R-:W-:Y:S02]  /*12430*/  IADD3 R116, P2, PT, R112, R0, RZ ;  /* 0x0000000070747210 */ /* 0x000fe40007f5e0ff */
[----:B------:R-:W-:Y:S01]  /*12440*/  IADD3.X R113, PT, PT, R104, R115, RZ, P3, !PT ;  /* 0x0000007368717210 */ /* 0x000fe20001ffe4ff */
[----:B------:R2:W-:Y:S03]  /*12450*/  @P1 STS.128 [R106+0x4000], RZ ;  /* 0x004000ff6a001388 */ /* 0x0005e60000000c00 */
[----:B------:R-:W-:Y:S01]  /*12460*/  @!P0 MOV R105, R113 ;  /* 0x0000007100698202 */ /* 0x000fe20000000f00 */
[----:B------:R-:W-:-:S02]  /*12470*/  IMAD.X R117, R113, 0x1, R104, P2 ;  /* 0x0000000171757824 */ /* 0x000fc400010e0668 */
[----:B------:R-:W-:Y:S02]  /*12480*/  @!P0 IMAD.MOV.U32 R104, RZ, RZ, R112 ;  /* 0x000000ffff688224 */ /* 0x000fe400078e0070 */
        /* <DEDUP_REMOVED lines=37> */
.L_x_10940:
[----:B------:R-:W-:Y:S05]  /*126e0*/  BSYNC.RECONVERGENT B1 ;  /* 0x0000000000017941 */ /* 0x000fea0003800200 */
.L_x_10939:
[----:B--2---:R-:W2:Y:S01]  /*126f0*/  LD.E R105, desc[UR4][R102.64+0xdc] ;  /* 0x0000dc0466697980 */ /* 0x004ea2000c101900 */
[----:B------:R-:W-:-:S04]  /*12700*/  IMAD R0, R101, 0x40, R110 ;  /* 0x0000004065007824 */ /* 0x000fc800078e026e */
[C---:B------:R-:W-:Y:S02]  /*12710*/  VIADD R106, R0.reuse, 0xffffff80 ;  /* 0xffffff80006a7836 */ /* 0x040fe40000000000 */
[----:B------:R-:W-:-:S03]  /*12720*/  VIADD R104, R0, 0xffffff81 ;  /* 0xffffff8100687836 */ /* 0x000fc60000000000 */
[CC--:B------:R-:W-:Y:S02]  /*12730*/  ISETP.GE.AND P2, PT, R106.reuse, R161.reuse, PT ;  /* 0x000000a16a00720c */ /* 0x0c0fe40003f46270 */
[-C--:B------:R-:W-:Y:S02]  /*12740*/  ISETP.GE.AND P1, PT, R106, R160.reuse, PT ;  /* 0x000000a06a00720c */ /* 0x080fe40003f26270 */
[----:B------:R-:W-:Y:S01]  /*12750*/  FSEL R107, R32, -INF , P2 ;  /* 0xff800000206b7808 */ /* 0x000fe20001000000 */
[----:B------:R-:W-:Y:S01]  /*12760*/  VIADD R32, R0, 0xffffff88 ;  /* 0xffffff8800207836 */ /* 0x000fe20000000000 */
[C---:B------:R-:W-:Y:S02]  /*12770*/  ISETP.GE.AND P0, PT, R104.reuse, R161, PT ;  /* 0x000000a16800720c */ /* 0x040fe40003f06270 */
[----:B------:R-:W-:Y:S02]  /*12780*/  ISETP.GE.AND P3, PT, R104, R160, PT ;  /* 0x000000a06800720c */ /* 0x000fe40003f66270 */
[----:B------:R-:W-:-:S02]  /*12790*/  ISETP.GE.AND P5, PT, R106, R158, PT ;  /* 0x0000009e6a00720c */ /* 0x000fc40003fa6270 */
[-C--:B------:R-:W-:Y:S02]  /*127a0*/  ISETP.GE.AND P4, PT, R106, R159.reuse, PT ;  /* 0x0000009f6a00720c */ /* 0x080fe40003f86270 */
[----:B------:R-:W-:Y:S02]  /*127b0*/  FSEL R34, R34, -INF , P1 ;  /* 0xff80000022227808 */ /* 0x000fe40000800000 */
[C---:B------:R-:W-:Y:S02]  /*127c0*/  ISETP.GE.AND P6, PT, R104.reuse, R158, PT ;  /* 0x0000009e6800720c */ /* 0x040fe40003fc6270 */
[----:B------:R-:W-:Y:S01]  /*127d0*/  ISETP.GE.AND P2, PT, R104, R159, PT ;  /* 0x0000009f6800720c */ /* 0x000fe20003f46270 */
[----:B------:R-:W-:Y:S01]  /*127e0*/  VIADD R104, R0, 0xffffff89 ;  /* 0xffffff8900687836 */ /* 0x000fe20000000000 */
[----:B------:R-:W-:Y:S02]  /*127f0*/  FSEL R33, R33, -INF , P0 ;  /* 0xff80000021217808 */ /* 0x000fe40000000000 */
[----:B------:R-:W-:-:S02]  /*12800*/  ISETP.GE.AND P0, PT, R32, R160, PT ;  /* 0x000000a02000720c */ /* 0x000fc40003f06270 */
[----:B------:R-:W-:Y:S02]  /*12810*/  FSEL R35, R35, -INF , P3 ;  /* 0xff80000023237808 */ /* 0x000fe40001800000 */
[----:B------:R-:W-:Y:S02]  /*12820*/  FSEL R107, R107, -INF , !P5 ;  /* 0xff8000006b6b7808 */ /* 0x000fe40006800000 */
[----:B------:R-:W-:Y:S01]  /*12830*/  FSEL R115, R34, -INF , !P4 ;  /* 0xff80000022737808 */ /* 0x000fe20006000000 */
[----:B------:R-:W-:Y:S01]  /*12840*/  VIADD R34, R0, 0xffffff90 ;  /* 0xffffff9000227836 */ /* 0x000fe20000000000 */
[C---:B------:R-:W-:Y:S02]  /*12850*/  ISETP.GE.AND P1, PT, R32.reuse, R161, PT ;  /* 0x000000a12000720c */ /* 0x040fe40003f26270 */
[C---:B------:R-:W-:Y:S02]  /*12860*/  ISETP.GE.AND P5, PT, R32.reuse, R158, PT ;  /* 0x0000009e2000720c */ /* 0x040fe40003fa6270 */
[----:B------:R-:W-:-:S02]  /*12870*/  ISETP.GE.AND P4, PT, R32, R159, PT ;  /* 0x0000009f2000720c */ /* 0x000fc40003f86270 */
[----:B------:R-:W-:Y:S02]  /*12880*/  FSEL R32, R33, -INF , !P6 ;  /* 0xff80000021207808 */ /* 0x000fe40007000000 */
[----:B------:R-:W-:Y:S02]  /*12890*/  ISETP.GE.AND P3, PT, R104, R161, PT ;  /* 0x000000a16800720c */ /* 0x000fe40003f66270 */
[----:B------:R-:W-:Y:S02]  /*128a0*/  FSEL R33, R35, -INF , !P2 ;  /* 0xff80000023217808 */ /* 0x000fe40005000000 */
[----:B------:R-:W-:Y:S02]  /*128b0*/  FSEL R30, R30, -INF , P0 ;  /* 0xff8000001e1e7808 */ /* 0x000fe40000000000 */
[C---:B------:R-:W-:Y:S02]  /*128c0*/  ISETP.GE.AND P2, PT, R104.reuse, R160, PT ;  /* 0x000000a06800720c */ /* 0x040fe40003f46270 */
[----:B------:R-:W-:-:S02]  /*128d0*/  ISETP.GE.AND P6, PT, R104, R158, PT ;  /* 0x0000009e6800720c */ /* 0x000fc40003fc6270 */
[----:B------:R-:W-:Y:S01]  /*128e0*/  FSEL R113, R28, -INF , P1 ;  /* 0xff8000001c717808 */ /* 0x000fe20000800000 */
[----:B------:R-:W-:Y:S01]  /*128f0*/  VIADD R28, R0, 0xffffff91 ;  /* 0xffffff91001c7836 */ /* 0x000fe20000000000 */
[----:B------:R-:W-:Y:S02]  /*12900*/  FSEL R29, R29, -INF , P3 ;  /* 0xff8000001d1d7808 */ /* 0x000fe40001800000 */
[----:B------:R-:W-:Y:S02]  /*12910*/  FSEL R35, R30, -INF , !P4 ;  /* 0xff8000001e237808 */ /* 0x000fe40006000000 */
[----:B------:R-:W-:Y:S02]  /*12920*/  ISETP.GE.AND P1, PT, R104, R159, PT ;  /* 0x0000009f6800720c */ /* 0x000fe40003f26270 */
[----:B------:R-:W-:Y:S02]  /*12930*/  ISETP.GE.AND P0, PT, R34, R161, PT ;  /* 0x000000a12200720c */ /* 0x000fe40003f06270 */
        /* <DEDUP_REMOVED lines=10> */
[----:B------:R-:W-:Y:S02]  /*129e0*/  ISETP.GE.AND P3, PT, R34, R160, PT ;  /* 0x000000a02200720c */ /* 0x000fe40003f66270 */
[----:B------:R-:W-:Y:S02]  /*129f0*/  FSEL R25, R25, -INF , P2 ;  /* 0xff80000019197808 */ /* 0x000fe40001000000 */
[----:B------:R-:W-:Y:S02]  /*12a00*/  FSEL R26, R26, -INF , P3 ;  /* 0xff8000001a1a7808 */ /* 0x000fe40001800000 */
        /* <DEDUP_REMOVED lines=9> */
[-C--:B------:R-:W-:Y:S01]  /*12aa0*/  ISETP.GE.AND P3, PT, R24, R159.reuse, PT ;  /* 0x0000009f1800720c */ /* 0x080fe20003f66270 */
[----:B------:R-:W-:Y:S01]  /*12ab0*/  VIADD R24, R0, 0xffffffa0 ;  /* 0xffffffa000187836 */ /* 0x000fe20000000000 */
[----:B------:R-:W-:Y:S02]  /*12ac0*/  ISETP.GE.AND P2, PT, R28, R160, PT ;  /* 0x000000a01c00720c */ /* 0x000fe40003f46270 */
[----:B------:R-:W-:Y:S02]  /*12ad0*/  ISETP.GE.AND P4, PT, R34, R159, PT ;  /* 0x0000009f2200720c */ /* 0x000fe40003f86270 */
[----:B------:R-:W-:Y:S02]  /*12ae0*/  FSEL R22, R22, -INF , P2 ;  /* 0xff80000016167808 */ /* 0x000fe40001000000 */
[----:B------:R-:W-:Y:S02]  /*12af0*/  FSEL R147, R26, -INF , !P4 ;  /* 0xff8000001a937808 */ /* 0x000fe40006000000 */
[----:B------:R-:W-:-:S02]  /*12b00*/  ISETP.GE.AND P2, PT, R24, R161, PT ;  /* 0x000000a11800720c */ /* 0x000fc40003f46270 */
[----:B------:R-:W-:Y:S02]  /*12b10*/  FSEL R21, R21, -INF , P1 ;  /* 0xff80000015157808 */ /* 0x000fe40000800000 */
[----:B------:R-:W-:Y:S02]  /*12b20*/  FSEL R23, R23, -INF , P0 ;  /* 0xff80000017177808 */ /* 0x000fe40000000000 */
[----:B------:R-:W-:Y:S02]  /*12b30*/  ISETP.GE.AND P4, PT, R28, R159, PT ;  /* 0x0000009f1c00720c */ /* 0x000fe40003f86270 */
[----:B------:R-:W-:Y:S02]  /*12b40*/  FSEL R191, R21, -INF , !P6 ;  /* 0xff80000015bf7808 */ /* 0x000fe40007000000 */
[----:B------:R-:W-:Y:S02]  /*12b50*/  FSEL R185, R23, -INF , !P3 ;  /* 0xff80000017b97808 */ /* 0x000fe40005800000 */
[----:B------:R-:W-:Y:S01]  /*12b60*/  FSEL R177, R16, -INF , P2 ;  /* 0xff80000010b17808 */ /* 0x000fe20001000000 */
[----:B------:R-:W-:Y:S01]  /*12b70*/  VIADD R16, R0, 0xffffffa9 ;  /* 0xffffffa900107836 */ /* 0x000fe20000000000 */
[----:B------:R-:W-:-:S02]  /*12b80*/  FSEL R165, R22, -INF , !P4 ;  /* 0xff80000016a57808 */ /* 0x000fc40006000000 */
[C---:B------:R-:W-:Y:S02]  /*12b90*/  ISETP.GE.AND P0, PT, R20.reuse, R161, PT ;  /* 0x000000a11400720c */ /* 0x040fe40003f06270 */
[C---:B------:R-:W-:Y:S02]  /*12ba0*/  ISETP.GE.AND P6, PT, R20.reuse, R158, PT ;  /* 0x0000009e1400720c */ /* 0x040fe40003fc6270 */
[CC--:B------:R-:W-:Y:S02]  /*12bb0*/  ISETP.GE.AND P3, PT, R20.reuse, R160.reuse, PT ;  /* 0x000000a01400720c */ /* 0x0c0fe40003f66270 */
[----:B------:R-:W-:Y:S01]  /*12bc0*/  ISETP.GE.AND P2, PT, R20, R159, PT ;  /* 0x0000009f1400720c */ /* 0x000fe20003f46270 */
[----:B------:R-:W-:Y:S01]  /*12bd0*/  VIADD R20, R0, 0xffffffa8 ;  /* 0xffffffa800147836 */ /* 0x000fe20000000000 */
[----:B------:R-:W-:Y:S02]  /*12be0*/  ISETP.GE.AND P4, PT, R24, R160, PT ;  /* 0x000000a01800720c */ /* 0x000fe40003f86270 */
[----:B------:R-:W-:-:S02]  /*12bf0*/  FSEL R17, R17, -INF , P0 ;  /* 0xff80000011117808 */ /* 0x000fc40000000000 */
[----:B------:R-:W-:Y:S02]  /*12c00*/  FSEL R18, R18, -INF , P4 ;  /* 0xff80000012127808 */ /* 0x000fe40002000000 */
[----:B------:R-:W-:Y:S02]  /*12c10*/  ISETP.GE.AND P4, PT, R20, R161, PT ;  /* 0x000000a11400720c */ /* 0x000fe40003f86270 */
[----:B------:R-:W-:Y:S02]  /*12c20*/  FSEL R19, R19, -INF , P3 ;  /* 0xff80000013137808 */ /* 0x000fe40001800000 */
[----:B------:R-:W-:Y:S02]  /*12c30*/  ISETP.GE.AND P1, PT, R24, R159, PT ;  /* 0x0000009f1800720c */ /* 0x000fe40003f26270 */
[----:B------:R-:W-:Y:S02]  /*12c40*/  ISETP.GE.AND P0, PT, R20, R160, PT ;  /* 0x000000a01400720c */ /* 0x000fe40003f06270 */
[----:B------:R-:W-:-:S02]  /*12c50*/  FSEL R179, R17, -INF , !P6 ;  /* 0xff80000011b37808 */ /* 0x000fc40007000000 */
[----:B------:R-:W-:Y:S02]  /*12c60*/  FSEL R171, R19, -INF , !P2 ;  /* 0xff80000013ab7808 */ /* 0x000fe40005000000 */
[----:B------:R-:W-:Y:S01]  /*12c70*/  FSEL R175, R12, -INF , P4 ;  /* 0xff8000000caf7808 */ /* 0x000fe20002000000 */
[----:B------:R-:W-:Y:S01]  /*12c80*/  VIADD R12, R0, 0xffffffb1 ;  /* 0xffffffb1000c7836 */ /* 0x000fe20000000000 */
[----:B------:R-:W-:Y:S02]  /*12c90*/  FSEL R169, R18, -INF , !P1 ;  /* 0xff80000012a97808 */ /* 0x000fe40004800000 */
[C---:B------:R-:W-:Y:S02]  /*12ca0*/  ISETP.GE.AND P3, PT, R16.reuse, R161, PT ;  /* 0x000000a11000720c */ /* 0x040fe40003f66270 */
[C---:B------:R-:W-:Y:S02]  /*12cb0*/  ISETP.GE.AND P6, PT, R16.reuse, R158, PT ;  /* 0x0000009e1000720c */ /* 0x040fe40003fc6270 */
[----:B------:R-:W-:-:S02]  /*12cc0*/  ISETP.GE.AND P2, PT, R16, R160, PT ;  /* 0x000000a01000720c */ /* 0x000fc40003f46270 */
[-C--:B------:R-:W-:Y:S01]  /*12cd0*/  ISETP.GE.AND P4, PT, R16, R159.reuse, PT ;  /* 0x0000009f1000720c */ /* 0x080fe20003f86270 */
[----:B------:R-:W-:Y:S01]  /*12ce0*/  VIADD R16, R0, 0xffffffb0 ;  /* 0xffffffb000107836 */ /* 0x000fe20000000000 */
[----:B------:R-:W-:Y:S02]  /*12cf0*/  FSEL R113, R113, -INF , !P5 ;  /* 0xff80000071717808 */ /* 0x000fe40006800000 */
[----:B------:R-:W-:Y:S02]  /*12d00*/  ISETP.GE.AND P1, PT, R20, R159, PT ;  /* 0x0000009f1400720c */ /* 0x000fe40003f26270 */
[----:B------:R-:W-:Y:S02]  /*12d10*/  FSEL R14, R14, -INF , P0 ;  /* 0xff8000000e0e7808 */ /* 0x000fe40000000000 */
[----:B------:R-:W-:Y:S02]  /*12d20*/  ISETP.GE.AND P5, PT, R34, R158, PT ;  /* 0x0000009e2200720c */ /* 0x000fe40003fa6270 */
[----:B------:R-:W-:-:S02]  /*12d30*/  FSEL R173, R14, -INF , !P1 ;  /* 0xff8000000ead7808 */ /* 0x000fc40004800000 */
[----:B------:R-:W-:Y:S02]  /*12d40*/  FSEL R15, R15, -INF , P2 ;  /* 0xff8000000f0f7808 */ /* 0x000fe40001000000 */
[----:B------:R-:W-:Y:S02]  /*12d50*/  FSEL R167, R167, -INF , !P5 ;  /* 0xff800000a7a77808 */ /* 0x000fe40006800000 */
[CC--:B------:R-:W-:Y:S02]  /*12d60*/  ISETP.GE.AND P0, PT, R16.reuse, R161.reuse, PT ;  /* 0x000000a11000720c */ /* 0x0c0fe40003f06270 */
[----:B------:R-:W-:Y:S02]  /*12d70*/  ISETP.GE.AND P1, PT, R16, R160, PT ;  /* 0x000000a01000720c */ /* 0x000fe40003f26270 */
[----:B------:R-:W-:Y:S02]  /*12d80*/  ISETP.GE.AND P2, PT, R12, R161, PT ;  /* 0x000000a10c00720c */ /* 0x000fe40003f46270 */
[----:B------:R-:W-:-:S02]  /*12d90*/  ISETP.GE.AND P5, PT, R28, R158, PT ;  /* 0x0000009e1c00720c */ /* 0x000fc40003fa6270 */
[----:B------:R-:W-:Y:S02]  /*12da0*/  FSEL R8, R8, -INF , P0 ;  /* 0xff80000008087808 */ /* 0x000fe40000000000 */
[----:B------:R-:W-:Y:S02]  /*12db0*/  FSEL R10, R10, -INF , P1 ;  /* 0xff8000000a0a7808 */ /* 0x000fe40000800000 */
[----:B------:R-:W-:Y:S02]  /*12dc0*/  FSEL R9, R9, -INF , P2 ;  /* 0xff80000009097808 */ /* 0x000fe40001000000 */
[----:B------:R-:W-:Y:S02]  /*12dd0*/  FSEL R189, R189, -INF , !P5 ;  /* 0xff800000bdbd7808 */ /* 0x000fe40006800000 */
[C---:B------:R-:W-:Y:S02]  /*12de0*/  ISETP.GE.AND P0, PT, R12.reuse, R160, PT ;  /* 0x000000a00c00720c */ /* 0x040fe40003f06270 */
[----:B------:R-:W-:-:S02]  /*12df0*/  ISETP.GE.AND P1, PT, R12, R158, PT ;  /* 0x0000009e0c00720c */ /* 0x000fc40003f26270 */
[----:B------:R-:W-:Y:S01]  /*12e00*/  ISETP.GE.AND P2, PT, R12, R159, PT ;  /* 0x0000009f0c00720c */ /* 0x000fe20003f46270 */
[----:B------:R-:W-:Y:S01]  /*12e10*/  VIADD R12, R0, 0xffffffb8 ;  /* 0xffffffb8000c7836 */ /* 0x000fe20000000000 */
[-C--:B------:R-:W-:Y:S01]  /*12e20*/  ISETP.GE.AND P5, PT, R24, R158.reuse, PT ;  /* 0x0000009e1800720c */ /* 0x080fe20003fa6270 */
[----:B------:R-:W-:Y:S01]  /*12e30*/  VIADD R0, R0, 0xffffffb9 ;  /* 0xffffffb900007836 */ /* 0x000fe20000000000 */
[----:B------:R-:W-:Y:S01]  /*12e40*/  FSEL R11, R11, -INF , P0 ;  /* 0xff8000000b0b7808 */ /* 0x000fe20000000000 */
[----:B------:R-:W-:Y:S01]  /*12e50*/  LDSM.16.MT88.4 R24, [R137+0x8000] ;  /* 0x008000008918783b */ /* 0x000fe20000004200 */
[----:B------:R-:W-:Y:S02]  /*12e60*/  FSEL R177, R177, -INF , !P5 ;  /* 0xff800000b1b17808 */ /* 0x000fe40006800000 */
[----:B------:R-:W-:Y:S02]  /*12e70*/  ISETP.GE.AND P5, PT, R20, R158, PT ;  /* 0x0000009e1400720c */ /* 0x000fe40003fa6270 */
[----:B------:R-:W-:-:S02]  /*12e80*/  ISETP.GE.AND P0, PT, R12, R161, PT ;  /* 0x000000a10c00720c */ /* 0x000fc40003f06270 */
[----:B------:R-:W-:Y:S02]  /*12e90*/  FSEL R175, R175, -INF , !P5 ;  /* 0xff800000afaf7808 */ /* 0x000fe40006800000 */
[----:B------:R-:W-:Y:S02]  /*12ea0*/  FSEL R121, R4, -INF , P0 ;  /* 0xff80000004797808 */ /* 0x000fe40000000000 */
[----:B------:R-:W-:Y:S02]  /*12eb0*/  ISETP.GE.AND P5, PT, R16, R158, PT ;  /* 0x0000009e1000720c */ /* 0x000fe40003fa6270 */
[----:B------:R-:W-:Y:S02]  /*12ec0*/  FMNMX3.FTZ R4, R2, R115, R33, !PT ;  /* 0x0000007302047276 */ /* 0x000fe40007810021 */
[----:B------:R-:W-:Y:S02]  /*12ed0*/  FMNMX3.FTZ R14, R3, R107, R32, !PT ;  /* 0x0000006b030e7276 */ /* 0x000fe40007810020 */
[----:B------:R-:W-:-:S02]  /*12ee0*/  FSEL R119, R8, -INF , !P5 ;  /* 0xff80000008777808 */ /* 0x000fc40006800000 */
[----:B------:R-:W-:Y:S02]  /*12ef0*/  FMNMX3.FTZ R4, R4, R35, R29, !PT ;  /* 0x0000002304047276 */ /* 0x000fe4000781001d */
[----:B------:R-:W-:Y:S02]  /*12f00*/  FMNMX3.FTZ R8, R14, R113, R31, !PT ;  /* 0x000000710e087276 */ /* 0x000fe4000781001f */
[----:B------:R-:W-:Y:S02]  /*12f10*/  FMNMX3.FTZ R4, R4, R147, R127, !PT ;  /* 0x0000009304047276 */ /* 0x000fe4000781007f */
[----:B------:R-:W-:Y:S02]  /*12f20*/  FSEL R118, R9, -INF , !P1 ;  /* 0xff80000009767808 */ /* 0x000fe40004800000 */
[----:B------:R-:W-:Y:S02]  /*12f30*/  FMNMX3.FTZ R8, R8, R167, R187, !PT ;  /* 0x000000a708087276 */ /* 0x000fe400078100bb */
[----:B------:R-:W-:-:S02]  /*12f40*/  ISETP.GE.AND P1, PT, R12, R160, PT ;  /* 0x000000a00c00720c */ /* 0x000fc40003f26270 */
[----:B------:R-:W-:Y:S02]  /*12f50*/  ISETP.GE.AND P0, PT, R0, R161, PT ;  /* 0x000000a10000720c */ /* 0x000fe40003f06270 */
[----:B------:R-:W-:Y:S02]  /*12f60*/  FMNMX3.FTZ R4, R4, R165, R185, !PT ;  /* 0x000000a504047276 */ /* 0x000fe400078100b9 */
[----:B------:R-:W-:Y:S02]  /*12f70*/  FSEL R13, R13, -INF , P3 ;  /* 0xff8000000d0d7808 */ /* 0x000fe40001800000 */
[----:B------:R-:W-:Y:S02]  /*12f80*/  FMNMX3.FTZ R8, R8, R189, R191, !PT ;  /* 0x000000bd08087276 */ /* 0x000fe400078100bf */
[----:B------:R-:W-:Y:S02]  /*12f90*/  FSEL R6, R6, -INF , P1 ;  /* 0xff80000006067808 */ /* 0x000fe40000800000 */
[----:B------:R-:W-:-:S02]  /*12fa0*/  ISETP.GE.AND P1, PT, R0, R158, PT ;  /* 0x0000009e0000720c */ /* 0x000fc40003f26270 */
[----:B------:R-:W-:Y:S02]  /*12fb0*/  FSEL R120, R5, -INF , P0 ;  /* 0xff80000005787808 */ /* 0x000fe40000000000 */
[----:B------:R-:W-:Y:S02]  /*12fc0*/  ISETP.GE.AND P3, PT, R16, R159, PT ;  /* 0x0000009f1000720c */ /* 0x000fe40003f66270 */
[----:B------:R-:W-:Y:S01]  /*12fd0*/  ISETP.GE.AND P0, PT, R0, R160, PT ;  /* 0x000000a00000720c */ /* 0x000fe20003f06270 */
[----:B------:R-:W-:Y:S01]  /*12fe0*/  LDSM.16.MT88.4 R16, [R138+0x8000] ;  /* 0x008000008a10783b */ /* 0x000fe20000004200 */
[----:B------:R-:W-:Y:S02]  /*12ff0*/  FSEL R183, R15, -INF , !P4 ;  /* 0xff8000000fb77808 */ /* 0x000fe40006000000 */
[----:B------:R-:W-:Y:S02]  /*13000*/  FMNMX3.FTZ R4, R4, R169, R171, !PT ;  /* 0x000000a904047276 */ /* 0x000fe400078100ab */
[----:B------:R-:W-:-:S02]  /*13010*/  FSEL R181, R13, -INF , !P6 ;  /* 0xff8000000db57808 */ /* 0x000fc40007000000 */
[----:B------:R-:W-:Y:S02]  /*13020*/  FMNMX3.FTZ R8, R8, R177, R179, !PT ;  /* 0x000000b108087276 */ /* 0x000fe400078100b3 */
[----:B------:R-:W-:Y:S02]  /*13030*/  FSEL R120, R120, -INF , !P1 ;  /* 0xff80000078787808 */ /* 0x000fe40004800000 */
[-C--:B------:R-:W-:Y:S02]  /*13040*/  ISETP.GE.AND P6, PT, R12, R159.reuse, PT ;  /* 0x0000009f0c00720c */ /* 0x080fe40003fc6270 */
[----:B------:R-:W-:Y:S02]  /*13050*/  ISETP.GE.AND P1, PT, R0, R159, PT ;  /* 0x0000009f0000720c */ /* 0x000fe40003f26270 */
[----:B------:R-:W-:Y:S02]  /*13060*/  FSEL R124, R7, -INF , P0 ;  /* 0xff800000077c7808 */ /* 0x000fe40000000000 */
[----:B------:R-:W-:-:S02]  /*13070*/  FSEL R125, R10, -INF , !P3 ;  /* 0xff8000000a7d7808 */ /* 0x000fc40005800000 */
[----:B------:R-:W-:Y:S02]  /*13080*/  FSEL R126, R11, -INF , !P2 ;  /* 0xff8000000b7e7808 */ /* 0x000fe40005000000 */
[----:B------:R-:W-:Y:S02]  /*13090*/  FMNMX3.FTZ R4, R4, R173, R183, !PT ;  /* 0x000000ad04047276 */ /* 0x000fe400078100b7 */
[----:B------:R-:W-:Y:S02]  /*130a0*/  ISETP.GE.AND P5, PT, R12, R158, PT ;  /* 0x0000009e0c00720c */ /* 0x000fe40003fa6270 */
[----:B------:R-:W-:Y:S02]  /*130b0*/  FMNMX3.FTZ R5, R8, R175, R181, !PT ;  /* 0x000000af08057276 */ /* 0x000fe400078100b5 */
[----:B------:R-:W-:Y:S01]  /*130c0*/  FSEL R123, R6, -INF , !P6 ;  /* 0xff800000067b7808 */ /* 0x000fe20007000000 */
[----:B------:R-:W-:Y:S01]  /*130d0*/  LDSM.16.MT88.4 R8, [R139+0x8000] ;  /* 0x008000008b08783b */ /* 0x000fe20000004200 */
[----:B------:R-:W-:-:S02]  /*130e0*/  FSEL R124, R124, -INF , !P1 ;  /* 0xff8000007c7c7808 */ /* 0x000fc40004800000 */
[----:B------:R-:W-:Y:S02]  /*130f0*/  FMNMX3.FTZ R4, R4, R125, R126, !PT ;  /* 0x0000007d04047276 */ /* 0x000fe4000781007e */
[----:B------:R-:W-:Y:S02]  /*13100*/  FSEL R121, R121, -INF , !P5 ;  /* 0xff80000079797808 */ /* 0x000fe40006800000 */
[----:B------:R-:W-:Y:S02]  /*13110*/  FMNMX3.FTZ R5, R5, R119, R118, !PT ;  /* 0x0000007705057276 */ /* 0x000fe40007810076 */
[----:B------:R-:W-:Y:S02]  /*13120*/  FMNMX3.FTZ R6, R4, R123, R124, !PT ;  /* 0x0000007b04067276 */ /* 0x000fe4000781007c */
[----:B------:R-:W-:-:S03]  /*13130*/  FMNMX3.FTZ R0, R5, R121, R120, !PT ;  /* 0x0000007905007276 */ /* 0x000fc60007810078 */
[----:B------:R-:W1:Y:S04]  /*13140*/  SHFL.BFLY PT, R5, R6, 0x2, 0x1f ;  /* 0x0c401f0006057f89 */ /* 0x000e6800000e0000 */
[----:B------:R-:W3:Y:S01]  /*13150*/  SHFL.BFLY PT, R7, R0, 0x2, 0x1f ;  /* 0x0c401f0000077f89 */ /* 0x000ee200000e0000 */
[----:B-1----:R-:W-:Y:S02]  /*13160*/  FMNMX.FTZ R5, R6, R5, !PT ;  /* 0x0000000506057209 */ /* 0x002fe40007810000 */
[----:B---3--:R-:W-:-:S03]  /*13170*/  FMNMX.FTZ R7, R0, R7, !PT ;  /* 0x0000000700077209 */ /* 0x008fc60007810000 */
[----:B------:R-:W1:Y:S04]  /*13180*/  SHFL.BFLY PT, R4, R5, 0x1, 0x1f ;  /* 0x0c201f0005047f89 */ /* 0x000e6800000e0000 */
[----:B------:R-:W3:Y:S01]  /*13190*/  SHFL.BFLY PT, R112, R7, 0x1, 0x1f ;  /* 0x0c201f0007707f89 */ /* 0x000ee200000e0000 */
[----:B-1----:R-:W-:Y:S02]  /*131a0*/  FMNMX.FTZ R0, R5, R4, !PT ;  /* 0x0000000405007209 */ /* 0x002fe40007810000 */
[----:B---3--:R-:W-:-:S03]  /*131b0*/  FMNMX.FTZ R112, R7, R112, !PT ;  /* 0x0000007007707209 */ /* 0x008fc60007810000 */
        /* <DEDUP_REMOVED lines=9> */
[----:B------:R-:W-:Y:S01]  /*13250*/  FADD.FTZ R4, R3, -R4 ;  /* 0x8000000403047221 */ /* 0x000fe20000010000 */
[-C--:B------:R-:W-:Y:S01]  /*13260*/  FFMA.FTZ R3, R35, R105.reuse, -R164 ;  /* 0x0000006923037223 */ /* 0x080fe200000108a4 */
[-CC-:B------:R-:W-:Y:S01]  /*13270*/  FFMA.FTZ R114, R32, R105.reuse, -R122.reuse ;  /* 0x0000006920727223 */ /* 0x180fe2000001087a */
[----:B------:R-:W-:Y:S01]  /*13280*/  FSEL R5, R0, RZ, P0 ;  /* 0x000000ff00057208 */ /* 0x000fe20000000000 */
[----:B------:R-:W1:Y:S01]  /*13290*/  LDSM.16.MT88.4 R32, [R136+0x8000] ;  /* 0x008000008820783b */ /* 0x000e620000004200 */
[----:B------:R-:W-:Y:S01]  /*132a0*/  FMUL.FTZ R117, R105, R4 ;  /* 0x0000000469757220 */ /* 0x000fe20000410000 */
[-CC-:B------:R-:W-:Y:S01]  /*132b0*/  FFMA.FTZ R116, R113, R105.reuse, -R122.reuse ;  /* 0x0000006971747223 */ /* 0x180fe2000001087a */
[-CC-:B------:R-:W-:Y:S01]  /*132c0*/  FFMA.FTZ R107, R107, R105.reuse, -R122.reuse ;  /* 0x000000696b6b7223 */ /* 0x180fe2000001087a */
[----:B------:R-:W-:Y:S01]  /*132d0*/  FADD.FTZ R106, R2, -R5 ;  /* 0x80000005026a7221 */ /* 0x000fe20000010000 */
[-C--:B------:R-:W-:Y:S01]  /*132e0*/  FFMA.FTZ R113, R31, R105.reuse, -R122 ;  /* 0x000000691f717223 */ /* 0x080fe2000001087a */
[-CC-:B------:R-:W-:Y:S01]  /*132f0*/  FFMA.FTZ R2, R29, R105.reuse, -R164.reuse ;  /* 0x000000691d027223 */ /* 0x180fe200000108a4 */
[----:B------:R-:W2:Y:S01]  /*13300*/  MUFU.EX2 R117, R117 ;  /* 0x0000007500757308 */ /* 0x000ea20000000800 */
[----:B------:R-:W-:Y:S01]  /*13310*/  FMUL.FTZ R106, R105, R106 ;  /* 0x0000006a696a7220 */ /* 0x000fe20000410000 */
[-C--:B------:R-:W-:Y:S01]  /*13320*/  FFMA.FTZ R166, R165, R105.reuse, -R164 ;  /* 0x00000069a5a67223 */ /* 0x080fe200000108a4 */
[-CC-:B------:R-:W-:Y:S01]  /*13330*/  FFMA.FTZ R174, R167, R105.reuse, -R122.reuse ;  /* 0x00000069a7ae7223 */ /* 0x180fe2000001087a */
[----:B------:R-:W-:Y:S01]  /*13340*/  MUFU.EX2 R107, R107 ;  /* 0x0000006b006b7308 */ /* 0x000fe20000000800 */
[-CC-:B------:R-:W-:Y:S01]  /*13350*/  FFMA.FTZ R167, R187, R105.reuse, -R122.reuse ;  /* 0x00000069bba77223 */ /* 0x180fe2000001087a */
[-C--:B------:R-:W-:Y:S01]  /*13360*/  FFMA.FTZ R170, R189, R105.reuse, -R122 ;  /* 0x00000069bdaa7223 */ /* 0x080fe2000001087a */
[-C--:B------:R-:W-:Y:S01]  /*13370*/  FFMA.FTZ R172, R147, R105.reuse, -R164 ;  /* 0x0000006993ac7223 */ /* 0x080fe200000108a4 */
[----:B------:R-:W3:Y:S01]  /*13380*/  MUFU.EX2 R106, R106 ;  /* 0x0000006a006a7308 */ /* 0x000ee20000000800 */
[-CC-:B------:R-:W-:Y:S01]  /*13390*/  FFMA.FTZ R191, R191, R105.reuse, -R122.reuse ;  /* 0x00000069bfbf7223 */ /* 0x180fe2000001087a */
[-CC-:B------:R-:W-:Y:S01]  /*133a0*/  FFMA.FTZ R178, R177, R105.reuse, -R122.reuse ;  /* 0x00000069b1b27223 */ /* 0x180fe2000001087a */
[-C--:B------:R-:W-:Y:S01]  /*133b0*/  FFMA.FTZ R176, R175, R105.reuse, -R122 ;  /* 0x00000069afb07223 */ /* 0x080fe2000001087a */
[----:B------:R-:W4:Y:S01]  /*133c0*/  MUFU.EX2 R114, R114 ;  /* 0x0000007200727308 */ /* 0x000f220000000800 */
[--C-:B------:R-:W-:Y:S01]  /*133d0*/  FFMA.FTZ R182, R169, R105, -R164.reuse ;  /* 0x00000069a9b67223 */ /* 0x100fe200000108a4 */
[-C--:B--2---:R-:W-:Y:S01]  /*133e0*/  FMUL.FTZ R28, R72, R117.reuse ;  /* 0x00000075481c7220 */ /* 0x084fe20000410000 */
[-C--:B------:R-:W-:Y:S01]  /*133f0*/  FMUL.FTZ R29, R73, R117.reuse ;  /* 0x00000075491d7220 */ /* 0x080fe20000410000 */
[----:B------:R-:W-:Y:S01]  /*13400*/  MUFU.EX2 R116, R116 ;  /* 0x0000007400747308 */ /* 0x000fe20000000800 */
[-C--:B------:R-:W-:Y:S01]  /*13410*/  FMUL.FTZ R4, R96, R117.reuse ;  /* 0x0000007560047220 */ /* 0x080fe20000410000 */
[-C--:B------:R-:W-:Y:S01]  /*13420*/  FMUL.FTZ R5, R97, R117.reuse ;  /* 0x0000007561057220 */ /* 0x080fe20000410000 */
[-C--:B------:R-:W-:Y:S01]  /*13430*/  FMUL.FTZ R68, R68, R117.reuse ;  /* 0x0000007544447220 */ /* 0x080fe20000410000 */
[----:B------:R-:W2:Y:S01]  /*13440*/  MUFU.EX2 R113, R113 ;  /* 0x0000007100717308 */ /* 0x000ea20000000800 */
[----:B------:R-:W-:Y:S01]  /*13450*/  FMUL.FTZ R69, R69, R117 ;  /* 0x0000007545457220 */ /* 0x000fe20000410000 */
[-C--:B---3--:R-:W-:Y:S01]  /*13460*/  FMUL.FTZ R30, R74, R106.reuse ;  /* 0x0000006a4a1e7220 */ /* 0x088fe20000410000 */
[-C--:B------:R-:W-:Y:S01]  /*13470*/  FMUL.FTZ R31, R75, R106.reuse ;  /* 0x0000006a4b1f7220 */ /* 0x080fe20000410000 */
[----:B------:R-:W-:Y:S01]  /*13480*/  MUFU.EX2 R104, R104 ;  /* 0x0000006800687308 */ /* 0x000fe20000000800 */
[----:B------:R-:W3:Y:S01]  /*13490*/  LDSM.16.MT88.4 R72, [R139+0xa000] ;  /* 0x00a000008b48783b */ /* 0x000ee20000004200 */
[-C--:B------:R-:W-:Y:S01]  /*134a0*/  FMUL.FTZ R6, R98, R106.reuse ;  /* 0x0000006a62067220 */ /* 0x080fe20000410000 */
[-C--:B------:R-:W-:Y:S01]  /*134b0*/  FMUL.FTZ R7, R99, R106.reuse ;  /* 0x0000006a63077220 */ /* 0x080fe20000410000 */
[----:B------:R-:W5:Y:S01]  /*134c0*/  MUFU.EX2 R115, R115 ;  /* 0x0000007300737308 */ /* 0x000f620000000800 */
[----:B----4-:R-:W-:Y:S01]  /*134d0*/  F2FP.F16.F32.PACK_AB R96, R114, R107 ;  /* 0x0000006b7260723e */ /* 0x010fe200000000ff */
        /* <DEDUP_REMOVED lines=10> */
[-C--:B------:R-:W-:Y:S01]  /*13580*/  FMUL.FTZ R41, R41, R117.reuse ;  /* 0x0000007529297220 */ /* 0x080fe20000410000 */
[----:B------:R-:W-:Y:S01]  /*13590*/  FMUL.FTZ R42, R42, R106 ;  /* 0x0000006a2a2a7220 */ /* 0x000fe20000410000 */
        /* <DEDUP_REMOVED lines=12> */
[--C-:B------:R-:W-:Y:S01]  /*13660*/  FFMA.FTZ R80, R127, R105, -R164.reuse ;  /* 0x000000697f507223 */ /* 0x100fe200000108a4 */
[-C--:B------:R-:W-:Y:S01]  /*13670*/  FMUL.FTZ R21, R81, R117.reuse ;  /* 0x0000007551157220 */ /* 0x080fe20000410000 */
[-C--:B------:R-:W-:Y:S01]  /*13680*/  FMUL.FTZ R22, R82, R106.reuse ;  /* 0x0000006a52167220 */ /* 0x080fe20000410000 */
[C---:B-1----:R-:W-:Y:S05]  /*13690*/  HMMA.16816.F32 R28, R96.reuse, R32, R28 ;  /* 0x00000020601c723c */ /* 0x042fea000000181c */
[-C--:B------:R-:W-:Y:S01]  /*136a0*/  FMUL.FTZ R23, R83, R106.reuse ;  /* 0x0000006a53177220 */ /* 0x080fe20000410000 */
[----:B------:R1:W-:Y:S01]  /*136b0*/  MUFU.EX2 R165, R80 ;  /* 0x0000005000a57308 */ /* 0x0003e20000000800 */
[-C--:B------:R-:W-:Y:S01]  /*136c0*/  FMUL.FTZ R76, R76, R117.reuse ;  /* 0x000000754c4c7220 */ /* 0x080fe20000410000 */
[-C--:B------:R-:W-:Y:S01]  /*136d0*/  FMUL.FTZ R77, R77, R117.reuse ;  /* 0x000000754d4d7220 */ /* 0x080fe20000410000 */
        /* <DEDUP_REMOVED lines=9> */
[----:B------:R-:W-:Y:S01]  /*13770*/  FMUL.FTZ R57, R57, R117 ;  /* 0x0000007539397220 */ /* 0x000fe20000410000 */
[-C--:B------:R-:W-:Y:S01]  /*13780*/  FMUL.FTZ R58, R58, R106.reuse ;  /* 0x0000006a3a3a7220 */ /* 0x080fe20000410000 */
[C---:B---3--:R-:W-:Y:S01]  /*13790*/  HMMA.16816.F32 R36, R96.reuse, R72, R36 ;  /* 0x000000486024723c */ /* 0x048fe20000001824 */
[----:B-1----:R-:W-:Y:S02]  /*137a0*/  LDSM.16.MT88.4 R80, [R137+0x8800] ;  /* 0x008800008950783b */ /* 0x002fe40000004200 */
[-C--:B------:R-:W-:Y:S01]  /*137b0*/  FMUL.FTZ R59, R59, R106.reuse ;  /* 0x0000006a3b3b7220 */ /* 0x080fe20000410000 */
[--C-:B------:R-:W-:Y:S01]  /*137c0*/  FFMA.FTZ R127, R185, R105, -R164.reuse ;  /* 0x00000069b97f7223 */ /* 0x100fe200000108a4 */
[----:B------:R-:W-:Y:S01]  /*137d0*/  MUFU.EX2 R174, R174 ;  /* 0x000000ae00ae7308 */ /* 0x000fe20000000800 */
[-C--:B------:R-:W-:Y:S01]  /*137e0*/  FMUL.FTZ R60, R60, R117.reuse ;  /* 0x000000753c3c7220 */ /* 0x080fe20000410000 */
[-C--:B------:R-:W-:Y:S01]  /*137f0*/  FMUL.FTZ R61, R61, R117.reuse ;  /* 0x000000753d3d7220 */ /* 0x080fe20000410000 */
[-C--:B------:R-:W-:Y:S01]  /*13800*/  FMUL.FTZ R62, R62, R106.reuse ;  /* 0x0000006a3e3e7220 */ /* 0x080fe20000410000 */
[C---:B------:R-:W-:Y:S01]  /*13810*/  HMMA.16816.F32 R40, R96.reuse, R74, R40 ;  /* 0x0000004a6028723c */ /* 0x040fe20000001828 */
[----:B------:R-:W1:Y:S01]  /*13820*/  LDSM.16.MT88.4 R72, [R137+0xa000] ;  /* 0x00a000008948783b */ /* 0x000e620000004200 */
[----:B------:R-:W3:Y:S01]  /*13830*/  MUFU.EX2 R167, R167 ;  /* 0x000000a700a77308 */ /* 0x000ee20000000800 */
[-C--:B------:R-:W-:Y:S01]  /*13840*/  FMUL.FTZ R63, R63, R106.reuse ;  /* 0x0000006a3f3f7220 */ /* 0x080fe20000410000 */
[-C--:B------:R-:W-:Y:S01]  /*13850*/  FMUL.FTZ R64, R64, R117.reuse ;  /* 0x0000007540407220 */ /* 0x080fe20000410000 */
[-C--:B------:R-:W-:Y:S01]  /*13860*/  FMUL.FTZ R65, R65, R117.reuse ;  /* 0x0000007541417220 */ /* 0x080fe20000410000 */
[----:B------:R-:W-:Y:S01]  /*13870*/  MUFU.EX2 R170, R170 ;  /* 0x000000aa00aa7308 */ /* 0x000fe20000000800 */
[-C--:B------:R-:W-:Y:S01]  /*13880*/  FMUL.FTZ R66, R66, R106.reuse ;  /* 0x0000006a42427220 */ /* 0x080fe20000410000 */
[C---:B------:R-:W-:Y:S03]  /*13890*/  HMMA.16816.F32 R20, R96.reuse, R24, R20 ;  /* 0x000000186014723c */ /* 0x040fe60000001814 */
[-C--:B------:R-:W-:Y:S01]  /*138a0*/  FMUL.FTZ R67, R67, R106.reuse ;  /* 0x0000006a43437220 */ /* 0x080fe20000410000 */
[----:B------:R-:W-:Y:S01]  /*138b0*/  MUFU.EX2 R147, R191 ;  /* 0x000000bf00937308 */ /* 0x000fe20000000800 */
[-C--:B------:R-:W-:Y:S01]  /*138c0*/  FMUL.FTZ R92, R92, R117.reuse ;  /* 0x000000755c5c7220 */ /* 0x080fe20000410000 */
[-C--:B------:R-:W-:Y:S01]  /*138d0*/  FMUL.FTZ R93, R93, R117.reuse ;  /* 0x000000755d5d7220 */ /* 0x080fe20000410000 */
[-C--:B------:R-:W-:Y:S01]  /*138e0*/  FMUL.FTZ R94, R94, R106.reuse ;  /* 0x0000006a5e5e7220 */ /* 0x080fe20000410000 */
[----:B------:R-:W4:Y:S01]  /*138f0*/  MUFU.EX2 R172, R172 ;  /* 0x000000ac00ac7308 */ /* 0x000f220000000800 */
[-C--:B------:R-:W-:Y:S01]  /*13900*/  FMUL.FTZ R95, R95, R106.reuse ;  /* 0x0000006a5f5f7220 */ /* 0x080fe20000410000 */
[C---:B------:R-:W-:Y:S01]  /*13910*/  HMMA.16816.F32 R24, R96.reuse, R26, R76 ;  /* 0x0000001a6018723c */ /* 0x040fe2000000184c */
[----:B------:R-:W-:Y:S01]  /*13920*/  LDSM.16.MT88.4 R76, [R138+0x8800] ;  /* 0x008800008a4c783b */ /* 0x000fe20000004200 */
[----:B------:R-:W-:Y:S01]  /*13930*/  MUFU.EX2 R166, R166 ;  /* 0x000000a600a67308 */ /* 0x000fe20000000800 */
[-C--:B------:R-:W-:Y:S01]  /*13940*/  FMUL.FTZ R12, R88, R117.reuse ;  /* 0x00000075580c7220 */ /* 0x080fe20000410000 */
[-C--:B------:R-:W-:Y:S01]  /*13950*/  FMUL.FTZ R13, R89, R117.reuse ;  /* 0x00000075590d7220 */ /* 0x080fe20000410000 */
[-C--:B------:R-:W-:Y:S01]  /*13960*/  FMUL.FTZ R14, R90, R106.reuse ;  /* 0x0000006a5a0e7220 */ /* 0x080fe20000410000 */
[----:B------:R-:W5:Y:S01]  /*13970*/  MUFU.EX2 R127, R127 ;  /* 0x0000007f007f7308 */ /* 0x000f620000000800 */
[-C--:B------:R-:W-:Y:S01]  /*13980*/  FMUL.FTZ R15, R91, R106.reuse ;  /* 0x0000006a5b0f7220 */ /* 0x080fe20000410000 */
[C---:B------:R-:W-:Y:S03]  /*13990*/  HMMA.16816.F32 R4, R96.reuse, R8, R4 ;  /* 0x000000086004723c */ /* 0x040fe60000001804 */
[-C--:B------:R-:W-:Y:S01]  /*139a0*/  FMUL.FTZ R84, R84, R117.reuse ;  /* 0x0000007554547220 */ /* 0x080fe20000410000 */
[----:B------:R-:W-:Y:S01]  /*139b0*/  FMUL.FTZ R85, R85, R117 ;  /* 0x0000007555557220 */ /* 0x000fe20000410000 */
[-C--:B------:R-:W-:Y:S01]  /*139c0*/  FMUL.FTZ R86, R86, R106.reuse ;  /* 0x0000006a56567220 */ /* 0x080fe20000410000 */
[----:B------:R-:W-:Y:S01]  /*139d0*/  FMUL.FTZ R87, R87, R106 ;  /* 0x0000006a57577220 */ /* 0x000fe20000410000 */
[-C--:B------:R-:W-:Y:S01]  /*139e0*/  FFMA.FTZ R180, R173, R105.reuse, -R164 ;  /* 0x00000069adb47223 */ /* 0x080fe200000108a4 */
[-CC-:B------:R-:W-:Y:S01]  /*139f0*/  FFMA.FTZ R179, R179, R105.reuse, -R122.reuse ;  /* 0x00000069b3b37223 */ /* 0x180fe2000001087a */
[-CC-:B------:R-:W-:Y:S01]  /*13a00*/  FFMA.FTZ R181, R181, R105.reuse, -R122.reuse ;  /* 0x00000069b5b57223 */ /* 0x180fe2000001087a */
[C---:B--2---:R-:W-:Y:S01]  /*13a10*/  HMMA.16816.F32 R44, R96.reuse, R68, R44 ;  /* 0x00000044602c723c */ /* 0x044fe2000000182c */
[----:B------:R-:W-:Y:S02]  /*13a20*/  MUFU.EX2 R178, R178 ;  /* 0x000000b200b27308 */ /* 0x000fe40000000800 */
[-CC-:B------:R-:W-:Y:S01]  /*13a30*/  FFMA.FTZ R121, R121, R105.reuse, -R122.reuse ;  /* 0x0000006979797223 */ /* 0x180fe2000001087a */
[-C--:B------:R-:W-:Y:S01]  /*13a40*/  FFMA.FTZ R120, R120, R105.reuse, -R122 ;  /* 0x0000006978787223 */ /* 0x080fe2000001087a */
[----:B------:R-:W-:Y:S01]  /*13a50*/  FFMA.FTZ R125, R125, R105, -R164 ;  /* 0x000000697d7d7223 */ /* 0x000fe200000108a4 */
[----:B------:R-:W2:Y:S01]  /*13a60*/  MUFU.EX2 R175, R179 ;  /* 0x000000b300af7308 */ /* 0x000ea20000000800 */
[----:B------:R-:W-:Y:S01]  /*13a70*/  FFMA.FTZ R117, R168, R117, R107 ;  /* 0x00000075a8757223 */ /* 0x000fe2000001006b */
[----:B------:R-:W-:Y:S01]  /*13a80*/  ISETP.GT.AND P0, PT, R111, R144, PT ;  /* 0x000000906f00720c */ /* 0x000fe20003f04270 */
[----:B------:R-:W-:Y:S01]  /*13a90*/  HMMA.16816.F32 R48, R96, R70, R48 ;  /* 0x000000466030723c */ /* 0x000fe20000001830 */
[----:B------:R-:W3:Y:S01]  /*13aa0*/  LDSM.16.MT88.4 R68, [R136+0xa000] ;  /* 0x00a000008844783b */ /* 0x000ee20000004200 */
[----:B------:R-:W-:Y:S01]  /*13ab0*/  MUFU.EX2 R176, R176 ;  /* 0x000000b000b07308 */ /* 0x000fe20000000800 */
[----:B------:R-:W-:-:S03]  /*13ac0*/  FADD.FTZ R117, R114, R117 ;  /* 0x0000007572757221 */ /* 0x000fc60000010000 */
[----:B------:R-:W2:Y:S01]  /*13ad0*/  MUFU.EX2 R169, R181 ;  /* 0x000000b500a97308 */ /* 0x000ea20000000800 */
[----:B------:R-:W-:Y:S01]  /*13ae0*/  FADD.FTZ R116, R116, R117 ;  /* 0x0000007574747221 */ /* 0x000fe20000010000 */
[----:B-1----:R-:W-:Y:S02]  /*13af0*/  HMMA.16816.F32 R52, R96, R72, R52 ;  /* 0x000000486034723c */ /* 0x002fe40000001834 */
[----:B------:R-:W-:Y:S01]  /*13b00*/  MUFU.EX2 R182, R182 ;  /* 0x000000b600b67308 */ /* 0x000fe20000000800 */
[----:B------:R-:W-:-:S03]  /*13b10*/  FADD.FTZ R113, R113, R116 ;  /* 0x0000007471717221 */ /* 0x000fc60000010000 */
[----:B------:R-:W-:Y:S02]  /*13b20*/  MUFU.EX2 R180, R180 ;  /* 0x000000b400b47308 */ /* 0x000fe40000000800 */
[C---:B------:R-:W-:Y:S01]  /*13b30*/  HMMA.16816.F32 R56, R96.reuse, R74, R56 ;  /* 0x0000004a6038723c */ /* 0x040fe20000001838 */
[----:B------:R-:W1:Y:S01]  /*13b40*/  LDSM.16.MT88.4 R72, [R139+0x8800] ;  /* 0x008800008b48783b */ /* 0x000e620000004200 */
[----:B------:R-:W-:Y:S04]  /*13b50*/  MUFU.EX2 R121, R121 ;  /* 0x0000007900797308 */ /* 0x000fe80000000800 */
[----:B------:R-:W-:Y:S02]  /*13b60*/  MUFU.EX2 R120, R120 ;  /* 0x0000007800787308 */ /* 0x000fe40000000800 */
[C---:B------:R-:W-:Y:S01]  /*13b70*/  HMMA.16816.F32 R8, R96.reuse, R10, R92 ;  /* 0x0000000a6008723c */ /* 0x040fe2000000185c */
[----:B------:R-:W-:Y:S01]  /*13b80*/  LDSM.16.MT88.4 R92, [R139+0x9800] ;  /* 0x009800008b5c783b */ /* 0x000fe20000004200 */
[----:B------:R-:W-:Y:S06]  /*13b90*/  MUFU.EX2 R125, R125 ;  /* 0x0000007d007d7308 */ /* 0x000fec0000000800 */
[C---:B------:R-:W-:Y:S08]  /*13ba0*/  HMMA.16816.F32 R12, R96.reuse, R16, R12 ;  /* 0x00000010600c723c */ /* 0x040ff0000000180c */
[C---:B------:R-:W-:Y:S01]  /*13bb0*/  HMMA.16816.F32 R16, R96.reuse, R18, R84 ;  /* 0x000000126010723c */ /* 0x040fe20000001854 */
[----:B------:R-:W-:Y:S07]  /*13bc0*/  LDSM.16.MT88.4 R84, [R138+0x9800] ;  /* 0x009800008a54783b */ /* 0x000fee0000004200 */
[----:B---3--:R-:W-:Y:S03]  /*13bd0*/  HMMA.16816.F32 R60, R96, R68, R60 ;  /* 0x00000044603c723c */ /* 0x008fe6000000183c */
[----:B------:R-:W-:Y:S01]  /*13be0*/  F2FP.F16.F32.PACK_AB R68, R167, R174 ;  /* 0x000000aea744723e */ /* 0x000fe200000000ff */
[----:B------:R-:W-:Y:S01]  /*13bf0*/  FADD.FTZ R174, R174, R113 ;  /* 0x00000071aeae7221 */ /* 0x000fe20000010000 */
[----:B----4-:R-:W-:-:S03]  /*13c00*/  F2FP.F16.F32.PACK_AB R69, R165, R172 ;  /* 0x000000aca545723e */ /* 0x010fc600000000ff */
[----:B------:R-:W-:Y:S01]  /*13c10*/  FADD.FTZ R167, R167, R174 ;  /* 0x000000aea7a77221 */ /* 0x000fe20000010000 */
[----:B------:R-:W-:Y:S03]  /*13c20*/  HMMA.16816.F32 R64, R96, R70, R64 ;  /* 0x000000466040723c */ /* 0x000fe60000001840 */
[----:B------:R-:W-:Y:S01]  /*13c30*/  F2FP.F16.F32.PACK_AB R70, R147, R170 ;  /* 0x000000aa9346723e */ /* 0x000fe200000000ff */
[----:B------:R-:W-:Y:S01]  /*13c40*/  FADD.FTZ R170, R170, R167 ;  /* 0x000000a7aaaa7221 */ /* 0x000fe20000010000 */
[----:B-----5:R-:W-:-:S03]  /*13c50*/  F2FP.F16.F32.PACK_AB R71, R127, R166 ;  /* 0x000000a67f47723e */ /* 0x020fc600000000ff */
[----:B------:R-:W-:-:S04]  /*13c60*/  FADD.FTZ R147, R147, R170 ;  /* 0x000000aa93937221 */ /* 0x000fc80000010000 */
        /* <DEDUP_REMOVED lines=18> */
[----:B---3--:R-:W-:Y:S03]  /*13d90*/  HMMA.16816.F32 R52, R68, R80, R52 ;  /* 0x000000504434723c */ /* 0x008fe60000001834 */
[-CC-:B------:R-:W-:Y:S01]  /*13da0*/  FFMA.FTZ R80, R171, R105.reuse, -R164.reuse ;  /* 0x00000069ab507223 */ /* 0x180fe200000108a4 */
[----:B------:R-:W-:-:S03]  /*13db0*/  FFMA.FTZ R171, R183, R105, -R164 ;  /* 0x00000069b7ab7223 */ /* 0x000fc600000108a4 */
[----:B------:R-:W3:Y:S01]  /*13dc0*/  MUFU.EX2 R173, R80 ;  /* 0x0000005000ad7308 */ /* 0x000ee20000000800 */
[C---:B------:R-:W-:Y:S03]  /*13dd0*/  HMMA.16816.F32 R56, R68.reuse, R82, R56 ;  /* 0x000000524438723c */ /* 0x040fe60000001838 */
[----:B------:R-:W5:Y:S05]  /*13de0*/  MUFU.EX2 R171, R171 ;  /* 0x000000ab00ab7308 */ /* 0x000f6a0000000800 */
[C---:B-1----:R-:W-:Y:S08]  /*13df0*/  HMMA.16816.F32 R60, R68.reuse, R72, R60 ;  /* 0x00000048443c723c */ /* 0x042ff0000000183c */
[----:B------:R-:W-:Y:S03]  /*13e00*/  HMMA.16816.F32 R64, R68, R74, R64 ;  /* 0x0000004a4440723c */ /* 0x000fe60000001840 */
[----:B--2---:R-:W-:Y:S01]  /*13e10*/  F2FP.F16.F32.PACK_AB R68, R175, R178 ;  /* 0x000000b2af44723e */ /* 0x004fe200000000ff */
[----:B------:R-:W1:Y:S01]  /*13e20*/  LDSM.16.MT88.4 R72, [R138+0x9000] ;  /* 0x009000008a48783b */ /* 0x000e620000004200 */
[----:B------:R-:W-:Y:S01]  /*13e30*/  F2FP.F16.F32.PACK_AB R70, R169, R176 ;  /* 0x000000b0a946723e */ /* 0x000fe200000000ff */
[----:B------:R-:W-:Y:S01]  /*13e40*/  FADD.FTZ R178, R178, R147 ;  /* 0x00000093b2b27221 */ /* 0x000fe20000010000 */
[----:B---3--:R-:W-:-:S02]  /*13e50*/  F2FP.F16.F32.PACK_AB R69, R173, R182 ;  /* 0x000000b6ad45723e */ /* 0x008fc400000000ff */
[----:B-----5:R-:W-:Y:S01]  /*13e60*/  F2FP.F16.F32.PACK_AB R71, R171, R180 ;  /* 0x000000b4ab47723e */ /* 0x020fe200000000ff */
[----:B------:R-:W-:-:S04]  /*13e70*/  FADD.FTZ R175, R175, R178 ;  /* 0x000000b2afaf7221 */ /* 0x000fc80000010000 */
[----:B------:R-:W-:Y:S02]  /*13e80*/  FADD.FTZ R176, R176, R175 ;  /* 0x000000afb0b07221 */ /* 0x000fe40000010000 */
[----:B----4-:R-:W-:Y:S03]  /*13e90*/  HMMA.16816.F32 R4, R68, R76, R4 ;  /* 0x0000004c4404723c */ /* 0x010fe60000001804 */
        /* <DEDUP_REMOVED lines=18> */
[C---:B--2---:R-:W-:Y:S03]  /*13fc0*/  HMMA.16816.F32 R52, R68.reuse, R76, R52 ;  /* 0x0000004c4434723c */ /* 0x044fe60000001834 */
[-CC-:B------:R-:W-:Y:S01]  /*13fd0*/  FFMA.FTZ R77, R119, R105.reuse, -R122.reuse ;  /* 0x00000069774d7223 */ /* 0x180fe2000001087a */
[-C--:B------:R-:W-:Y:S01]  /*13fe0*/  FFMA.FTZ R76, R118, R105.reuse, -R122 ;  /* 0x00000069764c7223 */ /* 0x080fe2000001087a */
[-CC-:B------:R-:W-:Y:S01]  /*13ff0*/  FFMA.FTZ R122, R126, R105.reuse, -R164.reuse ;  /* 0x000000697e7a7223 */ /* 0x180fe200000108a4 */
[-CC-:B------:R-:W-:Y:S01]  /*14000*/  FFMA.FTZ R119, R123, R105.reuse, -R164.reuse ;  /* 0x000000697b777223 */ /* 0x180fe200000108a4 */
[----:B------:R-:W-:Y:S01]  /*14010*/  FFMA.FTZ R118, R124, R105, -R164 ;  /* 0x000000697c767223 */ /* 0x000fe200000108a4 */
[----:B------:R-:W-:Y:S01]  /*14020*/  MUFU.EX2 R123, R76 ;  /* 0x0000004c007b7308 */ /* 0x000fe20000000800 */
[----:B------:R-:W-:Y:S01]  /*14030*/  FFMA.FTZ R126, R163, R106, R104 ;  /* 0x0000006aa37e7223 */ /* 0x000fe20000010068 */
[----:B------:R-:W-:Y:S01]  /*14040*/  F2FP.F16.F32.PACK_AB R106, R120, R121 ;  /* 0x00000079786a723e */ /* 0x000fe200000000ff */
[----:B------:R-:W-:Y:S01]  /*14050*/  HMMA.16816.F32 R56, R68, R78, R56 ;  /* 0x0000004e4438723c */ /* 0x000fe20000001838 */
[----:B------:R-:W2:Y:S02]  /*14060*/  MUFU.EX2 R124, R77 ;  /* 0x0000004d007c7308 */ /* 0x000ea40000000800 */
[----:B------:R-:W-:-:S02]  /*14070*/  FADD.FTZ R126, R115, R126 ;  /* 0x0000007e737e7221 */ /* 0x000fc40000010000 */
[----:B------:R-:W3:Y:S02]  /*14080*/  MUFU.EX2 R122, R122 ;  /* 0x0000007a007a7308 */ /* 0x000ee40000000800 */
[----:B------:R-:W-:Y:S02]  /*14090*/  FADD.FTZ R3, R3, R126 ;  /* 0x0000007e03037221 */ /* 0x000fe40000010000 */
[----:B------:R-:W-:Y:S02]  /*140a0*/  MUFU.EX2 R119, R119 ;  /* 0x0000007700777308 */ /* 0x000fe40000000800 */
[----:B------:R-:W-:Y:S01]  /*140b0*/  FADD.FTZ R3, R2, R3 ;  /* 0x0000000302037221 */ /* 0x000fe20000010000 */
[----:B------:R-:W-:Y:S01]  /*140c0*/  IMAD.MOV.U32 R2, RZ, RZ, R0 ;  /* 0x000000ffff027224 */ /* 0x000fe200078e0000 */
[----:B------:R-:W4:Y:S02]  /*140d0*/  MUFU.EX2 R118, R118 ;  /* 0x0000007600767308 */ /* 0x000f240000000800 */
[----:B------:R-:W-:Y:S01]  /*140e0*/  FADD.FTZ R172, R172, R3 ;  /* 0x00000003acac7221 */ /* 0x000fe20000010000 */
[----:B--2---:R-:W-:Y:S01]  /*140f0*/  F2FP.F16.F32.PACK_AB R104, R123, R124 ;  /* 0x0000007c7b68723e */ /* 0x004fe200000000ff */
[----:B------:R-:W2:Y:S01]  /*14100*/  LDSM.16.MT88.4 R76, [R137+0x9800] ;  /* 0x00980000894c783b */ /* 0x000ea20000004200 */
[----:B------:R-:W-:Y:S01]  /*14110*/  FADD.FTZ R124, R124, R169 ;  /* 0x000000a97c7c7221 */ /* 0x000fe20000010000 */
[----:B------:R-:W-:Y:S01]  /*14120*/  FADD.FTZ R165, R165, R172 ;  /* 0x000000aca5a57221 */ /* 0x000fe20000010000 */
[----:B---3--:R-:W-:Y:S01]  /*14130*/  F2FP.F16.F32.PACK_AB R105, R122, R125 ;  /* 0x0000007d7a69723e */ /* 0x008fe200000000ff */
[----:B-1----:R-:W-:Y:S03]  /*14140*/  HMMA.16816.F32 R60, R68, R72, R60 ;  /* 0x00000048443c723c */ /* 0x002fe6000000183c */
[----:B------:R-:W-:Y:S01]  /*14150*/  FADD.FTZ R124, R123, R124 ;  /* 0x0000007c7b7c7221 */ /* 0x000fe20000010000 */
[----:B------:R-:W-:Y:S01]  /*14160*/  FADD.FTZ R166, R166, R165 ;  /* 0x000000a5a6a67221 */ /* 0x000fe20000010000 */
[----:B------:R-:W-:-:S02]  /*14170*/  IMAD.MOV.U32 R3, RZ, RZ, R112 ;  /* 0x000000ffff037224 */ /* 0x000fc400078e0070 */
[----:B------:R-:W-:Y:S01]  /*14180*/  FADD.FTZ R121, R121, R124 ;  /* 0x0000007c79797221 */ /* 0x000fe20000010000 */
[----:B------:R-:W-:Y:S01]  /*14190*/  FADD.FTZ R127, R127, R166 ;  /* 0x000000a67f7f7221 */ /* 0x000fe20000010000 */
[----:B----4-:R-:W-:Y:S01]  /*141a0*/  F2FP.F16.F32.PACK_AB R107, R118, R119 ;  /* 0x00000077766b723e */ /* 0x010fe200000000ff */
[----:B------:R-:W-:Y:S01]  /*141b0*/  HMMA.16816.F32 R64, R68, R74, R64 ;  /* 0x0000004a4440723c */ /* 0x000fe20000001840 */
[----:B------:R-:W1:Y:S02]  /*141c0*/  LDSM.16.MT88.4 R68, [R136+0x9800] ;  /* 0x009800008844783b */ /* 0x000e640000004200 */
[----:B------:R-:W-:Y:S01]  /*141d0*/  FADD.FTZ R182, R182, R127 ;  /* 0x0000007fb6b67221 */ /* 0x000fe20000010000 */
[----:B------:R-:W-:Y:S02]  /*141e0*/  @P0 IMAD.MOV.U32 R2, RZ, RZ, R0 ;  /* 0x000000ffff020224 */ /* 0x000fe400078e0000 */
[----:B------:R-:W-:Y:S01]  /*141f0*/  FADD.FTZ R168, R120, R121 ;  /* 0x0000007978a87221 */ /* 0x000fe20000010000 */
[----:B------:R-:W-:-:S02]  /*14200*/  @P0 IMAD.MOV.U32 R3, RZ, RZ, R112 ;  /* 0x000000ffff030224 */ /* 0x000fc400078e0070 */
[----:B------:R-:W-:Y:S01]  /*14210*/  FADD.FTZ R173, R173, R182 ;  /* 0x000000b6adad7221 */ /* 0x000fe20000010000 */
[----:B------:R-:W-:Y:S01]  /*14220*/  @P0 VIADD R165, R101, 0xfffffffd ;  /* 0xfffffffd65a50836 */ /* 0x000fe20000000000 */
[----:B------:R-:W-:Y:S01]  /*14230*/  HMMA.16816.F32 R96, R104, R92, R4 ;  /* 0x0000005c6860723c */ /* 0x000fe20000001804 */
[----:B------:R-:W3:Y:S04]  /*14240*/  LDSM.16.MT88.4 R4, [R139+0xb800] ;  /* 0x00b800008b04783b */ /* 0x000ee80000004200 */
[----:B------:R-:W-:-:S04]  /*14250*/  FADD.FTZ R180, R180, R173 ;  /* 0x000000adb4b47221 */ /* 0x000fc80000010000 */
[----:B------:R-:W-:Y:S01]  /*14260*/  FADD.FTZ R180, R171, R180 ;  /* 0x000000b4abb47221 */ /* 0x000fe20000010000 */
[----:B------:R-:W-:Y:S01]  /*14270*/  HMMA.16816.F32 R92, R104, R94, R8 ;  /* 0x0000005e685c723c */ /* 0x000fe20000001808 */
[----:B------:R-:W-:Y:S02]  /*14280*/  LDSM.16.MT88.4 R8, [R137+0xb800] ;  /* 0x00b800008908783b */ /* 0x000fe40000004200 */
[----:B------:R-:W-:-:S04]  /*14290*/  FADD.FTZ R125, R125, R180 ;  /* 0x000000b47d7d7221 */ /* 0x000fc80000010000 */
[----:B------:R-:W-:Y:S01]  /*142a0*/  FADD.FTZ R122, R122, R125 ;  /* 0x0000007d7a7a7221 */ /* 0x000fe20000010000 */
[----:B------:R-:W-:Y:S01]  /*142b0*/  HMMA.16816.F32 R88, R104, R84, R12 ;  /* 0x000000546858723c */ /* 0x000fe2000000180c */
[----:B------:R-:W4:Y:S02]  /*142c0*/  LDSM.16.MT88.4 R12, [R138+0xb800] ;  /* 0x00b800008a0c783b */ /* 0x000f240000004200 */
[----:B------:R-:W-:-:S04]  /*142d0*/  FADD.FTZ R119, R119, R122 ;  /* 0x0000007a77777221 */ /* 0x000fc80000010000 */
[----:B------:R-:W-:Y:S01]  /*142e0*/  FADD.FTZ R163, R118, R119 ;  /* 0x0000007776a37221 */ /* 0x000fe20000010000 */
[C---:B--2---:R-:W-:Y:S08]  /*142f0*/  HMMA.16816.F32 R80, R104.reuse, R76, R20 ;  /* 0x0000004c6850723c */ /* 0x044ff00000001814 */
[C---:B------:R-:W-:Y:S08]  /*14300*/  HMMA.16816.F32 R84, R104.reuse, R86, R16 ;  /* 0x000000566854723c */ /* 0x040ff00000001810 */
[C---:B-1----:R-:W-:Y:S08]  /*14310*/  HMMA.16816.F32 R72, R104.reuse, R68, R28 ;  /* 0x000000446848723c */ /* 0x042ff0000000181c */
        /* <DEDUP_REMOVED lines=10> */
[----:B------:R-:W-:Y:S03]  /*143c0*/  HMMA.16816.F32 R64, R104, R6, R64 ;  /* 0x000000066840723c */ /* 0x000fe60000001840 */
[----:B------:R-:W-:-:S05]  /*143d0*/  IMAD.MOV.U32 R105, RZ, RZ, R111 ;  /* 0x000000ffff697224 */ /* 0x000fca00078e006f */
[----:B------:R-:W-:-:S12]  /*143e0*/  @P0 BRA `(.L_x_10944) ;  /* 0x0000000000040947 */ /* 0x000fd80003800000 */
.L_x_10935:
[----:B------:R-:W-:-:S07]  /*143f0*/  IADD3 R165, PT, PT, R105, -0x1, RZ ;  /* 0xffffffff69a57810 */ /* 0x000fce0007ffe0ff */
.L_x_10944:
[----:B------:R-:W-:Y:S05]  /*14400*/  BSYNC B2 ;  /* 0x0000000000027941 */ /* 0x000fea0003800000 */
.L_x_10934:
[----:B------:R-:W-:-:S13]  /*14410*/  ISETP.GE.AND P0, PT, R165, R144, PT ;  /* 0x00000090a500720c */ /* 0x000fda0003f06270 */
[----:B------:R-:W-:Y:S05]  /*14420*/  @!P0 BRA `(.L_x_10945) ;  /* 0x0000003400388947 */ /* 0x000fea0003800000 */
[C---:B------:R-:W-:Y:S01]  /*14430*/  IMAD.SHL.U32 R5, R165.reuse, 0x40, RZ ;  /* 0x00000040a5057824 */ /* 0x040fe200078e00ff */
[----:B------:R-:W-:Y:S01]  /*14440*/  ISETP.NE.U32.AND P2, PT, R108, RZ, PT ;  /* 0x000000ff6c00720c */ /* 0x000fe20003f45070 */
[----:B------:R-:W-:Y:S01]  /*14450*/  IMAD.MOV.U32 R101, RZ, RZ, R2 ;  /* 0x000000ffff657224 */ /* 0x000fe200078e0002 */
[----:B------:R-:W-:Y:S01]  /*14460*/  MOV R0, R3 ;  /* 0x0000000300007202 */ /* 0x000fe20000000f00 */
[----:B------:R-:W-:Y:S01]  /*14470*/  VIADD R165, R165, 0x1 ;  /* 0x00000001a5a57836 */ /* 0x000fe20000000000 */
[----:B------:R-:W-:Y:S02]  /*14480*/  ISETP.NE.AND.EX P2, PT, R109, RZ, PT, P2 ;  /* 0x000000ff6d00720c */ /* 0x000fe40003f45320 */
[C---:B------:R-:W-:Y:S02]  /*14490*/  LOP3.LUT R166, R5.reuse, 0x20, R110, 0xfe, !PT ;  /* 0x0000002005a67812 */ /* 0x040fe400078efe6e */
[----:B------:R-:W-:-:S09]  /*144a0*/  IADD3 R164, PT, PT, R5, 0x40, RZ ;  /* 0x0000004005a47810 */ /* 0x000fd20007ffe0ff */
.L_x_10952:
        /* <DEDUP_REMOVED lines=78> */
.L_x_10947:
[----:B------:R-:W-:Y:S05]  /*14990*/  BSYNC.RECONVERGENT B0 ;  /* 0x0000000000007941 */ /* 0x000fea0003800200 */
.L_x_10946:
[----:B------:R-:W1:Y:S01]  /*149a0*/  S2UR UR7, SR_CgaCtaId ;  /* 0x00000000000779c3 */ /* 0x000e620000008800 */
[----:B------:R-:W-:Y:S01]  /*149b0*/  IMAD.SHL.U32 R162, R2, 0x8, RZ ;  /* 0x0000000802a27824 */ /* 0x000fe200078e00ff */
[----:B------:R-:W-:Y:S01]  /*149c0*/  UMOV UR9, 0x400 ;  /* 0x0000040000097882 */ /* 0x000fe20000000000 */
[-C--:B------:R-:W-:Y:S01]  /*149d0*/  ISETP.GE.AND P0, PT, R100, R151.reuse, PT ;  /* 0x000000976400720c */ /* 0x080fe20003f06270 */
[----:B------:R-:W-:Y:S01]  /*149e0*/  VIADD R165, R165, 0xffffffff ;  /* 0xffffffffa5a57836 */ /* 0x000fe20000000000 */
[----:B------:R-:W-:Y:S01]  /*149f0*/  LEA R172, P3, R142, R148, 0x5 ;  /* 0x000000948eac7211 */ /* 0x000fe200078628ff */
[----:B------:R-:W-:Y:S01]  /*14a00*/  BSSY.RECONVERGENT B1, `(.L_x_10948) ;  /* 0x0000123000017945 */ /* 0x000fe20003800200 */
[C---:B------:R-:W-:Y:S02]  /*14a10*/  LOP3.LUT R170, R162.reuse, 0x38, RZ, 0xc0, !PT ;  /* 0x00000038a2aa7812 */ /* 0x040fe400078ec0ff */
[----:B------:R-:W-:Y:S02]  /*14a20*/  LOP3.LUT R3, R162, 0x1c0, RZ, 0xc0, !PT ;  /* 0x000001c0a2037812 */ /* 0x000fe400078ec0ff */
[----:B------:R-:W-:Y:S02]  /*14a30*/  ISETP.GE.AND P1, PT, R170, R151, PT ;  /* 0x00000097aa00720c */ /* 0x000fe40003f26270 */
[----:B------:R-:W-:Y:S02]  /*14a40*/  LOP3.LUT R2, R3, 0x38, R2, 0xf8, !PT ;  /* 0x0000003803027812 */ /* 0x000fe400078ef802 */
[----:B------:R-:W-:Y:S02]  /*14a50*/  LOP3.LUT R147, R162, 0x1e00, RZ, 0xc0, !PT ;  /* 0x00001e00a2937812 */ /* 0x000fe400078ec0ff */
[C-C-:B------:R-:W-:Y:S02]  /*14a60*/  LEA.HI.X R173, R142.reuse, R149, R143.reuse, 0x5, P3 ;  /* 0x000000958ead7211 */ /* 0x140fe400018f2c8f */
[----:B------:R-:W-:Y:S01]  /*14a70*/  LOP3.LUT R147, R147, R2, R170, 0xf6, !PT ;  /* 0x0000000293937212 */ /* 0x000fe200078ef6aa */
[----:B------:R-:W-:Y:S01]  /*14a80*/  IMAD.SHL.U32 R2, R142, 0x20, RZ ;  /* 0x000000208e027824 */ /* 0x000fe200078e00ff */
[----:B-1----:R-:W-:Y:S04]  /*14a90*/  ULEA UR6, UR7, UR9, 0x18 ;  /* 0x0000000907067291 */ /* 0x002fe8000f8ec0ff */
[----:B------:R-:W-:Y:S04]  /*14aa0*/  IADD3 R170, P4, PT, R2, R172, RZ ;  /* 0x000000ac02aa7210 */ /* 0x000fe80007f9e0ff */
[----:B------:R-:W-:Y:S02]  /*14ab0*/  IADD3 R174, P3, PT, R170, R2, RZ ;  /* 0x00000002aaae7210 */ /* 0x000fe40007f7e0ff */
[----:B------:R-:W-:Y:S02]  /*14ac0*/  LEA R3, R147, UR6, 0x1 ;  /* 0x0000000693037c11 */ /* 0x000fe4000f8e08ff */
[----:B------:R-:W-:Y:S03]  /*14ad0*/  SHF.L.U64.HI R147, R142, 0x5, R143 ;  /* 0x000000058e937819 */ /* 0x000fe6000001028f */
[----:B------:R-:W-:Y:S01]  /*14ae0*/  @!PT LDS RZ, [RZ] ;  /* 0x00000000fffff984 */ /* 0x000fe20000000800 */
[----:B------:R-:W-:Y:S01]  /*14af0*/  @!PT LDS RZ, [RZ] ;  /* 0x00000000fffff984 */ /* 0x000fe20000000800 */
[----:B------:R-:W-:Y:S01]  /*14b00*/  @!PT LDS RZ, [RZ] ;  /* 0x00000000fffff984 */ /* 0x000fe20000000800 */
[----:B------:R1:W-:Y:S02]  /*14b10*/  @!P1 LDGSTS.E.BYPASS.LTC128B.128 [R3+0x8000], desc[UR4][R148.64] ;  /* 0x0800000094039fae */ /* 0x0003e4000b981a04 */
[----:B------:R-:W-:Y:S02]  /*14b20*/  IMAD.X R171, R147, 0x1, R173, P4 ;  /* 0x0000000193ab7824 */ /* 0x000fe400020e06ad */
[----:B------:R-:W-:Y:S02]  /*14b30*/  @P1 STS.128 [R3+0x8000], RZ ;  /* 0x008000ff03001388 */ /* 0x000fe40000000c00 */
[----:B------:R-:W-:Y:S01]  /*14b40*/  IMAD.X R175, R171, 0x1, R147, P3 ;  /* 0x00000001abaf7824 */ /* 0x000fe200018e0693 */
[----:B------:R-:W-:Y:S01]  /*14b50*/  ISETP.GT.AND P3, PT, R165, R144, PT ;  /* 0x00000090a500720c */ /* 0x000fe20003f64270 */
        /* <DEDUP_REMOVED lines=218> */
.L_x_10951:
[----:B------:R-:W-:Y:S05]  /*15900*/  BSYNC.RECONVERGENT B0 ;  /* 0x0000000000007941 */ /* 0x000fea0003800200 */
.L_x_10950:
        /* <DEDUP_REMOVED lines=50> */
.L_x_10949:
[----:B------:R-:W-:Y:S05]  /*15c30*/  BSYNC.RECONVERGENT B1 ;  /* 0x0000000000017941 */ /* 0x000fea0003800200 */
.L_x_10948:
[----:B------:R-:W3:Y:S01]  /*15c40*/  LD.E R104, desc[UR4][R102.64+0xdc] ;  /* 0x0000dc0466687980 */ /* 0x000ee2000c101900 */
[C---:B--2---:R-:W-:Y:S02]  /*15c50*/  VIADD R110, R166.reuse, 0xffffffe1 ;  /* 0xffffffe1a66e7836 */ /* 0x044fe40000000000 */
[C---:B------:R-:W-:Y:S02]  /*15c60*/  VIADD R2, R166.reuse, 0xffffffe0 ;  /* 0xffffffe0a6027836 */ /* 0x040fe40000000000 */
        /* <DEDUP_REMOVED lines=11> */
[----:B------:R-:W-:Y:S02]  /*15d20*/  FSEL R5, R6, -INF , P1 ;  /* 0xff80000006057808 */ /* 0x000fe40000800000 */
[CC--:B------:R-:W-:Y:S02]  /*15d30*/  ISETP.GE.AND P4, PT, R106.reuse, R161.reuse, PT ;  /* 0x000000a16a00720c */ /* 0x0c0fe40003f86270 */
[-C--:B------:R-:W-:Y:S02]  /*15d40*/  ISETP.GE.AND P1, PT, R106, R160.reuse, PT ;  /* 0x000000a06a00720c */ /* 0x080fe40003f26270 */
[----:B------:R-:W-:Y:S02]  /*15d50*/  FSEL R112, R8, -INF , P4 ;  /* 0xff80000008707808 */ /* 0x000fe40002000000 */
[----:B------:R-:W-:Y:S01]  /*15d60*/  FSEL R8, R10, -INF , P1 ;  /* 0xff8000000a087808 */ /* 0x000fe20000800000 */
[----:B------:R-:W-:Y:S01]  /*15d70*/  VIADD R10, R166, 0xfffffff0 ;  /* 0xfffffff0a60a7836 */ /* 0x000fe20000000000 */
[----:B------:R-:W-:Y:S02]  /*15d80*/  ISETP.GE.AND P3, PT, R3, R161, PT ;  /* 0x000000a10300720c */ /* 0x000fe40003f66270 */
[----:B------:R-:W-:Y:S02]  /*15d90*/  ISETP.GE.AND P0, PT, R110, R160, PT ;  /* 0x000000a06e00720c */ /* 0x000fe40003f06270 */
[----:B------:R-:W-:Y:S02]  /*15da0*/  FSEL R111, R9, -INF , P3 ;  /* 0xff800000096f7808 */ /* 0x000fe40001800000 */
[C---:B------:R-:W-:Y:S02]  /*15db0*/  ISETP.GE.AND P6, PT, R2.reuse, R158, PT ;  /* 0x0000009e0200720c */ /* 0x040fe40003fc6270 */
[----:B------:R-:W-:Y:S01]  /*15dc0*/  ISETP.GE.AND P5, PT, R2, R159, PT ;  /* 0x0000009f0200720c */ /* 0x000fe20003fa6270 */
[----:B------:R-:W-:Y:S01]  /*15dd0*/  VIADD R2, R166, 0xfffffff9 ;  /* 0xfffffff9a6027836 */ /* 0x000fe20000000000 */
[-C--:B------:R-:W-:Y:S02]  /*15de0*/  ISETP.GE.AND P4, PT, R10, R161.reuse, PT ;  /* 0x000000a10a00720c */ /* 0x080fe40003f86270 */
[-C--:B------:R-:W-:Y:S02]  /*15df0*/  ISETP.GE.AND P3, PT, R109, R161.reuse, PT ;  /* 0x000000a16d00720c */ /* 0x080fe40003f66270 */
[----:B------:R-:W-:Y:S01]  /*15e00*/  FSEL R4, R7, -INF , P0 ;  /* 0xff80000007047808 */ /* 0x000fe20000000000 */
[----:B------:R-:W-:Y:S01]  /*15e10*/  VIADD R7, R166, 0x18 ;  /* 0x00000018a6077836 */ /* 0x000fe20000000000 */
[-C--:B------:R-:W-:Y:S02]  /*15e20*/  ISETP.GE.AND P0, PT, R3, R160.reuse, PT ;  /* 0x000000a00300720c */ /* 0x080fe40003f06270 */
[----:B------:R-:W-:Y:S02]  /*15e30*/  FSEL R200, R12, -INF , P4 ;  /* 0xff8000000cc87808 */ /* 0x000fe40002000000 */
[----:B------:R-:W-:Y:S01]  /*15e40*/  FSEL R198, R13, -INF , P3 ;  /* 0xff8000000dc67808 */ /* 0x000fe20001800000 */
[----:B------:R-:W-:Y:S01]  /*15e50*/  VIADD R13, R166, 0x8 ;  /* 0x00000008a60d7836 */ /* 0x000fe20000000000 */
[-C--:B------:R-:W-:Y:S02]  /*15e60*/  ISETP.GE.AND P4, PT, R105, R161.reuse, PT ;  /* 0x000000a16900720c */ /* 0x080fe40003f86270 */
        /* <DEDUP_REMOVED lines=33> */
[-C--:B------:R-:W-:Y:S02]  /*16080*/  ISETP.GE.AND P4, PT, R22, R161.reuse, PT ;  /* 0x000000a11600720c */ /* 0x080fe40003f86270 */
[----:B------:R-:W-:Y:S02]  /*16090*/  FSEL R27, R27, -INF , P0 ;  /* 0xff8000001b1b7808 */ /* 0x000fe40000000000 */
[----:B------:R-:W-:Y:S02]  /*160a0*/  ISETP.GE.AND P0, PT, R20, R160, PT ;  /* 0x000000a01400720c */ /* 0x000fe40003f06270 */
[----:B------:R-:W-:Y:S02]  /*160b0*/  FSEL R33, R33, -INF , P3 ;  /* 0xff80000021217808 */ /* 0x000fe40001800000 */
[----:B------:R-:W-:Y:S02]  /*160c0*/  FSEL R28, R28, -INF , P4 ;  /* 0xff8000001c1c7808 */ /* 0x000fe40002000000 */
[----:B------:R-:W-:Y:S02]  /*160d0*/  FSEL R26, R26, -INF , P1 ;  /* 0xff8000001a1a7808 */ /* 0x000fe40000800000 */
[----:B------:R-:W-:Y:S02]  /*160e0*/  ISETP.GE.AND P3, PT, R166, R158, PT ;  /* 0x0000009ea600720c */ /* 0x000fe40003f66270 */
[-C--:B------:R-:W-:Y:S02]  /*160f0*/  ISETP.GE.AND P1, PT, R22, R160.reuse, PT ;  /* 0x000000a01600720c */ /* 0x080fe40003f26270 */
[----:B------:R-:W-:Y:S02]  /*16100*/  ISETP.GE.AND P4, PT, R7, R161, PT ;  /* 0x000000a10700720c */ /* 0x000fe40003f86270 */
[----:B------:R-:W-:Y:S02]  /*16110*/  FSEL R31, R31, -INF , P0 ;  /* 0xff8000001f1f7808 */ /* 0x000fe40000000000 */
[----:B------:R-:W-:Y:S02]  /*16120*/  ISETP.GE.AND P0, PT, R17, R160, PT ;  /* 0x000000a01100720c */ /* 0x000fe40003f06270 */
[----:B------:R-:W-:Y:S02]  /*16130*/  FSEL R192, R192, -INF , !P3 ;  /* 0xff800000c0c07808 */ /* 0x000fe40005800000 */
[----:B------:R-:W-:Y:S02]  /*16140*/  FSEL R30, R30, -INF , P1 ;  /* 0xff8000001e1e7808 */ /* 0x000fe40000800000 */
[----:B------:R-:W-:Y:S02]  /*16150*/  FSEL R32, R32, -INF , P4 ;  /* 0xff80000020207808 */ /* 0x000fe40002000000 */
[----:B------:R-:W-:Y:S02]  /*16160*/  ISETP.GE.AND P3, PT, R106, R158, PT ;  /* 0x0000009e6a00720c */ /* 0x000fe40003f66270 */
[----:B------:R-:W-:Y:S02]  /*16170*/  FSEL R9, R108, -INF , !P6 ;  /* 0xff8000006c097808 */ /* 0x000fe40007000000 */
[----:B------:R-:W-:Y:S02]  /*16180*/  ISETP.GE.AND P1, PT, R7, R160, PT ;  /* 0x000000a00700720c */ /* 0x000fe40003f26270 */
[-C--:B------:R-:W-:Y:S02]  /*16190*/  ISETP.GE.AND P4, PT, R110, R158.reuse, PT ;  /* 0x0000009e6e00720c */ /* 0x080fe40003f86270 */
        /* <DEDUP_REMOVED lines=13> */
[----:B------:R-:W-:Y:S02]  /*16270*/  ISETP.GE.AND P0, PT, R106, R159, PT ;  /* 0x0000009f6a00720c */ /* 0x000fe40003f06270 */
        /* <DEDUP_REMOVED lines=8> */
[----:B------:R-:W-:Y:S02]  /*16300*/  ISETP.GE.AND P0, PT, R2, R158, PT ;  /* 0x0000009e0200720c */ /* 0x000fe40003f06270 */
[----:B------:R-:W-:Y:S02]  /*16310*/  FSEL R198, R198, -INF , !P5 ;  /* 0xff800000c6c67808 */ /* 0x000fe40006800000 */
[-C--:B------:R-:W-:Y:S02]  /*16320*/  ISETP.GE.AND P1, PT, R109, R159.reuse, PT ;  /* 0x0000009f6d00720c */ /* 0x080fe40003f26270 */
[----:B------:R-:W-:Y:S02]  /*16330*/  FMNMX3.FTZ R3, R101, R10, R4, !PT ;  /* 0x0000000a65037276 */ /* 0x000fe40007810004 */
[----:B------:R-:W-:Y:S02]  /*16340*/  FSEL R6, R6, -INF , !P4 ;  /* 0xff80000006067808 */ /* 0x000fe40006000000 */
[----:B------:R-:W-:Y:S02]  /*16350*/  FSEL R170, R170, -INF , !P3 ;  /* 0xff800000aaaa7808 */ /* 0x000fe40005800000 */
[----:B------:R-:W-:Y:S02]  /*16360*/  ISETP.GE.AND P3, PT, R113, R158, PT ;  /* 0x0000009e7100720c */ /* 0x000fe40003f66270 */
[-C--:B------:R-:W-:Y:S02]  /*16370*/  ISETP.GE.AND P5, PT, R105, R159.reuse, PT ;  /* 0x0000009f6900720c */ /* 0x080fe40003fa6270 */
[----:B------:R-:W-:Y:S02]  /*16380*/  FSEL R196, R196, -INF , !P0 ;  /* 0xff800000c4c47808 */ /* 0x000fe40004000000 */
[----:B------:R-:W-:Y:S02]  /*16390*/  FMNMX3.FTZ R5, R5, R200, R198, !PT ;  /* 0x000000c805057276 */ /* 0x000fe400078100c6 */
[----:B------:R-:W-:Y:S02]  /*163a0*/  FSEL R174, R15, -INF , !P1 ;  /* 0xff8000000fae7808 */ /* 0x000fe40004800000 */
[-C--:B------:R-:W-:Y:S02]  /*163b0*/  ISETP.GE.AND P4, PT, R2, R159.reuse, PT ;  /* 0x0000009f0200720c */ /* 0x080fe40003f86270 */
[----:B------:R-:W-:Y:S02]  /*163c0*/  FSEL R172, R172, -INF , !P6 ;  /* 0xff800000acac7808 */ /* 0x000fe40007000000 */
[----:B------:R-:W-:Y:S02]  /*163d0*/  FMNMX3.FTZ R3, R3, R8, R6, !PT ;  /* 0x0000000803037276 */ /* 0x000fe40007810006 */
[----:B------:R-:W-:Y:S02]  /*163e0*/  FSEL R190, R21, -INF , !P3 ;  /* 0xff80000015be7808 */ /* 0x000fe40005800000 */
[----:B------:R-:W-:Y:S02]  /*163f0*/  FSEL R194, R18, -INF , !P5 ;  /* 0xff80000012c27808 */ /* 0x000fe40006800000 */
[CC--:B------:R-:W-:Y:S02]  /*16400*/  ISETP.GE.AND P3, PT, R11.reuse, R158.reuse, PT ;  /* 0x0000009e0b00720c */ /* 0x0c0fe40003f66270 */
[-C--:B------:R-:W-:Y:S02]  /*16410*/  ISETP.GE.AND P5, PT, R11, R159.reuse, PT ;  /* 0x0000009f0b00720c */ /* 0x080fe40003fa6270 */
[----:B------:R-:W-:Y:S02]  /*16420*/  ISETP.GE.AND P6, PT, R13, R158, PT ;  /* 0x0000009e0d00720c */ /* 0x000fe40003fc6270 */
[----:B------:R-:W-:Y:S02]  /*16430*/  FMNMX3.FTZ R11, R5, R170, R196, !PT ;  /* 0x000000aa050b7276 */ /* 0x000fe400078100c4 */
[-C--:B------:R-:W-:Y:S02]  /*16440*/  ISETP.GE.AND P0, PT, R113, R159.reuse, PT ;  /* 0x0000009f7100720c */ /* 0x080fe40003f06270 */
[----:B------:R-:W-:Y:S02]  /*16450*/  FSEL R176, R19, -INF , !P4 ;  /* 0xff80000013b07808 */ /* 0x000fe40006000000 */
[----:B------:R-:W-:Y:S02]  /*16460*/  FMNMX3.FTZ R5, R3, R172, R174, !PT ;  /* 0x000000ac03057276 */ /* 0x000fe400078100ae */
[-C--:B------:R-:W-:Y:S02]  /*16470*/  ISETP.GE.AND P1, PT, R13, R159.reuse, PT ;  /* 0x0000009f0d00720c */ /* 0x080fe40003f26270 */
[-C--:B------:R-:W-:Y:S02]  /*16480*/  ISETP.GE.AND P4, PT, R22, R158.reuse, PT ;  /* 0x0000009e1600720c */ /* 0x080fe40003f86270 */
[----:B------:R-:W-:Y:S02]  /*16490*/  FSEL R186, R25, -INF , !P3 ;  /* 0xff80000019ba7808 */ /* 0x000fe40005800000 */
        /* <DEDUP_REMOVED lines=22> */
[----:B------:R-:W-:Y:S02]  /*16600*/  FMNMX3.FTZ R2, R5, R180, R178, !PT ;  /* 0x000000b405027276 */ /* 0x000fe400078100b2 */
[----:B------:R-:W-:Y:S02]  /*16610*/  ISETP.GE.AND P5, PT, R7, R159, PT ;  /* 0x0000009f0700720c */ /* 0x000fe40003fa6270 */
        /* <DEDUP_REMOVED lines=9> */
[----:B------:R-:W-:Y:S08]  /*166b0*/  LDSM.16.MT88.4 R20, [R138+0x8000] ;  /* 0x008000008a14783b */ /* 0x000ff00000004200 */
        /* <DEDUP_REMOVED lines=14> */
[----:B------:R-:W1:Y:S01]  /*167a0*/  LDSM.16.MT88.4 R12, [R139+0x8000] ;  /* 0x008000008b0c783b */ /* 0x000e620000004200 */
[-C--:B------:R-:W-:Y:S01]  /*167b0*/  FFMA.FTZ R114, R4, R104.reuse, -R123 ;  /* 0x0000006804727223 */ /* 0x080fe2000001087b */
[----:B------:R-:W-:Y:S01]  /*167c0*/  FSEL R4, R2, RZ, P0 ;  /* 0x000000ff02047208 */ /* 0x000fe20000000000 */
[-C--:B------:R-:W-:Y:S01]  /*167d0*/  FFMA.FTZ R120, R9, R104.reuse, -R125 ;  /* 0x0000006809787223 */ /* 0x080fe2000001087d */
[-C--:B------:R-:W-:Y:S01]  /*167e0*/  FFMA.FTZ R115, R10, R104.reuse, -R123 ;  /* 0x000000680a737223 */ /* 0x080fe2000001087b */
[-C--:B------:R-:W-:Y:S01]  /*167f0*/  FFMA.FTZ R116, R16, R104.reuse, -R125 ;  /* 0x0000006810747223 */ /* 0x080fe2000001087d */
[-C--:B------:R-:W-:Y:S01]  /*16800*/  FFMA.FTZ R113, R8, R104.reuse, -R123 ;  /* 0x0000006808717223 */ /* 0x080fe2000001087b */
[----:B------:R-:W-:Y:S01]  /*16810*/  FADD.FTZ R7, -R4, R101 ;  /* 0x0000006504077221 */ /* 0x000fe20000010100 */
[-CC-:B------:R-:W-:Y:S01]  /*16820*/  FFMA.FTZ R118, R6, R104.reuse, -R123.reuse ;  /* 0x0000006806767223 */ /* 0x180fe2000001087b */
[C---:B------:R-:W-:Y:S01]  /*16830*/  FMUL.FTZ R8, R104.reuse, R5 ;  /* 0x0000000568087220 */ /* 0x040fe20000410000 */
[----:B------:R-:W-:Y:S01]  /*16840*/  MUFU.EX2 R120, R120 ;  /* 0x0000007800787308 */ /* 0x000fe20000000800 */
[----:B------:R-:W-:Y:S01]  /*16850*/  FMUL.FTZ R0, R104, R7 ;  /* 0x0000000768007220 */ /* 0x000fe20000410000 */
[-C--:B------:R-:W-:Y:S01]  /*16860*/  FFMA.FTZ R177, R178, R104.reuse, -R123 ;  /* 0x00000068b2b17223 */ /* 0x080fe2000001087b */
[-CC-:B------:R-:W-:Y:S07]  /*16870*/  FFMA.FTZ R171, R192, R104.reuse, -R125.reuse ;  /* 0x00000068c0ab7223 */ /* 0x180fee000001087d */
[----:B------:R-:W2:Y:S01]  /*16880*/  MUFU.EX2 R101, R8 ;  /* 0x0000000800657308 */ /* 0x000ea20000000800 */
[-C--:B------:R-:W-:Y:S01]  /*16890*/  FFMA.FTZ R173, R188, R104.reuse, -R125 ;  /* 0x00000068bcad7223 */ /* 0x080fe2000001087d */
[-C--:B------:R-:W-:Y:S01]  /*168a0*/  FFMA.FTZ R175, R184, R104.reuse, -R123 ;  /* 0x00000068b8af7223 */ /* 0x080fe2000001087b */
[-CC-:B------:R-:W-:Y:S07]  /*168b0*/  FFMA.FTZ R190, R190, R104.reuse, -R125.reuse ;  /* 0x00000068bebe7223 */ /* 0x180fee000001087d */
[----:B------:R-:W3:Y:S01]  /*168c0*/  MUFU.EX2 R0, R0 ;  /* 0x0000000000007308 */ /* 0x000ee20000000800 */
[-C--:B------:R-:W-:Y:S01]  /*168d0*/  FFMA.FTZ R186, R186, R104.reuse, -R125 ;  /* 0x00000068baba7223 */ /* 0x080fe2000001087d */
[-C--:B------:R-:W-:Y:S01]  /*168e0*/  FFMA.FTZ R182, R182, R104.reuse, -R123 ;  /* 0x00000068b6b67223 */ /* 0x080fe2000001087b */
[-CC-:B------:R-:W-:Y:S07]  /*168f0*/  FFMA.FTZ R147, R200, R104.reuse, -R125.reuse ;  /* 0x00000068c8937223 */ /* 0x180fee000001087d */
[----:B------:R-:W4:Y:S01]  /*16900*/  MUFU.EX2 R116, R116 ;  /* 0x0000007400747308 */ /* 0x000f220000000800 */
[-C--:B------:R-:W-:Y:S01]  /*16910*/  FFMA.FTZ R127, R170, R104.reuse, -R125 ;  /* 0x00000068aa7f7223 */ /* 0x080fe2000001087d */
[-CC-:B------:R-:W-:Y:S01]  /*16920*/  FFMA.FTZ R167, R174, R104.reuse, -R123.reuse ;  /* 0x00000068aea77223 */ /* 0x180fe2000001087b */
[-CC-:B------:R-:W-:Y:S07]  /*16930*/  FFMA.FTZ R169, R194, R104.reuse, -R123.reuse ;  /* 0x00000068c2a97223 */ /* 0x180fee000001087b */
[----:B------:R-:W-:Y:S01]  /*16940*/  MUFU.EX2 R112, R112 ;  /* 0x0000007000707308 */ /* 0x000fe20000000800 */
[--C-:B------:R-:W-:Y:S01]  /*16950*/  FFMA.FTZ R176, R176, R104, -R123.reuse ;  /* 0x00000068b0b07223 */ /* 0x100fe2000001087b */
[C---:B--2---:R-:W-:Y:S01]  /*16960*/  FMUL.FTZ R4, R101.reuse, R96 ;  /* 0x0000006065047220 */ /* 0x044fe20000410000 */
[C---:B------:R-:W-:Y:S07]  /*16970*/  FMUL.FTZ R5, R101.reuse, R97 ;  /* 0x0000006165057220 */ /* 0x040fee0000410000 */
[----:B------:R-:W2:Y:S01]  /*16980*/  MUFU.EX2 R107, R107 ;  /* 0x0000006b006b7308 */ /* 0x000ea20000000800 */
[C---:B------:R-:W-:Y:S01]  /*16990*/  FMUL.FTZ R8, R101.reuse, R92 ;  /* 0x0000005c65087220 */ /* 0x040fe20000410000 */
[C---:B---3--:R-:W-:Y:S01]  /*169a0*/  FMUL.FTZ R6, R0.reuse, R98 ;  /* 0x0000006200067220 */ /* 0x048fe20000410000 */
[----:B------:R-:W-:Y:S07]  /*169b0*/  FMUL.FTZ R7, R0, R99 ;  /* 0x0000006300077220 */ /* 0x000fee0000410000 */
[----:B------:R-:W-:Y:S01]  /*169c0*/  MUFU.EX2 R115, R115 ;  /* 0x0000007300737308 */ /* 0x000fe20000000800 */
[C---:B------:R-:W-:Y:S01]  /*169d0*/  FMUL.FTZ R9, R101.reuse, R93 ;  /* 0x0000005d65097220 */ /* 0x040fe20000410000 */
[----:B----4-:R-:W-:Y:S01]  /*169e0*/  F2FP.F16.F32.PACK_AB R108, R116, R120 ;  /* 0x00000078746c723e */ /* 0x010fe200000000ff */
[C---:B------:R-:W-:Y:S07]  /*169f0*/  FMUL.FTZ R10, R0.reuse, R94 ;  /* 0x0000005e000a7220 */ /* 0x040fee0000410000 */
[----:B------:R-:W3:Y:S01]  /*16a00*/  MUFU.EX2 R114, R114 ;  /* 0x0000007200727308 */ /* 0x000ee20000000800 */
[C---:B------:R-:W-:Y:S01]  /*16a10*/  FMUL.FTZ R11, R0.reuse, R95 ;  /* 0x0000005f000b7220 */ /* 0x040fe20000410000 */
[----:B------:R-:W-:Y:S01]  /*16a20*/  FMUL.FTZ R17, R101, R85 ;  /* 0x0000005565117220 */ /* 0x000fe20000410000 */
[C---:B------:R-:W-:Y:S07]  /*16a30*/  FMUL.FTZ R18, R0.reuse, R86 ;  /* 0x0000005600127220 */ /* 0x040fee0000410000 */
[----:B------:R-:W-:Y:S01]  /*16a40*/  MUFU.EX2 R113, R113 ;  /* 0x0000007100717308 */ /* 0x000fe20000000800 */
[C---:B------:R-:W-:Y:S01]  /*16a50*/  FMUL.FTZ R19, R0.reuse, R87 ;  /* 0x0000005700137220 */ /* 0x040fe20000410000 */
[----:B--2---:R-:W-:Y:S01]  /*16a60*/  F2FP.F16.F32.PACK_AB R110, R107, R112 ;  /* 0x000000706b6e723e */ /* 0x004fe200000000ff */
[C---:B------:R-:W-:Y:S07]  /*16a70*/  FMUL.FTZ R16, R101.reuse, R84 ;  /* 0x0000005465107220 */ /* 0x040fee0000410000 */
[----:B------:R-:W2:Y:S01]  /*16a80*/  MUFU.EX2 R118, R118 ;  /* 0x0000007600767308 */ /* 0x000ea20000000800 */
[----:B------:R-:W-:Y:S01]  /*16a90*/  LDSM.16.MT88.4 R92, [R139+0x9800] ;  /* 0x009800008b5c783b */ /* 0x000fe20000004200 */
[C---:B------:R-:W-:Y:S01]  /*16aa0*/  FMUL.FTZ R24, R101.reuse, R76 ;  /* 0x0000004c65187220 */ /* 0x040fe20000410000 */
[C---:B------:R-:W-:Y:S01]  /*16ab0*/  FMUL.FTZ R25, R101.reuse, R77 ;  /* 0x0000004d65197220 */ /* 0x040fe20000410000 */
[C---:B------:R-:W-:Y:S01]  /*16ac0*/  FMUL.FTZ R26, R0.reuse, R78 ;  /* 0x0000004e001a7220 */ /* 0x040fe20000410000 */
[----:B------:R-:W-:Y:S01]  /*16ad0*/  FMUL.FTZ R27, R0, R79 ;  /* 0x0000004f001b7220 */ /* 0x000fe20000410000 */
[----:B---3--:R-:W-:Y:S01]  /*16ae0*/  F2FP.F16.F32.PACK_AB R109, R114, R115 ;  /* 0x00000073726d723e */ /* 0x008fe200000000ff */
[C---:B------:R-:W-:Y:S01]  /*16af0*/  FMUL.FTZ R32, R101.reuse, R68 ;  /* 0x0000004465207220 */ /* 0x040fe20000410000 */
[C---:B------:R-:W-:Y:S01]  /*16b00*/  FMUL.FTZ R33, R101.reuse, R69 ;  /* 0x0000004565217220 */ /* 0x040fe20000410000 */
[----:B------:R-:W-:Y:S01]  /*16b10*/  LDSM.16.MT88.4 R76, [R136+0xa000] ;  /* 0x00a00000884c783b */ /* 0x000fe20000004200 */
[C---:B------:R-:W-:Y:S01]  /*16b20*/  FMUL.FTZ R34, R0.reuse, R70 ;  /* 0x0000004600227220 */ /* 0x040fe20000410000 */
[----:B------:R-:W-:Y:S01]  /*16b30*/  FMUL.FTZ R35, R0, R71 ;  /* 0x0000004700237220 */ /* 0x000fe20000410000 */
[----:B------:R-:W-:Y:S01]  /*16b40*/  FFMA.FTZ R84, R180, R104, -R123 ;  /* 0x00000068b4547223 */ /* 0x000fe2000001087b */
[C---:B------:R-:W-:Y:S01]  /*16b50*/  FMUL.FTZ R36, R101.reuse, R36 ;  /* 0x0000002465247220 */ /* 0x040fe20000410000 */
[----:B--2---:R-:W-:Y:S01]  /*16b60*/  F2FP.F16.F32.PACK_AB R111, R118, R113 ;  /* 0x00000071766f723e */ /* 0x004fe200000000ff */
[C---:B------:R-:W-:Y:S01]  /*16b70*/  FMUL.FTZ R37, R101.reuse, R37 ;  /* 0x0000002565257220 */ /* 0x040fe20000410000 */
[----:B------:R2:W-:Y:S01]  /*16b80*/  MUFU.EX2 R178, R84 ;  /* 0x0000005400b27308 */ /* 0x0005e20000000800 */
[----:B------:R-:W-:Y:S01]  /*16b90*/  LDSM.16.MT88.4 R68, [R137+0xa000] ;  /* 0x00a000008944783b */ /* 0x000fe20000004200 */
[C---:B------:R-:W-:Y:S01]  /*16ba0*/  FMUL.FTZ R38, R0.reuse, R38 ;  /* 0x0000002600267220 */ /* 0x040fe20000410000 */
[C---:B------:R-:W-:Y:S01]  /*16bb0*/  FMUL.FTZ R39, R0.reuse, R39 ;  /* 0x0000002700277220 */ /* 0x040fe20000410000 */
[C---:B------:R-:W-:Y:S01]  /*16bc0*/  FMUL.FTZ R40, R101.reuse, R40 ;  /* 0x0000002865287220 */ /* 0x040fe20000410000 */
[C---:B-1----:R-:W-:Y:S05]  /*16bd0*/  HMMA.16816.F32 R4, R108.reuse, R12, R4 ;  /* 0x0000000c6c04723c */ /* 0x042fea0000001804 */
[----:B------:R-:W-:Y:S01]  /*16be0*/  MUFU.EX2 R171, R171 ;  /* 0x000000ab00ab7308 */ /* 0x000fe20000000800 */
[C---:B------:R-:W-:Y:S01]  /*16bf0*/  FMUL.FTZ R12, R101.reuse, R88 ;  /* 0x00000058650c7220 */ /* 0x040fe20000410000 */
[C---:B------:R-:W-:Y:S01]  /*16c00*/  FMUL.FTZ R13, R101.reuse, R89 ;  /* 0x00000059650d7220 */ /* 0x040fe20000410000 */
[C---:B------:R-:W-:Y:S01]  /*16c10*/  FMUL.FTZ R41, R101.reuse, R41 ;  /* 0x0000002965297220 */ /* 0x040fe20000410000 */
[C---:B------:R-:W-:Y:S01]  /*16c20*/  HMMA.16816.F32 R8, R108.reuse, R14, R8 ;  /* 0x0000000e6c08723c */ /* 0x040fe20000001808 */
[----:B--2---:R-:W-:Y:S05]  /*16c30*/  LDSM.16.MT88.4 R84, [R138+0x9800] ;  /* 0x009800008a54783b */ /* 0x004fea0000004200 */
[----:B------:R-:W-:Y:S01]  /*16c40*/  MUFU.EX2 R188, R190 ;  /* 0x000000be00bc7308 */ /* 0x000fe20000000800 */
[C---:B------:R-:W-:Y:S01]  /*16c50*/  FMUL.FTZ R14, R0.reuse, R90 ;  /* 0x0000005a000e7220 */ /* 0x040fe20000410000 */
[C---:B------:R-:W-:Y:S01]  /*16c60*/  FMUL.FTZ R15, R0.reuse, R91 ;  /* 0x0000005b000f7220 */ /* 0x040fe20000410000 */
[C---:B------:R-:W-:Y:S01]  /*16c70*/  FMUL.FTZ R42, R0.reuse, R42 ;  /* 0x0000002a002a7220 */ /* 0x040fe20000410000 */
[C---:B------:R-:W-:Y:S01]  /*16c80*/  FMUL.FTZ R43, R0.reuse, R43 ;  /* 0x0000002b002b7220 */ /* 0x040fe20000410000 */
[C---:B------:R-:W-:Y:S01]  /*16c90*/  FMUL.FTZ R44, R101.reuse, R44 ;  /* 0x0000002c652c7220 */ /* 0x040fe20000410000 */
[C---:B------:R-:W-:Y:S01]  /*16ca0*/  FMUL.FTZ R45, R101.reuse, R45 ;  /* 0x0000002d652d7220 */ /* 0x040fe20000410000 */
[----:B------:R-:W1:Y:S01]  /*16cb0*/  LDSM.16.MT88.4 R88, [R136+0x8000] ;  /* 0x008000008858783b */ /* 0x000e620000004200 */
        /* <DEDUP_REMOVED lines=31> */
[C---:B------:R-:W-:Y:S05]  /*16eb0*/  FMUL.FTZ R67, R0.reuse, R67 ;  /* 0x0000004300437220 */ /* 0x040fea0000410000 */
[----:B------:R-:W-:Y:S01]  /*16ec0*/  MUFU.EX2 R177, R177 ;  /* 0x000000b100b17308 */ /* 0x000fe20000000800 */
[C---:B------:R-:W-:Y:S01]  /*16ed0*/  FMUL.FTZ R52, R101.reuse, R52 ;  /* 0x0000003465347220 */ /* 0x040fe20000410000 */
[C---:B------:R-:W-:Y:S01]  /*16ee0*/  FMUL.FTZ R53, R101.reuse, R53 ;  /* 0x0000003565357220 */ /* 0x040fe20000410000 */
[C---:B-1----:R-:W-:Y:S07]  /*16ef0*/  HMMA.16816.F32 R28, R108.reuse, R88, R28 ;  /* 0x000000586c1c723c */ /* 0x042fee000000181c */
[----:B------:R-:W-:Y:S01]  /*16f00*/  MUFU.EX2 R147, R147 ;  /* 0x0000009300937308 */ /* 0x000fe20000000800 */
[C---:B------:R-:W-:Y:S01]  /*16f10*/  FMUL.FTZ R54, R0.reuse, R54 ;  /* 0x0000003600367220 */ /* 0x040fe20000410000 */
[C---:B------:R-:W-:Y:S01]  /*16f20*/  FMUL.FTZ R55, R0.reuse, R55 ;  /* 0x0000003700377220 */ /* 0x040fe20000410000 */
[C---:B------:R-:W-:Y:S01]  /*16f30*/  FMUL.FTZ R56, R101.reuse, R56 ;  /* 0x0000003865387220 */ /* 0x040fe20000410000 */
[----:B------:R-:W-:Y:S01]  /*16f40*/  FMUL.FTZ R57, R101, R57 ;  /* 0x0000003965397220 */ /* 0x000fe20000410000 */
[C---:B------:R-:W-:Y:S01]  /*16f50*/  FMUL.FTZ R58, R0.reuse, R58 ;  /* 0x0000003a003a7220 */ /* 0x040fe20000410000 */
[C---:B------:R-:W-:Y:S04]  /*16f60*/  HMMA.16816.F32 R32, R108.reuse, R90, R32 ;  /* 0x0000005a6c20723c */ /* 0x040fe80000001820 */
[----:B------:R-:W-:Y:S01]  /*16f70*/  MUFU.EX2 R127, R127 ;  /* 0x0000007f007f7308 */ /* 0x000fe20000000800 */
[----:B------:R-:W-:Y:S01]  /*16f80*/  FMUL.FTZ R59, R0, R59 ;  /* 0x0000003b003b7220 */ /* 0x000fe20000410000 */
[-CC-:B------:R-:W-:Y:S08]  /*16f90*/  FFMA.FTZ R198, R198, R104.reuse, -R125.reuse ;  /* 0x00000068c6c67223 */ /* 0x180ff0000001087d */
[----:B------:R-:W-:Y:S01]  /*16fa0*/  MUFU.EX2 R167, R167 ;  /* 0x000000a700a77308 */ /* 0x000fe20000000800 */
[-CC-:B------:R-:W-:Y:S01]  /*16fb0*/  FFMA.FTZ R196, R196, R104.reuse, -R125.reuse ;  /* 0x00000068c4c47223 */ /* 0x180fe2000001087d */
[-CC-:B------:R-:W-:Y:S01]  /*16fc0*/  FFMA.FTZ R126, R126, R104.reuse, -R125.reuse ;  /* 0x000000687e7e7223 */ /* 0x180fe2000001087d */
[C---:B--2---:R-:W-:Y:S07]  /*16fd0*/  HMMA.16816.F32 R36, R108.reuse, R80, R36 ;  /* 0x000000506c24723c */ /* 0x044fee0000001824 */
[----:B------:R-:W-:Y:S01]  /*16fe0*/  MUFU.EX2 R170, R198 ;  /* 0x000000c600aa7308 */ /* 0x000fe20000000800 */
[-C--:B------:R-:W-:Y:S01]  /*16ff0*/  FFMA.FTZ R179, R124, R104.reuse, -R125 ;  /* 0x000000687cb37223 */ /* 0x080fe2000001087d */
[----:B------:R-:W-:Y:S08]  /*17000*/  FFMA.FTZ R119, R119, R104, -R123 ;  /* 0x0000006877777223 */ /* 0x000ff0000001087b */
[----:B------:R-:W-:Y:S01]  /*17010*/  MUFU.EX2 R169, R169 ;  /* 0x000000a900a97308 */ /* 0x000fe20000000800 */
[----:B------:R-:W-:Y:S01]  /*17020*/  FFMA.FTZ R120, R101, R168, R120 ;  /* 0x000000a865787223 */ /* 0x000fe20000010078 */
[----:B------:R-:W-:Y:S01]  /*17030*/  ISETP.GT.AND P0, PT, R165, R144, PT ;  /* 0x00000090a500720c */ /* 0x000fe20003f04270 */
[C---:B------:R-:W-:Y:S01]  /*17040*/  HMMA.16816.F32 R40, R108.reuse, R82, R40 ;  /* 0x000000526c28723c */ /* 0x040fe20000001828 */
[----:B------:R-:W-:Y:S06]  /*17050*/  LDSM.16.MT88.4 R80, [R138+0x8800] ;  /* 0x008800008a50783b */ /* 0x000fec0000004200 */
[----:B------:R-:W1:Y:S01]  /*17060*/  MUFU.EX2 R176, R176 ;  /* 0x000000b000b07308 */ /* 0x000e620000000800 */
[----:B------:R-:W-:Y:S01]  /*17070*/  FFMA.FTZ R115, R0, R163, R115 ;  /* 0x000000a300737223 */ /* 0x000fe20000010073 */
[----:B------:R-:W-:Y:S08]  /*17080*/  IMAD.MOV.U32 R101, RZ, RZ, R2 ;  /* 0x000000ffff657224 */ /* 0x000ff000078e0002 */
[----:B------:R-:W-:Y:S01]  /*17090*/  MUFU.EX2 R124, R126 ;  /* 0x0000007e007c7308 */ /* 0x000fe20000000800 */
[----:B------:R-:W-:Y:S09]  /*170a0*/  FADD.FTZ R114, R114, R115 ;  /* 0x0000007372727221 */ /* 0x000ff20000010000 */
[----:B------:R-:W-:Y:S01]  /*170b0*/  MUFU.EX2 R179, R179 ;  /* 0x000000b300b37308 */ /* 0x000fe20000000800 */
[C---:B---3--:R-:W-:Y:S08]  /*170c0*/  HMMA.16816.F32 R44, R108.reuse, R72, R44 ;  /* 0x000000486c2c723c */ /* 0x048ff0000000182c */
[C---:B------:R-:W-:Y:S01]  /*170d0*/  HMMA.16816.F32 R48, R108.reuse, R74, R48 ;  /* 0x0000004a6c30723c */ /* 0x040fe20000001830 */
[----:B------:R-:W2:Y:S07]  /*170e0*/  LDSM.16.MT88.4 R72, [R139+0x8800] ;  /* 0x008800008b48783b */ /* 0x000eae0000004200 */
[C---:B------:R-:W-:Y:S03]  /*170f0*/  HMMA.16816.F32 R52, R108.reuse, R68, R52 ;  /* 0x000000446c34723c */ /* 0x040fe60000001834 */
[----:B------:R-:W-:Y:S02]  /*17100*/  FFMA.FTZ R68, R172, R104, -R123 ;  /* 0x00000068ac447223 */ /* 0x000fe4000001087b */
[----:B------:R-:W3:Y:S03]  /*17110*/  MUFU.EX2 R172, R196 ;  /* 0x000000c400ac7308 */ /* 0x000ee60000000800 */
[C---:B------:R-:W-:Y:S07]  /*17120*/  HMMA.16816.F32 R56, R108.reuse, R70, R56 ;  /* 0x000000466c38723c */ /* 0x040fee0000001838 */
[----:B------:R4:W5:Y:S01]  /*17130*/  MUFU.EX2 R174, R68 ;  /* 0x0000004400ae7308 */ /* 0x0009620000000800 */
[----:B-1----:R-:W-:Y:S01]  /*17140*/  F2FP.F16.F32.PACK_AB R71, R176, R169 ;  /* 0x000000a9b047723e */ /* 0x002fe200000000ff */
[C---:B------:R-:W-:Y:S03]  /*17150*/  HMMA.16816.F32 R60, R108.reuse, R76, R60 ;  /* 0x0000004c6c3c723c */ /* 0x040fe6000000183c */
[----:B---3--:R-:W-:Y:S02]  /*17160*/  F2FP.F16.F32.PACK_AB R70, R172, R127 ;  /* 0x0000007fac46723e */ /* 0x008fe400000000ff */
[----:B----4-:R-:W-:Y:S03]  /*17170*/  F2FP.F16.F32.PACK_AB R68, R170, R147 ;  /* 0x00000093aa44723e */ /* 0x010fe600000000ff */
[----:B------:R-:W-:Y:S01]  /*17180*/  HMMA.16816.F32 R64, R108, R78, R64 ;  /* 0x0000004e6c40723c */ /* 0x000fe20000001840 */
[----:B------:R-:W1:Y:S02]  /*17190*/  LDSM.16.MT88.4 R76, [R137+0x8800] ;  /* 0x00880000894c783b */ /* 0x000e640000004200 */
[----:B-----5:R-:W-:Y:S02]  /*171a0*/  F2FP.F16.F32.PACK_AB R69, R167, R174 ;  /* 0x000000aea745723e */ /* 0x020fe400000000ff */
[----:B------:R-:W-:Y:S05]  /*171b0*/  F2FP.F16.F32.PACK_AB R108, R179, R124 ;  /* 0x0000007cb36c723e */ /* 0x000fea00000000ff */
        /* <DEDUP_REMOVED lines=43> */
[C---:B---3--:R-:W-:Y:S03]  /*17470*/  HMMA.16816.F32 R44, R68.reuse, R80, R44 ;  /* 0x00000050442c723c */ /* 0x048fe6000000182c */
[-C--:B------:R-:W-:Y:S01]  /*17480*/  FFMA.FTZ R80, R122, R104.reuse, -R125 ;  /* 0x000000687a507223 */ /* 0x080fe2000001087d */
[-C--:B------:R-:W-:Y:S01]  /*17490*/  FFMA.FTZ R81, R117, R104.reuse, -R123 ;  /* 0x0000006875517223 */ /* 0x080fe2000001087b */
[-C--:B------:R-:W-:Y:S01]  /*174a0*/  FFMA.FTZ R125, R121, R104.reuse, -R125 ;  /* 0x00000068797d7223 */ /* 0x080fe2000001087d */
[----:B------:R-:W-:Y:S02]  /*174b0*/  MUFU.EX2 R117, R119 ;  /* 0x0000007700757308 */ /* 0x000fe40000000800 */
[C---:B------:R-:W-:Y:S08]  /*174c0*/  HMMA.16816.F32 R48, R68.reuse, R82, R48 ;  /* 0x000000524430723c */ /* 0x040ff00000001830 */
[----:B------:R-:W-:Y:S01]  /*174d0*/  MUFU.EX2 R121, R80 ;  /* 0x0000005000797308 */ /* 0x000fe20000000800 */
[-CC-:B------:R-:W-:Y:S01]  /*174e0*/  FFMA.FTZ R82, R106, R104.reuse, -R123.reuse ;  /* 0x000000686a527223 */ /* 0x180fe2000001087b */
[----:B------:R-:W-:Y:S08]  /*174f0*/  FFMA.FTZ R123, R105, R104, -R123 ;  /* 0x00000068697b7223 */ /* 0x000ff0000001087b */
[----:B------:R-:W3:Y:S01]  /*17500*/  MUFU.EX2 R122, R125 ;  /* 0x0000007d007a7308 */ /* 0x000ee20000000800 */
[C---:B-1----:R-:W-:Y:S09]  /*17510*/  HMMA.16816.F32 R52, R68.reuse, R76, R52 ;  /* 0x0000004c4434723c */ /* 0x042ff20000001834 */
[----:B------:R-:W1:Y:S10]  /*17520*/  MUFU.EX2 R106, R81 ;  /* 0x00000051006a7308 */ /* 0x000e740000000800 */
[----:B------:R-:W-:Y:S01]  /*17530*/  MUFU.EX2 R105, R82 ;  /* 0x0000005200697308 */ /* 0x000fe20000000800 */
[C---:B------:R-:W-:Y:S09]  /*17540*/  HMMA.16816.F32 R56, R68.reuse, R78, R56 ;  /* 0x0000004e4438723c */ /* 0x040ff20000001838 */
[----:B------:R-:W4:Y:S01]  /*17550*/  MUFU.EX2 R126, R123 ;  /* 0x0000007b007e7308 */ /* 0x000f220000000800 */
[----:B------:R-:W5:Y:S01]  /*17560*/  LDSM.16.MT88.4 R76, [R137+0x9800] ;  /* 0x00980000894c783b */ /* 0x000f620000004200 */
[----:B---3--:R-:W-:Y:S02]  /*17570*/  F2FP.F16.F32.PACK_AB R110, R122, R121 ;  /* 0x000000797a6e723e */ /* 0x008fe400000000ff */
[----:B-1----:R-:W-:Y:S01]  /*17580*/  F2FP.F16.F32.PACK_AB R109, R106, R117 ;  /* 0x000000756a6d723e */ /* 0x002fe200000000ff */
[C---:B--2---:R-:W-:Y:S03]  /*17590*/  HMMA.16816.F32 R60, R68.reuse, R72, R60 ;  /* 0x00000048443c723c */ /* 0x044fe6000000183c */
[----:B----4-:R-:W-:Y:S05]  /*175a0*/  F2FP.F16.F32.PACK_AB R111, R126, R105 ;  /* 0x000000697e6f723e */ /* 0x010fea00000000ff */
        /* <DEDUP_REMOVED lines=28> */
[----:B------:R-:W-:Y:S04]  /*17770*/  FADD.FTZ R188, R188, R171 ;  /* 0x000000abbcbc7221 */ /* 0x000fe80000010000 */
[----:B------:R-:W-:Y:S01]  /*17780*/  FADD.FTZ R173, R173, R188 ;  /* 0x000000bcadad7221 */ /* 0x000fe20000010000 */
[C---:B------:R-:W-:Y:S01]  /*17790*/  HMMA.16816.F32 R40, R108.reuse, R6, R40 ;  /* 0x000000066c28723c */ /* 0x040fe20000001828 */
[----:B------:R-:W1:Y:S07]  /*177a0*/  LDSM.16.MT88.4 R4, [R136+0xb800] ;  /* 0x00b800008804783b */ /* 0x000e6e0000004200 */
[C---:B---3--:R-:W-:Y:S03]  /*177b0*/  HMMA.16816.F32 R44, R108.reuse, R8, R44 ;  /* 0x000000086c2c723c */ /* 0x048fe6000000182c */
[----:B------:R-:W-:Y:S04]  /*177c0*/  FADD.FTZ R9, R175, R176 ;  /* 0x000000b0af097221 */ /* 0x000fe80000010000 */
[----:B------:R-:W-:Y:S01]  /*177d0*/  FADD.FTZ R9, R180, R9 ;  /* 0x00000009b4097221 */ /* 0x000fe20000010000 */
[C---:B------:R-:W-:Y:S03]  /*177e0*/  HMMA.16816.F32 R48, R108.reuse, R10, R48 ;  /* 0x0000000a6c30723c */ /* 0x040fe60000001830 */
[----:B------:R-:W-:Y:S01]  /*177f0*/  FADD.FTZ R0, R178, R9 ;  /* 0x00000009b2007221 */ /* 0x000fe20000010000 */
[----:B------:R-:W-:Y:S03]  /*17800*/  FADD.FTZ R9, R184, R173 ;  /* 0x000000adb8097221 */ /* 0x000fe60000010000 */
[----:B------:R-:W-:Y:S01]  /*17810*/  FADD.FTZ R0, R177, R0 ;  /* 0x00000000b1007221 */ /* 0x000fe20000010000 */
[C---:B----4-:R-:W-:Y:S03]  /*17820*/  HMMA.16816.F32 R52, R108.reuse, R12, R52 ;  /* 0x0000000c6c34723c */ /* 0x050fe60000001834 */
[----:B------:R-:W-:Y:S01]  /*17830*/  FADD.FTZ R124, R124, R9 ;  /* 0x000000097c7c7221 */ /* 0x000fe20000010000 */
[----:B------:R-:W-:Y:S03]  /*17840*/  FADD.FTZ R117, R117, R0 ;  /* 0x0000000075757221 */ /* 0x000fe60000010000 */
[----:B------:R-:W-:Y:S01]  /*17850*/  FADD.FTZ R0, R179, R124 ;  /* 0x0000007cb3007221 */ /* 0x000fe20000010000 */
[C---:B------:R-:W-:Y:S03]  /*17860*/  HMMA.16816.F32 R56, R108.reuse, R14, R56 ;  /* 0x0000000e6c38723c */ /* 0x040fe60000001838 */
[----:B------:R-:W-:Y:S01]  /*17870*/  FADD.FTZ R106, R106, R117 ;  /* 0x000000756a6a7221 */ /* 0x000fe20000010000 */
[----:B------:R-:W-:Y:S01]  /*17880*/  FADD.FTZ R121, R121, R0 ;  /* 0x0000000079797221 */ /* 0x000fe20000010000 */
[----:B------:R-:W-:Y:S02]  /*17890*/  IMAD.MOV.U32 R0, RZ, RZ, R3 ;  /* 0x000000ffff007224 */ /* 0x000fe400078e0003 */
[----:B------:R-:W-:Y:S01]  /*178a0*/  FADD.FTZ R105, R105, R106 ;  /* 0x0000006a69697221 */ /* 0x000fe20000010000 */
[----:B------:R-:W-:Y:S01]  /*178b0*/  FADD.FTZ R168, R122, R121 ;  /* 0x000000797aa87221 */ /* 0x000fe20000010000 */
[C---:B-1----:R-:W-:Y:S03]  /*178c0*/  HMMA.16816.F32 R60, R108.reuse, R4, R60 ;  /* 0x000000046c3c723c */ /* 0x042fe6000000183c */
[----:B------:R-:W-:Y:S05]  /*178d0*/  FADD.FTZ R163, R126, R105 ;  /* 0x000000697ea37221 */ /* 0x000fea0000010000 */
[----:B------:R-:W-:Y:S01]  /*178e0*/  HMMA.16816.F32 R64, R108, R6, R64 ;  /* 0x000000066c40723c */ /* 0x000fe20000001840 */
[----:B------:R-:W-:Y:S08]  /*178f0*/  @!UPT UIADD3 URZ, UPT, UPT, URZ, URZ, URZ ;  /* 0x000000fffffff290 */ /* 0x000ff0000fffe0ff */
[----:B------:R-:W-:Y:S11]  /*17900*/  @P0 BRA `(.L_x_10952) ;  /* 0xffffffc800e80947 */ /* 0x000ff6000383ffff */
.L_x_10945:
        /* <DEDUP_REMOVED lines=11> */
.L_x_10974:
[----:B------:R-:W2:Y:S01]  /*179c0*/  S2R R4, SR_TID.X ;  /* 0x0000000000047919 */ /* 0x000ea20000002100 */
[----:B------:R-:W1:Y:S01]  /*179d0*/  MUFU.RCP R9, R6 ;  /* 0x0000000600097308 */ /* 0x000e620000001000 */
[----:B----4-:R-:W-:Y:S01]  /*179e0*/  FADD.FTZ R5, R8, R11 ;  /* 0x0000000b08057221 */ /* 0x010fe20000010000 */
[----:B------:R-:W-:Y:S01]  /*179f0*/  BAR.SYNC.DEFER_BLOCKING 0x0 ;  /* 0x0000000000007b1d */ /* 0x000fe20000010000 */
[----:B------:R-:W-:-:S03]  /*17a00*/  FSETP.NE.FTZ.AND P1, PT, R6, RZ, PT ;  /* 0x000000ff0600720b */ /* 0x000fc60003f35000 */
[----:B------:R-:W-:Y:S02]  /*17a10*/  FSETP.NE.FTZ.AND P0, PT, R5, RZ, PT ;  /* 0x000000ff0500720b */ /* 0x000fe40003f15000 */
[----:B---3--:R-:W3:Y:S01]  /*17a20*/  MUFU.RCP R8, R5 ;  /* 0x0000000500087308 */ /* 0x008ee20000001000 */
        /* <DEDUP_REMOVED lines=128> */
[--C-:B---3--:R-:W-:Y:S02]  /*18230*/  SHF.R.U32.HI R8, RZ, 0x1, R4.reuse ;  /* 0x00000001ff087819 */ /* 0x108fe40000011604 */
[----:B------:R1:W5:Y:S01]  /*18240*/  LD.E.64 R74, desc[UR4][R102.64+0xa8] ;  /* 0x0000a804664a7980 */ /* 0x000362000c101b00 */
[----:B------:R-:W-:Y:S02]  /*18250*/  SHF.R.U32.HI R71, RZ, 0x2, R4 ;  /* 0x00000002ff477819 */ /* 0x000fe40000011604 */
[----:B------:R-:W-:Y:S01]  /*18260*/  LOP3.LUT R7, R7, 0x10, RZ, 0xc0, !PT ;  /* 0x0000001007077812 */ /* 0x000fe200078ec0ff */
[----:B----4-:R-:W-:-:S04]  /*18270*/  @P1 FMUL.FTZ R9, R6, 0.69314718246459960938 ;  /* 0x3f31721806091820 */ /* 0x010fc80000410000 */
[----:B-----5:R-:W-:Y:S01]  /*18280*/  @P1 FFMA.FTZ R70, R0, R3, R9 ;  /* 0x0000000300461223 */ /* 0x020fe20000010009 */
[----:B------:R-:W-:Y:S01]  /*18290*/  LOP3.LUT R9, R69, 0x1f8, RZ, 0xc0, !PT ;  /* 0x000001f845097812 */ /* 0x000fe200078ec0ff */
[----:B------:R-:W-:Y:S01]  /*182a0*/  BAR.SYNC.DEFER_BLOCKING 0x0 ;  /* 0x0000000000007b1d */ /* 0x000fe20000010000 */
[----:B------:R-:W-:Y:S01]  /*182b0*/  LOP3.LUT P1, RZ, R4, 0x3, RZ, 0xc0, !PT ;  /* 0x0000000304ff7812 */ /* 0x000fe2000782c0ff */
[----:B--2---:R-:W-:Y:S01]  /*182c0*/  @P0 FMUL.FTZ R5, R5, 0.69314718246459960938 ;  /* 0x3f31721805050820 */ /* 0x004fe20000410000 */
[----:B------:R-:W-:Y:S02]  /*182d0*/  LOP3.LUT R4, R9, 0x38, R8, 0x78, !PT ;  /* 0x0000003809047812 */ /* 0x000fe400078e7808 */
[----:B------:R-:W-:Y:S01]  /*182e0*/  MOV R3, 0xff800000 ;  /* 0xff80000000037802 */ /* 0x000fe20000000f00 */
[----:B------:R-:W-:Y:S01]  /*182f0*/  @P0 FFMA.FTZ R3, R0, R2, R5 ;  /* 0x0000000200030223 */ /* 0x000fe20000010005 */
[----:B------:R-:W-:Y:S02]  /*18300*/  LOP3.LUT R8, R8, 0x30, RZ, 0xc0, !PT ;  /* 0x0000003008087812 */ /* 0x000fe400078ec0ff */
[----:B------:R-:W-:-:S02]  /*18310*/  LEA R0, R4, R7, 0x2 ;  /* 0x0000000704007211 */ /* 0x000fc400078e10ff */
[----:B------:R-:W-:-:S03]  /*18320*/  LOP3.LUT R71, R8, 0x7, R71, 0xf8, !PT ;  /* 0x0000000708477812 */ /* 0x000fc600078ef847 */
        /* <DEDUP_REMOVED lines=16> */
[----:B------:R-:W-:-:S04]  /*18430*/  IMAD R15, R18, R15, R154 ;  /* 0x0000000f120f7224 */ /* 0x000fc800078e029a */
[----:B------:R-:W-:Y:S02]  /*18440*/  IMAD R72, R19, R15, R152 ;  /* 0x0000000f13487224 */ /* 0x000fe400078e0298 */
[----:B------:R1:W1:Y:S04]  /*18450*/  LDS.128 R16, [R0+UR6+0x6000] ;  /* 0x0060000600107984 */ /* 0x0002680008000c00 */
[----:B------:R1:W1:Y:S01]  /*18460*/  LDS.128 R12, [R0+UR6+0x6800] ;  /* 0x00680006000c7984 */ /* 0x0002620008000c00 */
[----:B--234-:R-:W-:Y:S05]  /*18470*/  @P1 BRA `(.L_x_10955) ;  /* 0x0000000000281947 */ /* 0x01cfea0003800000 */
[----:B-1----:R-:W-:Y:S01]  /*18480*/  IMAD.IADD R0, R153, 0x1, -R152 ;  /* 0x0000000199007824 */ /* 0x002fe200078e0a98 */
        /* <DEDUP_REMOVED lines=9> */
.L_x_10955:
[----:B------:R-:W-:Y:S05]  /*18520*/  BSYNC.RECONVERGENT B0 ;  /* 0x0000000000007941 */ /* 0x000fea0003800200 */
.L_x_10954:
[----:B-1----:R1:W5:Y:S01]  /*18530*/  LD.E R102, desc[UR4][R102.64+0xc0] ;  /* 0x0000c00466667980 */ /* 0x002362000c101900 */
[----:B------:R-:W-:Y:S01]  /*18540*/  IMAD.IADD R153, R153, 0x1, -R152 ;  /* 0x0000000199997824 */ /* 0x000fe200078e0a98 */
[----:B------:R-:W-:Y:S01]  /*18550*/  LOP3.LUT R162, R162, 0x1f80, RZ, 0xc0, !PT ;  /* 0x00001f80a2a27812 */ /* 0x000fe200078ec0ff */
[----:B------:R-:W-:Y:S01]  /*18560*/  IMAD R68, R72, R68, RZ ;  /* 0x0000004448447224 */ /* 0x000fe200078e02ff */
[----:B------:R-:W3:Y:S01]  /*18570*/  S2R R0, SR_TID.X ;  /* 0x0000000000007919 */ /* 0x000ee20000002100 */
[----:B------:R-:W-:Y:S01]  /*18580*/  BSSY.RECONVERGENT B0, `(.L_x_10956) ;  /* 0x000001b000007945 */ /* 0x000fe20003800200 */
[----:B------:R-:W-:Y:S02]  /*18590*/  LOP3.LUT R71, R162, 0x3c, R69, 0xf8, !PT ;  /* 0x0000003ca2477812 */ /* 0x000fe400078ef845 */
[----:B------:R-:W-:Y:S02]  /*185a0*/  LOP3.LUT R69, R69, 0x3c, RZ, 0xc0, !PT ;  /* 0x0000003c45457812 */ /* 0x000fe400078ec0ff */
[----:B---3--:R-:W-:-:S04]  /*185b0*/  SHF.R.U32.HI R0, RZ, 0x4, R0 ;  /* 0x00000004ff007819 */ /* 0x008fc80000011600 */
[CC--:B------:R-:W-:Y:S01]  /*185c0*/  ISETP.GE.AND P3, PT, R0.reuse, R153.reuse, PT ;  /* 0x000000990000720c */ /* 0x0c0fe20003f66270 */
[C---:B------:R-:W-:Y:S02]  /*185d0*/  VIADD R2, R0.reuse, 0x8 ;  /* 0x0000000800027836 */ /* 0x040fe40000000000 */
[C---:B--2---:R-:W-:Y:S02]  /*185e0*/  VIADD R3, R0.reuse, 0x18 ;  /* 0x0000001800037836 */ /* 0x044fe40000000000 */
[----:B------:R-:W-:Y:S01]  /*185f0*/  VIADD R70, R0, 0x10 ;  /* 0x0000001000467836 */ /* 0x000fe20000000000 */
[-C--:B------:R-:W-:Y:S01]  /*18600*/  ISETP.GE.AND P1, PT, R2, R153.reuse, PT ;  /* 0x000000990200720c */ /* 0x080fe20003f26270 */
[----:B------:R-:W-:Y:S01]  /*18610*/  VIADD R2, R0, 0x20 ;  /* 0x0000002000027836 */ /* 0x000fe20000000000 */
[-C--:B------:R-:W-:Y:S02]  /*18620*/  ISETP.GE.AND P2, PT, R3, R153.reuse, PT ;  /* 0x000000990300720c */ /* 0x080fe40003f46270 */
        /* <DEDUP_REMOVED lines=9> */
[----:B-1----:R-:W-:Y:S08]  /*186c0*/  @P3 BRA `(.L_x_10957) ;  /* 0x0000000000183947 */ /* 0x002ff00003800000 */
[----:B------:R-:W-:Y:S02]  /*186d0*/  LEA R74, P2, R73, R76, 0x2 ;  /* 0x0000004c494a7211 */ /* 0x000fe400078410ff */
[-C--:B-----5:R-:W-:Y:S02]  /*186e0*/  ISETP.GE.AND P3, PT, R69, R102.reuse, PT ;  /* 0x000000664500720c */ /* 0x0a0fe40003f66270 */
[----:B------:R-:W-:Y:S02]  /*186f0*/  LEA.HI.X R75, R73, R77, R68, 0x2, P2 ;  /* 0x0000004d494b7211 */ /* 0x000fe400010f1444 */
[----:B------:R-:W-:-:S09]  /*18700*/  ISETP.GE.AND P2, PT, R71, R102, PT ;  /* 0x000000664700720c */ /* 0x000fd20003f46270 */
[----:B------:R1:W-:Y:S04]  /*18710*/  @!P3 ST.E.128 desc[UR4][R74.64], R64 ;  /* 0x000000404a00b985 */ /* 0x0003e8000c101d04 */
[----:B------:R1:W-:Y:S02]  /*18720*/  @!P2 ST.E.128 desc[UR4][R74.64+0x100], R32 ;  /* 0x000100204a00a985 */ /* 0x0003e4000c101d04 */
.L_x_10957:
[----:B------:R-:W-:Y:S05]  /*18730*/  BSYNC.RECONVERGENT B0 ;  /* 0x0000000000007941 */ /* 0x000fea0003800200 */
.L_x_10956:
        /* <DEDUP_REMOVED lines=12> */
.L_x_10959:
[----:B------:R-:W-:Y:S05]  /*18800*/  BSYNC.RECONVERGENT B0 ;  /* 0x0000000000007941 */ /* 0x000fea0003800200 */
.L_x_10958:
        /* <DEDUP_REMOVED lines=11> */
.L_x_10961:
[----:B------:R-:W-:Y:S05]  /*188c0*/  BSYNC.RECONVERGENT B0 ;  /* 0x0000000000007941 */ /* 0x000fea0003800200 */
.L_x_10960:
        /* <DEDUP_REMOVED lines=11> */
.L_x_10963:
[----:B------:R-:W-:Y:S05]  /*18980*/  BSYNC.RECONVERGENT B0 ;  /* 0x0000000000007941 */ /* 0x000fea0003800200 */
.L_x_10962:
        /* <DEDUP_REMOVED lines=10> */
.L_x_10965:
[----:B------:R-:W-:Y:S05]  /*18a30*/  BSYNC.RECONVERGENT B0 ;  /* 0x0000000000007941 */ /* 0x000fea0003800200 */
.L_x_10964:
        /* <DEDUP_REMOVED lines=10> */
.L_x_10967:
[----:B------:R-:W-:Y:S05]  /*18ae0*/  BSYNC.RECONVERGENT B0 ;  /* 0x0000000000007941 */ /* 0x000fea0003800200 */
.L_x_10966:
        /* <DEDUP_REMOVED lines=10> */
.L_x_10969:
[----:B------:R-:W-:Y:S05]  /*18b90*/  BSYNC.RECONVERGENT B0 ;  /* 0x0000000000007941 */ /* 0x000fea0003800200 */
.L_x_10968:
[----:B------:R-:W-:-:S04]  /*18ba0*/  MOV R151, 0x0 ;  /* 0x0000000000977802 */ /* 0x000fc80000000f00 */
[----:B-12345:R-:W-:Y:S05]  /*18bb0*/  @P3 RET.REL.NODEC R150 `(_ZN5flash24flash_fwd_splitkv_kernelI23Flash_fwd_kernel_traitsILi128ELi64ELi64ELi4ELb0ELb0EN7cutlass6half_tE19Flash_kernel_traitsILi128ELi64ELi64ELi4ES3_EELb0ELb1ELb0ELb0ELb0ELb0ELb1ELb1EEEvNS_16Flash_fwd_paramsE) ;  /* 0xfffffe7496103950 */ /* 0x03efea0003c3ffff */
[-C--:B------:R-:W-:Y:S01]  /*18bc0*/  ISETP.GE.AND P2, PT, R69, R102.reuse, PT ;  /* 0x000000664500720c */ /* 0x080fe20003f46270 */
[----:B------:R-:W-:Y:S01]  /*18bd0*/  IMAD.MOV.U32 R151, RZ, RZ, 0x0 ;  /* 0x00000000ff977424 */ /* 0x000fe200078e00ff */
[----:B------:R-:W-:-:S11]  /*18be0*/  ISETP.GE.AND P0, PT, R71, R102, PT ;  /* 0x000000664700720c */ /* 0x000fd60003f06270 */
[----:B------:R-:W-:-:S04]  /*18bf0*/  @!P2 LEA R2, P1, R73, R76, 0x2 ;  /* 0x0000004c4902a211 */ /* 0x000fc800078210ff */
[----:B------:R-:W-:-:S05]  /*18c00*/  @!P2 LEA.HI.X R3, R73, R77, R68, 0x2, P1 ;  /* 0x0000004d4903a211 */ /* 0x000fca00008f1444 */
[----:B------:R1:W-:Y:S02]  /*18c10*/  @!P2 ST.E.128 desc[UR4][R2.64+0x7000], R36 ;  /* 0x007000240200a985 */ /* 0x0003e4000c101d04 */
[----:B-1----:R-:W-:Y:S05]  /*18c20*/  @P0 RET.REL.NODEC R150 `(_ZN5flash24flash_fwd_splitkv_kernelI23Flash_fwd_kernel_traitsILi128ELi64ELi64ELi4ELb0ELb0EN7cutlass6half_tE19Flash_kernel_traitsILi128ELi64ELi64ELi4ES3_EELb0ELb1ELb0ELb0ELb0ELb0ELb1ELb1EEEvNS_16Flash_fwd_paramsE) ;  /* 0xfffffe7096f40950 */ /* 0x002fea0003c3ffff */
[----:B------:R-:W-:Y:S01]  /*18c30*/  LEA R2, P0, R73, R76, 0x2 ;  /* 0x0000004c49027211 */ /* 0x000fe200078010ff */
[----:B------:R-:W-:-:S03]  /*18c40*/  IMAD.MOV.U32 R151, RZ, RZ, 0x0 ;  /* 0x00000000ff977424 */ /* 0x000fc600078e00ff */
[----:B------:R-:W-:-:S05]  /*18c50*/  LEA.HI.X R3, R73, R77, R68, 0x2, P0 ;  /* 0x0000004d49037211 */ /* 0x000fca00000f1444 */
[----:B------:R1:W-:Y:S02]  /*18c60*/  ST.E.128 desc[UR4][R2.64+0x7100], R4 ;  /* 0x0071000402007985 */ /* 0x0003e4000c101d04 */
[----:B-1----:R-:W-:Y:S05]  /*18c70*/  RET.REL.NODEC R150 `(_ZN5flash24flash_fwd_splitkv_kernelI23Flash_fwd_kernel_traitsILi128ELi64ELi64ELi4ELb0ELb0EN7cutlass6half_tE19Flash_kernel_traitsILi128ELi64ELi64ELi4ES3_EELb0ELb1ELb0ELb0ELb0ELb0ELb1ELb1EEEvNS_16Flash_fwd_paramsE) ;  /* 0xfffffe7096e07950 */ /* 0x002fea0003c3ffff */
.L_x_10953:
[----:B------:R-:W-:Y:S01]  /*18c80*/  MOV R5, 0x2 ;  /* 0x0000000200057802 */ /* 0x000fe20000000f00 */
[----:B------:R-:W-:Y:S01]  /*18c90*/  IMAD.MOV.U32 R4, RZ, RZ, 0x1f ;  /* 0x0000001fff047424 */ /* 0x000fe200078e00ff */
[----:B------:R-:W-:-:S07]  /*18ca0*/  MOV R7, 0xffffffff ;  /* 0xffffffff00077802 */ /* 0x000fce0000000f00 */
[----:B-1---5:R-:W-:Y:S05]  /*18cb0*/  WARPSYNC.COLLECTIVE R7, `(.L_x_10970) ;  /* 0x0000000007087348 */ /* 0x022fea0003c00000 */
[----:B------:R2:W3:Y:S02]  /*18cc0*/  SHFL.BFLY P0, R11, R168, R5, R4 ;  /* 0x0c000005a80b7389 */ /* 0x0004e40000000004 */
[----:B-123-5:R-:W-:Y:S05]  /*18cd0*/  ENDCOLLECTIVE ;  /* 0x000000000000791b */ /* 0x02efea0003800000 */
.L_x_10970:
[----:B------:R-:W-:Y:S02]  /*18ce0*/  IMAD.MOV.U32 R9, RZ, RZ, R11 ;  /* 0x000000ffff097224 */ /* 0x000fe400078e000b */
[----:B------:R-:W-:Y:S02]  /*18cf0*/  IMAD.MOV.U32 R5, RZ, RZ, 0x1 ;  /* 0x00000001ff057424 */ /* 0x000fe400078e00ff */
[----:B------:R-:W-:-:S05]  /*18d00*/  FADD.FTZ R9, R9, R168 ;  /* 0x000000a809097221 */ /* 0x000fca0000010000 */
[----:B------:R-:W-:-:S07]  /*18d10*/  MOV R168, R9 ;  /* 0x0000000900a87202 */ /* 0x000fce0000000f00 */
[----:B------:R-:W-:Y:S05]  /*18d20*/  WARPSYNC.COLLECTIVE R7, `(.L_x_10971) ;  /* 0x0000000007087348 */ /* 0x000fea0003c00000 */
[----:B------:R1:W2:Y:S02]  /*18d30*/  SHFL.BFLY P0, R11, R168, R5, R4 ;  /* 0x0c000005a80b7389 */ /* 0x0002a40000000004 */
[----:B-12---:R-:W-:Y:S05]  /*18d40*/  ENDCOLLECTIVE ;  /* 0x000000000000791b */ /* 0x006fea0003800000 */
.L_x_10971:
[----:B------:R-:W-:Y:S01]  /*18d50*/  MOV R168, R163 ;  /* 0x000000a300a87202 */ /* 0x000fe20000000f00 */
[----:B------:R-:W-:Y:S01]  /*18d60*/  IMAD.MOV.U32 R5, RZ, RZ, 0x2 ;  /* 0x00000002ff057424 */ /* 0x000fe200078e00ff */
[----:B------:R-:W-:-:S07]  /*18d70*/  MOV R6, R11 ;  /* 0x0000000b00067202 */ /* 0x000fce0000000f00 */
[----:B------:R-:W-:Y:S05]  /*18d80*/  WARPSYNC.COLLECTIVE R7, `(.L_x_10972) ;  /* 0x0000000007087348 */ /* 0x000fea0003c00000 */
[----:B------:R1:W2:Y:S02]  /*18d90*/  SHFL.BFLY P0, R11, R168, R5, R4 ;  /* 0x0c000005a80b7389 */ /* 0x0002a40000000004 */
[----:B-12---:R-:W-:Y:S05]  /*18da0*/  ENDCOLLECTIVE ;  /* 0x000000000000791b */ /* 0x006fea0003800000 */
.L_x_10972:
[----:B------:R-:W-:Y:S01]  /*18db0*/  FADD.FTZ R6, R9, R6 ;  /* 0x0000000609067221 */ /* 0x000fe20000010000 */
[----:B------:R-:W-:Y:S01]  /*18dc0*/  FADD.FTZ R8, R11, R163 ;  /* 0x000000a30b087221 */ /* 0x000fe20000010000 */
[----:B------:R-:W-:-:S04]  /*18dd0*/  MOV R5, 0x1 ;  /* 0x0000000100057802 */ /* 0x000fc80000000f00 */
[----:B------:R-:W-:-:S07]  /*18de0*/  MOV R168, R8 ;  /* 0x0000000800a87202 */ /* 0x000fce0000000f00 */
[----:B------:R-:W-:Y:S05]  /*18df0*/  WARPSYNC.COLLECTIVE R7, `(.L_x_10973) ;  /* 0x0000000007087348 */ /* 0x000fea0003c00000 */
[----:B------:R1:W2:Y:S02]  /*18e00*/  SHFL.BFLY P0, R11, R168, R5, R4 ;  /* 0x0c000005a80b7389 */ /* 0x0002a40000000004 */
[----:B-12---:R-:W-:Y:S05]  /*18e10*/  ENDCOLLECTIVE ;  /* 0x000000000000791b */ /* 0x006fea0003800000 */
.L_x_10973:
[----:B------:R-:W-:Y:S05]  /*18e20*/  BRA `(.L_x_10974) ;  /* 0xffffffe800e47947 */ /* 0x000fea000383ffff */
.L_x_10975:
        /* <DEDUP_REMOVED lines=13> */
.L_x_14978:


//--------------------- .text._ZN5flash24flash_fwd_splitkv_kernelI23Flash_fwd_kernel_traitsILi128ELi64ELi64ELi4ELb0ELb0EN7cutlass6half_tE19Flash_kernel_traitsILi128ELi64ELi64ELi4ES3_EELb0ELb1ELb0ELb0ELb0ELb1ELb1ELb1EEEvNS_16Flash_fwd_paramsE --------------------------
	.section	.text._ZN5flash24flash_fwd_splitkv_kernelI23Flash_fwd_kernel_traitsILi128ELi64ELi64ELi4ELb0ELb0EN7cutlass6half_tE19Flash_kernel_traitsILi128ELi64ELi64ELi4ES3_EELb0ELb1ELb0ELb0ELb0ELb1ELb1ELb1EEEvNS_16Flash_fwd_paramsE,"ax",@progbits
	.align	128
        .global         _ZN5flash24flash_fwd_splitkv_kernelI23Flash_fwd_kernel_traitsILi128ELi64ELi64ELi4ELb0ELb0EN7cutlass6half_tE19Flash_kernel_traitsILi128ELi64ELi64ELi4ES3_EELb0ELb1ELb0ELb0ELb0ELb1ELb1ELb1EEEvNS_16Flash_fwd_paramsE
        .type           _ZN5flash24flash_fwd_splitkv_kernelI23Flash_fwd_kernel_traitsILi128ELi64ELi64ELi4ELb0ELb0EN7cutlass6half_tE19Flash_kernel_traitsILi128ELi64ELi64ELi4ES3_EELb0ELb1ELb0ELb0ELb0ELb1ELb1ELb1EEEvNS_16Flash_fwd_paramsE,@function
        .size           _ZN5flash24flash_fwd_splitkv_kernelI23Flash_fwd_kernel_traitsILi128ELi64ELi64ELi4ELb0ELb0EN7cutlass6half_tE19Flash_kernel_traitsILi128ELi64ELi64ELi4ES3_EELb0ELb1ELb0ELb0ELb0ELb1ELb1ELb1EEEvNS_16Flash_fwd_paramsE,(.L_x_14979 - _ZN5flash24flash_fwd_splitkv_kernelI23Flash_fwd_kernel_traitsILi128ELi64ELi64ELi4ELb0ELb0EN7cutlass6half_tE19Flash_kernel_traitsILi128ELi64ELi64ELi4ES3_EELb0ELb1ELb0ELb0ELb0ELb1ELb1ELb1EEEvNS_16Flash_fwd_paramsE)
        .other          _ZN5flash24flash_fwd_splitkv_kernelI23Flash_fwd_kernel_traitsILi128ELi64ELi64ELi4ELb0ELb0EN7cutlass6half_tE19Flash_kernel_traitsILi128ELi64ELi64ELi4ES3_EELb0ELb1ELb0ELb0ELb0ELb1ELb1ELb1EEEvNS_16Flash_fwd_paramsE,@"STO_CUDA_ENTRY STV_DEFAULT"
_ZN5flash24flash_fwd_splitkv_kernelI23Flash_fwd_kernel_traitsILi128ELi64ELi64ELi4ELb0ELb0EN7cutlass6half_tE19Flash_kernel_traitsILi128ELi64ELi64ELi4ES3_EELb0ELb1ELb0ELb0ELb0ELb1ELb1ELb1EEEvNS_16Flash_fwd_paramsE:
.text._ZN5flash24flash_fwd_splitkv_kernelI23Flash_fwd_kernel_traitsILi128ELi64ELi64ELi4ELb0ELb0EN7cutlass6half_tE19Flash_kernel_traitsILi128ELi64ELi64ELi4ES3_EELb0ELb1ELb0ELb0ELb0ELb1ELb1ELb1EEEvNS_16Flash_fwd_paramsE:
        /* <DEDUP_REMOVED lines=29> */
[----:B------:R-:W-:Y:S05]  /*01d0*/  CALL.REL.NOINC `($_ZN5flash24flash_fwd_splitkv_kernelI23Flash_fwd_kernel_traitsILi128ELi64ELi64ELi4ELb0ELb0EN7cutlass6half_tE19Flash_kernel_traitsILi128ELi64ELi64ELi4ES3_EELb0ELb1ELb0ELb0ELb0ELb1ELb1ELb1EEEvNS_16Flash_fwd_paramsE$_ZN5flash30compute_attn_1rowblock_splitkvI23Flash_fwd_kernel_traitsILi128ELi64ELi64ELi4ELb0ELb0EN7cutlass6half_tE19Flash_kernel_traitsILi128ELi64ELi64ELi4ES3_EELb0ELb1ELb0ELb0ELb0ELb1ELb1ELb1ENS_16Flash_fwd_paramsEEEvRKT8_iiiii) ;  /* 0x0000000000087944 */ /* 0x000fea0003c00000 */
[----:B------:R-:W-:Y:S05]  /*01e0*/  BSYNC.RECONVERGENT B4 ;  /* 0x0000000000047941 */ /* 0x000fea0003800200 */
.L_x_10976:
[----:B------:R-:W-:Y:S05]  /*01f0*/  EXIT ;  /* 0x000000000000794d */ /* 0x000fea0003800000 */
        .type           $_ZN5flash24flash_fwd_splitkv_kernelI23Flash_fwd_kernel_traitsILi128ELi64ELi64ELi4ELb0ELb0EN7cutlass6half_tE19Flash_kernel_traitsILi128ELi64ELi64ELi4ES3_EELb0ELb1ELb0ELb0ELb0ELb1ELb1ELb1EEEvNS_16Flash_fwd_paramsE$_ZN5flash30compute_attn_1rowblock_splitkvI23Flash_fwd_kernel_traitsILi128ELi64ELi64ELi4ELb0ELb0EN7cutlass6half_tE19Flash_kernel_traitsILi128ELi64ELi64ELi4ES3_EELb0ELb1ELb0ELb0ELb0ELb1ELb1ELb1ENS_16Flash_fwd_paramsEEEvRKT8_iiiii,@function
        .size           $_ZN5flash24flash_fwd_splitkv_kernelI23Flash_fwd_kernel_traitsILi128ELi64ELi64ELi4ELb0ELb0EN7cutlass6half_tE19Flash_kernel_traitsILi128ELi64ELi64ELi4ES3_EELb0ELb1ELb0ELb0ELb0ELb1ELb1ELb1EEEvNS_16Flash_fwd_paramsE$_ZN5flash30compute_attn_1rowblock_splitkvI23Flash_fwd_kernel_traitsILi128ELi64ELi64ELi4ELb0ELb0EN7cutlass6half_tE19Flash_kernel_traitsILi128ELi64ELi64ELi4ES3_EELb0ELb1ELb0ELb0ELb0ELb1ELb1ELb1ENS_16Flash_fwd_paramsEEEvRKT8_iiiii,(.L_x_14979 - $_ZN5flash24flash_fwd_splitkv_kernelI23Flash_fwd_kernel_traitsILi128ELi64ELi64ELi4ELb0ELb0EN7cutlass6half_tE19Flash_kernel_traitsILi128ELi64ELi64ELi4ES3_EELb0ELb1ELb0ELb0ELb0ELb1ELb1ELb1EEEvNS_16Flash_fwd_paramsE$_ZN5flash30compute_attn_1rowblock_splitkvI23Flash_fwd_kernel_traitsILi128ELi64ELi64ELi4ELb0ELb0EN7cutlass6half_tE19Flash_kernel_traitsILi128ELi64ELi64ELi4ES3_EELb0ELb1ELb0ELb0ELb0ELb1ELb1ELb1ENS_16Flash_fwd_paramsEEEvRKT8_iiiii)
$_ZN5flash24flash_fwd_splitkv_kernelI23Flash_fwd_kernel_traitsILi128ELi64ELi64ELi4ELb0ELb0EN7cutlass6half_tE19Flash_kernel_traitsILi128ELi64ELi64ELi4ES3_EELb0ELb1ELb0ELb0ELb0ELb1ELb1ELb1EEEvNS_16Flash_fwd_paramsE$_ZN5flash30compute_attn_1rowblock_splitkvI23Flash_fwd_kernel_traitsILi128ELi64ELi64ELi4ELb0ELb0EN7cutlass6half_tE19Flash_kernel_traitsILi128ELi64ELi64ELi4ES3_EELb0ELb1ELb0ELb0ELb0ELb1ELb1ELb1ENS_16Flash_fwd_paramsEEEvRKT8_iiiii:
        /* <DEDUP_REMOVED lines=39> */
.L_x_10978:
[----:B------:R-:W-:Y:S05]  /*0470*/  BSYNC.RECONVERGENT B0 ;  /* 0x0000000000007941 */ /* 0x000fea0003800200 */
.L_x_10977:
[----:B------:R-:W-:Y:S04]  /*0480*/  BSSY.RECONVERGENT B0, `(.L_x_10979) ;  /* 0x0000007000007945 */ /* 0x000fe80003800200 */
[----:B------:R-:W-:Y:S05]  /*0490*/  @!P3 BRA `(.L_x_10980) ;  /* 0x000000000014b947 */ /* 0x000fea0003800000 */
[----:B------:R-:W2:Y:S02]  /*04a0*/  LD.E.U8 R2, desc[UR4][R102.64+0x1b2] ;  /* 0x0001b20466027980 */ /* 0x000ea4000c101100 */
[----:B--2---:R-:W-:-:S13]  /*04b0*/  ISETP.NE.AND P1, PT, R2, RZ, PT ;  /* 0x000000ff0200720c */ /* 0x004fda0003f25270 */
[----:B------:R-:W2:Y:S02]  /*04c0*/  @P1 LD.E R2, desc[UR4][R12.64+0x4] ;  /* 0x000004040c021980 */ /* 0x000ea4000c101900 */
[----:B--2--5:R-:W-:-:S06]  /*04d0*/  @P1 IADD3 R69, PT, PT, R2, -R15, RZ ;  /* 0x8000000f02451210 */ /* 0x024fcc0007ffe0ff */
[----:B------:R2:W5:Y:S02]  /*04e0*/  @!P1 LD.E R69, desc[UR4][R12.64] ;  /* 0x000000040c459980 */ /* 0x000564000c101900 */
.L_x_10980:
[----:B------:R-:W-:Y:S05]  /*04f0*/  BSYNC.RECONVERGENT B0 ;  /* 0x0000000000007941 */ /* 0x000fea0003800200 */
.L_x_10979:
        /* <DEDUP_REMOVED lines=9> */
.L_x_10982:
[----:B------:R-:W3:Y:S01]  /*0590*/  LD.E.64 R4, desc[UR4][R102.64+0x108] ;  /* 0x0001080466047980 */ /* 0x000ee2000c101b00 */
[----:B------:R-:W-:Y:S01]  /*05a0*/  BSSY.RECONVERGENT B0, `(.L_x_10984) ;  /* 0x0000006000007945 */ /* 0x000fe20003800200 */
[----:B------:R-:W-:Y:S01]  /*05b0*/  IMAD.MOV.U32 R62, RZ, RZ, RZ ;  /* 0x000000ffff3e7224 */ /* 0x000fe200078e00ff */
[----:B---3--:R-:W-:-:S04]  /*05c0*/  ISETP.NE.U32.AND P0, PT, R4, RZ, PT ;  /* 0x000000ff0400720c */ /* 0x008fc80003f05070 */
[----:B------:R-:W-:-:S13]  /*05d0*/  ISETP.NE.AND.EX P0, PT, R5, RZ, PT, P0 ;  /* 0x000000ff0500720c */ /* 0x000fda0003f05300 */
[----:B------:R-:W-:Y:S05]  /*05e0*/  @!P0 BRA `(.L_x_10985) ;  /* 0x0000000000048947 */ /* 0x000fea0003800000 */
[----:B------:R3:W5:Y:S02]  /*05f0*/  LD.E R62, desc[UR4][R102.64+0xbc] ;  /* 0x0000bc04663e7980 */ /* 0x000764000c101900 */
.L_x_10985:
[----:B------:R-:W-:Y:S05]  /*0600*/  BSYNC.RECONVERGENT B0 ;  /* 0x0000000000007941 */ /* 0x000fea0003800200 */
.L_x_10984:
[----:B-----5:R-:W-:Y:S02]  /*0610*/  IADD3 R62, PT, PT, R69, R62, RZ ;  /* 0x0000003e453e7210 */ /* 0x020fe40007ffe0ff */
.L_x_10983:
[----:B------:R-:W-:Y:S05]  /*0620*/  BSYNC.RECONVERGENT B1 ;  /* 0x0000000000017941 */ /* 0x000fea0003800200 */
.L_x_10981:
[----:B------:R-:W-:Y:S01]  /*0630*/  IMAD.SHL.U32 R164, R3, 0x40, RZ ;  /* 0x0000004003a47824 */ /* 0x000fe200078e00ff */
[----:B------:R-:W-:-:S04]  /*0640*/  MOV R163, 0x0 ;  /* 0x0000000000a37802 */ /* 0x000fc80000000f00 */
[----:B------:R-:W-:-:S13]  /*0650*/  ISETP.GT.AND P0, PT, R165, R164, PT ;  /* 0x000000a4a500720c */ /* 0x000fda0003f04270 */
[----:B-123--:R-:W-:Y:S05]  /*0660*/  @!P0 RET.REL.NODEC R162 `(_ZN5flash24flash_fwd_splitkv_kernelI23Flash_fwd_kernel_traitsILi128ELi64ELi64ELi4ELb0ELb0EN7cutlass6half_tE19Flash_kernel_traitsILi128ELi64ELi64ELi4ES3_EELb0ELb1ELb0ELb0ELb0ELb1ELb1ELb1EEEvNS_16Flash_fwd_paramsE) ;  /* 0xfffffff8a2648950 */ /* 0x00efea0003c3ffff */
        /* <DEDUP_REMOVED lines=87> */
.L_x_10988:
[----:B------:R-:W-:Y:S05]  /*0be0*/  BSYNC.RECONVERGENT B0 ;  /* 0x0000000000007941 */ /* 0x000fea0003800200 */
.L_x_10987:
        /* <DEDUP_REMOVED lines=12> */
.L_x_10990:
[----:B------:R-:W-:Y:S05]  /*0cb0*/  BSYNC.RECONVERGENT B0 ;  /* 0x0000000000007941 */ /* 0x000fea0003800200 */
.L_x_10989:
        /* <DEDUP_REMOVED lines=12> */
.L_x_10992:
[----:B------:R-:W-:Y:S05]  /*0d80*/  BSYNC.RECONVERGENT B0 ;  /* 0x0000000000007941 */ /* 0x000fea0003800200 */
.L_x_10991:
        /* <DEDUP_REMOVED lines=12> */
.L_x_10994:
[----:B------:R-:W-:Y:S05]  /*0e50*/  BSYNC.RECONVERGENT B0 ;  /* 0x0000000000007941 */ /* 0x000fea0003800200 */
.L_x_10993:
        /* <DEDUP_REMOVED lines=11> */
.L_x_10996:
[----:B------:R-:W-:Y:S05]  /*0f10*/  BSYNC.RECONVERGENT B0 ;  /* 0x0000000000007941 */ /* 0x000fea0003800200 */
.L_x_10995:
        /* <DEDUP_REMOVED lines=11> */
.L_x_10998:
[----:B------:R-:W-:Y:S05]  /*0fd0*/  BSYNC.RECONVERGENT B0 ;  /* 0x0000000000007941 */ /* 0x000fea0003800200 */
.L_x_10997:
        /* <DEDUP_REMOVED lines=12> */
.L_x_11000:
[----:B------:R-:W-:Y:S05]  /*10a0*/  BSYNC.RECONVERGENT B0 ;  /* 0x0000000000007941 */ /* 0x000fea0003800200 */
.L_x_10999:
        /* <DEDUP_REMOVED lines=15> */
.L_x_11002:
[----:B------:R-:W-:Y:S05]  /*11a0*/  BSYNC.RECONVERGENT B0 ;  /* 0x0000000000007941 */ /* 0x000fea0003800200 */
.L_x_11001:
        /* <DEDUP_REMOVED lines=20> */
[----:B--234-:R-:W-:Y:S05]  /*12f0*/  @P6 RET.REL.NODEC R162 `(_ZN5flash24flash_fwd_splitkv_kernelI23Flash_fwd_kernel_traitsILi128ELi64ELi64ELi4ELb0ELb0EN7cutlass6half_tE19Flash_kernel_traitsILi128ELi64ELi64ELi4ES3_EELb0ELb1ELb0ELb0ELb0ELb1ELb1ELb1EEEvNS_16Flash_fwd_paramsE) ;  /* 0xffffffeca2406950 */ /* 0x01cfea0003c3ffff */
[----:B------:R-:W-:Y:S02]  /*1300*/  MOV R5, 0xff800000 ;  /* 0xff80000000057802 */ /* 0x000fe40000000f00 */
[----:B------:R-:W-:-:S03]  /*1310*/  MOV R163, 0x0 ;  /* 0x0000000000a37802 */ /* 0x000fc60000000f00 */
[----:B------:R1:W-:Y:S02]  /*1320*/  ST.E desc[UR4][R2.64+0xe0], R5 ;  /* 0x0000e00502007985 */ /* 0x0003e4000c101904 */
[----:B-1----:R-:W-:Y:S05]  /*1330*/  RET.REL.NODEC R162 `(_ZN5flash24flash_fwd_splitkv_kernelI23Flash_fwd_kernel_traitsILi128ELi64ELi64ELi4ELb0ELb0EN7cutlass6half_tE19Flash_kernel_traitsILi128ELi64ELi64ELi4ES3_EELb0ELb1ELb0ELb0ELb0ELb1ELb1ELb1EEEvNS_16Flash_fwd_paramsE) ;  /* 0xffffffeca2307950 */ /* 0x002fea0003c3ffff */
.L_x_10986:
        /* <DEDUP_REMOVED lines=102> */
.L_x_11004:
        /* <DEDUP_REMOVED lines=78> */
.L_x_11005:
[----:B------:R-:W-:Y:S05]  /*1e80*/  BSYNC.RECONVERGENT B0 ;  /* 0x0000000000007941 */ /* 0x000fea0003800200 */
.L_x_11003:
        /* <DEDUP_REMOVED lines=206> */
.L_x_11059:
        /* <DEDUP_REMOVED lines=18> */
.L_x_11008:
[----:B------:R-:W-:Y:S05]  /*2c90*/  BSYNC.RECONVERGENT B0 ;  /* 0x0000000000007941 */ /* 0x000fea0003800200 */
.L_x_11007:
        /* <DEDUP_REMOVED lines=12> */
.L_x_11010:
[----:B------:R-:W-:Y:S05]  /*2d60*/  BSYNC.RECONVERGENT B0 ;  /* 0x0000000000007941 */ /* 0x000fea0003800200 */
.L_x_11009:
        /* <DEDUP_REMOVED lines=12> */
.L_x_11012:
[----:B------:R-:W-:Y:S05]  /*2e30*/  BSYNC.RECONVERGENT B0 ;  /* 0x0000000000007941 */ /* 0x000fea0003800200 */
.L_x_11011:
        /* <DEDUP_REMOVED lines=14> */
.L_x_11014:
[----:B------:R-:W-:Y:S05]  /*2f20*/  BSYNC.RECONVERGENT B0 ;  /* 0x0000000000007941 */ /* 0x000fea0003800200 */
.L_x_11013:
        /* <DEDUP_REMOVED lines=26> */
.L_x_11018:
[----:B------:R-:W-:Y:S05]  /*30d0*/  BSYNC.RECONVERGENT B0 ;  /* 0x0000000000007941 */ /* 0x000fea0003800200 */
.L_x_11017:
        /* <DEDUP_REMOVED lines=12> */
.L_x_11020:
[----:B------:R-:W-:Y:S05]  /*31a0*/  BSYNC.RECONVERGENT B0 ;  /* 0x0000000000007941 */ /* 0x000fea0003800200 */
.L_x_11019:
        /* <DEDUP_REMOVED lines=12> */
.L_x_11022:
[----:B------:R-:W-:Y:S05]  /*3270*/  BSYNC.RECONVERGENT B0 ;  /* 0x0000000000007941 */ /* 0x000fea0003800200 */
.L_x_11021:
        /* <DEDUP_REMOVED lines=17> */
.L_x_11016:
        /* <DEDUP_REMOVED lines=61> */
.L_x_11028:
[----:B------:R-:W-:Y:S05]  /*3760*/  BSYNC.RECONVERGENT B0 ;  /* 0x0000000000007941 */ /* 0x000fea0003800200 */
.L_x_11027:
        /* <DEDUP_REMOVED lines=51> */
.L_x_11026:
[----:B------:R-:W-:Y:S05]  /*3aa0*/  BSYNC.RECONVERGENT B1 ;  /* 0x0000000000017941 */ /* 0x000fea0003800200 */
.L_x_11025:
        /* <DEDUP_REMOVED lines=66> */
.L_x_11032:
[----:B------:R-:W-:Y:S05]  /*3ed0*/  BSYNC.RECONVERGENT B0 ;  /* 0x0000000000007941 */ /* 0x000fea0003800200 */
.L_x_11031:
        /* <DEDUP_REMOVED lines=51> */
.L_x_11030:
[----:B------:R-:W-:Y:S05]  /*4210*/  BSYNC.RECONVERGENT B1 ;  /* 0x0000000000017941 */ /* 0x000fea0003800200 */
.L_x_11029:
        /* <DEDUP_REMOVED lines=64> */
.L_x_11036:
[----:B------:R-:W-:Y:S05]  /*4620*/  BSYNC.RECONVERGENT B0 ;  /* 0x0000000000007941 */ /* 0x000fea0003800200 */
.L_x_11035:
        /* <DEDUP_REMOVED lines=51> */
.L_x_11034:
[----:B------:R-:W-:Y:S05]  /*4960*/  BSYNC.RECONVERGENT B1 ;  /* 0x0000000000017941 */ /* 0x000fea0003800200 */
.L_x_11033:
        /* <DEDUP_REMOVED lines=67> */
.L_x_11040:
[----:B------:R-:W-:Y:S05]  /*4da0*/  BSYNC.RECONVERGENT B0 ;  /* 0x0000000000007941 */ /* 0x000fea0003800200 */
.L_x_11039:
        /* <DEDUP_REMOVED lines=51> */
.L_x_11038:
[----:B------:R-:W-:Y:S05]  /*50e0*/  BSYNC.RECONVERGENT B1 ;  /* 0x0000000000017941 */ /* 0x000fea0003800200 */
.L_x_11037:
[----:B------:R-:W2:Y:S02]  /*50f0*/  LD.E R3, desc[UR4][R102.64+0xd0] ;  /* 0x0000d00466037980 */ /* 0x000ea4000c101900 */
[----:B--2---:R-:W-:Y:S05]  /*5100*/  IMAD.U32 R3, R3, -0x20, RZ ;  /* 0xffffffe003037824 */ /* 0x004fea00078e00ff */
[C---:B------:R-:W-:Y:S02]  /*5110*/  LEA R14, P1, R3.reuse, R14, 0x1 ;  /* 0x0000000e030e7211 */ /* 0x040fe400078208ff */
[C---:B------:R-:W-:Y:S02]  /*5120*/  LEA R50, P0, R3.reuse, R50, 0x1 ;  /* 0x0000003203327211 */ /* 0x040fe400078008ff */
[C---:B------:R-:W-:Y:S02]  /*5130*/  LEA.HI.X.SX32 R15, R3.reuse, R15, 0x1, P1 ;  /* 0x0000000f030f7211 */ /* 0x040fe400008f0eff */
[----:B------:R-:W-:Y:S01]  /*5140*/  LEA.HI.X.SX32 R51, R3, R51, 0x1, P0 ;  /* 0x0000003303337211 */ /* 0x000fe200000f0eff */
[----:B------:R-:W-:Y:S05]  /*5150*/  BRA `(.L_x_11023) ;  /* 0x0000003000247947 */ /* 0x000fea0003800000 */
.L_x_11024:
        /* <DEDUP_REMOVED lines=99> */
.L_x_11044:
[----:B------:R-:W-:Y:S05]  /*5790*/  BSYNC.RECONVERGENT B0 ;  /* 0x0000000000007941 */ /* 0x000fea0003800200 */
.L_x_11043:
        /* <DEDUP_REMOVED lines=92> */
.L_x_11042:
[----:B------:R-:W-:Y:S05]  /*5d60*/  BSYNC.RECONVERGENT B1 ;  /* 0x0000000000017941 */ /* 0x000fea0003800200 */
.L_x_11041:
        /* <DEDUP_REMOVED lines=98> */
.L_x_11048:
[----:B------:R-:W-:Y:S05]  /*6390*/  BSYNC.RECONVERGENT B0 ;  /* 0x0000000000007941 */ /* 0x000fea0003800200 */
.L_x_11047:
        /* <DEDUP_REMOVED lines=92> */
.L_x_11046:
[----:B------:R-:W-:Y:S05]  /*6960*/  BSYNC.RECONVERGENT B1 ;  /* 0x0000000000017941 */ /* 0x000fea0003800200 */
.L_x_11045:
        /* <DEDUP_REMOVED lines=98> */
.L_x_11052:
[----:B------:R-:W-:Y:S05]  /*6f90*/  BSYNC.RECONVERGENT B0 ;  /* 0x0000000000007941 */ /* 0x000fea0003800200 */
.L_x_11051:
        /* <DEDUP_REMOVED lines=92> */
.L_x_11050:
[----:B------:R-:W-:Y:S05]  /*7560*/  BSYNC.RECONVERGENT B1 ;  /* 0x0000000000017941 */ /* 0x000fea0003800200 */
.L_x_11049:
        /* <DEDUP_REMOVED lines=102> */
.L_x_11056:
[----:B------:R-:W-:Y:S05]  /*7bd0*/  BSYNC.RECONVERGENT B0 ;  /* 0x0000000000007941 */ /* 0x000fea0003800200 */
.L_x_11055:
        /* <DEDUP_REMOVED lines=90> */
.L_x_11054:
[----:B------:R-:W-:Y:S05]  /*8180*/  BSYNC.RECONVERGENT B1 ;  /* 0x0000000000017941 */ /* 0x000fea0003800200 */
.L_x_11053:
[----:B------:R-:W3:Y:S02]  /*8190*/  LD.E R3, desc[UR4][R102.64+0xd0] ;  /* 0x0000d00466037980 */ /* 0x000ee4000c101900 */
[----:B---3--:R-:W-:Y:S05]  /*81a0*/  IMAD.U32 R3, R3, -0x20, RZ ;  /* 0xffffffe003037824 */ /* 0x008fea00078e00ff */
[C---:B------:R-:W-:Y:S02]  /*81b0*/  LEA R74, P1, R3.reuse, R74, 0x1 ;  /* 0x0000004a034a7211 */ /* 0x040fe400078208ff */
[C---:B------:R-:W-:Y:S02]  /*81c0*/  LEA R72, P0, R3.reuse, R72, 0x1 ;  /* 0x0000004803487211 */ /* 0x040fe400078008ff */
[C---:B------:R-:W-:Y:S02]  /*81d0*/  LEA.HI.X.SX32 R75, R3.reuse, R75, 0x1, P1 ;  /* 0x0000004b034b7211 */ /* 0x040fe400008f0eff */
[----:B------:R-:W-:Y:S09]  /*81e0*/  LEA.HI.X.SX32 R73, R3, R73, 0x1, P0 ;  /* 0x0000004903497211 */ /* 0x000ff200000f0eff */
.L_x_11023:
[----:B------:R-:W-:Y:S05]  /*81f0*/  BSYNC.RECONVERGENT B2 ;  /* 0x0000000000027941 */ /* 0x000fea0003800200 */
.L_x_11015:
        /* <DEDUP_REMOVED lines=101> */
.L_x_11058:
[----:B------:R-:W-:Y:S05]  /*8850*/  BSYNC.RECONVERGENT B0 ;  /* 0x0000000000007941 */ /* 0x000fea0003800200 */
.L_x_11057:
[----:B------:R-:W-:Y:S05]  /*8860*/  @P2 BRA `(.L_x_11059) ;  /* 0xffffffa000c02947 */ /* 0x000fea000383ffff */
.L_x_11006:
        /* <DEDUP_REMOVED lines=34> */
.L_x_11063:
[----:B------:R-:W-:Y:S05]  /*8a90*/  BSYNC.RECONVERGENT B0 ;  /* 0x0000000000007941 */ /* 0x000fea0003800200 */
.L_x_11062:
        /* <DEDUP_REMOVED lines=14> */
.L_x_11065:
[----:B------:R-:W-:Y:S05]  /*8b80*/  BSYNC.RECONVERGENT B0 ;  /* 0x0000000000007941 */ /* 0x000fea0003800200 */
.L_x_11064:
        /* <DEDUP_REMOVED lines=16> */
.L_x_11067:
[----:B------:R-:W-:Y:S05]  /*8c90*/  BSYNC.RECONVERGENT B0 ;  /* 0x0000000000007941 */ /* 0x000fea0003800200 */
.L_x_11066:
        /* <DEDUP_REMOVED lines=16> */
.L_x_11061:
        /* <DEDUP_REMOVED lines=86> */
.L_x_11075:
[----:B------:R-:W-:Y:S05]  /*9300*/  BSYNC.RECONVERGENT B0 ;  /* 0x0000000000007941 */ /* 0x000fea0003800200 */
.L_x_11074:
[----:B-----5:R-:W-:Y:S01]  /*9310*/  IMAD.MOV.U32 R6, RZ, RZ, R10 ;  /* 0x000000ffff067224 */ /* 0x020fe200078e000a */
[----:B------:R-:W-:Y:S01]  /*9320*/  MOV R4, R8 ;  /* 0x0000000800047202 */ /* 0x000fe20000000f00 */
[----:B------:R-:W-:Y:S01]  /*9330*/  IMAD.MOV.U32 R7, RZ, RZ, R11 ;  /* 0x000000ffff077224 */ /* 0x000fe200078e000b */
[----:B------:R-:W-:Y:S02]  /*9340*/  MOV R5, R9 ;  /* 0x0000000900057202 */ /* 0x000fe40000000f00 */
.L_x_11073:
[----:B------:R-:W-:Y:S05]  /*9350*/  BSYNC.RECONVERGENT B1 ;  /* 0x0000000000017941 */ /* 0x000fea0003800200 */
.L_x_11072:
        /* <DEDUP_REMOVED lines=50> */
.L_x_11077:
[----:B------:R-:W-:Y:S05]  /*9680*/  BSYNC.RECONVERGENT B0 ;  /* 0x0000000000007941 */ /* 0x000fea0003800200 */
.L_x_11076:
[----:B-----5:R3:W-:Y:S02]  /*9690*/  STS.128 [R106+0x2000], R8 ;  /* 0x002000086a007388 */ /* 0x0207e40000000c00 */
.L_x_11071:
[----:B------:R-:W-:Y:S05]  /*96a0*/  BSYNC.RECONVERGENT B2 ;  /* 0x0000000000027941 */ /* 0x000fea0003800200 */
.L_x_11070:
        /* <DEDUP_REMOVED lines=62> */
.L_x_11083:
[----:B------:R-:W-:Y:S05]  /*9a90*/  BSYNC.RECONVERGENT B0 ;  /* 0x0000000000007941 */ /* 0x000fea0003800200 */
.L_x_11082:
[----:B-----5:R1:W-:Y:S02]  /*9aa0*/  STS.128 [R106+0x800], R8 ;  /* 0x000800086a007388 */ /* 0x0203e40000000c00 */
.L_x_11081:
[----:B------:R-:W-:Y:S05]  /*9ab0*/  BSYNC.RECONVERGENT B1 ;  /* 0x0000000000017941 */ /* 0x000fea0003800200 */
.L_x_11080:
        /* <DEDUP_REMOVED lines=55> */
.L_x_11085:
[----:B------:R-:W-:Y:S05]  /*9e30*/  BSYNC.RECONVERGENT B0 ;  /* 0x0000000000007941 */ /* 0x000fea0003800200 */
.L_x_11084:
[----:B-----5:R3:W-:Y:S02]  /*9e40*/  STS.128 [R106+0x2800], R8 ;  /* 0x002800086a007388 */ /* 0x0207e40000000c00 */
.L_x_11079:
[----:B------:R-:W-:Y:S05]  /*9e50*/  BSYNC.RECONVERGENT B2 ;  /* 0x0000000000027941 */ /* 0x000fea0003800200 */
.L_x_11078:
        /* <DEDUP_REMOVED lines=63> */
.L_x_11091:
[----:B------:R-:W-:Y:S05]  /*a250*/  BSYNC.RECONVERGENT B0 ;  /* 0x0000000000007941 */ /* 0x000fea0003800200 */
.L_x_11090:
[----:B-----5:R3:W-:Y:S02]  /*a260*/  STS.128 [R106+0x1000], R8 ;  /* 0x001000086a007388 */ /* 0x0207e40000000c00 */
.L_x_11089:
[----:B------:R-:W-:Y:S05]  /*a270*/  BSYNC.RECONVERGENT B1 ;  /* 0x0000000000017941 */ /* 0x000fea0003800200 */
.L_x_11088:
        /* <DEDUP_REMOVED lines=55> */
.L_x_11093:
[----:B------:R-:W-:Y:S05]  /*a5f0*/  BSYNC.RECONVERGENT B0 ;  /* 0x0000000000007941 */ /* 0x000fea0003800200 */
.L_x_11092:
[----:B-----5:R3:W-:Y:S02]  /*a600*/  STS.128 [R106+0x3000], R8 ;  /* 0x003000086a007388 */ /* 0x0207e40000000c00 */
.L_x_11087:
[----:B------:R-:W-:Y:S05]  /*a610*/  BSYNC.RECONVERGENT B2 ;  /* 0x0000000000027941 */ /* 0x000fea0003800200 */
.L_x_11086:
        /* <DEDUP_REMOVED lines=64> */
.L_x_11097:
[----:B------:R-:W-:Y:S05]  /*aa20*/  BSYNC.RECONVERGENT B0 ;  /* 0x0000000000007941 */ /* 0x000fea0003800200 */
.L_x_11096:
[----:B-----5:R1:W-:Y:S02]  /*aa30*/  STS.128 [R106+0x1800], R8 ;  /* 0x001800086a007388 */ /* 0x0203e40000000c00 */
.L_x_11095:
[----:B------:R-:W-:Y:S05]  /*aa40*/  BSYNC.RECONVERGENT B1 ;  /* 0x0000000000017941 */ /* 0x000fea0003800200 */
.L_x_11094:
        /* <DEDUP_REMOVED lines=55> */
.L_x_11099:
[----:B------:R-:W-:Y:S05]  /*adc0*/  BSYNC.RECONVERGENT B0 ;  /* 0x0000000000007941 */ /* 0x000fea0003800200 */
.L_x_11098:
[----:B-----5:R1:W-:Y:S01]  /*add0*/  STS.128 [R106+0x3800], R8 ;  /* 0x003800086a007388 */ /* 0x0203e20000000c00 */
[----:B------:R-:W-:Y:S05]  /*ade0*/  BRA `(.L_x_11068) ;  /* 0x0000002c007c7947 */ /* 0x000fea0003800000 */
.L_x_11069:
        /* <DEDUP_REMOVED lines=95> */
.L_x_11105:
[----:B------:R-:W-:Y:S05]  /*b3e0*/  BSYNC.RECONVERGENT B0 ;  /* 0x0000000000007941 */ /* 0x000fea0003800200 */
.L_x_11104:
[----:B--2--5:R-:W-:Y:S01]  /*b3f0*/  IMAD.MOV.U32 R6, RZ, RZ, R34 ;  /* 0x000000ffff067224 */ /* 0x024fe200078e0022 */
[----:B------:R-:W-:Y:S01]  /*b400*/  MOV R4, R32 ;  /* 0x0000002000047202 */ /* 0x000fe20000000f00 */
[----:B------:R-:W-:Y:S01]  /*b410*/  IMAD.MOV.U32 R7, RZ, RZ, R35 ;  /* 0x000000ffff077224 */ /* 0x000fe200078e0023 */
[----:B------:R-:W-:Y:S02]  /*b420*/  MOV R5, R33 ;  /* 0x0000002100057202 */ /* 0x000fe40000000f00 */
.L_x_11103:
[----:B------:R-:W-:Y:S05]  /*b430*/  BSYNC.RECONVERGENT B1 ;  /* 0x0000000000017941 */ /* 0x000fea0003800200 */
.L_x_11102:
        /* <DEDUP_REMOVED lines=86> */
.L_x_11107:
[----:B------:R-:W-:Y:S05]  /*b9a0*/  BSYNC.RECONVERGENT B0 ;  /* 0x0000000000007941 */ /* 0x000fea0003800200 */
.L_x_11106:
[----:B-----5:R3:W-:Y:S02]  /*b9b0*/  STS.128 [R106+0x2000], R32 ;  /* 0x002000206a007388 */ /* 0x0207e40000000c00 */
.L_x_11101:
[----:B------:R-:W-:Y:S05]  /*b9c0*/  BSYNC.RECONVERGENT B2 ;  /* 0x0000000000027941 */ /* 0x000fea0003800200 */
.L_x_11100:
        /* <DEDUP_REMOVED lines=91> */
.L_x_11113:
[----:B------:R-:W-:Y:S05]  /*bf80*/  BSYNC.RECONVERGENT B0 ;  /* 0x0000000000007941 */ /* 0x000fea0003800200 */
.L_x_11112:
[----:B-----5:R1:W-:Y:S02]  /*bf90*/  STS.128 [R106+0x800], R32 ;  /* 0x000800206a007388 */ /* 0x0203e40000000c00 */
.L_x_11111:
[----:B------:R-:W-:Y:S05]  /*bfa0*/  BSYNC.RECONVERGENT B1 ;  /* 0x0000000000017941 */ /* 0x000fea0003800200 */
.L_x_11110:
        /* <DEDUP_REMOVED lines=84> */
.L_x_11115:
[----:B------:R-:W-:Y:S05]  /*c4f0*/  BSYNC.RECONVERGENT B0 ;  /* 0x0000000000007941 */ /* 0x000fea0003800200 */
.L_x_11114:
[----:B-----5:R3:W-:Y:S02]  /*c500*/  STS.128 [R106+0x2800], R32 ;  /* 0x002800206a007388 */ /* 0x0207e40000000c00 */
.L_x_11109:
[----:B------:R-:W-:Y:S05]  /*c510*/  BSYNC.RECONVERGENT B2 ;  /* 0x0000000000027941 */ /* 0x000fea0003800200 */
.L_x_11108:
        /* <DEDUP_REMOVED lines=92> */
.L_x_11121:
[----:B------:R-:W-:Y:S05]  /*cae0*/  BSYNC.RECONVERGENT B0 ;  /* 0x0000000000007941 */ /* 0x000fea0003800200 */
.L_x_11120:
[----:B-----5:R3:W-:Y:S02]  /*caf0*/  STS.128 [R106+0x1000], R32 ;  /* 0x001000206a007388 */ /* 0x0207e40000000c00 */
.L_x_11119:
[----:B------:R-:W-:Y:S05]  /*cb00*/  BSYNC.RECONVERGENT B1 ;  /* 0x0000000000017941 */ /* 0x000fea0003800200 */
.L_x_11118:
        /* <DEDUP_REMOVED lines=84> */
.L_x_11123:
[----:B------:R-:W-:Y:S05]  /*d050*/  BSYNC.RECONVERGENT B0 ;  /* 0x0000000000007941 */ /* 0x000fea0003800200 */
.L_x_11122:
[----:B-----5:R3:W-:Y:S02]  /*d060*/  STS.128 [R106+0x3000], R32 ;  /* 0x003000206a007388 */ /* 0x0207e40000000c00 */
.L_x_11117:
[----:B------:R-:W-:Y:S05]  /*d070*/  BSYNC.RECONVERGENT B2 ;  /* 0x0000000000027941 */ /* 0x000fea0003800200 */
.L_x_11116:
        /* <DEDUP_REMOVED lines=93> */
.L_x_11127:
[----:B------:R-:W-:Y:S05]  /*d650*/  BSYNC.RECONVERGENT B0 ;  /* 0x0000000000007941 */ /* 0x000fea0003800200 */
.L_x_11126:
[----:B-----5:R3:W-:Y:S02]  /*d660*/  STS.128 [R106+0x1800], R32 ;  /* 0x001800206a007388 */ /* 0x0207e40000000c00 */
.L_x_11125:
[----:B------:R-:W-:Y:S05]  /*d670*/  BSYNC.RECONVERGENT B1 ;  /* 0x0000000000017941 */ /* 0x000fea0003800200 */
.L_x_11124:
        /* <DEDUP_REMOVED lines=84> */
.L_x_11129:
[----:B------:R-:W-:Y:S05]  /*dbc0*/  BSYNC.RECONVERGENT B0 ;  /* 0x0000000000007941 */ /* 0x000fea0003800200 */
.L_x_11128:
[----:B-----5:R3:W-:Y:S02]  /*dbd0*/  STS.128 [R106+0x3800], R32 ;  /* 0x003800206a007388 */ /* 0x0207e40000000c00 */
.L_x_11068:
[----:B------:R-:W-:Y:S05]  /*dbe0*/  BSYNC.RECONVERGENT B3 ;  /* 0x0000000000037941 */ /* 0x000fea0003800200 */
.L_x_11060:
        /* <DEDUP_REMOVED lines=26> */
.L_x_11131:
[----:B------:R-:W-:Y:S05]  /*dd90*/  BSYNC.RECONVERGENT B0 ;  /* 0x0000000000007941 */ /* 0x000fea0003800200 */
.L_x_11130:
        /* <DEDUP_REMOVED lines=14> */
.L_x_11133:
[----:B------:R-:W-:Y:S05]  /*de80*/  BSYNC.RECONVERGENT B0 ;  /* 0x0000000000007941 */ /* 0x000fea0003800200 */
.L_x_11132:
        /* <DEDUP_REMOVED lines=16> */
.L_x_11135:
[----:B------:R-:W-:Y:S05]  /*df90*/  BSYNC.RECONVERGENT B0 ;  /* 0x0000000000007941 */ /* 0x000fea0003800200 */
.L_x_11134:
        /* <DEDUP_REMOVED lines=16> */
.L_x_11137:
[----:B------:R-:W-:Y:S05]  /*e0a0*/  BSYNC.RECONVERGENT B0 ;  /* 0x0000000000007941 */ /* 0x000fea0003800200 */
.L_x_11136:
        /* <DEDUP_REMOVED lines=26> */
.L_x_11139:
[----:B------:R3:W-:Y:S04]  /*e250*/  STS.128 [R106+0x8000], RZ ;  /* 0x008000ff6a007388 */ /* 0x0007e80000000c00 */
[----:B------:R3:W-:Y:S02]  /*e260*/  STS.128 [R106+0xa000], RZ ;  /* 0x00a000ff6a007388 */ /* 0x0007e40000000c00 */
.L_x_11140:
[----:B------:R-:W-:Y:S05]  /*e270*/  BSYNC.RECONVERGENT B0 ;  /* 0x0000000000007941 */ /* 0x000fea0003800200 */
.L_x_11138:
        /* <DEDUP_REMOVED lines=21> */
.L_x_11142:
[----:B------:R-:W-:Y:S05]  /*e3d0*/  BSYNC.RECONVERGENT B0 ;  /* 0x0000000000007941 */ /* 0x000fea0003800200 */
.L_x_11141:
        /* <DEDUP_REMOVED lines=18> */
.L_x_11144:
[----:B------:R-:W-:Y:S05]  /*e500*/  BSYNC.RECONVERGENT B0 ;  /* 0x0000000000007941 */ /* 0x000fea0003800200 */
.L_x_11143:
        /* <DEDUP_REMOVED lines=18> */
.L_x_11146:
[----:B------:R-:W-:Y:S05]  /*e630*/  BSYNC.RECONVERGENT B0 ;  /* 0x0000000000007941 */ /* 0x000fea0003800200 */
.L_x_11145:
[----:B-----5:R-:W3:Y:S01]  /*e640*/  LD.E R14, desc[UR4][R102.64+0x18c] ;  /* 0x00018c04660e7980 */ /* 0x020ee2000c101900 */
        /* <DEDUP_REMOVED lines=23> */
[----:B------:R-:W4:Y:S01]  /*e7c0*/  LDSM.16.M88.4 R16, [R146+0x5800] ;  /* 0x005800009210783b */ /* 0x000f220000000200 */
[----:B------:R-:W-:-:S02]  /*e7d0*/  IADD3 R143, PT, PT, R0, R144, RZ ;  /* 0x00000090008f7210 */ /* 0x000fc40007ffe0ff */
[----:B------:R-:W-:Y:S01]  /*e7e0*/  IADD3 R140, PT, PT, R0, R141, RZ ;  /* 0x0000008d008c7210 */ /* 0x000fe20007ffe0ff */
[----:B-12---:R-:W-:Y:S01]  /*e7f0*/  LDSM.16.M88.4 R8, [R145] ;  /* 0x000000009108783b */ /* 0x006fe20000000200 */
[----:B------:R-:W-:Y:S02]  /*e800*/  ISETP.GT.AND P0, PT, R105, R156, PT ;  /* 0x0000009c6900720c */ /* 0x000fe40003f04270 */
[----:B------:R-:W-:Y:S01]  /*e810*/  IADD3 R7, PT, PT, R62, -R165, -R7 ;  /* 0x800000a53e077210 */ /* 0x000fe20007ffe807 */
[----:B------:R-:W1:Y:S04]  /*e820*/  LDSM.16.M88.4 R40, [R142+0x4000] ;  /* 0x004000008e28783b */ /* 0x000e680000000200 */
        /* <DEDUP_REMOVED lines=14> */
[----:B------:R-:W-:Y:S01]  /*e910*/  HMMA.16816.F32 R48, R48, R18, RZ ;  /* 0x000000123030723c */ /* 0x000fe200000018ff */
[----:B------:R-:W4:Y:S07]  /*e920*/  LDSM.16.M88.4 R16, [R144] ;  /* 0x000000009010783b */ /* 0x000f2e0000000200 */
        /* <DEDUP_REMOVED lines=10> */
[----:B------:R-:W-:Y:S01]  /*e9d0*/  HMMA.16816.F32 R48, R8, R30, R48 ;  /* 0x0000001e0830723c */ /* 0x000fe20000001830 */
[----:B------:R-:W-:Y:S04]  /*e9e0*/  LDSM.16.M88.4 R8, [R143] ;  /* 0x000000008f08783b */ /* 0x000fe80000000200 */
[----:B------:R-:W2:Y:S03]  /*e9f0*/  LDSM.16.M88.4 R28, [R140+0x4000] ;  /* 0x004000008c1c783b */ /* 0x000ea60000000200 */
        /* <DEDUP_REMOVED lines=16> */
[C---:B----4-:R-:W-:Y:S08]  /*eb00*/  HMMA.16816.F32 R32, R8.reuse, R24, R32 ;  /* 0x000000180820723c */ /* 0x050ff00000001820 */
[----:B------:R-:W-:Y:S01]  /*eb10*/  HMMA.16816.F32 R72, R8, R26, R72 ;  /* 0x0000001a0848723c */ /* 0x000fe20000001848 */
[----:B------:R-:W4:Y:S07]  /*eb20*/  LDSM.16.M88.4 R24, [R141+0x6000] ;  /* 0x006000008d18783b */ /* 0x000f2e0000000200 */
[C---:B-1----:R-:W-:Y:S08]  /*eb30*/  HMMA.16816.F32 R20, R80.reuse, R40, R20 ;  /* 0x000000285014723c */ /* 0x042ff00000001814 */
[----:B------:R-:W-:Y:S01]  /*eb40*/  HMMA.16816.F32 R36, R80, R42, R36 ;  /* 0x0000002a5024723c */ /* 0x000fe20000001824 */
[----:B------:R-:W-:Y:S07]  /*eb50*/  LDSM.16.M88.4 R40, [R142+0x6800] ;  /* 0x006800008e28783b */ /* 0x000fee0000000200 */
[C---:B------:R-:W-:Y:S08]  /*eb60*/  HMMA.16816.F32 R68, R8.reuse, R76, R68 ;  /* 0x0000004c0844723c */ /* 0x040ff00000001844 */
[C---:B------:R-:W-:Y:S01]  /*eb70*/  HMMA.16816.F32 R64, R8.reuse, R78, R64 ;  /* 0x0000004e0840723c */ /* 0x040fe20000001840 */
[----:B------:R-:W-:Y:S07]  /*eb80*/  LDSM.16.M88.4 R76, [R146+0x7000] ;  /* 0x00700000924c783b */ /* 0x000fee0000000200 */
[C---:B--2---:R-:W-:Y:S08]  /*eb90*/  HMMA.16816.F32 R52, R8.reuse, R16, R52 ;  /* 0x000000100834723c */ /* 0x044ff00000001834 */
[----:B------:R-:W-:Y:S01]  /*eba0*/  HMMA.16816.F32 R48, R8, R18, R48 ;  /* 0x000000120830723c */ /* 0x000fe20000001830 */
[----:B------:R-:W-:Y:S04]  /*ebb0*/  LDSM.16.M88.4 R16, [R143+0x2000] ;  /* 0x002000008f10783b */ /* 0x000fe80000000200 */
[----:B------:R-:W1:Y:S03]  /*ebc0*/  LDSM.16.M88.4 R8, [R140+0x6000] ;  /* 0x006000008c08783b */ /* 0x000e660000000200 */
[C---:B---3--:R-:W-:Y:S08]  /*ebd0*/  HMMA.16816.F32 R20, R44.reuse, R88, R20 ;  /* 0x000000582c14723c */ /* 0x048ff00000001814 */
[----:B------:R-:W-:Y:S08]  /*ebe0*/  HMMA.16816.F32 R36, R44, R90, R36 ;  /* 0x0000005a2c24723c */ /* 0x000ff00000001824 */
[----:B------:R-:W-:Y:S08]  /*ebf0*/  HMMA.16816.F32 R32, R80, R84, R32 ;  /* 0x000000545020723c */ /* 0x000ff00000001820 */
[C---:B----4-:R-:W-:Y:S08]  /*ec00*/  HMMA.16816.F32 R20, R28.reuse, R24, R20 ;  /* 0x000000181c14723c */ /* 0x050ff00000001814 */
[----:B------:R-:W-:Y:S01]  /*ec10*/  HMMA.16816.F32 R36, R28, R26, R36 ;  /* 0x0000001a1c24723c */ /* 0x000fe20000001824 */
[----:B------:R-:W2:Y:S07]  /*ec20*/  LDSM.16.M88.4 R24, [R146+0x7800] ;  /* 0x007800009218783b */ /* 0x000eae0000000200 */
[----:B------:R-:W-:Y:S08]  /*ec30*/  HMMA.16816.F32 R72, R80, R86, R72 ;  /* 0x000000565048723c */ /* 0x000ff00000001848 */
[C---:B-1----:R-:W-:Y:S08]  /*ec40*/  HMMA.16816.F32 R20, R16.reuse, R8, R20 ;  /* 0x000000081014723c */ /* 0x042ff00000001814 */
[----:B------:R-:W-:Y:S01]  /*ec50*/  HMMA.16816.F32 R36, R16, R10, R36 ;  /* 0x0000000a1024723c */ /* 0x000fe20000001824 */
[----:B------:R-:W1:Y:S07]  /*ec60*/  LDSM.16.M88.4 R8, [R142+0x7000] ;  /* 0x007000008e08783b */ /* 0x000e6e0000000200 */
[----:B------:R-:W-:Y:S01]  /*ec70*/  HMMA.16816.F32 R84, R80, R76, R68 ;  /* 0x0000004c5054723c */ /* 0x000fe20000001844 */
[----:B------:R-:W3:Y:S04]  /*ec80*/  LDSM.16.M88.4 R68, [R141+0x6800] ;  /* 0x006800008d44783b */ /* 0x000ee80000000200 */
[-C--:B------:R-:W-:Y:S01]  /*ec90*/  FMUL.FTZ R15, R20, R14.reuse ;  /* 0x0000000e140f7220 */ /* 0x080fe20000410000 */
[-C--:B------:R-:W-:Y:S01]  /*eca0*/  FMUL.FTZ R57, R21, R14.reuse ;  /* 0x0000000e15397220 */ /* 0x080fe20000410000 */
[-C--:B------:R-:W-:Y:S01]  /*ecb0*/  FMUL.FTZ R56, R22, R14.reuse ;  /* 0x0000000e16387220 */ /* 0x080fe20000410000 */
[-C--:B------:R-:W-:Y:S01]  /*ecc0*/  FMUL.FTZ R61, R23, R14.reuse ;  /* 0x0000000e173d7220 */ /* 0x080fe20000410000 */
[----:B------:R-:W-:Y:S01]  /*ecd0*/  HMMA.16816.F32 R88, R44, R40, R32 ;  /* 0x000000282c58723c */ /* 0x000fe20000001820 */
[----:B------:R-:W4:Y:S01]  /*ece0*/  LDSM.16.M88.4 R20, [R141+0x7000] ;  /* 0x007000008d14783b */ /* 0x000f220000000200 */
[----:B------:R-:W1:Y:S03]  /*ecf0*/  MUFU.TANH R15, R15 ;  /* 0x0000000f000f7308 */ /* 0x000e660000002400 */
[----:B------:R-:W-:Y:S03]  /*ed00*/  LDSM.16.M88.4 R32, [R140+0x6800] ;  /* 0x006800008c20783b */ /* 0x000fe60000000200 */
[----:B------:R-:W-:Y:S02]  /*ed10*/  HMMA.16816.F32 R64, R80, R78, R64 ;  /* 0x0000004e5040723c */ /* 0x000fe40000001840 */
[----:B------:R-:W1:Y:S06]  /*ed20*/  MUFU.TANH R57, R57 ;  /* 0x0000003900397308 */ /* 0x000e6c0000002400 */
[----:B------:R-:W-:Y:S01]  /*ed30*/  HMMA.16816.F32 R72, R44, R42, R72 ;  /* 0x0000002a2c48723c */ /* 0x000fe20000001848 */
[----:B------:R-:W4:Y:S01]  /*ed40*/  LDSM.16.M88.4 R40, [R142+0x7800] ;  /* 0x007800008e28783b */ /* 0x000f220000000200 */
[----:B------:R-:W3:Y:S06]  /*ed50*/  MUFU.TANH R56, R56 ;  /* 0x0000003800387308 */ /* 0x000eec0000002400 */
[----:B--2---:R-:W-:Y:S05]  /*ed60*/  HMMA.16816.F32 R52, R80, R24, R52 ;  /* 0x000000185034723c */ /* 0x004fea0000001834 */
[-C--:B------:R-:W-:Y:S01]  /*ed70*/  FMUL.FTZ R24, R36, R14.reuse ;  /* 0x0000000e24187220 */ /* 0x080fe20000410000 */
[----:B------:R-:W-:Y:S01]  /*ed80*/  FMUL.FTZ R25, R37, R14 ;  /* 0x0000000e25197220 */ /* 0x000fe20000410000 */
[----:B------:R-:W2:Y:S01]  /*ed90*/  MUFU.TANH R61, R61 ;  /* 0x0000003d003d7308 */ /* 0x000ea20000002400 */
[C---:B-1----:R-:W-:Y:S07]  /*eda0*/  HMMA.16816.F32 R84, R44.reuse, R8, R84 ;  /* 0x000000082c54723c */ /* 0x042fee0000001854 */
[----:B------:R-:W1:Y:S01]  /*edb0*/  MUFU.TANH R24, R24 ;  /* 0x0000001800187308 */ /* 0x000e620000002400 */
[----:B------:R-:W-:Y:S01]  /*edc0*/  HMMA.16816.F32 R64, R44, R10, R64 ;  /* 0x0000000a2c40723c */ /* 0x000fe20000001840 */
[----:B------:R-:W2:Y:S06]  /*edd0*/  LDSM.16.M88.4 R8, [R141+0x7800] ;  /* 0x007800008d08783b */ /* 0x000eac0000000200 */
[----:B------:R-:W1:Y:S01]  /*ede0*/  MUFU.TANH R25, R25 ;  /* 0x0000001900197308 */ /* 0x000e620000002400 */
        /* <DEDUP_REMOVED lines=10> */
[----:B------:R-:W-:Y:S05]  /*ee90*/  HMMA.16816.F32 R88, R16, R32, R88 ;  /* 0x000000201058723c */ /* 0x000fea0000001858 */
[-C--:B------:R-:W-:Y:S01]  /*eea0*/  FMUL.FTZ R32, R38, R14.reuse ;  /* 0x0000000e26207220 */ /* 0x080fe20000410000 */
[----:B------:R-:W-:-:S05]  /*eeb0*/  FMUL.FTZ R33, R39, R14 ;  /* 0x0000000e27217220 */ /* 0x000fca0000410000 */
[----:B------:R-:W1:Y:S01]  /*eec0*/  MUFU.TANH R32, R32 ;  /* 0x0000002000207308 */ /* 0x000e620000002400 */
[----:B--2---:R-:W-:Y:S05]  /*eed0*/  HMMA.16816.F32 R52, R28, R8, R52 ;  /* 0x000000081c34723c */ /* 0x004fea0000001834 */
[----:B------:R-:W-:-:S04]  /*eee0*/  SHF.R.U32.HI R9, RZ, 0x2, R104 ;  /* 0x00000002ff097819 */ /* 0x000fc80000011668 */
[----:B------:R-:W-:Y:S01]  /*eef0*/  LOP3.LUT R9, R9, 0x7, RZ, 0xc0, !PT ;  /* 0x0000000709097812 */ /* 0x000fe200078ec0ff */
[----:B------:R-:W2:Y:S01]  /*ef00*/  MUFU.TANH R33, R33 ;  /* 0x0000002100217308 */ /* 0x000ea20000002400 */
[----:B------:R-:W-:Y:S03]  /*ef10*/  HMMA.16816.F32 R48, R28, R10, R48 ;  /* 0x0000000a1c30723c */ /* 0x000fe60000001830 */
[----:B------:R-:W-:Y:S01]  /*ef20*/  LOP3.LUT R9, R9, 0x1f0, R60, 0xf8, !PT ;  /* 0x000001f009097812 */ /* 0x000fe200078ef83c */
[-C--:B------:R-:W-:Y:S01]  /*ef30*/  FMUL.FTZ R36, R88, R14.reuse ;  /* 0x0000000e58247220 */ /* 0x080fe20000410000 */
[----:B------:R-:W-:Y:S01]  /*ef40*/  FMUL.FTZ R37, R91, R14 ;  /* 0x0000000e5b257220 */ /* 0x000fe20000410000 */
[----:B------:R-:W-:Y:S02]  /*ef50*/  IADD3 R11, PT, PT, R6, R62, -R165 ;  /* 0x0000003e060b7210 */ /* 0x000fe40007ffe8a5 */
[----:B------:R-:W-:Y:S01]  /*ef60*/  IADD3 R172, PT, PT, R164, R9, RZ ;  /* 0x00000009a4ac7210 */ /* 0x000fe20007ffe0ff */
[----:B------:R-:W-:Y:S05]  /*ef70*/  HMMA.16816.F32 R72, R16, R34, R72 ;  /* 0x000000221048723c */ /* 0x000fea0000001848 */
[-C--:B------:R-:W-:Y:S01]  /*ef80*/  FMUL.FTZ R34, R89, R14.reuse ;  /* 0x0000000e59227220 */ /* 0x080fe20000410000 */
[----:B------:R-:W-:Y:S01]  /*ef90*/  FMUL.FTZ R35, R90, R14 ;  /* 0x0000000e5a237220 */ /* 0x000fe20000410000 */
[----:B------:R-:W1:Y:S01]  /*efa0*/  MUFU.TANH R36, R36 ;  /* 0x0000002400247308 */ /* 0x000e620000002400 */
[----:B------:R-:W-:-:S02]  /*efb0*/  IADD3 R11, PT, PT, R172, R11, RZ ;  /* 0x0000000bac0b7210 */ /* 0x000fc40007ffe0ff */
[----:B------:R-:W-:Y:S01]  /*efc0*/  IADD3 R172, PT, PT, R172, R7, RZ ;  /* 0x00000007acac7210 */ /* 0x000fe20007ffe0ff */
[C---:B---3--:R-:W-:Y:S03]  /*efd0*/  HMMA.16816.F32 R84, R16.reuse, R68, R84 ;  /* 0x000000441054723c */ /* 0x048fe60000001854 */
[C-C-:B------:R-:W-:Y:S01]  /*efe0*/  VIADDMNMX R170, R11.reuse, 0x1, R62.reuse, PT ;  /* 0x000000010baa7846 */ /* 0x140fe2000380013e */
[----:B------:R-:W3:Y:S01]  /*eff0*/  MUFU.TANH R34, R34 ;  /* 0x0000002200227308 */ /* 0x000ee20000002400 */
[----:B------:R-:W-:Y:S02]  /*f000*/  VIMNMX R173, PT, PT, RZ, R172, !PT ;  /* 0x000000acffad7248 */ /* 0x000fe40007fe0100 */
[----:B------:R-:W-:Y:S01]  /*f010*/  VIADDMNMX R171, R11, 0x9, R62, PT ;  /* 0x000000090bab7846 */ /* 0x000fe2000380013e */
[C---:B------:R-:W-:Y:S03]  /*f020*/  HMMA.16816.F32 R64, R16.reuse, R70, R64 ;  /* 0x000000461040723c */ /* 0x040fe60000001840 */
[----:B------:R-:W-:Y:S01]  /*f030*/  VIADDMNMX R172, R172, 0x8, RZ, !PT ;  /* 0x00000008acac7846 */ /* 0x000fe200078001ff */
        /* <DEDUP_REMOVED lines=9> */
[-C--:B------:R-:W-:Y:S01]  /*f0d0*/  FMUL.FTZ R41, R87, R14.reuse ;  /* 0x0000000e57297220 */ /* 0x080fe20000410000 */
[----:B------:R-:W4:Y:S01]  /*f0e0*/  MUFU.TANH R37, R37 ;  /* 0x0000002500257308 */ /* 0x000f220000002400 */
[----:B------:R-:W-:Y:S03]  /*f0f0*/  HMMA.16816.F32 R48, R16, R22, R48 ;  /* 0x000000161030723c */ /* 0x000fe60000001830 */
[-C--:B------:R-:W-:Y:S01]  /*f100*/  FMUL.FTZ R20, R64, R14.reuse ;  /* 0x0000000e40147220 */ /* 0x080fe20000410000 */
[-C--:B------:R-:W-:Y:S01]  /*f110*/  FMUL.FTZ R10, R65, R14.reuse ;  /* 0x0000000e410a7220 */ /* 0x080fe20000410000 */
[-C--:B------:R-:W-:Y:S01]  /*f120*/  FMUL.FTZ R29, R66, R14.reuse ;  /* 0x0000000e421d7220 */ /* 0x080fe20000410000 */
[-C--:B------:R-:W-:Y:S01]  /*f130*/  FMUL.FTZ R28, R67, R14.reuse ;  /* 0x0000000e431c7220 */ /* 0x080fe20000410000 */
[----:B------:R-:W1:Y:S04]  /*f140*/  MUFU.TANH R38, R38 ;  /* 0x0000002600267308 */ /* 0x000e680000002400 */
        /* <DEDUP_REMOVED lines=42> */
.L_x_11150:
        /* <DEDUP_REMOVED lines=32> */
[----:B-1----:R-:W3:Y:S01]  /*f5f0*/  LD.E.64 R50, desc[UR4][R102.64+0x38] ;  /* 0x0000380466327980 */ /* 0x002ee2000c101b00 */
        /* <DEDUP_REMOVED lines=27> */
.L_x_11151:
[----:B------:R-:W-:Y:S05]  /*f7b0*/  BSYNC.RECONVERGENT B0 ;  /* 0x0000000000007941 */ /* 0x000fea0003800200 */
.L_x_11149:
        /* <DEDUP_REMOVED lines=53> */
.L_x_11148:
[----:B------:R-:W-:Y:S05]  /*fb10*/  BSYNC.RECONVERGENT B1 ;  /* 0x0000000000017941 */ /* 0x000fea0003800200 */
.L_x_11147:
[----:B------:R-:W2:Y:S01]  /*fb20*/  LD.E R121, desc[UR4][R102.64+0xdc] ;  /* 0x0000dc0466797980 */ /* 0x000ea2000c101900 */
[----:B------:R-:W-:Y:S01]  /*fb30*/  IMAD.SHL.U32 R110, R104, 0x2, RZ ;  /* 0x00000002686e7824 */ /* 0x000fe200078e00ff */
[----:B------:R-:W4:Y:S01]  /*fb40*/  S2UR UR6, SR_CgaCtaId ;  /* 0x00000000000679c3 */ /* 0x000f220000008800 */
[----:B------:R-:W-:Y:S01]  /*fb50*/  UMOV UR7, 0x400 ;  /* 0x0000040000077882 */ /* 0x000fe20000000000 */
[----:B------:R-:W-:Y:S01]  /*fb60*/  IMAD.IADD R151, R58, 0x1, R5 ;  /* 0x000000013a977824 */ /* 0x000fe200078e0205 */
[----:B------:R-:W-:Y:S01]  /*fb70*/  BSSY B2, `(.L_x_11152) ;  /* 0x000050b000027945 */ /* 0x000fe20003800000 */
[----:B------:R-:W-:Y:S01]  /*fb80*/  LOP3.LUT R110, R110, 0x6, RZ, 0xc0, !PT ;  /* 0x000000066e6e7812 */ /* 0x000fe200078ec0ff */
[----:B------:R-:W-:-:S03]  /*fb90*/  IMAD.SHL.U32 R174, R104, 0x8, RZ ;  /* 0x0000000868ae7824 */ /* 0x000fc600078e00ff */
[----:B------:R-:W-:-:S05]  /*fba0*/  LOP3.LUT R59, R59, R110, RZ, 0xfc, !PT ;  /* 0x0000006e3b3b7212 */ /* 0x000fca00078efcff */
[C---:B---3--:R-:W-:Y:S02]  /*fbb0*/  VIADD R3, R59.reuse, 0x1 ;  /* 0x000000013b037836 */ /* 0x048fe40000000000 */
[----:B------:R-:W-:-:S03]  /*fbc0*/  VIADD R2, R59, 0x8 ;  /* 0x000000083b027836 */ /* 0x000fc60000000000 */
[C---:B------:R-:W-:Y:S02]  /*fbd0*/  ISETP.GE.AND P2, PT, R3.reuse, R173, PT ;  /* 0x000000ad0300720c */ /* 0x040fe40003f46270 */
[C---:B------:R-:W-:Y:S02]  /*fbe0*/  ISETP.GE.AND P5, PT, R3.reuse, R170, PT ;  /* 0x000000aa0300720c */ /* 0x040fe40003fa6270 */
[CC--:B------:R-:W-:Y:S02]  /*fbf0*/  ISETP.GE.AND P1, PT, R3.reuse, R172.reuse, PT ;  /* 0x000000ac0300720c */ /* 0x0c0fe40003f26270 */
[----:B------:R-:W-:Y:S01]  /*fc00*/  ISETP.GE.AND P4, PT, R3, R171, PT ;  /* 0x000000ab0300720c */ /* 0x000fe20003f86270 */
[----:B------:R-:W-:Y:S01]  /*fc10*/  VIADD R3, R59, 0x9 ;  /* 0x000000093b037836 */ /* 0x000fe20000000000 */
[C---:B------:R-:W-:Y:S01]  /*fc20*/  ISETP.GE.AND P3, PT, R2.reuse, R172, PT ;  /* 0x000000ac0200720c */ /* 0x040fe20003f66270 */
[----:B----4-:R-:W-:Y:S01]  /*fc30*/  ULEA UR6, UR6, UR7, 0x18 ;  /* 0x0000000706067291 */ /* 0x010fe2000f8ec0ff */
[----:B------:R-:W-:-:S02]  /*fc40*/  ISETP.GE.AND P0, PT, R2, R173, PT ;  /* 0x000000ad0200720c */ /* 0x000fc40003f06270 */
[----:B------:R-:W-:Y:S02]  /*fc50*/  FSEL R47, R57, -INF , P2 ;  /* 0xff800000392f7808 */ /* 0x000fe40001000000 */
[C---:B------:R-:W-:Y:S02]  /*fc60*/  ISETP.GE.AND P6, PT, R2.reuse, R170, PT ;  /* 0x000000aa0200720c */ /* 0x040fe40003fc6270 */
[----:B------:R-:W-:Y:S01]  /*fc70*/  ISETP.GE.AND P2, PT, R2, R171, PT ;  /* 0x000000ab0200720c */ /* 0x000fe20003f46270 */
[----:B------:R-:W-:Y:S01]  /*fc80*/  VIADD R2, R59, 0x10 ;  /* 0x000000103b027836 */ /* 0x000fe20000000000 */
[----:B-1----:R-:W-:Y:S02]  /*fc90*/  FSEL R31, R32, -INF , P3 ;  /* 0xff800000201f7808 */ /* 0x002fe40001800000 */
[----:B------:R-:W-:Y:S02]  /*fca0*/  FSEL R43, R61, -INF , P1 ;  /* 0xff8000003d2b7808 */ /* 0x000fe40000800000 */
[----:B------:R-:W-:-:S02]  /*fcb0*/  ISETP.GE.AND P1, PT, R3, R173, PT ;  /* 0x000000ad0300720c */ /* 0x000fc40003f26270 */
[----:B------:R-:W-:Y:S02]  /*fcc0*/  FSEL R24, R24, -INF , P0 ;  /* 0xff80000018187808 */ /* 0x000fe40000000000 */
[-C--:B------:R-:W-:Y:S02]  /*fcd0*/  ISETP.GE.AND P0, PT, R3, R172.reuse, PT ;  /* 0x000000ac0300720c */ /* 0x080fe40003f06270 */
[----:B------:R-:W-:Y:S02]  /*fce0*/  FSEL R31, R31, -INF , !P2 ;  /* 0xff8000001f1f7808 */ /* 0x000fe40005000000 */
[----:B------:R-:W-:Y:S02]  /*fcf0*/  FSEL R47, R47, -INF , !P5 ;  /* 0xff8000002f2f7808 */ /* 0x000fe40006800000 */
[----:B------:R-:W-:Y:S02]  /*fd00*/  FSEL R43, R43, -INF , !P4 ;  /* 0xff8000002b2b7808 */ /* 0x000fe40006000000 */
[----:B------:R-:W-:-:S02]  /*fd10*/  ISETP.GE.AND P2, PT, R2, R172, PT ;  /* 0x000000ac0200720c */ /* 0x000fc40003f46270 */
[CC--:B------:R-:W-:Y:S02]  /*fd20*/  ISETP.GE.AND P5, PT, R3.reuse, R170.reuse, PT ;  /* 0x000000aa0300720c */ /* 0x0c0fe40003fa6270 */
[----:B------:R-:W-:Y:S01]  /*fd30*/  ISETP.GE.AND P4, PT, R3, R171, PT ;  /* 0x000000ab0300720c */ /* 0x000fe20003f86270 */
[----:B------:R-:W-:Y:S01]  /*fd40*/  VIADD R3, R59, 0x11 ;  /* 0x000000113b037836 */ /* 0x000fe20000000000 */
[----:B------:R-:W-:Y:S02]  /*fd50*/  FSEL R45, R24, -INF , !P6 ;  /* 0xff800000182d7808 */ /* 0x000fe40007000000 */
[----:B------:R-:W-:Y:S02]  /*fd60*/  FSEL R25, R25, -INF , P1 ;  /* 0xff80000019197808 */ /* 0x000fe40000800000 */
[C---:B------:R-:W-:Y:S02]  /*fd70*/  ISETP.GE.AND P3, PT, R2.reuse, R173, PT ;  /* 0x000000ad0200720c */ /* 0x040fe40003f66270 */
[----:B------:R-:W-:-:S02]  /*fd80*/  ISETP.GE.AND P6, PT, R2, R170, PT ;  /* 0x000000aa0200720c */ /* 0x000fc40003fc6270 */
[----:B------:R-:W-:Y:S01]  /*fd90*/  ISETP.GE.AND P1, PT, R2, R171, PT ;  /* 0x000000ab0200720c */ /* 0x000fe20003f26270 */
[----:B------:R-:W-:Y:S01]  /*fda0*/  VIADD R2, R59, 0x18 ;  /* 0x000000183b027836 */ /* 0x000fe20000000000 */
[----:B------:R-:W-:Y:S02]  /*fdb0*/  FSEL R33, R33, -INF , P0 ;  /* 0xff80000021217808 */ /* 0x000fe40000000000 */
[----:B------:R-:W-:Y:S02]  /*fdc0*/  FSEL R13, R35, -INF , P2 ;  /* 0xff800000230d7808 */ /* 0x000fe40001000000 */
[----:B------:R-:W-:Y:S02]  /*fdd0*/  FSEL R49, R25, -INF , !P5 ;  /* 0xff80000019317808 */ /* 0x000fe40006800000 */
[----:B------:R-:W-:Y:S02]  /*fde0*/  FSEL R23, R36, -INF , P3 ;  /* 0xff80000024177808 */ /* 0x000fe40001800000 */
[----:B------:R-:W-:-:S02]  /*fdf0*/  FSEL R33, R33, -INF , !P4 ;  /* 0xff80000021217808 */ /* 0x000fc40006000000 */
[C---:B------:R-:W-:Y:S02]  /*fe00*/  ISETP.GE.AND P0, PT, R3.reuse, R173, PT ;  /* 0x000000ad0300720c */ /* 0x040fe40003f06270 */
[C---:B------:R-:W-:Y:S02]  /*fe10*/  ISETP.GE.AND P5, PT, R3.reuse, R170, PT ;  /* 0x000000aa0300720c */ /* 0x040fe40003fa6270 */
[C---:B------:R-:W-:Y:S02]  /*fe20*/  ISETP.GE.AND P3, PT, R3.reuse, R172, PT ;  /* 0x000000ac0300720c */ /* 0x040fe40003f66270 */
[----:B------:R-:W-:Y:S01]  /*fe30*/  ISETP.GE.AND P4, PT, R3, R171, PT ;  /* 0x000000ab0300720c */ /* 0x000fe20003f86270 */
[----:B------:R-:W-:Y:S01]  /*fe40*/  VIADD R3, R59, 0x19 ;  /* 0x000000193b037836 */ /* 0x000fe20000000000 */
[----:B------:R-:W-:Y:S02]  /*fe50*/  ISETP.GE.AND P2, PT, R2, R173, PT ;  /* 0x000000ad0200720c */ /* 0x000fe40003f46270 */
[----:B------:R-:W-:-:S02]  /*fe60*/  FSEL R13, R13, -INF , !P1 ;  /* 0xff8000000d0d7808 */ /* 0x000fc40004800000 */
        /* <DEDUP_REMOVED lines=13> */
[----:B------:R-:W-:-:S02]  /*ff40*/  ISETP.GE.AND P5, PT, R3, R170, PT ;  /* 0x000000aa0300720c */ /* 0x000fc40003fa6270 */
[----:B------:R-:W-:Y:S01]  /*ff50*/  ISETP.GE.AND P4, PT, R3, R171, PT ;  /* 0x000000ab0300720c */ /* 0x000fe20003f86270 */
[----:B------:R-:W-:Y:S01]  /*ff60*/  VIADD R3, R59, 0x21 ;  /* 0x000000213b037836 */ /* 0x000fe20000000000 */
[----:B------:R-:W-:Y:S02]  /*ff70*/  FSEL R7, R7, -INF , !P0 ;  /* 0xff80000007077808 */ /* 0x000fe40004000000 */
[----:B------:R-:W-:Y:S02]  /*ff80*/  FSEL R8, R8, -INF , P2 ;  /* 0xff80000008087808 */ /* 0x000fe40001000000 */
[----:B------:R-:W-:Y:S02]  /*ff90*/  ISETP.GE.AND P0, PT, R2, R172, PT ;  /* 0x000000ac0200720c */ /* 0x000fe40003f06270 */
[----:B------:R-:W-:Y:S02]  /*ffa0*/  FSEL R19, R19, -INF , !P6 ;  /* 0xff80000013137808 */ /* 0x000fe40007000000 */
[----:B------:R-:W-:-:S02]  /*ffb0*/  FSEL R17, R39, -INF , P3 ;  /* 0xff80000027117808 */ /* 0x000fc40001800000 */
[C---:B------:R-:W-:Y:S02]  /*ffc0*/  ISETP.GE.AND P1, PT, R2.reuse, R173, PT ;  /* 0x000000ad0200720c */ /* 0x040fe40003f26270 */
[C---:B------:R-:W-:Y:S02]  /*ffd0*/  ISETP.GE.AND P6, PT, R2.reuse, R170, PT ;  /* 0x000000aa0200720c */ /* 0x040fe40003fc6270 */
[----:B------:R-:W-:Y:S01]  /*ffe0*/  ISETP.GE.AND P3, PT, R2, R171, PT ;  /* 0x000000ab0200720c */ /* 0x000fe20003f66270 */
[----:B------:R-:W-:Y:S01]  /*fff0*/  VIADD R2, R59, 0x28 ;  /* 0x000000283b027836 */ /* 0x000fe20000000000 */
[----:B------:R-:W-:Y:S02]  /*10000*/  FSEL R11, R8, -INF , !P4 ;  /* 0xff800000080b7808 */ /* 0x000fe40006000000 */
[C---:B------:R-:W-:Y:S02]  /*10010*/  ISETP.GE.AND P2, PT, R3.reuse, R173, PT ;  /* 0x000000ad0300720c */ /* 0x040fe40003f46270 */
[----:B------:R-:W-:-:S02]  /*10020*/  ISETP.GE.AND P4, PT, R3, R172, PT ;  /* 0x000000ac0300720c */ /* 0x000fc40003f86270 */
[----:B------:R-:W-:Y:S02]  /*10030*/  FSEL R42, R42, -INF , P0 ;  /* 0xff8000002a2a7808 */ /* 0x000fe40000000000 */
[----:B------:R-:W-:Y:S02]  /*10040*/  FSEL R17, R17, -INF , !P5 ;  /* 0xff80000011117808 */ /* 0x000fe40006800000 */
[----:B------:R-:W-:Y:S02]  /*10050*/  FSEL R27, R27, -INF , P1 ;  /* 0xff8000001b1b7808 */ /* 0x000fe40000800000 */
[C---:B------:R-:W-:Y:S02]  /*10060*/  ISETP.GE.AND P5, PT, R3.reuse, R170, PT ;  /* 0x000000aa0300720c */ /* 0x040fe40003fa6270 */
[----:B------:R-:W-:Y:S01]  /*10070*/  ISETP.GE.AND P1, PT, R3, R171, PT ;  /* 0x000000ab0300720c */ /* 0x000fe20003f26270 */
[----:B------:R-:W-:Y:S01]  /*10080*/  VIADD R3, R59, 0x29 ;  /* 0x000000293b037836 */ /* 0x000fe20000000000 */
[----:B------:R-:W-:-:S02]  /*10090*/  ISETP.GE.AND P0, PT, R2, R173, PT ;  /* 0x000000ad0200720c */ /* 0x000fc40003f06270 */
[----:B------:R-:W-:Y:S02]  /*100a0*/  FSEL R135, R42, -INF , !P3 ;  /* 0xff8000002a877808 */ /* 0x000fe40005800000 */
[----:B------:R-:W-:Y:S02]  /*100b0*/  FSEL R40, R40, -INF , P2 ;  /* 0xff80000028287808 */ /* 0x000fe40001000000 */
[----:B------:R-:W-:Y:S02]  /*100c0*/  FSEL R41, R41, -INF , P4 ;  /* 0xff80000029297808 */ /* 0x000fe40002000000 */
[C---:B------:R-:W-:Y:S02]  /*100d0*/  ISETP.GE.AND P3, PT, R2.reuse, R172, PT ;  /* 0x000000ac0200720c */ /* 0x040fe40003f66270 */
[----:B------:R-:W-:Y:S02]  /*100e0*/  FSEL R175, R27, -INF , !P6 ;  /* 0xff8000001baf7808 */ /* 0x000fe40007000000 */
[----:B------:R-:W-:-:S02]  /*100f0*/  ISETP.GE.AND P6, PT, R2, R170, PT ;  /* 0x000000aa0200720c */ /* 0x000fc40003fc6270 */
[----:B------:R-:W-:Y:S01]  /*10100*/  ISETP.GE.AND P2, PT, R2, R171, PT ;  /* 0x000000ab0200720c */ /* 0x000fe20003f46270 */
[----:B------:R-:W-:Y:S01]  /*10110*/  VIADD R2, R59, 0x30 ;  /* 0x000000303b027836 */ /* 0x000fe20000000000 */
[----:B------:R-:W-:Y:S02]  /*10120*/  FSEL R159, R40, -INF , !P5 ;  /* 0xff800000289f7808 */ /* 0x000fe40006800000 */
[----:B------:R-:W-:Y:S02]  /*10130*/  FSEL R20, R20, -INF , P0 ;  /* 0xff80000014147808 */ /* 0x000fe40000000000 */
[----:B------:R-:W-:Y:S02]  /*10140*/  FSEL R133, R41, -INF , !P1 ;  /* 0xff80000029857808 */ /* 0x000fe40004800000 */
[C---:B------:R-:W-:Y:S02]  /*10150*/  ISETP.GE.AND P4, PT, R3.reuse, R173, PT ;  /* 0x000000ad0300720c */ /* 0x040fe40003f86270 */
[----:B------:R-:W-:-:S02]  /*10160*/  ISETP.GE.AND P5, PT, R3, R170, PT ;  /* 0x000000aa0300720c */ /* 0x000fc40003fa6270 */
[C---:B------:R-:W-:Y:S02]  /*10170*/  ISETP.GE.AND P1, PT, R3.reuse, R172, PT ;  /* 0x000000ac0300720c */ /* 0x040fe40003f26270 */
[----:B------:R-:W-:Y:S01]  /*10180*/  ISETP.GE.AND P0, PT, R3, R171, PT ;  /* 0x000000ab0300720c */ /* 0x000fe20003f06270 */
[----:B------:R-:W-:Y:S01]  /*10190*/  VIADD R3, R59, 0x31 ;  /* 0x000000313b037836 */ /* 0x000fe20000000000 */
[----:B------:R-:W-:Y:S02]  /*101a0*/  FSEL R29, R29, -INF , P3 ;  /* 0xff8000001d1d7808 */ /* 0x000fe40001800000 */
        /* <DEDUP_REMOVED lines=10> */
[----:B------:R-:W-:Y:S02]  /*10250*/  FSEL R129, R28, -INF , !P0 ;  /* 0xff8000001c817808 */ /* 0x000fe40004000000 */
[----:B------:R-:W-:Y:S02]  /*10260*/  ISETP.GE.AND P0, PT, R3, R172, PT ;  /* 0x000000ac0300720c */ /* 0x000fe40003f06270 */
[----:B------:R-:W-:Y:S02]  /*10270*/  FSEL R18, R18, -INF , P2 ;  /* 0xff80000012127808 */ /* 0x000fe40001000000 */
[----:B------:R-:W-:Y:S02]  /*10280*/  FSEL R16, R16, -INF , P1 ;  /* 0xff80000010107808 */ /* 0x000fe40000800000 */
[-C--:B------:R-:W-:Y:S02]  /*10290*/  ISETP.GE.AND P2, PT, R2, R173.reuse, PT ;  /* 0x000000ad0200720c */ /* 0x080fe40003f46270 */
[----:B------:R-:W-:-:S02]  /*102a0*/  ISETP.GE.AND P1, PT, R59, R173, PT ;  /* 0x000000ad3b00720c */ /* 0x000fc40003f26270 */
[----:B------:R-:W-:Y:S02]  /*102b0*/  FSEL R137, R10, -INF , !P5 ;  /* 0xff8000000a897808 */ /* 0x000fe40006800000 */
[----:B------:R-:W-:Y:S02]  /*102c0*/  FSEL R30, R30, -INF , P0 ;  /* 0xff8000001e1e7808 */ /* 0x000fe40000000000 */
[----:B------:R-:W-:Y:S02]  /*102d0*/  ISETP.GE.AND P0, PT, R59, R170, PT ;  /* 0x000000aa3b00720c */ /* 0x000fe40003f06270 */
[----:B------:R-:W-:Y:S02]  /*102e0*/  FSEL R46, R46, -INF , P2 ;  /* 0xff8000002e2e7808 */ /* 0x000fe40001000000 */
[----:B------:R-:W-:Y:S02]  /*102f0*/  FSEL R10, R15, -INF , P1 ;  /* 0xff8000000f0a7808 */ /* 0x000fe40000800000 */
[----:B------:R-:W-:-:S02]  /*10300*/  ISETP.GE.AND P2, PT, R59, R172, PT ;  /* 0x000000ac3b00720c */ /* 0x000fc40003f46270 */
[----:B------:R-:W-:Y:S02]  /*10310*/  FSEL R21, R21, -INF , P3 ;  /* 0xff80000015157808 */ /* 0x000fe40001800000 */
[----:B------:R-:W-:Y:S02]  /*10320*/  FSEL R10, R10, -INF , !P0 ;  /* 0xff8000000a0a7808 */ /* 0x000fe40004000000 */
[C---:B------:R-:W-:Y:S01]  /*10330*/  ISETP.GE.AND P1, PT, R59.reuse, R171, PT ;  /* 0x000000ab3b00720c */ /* 0x040fe20003f26270 */
[----:B------:R-:W-:Y:S01]  /*10340*/  VIADD R59, R59, 0x39 ;  /* 0x000000393b3b7836 */ /* 0x000fe20000000000 */
[----:B------:R-:W-:Y:S02]  /*10350*/  FSEL R8, R56, -INF , P2 ;  /* 0xff80000038087808 */ /* 0x000fe40001000000 */
[----:B------:R-:W-:Y:S02]  /*10360*/  FSEL R132, R21, -INF , !P6 ;  /* 0xff80000015847808 */ /* 0x000fe40007000000 */
[----:B------:R-:W-:-:S02]  /*10370*/  ISETP.GE.AND P6, PT, R2, R170, PT ;  /* 0x000000aa0200720c */ /* 0x000fc40003fc6270 */
[C---:B------:R-:W-:Y:S02]  /*10380*/  ISETP.GE.AND P0, PT, R2.reuse, R172, PT ;  /* 0x000000ac0200720c */ /* 0x040fe40003f06270 */
[----:B------:R-:W-:Y:S02]  /*10390*/  ISETP.GE.AND P2, PT, R2, R171, PT ;  /* 0x000000ab0200720c */ /* 0x000fe40003f46270 */
        /* <DEDUP_REMOVED lines=8> */
[C---:B------:R-:W-:Y:S02]  /*10420*/  ISETP.GE.AND P5, PT, R3.reuse, R170, PT ;  /* 0x000000aa0300720c */ /* 0x040fe40003fa6270 */
[----:B------:R-:W-:-:S02]  /*10430*/  ISETP.GE.AND P3, PT, R3, R171, PT ;  /* 0x000000ab0300720c */ /* 0x000fc40003f66270 */
[C---:B------:R-:W-:Y:S02]  /*10440*/  ISETP.GE.AND P1, PT, R59.reuse, R173, PT ;  /* 0x000000ad3b00720c */ /* 0x040fe40003f26270 */
[----:B------:R-:W-:Y:S02]  /*10450*/  FMNMX3.FTZ R3, R12, R159, R139, !PT ;  /* 0x0000009f0c037276 */ /* 0x000fe4000781008b */
[----:B------:R-:W-:Y:S02]  /*10460*/  FMNMX3.FTZ R2, R2, R11, R135, !PT ;  /* 0x0000000b02027276 */ /* 0x000fe40007810087 */
[----:B------:R-:W-:Y:S02]  /*10470*/  FSEL R127, R16, -INF , !P5 ;  /* 0xff800000107f7808 */ /* 0x000fe40006800000 */
[----:B------:R-:W-:Y:S02]  /*10480*/  ISETP.GE.AND P5, PT, R59, R170, PT ;  /* 0x000000aa3b00720c */ /* 0x000fe40003fa6270 */
[----:B------:R-:W-:-:S02]  /*10490*/  FSEL R44, R44, -INF , P0 ;  /* 0xff8000002c2c7808 */ /* 0x000fc40000000000 */
[----:B------:R-:W-:Y:S02]  /*104a0*/  FSEL R22, R22, -INF , P1 ;  /* 0xff80000016167808 */ /* 0x000fe40000800000 */
[----:B------:R-:W-:Y:S02]  /*104b0*/  FSEL R130, R46, -INF , !P6 ;  /* 0xff8000002e827808 */ /* 0x000fe40007000000 */
[----:B------:R-:W-:Y:S02]  /*104c0*/  FMNMX3.FTZ R3, R3, R137, R132, !PT ;  /* 0x0000008903037276 */ /* 0x000fe40007810084 */
[----:B------:R-:W-:Y:S02]  /*104d0*/  ISETP.GE.AND P0, PT, R59, R172, PT ;  /* 0x000000ac3b00720c */ /* 0x000fe40003f06270 */
[----:B------:R-:W-:Y:S02]  /*104e0*/  FSEL R125, R18, -INF , !P4 ;  /* 0xff800000127d7808 */ /* 0x000fe40006000000 */
[----:B------:R-:W-:-:S02]  /*104f0*/  FMNMX3.FTZ R2, R2, R133, R131, !PT ;  /* 0x0000008502027276 */ /* 0x000fc40007810083 */
[----:B------:R-:W-:Y:S02]  /*10500*/  FSEL R128, R22, -INF , !P5 ;  /* 0xff80000016807808 */ /* 0x000fe40006800000 */
        /* <DEDUP_REMOVED lines=9> */
[----:B------:R-:W1:Y:S01]  /*105a0*/  SHFL.BFLY PT, R3, R14, 0x2, 0x1f ;  /* 0x0c401f000e037f89 */ /* 0x000e6200000e0000 */
[----:B------:R-:W-:Y:S02]  /*105b0*/  LEA R151, R151, UR6, 0x1 ;  /* 0x0000000697977c11 */ /* 0x000fe4000f8e08ff */
[----:B------:R-:W-:-:S03]  /*105c0*/  FMNMX.FTZ R12, R122, R15, !PT ;  /* 0x0000000f7a0c7209 */ /* 0x000fc60007810000 */
[--C-:B------:R-:W-:Y:S01]  /*105d0*/  IMAD.IADD R149, R4, 0x1, R151.reuse ;  /* 0x0000000104957824 */ /* 0x100fe200078e0297 */
[----:B------:R-:W-:Y:S01]  /*105e0*/  LDSM.16.MT88.4 R92, [R151+0x8000] ;  /* 0x00800000975c783b */ /* 0x000fe20000004200 */
[C---:B------:R-:W-:Y:S02]  /*105f0*/  IMAD.IADD R150, R0.reuse, 0x1, R151 ;  /* 0x0000000100967824 */ /* 0x040fe400078e0297 */
[----:B------:R-:W-:Y:S01]  /*10600*/  IMAD.IADD R148, R0, 0x1, R149 ;  /* 0x0000000100947824 */ /* 0x000fe200078e0295 */
[----:B------:R-:W3:Y:S04]  /*10610*/  SHFL.BFLY PT, R15, R12, 0x2, 0x1f ;  /* 0x0c401f000c0f7f89 */ /* 0x000ee800000e0000 */
[----:B------:R-:W-:Y:S04]  /*10620*/  LDSM.16.MT88.4 R68, [R148+0x8000] ;  /* 0x008000009444783b */ /* 0x000fe80000004200 */
[----:B------:R-:W-:Y:S04]  /*10630*/  LDSM.16.MT88.4 R76, [R149+0x8000] ;  /* 0x00800000954c783b */ /* 0x000fe80000004200 */
[----:B------:R-:W-:Y:S01]  /*10640*/  LDSM.16.MT88.4 R84, [R150+0x8000] ;  /* 0x008000009654783b */ /* 0x000fe20000004200 */
[----:B-1----:R-:W-:-:S03]  /*10650*/  FMNMX.FTZ R6, R14, R3, !PT ;  /* 0x000000030e067209 */ /* 0x002fc60007810000 */
[----:B------:R-:W-:Y:S04]  /*10660*/  LDSM.16.MT88.4 R56, [R149+0xa000] ;  /* 0x00a000009538783b */ /* 0x000fe80000004200 */
        /* <DEDUP_REMOVED lines=24> */
[-CC-:B------:R-:W-:Y:S01]  /*107f0*/  FFMA.FTZ R34, R9, R121.reuse, -R126.reuse ;  /* 0x0000007909227223 */ /* 0x180fe2000001087e */
[-C--:B------:R-:W-:Y:S01]  /*10800*/  FFMA.FTZ R0, R11, R121.reuse, -R126 ;  /* 0x000000790b007223 */ /* 0x080fe2000001087e */
[-CC-:B------:R-:W-:Y:S01]  /*10810*/  FFMA.FTZ R107, R19, R121.reuse, -R134.reuse ;  /* 0x00000079136b7223 */ /* 0x180fe20000010886 */
[----:B------:R-:W-:Y:S01]  /*10820*/  MUFU.EX2 R117, R117 ;  /* 0x0000007500757308 */ /* 0x000fe20000000800 */
[----:B------:R-:W3:Y:S01]  /*10830*/  LDSM.16.MT88.4 R8, [R151+0xa800] ;  /* 0x00a800009708783b */ /* 0x000ee20000004200 */
[-C--:B------:R-:W-:Y:S01]  /*10840*/  FFMA.FTZ R32, R17, R121.reuse, -R134 ;  /* 0x0000007911207223 */ /* 0x080fe20000010886 */
[-CC-:B------:R-:W-:Y:S01]  /*10850*/  FFMA.FTZ R35, R13, R121.reuse, -R126.reuse ;  /* 0x000000790d237223 */ /* 0x180fe2000001087e */
[----:B------:R-:W4:Y:S01]  /*10860*/  MUFU.EX2 R114, R114 ;  /* 0x0000007200727308 */ /* 0x000f220000000800 */
[-C--:B------:R-:W-:Y:S01]  /*10870*/  FFMA.FTZ R33, R7, R121.reuse, -R126 ;  /* 0x0000007907217223 */ /* 0x080fe2000001087e */
[----:B------:R-:W5:Y:S01]  /*10880*/  LDSM.16.MT88.4 R12, [R148+0x8800] ;  /* 0x00880000940c783b */ /* 0x000f620000004200 */
[-CC-:B------:R-:W-:Y:S01]  /*10890*/  FFMA.FTZ R180, R128, R121.reuse, -R134.reuse ;  /* 0x0000007980b47223 */ /* 0x180fe20000010886 */
[----:B------:R-:W-:Y:S01]  /*108a0*/  MUFU.EX2 R118, R118 ;  /* 0x0000007600767308 */ /* 0x000fe20000000800 */
[-CC-:B------:R-:W-:Y:S01]  /*108b0*/  FFMA.FTZ R132, R132, R121.reuse, -R134.reuse ;  /* 0x0000007984847223 */ /* 0x180fe20000010886 */
[----:B--2---:R-:W-:Y:S01]  /*108c0*/  F2FP.F16.F32.PACK_AB R64, R119, R120 ;  /* 0x000000787740723e */ /* 0x004fe200000000ff */
[----:B------:R-:W2:Y:S01]  /*108d0*/  LDSM.16.MT88.4 R48, [R150+0xa000] ;  /* 0x00a000009630783b */ /* 0x000ea20000004200 */
[----:B------:R-:W1:Y:S01]  /*108e0*/  MUFU.EX2 R115, R115 ;  /* 0x0000007300737308 */ /* 0x000e620000000800 */
[-CC-:B------:R-:W-:Y:S01]  /*108f0*/  FFMA.FTZ R127, R127, R121.reuse, -R134.reuse ;  /* 0x000000797f7f7223 */ /* 0x180fe20000010886 */
[-C--:B------:R-:W-:Y:S01]  /*10900*/  FFMA.FTZ R130, R130, R121.reuse, -R134 ;  /* 0x0000007982827223 */ /* 0x080fe20000010886 */
[----:B------:R-:W2:Y:S01]  /*10910*/  LDSM.16.MT88.4 R20, [R148+0xa000] ;  /* 0x00a000009414783b */ /* 0x000ea20000004200 */
[----:B------:R-:W-:Y:S01]  /*10920*/  MUFU.EX2 R113, R113 ;  /* 0x0000007100717308 */ /* 0x000fe20000000800 */
[----:B------:R-:W-:Y:S01]  /*10930*/  FFMA.FTZ R128, R124, R121, -R126 ;  /* 0x000000797c807223 */ /* 0x000fe2000001087e */
[----:B----4-:R-:W-:Y:S01]  /*10940*/  F2FP.F16.F32.PACK_AB R66, R114, R117 ;  /* 0x000000757242723e */ /* 0x010fe200000000ff */
[----:B------:R-:W4:Y:S01]  /*10950*/  LDSM.16.MT88.4 R16, [R149+0x8800] ;  /* 0x008800009510783b */ /* 0x000f220000004200 */
[----:B------:R-:W3:Y:S01]  /*10960*/  MUFU.EX2 R112, R112 ;  /* 0x0000007000707308 */ /* 0x000ee20000000800 */
[----:B------:R-:W-:Y:S01]  /*10970*/  FADD.FTZ R120, R120, R119 ;  /* 0x0000007778787221 */ /* 0x000fe20000010000 */
[----:B------:R-:W-:Y:S01]  /*10980*/  ISETP.GT.AND P0, PT, R105, R156, PT ;  /* 0x0000009c6900720c */ /* 0x000fe20003f04270 */
[----:B------:R-:W-:Y:S01]  /*10990*/  LDSM.16.MT88.4 R28, [R151+0x8800] ;  /* 0x00880000971c783b */ /* 0x000fe20000004200 */
[----:B------:R-:W-:Y:S01]  /*109a0*/  MUFU.EX2 R116, R116 ;  /* 0x0000007400747308 */ /* 0x000fe20000000800 */
[----:B------:R-:W-:Y:S01]  /*109b0*/  FADD.FTZ R117, R117, R120 ;  /* 0x0000007875757221 */ /* 0x000fe20000010000 */
[----:B-1----:R-:W-:Y:S01]  /*109c0*/  F2FP.F16.F32.PACK_AB R65, R115, R118 ;  /* 0x000000767341723e */ /* 0x002fe200000000ff */
[----:B------:R-:W-:Y:S01]  /*109d0*/  LDSM.16.MT88.4 R24, [R150+0x8800] ;  /* 0x008800009618783b */ /* 0x000fe20000004200 */
[----:B------:R-:W1:Y:S01]  /*109e0*/  MUFU.EX2 R111, R111 ;  /* 0x0000006f006f7308 */ /* 0x000e620000000800 */
[----:B------:R-:W-:Y:S01]  /*109f0*/  FADD.FTZ R118, R118, R115 ;  /* 0x0000007376767221 */ /* 0x000fe20000010000 */
[----:B------:R-:W-:-:S02]  /*10a00*/  FADD.FTZ R117, R114, R117 ;  /* 0x0000007572757221 */ /* 0x000fc40000010000 */
[----:B------:R-:W-:Y:S01]  /*10a10*/  MUFU.EX2 R107, R107 ;  /* 0x0000006b006b7308 */ /* 0x000fe20000000800 */
[C---:B---3--:R-:W-:Y:S01]  /*10a20*/  F2FP.F16.F32.PACK_AB R67, R112.reuse, R113 ;  /* 0x000000717043723e */ /* 0x048fe200000000ff */
[----:B------:R-:W-:Y:S02]  /*10a30*/  FADD.FTZ R113, R113, R118 ;  /* 0x0000007671717221 */ /* 0x000fe40000010000 */
[----:B------:R-:W3:Y:S02]  /*10a40*/  MUFU.EX2 R32, R32 ;  /* 0x0000002000207308 */ /* 0x000ee40000000800 */
[----:B------:R-:W-:Y:S02]  /*10a50*/  FADD.FTZ R112, R112, R113 ;  /* 0x0000007170707221 */ /* 0x000fe40000010000 */
[----:B------:R-:W-:Y:S01]  /*10a60*/  MUFU.EX2 R35, R35 ;  /* 0x0000002300237308 */ /* 0x000fe20000000800 */
[C---:B------:R-:W-:Y:S03]  /*10a70*/  HMMA.16816.F32 R36, R64.reuse, R40, RZ ;  /* 0x000000284024723c */ /* 0x040fe600000018ff */
[C---:B-1----:R-:W-:Y:S01]  /*10a80*/  F2FP.F16.F32.PACK_AB R4, R111.reuse, R116 ;  /* 0x000000746f04723e */ /* 0x042fe200000000ff */
[----:B------:R-:W-:Y:S01]  /*10a90*/  FADD.FTZ R116, R116, R117 ;  /* 0x0000007574747221 */ /* 0x000fe20000010000 */
[----:B------:R-:W1:Y:S03]  /*10aa0*/  MUFU.EX2 R34, R34 ;  /* 0x0000002200227308 */ /* 0x000e660000000800 */
        /* <DEDUP_REMOVED lines=8> */
[----:B------:R-:W-:Y:S01]  /*10b30*/  HMMA.16816.F32 R72, R64, R68, RZ ;  /* 0x000000444048723c */ /* 0x000fe200000018ff */
[----:B-1----:R-:W-:Y:S01]  /*10b40*/  F2FP.F16.F32.PACK_AB R5, R34, R35 ;  /* 0x000000232205723e */ /* 0x002fe200000000ff */
[----:B------:R-:W-:-:S04]  /*10b50*/  FADD.FTZ R35, R35, R112 ;  /* 0x0000007023237221 */ /* 0x000fc80000010000 */
[----:B------:R-:W-:Y:S02]  /*10b60*/  FADD.FTZ R34, R34, R35 ;  /* 0x0000002322227221 */ /* 0x000fe40000010000 */
[----:B------:R-:W-:Y:S01]  /*10b70*/  HMMA.16816.F32 R68, R64, R70, RZ ;  /* 0x000000464044723c */ /* 0x000fe200000018ff */
[----:B---3--:R-:W-:Y:S01]  /*10b80*/  F2FP.F16.F32.PACK_AB R7, R0, R33 ;  /* 0x000000210007723e */ /* 0x008fe200000000ff */
[----:B------:R-:W-:-:S04]  /*10b90*/  FADD.FTZ R33, R33, R34 ;  /* 0x0000002221217221 */ /* 0x000fc80000010000 */
[----:B------:R-:W-:Y:S02]  /*10ba0*/  FADD.FTZ R0, R0, R33 ;  /* 0x0000002100007221 */ /* 0x000fe40000010000 */
[C---:B------:R-:W-:Y:S08]  /*10bb0*/  HMMA.16816.F32 R36, R4.reuse, R8, R36 ;  /* 0x000000080424723c */ /* 0x040ff00000001824 */
[----:B------:R-:W-:Y:S01]  /*10bc0*/  HMMA.16816.F32 R40, R4, R10, R40 ;  /* 0x0000000a0428723c */ /* 0x000fe20000001828 */
[----:B------:R-:W1:Y:S07]  /*10bd0*/  LDSM.16.MT88.4 R8, [R148+0xa800] ;  /* 0x00a800009408783b */ /* 0x000e6e0000004200 */
[C---:B------:R-:W-:Y:S08]  /*10be0*/  HMMA.16816.F32 R80, R64.reuse, R76, RZ ;  /* 0x0000004c4050723c */ /* 0x040ff000000018ff */
[----:B------:R-:W-:Y:S08]  /*10bf0*/  HMMA.16816.F32 R76, R64, R78, RZ ;  /* 0x0000004e404c723c */ /* 0x000ff000000018ff */
[C---:B-----5:R-:W-:Y:S08]  /*10c00*/  HMMA.16816.F32 R72, R4.reuse, R12, R72 ;  /* 0x0000000c0448723c */ /* 0x060ff00000001848 */
[----:B------:R-:W-:Y:S01]  /*10c10*/  HMMA.16816.F32 R68, R4, R14, R68 ;  /* 0x0000000e0444723c */ /* 0x000fe20000001844 */
[----:B------:R-:W3:Y:S07]  /*10c20*/  LDSM.16.MT88.4 R12, [R149+0xa800] ;  /* 0x00a80000950c783b */ /* 0x000eee0000004200 */
        /* <DEDUP_REMOVED lines=11> */
[C---:B----4-:R-:W-:Y:S08]  /*10ce0*/  HMMA.16816.F32 R80, R4.reuse, R16, R80 ;  /* 0x000000100450723c */ /* 0x050ff00000001850 */
[C---:B------:R-:W-:Y:S01]  /*10cf0*/  HMMA.16816.F32 R76, R4.reuse, R18, R76 ;  /* 0x00000012044c723c */ /* 0x040fe2000000184c */
[----:B------:R-:W2:Y:S07]  /*10d00*/  LDSM.16.MT88.4 R16, [R150+0xa800] ;  /* 0x00a800009610783b */ /* 0x000eae0000004200 */
[C---:B-1----:R-:W-:Y:S08]  /*10d10*/  HMMA.16816.F32 R60, R4.reuse, R8, R60 ;  /* 0x00000008043c723c */ /* 0x042ff0000000183c */
[C---:B------:R-:W-:Y:S01]  /*10d20*/  HMMA.16816.F32 R64, R4.reuse, R10, R64 ;  /* 0x0000000a0440723c */ /* 0x040fe20000001840 */
[----:B------:R-:W1:Y:S07]  /*10d30*/  LDSM.16.MT88.4 R8, [R150+0x9000] ;  /* 0x009000009608783b */ /* 0x000e6e0000004200 */
[----:B------:R-:W-:Y:S03]  /*10d40*/  HMMA.16816.F32 R96, R4, R28, R96 ;  /* 0x0000001c0460723c */ /* 0x000fe60000001860 */
[-CC-:B------:R-:W-:Y:S01]  /*10d50*/  FFMA.FTZ R29, R135, R121.reuse, -R126.reuse ;  /* 0x00000079871d7223 */ /* 0x180fe2000001087e */
[----:B------:R-:W-:-:S05]  /*10d60*/  FFMA.FTZ R28, R133, R121, -R126 ;  /* 0x00000079851c7223 */ /* 0x000fca000001087e */
[----:B------:R-:W-:Y:S01]  /*10d70*/  MUFU.EX2 R29, R29 ;  /* 0x0000001d001d7308 */ /* 0x000fe20000000800 */
[C---:B------:R-:W-:Y:S03]  /*10d80*/  HMMA.16816.F32 R92, R4.reuse, R30, R92 ;  /* 0x0000001e045c723c */ /* 0x040fe6000000185c */
[-CC-:B------:R-:W-:Y:S01]  /*10d90*/  FFMA.FTZ R31, R159, R121.reuse, -R134.reuse ;  /* 0x000000799f1f7223 */ /* 0x180fe20000010886 */
[-CC-:B------:R-:W-:Y:S01]  /*10da0*/  FFMA.FTZ R30, R139, R121.reuse, -R134.reuse ;  /* 0x000000798b1e7223 */ /* 0x180fe20000010886 */
[----:B------:R-:W-:Y:S04]  /*10db0*/  MUFU.EX2 R28, R28 ;  /* 0x0000001c001c7308 */ /* 0x000fe80000000800 */
[----:B------:R-:W-:Y:S01]  /*10dc0*/  MUFU.EX2 R31, R31 ;  /* 0x0000001f001f7308 */ /* 0x000fe20000000800 */
[----:B------:R-:W-:Y:S03]  /*10dd0*/  HMMA.16816.F32 R88, R4, R24, R88 ;  /* 0x000000180458723c */ /* 0x000fe60000001858 */
[-C--:B------:R-:W-:Y:S01]  /*10de0*/  FFMA.FTZ R24, R175, R121.reuse, -R134 ;  /* 0x00000079af187223 */ /* 0x080fe20000010886 */
[-CC-:B------:R-:W-:Y:S01]  /*10df0*/  FFMA.FTZ R25, R129, R121.reuse, -R126.reuse ;  /* 0x0000007981197223 */ /* 0x180fe2000001087e */
[----:B------:R-:W-:Y:S01]  /*10e00*/  MUFU.EX2 R30, R30 ;  /* 0x0000001e001e7308 */ /* 0x000fe20000000800 */
[-CC-:B------:R-:W-:Y:S01]  /*10e10*/  FFMA.FTZ R175, R122, R121.reuse, -R126.reuse ;  /* 0x000000797aaf7223 */ /* 0x180fe2000001087e */
[----:B------:R-:W-:-:S02]  /*10e20*/  FFMA.FTZ R129, R123, R121, -R126 ;  /* 0x000000797b817223 */ /* 0x000fc4000001087e */
[----:B------:R-:W4:Y:S01]  /*10e30*/  MUFU.EX2 R24, R24 ;  /* 0x0000001800187308 */ /* 0x000f220000000800 */
[C---:B------:R-:W-:Y:S03]  /*10e40*/  HMMA.16816.F32 R84, R4.reuse, R26, R84 ;  /* 0x0000001a0454723c */ /* 0x040fe60000001854 */
[-C--:B------:R-:W-:Y:S01]  /*10e50*/  FFMA.FTZ R27, R137, R121.reuse, -R134 ;  /* 0x00000079891b7223 */ /* 0x080fe20000010886 */
[----:B------:R-:W-:Y:S01]  /*10e60*/  FFMA.FTZ R26, R131, R121, -R126 ;  /* 0x00000079831a7223 */ /* 0x000fe2000001087e */
[----:B------:R-:W-:Y:S04]  /*10e70*/  MUFU.EX2 R25, R25 ;  /* 0x0000001900197308 */ /* 0x000fe80000000800 */
[----:B------:R-:W5:Y:S01]  /*10e80*/  MUFU.EX2 R27, R27 ;  /* 0x0000001b001b7308 */ /* 0x000f620000000800 */
[C---:B---3--:R-:W-:Y:S03]  /*10e90*/  HMMA.16816.F32 R52, R4.reuse, R12, R52 ;  /* 0x0000000c0434723c */ /* 0x048fe60000001834 */
[----:B------:R-:W3:Y:S04]  /*10ea0*/  MUFU.EX2 R26, R26 ;  /* 0x0000001a001a7308 */ /* 0x000ee80000000800 */
[----:B------:R-:W-:Y:S01]  /*10eb0*/  MUFU.EX2 R123, R130 ;  /* 0x00000082007b7308 */ /* 0x000fe20000000800 */
[C---:B------:R-:W-:Y:S01]  /*10ec0*/  HMMA.16816.F32 R56, R4.reuse, R14, R56 ;  /* 0x0000000e0438723c */ /* 0x040fe20000001838 */
[----:B------:R-:W1:Y:S02]  /*10ed0*/  LDSM.16.MT88.4 R12, [R151+0x9000] ;  /* 0x00900000970c783b */ /* 0x000e640000004200 */
[----:B------:R-:W-:Y:S04]  /*10ee0*/  MUFU.EX2 R122, R128 ;  /* 0x00000080007a7308 */ /* 0x000fe80000000800 */
[----:B------:R-:W-:Y:S01]  /*10ef0*/  MUFU.EX2 R175, R175 ;  /* 0x000000af00af7308 */ /* 0x000fe20000000800 */
[C---:B--2---:R-:W-:Y:S08]  /*10f00*/  HMMA.16816.F32 R44, R4.reuse, R16, R44 ;  /* 0x00000010042c723c */ /* 0x044ff0000000182c */
[----:B------:R-:W-:Y:S03]  /*10f10*/  HMMA.16816.F32 R48, R4, R18, R48 ;  /* 0x000000120430723c */ /* 0x000fe60000001830 */
[----:B----4-:R-:W-:Y:S01]  /*10f20*/  F2FP.F16.F32.PACK_AB R4, R31, R24 ;  /* 0x000000181f04723e */ /* 0x010fe200000000ff */
[----:B------:R-:W2:Y:S01]  /*10f30*/  LDSM.16.MT88.4 R16, [R149+0x9000] ;  /* 0x009000009510783b */ /* 0x000ea20000004200 */
[----:B-----5:R-:W-:Y:S01]  /*10f40*/  F2FP.F16.F32.PACK_AB R6, R27, R30 ;  /* 0x0000001e1b06723e */ /* 0x020fe200000000ff */
[----:B------:R-:W-:Y:S01]  /*10f50*/  FADD.FTZ R24, R24, R107 ;  /* 0x0000006b18187221 */ /* 0x000fe20000010000 */
[----:B------:R-:W-:-:S02]  /*10f60*/  F2FP.F16.F32.PACK_AB R5, R28, R29 ;  /* 0x0000001d1c05723e */ /* 0x000fc400000000ff */
[----:B---3--:R-:W-:Y:S01]  /*10f70*/  F2FP.F16.F32.PACK_AB R7, R25, R26 ;  /* 0x0000001a1907723e */ /* 0x008fe200000000ff */
[----:B------:R-:W-:-:S04]  /*10f80*/  FADD.FTZ R31, R31, R24 ;  /* 0x000000181f1f7221 */ /* 0x000fc80000010000 */
[----:B------:R-:W-:Y:S02]  /*10f90*/  FADD.FTZ R30, R30, R31 ;  /* 0x0000001f1e1e7221 */ /* 0x000fe40000010000 */
[----:B-1----:R-:W-:Y:S03]  /*10fa0*/  HMMA.16816.F32 R88, R4, R8, R88 ;  /* 0x000000080458723c */ /* 0x002fe60000001858 */
[----:B------:R-:W-:-:S05]  /*10fb0*/  FADD.FTZ R27, R27, R30 ;  /* 0x0000001e1b1b7221 */ /* 0x000fca0000010000 */
        /* <DEDUP_REMOVED lines=14> */
[----:B--2---:R-:W-:Y:S03]  /*110a0*/  HMMA.16816.F32 R44, R4, R16, R44 ;  /* 0x00000010042c723c */ /* 0x004fe6000000182c */
[----:B------:R-:W-:-:S02]  /*110b0*/  FFMA.FTZ R16, R125, R121, -R126 ;  /* 0x000000797d107223 */ /* 0x000fc4000001087e */
[----:B------:R-:W-:Y:S04]  /*110c0*/  MUFU.EX2 R126, R132 ;  /* 0x00000084007e7308 */ /* 0x000fe80000000800 */
[----:B------:R-:W2:Y:S01]  /*110d0*/  MUFU.EX2 R125, R127 ;  /* 0x0000007f007d7308 */ /* 0x000ea20000000800 */
[C---:B------:R-:W-:Y:S03]  /*110e0*/  HMMA.16816.F32 R48, R4.reuse, R18, R48 ;  /* 0x000000120430723c */ /* 0x040fe60000001830 */
[----:B------:R4:W-:Y:S04]  /*110f0*/  MUFU.EX2 R124, R16 ;  /* 0x00000010007c7308 */ /* 0x0009e80000000800 */
[----:B------:R-:W5:Y:S01]  /*11100*/  MUFU.EX2 R121, R129 ;  /* 0x0000008100797308 */ /* 0x000f620000000800 */
[C---:B-1----:R-:W-:Y:S08]  /*11110*/  HMMA.16816.F32 R52, R4.reuse, R8, R52 ;  /* 0x000000080434723c */ /* 0x042ff00000001834 */
[C---:B------:R-:W-:Y:S01]  /*11120*/  HMMA.16816.F32 R56, R4.reuse, R10, R56 ;  /* 0x0000000a0438723c */ /* 0x040fe20000001838 */
[----:B------:R-:W1:Y:S04]  /*11130*/  LDSM.16.MT88.4 R8, [R151+0x9800] ;  /* 0x009800009708783b */ /* 0x000e680000004200 */
[----:B----4-:R-:W-:Y:S03]  /*11140*/  LDSM.16.MT88.4 R16, [R149+0x9800] ;  /* 0x009800009510783b */ /* 0x010fe60000004200 */
[C---:B---3--:R-:W-:Y:S08]  /*11150*/  HMMA.16816.F32 R60, R4.reuse, R12, R60 ;  /* 0x0000000c043c723c */ /* 0x048ff0000000183c */
[----:B------:R-:W-:Y:S01]  /*11160*/  HMMA.16816.F32 R64, R4, R14, R64 ;  /* 0x0000000e0440723c */ /* 0x000fe20000001840 */
[----:B------:R-:W3:Y:S02]  /*11170*/  LDSM.16.MT88.4 R12, [R148+0x9800] ;  /* 0x00980000940c783b */ /* 0x000ee40000004200 */
[----:B--2---:R-:W-:Y:S01]  /*11180*/  F2FP.F16.F32.PACK_AB R4, R125, R126 ;  /* 0x0000007e7d04723e */ /* 0x004fe200000000ff */
        /* <DEDUP_REMOVED lines=9> */
[C---:B-1----:R-:W-:Y:S08]  /*11220*/  HMMA.16816.F32 R96, R4.reuse, R8, R96 ;  /* 0x000000080460723c */ /* 0x042ff00000001860 */
        /* <DEDUP_REMOVED lines=99> */
.L_x_11155:
        /* <DEDUP_REMOVED lines=8> */
.L_x_11156:
[----:B------:R-:W-:Y:S05]  /*118e0*/  BSYNC.RECONVERGENT B0 ;  /* 0x0000000000007941 */ /* 0x000fea0003800200 */
.L_x_11154:
        /* <DEDUP_REMOVED lines=55> */
[----:B------:R-:W-:Y:S04]  /*11c60*/  LDSM.16.M88.4 R128, [R145] ;  /* 0x000000009180783b */ /* 0x000fe80000000200 */
[----:B------:R-:W5:Y:S04]  /*11c70*/  LDSM.16.M88.4 R124, [R142+0x4000] ;  /* 0x004000008e7c783b */ /* 0x000f680000000200 */
[----:B------:R-:W5:Y:S04]  /*11c80*/  LDSM.16.M88.4 R120, [R142+0x4800] ;  /* 0x004800008e78783b */ /* 0x000f680000000200 */
[----:B------:R-:W5:Y:S04]  /*11c90*/  LDSM.16.M88.4 R116, [R142+0x5000] ;  /* 0x005000008e74783b */ /* 0x000f680000000200 */
[----:B------:R-:W5:Y:S04]  /*11ca0*/  LD.E R0, desc[UR4][R102.64+0x18c] ;  /* 0x00018c0466007980 */ /* 0x000f68000c101900 */
        /* <DEDUP_REMOVED lines=9> */
[----:B------:R-:W1:Y:S07]  /*11d40*/  LDSM.16.M88.4 R112, [R142+0x5800] ;  /* 0x005800008e70783b */ /* 0x000e6e0000000200 */
[C---:B-----5:R-:W-:Y:S08]  /*11d50*/  HMMA.16816.F32 R32, R128.reuse, R124, R32 ;  /* 0x0000007c8020723c */ /* 0x060ff00000001820 */
[C---:B------:R-:W-:Y:S01]  /*11d60*/  HMMA.16816.F32 R28, R128.reuse, R126, R28 ;  /* 0x0000007e801c723c */ /* 0x040fe2000000181c */
[----:B------:R-:W-:Y:S07]  /*11d70*/  LDSM.16.M88.4 R124, [R141+0x4000] ;  /* 0x004000008d7c783b */ /* 0x000fee0000000200 */
[C---:B------:R-:W-:Y:S08]  /*11d80*/  HMMA.16816.F32 R24, R128.reuse, R120, R24 ;  /* 0x000000788018723c */ /* 0x040ff00000001818 */
[C---:B------:R-:W-:Y:S01]  /*11d90*/  HMMA.16816.F32 R20, R128.reuse, R122, R20 ;  /* 0x0000007a8014723c */ /* 0x040fe20000001814 */
[----:B------:R-:W2:Y:S07]  /*11da0*/  LDSM.16.M88.4 R120, [R144] ;  /* 0x000000009078783b */ /* 0x000eae0000000200 */
[C---:B------:R-:W-:Y:S08]  /*11db0*/  HMMA.16816.F32 R16, R128.reuse, R116, R16 ;  /* 0x000000748010723c */ /* 0x040ff00000001810 */
[C---:B------:R-:W-:Y:S01]  /*11dc0*/  HMMA.16816.F32 R12, R128.reuse, R118, R12 ;  /* 0x00000076800c723c */ /* 0x040fe2000000180c */
[----:B------:R-:W3:Y:S07]  /*11dd0*/  LDSM.16.M88.4 R116, [R141+0x4800] ;  /* 0x004800008d74783b */ /* 0x000eee0000000200 */
[C---:B-1----:R-:W-:Y:S08]  /*11de0*/  HMMA.16816.F32 R8, R128.reuse, R112, R8 ;  /* 0x000000708008723c */ /* 0x042ff00000001808 */
[----:B------:R-:W-:Y:S01]  /*11df0*/  HMMA.16816.F32 R4, R128, R114, R4 ;  /* 0x000000728004723c */ /* 0x000fe20000001804 */
[----:B------:R-:W1:Y:S04]  /*11e00*/  LDSM.16.M88.4 R112, [R141+0x5000] ;  /* 0x005000008d70783b */ /* 0x000e680000000200 */
[----:B------:R-:W4:Y:S03]  /*11e10*/  LDSM.16.M88.4 R128, [R141+0x5800] ;  /* 0x005800008d80783b */ /* 0x000f260000000200 */
[C---:B--2---:R-:W-:Y:S08]  /*11e20*/  HMMA.16816.F32 R32, R120.reuse, R124, R32 ;  /* 0x0000007c7820723c */ /* 0x044ff00000001820 */
[C---:B------:R-:W-:Y:S01]  /*11e30*/  HMMA.16816.F32 R28, R120.reuse, R126, R28 ;  /* 0x0000007e781c723c */ /* 0x040fe2000000181c */
[----:B------:R-:W-:Y:S07]  /*11e40*/  LDSM.16.M88.4 R124, [R143] ;  /* 0x000000008f7c783b */ /* 0x000fee0000000200 */
[C---:B---3--:R-:W-:Y:S08]  /*11e50*/  HMMA.16816.F32 R24, R120.reuse, R116, R24 ;  /* 0x000000747818723c */ /* 0x048ff00000001818 */
[C---:B------:R-:W-:Y:S01]  /*11e60*/  HMMA.16816.F32 R20, R120.reuse, R118, R20 ;  /* 0x000000767814723c */ /* 0x040fe20000001814 */
[----:B------:R-:W2:Y:S07]  /*11e70*/  LDSM.16.M88.4 R116, [R140+0x4000] ;  /* 0x004000008c74783b */ /* 0x000eae0000000200 */
[C---:B-1----:R-:W-:Y:S08]  /*11e80*/  HMMA.16816.F32 R16, R120.reuse, R112, R16 ;  /* 0x000000707810723c */ /* 0x042ff00000001810 */
[C---:B------:R-:W-:Y:S01]  /*11e90*/  HMMA.16816.F32 R12, R120.reuse, R114, R12 ;  /* 0x00000072780c723c */ /* 0x040fe2000000180c */
[----:B------:R-:W1:Y:S07]  /*11ea0*/  LDSM.16.M88.4 R112, [R140+0x5800] ;  /* 0x005800008c70783b */ /* 0x000e6e0000000200 */
[C---:B----4-:R-:W-:Y:S08]  /*11eb0*/  HMMA.16816.F32 R8, R120.reuse, R128, R8 ;  /* 0x000000807808723c */ /* 0x050ff00000001808 */
[----:B------:R-:W-:Y:S01]  /*11ec0*/  HMMA.16816.F32 R4, R120, R130, R4 ;  /* 0x000000827804723c */ /* 0x000fe20000001804 */
[----:B------:R-:W3:Y:S04]  /*11ed0*/  LDSM.16.M88.4 R120, [R140+0x4800] ;  /* 0x004800008c78783b */ /* 0x000ee80000000200 */
[----:B------:R-:W-:Y:S03]  /*11ee0*/  LDSM.16.M88.4 R128, [R140+0x6800] ;  /* 0x006800008c80783b */ /* 0x000fe60000000200 */
        /* <DEDUP_REMOVED lines=45> */
[----:B------:R-:W-:-:S15]  /*121c0*/  HMMA.16816.F32 R32, R124, R120, R32 ;  /* 0x000000787c20723c */ /* 0x000fde0000001820 */
[----:B------:R-:W-:-:S05]  /*121d0*/  NOP ;  /* 0x0000000000007918 */ /* 0x000fca0000000000 */
[----:B-1----:R-:W-:-:S15]  /*121e0*/  HMMA.16816.F32 R32, R116, R112, R32 ;  /* 0x000000707420723c */ /* 0x002fde0000001820 */
[----:B------:R-:W-:-:S04]  /*121f0*/  NOP ;  /* 0x0000000000007918 */ /* 0x000fc80000000000 */
[-C--:B------:R-:W-:Y:S01]  /*12200*/  FMUL.FTZ R104, R32, R0.reuse ;  /* 0x0000000020687220 */ /* 0x080fe20000410000 */
[-C--:B------:R-:W-:Y:S01]  /*12210*/  FMUL.FTZ R105, R33, R0.reuse ;  /* 0x0000000021697220 */ /* 0x080fe20000410000 */
[-C--:B------:R-:W-:Y:S01]  /*12220*/  FMUL.FTZ R107, R34, R0.reuse ;  /* 0x00000000226b7220 */ /* 0x080fe20000410000 */
[-C--:B------:R-:W-:Y:S02]  /*12230*/  FMUL.FTZ R112, R35, R0.reuse ;  /* 0x0000000023707220 */ /* 0x080fe40000410000 */
[----:B------:R-:W1:Y:S01]  /*12240*/  LDSM.16.M88.4 R32, [R140+0x7000] ;  /* 0x007000008c20783b */ /* 0x000e620000000200 */
[----:B------:R-:W-:Y:S08]  /*12250*/  HMMA.16816.F32 R24, R116, R128, R24 ;  /* 0x000000807418723c */ /* 0x000ff00000001818 */
[----:B------:R-:W-:Y:S01]  /*12260*/  HMMA.16816.F32 R28, R124, R122, R28 ;  /* 0x0000007a7c1c723c */ /* 0x000fe2000000181c */
[----:B------:R-:W2:Y:S10]  /*12270*/  LDSM.16.M88.4 R120, [R141+0x7800] ;  /* 0x007800008d78783b */ /* 0x000eb40000000200 */
[-C--:B------:R-:W-:Y:S01]  /*12280*/  FMUL.FTZ R24, R24, R0.reuse ;  /* 0x0000000018187220 */ /* 0x080fe20000410000 */
[----:B------:R-:W-:-:S08]  /*12290*/  FMUL.FTZ R113, R25, R0 ;  /* 0x0000000019717220 */ /* 0x000fd00000410000 */
[----:B------:R-:W-:Y:S01]  /*122a0*/  HMMA.16816.F32 R28, R116, R114, R28 ;  /* 0x00000072741c723c */ /* 0x000fe2000000181c */
[----:B------:R3:W4:Y:S02]  /*122b0*/  MUFU.TANH R114, R24 ;  /* 0x0000001800727308 */ /* 0x0007240000002400 */
[----:B------:R-:W-:-:S05]  /*122c0*/  FMUL.FTZ R115, R26, R0 ;  /* 0x000000001a737220 */ /* 0x000fca0000410000 */
[----:B-1----:R-:W-:Y:S03]  /*122d0*/  HMMA.16816.F32 R16, R116, R32, R16 ;  /* 0x000000207410723c */ /* 0x002fe60000001810 */
[-C--:B------:R-:W-:Y:S02]  /*122e0*/  FMUL.FTZ R32, R27, R0.reuse ;  /* 0x000000001b207220 */ /* 0x080fe40000410000 */
[----:B---3--:R-:W1:Y:S03]  /*122f0*/  LDSM.16.M88.4 R24, [R140+0x7800] ;  /* 0x007800008c18783b */ /* 0x008e660000000200 */
[C---:B--2---:R-:W-:Y:S08]  /*12300*/  HMMA.16816.F32 R8, R124.reuse, R120, R8 ;  /* 0x000000787c08723c */ /* 0x044ff00000001808 */
[----:B------:R-:W-:Y:S08]  /*12310*/  HMMA.16816.F32 R4, R124, R122, R4 ;  /* 0x0000007a7c04723c */ /* 0x000ff00000001804 */
[C---:B------:R-:W-:Y:S08]  /*12320*/  HMMA.16816.F32 R20, R116.reuse, R130, R20 ;  /* 0x000000827414723c */ /* 0x040ff00000001814 */
[----:B------:R-:W-:Y:S03]  /*12330*/  HMMA.16816.F32 R12, R116, R34, R12 ;  /* 0x00000022740c723c */ /* 0x000fe6000000180c */
[-C--:B------:R-:W-:Y:S01]  /*12340*/  FMUL.FTZ R28, R28, R0.reuse ;  /* 0x000000001c1c7220 */ /* 0x080fe20000410000 */
[-C--:B------:R-:W-:Y:S01]  /*12350*/  FMUL.FTZ R29, R29, R0.reuse ;  /* 0x000000001d1d7220 */ /* 0x080fe20000410000 */
[-C--:B------:R-:W-:Y:S01]  /*12360*/  FMUL.FTZ R30, R30, R0.reuse ;  /* 0x000000001e1e7220 */ /* 0x080fe20000410000 */
[-C--:B------:R-:W-:Y:S01]  /*12370*/  FMUL.FTZ R31, R31, R0.reuse ;  /* 0x000000001f1f7220 */ /* 0x080fe20000410000 */
[----:B------:R-:W-:Y:S01]  /*12380*/  FMUL.FTZ R18, R18, R0 ;  /* 0x0000000012127220 */ /* 0x000fe20000410000 */
[----:B------:R-:W-:Y:S01]  /*12390*/  ISETP.GT.AND P3, PT, R111, R156, PT ;  /* 0x0000009c6f00720c */ /* 0x000fe20003f64270 */
[----:B------:R-:W2:Y:S01]  /*123a0*/  MUFU.TANH R104, R104 ;  /* 0x0000006800687308 */ /* 0x000ea20000002400 */
[----:B------:R-:W-:-:S04]  /*123b0*/  DEPBAR.LE SB0, 0x0 ;  /* 0x000080000000791a */ /* 0x000fc80000000000 */
[C---:B-1----:R-:W-:Y:S08]  /*123c0*/  HMMA.16816.F32 R8, R116.reuse, R24, R8 ;  /* 0x000000187408723c */ /* 0x042ff00000001808 */
        /* <DEDUP_REMOVED lines=19> */
[----:B------:R-:W-:Y:S01]  /*12500*/  FMUL.FTZ R0, R7, R0 ;  /* 0x0000000007007220 */ /* 0x000fe20000410000 */
        /* <DEDUP_REMOVED lines=36> */
[----:B------:R-:W-:Y:S01]  /*12750*/  IADD3 R24, PT, PT, R101, -0x1, RZ ;  /* 0xffffffff65187810 */ /* 0x000fe20007ffe0ff */
[----:B------:R-:W-:Y:S02]  /*12760*/  IMAD.SHL.U32 R35, R111, 0x40, RZ ;  /* 0x000000406f237824 */ /* 0x000fe400078e00ff */
[----:B------:R-:W3:Y:S02]  /*12770*/  LD.E.64 R118, desc[UR4][R102.64+0x38] ;  /* 0x0000380466767980 */ /* 0x000ee4000c101b00 */
[----:B------:R-:W-:Y:S02]  /*12780*/  IMAD.SHL.U32 R24, R24, 0x40, RZ ;  /* 0x0000004018187824 */ /* 0x000fe400078e00ff */
[----:B------:R-:W4:Y:S02]  /*12790*/  LD.E.64 R120, desc[UR4][R102.64+0x20] ;  /* 0x0000200466787980 */ /* 0x000f24000c101b00 */
[----:B------:R-:W-:Y:S01]  /*127a0*/  VIADD R24, R24, 0xffffff80 ;  /* 0xffffff8018187836 */ /* 0x000fe20000000000 */
[----:B--2---:R-:W-:-:S04]  /*127b0*/  IABS R7, R116 ;  /* 0x0000007400077213 */ /* 0x004fc80000000000 */
[----:B-1----:R-:W1:Y:S08]  /*127c0*/  I2F.RP R10, R7 ;  /* 0x00000007000a7306 */ /* 0x002e700000209400 */
[----:B-1----:R-:W1:Y:S02]  /*127d0*/  MUFU.RCP R6, R10 ;  /* 0x0000000a00067308 */ /* 0x002e640000001000 */
[----:B-1----:R-:W-:-:S06]  /*127e0*/  VIADD R6, R6, 0xffffffe ;  /* 0x0ffffffe06067836 */ /* 0x002fcc0000000000 */
[----:B------:R-:W1:Y:S02]  /*127f0*/  F2I.FTZ.U32.TRUNC.NTZ R5, R6 ;  /* 0x0000000600057305 */ /* 0x000e64000021f000 */
[----:B-1----:R-:W-:Y:S01]  /*12800*/  IMAD.MOV R4, RZ, RZ, -R5 ;  /* 0x000000ffff047224 */ /* 0x002fe200078e0a05 */
[----:B------:R-:W-:Y:S02]  /*12810*/  IABS R6, R35 ;  /* 0x0000002300067213 */ /* 0x000fe40000000000 */
[----:B------:R-:W-:Y:S01]  /*12820*/  LOP3.LUT R35, R35, R116, RZ, 0x3c, !PT ;  /* 0x0000007423237212 */ /* 0x000fe200078e3cff */
[----:B------:R-:W-:Y:S01]  /*12830*/  IMAD R117, R4, R7, RZ ;  /* 0x0000000704757224 */ /* 0x000fe200078e02ff */
[----:B------:R-:W-:Y:S02]  /*12840*/  MOV R4, RZ ;  /* 0x000000ff00047202 */ /* 0x000fe40000000f00 */
[----:B------:R-:W-:-:S03]  /*12850*/  ISETP.GE.AND P4, PT, R35, RZ, PT ;  /* 0x000000ff2300720c */ /* 0x000fc60003f86270 */
[----:B------:R-:W-:Y:S01]  /*12860*/  IMAD.HI.U32 R117, R5, R117, R4 ;  /* 0x0000007505757227 */ /* 0x000fe200078e0004 */
[----:B------:R-:W-:Y:S02]  /*12870*/  IABS R5, R116 ;  /* 0x0000007400057213 */ /* 0x000fe40000000000 */
[----:B------:R-:W-:Y:S02]  /*12880*/  IABS R4, R24 ;  /* 0x0000001800047213 */ /* 0x000fe40000000000 */
[----:B------:R-:W-:Y:S01]  /*12890*/  IADD3 R5, PT, PT, RZ, -R5, RZ ;  /* 0x80000005ff057210 */ /* 0x000fe20007ffe0ff */
[----:B------:R-:W-:Y:S01]  /*128a0*/  IMAD.HI.U32 R26, R117, R6, RZ ;  /* 0x00000006751a7227 */ /* 0x000fe200078e00ff */
        /* <DEDUP_REMOVED lines=23> */
[----:B------:R-:W2:Y:S04]  /*12a20*/  LD.E R5, desc[UR4][R124.64] ;  /* 0x000000047c057980 */ /* 0x000ea8000c101900 */
[----:B------:R-:W2:Y:S01]  /*12a30*/  LD.E R4, desc[UR4][R122.64] ;  /* 0x000000047a047980 */ /* 0x000ea2000c101900 */
[----:B------:R-:W-:-:S04]  /*12a40*/  IMAD.IADD R7, R7, 0x1, -R6 ;  /* 0x0000000107077824 */ /* 0x000fc800078e0a06 */
[----:B------:R-:W-:-:S04]  /*12a50*/  IMAD R116, R116, R7, -0x40 ;  /* 0xffffffc074747424 */ /* 0x000fc800078e0207 */
[-C--:B---3--:R-:W-:Y:S01]  /*12a60*/  IMAD R6, R119, R116.reuse, RZ ;  /* 0x0000007477067224 */ /* 0x088fe200078e02ff */
[----:B------:R-:W-:Y:S01]  /*12a70*/  SHF.R.S32.HI R7, RZ, 0x1f, R116 ;  /* 0x0000001fff077819 */ /* 0x000fe20000011474 */
[----:B------:R-:W-:-:S04]  /*12a80*/  IMAD.WIDE.U32 R116, R118, R116, RZ ;  /* 0x0000007476747225 */ /* 0x000fc800078e00ff */
[----:B------:R-:W-:-:S04]  /*12a90*/  IMAD R6, R118, R7, R6 ;  /* 0x0000000776067224 */ /* 0x000fc800078e0206 */
[----:B------:R-:W-:Y:S01]  /*12aa0*/  IMAD.IADD R117, R117, 0x1, R6 ;  /* 0x0000000175757824 */ /* 0x000fe200078e0206 */
[----:B--2---:R-:W-:-:S04]  /*12ab0*/  IADD3 R5, PT, PT, R5, -R4, RZ ;  /* 0x8000000405057210 */ /* 0x004fc80007ffe0ff */
        /* <DEDUP_REMOVED lines=8> */
.L_x_11160:
        /* <DEDUP_REMOVED lines=8> */
.L_x_11161:
[----:B------:R-:W-:Y:S05]  /*12bc0*/  BSYNC.RECONVERGENT B0 ;  /* 0x0000000000007941 */ /* 0x000fea0003800200 */
.L_x_11159:
        /* <DEDUP_REMOVED lines=51> */
.L_x_11158:
[----:B------:R-:W-:Y:S05]  /*12f00*/  BSYNC.RECONVERGENT B1 ;  /* 0x0000000000017941 */ /* 0x000fea0003800200 */
.L_x_11157:
[----:B------:R-:W3:Y:S01]  /*12f10*/  LD.E R118, desc[UR4][R102.64+0xdc] ;  /* 0x0000dc0466767980 */ /* 0x000ee2000c101900 */
[----:B--2---:R-:W-:-:S04]  /*12f20*/  IMAD R7, R101, 0x40, R110 ;  /* 0x0000004065077824 */ /* 0x004fc800078e026e */
[C---:B-1----:R-:W-:Y:S02]  /*12f30*/  VIADD R5, R7.reuse, 0xffffff80 ;  /* 0xffffff8007057836 */ /* 0x042fe40000000000 */
[C---:B------:R-:W-:Y:S02]  /*12f40*/  VIADD R4, R7.reuse, 0xffffff81 ;  /* 0xffffff8107047836 */ /* 0x040fe40000000000 */
[----:B------:R-:W-:Y:S01]  /*12f50*/  VIADD R6, R7, 0xffffff89 ;  /* 0xffffff8907067836 */ /* 0x000fe20000000000 */
[----:B------:R-:W-:Y:S01]  /*12f60*/  ISETP.GE.AND P0, PT, R5, R173, PT ;  /* 0x000000ad0500720c */ /* 0x000fe20003f06270 */
[----:B------:R-:W-:Y:S01]  /*12f70*/  VIADD R35, R7, 0xffffff91 ;  /* 0xffffff9107237836 */ /* 0x000fe20000000000 */
[C---:B------:R-:W-:Y:S02]  /*12f80*/  ISETP.GE.AND P3, PT, R5.reuse, R172, PT ;  /* 0x000000ac0500720c */ /* 0x040fe40003f66270 */
[----:B------:R-:W-:Y:S02]  /*12f90*/  FSEL R10, R104, -INF , P0 ;  /* 0xff800000680a7808 */ /* 0x000fe40000000000 */
[----:B------:R-:W-:-:S02]  /*12fa0*/  ISETP.GE.AND P6, PT, R5, R170, PT ;  /* 0x000000aa0500720c */ /* 0x000fc40003fc6270 */
[----:B------:R-:W-:Y:S02]  /*12fb0*/  ISETP.GE.AND P5, PT, R5, R171, PT ;  /* 0x000000ab0500720c */ /* 0x000fe40003fa6270 */
[C---:B------:R-:W-:Y:S02]  /*12fc0*/  ISETP.GE.AND P1, PT, R4.reuse, R173, PT ;  /* 0x000000ad0400720c */ /* 0x040fe40003f26270 */
[C---:B------:R-:W-:Y:S02]  /*12fd0*/  ISETP.GE.AND P4, PT, R4.reuse, R170, PT ;  /* 0x000000aa0400720c */ /* 0x040fe40003f86270 */
[C---:B------:R-:W-:Y:S02]  /*12fe0*/  ISETP.GE.AND P2, PT, R4.reuse, R172, PT ;  /* 0x000000ac0400720c */ /* 0x040fe40003f46270 */
[----:B------:R-:W-:Y:S01]  /*12ff0*/  ISETP.GE.AND P0, PT, R4, R171, PT ;  /* 0x000000ab0400720c */ /* 0x000fe20003f06270 */
[----:B------:R-:W-:Y:S01]  /*13000*/  VIADD R4, R7, 0xffffff88 ;  /* 0xffffff8807047836 */ /* 0x000fe20000000000 */
[----:B------:R-:W-:-:S02]  /*13010*/  FSEL R5, R107, -INF , P3 ;  /* 0xff8000006b057808 */ /* 0x000fc40001800000 */
[----:B------:R-:W-:Y:S02]  /*13020*/  FSEL R10, R10, -INF , !P6 ;  /* 0xff8000000a0a7808 */ /* 0x000fe40007000000 */
[----:B------:R-:W-:Y:S02]  /*13030*/  FSEL R26, R105, -INF , P1 ;  /* 0xff800000691a7808 */ /* 0x000fe40000800000 */
[----:B------:R-:W-:Y:S02]  /*13040*/  FSEL R5, R5, -INF , !P5 ;  /* 0xff80000005057808 */ /* 0x000fe40006800000 */
[C---:B------:R-:W-:Y:S02]  /*13050*/  ISETP.GE.AND P3, PT, R4.reuse, R173, PT ;  /* 0x000000ad0400720c */ /* 0x040fe40003f66270 */
[C---:B------:R-:W-:Y:S02]  /*13060*/  ISETP.GE.AND P6, PT, R4.reuse, R170, PT ;  /* 0x000000aa0400720c */ /* 0x040fe40003fc6270 */
[----:B------:R-:W-:-:S02]  /*13070*/  ISETP.GE.AND P1, PT, R4, R172, PT ;  /* 0x000000ac0400720c */ /* 0x000fc40003f26270 */
        /* <DEDUP_REMOVED lines=20> */
[----:B------:R-:W-:Y:S01]  /*131c0*/  FSEL R30, R29, -INF , !P4 ;  /* 0xff8000001d1e7808 */ /* 0x000fe20006000000 */
[----:B------:R-:W-:Y:S01]  /*131d0*/  VIADD R29, R7, 0xffffff99 ;  /* 0xffffff99071d7836 */ /* 0x000fe20000000000 */
[----:B------:R-:W-:-:S02]  /*131e0*/  FSEL R6, R6, -INF , !P3 ;  /* 0xff80000006067808 */ /* 0x000fc40005800000 */
[C---:B------:R-:W-:Y:S02]  /*131f0*/  ISETP.GE.AND P3, PT, R35.reuse, R172, PT ;  /* 0x000000ac2300720c */ /* 0x040fe40003f66270 */
[C---:B------:R-:W-:Y:S02]  /*13200*/  ISETP.GE.AND P0, PT, R35.reuse, R173, PT ;  /* 0x000000ad2300720c */ /* 0x040fe40003f06270 */
[----:B------:R-:W-:Y:S02]  /*13210*/  FSEL R114, R114, -INF , P1 ;  /* 0xff80000072727808 */ /* 0x000fe40000800000 */
[----:B------:R-:W-:Y:S02]  /*13220*/  ISETP.GE.AND P1, PT, R35, R171, PT ;  /* 0x000000ab2300720c */ /* 0x000fe40003f26270 */
[----:B------:R-:W-:Y:S02]  /*13230*/  FSEL R32, R32, -INF , P3 ;  /* 0xff80000020207808 */ /* 0x000fe40001800000 */
[----:B------:R-:W-:-:S02]  /*13240*/  FSEL R115, R115, -INF , P2 ;  /* 0xff80000073737808 */ /* 0x000fc40001000000 */
[----:B------:R-:W-:Y:S02]  /*13250*/  ISETP.GE.AND P4, PT, R35, R170, PT ;  /* 0x000000aa2300720c */ /* 0x000fe40003f86270 */
[----:B------:R-:W-:Y:S02]  /*13260*/  ISETP.GE.AND P2, PT, R31, R173, PT ;  /* 0x000000ad1f00720c */ /* 0x000fe40003f46270 */
[----:B------:R-:W-:Y:S02]  /*13270*/  FSEL R113, R113, -INF , P0 ;  /* 0xff80000071717808 */ /* 0x000fe40000000000 */
[----:B------:R-:W-:Y:S02]  /*13280*/  FSEL R136, R32, -INF , !P1 ;  /* 0xff80000020887808 */ /* 0x000fe40004800000 */
[----:B------:R-:W-:Y:S02]  /*13290*/  ISETP.GE.AND P1, PT, R29, R172, PT ;  /* 0x000000ac1d00720c */ /* 0x000fe40003f26270 */
[----:B------:R-:W-:-:S02]  /*132a0*/  FSEL R200, R114, -INF , !P6 ;  /* 0xff80000072c87808 */ /* 0x000fc40007000000 */
[----:B------:R-:W-:Y:S02]  /*132b0*/  FSEL R196, R115, -INF , !P5 ;  /* 0xff80000073c47808 */ /* 0x000fe40006800000 */
[C---:B------:R-:W-:Y:S02]  /*132c0*/  ISETP.GE.AND P6, PT, R31.reuse, R170, PT ;  /* 0x000000aa1f00720c */ /* 0x040fe40003fc6270 */
[C---:B------:R-:W-:Y:S02]  /*132d0*/  ISETP.GE.AND P0, PT, R31.reuse, R172, PT ;  /* 0x000000ac1f00720c */ /* 0x040fe40003f06270 */
[----:B------:R-:W-:Y:S01]  /*132e0*/  ISETP.GE.AND P5, PT, R31, R171, PT ;  /* 0x000000ab1f00720c */ /* 0x000fe20003fa6270 */
[----:B------:R-:W-:Y:S01]  /*132f0*/  VIADD R31, R7, 0xffffffa0 ;  /* 0xffffffa0071f7836 */ /* 0x000fe20000000000 */
[----:B------:R-:W-:Y:S02]  /*13300*/  FSEL R138, R113, -INF , !P4 ;  /* 0xff800000718a7808 */ /* 0x000fe40006000000 */
[----:B------:R-:W-:-:S02]  /*13310*/  FSEL R33, R33, -INF , P2 ;  /* 0xff80000021217808 */ /* 0x000fc40001000000 */
[C---:B------:R-:W-:Y:S02]  /*13320*/  ISETP.GE.AND P4, PT, R29.reuse, R173, PT ;  /* 0x000000ad1d00720c */ /* 0x040fe40003f86270 */
[C---:B------:R-:W-:Y:S02]  /*13330*/  ISETP.GE.AND P3, PT, R29.reuse, R170, PT ;  /* 0x000000aa1d00720c */ /* 0x040fe40003f66270 */
[----:B------:R-:W-:Y:S01]  /*13340*/  ISETP.GE.AND P2, PT, R29, R171, PT ;  /* 0x000000ab1d00720c */ /* 0x000fe20003f46270 */
[----:B------:R-:W-:Y:S01]  /*13350*/  VIADD R29, R7, 0xffffffa1 ;  /* 0xffffffa1071d7836 */ /* 0x000fe20000000000 */
[----:B------:R-:W-:Y:S02]  /*13360*/  FSEL R22, R22, -INF , P1 ;  /* 0xff80000016167808 */ /* 0x000fe40000800000 */
[----:B------:R-:W-:Y:S02]  /*13370*/  FSEL R34, R34, -INF , P0 ;  /* 0xff80000022227808 */ /* 0x000fe40000000000 */
[----:B------:R-:W-:-:S02]  /*13380*/  ISETP.GE.AND P0, PT, R31, R173, PT ;  /* 0x000000ad1f00720c */ /* 0x000fc40003f06270 */
[----:B------:R-:W-:Y:S02]  /*13390*/  FSEL R21, R21, -INF , P4 ;  /* 0xff80000015157808 */ /* 0x000fe40002000000 */
[----:B------:R-:W-:Y:S02]  /*133a0*/  FSEL R132, R22, -INF , !P2 ;  /* 0xff80000016847808 */ /* 0x000fe40005000000 */
[C---:B------:R-:W-:Y:S02]  /*133b0*/  ISETP.GE.AND P2, PT, R29.reuse, R172, PT ;  /* 0x000000ac1d00720c */ /* 0x040fe40003f46270 */
[----:B------:R-:W-:Y:S02]  /*133c0*/  ISETP.GE.AND P1, PT, R29, R173, PT ;  /* 0x000000ad1d00720c */ /* 0x000fe40003f26270 */
[----:B------:R-:W-:Y:S01]  /*133d0*/  FSEL R134, R21, -INF , !P3 ;  /* 0xff80000015867808 */ /* 0x000fe20005800000 */
[C---:B------:R-:W-:Y:S01]  /*133e0*/  VIADD R21, R7.reuse, 0xffffffa8 ;  /* 0xffffffa807157836 */ /* 0x040fe20000000000 */
[----:B------:R-:W-:Y:S01]  /*133f0*/  FSEL R192, R20, -INF , P0 ;  /* 0xff80000014c07808 */ /* 0x000fe20000000000 */
[----:B------:R-:W-:Y:S01]  /*13400*/  VIADD R20, R7, 0xffffffa9 ;  /* 0xffffffa907147836 */ /* 0x000fe20000000000 */
[----:B------:R-:W-:-:S02]  /*13410*/  ISETP.GE.AND P0, PT, R29, R171, PT ;  /* 0x000000ab1d00720c */ /* 0x000fc40003f06270 */
[----:B------:R-:W-:Y:S02]  /*13420*/  FSEL R17, R17, -INF , P2 ;  /* 0xff80000011117808 */ /* 0x000fe40001000000 */
[----:B------:R-:W-:Y:S02]  /*13430*/  ISETP.GE.AND P3, PT, R29, R170, PT ;  /* 0x000000aa1d00720c */ /* 0x000fe40003f66270 */
[----:B------:R-:W-:Y:S02]  /*13440*/  FSEL R16, R16, -INF , P1 ;  /* 0xff80000010107808 */ /* 0x000fe40000800000 */
[----:B------:R-:W-:Y:S01]  /*13450*/  FSEL R182, R17, -INF , !P0 ;  /* 0xff80000011b67808 */ /* 0x000fe20004000000 */
[----:B------:R-:W-:Y:S01]  /*13460*/  VIADD R17, R7, 0xffffffb0 ;  /* 0xffffffb007117836 */ /* 0x000fe20000000000 */
[----:B------:R-:W-:Y:S02]  /*13470*/  ISETP.GE.AND P1, PT, R21, R172, PT ;  /* 0x000000ac1500720c */ /* 0x000fe40003f26270 */
[----:B------:R-:W-:Y:S01]  /*13480*/  FSEL R190, R16, -INF , !P3 ;  /* 0xff80000010be7808 */ /* 0x000fe20005800000 */
[----:B------:R-:W-:Y:S01]  /*13490*/  VIADD R16, R7, 0xffffffb1 ;  /* 0xffffffb107107836 */ /* 0x000fe20000000000 */
[----:B------:R-:W-:-:S02]  /*134a0*/  ISETP.GE.AND P3, PT, R20, R173, PT ;  /* 0x000000ad1400720c */ /* 0x000fc40003f66270 */
[----:B------:R-:W-:Y:S02]  /*134b0*/  FSEL R14, R14, -INF , P1 ;  /* 0xff8000000e0e7808 */ /* 0x000fe40000800000 */
[----:B------:R-:W-:Y:S02]  /*134c0*/  ISETP.GE.AND P2, PT, R20, R170, PT ;  /* 0x000000aa1400720c */ /* 0x000fe40003f46270 */
[-C--:B------:R-:W-:Y:S02]  /*134d0*/  ISETP.GE.AND P1, PT, R17, R173.reuse, PT ;  /* 0x000000ad1100720c */ /* 0x080fe40003f26270 */
[----:B------:R-:W-:Y:S02]  /*134e0*/  FSEL R13, R13, -INF , P3 ;  /* 0xff8000000d0d7808 */ /* 0x000fe40001800000 */
[----:B------:R-:W-:Y:S01]  /*134f0*/  FSEL R130, R8, -INF , P1 ;  /* 0xff80000008827808 */ /* 0x000fe20000800000 */
[----:B------:R-:W-:Y:S01]  /*13500*/  VIADD R8, R7, 0xffffffb8 ;  /* 0xffffffb807087836 */ /* 0x000fe20000000000 */
[----:B------:R-:W-:Y:S01]  /*13510*/  FSEL R186, R13, -INF , !P2 ;  /* 0xff8000000dba7808 */ /* 0x000fe20005000000 */
[----:B------:R-:W-:Y:S01]  /*13520*/  VIADD R7, R7, 0xffffffb9 ;  /* 0xffffffb907077836 */ /* 0x000fe20000000000 */
[----:B------:R-:W-:-:S02]  /*13530*/  ISETP.GE.AND P2, PT, R16, R173, PT ;  /* 0x000000ad1000720c */ /* 0x000fc40003f46270 */
[----:B------:R-:W-:Y:S02]  /*13540*/  FSEL R194, R34, -INF , !P5 ;  /* 0xff80000022c27808 */ /* 0x000fe40006800000 */
[----:B------:R-:W-:Y:S02]  /*13550*/  FSEL R15, R15, -INF , P2 ;  /* 0xff8000000f0f7808 */ /* 0x000fe40001000000 */
[----:B------:R-:W-:Y:S02]  /*13560*/  ISETP.GE.AND P2, PT, R8, R173, PT ;  /* 0x000000ad0800720c */ /* 0x000fe40003f46270 */
[----:B------:R-:W-:Y:S02]  /*13570*/  FMNMX3.FTZ R13, R3, R10, R26, !PT ;  /* 0x0000000a030d7276 */ /* 0x000fe4000781001a */
[----:B------:R-:W-:Y:S02]  /*13580*/  FSEL R126, R11, -INF , P2 ;  /* 0xff8000000b7e7808 */ /* 0x000fe40001000000 */
[----:B------:R-:W-:-:S02]  /*13590*/  ISETP.GE.AND P5, PT, R31, R172, PT ;  /* 0x000000ac1f00720c */ /* 0x000fc40003fa6270 */
[----:B------:R-:W-:Y:S02]  /*135a0*/  ISETP.GE.AND P0, PT, R20, R172, PT ;  /* 0x000000ac1400720c */ /* 0x000fe40003f06270 */
[----:B------:R-:W-:Y:S02]  /*135b0*/  FMNMX3.FTZ R11, R2, R5, R4, !PT ;  /* 0x00000005020b7276 */ /* 0x000fe40007810004 */
[----:B------:R-:W-:Y:S02]  /*135c0*/  FSEL R198, R33, -INF , !P6 ;  /* 0xff80000021c67808 */ /* 0x000fe40007000000 */
[----:B------:R-:W-:Y:S01]  /*135d0*/  FMNMX3.FTZ R13, R13, R28, R30, !PT ;  /* 0x0000001c0d0d7276 */ /* 0x000fe2000781001e */
[----:B------:R-:W-:Y:S01]  /*135e0*/  LDSM.16.MT88.4 R32, [R148+0x8000] ;  /* 0x008000009420783b */ /* 0x000fe20000004200 */
[----:B------:R-:W-:Y:S02]  /*135f0*/  ISETP.GE.AND P6, PT, R31, R170, PT ;  /* 0x000000aa1f00720c */ /* 0x000fe40003fc6270 */
[----:B------:R-:W-:-:S02]  /*13600*/  FSEL R18, R18, -INF , P5 ;  /* 0xff80000012127808 */ /* 0x000fc40002800000 */
[----:B------:R-:W-:Y:S02]  /*13610*/  FSEL R12, R12, -INF , P0 ;  /* 0xff8000000c0c7808 */ /* 0x000fe40000000000 */
[----:B------:R-:W-:Y:S02]  /*13620*/  FMNMX3.FTZ R11, R11, R24, R6, !PT ;  /* 0x000000180b0b7276 */ /* 0x000fe40007810006 */
[----:B------:R-:W-:Y:S02]  /*13630*/  ISETP.GE.AND P5, PT, R21, R173, PT ;  /* 0x000000ad1500720c */ /* 0x000fe40003fa6270 */
[----:B------:R-:W-:Y:S02]  /*13640*/  ISETP.GE.AND P0, PT, R16, R170, PT ;  /* 0x000000aa1000720c */ /* 0x000fe40003f06270 */
[----:B------:R-:W-:Y:S02]  /*13650*/  ISETP.GE.AND P4, PT, R31, R171, PT ;  /* 0x000000ab1f00720c */ /* 0x000fe40003f86270 */
[----:B------:R-:W-:-:S02]  /*13660*/  FMNMX3.FTZ R13, R13, R200, R138, !PT ;  /* 0x000000c80d0d7276 */ /* 0x000fc4000781008a */
[----:B------:R-:W-:Y:S02]  /*13670*/  FSEL R192, R192, -INF , !P6 ;  /* 0xff800000c0c07808 */ /* 0x000fe40007000000 */
[----:B------:R-:W-:Y:S02]  /*13680*/  FMNMX3.FTZ R11, R11, R196, R136, !PT ;  /* 0x000000c40b0b7276 */ /* 0x000fe40007810088 */
[----:B------:R-:W-:Y:S02]  /*13690*/  ISETP.GE.AND P6, PT, R21, R170, PT ;  /* 0x000000aa1500720c */ /* 0x000fe40003fc6270 */
[----:B------:R-:W-:Y:S02]  /*136a0*/  FSEL R19, R19, -INF , P5 ;  /* 0xff80000013137808 */ /* 0x000fe40002800000 */
[----:B------:R-:W-:Y:S02]  /*136b0*/  FSEL R128, R15, -INF , !P0 ;  /* 0xff8000000f807808 */ /* 0x000fe40004000000 */
[----:B------:R-:W-:-:S02]  /*136c0*/  FSEL R184, R18, -INF , !P4 ;  /* 0xff80000012b87808 */ /* 0x000fc40006000000 */
[-C--:B------:R-:W-:Y:S02]  /*136d0*/  ISETP.GE.AND P0, PT, R8, R172.reuse, PT ;  /* 0x000000ac0800720c */ /* 0x080fe40003f06270 */
[----:B------:R-:W-:Y:S02]  /*136e0*/  ISETP.GE.AND P4, PT, R21, R171, PT ;  /* 0x000000ab1500720c */ /* 0x000fe40003f86270 */
[----:B------:R-:W-:Y:S02]  /*136f0*/  ISETP.GE.AND P3, PT, R17, R172, PT ;  /* 0x000000ac1100720c */ /* 0x000fe40003f66270 */
[----:B------:R-:W-:Y:S02]  /*13700*/  ISETP.GE.AND P2, PT, R7, R173, PT ;  /* 0x000000ad0700720c */ /* 0x000fe40003f46270 */
[----:B------:R-:W-:Y:S02]  /*13710*/  FMNMX3.FTZ R13, R13, R198, R134, !PT ;  /* 0x000000c60d0d7276 */ /* 0x000fe40007810086 */
[----:B------:R-:W-:-:S02]  /*13720*/  ISETP.GE.AND P5, PT, R20, R171, PT ;  /* 0x000000ab1400720c */ /* 0x000fc40003fa6270 */
[----:B------:R-:W-:Y:S02]  /*13730*/  ISETP.GE.AND P1, PT, R16, R172, PT ;  /* 0x000000ac1000720c */ /* 0x000fe40003f26270 */
[----:B------:R-:W-:Y:S02]  /*13740*/  FMNMX3.FTZ R11, R11, R194, R132, !PT ;  /* 0x000000c20b0b7276 */ /* 0x000fe40007810084 */
[----:B------:R-:W-:Y:S02]  /*13750*/  FSEL R188, R19, -INF , !P6 ;  /* 0xff80000013bc7808 */ /* 0x000fe40007000000 */
[----:B------:R-:W-:Y:S02]  /*13760*/  ISETP.GE.AND P6, PT, R17, R170, PT ;  /* 0x000000aa1100720c */ /* 0x000fe40003fc6270 */
[----:B------:R-:W-:Y:S02]  /*13770*/  FSEL R27, R27, -INF , P0 ;  /* 0xff8000001b1b7808 */ /* 0x000fe40000000000 */
[----:B------:R-:W-:-:S02]  /*13780*/  FSEL R178, R14, -INF , !P4 ;  /* 0xff8000000eb27808 */ /* 0x000fc40006000000 */
[----:B------:R-:W-:Y:S02]  /*13790*/  FSEL R23, R23, -INF , P3 ;  /* 0xff80000017177808 */ /* 0x000fe40001800000 */
[----:B------:R-:W-:Y:S02]  /*137a0*/  ISETP.GE.AND P0, PT, R7, R170, PT ;  /* 0x000000aa0700720c */ /* 0x000fe40003f06270 */
[----:B------:R-:W-:Y:S02]  /*137b0*/  FMNMX3.FTZ R13, R13, R192, R190, !PT ;  /* 0x000000c00d0d7276 */ /* 0x000fe400078100be */
[----:B------:R-:W-:Y:S02]  /*137c0*/  FSEL R25, R25, -INF , P2 ;  /* 0xff80000019197808 */ /* 0x000fe40001000000 */
[-C--:B------:R-:W-:Y:S02]  /*137d0*/  ISETP.GE.AND P4, PT, R17, R171.reuse, PT ;  /* 0x000000ab1100720c */ /* 0x080fe40003f86270 */
[----:B------:R-:W-:-:S02]  /*137e0*/  ISETP.GE.AND P3, PT, R16, R171, PT ;  /* 0x000000ab1000720c */ /* 0x000fc40003f66270 */
[----:B------:R-:W-:Y:S01]  /*137f0*/  FSEL R9, R9, -INF , P1 ;  /* 0xff80000009097808 */ /* 0x000fe20000800000 */
[----:B------:R-:W-:Y:S01]  /*13800*/  LDSM.16.MT88.4 R16, [R150+0x8000] ;  /* 0x008000009610783b */ /* 0x000fe20000004200 */
[----:B------:R-:W-:Y:S02]  /*13810*/  ISETP.GE.AND P2, PT, R7, R172, PT ;  /* 0x000000ac0700720c */ /* 0x000fe40003f46270 */
[----:B------:R-:W-:Y:S02]  /*13820*/  FSEL R176, R12, -INF , !P5 ;  /* 0xff8000000cb07808 */ /* 0x000fe40006800000 */
[----:B------:R-:W-:Y:S02]  /*13830*/  FMNMX3.FTZ R11, R11, R184, R182, !PT ;  /* 0x000000b80b0b7276 */ /* 0x000fe400078100b6 */
[----:B------:R-:W-:Y:S02]  /*13840*/  FSEL R130, R130, -INF , !P6 ;  /* 0xff80000082827808 */ /* 0x000fe40007000000 */
[----:B------:R-:W-:-:S02]  /*13850*/  ISETP.GE.AND P6, PT, R8, R170, PT ;  /* 0x000000aa0800720c */ /* 0x000fc40003fc6270 */
[-C--:B------:R-:W-:Y:S02]  /*13860*/  ISETP.GE.AND P1, PT, R8, R171.reuse, PT ;  /* 0x000000ab0800720c */ /* 0x080fe40003f26270 */
[----:B------:R-:W-:Y:S02]  /*13870*/  FMNMX3.FTZ R13, R13, R188, R186, !PT ;  /* 0x000000bc0d0d7276 */ /* 0x000fe400078100ba */
[----:B------:R-:W-:Y:S02]  /*13880*/  FSEL R124, R25, -INF , !P0 ;  /* 0xff800000197c7808 */ /* 0x000fe40004000000 */
[----:B------:R-:W-:Y:S02]  /*13890*/  ISETP.GE.AND P0, PT, R7, R171, PT ;  /* 0x000000ab0700720c */ /* 0x000fe40003f06270 */
[----:B------:R-:W-:Y:S02]  /*138a0*/  FSEL R119, R0, -INF , P2 ;  /* 0xff80000000777808 */ /* 0x000fe40001000000 */
[----:B------:R-:W-:-:S02]  /*138b0*/  FSEL R122, R23, -INF , !P4 ;  /* 0xff800000177a7808 */ /* 0x000fc40006000000 */
[----:B------:R-:W-:Y:S02]  /*138c0*/  FSEL R121, R9, -INF , !P3 ;  /* 0xff80000009797808 */ /* 0x000fe40005800000 */
[----:B------:R-:W-:Y:S02]  /*138d0*/  FMNMX3.FTZ R8, R11, R178, R176, !PT ;  /* 0x000000b20b087276 */ /* 0x000fe400078100b0 */
[----:B------:R-:W-:Y:S02]  /*138e0*/  FSEL R126, R126, -INF , !P6 ;  /* 0xff8000007e7e7808 */ /* 0x000fe40007000000 */
[----:B------:R-:W-:Y:S02]  /*138f0*/  FMNMX3.FTZ R13, R13, R130, R128, !PT ;  /* 0x000000820d0d7276 */ /* 0x000fe40007810080 */
[----:B------:R-:W-:Y:S02]  /*13900*/  FSEL R120, R27, -INF , !P1 ;  /* 0xff8000001b787808 */ /* 0x000fe40004800000 */
[----:B------:R-:W-:-:S02]  /*13910*/  FSEL R119, R119, -INF , !P0 ;  /* 0xff80000077777808 */ /* 0x000fc40004000000 */
[----:B------:R-:W-:Y:S02]  /*13920*/  FMNMX3.FTZ R8, R8, R122, R121, !PT ;  /* 0x0000007a08087276 */ /* 0x000fe40007810079 */
[----:B------:R-:W-:Y:S02]  /*13930*/  FMNMX3.FTZ R7, R13, R126, R124, !PT ;  /* 0x0000007e0d077276 */ /* 0x000fe4000781007c */
[----:B------:R-:W-:-:S03]  /*13940*/  FMNMX3.FTZ R8, R8, R120, R119, !PT ;  /* 0x0000007808087276 */ /* 0x000fc60007810077 */
[----:B------:R-:W1:Y:S04]  /*13950*/  SHFL.BFLY PT, R0, R7, 0x2, 0x1f ;  /* 0x0c401f0007007f89 */ /* 0x000e6800000e0000 */
[----:B------:R-:W2:Y:S01]  /*13960*/  SHFL.BFLY PT, R9, R8, 0x2, 0x1f ;  /* 0x0c401f0008097f89 */ /* 0x000ea200000e0000 */
[----:B-1----:R-:W-:Y:S02]  /*13970*/  FMNMX.FTZ R11, R7, R0, !PT ;  /* 0x00000000070b7209 */ /* 0x002fe40007810000 */
[----:B--2---:R-:W-:-:S03]  /*13980*/  FMNMX.FTZ R9, R8, R9, !PT ;  /* 0x0000000908097209 */ /* 0x004fc60007810000 */
[----:B------:R-:W1:Y:S04]  /*13990*/  SHFL.BFLY PT, R112, R11, 0x1, 0x1f ;  /* 0x0c201f000b707f89 */ /* 0x000e6800000e0000 */
[----:B------:R-:W2:Y:S01]  /*139a0*/  SHFL.BFLY PT, R0, R9, 0x1, 0x1f ;  /* 0x0c201f0009007f89 */ /* 0x000ea200000e0000 */
[----:B-1----:R-:W-:Y:S02]  /*139b0*/  FMNMX.FTZ R112, R11, R112, !PT ;  /* 0x000000700b707209 */ /* 0x002fe40007810000 */
[----:B--2---:R-:W-:-:S03]  /*139c0*/  FMNMX.FTZ R0, R9, R0, !PT ;  /* 0x0000000009007209 */ /* 0x004fc60007810000 */
[----:B---3--:R-:W-:Y:S01]  /*139d0*/  FMUL.FTZ R117, R118, R112 ;  /* 0x0000007076757220 */ /* 0x008fe20000410000 */
[----:B------:R-:W-:Y:S02]  /*139e0*/  FSETP.NEU.FTZ.AND P1, PT, R112, -INF , PT ;  /* 0xff8000007000780b */ /* 0x000fe40003f3d000 */
[----:B------:R-:W-:Y:S01]  /*139f0*/  FSETP.NEU.FTZ.AND P0, PT, R0, -INF , PT ;  /* 0xff8000000000780b */ /* 0x000fe20003f1d000 */
[----:B------:R-:W-:Y:S01]  /*13a00*/  FMUL.FTZ R123, R118, R0 ;  /* 0x00000000767b7220 */ /* 0x000fe20000410000 */
[----:B------:R-:W-:Y:S02]  /*13a10*/  FSEL R8, R112, RZ, P1 ;  /* 0x000000ff70087208 */ /* 0x000fe40000800000 */
[----:B------:R-:W-:Y:S02]  /*13a20*/  FSEL R7, R0, RZ, P0 ;  /* 0x000000ff00077208 */ /* 0x000fe40000000000 */
[----:B------:R-:W-:Y:S01]  /*13a30*/  FSEL R117, R117, RZ, P1 ;  /* 0x000000ff75757208 */ /* 0x000fe20000800000 */
[----:B------:R-:W-:Y:S01]  /*13a40*/  FADD.FTZ R107, R3, -R8 ;  /* 0x80000008036b7221 */ /* 0x000fe20000010000 */
[----:B------:R-:W-:Y:S01]  /*13a50*/  FSEL R123, R123, RZ, P0 ;  /* 0x000000ff7b7b7208 */ /* 0x000fe20000000000 */
[----:B------:R-:W-:Y:S01]  /*13a60*/  FADD.FTZ R3, R2, -R7 ;  /* 0x8000000702037221 */ /* 0x000fe20000010000 */
[----:B------:R-:W-:Y:S01]  /*13a70*/  ISETP.GT.AND P0, PT, R111, R156, PT ;  /* 0x0000009c6f00720c */ /* 0x000fe20003f04270 */
[----:B------:R-:W-:Y:S01]  /*13a80*/  FMUL.FTZ R107, R118, R107 ;  /* 0x0000006b766b7220 */ /* 0x000fe20000410000 */
[-CC-:B------:R-:W-:Y:S01]  /*13a90*/  FFMA.FTZ R116, R28, R118.reuse, -R117.reuse ;  /* 0x000000761c747223 */ /* 0x180fe20000010875 */
[----:B------:R-:W-:Y:S01]  /*13aa0*/  FMUL.FTZ R106, R118, R3 ;  /* 0x00000003766a7220 */ /* 0x000fe20000410000 */
        /* <DEDUP_REMOVED lines=8> */
[-C--:B------:R-:W-:Y:S01]  /*13b30*/  FFMA.FTZ R2, R6, R118.reuse, -R123 ;  /* 0x0000007606027223 */ /* 0x080fe2000001087b */
[----:B------:R-:W-:Y:S01]  /*13b40*/  LDSM.16.MT88.4 R24, [R149+0x8000] ;  /* 0x008000009518783b */ /* 0x000fe20000004200 */
[-CC-:B------:R-:W-:Y:S01]  /*13b50*/  FFMA.FTZ R131, R138, R118.reuse, -R117.reuse ;  /* 0x000000768a837223 */ /* 0x180fe20000010875 */
[----:B------:R-:W-:Y:S01]  /*13b60*/  MUFU.EX2 R105, R105 ;  /* 0x0000006900697308 */ /* 0x000fe20000000800 */
[-C--:B------:R-:W-:Y:S01]  /*13b70*/  FFMA.FTZ R127, R134, R118.reuse, -R117 ;  /* 0x00000076867f7223 */ /* 0x080fe20000010875 */
[----:B------:R-:W-:Y:S01]  /*13b80*/  LDSM.16.MT88.4 R8, [R151+0x8000] ;  /* 0x008000009708783b */ /* 0x000fe20000004200 */
[-CC-:B------:R-:W-:Y:S01]  /*13b90*/  FFMA.FTZ R129, R136, R118.reuse, -R123.reuse ;  /* 0x0000007688817223 */ /* 0x180fe2000001087b */
[----:B------:R-:W3:Y:S01]  /*13ba0*/  MUFU.EX2 R114, R114 ;  /* 0x0000007200727308 */ /* 0x000ee20000000800 */
[----:B------:R-:W-:Y:S01]  /*13bb0*/  FFMA.FTZ R125, R132, R118, -R123 ;  /* 0x00000076847d7223 */ /* 0x000fe2000001087b */
[-C--:B-1----:R-:W-:Y:S01]  /*13bc0*/  FMUL.FTZ R28, R72, R107.reuse ;  /* 0x0000006b481c7220 */ /* 0x082fe20000410000 */
[-C--:B------:R-:W-:Y:S01]  /*13bd0*/  FMUL.FTZ R29, R73, R107.reuse ;  /* 0x0000006b491d7220 */ /* 0x080fe20000410000 */
[----:B------:R-:W-:Y:S01]  /*13be0*/  MUFU.EX2 R116, R116 ;  /* 0x0000007400747308 */ /* 0x000fe20000000800 */
[-C--:B------:R-:W-:Y:S01]  /*13bf0*/  FMUL.FTZ R4, R96, R107.reuse ;  /* 0x0000006b60047220 */ /* 0x080fe20000410000 */
[-C--:B--2---:R-:W-:Y:S01]  /*13c00*/  FMUL.FTZ R30, R74, R106.reuse ;  /* 0x0000006a4a1e7220 */ /* 0x084fe20000410000 */
[-C--:B------:R-:W-:Y:S01]  /*13c10*/  FMUL.FTZ R31, R75, R106.reuse ;  /* 0x0000006a4b1f7220 */ /* 0x080fe20000410000 */
[----:B------:R-:W1:Y:S01]  /*13c20*/  MUFU.EX2 R113, R113 ;  /* 0x0000007100717308 */ /* 0x000e620000000800 */
[----:B------:R-:W2:Y:S01]  /*13c30*/  LDSM.16.MT88.4 R72, [R151+0xa000] ;  /* 0x00a000009748783b */ /* 0x000ea20000004200 */
[----:B------:R-:W-:Y:S01]  /*13c40*/  FMUL.FTZ R5, R97, R107 ;  /* 0x0000006b61057220 */ /* 0x000fe20000410000 */
        /* <DEDUP_REMOVED lines=8> */
[----:B------:R-:W-:Y:S01]  /*13cd0*/  FMUL.FTZ R71, R71, R106 ;  /* 0x0000006a47477220 */ /* 0x000fe20000410000 */
[----:B------:R-:W-:Y:S01]  /*13ce0*/  MUFU.EX2 R3, R3 ;  /* 0x0000000300037308 */ /* 0x000fe20000000800 */
[-C--:B------:R-:W-:Y:S01]  /*13cf0*/  FMUL.FTZ R36, R36, R107.reuse ;  /* 0x0000006b24247220 */ /* 0x080fe20000410000 */
[----:B-1----:R-:W-:Y:S01]  /*13d00*/  F2FP.F16.F32.PACK_AB R98, R113, R116 ;  /* 0x000000747162723e */ /* 0x002fe200000000ff */
[-C--:B------:R-:W-:Y:S01]  /*13d10*/  FMUL.FTZ R37, R37, R107.reuse ;  /* 0x0000006b25257220 */ /* 0x080fe20000410000 */
[----:B------:R-:W1:Y:S01]  /*13d20*/  MUFU.EX2 R2, R2 ;  /* 0x0000000200027308 */ /* 0x000e620000000800 */
[-C--:B------:R-:W-:Y:S01]  /*13d30*/  FMUL.FTZ R38, R38, R106.reuse ;  /* 0x0000006a26267220 */ /* 0x080fe20000410000 */
[-C--:B------:R-:W-:Y:S01]  /*13d40*/  FMUL.FTZ R39, R39, R106.reuse ;  /* 0x0000006a27277220 */ /* 0x080fe20000410000 */
[-C--:B------:R-:W-:Y:S01]  /*13d50*/  FMUL.FTZ R40, R40, R107.reuse ;  /* 0x0000006b28287220 */ /* 0x080fe20000410000 */
[-C--:B------:R-:W-:Y:S01]  /*13d60*/  FMUL.FTZ R41, R41, R107.reuse ;  /* 0x0000006b29297220 */ /* 0x080fe20000410000 */
[----:B------:R-:W-:Y:S01]  /*13d70*/  FMUL.FTZ R42, R42, R106 ;  /* 0x0000006a2a2a7220 */ /* 0x000fe20000410000 */
[----:B---3--:R-:W-:Y:S01]  /*13d80*/  F2FP.F16.F32.PACK_AB R97, R115, R104 ;  /* 0x000000687361723e */ /* 0x008fe200000000ff */
[-C--:B------:R-:W-:Y:S01]  /*13d90*/  FMUL.FTZ R43, R43, R106.reuse ;  /* 0x0000006a2b2b7220 */ /* 0x080fe20000410000 */
[-C--:B------:R-:W-:Y:S01]  /*13da0*/  FMUL.FTZ R44, R44, R107.reuse ;  /* 0x0000006b2c2c7220 */ /* 0x080fe20000410000 */
[-C--:B------:R-:W-:Y:S01]  /*13db0*/  FMUL.FTZ R45, R45, R107.reuse ;  /* 0x0000006b2d2d7220 */ /* 0x080fe20000410000 */
[-C--:B------:R-:W-:Y:S01]  /*13dc0*/  FMUL.FTZ R46, R46, R106.reuse ;  /* 0x0000006a2e2e7220 */ /* 0x080fe20000410000 */
[-C--:B------:R-:W-:Y:S01]  /*13dd0*/  FMUL.FTZ R47, R47, R106.reuse ;  /* 0x0000006a2f2f7220 */ /* 0x080fe20000410000 */
[-C--:B------:R-:W-:Y:S01]  /*13de0*/  FMUL.FTZ R48, R48, R107.reuse ;  /* 0x0000006b30307220 */ /* 0x080fe20000410000 */
[----:B------:R-:W-:Y:S01]  /*13df0*/  FMUL.FTZ R49, R49, R107 ;  /* 0x0000006b31317220 */ /* 0x000fe20000410000 */
[----:B-1----:R-:W-:Y:S01]  /*13e00*/  F2FP.F16.F32.PACK_AB R99, R2, R3 ;  /* 0x000000030263723e */ /* 0x002fe200000000ff */
[-C--:B------:R-:W-:Y:S01]  /*13e10*/  FMUL.FTZ R50, R50, R106.reuse ;  /* 0x0000006a32327220 */ /* 0x080fe20000410000 */
[-C--:B------:R-:W-:Y:S01]  /*13e20*/  FMUL.FTZ R51, R51, R106.reuse ;  /* 0x0000006a33337220 */ /* 0x080fe20000410000 */
[-C--:B------:R-:W-:Y:S01]  /*13e30*/  FMUL.FTZ R52, R52, R107.reuse ;  /* 0x0000006b34347220 */ /* 0x080fe20000410000 */
[-C--:B------:R-:W-:Y:S01]  /*13e40*/  FMUL.FTZ R53, R53, R107.reuse ;  /* 0x0000006b35357220 */ /* 0x080fe20000410000 */
[-C--:B------:R-:W-:Y:S01]  /*13e50*/  FMUL.FTZ R54, R54, R106.reuse ;  /* 0x0000006a36367220 */ /* 0x080fe20000410000 */
[-C--:B------:R-:W-:Y:S01]  /*13e60*/  FMUL.FTZ R55, R55, R106.reuse ;  /* 0x0000006a37377220 */ /* 0x080fe20000410000 */
[C---:B------:R-:W-:Y:S05]  /*13e70*/  HMMA.16816.F32 R28, R96.reuse, R32, R28 ;  /* 0x00000020601c723c */ /* 0x040fea000000181c */
        /* <DEDUP_REMOVED lines=8> */
[----:B------:R-:W1:Y:S02]  /*13f00*/  LDSM.16.MT88.4 R68, [R150+0xa000] ;  /* 0x00a000009644783b */ /* 0x000e640000004200 */
[-C--:B------:R-:W-:Y:S01]  /*13f10*/  FMUL.FTZ R23, R83, R106.reuse ;  /* 0x0000006a53177220 */ /* 0x080fe20000410000 */
[-C--:B------:R-:W-:Y:S01]  /*13f20*/  FMUL.FTZ R76, R76, R107.reuse ;  /* 0x0000006b4c4c7220 */ /* 0x080fe20000410000 */
[-C--:B------:R-:W-:Y:S01]  /*13f30*/  FMUL.FTZ R77, R77, R107.reuse ;  /* 0x0000006b4d4d7220 */ /* 0x080fe20000410000 */
[-C--:B------:R-:W-:Y:S01]  /*13f40*/  FMUL.FTZ R78, R78, R106.reuse ;  /* 0x0000006a4e4e7220 */ /* 0x080fe20000410000 */
[-C--:B------:R-:W-:Y:S01]  /*13f50*/  FMUL.FTZ R79, R79, R106.reuse ;  /* 0x0000006a4f4f7220 */ /* 0x080fe20000410000 */
[----:B------:R-:W-:Y:S01]  /*13f60*/  LDSM.16.MT88.4 R80, [R149+0x8800] ;  /* 0x008800009550783b */ /* 0x000fe20000004200 */
[C---:B--2---:R-:W-:Y:S03]  /*13f70*/  HMMA.16816.F32 R36, R96.reuse, R72, R36 ;  /* 0x000000486024723c */ /* 0x044fe60000001824 */
[-C--:B------:R-:W-:Y:S01]  /*13f80*/  FMUL.FTZ R92, R92, R107.reuse ;  /* 0x0000006b5c5c7220 */ /* 0x080fe20000410000 */
[-C--:B------:R-:W-:Y:S01]  /*13f90*/  FMUL.FTZ R93, R93, R107.reuse ;  /* 0x0000006b5d5d7220 */ /* 0x080fe20000410000 */
[-C--:B------:R-:W-:Y:S01]  /*13fa0*/  FMUL.FTZ R94, R94, R106.reuse ;  /* 0x0000006a5e5e7220 */ /* 0x080fe20000410000 */
[----:B------:R-:W-:Y:S01]  /*13fb0*/  FMUL.FTZ R95, R95, R106 ;  /* 0x0000006a5f5f7220 */ /* 0x000fe20000410000 */
[-CC-:B------:R-:W-:Y:S01]  /*13fc0*/  FFMA.FTZ R200, R200, R118.reuse, -R117.reuse ;  /* 0x00000076c8c87223 */ /* 0x180fe20000010875 */
[-C--:B------:R-:W-:Y:S01]  /*13fd0*/  FFMA.FTZ R198, R198, R118.reuse, -R117 ;  /* 0x00000076c6c67223 */ /* 0x080fe20000010875 */
[-CC-:B------:R-:W-:Y:S01]  /*13fe0*/  FFMA.FTZ R196, R196, R118.reuse, -R123.reuse ;  /* 0x00000076c4c47223 */ /* 0x180fe2000001087b */
[C---:B------:R-:W-:Y:S01]  /*13ff0*/  HMMA.16816.F32 R40, R96.reuse, R74, R40 ;  /* 0x0000004a6028723c */ /* 0x040fe20000001828 */
[----:B------:R-:W2:Y:S02]  /*14000*/  LDSM.16.MT88.4 R72, [R149+0xa000] ;  /* 0x00a000009548783b */ /* 0x000ea40000004200 */
[----:B------:R-:W-:Y:S01]  /*14010*/  FFMA.FTZ R194, R194, R118, -R123 ;  /* 0x00000076c2c27223 */ /* 0x000fe2000001087b */
[----:B------:R-:W-:Y:S01]  /*14020*/  MUFU.EX2 R138, R200 ;  /* 0x000000c8008a7308 */ /* 0x000fe20000000800 */
[-C--:B------:R-:W-:Y:S01]  /*14030*/  FMUL.FTZ R12, R88, R107.reuse ;  /* 0x0000006b580c7220 */ /* 0x080fe20000410000 */
[-C--:B------:R-:W-:Y:S01]  /*14040*/  FMUL.FTZ R13, R89, R107.reuse ;  /* 0x0000006b590d7220 */ /* 0x080fe20000410000 */
[-C--:B------:R-:W-:Y:S01]  /*14050*/  FMUL.FTZ R14, R90, R106.reuse ;  /* 0x0000006a5a0e7220 */ /* 0x080fe20000410000 */
[----:B------:R-:W3:Y:S01]  /*14060*/  MUFU.EX2 R131, R131 ;  /* 0x0000008300837308 */ /* 0x000ee20000000800 */
[C---:B------:R-:W-:Y:S03]  /*14070*/  HMMA.16816.F32 R20, R96.reuse, R24, R20 ;  /* 0x000000186014723c */ /* 0x040fe60000001814 */
        /* <DEDUP_REMOVED lines=8> */
[----:B------:R-:W-:Y:S02]  /*14100*/  LDSM.16.MT88.4 R76, [R150+0x8800] ;  /* 0x00880000964c783b */ /* 0x000fe40000004200 */
[-C--:B------:R-:W-:Y:S01]  /*14110*/  FMUL.FTZ R60, R60, R107.reuse ;  /* 0x0000006b3c3c7220 */ /* 0x080fe20000410000 */
[----:B------:R-:W-:Y:S01]  /*14120*/  MUFU.EX2 R136, R196 ;  /* 0x000000c400887308 */ /* 0x000fe20000000800 */
[-C--:B------:R-:W-:Y:S01]  /*14130*/  FMUL.FTZ R61, R61, R107.reuse ;  /* 0x0000006b3d3d7220 */ /* 0x080fe20000410000 */
[-C--:B------:R-:W-:Y:S01]  /*14140*/  FMUL.FTZ R62, R62, R106.reuse ;  /* 0x0000006a3e3e7220 */ /* 0x080fe20000410000 */
[-C--:B------:R-:W-:Y:S01]  /*14150*/  FMUL.FTZ R63, R63, R106.reuse ;  /* 0x0000006a3f3f7220 */ /* 0x080fe20000410000 */
[----:B------:R-:W4:Y:S01]  /*14160*/  MUFU.EX2 R129, R129 ;  /* 0x0000008100817308 */ /* 0x000f220000000800 */
[C---:B------:R-:W-:Y:S03]  /*14170*/  HMMA.16816.F32 R4, R96.reuse, R8, R4 ;  /* 0x000000086004723c */ /* 0x040fe60000001804 */
[-C--:B------:R-:W-:Y:S01]  /*14180*/  FMUL.FTZ R64, R64, R107.reuse ;  /* 0x0000006b40407220 */ /* 0x080fe20000410000 */
[-C--:B------:R-:W-:Y:S01]  /*14190*/  FMUL.FTZ R65, R65, R107.reuse ;  /* 0x0000006b41417220 */ /* 0x080fe20000410000 */
[----:B------:R-:W-:Y:S01]  /*141a0*/  MUFU.EX2 R132, R194 ;  /* 0x000000c200847308 */ /* 0x000fe20000000800 */
[-C--:B------:R-:W-:Y:S01]  /*141b0*/  FMUL.FTZ R66, R66, R106.reuse ;  /* 0x0000006a42427220 */ /* 0x080fe20000410000 */
[----:B------:R-:W-:Y:S01]  /*141c0*/  FMUL.FTZ R67, R67, R106 ;  /* 0x0000006a43437220 */ /* 0x000fe20000410000 */
[-CC-:B------:R-:W-:Y:S01]  /*141d0*/  FFMA.FTZ R135, R190, R118.reuse, -R117.reuse ;  /* 0x00000076be877223 */ /* 0x180fe20000010875 */
[----:B------:R-:W5:Y:S01]  /*141e0*/  MUFU.EX2 R125, R125 ;  /* 0x0000007d007d7308 */ /* 0x000f620000000800 */
[C---:B-1----:R-:W-:Y:S03]  /*141f0*/  HMMA.16816.F32 R44, R96.reuse, R68, R44 ;  /* 0x00000044602c723c */ /* 0x042fe6000000182c */
[-C--:B------:R-:W-:Y:S01]  /*14200*/  FFMA.FTZ R133, R186, R118.reuse, -R117 ;  /* 0x00000076ba857223 */ /* 0x080fe20000010875 */
[-CC-:B------:R-:W-:Y:S01]  /*14210*/  FFMA.FTZ R139, R182, R118.reuse, -R123.reuse ;  /* 0x00000076b68b7223 */ /* 0x180fe2000001087b */
[-C--:B------:R-:W-:Y:S01]  /*14220*/  FFMA.FTZ R137, R176, R118.reuse, -R123 ;  /* 0x00000076b0897223 */ /* 0x080fe2000001087b */
[-CC-:B------:R-:W-:Y:S01]  /*14230*/  FFMA.FTZ R192, R192, R118.reuse, -R117.reuse ;  /* 0x00000076c0c07223 */ /* 0x180fe20000010875 */
[-C--:B------:R-:W-:Y:S01]  /*14240*/  FFMA.FTZ R188, R188, R118.reuse, -R117 ;  /* 0x00000076bcbc7223 */ /* 0x080fe20000010875 */
[-CC-:B------:R-:W-:Y:S01]  /*14250*/  FFMA.FTZ R184, R184, R118.reuse, -R123.reuse ;  /* 0x00000076b8b87223 */ /* 0x180fe2000001087b */
[-C--:B------:R-:W-:Y:S01]  /*14260*/  FFMA.FTZ R178, R178, R118.reuse, -R123 ;  /* 0x00000076b2b27223 */ /* 0x080fe2000001087b */
[C---:B------:R-:W-:Y:S01]  /*14270*/  HMMA.16816.F32 R48, R96.reuse, R70, R48 ;  /* 0x000000466030723c */ /* 0x040fe20000001830 */
[----:B------:R-:W1:Y:S01]  /*14280*/  LDSM.16.MT88.4 R68, [R148+0xa000] ;  /* 0x00a000009444783b */ /* 0x000e620000004200 */
[----:B------:R-:W-:Y:S01]  /*14290*/  MUFU.EX2 R190, R192 ;  /* 0x000000c000be7308 */ /* 0x000fe20000000800 */
[-CC-:B------:R-:W-:Y:S01]  /*142a0*/  FFMA.FTZ R130, R130, R118.reuse, -R117.reuse ;  /* 0x0000007682827223 */ /* 0x180fe20000010875 */
[-C--:B------:R-:W-:Y:S01]  /*142b0*/  FFMA.FTZ R128, R128, R118.reuse, -R117 ;  /* 0x0000007680807223 */ /* 0x080fe20000010875 */
[----:B------:R-:W-:Y:S01]  /*142c0*/  FFMA.FTZ R121, R121, R118, -R123 ;  /* 0x0000007679797223 */ /* 0x000fe2000001087b */
[----:B------:R-:W5:Y:S01]  /*142d0*/  MUFU.EX2 R135, R135 ;  /* 0x0000008700877308 */ /* 0x000f620000000800 */
[----:B------:R-:W-:Y:S01]  /*142e0*/  FFMA.FTZ R159, R180, R107, R105 ;  /* 0x0000006bb49f7223 */ /* 0x000fe20000010069 */
[----:B--2---:R-:W-:Y:S03]  /*142f0*/  HMMA.16816.F32 R52, R96, R72, R52 ;  /* 0x000000486034723c */ /* 0x004fe60000001834 */
[----:B------:R-:W-:Y:S01]  /*14300*/  @P0 VIADD R177, R101, 0xfffffffd ;  /* 0xfffffffd65b10836 */ /* 0x000fe20000000000 */
[----:B------:R-:W-:Y:S01]  /*14310*/  MUFU.EX2 R186, R188 ;  /* 0x000000bc00ba7308 */ /* 0x000fe20000000800 */
[----:B------:R-:W-:-:S03]  /*14320*/  FADD.FTZ R159, R114, R159 ;  /* 0x0000009f729f7221 */ /* 0x000fc60000010000 */
[----:B------:R-:W2:Y:S01]  /*14330*/  MUFU.EX2 R133, R133 ;  /* 0x0000008500857308 */ /* 0x000ea20000000800 */
[----:B------:R-:W-:Y:S01]  /*14340*/  FADD.FTZ R116, R116, R159 ;  /* 0x0000009f74747221 */ /* 0x000fe20000010000 */
[----:B------:R-:W-:Y:S01]  /*14350*/  HMMA.16816.F32 R56, R96, R74, R56 ;  /* 0x0000004a6038723c */ /* 0x000fe20000001838 */
[----:B------:R-:W2:Y:S01]  /*14360*/  LDSM.16.MT88.4 R72, [R151+0x8800] ;  /* 0x008800009748783b */ /* 0x000ea20000004200 */
[----:B------:R-:W-:Y:S01]  /*14370*/  MUFU.EX2 R182, R184 ;  /* 0x000000b800b67308 */ /* 0x000fe20000000800 */
[----:B------:R-:W-:-:S03]  /*14380*/  FADD.FTZ R113, R113, R116 ;  /* 0x0000007471717221 */ /* 0x000fc60000010000 */
[----:B------:R-:W2:Y:S02]  /*14390*/  MUFU.EX2 R139, R139 ;  /* 0x0000008b008b7308 */ /* 0x000ea40000000800 */
[C---:B------:R-:W-:Y:S01]  /*143a0*/  HMMA.16816.F32 R8, R96.reuse, R10, R92 ;  /* 0x0000000a6008723c */ /* 0x040fe2000000185c */
[----:B------:R-:W-:Y:S01]  /*143b0*/  LDSM.16.MT88.4 R92, [R151+0x9800] ;  /* 0x00980000975c783b */ /* 0x000fe20000004200 */
[----:B------:R-:W-:Y:S04]  /*143c0*/  MUFU.EX2 R176, R178 ;  /* 0x000000b200b07308 */ /* 0x000fe80000000800 */
[----:B------:R-:W2:Y:S02]  /*143d0*/  MUFU.EX2 R137, R137 ;  /* 0x0000008900897308 */ /* 0x000ea40000000800 */
[C---:B------:R-:W-:Y:S02]  /*143e0*/  HMMA.16816.F32 R12, R96.reuse, R16, R12 ;  /* 0x00000010600c723c */ /* 0x040fe4000000180c */
[----:B------:R-:W-:Y:S06]  /*143f0*/  MUFU.EX2 R121, R121 ;  /* 0x0000007900797308 */ /* 0x000fec0000000800 */
[C---:B------:R-:W-:Y:S01]  /*14400*/  HMMA.16816.F32 R16, R96.reuse, R18, R84 ;  /* 0x000000126010723c */ /* 0x040fe20000001854 */
[----:B------:R-:W-:Y:S07]  /*14410*/  LDSM.16.MT88.4 R84, [R150+0x9800] ;  /* 0x009800009654783b */ /* 0x000fee0000004200 */
[----:B-1----:R-:W-:Y:S03]  /*14420*/  HMMA.16816.F32 R60, R96, R68, R60 ;  /* 0x00000044603c723c */ /* 0x002fe6000000183c */
[----:B---3--:R-:W-:Y:S01]  /*14430*/  F2FP.F16.F32.PACK_AB R68, R131, R138 ;  /* 0x0000008a8344723e */ /* 0x008fe200000000ff */
        /* <DEDUP_REMOVED lines=29> */
[----:B--2---:R-:W-:Y:S03]  /*14610*/  HMMA.16816.F32 R52, R68, R80, R52 ;  /* 0x000000504434723c */ /* 0x004fe60000001834 */
[-C--:B------:R-:W-:Y:S01]  /*14620*/  FFMA.FTZ R80, R124, R118.reuse, -R117 ;  /* 0x000000767c507223 */ /* 0x080fe20000010875 */
[----:B------:R-:W-:-:S02]  /*14630*/  FFMA.FTZ R124, R122, R118, -R123 ;  /* 0x000000767a7c7223 */ /* 0x000fc4000001087b */
[----:B------:R-:W-:Y:S02]  /*14640*/  MUFU.EX2 R122, R128 ;  /* 0x00000080007a7308 */ /* 0x000fe40000000800 */
[----:B------:R-:W-:Y:S03]  /*14650*/  HMMA.16816.F32 R56, R68, R82, R56 ;  /* 0x000000524438723c */ /* 0x000fe60000001838 */
[----:B------:R-:W-:Y:S01]  /*14660*/  F2FP.F16.F32.PACK_AB R68, R135, R190 ;  /* 0x000000be8744723e */ /* 0x000fe200000000ff */
[----:B------:R-:W2:Y:S01]  /*14670*/  MUFU.EX2 R124, R124 ;  /* 0x0000007c007c7308 */ /* 0x000ea20000000800 */
[----:B------:R-:W-:Y:S01]  /*14680*/  F2FP.F16.F32.PACK_AB R70, R133, R186 ;  /* 0x000000ba8546723e */ /* 0x000fe200000000ff */
[----:B------:R-:W-:Y:S01]  /*14690*/  FADD.FTZ R190, R190, R127 ;  /* 0x0000007fbebe7221 */ /* 0x000fe20000010000 */
[----:B------:R-:W-:Y:S02]  /*146a0*/  F2FP.F16.F32.PACK_AB R69, R139, R182 ;  /* 0x000000b68b45723e */ /* 0x000fe400000000ff */
[----:B------:R-:W-:Y:S01]  /*146b0*/  F2FP.F16.F32.PACK_AB R71, R137, R176 ;  /* 0x000000b08947723e */ /* 0x000fe200000000ff */
[----:B------:R-:W-:-:S04]  /*146c0*/  FADD.FTZ R135, R135, R190 ;  /* 0x000000be87877221 */ /* 0x000fc80000010000 */
[----:B------:R-:W-:Y:S02]  /*146d0*/  FADD.FTZ R186, R186, R135 ;  /* 0x00000087baba7221 */ /* 0x000fe40000010000 */
[----:B---3--:R-:W-:Y:S03]  /*146e0*/  HMMA.16816.F32 R4, R68, R76, R4 ;  /* 0x0000004c4404723c */ /* 0x008fe60000001804 */
[----:B--2---:R-:W-:Y:S01]  /*146f0*/  F2FP.F16.F32.PACK_AB R105, R121, R124 ;  /* 0x0000007c7969723e */ /* 0x004fe200000000ff */
[----:B------:R-:W-:-:S04]  /*14700*/  FADD.FTZ R186, R133, R186 ;  /* 0x000000ba85ba7221 */ /* 0x000fc80000010000 */
        /* <DEDUP_REMOVED lines=17> */
[----:B--2---:R-:W-:Y:S03]  /*14820*/  HMMA.16816.F32 R52, R68, R76, R52 ;  /* 0x0000004c4434723c */ /* 0x004fe60000001834 */
[-C--:B------:R-:W-:Y:S01]  /*14830*/  FFMA.FTZ R76, R126, R118.reuse, -R117 ;  /* 0x000000767e4c7223 */ /* 0x080fe20000010875 */
[-CC-:B------:R-:W-:Y:S01]  /*14840*/  FFMA.FTZ R117, R119, R118.reuse, -R123.reuse ;  /* 0x0000007677757223 */ /* 0x180fe2000001087b */
[----:B------:R-:W-:Y:S01]  /*14850*/  FFMA.FTZ R77, R120, R118, -R123 ;  /* 0x00000076784d7223 */ /* 0x000fe2000001087b */
[----:B------:R-:W-:Y:S01]  /*14860*/  MUFU.EX2 R119, R80 ;  /* 0x0000005000777308 */ /* 0x000fe20000000800 */
[----:B------:R-:W-:-:S03]  /*14870*/  FFMA.FTZ R126, R175, R106, R104 ;  /* 0x0000006aaf7e7223 */ /* 0x000fc60000010068 */
[----:B------:R-:W2:Y:S01]  /*14880*/  MUFU.EX2 R123, R130 ;  /* 0x00000082007b7308 */ /* 0x000ea20000000800 */
[----:B------:R-:W-:Y:S01]  /*14890*/  FADD.FTZ R126, R115, R126 ;  /* 0x0000007e737e7221 */ /* 0x000fe20000010000 */
[----:B------:R-:W-:Y:S02]  /*148a0*/  HMMA.16816.F32 R56, R68, R78, R56 ;  /* 0x0000004e4438723c */ /* 0x000fe40000001838 */
[----:B------:R-:W3:Y:S01]  /*148b0*/  MUFU.EX2 R120, R76 ;  /* 0x0000004c00787308 */ /* 0x000ee20000000800 */
[----:B------:R-:W-:-:S03]  /*148c0*/  FADD.FTZ R3, R3, R126 ;  /* 0x0000007e03037221 */ /* 0x000fc60000010000 */
[----:B------:R4:W-:Y:S01]  /*148d0*/  MUFU.EX2 R118, R77 ;  /* 0x0000004d00767308 */ /* 0x0009e20000000800 */
[----:B------:R-:W-:Y:S01]  /*148e0*/  FADD.FTZ R3, R2, R3 ;  /* 0x0000000302037221 */ /* 0x000fe20000010000 */
[----:B-1----:R-:W-:Y:S03]  /*148f0*/  HMMA.16816.F32 R60, R68, R72, R60 ;  /* 0x00000048443c723c */ /* 0x002fe6000000183c */
[----:B------:R-:W-:Y:S01]  /*14900*/  IMAD.MOV.U32 R2, RZ, RZ, R0 ;  /* 0x000000ffff027224 */ /* 0x000fe200078e0000 */
[----:B------:R-:W1:Y:S01]  /*14910*/  MUFU.EX2 R117, R117 ;  /* 0x0000007500757308 */ /* 0x000e620000000800 */
[----:B------:R-:W-:Y:S01]  /*14920*/  FADD.FTZ R136, R136, R3 ;  /* 0x0000000388887221 */ /* 0x000fe20000010000 */
[----:B--2---:R-:W-:Y:S01]  /*14930*/  F2FP.F16.F32.PACK_AB R104, R122, R123 ;  /* 0x0000007b7a68723e */ /* 0x004fe200000000ff */
[----:B------:R-:W-:Y:S01]  /*14940*/  FADD.FTZ R123, R123, R186 ;  /* 0x000000ba7b7b7221 */ /* 0x000fe20000010000 */
[----:B------:R-:W-:-:S02]  /*14950*/  IMAD.MOV.U32 R3, RZ, RZ, R112 ;  /* 0x000000ffff037224 */ /* 0x000fc400078e0070 */
[----:B------:R-:W-:Y:S01]  /*14960*/  FADD.FTZ R129, R129, R136 ;  /* 0x0000008881817221 */ /* 0x000fe20000010000 */
[----:B---3--:R-:W-:Y:S01]  /*14970*/  F2FP.F16.F32.PACK_AB R106, R119, R120 ;  /* 0x00000078776a723e */ /* 0x008fe200000000ff */
[----:B------:R-:W-:Y:S01]  /*14980*/  HMMA.16816.F32 R64, R68, R74, R64 ;  /* 0x0000004a4440723c */ /* 0x000fe20000001840 */
[----:B------:R-:W-:Y:S02]  /*14990*/  LDSM.16.MT88.4 R68, [R148+0x9800] ;  /* 0x009800009444783b */ /* 0x000fe40000004200 */
[----:B------:R-:W-:Y:S01]  /*149a0*/  FADD.FTZ R132, R132, R129 ;  /* 0x0000008184847221 */ /* 0x000fe20000010000 */
[----:B------:R-:W-:Y:S01]  /*149b0*/  FADD.FTZ R123, R122, R123 ;  /* 0x0000007b7a7b7221 */ /* 0x000fe20000010000 */
[----:B------:R-:W-:Y:S01]  /*149c0*/  @P0 IMAD.MOV.U32 R2, RZ, RZ, R0 ;  /* 0x000000ffff020224 */ /* 0x000fe200078e0000 */
[----:B----4-:R-:W2:Y:S01]  /*149d0*/  LDSM.16.MT88.4 R76, [R149+0x9800] ;  /* 0x00980000954c783b */ /* 0x010ea20000004200 */
[----:B------:R-:W-:Y:S01]  /*149e0*/  FADD.FTZ R125, R125, R132 ;  /* 0x000000847d7d7221 */ /* 0x000fe20000010000 */
[----:B-1----:R-:W-:Y:S01]  /*149f0*/  F2FP.F16.F32.PACK_AB R107, R117, R118 ;  /* 0x00000076756b723e */ /* 0x002fe200000000ff */
[----:B------:R-:W-:Y:S01]  /*14a00*/  FADD.FTZ R120, R120, R123 ;  /* 0x0000007b78787221 */ /* 0x000fe20000010000 */
[----:B------:R-:W-:-:S02]  /*14a10*/  @P0 IMAD.MOV.U32 R3, RZ, RZ, R112 ;  /* 0x000000ffff030224 */ /* 0x000fc400078e0070 */
[----:B------:R-:W-:Y:S01]  /*14a20*/  FADD.FTZ R182, R182, R125 ;  /* 0x0000007db6b67221 */ /* 0x000fe20000010000 */
[----:B------:R-:W-:Y:S02]  /*14a30*/  FADD.FTZ R180, R119, R120 ;  /* 0x0000007877b47221 */ /* 0x000fe40000010000 */
[----:B------:R-:W-:Y:S01]  /*14a40*/  HMMA.16816.F32 R96, R104, R92, R4 ;  /* 0x0000005c6860723c */ /* 0x000fe20000001804 */
[----:B------:R-:W1:Y:S04]  /*14a50*/  LDSM.16.MT88.4 R4, [R151+0xb800] ;  /* 0x00b800009704783b */ /* 0x000e680000004200 */
[----:B------:R-:W-:-:S04]  /*14a60*/  FADD.FTZ R139, R139, R182 ;  /* 0x000000b68b8b7221 */ /* 0x000fc80000010000 */
[----:B------:R-:W-:Y:S01]  /*14a70*/  FADD.FTZ R176, R176, R139 ;  /* 0x0000008bb0b07221 */ /* 0x000fe20000010000 */
[----:B------:R-:W-:Y:S01]  /*14a80*/  HMMA.16816.F32 R92, R104, R94, R8 ;  /* 0x0000005e685c723c */ /* 0x000fe20000001808 */
[----:B------:R-:W-:Y:S02]  /*14a90*/  LDSM.16.MT88.4 R8, [R149+0xb800] ;  /* 0x00b800009508783b */ /* 0x000fe40000004200 */
[----:B------:R-:W-:-:S04]  /*14aa0*/  FADD.FTZ R137, R137, R176 ;  /* 0x000000b089897221 */ /* 0x000fc80000010000 */
[----:B------:R-:W-:Y:S01]  /*14ab0*/  FADD.FTZ R124, R124, R137 ;  /* 0x000000897c7c7221 */ /* 0x000fe20000010000 */
[----:B------:R-:W-:Y:S01]  /*14ac0*/  HMMA.16816.F32 R88, R104, R84, R12 ;  /* 0x000000546858723c */ /* 0x000fe2000000180c */
[----:B------:R-:W3:Y:S02]  /*14ad0*/  LDSM.16.MT88.4 R12, [R150+0xb800] ;  /* 0x00b80000960c783b */ /* 0x000ee40000004200 */
[----:B------:R-:W-:-:S04]  /*14ae0*/  FADD.FTZ R121, R121, R124 ;  /* 0x0000007c79797221 */ /* 0x000fc80000010000 */
[----:B------:R-:W-:Y:S01]  /*14af0*/  FADD.FTZ R118, R118, R121 ;  /* 0x0000007976767221 */ /* 0x000fe20000010000 */
[----:B------:R-:W-:Y:S03]  /*14b00*/  HMMA.16816.F32 R84, R104, R86, R16 ;  /* 0x000000566854723c */ /* 0x000fe60000001810 */
[----:B------:R-:W-:-:S05]  /*14b10*/  FADD.FTZ R175, R117, R118 ;  /* 0x0000007675af7221 */ /* 0x000fca0000010000 */
[C---:B--2---:R-:W-:Y:S08]  /*14b20*/  HMMA.16816.F32 R80, R104.reuse, R76, R20 ;  /* 0x0000004c6850723c */ /* 0x044ff00000001814 */
[C---:B------:R-:W-:Y:S08]  /*14b30*/  HMMA.16816.F32 R72, R104.reuse, R68, R28 ;  /* 0x000000446848723c */ /* 0x040ff0000000181c */
[C---:B-1----:R-:W-:Y:S08]  /*14b40*/  HMMA.16816.F32 R36, R104.reuse, R4, R36 ;  /* 0x000000046824723c */ /* 0x042ff00000001824 */
[C---:B------:R-:W-:Y:S01]  /*14b50*/  HMMA.16816.F32 R40, R104.reuse, R6, R40 ;  /* 0x000000066828723c */ /* 0x040fe20000001828 */
[----:B------:R-:W1:Y:S07]  /*14b60*/  LDSM.16.MT88.4 R4, [R148+0xb800] ;  /* 0x00b800009404783b */ /* 0x000e6e0000004200 */
[C---:B------:R-:W-:Y:S08]  /*14b70*/  HMMA.16816.F32 R76, R104.reuse, R78, R24 ;  /* 0x0000004e684c723c */ /* 0x040ff00000001818 */
[C---:B------:R-:W-:Y:S08]  /*14b80*/  HMMA.16816.F32 R68, R104.reuse, R70, R32 ;  /* 0x000000466844723c */ /* 0x040ff00000001820 */
[C---:B---3--:R-:W-:Y:S08]  /*14b90*/  HMMA.16816.F32 R44, R104.reuse, R12, R44 ;  /* 0x0000000c682c723c */ /* 0x048ff0000000182c */
[C---:B------:R-:W-:Y:S08]  /*14ba0*/  HMMA.16816.F32 R48, R104.reuse, R14, R48 ;  /* 0x0000000e6830723c */ /* 0x040ff00000001830 */
[C---:B------:R-:W-:Y:S08]  /*14bb0*/  HMMA.16816.F32 R52, R104.reuse, R8, R52 ;  /* 0x000000086834723c */ /* 0x040ff00000001834 */
[C---:B------:R-:W-:Y:S08]  /*14bc0*/  HMMA.16816.F32 R56, R104.reuse, R10, R56 ;  /* 0x0000000a6838723c */ /* 0x040ff00000001838 */
[C---:B-1----:R-:W-:Y:S08]  /*14bd0*/  HMMA.16816.F32 R60, R104.reuse, R4, R60 ;  /* 0x00000004683c723c */ /* 0x042ff0000000183c */
[----:B------:R-:W-:Y:S03]  /*14be0*/  HMMA.16816.F32 R64, R104, R6, R64 ;  /* 0x000000066840723c */ /* 0x000fe60000001840 */
[----:B------:R-:W-:-:S05]  /*14bf0*/  IMAD.MOV.U32 R105, RZ, RZ, R111 ;  /* 0x000000ffff697224 */ /* 0x000fca00078e006f */
[----:B------:R-:W-:-:S12]  /*14c00*/  @P0 BRA `(.L_x_11162) ;  /* 0x0000000000040947 */ /* 0x000fd80003800000 */
.L_x_11153:
[----:B------:R-:W-:-:S07]  /*14c10*/  IADD3 R177, PT, PT, R105, -0x1, RZ ;  /* 0xffffffff69b17810 */ /* 0x000fce0007ffe0ff */
.L_x_11162:
[----:B------:R-:W-:Y:S05]  /*14c20*/  BSYNC B2 ;  /* 0x0000000000027941 */ /* 0x000fea0003800000 */
.L_x_11152:
        /* <DEDUP_REMOVED lines=10> */
.L_x_11170:
        /* <DEDUP_REMOVED lines=78> */
.L_x_11165:
[----:B------:R-:W-:Y:S05]  /*151b0*/  BSYNC.RECONVERGENT B0 ;  /* 0x0000000000007941 */ /* 0x000fea0003800200 */
.L_x_11164:
        /* <DEDUP_REMOVED lines=9> */
[----:B------:R-:W-:Y:S02]  /*15250*/  LOP3.LUT R3, R174, 0x1e00, RZ, 0xc0, !PT ;  /* 0x00001e00ae037812 */ /* 0x000fe400078ec0ff */
[C---:B------:R-:W-:Y:S02]  /*15260*/  LEA R24, P3, R154.reuse, R160, 0x5 ;  /* 0x000000a09a187211 */ /* 0x040fe400078628ff */
[----:B------:R-:W-:Y:S02]  /*15270*/  LOP3.LUT R20, R3, R2, R20, 0xf6, !PT ;  /* 0x0000000203147212 */ /* 0x000fe400078ef614 */
        /* <DEDUP_REMOVED lines=54> */
[----:B------:R-:W1:Y:S05]  /*155e0*/  LDSM.16.M88.4 R116, [R146+0x5000] ;  /* 0x005000009274783b */ /* 0x000e6a0000000200 */
        /* <DEDUP_REMOVED lines=9> */
[----:B------:R-:W-:Y:S07]  /*15680*/  LDSM.16.M88.4 R108, [R144] ;  /* 0x00000000906c783b */ /* 0x000fee0000000200 */
[C---:B----4-:R-:W-:Y:S08]  /*15690*/  HMMA.16816.F32 R12, R104.reuse, R112, RZ ;  /* 0x00000070680c723c */ /* 0x050ff000000018ff */
[C---:B------:R-:W-:Y:S01]  /*156a0*/  HMMA.16816.F32 R16, R104.reuse, R114, RZ ;  /* 0x000000726810723c */ /* 0x040fe200000018ff */
[----:B------:R-:W-:Y:S07]  /*156b0*/  LDSM.16.M88.4 R112, [R141+0x4000] ;  /* 0x004000008d70783b */ /* 0x000fee0000000200 */
[C---:B-1----:R-:W-:Y:S08]  /*156c0*/  HMMA.16816.F32 R20, R104.reuse, R116, RZ ;  /* 0x000000746814723c */ /* 0x042ff000000018ff */
[C---:B--2---:R-:W-:Y:S01]  /*156d0*/  HMMA.16816.F32 R24, R104.reuse, R118, RZ ;  /* 0x000000766818723c */ /* 0x044fe200000018ff */
[----:B------:R-:W-:Y:S07]  /*156e0*/  LDSM.16.M88.4 R116, [R141+0x4800] ;  /* 0x004800008d74783b */ /* 0x000fee0000000200 */
[C---:B------:R-:W-:Y:S08]  /*156f0*/  HMMA.16816.F32 R28, R104.reuse, R120, RZ ;  /* 0x00000078681c723c */ /* 0x040ff000000018ff */
[----:B------:R-:W-:Y:S01]  /*15700*/  HMMA.16816.F32 R32, R104, R122, RZ ;  /* 0x0000007a6820723c */ /* 0x000fe200000018ff */
[----:B------:R-:W1:Y:S05]  /*15710*/  LDSM.16.M88.4 R104, [R142+0x5800] ;  /* 0x005800008e68783b */ /* 0x000e6a0000000200 */
[----:B------:R-:W-:Y:S02]  /*15720*/  LDSM.16.M88.4 R120, [R140+0x4000] ;  /* 0x004000008c78783b */ /* 0x000fe40000000200 */
[C---:B------:R-:W-:Y:S08]  /*15730*/  HMMA.16816.F32 R4, R124.reuse, R128, R4 ;  /* 0x000000807c04723c */ /* 0x040ff00000001804 */
[C---:B------:R-:W-:Y:S08]  /*15740*/  HMMA.16816.F32 R8, R124.reuse, R130, R8 ;  /* 0x000000827c08723c */ /* 0x040ff00000001808 */
[C---:B------:R-:W-:Y:S08]  /*15750*/  HMMA.16816.F32 R12, R124.reuse, R132, R12 ;  /* 0x000000847c0c723c */ /* 0x040ff0000000180c */
[C---:B------:R-:W-:Y:S08]  /*15760*/  HMMA.16816.F32 R16, R124.reuse, R134, R16 ;  /* 0x000000867c10723c */ /* 0x040ff00000001810 */
[C---:B---3--:R-:W-:Y:S08]  /*15770*/  HMMA.16816.F32 R20, R124.reuse, R136, R20 ;  /* 0x000000887c14723c */ /* 0x048ff00000001814 */
[C---:B------:R-:W-:Y:S08]  /*15780*/  HMMA.16816.F32 R24, R124.reuse, R138, R24 ;  /* 0x0000008a7c18723c */ /* 0x040ff00000001818 */
[C---:B-1----:R-:W-:Y:S08]  /*15790*/  HMMA.16816.F32 R28, R124.reuse, R104, R28 ;  /* 0x000000687c1c723c */ /* 0x042ff0000000181c */
[----:B------:R-:W-:Y:S01]  /*157a0*/  HMMA.16816.F32 R32, R124, R106, R32 ;  /* 0x0000006a7c20723c */ /* 0x000fe20000001820 */
[----:B------:R-:W1:Y:S07]  /*157b0*/  LDSM.16.M88.4 R104, [R141+0x5000] ;  /* 0x005000008d68783b */ /* 0x000e6e0000000200 */
[C---:B------:R-:W-:Y:S08]  /*157c0*/  HMMA.16816.F32 R4, R108.reuse, R112, R4 ;  /* 0x000000706c04723c */ /* 0x040ff00000001804 */
[C---:B------:R-:W-:Y:S01]  /*157d0*/  HMMA.16816.F32 R8, R108.reuse, R114, R8 ;  /* 0x000000726c08723c */ /* 0x040fe20000001808 */
[----:B------:R-:W2:Y:S07]  /*157e0*/  LDSM.16.M88.4 R112, [R141+0x5800] ;  /* 0x005800008d70783b */ /* 0x000eae0000000200 */
[C---:B------:R-:W-:Y:S08]  /*157f0*/  HMMA.16816.F32 R12, R108.reuse, R116, R12 ;  /* 0x000000746c0c723c */ /* 0x040ff0000000180c */
[C---:B------:R-:W-:Y:S01]  /*15800*/  HMMA.16816.F32 R16, R108.reuse, R118, R16 ;  /* 0x000000766c10723c */ /* 0x040fe20000001810 */
[----:B------:R-:W3:Y:S07]  /*15810*/  LDSM.16.M88.4 R116, [R143] ;  /* 0x000000008f74783b */ /* 0x000eee0000000200 */
[C---:B-1----:R-:W-:Y:S08]  /*15820*/  HMMA.16816.F32 R20, R108.reuse, R104, R20 ;  /* 0x000000686c14723c */ /* 0x042ff00000001814 */
[C---:B------:R-:W-:Y:S01]  /*15830*/  HMMA.16816.F32 R24, R108.reuse, R106, R24 ;  /* 0x0000006a6c18723c */ /* 0x040fe20000001818 */
[----:B------:R-:W1:Y:S07]  /*15840*/  LDSM.16.M88.4 R104, [R140+0x4800] ;  /* 0x004800008c68783b */ /* 0x000e6e0000000200 */
[C---:B--2---:R-:W-:Y:S08]  /*15850*/  HMMA.16816.F32 R28, R108.reuse, R112, R28 ;  /* 0x000000706c1c723c */ /* 0x044ff0000000181c */
[----:B------:R-:W-:Y:S01]  /*15860*/  HMMA.16816.F32 R32, R108, R114, R32 ;  /* 0x000000726c20723c */ /* 0x000fe20000001820 */
[----:B------:R-:W2:Y:S05]  /*15870*/  LDSM.16.M88.4 R108, [R140+0x5000] ;  /* 0x005000008c6c783b */ /* 0x000eaa0000000200 */
[----:B------:R-:W4:Y:S02]  /*15880*/  LDSM.16.M88.4 R112, [R140+0x5800] ;  /* 0x005800008c70783b */ /* 0x000f240000000200 */
        /* <DEDUP_REMOVED lines=24> */
[----:B------:R-:W1:Y:S05]  /*15a10*/  LDSM.16.M88.4 R104, [R142+0x6800] ;  /* 0x006800008e68783b */ /* 0x000e6a0000000200 */
[----:B------:R-:W2:Y:S02]  /*15a20*/  LDSM.16.M88.4 R108, [R142+0x7000] ;  /* 0x007000008e6c783b */ /* 0x000ea40000000200 */
        /* <DEDUP_REMOVED lines=20> */
[C---:B------:R-:W-:Y:S08]  /*15b70*/  HMMA.16816.F32 R24, R104.reuse, R114, R24 ;  /* 0x000000726818723c */ /* 0x040ff00000001818 */
[C---:B-1----:R-:W-:Y:S08]  /*15b80*/  HMMA.16816.F32 R28, R104.reuse, R108, R28 ;  /* 0x0000006c681c723c */ /* 0x042ff0000000181c */
[----:B------:R-:W-:Y:S01]  /*15b90*/  HMMA.16816.F32 R32, R104, R110, R32 ;  /* 0x0000006e6820723c */ /* 0x000fe20000001820 */
[----:B------:R-:W1:Y:S05]  /*15ba0*/  LDSM.16.M88.4 R104, [R140+0x6800] ;  /* 0x006800008c68783b */ /* 0x000e6a0000000200 */
[----:B------:R-:W2:Y:S02]  /*15bb0*/  LDSM.16.M88.4 R108, [R140+0x7000] ;  /* 0x007000008c6c783b */ /* 0x000ea40000000200 */
[C---:B---3--:R-:W-:Y:S08]  /*15bc0*/  HMMA.16816.F32 R4, R116.reuse, R120, R4 ;  /* 0x000000787404723c */ /* 0x048ff00000001804 */
[C---:B------:R-:W-:Y:S11]  /*15bd0*/  HMMA.16816.F32 R8, R116.reuse, R122, R8 ;  /* 0x0000007a7408723c */ /* 0x040ff60000001808 */
[-C--:B-----5:R-:W-:Y:S01]  /*15be0*/  FMUL.FTZ R179, R4, R2.reuse ;  /* 0x0000000204b37220 */ /* 0x0a0fe20000410000 */
[-C--:B------:R-:W-:Y:S01]  /*15bf0*/  FMUL.FTZ R181, R5, R2.reuse ;  /* 0x0000000205b57220 */ /* 0x080fe20000410000 */
[-C--:B------:R-:W-:Y:S01]  /*15c00*/  FMUL.FTZ R182, R6, R2.reuse ;  /* 0x0000000206b67220 */ /* 0x080fe20000410000 */
[-C--:B------:R-:W-:Y:S03]  /*15c10*/  FMUL.FTZ R183, R7, R2.reuse ;  /* 0x0000000207b77220 */ /* 0x080fe60000410000 */
[----:B------:R-:W3:Y:S02]  /*15c20*/  MUFU.TANH R179, R179 ;  /* 0x000000b300b37308 */ /* 0x000ee40000002400 */
        /* <DEDUP_REMOVED lines=143> */
.L_x_11169:
[----:B------:R-:W-:Y:S05]  /*16520*/  BSYNC.RECONVERGENT B0 ;  /* 0x0000000000007941 */ /* 0x000fea0003800200 */
.L_x_11168:
        /* <DEDUP_REMOVED lines=50> */
.L_x_11167:
[----:B------:R-:W-:Y:S05]  /*16850*/  BSYNC.RECONVERGENT B1 ;  /* 0x0000000000017941 */ /* 0x000fea0003800200 */
.L_x_11166:
[----:B------:R-:W2:Y:S01]  /*16860*/  LD.E R104, desc[UR4][R102.64+0xdc] ;  /* 0x0000dc0466687980 */ /* 0x000ea2000c101900 */
[C---:B------:R-:W-:Y:S01]  /*16870*/  VIADD R18, R178.reuse, 0xffffffe1 ;  /* 0xffffffe1b2127836 */ /* 0x040fe20000000000 */
[CC--:B------:R-:W-:Y:S01]  /*16880*/  ISETP.GE.AND P4, PT, R178.reuse, R173.reuse, PT ;  /* 0x000000adb200720c */ /* 0x0c0fe20003f86270 */
[C---:B------:R-:W-:Y:S01]  /*16890*/  VIADD R4, R178.reuse, 0xffffffe9 ;  /* 0xffffffe9b2047836 */ /* 0x040fe20000000000 */
[CC--:B------:R-:W-:Y:S01]  /*168a0*/  ISETP.GE.AND P1, PT, R178.reuse, R172.reuse, PT ;  /* 0x000000acb200720c */ /* 0x0c0fe20003f26270 */
[C---:B------:R-:W-:Y:S01]  /*168b0*/  VIADD R2, R178.reuse, 0xffffffe0 ;  /* 0xffffffe0b2027836 */ /* 0x040fe20000000000 */
[----:B-1----:R-:W-:Y:S01]  /*168c0*/  FSEL R33, R197, -INF , P4 ;  /* 0xff800000c5217808 */ /* 0x002fe20002000000 */
[----:B---3--:R-:W-:Y:S01]  /*168d0*/  VIADD R10, R178, 0xfffffff0 ;  /* 0xfffffff0b20a7836 */ /* 0x008fe20000000000 */
        /* <DEDUP_REMOVED lines=41> */
[CC--:B------:R-:W-:Y:S02]  /*16b70*/  ISETP.GE.AND P0, PT, R2.reuse, R173.reuse, PT ;  /* 0x000000ad0200720c */ /* 0x0c0fe40003f06270 */
[-C--:B------:R-:W-:Y:S02]  /*16b80*/  ISETP.GE.AND P4, PT, R11, R173.reuse, PT ;  /* 0x000000ad0b00720c */ /* 0x080fe40003f86270 */
[----:B------:R-:W-:Y:S02]  /*16b90*/  FSEL R134, R195, -INF , P3 ;  /* 0xff800000c3867808 */ /* 0x000fe40001800000 */
[----:B------:R-:W-:Y:S02]  /*16ba0*/  ISETP.GE.AND P3, PT, R7, R173, PT ;  /* 0x000000ad0700720c */ /* 0x000fe40003f66270 */
[CC--:B------:R-:W-:Y:S02]  /*16bb0*/  ISETP.GE.AND P6, PT, R2.reuse, R170.reuse, PT ;  /* 0x000000aa0200720c */ /* 0x0c0fe40003fc6270 */
        /* <DEDUP_REMOVED lines=9> */
[----:B------:R-:W-:Y:S02]  /*16c50*/  FSEL R192, R33, -INF , !P0 ;  /* 0xff80000021c07808 */ /* 0x000fe40004000000 */
[-C--:B------:R-:W-:Y:S02]  /*16c60*/  ISETP.GE.AND P3, PT, R5, R173.reuse, PT ;  /* 0x000000ad0500720c */ /* 0x080fe40003f66270 */
[----:B------:R-:W-:Y:S02]  /*16c70*/  FSEL R21, R21, -INF , P4 ;  /* 0xff80000015157808 */ /* 0x000fe40002000000 */
[----:B------:R-:W-:Y:S02]  /*16c80*/  ISETP.GE.AND P0, PT, R2, R173, PT ;  /* 0x000000ad0200720c */ /* 0x000fe40003f06270 */
[C---:B------:R-:W-:Y:S01]  /*16c90*/  ISETP.GE.AND P1, PT, R178.reuse, R171, PT ;  /* 0x000000abb200720c */ /* 0x040fe20003f26270 */
[----:B------:R-:W-:Y:S01]  /*16ca0*/  VIADD R178, R178, 0xffffffc0 ;  /* 0xffffffc0b2b27836 */ /* 0x000fe20000000000 */
[-C--:B------:R-:W-:Y:S02]  /*16cb0*/  ISETP.GE.AND P4, PT, R3, R173.reuse, PT ;  /* 0x000000ad0300720c */ /* 0x080fe40003f86270 */
[----:B------:R-:W-:Y:S02]  /*16cc0*/  FSEL R26, R26, -INF , P3 ;  /* 0xff8000001a1a7808 */ /* 0x000fe40001800000 */
[----:B------:R-:W-:Y:S02]  /*16cd0*/  FSEL R122, R31, -INF , P0 ;  /* 0xff8000001f7a7808 */ /* 0x000fe40000000000 */
[-C--:B------:R-:W-:Y:S02]  /*16ce0*/  ISETP.GE.AND P3, PT, R11, R172.reuse, PT ;  /* 0x000000ac0b00720c */ /* 0x080fe40003f66270 */
[----:B------:R-:W-:Y:S02]  /*16cf0*/  FSEL R184, R19, -INF , !P1 ;  /* 0xff80000013b87808 */ /* 0x000fe40004800000 */
[-C--:B------:R-:W-:Y:S02]  /*16d00*/  ISETP.GE.AND P0, PT, R15, R172.reuse, PT ;  /* 0x000000ac0f00720c */ /* 0x080fe40003f06270 */
[-C--:B------:R-:W-:Y:S02]  /*16d10*/  ISETP.GE.AND P1, PT, R2, R172.reuse, PT ;  /* 0x000000ac0200720c */ /* 0x080fe40003f26270 */
[----:B------:R-:W-:Y:S02]  /*16d20*/  FSEL R124, R196, -INF , P4 ;  /* 0xff800000c47c7808 */ /* 0x000fe40002000000 */
[----:B------:R-:W-:Y:S02]  /*16d30*/  ISETP.GE.AND P4, PT, R7, R172, PT ;  /* 0x000000ac0700720c */ /* 0x000fe40003f86270 */
[----:B------:R-:W-:Y:S02]  /*16d40*/  FSEL R25, R25, -INF , P3 ;  /* 0xff80000019197808 */ /* 0x000fe40001800000 */
[----:B------:R-:W-:Y:S02]  /*16d50*/  ISETP.GE.AND P3, PT, R15, R173, PT ;  /* 0x000000ad0f00720c */ /* 0x000fe40003f66270 */
[----:B------:R-:W-:Y:S02]  /*16d60*/  FSEL R105, R30, -INF , P0 ;  /* 0xff8000001e697808 */ /* 0x000fe40000000000 */
[----:B------:R-:W-:Y:S02]  /*16d70*/  FSEL R106, R29, -INF , P1 ;  /* 0xff8000001d6a7808 */ /* 0x000fe40000800000 */
[----:B------:R-:W-:Y:S02]  /*16d80*/  FSEL R24, R24, -INF , P4 ;  /* 0xff80000018187808 */ /* 0x000fe40002000000 */
[C---:B------:R-:W-:Y:S02]  /*16d90*/  ISETP.GE.AND P0, PT, R9.reuse, R170, PT ;  /* 0x000000aa0900720c */ /* 0x040fe40003f06270 */
[-C--:B------:R-:W-:Y:S02]  /*16da0*/  ISETP.GE.AND P1, PT, R9, R171.reuse, PT ;  /* 0x000000ab0900720c */ /* 0x080fe40003f26270 */
[----:B------:R-:W-:Y:S02]  /*16db0*/  FSEL R9, R179, -INF , !P6 ;  /* 0xff800000b3097808 */ /* 0x000fe40007000000 */
[----:B------:R-:W-:Y:S02]  /*16dc0*/  ISETP.GE.AND P4, PT, R5, R172, PT ;  /* 0x000000ac0500720c */ /* 0x000fe40003f86270 */
[----:B------:R-:W-:Y:S02]  /*16dd0*/  ISETP.GE.AND P6, PT, R4, R170, PT ;  /* 0x000000aa0400720c */ /* 0x000fe40003fc6270 */
[----:B------:R-:W-:Y:S02]  /*16de0*/  FSEL R121, R32, -INF , P3 ;  /* 0xff80000020797808 */ /* 0x000fe40001800000 */
[----:B------:R-:W-:Y:S02]  /*16df0*/  ISETP.GE.AND P3, PT, R3, R172, PT ;  /* 0x000000ac0300720c */ /* 0x000fe40003f66270 */
[----:B------:R-:W-:Y:S02]  /*16e00*/  FSEL R14, R14, -INF , !P0 ;  /* 0xff8000000e0e7808 */ /* 0x000fe40004000000 */
[----:B------:R-:W-:Y:S02]  /*16e10*/  FSEL R27, R27, -INF , P4 ;  /* 0xff8000001b1b7808 */ /* 0x000fe40002000000 */
[----:B------:R-:W-:Y:S02]  /*16e20*/  FSEL R12, R12, -INF , !P6 ;  /* 0xff8000000c0c7808 */ /* 0x000fe40007000000 */
[-C--:B------:R-:W-:Y:S02]  /*16e30*/  ISETP.GE.AND P4, PT, R18, R170.reuse, PT ;  /* 0x000000aa1200720c */ /* 0x080fe40003f86270 */
[CC--:B------:R-:W-:Y:S02]  /*16e40*/  ISETP.GE.AND P0, PT, R10.reuse, R170.reuse, PT ;  /* 0x000000aa0a00720c */ /* 0x0c0fe40003f06270 */
[-C--:B------:R-:W-:Y:S02]  /*16e50*/  ISETP.GE.AND P6, PT, R10, R171.reuse, PT ;  /* 0x000000ab0a00720c */ /* 0x080fe40003fc6270 */
[----:B------:R-:W-:Y:S02]  /*16e60*/  FSEL R28, R28, -INF , P3 ;  /* 0xff8000001c1c7808 */ /* 0x000fe40001800000 */
        /* <DEDUP_REMOVED lines=14> */
[----:B------:R-:W-:Y:S02]  /*16f50*/  FSEL R130, R130, -INF , !P6 ;  /* 0xff80000082827808 */ /* 0x000fe40007000000 */
[-C--:B------:R-:W-:Y:S02]  /*16f60*/  ISETP.GE.AND P0, PT, R13, R170.reuse, PT ;  /* 0x000000aa0d00720c */ /* 0x080fe40003f06270 */
[CC--:B------:R-:W-:Y:S02]  /*16f70*/  ISETP.GE.AND P1, PT, R17.reuse, R170.reuse, PT ;  /* 0x000000aa1100720c */ /* 0x0c0fe40003f26270 */
[-C--:B------:R-:W-:Y:S02]  /*16f80*/  ISETP.GE.AND P4, PT, R17, R171.reuse, PT ;  /* 0x000000ab1100720c */ /* 0x080fe40003f86270 */
        /* <DEDUP_REMOVED lines=11> */
[----:B------:R-:W-:Y:S02]  /*17040*/  FSEL R182, R21, -INF , !P1 ;  /* 0xff80000015b67808 */ /* 0x000fe40004800000 */
[----:B------:R-:W-:Y:S02]  /*17050*/  FMNMX3.FTZ R5, R5, R14, R12, !PT ;  /* 0x0000000e05057276 */ /* 0x000fe4000781000c */
[C---:B------:R-:W-:Y:S02]  /*17060*/  ISETP.GE.AND P0, PT, R3.reuse, R170, PT ;  /* 0x000000aa0300720c */ /* 0x040fe40003f06270 */
[-C--:B------:R-:W-:Y:S02]  /*17070*/  ISETP.GE.AND P1, PT, R3, R171.reuse, PT ;  /* 0x000000ab0300720c */ /* 0x080fe40003f26270 */
[----:B------:R-:W-:Y:S02]  /*17080*/  FMNMX3.FTZ R3, R101, R10, R4, !PT ;  /* 0x0000000a65037276 */ /* 0x000fe40007810004 */
[----:B------:R-:W-:Y:S02]  /*17090*/  FMNMX3.FTZ R5, R5, R200, R128, !PT ;  /* 0x000000c805057276 */ /* 0x000fe40007810080 */
[----:B------:R-:W-:Y:S02]  /*170a0*/  FMNMX3.FTZ R3, R3, R8, R6, !PT ;  /* 0x0000000803037276 */ /* 0x000fe40007810006 */
[----:B------:R-:W-:Y:S02]  /*170b0*/  FSEL R132, R132, -INF , !P3 ;  /* 0xff80000084847808 */ /* 0x000fe40005800000 */
[----:B------:R-:W-:Y:S02]  /*170c0*/  FSEL R194, R194, -INF , !P5 ;  /* 0xff800000c2c27808 */ /* 0x000fe40006800000 */
[-C--:B------:R-:W-:Y:S02]  /*170d0*/  ISETP.GE.AND P5, PT, R7, R171.reuse, PT ;  /* 0x000000ab0700720c */ /* 0x080fe40003fa6270 */
[----:B------:R-:W-:Y:S02]  /*170e0*/  FMNMX3.FTZ R7, R5, R198, R196, !PT ;  /* 0x000000c605077276 */ /* 0x000fe400078100c4 */
[----:B------:R-:W-:Y:S02]  /*170f0*/  FMNMX3.FTZ R5, R3, R130, R132, !PT ;  /* 0x0000008203057276 */ /* 0x000fe40007810084 */
[-C--:B------:R-:W-:Y:S02]  /*17100*/  ISETP.GE.AND P3, PT, R11, R171.reuse, PT ;  /* 0x000000ab0b00720c */ /* 0x080fe40003f66270 */
[----:B------:R-:W-:Y:S02]  /*17110*/  FMNMX3.FTZ R3, R7, R192, R190, !PT ;  /* 0x000000c007037276 */ /* 0x000fe400078100be */
[----:B------:R-:W-:Y:S02]  /*17120*/  FMNMX3.FTZ R5, R5, R194, R134, !PT ;  /* 0x000000c205057276 */ /* 0x000fe40007810086 */
[----:B------:R-:W-:Y:S02]  /*17130*/  FSEL R126, R26, -INF , !P4 ;  /* 0xff8000001a7e7808 */ /* 0x000fe40006000000 */
        /* <DEDUP_REMOVED lines=8> */
[----:B------:R-:W-:Y:S02]  /*171c0*/  FSEL R122, R122, -INF , !P3 ;  /* 0xff8000007a7a7808 */ /* 0x000fe40005800000 */
[----:B------:R-:W-:Y:S02]  /*171d0*/  FMNMX3.FTZ R3, R3, R126, R124, !PT ;  /* 0x0000007e03037276 */ /* 0x000fe4000781007c */
[-C--:B------:R-:W-:Y:S02]  /*171e0*/  ISETP.GE.AND P5, PT, R2, R171.reuse, PT ;  /* 0x000000ab0200720c */ /* 0x080fe40003fa6270 */
[----:B------:R-:W-:Y:S02]  /*171f0*/  ISETP.GE.AND P0, PT, R15, R171, PT ;  /* 0x000000ab0f00720c */ /* 0x000fe40003f06270 */
[----:B------:R-:W-:Y:S02]  /*17200*/  FSEL R117, R28, -INF , !P1 ;  /* 0xff8000001c757808 */ /* 0x000fe40004800000 */
[----:B------:R-:W-:Y:S01]  /*17210*/  FSEL R119, R27, -INF , !P6 ;  /* 0xff8000001b777808 */ /* 0x000fe20007000000 */
        /* <DEDUP_REMOVED lines=29> */
[-CC-:B------:R-:W-:Y:S01]  /*173f0*/  FFMA.FTZ R120, R9, R104.reuse, -R125.reuse ;  /* 0x0000006809787223 */ /* 0x180fe2000001087d */
[-C--:B------:R-:W-:Y:S01]  /*17400*/  FFMA.FTZ R116, R16, R104.reuse, -R125 ;  /* 0x0000006810747223 */ /* 0x080fe2000001087d */
[-CC-:B------:R-:W-:Y:S01]  /*17410*/  FFMA.FTZ R115, R10, R104.reuse, -R123.reuse ;  /* 0x000000680a737223 */ /* 0x180fe2000001087b */
[-C--:B------:R-:W-:Y:S01]  /*17420*/  FFMA.FTZ R113, R8, R104.reuse, -R123 ;  /* 0x0000006808717223 */ /* 0x080fe2000001087b */
[----:B------:R-:W-:Y:S01]  /*17430*/  FADD.FTZ R7, -R4, R101 ;  /* 0x0000006504077221 */ /* 0x000fe20000010100 */
[-C--:B------:R-:W-:Y:S01]  /*17440*/  FFMA.FTZ R118, R6, R104.reuse, -R123 ;  /* 0x0000006806767223 */ /* 0x080fe2000001087b */
[C---:B------:R-:W-:Y:S01]  /*17450*/  FMUL.FTZ R8, R104.reuse, R5 ;  /* 0x0000000568087220 */ /* 0x040fe20000410000 */
[----:B------:R-:W-:Y:S01]  /*17460*/  MUFU.EX2 R120, R120 ;  /* 0x0000007800787308 */ /* 0x000fe20000000800 */
[----:B------:R-:W-:Y:S01]  /*17470*/  FMUL.FTZ R0, R104, R7 ;  /* 0x0000000768007220 */ /* 0x000fe20000410000 */
[-CC-:B------:R-:W-:Y:S01]  /*17480*/  FFMA.FTZ R135, R192, R104.reuse, -R125.reuse ;  /* 0x00000068c0877223 */ /* 0x180fe2000001087d */
[-C--:B------:R-:W-:Y:S07]  /*17490*/  FFMA.FTZ R137, R188, R104.reuse, -R125 ;  /* 0x00000068bc897223 */ /* 0x080fee000001087d */
[----:B------:R-:W2:Y:S01]  /*174a0*/  MUFU.EX2 R101, R8 ;  /* 0x0000000800657308 */ /* 0x000ea20000000800 */
[-CC-:B------:R-:W-:Y:S01]  /*174b0*/  FFMA.FTZ R139, R184, R104.reuse, -R123.reuse ;  /* 0x00000068b88b7223 */ /* 0x180fe2000001087b */
[-CC-:B------:R-:W-:Y:S01]  /*174c0*/  FFMA.FTZ R159, R138, R104.reuse, -R123.reuse ;  /* 0x000000688a9f7223 */ /* 0x180fe2000001087b */
[-C--:B------:R-:W-:Y:S07]  /*174d0*/  FFMA.FTZ R136, R136, R104.reuse, -R123 ;  /* 0x0000006888887223 */ /* 0x080fee000001087b */
[----:B------:R-:W3:Y:S01]  /*174e0*/  MUFU.EX2 R0, R0 ;  /* 0x0000000000007308 */ /* 0x000ee20000000800 */
[-CC-:B------:R-:W-:Y:S01]  /*174f0*/  FFMA.FTZ R190, R190, R104.reuse, -R125.reuse ;  /* 0x00000068bebe7223 */ /* 0x180fe2000001087d */
[-C--:B------:R-:W-:Y:S01]  /*17500*/  FFMA.FTZ R186, R186, R104.reuse, -R125 ;  /* 0x00000068baba7223 */ /* 0x080fe2000001087d */
[-C--:B------:R-:W-:Y:S07]  /*17510*/  FFMA.FTZ R182, R182, R104.reuse, -R123 ;  /* 0x00000068b6b67223 */ /* 0x080fee000001087b */
[----:B------:R-:W4:Y:S01]  /*17520*/  MUFU.EX2 R116, R116 ;  /* 0x0000007400747308 */ /* 0x000f220000000800 */
[-CC-:B------:R-:W-:Y:S01]  /*17530*/  FFMA.FTZ R129, R128, R104.reuse, -R125.reuse ;  /* 0x0000006880817223 */ /* 0x180fe2000001087d */
[-C--:B------:R-:W-:Y:S01]  /*17540*/  FFMA.FTZ R127, R198, R104.reuse, -R125 ;  /* 0x00000068c67f7223 */ /* 0x080fe2000001087d */
        /* <DEDUP_REMOVED lines=15> */
[C---:B------:R-:W-:Y:S01]  /*17640*/  FMUL.FTZ R16, R101.reuse, R84 ;  /* 0x0000005465107220 */ /* 0x040fe20000410000 */
[----:B------:R-:W-:Y:S07]  /*17650*/  FMUL.FTZ R17, R101, R85 ;  /* 0x0000005565117220 */ /* 0x000fee0000410000 */
        /* <DEDUP_REMOVED lines=16> */
[C---:B------:R-:W-:Y:S01]  /*17760*/  FMUL.FTZ R36, R101.reuse, R36 ;  /* 0x0000002465247220 */ /* 0x040fe20000410000 */
[C---:B------:R-:W-:Y:S01]  /*17770*/  FMUL.FTZ R37, R101.reuse, R37 ;  /* 0x0000002565257220 */ /* 0x040fe20000410000 */
[----:B--2---:R-:W-:Y:S01]  /*17780*/  F2FP.F16.F32.PACK_AB R111, R118, R113 ;  /* 0x00000071766f723e */ /* 0x004fe200000000ff */
        /* <DEDUP_REMOVED lines=17> */
[----:B------:R-:W1:Y:S01]  /*178a0*/  LDSM.16.MT88.4 R88, [R148+0x8000] ;  /* 0x008000009458783b */ /* 0x000e620000004200 */
        /* <DEDUP_REMOVED lines=31> */
[C---:B------:R-:W-:Y:S08]  /*17aa0*/  FMUL.FTZ R31, R0.reuse, R75 ;  /* 0x0000004b001f7220 */ /* 0x040ff00000410000 */
[----:B------:R-:W-:Y:S01]  /*17ab0*/  MUFU.EX2 R159, R159 ;  /* 0x0000009f009f7308 */ /* 0x000fe20000000800 */
[----:B------:R-:W3:Y:S01]  /*17ac0*/  LDSM.16.MT88.4 R72, [R150+0xa000] ;  /* 0x00a000009648783b */ /* 0x000ee20000004200 */
[C---:B------:R-:W-:Y:S01]  /*17ad0*/  FMUL.FTZ R52, R101.reuse, R52 ;  /* 0x0000003465347220 */ /* 0x040fe20000410000 */
[C---:B------:R-:W-:Y:S07]  /*17ae0*/  FMUL.FTZ R53, R101.reuse, R53 ;  /* 0x0000003565357220 */ /* 0x040fee0000410000 */
[----:B------:R-:W-:Y:S01]  /*17af0*/  MUFU.EX2 R136, R136 ;  /* 0x0000008800887308 */ /* 0x000fe20000000800 */
[C---:B------:R-:W-:Y:S01]  /*17b00*/  FMUL.FTZ R54, R0.reuse, R54 ;  /* 0x0000003600367220 */ /* 0x040fe20000410000 */
[C---:B-1----:R-:W-:Y:S08]  /*17b10*/  HMMA.16816.F32 R28, R108.reuse, R88, R28 ;  /* 0x000000586c1c723c */ /* 0x042ff0000000181c */
[----:B------:R-:W-:Y:S01]  /*17b20*/  MUFU.EX2 R129, R129 ;  /* 0x0000008100817308 */ /* 0x000fe20000000800 */
[C---:B------:R-:W-:Y:S01]  /*17b30*/  FMUL.FTZ R55, R0.reuse, R55 ;  /* 0x0000003700377220 */ /* 0x040fe20000410000 */
[C---:B------:R-:W-:Y:S01]  /*17b40*/  FMUL.FTZ R56, R101.reuse, R56 ;  /* 0x0000003865387220 */ /* 0x040fe20000410000 */
[----:B------:R-:W-:Y:S01]  /*17b50*/  FMUL.FTZ R57, R101, R57 ;  /* 0x0000003965397220 */ /* 0x000fe20000410000 */
[C---:B------:R-:W-:Y:S01]  /*17b60*/  FMUL.FTZ R58, R0.reuse, R58 ;  /* 0x0000003a003a7220 */ /* 0x040fe20000410000 */
[----:B------:R-:W-:Y:S01]  /*17b70*/  FMUL.FTZ R59, R0, R59 ;  /* 0x0000003b003b7220 */ /* 0x000fe20000410000 */
[C---:B------:R-:W-:Y:S04]  /*17b80*/  HMMA.16816.F32 R32, R108.reuse, R90, R32 ;  /* 0x0000005a6c20723c */ /* 0x040fe80000001820 */
[----:B------:R-:W-:Y:S01]  /*17b90*/  MUFU.EX2 R127, R127 ;  /* 0x0000007f007f7308 */ /* 0x000fe20000000800 */
[-C--:B------:R-:W-:Y:S01]  /*17ba0*/  FFMA.FTZ R134, R134, R104.reuse, -R123 ;  /* 0x0000006886867223 */ /* 0x080fe2000001087b */
        /* <DEDUP_REMOVED lines=122> */
[C---:B--2---:R-:W-:Y:S08]  /*18350*/  HMMA.16816.F32 R36, R108.reuse, R4, R36 ;  /* 0x000000046c24723c */ /* 0x044ff00000001824 */
[C---:B------:R-:W-:Y:S01]  /*18360*/  HMMA.16816.F32 R40, R108.reuse, R6, R40 ;  /* 0x000000066c28723c */ /* 0x040fe20000001828 */
[----:B------:R-:W1:Y:S07]  /*18370*/  LDSM.16.MT88.4 R4, [R148+0xb800] ;  /* 0x00b800009404783b */ /* 0x000e6e0000004200 */
        /* <DEDUP_REMOVED lines=19> */
[----:B------:R-:W-:Y:S01]  /*184b0*/  FADD.FTZ R180, R122, R121 ;  /* 0x000000797ab47221 */ /* 0x000fe20000010000 */
[----:B------:R-:W-:Y:S02]  /*184c0*/  IMAD.MOV.U32 R0, RZ, RZ, R3 ;  /* 0x000000ffff007224 */ /* 0x000fe400078e0003 */
[----:B------:R-:W-:Y:S01]  /*184d0*/  FADD.FTZ R106, R106, R117 ;  /* 0x000000756a6a7221 */ /* 0x000fe20000010000 */
[----:B------:R-:W-:Y:S03]  /*184e0*/  HMMA.16816.F32 R64, R108, R6, R64 ;  /* 0x000000066c40723c */ /* 0x000fe60000001840 */
[----:B------:R-:W-:Y:S04]  /*184f0*/  FADD.FTZ R105, R105, R106 ;  /* 0x0000006a69697221 */ /* 0x000fe80000010000 */
[----:B------:R-:W-:Y:S01]  /*18500*/  FADD.FTZ R175, R126, R105 ;  /* 0x000000697eaf7221 */ /* 0x000fe20000010000 */
[----:B------:R-:W-:Y:S01]  /*18510*/  @!UPT UIADD3 URZ, UPT, UPT, URZ, URZ, URZ ;  /* 0x000000fffffff290 */ /* 0x000fe2000fffe0ff */
[----:B------:R-:W-:Y:S11]  /*18520*/  @P0 BRA `(.L_x_11170) ;  /* 0xffffffc400e80947 */ /* 0x000ff6000383ffff */
.L_x_11163:
        /* <DEDUP_REMOVED lines=10> */
.L_x_11192:
        /* <DEDUP_REMOVED lines=182> */
.L_x_11173:
[----:B------:R-:W-:Y:S05]  /*19130*/  BSYNC.RECONVERGENT B0 ;  /* 0x0000000000007941 */ /* 0x000fea0003800200 */
.L_x_11172:
        /* <DEDUP_REMOVED lines=32> */
.L_x_11175:
[----:B------:R-:W-:Y:S05]  /*19340*/  BSYNC.RECONVERGENT B0 ;  /* 0x0000000000007941 */ /* 0x000fea0003800200 */
.L_x_11174:
        /* <DEDUP_REMOVED lines=12> */
.L_x_11177:
[----:B------:R-:W-:Y:S05]  /*19410*/  BSYNC.RECONVERGENT B0 ;  /* 0x0000000000007941 */ /* 0x000fea0003800200 */
.L_x_11176:
        /* <DEDUP_REMOVED lines=11> */
.L_x_11179:
[----:B------:R-:W-:Y:S05]  /*194d0*/  BSYNC.RECONVERGENT B0 ;  /* 0x0000000000007941 */ /* 0x000fea0003800200 */
.L_x_11178:
        /* <DEDUP_REMOVED lines=11> */
.L_x_11181:
[----:B------:R-:W-:Y:S05]  /*19590*/  BSYNC.RECONVERGENT B0 ;  /* 0x0000000000007941 */ /* 0x000fea0003800200 */
.L_x_11180:
        /* <DEDUP_REMOVED lines=10> */
.L_x_11183:
[----:B------:R-:W-:Y:S05]  /*19640*/  BSYNC.RECONVERGENT B0 ;  /* 0x0000000000007941 */ /* 0x000fea0003800200 */
.L_x_11182:
        /* <DEDUP_REMOVED lines=10> */
.L_x_11185:
[----:B------:R-:W-:Y:S05]  /*196f0*/  BSYNC.RECONVERGENT B0 ;  /* 0x0000000000007941 */ /* 0x000fea0003800200 */
.L_x_11184:
        /* <DEDUP_REMOVED lines=10> */
.L_x_11187:
[----:B------:R-:W-:Y:S05]  /*197a0*/  BSYNC.RECONVERGENT B0 ;  /* 0x0000000000007941 */ /* 0x000fea0003800200 */
.L_x_11186:
[----:B------:R-:W-:-:S04]  /*197b0*/  MOV R163, 0x0 ;  /* 0x0000000000a37802 */ /* 0x000fc80000000f00 */
[----:B-12345:R-:W-:Y:S05]  /*197c0*/  @P3 RET.REL.NODEC R162 `(_ZN5flash24flash_fwd_splitkv_kernelI23Flash_fwd_kernel_traitsILi128ELi64ELi64ELi4ELb0ELb0EN7cutlass6half_tE19Flash_kernel_traitsILi128ELi64ELi64ELi4ES3_EELb0ELb1ELb0ELb0ELb0ELb1ELb1ELb1EEEvNS_16Flash_fwd_paramsE) ;  /* 0xfffffe68a20c3950 */ /* 0x03efea0003c3ffff */
[-C--:B------:R-:W-:Y:S01]  /*197d0*/  ISETP.GE.AND P2, PT, R69, R102.reuse, PT ;  /* 0x000000664500720c */ /* 0x080fe20003f46270 */
[----:B------:R-:W-:Y:S01]  /*197e0*/  IMAD.MOV.U32 R163, RZ, RZ, 0x0 ;  /* 0x00000000ffa37424 */ /* 0x000fe200078e00ff */
[----:B------:R-:W-:-:S11]  /*197f0*/  ISETP.GE.AND P0, PT, R71, R102, PT ;  /* 0x000000664700720c */ /* 0x000fd60003f06270 */
[----:B------:R-:W-:-:S04]  /*19800*/  @!P2 LEA R2, P1, R73, R76, 0x2 ;  /* 0x0000004c4902a211 */ /* 0x000fc800078210ff */
[----:B------:R-:W-:-:S05]  /*19810*/  @!P2 LEA.HI.X R3, R73, R77, R68, 0x2, P1 ;  /* 0x0000004d4903a211 */ /* 0x000fca00008f1444 */
[----:B------:R1:W-:Y:S02]  /*19820*/  @!P2 ST.E.128 desc[UR4][R2.64+0x7000], R36 ;  /* 0x007000240200a985 */ /* 0x0003e4000c101d04 */
[----:B-1----:R-:W-:Y:S05]  /*19830*/  @P0 RET.REL.NODEC R162 `(_ZN5flash24flash_fwd_splitkv_kernelI23Flash_fwd_kernel_traitsILi128ELi64ELi64ELi4ELb0ELb0EN7cutlass6half_tE19Flash_kernel_traitsILi128ELi64ELi64ELi4ES3_EELb0ELb1ELb0ELb0ELb0ELb1ELb1ELb1EEEvNS_16Flash_fwd_paramsE) ;  /* 0xfffffe64a2f00950 */ /* 0x002fea0003c3ffff */
[----:B------:R-:W-:Y:S01]  /*19840*/  LEA R2, P0, R73, R76, 0x2 ;  /* 0x0000004c49027211 */ /* 0x000fe200078010ff */
[----:B------:R-:W-:-:S03]  /*19850*/  IMAD.MOV.U32 R163, RZ, RZ, 0x0 ;  /* 0x00000000ffa37424 */ /* 0x000fc600078e00ff */
[----:B------:R-:W-:-:S05]  /*19860*/  LEA.HI.X R3, R73, R77, R68, 0x2, P0 ;  /* 0x0000004d49037211 */ /* 0x000fca00000f1444 */
[----:B------:R1:W-:Y:S02]  /*19870*/  ST.E.128 desc[UR4][R2.64+0x7100], R4 ;  /* 0x0071000402007985 */ /* 0x0003e4000c101d04 */
[----:B-1----:R-:W-:Y:S05]  /*19880*/  RET.REL.NODEC R162 `(_ZN5flash24flash_fwd_splitkv_kernelI23Flash_fwd_kernel_traitsILi128ELi64ELi64ELi4ELb0ELb0EN7cutlass6half_tE19Flash_kernel_traitsILi128ELi64ELi64ELi4ES3_EELb0ELb1ELb0ELb0ELb0ELb1ELb1ELb1EEEvNS_16Flash_fwd_paramsE) ;  /* 0xfffffe64a2dc7950 */ /* 0x002fea0003c3ffff */
.L_x_11171:
[----:B------:R-:W-:Y:S01]  /*19890*/  MOV R5, 0x2 ;  /* 0x0000000200057802 */ /* 0x000fe20000000f00 */
[----:B------:R-:W-:Y:S01]  /*198a0*/  IMAD.MOV.U32 R4, RZ, RZ, 0x1f ;  /* 0x0000001fff047424 */ /* 0x000fe200078e00ff */
[----:B------:R-:W-:-:S07]  /*198b0*/  MOV R7, 0xffffffff ;  /* 0xffffffff00077802 */ /* 0x000fce0000000f00 */
[----:B-1---5:R-:W-:Y:S05]  /*198c0*/  WARPSYNC.COLLECTIVE R7, `(.L_x_11188) ;  /* 0x0000000007087348 */ /* 0x022fea0003c00000 */
[----:B------:R2:W3:Y:S02]  /*198d0*/  SHFL.BFLY P0, R11, R180, R5, R4 ;  /* 0x0c000005b40b7389 */ /* 0x0004e40000000004 */
[----:B-123-5:R-:W-:Y:S05]  /*198e0*/  ENDCOLLECTIVE ;  /* 0x000000000000791b */ /* 0x02efea0003800000 */
.L_x_11188:
[----:B------:R-:W-:Y:S02]  /*198f0*/  IMAD.MOV.U32 R9, RZ, RZ, R11 ;  /* 0x000000ffff097224 */ /* 0x000fe400078e000b */
[----:B------:R-:W-:Y:S02]  /*19900*/  IMAD.MOV.U32 R5, RZ, RZ, 0x1 ;  /* 0x00000001ff057424 */ /* 0x000fe400078e00ff */
[----:B------:R-:W-:-:S05]  /*19910*/  FADD.FTZ R9, R9, R180 ;  /* 0x000000b409097221 */ /* 0x000fca0000010000 */
[----:B------:R-:W-:-:S07]  /*19920*/  MOV R180, R9 ;  /* 0x0000000900b47202 */ /* 0x000fce0000000f00 */
[----:B------:R-:W-:Y:S05]  /*19930*/  WARPSYNC.COLLECTIVE R7, `(.L_x_11189) ;  /* 0x0000000007087348 */ /* 0x000fea0003c00000 */
[----:B------:R1:W2:Y:S02]  /*19940*/  SHFL.BFLY P0, R11, R180, R5, R4 ;  /* 0x0c000005b40b7389 */ /* 0x0002a40000000004 */
[----:B-12---:R-:W-:Y:S05]  /*19950*/  ENDCOLLECTIVE ;  /* 0x000000000000791b */ /* 0x006fea0003800000 */
.L_x_11189:
[----:B------:R-:W-:Y:S01]  /*19960*/  MOV R180, R175 ;  /* 0x000000af00b47202 */ /* 0x000fe20000000f00 */
[----:B------:R-:W-:Y:S01]  /*19970*/  IMAD.MOV.U32 R5, RZ, RZ, 0x2 ;  /* 0x00000002ff057424 */ /* 0x000fe200078e00ff */
[----:B------:R-:W-:-:S07]  /*19980*/  MOV R6, R11 ;  /* 0x0000000b00067202 */ /* 0x000fce0000000f00 */
[----:B------:R-:W-:Y:S05]  /*19990*/  WARPSYNC.COLLECTIVE R7, `(.L_x_11190) ;  /* 0x0000000007087348 */ /* 0x000fea0003c00000 */
[----:B------:R1:W2:Y:S02]  /*199a0*/  SHFL.BFLY P0, R11, R180, R5, R4 ;  /* 0x0c000005b40b7389 */ /* 0x0002a40000000004 */
[----:B-12---:R-:W-:Y:S05]  /*199b0*/  ENDCOLLECTIVE ;  /* 0x000000000000791b */ /* 0x006fea0003800000 */
.L_x_11190:
[----:B------:R-:W-:Y:S01]  /*199c0*/  FADD.FTZ R6, R9, R6 ;  /* 0x0000000609067221 */ /* 0x000fe20000010000 */
[----:B------:R-:W-:Y:S01]  /*199d0*/  FADD.FTZ R8, R11, R175 ;  /* 0x000000af0b087221 */ /* 0x000fe20000010000 */
[----:B------:R-:W-:-:S04]  /*199e0*/  MOV R5, 0x1 ;  /* 0x0000000100057802 */ /* 0x000fc80000000f00 */
[----:B------:R-:W-:-:S07]  /*199f0*/  MOV R180, R8 ;  /* 0x0000000800b47202 */ /* 0x000fce0000000f00 */
[----:B------:R-:W-:Y:S05]  /*19a00*/  WARPSYNC.COLLECTIVE R7, `(.L_x_11191) ;  /* 0x0000000007087348 */ /* 0x000fea0003c00000 */
[----:B------:R1:W2:Y:S02]  /*19a10*/  SHFL.BFLY P0, R11, R180, R5, R4 ;  /* 0x0c000005b40b7389 */ /* 0x0002a40000000004 */
[----:B-12---:R-:W-:Y:S05]  /*19a20*/  ENDCOLLECTIVE ;  /* 0x000000000000791b */ /* 0x006fea0003800000 */
.L_x_11191:
[----:B------:R-:W-:Y:S05]  /*19a30*/  BRA `(.L_x_11192) ;  /* 0xffffffe800e47947 */ /* 0x000fea000383ffff */
.L_x_11193:
        /* <DEDUP_REMOVED lines=12> */
.L_x_14979:


//--------------------- .text._ZN5flash24flash_fwd_splitkv_kernelI23Flash_fwd_kernel_traitsILi128ELi64ELi64ELi4ELb0ELb0EN7cutlass6half_tE19Flash_kernel_traitsILi128ELi64ELi64ELi4ES3_EELb0ELb0ELb0ELb1ELb1ELb0ELb0ELb0EEEvNS_16Flash_fwd_paramsE --------------------------
	.section	.text._ZN5flash24flash_fwd_splitkv_kernelI23Flash_fwd_kernel_traitsILi128ELi64ELi64ELi4ELb0ELb0EN7cutlass6half_tE19Flash_kernel_traitsILi128ELi64ELi64ELi4ES3_EELb0ELb0ELb0ELb1ELb1ELb0ELb0ELb0EEEvNS_16Flash_fwd_paramsE,"ax",@progbits
	.align	128
        .global         _ZN5flash24flash_fwd_splitkv_kernelI23Flash_fwd_kernel_traitsILi128ELi64ELi64ELi4ELb0ELb0EN7cutlass6half_tE19Flash_kernel_traitsILi128ELi64ELi64ELi4ES3_EELb0ELb0ELb0ELb1ELb1ELb0ELb0ELb0EEEvNS_16Flash_fwd_paramsE
        .type           _ZN5flash24flash_fwd_splitkv_kernelI23Flash_fwd_kernel_traitsILi128ELi64ELi64ELi4ELb0ELb0EN7cutlass6half_tE19Flash_kernel_traitsILi128ELi64ELi64ELi4ES3_EELb0ELb0ELb0ELb1ELb1ELb0ELb0ELb0EEEvNS_16Flash_fwd_paramsE,@function
        .size           _ZN5flash24flash_fwd_splitkv_kernelI23Flash_fwd_kernel_traitsILi128ELi64ELi64ELi4ELb0ELb0EN7cutlass6half_tE19Flash_kernel_traitsILi128ELi64ELi64ELi4ES3_EELb0ELb0ELb0ELb1ELb1ELb0ELb0ELb0EEEvNS_16Flash_fwd_paramsE,(.L_x_14980 - _ZN5flash24flash_fwd_splitkv_kernelI23Flash_fwd_kernel_traitsILi128ELi64ELi64ELi4ELb0ELb0EN7cutlass6half_tE19Flash_kernel_traitsILi128ELi64ELi64ELi4ES3_EELb0ELb0ELb0ELb1ELb1ELb0ELb0ELb0EEEvNS_16Flash_fwd_paramsE)
        .other          _ZN5flash24flash_fwd_splitkv_kernelI23Flash_fwd_kernel_traitsILi128ELi64ELi64ELi4ELb0ELb0EN7cutlass6half_tE19Flash_kernel_traitsILi128ELi64ELi64ELi4ES3_EELb0ELb0ELb0ELb1ELb1ELb0ELb0ELb0EEEvNS_16Flash_fwd_paramsE,@"STO_CUDA_ENTRY STV_DEFAULT"
_ZN5flash24flash_fwd_splitkv_kernelI23Flash_fwd_kernel_traitsILi128ELi64ELi64ELi4ELb0ELb0EN7cutlass6half_tE19Flash_kernel_traitsILi128ELi64ELi64ELi4ES3_EELb0ELb0ELb0ELb1ELb1ELb0ELb0ELb0EEEvNS_16Flash_fwd_paramsE:
.text._ZN5flash24flash_fwd_splitkv_kernelI23Flash_fwd_kernel_traitsILi128ELi64ELi64ELi4ELb0ELb0EN7cutlass6half_tE19Flash_kernel_traitsILi128ELi64ELi64ELi4ES3_EELb0ELb0ELb0ELb1ELb1ELb0ELb0ELb0EEEvNS_16Flash_fwd_paramsE:
[----:B------:R-:W-:Y:S01]  /*0000*/  LDC R1, c[0x0][0x37c] ;  /* 0x0000df00ff017b82 */ /* 0x000fe20000000800 */
[----:B------:R-:W1:Y:S07]  /*0010*/  S2R R12, SR_CTAID.X ;  /* 0x00000000000c7919 */ /* 0x000e6e0000002500 */
[----:B------:R-:W2:Y:S01]  /*0020*/  LDC.64 R2, c[0x0][0x348] ;  /* 0x0000d200ff027b82 */ /* 0x000ea20000000a00 */
[----:B------:R-:W-:Y:S01]  /*0030*/  BSSY.RECONVERGENT B2, `(.L_x_11194) ;  /* 0x0000005000027945 */ /* 0x000fe20003800200 */
[----:B------:R-:W-:Y:S01]  /*0040*/  MOV R164, 0x80 ;  /* 0x0000008000a47802 */ /* 0x000fe20000000f00 */
[----:B------:R-:W3:Y:S01]  /*0050*/  S2R R166, SR_CTAID.Y ;  /* 0x0000000000a67919 */ /* 0x000ee20000002600 */
[----:B------:R-:W4:Y:S05]  /*0060*/  S2R R165, SR_CTAID.Z ;  /* 0x0000000000a57919 */ /* 0x000f2a0000002700 */
[----:B-1234-:R-:W-:Y:S05]  /*0070*/  CALL.REL.NOINC `($_ZN5flash24flash_fwd_splitkv_kernelI23Flash_fwd_kernel_traitsILi128ELi64ELi64ELi4ELb0ELb0EN7cutlass6half_tE19Flash_kernel_traitsILi128ELi64ELi64ELi4ES3_EELb0ELb0ELb0ELb1ELb1ELb0ELb0ELb0EEEvNS_16Flash_fwd_paramsE$_ZN5flash30compute_attn_1rowblock_splitkvI23Flash_fwd_kernel_traitsILi128ELi64ELi64ELi4ELb0ELb0EN7cutlass6half_tE19Flash_kernel_traitsILi128ELi64ELi64ELi4ES3_EELb0ELb0ELb0ELb1ELb1ELb0ELb0ELb0ENS_16Flash_fwd_paramsEEEvRKT8_iiiii) ;  /* 0x0000000000087944 */ /* 0x01efea0003c00000 */
[----:B------:R-:W-:Y:S05]  /*0080*/  BSYNC.RECONVERGENT B2 ;  /* 0x0000000000027941 */ /* 0x000fea0003800200 */
.L_x_11194:
[----:B------:R-:W-:Y:S05]  /*0090*/  EXIT ;  /* 0x000000000000794d */ /* 0x000fea0003800000 */
        .type           $_ZN5flash24flash_fwd_splitkv_kernelI23Flash_fwd_kernel_traitsILi128ELi64ELi64ELi4ELb0ELb0EN7cutlass6half_tE19Flash_kernel_traitsILi128ELi64ELi64ELi4ES3_EELb0ELb0ELb0ELb1ELb1ELb0ELb0ELb0EEEvNS_16Flash_fwd_paramsE$_ZN5flash30compute_attn_1rowblock_splitkvI23Flash_fwd_kernel_traitsILi128ELi64ELi64ELi4ELb0ELb0EN7cutlass6half_tE19Flash_kernel_traitsILi128ELi64ELi64ELi4ES3_EELb0ELb0ELb0ELb1ELb1ELb0ELb0ELb0ENS_16Flash_fwd_paramsEEEvRKT8_iiiii,@function
        .size           $_ZN5flash24flash_fwd_splitkv_kernelI23Flash_fwd_kernel_traitsILi128ELi64ELi64ELi4ELb0ELb0EN7cutlass6half_tE19Flash_kernel_traitsILi128ELi64ELi64ELi4ES3_EELb0ELb0ELb0ELb1ELb1ELb0ELb0ELb0EEEvNS_16Flash_fwd_paramsE$_ZN5flash30compute_attn_1rowblock_splitkvI23Flash_fwd_kernel_traitsILi128ELi64ELi64ELi4ELb0ELb0EN7cutlass6half_tE19Flash_kernel_traitsILi128ELi64ELi64ELi4ES3_EELb0ELb0ELb0ELb1ELb1ELb0ELb0ELb0ENS_16Flash_fwd_paramsEEEvRKT8_iiiii,(.L_x_14980 - $_ZN5flash24flash_fwd_splitkv_kernelI23Flash_fwd_kernel_traitsILi128ELi64ELi64ELi4ELb0ELb0EN7cutlass6half_tE19Flash_kernel_traitsILi128ELi64ELi64ELi4ES3_EELb0ELb0ELb0ELb1ELb1ELb0ELb0ELb0EEEvNS_16Flash_fwd_paramsE$_ZN5flash30compute_attn_1rowblock_splitkvI23Flash_fwd_kernel_traitsILi128ELi64ELi64ELi4ELb0ELb0EN7cutlass6half_tE19Flash_kernel_traitsILi128ELi64ELi64ELi4ES3_EELb0ELb0ELb0ELb1ELb1ELb0ELb0ELb0ENS_16Flash_fwd_paramsEEEvRKT8_iiiii)
$_ZN5flash24flash_fwd_splitkv_kernelI23Flash_fwd_kernel_traitsILi128ELi64ELi64ELi4ELb0ELb0EN7cutlass6half_tE19Flash_kernel_traitsILi128ELi64ELi64ELi4ES3_EELb0ELb0ELb0ELb1ELb1ELb0ELb0ELb0EEEvNS_16Flash_fwd_paramsE$_ZN5flash30compute_attn_1rowblock_splitkvI23Flash_fwd_kernel_traitsILi128ELi64ELi64ELi4ELb0ELb0EN7cutlass6half_tE19Flash_kernel_traitsILi128ELi64ELi64ELi4ES3_EELb0ELb0ELb0ELb1ELb1ELb0ELb0ELb0ENS_16Flash_fwd_paramsEEEvRKT8_iiiii:
        /* <DEDUP_REMOVED lines=19> */
[----:B--2---:R-:W-:-:S04]  /*01d0*/  ISETP.NE.U32.AND P0, PT, R4, RZ, PT ;  /* 0x000000ff0400720c */ /* 0x004fc80003f05070 */
[----:B------:R-:W-:Y:S01]  /*01e0*/  ISETP.NE.AND.EX P0, PT, R5, RZ, PT, P0 ;  /* 0x000000ff0500720c */ /* 0x000fe20003f05300 */
[----:B------:R-:W-:-:S12]  /*01f0*/  IMAD.MOV.U32 R5, RZ, RZ, RZ ;  /* 0x000000ffff057224 */ /* 0x000fd800078e00ff */
[----:B------:R-:W-:Y:S05]  /*0200*/  @!P0 BRA `(.L_x_11198) ;  /* 0x0000000000048947 */ /* 0x000fea0003800000 */
[----:B------:R1:W5:Y:S02]  /*0210*/  LD.E R5, desc[UR4][R2.64+0xbc] ;  /* 0x0000bc0402057980 */ /* 0x000364000c101900 */
.L_x_11198:
[----:B------:R-:W-:Y:S05]  /*0220*/  BSYNC.RECONVERGENT B0 ;  /* 0x0000000000007941 */ /* 0x000fea0003800200 */
.L_x_11197:
[----:B-----5:R-:W-:Y:S02]  /*0230*/  IADD3 R5, PT, PT, R5, R0, -R7 ;  /* 0x0000000005057210 */ /* 0x020fe40007ffe807 */
.L_x_11196:
[----:B------:R-:W-:Y:S05]  /*0240*/  BSYNC.RECONVERGENT B1 ;  /* 0x0000000000017941 */ /* 0x000fea0003800200 */
.L_x_11195:
[----:B------:R-:W-:Y:S01]  /*0250*/  IMAD.SHL.U32 R168, R12, 0x40, RZ ;  /* 0x000000400ca87824 */ /* 0x000fe200078e00ff */
[----:B------:R-:W-:Y:S01]  /*0260*/  MOV R8, R164 ;  /* 0x000000a400087202 */ /* 0x000fe20000000f00 */
[----:B------:R-:W-:-:S03]  /*0270*/  IMAD.MOV.U32 R9, RZ, RZ, 0x0 ;  /* 0x00000000ff097424 */ /* 0x000fc600078e00ff */
[----:B-----5:R-:W-:-:S13]  /*0280*/  ISETP.GT.AND P0, PT, R169, R168, PT ;  /* 0x000000a8a900720c */ /* 0x020fda0003f04270 */
[----:B-1----:R-:W-:Y:S05]  /*0290*/  @!P0 RET.REL.NODEC R8 `(_ZN5flash24flash_fwd_splitkv_kernelI23Flash_fwd_kernel_traitsILi128ELi64ELi64ELi4ELb0ELb0EN7cutlass6half_tE19Flash_kernel_traitsILi128ELi64ELi64ELi4ES3_EELb0ELb0ELb0ELb1ELb1ELb0ELb0ELb0EEEvNS_16Flash_fwd_paramsE) ;  /* 0xfffffffc08588950 */ /* 0x002fea0003c3ffff */
[----:B------:R-:W-:Y:S02]  /*02a0*/  VIADD R5, R5, 0x3f ;  /* 0x0000003f05057836 */ /* 0x000fe40000000000 */
[----:B------:R-:W-:-:S03]  /*02b0*/  VIADD R9, R0, 0x3f ;  /* 0x0000003f00097836 */ /* 0x000fc60000000000 */
[----:B------:R-:W-:Y:S02]  /*02c0*/  SHF.R.S32.HI R0, RZ, 0x1f, R5 ;  /* 0x0000001fff007819 */ /* 0x000fe40000011405 */
[----:B------:R-:W-:Y:S02]  /*02d0*/  SHF.R.S32.HI R4, RZ, 0x1f, R9 ;  /* 0x0000001fff047819 */ /* 0x000fe40000011409 */
[----:B------:R-:W-:Y:S02]  /*02e0*/  LEA.HI R0, R0, R5, RZ, 0x6 ;  /* 0x0000000500007211 */ /* 0x000fe400078f30ff */
[----:B------:R-:W-:Y:S02]  /*02f0*/  LEA.HI R4, R4, R9, RZ, 0x6 ;  /* 0x0000000904047211 */ /* 0x000fe400078f30ff */
[----:B------:R-:W-:Y:S02]  /*0300*/  SHF.R.S32.HI R5, RZ, 0x6, R0 ;  /* 0x00000006ff057819 */ /* 0x000fe40000011400 */
[----:B------:R-:W-:-:S04]  /*0310*/  SHF.R.S32.HI R4, RZ, 0x6, R4 ;  /* 0x00000006ff047819 */ /* 0x000fc80000011404 */
[----:B------:R-:W-:Y:S02]  /*0320*/  VIMNMX R100, PT, PT, R4, R5, PT ;  /* 0x0000000504647248 */ /* 0x000fe40003fe0100 */
[----:B------:R-:W1:Y:S02]  /*0330*/  S2R R5, SR_TID.X ;  /* 0x0000000000057919 */ /* 0x000e640000002100 */
[----:B------:R-:W-:-:S13]  /*0340*/  ISETP.GT.AND P0, PT, R100, RZ, PT ;  /* 0x000000ff6400720c */ /* 0x000fda0003f04270 */
[----:B------:R-:W-:Y:S05]  /*0350*/  @P0 BRA `(.L_x_11199) ;  /* 0x0000000400180947 */ /* 0x000fea0003800000 */
[----:B------:R-:W2:Y:S04]  /*0360*/  LD.E.64 R8, desc[UR4][R2.64+0x88] ;  /* 0x0000880402087980 */ /* 0x000ea8000c101b00 */
[----:B------:R-:W3:Y:S04]  /*0370*/  LD.E.64 R14, desc[UR4][R2.64+0x80] ;  /* 0x00008004020e7980 */ /* 0x000ee8000c101b00 */
[----:B------:R-:W4:Y:S04]  /*0380*/  LD.E.64 R12, desc[UR4][R2.64+0x90] ;  /* 0x00009004020c7980 */ /* 0x000f28000c101b00 */
[----:B------:R-:W5:Y:S04]  /*0390*/  LD.E R4, desc[UR4][R2.64+0x60] ;  /* 0x0000600402047980 */ /* 0x000f68000c101900 */
[----:B------:R-:W5:Y:S04]  /*03a0*/  LD.E.64 R6, desc[UR4][R2.64+0x70] ;  /* 0x0000700402067980 */ /* 0x000f68000c101b00 */
[----:B------:R1:W5:Y:S02]  /*03b0*/  LD.E.64 R10, desc[UR4][R2.64+0xa0] ;  /* 0x0000a004020a7980 */ /* 0x000364000c101b00 */
[----:B-1----:R-:W-:-:S02]  /*03c0*/  IMAD.SHL.U32 R0, R5, 0x8, RZ ;  /* 0x0000000805007824 */ /* 0x002fc400078e00ff */
[----:B------:R-:W-:-:S03]  /*03d0*/  IMAD.MOV.U32 R17, RZ, RZ, RZ ;  /* 0x000000ffff117224 */ /* 0x000fc600078e00ff */
[----:B------:R-:W-:Y:S01]  /*03e0*/  LOP3.LUT R16, R0, 0x38, RZ, 0xc0, !PT ;  /* 0x0000003800107812 */ /* 0x000fe200078ec0ff */
[----:B------:R-:W-:Y:S02]  /*03f0*/  IMAD.IADD R3, R169, 0x1, -R168 ;  /* 0x00000001a9037824 */ /* 0x000fe400078e0aa8 */
[----:B--2---:R-:W-:Y:S02]  /*0400*/  IMAD R0, R9, R168, RZ ;  /* 0x000000a809007224 */ /* 0x004fe400078e02ff */
[----:B------:R-:W-:-:S04]  /*0410*/  IMAD.WIDE.U32 R16, R168, R8, R16 ;  /* 0x00000008a8107225 */ /* 0x000fc800078e0010 */
[----:B------:R-:W-:Y:S02]  /*0420*/  IMAD.IADD R17, R17, 0x1, R0 ;  /* 0x0000000111117824 */ /* 0x000fe400078e0200 */
[----:B---3--:R-:W-:Y:S02]  /*0430*/  IMAD R0, R15, R166, RZ ;  /* 0x000000a60f007224 */ /* 0x008fe400078e02ff */
[----:B------:R-:W-:-:S04]  /*0440*/  IMAD.WIDE.U32 R14, R166, R14, R16 ;  /* 0x0000000ea60e7225 */ /* 0x000fc800078e0010 */
[----:B------:R-:W-:Y:S02]  /*0450*/  IMAD.IADD R15, R15, 0x1, R0 ;  /* 0x000000010f0f7824 */ /* 0x000fe400078e0200 */
[-C--:B----4-:R-:W-:Y:S02]  /*0460*/  IMAD R0, R13, R165.reuse, RZ ;  /* 0x000000a50d007224 */ /* 0x090fe400078e02ff */
[----:B------:R-:W-:-:S04]  /*0470*/  IMAD.WIDE.U32 R14, R12, R165, R14 ;  /* 0x000000a50c0e7225 */ /* 0x000fc800078e000e */
[----:B-----5:R-:W-:Y:S01]  /*0480*/  IMAD R165, R166, R4, R165 ;  /* 0x00000004a6a57224 */ /* 0x020fe200078e02a5 */
[----:B------:R-:W-:Y:S01]  /*0490*/  IADD3 R15, PT, PT, R15, R0, RZ ;  /* 0x000000000f0f7210 */ /* 0x000fe20007ffe0ff */
[----:B------:R-:W-:Y:S01]  /*04a0*/  IMAD.SHL.U32 R17, R8, 0x20, RZ ;  /* 0x0000002008117824 */ /* 0x000fe200078e00ff */
[----:B------:R-:W-:Y:S01]  /*04b0*/  SHF.R.U32.HI R0, RZ, 0x3, R5 ;  /* 0x00000003ff007819 */ /* 0x000fe20000011605 */
[----:B------:R-:W-:Y:S01]  /*04c0*/  IMAD R169, R169, R165, R168 ;  /* 0x000000a5a9a97224 */ /* 0x000fe200078e02a8 */
[----:B------:R-:W-:Y:S01]  /*04d0*/  LOP3.LUT P4, R5, R5, 0x7, RZ, 0xc0, !PT ;  /* 0x0000000705057812 */ /* 0x000fe2000788c0ff */
[----:B------:R-:W-:Y:S02]  /*04e0*/  IMAD.MOV.U32 R165, RZ, RZ, 0x0 ;  /* 0x00000000ffa57424 */ /* 0x000fe400078e00ff */
[-C--:B------:R-:W-:Y:S01]  /*04f0*/  IMAD R2, R9, R0.reuse, RZ ;  /* 0x0000000009027224 */ /* 0x080fe200078e02ff */
[----:B------:R-:W-:Y:S01]  /*0500*/  ISETP.GE.OR P4, PT, R0, R3, P4 ;  /* 0x000000030000720c */ /* 0x000fe20002786670 */
[----:B------:R-:W-:-:S04]  /*0510*/  IMAD.WIDE.U32 R14, R8, R0, R14 ;  /* 0x00000000080e7225 */ /* 0x000fc800078e000e */
[C---:B------:R-:W-:Y:S01]  /*0520*/  VIADD R12, R0.reuse, 0x10 ;  /* 0x00000010000c7836 */ /* 0x040fe20000000000 */
[----:B------:R-:W-:Y:S01]  /*0530*/  IADD3 R13, PT, PT, R15, R2, RZ ;  /* 0x000000020f0d7210 */ /* 0x000fe20007ffe0ff */
[----:B------:R-:W-:Y:S01]  /*0540*/  VIADD R4, R0, 0x20 ;  /* 0x0000002000047836 */ /* 0x000fe20000000000 */
[C---:B------:R-:W-:Y:S02]  /*0550*/  IADD3 R15, P0, PT, R169.reuse, R0, RZ ;  /* 0x00000000a90f7210 */ /* 0x040fe40007f1e0ff */
        /* <DEDUP_REMOVED lines=33> */
[----:B-1----:R-:W-:Y:S05]  /*0770*/  @P0 RET.REL.NODEC R164 `(_ZN5flash24flash_fwd_splitkv_kernelI23Flash_fwd_kernel_traitsILi128ELi64ELi64ELi4ELb0ELb0EN7cutlass6half_tE19Flash_kernel_traitsILi128ELi64ELi64ELi4ES3_EELb0ELb0ELb0ELb1ELb1ELb0ELb0ELb0EEEvNS_16Flash_fwd_paramsE) ;  /* 0xfffffff8a4200950 */ /* 0x002fea0003c3ffff */
[----:B------:R-:W-:Y:S02]  /*0780*/  MOV R3, 0x7f800000 ;  /* 0x7f80000000037802 */ /* 0x000fe40000000f00 */
[----:B------:R-:W-:-:S03]  /*0790*/  MOV R165, 0x0 ;  /* 0x0000000000a57802 */ /* 0x000fc60000000f00 */
[----:B------:R1:W-:Y:S02]  /*07a0*/  ST.E desc[UR4][R10.64+0xc0], R3 ;  /* 0x0000c0030a007985 */ /* 0x0003e4000c101904 */
[----:B-1----:R-:W-:Y:S05]  /*07b0*/  RET.REL.NODEC R164 `(_ZN5flash24flash_fwd_splitkv_kernelI23Flash_fwd_kernel_traitsILi128ELi64ELi64ELi4ELb0ELb0EN7cutlass6half_tE19Flash_kernel_traitsILi128ELi64ELi64ELi4ES3_EELb0ELb0ELb0ELb1ELb1ELb0ELb0ELb0EEEvNS_16Flash_fwd_paramsE) ;  /* 0xfffffff8a4107950 */ /* 0x002fea0003c3ffff */
.L_x_11199:
        /* <DEDUP_REMOVED lines=11> */
[----:B------:R-:W3:Y:S04]  /*0870*/  LD.E R16, desc[UR4][R2.64+0x170] ;  /* 0x0001700402107980 */ /* 0x000ee8000c101900 */
[----:B--2---:R-:W2:Y:S04]  /*0880*/  LD.E.64 R8, desc[UR4][R2.64+0x168] ;  /* 0x0001680402087980 */ /* 0x004ea8000c101b00 */
[----:B------:R-:W4:Y:S01]  /*0890*/  LD.E R14, desc[UR4][R2.64+0x68] ;  /* 0x00006804020e7980 */ /* 0x000f22000c101900 */
[----:B------:R-:W-:-:S03]  /*08a0*/  LEA R177, R100, 0xffffffc0, 0x6 ;  /* 0xffffffc064b17811 */ /* 0x000fc600078e30ff */
[----:B------:R-:W4:Y:S01]  /*08b0*/  LD.E.64 R22, desc[UR4][R2.64+0x20] ;  /* 0x0000200402167980 */ /* 0x000f22000c101b00 */
[----:B------:R-:W-:-:S03]  /*08c0*/  IABS R4, R177 ;  /* 0x000000b100047213 */ /* 0x000fc60000000000 */
[----:B------:R-:W4:Y:S04]  /*08d0*/  LD.E.64 R20, desc[UR4][R2.64+0x50] ;  /* 0x0000500402147980 */ /* 0x000f28000c101b00 */
[----:B------:R-:W4:Y:S04]  /*08e0*/  LD.E.64 R18, desc[UR4][R2.64+0x28] ;  /* 0x0000280402127980 */ /* 0x000f28000c101b00 */
[----:B------:R-:W5:Y:S04]  /*08f0*/  LD.E.64 R94, desc[UR4][R2.64+0x40] ;  /* 0x00004004025e7980 */ /* 0x000f68000c101b00 */
[----:B------:R-:W5:Y:S02]  /*0900*/  LD.E.64 R32, desc[UR4][R2.64+0x58] ;  /* 0x0000580402207980 */ /* 0x000f64000c101b00 */
[----:B---3-5:R-:W-:-:S04]  /*0910*/  IABS R6, R16 ;  /* 0x0000001000067213 */ /* 0x028fc80000000000 */
[----:B------:R-:W3:Y:S08]  /*0920*/  I2F.RP R13, R6 ;  /* 0x00000006000d7306 */ /* 0x000ef00000209400 */
[----:B---3--:R-:W3:Y:S02]  /*0930*/  MUFU.RCP R10, R13 ;  /* 0x0000000d000a7308 */ /* 0x008ee40000001000 */
[----:B---3--:R-:W-:-:S06]  /*0940*/  IADD3 R10, PT, PT, R10, 0xffffffe, RZ ;  /* 0x0ffffffe0a0a7810 */ /* 0x008fcc0007ffe0ff */
[----:B------:R-:W3:Y:S01]  /*0950*/  F2I.FTZ.U32.TRUNC.NTZ R11, R10 ;  /* 0x0000000a000b7305 */ /* 0x000ee2000021f000 */
[----:B------:R-:W-:Y:S02]  /*0960*/  IABS R0, R16 ;  /* 0x0000001000007213 */ /* 0x000fe40000000000 */
[----:B---3--:R-:W-:Y:S01]  /*0970*/  IADD3 R7, PT, PT, RZ, -R11, RZ ;  /* 0x8000000bff077210 */ /* 0x008fe20007ffe0ff */
        /* <DEDUP_REMOVED lines=13> */
[-C--:B--2---:R-:W-:Y:S02]  /*0a50*/  IMAD R0, R9, R166.reuse, RZ ;  /* 0x000000a609007224 */ /* 0x084fe400078e02ff */
        /* <DEDUP_REMOVED lines=35> */
[----:B------:R-:W-:Y:S02]  /*0c90*/  MOV R9, R4 ;  /* 0x0000000400097202 */ /* 0x000fe40000000f00 */
[----:B------:R-:W-:-:S03]  /*0ca0*/  SHF.R.S32.HI R13, RZ, 0x1f, R15 ;  /* 0x0000001fff0d7819 */ /* 0x000fc6000001140f */
[----:B------:R-:W-:Y:S01]  /*0cb0*/  @!P0 IMAD.MOV R9, RZ, RZ, -R9 ;  /* 0x000000ffff098224 */ /* 0x000fe200078e0a09 */
[----:B------:R-:W-:-:S05]  /*0cc0*/  @!P1 LOP3.LUT R9, RZ, R14, RZ, 0x33, !PT ;  /* 0x0000000eff099212 */ /* 0x000fca00078e33ff */
[----:B------:R-:W-:Y:S02]  /*0cd0*/  IMAD R17, R21, R9, RZ ;  /* 0x0000000915117224 */ /* 0x000fe400078e02ff */
[----:B--2---:R-:W-:Y:S01]  /*0ce0*/  IMAD R4, R11, R15, RZ ;  /* 0x0000000f0b047224 */ /* 0x004fe200078e02ff */
[----:B------:R-:W-:Y:S01]  /*0cf0*/  SHF.R.S32.HI R7, RZ, 0x1f, R0 ;  /* 0x0000001fff077819 */ /* 0x000fe20000011400 */
[----:B------:R-:W-:-:S04]  /*0d00*/  IMAD R6, R23, R0, RZ ;  /* 0x0000000017067224 */ /* 0x000fc800078e02ff */
[C---:B------:R-:W-:Y:S02]  /*0d10*/  IMAD R6, R22.reuse, R7, R6 ;  /* 0x0000000716067224 */ /* 0x040fe400078e0206 */
[----:B------:R-:W-:-:S04]  /*0d20*/  IMAD.WIDE.U32 R22, R22, R0, RZ ;  /* 0x0000000016167225 */ /* 0x000fc800078e00ff */
[----:B------:R-:W-:Y:S02]  /*0d30*/  IMAD.IADD R23, R23, 0x1, R6 ;  /* 0x0000000117177824 */ /* 0x000fe400078e0206 */
[----:B------:R-:W-:Y:S02]  /*0d40*/  IMAD R4, R10, R13, R4 ;  /* 0x0000000d0a047224 */ /* 0x000fe400078e0204 */
[----:B------:R-:W-:Y:S01]  /*0d50*/  IMAD.WIDE.U32 R22, R15, R10, R22 ;  /* 0x0000000a0f167225 */ /* 0x000fe200078e0016 */
[----:B------:R-:W-:-:S04]  /*0d60*/  SHF.R.S32.HI R6, RZ, 0x1f, R9 ;  /* 0x0000001fff067819 */ /* 0x000fc80000011409 */
[----:B------:R-:W-:Y:S01]  /*0d70*/  IADD3 R23, PT, PT, R23, R4, RZ ;  /* 0x0000000417177210 */ /* 0x000fe20007ffe0ff */
[----:B------:R-:W-:Y:S02]  /*0d80*/  IMAD R4, R19, R0, RZ ;  /* 0x0000000013047224 */ /* 0x000fe400078e02ff */
[----:B------:R-:W-:Y:S02]  /*0d90*/  IMAD R6, R20, R6, R17 ;  /* 0x0000000614067224 */ /* 0x000fe400078e0211 */
[----:B------:R-:W-:-:S04]  /*0da0*/  IMAD.WIDE.U32 R16, R18, R0, RZ ;  /* 0x0000000012107225 */ /* 0x000fc800078e00ff */
[----:B------:R-:W-:-:S04]  /*0db0*/  IMAD.WIDE.U32 R8, R9, R20, R22 ;  /* 0x0000001409087225 */ /* 0x000fc800078e0016 */
[----:B------:R-:W-:Y:S01]  /*0dc0*/  IMAD R4, R18, R7, R4 ;  /* 0x0000000712047224 */ /* 0x000fe200078e0204 */
[----:B------:R-:W-:Y:S01]  /*0dd0*/  MOV R18, R16 ;  /* 0x0000001000127202 */ /* 0x000fe20000000f00 */
[----:B------:R-:W-:Y:S02]  /*0de0*/  IMAD.IADD R0, R9, 0x1, R6 ;  /* 0x0000000109007824 */ /* 0x000fe400078e0206 */
[----:B------:R-:W-:Y:S01]  /*0df0*/  IMAD.IADD R16, R17, 0x1, R4 ;  /* 0x0000000111107824 */ /* 0x000fe200078e0204 */
[----:B------:R-:W-:Y:S05]  /*0e00*/  BRA `(.L_x_11202) ;  /* 0x0000000400007947 */ /* 0x000fea0003800000 */
.L_x_11201:
[----:B------:R-:W3:Y:S04]  /*0e10*/  LD.E R14, desc[UR4][R2.64+0x68] ;  /* 0x00006804020e7980 */ /* 0x000ee8000c101900 */
[----:B------:R-:W4:Y:S04]  /*0e20*/  LD.E.64 R10, desc[UR4][R2.64+0x38] ;  /* 0x00003804020a7980 */ /* 0x000f28000c101b00 */
[----:B------:R-:W4:Y:S04]  /*0e30*/  LD.E.64 R20, desc[UR4][R2.64+0x20] ;  /* 0x0000200402147980 */ /* 0x000f28000c101b00 */
[----:B------:R-:W4:Y:S04]  /*0e40*/  LD.E.64 R94, desc[UR4][R2.64+0x40] ;  /* 0x00004004025e7980 */ /* 0x000f28000c101b00 */
[----:B------:R-:W4:Y:S04]  /*0e50*/  LD.E.64 R16, desc[UR4][R2.64+0x28] ;  /* 0x0000280402107980 */ /* 0x000f28000c101b00 */
[----:B------:R-:W4:Y:S04]  /*0e60*/  LD.E.64 R18, desc[UR4][R2.64+0x50] ;  /* 0x0000500402127980 */ /* 0x000f28000c101b00 */
[----:B------:R1:W5:Y:S01]  /*0e70*/  LD.E.64 R32, desc[UR4][R2.64+0x58] ;  /* 0x0000580402207980 */ /* 0x000362000c101b00 */
[----:B------:R-:W-:Y:S01]  /*0e80*/  IMAD.MOV.U32 R24, RZ, RZ, RZ ;  /* 0x000000ffff187224 */ /* 0x000fe200078e00ff */
[----:B--2---:R-:W-:-:S02]  /*0e90*/  IABS R8, R165 ;  /* 0x000000a500087213 */ /* 0x004fc40000000000 */
[----:B------:R-:W-:Y:S02]  /*0ea0*/  CS2R R172, SRZ ;  /* 0x0000000000ac7805 */ /* 0x000fe4000001ff00 */
[----:B------:R-:W-:Y:S02]  /*0eb0*/  LEA R177, R100, 0xffffffc0, 0x6 ;  /* 0xffffffc064b17811 */ /* 0x000fe400078e30ff */
[-C--:B---3--:R-:W-:Y:S02]  /*0ec0*/  IABS R0, R14.reuse ;  /* 0x0000000e00007213 */ /* 0x088fe40000000000 */
[----:B------:R-:W-:Y:S02]  /*0ed0*/  IABS R13, R14 ;  /* 0x0000000e000d7213 */ /* 0x000fe40000000000 */
[----:B------:R-:W2:Y:S02]  /*0ee0*/  I2F.RP R22, R0 ;  /* 0x0000000000167306 */ /* 0x000ea40000209400 */
[----:B------:R-:W-:-:S06]  /*0ef0*/  IADD3 R13, PT, PT, RZ, -R13, RZ ;  /* 0x8000000dff0d7210 */ /* 0x000fcc0007ffe0ff */
[----:B--2---:R-:W2:Y:S02]  /*0f00*/  MUFU.RCP R15, R22 ;  /* 0x00000016000f7308 */ /* 0x004ea40000001000 */
[----:B--2---:R-:W-:Y:S01]  /*0f10*/  IADD3 R15, PT, PT, R15, 0xffffffe, RZ ;  /* 0x0ffffffe0f0f7810 */ /* 0x004fe20007ffe0ff */
[----:B----4-:R-:W-:-:S05]  /*0f20*/  IMAD.WIDE.U32 R22, R10, R7, RZ ;  /* 0x000000070a167225 */ /* 0x010fca00078e00ff */
[----:B------:R-:W2:Y:S02]  /*0f30*/  F2I.FTZ.U32.TRUNC.NTZ R25, R15 ;  /* 0x0000000f00197305 */ /* 0x000ea4000021f000 */
[----:B--2---:R-:W-:Y:S02]  /*0f40*/  IADD3 R4, PT, PT, RZ, -R25, RZ ;  /* 0x80000019ff047210 */ /* 0x004fe40007ffe0ff */
[----:B------:R-:W-:-:S03]  /*0f50*/  LOP3.LUT R15, R165, R14, RZ, 0x3c, !PT ;  /* 0x0000000ea50f7212 */ /* 0x000fc600078e3cff */
[----:B------:R-:W-:Y:S01]  /*0f60*/  IMAD R9, R4, R0, RZ ;  /* 0x0000000004097224 */ /* 0x000fe200078e02ff */
[----:B------:R-:W-:Y:S02]  /*0f70*/  ISETP.GE.AND P1, PT, R15, RZ, PT ;  /* 0x000000ff0f00720c */ /* 0x000fe40003f26270 */
[----:B------:R-:W-:Y:S01]  /*0f80*/  MOV R15, R177 ;  /* 0x000000b1000f7202 */ /* 0x000fe20000000f00 */
[----:B------:R-:W-:-:S06]  /*0f90*/  IMAD.HI.U32 R9, R25, R9, R24 ;  /* 0x0000000919097227 */ /* 0x000fcc00078e0018 */
[----:B------:R-:W-:Y:S01]  /*0fa0*/  IMAD.HI.U32 R4, R9, R8, RZ ;  /* 0x0000000809047227 */ /* 0x000fe200078e00ff */
[----:B------:R-:W-:-:S03]  /*0fb0*/  SHF.R.S32.HI R9, RZ, 0x1f, R7 ;  /* 0x0000001fff097819 */ /* 0x000fc60000011407 */
[----:B------:R-:W-:Y:S02]  /*0fc0*/  IMAD R13, R4, R13, R8 ;  /* 0x0000000d040d7224 */ /* 0x000fe400078e0208 */
[----:B------:R-:W-:-:S03]  /*0fd0*/  IMAD R8, R11, R7, RZ ;  /* 0x000000070b087224 */ /* 0x000fc600078e02ff */
[----:B------:R-:W-:Y:S01]  /*0fe0*/  ISETP.GT.U32.AND P0, PT, R0, R13, PT ;  /* 0x0000000d0000720c */ /* 0x000fe20003f04070 */
[----:B------:R-:W-:-:S05]  /*0ff0*/  IMAD R8, R10, R9, R8 ;  /* 0x000000090a087224 */ /* 0x000fca00078e0208 */
[----:B------:R-:W-:Y:S01]  /*1000*/  IADD3 R23, PT, PT, R23, R8, RZ ;  /* 0x0000000817177210 */ /* 0x000fe20007ffe0ff */
[----:B------:R-:W-:-:S04]  /*1010*/  IMAD R8, R95, R7, RZ ;  /* 0x000000075f087224 */ /* 0x000fc800078e02ff */
[----:B------:R-:W-:Y:S02]  /*1020*/  IMAD R8, R94, R9, R8 ;  /* 0x000000095e087224 */ /* 0x000fe400078e0208 */
[----:B------:R-:W-:Y:S01]  /*1030*/  @!P0 IMAD.IADD R13, R13, 0x1, -R0 ;  /* 0x000000010d0d8824 */ /* 0x000fe200078e0a00 */
[----:B------:R-:W-:Y:S01]  /*1040*/  @!P0 IADD3 R4, PT, PT, R4, 0x1, RZ ;  /* 0x0000000104048810 */ /* 0x000fe20007ffe0ff */
[----:B-----5:R-:W-:Y:S01]  /*1050*/  IMAD R9, R17, R6, RZ ;  /* 0x0000000611097224 */ /* 0x020fe200078e02ff */
[----:B------:R-:W-:Y:S02]  /*1060*/  ISETP.NE.AND P0, PT, R14, RZ, PT ;  /* 0x000000ff0e00720c */ /* 0x000fe40003f05270 */
[----:B------:R-:W-:Y:S01]  /*1070*/  ISETP.GE.U32.AND P2, PT, R13, R0, PT ;  /* 0x000000000d00720c */ /* 0x000fe20003f46070 */
[----:B------:R-:W-:Y:S01]  /*1080*/  IMAD R13, R21, R6, RZ ;  /* 0x00000006150d7224 */ /* 0x000fe200078e02ff */
[----:B------:R-:W-:-:S05]  /*1090*/  SHF.R.S32.HI R0, RZ, 0x1f, R6 ;  /* 0x0000001fff007819 */ /* 0x000fca0000011406 */
[C---:B------:R-:W-:Y:S02]  /*10a0*/  IMAD R13, R20.reuse, R0, R13 ;  /* 0x00000000140d7224 */ /* 0x040fe400078e020d */
[----:B------:R-:W-:-:S04]  /*10b0*/  IMAD.WIDE.U32 R20, R20, R6, R22 ;  /* 0x0000000614147225 */ /* 0x000fc800078e0016 */
[----:B------:R-:W-:Y:S01]  /*10c0*/  @P2 IADD3 R4, PT, PT, R4, 0x1, RZ ;  /* 0x0000000104042810 */ /* 0x000fe20007ffe0ff */
[----:B------:R-:W-:Y:S02]  /*10d0*/  IMAD.IADD R21, R21, 0x1, R13 ;  /* 0x0000000115157824 */ /* 0x000fe400078e020d */
[----:B------:R-:W-:Y:S01]  /*10e0*/  IMAD.WIDE.U32 R22, R94, R7, RZ ;  /* 0x000000075e167225 */ /* 0x000fe200078e00ff */
[----:B------:R-:W-:-:S03]  /*10f0*/  MOV R7, R4 ;  /* 0x0000000400077202 */ /* 0x000fc60000000f00 */
[-C--:B------:R-:W-:Y:S01]  /*1100*/  IMAD R4, R11, R177.reuse, RZ ;  /* 0x000000b10b047224 */ /* 0x080fe200078e02ff */
[----:B------:R-:W-:Y:S01]  /*1110*/  @!P1 IADD3 R7, PT, PT, -R7, RZ, RZ ;  /* 0x000000ff07079210 */ /* 0x000fe20007ffe1ff */
[----:B------:R-:W-:Y:S01]  /*1120*/  IMAD.WIDE.U32 R20, R10, R177, R20 ;  /* 0x000000b10a147225 */ /* 0x000fe200078e0014 */
[----:B------:R-:W-:-:S03]  /*1130*/  @!P0 LOP3.LUT R7, RZ, R14, RZ, 0x33, !PT ;  /* 0x0000000eff078212 */ /* 0x000fc600078e33ff */
[C---:B------:R-:W-:Y:S01]  /*1140*/  IMAD R9, R16.reuse, R0, R9 ;  /* 0x0000000010097224 */ /* 0x040fe200078e0209 */
[----:B------:R-:W-:Y:S01]  /*1150*/  IADD3 R21, PT, PT, R21, R4, RZ ;  /* 0x0000000415157210 */ /* 0x000fe20007ffe0ff */
[----:B------:R-:W-:Y:S01]  /*1160*/  IMAD.IADD R23, R23, 0x1, R8 ;  /* 0x0000000117177824 */ /* 0x000fe200078e0208 */
[----:B------:R-:W-:Y:S01]  /*1170*/  SHF.R.S32.HI R0, RZ, 0x1f, R7 ;  /* 0x0000001fff007819 */ /* 0x000fe20000011407 */
[----:B------:R-:W-:Y:S02]  /*1180*/  IMAD R13, R19, R7, RZ ;  /* 0x00000007130d7224 */ /* 0x000fe400078e02ff */
[----:B------:R-:W-:-:S04]  /*1190*/  IMAD.WIDE.U32 R22, R16, R6, R22 ;  /* 0x0000000610167225 */ /* 0x000fc800078e0016 */
[----:B------:R-:W-:-:S04]  /*11a0*/  IMAD.WIDE.U32 R20, R18, R7, R20 ;  /* 0x0000000712147225 */ /* 0x000fc800078e0014 */
[----:B------:R-:W-:Y:S01]  /*11b0*/  IMAD R0, R18, R0, R13 ;  /* 0x0000000012007224 */ /* 0x000fe200078e020d */
[----:B------:R-:W-:Y:S01]  /*11c0*/  MOV R18, R22 ;  /* 0x0000001600127202 */ /* 0x000fe20000000f00 */
[----:B------:R-:W-:Y:S01]  /*11d0*/  IMAD.IADD R16, R23, 0x1, R9 ;  /* 0x0000000117107824 */ /* 0x000fe200078e0209 */
[----:B------:R-:W-:Y:S01]  /*11e0*/  MOV R8, R20 ;  /* 0x0000001400087202 */ /* 0x000fe20000000f00 */
[----:B------:R-:W-:Y:S01]  /*11f0*/  IMAD.IADD R0, R21, 0x1, R0 ;  /* 0x0000000115007824 */ /* 0x000fe200078e0200 */
[----:B-1----:R-:W-:Y:S02]  /*1200*/  MOV R13, RZ ;  /* 0x000000ff000d7202 */ /* 0x002fe40000000f00 */
.L_x_11202:
[----:B------:R-:W-:Y:S05]  /*1210*/  BSYNC.RECONVERGENT B0 ;  /* 0x0000000000007941 */ /* 0x000fea0003800200 */
.L_x_11200:
[----:B------:R-:W2:Y:S04]  /*1220*/  LD.E.64 R30, desc[UR4][R2.64+0x18] ;  /* 0x00001804021e7980 */ /* 0x000ea8000c101b00 */
[----:B------:R-:W3:Y:S04]  /*1230*/  LD.E.64 R28, desc[UR4][R2.64+0x48] ;  /* 0x00004804021c7980 */ /* 0x000ee8000c101b00 */
[----:B------:R-:W4:Y:S04]  /*1240*/  LD.E.64 R24, desc[UR4][R2.64+0x30] ;  /* 0x0000300402187980 */ /* 0x000f28000c101b00 */
[----:B------:R-:W5:Y:S04]  /*1250*/  LD.E.64 R26, desc[UR4][R2.64+0x8] ;  /* 0x00000804021a7980 */ /* 0x000f68000c101b00 */
[----:B------:R-:W5:Y:S04]  /*1260*/  LD.E.64 R22, desc[UR4][R2.64] ;  /* 0x0000000402167980 */ /* 0x000f68000c101b00 */
[----:B------:R-:W5:Y:S01]  /*1270*/  LD.E.64 R6, desc[UR4][R2.64+0x10] ;  /* 0x0000100402067980 */ /* 0x000f62000c101b00 */
[----:B------:R-:W-:Y:S01]  /*1280*/  IABS R9, R14 ;  /* 0x0000000e00097213 */ /* 0x000fe20000000000 */
[----:B------:R-:W-:Y:S01]  /*1290*/  IMAD.MOV.U32 R34, RZ, RZ, RZ ;  /* 0x000000ffff227224 */ /* 0x000fe200078e00ff */
[----:B------:R-:W-:Y:S01]  /*12a0*/  IABS R20, R165 ;  /* 0x000000a500147213 */ /* 0x000fe20000000000 */
[----:B------:R-:W-:Y:S01]  /*12b0*/  IMAD R13, R13, R94, RZ ;  /* 0x0000005e0d0d7224 */ /* 0x000fe200078e02ff */
[----:B------:R-:W1:Y:S01]  /*12c0*/  I2F.RP R21, R9 ;  /* 0x0000000900157306 */ /* 0x000e620000209400 */
[C---:B------:R-:W-:Y:S01]  /*12d0*/  IMAD.SHL.U32 R158, R10.reuse, 0x20, RZ ;  /* 0x000000200a9e7824 */ /* 0x040fe200078e00ff */
[----:B------:R-:W-:Y:S01]  /*12e0*/  SHF.L.U64.HI R159, R10, 0x5, R11 ;  /* 0x000000050a9f7819 */ /* 0x000fe2000001020b */
[----:B------:R-:W-:Y:S01]  /*12f0*/  IMAD R13, R15, R95, R13 ;  /* 0x0000005f0f0d7224 */ /* 0x000fe200078e020d */
[C-C-:B------:R-:W-:Y:S01]  /*1300*/  SHF.L.U64.HI R157, R94.reuse, 0x5, R95.reuse ;  /* 0x000000055e9d7819 */ /* 0x140fe2000001025f */
[C---:B------:R-:W-:Y:S01]  /*1310*/  IMAD.SHL.U32 R156, R94.reuse, 0x20, RZ ;  /* 0x000000205e9c7824 */ /* 0x040fe200078e00ff */
[----:B------:R-:W-:Y:S01]  /*1320*/  SHF.L.U64.HI R112, R94, 0x4, R95 ;  /* 0x000000045e707819 */ /* 0x000fe2000001025f */
[----:B-1----:R-:W-:Y:S01]  /*1330*/  IMAD.SHL.U32 R93, R5, 0x40, RZ ;  /* 0x00000040055d7824 */ /* 0x002fe200078e00ff */
[----:B------:R-:W-:Y:S01]  /*1340*/  SHF.L.U64.HI R171, R10, 0x4, R11 ;  /* 0x000000040aab7819 */ /* 0x000fe2000001020b */
[----:B------:R-:W-:-:S02]  /*1350*/  IMAD.SHL.U32 R103, R94, 0x10, RZ ;  /* 0x000000105e677824 */ /* 0x000fc400078e00ff */
[----:B------:R-:W-:Y:S01]  /*1360*/  IMAD.SHL.U32 R170, R10, 0x10, RZ ;  /* 0x000000100aaa7824 */ /* 0x000fe200078e00ff */
[----:B------:R-:W-:Y:S01]  /*1370*/  LOP3.LUT R154, R93, 0x400, RZ, 0xc0, !PT ;  /* 0x000004005d9a7812 */ /* 0x000fe200078ec0ff */
[----:B------:R-:W1:Y:S02]  /*1380*/  MUFU.RCP R17, R21 ;  /* 0x0000001500117308 */ /* 0x000e640000001000 */
[----:B-1----:R-:W-:-:S06]  /*1390*/  VIADD R17, R17, 0xffffffe ;  /* 0x0ffffffe11117836 */ /* 0x002fcc0000000000 */
[----:B------:R-:W1:Y:S02]  /*13a0*/  F2I.FTZ.U32.TRUNC.NTZ R35, R17 ;  /* 0x0000001100237305 */ /* 0x000e64000021f000 */
[----:B-1----:R-:W-:Y:S01]  /*13b0*/  IMAD.MOV R4, RZ, RZ, -R35 ;  /* 0x000000ffff047224 */ /* 0x002fe200078e0a23 */
[----:B------:R-:W1:Y:S03]  /*13c0*/  S2R R17, SR_CgaCtaId ;  /* 0x0000000000117919 */ /* 0x000e660000008800 */
[----:B------:R-:W-:Y:S01]  /*13d0*/  IMAD R19, R4, R9, RZ ;  /* 0x0000000904137224 */ /* 0x000fe200078e02ff */
[----:B------:R-:W-:-:S03]  /*13e0*/  IABS R4, R14 ;  /* 0x0000000e00047213 */ /* 0x000fc60000000000 */
[----:B------:R-:W-:-:S04]  /*13f0*/  IMAD.HI.U32 R19, R35, R19, R34 ;  /* 0x0000001323137227 */ /* 0x000fc800078e0022 */
[----:B------:R-:W-:Y:S02]  /*1400*/  IMAD.MOV R4, RZ, RZ, -R4 ;  /* 0x000000ffff047224 */ /* 0x000fe400078e0a04 */
[----:B------:R-:W-:-:S04]  /*1410*/  IMAD.HI.U32 R19, R19, R20, RZ ;  /* 0x0000001413137227 */ /* 0x000fc800078e00ff */
[----:B------:R-:W-:Y:S02]  /*1420*/  IMAD R20, R19, R4, R20 ;  /* 0x0000000413147224 */ /* 0x000fe400078e0214 */
[----:B------:R-:W-:Y:S02]  /*1430*/  IMAD.SHL.U32 R4, R5, 0x8, RZ ;  /* 0x0000000805047824 */ /* 0x000fe400078e00ff */
[----:B------:R-:W-:Y:S01]  /*1440*/  IMAD.MOV.U32 R35, RZ, RZ, RZ ;  /* 0x000000ffff237224 */ /* 0x000fe200078e00ff */
[----:B------:R-:W-:Y:S02]  /*1450*/  ISETP.GT.U32.AND P1, PT, R9, R20, PT ;  /* 0x000000140900720c */ /* 0x000fe40003f24070 */
[----:B------:R-:W-:-:S11]  /*1460*/  LOP3.LUT R34, R4, 0x38, RZ, 0xc0, !PT ;  /* 0x0000003804227812 */ /* 0x000fd600078ec0ff */
[----:B------:R-:W-:Y:S02]  /*1470*/  @!P1 IMAD.IADD R20, R20, 0x1, -R9 ;  /* 0x0000000114149824 */ /* 0x000fe400078e0a09 */
[----:B------:R-:W-:Y:S01]  /*1480*/  @!P1 VIADD R19, R19, 0x1 ;  /* 0x0000000113139836 */ /* 0x000fe20000000000 */
[----:B------:R-:W-:Y:S02]  /*1490*/  ISETP.NE.AND P1, PT, R14, RZ, PT ;  /* 0x000000ff0e00720c */ /* 0x000fe40003f25270 */
[----:B------:R-:W-:Y:S02]  /*14a0*/  ISETP.GE.U32.AND P2, PT, R20, R9, PT ;  /* 0x000000091400720c */ /* 0x000fe40003f46070 */
[----:B------:R-:W-:Y:S02]  /*14b0*/  IADD3 R20, P0, PT, R34, R18, RZ ;  /* 0x0000001222147210 */ /* 0x000fe40007f1e0ff */
[----:B------:R-:W-:-:S03]  /*14c0*/  LOP3.LUT R9, R165, R14, RZ, 0x3c, !PT ;  /* 0x0000000ea5097212 */ /* 0x000fc600078e3cff */
[----:B------:R-:W-:Y:S01]  /*14d0*/  IMAD.X R21, RZ, RZ, R16, P0 ;  /* 0x000000ffff157224 */ /* 0x000fe200000e0610 */
[----:B------:R-:W-:Y:S02]  /*14e0*/  ISETP.GE.AND P0, PT, R9, RZ, PT ;  /* 0x000000ff0900720c */ /* 0x000fe40003f06270 */
[----:B------:R-:W-:Y:S01]  /*14f0*/  MOV R16, 0x400 ;  /* 0x0000040000107802 */ /* 0x000fe20000000f00 */
[----:B------:R-:W-:Y:S01]  /*1500*/  IMAD.WIDE.U32 R36, R15, R94, R20 ;  /* 0x0000005e0f247225 */ /* 0x000fe200078e0014 */
[----:B------:R-:W-:Y:S02]  /*1510*/  SHF.R.U32.HI R20, RZ, 0x3, R5 ;  /* 0x00000003ff147819 */ /* 0x000fe40000011605 */
[----:B------:R-:W-:Y:S01]  /*1520*/  @P2 IADD3 R19, PT, PT, R19, 0x1, RZ ;  /* 0x0000000113132810 */ /* 0x000fe20007ffe0ff */
[----:B------:R-:W-:Y:S01]  /*1530*/  IMAD.MOV.U32 R21, RZ, RZ, RZ ;  /* 0x000000ffff157224 */ /* 0x000fe200078e00ff */
[----:B-1----:R-:W-:Y:S01]  /*1540*/  LEA R9, R17, R16, 0x18 ;  /* 0x0000001011097211 */ /* 0x002fe200078ec0ff */
[----:B------:R-:W-:-:S02]  /*1550*/  IMAD.IADD R37, R37, 0x1, R13 ;  /* 0x0000000125257824 */ /* 0x000fc400078e020d */
[----:B------:R-:W-:-:S04]  /*1560*/  IMAD.WIDE.U32 R16, R12, 0x40, R20 ;  /* 0x000000400c107825 */ /* 0x000fc800078e0014 */
[----:B------:R-:W-:Y:S01]  /*1570*/  @!P0 IMAD.MOV R19, RZ, RZ, -R19 ;  /* 0x000000ffff138224 */ /* 0x000fe200078e0a13 */
[----:B------:R-:W-:Y:S01]  /*1580*/  @!P1 LOP3.LUT R19, RZ, R14, RZ, 0x33, !PT ;  /* 0x0000000eff139212 */ /* 0x000fe200078e33ff */
[----:B------:R-:W-:Y:S01]  /*1590*/  IMAD R161, R11, R20, RZ ;  /* 0x000000140ba17224 */ /* 0x000fe200078e02ff */
[----:B------:R-:W-:Y:S01]  /*15a0*/  IADD3 R38, P0, PT, R34, R8, RZ ;  /* 0x0000000822267210 */ /* 0x000fe20007f1e0ff */
[----:B------:R-:W-:Y:S01]  /*15b0*/  IMAD R163, R95, R20, RZ ;  /* 0x000000145fa37224 */ /* 0x000fe200078e02ff */
[----:B------:R-:W-:Y:S01]  /*15c0*/  SHF.R.S32.HI R8, RZ, 0x1f, R19 ;  /* 0x0000001fff087819 */ /* 0x000fe20000011413 */
[----:B------:R-:W-:Y:S02]  /*15d0*/  IMAD R13, R33, R19, RZ ;  /* 0x00000013210d7224 */ /* 0x000fe400078e02ff */
[----:B------:R-:W-:Y:S02]  /*15e0*/  IMAD.X R39, RZ, RZ, R0, P0 ;  /* 0x000000ffff277224 */ /* 0x000fe400000e0600 */
[----:B------:R-:W-:-:S04]  /*15f0*/  IMAD.WIDE.U32 R14, R19, R32, R36 ;  /* 0x00000020130e7225 */ /* 0x000fc800078e0024 */
[----:B------:R-:W-:Y:S02]  /*1600*/  IMAD R8, R8, R32, R13 ;  /* 0x0000002008087224 */ /* 0x000fe400078e020d */
[----:B------:R-:W-:-:S04]  /*1610*/  IMAD.WIDE.U32 R38, R20, R10, R38 ;  /* 0x0000000a14267225 */ /* 0x000fc800078e0026 */
[----:B------:R-:W-:Y:S02]  /*1620*/  IMAD.IADD R161, R39, 0x1, R161 ;  /* 0x0000000127a17824 */ /* 0x000fe400078e02a1 */
[----:B------:R-:W-:Y:S02]  /*1630*/  IMAD.IADD R15, R15, 0x1, R8 ;  /* 0x000000010f0f7824 */ /* 0x000fe400078e0208 */
[----:B--2---:R-:W-:Y:S02]  /*1640*/  IMAD R12, R31, R166, RZ ;  /* 0x000000a61f0c7224 */ /* 0x004fe400078e02ff */
[----:B------:R-:W-:-:S04]  /*1650*/  IMAD.WIDE.U32 R30, R166, R30, R34 ;  /* 0x0000001ea61e7225 */ /* 0x000fc800078e0022 */
[----:B------:R-:W-:Y:S02]  /*1660*/  IMAD.IADD R31, R31, 0x1, R12 ;  /* 0x000000011f1f7824 */ /* 0x000fe400078e020c */
[----:B---3--:R-:W-:Y:S01]  /*1670*/  IMAD R0, R29, R165, RZ ;  /* 0x000000a51d007224 */ /* 0x008fe200078e02ff */
[C---:B----4-:R-:W-:Y:S01]  /*1680*/  SHF.L.U64.HI R29, R24.reuse, 0x4, R25 ;  /* 0x00000004181d7819 */ /* 0x050fe20000010219 */
[----:B------:R-:W-:Y:S01]  /*1690*/  IMAD.WIDE.U32 R30, R165, R28, R30 ;  /* 0x0000001ca51e7225 */ /* 0x000fe200078e001e */
[C---:B------:R-:W-:Y:S02]  /*16a0*/  SHF.L.U64.HI R19, R24.reuse, 0x5, R25 ;  /* 0x0000000518137819 */ /* 0x040fe40000010219 */
[C---:B------:R-:W-:Y:S01]  /*16b0*/  SHF.L.U32 R18, R24.reuse, 0x5, RZ ;  /* 0x0000000518127819 */ /* 0x040fe200000006ff */
[----:B------:R-:W-:Y:S01]  /*16c0*/  IMAD.SHL.U32 R28, R24, 0x10, RZ ;  /* 0x00000010181c7824 */ /* 0x000fe200078e00ff */
[----:B-----5:R-:W-:Y:S01]  /*16d0*/  LEA R160, P0, R38, R26, 0x1 ;  /* 0x0000001a26a07211 */ /* 0x020fe200078008ff */
[----:B------:R-:W-:-:S02]  /*16e0*/  IMAD R13, R17, R24, RZ ;  /* 0x00000018110d7224 */ /* 0x000fc400078e02ff */
[----:B------:R-:W-:Y:S01]  /*16f0*/  IMAD.IADD R31, R31, 0x1, R0 ;  /* 0x000000011f1f7824 */ /* 0x000fe200078e0200 */
[----:B------:R-:W-:Y:S01]  /*1700*/  LEA.HI.X R161, R38, R27, R161, 0x1, P0 ;  /* 0x0000001b26a17211 */ /* 0x000fe200000f0ca1 */
[----:B------:R-:W-:-:S04]  /*1710*/  IMAD.WIDE.U32 R32, R24, R16, R28 ;  /* 0x0000001018207225 */ /* 0x000fc800078e001c */
[----:B------:R-:W-:Y:S01]  /*1720*/  IMAD.WIDE.U32 R18, R24, R16, R18 ;  /* 0x0000001018127225 */ /* 0x000fe200078e0012 */
[----:B------:R-:W-:-:S03]  /*1730*/  IADD3 R17, P3, PT, R30, R32, RZ ;  /* 0x000000201e117210 */ /* 0x000fc60007f7e0ff */
[----:B------:R-:W-:Y:S01]  /*1740*/  IMAD R0, R25, R16, R13 ;  /* 0x0000001019007224 */ /* 0x000fe200078e020d */
[----:B------:R-:W-:Y:S01]  /*1750*/  IADD3 R21, P1, P0, R30, R18, R28 ;  /* 0x000000121e157210 */ /* 0x000fe2000783e01c */
[----:B------:R-:W-:Y:S01]  /*1760*/  IMAD.WIDE.U32 R24, R24, R16, R30 ;  /* 0x0000001018187225 */ /* 0x000fe200078e001e */
[----:B------:R-:W-:Y:S02]  /*1770*/  LOP3.LUT R16, R4, 0x1c0, RZ, 0xc0, !PT ;  /* 0x000001c004107812 */ /* 0x000fe400078ec0ff */
[----:B------:R-:W-:Y:S01]  /*1780*/  IADD3.X R13, PT, PT, R31, R0, R33, P3, !PT ;  /* 0x000000001f0d7210 */ /* 0x000fe20001ffe421 */
[----:B------:R-:W-:Y:S01]  /*1790*/  IMAD.IADD R12, R0, 0x1, R19 ;  /* 0x00000001000c7824 */ /* 0x000fe200078e0213 */
[----:B------:R-:W-:Y:S01]  /*17a0*/  LOP3.LUT R27, R16, 0x38, R5, 0xf8, !PT ;  /* 0x00000038101b7812 */ /* 0x000fe200078ef805 */
[----:B------:R-:W-:Y:S01]  /*17b0*/  IMAD.IADD R25, R25, 0x1, R0 ;  /* 0x0000000119197824 */ /* 0x000fe200078e0200 */
[----:B------:R-:W-:Y:S02]  /*17c0*/  IADD3 R19, P2, PT, R30, R18, RZ ;  /* 0x000000121e137210 */ /* 0x000fe40007f5e0ff */
[----:B------:R-:W-:-:S02]  /*17d0*/  LEA R28, P3, R24, R22, 0x1 ;  /* 0x00000016181c7211 */ /* 0x000fc400078608ff */
[--C-:B------:R-:W-:Y:S02]  /*17e0*/  LOP3.LUT R27, R27, 0x38, R4.reuse, 0x78, !PT ;  /* 0x000000381b1b7812 */ /* 0x100fe400078e7804 */
[----:B------:R-:W-:Y:S01]  /*17f0*/  IADD3.X R0, PT, PT, R31, R12, R29, P1, P0 ;  /* 0x0000000c1f007210 */ /* 0x000fe20000fe041d */
[----:B------:R-:W-:Y:S01]  /*1800*/  IMAD.X R12, R12, 0x1, R31, P2 ;  /* 0x000000010c0c7824 */ /* 0x000fe200010e061f */
[----:B------:R-:W-:Y:S02]  /*1810*/  LEA.HI.X R29, R24, R23, R25, 0x1, P3 ;  /* 0x00000017181d7211 */ /* 0x000fe400018f0c19 */
[-C--:B------:R-:W-:Y:S02]  /*1820*/  LEA R24, P2, R17, R22.reuse, 0x1 ;  /* 0x0000001611187211 */ /* 0x080fe400078408ff */
[----:B------:R-:W-:Y:S02]  /*1830*/  LEA R18, P1, R19, R22, 0x1 ;  /* 0x0000001613127211 */ /* 0x000fe400078208ff */
[----:B------:R-:W-:-:S02]  /*1840*/  LOP3.LUT R16, R27, 0x1e00, R4, 0xf8, !PT ;  /* 0x00001e001b107812 */ /* 0x000fc400078ef804 */
[----:B------:R-:W-:Y:S02]  /*1850*/  LEA R22, P0, R21, R22, 0x1 ;  /* 0x0000001615167211 */ /* 0x000fe400078008ff */
[-C--:B------:R-:W-:Y:S02]  /*1860*/  LEA.HI.X R25, R17, R23.reuse, R13, 0x1, P2 ;  /* 0x0000001711197211 */ /* 0x080fe400010f0c0d */
[----:B------:R-:W-:Y:S01]  /*1870*/  LEA.HI.X R19, R19, R23, R12, 0x1, P1 ;  /* 0x0000001713137211 */ /* 0x000fe200008f0c0c */
[----:B------:R-:W-:Y:S01]  /*1880*/  IMAD.WIDE.U32 R12, R20, R94, R14 ;  /* 0x0000005e140c7225 */ /* 0x000fe200078e000e */
[----:B------:R-:W-:Y:S02]  /*1890*/  LEA R167, R16, R9, 0x1 ;  /* 0x0000000910a77211 */ /* 0x000fe400078e08ff */
[----:B------:R-:W-:Y:S02]  /*18a0*/  LEA.HI.X R23, R21, R23, R0, 0x1, P0 ;  /* 0x0000001715177211 */ /* 0x000fe400000f0c00 */
[----:B------:R-:W-:Y:S01]  /*18b0*/  IADD3 R16, P0, PT, R158, R160, RZ ;  /* 0x000000a09e107210 */ /* 0x000fe20007f1e0ff */
[----:B------:R-:W-:Y:S01]  /*18c0*/  @!PT LDS RZ, [RZ] ;  /* 0x00000000fffff984 */ /* 0x000fe20000000800 */
[----:B------:R-:W-:Y:S01]  /*18d0*/  @!PT LDS RZ, [RZ] ;  /* 0x00000000fffff984 */ /* 0x000fe20000000800 */
[----:B------:R-:W-:Y:S01]  /*18e0*/  @!PT LDS RZ, [RZ] ;  /* 0x00000000fffff984 */ /* 0x000fe20000000800 */
[----:B------:R-:W-:Y:S01]  /*18f0*/  LDGSTS.E.BYPASS.LTC128B.128 [R167], desc[UR4][R28.64] ;  /* 0x000000001ca77fae */ /* 0x000fe2000b981a04 */
[----:B------:R-:W-:-:S02]  /*1900*/  IADD3 R163, PT, PT, R13, R163, RZ ;  /* 0x000000a30da37210 */ /* 0x000fc40007ffe0ff */
[----:B------:R-:W-:Y:S01]  /*1910*/  SHF.R.U32.HI R15, RZ, 0x1, R5 ;  /* 0x00000001ff0f7819 */ /* 0x000fe20000011605 */
[----:B------:R-:W-:Y:S01]  /*1920*/  IMAD.X R17, R159, 0x1, R161, P0 ;  /* 0x000000019f117824 */ /* 0x000fe200000e06a1 */
[----:B------:R-:W-:Y:S01]  /*1930*/  IADD3 R26, P0, PT, R16, R158, RZ ;  /* 0x0000009e101a7210 */ /* 0x000fe20007f1e0ff */
[----:B------:R-:W-:Y:S01]  /*1940*/  LDGSTS.E.BYPASS.LTC128B.128 [R167+0x2000], desc[UR4][R28.64+0x80] ;  /* 0x020000801ca77fae */ /* 0x000fe2000b981a04 */
[----:B------:R-:W-:-:S03]  /*1950*/  LOP3.LUT R0, R93, 0x1c0, RZ, 0xc0, !PT ;  /* 0x000001c05d007812 */ /* 0x000fc600078ec0ff */
[----:B------:R-:W-:Y:S01]  /*1960*/  LDGSTS.E.BYPASS.LTC128B.128 [R167+0x800], desc[UR4][R24.64] ;  /* 0x0080000018a77fae */ /* 0x000fe2000b981a04 */
[----:B------:R-:W-:Y:S01]  /*1970*/  IMAD.X R27, R17, 0x1, R159, P0 ;  /* 0x00000001111b7824 */ /* 0x000fe200000e069f */
[C---:B------:R-:W-:Y:S02]  /*1980*/  LOP3.LUT R15, R0.reuse, 0x8, R15, 0xf8, !PT ;  /* 0x00000008000f7812 */ /* 0x040fe400078ef80f */
[----:B------:R-:W-:Y:S01]  /*1990*/  LDGSTS.E.BYPASS.LTC128B.128 [R167+0x2800], desc[UR4][R24.64+0x80] ;  /* 0x0280008018a77fae */ /* 0x000fe2000b981a04 */
[----:B------:R-:W-:Y:S02]  /*19a0*/  LOP3.LUT R13, R0, 0x8, R5, 0xf8, !PT ;  /* 0x00000008000d7812 */ /* 0x000fe400078ef805 */
[----:B------:R-:W-:Y:S01]  /*19b0*/  LOP3.LUT R0, R93, 0x200, RZ, 0xc0, !PT ;  /* 0x000002005d007812 */ /* 0x000fe200078ec0ff */
[----:B------:R-:W-:Y:S01]  /*19c0*/  LDGSTS.E.BYPASS.LTC128B.128 [R167+0x1000], desc[UR4][R18.64] ;  /* 0x0100000012a77fae */ /* 0x000fe2000b981a04 */
[--C-:B------:R-:W-:Y:S02]  /*19d0*/  LOP3.LUT R13, R13, 0x38, R4.reuse, 0x78, !PT ;  /* 0x000000380d0d7812 */ /* 0x100fe400078e7804 */
[----:B------:R-:W-:Y:S01]  /*19e0*/  LOP3.LUT R4, R15, 0x38, R4, 0x78, !PT ;  /* 0x000000380f047812 */ /* 0x000fe200078e7804 */
[----:B------:R1:W-:Y:S02]  /*19f0*/  LDGSTS.E.BYPASS.LTC128B.128 [R167+0x3000], desc[UR4][R18.64+0x80] ;  /* 0x0300008012a77fae */ /* 0x0003e4000b981a04 */
[----:B------:R-:W-:-:S02]  /*1a00*/  IMAD R154, R13, 0x2, R154 ;  /* 0x000000020d9a7824 */ /* 0x000fc400078e029a */
[----:B------:R-:W-:Y:S02]  /*1a10*/  LDGSTS.E.BYPASS.LTC128B.128 [R167+0x1800], desc[UR4][R22.64] ;  /* 0x0180000016a77fae */ /* 0x000fe4000b981a04 */
[----:B------:R-:W-:Y:S02]  /*1a20*/  IMAD.IADD R154, R9, 0x1, R154 ;  /* 0x00000001099a7824 */ /* 0x000fe400078e029a */
[----:B------:R-:W-:Y:S04]  /*1a30*/  LDGSTS.E.BYPASS.LTC128B.128 [R167+0x3800], desc[UR4][R22.64+0x80] ;  /* 0x0380008016a77fae */ /* 0x000fe8000b981a04 */
[----:B------:R-:W-:Y:S04]  /*1a40*/  LDGSTS.E.BYPASS.LTC128B.128 [R167+0x4000], desc[UR4][R160.64] ;  /* 0x04000000a0a77fae */ /* 0x000fe8000b981a04 */
[----:B------:R-:W-:Y:S04]  /*1a50*/  LDGSTS.E.BYPASS.LTC128B.128 [R167+0x6000], desc[UR4][R160.64+0x80] ;  /* 0x06000080a0a77fae */ /* 0x000fe8000b981a04 */
[----:B------:R-:W-:Y:S04]  /*1a60*/  LDGSTS.E.BYPASS.LTC128B.128 [R167+0x4800], desc[UR4][R16.64] ;  /* 0x0480000010a77fae */ /* 0x000fe8000b981a04 */
[----:B------:R2:W-:Y:S01]  /*1a70*/  LDGSTS.E.BYPASS.LTC128B.128 [R167+0x6800], desc[UR4][R16.64+0x80] ;  /* 0x0680008010a77fae */ /* 0x0005e2000b981a04 */
[----:B-1----:R-:W-:-:S03]  /*1a80*/  IADD3 R18, P0, PT, R26, R158, RZ ;  /* 0x0000009e1a127210 */ /* 0x002fc60007f1e0ff */
[----:B------:R1:W-:Y:S02]  /*1a90*/  LDGSTS.E.BYPASS.LTC128B.128 [R167+0x5000], desc[UR4][R26.64] ;  /* 0x050000001aa77fae */ /* 0x0003e4000b981a04 */
[----:B------:R-:W-:Y:S02]  /*1aa0*/  IMAD.X R19, R27, 0x1, R159, P0 ;  /* 0x000000011b137824 */ /* 0x000fe400000e069f */
[----:B------:R1:W-:Y:S01]  /*1ab0*/  LDGSTS.E.BYPASS.LTC128B.128 [R167+0x7000], desc[UR4][R26.64+0x80] ;  /* 0x070000801aa77fae */ /* 0x0003e2000b981a04 */
[----:B------:R-:W-:-:S03]  /*1ac0*/  LEA R162, P0, R12, R6, 0x1 ;  /* 0x000000060ca27211 */ /* 0x000fc600078008ff */
[----:B------:R1:W-:Y:S01]  /*1ad0*/  LDGSTS.E.BYPASS.LTC128B.128 [R167+0x5800], desc[UR4][R18.64] ;  /* 0x0580000012a77fae */ /* 0x0003e2000b981a04 */
[----:B------:R-:W-:Y:S01]  /*1ae0*/  LEA.HI.X R163, R12, R7, R163, 0x1, P0 ;  /* 0x000000070ca37211 */ /* 0x000fe200000f0ca3 */
[----:B------:R-:W-:Y:S02]  /*1af0*/  IMAD.SHL.U32 R7, R5, 0x20, RZ ;  /* 0x0000002005077824 */ /* 0x000fe400078e00ff */
[----:B------:R1:W-:Y:S03]  /*1b00*/  LDGSTS.E.BYPASS.LTC128B.128 [R167+0x7800], desc[UR4][R18.64+0x80] ;  /* 0x0780008012a77fae */ /* 0x0003e6000b981a04 */
[----:B------:R-:W-:Y:S01]  /*1b10*/  LOP3.LUT R7, R0, 0x7c00, R7, 0xf8, !PT ;  /* 0x00007c0000077812 */ /* 0x000fe200078ef807 */
[----:B------:R-:W0:Y:S03]  /*1b20*/  LDGDEPBAR ;  /* 0x00000000000079af */ /* 0x000e260000000000 */
[----:B------:R-:W-:-:S02]  /*1b30*/  LOP3.LUT R0, R7, R4, RZ, 0xfc, !PT ;  /* 0x0000000407007212 */ /* 0x000fc400078efcff */
[----:B--2---:R-:W-:Y:S02]  /*1b40*/  IADD3 R16, P0, PT, R156, R162, RZ ;  /* 0x000000a29c107210 */ /* 0x004fe40007f1e0ff */
[----:B------:R-:W-:-:S03]  /*1b50*/  LEA R155, R0, R9, 0x1 ;  /* 0x00000009009b7211 */ /* 0x000fc600078e08ff */
[----:B------:R-:W-:Y:S01]  /*1b60*/  IMAD.X R17, R157, 0x1, R163, P0 ;  /* 0x000000019d117824 */ /* 0x000fe200000e06a3 */
[----:B------:R-:W-:-:S05]  /*1b70*/  IADD3 R24, P0, PT, R16, R156, RZ ;  /* 0x0000009c10187210 */ /* 0x000fca0007f1e0ff */
[----:B------:R-:W-:Y:S01]  /*1b80*/  IMAD.X R25, R17, 0x1, R157, P0 ;  /* 0x0000000111197824 */ /* 0x000fe200000e069d */
[----:B------:R-:W-:-:S04]  /*1b90*/  IADD3 R6, P0, PT, R24, R156, RZ ;  /* 0x0000009c18067210 */ /* 0x000fc80007f1e0ff */
[----:B------:R-:W-:Y:S01]  /*1ba0*/  R2P PR, R5, 0x6 ;  /* 0x0000000605007804 */ /* 0x000fe20000000000 */
[----:B------:R-:W-:Y:S01]  /*1bb0*/  IMAD.X R7, R25, 0x1, R157, P0 ;  /* 0x0000000119077824 */ /* 0x000fe200000e069d */
[----:B-1----:R-:W-:-:S11]  /*1bc0*/  DEPBAR.LE SB0, 0x0 ;  /* 0x000080000000791a */ /* 0x002fd60000000000 */
[----:B------:R-:W-:Y:S05]  /*1bd0*/  WARPSYNC.ALL ;  /* 0x0000000000007948 */ /* 0x000fea0003800000 */
[----:B------:R-:W-:Y:S01]  /*1be0*/  BAR.SYNC.DEFER_BLOCKING 0x0 ;  /* 0x0000000000007b1d */ /* 0x000fe20000010000 */
[----:B------:R-:W-:Y:S01]  /*1bf0*/  IMAD.MOV.U32 R5, RZ, RZ, 0x20 ;  /* 0x00000020ff057424 */ /* 0x000fe200078e00ff */
[----:B------:R-:W-:-:S04]  /*1c00*/  ISETP.NE.AND P4, PT, R100, 0x1, PT ;  /* 0x000000016400780c */ /* 0x000fc80003f85270 */
[----:B------:R-:W-:Y:S01]  /*1c10*/  SEL R5, R5, 0xffffffe0, !P1 ;  /* 0xffffffe005057807 */ /* 0x000fe20004800000 */
[----:B------:R-:W-:Y:S04]  /*1c20*/  BSSY.RECONVERGENT B1, `(.L_x_11203) ;  /* 0x00000de000017945 */ /* 0x000fe80003800200 */
[C---:B------:R-:W-:Y:S02]  /*1c30*/  IMAD.IADD R153, R5.reuse, 0x1, R155 ;  /* 0x0000000105997824 */ /* 0x040fe400078e029b */
[----:B------:R-:W-:Y:S01]  /*1c40*/  IMAD.IADD R149, R5, 0x1, R154 ;  /* 0x0000000105957824 */ /* 0x000fe200078e029a */
        /* <DEDUP_REMOVED lines=10> */
[----:B------:R2:W-:Y:S04]  /*1cf0*/  LDGSTS.E.BYPASS.LTC128B.128 [R167+0xb800], desc[UR4][R6.64+0x80] ;  /* 0x0b80008006a77fae */ /* 0x0005e8000b981a04 */
[----:B------:R-:W-:Y:S04]  /*1d00*/  LDSM.16.M88.4 R12, [R155] ;  /* 0x000000009b0c783b */ /* 0x000fe80000000200 */
[----:B------:R-:W3:Y:S04]  /*1d10*/  LDSM.16.M88.4 R32, [R154+0x4000] ;  /* 0x004000009a20783b */ /* 0x000ee80000000200 */
[----:B------:R-:W4:Y:S04]  /*1d20*/  LDSM.16.M88.4 R20, [R154+0x4800] ;  /* 0x004800009a14783b */ /* 0x000f280000000200 */
[----:B-1----:R-:W1:Y:S04]  /*1d30*/  LDSM.16.M88.4 R16, [R154+0x5000] ;  /* 0x005000009a10783b */ /* 0x002e680000000200 */
[----:B------:R-:W5:Y:S04]  /*1d40*/  LDSM.16.M88.4 R48, [R154+0x5800] ;  /* 0x005800009a30783b */ /* 0x000f680000000200 */
[----:B------:R-:W-:Y:S01]  /*1d50*/  LDSM.16.M88.4 R44, [R153] ;  /* 0x00000000992c783b */ /* 0x000fe20000000200 */
[----:B--2---:R-:W-:-:S03]  /*1d60*/  IMAD.MOV.U32 R7, RZ, RZ, 0x40 ;  /* 0x00000040ff077424 */ /* 0x004fc600078e00ff */
[----:B------:R-:W2:Y:S04]  /*1d70*/  LDSM.16.M88.4 R60, [R149+0x4000] ;  /* 0x00400000953c783b */ /* 0x000ea80000000200 */
[----:B------:R-:W2:Y:S01]  /*1d80*/  LDSM.16.M88.4 R52, [R149+0x4800] ;  /* 0x004800009534783b */ /* 0x000ea20000000200 */
[----:B------:R-:W-:-:S03]  /*1d90*/  SEL R7, R7, 0xffffffc0, !P2 ;  /* 0xffffffc007077807 */ /* 0x000fc60005000000 */
[----:B------:R-:W2:Y:S01]  /*1da0*/  LDSM.16.M88.4 R40, [R149+0x5000] ;  /* 0x005000009528783b */ /* 0x000ea20000000200 */
[C---:B------:R-:W-:Y:S01]  /*1db0*/  IADD3 R148, PT, PT, R7.reuse, R154, RZ ;  /* 0x0000009a07947210 */ /* 0x040fe20007ffe0ff */
[----:B------:R-:W-:Y:S02]  /*1dc0*/  IMAD.IADD R152, R7, 0x1, R155 ;  /* 0x0000000107987824 */ /* 0x000fe400078e029b */
[----:B------:R-:W-:Y:S02]  /*1dd0*/  LDSM.16.M88.4 R68, [R154+0x6000] ;  /* 0x006000009a44783b */ /* 0x000fe40000000200 */
[C---:B------:R-:W-:Y:S02]  /*1de0*/  IMAD.IADD R151, R5.reuse, 0x1, R152 ;  /* 0x0000000105977824 */ /* 0x040fe400078e0298 */
[----:B------:R-:W-:Y:S01]  /*1df0*/  LDSM.16.M88.4 R56, [R152] ;  /* 0x000000009838783b */ /* 0x000fe20000000200 */
[----:B------:R-:W-:Y:S01]  /*1e00*/  IMAD.IADD R147, R5, 0x1, R148 ;  /* 0x0000000105937824 */ /* 0x000fe200078e0294 */
[C---:B---3--:R-:W-:Y:S02]  /*1e10*/  HMMA.16816.F32 R36, R12.reuse, R32, RZ ;  /* 0x000000200c24723c */ /* 0x048fe400000018ff */
[----:B------:R-:W-:Y:S04]  /*1e20*/  LDSM.16.M88.4 R84, [R148+0x4000] ;  /* 0x004000009454783b */ /* 0x000fe80000000200 */
[----:B------:R-:W-:Y:S02]  /*1e30*/  LDSM.16.M88.4 R80, [R148+0x4800] ;  /* 0x004800009450783b */ /* 0x000fe40000000200 */
[C---:B----4-:R-:W-:Y:S02]  /*1e40*/  HMMA.16816.F32 R88, R12.reuse, R20, RZ ;  /* 0x000000140c58723c */ /* 0x050fe400000018ff */
[----:B------:R-:W-:Y:S04]  /*1e50*/  LDSM.16.M88.4 R64, [R148+0x5000] ;  /* 0x005000009440783b */ /* 0x000fe80000000200 */
[----:B------:R-:W-:Y:S02]  /*1e60*/  LDSM.16.M88.4 R76, [R147+0x4000] ;  /* 0x00400000934c783b */ /* 0x000fe40000000200 */
[C---:B-1----:R-:W-:Y:S02]  /*1e70*/  HMMA.16816.F32 R28, R12.reuse, R16, RZ ;  /* 0x000000100c1c723c */ /* 0x042fe400000018ff */
[----:B------:R-:W-:Y:S04]  /*1e80*/  LDSM.16.M88.4 R72, [R147+0x4800] ;  /* 0x004800009348783b */ /* 0x000fe80000000200 */
[----:B------:R-:W0:Y:S02]  /*1e90*/  LDGDEPBAR ;  /* 0x00000000000079af */ /* 0x000e240000000000 */
[C---:B------:R-:W-:Y:S08]  /*1ea0*/  HMMA.16816.F32 R32, R12.reuse, R34, RZ ;  /* 0x000000220c20723c */ /* 0x040ff000000018ff */
[C---:B------:R-:W-:Y:S08]  /*1eb0*/  HMMA.16816.F32 R20, R12.reuse, R22, RZ ;  /* 0x000000160c14723c */ /* 0x040ff000000018ff */
[C---:B------:R-:W-:Y:S08]  /*1ec0*/  HMMA.16816.F32 R16, R12.reuse, R18, RZ ;  /* 0x000000120c10723c */ /* 0x040ff000000018ff */
[C---:B-----5:R-:W-:Y:S08]  /*1ed0*/  HMMA.16816.F32 R24, R12.reuse, R48, RZ ;  /* 0x000000300c18723c */ /* 0x060ff000000018ff */
        /* <DEDUP_REMOVED lines=10> */
[----:B------:R-:W3:Y:S07]  /*1f80*/  LDSM.16.M88.4 R40, [R151] ;  /* 0x000000009728783b */ /* 0x000eee0000000200 */
[C---:B-1----:R-:W-:Y:S08]  /*1f90*/  HMMA.16816.F32 R24, R44.reuse, R48, R24 ;  /* 0x000000302c18723c */ /* 0x042ff00000001818 */
[----:B------:R-:W-:Y:S01]  /*1fa0*/  HMMA.16816.F32 R12, R44, R50, R12 ;  /* 0x000000322c0c723c */ /* 0x000fe2000000180c */
[----:B------:R-:W1:Y:S04]  /*1fb0*/  LDSM.16.M88.4 R48, [R147+0x5000] ;  /* 0x005000009330783b */ /* 0x000e680000000200 */
[----:B------:R-:W4:Y:S03]  /*1fc0*/  LDSM.16.M88.4 R44, [R147+0x5800] ;  /* 0x00580000932c783b */ /* 0x000f260000000200 */
        /* <DEDUP_REMOVED lines=8> */
[----:B------:R-:W5:Y:S07]  /*2050*/  LDSM.16.M88.4 R64, [R154+0x6800] ;  /* 0x006800009a40783b */ /* 0x000f6e0000000200 */
[C---:B--2---:R-:W-:Y:S08]  /*2060*/  HMMA.16816.F32 R24, R56.reuse, R60, R24 ;  /* 0x0000003c3818723c */ /* 0x044ff00000001818 */
[----:B------:R-:W-:Y:S01]  /*2070*/  HMMA.16816.F32 R12, R56, R62, R12 ;  /* 0x0000003e380c723c */ /* 0x000fe2000000180c */
[----:B------:R-:W2:Y:S04]  /*2080*/  LDSM.16.M88.4 R60, [R154+0x7000] ;  /* 0x007000009a3c783b */ /* 0x000ea80000000200 */
[----:B------:R-:W2:Y:S03]  /*2090*/  LDSM.16.M88.4 R56, [R154+0x7800] ;  /* 0x007800009a38783b */ /* 0x000ea60000000200 */
[C---:B---3--:R-:W-:Y:S08]  /*20a0*/  HMMA.16816.F32 R36, R40.reuse, R76, R36 ;  /* 0x0000004c2824723c */ /* 0x048ff00000001824 */
        /* <DEDUP_REMOVED lines=9> */
[----:B------:R-:W-:Y:S01]  /*2140*/  HMMA.16816.F32 R12, R40, R46, R12 ;  /* 0x0000002e280c723c */ /* 0x000fe2000000180c */
[----:B------:R-:W3:Y:S04]  /*2150*/  LDSM.16.M88.4 R44, [R149+0x6800] ;  /* 0x00680000952c783b */ /* 0x000ee80000000200 */
[----:B------:R-:W4:Y:S03]  /*2160*/  LDSM.16.M88.4 R40, [R149+0x7000] ;  /* 0x007000009528783b */ /* 0x000f260000000200 */
        /* <DEDUP_REMOVED lines=15> */
[----:B------:R-:W-:Y:S07]  /*2260*/  LDSM.16.M88.4 R48, [R147+0x7000] ;  /* 0x007000009330783b */ /* 0x000fee0000000200 */
[C---:B---3--:R-:W-:Y:S08]  /*2270*/  HMMA.16816.F32 R88, R80.reuse, R44, R88 ;  /* 0x0000002c5058723c */ /* 0x048ff00000001858 */
[C---:B------:R-:W-:Y:S01]  /*2280*/  HMMA.16816.F32 R20, R80.reuse, R46, R20 ;  /* 0x0000002e5014723c */ /* 0x040fe20000001814 */
[----:B------:R-:W-:Y:S07]  /*2290*/  LDSM.16.M88.4 R44, [R147+0x7800] ;  /* 0x00780000932c783b */ /* 0x000fee0000000200 */
[C---:B----4-:R-:W-:Y:S08]  /*22a0*/  HMMA.16816.F32 R28, R80.reuse, R40, R28 ;  /* 0x00000028501c723c */ /* 0x050ff0000000181c */
[----:B------:R-:W-:Y:S01]  /*22b0*/  HMMA.16816.F32 R16, R80, R42, R16 ;  /* 0x0000002a5010723c */ /* 0x000fe20000001810 */
[----:B------:R-:W1:Y:S01]  /*22c0*/  LDSM.16.M88.4 R40, [R151+0x2000] ;  /* 0x002000009728783b */ /* 0x000e620000000200 */
[----:B------:R-:W-:-:S06]  /*22d0*/  DEPBAR.LE SB0, 0x0 ;  /* 0x000080000000791a */ /* 0x000fcc0000000000 */
[C---:B------:R-:W-:Y:S08]  /*22e0*/  HMMA.16816.F32 R24, R80.reuse, R84, R24 ;  /* 0x000000545018723c */ /* 0x040ff00000001818 */
[----:B------:R-:W-:Y:S08]  /*22f0*/  HMMA.16816.F32 R12, R80, R86, R12 ;  /* 0x00000056500c723c */ /* 0x000ff0000000180c */
[C---:B--2---:R-:W-:Y:S08]  /*2300*/  HMMA.16816.F32 R36, R60.reuse, R76, R36 ;  /* 0x0000004c3c24723c */ /* 0x044ff00000001824 */
        /* <DEDUP_REMOVED lines=30> */
.L_x_11206:
[----:B------:R-:W2:Y:S01]  /*24f0*/  LD.E R43, desc[UR4][R2.64+0x170] ;  /* 0x00017004022b7980 */ /* 0x000ea2000c101900 */
[C---:B------:R-:W-:Y:S02]  /*2500*/  LEA R40, R100.reuse, 0xffffff80, 0x6 ;  /* 0xffffff8064287811 */ /* 0x040fe400078e30ff */
[----:B------:R-:W-:Y:S01]  /*2510*/  LEA R42, R100, 0xffffffc0, 0x6 ;  /* 0xffffffc0642a7811 */ /* 0x000fe200078e30ff */
[----:B------:R-:W3:Y:S01]  /*2520*/  LD.E.64 R46, desc[UR4][R2.64+0x20] ;  /* 0x00002004022e7980 */ /* 0x000ee2000c101b00 */
[----:B------:R-:W-:Y:S02]  /*2530*/  IABS R0, R40 ;  /* 0x0000002800007213 */ /* 0x000fe40000000000 */
[----:B------:R-:W-:Y:S02]  /*2540*/  IABS R6, R42 ;  /* 0x0000002a00067213 */ /* 0x000fe40000000000 */
[-C--:B--2---:R-:W-:Y:S02]  /*2550*/  IABS R8, R43.reuse ;  /* 0x0000002b00087213 */ /* 0x084fe40000000000 */
[----:B------:R-:W-:-:S02]  /*2560*/  IABS R11, R43 ;  /* 0x0000002b000b7213 */ /* 0x000fc40000000000 */
[----:B------:R-:W1:Y:S01]  /*2570*/  I2F.RP R10, R8 ;  /* 0x00000008000a7306 */ /* 0x000e620000209400 */
[-C--:B------:R-:W-:Y:S02]  /*2580*/  LOP3.LUT R42, R42, R43.reuse, RZ, 0x3c, !PT ;  /* 0x0000002b2a2a7212 */ /* 0x080fe400078e3cff */
[----:B------:R-:W-:Y:S01]  /*2590*/  IMAD.MOV R11, RZ, RZ, -R11 ;  /* 0x000000ffff0b7224 */ /* 0x000fe200078e0a0b */
[----:B------:R-:W-:Y:S02]  /*25a0*/  LOP3.LUT R40, R40, R43, RZ, 0x3c, !PT ;  /* 0x0000002b28287212 */ /* 0x000fe400078e3cff */
[----:B------:R-:W-:Y:S02]  /*25b0*/  ISETP.GE.AND P2, PT, R42, RZ, PT ;  /* 0x000000ff2a00720c */ /* 0x000fe40003f46270 */
[----:B------:R-:W-:Y:S01]  /*25c0*/  ISETP.GE.AND P0, PT, R40, RZ, PT ;  /* 0x000000ff2800720c */ /* 0x000fe20003f06270 */
        /* <DEDUP_REMOVED lines=18> */
[----:B------:R-:W-:Y:S01]  /*26f0*/  ISETP.GE.U32.AND P6, PT, R11, R8, PT ;  /* 0x000000080b00720c */ /* 0x000fe20003fc6070 */
[----:B------:R-:W2:Y:S01]  /*2700*/  LD.E.64 R44, desc[UR4][R2.64+0x38] ;  /* 0x00003804022c7980 */ /* 0x000ea2000c101b00 */
[----:B------:R-:W-:-:S09]  /*2710*/  ISETP.NE.AND P1, PT, R43, RZ, PT ;  /* 0x000000ff2b00720c */ /* 0x000fd20003f25270 */
[----:B------:R-:W-:Y:S02]  /*2720*/  @P5 IADD3 R10, PT, PT, R10, 0x1, RZ ;  /* 0x000000010a0a5810 */ /* 0x000fe40007ffe0ff */
[----:B------:R-:W-:Y:S02]  /*2730*/  @P6 VIADD R41, R41, 0x1 ;  /* 0x0000000129296836 */ /* 0x000fe40000000000 */
[----:B------:R-:W-:Y:S02]  /*2740*/  @!P0 IADD3 R10, PT, PT, -R10, RZ, RZ ;  /* 0x000000ff0a0a8210 */ /* 0x000fe40007ffe1ff */
[----:B------:R-:W-:Y:S01]  /*2750*/  IMAD.MOV.U32 R0, RZ, RZ, R41 ;  /* 0x000000ffff007224 */ /* 0x000fe200078e0029 */
[----:B------:R-:W-:-:S03]  /*2760*/  LOP3.LUT R41, RZ, R43, RZ, 0x33, !PT ;  /* 0x0000002bff297212 */ /* 0x000fc600078e33ff */
[----:B------:R-:W-:Y:S01]  /*2770*/  @!P2 IMAD.MOV R0, RZ, RZ, -R0 ;  /* 0x000000ffff00a224 */ /* 0x000fe200078e0a00 */
[----:B------:R-:W-:-:S04]  /*2780*/  SEL R6, R41, R10, !P1 ;  /* 0x0000000a29067207 */ /* 0x000fc80004800000 */
[----:B------:R-:W-:Y:S01]  /*2790*/  SEL R41, R41, R0, !P1 ;  /* 0x0000000029297207 */ /* 0x000fe20004800000 */
        /* <DEDUP_REMOVED lines=19> */
.L_x_11207:
[----:B------:R-:W-:Y:S05]  /*28d0*/  BSYNC.RECONVERGENT B0 ;  /* 0x0000000000007941 */ /* 0x000fea0003800200 */
.L_x_11205:
        /* <DEDUP_REMOVED lines=10> */
[----:B------:R-:W-:Y:S01]  /*2980*/  IADD3 R42, P0, PT, R10, R158, RZ ;  /* 0x0000009e0a2a7210 */ /* 0x000fe20007f1e0ff */
[----:B------:R1:W-:Y:S04]  /*2990*/  LDGSTS.E.BYPASS.LTC128B.128 [R167+0x6800], desc[UR4][R40.64+0x80] ;  /* 0x0680008028a77fae */ /* 0x0003e8000b981a04 */
[----:B------:R-:W-:Y:S01]  /*29a0*/  IMAD.X R43, R11, 0x1, R159, P0 ;  /* 0x000000010b2b7824 */ /* 0x000fe200000e069f */
[----:B------:R1:W-:Y:S04]  /*29b0*/  LDGSTS.E.BYPASS.LTC128B.128 [R167+0x5000], desc[UR4][R10.64] ;  /* 0x050000000aa77fae */ /* 0x0003e8000b981a04 */
[----:B------:R1:W-:Y:S04]  /*29c0*/  LDGSTS.E.BYPASS.LTC128B.128 [R167+0x7000], desc[UR4][R10.64+0x80] ;  /* 0x070000800aa77fae */ /* 0x0003e8000b981a04 */
[----:B------:R1:W-:Y:S04]  /*29d0*/  LDGSTS.E.BYPASS.LTC128B.128 [R167+0x5800], desc[UR4][R42.64] ;  /* 0x058000002aa77fae */ /* 0x0003e8000b981a04 */
[----:B------:R1:W-:Y:S04]  /*29e0*/  LDGSTS.E.BYPASS.LTC128B.128 [R167+0x7800], desc[UR4][R42.64+0x80] ;  /* 0x078000802aa77fae */ /* 0x0003e8000b981a04 */
[----:B------:R-:W0:Y:S02]  /*29f0*/  LDGDEPBAR ;  /* 0x00000000000079af */ /* 0x000e240000000000 */
.L_x_11204:
[----:B------:R-:W-:Y:S05]  /*2a00*/  BSYNC.RECONVERGENT B1 ;  /* 0x0000000000017941 */ /* 0x000fea0003800200 */
.L_x_11203:
        /* <DEDUP_REMOVED lines=16> */
[----:B-1----:R-:W-:-:S03]  /*2b10*/  FMNMX.FTZ R41, R15, R6, !PT ;  /* 0x000000060f297209 */ /* 0x002fc60007810000 */
[----:B------:R-:W1:Y:S04]  /*2b20*/  SHFL.BFLY PT, R11, R0, 0x2, 0x1f ;  /* 0x0c401f00000b7f89 */ /* 0x000e6800000e0000 */
[----:B------:R-:W3:Y:S01]  /*2b30*/  SHFL.BFLY PT, R6, R41, 0x2, 0x1f ;  /* 0x0c401f0029067f89 */ /* 0x000ee200000e0000 */
[----:B-1----:R-:W-:Y:S02]  /*2b40*/  FMNMX.FTZ R11, R0, R11, !PT ;  /* 0x0000000b000b7209 */ /* 0x002fe40007810000 */
[----:B------:R-:W-:Y:S02]  /*2b50*/  LOP3.LUT R0, R4, 0x200, R93, 0xf8, !PT ;  /* 0x0000020004007812 */ /* 0x000fe400078ef85d */
[----:B---3--:R-:W-:Y:S01]  /*2b60*/  FMNMX.FTZ R6, R41, R6, !PT ;  /* 0x0000000629067209 */ /* 0x008fe20007810000 */
[----:B------:R-:W1:Y:S01]  /*2b70*/  SHFL.BFLY PT, R102, R11, 0x1, 0x1f ;  /* 0x0c201f000b667f89 */ /* 0x000e6200000e0000 */
[----:B------:R-:W-:-:S03]  /*2b80*/  LEA R150, R0, R9, 0x1 ;  /* 0x0000000900967211 */ /* 0x000fc600078e08ff */
[----:B------:R-:W3:Y:S01]  /*2b90*/  SHFL.BFLY PT, R101, R6, 0x1, 0x1f ;  /* 0x0c201f0006657f89 */ /* 0x000ee200000e0000 */
[-C--:B------:R-:W-:Y:S02]  /*2ba0*/  IADD3 R145, PT, PT, R7, R150.reuse, RZ ;  /* 0x0000009607917210 */ /* 0x080fe40007ffe0ff */
[C---:B------:R-:W-:Y:S01]  /*2bb0*/  IADD3 R146, PT, PT, R5.reuse, R150, RZ ;  /* 0x0000009605927210 */ /* 0x040fe20007ffe0ff */
[----:B------:R-:W-:Y:S01]  /*2bc0*/  LDSM.16.MT88.4 R92, [R150+0x8000] ;  /* 0x00800000965c783b */ /* 0x000fe20000004200 */
[----:B------:R-:W-:-:S03]  /*2bd0*/  IADD3 R144, PT, PT, R5, R145, RZ ;  /* 0x0000009105907210 */ /* 0x000fc60007ffe0ff */
[----:B------:R-:W4:Y:S04]  /*2be0*/  LDSM.16.MT88.4 R48, [R145+0x8000] ;  /* 0x008000009130783b */ /* 0x000f280000004200 */
[----:B------:R-:W5:Y:S04]  /*2bf0*/  LDSM.16.MT88.4 R40, [R146+0x8000] ;  /* 0x008000009228783b */ /* 0x000f680000004200 */
[----:B------:R-:W5:Y:S01]  /*2c00*/  LDSM.16.MT88.4 R56, [R144+0x8000] ;  /* 0x008000009038783b */ /* 0x000f620000004200 */
[----:B-1----:R-:W-:-:S03]  /*2c10*/  FMNMX.FTZ R102, R11, R102, !PT ;  /* 0x000000660b667209 */ /* 0x002fc60007810000 */
[----:B------:R-:W1:Y:S01]  /*2c20*/  LDSM.16.MT88.4 R64, [R150+0xa000] ;  /* 0x00a000009640783b */ /* 0x000e620000004200 */
[----:B---3--:R-:W-:-:S03]  /*2c30*/  FMNMX.FTZ R101, R6, R101, !PT ;  /* 0x0000006506657209 */ /* 0x008fc60007810000 */
[----:B------:R-:W3:Y:S01]  /*2c40*/  LDSM.16.MT88.4 R72, [R146+0xa000] ;  /* 0x00a000009248783b */ /* 0x000ee20000004200 */
[----:B------:R-:W-:-:S03]  /*2c50*/  FSETP.NEU.FTZ.AND P0, PT, R102, -INF , PT ;  /* 0xff8000006600780b */ /* 0x000fc60003f1d000 */
[----:B------:R-:W3:Y:S04]  /*2c60*/  LDSM.16.MT88.4 R80, [R145+0xa000] ;  /* 0x00a000009150783b */ /* 0x000ee80000004200 */
[----:B------:R-:W3:Y:S04]  /*2c70*/  LDSM.16.MT88.4 R4, [R144+0xa000] ;  /* 0x00a000009004783b */ /* 0x000ee80000004200 */
[----:B------:R-:W3:Y:S04]  /*2c80*/  LDSM.16.MT88.4 R8, [R145+0x8800] ;  /* 0x008800009108783b */ /* 0x000ee80000004200 */
        /* <DEDUP_REMOVED lines=19> */
[-CC-:B------:R-:W-:Y:S01]  /*2dc0*/  FFMA.FTZ R122, R20, R130.reuse, -R131.reuse ;  /* 0x00000082147a7223 */ /* 0x180fe20000010883 */
[----:B------:R-:W4:Y:S01]  /*2dd0*/  MUFU.EX2 R118, R118 ;  /* 0x0000007600767308 */ /* 0x000f220000000800 */
[-C--:B------:R-:W-:Y:S01]  /*2de0*/  FFMA.FTZ R125, R21, R130.reuse, -R131 ;  /* 0x00000082157d7223 */ /* 0x080fe20000010883 */
[-CC-:B------:R-:W-:Y:S01]  /*2df0*/  FFMA.FTZ R128, R90, R130.reuse, -R133.reuse ;  /* 0x000000825a807223 */ /* 0x180fe20000010885 */
[-CC-:B------:R-:W-:Y:S01]  /*2e00*/  FFMA.FTZ R129, R91, R130.reuse, -R133.reuse ;  /* 0x000000825b817223 */ /* 0x180fe20000010885 */
[----:B------:R-:W-:Y:S01]  /*2e10*/  MUFU.EX2 R0, R0 ;  /* 0x0000000000007308 */ /* 0x000fe20000000800 */
[-CC-:B------:R-:W-:Y:S01]  /*2e20*/  FFMA.FTZ R127, R22, R130.reuse, -R133.reuse ;  /* 0x00000082167f7223 */ /* 0x180fe20000010885 */
[-C--:B------:R-:W-:Y:S01]  /*2e30*/  FFMA.FTZ R126, R23, R130.reuse, -R133 ;  /* 0x00000082177e7223 */ /* 0x080fe20000010885 */
[-CC-:B------:R-:W-:Y:S01]  /*2e40*/  FFMA.FTZ R24, R24, R130.reuse, -R131.reuse ;  /* 0x0000008218187223 */ /* 0x180fe20000010883 */
[----:B------:R-:W5:Y:S01]  /*2e50*/  MUFU.EX2 R113, R113 ;  /* 0x0000007100717308 */ /* 0x000f620000000800 */
[----:B------:R-:W2:Y:S01]  /*2e60*/  LDSM.16.MT88.4 R20, [R146+0x8800] ;  /* 0x008800009214783b */ /* 0x000ea20000004200 */
[-CC-:B------:R-:W-:Y:S01]  /*2e70*/  FFMA.FTZ R25, R25, R130.reuse, -R131.reuse ;  /* 0x0000008219197223 */ /* 0x180fe20000010883 */
[-C--:B------:R-:W-:Y:S01]  /*2e80*/  FFMA.FTZ R181, R13, R130.reuse, -R131 ;  /* 0x000000820db57223 */ /* 0x080fe20000010883 */
[----:B------:R-:W-:Y:S01]  /*2e90*/  MUFU.EX2 R121, R121 ;  /* 0x0000007900797308 */ /* 0x000fe20000000800 */
[-CC-:B------:R-:W-:Y:S01]  /*2ea0*/  FFMA.FTZ R26, R26, R130.reuse, -R133.reuse ;  /* 0x000000821a1a7223 */ /* 0x180fe20000010885 */
[----:B----4-:R-:W-:Y:S01]  /*2eb0*/  F2FP.F16.F32.PACK_AB R84, R118, R119 ;  /* 0x000000777654723e */ /* 0x010fe200000000ff */
[----:B------:R-:W-:Y:S01]  /*2ec0*/  FFMA.FTZ R27, R27, R130, -R133 ;  /* 0x000000821b1b7223 */ /* 0x000fe20000010885 */
[----:B------:R-:W4:Y:S01]  /*2ed0*/  MUFU.EX2 R120, R120 ;  /* 0x0000007800787308 */ /* 0x000f220000000800 */
[----:B------:R-:W-:-:S03]  /*2ee0*/  FADD.FTZ R119, R119, R118 ;  /* 0x0000007677777221 */ /* 0x000fc60000010000 */
[----:B------:R-:W-:Y:S01]  /*2ef0*/  MUFU.EX2 R117, R117 ;  /* 0x0000007500757308 */ /* 0x000fe20000000800 */
[C---:B-----5:R-:W-:Y:S01]  /*2f00*/  F2FP.F16.F32.PACK_AB R86, R113.reuse, R0 ;  /* 0x000000007156723e */ /* 0x060fe200000000ff */
[----:B------:R-:W-:Y:S02]  /*2f10*/  FADD.FTZ R0, R0, R119 ;  /* 0x0000007700007221 */ /* 0x000fe40000010000 */
[----:B------:R-:W5:Y:S02]  /*2f20*/  MUFU.EX2 R116, R116 ;  /* 0x0000007400747308 */ /* 0x000f640000000800 */
[----:B------:R-:W-:Y:S02]  /*2f30*/  FADD.FTZ R0, R113, R0 ;  /* 0x0000000071007221 */ /* 0x000fe40000010000 */
[----:B------:R-:W-:Y:S01]  /*2f40*/  MUFU.EX2 R123, R123 ;  /* 0x0000007b007b7308 */ /* 0x000fe20000000800 */
[----:B----4-:R-:W-:Y:S01]  /*2f50*/  F2FP.F16.F32.PACK_AB R85, R120, R121 ;  /* 0x000000797855723e */ /* 0x010fe200000000ff */
[----:B------:R-:W-:-:S02]  /*2f60*/  FADD.FTZ R120, R121, R120 ;  /* 0x0000007879787221 */ /* 0x000fc40000010000 */
[----:B------:R-:W4:Y:S04]  /*2f70*/  MUFU.EX2 R124, R124 ;  /* 0x0000007c007c7308 */ /* 0x000f280000000800 */
[----:B------:R-:W-:Y:S01]  /*2f80*/  MUFU.EX2 R122, R122 ;  /* 0x0000007a007a7308 */ /* 0x000fe20000000800 */
[----:B-----5:R-:W-:-:S03]  /*2f90*/  F2FP.F16.F32.PACK_AB R87, R116, R117 ;  /* 0x000000757457723e */ /* 0x020fc600000000ff */
[----:B------:R-:W-:Y:S04]  /*2fa0*/  MUFU.EX2 R125, R125 ;  /* 0x0000007d007d7308 */ /* 0x000fe80000000800 */
        /* <DEDUP_REMOVED lines=14> */
[C---:B-1----:R-:W-:Y:S08]  /*3090*/  HMMA.16816.F32 R60, R84.reuse, R64, RZ ;  /* 0x00000040543c723c */ /* 0x042ff000000018ff */
        /* <DEDUP_REMOVED lines=11> */
[----:B-----5:R-:W-:-:S05]  /*3150*/  F2FP.F16.F32.PACK_AB R5, R129, R128 ;  /* 0x000000808105723e */ /* 0x020fca00000000ff */
        /* <DEDUP_REMOVED lines=14> */
[-CC-:B------:R-:W-:Y:S01]  /*3240*/  FFMA.FTZ R30, R18, R130.reuse, -R133.reuse ;  /* 0x00000082121e7223 */ /* 0x180fe20000010885 */
[----:B------:R-:W-:-:S05]  /*3250*/  FFMA.FTZ R105, R14, R130, -R133 ;  /* 0x000000820e697223 */ /* 0x000fca0000010885 */
[C---:B-1----:R-:W-:Y:S01]  /*3260*/  HMMA.16816.F32 R76, R4.reuse, R8, R76 ;  /* 0x00000008044c723c */ /* 0x042fe2000000184c */
[----:B------:R-:W-:Y:S04]  /*3270*/  MUFU.EX2 R30, R30 ;  /* 0x0000001e001e7308 */ /* 0x000fe80000000800 */
[----:B------:R-:W-:Y:S03]  /*3280*/  MUFU.EX2 R105, R105 ;  /* 0x0000006900697308 */ /* 0x000fe60000000800 */
[C---:B------:R-:W-:Y:S01]  /*3290*/  HMMA.16816.F32 R80, R4.reuse, R10, R80 ;  /* 0x0000000a0450723c */ /* 0x040fe20000001850 */
[----:B------:R-:W1:Y:S07]  /*32a0*/  LDSM.16.MT88.4 R8, [R150+0x9000] ;  /* 0x009000009608783b */ /* 0x000e6e0000004200 */
[----:B--2---:R-:W-:Y:S01]  /*32b0*/  HMMA.16816.F32 R68, R4, R32, R68 ;  /* 0x000000200444723c */ /* 0x004fe20000001844 */
[-CC-:B------:R-:W-:Y:S01]  /*32c0*/  FFMA.FTZ R32, R28, R130.reuse, -R131.reuse ;  /* 0x000000821c207223 */ /* 0x180fe20000010883 */
[-CC-:B------:R-:W-:Y:S01]  /*32d0*/  FFMA.FTZ R33, R29, R130.reuse, -R131.reuse ;  /* 0x000000821d217223 */ /* 0x180fe20000010883 */
[-CC-:B------:R-:W-:Y:S01]  /*32e0*/  FFMA.FTZ R28, R16, R130.reuse, -R131.reuse ;  /* 0x00000082101c7223 */ /* 0x180fe20000010883 */
[----:B------:R-:W-:-:S03]  /*32f0*/  FFMA.FTZ R29, R17, R130, -R131 ;  /* 0x00000082111d7223 */ /* 0x000fc60000010883 */
[----:B------:R-:W-:Y:S01]  /*3300*/  MUFU.EX2 R32, R32 ;  /* 0x0000002000207308 */ /* 0x000fe20000000800 */
[C---:B------:R-:W-:Y:S01]  /*3310*/  HMMA.16816.F32 R72, R4.reuse, R34, R72 ;  /* 0x000000220448723c */ /* 0x040fe20000001848 */
[-CC-:B------:R-:W-:Y:S01]  /*3320*/  FFMA.FTZ R34, R31, R130.reuse, -R133.reuse ;  /* 0x000000821f227223 */ /* 0x180fe20000010885 */
[-C--:B------:R-:W-:Y:S01]  /*3330*/  FFMA.FTZ R35, R19, R130.reuse, -R133 ;  /* 0x0000008213237223 */ /* 0x080fe20000010885 */
[----:B------:R-:W2:Y:S01]  /*3340*/  MUFU.EX2 R33, R33 ;  /* 0x0000002100217308 */ /* 0x000ea20000000800 */
[----:B------:R-:W-:Y:S03]  /*3350*/  LDSM.16.MT88.4 R16, [R145+0x9000] ;  /* 0x009000009110783b */ /* 0x000fe60000004200 */
[----:B------:R-:W-:Y:S01]  /*3360*/  MUFU.EX2 R28, R28 ;  /* 0x0000001c001c7308 */ /* 0x000fe20000000800 */
[C---:B---3--:R-:W-:Y:S03]  /*3370*/  HMMA.16816.F32 R88, R4.reuse, R20, R88 ;  /* 0x000000140458723c */ /* 0x048fe60000001858 */
[----:B------:R-:W-:Y:S04]  /*3380*/  MUFU.EX2 R29, R29 ;  /* 0x0000001d001d7308 */ /* 0x000fe80000000800 */
[----:B------:R3:W-:Y:S01]  /*3390*/  MUFU.EX2 R31, R104 ;  /* 0x00000068001f7308 */ /* 0x0007e20000000800 */
[C---:B------:R-:W-:Y:S01]  /*33a0*/  HMMA.16816.F32 R84, R4.reuse, R22, R84 ;  /* 0x000000160454723c */ /* 0x040fe20000001854 */
[----:B------:R-:W4:Y:S02]  /*33b0*/  LDSM.16.MT88.4 R20, [R146+0x9000] ;  /* 0x009000009214783b */ /* 0x000f240000004200 */
[----:B------:R-:W5:Y:S04]  /*33c0*/  MUFU.EX2 R34, R34 ;  /* 0x0000002200227308 */ /* 0x000f680000000800 */
[----:B------:R-:W1:Y:S01]  /*33d0*/  MUFU.EX2 R35, R35 ;  /* 0x0000002300237308 */ /* 0x000e620000000800 */
[----:B------:R-:W-:Y:S01]  /*33e0*/  HMMA.16816.F32 R52, R4, R108, R52 ;  /* 0x0000006c0434723c */ /* 0x000fe20000001834 */
[-C--:B---3--:R-:W-:Y:S01]  /*33f0*/  FFMA.FTZ R104, R12, R130.reuse, -R131 ;  /* 0x000000820c687223 */ /* 0x088fe20000010883 */
[----:B------:R-:W-:-:S06]  /*3400*/  FFMA.FTZ R130, R15, R130, -R133 ;  /* 0x000000820f827223 */ /* 0x000fcc0000010885 */
[C---:B------:R-:W-:Y:S01]  /*3410*/  HMMA.16816.F32 R56, R4.reuse, R110, R56 ;  /* 0x0000006e0438723c */ /* 0x040fe20000001838 */
[----:B------:R-:W-:Y:S01]  /*3420*/  LDSM.16.MT88.4 R12, [R146+0x9800] ;  /* 0x00980000920c783b */ /* 0x000fe20000004200 */
[----:B------:R-:W3:Y:S06]  /*3430*/  MUFU.EX2 R104, R104 ;  /* 0x0000006800687308 */ /* 0x000eec0000000800 */
[----:B------:R-:W-:Y:S01]  /*3440*/  HMMA.16816.F32 R64, R4, R106, R64 ;  /* 0x0000006a0440723c */ /* 0x000fe20000001840 */
[----:B--2---:R-:W-:Y:S02]  /*3450*/  F2FP.F16.F32.PACK_AB R4, R33, R32 ;  /* 0x000000202104723e */ /* 0x004fe400000000ff */
[----:B-----5:R-:W-:-:S02]  /*3460*/  F2FP.F16.F32.PACK_AB R5, R34, R31 ;  /* 0x0000001f2205723e */ /* 0x020fc400000000ff */
[----:B------:R-:W-:Y:S02]  /*3470*/  F2FP.F16.F32.PACK_AB R6, R29, R28 ;  /* 0x0000001c1d06723e */ /* 0x000fe400000000ff */
[----:B-1----:R-:W-:-:S07]  /*3480*/  F2FP.F16.F32.PACK_AB R7, R35, R30 ;  /* 0x0000001e2307723e */ /* 0x002fce00000000ff */
[C---:B------:R-:W-:Y:S08]  /*3490*/  HMMA.16816.F32 R96, R4.reuse, R8, R96 ;  /* 0x000000080460723c */ /* 0x040ff00000001860 */
[C---:B------:R-:W-:Y:S01]  /*34a0*/  HMMA.16816.F32 R92, R4.reuse, R10, R92 ;  /* 0x0000000a045c723c */ /* 0x040fe2000000185c */
[----:B------:R-:W1:Y:S07]  /*34b0*/  LDSM.16.MT88.4 R8, [R144+0x9000] ;  /* 0x009000009008783b */ /* 0x000e6e0000004200 */
[C---:B----4-:R-:W-:Y:S08]  /*34c0*/  HMMA.16816.F32 R36, R4.reuse, R20, R36 ;  /* 0x000000140424723c */ /* 0x050ff00000001824 */
        /* <DEDUP_REMOVED lines=17> */
[C---:B--2---:R-:W-:Y:S01]  /*35e0*/  HMMA.16816.F32 R88, R4.reuse, R20, R88 ;  /* 0x000000140458723c */ /* 0x044fe20000001858 */
[----:B------:R-:W2:Y:S07]  /*35f0*/  MUFU.EX2 R20, R130 ;  /* 0x0000008200147308 */ /* 0x000eae0000000800 */
[----:B------:R-:W-:Y:S01]  /*3600*/  HMMA.16816.F32 R84, R4, R22, R84 ;  /* 0x000000160454723c */ /* 0x000fe20000001854 */
[----:B------:R-:W-:-:S02]  /*3610*/  F2FP.F16.F32.PACK_AB R4, R25, R24 ;  /* 0x000000181904723e */ /* 0x000fc400000000ff */
[----:B------:R-:W-:Y:S02]  /*3620*/  F2FP.F16.F32.PACK_AB R5, R27, R26 ;  /* 0x0000001a1b05723e */ /* 0x000fe400000000ff */
[----:B---3--:R-:W-:Y:S02]  /*3630*/  F2FP.F16.F32.PACK_AB R6, R181, R104 ;  /* 0x00000068b506723e */ /* 0x008fe400000000ff */
[----:B--2---:R-:W-:-:S07]  /*3640*/  F2FP.F16.F32.PACK_AB R7, R20, R105 ;  /* 0x000000691407723e */ /* 0x004fce00000000ff */
[C---:B----4-:R-:W-:Y:S08]  /*3650*/  HMMA.16816.F32 R96, R4.reuse, R16, R96 ;  /* 0x000000100460723c */ /* 0x050ff00000001860 */
        /* <DEDUP_REMOVED lines=55> */
.L_x_11215:
        /* <DEDUP_REMOVED lines=77> */
.L_x_11210:
[----:B------:R-:W-:Y:S05]  /*3ea0*/  BSYNC.RECONVERGENT B0 ;  /* 0x0000000000007941 */ /* 0x000fea0003800200 */
.L_x_11209:
        /* <DEDUP_REMOVED lines=180> */
[----:B------:R-:W2:Y:S01]  /*49f0*/  LD.E.64 R106, desc[UR4][R2.64+0x38] ;  /* 0x00003804026a7980 */ /* 0x000ea2000c101b00 */
        /* <DEDUP_REMOVED lines=21> */
.L_x_11214:
[----:B------:R-:W-:Y:S05]  /*4b50*/  BSYNC.RECONVERGENT B0 ;  /* 0x0000000000007941 */ /* 0x000fea0003800200 */
.L_x_11213:
        /* <DEDUP_REMOVED lines=10> */
[----:B------:R-:W-:Y:S01]  /*4c00*/  IADD3 R100, P1, PT, R102, R158, RZ ;  /* 0x0000009e66647210 */ /* 0x000fe20007f3e0ff */
[----:B------:R1:W-:Y:S04]  /*4c10*/  LDGSTS.E.BYPASS.LTC128B.128 [R167+0x6800], desc[UR4][R106.64+0x80] ;  /* 0x068000806aa77fae */ /* 0x0003e8000b981a04 */
[----:B------:R1:W-:Y:S01]  /*4c20*/  LDGSTS.E.BYPASS.LTC128B.128 [R167+0x5000], desc[UR4][R102.64] ;  /* 0x0500000066a77fae */ /* 0x0003e2000b981a04 */
[----:B------:R-:W-:Y:S03]  /*4c30*/  IMAD.X R101, R103, 0x1, R159, P1 ;  /* 0x0000000167657824 */ /* 0x000fe600008e069f */
[----:B------:R1:W-:Y:S04]  /*4c40*/  LDGSTS.E.BYPASS.LTC128B.128 [R167+0x7000], desc[UR4][R102.64+0x80] ;  /* 0x0700008066a77fae */ /* 0x0003e8000b981a04 */
[----:B------:R1:W-:Y:S04]  /*4c50*/  LDGSTS.E.BYPASS.LTC128B.128 [R167+0x5800], desc[UR4][R100.64] ;  /* 0x0580000064a77fae */ /* 0x0003e8000b981a04 */
[----:B------:R1:W-:Y:S04]  /*4c60*/  LDGSTS.E.BYPASS.LTC128B.128 [R167+0x7800], desc[UR4][R100.64+0x80] ;  /* 0x0780008064a77fae */ /* 0x0003e8000b981a04 */
[----:B------:R-:W0:Y:S02]  /*4c70*/  LDGDEPBAR ;  /* 0x00000000000079af */ /* 0x000e240000000000 */
.L_x_11212:
[----:B------:R-:W-:Y:S05]  /*4c80*/  BSYNC.RECONVERGENT B1 ;  /* 0x0000000000017941 */ /* 0x000fea0003800200 */
.L_x_11211:
        /* <DEDUP_REMOVED lines=316> */
.L_x_11208:
        /* <DEDUP_REMOVED lines=10> */
.L_x_11223:
        /* <DEDUP_REMOVED lines=41> */
[----:B------:R-:W1:Y:S01]  /*6380*/  S2R R0, SR_TID.X ;  /* 0x0000000000007919 */ /* 0x000e620000002100 */
        /* <DEDUP_REMOVED lines=31> */
[C---:B---3--:R-:W-:Y:S01]  /*6580*/  SHF.L.U32 R9, R0.reuse, 0x4, RZ ;  /* 0x0000000400097819 */ /* 0x048fe200000006ff */
[C---:B------:R-:W-:Y:S01]  /*6590*/  FMUL.FTZ R83, R5.reuse, R83 ;  /* 0x0000005305537220 */ /* 0x040fe20000410000 */
[----:B------:R-:W-:Y:S01]  /*65a0*/  SHF.L.U32 R10, R0, 0x5, RZ ;  /* 0x00000005000a7819 */ /* 0x000fe200000006ff */
[C---:B------:R-:W-:Y:S01]  /*65b0*/  FMUL.FTZ R90, R5.reuse, R90 ;  /* 0x0000005a055a7220 */ /* 0x040fe20000410000 */
[----:B------:R-:W-:Y:S01]  /*65c0*/  LOP3.LUT R11, R8, 0x6, RZ, 0xc0, !PT ;  /* 0x00000006080b7812 */ /* 0x000fe200078ec0ff */
[----:B------:R-:W-:Y:S01]  /*65d0*/  FMUL.FTZ R91, R5, R91 ;  /* 0x0000005b055b7220 */ /* 0x000fe20000410000 */
[----:B------:R-:W-:Y:S01]  /*65e0*/  LOP3.LUT R9, R9, 0x1c0, RZ, 0xc0, !PT ;  /* 0x000001c009097812 */ /* 0x000fe200078ec0ff */
[----:B------:R-:W-:Y:S01]  /*65f0*/  FMUL.FTZ R86, R5, R86 ;  /* 0x0000005605567220 */ /* 0x000fe20000410000 */
[----:B------:R-:W-:Y:S01]  /*6600*/  LOP3.LUT R10, R11, 0x7c00, R10, 0xf8, !PT ;  /* 0x00007c000b0a7812 */ /* 0x000fe200078ef80a */
[----:B------:R-:W-:Y:S01]  /*6610*/  FMUL.FTZ R5, R5, R87 ;  /* 0x0000005705057220 */ /* 0x000fe20000410000 */
[----:B------:R-:W-:-:S02]  /*6620*/  LOP3.LUT R9, R9, 0x38, R8, 0xf8, !PT ;  /* 0x0000003809097812 */ /* 0x000fc400078ef808 */
[----:B------:R-:W-:Y:S02]  /*6630*/  R2P PR, R0, 0x1c ;  /* 0x0000001c00007804 */ /* 0x000fe40000000000 */
[----:B------:R-:W-:Y:S02]  /*6640*/  LOP3.LUT R9, R10, R9, RZ, 0xfc, !PT ;  /* 0x000000090a097212 */ /* 0x000fe400078efcff */
[----:B------:R-:W-:Y:S02]  /*6650*/  MOV R10, 0x20 ;  /* 0x00000020000a7802 */ /* 0x000fe40000000f00 */
[----:B------:R-:W-:Y:S02]  /*6660*/  MOV R8, 0x10 ;  /* 0x0000001000087802 */ /* 0x000fe40000000f00 */
[----:B------:R-:W-:Y:S02]  /*6670*/  LEA R9, R9, UR6, 0x1 ;  /* 0x0000000609097c11 */ /* 0x000fe4000f8e08ff */
[----:B------:R-:W-:-:S02]  /*6680*/  SEL R10, R10, 0xffffffe0, !P3 ;  /* 0xffffffe00a0a7807 */ /* 0x000fc40005800000 */
[----:B------:R-:W-:Y:S01]  /*6690*/  SEL R8, R8, 0xfffffff0, !P2 ;  /* 0xfffffff008087807 */ /* 0x000fe20005000000 */
[----:B------:R-:W-:Y:S01]  /*66a0*/  STS [R9], R96 ;  /* 0x0000006009007388 */ /* 0x000fe20000000800 */
[C---:B------:R-:W-:Y:S02]  /*66b0*/  IADD3 R13, PT, PT, R9.reuse, 0x40, RZ ;  /* 0x00000040090d7810 */ /* 0x040fe40007ffe0ff */
[----:B------:R-:W-:Y:S02]  /*66c0*/  IADD3 R11, PT, PT, R10, R9, RZ ;  /* 0x000000090a0b7210 */ /* 0x000fe40007ffe0ff */
[----:B------:R-:W-:Y:S02]  /*66d0*/  @P4 IADD3 R13, PT, PT, R9, -0x40, RZ ;  /* 0xffffffc0090d4810 */ /* 0x000fe40007ffe0ff */
[----:B------:R-:W-:Y:S02]  /*66e0*/  F2FP.F16.F32.PACK_AB R98, R99, R98 ;  /* 0x000000626362723e */ /* 0x000fe400000000ff */
        /* <DEDUP_REMOVED lines=65> */
[----:B-1----:R-:W3:Y:S04]  /*6b00*/  LD.E.U8 R5, desc[UR4][R2.64+0x1c8] ;  /* 0x0001c80402057980 */ /* 0x002ee8000c101100 */
[----:B------:R-:W4:Y:S04]  /*6b10*/  LD.E.64 R50, desc[UR4][R2.64+0x90] ;  /* 0x0000900402327980 */ /* 0x000f28000c101b00 */
[----:B------:R-:W4:Y:S04]  /*6b20*/  LD.E.64 R22, desc[UR4][R2.64+0x80] ;  /* 0x0000800402167980 */ /* 0x000f28000c101b00 */
[----:B------:R-:W4:Y:S04]  /*6b30*/  LD.E.64 R44, desc[UR4][R2.64+0x88] ;  /* 0x00008804022c7980 */ /* 0x000f28000c101b00 */
[----:B------:R-:W4:Y:S01]  /*6b40*/  LD.E.64 R48, desc[UR4][R2.64+0x70] ;  /* 0x0000700402307980 */ /* 0x000f22000c101b00 */
[----:B------:R-:W1:Y:S01]  /*6b50*/  S2R R16, SR_TID.X ;  /* 0x0000000000107919 */ /* 0x000e620000002100 */
[----:B------:R-:W-:Y:S05]  /*6b60*/  WARPSYNC.ALL ;  /* 0x0000000000007948 */ /* 0x000fea0003800000 */
[----:B------:R-:W5:Y:S01]  /*6b70*/  LD.E.64 R46, desc[UR4][R2.64+0xa0] ;  /* 0x0000a004022e7980 */ /* 0x000f62000c101b00 */
[----:B--2---:R-:W-:-:S02]  /*6b80*/  MOV R11, RZ ;  /* 0x000000ff000b7202 */ /* 0x004fc40000000f00 */
[----:B---3--:R-:W-:-:S13]  /*6b90*/  ISETP.NE.AND P2, PT, R5, RZ, PT ;  /* 0x000000ff0500720c */ /* 0x008fda0003f45270 */
[----:B------:R-:W2:Y:S04]  /*6ba0*/  @!P2 LD.E R42, desc[UR4][R2.64+0x60] ;  /* 0x00006004022aa980 */ /* 0x000ea8000c101900 */
[----:B------:R-:W3:Y:S04]  /*6bb0*/  @P2 LD.E R40, desc[UR4][R2.64+0xd4] ;  /* 0x0000d40402282980 */ /* 0x000ee8000c101900 */
[----:B------:R-:W3:Y:S04]  /*6bc0*/  @!P2 LD.E R41, desc[UR4][R2.64+0xb4] ;  /* 0x0000b4040229a980 */ /* 0x000ee8000c101900 */
[----:B------:R4:W3:Y:S01]  /*6bd0*/  @P2 LD.E R5, desc[UR4][R2.64+0xb4] ;  /* 0x0000b40402052980 */ /* 0x0008e2000c101900 */
[----:B------:R-:W-:Y:S01]  /*6be0*/  BAR.SYNC.DEFER_BLOCKING 0x0 ;  /* 0x0000000000007b1d */ /* 0x000fe20000010000 */
[----:B-1----:R-:W-:-:S04]  /*6bf0*/  SHF.L.U32 R8, R16, 0x3, RZ ;  /* 0x0000000310087819 */ /* 0x002fc800000006ff */
[----:B------:R-:W-:Y:S01]  /*6c00*/  LOP3.LUT R10, R8, 0x38, RZ, 0xc0, !PT ;  /* 0x00000038080a7812 */ /* 0x000fe200078ec0ff */
[----:B----4-:R-:W-:Y:S02]  /*6c10*/  IMAD R9, R51, R165, RZ ;  /* 0x000000a533097224 */ /* 0x010fe400078e02ff */
[-C--:B------:R-:W-:Y:S02]  /*6c20*/  IMAD R8, R23, R166.reuse, RZ ;  /* 0x000000a617087224 */ /* 0x080fe400078e02ff */
[----:B------:R-:W-:-:S04]  /*6c30*/  IMAD.WIDE.U32 R12, R22, R166, RZ ;  /* 0x000000a6160c7225 */ /* 0x000fc800078e00ff */
[----:B------:R-:W-:-:S04]  /*6c40*/  IMAD.WIDE.U32 R50, R50, R165, RZ ;  /* 0x000000a532327225 */ /* 0x000fc800078e00ff */
[----:B------:R-:W-:-:S04]  /*6c50*/  IMAD.WIDE.U32 R10, R168, R44, R10 ;  /* 0x0000002ca80a7225 */ /* 0x000fc800078e000a */
[----:B------:R-:W-:Y:S01]  /*6c60*/  IMAD R3, R45, R168, RZ ;  /* 0x000000a82d037224 */ /* 0x000fe200078e02ff */
[----:B------:R-:W-:Y:S01]  /*6c70*/  IADD3 R8, PT, PT, R13, R8, RZ ;  /* 0x000000080d087210 */ /* 0x000fe20007ffe0ff */
[----:B------:R-:W1:Y:S01]  /*6c80*/  @P1 MUFU.LG2 R7, R7 ;  /* 0x0000000700071308 */ /* 0x000e620000000c00 */
[----:B------:R-:W-:Y:S01]  /*6c90*/  IADD3 R9, PT, PT, R51, R9, RZ ;  /* 0x0000000933097210 */ /* 0x000fe20007ffe0ff */
[----:B------:R4:W2:Y:S01]  /*6ca0*/  LDS.128 R32, [R167+0x800] ;  /* 0x00080000a7207984 */ /* 0x0008a20000000c00 */
[----:B------:R-:W-:Y:S02]  /*6cb0*/  IADD3 R50, P4, P3, R50, R10, R12 ;  /* 0x0000000a32327210 */ /* 0x000fe40007b9e00c */
[----:B------:R-:W-:Y:S01]  /*6cc0*/  IADD3 R3, PT, PT, R11, R3, RZ ;  /* 0x000000030b037210 */ /* 0x000fe20007ffe0ff */
[----:B------:R4:W2:Y:S03]  /*6cd0*/  LDS.128 R12, [R167] ;  /* 0x00000000a70c7984 */ /* 0x0008a60000000c00 */
[----:B------:R-:W-:Y:S01]  /*6ce0*/  IADD3.X R51, PT, PT, R9, R3, R8, P4, P3 ;  /* 0x0000000309337210 */ /* 0x000fe200027e6408 */
[----:B------:R4:W2:Y:S01]  /*6cf0*/  LDS.128 R20, [R167+0x2800] ;  /* 0x00280000a7147984 */ /* 0x0008a20000000c00 */
[----:B------:R-:W-:-:S03]  /*6d00*/  SHF.R.U32.HI R3, RZ, 0x3, R16 ;  /* 0x00000003ff037819 */ /* 0x000fc60000011610 */
[----:B------:R4:W2:Y:S04]  /*6d10*/  LDS.128 R8, [R167+0x2000] ;  /* 0x00200000a7087984 */ /* 0x0008a80000000c00 */
[----:B------:R4:W2:Y:S04]  /*6d20*/  LDS.128 R28, [R167+0x1000] ;  /* 0x00100000a71c7984 */ /* 0x0008a80000000c00 */
[----:B------:R4:W2:Y:S04]  /*6d30*/  LDS.128 R16, [R167+0x3000] ;  /* 0x00300000a7107984 */ /* 0x0008a80000000c00 */
[----:B------:R4:W2:Y:S04]  /*6d40*/  LDS.128 R24, [R167+0x1800] ;  /* 0x00180000a7187984 */ /* 0x0008a80000000c00 */
[----:B------:R4:W2:Y:S01]  /*6d50*/  LDS.128 R36, [R167+0x3800] ;  /* 0x00380000a7247984 */ /* 0x0008a20000000c00 */
[----:B------:R-:W4:Y:S01]  /*6d60*/  @P0 MUFU.LG2 R4, R4 ;  /* 0x0000000400040308 */ /* 0x000f220000000c00 */
[----:B-1----:R-:W-:Y:S01]  /*6d70*/  @P1 FMUL.FTZ R7, R7, 0.69314718246459960938 ;  /* 0x3f31721807071820 */ /* 0x002fe20000410000 */
[----:B------:R-:W-:Y:S01]  /*6d80*/  MOV R2, 0x7f800000 ;  /* 0x7f80000000027802 */ /* 0x000fe20000000f00 */
[----:B------:R-:W-:Y:S01]  /*6d90*/  IMAD.WIDE.U32 R50, R3, R44, R50 ;  /* 0x0000002c03327225 */ /* 0x000fe200078e0032 */
[----:B------:R-:W-:-:S03]  /*6da0*/  LOP3.LUT P4, RZ, R0, 0x3, RZ, 0xc0, !PT ;  /* 0x0000000300ff7812 */ /* 0x000fc6000788c0ff */
[----:B-----5:R-:W-:Y:S01]  /*6db0*/  @P1 FFMA.FTZ R2, R6, R102, R7 ;  /* 0x0000006606021223 */ /* 0x020fe20000010007 */
[--C-:B------:R-:W-:Y:S01]  /*6dc0*/  SHF.R.U32.HI R7, RZ, 0x1, R0.reuse ;  /* 0x00000001ff077819 */ /* 0x100fe20000011600 */
[----:B------:R-:W-:Y:S01]  /*6dd0*/  IMAD R3, R45, R3, RZ ;  /* 0x000000032d037224 */ /* 0x000fe200078e02ff */
[----:B------:R-:W-:Y:S02]  /*6de0*/  SHF.R.U32.HI R0, RZ, 0x2, R0 ;  /* 0x00000002ff007819 */ /* 0x000fe40000011600 */
[----:B------:R-:W-:Y:S02]  /*6df0*/  LOP3.LUT R7, R7, 0x30, RZ, 0xc0, !PT ;  /* 0x0000003007077812 */ /* 0x000fe400078ec0ff */
[----:B------:R-:W-:Y:S02]  /*6e00*/  LEA R48, P1, R50, R48, 0x1 ;  /* 0x0000003032307211 */ /* 0x000fe400078208ff */
[----:B------:R-:W-:Y:S02]  /*6e10*/  IADD3 R3, PT, PT, R51, R3, RZ ;  /* 0x0000000333037210 */ /* 0x000fe40007ffe0ff */
[----:B------:R-:W-:-:S02]  /*6e20*/  LOP3.LUT R0, R7, 0x7, R0, 0xf8, !PT ;  /* 0x0000000707007812 */ /* 0x000fc400078ef800 */
[----:B------:R-:W-:Y:S01]  /*6e30*/  LEA.HI.X R49, R50, R49, R3, 0x1, P1 ;  /* 0x0000003132317211 */ /* 0x000fe200008f0c03 */
[----:B----4-:R-:W-:Y:S01]  /*6e40*/  @P0 FMUL.FTZ R43, R4, 0.69314718246459960938 ;  /* 0x3f317218042b0820 */ /* 0x010fe20000410000 */
[C---:B------:R-:W-:Y:S01]  /*6e50*/  SHF.L.U32 R7, R44.reuse, 0x5, RZ ;  /* 0x000000052c077819 */ /* 0x040fe200000006ff */
[----:B------:R-:W-:Y:S01]  /*6e60*/  BSSY.RECONVERGENT B0, `(.L_x_11217) ;  /* 0x0000017000007945 */ /* 0x000fe20003800200 */
[CC--:B------:R-:W-:Y:S02]  /*6e70*/  LEA R50, P1, R44.reuse, R48.reuse, 0x6 ;  /* 0x000000302c327211 */ /* 0x0c0fe400078230ff */
[----:B------:R-:W-:Y:S02]  /*6e80*/  IADD3 R52, P3, PT, R7, R48, RZ ;  /* 0x0000003007347210 */ /* 0x000fe40007f7e0ff */
[C-C-:B------:R-:W-:Y:S02]  /*6e90*/  SHF.L.U64.HI R3, R44.reuse, 0x5, R45.reuse ;  /* 0x000000052c037819 */ /* 0x140fe4000001022d */
[----:B------:R-:W-:Y:S01]  /*6ea0*/  LEA.HI.X R51, R44, R49, R45, 0x6, P1 ;  /* 0x000000312c337211 */ /* 0x000fe200008f342d */
[----:B--2---:R-:W-:-:S02]  /*6eb0*/  @!P2 IMAD R42, R166, R42, R165 ;  /* 0x0000002aa62aa224 */ /* 0x004fc400078e02a5 */
[----:B---3--:R-:W-:Y:S02]  /*6ec0*/  @P2 IMAD R40, R40, R165, RZ ;  /* 0x000000a528282224 */ /* 0x008fe400078e02ff */
[----:B------:R-:W-:Y:S01]  /*6ed0*/  @!P2 IMAD R41, R42, R41, RZ ;  /* 0x000000292a29a224 */ /* 0x000fe200078e02ff */
[----:B------:R-:W-:Y:S01]  /*6ee0*/  MOV R42, 0x7f800000 ;  /* 0x7f800000002a7802 */ /* 0x000fe20000000f00 */
[----:B------:R-:W-:Y:S01]  /*6ef0*/  @P0 FFMA.FTZ R42, R6, R101, R43 ;  /* 0x00000065062a0223 */ /* 0x000fe2000001002b */
[----:B------:R-:W-:Y:S01]  /*6f00*/  @P2 IMAD R41, R166, R5, R40 ;  /* 0x00000005a6292224 */ /* 0x000fe200078e0228 */
[----:B------:R-:W-:Y:S06]  /*6f10*/  @P4 BRA `(.L_x_11218) ;  /* 0x00000000002c4947 */ /* 0x000fec0003800000 */
        /* <DEDUP_REMOVED lines=11> */
.L_x_11218:
[----:B------:R-:W-:Y:S05]  /*6fd0*/  BSYNC.RECONVERGENT B0 ;  /* 0x0000000000007941 */ /* 0x000fea0003800200 */
.L_x_11217:
[----:B-1----:R-:W-:Y:S01]  /*6fe0*/  IADD3 R2, P0, PT, R50, R7, RZ ;  /* 0x0000000732027210 */ /* 0x002fe20007f1e0ff */
        /* <DEDUP_REMOVED lines=11> */
[----:B-1----:R-:W-:Y:S05]  /*70a0*/  RET.REL.NODEC R164 `(_ZN5flash24flash_fwd_splitkv_kernelI23Flash_fwd_kernel_traitsILi128ELi64ELi64ELi4ELb0ELb0EN7cutlass6half_tE19Flash_kernel_traitsILi128ELi64ELi64ELi4ES3_EELb0ELb0ELb0ELb1ELb1ELb0ELb0ELb0EEEvNS_16Flash_fwd_paramsE) ;  /* 0xffffff8ca4d47950 */ /* 0x002fea0003c3ffff */
.L_x_11216:
[----:B------:R-:W-:Y:S01]  /*70b0*/  MOV R5, 0x2 ;  /* 0x0000000200057802 */ /* 0x000fe20000000f00 */
[----:B------:R-:W-:Y:S01]  /*70c0*/  IMAD.MOV.U32 R0, RZ, RZ, 0x1f ;  /* 0x0000001fff007424 */ /* 0x000fe200078e00ff */
[----:B------:R-:W-:-:S07]  /*70d0*/  MOV R4, 0xffffffff ;  /* 0xffffffff00047802 */ /* 0x000fce0000000f00 */
[----:B-1---5:R-:W-:Y:S05]  /*70e0*/  WARPSYNC.COLLECTIVE R4, `(.L_x_11219) ;  /* 0x0000000004087348 */ /* 0x022fea0003c00000 */
[----:B------:R2:W3:Y:S02]  /*70f0*/  SHFL.BFLY P0, R10, R181, R5, R0 ;  /* 0x0c000005b50a7389 */ /* 0x0004e40000000000 */
[----:B-123-5:R-:W-:Y:S05]  /*7100*/  ENDCOLLECTIVE ;  /* 0x000000000000791b */ /* 0x02efea0003800000 */
.L_x_11219:
[----:B------:R-:W-:Y:S02]  /*7110*/  IMAD.MOV.U32 R8, RZ, RZ, R10 ;  /* 0x000000ffff087224 */ /* 0x000fe400078e000a */
[----:B------:R-:W-:Y:S02]  /*7120*/  IMAD.MOV.U32 R5, RZ, RZ, 0x1 ;  /* 0x00000001ff057424 */ /* 0x000fe400078e00ff */
[----:B------:R-:W-:-:S05]  /*7130*/  FADD.FTZ R8, R8, R181 ;  /* 0x000000b508087221 */ /* 0x000fca0000010000 */
[----:B------:R-:W-:-:S07]  /*7140*/  MOV R181, R8 ;  /* 0x0000000800b57202 */ /* 0x000fce0000000f00 */
[----:B------:R-:W-:Y:S05]  /*7150*/  WARPSYNC.COLLECTIVE R4, `(.L_x_11220) ;  /* 0x0000000004087348 */ /* 0x000fea0003c00000 */
[----:B------:R1:W2:Y:S02]  /*7160*/  SHFL.BFLY P0, R10, R181, R5, R0 ;  /* 0x0c000005b50a7389 */ /* 0x0002a40000000000 */
[----:B-12---:R-:W-:Y:S05]  /*7170*/  ENDCOLLECTIVE ;  /* 0x000000000000791b */ /* 0x006fea0003800000 */
.L_x_11220:
[----:B------:R-:W-:Y:S01]  /*7180*/  MOV R181, R179 ;  /* 0x000000b300b57202 */ /* 0x000fe20000000f00 */
[----:B------:R-:W-:Y:S01]  /*7190*/  IMAD.MOV.U32 R5, RZ, RZ, 0x2 ;  /* 0x00000002ff057424 */ /* 0x000fe200078e00ff */
[----:B------:R-:W-:-:S07]  /*71a0*/  MOV R7, R10 ;  /* 0x0000000a00077202 */ /* 0x000fce0000000f00 */
[----:B------:R-:W-:Y:S05]  /*71b0*/  WARPSYNC.COLLECTIVE R4, `(.L_x_11221) ;  /* 0x0000000004087348 */ /* 0x000fea0003c00000 */
[----:B------:R1:W2:Y:S02]  /*71c0*/  SHFL.BFLY P0, R10, R181, R5, R0 ;  /* 0x0c000005b50a7389 */ /* 0x0002a40000000000 */
[----:B-12---:R-:W-:Y:S05]  /*71d0*/  ENDCOLLECTIVE ;  /* 0x000000000000791b */ /* 0x006fea0003800000 */
.L_x_11221:
[----:B------:R-:W-:Y:S01]  /*71e0*/  FADD.FTZ R7, R8, R7 ;  /* 0x0000000708077221 */ /* 0x000fe20000010000 */
[----:B------:R-:W-:Y:S01]  /*71f0*/  FADD.FTZ R9, R10, R179 ;  /* 0x000000b30a097221 */ /* 0x000fe20000010000 */
[----:B------:R-:W-:-:S04]  /*7200*/  MOV R5, 0x1 ;  /* 0x0000000100057802 */ /* 0x000fc80000000f00 */
[----:B------:R-:W-:-:S07]  /*7210*/  MOV R181, R9 ;  /* 0x0000000900b57202 */ /* 0x000fce0000000f00 */
[----:B------:R-:W-:Y:S05]  /*7220*/  WARPSYNC.COLLECTIVE R4, `(.L_x_11222) ;  /* 0x0000000004087348 */ /* 0x000fea0003c00000 */
[----:B------:R1:W2:Y:S02]  /*7230*/  SHFL.BFLY P0, R10, R181, R5, R0 ;  /* 0x0c000005b50a7389 */ /* 0x0002a40000000000 */
[----:B-12---:R-:W-:Y:S05]  /*7240*/  ENDCOLLECTIVE ;  /* 0x000000000000791b */ /* 0x006fea0003800000 */
.L_x_11222:
[----:B------:R-:W-:Y:S05]  /*7250*/  BRA `(.L_x_11223) ;  /* 0xffffffec00a47947 */ /* 0x000fea000383ffff */
.L_x_11224:
        /* <DEDUP_REMOVED lines=10> */
.L_x_14980:


//--------------------- .text._ZN5flash24flash_fwd_splitkv_kernelI23Flash_fwd_kernel_traitsILi128ELi64ELi64ELi4ELb0ELb0EN7cutlass6half_tE19Flash_kernel_traitsILi128ELi64ELi64ELi4ES3_EELb0ELb0ELb0ELb1ELb1ELb1ELb0ELb0EEEvNS_16Flash_fwd_paramsE --------------------------
	.section	.text._ZN5flash24flash_fwd_splitkv_kernelI23Flash_fwd_kernel_traitsILi128ELi64ELi64ELi4ELb0ELb0EN7cutlass6half_tE19Flash_kernel_traitsILi128ELi64ELi64ELi4ES3_EELb0ELb0ELb0ELb1ELb1ELb1ELb0ELb0EEEvNS_16Flash_fwd_paramsE,"ax",@progbits
	.align	128
        .global         _ZN5flash24flash_fwd_splitkv_kernelI23Flash_fwd_kernel_traitsILi128ELi64ELi64ELi4ELb0ELb0EN7cutlass6half_tE19Flash_kernel_traitsILi128ELi64ELi64ELi4ES3_EELb0ELb0ELb0ELb1ELb1ELb1ELb0ELb0EEEvNS_16Flash_fwd_paramsE
        .type           _ZN5flash24flash_fwd_splitkv_kernelI23Flash_fwd_kernel_traitsILi128ELi64ELi64ELi4ELb0ELb0EN7cutlass6half_tE19Flash_kernel_traitsILi128ELi64ELi64ELi4ES3_EELb0ELb0ELb0ELb1ELb1ELb1ELb0ELb0EEEvNS_16Flash_fwd_paramsE,@function
        .size           _ZN5flash24flash_fwd_splitkv_kernelI23Flash_fwd_kernel_traitsILi128ELi64ELi64ELi4ELb0ELb0EN7cutlass6half_tE19Flash_kernel_traitsILi128ELi64ELi64ELi4ES3_EELb0ELb0ELb0ELb1ELb1ELb1ELb0ELb0EEEvNS_16Flash_fwd_paramsE,(.L_x_14981 - _ZN5flash24flash_fwd_splitkv_kernelI23Flash_fwd_kernel_traitsILi128ELi64ELi64ELi4ELb0ELb0EN7cutlass6half_tE19Flash_kernel_traitsILi128ELi64ELi64ELi4ES3_EELb0ELb0ELb0ELb1ELb1ELb1ELb0ELb0EEEvNS_16Flash_fwd_paramsE)
        .other          _ZN5flash24flash_fwd_splitkv_kernelI23Flash_fwd_kernel_traitsILi128ELi64ELi64ELi4ELb0ELb0EN7cutlass6half_tE19Flash_kernel_traitsILi128ELi64ELi64ELi4ES3_EELb0ELb0ELb0ELb1ELb1ELb1ELb0ELb0EEEvNS_16Flash_fwd_paramsE,@"STO_CUDA_ENTRY STV_DEFAULT"
_ZN5flash24flash_fwd_splitkv_kernelI23Flash_fwd_kernel_traitsILi128ELi64ELi64ELi4ELb0ELb0EN7cutlass6half_tE19Flash_kernel_traitsILi128ELi64ELi64ELi4ES3_EELb0ELb0ELb0ELb1ELb1ELb1ELb0ELb0EEEvNS_16Flash_fwd_paramsE:
.text._ZN5flash24flash_fwd_splitkv_kernelI23Flash_fwd_kernel_traitsILi128ELi64ELi64ELi4ELb0ELb0EN7cutlass6half_tE19Flash_kernel_traitsILi128ELi64ELi64ELi4ES3_EELb0ELb0ELb0ELb1ELb1ELb1ELb0ELb0EEEvNS_16Flash_fwd_paramsE:
[----:B------:R-:W-:Y:S01]  /*0000*/  LDC R1, c[0x0][0x37c] ;  /* 0x0000df00ff017b82 */ /* 0x000fe20000000800 */
[----:B------:R-:W1:Y:S07]  /*0010*/  S2R R7, SR_CTAID.X ;  /* 0x0000000000077919 */ /* 0x000e6e0000002500 */
[----:B------:R-:W2:Y:S01]  /*0020*/  LDC.64 R2, c[0x0][0x348] ;  /* 0x0000d200ff027b82 */ /* 0x000ea20000000a00 */
[----:B------:R-:W-:Y:S01]  /*0030*/  BSSY.RECONVERGENT B2, `(.L_x_11225) ;  /* 0x0000005000027945 */ /* 0x000fe20003800200 */
[----:B------:R-:W-:Y:S01]  /*0040*/  MOV R166, 0x80 ;  /* 0x0000008000a67802 */ /* 0x000fe20000000f00 */
[----:B------:R-:W3:Y:S01]  /*0050*/  S2R R168, SR_CTAID.Y ;  /* 0x0000000000a87919 */ /* 0x000ee20000002600 */
[----:B------:R-:W4:Y:S05]  /*0060*/  S2R R167, SR_CTAID.Z ;  /* 0x0000000000a77919 */ /* 0x000f2a0000002700 */
[----:B-1234-:R-:W-:Y:S05]  /*0070*/  CALL.REL.NOINC `($_ZN5flash24flash_fwd_splitkv_kernelI23Flash_fwd_kernel_traitsILi128ELi64ELi64ELi4ELb0ELb0EN7cutlass6half_tE19Flash_kernel_traitsILi128ELi64ELi64ELi4ES3_EELb0ELb0ELb0ELb1ELb1ELb1ELb0ELb0EEEvNS_16Flash_fwd_paramsE$_ZN5flash30compute_attn_1rowblock_splitkvI23Flash_fwd_kernel_traitsILi128ELi64ELi64ELi4ELb0ELb0EN7cutlass6half_tE19Flash_kernel_traitsILi128ELi64ELi64ELi4ES3_EELb0ELb0ELb0ELb1ELb1ELb1ELb0ELb0ENS_16Flash_fwd_paramsEEEvRKT8_iiiii) ;  /* 0x0000000000087944 */ /* 0x01efea0003c00000 */
[----:B------:R-:W-:Y:S05]  /*0080*/  BSYNC.RECONVERGENT B2 ;  /* 0x0000000000027941 */ /* 0x000fea0003800200 */
.L_x_11225:
[----:B------:R-:W-:Y:S05]  /*0090*/  EXIT ;  /* 0x000000000000794d */ /* 0x000fea0003800000 */
        .type           $_ZN5flash24flash_fwd_splitkv_kernelI23Flash_fwd_kernel_traitsILi128ELi64ELi64ELi4ELb0ELb0EN7cutlass6half_tE19Flash_kernel_traitsILi128ELi64ELi64ELi4ES3_EELb0ELb0ELb0ELb1ELb1ELb1ELb0ELb0EEEvNS_16Flash_fwd_paramsE$_ZN5flash30compute_attn_1rowblock_splitkvI23Flash_fwd_kernel_traitsILi128ELi64ELi64ELi4ELb0ELb0EN7cutlass6half_tE19Flash_kernel_traitsILi128ELi64ELi64ELi4ES3_EELb0ELb0ELb0ELb1ELb1ELb1ELb0ELb0ENS_16Flash_fwd_paramsEEEvRKT8_iiiii,@function
        .size           $_ZN5flash24flash_fwd_splitkv_kernelI23Flash_fwd_kernel_traitsILi128ELi64ELi64ELi4ELb0ELb0EN7cutlass6half_tE19Flash_kernel_traitsILi128ELi64ELi64ELi4ES3_EELb0ELb0ELb0ELb1ELb1ELb1ELb0ELb0EEEvNS_16Flash_fwd_paramsE$_ZN5flash30compute_attn_1rowblock_splitkvI23Flash_fwd_kernel_traitsILi128ELi64ELi64ELi4ELb0ELb0EN7cutlass6half_tE19Flash_kernel_traitsILi128ELi64ELi64ELi4ES3_EELb0ELb0ELb0ELb1ELb1ELb1ELb0ELb0ENS_16Flash_fwd_paramsEEEvRKT8_iiiii,(.L_x_14981 - $_ZN5flash24flash_fwd_splitkv_kernelI23Flash_fwd_kernel_traitsILi128ELi64ELi64ELi4ELb0ELb0EN7cutlass6half_tE19Flash_kernel_traitsILi128ELi64ELi64ELi4ES3_EELb0ELb0ELb0ELb1ELb1ELb1ELb0ELb0EEEvNS_16Flash_fwd_paramsE$_ZN5flash30compute_attn_1rowblock_splitkvI23Flash_fwd_kernel_traitsILi128ELi64ELi64ELi4ELb0ELb0EN7cutlass6half_tE19Flash_kernel_traitsILi128ELi64ELi64ELi4ES3_EELb0ELb0ELb0ELb1ELb1ELb1ELb0ELb0ENS_16Flash_fwd_paramsEEEvRKT8_iiiii)
$_ZN5flash24flash_fwd_splitkv_kernelI23Flash_fwd_kernel_traitsILi128ELi64ELi64ELi4ELb0ELb0EN7cutlass6half_tE19Flash_kernel_traitsILi128ELi64ELi64ELi4ES3_EELb0ELb0ELb0ELb1ELb1ELb1ELb0ELb0EEEvNS_16Flash_fwd_paramsE$_ZN5flash30compute_attn_1rowblock_splitkvI23Flash_fwd_kernel_traitsILi128ELi64ELi64ELi4ELb0ELb0EN7cutlass6half_tE19Flash_kernel_traitsILi128ELi64ELi64ELi4ES3_EELb0ELb0ELb0ELb1ELb1ELb1ELb0ELb0ENS_16Flash_fwd_paramsEEEvRKT8_iiiii:
        /* <DEDUP_REMOVED lines=24> */
.L_x_11229:
[----:B------:R-:W-:Y:S05]  /*0220*/  BSYNC.RECONVERGENT B0 ;  /* 0x0000000000007941 */ /* 0x000fea0003800200 */
.L_x_11228:
[----:B-----5:R-:W-:Y:S02]  /*0230*/  IADD3 R5, PT, PT, R5, R0, -R9 ;  /* 0x0000000005057210 */ /* 0x020fe40007ffe809 */
.L_x_11227:
[----:B------:R-:W-:Y:S05]  /*0240*/  BSYNC.RECONVERGENT B1 ;  /* 0x0000000000017941 */ /* 0x000fea0003800200 */
.L_x_11226:
[----:B------:R-:W-:Y:S01]  /*0250*/  IMAD.SHL.U32 R170, R7, 0x40, RZ ;  /* 0x0000004007aa7824 */ /* 0x000fe200078e00ff */
[----:B------:R-:W-:Y:S01]  /*0260*/  MOV R10, R166 ;  /* 0x000000a6000a7202 */ /* 0x000fe20000000f00 */
[----:B------:R-:W-:-:S03]  /*0270*/  IMAD.MOV.U32 R11, RZ, RZ, 0x0 ;  /* 0x00000000ff0b7424 */ /* 0x000fc600078e00ff */
[----:B-----5:R-:W-:-:S13]  /*0280*/  ISETP.GT.AND P0, PT, R171, R170, PT ;  /* 0x000000aaab00720c */ /* 0x020fda0003f04270 */
[----:B-1----:R-:W-:Y:S05]  /*0290*/  @!P0 RET.REL.NODEC R10 `(_ZN5flash24flash_fwd_splitkv_kernelI23Flash_fwd_kernel_traitsILi128ELi64ELi64ELi4ELb0ELb0EN7cutlass6half_tE19Flash_kernel_traitsILi128ELi64ELi64ELi4ES3_EELb0ELb0ELb0ELb1ELb1ELb1ELb0ELb0EEEvNS_16Flash_fwd_paramsE) ;  /* 0xfffffffc0a588950 */ /* 0x002fea0003c3ffff */
[----:B------:R-:W-:Y:S02]  /*02a0*/  VIADD R11, R0, 0x3f ;  /* 0x0000003f000b7836 */ /* 0x000fe40000000000 */
[----:B------:R-:W-:-:S03]  /*02b0*/  VIADD R5, R5, 0x3f ;  /* 0x0000003f05057836 */ /* 0x000fc60000000000 */
[----:B------:R-:W-:Y:S02]  /*02c0*/  SHF.R.S32.HI R4, RZ, 0x1f, R11 ;  /* 0x0000001fff047819 */ /* 0x000fe4000001140b */
[----:B------:R-:W-:Y:S02]  /*02d0*/  SHF.R.S32.HI R0, RZ, 0x1f, R5 ;  /* 0x0000001fff007819 */ /* 0x000fe40000011405 */
[----:B------:R-:W-:Y:S02]  /*02e0*/  LEA.HI R4, R4, R11, RZ, 0x6 ;  /* 0x0000000b04047211 */ /* 0x000fe400078f30ff */
[----:B------:R-:W-:Y:S02]  /*02f0*/  LEA.HI R0, R0, R5, RZ, 0x6 ;  /* 0x0000000500007211 */ /* 0x000fe400078f30ff */
[----:B------:R-:W-:Y:S02]  /*0300*/  SHF.R.S32.HI R4, RZ, 0x6, R4 ;  /* 0x00000006ff047819 */ /* 0x000fe40000011404 */
[----:B------:R-:W-:-:S02]  /*0310*/  SHF.R.S32.HI R5, RZ, 0x6, R0 ;  /* 0x00000006ff057819 */ /* 0x000fc40000011400 */
[----:B------:R-:W1:Y:S02]  /*0320*/  S2R R0, SR_TID.X ;  /* 0x0000000000007919 */ /* 0x000e640000002100 */
[----:B------:R-:W-:-:S04]  /*0330*/  VIMNMX R28, PT, PT, R4, R5, PT ;  /* 0x00000005041c7248 */ /* 0x000fc80003fe0100 */
[----:B------:R-:W-:-:S13]  /*0340*/  ISETP.GT.AND P0, PT, R28, RZ, PT ;  /* 0x000000ff1c00720c */ /* 0x000fda0003f04270 */
[----:B------:R-:W-:Y:S05]  /*0350*/  @P0 BRA `(.L_x_11230) ;  /* 0x0000000400180947 */ /* 0x000fea0003800000 */
[----:B------:R-:W2:Y:S04]  /*0360*/  LD.E.64 R6, desc[UR4][R2.64+0x88] ;  /* 0x0000880402067980 */ /* 0x000ea8000c101b00 */
[----:B------:R-:W3:Y:S04]  /*0370*/  LD.E.64 R14, desc[UR4][R2.64+0x80] ;  /* 0x00008004020e7980 */ /* 0x000ee8000c101b00 */
[----:B------:R-:W4:Y:S04]  /*0380*/  LD.E.64 R12, desc[UR4][R2.64+0x90] ;  /* 0x00009004020c7980 */ /* 0x000f28000c101b00 */
[----:B------:R-:W5:Y:S04]  /*0390*/  LD.E R8, desc[UR4][R2.64+0x60] ;  /* 0x0000600402087980 */ /* 0x000f68000c101900 */
[----:B------:R-:W5:Y:S04]  /*03a0*/  LD.E.64 R4, desc[UR4][R2.64+0x70] ;  /* 0x0000700402047980 */ /* 0x000f68000c101b00 */
[----:B------:R4:W5:Y:S01]  /*03b0*/  LD.E.64 R10, desc[UR4][R2.64+0xa0] ;  /* 0x0000a004020a7980 */ /* 0x000962000c101b00 */
[----:B-1----:R-:W-:-:S02]  /*03c0*/  IMAD.SHL.U32 R9, R0, 0x8, RZ ;  /* 0x0000000800097824 */ /* 0x002fc400078e00ff */
[----:B------:R-:W-:-:S03]  /*03d0*/  IMAD.MOV.U32 R17, RZ, RZ, RZ ;  /* 0x000000ffff117224 */ /* 0x000fc600078e00ff */
[----:B------:R-:W-:Y:S01]  /*03e0*/  LOP3.LUT R16, R9, 0x38, RZ, 0xc0, !PT ;  /* 0x0000003809107812 */ /* 0x000fe200078ec0ff */
[----:B--2---:R-:W-:-:S04]  /*03f0*/  IMAD R9, R7, R170, RZ ;  /* 0x000000aa07097224 */ /* 0x004fc800078e02ff */
        /* <DEDUP_REMOVED lines=13> */
[----:B------:R-:W-:Y:S02]  /*04d0*/  IMAD.MOV.U32 R167, RZ, RZ, 0x0 ;  /* 0x00000000ffa77424 */ /* 0x000fe400078e00ff */
[-C--:B------:R-:W-:Y:S01]  /*04e0*/  IMAD R3, R7, R2.reuse, RZ ;  /* 0x0000000207037224 */ /* 0x080fe200078e02ff */
[-C--:B------:R-:W-:Y:S01]  /*04f0*/  IADD3 R13, P0, PT, R171, R2.reuse, RZ ;  /* 0x00000002ab0d7210 */ /* 0x080fe20007f1e0ff */
[----:B------:R-:W-:Y:S01]  /*0500*/  IMAD.WIDE.U32 R14, R6, R2, R14 ;  /* 0x00000002060e7225 */ /* 0x000fe200078e000e */
[----:B------:R-:W-:-:S02]  /*0510*/  ISETP.GE.OR P4, PT, R2, R9, P4 ;  /* 0x000000090200720c */ /* 0x000fc40002786670 */
[----:B------:R-:W-:Y:S01]  /*0520*/  LEA.HI.X.SX32 R171, R171, RZ, 0x1, P0 ;  /* 0x000000ffabab7211 */ /* 0x000fe200000f0eff */
[----:B------:R-:W-:Y:S01]  /*0530*/  VIADD R12, R2, 0x10 ;  /* 0x00000010020c7836 */ /* 0x000fe20000000000 */
[----:B------:R-:W-:Y:S01]  /*0540*/  IADD3 R3, PT, PT, R15, R3, RZ ;  /* 0x000000030f037210 */ /* 0x000fe20007ffe0ff */
[----:B------:R-:W-:Y:S01]  /*0550*/  IMAD.SHL.U32 R15, R6, 0x20, RZ ;  /* 0x00000020060f7824 */ /* 0x000fe200078e00ff */
[----:B------:R-:W-:Y:S01]  /*0560*/  LEA R4, P1, R14, R4, 0x1 ;  /* 0x000000040e047211 */ /* 0x000fe200078208ff */
[----:B------:R-:W-:Y:S01]  /*0570*/  VIADD R8, R2, 0x20 ;  /* 0x0000002002087836 */ /* 0x000fe20000000000 */
[C---:B------:R-:W-:Y:S02]  /*0580*/  LEA R10, P0, R13.reuse, R10, 0x2 ;  /* 0x0000000a0d0a7211 */ /* 0x040fe400078010ff */
[----:B------:R-:W-:Y:S02]  /*0590*/  LEA.HI.X R5, R14, R5, R3, 0x1, P1 ;  /* 0x000000050e057211 */ /* 0x000fe400008f0c03 */
[----:B------:R-:W-:-:S02]  /*05a0*/  LEA.HI.X R11, R13, R11, R171, 0x2, P0 ;  /* 0x0000000b0d0b7211 */ /* 0x000fc400000f14ab */
[C---:B------:R-:W-:Y:S01]  /*05b0*/  SHF.L.U64.HI R3, R6.reuse, 0x5, R7 ;  /* 0x0000000506037819 */ /* 0x040fe20000010207 */
[----:B------:R-:W-:Y:S01]  /*05c0*/  ST.E.128 desc[UR4][R4.64], RZ ;  /* 0x000000ff04007985 */ /* 0x000fe2000c101d04 */
[-C--:B------:R-:W-:Y:S02]  /*05d0*/  IADD3 R18, P0, PT, R15, R4.reuse, RZ ;  /* 0x000000040f127210 */ /* 0x080fe40007f1e0ff */
[----:B------:R-:W-:Y:S01]  /*05e0*/  LEA R16, P1, R6, R4, 0x6 ;  /* 0x0000000406107211 */ /* 0x000fe200078230ff */
[----:B------:R-:W-:Y:S01]  /*05f0*/  ST.E.128 desc[UR4][R4.64+0x80], RZ ;  /* 0x000080ff04007985 */ /* 0x000fe2000c101d04 */
[-C--:B------:R-:W-:Y:S01]  /*0600*/  ISETP.GE.AND P3, PT, R12, R9.reuse, PT ;  /* 0x000000090c00720c */ /* 0x080fe20003f66270 */
[----:B------:R-:W-:Y:S01]  /*0610*/  IMAD.X R19, R3, 0x1, R5, P0 ;  /* 0x0000000103137824 */ /* 0x000fe200000e0605 */
[----:B------:R-:W-:Y:S02]  /*0620*/  ISETP.GE.AND P2, PT, R8, R9, PT ;  /* 0x000000090800720c */ /* 0x000fe40003f46270 */
[----:B------:R-:W-:-:S02]  /*0630*/  LEA.HI.X R17, R6, R5, R7, 0x6, P1 ;  /* 0x0000000506117211 */ /* 0x000fc400008f3407 */
[----:B------:R-:W-:Y:S01]  /*0640*/  IADD3 R14, P0, PT, R16, R15, RZ ;  /* 0x0000000f100e7210 */ /* 0x000fe20007f1e0ff */
[----:B------:R-:W-:Y:S01]  /*0650*/  ST.E.128 desc[UR4][R18.64], RZ ;  /* 0x000000ff12007985 */ /* 0x000fe2000c101d04 */
[----:B------:R-:W-:Y:S02]  /*0660*/  IADD3 R2, PT, PT, R2, 0x30, RZ ;  /* 0x0000003002027810 */ /* 0x000fe40007ffe0ff */
[C---:B------:R-:W-:Y:S01]  /*0670*/  ISETP.NE.OR P3, PT, R0.reuse, RZ, P3 ;  /* 0x000000ff0000720c */ /* 0x040fe20001f65670 */
[----:B------:R-:W-:Y:S01]  /*0680*/  IMAD.X R15, R17, 0x1, R3, P0 ;  /* 0x00000001110f7824 */ /* 0x000fe200000e0603 */
[----:B------:R-:W-:Y:S01]  /*0690*/  ISETP.NE.OR P2, PT, R0, RZ, P2 ;  /* 0x000000ff0000720c */ /* 0x000fe20001745670 */
[----:B------:R-:W-:Y:S01]  /*06a0*/  ST.E.128 desc[UR4][R18.64+0x80], RZ ;  /* 0x000080ff12007985 */ /* 0x000fe2000c101d04 */
[----:B------:R-:W-:Y:S02]  /*06b0*/  ISETP.GE.AND P0, PT, R2, R9, PT ;  /* 0x000000090200720c */ /* 0x000fe40003f06270 */
        /* <DEDUP_REMOVED lines=11> */
[----:B-1----:R-:W-:Y:S05]  /*0770*/  @P0 RET.REL.NODEC R166 `(_ZN5flash24flash_fwd_splitkv_kernelI23Flash_fwd_kernel_traitsILi128ELi64ELi64ELi4ELb0ELb0EN7cutlass6half_tE19Flash_kernel_traitsILi128ELi64ELi64ELi4ES3_EELb0ELb0ELb0ELb1ELb1ELb1ELb0ELb0EEEvNS_16Flash_fwd_paramsE) ;  /* 0xfffffff8a6200950 */ /* 0x002fea0003c3ffff */
[----:B------:R-:W-:Y:S02]  /*0780*/  MOV R3, 0x7f800000 ;  /* 0x7f80000000037802 */ /* 0x000fe40000000f00 */
[----:B------:R-:W-:-:S03]  /*0790*/  MOV R167, 0x0 ;  /* 0x0000000000a77802 */ /* 0x000fc60000000f00 */
[----:B------:R1:W-:Y:S02]  /*07a0*/  ST.E desc[UR4][R10.64+0xc0], R3 ;  /* 0x0000c0030a007985 */ /* 0x0003e4000c101904 */
[----:B-1----:R-:W-:Y:S05]  /*07b0*/  RET.REL.NODEC R166 `(_ZN5flash24flash_fwd_splitkv_kernelI23Flash_fwd_kernel_traitsILi128ELi64ELi64ELi4ELb0ELb0EN7cutlass6half_tE19Flash_kernel_traitsILi128ELi64ELi64ELi4ES3_EELb0ELb0ELb0ELb1ELb1ELb1ELb0ELb0EEEvNS_16Flash_fwd_paramsE) ;  /* 0xfffffff8a6107950 */ /* 0x002fea0003c3ffff */
.L_x_11230:
        /* <DEDUP_REMOVED lines=12> */
[----:B------:R-:W4:Y:S04]  /*0880*/  LD.E.64 R10, desc[UR4][R2.64+0x168] ;  /* 0x00016804020a7980 */ /* 0x000f28000c101b00 */
[----:B------:R-:W4:Y:S01]  /*0890*/  LD.E R16, desc[UR4][R2.64+0x68] ;  /* 0x0000680402107980 */ /* 0x000f22000c101900 */
[----:B------:R-:W-:-:S03]  /*08a0*/  LEA R179, R28, 0xffffffc0, 0x6 ;  /* 0xffffffc01cb37811 */ /* 0x000fc600078e30ff */
[----:B------:R-:W4:Y:S04]  /*08b0*/  LD.E.64 R20, desc[UR4][R2.64+0x20] ;  /* 0x0000200402147980 */ /* 0x000f28000c101b00 */
[----:B------:R-:W4:Y:S04]  /*08c0*/  LD.E.64 R34, desc[UR4][R2.64+0x38] ;  /* 0x0000380402227980 */ /* 0x000f28000c101b00 */
[----:B------:R-:W4:Y:S04]  /*08d0*/  LD.E.64 R18, desc[UR4][R2.64+0x50] ;  /* 0x0000500402127980 */ /* 0x000f28000c101b00 */
[----:B------:R-:W5:Y:S04]  /*08e0*/  LD.E.64 R90, desc[UR4][R2.64+0x40] ;  /* 0x00004004025a7980 */ /* 0x000f68000c101b00 */
[----:B------:R-:W5:Y:S02]  /*08f0*/  LD.E.64 R30, desc[UR4][R2.64+0x58] ;  /* 0x00005804021e7980 */ /* 0x000f64000c101b00 */
[----:B---3-5:R-:W-:-:S04]  /*0900*/  IABS R6, R12 ;  /* 0x0000000c00067213 */ /* 0x028fc80000000000 */
[----:B------:R-:W3:Y:S08]  /*0910*/  I2F.RP R9, R6 ;  /* 0x0000000600097306 */ /* 0x000ef00000209400 */
[----:B---3--:R-:W3:Y:S02]  /*0920*/  MUFU.RCP R14, R9 ;  /* 0x00000009000e7308 */ /* 0x008ee40000001000 */
[----:B---3--:R-:W-:-:S06]  /*0930*/  VIADD R14, R14, 0xffffffe ;  /* 0x0ffffffe0e0e7836 */ /* 0x008fcc0000000000 */
[----:B------:R-:W3:Y:S01]  /*0940*/  F2I.FTZ.U32.TRUNC.NTZ R15, R14 ;  /* 0x0000000e000f7305 */ /* 0x000ee2000021f000 */
[----:B--2---:R-:W-:Y:S01]  /*0950*/  IABS R4, R12 ;  /* 0x0000000c00047213 */ /* 0x004fe20000000000 */
[----:B---3--:R-:W-:Y:S01]  /*0960*/  IMAD.MOV R5, RZ, RZ, -R15 ;  /* 0x000000ffff057224 */ /* 0x008fe200078e0a0f */
        /* <DEDUP_REMOVED lines=15> */
[----:B------:R-:W-:-:S06]  /*0a60*/  IMAD.WIDE.U32 R14, R10, R168, RZ ;  /* 0x000000a80a0e7225 */ /* 0x000fcc00078e00ff */
        /* <DEDUP_REMOVED lines=9> */
[----:B------:R3:W4:Y:S01]  /*0b00*/  LD.E R4, desc[UR4][R4.64] ;  /* 0x0000000404047980 */ /* 0x000722000c101900 */
[----:B------:R-:W-:-:S04]  /*0b10*/  IABS R9, R16 ;  /* 0x0000001000097213 */ /* 0x000fc80000000000 */
[----:B------:R-:W1:Y:S08]  /*0b20*/  I2F.RP R13, R9 ;  /* 0x00000009000d7306 */ /* 0x000e700000209400 */
[----:B-1----:R-:W1:Y:S02]  /*0b30*/  MUFU.RCP R11, R13 ;  /* 0x0000000d000b7308 */ /* 0x002e640000001000 */
[----:B-1----:R-:W-:-:S06]  /*0b40*/  IADD3 R11, PT, PT, R11, 0xffffffe, RZ ;  /* 0x0ffffffe0b0b7810 */ /* 0x002fcc0007ffe0ff */
[----:B------:R-:W3:Y:S01]  /*0b50*/  F2I.FTZ.U32.TRUNC.NTZ R23, R11 ;  /* 0x0000000b00177305 */ /* 0x000ee2000021f000 */
[----:B------:R-:W-:Y:S02]  /*0b60*/  MOV R22, RZ ;  /* 0x000000ff00167202 */ /* 0x000fe40000000f00 */
[----:B------:R-:W-:Y:S02]  /*0b70*/  IABS R8, R167 ;  /* 0x000000a700087213 */ /* 0x000fe40000000000 */
[----:B------:R-:W-:Y:S01]  /*0b80*/  IABS R6, R16 ;  /* 0x0000001000067213 */ /* 0x000fe20000000000 */
[----:B---3--:R-:W-:-:S04]  /*0b90*/  IMAD.MOV R5, RZ, RZ, -R23 ;  /* 0x000000ffff057224 */ /* 0x008fc800078e0a17 */
        /* <DEDUP_REMOVED lines=21> */
[----:B----4-:R-:W-:Y:S01]  /*0cf0*/  SHF.R.S32.HI R9, RZ, 0x1f, R4 ;  /* 0x0000001fff097819 */ /* 0x010fe20000011404 */
        /* <DEDUP_REMOVED lines=18> */
.L_x_11232:
[----:B------:R-:W2:Y:S04]  /*0e20*/  LD.E R16, desc[UR4][R2.64+0x68] ;  /* 0x0000680402107980 */ /* 0x000ea8000c101900 */
[----:B------:R-:W3:Y:S04]  /*0e30*/  LD.E.64 R34, desc[UR4][R2.64+0x38] ;  /* 0x0000380402227980 */ /* 0x000ee8000c101b00 */
[----:B------:R-:W4:Y:S04]  /*0e40*/  LD.E.64 R20, desc[UR4][R2.64+0x20] ;  /* 0x0000200402147980 */ /* 0x000f28000c101b00 */
[----:B------:R-:W4:Y:S04]  /*0e50*/  LD.E.64 R90, desc[UR4][R2.64+0x40] ;  /* 0x00004004025a7980 */ /* 0x000f28000c101b00 */
[----:B------:R-:W4:Y:S04]  /*0e60*/  LD.E.64 R14, desc[UR4][R2.64+0x28] ;  /* 0x00002804020e7980 */ /* 0x000f28000c101b00 */
[----:B------:R-:W4:Y:S04]  /*0e70*/  LD.E.64 R18, desc[UR4][R2.64+0x50] ;  /* 0x0000500402127980 */ /* 0x000f28000c101b00 */
[----:B------:R1:W5:Y:S01]  /*0e80*/  LD.E.64 R30, desc[UR4][R2.64+0x58] ;  /* 0x00005804021e7980 */ /* 0x000362000c101b00 */
[----:B------:R-:W-:Y:S01]  /*0e90*/  IMAD.MOV.U32 R22, RZ, RZ, RZ ;  /* 0x000000ffff167224 */ /* 0x000fe200078e00ff */
[----:B------:R-:W-:-:S02]  /*0ea0*/  IABS R13, R167 ;  /* 0x000000a7000d7213 */ /* 0x000fc40000000000 */
[----:B------:R-:W-:Y:S02]  /*0eb0*/  CS2R R174, SRZ ;  /* 0x0000000000ae7805 */ /* 0x000fe4000001ff00 */
[----:B------:R-:W-:Y:S02]  /*0ec0*/  LEA R179, R28, 0xffffffc0, 0x6 ;  /* 0xffffffc01cb37811 */ /* 0x000fe400078e30ff */
[-C--:B--2---:R-:W-:Y:S02]  /*0ed0*/  IABS R4, R16.reuse ;  /* 0x0000001000047213 */ /* 0x084fe40000000000 */
[----:B------:R-:W-:Y:S02]  /*0ee0*/  IABS R8, R16 ;  /* 0x0000001000087213 */ /* 0x000fe40000000000 */
[----:B------:R-:W2:Y:S02]  /*0ef0*/  I2F.RP R12, R4 ;  /* 0x00000004000c7306 */ /* 0x000ea40000209400 */
[----:B------:R-:W-:-:S06]  /*0f00*/  IADD3 R8, PT, PT, RZ, -R8, RZ ;  /* 0x80000008ff087210 */ /* 0x000fcc0007ffe0ff */
[----:B--2---:R-:W2:Y:S02]  /*0f10*/  MUFU.RCP R11, R12 ;  /* 0x0000000c000b7308 */ /* 0x004ea40000001000 */
[----:B--2---:R-:W-:Y:S02]  /*0f20*/  IADD3 R11, PT, PT, R11, 0xffffffe, RZ ;  /* 0x0ffffffe0b0b7810 */ /* 0x004fe40007ffe0ff */
[----:B------:R-:W-:-:S04]  /*0f30*/  LOP3.LUT R12, R167, R16, RZ, 0x3c, !PT ;  /* 0x00000010a70c7212 */ /* 0x000fc800078e3cff */
[----:B------:R-:W2:Y:S01]  /*0f40*/  F2I.FTZ.U32.TRUNC.NTZ R23, R11 ;  /* 0x0000000b00177305 */ /* 0x000ea2000021f000 */
[----:B------:R-:W-:Y:S02]  /*0f50*/  ISETP.GE.AND P1, PT, R12, RZ, PT ;  /* 0x000000ff0c00720c */ /* 0x000fe40003f26270 */
[----:B--2---:R-:W-:Y:S02]  /*0f60*/  IADD3 R5, PT, PT, RZ, -R23, RZ ;  /* 0x80000017ff057210 */ /* 0x004fe40007ffe0ff */
[----:B------:R-:W-:-:S03]  /*0f70*/  SHF.R.S32.HI R11, RZ, 0x1f, R9 ;  /* 0x0000001fff0b7819 */ /* 0x000fc60000011409 */
[----:B------:R-:W-:-:S04]  /*0f80*/  IMAD R10, R5, R4, RZ ;  /* 0x00000004050a7224 */ /* 0x000fc800078e02ff */
[----:B------:R-:W-:-:S04]  /*0f90*/  IMAD.HI.U32 R10, R23, R10, R22 ;  /* 0x0000000a170a7227 */ /* 0x000fc800078e0016 */
[----:B---3--:R-:W-:-:S04]  /*0fa0*/  IMAD.WIDE.U32 R22, R34, R9, RZ ;  /* 0x0000000922167225 */ /* 0x008fc800078e00ff */
[----:B------:R-:W-:-:S04]  /*0fb0*/  IMAD.HI.U32 R5, R10, R13, RZ ;  /* 0x0000000d0a057227 */ /* 0x000fc800078e00ff */
[----:B------:R-:W-:Y:S02]  /*0fc0*/  IMAD R13, R5, R8, R13 ;  /* 0x00000008050d7224 */ /* 0x000fe400078e020d */
[----:B------:R-:W-:-:S03]  /*0fd0*/  IMAD R8, R35, R9, RZ ;  /* 0x0000000923087224 */ /* 0x000fc600078e02ff */
[----:B------:R-:W-:Y:S01]  /*0fe0*/  ISETP.GT.U32.AND P0, PT, R4, R13, PT ;  /* 0x0000000d0400720c */ /* 0x000fe20003f04070 */
[----:B------:R-:W-:-:S05]  /*0ff0*/  IMAD R8, R34, R11, R8 ;  /* 0x0000000b22087224 */ /* 0x000fca00078e0208 */
[----:B------:R-:W-:Y:S01]  /*1000*/  IADD3 R23, PT, PT, R23, R8, RZ ;  /* 0x0000000817177210 */ /* 0x000fe20007ffe0ff */
[----:B----4-:R-:W-:-:S04]  /*1010*/  IMAD R8, R91, R9, RZ ;  /* 0x000000095b087224 */ /* 0x010fc800078e02ff */
[----:B------:R-:W-:Y:S02]  /*1020*/  IMAD R8, R90, R11, R8 ;  /* 0x0000000b5a087224 */ /* 0x000fe400078e0208 */
[----:B------:R-:W-:Y:S02]  /*1030*/  @!P0 IMAD.IADD R13, R13, 0x1, -R4 ;  /* 0x000000010d0d8824 */ /* 0x000fe400078e0a04 */
[----:B------:R-:W-:Y:S01]  /*1040*/  @!P0 VIADD R5, R5, 0x1 ;  /* 0x0000000105058836 */ /* 0x000fe20000000000 */
[----:B------:R-:W-:Y:S02]  /*1050*/  ISETP.NE.AND P0, PT, R16, RZ, PT ;  /* 0x000000ff1000720c */ /* 0x000fe40003f05270 */
[----:B------:R-:W-:Y:S01]  /*1060*/  ISETP.GE.U32.AND P2, PT, R13, R4, PT ;  /* 0x000000040d00720c */ /* 0x000fe20003f46070 */
[----:B-----5:R-:W-:Y:S01]  /*1070*/  IMAD R13, R21, R6, RZ ;  /* 0x00000006150d7224 */ /* 0x020fe200078e02ff */
[----:B------:R-:W-:-:S05]  /*1080*/  SHF.R.S32.HI R4, RZ, 0x1f, R6 ;  /* 0x0000001fff047819 */ /* 0x000fca0000011406 */
[C---:B------:R-:W-:Y:S02]  /*1090*/  IMAD R10, R20.reuse, R4, R13 ;  /* 0x00000004140a7224 */ /* 0x040fe400078e020d */
[----:B------:R-:W-:-:S04]  /*10a0*/  IMAD.WIDE.U32 R20, R20, R6, R22 ;  /* 0x0000000614147225 */ /* 0x000fc800078e0016 */
[----:B------:R-:W-:Y:S02]  /*10b0*/  @P2 IADD3 R5, PT, PT, R5, 0x1, RZ ;  /* 0x0000000105052810 */ /* 0x000fe40007ffe0ff */
[----:B------:R-:W-:Y:S01]  /*10c0*/  IADD3 R13, PT, PT, R21, R10, RZ ;  /* 0x0000000a150d7210 */ /* 0x000fe20007ffe0ff */
[----:B------:R-:W-:Y:S01]  /*10d0*/  IMAD.WIDE.U32 R10, R90, R9, RZ ;  /* 0x000000095a0a7225 */ /* 0x000fe200078e00ff */
[----:B------:R-:W-:-:S03]  /*10e0*/  MOV R12, R20 ;  /* 0x00000014000c7202 */ /* 0x000fc60000000f00 */
[----:B------:R-:W-:Y:S01]  /*10f0*/  IMAD.MOV.U32 R9, RZ, RZ, R5 ;  /* 0x000000ffff097224 */ /* 0x000fe200078e0005 */
[----:B------:R-:W-:Y:S01]  /*1100*/  IADD3 R21, PT, PT, R11, R8, RZ ;  /* 0x000000080b157210 */ /* 0x000fe20007ffe0ff */
[-C--:B------:R-:W-:Y:S01]  /*1110*/  IMAD R5, R35, R179.reuse, RZ ;  /* 0x000000b323057224 */ /* 0x080fe200078e02ff */
[----:B------:R-:W-:Y:S01]  /*1120*/  MOV R20, R10 ;  /* 0x0000000a00147202 */ /* 0x000fe20000000f00 */
[----:B------:R-:W-:-:S04]  /*1130*/  IMAD.WIDE.U32 R12, R34, R179, R12 ;  /* 0x000000b3220c7225 */ /* 0x000fc800078e000c */
[----:B------:R-:W-:Y:S01]  /*1140*/  @!P1 IMAD.MOV R9, RZ, RZ, -R9 ;  /* 0x000000ffff099224 */ /* 0x000fe200078e0a09 */
[----:B------:R-:W-:Y:S01]  /*1150*/  @!P0 LOP3.LUT R9, RZ, R16, RZ, 0x33, !PT ;  /* 0x00000010ff098212 */ /* 0x000fe200078e33ff */
[----:B------:R-:W-:Y:S01]  /*1160*/  IMAD R11, R15, R6, RZ ;  /* 0x000000060f0b7224 */ /* 0x000fe200078e02ff */
[----:B------:R-:W-:-:S03]  /*1170*/  IADD3 R13, PT, PT, R13, R5, RZ ;  /* 0x000000050d0d7210 */ /* 0x000fc60007ffe0ff */
[C---:B------:R-:W-:Y:S01]  /*1180*/  IMAD R11, R14.reuse, R4, R11 ;  /* 0x000000040e0b7224 */ /* 0x040fe200078e020b */
[----:B------:R-:W-:Y:S01]  /*1190*/  SHF.R.S32.HI R4, RZ, 0x1f, R9 ;  /* 0x0000001fff047819 */ /* 0x000fe20000011409 */
[----:B------:R-:W-:Y:S02]  /*11a0*/  IMAD R5, R19, R9, RZ ;  /* 0x0000000913057224 */ /* 0x000fe400078e02ff */
[----:B------:R-:W-:-:S04]  /*11b0*/  IMAD.WIDE.U32 R14, R14, R6, R20 ;  /* 0x000000060e0e7225 */ /* 0x000fc800078e0014 */
[C---:B------:R-:W-:Y:S01]  /*11c0*/  IMAD.WIDE.U32 R8, R18.reuse, R9, R12 ;  /* 0x0000000912087225 */ /* 0x040fe200078e000c */
[----:B------:R-:W-:Y:S02]  /*11d0*/  MOV R12, R14 ;  /* 0x0000000e000c7202 */ /* 0x000fe40000000f00 */
[----:B------:R-:W-:Y:S01]  /*11e0*/  MOV R13, R179 ;  /* 0x000000b3000d7202 */ /* 0x000fe20000000f00 */
[----:B------:R-:W-:Y:S01]  /*11f0*/  IMAD R5, R18, R4, R5 ;  /* 0x0000000412057224 */ /* 0x000fe200078e0205 */
[----:B------:R-:W-:Y:S01]  /*1200*/  MOV R10, R8 ;  /* 0x00000008000a7202 */ /* 0x000fe20000000f00 */
[----:B------:R-:W-:Y:S01]  /*1210*/  IMAD.IADD R6, R15, 0x1, R11 ;  /* 0x000000010f067824 */ /* 0x000fe200078e020b */
[----:B------:R-:W-:Y:S01]  /*1220*/  MOV R11, RZ ;  /* 0x000000ff000b7202 */ /* 0x000fe20000000f00 */
[----:B-1----:R-:W-:Y:S02]  /*1230*/  IMAD.IADD R5, R9, 0x1, R5 ;  /* 0x0000000109057824 */ /* 0x002fe400078e0205 */
.L_x_11233:
[----:B------:R-:W-:Y:S05]  /*1240*/  BSYNC.RECONVERGENT B0 ;  /* 0x0000000000007941 */ /* 0x000fea0003800200 */
.L_x_11231:
        /* <DEDUP_REMOVED lines=24> */
[----:B------:R-:W-:Y:S02]  /*13d0*/  SHF.L.U32 R4, R0, 0x3, RZ ;  /* 0x0000000300047819 */ /* 0x000fe400000006ff */
[----:B------:R-:W-:Y:S02]  /*13e0*/  LOP3.LUT R17, R167, R16, RZ, 0x3c, !PT ;  /* 0x00000010a7117212 */ /* 0x000fe400078e3cff */
[----:B------:R-:W-:Y:S01]  /*13f0*/  LOP3.LUT R36, R4, 0x38, RZ, 0xc0, !PT ;  /* 0x0000003804247812 */ /* 0x000fe200078ec0ff */
[----:B------:R-:W-:Y:S01]  /*1400*/  @!P0 VIADD R14, R14, 0x1 ;  /* 0x000000010e0e8836 */ /* 0x000fe20000000000 */
[----:B------:R-:W-:Y:S02]  /*1410*/  ISETP.GE.AND P1, PT, R17, RZ, PT ;  /* 0x000000ff1100720c */ /* 0x000fe40003f26270 */
[----:B------:R-:W-:-:S02]  /*1420*/  ISETP.NE.AND P2, PT, R16, RZ, PT ;  /* 0x000000ff1000720c */ /* 0x000fc40003f45270 */
[----:B------:R-:W-:Y:S01]  /*1430*/  IADD3 R38, P0, PT, R36, R12, RZ ;  /* 0x0000000c24267210 */ /* 0x000fe20007f1e0ff */
[----:B------:R-:W-:-:S03]  /*1440*/  IMAD R11, R11, R90, RZ ;  /* 0x0000005a0b0b7224 */ /* 0x000fc600078e02ff */
[----:B------:R-:W-:Y:S01]  /*1450*/  IADD3.X R39, PT, PT, RZ, R6, RZ, P0, !PT ;  /* 0x00000006ff277210 */ /* 0x000fe200007fe4ff */
[----:B------:R-:W-:Y:S02]  /*1460*/  @P3 VIADD R14, R14, 0x1 ;  /* 0x000000010e0e3836 */ /* 0x000fe40000000000 */
[C---:B------:R-:W-:Y:S02]  /*1470*/  IMAD R11, R13.reuse, R91, R11 ;  /* 0x0000005b0d0b7224 */ /* 0x040fe400078e020b */
[----:B------:R-:W-:-:S04]  /*1480*/  IMAD.WIDE.U32 R38, R13, R90, R38 ;  /* 0x0000005a0d267225 */ /* 0x000fc800078e0026 */
[----:B------:R-:W-:Y:S01]  /*1490*/  @!P1 IMAD.MOV R14, RZ, RZ, -R14 ;  /* 0x000000ffff0e9224 */ /* 0x000fe200078e0a0e */
[----:B------:R-:W-:Y:S01]  /*14a0*/  @!P2 LOP3.LUT R14, RZ, R16, RZ, 0x33, !PT ;  /* 0x00000010ff0ea212 */ /* 0x000fe200078e33ff */
[----:B------:R-:W-:-:S04]  /*14b0*/  IMAD.IADD R39, R39, 0x1, R11 ;  /* 0x0000000127277824 */ /* 0x000fc800078e020b */
[----:B------:R-:W-:Y:S01]  /*14c0*/  IMAD.WIDE.U32 R16, R14, R30, R38 ;  /* 0x0000001e0e107225 */ /* 0x000fe200078e0026 */
[----:B------:R-:W-:Y:S02]  /*14d0*/  IADD3 R38, P0, PT, R36, R10, RZ ;  /* 0x0000000a24267210 */ /* 0x000fe40007f1e0ff */
[----:B------:R-:W-:Y:S01]  /*14e0*/  SHF.R.S32.HI R12, RZ, 0x1f, R14 ;  /* 0x0000001fff0c7819 */ /* 0x000fe2000001140e */
[----:B------:R-:W-:Y:S01]  /*14f0*/  IMAD R11, R31, R14, RZ ;  /* 0x0000000e1f0b7224 */ /* 0x000fe200078e02ff */
[----:B------:R-:W-:Y:S01]  /*1500*/  SHF.R.U32.HI R14, RZ, 0x3, R0 ;  /* 0x00000003ff0e7819 */ /* 0x000fe20000011600 */
[----:B------:R-:W-:Y:S01]  /*1510*/  IMAD.X R39, RZ, RZ, R5, P0 ;  /* 0x000000ffff277224 */ /* 0x000fe200000e0605 */
[----:B------:R-:W-:Y:S02]  /*1520*/  MOV R6, 0x400 ;  /* 0x0000040000067802 */ /* 0x000fe40000000f00 */
[----:B------:R-:W-:Y:S01]  /*1530*/  MOV R37, RZ ;  /* 0x000000ff00257202 */ /* 0x000fe20000000f00 */
[----:B------:R-:W-:Y:S01]  /*1540*/  IMAD R161, R35, R14, RZ ;  /* 0x0000000e23a17224 */ /* 0x000fe200078e02ff */
[----:B-1----:R-:W-:Y:S01]  /*1550*/  LEA R6, R15, R6, 0x18 ;  /* 0x000000060f067211 */ /* 0x002fe200078ec0ff */
[----:B------:R-:W-:Y:S01]  /*1560*/  IMAD.WIDE.U32 R38, R14, R34, R38 ;  /* 0x000000220e267225 */ /* 0x000fe200078e0026 */
[----:B------:R-:W-:-:S03]  /*1570*/  MOV R15, RZ ;  /* 0x000000ff000f7202 */ /* 0x000fc60000000f00 */
[----:B------:R-:W-:Y:S02]  /*1580*/  IMAD R12, R12, R30, R11 ;  /* 0x0000001e0c0c7224 */ /* 0x000fe400078e020b */
[----:B------:R-:W-:Y:S02]  /*1590*/  IMAD.IADD R161, R39, 0x1, R161 ;  /* 0x0000000127a17824 */ /* 0x000fe400078e02a1 */
[----:B------:R-:W-:-:S04]  /*15a0*/  IMAD.WIDE.U32 R30, R7, 0x40, R14 ;  /* 0x00000040071e7825 */ /* 0x000fc800078e000e */
[----:B------:R-:W-:Y:S02]  /*15b0*/  IMAD.IADD R13, R17, 0x1, R12 ;  /* 0x00000001110d7824 */ /* 0x000fe400078e020c */
[----:B------:R-:W-:Y:S01]  /*15c0*/  IMAD.MOV.U32 R12, RZ, RZ, R16 ;  /* 0x000000ffff0c7224 */ /* 0x000fe200078e0010 */
[C---:B------:R-:W-:Y:S02]  /*15d0*/  SHF.L.U32 R159, R34.reuse, 0x5, RZ ;  /* 0x00000005229f7819 */ /* 0x040fe400000006ff */
[----:B------:R-:W-:Y:S01]  /*15e0*/  SHF.L.U64.HI R160, R34, 0x5, R35 ;  /* 0x0000000522a07819 */ /* 0x000fe20000010223 */
[----:B------:R-:W-:-:S04]  /*15f0*/  IMAD.WIDE.U32 R12, R14, R90, R12 ;  /* 0x0000005a0e0c7225 */ /* 0x000fc800078e000c */
[----:B------:R-:W-:Y:S01]  /*1600*/  IMAD R165, R91, R14, RZ ;  /* 0x0000000e5ba57224 */ /* 0x000fe200078e02ff */
[----:B------:R-:W-:-:S03]  /*1610*/  SHF.L.U32 R157, R90, 0x5, RZ ;  /* 0x000000055a9d7819 */ /* 0x000fc600000006ff */
[----:B------:R-:W-:Y:S01]  /*1620*/  IMAD.IADD R165, R13, 0x1, R165 ;  /* 0x000000010da57824 */ /* 0x000fe200078e02a5 */
[----:B------:R-:W-:Y:S01]  /*1630*/  SHF.L.U64.HI R158, R90, 0x5, R91 ;  /* 0x000000055a9e7819 */ /* 0x000fe2000001025b */
[----:B--2---:R-:W-:Y:S02]  /*1640*/  IMAD R11, R27, R168, RZ ;  /* 0x000000a81b0b7224 */ /* 0x004fe400078e02ff */
[----:B------:R-:W-:Y:S01]  /*1650*/  IMAD.WIDE.U32 R26, R168, R26, R36 ;  /* 0x0000001aa81a7225 */ /* 0x000fe200078e0024 */
[----:B---3--:R-:W-:-:S04]  /*1660*/  LEA R162, P0, R38, R22, 0x1 ;  /* 0x0000001626a27211 */ /* 0x008fc800078008ff */
[----:B------:R-:W-:Y:S02]  /*1670*/  IADD3 R27, PT, PT, R27, R11, RZ ;  /* 0x0000000b1b1b7210 */ /* 0x000fe40007ffe0ff */
[C---:B----4-:R-:W-:Y:S02]  /*1680*/  SHF.L.U64.HI R11, R20.reuse, 0x5, R21 ;  /* 0x00000005140b7819 */ /* 0x050fe40000010215 */
[----:B------:R-:W-:Y:S02]  /*1690*/  SHF.L.U32 R10, R20, 0x5, RZ ;  /* 0x00000005140a7819 */ /* 0x000fe400000006ff */
[----:B------:R-:W-:Y:S01]  /*16a0*/  LEA.HI.X R161, R38, R23, R161, 0x1, P0 ;  /* 0x0000001726a17211 */ /* 0x000fe200000f0ca1 */
[----:B------:R-:W-:Y:S01]  /*16b0*/  IMAD R23, R31, R20, RZ ;  /* 0x000000141f177224 */ /* 0x000fe200078e02ff */
[C---:B------:R-:W-:Y:S02]  /*16c0*/  SHF.L.U64.HI R17, R20.reuse, 0x4, R21 ;  /* 0x0000000414117819 */ /* 0x040fe40000010215 */
[----:B------:R-:W-:Y:S01]  /*16d0*/  SHF.L.U32 R16, R20, 0x4, RZ ;  /* 0x0000000414107819 */ /* 0x000fe200000006ff */
[----:B-----5:R-:W-:Y:S01]  /*16e0*/  IMAD R5, R25, R167, RZ ;  /* 0x000000a719057224 */ /* 0x020fe200078e02ff */
[----:B------:R-:W-:Y:S01]  /*16f0*/  LOP3.LUT R25, R4, 0x1c0, RZ, 0xc0, !PT ;  /* 0x000001c004197812 */ /* 0x000fe200078ec0ff */
[----:B------:R-:W-:-:S04]  /*1700*/  IMAD.WIDE.U32 R26, R167, R24, R26 ;  /* 0x00000018a71a7225 */ /* 0x000fc800078e001a */
[----:B------:R-:W-:-:S04]  /*1710*/  IMAD.WIDE.U32 R10, R20, R30, R10 ;  /* 0x0000001e140a7225 */ /* 0x000fc800078e000a */
[-C--:B------:R-:W-:Y:S02]  /*1720*/  IMAD R23, R21, R30.reuse, R23 ;  /* 0x0000001e15177224 */ /* 0x080fe400078e0217 */
[----:B------:R-:W-:Y:S01]  /*1730*/  IMAD.WIDE.U32 R36, R20, R30, R16 ;  /* 0x0000001e14247225 */ /* 0x000fe200078e0010 */
[----:B------:R-:W-:Y:S02]  /*1740*/  LOP3.LUT R25, R25, 0x38, R0, 0xf8, !PT ;  /* 0x0000003819197812 */ /* 0x000fe400078ef800 */
[----:B------:R-:W-:Y:S01]  /*1750*/  IADD3 R11, PT, PT, R23, R11, RZ ;  /* 0x0000000b170b7210 */ /* 0x000fe20007ffe0ff */
[----:B------:R-:W-:Y:S01]  /*1760*/  IMAD.IADD R27, R27, 0x1, R5 ;  /* 0x000000011b1b7824 */ /* 0x000fe200078e0205 */
[C---:B------:R-:W-:Y:S02]  /*1770*/  IADD3 R21, P1, P0, R26.reuse, R10, R16 ;  /* 0x0000000a1a157210 */ /* 0x040fe4000783e010 */
[----:B------:R-:W-:Y:S01]  /*1780*/  IADD3 R7, P3, PT, R26, R36, RZ ;  /* 0x000000241a077210 */ /* 0x000fe20007f7e0ff */
[----:B------:R-:W-:Y:S01]  /*1790*/  IMAD.WIDE.U32 R30, R20, R30, R26 ;  /* 0x0000001e141e7225 */ /* 0x000fe200078e001a */
[----:B------:R-:W-:-:S02]  /*17a0*/  LOP3.LUT R25, R25, 0x38, R4, 0x78, !PT ;  /* 0x0000003819197812 */ /* 0x000fc400078e7804 */
[----:B------:R-:W-:Y:S02]  /*17b0*/  IADD3.X R17, PT, PT, R27, R11, R17, P1, P0 ;  /* 0x0000000b1b117210 */ /* 0x000fe40000fe0411 */
[----:B------:R-:W-:Y:S02]  /*17c0*/  IADD3 R15, P2, PT, R26, R10, RZ ;  /* 0x0000000a1a0f7210 */ /* 0x000fe40007f5e0ff */
[-C--:B------:R-:W-:Y:S02]  /*17d0*/  LEA R16, P0, R21, R18.reuse, 0x1 ;  /* 0x0000001215107211 */ /* 0x080fe400078008ff */
[----:B------:R-:W-:Y:S01]  /*17e0*/  IADD3.X R5, PT, PT, R27, R23, R37, P3, !PT ;  /* 0x000000171b057210 */ /* 0x000fe20001ffe425 */
[----:B------:R-:W-:Y:S01]  /*17f0*/  IMAD.IADD R23, R31, 0x1, R23 ;  /* 0x000000011f177824 */ /* 0x000fe200078e0217 */
[----:B------:R-:W-:Y:S02]  /*1800*/  LOP3.LUT R25, R25, 0x1e00, R4, 0xf8, !PT ;  /* 0x00001e0019197812 */ /* 0x000fe400078ef804 */
[----:B------:R-:W-:-:S02]  /*1810*/  LEA R22, P3, R30, R18, 0x1 ;  /* 0x000000121e167211 */ /* 0x000fc400078608ff */
[----:B------:R-:W-:Y:S02]  /*1820*/  IADD3.X R11, PT, PT, R11, R27, RZ, P2, !PT ;  /* 0x0000001b0b0b7210 */ /* 0x000fe400017fe4ff */
[-C--:B------:R-:W-:Y:S02]  /*1830*/  LEA.HI.X R17, R21, R19.reuse, R17, 0x1, P0 ;  /* 0x0000001315117211 */ /* 0x080fe400000f0c11 */
[----:B------:R-:W-:Y:S02]  /*1840*/  LEA R24, P2, R7, R18, 0x1 ;  /* 0x0000001207187211 */ /* 0x000fe400078408ff */
[----:B------:R-:W-:Y:S01]  /*1850*/  IADD3 R20, P0, PT, R159, R162, RZ ;  /* 0x000000a29f147210 */ /* 0x000fe20007f1e0ff */
[----:B------:R-:W-:Y:S01]  /*1860*/  IMAD R169, R25, 0x2, R6 ;  /* 0x0000000219a97824 */ /* 0x000fe200078e0206 */
[-C--:B------:R-:W-:Y:S02]  /*1870*/  LEA.HI.X R23, R30, R19.reuse, R23, 0x1, P3 ;  /* 0x000000131e177211 */ /* 0x080fe400018f0c17 */
[----:B------:R-:W-:Y:S01]  /*1880*/  LEA R10, P1, R15, R18, 0x1 ;  /* 0x000000120f0a7211 */ /* 0x000fe200078208ff */
[----:B------:R-:W-:Y:S01]  /*1890*/  IMAD.X R21, R160, 0x1, R161, P0 ;  /* 0x00000001a0157824 */ /* 0x000fe200000e06a1 */
[-C--:B------:R-:W-:Y:S01]  /*18a0*/  LEA.HI.X R25, R7, R19.reuse, R5, 0x1, P2 ;  /* 0x0000001307197211 */ /* 0x080fe200010f0c05 */
[----:B------:R-:W-:Y:S01]  /*18b0*/  @!PT LDS RZ, [RZ] ;  /* 0x00000000fffff984 */ /* 0x000fe20000000800 */
[----:B------:R-:W-:Y:S01]  /*18c0*/  @!PT LDS RZ, [RZ] ;  /* 0x00000000fffff984 */ /* 0x000fe20000000800 */
[----:B------:R-:W-:Y:S01]  /*18d0*/  @!PT LDS RZ, [RZ] ;  /* 0x00000000fffff984 */ /* 0x000fe20000000800 */
[----:B------:R-:W-:Y:S01]  /*18e0*/  LDGSTS.E.BYPASS.LTC128B.128 [R169], desc[UR4][R22.64] ;  /* 0x0000000016a97fae */ /* 0x000fe2000b981a04 */
[----:B------:R-:W-:-:S02]  /*18f0*/  LEA.HI.X R11, R15, R19, R11, 0x1, P1 ;  /* 0x000000130f0b7211 */ /* 0x000fc400008f0c0b */
[----:B------:R-:W-:Y:S01]  /*1900*/  IADD3 R18, P0, PT, R20, R159, RZ ;  /* 0x0000009f14127210 */ /* 0x000fe20007f1e0ff */
[----:B------:R1:W-:Y:S01]  /*1910*/  LDGSTS.E.BYPASS.LTC128B.128 [R169+0x2000], desc[UR4][R22.64+0x80] ;  /* 0x0200008016a97fae */ /* 0x0003e2000b981a04 */
[----:B------:R-:W-:-:S03]  /*1920*/  MOV R163, R161 ;  /* 0x000000a100a37202 */ /* 0x000fc60000000f00 */
[----:B------:R2:W-:Y:S01]  /*1930*/  LDGSTS.E.BYPASS.LTC128B.128 [R169+0x800], desc[UR4][R24.64] ;  /* 0x0080000018a97fae */ /* 0x0005e2000b981a04 */
[----:B------:R-:W-:-:S03]  /*1940*/  IMAD.X R19, R21, 0x1, R160, P0 ;  /* 0x0000000115137824 */ /* 0x000fc600000e06a0 */
        /* <DEDUP_REMOVED lines=8> */
[----:B------:R2:W-:Y:S04]  /*19d0*/  LDGSTS.E.BYPASS.LTC128B.128 [R169+0x6000], desc[UR4][R162.64+0x80] ;  /* 0x06000080a2a97fae */ /* 0x0005e8000b981a04 */
[----:B------:R2:W-:Y:S04]  /*19e0*/  LDGSTS.E.BYPASS.LTC128B.128 [R169+0x4800], desc[UR4][R20.64] ;  /* 0x0480000014a97fae */ /* 0x0005e8000b981a04 */
[----:B------:R2:W-:Y:S04]  /*19f0*/  LDGSTS.E.BYPASS.LTC128B.128 [R169+0x6800], desc[UR4][R20.64+0x80] ;  /* 0x0680008014a97fae */ /* 0x0005e8000b981a04 */
[----:B------:R2:W-:Y:S04]  /*1a00*/  LDGSTS.E.BYPASS.LTC128B.128 [R169+0x5000], desc[UR4][R18.64] ;  /* 0x0500000012a97fae */ /* 0x0005e8000b981a04 */
[----:B------:R2:W-:Y:S04]  /*1a10*/  LDGSTS.E.BYPASS.LTC128B.128 [R169+0x7000], desc[UR4][R18.64+0x80] ;  /* 0x0700008012a97fae */ /* 0x0005e8000b981a04 */
[----:B------:R2:W-:Y:S04]  /*1a20*/  LDGSTS.E.BYPASS.LTC128B.128 [R169+0x5800], desc[UR4][R22.64] ;  /* 0x0580000016a97fae */ /* 0x0005e8000b981a04 */
[----:B------:R2:W-:Y:S04]  /*1a30*/  LDGSTS.E.BYPASS.LTC128B.128 [R169+0x7800], desc[UR4][R22.64+0x80] ;  /* 0x0780008016a97fae */ /* 0x0005e8000b981a04 */
[----:B------:R-:W0:Y:S01]  /*1a40*/  LDGDEPBAR ;  /* 0x00000000000079af */ /* 0x000e220000000000 */
[----:B------:R-:W-:-:S04]  /*1a50*/  LEA R164, P0, R12, R8, 0x1 ;  /* 0x000000080ca47211 */ /* 0x000fc800078008ff */
[----:B------:R-:W-:Y:S02]  /*1a60*/  LEA.HI.X R165, R12, R9, R165, 0x1, P0 ;  /* 0x000000090ca57211 */ /* 0x000fe400000f0ca5 */
[----:B------:R-:W-:Y:S01]  /*1a70*/  IADD3 R12, P0, PT, R157, R164, RZ ;  /* 0x000000a49d0c7210 */ /* 0x000fe20007f1e0ff */
[----:B------:R-:W-:-:S12]  /*1a80*/  DEPBAR.LE SB0, 0x0 ;  /* 0x000080000000791a */ /* 0x000fd80000000000 */
[----:B------:R-:W-:Y:S05]  /*1a90*/  WARPSYNC.ALL ;  /* 0x0000000000007948 */ /* 0x000fea0003800000 */
[----:B------:R-:W-:Y:S01]  /*1aa0*/  BAR.SYNC.DEFER_BLOCKING 0x0 ;  /* 0x0000000000007b1d */ /* 0x000fe20000010000 */
[----:B------:R-:W-:Y:S01]  /*1ab0*/  IMAD.X R13, R158, 0x1, R165, P0 ;  /* 0x000000019e0d7824 */ /* 0x000fe200000e06a5 */
[----:B--2---:R-:W-:-:S04]  /*1ac0*/  IADD3 R10, P0, PT, R12, R157, RZ ;  /* 0x0000009d0c0a7210 */ /* 0x004fc80007f1e0ff */
[----:B------:R-:W-:Y:S02]  /*1ad0*/  IADD3.X R11, PT, PT, R13, R158, RZ, P0, !PT ;  /* 0x0000009e0d0b7210 */ /* 0x000fe400007fe4ff */
        /* <DEDUP_REMOVED lines=13> */
[----:B------:R-:W2:Y:S01]  /*1bb0*/  LD.E R29, desc[UR4][R2.64+0x18c] ;  /* 0x00018c04021d7980 */ /* 0x000ea2000c101900 */
[C---:B------:R-:W-:Y:S01]  /*1bc0*/  SHF.L.U32 R88, R0.reuse, 0x6, RZ ;  /* 0x0000000600587819 */ /* 0x040fe200000006ff */
[----:B------:R-:W-:Y:S01]  /*1bd0*/  IMAD.SHL.U32 R5, R0, 0x20, RZ ;  /* 0x0000002000057824 */ /* 0x000fe200078e00ff */
[----:B------:R-:W-:Y:S01]  /*1be0*/  SHF.R.U32.HI R8, RZ, 0x1, R0 ;  /* 0x00000001ff087819 */ /* 0x000fe20000011600 */
[----:B------:R-:W0:Y:S01]  /*1bf0*/  LDGDEPBAR ;  /* 0x00000000000079af */ /* 0x000e220000000000 */
[----:B------:R-:W-:-:S02]  /*1c00*/  LOP3.LUT R9, R88, 0x1c0, RZ, 0xc0, !PT ;  /* 0x000001c058097812 */ /* 0x000fc400078ec0ff */
[----:B------:R-:W-:Y:S02]  /*1c10*/  LOP3.LUT R5, R5, 0x7c00, RZ, 0xc0, !PT ;  /* 0x00007c0005057812 */ /* 0x000fe400078ec0ff */
[C---:B------:R-:W-:Y:S02]  /*1c20*/  LOP3.LUT R7, R9.reuse, 0x8, R8, 0xf8, !PT ;  /* 0x0000000809077812 */ /* 0x040fe400078ef808 */
[----:B------:R-:W-:Y:S02]  /*1c30*/  LOP3.LUT R9, R9, 0x8, R0, 0xf8, !PT ;  /* 0x0000000809097812 */ /* 0x000fe400078ef800 */
[----:B------:R-:W-:Y:S02]  /*1c40*/  LOP3.LUT R7, R7, 0x38, R4, 0x78, !PT ;  /* 0x0000003807077812 */ /* 0x000fe400078e7804 */
[----:B------:R-:W-:Y:S02]  /*1c50*/  LOP3.LUT R8, R5, 0x200, R88, 0xf8, !PT ;  /* 0x0000020005087812 */ /* 0x000fe400078ef858 */
[----:B------:R-:W-:-:S02]  /*1c60*/  LOP3.LUT R4, R9, 0x38, R4, 0x78, !PT ;  /* 0x0000003809047812 */ /* 0x000fc400078e7804 */
[----:B------:R-:W-:Y:S02]  /*1c70*/  LOP3.LUT R155, R88, 0x400, RZ, 0xc0, !PT ;  /* 0x00000400589b7812 */ /* 0x000fe400078ec0ff */
[----:B------:R-:W-:Y:S02]  /*1c80*/  LOP3.LUT R5, R8, R7, RZ, 0xfc, !PT ;  /* 0x0000000708057212 */ /* 0x000fe400078efcff */
[----:B------:R-:W-:-:S03]  /*1c90*/  LEA R155, R4, R155, 0x1 ;  /* 0x0000009b049b7211 */ /* 0x000fc600078e08ff */
[----:B------:R-:W-:Y:S01]  /*1ca0*/  IMAD R156, R5, 0x2, R6 ;  /* 0x00000002059c7824 */ /* 0x000fe200078e0206 */
[----:B------:R-:W-:-:S04]  /*1cb0*/  IADD3 R155, PT, PT, R6, R155, RZ ;  /* 0x0000009b069b7210 */ /* 0x000fc80007ffe0ff */
[----:B------:R-:W-:Y:S04]  /*1cc0*/  LDSM.16.M88.4 R52, [R156] ;  /* 0x000000009c34783b */ /* 0x000fe80000000200 */
[----:B------:R-:W3:Y:S01]  /*1cd0*/  LDSM.16.M88.4 R40, [R155+0x4000] ;  /* 0x004000009b28783b */ /* 0x000ee20000000200 */
[----:B------:R-:W-:Y:S01]  /*1ce0*/  R2P PR, R0, 0x6 ;  /* 0x0000000600007804 */ /* 0x000fe20000000000 */
[----:B------:R-:W-:Y:S02]  /*1cf0*/  IMAD.MOV.U32 R0, RZ, RZ, 0x20 ;  /* 0x00000020ff007424 */ /* 0x000fe400078e00ff */
[----:B------:R-:W4:Y:S03]  /*1d00*/  LDSM.16.M88.4 R68, [R155+0x4800] ;  /* 0x004800009b44783b */ /* 0x000f260000000200 */
[----:B------:R-:W-:Y:S01]  /*1d10*/  SEL R0, R0, 0xffffffe0, !P1 ;  /* 0xffffffe000007807 */ /* 0x000fe20004800000 */
[----:B------:R-:W5:Y:S03]  /*1d20*/  LDSM.16.M88.4 R60, [R155+0x5000] ;  /* 0x005000009b3c783b */ /* 0x000f660000000200 */
[C---:B------:R-:W-:Y:S01]  /*1d30*/  IADD3 R154, PT, PT, R0.reuse, R156, RZ ;  /* 0x0000009c009a7210 */ /* 0x040fe20007ffe0ff */
[----:B------:R-:W-:Y:S01]  /*1d40*/  IMAD.IADD R150, R0, 0x1, R155 ;  /* 0x0000000100967824 */ /* 0x000fe200078e029b */
[----:B-1----:R-:W1:Y:S04]  /*1d50*/  LDSM.16.M88.4 R12, [R155+0x5800] ;  /* 0x005800009b0c783b */ /* 0x002e680000000200 */
[----:B------:R-:W-:Y:S04]  /*1d60*/  LDSM.16.M88.4 R8, [R154] ;  /* 0x000000009a08783b */ /* 0x000fe80000000200 */
[----:B------:R-:W1:Y:S04]  /*1d70*/  LDSM.16.M88.4 R44, [R150+0x4000] ;  /* 0x00400000962c783b */ /* 0x000e680000000200 */
[----:B------:R-:W1:Y:S04]  /*1d80*/  LDSM.16.M88.4 R48, [R150+0x5000] ;  /* 0x005000009630783b */ /* 0x000e680000000200 */
[----:B------:R-:W1:Y:S04]  /*1d90*/  LDSM.16.M88.4 R72, [R150+0x4800] ;  /* 0x004800009648783b */ /* 0x000e680000000200 */
[----:B------:R-:W1:Y:S01]  /*1da0*/  LDSM.16.M88.4 R24, [R150+0x5800] ;  /* 0x005800009618783b */ /* 0x000e620000000200 */
[----:B------:R-:W-:-:S03]  /*1db0*/  MOV R4, 0x40 ;  /* 0x0000004000047802 */ /* 0x000fc60000000f00 */
[----:B------:R-:W-:Y:S01]  /*1dc0*/  LDSM.16.M88.4 R76, [R156+0x2000] ;  /* 0x002000009c4c783b */ /* 0x000fe20000000200 */
[C---:B---3--:R-:W-:Y:S03]  /*1dd0*/  HMMA.16816.F32 R16, R52.reuse, R40, RZ ;  /* 0x000000283410723c */ /* 0x048fe600000018ff */
[----:B------:R-:W-:Y:S05]  /*1de0*/  LDSM.16.M88.4 R84, [R150+0x6000] ;  /* 0x006000009654783b */ /* 0x000fea0000000200 */
[----:B------:R-:W-:Y:S01]  /*1df0*/  HMMA.16816.F32 R40, R52, R42, RZ ;  /* 0x0000002a3428723c */ /* 0x000fe200000018ff */
[----:B------:R-:W-:-:S04]  /*1e00*/  SEL R4, R4, 0xffffffc0, !P2 ;  /* 0xffffffc004047807 */ /* 0x000fc80005000000 */
[C---:B------:R-:W-:Y:S01]  /*1e10*/  IADD3 R149, PT, PT, R4.reuse, R155, RZ ;  /* 0x0000009b04957210 */ /* 0x040fe20007ffe0ff */
[----:B------:R-:W-:Y:S02]  /*1e20*/  IMAD.IADD R153, R4, 0x1, R156 ;  /* 0x0000000104997824 */ /* 0x000fe400078e029c */
[C---:B----4-:R-:W-:Y:S02]  /*1e30*/  HMMA.16816.F32 R36, R52.reuse, R68, RZ ;  /* 0x000000443424723c */ /* 0x050fe400000018ff */
[----:B------:R-:W-:Y:S06]  /*1e40*/  LDSM.16.M88.4 R20, [R149+0x4000] ;  /* 0x004000009514783b */ /* 0x000fec0000000200 */
[C---:B-----5:R-:W-:Y:S08]  /*1e50*/  HMMA.16816.F32 R64, R52.reuse, R60, RZ ;  /* 0x0000003c3440723c */ /* 0x060ff000000018ff */
[----:B-1----:R-:W-:Y:S08]  /*1e60*/  HMMA.16816.F32 R56, R52, R12, RZ ;  /* 0x0000000c3438723c */ /* 0x002ff000000018ff */
[C---:B------:R-:W-:Y:S08]  /*1e70*/  HMMA.16816.F32 R16, R8.reuse, R44, R16 ;  /* 0x0000002c0810723c */ /* 0x040ff00000001810 */
[----:B------:R-:W-:Y:S01]  /*1e80*/  HMMA.16816.F32 R40, R8, R46, R40 ;  /* 0x0000002e0828723c */ /* 0x000fe20000001828 */
[----:B------:R-:W-:Y:S01]  /*1e90*/  LDSM.16.M88.4 R44, [R149+0x4800] ;  /* 0x00480000952c783b */ /* 0x000fe20000000200 */
[----:B------:R-:W-:-:S03]  /*1ea0*/  IADD3 R148, PT, PT, R0, R149, RZ ;  /* 0x0000009500947210 */ /* 0x000fc60007ffe0ff */
[----:B------:R-:W-:Y:S03]  /*1eb0*/  LDSM.16.M88.4 R80, [R149+0x5000] ;  /* 0x005000009550783b */ /* 0x000fe60000000200 */
[C---:B------:R-:W-:Y:S08]  /*1ec0*/  HMMA.16816.F32 R68, R52.reuse, R70, RZ ;  /* 0x000000463444723c */ /* 0x040ff000000018ff */
[C---:B------:R-:W-:Y:S08]  /*1ed0*/  HMMA.16816.F32 R60, R52.reuse, R62, RZ ;  /* 0x0000003e343c723c */ /* 0x040ff000000018ff */
[----:B------:R-:W-:Y:S01]  /*1ee0*/  HMMA.16816.F32 R52, R52, R14, RZ ;  /* 0x0000000e3434723c */ /* 0x000fe200000018ff */
[----:B------:R-:W1:Y:S01]  /*1ef0*/  LDSM.16.M88.4 R12, [R153] ;  /* 0x00000000990c783b */ /* 0x000e620000000200 */
[----:B------:R-:W-:-:S06]  /*1f00*/  IMAD.IADD R152, R0, 0x1, R153 ;  /* 0x0000000100987824 */ /* 0x000fcc00078e0299 */
        /* <DEDUP_REMOVED lines=19> */
[C---:B---3--:R-:W-:Y:S08]  /*2040*/  HMMA.16816.F32 R56, R12.reuse, R48, R56 ;  /* 0x000000300c38723c */ /* 0x048ff00000001838 */
[----:B------:R-:W-:Y:S01]  /*2050*/  HMMA.16816.F32 R52, R12, R50, R52 ;  /* 0x000000320c34723c */ /* 0x000fe20000001834 */
[----:B------:R-:W3:Y:S04]  /*2060*/  LDSM.16.M88.4 R12, [R148+0x5800] ;  /* 0x00580000940c783b */ /* 0x000ee80000000200 */
[----:B------:R-:W2:Y:S03]  /*2070*/  LDSM.16.M88.4 R48, [R154+0x2000] ;  /* 0x002000009a30783b */ /* 0x000ea60000000200 */
[C---:B----4-:R-:W-:Y:S08]  /*2080*/  HMMA.16816.F32 R16, R8.reuse, R24, R16 ;  /* 0x000000180810723c */ /* 0x050ff00000001810 */
[C---:B------:R-:W-:Y:S01]  /*2090*/  HMMA.16816.F32 R40, R8.reuse, R26, R40 ;  /* 0x0000001a0828723c */ /* 0x040fe20000001828 */
[----:B------:R-:W-:Y:S07]  /*20a0*/  LDSM.16.M88.4 R24, [R153+0x2000] ;  /* 0x002000009918783b */ /* 0x000fee0000000200 */
[C---:B-1----:R-:W-:Y:S08]  /*20b0*/  HMMA.16816.F32 R36, R8.reuse, R20, R36 ;  /* 0x000000140824723c */ /* 0x042ff00000001824 */
[----:B------:R-:W-:Y:S01]  /*20c0*/  HMMA.16816.F32 R68, R8, R22, R68 ;  /* 0x000000160844723c */ /* 0x000fe20000001844 */
[----:B------:R-:W1:Y:S07]  /*20d0*/  LDSM.16.M88.4 R20, [R149+0x6000] ;  /* 0x006000009514783b */ /* 0x000e6e0000000200 */
[C---:B-----5:R-:W-:Y:S08]  /*20e0*/  HMMA.16816.F32 R16, R76.reuse, R44, R16 ;  /* 0x0000002c4c10723c */ /* 0x060ff00000001810 */
[----:B------:R-:W-:Y:S01]  /*20f0*/  HMMA.16816.F32 R40, R76, R46, R40 ;  /* 0x0000002e4c28723c */ /* 0x000fe20000001828 */
[----:B------:R-:W-:Y:S07]  /*2100*/  LDSM.16.M88.4 R44, [R150+0x6800] ;  /* 0x00680000962c783b */ /* 0x000fee0000000200 */
[C---:B------:R-:W-:Y:S08]  /*2110*/  HMMA.16816.F32 R64, R8.reuse, R72, R64 ;  /* 0x000000480840723c */ /* 0x040ff00000001840 */
[C---:B------:R-:W-:Y:S01]  /*2120*/  HMMA.16816.F32 R60, R8.reuse, R74, R60 ;  /* 0x0000004a083c723c */ /* 0x040fe2000000183c */
[----:B------:R-:W-:Y:S07]  /*2130*/  LDSM.16.M88.4 R72, [R155+0x7000] ;  /* 0x007000009b48783b */ /* 0x000fee0000000200 */
[C---:B---3--:R-:W-:Y:S08]  /*2140*/  HMMA.16816.F32 R56, R8.reuse, R12, R56 ;  /* 0x0000000c0838723c */ /* 0x048ff00000001838 */
[----:B------:R-:W-:Y:S01]  /*2150*/  HMMA.16816.F32 R52, R8, R14, R52 ;  /* 0x0000000e0834723c */ /* 0x000fe20000001834 */
[----:B------:R-:W-:Y:S04]  /*2160*/  LDSM.16.M88.4 R12, [R152+0x2000] ;  /* 0x00200000980c783b */ /* 0x000fe80000000200 */
[----:B------:R-:W3:Y:S03]  /*2170*/  LDSM.16.M88.4 R8, [R148+0x6000] ;  /* 0x006000009408783b */ /* 0x000ee60000000200 */
[C---:B--2---:R-:W-:Y:S08]  /*2180*/  HMMA.16816.F32 R16, R48.reuse, R84, R16 ;  /* 0x000000543010723c */ /* 0x044ff00000001810 */
[----:B------:R-:W-:-:S12]  /*2190*/  HMMA.16816.F32 R40, R48, R86, R40 ;  /* 0x000000563028723c */ /* 0x000fd80000001828 */
[C---:B-1----:R-:W-:Y:S08]  /*21a0*/  HMMA.16816.F32 R16, R24.reuse, R20, R16 ;  /* 0x000000141810723c */ /* 0x042ff00000001810 */
[----:B------:R-:W-:Y:S01]  /*21b0*/  HMMA.16816.F32 R40, R24, R22, R40 ;  /* 0x000000161828723c */ /* 0x000fe20000001828 */
[----:B------:R-:W-:Y:S11]  /*21c0*/  LDSM.16.M88.4 R20, [R155+0x7800] ;  /* 0x007800009b14783b */ /* 0x000ff60000000200 */
[C---:B---3--:R-:W-:Y:S08]  /*21d0*/  HMMA.16816.F32 R16, R12.reuse, R8, R16 ;  /* 0x000000080c10723c */ /* 0x048ff00000001810 */
[----:B------:R-:W-:Y:S01]  /*21e0*/  HMMA.16816.F32 R40, R12, R10, R40 ;  /* 0x0000000a0c28723c */ /* 0x000fe20000001828 */
[----:B------:R-:W1:Y:S07]  /*21f0*/  LDSM.16.M88.4 R8, [R150+0x7000] ;  /* 0x007000009608783b */ /* 0x000e6e0000000200 */
[C---:B------:R-:W-:Y:S08]  /*2200*/  HMMA.16816.F32 R36, R76.reuse, R80, R36 ;  /* 0x000000504c24723c */ /* 0x040ff00000001824 */
[----:B------:R-:W-:Y:S01]  /*2210*/  HMMA.16816.F32 R68, R76, R82, R68 ;  /* 0x000000524c44723c */ /* 0x000fe20000001844 */
[-C--:B------:R-:W-:Y:S01]  /*2220*/  FMUL.FTZ R16, R16, R29.reuse ;  /* 0x0000001d10107220 */ /* 0x080fe20000410000 */
[-C--:B------:R-:W-:Y:S01]  /*2230*/  FMUL.FTZ R96, R17, R29.reuse ;  /* 0x0000001d11607220 */ /* 0x080fe20000410000 */
[----:B------:R-:W-:-:S05]  /*2240*/  FMUL.FTZ R98, R19, R29 ;  /* 0x0000001d13627220 */ /* 0x000fca0000410000 */
[C---:B------:R-:W-:Y:S01]  /*2250*/  HMMA.16816.F32 R80, R76.reuse, R72, R64 ;  /* 0x000000484c50723c */ /* 0x040fe20000001840 */
[-C--:B------:R-:W-:Y:S01]  /*2260*/  FMUL.FTZ R72, R18, R29.reuse ;  /* 0x0000001d12487220 */ /* 0x080fe20000410000 */
[----:B------:R-:W2:Y:S06]  /*2270*/  LDSM.16.M88.4 R64, [R149+0x6800] ;  /* 0x006800009540783b */ /* 0x000eac0000000200 */
[----:B------:R-:W-:Y:S01]  /*2280*/  HMMA.16816.F32 R60, R76, R74, R60 ;  /* 0x0000004a4c3c723c */ /* 0x000fe2000000183c */
[----:B------:R3:W4:Y:S07]  /*2290*/  MUFU.TANH R74, R16 ;  /* 0x00000010004a7308 */ /* 0x00072e0000002400 */
[C---:B------:R-:W-:Y:S01]  /*22a0*/  HMMA.16816.F32 R84, R48.reuse, R44, R36 ;  /* 0x0000002c3054723c */ /* 0x040fe20000001824 */
[----:B------:R-:W-:Y:S07]  /*22b0*/  LDSM.16.M88.4 R36, [R148+0x6800] ;  /* 0x006800009424783b */ /* 0x000fee0000000200 */
[C---:B------:R-:W-:Y:S01]  /*22c0*/  HMMA.16816.F32 R68, R48.reuse, R46, R68 ;  /* 0x0000002e3044723c */ /* 0x040fe20000001844 */
[----:B------:R-:W-:Y:S04]  /*22d0*/  LDSM.16.M88.4 R44, [R150+0x7800] ;  /* 0x00780000962c783b */ /* 0x000fe80000000200 */
[----:B---3--:R-:W3:Y:S03]  /*22e0*/  LDSM.16.M88.4 R16, [R149+0x7000] ;  /* 0x007000009510783b */ /* 0x008ee60000000200 */
[C---:B-1----:R-:W-:Y:S08]  /*22f0*/  HMMA.16816.F32 R80, R48.reuse, R8, R80 ;  /* 0x000000083050723c */ /* 0x042ff00000001850 */
[----:B------:R-:W-:Y:S01]  /*2300*/  HMMA.16816.F32 R60, R48, R10, R60 ;  /* 0x0000000a303c723c */ /* 0x000fe2000000183c */
[----:B------:R-:W1:Y:S07]  /*2310*/  LDSM.16.M88.4 R8, [R149+0x7800] ;  /* 0x007800009508783b */ /* 0x000e6e0000000200 */
[C---:B------:R-:W-:Y:S08]  /*2320*/  HMMA.16816.F32 R56, R76.reuse, R20, R56 ;  /* 0x000000144c38723c */ /* 0x040ff00000001838 */
[----:B------:R-:W-:Y:S08]  /*2330*/  HMMA.16816.F32 R52, R76, R22, R52 ;  /* 0x000000164c34723c */ /* 0x000ff00000001834 */
[C---:B--2---:R-:W-:Y:S08]  /*2340*/  HMMA.16816.F32 R84, R24.reuse, R64, R84 ;  /* 0x000000401854723c */ /* 0x044ff00000001854 */
[C---:B------:R-:W-:Y:S01]  /*2350*/  HMMA.16816.F32 R68, R24.reuse, R66, R68 ;  /* 0x000000421844723c */ /* 0x040fe20000001844 */
[----:B------:R-:W2:Y:S07]  /*2360*/  LDSM.16.M88.4 R64, [R148+0x7000] ;  /* 0x007000009440783b */ /* 0x000eae0000000200 */
[C---:B---3--:R-:W-:Y:S08]  /*2370*/  HMMA.16816.F32 R80, R24.reuse, R16, R80 ;  /* 0x000000101850723c */ /* 0x048ff00000001850 */
[----:B------:R-:W-:Y:S01]  /*2380*/  HMMA.16816.F32 R60, R24, R18, R60 ;  /* 0x00000012183c723c */ /* 0x000fe2000000183c */
[----:B------:R-:W3:Y:S01]  /*2390*/  LDSM.16.M88.4 R16, [R148+0x7800] ;  /* 0x007800009410783b */ /* 0x000ee20000000200 */
[----:B------:R-:W-:-:S06]  /*23a0*/  FMUL.FTZ R21, R40, R29 ;  /* 0x0000001d28157220 */ /* 0x000fcc0000410000 */
[----:B------:R-:W-:Y:S01]  /*23b0*/  HMMA.16816.F32 R56, R48, R44, R56 ;  /* 0x0000002c3038723c */ /* 0x000fe20000001838 */
[----:B------:R-:W-:Y:S01]  /*23c0*/  FMUL.FTZ R5, R42, R29 ;  /* 0x0000001d2a057220 */ /* 0x000fe20000410000 */
[----:B------:R-:W-:Y:S01]  /*23d0*/  ISETP.NE.AND P4, PT, R28, 0x1, PT ;  /* 0x000000011c00780c */ /* 0x000fe20003f85270 */
[----:B------:R-:W2:Y:S01]  /*23e0*/  MUFU.TANH R96, R96 ;  /* 0x0000006000607308 */ /* 0x000ea20000002400 */
[----:B------:R-:W-:-:S04]  /*23f0*/  DEPBAR.LE SB0, 0x0 ;  /* 0x000080000000791a */ /* 0x000fc80000000000 */
[----:B------:R-:W-:-:S12]  /*2400*/  HMMA.16816.F32 R52, R48, R46, R52 ;  /* 0x0000002e3034723c */ /* 0x000fd80000001834 */
[C---:B-1----:R-:W-:Y:S08]  /*2410*/  HMMA.16816.F32 R56, R24.reuse, R8, R56 ;  /* 0x000000081838723c */ /* 0x042ff00000001838 */
[----:B------:R-:W-:Y:S08]  /*2420*/  HMMA.16816.F32 R52, R24, R10, R52 ;  /* 0x0000000a1834723c */ /* 0x000ff00000001834 */
[C---:B------:R-:W-:Y:S08]  /*2430*/  HMMA.16816.F32 R84, R12.reuse, R36, R84 ;  /* 0x000000240c54723c */ /* 0x040ff00000001854 */
[C---:B------:R-:W-:Y:S08]  /*2440*/  HMMA.16816.F32 R68, R12.reuse, R38, R68 ;  /* 0x000000260c44723c */ /* 0x040ff00000001844 */
[C---:B--2---:R-:W-:Y:S08]  /*2450*/  HMMA.16816.F32 R80, R12.reuse, R64, R80 ;  /* 0x000000400c50723c */ /* 0x044ff00000001850 */
[C---:B------:R-:W-:Y:S08]  /*2460*/  HMMA.16816.F32 R60, R12.reuse, R66, R60 ;  /* 0x000000420c3c723c */ /* 0x040ff0000000183c */
[C---:B---3--:R-:W-:Y:S08]  /*2470*/  HMMA.16816.F32 R56, R12.reuse, R16, R56 ;  /* 0x000000100c38723c */ /* 0x048ff00000001838 */
        /* <DEDUP_REMOVED lines=30> */
[----:B------:R-:W1:Y:S08]  /*2660*/  MUFU.TANH R40, R40 ;  /* 0x0000002800287308 */ /* 0x000e700000002400 */
[----:B------:R-:W1:Y:S08]  /*2670*/  MUFU.TANH R5, R5 ;  /* 0x0000000500057308 */ /* 0x000e700000002400 */
[----:B------:R-:W1:Y:S08]  /*2680*/  MUFU.TANH R36, R36 ;  /* 0x0000002400247308 */ /* 0x000e700000002400 */
[----:B------:R1:W1:Y:S08]  /*2690*/  MUFU.TANH R100, R84 ;  /* 0x0000005400647308 */ /* 0x0002700000002400 */
[----:B------:R1:W1:Y:S08]  /*26a0*/  MUFU.TANH R142, R85 ;  /* 0x00000055008e7308 */ /* 0x0002700000002400 */
[----:B------:R-:W1:Y:S08]  /*26b0*/  MUFU.TANH R20, R20 ;  /* 0x0000001400147308 */ /* 0x000e700000002400 */
        /* <DEDUP_REMOVED lines=22> */
[C---:B------:R-:W-:Y:S01]  /*2820*/  SHF.L.U64.HI R30, R90.reuse, 0x4, R91 ;  /* 0x000000045a1e7819 */ /* 0x040fe2000001025b */
[----:B------:R-:W-:Y:S01]  /*2830*/  IMAD.SHL.U32 R29, R90, 0x10, RZ ;  /* 0x000000105a1d7824 */ /* 0x000fe200078e00ff */
[----:B------:R-:W-:-:S02]  /*2840*/  SHF.L.U64.HI R173, R34, 0x4, R35 ;  /* 0x0000000422ad7819 */ /* 0x000fc40000010223 */
        /* <DEDUP_REMOVED lines=16> */
.L_x_11237:
        /* <DEDUP_REMOVED lines=61> */
.L_x_11238:
[----:B------:R-:W-:Y:S05]  /*2d20*/  BSYNC.RECONVERGENT B0 ;  /* 0x0000000000007941 */ /* 0x000fea0003800200 */
.L_x_11236:
        /* <DEDUP_REMOVED lines=19> */
.L_x_11235:
[----:B------:R-:W-:Y:S05]  /*2e60*/  BSYNC.RECONVERGENT B1 ;  /* 0x0000000000017941 */ /* 0x000fea0003800200 */
.L_x_11234:
[----:B------:R-:W3:Y:S01]  /*2e70*/  LD.E R124, desc[UR4][R2.64+0xdc] ;  /* 0x0000dc04027c7980 */ /* 0x000ee2000c101900 */
[----:B--2---:R-:W-:Y:S02]  /*2e80*/  FMNMX3.FTZ R11, R74, R96, R21, !PT ;  /* 0x000000604a0b7276 */ /* 0x004fe40007810015 */
        /* <DEDUP_REMOVED lines=50> */
[----:B------:R-:W2:Y:S01]  /*31b0*/  LDSM.16.MT88.4 R4, [R108+0xa000] ;  /* 0x00a000006c04783b */ /* 0x000ea20000004200 */
[-CC-:B------:R-:W-:Y:S01]  /*31c0*/  FFMA.FTZ R115, R98, R124.reuse, -R129.reuse ;  /* 0x0000007c62737223 */ /* 0x180fe20000010881 */
[-CC-:B------:R-:W-:Y:S01]  /*31d0*/  FFMA.FTZ R107, R36, R124.reuse, -R129.reuse ;  /* 0x0000007c246b7223 */ /* 0x180fe20000010881 */
[----:B------:R-:W-:Y:S01]  /*31e0*/  MUFU.EX2 R114, R114 ;  /* 0x0000007200727308 */ /* 0x000fe20000000800 */
[-C--:B------:R-:W-:Y:S01]  /*31f0*/  FFMA.FTZ R34, R8, R124.reuse, -R129 ;  /* 0x0000007c08227223 */ /* 0x080fe20000010881 */
[-CC-:B------:R-:W-:Y:S01]  /*3200*/  FFMA.FTZ R103, R100, R124.reuse, -R127.reuse ;  /* 0x0000007c64677223 */ /* 0x180fe2000001087f */
[----:B------:R-:W3:Y:S01]  /*3210*/  LDSM.16.MT88.4 R8, [R110+0x8800] ;  /* 0x008800006e08783b */ /* 0x000ee20000004200 */
[----:B------:R-:W4:Y:S01]  /*3220*/  MUFU.EX2 R109, R109 ;  /* 0x0000006d006d7308 */ /* 0x000f220000000800 */
[-CC-:B------:R-:W-:Y:S01]  /*3230*/  FFMA.FTZ R100, R142, R124.reuse, -R127.reuse ;  /* 0x0000007c8e647223 */ /* 0x180fe2000001087f */
[-CC-:B------:R-:W-:Y:S01]  /*3240*/  FFMA.FTZ R0, R144, R124.reuse, -R127.reuse ;  /* 0x0000007c90007223 */ /* 0x180fe2000001087f */
[-C--:B------:R-:W-:Y:S01]  /*3250*/  FFMA.FTZ R31, R146, R124.reuse, -R127 ;  /* 0x0000007c921f7223 */ /* 0x080fe2000001087f */
[----:B------:R-:W-:Y:S01]  /*3260*/  MUFU.EX2 R105, R105 ;  /* 0x0000006900697308 */ /* 0x000fe20000000800 */
[-CC-:B------:R-:W-:Y:S01]  /*3270*/  FFMA.FTZ R113, R104, R124.reuse, -R129.reuse ;  /* 0x0000007c68717223 */ /* 0x180fe20000010881 */
[-CC-:B------:R-:W-:Y:S01]  /*3280*/  FFMA.FTZ R35, R22, R124.reuse, -R129.reuse ;  /* 0x0000007c16237223 */ /* 0x180fe20000010881 */
[-CC-:B------:R-:W-:Y:S01]  /*3290*/  FFMA.FTZ R20, R20, R124.reuse, -R129.reuse ;  /* 0x0000007c14147223 */ /* 0x180fe20000010881 */
[----:B------:R-:W5:Y:S01]  /*32a0*/  MUFU.EX2 R106, R106 ;  /* 0x0000006a006a7308 */ /* 0x000f620000000800 */
[-CC-:B------:R-:W-:Y:S01]  /*32b0*/  FFMA.FTZ R131, R130, R124.reuse, -R129.reuse ;  /* 0x0000007c82837223 */ /* 0x180fe20000010881 */
[-C--:B------:R-:W-:Y:S01]  /*32c0*/  FFMA.FTZ R133, R134, R124.reuse, -R129 ;  /* 0x0000007c86857223 */ /* 0x080fe20000010881 */
[-CC-:B------:R-:W-:Y:S01]  /*32d0*/  FFMA.FTZ R123, R123, R124.reuse, -R127.reuse ;  /* 0x0000007c7b7b7223 */ /* 0x180fe2000001087f */
[----:B------:R-:W-:Y:S01]  /*32e0*/  MUFU.EX2 R116, R116 ;  /* 0x0000007400747308 */ /* 0x000fe20000000800 */
[----:B------:R-:W-:Y:S01]  /*32f0*/  FFMA.FTZ R183, R118, R124, -R127 ;  /* 0x0000007c76b77223 */ /* 0x000fe2000001087f */
[----:B----4-:R-:W-:Y:S01]  /*3300*/  F2FP.F16.F32.PACK_AB R64, R109, R114 ;  /* 0x000000726d40723e */ /* 0x010fe200000000ff */
[-CC-:B------:R-:W-:Y:S01]  /*3310*/  FFMA.FTZ R119, R119, R124.reuse, -R129.reuse ;  /* 0x0000007c77777223 */ /* 0x180fe20000010881 */
[----:B------:R-:W4:Y:S01]  /*3320*/  MUFU.EX2 R115, R115 ;  /* 0x0000007300737308 */ /* 0x000f220000000800 */
[-CC-:B------:R-:W-:Y:S01]  /*3330*/  FFMA.FTZ R120, R120, R124.reuse, -R129.reuse ;  /* 0x0000007c78787223 */ /* 0x180fe20000010881 */
[-C--:B------:R-:W-:Y:S01]  /*3340*/  FFMA.FTZ R117, R117, R124.reuse, -R129 ;  /* 0x0000007c75757223 */ /* 0x080fe20000010881 */
[-C--:B------:R-:W-:Y:S01]  /*3350*/  FFMA.FTZ R125, R125, R124.reuse, -R127 ;  /* 0x0000007c7d7d7223 */ /* 0x080fe2000001087f */
[----:B------:R-:W-:Y:S01]  /*3360*/  MUFU.EX2 R112, R112 ;  /* 0x0000007000707308 */ /* 0x000fe20000000800 */
[----:B------:R-:W-:Y:S01]  /*3370*/  FFMA.FTZ R121, R121, R124, -R129 ;  /* 0x0000007c79797223 */ /* 0x000fe20000010881 */
[----:B-----5:R-:W-:Y:S01]  /*3380*/  F2FP.F16.F32.PACK_AB R66, R106, R105 ;  /* 0x000000696a42723e */ /* 0x020fe200000000ff */
[----:B------:R-:W-:Y:S01]  /*3390*/  FADD.FTZ R114, R114, R109 ;  /* 0x0000006d72727221 */ /* 0x000fe20000010000 */
[----:B------:R-:W5:Y:S03]  /*33a0*/  MUFU.EX2 R107, R107 ;  /* 0x0000006b006b7308 */ /* 0x000f660000000800 */
[----:B------:R-:W-:Y:S01]  /*33b0*/  FADD.FTZ R105, R105, R114 ;  /* 0x0000007269697221 */ /* 0x000fe20000010000 */
[----:B------:R-:W-:Y:S01]  /*33c0*/  MUFU.EX2 R103, R103 ;  /* 0x0000006700677308 */ /* 0x000fe20000000800 */
[----:B----4-:R-:W-:Y:S01]  /*33d0*/  F2FP.F16.F32.PACK_AB R65, R115, R116 ;  /* 0x000000747341723e */ /* 0x010fe200000000ff */
[----:B------:R-:W-:-:S02]  /*33e0*/  FADD.FTZ R115, R116, R115 ;  /* 0x0000007374737221 */ /* 0x000fc40000010000 */
[----:B------:R-:W4:Y:S01]  /*33f0*/  MUFU.EX2 R100, R100 ;  /* 0x0000006400647308 */ /* 0x000f220000000800 */
[----:B------:R-:W-:-:S03]  /*3400*/  FADD.FTZ R106, R106, R105 ;  /* 0x000000696a6a7221 */ /* 0x000fc60000010000 */
[----:B------:R-:W-:Y:S01]  /*3410*/  MUFU.EX2 R0, R0 ;  /* 0x0000000000007308 */ /* 0x000fe20000000800 */
[C---:B-----5:R-:W-:Y:S01]  /*3420*/  F2FP.F16.F32.PACK_AB R67, R107.reuse, R112 ;  /* 0x000000706b43723e */ /* 0x060fe200000000ff */
[----:B------:R-:W-:Y:S02]  /*3430*/  FADD.FTZ R112, R112, R115 ;  /* 0x0000007370707221 */ /* 0x000fe40000010000 */
[----:B------:R-:W-:Y:S02]  /*3440*/  MUFU.EX2 R31, R31 ;  /* 0x0000001f001f7308 */ /* 0x000fe40000000800 */
[----:B------:R-:W-:Y:S02]  /*3450*/  FADD.FTZ R107, R107, R112 ;  /* 0x000000706b6b7221 */ /* 0x000fe40000010000 */
[----:B------:R5:W-:Y:S01]  /*3460*/  MUFU.EX2 R104, R20 ;  /* 0x0000001400687308 */ /* 0x000be20000000800 */
[C---:B------:R-:W-:Y:S03]  /*3470*/  HMMA.16816.F32 R80, R64.reuse, R76, RZ ;  /* 0x0000004c4050723c */ /* 0x040fe600000018ff */
[----:B------:R-:W3:Y:S04]  /*3480*/  MUFU.EX2 R113, R113 ;  /* 0x0000007100717308 */ /* 0x000ee80000000800 */
[----:B------:R-:W-:Y:S01]  /*3490*/  MUFU.EX2 R35, R35 ;  /* 0x0000002300237308 */ /* 0x000fe20000000800 */
[C---:B------:R-:W-:Y:S03]  /*34a0*/  HMMA.16816.F32 R76, R64.reuse, R78, RZ ;  /* 0x0000004e404c723c */ /* 0x040fe600000018ff */
[----:B------:R-:W3:Y:S01]  /*34b0*/  MUFU.EX2 R34, R34 ;  /* 0x0000002200227308 */ /* 0x000ee20000000800 */
[----:B-----5:R-:W-:Y:S03]  /*34c0*/  LDSM.16.MT88.4 R20, [R151+0xa800] ;  /* 0x00a800009714783b */ /* 0x020fe60000004200 */
        /* <DEDUP_REMOVED lines=19> */
[----:B--2---:R-:W-:Y:S01]  /*3600*/  HMMA.16816.F32 R60, R64, R4, RZ ;  /* 0x00000004403c723c */ /* 0x004fe200000018ff */
[----:B----4-:R-:W-:-:S02]  /*3610*/  F2FP.F16.F32.PACK_AB R4, R100, R103 ;  /* 0x000000676404723e */ /* 0x010fc400000000ff */
[----:B---3--:R-:W-:-:S05]  /*3620*/  F2FP.F16.F32.PACK_AB R5, R113, R104 ;  /* 0x000000687105723e */ /* 0x008fca00000000ff */
[----:B------:R-:W-:Y:S01]  /*3630*/  HMMA.16816.F32 R64, R64, R6, RZ ;  /* 0x000000064040723c */ /* 0x000fe200000018ff */
[----:B------:R-:W-:Y:S02]  /*3640*/  F2FP.F16.F32.PACK_AB R6, R31, R0 ;  /* 0x000000001f06723e */ /* 0x000fe400000000ff */
[----:B------:R-:W-:-:S07]  /*3650*/  F2FP.F16.F32.PACK_AB R7, R34, R35 ;  /* 0x000000232207723e */ /* 0x000fce00000000ff */
        /* <DEDUP_REMOVED lines=11> */
[-C--:B------:R-:W-:Y:S01]  /*3710*/  FFMA.FTZ R128, R126, R124.reuse, -R129 ;  /* 0x0000007c7e807223 */ /* 0x080fe20000010881 */
[-C--:B------:R-:W-:Y:S01]  /*3720*/  FFMA.FTZ R26, R132, R124.reuse, -R127 ;  /* 0x0000007c841a7223 */ /* 0x080fe2000001087f */
[----:B------:R-:W-:-:S03]  /*3730*/  FFMA.FTZ R126, R136, R124, -R129 ;  /* 0x0000007c887e7223 */ /* 0x000fc60000010881 */
[----:B------:R-:W-:Y:S01]  /*3740*/  MUFU.EX2 R27, R27 ;  /* 0x0000001b001b7308 */ /* 0x000fe20000000800 */
[C---:B-1----:R-:W-:Y:S03]  /*3750*/  HMMA.16816.F32 R52, R4.reuse, R8, R52 ;  /* 0x000000080434723c */ /* 0x042fe60000001834 */
[----:B------:R-:W1:Y:S04]  /*3760*/  MUFU.EX2 R26, R26 ;  /* 0x0000001a001a7308 */ /* 0x000e680000000800 */
[----:B------:R-:W4:Y:S01]  /*3770*/  MUFU.EX2 R128, R128 ;  /* 0x0000008000807308 */ /* 0x000f220000000800 */
[C---:B------:R-:W-:Y:S01]  /*3780*/  HMMA.16816.F32 R56, R4.reuse, R10, R56 ;  /* 0x0000000a0438723c */ /* 0x040fe20000001838 */
[----:B------:R-:W5:Y:S02]  /*3790*/  LDSM.16.MT88.4 R8, [R151+0x9000] ;  /* 0x009000009708783b */ /* 0x000f640000004200 */
[----:B------:R-:W-:Y:S05]  /*37a0*/  MUFU.EX2 R126, R126 ;  /* 0x0000007e007e7308 */ /* 0x000fea0000000800 */
[----:B------:R-:W-:Y:S01]  /*37b0*/  HMMA.16816.F32 R72, R4, R24, R72 ;  /* 0x000000180448723c */ /* 0x000fe20000001848 */
[-CC-:B------:R-:W-:Y:S01]  /*37c0*/  FFMA.FTZ R25, R138, R124.reuse, -R127.reuse ;  /* 0x0000007c8a197223 */ /* 0x180fe2000001087f */
[----:B------:R-:W-:-:S05]  /*37d0*/  FFMA.FTZ R24, R140, R124, -R127 ;  /* 0x0000007c8c187223 */ /* 0x000fca000001087f */
[----:B------:R-:W-:Y:S01]  /*37e0*/  MUFU.EX2 R25, R25 ;  /* 0x0000001900197308 */ /* 0x000fe20000000800 */
[C---:B--2---:R-:W-:Y:S03]  /*37f0*/  HMMA.16816.F32 R60, R4.reuse, R12, R60 ;  /* 0x0000000c043c723c */ /* 0x044fe6000000183c */
[----:B------:R-:W2:Y:S05]  /*3800*/  MUFU.EX2 R24, R24 ;  /* 0x0000001800187308 */ /* 0x000eaa0000000800 */
[C---:B------:R-:W-:Y:S01]  /*3810*/  HMMA.16816.F32 R64, R4.reuse, R14, R64 ;  /* 0x0000000e0440723c */ /* 0x040fe20000001840 */
[----:B------:R-:W5:Y:S07]  /*3820*/  LDSM.16.MT88.4 R12, [R110+0x9000] ;  /* 0x009000006e0c783b */ /* 0x000f6e0000004200 */
[C---:B---3--:R-:W-:Y:S08]  /*3830*/  HMMA.16816.F32 R44, R4.reuse, R16, R44 ;  /* 0x00000010042c723c */ /* 0x048ff0000000182c */
[C---:B------:R-:W-:Y:S01]  /*3840*/  HMMA.16816.F32 R48, R4.reuse, R18, R48 ;  /* 0x000000120430723c */ /* 0x040fe20000001830 */
[----:B------:R-:W3:Y:S07]  /*3850*/  LDSM.16.MT88.4 R16, [R111+0x9000] ;  /* 0x009000006f10783b */ /* 0x000eee0000004200 */
[C---:B------:R-:W-:Y:S08]  /*3860*/  HMMA.16816.F32 R36, R4.reuse, R20, R36 ;  /* 0x000000140424723c */ /* 0x040ff00000001824 */
[----:B------:R-:W-:Y:S01]  /*3870*/  HMMA.16816.F32 R40, R4, R22, R40 ;  /* 0x000000160428723c */ /* 0x000fe20000001828 */
[----:B-1----:R-:W-:Y:S01]  /*3880*/  F2FP.F16.F32.PACK_AB R4, R26, R27 ;  /* 0x0000001b1a04723e */ /* 0x002fe200000000ff */
[----:B------:R-:W1:Y:S01]  /*3890*/  LDSM.16.MT88.4 R20, [R108+0xb000] ;  /* 0x00b000006c14783b */ /* 0x000e620000004200 */
[----:B----4-:R-:W-:-:S02]  /*38a0*/  F2FP.F16.F32.PACK_AB R5, R128, R131 ;  /* 0x000000838005723e */ /* 0x010fc400000000ff */
[----:B--2---:R-:W-:Y:S02]  /*38b0*/  F2FP.F16.F32.PACK_AB R6, R24, R25 ;  /* 0x000000191806723e */ /* 0x004fe400000000ff */
[----:B------:R-:W-:-:S07]  /*38c0*/  F2FP.F16.F32.PACK_AB R7, R133, R126 ;  /* 0x0000007e8507723e */ /* 0x000fce00000000ff */
[C---:B-----5:R-:W-:Y:S08]  /*38d0*/  HMMA.16816.F32 R96, R4.reuse, R8, R96 ;  /* 0x000000080460723c */ /* 0x060ff00000001860 */
        /* <DEDUP_REMOVED lines=8> */
[C---:B-1----:R-:W-:Y:S01]  /*3960*/  HMMA.16816.F32 R60, R4.reuse, R20, R60 ;  /* 0x00000014043c723c */ /* 0x042fe2000000183c */
[----:B------:R-:W-:Y:S07]  /*3970*/  MUFU.EX2 R20, R121 ;  /* 0x0000007900147308 */ /* 0x000fee0000000800 */
[C---:B--2---:R-:W-:Y:S08]  /*3980*/  HMMA.16816.F32 R72, R4.reuse, R8, R72 ;  /* 0x000000080448723c */ /* 0x044ff00000001848 */
[C---:B------:R-:W-:Y:S01]  /*3990*/  HMMA.16816.F32 R68, R4.reuse, R10, R68 ;  /* 0x0000000a0444723c */ /* 0x040fe20000001844 */
[----:B------:R-:W1:Y:S07]  /*39a0*/  LDSM.16.MT88.4 R8, [R110+0xb000] ;  /* 0x00b000006e08783b */ /* 0x000e6e0000004200 */
[C---:B----4-:R-:W-:Y:S08]  /*39b0*/  HMMA.16816.F32 R44, R4.reuse, R12, R44 ;  /* 0x0000000c042c723c */ /* 0x050ff0000000182c */
[C---:B------:R-:W-:Y:S01]  /*39c0*/  HMMA.16816.F32 R48, R4.reuse, R14, R48 ;  /* 0x0000000e0430723c */ /* 0x040fe20000001830 */
[----:B------:R-:W2:Y:S07]  /*39d0*/  LDSM.16.MT88.4 R12, [R151+0x9800] ;  /* 0x00980000970c783b */ /* 0x000eae0000004200 */
[----:B---3--:R-:W-:Y:S01]  /*39e0*/  HMMA.16816.F32 R36, R4, R16, R36 ;  /* 0x000000100424723c */ /* 0x008fe20000001824 */
[----:B------:R-:W-:-:S02]  /*39f0*/  FFMA.FTZ R16, R122, R124, -R127 ;  /* 0x0000007c7a107223 */ /* 0x000fc4000001087f */
[----:B------:R-:W3:Y:S04]  /*3a00*/  MUFU.EX2 R122, R125 ;  /* 0x0000007d007a7308 */ /* 0x000ee80000000800 */
[----:B------:R4:W5:Y:S01]  /*3a10*/  MUFU.EX2 R118, R16 ;  /* 0x0000001000767308 */ /* 0x0009620000000800 */
[C---:B------:R-:W-:Y:S08]  /*3a20*/  HMMA.16816.F32 R40, R4.reuse, R18, R40 ;  /* 0x000000120428723c */ /* 0x040ff00000001828 */
[C---:B------:R-:W-:Y:S01]  /*3a30*/  HMMA.16816.F32 R64, R4.reuse, R22, R64 ;  /* 0x000000160440723c */ /* 0x040fe20000001840 */
[----:B----4-:R-:W4:Y:S07]  /*3a40*/  LDSM.16.MT88.4 R16, [R110+0x9800] ;  /* 0x009800006e10783b */ /* 0x010f2e0000004200 */
[C---:B-1----:R-:W-:Y:S08]  /*3a50*/  HMMA.16816.F32 R52, R4.reuse, R8, R52 ;  /* 0x000000080434723c */ /* 0x042ff00000001834 */
[----:B------:R-:W-:Y:S01]  /*3a60*/  HMMA.16816.F32 R56, R4, R10, R56 ;  /* 0x0000000a0438723c */ /* 0x000fe20000001838 */
[----:B------:R-:W1:Y:S01]  /*3a70*/  LDSM.16.MT88.4 R8, [R111+0x9800] ;  /* 0x009800006f08783b */ /* 0x000e620000004200 */
[----:B---3--:R-:W-:-:S02]  /*3a80*/  F2FP.F16.F32.PACK_AB R4, R122, R123 ;  /* 0x0000007b7a04723e */ /* 0x008fc400000000ff */
[----:B------:R-:W-:Y:S02]  /*3a90*/  F2FP.F16.F32.PACK_AB R5, R120, R119 ;  /* 0x000000777805723e */ /* 0x000fe400000000ff */
        /* <DEDUP_REMOVED lines=25> */
[----:B------:R-:W-:-:S04]  /*3c30*/  FADD.FTZ R27, R27, R0 ;  /* 0x000000001b1b7221 */ /* 0x000fc80000010000 */
[----:B------:R-:W-:-:S03]  /*3c40*/  FADD.FTZ R26, R26, R27 ;  /* 0x0000001b1a1a7221 */ /* 0x000fc60000010000 */
[----:B------:R-:W-:Y:S01]  /*3c50*/  HMMA.16816.F32 R40, R4, R10, R40 ;  /* 0x0000000a0428723c */ /* 0x000fe20000001828 */
[----:B------:R-:W1:Y:S01]  /*3c60*/  LDSM.16.MT88.4 R8, [R108+0xb800] ;  /* 0x00b800006c08783b */ /* 0x000e620000004200 */
[----:B------:R-:W-:-:S04]  /*3c70*/  FADD.FTZ R25, R25, R26 ;  /* 0x0000001a19197221 */ /* 0x000fc80000010000 */
        /* <DEDUP_REMOVED lines=13> */
[----:B------:R-:W-:-:S04]  /*3d50*/  FADD.FTZ R117, R117, R120 ;  /* 0x0000007875757221 */ /* 0x000fc80000010000 */
        /* <DEDUP_REMOVED lines=13> */
.L_x_11246:
        /* <DEDUP_REMOVED lines=77> */
.L_x_11241:
[----:B------:R-:W-:Y:S05]  /*4300*/  BSYNC.RECONVERGENT B0 ;  /* 0x0000000000007941 */ /* 0x000fea0003800200 */
.L_x_11240:
        /* <DEDUP_REMOVED lines=237> */
[----:B------:R-:W-:Y:S11]  /*51e0*/  ISETP.GE.U32.AND P6, PT, R7, R8, PT ;  /* 0x000000080700720c */ /* 0x000ff60003fc6070 */
        /* <DEDUP_REMOVED lines=28> */
.L_x_11245:
[----:B------:R-:W-:Y:S05]  /*53b0*/  BSYNC.RECONVERGENT B0 ;  /* 0x0000000000007941 */ /* 0x000fea0003800200 */
.L_x_11244:
        /* <DEDUP_REMOVED lines=18> */
[----:B------:R-:W0:Y:S02]  /*54e0*/  LDGDEPBAR ;  /* 0x00000000000079af */ /* 0x000e240000000000 */
.L_x_11243:
[----:B------:R-:W-:Y:S05]  /*54f0*/  BSYNC.RECONVERGENT B1 ;  /* 0x0000000000017941 */ /* 0x000fea0003800200 */
.L_x_11242:
        /* <DEDUP_REMOVED lines=316> */
.L_x_11239:
        /* <DEDUP_REMOVED lines=13> */
.L_x_11254:
[----:B------:R-:W1:Y:S01]  /*6990*/  MUFU.RCP R0, R9 ;  /* 0x0000000900007308 */ /* 0x000e620000001000 */
[----:B------:R-:W-:Y:S01]  /*69a0*/  FSETP.NE.FTZ.AND P1, PT, R9, RZ, PT ;  /* 0x000000ff0900720b */ /* 0x000fe20003f35000 */
[----:B------:R-:W4:Y:S01]  /*69b0*/  S2UR UR6, SR_CgaCtaId ;  /* 0x00000000000679c3 */ /* 0x000f220000008800 */
[----:B---3--:R-:W-:Y:S01]  /*69c0*/  FADD.FTZ R4, R11, R12 ;  /* 0x0000000c0b047221 */ /* 0x008fe20000010000 */
[----:B------:R-:W-:-:S04]  /*69d0*/  UMOV UR7, 0x400 ;  /* 0x0000040000077882 */ /* 0x000fc80000000000 */
[----:B------:R-:W3:Y:S01]  /*69e0*/  MUFU.RCP R5, R4 ;  /* 0x0000000400057308 */ /* 0x000ee20000001000 */
[----:B------:R-:W-:Y:S02]  /*69f0*/  FSETP.NE.FTZ.AND P0, PT, R4, RZ, PT ;  /* 0x000000ff0400720b */ /* 0x000fe40003f15000 */
        /* <DEDUP_REMOVED lines=33> */
[----:B----4-:R-:W-:Y:S01]  /*6c10*/  ULEA UR6, UR6, UR7, 0x18 ;  /* 0x0000000706067291 */ /* 0x010fe2000f8ec0ff */
[----:B------:R-:W1:Y:S01]  /*6c20*/  S2R R0, SR_TID.X ;  /* 0x0000000000007919 */ /* 0x000e620000002100 */
[----:B---3--:R-:W-:-:S02]  /*6c30*/  FSEL R5, R5, 1, P0 ;  /* 0x3f80000005057808 */ /* 0x008fc40000000000 */
        /* <DEDUP_REMOVED lines=30> */
[----:B--2---:R-:W-:Y:S01]  /*6e20*/  SHF.L.U32 R11, R0, 0x1, RZ ;  /* 0x00000001000b7819 */ /* 0x004fe200000006ff */
        /* <DEDUP_REMOVED lines=8> */
[----:B------:R-:W-:Y:S01]  /*6eb0*/  FMUL.FTZ R5, R5, R67 ;  /* 0x0000004305057220 */ /* 0x000fe20000410000 */
[----:B------:R-:W-:-:S02]  /*6ec0*/  MOV R10, 0x10 ;  /* 0x00000010000a7802 */ /* 0x000fc40000000f00 */
[----:B------:R-:W-:Y:S02]  /*6ed0*/  IADD3 R6, PT, PT, R13, R11, R6 ;  /* 0x0000000b0d067210 */ /* 0x000fe40007ffe006 */
        /* <DEDUP_REMOVED lines=64> */
[----:B------:R3:W-:Y:S04]  /*72e0*/  STS [R17+0x2000], R48 ;  /* 0x0020003011007388 */ /* 0x0007e80000000800 */
        /* <DEDUP_REMOVED lines=9> */
[----:B-1----:R-:W4:Y:S04]  /*7380*/  LD.E.U8 R5, desc[UR4][R2.64+0x1c8] ;  /* 0x0001c80402057980 */ /* 0x002f28000c101100 */
[----:B--2---:R-:W2:Y:S04]  /*7390*/  LD.E.64 R44, desc[UR4][R2.64+0x90] ;  /* 0x00009004022c7980 */ /* 0x004ea8000c101b00 */
[----:B---3--:R-:W3:Y:S04]  /*73a0*/  LD.E.64 R48, desc[UR4][R2.64+0x88] ;  /* 0x0000880402307980 */ /* 0x008ee8000c101b00 */
[----:B------:R-:W3:Y:S04]  /*73b0*/  LD.E.64 R24, desc[UR4][R2.64+0x80] ;  /* 0x0000800402187980 */ /* 0x000ee8000c101b00 */
[----:B------:R-:W3:Y:S01]  /*73c0*/  LD.E.64 R46, desc[UR4][R2.64+0x70] ;  /* 0x00007004022e7980 */ /* 0x000ee2000c101b00 */
[----:B------:R-:W-:Y:S05]  /*73d0*/  WARPSYNC.ALL ;  /* 0x0000000000007948 */ /* 0x000fea0003800000 */
[----:B----4-:R-:W5:Y:S01]  /*73e0*/  LD.E.64 R50, desc[UR4][R2.64+0xa0] ;  /* 0x0000a00402327980 */ /* 0x010f62000c101b00 */
[----:B------:R-:W-:-:S02]  /*73f0*/  SHF.L.U32 R12, R7, 0x3, RZ ;  /* 0x00000003070c7819 */ /* 0x000fc400000006ff */
[----:B------:R-:W-:Y:S02]  /*7400*/  MOV R17, RZ ;  /* 0x000000ff00117202 */ /* 0x000fe40000000f00 */
[----:B------:R-:W-:Y:S02]  /*7410*/  LOP3.LUT R16, R12, 0x38, RZ, 0xc0, !PT ;  /* 0x000000380c107812 */ /* 0x000fe400078ec0ff */
[----:B------:R-:W-:-:S13]  /*7420*/  ISETP.NE.AND P2, PT, R5, RZ, PT ;  /* 0x000000ff0500720c */ /* 0x000fda0003f45270 */
[----:B------:R-:W4:Y:S04]  /*7430*/  @!P2 LD.E R11, desc[UR4][R2.64+0x60] ;  /* 0x00006004020ba980 */ /* 0x000f28000c101900 */
[----:B------:R-:W4:Y:S04]  /*7440*/  @P2 LD.E R6, desc[UR4][R2.64+0xd4] ;  /* 0x0000d40402062980 */ /* 0x000f28000c101900 */
[----:B------:R-:W4:Y:S04]  /*7450*/  @!P2 LD.E R10, desc[UR4][R2.64+0xb4] ;  /* 0x0000b404020aa980 */ /* 0x000f28000c101900 */
[----:B------:R1:W4:Y:S01]  /*7460*/  @P2 LD.E R5, desc[UR4][R2.64+0xb4] ;  /* 0x0000b40402052980 */ /* 0x000322000c101900 */
[----:B------:R-:W-:Y:S01]  /*7470*/  BAR.SYNC.DEFER_BLOCKING 0x0 ;  /* 0x0000000000007b1d */ /* 0x000fe20000010000 */
[----:B--2---:R-:W-:-:S02]  /*7480*/  IMAD R14, R45, R167, RZ ;  /* 0x000000a72d0e7224 */ /* 0x004fc400078e02ff */
[----:B------:R-:W-:-:S04]  /*7490*/  IMAD.WIDE.U32 R44, R44, R167, RZ ;  /* 0x000000a72c2c7225 */ /* 0x000fc800078e00ff */
[----:B---3--:R-:W-:-:S04]  /*74a0*/  IMAD.WIDE.U32 R16, R170, R48, R16 ;  /* 0x00000030aa107225 */ /* 0x008fc800078e0010 */
[----:B------:R-:W-:Y:S02]  /*74b0*/  IMAD R12, R49, R170, RZ ;  /* 0x000000aa310c7224 */ /* 0x000fe400078e02ff */
[-C--:B------:R-:W-:Y:S02]  /*74c0*/  IMAD R13, R25, R168.reuse, RZ ;  /* 0x000000a8190d7224 */ /* 0x080fe400078e02ff */
[----:B------:R-:W-:Y:S01]  /*74d0*/  IMAD.WIDE.U32 R18, R24, R168, RZ ;  /* 0x000000a818127225 */ /* 0x000fe200078e00ff */
[----:B------:R-:W-:Y:S02]  /*74e0*/  IADD3 R14, PT, PT, R45, R14, RZ ;  /* 0x0000000e2d0e7210 */ /* 0x000fe40007ffe0ff */
[----:B------:R-:W-:Y:S02]  /*74f0*/  IADD3 R12, PT, PT, R17, R12, RZ ;  /* 0x0000000c110c7210 */ /* 0x000fe40007ffe0ff */
[----:B------:R-:W-:Y:S02]  /*7500*/  IADD3 R44, P4, P3, R44, R16, R18 ;  /* 0x000000102c2c7210 */ /* 0x000fe40007b9e012 */
[----:B-1----:R-:W-:Y:S01]  /*7510*/  IADD3 R3, PT, PT, R19, R13, RZ ;  /* 0x0000000d13037210 */ /* 0x002fe20007ffe0ff */
[----:B------:R-:W1:Y:S01]  /*7520*/  @P1 MUFU.LG2 R9, R9 ;  /* 0x0000000900091308 */ /* 0x000e620000000c00 */
[----:B------:R2:W3:Y:S02]  /*7530*/  LDS.128 R16, [R169] ;  /* 0x00000000a9107984 */ /* 0x0004e40000000c00 */
[----:B------:R-:W-:-:S02]  /*7540*/  IADD3.X R45, PT, PT, R14, R12, R3, P4, P3 ;  /* 0x0000000c0e2d7210 */ /* 0x000fc400027e6403 */
[----:B------:R2:W2:Y:S04]  /*7550*/  LDS.128 R12, [R169+0x2000] ;  /* 0x00200000a90c7984 */ /* 0x0004a80000000c00 */
[----:B------:R1:W2:Y:S04]  /*7560*/  LDS.128 R24, [R169+0x800] ;  /* 0x00080000a9187984 */ /* 0x0002a80000000c00 */
[----:B------:R2:W2:Y:S04]  /*7570*/  LDS.128 R20, [R169+0x2800] ;  /* 0x00280000a9147984 */ /* 0x0004a80000000c00 */
[----:B------:R2:W2:Y:S04]  /*7580*/  LDS.128 R36, [R169+0x1000] ;  /* 0x00100000a9247984 */ /* 0x0004a80000000c00 */
[----:B------:R2:W2:Y:S04]  /*7590*/  LDS.128 R28, [R169+0x3000] ;  /* 0x00300000a91c7984 */ /* 0x0004a80000000c00 */
[----:B------:R2:W2:Y:S04]  /*75a0*/  LDS.128 R32, [R169+0x1800] ;  /* 0x00180000a9207984 */ /* 0x0004a80000000c00 */
[----:B------:R2:W2:Y:S01]  /*75b0*/  LDS.128 R40, [R169+0x3800] ;  /* 0x00380000a9287984 */ /* 0x0004a20000000c00 */
[----:B------:R-:W3:Y:S01]  /*75c0*/  @P0 MUFU.LG2 R4, R4 ;  /* 0x0000000400040308 */ /* 0x000ee20000000c00 */
[----:B------:R-:W-:Y:S01]  /*75d0*/  SHF.R.U32.HI R7, RZ, 0x3, R7 ;  /* 0x00000003ff077819 */ /* 0x000fe20000011607 */
[----:B-1----:R-:W-:Y:S01]  /*75e0*/  @P1 FMUL.FTZ R9, R9, 0.69314718246459960938 ;  /* 0x3f31721809091820 */ /* 0x002fe20000410000 */
[----:B------:R-:W-:-:S02]  /*75f0*/  MOV R2, 0x7f800000 ;  /* 0x7f80000000027802 */ /* 0x000fc40000000f00 */
[----:B------:R-:W-:Y:S01]  /*7600*/  LOP3.LUT P4, RZ, R0, 0x3, RZ, 0xc0, !PT ;  /* 0x0000000300ff7812 */ /* 0x000fe2000788c0ff */
[----:B------:R-:W-:-:S04]  /*7610*/  IMAD.WIDE.U32 R44, R7, R48, R44 ;  /* 0x00000030072c7225 */ /* 0x000fc800078e002c */
[----:B-----5:R-:W-:Y:S01]  /*7620*/  @P1 FFMA.FTZ R2, R8, R102, R9 ;  /* 0x0000006608021223 */ /* 0x020fe20000010009 */
[--C-:B------:R-:W-:Y:S01]  /*7630*/  SHF.R.U32.HI R9, RZ, 0x1, R0.reuse ;  /* 0x00000001ff097819 */ /* 0x100fe20000011600 */
[----:B------:R-:W-:Y:S01]  /*7640*/  IMAD R7, R49, R7, RZ ;  /* 0x0000000731077224 */ /* 0x000fe200078e02ff */
[----:B------:R-:W-:Y:S02]  /*7650*/  SHF.R.U32.HI R3, RZ, 0x2, R0 ;  /* 0x00000002ff037819 */ /* 0x000fe40000011600 */
[----:B------:R-:W-:Y:S02]  /*7660*/  LOP3.LUT R0, R9, 0x30, RZ, 0xc0, !PT ;  /* 0x0000003009007812 */ /* 0x000fe400078ec0ff */
[----:B------:R-:W-:Y:S02]  /*7670*/  LEA R46, P1, R44, R46, 0x1 ;  /* 0x0000002e2c2e7211 */ /* 0x000fe400078208ff */
[----:B------:R-:W-:Y:S01]  /*7680*/  IADD3 R7, PT, PT, R45, R7, RZ ;  /* 0x000000072d077210 */ /* 0x000fe20007ffe0ff */
[----:B---3--:R-:W-:Y:S01]  /*7690*/  @P0 FMUL.FTZ R45, R4, 0.69314718246459960938 ;  /* 0x3f317218042d0820 */ /* 0x008fe20000410000 */
[----:B------:R-:W-:-:S02]  /*76a0*/  LOP3.LUT R0, R0, 0x7, R3, 0xf8, !PT ;  /* 0x0000000700007812 */ /* 0x000fc400078ef803 */
[----:B------:R-:W-:Y:S01]  /*76b0*/  LEA.HI.X R47, R44, R47, R7, 0x1, P1 ;  /* 0x0000002f2c2f7211 */ /* 0x000fe200008f0c07 */
[----:B------:R-:W-:Y:S01]  /*76c0*/  BSSY.RECONVERGENT B0, `(.L_x_11248) ;  /* 0x0000018000007945 */ /* 0x000fe20003800200 */
[C---:B------:R-:W-:Y:S02]  /*76d0*/  SHF.L.U32 R3, R48.reuse, 0x5, RZ ;  /* 0x0000000530037819 */ /* 0x040fe400000006ff */
[-C--:B------:R-:W-:Y:S02]  /*76e0*/  LEA R44, P1, R48, R46.reuse, 0x6 ;  /* 0x0000002e302c7211 */ /* 0x080fe400078230ff */
[----:B------:R-:W-:Y:S01]  /*76f0*/  MOV R9, 0x7f800000 ;  /* 0x7f80000000097802 */ /* 0x000fe20000000f00 */
[----:B------:R-:W-:Y:S01]  /*7700*/  @P0 FFMA.FTZ R9, R8, R101, R45 ;  /* 0x0000006508090223 */ /* 0x000fe2000001002d */
[----:B------:R-:W-:Y:S02]  /*7710*/  IADD3 R52, P3, PT, R3, R46, RZ ;  /* 0x0000002e03347210 */ /* 0x000fe40007f7e0ff */
[----:B------:R-:W-:-:S02]  /*7720*/  SHF.L.U64.HI R4, R48, 0x5, R49 ;  /* 0x0000000530047819 */ /* 0x000fc40000010231 */
[----:B------:R-:W-:Y:S01]  /*7730*/  LEA.HI.X R45, R48, R47, R49, 0x6, P1 ;  /* 0x0000002f302d7211 */ /* 0x000fe200008f3431 */
[----:B----4-:R-:W-:Y:S02]  /*7740*/  @!P2 IMAD R11, R168, R11, R167 ;  /* 0x0000000ba80ba224 */ /* 0x010fe400078e02a7 */
[----:B------:R-:W-:Y:S02]  /*7750*/  @P2 IMAD R6, R6, R167, RZ ;  /* 0x000000a706062224 */ /* 0x000fe400078e02ff */
[----:B------:R-:W-:Y:S02]  /*7760*/  @!P2 IMAD R11, R11, R10, RZ ;  /* 0x0000000a0b0ba224 */ /* 0x000fe400078e02ff */
[----:B------:R-:W-:Y:S01]  /*7770*/  @P2 IMAD R11, R168, R5, R6 ;  /* 0x00000005a80b2224 */ /* 0x000fe200078e0206 */
[----:B--2---:R-:W-:Y:S06]  /*7780*/  @P4 BRA `(.L_x_11249) ;  /* 0x00000000002c4947 */ /* 0x004fec0003800000 */
        /* <DEDUP_REMOVED lines=11> */
.L_x_11249:
[----:B------:R-:W-:Y:S05]  /*7840*/  BSYNC.RECONVERGENT B0 ;  /* 0x0000000000007941 */ /* 0x000fea0003800200 */
.L_x_11248:
        /* <DEDUP_REMOVED lines=12> */
[----:B-1----:R-:W-:Y:S05]  /*7910*/  RET.REL.NODEC R166 `(_ZN5flash24flash_fwd_splitkv_kernelI23Flash_fwd_kernel_traitsILi128ELi64ELi64ELi4ELb0ELb0EN7cutlass6half_tE19Flash_kernel_traitsILi128ELi64ELi64ELi4ES3_EELb0ELb0ELb0ELb1ELb1ELb1ELb0ELb0EEEvNS_16Flash_fwd_paramsE) ;  /* 0xffffff84a6b87950 */ /* 0x002fea0003c3ffff */
.L_x_11247:
[----:B------:R-:W-:Y:S01]  /*7920*/  MOV R5, 0x2 ;  /* 0x0000000200057802 */ /* 0x000fe20000000f00 */
[----:B------:R-:W-:Y:S01]  /*7930*/  IMAD.MOV.U32 R0, RZ, RZ, 0x1f ;  /* 0x0000001fff007424 */ /* 0x000fe200078e00ff */
[----:B------:R-:W-:-:S07]  /*7940*/  MOV R4, 0xffffffff ;  /* 0xffffffff00047802 */ /* 0x000fce0000000f00 */
[----:B-----5:R-:W-:Y:S05]  /*7950*/  WARPSYNC.COLLECTIVE R4, `(.L_x_11250) ;  /* 0x0000000004087348 */ /* 0x020fea0003c00000 */
[----:B------:R1:W2:Y:S02]  /*7960*/  SHFL.BFLY P0, R12, R183, R5, R0 ;  /* 0x0c000005b70c7389 */ /* 0x0002a40000000000 */
[----:B-12--5:R-:W-:Y:S05]  /*7970*/  ENDCOLLECTIVE ;  /* 0x000000000000791b */ /* 0x026fea0003800000 */
.L_x_11250:
[----:B------:R-:W-:Y:S02]  /*7980*/  IMAD.MOV.U32 R10, RZ, RZ, R12 ;  /* 0x000000ffff0a7224 */ /* 0x000fe400078e000c */
[----:B------:R-:W-:Y:S02]  /*7990*/  IMAD.MOV.U32 R5, RZ, RZ, 0x1 ;  /* 0x00000001ff057424 */ /* 0x000fe400078e00ff */
[----:B------:R-:W-:-:S05]  /*79a0*/  FADD.FTZ R10, R10, R183 ;  /* 0x000000b70a0a7221 */ /* 0x000fca0000010000 */
[----:B------:R-:W-:-:S07]  /*79b0*/  MOV R183, R10 ;  /* 0x0000000a00b77202 */ /* 0x000fce0000000f00 */
[----:B------:R-:W-:Y:S05]  /*79c0*/  WARPSYNC.COLLECTIVE R4, `(.L_x_11251) ;  /* 0x0000000004087348 */ /* 0x000fea0003c00000 */
[----:B------:R1:W2:Y:S02]  /*79d0*/  SHFL.BFLY P0, R12, R183, R5, R0 ;  /* 0x0c000005b70c7389 */ /* 0x0002a40000000000 */
[----:B-12---:R-:W-:Y:S05]  /*79e0*/  ENDCOLLECTIVE ;  /* 0x000000000000791b */ /* 0x006fea0003800000 */
.L_x_11251:
[----:B------:R-:W-:Y:S01]  /*79f0*/  MOV R183, R181 ;  /* 0x000000b500b77202 */ /* 0x000fe20000000f00 */
[----:B------:R-:W-:Y:S01]  /*7a00*/  IMAD.MOV.U32 R5, RZ, RZ, 0x2 ;  /* 0x00000002ff057424 */ /* 0x000fe200078e00ff */
[----:B------:R-:W-:-:S07]  /*7a10*/  MOV R9, R12 ;  /* 0x0000000c00097202 */ /* 0x000fce0000000f00 */
[----:B------:R-:W-:Y:S05]  /*7a20*/  WARPSYNC.COLLECTIVE R4, `(.L_x_11252) ;  /* 0x0000000004087348 */ /* 0x000fea0003c00000 */
[----:B------:R1:W2:Y:S02]  /*7a30*/  SHFL.BFLY P0, R12, R183, R5, R0 ;  /* 0x0c000005b70c7389 */ /* 0x0002a40000000000 */
[----:B-12---:R-:W-:Y:S05]  /*7a40*/  ENDCOLLECTIVE ;  /* 0x000000000000791b */ /* 0x006fea0003800000 */
.L_x_11252:
[----:B------:R-:W-:Y:S01]  /*7a50*/  FADD.FTZ R9, R10, R9 ;  /* 0x000000090a097221 */ /* 0x000fe20000010000 */
[----:B------:R-:W-:Y:S01]  /*7a60*/  FADD.FTZ R11, R12, R181 ;  /* 0x000000b50c0b7221 */ /* 0x000fe20000010000 */
[----:B------:R-:W-:-:S04]  /*7a70*/  MOV R5, 0x1 ;  /* 0x0000000100057802 */ /* 0x000fc80000000f00 */
[----:B------:R-:W-:-:S07]  /*7a80*/  MOV R183, R11 ;  /* 0x0000000b00b77202 */ /* 0x000fce0000000f00 */
[----:B------:R-:W-:Y:S05]  /*7a90*/  WARPSYNC.COLLECTIVE R4, `(.L_x_11253) ;  /* 0x0000000004087348 */ /* 0x000fea0003c00000 */
[----:B------:R1:W2:Y:S02]  /*7aa0*/  SHFL.BFLY P0, R12, R183, R5, R0 ;  /* 0x0c000005b70c7389 */ /* 0x0002a40000000000 */
[----:B-12---:R-:W-:Y:S05]  /*7ab0*/  ENDCOLLECTIVE ;  /* 0x000000000000791b */ /* 0x006fea0003800000 */
.L_x_11253:
[----:B------:R-:W-:Y:S05]  /*7ac0*/  BRA `(.L_x_11254) ;  /* 0xffffffec00b07947 */ /* 0x000fea000383ffff */
.L_x_11255:
        /* <DEDUP_REMOVED lines=11> */
.L_x_14981:


//--------------------- .text._ZN5flash24flash_fwd_splitkv_kernelI23Flash_fwd_kernel_traitsILi128ELi64ELi64ELi4ELb0ELb0EN7cutlass6half_tE19Flash_kernel_traitsILi128ELi64ELi64ELi4ES3_EELb0ELb0ELb1ELb0ELb0ELb0ELb0ELb0EEEvNS_16Flash_fwd_paramsE --------------------------
	.section	.text._ZN5flash24flash_fwd_splitkv_kernelI23Flash_fwd_kernel_traitsILi128ELi64ELi64ELi4ELb0ELb0EN7cutlass6half_tE19Flash_kernel_traitsILi128ELi64ELi64ELi4ES3_EELb0ELb0ELb1ELb0ELb0ELb0ELb0ELb0EEEvNS_16Flash_fwd_paramsE,"ax",@progbits
	.align	128
        .global         _ZN5flash24flash_fwd_splitkv_kernelI23Flash_fwd_kernel_traitsILi128ELi64ELi64ELi4ELb0ELb0EN7cutlass6half_tE19Flash_kernel_traitsILi128ELi64ELi64ELi4ES3_EELb0ELb0ELb1ELb0ELb0ELb0ELb0ELb0EEEvNS_16Flash_fwd_paramsE
        .type           _ZN5flash24flash_fwd_splitkv_kernelI23Flash_fwd_kernel_traitsILi128ELi64ELi64ELi4ELb0ELb0EN7cutlass6half_tE19Flash_kernel_traitsILi128ELi64ELi64ELi4ES3_EELb0ELb0ELb1ELb0ELb0ELb0ELb0ELb0EEEvNS_16Flash_fwd_paramsE,@function
        .size           _ZN5flash24flash_fwd_splitkv_kernelI23Flash_fwd_kernel_traitsILi128ELi64ELi64ELi4ELb0ELb0EN7cutlass6half_tE19Flash_kernel_traitsILi128ELi64ELi64ELi4ES3_EELb0ELb0ELb1ELb0ELb0ELb0ELb0ELb0EEEvNS_16Flash_fwd_paramsE,(.L_x_14982 - _ZN5flash24flash_fwd_splitkv_kernelI23Flash_fwd_kernel_traitsILi128ELi64ELi64ELi4ELb0ELb0EN7cutlass6half_tE19Flash_kernel_traitsILi128ELi64ELi64ELi4ES3_EELb0ELb0ELb1ELb0ELb0ELb0ELb0ELb0EEEvNS_16Flash_fwd_paramsE)
        .other          _ZN5flash24flash_fwd_splitkv_kernelI23Flash_fwd_kernel_traitsILi128ELi64ELi64ELi4ELb0ELb0EN7cutlass6half_tE19Flash_kernel_traitsILi128ELi64ELi64ELi4ES3_EELb0ELb0ELb1ELb0ELb0ELb0ELb0ELb0EEEvNS_16Flash_fwd_paramsE,@"STO_CUDA_ENTRY STV_DEFAULT"
_ZN5flash24flash_fwd_splitkv_kernelI23Flash_fwd_kernel_traitsILi128ELi64ELi64ELi4ELb0ELb0EN7cutlass6half_tE19Flash_kernel_traitsILi128ELi64ELi64ELi4ES3_EELb0ELb0ELb1ELb0ELb0ELb0ELb0ELb0EEEvNS_16Flash_fwd_paramsE:
.text._ZN5flash24flash_fwd_splitkv_kernelI23Flash_fwd_kernel_traitsILi128ELi64ELi64ELi4ELb0ELb0EN7cutlass6half_tE19Flash_kernel_traitsILi128ELi64ELi64ELi4ES3_EELb0ELb0ELb1ELb0ELb0ELb0ELb0ELb0EEEvNS_16Flash_fwd_paramsE:
[----:B------:R-:W-:Y:S01]  /*0000*/  LDC R1, c[0x0][0x37c] ;  /* 0x0000df00ff017b82 */ /* 0x000fe20000000800 */
[----:B------:R-:W1:Y:S07]  /*0010*/  S2R R37, SR_CTAID.X ;  /* 0x0000000000257919 */ /* 0x000e6e0000002500 */
[----:B------:R-:W2:Y:S01]  /*0020*/  LDC.64 R2, c[0x0][0x348] ;  /* 0x0000d200ff027b82 */ /* 0x000ea20000000a00 */
[----:B------:R-:W-:Y:S01]  /*0030*/  BSSY.RECONVERGENT B2, `(.L_x_11256) ;  /* 0x0000005000027945 */ /* 0x000fe20003800200 */
[----:B------:R-:W-:Y:S01]  /*0040*/  MOV R166, 0x80 ;  /* 0x0000008000a67802 */ /* 0x000fe20000000f00 */
[----:B------:R-:W3:Y:S01]  /*0050*/  S2R R167, SR_CTAID.Y ;  /* 0x0000000000a77919 */ /* 0x000ee20000002600 */
[----:B------:R-:W4:Y:S05]  /*0060*/  S2R R168, SR_CTAID.Z ;  /* 0x0000000000a87919 */ /* 0x000f2a0000002700 */
[----:B-1234-:R-:W-:Y:S05]  /*0070*/  CALL.REL.NOINC `($_ZN5flash24flash_fwd_splitkv_kernelI23Flash_fwd_kernel_traitsILi128ELi64ELi64ELi4ELb0ELb0EN7cutlass6half_tE19Flash_kernel_traitsILi128ELi64ELi64ELi4ES3_EELb0ELb0ELb1ELb0ELb0ELb0ELb0ELb0EEEvNS_16Flash_fwd_paramsE$_ZN5flash30compute_attn_1rowblock_splitkvI23Flash_fwd_kernel_traitsILi128ELi64ELi64ELi4ELb0ELb0EN7cutlass6half_tE19Flash_kernel_traitsILi128ELi64ELi64ELi4ES3_EELb0ELb0ELb1ELb0ELb0ELb0ELb0ELb0ENS_16Flash_fwd_paramsEEEvRKT8_iiiii) ;  /* 0x0000000000087944 */ /* 0x01efea0003c00000 */
[----:B------:R-:W-:Y:S05]  /*0080*/  BSYNC.RECONVERGENT B2 ;  /* 0x0000000000027941 */ /* 0x000fea0003800200 */
.L_x_11256:
[----:B------:R-:W-:Y:S05]  /*0090*/  EXIT ;  /* 0x000000000000794d */ /* 0x000fea0003800000 */
        .type           $_ZN5flash24flash_fwd_splitkv_kernelI23Flash_fwd_kernel_traitsILi128ELi64ELi64ELi4ELb0ELb0EN7cutlass6half_tE19Flash_kernel_traitsILi128ELi64ELi64ELi4ES3_EELb0ELb0ELb1ELb0ELb0ELb0ELb0ELb0EEEvNS_16Flash_fwd_paramsE$_ZN5flash30compute_attn_1rowblock_splitkvI23Flash_fwd_kernel_traitsILi128ELi64ELi64ELi4ELb0ELb0EN7cutlass6half_tE19Flash_kernel_traitsILi128ELi64ELi64ELi4ES3_EELb0ELb0ELb1ELb0ELb0ELb0ELb0ELb0ENS_16Flash_fwd_paramsEEEvRKT8_iiiii,@function
        .size           $_ZN5flash24flash_fwd_splitkv_kernelI23Flash_fwd_kernel_traitsILi128ELi64ELi64ELi4ELb0ELb0EN7cutlass6half_tE19Flash_kernel_traitsILi128ELi64ELi64ELi4ES3_EELb0ELb0ELb1ELb0ELb0ELb0ELb0ELb0EEEvNS_16Flash_fwd_paramsE$_ZN5flash30compute_attn_1rowblock_splitkvI23Flash_fwd_kernel_traitsILi128ELi64ELi64ELi4ELb0ELb0EN7cutlass6half_tE19Flash_kernel_traitsILi128ELi64ELi64ELi4ES3_EELb0ELb0ELb1ELb0ELb0ELb0ELb0ELb0ENS_16Flash_fwd_paramsEEEvRKT8_iiiii,(.L_x_14982 - $_ZN5flash24flash_fwd_splitkv_kernelI23Flash_fwd_kernel_traitsILi128ELi64ELi64ELi4ELb0ELb0EN7cutlass6half_tE19Flash_kernel_traitsILi128ELi64ELi64ELi4ES3_EELb0ELb0ELb1ELb0ELb0ELb0ELb0ELb0EEEvNS_16Flash_fwd_paramsE$_ZN5flash30compute_attn_1rowblock_splitkvI23Flash_fwd_kernel_traitsILi128ELi64ELi64ELi4ELb0ELb0EN7cutlass6half_tE19Flash_kernel_traitsILi128ELi64ELi64ELi4ES3_EELb0ELb0ELb1ELb0ELb0ELb0ELb0ELb0ENS_16Flash_fwd_paramsEEEvRKT8_iiiii)
$_ZN5flash24flash_fwd_splitkv_kernelI23Flash_fwd_kernel_traitsILi128ELi64ELi64ELi4ELb0ELb0EN7cutlass6half_tE19Flash_kernel_traitsILi128ELi64ELi64ELi4ES3_EELb0ELb0ELb1ELb0ELb0ELb0ELb0ELb0EEEvNS_16Flash_fwd_paramsE$_ZN5flash30compute_attn_1rowblock_splitkvI23Flash_fwd_kernel_traitsILi128ELi64ELi64ELi4ELb0ELb0EN7cutlass6half_tE19Flash_kernel_traitsILi128ELi64ELi64ELi4ES3_EELb0ELb0ELb1ELb0ELb0ELb0ELb0ELb0ENS_16Flash_fwd_paramsEEEvRKT8_iiiii:
        /* <DEDUP_REMOVED lines=39> */
.L_x_11258:
[----:B------:R-:W-:Y:S05]  /*0310*/  BSYNC.RECONVERGENT B0 ;  /* 0x0000000000007941 */ /* 0x000fea0003800200 */
.L_x_11257:
[----:B------:R-:W-:Y:S04]  /*0320*/  BSSY.RECONVERGENT B0, `(.L_x_11259) ;  /* 0x0000007000007945 */ /* 0x000fe80003800200 */
[----:B------:R-:W-:Y:S05]  /*0330*/  @!P3 BRA `(.L_x_11260) ;  /* 0x000000000014b947 */ /* 0x000fea0003800000 */
[----:B------:R-:W4:Y:S02]  /*0340*/  LD.E.U8 R5, desc[UR4][R2.64+0x1b2] ;  /* 0x0001b20402057980 */ /* 0x000f24000c101100 */
[----:B----4-:R-:W-:-:S13]  /*0350*/  ISETP.NE.AND P1, PT, R5, RZ, PT ;  /* 0x000000ff0500720c */ /* 0x010fda0003f25270 */
[----:B------:R-:W4:Y:S02]  /*0360*/  @P1 LD.E R5, desc[UR4][R16.64+0x4] ;  /* 0x0000040410051980 */ /* 0x000f24000c101900 */
[----:B----45:R-:W-:-:S06]  /*0370*/  @P1 IADD3 R26, PT, PT, R5, -R14, RZ ;  /* 0x8000000e051a1210 */ /* 0x030fcc0007ffe0ff */
[----:B------:R4:W5:Y:S02]  /*0380*/  @!P1 LD.E R26, desc[UR4][R16.64] ;  /* 0x00000004101a9980 */ /* 0x000964000c101900 */
.L_x_11260:
[----:B------:R-:W-:Y:S05]  /*0390*/  BSYNC.RECONVERGENT B0 ;  /* 0x0000000000007941 */ /* 0x000fea0003800200 */
.L_x_11259:
        /* <DEDUP_REMOVED lines=8> */
.L_x_11262:
[----:B------:R-:W5:Y:S01]  /*0420*/  LD.E.64 R6, desc[UR4][R2.64+0x108] ;  /* 0x0001080402067980 */ /* 0x000f62000c101b00 */
[----:B------:R-:W-:Y:S01]  /*0430*/  BSSY.RECONVERGENT B0, `(.L_x_11264) ;  /* 0x0000006000007945 */ /* 0x000fe20003800200 */
[----:B------:R-:W-:Y:S01]  /*0440*/  IMAD.MOV.U32 R5, RZ, RZ, RZ ;  /* 0x000000ffff057224 */ /* 0x000fe200078e00ff */
[----:B-----5:R-:W-:-:S04]  /*0450*/  ISETP.NE.U32.AND P0, PT, R6, RZ, PT ;  /* 0x000000ff0600720c */ /* 0x020fc80003f05070 */
[----:B------:R-:W-:-:S13]  /*0460*/  ISETP.NE.AND.EX P0, PT, R7, RZ, PT, P0 ;  /* 0x000000ff0700720c */ /* 0x000fda0003f05300 */
[----:B------:R-:W-:Y:S05]  /*0470*/  @!P0 BRA `(.L_x_11265) ;  /* 0x0000000000048947 */ /* 0x000fea0003800000 */
[----:B------:R1:W5:Y:S02]  /*0480*/  LD.E R5, desc[UR4][R2.64+0xbc] ;  /* 0x0000bc0402057980 */ /* 0x000364000c101900 */
.L_x_11265:
[----:B------:R-:W-:Y:S05]  /*0490*/  BSYNC.RECONVERGENT B0 ;  /* 0x0000000000007941 */ /* 0x000fea0003800200 */
.L_x_11264:
[----:B-----5:R-:W-:Y:S02]  /*04a0*/  IADD3 R26, PT, PT, R5, R26, -R13 ;  /* 0x0000001a051a7210 */ /* 0x020fe40007ffe80d */
.L_x_11263:
[----:B------:R-:W-:Y:S05]  /*04b0*/  BSYNC.RECONVERGENT B1 ;  /* 0x0000000000017941 */ /* 0x000fea0003800200 */
.L_x_11261:
[----:B------:R-:W-:Y:S01]  /*04c0*/  IMAD.SHL.U32 R172, R37, 0x40, RZ ;  /* 0x0000004025ac7824 */ /* 0x000fe200078e00ff */
[----:B------:R-:W-:Y:S01]  /*04d0*/  MOV R6, R166 ;  /* 0x000000a600067202 */ /* 0x000fe20000000f00 */
[----:B------:R-:W-:-:S03]  /*04e0*/  IMAD.MOV.U32 R7, RZ, RZ, 0x0 ;  /* 0x00000000ff077424 */ /* 0x000fc600078e00ff */
[----:B------:R-:W-:-:S13]  /*04f0*/  ISETP.GT.AND P0, PT, R27, R172, PT ;  /* 0x000000ac1b00720c */ /* 0x000fda0003f04270 */
[----:B-1234-:R-:W-:Y:S05]  /*0500*/  @!P0 RET.REL.NODEC R6 `(_ZN5flash24flash_fwd_splitkv_kernelI23Flash_fwd_kernel_traitsILi128ELi64ELi64ELi4ELb0ELb0EN7cutlass6half_tE19Flash_kernel_traitsILi128ELi64ELi64ELi4ES3_EELb0ELb0ELb1ELb0ELb0ELb0ELb0ELb0EEEvNS_16Flash_fwd_paramsE) ;  /* 0xfffffff806bc8950 */ /* 0x01efea0003c3ffff */
        /* <DEDUP_REMOVED lines=28> */
[----:B------:R-:W-:Y:S01]  /*06d0*/  ISETP.GE.AND P2, PT, R3, R2, PT ;  /* 0x000000020300720c */ /* 0x000fe20003f46270 */
[----:B--2---:R-:W-:-:S04]  /*06e0*/  @P0 IMAD.WIDE.U32 R22, R8, R173, RZ ;  /* 0x000000ad08160225 */ /* 0x004fc800078e00ff */
[----:B----4-:R-:W-:-:S04]  /*06f0*/  @!P0 IMAD.WIDE.U32 R18, R14, R167, RZ ;  /* 0x000000a70e128225 */ /* 0x010fc800078e00ff */
[----:B------:R-:W-:Y:S02]  /*0700*/  @!P0 IMAD R11, R15, R167, RZ ;  /* 0x000000a70f0b8224 */ /* 0x000fe400078e02ff */
[----:B------:R-:W-:Y:S01]  /*0710*/  @!P0 IMAD.MOV.U32 R14, RZ, RZ, R18 ;  /* 0x000000ffff0e8224 */ /* 0x000fe200078e0012 */
[----:B------:R-:W-:Y:S01]  /*0720*/  @P0 MOV R14, R22 ;  /* 0x00000016000e0202 */ /* 0x000fe20000000f00 */
[----:B------:R-:W-:Y:S01]  /*0730*/  @P0 IMAD R15, R9, R173, RZ ;  /* 0x000000ad090f0224 */ /* 0x000fe200078e02ff */
[----:B------:R-:W-:Y:S01]  /*0740*/  @!P0 IADD3 R11, PT, PT, R19, R11, RZ ;  /* 0x0000000b130b8210 */ /* 0x000fe20007ffe0ff */
[----:B------:R-:W-:-:S04]  /*0750*/  IMAD.WIDE.U32 R18, R172, R8, R12 ;  /* 0x00000008ac127225 */ /* 0x000fc800078e000c */
[----:B------:R-:W-:Y:S01]  /*0760*/  @P0 IMAD.IADD R11, R23, 0x1, R15 ;  /* 0x00000001170b0824 */ /* 0x000fe200078e020f */
[----:B------:R-:W-:Y:S01]  /*0770*/  IADD3 R18, P0, PT, R14, R18, RZ ;  /* 0x000000120e127210 */ /* 0x000fe20007f1e0ff */
[----:B------:R-:W-:Y:S02]  /*0780*/  IMAD R10, R9, R172, RZ ;  /* 0x000000ac090a7224 */ /* 0x000fe400078e02ff */
[----:B------:R-:W-:-:S03]  /*0790*/  VIADD R15, R3, 0x10 ;  /* 0x00000010030f7836 */ /* 0x000fc60000000000 */
[----:B------:R-:W-:Y:S01]  /*07a0*/  IADD3.X R19, PT, PT, R11, R19, R10, P0, !PT ;  /* 0x000000130b137210 */ /* 0x000fe200007fe40a */
[----:B---3--:R-:W-:Y:S01]  /*07b0*/  IMAD R23, R21, R168, RZ ;  /* 0x000000a815177224 */ /* 0x008fe200078e02ff */
        /* <DEDUP_REMOVED lines=18> */
.L_x_11268:
[----:B------:R-:W-:Y:S05]  /*08e0*/  BSYNC.RECONVERGENT B0 ;  /* 0x0000000000007941 */ /* 0x000fea0003800200 */
.L_x_11267:
        /* <DEDUP_REMOVED lines=17> */
.L_x_11270:
[----:B------:R-:W-:Y:S05]  /*0a00*/  BSYNC.RECONVERGENT B0 ;  /* 0x0000000000007941 */ /* 0x000fea0003800200 */
.L_x_11269:
        /* <DEDUP_REMOVED lines=20> */
.L_x_11272:
[----:B------:R-:W-:Y:S05]  /*0b50*/  BSYNC.RECONVERGENT B0 ;  /* 0x0000000000007941 */ /* 0x000fea0003800200 */
.L_x_11271:
        /* <DEDUP_REMOVED lines=25> */
.L_x_11274:
[----:B------:R-:W-:Y:S05]  /*0cf0*/  BSYNC.RECONVERGENT B0 ;  /* 0x0000000000007941 */ /* 0x000fea0003800200 */
.L_x_11273:
[----:B------:R-:W-:Y:S01]  /*0d00*/  MOV R167, 0x0 ;  /* 0x0000000000a77802 */ /* 0x000fe20000000f00 */
[----:B------:R-:W-:Y:S04]  /*0d10*/  @!P5 ST.E desc[UR4][R10.64], R5 ;  /* 0x000000050a00d985 */ /* 0x000fe8000c101904 */
[----:B------:R-:W-:Y:S04]  /*0d20*/  @!P4 ST.E desc[UR4][R10.64+0x40], R4 ;  /* 0x000040040a00c985 */ /* 0x000fe8000c101904 */
[----:B------:R1:W-:Y:S02]  /*0d30*/  @!P3 ST.E desc[UR4][R10.64+0x80], R2 ;  /* 0x000080020a00b985 */ /* 0x0003e4000c101904 */
[----:B-12---:R-:W-:Y:S05]  /*0d40*/  @P6 RET.REL.NODEC R166 `(_ZN5flash24flash_fwd_splitkv_kernelI23Flash_fwd_kernel_traitsILi128ELi64ELi64ELi4ELb0ELb0EN7cutlass6half_tE19Flash_kernel_traitsILi128ELi64ELi64ELi4ES3_EELb0ELb0ELb1ELb0ELb0ELb0ELb0ELb0EEEvNS_16Flash_fwd_paramsE) ;  /* 0xfffffff0a6ac6950 */ /* 0x006fea0003c3ffff */
[----:B------:R-:W-:Y:S02]  /*0d50*/  MOV R3, 0x7f800000 ;  /* 0x7f80000000037802 */ /* 0x000fe40000000f00 */
[----:B------:R-:W-:-:S03]  /*0d60*/  MOV R167, 0x0 ;  /* 0x0000000000a77802 */ /* 0x000fc60000000f00 */
[----:B------:R1:W-:Y:S02]  /*0d70*/  ST.E desc[UR4][R10.64+0xc0], R3 ;  /* 0x0000c0030a007985 */ /* 0x0003e4000c101904 */
[----:B-1----:R-:W-:Y:S05]  /*0d80*/  RET.REL.NODEC R166 `(_ZN5flash24flash_fwd_splitkv_kernelI23Flash_fwd_kernel_traitsILi128ELi64ELi64ELi4ELb0ELb0EN7cutlass6half_tE19Flash_kernel_traitsILi128ELi64ELi64ELi4ES3_EELb0ELb0ELb1ELb0ELb0ELb0ELb0ELb0EEEvNS_16Flash_fwd_paramsE) ;  /* 0xfffffff0a69c7950 */ /* 0x002fea0003c3ffff */
.L_x_11266:
        /* <DEDUP_REMOVED lines=57> */
[----:B------:R-:W4:Y:S01]  /*1120*/  F2I.FTZ.U32.TRUNC.NTZ R23, R22 ;  /* 0x0000001600177305 */ /* 0x000f22000021f000 */
[----:B------:R-:W-:Y:S02]  /*1130*/  IABS R0, R168 ;  /* 0x000000a800007213 */ /* 0x000fe40000000000 */
[----:B-1----:R-:W-:Y:S01]  /*1140*/  IABS R4, R15 ;  /* 0x0000000f00047213 */ /* 0x002fe20000000000 */
[----:B----4-:R-:W-:Y:S01]  /*1150*/  IMAD.MOV R9, RZ, RZ, -R23 ;  /* 0x000000ffff097224 */ /* 0x010fe200078e0a17 */
        /* <DEDUP_REMOVED lines=15> */
[----:B------:R-:W-:Y:S01]  /*1250*/  IMAD R6, R157, R12, RZ ;  /* 0x0000000c9d067224 */ /* 0x000fe200078e02ff */
[----:B------:R-:W-:Y:S01]  /*1260*/  SHF.R.S32.HI R11, RZ, 0x1f, R12 ;  /* 0x0000001fff0b7819 */ /* 0x000fe2000001140c */
[----:B------:R-:W-:-:S04]  /*1270*/  @P2 VIADD R9, R9, 0x1 ;  /* 0x0000000109092836 */ /* 0x000fc80000000000 */
[----:B------:R-:W-:Y:S02]  /*1280*/  IMAD R6, R156, R11, R6 ;  /* 0x0000000b9c067224 */ /* 0x000fe400078e0206 */
[----:B------:R-:W-:Y:S02]  /*1290*/  @!P0 IMAD.MOV R9, RZ, RZ, -R9 ;  /* 0x000000ffff098224 */ /* 0x000fe400078e0a09 */
[----:B------:R-:W-:Y:S02]  /*12a0*/  @!P1 LOP3.LUT R9, RZ, R15, RZ, 0x33, !PT ;  /* 0x0000000fff099212 */ /* 0x000fe400078e33ff */
[----:B---3--:R-:W-:Y:S01]  /*12b0*/  SHF.R.S32.HI R4, RZ, 0x1f, R5 ;  /* 0x0000001fff047819 */ /* 0x008fe20000011405 */
[----:B------:R-:W-:-:S04]  /*12c0*/  IMAD R7, R21, R5, RZ ;  /* 0x0000000515077224 */ /* 0x000fc800078e02ff */
[C---:B------:R-:W-:Y:S02]  /*12d0*/  IMAD R7, R20.reuse, R4, R7 ;  /* 0x0000000414077224 */ /* 0x040fe400078e0207 */
[----:B------:R-:W-:-:S05]  /*12e0*/  IMAD.WIDE.U32 R20, R20, R5, RZ ;  /* 0x0000000514147225 */ /* 0x000fca00078e00ff */
[----:B------:R-:W-:-:S03]  /*12f0*/  IADD3 R21, PT, PT, R21, R7, RZ ;  /* 0x0000000715157210 */ /* 0x000fc60007ffe0ff */
        /* <DEDUP_REMOVED lines=10> */
[----:B------:R-:W-:Y:S02]  /*13a0*/  IMAD.IADD R17, R45, 0x1, R6 ;  /* 0x000000012d117824 */ /* 0x000fe400078e0206 */
[----:B------:R-:W-:Y:S01]  /*13b0*/  IMAD.IADD R14, R9, 0x1, R7 ;  /* 0x00000001090e7824 */ /* 0x000fe200078e0207 */
[----:B------:R-:W-:Y:S05]  /*13c0*/  BRA `(.L_x_11277) ;  /* 0x00000004002c7947 */ /* 0x000fea0003800000 */
.L_x_11276:
        /* <DEDUP_REMOVED lines=9> */
[----:B------:R-:W-:Y:S02]  /*1460*/  LEA R12, R24, 0xffffffc0, 0x6 ;  /* 0xffffffc0180c7811 */ /* 0x000fe400078e30ff */
        /* <DEDUP_REMOVED lines=40> */
[----:B------:R-:W-:-:S04]  /*16f0*/  IMAD.WIDE.U32 R20, R156, R12, R8 ;  /* 0x0000000c9c147225 */ /* 0x000fc800078e0008 */
[----:B------:R-:W-:Y:S02]  /*1700*/  IMAD R6, R157, R12, RZ ;  /* 0x0000000c9d067224 */ /* 0x000fe400078e02ff */
        /* <DEDUP_REMOVED lines=14> */
[C---:B------:R-:W-:Y:S02]  /*17f0*/  IMAD R6, R18.reuse, R6, R9 ;  /* 0x0000000612067224 */ /* 0x040fe400078e0209 */
[----:B------:R-:W-:-:S04]  /*1800*/  IMAD.WIDE.U32 R44, R18, R7, R20 ;  /* 0x00000007122c7225 */ /* 0x000fc800078e0014 */
[----:B------:R-:W-:Y:S01]  /*1810*/  @P3 IMAD.WIDE.U32 R8, R158, R13, RZ ;  /* 0x0000000d9e083225 */ /* 0x000fe200078e00ff */
[----:B------:R-:W-:-:S03]  /*1820*/  @!P3 IADD3 R14, PT, PT, R17, R4, RZ ;  /* 0x00000004110eb210 */ /* 0x000fc60007ffe0ff */
[----:B------:R-:W-:Y:S01]  /*1830*/  @P3 IMAD R5, R159, R13, RZ ;  /* 0x0000000d9f053224 */ /* 0x000fe200078e02ff */
[----:B------:R-:W-:Y:S02]  /*1840*/  IADD3 R17, PT, PT, R45, R6, RZ ;  /* 0x000000062d117210 */ /* 0x000fe40007ffe0ff */
[----:B------:R-:W-:Y:S01]  /*1850*/  @P3 MOV R16, R8 ;  /* 0x0000000800103202 */ /* 0x000fe20000000f00 */
[----:B------:R-:W-:Y:S01]  /*1860*/  @P3 IMAD.IADD R14, R9, 0x1, R5 ;  /* 0x00000001090e3824 */ /* 0x000fe200078e0205 */
[----:B------:R-:W-:Y:S02]  /*1870*/  MOV R11, RZ ;  /* 0x000000ff000b7202 */ /* 0x000fe40000000f00 */
.L_x_11277:
[----:B------:R-:W-:Y:S05]  /*1880*/  BSYNC.RECONVERGENT B0 ;  /* 0x0000000000007941 */ /* 0x000fea0003800200 */
.L_x_11275:
[----:B------:R-:W-:Y:S01]  /*1890*/  ISETP.NE.AND P0, PT, R173, -0x1, PT ;  /* 0xffffffffad00780c */ /* 0x000fe20003f05270 */
[----:B------:R-:W2:Y:S04]  /*18a0*/  LD.E.64 R38, desc[UR4][R2.64+0x30] ;  /* 0x0000300402267980 */ /* 0x000ea8000c101b00 */
[----:B------:R-:W3:Y:S04]  /*18b0*/  LD.E.64 R22, desc[UR4][R2.64+0x48] ;  /* 0x0000480402167980 */ /* 0x000ee8000c101b00 */
[----:B------:R1:W5:Y:S04]  /*18c0*/  LD.E.64 R46, desc[UR4][R2.64+0x8] ;  /* 0x00000804022e7980 */ /* 0x000368000c101b00 */
[----:B------:R-:W4:Y:S04]  /*18d0*/  @!P0 LD.E.64 R4, desc[UR4][R2.64+0x18] ;  /* 0x0000180402048980 */ /* 0x000f28000c101b00 */
[----:B------:R1:W5:Y:S04]  /*18e0*/  LD.E R170, desc[UR4][R2.64+0xc0] ;  /* 0x0000c00402aa7980 */ /* 0x000368000c101900 */
[----:B------:R1:W5:Y:S01]  /*18f0*/  LD.E.64 R40, desc[UR4][R2.64] ;  /* 0x0000000402287980 */ /* 0x000362000c101b00 */
[----:B------:R-:W-:Y:S01]  /*1900*/  IMAD.SHL.U32 R6, R10, 0x8, RZ ;  /* 0x000000080a067824 */ /* 0x000fe200078e00ff */
[----:B------:R-:W1:Y:S04]  /*1910*/  S2R R9, SR_CgaCtaId ;  /* 0x0000000000097919 */ /* 0x000e680000008800 */
[----:B------:R-:W-:Y:S01]  /*1920*/  LOP3.LUT R174, R6, 0x38, RZ, 0xc0, !PT ;  /* 0x0000003806ae7812 */ /* 0x000fe200078ec0ff */
[----:B------:R-:W-:Y:S01]  /*1930*/  IMAD.IADD R160, R27, 0x1, -R172 ;  /* 0x000000011ba07824 */ /* 0x000fe200078e0aac */
[----:B------:R-:W-:Y:S01]  /*1940*/  SHF.R.U32.HI R34, RZ, 0x3, R10 ;  /* 0x00000003ff227819 */ /* 0x000fe2000001160a */
[----:B----4-:R-:W-:-:S04]  /*1950*/  @!P0 IMAD.WIDE.U32 R20, R4, R167, RZ ;  /* 0x000000a704148225 */ /* 0x010fc800078e00ff */
[----:B------:R-:W-:Y:S02]  /*1960*/  @!P0 IMAD R4, R5, R167, RZ ;  /* 0x000000a705048224 */ /* 0x000fe400078e02ff */
[----:B------:R-:W-:Y:S02]  /*1970*/  @!P0 IMAD.MOV.U32 R5, RZ, RZ, R20 ;  /* 0x000000ffff058224 */ /* 0x000fe400078e0014 */
[----:B------:R-:W-:Y:S02]  /*1980*/  @!P0 IMAD.IADD R4, R21, 0x1, R4 ;  /* 0x0000000115048824 */ /* 0x000fe400078e0204 */
[----:B------:R4:W5:Y:S01]  /*1990*/  LD.E.64 R20, desc[UR4][R2.64+0x10] ;  /* 0x0000100402147980 */ /* 0x000962000c101b00 */
[----:B--2---:R-:W-:-:S04]  /*19a0*/  @P0 IMAD.WIDE.U32 R18, R38, R173, RZ ;  /* 0x000000ad26120225 */ /* 0x004fc800078e00ff */
[----:B------:R-:W-:Y:S02]  /*19b0*/  @P0 IMAD R7, R39, R173, RZ ;  /* 0x000000ad27070224 */ /* 0x000fe400078e02ff */
[----:B------:R-:W-:-:S03]  /*19c0*/  @P0 IMAD.MOV.U32 R5, RZ, RZ, R18 ;  /* 0x000000ffff050224 */ /* 0x000fc600078e0012 */
[----:B------:R-:W-:Y:S02]  /*19d0*/  @P0 IADD3 R4, PT, PT, R19, R7, RZ ;  /* 0x0000000713040210 */ /* 0x000fe40007ffe0ff */
[----:B------:R-:W-:Y:S01]  /*19e0*/  IADD3 R18, P1, PT, R174, R5, RZ ;  /* 0x00000005ae127210 */ /* 0x000fe20007f3e0ff */
[----:B---3--:R-:W-:-:S04]  /*19f0*/  IMAD R33, R23, R168, RZ ;  /* 0x000000a817217224 */ /* 0x008fc800078e02ff */
[----:B------:R-:W-:Y:S01]  /*1a00*/  IMAD.X R19, RZ, RZ, R4, P1 ;  /* 0x000000ffff137224 */ /* 0x000fe200008e0604 */
[----:B------:R-:W-:Y:S01]  /*1a10*/  ISETP.GE.AND P4, PT, R34, R160, PT ;  /* 0x000000a02200720c */ /* 0x000fe20003f86270 */
[----:B------:R-:W-:Y:S01]  /*1a20*/  IMAD.WIDE.U32 R22, R168, R22, R18 ;  /* 0x00000016a8167225 */ /* 0x000fe200078e0012 */
[----:B------:R-:W-:-:S04]  /*1a30*/  LOP3.LUT R19, R6, 0x1c0, RZ, 0xc0, !PT ;  /* 0x000001c006137812 */ /* 0x000fc800078ec0ff */
[----:B------:R-:W-:Y:S02]  /*1a40*/  LOP3.LUT R19, R19, 0x38, R10, 0xf8, !PT ;  /* 0x0000003813137812 */ /* 0x000fe400078ef80a */
[----:B------:R-:W-:Y:S02]  /*1a50*/  MOV R8, 0x400 ;  /* 0x0000040000087802 */ /* 0x000fe40000000f00 */
[--C-:B------:R-:W-:Y:S01]  /*1a60*/  LOP3.LUT R19, R19, 0x38, R6.reuse, 0x78, !PT ;  /* 0x0000003813137812 */ /* 0x100fe200078e7806 */
[C---:B------:R-:W-:Y:S01]  /*1a70*/  VIADD R7, R34.reuse, 0x20 ;  /* 0x0000002022077836 */ /* 0x040fe20000000000 */
[----:B-1----:R-:W-:Y:S01]  /*1a80*/  LEA R9, R9, R8, 0x18 ;  /* 0x0000000809097211 */ /* 0x002fe200078ec0ff */
[----:B------:R-:W-:Y:S01]  /*1a90*/  VIADD R5, R34, 0x30 ;  /* 0x0000003022057836 */ /* 0x000fe20000000000 */
[----:B------:R-:W-:Y:S01]  /*1aa0*/  LEA R169, R24, 0xffffffc0, 0x6 ;  /* 0xffffffc018a97811 */ /* 0x000fe200078e30ff */
[----:B------:R-:W-:Y:S01]  /*1ab0*/  IMAD.MOV.U32 R35, RZ, RZ, RZ ;  /* 0x000000ffff237224 */ /* 0x000fe200078e00ff */
[----:B------:R-:W-:Y:S01]  /*1ac0*/  IADD3 R13, PT, PT, R34, 0x10, RZ ;  /* 0x00000010220d7810 */ /* 0x000fe20007ffe0ff */
[----:B------:R-:W-:Y:S01]  /*1ad0*/  BSSY.RECONVERGENT B0, `(.L_x_11278) ;  /* 0x000001f000007945 */ /* 0x000fe20003800200 */
[----:B------:R-:W-:Y:S01]  /*1ae0*/  LOP3.LUT R8, R19, 0x1e00, R6, 0xf8, !PT ;  /* 0x00001e0013087812 */ /* 0x000fe200078ef806 */
[----:B------:R-:W-:Y:S01]  /*1af0*/  IMAD.WIDE.U32 R36, R37, 0x40, R34 ;  /* 0x0000004025247825 */ /* 0x000fe200078e0022 */
[----:B------:R-:W-:-:S02]  /*1b00*/  IADD3 R44, P0, PT, R174, R44, RZ ;  /* 0x0000002cae2c7210 */ /* 0x000fc40007f1e0ff */
[-C--:B------:R-:W-:Y:S01]  /*1b10*/  ISETP.GE.AND P3, PT, R13, R160.reuse, PT ;  /* 0x000000a00d00720c */ /* 0x080fe20003f66270 */
[----:B------:R-:W-:Y:S01]  /*1b20*/  IMAD.IADD R4, R26, 0x1, -R169 ;  /* 0x000000011a047824 */ /* 0x000fe200078e0aa9 */
[-C--:B------:R-:W-:Y:S01]  /*1b30*/  ISETP.GE.AND P2, PT, R7, R160.reuse, PT ;  /* 0x000000a00700720c */ /* 0x080fe20003f46270 */
[----:B------:R-:W-:Y:S01]  /*1b40*/  IMAD.IADD R33, R23, 0x1, R33 ;  /* 0x0000000117217824 */ /* 0x000fe200078e0221 */
[----:B------:R-:W-:Y:S02]  /*1b50*/  ISETP.GE.AND P1, PT, R5, R160, PT ;  /* 0x000000a00500720c */ /* 0x000fe40003f26270 */
[----:B------:R-:W-:Y:S02]  /*1b60*/  LOP3.LUT R161, R174, 0x40, RZ, 0xfc, !PT ;  /* 0x00000040aea17812 */ /* 0x000fe400078efcff */
        /* <DEDUP_REMOVED lines=21> */
.L_x_11279:
[----:B------:R-:W-:Y:S05]  /*1cc0*/  BSYNC.RECONVERGENT B0 ;  /* 0x0000000000007941 */ /* 0x000fea0003800200 */
.L_x_11278:
[----:B------:R-:W-:Y:S01]  /*1cd0*/  IMAD.X R45, RZ, RZ, R17, P0 ;  /* 0x000000ffff2d7224 */ /* 0x000fe200000e0611 */
[----:B------:R-:W-:Y:S01]  /*1ce0*/  BSSY.RECONVERGENT B0, `(.L_x_11280) ;  /* 0x000001d000007945 */ /* 0x000fe20003800200 */
[-C--:B------:R-:W-:Y:S01]  /*1cf0*/  ISETP.GE.AND P6, PT, R34, R4.reuse, PT ;  /* 0x000000042200720c */ /* 0x080fe20003fc6270 */
[----:B------:R-:W-:Y:S01]  /*1d00*/  IMAD.SHL.U32 R31, R156, 0x10, RZ ;  /* 0x000000109c1f7824 */ /* 0x000fe200078e00ff */
[----:B------:R-:W-:Y:S01]  /*1d10*/  ISETP.GE.AND P5, PT, R13, R4, PT ;  /* 0x000000040d00720c */ /* 0x000fe20003fa6270 */
[----:B------:R-:W-:Y:S01]  /*1d20*/  IMAD.WIDE.U32 R44, R34, R156, R44 ;  /* 0x0000009c222c7225 */ /* 0x000fe200078e002c */
[----:B------:R-:W-:Y:S01]  /*1d30*/  SHF.L.U64.HI R8, R156, 0x4, R157 ;  /* 0x000000049c087819 */ /* 0x000fe2000001029d */
        /* <DEDUP_REMOVED lines=23> */
.L_x_11281:
[----:B------:R-:W-:Y:S05]  /*1eb0*/  BSYNC.RECONVERGENT B0 ;  /* 0x0000000000007941 */ /* 0x000fea0003800200 */
.L_x_11280:
[----:B------:R-:W-:Y:S01]  /*1ec0*/  IMAD R163, R157, R34, RZ ;  /* 0x000000229da37224 */ /* 0x000fe200078e02ff */
[----:B------:R-:W-:Y:S01]  /*1ed0*/  BSSY.RECONVERGENT B0, `(.L_x_11282) ;  /* 0x000001c000007945 */ /* 0x000fe20003800200 */
[C---:B------:R-:W-:Y:S01]  /*1ee0*/  SHF.L.U64.HI R8, R31.reuse, 0x1, R8 ;  /* 0x000000011f087819 */ /* 0x040fe20000010208 */
[----:B------:R-:W-:Y:S01]  /*1ef0*/  IMAD.SHL.U32 R31, R31, 0x2, RZ ;  /* 0x000000021f1f7824 */ /* 0x000fe200078e00ff */
[----:B-----5:R-:W-:Y:S02]  /*1f00*/  LEA R162, P0, R44, R46, 0x1 ;  /* 0x0000002e2ca27211 */ /* 0x020fe400078008ff */
[----:B------:R-:W-:Y:S01]  /*1f10*/  IADD3 R163, PT, PT, R45, R163, RZ ;  /* 0x000000a32da37210 */ /* 0x000fe20007ffe0ff */
[----:B------:R-:W-:Y:S05]  /*1f20*/  @P2 BRA `(.L_x_11283) ;  /* 0x0000000000582947 */ /* 0x000fea0003800000 */
[----:B-12---:R-:W-:Y:S01]  /*1f30*/  IADD3 R18, P2, PT, R36, 0x20, RZ ;  /* 0x0000002024127810 */ /* 0x006fe20007f5e0ff */
[----:B------:R-:W-:Y:S01]  /*1f40*/  IMAD.MOV.U32 R48, RZ, RZ, R22 ;  /* 0x000000ffff307224 */ /* 0x000fe200078e0016 */
        /* <DEDUP_REMOVED lines=20> */
.L_x_11283:
[----:B------:R-:W-:Y:S05]  /*2090*/  BSYNC.RECONVERGENT B0 ;  /* 0x0000000000007941 */ /* 0x000fea0003800200 */
.L_x_11282:
[----:B------:R-:W-:Y:S01]  /*20a0*/  LEA.HI.X R163, R44, R47, R163, 0x1, P0 ;  /* 0x0000002f2ca37211 */ /* 0x000fe200000f0ca3 */
[----:B------:R-:W-:Y:S01]  /*20b0*/  BSSY.RECONVERGENT B0, `(.L_x_11284) ;  /* 0x000001b000007945 */ /* 0x000fe20003800200 */
[----:B------:R-:W-:Y:S02]  /*20c0*/  IADD3 R44, P0, PT, R31, R162, RZ ;  /* 0x000000a21f2c7210 */ /* 0x000fe40007f1e0ff */
[-C--:B------:R-:W-:Y:S02]  /*20d0*/  ISETP.GE.AND P4, PT, R7, R4.reuse, PT ;  /* 0x000000040700720c */ /* 0x080fe40003f86270 */
[----:B------:R-:W-:Y:S01]  /*20e0*/  ISETP.GE.AND P3, PT, R5, R4, PT ;  /* 0x000000040500720c */ /* 0x000fe20003f66270 */
[----:B------:R-:W-:Y:S01]  /*20f0*/  IMAD.X R45, R8, 0x1, R163, P0 ;  /* 0x00000001082d7824 */ /* 0x000fe200000e06a3 */
[----:B------:R-:W-:Y:S11]  /*2100*/  @P1 BRA `(.L_x_11285) ;  /* 0x0000000000541947 */ /* 0x000ff60003800000 */
[----:B------:R-:W-:Y:S02]  /*2110*/  IADD3 R17, P0, PT, R36, 0x30, RZ ;  /* 0x0000003024117810 */ /* 0x000fe40007f1e0ff */
[----:B------:R-:W-:Y:S02]  /*2120*/  MOV R23, R33 ;  /* 0x0000002100177202 */ /* 0x000fe40000000f00 */
[-C--:B------:R-:W-:Y:S01]  /*2130*/  ISETP.GE.AND P1, PT, R174, R170.reuse, PT ;  /* 0x000000aaae00720c */ /* 0x080fe20003f26270 */
[----:B------:R-:W-:Y:S01]  /*2140*/  IMAD.X R37, RZ, RZ, R37, P0 ;  /* 0x000000ffff257224 */ /* 0x000fe200000e0625 */
[----:B------:R-:W-:Y:S01]  /*2150*/  ISETP.GE.AND P0, PT, R161, R170, PT ;  /* 0x000000aaa100720c */ /* 0x000fe20003f06270 */
[----:B------:R-:W-:-:S04]  /*2160*/  IMAD.WIDE.U32 R22, R38, R17, R22 ;  /* 0x0000001126167225 */ /* 0x000fc800078e0016 */
[----:B-123--:R-:W-:Y:S01]  /*2170*/  IMAD R18, R37, R38, RZ ;  /* 0x0000002625127224 */ /* 0x00efe200078e02ff */
        /* <DEDUP_REMOVED lines=14> */
.L_x_11285:
[----:B------:R-:W-:Y:S05]  /*2260*/  BSYNC.RECONVERGENT B0 ;  /* 0x0000000000007941 */ /* 0x000fea0003800200 */
.L_x_11284:
[----:B------:R-:W-:Y:S04]  /*2270*/  BSSY.RECONVERGENT B0, `(.L_x_11286) ;  /* 0x0000010000007945 */ /* 0x000fe80003800200 */
[----:B------:R-:W-:Y:S05]  /*2280*/  @P6 BRA `(.L_x_11287) ;  /* 0x0000000000386947 */ /* 0x000fea0003800000 */
[-C--:B------:R-:W-:Y:S02]  /*2290*/  ISETP.GE.AND P1, PT, R174, R170.reuse, PT ;  /* 0x000000aaae00720c */ /* 0x080fe40003f26270 */
[----:B------:R-:W-:-:S11]  /*22a0*/  ISETP.GE.AND P0, PT, R161, R170, PT ;  /* 0x000000aaa100720c */ /* 0x000fd60003f06270 */
[----:B-123--:R-:W-:Y:S02]  /*22b0*/  @!P1 IMAD.MOV.U32 R18, RZ, RZ, R162 ;  /* 0x000000ffff129224 */ /* 0x00efe400078e00a2 */
        /* <DEDUP_REMOVED lines=11> */
.L_x_11287:
[----:B------:R-:W-:Y:S05]  /*2370*/  BSYNC.RECONVERGENT B0 ;  /* 0x0000000000007941 */ /* 0x000fea0003800200 */
.L_x_11286:
[----:B------:R-:W-:Y:S04]  /*2380*/  BSSY.RECONVERGENT B0, `(.L_x_11288) ;  /* 0x0000010000007945 */ /* 0x000fe80003800200 */
[----:B------:R-:W-:Y:S05]  /*2390*/  @P5 BRA `(.L_x_11289) ;  /* 0x0000000000385947 */ /* 0x000fea0003800000 */
        /* <DEDUP_REMOVED lines=14> */
.L_x_11289:
[----:B------:R-:W-:Y:S05]  /*2480*/  BSYNC.RECONVERGENT B0 ;  /* 0x0000000000007941 */ /* 0x000fea0003800200 */
.L_x_11288:
        /* <DEDUP_REMOVED lines=16> */
.L_x_11291:
[----:B------:R-:W-:Y:S05]  /*2590*/  BSYNC.RECONVERGENT B0 ;  /* 0x0000000000007941 */ /* 0x000fea0003800200 */
.L_x_11290:
        /* <DEDUP_REMOVED lines=16> */
.L_x_11293:
[----:B------:R-:W-:Y:S05]  /*26a0*/  BSYNC.RECONVERGENT B0 ;  /* 0x0000000000007941 */ /* 0x000fea0003800200 */
.L_x_11292:
[----:B------:R-:W2:Y:S04]  /*26b0*/  LD.E.64 R36, desc[UR4][R2.64+0x1c0] ;  /* 0x0001c00402247980 */ /* 0x000ea8000c101b00 */
[----:B----4-:R-:W4:Y:S01]  /*26c0*/  LD.E.64 R32, desc[UR4][R2.64+0x1b8] ;  /* 0x0001b80402207980 */ /* 0x010f22000c101b00 */
[----:B-123--:R-:W-:Y:S02]  /*26d0*/  IMAD.MOV.U32 R18, RZ, RZ, R168 ;  /* 0x000000ffff127224 */ /* 0x00efe400078e00a8 */
[----:B------:R-:W-:Y:S01]  /*26e0*/  IMAD.MOV.U32 R19, RZ, RZ, RZ ;  /* 0x000000ffff137224 */ /* 0x000fe200078e00ff */
[----:B------:R1:W5:Y:S04]  /*26f0*/  LD.E R22, desc[UR4][R2.64+0xd8] ;  /* 0x0000d80402167980 */ /* 0x000368000c101900 */
[----:B------:R-:W0:Y:S01]  /*2700*/  LDGDEPBAR ;  /* 0x00000000000079af */ /* 0x000e220000000000 */
[----:B------:R-:W-:-:S04]  /*2710*/  IMAD.WIDE.U32 R18, R167, R36, R18 ;  /* 0x00000024a7127225 */ /* 0x000fc800078e0012 */
[----:B------:R-:W-:Y:S01]  /*2720*/  IMAD R17, R37, R167, RZ ;  /* 0x000000a725117224 */ /* 0x000fe200078e02ff */
[----:B----4-:R-:W-:-:S04]  /*2730*/  LEA R36, P0, R18, R32, 0x2 ;  /* 0x0000002012247211 */ /* 0x010fc800078010ff */
[----:B------:R-:W-:-:S04]  /*2740*/  IADD3 R17, PT, PT, R19, R17, RZ ;  /* 0x0000001113117210 */ /* 0x000fc80007ffe0ff */
[----:B------:R-:W-:-:S05]  /*2750*/  LEA.HI.X R37, R18, R33, R17, 0x2, P0 ;  /* 0x0000002112257211 */ /* 0x000fca00000f1411 */
[----:B------:R1:W5:Y:S01]  /*2760*/  LD.E R17, desc[UR4][R36.64] ;  /* 0x0000000424117980 */ /* 0x000362000c101900 */
[----:B------:R-:W-:Y:S01]  /*2770*/  IABS R19, R15 ;  /* 0x0000000f00137213 */ /* 0x000fe20000000000 */
[----:B------:R-:W-:Y:S01]  /*2780*/  IMAD.MOV.U32 R32, RZ, RZ, RZ ;  /* 0x000000ffff207224 */ /* 0x000fe200078e00ff */
[----:B------:R-:W-:-:S04]  /*2790*/  DEPBAR.LE SB0, 0x0 ;  /* 0x000080000000791a */ /* 0x000fc80000000000 */
[----:B------:R1:W2:Y:S01]  /*27a0*/  I2F.RP R30, R19 ;  /* 0x00000013001e7306 */ /* 0x0002a20000209400 */
        /* <DEDUP_REMOVED lines=13> */
[----:B------:R-:W-:Y:S04]  /*2880*/  BAR.SYNC.DEFER_BLOCKING 0x0 ;  /* 0x0000000000007b1d */ /* 0x000fe80000010000 */
[----:B------:R-:W-:-:S13]  /*2890*/  ISETP.GT.U32.AND P1, PT, R19, R0, PT ;  /* 0x000000001300720c */ /* 0x000fda0003f24070 */
[----:B------:R-:W-:Y:S01]  /*28a0*/  @!P1 IMAD.IADD R0, R0, 0x1, -R19 ;  /* 0x0000000100009824 */ /* 0x000fe200078e0a13 */
[----:B------:R-:W-:Y:S02]  /*28b0*/  @!P1 IADD3 R23, PT, PT, R23, 0x1, RZ ;  /* 0x0000000117179810 */ /* 0x000fe40007ffe0ff */
[----:B------:R-:W-:Y:S02]  /*28c0*/  ISETP.NE.AND P1, PT, R15, RZ, PT ;  /* 0x000000ff0f00720c */ /* 0x000fe40003f25270 */
[----:B------:R-:W-:Y:S01]  /*28d0*/  ISETP.GE.U32.AND P2, PT, R0, R19, PT ;  /* 0x000000130000720c */ /* 0x000fe20003f46070 */
[----:B-1----:R-:W-:Y:S01]  /*28e0*/  IMAD.WIDE.U32 R18, R12, R158, RZ ;  /* 0x0000009e0c127225 */ /* 0x002fe200078e00ff */
[----:B------:R-:W-:-:S04]  /*28f0*/  LOP3.LUT R0, R168, R15, RZ, 0x3c, !PT ;  /* 0x0000000fa8007212 */ /* 0x000fc800078e3cff */
[----:B------:R-:W-:Y:S01]  /*2900*/  ISETP.GE.AND P0, PT, R0, RZ, PT ;  /* 0x000000ff0000720c */ /* 0x000fe20003f06270 */
[----:B------:R-:W-:-:S04]  /*2910*/  IMAD R0, R11, R158, RZ ;  /* 0x0000009e0b007224 */ /* 0x000fc800078e02ff */
[----:B------:R-:W-:Y:S02]  /*2920*/  IMAD R0, R12, R159, R0 ;  /* 0x0000009f0c007224 */ /* 0x000fe400078e0200 */
[----:B------:R-:W-:-:S06]  /*2930*/  @P2 VIADD R23, R23, 0x1 ;  /* 0x0000000117172836 */ /* 0x000fcc0000000000 */
[----:B------:R-:W-:Y:S02]  /*2940*/  @!P0 IADD3 R23, PT, PT, -R23, RZ, RZ ;  /* 0x000000ff17178210 */ /* 0x000fe40007ffe1ff */
[----:B------:R-:W-:Y:S01]  /*2950*/  @!P1 LOP3.LUT R23, RZ, R15, RZ, 0x33, !PT ;  /* 0x0000000fff179212 */ /* 0x000fe200078e33ff */
[----:B------:R-:W-:Y:S01]  /*2960*/  IMAD.IADD R15, R19, 0x1, R0 ;  /* 0x00000001130f7824 */ /* 0x000fe200078e0200 */
[----:B------:R-:W-:Y:S01]  /*2970*/  IADD3 R16, P1, P0, R18, R16, R174 ;  /* 0x0000001012107210 */ /* 0x000fe2000783e0ae */
[----:B-----5:R-:W1:Y:S01]  /*2980*/  MUFU.RCP R0, R22 ;  /* 0x0000001600007308 */ /* 0x020e620000001000 */
[----:B------:R-:W-:Y:S01]  /*2990*/  SHF.R.S32.HI R12, RZ, 0x1f, R23 ;  /* 0x0000001fff0c7819 */ /* 0x000fe20000011417 */
[-C--:B------:R-:W-:Y:S01]  /*29a0*/  IMAD R11, R43, R23.reuse, RZ ;  /* 0x000000172b0b7224 */ /* 0x080fe200078e02ff */
[----:B------:R-:W-:Y:S01]  /*29b0*/  IADD3.X R14, PT, PT, R15, R14, RZ, P1, P0 ;  /* 0x0000000e0f0e7210 */ /* 0x000fe20000fe04ff */
[----:B------:R-:W-:-:S04]  /*29c0*/  IMAD.WIDE.U32 R18, R42, R23, RZ ;  /* 0x000000172a127225 */ /* 0x000fc800078e00ff */
[----:B------:R-:W-:Y:S01]  /*29d0*/  IMAD R11, R12, R42, R11 ;  /* 0x0000002a0c0b7224 */ /* 0x000fe200078e020b */
[----:B------:R-:W-:Y:S02]  /*29e0*/  IADD3 R18, P0, PT, R16, R18, RZ ;  /* 0x0000001210127210 */ /* 0x000fe40007f1e0ff */
[----:B------:R-:W-:Y:S02]  /*29f0*/  SHF.L.U32 R12, R158, 0x4, RZ ;  /* 0x000000049e0c7819 */ /* 0x000fe400000006ff */
[----:B------:R-:W-:-:S05]  /*2a00*/  IADD3 R11, PT, PT, R19, R11, RZ ;  /* 0x0000000b130b7210 */ /* 0x000fca0007ffe0ff */
[----:B------:R-:W-:Y:S02]  /*2a10*/  IMAD.X R19, R14, 0x1, R11, P0 ;  /* 0x000000010e137824 */ /* 0x000fe400000e060b */
[----:B------:R-:W-:-:S05]  /*2a20*/  IMAD.WIDE.U32 R14, R34, R158, R18 ;  /* 0x0000009e220e7225 */ /* 0x000fca00078e0012 */
[----:B------:R-:W-:Y:S01]  /*2a30*/  IADD3 R165, PT, PT, R15, R165, RZ ;  /* 0x000000a50fa57210 */ /* 0x000fe20007ffe0ff */
[----:B------:R-:W-:Y:S01]  /*2a40*/  IMAD.SHL.U32 R15, R10, 0x40, RZ ;  /* 0x000000400a0f7824 */ /* 0x000fe200078e00ff */
[----:B------:R-:W-:-:S04]  /*2a50*/  LEA R164, P0, R14, R20, 0x1 ;  /* 0x000000140ea47211 */ /* 0x000fc800078008ff */
[----:B------:R-:W-:Y:S02]  /*2a60*/  LEA.HI.X R165, R14, R21, R165, 0x1, P0 ;  /* 0x000000150ea57211 */ /* 0x000fe400000f0ca5 */
[----:B------:R-:W-:Y:S02]  /*2a70*/  SHF.L.U64.HI R14, R158, 0x4, R159 ;  /* 0x000000049e0e7819 */ /* 0x000fe4000001029f */
[C---:B------:R-:W-:Y:S02]  /*2a80*/  LOP3.LUT R16, R15.reuse, 0x1c0, RZ, 0xc0, !PT ;  /* 0x000001c00f107812 */ /* 0x040fe400078ec0ff */
[----:B------:R-:W-:Y:S01]  /*2a90*/  LOP3.LUT R11, R15, 0x200, RZ, 0xc0, !PT ;  /* 0x000002000f0b7812 */ /* 0x000fe200078ec0ff */
[----:B-1----:R-:W-:Y:S01]  /*2aa0*/  FMUL.FTZ R0, R17, R0 ;  /* 0x0000000011007220 */ /* 0x002fe20000410000 */
        /* <DEDUP_REMOVED lines=16> */
.L_x_11295:
[----:B------:R2:W-:Y:S04]  /*2bb0*/  STS.128 [R171+0x8000], RZ ;  /* 0x008000ffab007388 */ /* 0x0005e80000000c00 */
[----:B------:R2:W-:Y:S02]  /*2bc0*/  STS.128 [R171+0xa000], RZ ;  /* 0x00a000ffab007388 */ /* 0x0005e40000000c00 */
.L_x_11296:
[----:B------:R-:W-:Y:S05]  /*2bd0*/  BSYNC.RECONVERGENT B0 ;  /* 0x0000000000007941 */ /* 0x000fea0003800200 */
.L_x_11294:
[-C--:B------:R-:W-:Y:S01]  /*2be0*/  ISETP.GE.AND P1, PT, R13, R4.reuse, PT ;  /* 0x000000040d00720c */ /* 0x080fe20003f26270 */
[----:B------:R-:W-:Y:S01]  /*2bf0*/  BSSY.RECONVERGENT B0, `(.L_x_11297) ;  /* 0x0000020000007945 */ /* 0x000fe20003800200 */
[--C-:B------:R-:W-:Y:S02]  /*2c00*/  SHF.R.U32.HI R25, RZ, 0x1, R10.reuse ;  /* 0x00000001ff197819 */ /* 0x100fe4000001160a */
[-C--:B------:R-:W-:Y:S02]  /*2c10*/  ISETP.GE.AND P3, PT, R5, R4.reuse, PT ;  /* 0x000000040500720c */ /* 0x080fe40003f66270 */
[----:B------:R-:W-:Y:S01]  /*2c20*/  ISETP.GE.AND P2, PT, R7, R4, PT ;  /* 0x000000040700720c */ /* 0x000fe20003f46270 */
[----:B------:R-:W-:Y:S01]  /*2c30*/  IMAD.SHL.U32 R4, R10, 0x20, RZ ;  /* 0x000000200a047824 */ /* 0x000fe200078e00ff */
[C---:B------:R-:W-:Y:S02]  /*2c40*/  LOP3.LUT R5, R16.reuse, 0x8, R10, 0x78, !PT ;  /* 0x0000000810057812 */ /* 0x040fe400078e780a */
[----:B------:R-:W-:-:S02]  /*2c50*/  LOP3.LUT R7, R16, 0x8, R25, 0xf8, !PT ;  /* 0x0000000810077812 */ /* 0x000fc400078ef819 */
[--C-:B------:R-:W-:Y:S01]  /*2c60*/  LOP3.LUT R5, R5, 0x38, R6.reuse, 0x78, !PT ;  /* 0x0000003805057812 */ /* 0x100fe200078e7806 */
[----:B------:R3:W-:Y:S01]  /*2c70*/  @P1 STS.128 [R171+0x8800], RZ ;  /* 0x008800ffab001388 */ /* 0x0007e20000000c00 */
[----:B------:R-:W-:Y:S02]  /*2c80*/  LOP3.LUT R6, R7, 0x38, R6, 0x78, !PT ;  /* 0x0000003807067812 */ /* 0x000fe400078e7806 */
[----:B------:R-:W-:Y:S01]  /*2c90*/  LOP3.LUT R154, R15, 0x400, RZ, 0xc0, !PT ;  /* 0x000004000f9a7812 */ /* 0x000fe200078ec0ff */
[----:B------:R3:W-:Y:S01]  /*2ca0*/  @P1 STS.128 [R171+0xa800], RZ ;  /* 0x00a800ffab001388 */ /* 0x0007e20000000c00 */
[----:B------:R-:W-:Y:S02]  /*2cb0*/  LOP3.LUT R7, R11, 0x7c00, R4, 0xf8, !PT ;  /* 0x00007c000b077812 */ /* 0x000fe400078ef804 */
[----:B------:R-:W-:Y:S01]  /*2cc0*/  LEA R16, P0, R12, R164, 0x1 ;  /* 0x000000a40c107211 */ /* 0x000fe200078008ff */
[----:B------:R-:W-:Y:S02]  /*2cd0*/  IMAD R154, R5, 0x2, R154 ;  /* 0x00000002059a7824 */ /* 0x000fe400078e029a */
[----:B------:R-:W-:Y:S01]  /*2ce0*/  IMAD.IADD R4, R6, 0x1, R7 ;  /* 0x0000000106047824 */ /* 0x000fe200078e0207 */
[----:B------:R-:W-:Y:S01]  /*2cf0*/  LEA.HI.X R17, R12, R165, R14, 0x1, P0 ;  /* 0x000000a50c117211 */ /* 0x000fe200000f0c0e */
[----:B------:R-:W-:Y:S08]  /*2d00*/  @P1 BRA `(.L_x_11298) ;  /* 0x0000000000381947 */ /* 0x000ff00003800000 */
        /* <DEDUP_REMOVED lines=14> */
.L_x_11298:
[----:B------:R-:W-:Y:S05]  /*2df0*/  BSYNC.RECONVERGENT B0 ;  /* 0x0000000000007941 */ /* 0x000fea0003800200 */
.L_x_11297:
[----:B------:R1:W-:Y:S01]  /*2e00*/  @P2 STS.128 [R171+0x9000], RZ ;  /* 0x009000ffab002388 */ /* 0x0003e20000000c00 */
[----:B------:R-:W-:Y:S01]  /*2e10*/  BSSY.RECONVERGENT B0, `(.L_x_11299) ;  /* 0x0000013000007945 */ /* 0x000fe20003800200 */
[----:B------:R-:W-:Y:S02]  /*2e20*/  IADD3 R154, PT, PT, R9, R154, RZ ;  /* 0x0000009a099a7210 */ /* 0x000fe40007ffe0ff */
[----:B------:R1:W-:Y:S01]  /*2e30*/  @P2 STS.128 [R171+0xb000], RZ ;  /* 0x00b000ffab002388 */ /* 0x0003e20000000c00 */
[----:B------:R-:W-:Y:S01]  /*2e40*/  LEA R155, R4, R9, 0x1 ;  /* 0x00000009049b7211 */ /* 0x000fe200078e08ff */
        /* <DEDUP_REMOVED lines=15> */
.L_x_11300:
[----:B------:R-:W-:Y:S05]  /*2f40*/  BSYNC.RECONVERGENT B0 ;  /* 0x0000000000007941 */ /* 0x000fea0003800200 */
.L_x_11299:
        /* <DEDUP_REMOVED lines=18> */
.L_x_11302:
[----:B------:R-:W-:Y:S05]  /*3070*/  BSYNC.RECONVERGENT B0 ;  /* 0x0000000000007941 */ /* 0x000fea0003800200 */
.L_x_11301:
[----:B------:R-:W-:Y:S01]  /*3080*/  LDSM.16.M88.4 R88, [R155] ;  /* 0x000000009b58783b */ /* 0x000fe20000000200 */
[----:B-1----:R-:W-:Y:S01]  /*3090*/  IMAD.MOV.U32 R5, RZ, RZ, 0x20 ;  /* 0x00000020ff057424 */ /* 0x002fe200078e00ff */
[----:B------:R-:W-:Y:S01]  /*30a0*/  R2P PR, R10, 0x6 ;  /* 0x000000060a007804 */ /* 0x000fe20000000000 */
[----:B------:R-:W-:Y:S01]  /*30b0*/  IMAD.MOV.U32 R7, RZ, RZ, 0x40 ;  /* 0x00000040ff077424 */ /* 0x000fe200078e00ff */
[----:B------:R-:W1:Y:S01]  /*30c0*/  LDSM.16.M88.4 R60, [R154+0x4000] ;  /* 0x004000009a3c783b */ /* 0x000e620000000200 */
[----:B------:R-:W-:Y:S01]  /*30d0*/  ISETP.NE.AND P6, PT, R24, 0x1, PT ;  /* 0x000000011800780c */ /* 0x000fe20003fc5270 */
[----:B------:R-:W-:Y:S01]  /*30e0*/  BSSY.RECONVERGENT B1, `(.L_x_11303) ;  /* 0x00000f2000017945 */ /* 0x000fe20003800200 */
[----:B------:R-:W-:Y:S01]  /*30f0*/  SEL R5, R5, 0xffffffe0, !P1 ;  /* 0xffffffe005057807 */ /* 0x000fe20004800000 */
[----:B------:R-:W5:Y:S01]  /*3100*/  LDSM.16.M88.4 R52, [R154+0x4800] ;  /* 0x004800009a34783b */ /* 0x000f620000000200 */
[----:B------:R-:W-:Y:S02]  /*3110*/  SEL R7, R7, 0xffffffc0, !P2 ;  /* 0xffffffc007077807 */ /* 0x000fe40005000000 */
[C---:B------:R-:W-:Y:S01]  /*3120*/  IADD3 R149, PT, PT, R154.reuse, R5, RZ ;  /* 0x000000059a957210 */ /* 0x040fe20007ffe0ff */
[----:B------:R-:W2:Y:S01]  /*3130*/  LDSM.16.M88.4 R44, [R154+0x5000] ;  /* 0x005000009a2c783b */ /* 0x000ea20000000200 */
[C---:B------:R-:W-:Y:S01]  /*3140*/  IMAD.IADD R153, R155.reuse, 0x1, R5 ;  /* 0x000000019b997824 */ /* 0x040fe200078e0205 */
[----:B------:R-:W-:Y:S01]  /*3150*/  IADD3 R148, PT, PT, R154, R7, RZ ;  /* 0x000000079a947210 */ /* 0x000fe20007ffe0ff */
[----:B------:R-:W-:Y:S01]  /*3160*/  IMAD.IADD R152, R155, 0x1, R7 ;  /* 0x000000019b987824 */ /* 0x000fe200078e0207 */
[----:B------:R-:W3:Y:S02]  /*3170*/  LDSM.16.M88.4 R20, [R154+0x5800] ;  /* 0x005800009a14783b */ /* 0x000ee40000000200 */
[C---:B------:R-:W-:Y:S01]  /*3180*/  IADD3 R147, PT, PT, R5.reuse, R148, RZ ;  /* 0x0000009405937210 */ /* 0x040fe20007ffe0ff */
[----:B------:R-:W-:Y:S01]  /*3190*/  IMAD.IADD R151, R5, 0x1, R152 ;  /* 0x0000000105977824 */ /* 0x000fe200078e0298 */
[----:B----4-:R-:W-:Y:S04]  /*31a0*/  LDSM.16.M88.4 R16, [R153] ;  /* 0x000000009910783b */ /* 0x010fe80000000200 */
[----:B------:R-:W4:Y:S04]  /*31b0*/  LDSM.16.M88.4 R68, [R149+0x4000] ;  /* 0x004000009544783b */ /* 0x000f280000000200 */
[----:B------:R-:W4:Y:S04]  /*31c0*/  LDSM.16.M88.4 R32, [R149+0x4800] ;  /* 0x004800009520783b */ /* 0x000f280000000200 */
[----:B------:R-:W4:Y:S04]  /*31d0*/  LDSM.16.M88.4 R12, [R149+0x5000] ;  /* 0x00500000950c783b */ /* 0x000f280000000200 */
[----:B------:R-:W-:Y:S04]  /*31e0*/  LDSM.16.M88.4 R36, [R152] ;  /* 0x000000009824783b */ /* 0x000fe80000000200 */
[----:B------:R-:W-:Y:S01]  /*31f0*/  LDSM.16.M88.4 R96, [R148+0x4000] ;  /* 0x004000009460783b */ /* 0x000fe20000000200 */
[C---:B-1----:R-:W-:Y:S03]  /*3200*/  HMMA.16816.F32 R64, R88.reuse, R60, RZ ;  /* 0x0000003c5840723c */ /* 0x042fe600000018ff */
[----:B------:R-:W-:Y:S04]  /*3210*/  LDSM.16.M88.4 R92, [R148+0x4800] ;  /* 0x00480000945c783b */ /* 0x000fe80000000200 */
[----:B------:R-:W-:Y:S01]  /*3220*/  LDSM.16.M88.4 R72, [R148+0x5000] ;  /* 0x005000009448783b */ /* 0x000fe20000000200 */
[C---:B-----5:R-:W-:Y:S03]  /*3230*/  HMMA.16816.F32 R56, R88.reuse, R52, RZ ;  /* 0x000000345838723c */ /* 0x060fe600000018ff */
[----:B------:R-:W-:Y:S04]  /*3240*/  LDSM.16.M88.4 R84, [R147+0x4000] ;  /* 0x004000009354783b */ /* 0x000fe80000000200 */
[----:B------:R-:W-:Y:S01]  /*3250*/  LDSM.16.M88.4 R80, [R147+0x4800] ;  /* 0x004800009350783b */ /* 0x000fe20000000200 */
[C---:B--2---:R-:W-:Y:S03]  /*3260*/  HMMA.16816.F32 R48, R88.reuse, R44, RZ ;  /* 0x0000002c5830723c */ /* 0x044fe600000018ff */
[----:B------:R-:W-:Y:S04]  /*3270*/  LDSM.16.M88.4 R76, [R154+0x6000] ;  /* 0x006000009a4c783b */ /* 0x000fe80000000200 */
[----:B------:R-:W0:Y:S01]  /*3280*/  LDGDEPBAR ;  /* 0x00000000000079af */ /* 0x000e220000000000 */
[C---:B------:R-:W-:Y:S08]  /*3290*/  HMMA.16816.F32 R60, R88.reuse, R62, RZ ;  /* 0x0000003e583c723c */ /* 0x040ff000000018ff */
[C---:B------:R-:W-:Y:S08]  /*32a0*/  HMMA.16816.F32 R52, R88.reuse, R54, RZ ;  /* 0x000000365834723c */ /* 0x040ff000000018ff */
[C---:B------:R-:W-:Y:S08]  /*32b0*/  HMMA.16816.F32 R44, R88.reuse, R46, RZ ;  /* 0x0000002e582c723c */ /* 0x040ff000000018ff */
[C---:B---3--:R-:W-:Y:S08]  /*32c0*/  HMMA.16816.F32 R40, R88.reuse, R20, RZ ;  /* 0x000000145828723c */ /* 0x048ff000000018ff */
[----:B------:R-:W-:Y:S01]  /*32d0*/  HMMA.16816.F32 R88, R88, R22, RZ ;  /* 0x000000165858723c */ /* 0x000fe200000018ff */
[----:B------:R-:W1:Y:S07]  /*32e0*/  LDSM.16.M88.4 R20, [R149+0x5800] ;  /* 0x005800009514783b */ /* 0x000e6e0000000200 */
        /* <DEDUP_REMOVED lines=41> */
[----:B------:R-:W4:Y:S07]  /*3580*/  LDSM.16.M88.4 R76, [R148+0x6800] ;  /* 0x00680000944c783b */ /* 0x000f2e0000000200 */
        /* <DEDUP_REMOVED lines=22> */
[C---:B------:R-:W-:Y:S08]  /*36f0*/  HMMA.16816.F32 R64, R84.reuse, R80, R64 ;  /* 0x000000505440723c */ /* 0x040ff00000001840 */
[C---:B------:R-:W-:Y:S08]  /*3700*/  HMMA.16816.F32 R60, R84.reuse, R82, R60 ;  /* 0x00000052543c723c */ /* 0x040ff0000000183c */
[C---:B------:R-:W-:Y:S08]  /*3710*/  HMMA.16816.F32 R56, R84.reuse, R76, R56 ;  /* 0x0000004c5438723c */ /* 0x040ff00000001838 */
[C---:B------:R-:W-:Y:S08]  /*3720*/  HMMA.16816.F32 R52, R84.reuse, R78, R52 ;  /* 0x0000004e5434723c */ /* 0x040ff00000001834 */
[C---:B-----5:R-:W-:Y:S08]  /*3730*/  HMMA.16816.F32 R48, R84.reuse, R72, R48 ;  /* 0x000000485430723c */ /* 0x060ff00000001830 */
[C---:B------:R-:W-:Y:S08]  /*3740*/  HMMA.16816.F32 R44, R84.reuse, R74, R44 ;  /* 0x0000004a542c723c */ /* 0x040ff0000000182c */
[C---:B--2---:R-:W-:Y:S08]  /*3750*/  HMMA.16816.F32 R40, R84.reuse, R68, R40 ;  /* 0x000000445428723c */ /* 0x044ff00000001828 */
[----:B------:R-:W-:Y:S08]  /*3760*/  HMMA.16816.F32 R88, R84, R70, R88 ;  /* 0x000000465458723c */ /* 0x000ff00000001858 */
[C---:B------:R-:W-:Y:S08]  /*3770*/  HMMA.16816.F32 R64, R36.reuse, R32, R64 ;  /* 0x000000202440723c */ /* 0x040ff00000001840 */
[C---:B------:R-:W-:Y:S08]  /*3780*/  HMMA.16816.F32 R60, R36.reuse, R34, R60 ;  /* 0x00000022243c723c */ /* 0x040ff0000000183c */
[C---:B-1----:R-:W-:Y:S08]  /*3790*/  HMMA.16816.F32 R56, R36.reuse, R20, R56 ;  /* 0x000000142438723c */ /* 0x042ff00000001838 */
        /* <DEDUP_REMOVED lines=20> */
.L_x_11306:
        /* <DEDUP_REMOVED lines=25> */
[----:B------:R-:W-:Y:S02]  /*3a70*/  ISETP.GE.AND P2, PT, R4, RZ, PT ;  /* 0x000000ff0400720c */ /* 0x000fe40003f46270 */
[----:B------:R-:W-:-:S07]  /*3a80*/  LOP3.LUT R4, RZ, R18, RZ, 0x33, !PT ;  /* 0x00000012ff047212 */ /* 0x000fce00078e33ff */
        /* <DEDUP_REMOVED lines=33> */
.L_x_11307:
[----:B------:R-:W-:Y:S05]  /*3ca0*/  BSYNC.RECONVERGENT B0 ;  /* 0x0000000000007941 */ /* 0x000fea0003800200 */
.L_x_11305:
        /* <DEDUP_REMOVED lines=11> */
[----:B------:R1:W-:Y:S01]  /*3d60*/  @!P1 LDGSTS.E.BYPASS.LTC128B.128 [R171+0x4000], desc[UR4][R162.64] ;  /* 0x04000000a2ab9fae */ /* 0x0003e2000b981a04 */
[----:B------:R-:W-:-:S03]  /*3d70*/  IMAD.X R17, R12, 0x1, R15, P3 ;  /* 0x000000010c117824 */ /* 0x000fc600018e060f */
[----:B------:R1:W-:Y:S01]  /*3d80*/  @P1 STS.128 [R171+0x4000], RZ ;  /* 0x004000ffab001388 */ /* 0x0003e20000000c00 */
[----:B------:R-:W-:Y:S02]  /*3d90*/  IMAD.X R19, R17, 0x1, R12, P2 ;  /* 0x0000000111137824 */ /* 0x000fe400010e060c */
[----:B------:R-:W-:Y:S01]  /*3da0*/  @!P0 IMAD.MOV.U32 R12, RZ, RZ, R16 ;  /* 0x000000ffff0c8224 */ /* 0x000fe200078e0010 */
[----:B------:R-:W-:Y:S01]  /*3db0*/  @!PT LDS RZ, [RZ] ;  /* 0x00000000fffff984 */ /* 0x000fe20000000800 */
[----:B------:R-:W-:Y:S01]  /*3dc0*/  @!PT LDS RZ, [RZ] ;  /* 0x00000000fffff984 */ /* 0x000fe20000000800 */
[----:B------:R-:W-:Y:S01]  /*3dd0*/  @!PT LDS RZ, [RZ] ;  /* 0x00000000fffff984 */ /* 0x000fe20000000800 */
[----:B------:R1:W-:Y:S01]  /*3de0*/  @!P0 LDGSTS.E.BYPASS.LTC128B.128 [R171+0x6000], desc[UR4][R162.64+0x80] ;  /* 0x06000080a2ab8fae */ /* 0x0003e2000b981a04 */
[----:B------:R-:W-:-:S03]  /*3df0*/  @!P0 IMAD.MOV.U32 R13, RZ, RZ, R17 ;  /* 0x000000ffff0d8224 */ /* 0x000fc600078e0011 */
        /* <DEDUP_REMOVED lines=32> */
.L_x_11304:
[----:B------:R-:W-:Y:S05]  /*4000*/  BSYNC.RECONVERGENT B1 ;  /* 0x0000000000017941 */ /* 0x000fea0003800200 */
.L_x_11303:
[----:B------:R-:W2:Y:S01]  /*4010*/  LD.E R117, desc[UR4][R2.64+0xdc] ;  /* 0x0000dc0402757980 */ /* 0x000ea2000c101900 */
[----:B------:R-:W-:Y:S01]  /*4020*/  SHF.R.U32.HI R30, RZ, 0x2, R10 ;  /* 0x00000002ff1e7819 */ /* 0x000fe2000001160a */
[----:B------:R-:W-:-:S03]  /*4030*/  IMAD.SHL.U32 R100, R10, 0x2, RZ ;  /* 0x000000020a647824 */ /* 0x000fc600078e00ff */
[----:B------:R-:W-:Y:S02]  /*4040*/  LOP3.LUT R30, R30, 0x7, RZ, 0xc0, !PT ;  /* 0x000000071e1e7812 */ /* 0x000fe400078ec0ff */
[----:B------:R-:W-:Y:S02]  /*4050*/  LOP3.LUT R100, R100, 0x6, RZ, 0xc0, !PT ;  /* 0x0000000664647812 */ /* 0x000fe400078ec0ff */
[----:B-1----:R-:W-:-:S03]  /*4060*/  LOP3.LUT R15, R30, 0x1f0, R25, 0xf8, !PT ;  /* 0x000001f01e0f7812 */ /* 0x002fc600078ef819 */
[----:B------:R-:W-:Y:S01]  /*4070*/  IMAD.IADD R13, R169, 0x1, R100 ;  /* 0x00000001a90d7824 */ /* 0x000fe200078e0264 */
[----:B------:R-:W-:-:S03]  /*4080*/  IADD3 R15, PT, PT, -R27, R15, R172 ;  /* 0x0000000f1b0f7210 */ /* 0x000fc60007ffe1ac */
[----:B------:R-:W-:Y:S02]  /*4090*/  VIADD R35, R13, 0x10 ;  /* 0x000000100d237836 */ /* 0x000fe40000000000 */
[----:B------:R-:W-:Y:S02]  /*40a0*/  IMAD.IADD R10, R15, 0x1, R26 ;  /* 0x000000010f0a7824 */ /* 0x000fe400078e021a */
[----:B------:R-:W-:Y:S02]  /*40b0*/  VIADD R39, R13, 0x1 ;  /* 0x000000010d277836 */ /* 0x000fe40000000000 */
[C---:B------:R-:W-:Y:S02]  /*40c0*/  IMAD.IADD R15, R10.reuse, 0x1, -R35 ;  /* 0x000000010a0f7824 */ /* 0x040fe400078e0a23 */
[----:B------:R-:W-:-:S03]  /*40d0*/  IMAD.IADD R4, R10, 0x1, -R39 ;  /* 0x000000010a047824 */ /* 0x000fc600078e0a27 */
[----:B------:R-:W-:Y:S01]  /*40e0*/  IABS R15, R15 ;  /* 0x0000000f000f7213 */ /* 0x000fe20000000000 */
[----:B------:R-:W-:Y:S01]  /*40f0*/  VIADD R19, R13, 0x8 ;  /* 0x000000080d137836 */ /* 0x000fe20000000000 */
[----:B------:R-:W-:Y:S02]  /*4100*/  IABS R4, R4 ;  /* 0x0000000400047213 */ /* 0x000fe40000000000 */
[----:B------:R-:W-:Y:S02]  /*4110*/  I2FP.F32.S32 R15, R15 ;  /* 0x0000000f000f7245 */ /* 0x000fe40000201400 */
[----:B------:R-:W-:Y:S01]  /*4120*/  I2FP.F32.S32 R4, R4 ;  /* 0x0000000400047245 */ /* 0x000fe20000201400 */
[----:B------:R-:W-:Y:S01]  /*4130*/  IMAD.IADD R17, R10, 0x1, -R19 ;  /* 0x000000010a117824 */ /* 0x000fe200078e0a13 */
[----:B------:R-:W-:Y:S01]  /*4140*/  ISETP.GE.AND P1, PT, R19, R26, PT ;  /* 0x0000001a1300720c */ /* 0x000fe20003f26270 */
[----:B------:R-:W-:Y:S01]  /*4150*/  FFMA.FTZ R56, -R0, R15, R56 ;  /* 0x0000000f00387223 */ /* 0x000fe20000010138 */
[----:B------:R-:W-:-:S02]  /*4160*/  VIADD R15, R13, 0x21 ;  /* 0x000000210d0f7836 */ /* 0x000fc40000000000 */
[C---:B------:R-:W-:Y:S02]  /*4170*/  VIADD R37, R13.reuse, 0x9 ;  /* 0x000000090d257836 */ /* 0x040fe40000000000 */
[----:B------:R-:W-:Y:S02]  /*4180*/  VIADD R19, R13, 0x19 ;  /* 0x000000190d137836 */ /* 0x000fe40000000000 */
[----:B------:R-:W-:Y:S01]  /*4190*/  FFMA.FTZ R65, -R0, R4, R65 ;  /* 0x0000000400417223 */ /* 0x000fe20000010141 */
[C---:B------:R-:W-:Y:S02]  /*41a0*/  IMAD.IADD R4, R10.reuse, 0x1, -R15 ;  /* 0x000000010a047824 */ /* 0x040fe400078e0a0f */
[C---:B------:R-:W-:Y:S02]  /*41b0*/  IMAD.IADD R14, R10.reuse, 0x1, -R37 ;  /* 0x000000010a0e7824 */ /* 0x040fe400078e0a25 */
[----:B------:R-:W-:Y:S01]  /*41c0*/  IMAD.IADD R8, R10, 0x1, -R19 ;  /* 0x000000010a087824 */ /* 0x000fe200078e0a13 */
[----:B------:R-:W-:-:S02]  /*41d0*/  IABS R4, R4 ;  /* 0x0000000400047213 */ /* 0x000fc40000000000 */
[----:B------:R-:W-:Y:S02]  /*41e0*/  IABS R14, R14 ;  /* 0x0000000e000e7213 */ /* 0x000fe40000000000 */
[----:B------:R-:W-:Y:S02]  /*41f0*/  IABS R8, R8 ;  /* 0x0000000800087213 */ /* 0x000fe40000000000 */
[----:B------:R-:W-:Y:S02]  /*4200*/  I2FP.F32.S32 R4, R4 ;  /* 0x0000000400047245 */ /* 0x000fe40000201400 */
[----:B------:R-:W-:Y:S02]  /*4210*/  I2FP.F32.S32 R14, R14 ;  /* 0x0000000e000e7245 */ /* 0x000fe40000201400 */
[----:B------:R-:W-:Y:S01]  /*4220*/  I2FP.F32.S32 R8, R8 ;  /* 0x0000000800087245 */ /* 0x000fe20000201400 */
[----:B------:R-:W-:Y:S02]  /*4230*/  VIADD R12, R10, 0x8 ;  /* 0x000000080a0c7836 */ /* 0x000fe40000000000 */
[C---:B------:R-:W-:Y:S01]  /*4240*/  FFMA.FTZ R125, -R0.reuse, R4, R49 ;  /* 0x00000004007d7223 */ /* 0x040fe20000010131 */
[C---:B------:R-:W-:Y:S01]  /*4250*/  FFMA.FTZ R14, -R0.reuse, R14, R61 ;  /* 0x0000000e000e7223 */ /* 0x040fe2000001013d */
[----:B------:R-:W-:Y:S01]  /*4260*/  ISETP.GE.AND P2, PT, R39, R26, PT ;  /* 0x0000001a2700720c */ /* 0x000fe20003f46270 */
[----:B------:R-:W-:Y:S01]  /*4270*/  FFMA.FTZ R21, -R0, R8, R53 ;  /* 0x0000000800157223 */ /* 0x000fe20000010135 */
[----:B------:R-:W-:-:S02]  /*4280*/  IMAD.IADD R4, R10, 0x1, -R13 ;  /* 0x000000010a047824 */ /* 0x000fc400078e0a0d */
[----:B------:R-:W-:Y:S02]  /*4290*/  VIADD R61, R13, 0x11 ;  /* 0x000000110d3d7836 */ /* 0x000fe40000000000 */
[C---:B------:R-:W-:Y:S02]  /*42a0*/  IMAD.IADD R8, R12.reuse, 0x1, -R13 ;  /* 0x000000010c087824 */ /* 0x040fe400078e0a0d */
[----:B------:R-:W-:Y:S01]  /*42b0*/  IMAD.IADD R39, R12, 0x1, -R39 ;  /* 0x000000010c277824 */ /* 0x000fe200078e0a27 */
[----:B------:R-:W-:Y:S01]  /*42c0*/  ISETP.GE.AND P0, PT, R37, R26, PT ;  /* 0x0000001a2500720c */ /* 0x000fe20003f06270 */
[----:B------:R-:W-:Y:S01]  /*42d0*/  IMAD.IADD R31, R10, 0x1, -R61 ;  /* 0x000000010a1f7824 */ /* 0x000fe200078e0a3d */
[----:B------:R-:W-:Y:S01]  /*42e0*/  IABS R4, R4 ;  /* 0x0000000400047213 */ /* 0x000fe20000000000 */
[----:B------:R-:W-:Y:S01]  /*42f0*/  IMAD.IADD R37, R12, 0x1, -R37 ;  /* 0x000000010c257824 */ /* 0x000fe200078e0a25 */
[----:B------:R-:W-:Y:S02]  /*4300*/  IABS R8, R8 ;  /* 0x0000000800087213 */ /* 0x000fe40000000000 */
[----:B------:R-:W-:-:S02]  /*4310*/  IABS R39, R39 ;  /* 0x0000002700277213 */ /* 0x000fc40000000000 */
[----:B------:R-:W-:Y:S02]  /*4320*/  IABS R17, R17 ;  /* 0x0000001100117213 */ /* 0x000fe40000000000 */
[----:B------:R-:W-:Y:S01]  /*4330*/  ISETP.GE.AND P5, PT, R35, R26, PT ;  /* 0x0000001a2300720c */ /* 0x000fe20003fa6270 */
[----:B------:R-:W-:Y:S01]  /*4340*/  IMAD.IADD R35, R12, 0x1, -R35 ;  /* 0x000000010c237824 */ /* 0x000fe200078e0a23 */
[----:B------:R-:W-:Y:S02]  /*4350*/  I2FP.F32.S32 R49, R4 ;  /* 0x0000000400317245 */ /* 0x000fe40000201400 */
        /* <DEDUP_REMOVED lines=8> */
[----:B------:R-:W-:Y:S01]  /*43e0*/  IABS R35, R35 ;  /* 0x0000002300237213 */ /* 0x000fe20000000000 */
[C---:B------:R-:W-:Y:S01]  /*43f0*/  FFMA.FTZ R39, -R0.reuse, R4, R67 ;  /* 0x0000000400277223 */ /* 0x040fe20000010143 */
[----:B------:R-:W-:Y:S01]  /*4400*/  I2FP.F32.S32 R8, R37 ;  /* 0x0000002500087245 */ /* 0x000fe20000201400 */
[C---:B------:R-:W-:Y:S01]  /*4410*/  VIADD R33, R13.reuse, 0x18 ;  /* 0x000000180d217836 */ /* 0x040fe20000000000 */
[C---:B------:R-:W-:Y:S01]  /*4420*/  ISETP.GE.AND P3, PT, R13.reuse, R26, PT ;  /* 0x0000001a0d00720c */ /* 0x040fe20003f66270 */
[C---:B------:R-:W-:Y:S01]  /*4430*/  FFMA.FTZ R60, -R0.reuse, R17, R60 ;  /* 0x00000011003c7223 */ /* 0x040fe2000001013c */
[----:B------:R-:W-:Y:S01]  /*4440*/  VIADD R17, R13, 0x20 ;  /* 0x000000200d117836 */ /* 0x000fe20000000000 */
[----:B------:R-:W-:Y:S01]  /*4450*/  I2FP.F32.S32 R37, R35 ;  /* 0x0000002300257245 */ /* 0x000fe20000201400 */
[C---:B------:R-:W-:Y:S01]  /*4460*/  FFMA.FTZ R31, -R0.reuse, R31, R57 ;  /* 0x0000001f001f7223 */ /* 0x040fe20000010139 */
[C---:B------:R-:W-:Y:S01]  /*4470*/  FFMA.FTZ R62, -R0.reuse, R49, R62 ;  /* 0x00000031003e7223 */ /* 0x040fe2000001013e */
[----:B------:R-:W-:Y:S01]  /*4480*/  FFMA.FTZ R35, -R0, R8, R63 ;  /* 0x0000000800237223 */ /* 0x000fe2000001013f */
[----:B------:R-:W-:Y:S01]  /*4490*/  FSEL R8, R64, -INF , !P3 ;  /* 0xff80000040087808 */ /* 0x000fe20005800000 */
[----:B------:R-:W-:Y:S01]  /*44a0*/  IMAD.IADD R23, R10, 0x1, -R33 ;  /* 0x000000010a177824 */ /* 0x000fe200078e0a21 */
[----:B------:R-:W-:-:S02]  /*44b0*/  FSEL R4, R53, -INF , !P3 ;  /* 0xff80000035047808 */ /* 0x000fc40005800000 */
[----:B------:R-:W-:Y:S02]  /*44c0*/  FSEL R57, R65, -INF , !P2 ;  /* 0xff80000041397808 */ /* 0x000fe40005000000 */
[----:B------:R-:W-:Y:S02]  /*44d0*/  FSEL R39, R39, -INF , !P2 ;  /* 0xff80000027277808 */ /* 0x000fe40005000000 */
[----:B------:R-:W-:Y:S01]  /*44e0*/  FSEL R49, R14, -INF , !P0 ;  /* 0xff8000000e317808 */ /* 0x000fe20004000000 */
[----:B------:R-:W-:Y:S01]  /*44f0*/  IMAD.IADD R14, R12, 0x1, -R19 ;  /* 0x000000010c0e7824 */ /* 0x000fe200078e0a13 */
[-C--:B------:R-:W-:Y:S01]  /*4500*/  ISETP.GE.AND P4, PT, R61, R26.reuse, PT ;  /* 0x0000001a3d00720c */ /* 0x080fe20003f86270 */
[----:B------:R-:W-:Y:S01]  /*4510*/  IMAD.IADD R69, R10, 0x1, -R17 ;  /* 0x000000010a457824 */ /* 0x000fe200078e0a11 */
[-C--:B------:R-:W-:Y:S01]  /*4520*/  ISETP.GE.AND P3, PT, R33, R26.reuse, PT ;  /* 0x0000001a2100720c */ /* 0x080fe20003f66270 */
[C---:B------:R-:W-:Y:S01]  /*4530*/  IMAD.IADD R61, R12.reuse, 0x1, -R61 ;  /* 0x000000010c3d7824 */ /* 0x040fe200078e0a3d */
[----:B------:R-:W-:Y:S01]  /*4540*/  ISETP.GE.AND P2, PT, R19, R26, PT ;  /* 0x0000001a1300720c */ /* 0x000fe20003f46270 */
[----:B------:R-:W-:-:S02]  /*4550*/  IMAD.IADD R33, R12, 0x1, -R33 ;  /* 0x000000010c217824 */ /* 0x000fc400078e0a21 */
[C---:B------:R-:W-:Y:S02]  /*4560*/  IMAD.IADD R19, R12.reuse, 0x1, -R17 ;  /* 0x000000010c137824 */ /* 0x040fe400078e0a11 */
[----:B------:R-:W-:Y:S02]  /*4570*/  IMAD.IADD R16, R12, 0x1, -R15 ;  /* 0x000000010c107824 */ /* 0x000fe400078e0a0f */
[----:B------:R-:W-:Y:S01]  /*4580*/  FFMA.FTZ R58, -R0, R37, R58 ;  /* 0x00000025003a7223 */ /* 0x000fe2000001013a */
[----:B------:R-:W-:Y:S02]  /*4590*/  FSEL R53, R60, -INF , !P1 ;  /* 0xff8000003c357808 */ /* 0x000fe40004800000 */
[----:B------:R-:W-:Y:S02]  /*45a0*/  FSEL R37, R62, -INF , !P1 ;  /* 0xff8000003e257808 */ /* 0x000fe40004800000 */
[----:B------:R-:W-:Y:S02]  /*45b0*/  FSEL R35, R35, -INF , !P0 ;  /* 0xff80000023237808 */ /* 0x000fe40004000000 */
[----:B------:R-:W-:-:S02]  /*45c0*/  ISETP.GE.AND P1, PT, R17, R26, PT ;  /* 0x0000001a1100720c */ /* 0x000fc40003f26270 */
[----:B------:R-:W-:Y:S02]  /*45d0*/  ISETP.GE.AND P0, PT, R15, R26, PT ;  /* 0x0000001a0f00720c */ /* 0x000fe40003f06270 */
[----:B------:R-:W-:Y:S02]  /*45e0*/  IABS R23, R23 ;  /* 0x0000001700177213 */ /* 0x000fe40000000000 */
[----:B------:R-:W-:Y:S02]  /*45f0*/  IABS R69, R69 ;  /* 0x0000004500457213 */ /* 0x000fe40000000000 */
        /* <DEDUP_REMOVED lines=9> */
[----:B------:R-:W-:Y:S02]  /*4690*/  I2FP.F32.S32 R14, R14 ;  /* 0x0000000e000e7245 */ /* 0x000fe40000201400 */
[----:B------:R-:W-:Y:S02]  /*46a0*/  I2FP.F32.S32 R19, R19 ;  /* 0x0000001300137245 */ /* 0x000fe40000201400 */
[----:B------:R-:W-:Y:S01]  /*46b0*/  I2FP.F32.S32 R16, R16 ;  /* 0x0000001000107245 */ /* 0x000fe20000201400 */
[C---:B------:R-:W-:Y:S01]  /*46c0*/  FFMA.FTZ R23, -R0.reuse, R23, R52 ;  /* 0x0000001700177223 */ /* 0x040fe20000010134 */
[C---:B------:R-:W-:Y:S01]  /*46d0*/  FFMA.FTZ R48, -R0.reuse, R69, R48 ;  /* 0x0000004500307223 */ /* 0x040fe20000010130 */
[C---:B------:R-:W-:Y:S01]  /*46e0*/  FFMA.FTZ R17, -R0.reuse, R17, R59 ;  /* 0x0000001100117223 */ /* 0x040fe2000001013b */
[C---:B------:R-:W-:Y:S01]  /*46f0*/  FFMA.FTZ R15, -R0.reuse, R15, R54 ;  /* 0x0000000f000f7223 */ /* 0x040fe20000010136 */
[C---:B------:R-:W-:Y:S01]  /*4700*/  FFMA.FTZ R14, -R0.reuse, R14, R55 ;  /* 0x0000000e000e7223 */ /* 0x040fe20000010137 */
[C---:B------:R-:W-:Y:S01]  /*4710*/  FFMA.FTZ R50, -R0.reuse, R19, R50 ;  /* 0x0000001300327223 */ /* 0x040fe20000010132 */
[----:B------:R-:W-:Y:S01]  /*4720*/  FFMA.FTZ R123, -R0, R16, R51 ;  /* 0x00000010007b7223 */ /* 0x000fe20000010133 */
[----:B------:R-:W-:-:S02]  /*4730*/  VIADD R63, R13, 0x28 ;  /* 0x000000280d3f7836 */ /* 0x000fc40000000000 */
[C---:B------:R-:W-:Y:S02]  /*4740*/  VIADD R61, R13.reuse, 0x29 ;  /* 0x000000290d3d7836 */ /* 0x040fe40000000000 */
[C---:B------:R-:W-:Y:S02]  /*4750*/  VIADD R59, R13.reuse, 0x30 ;  /* 0x000000300d3b7836 */ /* 0x040fe40000000000 */
[C---:B------:R-:W-:Y:S02]  /*4760*/  VIADD R55, R13.reuse, 0x31 ;  /* 0x000000310d377836 */ /* 0x040fe40000000000 */
[C---:B------:R-:W-:Y:S01]  /*4770*/  VIADD R51, R13.reuse, 0x38 ;  /* 0x000000380d337836 */ /* 0x040fe20000000000 */
[----:B------:R-:W-:Y:S01]  /*4780*/  FSEL R33, R56, -INF , !P5 ;  /* 0xff80000038217808 */ /* 0x000fe20006800000 */
[----:B------:R-:W-:Y:S01]  /*4790*/  VIADD R65, R13, 0x39 ;  /* 0x000000390d417836 */ /* 0x000fe20000000000 */
[----:B------:R-:W-:Y:S01]  /*47a0*/  FSEL R19, R58, -INF , !P5 ;  /* 0xff8000003a137808 */ /* 0x000fe20006800000 */
[C---:B------:R-:W-:Y:S01]  /*47b0*/  IMAD.IADD R22, R10.reuse, 0x1, -R63 ;  /* 0x000000010a167824 */ /* 0x040fe200078e0a3f */
        /* <DEDUP_REMOVED lines=8> */
[----:B------:R-:W-:Y:S01]  /*4840*/  FSEL R13, R14, -INF , !P2 ;  /* 0xff8000000e0d7808 */ /* 0x000fe20005000000 */
[----:B------:R-:W-:Y:S01]  /*4850*/  IMAD.IADD R14, R10, 0x1, -R51 ;  /* 0x000000010a0e7824 */ /* 0x000fe200078e0a33 */
[----:B------:R-:W-:Y:S02]  /*4860*/  FSEL R133, R48, -INF , !P1 ;  /* 0xff80000030857808 */ /* 0x000fe40004800000 */
[----:B------:R-:W-:Y:S02]  /*4870*/  FSEL R127, R50, -INF , !P1 ;  /* 0xff800000327f7808 */ /* 0x000fe40004800000 */
        /* <DEDUP_REMOVED lines=8> */
[----:B------:R-:W-:Y:S01]  /*4900*/  ISETP.GE.AND P1, PT, R51, R26, PT ;  /* 0x0000001a3300720c */ /* 0x000fe20003f26270 */
[----:B------:R-:W-:-:S02]  /*4910*/  IMAD.IADD R51, R12, 0x1, -R51 ;  /* 0x000000010c337824 */ /* 0x000fc400078e0a33 */
[--C-:B------:R-:W-:Y:S01]  /*4920*/  IMAD.IADD R12, R12, 0x1, -R65.reuse ;  /* 0x000000010c0c7824 */ /* 0x100fe200078e0a41 */
[----:B------:R-:W-:Y:S01]  /*4930*/  IABS R18, R18 ;  /* 0x0000001200127213 */ /* 0x000fe20000000000 */
[----:B------:R-:W-:Y:S01]  /*4940*/  IMAD.IADD R10, R10, 0x1, -R65 ;  /* 0x000000010a0a7824 */ /* 0x000fe200078e0a41 */
[----:B------:R-:W-:Y:S02]  /*4950*/  FSEL R125, R125, -INF , !P0 ;  /* 0xff8000007d7d7808 */ /* 0x000fe40004000000 */
[----:B------:R-:W-:Y:S02]  /*4960*/  IABS R12, R12 ;  /* 0x0000000c000c7213 */ /* 0x000fe40000000000 */
[----:B------:R-:W-:Y:S02]  /*4970*/  FSEL R123, R123, -INF , !P0 ;  /* 0xff8000007b7b7808 */ /* 0x000fe40004000000 */
[----:B------:R-:W-:Y:S02]  /*4980*/  ISETP.GE.AND P0, PT, R65, R26, PT ;  /* 0x0000001a4100720c */ /* 0x000fe40003f06270 */
[----:B------:R-:W-:-:S02]  /*4990*/  IABS R22, R22 ;  /* 0x0000001600167213 */ /* 0x000fc40000000000 */
[----:B------:R-:W-:Y:S02]  /*49a0*/  I2FP.F32.S32 R65, R18 ;  /* 0x0000001200417245 */ /* 0x000fe40000201400 */
[----:B------:R-:W-:Y:S02]  /*49b0*/  I2FP.F32.S32 R18, R12 ;  /* 0x0000000c00127245 */ /* 0x000fe40000201400 */
[----:B------:R-:W-:Y:S02]  /*49c0*/  IABS R20, R20 ;  /* 0x0000001400147213 */ /* 0x000fe40000000000 */
[----:B------:R-:W-:Y:S02]  /*49d0*/  FMNMX3.FTZ R12, R8, R57, R53, !PT ;  /* 0x00000039080c7276 */ /* 0x000fe40007810035 */
[----:B------:R-:W-:Y:S02]  /*49e0*/  I2FP.F32.S32 R67, R22 ;  /* 0x0000001600437245 */ /* 0x000fe40000201400 */
[----:B------:R-:W-:-:S02]  /*49f0*/  I2FP.F32.S32 R20, R20 ;  /* 0x0000001400147245 */ /* 0x000fc40000201400 */
[----:B------:R-:W-:Y:S01]  /*4a00*/  FMNMX3.FTZ R12, R12, R49, R33, !PT ;  /* 0x000000310c0c7276 */ /* 0x000fe20007810021 */
[C---:B------:R-:W-:Y:S01]  /*4a10*/  FFMA.FTZ R44, -R0.reuse, R67, R44 ;  /* 0x00000043002c7223 */ /* 0x040fe2000001012c */
[----:B------:R-:W-:Y:S02]  /*4a20*/  IABS R16, R16 ;  /* 0x0000001000107213 */ /* 0x000fe40000000000 */
[----:B------:R-:W-:Y:S01]  /*4a30*/  IABS R14, R14 ;  /* 0x0000000e000e7213 */ /* 0x000fe20000000000 */
[----:B------:R-:W-:Y:S01]  /*4a40*/  FFMA.FTZ R20, -R0, R20, R45 ;  /* 0x0000001400147223 */ /* 0x000fe2000001012d */
[----:B------:R-:W-:Y:S01]  /*4a50*/  FMNMX3.FTZ R12, R12, R31, R23, !PT ;  /* 0x0000001f0c0c7276 */ /* 0x000fe20007810017 */
[----:B------:R-:W-:Y:S01]  /*4a60*/  FFMA.FTZ R40, -R0, R65, R40 ;  /* 0x0000004100287223 */ /* 0x000fe20000010128 */
[----:B------:R-:W-:Y:S02]  /*4a70*/  IABS R10, R10 ;  /* 0x0000000a000a7213 */ /* 0x000fe40000000000 */
[----:B------:R-:W-:-:S02]  /*4a80*/  IABS R61, R61 ;  /* 0x0000003d003d7213 */ /* 0x000fc40000000000 */
[----:B------:R-:W-:Y:S02]  /*4a90*/  I2FP.F32.S32 R16, R16 ;  /* 0x0000001000107245 */ /* 0x000fe40000201400 */
[----:B------:R-:W-:Y:S01]  /*4aa0*/  I2FP.F32.S32 R45, R14 ;  /* 0x0000000e002d7245 */ /* 0x000fe20000201400 */
[----:B------:R-:W-:Y:S01]  /*4ab0*/  FFMA.FTZ R91, -R0, R18, R91 ;  /* 0x00000012005b7223 */ /* 0x000fe2000001015b */
[----:B------:R-:W-:Y:S02]  /*4ac0*/  IABS R63, R63 ;  /* 0x0000003f003f7213 */ /* 0x000fe40000000000 */
[----:B------:R-:W-:Y:S02]  /*4ad0*/  FSEL R137, R44, -INF , !P5 ;  /* 0xff8000002c897808 */ /* 0x000fe40006800000 */
[----:B------:R-:W-:Y:S01]  /*4ae0*/  FMNMX3.FTZ R12, R12, R21, R133, !PT ;  /* 0x000000150c0c7276 */ /* 0x000fe20007810085 */
[C---:B------:R-:W-:Y:S01]  /*4af0*/  FFMA.FTZ R16, -R0.reuse, R16, R41 ;  /* 0x0000001000107223 */ /* 0x040fe20000010129 */
[----:B------:R-:W-:Y:S01]  /*4b00*/  I2FP.F32.S32 R10, R10 ;  /* 0x0000000a000a7245 */ /* 0x000fe20000201400 */
[----:B------:R-:W-:Y:S01]  /*4b10*/  FFMA.FTZ R45, -R0, R45, R88 ;  /* 0x0000002d002d7223 */ /* 0x000fe20000010158 */
[----:B------:R-:W-:-:S02]  /*4b20*/  I2FP.F32.S32 R14, R61 ;  /* 0x0000003d000e7245 */ /* 0x000fc40000201400 */
[----:B------:R-:W-:Y:S02]  /*4b30*/  IABS R51, R51 ;  /* 0x0000003300337213 */ /* 0x000fe40000000000 */
[----:B------:R-:W-:Y:S02]  /*4b40*/  FMNMX3.FTZ R18, R4, R39, R37, !PT ;  /* 0x0000002704127276 */ /* 0x000fe40007810025 */
[----:B------:R-:W-:Y:S02]  /*4b50*/  I2FP.F32.S32 R63, R63 ;  /* 0x0000003f003f7245 */ /* 0x000fe40000201400 */
[----:B------:R-:W-:Y:S02]  /*4b60*/  IABS R59, R59 ;  /* 0x0000003b003b7213 */ /* 0x000fe40000000000 */
[----:B------:R-:W-:Y:S02]  /*4b70*/  FSEL R135, R20, -INF , !P4 ;  /* 0xff80000014877808 */ /* 0x000fe40006000000 */
[----:B------:R-:W-:-:S02]  /*4b80*/  FSEL R132, R40, -INF , !P3 ;  /* 0xff80000028847808 */ /* 0x000fc40005800000 */
[----:B------:R-:W-:Y:S01]  /*4b90*/  FMNMX3.FTZ R12, R12, R125, R137, !PT ;  /* 0x0000007d0c0c7276 */ /* 0x000fe20007810089 */
[C---:B------:R-:W-:Y:S01]  /*4ba0*/  FFMA.FTZ R10, -R0.reuse, R10, R89 ;  /* 0x0000000a000a7223 */ /* 0x040fe20000010159 */
[----:B------:R-:W-:Y:S01]  /*4bb0*/  IABS R55, R55 ;  /* 0x0000003700377213 */ /* 0x000fe20000000000 */
[----:B------:R-:W-:Y:S01]  /*4bc0*/  FFMA.FTZ R14, -R0, R14, R47 ;  /* 0x0000000e000e7223 */ /* 0x000fe2000001012f */
[----:B------:R-:W-:Y:S02]  /*4bd0*/  I2FP.F32.S32 R41, R51 ;  /* 0x0000003300297245 */ /* 0x000fe40000201400 */
[----:B------:R-:W-:Y:S01]  /*4be0*/  FMNMX3.FTZ R18, R18, R35, R19, !PT ;  /* 0x0000002312127276 */ /* 0x000fe20007810013 */
[----:B------:R-:W-:Y:S01]  /*4bf0*/  FFMA.FTZ R46, -R0, R63, R46 ;  /* 0x0000003f002e7223 */ /* 0x000fe2000001012e */
[----:B------:R-:W-:Y:S02]  /*4c00*/  I2FP.F32.S32 R47, R59 ;  /* 0x0000003b002f7245 */ /* 0x000fe40000201400 */
[----:B------:R-:W-:-:S02]  /*4c10*/  FSEL R121, R16, -INF , !P2 ;  /* 0xff80000010797808 */ /* 0x000fc40005000000 */
[----:B------:R-:W-:Y:S02]  /*4c20*/  FSEL R130, R45, -INF , !P1 ;  /* 0xff8000002d827808 */ /* 0x000fe40004800000 */
[----:B------:R-:W-:Y:S01]  /*4c30*/  FMNMX3.FTZ R12, R12, R135, R132, !PT ;  /* 0x000000870c0c7276 */ /* 0x000fe20007810084 */
[----:B------:R-:W-:Y:S01]  /*4c40*/  FFMA.FTZ R90, -R0, R41, R90 ;  /* 0x00000029005a7223 */ /* 0x000fe2000001015a */
[----:B------:R-:W-:Y:S02]  /*4c50*/  I2FP.F32.S32 R22, R55 ;  /* 0x0000003700167245 */ /* 0x000fe40000201400 */
[----:B------:R-:W-:Y:S01]  /*4c60*/  FMNMX3.FTZ R18, R18, R17, R15, !PT ;  /* 0x0000001112127276 */ /* 0x000fe2000781000f */
[----:B------:R-:W-:Y:S01]  /*4c70*/  FFMA.FTZ R42, -R0, R47, R42 ;  /* 0x0000002f002a7223 */ /* 0x000fe2000001012a */
[----:B------:R-:W-:Y:S02]  /*4c80*/  FSEL R128, R10, -INF , !P0 ;  /* 0xff8000000a807808 */ /* 0x000fe40004000000 */
[----:B------:R-:W-:Y:S01]  /*4c90*/  FMNMX3.FTZ R41, R12, R121, R130, !PT ;  /* 0x000000790c297276 */ /* 0x000fe20007810082 */
[----:B------:R-:W-:Y:S01]  /*4ca0*/  FFMA.FTZ R43, -R0, R22, R43 ;  /* 0x00000016002b7223 */ /* 0x000fe2000001012b */
[----:B------:R-:W-:-:S02]  /*4cb0*/  FSEL R131, R46, -INF , !P5 ;  /* 0xff8000002e837808 */ /* 0x000fc40006800000 */
[----:B------:R-:W-:Y:S02]  /*4cc0*/  FMNMX3.FTZ R18, R18, R13, R127, !PT ;  /* 0x0000000d12127276 */ /* 0x000fe4000781007f */
[----:B------:R-:W-:Y:S02]  /*4cd0*/  FSEL R129, R14, -INF , !P4 ;  /* 0xff8000000e817808 */ /* 0x000fe40006000000 */
[----:B------:R-:W-:Y:S02]  /*4ce0*/  FMNMX.FTZ R14, R128, R41, !PT ;  /* 0x00000029800e7209 */ /* 0x000fe40007810000 */
[----:B------:R-:W-:Y:S02]  /*4cf0*/  FSEL R124, R42, -INF , !P3 ;  /* 0xff8000002a7c7808 */ /* 0x000fe40005800000 */
[----:B------:R-:W-:Y:S02]  /*4d00*/  FMNMX3.FTZ R18, R18, R123, R131, !PT ;  /* 0x0000007b12127276 */ /* 0x000fe40007810083 */
[----:B------:R-:W-:-:S02]  /*4d10*/  FSEL R119, R43, -INF , !P2 ;  /* 0xff8000002b777808 */ /* 0x000fc40005000000 */
[----:B------:R-:W1:Y:S01]  /*4d20*/  SHFL.BFLY PT, R43, R14, 0x2, 0x1f ;  /* 0x0c401f000e2b7f89 */ /* 0x000e6200000e0000 */
        /* <DEDUP_REMOVED lines=10> */
[----:B------:R-:W-:-:S04]  /*4dd0*/  IMAD.IADD R150, R11, 0x1, R6 ;  /* 0x000000010b967824 */ /* 0x000fc800078e0206 */
[----:B------:R-:W-:Y:S01]  /*4de0*/  IMAD R150, R150, 0x2, R9 ;  /* 0x0000000296967824 */ /* 0x000fe200078e0209 */
[----:B-1----:R-:W-:-:S03]  /*4df0*/  FMNMX.FTZ R103, R10, R103, !PT ;  /* 0x000000670a677209 */ /* 0x002fc60007810000 */
[----:B------:R-:W-:Y:S01]  /*4e00*/  IMAD.IADD R145, R7, 0x1, R150 ;  /* 0x0000000107917824 */ /* 0x000fe200078e0296 */
[----:B------:R-:W-:Y:S01]  /*4e10*/  LDSM.16.MT88.4 R64, [R150+0xa000] ;  /* 0x00a000009640783b */ /* 0x000fe20000004200 */
[----:B------:R-:W-:Y:S01]  /*4e20*/  FSETP.NEU.FTZ.AND P0, PT, R103, -INF , PT ;  /* 0xff8000006700780b */ /* 0x000fe20003f1d000 */
[----:B--2---:R-:W-:Y:S01]  /*4e30*/  FMUL.FTZ R134, R117, R103 ;  /* 0x0000006775867220 */ /* 0x004fe20000410000 */
[----:B------:R-:W-:Y:S01]  /*4e40*/  IMAD.IADD R144, R5, 0x1, R145 ;  /* 0x0000000105907824 */ /* 0x000fe200078e0291 */
[----:B------:R-:W-:Y:S03]  /*4e50*/  LDSM.16.MT88.4 R92, [R150+0x8000] ;  /* 0x00800000965c783b */ /* 0x000fe60000004200 */
[----:B------:R-:W-:Y:S01]  /*4e60*/  FSEL R134, R134, RZ, P0 ;  /* 0x000000ff86867208 */ /* 0x000fe20000000000 */
[----:B------:R-:W-:Y:S04]  /*4e70*/  LDSM.16.MT88.4 R44, [R150+0x8800] ;  /* 0x00880000962c783b */ /* 0x000fe80000004200 */
[-C--:B------:R-:W-:Y:S01]  /*4e80*/  FFMA.FTZ R115, R57, R117.reuse, -R134 ;  /* 0x0000007539737223 */ /* 0x080fe20000010886 */
[----:B---3--:R-:W-:Y:S01]  /*4e90*/  FMNMX.FTZ R102, R41, R102, !PT ;  /* 0x0000006629667209 */ /* 0x008fe20007810000 */
[----:B------:R-:W1:Y:S03]  /*4ea0*/  LDSM.16.MT88.4 R56, [R144+0x8000] ;  /* 0x008000009038783b */ /* 0x000e660000004200 */
[----:B------:R-:W-:Y:S01]  /*4eb0*/  FSETP.NEU.FTZ.AND P0, PT, R102, -INF , PT ;  /* 0xff8000006600780b */ /* 0x000fe20003f1d000 */
[----:B------:R-:W-:Y:S01]  /*4ec0*/  FMUL.FTZ R126, R117, R102 ;  /* 0x00000066757e7220 */ /* 0x000fe20000410000 */
[----:B------:R-:W-:Y:S01]  /*4ed0*/  IMAD.IADD R146, R5, 0x1, R150 ;  /* 0x0000000105927824 */ /* 0x000fe200078e0296 */
[----:B------:R-:W-:Y:S03]  /*4ee0*/  LDSM.16.MT88.4 R80, [R145+0xa000] ;  /* 0x00a000009150783b */ /* 0x000fe60000004200 */
[----:B------:R-:W-:Y:S01]  /*4ef0*/  FSEL R126, R126, RZ, P0 ;  /* 0x000000ff7e7e7208 */ /* 0x000fe20000000000 */
[-CC-:B------:R-:W-:Y:S01]  /*4f00*/  FFMA.FTZ R118, R8, R117.reuse, -R134.reuse ;  /* 0x0000007508767223 */ /* 0x180fe20000010886 */
[-CC-:B------:R-:W-:Y:S01]  /*4f10*/  FFMA.FTZ R114, R53, R117.reuse, -R134.reuse ;  /* 0x0000007535727223 */ /* 0x180fe20000010886 */
[-C--:B------:R-:W-:Y:S01]  /*4f20*/  FFMA.FTZ R111, R49, R117.reuse, -R134 ;  /* 0x00000075316f7223 */ /* 0x080fe20000010886 */
[----:B------:R-:W-:Y:S01]  /*4f30*/  MUFU.EX2 R115, R115 ;  /* 0x0000007300737308 */ /* 0x000fe20000000800 */
[-CC-:B------:R-:W-:Y:S01]  /*4f40*/  FFMA.FTZ R116, R4, R117.reuse, -R126.reuse ;  /* 0x0000007504747223 */ /* 0x180fe2000001087e */
[-CC-:B------:R-:W-:Y:S01]  /*4f50*/  FFMA.FTZ R113, R39, R117.reuse, -R126.reuse ;  /* 0x0000007527717223 */ /* 0x180fe2000001087e */
[-CC-:B------:R-:W-:Y:S01]  /*4f60*/  FFMA.FTZ R112, R37, R117.reuse, -R126.reuse ;  /* 0x0000007525707223 */ /* 0x180fe2000001087e */
[-C--:B------:R-:W-:Y:S01]  /*4f70*/  FFMA.FTZ R109, R35, R117.reuse, -R126 ;  /* 0x00000075236d7223 */ /* 0x080fe2000001087e */
[----:B------:R-:W2:Y:S01]  /*4f80*/  MUFU.EX2 R118, R118 ;  /* 0x0000007600767308 */ /* 0x000ea20000000800 */
[-C--:B------:R-:W-:Y:S01]  /*4f90*/  FFMA.FTZ R110, R31, R117.reuse, -R134 ;  /* 0x000000751f6e7223 */ /* 0x080fe20000010886 */
[-CC-:B------:R-:W-:Y:S01]  /*4fa0*/  FFMA.FTZ R104, R15, R117.reuse, -R126.reuse ;  /* 0x000000750f687223 */ /* 0x180fe2000001087e */
[-C--:B------:R-:W-:Y:S01]  /*4fb0*/  FFMA.FTZ R31, R13, R117.reuse, -R126 ;  /* 0x000000750d1f7223 */ /* 0x080fe2000001087e */
[----:B------:R-:W-:Y:S01]  /*4fc0*/  MUFU.EX2 R114, R114 ;  /* 0x0000007200727308 */ /* 0x000fe20000000800 */
[----:B------:R-:W3:Y:S03]  /*4fd0*/  LDSM.16.MT88.4 R12, [R144+0x8800] ;  /* 0x00880000900c783b */ /* 0x000ee60000004200 */
[----:B------:R-:W4:Y:S01]  /*4fe0*/  MUFU.EX2 R111, R111 ;  /* 0x0000006f006f7308 */ /* 0x000f220000000800 */
[----:B------:R-:W5:Y:S03]  /*4ff0*/  LDSM.16.MT88.4 R8, [R150+0xa800] ;  /* 0x00a800009608783b */ /* 0x000f660000004200 */
[----:B------:R-:W-:Y:S01]  /*5000*/  MUFU.EX2 R116, R116 ;  /* 0x0000007400747308 */ /* 0x000fe20000000800 */
[----:B------:R-:W5:Y:S03]  /*5010*/  LDSM.16.MT88.4 R48, [R145+0x8000] ;  /* 0x008000009130783b */ /* 0x000f660000004200 */
[----:B------:R-:W1:Y:S01]  /*5020*/  MUFU.EX2 R113, R113 ;  /* 0x0000007100717308 */ /* 0x000e620000000800 */
[-CC-:B------:R-:W-:Y:S01]  /*5030*/  FFMA.FTZ R105, R33, R117.reuse, -R134.reuse ;  /* 0x0000007521697223 */ /* 0x180fe20000010886 */
[-CC-:B------:R-:W-:Y:S01]  /*5040*/  FFMA.FTZ R106, R23, R117.reuse, -R134.reuse ;  /* 0x00000075176a7223 */ /* 0x180fe20000010886 */
[-C--:B------:R-:W-:Y:S01]  /*5050*/  FFMA.FTZ R101, R21, R117.reuse, -R134 ;  /* 0x0000007515657223 */ /* 0x080fe20000010886 */
[----:B------:R-:W-:Y:S01]  /*5060*/  MUFU.EX2 R112, R112 ;  /* 0x0000007000707308 */ /* 0x000fe20000000800 */
[----:B------:R-:W5:Y:S03]  /*5070*/  LDSM.16.MT88.4 R40, [R146+0x8000] ;  /* 0x008000009228783b */ /* 0x000f660000004200 */
[----:B------:R-:W3:Y:S01]  /*5080*/  MUFU.EX2 R109, R109 ;  /* 0x0000006d006d7308 */ /* 0x000ee20000000800 */
[----:B--2---:R-:W-:Y:S01]  /*5090*/  F2FP.F16.F32.PACK_AB R88, R115, R118 ;  /* 0x000000767358723e */ /* 0x004fe200000000ff */
[-CC-:B------:R-:W-:Y:S01]  /*50a0*/  FFMA.FTZ R108, R19, R117.reuse, -R126.reuse ;  /* 0x00000075136c7223 */ /* 0x180fe2000001087e */
[----:B----4-:R-:W-:Y:S01]  /*50b0*/  F2FP.F16.F32.PACK_AB R90, R111, R114 ;  /* 0x000000726f5a723e */ /* 0x010fe200000000ff */
[----:B------:R-:W-:Y:S01]  /*50c0*/  FFMA.FTZ R107, R17, R117, -R126 ;  /* 0x00000075116b7223 */ /* 0x000fe2000001087e */
[----:B------:R-:W2:Y:S01]  /*50d0*/  LDSM.16.MT88.4 R72, [R146+0xa000] ;  /* 0x00a000009248783b */ /* 0x000ea20000004200 */
[----:B-1----:R-:W-:Y:S01]  /*50e0*/  F2FP.F16.F32.PACK_AB R89, R113, R116 ;  /* 0x000000747159723e */ /* 0x002fe200000000ff */
[----:B------:R-:W-:Y:S02]  /*50f0*/  MUFU.EX2 R105, R105 ;  /* 0x0000006900697308 */ /* 0x000fe40000000800 */
[----:B------:R-:W1:Y:S02]  /*5100*/  LDSM.16.MT88.4 R20, [R144+0xa000] ;  /* 0x00a000009014783b */ /* 0x000e640000004200 */
[----:B------:R-:W4:Y:S02]  /*5110*/  MUFU.EX2 R110, R110 ;  /* 0x0000006e006e7308 */ /* 0x000f240000000800 */
[----:B------:R-:W1:Y:S01]  /*5120*/  LDSM.16.MT88.4 R16, [R145+0x8800] ;  /* 0x008800009110783b */ /* 0x000e620000004200 */
[----:B---3--:R-:W-:Y:S01]  /*5130*/  F2FP.F16.F32.PACK_AB R91, R109, R112 ;  /* 0x000000706d5b723e */ /* 0x008fe200000000ff */
[----:B------:R-:W-:Y:S02]  /*5140*/  MUFU.EX2 R106, R106 ;  /* 0x0000006a006a7308 */ /* 0x000fe40000000800 */
[----:B------:R-:W-:Y:S02]  /*5150*/  LDSM.16.MT88.4 R32, [R146+0x8800] ;  /* 0x008800009220783b */ /* 0x000fe40000004200 */
[----:B------:R-:W3:Y:S02]  /*5160*/  MUFU.EX2 R101, R101 ;  /* 0x0000006500657308 */ /* 0x000ee40000000800 */
[C---:B------:R-:W-:Y:S02]  /*5170*/  HMMA.16816.F32 R52, R88.reuse, R56, RZ ;  /* 0x000000385834723c */ /* 0x040fe400000018ff */
[----:B------:R-:W-:Y:S04]  /*5180*/  MUFU.EX2 R108, R108 ;  /* 0x0000006c006c7308 */ /* 0x000fe80000000800 */
[----:B------:R-:W5:Y:S02]  /*5190*/  MUFU.EX2 R107, R107 ;  /* 0x0000006b006b7308 */ /* 0x000f640000000800 */
[C---:B------:R-:W-:Y:S02]  /*51a0*/  HMMA.16816.F32 R60, R88.reuse, R64, RZ ;  /* 0x00000040583c723c */ /* 0x040fe400000018ff */
[----:B------:R-:W-:Y:S04]  /*51b0*/  MUFU.EX2 R104, R104 ;  /* 0x0000006800687308 */ /* 0x000fe80000000800 */
[----:B------:R-:W2:Y:S02]  /*51c0*/  MUFU.EX2 R31, R31 ;  /* 0x0000001f001f7308 */ /* 0x000ea40000000800 */
[C---:B------:R-:W-:Y:S08]  /*51d0*/  HMMA.16816.F32 R56, R88.reuse, R58, RZ ;  /* 0x0000003a5838723c */ /* 0x040ff000000018ff */
[----:B------:R-:W-:Y:S01]  /*51e0*/  HMMA.16816.F32 R64, R88, R66, RZ ;  /* 0x000000425840723c */ /* 0x000fe200000018ff */
[----:B----4-:R-:W-:-:S02]  /*51f0*/  F2FP.F16.F32.PACK_AB R4, R110, R105 ;  /* 0x000000696e04723e */ /* 0x010fc400000000ff */
[----:B---3--:R-:W-:Y:S02]  /*5200*/  F2FP.F16.F32.PACK_AB R6, R101, R106 ;  /* 0x0000006a6506723e */ /* 0x008fe400000000ff */
[----:B-----5:R-:W-:-:S03]  /*5210*/  F2FP.F16.F32.PACK_AB R5, R107, R108 ;  /* 0x0000006c6b05723e */ /* 0x020fc600000000ff */
[----:B------:R-:W-:Y:S01]  /*5220*/  HMMA.16816.F32 R96, R88, R92, RZ ;  /* 0x0000005c5860723c */ /* 0x000fe200000018ff */
[----:B--2---:R-:W-:-:S07]  /*5230*/  F2FP.F16.F32.PACK_AB R7, R31, R104 ;  /* 0x000000681f07723e */ /* 0x004fce00000000ff */
[----:B------:R-:W-:Y:S08]  /*5240*/  HMMA.16816.F32 R92, R88, R94, RZ ;  /* 0x0000005e585c723c */ /* 0x000ff000000018ff */
[C---:B------:R-:W-:Y:S08]  /*5250*/  HMMA.16816.F32 R52, R4.reuse, R12, R52 ;  /* 0x0000000c0434723c */ /* 0x040ff00000001834 */
[C---:B------:R-:W-:Y:S01]  /*5260*/  HMMA.16816.F32 R56, R4.reuse, R14, R56 ;  /* 0x0000000e0438723c */ /* 0x040fe20000001838 */
[----:B------:R-:W2:Y:S07]  /*5270*/  LDSM.16.MT88.4 R12, [R145+0xa800] ;  /* 0x00a80000910c783b */ /* 0x000eae0000004200 */
[C---:B------:R-:W-:Y:S08]  /*5280*/  HMMA.16816.F32 R60, R4.reuse, R8, R60 ;  /* 0x00000008043c723c */ /* 0x040ff0000000183c */
[C---:B------:R-:W-:Y:S01]  /*5290*/  HMMA.16816.F32 R64, R4.reuse, R10, R64 ;  /* 0x0000000a0440723c */ /* 0x040fe20000001840 */
[----:B------:R-:W3:Y:S07]  /*52a0*/  LDSM.16.MT88.4 R8, [R144+0xa800] ;  /* 0x00a800009008783b */ /* 0x000eee0000004200 */
[C---:B------:R-:W-:Y:S08]  /*52b0*/  HMMA.16816.F32 R96, R4.reuse, R44, R96 ;  /* 0x0000002c0460723c */ /* 0x040ff00000001860 */
[----:B------:R-:W-:Y:S08]  /*52c0*/  HMMA.16816.F32 R92, R4, R46, R92 ;  /* 0x0000002e045c723c */ /* 0x000ff0000000185c */
        /* <DEDUP_REMOVED lines=10> */
[-CC-:B------:R-:W-:Y:S01]  /*5370*/  FFMA.FTZ R125, R125, R117.reuse, -R134.reuse ;  /* 0x000000757d7d7223 */ /* 0x180fe20000010886 */
[-C--:B------:R-:W-:Y:S01]  /*5380*/  FFMA.FTZ R136, R137, R117.reuse, -R134 ;  /* 0x0000007589887223 */ /* 0x080fe20000010886 */
[-CC-:B------:R-:W-:Y:S01]  /*5390*/  FFMA.FTZ R138, R127, R117.reuse, -R126.reuse ;  /* 0x000000757f8a7223 */ /* 0x180fe2000001087e */
[-C--:B------:R-:W-:Y:S01]  /*53a0*/  FFMA.FTZ R123, R123, R117.reuse, -R126 ;  /* 0x000000757b7b7223 */ /* 0x080fe2000001087e */
[-CC-:B------:R-:W-:Y:S01]  /*53b0*/  FFMA.FTZ R121, R121, R117.reuse, -R134.reuse ;  /* 0x0000007579797223 */ /* 0x180fe20000010886 */
[-C--:B------:R-:W-:Y:S01]  /*53c0*/  FFMA.FTZ R182, R128, R117.reuse, -R134 ;  /* 0x0000007580b67223 */ /* 0x080fe20000010886 */
[-C--:B------:R-:W-:Y:S01]  /*53d0*/  FFMA.FTZ R181, R120, R117.reuse, -R126 ;  /* 0x0000007578b57223 */ /* 0x080fe2000001087e */
[C---:B------:R-:W-:Y:S01]  /*53e0*/  HMMA.16816.F32 R44, R4.reuse, R16, R44 ;  /* 0x00000010042c723c */ /* 0x040fe2000000182c */
[-CC-:B------:R-:W-:Y:S01]  /*53f0*/  FFMA.FTZ R132, R132, R117.reuse, -R134.reuse ;  /* 0x0000007584847223 */ /* 0x180fe20000010886 */
[-CC-:B------:R-:W-:Y:S01]  /*5400*/  FFMA.FTZ R130, R130, R117.reuse, -R134.reuse ;  /* 0x0000007582827223 */ /* 0x180fe20000010886 */
[----:B------:R-:W-:Y:S01]  /*5410*/  FADD.FTZ R115, R118, R115 ;  /* 0x0000007376737221 */ /* 0x000fe20000010000 */
[----:B------:R-:W-:Y:S01]  /*5420*/  FADD.FTZ R113, R116, R113 ;  /* 0x0000007174717221 */ /* 0x000fe20000010000 */
[----:B------:R-:W-:Y:S03]  /*5430*/  LDSM.16.MT88.4 R20, [R145+0x9800] ;  /* 0x009800009114783b */ /* 0x000fe60000004200 */
        /* <DEDUP_REMOVED lines=8> */
[----:B------:R-:W-:Y:S01]  /*54c0*/  HMMA.16816.F32 R36, R4, R32, R36 ;  /* 0x000000200424723c */ /* 0x000fe20000001824 */
[-C--:B------:R-:W-:Y:S01]  /*54d0*/  FFMA.FTZ R32, R133, R117.reuse, -R134 ;  /* 0x0000007585207223 */ /* 0x080fe20000010886 */
[----:B------:R-:W-:-:S06]  /*54e0*/  FFMA.FTZ R33, R129, R117, -R126 ;  /* 0x0000007581217223 */ /* 0x000fcc000001087e */
[C---:B------:R-:W-:Y:S01]  /*54f0*/  HMMA.16816.F32 R40, R4.reuse, R34, R40 ;  /* 0x000000220428723c */ /* 0x040fe20000001828 */
[-C--:B------:R-:W-:Y:S01]  /*5500*/  FFMA.FTZ R35, R135, R117.reuse, -R134 ;  /* 0x0000007587237223 */ /* 0x080fe20000010886 */
[----:B------:R-:W-:Y:S01]  /*5510*/  FFMA.FTZ R34, R131, R117, -R126 ;  /* 0x0000007583227223 */ /* 0x000fe2000001087e */
[----:B------:R-:W-:Y:S04]  /*5520*/  MUFU.EX2 R32, R32 ;  /* 0x0000002000207308 */ /* 0x000fe80000000800 */
[----:B------:R-:W4:Y:S04]  /*5530*/  MUFU.EX2 R125, R125 ;  /* 0x0000007d007d7308 */ /* 0x000f280000000800 */
[----:B------:R-:W-:Y:S04]  /*5540*/  MUFU.EX2 R136, R136 ;  /* 0x0000008800887308 */ /* 0x000fe80000000800 */
[----:B------:R-:W5:Y:S04]  /*5550*/  MUFU.EX2 R35, R35 ;  /* 0x0000002300237308 */ /* 0x000f680000000800 */
[----:B------:R-:W-:Y:S04]  /*5560*/  MUFU.EX2 R138, R138 ;  /* 0x0000008a008a7308 */ /* 0x000fe80000000800 */
[----:B------:R-:W2:Y:S04]  /*5570*/  MUFU.EX2 R123, R123 ;  /* 0x0000007b007b7308 */ /* 0x000ea80000000800 */
[----:B------:R-:W-:Y:S04]  /*5580*/  MUFU.EX2 R34, R34 ;  /* 0x0000002200227308 */ /* 0x000fe80000000800 */
[----:B------:R-:W3:Y:S01]  /*5590*/  MUFU.EX2 R33, R33 ;  /* 0x0000002100217308 */ /* 0x000ee20000000800 */
[C---:B-1----:R-:W-:Y:S08]  /*55a0*/  HMMA.16816.F32 R68, R4.reuse, R16, R68 ;  /* 0x000000100444723c */ /* 0x042ff00000001844 */
[----:B------:R-:W-:Y:S01]  /*55b0*/  HMMA.16816.F32 R72, R4, R18, R72 ;  /* 0x000000120448723c */ /* 0x000fe20000001848 */
[----:B----4-:R-:W-:Y:S01]  /*55c0*/  F2FP.F16.F32.PACK_AB R4, R125, R32 ;  /* 0x000000207d04723e */ /* 0x010fe200000000ff */
[----:B------:R-:W1:Y:S01]  /*55d0*/  LDSM.16.MT88.4 R16, [R145+0x9000] ;  /* 0x009000009110783b */ /* 0x000e620000004200 */
[----:B-----5:R-:W-:-:S02]  /*55e0*/  F2FP.F16.F32.PACK_AB R6, R35, R136 ;  /* 0x000000882306723e */ /* 0x020fc400000000ff */
[----:B--2---:R-:W-:Y:S02]  /*55f0*/  F2FP.F16.F32.PACK_AB R5, R123, R138 ;  /* 0x0000008a7b05723e */ /* 0x004fe400000000ff */
[----:B---3--:R-:W-:-:S07]  /*5600*/  F2FP.F16.F32.PACK_AB R7, R33, R34 ;  /* 0x000000222107723e */ /* 0x008fce00000000ff */
[C---:B------:R-:W-:Y:S08]  /*5610*/  HMMA.16816.F32 R96, R4.reuse, R12, R96 ;  /* 0x0000000c0460723c */ /* 0x040ff00000001860 */
[C---:B------:R-:W-:Y:S01]  /*5620*/  HMMA.16816.F32 R92, R4.reuse, R14, R92 ;  /* 0x0000000e045c723c */ /* 0x040fe2000000185c */
[----:B------:R-:W2:Y:S07]  /*5630*/  LDSM.16.MT88.4 R12, [R144+0x9000] ;  /* 0x00900000900c783b */ /* 0x000eae0000004200 */
[C---:B------:R-:W-:Y:S08]  /*5640*/  HMMA.16816.F32 R36, R4.reuse, R8, R36 ;  /* 0x000000080424723c */ /* 0x040ff00000001824 */
[C---:B------:R-:W-:Y:S01]  /*5650*/  HMMA.16816.F32 R40, R4.reuse, R10, R40 ;  /* 0x0000000a0428723c */ /* 0x040fe20000001828 */
[----:B------:R-:W3:Y:S07]  /*5660*/  LDSM.16.MT88.4 R8, [R150+0xb000] ;  /* 0x00b000009608783b */ /* 0x000eee0000004200 */
[C---:B-1----:R-:W-:Y:S08]  /*5670*/  HMMA.16816.F32 R44, R4.reuse, R16, R44 ;  /* 0x00000010042c723c */ /* 0x042ff0000000182c */
[C---:B--2---:R-:W-:Y:S08]  /*5680*/  HMMA.16816.F32 R52, R4.reuse, R12, R52 ;  /* 0x0000000c0434723c */ /* 0x044ff00000001834 */
[C---:B------:R-:W-:Y:S01]  /*5690*/  HMMA.16816.F32 R56, R4.reuse, R14, R56 ;  /* 0x0000000e0438723c */ /* 0x040fe20000001838 */
[----:B------:R-:W1:Y:S07]  /*56a0*/  LDSM.16.MT88.4 R12, [R145+0xb000] ;  /* 0x00b00000910c783b */ /* 0x000e6e0000004200 */
        /* <DEDUP_REMOVED lines=11> */
[----:B------:R-:W-:Y:S06]  /*5760*/  MUFU.EX2 R121, R121 ;  /* 0x0000007900797308 */ /* 0x000fec0000000800 */
[C---:B---3--:R-:W-:Y:S01]  /*5770*/  HMMA.16816.F32 R68, R4.reuse, R16, R68 ;  /* 0x000000100444723c */ /* 0x048fe20000001844 */
[-CC-:B------:R-:W-:Y:S01]  /*5780*/  FFMA.FTZ R17, R119, R117.reuse, -R126.reuse ;  /* 0x0000007577117223 */ /* 0x180fe2000001087e */
[-CC-:B------:R-:W-:Y:S01]  /*5790*/  FFMA.FTZ R16, R122, R117.reuse, -R126.reuse ;  /* 0x000000757a107223 */ /* 0x180fe2000001087e */
[----:B------:R-:W-:Y:S05]  /*57a0*/  MUFU.EX2 R119, R130 ;  /* 0x0000008200777308 */ /* 0x000fea0000000800 */
[----:B------:R-:W-:Y:S01]  /*57b0*/  HMMA.16816.F32 R72, R4, R18, R72 ;  /* 0x000000120448723c */ /* 0x000fe20000001848 */
[----:B------:R-:W-:Y:S01]  /*57c0*/  FFMA.FTZ R18, R124, R117, -R126 ;  /* 0x000000757c127223 */ /* 0x000fe2000001087e */
[----:B------:R-:W-:Y:S04]  /*57d0*/  MUFU.EX2 R182, R182 ;  /* 0x000000b600b67308 */ /* 0x000fe80000000800 */
[----:B------:R-:W3:Y:S04]  /*57e0*/  MUFU.EX2 R124, R132 ;  /* 0x00000084007c7308 */ /* 0x000ee80000000800 */
[----:B------:R-:W-:Y:S04]  /*57f0*/  MUFU.EX2 R122, R18 ;  /* 0x00000012007a7308 */ /* 0x000fe80000000800 */
[----:B------:R-:W4:Y:S04]  /*5800*/  MUFU.EX2 R117, R17 ;  /* 0x0000001100757308 */ /* 0x000f280000000800 */
[----:B------:R5:W-:Y:S04]  /*5810*/  MUFU.EX2 R120, R16 ;  /* 0x0000001000787308 */ /* 0x000be80000000800 */
[----:B------:R-:W1:Y:S01]  /*5820*/  MUFU.EX2 R181, R181 ;  /* 0x000000b500b57308 */ /* 0x000e620000000800 */
[----:B---3--:R-:W-:-:S02]  /*5830*/  F2FP.F16.F32.PACK_AB R4, R121, R124 ;  /* 0x0000007c7904723e */ /* 0x008fc400000000ff */
[----:B------:R-:W-:Y:S02]  /*5840*/  F2FP.F16.F32.PACK_AB R6, R182, R119 ;  /* 0x00000077b606723e */ /* 0x000fe400000000ff */
[----:B----4-:R-:W-:Y:S01]  /*5850*/  F2FP.F16.F32.PACK_AB R5, R117, R122 ;  /* 0x0000007a7505723e */ /* 0x010fe200000000ff */
[----:B-----5:R-:W3:Y:S01]  /*5860*/  LDSM.16.MT88.4 R16, [R146+0xb800] ;  /* 0x00b800009210783b */ /* 0x020ee20000004200 */
[----:B-1----:R-:W-:-:S07]  /*5870*/  F2FP.F16.F32.PACK_AB R7, R181, R120 ;  /* 0x00000078b507723e */ /* 0x002fce00000000ff */
[C---:B------:R-:W-:Y:S08]  /*5880*/  HMMA.16816.F32 R96, R4.reuse, R12, R96 ;  /* 0x0000000c0460723c */ /* 0x040ff00000001860 */
[C---:B------:R-:W-:Y:S01]  /*5890*/  HMMA.16816.F32 R92, R4.reuse, R14, R92 ;  /* 0x0000000e045c723c */ /* 0x040fe2000000185c */
[----:B------:R-:W1:Y:S07]  /*58a0*/  LDSM.16.MT88.4 R12, [R144+0x9800] ;  /* 0x00980000900c783b */ /* 0x000e6e0000004200 */
[C---:B--2---:R-:W-:Y:S08]  /*58b0*/  HMMA.16816.F32 R36, R4.reuse, R8, R36 ;  /* 0x000000080424723c */ /* 0x044ff00000001824 */
        /* <DEDUP_REMOVED lines=39> */
[C---:B------:R-:W-:Y:S08]  /*5b30*/  HMMA.16816.F32 R72, R4.reuse, R18, R72 ;  /* 0x000000120448723c */ /* 0x040ff00000001848 */
[C---:B-1----:R-:W-:Y:S08]  /*5b40*/  HMMA.16816.F32 R76, R4.reuse, R12, R76 ;  /* 0x0000000c044c723c */ /* 0x042ff0000000184c */
[C---:B------:R-:W-:Y:S08]  /*5b50*/  HMMA.16816.F32 R80, R4.reuse, R14, R80 ;  /* 0x0000000e0450723c */ /* 0x040ff00000001850 */
[C---:B--2---:R-:W-:Y:S08]  /*5b60*/  HMMA.16816.F32 R84, R4.reuse, R8, R84 ;  /* 0x000000080454723c */ /* 0x044ff00000001854 */
[----:B------:R-:W-:Y:S01]  /*5b70*/  HMMA.16816.F32 R88, R4, R10, R88 ;  /* 0x0000000a0458723c */ /* 0x000fe20000001858 */
[----:B------:R-:W-:-:S04]  /*5b80*/  NOP ;  /* 0x0000000000007918 */ /* 0x000fc80000000000 */
[----:B------:R-:W-:-:S15]  /*5b90*/  @!P6 BRA `(.L_x_11308) ;  /* 0x000000300028e947 */ /* 0x000fde0003800000 */
[----:B------:R-:W-:Y:S01]  /*5ba0*/  LOP3.LUT R25, R25, 0x1f0, RZ, 0xc0, !PT ;  /* 0x000001f019197812 */ /* 0x000fe200078ec0ff */
[----:B------:R-:W-:Y:S01]  /*5bb0*/  IMAD.MOV.U32 R101, RZ, RZ, R102 ;  /* 0x000000ffff657224 */ /* 0x000fe200078e0066 */
[----:B------:R-:W-:Y:S01]  /*5bc0*/  ISETP.NE.U32.AND P2, PT, R28, RZ, PT ;  /* 0x000000ff1c00720c */ /* 0x000fe20003f45070 */
[C---:B------:R-:W-:Y:S01]  /*5bd0*/  VIADD R180, R24.reuse, 0xfffffffe ;  /* 0xfffffffe18b47836 */ /* 0x040fe20000000000 */
[----:B------:R-:W-:Y:S02]  /*5be0*/  IADD3 R25, PT, PT, R25, R26, R172 ;  /* 0x0000001a19197210 */ /* 0x000fe40007ffe0ac */
[----:B------:R-:W-:Y:S02]  /*5bf0*/  ISETP.NE.AND.EX P2, PT, R29, RZ, PT, P2 ;  /* 0x000000ff1d00720c */ /* 0x000fe40003f45320 */
[----:B------:R-:W-:Y:S02]  /*5c00*/  IADD3 R25, PT, PT, -R27, R25, R30 ;  /* 0x000000191b197210 */ /* 0x000fe40007ffe11e */
[----:B------:R-:W-:-:S03]  /*5c10*/  IADD3 R178, PT, PT, -R24, 0x1, RZ ;  /* 0x0000000118b27810 */ /* 0x000fc60007ffe1ff */
[----:B------:R-:W-:Y:S02]  /*5c20*/  IMAD.IADD R25, R25, 0x1, -R100 ;  /* 0x0000000119197824 */ /* 0x000fe400078e0a64 */
[----:B------:R-:W-:Y:S02]  /*5c30*/  IMAD.MOV.U32 R100, RZ, RZ, R103 ;  /* 0x000000ffff647224 */ /* 0x000fe400078e0067 */
[----:B------:R-:W-:-:S04]  /*5c40*/  IMAD R179, R24, -0x40, R25 ;  /* 0xffffffc018b37824 */ /* 0x000fc800078e0219 */
[----:B------:R-:W-:-:S07]  /*5c50*/  VIADD R179, R179, 0x88 ;  /* 0x00000088b3b37836 */ /* 0x000fce0000000000 */
.L_x_11315:
        /* <DEDUP_REMOVED lines=79> */
.L_x_11310:
[----:B------:R-:W-:Y:S05]  /*6150*/  BSYNC.RECONVERGENT B0 ;  /* 0x0000000000007941 */ /* 0x000fea0003800200 */
.L_x_11309:
        /* <DEDUP_REMOVED lines=234> */
.L_x_11314:
[----:B------:R-:W-:Y:S05]  /*7000*/  BSYNC.RECONVERGENT B0 ;  /* 0x0000000000007941 */ /* 0x000fea0003800200 */
.L_x_11313:
        /* <DEDUP_REMOVED lines=48> */
.L_x_11312:
[----:B------:R-:W-:Y:S05]  /*7310*/  BSYNC.RECONVERGENT B1 ;  /* 0x0000000000017941 */ /* 0x000fea0003800200 */
.L_x_11311:
[----:B-1----:R-:W2:Y:S01]  /*7320*/  LD.E R104, desc[UR4][R2.64+0xdc] ;  /* 0x0000dc0402687980 */ /* 0x002ea2000c101900 */
[C---:B------:R-:W-:Y:S02]  /*7330*/  IADD3 R102, PT, PT, R179.reuse, -0x1, RZ ;  /* 0xffffffffb3667810 */ /* 0x040fe40007ffe0ff */
[C---:B------:R-:W-:Y:S01]  /*7340*/  IADD3 R103, PT, PT, R179.reuse, -0x8, RZ ;  /* 0xfffffff8b3677810 */ /* 0x040fe20007ffe0ff */
[----:B------:R-:W-:Y:S01]  /*7350*/  LDSM.16.MT88.4 R112, [R146+0x8000] ;  /* 0x008000009270783b */ /* 0x000fe20000004200 */
[----:B------:R-:W-:Y:S02]  /*7360*/  IABS R102, R102 ;  /* 0x0000006600667213 */ /* 0x000fe40000000000 */
[----:B------:R-:W-:Y:S02]  /*7370*/  IABS R103, R103 ;  /* 0x0000006700677213 */ /* 0x000fe40000000000 */
[----:B------:R-:W-:Y:S02]  /*7380*/  I2FP.F32.S32 R102, R102 ;  /* 0x0000006600667245 */ /* 0x000fe40000201400 */
[----:B------:R-:W-:Y:S01]  /*7390*/  I2FP.F32.S32 R103, R103 ;  /* 0x0000006700677245 */ /* 0x000fe20000201400 */
[----:B------:R-:W-:Y:S01]  /*73a0*/  LDSM.16.MT88.4 R116, [R145+0x8000] ;  /* 0x008000009174783b */ /* 0x000fe20000004200 */
[C---:B------:R-:W-:Y:S01]  /*73b0*/  IADD3 R106, PT, PT, R179.reuse, -0x9, RZ ;  /* 0xfffffff7b36a7810 */ /* 0x040fe20007ffe0ff */
[C---:B------:R-:W-:Y:S01]  /*73c0*/  FFMA.FTZ R7, -R0.reuse, R102, R7 ;  /* 0x0000006600077223 */ /* 0x040fe20000010107 */
[C---:B------:R-:W-:Y:S01]  /*73d0*/  IADD3 R102, PT, PT, R179.reuse, -0x11, RZ ;  /* 0xffffffefb3667810 */ /* 0x040fe20007ffe0ff */
[C---:B------:R-:W-:Y:S01]  /*73e0*/  FFMA.FTZ R10, -R0.reuse, R103, R10 ;  /* 0x00000067000a7223 */ /* 0x040fe2000001010a */
[----:B------:R-:W-:Y:S01]  /*73f0*/  IABS R105, R179 ;  /* 0x000000b300697213 */ /* 0x000fe20000000000 */
[C---:B------:R-:W-:Y:S01]  /*7400*/  FFMA.FTZ R4, -R0.reuse, R103, R4 ;  /* 0x0000006700047223 */ /* 0x040fe20000010104 */
[----:B------:R-:W-:Y:S02]  /*7410*/  IABS R106, R106 ;  /* 0x0000006a006a7213 */ /* 0x000fe40000000000 */
[----:B------:R-:W-:Y:S02]  /*7420*/  IABS R102, R102 ;  /* 0x0000006600667213 */ /* 0x000fe40000000000 */
[C---:B------:R-:W-:Y:S02]  /*7430*/  IADD3 R107, PT, PT, R179.reuse, -0x10, RZ ;  /* 0xfffffff0b36b7810 */ /* 0x040fe40007ffe0ff */
[----:B------:R-:W-:Y:S02]  /*7440*/  I2FP.F32.S32 R105, R105 ;  /* 0x0000006900697245 */ /* 0x000fe40000201400 */
[C---:B------:R-:W-:Y:S02]  /*7450*/  IADD3 R103, PT, PT, R179.reuse, -0x19, RZ ;  /* 0xffffffe7b3677810 */ /* 0x040fe40007ffe0ff */
[----:B------:R-:W-:Y:S01]  /*7460*/  I2FP.F32.S32 R106, R106 ;  /* 0x0000006a006a7245 */ /* 0x000fe20000201400 */
[C---:B------:R-:W-:Y:S01]  /*7470*/  FFMA.FTZ R6, -R0.reuse, R105, R6 ;  /* 0x0000006900067223 */ /* 0x040fe20000010106 */
[----:B------:R-:W-:Y:S02]  /*7480*/  I2FP.F32.S32 R102, R102 ;  /* 0x0000006600667245 */ /* 0x000fe40000201400 */
[----:B------:R-:W-:Y:S01]  /*7490*/  IABS R107, R107 ;  /* 0x0000006b006b7213 */ /* 0x000fe20000000000 */
[C---:B------:R-:W-:Y:S01]  /*74a0*/  FFMA.FTZ R11, -R0.reuse, R106, R11 ;  /* 0x0000006a000b7223 */ /* 0x040fe2000001010b */
[----:B------:R-:W-:Y:S01]  /*74b0*/  IABS R103, R103 ;  /* 0x0000006700677213 */ /* 0x000fe20000000000 */
[CC--:B------:R-:W-:Y:S01]  /*74c0*/  FFMA.FTZ R9, -R0.reuse, R102.reuse, R9 ;  /* 0x0000006600097223 */ /* 0x0c0fe20000010109 */
[----:B------:R-:W-:Y:S01]  /*74d0*/  I2FP.F32.S32 R107, R107 ;  /* 0x0000006b006b7245 */ /* 0x000fe20000201400 */
[C---:B------:R-:W-:Y:S01]  /*74e0*/  FFMA.FTZ R15, -R0.reuse, R102, R15 ;  /* 0x00000066000f7223 */ /* 0x040fe2000001010f */
[C---:B------:R-:W-:Y:S01]  /*74f0*/  IADD3 R105, PT, PT, R179.reuse, -0x18, RZ ;  /* 0xffffffe8b3697810 */ /* 0x040fe20007ffe0ff */
[C---:B------:R-:W-:Y:S01]  /*7500*/  FFMA.FTZ R5, -R0.reuse, R106, R5 ;  /* 0x0000006a00057223 */ /* 0x040fe20000010105 */
[----:B------:R-:W-:Y:S01]  /*7510*/  I2FP.F32.S32 R106, R103 ;  /* 0x00000067006a7245 */ /* 0x000fe20000201400 */
[CC--:B------:R-:W-:Y:S01]  /*7520*/  FFMA.FTZ R8, -R0.reuse, R107.reuse, R8 ;  /* 0x0000006b00087223 */ /* 0x0c0fe20000010108 */
[C---:B------:R-:W-:Y:S01]  /*7530*/  IADD3 R102, PT, PT, R179.reuse, -0x20, RZ ;  /* 0xffffffe0b3667810 */ /* 0x040fe20007ffe0ff */
[C---:B------:R-:W-:Y:S01]  /*7540*/  FFMA.FTZ R14, -R0.reuse, R107, R14 ;  /* 0x0000006b000e7223 */ /* 0x040fe2000001010e */
[C---:B------:R-:W-:Y:S01]  /*7550*/  IADD3 R103, PT, PT, R179.reuse, -0x21, RZ ;  /* 0xffffffdfb3677810 */ /* 0x040fe20007ffe0ff */
[CC--:B------:R-:W-:Y:S01]  /*7560*/  FFMA.FTZ R13, -R0.reuse, R106.reuse, R13 ;  /* 0x0000006a000d7223 */ /* 0x0c0fe2000001010d */
        /* <DEDUP_REMOVED lines=8> */
[C---:B------:R-:W-:Y:S01]  /*75f0*/  FFMA.FTZ R18, -R0.reuse, R105, R18 ;  /* 0x0000006900127223 */ /* 0x040fe20000010112 */
[----:B------:R-:W-:Y:S02]  /*7600*/  IABS R103, R103 ;  /* 0x0000006700677213 */ /* 0x000fe40000000000 */
[C---:B------:R-:W-:Y:S01]  /*7610*/  IADD3 R105, PT, PT, R179.reuse, -0x28, RZ ;  /* 0xffffffd8b3697810 */ /* 0x040fe20007ffe0ff */
[CC--:B------:R-:W-:Y:S01]  /*7620*/  FFMA.FTZ R23, -R0.reuse, R102.reuse, R23 ;  /* 0x0000006600177223 */ /* 0x0c0fe20000010117 */
[----:B------:R-:W-:Y:S01]  /*7630*/  I2FP.F32.S32 R107, R107 ;  /* 0x0000006b006b7245 */ /* 0x000fe20000201400 */
[C---:B------:R-:W-:Y:S01]  /*7640*/  FFMA.FTZ R17, -R0.reuse, R102, R17 ;  /* 0x0000006600117223 */ /* 0x040fe20000010111 */
[----:B------:R-:W-:Y:S02]  /*7650*/  I2FP.F32.S32 R106, R103 ;  /* 0x00000067006a7245 */ /* 0x000fe40000201400 */
[C---:B------:R-:W-:Y:S01]  /*7660*/  IADD3 R102, PT, PT, R179.reuse, -0x30, RZ ;  /* 0xffffffd0b3667810 */ /* 0x040fe20007ffe0ff */
        /* <DEDUP_REMOVED lines=9> */
[C---:B------:R-:W-:Y:S01]  /*7700*/  IADD3 R103, PT, PT, R179.reuse, -0x39, RZ ;  /* 0xffffffc7b3677810 */ /* 0x040fe20007ffe0ff */
[CC--:B------:R-:W-:Y:S01]  /*7710*/  FFMA.FTZ R20, -R0.reuse, R105.reuse, R20 ;  /* 0x0000006900147223 */ /* 0x0c0fe20000010114 */
[----:B------:R-:W-:Y:S01]  /*7720*/  I2FP.F32.S32 R102, R102 ;  /* 0x0000006600667245 */ /* 0x000fe20000201400 */
[C---:B------:R-:W-:Y:S01]  /*7730*/  FFMA.FTZ R26, -R0.reuse, R105, R26 ;  /* 0x00000069001a7223 */ /* 0x040fe2000001011a */
[----:B------:R-:W-:Y:S02]  /*7740*/  IADD3 R105, PT, PT, R179, -0x38, RZ ;  /* 0xffffffc8b3697810 */ /* 0x000fe40007ffe0ff */
[----:B------:R-:W-:Y:S01]  /*7750*/  IABS R103, R103 ;  /* 0x0000006700677213 */ /* 0x000fe20000000000 */
[CC--:B------:R-:W-:Y:S01]  /*7760*/  FFMA.FTZ R25, -R0.reuse, R102.reuse, R25 ;  /* 0x0000006600197223 */ /* 0x0c0fe20000010119 */
[----:B------:R-:W-:Y:S01]  /*7770*/  FFMA.FTZ R31, -R0, R102, R31 ;  /* 0x00000066001f7223 */ /* 0x000fe2000001011f */
[----:B------:R-:W-:Y:S02]  /*7780*/  FMNMX3.FTZ R102, R101, R6, R7, !PT ;  /* 0x0000000665667276 */ /* 0x000fe40007810007 */
[----:B------:R-:W-:Y:S02]  /*7790*/  IABS R105, R105 ;  /* 0x0000006900697213 */ /* 0x000fe40000000000 */
[----:B------:R-:W-:Y:S02]  /*77a0*/  MOV R106, R103 ;  /* 0x00000067006a7202 */ /* 0x000fe40000000f00 */
[----:B------:R-:W-:Y:S02]  /*77b0*/  FMNMX3.FTZ R102, R102, R10, R11, !PT ;  /* 0x0000000a66667276 */ /* 0x000fe4000781000b */
[----:B------:R-:W-:Y:S02]  /*77c0*/  I2FP.F32.S32 R103, R105 ;  /* 0x0000006900677245 */ /* 0x000fe40000201400 */
[----:B------:R-:W-:Y:S02]  /*77d0*/  FMNMX3.FTZ R105, R100, R4, R5, !PT ;  /* 0x0000000464697276 */ /* 0x000fe40007810005 */
[----:B------:R-:W-:Y:S01]  /*77e0*/  FMNMX3.FTZ R102, R102, R14, R15, !PT ;  /* 0x0000000e66667276 */ /* 0x000fe2000781000f */
[CC--:B------:R-:W-:Y:S01]  /*77f0*/  FFMA.FTZ R28, -R0.reuse, R103.reuse, R28 ;  /* 0x00000067001c7223 */ /* 0x0c0fe2000001011c */
[----:B------:R-:W-:Y:S01]  /*7800*/  FMNMX3.FTZ R105, R105, R8, R9, !PT ;  /* 0x0000000869697276 */ /* 0x000fe20007810009 */
[----:B------:R-:W-:Y:S01]  /*7810*/  FFMA.FTZ R34, -R0, R103, R34 ;  /* 0x0000006700227223 */ /* 0x000fe20000010122 */
[----:B------:R-:W-:Y:S02]  /*7820*/  FMNMX3.FTZ R102, R102, R18, R19, !PT ;  /* 0x0000001266667276 */ /* 0x000fe40007810013 */
[----:B------:R-:W-:Y:S02]  /*7830*/  FMNMX3.FTZ R105, R105, R12, R13, !PT ;  /* 0x0000000c69697276 */ /* 0x000fe4000781000d */
[----:B------:R-:W-:Y:S02]  /*7840*/  I2FP.F32.S32 R107, R107 ;  /* 0x0000006b006b7245 */ /* 0x000fe40000201400 */
[C---:B------:R-:W-:Y:S02]  /*7850*/  IADD3 R108, PT, PT, R179.reuse, -0x41, RZ ;  /* 0xffffffbfb36c7810 */ /* 0x040fe40007ffe0ff */
[----:B------:R-:W-:Y:S01]  /*7860*/  IADD3 R103, PT, PT, R179, -0x40, RZ ;  /* 0xffffffc0b3677810 */ /* 0x000fe20007ffe0ff */
[-C--:B------:R-:W-:Y:S01]  /*7870*/  FFMA.FTZ R30, -R0, R107.reuse, R30 ;  /* 0x0000006b001e7223 */ /* 0x080fe2000001011e */
[----:B------:R-:W-:Y:S01]  /*7880*/  FMNMX3.FTZ R102, R102, R22, R23, !PT ;  /* 0x0000001666667276 */ /* 0x000fe20007810017 */
[C---:B------:R-:W-:Y:S01]  /*7890*/  FFMA.FTZ R24, -R0.reuse, R107, R24 ;  /* 0x0000006b00187223 */ /* 0x040fe20000010118 */
[----:B------:R-:W-:Y:S02]  /*78a0*/  FMNMX3.FTZ R105, R105, R16, R17, !PT ;  /* 0x0000001069697276 */ /* 0x000fe40007810011 */
[----:B------:R-:W-:Y:S02]  /*78b0*/  I2FP.F32.S32 R106, R106 ;  /* 0x0000006a006a7245 */ /* 0x000fe40000201400 */
[----:B------:R-:W-:Y:S02]  /*78c0*/  IABS R108, R108 ;  /* 0x0000006c006c7213 */ /* 0x000fe40000000000 */
[----:B------:R-:W-:Y:S01]  /*78d0*/  IABS R103, R103 ;  /* 0x0000006700677213 */ /* 0x000fe20000000000 */
[----:B------:R-:W-:Y:S01]  /*78e0*/  FFMA.FTZ R35, -R0, R106, R35 ;  /* 0x0000006a00237223 */ /* 0x000fe20000010123 */
[----:B------:R-:W-:Y:S01]  /*78f0*/  FMNMX3.FTZ R102, R102, R26, R27, !PT ;  /* 0x0000001a66667276 */ /* 0x000fe2000781001b */
[----:B------:R-:W-:Y:S01]  /*7900*/  FFMA.FTZ R29, -R0, R106, R29 ;  /* 0x0000006a001d7223 */ /* 0x000fe2000001011d */
[----:B------:R-:W-:Y:S02]  /*7910*/  FMNMX3.FTZ R105, R105, R20, R21, !PT ;  /* 0x0000001469697276 */ /* 0x000fe40007810015 */
        /* <DEDUP_REMOVED lines=8> */
[----:B------:R-:W-:Y:S01]  /*79a0*/  IADD3 R180, PT, PT, R180, -0x1, RZ ;  /* 0xffffffffb4b47810 */ /* 0x000fe20007ffe0ff */
[----:B------:R-:W1:Y:S01]  /*79b0*/  SHFL.BFLY PT, R102, R107, 0x2, 0x1f ;  /* 0x0c401f006b667f89 */ /* 0x000e6200000e0000 */
[----:B------:R-:W-:Y:S02]  /*79c0*/  FMNMX3.FTZ R108, R105, R32, R33, !PT ;  /* 0x00000020696c7276 */ /* 0x000fe40007810021 */
[----:B------:R-:W-:Y:S02]  /*79d0*/  IADD3 R169, PT, PT, R169, -0x40, RZ ;  /* 0xffffffc0a9a97810 */ /* 0x000fe40007ffe0ff */
[----:B------:R-:W-:Y:S03]  /*79e0*/  IADD3 R179, PT, PT, R179, 0x40, RZ ;  /* 0x00000040b3b37810 */ /* 0x000fe60007ffe0ff */
[----:B------:R-:W3:Y:S01]  /*79f0*/  SHFL.BFLY PT, R103, R108, 0x2, 0x1f ;  /* 0x0c401f006c677f89 */ /* 0x000ee200000e0000 */
[----:B-1----:R-:W-:Y:S07]  /*7a00*/  FMNMX.FTZ R109, R107, R102, !PT ;  /* 0x000000666b6d7209 */ /* 0x002fee0007810000 */
[----:B------:R-:W1:Y:S01]  /*7a10*/  SHFL.BFLY PT, R102, R109, 0x1, 0x1f ;  /* 0x0c201f006d667f89 */ /* 0x000e6200000e0000 */
[----:B---3--:R-:W-:Y:S07]  /*7a20*/  FMNMX.FTZ R106, R108, R103, !PT ;  /* 0x000000676c6a7209 */ /* 0x008fee0007810000 */
[----:B------:R-:W3:Y:S01]  /*7a30*/  SHFL.BFLY PT, R103, R106, 0x1, 0x1f ;  /* 0x0c201f006a677f89 */ /* 0x000ee200000e0000 */
[----:B-1----:R-:W-:Y:S07]  /*7a40*/  FMNMX.FTZ R102, R109, R102, !PT ;  /* 0x000000666d667209 */ /* 0x002fee0007810000 */
[----:B------:R-:W1:Y:S01]  /*7a50*/  LDSM.16.MT88.4 R108, [R150+0x8000] ;  /* 0x00800000966c783b */ /* 0x000e620000004200 */
[C---:B------:R-:W-:Y:S01]  /*7a60*/  FSETP.NEU.FTZ.AND P0, PT, R102.reuse, -INF , PT ;  /* 0xff8000006600780b */ /* 0x040fe20003f1d000 */
[----:B------:R-:W-:Y:S01]  /*7a70*/  FADD.FTZ R105, -R102, R101 ;  /* 0x0000006566697221 */ /* 0x000fe20000010100 */
[----:B---3--:R-:W-:Y:S05]  /*7a80*/  FMNMX.FTZ R103, R106, R103, !PT ;  /* 0x000000676a677209 */ /* 0x008fea0007810000 */
[----:B------:R-:W-:Y:S01]  /*7a90*/  FADD.FTZ R107, -R103, R100 ;  /* 0x00000064676b7221 */ /* 0x000fe20000010100 */
[C---:B--2---:R-:W-:Y:S01]  /*7aa0*/  FMUL.FTZ R125, R104.reuse, R102 ;  /* 0x00000066687d7220 */ /* 0x044fe20000410000 */
[C---:B------:R-:W-:Y:S01]  /*7ab0*/  FMUL.FTZ R127, R104.reuse, R103 ;  /* 0x00000067687f7220 */ /* 0x040fe20000410000 */
[C---:B------:R-:W-:Y:S01]  /*7ac0*/  FMUL.FTZ R100, R104.reuse, R105 ;  /* 0x0000006968647220 */ /* 0x040fe20000410000 */
[----:B------:R-:W-:Y:S02]  /*7ad0*/  FMUL.FTZ R101, R104, R107 ;  /* 0x0000006b68657220 */ /* 0x000fe40000410000 */
[----:B------:R-:W-:Y:S02]  /*7ae0*/  FSEL R125, R125, RZ, P0 ;  /* 0x000000ff7d7d7208 */ /* 0x000fe40000000000 */
[----:B------:R-:W-:Y:S01]  /*7af0*/  FSETP.NEU.FTZ.AND P0, PT, R103, -INF , PT ;  /* 0xff8000006700780b */ /* 0x000fe20003f1d000 */
[----:B------:R-:W2:Y:S02]  /*7b00*/  MUFU.EX2 R100, R100 ;  /* 0x0000006400647308 */ /* 0x000ea40000000800 */
[-CC-:B------:R-:W-:Y:S01]  /*7b10*/  FFMA.FTZ R106, R10, R104.reuse, -R125.reuse ;  /* 0x000000680a6a7223 */ /* 0x180fe2000001087d */
[----:B------:R-:W-:Y:S01]  /*7b20*/  FSEL R127, R127, RZ, P0 ;  /* 0x000000ff7f7f7208 */ /* 0x000fe20000000000 */
[-CC-:B------:R-:W-:Y:S01]  /*7b30*/  FFMA.FTZ R105, R11, R104.reuse, -R125.reuse ;  /* 0x000000680b697223 */ /* 0x180fe2000001087d */
[-CC-:B------:R-:W-:Y:S01]  /*7b40*/  FFMA.FTZ R123, R6, R104.reuse, -R125.reuse ;  /* 0x00000068067b7223 */ /* 0x180fe2000001087d */
[-C--:B------:R-:W-:Y:S04]  /*7b50*/  FFMA.FTZ R121, R7, R104.reuse, -R125 ;  /* 0x0000006807797223 */ /* 0x080fe8000001087d */
[----:B------:R-:W3:Y:S01]  /*7b60*/  MUFU.EX2 R101, R101 ;  /* 0x0000006500657308 */ /* 0x000ee20000000800 */
[-CC-:B------:R-:W-:Y:S01]  /*7b70*/  FFMA.FTZ R120, R8, R104.reuse, -R127.reuse ;  /* 0x0000006808787223 */ /* 0x180fe2000001087f */
[-CC-:B------:R-:W-:Y:S01]  /*7b80*/  FFMA.FTZ R107, R9, R104.reuse, -R127.reuse ;  /* 0x00000068096b7223 */ /* 0x180fe2000001087f */
[-CC-:B------:R-:W-:Y:S01]  /*7b90*/  FFMA.FTZ R124, R4, R104.reuse, -R127.reuse ;  /* 0x00000068047c7223 */ /* 0x180fe2000001087f */
[-CC-:B------:R-:W-:Y:S06]  /*7ba0*/  FFMA.FTZ R122, R5, R104.reuse, -R127.reuse ;  /* 0x00000068057a7223 */ /* 0x180fec000001087f */
[----:B------:R-:W-:Y:S01]  /*7bb0*/  MUFU.EX2 R123, R123 ;  /* 0x0000007b007b7308 */ /* 0x000fe20000000800 */
[--C-:B------:R-:W-:Y:S01]  /*7bc0*/  FFMA.FTZ R126, R20, R104, -R127.reuse ;  /* 0x00000068147e7223 */ /* 0x100fe2000001087f */
[C---:B--2---:R-:W-:Y:S01]  /*7bd0*/  FMUL.FTZ R6, R100.reuse, R98 ;  /* 0x0000006264067220 */ /* 0x044fe20000410000 */
[C---:B------:R-:W-:Y:S07]  /*7be0*/  FMUL.FTZ R7, R100.reuse, R99 ;  /* 0x0000006364077220 */ /* 0x040fee0000410000 */
[----:B------:R-:W2:Y:S01]  /*7bf0*/  MUFU.EX2 R121, R121 ;  /* 0x0000007900797308 */ /* 0x000ea20000000800 */
[C---:B------:R-:W-:Y:S01]  /*7c00*/  FMUL.FTZ R10, R100.reuse, R94 ;  /* 0x0000005e640a7220 */ /* 0x040fe20000410000 */
[C---:B------:R-:W-:Y:S01]  /*7c10*/  FMUL.FTZ R11, R100.reuse, R95 ;  /* 0x0000005f640b7220 */ /* 0x040fe20000410000 */
[C---:B------:R-:W-:Y:S07]  /*7c20*/  FMUL.FTZ R38, R100.reuse, R38 ;  /* 0x0000002664267220 */ /* 0x040fee0000410000 */
[----:B------:R-:W-:Y:S01]  /*7c30*/  MUFU.EX2 R106, R106 ;  /* 0x0000006a006a7308 */ /* 0x000fe20000000800 */
[C---:B---3--:R-:W-:Y:S01]  /*7c40*/  FMUL.FTZ R4, R101.reuse, R96 ;  /* 0x0000006065047220 */ /* 0x048fe20000410000 */
[C---:B------:R-:W-:Y:S01]  /*7c50*/  FMUL.FTZ R5, R101.reuse, R97 ;  /* 0x0000006165057220 */ /* 0x040fe20000410000 */
[C---:B------:R-:W-:Y:S07]  /*7c60*/  FMUL.FTZ R8, R101.reuse, R92 ;  /* 0x0000005c65087220 */ /* 0x040fee0000410000 */
[----:B------:R-:W3:Y:S01]  /*7c70*/  MUFU.EX2 R105, R105 ;  /* 0x0000006900697308 */ /* 0x000ee20000000800 */
[C---:B------:R-:W-:Y:S01]  /*7c80*/  FMUL.FTZ R9, R101.reuse, R93 ;  /* 0x0000005d65097220 */ /* 0x040fe20000410000 */
[C---:B------:R-:W-:Y:S01]  /*7c90*/  FMUL.FTZ R39, R100.reuse, R39 ;  /* 0x0000002764277220 */ /* 0x040fe20000410000 */
[----:B------:R-:W4:Y:S07]  /*7ca0*/  LDSM.16.MT88.4 R92, [R144+0x8000] ;  /* 0x00800000905c783b */ /* 0x000f2e0000004200 */
[----:B------:R-:W-:Y:S01]  /*7cb0*/  MUFU.EX2 R124, R124 ;  /* 0x0000007c007c7308 */ /* 0x000fe20000000800 */
[----:B------:R-:W-:Y:S01]  /*7cc0*/  FMUL.FTZ R36, R101, R36 ;  /* 0x0000002465247220 */ /* 0x000fe20000410000 */
[----:B--2---:R-:W-:Y:S01]  /*7cd0*/  F2FP.F16.F32.PACK_AB R97, R121, R123 ;  /* 0x0000007b7961723e */ /* 0x004fe200000000ff */
[C---:B------:R-:W-:Y:S07]  /*7ce0*/  FMUL.FTZ R37, R101.reuse, R37 ;  /* 0x0000002565257220 */ /* 0x040fee0000410000 */
[----:B------:R-:W2:Y:S01]  /*7cf0*/  MUFU.EX2 R122, R122 ;  /* 0x0000007a007a7308 */ /* 0x000ea20000000800 */
        /* <DEDUP_REMOVED lines=10> */
[C---:B------:R-:W-:Y:S01]  /*7da0*/  FMUL.FTZ R45, R101.reuse, R45 ;  /* 0x0000002d652d7220 */ /* 0x040fe20000410000 */
[C---:B------:R-:W-:Y:S01]  /*7db0*/  FMUL.FTZ R50, R100.reuse, R50 ;  /* 0x0000003264327220 */ /* 0x040fe20000410000 */
[----:B------:R-:W-:Y:S01]  /*7dc0*/  FMUL.FTZ R51, R100, R51 ;  /* 0x0000003364337220 */ /* 0x000fe20000410000 */
[----:B--2---:R-:W-:Y:S01]  /*7dd0*/  F2FP.F16.F32.PACK_AB R96, R122, R124 ;  /* 0x0000007c7a60723e */ /* 0x004fe200000000ff */
[C---:B------:R-:W-:Y:S01]  /*7de0*/  FMUL.FTZ R48, R101.reuse, R48 ;  /* 0x0000003065307220 */ /* 0x040fe20000410000 */
[----:B------:R-:W-:Y:S01]  /*7df0*/  FMUL.FTZ R49, R101, R49 ;  /* 0x0000003165317220 */ /* 0x000fe20000410000 */
[-CC-:B------:R-:W-:Y:S01]  /*7e00*/  FFMA.FTZ R129, R21, R104.reuse, -R127.reuse ;  /* 0x0000006815817223 */ /* 0x180fe2000001087f */
[-CC-:B------:R-:W-:Y:S01]  /*7e10*/  FFMA.FTZ R131, R24, R104.reuse, -R127.reuse ;  /* 0x0000006818837223 */ /* 0x180fe2000001087f */
[----:B------:R-:W-:Y:S01]  /*7e20*/  FFMA.FTZ R128, R25, R104, -R127 ;  /* 0x0000006819807223 */ /* 0x000fe2000001087f */
[C---:B------:R-:W-:Y:S01]  /*7e30*/  FMUL.FTZ R54, R100.reuse, R54 ;  /* 0x0000003664367220 */ /* 0x040fe20000410000 */
[C---:B------:R-:W-:Y:S01]  /*7e40*/  FMUL.FTZ R55, R100.reuse, R55 ;  /* 0x0000003764377220 */ /* 0x040fe20000410000 */
[----:B---3--:R-:W-:Y:S01]  /*7e50*/  F2FP.F16.F32.PACK_AB R98, R107, R120 ;  /* 0x000000786b62723e */ /* 0x008fe200000000ff */
[C---:B------:R-:W-:Y:S01]  /*7e60*/  FMUL.FTZ R52, R101.reuse, R52 ;  /* 0x0000003465347220 */ /* 0x040fe20000410000 */
[C---:B------:R-:W-:Y:S01]  /*7e70*/  FMUL.FTZ R53, R101.reuse, R53 ;  /* 0x0000003565357220 */ /* 0x040fe20000410000 */
[C---:B------:R-:W-:Y:S01]  /*7e80*/  FMUL.FTZ R58, R100.reuse, R58 ;  /* 0x0000003a643a7220 */ /* 0x040fe20000410000 */
[C---:B------:R-:W-:Y:S01]  /*7e90*/  FMUL.FTZ R59, R100.reuse, R59 ;  /* 0x0000003b643b7220 */ /* 0x040fe20000410000 */
[C---:B------:R-:W-:Y:S01]  /*7ea0*/  FMUL.FTZ R56, R101.reuse, R56 ;  /* 0x0000003865387220 */ /* 0x040fe20000410000 */
[C---:B------:R-:W-:Y:S01]  /*7eb0*/  FMUL.FTZ R57, R101.reuse, R57 ;  /* 0x0000003965397220 */ /* 0x040fe20000410000 */
[C---:B-1----:R-:W-:Y:S01]  /*7ec0*/  HMMA.16816.F32 R4, R96.reuse, R108, R4 ;  /* 0x0000006c6004723c */ /* 0x042fe20000001804 */
[----:B------:R-:W-:Y:S04]  /*7ed0*/  MUFU.EX2 R126, R126 ;  /* 0x0000007e007e7308 */ /* 0x000fe80000000800 */
[C---:B------:R-:W-:Y:S01]  /*7ee0*/  FMUL.FTZ R62, R100.reuse, R62 ;  /* 0x0000003e643e7220 */ /* 0x040fe20000410000 */
[C---:B------:R-:W-:Y:S01]  /*7ef0*/  FMUL.FTZ R63, R100.reuse, R63 ;  /* 0x0000003f643f7220 */ /* 0x040fe20000410000 */
[C---:B------:R-:W-:Y:S01]  /*7f00*/  FMUL.FTZ R60, R101.reuse, R60 ;  /* 0x0000003c653c7220 */ /* 0x040fe20000410000 */
[C---:B------:R-:W-:Y:S01]  /*7f10*/  HMMA.16816.F32 R8, R96.reuse, R110, R8 ;  /* 0x0000006e6008723c */ /* 0x040fe20000001808 */
[----:B------:R-:W1:Y:S02]  /*7f20*/  LDSM.16.MT88.4 R108, [R150+0xa000] ;  /* 0x00a00000966c783b */ /* 0x000e640000004200 */
[----:B------:R-:W-:Y:S01]  /*7f30*/  MUFU.EX2 R129, R129 ;  /* 0x0000008100817308 */ /* 0x000fe20000000800 */
[C---:B------:R-:W-:Y:S01]  /*7f40*/  FMUL.FTZ R61, R101.reuse, R61 ;  /* 0x0000003d653d7220 */ /* 0x040fe20000410000 */
[C---:B------:R-:W-:Y:S01]  /*7f50*/  FMUL.FTZ R66, R100.reuse, R66 ;  /* 0x0000004264427220 */ /* 0x040fe20000410000 */
[C---:B------:R-:W-:Y:S01]  /*7f60*/  FMUL.FTZ R67, R100.reuse, R67 ;  /* 0x0000004364437220 */ /* 0x040fe20000410000 */
[C---:B------:R-:W-:Y:S01]  /*7f70*/  FMUL.FTZ R64, R101.reuse, R64 ;  /* 0x0000004065407220 */ /* 0x040fe20000410000 */
[C---:B------:R-:W-:Y:S01]  /*7f80*/  FMUL.FTZ R65, R101.reuse, R65 ;  /* 0x0000004165417220 */ /* 0x040fe20000410000 */
[C---:B------:R-:W-:Y:S04]  /*7f90*/  HMMA.16816.F32 R36, R96.reuse, R112, R36 ;  /* 0x000000706024723c */ /* 0x040fe80000001824 */
        /* <DEDUP_REMOVED lines=14> */
[C---:B------:R-:W-:Y:S03]  /*8080*/  HMMA.16816.F32 R44, R96.reuse, R116, R44 ;  /* 0x00000074602c723c */ /* 0x040fe6000000182c */
[C---:B------:R-:W-:Y:S01]  /*8090*/  FMUL.FTZ R76, R101.reuse, R76 ;  /* 0x0000004c654c7220 */ /* 0x040fe20000410000 */
[C---:B------:R-:W-:Y:S01]  /*80a0*/  FMUL.FTZ R77, R101.reuse, R77 ;  /* 0x0000004d654d7220 */ /* 0x040fe20000410000 */
[C---:B------:R-:W-:Y:S01]  /*80b0*/  FMUL.FTZ R82, R100.reuse, R82 ;  /* 0x0000005264527220 */ /* 0x040fe20000410000 */
[C---:B------:R-:W-:Y:S01]  /*80c0*/  FMUL.FTZ R83, R100.reuse, R83 ;  /* 0x0000005364537220 */ /* 0x040fe20000410000 */
[----:B------:R-:W-:Y:S01]  /*80d0*/  FMUL.FTZ R80, R101, R80 ;  /* 0x0000005065507220 */ /* 0x000fe20000410000 */
[C---:B------:R-:W-:Y:S03]  /*80e0*/  HMMA.16816.F32 R48, R96.reuse, R118, R48 ;  /* 0x000000766030723c */ /* 0x040fe60000001830 */
[-CC-:B------:R-:W-:Y:S01]  /*80f0*/  FFMA.FTZ R118, R23, R104.reuse, -R125.reuse ;  /* 0x0000006817767223 */ /* 0x180fe2000001087d */
[----:B------:R-:W-:Y:S01]  /*8100*/  FFMA.FTZ R119, R27, R104, -R125 ;  /* 0x000000681b777223 */ /* 0x000fe2000001087d */
[C---:B------:R-:W-:Y:S01]  /*8110*/  FMUL.FTZ R81, R101.reuse, R81 ;  /* 0x0000005165517220 */ /* 0x040fe20000410000 */
[C---:B------:R-:W-:Y:S01]  /*8120*/  FMUL.FTZ R86, R100.reuse, R86 ;  /* 0x0000005664567220 */ /* 0x040fe20000410000 */
[----:B------:R-:W-:Y:S01]  /*8130*/  FMUL.FTZ R87, R100, R87 ;  /* 0x0000005764577220 */ /* 0x000fe20000410000 */
[C---:B----4-:R-:W-:Y:S01]  /*8140*/  HMMA.16816.F32 R52, R96.reuse, R92, R52 ;  /* 0x0000005c6034723c */ /* 0x050fe20000001834 */
[----:B------:R-:W-:Y:S02]  /*8150*/  MUFU.EX2 R118, R118 ;  /* 0x0000007600767308 */ /* 0x000fe40000000800 */
[C---:B------:R-:W-:Y:S01]  /*8160*/  FMUL.FTZ R84, R101.reuse, R84 ;  /* 0x0000005465547220 */ /* 0x040fe20000410000 */
[C---:B------:R-:W-:Y:S01]  /*8170*/  FMUL.FTZ R85, R101.reuse, R85 ;  /* 0x0000005565557220 */ /* 0x040fe20000410000 */
[--C-:B------:R-:W-:Y:S01]  /*8180*/  FFMA.FTZ R116, R12, R104, -R127.reuse ;  /* 0x000000680c747223 */ /* 0x100fe2000001087f */
[----:B------:R-:W-:Y:S01]  /*8190*/  FMUL.FTZ R12, R101, R88 ;  /* 0x00000058650c7220 */ /* 0x000fe20000410000 */
[-C--:B------:R-:W-:Y:S01]  /*81a0*/  FFMA.FTZ R117, R13, R104.reuse, -R127 ;  /* 0x000000680d757223 */ /* 0x080fe2000001087f */
[C---:B------:R-:W-:Y:S01]  /*81b0*/  HMMA.16816.F32 R56, R96.reuse, R94, R56 ;  /* 0x0000005e6038723c */ /* 0x040fe20000001838 */
[----:B------:R-:W3:Y:S02]  /*81c0*/  LDSM.16.MT88.4 R92, [R145+0xa000] ;  /* 0x00a00000915c783b */ /* 0x000ee40000004200 */
[----:B------:R-:W-:Y:S01]  /*81d0*/  MUFU.EX2 R119, R119 ;  /* 0x0000007700777308 */ /* 0x000fe20000000800 */
[----:B------:R-:W-:Y:S01]  /*81e0*/  FMUL.FTZ R13, R101, R89 ;  /* 0x00000059650d7220 */ /* 0x000fe20000410000 */
[-CC-:B------:R-:W-:Y:S01]  /*81f0*/  FFMA.FTZ R19, R19, R104.reuse, -R125.reuse ;  /* 0x0000006813137223 */ /* 0x180fe2000001087d */
[-CC-:B------:R-:W-:Y:S07]  /*8200*/  FFMA.FTZ R30, R30, R104.reuse, -R125.reuse ;  /* 0x000000681e1e7223 */ /* 0x180fee000001087d */
[----:B------:R-:W-:Y:S01]  /*8210*/  MUFU.EX2 R116, R116 ;  /* 0x0000007400747308 */ /* 0x000fe20000000800 */
[----:B------:R-:W-:Y:S01]  /*8220*/  FFMA.FTZ R31, R31, R104, -R125 ;  /* 0x000000681f1f7223 */ /* 0x000fe2000001087d */
[C---:B-1----:R-:W-:Y:S08]  /*8230*/  HMMA.16816.F32 R60, R96.reuse, R108, R60 ;  /* 0x0000006c603c723c */ /* 0x042ff0000000183c */
[----:B------:R-:W1:Y:S01]  /*8240*/  MUFU.EX2 R117, R117 ;  /* 0x0000007500757308 */ /* 0x000e620000000800 */
[----:B------:R-:W-:Y:S01]  /*8250*/  FFMA.FTZ R124, R101, R182, R124 ;  /* 0x000000b6657c7223 */ /* 0x000fe2000001007c */
[----:B------:R-:W-:Y:S01]  /*8260*/  ISETP.NE.AND P0, PT, R180, -0x1, PT ;  /* 0xffffffffb400780c */ /* 0x000fe20003f05270 */
[----:B------:R-:W-:Y:S07]  /*8270*/  FFMA.FTZ R123, R100, R181, R123 ;  /* 0x000000b5647b7223 */ /* 0x000fee000001007b */
[----:B------:R-:W-:Y:S01]  /*8280*/  MUFU.EX2 R30, R30 ;  /* 0x0000001e001e7308 */ /* 0x000fe20000000800 */
[----:B------:R-:W-:Y:S01]  /*8290*/  MOV R101, R102 ;  /* 0x0000006600657202 */ /* 0x000fe20000000f00 */
[C---:B------:R-:W-:Y:S01]  /*82a0*/  HMMA.16816.F32 R64, R96.reuse, R110, R64 ;  /* 0x0000006e6040723c */ /* 0x040fe20000001840 */
[----:B------:R-:W4:Y:S07]  /*82b0*/  LDSM.16.MT88.4 R108, [R144+0xa000] ;  /* 0x00a00000906c783b */ /* 0x000f2e0000004200 */
[----:B------:R-:W-:Y:S01]  /*82c0*/  MUFU.EX2 R31, R31 ;  /* 0x0000001f001f7308 */ /* 0x000fe20000000800 */
[----:B------:R-:W-:Y:S01]  /*82d0*/  FADD.FTZ R123, R121, R123 ;  /* 0x0000007b797b7221 */ /* 0x000fe20000010000 */
[C---:B--2---:R-:W-:Y:S03]  /*82e0*/  HMMA.16816.F32 R68, R96.reuse, R112, R68 ;  /* 0x000000706044723c */ /* 0x044fe60000001844 */
[--C-:B------:R-:W-:Y:S01]  /*82f0*/  FFMA.FTZ R113, R14, R104, -R125.reuse ;  /* 0x000000680e717223 */ /* 0x100fe2000001087d */
[----:B------:R-:W-:Y:S01]  /*8300*/  FMUL.FTZ R14, R100, R90 ;  /* 0x0000005a640e7220 */ /* 0x000fe20000410000 */
[-CC-:B------:R-:W-:Y:S03]  /*8310*/  FFMA.FTZ R112, R18, R104.reuse, -R125.reuse ;  /* 0x0000006812707223 */ /* 0x180fe6000001087d */
[C---:B------:R-:W-:Y:S01]  /*8320*/  HMMA.16816.F32 R72, R96.reuse, R114, R72 ;  /* 0x000000726048723c */ /* 0x040fe20000001848 */
[----:B------:R-:W-:Y:S02]  /*8330*/  MUFU.EX2 R113, R113 ;  /* 0x0000007100717308 */ /* 0x000fe40000000800 */
[-C--:B------:R-:W-:Y:S01]  /*8340*/  FFMA.FTZ R114, R15, R104.reuse, -R125 ;  /* 0x000000680f727223 */ /* 0x080fe2000001087d */
[----:B------:R-:W-:Y:S01]  /*8350*/  FMUL.FTZ R15, R100, R91 ;  /* 0x0000005b640f7220 */ /* 0x000fe20000410000 */
[--C-:B------:R-:W-:Y:S01]  /*8360*/  FFMA.FTZ R115, R16, R104, -R127.reuse ;  /* 0x0000006810737223 */ /* 0x100fe2000001087f */
[----:B------:R-:W-:Y:S01]  /*8370*/  LDSM.16.MT88.4 R88, [R146+0x8800] ;  /* 0x008800009258783b */ /* 0x000fe20000004200 */
[----:B-1----:R-:W-:Y:S04]  /*8380*/  F2FP.F16.F32.PACK_AB R16, R117, R116 ;  /* 0x000000747510723e */ /* 0x002fe800000000ff */
[----:B------:R-:W-:Y:S01]  /*8390*/  MUFU.EX2 R112, R112 ;  /* 0x0000007000707308 */ /* 0x000fe20000000800 */
[C---:B---3--:R-:W-:Y:S09]  /*83a0*/  HMMA.16816.F32 R76, R96.reuse, R92, R76 ;  /* 0x0000005c604c723c */ /* 0x048ff2000000184c */
[----:B------:R-:W1:Y:S01]  /*83b0*/  MUFU.EX2 R114, R114 ;  /* 0x0000007200727308 */ /* 0x000e620000000800 */
[----:B------:R-:W-:Y:S09]  /*83c0*/  MOV R100, R103 ;  /* 0x0000006700647202 */ /* 0x000ff20000000f00 */
[----:B------:R-:W-:Y:S01]  /*83d0*/  MUFU.EX2 R115, R115 ;  /* 0x0000007300737308 */ /* 0x000fe20000000800 */
[C---:B------:R-:W-:Y:S01]  /*83e0*/  HMMA.16816.F32 R80, R96.reuse, R94, R80 ;  /* 0x0000005e6050723c */ /* 0x040fe20000001850 */
[----:B------:R-:W2:Y:S07]  /*83f0*/  LDSM.16.MT88.4 R92, [R150+0x8800] ;  /* 0x00880000965c783b */ /* 0x000eae0000004200 */
[C---:B----4-:R-:W-:Y:S01]  /*8400*/  HMMA.16816.F32 R84, R96.reuse, R108, R84 ;  /* 0x0000006c6054723c */ /* 0x050fe20000001854 */
[----:B------:R-:W3:Y:S02]  /*8410*/  MUFU.EX2 R109, R19 ;  /* 0x00000013006d7308 */ /* 0x000ee40000000800 */
[-C--:B------:R-:W-:Y:S01]  /*8420*/  FFMA.FTZ R108, R17, R104.reuse, -R127 ;  /* 0x00000068116c7223 */ /* 0x080fe2000001087f */
[----:B-1----:R-:W-:Y:S04]  /*8430*/  F2FP.F16.F32.PACK_AB R17, R114, R113 ;  /* 0x000000717211723e */ /* 0x002fe800000000ff */
[----:B------:R-:W-:Y:S03]  /*8440*/  HMMA.16816.F32 R12, R96, R110, R12 ;  /* 0x0000006e600c723c */ /* 0x000fe6000000180c */
[----:B------:R-:W1:Y:S01]  /*8450*/  MUFU.EX2 R108, R108 ;  /* 0x0000006c006c7308 */ /* 0x000e620000000800 */
[----:B------:R-:W4:Y:S01]  /*8460*/  LDSM.16.MT88.4 R96, [R145+0x8800] ;  /* 0x008800009160783b */ /* 0x000f220000004200 */
[-CC-:B------:R-:W-:Y:S01]  /*8470*/  FFMA.FTZ R111, R22, R104.reuse, -R125.reuse ;  /* 0x00000068166f7223 */ /* 0x180fe2000001087d */
[----:B------:R-:W-:Y:S01]  /*8480*/  FFMA.FTZ R110, R26, R104, -R125 ;  /* 0x000000681a6e7223 */ /* 0x000fe2000001087d */
[----:B---3--:R-:W-:Y:S06]  /*8490*/  F2FP.F16.F32.PACK_AB R19, R109, R112 ;  /* 0x000000706d13723e */ /* 0x008fec00000000ff */
[----:B------:R-:W3:Y:S01]  /*84a0*/  MUFU.EX2 R111, R111 ;  /* 0x0000006f006f7308 */ /* 0x000ee20000000800 */
[----:B------:R-:W-:Y:S09]  /*84b0*/  LDSM.16.MT88.4 R20, [R146+0x9000] ;  /* 0x009000009214783b */ /* 0x000ff20000004200 */
[----:B------:R-:W5:Y:S01]  /*84c0*/  MUFU.EX2 R110, R110 ;  /* 0x0000006e006e7308 */ /* 0x000f620000000800 */
[----:B-1----:R-:W-:Y:S01]  /*84d0*/  F2FP.F16.F32.PACK_AB R18, R108, R115 ;  /* 0x000000736c12723e */ /* 0x002fe200000000ff */
[----:B------:R-:W-:Y:S06]  /*84e0*/  LDSM.16.MT88.4 R24, [R145+0x9000] ;  /* 0x009000009118783b */ /* 0x000fec0000004200 */
[C---:B--2---:R-:W-:Y:S08]  /*84f0*/  HMMA.16816.F32 R4, R16.reuse, R92, R4 ;  /* 0x0000005c1004723c */ /* 0x044ff00000001804 */
[C---:B------:R-:W-:Y:S01]  /*8500*/  HMMA.16816.F32 R8, R16.reuse, R94, R8 ;  /* 0x0000005e1008723c */ /* 0x040fe20000001808 */
[----:B------:R-:W1:Y:S07]  /*8510*/  LDSM.16.MT88.4 R92, [R144+0x8800] ;  /* 0x00880000905c783b */ /* 0x000e6e0000004200 */
[C---:B------:R-:W-:Y:S08]  /*8520*/  HMMA.16816.F32 R36, R16.reuse, R88, R36 ;  /* 0x000000581024723c */ /* 0x040ff00000001824 */
        /* <DEDUP_REMOVED lines=16> */
[----:B------:R-:W-:Y:S07]  /*8630*/  LDSM.16.MT88.4 R92, [R150+0x9800] ;  /* 0x00980000965c783b */ /* 0x000fee0000004200 */
[C---:B--2---:R-:W-:Y:S08]  /*8640*/  HMMA.16816.F32 R84, R16.reuse, R88, R84 ;  /* 0x000000581054723c */ /* 0x044ff00000001854 */
[----:B------:R-:W-:Y:S01]  /*8650*/  HMMA.16816.F32 R12, R16, R90, R12 ;  /* 0x0000005a100c723c */ /* 0x000fe2000000180c */
[----:B------:R-:W1:Y:S02]  /*8660*/  LDSM.16.MT88.4 R88, [R144+0x9000] ;  /* 0x009000009058783b */ /* 0x000e640000004200 */
[----:B---3--:R-:W-:Y:S02]  /*8670*/  F2FP.F16.F32.PACK_AB R17, R118, R111 ;  /* 0x0000006f7611723e */ /* 0x008fe400000000ff */
[----:B-----5:R-:W-:Y:S02]  /*8680*/  F2FP.F16.F32.PACK_AB R19, R119, R110 ;  /* 0x0000006e7713723e */ /* 0x020fe400000000ff */
[----:B------:R-:W-:Y:S02]  /*8690*/  F2FP.F16.F32.PACK_AB R16, R129, R126 ;  /* 0x0000007e8110723e */ /* 0x000fe400000000ff */
[----:B------:R-:W-:Y:S07]  /*86a0*/  F2FP.F16.F32.PACK_AB R18, R128, R131 ;  /* 0x000000838012723e */ /* 0x000fee00000000ff */
[C---:B----4-:R-:W-:Y:S03]  /*86b0*/  HMMA.16816.F32 R4, R16.reuse, R96, R4 ;  /* 0x000000601004723c */ /* 0x050fe60000001804 */
[-CC-:B------:R-:W-:Y:S01]  /*86c0*/  FFMA.FTZ R96, R28, R104.reuse, -R127.reuse ;  /* 0x000000681c607223 */ /* 0x180fe2000001087f */
[-CC-:B------:R-:W-:Y:S04]  /*86d0*/  FFMA.FTZ R28, R32, R104.reuse, -R127.reuse ;  /* 0x00000068201c7223 */ /* 0x180fe8000001087f */
[C---:B------:R-:W-:Y:S02]  /*86e0*/  HMMA.16816.F32 R8, R16.reuse, R98, R8 ;  /* 0x000000621008723c */ /* 0x040fe40000001808 */
[----:B------:R-:W-:Y:S06]  /*86f0*/  MUFU.EX2 R28, R28 ;  /* 0x0000001c001c7308 */ /* 0x000fec0000000800 */
        /* <DEDUP_REMOVED lines=17> */
[-C--:B------:R-:W-:Y:S01]  /*8810*/  FFMA.FTZ R127, R33, R104.reuse, -R127 ;  /* 0x00000068217f7223 */ /* 0x080fe2000001087f */
[--C-:B------:R-:W-:Y:S01]  /*8820*/  FFMA.FTZ R33, R34, R104, -R125.reuse ;  /* 0x0000006822217223 */ /* 0x100fe2000001087d */
[----:B------:R-:W-:Y:S01]  /*8830*/  MUFU.EX2 R29, R96 ;  /* 0x00000060001d7308 */ /* 0x000fe20000000800 */
[----:B------:R-:W-:Y:S01]  /*8840*/  F2FP.F16.F32.PACK_AB R89, R31, R30 ;  /* 0x0000001e1f59723e */ /* 0x000fe200000000ff */
[C---:B------:R-:W-:Y:S08]  /*8850*/  HMMA.16816.F32 R80, R16.reuse, R90, R80 ;  /* 0x0000005a1050723c */ /* 0x040ff00000001850 */
[----:B------:R-:W1:Y:S01]  /*8860*/  MUFU.EX2 R32, R88 ;  /* 0x0000005800207308 */ /* 0x000e620000000800 */
[----:B------:R-:W-:Y:S09]  /*8870*/  FFMA.FTZ R125, R35, R104, -R125 ;  /* 0x00000068237d7223 */ /* 0x000ff2000001087d */
[----:B------:R-:W4:Y:S01]  /*8880*/  MUFU.EX2 R127, R127 ;  /* 0x0000007f007f7308 */ /* 0x000f220000000800 */
[C---:B--2---:R-:W-:Y:S09]  /*8890*/  HMMA.16816.F32 R84, R16.reuse, R20, R84 ;  /* 0x000000141054723c */ /* 0x044ff20000001854 */
[----:B------:R-:W-:Y:S10]  /*88a0*/  MUFU.EX2 R33, R33 ;  /* 0x0000002100217308 */ /* 0x000ff40000000800 */
[----:B------:R-:W2:Y:S01]  /*88b0*/  MUFU.EX2 R34, R125 ;  /* 0x0000007d00227308 */ /* 0x000ea20000000800 */
[----:B-1----:R-:W-:Y:S01]  /*88c0*/  F2FP.F16.F32.PACK_AB R88, R32, R29 ;  /* 0x0000001d2058723e */ /* 0x002fe200000000ff */
[----:B------:R-:W-:Y:S01]  /*88d0*/  HMMA.16816.F32 R12, R16, R22, R12 ;  /* 0x00000016100c723c */ /* 0x000fe2000000180c */
[----:B------:R-:W1:Y:S02]  /*88e0*/  LDSM.16.MT88.4 R16, [R145+0x9800] ;  /* 0x009800009110783b */ /* 0x000e640000004200 */
[----:B----4-:R-:W-:Y:S06]  /*88f0*/  F2FP.F16.F32.PACK_AB R90, R127, R28 ;  /* 0x0000001c7f5a723e */ /* 0x010fec00000000ff */
[----:B------:R-:W4:Y:S01]  /*8900*/  LDSM.16.MT88.4 R20, [R144+0x9800] ;  /* 0x009800009014783b */ /* 0x000f220000004200 */
[----:B--2---:R-:W-:Y:S07]  /*8910*/  F2FP.F16.F32.PACK_AB R91, R34, R33 ;  /* 0x00000021225b723e */ /* 0x004fee00000000ff */
[C---:B------:R-:W-:Y:S01]  /*8920*/  HMMA.16816.F32 R96, R88.reuse, R92, R4 ;  /* 0x0000005c5860723c */ /* 0x040fe20000001804 */
[----:B------:R-:W2:Y:S07]  /*8930*/  LDSM.16.MT88.4 R4, [R150+0xb800] ;  /* 0x00b800009604783b */ /* 0x000eae0000004200 */
[C---:B------:R-:W-:Y:S01]  /*8940*/  HMMA.16816.F32 R92, R88.reuse, R94, R8 ;  /* 0x0000005e585c723c */ /* 0x040fe20000001808 */
[----:B------:R-:W5:Y:S07]  /*8950*/  LDSM.16.MT88.4 R8, [R146+0xb800] ;  /* 0x00b800009208783b */ /* 0x000f6e0000004200 */
[C---:B---3--:R-:W-:Y:S08]  /*8960*/  HMMA.16816.F32 R36, R88.reuse, R24, R36 ;  /* 0x000000185824723c */ /* 0x048ff00000001824 */
[C---:B------:R-:W-:Y:S08]  /*8970*/  HMMA.16816.F32 R40, R88.reuse, R26, R40 ;  /* 0x0000001a5828723c */ /* 0x040ff00000001828 */
[C---:B-1----:R-:W-:Y:S08]  /*8980*/  HMMA.16816.F32 R44, R88.reuse, R16, R44 ;  /* 0x00000010582c723c */ /* 0x042ff0000000182c */
[C---:B------:R-:W-:Y:S01]  /*8990*/  HMMA.16816.F32 R48, R88.reuse, R18, R48 ;  /* 0x000000125830723c */ /* 0x040fe20000001830 */
[----:B------:R-:W1:Y:S07]  /*89a0*/  LDSM.16.MT88.4 R16, [R145+0xb800] ;  /* 0x00b800009110783b */ /* 0x000e6e0000004200 */
[C---:B----4-:R-:W-:Y:S03]  /*89b0*/  HMMA.16816.F32 R52, R88.reuse, R20, R52 ;  /* 0x000000145834723c */ /* 0x050fe60000001834 */
[----:B------:R-:W-:Y:S01]  /*89c0*/  FADD.FTZ R21, R122, R124 ;  /* 0x0000007c7a157221 */ /* 0x000fe20000010000 */
[----:B------:R-:W-:Y:S03]  /*89d0*/  FADD.FTZ R20, R106, R123 ;  /* 0x0000007b6a147221 */ /* 0x000fe60000010000 */
[----:B------:R-:W-:Y:S01]  /*89e0*/  FADD.FTZ R120, R120, R21 ;  /* 0x0000001578787221 */ /* 0x000fe20000010000 */
[C---:B------:R-:W-:Y:S03]  /*89f0*/  HMMA.16816.F32 R56, R88.reuse, R22, R56 ;  /* 0x000000165838723c */ /* 0x040fe60000001838 */
[----:B------:R-:W-:Y:S01]  /*8a00*/  FADD.FTZ R107, R107, R120 ;  /* 0x000000786b6b7221 */ /* 0x000fe20000010000 */
[----:B------:R-:W-:Y:S04]  /*8a10*/  FADD.FTZ R20, R105, R20 ;  /* 0x0000001469147221 */ /* 0x000fe80000010000 */
[C---:B--2---:R-:W-:Y:S08]  /*8a20*/  HMMA.16816.F32 R60, R88.reuse, R4, R60 ;  /* 0x00000004583c723c */ /* 0x044ff0000000183c */
[C---:B------:R-:W-:Y:S01]  /*8a30*/  HMMA.16816.F32 R64, R88.reuse, R6, R64 ;  /* 0x000000065840723c */ /* 0x040fe20000001840 */
[----:B------:R-:W2:Y:S07]  /*8a40*/  LDSM.16.MT88.4 R4, [R144+0xb800] ;  /* 0x00b800009004783b */ /* 0x000eae0000004200 */
        /* <DEDUP_REMOVED lines=31> */
.L_x_11308:
        /* <DEDUP_REMOVED lines=10> */
.L_x_11331:
        /* <DEDUP_REMOVED lines=194> */
.L_x_11318:
[----:B------:R-:W-:Y:S05]  /*9900*/  BSYNC.RECONVERGENT B0 ;  /* 0x0000000000007941 */ /* 0x000fea0003800200 */
.L_x_11317:
        /* <DEDUP_REMOVED lines=24> */
.L_x_11320:
[----:B------:R-:W-:Y:S05]  /*9a90*/  BSYNC.RECONVERGENT B0 ;  /* 0x0000000000007941 */ /* 0x000fea0003800200 */
.L_x_11319:
        /* <DEDUP_REMOVED lines=36> */
.L_x_11322:
[----:B------:R-:W-:Y:S05]  /*9ce0*/  BSYNC.RECONVERGENT B0 ;  /* 0x0000000000007941 */ /* 0x000fea0003800200 */
.L_x_11321:
        /* <DEDUP_REMOVED lines=16> */
.L_x_11324:
[----:B------:R-:W-:Y:S05]  /*9df0*/  BSYNC.RECONVERGENT B0 ;  /* 0x0000000000007941 */ /* 0x000fea0003800200 */
.L_x_11323:
        /* <DEDUP_REMOVED lines=16> */
.L_x_11326:
[----:B------:R-:W-:Y:S05]  /*9f00*/  BSYNC.RECONVERGENT B0 ;  /* 0x0000000000007941 */ /* 0x000fea0003800200 */
.L_x_11325:
[----:B------:R-:W-:-:S04]  /*9f10*/  MOV R167, 0x0 ;  /* 0x0000000000a77802 */ /* 0x000fc80000000f00 */
[----:B-12345:R-:W-:Y:S05]  /*9f20*/  @P0 RET.REL.NODEC R166 `(_ZN5flash24flash_fwd_splitkv_kernelI23Flash_fwd_kernel_traitsILi128ELi64ELi64ELi4ELb0ELb0EN7cutlass6half_tE19Flash_kernel_traitsILi128ELi64ELi64ELi4ES3_EELb0ELb0ELb1ELb0ELb0ELb0ELb0ELb0EEEvNS_16Flash_fwd_paramsE) ;  /* 0xffffff60a6340950 */ /* 0x03efea0003c3ffff */
        /* <DEDUP_REMOVED lines=14> */
[----:B-1----:R-:W-:Y:S05]  /*a010*/  @P0 RET.REL.NODEC R166 `(_ZN5flash24flash_fwd_splitkv_kernelI23Flash_fwd_kernel_traitsILi128ELi64ELi64ELi4ELb0ELb0EN7cutlass6half_tE19Flash_kernel_traitsILi128ELi64ELi64ELi4ES3_EELb0ELb0ELb1ELb0ELb0ELb0ELb0ELb0EEEvNS_16Flash_fwd_paramsE) ;  /* 0xffffff5ca6f80950 */ /* 0x002fea0003c3ffff */
[----:B------:R-:W-:Y:S01]  /*a020*/  MOV R167, 0x0 ;  /* 0x0000000000a77802 */ /* 0x000fe20000000f00 */
[----:B------:R1:W-:Y:S03]  /*a030*/  ST.E.128 desc[UR4][R6.64+0x80], R32 ;  /* 0x0000802006007985 */ /* 0x0003e6000c101d04 */
[----:B-1----:R-:W-:Y:S05]  /*a040*/  RET.REL.NODEC R166 `(_ZN5flash24flash_fwd_splitkv_kernelI23Flash_fwd_kernel_traitsILi128ELi64ELi64ELi4ELb0ELb0EN7cutlass6half_tE19Flash_kernel_traitsILi128ELi64ELi64ELi4ES3_EELb0ELb0ELb1ELb0ELb0ELb0ELb0ELb0EEEvNS_16Flash_fwd_paramsE) ;  /* 0xffffff5ca6ec7950 */ /* 0x002fea0003c3ffff */
.L_x_11316:
[----:B------:R-:W-:Y:S01]  /*a050*/  MOV R5, 0x2 ;  /* 0x0000000200057802 */ /* 0x000fe20000000f00 */
[----:B------:R-:W-:Y:S01]  /*a060*/  IMAD.MOV.U32 R0, RZ, RZ, 0x1f ;  /* 0x0000001fff007424 */ /* 0x000fe200078e00ff */
[----:B------:R-:W-:-:S07]  /*a070*/  MOV R4, 0xffffffff ;  /* 0xffffffff00047802 */ /* 0x000fce0000000f00 */
[----:B-1---5:R-:W-:Y:S05]  /*a080*/  WARPSYNC.COLLECTIVE R4, `(.L_x_11327) ;  /* 0x0000000004087348 */ /* 0x022fea0003c00000 */
[----:B------:R2:W3:Y:S02]  /*a090*/  SHFL.BFLY P0, R10, R182, R5, R0 ;  /* 0x0c000005b60a7389 */ /* 0x0004e40000000000 */
[----:B-123-5:R-:W-:Y:S05]  /*a0a0*/  ENDCOLLECTIVE ;  /* 0x000000000000791b */ /* 0x02efea0003800000 */
.L_x_11327:
[----:B------:R-:W-:Y:S02]  /*a0b0*/  IMAD.MOV.U32 R7, RZ, RZ, R10 ;  /* 0x000000ffff077224 */ /* 0x000fe400078e000a */
[----:B------:R-:W-:Y:S02]  /*a0c0*/  IMAD.MOV.U32 R5, RZ, RZ, 0x1 ;  /* 0x00000001ff057424 */ /* 0x000fe400078e00ff */
[----:B------:R-:W-:-:S05]  /*a0d0*/  FADD.FTZ R8, R7, R182 ;  /* 0x000000b607087221 */ /* 0x000fca0000010000 */
[----:B------:R-:W-:-:S07]  /*a0e0*/  MOV R182, R8 ;  /* 0x0000000800b67202 */ /* 0x000fce0000000f00 */
[----:B------:R-:W-:Y:S05]  /*a0f0*/  WARPSYNC.COLLECTIVE R4, `(.L_x_11328) ;  /* 0x0000000004087348 */ /* 0x000fea0003c00000 */
[----:B------:R1:W2:Y:S02]  /*a100*/  SHFL.BFLY P0, R10, R182, R5, R0 ;  /* 0x0c000005b60a7389 */ /* 0x0002a40000000000 */
[----:B-12---:R-:W-:Y:S05]  /*a110*/  ENDCOLLECTIVE ;  /* 0x000000000000791b */ /* 0x006fea0003800000 */
.L_x_11328:
[----:B------:R-:W-:Y:S01]  /*a120*/  MOV R182, R181 ;  /* 0x000000b500b67202 */ /* 0x000fe20000000f00 */
[----:B------:R-:W-:Y:S01]  /*a130*/  IMAD.MOV.U32 R5, RZ, RZ, 0x2 ;  /* 0x00000002ff057424 */ /* 0x000fe200078e00ff */
[----:B------:R-:W-:-:S07]  /*a140*/  MOV R7, R10 ;  /* 0x0000000a00077202 */ /* 0x000fce0000000f00 */
[----:B------:R-:W-:Y:S05]  /*a150*/  WARPSYNC.COLLECTIVE R4, `(.L_x_11329) ;  /* 0x0000000004087348 */ /* 0x000fea0003c00000 */
[----:B------:R1:W2:Y:S02]  /*a160*/  SHFL.BFLY P0, R10, R182, R5, R0 ;  /* 0x0c000005b60a7389 */ /* 0x0002a40000000000 */
[----:B-12---:R-:W-:Y:S05]  /*a170*/  ENDCOLLECTIVE ;  /* 0x000000000000791b */ /* 0x006fea0003800000 */
.L_x_11329:
[----:B------:R-:W-:Y:S01]  /*a180*/  FADD.FTZ R7, R8, R7 ;  /* 0x0000000708077221 */ /* 0x000fe20000010000 */
[----:B------:R-:W-:Y:S01]  /*a190*/  FADD.FTZ R9, R10, R181 ;  /* 0x000000b50a097221 */ /* 0x000fe20000010000 */
[----:B------:R-:W-:-:S04]  /*a1a0*/  MOV R5, 0x1 ;  /* 0x0000000100057802 */ /* 0x000fc80000000f00 */
[----:B------:R-:W-:-:S07]  /*a1b0*/  MOV R182, R9 ;  /* 0x0000000900b67202 */ /* 0x000fce0000000f00 */
[----:B------:R-:W-:Y:S05]  /*a1c0*/  WARPSYNC.COLLECTIVE R4, `(.L_x_11330) ;  /* 0x0000000004087348 */ /* 0x000fea0003c00000 */
[----:B------:R1:W2:Y:S02]  /*a1d0*/  SHFL.BFLY P0, R10, R182, R5, R0 ;  /* 0x0c000005b60a7389 */ /* 0x0002a40000000000 */
[----:B-12---:R-:W-:Y:S05]  /*a1e0*/  ENDCOLLECTIVE ;  /* 0x000000000000791b */ /* 0x006fea0003800000 */
.L_x_11330:
[----:B------:R-:W-:Y:S05]  /*a1f0*/  BRA `(.L_x_11331) ;  /* 0xffffffe800b87947 */ /* 0x000fea000383ffff */
.L_x_11332:
        /* <DEDUP_REMOVED lines=16> */
.L_x_14982:


//--------------------- .text._ZN5flash24flash_fwd_splitkv_kernelI23Flash_fwd_kernel_traitsILi128ELi64ELi64ELi4ELb0ELb0EN7cutlass6half_tE19Flash_kernel_traitsILi128ELi64ELi64ELi4ES3_EELb0ELb0ELb1ELb0ELb0ELb1ELb0ELb0EEEvNS_16Flash_fwd_paramsE --------------------------
	.section	.text._ZN5flash24flash_fwd_splitkv_kernelI23Flash_fwd_kernel_traitsILi128ELi64ELi64ELi4ELb0ELb0EN7cutlass6half_tE19Flash_kernel_traitsILi128ELi64ELi64ELi4ES3_EELb0ELb0ELb1ELb0ELb0ELb1ELb0ELb0EEEvNS_16Flash_fwd_paramsE,"ax",@progbits
	.align	128
        .global         _ZN5flash24flash_fwd_splitkv_kernelI23Flash_fwd_kernel_traitsILi128ELi64ELi64ELi4ELb0ELb0EN7cutlass6half_tE19Flash_kernel_traitsILi128ELi64ELi64ELi4ES3_EELb0ELb0ELb1ELb0ELb0ELb1ELb0ELb0EEEvNS_16Flash_fwd_paramsE
        .type           _ZN5flash24flash_fwd_splitkv_kernelI23Flash_fwd_kernel_traitsILi128ELi64ELi64ELi4ELb0ELb0EN7cutlass6half_tE19Flash_kernel_traitsILi128ELi64ELi64ELi4ES3_EELb0ELb0ELb1ELb0ELb0ELb1ELb0ELb0EEEvNS_16Flash_fwd_paramsE,@function
        .size           _ZN5flash24flash_fwd_splitkv_kernelI23Flash_fwd_kernel_traitsILi128ELi64ELi64ELi4ELb0ELb0EN7cutlass6half_tE19Flash_kernel_traitsILi128ELi64ELi64ELi4ES3_EELb0ELb0ELb1ELb0ELb0ELb1ELb0ELb0EEEvNS_16Flash_fwd_paramsE,(.L_x_14983 - _ZN5flash24flash_fwd_splitkv_kernelI23Flash_fwd_kernel_traitsILi128ELi64ELi64ELi4ELb0ELb0EN7cutlass6half_tE19Flash_kernel_traitsILi128ELi64ELi64ELi4ES3_EELb0ELb0ELb1ELb0ELb0ELb1ELb0ELb0EEEvNS_16Flash_fwd_paramsE)
        .other          _ZN5flash24flash_fwd_splitkv_kernelI23Flash_fwd_kernel_traitsILi128ELi64ELi64ELi4ELb0ELb0EN7cutlass6half_tE19Flash_kernel_traitsILi128ELi64ELi64ELi4ES3_EELb0ELb0ELb1ELb0ELb0ELb1ELb0ELb0EEEvNS_16Flash_fwd_paramsE,@"STO_CUDA_ENTRY STV_DEFAULT"
_ZN5flash24flash_fwd_splitkv_kernelI23Flash_fwd_kernel_traitsILi128ELi64ELi64ELi4ELb0ELb0EN7cutlass6half_tE19Flash_kernel_traitsILi128ELi64ELi64ELi4ES3_EELb0ELb0ELb1ELb0ELb0ELb1ELb0ELb0EEEvNS_16Flash_fwd_paramsE:
.text._ZN5flash24flash_fwd_splitkv_kernelI23Flash_fwd_kernel_traitsILi128ELi64ELi64ELi4ELb0ELb0EN7cutlass6half_tE19Flash_kernel_traitsILi128ELi64ELi64ELi4ES3_EELb0ELb0ELb1ELb0ELb0ELb1ELb0ELb0EEEvNS_16Flash_fwd_paramsE:
[----:B------:R-:W-:Y:S01]  /*0000*/  LDC R1, c[0x0][0x37c] ;  /* 0x0000df00ff017b82 */ /* 0x000fe20000000800 */
[----:B------:R-:W1:Y:S07]  /*0010*/  S2R R33, SR_CTAID.X ;  /* 0x0000000000217919 */ /* 0x000e6e0000002500 */
[----:B------:R-:W2:Y:S01]  /*0020*/  LDC.64 R2, c[0x0][0x348] ;  /* 0x0000d200ff027b82 */ /* 0x000ea20000000a00 */
[----:B------:R-:W-:Y:S01]  /*0030*/  BSSY.RECONVERGENT B2, `(.L_x_11333) ;  /* 0x0000005000027945 */ /* 0x000fe20003800200 */
[----:B------:R-:W-:Y:S01]  /*0040*/  MOV R174, 0x80 ;  /* 0x0000008000ae7802 */ /* 0x000fe20000000f00 */
[----:B------:R-:W3:Y:S01]  /*0050*/  S2R R175, SR_CTAID.Y ;  /* 0x0000000000af7919 */ /* 0x000ee20000002600 */
[----:B------:R-:W4:Y:S05]  /*0060*/  S2R R176, SR_CTAID.Z ;  /* 0x0000000000b07919 */ /* 0x000f2a0000002700 */
[----:B-1234-:R-:W-:Y:S05]  /*0070*/  CALL.REL.NOINC `($_ZN5flash24flash_fwd_splitkv_kernelI23Flash_fwd_kernel_traitsILi128ELi64ELi64ELi4ELb0ELb0EN7cutlass6half_tE19Flash_kernel_traitsILi128ELi64ELi64ELi4ES3_EELb0ELb0ELb1ELb0ELb0ELb1ELb0ELb0EEEvNS_16Flash_fwd_paramsE$_ZN5flash30compute_attn_1rowblock_splitkvI23Flash_fwd_kernel_traitsILi128ELi64ELi64ELi4ELb0ELb0EN7cutlass6half_tE19Flash_kernel_traitsILi128ELi64ELi64ELi4ES3_EELb0ELb0ELb1ELb0ELb0ELb1ELb0ELb0ENS_16Flash_fwd_paramsEEEvRKT8_iiiii) ;  /* 0x0000000000087944 */ /* 0x01efea0003c00000 */
[----:B------:R-:W-:Y:S05]  /*0080*/  BSYNC.RECONVERGENT B2 ;  /* 0x0000000000027941 */ /* 0x000fea0003800200 */
.L_x_11333:
[----:B------:R-:W-:Y:S05]  /*0090*/  EXIT ;  /* 0x000000000000794d */ /* 0x000fea0003800000 */
        .type           $_ZN5flash24flash_fwd_splitkv_kernelI23Flash_fwd_kernel_traitsILi128ELi64ELi64ELi4ELb0ELb0EN7cutlass6half_tE19Flash_kernel_traitsILi128ELi64ELi64ELi4ES3_EELb0ELb0ELb1ELb0ELb0ELb1ELb0ELb0EEEvNS_16Flash_fwd_paramsE$_ZN5flash30compute_attn_1rowblock_splitkvI23Flash_fwd_kernel_traitsILi128ELi64ELi64ELi4ELb0ELb0EN7cutlass6half_tE19Flash_kernel_traitsILi128ELi64ELi64ELi4ES3_EELb0ELb0ELb1ELb0ELb0ELb1ELb0ELb0ENS_16Flash_fwd_paramsEEEvRKT8_iiiii,@function
        .size           $_ZN5flash24flash_fwd_splitkv_kernelI23Flash_fwd_kernel_traitsILi128ELi64ELi64ELi4ELb0ELb0EN7cutlass6half_tE19Flash_kernel_traitsILi128ELi64ELi64ELi4ES3_EELb0ELb0ELb1ELb0ELb0ELb1ELb0ELb0EEEvNS_16Flash_fwd_paramsE$_ZN5flash30compute_attn_1rowblock_splitkvI23Flash_fwd_kernel_traitsILi128ELi64ELi64ELi4ELb0ELb0EN7cutlass6half_tE19Flash_kernel_traitsILi128ELi64ELi64ELi4ES3_EELb0ELb0ELb1ELb0ELb0ELb1ELb0ELb0ENS_16Flash_fwd_paramsEEEvRKT8_iiiii,(.L_x_14983 - $_ZN5flash24flash_fwd_splitkv_kernelI23Flash_fwd_kernel_traitsILi128ELi64ELi64ELi4ELb0ELb0EN7cutlass6half_tE19Flash_kernel_traitsILi128ELi64ELi64ELi4ES3_EELb0ELb0ELb1ELb0ELb0ELb1ELb0ELb0EEEvNS_16Flash_fwd_paramsE$_ZN5flash30compute_attn_1rowblock_splitkvI23Flash_fwd_kernel_traitsILi128ELi64ELi64ELi4ELb0ELb0EN7cutlass6half_tE19Flash_kernel_traitsILi128ELi64ELi64ELi4ES3_EELb0ELb0ELb1ELb0ELb0ELb1ELb0ELb0ENS_16Flash_fwd_paramsEEEvRKT8_iiiii)
$_ZN5flash24flash_fwd_splitkv_kernelI23Flash_fwd_kernel_traitsILi128ELi64ELi64ELi4ELb0ELb0EN7cutlass6half_tE19Flash_kernel_traitsILi128ELi64ELi64ELi4ES3_EELb0ELb0ELb1ELb0ELb0ELb1ELb0ELb0EEEvNS_16Flash_fwd_paramsE$_ZN5flash30compute_attn_1rowblock_splitkvI23Flash_fwd_kernel_traitsILi128ELi64ELi64ELi4ELb0ELb0EN7cutlass6half_tE19Flash_kernel_traitsILi128ELi64ELi64ELi4ES3_EELb0ELb0ELb1ELb0ELb0ELb1ELb0ELb0ENS_16Flash_fwd_paramsEEEvRKT8_iiiii:
        /* <DEDUP_REMOVED lines=39> */
.L_x_11335:
[----:B------:R-:W-:Y:S05]  /*0310*/  BSYNC.RECONVERGENT B0 ;  /* 0x0000000000007941 */ /* 0x000fea0003800200 */
.L_x_11334:
[----:B------:R-:W-:Y:S04]  /*0320*/  BSSY.RECONVERGENT B0, `(.L_x_11336) ;  /* 0x0000007000007945 */ /* 0x000fe80003800200 */
[----:B------:R-:W-:Y:S05]  /*0330*/  @!P3 BRA `(.L_x_11337) ;  /* 0x000000000014b947 */ /* 0x000fea0003800000 */
[----:B------:R-:W4:Y:S02]  /*0340*/  LD.E.U8 R5, desc[UR4][R2.64+0x1b2] ;  /* 0x0001b20402057980 */ /* 0x000f24000c101100 */
[----:B----4-:R-:W-:-:S13]  /*0350*/  ISETP.NE.AND P1, PT, R5, RZ, PT ;  /* 0x000000ff0500720c */ /* 0x010fda0003f25270 */
[----:B------:R-:W4:Y:S02]  /*0360*/  @P1 LD.E R5, desc[UR4][R16.64+0x4] ;  /* 0x0000040410051980 */ /* 0x000f24000c101900 */
[----:B----45:R-:W-:-:S06]  /*0370*/  @P1 IADD3 R26, PT, PT, R5, -R14, RZ ;  /* 0x8000000e051a1210 */ /* 0x030fcc0007ffe0ff */
[----:B------:R4:W5:Y:S02]  /*0380*/  @!P1 LD.E R26, desc[UR4][R16.64] ;  /* 0x00000004101a9980 */ /* 0x000964000c101900 */
.L_x_11337:
[----:B------:R-:W-:Y:S05]  /*0390*/  BSYNC.RECONVERGENT B0 ;  /* 0x0000000000007941 */ /* 0x000fea0003800200 */
.L_x_11336:
        /* <DEDUP_REMOVED lines=8> */
.L_x_11339:
[----:B------:R-:W5:Y:S01]  /*0420*/  LD.E.64 R6, desc[UR4][R2.64+0x108] ;  /* 0x0001080402067980 */ /* 0x000f62000c101b00 */
[----:B------:R-:W-:Y:S01]  /*0430*/  BSSY.RECONVERGENT B0, `(.L_x_11341) ;  /* 0x0000006000007945 */ /* 0x000fe20003800200 */
[----:B------:R-:W-:Y:S01]  /*0440*/  IMAD.MOV.U32 R5, RZ, RZ, RZ ;  /* 0x000000ffff057224 */ /* 0x000fe200078e00ff */
[----:B-----5:R-:W-:-:S04]  /*0450*/  ISETP.NE.U32.AND P0, PT, R6, RZ, PT ;  /* 0x000000ff0600720c */ /* 0x020fc80003f05070 */
[----:B------:R-:W-:-:S13]  /*0460*/  ISETP.NE.AND.EX P0, PT, R7, RZ, PT, P0 ;  /* 0x000000ff0700720c */ /* 0x000fda0003f05300 */
[----:B------:R-:W-:Y:S05]  /*0470*/  @!P0 BRA `(.L_x_11342) ;  /* 0x0000000000048947 */ /* 0x000fea0003800000 */
[----:B------:R1:W5:Y:S02]  /*0480*/  LD.E R5, desc[UR4][R2.64+0xbc] ;  /* 0x0000bc0402057980 */ /* 0x000364000c101900 */
.L_x_11342:
[----:B------:R-:W-:Y:S05]  /*0490*/  BSYNC.RECONVERGENT B0 ;  /* 0x0000000000007941 */ /* 0x000fea0003800200 */
.L_x_11341:
[----:B-----5:R-:W-:Y:S02]  /*04a0*/  IADD3 R26, PT, PT, R5, R26, -R13 ;  /* 0x0000001a051a7210 */ /* 0x020fe40007ffe80d */
.L_x_11340:
[----:B------:R-:W-:Y:S05]  /*04b0*/  BSYNC.RECONVERGENT B1 ;  /* 0x0000000000017941 */ /* 0x000fea0003800200 */
.L_x_11338:
[----:B------:R-:W-:Y:S01]  /*04c0*/  IMAD.SHL.U32 R180, R33, 0x40, RZ ;  /* 0x0000004021b47824 */ /* 0x000fe200078e00ff */
[----:B------:R-:W-:Y:S01]  /*04d0*/  MOV R6, R174 ;  /* 0x000000ae00067202 */ /* 0x000fe20000000f00 */
[----:B------:R-:W-:-:S03]  /*04e0*/  IMAD.MOV.U32 R7, RZ, RZ, 0x0 ;  /* 0x00000000ff077424 */ /* 0x000fc600078e00ff */
[----:B------:R-:W-:-:S13]  /*04f0*/  ISETP.GT.AND P0, PT, R27, R180, PT ;  /* 0x000000b41b00720c */ /* 0x000fda0003f04270 */
[----:B-1234-:R-:W-:Y:S05]  /*0500*/  @!P0 RET.REL.NODEC R6 `(_ZN5flash24flash_fwd_splitkv_kernelI23Flash_fwd_kernel_traitsILi128ELi64ELi64ELi4ELb0ELb0EN7cutlass6half_tE19Flash_kernel_traitsILi128ELi64ELi64ELi4ES3_EELb0ELb0ELb1ELb0ELb0ELb1ELb0ELb0EEEvNS_16Flash_fwd_paramsE) ;  /* 0xfffffff806bc8950 */ /* 0x01efea0003c3ffff */
        /* <DEDUP_REMOVED lines=61> */
.L_x_11345:
[----:B------:R-:W-:Y:S05]  /*08e0*/  BSYNC.RECONVERGENT B0 ;  /* 0x0000000000007941 */ /* 0x000fea0003800200 */
.L_x_11344:
        /* <DEDUP_REMOVED lines=17> */
.L_x_11347:
[----:B------:R-:W-:Y:S05]  /*0a00*/  BSYNC.RECONVERGENT B0 ;  /* 0x0000000000007941 */ /* 0x000fea0003800200 */
.L_x_11346:
        /* <DEDUP_REMOVED lines=20> */
.L_x_11349:
[----:B------:R-:W-:Y:S05]  /*0b50*/  BSYNC.RECONVERGENT B0 ;  /* 0x0000000000007941 */ /* 0x000fea0003800200 */
.L_x_11348:
        /* <DEDUP_REMOVED lines=25> */
.L_x_11351:
[----:B------:R-:W-:Y:S05]  /*0cf0*/  BSYNC.RECONVERGENT B0 ;  /* 0x0000000000007941 */ /* 0x000fea0003800200 */
.L_x_11350:
[----:B------:R-:W-:Y:S01]  /*0d00*/  MOV R175, 0x0 ;  /* 0x0000000000af7802 */ /* 0x000fe20000000f00 */
[----:B------:R-:W-:Y:S04]  /*0d10*/  @!P5 ST.E desc[UR4][R10.64], R5 ;  /* 0x000000050a00d985 */ /* 0x000fe8000c101904 */
[----:B------:R-:W-:Y:S04]  /*0d20*/  @!P4 ST.E desc[UR4][R10.64+0x40], R4 ;  /* 0x000040040a00c985 */ /* 0x000fe8000c101904 */
[----:B------:R1:W-:Y:S02]  /*0d30*/  @!P3 ST.E desc[UR4][R10.64+0x80], R2 ;  /* 0x000080020a00b985 */ /* 0x0003e4000c101904 */
[----:B-12---:R-:W-:Y:S05]  /*0d40*/  @P6 RET.REL.NODEC R174 `(_ZN5flash24flash_fwd_splitkv_kernelI23Flash_fwd_kernel_traitsILi128ELi64ELi64ELi4ELb0ELb0EN7cutlass6half_tE19Flash_kernel_traitsILi128ELi64ELi64ELi4ES3_EELb0ELb0ELb1ELb0ELb0ELb1ELb0ELb0EEEvNS_16Flash_fwd_paramsE) ;  /* 0xfffffff0aeac6950 */ /* 0x006fea0003c3ffff */
[----:B------:R-:W-:Y:S02]  /*0d50*/  MOV R3, 0x7f800000 ;  /* 0x7f80000000037802 */ /* 0x000fe40000000f00 */
[----:B------:R-:W-:-:S03]  /*0d60*/  MOV R175, 0x0 ;  /* 0x0000000000af7802 */ /* 0x000fc60000000f00 */
[----:B------:R1:W-:Y:S02]  /*0d70*/  ST.E desc[UR4][R10.64+0xc0], R3 ;  /* 0x0000c0030a007985 */ /* 0x0003e4000c101904 */
[----:B-1----:R-:W-:Y:S05]  /*0d80*/  RET.REL.NODEC R174 `(_ZN5flash24flash_fwd_splitkv_kernelI23Flash_fwd_kernel_traitsILi128ELi64ELi64ELi4ELb0ELb0EN7cutlass6half_tE19Flash_kernel_traitsILi128ELi64ELi64ELi4ES3_EELb0ELb0ELb1ELb0ELb0ELb1ELb0ELb0EEEvNS_16Flash_fwd_paramsE) ;  /* 0xfffffff0ae9c7950 */ /* 0x002fea0003c3ffff */
.L_x_11343:
        /* <DEDUP_REMOVED lines=100> */
.L_x_11353:
        /* <DEDUP_REMOVED lines=75> */
.L_x_11354:
[----:B------:R-:W-:Y:S05]  /*1880*/  BSYNC.RECONVERGENT B0 ;  /* 0x0000000000007941 */ /* 0x000fea0003800200 */
.L_x_11352:
        /* <DEDUP_REMOVED lines=67> */
.L_x_11356:
[----:B------:R-:W-:Y:S05]  /*1cc0*/  BSYNC.RECONVERGENT B0 ;  /* 0x0000000000007941 */ /* 0x000fea0003800200 */
.L_x_11355:
        /* <DEDUP_REMOVED lines=30> */
.L_x_11358:
[----:B------:R-:W-:Y:S05]  /*1eb0*/  BSYNC.RECONVERGENT B0 ;  /* 0x0000000000007941 */ /* 0x000fea0003800200 */
.L_x_11357:
        /* <DEDUP_REMOVED lines=29> */
.L_x_11360:
[----:B------:R-:W-:Y:S05]  /*2090*/  BSYNC.RECONVERGENT B0 ;  /* 0x0000000000007941 */ /* 0x000fea0003800200 */
.L_x_11359:
        /* <DEDUP_REMOVED lines=28> */
.L_x_11362:
[----:B------:R-:W-:Y:S05]  /*2260*/  BSYNC.RECONVERGENT B0 ;  /* 0x0000000000007941 */ /* 0x000fea0003800200 */
.L_x_11361:
        /* <DEDUP_REMOVED lines=16> */
.L_x_11364:
[----:B------:R-:W-:Y:S05]  /*2370*/  BSYNC.RECONVERGENT B0 ;  /* 0x0000000000007941 */ /* 0x000fea0003800200 */
.L_x_11363:
        /* <DEDUP_REMOVED lines=16> */
.L_x_11366:
[----:B------:R-:W-:Y:S05]  /*2480*/  BSYNC.RECONVERGENT B0 ;  /* 0x0000000000007941 */ /* 0x000fea0003800200 */
.L_x_11365:
        /* <DEDUP_REMOVED lines=16> */
.L_x_11368:
[----:B------:R-:W-:Y:S05]  /*2590*/  BSYNC.RECONVERGENT B0 ;  /* 0x0000000000007941 */ /* 0x000fea0003800200 */
.L_x_11367:
        /* <DEDUP_REMOVED lines=16> */
.L_x_11370:
[----:B------:R-:W-:Y:S05]  /*26a0*/  BSYNC.RECONVERGENT B0 ;  /* 0x0000000000007941 */ /* 0x000fea0003800200 */
.L_x_11369:
        /* <DEDUP_REMOVED lines=13> */
[----:B------:R-:W-:-:S04]  /*2780*/  DEPBAR.LE SB0, 0x0 ;  /* 0x000080000000791a */ /* 0x000fc80000000000 */
[----:B------:R1:W2:Y:S01]  /*2790*/  I2F.RP R28, R19 ;  /* 0x00000013001c7306 */ /* 0x0002a20000209400 */
[----:B------:R-:W-:-:S07]  /*27a0*/  MOV R32, RZ ;  /* 0x000000ff00207202 */ /* 0x000fce0000000f00 */
[----:B------:R-:W-:Y:S05]  /*27b0*/  WARPSYNC.ALL ;  /* 0x0000000000007948 */ /* 0x000fea0003800000 */
[----:B------:R-:W-:Y:S01]  /*27c0*/  BSSY.RECONVERGENT B0, `(.L_x_11371) ;  /* 0x0000043000007945 */ /* 0x000fe20003800200 */
        /* <DEDUP_REMOVED lines=10> */
[----:B------:R-:W-:Y:S04]  /*2870*/  BAR.SYNC.DEFER_BLOCKING 0x0 ;  /* 0x0000000000007b1d */ /* 0x000fe80000010000 */
[----:B------:R-:W-:-:S13]  /*2880*/  ISETP.GT.U32.AND P1, PT, R19, R0, PT ;  /* 0x000000001300720c */ /* 0x000fda0003f24070 */
[-C--:B------:R-:W-:Y:S01]  /*2890*/  @!P1 IADD3 R0, PT, PT, R0, -R19.reuse, RZ ;  /* 0x8000001300009210 */ /* 0x080fe20007ffe0ff */
[----:B------:R-:W-:Y:S01]  /*28a0*/  @!P1 VIADD R23, R23, 0x1 ;  /* 0x0000000117179836 */ /* 0x000fe20000000000 */
[----:B------:R-:W-:Y:S02]  /*28b0*/  ISETP.NE.AND P1, PT, R15, RZ, PT ;  /* 0x000000ff0f00720c */ /* 0x000fe40003f25270 */
[----:B------:R-:W-:Y:S01]  /*28c0*/  ISETP.GE.U32.AND P2, PT, R0, R19, PT ;  /* 0x000000130000720c */ /* 0x000fe20003f46070 */
[----:B-1----:R-:W-:Y:S01]  /*28d0*/  IMAD.WIDE.U32 R18, R12, R166, RZ ;  /* 0x000000a60c127225 */ /* 0x002fe200078e00ff */
[----:B------:R-:W-:-:S04]  /*28e0*/  LOP3.LUT R0, R176, R15, RZ, 0x3c, !PT ;  /* 0x0000000fb0007212 */ /* 0x000fc800078e3cff */
[----:B------:R-:W-:Y:S01]  /*28f0*/  ISETP.GE.AND P0, PT, R0, RZ, PT ;  /* 0x000000ff0000720c */ /* 0x000fe20003f06270 */
[----:B------:R-:W-:-:S04]  /*2900*/  IMAD R0, R11, R166, RZ ;  /* 0x000000a60b007224 */ /* 0x000fc800078e02ff */
[----:B------:R-:W-:Y:S01]  /*2910*/  IMAD R0, R12, R167, R0 ;  /* 0x000000a70c007224 */ /* 0x000fe200078e0200 */
[----:B------:R-:W-:Y:S02]  /*2920*/  SHF.L.U32 R12, R10, 0x5, RZ ;  /* 0x000000050a0c7819 */ /* 0x000fe400000006ff */
[----:B------:R-:W-:Y:S02]  /*2930*/  @P2 IADD3 R23, PT, PT, R23, 0x1, RZ ;  /* 0x0000000117172810 */ /* 0x000fe40007ffe0ff */
[----:B------:R-:W-:Y:S02]  /*2940*/  IADD3 R11, PT, PT, R19, R0, RZ ;  /* 0x00000000130b7210 */ /* 0x000fe40007ffe0ff */
[----:B------:R-:W-:Y:S01]  /*2950*/  LOP3.LUT R12, R12, 0x7c00, RZ, 0xc0, !PT ;  /* 0x00007c000c0c7812 */ /* 0x000fe200078ec0ff */
[----:B------:R-:W-:Y:S01]  /*2960*/  @!P0 IMAD.MOV R23, RZ, RZ, -R23 ;  /* 0x000000ffff178224 */ /* 0x000fe200078e0a17 */
[----:B------:R-:W-:Y:S02]  /*2970*/  @!P1 LOP3.LUT R23, RZ, R15, RZ, 0x33, !PT ;  /* 0x0000000fff179212 */ /* 0x000fe400078e33ff */
[----:B------:R-:W-:-:S02]  /*2980*/  IADD3 R16, P1, P0, R18, R16, R182 ;  /* 0x0000001012107210 */ /* 0x000fc4000783e0b6 */
[----:B------:R-:W-:Y:S01]  /*2990*/  SHF.R.S32.HI R0, RZ, 0x1f, R23 ;  /* 0x0000001fff007819 */ /* 0x000fe20000011417 */
[-C--:B------:R-:W-:Y:S01]  /*29a0*/  IMAD R15, R39, R23.reuse, RZ ;  /* 0x00000017270f7224 */ /* 0x080fe200078e02ff */
[----:B------:R-:W-:Y:S01]  /*29b0*/  IADD3.X R11, PT, PT, R11, R14, RZ, P1, P0 ;  /* 0x0000000e0b0b7210 */ /* 0x000fe20000fe04ff */
[----:B------:R-:W-:-:S04]  /*29c0*/  IMAD.WIDE.U32 R18, R38, R23, RZ ;  /* 0x0000001726127225 */ /* 0x000fc800078e00ff */
[----:B------:R-:W-:Y:S01]  /*29d0*/  IMAD R0, R0, R38, R15 ;  /* 0x0000002600007224 */ /* 0x000fe200078e020f */
[----:B------:R-:W-:Y:S02]  /*29e0*/  IADD3 R14, P0, PT, R16, R18, RZ ;  /* 0x00000012100e7210 */ /* 0x000fe40007f1e0ff */
[----:B------:R-:W-:Y:S01]  /*29f0*/  SHF.L.U32 R16, R166, 0x4, RZ ;  /* 0x00000004a6107819 */ /* 0x000fe200000006ff */
[----:B------:R-:W-:-:S05]  /*2a00*/  IMAD.IADD R0, R19, 0x1, R0 ;  /* 0x0000000113007824 */ /* 0x000fca00078e0200 */
[----:B------:R-:W-:Y:S02]  /*2a10*/  IADD3.X R15, PT, PT, R11, R0, RZ, P0, !PT ;  /* 0x000000000b0f7210 */ /* 0x000fe400007fe4ff */
[----:B-----5:R-:W1:Y:S01]  /*2a20*/  MUFU.RCP R0, R22 ;  /* 0x0000001600007308 */ /* 0x020e620000001000 */
[----:B------:R-:W-:-:S04]  /*2a30*/  IMAD.WIDE.U32 R14, R30, R166, R14 ;  /* 0x000000a61e0e7225 */ /* 0x000fc800078e000e */
[----:B------:R-:W-:Y:S01]  /*2a40*/  IMAD R30, R167, R30, RZ ;  /* 0x0000001ea71e7224 */ /* 0x000fe200078e02ff */
[----:B------:R-:W-:-:S03]  /*2a50*/  LEA R172, P0, R14, R20, 0x1 ;  /* 0x000000140eac7211 */ /* 0x000fc600078008ff */
[----:B------:R-:W-:Y:S02]  /*2a60*/  IMAD.IADD R173, R15, 0x1, R30 ;  /* 0x000000010fad7824 */ /* 0x000fe400078e021e */
[----:B------:R-:W-:-:S03]  /*2a70*/  IMAD.SHL.U32 R15, R10, 0x40, RZ ;  /* 0x000000400a0f7824 */ /* 0x000fc600078e00ff */
[----:B------:R-:W-:Y:S02]  /*2a80*/  LEA.HI.X R173, R14, R21, R173, 0x1, P0 ;  /* 0x000000150ead7211 */ /* 0x000fe400000f0cad */
[C---:B------:R-:W-:Y:S02]  /*2a90*/  LOP3.LUT R14, R15.reuse, 0x1c0, RZ, 0xc0, !PT ;  /* 0x000001c00f0e7812 */ /* 0x040fe400078ec0ff */
[----:B------:R-:W-:Y:S01]  /*2aa0*/  LOP3.LUT R11, R15, 0x200, RZ, 0xc0, !PT ;  /* 0x000002000f0b7812 */ /* 0x000fe200078ec0ff */
[----:B-1----:R-:W-:Y:S01]  /*2ab0*/  FMUL.FTZ R0, R17, R0 ;  /* 0x0000000011007220 */ /* 0x002fe20000410000 */
[----:B------:R-:W-:Y:S01]  /*2ac0*/  SHF.L.U64.HI R17, R166, 0x4, R167 ;  /* 0x00000004a6117819 */ /* 0x000fe200000102a7 */
        /* <DEDUP_REMOVED lines=16> */
.L_x_11372:
[----:B------:R2:W-:Y:S04]  /*2bd0*/  STS.128 [R179+0x8000], RZ ;  /* 0x008000ffb3007388 */ /* 0x0005e80000000c00 */
[----:B------:R2:W-:Y:S02]  /*2be0*/  STS.128 [R179+0xa000], RZ ;  /* 0x00a000ffb3007388 */ /* 0x0005e40000000c00 */
.L_x_11373:
[----:B------:R-:W-:Y:S05]  /*2bf0*/  BSYNC.RECONVERGENT B0 ;  /* 0x0000000000007941 */ /* 0x000fea0003800200 */
.L_x_11371:
        /* <DEDUP_REMOVED lines=21> */
.L_x_11375:
[----:B------:R-:W-:Y:S05]  /*2d50*/  BSYNC.RECONVERGENT B0 ;  /* 0x0000000000007941 */ /* 0x000fea0003800200 */
.L_x_11374:
        /* <DEDUP_REMOVED lines=18> */
.L_x_11377:
[----:B------:R-:W-:Y:S05]  /*2e80*/  BSYNC.RECONVERGENT B0 ;  /* 0x0000000000007941 */ /* 0x000fea0003800200 */
.L_x_11376:
        /* <DEDUP_REMOVED lines=18> */
.L_x_11379:
[----:B------:R-:W-:Y:S05]  /*2fb0*/  BSYNC.RECONVERGENT B0 ;  /* 0x0000000000007941 */ /* 0x000fea0003800200 */
.L_x_11378:
[----:B------:R-:W5:Y:S01]  /*2fc0*/  LD.E R88, desc[UR4][R2.64+0x18c] ;  /* 0x00018c0402587980 */ /* 0x000f62000c101900 */
[--C-:B------:R-:W-:Y:S01]  /*2fd0*/  SHF.R.U32.HI R25, RZ, 0x1, R10.reuse ;  /* 0x00000001ff197819 */ /* 0x100fe2000001160a */
[----:B------:R-:W-:Y:S01]  /*2fe0*/  BSSY.RECONVERGENT B1, `(.L_x_11380) ;  /* 0x0000142000017945 */ /* 0x000fe20003800200 */
[C---:B------:R-:W-:Y:S01]  /*2ff0*/  LOP3.LUT R7, R14.reuse, 0x8, R10, 0x78, !PT ;  /* 0x000000080e077812 */ /* 0x040fe200078e780a */
[----:B------:R-:W0:Y:S01]  /*3000*/  LDGDEPBAR ;  /* 0x00000000000079af */ /* 0x000e220000000000 */
[----:B----4-:R-:W-:Y:S02]  /*3010*/  LOP3.LUT R5, R14, 0x8, R25, 0xf8, !PT ;  /* 0x000000080e057812 */ /* 0x010fe400078ef819 */
[--C-:B------:R-:W-:Y:S02]  /*3020*/  LOP3.LUT R162, R7, 0x38, R6.reuse, 0x78, !PT ;  /* 0x0000003807a27812 */ /* 0x100fe400078e7806 */
[----:B------:R-:W-:Y:S02]  /*3030*/  LOP3.LUT R6, R5, 0x38, R6, 0x78, !PT ;  /* 0x0000003805067812 */ /* 0x000fe400078e7806 */
[----:B------:R-:W-:-:S02]  /*3040*/  LOP3.LUT R5, R12, 0x200, R15, 0xf8, !PT ;  /* 0x000002000c057812 */ /* 0x000fc400078ef80f */
[----:B------:R-:W-:Y:S02]  /*3050*/  LOP3.LUT R15, R15, 0x400, RZ, 0xc0, !PT ;  /* 0x000004000f0f7812 */ /* 0x000fe400078ec0ff */
[----:B------:R-:W-:Y:S02]  /*3060*/  IADD3 R4, PT, PT, R5, R6, RZ ;  /* 0x0000000605047210 */ /* 0x000fe40007ffe0ff */
[----:B------:R-:W-:Y:S02]  /*3070*/  LEA R162, R162, R15, 0x1 ;  /* 0x0000000fa2a27211 */ /* 0x000fe400078e08ff */
[----:B------:R-:W-:Y:S02]  /*3080*/  LEA R163, R4, R9, 0x1 ;  /* 0x0000000904a37211 */ /* 0x000fe400078e08ff */
[----:B------:R-:W-:Y:S02]  /*3090*/  IADD3 R162, PT, PT, R9, R162, RZ ;  /* 0x000000a209a27210 */ /* 0x000fe40007ffe0ff */
[----:B------:R-:W-:Y:S01]  /*30a0*/  R2P PR, R10, 0x6 ;  /* 0x000000060a007804 */ /* 0x000fe20000000000 */
[----:B------:R-:W-:Y:S01]  /*30b0*/  LDSM.16.M88.4 R52, [R163] ;  /* 0x00000000a334783b */ /* 0x000fe20000000200 */
[----:B------:R-:W-:-:S02]  /*30c0*/  MOV R5, 0x20 ;  /* 0x0000002000057802 */ /* 0x000fc40000000f00 */
[----:B------:R-:W-:Y:S01]  /*30d0*/  MOV R7, 0x40 ;  /* 0x0000004000077802 */ /* 0x000fe20000000f00 */
[----:B------:R-:W4:Y:S01]  /*30e0*/  LDSM.16.M88.4 R40, [R162+0x4000] ;  /* 0x00400000a228783b */ /* 0x000f220000000200 */
[----:B------:R-:W-:Y:S02]  /*30f0*/  SEL R5, R5, 0xffffffe0, !P1 ;  /* 0xffffffe005057807 */ /* 0x000fe40004800000 */
[----:B------:R-:W-:Y:S01]  /*3100*/  SEL R7, R7, 0xffffffc0, !P2 ;  /* 0xffffffc007077807 */ /* 0x000fe20005000000 */
[----:B------:R-:W2:Y:S01]  /*3110*/  LDSM.16.M88.4 R68, [R162+0x4800] ;  /* 0x00480000a244783b */ /* 0x000ea20000000200 */
[CC--:B------:R-:W-:Y:S02]  /*3120*/  IADD3 R161, PT, PT, R163.reuse, R5.reuse, RZ ;  /* 0x00000005a3a17210 */ /* 0x0c0fe40007ffe0ff */
[----:B------:R-:W-:Y:S01]  /*3130*/  IADD3 R157, PT, PT, R162, R5, RZ ;  /* 0x00000005a29d7210 */ /* 0x000fe20007ffe0ff */
[----:B------:R-:W3:Y:S01]  /*3140*/  LDSM.16.M88.4 R60, [R162+0x5000] ;  /* 0x00500000a23c783b */ /* 0x000ee20000000200 */
[----:B------:R-:W-:-:S02]  /*3150*/  IADD3 R160, PT, PT, R163, R7, RZ ;  /* 0x00000007a3a07210 */ /* 0x000fc40007ffe0ff */
[----:B------:R-:W-:Y:S01]  /*3160*/  IADD3 R156, PT, PT, R162, R7, RZ ;  /* 0x00000007a29c7210 */ /* 0x000fe20007ffe0ff */
[----:B-1----:R-:W1:Y:S01]  /*3170*/  LDSM.16.M88.4 R16, [R162+0x5800] ;  /* 0x00580000a210783b */ /* 0x002e620000000200 */
[C---:B------:R-:W-:Y:S02]  /*3180*/  IADD3 R159, PT, PT, R5.reuse, R160, RZ ;  /* 0x000000a0059f7210 */ /* 0x040fe40007ffe0ff */
[----:B------:R-:W-:Y:S01]  /*3190*/  IADD3 R155, PT, PT, R5, R156, RZ ;  /* 0x0000009c059b7210 */ /* 0x000fe20007ffe0ff */
[----:B------:R-:W-:Y:S01]  /*31a0*/  LDSM.16.M88.4 R12, [R161] ;  /* 0x00000000a10c783b */ /* 0x000fe20000000200 */
[----:B------:R-:W-:-:S03]  /*31b0*/  ISETP.NE.AND P6, PT, R24, 0x1, PT ;  /* 0x000000011800780c */ /* 0x000fc60003fc5270 */
[----:B------:R-:W1:Y:S04]  /*31c0*/  LDSM.16.M88.4 R44, [R157+0x4000] ;  /* 0x004000009d2c783b */ /* 0x000e680000000200 */
[----:B------:R-:W1:Y:S04]  /*31d0*/  LDSM.16.M88.4 R48, [R157+0x5000] ;  /* 0x005000009d30783b */ /* 0x000e680000000200 */
[----:B------:R-:W1:Y:S04]  /*31e0*/  LDSM.16.M88.4 R72, [R157+0x4800] ;  /* 0x004800009d48783b */ /* 0x000e680000000200 */
[----:B------:R-:W1:Y:S04]  /*31f0*/  LDSM.16.M88.4 R32, [R157+0x5800] ;  /* 0x005800009d20783b */ /* 0x000e680000000200 */
[----:B------:R-:W-:Y:S01]  /*3200*/  LDSM.16.M88.4 R28, [R156+0x4000] ;  /* 0x004000009c1c783b */ /* 0x000fe20000000200 */
[C---:B----4-:R-:W-:Y:S03]  /*3210*/  HMMA.16816.F32 R20, R52.reuse, R40, RZ ;  /* 0x000000283414723c */ /* 0x050fe600000018ff */
[----:B------:R-:W-:Y:S04]  /*3220*/  LDSM.16.M88.4 R80, [R156+0x5000] ;  /* 0x005000009c50783b */ /* 0x000fe80000000200 */
[----:B------:R-:W-:Y:S01]  /*3230*/  LDSM.16.M88.4 R76, [R163+0x2000] ;  /* 0x00200000a34c783b */ /* 0x000fe20000000200 */
[C---:B------:R-:W-:Y:S03]  /*3240*/  HMMA.16816.F32 R40, R52.reuse, R42, RZ ;  /* 0x0000002a3428723c */ /* 0x040fe600000018ff */
[----:B------:R-:W-:Y:S05]  /*3250*/  LDSM.16.M88.4 R84, [R157+0x6000] ;  /* 0x006000009d54783b */ /* 0x000fea0000000200 */
[C---:B--2---:R-:W-:Y:S08]  /*3260*/  HMMA.16816.F32 R36, R52.reuse, R68, RZ ;  /* 0x000000443424723c */ /* 0x044ff000000018ff */
[C---:B---3--:R-:W-:Y:S08]  /*3270*/  HMMA.16816.F32 R64, R52.reuse, R60, RZ ;  /* 0x0000003c3440723c */ /* 0x048ff000000018ff */
[C---:B------:R-:W-:Y:S08]  /*3280*/  HMMA.16816.F32 R68, R52.reuse, R70, RZ ;  /* 0x000000463444723c */ /* 0x040ff000000018ff */
[C---:B------:R-:W-:Y:S08]  /*3290*/  HMMA.16816.F32 R60, R52.reuse, R62, RZ ;  /* 0x0000003e343c723c */ /* 0x040ff000000018ff */
[C---:B-1----:R-:W-:Y:S08]  /*32a0*/  HMMA.16816.F32 R56, R52.reuse, R16, RZ ;  /* 0x000000103438723c */ /* 0x042ff000000018ff */
[----:B------:R-:W-:Y:S01]  /*32b0*/  HMMA.16816.F32 R52, R52, R18, RZ ;  /* 0x000000123434723c */ /* 0x000fe200000018ff */
[----:B------:R-:W1:Y:S07]  /*32c0*/  LDSM.16.M88.4 R16, [R160] ;  /* 0x00000000a010783b */ /* 0x000e6e0000000200 */
        /* <DEDUP_REMOVED lines=25> */
[----:B------:R-:W5:Y:S03]  /*3460*/  LDSM.16.M88.4 R48, [R161+0x2000] ;  /* 0x00200000a130783b */ /* 0x000f660000000200 */
[C---:B----4-:R-:W-:Y:S08]  /*3470*/  HMMA.16816.F32 R20, R12.reuse, R32, R20 ;  /* 0x000000200c14723c */ /* 0x050ff00000001814 */
        /* <DEDUP_REMOVED lines=14> */
[----:B------:R-:W2:Y:S03]  /*3560*/  LDSM.16.M88.4 R12, [R155+0x6000] ;  /* 0x006000009b0c783b */ /* 0x000ea60000000200 */
[C---:B-----5:R-:W-:Y:S08]  /*3570*/  HMMA.16816.F32 R20, R48.reuse, R84, R20 ;  /* 0x000000543014723c */ /* 0x060ff00000001814 */
        /* <DEDUP_REMOVED lines=13> */
[----:B------:R-:W-:-:S02]  /*3650*/  FMUL.FTZ R93, R23, R88 ;  /* 0x00000058175d7220 */ /* 0x000fc40000410000 */
[----:B------:R4:W1:Y:S01]  /*3660*/  MUFU.TANH R73, R20 ;  /* 0x0000001400497308 */ /* 0x0008620000002400 */
[----:B------:R-:W-:Y:S01]  /*3670*/  HMMA.16816.F32 R60, R76, R74, R60 ;  /* 0x0000004a4c3c723c */ /* 0x000fe2000000183c */
[-C--:B------:R-:W-:Y:S02]  /*3680*/  FMUL.FTZ R75, R21, R88.reuse ;  /* 0x00000058154b7220 */ /* 0x080fe40000410000 */
[----:B------:R-:W-:-:S04]  /*3690*/  FMUL.FTZ R43, R43, R88 ;  /* 0x000000582b2b7220 */ /* 0x000fc80000410000 */
[----:B------:R-:W2:Y:S01]  /*36a0*/  MUFU.TANH R75, R75 ;  /* 0x0000004b004b7308 */ /* 0x000ea20000002400 */
[C---:B------:R-:W-:Y:S01]  /*36b0*/  HMMA.16816.F32 R84, R48.reuse, R44, R36 ;  /* 0x0000002c3054723c */ /* 0x040fe20000001824 */
[----:B------:R-:W-:Y:S06]  /*36c0*/  LDSM.16.M88.4 R36, [R155+0x6800] ;  /* 0x006800009b24783b */ /* 0x000fec0000000200 */
[----:B------:R-:W3:Y:S01]  /*36d0*/  MUFU.TANH R91, R91 ;  /* 0x0000005b005b7308 */ /* 0x000ee20000002400 */
[----:B------:R-:W-:Y:S01]  /*36e0*/  HMMA.16816.F32 R68, R48, R46, R68 ;  /* 0x0000002e3044723c */ /* 0x000fe20000001844 */
[----:B----4-:R-:W4:Y:S04]  /*36f0*/  LDSM.16.M88.4 R20, [R156+0x7000] ;  /* 0x007000009c14783b */ /* 0x010f280000000200 */
[----:B------:R-:W5:Y:S02]  /*3700*/  LDSM.16.M88.4 R44, [R157+0x7800] ;  /* 0x007800009d2c783b */ /* 0x000f640000000200 */
[----:B------:R-:W3:Y:S01]  /*3710*/  MUFU.TANH R93, R93 ;  /* 0x0000005d005d7308 */ /* 0x000ee20000002400 */
[----:B-1----:R-:W-:Y:S01]  /*3720*/  HMMA.16816.F32 R56, R76, R28, R56 ;  /* 0x0000001c4c38723c */ /* 0x002fe20000001838 */
[----:B------:R-:W-:-:S06]  /*3730*/  FMUL.FTZ R29, R40, R88 ;  /* 0x00000058281d7220 */ /* 0x000fcc0000410000 */
[----:B------:R-:W1:Y:S01]  /*3740*/  MUFU.TANH R29, R29 ;  /* 0x0000001d001d7308 */ /* 0x000e620000002400 */
[C---:B--2---:R-:W-:Y:S07]  /*3750*/  HMMA.16816.F32 R80, R48.reuse, R12, R80 ;  /* 0x0000000c3050723c */ /* 0x044fee0000001850 */
[----:B------:R-:W2:Y:S01]  /*3760*/  MUFU.TANH R43, R43 ;  /* 0x0000002b002b7308 */ /* 0x000ea20000002400 */
[----:B------:R-:W-:Y:S01]  /*3770*/  HMMA.16816.F32 R60, R48, R14, R60 ;  /* 0x0000000e303c723c */ /* 0x000fe2000000183c */
[----:B------:R-:W1:Y:S07]  /*3780*/  LDSM.16.M88.4 R12, [R156+0x7800] ;  /* 0x007800009c0c783b */ /* 0x000e6e0000000200 */
        /* <DEDUP_REMOVED lines=8> */
[C---:B-----5:R-:W-:Y:S08]  /*3810*/  HMMA.16816.F32 R56, R48.reuse, R44, R56 ;  /* 0x0000002c3038723c */ /* 0x060ff00000001838 */
[----:B------:R-:W-:Y:S08]  /*3820*/  HMMA.16816.F32 R52, R48, R46, R52 ;  /* 0x0000002e3034723c */ /* 0x000ff00000001834 */
        /* <DEDUP_REMOVED lines=9> */
[C---:B---3--:R-:W-:Y:S01]  /*38c0*/  HMMA.16816.F32 R60, R16.reuse, R66, R60 ;  /* 0x00000042103c723c */ /* 0x048fe2000000183c */
[----:B------:R3:W1:Y:S07]  /*38d0*/  MUFU.TANH R95, R84 ;  /* 0x00000054005f7308 */ /* 0x00066e0000002400 */
[C---:B------:R-:W-:Y:S01]  /*38e0*/  HMMA.16816.F32 R68, R16.reuse, R38, R68 ;  /* 0x000000261044723c */ /* 0x040fe20000001844 */
[-C--:B------:R-:W-:Y:S01]  /*38f0*/  FMUL.FTZ R39, R85, R88.reuse ;  /* 0x0000005855277220 */ /* 0x080fe20000410000 */
[-C--:B------:R-:W-:Y:S01]  /*3900*/  FMUL.FTZ R85, R86, R88.reuse ;  /* 0x0000005856557220 */ /* 0x080fe20000410000 */
[----:B------:R-:W1:Y:S05]  /*3910*/  MUFU.TANH R45, R45 ;  /* 0x0000002d002d7308 */ /* 0x000e6a0000002400 */
[C---:B------:R-:W-:Y:S03]  /*3920*/  HMMA.16816.F32 R80, R16.reuse, R64, R80 ;  /* 0x000000401050723c */ /* 0x040fe60000001850 */
[-C--:B------:R-:W-:Y:S01]  /*3930*/  FMUL.FTZ R33, R61, R88.reuse ;  /* 0x000000583d217220 */ /* 0x080fe20000410000 */
[-C--:B------:R-:W-:Y:S01]  /*3940*/  FMUL.FTZ R35, R62, R88.reuse ;  /* 0x000000583e237220 */ /* 0x080fe20000410000 */
[-C--:B------:R-:W-:Y:S01]  /*3950*/  FMUL.FTZ R61, R63, R88.reuse ;  /* 0x000000583f3d7220 */ /* 0x080fe20000410000 */
[----:B------:R-:W1:Y:S02]  /*3960*/  MUFU.TANH R39, R39 ;  /* 0x0000002700277308 */ /* 0x000e640000002400 */
[----:B----4-:R-:W-:Y:S01]  /*3970*/  HMMA.16816.F32 R56, R16, R20, R56 ;  /* 0x000000141038723c */ /* 0x010fe20000001838 */
[----:B------:R-:W-:-:S02]  /*3980*/  FMUL.FTZ R21, R60, R88 ;  /* 0x000000583c157220 */ /* 0x000fc40000410000 */
        /* <DEDUP_REMOVED lines=10> */
[----:B------:R3:W1:Y:S04]  /*3a30*/  MUFU.TANH R87, R68 ;  /* 0x0000004400577308 */ /* 0x0006680000002400 */
        /* <DEDUP_REMOVED lines=27> */
[----:B------:R-:W-:Y:S06]  /*3bf0*/  BAR.SYNC.DEFER_BLOCKING 0x0 ;  /* 0x0000000000007b1d */ /* 0x000fec0000010000 */
[----:B--2-4-:R-:W-:Y:S05]  /*3c00*/  @!P6 BRA `(.L_x_11381) ;  /* 0x0000000400fce947 */ /* 0x014fea0003800000 */
        /* <DEDUP_REMOVED lines=13> */
.L_x_11383:
[----:B------:R-:W2:Y:S01]  /*3ce0*/  LD.E R20, desc[UR4][R2.64+0x170] ;  /* 0x0001700402147980 */ /* 0x000ea2000c101900 */
[----:B------:R-:W-:Y:S02]  /*3cf0*/  LEA R17, R24, 0xffffff80, 0x6 ;  /* 0xffffff8018117811 */ /* 0x000fe400078e30ff */
[----:B------:R-:W-:Y:S02]  /*3d00*/  IABS R12, R177 ;  /* 0x000000b1000c7213 */ /* 0x000fe40000000000 */
[----:B------:R-:W-:Y:S02]  /*3d10*/  IABS R4, R17 ;  /* 0x0000001100047213 */ /* 0x000fe40000000000 */
[-C--:B--2---:R-:W-:Y:S02]  /*3d20*/  IABS R14, R20.reuse ;  /* 0x00000014000e7213 */ /* 0x084fe40000000000 */
[-C--:B------:R-:W-:Y:S02]  /*3d30*/  IABS R15, R20.reuse ;  /* 0x00000014000f7213 */ /* 0x080fe40000000000 */
[----:B------:R-:W2:Y:S01]  /*3d40*/  I2F.RP R16, R14 ;  /* 0x0000000e00107306 */ /* 0x000ea20000209400 */
[----:B------:R-:W-:-:S02]  /*3d50*/  LOP3.LUT R17, R17, R20, RZ, 0x3c, !PT ;  /* 0x0000001411117212 */ /* 0x000fc400078e3cff */
[----:B------:R-:W-:Y:S02]  /*3d60*/  IMAD.MOV R15, RZ, RZ, -R15 ;  /* 0x000000ffff0f7224 */ /* 0x000fe400078e0a0f */
[----:B------:R-:W-:Y:S02]  /*3d70*/  ISETP.GE.AND P0, PT, R17, RZ, PT ;  /* 0x000000ff1100720c */ /* 0x000fe40003f06270 */
[----:B------:R-:W-:Y:S01]  /*3d80*/  LOP3.LUT R17, RZ, R20, RZ, 0x33, !PT ;  /* 0x00000014ff117212 */ /* 0x000fe200078e33ff */
        /* <DEDUP_REMOVED lines=29> */
[----:B------:R-:W4:Y:S01]  /*3f60*/  LD.E.64 R18, desc[UR4][R2.64+0x38] ;  /* 0x0000380402127980 */ /* 0x000f22000c101b00 */
[----:B------:R-:W-:-:S04]  /*3f70*/  IMAD.WIDE R82, R12, 0x4, R184 ;  /* 0x000000040c527825 */ /* 0x000fc800078e02b8 */
[C---:B---3--:R-:W-:Y:S01]  /*3f80*/  IMAD.WIDE R80, R17.reuse, 0x4, R184 ;  /* 0x0000000411507825 */ /* 0x048fe200078e02b8 */
[----:B------:R-:W3:Y:S04]  /*3f90*/  LD.E R15, desc[UR4][R82.64] ;  /* 0x00000004520f7980 */ /* 0x000ee8000c101900 */
[----:B------:R-:W3:Y:S01]  /*3fa0*/  LD.E R4, desc[UR4][R80.64] ;  /* 0x0000000450047980 */ /* 0x000ee2000c101900 */
[----:B------:R-:W-:-:S04]  /*3fb0*/  IMAD.IADD R17, R17, 0x1, -R12 ;  /* 0x0000000111117824 */ /* 0x000fc800078e0a0c */
[----:B------:R-:W-:-:S05]  /*3fc0*/  IMAD R20, R20, R17, -0x40 ;  /* 0xffffffc014147424 */ /* 0x000fca00078e0211 */
[----:B------:R-:W-:Y:S01]  /*3fd0*/  SHF.R.S32.HI R17, RZ, 0x1f, R20 ;  /* 0x0000001fff117819 */ /* 0x000fe20000011414 */
[-C--:B----4-:R-:W-:Y:S02]  /*3fe0*/  IMAD R12, R19, R20.reuse, RZ ;  /* 0x00000014130c7224 */ /* 0x090fe400078e02ff */
[----:B------:R-:W-:-:S04]  /*3ff0*/  IMAD.WIDE.U32 R52, R18, R20, RZ ;  /* 0x0000001412347225 */ /* 0x000fc800078e00ff */
[----:B------:R-:W-:Y:S01]  /*4000*/  IMAD R12, R18, R17, R12 ;  /* 0x00000011120c7224 */ /* 0x000fe200078e020c */
[----:B---3--:R-:W-:-:S03]  /*4010*/  IADD3 R15, PT, PT, R15, -R4, RZ ;  /* 0x800000040f0f7210 */ /* 0x008fc60007ffe0ff */
        /* <DEDUP_REMOVED lines=8> */
.L_x_11384:
[----:B------:R-:W-:Y:S05]  /*40a0*/  BSYNC.RECONVERGENT B0 ;  /* 0x0000000000007941 */ /* 0x000fea0003800200 */
.L_x_11382:
        /* <DEDUP_REMOVED lines=35> */
[----:B----4-:R-:W-:-:S02]  /*42e0*/  @!P0 IMAD.MOV.U32 R14, RZ, RZ, R16 ;  /* 0x000000ffff0e8224 */ /* 0x010fc400078e0010 */
        /* <DEDUP_REMOVED lines=17> */
.L_x_11381:
[----:B------:R-:W-:Y:S05]  /*4400*/  BSYNC.RECONVERGENT B1 ;  /* 0x0000000000017941 */ /* 0x000fea0003800200 */
.L_x_11380:
[----:B------:R-:W4:Y:S01]  /*4410*/  LD.E R121, desc[UR4][R2.64+0xdc] ;  /* 0x0000dc0402797980 */ /* 0x000f22000c101900 */
[----:B------:R-:W-:Y:S01]  /*4420*/  SHF.R.U32.HI R100, RZ, 0x2, R10 ;  /* 0x00000002ff647819 */ /* 0x000fe2000001160a */
[----:B------:R-:W-:-:S03]  /*4430*/  IMAD.SHL.U32 R104, R10, 0x2, RZ ;  /* 0x000000020a687824 */ /* 0x000fc600078e00ff */
[----:B------:R-:W-:Y:S02]  /*4440*/  LOP3.LUT R100, R100, 0x7, RZ, 0xc0, !PT ;  /* 0x0000000764647812 */ /* 0x000fe400078ec0ff */
[----:B------:R-:W-:Y:S02]  /*4450*/  LOP3.LUT R104, R104, 0x6, RZ, 0xc0, !PT ;  /* 0x0000000668687812 */ /* 0x000fe400078ec0ff */
[----:B--2---:R-:W-:-:S03]  /*4460*/  LOP3.LUT R17, R100, 0x1f0, R25, 0xf8, !PT ;  /* 0x000001f064117812 */ /* 0x004fc600078ef819 */
[----:B------:R-:W-:Y:S01]  /*4470*/  IMAD.IADD R15, R177, 0x1, R104 ;  /* 0x00000001b10f7824 */ /* 0x000fe200078e0268 */
[----:B------:R-:W-:-:S03]  /*4480*/  IADD3 R17, PT, PT, -R27, R17, R180 ;  /* 0x000000111b117210 */ /* 0x000fc60007ffe1b4 */
[----:B------:R-:W-:Y:S02]  /*4490*/  VIADD R99, R15, 0x1 ;  /* 0x000000010f637836 */ /* 0x000fe40000000000 */
[----:B------:R-:W-:-:S04]  /*44a0*/  IMAD.IADD R10, R17, 0x1, R26 ;  /* 0x00000001110a7824 */ /* 0x000fc800078e021a */
[----:B---3--:R-:W-:Y:S02]  /*44b0*/  IMAD.IADD R53, R10, 0x1, -R99 ;  /* 0x000000010a357824 */ /* 0x008fe400078e0a63 */
[----:B------:R-:W-:-:S03]  /*44c0*/  VIADD R89, R15, 0x10 ;  /* 0x000000100f597836 */ /* 0x000fc60000000000 */
[----:B------:R-:W-:Y:S01]  /*44d0*/  IABS R53, R53 ;  /* 0x0000003500357213 */ /* 0x000fe20000000000 */
[----:B------:R-:W-:-:S03]  /*44e0*/  IMAD.IADD R4, R10, 0x1, -R89 ;  /* 0x000000010a047824 */ /* 0x000fc600078e0a59 */
[----:B------:R-:W-:Y:S01]  /*44f0*/  I2FP.F32.S32 R53, R53 ;  /* 0x0000003500357245 */ /* 0x000fe20000201400 */
[----:B------:R-:W-:Y:S01]  /*4500*/  VIADD R17, R15, 0x8 ;  /* 0x000000080f117836 */ /* 0x000fe20000000000 */
[----:B------:R-:W-:-:S03]  /*4510*/  IABS R4, R4 ;  /* 0x0000000400047213 */ /* 0x000fc60000000000 */
[----:B------:R-:W-:Y:S01]  /*4520*/  FFMA.FTZ R53, -R0, R53, R75 ;  /* 0x0000003500357223 */ /* 0x000fe2000001014b */
[----:B------:R-:W-:Y:S01]  /*4530*/  VIADD R75, R15, 0x19 ;  /* 0x000000190f4b7836 */ /* 0x000fe20000000000 */
[----:B------:R-:W-:Y:S01]  /*4540*/  I2FP.F32.S32 R4, R4 ;  /* 0x0000000400047245 */ /* 0x000fe20000201400 */
[C---:B------:R-:W-:Y:S01]  /*4550*/  IMAD.IADD R14, R10.reuse, 0x1, -R17 ;  /* 0x000000010a0e7824 */ /* 0x040fe200078e0a11 */
[----:B------:R-:W-:Y:S01]  /*4560*/  ISETP.GE.AND P1, PT, R17, R26, PT ;  /* 0x0000001a1100720c */ /* 0x000fe20003f26270 */
[C---:B------:R-:W-:Y:S02]  /*4570*/  VIADD R17, R15.reuse, 0x21 ;  /* 0x000000210f117836 */ /* 0x040fe40000000000 */
[----:B------:R-:W-:Y:S02]  /*4580*/  IMAD.IADD R12, R10, 0x1, -R75 ;  /* 0x000000010a0c7824 */ /* 0x000fe400078e0a4b */
[----:B-1----:R-:W-:Y:S01]  /*4590*/  FFMA.FTZ R95, -R0, R4, R95 ;  /* 0x00000004005f7223 */ /* 0x002fe2000001015f */
[----:B------:R-:W-:-:S02]  /*45a0*/  VIADD R97, R15, 0x9 ;  /* 0x000000090f617836 */ /* 0x000fc40000000000 */
[C---:B------:R-:W-:Y:S01]  /*45b0*/  IMAD.IADD R4, R10.reuse, 0x1, -R17 ;  /* 0x000000010a047824 */ /* 0x040fe200078e0a11 */
[----:B------:R-:W-:Y:S01]  /*45c0*/  IABS R12, R12 ;  /* 0x0000000c000c7213 */ /* 0x000fe20000000000 */
[C---:B------:R-:W-:Y:S01]  /*45d0*/  IMAD.IADD R8, R10.reuse, 0x1, -R97 ;  /* 0x000000010a087824 */ /* 0x040fe200078e0a61 */
[----:B------:R-:W-:Y:S01]  /*45e0*/  IABS R14, R14 ;  /* 0x0000000e000e7213 */ /* 0x000fe20000000000 */
[C---:B------:R-:W-:Y:S01]  /*45f0*/  VIADD R81, R15.reuse, 0x18 ;  /* 0x000000180f517836 */ /* 0x040fe20000000000 */
[----:B------:R-:W-:Y:S02]  /*4600*/  IABS R4, R4 ;  /* 0x0000000400047213 */ /* 0x000fe40000000000 */
[----:B------:R-:W-:Y:S02]  /*4610*/  I2FP.F32.S32 R12, R12 ;  /* 0x0000000c000c7245 */ /* 0x000fe40000201400 */
[----:B------:R-:W-:Y:S02]  /*4620*/  IABS R8, R8 ;  /* 0x0000000800087213 */ /* 0x000fe40000000000 */
[----:B------:R-:W-:Y:S01]  /*4630*/  I2FP.F32.S32 R14, R14 ;  /* 0x0000000e000e7245 */ /* 0x000fe20000201400 */
[----:B------:R-:W-:Y:S01]  /*4640*/  VIADD R83, R15, 0x11 ;  /* 0x000000110f537836 */ /* 0x000fe20000000000 */
[----:B------:R-:W-:Y:S01]  /*4650*/  I2FP.F32.S32 R4, R4 ;  /* 0x0000000400047245 */ /* 0x000fe20000201400 */
[----:B------:R-:W-:Y:S01]  /*4660*/  IMAD.IADD R16, R10, 0x1, -R81 ;  /* 0x000000010a107824 */ /* 0x000fe200078e0a51 */
[----:B------:R-:W-:Y:S01]  /*4670*/  I2FP.F32.S32 R8, R8 ;  /* 0x0000000800087245 */ /* 0x000fe20000201400 */
[----:B------:R-:W-:Y:S01]  /*4680*/  FFMA.FTZ R65, -R0, R12, R65 ;  /* 0x0000000c00417223 */ /* 0x000fe20000010141 */
[----:B------:R-:W-:-:S02]  /*4690*/  VIADD R12, R10, 0x8 ;  /* 0x000000080a0c7836 */ /* 0x000fc40000000000 */
[C---:B------:R-:W-:Y:S01]  /*46a0*/  FFMA.FTZ R14, -R0.reuse, R14, R29 ;  /* 0x0000000e000e7223 */ /* 0x040fe2000001011d */
[----:B------:R-:W-:Y:S02]  /*46b0*/  VIADD R19, R15, 0x20 ;  /* 0x000000200f137836 */ /* 0x000fe40000000000 */
[----:B------:R-:W-:Y:S01]  /*46c0*/  FFMA.FTZ R139, -R0, R4, R47 ;  /* 0x00000004008b7223 */ /* 0x000fe2000001012f */
[C---:B------:R-:W-:Y:S01]  /*46d0*/  IMAD.IADD R29, R10.reuse, 0x1, -R83 ;  /* 0x000000010a1d7824 */ /* 0x040fe200078e0a53 */
[----:B------:R-:W-:Y:S01]  /*46e0*/  IABS R16, R16 ;  /* 0x0000001000107213 */ /* 0x000fe20000000000 */
[----:B------:R-:W-:Y:S01]  /*46f0*/  IMAD.IADD R4, R10, 0x1, -R15 ;  /* 0x000000010a047824 */ /* 0x000fe200078e0a0f */
[----:B------:R-:W-:Y:S01]  /*4700*/  ISETP.GE.AND P2, PT, R99, R26, PT ;  /* 0x0000001a6300720c */ /* 0x000fe20003f46270 */
[----:B------:R-:W-:Y:S01]  /*4710*/  FFMA.FTZ R37, -R0, R8, R37 ;  /* 0x0000000800257223 */ /* 0x000fe20000010125 */
[----:B------:R-:W-:Y:S01]  /*4720*/  ISETP.GE.AND P0, PT, R97, R26, PT ;  /* 0x0000001a6100720c */ /* 0x000fe20003f06270 */
[----:B------:R-:W-:-:S02]  /*4730*/  IMAD.IADD R99, R12, 0x1, -R99 ;  /* 0x000000010c637824 */ /* 0x000fc400078e0a63 */
[----:B------:R-:W-:Y:S02]  /*4740*/  IMAD.IADD R8, R10, 0x1, -R19 ;  /* 0x000000010a087824 */ /* 0x000fe400078e0a13 */
[----:B------:R-:W-:Y:S01]  /*4750*/  IMAD.IADD R97, R12, 0x1, -R97 ;  /* 0x000000010c617824 */ /* 0x000fe200078e0a61 */
[----:B------:R-:W-:Y:S02]  /*4760*/  IABS R29, R29 ;  /* 0x0000001d001d7213 */ /* 0x000fe40000000000 */
[----:B------:R-:W-:Y:S02]  /*4770*/  I2FP.F32.S32 R16, R16 ;  /* 0x0000001000107245 */ /* 0x000fe40000201400 */
[----:B------:R-:W-:Y:S02]  /*4780*/  IABS R4, R4 ;  /* 0x0000000400047213 */ /* 0x000fe40000000000 */
[----:B------:R-:W-:Y:S02]  /*4790*/  IABS R99, R99 ;  /* 0x0000006300637213 */ /* 0x000fe40000000000 */
[----:B------:R-:W-:-:S02]  /*47a0*/  IABS R8, R8 ;  /* 0x0000000800087213 */ /* 0x000fc40000000000 */
[----:B------:R-:W-:Y:S01]  /*47b0*/  IABS R97, R97 ;  /* 0x0000006100617213 */ /* 0x000fe20000000000 */
[C---:B------:R-:W-:Y:S01]  /*47c0*/  FFMA.FTZ R23, -R0.reuse, R16, R87 ;  /* 0x0000001000177223 */ /* 0x040fe20000010157 */
[----:B------:R-:W-:Y:S02]  /*47d0*/  I2FP.F32.S32 R29, R29 ;  /* 0x0000001d001d7245 */ /* 0x000fe40000201400 */
[----:B------:R-:W-:Y:S02]  /*47e0*/  I2FP.F32.S32 R4, R4 ;  /* 0x0000000400047245 */ /* 0x000fe40000201400 */
[----:B------:R-:W-:Y:S02]  /*47f0*/  I2FP.F32.S32 R16, R99 ;  /* 0x0000006300107245 */ /* 0x000fe40000201400 */
[----:B------:R-:W-:Y:S02]  /*4800*/  I2FP.F32.S32 R8, R8 ;  /* 0x0000000800087245 */ /* 0x000fe40000201400 */
[----:B------:R-:W-:Y:S01]  /*4810*/  I2FP.F32.S32 R18, R97 ;  /* 0x0000006100127245 */ /* 0x000fe20000201400 */
[C---:B------:R-:W-:Y:S01]  /*4820*/  FFMA.FTZ R29, -R0.reuse, R29, R39 ;  /* 0x0000001d001d7223 */ /* 0x040fe20000010127 */
[C---:B------:R-:W-:Y:S01]  /*4830*/  FFMA.FTZ R39, -R0.reuse, R4, R41 ;  /* 0x0000000400277223 */ /* 0x040fe20000010129 */
[C---:B------:R-:W-:Y:S01]  /*4840*/  FFMA.FTZ R41, -R0.reuse, R16, R93 ;  /* 0x0000001000297223 */ /* 0x040fe2000001015d */
[C---:B------:R-:W-:Y:S01]  /*4850*/  FFMA.FTZ R67, -R0.reuse, R8, R67 ;  /* 0x0000000800437223 */ /* 0x040fe20000010143 */
[----:B------:R-:W-:Y:S01]  /*4860*/  FFMA.FTZ R16, -R0, R18, R43 ;  /* 0x0000001200107223 */ /* 0x000fe2000001012b */
[C---:B------:R-:W-:Y:S01]  /*4870*/  IMAD.IADD R8, R12.reuse, 0x1, -R15 ;  /* 0x000000010c087824 */ /* 0x040fe200078e0a0f */
[-C--:B------:R-:W-:Y:S01]  /*4880*/  ISETP.GE.AND P5, PT, R89, R26.reuse, PT ;  /* 0x0000001a5900720c */ /* 0x080fe20003fa6270 */
[C---:B------:R-:W-:Y:S01]  /*4890*/  IMAD.IADD R89, R12.reuse, 0x1, -R89 ;  /* 0x000000010c597824 */ /* 0x040fe200078e0a59 */
[----:B------:R-:W-:Y:S01]  /*48a0*/  FSEL R43, R37, -INF , !P0 ;  /* 0xff800000252b7808 */ /* 0x000fe20004000000 */
[C---:B------:R-:W-:Y:S01]  /*48b0*/  IMAD.IADD R20, R12.reuse, 0x1, -R75 ;  /* 0x000000010c147824 */ /* 0x040fe200078e0a4b */
[----:B------:R-:W-:Y:S01]  /*48c0*/  ISETP.GE.AND P4, PT, R83, R26, PT ;  /* 0x0000001a5300720c */ /* 0x000fe20003f86270 */
[----:B------:R-:W-:Y:S01]  /*48d0*/  IMAD.IADD R83, R12, 0x1, -R83 ;  /* 0x000000010c537824 */ /* 0x000fe200078e0a53 */
[----:B------:R-:W-:Y:S01]  /*48e0*/  FSEL R47, R14, -INF , !P1 ;  /* 0xff8000000e2f7808 */ /* 0x000fe20004800000 */
[----:B------:R-:W-:Y:S01]  /*48f0*/  IMAD.IADD R14, R12, 0x1, -R81 ;  /* 0x000000010c0e7824 */ /* 0x000fe200078e0a51 */
[----:B------:R-:W-:Y:S01]  /*4900*/  FSEL R37, R16, -INF , !P0 ;  /* 0xff80000010257808 */ /* 0x000fe20004000000 */
[C---:B------:R-:W-:Y:S01]  /*4910*/  IMAD.IADD R18, R12.reuse, 0x1, -R19 ;  /* 0x000000010c127824 */ /* 0x040fe200078e0a13 */
[----:B------:R-:W-:Y:S01]  /*4920*/  IABS R8, R8 ;  /* 0x0000000800087213 */ /* 0x000fe20000000000 */
[----:B------:R-:W-:Y:S01]  /*4930*/  IMAD.IADD R16, R12, 0x1, -R17 ;  /* 0x000000010c107824 */ /* 0x000fe200078e0a11 */
[----:B------:R-:W-:-:S02]  /*4940*/  IABS R89, R89 ;  /* 0x0000005900597213 */ /* 0x000fc40000000000 */
[----:B------:R-:W-:Y:S02]  /*4950*/  I2FP.F32.S32 R8, R8 ;  /* 0x0000000800087245 */ /* 0x000fe40000201400 */
[----:B------:R-:W-:Y:S02]  /*4960*/  ISETP.GE.AND P0, PT, R17, R26, PT ;  /* 0x0000001a1100720c */ /* 0x000fe40003f06270 */
[----:B------:R-:W-:Y:S02]  /*4970*/  IABS R17, R83 ;  /* 0x0000005300117213 */ /* 0x000fe40000000000 */
[----:B------:R-:W-:Y:S02]  /*4980*/  IABS R14, R14 ;  /* 0x0000000e000e7213 */ /* 0x000fe40000000000 */
[----:B------:R-:W-:Y:S02]  /*4990*/  IABS R20, R20 ;  /* 0x0000001400147213 */ /* 0x000fe40000000000 */
[----:B------:R-:W-:-:S02]  /*49a0*/  IABS R18, R18 ;  /* 0x0000001200127213 */ /* 0x000fc40000000000 */
[----:B------:R-:W-:Y:S01]  /*49b0*/  IABS R16, R16 ;  /* 0x0000001000107213 */ /* 0x000fe20000000000 */
[C---:B------:R-:W-:Y:S01]  /*49c0*/  FFMA.FTZ R73, -R0.reuse, R4, R73 ;  /* 0x0000000400497223 */ /* 0x040fe20000010149 */
[----:B------:R-:W-:Y:S01]  /*49d0*/  I2FP.F32.S32 R4, R89 ;  /* 0x0000005900047245 */ /* 0x000fe20000201400 */
[----:B------:R-:W-:Y:S01]  /*49e0*/  FFMA.FTZ R91, -R0, R8, R91 ;  /* 0x00000008005b7223 */ /* 0x000fe2000001015b */
[----:B------:R-:W-:Y:S02]  /*49f0*/  I2FP.F32.S32 R17, R17 ;  /* 0x0000001100117245 */ /* 0x000fe40000201400 */
[----:B------:R-:W-:Y:S02]  /*4a00*/  I2FP.F32.S32 R14, R14 ;  /* 0x0000000e000e7245 */ /* 0x000fe40000201400 */
[----:B------:R-:W-:Y:S02]  /*4a10*/  I2FP.F32.S32 R20, R20 ;  /* 0x0000001400147245 */ /* 0x000fe40000201400 */
[----:B------:R-:W-:-:S02]  /*4a20*/  I2FP.F32.S32 R18, R18 ;  /* 0x0000001200127245 */ /* 0x000fc40000201400 */
[----:B------:R-:W-:Y:S02]  /*4a30*/  I2FP.F32.S32 R16, R16 ;  /* 0x0000001000107245 */ /* 0x000fe40000201400 */
[----:B------:R-:W-:Y:S01]  /*4a40*/  ISETP.GE.AND P3, PT, R15, R26, PT ;  /* 0x0000001a0f00720c */ /* 0x000fe20003f66270 */
[C---:B------:R-:W-:Y:S01]  /*4a50*/  FFMA.FTZ R85, -R0.reuse, R4, R85 ;  /* 0x0000000400557223 */ /* 0x040fe20000010155 */
[----:B------:R-:W-:Y:S01]  /*4a60*/  FSEL R53, R53, -INF , !P2 ;  /* 0xff80000035357808 */ /* 0x000fe20005000000 */
[C---:B------:R-:W-:Y:S01]  /*4a70*/  FFMA.FTZ R17, -R0.reuse, R17, R45 ;  /* 0x0000001100117223 */ /* 0x040fe2000001012d */
[----:B------:R-:W-:Y:S01]  /*4a80*/  FSEL R41, R41, -INF , !P2 ;  /* 0xff80000029297808 */ /* 0x000fe20005000000 */
[C---:B------:R-:W-:Y:S01]  /*4a90*/  FFMA.FTZ R14, -R0.reuse, R14, R31 ;  /* 0x0000000e000e7223 */ /* 0x040fe2000001011f */
[----:B------:R-:W-:Y:S01]  /*4aa0*/  FSEL R8, R73, -INF , !P3 ;  /* 0xff80000049087808 */ /* 0x000fe20005800000 */
[C---:B------:R-:W-:Y:S01]  /*4ab0*/  FFMA.FTZ R13, -R0.reuse, R20, R13 ;  /* 0x00000014000d7223 */ /* 0x040fe2000001010d */
[----:B------:R-:W-:Y:S01]  /*4ac0*/  FSEL R4, R91, -INF , !P3 ;  /* 0xff8000005b047808 */ /* 0x000fe20005800000 */
[C---:B------:R-:W-:Y:S01]  /*4ad0*/  FFMA.FTZ R133, -R0.reuse, R18, R49 ;  /* 0x0000001200857223 */ /* 0x040fe20000010131 */
[----:B------:R-:W-:Y:S01]  /*4ae0*/  ISETP.GE.AND P2, PT, R75, R26, PT ;  /* 0x0000001a4b00720c */ /* 0x000fe20003f46270 */
[----:B------:R-:W-:Y:S01]  /*4af0*/  FFMA.FTZ R131, -R0, R16, R51 ;  /* 0x0000001000837223 */ /* 0x000fe20000010133 */
[----:B------:R-:W-:Y:S01]  /*4b00*/  FSEL R39, R39, -INF , !P1 ;  /* 0xff80000027277808 */ /* 0x000fe20004800000 */
[----:B------:R-:W-:Y:S01]  /*4b10*/  VIADD R75, R15, 0x28 ;  /* 0x000000280f4b7836 */ /* 0x000fe20000000000 */
[-C--:B------:R-:W-:Y:S01]  /*4b20*/  ISETP.GE.AND P3, PT, R81, R26.reuse, PT ;  /* 0x0000001a5100720c */ /* 0x080fe20003f66270 */
[----:B------:R-:W-:Y:S01]  /*4b30*/  VIADD R73, R15, 0x29 ;  /* 0x000000290f497836 */ /* 0x000fe20000000000 */
[----:B------:R-:W-:Y:S01]  /*4b40*/  ISETP.GE.AND P1, PT, R19, R26, PT ;  /* 0x0000001a1300720c */ /* 0x000fe20003f26270 */
[----:B------:R-:W-:-:S02]  /*4b50*/  VIADD R51, R15, 0x30 ;  /* 0x000000300f337836 */ /* 0x000fc40000000000 */
[C---:B------:R-:W-:Y:S02]  /*4b60*/  VIADD R49, R15.reuse, 0x31 ;  /* 0x000000310f317836 */ /* 0x040fe40000000000 */
[----:B------:R-:W-:Y:S01]  /*4b70*/  VIADD R45, R15, 0x38 ;  /* 0x000000380f2d7836 */ /* 0x000fe20000000000 */
        /* <DEDUP_REMOVED lines=10> */
[----:B------:R-:W-:Y:S01]  /*4c20*/  FSEL R15, R14, -INF , !P3 ;  /* 0xff8000000e0f7808 */ /* 0x000fe20005800000 */
[----:B------:R-:W-:Y:S01]  /*4c30*/  IMAD.IADD R14, R10, 0x1, -R45 ;  /* 0x000000010a0e7824 */ /* 0x000fe200078e0a2d */
[----:B------:R-:W-:-:S02]  /*4c40*/  FSEL R105, R65, -INF , !P2 ;  /* 0xff80000041697808 */ /* 0x000fc40005000000 */
[----:B------:R-:W-:Y:S02]  /*4c50*/  FSEL R13, R13, -INF , !P2 ;  /* 0xff8000000d0d7808 */ /* 0x000fe40005000000 */
        /* <DEDUP_REMOVED lines=12> */
[----:B------:R-:W-:Y:S01]  /*4d20*/  IMAD.IADD R12, R12, 0x1, -R81 ;  /* 0x000000010c0c7824 */ /* 0x000fe200078e0a51 */
[----:B------:R-:W-:-:S04]  /*4d30*/  IABS R22, R22 ;  /* 0x0000001600167213 */ /* 0x000fc80000000000 */
[----:B------:R-:W-:Y:S02]  /*4d40*/  IABS R12, R12 ;  /* 0x0000000c000c7213 */ /* 0x000fe40000000000 */
[----:B------:R-:W-:Y:S02]  /*4d50*/  IABS R20, R20 ;  /* 0x0000001400147213 */ /* 0x000fe40000000000 */
[----:B------:R-:W-:Y:S02]  /*4d60*/  I2FP.F32.S32 R30, R12 ;  /* 0x0000000c001e7245 */ /* 0x000fe40000201400 */
[----:B------:R-:W-:Y:S02]  /*4d70*/  FMNMX3.FTZ R12, R8, R53, R47, !PT ;  /* 0x00000035080c7276 */ /* 0x000fe4000781002f */
[----:B------:R-:W-:Y:S02]  /*4d80*/  I2FP.F32.S32 R22, R22 ;  /* 0x0000001600167245 */ /* 0x000fe40000201400 */
[----:B------:R-:W-:Y:S01]  /*4d90*/  IABS R18, R18 ;  /* 0x0000001200127213 */ /* 0x000fe20000000000 */
[----:B------:R-:W-:Y:S01]  /*4da0*/  FFMA.FTZ R55, -R0, R30, R55 ;  /* 0x0000001e00377223 */ /* 0x000fe20000010137 */
[----:B------:R-:W-:Y:S01]  /*4db0*/  IABS R75, R75 ;  /* 0x0000004b004b7213 */ /* 0x000fe20000000000 */
[----:B------:R-:W-:Y:S01]  /*4dc0*/  IMAD.IADD R10, R10, 0x1, -R81 ;  /* 0x000000010a0a7824 */ /* 0x000fe200078e0a51 */
[----:B------:R-:W-:Y:S01]  /*4dd0*/  FMNMX3.FTZ R12, R12, R43, R31, !PT ;  /* 0x0000002b0c0c7276 */ /* 0x000fe2000781001f */
[----:B------:R-:W-:Y:S01]  /*4de0*/  FFMA.FTZ R21, -R0, R22, R21 ;  /* 0x0000001600157223 */ /* 0x000fe20000010115 */
[----:B------:R-:W-:-:S02]  /*4df0*/  I2FP.F32.S32 R20, R20 ;  /* 0x0000001400147245 */ /* 0x000fc40000201400 */
[----:B------:R-:W-:Y:S02]  /*4e00*/  FMNMX3.FTZ R30, R4, R41, R39, !PT ;  /* 0x00000029041e7276 */ /* 0x000fe40007810027 */
[----:B------:R-:W-:Y:S02]  /*4e10*/  I2FP.F32.S32 R18, R18 ;  /* 0x0000001200127245 */ /* 0x000fe40000201400 */
[----:B------:R-:W-:Y:S02]  /*4e20*/  IABS R16, R16 ;  /* 0x0000001000107213 */ /* 0x000fe40000000000 */
[----:B------:R-:W-:Y:S02]  /*4e30*/  IABS R14, R14 ;  /* 0x0000000e000e7213 */ /* 0x000fe40000000000 */
[----:B------:R-:W-:Y:S02]  /*4e40*/  IABS R73, R73 ;  /* 0x0000004900497213 */ /* 0x000fe40000000000 */
[----:B------:R-:W-:-:S02]  /*4e50*/  I2FP.F32.S32 R22, R75 ;  /* 0x0000004b00167245 */ /* 0x000fc40000201400 */
[----:B------:R-:W-:Y:S02]  /*4e60*/  IABS R51, R51 ;  /* 0x0000003300337213 */ /* 0x000fe40000000000 */
[----:B------:R-:W-:Y:S01]  /*4e70*/  FMNMX3.FTZ R12, R12, R29, R23, !PT ;  /* 0x0000001d0c0c7276 */ /* 0x000fe20007810017 */
[----:B------:R-:W-:Y:S01]  /*4e80*/  FFMA.FTZ R20, -R0, R20, R33 ;  /* 0x0000001400147223 */ /* 0x000fe20000010121 */
[----:B------:R-:W-:Y:S01]  /*4e90*/  FMNMX3.FTZ R30, R30, R37, R19, !PT ;  /* 0x000000251e1e7276 */ /* 0x000fe20007810013 */
[C---:B------:R-:W-:Y:S01]  /*4ea0*/  FFMA.FTZ R18, -R0.reuse, R18, R63 ;  /* 0x0000001200127223 */ /* 0x040fe2000001013f */
[----:B------:R-:W-:Y:S02]  /*4eb0*/  IABS R10, R10 ;  /* 0x0000000a000a7213 */ /* 0x000fe40000000000 */
[----:B------:R-:W-:Y:S02]  /*4ec0*/  I2FP.F32.S32 R16, R16 ;  /* 0x0000001000107245 */ /* 0x000fe40000201400 */
[----:B------:R-:W-:Y:S01]  /*4ed0*/  I2FP.F32.S32 R14, R14 ;  /* 0x0000000e000e7245 */ /* 0x000fe20000201400 */
[----:B------:R-:W-:Y:S01]  /*4ee0*/  FFMA.FTZ R22, -R0, R22, R35 ;  /* 0x0000001600167223 */ /* 0x000fe20000010123 */
[----:B------:R-:W-:-:S02]  /*4ef0*/  I2FP.F32.S32 R28, R73 ;  /* 0x00000049001c7245 */ /* 0x000fc40000201400 */
[----:B------:R-:W-:Y:S02]  /*4f00*/  IABS R49, R49 ;  /* 0x0000003100317213 */ /* 0x000fe40000000000 */
[----:B------:R-:W-:Y:S02]  /*4f10*/  IABS R45, R45 ;  /* 0x0000002d002d7213 */ /* 0x000fe40000000000 */
[----:B------:R-:W-:Y:S02]  /*4f20*/  I2FP.F32.S32 R33, R51 ;  /* 0x0000003300217245 */ /* 0x000fe40000201400 */
[----:B------:R-:W-:Y:S02]  /*4f30*/  FSEL R139, R139, -INF , !P0 ;  /* 0xff8000008b8b7808 */ /* 0x000fe40004000000 */
[----:B------:R-:W-:Y:S02]  /*4f40*/  FSEL R137, R21, -INF , !P5 ;  /* 0xff80000015897808 */ /* 0x000fe40006800000 */
[----:B------:R-:W-:-:S02]  /*4f50*/  FMNMX3.FTZ R12, R12, R105, R141, !PT ;  /* 0x000000690c0c7276 */ /* 0x000fc4000781008d */
[----:B------:R-:W-:Y:S01]  /*4f60*/  FMNMX3.FTZ R30, R30, R17, R15, !PT ;  /* 0x000000111e1e7276 */ /* 0x000fe2000781000f */
[C---:B------:R-:W-:Y:S01]  /*4f70*/  FFMA.FTZ R16, -R0.reuse, R16, R57 ;  /* 0x0000001000107223 */ /* 0x040fe20000010139 */
[----:B------:R-:W-:Y:S01]  /*4f80*/  I2FP.F32.S32 R10, R10 ;  /* 0x0000000a000a7245 */ /* 0x000fe20000201400 */
[C---:B------:R-:W-:Y:S01]  /*4f90*/  FFMA.FTZ R14, -R0.reuse, R14, R71 ;  /* 0x0000000e000e7223 */ /* 0x040fe20000010147 */
[----:B------:R-:W-:Y:S01]  /*4fa0*/  I2FP.F32.S32 R34, R49 ;  /* 0x0000003100227245 */ /* 0x000fe20000201400 */
[C---:B------:R-:W-:Y:S01]  /*4fb0*/  FFMA.FTZ R28, -R0.reuse, R28, R61 ;  /* 0x0000001c001c7223 */ /* 0x040fe2000001013d */
[----:B------:R-:W-:Y:S01]  /*4fc0*/  I2FP.F32.S32 R32, R45 ;  /* 0x0000002d00207245 */ /* 0x000fe20000201400 */
[----:B------:R-:W-:Y:S01]  /*4fd0*/  FFMA.FTZ R69, -R0, R33, R69 ;  /* 0x0000002100457223 */ /* 0x000fe20000010145 */
[----:B------:R-:W-:Y:S02]  /*4fe0*/  FSEL R135, R20, -INF , !P4 ;  /* 0xff80000014877808 */ /* 0x000fe40006000000 */
[----:B------:R-:W-:-:S02]  /*4ff0*/  FSEL R136, R18, -INF , !P3 ;  /* 0xff80000012887808 */ /* 0x000fc40005800000 */
[----:B------:R-:W-:Y:S02]  /*5000*/  FMNMX3.FTZ R12, R12, R139, R137, !PT ;  /* 0x0000008b0c0c7276 */ /* 0x000fe40007810089 */
[----:B------:R-:W-:Y:S02]  /*5010*/  FSEL R131, R131, -INF , !P0 ;  /* 0xff80000083837808 */ /* 0x000fe40004000000 */
[----:B------:R-:W-:Y:S02]  /*5020*/  FSEL R129, R22, -INF , !P5 ;  /* 0xff80000016817808 */ /* 0x000fe40006800000 */
[----:B------:R-:W-:Y:S01]  /*5030*/  FMNMX3.FTZ R30, R30, R13, R133, !PT ;  /* 0x0000000d1e1e7276 */ /* 0x000fe20007810085 */
[C---:B------:R-:W-:Y:S01]  /*5040*/  FFMA.FTZ R10, -R0.reuse, R10, R77 ;  /* 0x0000000a000a7223 */ /* 0x040fe2000001014d */
[----:B------:R-:W-:Y:S01]  /*5050*/  ISETP.GE.AND P0, PT, R81, R26, PT ;  /* 0x0000001a5100720c */ /* 0x000fe20003f06270 */
[C---:B------:R-:W-:Y:S01]  /*5060*/  FFMA.FTZ R59, -R0.reuse, R34, R59 ;  /* 0x00000022003b7223 */ /* 0x040fe2000001013b */
[----:B------:R-:W-:Y:S01]  /*5070*/  FFMA.FTZ R79, -R0, R32, R79 ;  /* 0x00000020004f7223 */ /* 0x000fe2000001014f */
[----:B------:R-:W-:-:S02]  /*5080*/  FSEL R125, R16, -INF , !P2 ;  /* 0xff800000107d7808 */ /* 0x000fc40005000000 */
[----:B------:R-:W-:Y:S02]  /*5090*/  FSEL R134, R14, -INF , !P1 ;  /* 0xff8000000e867808 */ /* 0x000fe40004800000 */
[----:B------:R-:W-:Y:S02]  /*50a0*/  FMNMX3.FTZ R12, R12, R135, R136, !PT ;  /* 0x000000870c0c7276 */ /* 0x000fe40007810088 */
[----:B------:R-:W-:Y:S02]  /*50b0*/  FSEL R127, R28, -INF , !P4 ;  /* 0xff8000001c7f7808 */ /* 0x000fe40006000000 */
[----:B------:R-:W-:Y:S02]  /*50c0*/  FSEL R128, R69, -INF , !P3 ;  /* 0xff80000045807808 */ /* 0x000fe40005800000 */
[----:B------:R-:W-:Y:S02]  /*50d0*/  FMNMX3.FTZ R30, R30, R131, R129, !PT ;  /* 0x000000831e1e7276 */ /* 0x000fe40007810081 */
        /* <DEDUP_REMOVED lines=16> */
[----:B------:R-:W-:Y:S01]  /*51e0*/  IMAD R158, R158, 0x2, R9 ;  /* 0x000000029e9e7824 */ /* 0x000fe200078e0209 */
[----:B-1----:R-:W-:-:S03]  /*51f0*/  FMNMX.FTZ R103, R10, R103, !PT ;  /* 0x000000670a677209 */ /* 0x002fc60007810000 */
[--C-:B------:R-:W-:Y:S01]  /*5200*/  IMAD.IADD R153, R7, 0x1, R158.reuse ;  /* 0x0000000107997824 */ /* 0x100fe200078e029e */
[----:B------:R-:W-:Y:S01]  /*5210*/  LDSM.16.MT88.4 R92, [R158+0x8000] ;  /* 0x008000009e5c783b */ /* 0x000fe20000004200 */
[----:B------:R-:W-:Y:S01]  /*5220*/  FSETP.NEU.FTZ.AND P0, PT, R103, -INF , PT ;  /* 0xff8000006700780b */ /* 0x000fe20003f1d000 */
[----:B----4-:R-:W-:Y:S02]  /*5230*/  FMUL.FTZ R138, R121, R103 ;  /* 0x00000067798a7220 */ /* 0x010fe40000410000 */
[----:B------:R-:W-:Y:S01]  /*5240*/  LDSM.16.MT88.4 R76, [R153+0x8000] ;  /* 0x00800000994c783b */ /* 0x000fe20000004200 */
[----:B--2---:R-:W-:Y:S02]  /*5250*/  FMNMX.FTZ R102, R21, R102, !PT ;  /* 0x0000006615667209 */ /* 0x004fe40007810000 */
[----:B------:R-:W-:Y:S01]  /*5260*/  FSEL R138, R138, RZ, P0 ;  /* 0x000000ff8a8a7208 */ /* 0x000fe20000000000 */
[----:B------:R-:W-:Y:S01]  /*5270*/  IMAD.IADD R154, R5, 0x1, R158 ;  /* 0x00000001059a7824 */ /* 0x000fe200078e029e */
[----:B------:R-:W-:Y:S01]  /*5280*/  FSETP.NEU.FTZ.AND P0, PT, R102, -INF , PT ;  /* 0xff8000006600780b */ /* 0x000fe20003f1d000 */
[----:B------:R-:W-:Y:S01]  /*5290*/  FMUL.FTZ R130, R121, R102 ;  /* 0x0000006679827220 */ /* 0x000fe20000410000 */
[----:B------:R-:W-:-:S02]  /*52a0*/  IMAD.IADD R152, R5, 0x1, R153 ;  /* 0x0000000105987824 */ /* 0x000fc400078e0299 */
[-CC-:B------:R-:W-:Y:S01]  /*52b0*/  FFMA.FTZ R115, R43, R121.reuse, -R138.reuse ;  /* 0x000000792b737223 */ /* 0x180fe2000001088a */
[-CC-:B------:R-:W-:Y:S01]  /*52c0*/  FFMA.FTZ R122, R8, R121.reuse, -R138.reuse ;  /* 0x00000079087a7223 */ /* 0x180fe2000001088a */
[-C--:B------:R-:W-:Y:S01]  /*52d0*/  FFMA.FTZ R119, R53, R121.reuse, -R138 ;  /* 0x0000007935777223 */ /* 0x080fe2000001088a */
[----:B------:R-:W-:Y:S01]  /*52e0*/  FSEL R130, R130, RZ, P0 ;  /* 0x000000ff82827208 */ /* 0x000fe20000000000 */
[----:B------:R-:W1:Y:S04]  /*52f0*/  LDSM.16.MT88.4 R68, [R152+0x8000] ;  /* 0x008000009844783b */ /* 0x000e680000004200 */
[-C--:B------:R-:W-:Y:S01]  /*5300*/  FFMA.FTZ R117, R41, R121.reuse, -R130 ;  /* 0x0000007929757223 */ /* 0x080fe20000010882 */
[-C--:B------:R-:W-:Y:S01]  /*5310*/  FFMA.FTZ R118, R47, R121.reuse, -R138 ;  /* 0x000000792f767223 */ /* 0x080fe2000001088a */
[----:B------:R-:W2:Y:S01]  /*5320*/  LDSM.16.MT88.4 R40, [R158+0xa000] ;  /* 0x00a000009e28783b */ /* 0x000ea20000004200 */
[-CC-:B------:R-:W-:Y:S01]  /*5330*/  FFMA.FTZ R120, R4, R121.reuse, -R130.reuse ;  /* 0x0000007904787223 */ /* 0x180fe20000010882 */
[-CC-:B------:R-:W-:Y:S01]  /*5340*/  FFMA.FTZ R116, R39, R121.reuse, -R130.reuse ;  /* 0x0000007927747223 */ /* 0x180fe20000010882 */
[-CC-:B------:R-:W-:Y:S01]  /*5350*/  FFMA.FTZ R113, R37, R121.reuse, -R130.reuse ;  /* 0x0000007925717223 */ /* 0x180fe20000010882 */
[----:B------:R-:W-:Y:S01]  /*5360*/  MUFU.EX2 R122, R122 ;  /* 0x0000007a007a7308 */ /* 0x000fe20000000800 */
[-CC-:B------:R-:W-:Y:S01]  /*5370*/  FFMA.FTZ R108, R15, R121.reuse, -R130.reuse ;  /* 0x000000790f6c7223 */ /* 0x180fe20000010882 */
[-C--:B------:R-:W-:Y:S01]  /*5380*/  FFMA.FTZ R101, R13, R121.reuse, -R130 ;  /* 0x000000790d657223 */ /* 0x080fe20000010882 */
[----:B------:R-:W-:Y:S01]  /*5390*/  LDSM.16.MT88.4 R8, [R158+0xa800] ;  /* 0x00a800009e08783b */ /* 0x000fe20000004200 */
[----:B------:R-:W3:Y:S03]  /*53a0*/  MUFU.EX2 R119, R119 ;  /* 0x0000007700777308 */ /* 0x000ee60000000800 */
[----:B------:R-:W4:Y:S01]  /*53b0*/  LDSM.16.MT88.4 R12, [R152+0x8800] ;  /* 0x00880000980c783b */ /* 0x000f220000004200 */
[----:B------:R-:W-:Y:S01]  /*53c0*/  MUFU.EX2 R118, R118 ;  /* 0x0000007600767308 */ /* 0x000fe20000000800 */
[-CC-:B------:R-:W-:Y:S01]  /*53d0*/  FFMA.FTZ R109, R31, R121.reuse, -R138.reuse ;  /* 0x000000791f6d7223 */ /* 0x180fe2000001088a */
[-CC-:B------:R-:W-:Y:S01]  /*53e0*/  FFMA.FTZ R114, R29, R121.reuse, -R138.reuse ;  /* 0x000000791d727223 */ /* 0x180fe2000001088a */
[-CC-:B------:R-:W-:Y:S01]  /*53f0*/  FFMA.FTZ R110, R23, R121.reuse, -R138.reuse ;  /* 0x00000079176e7223 */ /* 0x180fe2000001088a */
[----:B------:R-:W5:Y:S01]  /*5400*/  MUFU.EX2 R115, R115 ;  /* 0x0000007300737308 */ /* 0x000f620000000800 */
[-C--:B------:R-:W-:Y:S01]  /*5410*/  FFMA.FTZ R105, R105, R121.reuse, -R138 ;  /* 0x0000007969697223 */ /* 0x080fe2000001088a */
[-CC-:B------:R-:W-:Y:S01]  /*5420*/  FFMA.FTZ R112, R19, R121.reuse, -R130.reuse ;  /* 0x0000007913707223 */ /* 0x180fe20000010882 */
[----:B------:R-:W-:Y:S01]  /*5430*/  FFMA.FTZ R111, R17, R121, -R130 ;  /* 0x00000079116f7223 */ /* 0x000fe20000010882 */
[----:B------:R-:W-:Y:S01]  /*5440*/  MUFU.EX2 R120, R120 ;  /* 0x0000007800787308 */ /* 0x000fe20000000800 */
[----:B------:R-:W4:Y:S03]  /*5450*/  LDSM.16.MT88.4 R84, [R154+0x8000] ;  /* 0x008000009a54783b */ /* 0x000f260000004200 */
[----:B------:R-:W1:Y:S01]  /*5460*/  MUFU.EX2 R117, R117 ;  /* 0x0000007500757308 */ /* 0x000e620000000800 */
[----:B------:R-:W4:Y:S03]  /*5470*/  LDSM.16.MT88.4 R48, [R154+0xa000] ;  /* 0x00a000009a30783b */ /* 0x000f260000004200 */
[----:B------:R-:W-:Y:S01]  /*5480*/  MUFU.EX2 R116, R116 ;  /* 0x0000007400747308 */ /* 0x000fe20000000800 */
[----:B------:R-:W4:Y:S03]  /*5490*/  LDSM.16.MT88.4 R56, [R153+0xa000] ;  /* 0x00a000009938783b */ /* 0x000f260000004200 */
[----:B------:R-:W2:Y:S01]  /*54a0*/  MUFU.EX2 R113, R113 ;  /* 0x0000007100717308 */ /* 0x000ea20000000800 */
[----:B---3--:R-:W-:Y:S01]  /*54b0*/  F2FP.F16.F32.PACK_AB R64, R119, R122 ;  /* 0x0000007a7740723e */ /* 0x008fe200000000ff */
[----:B------:R-:W3:Y:S01]  /*54c0*/  LDSM.16.MT88.4 R20, [R152+0xa000] ;  /* 0x00a000009814783b */ /* 0x000ee20000004200 */
[----:B-----5:R-:W-:-:S02]  /*54d0*/  F2FP.F16.F32.PACK_AB R66, R115, R118 ;  /* 0x000000767342723e */ /* 0x020fc400000000ff */
[----:B-1----:R-:W-:Y:S01]  /*54e0*/  F2FP.F16.F32.PACK_AB R65, R117, R120 ;  /* 0x000000787541723e */ /* 0x002fe200000000ff */
[----:B------:R-:W-:Y:S01]  /*54f0*/  MUFU.EX2 R109, R109 ;  /* 0x0000006d006d7308 */ /* 0x000fe20000000800 */
[----:B------:R-:W1:Y:S03]  /*5500*/  LDSM.16.MT88.4 R16, [R153+0x8800] ;  /* 0x008800009910783b */ /* 0x000e660000004200 */
[----:B------:R-:W-:Y:S01]  /*5510*/  MUFU.EX2 R108, R108 ;  /* 0x0000006c006c7308 */ /* 0x000fe20000000800 */
[----:B------:R-:W-:Y:S01]  /*5520*/  LDSM.16.MT88.4 R32, [R158+0x8800] ;  /* 0x008800009e20783b */ /* 0x000fe20000004200 */
[----:B--2---:R-:W-:Y:S02]  /*5530*/  F2FP.F16.F32.PACK_AB R67, R113, R116 ;  /* 0x000000747143723e */ /* 0x004fe400000000ff */
[----:B------:R-:W2:Y:S01]  /*5540*/  MUFU.EX2 R114, R114 ;  /* 0x0000007200727308 */ /* 0x000ea20000000800 */
[----:B------:R-:W-:Y:S03]  /*5550*/  LDSM.16.MT88.4 R28, [R154+0x8800] ;  /* 0x008800009a1c783b */ /* 0x000fe60000004200 */
[----:B------:R-:W-:Y:S01]  /*5560*/  MUFU.EX2 R110, R110 ;  /* 0x0000006e006e7308 */ /* 0x000fe20000000800 */
[C---:B------:R-:W-:Y:S03]  /*5570*/  HMMA.16816.F32 R72, R64.reuse, R68, RZ ;  /* 0x000000444048723c */ /* 0x040fe600000018ff */
[----:B------:R-:W5:Y:S04]  /*5580*/  MUFU.EX2 R105, R105 ;  /* 0x0000006900697308 */ /* 0x000f680000000800 */
[----:B------:R-:W-:Y:S01]  /*5590*/  MUFU.EX2 R112, R112 ;  /* 0x0000007000707308 */ /* 0x000fe20000000800 */
[C---:B------:R-:W-:Y:S03]  /*55a0*/  HMMA.16816.F32 R36, R64.reuse, R40, RZ ;  /* 0x000000284024723c */ /* 0x040fe600000018ff */
[----:B------:R-:W4:Y:S04]  /*55b0*/  MUFU.EX2 R111, R111 ;  /* 0x0000006f006f7308 */ /* 0x000f280000000800 */
[----:B------:R-:W3:Y:S01]  /*55c0*/  MUFU.EX2 R101, R101 ;  /* 0x0000006500657308 */ /* 0x000ee20000000800 */
[C---:B------:R-:W-:Y:S08]  /*55d0*/  HMMA.16816.F32 R68, R64.reuse, R70, RZ ;  /* 0x000000464044723c */ /* 0x040ff000000018ff */
[----:B------:R-:W-:Y:S01]  /*55e0*/  HMMA.16816.F32 R40, R64, R42, RZ ;  /* 0x0000002a4028723c */ /* 0x000fe200000018ff */
[----:B--2---:R-:W-:-:S02]  /*55f0*/  F2FP.F16.F32.PACK_AB R4, R114, R109 ;  /* 0x0000006d7204723e */ /* 0x004fc400000000ff */
[----:B-----5:R-:W-:Y:S02]  /*5600*/  F2FP.F16.F32.PACK_AB R6, R105, R110 ;  /* 0x0000006e6906723e */ /* 0x020fe400000000ff */
[----:B----4-:R-:W-:Y:S02]  /*5610*/  F2FP.F16.F32.PACK_AB R5, R111, R112 ;  /* 0x000000706f05723e */ /* 0x010fe400000000ff */
[----:B---3--:R-:W-:-:S07]  /*5620*/  F2FP.F16.F32.PACK_AB R7, R101, R108 ;  /* 0x0000006c6507723e */ /* 0x008fce00000000ff */
[C---:B------:R-:W-:Y:S08]  /*5630*/  HMMA.16816.F32 R72, R4.reuse, R12, R72 ;  /* 0x0000000c0448723c */ /* 0x040ff00000001848 */
[C---:B------:R-:W-:Y:S01]  /*5640*/  HMMA.16816.F32 R68, R4.reuse, R14, R68 ;  /* 0x0000000e0444723c */ /* 0x040fe20000001844 */
[----:B------:R-:W2:Y:S07]  /*5650*/  LDSM.16.MT88.4 R12, [R153+0xa800] ;  /* 0x00a80000990c783b */ /* 0x000eae0000004200 */
[C---:B------:R-:W-:Y:S08]  /*5660*/  HMMA.16816.F32 R36, R4.reuse, R8, R36 ;  /* 0x000000080424723c */ /* 0x040ff00000001824 */
        /* <DEDUP_REMOVED lines=15> */
[-C--:B------:R-:W-:Y:S01]  /*5760*/  FFMA.FTZ R190, R132, R121.reuse, -R138 ;  /* 0x0000007984be7223 */ /* 0x080fe2000001088a */
[-C--:B------:R-:W-:Y:S01]  /*5770*/  FFMA.FTZ R189, R124, R121.reuse, -R130 ;  /* 0x000000797cbd7223 */ /* 0x080fe20000010882 */
[-CC-:B------:R-:W-:Y:S01]  /*5780*/  FFMA.FTZ R136, R136, R121.reuse, -R138.reuse ;  /* 0x0000007988887223 */ /* 0x180fe2000001088a */
[-CC-:B------:R-:W-:Y:S01]  /*5790*/  FFMA.FTZ R134, R134, R121.reuse, -R138.reuse ;  /* 0x0000007986867223 */ /* 0x180fe2000001088a */
[----:B------:R-:W-:Y:S01]  /*57a0*/  FADD.FTZ R119, R122, R119 ;  /* 0x000000777a777221 */ /* 0x000fe20000010000 */
[----:B------:R-:W-:Y:S01]  /*57b0*/  FADD.FTZ R117, R120, R117 ;  /* 0x0000007578757221 */ /* 0x000fe20000010000 */
[C---:B-1----:R-:W-:Y:S01]  /*57c0*/  HMMA.16816.F32 R80, R4.reuse, R16, R80 ;  /* 0x000000100450723c */ /* 0x042fe20000001850 */
[----:B------:R-:W-:Y:S07]  /*57d0*/  LDSM.16.MT88.4 R20, [R153+0x9800] ;  /* 0x009800009914783b */ /* 0x000fee0000004200 */
        /* <DEDUP_REMOVED lines=11> */
[----:B------:R-:W-:Y:S01]  /*5890*/  HMMA.16816.F32 R92, R4, R34, R92 ;  /* 0x00000022045c723c */ /* 0x000fe2000000185c */
[-C--:B------:R-:W-:Y:S01]  /*58a0*/  FFMA.FTZ R35, R139, R121.reuse, -R138 ;  /* 0x000000798b237223 */ /* 0x080fe2000001088a */
[----:B------:R-:W-:-:S06]  /*58b0*/  FFMA.FTZ R34, R133, R121, -R130 ;  /* 0x0000007985227223 */ /* 0x000fcc0000010882 */
        /* <DEDUP_REMOVED lines=116> */
[----:B------:R-:W-:Y:S01]  /*6000*/  IADD3 R25, PT, PT, -R27, R25, R100 ;  /* 0x000000191b197210 */ /* 0x000fe20007ffe164 */
[----:B------:R-:W-:Y:S01]  /*6010*/  IMAD.MOV.U32 R100, RZ, RZ, R103 ;  /* 0x000000ffff647224 */ /* 0x000fe200078e0067 */
[----:B------:R-:W-:-:S03]  /*6020*/  IADD3 R186, PT, PT, -R24, 0x1, RZ ;  /* 0x0000000118ba7810 */ /* 0x000fc60007ffe1ff */
[----:B------:R-:W-:-:S04]  /*6030*/  IMAD.IADD R25, R25, 0x1, -R104 ;  /* 0x0000000119197824 */ /* 0x000fc800078e0a68 */
[----:B------:R-:W-:-:S04]  /*6040*/  IMAD R187, R24, -0x40, R25 ;  /* 0xffffffc018bb7824 */ /* 0x000fc800078e0219 */
[----:B------:R-:W-:-:S07]  /*6050*/  VIADD R187, R187, 0x88 ;  /* 0x00000088bbbb7836 */ /* 0x000fce0000000000 */
.L_x_11392:
        /* <DEDUP_REMOVED lines=79> */
.L_x_11387:
[----:B------:R-:W-:Y:S05]  /*6550*/  BSYNC.RECONVERGENT B0 ;  /* 0x0000000000007941 */ /* 0x000fea0003800200 */
.L_x_11386:
        /* <DEDUP_REMOVED lines=18> */
[----:B------:R-:W-:Y:S02]  /*6680*/  IADD3 R186, PT, PT, R186, 0x1, RZ ;  /* 0x00000001baba7810 */ /* 0x000fe40007ffe0ff */
        /* <DEDUP_REMOVED lines=37> */
[----:B------:R-:W5:Y:S05]  /*68e0*/  LDSM.16.M88.4 R128, [R162+0x5800] ;  /* 0x00580000a280783b */ /* 0x000f6a0000000200 */
[----:B------:R-:W0:Y:S05]  /*68f0*/  LDGDEPBAR ;  /* 0x00000000000079af */ /* 0x000e2a0000000000 */
[----:B------:R-:W-:Y:S05]  /*6900*/  LDSM.16.M88.4 R132, [R161] ;  /* 0x00000000a184783b */ /* 0x000fea0000000200 */
[----:B------:R-:W5:Y:S05]  /*6910*/  LDSM.16.M88.4 R136, [R157+0x4000] ;  /* 0x004000009d88783b */ /* 0x000f6a0000000200 */
[----:B------:R-:W5:Y:S01]  /*6920*/  LDSM.16.M88.4 R140, [R157+0x4800] ;  /* 0x004800009d8c783b */ /* 0x000f620000000200 */
[C---:B---3--:R-:W-:Y:S04]  /*6930*/  HMMA.16816.F32 R4, R112.reuse, R116, RZ ;  /* 0x000000747004723c */ /* 0x048fe800000018ff */
[----:B------:R-:W3:Y:S04]  /*6940*/  LDSM.16.M88.4 R144, [R157+0x5000] ;  /* 0x005000009d90783b */ /* 0x000ee80000000200 */
[C---:B------:R-:W-:Y:S01]  /*6950*/  HMMA.16816.F32 R8, R112.reuse, R118, RZ ;  /* 0x000000767008723c */ /* 0x040fe200000018ff */
[----:B------:R-:W3:Y:S05]  /*6960*/  LDSM.16.M88.4 R148, [R157+0x5800] ;  /* 0x005800009d94783b */ /* 0x000eea0000000200 */
[----:B------:R-:W-:Y:S02]  /*6970*/  LDSM.16.M88.4 R116, [R156+0x4000] ;  /* 0x004000009c74783b */ /* 0x000fe40000000200 */
[C---:B----4-:R-:W-:Y:S03]  /*6980*/  HMMA.16816.F32 R12, R112.reuse, R120, RZ ;  /* 0x00000078700c723c */ /* 0x050fe600000018ff */
[----:B-1----:R-:W-:Y:S05]  /*6990*/  LDSM.16.M88.4 R104, [R163+0x2000] ;  /* 0x00200000a368783b */ /* 0x002fea0000000200 */
[C---:B------:R-:W-:Y:S01]  /*69a0*/  HMMA.16816.F32 R16, R112.reuse, R122, RZ ;  /* 0x0000007a7010723c */ /* 0x040fe200000018ff */
[----:B------:R-:W-:Y:S05]  /*69b0*/  LDSM.16.M88.4 R120, [R156+0x4800] ;  /* 0x004800009c78783b */ /* 0x000fea0000000200 */
[----:B------:R-:W-:Y:S02]  /*69c0*/  LDSM.16.M88.4 R108, [R162+0x6000] ;  /* 0x00600000a26c783b */ /* 0x000fe40000000200 */
[C---:B-----5:R-:W-:Y:S08]  /*69d0*/  HMMA.16816.F32 R20, R112.reuse, R124, RZ ;  /* 0x0000007c7014723c */ /* 0x060ff000000018ff */
[C---:B------:R-:W-:Y:S01]  /*69e0*/  HMMA.16816.F32 R24, R112.reuse, R126, RZ ;  /* 0x0000007e7018723c */ /* 0x040fe200000018ff */
[----:B------:R-:W-:Y:S07]  /*69f0*/  LDSM.16.M88.4 R124, [R156+0x5000] ;  /* 0x005000009c7c783b */ /* 0x000fee0000000200 */
[C---:B------:R-:W-:Y:S08]  /*6a00*/  HMMA.16816.F32 R28, R112.reuse, R128, RZ ;  /* 0x00000080701c723c */ /* 0x040ff000000018ff */
[----:B------:R-:W-:Y:S01]  /*6a10*/  HMMA.16816.F32 R32, R112, R130, RZ ;  /* 0x000000827020723c */ /* 0x000fe200000018ff */
[----:B------:R-:W1:Y:S05]  /*6a20*/  LDSM.16.M88.4 R112, [R160] ;  /* 0x00000000a070783b */ /* 0x000e6a0000000200 */
[----:B------:R-:W4:Y:S02]  /*6a30*/  LDSM.16.M88.4 R128, [R156+0x5800] ;  /* 0x005800009c80783b */ /* 0x000f240000000200 */
        /* <DEDUP_REMOVED lines=17> */
[C---:B----4-:R-:W-:Y:S08]  /*6b50*/  HMMA.16816.F32 R28, R112.reuse, R128, R28 ;  /* 0x00000080701c723c */ /* 0x050ff0000000181c */
[----:B------:R-:W-:Y:S01]  /*6b60*/  HMMA.16816.F32 R32, R112, R130, R32 ;  /* 0x000000827020723c */ /* 0x000fe20000001820 */
[----:B------:R-:W4:Y:S05]  /*6b70*/  LDSM.16.M88.4 R112, [R155+0x5000] ;  /* 0x005000009b70783b */ /* 0x000f2a0000000200 */
[----:B------:R-:W5:Y:S02]  /*6b80*/  LDSM.16.M88.4 R128, [R155+0x5800] ;  /* 0x005800009b80783b */ /* 0x000f640000000200 */
[C---:B-1----:R-:W-:Y:S08]  /*6b90*/  HMMA.16816.F32 R4, R116.reuse, R120, R4 ;  /* 0x000000787404723c */ /* 0x042ff00000001804 */
[C---:B------:R-:W-:Y:S01]  /*6ba0*/  HMMA.16816.F32 R8, R116.reuse, R122, R8 ;  /* 0x0000007a7408723c */ /* 0x040fe20000001808 */
[----:B------:R-:W-:Y:S07]  /*6bb0*/  LDSM.16.M88.4 R120, [R162+0x7800] ;  /* 0x00780000a278783b */ /* 0x000fee0000000200 */
[C---:B---3--:R-:W-:Y:S08]  /*6bc0*/  HMMA.16816.F32 R12, R116.reuse, R124, R12 ;  /* 0x0000007c740c723c */ /* 0x048ff0000000180c */
[C---:B------:R-:W-:Y:S08]  /*6bd0*/  HMMA.16816.F32 R16, R116.reuse, R126, R16 ;  /* 0x0000007e7410723c */ /* 0x040ff00000001810 */
[C---:B----4-:R-:W-:Y:S08]  /*6be0*/  HMMA.16816.F32 R20, R116.reuse, R112, R20 ;  /* 0x000000707414723c */ /* 0x050ff00000001814 */
[C---:B------:R-:W-:Y:S01]  /*6bf0*/  HMMA.16816.F32 R24, R116.reuse, R114, R24 ;  /* 0x000000727418723c */ /* 0x040fe20000001818 */
[----:B------:R-:W1:Y:S07]  /*6c00*/  LDSM.16.M88.4 R112, [R162+0x6800] ;  /* 0x00680000a270783b */ /* 0x000e6e0000000200 */
[C---:B-----5:R-:W-:Y:S08]  /*6c10*/  HMMA.16816.F32 R28, R116.reuse, R128, R28 ;  /* 0x00000080741c723c */ /* 0x060ff0000000181c */
[----:B------:R-:W-:Y:S01]  /*6c20*/  HMMA.16816.F32 R32, R116, R130, R32 ;  /* 0x000000827420723c */ /* 0x000fe20000001820 */
[----:B------:R-:W3:Y:S07]  /*6c30*/  LDSM.16.M88.4 R116, [R162+0x7000] ;  /* 0x00700000a274783b */ /* 0x000eee0000000200 */
        /* <DEDUP_REMOVED lines=11> */
[----:B------:R-:W4:Y:S05]  /*6cf0*/  LDSM.16.M88.4 R104, [R157+0x7000] ;  /* 0x007000009d68783b */ /* 0x000f2a0000000200 */
[----:B------:R-:W-:Y:S02]  /*6d00*/  LDSM.16.M88.4 R120, [R156+0x6000] ;  /* 0x006000009c78783b */ /* 0x000fe40000000200 */
        /* <DEDUP_REMOVED lines=12> */
[----:B------:R-:W-:Y:S02]  /*6dd0*/  LDSM.16.M88.4 R112, [R159+0x2000] ;  /* 0x002000009f70783b */ /* 0x000fe40000000200 */
        /* <DEDUP_REMOVED lines=8> */
[----:B------:R-:W-:Y:S07]  /*6e60*/  LDSM.16.M88.4 R108, [R155+0x7000] ;  /* 0x007000009b6c783b */ /* 0x000fee0000000200 */
[C---:B---3--:R-:W-:Y:S08]  /*6e70*/  HMMA.16816.F32 R28, R116.reuse, R104, R28 ;  /* 0x00000068741c723c */ /* 0x048ff0000000181c */
[----:B------:R-:W-:Y:S01]  /*6e80*/  HMMA.16816.F32 R32, R116, R106, R32 ;  /* 0x0000006a7420723c */ /* 0x000fe20000001820 */
[----:B------:R-:W1:Y:S07]  /*6e90*/  LDSM.16.M88.4 R104, [R155+0x6800] ;  /* 0x006800009b68783b */ /* 0x000e6e0000000200 */
[C---:B------:R-:W-:Y:S08]  /*6ea0*/  HMMA.16816.F32 R4, R112.reuse, R120, R4 ;  /* 0x000000787004723c */ /* 0x040ff00000001804 */
        /* <DEDUP_REMOVED lines=32> */
[----:B------:R2:W1:Y:S10]  /*70b0*/  MUFU.TANH R150, R109 ;  /* 0x0000006d00967308 */ /* 0x0004740000002400 */
[----:B------:R3:W1:Y:S01]  /*70c0*/  MUFU.TANH R136, R108 ;  /* 0x0000006c00887308 */ /* 0x0006620000002400 */
[-C--:B-----5:R-:W-:Y:S01]  /*70d0*/  FMUL.FTZ R194, R19, R102.reuse ;  /* 0x0000006613c27220 */ /* 0x0a0fe20000410000 */
[C---:B----4-:R-:W-:Y:S03]  /*70e0*/  HMMA.16816.F32 R28, R112.reuse, R104, R28 ;  /* 0x00000068701c723c */ /* 0x050fe6000000181c */
[-C--:B------:R-:W-:Y:S05]  /*70f0*/  FMUL.FTZ R105, R27, R102.reuse ;  /* 0x000000661b697220 */ /* 0x080fea0000410000 */
[----:B------:R4:W1:Y:S01]  /*7100*/  MUFU.TANH R122, R194 ;  /* 0x000000c2007a7308 */ /* 0x0008620000002400 */
[-C--:B--2---:R-:W-:Y:S01]  /*7110*/  FMUL.FTZ R109, R24, R102.reuse ;  /* 0x00000066186d7220 */ /* 0x084fe20000410000 */
[----:B------:R-:W-:Y:S08]  /*7120*/  HMMA.16816.F32 R32, R112, R106, R32 ;  /* 0x0000006a7020723c */ /* 0x000ff00000001820 */
[----:B------:R2:W1:Y:S01]  /*7130*/  MUFU.TANH R144, R111 ;  /* 0x0000006f00907308 */ /* 0x0004620000002400 */
[-C--:B---3--:R-:W-:Y:S01]  /*7140*/  FMUL.FTZ R108, R30, R102.reuse ;  /* 0x000000661e6c7220 */ /* 0x088fe20000410000 */
[-C--:B------:R-:W-:Y:S08]  /*7150*/  FMUL.FTZ R107, R31, R102.reuse ;  /* 0x000000661f6b7220 */ /* 0x080ff00000410000 */
[----:B------:R3:W1:Y:S01]  /*7160*/  MUFU.TANH R138, R105 ;  /* 0x00000069008a7308 */ /* 0x0006620000002400 */
[-C--:B------:R-:W-:Y:S01]  /*7170*/  FMUL.FTZ R104, R28, R102.reuse ;  /* 0x000000661c687220 */ /* 0x080fe20000410000 */
[-C--:B----4-:R-:W-:Y:S01]  /*7180*/  FMUL.FTZ R194, R26, R102.reuse ;  /* 0x000000661ac27220 */ /* 0x090fe20000410000 */
[-C--:B------:R-:W-:Y:S07]  /*7190*/  FMUL.FTZ R106, R34, R102.reuse ;  /* 0x00000066226a7220 */ /* 0x080fee0000410000 */
[----:B------:R4:W1:Y:S01]  /*71a0*/  MUFU.TANH R124, R200 ;  /* 0x000000c8007c7308 */ /* 0x0008620000002400 */
[-C--:B--2---:R-:W-:Y:S09]  /*71b0*/  FMUL.FTZ R111, R33, R102.reuse ;  /* 0x00000066216f7220 */ /* 0x084ff20000410000 */
[----:B------:R2:W1:Y:S01]  /*71c0*/  MUFU.TANH R128, R198 ;  /* 0x000000c600807308 */ /* 0x0004620000002400 */
[-C--:B---3--:R-:W-:Y:S09]  /*71d0*/  FMUL.FTZ R105, R35, R102.reuse ;  /* 0x0000006623697220 */ /* 0x088ff20000410000 */
[----:B------:R3:W1:Y:S01]  /*71e0*/  MUFU.TANH R126, R196 ;  /* 0x000000c4007e7308 */ /* 0x0006620000002400 */
[-C--:B----4-:R-:W-:Y:S09]  /*71f0*/  FMUL.FTZ R200, R21, R102.reuse ;  /* 0x0000006615c87220 */ /* 0x090ff20000410000 */
[----:B------:R4:W1:Y:S01]  /*7200*/  MUFU.TANH R140, R194 ;  /* 0x000000c2008c7308 */ /* 0x0008620000002400 */
[-C--:B--2---:R-:W-:Y:S09]  /*7210*/  FMUL.FTZ R198, R29, R102.reuse ;  /* 0x000000661dc67220 */ /* 0x084ff20000410000 */
[----:B------:R2:W1:Y:S01]  /*7220*/  MUFU.TANH R142, R110 ;  /* 0x0000006e008e7308 */ /* 0x0004620000002400 */
[-C--:B---3--:R-:W-:Y:S09]  /*7230*/  FMUL.FTZ R196, R25, R102.reuse ;  /* 0x0000006619c47220 */ /* 0x088ff20000410000 */
[----:B------:R2:W3:Y:S01]  /*7240*/  MUFU.TANH R132, R109 ;  /* 0x0000006d00847308 */ /* 0x0004e20000002400 */
[----:B----4-:R-:W-:Y:S09]  /*7250*/  FMUL.FTZ R194, R32, R102 ;  /* 0x0000006620c27220 */ /* 0x010ff20000410000 */
[----:B------:R-:W4:Y:S10]  /*7260*/  MUFU.TANH R197, R197 ;  /* 0x000000c500c57308 */ /* 0x000f340000002400 */
[----:B------:R-:W1:Y:S10]  /*7270*/  MUFU.TANH R201, R201 ;  /* 0x000000c900c97308 */ /* 0x000e740000002400 */
[----:B------:R-:W1:Y:S10]  /*7280*/  MUFU.TANH R203, R203 ;  /* 0x000000cb00cb7308 */ /* 0x000e740000002400 */
[----:B------:R2:W1:Y:S10]  /*7290*/  MUFU.TANH R146, R202 ;  /* 0x000000ca00927308 */ /* 0x0004740000002400 */
[----:B------:R-:W1:Y:S10]  /*72a0*/  MUFU.TANH R192, R192 ;  /* 0x000000c000c07308 */ /* 0x000e740000002400 */
[----:B------:R2:W1:Y:S10]  /*72b0*/  MUFU.TANH R134, R200 ;  /* 0x000000c800867308 */ /* 0x0004740000002400 */
[----:B------:R2:W1:Y:S10]  /*72c0*/  MUFU.TANH R130, R196 ;  /* 0x000000c400827308 */ /* 0x0004740000002400 */
[----:B------:R2:W1:Y:S10]  /*72d0*/  MUFU.TANH R110, R104 ;  /* 0x00000068006e7308 */ /* 0x0004740000002400 */
[----:B------:R2:W1:Y:S10]  /*72e0*/  MUFU.TANH R109, R198 ;  /* 0x000000c6006d7308 */ /* 0x0004740000002400 */
[----:B------:R-:W1:Y:S10]  /*72f0*/  MUFU.TANH R108, R108 ;  /* 0x0000006c006c7308 */ /* 0x000e740000002400 */
[----:B------:R-:W1:Y:S10]  /*7300*/  MUFU.TANH R107, R107 ;  /* 0x0000006b006b7308 */ /* 0x000e740000002400 */
[----:B------:R2:W1:Y:S10]  /*7310*/  MUFU.TANH R119, R194 ;  /* 0x000000c200777308 */ /* 0x0004740000002400 */
        /* <DEDUP_REMOVED lines=78> */
.L_x_11391:
[----:B------:R-:W-:Y:S05]  /*7800*/  BSYNC.RECONVERGENT B0 ;  /* 0x0000000000007941 */ /* 0x000fea0003800200 */
.L_x_11390:
        /* <DEDUP_REMOVED lines=48> */
.L_x_11389:
[----:B------:R-:W-:Y:S05]  /*7b10*/  BSYNC.RECONVERGENT B1 ;  /* 0x0000000000017941 */ /* 0x000fea0003800200 */
.L_x_11388:
[----:B------:R-:W3:Y:S01]  /*7b20*/  LD.E R104, desc[UR4][R2.64+0xdc] ;  /* 0x0000dc0402687980 */ /* 0x000ee2000c101900 */
[----:B--2---:R-:W-:Y:S02]  /*7b30*/  IABS R5, R187 ;  /* 0x000000bb00057213 */ /* 0x004fe40000000000 */
[C---:B------:R-:W-:Y:S01]  /*7b40*/  IADD3 R4, PT, PT, R187.reuse, -0x10, RZ ;  /* 0xfffffff0bb047810 */ /* 0x040fe20007ffe0ff */
[----:B------:R-:W-:Y:S01]  /*7b50*/  LDSM.16.MT88.4 R20, [R154+0x8000] ;  /* 0x008000009a14783b */ /* 0x000fe20000004200 */
[----:B------:R-:W-:Y:S02]  /*7b60*/  I2FP.F32.S32 R5, R5 ;  /* 0x0000000500057245 */ /* 0x000fe40000201400 */
[----:B------:R-:W-:Y:S02]  /*7b70*/  IABS R4, R4 ;  /* 0x0000000400047213 */ /* 0x000fe40000000000 */
[C---:B------:R-:W-:Y:S01]  /*7b80*/  IADD3 R9, PT, PT, R187.reuse, -0x19, RZ ;  /* 0xffffffe7bb097810 */ /* 0x040fe20007ffe0ff */
[C---:B-1----:R-:W-:Y:S01]  /*7b90*/  FFMA.FTZ R193, -R0.reuse, R5, R193 ;  /* 0x0000000500c17223 */ /* 0x042fe200000101c1 */
[----:B------:R-:W-:Y:S01]  /*7ba0*/  I2FP.F32.S32 R4, R4 ;  /* 0x0000000400047245 */ /* 0x000fe20000201400 */
[----:B------:R-:W-:Y:S01]  /*7bb0*/  LDSM.16.MT88.4 R28, [R153+0x8000] ;  /* 0x00800000991c783b */ /* 0x000fe20000004200 */
[C---:B------:R-:W-:Y:S02]  /*7bc0*/  IADD3 R5, PT, PT, R187.reuse, -0x18, RZ ;  /* 0xffffffe8bb057810 */ /* 0x040fe40007ffe0ff */
[----:B------:R-:W-:Y:S01]  /*7bd0*/  IABS R9, R9 ;  /* 0x0000000900097213 */ /* 0x000fe20000000000 */
[CC--:B------:R-:W-:Y:S01]  /*7be0*/  FFMA.FTZ R199, -R0.reuse, R4.reuse, R199 ;  /* 0x0000000400c77223 */ /* 0x0c0fe200000101c7 */
[----:B------:R-:W-:Y:S01]  /*7bf0*/  IABS R5, R5 ;  /* 0x0000000500057213 */ /* 0x000fe20000000000 */
[C---:B------:R-:W-:Y:S01]  /*7c00*/  FFMA.FTZ R192, -R0.reuse, R4, R192 ;  /* 0x0000000400c07223 */ /* 0x040fe200000101c0 */
[C---:B------:R-:W-:Y:S02]  /*7c10*/  IADD3 R4, PT, PT, R187.reuse, -0x21, RZ ;  /* 0xffffffdfbb047810 */ /* 0x040fe40007ffe0ff */
[----:B------:R-:W-:Y:S02]  /*7c20*/  I2FP.F32.S32 R5, R5 ;  /* 0x0000000500057245 */ /* 0x000fe40000201400 */
[----:B------:R-:W-:Y:S02]  /*7c30*/  IABS R4, R4 ;  /* 0x0000000400047213 */ /* 0x000fe40000000000 */
[C---:B------:R-:W-:Y:S01]  /*7c40*/  IADD3 R7, PT, PT, R187.reuse, -0x20, RZ ;  /* 0xffffffe0bb077810 */ /* 0x040fe20007ffe0ff */
[CC--:B------:R-:W-:Y:S01]  /*7c50*/  FFMA.FTZ R148, -R0.reuse, R5.reuse, R148 ;  /* 0x0000000500947223 */ /* 0x0c0fe20000010194 */
[C---:B------:R-:W-:Y:S01]  /*7c60*/  IADD3 R6, PT, PT, R187.reuse, -0x1, RZ ;  /* 0xffffffffbb067810 */ /* 0x040fe20007ffe0ff */
[C---:B------:R-:W-:Y:S01]  /*7c70*/  FFMA.FTZ R150, -R0.reuse, R5, R150 ;  /* 0x0000000500967223 */ /* 0x040fe20000010196 */
[----:B------:R-:W-:Y:S02]  /*7c80*/  I2FP.F32.S32 R9, R9 ;  /* 0x0000000900097245 */ /* 0x000fe40000201400 */
[----:B------:R-:W-:Y:S02]  /*7c90*/  I2FP.F32.S32 R5, R4 ;  /* 0x0000000400057245 */ /* 0x000fe40000201400 */
[----:B------:R-:W-:Y:S01]  /*7ca0*/  IABS R7, R7 ;  /* 0x0000000700077213 */ /* 0x000fe20000000000 */
[C---:B------:R-:W-:Y:S01]  /*7cb0*/  FFMA.FTZ R122, -R0.reuse, R9, R122 ;  /* 0x00000009007a7223 */ /* 0x040fe2000001017a */
[----:B------:R-:W-:Y:S01]  /*7cc0*/  IABS R6, R6 ;  /* 0x0000000600067213 */ /* 0x000fe20000000000 */
[CC--:B------:R-:W-:Y:S01]  /*7cd0*/  FFMA.FTZ R126, -R0.reuse, R5.reuse, R126 ;  /* 0x00000005007e7223 */ /* 0x0c0fe2000001017e */
[C---:B------:R-:W-:Y:S01]  /*7ce0*/  IADD3 R10, PT, PT, R187.reuse, -0x8, RZ ;  /* 0xfffffff8bb0a7810 */ /* 0x040fe20007ffe0ff */
[C---:B------:R-:W-:Y:S01]  /*7cf0*/  FFMA.FTZ R142, -R0.reuse, R5, R142 ;  /* 0x00000005008e7223 */ /* 0x040fe2000001018e */
[C---:B------:R-:W-:Y:S01]  /*7d00*/  IADD3 R8, PT, PT, R187.reuse, -0x9, RZ ;  /* 0xfffffff7bb087810 */ /* 0x040fe20007ffe0ff */
[C---:B------:R-:W-:Y:S01]  /*7d10*/  FFMA.FTZ R146, -R0.reuse, R9, R146 ;  /* 0x0000000900927223 */ /* 0x040fe20000010192 */
        /* <DEDUP_REMOVED lines=8> */
[C---:B------:R-:W-:Y:S01]  /*7da0*/  FFMA.FTZ R195, -R0.reuse, R6, R195 ;  /* 0x0000000600c37223 */ /* 0x040fe200000101c3 */
[C---:B------:R-:W-:Y:S02]  /*7db0*/  IADD3 R9, PT, PT, R187.reuse, -0x30, RZ ;  /* 0xffffffd0bb097810 */ /* 0x040fe40007ffe0ff */
[----:B------:R-:W-:Y:S02]  /*7dc0*/  IABS R11, R11 ;  /* 0x0000000b000b7213 */ /* 0x000fe40000000000 */
[----:B------:R-:W-:Y:S02]  /*7dd0*/  I2FP.F32.S32 R10, R10 ;  /* 0x0000000a000a7245 */ /* 0x000fe40000201400 */
[----:B------:R-:W-:Y:S02]  /*7de0*/  I2FP.F32.S32 R8, R8 ;  /* 0x0000000800087245 */ /* 0x000fe40000201400 */
[----:B------:R-:W-:Y:S01]  /*7df0*/  IABS R5, R5 ;  /* 0x0000000500057213 */ /* 0x000fe20000000000 */
[C---:B------:R-:W-:Y:S01]  /*7e00*/  FFMA.FTZ R201, -R0.reuse, R10, R201 ;  /* 0x0000000a00c97223 */ /* 0x040fe200000101c9 */
[----:B------:R-:W-:Y:S01]  /*7e10*/  IABS R9, R9 ;  /* 0x0000000900097213 */ /* 0x000fe20000000000 */
[C---:B------:R-:W-:Y:S01]  /*7e20*/  FFMA.FTZ R203, -R0.reuse, R8, R203 ;  /* 0x0000000800cb7223 */ /* 0x040fe200000101cb */
[C---:B------:R-:W-:Y:S01]  /*7e30*/  IADD3 R7, PT, PT, R187.reuse, -0x31, RZ ;  /* 0xffffffcfbb077810 */ /* 0x040fe20007ffe0ff */
[C---:B------:R-:W-:Y:S01]  /*7e40*/  FFMA.FTZ R6, -R0.reuse, R10, R103 ;  /* 0x0000000a00067223 */ /* 0x040fe20000010167 */
[----:B------:R-:W-:Y:S01]  /*7e50*/  I2FP.F32.S32 R11, R11 ;  /* 0x0000000b000b7245 */ /* 0x000fe20000201400 */
[C---:B------:R-:W-:Y:S01]  /*7e60*/  FFMA.FTZ R191, -R0.reuse, R8, R191 ;  /* 0x0000000800bf7223 */ /* 0x040fe200000101bf */
[----:B------:R-:W-:Y:S02]  /*7e70*/  IADD3 R4, PT, PT, R187, -0x38, RZ ;  /* 0xffffffc8bb047810 */ /* 0x000fe40007ffe0ff */
[----:B------:R-:W-:Y:S01]  /*7e80*/  I2FP.F32.S32 R5, R5 ;  /* 0x0000000500057245 */ /* 0x000fe20000201400 */
[C---:B------:R-:W-:Y:S01]  /*7e90*/  FFMA.FTZ R124, -R0.reuse, R11, R124 ;  /* 0x0000000b007c7223 */ /* 0x040fe2000001017c */
[----:B------:R-:W-:Y:S01]  /*7ea0*/  I2FP.F32.S32 R9, R9 ;  /* 0x0000000900097245 */ /* 0x000fe20000201400 */
[C---:B------:R-:W-:Y:S01]  /*7eb0*/  FFMA.FTZ R197, -R0.reuse, R11, R197 ;  /* 0x0000000b00c57223 */ /* 0x040fe200000101c5 */
[----:B------:R-:W-:Y:S01]  /*7ec0*/  IABS R7, R7 ;  /* 0x0000000700077213 */ /* 0x000fe20000000000 */
[C---:B------:R-:W-:Y:S01]  /*7ed0*/  FFMA.FTZ R134, -R0.reuse, R5, R134 ;  /* 0x0000000500867223 */ /* 0x040fe20000010186 */
[----:B------:R-:W-:Y:S01]  /*7ee0*/  FMNMX3.FTZ R12, R101, R193, R195, !PT ;  /* 0x000000c1650c7276 */ /* 0x000fe200078100c3 */
[CC--:B------:R-:W-:Y:S01]  /*7ef0*/  FFMA.FTZ R132, -R0.reuse, R9.reuse, R132 ;  /* 0x0000000900847223 */ /* 0x0c0fe20000010184 */
[----:B------:R-:W-:Y:S01]  /*7f00*/  IABS R4, R4 ;  /* 0x0000000400047213 */ /* 0x000fe20000000000 */
[C---:B------:R-:W-:Y:S01]  /*7f10*/  FFMA.FTZ R108, -R0.reuse, R9, R108 ;  /* 0x00000009006c7223 */ /* 0x040fe2000001016c */
[----:B------:R-:W-:Y:S01]  /*7f20*/  IADD3 R11, PT, PT, R187, -0x28, RZ ;  /* 0xffffffd8bb0b7810 */ /* 0x000fe20007ffe0ff */
[----:B------:R-:W-:Y:S01]  /*7f30*/  FFMA.FTZ R138, -R0, R5, R138 ;  /* 0x00000005008a7223 */ /* 0x000fe2000001018a */
[----:B------:R-:W-:Y:S02]  /*7f40*/  I2FP.F32.S32 R7, R7 ;  /* 0x0000000700077245 */ /* 0x000fe40000201400 */
[----:B------:R-:W-:Y:S02]  /*7f50*/  FMNMX3.FTZ R9, R12, R201, R203, !PT ;  /* 0x000000c90c097276 */ /* 0x000fe400078100cb */
[----:B------:R-:W-:Y:S01]  /*7f60*/  I2FP.F32.S32 R5, R4 ;  /* 0x0000000400057245 */ /* 0x000fe20000201400 */
[-C--:B------:R-:W-:Y:S01]  /*7f70*/  FFMA.FTZ R130, -R0, R7.reuse, R130 ;  /* 0x0000000700827223 */ /* 0x080fe20000010182 */
[----:B------:R-:W-:Y:S01]  /*7f80*/  FMNMX3.FTZ R4, R100, R6, R191, !PT ;  /* 0x0000000664047276 */ /* 0x000fe200078100bf */
[C---:B------:R-:W-:Y:S01]  /*7f90*/  FFMA.FTZ R107, -R0.reuse, R7, R107 ;  /* 0x00000007006b7223 */ /* 0x040fe2000001016b */
[----:B------:R-:W-:Y:S01]  /*7fa0*/  IABS R11, R11 ;  /* 0x0000000b000b7213 */ /* 0x000fe20000000000 */
[CC--:B------:R-:W-:Y:S01]  /*7fb0*/  FFMA.FTZ R110, -R0.reuse, R5.reuse, R110 ;  /* 0x00000005006e7223 */ /* 0x0c0fe2000001016e */
[----:B------:R-:W-:Y:S01]  /*7fc0*/  FMNMX3.FTZ R9, R9, R192, R124, !PT ;  /* 0x000000c009097276 */ /* 0x000fe2000781007c */
[----:B------:R-:W-:Y:S01]  /*7fd0*/  FFMA.FTZ R106, -R0, R5, R106 ;  /* 0x00000005006a7223 */ /* 0x000fe2000001016a */
[----:B------:R-:W-:Y:S02]  /*7fe0*/  FMNMX3.FTZ R7, R4, R199, R197, !PT ;  /* 0x000000c704077276 */ /* 0x000fe400078100c5 */
[----:B------:R-:W-:Y:S02]  /*7ff0*/  I2FP.F32.S32 R11, R11 ;  /* 0x0000000b000b7245 */ /* 0x000fe40000201400 */
[----:B------:R-:W-:Y:S02]  /*8000*/  IADD3 R5, PT, PT, R187, -0x39, RZ ;  /* 0xffffffc7bb057810 */ /* 0x000fe40007ffe0ff */
[----:B------:R-:W-:Y:S01]  /*8010*/  FMNMX3.FTZ R9, R9, R150, R122, !PT ;  /* 0x0000009609097276 */ /* 0x000fe2000781007a */
[CC--:B------:R-:W-:Y:S01]  /*8020*/  FFMA.FTZ R140, -R0.reuse, R11.reuse, R140 ;  /* 0x0000000b008c7223 */ /* 0x0c0fe2000001018c */
[----:B------:R-:W-:Y:S01]  /*8030*/  FMNMX3.FTZ R7, R7, R148, R146, !PT ;  /* 0x0000009407077276 */ /* 0x000fe20007810092 */
[C---:B------:R-:W-:Y:S01]  /*8040*/  FFMA.FTZ R136, -R0.reuse, R11, R136 ;  /* 0x0000000b00887223 */ /* 0x040fe20000010188 */
        /* <DEDUP_REMOVED lines=8> */
[CC--:B------:R-:W-:Y:S01]  /*80d0*/  FFMA.FTZ R105, -R0.reuse, R5.reuse, R105 ;  /* 0x0000000500697223 */ /* 0x0c0fe20000010169 */
        /* <DEDUP_REMOVED lines=14> */
[----:B------:R-:W-:Y:S05]  /*81c0*/  IADD3 R177, PT, PT, R177, -0x40, RZ ;  /* 0xffffffc0b1b17810 */ /* 0x000fea0007ffe0ff */
[----:B------:R-:W-:Y:S01]  /*81d0*/  LDSM.16.MT88.4 R12, [R158+0x8000] ;  /* 0x008000009e0c783b */ /* 0x000fe20000004200 */
[----:B------:R-:W-:Y:S07]  /*81e0*/  IADD3 R187, PT, PT, R187, 0x40, RZ ;  /* 0x00000040bbbb7810 */ /* 0x000fee0007ffe0ff */
[----:B------:R-:W2:Y:S01]  /*81f0*/  SHFL.BFLY PT, R5, R10, 0x2, 0x1f ;  /* 0x0c401f000a057f89 */ /* 0x000ea200000e0000 */
[----:B-1----:R-:W-:Y:S07]  /*8200*/  FMNMX.FTZ R9, R7, R4, !PT ;  /* 0x0000000407097209 */ /* 0x002fee0007810000 */
[----:B------:R-:W1:Y:S01]  /*8210*/  SHFL.BFLY PT, R102, R9, 0x1, 0x1f ;  /* 0x0c201f0009667f89 */ /* 0x000e6200000e0000 */
[----:B--2---:R-:W-:Y:S07]  /*8220*/  FMNMX.FTZ R8, R10, R5, !PT ;  /* 0x000000050a087209 */ /* 0x004fee0007810000 */
[----:B------:R-:W2:Y:S01]  /*8230*/  SHFL.BFLY PT, R103, R8, 0x1, 0x1f ;  /* 0x0c201f0008677f89 */ /* 0x000ea200000e0000 */
[----:B-1----:R-:W-:Y:S04]  /*8240*/  FMNMX.FTZ R102, R9, R102, !PT ;  /* 0x0000006609667209 */ /* 0x002fe80007810000 */
[C---:B------:R-:W-:Y:S01]  /*8250*/  FSETP.NEU.FTZ.AND P0, PT, R102.reuse, -INF , PT ;  /* 0xff8000006600780b */ /* 0x040fe20003f1d000 */
[----:B------:R-:W-:Y:S01]  /*8260*/  FADD.FTZ R5, -R102, R101 ;  /* 0x0000006566057221 */ /* 0x000fe20000010100 */
[----:B--2---:R-:W-:Y:S05]  /*8270*/  FMNMX.FTZ R103, R8, R103, !PT ;  /* 0x0000006708677209 */ /* 0x004fea0007810000 */
[----:B------:R-:W-:Y:S01]  /*8280*/  FADD.FTZ R7, -R103, R100 ;  /* 0x0000006467077221 */ /* 0x000fe20000010100 */
[C---:B---3--:R-:W-:Y:S01]  /*8290*/  FMUL.FTZ R121, R104.reuse, R102 ;  /* 0x0000006668797220 */ /* 0x048fe20000410000 */
[C---:B------:R-:W-:Y:S01]  /*82a0*/  FMUL.FTZ R123, R104.reuse, R103 ;  /* 0x00000067687b7220 */ /* 0x040fe20000410000 */
[C---:B------:R-:W-:Y:S01]  /*82b0*/  FMUL.FTZ R100, R104.reuse, R5 ;  /* 0x0000000568647220 */ /* 0x040fe20000410000 */
[----:B------:R-:W-:Y:S02]  /*82c0*/  FMUL.FTZ R101, R104, R7 ;  /* 0x0000000768657220 */ /* 0x000fe40000410000 */
[----:B------:R-:W-:Y:S02]  /*82d0*/  FSEL R121, R121, RZ, P0 ;  /* 0x000000ff79797208 */ /* 0x000fe40000000000 */
[----:B------:R-:W-:Y:S01]  /*82e0*/  FSETP.NEU.FTZ.AND P0, PT, R103, -INF , PT ;  /* 0xff8000006700780b */ /* 0x000fe20003f1d000 */
[----:B------:R-:W1:Y:S02]  /*82f0*/  MUFU.EX2 R100, R100 ;  /* 0x0000006400647308 */ /* 0x000e640000000800 */
[-CC-:B------:R-:W-:Y:S01]  /*8300*/  FFMA.FTZ R117, R193, R104.reuse, -R121.reuse ;  /* 0x00000068c1757223 */ /* 0x180fe20000010879 */
[----:B------:R-:W-:Y:S01]  /*8310*/  FSEL R123, R123, RZ, P0 ;  /* 0x000000ff7b7b7208 */ /* 0x000fe20000000000 */
[-CC-:B------:R-:W-:Y:S01]  /*8320*/  FFMA.FTZ R116, R195, R104.reuse, -R121.reuse ;  /* 0x00000068c3747223 */ /* 0x180fe20000010879 */
[-CC-:B------:R-:W-:Y:S01]  /*8330*/  FFMA.FTZ R113, R201, R104.reuse, -R121.reuse ;  /* 0x00000068c9717223 */ /* 0x180fe20000010879 */
[-C--:B------:R-:W-:Y:S04]  /*8340*/  FFMA.FTZ R112, R203, R104.reuse, -R121 ;  /* 0x00000068cb707223 */ /* 0x080fe80000010879 */
[----:B------:R-:W2:Y:S01]  /*8350*/  MUFU.EX2 R101, R101 ;  /* 0x0000006500657308 */ /* 0x000ea20000000800 */
[-CC-:B------:R-:W-:Y:S01]  /*8360*/  FFMA.FTZ R120, R6, R104.reuse, -R123.reuse ;  /* 0x0000006806787223 */ /* 0x180fe2000001087b */
[-CC-:B------:R-:W-:Y:S01]  /*8370*/  FFMA.FTZ R118, R191, R104.reuse, -R123.reuse ;  /* 0x00000068bf767223 */ /* 0x180fe2000001087b */
[-CC-:B------:R-:W-:Y:S01]  /*8380*/  FFMA.FTZ R115, R199, R104.reuse, -R123.reuse ;  /* 0x00000068c7737223 */ /* 0x180fe2000001087b */
[-CC-:B------:R-:W-:Y:S06]  /*8390*/  FFMA.FTZ R114, R197, R104.reuse, -R123.reuse ;  /* 0x00000068c5727223 */ /* 0x180fec000001087b */
[----:B------:R-:W-:Y:S01]  /*83a0*/  MUFU.EX2 R117, R117 ;  /* 0x0000007500757308 */ /* 0x000fe20000000800 */
[--C-:B------:R-:W-:Y:S01]  /*83b0*/  FFMA.FTZ R137, R134, R104, -R123.reuse ;  /* 0x0000006886897223 */ /* 0x100fe2000001087b */
[C---:B-1----:R-:W-:Y:S01]  /*83c0*/  FMUL.FTZ R6, R100.reuse, R98 ;  /* 0x0000006264067220 */ /* 0x042fe20000410000 */
[C---:B------:R-:W-:Y:S07]  /*83d0*/  FMUL.FTZ R7, R100.reuse, R99 ;  /* 0x0000006364077220 */ /* 0x040fee0000410000 */
[----:B------:R-:W1:Y:S01]  /*83e0*/  MUFU.EX2 R116, R116 ;  /* 0x0000007400747308 */ /* 0x000e620000000800 */
[C---:B------:R-:W-:Y:S01]  /*83f0*/  FMUL.FTZ R10, R100.reuse, R94 ;  /* 0x0000005e640a7220 */ /* 0x040fe20000410000 */
[C---:B------:R-:W-:Y:S01]  /*8400*/  FMUL.FTZ R11, R100.reuse, R95 ;  /* 0x0000005f640b7220 */ /* 0x040fe20000410000 */
[C---:B------:R-:W-:Y:S07]  /*8410*/  FMUL.FTZ R18, R100.reuse, R86 ;  /* 0x0000005664127220 */ /* 0x040fee0000410000 */
[----:B------:R-:W-:Y:S01]  /*8420*/  MUFU.EX2 R113, R113 ;  /* 0x0000007100717308 */ /* 0x000fe20000000800 */
[C---:B--2---:R-:W-:Y:S01]  /*8430*/  FMUL.FTZ R4, R101.reuse, R96 ;  /* 0x0000006065047220 */ /* 0x044fe20000410000 */
[C---:B------:R-:W-:Y:S01]  /*8440*/  FMUL.FTZ R5, R101.reuse, R97 ;  /* 0x0000006165057220 */ /* 0x040fe20000410000 */
[C---:B------:R-:W-:Y:S07]  /*8450*/  FMUL.FTZ R8, R101.reuse, R92 ;  /* 0x0000005c65087220 */ /* 0x040fee0000410000 */
[----:B------:R-:W2:Y:S01]  /*8460*/  MUFU.EX2 R112, R112 ;  /* 0x0000007000707308 */ /* 0x000ea20000000800 */
[C---:B------:R-:W-:Y:S01]  /*8470*/  FMUL.FTZ R9, R101.reuse, R93 ;  /* 0x0000005d65097220 */ /* 0x040fe20000410000 */
[----:B------:R-:W-:Y:S01]  /*8480*/  FMUL.FTZ R19, R100, R87 ;  /* 0x0000005764137220 */ /* 0x000fe20000410000 */
[C---:B------:R-:W-:Y:S07]  /*8490*/  FMUL.FTZ R17, R101.reuse, R85 ;  /* 0x0000005565117220 */ /* 0x040fee0000410000 */
[----:B------:R-:W-:Y:S01]  /*84a0*/  MUFU.EX2 R120, R120 ;  /* 0x0000007800787308 */ /* 0x000fe20000000800 */
[C---:B------:R-:W-:Y:S01]  /*84b0*/  FMUL.FTZ R16, R101.reuse, R84 ;  /* 0x0000005465107220 */ /* 0x040fe20000410000 */
[----:B-1----:R-:W-:Y:S01]  /*84c0*/  F2FP.F16.F32.PACK_AB R97, R116, R117 ;  /* 0x000000757461723e */ /* 0x002fe200000000ff */
[----:B------:R-:W-:Y:S07]  /*84d0*/  LDSM.16.MT88.4 R92, [R158+0x9800] ;  /* 0x009800009e5c783b */ /* 0x000fee0000004200 */
[----:B------:R-:W1:Y:S01]  /*84e0*/  MUFU.EX2 R118, R118 ;  /* 0x0000007600767308 */ /* 0x000e620000000800 */
[C---:B------:R-:W-:Y:S01]  /*84f0*/  FMUL.FTZ R26, R100.reuse, R78 ;  /* 0x0000004e641a7220 */ /* 0x040fe20000410000 */
[----:B------:R-:W-:Y:S01]  /*8500*/  FMUL.FTZ R27, R100, R79 ;  /* 0x0000004f641b7220 */ /* 0x000fe20000410000 */
[C---:B------:R-:W-:Y:S07]  /*8510*/  FMUL.FTZ R24, R101.reuse, R76 ;  /* 0x0000004c65187220 */ /* 0x040fee0000410000 */
[----:B------:R-:W-:Y:S01]  /*8520*/  MUFU.EX2 R115, R115 ;  /* 0x0000007300737308 */ /* 0x000fe20000000800 */
[C---:B------:R-:W-:Y:S01]  /*8530*/  FMUL.FTZ R25, R101.reuse, R77 ;  /* 0x0000004d65197220 */ /* 0x040fe20000410000 */
[----:B--2---:R-:W-:Y:S01]  /*8540*/  F2FP.F16.F32.PACK_AB R99, R112, R113 ;  /* 0x000000717063723e */ /* 0x004fe200000000ff */
[----:B------:R-:W-:Y:S07]  /*8550*/  LDSM.16.MT88.4 R76, [R152+0xa000] ;  /* 0x00a00000984c783b */ /* 0x000fee0000004200 */
[----:B------:R-:W2:Y:S01]  /*8560*/  MUFU.EX2 R114, R114 ;  /* 0x0000007200727308 */ /* 0x000ea20000000800 */
[C---:B------:R-:W-:Y:S01]  /*8570*/  FMUL.FTZ R34, R100.reuse, R70 ;  /* 0x0000004664227220 */ /* 0x040fe20000410000 */
[----:B------:R-:W-:Y:S01]  /*8580*/  FMUL.FTZ R35, R100, R71 ;  /* 0x0000004764237220 */ /* 0x000fe20000410000 */
[C---:B------:R-:W-:Y:S01]  /*8590*/  FMUL.FTZ R32, R101.reuse, R68 ;  /* 0x0000004465207220 */ /* 0x040fe20000410000 */
[C---:B------:R-:W-:Y:S01]  /*85a0*/  FMUL.FTZ R33, R101.reuse, R69 ;  /* 0x0000004565217220 */ /* 0x040fe20000410000 */
[----:B------:R-:W-:Y:S01]  /*85b0*/  FFMA.FTZ R84, R136, R104, -R123 ;  /* 0x0000006888547223 */ /* 0x000fe2000001087b */
[----:B-1----:R-:W-:Y:S01]  /*85c0*/  F2FP.F16.F32.PACK_AB R96, R118, R120 ;  /* 0x000000787660723e */ /* 0x002fe200000000ff */
[----:B------:R-:W-:Y:S01]  /*85d0*/  LDSM.16.MT88.4 R68, [R153+0xa000] ;  /* 0x00a000009944783b */ /* 0x000fe20000004200 */
[C---:B------:R-:W-:Y:S02]  /*85e0*/  FMUL.FTZ R38, R100.reuse, R38 ;  /* 0x0000002664267220 */ /* 0x040fe40000410000 */
[----:B------:R1:W-:Y:S01]  /*85f0*/  MUFU.EX2 R134, R84 ;  /* 0x0000005400867308 */ /* 0x0003e20000000800 */
[C---:B------:R-:W-:Y:S01]  /*8600*/  FMUL.FTZ R39, R100.reuse, R39 ;  /* 0x0000002764277220 */ /* 0x040fe20000410000 */
[C---:B------:R-:W-:Y:S01]  /*8610*/  FMUL.FTZ R36, R101.reuse, R36 ;  /* 0x0000002465247220 */ /* 0x040fe20000410000 */
[C---:B------:R-:W-:Y:S01]  /*8620*/  FMUL.FTZ R37, R101.reuse, R37 ;  /* 0x0000002565257220 */ /* 0x040fe20000410000 */
[----:B------:R-:W-:Y:S01]  /*8630*/  FMUL.FTZ R42, R100, R42 ;  /* 0x0000002a642a7220 */ /* 0x000fe20000410000 */
[----:B--2---:R-:W-:Y:S01]  /*8640*/  F2FP.F16.F32.PACK_AB R98, R114, R115 ;  /* 0x000000737262723e */ /* 0x004fe200000000ff */
[C---:B------:R-:W-:Y:S01]  /*8650*/  FMUL.FTZ R43, R100.reuse, R43 ;  /* 0x0000002b642b7220 */ /* 0x040fe20000410000 */
[C---:B------:R-:W-:Y:S01]  /*8660*/  FMUL.FTZ R40, R101.reuse, R40 ;  /* 0x0000002865287220 */ /* 0x040fe20000410000 */
[C---:B------:R-:W-:Y:S01]  /*8670*/  FMUL.FTZ R41, R101.reuse, R41 ;  /* 0x0000002965297220 */ /* 0x040fe20000410000 */
[C---:B------:R-:W-:Y:S01]  /*8680*/  FMUL.FTZ R46, R100.reuse, R46 ;  /* 0x0000002e642e7220 */ /* 0x040fe20000410000 */
[C---:B------:R-:W-:Y:S01]  /*8690*/  FMUL.FTZ R47, R100.reuse, R47 ;  /* 0x0000002f642f7220 */ /* 0x040fe20000410000 */
[C---:B------:R-:W-:Y:S01]  /*86a0*/  FMUL.FTZ R44, R101.reuse, R44 ;  /* 0x0000002c652c7220 */ /* 0x040fe20000410000 */
[C---:B------:R-:W-:Y:S01]  /*86b0*/  HMMA.16816.F32 R4, R96.reuse, R12, R4 ;  /* 0x0000000c6004723c */ /* 0x040fe20000001804 */
[----:B------:R-:W-:Y:S01]  /*86c0*/  MUFU.EX2 R137, R137 ;  /* 0x0000008900897308 */ /* 0x000fe20000000800 */
[----:B-1----:R-:W-:Y:S03]  /*86d0*/  LDSM.16.MT88.4 R84, [R154+0x9800] ;  /* 0x009800009a54783b */ /* 0x002fe60000004200 */
[C---:B------:R-:W-:Y:S01]  /*86e0*/  FMUL.FTZ R12, R101.reuse, R88 ;  /* 0x00000058650c7220 */ /* 0x040fe20000410000 */
[C---:B------:R-:W-:Y:S01]  /*86f0*/  FMUL.FTZ R13, R101.reuse, R89 ;  /* 0x00000059650d7220 */ /* 0x040fe20000410000 */
[C---:B------:R-:W-:Y:S01]  /*8700*/  FMUL.FTZ R45, R101.reuse, R45 ;  /* 0x0000002d652d7220 */ /* 0x040fe20000410000 */
[C---:B------:R-:W-:Y:S03]  /*8710*/  HMMA.16816.F32 R8, R96.reuse, R14, R8 ;  /* 0x0000000e6008723c */ /* 0x040fe60000001808 */
        /* <DEDUP_REMOVED lines=33> */
[----:B------:R-:W3:Y:S01]  /*8930*/  LDSM.16.MT88.4 R72, [R154+0xa000] ;  /* 0x00a000009a48783b */ /* 0x000ee20000004200 */
[----:B------:R-:W-:Y:S01]  /*8940*/  FMUL.FTZ R59, R100, R59 ;  /* 0x0000003b643b7220 */ /* 0x000fe20000410000 */
[C---:B------:R-:W-:Y:S01]  /*8950*/  FMUL.FTZ R56, R101.reuse, R56 ;  /* 0x0000003865387220 */ /* 0x040fe20000410000 */
[----:B------:R-:W-:Y:S01]  /*8960*/  FMUL.FTZ R57, R101, R57 ;  /* 0x0000003965397220 */ /* 0x000fe20000410000 */
[-CC-:B------:R-:W-:Y:S01]  /*8970*/  FFMA.FTZ R135, R144, R104.reuse, -R121.reuse ;  /* 0x0000006890877223 */ /* 0x180fe20000010879 */
[C---:B-1----:R-:W-:Y:S03]  /*8980*/  HMMA.16816.F32 R28, R96.reuse, R88, R28 ;  /* 0x00000058601c723c */ /* 0x042fe6000000181c */
[-C--:B------:R-:W-:Y:S01]  /*8990*/  FFMA.FTZ R133, R140, R104.reuse, -R121 ;  /* 0x000000688c857223 */ /* 0x080fe20000010879 */
[-CC-:B------:R-:W-:Y:S01]  /*89a0*/  FFMA.FTZ R139, R132, R104.reuse, -R123.reuse ;  /* 0x00000068848b7223 */ /* 0x180fe2000001087b */
[----:B------:R-:W-:Y:S01]  /*89b0*/  MUFU.EX2 R135, R135 ;  /* 0x0000008700877308 */ /* 0x000fe20000000800 */
[-C--:B------:R-:W-:Y:S01]  /*89c0*/  FFMA.FTZ R130, R130, R104.reuse, -R123 ;  /* 0x0000006882827223 */ /* 0x080fe2000001087b */
[-CC-:B------:R-:W-:Y:S01]  /*89d0*/  FFMA.FTZ R142, R142, R104.reuse, -R121.reuse ;  /* 0x000000688e8e7223 */ /* 0x180fe20000010879 */
[C---:B------:R-:W-:Y:S07]  /*89e0*/  HMMA.16816.F32 R32, R96.reuse, R90, R32 ;  /* 0x0000005a6020723c */ /* 0x040fee0000001820 */
[----:B------:R-:W-:Y:S01]  /*89f0*/  MUFU.EX2 R133, R133 ;  /* 0x0000008500857308 */ /* 0x000fe20000000800 */
[-C--:B------:R-:W-:Y:S01]  /*8a00*/  FFMA.FTZ R138, R138, R104.reuse, -R121 ;  /* 0x000000688a8a7223 */ /* 0x080fe20000010879 */
[-C--:B------:R-:W-:Y:S08]  /*8a10*/  FFMA.FTZ R141, R109, R104.reuse, -R123 ;  /* 0x000000686d8d7223 */ /* 0x080ff0000001087b */
[----:B------:R-:W-:Y:S01]  /*8a20*/  MUFU.EX2 R140, R142 ;  /* 0x0000008e008c7308 */ /* 0x000fe20000000800 */
[-CC-:B------:R-:W-:Y:S01]  /*8a30*/  FFMA.FTZ R108, R108, R104.reuse, -R121.reuse ;  /* 0x000000686c6c7223 */ /* 0x180fe20000010879 */
[-CC-:B------:R-:W-:Y:S01]  /*8a40*/  FFMA.FTZ R125, R124, R104.reuse, -R121.reuse ;  /* 0x000000687c7d7223 */ /* 0x180fe20000010879 */
[C---:B--2---:R-:W-:Y:S07]  /*8a50*/  HMMA.16816.F32 R36, R96.reuse, R80, R36 ;  /* 0x000000506024723c */ /* 0x044fee0000001824 */
[----:B------:R1:W-:Y:S01]  /*8a60*/  MUFU.EX2 R136, R138 ;  /* 0x0000008a00887308 */ /* 0x0003e20000000800 */
[-C--:B------:R-:W-:Y:S01]  /*8a70*/  FFMA.FTZ R127, R122, R104.reuse, -R121 ;  /* 0x000000687a7f7223 */ /* 0x080fe20000010879 */
[-CC-:B------:R-:W-:Y:S08]  /*8a80*/  FFMA.FTZ R131, R146, R104.reuse, -R123.reuse ;  /* 0x0000006892837223 */ /* 0x180ff0000001087b */
[----:B------:R-:W-:Y:S01]  /*8a90*/  MUFU.EX2 R139, R139 ;  /* 0x0000008b008b7308 */ /* 0x000fe20000000800 */
[-CC-:B------:R-:W-:Y:S01]  /*8aa0*/  FFMA.FTZ R129, R128, R104.reuse, -R123.reuse ;  /* 0x0000006880817223 */ /* 0x180fe2000001087b */
[-C--:B------:R-:W-:Y:S01]  /*8ab0*/  FFMA.FTZ R126, R126, R104.reuse, -R123 ;  /* 0x000000687e7e7223 */ /* 0x080fe2000001087b */
[C---:B------:R-:W-:Y:S01]  /*8ac0*/  HMMA.16816.F32 R40, R96.reuse, R82, R40 ;  /* 0x000000526028723c */ /* 0x040fe20000001828 */
[----:B------:R-:W-:Y:S06]  /*8ad0*/  LDSM.16.MT88.4 R80, [R154+0x8800] ;  /* 0x008800009a50783b */ /* 0x000fec0000004200 */
[----:B------:R-:W-:Y:S01]  /*8ae0*/  MUFU.EX2 R130, R130 ;  /* 0x0000008200827308 */ /* 0x000fe20000000800 */
[-CC-:B------:R-:W-:Y:S01]  /*8af0*/  FFMA.FTZ R192, R192, R104.reuse, -R121.reuse ;  /* 0x00000068c0c07223 */ /* 0x180fe20000010879 */
[-C--:B------:R-:W-:Y:S01]  /*8b00*/  FFMA.FTZ R150, R150, R104.reuse, -R121 ;  /* 0x0000006896967223 */ /* 0x080fe20000010879 */
[-CC-:B------:R-:W-:Y:S07]  /*8b10*/  FFMA.FTZ R148, R148, R104.reuse, -R123.reuse ;  /* 0x0000006894947223 */ /* 0x180fee000001087b */
[----:B------:R-:W-:Y:S01]  /*8b20*/  MUFU.EX2 R125, R125 ;  /* 0x0000007d007d7308 */ /* 0x000fe20000000800 */
[-C--:B-1----:R-:W-:Y:S01]  /*8b30*/  FFMA.FTZ R138, R110, R104.reuse, -R123 ;  /* 0x000000686e8a7223 */ /* 0x082fe2000001087b */
[-C--:B------:R-:W-:Y:S01]  /*8b40*/  FFMA.FTZ R132, R107, R104.reuse, -R121 ;  /* 0x000000686b847223 */ /* 0x080fe20000010879 */
[-CC-:B------:R-:W-:Y:S07]  /*8b50*/  FFMA.FTZ R119, R119, R104.reuse, -R123.reuse ;  /* 0x0000006877777223 */ /* 0x180fee000001087b */
[----:B------:R-:W1:Y:S01]  /*8b60*/  MUFU.EX2 R124, R192 ;  /* 0x000000c0007c7308 */ /* 0x000e620000000800 */
[C---:B---3--:R-:W-:Y:S09]  /*8b70*/  HMMA.16816.F32 R44, R96.reuse, R72, R44 ;  /* 0x00000048602c723c */ /* 0x048ff2000000182c */
[----:B------:R-:W-:Y:S01]  /*8b80*/  MUFU.EX2 R122, R150 ;  /* 0x00000096007a7308 */ /* 0x000fe20000000800 */
[----:B------:R-:W-:Y:S01]  /*8b90*/  FFMA.FTZ R123, R111, R104, -R123 ;  /* 0x000000686f7b7223 */ /* 0x000fe2000001087b */
[----:B------:R-:W-:Y:S01]  /*8ba0*/  FFMA.FTZ R120, R101, R190, R120 ;  /* 0x000000be65787223 */ /* 0x000fe20000010078 */
[----:B------:R-:W-:Y:S07]  /*8bb0*/  ISETP.NE.AND P0, PT, R188, -0x1, PT ;  /* 0xffffffffbc00780c */ /* 0x000fee0003f05270 */
[----:B------:R-:W2:Y:S01]  /*8bc0*/  MUFU.EX2 R127, R127 ;  /* 0x0000007f007f7308 */ /* 0x000ea20000000800 */
[C---:B------:R-:W-:Y:S01]  /*8bd0*/  HMMA.16816.F32 R48, R96.reuse, R74, R48 ;  /* 0x0000004a6030723c */ /* 0x040fe20000001830 */
[----:B------:R-:W3:Y:S08]  /*8be0*/  LDSM.16.MT88.4 R72, [R158+0x8800] ;  /* 0x008800009e48783b */ /* 0x000ef00000004200 */
[----:B------:R-:W-:Y:S01]  /*8bf0*/  MUFU.EX2 R128, R148 ;  /* 0x0000009400807308 */ /* 0x000fe20000000800 */
[----:B------:R-:W-:Y:S01]  /*8c00*/  FFMA.FTZ R117, R100, R189, R117 ;  /* 0x000000bd64757223 */ /* 0x000fe20000010075 */
[----:B------:R-:W-:Y:S01]  /*8c10*/  FADD.FTZ R120, R118, R120 ;  /* 0x0000007876787221 */ /* 0x000fe20000010000 */
[----:B------:R-:W-:Y:S07]  /*8c20*/  MOV R101, R102 ;  /* 0x0000006600657202 */ /* 0x000fee0000000f00 */
[----:B------:R-:W4:Y:S01]  /*8c30*/  MUFU.EX2 R131, R131 ;  /* 0x0000008300837308 */ /* 0x000f220000000800 */
[C---:B------:R-:W-:Y:S03]  /*8c40*/  HMMA.16816.F32 R52, R96.reuse, R68, R52 ;  /* 0x000000446034723c */ /* 0x040fe60000001834 */
[----:B-1----:R-:W-:Y:S06]  /*8c50*/  F2FP.F16.F32.PACK_AB R69, R125, R124 ;  /* 0x0000007c7d45723e */ /* 0x002fec00000000ff */
[----:B------:R-:W-:Y:S01]  /*8c60*/  MUFU.EX2 R129, R129 ;  /* 0x0000008100817308 */ /* 0x000fe20000000800 */
[----:B------:R-:W-:Y:S01]  /*8c70*/  MOV R100, R103 ;  /* 0x0000006700647202 */ /* 0x000fe20000000f00 */
[----:B------:R-:W-:Y:S01]  /*8c80*/  FADD.FTZ R116, R116, R117 ;  /* 0x0000007574747221 */ /* 0x000fe20000010000 */
[C---:B------:R-:W-:Y:S07]  /*8c90*/  HMMA.16816.F32 R56, R96.reuse, R70, R56 ;  /* 0x000000466038723c */ /* 0x040fee0000001838 */
[----:B------:R-:W1:Y:S01]  /*8ca0*/  MUFU.EX2 R126, R126 ;  /* 0x0000007e007e7308 */ /* 0x000e620000000800 */
[----:B--2---:R-:W-:Y:S02]  /*8cb0*/  F2FP.F16.F32.PACK_AB R71, R127, R122 ;  /* 0x0000007a7f47723e */ /* 0x004fe400000000ff */
[----:B----4-:R-:W-:Y:S07]  /*8cc0*/  F2FP.F16.F32.PACK_AB R68, R131, R128 ;  /* 0x000000808344723e */ /* 0x010fee00000000ff */
[----:B------:R-:W-:Y:S01]  /*8cd0*/  MUFU.EX2 R107, R108 ;  /* 0x0000006c006b7308 */ /* 0x000fe20000000800 */
[C---:B------:R-:W-:Y:S09]  /*8ce0*/  HMMA.16816.F32 R60, R96.reuse, R76, R60 ;  /* 0x0000004c603c723c */ /* 0x040ff2000000183c */
[----:B------:R-:W2:Y:S10]  /*8cf0*/  MUFU.EX2 R132, R132 ;  /* 0x0000008400847308 */ /* 0x000eb40000000800 */
[----:B------:R-:W-:Y:S01]  /*8d00*/  MUFU.EX2 R138, R138 ;  /* 0x0000008a008a7308 */ /* 0x000fe20000000800 */
[----:B-1----:R-:W-:Y:S01]  /*8d10*/  F2FP.F16.F32.PACK_AB R70, R126, R129 ;  /* 0x000000817e46723e */ /* 0x002fe200000000ff */
[----:B------:R-:W-:Y:S01]  /*8d20*/  HMMA.16816.F32 R64, R96, R78, R64 ;  /* 0x0000004e6040723c */ /* 0x000fe20000001840 */
[----:B------:R-:W1:Y:S07]  /*8d30*/  LDSM.16.MT88.4 R76, [R153+0x8800] ;  /* 0x00880000994c783b */ /* 0x000e6e0000004200 */
[----:B------:R-:W4:Y:S10]  /*8d40*/  MUFU.EX2 R141, R141 ;  /* 0x0000008d008d7308 */ /* 0x000f340000000800 */
[----:B------:R-:W-:Y:S01]  /*8d50*/  MUFU.EX2 R119, R119 ;  /* 0x0000007700777308 */ /* 0x000fe20000000800 */
[----:B--2---:R-:W-:Y:S01]  /*8d60*/  F2FP.F16.F32.PACK_AB R109, R132, R107 ;  /* 0x0000006b846d723e */ /* 0x004fe200000000ff */
[C---:B---3--:R-:W-:Y:S05]  /*8d70*/  HMMA.16816.F32 R4, R68.reuse, R72, R4 ;  /* 0x000000484404723c */ /* 0x048fea0000001804 */
[----:B----4-:R-:W-:Y:S03]  /*8d80*/  F2FP.F16.F32.PACK_AB R108, R141, R138 ;  /* 0x0000008a8d6c723e */ /* 0x010fe600000000ff */
        /* <DEDUP_REMOVED lines=43> */
[-CC-:B------:R-:W-:Y:S01]  /*9040*/  FFMA.FTZ R80, R106, R104.reuse, -R121.reuse ;  /* 0x000000686a507223 */ /* 0x180fe20000010879 */
[----:B------:R-:W-:Y:S01]  /*9050*/  FFMA.FTZ R121, R105, R104, -R121 ;  /* 0x0000006869797223 */ /* 0x000fe20000010879 */
[----:B------:R-:W3:Y:S03]  /*9060*/  MUFU.EX2 R106, R123 ;  /* 0x0000007b006a7308 */ /* 0x000ee60000000800 */
[C---:B------:R-:W-:Y:S07]  /*9070*/  HMMA.16816.F32 R48, R68.reuse, R82, R48 ;  /* 0x000000524430723c */ /* 0x040fee0000001830 */
[----:B------:R-:W-:Y:S10]  /*9080*/  MUFU.EX2 R105, R80 ;  /* 0x0000005000697308 */ /* 0x000ff40000000800 */
[----:B------:R-:W4:Y:S01]  /*9090*/  MUFU.EX2 R142, R121 ;  /* 0x00000079008e7308 */ /* 0x000f220000000800 */
[C---:B-1----:R-:W-:Y:S03]  /*90a0*/  HMMA.16816.F32 R52, R68.reuse, R76, R52 ;  /* 0x0000004c4434723c */ /* 0x042fe60000001834 */
[----:B---3--:R-:W-:Y:S05]  /*90b0*/  F2FP.F16.F32.PACK_AB R110, R106, R119 ;  /* 0x000000776a6e723e */ /* 0x008fea00000000ff */
[C---:B------:R-:W-:Y:S01]  /*90c0*/  HMMA.16816.F32 R56, R68.reuse, R78, R56 ;  /* 0x0000004e4438723c */ /* 0x040fe20000001838 */
[----:B------:R-:W1:Y:S02]  /*90d0*/  LDSM.16.MT88.4 R76, [R153+0x9800] ;  /* 0x00980000994c783b */ /* 0x000e640000004200 */
[----:B----4-:R-:W-:Y:S05]  /*90e0*/  F2FP.F16.F32.PACK_AB R111, R142, R105 ;  /* 0x000000698e6f723e */ /* 0x010fea00000000ff */
        /* <DEDUP_REMOVED lines=17> */
[----:B------:R-:W-:Y:S05]  /*9200*/  FADD.FTZ R125, R125, R124 ;  /* 0x0000007c7d7d7221 */ /* 0x000fea0000010000 */
[C---:B--2---:R-:W-:Y:S08]  /*9210*/  HMMA.16816.F32 R72, R108.reuse, R68, R28 ;  /* 0x000000446c48723c */ /* 0x044ff0000000181c */
        /* <DEDUP_REMOVED lines=33> */
.L_x_11385:
        /* <DEDUP_REMOVED lines=13> */
.L_x_11408:
        /* <DEDUP_REMOVED lines=170> */
[--C-:B------:R-:W-:Y:S01]  /*9fa0*/  SHF.R.U32.HI R10, RZ, 0x1, R0.reuse ;  /* 0x00000001ff0a7819 */ /* 0x100fe20000011600 */
[----:B------:R-:W-:Y:S01]  /*9fb0*/  BSSY.RECONVERGENT B0, `(.L_x_11394) ;  /* 0x0000015000007945 */ /* 0x000fe20003800200 */
[----:B------:R-:W-:-:S02]  /*9fc0*/  SHF.R.U32.HI R41, RZ, 0x2, R0 ;  /* 0x00000002ff297819 */ /* 0x000fc40000011600 */
[----:B------:R-:W-:Y:S01]  /*9fd0*/  LOP3.LUT R10, R10, 0x30, RZ, 0xc0, !PT ;  /* 0x000000300a0a7812 */ /* 0x000fe200078ec0ff */
[----:B---3--:R-:W-:Y:S01]  /*9fe0*/  @P4 IMAD.WIDE.U32 R48, R46, R181, RZ ;  /* 0x000000b52e304225 */ /* 0x008fe200078e00ff */
[----:B------:R-:W-:-:S03]  /*9ff0*/  MOV R5, 0x7f800000 ;  /* 0x7f80000000057802 */ /* 0x000fc60000000f00 */
[----:B-1----:R-:W-:Y:S01]  /*a000*/  @P1 FMUL.FTZ R11, R9, 0.69314718246459960938 ;  /* 0x3f317218090b1820 */ /* 0x002fe20000410000 */
[----:B------:R-:W-:Y:S02]  /*a010*/  MOV R4, 0x7f800000 ;  /* 0x7f80000000047802 */ /* 0x000fe40000000f00 */
[----:B------:R-:W-:Y:S01]  /*a020*/  LOP3.LUT P3, RZ, R0, 0x3, RZ, 0xc0, !PT ;  /* 0x0000000300ff7812 */ /* 0x000fe2000786c0ff */
[----:B-----5:R-:W-:Y:S01]  /*a030*/  @P1 FFMA.FTZ R5, R8, R103, R11 ;  /* 0x0000006708051223 */ /* 0x020fe2000001000b */
[----:B------:R-:W-:Y:S01]  /*a040*/  @P0 FMUL.FTZ R13, R12, 0.69314718246459960938 ;  /* 0x3f3172180c0d0820 */ /* 0x000fe20000410000 */
[----:B------:R-:W-:Y:S01]  /*a050*/  LOP3.LUT R41, R10, 0x7, R41, 0xf8, !PT ;  /* 0x000000070a297812 */ /* 0x000fe200078ef829 */
[----:B------:R-:W-:Y:S02]  /*a060*/  @P4 IMAD R0, R47, R181, RZ ;  /* 0x000000b52f004224 */ /* 0x000fe400078e02ff */
        /* <DEDUP_REMOVED lines=9> */
.L_x_11395:
[----:B------:R-:W-:Y:S05]  /*a100*/  BSYNC.RECONVERGENT B0 ;  /* 0x0000000000007941 */ /* 0x000fea0003800200 */
.L_x_11394:
        /* <DEDUP_REMOVED lines=24> */
.L_x_11397:
[----:B------:R-:W-:Y:S05]  /*a290*/  BSYNC.RECONVERGENT B0 ;  /* 0x0000000000007941 */ /* 0x000fea0003800200 */
.L_x_11396:
[----:B------:R-:W-:Y:S01]  /*a2a0*/  SHF.R.U32.HI R7, RZ, 0x3, R7 ;  /* 0x00000003ff077819 */ /* 0x000fe20000011607 */
[-C--:B-1----:R-:W-:Y:S01]  /*a2b0*/  @!P4 IMAD R4, R53, R175.reuse, RZ ;  /* 0x000000af3504c224 */ /* 0x082fe200078e02ff */
[----:B------:R-:W-:Y:S01]  /*a2c0*/  MOV R183, RZ ;  /* 0x000000ff00b77202 */ /* 0x000fe20000000f00 */
[----:B------:R-:W-:Y:S01]  /*a2d0*/  @!P4 IMAD.WIDE.U32 R52, R52, R175, RZ ;  /* 0x000000af3434c225 */ /* 0x000fe200078e00ff */
[CC--:B------:R-:W-:Y:S01]  /*a2e0*/  ISETP.GE.AND P3, PT, R7.reuse, R168.reuse, PT ;  /* 0x000000a80700720c */ /* 0x0c0fe20003f66270 */
[----:B------:R1:W5:Y:S01]  /*a2f0*/  LD.E R2, desc[UR4][R2.64+0xc0] ;  /* 0x0000c00402027980 */ /* 0x000362000c101900 */
[----:B------:R-:W-:Y:S01]  /*a300*/  BSSY.RECONVERGENT B0, `(.L_x_11398) ;  /* 0x000001d000007945 */ /* 0x000fe20003800200 */
[C---:B------:R-:W-:Y:S02]  /*a310*/  VIADD R5, R7.reuse, 0x20 ;  /* 0x0000002007057836 */ /* 0x040fe40000000000 */
[----:B------:R-:W-:Y:S02]  /*a320*/  VIADD R41, R7, 0x10 ;  /* 0x0000001007297836 */ /* 0x000fe40000000000 */
[----:B------:R-:W-:Y:S01]  /*a330*/  @!P4 IMAD.MOV.U32 R6, RZ, RZ, R52 ;  /* 0x000000ffff06c224 */ /* 0x000fe200078e0034 */
[----:B------:R-:W-:-:S02]  /*a340*/  ISETP.GE.AND P1, PT, R5, R168, PT ;  /* 0x000000a80500720c */ /* 0x000fc40003f26270 */
[----:B------:R-:W-:Y:S01]  /*a350*/  ISETP.GE.AND P2, PT, R41, R168, PT ;  /* 0x000000a82900720c */ /* 0x000fe20003f46270 */
[----:B------:R-:W-:Y:S01]  /*a360*/  IMAD.WIDE.U32 R40, R180, R46, R182 ;  /* 0x0000002eb4287225 */ /* 0x000fe200078e00b6 */
[----:B------:R-:W-:Y:S02]  /*a370*/  @!P4 IADD3 R5, PT, PT, R53, R4, RZ ;  /* 0x000000043505c210 */ /* 0x000fe40007ffe0ff */
[----:B------:R-:W-:Y:S01]  /*a380*/  @P4 MOV R6, R48 ;  /* 0x0000003000064202 */ /* 0x000fe20000000f00 */
[-C--:B------:R-:W-:Y:S02]  /*a390*/  IMAD R4, R45, R176.reuse, RZ ;  /* 0x000000b02d047224 */ /* 0x080fe400078e02ff */
[----:B------:R-:W-:-:S04]  /*a3a0*/  IMAD.WIDE.U32 R44, R44, R176, RZ ;  /* 0x000000b02c2c7225 */ /* 0x000fc800078e00ff */
[----:B------:R-:W-:Y:S01]  /*a3b0*/  IMAD R180, R47, R180, RZ ;  /* 0x000000b42fb47224 */ /* 0x000fe200078e02ff */
[----:B------:R-:W-:Y:S01]  /*a3c0*/  IADD3 R4, PT, PT, R45, R4, RZ ;  /* 0x000000042d047210 */ /* 0x000fe20007ffe0ff */
[----:B------:R-:W-:Y:S01]  /*a3d0*/  @P4 IMAD.IADD R5, R49, 0x1, R0 ;  /* 0x0000000131054824 */ /* 0x000fe200078e0200 */
[----:B------:R-:W-:Y:S01]  /*a3e0*/  IADD3 R40, P5, P4, R44, R40, R6 ;  /* 0x000000282c287210 */ /* 0x000fe20007cbe006 */
[----:B-1----:R-:W-:Y:S01]  /*a3f0*/  VIADD R3, R7, 0x30 ;  /* 0x0000003007037836 */ /* 0x002fe20000000000 */
[----:B------:R-:W-:-:S04]  /*a400*/  IADD3 R180, PT, PT, R41, R180, RZ ;  /* 0x000000b429b47210 */ /* 0x000fc80007ffe0ff */
        /* <DEDUP_REMOVED lines=12> */
.L_x_11399:
[----:B------:R-:W-:Y:S05]  /*a4d0*/  BSYNC.RECONVERGENT B0 ;  /* 0x0000000000007941 */ /* 0x000fea0003800200 */
.L_x_11398:
        /* <DEDUP_REMOVED lines=16> */
.L_x_11401:
[----:B------:R-:W-:Y:S05]  /*a5e0*/  BSYNC.RECONVERGENT B0 ;  /* 0x0000000000007941 */ /* 0x000fea0003800200 */
.L_x_11400:
        /* <DEDUP_REMOVED lines=16> */
.L_x_11403:
[----:B------:R-:W-:Y:S05]  /*a6f0*/  BSYNC.RECONVERGENT B0 ;  /* 0x0000000000007941 */ /* 0x000fea0003800200 */
.L_x_11402:
[----:B------:R-:W-:-:S04]  /*a700*/  MOV R175, 0x0 ;  /* 0x0000000000af7802 */ /* 0x000fc80000000f00 */
[----:B-12345:R-:W-:Y:S05]  /*a710*/  @P0 RET.REL.NODEC R174 `(_ZN5flash24flash_fwd_splitkv_kernelI23Flash_fwd_kernel_traitsILi128ELi64ELi64ELi4ELb0ELb0EN7cutlass6half_tE19Flash_kernel_traitsILi128ELi64ELi64ELi4ES3_EELb0ELb0ELb1ELb0ELb0ELb1ELb0ELb0EEEvNS_16Flash_fwd_paramsE) ;  /* 0xffffff58ae380950 */ /* 0x03efea0003c3ffff */
        /* <DEDUP_REMOVED lines=14> */
[----:B-1----:R-:W-:Y:S05]  /*a800*/  @P0 RET.REL.NODEC R174 `(_ZN5flash24flash_fwd_splitkv_kernelI23Flash_fwd_kernel_traitsILi128ELi64ELi64ELi4ELb0ELb0EN7cutlass6half_tE19Flash_kernel_traitsILi128ELi64ELi64ELi4ES3_EELb0ELb0ELb1ELb0ELb0ELb1ELb0ELb0EEEvNS_16Flash_fwd_paramsE) ;  /* 0xffffff54aefc0950 */ /* 0x002fea0003c3ffff */
[----:B------:R-:W-:Y:S01]  /*a810*/  MOV R175, 0x0 ;  /* 0x0000000000af7802 */ /* 0x000fe20000000f00 */
[----:B------:R1:W-:Y:S03]  /*a820*/  ST.E.128 desc[UR4][R6.64+0x80], R36 ;  /* 0x0000802406007985 */ /* 0x0003e6000c101d04 */
[----:B-1----:R-:W-:Y:S05]  /*a830*/  RET.REL.NODEC R174 `(_ZN5flash24flash_fwd_splitkv_kernelI23Flash_fwd_kernel_traitsILi128ELi64ELi64ELi4ELb0ELb0EN7cutlass6half_tE19Flash_kernel_traitsILi128ELi64ELi64ELi4ES3_EELb0ELb0ELb1ELb0ELb0ELb1ELb0ELb0EEEvNS_16Flash_fwd_paramsE) ;  /* 0xffffff54aef07950 */ /* 0x002fea0003c3ffff */
.L_x_11393:
[----:B------:R-:W-:Y:S01]  /*a840*/  MOV R5, 0x2 ;  /* 0x0000000200057802 */ /* 0x000fe20000000f00 */
[----:B------:R-:W-:Y:S01]  /*a850*/  IMAD.MOV.U32 R0, RZ, RZ, 0x1f ;  /* 0x0000001fff007424 */ /* 0x000fe200078e00ff */
[----:B------:R-:W-:-:S07]  /*a860*/  MOV R4, 0xffffffff ;  /* 0xffffffff00047802 */ /* 0x000fce0000000f00 */
[----:B-----5:R-:W-:Y:S05]  /*a870*/  WARPSYNC.COLLECTIVE R4, `(.L_x_11404) ;  /* 0x0000000004087348 */ /* 0x020fea0003c00000 */
[----:B------:R1:W2:Y:S02]  /*a880*/  SHFL.BFLY P0, R12, R190, R5, R0 ;  /* 0x0c000005be0c7389 */ /* 0x0002a40000000000 */
[----:B-12--5:R-:W-:Y:S05]  /*a890*/  ENDCOLLECTIVE ;  /* 0x000000000000791b */ /* 0x026fea0003800000 */
.L_x_11404:
[----:B------:R-:W-:Y:S02]  /*a8a0*/  IMAD.MOV.U32 R9, RZ, RZ, R12 ;  /* 0x000000ffff097224 */ /* 0x000fe400078e000c */
[----:B------:R-:W-:Y:S02]  /*a8b0*/  IMAD.MOV.U32 R5, RZ, RZ, 0x1 ;  /* 0x00000001ff057424 */ /* 0x000fe400078e00ff */
[----:B------:R-:W-:-:S05]  /*a8c0*/  FADD.FTZ R10, R9, R190 ;  /* 0x000000be090a7221 */ /* 0x000fca0000010000 */
[----:B------:R-:W-:-:S07]  /*a8d0*/  MOV R190, R10 ;  /* 0x0000000a00be7202 */ /* 0x000fce0000000f00 */
[----:B------:R-:W-:Y:S05]  /*a8e0*/  WARPSYNC.COLLECTIVE R4, `(.L_x_11405) ;  /* 0x0000000004087348 */ /* 0x000fea0003c00000 */
[----:B------:R1:W2:Y:S02]  /*a8f0*/  SHFL.BFLY P0, R12, R190, R5, R0 ;  /* 0x0c000005be0c7389 */ /* 0x0002a40000000000 */
[----:B-12---:R-:W-:Y:S05]  /*a900*/  ENDCOLLECTIVE ;  /* 0x000000000000791b */ /* 0x006fea0003800000 */
.L_x_11405:
[----:B------:R-:W-:Y:S01]  /*a910*/  MOV R190, R189 ;  /* 0x000000bd00be7202 */ /* 0x000fe20000000f00 */
[----:B------:R-:W-:Y:S01]  /*a920*/  IMAD.MOV.U32 R5, RZ, RZ, 0x2 ;  /* 0x00000002ff057424 */ /* 0x000fe200078e00ff */
[----:B------:R-:W-:-:S07]  /*a930*/  MOV R9, R12 ;  /* 0x0000000c00097202 */ /* 0x000fce0000000f00 */
[----:B------:R-:W-:Y:S05]  /*a940*/  WARPSYNC.COLLECTIVE R4, `(.L_x_11406) ;  /* 0x0000000004087348 */ /* 0x000fea0003c00000 */
[----:B------:R1:W2:Y:S02]  /*a950*/  SHFL.BFLY P0, R12, R190, R5, R0 ;  /* 0x0c000005be0c7389 */ /* 0x0002a40000000000 */
[----:B-12---:R-:W-:Y:S05]  /*a960*/  ENDCOLLECTIVE ;  /* 0x000000000000791b */ /* 0x006fea0003800000 */
.L_x_11406:
[----:B------:R-:W-:Y:S01]  /*a970*/  FADD.FTZ R9, R10, R9 ;  /* 0x000000090a097221 */ /* 0x000fe20000010000 */
[----:B------:R-:W-:Y:S01]  /*a980*/  FADD.FTZ R11, R12, R189 ;  /* 0x000000bd0c0b7221 */ /* 0x000fe20000010000 */
[----:B------:R-:W-:-:S04]  /*a990*/  MOV R5, 0x1 ;  /* 0x0000000100057802 */ /* 0x000fc80000000f00 */
[----:B------:R-:W-:-:S07]  /*a9a0*/  MOV R190, R11 ;  /* 0x0000000b00be7202 */ /* 0x000fce0000000f00 */
[----:B------:R-:W-:Y:S05]  /*a9b0*/  WARPSYNC.COLLECTIVE R4, `(.L_x_11407) ;  /* 0x0000000004087348 */ /* 0x000fea0003c00000 */
[----:B------:R1:W2:Y:S02]  /*a9c0*/  SHFL.BFLY P0, R12, R190, R5, R0 ;  /* 0x0c000005be0c7389 */ /* 0x0002a40000000000 */
[----:B-12---:R-:W-:Y:S05]  /*a9d0*/  ENDCOLLECTIVE ;  /* 0x000000000000791b */ /* 0x006fea0003800000 */
.L_x_11407:
[----:B------:R-:W-:Y:S05]  /*a9e0*/  BRA `(.L_x_11408) ;  /* 0xffffffe800c47947 */ /* 0x000fea000383ffff */
.L_x_11409:
        /* <DEDUP_REMOVED lines=9> */
.L_x_14983:


//--------------------- .text._ZN5flash24flash_fwd_splitkv_kernelI23Flash_fwd_kernel_traitsILi128ELi64ELi64ELi4ELb0ELb0EN7cutlass6half_tE19Flash_kernel_traitsILi128ELi64ELi64ELi4ES3_EELb0ELb0ELb0ELb0ELb1ELb0ELb0ELb1EEEvNS_16Flash_fwd_paramsE --------------------------
	.section	.text._ZN5flash24flash_fwd_splitkv_kernelI23Flash_fwd_kernel_traitsILi128ELi64ELi64ELi4ELb0ELb0EN7cutlass6half_tE19Flash_kernel_traitsILi128ELi64ELi64ELi4ES3_EELb0ELb0ELb0ELb0ELb1ELb0ELb0ELb1EEEvNS_16Flash_fwd_paramsE,"ax",@progbits
	.align	128
        .global         _ZN5flash24flash_fwd_splitkv_kernelI23Flash_fwd_kernel_traitsILi128ELi64ELi64ELi4ELb0ELb0EN7cutlass6half_tE19Flash_kernel_traitsILi128ELi64ELi64ELi4ES3_EELb0ELb0ELb0ELb0ELb1ELb0ELb0ELb1EEEvNS_16Flash_fwd_paramsE
        .type           _ZN5flash24flash_fwd_splitkv_kernelI23Flash_fwd_kernel_traitsILi128ELi64ELi64ELi4ELb0ELb0EN7cutlass6half_tE19Flash_kernel_traitsILi128ELi64ELi64ELi4ES3_EELb0ELb0ELb0ELb0ELb1ELb0ELb0ELb1EEEvNS_16Flash_fwd_paramsE,@function
        .size           _ZN5flash24flash_fwd_splitkv_kernelI23Flash_fwd_kernel_traitsILi128ELi64ELi64ELi4ELb0ELb0EN7cutlass6half_tE19Flash_kernel_traitsILi128ELi64ELi64ELi4ES3_EELb0ELb0ELb0ELb0ELb1ELb0ELb0ELb1EEEvNS_16Flash_fwd_paramsE,(.L_x_14984 - _ZN5flash24flash_fwd_splitkv_kernelI23Flash_fwd_kernel_traitsILi128ELi64ELi64ELi4ELb0ELb0EN7cutlass6half_tE19Flash_kernel_traitsILi128ELi64ELi64ELi4ES3_EELb0ELb0ELb0ELb0ELb1ELb0ELb0ELb1EEEvNS_16Flash_fwd_paramsE)
        .other          _ZN5flash24flash_fwd_splitkv_kernelI23Flash_fwd_kernel_traitsILi128ELi64ELi64ELi4ELb0ELb0EN7cutlass6half_tE19Flash_kernel_traitsILi128ELi64ELi64ELi4ES3_EELb0ELb0ELb0ELb0ELb1ELb0ELb0ELb1EEEvNS_16Flash_fwd_paramsE,@"STO_CUDA_ENTRY STV_DEFAULT"
_ZN5flash24flash_fwd_splitkv_kernelI23Flash_fwd_kernel_traitsILi128ELi64ELi64ELi4ELb0ELb0EN7cutlass6half_tE19Flash_kernel_traitsILi128ELi64ELi64ELi4ES3_EELb0ELb0ELb0ELb0ELb1ELb0ELb0ELb1EEEvNS_16Flash_fwd_paramsE:
.text._ZN5flash24flash_fwd_splitkv_kernelI23Flash_fwd_kernel_traitsILi128ELi64ELi64ELi4ELb0ELb0EN7cutlass6half_tE19Flash_kernel_traitsILi128ELi64ELi64ELi4ES3_EELb0ELb0ELb0ELb0ELb1ELb0ELb0ELb1EEEvNS_16Flash_fwd_paramsE:
[----:B------:R-:W-:Y:S01]  /*0000*/  LDC R1, c[0x0][0x37c] ;  /* 0x0000df00ff017b82 */ /* 0x000fe20000000800 */
[----:B------:R-:W1:Y:S07]  /*0010*/  S2R R5, SR_CTAID.X ;  /* 0x0000000000057919 */ /* 0x000e6e0000002500 */
[----:B------:R-:W2:Y:S01]  /*0020*/  LDC.64 R100, c[0x0][0x348] ;  /* 0x0000d200ff647b82 */ /* 0x000ea20000000a00 */
[----:B------:R-:W-:Y:S01]  /*0030*/  BSSY.RECONVERGENT B3, `(.L_x_11410) ;  /* 0x0000005000037945 */ /* 0x000fe20003800200 */
[----:B------:R-:W-:Y:S01]  /*0040*/  MOV R150, 0x80 ;  /* 0x0000008000967802 */ /* 0x000fe20000000f00 */
[----:B------:R-:W3:Y:S01]  /*0050*/  S2R R152, SR_CTAID.Y ;  /* 0x0000000000987919 */ /* 0x000ee20000002600 */
[----:B------:R-:W4:Y:S05]  /*0060*/  S2R R151, SR_CTAID.Z ;  /* 0x0000000000977919 */ /* 0x000f2a0000002700 */
[----:B-1234-:R-:W-:Y:S05]  /*0070*/  CALL.REL.NOINC `($_ZN5flash24flash_fwd_splitkv_kernelI23Flash_fwd_kernel_traitsILi128ELi64ELi64ELi4ELb0ELb0EN7cutlass6half_tE19Flash_kernel_traitsILi128ELi64ELi64ELi4ES3_EELb0ELb0ELb0ELb0ELb1ELb0ELb0ELb1EEEvNS_16Flash_fwd_paramsE$_ZN5flash30compute_attn_1rowblock_splitkvI23Flash_fwd_kernel_traitsILi128ELi64ELi64ELi4ELb0ELb0EN7cutlass6half_tE19Flash_kernel_traitsILi128ELi64ELi64ELi4ES3_EELb0ELb0ELb0ELb0ELb1ELb0ELb0ELb1ENS_16Flash_fwd_paramsEEEvRKT8_iiiii) ;  /* 0x0000000000087944 */ /* 0x01efea0003c00000 */
[----:B------:R-:W-:Y:S05]  /*0080*/  BSYNC.RECONVERGENT B3 ;  /* 0x0000000000037941 */ /* 0x000fea0003800200 */
.L_x_11410:
[----:B------:R-:W-:Y:S05]  /*0090*/  EXIT ;  /* 0x000000000000794d */ /* 0x000fea0003800000 */
        .type           $_ZN5flash24flash_fwd_splitkv_kernelI23Flash_fwd_kernel_traitsILi128ELi64ELi64ELi4ELb0ELb0EN7cutlass6half_tE19Flash_kernel_traitsILi128ELi64ELi64ELi4ES3_EELb0ELb0ELb0ELb0ELb1ELb0ELb0ELb1EEEvNS_16Flash_fwd_paramsE$_ZN5flash30compute_attn_1rowblock_splitkvI23Flash_fwd_kernel_traitsILi128ELi64ELi64ELi4ELb0ELb0EN7cutlass6half_tE19Flash_kernel_traitsILi128ELi64ELi64ELi4ES3_EELb0ELb0ELb0ELb0ELb1ELb0ELb0ELb1ENS_16Flash_fwd_paramsEEEvRKT8_iiiii,@function
        .size           $_ZN5flash24flash_fwd_splitkv_kernelI23Flash_fwd_kernel_traitsILi128ELi64ELi64ELi4ELb0ELb0EN7cutlass6half_tE19Flash_kernel_traitsILi128ELi64ELi64ELi4ES3_EELb0ELb0ELb0ELb0ELb1ELb0ELb0ELb1EEEvNS_16Flash_fwd_paramsE$_ZN5flash30compute_attn_1rowblock_splitkvI23Flash_fwd_kernel_traitsILi128ELi64ELi64ELi4ELb0ELb0EN7cutlass6half_tE19Flash_kernel_traitsILi128ELi64ELi64ELi4ES3_EELb0ELb0ELb0ELb0ELb1ELb0ELb0ELb1ENS_16Flash_fwd_paramsEEEvRKT8_iiiii,(.L_x_14984 - $_ZN5flash24flash_fwd_splitkv_kernelI23Flash_fwd_kernel_traitsILi128ELi64ELi64ELi4ELb0ELb0EN7cutlass6half_tE19Flash_kernel_traitsILi128ELi64ELi64ELi4ES3_EELb0ELb0ELb0ELb0ELb1ELb0ELb0ELb1EEEvNS_16Flash_fwd_paramsE$_ZN5flash30compute_attn_1rowblock_splitkvI23Flash_fwd_kernel_traitsILi128ELi64ELi64ELi4ELb0ELb0EN7cutlass6half_tE19Flash_kernel_traitsILi128ELi64ELi64ELi4ES3_EELb0ELb0ELb0ELb0ELb1ELb0ELb0ELb1ENS_16Flash_fwd_paramsEEEvRKT8_iiiii)
$_ZN5flash24flash_fwd_splitkv_kernelI23Flash_fwd_kernel_traitsILi128ELi64ELi64ELi4ELb0ELb0EN7cutlass6half_tE19Flash_kernel_traitsILi128ELi64ELi64ELi4ES3_EELb0ELb0ELb0ELb0ELb1ELb0ELb0ELb1EEEvNS_16Flash_fwd_paramsE$_ZN5flash30compute_attn_1rowblock_splitkvI23Flash_fwd_kernel_traitsILi128ELi64ELi64ELi4ELb0ELb0EN7cutlass6half_tE19Flash_kernel_traitsILi128ELi64ELi64ELi4ES3_EELb0ELb0ELb0ELb0ELb1ELb0ELb0ELb1ENS_16Flash_fwd_paramsEEEvRKT8_iiiii:
        /* <DEDUP_REMOVED lines=39> */
.L_x_11412:
[----:B------:R-:W-:Y:S05]  /*0310*/  BSYNC.RECONVERGENT B0 ;  /* 0x0000000000007941 */ /* 0x000fea0003800200 */
.L_x_11411:
[----:B------:R-:W-:Y:S04]  /*0320*/  BSSY.RECONVERGENT B0, `(.L_x_11413) ;  /* 0x0000007000007945 */ /* 0x000fe80003800200 */
[----:B------:R-:W-:Y:S05]  /*0330*/  @!P3 BRA `(.L_x_11414) ;  /* 0x000000000014b947 */ /* 0x000fea0003800000 */
[----:B------:R-:W4:Y:S02]  /*0340*/  LD.E.U8 R0, desc[UR4][R100.64+0x1b2] ;  /* 0x0001b20464007980 */ /* 0x000f24000c101100 */
[----:B----4-:R-:W-:-:S13]  /*0350*/  ISETP.NE.AND P1, PT, R0, RZ, PT ;  /* 0x000000ff0000720c */ /* 0x010fda0003f25270 */
[----:B------:R-:W4:Y:S02]  /*0360*/  @P1 LD.E R0, desc[UR4][R12.64+0x4] ;  /* 0x000004040c001980 */ /* 0x000f24000c101900 */
[----:B----45:R-:W-:-:S06]  /*0370*/  @P1 IADD3 R3, PT, PT, R0, -R11, RZ ;  /* 0x8000000b00031210 */ /* 0x030fcc0007ffe0ff */
[----:B------:R4:W5:Y:S02]  /*0380*/  @!P1 LD.E R3, desc[UR4][R12.64] ;  /* 0x000000040c039980 */ /* 0x000964000c101900 */
.L_x_11414:
[----:B------:R-:W-:Y:S05]  /*0390*/  BSYNC.RECONVERGENT B0 ;  /* 0x0000000000007941 */ /* 0x000fea0003800200 */
.L_x_11413:
[----:B------:R-:W-:Y:S01]  /*03a0*/  BSSY.RECONVERGENT B1, `(.L_x_11415) ;  /* 0x0000012000017945 */ /* 0x000fe20003800200 */
[----:B-----5:R-:W-:Y:S02]  /*03b0*/  @P5 IADD3 R157, PT, PT, -R156, R7, RZ ;  /* 0x000000079c9d5210 */ /* 0x020fe40007ffe1ff */
[----:B------:R-:W-:Y:S01]  /*03c0*/  IADD3 R88, PT, PT, R3, -R10, RZ ;  /* 0x8000000a03587210 */ /* 0x000fe20007ffe0ff */
[----:B------:R-:W-:Y:S06]  /*03d0*/  @!P0 BRA `(.L_x_11416) ;  /* 0x0000000000148947 */ /* 0x000fec0003800000 */
[----:B------:R-:W-:-:S05]  /*03e0*/  IADD3 R2, P0, PT, R8, R113, RZ ;  /* 0x0000007108027210 */ /* 0x000fca0007f1e0ff */
[----:B------:R-:W-:-:S06]  /*03f0*/  IMAD.X R3, R9, 0x1, R112, P0 ;  /* 0x0000000109037824 */ /* 0x000fcc00000e0670 */
[----:B------:R-:W5:Y:S02]  /*0400*/  LD.E R3, desc[UR4][R2.64] ;  /* 0x0000000402037980 */ /* 0x000f64000c101900 */
[----:B-----5:R-:W-:Y:S01]  /*0410*/  IADD3 R78, PT, PT, R3, -R10, RZ ;  /* 0x8000000a034e7210 */ /* 0x020fe20007ffe0ff */
[----:B------:R-:W-:Y:S05]  /*0420*/  BRA `(.L_x_11417) ;  /* 0x0000000000247947 */ /* 0x000fea0003800000 */
.L_x_11416:
[----:B------:R-:W5:Y:S01]  /*0430*/  LD.E.64 R2, desc[UR4][R100.64+0x108] ;  /* 0x0001080464027980 */ /* 0x000f62000c101b00 */
[----:B------:R-:W-:Y:S01]  /*0440*/  BSSY.RECONVERGENT B0, `(.L_x_11418) ;  /* 0x0000006000007945 */ /* 0x000fe20003800200 */
[----:B-----5:R-:W-:-:S04]  /*0450*/  ISETP.NE.U32.AND P0, PT, R2, RZ, PT ;  /* 0x000000ff0200720c */ /* 0x020fc80003f05070 */
[----:B------:R-:W-:Y:S01]  /*0460*/  ISETP.NE.AND.EX P0, PT, R3, RZ, PT, P0 ;  /* 0x000000ff0300720c */ /* 0x000fe20003f05300 */
[----:B------:R-:W-:-:S12]  /*0470*/  IMAD.MOV.U32 R3, RZ, RZ, RZ ;  /* 0x000000ffff037224 */ /* 0x000fd800078e00ff */
[----:B------:R-:W-:Y:S05]  /*0480*/  @!P0 BRA `(.L_x_11419) ;  /* 0x0000000000048947 */ /* 0x000fea0003800000 */
[----:B------:R1:W5:Y:S02]  /*0490*/  LD.E R3, desc[UR4][R100.64+0xbc] ;  /* 0x0000bc0464037980 */ /* 0x000364000c101900 */
.L_x_11419:
[----:B------:R-:W-:Y:S05]  /*04a0*/  BSYNC.RECONVERGENT B0 ;  /* 0x0000000000007941 */ /* 0x000fea0003800200 */
.L_x_11418:
[----:B-----5:R-:W-:Y:S02]  /*04b0*/  IADD3 R78, PT, PT, R88, R3, RZ ;  /* 0x00000003584e7210 */ /* 0x020fe40007ffe0ff */
.L_x_11417:
[----:B------:R-:W-:Y:S05]  /*04c0*/  BSYNC.RECONVERGENT B1 ;  /* 0x0000000000017941 */ /* 0x000fea0003800200 */
.L_x_11415:
[----:B------:R-:W-:Y:S01]  /*04d0*/  IMAD.SHL.U32 R154, R5, 0x40, RZ ;  /* 0x00000040059a7824 */ /* 0x000fe200078e00ff */
[----:B------:R-:W-:Y:S01]  /*04e0*/  MOV R2, R150 ;  /* 0x0000009600027202 */ /* 0x000fe20000000f00 */
[----:B------:R-:W-:-:S03]  /*04f0*/  IMAD.MOV.U32 R3, RZ, RZ, 0x0 ;  /* 0x00000000ff037424 */ /* 0x000fc600078e00ff */
[----:B------:R-:W-:-:S13]  /*0500*/  ISETP.GT.AND P0, PT, R157, R154, PT ;  /* 0x0000009a9d00720c */ /* 0x000fda0003f04270 */
[----:B-1234-:R-:W-:Y:S05]  /*0510*/  @!P0 RET.REL.NODEC R2 `(_ZN5flash24flash_fwd_splitkv_kernelI23Flash_fwd_kernel_traitsILi128ELi64ELi64ELi4ELb0ELb0EN7cutlass6half_tE19Flash_kernel_traitsILi128ELi64ELi64ELi4ES3_EELb0ELb0ELb0ELb0ELb1ELb0ELb0ELb1EEEvNS_16Flash_fwd_paramsE) ;  /* 0xfffffff802b88950 */ /* 0x01efea0003c3ffff */
        /* <DEDUP_REMOVED lines=23> */
[----:B------:R-:W-:Y:S01]  /*0690*/  BSSY.RECONVERGENT B0, `(.L_x_11421) ;  /* 0x000002b000007945 */ /* 0x000fe20003800200 */
[----:B--2---:R-:W-:Y:S02]  /*06a0*/  IMAD R0, R152, R0, R151 ;  /* 0x0000000098007224 */ /* 0x004fe400078e0297 */
[----:B---3--:R-:W-:-:S04]  /*06b0*/  @P0 IMAD.WIDE.U32 R16, R12, R156, RZ ;  /* 0x0000009c0c100225 */ /* 0x008fc800078e00ff */
[----:B------:R-:W-:Y:S02]  /*06c0*/  @P0 IMAD R2, R13, R156, RZ ;  /* 0x0000009c0d020224 */ /* 0x000fe400078e02ff */
[-C--:B----4-:R-:W-:Y:S02]  /*06d0*/  @!P0 IMAD R4, R11, R152.reuse, RZ ;  /* 0x000000980b048224 */ /* 0x090fe400078e02ff */
[----:B------:R-:W-:Y:S01]  /*06e0*/  @!P0 IMAD.WIDE.U32 R10, R10, R152, RZ ;  /* 0x000000980a0a8225 */ /* 0x000fe200078e00ff */
[----:B------:R-:W-:-:S03]  /*06f0*/  @P0 MOV R10, R16 ;  /* 0x00000010000a0202 */ /* 0x000fc60000000f00 */
[----:B------:R-:W-:Y:S01]  /*0700*/  IMAD R0, R3, R0, R154 ;  /* 0x0000000003007224 */ /* 0x000fe200078e029a */
[----:B------:R-:W-:Y:S01]  /*0710*/  SHF.R.U32.HI R3, RZ, 0x3, R76 ;  /* 0x00000003ff037819 */ /* 0x000fe2000001164c */
[----:B------:R-:W-:-:S04]  /*0720*/  IMAD.WIDE.U32 R18, R154, R12, R18 ;  /* 0x0000000c9a127225 */ /* 0x000fc800078e0012 */
[----:B------:R-:W-:Y:S02]  /*0730*/  @!P0 IMAD.IADD R4, R11, 0x1, R4 ;  /* 0x000000010b048824 */ /* 0x000fe400078e0204 */
[----:B------:R-:W-:Y:S01]  /*0740*/  @P0 IMAD.IADD R4, R17, 0x1, R2 ;  /* 0x0000000111040824 */ /* 0x000fe200078e0202 */
[----:B------:R-:W-:Y:S01]  /*0750*/  IADD3 R11, PT, PT, R3, 0x10, RZ ;  /* 0x00000010030b7810 */ /* 0x000fe20007ffe0ff */
[----:B------:R-:W-:Y:S01]  /*0760*/  IMAD.IADD R2, R157, 0x1, -R154 ;  /* 0x000000019d027824 */ /* 0x000fe200078e0a9a */
[----:B------:R-:W-:Y:S01]  /*0770*/  IADD3 R10, P3, PT, R10, R18, RZ ;  /* 0x000000120a0a7210 */ /* 0x000fe20007f7e0ff */
[----:B------:R-:W-:Y:S02]  /*0780*/  IMAD R17, R13, R154, RZ ;  /* 0x0000009a0d117224 */ /* 0x000fe400078e02ff */
[----:B------:R-:W-:Y:S01]  /*0790*/  VIADD R5, R3, 0x20 ;  /* 0x0000002003057836 */ /* 0x000fe20000000000 */
[----:B------:R-:W-:Y:S02]  /*07a0*/  ISETP.GE.AND P0, PT, R11, R2, PT ;  /* 0x000000020b00720c */ /* 0x000fe40003f06270 */
[----:B------:R-:W-:-:S02]  /*07b0*/  IADD3.X R11, PT, PT, R4, R19, R17, P3, !PT ;  /* 0x00000013040b7210 */ /* 0x000fc40001ffe411 */
[-C--:B------:R-:W-:Y:S02]  /*07c0*/  ISETP.GE.AND P2, PT, R5, R2.reuse, PT ;  /* 0x000000020500720c */ /* 0x080fe40003f46270 */
[----:B------:R-:W-:Y:S02]  /*07d0*/  ISETP.GE.AND P3, PT, R3, R2, PT ;  /* 0x000000020300720c */ /* 0x000fe40003f66270 */
[----:B------:R-:W-:-:S04]  /*07e0*/  IADD3 R5, P1, PT, R0, R3, RZ ;  /* 0x0000000300057210 */ /* 0x000fc80007f3e0ff */
[----:B------:R-:W-:Y:S02]  /*07f0*/  LEA.HI.X.SX32 R0, R0, RZ, 0x1, P1 ;  /* 0x000000ff00007211 */ /* 0x000fe400008f0eff */
[----:B------:R-:W-:Y:S01]  /*0800*/  LEA R4, P4, R5, R6, 0x2 ;  /* 0x0000000605047211 */ /* 0x000fe200078810ff */
[----:B------:R-:W-:Y:S01]  /*0810*/  VIADD R17, R3, 0x30 ;  /* 0x0000003003117836 */ /* 0x000fe20000000000 */
[----:B------:R-:W-:Y:S01]  /*0820*/  LOP3.LUT P6, R76, R76, 0x7, RZ, 0xc0, !PT ;  /* 0x000000074c4c7812 */ /* 0x000fe200078cc0ff */
[----:B------:R-:W-:Y:S01]  /*0830*/  IMAD.WIDE.U32 R20, R151, R8, R10 ;  /* 0x0000000897147225 */ /* 0x000fe200078e000a */
[----:B------:R-:W-:-:S03]  /*0840*/  LEA.HI.X R5, R5, R7, R0, 0x2, P4 ;  /* 0x0000000705057211 */ /* 0x000fc600020f1400 */
[----:B------:R-:W-:Y:S01]  /*0850*/  IMAD R0, R9, R151, RZ ;  /* 0x0000009709007224 */ /* 0x000fe200078e02ff */
[-C--:B------:R-:W-:Y:S02]  /*0860*/  ISETP.GE.OR P6, PT, R3, R2.reuse, P6 ;  /* 0x000000020300720c */ /* 0x080fe400037c6670 */
[----:B------:R-:W-:Y:S02]  /*0870*/  ISETP.GE.AND P1, PT, R17, R2, PT ;  /* 0x000000021100720c */ /* 0x000fe40003f26270 */
        /* <DEDUP_REMOVED lines=12> */
.L_x_11422:
[----:B------:R-:W-:Y:S05]  /*0940*/  BSYNC.RECONVERGENT B0 ;  /* 0x0000000000007941 */ /* 0x000fea0003800200 */
.L_x_11421:
        /* <DEDUP_REMOVED lines=18> */
.L_x_11424:
[----:B------:R-:W-:Y:S05]  /*0a70*/  BSYNC.RECONVERGENT B0 ;  /* 0x0000000000007941 */ /* 0x000fea0003800200 */
.L_x_11423:
        /* <DEDUP_REMOVED lines=14> */
.L_x_11426:
[----:B------:R-:W-:Y:S05]  /*0b60*/  BSYNC.RECONVERGENT B0 ;  /* 0x0000000000007941 */ /* 0x000fea0003800200 */
.L_x_11425:
        /* <DEDUP_REMOVED lines=14> */
.L_x_11428:
[----:B------:R-:W-:Y:S05]  /*0c50*/  BSYNC.RECONVERGENT B0 ;  /* 0x0000000000007941 */ /* 0x000fea0003800200 */
.L_x_11427:
[----:B------:R-:W-:Y:S01]  /*0c60*/  MOV R151, 0x0 ;  /* 0x0000000000977802 */ /* 0x000fe20000000f00 */
[----:B------:R-:W-:Y:S04]  /*0c70*/  @!P6 ST.E desc[UR4][R4.64], R11 ;  /* 0x0000000b0400e985 */ /* 0x000fe8000c101904 */
[----:B------:R-:W-:Y:S04]  /*0c80*/  @!P5 ST.E desc[UR4][R4.64+0x40], R9 ;  /* 0x000040090400d985 */ /* 0x000fe8000c101904 */
[----:B------:R1:W-:Y:S02]  /*0c90*/  @!P4 ST.E desc[UR4][R4.64+0x80], R7 ;  /* 0x000080070400c985 */ /* 0x0003e4000c101904 */
[----:B-123-5:R-:W-:Y:S05]  /*0ca0*/  @P3 RET.REL.NODEC R150 `(_ZN5flash24flash_fwd_splitkv_kernelI23Flash_fwd_kernel_traitsILi128ELi64ELi64ELi4ELb0ELb0EN7cutlass6half_tE19Flash_kernel_traitsILi128ELi64ELi64ELi4ES3_EELb0ELb0ELb0ELb0ELb1ELb0ELb0ELb1EEEvNS_16Flash_fwd_paramsE) ;  /* 0xfffffff096d43950 */ /* 0x02efea0003c3ffff */
[----:B------:R-:W-:Y:S02]  /*0cb0*/  MOV R3, 0x7f800000 ;  /* 0x7f80000000037802 */ /* 0x000fe40000000f00 */
[----:B------:R-:W-:-:S03]  /*0cc0*/  MOV R151, 0x0 ;  /* 0x0000000000977802 */ /* 0x000fc60000000f00 */
[----:B------:R1:W-:Y:S02]  /*0cd0*/  ST.E desc[UR4][R4.64+0xc0], R3 ;  /* 0x0000c00304007985 */ /* 0x0003e4000c101904 */
[----:B-1----:R-:W-:Y:S05]  /*0ce0*/  RET.REL.NODEC R150 `(_ZN5flash24flash_fwd_splitkv_kernelI23Flash_fwd_kernel_traitsILi128ELi64ELi64ELi4ELb0ELb0EN7cutlass6half_tE19Flash_kernel_traitsILi128ELi64ELi64ELi4ES3_EELb0ELb0ELb0ELb0ELb1ELb0ELb0ELb1EEEvNS_16Flash_fwd_paramsE) ;  /* 0xfffffff096c47950 */ /* 0x002fea0003c3ffff */
.L_x_11420:
        /* <DEDUP_REMOVED lines=26> */
[----:B-1----:R-:W-:Y:S01]  /*0e90*/  IABS R2, R11 ;  /* 0x0000000b00027213 */ /* 0x002fe20000000000 */
[----:B--2---:R-:W-:Y:S01]  /*0ea0*/  IMAD.MOV R3, RZ, RZ, -R15 ;  /* 0x000000ffff037224 */ /* 0x004fe200078e0a0f */
        /* <DEDUP_REMOVED lines=55> */
[----:B---3--:R-:W-:Y:S01]  /*1220*/  SHF.R.S32.HI R2, RZ, 0x1f, R3 ;  /* 0x0000001fff027819 */ /* 0x008fe20000011403 */
        /* <DEDUP_REMOVED lines=17> */
.L_x_11430:
        /* <DEDUP_REMOVED lines=50> */
[----:B------:R-:W-:-:S02]  /*1660*/  MOV R20, R8 ;  /* 0x0000000800147202 */ /* 0x000fc40000000f00 */
[----:B------:R-:W-:Y:S01]  /*1670*/  MOV R21, R7 ;  /* 0x0000000700157202 */ /* 0x000fe20000000f00 */
[----:B------:R-:W-:Y:S01]  /*1680*/  IMAD R6, R145, R12, RZ ;  /* 0x0000000c91067224 */ /* 0x000fe200078e02ff */
[----:B------:R-:W-:Y:S01]  /*1690*/  @!P1 IADD3 R2, PT, PT, -R2, RZ, RZ ;  /* 0x000000ff02029210 */ /* 0x000fe20007ffe1ff */
[----:B------:R-:W-:Y:S02]  /*16a0*/  @!P3 IMAD R3, R3, R104, R4 ;  /* 0x000000680303b224 */ /* 0x000fe400078e0204 */
        /* <DEDUP_REMOVED lines=8> */
[----:B------:R-:W-:Y:S02]  /*1730*/  IMAD R7, R17, R2, RZ ;  /* 0x0000000211077224 */ /* 0x000fe400078e02ff */
[----:B------:R-:W-:-:S02]  /*1740*/  @P3 IMAD.IADD R10, R10, 0x1, R11 ;  /* 0x000000010a0a3824 */ /* 0x000fc400078e020b */
        /* <DEDUP_REMOVED lines=8> */
[----:B------:R-:W-:Y:S01]  /*17d0*/  @!P3 IMAD.MOV.U32 R16, RZ, RZ, R14 ;  /* 0x000000ffff10b224 */ /* 0x000fe200078e000e */
[----:B------:R-:W-:Y:S01]  /*17e0*/  IADD3 R2, PT, PT, R21, R7, RZ ;  /* 0x0000000715027210 */ /* 0x000fe20007ffe0ff */
[----:B------:R-:W-:Y:S01]  /*17f0*/  @P3 IMAD.IADD R15, R11, 0x1, R6 ;  /* 0x000000010b0f3824 */ /* 0x000fe200078e0206 */
[----:B------:R-:W-:Y:S02]  /*1800*/  @P3 MOV R16, R10 ;  /* 0x0000000a00103202 */ /* 0x000fe40000000f00 */
[----:B------:R-:W-:Y:S02]  /*1810*/  MOV R13, RZ ;  /* 0x000000ff000d7202 */ /* 0x000fe40000000f00 */
.L_x_11431:
[----:B------:R-:W-:Y:S05]  /*1820*/  BSYNC.RECONVERGENT B0 ;  /* 0x0000000000007941 */ /* 0x000fea0003800200 */
.L_x_11429:
        /* <DEDUP_REMOVED lines=26> */
[----:B------:R-:W-:Y:S01]  /*19d0*/  @!P3 IMAD.IADD R18, R18, 0x1, -R3 ;  /* 0x000000011212b824 */ /* 0x000fe200078e0a03 */
[----:B------:R-:W-:-:S04]  /*19e0*/  IADD3 R28, P1, PT, R20, R16, RZ ;  /* 0x00000010141c7210 */ /* 0x000fc80007f3e0ff */
[----:B------:R-:W-:Y:S02]  /*19f0*/  ISETP.GE.U32.AND P4, PT, R18, R3, PT ;  /* 0x000000031200720c */ /* 0x000fe40003f86070 */
[----:B------:R-:W-:Y:S01]  /*1a00*/  LOP3.LUT R3, R151, R0, RZ, 0x3c, !PT ;  /* 0x0000000097037212 */ /* 0x000fe200078e3cff */
[-C--:B-----5:R-:W-:Y:S01]  /*1a10*/  IMAD R13, R13, R104.reuse, RZ ;  /* 0x000000680d0d7224 */ /* 0x0a0fe200078e02ff */
[----:B------:R-:W-:Y:S01]  /*1a20*/  IADD3.X R29, PT, PT, RZ, R15, RZ, P1, !PT ;  /* 0x0000000fff1d7210 */ /* 0x000fe20000ffe4ff */
[----:B------:R-:W-:Y:S01]  /*1a30*/  @!P3 VIADD R17, R17, 0x1 ;  /* 0x000000011111b836 */ /* 0x000fe20000000000 */
[----:B------:R-:W-:Y:S02]  /*1a40*/  ISETP.GE.AND P2, PT, R3, RZ, PT ;  /* 0x000000ff0300720c */ /* 0x000fe40003f46270 */
[----:B------:R-:W-:Y:S01]  /*1a50*/  ISETP.NE.AND P1, PT, R0, RZ, PT ;  /* 0x000000ff0000720c */ /* 0x000fe20003f25270 */
[C---:B------:R-:W-:Y:S02]  /*1a60*/  IMAD R13, R12.reuse, R105, R13 ;  /* 0x000000690c0d7224 */ /* 0x040fe400078e020d */
[----:B------:R-:W-:-:S04]  /*1a70*/  IMAD.WIDE.U32 R28, R12, R104, R28 ;  /* 0x000000680c1c7225 */ /* 0x000fc800078e001c */
[----:B------:R-:W-:-:S04]  /*1a80*/  @P4 VIADD R17, R17, 0x1 ;  /* 0x0000000111114836 */ /* 0x000fc80000000000 */
[----:B------:R-:W-:Y:S02]  /*1a90*/  IMAD.MOV.U32 R3, RZ, RZ, R17 ;  /* 0x000000ffff037224 */ /* 0x000fe400078e0011 */
[----:B------:R-:W-:Y:S01]  /*1aa0*/  IMAD.IADD R17, R29, 0x1, R13 ;  /* 0x000000011d117824 */ /* 0x000fe200078e020d */
[----:B------:R-:W1:Y:S01]  /*1ab0*/  S2R R57, SR_CgaCtaId ;  /* 0x0000000000397919 */ /* 0x000e620000008800 */
[----:B------:R-:W-:Y:S01]  /*1ac0*/  @!P2 IMAD.MOV R3, RZ, RZ, -R3 ;  /* 0x000000ffff03a224 */ /* 0x000fe200078e0a03 */
[----:B------:R-:W-:Y:S02]  /*1ad0*/  @!P1 LOP3.LUT R3, RZ, R0, RZ, 0x33, !PT ;  /* 0x00000000ff039212 */ /* 0x000fe400078e33ff */
[----:B------:R-:W-:Y:S02]  /*1ae0*/  SHF.R.U32.HI R126, RZ, 0x3, R76 ;  /* 0x00000003ff7e7819 */ /* 0x000fe4000001164c */
[----:B------:R-:W-:Y:S01]  /*1af0*/  MOV R127, RZ ;  /* 0x000000ff007f7202 */ /* 0x000fe20000000f00 */
[----:B------:R-:W-:Y:S01]  /*1b00*/  IMAD.MOV.U32 R16, RZ, RZ, R28 ;  /* 0x000000ffff107224 */ /* 0x000fe200078e001c */
[----:B------:R-:W-:-:S03]  /*1b10*/  SHF.R.S32.HI R0, RZ, 0x1f, R3 ;  /* 0x0000001fff007819 */ /* 0x000fc60000011403 */
[----:B------:R-:W-:-:S04]  /*1b20*/  IMAD.WIDE.U32 R16, R3, R24, R16 ;  /* 0x0000001803107225 */ /* 0x000fc800078e0010 */
[-C--:B------:R-:W-:Y:S01]  /*1b30*/  IMAD R149, R105, R126.reuse, RZ ;  /* 0x0000007e69957224 */ /* 0x080fe200078e02ff */
[----:B------:R-:W-:Y:S01]  /*1b40*/  SHF.L.U32 R82, R76, 0x6, RZ ;  /* 0x000000064c527819 */ /* 0x000fe200000006ff */
[----:B------:R-:W-:Y:S01]  /*1b50*/  IMAD R147, R145, R126, RZ ;  /* 0x0000007e91937224 */ /* 0x000fe200078e02ff */
[----:B------:R-:W-:Y:S02]  /*1b60*/  SHF.R.U32.HI R72, RZ, 0x1, R76 ;  /* 0x00000001ff487819 */ /* 0x000fe4000001164c */
[----:B------:R-:W-:Y:S01]  /*1b70*/  LOP3.LUT R83, R82, 0x1c0, RZ, 0xc0, !PT ;  /* 0x000001c052537812 */ /* 0x000fe200078ec0ff */
[----:B------:R-:W-:-:S03]  /*1b80*/  IMAD.SHL.U32 R81, R76, 0x20, RZ ;  /* 0x000000204c517824 */ /* 0x000fc600078e00ff */
[----:B------:R-:W-:Y:S01]  /*1b90*/  LOP3.LUT R72, R83, 0x8, R72, 0xf8, !PT ;  /* 0x0000000853487812 */ /* 0x000fe200078ef848 */
[C---:B------:R-:W-:Y:S01]  /*1ba0*/  IMAD.SHL.U32 R74, R144.reuse, 0x10, RZ ;  /* 0x00000010904a7824 */ /* 0x040fe200078e00ff */
[----:B------:R-:W-:Y:S02]  /*1bb0*/  LEA R153, R103, 0xffffffc0, 0x6 ;  /* 0xffffffc067997811 */ /* 0x000fe400078e30ff */
[----:B------:R-:W-:Y:S02]  /*1bc0*/  SHF.L.U64.HI R75, R144, 0x4, R145 ;  /* 0x00000004904b7819 */ /* 0x000fe40000010291 */
[C---:B------:R-:W-:Y:S02]  /*1bd0*/  SHF.L.U64.HI R80, R104.reuse, 0x4, R105 ;  /* 0x0000000468507819 */ /* 0x040fe40000010269 */
[----:B------:R-:W-:Y:S02]  /*1be0*/  SHF.L.U32 R77, R104, 0x4, RZ ;  /* 0x00000004684d7819 */ /* 0x000fe400000006ff */
[----:B------:R-:W-:-:S02]  /*1bf0*/  LOP3.LUT R81, R81, 0x7c00, RZ, 0xc0, !PT ;  /* 0x00007c0051517812 */ /* 0x000fc400078ec0ff */
[----:B------:R-:W-:Y:S02]  /*1c00*/  LOP3.LUT R73, R82, 0x200, RZ, 0xc0, !PT ;  /* 0x0000020052497812 */ /* 0x000fe400078ec0ff */
[----:B------:R-:W-:Y:S01]  /*1c10*/  LOP3.LUT R72, R72, 0x38, R79, 0x78, !PT ;  /* 0x0000003848487812 */ /* 0x000fe200078e784f */
[----:B--2---:R-:W-:Y:S02]  /*1c20*/  @P0 IMAD R13, R129, R156, RZ ;  /* 0x0000009c810d0224 */ /* 0x004fe400078e02ff */
[----:B---3--:R-:W-:-:S04]  /*1c30*/  @!P0 IMAD.WIDE.U32 R18, R26, R152, RZ ;  /* 0x000000981a128225 */ /* 0x008fc800078e00ff */
[----:B------:R-:W-:Y:S02]  /*1c40*/  @!P0 IMAD R12, R27, R152, RZ ;  /* 0x000000981b0c8224 */ /* 0x000fe400078e02ff */
[----:B------:R-:W-:Y:S01]  /*1c50*/  @P0 IMAD.WIDE.U32 R26, R128, R156, RZ ;  /* 0x0000009c801a0225 */ /* 0x000fe200078e00ff */
[----:B------:R-:W-:Y:S02]  /*1c60*/  @!P0 MOV R15, R18 ;  /* 0x00000012000f8202 */ /* 0x000fe40000000f00 */
[----:B------:R-:W-:Y:S01]  /*1c70*/  @P0 MOV R15, R26 ;  /* 0x0000001a000f0202 */ /* 0x000fe20000000f00 */
[----:B------:R-:W-:Y:S02]  /*1c80*/  @!P0 IMAD.IADD R12, R19, 0x1, R12 ;  /* 0x00000001130c8824 */ /* 0x000fe400078e020c */
[----:B------:R-:W-:Y:S01]  /*1c90*/  @P0 IMAD.IADD R12, R27, 0x1, R13 ;  /* 0x000000011b0c0824 */ /* 0x000fe200078e020d */
[----:B------:R-:W-:-:S05]  /*1ca0*/  IADD3 R18, P1, PT, R20, R15, RZ ;  /* 0x0000000f14127210 */ /* 0x000fca0007f3e0ff */
[----:B------:R-:W-:Y:S02]  /*1cb0*/  IMAD.X R19, RZ, RZ, R12, P1 ;  /* 0x000000ffff137224 */ /* 0x000fe400008e060c */
[----:B------:R-:W-:Y:S02]  /*1cc0*/  IMAD R12, R23, R151, RZ ;  /* 0x00000097170c7224 */ /* 0x000fe400078e02ff */
[----:B------:R-:W-:-:S04]  /*1cd0*/  IMAD.WIDE.U32 R26, R151, R22, R18 ;  /* 0x00000016971a7225 */ /* 0x000fc800078e0012 */
[----:B------:R-:W-:-:S04]  /*1ce0*/  IMAD.WIDE.U32 R22, R5, 0x40, R126 ;  /* 0x0000004005167825 */ /* 0x000fc800078e007e */
[----:B------:R-:W-:Y:S02]  /*1cf0*/  IMAD R13, R25, R3, RZ ;  /* 0x00000003190d7224 */ /* 0x000fe400078e02ff */
[----:B------:R-:W-:Y:S02]  /*1d00*/  IMAD.IADD R27, R27, 0x1, R12 ;  /* 0x000000011b1b7824 */ /* 0x000fe400078e020c */
[----:B------:R-:W-:Y:S02]  /*1d10*/  IMAD R5, R23, R128, RZ ;  /* 0x0000008017057224 */ /* 0x000fe400078e02ff */
[----:B------:R-:W-:Y:S02]  /*1d20*/  IMAD R24, R0, R24, R13 ;  /* 0x0000001800187224 */ /* 0x000fe400078e020d */
[C---:B------:R-:W-:Y:S02]  /*1d30*/  IMAD R5, R22.reuse, R129, R5 ;  /* 0x0000008116057224 */ /* 0x040fe400078e0205 */
[----:B------:R-:W-:Y:S01]  /*1d40*/  IMAD.WIDE.U32 R12, R22, R128, R26 ;  /* 0x00000080160c7225 */ /* 0x000fe200078e001a */
[----:B------:R-:W-:-:S03]  /*1d50*/  IADD3 R18, P1, PT, R20, R4, RZ ;  /* 0x0000000414127210 */ /* 0x000fc60007f3e0ff */
[----:B------:R-:W-:Y:S01]  /*1d60*/  IMAD.IADD R5, R13, 0x1, R5 ;  /* 0x000000010d057824 */ /* 0x000fe200078e0205 */
[C---:B----4-:R-:W-:Y:S01]  /*1d70*/  LEA R124, P2, R12.reuse, R6, 0x1 ;  /* 0x000000060c7c7211 */ /* 0x050fe200078408ff */
[----:B------:R-:W-:Y:S02]  /*1d80*/  IMAD.IADD R17, R17, 0x1, R24 ;  /* 0x0000000111117824 */ /* 0x000fe400078e0218 */
[----:B------:R-:W-:Y:S01]  /*1d90*/  IMAD.X R19, RZ, RZ, R2, P1 ;  /* 0x000000ffff137224 */ /* 0x000fe200008e0602 */
[----:B------:R-:W-:Y:S02]  /*1da0*/  MOV R2, 0x400 ;  /* 0x0000040000027802 */ /* 0x000fe40000000f00 */
[----:B------:R-:W-:Y:S02]  /*1db0*/  LEA.HI.X R125, R12, R7, R5, 0x1, P2 ;  /* 0x000000070c7d7211 */ /* 0x000fe400010f0c05 */
[----:B------:R-:W-:Y:S01]  /*1dc0*/  SHF.R.S32.HI R7, RZ, 0x1f, R88 ;  /* 0x0000001fff077819 */ /* 0x000fe20000011458 */
[----:B------:R-:W-:Y:S01]  /*1dd0*/  IMAD.WIDE.U32 R16, R126, R104, R16 ;  /* 0x000000687e107225 */ /* 0x000fe200078e0010 */
[----:B-1----:R-:W-:-:S02]  /*1de0*/  LEA R57, R57, R2, 0x18 ;  /* 0x0000000239397211 */ /* 0x002fc400078ec0ff */
[----:B------:R-:W-:Y:S01]  /*1df0*/  LEA.HI R2, R7, R88, RZ, 0x6 ;  /* 0x0000005807027211 */ /* 0x000fe200078f30ff */
[----:B------:R-:W-:Y:S01]  /*1e00*/  IMAD.IADD R149, R17, 0x1, R149 ;  /* 0x0000000111957824 */ /* 0x000fe200078e0295 */
[C---:B------:R-:W-:Y:S02]  /*1e10*/  LEA R148, P0, R16.reuse, R8, 0x1 ;  /* 0x0000000810947211 */ /* 0x040fe400078008ff */
[----:B------:R-:W-:Y:S02]  /*1e20*/  SHF.R.S32.HI R2, RZ, 0x6, R2 ;  /* 0x00000006ff027819 */ /* 0x000fe40000011402 */
[----:B------:R-:W-:Y:S02]  /*1e30*/  LOP3.LUT R5, R79, 0x1c0, RZ, 0xc0, !PT ;  /* 0x000001c04f057812 */ /* 0x000fe400078ec0ff */
[----:B------:R-:W-:Y:S02]  /*1e40*/  LEA.HI.X R149, R16, R9, R149, 0x1, P0 ;  /* 0x0000000910957211 */ /* 0x000fe400000f0c95 */
[----:B------:R-:W-:-:S02]  /*1e50*/  ISETP.GE.AND P0, PT, R2, R103, PT ;  /* 0x000000670200720c */ /* 0x000fc40003f06270 */
[----:B------:R-:W-:Y:S01]  /*1e60*/  LOP3.LUT R4, R5, 0x38, R76, 0xf8, !PT ;  /* 0x0000003805047812 */ /* 0x000fe200078ef84c */
[----:B------:R-:W-:-:S03]  /*1e70*/  IMAD.WIDE.U32 R18, R126, R144, R18 ;  /* 0x000000907e127225 */ /* 0x000fc600078e0012 */
[--C-:B------:R-:W-:Y:S02]  /*1e80*/  LOP3.LUT R4, R4, 0x38, R79.reuse, 0x78, !PT ;  /* 0x0000003804047812 */ /* 0x100fe400078e784f */
[----:B------:R-:W-:Y:S02]  /*1e90*/  IADD3 R147, PT, PT, R19, R147, RZ ;  /* 0x0000009313937210 */ /* 0x000fe40007ffe0ff */
[----:B------:R-:W-:Y:S02]  /*1ea0*/  LOP3.LUT R4, R4, 0x1e00, R79, 0xf8, !PT ;  /* 0x00001e0004047812 */ /* 0x000fe400078ef84f */
[----:B------:R-:W-:Y:S02]  /*1eb0*/  LEA R146, P1, R18, R10, 0x1 ;  /* 0x0000000a12927211 */ /* 0x000fe400078208ff */
[----:B------:R-:W-:Y:S01]  /*1ec0*/  LEA.HI R121, R121, R121, RZ, 0x1 ;  /* 0x0000007979797211 */ /* 0x000fe200078f08ff */
[----:B------:R-:W-:Y:S01]  /*1ed0*/  IMAD R155, R4, 0x2, R57 ;  /* 0x00000002049b7824 */ /* 0x000fe200078e0239 */
[----:B------:R-:W-:Y:S01]  /*1ee0*/  LEA.HI.X R147, R18, R11, R147, 0x1, P1 ;  /* 0x0000000b12937211 */ /* 0x000fe200008f0c93 */
[----:B------:R-:W-:Y:S08]  /*1ef0*/  @P0 BRA `(.L_x_11432) ;  /* 0x0000005c000c0947 */ /* 0x000ff00003800000 */
        /* <DEDUP_REMOVED lines=11> */
[----:B------:R-:W-:Y:S02]  /*1fb0*/  IADD3 R14, PT, PT, R153, R14, RZ ;  /* 0x0000000e990e7210 */ /* 0x000fe40007ffe0ff */
[----:B------:R-:W-:-:S05]  /*1fc0*/  SHF.R.S32.HI R121, RZ, 0x1, R121 ;  /* 0x00000001ff797819 */ /* 0x000fca0000011479 */
[-C--:B------:R-:W-:Y:S02]  /*1fd0*/  IMAD R15, R14, R121.reuse, RZ ;  /* 0x000000790e0f7224 */ /* 0x080fe400078e02ff */
[----:B------:R-:W-:-:S05]  /*1fe0*/  IMAD R14, R126, R121, R20 ;  /* 0x000000797e0e7224 */ /* 0x000fca00078e0214 */
[----:B------:R-:W-:Y:S01]  /*1ff0*/  IADD3 R94, P1, PT, R15, R14, RZ ;  /* 0x0000000e0f5e7210 */ /* 0x000fe20007f3e0ff */
[C---:B------:R-:W-:Y:S01]  /*2000*/  IMAD.SHL.U32 R120, R121.reuse, 0x10, RZ ;  /* 0x0000001079787824 */ /* 0x040fe200078e00ff */
[C---:B------:R-:W-:Y:S01]  /*2010*/  SHF.L.U32 R118, R121.reuse, 0x5, RZ ;  /* 0x0000000579767819 */ /* 0x040fe200000006ff */
[----:B------:R-:W-:Y:S01]  /*2020*/  IMAD R119, R121, 0x30, RZ ;  /* 0x0000003079777824 */ /* 0x000fe200078e02ff */
[----:B------:R-:W-:Y:S01]  /*2030*/  VIMNMX R87, PT, PT, RZ, R2, !PT ;  /* 0x00000002ff577248 */ /* 0x000fe20007fe0100 */
[C---:B------:R-:W-:Y:S01]  /*2040*/  VIADD R85, R126.reuse, 0x20 ;  /* 0x000000207e557836 */ /* 0x040fe20000000000 */
[C---:B------:R-:W-:Y:S01]  /*2050*/  IADD3 R86, PT, PT, R126.reuse, 0x10, RZ ;  /* 0x000000107e567810 */ /* 0x040fe20007ffe0ff */
[C---:B------:R-:W-:Y:S01]  /*2060*/  IMAD R117, R103.reuse, -0x40, R88 ;  /* 0xffffffc067757824 */ /* 0x040fe200078e0258 */
        /* <DEDUP_REMOVED lines=13> */
[----:B---3--:R-:W-:Y:S01]  /*2140*/  IMAD.WIDE.U32 R24, R152, R10, R20 ;  /* 0x0000000a98187225 */ /* 0x008fe200078e0014 */
[----:B------:R-:W-:-:S03]  /*2150*/  IADD3 R27, PT, PT, R27, R8, RZ ;  /* 0x000000081b1b7210 */ /* 0x000fc60007ffe0ff */
[----:B------:R-:W-:Y:S02]  /*2160*/  IMAD R8, R11, R152, RZ ;  /* 0x000000980b087224 */ /* 0x000fe400078e02ff */
[----:B----4-:R-:W-:Y:S02]  /*2170*/  IMAD R9, R131, R153, RZ ;  /* 0x0000009983097224 */ /* 0x010fe400078e02ff */
[----:B------:R-:W-:Y:S02]  /*2180*/  IMAD.IADD R25, R25, 0x1, R8 ;  /* 0x0000000119197824 */ /* 0x000fe400078e0208 */
[----:B------:R-:W-:-:S04]  /*2190*/  IMAD.WIDE.U32 R26, R153, R130, R26 ;  /* 0x00000082991a7225 */ /* 0x000fc800078e001a */
[----:B-----5:R-:W-:Y:S02]  /*21a0*/  IMAD R8, R133, R153, RZ ;  /* 0x0000009985087224 */ /* 0x020fe400078e02ff */
[----:B------:R-:W-:Y:S01]  /*21b0*/  IMAD.WIDE.U32 R24, R153, R132, R24 ;  /* 0x0000008499187225 */ /* 0x000fe200078e0018 */
[----:B------:R-:W-:-:S03]  /*21c0*/  IADD3 R27, PT, PT, R27, R9, RZ ;  /* 0x000000091b1b7210 */ /* 0x000fc60007ffe0ff */
[-C--:B------:R-:W-:Y:S02]  /*21d0*/  IMAD R9, R17, R3.reuse, RZ ;  /* 0x0000000311097224 */ /* 0x080fe400078e02ff */
[----:B------:R-:W-:Y:S02]  /*21e0*/  IMAD.IADD R25, R25, 0x1, R8 ;  /* 0x0000000119197824 */ /* 0x000fe400078e0208 */
[----:B------:R-:W-:Y:S02]  /*21f0*/  IMAD.SHL.U32 R8, R76, 0x4, RZ ;  /* 0x000000044c087824 */ /* 0x000fe400078e00ff */
[-C--:B------:R-:W-:Y:S02]  /*2200*/  IMAD R10, R16, R0.reuse, R9 ;  /* 0x00000000100a7224 */ /* 0x080fe400078e0209 */
[----:B------:R-:W-:Y:S01]  /*2210*/  IMAD R9, R23, R3, RZ ;  /* 0x0000000317097224 */ /* 0x000fe200078e02ff */
[----:B------:R-:W-:Y:S02]  /*2220*/  LOP3.LUT R8, R8, 0x1c, RZ, 0xc0, !PT ;  /* 0x0000001c08087812 */ /* 0x000fe400078ec0ff */
[----:B------:R-:W-:Y:S01]  /*2230*/  SHF.R.S32.HI R11, RZ, 0x1f, R88 ;  /* 0x0000001fff0b7819 */ /* 0x000fe20000011458 */
[----:B------:R-:W-:Y:S01]  /*2240*/  IMAD R0, R22, R0, R9 ;  /* 0x0000000016007224 */ /* 0x000fe200078e0209 */
[----:B------:R-:W-:Y:S01]  /*2250*/  IADD3 R9, P0, PT, -R88, R126, RZ ;  /* 0x0000007e58097210 */ /* 0x000fe20007f1e1ff */
[----:B------:R-:W-:-:S02]  /*2260*/  IMAD R8, R126, R121, R8 ;  /* 0x000000797e087224 */ /* 0x000fc400078e0208 */
[----:B------:R-:W-:Y:S01]  /*2270*/  IMAD.WIDE.U32 R16, R3, R16, R26 ;  /* 0x0000001003107225 */ /* 0x000fe200078e001a */
[----:B------:R-:W-:-:S03]  /*2280*/  IADD3.X R11, PT, PT, RZ, ~R11, RZ, P0, !PT ;  /* 0x8000000bff0b7210 */ /* 0x000fc600007fe4ff */
[----:B------:R-:W-:Y:S01]  /*2290*/  IMAD.WIDE.U32 R24, R3, R22, R24 ;  /* 0x0000001603187225 */ /* 0x000fe200078e0018 */
[----:B------:R-:W-:Y:S02]  /*22a0*/  SHF.R.S32.HI R3, RZ, 0x1f, R15 ;  /* 0x0000001fff037819 */ /* 0x000fe4000001140f */
[----:B------:R-:W-:Y:S01]  /*22b0*/  IADD3 R22, P0, PT, R15, R8, RZ ;  /* 0x000000080f167210 */ /* 0x000fe20007f1e0ff */
[----:B------:R-:W-:Y:S01]  /*22c0*/  IMAD.IADD R15, R17, 0x1, R10 ;  /* 0x00000001110f7824 */ /* 0x000fe200078e020a */
[-C--:B------:R-:W-:Y:S01]  /*22d0*/  LEA.HI.X.SX32 R95, R14, R3.reuse, 0x1, P1 ;  /* 0x000000030e5f7211 */ /* 0x080fe200008f0eff */
[----:B------:R-:W-:Y:S01]  /*22e0*/  IMAD R89, R11, R130, RZ ;  /* 0x000000820b597224 */ /* 0x000fe200078e02ff */
[----:B------:R-:W-:Y:S01]  /*22f0*/  IADD3 R25, PT, PT, R25, R0, RZ ;  /* 0x0000000019197210 */ /* 0x000fe20007ffe0ff */
[----:B------:R-:W-:Y:S02]  /*2300*/  IMAD.MOV.U32 R14, RZ, RZ, R16 ;  /* 0x000000ffff0e7224 */ /* 0x000fe400078e0010 */
[----:B------:R-:W-:Y:S01]  /*2310*/  IMAD R17, R11, R132, RZ ;  /* 0x000000840b117224 */ /* 0x000fe200078e02ff */
[----:B------:R-:W-:Y:S01]  /*2320*/  LEA.HI.X.SX32 R3, R8, R3, 0x1, P0 ;  /* 0x0000000308037211 */ /* 0x000fe200000f0eff */
[----:B------:R-:W-:-:S02]  /*2330*/  IMAD R89, R131, R9, R89 ;  /* 0x0000000983597224 */ /* 0x000fc400078e0259 */
        /* <DEDUP_REMOVED lines=20> */
[----:B------:R-:W-:Y:S01]  /*2480*/  IADD3.X R95, PT, PT, R5, R95, RZ, P2, !PT ;  /* 0x0000005f055f7210 */ /* 0x000fe200017fe4ff */
[----:B------:R-:W-:Y:S01]  /*2490*/  IMAD.SHL.U32 R109, R132, 0x10, RZ ;  /* 0x00000010846d7824 */ /* 0x000fe200078e00ff */
[----:B------:R-:W-:Y:S02]  /*24a0*/  LOP3.LUT R19, R20, 0x40, RZ, 0xfc, !PT ;  /* 0x0000004014137812 */ /* 0x000fe400078efcff */
[----:B------:R-:W-:-:S07]  /*24b0*/  SHF.L.U64.HI R102, R132, 0x4, R133 ;  /* 0x0000000484667819 */ /* 0x000fce0000010285 */
.L_x_11455:
        /* <DEDUP_REMOVED lines=11> */
[CC--:B------:R-:W-:Y:S02]  /*2570*/  ISETP.GE.AND P5, PT, R85.reuse, R115.reuse, PT ;  /* 0x000000735500720c */ /* 0x0c0fe40003fa6270 */
[C---:B------:R-:W-:Y:S02]  /*2580*/  ISETP.GE.AND P4, PT, R84.reuse, R115, PT ;  /* 0x000000735400720c */ /* 0x040fe40003f86270 */
[-C--:B------:R-:W-:Y:S02]  /*2590*/  ISETP.GE.AND P5, PT, R85, R117.reuse, !P5 ;  /* 0x000000755500720c */ /* 0x080fe40006fa6270 */
[----:B------:R-:W-:Y:S02]  /*25a0*/  ISETP.GE.AND P4, PT, R84, R117, !P4 ;  /* 0x000000755400720c */ /* 0x000fe40006786270 */
[----:B------:R-:W-:Y:S01]  /*25b0*/  ISETP.GT.AND P3, PT, R114, R87, PT ;  /* 0x000000577200720c */ /* 0x000fe20003f64270 */
[----:B------:R-:W-:Y:S02]  /*25c0*/  @P0 IMAD.MOV.U32 R91, RZ, RZ, R89 ;  /* 0x000000ffff5b0224 */ /* 0x000fe400078e0059 */
[C---:B----4-:R-:W-:Y:S03]  /*25d0*/  @P6 LEA R26, P1, R130.reuse, R90, 0x5 ;  /* 0x0000005a821a6211 */ /* 0x050fe600078228ff */
[----:B------:R-:W2:Y:S01]  /*25e0*/  @P0 LD.E.128 R8, desc[UR4][R90.64] ;  /* 0x000000045a080980 */ /* 0x000ea2000c101d00 */
[C-C-:B------:R-:W-:Y:S02]  /*25f0*/  @P6 LEA.HI.X R27, R130.reuse, R89, R131.reuse, 0x5, P1 ;  /* 0x00000059821b6211 */ /* 0x140fe400008f2c83 */
[----:B------:R-:W-:Y:S02]  /*2600*/  @P6 LEA R30, P1, R77, R98, 0x1 ;  /* 0x000000624d1e6211 */ /* 0x000fe400078208ff */
[----:B------:R-:W-:Y:S02]  /*2610*/  @P4 IMAD R0, R131, 0x60, RZ ;  /* 0x0000006083004824 */ /* 0x000fe400078e02ff */
[----:B------:R-:W-:Y:S02]  /*2620*/  @P6 LEA.HI.X R31, R77, R99, R80, 0x1, P1 ;  /* 0x000000634d1f6211 */ /* 0x000fe400008f0c50 */
[C---:B------:R-:W-:Y:S04]  /*2630*/  @P5 LEA R28, P1, R130.reuse, R90, 0x6 ;  /* 0x0000005a821c5211 */ /* 0x040fe800078230ff */
[----:B------:R-:W-:Y:S02]  /*2640*/  @P5 LEA.HI.X R29, R130, R89, R131, 0x6, P1 ;  /* 0x00000059821d5211 */ /* 0x000fe400008f3483 */
[C---:B------:R-:W-:Y:S04]  /*2650*/  @P5 LEA R2, P1, R104.reuse, R98, 0x6 ;  /* 0x0000006268025211 */ /* 0x040fe800078230ff */
[----:B------:R-:W-:Y:S01]  /*2660*/  @P5 LEA.HI.X R3, R104, R99, R105, 0x6, P1 ;  /* 0x0000006368035211 */ /* 0x000fe200008f3469 */
[----:B--2---:R1:W-:Y:S04]  /*2670*/  @P0 ST.E.128 desc[UR4][R98.64], R8 ;  /* 0x0000000862000985 */ /* 0x0043e8000c101d04 */
[----:B------:R2:W3:Y:S02]  /*2680*/  @P0 LD.E.128 R4, desc[UR4][R90.64+0x80] ;  /* 0x000080045a040980 */ /* 0x0004e4000c101d00 */
[----:B--2---:R-:W-:Y:S02]  /*2690*/  @P4 IMAD.MOV.U32 R91, RZ, RZ, R89 ;  /* 0x000000ffff5b4224 */ /* 0x004fe400078e0059 */
[----:B---3--:R2:W-:Y:S04]  /*26a0*/  @P0 ST.E.128 desc[UR4][R98.64+0x80], R4 ;  /* 0x0000800462000985 */ /* 0x0085e8000c101d04 */
[----:B------:R-:W3:Y:S04]  /*26b0*/  @P6 LD.E.128 R12, desc[UR4][R26.64] ;  /* 0x000000041a0c6980 */ /* 0x000ee8000c101d00 */
[----:B---3--:R3:W-:Y:S04]  /*26c0*/  @P6 ST.E.128 desc[UR4][R30.64], R12 ;  /* 0x0000000c1e006985 */ /* 0x0087e8000c101d04 */
[----:B-1----:R1:W4:Y:S02]  /*26d0*/  @P6 LD.E.128 R8, desc[UR4][R26.64+0x80] ;  /* 0x000080041a086980 */ /* 0x002324000c101d00 */
[----:B-1----:R-:W-:Y:S04]  /*26e0*/  @P4 IMAD.WIDE.U32 R26, R130, 0x60, R90 ;  /* 0x00000060821a4825 */ /* 0x002fe800078e005a */
[----:B------:R-:W-:Y:S02]  /*26f0*/  @P4 IMAD.IADD R27, R27, 0x1, R0 ;  /* 0x000000011b1b4824 */ /* 0x000fe400078e0200 */
[----:B------:R-:W-:Y:S01]  /*2700*/  @P4 IMAD R0, R105, 0x60, RZ ;  /* 0x0000006069004824 */ /* 0x000fe200078e02ff */
[----:B----4-:R1:W-:Y:S04]  /*2710*/  @P6 ST.E.128 desc[UR4][R30.64+0x80], R8 ;  /* 0x000080081e006985 */ /* 0x0103e8000c101d04 */
[----:B--2---:R-:W2:Y:S04]  /*2720*/  @P5 LD.E.128 R4, desc[UR4][R28.64] ;  /* 0x000000041c045980 */ /* 0x004ea8000c101d00 */
[----:B--2---:R-:W-:Y:S04]  /*2730*/  @P5 ST.E.128 desc[UR4][R2.64], R4 ;  /* 0x0000000402005985 */ /* 0x004fe8000c101d04 */
[----:B---3--:R2:W3:Y:S02]  /*2740*/  @P5 LD.E.128 R12, desc[UR4][R28.64+0x80] ;  /* 0x000080041c0c5980 */ /* 0x0084e4000c101d00 */
[----:B--2---:R-:W-:Y:S04]  /*2750*/  @P4 IMAD.WIDE.U32 R28, R104, 0x60, R98 ;  /* 0x00000060681c4825 */ /* 0x004fe800078e0062 */
[----:B------:R-:W-:Y:S01]  /*2760*/  @P4 IMAD.IADD R29, R29, 0x1, R0 ;  /* 0x000000011d1d4824 */ /* 0x000fe200078e0200 */
[----:B---3--:R2:W-:Y:S04]  /*2770*/  @P5 ST.E.128 desc[UR4][R2.64+0x80], R12 ;  /* 0x0000800c02005985 */ /* 0x0085e8000c101d04 */
[----:B-1----:R-:W3:Y:S01]  /*2780*/  @P4 LD.E.128 R8, desc[UR4][R26.64] ;  /* 0x000000041a084980 */ /* 0x002ee2000c101d00 */
[----:B--2---:R-:W-:Y:S03]  /*2790*/  IADD3 R3, P1, PT, RZ, -UR6, RZ ;  /* 0x80000006ff037c10 */ /* 0x004fe6000ff3e0ff */
[----:B---3--:R1:W-:Y:S04]  /*27a0*/  @P4 ST.E.128 desc[UR4][R28.64], R8 ;  /* 0x000000081c004985 */ /* 0x0083e8000c101d04 */
[----:B------:R-:W2:Y:S04]  /*27b0*/  @P4 LD.E.128 R4, desc[UR4][R26.64+0x80] ;  /* 0x000080041a044980 */ /* 0x000ea8000c101d00 */
[----:B--2---:R1:W-:Y:S04]  /*27c0*/  @P4 ST.E.128 desc[UR4][R28.64+0x80], R4 ;  /* 0x000080041c004985 */ /* 0x0043e8000c101d04 */
[----:B------:R-:W2:Y:S04]  /*27d0*/  LD.E R0, desc[UR4][R100.64+0x130] ;  /* 0x0001300464007980 */ /* 0x000ea8000c101900 */
[----:B------:R-:W3:Y:S01]  /*27e0*/  LD.E R24, desc[UR4][R100.64+0xd0] ;  /* 0x0000d00464187980 */ /* 0x000ee2000c101900 */
[----:B--2---:R-:W-:Y:S01]  /*27f0*/  IMAD.SHL.U32 R0, R0, 0x40, RZ ;  /* 0x0000004000007824 */ /* 0x004fe200078e00ff */
[----:B---3--:R-:W-:Y:S03]  /*2800*/  ISETP.NE.AND P2, PT, R24, RZ, PT ;  /* 0x000000ff1800720c */ /* 0x008fe60003f45270 */
[----:B------:R-:W-:Y:S05]  /*2810*/  IMAD.X R0, RZ, RZ, ~R0, P1 ;  /* 0x000000ffff007224 */ /* 0x000fea00008e0e00 */
[----:B------:R-:W-:Y:S04]  /*2820*/  SHF.R.S64 R3, R3, 0x1f, R0 ;  /* 0x0000001f03037819 */ /* 0x000fe80000001000 */
[----:B------:R-:W-:Y:S04]  /*2830*/  IADD3 R90, P1, PT, R90, R3, RZ ;  /* 0x000000035a5a7210 */ /* 0x000fe80007f3e0ff */
[----:B------:R-:W-:Y:S01]  /*2840*/  LEA.HI.X.SX32 R89, R0, R89, 0x1, P1 ;  /* 0x0000005900597211 */ /* 0x000fe200008f0eff */
[----:B-1----:R-:W-:Y:S08]  /*2850*/  @P2 BRA `(.L_x_11434) ;  /* 0x0000000000882947 */ /* 0x002ff00003800000 */
[----:B------:R-:W-:Y:S01]  /*2860*/  @P0 IMAD.MOV.U32 R16, RZ, RZ, R18 ;  /* 0x000000ffff100224 */ /* 0x000fe200078e0012 */
[C---:B------:R-:W-:Y:S04]  /*2870*/  @P6 LEA R2, P1, R109.reuse, R18, 0x1 ;  /* 0x000000126d026211 */ /* 0x040fe800078208ff */
[----:B------:R-:W2:Y:S01]  /*2880*/  @P0 LD.E.128 R8, desc[UR4][R16.64] ;  /* 0x0000000410080980 */ /* 0x000ea2000c101d00 */
[----:B------:R-:W-:Y:S03]  /*2890*/  @P6 LEA.HI.X R3, R109, R17, R102, 0x1, P1 ;  /* 0x000000116d036211 */ /* 0x000fe600008f0c66 */
[----:B--2---:R1:W-:Y:S04]  /*28a0*/  @P0 ST.E.128 desc[UR4][R96.64], R8 ;  /* 0x0000000860000985 */ /* 0x0043e8000c101d04 */
[----:B------:R-:W2:Y:S04]  /*28b0*/  @P0 LD.E.128 R4, desc[UR4][R16.64+0x80] ;  /* 0x0000800410040980 */ /* 0x000ea8000c101d00 */
[----:B--2---:R2:W-:Y:S01]  /*28c0*/  @P0 ST.E.128 desc[UR4][R96.64+0x80], R4 ;  /* 0x0000800460000985 */ /* 0x0045e2000c101d04 */
[C---:B------:R-:W-:Y:S03]  /*28d0*/  @P6 LEA R28, P0, R74.reuse, R96, 0x1 ;  /* 0x000000604a1c6211 */ /* 0x040fe600078008ff */
[----:B------:R-:W3:Y:S01]  /*28e0*/  @P6 LD.E.128 R24, desc[UR4][R2.64] ;  /* 0x0000000402186980 */ /* 0x000ee2000c101d00 */
[----:B------:R-:W-:Y:S02]  /*28f0*/  @P6 LEA.HI.X R29, R74, R97, R75, 0x1, P0 ;  /* 0x000000614a1d6211 */ /* 0x000fe400000f0c4b */
[C---:B------:R-:W-:Y:S04]  /*2900*/  @P5 LEA R30, P0, R132.reuse, R18, 0x6 ;  /* 0x00000012841e5211 */ /* 0x040fe800078030ff */
[----:B------:R-:W-:Y:S02]  /*2910*/  @P5 LEA.HI.X R31, R132, R17, R133, 0x6, P0 ;  /* 0x00000011841f5211 */ /* 0x000fe400000f3485 */
[C---:B------:R-:W-:Y:S04]  /*2920*/  @P5 LEA R32, P0, R144.reuse, R96, 0x6 ;  /* 0x0000006090205211 */ /* 0x040fe800078030ff */
[----:B------:R-:W-:Y:S01]  /*2930*/  @P5 LEA.HI.X R33, R144, R97, R145, 0x6, P0 ;  /* 0x0000006190215211 */ /* 0x000fe200000f3491 */
[----:B---3--:R3:W-:Y:S04]  /*2940*/  @P6 ST.E.128 desc[UR4][R28.64], R24 ;  /* 0x000000181c006985 */ /* 0x0087e8000c101d04 */
[----:B------:R-:W4:Y:S04]  /*2950*/  @P6 LD.E.128 R12, desc[UR4][R2.64+0x80] ;  /* 0x00008004020c6980 */ /* 0x000f28000c101d00 */
[----:B----4-:R3:W-:Y:S04]  /*2960*/  @P6 ST.E.128 desc[UR4][R28.64+0x80], R12 ;  /* 0x0000800c1c006985 */ /* 0x0107e8000c101d04 */
[----:B-1----:R-:W4:Y:S04]  /*2970*/  @P5 LD.E.128 R8, desc[UR4][R30.64] ;  /* 0x000000041e085980 */ /* 0x002f28000c101d00 */
[----:B----4-:R3:W-:Y:S04]  /*2980*/  @P5 ST.E.128 desc[UR4][R32.64], R8 ;  /* 0x0000000820005985 */ /* 0x0107e8000c101d04 */
[----:B--2---:R-:W2:Y:S04]  /*2990*/  @P5 LD.E.128 R4, desc[UR4][R30.64+0x80] ;  /* 0x000080041e045980 */ /* 0x004ea8000c101d00 */
[----:B--2---:R3:W-:Y:S01]  /*29a0*/  @P5 ST.E.128 desc[UR4][R32.64+0x80], R4 ;  /* 0x0000800420005985 */ /* 0x0047e2000c101d04 */
[----:B------:R-:W-:Y:S05]  /*29b0*/  @!P4 BRA `(.L_x_11435) ;  /* 0x0000004800bcc947 */ /* 0x000fea0003800000 */
[----:B------:R-:W-:Y:S01]  /*29c0*/  MOV R16, R18 ;  /* 0x0000001200107202 */ /* 0x000fe20000000f00 */
[----:B------:R-:W-:Y:S02]  /*29d0*/  IMAD R0, R133, 0x60, RZ ;  /* 0x0000006085007824 */ /* 0x000fe400078e02ff */
[----:B------:R-:W-:Y:S04]  /*29e0*/  IMAD.WIDE.U32 R2, R144, 0x60, R96 ;  /* 0x0000006090027825 */ /* 0x000fe800078e0060 */
[----:B---3--:R-:W-:Y:S05]  /*29f0*/  IMAD.WIDE.U32 R12, R132, 0x60, R16 ;  /* 0x00000060840c7825 */ /* 0x008fea00078e0010 */
        /* <DEDUP_REMOVED lines=8> */
.L_x_11434:
[----:B------:R-:W2:Y:S02]  /*2a80*/  LD.E.U8 R0, desc[UR4][R100.64+0x1b3] ;  /* 0x0001b30464007980 */ /* 0x000ea4000c101100 */
[----:B--2---:R-:W-:Y:S11]  /*2a90*/  ISETP.NE.AND P1, PT, R0, RZ, PT ;  /* 0x000000ff0000720c */ /* 0x004ff60003f25270 */
[----:B------:R-:W-:Y:S02]  /*2aa0*/  @!UPT UIADD3 URZ, UPT, UPT, URZ, URZ, URZ ;  /* 0x000000fffffff290 */ /* 0x000fe4000fffe0ff */
[----:B------:R-:W-:Y:S05]  /*2ab0*/  @!P1 BRA `(.L_x_11436) ;  /* 0x0000001800e89947 */ /* 0x000fea0003800000 */
[C---:B------:R-:W-:Y:S01]  /*2ac0*/  SHF.L.U64.HI R3, R120.reuse, 0x1, R111 ;  /* 0x0000000178037819 */ /* 0x040fe2000001026f */
[----:B------:R-:W-:Y:S01]  /*2ad0*/  IMAD.SHL.U32 R5, R120, 0x2, RZ ;  /* 0x0000000278057824 */ /* 0x000fe200078e00ff */
[----:B------:R-:W-:Y:S04]  /*2ae0*/  BSSY.RECONVERGENT B0, `(.L_x_11437) ;  /* 0x0000069000007945 */ /* 0x000fe80003800200 */
[-C--:B------:R-:W-:Y:S02]  /*2af0*/  IADD3 R10, P2, PT, R22, R5.reuse, RZ ;  /* 0x00000005160a7210 */ /* 0x080fe40007f5e0ff */
[----:B------:R-:W-:Y:S03]  /*2b00*/  IADD3 R44, P1, PT, R58, R5, RZ ;  /* 0x000000053a2c7210 */ /* 0x000fe60007f3e0ff */
[--C-:B------:R-:W-:Y:S02]  /*2b10*/  IMAD.X R11, R23, 0x1, R3.reuse, P2 ;  /* 0x00000001170b7824 */ /* 0x100fe400010e0603 */
[----:B------:R-:W-:Y:S01]  /*2b20*/  IMAD.X R45, R59, 0x1, R3, P1 ;  /* 0x000000013b2d7824 */ /* 0x000fe200008e0603 */
[----:B------:R-:W-:Y:S07]  /*2b30*/  @!P0 BRA `(.L_x_11438) ;  /* 0x00000004008c8947 */ /* 0x000fee0003800000 */
[----:B------:R-:W-:Y:S02]  /*2b40*/  ISETP.GE.AND P0, PT, R20, R24, PT ;  /* 0x000000181400720c */ /* 0x000fe40003f06270 */
[----:B------:R-:W-:Y:S02]  /*2b50*/  MOV R16, R18 ;  /* 0x0000001200107202 */ /* 0x000fe40000000f00 */
[----:B------:R-:W-:Y:S03]  /*2b60*/  ISETP.GE.AND P1, PT, R19, R24, PT ;  /* 0x000000181300720c */ /* 0x000fe60003f26270 */
[----:B------:R-:W2:Y:S08]  /*2b70*/  LD.E.128 R32, desc[UR4][R16.64] ;  /* 0x0000000410207980 */ /* 0x000eb0000c101d00 */
        /* <DEDUP_REMOVED lines=9> */
[----:B------:R-:W-:Y:S02]  /*2c10*/  @!P0 HADD2.F32 R36, -RZ, R25.H0_H0 ;  /* 0x20000019ff248230 */ /* 0x000fe40000004100 */
[C---:B------:R-:W-:Y:S01]  /*2c20*/  @!P0 FMUL.FTZ R43, R26.reuse, R37 ;  /* 0x000000251a2b8220 */ /* 0x040fe20000410000 */
[----:B------:R-:W-:Y:S01]  /*2c30*/  @!P0 HADD2.F32 R12, -RZ, R12.H1_H1 ;  /* 0x3000000cff0c8230 */ /* 0x000fe20000004100 */
[----:B------:R-:W-:Y:S01]  /*2c40*/  @!P0 MOV R25, R34 ;  /* 0x0000002200198202 */ /* 0x000fe20000000f00 */
[--C-:B------:R-:W-:Y:S02]  /*2c50*/  @!P0 HADD2.F32 R27, -RZ, R14.reuse.H1_H1 ;  /* 0x3000000eff1b8230 */ /* 0x100fe40000004100 */
        /* <DEDUP_REMOVED lines=38> */
[--C-:B------:R-:W-:Y:S02]  /*2ec0*/  @!P1 HADD2.F32 R26, -RZ, R25.reuse.H1_H1 ;  /* 0x30000019ff1a9230 */ /* 0x100fe40000004100 */
[----:B------:R-:W-:Y:S01]  /*2ed0*/  @!P1 HADD2.F32 R38, -RZ, R25.H0_H0 ;  /* 0x20000019ff269230 */ /* 0x000fe20000004100 */
[----:B------:R-:W-:Y:S01]  /*2ee0*/  @!P1 MOV R25, R30 ;  /* 0x0000001e00199202 */ /* 0x000fe20000000f00 */
[--C-:B---3--:R-:W-:Y:S02]  /*2ef0*/  @!P1 HADD2.F32 R36, -RZ, R40.reuse.H0_H0 ;  /* 0x20000028ff249230 */ /* 0x108fe40000004100 */
[----:B------:R-:W-:Y:S02]  /*2f00*/  @!P1 HADD2.F32 R37, -RZ, R40.H1_H1 ;  /* 0x30000028ff259230 */ /* 0x000fe40000004100 */
[----:B------:R-:W-:Y:S02]  /*2f10*/  @!P1 HADD2.F32 R27, -RZ, R14.H1_H1 ;  /* 0x3000000eff1b9230 */ /* 0x000fe40000004100 */
[C---:B------:R-:W-:Y:S01]  /*2f20*/  @!P1 FMUL.FTZ R16, R26.reuse, R36 ;  /* 0x000000241a109220 */ /* 0x040fe20000410000 */
[--C-:B----4-:R-:W-:Y:S02]  /*2f30*/  @!P1 HADD2.F32 R15, -RZ, R12.reuse.H0_H0 ;  /* 0x2000000cff0f9230 */ /* 0x110fe40000004100 */
        /* <DEDUP_REMOVED lines=10> */
[----:B------:R-:W-:Y:S01]  /*2fe0*/  @!P1 HADD2.F32 R26, -RZ, R25.H1_H1 ;  /* 0x30000019ff1a9230 */ /* 0x000fe20000004100 */
[----:B------:R-:W-:Y:S01]  /*2ff0*/  @!P1 F2FP.F16.F32.PACK_AB R16, R5, R16 ;  /* 0x000000100510923e */ /* 0x000fe200000000ff */
[----:B------:R-:W-:Y:S02]  /*3000*/  @!P1 HADD2.F32 R13, -RZ, R13.H1_H1 ;  /* 0x3000000dff0d9230 */ /* 0x000fe40000004100 */
[----:B------:R-:W-:Y:S01]  /*3010*/  @!P1 FFMA.FTZ R6, R37, R39, R6 ;  /* 0x0000002725069223 */ /* 0x000fe20000010006 */
        /* <DEDUP_REMOVED lines=21> */
.L_x_11438:
[----:B------:R-:W-:Y:S05]  /*3170*/  BSYNC.RECONVERGENT B0 ;  /* 0x0000000000007941 */ /* 0x000fea0003800200 */
.L_x_11437:
[----:B------:R-:W-:Y:S04]  /*3180*/  BSSY.RECONVERGENT B0, `(.L_x_11439) ;  /* 0x0000068000007945 */ /* 0x000fe80003800200 */
[----:B------:R-:W-:Y:S05]  /*3190*/  @!P6 BRA `(.L_x_11440) ;  /* 0x000000040098e947 */ /* 0x000fea0003800000 */
[C---:B------:R-:W-:Y:S02]  /*31a0*/  LEA R48, P1, R109.reuse, R18, 0x1 ;  /* 0x000000126d307211 */ /* 0x040fe400078208ff */
[----:B------:R-:W-:Y:S02]  /*31b0*/  ISETP.GE.AND P0, PT, R20, R24, PT ;  /* 0x000000181400720c */ /* 0x000fe40003f06270 */
[----:B------:R-:W-:Y:S02]  /*31c0*/  LEA.HI.X R49, R109, R17, R102, 0x1, P1 ;  /* 0x000000116d317211 */ /* 0x000fe400008f0c66 */
[----:B------:R-:W-:Y:S02]  /*31d0*/  LEA R46, P2, R74, R96, 0x1 ;  /* 0x000000604a2e7211 */ /* 0x000fe400078408ff */
[----:B------:R-:W-:Y:S01]  /*31e0*/  ISETP.GE.AND P1, PT, R19, R24, PT ;  /* 0x000000181300720c */ /* 0x000fe20003f26270 */
[----:B-1----:R-:W2:Y:S08]  /*31f0*/  LD.E.128 R32, desc[UR4][R48.64] ;  /* 0x0000000430207980 */ /* 0x002eb0000c101d00 */
        /* <DEDUP_REMOVED lines=11> */
[----:B------:R-:W-:Y:S01]  /*32b0*/  @!P0 HADD2.F32 R12, -RZ, R12.H1_H1 ;  /* 0x3000000cff0c8230 */ /* 0x000fe20000004100 */
[----:B------:R-:W-:Y:S01]  /*32c0*/  @!P0 MOV R16, R34 ;  /* 0x0000002200108202 */ /* 0x000fe20000000f00 */
[----:B------:R-:W-:Y:S02]  /*32d0*/  @!P0 HADD2.F32 R25, -RZ, R14.H1_H1 ;  /* 0x3000000eff198230 */ /* 0x000fe40000004100 */
[-C--:B------:R-:W-:Y:S01]  /*32e0*/  @!P0 FMUL.FTZ R0, R26, R15.reuse ;  /* 0x0000000f1a008220 */ /* 0x080fe20000410000 */
        /* <DEDUP_REMOVED lines=33> */
[----:B------:R-:W3:Y:S08]  /*3500*/  LD.E.128 R28, desc[UR4][R48.64+0x80] ;  /* 0x00008004301c7980 */ /* 0x000ef0000c101d00 */
[----:B------:R-:W4:Y:S06]  /*3510*/  @!P1 LD.E.64 R38, desc[UR4][R44.64+0x40] ;  /* 0x000040042c269980 */ /* 0x000f2c000c101b00 */
[----:B------:R-:W5:Y:S01]  /*3520*/  @!P1 LD.E.64 R12, desc[UR4][R10.64+0x40] ;  /* 0x000040040a0c9980 */ /* 0x000f62000c101b00 */
[----:B---3--:R-:W-:Y:S02]  /*3530*/  @!P1 MOV R16, R28 ;  /* 0x0000001c00109202 */ /* 0x008fe40000000f00 */
[----:B------:R-:W-:Y:S03]  /*3540*/  @!P1 MOV R14, R29 ;  /* 0x0000001d000e9202 */ /* 0x000fe60000000f00 */
[----:B------:R-:W-:Y:S02]  /*3550*/  @!P1 HADD2.F32 R26, -RZ, R16.H1_H1 ;  /* 0x30000010ff1a9230 */ /* 0x000fe40000004100 */
[----:B------:R-:W-:Y:S02]  /*3560*/  @!P1 HADD2.F32 R25, -RZ, R14.H1_H1 ;  /* 0x3000000eff199230 */ /* 0x000fe40000004100 */
        /* <DEDUP_REMOVED lines=41> */
.L_x_11440:
[----:B------:R-:W-:Y:S05]  /*3800*/  BSYNC.RECONVERGENT B0 ;  /* 0x0000000000007941 */ /* 0x000fea0003800200 */
.L_x_11439:
[----:B------:R-:W-:Y:S04]  /*3810*/  BSSY.RECONVERGENT B0, `(.L_x_11441) ;  /* 0x000006c000007945 */ /* 0x000fe80003800200 */
[----:B------:R-:W-:Y:S05]  /*3820*/  @!P5 BRA `(.L_x_11442) ;  /* 0x0000000400a8d947 */ /* 0x000fea0003800000 */
[----:B------:R-:W-:Y:S02]  /*3830*/  LEA R52, P5, R132, R18, 0x6 ;  /* 0x0000001284347211 */ /* 0x000fe400078a30ff */
[----:B------:R-:W-:Y:S02]  /*3840*/  ISETP.GE.AND P0, PT, R20, R24, PT ;  /* 0x000000181400720c */ /* 0x000fe40003f06270 */
[----:B------:R-:W-:Y:S02]  /*3850*/  LEA.HI.X R53, R132, R17, R133, 0x6, P5 ;  /* 0x0000001184357211 */ /* 0x000fe400028f3485 */
[C---:B--2---:R-:W-:Y:S02]  /*3860*/  LEA R46, P1, R121.reuse, R44, 0x5 ;  /* 0x0000002c792e7211 */ /* 0x044fe400078228ff */
[C---:B------:R-:W-:Y:S01]  /*3870*/  LEA R26, P2, R121.reuse, R10, 0x5 ;  /* 0x0000000a791a7211 */ /* 0x040fe200078428ff */
[----:B-1----:R-:W2:Y:S01]  /*3880*/  LD.E.128 R32, desc[UR4][R52.64] ;  /* 0x0000000434207980 */ /* 0x002ea2000c101d00 */
[C---:B------:R-:W-:Y:S02]  /*3890*/  LEA.HI.X.SX32 R47, R121.reuse, R45, 0x5, P1 ;  /* 0x0000002d792f7211 */ /* 0x040fe400008f2eff */
[----:B------:R-:W-:Y:S02]  /*38a0*/  LEA.HI.X.SX32 R27, R121, R11, 0x5, P2 ;  /* 0x0000000b791b7211 */ /* 0x000fe400010f2eff */
[----:B------:R-:W-:Y:S02]  /*38b0*/  LEA R50, P2, R144, R96, 0x6 ;  /* 0x0000006090327211 */ /* 0x000fe400078430ff */
[----:B------:R-:W-:Y:S01]  /*38c0*/  ISETP.GE.AND P1, PT, R19, R24, PT ;  /* 0x000000181300720c */ /* 0x000fe20003f26270 */
        /* <DEDUP_REMOVED lines=49> */
[----:B------:R-:W4:Y:S06]  /*3be0*/  @!P1 LD.E.64 R40, desc[UR4][R46.64+0x40] ;  /* 0x000040042e289980 */ /* 0x000f2c000c101b00 */
[----:B------:R-:W5:Y:S01]  /*3bf0*/  @!P1 LD.E.64 R12, desc[UR4][R26.64+0x40] ;  /* 0x000040041a0c9980 */ /* 0x000f62000c101b00 */
[----:B--2---:R-:W-:Y:S02]  /*3c00*/  @!P1 MOV R16, R28 ;  /* 0x0000001c00109202 */ /* 0x004fe40000000f00 */
        /* <DEDUP_REMOVED lines=44> */
.L_x_11442:
[----:B------:R-:W-:Y:S05]  /*3ed0*/  BSYNC.RECONVERGENT B0 ;  /* 0x0000000000007941 */ /* 0x000fea0003800200 */
.L_x_11441:
[----:B------:R-:W-:Y:S04]  /*3ee0*/  BSSY.RECONVERGENT B0, `(.L_x_11443) ;  /* 0x0000070000007945 */ /* 0x000fe80003800200 */
[----:B------:R-:W-:Y:S05]  /*3ef0*/  @!P4 BRA `(.L_x_11444) ;  /* 0x0000000400b8c947 */ /* 0x000fea0003800000 */
[----:B------:R-:W-:Y:S01]  /*3f00*/  IMAD R43, R133, 0x60, RZ ;  /* 0x00000060852b7824 */ /* 0x000fe200078e02ff */
[----:B------:R-:W-:Y:S01]  /*3f10*/  MOV R16, R18 ;  /* 0x0000001200107202 */ /* 0x000fe20000000f00 */
[----:B------:R-:W-:Y:S01]  /*3f20*/  IMAD R42, R145, 0x60, RZ ;  /* 0x00000060912a7824 */ /* 0x000fe200078e02ff */
[----:B------:R-:W-:Y:S01]  /*3f30*/  ISETP.GE.AND P0, PT, R20, R24, PT ;  /* 0x000000181400720c */ /* 0x000fe20003f06270 */
[----:B------:R-:W-:Y:S01]  /*3f40*/  IMAD.WIDE.U32 R52, R144, 0x60, R96 ;  /* 0x0000006090347825 */ /* 0x000fe200078e0060 */
[C---:B------:R-:W-:Y:S02]  /*3f50*/  LEA R40, P1, R121.reuse, R44, 0x6 ;  /* 0x0000002c79287211 */ /* 0x040fe400078230ff */
[C---:B-123--:R-:W-:Y:S01]  /*3f60*/  LEA R28, P2, R121.reuse, R10, 0x6 ;  /* 0x0000000a791c7211 */ /* 0x04efe200078430ff */
[----:B------:R-:W-:Y:S01]  /*3f70*/  IMAD.WIDE.U32 R46, R132, 0x60, R16 ;  /* 0x00000060842e7825 */ /* 0x000fe200078e0010 */
[C---:B------:R-:W-:Y:S02]  /*3f80*/  LEA.HI.X.SX32 R41, R121.reuse, R45, 0x6, P1 ;  /* 0x0000002d79297211 */ /* 0x040fe400008f36ff */
[----:B------:R-:W-:Y:S02]  /*3f90*/  LEA.HI.X.SX32 R29, R121, R11, 0x6, P2 ;  /* 0x0000000b791d7211 */ /* 0x000fe400010f36ff */
[----:B------:R-:W-:Y:S02]  /*3fa0*/  IADD3 R47, PT, PT, R47, R43, RZ ;  /* 0x0000002b2f2f7210 */ /* 0x000fe40007ffe0ff */
[----:B------:R-:W-:Y:S01]  /*3fb0*/  ISETP.GE.AND P1, PT, R19, R24, PT ;  /* 0x000000181300720c */ /* 0x000fe20003f26270 */
[----:B------:R-:W2:Y:S06]  /*3fc0*/  @!P0 LD.E.64 R38, desc[UR4][R40.64] ;  /* 0x0000000428268980 */ /* 0x000eac000c101b00 */
[----:B------:R-:W3:Y:S08]  /*3fd0*/  LD.E.128 R12, desc[UR4][R46.64] ;  /* 0x000000042e0c7980 */ /* 0x000ef0000c101d00 */
[----:B------:R-:W4:Y:S01]  /*3fe0*/  @!P0 LD.E.64 R10, desc[UR4][R28.64] ;  /* 0x000000041c0a8980 */ /* 0x000f22000c101b00 */
[--C-:B--2---:R-:W-:Y:S02]  /*3ff0*/  @!P0 HADD2.F32 R35, -RZ, R38.reuse.H0_H0 ;  /* 0x20000026ff238230 */ /* 0x104fe40000004100 */
[--C-:B------:R-:W-:Y:S02]  /*4000*/  @!P0 HADD2.F32 R34, -RZ, R39.reuse.H0_H0 ;  /* 0x20000027ff228230 */ /* 0x100fe40000004100 */
[----:B------:R-:W-:Y:S02]  /*4010*/  @!P0 HADD2.F32 R37, -RZ, R38.H1_H1 ;  /* 0x30000026ff258230 */ /* 0x000fe40000004100 */
[----:B------:R-:W-:Y:S01]  /*4020*/  @!P0 HADD2.F32 R39, -RZ, R39.H1_H1 ;  /* 0x30000027ff278230 */ /* 0x000fe20000004100 */
[----:B---3--:R-:W-:Y:S02]  /*4030*/  @!P0 MOV R26, R12 ;  /* 0x0000000c001a8202 */ /* 0x008fe40000000f00 */
[----:B------:R-:W-:Y:S03]  /*4040*/  @!P0 MOV R24, R13 ;  /* 0x0000000d00188202 */ /* 0x000fe60000000f00 */
        /* <DEDUP_REMOVED lines=8> */
[----:B------:R-:W-:Y:S01]  /*40d0*/  @!P0 FFMA.FTZ R43, R32, R25, -R43 ;  /* 0x00000019202b8223 */ /* 0x000fe2000001082b */
[----:B------:R-:W-:Y:S01]  /*40e0*/  @!P0 MOV R25, R15 ;  /* 0x0000000f00198202 */ /* 0x000fe20000000f00 */
[--C-:B------:R-:W-:Y:S02]  /*40f0*/  @!P0 HADD2.F32 R9, -RZ, R11.reuse.H0_H0 ;  /* 0x2000000bff098230 */ /* 0x100fe40000004100 */
[----:B------:R-:W-:Y:S01]  /*4100*/  @!P0 FFMA.FTZ R0, R35, R32, R0 ;  /* 0x0000002023008223 */ /* 0x000fe20000010000 */
[----:B------:R-:W-:Y:S02]  /*4110*/  @!P0 HADD2.F32 R30, -RZ, R26.H1_H1 ;  /* 0x3000001aff1e8230 */ /* 0x000fe40000004100 */
[C---:B------:R-:W-:Y:S01]  /*4120*/  @!P0 FMUL.FTZ R2, R27.reuse, R10 ;  /* 0x0000000a1b028220 */ /* 0x040fe20000410000 */
[----:B------:R-:W-:Y:S02]  /*4130*/  @!P0 HADD2.F32 R35, -RZ, R24.H0_H0 ;  /* 0x20000018ff238230 */ /* 0x000fe40000004100 */
[----:B------:R-:W-:Y:S01]  /*4140*/  @!P0 FMUL.FTZ R49, R27, R37 ;  /* 0x000000251b318220 */ /* 0x000fe20000410000 */
[----:B------:R-:W-:Y:S01]  /*4150*/  @!P0 F2FP.F16.F32.PACK_AB R48, R0, R43 ;  /* 0x0000002b0030823e */ /* 0x000fe200000000ff */
[----:B------:R-:W-:Y:S01]  /*4160*/  @!P0 HADD2.F32 R11, -RZ, R11.H1_H1 ;  /* 0x3000000bff0b8230 */ /* 0x000fe20000004100 */
[----:B------:R-:W-:Y:S01]  /*4170*/  IADD3 R43, PT, PT, R53, R42, RZ ;  /* 0x0000002a352b7210 */ /* 0x000fe20007ffe0ff */
[--C-:B------:R-:W-:Y:S01]  /*4180*/  @!P0 HADD2.F32 R24, -RZ, R25.reuse.H1_H1 ;  /* 0x30000019ff188230 */ /* 0x100fe20000004100 */
[----:B------:R-:W-:Y:S01]  /*4190*/  MOV R42, R52 ;  /* 0x00000034002a7202 */ /* 0x000fe20000000f00 */
[----:B------:R-:W-:Y:S01]  /*41a0*/  @!P0 HADD2.F32 R32, -RZ, R26.H0_H0 ;  /* 0x2000001aff208230 */ /* 0x000fe20000004100 */
[----:B------:R-:W-:Y:S01]  /*41b0*/  @!P0 MOV R12, R48 ;  /* 0x00000030000c8202 */ /* 0x000fe20000000f00 */
[----:B------:R-:W-:Y:S02]  /*41c0*/  @!P0 HADD2.F32 R36, -RZ, R25.H0_H0 ;  /* 0x20000019ff248230 */ /* 0x000fe40000004100 */
[----:B------:R-:W-:Y:S01]  /*41d0*/  @!P0 FMUL.FTZ R3, R30, R9 ;  /* 0x000000091e038220 */ /* 0x000fe20000410000 */
        /* <DEDUP_REMOVED lines=20> */
[----:B-1----:R-:W-:Y:S02]  /*4320*/  @!P1 MOV R12, R25 ;  /* 0x00000019000c9202 */ /* 0x002fe40000000f00 */
[----:B------:R-:W-:Y:S01]  /*4330*/  @!P1 MOV R14, R26 ;  /* 0x0000001a000e9202 */ /* 0x000fe20000000f00 */
[--C-:B------:R-:W-:Y:S01]  /*4340*/  @!P1 HADD2.F32 R33, -RZ, R31.reuse.H1_H1 ;  /* 0x3000001fff219230 */ /* 0x100fe20000004100 */
[----:B------:R-:W-:Y:S01]  /*4350*/  @!P1 MOV R13, R27 ;  /* 0x0000001b000d9202 */ /* 0x000fe20000000f00 */
[----:B------:R-:W-:Y:S02]  /*4360*/  @!P1 HADD2.F32 R35, -RZ, R31.H0_H0 ;  /* 0x2000001fff239230 */ /* 0x000fe40000004100 */
[--C-:B---3--:R-:W-:Y:S02]  /*4370*/  @!P1 HADD2.F32 R30, -RZ, R10.reuse.H0_H0 ;  /* 0x2000000aff1e9230 */ /* 0x108fe40000004100 */
[----:B------:R-:W-:Y:S02]  /*4380*/  @!P1 HADD2.F32 R10, -RZ, R10.H1_H1 ;  /* 0x3000000aff0a9230 */ /* 0x000fe40000004100 */
[----:B------:R-:W-:Y:S02]  /*4390*/  @!P1 HADD2.F32 R15, -RZ, R12.H1_H1 ;  /* 0x3000000cff0f9230 */ /* 0x000fe40000004100 */
[----:B------:R-:W-:Y:S01]  /*43a0*/  @!P1 FMUL.FTZ R5, R33, R30 ;  /* 0x0000001e21059220 */ /* 0x000fe20000410000 */
[----:B----4-:R-:W-:Y:S02]  /*43b0*/  @!P1 HADD2.F32 R32, -RZ, R38.H0_H0 ;  /* 0x20000026ff209230 */ /* 0x010fe40000004100 */
[----:B------:R-:W-:Y:S02]  /*43c0*/  @!P1 HADD2.F32 R9, -RZ, R11.H0_H0 ;  /* 0x2000000bff099230 */ /* 0x000fe40000004100 */
[----:B------:R-:W-:Y:S01]  /*43d0*/  @!P1 FMUL.FTZ R6, R15, R10 ;  /* 0x0000000a0f069220 */ /* 0x000fe20000410000 */
[----:B------:R-:W-:Y:S02]  /*43e0*/  @!P1 HADD2.F32 R34, -RZ, R39.H0_H0 ;  /* 0x20000027ff229230 */ /* 0x000fe40000004100 */
[----:B------:R-:W-:Y:S01]  /*43f0*/  @!P1 FMUL.FTZ R16, R33, R32 ;  /* 0x0000002021109220 */ /* 0x000fe20000410000 */
[----:B------:R-:W-:Y:S01]  /*4400*/  @!P1 FFMA.FTZ R5, R32, R35, R5 ;  /* 0x0000002320059223 */ /* 0x000fe20000010005 */
[----:B------:R-:W-:Y:S02]  /*4410*/  @!P1 HADD2.F32 R28, -RZ, R14.H1_H1 ;  /* 0x3000000eff1c9230 */ /* 0x000fe40000004100 */
[----:B------:R-:W-:Y:S01]  /*4420*/  @!P1 FFMA.FTZ R16, R35, R30, -R16 ;  /* 0x0000001e23109223 */ /* 0x000fe20000010810 */
[----:B------:R-:W-:Y:S02]  /*4430*/  @!P1 HADD2.F32 R35, -RZ, R12.H0_H0 ;  /* 0x2000000cff239230 */ /* 0x000fe40000004100 */
[----:B------:R-:W-:Y:S02]  /*4440*/  @!P1 HADD2.F32 R11, -RZ, R11.H1_H1 ;  /* 0x3000000bff0b9230 */ /* 0x000fe40000004100 */
[C---:B------:R-:W-:Y:S01]  /*4450*/  @!P1 FMUL.FTZ R7, R28.reuse, R9 ;  /* 0x000000091c079220 */ /* 0x040fe20000410000 */
[----:B------:R-:W-:Y:S01]  /*4460*/  @!P1 F2FP.F16.F32.PACK_AB R16, R5, R16 ;  /* 0x000000100510923e */ /* 0x000fe200000000ff */
[----:B------:R-:W-:Y:S02]  /*4470*/  @!P1 HADD2.F32 R37, -RZ, R38.H1_H1 ;  /* 0x30000026ff259230 */ /* 0x000fe40000004100 */
[----:B------:R-:W-:Y:S01]  /*4480*/  @!P1 FMUL.FTZ R46, R28, R34 ;  /* 0x000000221c2e9220 */ /* 0x000fe20000410000 */
[----:B------:R-:W-:Y:S01]  /*4490*/  @!P1 HADD2.F32 R39, -RZ, R39.H1_H1 ;  /* 0x30000027ff279230 */ /* 0x000fe20000004100 */
[----:B------:R-:W-:Y:S01]  /*44a0*/  @!P1 MOV R24, R16 ;  /* 0x0000001000189202 */ /* 0x000fe20000000f00 */
        /* <DEDUP_REMOVED lines=19> */
.L_x_11444:
[----:B------:R-:W-:Y:S05]  /*45e0*/  BSYNC.RECONVERGENT B0 ;  /* 0x0000000000007941 */ /* 0x000fea0003800200 */
.L_x_11443:
[----:B------:R-:W5:Y:S02]  /*45f0*/  LD.E R3, desc[UR4][R100.64+0xd0] ;  /* 0x0000d00464037980 */ /* 0x000f64000c101900 */
[----:B-----5:R-:W-:Y:S05]  /*4600*/  IMAD.U32 R3, R3, -0x20, RZ ;  /* 0xffffffe003037824 */ /* 0x020fea00078e00ff */
[C---:B------:R-:W-:Y:S02]  /*4610*/  LEA R22, P1, R3.reuse, R22, 0x1 ;  /* 0x0000001603167211 */ /* 0x040fe400078208ff */
[C---:B------:R-:W-:Y:S02]  /*4620*/  LEA R58, P0, R3.reuse, R58, 0x1 ;  /* 0x0000003a033a7211 */ /* 0x040fe400078008ff */
[C---:B------:R-:W-:Y:S02]  /*4630*/  LEA.HI.X.SX32 R23, R3.reuse, R23, 0x1, P1 ;  /* 0x0000001703177211 */ /* 0x040fe400008f0eff */
[----:B------:R-:W-:Y:S01]  /*4640*/  LEA.HI.X.SX32 R59, R3, R59, 0x1, P0 ;  /* 0x0000003b033b7211 */ /* 0x000fe200000f0eff */
[----:B------:R-:W-:Y:S05]  /*4650*/  BRA `(.L_x_11435) ;  /* 0x0000002c00947947 */ /* 0x000fea0003800000 */
.L_x_11436:
[----:B------:R-:W-:Y:S01]  /*4660*/  LEA.HI R28, R24, R24, RZ, 0x1 ;  /* 0x00000018181c7211 */ /* 0x000fe200078f08ff */
[----:B------:R-:W-:Y:S03]  /*4670*/  BSSY.RECONVERGENT B0, `(.L_x_11445) ;  /* 0x00000b5000007945 */ /* 0x000fe60003800200 */
[----:B------:R-:W-:Y:S05]  /*4680*/  SHF.R.S32.HI R28, RZ, 0x1, R28 ;  /* 0x00000001ff1c7819 */ /* 0x000fea000001141c */
[----:B------:R-:W-:Y:S02]  /*4690*/  IMAD.MOV R25, RZ, RZ, -R28 ;  /* 0x000000ffff197224 */ /* 0x000fe400078e0a1c */
[----:B------:R-:W-:Y:S03]  /*46a0*/  IMAD.IADD R26, R28, 0x1, -R20 ;  /* 0x000000011c1a7824 */ /* 0x000fe600078e0a14 */
[----:B------:R-:W-:Y:S01]  /*46b0*/  SHF.R.S32.HI R91, RZ, 0x1f, R25 ;  /* 0x0000001fff5b7819 */ /* 0x000fe20000011419 */
[----:B------:R-:W-:Y:S06]  /*46c0*/  @!P0 BRA `(.L_x_11446) ;  /* 0x0000000800bc8947 */ /* 0x000fec0003800000 */
[----:B------:R-:W-:Y:S02]  /*46d0*/  ISETP.GE.AND P0, PT, R20, R24, PT ;  /* 0x000000181400720c */ /* 0x000fe40003f06270 */
[----:B------:R-:W-:Y:S05]  /*46e0*/  MOV R16, R18 ;  /* 0x0000001200107202 */ /* 0x000fea0000000f00 */
[----:B------:R-:W2:Y:S06]  /*46f0*/  LD.E.128 R60, desc[UR4][R16.64] ;  /* 0x00000004103c7980 */ /* 0x000eac000c101d00 */
[----:B------:R-:W-:Y:S04]  /*4700*/  @!P0 ISETP.GT.AND P1, PT, R26, RZ, PT ;  /* 0x000000ff1a00820c */ /* 0x000fe80003f24270 */
[----:B------:R-:W-:Y:S02]  /*4710*/  @!P0 SEL R69, R25, RZ, !P1 ;  /* 0x000000ff19458207 */ /* 0x000fe40004800000 */
[----:B------:R-:W-:Y:S02]  /*4720*/  @!P0 SEL R134, R91, RZ, !P1 ;  /* 0x000000ff5b868207 */ /* 0x000fe40004800000 */
[C---:B------:R-:W-:Y:S02]  /*4730*/  @!P0 SHF.L.U32 R123, R69.reuse, 0x1, RZ ;  /* 0x00000001457b8819 */ /* 0x040fe400000006ff */
        /* <DEDUP_REMOVED lines=10> */
[----:B------:R1:W5:Y:S01]  /*47e0*/  @!P0 LD.E.128 R52, desc[UR4][R46.64] ;  /* 0x000000042e348980 */ /* 0x000362000c101d00 */
[--C-:B---3--:R-:W-:Y:S01]  /*47f0*/  @!P0 HADD2.F32 R40, -RZ, R32.reuse.H0_H0 ;  /* 0x20000020ff288230 */ /* 0x108fe20000004100 */
[----:B--2---:R-:W-:Y:S01]  /*4800*/  @!P0 MOV R45, R60 ;  /* 0x0000003c002d8202 */ /* 0x004fe20000000f00 */
[----:B------:R-:W-:Y:S01]  /*4810*/  @!P0 HADD2.F32 R39, -RZ, R32.H1_H1 ;  /* 0x30000020ff278230 */ /* 0x000fe20000004100 */
[----:B------:R-:W-:Y:S01]  /*4820*/  @!P0 MOV R48, R61 ;  /* 0x0000003d00308202 */ /* 0x000fe20000000f00 */
        /* <DEDUP_REMOVED lines=13> */
[----:B-1----:R-:W-:Y:S02]  /*4900*/  @!P0 HADD2.F32 R47, -RZ, R45.H1_H1 ;  /* 0x3000002dff2f8230 */ /* 0x002fe40000004100 */
[----:B------:R-:W-:Y:S01]  /*4910*/  @P1 FADD.FTZ R42, -R42, -RZ ;  /* 0x800000ff2a2a1221 */ /* 0x000fe20000010100 */
[--C-:B------:R-:W-:Y:S02]  /*4920*/  @!P0 HADD2.F32 R33, -RZ, R34.reuse.H0_H0 ;  /* 0x20000022ff218230 */ /* 0x100fe40000004100 */
[----:B------:R-:W-:Y:S02]  /*4930*/  @!P0 HADD2.F32 R31, -RZ, R34.H1_H1 ;  /* 0x30000022ff1f8230 */ /* 0x000fe40000004100 */
[----:B------:R-:W-:Y:S01]  /*4940*/  @!P0 FMUL.FTZ R3, R37, R42 ;  /* 0x0000002a25038220 */ /* 0x000fe20000410000 */
[----:B------:R-:W-:Y:S02]  /*4950*/  @!P0 HADD2.F32 R35, -RZ, R69.H1_H1 ;  /* 0x30000045ff238230 */ /* 0x000fe40000004100 */
[----:B-----5:R-:W-:Y:S02]  /*4960*/  @!P0 HADD2.F32 R45, -RZ, R52.H0_H0 ;  /* 0x20000034ff2d8230 */ /* 0x020fe40000004100 */
[--C-:B------:R-:W-:Y:S02]  /*4970*/  @!P0 HADD2.F32 R38, -RZ, R70.reuse.H0_H0 ;  /* 0x20000046ff268230 */ /* 0x100fe40000004100 */
[----:B------:R-:W-:Y:S01]  /*4980*/  @P1 FADD.FTZ R35, -R35, -RZ ;  /* 0x800000ff23231221 */ /* 0x000fe20000010100 */
[----:B------:R-:W-:Y:S02]  /*4990*/  @!P0 HADD2.F32 R34, -RZ, R70.H1_H1 ;  /* 0x30000046ff228230 */ /* 0x000fe40000004100 */
[----:B------:R-:W-:Y:S01]  /*49a0*/  @!P0 FFMA.FTZ R0, R43, R45, R0 ;  /* 0x0000002d2b008223 */ /* 0x000fe20000010000 */
[--C-:B------:R-:W-:Y:S02]  /*49b0*/  @!P0 HADD2.F32 R32, -RZ, R71.reuse.H0_H0 ;  /* 0x20000047ff208230 */ /* 0x100fe40000004100 */
[----:B------:R-:W-:Y:S01]  /*49c0*/  @!P0 FMUL.FTZ R4, R36, R35 ;  /* 0x0000002324048220 */ /* 0x000fe20000410000 */
[----:B------:R-:W-:Y:S02]  /*49d0*/  @!P0 HADD2.F32 R27, -RZ, R71.H1_H1 ;  /* 0x30000047ff1b8230 */ /* 0x000fe40000004100 */
[----:B------:R-:W-:Y:S01]  /*49e0*/  @P1 FADD.FTZ R34, -R34, -RZ ;  /* 0x800000ff22221221 */ /* 0x000fe20000010100 */
[----:B------:R-:W-:Y:S02]  /*49f0*/  @!P0 HADD2.F32 R46, -RZ, R52.H1_H1 ;  /* 0x30000034ff2e8230 */ /* 0x000fe40000004100 */
[----:B------:R-:W-:Y:S01]  /*4a00*/  @P1 FADD.FTZ R32, -R32, -RZ ;  /* 0x800000ff20201221 */ /* 0x000fe20000010100 */
[--C-:B------:R-:W-:Y:S02]  /*4a10*/  @!P0 HADD2.F32 R43, -RZ, R53.reuse.H0_H0 ;  /* 0x20000035ff2b8230 */ /* 0x100fe40000004100 */
[----:B------:R-:W-:Y:S01]  /*4a20*/  @P1 FADD.FTZ R38, -R38, -RZ ;  /* 0x800000ff26261221 */ /* 0x000fe20000010100 */
[----:B------:R-:W-:Y:S02]  /*4a30*/  @!P0 HADD2.F32 R45, -RZ, R48.H1_H1 ;  /* 0x30000030ff2d8230 */ /* 0x000fe40000004100 */
[----:B------:R-:W-:Y:S01]  /*4a40*/  @P1 FADD.FTZ R27, -R27, -RZ ;  /* 0x800000ff1b1b1221 */ /* 0x000fe20000010100 */
[----:B------:R-:W-:Y:S02]  /*4a50*/  @!P0 HADD2.F32 R49, -RZ, R54.H0_H0 ;  /* 0x20000036ff318230 */ /* 0x000fe40000004100 */
[----:B------:R-:W-:Y:S01]  /*4a60*/  @!P0 FFMA.FTZ R2, R47, R46, R2 ;  /* 0x0000002e2f028223 */ /* 0x000fe20000010002 */
[----:B------:R-:W-:Y:S01]  /*4a70*/  @!P0 HADD2.F32 R46, -RZ, R48.H0_H0 ;  /* 0x20000030ff2e8230 */ /* 0x000fe20000004100 */
[----:B------:R-:W-:Y:S01]  /*4a80*/  ISETP.GE.AND P1, PT, R19, R24, PT ;  /* 0x000000181300720c */ /* 0x000fe20003f26270 */
[----:B------:R-:W-:Y:S02]  /*4a90*/  @!P0 HADD2.F32 R47, -RZ, R53.H1_H1 ;  /* 0x30000035ff2f8230 */ /* 0x000fe40000004100 */
[----:B------:R-:W-:Y:S01]  /*4aa0*/  @!P0 FMUL.FTZ R5, R33, R38 ;  /* 0x0000002621058220 */ /* 0x000fe20000410000 */
[----:B------:R-:W-:Y:S02]  /*4ab0*/  @!P0 HADD2.F32 R48, -RZ, R56.H0_H0 ;  /* 0x20000038ff308230 */ /* 0x000fe40000004100 */
[----:B------:R-:W-:Y:S01]  /*4ac0*/  @!P0 FFMA.FTZ R3, R46, R43, R3 ;  /* 0x0000002b2e038223 */ /* 0x000fe20000010003 */
[----:B------:R-:W-:Y:S02]  /*4ad0*/  @!P0 HADD2.F32 R50, -RZ, R54.H1_H1 ;  /* 0x30000036ff328230 */ /* 0x000fe40000004100 */
[----:B------:R-:W-:Y:S01]  /*4ae0*/  @!P0 FFMA.FTZ R4, R45, R47, R4 ;  /* 0x0000002f2d048223 */ /* 0x000fe20000010004 */
[----:B------:R-:W-:Y:S01]  /*4af0*/  @!P0 HADD2.F32 R43, -RZ, R56.H1_H1 ;  /* 0x30000038ff2b8230 */ /* 0x000fe20000004100 */
[----:B------:R-:W-:Y:S01]  /*4b00*/  @!P0 MOV R45, R63 ;  /* 0x0000003f002d8202 */ /* 0x000fe20000000f00 */
[--C-:B------:R-:W-:Y:S02]  /*4b10*/  @!P0 HADD2.F32 R51, -RZ, R55.reuse.H0_H0 ;  /* 0x20000037ff338230 */ /* 0x100fe40000004100 */
[----:B------:R-:W-:Y:S01]  /*4b20*/  @!P0 FMUL.FTZ R6, R31, R34 ;  /* 0x000000221f068220 */ /* 0x000fe20000410000 */
[----:B------:R-:W-:Y:S02]  /*4b30*/  @!P0 HADD2.F32 R52, -RZ, R55.H1_H1 ;  /* 0x30000037ff348230 */ /* 0x000fe40000004100 */
[----:B------:R-:W-:Y:S01]  /*4b40*/  @!P0 FMUL.FTZ R7, R29, R32 ;  /* 0x000000201d078220 */ /* 0x000fe20000410000 */
[--C-:B------:R-:W-:Y:S01]  /*4b50*/  @!P0 HADD2.F32 R46, -RZ, R45.reuse.H0_H0 ;  /* 0x2000002dff2e8230 */ /* 0x100fe20000004100 */
[----:B------:R-:W-:Y:S01]  /*4b60*/  @!P1 IADD3 R70, P2, PT, R25, 0x40, RZ ;  /* 0x0000004019469810 */ /* 0x000fe20007f5e0ff */
[----:B------:R-:W-:Y:S02]  /*4b70*/  @!P0 HADD2.F32 R45, -RZ, R45.H1_H1 ;  /* 0x3000002dff2d8230 */ /* 0x000fe40000004100 */
[----:B------:R-:W-:Y:S01]  /*4b80*/  @!P0 FMUL.FTZ R8, R30, R27 ;  /* 0x0000001b1e088220 */ /* 0x000fe20000410000 */
[----:B------:R-:W-:Y:S01]  /*4b90*/  @!P0 FFMA.FTZ R5, R48, R49, R5 ;  /* 0x0000003130058223 */ /* 0x000fe20000010005 */
[----:B------:R-:W-:Y:S01]  /*4ba0*/  @!P0 FFMA.FTZ R6, R43, R50, R6 ;  /* 0x000000322b068223 */ /* 0x000fe20000010006 */
[----:B------:R-:W-:Y:S01]  /*4bb0*/  @!P1 IADD3.X R71, PT, PT, RZ, R91, RZ, P2, !PT ;  /* 0x0000005bff479210 */ /* 0x000fe200017fe4ff */
[----:B------:R-:W-:Y:S01]  /*4bc0*/  @!P0 FFMA.FTZ R7, R46, R51, R7 ;  /* 0x000000332e078223 */ /* 0x000fe20000010007 */
[----:B------:R-:W-:Y:S01]  /*4bd0*/  @!P0 FFMA.FTZ R8, R45, R52, R8 ;  /* 0x000000342d088223 */ /* 0x000fe20000010008 */
[----:B------:R-:W-:Y:S02]  /*4be0*/  @!P1 ISETP.GT.AND P2, PT, R26, 0x40, PT ;  /* 0x000000401a00980c */ /* 0x000fe40003f44270 */
[----:B------:R-:W-:Y:S02]  /*4bf0*/  @!P0 F2FP.F16.F32.PACK_AB R68, R2, R0 ;  /* 0x000000000244823e */ /* 0x000fe400000000ff */
[----:B------:R-:W-:Y:S02]  /*4c00*/  @!P1 SEL R70, R70, 0x40, !P2 ;  /* 0x0000004046469807 */ /* 0x000fe40005000000 */
[----:B------:R-:W-:Y:S02]  /*4c10*/  @!P0 F2FP.F16.F32.PACK_AB R69, R4, R3 ;  /* 0x000000030445823e */ /* 0x000fe400000000ff */
[----:B------:R-:W-:Y:S02]  /*4c20*/  @!P0 F2FP.F16.F32.PACK_AB R135, R6, R5 ;  /* 0x000000050687823e */ /* 0x000fe400000000ff */
[----:B------:R-:W-:Y:S02]  /*4c30*/  @!P0 F2FP.F16.F32.PACK_AB R136, R8, R7 ;  /* 0x000000070888823e */ /* 0x000fe400000000ff */
[----:B------:R-:W-:Y:S02]  /*4c40*/  @!P1 SEL R71, R71, RZ, !P2 ;  /* 0x000000ff47479207 */ /* 0x000fe40005000000 */
[C---:B------:R-:W-:Y:S02]  /*4c50*/  @!P1 SHF.L.U32 R123, R70.reuse, 0x1, RZ ;  /* 0x00000001467b9819 */ /* 0x040fe400000006ff */
[----:B------:R-:W-:Y:S02]  /*4c60*/  @!P0 MOV R60, R68 ;  /* 0x00000044003c8202 */ /* 0x000fe40000000f00 */
[----:B------:R-:W-:Y:S02]  /*4c70*/  @!P0 MOV R61, R69 ;  /* 0x00000045003d8202 */ /* 0x000fe40000000f00 */
[----:B------:R-:W-:Y:S02]  /*4c80*/  @!P0 MOV R62, R135 ;  /* 0x00000087003e8202 */ /* 0x000fe40000000f00 */
[----:B------:R-:W-:Y:S02]  /*4c90*/  @!P0 MOV R63, R136 ;  /* 0x00000088003f8202 */ /* 0x000fe40000000f00 */
[----:B------:R-:W-:Y:S02]  /*4ca0*/  @!P1 SHF.L.U64.HI R134, R70, 0x1, R71 ;  /* 0x0000000146869819 */ /* 0x000fe40000010247 */
[C---:B------:R-:W-:Y:S01]  /*4cb0*/  @!P1 IADD3 R68, P0, PT, R123.reuse, R92, RZ ;  /* 0x0000005c7b449210 */ /* 0x040fe20007f1e0ff */
[----:B------:R1:W-:Y:S01]  /*4cc0*/  ST.E.128 desc[UR4][R96.64], R60 ;  /* 0x0000003c60007985 */ /* 0x0003e2000c101d04 */
[----:B------:R-:W-:Y:S02]  /*4cd0*/  @!P1 SEL R27, R28, R25, P2 ;  /* 0x000000191c1b9207 */ /* 0x000fe40001000000 */
[C---:B------:R-:W-:Y:S02]  /*4ce0*/  @!P1 IADD3.X R69, PT, PT, R134.reuse, R93, RZ, P0, !PT ;  /* 0x0000005d86459210 */ /* 0x040fe400007fe4ff */
[----:B------:R-:W-:Y:S01]  /*4cf0*/  @!P1 IADD3 R46, P0, PT, R123, R94, RZ ;  /* 0x0000005e7b2e9210 */ /* 0x000fe20007f1e0ff */
[----:B------:R-:W-:Y:S02]  /*4d00*/  @!P1 IMAD.WIDE R30, R27, 0x2, R16 ;  /* 0x000000021b1e9825 */ /* 0x000fe400078e0210 */
[----:B------:R-:W2:Y:S01]  /*4d10*/  LD.E.128 R64, desc[UR4][R16.64+0x80] ;  /* 0x0000800410407980 */ /* 0x000ea2000c101d00 */
[----:B------:R-:W-:Y:S02]  /*4d20*/  @!P1 IADD3.X R47, PT, PT, R134, R95, RZ, P0, !PT ;  /* 0x0000005f862f9210 */ /* 0x000fe400007fe4ff */
[----:B------:R-:W-:Y:S05]  /*4d30*/  ISETP.GT.AND P0, PT, R26, 0x40, !P1 ;  /* 0x000000401a00780c */ /* 0x000fea0004f04270 */
[----:B------:R-:W3:Y:S08]  /*4d40*/  @!P1 LD.E.128 R68, desc[UR4][R68.64] ;  /* 0x0000000444449980 */ /* 0x000ef0000c101d00 */
[----:B------:R-:W4:Y:S08]  /*4d50*/  @!P1 LD.E.128 R32, desc[UR4][R30.64+0x80] ;  /* 0x000080041e209980 */ /* 0x000f30000c101d00 */
[----:B------:R5:W4:Y:S01]  /*4d60*/  @!P1 LD.E.128 R52, desc[UR4][R46.64] ;  /* 0x000000042e349980 */ /* 0x000b22000c101d00 */
[----:B--2---:R-:W-:Y:S02]  /*4d70*/  @!P1 MOV R45, R64 ;  /* 0x00000040002d9202 */ /* 0x004fe40000000f00 */
[----:B------:R-:W-:Y:S03]  /*4d80*/  @!P1 MOV R56, R65 ;  /* 0x0000004100389202 */ /* 0x000fe60000000f00 */
[--C-:B-----5:R-:W-:Y:S02]  /*4d90*/  @!P1 HADD2.F32 R46, -RZ, R45.reuse.H0_H0 ;  /* 0x2000002dff2e9230 */ /* 0x120fe40000004100 */
[----:B------:R-:W-:Y:S02]  /*4da0*/  @!P1 HADD2.F32 R45, -RZ, R45.H1_H1 ;  /* 0x3000002dff2d9230 */ /* 0x000fe40000004100 */
[--C-:B---3--:R-:W-:Y:S02]  /*4db0*/  @!P1 HADD2.F32 R41, -RZ, R68.reuse.H0_H0 ;  /* 0x20000044ff299230 */ /* 0x108fe40000004100 */
[----:B------:R-:W-:Y:S02]  /*4dc0*/  @!P1 HADD2.F32 R44, -RZ, R68.H1_H1 ;  /* 0x30000044ff2c9230 */ /* 0x000fe40000004100 */
[----:B------:R-:W-:Y:S02]  /*4dd0*/  @!P1 HADD2.F32 R42, -RZ, R69.H0_H0 ;  /* 0x20000045ff2a9230 */ /* 0x000fe40000004100 */
        /* <DEDUP_REMOVED lines=12> */
[--C-:B------:R-:W-:Y:S02]  /*4ea0*/  @!P1 HADD2.F32 R37, -RZ, R33.reuse.H0_H0 ;  /* 0x20000021ff259230 */ /* 0x100fe40000004100 */
[----:B------:R-:W-:Y:S02]  /*4eb0*/  @!P1 HADD2.F32 R36, -RZ, R33.H1_H1 ;  /* 0x30000021ff249230 */ /* 0x000fe40000004100 */
[----:B------:R-:W-:Y:S01]  /*4ec0*/  @!P1 FFMA.FTZ R9, R46, R43, R9 ;  /* 0x0000002b2e099223 */ /* 0x000fe20000010009 */
[----:B------:R-:W-:Y:S02]  /*4ed0*/  @!P1 HADD2.F32 R35, -RZ, R69.H1_H1 ;  /* 0x30000045ff239230 */ /* 0x000fe40000004100 */
[----:B------:R-:W-:Y:S01]  /*4ee0*/  @!P1 FMUL.FTZ R11, R37, R42 ;  /* 0x0000002a250b9220 */ /* 0x000fe20000410000 */
[----:B------:R-:W-:Y:S02]  /*4ef0*/  @!P1 HADD2.F32 R47, -RZ, R52.H1_H1 ;  /* 0x30000034ff2f9230 */ /* 0x000fe40000004100 */
[--C-:B------:R-:W-:Y:S02]  /*4f00*/  @!P1 HADD2.F32 R33, -RZ, R34.reuse.H0_H0 ;  /* 0x20000022ff219230 */ /* 0x100fe40000004100 */
[----:B------:R-:W-:Y:S01]  /*4f10*/  @P0 FADD.FTZ R35, -R35, -RZ ;  /* 0x800000ff23230221 */ /* 0x000fe20000010100 */
[----:B------:R-:W-:Y:S02]  /*4f20*/  @!P1 HADD2.F32 R31, -RZ, R34.H1_H1 ;  /* 0x30000022ff1f9230 */ /* 0x000fe40000004100 */
[----:B------:R-:W-:Y:S01]  /*4f30*/  @!P1 FFMA.FTZ R10, R45, R47, R10 ;  /* 0x0000002f2d0a9223 */ /* 0x000fe2000001000a */
[----:B------:R-:W-:Y:S01]  /*4f40*/  @!P1 HADD2.F32 R34, -RZ, R70.H1_H1 ;  /* 0x30000046ff229230 */ /* 0x000fe20000004100 */
[----:B------:R-:W-:Y:S01]  /*4f50*/  @!P1 MOV R47, R67 ;  /* 0x00000043002f9202 */ /* 0x000fe20000000f00 */
[--C-:B------:R-:W-:Y:S02]  /*4f60*/  @!P1 HADD2.F32 R49, -RZ, R53.reuse.H0_H0 ;  /* 0x20000035ff319230 */ /* 0x100fe40000004100 */
[----:B------:R-:W-:Y:S01]  /*4f70*/  @!P1 FMUL.FTZ R12, R36, R35 ;  /* 0x00000023240c9220 */ /* 0x000fe20000410000 */
[----:B------:R-:W-:Y:S01]  /*4f80*/  @!P1 HADD2.F32 R50, -RZ, R53.H1_H1 ;  /* 0x30000035ff329230 */ /* 0x000fe20000004100 */
[----:B------:R-:W-:Y:S01]  /*4f90*/  @!P1 F2FP.F16.F32.PACK_AB R68, R10, R9 ;  /* 0x000000090a44923e */ /* 0x000fe200000000ff */
[--C-:B------:R-:W-:Y:S02]  /*4fa0*/  @!P1 HADD2.F32 R51, -RZ, R54.reuse.H0_H0 ;  /* 0x20000036ff339230 */ /* 0x100fe40000004100 */
[----:B------:R-:W-:Y:S01]  /*4fb0*/  @!P1 FMUL.FTZ R13, R33, R38 ;  /* 0x00000026210d9220 */ /* 0x000fe20000410000 */
[----:B------:R-:W-:Y:S01]  /*4fc0*/  @!P1 HADD2.F32 R52, -RZ, R54.H1_H1 ;  /* 0x30000036ff349230 */ /* 0x000fe20000004100 */
[----:B------:R-:W-:Y:S01]  /*4fd0*/  @!P1 MOV R64, R68 ;  /* 0x0000004400409202 */ /* 0x000fe20000000f00 */
[----:B------:R-:W-:Y:S02]  /*4fe0*/  @!P1 HADD2.F32 R32, -RZ, R71.H0_H0 ;  /* 0x20000047ff209230 */ /* 0x000fe40000004100 */
[----:B------:R-:W-:Y:S01]  /*4ff0*/  @P0 FADD.FTZ R34, -R34, -RZ ;  /* 0x800000ff22220221 */ /* 0x000fe20000010100 */
[--C-:B------:R-:W-:Y:S02]  /*5000*/  @!P1 HADD2.F32 R53, -RZ, R55.reuse.H0_H0 ;  /* 0x20000037ff359230 */ /* 0x100fe40000004100 */
[----:B------:R-:W-:Y:S01]  /*5010*/  @!P1 HADD2.F32 R54, -RZ, R55.H1_H1 ;  /* 0x30000037ff369230 */ /* 0x000fe20000004100 */
[----:B------:R-:W-:Y:S01]  /*5020*/  @!P1 MOV R55, R66 ;  /* 0x0000004200379202 */ /* 0x000fe20000000f00 */
[----:B------:R-:W-:Y:S02]  /*5030*/  @!P1 HADD2.F32 R27, -RZ, R71.H1_H1 ;  /* 0x30000047ff1b9230 */ /* 0x000fe40000004100 */
[----:B------:R-:W-:Y:S01]  /*5040*/  @P0 FADD.FTZ R32, -R32, -RZ ;  /* 0x800000ff20200221 */ /* 0x000fe20000010100 */
[--C-:B------:R-:W-:Y:S02]  /*5050*/  @!P1 HADD2.F32 R48, -RZ, R56.reuse.H0_H0 ;  /* 0x20000038ff309230 */ /* 0x100fe40000004100 */
[----:B------:R-:W-:Y:S01]  /*5060*/  @!P1 FMUL.FTZ R14, R31, R34 ;  /* 0x000000221f0e9220 */ /* 0x000fe20000410000 */
[----:B------:R-:W-:Y:S02]  /*5070*/  @!P1 HADD2.F32 R43, -RZ, R56.H1_H1 ;  /* 0x30000038ff2b9230 */ /* 0x000fe40000004100 */
[----:B------:R-:W-:Y:S01]  /*5080*/  @P0 FADD.FTZ R27, -R27, -RZ ;  /* 0x800000ff1b1b0221 */ /* 0x000fe20000010100 */
        /* <DEDUP_REMOVED lines=19> */
.L_x_11446:
[----:B------:R-:W-:Y:S05]  /*51c0*/  BSYNC.RECONVERGENT B0 ;  /* 0x0000000000007941 */ /* 0x000fea0003800200 */
.L_x_11445:
[----:B------:R-:W-:Y:S04]  /*51d0*/  BSSY.RECONVERGENT B0, `(.L_x_11447) ;  /* 0x00000b6000007945 */ /* 0x000fe80003800200 */
[----:B------:R-:W-:Y:S05]  /*51e0*/  @!P6 BRA `(.L_x_11448) ;  /* 0x0000000800d0e947 */ /* 0x000fea0003800000 */
[----:B------:R-:W-:Y:S02]  /*51f0*/  ISETP.GE.AND P0, PT, R20, R24, PT ;  /* 0x000000181400720c */ /* 0x000fe40003f06270 */
[C---:B------:R-:W-:Y:S04]  /*5200*/  LEA R30, P2, R109.reuse, R18, 0x1 ;  /* 0x000000126d1e7211 */ /* 0x040fe800078408ff */
[----:B------:R-:W-:Y:S05]  /*5210*/  LEA.HI.X R31, R109, R17, R102, 0x1, P2 ;  /* 0x000000116d1f7211 */ /* 0x000fea00010f0c66 */
[----:B-1----:R-:W2:Y:S02]  /*5220*/  LD.E.128 R64, desc[UR4][R30.64] ;  /* 0x000000041e407980 */ /* 0x002ea4000c101d00 */
        /* <DEDUP_REMOVED lines=46> */
[----:B-1----:R-:W-:Y:S02]  /*5510*/  @!P0 HADD2.F32 R49, -RZ, R47.H1_H1 ;  /* 0x3000002fff318230 */ /* 0x002fe40000004100 */
[----:B------:R-:W-:Y:S01]  /*5520*/  @!P0 FMUL.FTZ R5, R36, R35 ;  /* 0x0000002324058220 */ /* 0x000fe20000410000 */
[--C-:B-----5:R-:W-:Y:S02]  /*5530*/  @!P0 HADD2.F32 R47, -RZ, R52.reuse.H0_H0 ;  /* 0x20000034ff2f8230 */ /* 0x120fe40000004100 */
[----:B------:R-:W-:Y:S01]  /*5540*/  @!P0 FMUL.FTZ R7, R29, R34 ;  /* 0x000000221d078220 */ /* 0x000fe20000410000 */
[----:B------:R-:W-:Y:S02]  /*5550*/  @!P0 HADD2.F32 R48, -RZ, R52.H1_H1 ;  /* 0x30000034ff308230 */ /* 0x000fe40000004100 */
[----:B------:R-:W-:Y:S01]  /*5560*/  @P1 FADD.FTZ R27, -R27, -RZ ;  /* 0x800000ff1b1b1221 */ /* 0x000fe20000010100 */
[----:B------:R-:W-:Y:S01]  /*5570*/  @!P0 HADD2.F32 R51, -RZ, R54.H1_H1 ;  /* 0x30000036ff338230 */ /* 0x000fe20000004100 */
[----:B------:R-:W-:Y:S01]  /*5580*/  ISETP.GE.AND P1, PT, R19, R24, PT ;  /* 0x000000181300720c */ /* 0x000fe20003f26270 */
[----:B------:R-:W-:Y:S02]  /*5590*/  @!P0 HADD2.F32 R52, -RZ, R55.H0_H0 ;  /* 0x20000037ff348230 */ /* 0x000fe40000004100 */
[----:B------:R-:W-:Y:S01]  /*55a0*/  @!P0 FFMA.FTZ R0, R45, R47, R0 ;  /* 0x0000002f2d008223 */ /* 0x000fe20000010000 */
[--C-:B------:R-:W-:Y:S02]  /*55b0*/  @!P0 HADD2.F32 R45, -RZ, R53.reuse.H0_H0 ;  /* 0x20000035ff2d8230 */ /* 0x100fe40000004100 */
[----:B------:R-:W-:Y:S01]  /*55c0*/  @!P0 FFMA.FTZ R2, R49, R48, R2 ;  /* 0x0000003031028223 */ /* 0x000fe20000010002 */
[--C-:B------:R-:W-:Y:S02]  /*55d0*/  @!P0 HADD2.F32 R48, -RZ, R50.reuse.H0_H0 ;  /* 0x20000032ff308230 */ /* 0x100fe40000004100 */
[----:B------:R-:W-:Y:S01]  /*55e0*/  @!P0 FMUL.FTZ R3, R39, R44 ;  /* 0x0000002c27038220 */ /* 0x000fe20000410000 */
[----:B------:R-:W-:Y:S02]  /*55f0*/  @!P0 HADD2.F32 R47, -RZ, R50.H1_H1 ;  /* 0x30000032ff2f8230 */ /* 0x000fe40000004100 */
[----:B------:R-:W-:Y:S01]  /*5600*/  @!P0 FMUL.FTZ R4, R37, R42 ;  /* 0x0000002a25048220 */ /* 0x000fe20000410000 */
[----:B------:R-:W-:Y:S02]  /*5610*/  @!P0 HADD2.F32 R49, -RZ, R53.H1_H1 ;  /* 0x30000035ff318230 */ /* 0x000fe40000004100 */
[----:B------:R-:W-:Y:S01]  /*5620*/  @!P0 FFMA.FTZ R3, R48, R45, R3 ;  /* 0x0000002d30038223 */ /* 0x000fe20000010003 */
[----:B------:R-:W-:Y:S02]  /*5630*/  @!P0 HADD2.F32 R50, -RZ, R54.H0_H0 ;  /* 0x20000036ff328230 */ /* 0x000fe40000004100 */
[----:B------:R-:W-:Y:S01]  /*5640*/  @!P0 FMUL.FTZ R6, R33, R38 ;  /* 0x0000002621068220 */ /* 0x000fe20000410000 */
[--C-:B------:R-:W-:Y:S02]  /*5650*/  @!P0 HADD2.F32 R48, -RZ, R56.reuse.H0_H0 ;  /* 0x20000038ff308230 */ /* 0x100fe40000004100 */
[----:B------:R-:W-:Y:S01]  /*5660*/  @!P0 FFMA.FTZ R4, R47, R49, R4 ;  /* 0x000000312f048223 */ /* 0x000fe20000010004 */
[----:B------:R-:W-:Y:S01]  /*5670*/  @!P0 HADD2.F32 R45, -RZ, R56.H1_H1 ;  /* 0x30000038ff2d8230 */ /* 0x000fe20000004100 */
[----:B------:R-:W-:Y:S01]  /*5680*/  @!P0 MOV R47, R67 ;  /* 0x00000043002f8202 */ /* 0x000fe20000000f00 */
[----:B------:R-:W-:Y:S01]  /*5690*/  @!P0 HADD2.F32 R53, -RZ, R55.H1_H1 ;  /* 0x30000037ff358230 */ /* 0x000fe20000004100 */
[----:B------:R-:W-:Y:S01]  /*56a0*/  @!P1 ISETP.GT.AND P2, PT, R26, 0x40, PT ;  /* 0x000000401a00980c */ /* 0x000fe20003f44270 */
[----:B------:R-:W-:Y:S01]  /*56b0*/  @!P0 FFMA.FTZ R5, R48, R50, R5 ;  /* 0x0000003230058223 */ /* 0x000fe20000010005 */
[----:B------:R-:W-:Y:S01]  /*56c0*/  @!P0 FMUL.FTZ R8, R32, R27 ;  /* 0x0000001b20088220 */ /* 0x000fe20000410000 */
[--C-:B------:R-:W-:Y:S01]  /*56d0*/  @!P0 HADD2.F32 R48, -RZ, R47.reuse.H0_H0 ;  /* 0x2000002fff308230 */ /* 0x100fe20000004100 */
[----:B------:R-:W-:Y:S01]  /*56e0*/  @!P1 SEL R135, R25, RZ, !P2 ;  /* 0x000000ff19879207 */ /* 0x000fe20005000000 */
[----:B------:R-:W-:Y:S02]  /*56f0*/  @!P0 HADD2.F32 R47, -RZ, R47.H1_H1 ;  /* 0x3000002fff2f8230 */ /* 0x000fe40000004100 */
[----:B------:R-:W-:Y:S01]  /*5700*/  @!P0 FFMA.FTZ R6, R45, R51, R6 ;  /* 0x000000332d068223 */ /* 0x000fe20000010006 */
[----:B------:R-:W-:Y:S01]  /*5710*/  @!P0 F2FP.F16.F32.PACK_AB R134, R4, R3 ;  /* 0x000000030486823e */ /* 0x000fe200000000ff */
[----:B------:R-:W-:Y:S01]  /*5720*/  @!P0 FFMA.FTZ R7, R48, R52, R7 ;  /* 0x0000003430078223 */ /* 0x000fe20000010007 */
[----:B------:R-:W-:Y:S01]  /*5730*/  @!P1 SEL R138, R91, RZ, !P2 ;  /* 0x000000ff5b8a9207 */ /* 0x000fe20005000000 */
[----:B------:R-:W-:Y:S01]  /*5740*/  @!P0 FFMA.FTZ R8, R47, R53, R8 ;  /* 0x000000352f088223 */ /* 0x000fe20000010008 */
[----:B------:R-:W-:Y:S02]  /*5750*/  @!P1 IADD3 R136, P6, PT, R120, R135, RZ ;  /* 0x0000008778889210 */ /* 0x000fe40007fde0ff */
[----:B------:R-:W-:Y:S02]  /*5760*/  @!P0 F2FP.F16.F32.PACK_AB R123, R2, R0 ;  /* 0x00000000027b823e */ /* 0x000fe400000000ff */
[----:B------:R-:W-:Y:S02]  /*5770*/  @!P0 MOV R65, R134 ;  /* 0x0000008600418202 */ /* 0x000fe40000000f00 */
[----:B------:R-:W-:Y:S02]  /*5780*/  @!P1 IADD3.X R137, PT, PT, R111, R138, RZ, P6, !PT ;  /* 0x0000008a6f899210 */ /* 0x000fe400037fe4ff */
[----:B------:R-:W-:Y:S02]  /*5790*/  @!P0 F2FP.F16.F32.PACK_AB R138, R6, R5 ;  /* 0x00000005068a823e */ /* 0x000fe400000000ff */
        /* <DEDUP_REMOVED lines=21> */
[----:B-1----:R-:W-:Y:S03]  /*58f0*/  @!P1 MOV R64, R69 ;  /* 0x0000004500409202 */ /* 0x002fe60000000f00 */
        /* <DEDUP_REMOVED lines=18> */
[----:B------:R-:W-:Y:S01]  /*5a20*/  @!P1 HADD2.F32 R49, -RZ, R60.H1_H1 ;  /* 0x3000003cff319230 */ /* 0x000fe20000004100 */
[----:B------:R-:W-:Y:S01]  /*5a30*/  @!P1 MOV R60, R70 ;  /* 0x00000046003c9202 */ /* 0x000fe20000000f00 */
[----:B------:R-:W-:Y:S02]  /*5a40*/  @!P1 HADD2.F32 R37, -RZ, R33.H0_H0 ;  /* 0x20000021ff259230 */ /* 0x000fe40000004100 */
[----:B------:R-:W-:Y:S01]  /*5a50*/  @!P1 FFMA.FTZ R9, R48, R45, R9 ;  /* 0x0000002d30099223 */ /* 0x000fe20000010009 */
[----:B------:R-:W-:Y:S02]  /*5a60*/  @!P1 HADD2.F32 R31, -RZ, R138.H1_H1 ;  /* 0x3000008aff1f9230 */ /* 0x000fe40000004100 */
[----:B------:R-:W-:Y:S01]  /*5a70*/  @!P1 FFMA.FTZ R10, R47, R49, R10 ;  /* 0x000000312f0a9223 */ /* 0x000fe2000001000a */
[----:B------:R-:W-:Y:S01]  /*5a80*/  @!P1 HADD2.F32 R30, -RZ, R139.H0_H0 ;  /* 0x2000008bff1e9230 */ /* 0x000fe20000004100 */
[----:B------:R-:W-:Y:S01]  /*5a90*/  @!P1 MOV R49, R71 ;  /* 0x0000004700319202 */ /* 0x000fe20000000f00 */
[----:B------:R-:W-:Y:S02]  /*5aa0*/  @!P1 HADD2.F32 R36, -RZ, R33.H1_H1 ;  /* 0x30000021ff249230 */ /* 0x000fe40000004100 */
[----:B------:R-:W-:Y:S01]  /*5ab0*/  @!P1 FMUL.FTZ R11, R37, R42 ;  /* 0x0000002a250b9220 */ /* 0x000fe20000410000 */
[----:B------:R-:W-:Y:S01]  /*5ac0*/  @!P1 HADD2.F32 R27, -RZ, R139.H1_H1 ;  /* 0x3000008bff1b9230 */ /* 0x000fe20000004100 */
[----:B------:R-:W-:Y:S01]  /*5ad0*/  @!P1 F2FP.F16.F32.PACK_AB R123, R10, R9 ;  /* 0x000000090a7b923e */ /* 0x000fe200000000ff */
[----:B------:R-:W-:Y:S02]  /*5ae0*/  @!P1 HADD2.F32 R33, -RZ, R34.H0_H0 ;  /* 0x20000022ff219230 */ /* 0x000fe40000004100 */
[----:B------:R-:W-:Y:S01]  /*5af0*/  @P0 FADD.FTZ R35, -R35, -RZ ;  /* 0x800000ff23230221 */ /* 0x000fe20000010100 */
[--C-:B------:R-:W-:Y:S01]  /*5b00*/  @!P1 HADD2.F32 R51, -RZ, R61.reuse.H0_H0 ;  /* 0x2000003dff339230 */ /* 0x100fe20000004100 */
[----:B------:R-:W-:Y:S01]  /*5b10*/  @!P1 MOV R68, R123 ;  /* 0x0000007b00449202 */ /* 0x000fe20000000f00 */
[----:B------:R-:W-:Y:S02]  /*5b20*/  @!P1 HADD2.F32 R50, -RZ, R64.H0_H0 ;  /* 0x20000040ff329230 */ /* 0x000fe40000004100 */
[----:B------:R-:W-:Y:S01]  /*5b30*/  @!P1 FMUL.FTZ R12, R36, R35 ;  /* 0x00000023240c9220 */ /* 0x000fe20000410000 */
[----:B------:R-:W-:Y:S02]  /*5b40*/  @!P1 HADD2.F32 R34, -RZ, R34.H1_H1 ;  /* 0x30000022ff229230 */ /* 0x000fe40000004100 */
[----:B------:R-:W-:Y:S01]  /*5b50*/  @P0 FADD.FTZ R31, -R31, -RZ ;  /* 0x800000ff1f1f0221 */ /* 0x000fe20000010100 */
[----:B------:R-:W-:Y:S02]  /*5b60*/  @!P1 HADD2.F32 R52, -RZ, R61.H1_H1 ;  /* 0x3000003dff349230 */ /* 0x000fe40000004100 */
[----:B------:R-:W-:Y:S01]  /*5b70*/  @!P1 FFMA.FTZ R11, R50, R51, R11 ;  /* 0x00000033320b9223 */ /* 0x000fe2000001000b */
[----:B------:R-:W-:Y:S02]  /*5b80*/  @!P1 HADD2.F32 R45, -RZ, R64.H1_H1 ;  /* 0x30000040ff2d9230 */ /* 0x000fe40000004100 */
[----:B------:R-:W-:Y:S01]  /*5b90*/  @P0 FADD.FTZ R30, -R30, -RZ ;  /* 0x800000ff1e1e0221 */ /* 0x000fe20000010100 */
[----:B------:R-:W-:Y:S02]  /*5ba0*/  @!P1 HADD2.F32 R53, -RZ, R62.H0_H0 ;  /* 0x2000003eff359230 */ /* 0x000fe40000004100 */
[----:B------:R-:W-:Y:S01]  /*5bb0*/  @!P1 FMUL.FTZ R13, R33, R38 ;  /* 0x00000026210d9220 */ /* 0x000fe20000410000 */
[----:B------:R-:W-:Y:S02]  /*5bc0*/  @!P1 HADD2.F32 R48, -RZ, R60.H0_H0 ;  /* 0x2000003cff309230 */ /* 0x000fe40000004100 */
[----:B------:R-:W-:Y:S01]  /*5bd0*/  @P0 FADD.FTZ R27, -R27, -RZ ;  /* 0x800000ff1b1b0221 */ /* 0x000fe20000010100 */
[----:B------:R-:W-:Y:S02]  /*5be0*/  @!P1 HADD2.F32 R54, -RZ, R62.H1_H1 ;  /* 0x3000003eff369230 */ /* 0x000fe40000004100 */
[----:B------:R-:W-:Y:S01]  /*5bf0*/  @!P1 FMUL.FTZ R14, R34, R31 ;  /* 0x0000001f220e9220 */ /* 0x000fe20000410000 */
[----:B------:R-:W-:Y:S02]  /*5c00*/  @!P1 HADD2.F32 R47, -RZ, R60.H1_H1 ;  /* 0x3000003cff2f9230 */ /* 0x000fe40000004100 */
[----:B------:R-:W-:Y:S01]  /*5c10*/  @!P1 FMUL.FTZ R15, R29, R30 ;  /* 0x0000001e1d0f9220 */ /* 0x000fe20000410000 */
[----:B------:R-:W-:Y:S02]  /*5c20*/  @!P1 HADD2.F32 R55, -RZ, R63.H0_H0 ;  /* 0x2000003fff379230 */ /* 0x000fe40000004100 */
[----:B------:R-:W-:Y:S01]  /*5c30*/  @!P1 FFMA.FTZ R12, R45, R52, R12 ;  /* 0x000000342d0c9223 */ /* 0x000fe2000001000c */
[----:B------:R-:W-:Y:S02]  /*5c40*/  @!P1 HADD2.F32 R50, -RZ, R49.H0_H0 ;  /* 0x20000031ff329230 */ /* 0x000fe40000004100 */
        /* <DEDUP_REMOVED lines=14> */
.L_x_11448:
[----:B------:R-:W-:Y:S05]  /*5d30*/  BSYNC.RECONVERGENT B0 ;  /* 0x0000000000007941 */ /* 0x000fea0003800200 */
.L_x_11447:
[----:B------:R-:W-:Y:S04]  /*5d40*/  BSSY.RECONVERGENT B0, `(.L_x_11449) ;  /* 0x00000b6000007945 */ /* 0x000fe80003800200 */
[----:B------:R-:W-:Y:S05]  /*5d50*/  @!P5 BRA `(.L_x_11450) ;  /* 0x0000000800d0d947 */ /* 0x000fea0003800000 */
[----:B------:R-:W-:Y:S02]  /*5d60*/  ISETP.GE.AND P0, PT, R20, R24, PT ;  /* 0x000000181400720c */ /* 0x000fe40003f06270 */
[C---:B------:R-:W-:Y:S04]  /*5d70*/  LEA R30, P2, R132.reuse, R18, 0x6 ;  /* 0x00000012841e7211 */ /* 0x040fe800078430ff */
[----:B------:R-:W-:Y:S05]  /*5d80*/  LEA.HI.X R31, R132, R17, R133, 0x6, P2 ;  /* 0x00000011841f7211 */ /* 0x000fea00010f3485 */
[----:B-1----:R-:W3:Y:S02]  /*5d90*/  LD.E.128 R64, desc[UR4][R30.64] ;  /* 0x000000041e407980 */ /* 0x002ee4000c101d00 */
[----:B------:R-:W-:Y:S04]  /*5da0*/  @!P0 ISETP.GT.AND P1, PT, R26, RZ, PT ;  /* 0x000000ff1a00820c */ /* 0x000fe80003f24270 */
[----:B--2---:R-:W-:Y:S02]  /*5db0*/  @!P0 SEL R135, R25, RZ, !P1 ;  /* 0x000000ff19878207 */ /* 0x004fe40004800000 */
        /* <DEDUP_REMOVED lines=8> */
[----:B------:R-:W2:Y:S01]  /*5e40*/  @!P0 LD.E.128 R32, desc[UR4][R32.64] ;  /* 0x0000000420208980 */ /* 0x000ea2000c101d00 */
[C---:B------:R-:W-:Y:S02]  /*5e50*/  @!P0 IADD3.X R137, PT, PT, R134.reuse, R93, RZ, P1, !PT ;  /* 0x0000005d86898210 */ /* 0x040fe40000ffe4ff */
[----:B------:R-:W-:Y:S04]  /*5e60*/  @!P0 IADD3 R48, P1, PT, R123, R94, RZ ;  /* 0x0000005e7b308210 */ /* 0x000fe80007f3e0ff */
[----:B------:R-:W-:Y:S01]  /*5e70*/  @!P0 IADD3.X R49, PT, PT, R134, R95, RZ, P1, !PT ;  /* 0x0000005f86318210 */ /* 0x000fe20000ffe4ff */
[----:B------:R-:W4:Y:S01]  /*5e80*/  @!P0 LD.E.128 R136, desc[UR4][R136.64] ;  /* 0x0000000488888980 */ /* 0x000f22000c101d00 */
[----:B------:R-:W-:Y:S07]  /*5e90*/  ISETP.GT.AND P1, PT, R26, RZ, !P0 ;  /* 0x000000ff1a00720c */ /* 0x000fee0004724270 */
[----:B------:R1:W5:Y:S01]  /*5ea0*/  @!P0 LD.E.128 R52, desc[UR4][R48.64] ;  /* 0x0000000430348980 */ /* 0x000362000c101d00 */
[--C-:B--2---:R-:W-:Y:S01]  /*5eb0*/  @!P0 HADD2.F32 R41, -RZ, R32.reuse.H0_H0 ;  /* 0x20000020ff298230 */ /* 0x104fe20000004100 */
[----:B---3--:R-:W-:Y:S01]  /*5ec0*/  @!P0 MOV R47, R64 ;  /* 0x00000040002f8202 */ /* 0x008fe20000000f00 */
        /* <DEDUP_REMOVED lines=54> */
[----:B------:R-:W-:Y:S01]  /*6230*/  @!P0 F2FP.F16.F32.PACK_AB R123, R2, R0 ;  /* 0x00000000027b823e */ /* 0x000fe200000000ff */
[--C-:B------:R-:W-:Y:S02]  /*6240*/  @!P0 HADD2.F32 R48, -RZ, R47.reuse.H0_H0 ;  /* 0x2000002fff308230 */ /* 0x100fe40000004100 */
[----:B------:R-:W-:Y:S01]  /*6250*/  @!P0 FFMA.FTZ R6, R45, R51, R6 ;  /* 0x000000332d068223 */ /* 0x000fe20000010006 */
[----:B------:R-:W-:Y:S01]  /*6260*/  @!P0 HADD2.F32 R45, -RZ, R47.H1_H1 ;  /* 0x3000002fff2d8230 */ /* 0x000fe20000004100 */
[----:B------:R-:W-:Y:S01]  /*6270*/  @!P1 SEL R135, R25, RZ, !P2 ;  /* 0x000000ff19879207 */ /* 0x000fe20005000000 */
[----:B------:R-:W-:Y:S01]  /*6280*/  @!P0 FMUL.FTZ R8, R32, R27 ;  /* 0x0000001b20088220 */ /* 0x000fe20000410000 */
[----:B------:R-:W-:Y:S01]  /*6290*/  @!P0 MOV R64, R123 ;  /* 0x0000007b00408202 */ /* 0x000fe20000000f00 */
[----:B------:R-:W-:Y:S01]  /*62a0*/  @!P0 FFMA.FTZ R7, R48, R52, R7 ;  /* 0x0000003430078223 */ /* 0x000fe20000010007 */
[----:B------:R-:W-:Y:S01]  /*62b0*/  @!P1 SEL R137, R91, RZ, !P2 ;  /* 0x000000ff5b899207 */ /* 0x000fe20005000000 */
[----:B------:R-:W-:Y:S01]  /*62c0*/  @!P0 FFMA.FTZ R8, R45, R53, R8 ;  /* 0x000000352d088223 */ /* 0x000fe20000010008 */
[----:B------:R-:W-:Y:S02]  /*62d0*/  @!P1 IADD3 R123, P6, PT, R118, R135, RZ ;  /* 0x00000087767b9210 */ /* 0x000fe40007fde0ff */
[----:B------:R-:W-:Y:S02]  /*62e0*/  @!P0 F2FP.F16.F32.PACK_AB R134, R4, R3 ;  /* 0x000000030486823e */ /* 0x000fe400000000ff */
[----:B------:R-:W-:Y:S02]  /*62f0*/  @!P1 IADD3.X R140, PT, PT, R110, R137, RZ, P6, !PT ;  /* 0x000000896e8c9210 */ /* 0x000fe400037fe4ff */
[----:B------:R-:W-:Y:S02]  /*6300*/  @!P0 MOV R65, R134 ;  /* 0x0000008600418202 */ /* 0x000fe40000000f00 */
[----:B------:R-:W-:Y:S02]  /*6310*/  @!P0 F2FP.F16.F32.PACK_AB R136, R6, R5 ;  /* 0x000000050688823e */ /* 0x000fe400000000ff */
[----:B------:R-:W-:Y:S02]  /*6320*/  @!P0 F2FP.F16.F32.PACK_AB R137, R8, R7 ;  /* 0x000000070889823e */ /* 0x000fe400000000ff */
[C---:B------:R-:W-:Y:S02]  /*6330*/  LEA R134, P5, R144.reuse, R96, 0x6 ;  /* 0x0000006090867211 */ /* 0x040fe400078a30ff */
[C---:B------:R-:W-:Y:S02]  /*6340*/  @!P1 SHF.L.U64.HI R140, R123.reuse, 0x1, R140 ;  /* 0x000000017b8c9819 */ /* 0x040fe4000001028c */
[----:B------:R-:W-:Y:S02]  /*6350*/  @!P1 SHF.L.U32 R123, R123, 0x1, RZ ;  /* 0x000000017b7b9819 */ /* 0x000fe400000006ff */
[----:B------:R-:W-:Y:S02]  /*6360*/  @!P0 MOV R66, R136 ;  /* 0x0000008800428202 */ /* 0x000fe40000000f00 */
[----:B------:R-:W-:Y:S02]  /*6370*/  @!P0 MOV R67, R137 ;  /* 0x0000008900438202 */ /* 0x000fe40000000f00 */
[----:B------:R-:W-:Y:S02]  /*6380*/  LEA.HI.X R135, R144, R97, R145, 0x6, P5 ;  /* 0x0000006190877211 */ /* 0x000fe400028f3491 */
[C---:B------:R-:W-:Y:S02]  /*6390*/  @!P1 IADD3 R138, P0, PT, R123.reuse, R92, RZ ;  /* 0x0000005c7b8a9210 */ /* 0x040fe40007f1e0ff */
[----:B------:R-:W-:Y:S01]  /*63a0*/  @!P1 SEL R27, R28, R25, P2 ;  /* 0x000000191c1b9207 */ /* 0x000fe20001000000 */
[----:B------:R1:W-:Y:S01]  /*63b0*/  ST.E.128 desc[UR4][R134.64], R64 ;  /* 0x0000004086007985 */ /* 0x0003e2000c101d04 */
[C---:B------:R-:W-:Y:S02]  /*63c0*/  @!P1 IADD3.X R139, PT, PT, R140.reuse, R93, RZ, P0, !PT ;  /* 0x0000005d8c8b9210 */ /* 0x040fe400007fe4ff */
[----:B------:R-:W-:Y:S01]  /*63d0*/  @!P1 IADD3 R48, P0, PT, R123, R94, RZ ;  /* 0x0000005e7b309210 */ /* 0x000fe20007f1e0ff */
[----:B------:R-:W-:Y:S03]  /*63e0*/  @!P1 IMAD.WIDE R32, R27, 0x2, R30 ;  /* 0x000000021b209825 */ /* 0x000fe600078e021e */
[----:B------:R-:W-:Y:S01]  /*63f0*/  @!P1 IADD3.X R49, PT, PT, R140, R95, RZ, P0, !PT ;  /* 0x0000005f8c319210 */ /* 0x000fe200007fe4ff */
[----:B------:R-:W2:Y:S01]  /*6400*/  @!P1 LD.E.128 R136, desc[UR4][R138.64+0x80] ;  /* 0x000080048a889980 */ /* 0x000ea2000c101d00 */
[----:B------:R-:W-:Y:S07]  /*6410*/  ISETP.GT.AND P0, PT, R26, 0x40, !P1 ;  /* 0x000000401a00780c */ /* 0x000fee0004f04270 */
[----:B------:R3:W4:Y:S08]  /*6420*/  LD.E.128 R68, desc[UR4][R30.64+0x80] ;  /* 0x000080041e447980 */ /* 0x000730000c101d00 */
[----:B------:R-:W5:Y:S08]  /*6430*/  @!P1 LD.E.128 R32, desc[UR4][R32.64+0x80] ;  /* 0x0000800420209980 */ /* 0x000f70000c101d00 */
[----:B------:R1:W5:Y:S01]  /*6440*/  @!P1 LD.E.128 R60, desc[UR4][R48.64+0x80] ;  /* 0x00008004303c9980 */ /* 0x000362000c101d00 */
[--C-:B--2---:R-:W-:Y:S02]  /*6450*/  @!P1 HADD2.F32 R41, -RZ, R136.reuse.H0_H0 ;  /* 0x20000088ff299230 */ /* 0x104fe40000004100 */
[----:B------:R-:W-:Y:S02]  /*6460*/  @!P1 HADD2.F32 R44, -RZ, R136.H1_H1 ;  /* 0x30000088ff2c9230 */ /* 0x000fe40000004100 */
[----:B------:R-:W-:Y:S02]  /*6470*/  @!P1 HADD2.F32 R42, -RZ, R137.H0_H0 ;  /* 0x20000089ff2a9230 */ /* 0x000fe40000004100 */
[----:B------:R-:W-:Y:S01]  /*6480*/  @P0 FADD.FTZ R41, -R41, -RZ ;  /* 0x800000ff29290221 */ /* 0x000fe20000010100 */
[--C-:B------:R-:W-:Y:S02]  /*6490*/  @!P1 HADD2.F32 R38, -RZ, R138.reuse.H0_H0 ;  /* 0x2000008aff269230 */ /* 0x100fe40000004100 */
[----:B------:R-:W-:Y:S01]  /*64a0*/  @P0 FADD.FTZ R44, -R44, -RZ ;  /* 0x800000ff2c2c0221 */ /* 0x000fe20000010100 */
[----:B---3--:R-:W-:Y:S01]  /*64b0*/  @!P1 HADD2.F32 R31, -RZ, R138.H1_H1 ;  /* 0x3000008aff1f9230 */ /* 0x008fe20000004100 */
[----:B----4-:R-:W-:Y:S01]  /*64c0*/  @!P1 MOV R47, R68 ;  /* 0x00000044002f9202 */ /* 0x010fe20000000f00 */
[--C-:B------:R-:W-:Y:S01]  /*64d0*/  @!P1 HADD2.F32 R30, -RZ, R139.reuse.H0_H0 ;  /* 0x2000008bff1e9230 */ /* 0x100fe20000004100 */
[----:B-1----:R-:W-:Y:S01]  /*64e0*/  @!P1 MOV R64, R69 ;  /* 0x0000004500409202 */ /* 0x002fe20000000f00 */
        /* <DEDUP_REMOVED lines=13> */
[----:B------:R-:W-:Y:S01]  /*65c0*/  @!P1 FMUL.FTZ R15, R29, R30 ;  /* 0x0000001e1d0f9220 */ /* 0x000fe20000410000 */
[----:B------:R-:W-:Y:S02]  /*65d0*/  @!P1 HADD2.F32 R35, -RZ, R137.H1_H1 ;  /* 0x30000089ff239230 */ /* 0x000fe40000004100 */
[----:B------:R-:W-:Y:S01]  /*65e0*/  @P0 FADD.FTZ R27, -R27, -RZ ;  /* 0x800000ff1b1b0221 */ /* 0x000fe20000010100 */
[----:B------:R-:W-:Y:S01]  /*65f0*/  @!P1 HADD2.F32 R49, -RZ, R60.H1_H1 ;  /* 0x3000003cff319230 */ /* 0x000fe20000004100 */
[----:B------:R-:W-:Y:S01]  /*6600*/  @!P1 MOV R60, R70 ;  /* 0x00000046003c9202 */ /* 0x000fe20000000f00 */
[----:B------:R-:W-:Y:S02]  /*6610*/  @!P1 HADD2.F32 R47, -RZ, R47.H1_H1 ;  /* 0x3000002fff2f9230 */ /* 0x000fe40000004100 */
[----:B------:R-:W-:Y:S01]  /*6620*/  @!P1 FFMA.FTZ R9, R48, R45, R9 ;  /* 0x0000002d30099223 */ /* 0x000fe20000010009 */
[--C-:B------:R-:W-:Y:S02]  /*6630*/  @!P1 HADD2.F32 R37, -RZ, R33.reuse.H0_H0 ;  /* 0x20000021ff259230 */ /* 0x100fe40000004100 */
[----:B------:R-:W-:Y:S01]  /*6640*/  @!P1 FMUL.FTZ R16, R32, R27 ;  /* 0x0000001b20109220 */ /* 0x000fe20000410000 */
[----:B------:R-:W-:Y:S02]  /*6650*/  @!P1 HADD2.F32 R36, -RZ, R33.H1_H1 ;  /* 0x30000021ff249230 */ /* 0x000fe40000004100 */
[----:B------:R-:W-:Y:S01]  /*6660*/  @!P1 FFMA.FTZ R10, R47, R49, R10 ;  /* 0x000000312f0a9223 */ /* 0x000fe2000001000a */
[----:B------:R-:W-:Y:S01]  /*6670*/  @!P1 HADD2.F32 R33, -RZ, R34.H0_H0 ;  /* 0x20000022ff219230 */ /* 0x000fe20000004100 */
[----:B------:R-:W-:Y:S01]  /*6680*/  @!P1 MOV R49, R71 ;  /* 0x0000004700319202 */ /* 0x000fe20000000f00 */
[--C-:B------:R-:W-:Y:S02]  /*6690*/  @!P1 HADD2.F32 R51, -RZ, R61.reuse.H0_H0 ;  /* 0x2000003dff339230 */ /* 0x100fe40000004100 */
[----:B------:R-:W-:Y:S01]  /*66a0*/  @!P1 FMUL.FTZ R11, R37, R42 ;  /* 0x0000002a250b9220 */ /* 0x000fe20000410000 */
[----:B------:R-:W-:Y:S02]  /*66b0*/  @!P1 HADD2.F32 R50, -RZ, R64.H0_H0 ;  /* 0x20000040ff329230 */ /* 0x000fe40000004100 */
[----:B------:R-:W-:Y:S01]  /*66c0*/  @P0 FADD.FTZ R35, -R35, -RZ ;  /* 0x800000ff23230221 */ /* 0x000fe20000010100 */
[----:B------:R-:W-:Y:S01]  /*66d0*/  @!P1 HADD2.F32 R34, -RZ, R34.H1_H1 ;  /* 0x30000022ff229230 */ /* 0x000fe20000004100 */
[----:B------:R-:W-:Y:S01]  /*66e0*/  @!P1 F2FP.F16.F32.PACK_AB R123, R10, R9 ;  /* 0x000000090a7b923e */ /* 0x000fe200000000ff */
[----:B------:R-:W-:Y:S02]  /*66f0*/  @!P1 HADD2.F32 R52, -RZ, R61.H1_H1 ;  /* 0x3000003dff349230 */ /* 0x000fe40000004100 */
[----:B------:R-:W-:Y:S01]  /*6700*/  @!P1 FFMA.FTZ R11, R50, R51, R11 ;  /* 0x00000033320b9223 */ /* 0x000fe2000001000b */
[----:B------:R-:W-:Y:S01]  /*6710*/  @!P1 HADD2.F32 R45, -RZ, R64.H1_H1 ;  /* 0x30000040ff2d9230 */ /* 0x000fe20000004100 */
[----:B------:R-:W-:Y:S01]  /*6720*/  @!P1 MOV R68, R123 ;  /* 0x0000007b00449202 */ /* 0x000fe20000000f00 */
[----:B------:R-:W-:Y:S02]  /*6730*/  @!P1 HADD2.F32 R53, -RZ, R62.H0_H0 ;  /* 0x2000003eff359230 */ /* 0x000fe40000004100 */
[----:B------:R-:W-:Y:S01]  /*6740*/  @!P1 FMUL.FTZ R12, R36, R35 ;  /* 0x00000023240c9220 */ /* 0x000fe20000410000 */
[----:B------:R-:W-:Y:S02]  /*6750*/  @!P1 HADD2.F32 R48, -RZ, R60.H0_H0 ;  /* 0x2000003cff309230 */ /* 0x000fe40000004100 */
[----:B------:R-:W-:Y:S01]  /*6760*/  @!P1 FMUL.FTZ R13, R33, R38 ;  /* 0x00000026210d9220 */ /* 0x000fe20000410000 */
[----:B------:R-:W-:Y:S02]  /*6770*/  @!P1 HADD2.F32 R54, -RZ, R62.H1_H1 ;  /* 0x3000003eff369230 */ /* 0x000fe40000004100 */
[----:B------:R-:W-:Y:S01]  /*6780*/  @!P1 FMUL.FTZ R14, R34, R31 ;  /* 0x0000001f220e9220 */ /* 0x000fe20000410000 */
        /* <DEDUP_REMOVED lines=10> */
[----:B------:R-:W-:Y:S01]  /*6830*/  @!P1 FFMA.FTZ R15, R50, R55, R15 ;  /* 0x00000037320f9223 */ /* 0x000fe2000001000f */
[----:B------:R-:W-:Y:S02]  /*6840*/  @!P1 MOV R69, R136 ;  /* 0x0000008800459202 */ /* 0x000fe40000000f00 */
[----:B------:R-:W-:Y:S01]  /*6850*/  @!P1 FFMA.FTZ R16, R49, R56, R16 ;  /* 0x0000003831109223 */ /* 0x000fe20000010010 */
[----:B------:R-:W-:Y:S04]  /*6860*/  @!P1 MOV R70, R137 ;  /* 0x0000008900469202 */ /* 0x000fe80000000f00 */
[----:B------:R-:W-:Y:S04]  /*6870*/  @!P1 F2FP.F16.F32.PACK_AB R138, R16, R15 ;  /* 0x0000000f108a923e */ /* 0x000fe800000000ff */
[----:B------:R-:W-:Y:S05]  /*6880*/  @!P1 MOV R71, R138 ;  /* 0x0000008a00479202 */ /* 0x000fea0000000f00 */
[----:B------:R3:W-:Y:S02]  /*6890*/  ST.E.128 desc[UR4][R134.64+0x80], R68 ;  /* 0x0000804486007985 */ /* 0x0007e4000c101d04 */
.L_x_11450:
[----:B------:R-:W-:Y:S05]  /*68a0*/  BSYNC.RECONVERGENT B0 ;  /* 0x0000000000007941 */ /* 0x000fea0003800200 */
.L_x_11449:
        /* <DEDUP_REMOVED lines=9> */
[----:B------:R-:W4:Y:S01]  /*6940*/  LD.E.128 R36, desc[UR4][R10.64] ;  /* 0x000000040a247980 */ /* 0x000f22000c101d00 */
        /* <DEDUP_REMOVED lines=11> */
[----:B------:R-:W5:Y:S01]  /*6a00*/  @!P0 LD.E.128 R4, desc[UR4][R4.64] ;  /* 0x0000000404048980 */ /* 0x000f62000c101d00 */
[C---:B------:R-:W-:Y:S02]  /*6a10*/  @!P0 IADD3.X R41, PT, PT, R0.reuse, R93, RZ, P1, !PT ;  /* 0x0000005d00298210 */ /* 0x040fe40000ffe4ff */
[----:B------:R-:W-:Y:S02]  /*6a20*/  @!P0 IADD3 R8, P1, PT, R13, R94, RZ ;  /* 0x0000005e0d088210 */ /* 0x000fe40007f3e0ff */
[----:B------:R-:W-:Y:S02]  /*6a30*/  IADD3 R45, PT, PT, R45, R3, RZ ;  /* 0x000000032d2d7210 */ /* 0x000fe40007ffe0ff */
[----:B------:R-:W-:Y:S01]  /*6a40*/  @!P0 IADD3.X R9, PT, PT, R0, R95, RZ, P1, !PT ;  /* 0x0000005f00098210 */ /* 0x000fe20000ffe4ff */
[----:B------:R-:W2:Y:S01]  /*6a50*/  @!P0 LD.E.128 R40, desc[UR4][R40.64] ;  /* 0x0000000428288980 */ /* 0x000ea2000c101d00 */
[----:B------:R-:W-:Y:S07]  /*6a60*/  ISETP.GE.AND P1, PT, R19, R24, PT ;  /* 0x000000181300720c */ /* 0x000fee0003f26270 */
[----:B------:R1:W3:Y:S01]  /*6a70*/  @!P0 LD.E.128 R32, desc[UR4][R8.64] ;  /* 0x0000000408208980 */ /* 0x0002e2000c101d00 */
[--C-:B-----5:R-:W-:Y:S02]  /*6a80*/  @!P0 HADD2.F32 R0, -RZ, R4.reuse.H0_H0 ;  /* 0x20000004ff008230 */ /* 0x120fe40000004100 */
[----:B------:R-:W-:Y:S02]  /*6a90*/  @!P0 HADD2.F32 R2, -RZ, R4.H1_H1 ;  /* 0x30000004ff028230 */ /* 0x000fe40000004100 */
[--C-:B------:R-:W-:Y:S02]  /*6aa0*/  @!P0 HADD2.F32 R3, -RZ, R5.reuse.H0_H0 ;  /* 0x20000005ff038230 */ /* 0x100fe40000004100 */
[----:B------:R-:W-:Y:S02]  /*6ab0*/  @!P0 HADD2.F32 R4, -RZ, R5.H1_H1 ;  /* 0x30000005ff048230 */ /* 0x000fe40000004100 */
[----:B--2---:R-:W-:Y:S02]  /*6ac0*/  @!P0 HADD2.F32 R13, -RZ, R42.H1_H1 ;  /* 0x3000002aff0d8230 */ /* 0x004fe40000004100 */
[--C-:B------:R-:W-:Y:S02]  /*6ad0*/  @!P0 HADD2.F32 R5, -RZ, R6.reuse.H0_H0 ;  /* 0x20000006ff058230 */ /* 0x100fe40000004100 */
[----:B------:R-:W-:Y:S02]  /*6ae0*/  @!P0 HADD2.F32 R6, -RZ, R6.H1_H1 ;  /* 0x30000006ff068230 */ /* 0x000fe40000004100 */
[----:B------:R-:W-:Y:S01]  /*6af0*/  @P2 FADD.FTZ R13, -R13, -RZ ;  /* 0x800000ff0d0d2221 */ /* 0x000fe20000010100 */
[--C-:B------:R-:W-:Y:S02]  /*6b00*/  @!P0 HADD2.F32 R12, -RZ, R7.reuse.H0_H0 ;  /* 0x20000007ff0c8230 */ /* 0x100fe40000004100 */
[----:B-1----:R-:W-:Y:S02]  /*6b10*/  @!P0 HADD2.F32 R9, -RZ, R7.H1_H1 ;  /* 0x30000007ff098230 */ /* 0x002fe40000004100 */
[----:B------:R-:W-:Y:S01]  /*6b20*/  @!P0 FMUL.FTZ R6, R6, R13 ;  /* 0x0000000d06068220 */ /* 0x000fe20000410000 */
[----:B------:R-:W-:Y:S01]  /*6b30*/  @!P0 HADD2.F32 R27, -RZ, R40.H1_H1 ;  /* 0x30000028ff1b8230 */ /* 0x000fe20000004100 */
[----:B----4-:R-:W-:Y:S01]  /*6b40*/  @!P0 MOV R13, R36 ;  /* 0x00000024000d8202 */ /* 0x010fe20000000f00 */
[--C-:B------:R-:W-:Y:S02]  /*6b50*/  @!P0 HADD2.F32 R7, -RZ, R43.reuse.H0_H0 ;  /* 0x2000002bff078230 */ /* 0x100fe40000004100 */
[----:B------:R-:W-:Y:S02]  /*6b60*/  @!P0 HADD2.F32 R8, -RZ, R43.H1_H1 ;  /* 0x3000002bff088230 */ /* 0x000fe40000004100 */
[----:B------:R-:W-:Y:S01]  /*6b70*/  @P2 FADD.FTZ R27, -R27, -RZ ;  /* 0x800000ff1b1b2221 */ /* 0x000fe20000010100 */
[----:B------:R-:W-:Y:S02]  /*6b80*/  @!P0 HADD2.F32 R14, -RZ, R42.H0_H0 ;  /* 0x2000002aff0e8230 */ /* 0x000fe40000004100 */
[----:B------:R-:W-:Y:S01]  /*6b90*/  @P2 FADD.FTZ R7, -R7, -RZ ;  /* 0x800000ff07072221 */ /* 0x000fe20000010100 */
[----:B------:R-:W-:Y:S02]  /*6ba0*/  @!P0 HADD2.F32 R29, -RZ, R40.H0_H0 ;  /* 0x20000028ff1d8230 */ /* 0x000fe40000004100 */
[----:B------:R-:W-:Y:S01]  /*6bb0*/  @!P0 FMUL.FTZ R2, R2, R27 ;  /* 0x0000001b02028220 */ /* 0x000fe20000410000 */
[--C-:B------:R-:W-:Y:S02]  /*6bc0*/  @!P0 HADD2.F32 R16, -RZ, R41.reuse.H0_H0 ;  /* 0x20000029ff108230 */ /* 0x100fe40000004100 */
[----:B------:R-:W-:Y:S01]  /*6bd0*/  @!P0 FMUL.FTZ R7, R12, R7 ;  /* 0x000000070c078220 */ /* 0x000fe20000410000 */
[----:B------:R-:W-:Y:S02]  /*6be0*/  @!P0 HADD2.F32 R15, -RZ, R41.H1_H1 ;  /* 0x30000029ff0f8230 */ /* 0x000fe40000004100 */
[----:B------:R-:W-:Y:S01]  /*6bf0*/  @P2 FADD.FTZ R8, -R8, -RZ ;  /* 0x800000ff08082221 */ /* 0x000fe20000010100 */
[----:B---3--:R-:W-:Y:S02]  /*6c00*/  @!P0 HADD2.F32 R12, -RZ, R32.H0_H0 ;  /* 0x20000020ff0c8230 */ /* 0x008fe40000004100 */
[----:B------:R-:W-:Y:S01]  /*6c10*/  @P2 FADD.FTZ R14, -R14, -RZ ;  /* 0x800000ff0e0e2221 */ /* 0x000fe20000010100 */
[--C-:B------:R-:W-:Y:S02]  /*6c20*/  @!P0 HADD2.F32 R30, -RZ, R34.reuse.H0_H0 ;  /* 0x20000022ff1e8230 */ /* 0x100fe40000004100 */
[----:B------:R-:W-:Y:S01]  /*6c30*/  @P2 FADD.FTZ R29, -R29, -RZ ;  /* 0x800000ff1d1d2221 */ /* 0x000fe20000010100 */
[----:B------:R-:W-:Y:S02]  /*6c40*/  @!P0 HADD2.F32 R31, -RZ, R34.H1_H1 ;  /* 0x30000022ff1f8230 */ /* 0x000fe40000004100 */
[----:B------:R-:W-:Y:S01]  /*6c50*/  @!P0 FMUL.FTZ R8, R9, R8 ;  /* 0x0000000809088220 */ /* 0x000fe20000410000 */
[--C-:B------:R-:W-:Y:S01]  /*6c60*/  @!P0 HADD2.F32 R9, -RZ, R13.reuse.H0_H0 ;  /* 0x2000000dff098230 */ /* 0x100fe20000004100 */
[----:B------:R-:W-:Y:S01]  /*6c70*/  @!P0 MOV R27, R37 ;  /* 0x00000025001b8202 */ /* 0x000fe20000000f00 */
[----:B------:R-:W-:Y:S02]  /*6c80*/  @!P0 HADD2.F32 R13, -RZ, R13.H1_H1 ;  /* 0x3000000dff0d8230 */ /* 0x000fe40000004100 */
[----:B------:R-:W-:Y:S01]  /*6c90*/  @P2 FADD.FTZ R16, -R16, -RZ ;  /* 0x800000ff10102221 */ /* 0x000fe20000010100 */
[----:B------:R-:W-:Y:S01]  /*6ca0*/  @P2 FADD.FTZ R15, -R15, -RZ ;  /* 0x800000ff0f0f2221 */ /* 0x000fe20000010100 */
[----:B------:R-:W-:Y:S01]  /*6cb0*/  @!P0 FMUL.FTZ R5, R5, R14 ;  /* 0x0000000e05058220 */ /* 0x000fe20000410000 */
[----:B------:R-:W-:Y:S01]  /*6cc0*/  @!P0 HADD2.F32 R14, -RZ, R32.H1_H1 ;  /* 0x30000020ff0e8230 */ /* 0x000fe20000004100 */
[----:B------:R-:W-:Y:S01]  /*6cd0*/  @!P0 MOV R34, R38 ;  /* 0x0000002600228202 */ /* 0x000fe20000000f00 */
[----:B------:R-:W-:Y:S02]  /*6ce0*/  @!P0 HADD2.F32 R32, -RZ, R35.H0_H0 ;  /* 0x20000023ff208230 */ /* 0x000fe40000004100 */
[----:B------:R-:W-:Y:S01]  /*6cf0*/  @!P0 FMUL.FTZ R0, R0, R29 ;  /* 0x0000001d00008220 */ /* 0x000fe20000410000 */
[----:B------:R-:W-:Y:S02]  /*6d00*/  @!P0 HADD2.F32 R29, -RZ, R33.H1_H1 ;  /* 0x30000021ff1d8230 */ /* 0x000fe40000004100 */
[----:B------:R-:W-:Y:S01]  /*6d10*/  @!P0 FMUL.FTZ R3, R3, R16 ;  /* 0x0000001003038220 */ /* 0x000fe20000410000 */
[----:B------:R-:W-:Y:S02]  /*6d20*/  @!P0 HADD2.F32 R16, -RZ, R27.H0_H0 ;  /* 0x2000001bff108230 */ /* 0x000fe40000004100 */
[----:B------:R-:W-:Y:S01]  /*6d30*/  @!P0 FMUL.FTZ R4, R4, R15 ;  /* 0x0000000f04048220 */ /* 0x000fe20000410000 */
[----:B------:R-:W-:Y:S02]  /*6d40*/  @!P0 HADD2.F32 R15, -RZ, R33.H0_H0 ;  /* 0x20000021ff0f8230 */ /* 0x000fe40000004100 */
[----:B------:R-:W-:Y:S01]  /*6d50*/  @!P0 FFMA.FTZ R0, R9, R12, R0 ;  /* 0x0000000c09008223 */ /* 0x000fe20000010000 */
[----:B------:R-:W-:Y:S02]  /*6d60*/  @!P0 HADD2.F32 R27, -RZ, R27.H1_H1 ;  /* 0x3000001bff1b8230 */ /* 0x000fe40000004100 */
[----:B------:R-:W-:Y:S01]  /*6d70*/  @!P0 FFMA.FTZ R2, R13, R14, R2 ;  /* 0x0000000e0d028223 */ /* 0x000fe20000010002 */
[--C-:B------:R-:W-:Y:S01]  /*6d80*/  @!P0 HADD2.F32 R12, -RZ, R34.reuse.H0_H0 ;  /* 0x20000022ff0c8230 */ /* 0x100fe20000004100 */
[----:B------:R-:W-:Y:S01]  /*6d90*/  @!P0 MOV R14, R39 ;  /* 0x00000027000e8202 */ /* 0x000fe20000000f00 */
[----:B------:R-:W-:Y:S02]  /*6da0*/  @!P0 HADD2.F32 R13, -RZ, R34.H1_H1 ;  /* 0x30000022ff0d8230 */ /* 0x000fe40000004100 */
[----:B------:R-:W-:Y:S01]  /*6db0*/  @!P0 FFMA.FTZ R3, R16, R15, R3 ;  /* 0x0000000f10038223 */ /* 0x000fe20000010003 */
[----:B------:R-:W-:Y:S02]  /*6dc0*/  @!P0 HADD2.F32 R33, -RZ, R35.H1_H1 ;  /* 0x30000023ff218230 */ /* 0x000fe40000004100 */
[----:B------:R-:W-:Y:S01]  /*6dd0*/  @!P0 FFMA.FTZ R4, R27, R29, R4 ;  /* 0x0000001d1b048223 */ /* 0x000fe20000010004 */
[--C-:B------:R-:W-:Y:S02]  /*6de0*/  @!P0 HADD2.F32 R15, -RZ, R14.reuse.H1_H1 ;  /* 0x3000000eff0f8230 */ /* 0x100fe40000004100 */
[----:B------:R-:W-:Y:S01]  /*6df0*/  @!P0 FFMA.FTZ R5, R12, R30, R5 ;  /* 0x0000001e0c058223 */ /* 0x000fe20000010005 */
[----:B------:R-:W-:Y:S01]  /*6e00*/  @!P0 HADD2.F32 R12, -RZ, R14.H0_H0 ;  /* 0x2000000eff0c8230 */ /* 0x000fe20000004100 */
[----:B------:R-:W-:Y:S01]  /*6e10*/  @!P1 ISETP.GT.AND P2, PT, R26, 0x40, PT ;  /* 0x000000401a00980c */ /* 0x000fe20003f44270 */
[----:B------:R-:W-:Y:S01]  /*6e20*/  @!P0 FFMA.FTZ R6, R13, R31, R6 ;  /* 0x0000001f0d068223 */ /* 0x000fe20000010006 */
[----:B------:R-:W-:Y:S02]  /*6e30*/  @!P0 F2FP.F16.F32.PACK_AB R2, R2, R0 ;  /* 0x000000000202823e */ /* 0x000fe400000000ff */
[----:B------:R-:W-:Y:S01]  /*6e40*/  @!P0 FFMA.FTZ R7, R12, R32, R7 ;  /* 0x000000200c078223 */ /* 0x000fe20000010007 */
[----:B------:R-:W-:Y:S01]  /*6e50*/  @!P0 FFMA.FTZ R8, R15, R33, R8 ;  /* 0x000000210f088223 */ /* 0x000fe20000010008 */
[----:B------:R-:W-:Y:S02]  /*6e60*/  @!P1 SEL R16, R25, RZ, !P2 ;  /* 0x000000ff19109207 */ /* 0x000fe40005000000 */
[----:B------:R-:W-:Y:S02]  /*6e70*/  @!P1 SEL R9, R28, R25, P2 ;  /* 0x000000191c099207 */ /* 0x000fe40001000000 */
        /* <DEDUP_REMOVED lines=17> */
[----:B------:R-:W2:Y:S01]  /*6f90*/  @!P1 LD.E.128 R4, desc[UR4][R4.64+0x80] ;  /* 0x0000800404049980 */ /* 0x000ea2000c101d00 */
[----:B------:R-:W-:Y:S02]  /*6fa0*/  @!P1 IADD3.X R15, PT, PT, R0, R95, RZ, P0, !PT ;  /* 0x0000005f000f9210 */ /* 0x000fe400007fe4ff */
[----:B------:R-:W-:Y:S05]  /*6fb0*/  ISETP.GT.AND P0, PT, R26, 0x40, !P1 ;  /* 0x000000401a00780c */ /* 0x000fea0004f04270 */
[----:B------:R-:W3:Y:S08]  /*6fc0*/  @!P1 LD.E.128 R40, desc[UR4][R40.64+0x80] ;  /* 0x0000800428289980 */ /* 0x000ef0000c101d00 */
[----:B------:R3:W1:Y:S08]  /*6fd0*/  LD.E.128 R32, desc[UR4][R10.64+0x80] ;  /* 0x000080040a207980 */ /* 0x000670000c101d00 */
[----:B------:R4:W5:Y:S01]  /*6fe0*/  @!P1 LD.E.128 R28, desc[UR4][R14.64+0x80] ;  /* 0x000080040e1c9980 */ /* 0x000962000c101d00 */
[--C-:B--2---:R-:W-:Y:S02]  /*6ff0*/  @!P1 HADD2.F32 R0, -RZ, R4.reuse.H0_H0 ;  /* 0x20000004ff009230 */ /* 0x104fe40000004100 */
[----:B------:R-:W-:Y:S02]  /*7000*/  @!P1 HADD2.F32 R2, -RZ, R4.H1_H1 ;  /* 0x30000004ff029230 */ /* 0x000fe40000004100 */
[--C-:B------:R-:W-:Y:S02]  /*7010*/  @!P1 HADD2.F32 R3, -RZ, R5.reuse.H0_H0 ;  /* 0x20000005ff039230 */ /* 0x100fe40000004100 */
[----:B------:R-:W-:Y:S02]  /*7020*/  @!P1 HADD2.F32 R4, -RZ, R5.H1_H1 ;  /* 0x30000005ff049230 */ /* 0x000fe40000004100 */
[----:B---3--:R-:W-:Y:S02]  /*7030*/  @!P1 HADD2.F32 R11, -RZ, R42.H1_H1 ;  /* 0x3000002aff0b9230 */ /* 0x008fe40000004100 */
[--C-:B------:R-:W-:Y:S02]  /*7040*/  @!P1 HADD2.F32 R5, -RZ, R6.reuse.H0_H0 ;  /* 0x20000006ff059230 */ /* 0x100fe40000004100 */
[----:B------:R-:W-:Y:S02]  /*7050*/  @!P1 HADD2.F32 R6, -RZ, R6.H1_H1 ;  /* 0x30000006ff069230 */ /* 0x000fe40000004100 */
[----:B------:R-:W-:Y:S01]  /*7060*/  @P0 FADD.FTZ R11, -R11, -RZ ;  /* 0x800000ff0b0b0221 */ /* 0x000fe20000010100 */
[----:B------:R-:W-:Y:S02]  /*7070*/  @!P1 HADD2.F32 R10, -RZ, R42.H0_H0 ;  /* 0x2000002aff0a9230 */ /* 0x000fe40000004100 */
[----:B------:R-:W-:Y:S01]  /*7080*/  @!P1 HADD2.F32 R8, -RZ, R43.H1_H1 ;  /* 0x3000002bff089230 */ /* 0x000fe20000004100 */
[----:B-1----:R-:W-:Y:S01]  /*7090*/  @!P1 MOV R36, R33 ;  /* 0x0000002100249202 */ /* 0x002fe20000000f00 */
[--C-:B------:R-:W-:Y:S02]  /*70a0*/  @!P1 HADD2.F32 R12, -RZ, R7.reuse.H0_H0 ;  /* 0x20000007ff0c9230 */ /* 0x100fe40000004100 */
[----:B------:R-:W-:Y:S01]  /*70b0*/  @!P1 FMUL.FTZ R6, R6, R11 ;  /* 0x0000000b06069220 */ /* 0x000fe20000410000 */
[----:B------:R-:W-:Y:S01]  /*70c0*/  @!P1 HADD2.F32 R9, -RZ, R7.H1_H1 ;  /* 0x30000007ff099230 */ /* 0x000fe20000004100 */
[----:B------:R-:W-:Y:S01]  /*70d0*/  @!P1 MOV R11, R32 ;  /* 0x00000020000b9202 */ /* 0x000fe20000000f00 */
[--C-:B----4-:R-:W-:Y:S02]  /*70e0*/  @!P1 HADD2.F32 R15, -RZ, R40.reuse.H1_H1 ;  /* 0x30000028ff0f9230 */ /* 0x110fe40000004100 */
        /* <DEDUP_REMOVED lines=9> */
[----:B-----5:R-:W-:Y:S02]  /*7180*/  @!P1 HADD2.F32 R16, -RZ, R30.H0_H0 ;  /* 0x2000001eff109230 */ /* 0x020fe40000004100 */
[----:B------:R-:W-:Y:S01]  /*7190*/  @P0 FADD.FTZ R7, -R7, -RZ ;  /* 0x800000ff07070221 */ /* 0x000fe20000010100 */
[----:B------:R-:W-:Y:S02]  /*71a0*/  @!P1 HADD2.F32 R27, -RZ, R31.H0_H0 ;  /* 0x2000001fff1b9230 */ /* 0x000fe40000004100 */
[----:B------:R-:W-:Y:S01]  /*71b0*/  @!P1 FMUL.FTZ R5, R5, R10 ;  /* 0x0000000a05059220 */ /* 0x000fe20000410000 */
[--C-:B------:R-:W-:Y:S02]  /*71c0*/  @!P1 HADD2.F32 R10, -RZ, R28.reuse.H0_H0 ;  /* 0x2000001cff0a9230 */ /* 0x100fe40000004100 */
[----:B------:R-:W-:Y:S01]  /*71d0*/  @!P1 FMUL.FTZ R8, R9, R8 ;  /* 0x0000000809089220 */ /* 0x000fe20000410000 */
[--C-:B------:R-:W-:Y:S02]  /*71e0*/  @!P1 HADD2.F32 R9, -RZ, R11.reuse.H0_H0 ;  /* 0x2000000bff099230 */ /* 0x100fe40000004100 */
[----:B------:R-:W-:Y:S01]  /*71f0*/  @P0 FADD.FTZ R14, -R14, -RZ ;  /* 0x800000ff0e0e0221 */ /* 0x000fe20000010100 */
[----:B------:R-:W-:Y:S02]  /*7200*/  @!P1 HADD2.F32 R11, -RZ, R11.H1_H1 ;  /* 0x3000000bff0b9230 */ /* 0x000fe40000004100 */
[----:B------:R-:W-:Y:S01]  /*7210*/  @!P1 FMUL.FTZ R2, R2, R15 ;  /* 0x0000000f02029220 */ /* 0x000fe20000410000 */
[--C-:B------:R-:W-:Y:S02]  /*7220*/  @!P1 HADD2.F32 R15, -RZ, R29.reuse.H1_H1 ;  /* 0x3000001dff0f9230 */ /* 0x100fe40000004100 */
[----:B------:R-:W-:Y:S01]  /*7230*/  @!P1 FMUL.FTZ R4, R4, R13 ;  /* 0x0000000d04049220 */ /* 0x000fe20000410000 */
[----:B------:R-:W-:Y:S01]  /*7240*/  @!P1 HADD2.F32 R13, -RZ, R29.H0_H0 ;  /* 0x2000001dff0d9230 */ /* 0x000fe20000004100 */
[----:B------:R-:W-:Y:S01]  /*7250*/  @!P1 MOV R29, R34 ;  /* 0x00000022001d9202 */ /* 0x000fe20000000f00 */
[----:B------:R-:W-:Y:S01]  /*7260*/  @!P1 FMUL.FTZ R0, R0, R25 ;  /* 0x0000001900009220 */ /* 0x000fe20000410000 */
        /* <DEDUP_REMOVED lines=29> */
.L_x_11452:
[----:B------:R-:W-:Y:S05]  /*7440*/  BSYNC.RECONVERGENT B0 ;  /* 0x0000000000007941 */ /* 0x000fea0003800200 */
.L_x_11451:
[----:B------:R-:W5:Y:S02]  /*7450*/  LD.E R3, desc[UR4][R100.64+0xd0] ;  /* 0x0000d00464037980 */ /* 0x000f64000c101900 */
[----:B-----5:R-:W-:Y:S05]  /*7460*/  IMAD.U32 R3, R3, -0x20, RZ ;  /* 0xffffffe003037824 */ /* 0x020fea00078e00ff */
[C---:B------:R-:W-:Y:S02]  /*7470*/  LEA R94, P1, R3.reuse, R94, 0x1 ;  /* 0x0000005e035e7211 */ /* 0x040fe400078208ff */
[C---:B------:R-:W-:Y:S02]  /*7480*/  LEA R92, P0, R3.reuse, R92, 0x1 ;  /* 0x0000005c035c7211 */ /* 0x040fe400078008ff */
[C---:B------:R-:W-:Y:S02]  /*7490*/  LEA.HI.X.SX32 R95, R3.reuse, R95, 0x1, P1 ;  /* 0x0000005f035f7211 */ /* 0x040fe400008f0eff */
[----:B------:R-:W-:Y:S09]  /*74a0*/  LEA.HI.X.SX32 R93, R3, R93, 0x1, P0 ;  /* 0x0000005d035d7211 */ /* 0x000ff200000f0eff */
.L_x_11435:
[----:B------:R-:W-:Y:S05]  /*74b0*/  BSYNC.RECONVERGENT B1 ;  /* 0x0000000000017941 */ /* 0x000fea0003800200 */
.L_x_11433:
[----:B------:R-:W-:Y:S01]  /*74c0*/  ISETP.NE.U32.AND P4, PT, R106, RZ, PT ;  /* 0x000000ff6a00720c */ /* 0x000fe20003f85070 */
[----:B-1-3--:R-:W3:Y:S01]  /*74d0*/  LD.E R4, desc[UR4][R100.64+0x128] ;  /* 0x0001280464047980 */ /* 0x00aee2000c101900 */
[----:B------:R-:W-:Y:S01]  /*74e0*/  UMOV UR6, URZ ;  /* 0x000000ff00067c82 */ /* 0x000fe20008000000 */
[----:B------:R-:W-:Y:S01]  /*74f0*/  BSSY.RECONVERGENT B0, `(.L_x_11453) ;  /* 0x0000062000007945 */ /* 0x000fe20003800200 */
[----:B------:R-:W-:Y:S02]  /*7500*/  ISETP.NE.AND.EX P4, PT, R107, RZ, PT, P4 ;  /* 0x000000ff6b00720c */ /* 0x000fe40003f85340 */
[----:B------:R-:W-:Y:S11]  /*7510*/  IADD3 R3, P0, PT, RZ, -UR6, RZ ;  /* 0x80000006ff037c10 */ /* 0x000ff6000ff1e0ff */
[----:B------:R-:W5:Y:S04]  /*7520*/  @!P4 LD.E R2, desc[UR4][R100.64+0x40] ;  /* 0x000040046402c980 */ /* 0x000f68000c101900 */
[----:B------:R-:W2:Y:S02]  /*7530*/  @!P4 LD.E R0, desc[UR4][R100.64+0x38] ;  /* 0x000038046400c980 */ /* 0x000ea4000c101900 */
[----:B--2---:R-:W-:Y:S02]  /*7540*/  @!P4 IMAD.SHL.U32 R0, R0, 0x40, RZ ;  /* 0x000000400000c824 */ /* 0x004fe400078e00ff */
[----:B---3--:R-:W-:Y:S02]  /*7550*/  IMAD.SHL.U32 R4, R4, 0x40, RZ ;  /* 0x0000004004047824 */ /* 0x008fe400078e00ff */
        /* <DEDUP_REMOVED lines=59> */
[CC--:B----4-:R-:W-:Y:S02]  /*7910*/  LEA R24, P0, R5.reuse, R158.reuse, 0x2 ;  /* 0x0000009e05187211 */ /* 0x0d0fe400078010ff */
        /* <DEDUP_REMOVED lines=31> */
.L_x_11454:
[----:B------:R-:W-:Y:S05]  /*7b10*/  BSYNC.RECONVERGENT B0 ;  /* 0x0000000000007941 */ /* 0x000fea0003800200 */
.L_x_11453:
[----:B------:R-:W-:Y:S05]  /*7b20*/  @P3 BRA `(.L_x_11455) ;  /* 0xffffffa800643947 */ /* 0x000fea000383ffff */
.L_x_11432:
        /* <DEDUP_REMOVED lines=27> */
[----:B------:R-:W-:-:S04]  /*7ce0*/  LEA R2, P0, R128, R124, 0x6 ;  /* 0x0000007c80027211 */ /* 0x000fc800078030ff */
[----:B------:R-:W-:-:S05]  /*7cf0*/  LEA.HI.X R3, R128, R125, R129, 0x6, P0 ;  /* 0x0000007d80037211 */ /* 0x000fca00000f3481 */
[----:B------:R-:W-:Y:S01]  /*7d00*/  @!PT LDS RZ, [RZ] ;  /* 0x00000000fffff984 */ /* 0x000fe20000000800 */
[----:B------:R-:W-:Y:S01]  /*7d10*/  @!PT LDS RZ, [RZ] ;  /* 0x00000000fffff984 */ /* 0x000fe20000000800 */
[----:B------:R-:W-:Y:S01]  /*7d20*/  @!PT LDS RZ, [RZ] ;  /* 0x00000000fffff984 */ /* 0x000fe20000000800 */
[----:B------:R2:W-:Y:S04]  /*7d30*/  LDGSTS.E.BYPASS.LTC128B.128 [R155+0x1000], desc[UR4][R2.64] ;  /* 0x01000000029b7fae */ /* 0x0005e8000b981a04 */
[----:B------:R2:W-:Y:S02]  /*7d40*/  LDGSTS.E.BYPASS.LTC128B.128 [R155+0x3000], desc[UR4][R2.64+0x80] ;  /* 0x03000080029b7fae */ /* 0x0005e4000b981a04 */
.L_x_11459:
[----:B------:R-:W-:Y:S05]  /*7d50*/  BSYNC.RECONVERGENT B0 ;  /* 0x0000000000007941 */ /* 0x000fea0003800200 */
.L_x_11458:
        /* <DEDUP_REMOVED lines=10> */
.L_x_11457:
        /* <DEDUP_REMOVED lines=78> */
.L_x_11465:
[----:B------:R-:W-:Y:S05]  /*82e0*/  BSYNC.RECONVERGENT B0 ;  /* 0x0000000000007941 */ /* 0x000fea0003800200 */
.L_x_11464:
        /* <DEDUP_REMOVED lines=46> */
.L_x_11467:
[----:B------:R-:W-:Y:S05]  /*85d0*/  BSYNC.RECONVERGENT B0 ;  /* 0x0000000000007941 */ /* 0x000fea0003800200 */
.L_x_11466:
[----:B-----5:R3:W-:Y:S02]  /*85e0*/  STS.128 [R155+0x2000], R8 ;  /* 0x002000089b007388 */ /* 0x0207e40000000c00 */
.L_x_11463:
[----:B------:R-:W-:Y:S05]  /*85f0*/  BSYNC.RECONVERGENT B1 ;  /* 0x0000000000017941 */ /* 0x000fea0003800200 */
.L_x_11462:
[----:B------:R-:W-:Y:S01]  /*8600*/  IADD3 R162, PT, PT, R126, 0x10, RZ ;  /* 0x000000107ea27810 */ /* 0x000fe20007ffe0ff */
[----:B------:R-:W-:Y:S03]  /*8610*/  BSSY.RECONVERGENT B1, `(.L_x_11468) ;  /* 0x0000062000017945 */ /* 0x000fe60003800200 */
[----:B------:R-:W-:-:S13]  /*8620*/  ISETP.GE.AND P0, PT, R162, R19, PT ;  /* 0x00000013a200720c */ /* 0x000fda0003f06270 */
[----:B------:R-:W-:Y:S05]  /*8630*/  @P0 BRA `(.L_x_11469) ;  /* 0x00000004007c0947 */ /* 0x000fea0003800000 */
[C---:B-12---:R-:W-:Y:S02]  /*8640*/  LEA R28, P1, R37.reuse, R124, 0x1 ;  /* 0x0000007c251c7211 */ /* 0x046fe400078208ff */
        /* <DEDUP_REMOVED lines=45> */
.L_x_11471:
[----:B------:R-:W-:Y:S05]  /*8920*/  BSYNC.RECONVERGENT B0 ;  /* 0x0000000000007941 */ /* 0x000fea0003800200 */
.L_x_11470:
        /* <DEDUP_REMOVED lines=46> */
.L_x_11473:
[----:B------:R-:W-:Y:S05]  /*8c10*/  BSYNC.RECONVERGENT B0 ;  /* 0x0000000000007941 */ /* 0x000fea0003800200 */
.L_x_11472:
[----:B-----5:R4:W-:Y:S02]  /*8c20*/  STS.128 [R155+0x2800], R8 ;  /* 0x002800089b007388 */ /* 0x0209e40000000c00 */
.L_x_11469:
[----:B------:R-:W-:Y:S05]  /*8c30*/  BSYNC.RECONVERGENT B1 ;  /* 0x0000000000017941 */ /* 0x000fea0003800200 */
.L_x_11468:
[----:B------:R-:W-:Y:S01]  /*8c40*/  IADD3 R161, PT, PT, R126, 0x20, RZ ;  /* 0x000000207ea17810 */ /* 0x000fe20007ffe0ff */
[----:B------:R-:W-:Y:S03]  /*8c50*/  BSSY.RECONVERGENT B1, `(.L_x_11474) ;  /* 0x0000062000017945 */ /* 0x000fe60003800200 */
[----:B------:R-:W-:-:S13]  /*8c60*/  ISETP.GE.AND P0, PT, R161, R19, PT ;  /* 0x00000013a100720c */ /* 0x000fda0003f06270 */
[----:B------:R-:W-:Y:S05]  /*8c70*/  @P0 BRA `(.L_x_11475) ;  /* 0x00000004007c0947 */ /* 0x000fea0003800000 */
[----:B------:R-:W-:Y:S02]  /*8c80*/  LEA R26, P1, R128, R124, 0x6 ;  /* 0x0000007c801a7211 */ /* 0x000fe400078230ff */
[----:B------:R-:W-:Y:S02]  /*8c90*/  ISETP.GE.AND P0, PT, R20, R3, PT ;  /* 0x000000031400720c */ /* 0x000fe40003f06270 */
[----:B------:R-:W-:-:S05]  /*8ca0*/  LEA.HI.X R27, R128, R125, R129, 0x6, P1 ;  /* 0x0000007d801b7211 */ /* 0x000fca00008f3481 */
[----:B--2---:R2:W5:Y:S01]  /*8cb0*/  LD.E.128 R12, desc[UR4][R26.64] ;  /* 0x000000041a0c7980 */ /* 0x004562000c101d00 */
        /* <DEDUP_REMOVED lines=42> */
.L_x_11477:
[----:B------:R-:W-:Y:S05]  /*8f60*/  BSYNC.RECONVERGENT B0 ;  /* 0x0000000000007941 */ /* 0x000fea0003800200 */
.L_x_11476:
        /* <DEDUP_REMOVED lines=8> */
[----:B-1---5:R-:W-:Y:S01]  /*8ff0*/  MOV R13, R10 ;  /* 0x0000000a000d7202 */ /* 0x022fe20000000f00 */
[--C-:B------:R-:W-:Y:S02]  /*9000*/  HADD2.F32 R15, -RZ, R9.reuse.H0_H0 ;  /* 0x20000009ff0f7230 */ /* 0x100fe40000004100 */
[----:B--2---:R-:W-:Y:S02]  /*9010*/  HADD2.F32 R27, -RZ, R9.H1_H1 ;  /* 0x30000009ff1b7230 */ /* 0x004fe40000004100 */
        /* <DEDUP_REMOVED lines=35> */
.L_x_11479:
[----:B------:R-:W-:Y:S05]  /*9250*/  BSYNC.RECONVERGENT B0 ;  /* 0x0000000000007941 */ /* 0x000fea0003800200 */
.L_x_11478:
[----:B-----5:R3:W-:Y:S02]  /*9260*/  STS.128 [R155+0x3000], R8 ;  /* 0x003000089b007388 */ /* 0x0207e40000000c00 */
.L_x_11475:
[----:B------:R-:W-:Y:S05]  /*9270*/  BSYNC.RECONVERGENT B1 ;  /* 0x0000000000017941 */ /* 0x000fea0003800200 */
.L_x_11474:
        /* <DEDUP_REMOVED lines=8> */
[----:B-12---:R1:W5:Y:S01]  /*9300*/  LD.E.128 R12, desc[UR4][R24.64] ;  /* 0x00000004180c7980 */ /* 0x006362000c101d00 */
[----:B------:R-:W-:Y:S04]  /*9310*/  BSSY.RECONVERGENT B0, `(.L_x_11480) ;  /* 0x000002a000007945 */ /* 0x000fe80003800200 */
        /* <DEDUP_REMOVED lines=41> */
.L_x_11481:
[----:B------:R-:W-:Y:S05]  /*95b0*/  BSYNC.RECONVERGENT B0 ;  /* 0x0000000000007941 */ /* 0x000fea0003800200 */
.L_x_11480:
        /* <DEDUP_REMOVED lines=8> */
[--C-:B--2--5:R-:W-:Y:S01]  /*9640*/  HADD2.F32 R13, -RZ, R9.reuse.H0_H0 ;  /* 0x20000009ff0d7230 */ /* 0x124fe20000004100 */
        /* <DEDUP_REMOVED lines=36> */
.L_x_11483:
[----:B------:R-:W-:Y:S05]  /*9890*/  BSYNC.RECONVERGENT B0 ;  /* 0x0000000000007941 */ /* 0x000fea0003800200 */
.L_x_11482:
[----:B-----5:R3:W-:Y:S01]  /*98a0*/  STS.128 [R155+0x3800], R8 ;  /* 0x003800089b007388 */ /* 0x0207e20000000c00 */
[----:B------:R-:W-:Y:S05]  /*98b0*/  BRA `(.L_x_11460) ;  /* 0x0000002800d07947 */ /* 0x000fea0003800000 */
.L_x_11461:
        /* <DEDUP_REMOVED lines=89> */
.L_x_11487:
[----:B------:R-:W-:Y:S05]  /*9e50*/  BSYNC.RECONVERGENT B0 ;  /* 0x0000000000007941 */ /* 0x000fea0003800200 */
.L_x_11486:
        /* <DEDUP_REMOVED lines=22> */
[----:B--2--5:R-:W-:Y:S01]  /*9fc0*/  MOV R32, R30 ;  /* 0x0000001e00207202 */ /* 0x024fe20000000f00 */
        /* <DEDUP_REMOVED lines=9> */
[----:B------:R-:W-:Y:S02]  /*a060*/  HADD2.F32 R39, -RZ, R5.H0_H0 ;  /* 0x20000005ff277230 */ /* 0x000fe40000004100 */
[----:B------:R-:W-:-:S02]  /*a070*/  HADD2.F32 R4, -RZ, R4.H1_H1 ;  /* 0x30000004ff047230 */ /* 0x000fc40000004100 */
[----:B------:R-:W-:Y:S01]  /*a080*/  @P1 FADD.FTZ R15, -R15, -RZ ;  /* 0x800000ff0f0f1221 */ /* 0x000fe20000010100 */
[----:B------:R-:W-:Y:S02]  /*a090*/  HADD2.F32 R5, -RZ, R5.H1_H1 ;  /* 0x30000005ff057230 */ /* 0x000fe40000004100 */
[----:B------:R-:W-:Y:S01]  /*a0a0*/  @P1 FADD.FTZ R39, -R39, -RZ ;  /* 0x800000ff27271221 */ /* 0x000fe20000010100 */
[--C-:B------:R-:W-:Y:S02]  /*a0b0*/  HADD2.F32 R38, -RZ, R6.reuse.H0_H0 ;  /* 0x20000006ff267230 */ /* 0x100fe40000004100 */
[----:B------:R-:W-:Y:S01]  /*a0c0*/  @P1 FADD.FTZ R4, -R4, -RZ ;  /* 0x800000ff04041221 */ /* 0x000fe20000010100 */
[----:B-1----:R-:W-:Y:S02]  /*a0d0*/  HADD2.F32 R41, -RZ, R7.H0_H0 ;  /* 0x20000007ff297230 */ /* 0x002fe40000004100 */
        /* <DEDUP_REMOVED lines=43> */
.L_x_11489:
[----:B------:R-:W-:Y:S05]  /*a390*/  BSYNC.RECONVERGENT B0 ;  /* 0x0000000000007941 */ /* 0x000fea0003800200 */
.L_x_11488:
[----:B-----5:R3:W-:Y:S02]  /*a3a0*/  STS.128 [R155+0x2000], R28 ;  /* 0x0020001c9b007388 */ /* 0x0207e40000000c00 */
.L_x_11485:
[----:B------:R-:W-:Y:S05]  /*a3b0*/  BSYNC.RECONVERGENT B1 ;  /* 0x0000000000017941 */ /* 0x000fea0003800200 */
.L_x_11484:
        /* <DEDUP_REMOVED lines=23> */
[----:B------:R-:W2:Y:S01]  /*a530*/  LD.E.128 R4, desc[UR4][R4.64] ;  /* 0x0000000404047980 */ /* 0x000ea2000c101d00 */
[----:B------:R-:W-:-:S06]  /*a540*/  IADD3.X R9, PT, PT, R17, R11, RZ, P0, !PT ;  /* 0x0000000b11097210 */ /* 0x000fcc00007fe4ff */
[----:B------:R-:W2:Y:S01]  /*a550*/  LD.E.128 R8, desc[UR4][R8.64] ;  /* 0x0000000408087980 */ /* 0x000ea2000c101d00 */
[--C-:B----4-:R-:W-:Y:S02]  /*a560*/  HADD2.F32 R26, -RZ, R12.reuse.H0_H0 ;  /* 0x2000000cff1a7230 */ /* 0x110fe40000004100 */
[----:B---3--:R-:W-:Y:S02]  /*a570*/  HADD2.F32 R28, -RZ, R12.H1_H1 ;  /* 0x3000000cff1c7230 */ /* 0x008fe40000004100 */
[--C-:B------:R-:W-:Y:S02]  /*a580*/  HADD2.F32 R12, -RZ, R13.reuse.H0_H0 ;  /* 0x2000000dff0c7230 */ /* 0x100fe40000004100 */
[----:B------:R-:W-:Y:S02]  /*a590*/  HADD2.F32 R29, -RZ, R13.H1_H1 ;  /* 0x3000000dff1d7230 */ /* 0x000fe40000004100 */
[--C-:B------:R-:W-:Y:S02]  /*a5a0*/  HADD2.F32 R13, -RZ, R14.reuse.H0_H0 ;  /* 0x2000000eff0d7230 */ /* 0x100fe40000004100 */
[----:B------:R-:W-:-:S02]  /*a5b0*/  HADD2.F32 R30, -RZ, R14.H1_H1 ;  /* 0x3000000eff1e7230 */ /* 0x000fc40000004100 */
[--C-:B------:R-:W-:Y:S02]  /*a5c0*/  HADD2.F32 R14, -RZ, R15.reuse.H0_H0 ;  /* 0x2000000fff0e7230 */ /* 0x100fe40000004100 */
[----:B------:R-:W-:Y:S02]  /*a5d0*/  HADD2.F32 R31, -RZ, R15.H1_H1 ;  /* 0x3000000fff1f7230 */ /* 0x000fe40000004100 */
[--C-:B--2---:R-:W-:Y:S02]  /*a5e0*/  HADD2.F32 R15, -RZ, R4.reuse.H0_H0 ;  /* 0x20000004ff0f7230 */ /* 0x104fe40000004100 */
[----:B-1----:R-:W-:Y:S02]  /*a5f0*/  HADD2.F32 R41, -RZ, R4.H1_H1 ;  /* 0x30000004ff297230 */ /* 0x002fe40000004100 */
        /* <DEDUP_REMOVED lines=50> */
.L_x_11493:
[----:B------:R-:W-:Y:S05]  /*a920*/  BSYNC.RECONVERGENT B0 ;  /* 0x0000000000007941 */ /* 0x000fea0003800200 */
.L_x_11492:
        /* <DEDUP_REMOVED lines=22> */
[--C-:B---3--:R-:W-:Y:S02]  /*aa90*/  HADD2.F32 R26, -RZ, R12.reuse.H0_H0 ;  /* 0x2000000cff1a7230 */ /* 0x108fe40000004100 */
[----:B----4-:R-:W-:Y:S02]  /*aaa0*/  HADD2.F32 R32, -RZ, R12.H1_H1 ;  /* 0x3000000cff207230 */ /* 0x010fe40000004100 */
        /* <DEDUP_REMOVED lines=58> */
.L_x_11495:
[----:B------:R-:W-:Y:S05]  /*ae50*/  BSYNC.RECONVERGENT B0 ;  /* 0x0000000000007941 */ /* 0x000fea0003800200 */
.L_x_11494:
[----:B-----5:R3:W-:Y:S02]  /*ae60*/  STS.128 [R155+0x2800], R28 ;  /* 0x0028001c9b007388 */ /* 0x0207e40000000c00 */
.L_x_11491:
[----:B------:R-:W-:Y:S05]  /*ae70*/  BSYNC.RECONVERGENT B1 ;  /* 0x0000000000017941 */ /* 0x000fea0003800200 */
.L_x_11490:
[----:B------:R-:W-:Y:S01]  /*ae80*/  IADD3 R161, PT, PT, R126, 0x20, RZ ;  /* 0x000000207ea17810 */ /* 0x000fe20007ffe0ff */
[----:B------:R-:W-:Y:S03]  /*ae90*/  BSSY.RECONVERGENT B1, `(.L_x_11496) ;  /* 0x00000aa000017945 */ /* 0x000fe60003800200 */
[----:B------:R-:W-:-:S13]  /*aea0*/  ISETP.GE.AND P0, PT, R161, R27, PT ;  /* 0x0000001ba100720c */ /* 0x000fda0003f06270 */
[----:B------:R-:W-:Y:S05]  /*aeb0*/  @P0 BRA `(.L_x_11497) ;  /* 0x00000008009c0947 */ /* 0x000fea0003800000 */
[----:B-12---:R-:W-:Y:S02]  /*aec0*/  LEA R40, P1, R128, R124, 0x6 ;  /* 0x0000007c80287211 */ /* 0x006fe400078230ff */
[----:B------:R-:W-:Y:S02]  /*aed0*/  ISETP.GE.AND P0, PT, R20, R3, PT ;  /* 0x000000031400720c */ /* 0x000fe40003f06270 */
[----:B------:R-:W-:-:S05]  /*aee0*/  LEA.HI.X R41, R128, R125, R129, 0x6, P1 ;  /* 0x0000007d80297211 */ /* 0x000fca00008f3481 */
[----:B----4-:R1:W5:Y:S01]  /*aef0*/  LD.E.128 R32, desc[UR4][R40.64] ;  /* 0x0000000428207980 */ /* 0x010362000c101d00 */
        /* <DEDUP_REMOVED lines=15> */
[----:B------:R-:W4:Y:S01]  /*aff0*/  LD.E.128 R4, desc[UR4][R4.64] ;  /* 0x0000000404047980 */ /* 0x000f22000c101d00 */
[----:B------:R-:W-:-:S06]  /*b000*/  IADD3.X R9, PT, PT, R17, R11, RZ, P0, !PT ;  /* 0x0000000b11097210 */ /* 0x000fcc00007fe4ff */
[----:B------:R-:W4:Y:S01]  /*b010*/  LD.E.128 R8, desc[UR4][R8.64] ;  /* 0x0000000408087980 */ /* 0x000f22000c101d00 */
[--C-:B--2---:R-:W-:Y:S02]  /*b020*/  HADD2.F32 R26, -RZ, R12.reuse.H0_H0 ;  /* 0x2000000cff1a7230 */ /* 0x104fe40000004100 */
[----:B---3--:R-:W-:Y:S02]  /*b030*/  HADD2.F32 R28, -RZ, R12.H1_H1 ;  /* 0x3000000cff1c7230 */ /* 0x008fe40000004100 */
        /* <DEDUP_REMOVED lines=58> */
.L_x_11499:
[----:B------:R-:W-:Y:S05]  /*b3e0*/  BSYNC.RECONVERGENT B0 ;  /* 0x0000000000007941 */ /* 0x000fea0003800200 */
.L_x_11498:
        /* <DEDUP_REMOVED lines=82> */
.L_x_11501:
[----:B------:R-:W-:Y:S05]  /*b910*/  BSYNC.RECONVERGENT B0 ;  /* 0x0000000000007941 */ /* 0x000fea0003800200 */
.L_x_11500:
[----:B-----5:R3:W-:Y:S02]  /*b920*/  STS.128 [R155+0x3000], R28 ;  /* 0x0030001c9b007388 */ /* 0x0207e40000000c00 */
.L_x_11497:
[----:B------:R-:W-:Y:S05]  /*b930*/  BSYNC.RECONVERGENT B1 ;  /* 0x0000000000017941 */ /* 0x000fea0003800200 */
.L_x_11496:
        /* <DEDUP_REMOVED lines=28> */
[----:B------:R-:W-:Y:S02]  /*bb00*/  HADD2.F32 R27, -RZ, R12.H1_H1 ;  /* 0x3000000cff1b7230 */ /* 0x000fe40000004100 */
[--C-:B------:R-:W-:Y:S02]  /*bb10*/  HADD2.F32 R12, -RZ, R13.reuse.H0_H0 ;  /* 0x2000000dff0c7230 */ /* 0x100fe40000004100 */
[----:B---3--:R-:W-:Y:S02]  /*bb20*/  HADD2.F32 R28, -RZ, R13.H1_H1 ;  /* 0x3000000dff1c7230 */ /* 0x008fe40000004100 */
[--C-:B------:R-:W-:Y:S02]  /*bb30*/  HADD2.F32 R13, -RZ, R14.reuse.H0_H0 ;  /* 0x2000000eff0d7230 */ /* 0x100fe40000004100 */
[----:B------:R-:W-:-:S02]  /*bb40*/  HADD2.F32 R29, -RZ, R14.H1_H1 ;  /* 0x3000000eff1d7230 */ /* 0x000fc40000004100 */
[--C-:B------:R-:W-:Y:S02]  /*bb50*/  HADD2.F32 R14, -RZ, R15.reuse.H0_H0 ;  /* 0x2000000fff0e7230 */ /* 0x100fe40000004100 */
[----:B------:R-:W-:Y:S02]  /*bb60*/  HADD2.F32 R30, -RZ, R15.H1_H1 ;  /* 0x3000000fff1e7230 */ /* 0x000fe40000004100 */
[--C-:B--2---:R-:W-:Y:S02]  /*bb70*/  HADD2.F32 R15, -RZ, R4.reuse.H0_H0 ;  /* 0x20000004ff0f7230 */ /* 0x104fe40000004100 */
        /* <DEDUP_REMOVED lines=15> */
[----:B------:R-:W-:Y:S02]  /*bc70*/  HADD2.F32 R4, -RZ, R8.H0_H0 ;  /* 0x20000008ff047230 */ /* 0x000fe40000004100 */
        /* <DEDUP_REMOVED lines=35> */
.L_x_11503:
[----:B------:R-:W-:Y:S05]  /*beb0*/  BSYNC.RECONVERGENT B0 ;  /* 0x0000000000007941 */ /* 0x000fea0003800200 */
.L_x_11502:
        /* <DEDUP_REMOVED lines=82> */
.L_x_11505:
[----:B------:R-:W-:Y:S05]  /*c3e0*/  BSYNC.RECONVERGENT B0 ;  /* 0x0000000000007941 */ /* 0x000fea0003800200 */
.L_x_11504:
[----:B-----5:R3:W-:Y:S02]  /*c3f0*/  STS.128 [R155+0x3800], R28 ;  /* 0x0038001c9b007388 */ /* 0x0207e40000000c00 */
.L_x_11460:
[----:B------:R-:W-:Y:S05]  /*c400*/  BSYNC.RECONVERGENT B2 ;  /* 0x0000000000027941 */ /* 0x000fea0003800200 */
.L_x_11456:
[----:B--2---:R-:W-:Y:S01]  /*c410*/  IMAD.IADD R3, R78, 0x1, -R153 ;  /* 0x000000014e037824 */ /* 0x004fe200078e0a99 */
[----:B------:R-:W-:Y:S01]  /*c420*/  LOP3.LUT R2, R83, 0x8, R76, 0x78, !PT ;  /* 0x0000000853027812 */ /* 0x000fe200078e784c */
[----:B------:R-:W-:Y:S01]  /*c430*/  BSSY.RECONVERGENT B1, `(.L_x_11506) ;  /* 0x0000161000017945 */ /* 0x000fe20003800200 */
[----:B------:R-:W-:Y:S02]  /*c440*/  LOP3.LUT R142, R82, 0x400, RZ, 0xc0, !PT ;  /* 0x00000400528e7812 */ /* 0x000fe400078ec0ff */
[-C--:B------:R-:W-:Y:S02]  /*c450*/  ISETP.GE.AND P4, PT, R162, R3.reuse, PT ;  /* 0x00000003a200720c */ /* 0x080fe40003f86270 */
[-C--:B------:R-:W-:Y:S02]  /*c460*/  ISETP.GE.AND P3, PT, R161, R3.reuse, PT ;  /* 0x00000003a100720c */ /* 0x080fe40003f66270 */
[-C--:B------:R-:W-:Y:S02]  /*c470*/  ISETP.GE.AND P2, PT, R160, R3.reuse, PT ;  /* 0x00000003a000720c */ /* 0x080fe40003f46270 */
[----:B------:R-:W-:-:S02]  /*c480*/  ISETP.GE.AND P5, PT, R126, R3, PT ;  /* 0x000000037e00720c */ /* 0x000fc40003fa6270 */
[----:B------:R-:W-:Y:S02]  /*c490*/  LOP3.LUT R79, R2, 0x38, R79, 0x78, !PT ;  /* 0x00000038024f7812 */ /* 0x000fe400078e784f */
[----:B------:R-:W-:-:S03]  /*c4a0*/  LOP3.LUT R81, R81, 0x200, R82, 0xf8, !PT ;  /* 0x0000020051517812 */ /* 0x000fc600078ef852 */
[-C--:B---34-:R-:W-:Y:S01]  /*c4b0*/  @!P4 LEA R8, P1, R74, R146.reuse, 0x1 ;  /* 0x000000924a08c211 */ /* 0x098fe200078208ff */
[----:B------:R-:W-:Y:S01]  /*c4c0*/  IMAD R142, R79, 0x2, R142 ;  /* 0x000000024f8e7824 */ /* 0x000fe200078e028e */
[----:B------:R-:W-:Y:S02]  /*c4d0*/  @!P3 LEA R6, P0, R144, R146, 0x6 ;  /* 0x000000929006b211 */ /* 0x000fe400078030ff */
[----:B------:R-:W-:Y:S01]  /*c4e0*/  @!P2 IMAD R0, R145, 0x60, RZ ;  /* 0x000000609100a824 */ /* 0x000fe200078e02ff */
[-C--:B------:R-:W-:Y:S01]  /*c4f0*/  @!P4 LEA.HI.X R9, R74, R147.reuse, R75, 0x1, P1 ;  /* 0x000000934a09c211 */ /* 0x080fe200008f0c4b */
[C---:B-1----:R-:W-:Y:S01]  /*c500*/  @!P2 IMAD.WIDE.U32 R4, R144.reuse, 0x60, R146 ;  /* 0x000000609004a825 */ /* 0x042fe200078e0092 */
[----:B------:R-:W-:Y:S01]  /*c510*/  @!P3 LEA.HI.X R7, R144, R147, R145, 0x6, P0 ;  /* 0x000000939007b211 */ /* 0x000fe200000f3491 */
[----:B------:R-:W-:Y:S01]  /*c520*/  @!PT LDS RZ, [RZ] ;  /* 0x00000000fffff984 */ /* 0x000fe20000000800 */
[----:B------:R-:W-:Y:S01]  /*c530*/  @!PT LDS RZ, [RZ] ;  /* 0x00000000fffff984 */ /* 0x000fe20000000800 */
[----:B------:R-:W-:Y:S01]  /*c540*/  @!PT LDS RZ, [RZ] ;  /* 0x00000000fffff984 */ /* 0x000fe20000000800 */
[----:B------:R-:W-:Y:S01]  /*c550*/  @!P5 LDGSTS.E.BYPASS.LTC128B.128 [R155+0x4000], desc[UR4][R146.64] ;  /* 0x04000000929bdfae */ /* 0x000fe2000b981a04 */
[-C--:B------:R-:W-:Y:S01]  /*c560*/  ISETP.GE.AND P0, PT, R160, R3.reuse, PT ;  /* 0x00000003a000720c */ /* 0x080fe20003f06270 */
[----:B------:R-:W-:Y:S01]  /*c570*/  @!P2 IMAD.IADD R11, R0, 0x1, R5 ;  /* 0x00000001000ba824 */ /* 0x000fe200078e0205 */
[----:B------:R-:W-:Y:S01]  /*c580*/  ISETP.GE.AND P1, PT, R162, R3, PT ;  /* 0x00000003a200720c */ /* 0x000fe20003f26270 */
[----:B------:R-:W-:Y:S01]  /*c590*/  @!P5 LDGSTS.E.BYPASS.LTC128B.128 [R155+0x6000], desc[UR4][R146.64+0x80] ;  /* 0x06000080929bdfae */ /* 0x000fe2000b981a04 */
[----:B------:R-:W-:-:S02]  /*c5a0*/  @!P2 IMAD.MOV.U32 R10, RZ, RZ, R4 ;  /* 0x000000ffff0aa224 */ /* 0x000fc400078e0004 */
[----:B------:R-:W-:Y:S01]  /*c5b0*/  IMAD.IADD R142, R57, 0x1, R142 ;  /* 0x00000001398e7824 */ /* 0x000fe200078e028e */
[----:B------:R-:W-:Y:S04]  /*c5c0*/  @!P4 LDGSTS.E.BYPASS.LTC128B.128 [R155+0x4800], desc[UR4][R8.64] ;  /* 0x04800000089bcfae */ /* 0x000fe8000b981a04 */
[----:B------:R-:W-:Y:S02]  /*c5d0*/  @!P4 LDGSTS.E.BYPASS.LTC128B.128 [R155+0x6800], desc[UR4][R8.64+0x80] ;  /* 0x06800080089bcfae */ /* 0x000fe4000b981a04 */
[----:B------:R-:W-:Y:S02]  /*c5e0*/  @!P0 IMAD.WIDE.U32 R4, R104, 0x60, R148 ;  /* 0x0000006068048825 */ /* 0x000fe400078e0094 */
[----:B------:R-:W-:Y:S02]  /*c5f0*/  @!P3 LDGSTS.E.BYPASS.LTC128B.128 [R155+0x5000], desc[UR4][R6.64] ;  /* 0x05000000069bbfae */ /* 0x000fe4000b981a04 */
[----:B------:R-:W-:-:S02]  /*c600*/  @!P0 IMAD R0, R105, 0x60, RZ ;  /* 0x0000006069008824 */ /* 0x000fc400078e02ff */
[----:B------:R1:W-:Y:S01]  /*c610*/  @!P3 LDGSTS.E.BYPASS.LTC128B.128 [R155+0x7000], desc[UR4][R6.64+0x80] ;  /* 0x07000080069bbfae */ /* 0x0003e2000b981a04 */
[----:B------:R-:W-:Y:S01]  /*c620*/  ISETP.GE.AND P3, PT, R161, R3, PT ;  /* 0x00000003a100720c */ /* 0x000fe20003f66270 */
[----:B------:R-:W-:Y:S02]  /*c630*/  @!P0 IMAD.MOV.U32 R2, RZ, RZ, R4 ;  /* 0x000000ffff028224 */ /* 0x000fe400078e0004 */
[----:B------:R-:W-:Y:S01]  /*c640*/  @!P2 LDGSTS.E.BYPASS.LTC128B.128 [R155+0x5800], desc[UR4][R10.64] ;  /* 0x058000000a9bafae */ /* 0x000fe2000b981a04 */
[----:B------:R-:W-:Y:S02]  /*c650*/  @!P0 IMAD.IADD R3, R0, 0x1, R5 ;  /* 0x0000000100038824 */ /* 0x000fe400078e0205 */
[----:B------:R-:W-:Y:S01]  /*c660*/  IMAD.IADD R0, R72, 0x1, R81 ;  /* 0x0000000148007824 */ /* 0x000fe200078e0251 */
[----:B------:R-:W-:Y:S03]  /*c670*/  @!P2 LDGSTS.E.BYPASS.LTC128B.128 [R155+0x7800], desc[UR4][R10.64+0x80] ;  /* 0x078000800a9bafae */ /* 0x000fe6000b981a04 */
[----:B------:R-:W-:Y:S01]  /*c680*/  IMAD R143, R0, 0x2, R57 ;  /* 0x00000002008f7824 */ /* 0x000fe200078e0239 */
[----:B------:R-:W0:Y:S01]  /*c690*/  LDGDEPBAR ;  /* 0x00000000000079af */ /* 0x000e220000000000 */
[----:B-1----:R-:W-:-:S04]  /*c6a0*/  @!P1 LEA R6, P2, R77, R148, 0x1 ;  /* 0x000000944d069211 */ /* 0x002fc800078408ff */
[----:B------:R-:W-:Y:S02]  /*c6b0*/  @!P1 LEA.HI.X R7, R77, R149, R80, 0x1, P2 ;  /* 0x000000954d079211 */ /* 0x000fe400010f0c50 */
[----:B------:R-:W-:Y:S01]  /*c6c0*/  @!P3 LEA R4, P2, R104, R148, 0x6 ;  /* 0x000000946804b211 */ /* 0x000fe200078430ff */
[----:B------:R-:W-:-:S04]  /*c6d0*/  DEPBAR.LE SB0, 0x0 ;  /* 0x000080000000791a */ /* 0x000fc80000000000 */
[----:B------:R-:W-:Y:S01]  /*c6e0*/  BAR.SYNC.DEFER_BLOCKING 0x0 ;  /* 0x0000000000007b1d */ /* 0x000fe20000010000 */
[----:B------:R-:W-:-:S05]  /*c6f0*/  @!P3 LEA.HI.X R5, R104, R149, R105, 0x6, P2 ;  /* 0x000000956805b211 */ /* 0x000fca00010f3469 */
        /* <DEDUP_REMOVED lines=13> */
[----:B------:R1:W-:Y:S01]  /*c7d0*/  @!P1 LDGSTS.E.BYPASS.LTC128B.128 [R155+0xa800], desc[UR4][R6.64+0x80] ;  /* 0x0a800080069b9fae */ /* 0x0003e2000b981a04 */
[C---:B------:R-:W-:Y:S01]  /*c7e0*/  R2P PR, R76.reuse, 0x6 ;  /* 0x000000064c007804 */ /* 0x040fe20000000000 */
[----:B------:R-:W-:-:S02]  /*c7f0*/  IMAD.SHL.U32 R76, R76, 0x2, RZ ;  /* 0x000000024c4c7824 */ /* 0x000fc400078e00ff */
[----:B------:R-:W-:Y:S03]  /*c800*/  @P3 STS.128 [R155+0x9000], RZ ;  /* 0x009000ff9b003388 */ /* 0x000fe60000000c00 */
[----:B------:R-:W-:Y:S01]  /*c810*/  LOP3.LUT R76, R76, 0x6, RZ, 0xc0, !PT ;  /* 0x000000064c4c7812 */ /* 0x000fe200078ec0ff */
        /* <DEDUP_REMOVED lines=8> */
[----:B-1----:R-:W-:-:S03]  /*c8a0*/  IMAD.MOV.U32 R7, RZ, RZ, 0x40 ;  /* 0x00000040ff077424 */ /* 0x002fc600078e00ff */
[----:B------:R-:W-:Y:S01]  /*c8b0*/  @!PT LDS RZ, [RZ] ;  /* 0x00000000fffff984 */ /* 0x000fe20000000800 */
[----:B------:R-:W-:Y:S01]  /*c8c0*/  @!PT LDS RZ, [RZ] ;  /* 0x00000000fffff984 */ /* 0x000fe20000000800 */
[----:B------:R-:W-:Y:S01]  /*c8d0*/  @!PT LDS RZ, [RZ] ;  /* 0x00000000fffff984 */ /* 0x000fe20000000800 */
[----:B------:R-:W-:Y:S04]  /*c8e0*/  @!P0 LDGSTS.E.BYPASS.LTC128B.128 [R155+0x9800], desc[UR4][R2.64] ;  /* 0x09800000029b8fae */ /* 0x000fe8000b981a04 */
[----:B------:R1:W-:Y:S01]  /*c8f0*/  @!P0 LDGSTS.E.BYPASS.LTC128B.128 [R155+0xb800], desc[UR4][R2.64+0x80] ;  /* 0x0b800080029b8fae */ /* 0x0003e2000b981a04 */
[----:B------:R-:W-:-:S03]  /*c900*/  SEL R7, R7, 0xffffffc0, !P2 ;  /* 0xffffffc007077807 */ /* 0x000fc60005000000 */
[----:B------:R-:W-:Y:S02]  /*c910*/  LDSM.16.M88.4 R44, [R143] ;  /* 0x000000008f2c783b */ /* 0x000fe40000000200 */
[--C-:B------:R-:W-:Y:S02]  /*c920*/  IMAD.IADD R140, R143, 0x1, R7.reuse ;  /* 0x000000018f8c7824 */ /* 0x100fe400078e0207 */
[----:B-----5:R-:W3:Y:S01]  /*c930*/  LDSM.16.M88.4 R16, [R142+0x4000] ;  /* 0x004000008e10783b */ /* 0x020ee20000000200 */
[----:B------:R-:W-:Y:S02]  /*c940*/  IMAD.IADD R136, R142, 0x1, R7 ;  /* 0x000000018e887824 */ /* 0x000fe400078e0207 */
[----:B--2---:R-:W-:Y:S01]  /*c950*/  IMAD.MOV.U32 R5, RZ, RZ, 0x20 ;  /* 0x00000020ff057424 */ /* 0x004fe200078e00ff */
[----:B------:R-:W2:Y:S04]  /*c960*/  LDSM.16.M88.4 R64, [R142+0x4800] ;  /* 0x004800008e40783b */ /* 0x000ea80000000200 */
[----:B------:R-:W4:Y:S01]  /*c970*/  LDSM.16.M88.4 R52, [R142+0x5000] ;  /* 0x005000008e34783b */ /* 0x000f220000000200 */
[----:B------:R-:W-:-:S03]  /*c980*/  SEL R5, R5, 0xffffffe0, !P1 ;  /* 0xffffffe005057807 */ /* 0x000fc60004800000 */
[----:B------:R-:W4:Y:S02]  /*c990*/  LDSM.16.M88.4 R8, [R142+0x5800] ;  /* 0x005800008e08783b */ /* 0x000f240000000200 */
[--C-:B------:R-:W-:Y:S02]  /*c9a0*/  IMAD.IADD R141, R143, 0x1, R5.reuse ;  /* 0x000000018f8d7824 */ /* 0x100fe400078e0205 */
[----:B------:R-:W-:Y:S01]  /*c9b0*/  IMAD.IADD R137, R142, 0x1, R5 ;  /* 0x000000018e897824 */ /* 0x000fe200078e0205 */
[----:B------:R-:W-:Y:S01]  /*c9c0*/  LDSM.16.M88.4 R24, [R140] ;  /* 0x000000008c18783b */ /* 0x000fe20000000200 */
[C---:B------:R-:W-:Y:S02]  /*c9d0*/  IMAD.IADD R139, R5.reuse, 0x1, R140 ;  /* 0x00000001058b7824 */ /* 0x040fe400078e028c */
[----:B------:R-:W-:Y:S01]  /*c9e0*/  IMAD.IADD R135, R5, 0x1, R136 ;  /* 0x0000000105877824 */ /* 0x000fe200078e0288 */
[----:B------:R-:W-:Y:S01]  /*c9f0*/  LDSM.16.M88.4 R28, [R141] ;  /* 0x000000008d1c783b */ /* 0x000fe20000000200 */
[----:B-1----:R-:W-:-:S03]  /*ca00*/  IMAD.IADD R3, R153, 0x1, R76 ;  /* 0x0000000199037824 */ /* 0x002fc600078e024c */
[----:B------:R-:W1:Y:S02]  /*ca10*/  LDSM.16.M88.4 R80, [R137+0x4000] ;  /* 0x004000008950783b */ /* 0x000e640000000200 */
[C---:B------:R-:W-:Y:S02]  /*ca20*/  ISETP.GE.AND P1, PT, R3.reuse, R78, PT ;  /* 0x0000004e0300720c */ /* 0x040fe40003f26270 */
[----:B------:R-:W1:Y:S04]  /*ca30*/  LDSM.16.M88.4 R40, [R137+0x4800] ;  /* 0x004800008928783b */ /* 0x000e680000000200 */
[----:B------:R-:W1:Y:S04]  /*ca40*/  LDSM.16.M88.4 R36, [R137+0x5000] ;  /* 0x005000008924783b */ /* 0x000e680000000200 */
[----:B------:R-:W1:Y:S01]  /*ca50*/  LDSM.16.M88.4 R32, [R137+0x5800] ;  /* 0x005800008920783b */ /* 0x000e620000000200 */
[C---:B---3--:R-:W-:Y:S03]  /*ca60*/  HMMA.16816.F32 R20, R44.reuse, R16, RZ ;  /* 0x000000102c14723c */ /* 0x048fe600000018ff */
[----:B------:R-:W3:Y:S04]  /*ca70*/  LDSM.16.M88.4 R12, [R136+0x4000] ;  /* 0x00400000880c783b */ /* 0x000ee80000000200 */
[----:B------:R-:W-:Y:S01]  /*ca80*/  LDSM.16.M88.4 R88, [R136+0x5000] ;  /* 0x005000008858783b */ /* 0x000fe20000000200 */
[C---:B--2---:R-:W-:Y:S03]  /*ca90*/  HMMA.16816.F32 R68, R44.reuse, R64, RZ ;  /* 0x000000402c44723c */ /* 0x044fe600000018ff */
        /* <DEDUP_REMOVED lines=23> */
[----:B------:R-:W-:Y:S03]  /*cc10*/  LDSM.16.M88.4 R32, [R142+0x6000] ;  /* 0x006000008e20783b */ /* 0x000fe60000000200 */
[C---:B---3--:R-:W-:Y:S08]  /*cc20*/  HMMA.16816.F32 R20, R24.reuse, R12, R20 ;  /* 0x0000000c1814723c */ /* 0x048ff00000001814 */
[C---:B------:R-:W-:Y:S01]  /*cc30*/  HMMA.16816.F32 R16, R24.reuse, R14, R16 ;  /* 0x0000000e1810723c */ /* 0x040fe20000001810 */
[----:B------:R-:W3:Y:S07]  /*cc40*/  LDSM.16.M88.4 R12, [R139] ;  /* 0x000000008b0c783b */ /* 0x000eee0000000200 */
[C---:B--2---:R-:W-:Y:S08]  /*cc50*/  HMMA.16816.F32 R68, R24.reuse, R8, R68 ;  /* 0x000000081844723c */ /* 0x044ff00000001844 */
[C---:B------:R-:W-:Y:S01]  /*cc60*/  HMMA.16816.F32 R64, R24.reuse, R10, R64 ;  /* 0x0000000a1840723c */ /* 0x040fe20000001840 */
[----:B------:R-:W2:Y:S07]  /*cc70*/  LDSM.16.M88.4 R8, [R143+0x2000] ;  /* 0x002000008f08783b */ /* 0x000eae0000000200 */
[C---:B------:R-:W-:Y:S08]  /*cc80*/  HMMA.16816.F32 R60, R24.reuse, R88, R60 ;  /* 0x00000058183c723c */ /* 0x040ff0000000183c */
[C---:B------:R-:W-:Y:S01]  /*cc90*/  HMMA.16816.F32 R52, R24.reuse, R90, R52 ;  /* 0x0000005a1834723c */ /* 0x040fe20000001834 */
[----:B------:R-:W-:Y:S07]  /*cca0*/  LDSM.16.M88.4 R88, [R137+0x6800] ;  /* 0x006800008958783b */ /* 0x000fee0000000200 */
[C---:B-1----:R-:W-:Y:S08]  /*ccb0*/  HMMA.16816.F32 R48, R24.reuse, R28, R48 ;  /* 0x0000001c1830723c */ /* 0x042ff00000001830 */
[----:B------:R-:W-:Y:S01]  /*ccc0*/  HMMA.16816.F32 R44, R24, R30, R44 ;  /* 0x0000001e182c723c */ /* 0x000fe2000000182c */
[----:B------:R-:W1:Y:S04]  /*ccd0*/  LDSM.16.M88.4 R24, [R142+0x7000] ;  /* 0x007000008e18783b */ /* 0x000e680000000200 */
        /* <DEDUP_REMOVED lines=16> */
[----:B------:R-:W-:Y:S07]  /*cde0*/  LDSM.16.M88.4 R32, [R136+0x6800] ;  /* 0x006800008820783b */ /* 0x000fee0000000200 */
[C---:B-1----:R-:W-:Y:S08]  /*cdf0*/  HMMA.16816.F32 R60, R8.reuse, R24, R60 ;  /* 0x00000018083c723c */ /* 0x042ff0000000183c */
        /* <DEDUP_REMOVED lines=14> */
[----:B------:R-:W-:Y:S08]  /*cee0*/  HMMA.16816.F32 R20, R40, R36, R20 ;  /* 0x000000242814723c */ /* 0x000ff00000001814 */
[----:B------:R-:W-:Y:S08]  /*cef0*/  HMMA.16816.F32 R68, R92, R88, R68 ;  /* 0x000000585c44723c */ /* 0x000ff00000001844 */
[C---:B------:R-:W-:Y:S08]  /*cf00*/  HMMA.16816.F32 R16, R40.reuse, R38, R16 ;  /* 0x000000262810723c */ /* 0x040ff00000001810 */
[C---:B-1----:R-:W-:Y:S08]  /*cf10*/  HMMA.16816.F32 R48, R40.reuse, R24, R48 ;  /* 0x000000182830723c */ /* 0x042ff00000001830 */
[----:B------:R-:W-:Y:S01]  /*cf20*/  HMMA.16816.F32 R80, R40, R26, R80 ;  /* 0x0000001a2850723c */ /* 0x000fe20000001850 */
[----:B------:R-:W1:Y:S07]  /*cf30*/  LDSM.16.M88.4 R24, [R135+0x7000] ;  /* 0x007000008718783b */ /* 0x000e6e0000000200 */
[C---:B------:R-:W-:Y:S08]  /*cf40*/  HMMA.16816.F32 R52, R92.reuse, R86, R52 ;  /* 0x000000565c34723c */ /* 0x040ff00000001834 */
[----:B------:R-:W-:Y:S08]  /*cf50*/  HMMA.16816.F32 R64, R92, R90, R64 ;  /* 0x0000005a5c40723c */ /* 0x000ff00000001840 */
[----:B--2---:R-:W-:Y:S05]  /*cf60*/  HMMA.16816.F32 R20, R12, R8, R20 ;  /* 0x000000080c14723c */ /* 0x004fea0000001814 */
[----:B------:R-:W-:-:S05]  /*cf70*/  VIADD R9, R3, 0x1 ;  /* 0x0000000103097836 */ /* 0x000fca0000000000 */
[----:B------:R-:W-:Y:S01]  /*cf80*/  ISETP.GE.AND P0, PT, R9, R78, PT ;  /* 0x0000004e0900720c */ /* 0x000fe20003f06270 */
[----:B------:R-:W-:Y:S08]  /*cf90*/  HMMA.16816.F32 R60, R92, R84, R60 ;  /* 0x000000545c3c723c */ /* 0x000ff0000000183c */
[----:B------:R-:W-:Y:S05]  /*cfa0*/  HMMA.16816.F32 R68, R40, R32, R68 ;  /* 0x000000202844723c */ /* 0x000fea0000001844 */
[----:B------:R-:W-:Y:S01]  /*cfb0*/  VIADD R33, R3, 0x10 ;  /* 0x0000001003217836 */ /* 0x000fe20000000000 */
[----:B------:R-:W-:Y:S01]  /*cfc0*/  FSEL R37, R21, -INF , !P0 ;  /* 0xff80000015257808 */ /* 0x000fe20004000000 */
[----:B------:R-:W-:-:S03]  /*cfd0*/  VIADD R21, R3, 0x28 ;  /* 0x0000002803157836 */ /* 0x000fc60000000000 */
[----:B------:R-:W-:Y:S01]  /*cfe0*/  ISETP.GE.AND P4, PT, R33, R78, PT ;  /* 0x0000004e2100720c */ /* 0x000fe20003f86270 */
[----:B------:R-:W-:Y:S01]  /*cff0*/  HMMA.16816.F32 R16, R12, R10, R16 ;  /* 0x0000000a0c10723c */ /* 0x000fe20000001810 */
[----:B------:R-:W2:Y:S04]  /*d000*/  LDSM.16.M88.4 R8, [R135+0x7800] ;  /* 0x007800008708783b */ /* 0x000ea80000000200 */
[----:B------:R-:W-:Y:S01]  /*d010*/  FSEL R33, R23, -INF , !P0 ;  /* 0xff80000017217808 */ /* 0x000fe20004000000 */
[----:B------:R-:W-:Y:S02]  /*d020*/  VIADD R23, R3, 0x21 ;  /* 0x0000002103177836 */ /* 0x000fe40000000000 */
[----:B------:R-:W-:-:S04]  /*d030*/  DEPBAR.LE SB0, 0x0 ;  /* 0x000080000000791a */ /* 0x000fc80000000000 */
[C---:B---3--:R-:W-:Y:S05]  /*d040*/  HMMA.16816.F32 R52, R40.reuse, R30, R52 ;  /* 0x0000001e2834723c */ /* 0x048fea0000001834 */
[----:B------:R-:W-:Y:S01]  /*d050*/  VIADD R31, R3, 0x11 ;  /* 0x00000011031f7836 */ /* 0x000fe20000000000 */
[----:B------:R-:W-:Y:S04]  /*d060*/  BAR.SYNC.DEFER_BLOCKING 0x0 ;  /* 0x0000000000007b1d */ /* 0x000fe80000010000 */
[----:B------:R-:W-:Y:S01]  /*d070*/  ISETP.GE.AND P3, PT, R31, R78, PT ;  /* 0x0000004e1f00720c */ /* 0x000fe20003f66270 */
[C---:B------:R-:W-:Y:S01]  /*d080*/  VIADD R31, R3.reuse, 0x19 ;  /* 0x00000019031f7836 */ /* 0x040fe20000000000 */
[----:B------:R-:W-:Y:S03]  /*d090*/  HMMA.16816.F32 R64, R40, R34, R64 ;  /* 0x000000222840723c */ /* 0x000fe60000001840 */
[----:B------:R-:W-:-:S05]  /*d0a0*/  VIADD R35, R3, 0x9 ;  /* 0x0000000903237836 */ /* 0x000fca0000000000 */
[-C--:B------:R-:W-:Y:S01]  /*d0b0*/  ISETP.GE.AND P5, PT, R35, R78.reuse, PT ;  /* 0x0000004e2300720c */ /* 0x080fe20003fa6270 */
[----:B------:R-:W-:Y:S03]  /*d0c0*/  HMMA.16816.F32 R60, R40, R28, R60 ;  /* 0x0000001c283c723c */ /* 0x000fe6000000183c */
[----:B------:R-:W-:Y:S01]  /*d0d0*/  FSEL R35, R22, -INF , !P1 ;  /* 0xff80000016237808 */ /* 0x000fe20004800000 */
[C---:B------:R-:W-:Y:S01]  /*d0e0*/  VIADD R29, R3.reuse, 0x8 ;  /* 0x00000008031d7836 */ /* 0x040fe20000000000 */
[----:B------:R-:W-:Y:S01]  /*d0f0*/  FSEL R41, R20, -INF , !P1 ;  /* 0xff80000014297808 */ /* 0x000fe20004800000 */
[----:B------:R-:W-:Y:S01]  /*d100*/  VIADD R43, R3, 0x38 ;  /* 0x00000038032b7836 */ /* 0x000fe20000000000 */
[----:B------:R-:W-:Y:S02]  /*d110*/  ISETP.GE.AND P1, PT, R31, R78, PT ;  /* 0x0000004e1f00720c */ /* 0x000fe40003f26270 */
[----:B------:R-:W-:Y:S01]  /*d120*/  FSEL R31, R19, -INF , !P5 ;  /* 0xff800000131f7808 */ /* 0x000fe20006800000 */
[----:B----4-:R-:W-:Y:S05]  /*d130*/  HMMA.16816.F32 R68, R12, R44, R68 ;  /* 0x0000002c0c44723c */ /* 0x010fea0000001844 */
[----:B------:R-:W-:Y:S01]  /*d140*/  VIADD R19, R3, 0x29 ;  /* 0x0000002903137836 */ /* 0x000fe20000000000 */
[----:B------:R-:W-:-:S02]  /*d150*/  FSEL R39, R17, -INF , !P5 ;  /* 0xff80000011277808 */ /* 0x000fc40006800000 */
[-C--:B------:R-:W-:Y:S02]  /*d160*/  ISETP.GE.AND P5, PT, R21, R78.reuse, PT ;  /* 0x0000004e1500720c */ /* 0x080fe40003fa6270 */
[-C--:B------:R-:W-:Y:S01]  /*d170*/  ISETP.GE.AND P6, PT, R29, R78.reuse, PT ;  /* 0x0000004e1d00720c */ /* 0x080fe20003fc6270 */
[----:B------:R-:W-:Y:S01]  /*d180*/  VIADD R29, R3, 0x18 ;  /* 0x00000018031d7836 */ /* 0x000fe20000000000 */
[C---:B-1----:R-:W-:Y:S03]  /*d190*/  HMMA.16816.F32 R52, R12.reuse, R26, R52 ;  /* 0x0000001a0c34723c */ /* 0x042fe60000001834 */
[----:B------:R-:W-:Y:S02]  /*d1a0*/  FSEL R18, R18, -INF , !P6 ;  /* 0xff80000012127808 */ /* 0x000fe40007000000 */
[-C--:B------:R-:W-:Y:S01]  /*d1b0*/  ISETP.GE.AND P2, PT, R29, R78.reuse, PT ;  /* 0x0000004e1d00720c */ /* 0x080fe20003f46270 */
[----:B------:R-:W-:Y:S01]  /*d1c0*/  VIADD R29, R3, 0x20 ;  /* 0x00000020031d7836 */ /* 0x000fe20000000000 */
[----:B------:R-:W-:Y:S01]  /*d1d0*/  FSEL R16, R16, -INF , !P6 ;  /* 0xff80000010107808 */ /* 0x000fe20007000000 */
[----:B------:R-:W-:Y:S03]  /*d1e0*/  HMMA.16816.F32 R64, R12, R46, R64 ;  /* 0x0000002e0c40723c */ /* 0x000fe60000001840 */
[----:B------:R-:W-:-:S02]  /*d1f0*/  ISETP.GE.AND P6, PT, R23, R78, PT ;  /* 0x0000004e1700720c */ /* 0x000fc40003fc6270 */
[----:B------:R-:W-:Y:S02]  /*d200*/  FSEL R21, R70, -INF , !P4 ;  /* 0xff80000046157808 */ /* 0x000fe40006000000 */
[----:B------:R-:W-:Y:S02]  /*d210*/  FSEL R17, R68, -INF , !P4 ;  /* 0xff80000044117808 */ /* 0x000fe40006000000 */
[-C--:B------:R-:W-:Y:S01]  /*d220*/  ISETP.GE.AND P4, PT, R19, R78.reuse, PT ;  /* 0x0000004e1300720c */ /* 0x080fe20003f86270 */
[----:B------:R-:W-:Y:S03]  /*d230*/  HMMA.16816.F32 R60, R12, R24, R60 ;  /* 0x000000180c3c723c */ /* 0x000fe6000000183c */
[----:B------:R-:W-:Y:S01]  /*d240*/  VIADD R25, R3, 0x30 ;  /* 0x0000003003197836 */ /* 0x000fe20000000000 */
[----:B------:R-:W-:Y:S02]  /*d250*/  ISETP.GE.AND P0, PT, R29, R78, PT ;  /* 0x0000004e1d00720c */ /* 0x000fe40003f06270 */
[----:B------:R-:W-:-:S02]  /*d260*/  FSEL R131, R55, -INF , !P4 ;  /* 0xff80000037837808 */ /* 0x000fc40006000000 */
[----:B------:R-:W-:Y:S01]  /*d270*/  FSEL R165, R53, -INF , !P4 ;  /* 0xff80000035a57808 */ /* 0x000fe20006000000 */
[C---:B--2---:R-:W-:Y:S03]  /*d280*/  HMMA.16816.F32 R48, R12.reuse, R8, R48 ;  /* 0x000000080c30723c */ /* 0x044fe60000001830 */
[----:B------:R-:W-:Y:S01]  /*d290*/  ISETP.NE.AND P4, PT, R103, 0x1, PT ;  /* 0x000000016700780c */ /* 0x000fe20003f85270 */
[----:B------:R-:W-:Y:S01]  /*d2a0*/  VIADD R9, R3, 0x31 ;  /* 0x0000003103097836 */ /* 0x000fe20000000000 */
[----:B------:R-:W-:Y:S01]  /*d2b0*/  FSEL R23, R71, -INF , !P3 ;  /* 0xff80000047177808 */ /* 0x000fe20005800000 */
[----:B------:R-:W-:Y:S01]  /*d2c0*/  VIADD R3, R3, 0x39 ;  /* 0x0000003903037836 */ /* 0x000fe20000000000 */
[----:B------:R-:W-:Y:S02]  /*d2d0*/  FSEL R19, R69, -INF , !P3 ;  /* 0xff80000045137808 */ /* 0x000fe40005800000 */
[----:B------:R-:W-:Y:S01]  /*d2e0*/  ISETP.GE.AND P3, PT, R25, R78, PT ;  /* 0x0000004e1900720c */ /* 0x000fe20003f66270 */
[----:B------:R-:W-:Y:S03]  /*d2f0*/  HMMA.16816.F32 R80, R12, R10, R80 ;  /* 0x0000000a0c50723c */ /* 0x000fe60000001850 */
        /* <DEDUP_REMOVED lines=35> */
.L_x_11509:
        /* <DEDUP_REMOVED lines=60> */
.L_x_11510:
[----:B------:R-:W-:Y:S05]  /*d8f0*/  BSYNC.RECONVERGENT B0 ;  /* 0x0000000000007941 */ /* 0x000fea0003800200 */
.L_x_11508:
[----:B------:R-:W-:Y:S01]  /*d900*/  IMAD.SHL.U32 R2, R144, 0x20, RZ ;  /* 0x0000002090027824 */ /* 0x000fe200078e00ff */
[----:B------:R-:W-:Y:S01]  /*d910*/  LEA R10, P0, R74, R146, 0x1 ;  /* 0x000000924a0a7211 */ /* 0x000fe200078008ff */
        /* <DEDUP_REMOVED lines=18> */
.L_x_11507:
[----:B------:R-:W-:Y:S05]  /*da40*/  BSYNC.RECONVERGENT B1 ;  /* 0x0000000000017941 */ /* 0x000fea0003800200 */
.L_x_11506:
        /* <DEDUP_REMOVED lines=56> */
[----:B------:R-:W2:Y:S01]  /*ddd0*/  LDSM.16.MT88.4 R8, [R133+0x8800] ;  /* 0x008800008508783b */ /* 0x000ea20000004200 */
        /* <DEDUP_REMOVED lines=8> */
[----:B------:R-:W4:Y:S01]  /*de60*/  MUFU.EX2 R35, R39 ;  /* 0x0000002700237308 */ /* 0x000f220000000800 */
[----:B------:R-:W5:Y:S01]  /*de70*/  LDSM.16.MT88.4 R16, [R138+0x8800] ;  /* 0x008800008a10783b */ /* 0x000f620000004200 */
[-CC-:B------:R-:W-:Y:S01]  /*de80*/  FFMA.FTZ R126, R125, R119.reuse, -R124.reuse ;  /* 0x000000777d7e7223 */ /* 0x180fe2000001087c */
[--C-:B------:R-:W-:Y:S01]  /*de90*/  FFMA.FTZ R127, R127, R119, -R124.reuse ;  /* 0x000000777f7f7223 */ /* 0x100fe2000001087c */
[----:B------:R-:W-:Y:S01]  /*dea0*/  MUFU.EX2 R115, R115 ;  /* 0x0000007300737308 */ /* 0x000fe20000000800 */
[----:B------:R-:W5:Y:S01]  /*deb0*/  LDSM.16.MT88.4 R24, [R132+0x8800] ;  /* 0x008800008418783b */ /* 0x000f620000004200 */
[----:B---3--:R-:W-:Y:S01]  /*dec0*/  F2FP.F16.F32.PACK_AB R84, R108, R111 ;  /* 0x0000006f6c54723e */ /* 0x008fe200000000ff */
[-CC-:B------:R-:W-:Y:S01]  /*ded0*/  FFMA.FTZ R125, R129, R119.reuse, -R124.reuse ;  /* 0x00000077817d7223 */ /* 0x180fe2000001087c */
[----:B------:R-:W3:Y:S01]  /*dee0*/  MUFU.EX2 R110, R110 ;  /* 0x0000006e006e7308 */ /* 0x000ee20000000800 */
[----:B------:R-:W-:Y:S01]  /*def0*/  LDSM.16.MT88.4 R20, [R138+0xa800] ;  /* 0x00a800008a14783b */ /* 0x000fe20000004200 */
[-CC-:B------:R-:W-:Y:S01]  /*df00*/  FFMA.FTZ R128, R131, R119.reuse, -R124.reuse ;  /* 0x0000007783807223 */ /* 0x180fe2000001087c */
[-CC-:B------:R-:W-:Y:S01]  /*df10*/  FFMA.FTZ R129, R118, R119.reuse, -R124.reuse ;  /* 0x0000007776817223 */ /* 0x180fe2000001087c */
[----:B------:R-:W-:Y:S01]  /*df20*/  MUFU.EX2 R109, R109 ;  /* 0x0000006d006d7308 */ /* 0x000fe20000000800 */
[----:B------:R-:W-:Y:S01]  /*df30*/  FFMA.FTZ R118, R116, R119, -R124 ;  /* 0x0000007774767223 */ /* 0x000fe2000001087c */
[----:B----4-:R-:W-:Y:S01]  /*df40*/  F2FP.F16.F32.PACK_AB R86, R35, R32 ;  /* 0x000000202356723e */ /* 0x010fe200000000ff */
[----:B------:R-:W-:Y:S01]  /*df50*/  FADD.FTZ R111, R111, R108 ;  /* 0x0000006c6f6f7221 */ /* 0x000fe20000010000 */
[----:B------:R-:W4:Y:S04]  /*df60*/  MUFU.EX2 R34, R34 ;  /* 0x0000002200227308 */ /* 0x000f280000000800 */
[----:B------:R-:W-:Y:S01]  /*df70*/  MUFU.EX2 R33, R33 ;  /* 0x0000002100217308 */ /* 0x000fe20000000800 */
[----:B---3--:R-:W-:Y:S01]  /*df80*/  F2FP.F16.F32.PACK_AB R85, R110, R115 ;  /* 0x000000736e55723e */ /* 0x008fe200000000ff */
[----:B------:R-:W-:-:S02]  /*df90*/  FADD.FTZ R110, R115, R110 ;  /* 0x0000006e736e7221 */ /* 0x000fc40000010000 */
[----:B------:R-:W3:Y:S04]  /*dfa0*/  MUFU.EX2 R28, R28 ;  /* 0x0000001c001c7308 */ /* 0x000ee80000000800 */
        /* <DEDUP_REMOVED lines=13> */
[C---:B-1----:R-:W-:Y:S03]  /*e080*/  HMMA.16816.F32 R36, R84.reuse, R40, RZ ;  /* 0x000000285424723c */ /* 0x042fe600000018ff */
[----:B------:R-:W-:Y:S05]  /*e090*/  MUFU.EX2 R128, R128 ;  /* 0x0000008000807308 */ /* 0x000fea0000000800 */
        /* <DEDUP_REMOVED lines=15> */
[----:B--2---:R-:W-:-:S07]  /*e190*/  F2FP.F16.F32.PACK_AB R7, R2, R31 ;  /* 0x0000001f0207723e */ /* 0x004fce00000000ff */
        /* <DEDUP_REMOVED lines=8> */
[----:B------:R-:W3:Y:S07]  /*e220*/  LDSM.16.MT88.4 R12, [R132+0xa800] ;  /* 0x00a80000840c783b */ /* 0x000eee0000004200 */
[----:B------:R-:W-:Y:S03]  /*e230*/  HMMA.16816.F32 R52, R4, R24, R52 ;  /* 0x000000180434723c */ /* 0x000fe60000001834 */
[-CC-:B------:R-:W-:Y:S01]  /*e240*/  FFMA.FTZ R25, R163, R119.reuse, -R122.reuse ;  /* 0x00000077a3197223 */ /* 0x180fe2000001087a */
[-C--:B------:R-:W-:Y:S01]  /*e250*/  FFMA.FTZ R24, R165, R119.reuse, -R122 ;  /* 0x00000077a5187223 */ /* 0x080fe2000001087a */
[----:B------:R-:W-:-:S02]  /*e260*/  FFMA.FTZ R165, R114, R119, -R124 ;  /* 0x0000007772a57223 */ /* 0x000fc4000001087c */
[----:B------:R-:W-:Y:S01]  /*e270*/  MUFU.EX2 R114, R118 ;  /* 0x0000007600727308 */ /* 0x000fe20000000800 */
[C---:B-1----:R-:W-:Y:S03]  /*e280*/  HMMA.16816.F32 R76, R4.reuse, R8, R76 ;  /* 0x00000008044c723c */ /* 0x042fe6000000184c */
[----:B------:R-:W-:Y:S04]  /*e290*/  MUFU.EX2 R25, R25 ;  /* 0x0000001900197308 */ /* 0x000fe80000000800 */
[----:B------:R-:W-:Y:S01]  /*e2a0*/  MUFU.EX2 R24, R24 ;  /* 0x0000001800187308 */ /* 0x000fe20000000800 */
[C---:B------:R-:W-:Y:S01]  /*e2b0*/  HMMA.16816.F32 R80, R4.reuse, R10, R80 ;  /* 0x0000000a0450723c */ /* 0x040fe20000001850 */
[----:B------:R-:W1:Y:S02]  /*e2c0*/  LDSM.16.MT88.4 R8, [R138+0x9000] ;  /* 0x009000008a08783b */ /* 0x000e640000004200 */
[----:B------:R-:W-:Y:S05]  /*e2d0*/  MUFU.EX2 R165, R165 ;  /* 0x000000a500a57308 */ /* 0x000fea0000000800 */
[----:B------:R-:W-:Y:S03]  /*e2e0*/  HMMA.16816.F32 R56, R4, R26, R56 ;  /* 0x0000001a0438723c */ /* 0x000fe60000001838 */
[-CC-:B------:R-:W-:Y:S01]  /*e2f0*/  FFMA.FTZ R27, R169, R119.reuse, -R122.reuse ;  /* 0x00000077a91b7223 */ /* 0x180fe2000001087a */
[----:B------:R-:W-:-:S05]  /*e300*/  FFMA.FTZ R26, R167, R119, -R122 ;  /* 0x00000077a71a7223 */ /* 0x000fca000001087a */
[----:B------:R-:W-:Y:S01]  /*e310*/  MUFU.EX2 R27, R27 ;  /* 0x0000001b001b7308 */ /* 0x000fe20000000800 */
[C---:B------:R-:W-:Y:S03]  /*e320*/  HMMA.16816.F32 R60, R4.reuse, R20, R60 ;  /* 0x00000014043c723c */ /* 0x040fe6000000183c */
[----:B------:R-:W4:Y:S05]  /*e330*/  MUFU.EX2 R26, R26 ;  /* 0x0000001a001a7308 */ /* 0x000f2a0000000800 */
[C---:B------:R-:W-:Y:S01]  /*e340*/  HMMA.16816.F32 R64, R4.reuse, R22, R64 ;  /* 0x000000160440723c */ /* 0x040fe20000001840 */
[----:B------:R-:W-:Y:S07]  /*e350*/  LDSM.16.MT88.4 R20, [R132+0xb000] ;  /* 0x00b000008414783b */ /* 0x000fee0000004200 */
[C---:B--2---:R-:W-:Y:S08]  /*e360*/  HMMA.16816.F32 R68, R4.reuse, R16, R68 ;  /* 0x000000100444723c */ /* 0x044ff00000001844 */
[C---:B------:R-:W-:Y:S01]  /*e370*/  HMMA.16816.F32 R72, R4.reuse, R18, R72 ;  /* 0x000000120448723c */ /* 0x040fe20000001848 */
[----:B------:R-:W2:Y:S07]  /*e380*/  LDSM.16.MT88.4 R16, [R134+0x9000] ;  /* 0x009000008610783b */ /* 0x000eae0000004200 */
        /* <DEDUP_REMOVED lines=20> */
[----:B--2---:R-:W-:Y:S03]  /*e4d0*/  HMMA.16816.F32 R60, R4, R16, R60 ;  /* 0x00000010043c723c */ /* 0x004fe6000000183c */
[----:B------:R-:W-:-:S05]  /*e4e0*/  FFMA.FTZ R16, R120, R119, -R122 ;  /* 0x0000007778107223 */ /* 0x000fca000001087a */
[C---:B------:R-:W-:Y:S08]  /*e4f0*/  HMMA.16816.F32 R64, R4.reuse, R18, R64 ;  /* 0x000000120440723c */ /* 0x040ff00000001840 */
[C---:B---3--:R-:W-:Y:S08]  /*e500*/  HMMA.16816.F32 R68, R4.reuse, R12, R68 ;  /* 0x0000000c0444723c */ /* 0x048ff00000001844 */
[C---:B------:R-:W-:Y:S01]  /*e510*/  HMMA.16816.F32 R72, R4.reuse, R14, R72 ;  /* 0x0000000e0448723c */ /* 0x040fe20000001848 */
[----:B------:R-:W2:Y:S07]  /*e520*/  LDSM.16.MT88.4 R12, [R138+0x9800] ;  /* 0x009800008a0c783b */ /* 0x000eae0000004200 */
[C---:B------:R-:W-:Y:S08]  /*e530*/  HMMA.16816.F32 R84, R4.reuse, R22, R84 ;  /* 0x000000160454723c */ /* 0x040ff00000001854 */
[----:B-1----:R-:W-:Y:S03]  /*e540*/  HMMA.16816.F32 R76, R4, R8, R76 ;  /* 0x00000008044c723c */ /* 0x002fe6000000184c */
[-CC-:B------:R-:W-:Y:S01]  /*e550*/  FFMA.FTZ R9, R123, R119.reuse, -R122.reuse ;  /* 0x000000777b097223 */ /* 0x180fe2000001087a */
[-CC-:B------:R-:W-:Y:S01]  /*e560*/  FFMA.FTZ R123, R112, R119.reuse, -R122.reuse ;  /* 0x00000077707b7223 */ /* 0x180fe2000001087a */
[-C--:B------:R-:W-:Y:S01]  /*e570*/  FFMA.FTZ R8, R121, R119.reuse, -R122 ;  /* 0x0000007779087223 */ /* 0x080fe2000001087a */
[----:B------:R1:W-:Y:S01]  /*e580*/  MUFU.EX2 R112, R16 ;  /* 0x0000001000707308 */ /* 0x0003e20000000800 */
[----:B------:R-:W-:-:S03]  /*e590*/  FFMA.FTZ R122, R117, R119, -R124 ;  /* 0x00000077757a7223 */ /* 0x000fc6000001087c */
[----:B------:R-:W-:Y:S01]  /*e5a0*/  MUFU.EX2 R121, R9 ;  /* 0x0000000900797308 */ /* 0x000fe20000000800 */
[----:B------:R-:W-:Y:S03]  /*e5b0*/  HMMA.16816.F32 R80, R4, R10, R80 ;  /* 0x0000000a0450723c */ /* 0x000fe60000001850 */
[----:B------:R-:W-:Y:S01]  /*e5c0*/  F2FP.F16.F32.PACK_AB R7, R165, R114 ;  /* 0x00000072a507723e */ /* 0x000fe200000000ff */
[----:B------:R3:W4:Y:S04]  /*e5d0*/  MUFU.EX2 R120, R8 ;  /* 0x0000000800787308 */ /* 0x0007280000000800 */
[----:B------:R-:W5:Y:S01]  /*e5e0*/  MUFU.EX2 R123, R123 ;  /* 0x0000007b007b7308 */ /* 0x000f620000000800 */
[----:B-1----:R-:W1:Y:S03]  /*e5f0*/  LDSM.16.MT88.4 R16, [R133+0x9800] ;  /* 0x009800008510783b */ /* 0x002e660000004200 */
[----:B------:R-:W-:Y:S04]  /*e600*/  MUFU.EX2 R117, R129 ;  /* 0x0000008100757308 */ /* 0x000fe80000000800 */
[----:B------:R-:W2:Y:S01]  /*e610*/  MUFU.EX2 R116, R122 ;  /* 0x0000007a00747308 */ /* 0x000ea20000000800 */
[----:B---3--:R-:W3:Y:S01]  /*e620*/  LDSM.16.MT88.4 R8, [R134+0x9800] ;  /* 0x009800008608783b */ /* 0x008ee20000004200 */
[----:B----4-:R-:W-:-:S02]  /*e630*/  F2FP.F16.F32.PACK_AB R4, R120, R121 ;  /* 0x000000797804723e */ /* 0x010fc400000000ff */
[----:B-----5:R-:W-:Y:S02]  /*e640*/  F2FP.F16.F32.PACK_AB R6, R123, R112 ;  /* 0x000000707b06723e */ /* 0x020fe400000000ff */
[----:B--2---:R-:W-:-:S07]  /*e650*/  F2FP.F16.F32.PACK_AB R5, R116, R117 ;  /* 0x000000757405723e */ /* 0x004fce00000000ff */
[C---:B------:R-:W-:Y:S08]  /*e660*/  HMMA.16816.F32 R96, R4.reuse, R12, R96 ;  /* 0x0000000c0460723c */ /* 0x040ff00000001860 */
        /* <DEDUP_REMOVED lines=57> */
.L_x_11518:
        /* <DEDUP_REMOVED lines=77> */
.L_x_11513:
[----:B------:R-:W-:Y:S05]  /*eed0*/  BSYNC.RECONVERGENT B0 ;  /* 0x0000000000007941 */ /* 0x000fea0003800200 */
.L_x_11512:
[----:B------:R-:W-:Y:S01]  /*eee0*/  IADD3 R4, P1, PT, R163, R148, RZ ;  /* 0x00000094a3047210 */ /* 0x000fe20007f3e0ff */
[----:B------:R-:W-:Y:S01]  /*eef0*/  @!PT LDS RZ, [RZ] ;  /* 0x00000000fffff984 */ /* 0x000fe20000000800 */
[----:B------:R-:W-:Y:S01]  /*ef00*/  @!PT LDS RZ, [RZ] ;  /* 0x00000000fffff984 */ /* 0x000fe20000000800 */
[----:B------:R-:W-:Y:S01]  /*ef10*/  @!PT LDS RZ, [RZ] ;  /* 0x00000000fffff984 */ /* 0x000fe20000000800 */
[----:B------:R-:W-:Y:S01]  /*ef20*/  LDGSTS.E.BYPASS.LTC128B.128 [R155+0x8000], desc[UR4][R148.64] ;  /* 0x08000000949b7fae */ /* 0x000fe2000b981a04 */
[----:B------:R-:W-:Y:S03]  /*ef30*/  BSSY.RECONVERGENT B1, `(.L_x_11514) ;  /* 0x00000d9000017945 */ /* 0x000fe60003800200 */
[----:B------:R-:W-:Y:S01]  /*ef40*/  IMAD.X R5, R164, 0x1, R149, P1 ;  /* 0x00000001a4057824 */ /* 0x000fe200008e0695 */
[----:B------:R-:W-:Y:S01]  /*ef50*/  LDGSTS.E.BYPASS.LTC128B.128 [R155+0xa000], desc[UR4][R148.64+0x80] ;  /* 0x0a000080949b7fae */ /* 0x000fe2000b981a04 */
[-C--:B------:R-:W-:Y:S03]  /*ef60*/  IADD3 R2, P1, PT, R4, R163.reuse, RZ ;  /* 0x000000a304027210 */ /* 0x080fe60007f3e0ff */
[----:B------:R-:W-:Y:S02]  /*ef70*/  LDGSTS.E.BYPASS.LTC128B.128 [R155+0x8800], desc[UR4][R4.64] ;  /* 0x08800000049b7fae */ /* 0x000fe4000b981a04 */
[--C-:B------:R-:W-:Y:S01]  /*ef80*/  IMAD.X R3, R5, 0x1, R164.reuse, P1 ;  /* 0x0000000105037824 */ /* 0x100fe200008e06a4 */
[----:B------:R-:W-:Y:S01]  /*ef90*/  IADD3 R6, P1, PT, R2, R163, RZ ;  /* 0x000000a302067210 */ /* 0x000fe20007f3e0ff */
[----:B------:R-:W-:Y:S04]  /*efa0*/  LDGSTS.E.BYPASS.LTC128B.128 [R155+0xa800], desc[UR4][R4.64+0x80] ;  /* 0x0a800080049b7fae */ /* 0x000fe8000b981a04 */
[----:B------:R-:W-:Y:S01]  /*efb0*/  LDGSTS.E.BYPASS.LTC128B.128 [R155+0x9000], desc[UR4][R2.64] ;  /* 0x09000000029b7fae */ /* 0x000fe2000b981a04 */
[----:B------:R-:W-:Y:S01]  /*efc0*/  IMAD.X R7, R3, 0x1, R164, P1 ;  /* 0x0000000103077824 */ /* 0x000fe200008e06a4 */
[----:B------:R-:W-:Y:S02]  /*efd0*/  ISETP.NE.AND P1, PT, R167, RZ, PT ;  /* 0x000000ffa700720c */ /* 0x000fe40003f25270 */
[----:B------:R-:W-:Y:S04]  /*efe0*/  LDGSTS.E.BYPASS.LTC128B.128 [R155+0xb000], desc[UR4][R2.64+0x80] ;  /* 0x0b000080029b7fae */ /* 0x000fe8000b981a04 */
[----:B------:R-:W-:Y:S04]  /*eff0*/  LDGSTS.E.BYPASS.LTC128B.128 [R155+0x9800], desc[UR4][R6.64] ;  /* 0x09800000069b7fae */ /* 0x000fe8000b981a04 */
[----:B------:R1:W-:Y:S04]  /*f000*/  LDGSTS.E.BYPASS.LTC128B.128 [R155+0xb800], desc[UR4][R6.64+0x80] ;  /* 0x0b800080069b7fae */ /* 0x0003e8000b981a04 */
[----:B------:R-:W-:Y:S04]  /*f010*/  LDSM.16.M88.4 R32, [R143] ;  /* 0x000000008f20783b */ /* 0x000fe80000000200 */
[----:B------:R-:W1:Y:S04]  /*f020*/  LDSM.16.M88.4 R8, [R142+0x4000] ;  /* 0x004000008e08783b */ /* 0x000e680000000200 */
[----:B------:R-:W2:Y:S04]  /*f030*/  LDSM.16.M88.4 R16, [R142+0x4800] ;  /* 0x004800008e10783b */ /* 0x000ea80000000200 */
[----:B------:R-:W3:Y:S04]  /*f040*/  LDSM.16.M88.4 R24, [R142+0x5000] ;  /* 0x005000008e18783b */ /* 0x000ee80000000200 */
[----:B------:R-:W0:Y:S04]  /*f050*/  LDGDEPBAR ;  /* 0x00000000000079af */ /* 0x000e280000000000 */
[----:B------:R-:W4:Y:S04]  /*f060*/  LDSM.16.M88.4 R108, [R142+0x5800] ;  /* 0x005800008e6c783b */ /* 0x000f280000000200 */
[----:B------:R-:W-:Y:S04]  /*f070*/  LDSM.16.M88.4 R112, [R141] ;  /* 0x000000008d70783b */ /* 0x000fe80000000200 */
[----:B------:R-:W5:Y:S04]  /*f080*/  LDSM.16.M88.4 R116, [R137+0x4000] ;  /* 0x004000008974783b */ /* 0x000f680000000200 */
[----:B------:R-:W5:Y:S04]  /*f090*/  LDSM.16.M88.4 R120, [R137+0x4800] ;  /* 0x004800008978783b */ /* 0x000f680000000200 */
[----:B------:R-:W5:Y:S04]  /*f0a0*/  LDSM.16.M88.4 R124, [R137+0x5000] ;  /* 0x00500000897c783b */ /* 0x000f680000000200 */
[----:B------:R-:W5:Y:S01]  /*f0b0*/  LDSM.16.M88.4 R128, [R137+0x5800] ;  /* 0x005800008980783b */ /* 0x000f620000000200 */
[C---:B-1----:R-:W-:Y:S08]  /*f0c0*/  HMMA.16816.F32 R4, R32.reuse, R8, RZ ;  /* 0x000000082004723c */ /* 0x042ff000000018ff */
[C---:B------:R-:W-:Y:S08]  /*f0d0*/  HMMA.16816.F32 R8, R32.reuse, R10, RZ ;  /* 0x0000000a2008723c */ /* 0x040ff000000018ff */
[C---:B--2---:R-:W-:Y:S08]  /*f0e0*/  HMMA.16816.F32 R12, R32.reuse, R16, RZ ;  /* 0x00000010200c723c */ /* 0x044ff000000018ff */
[C---:B------:R-:W-:Y:S08]  /*f0f0*/  HMMA.16816.F32 R16, R32.reuse, R18, RZ ;  /* 0x000000122010723c */ /* 0x040ff000000018ff */
[C---:B---3--:R-:W-:Y:S08]  /*f100*/  HMMA.16816.F32 R20, R32.reuse, R24, RZ ;  /* 0x000000182014723c */ /* 0x048ff000000018ff */
[C---:B------:R-:W-:Y:S08]  /*f110*/  HMMA.16816.F32 R24, R32.reuse, R26, RZ ;  /* 0x0000001a2018723c */ /* 0x040ff000000018ff */
[C---:B----4-:R-:W-:Y:S08]  /*f120*/  HMMA.16816.F32 R28, R32.reuse, R108, RZ ;  /* 0x0000006c201c723c */ /* 0x050ff000000018ff */
[----:B------:R-:W-:Y:S01]  /*f130*/  HMMA.16816.F32 R32, R32, R110, RZ ;  /* 0x0000006e2020723c */ /* 0x000fe200000018ff */
[----:B------:R-:W-:Y:S07]  /*f140*/  LDSM.16.M88.4 R108, [R140] ;  /* 0x000000008c6c783b */ /* 0x000fee0000000200 */
[C---:B-----5:R-:W-:Y:S08]  /*f150*/  HMMA.16816.F32 R4, R112.reuse, R116, R4 ;  /* 0x000000747004723c */ /* 0x060ff00000001804 */
        /* <DEDUP_REMOVED lines=9> */
[----:B------:R-:W-:Y:S01]  /*f1f0*/  HMMA.16816.F32 R32, R112, R130, R32 ;  /* 0x000000827020723c */ /* 0x000fe20000001820 */
[----:B------:R-:W4:Y:S04]  /*f200*/  LDSM.16.M88.4 R112, [R136+0x5800] ;  /* 0x005800008870783b */ /* 0x000f280000000200 */
[----:B------:R-:W-:Y:S03]  /*f210*/  LDSM.16.M88.4 R128, [R135+0x5000] ;  /* 0x005000008780783b */ /* 0x000fe60000000200 */
        /* <DEDUP_REMOVED lines=9> */
[C---:B----4-:R-:W-:Y:S08]  /*f2b0*/  HMMA.16816.F32 R28, R108.reuse, R112, R28 ;  /* 0x000000706c1c723c */ /* 0x050ff0000000181c */
        /* <DEDUP_REMOVED lines=53> */
[----:B------:R-:W3:Y:S01]  /*f610*/  LDSM.16.M88.4 R108, [R135+0x7800] ;  /* 0x00780000876c783b */ /* 0x000ee20000000200 */
[----:B------:R-:W-:Y:S04]  /*f620*/  DEPBAR.LE SB0, 0x0 ;  /* 0x000080000000791a */ /* 0x000fe80000000000 */
[----:B------:R-:W-:Y:S02]  /*f630*/  BAR.SYNC.DEFER_BLOCKING 0x0 ;  /* 0x0000000000007b1d */ /* 0x000fe40000010000 */
[C---:B-1----:R-:W-:Y:S08]  /*f640*/  HMMA.16816.F32 R4, R116.reuse, R120, R4 ;  /* 0x000000787404723c */ /* 0x042ff00000001804 */
[C---:B------:R-:W-:Y:S08]  /*f650*/  HMMA.16816.F32 R8, R116.reuse, R122, R8 ;  /* 0x0000007a7408723c */ /* 0x040ff00000001808 */
[C---:B--2---:R-:W-:Y:S08]  /*f660*/  HMMA.16816.F32 R12, R116.reuse, R124, R12 ;  /* 0x0000007c740c723c */ /* 0x044ff0000000180c */
[C---:B------:R-:W-:Y:S08]  /*f670*/  HMMA.16816.F32 R16, R116.reuse, R126, R16 ;  /* 0x0000007e7410723c */ /* 0x040ff00000001810 */
[C---:B----4-:R-:W-:Y:S08]  /*f680*/  HMMA.16816.F32 R20, R116.reuse, R128, R20 ;  /* 0x000000807414723c */ /* 0x050ff00000001814 */
        /* <DEDUP_REMOVED lines=79> */
.L_x_11517:
[----:B------:R-:W-:Y:S05]  /*fb80*/  BSYNC.RECONVERGENT B0 ;  /* 0x0000000000007941 */ /* 0x000fea0003800200 */
.L_x_11516:
        /* <DEDUP_REMOVED lines=19> */
.L_x_11515:
[----:B------:R-:W-:Y:S05]  /*fcc0*/  BSYNC.RECONVERGENT B1 ;  /* 0x0000000000017941 */ /* 0x000fea0003800200 */
.L_x_11514:
        /* <DEDUP_REMOVED lines=83> */
[C---:B------:R-:W-:Y:S01]  /*10200*/  FMUL.FTZ R50, R0.reuse, R50 ;  /* 0x0000003200327220 */ /* 0x040fe20000410000 */
[----:B-----5:R-:W-:Y:S01]  /*10210*/  F2FP.F16.F32.PACK_AB R98, R119, R116 ;  /* 0x000000747762723e */ /* 0x020fe200000000ff */
[----:B------:R-:W-:Y:S01]  /*10220*/  FMUL.FTZ R51, R0, R51 ;  /* 0x0000003300337220 */ /* 0x000fe20000410000 */
[-C--:B------:R-:W-:Y:S01]  /*10230*/  FFMA.FTZ R129, R25, R103.reuse, -R126 ;  /* 0x0000006719817223 */ /* 0x080fe2000001087e */
[-CC-:B------:R-:W-:Y:S01]  /*10240*/  FFMA.FTZ R170, R26, R103.reuse, -R124.reuse ;  /* 0x000000671aaa7223 */ /* 0x180fe2000001087c */
[----:B------:R-:W-:Y:S01]  /*10250*/  FFMA.FTZ R131, R27, R103, -R124 ;  /* 0x000000671b837223 */ /* 0x000fe2000001087c */
        /* <DEDUP_REMOVED lines=31> */
[----:B------:R-:W4:Y:S02]  /*10450*/  LDSM.16.MT88.4 R108, [R134+0xa000] ;  /* 0x00a00000866c783b */ /* 0x000f240000004200 */
        /* <DEDUP_REMOVED lines=20> */
[--C-:B------:R-:W-:Y:S01]  /*105a0*/  FFMA.FTZ R125, R15, R103, -R124.reuse ;  /* 0x000000670f7d7223 */ /* 0x100fe2000001087c */
[----:B------:R-:W-:Y:S06]  /*105b0*/  FMUL.FTZ R15, R0, R91 ;  /* 0x0000005b000f7220 */ /* 0x000fec0000410000 */
[----:B------:R-:W3:Y:S01]  /*105c0*/  MUFU.EX2 R113, R113 ;  /* 0x0000007100717308 */ /* 0x000ee20000000800 */
[----:B------:R-:W-:Y:S01]  /*105d0*/  LDSM.16.MT88.4 R88, [R133+0x8800] ;  /* 0x008800008558783b */ /* 0x000fe20000004200 */
[C---:B------:R-:W-:Y:S08]  /*105e0*/  HMMA.16816.F32 R56, R96.reuse, R94, R56 ;  /* 0x0000005e6038723c */ /* 0x040ff00000001838 */
[----:B------:R-:W-:Y:S01]  /*105f0*/  MUFU.EX2 R114, R114 ;  /* 0x0000007200727308 */ /* 0x000fe20000000800 */
[-C--:B------:R-:W-:Y:S01]  /*10600*/  FFMA.FTZ R168, R23, R103.reuse, -R124 ;  /* 0x0000006717a87223 */ /* 0x080fe2000001087c */
[----:B--2---:R-:W-:Y:S01]  /*10610*/  F2FP.F16.F32.PACK_AB R23, R131, R170 ;  /* 0x000000aa8317723e */ /* 0x004fe200000000ff */
[-CC-:B------:R-:W-:Y:S07]  /*10620*/  FFMA.FTZ R115, R16, R103.reuse, -R126.reuse ;  /* 0x0000006710737223 */ /* 0x180fee000001087e */
[----:B------:R-:W2:Y:S01]  /*10630*/  MUFU.EX2 R125, R125 ;  /* 0x0000007d007d7308 */ /* 0x000ea20000000800 */
[----:B------:R-:W5:Y:S01]  /*10640*/  LDSM.16.MT88.4 R92, [R133+0xa000] ;  /* 0x00a00000855c783b */ /* 0x000f620000004200 */
[C---:B-1----:R-:W-:Y:S08]  /*10650*/  HMMA.16816.F32 R60, R96.reuse, R104, R60 ;  /* 0x00000068603c723c */ /* 0x042ff0000000183c */
[----:B------:R-:W-:Y:S01]  /*10660*/  MUFU.EX2 R168, R168 ;  /* 0x000000a800a87308 */ /* 0x000fe20000000800 */
[C---:B------:R-:W-:Y:S01]  /*10670*/  FMUL.FTZ R16, R2.reuse, R84 ;  /* 0x0000005402107220 */ /* 0x040fe20000410000 */
[----:B---3--:R-:W-:Y:S01]  /*10680*/  F2FP.F16.F32.PACK_AB R84, R113, R112 ;  /* 0x000000707154723e */ /* 0x008fe200000000ff */
[----:B------:R-:W-:Y:S07]  /*10690*/  FFMA.FTZ R128, R17, R103, -R126 ;  /* 0x0000006711807223 */ /* 0x000fee000001087e */
[----:B------:R-:W-:Y:S01]  /*106a0*/  MUFU.EX2 R115, R115 ;  /* 0x0000007300737308 */ /* 0x000fe20000000800 */
[----:B------:R-:W-:Y:S01]  /*106b0*/  FMUL.FTZ R17, R2, R85 ;  /* 0x0000005502117220 */ /* 0x000fe20000410000 */
[C---:B------:R-:W-:Y:S01]  /*106c0*/  HMMA.16816.F32 R64, R96.reuse, R106, R64 ;  /* 0x0000006a6040723c */ /* 0x040fe20000001840 */
[----:B------:R-:W1:Y:S07]  /*106d0*/  LDSM.16.MT88.4 R104, [R132+0xa000] ;  /* 0x00a000008468783b */ /* 0x000e6e0000004200 */
[----:B------:R-:W3:Y:S01]  /*106e0*/  MUFU.EX2 R128, R128 ;  /* 0x0000008000807308 */ /* 0x000ee20000000800 */
[----:B--2---:R-:W-:Y:S01]  /*106f0*/  F2FP.F16.F32.PACK_AB R85, R125, R114 ;  /* 0x000000727d55723e */ /* 0x004fe200000000ff */
[-CC-:B------:R-:W-:Y:S01]  /*10700*/  FFMA.FTZ R127, R18, R103.reuse, -R124.reuse ;  /* 0x00000067127f7223 */ /* 0x180fe2000001087c */
[C---:B------:R-:W-:Y:S01]  /*10710*/  FMUL.FTZ R18, R0.reuse, R86 ;  /* 0x0000005600127220 */ /* 0x040fe20000410000 */
[----:B------:R-:W-:Y:S01]  /*10720*/  FFMA.FTZ R130, R19, R103, -R124 ;  /* 0x0000006713827223 */ /* 0x000fe2000001087c */
[C---:B----4-:R-:W-:Y:S05]  /*10730*/  HMMA.16816.F32 R68, R96.reuse, R108, R68 ;  /* 0x0000006c6044723c */ /* 0x050fea0000001844 */
[----:B------:R-:W-:Y:S01]  /*10740*/  MUFU.EX2 R127, R127 ;  /* 0x0000007f007f7308 */ /* 0x000fe20000000800 */
[----:B------:R-:W-:Y:S01]  /*10750*/  FMUL.FTZ R19, R0, R87 ;  /* 0x0000005700137220 */ /* 0x000fe20000410000 */
[-C--:B------:R-:W-:Y:S01]  /*10760*/  FFMA.FTZ R32, R32, R103.reuse, -R126 ;  /* 0x0000006720207223 */ /* 0x080fe2000001087e */
[----:B------:R-:W-:Y:S07]  /*10770*/  FFMA.FTZ R34, R34, R103, -R124 ;  /* 0x0000006722227223 */ /* 0x000fee000001087c */
[----:B------:R-:W2:Y:S01]  /*10780*/  MUFU.EX2 R130, R130 ;  /* 0x0000008200827308 */ /* 0x000ea20000000800 */
[C---:B------:R-:W-:Y:S01]  /*10790*/  HMMA.16816.F32 R72, R96.reuse, R110, R72 ;  /* 0x0000006e6048723c */ /* 0x040fe20000001848 */
[----:B------:R-:W-:Y:S02]  /*107a0*/  LDSM.16.MT88.4 R108, [R134+0x8800] ;  /* 0x00880000866c783b */ /* 0x000fe40000004200 */
[----:B---3--:R-:W-:Y:S06]  /*107b0*/  F2FP.F16.F32.PACK_AB R86, R128, R115 ;  /* 0x000000738056723e */ /* 0x008fec00000000ff */
[----:B------:R-:W-:Y:S01]  /*107c0*/  MUFU.EX2 R32, R32 ;  /* 0x0000002000207308 */ /* 0x000fe20000000800 */
[----:B------:R-:W-:Y:S01]  /*107d0*/  FFMA.FTZ R117, R2, R166, R117 ;  /* 0x000000a602757223 */ /* 0x000fe20000010075 */
[----:B------:R-:W-:Y:S01]  /*107e0*/  IADD3 R167, PT, PT, R167, -0x1, RZ ;  /* 0xffffffffa7a77810 */ /* 0x000fe20007ffe0ff */
[----:B------:R-:W-:Y:S07]  /*107f0*/  FFMA.FTZ R123, R0, R165, R123 ;  /* 0x000000a5007b7223 */ /* 0x000fee000001007b */
[----:B------:R-:W-:Y:S01]  /*10800*/  MUFU.EX2 R34, R34 ;  /* 0x0000002200227308 */ /* 0x000fe20000000800 */
[----:B------:R-:W-:Y:S01]  /*10810*/  FADD.FTZ R117, R118, R117 ;  /* 0x0000007576757221 */ /* 0x000fe20000010000 */
[----:B------:R-:W-:Y:S01]  /*10820*/  FADD.FTZ R122, R122, R123 ;  /* 0x0000007b7a7a7221 */ /* 0x000fe20000010000 */
[----:B--2---:R-:W-:Y:S02]  /*10830*/  F2FP.F16.F32.PACK_AB R87, R130, R127 ;  /* 0x0000007f8257723e */ /* 0x004fe400000000ff */
[----:B------:R-:W-:Y:S01]  /*10840*/  FADD.FTZ R116, R116, R117 ;  /* 0x0000007574747221 */ /* 0x000fe20000010000 */
[C---:B-----5:R-:W-:Y:S03]  /*10850*/  HMMA.16816.F32 R76, R96.reuse, R92, R76 ;  /* 0x0000005c604c723c */ /* 0x060fe6000000184c */
[----:B------:R-:W-:Y:S04]  /*10860*/  FADD.FTZ R119, R119, R116 ;  /* 0x0000007477777221 */ /* 0x000fe80000010000 */
[----:B------:R-:W-:Y:S01]  /*10870*/  FADD.FTZ R0, R112, R119 ;  /* 0x0000007770007221 */ /* 0x000fe20000010000 */
[C---:B------:R-:W-:Y:S01]  /*10880*/  HMMA.16816.F32 R80, R96.reuse, R94, R80 ;  /* 0x0000005e6050723c */ /* 0x040fe20000001850 */
[----:B------:R-:W2:Y:S02]  /*10890*/  LDSM.16.MT88.4 R92, [R138+0x8800] ;  /* 0x008800008a5c783b */ /* 0x000ea40000004200 */
[----:B------:R-:W-:Y:S05]  /*108a0*/  FADD.FTZ R0, R113, R0 ;  /* 0x0000000071007221 */ /* 0x000fea0000010000 */
[C---:B-1----:R-:W-:Y:S08]  /*108b0*/  HMMA.16816.F32 R12, R96.reuse, R104, R12 ;  /* 0x00000068600c723c */ /* 0x042ff0000000180c */
[----:B------:R-:W-:Y:S01]  /*108c0*/  HMMA.16816.F32 R16, R96, R106, R16 ;  /* 0x0000006a6010723c */ /* 0x000fe20000001810 */
[----:B------:R-:W-:Y:S08]  /*108d0*/  LDSM.16.MT88.4 R96, [R138+0xa800] ;  /* 0x00a800008a60783b */ /* 0x000ff00000004200 */
[----:B------:R-:W-:Y:S01]  /*108e0*/  LDSM.16.MT88.4 R104, [R134+0xa800] ;  /* 0x00a800008668783b */ /* 0x000fe20000004200 */
[C---:B--2---:R-:W-:Y:S08]  /*108f0*/  HMMA.16816.F32 R4, R84.reuse, R92, R4 ;  /* 0x0000005c5404723c */ /* 0x044ff00000001804 */
[C---:B------:R-:W-:Y:S01]  /*10900*/  HMMA.16816.F32 R8, R84.reuse, R94, R8 ;  /* 0x0000005e5408723c */ /* 0x040fe20000001808 */
[----:B------:R-:W1:Y:S07]  /*10910*/  LDSM.16.MT88.4 R92, [R132+0x8800] ;  /* 0x00880000845c783b */ /* 0x000e6e0000004200 */
        /* <DEDUP_REMOVED lines=8> */
[----:B------:R-:W2:Y:S01]  /*109a0*/  MUFU.EX2 R109, R109 ;  /* 0x0000006d006d7308 */ /* 0x000ea20000000800 */
[C---:B------:R-:W-:Y:S09]  /*109b0*/  HMMA.16816.F32 R44, R84.reuse, R88, R44 ;  /* 0x00000058542c723c */ /* 0x040ff2000000182c */
[----:B------:R-:W3:Y:S10]  /*109c0*/  MUFU.EX2 R111, R111 ;  /* 0x0000006f006f7308 */ /* 0x000ef40000000800 */
[----:B------:R-:W4:Y:S01]  /*109d0*/  MUFU.EX2 R110, R110 ;  /* 0x0000006e006e7308 */ /* 0x000f220000000800 */
[C---:B------:R-:W-:Y:S01]  /*109e0*/  HMMA.16816.F32 R48, R84.reuse, R90, R48 ;  /* 0x0000005a5430723c */ /* 0x040fe20000001830 */
[----:B------:R-:W5:Y:S02]  /*109f0*/  LDSM.16.MT88.4 R88, [R133+0xa800] ;  /* 0x00a800008558783b */ /* 0x000f640000004200 */
[----:B--2---:R-:W-:Y:S02]  /*10a00*/  F2FP.F16.F32.PACK_AB R20, R109, R108 ;  /* 0x0000006c6d14723e */ /* 0x004fe400000000ff */
[----:B---3--:R-:W-:Y:S03]  /*10a10*/  F2FP.F16.F32.PACK_AB R21, R168, R111 ;  /* 0x0000006fa815723e */ /* 0x008fe600000000ff */
[C---:B-1----:R-:W-:Y:S03]  /*10a20*/  HMMA.16816.F32 R52, R84.reuse, R92, R52 ;  /* 0x0000005c5434723c */ /* 0x042fe60000001834 */
[----:B----4-:R-:W-:Y:S05]  /*10a30*/  F2FP.F16.F32.PACK_AB R22, R129, R110 ;  /* 0x0000006e8116723e */ /* 0x010fea00000000ff */
        /* <DEDUP_REMOVED lines=12> */
[----:B------:R-:W-:Y:S01]  /*10b00*/  HMMA.16816.F32 R16, R84, R94, R16 ;  /* 0x0000005e5410723c */ /* 0x000fe20000001810 */
[----:B------:R-:W1:Y:S07]  /*10b10*/  LDSM.16.MT88.4 R84, [R138+0xb000] ;  /* 0x00b000008a54783b */ /* 0x000e6e0000004200 */
[C---:B--2---:R-:W-:Y:S01]  /*10b20*/  HMMA.16816.F32 R4, R20.reuse, R96, R4 ;  /* 0x000000601404723c */ /* 0x044fe20000001804 */
[----:B------:R-:W2:Y:S07]  /*10b30*/  LDSM.16.MT88.4 R92, [R134+0xb000] ;  /* 0x00b00000865c783b */ /* 0x000eae0000004200 */
[C---:B------:R-:W-:Y:S08]  /*10b40*/  HMMA.16816.F32 R8, R20.reuse, R98, R8 ;  /* 0x000000621408723c */ /* 0x040ff00000001808 */
[C---:B---3--:R-:W-:Y:S03]  /*10b50*/  HMMA.16816.F32 R36, R20.reuse, R104, R36 ;  /* 0x000000681424723c */ /* 0x048fe60000001824 */
[-CC-:B------:R-:W-:Y:S01]  /*10b60*/  FFMA.FTZ R104, R28, R103.reuse, -R126.reuse ;  /* 0x000000671c687223 */ /* 0x180fe2000001087e */
[-CC-:B------:R-:W-:Y:S01]  /*10b70*/  FFMA.FTZ R105, R29, R103.reuse, -R126.reuse ;  /* 0x000000671d697223 */ /* 0x180fe2000001087e */
[-C--:B------:R-:W-:Y:S03]  /*10b80*/  FFMA.FTZ R126, R33, R103.reuse, -R126 ;  /* 0x00000067217e7223 */ /* 0x080fe6000001087e */
[C---:B------:R-:W-:Y:S01]  /*10b90*/  HMMA.16816.F32 R40, R20.reuse, R106, R40 ;  /* 0x0000006a1428723c */ /* 0x040fe20000001828 */
[----:B------:R-:W-:Y:S02]  /*10ba0*/  MUFU.EX2 R104, R104 ;  /* 0x0000006800687308 */ /* 0x000fe40000000800 */
[-CC-:B------:R-:W-:Y:S01]  /*10bb0*/  FFMA.FTZ R106, R30, R103.reuse, -R124.reuse ;  /* 0x000000671e6a7223 */ /* 0x180fe2000001087c */
[-CC-:B------:R-:W-:Y:S07]  /*10bc0*/  FFMA.FTZ R107, R31, R103.reuse, -R124.reuse ;  /* 0x000000671f6b7223 */ /* 0x180fee000001087c */
[----:B------:R-:W3:Y:S01]  /*10bd0*/  MUFU.EX2 R105, R105 ;  /* 0x0000006900697308 */ /* 0x000ee20000000800 */
[----:B------:R-:W-:Y:S01]  /*10be0*/  LDSM.16.MT88.4 R28, [R134+0x9800] ;  /* 0x00980000861c783b */ /* 0x000fe20000004200 */
[----:B------:R-:W-:Y:S01]  /*10bf0*/  FFMA.FTZ R124, R35, R103, -R124 ;  /* 0x00000067237c7223 */ /* 0x000fe2000001087c */
[C---:B----4-:R-:W-:Y:S07]  /*10c00*/  HMMA.16816.F32 R44, R20.reuse, R88, R44 ;  /* 0x00000058142c723c */ /* 0x050fee000000182c */
[----:B------:R-:W-:Y:S10]  /*10c10*/  MUFU.EX2 R106, R106 ;  /* 0x0000006a006a7308 */ /* 0x000ff40000000800 */
[----:B------:R-:W4:Y:S01]  /*10c20*/  MUFU.EX2 R107, R107 ;  /* 0x0000006b006b7308 */ /* 0x000f220000000800 */
[C---:B------:R-:W-:Y:S01]  /*10c30*/  HMMA.16816.F32 R48, R20.reuse, R90, R48 ;  /* 0x0000005a1430723c */ /* 0x040fe20000001830 */
[----:B------:R-:W5:Y:S08]  /*10c40*/  LDSM.16.MT88.4 R88, [R133+0xb000] ;  /* 0x00b000008558783b */ /* 0x000f700000004200 */
[----:B------:R-:W2:Y:S10]  /*10c50*/  MUFU.EX2 R33, R126 ;  /* 0x0000007e00217308 */ /* 0x000eb40000000800 */
[----:B------:R-:W2:Y:S01]  /*10c60*/  MUFU.EX2 R35, R124 ;  /* 0x0000007c00237308 */ /* 0x000ea20000000800 */
[C---:B------:R-:W-:Y:S08]  /*10c70*/  HMMA.16816.F32 R52, R20.reuse, R24, R52 ;  /* 0x000000181434723c */ /* 0x040ff00000001834 */
[C---:B------:R-:W-:Y:S01]  /*10c80*/  HMMA.16816.F32 R56, R20.reuse, R26, R56 ;  /* 0x0000001a1438723c */ /* 0x040fe20000001838 */
[----:B------:R-:W5:Y:S07]  /*10c90*/  LDSM.16.MT88.4 R24, [R132+0xb000] ;  /* 0x00b000008418783b */ /* 0x000f6e0000004200 */
[C---:B-1----:R-:W-:Y:S03]  /*10ca0*/  HMMA.16816.F32 R60, R20.reuse, R84, R60 ;  /* 0x00000054143c723c */ /* 0x042fe6000000183c */
[----:B---3--:R-:W-:Y:S02]  /*10cb0*/  F2FP.F16.F32.PACK_AB R84, R105, R104 ;  /* 0x000000686954723e */ /* 0x008fe400000000ff */
[----:B----4-:R-:W-:Y:S03]  /*10cc0*/  F2FP.F16.F32.PACK_AB R85, R107, R106 ;  /* 0x0000006a6b55723e */ /* 0x010fe600000000ff */
[C---:B------:R-:W-:Y:S03]  /*10cd0*/  HMMA.16816.F32 R64, R20.reuse, R86, R64 ;  /* 0x000000561440723c */ /* 0x040fe60000001840 */
[----:B--2---:R-:W-:Y:S02]  /*10ce0*/  F2FP.F16.F32.PACK_AB R86, R33, R32 ;  /* 0x000000202156723e */ /* 0x004fe400000000ff */
[----:B------:R-:W-:Y:S03]  /*10cf0*/  F2FP.F16.F32.PACK_AB R87, R35, R34 ;  /* 0x000000222357723e */ /* 0x000fe600000000ff */
[C---:B------:R-:W-:Y:S08]  /*10d00*/  HMMA.16816.F32 R68, R20.reuse, R92, R68 ;  /* 0x0000005c1444723c */ /* 0x040ff00000001844 */
[C---:B------:R-:W-:Y:S01]  /*10d10*/  HMMA.16816.F32 R72, R20.reuse, R94, R72 ;  /* 0x0000005e1448723c */ /* 0x040fe20000001848 */
[----:B------:R-:W1:Y:S07]  /*10d20*/  LDSM.16.MT88.4 R92, [R138+0x9800] ;  /* 0x009800008a5c783b */ /* 0x000e6e0000004200 */
[C---:B-----5:R-:W-:Y:S08]  /*10d30*/  HMMA.16816.F32 R76, R20.reuse, R88, R76 ;  /* 0x00000058144c723c */ /* 0x060ff0000000184c */
[C---:B------:R-:W-:Y:S08]  /*10d40*/  HMMA.16816.F32 R80, R20.reuse, R90, R80 ;  /* 0x0000005a1450723c */ /* 0x040ff00000001850 */
[C---:B------:R-:W-:Y:S08]  /*10d50*/  HMMA.16816.F32 R12, R20.reuse, R24, R12 ;  /* 0x00000018140c723c */ /* 0x040ff0000000180c */
[----:B------:R-:W-:Y:S01]  /*10d60*/  HMMA.16816.F32 R16, R20, R26, R16 ;  /* 0x0000001a1410723c */ /* 0x000fe20000001810 */
[----:B------:R-:W2:Y:S07]  /*10d70*/  LDSM.16.MT88.4 R20, [R133+0x9800] ;  /* 0x009800008514783b */ /* 0x000eae0000004200 */
[C---:B-1----:R-:W-:Y:S01]  /*10d80*/  HMMA.16816.F32 R96, R84.reuse, R92, R4 ;  /* 0x0000005c5460723c */ /* 0x042fe20000001804 */
[----:B------:R-:W1:Y:S07]  /*10d90*/  LDSM.16.MT88.4 R24, [R132+0x9800] ;  /* 0x009800008418783b */ /* 0x000e6e0000004200 */
[C---:B------:R-:W-:Y:S01]  /*10da0*/  HMMA.16816.F32 R92, R84.reuse, R94, R8 ;  /* 0x0000005e545c723c */ /* 0x040fe20000001808 */
[----:B------:R-:W3:Y:S07]  /*10db0*/  LDSM.16.MT88.4 R4, [R138+0xb800] ;  /* 0x00b800008a04783b */ /* 0x000eee0000004200 */
[C---:B------:R-:W-:Y:S01]  /*10dc0*/  HMMA.16816.F32 R36, R84.reuse, R28, R36 ;  /* 0x0000001c5424723c */ /* 0x040fe20000001824 */
[----:B------:R-:W4:Y:S07]  /*10dd0*/  LDSM.16.MT88.4 R8, [R134+0xb800] ;  /* 0x00b800008608783b */ /* 0x000f2e0000004200 */
[C---:B------:R-:W-:Y:S08]  /*10de0*/  HMMA.16816.F32 R40, R84.reuse, R30, R40 ;  /* 0x0000001e5428723c */ /* 0x040ff00000001828 */
[C---:B--2---:R-:W-:Y:S08]  /*10df0*/  HMMA.16816.F32 R44, R84.reuse, R20, R44 ;  /* 0x00000014542c723c */ /* 0x044ff0000000182c */
        /* <DEDUP_REMOVED lines=12> */
[----:B------:R-:W1:Y:S07]  /*10ec0*/  LDSM.16.MT88.4 R4, [R132+0xb800] ;  /* 0x00b800008404783b */ /* 0x000e6e0000004200 */
[C---:B----4-:R-:W-:Y:S03]  /*10ed0*/  HMMA.16816.F32 R68, R84.reuse, R8, R68 ;  /* 0x000000085444723c */ /* 0x050fe60000001844 */
[----:B------:R-:W-:Y:S01]  /*10ee0*/  FADD.FTZ R9, R115, R0 ;  /* 0x0000000073097221 */ /* 0x000fe20000010000 */
[----:B------:R-:W-:Y:S03]  /*10ef0*/  MOV R0, R3 ;  /* 0x0000000300007202 */ /* 0x000fe60000000f00 */
        /* <DEDUP_REMOVED lines=20> */
[----:B------:R-:W-:Y:S01]  /*11040*/  FADD.FTZ R166, R33, R32 ;  /* 0x0000002021a67221 */ /* 0x000fe20000010000 */
[----:B------:R-:W-:Y:S02]  /*11050*/  MOV R105, R102 ;  /* 0x0000006600697202 */ /* 0x000fe40000000f00 */
[----:B------:R-:W-:Y:S01]  /*11060*/  FADD.FTZ R165, R35, R34 ;  /* 0x0000002223a57221 */ /* 0x000fe20000010000 */
[----:B------:R-:W-:Y:S01]  /*11070*/  @!UPT UIADD3 URZ, UPT, UPT, URZ, URZ, URZ ;  /* 0x000000fffffff290 */ /* 0x000fe2000fffe0ff */
[----:B------:R-:W-:Y:S11]  /*11080*/  @P1 BRA `(.L_x_11518) ;  /* 0xffffffd8005c1947 */ /* 0x000ff6000383ffff */
.L_x_11511:
        /* <DEDUP_REMOVED lines=13> */
.L_x_11533:
[C---:B------:R-:W-:Y:S01]  /*11160*/  SHF.L.U32 R0, R6.reuse, 0x4, RZ ;  /* 0x0000000406007819 */ /* 0x040fe200000006ff */
[----:B------:R-:W1:Y:S01]  /*11170*/  S2UR UR6, SR_CgaCtaId ;  /* 0x00000000000679c3 */ /* 0x000e620000008800 */
[----:B------:R-:W-:Y:S01]  /*11180*/  SHF.L.U32 R5, R6, 0x1, RZ ;  /* 0x0000000106057819 */ /* 0x000fe200000006ff */
[----:B---3--:R-:W-:Y:S01]  /*11190*/  FADD.FTZ R11, R10, R11 ;  /* 0x0000000b0a0b7221 */ /* 0x008fe20000010000 */
[----:B------:R-:W-:Y:S01]  /*111a0*/  LOP3.LUT R0, R0, 0x1c0, RZ, 0xc0, !PT ;  /* 0x000001c000007812 */ /* 0x000fe200078ec0ff */
[----:B------:R-:W3:Y:S01]  /*111b0*/  MUFU.RCP R2, R8 ;  /* 0x0000000800027308 */ /* 0x000ee20000001000 */
[----:B------:R-:W-:Y:S01]  /*111c0*/  FSETP.NE.FTZ.AND P1, PT, R8, RZ, PT ;  /* 0x000000ff0800720b */ /* 0x000fe20003f35000 */
[----:B------:R-:W-:Y:S01]  /*111d0*/  UMOV UR7, 0x400 ;  /* 0x0000040000077882 */ /* 0x000fe20000000000 */
[----:B------:R-:W-:Y:S02]  /*111e0*/  LOP3.LUT R9, R0, 0x38, R5, 0xf8, !PT ;  /* 0x0000003800097812 */ /* 0x000fe400078ef805 */
[----:B------:R-:W-:-:S02]  /*111f0*/  FSETP.NE.FTZ.AND P0, PT, R11, RZ, PT ;  /* 0x000000ff0b00720b */ /* 0x000fc40003f15000 */
[C---:B------:R-:W-:Y:S01]  /*11200*/  LOP3.LUT P2, RZ, R6.reuse, 0x4, RZ, 0xc0, !PT ;  /* 0x0000000406ff7812 */ /* 0x040fe2000784c0ff */
[----:B------:R-:W4:Y:S01]  /*11210*/  MUFU.RCP R0, R11 ;  /* 0x0000000b00007308 */ /* 0x000f220000001000 */
[----:B------:R-:W-:Y:S02]  /*11220*/  LOP3.LUT R5, R5, 0x6, RZ, 0xc0, !PT ;  /* 0x0000000605057812 */ /* 0x000fe400078ec0ff */
[----:B------:R-:W-:Y:S02]  /*11230*/  R2P PR, R6, 0x18 ;  /* 0x0000001806007804 */ /* 0x000fe40000000000 */
[----:B------:R-:W-:Y:S02]  /*11240*/  IADD3 R4, PT, PT, R9, R5, R4 ;  /* 0x0000000509047210 */ /* 0x000fe40007ffe004 */
[----:B---3--:R-:W-:Y:S01]  /*11250*/  FSEL R2, R2, 1, P1 ;  /* 0x3f80000002027808 */ /* 0x008fe20000800000 */
[----:B-1----:R-:W-:-:S04]  /*11260*/  ULEA UR6, UR6, UR7, 0x18 ;  /* 0x0000000706067291 */ /* 0x002fc8000f8ec0ff */
[C---:B------:R-:W-:Y:S01]  /*11270*/  FMUL.FTZ R96, R2.reuse, R96 ;  /* 0x0000006002607220 */ /* 0x040fe20000410000 */
[C---:B------:R-:W-:Y:S01]  /*11280*/  FMUL.FTZ R97, R2.reuse, R97 ;  /* 0x0000006102617220 */ /* 0x040fe20000410000 */
[----:B------:R-:W-:Y:S01]  /*11290*/  FMUL.FTZ R92, R2, R92 ;  /* 0x0000005c025c7220 */ /* 0x000fe20000410000 */
        /* <DEDUP_REMOVED lines=64> */
[----:B------:R-:W-:Y:S02]  /*116a0*/  LEA R5, R4, UR6, 0x1 ;  /* 0x0000000604057c11 */ /* 0x000fe4000f8e08ff */
[----:B------:R-:W-:Y:S02]  /*116b0*/  SEL R2, R2, 0xffffffe0, !P3 ;  /* 0xffffffe002027807 */ /* 0x000fe40005800000 */
[----:B------:R-:W-:Y:S02]  /*116c0*/  SEL R0, R0, 0xfffffff0, !P2 ;  /* 0xfffffff000007807 */ /* 0x000fe40005000000 */
[C---:B------:R-:W-:Y:S02]  /*116d0*/  IADD3 R15, PT, PT, R5.reuse, 0x40, RZ ;  /* 0x00000040050f7810 */ /* 0x040fe40007ffe0ff */
[----:B------:R-:W-:Y:S02]  /*116e0*/  IADD3 R13, PT, PT, R2, R5, RZ ;  /* 0x00000005020d7210 */ /* 0x000fe40007ffe0ff */
[----:B------:R-:W-:-:S02]  /*116f0*/  @P4 IADD3 R15, PT, PT, R5, -0x40, RZ ;  /* 0xffffffc0050f4810 */ /* 0x000fc40007ffe0ff */
[----:B------:R-:W-:Y:S02]  /*11700*/  F2FP.F16.F32.PACK_AB R96, R97, R96 ;  /* 0x000000606160723e */ /* 0x000fe400000000ff */
        /* <DEDUP_REMOVED lines=70> */
[----:B-1----:R-:W2:Y:S04]  /*11b70*/  LD.E.64 R44, desc[UR4][R100.64+0x88] ;  /* 0x00008804642c7980 */ /* 0x002ea8000c101b00 */
[----:B---3--:R-:W3:Y:S04]  /*11b80*/  LD.E.64 R12, desc[UR4][R100.64+0x90] ;  /* 0x00009004640c7980 */ /* 0x008ee8000c101b00 */
        /* <DEDUP_REMOVED lines=8> */
[----:B--2---:R-:W-:-:S06]  /*11c10*/  @!P2 IMAD R2, R47, R152, RZ ;  /* 0x000000982f02a224 */ /* 0x004fcc00078e02ff */
[----:B------:R-:W2:Y:S01]  /*11c20*/  @P0 MUFU.LG2 R11, R11 ;  /* 0x0000000b000b0308 */ /* 0x000ea20000000c00 */
[----:B------:R-:W-:Y:S01]  /*11c30*/  @!P2 IMAD.WIDE.U32 R46, R46, R152, RZ ;  /* 0x000000982e2ea225 */ /* 0x000fe200078e00ff */
[----:B------:R-:W-:Y:S02]  /*11c40*/  LOP3.LUT R16, R0, 0x38, RZ, 0xc0, !PT ;  /* 0x0000003800107812 */ /* 0x000fe400078ec0ff */
[----:B------:R-:W-:Y:S01]  /*11c50*/  MOV R17, RZ ;  /* 0x000000ff00117202 */ /* 0x000fe20000000f00 */
[----:B------:R-:W-:Y:S01]  /*11c60*/  @P2 IMAD.WIDE.U32 R20, R44, R156, RZ ;  /* 0x0000009c2c142225 */ /* 0x000fe200078e00ff */
[----:B------:R-:W-:-:S03]  /*11c70*/  @!P2 IADD3 R0, PT, PT, R47, R2, RZ ;  /* 0x000000022f00a210 */ /* 0x000fc60007ffe0ff */
[----:B------:R-:W-:Y:S01]  /*11c80*/  @P2 IMAD R4, R45, R156, RZ ;  /* 0x0000009c2d042224 */ /* 0x000fe200078e02ff */
[----:B------:R-:W-:Y:S01]  /*11c90*/  @P2 MOV R46, R20 ;  /* 0x00000014002e2202 */ /* 0x000fe20000000f00 */
[----:B------:R-:W-:-:S04]  /*11ca0*/  IMAD.WIDE.U32 R16, R154, R44, R16 ;  /* 0x0000002c9a107225 */ /* 0x000fc800078e0010 */
[----:B------:R-:W-:Y:S02]  /*11cb0*/  IMAD R2, R45, R154, RZ ;  /* 0x0000009a2d027224 */ /* 0x000fe400078e02ff */
[-C--:B---3--:R-:W-:Y:S02]  /*11cc0*/  IMAD R15, R13, R151.reuse, RZ ;  /* 0x000000970d0f7224 */ /* 0x088fe400078e02ff */
[----:B------:R-:W-:-:S04]  /*11cd0*/  IMAD.WIDE.U32 R18, R12, R151, RZ ;  /* 0x000000970c127225 */ /* 0x000fc800078e00ff */
[----:B-1----:R-:W-:Y:S01]  /*11ce0*/  @P1 FMUL.FTZ R8, R8, 0.69314718246459960938 ;  /* 0x3f31721808081820 */ /* 0x002fe20000410000 */
[----:B------:R-:W-:Y:S02]  /*11cf0*/  @P2 IADD3 R0, PT, PT, R21, R4, RZ ;  /* 0x0000000415002210 */ /* 0x000fe40007ffe0ff */
[----:B------:R-:W-:Y:S02]  /*11d00*/  IADD3 R2, PT, PT, R17, R2, RZ ;  /* 0x0000000211027210 */ /* 0x000fe40007ffe0ff */
[----:B------:R-:W-:Y:S02]  /*11d10*/  IADD3 R15, PT, PT, R19, R15, RZ ;  /* 0x0000000f130f7210 */ /* 0x000fe40007ffe0ff */
[----:B------:R-:W-:Y:S01]  /*11d20*/  IADD3 R46, P4, P3, R18, R16, R46 ;  /* 0x00000010122e7210 */ /* 0x000fe20007b9e02e */
[----:B--2---:R-:W-:Y:S01]  /*11d30*/  @P0 FMUL.FTZ R10, R11, 0.69314718246459960938 ;  /* 0x3f3172180b0a0820 */ /* 0x004fe20000410000 */
[----:B------:R-:W-:Y:S01]  /*11d40*/  MOV R4, 0x7f800000 ;  /* 0x7f80000000047802 */ /* 0x000fe20000000f00 */
[----:B-----5:R-:W-:Y:S01]  /*11d50*/  @P1 FFMA.FTZ R4, R7, R102, R8 ;  /* 0x0000006607041223 */ /* 0x020fe20000010008 */
[----:B------:R-:W-:-:S02]  /*11d60*/  IADD3.X R47, PT, PT, R15, R2, R0, P4, P3 ;  /* 0x000000020f2f7210 */ /* 0x000fc400027e6400 */
[----:B------:R-:W-:Y:S02]  /*11d70*/  SHF.R.U32.HI R8, RZ, 0x1, R6 ;  /* 0x00000001ff087819 */ /* 0x000fe40000011606 */
[----:B------:R-:W-:Y:S01]  /*11d80*/  MOV R2, 0x7f800000 ;  /* 0x7f80000000027802 */ /* 0x000fe20000000f00 */
[----:B------:R-:W-:Y:S01]  /*11d90*/  @P0 FFMA.FTZ R2, R7, R3, R10 ;  /* 0x0000000307020223 */ /* 0x000fe2000001000a */
[--C-:B------:R-:W-:Y:S02]  /*11da0*/  SHF.R.U32.HI R0, RZ, 0x3, R6.reuse ;  /* 0x00000003ff007819 */ /* 0x100fe40000011606 */
[----:B------:R-:W-:Y:S02]  /*11db0*/  LOP3.LUT P0, RZ, R6, 0x3, RZ, 0xc0, !PT ;  /* 0x0000000306ff7812 */ /* 0x000fe4000780c0ff */
[----:B------:R-:W-:Y:S02]  /*11dc0*/  SHF.R.U32.HI R3, RZ, 0x2, R6 ;  /* 0x00000002ff037819 */ /* 0x000fe40000011606 */
[----:B------:R-:W-:-:S02]  /*11dd0*/  IADD3 R13, PT, PT, -R154, R157, RZ ;  /* 0x0000009d9a0d7210 */ /* 0x000fc40007ffe1ff */
[----:B------:R-:W-:Y:S02]  /*11de0*/  LOP3.LUT R8, R8, 0x30, RZ, 0xc0, !PT ;  /* 0x0000003008087812 */ /* 0x000fe400078ec0ff */
[-C--:B------:R-:W-:Y:S02]  /*11df0*/  ISETP.GE.AND P5, PT, R162, R13.reuse, PT ;  /* 0x0000000da200720c */ /* 0x080fe40003fa6270 */
[-C--:B------:R-:W-:Y:S02]  /*11e00*/  ISETP.GE.AND P4, PT, R161, R13.reuse, PT ;  /* 0x0000000da100720c */ /* 0x080fe40003f86270 */
        /* <DEDUP_REMOVED lines=11> */
.L_x_11520:
        /* <DEDUP_REMOVED lines=23> */
.L_x_11522:
[----:B------:R-:W-:Y:S05]  /*12030*/  BSYNC.RECONVERGENT B0 ;  /* 0x0000000000007941 */ /* 0x000fea0003800200 */
.L_x_11521:
        /* <DEDUP_REMOVED lines=9> */
.L_x_11524:
[----:B------:R-:W-:Y:S05]  /*120d0*/  BSYNC.RECONVERGENT B0 ;  /* 0x0000000000007941 */ /* 0x000fea0003800200 */
.L_x_11523:
        /* <DEDUP_REMOVED lines=14> */
.L_x_11526:
[----:B------:R-:W-:Y:S05]  /*121c0*/  BSYNC.RECONVERGENT B0 ;  /* 0x0000000000007941 */ /* 0x000fea0003800200 */
.L_x_11525:
        /* <DEDUP_REMOVED lines=14> */
.L_x_11528:
[----:B------:R-:W-:Y:S05]  /*122b0*/  BSYNC.RECONVERGENT B0 ;  /* 0x0000000000007941 */ /* 0x000fea0003800200 */
.L_x_11527:
[----:B------:R-:W-:-:S04]  /*122c0*/  MOV R151, 0x0 ;  /* 0x0000000000977802 */ /* 0x000fc80000000f00 */
[----:B-1234-:R-:W-:Y:S05]  /*122d0*/  @P3 RET.REL.NODEC R150 `(_ZN5flash24flash_fwd_splitkv_kernelI23Flash_fwd_kernel_traitsILi128ELi64ELi64ELi4ELb0ELb0EN7cutlass6half_tE19Flash_kernel_traitsILi128ELi64ELi64ELi4ES3_EELb0ELb0ELb0ELb0ELb1ELb0ELb0ELb1EEEvNS_16Flash_fwd_paramsE) ;  /* 0xfffffedc96483950 */ /* 0x01efea0003c3ffff */
        /* <DEDUP_REMOVED lines=13> */
[----:B-1----:R-:W-:Y:S05]  /*123b0*/  RET.REL.NODEC R150 `(_ZN5flash24flash_fwd_splitkv_kernelI23Flash_fwd_kernel_traitsILi128ELi64ELi64ELi4ELb0ELb0EN7cutlass6half_tE19Flash_kernel_traitsILi128ELi64ELi64ELi4ES3_EELb0ELb0ELb0ELb0ELb1ELb0ELb0ELb1EEEvNS_16Flash_fwd_paramsE) ;  /* 0xfffffedc96107950 */ /* 0x002fea0003c3ffff */
.L_x_11519:
[----:B------:R-:W-:Y:S01]  /*123c0*/  MOV R5, 0x2 ;  /* 0x0000000200057802 */ /* 0x000fe20000000f00 */
[----:B------:R-:W-:Y:S01]  /*123d0*/  IMAD.MOV.U32 R0, RZ, RZ, 0x1f ;  /* 0x0000001fff007424 */ /* 0x000fe200078e00ff */
[----:B------:R-:W-:-:S07]  /*123e0*/  MOV R2, 0xffffffff ;  /* 0xffffffff00027802 */ /* 0x000fce0000000f00 */
[----:B-----5:R-:W-:Y:S05]  /*123f0*/  WARPSYNC.COLLECTIVE R2, `(.L_x_11529) ;  /* 0x0000000002087348 */ /* 0x020fea0003c00000 */
[----:B------:R1:W2:Y:S02]  /*12400*/  SHFL.BFLY P0, R11, R166, R5, R0 ;  /* 0x0c000005a60b7389 */ /* 0x0002a40000000000 */
[----:B-12--5:R-:W-:Y:S05]  /*12410*/  ENDCOLLECTIVE ;  /* 0x000000000000791b */ /* 0x026fea0003800000 */
.L_x_11529:
[----:B------:R-:W-:Y:S02]  /*12420*/  IMAD.MOV.U32 R9, RZ, RZ, R11 ;  /* 0x000000ffff097224 */ /* 0x000fe400078e000b */
[----:B------:R-:W-:Y:S02]  /*12430*/  IMAD.MOV.U32 R5, RZ, RZ, 0x1 ;  /* 0x00000001ff057424 */ /* 0x000fe400078e00ff */
[----:B------:R-:W-:-:S05]  /*12440*/  FADD.FTZ R9, R9, R166 ;  /* 0x000000a609097221 */ /* 0x000fca0000010000 */
[----:B------:R-:W-:-:S07]  /*12450*/  MOV R166, R9 ;  /* 0x0000000900a67202 */ /* 0x000fce0000000f00 */
[----:B------:R-:W-:Y:S05]  /*12460*/  WARPSYNC.COLLECTIVE R2, `(.L_x_11530) ;  /* 0x0000000002087348 */ /* 0x000fea0003c00000 */
[----:B------:R1:W2:Y:S02]  /*12470*/  SHFL.BFLY P0, R11, R166, R5, R0 ;  /* 0x0c000005a60b7389 */ /* 0x0002a40000000000 */
[----:B-12---:R-:W-:Y:S05]  /*12480*/  ENDCOLLECTIVE ;  /* 0x000000000000791b */ /* 0x006fea0003800000 */
.L_x_11530:
[----:B------:R-:W-:Y:S01]  /*12490*/  MOV R166, R165 ;  /* 0x000000a500a67202 */ /* 0x000fe20000000f00 */
[----:B------:R-:W-:Y:S01]  /*124a0*/  IMAD.MOV.U32 R5, RZ, RZ, 0x2 ;  /* 0x00000002ff057424 */ /* 0x000fe200078e00ff */
[----:B------:R-:W-:-:S07]  /*124b0*/  MOV R8, R11 ;  /* 0x0000000b00087202 */ /* 0x000fce0000000f00 */
[----:B------:R-:W-:Y:S05]  /*124c0*/  WARPSYNC.COLLECTIVE R2, `(.L_x_11531) ;  /* 0x0000000002087348 */ /* 0x000fea0003c00000 */
[----:B------:R1:W2:Y:S02]  /*124d0*/  SHFL.BFLY P0, R11, R166, R5, R0 ;  /* 0x0c000005a60b7389 */ /* 0x0002a40000000000 */
[----:B-12---:R-:W-:Y:S05]  /*124e0*/  ENDCOLLECTIVE ;  /* 0x000000000000791b */ /* 0x006fea0003800000 */
.L_x_11531:
[----:B------:R-:W-:Y:S01]  /*124f0*/  FADD.FTZ R8, R9, R8 ;  /* 0x0000000809087221 */ /* 0x000fe20000010000 */
[----:B------:R-:W-:Y:S01]  /*12500*/  FADD.FTZ R10, R11, R165 ;  /* 0x000000a50b0a7221 */ /* 0x000fe20000010000 */
[----:B------:R-:W-:-:S04]  /*12510*/  MOV R5, 0x1 ;  /* 0x0000000100057802 */ /* 0x000fc80000000f00 */
[----:B------:R-:W-:-:S07]  /*12520*/  MOV R166, R10 ;  /* 0x0000000a00a67202 */ /* 0x000fce0000000f00 */
[----:B------:R-:W-:Y:S05]  /*12530*/  WARPSYNC.COLLECTIVE R2, `(.L_x_11532) ;  /* 0x0000000002087348 */ /* 0x000fea0003c00000 */
[----:B------:R1:W2:Y:S02]  /*12540*/  SHFL.BFLY P0, R11, R166, R5, R0 ;  /* 0x0c000005a60b7389 */ /* 0x0002a40000000000 */
[----:B-12---:R-:W-:Y:S05]  /*12550*/  ENDCOLLECTIVE ;  /* 0x000000000000791b */ /* 0x006fea0003800000 */
.L_x_11532:
[----:B------:R-:W-:Y:S05]  /*12560*/  BRA `(.L_x_11533) ;  /* 0xffffffe800fc7947 */ /* 0x000fea000383ffff */
.L_x_11534:
        /* <DEDUP_REMOVED lines=9> */
.L_x_14984:


//--------------------- .text._ZN5flash24flash_fwd_splitkv_kernelI23Flash_fwd_kernel_traitsILi128ELi64ELi64ELi4ELb0ELb0EN7cutlass6half_tE19Flash_kernel_traitsILi128ELi64ELi64ELi4ES3_EELb0ELb0ELb0ELb0ELb1ELb1ELb0ELb1EEEvNS_16Flash_fwd_paramsE --------------------------
	.section	.text._ZN5flash24flash_fwd_splitkv_kernelI23Flash_fwd_kernel_traitsILi128ELi64ELi64ELi4ELb0ELb0EN7cutlass6half_tE19Flash_kernel_traitsILi128ELi64ELi64ELi4ES3_EELb0ELb0ELb0ELb0ELb1ELb1ELb0ELb1EEEvNS_16Flash_fwd_paramsE,"ax",@progbits
	.align	128
        .global         _ZN5flash24flash_fwd_splitkv_kernelI23Flash_fwd_kernel_traitsILi128ELi64ELi64ELi4ELb0ELb0EN7cutlass6half_tE19Flash_kernel_traitsILi128ELi64ELi64ELi4ES3_EELb0ELb0ELb0ELb0ELb1ELb1ELb0ELb1EEEvNS_16Flash_fwd_paramsE
        .type           _ZN5flash24flash_fwd_splitkv_kernelI23Flash_fwd_kernel_traitsILi128ELi64ELi64ELi4ELb0ELb0EN7cutlass6half_tE19Flash_kernel_traitsILi128ELi64ELi64ELi4ES3_EELb0ELb0ELb0ELb0ELb1ELb1ELb0ELb1EEEvNS_16Flash_fwd_paramsE,@function
        .size           _ZN5flash24flash_fwd_splitkv_kernelI23Flash_fwd_kernel_traitsILi128ELi64ELi64ELi4ELb0ELb0EN7cutlass6half_tE19Flash_kernel_traitsILi128ELi64ELi64ELi4ES3_EELb0ELb0ELb0ELb0ELb1ELb1ELb0ELb1EEEvNS_16Flash_fwd_paramsE,(.L_x_14985 - _ZN5flash24flash_fwd_splitkv_kernelI23Flash_fwd_kernel_traitsILi128ELi64ELi64ELi4ELb0ELb0EN7cutlass6half_tE19Flash_kernel_traitsILi128ELi64ELi64ELi4ES3_EELb0ELb0ELb0ELb0ELb1ELb1ELb0ELb1EEEvNS_16Flash_fwd_paramsE)
        .other          _ZN5flash24flash_fwd_splitkv_kernelI23Flash_fwd_kernel_traitsILi128ELi64ELi64ELi4ELb0ELb0EN7cutlass6half_tE19Flash_kernel_traitsILi128ELi64ELi64ELi4ES3_EELb0ELb0ELb0ELb0ELb1ELb1ELb0ELb1EEEvNS_16Flash_fwd_paramsE,@"STO_CUDA_ENTRY STV_DEFAULT"
_ZN5flash24flash_fwd_splitkv_kernelI23Flash_fwd_kernel_traitsILi128ELi64ELi64ELi4ELb0ELb0EN7cutlass6half_tE19Flash_kernel_traitsILi128ELi64ELi64ELi4ES3_EELb0ELb0ELb0ELb0ELb1ELb1ELb0ELb1EEEvNS_16Flash_fwd_paramsE:
.text._ZN5flash24flash_fwd_splitkv_kernelI23Flash_fwd_kernel_traitsILi128ELi64ELi64ELi4ELb0ELb0EN7cutlass6half_tE19Flash_kernel_traitsILi128ELi64ELi64ELi4ES3_EELb0ELb0ELb0ELb0ELb1ELb1ELb0ELb1EEEvNS_16Flash_fwd_paramsE:
[----:B------:R-:W-:Y:S01]  /*0000*/  LDC R1, c[0x0][0x37c] ;  /* 0x0000df00ff017b82 */ /* 0x000fe20000000800 */
[----:B------:R-:W1:Y:S07]  /*0010*/  S2R R5, SR_CTAID.X ;  /* 0x0000000000057919 */ /* 0x000e6e0000002500 */
[----:B------:R-:W2:Y:S01]  /*0020*/  LDC.64 R100, c[0x0][0x348] ;  /* 0x0000d200ff647b82 */ /* 0x000ea20000000a00 */
[----:B------:R-:W-:Y:S01]  /*0030*/  BSSY.RECONVERGENT B3, `(.L_x_11535) ;  /* 0x0000005000037945 */ /* 0x000fe20003800200 */
[----:B------:R-:W-:Y:S01]  /*0040*/  MOV R148, 0x80 ;  /* 0x0000008000947802 */ /* 0x000fe20000000f00 */
[----:B------:R-:W3:Y:S01]  /*0050*/  S2R R150, SR_CTAID.Y ;  /* 0x0000000000967919 */ /* 0x000ee20000002600 */
[----:B------:R-:W4:Y:S05]  /*0060*/  S2R R149, SR_CTAID.Z ;  /* 0x0000000000957919 */ /* 0x000f2a0000002700 */
[----:B-1234-:R-:W-:Y:S05]  /*0070*/  CALL.REL.NOINC `($_ZN5flash24flash_fwd_splitkv_kernelI23Flash_fwd_kernel_traitsILi128ELi64ELi64ELi4ELb0ELb0EN7cutlass6half_tE19Flash_kernel_traitsILi128ELi64ELi64ELi4ES3_EELb0ELb0ELb0ELb0ELb1ELb1ELb0ELb1EEEvNS_16Flash_fwd_paramsE$_ZN5flash30compute_attn_1rowblock_splitkvI23Flash_fwd_kernel_traitsILi128ELi64ELi64ELi4ELb0ELb0EN7cutlass6half_tE19Flash_kernel_traitsILi128ELi64ELi64ELi4ES3_EELb0ELb0ELb0ELb0ELb1ELb1ELb0ELb1ENS_16Flash_fwd_paramsEEEvRKT8_iiiii) ;  /* 0x0000000000087944 */ /* 0x01efea0003c00000 */
[----:B------:R-:W-:Y:S05]  /*0080*/  BSYNC.RECONVERGENT B3 ;  /* 0x0000000000037941 */ /* 0x000fea0003800200 */
.L_x_11535:
[----:B------:R-:W-:Y:S05]  /*0090*/  EXIT ;  /* 0x000000000000794d */ /* 0x000fea0003800000 */
        .type           $_ZN5flash24flash_fwd_splitkv_kernelI23Flash_fwd_kernel_traitsILi128ELi64ELi64ELi4ELb0ELb0EN7cutlass6half_tE19Flash_kernel_traitsILi128ELi64ELi64ELi4ES3_EELb0ELb0ELb0ELb0ELb1ELb1ELb0ELb1EEEvNS_16Flash_fwd_paramsE$_ZN5flash30compute_attn_1rowblock_splitkvI23Flash_fwd_kernel_traitsILi128ELi64ELi64ELi4ELb0ELb0EN7cutlass6half_tE19Flash_kernel_traitsILi128ELi64ELi64ELi4ES3_EELb0ELb0ELb0ELb0ELb1ELb1ELb0ELb1ENS_16Flash_fwd_paramsEEEvRKT8_iiiii,@function
        .size           $_ZN5flash24flash_fwd_splitkv_kernelI23Flash_fwd_kernel_traitsILi128ELi64ELi64ELi4ELb0ELb0EN7cutlass6half_tE19Flash_kernel_traitsILi128ELi64ELi64ELi4ES3_EELb0ELb0ELb0ELb0ELb1ELb1ELb0ELb1EEEvNS_16Flash_fwd_paramsE$_ZN5flash30compute_attn_1rowblock_splitkvI23Flash_fwd_kernel_traitsILi128ELi64ELi64ELi4ELb0ELb0EN7cutlass6half_tE19Flash_kernel_traitsILi128ELi64ELi64ELi4ES3_EELb0ELb0ELb0ELb0ELb1ELb1ELb0ELb1ENS_16Flash_fwd_paramsEEEvRKT8_iiiii,(.L_x_14985 - $_ZN5flash24flash_fwd_splitkv_kernelI23Flash_fwd_kernel_traitsILi128ELi64ELi64ELi4ELb0ELb0EN7cutlass6half_tE19Flash_kernel_traitsILi128ELi64ELi64ELi4ES3_EELb0ELb0ELb0ELb0ELb1ELb1ELb0ELb1EEEvNS_16Flash_fwd_paramsE$_ZN5flash30compute_attn_1rowblock_splitkvI23Flash_fwd_kernel_traitsILi128ELi64ELi64ELi4ELb0ELb0EN7cutlass6half_tE19Flash_kernel_traitsILi128ELi64ELi64ELi4ES3_EELb0ELb0ELb0ELb0ELb1ELb1ELb0ELb1ENS_16Flash_fwd_paramsEEEvRKT8_iiiii)
$_ZN5flash24flash_fwd_splitkv_kernelI23Flash_fwd_kernel_traitsILi128ELi64ELi64ELi4ELb0ELb0EN7cutlass6half_tE19Flash_kernel_traitsILi128ELi64ELi64ELi4ES3_EELb0ELb0ELb0ELb0ELb1ELb1ELb0ELb1EEEvNS_16Flash_fwd_paramsE$_ZN5flash30compute_attn_1rowblock_splitkvI23Flash_fwd_kernel_traitsILi128ELi64ELi64ELi4ELb0ELb0EN7cutlass6half_tE19Flash_kernel_traitsILi128ELi64ELi64ELi4ES3_EELb0ELb0ELb0ELb0ELb1ELb1ELb0ELb1ENS_16Flash_fwd_paramsEEEvRKT8_iiiii:
        /* <DEDUP_REMOVED lines=39> */
.L_x_11537:
[----:B------:R-:W-:Y:S05]  /*0310*/  BSYNC.RECONVERGENT B0 ;  /* 0x0000000000007941 */ /* 0x000fea0003800200 */
.L_x_11536:
[----:B------:R-:W-:Y:S04]  /*0320*/  BSSY.RECONVERGENT B0, `(.L_x_11538) ;  /* 0x0000007000007945 */ /* 0x000fe80003800200 */
[----:B------:R-:W-:Y:S05]  /*0330*/  @!P3 BRA `(.L_x_11539) ;  /* 0x000000000014b947 */ /* 0x000fea0003800000 */
[----:B------:R-:W4:Y:S02]  /*0340*/  LD.E.U8 R0, desc[UR4][R100.64+0x1b2] ;  /* 0x0001b20464007980 */ /* 0x000f24000c101100 */
[----:B----4-:R-:W-:-:S13]  /*0350*/  ISETP.NE.AND P1, PT, R0, RZ, PT ;  /* 0x000000ff0000720c */ /* 0x010fda0003f25270 */
[----:B------:R-:W4:Y:S02]  /*0360*/  @P1 LD.E R0, desc[UR4][R12.64+0x4] ;  /* 0x000004040c001980 */ /* 0x000f24000c101900 */
[----:B----45:R-:W-:-:S06]  /*0370*/  @P1 IADD3 R3, PT, PT, R0, -R11, RZ ;  /* 0x8000000b00031210 */ /* 0x030fcc0007ffe0ff */
[----:B------:R4:W5:Y:S02]  /*0380*/  @!P1 LD.E R3, desc[UR4][R12.64] ;  /* 0x000000040c039980 */ /* 0x000964000c101900 */
.L_x_11539:
[----:B------:R-:W-:Y:S05]  /*0390*/  BSYNC.RECONVERGENT B0 ;  /* 0x0000000000007941 */ /* 0x000fea0003800200 */
.L_x_11538:
        /* <DEDUP_REMOVED lines=9> */
.L_x_11541:
[----:B------:R-:W5:Y:S01]  /*0430*/  LD.E.64 R2, desc[UR4][R100.64+0x108] ;  /* 0x0001080464027980 */ /* 0x000f62000c101b00 */
[----:B------:R-:W-:Y:S01]  /*0440*/  BSSY.RECONVERGENT B0, `(.L_x_11543) ;  /* 0x0000006000007945 */ /* 0x000fe20003800200 */
[----:B-----5:R-:W-:-:S04]  /*0450*/  ISETP.NE.U32.AND P0, PT, R2, RZ, PT ;  /* 0x000000ff0200720c */ /* 0x020fc80003f05070 */
[----:B------:R-:W-:Y:S01]  /*0460*/  ISETP.NE.AND.EX P0, PT, R3, RZ, PT, P0 ;  /* 0x000000ff0300720c */ /* 0x000fe20003f05300 */
[----:B------:R-:W-:-:S12]  /*0470*/  IMAD.MOV.U32 R3, RZ, RZ, RZ ;  /* 0x000000ffff037224 */ /* 0x000fd800078e00ff */
[----:B------:R-:W-:Y:S05]  /*0480*/  @!P0 BRA `(.L_x_11544) ;  /* 0x0000000000048947 */ /* 0x000fea0003800000 */
[----:B------:R1:W5:Y:S02]  /*0490*/  LD.E R3, desc[UR4][R100.64+0xbc] ;  /* 0x0000bc0464037980 */ /* 0x000364000c101900 */
.L_x_11544:
[----:B------:R-:W-:Y:S05]  /*04a0*/  BSYNC.RECONVERGENT B0 ;  /* 0x0000000000007941 */ /* 0x000fea0003800200 */
.L_x_11543:
[----:B-----5:R-:W-:Y:S02]  /*04b0*/  IADD3 R78, PT, PT, R88, R3, RZ ;  /* 0x00000003584e7210 */ /* 0x020fe40007ffe0ff */
.L_x_11542:
[----:B------:R-:W-:Y:S05]  /*04c0*/  BSYNC.RECONVERGENT B1 ;  /* 0x0000000000017941 */ /* 0x000fea0003800200 */
.L_x_11540:
[----:B------:R-:W-:Y:S01]  /*04d0*/  IMAD.SHL.U32 R152, R5, 0x40, RZ ;  /* 0x0000004005987824 */ /* 0x000fe200078e00ff */
[----:B------:R-:W-:Y:S01]  /*04e0*/  MOV R2, R148 ;  /* 0x0000009400027202 */ /* 0x000fe20000000f00 */
[----:B------:R-:W-:-:S03]  /*04f0*/  IMAD.MOV.U32 R3, RZ, RZ, 0x0 ;  /* 0x00000000ff037424 */ /* 0x000fc600078e00ff */
[----:B------:R-:W-:-:S13]  /*0500*/  ISETP.GT.AND P0, PT, R155, R152, PT ;  /* 0x000000989b00720c */ /* 0x000fda0003f04270 */
[----:B-1234-:R-:W-:Y:S05]  /*0510*/  @!P0 RET.REL.NODEC R2 `(_ZN5flash24flash_fwd_splitkv_kernelI23Flash_fwd_kernel_traitsILi128ELi64ELi64ELi4ELb0ELb0EN7cutlass6half_tE19Flash_kernel_traitsILi128ELi64ELi64ELi4ES3_EELb0ELb0ELb0ELb0ELb1ELb1ELb0ELb1EEEvNS_16Flash_fwd_paramsE) ;  /* 0xfffffff802b88950 */ /* 0x01efea0003c3ffff */
        /* <DEDUP_REMOVED lines=66> */
.L_x_11547:
[----:B------:R-:W-:Y:S05]  /*0940*/  BSYNC.RECONVERGENT B0 ;  /* 0x0000000000007941 */ /* 0x000fea0003800200 */
.L_x_11546:
        /* <DEDUP_REMOVED lines=18> */
.L_x_11549:
[----:B------:R-:W-:Y:S05]  /*0a70*/  BSYNC.RECONVERGENT B0 ;  /* 0x0000000000007941 */ /* 0x000fea0003800200 */
.L_x_11548:
        /* <DEDUP_REMOVED lines=14> */
.L_x_11551:
[----:B------:R-:W-:Y:S05]  /*0b60*/  BSYNC.RECONVERGENT B0 ;  /* 0x0000000000007941 */ /* 0x000fea0003800200 */
.L_x_11550:
        /* <DEDUP_REMOVED lines=14> */
.L_x_11553:
[----:B------:R-:W-:Y:S05]  /*0c50*/  BSYNC.RECONVERGENT B0 ;  /* 0x0000000000007941 */ /* 0x000fea0003800200 */
.L_x_11552:
[----:B------:R-:W-:Y:S01]  /*0c60*/  MOV R149, 0x0 ;  /* 0x0000000000957802 */ /* 0x000fe20000000f00 */
[----:B------:R-:W-:Y:S04]  /*0c70*/  @!P6 ST.E desc[UR4][R4.64], R11 ;  /* 0x0000000b0400e985 */ /* 0x000fe8000c101904 */
[----:B------:R-:W-:Y:S04]  /*0c80*/  @!P5 ST.E desc[UR4][R4.64+0x40], R9 ;  /* 0x000040090400d985 */ /* 0x000fe8000c101904 */
[----:B------:R1:W-:Y:S02]  /*0c90*/  @!P4 ST.E desc[UR4][R4.64+0x80], R7 ;  /* 0x000080070400c985 */ /* 0x0003e4000c101904 */
[----:B-123-5:R-:W-:Y:S05]  /*0ca0*/  @P3 RET.REL.NODEC R148 `(_ZN5flash24flash_fwd_splitkv_kernelI23Flash_fwd_kernel_traitsILi128ELi64ELi64ELi4ELb0ELb0EN7cutlass6half_tE19Flash_kernel_traitsILi128ELi64ELi64ELi4ES3_EELb0ELb0ELb0ELb0ELb1ELb1ELb0ELb1EEEvNS_16Flash_fwd_paramsE) ;  /* 0xfffffff094d43950 */ /* 0x02efea0003c3ffff */
[----:B------:R-:W-:Y:S02]  /*0cb0*/  MOV R3, 0x7f800000 ;  /* 0x7f80000000037802 */ /* 0x000fe40000000f00 */
[----:B------:R-:W-:-:S03]  /*0cc0*/  MOV R149, 0x0 ;  /* 0x0000000000957802 */ /* 0x000fc60000000f00 */
[----:B------:R1:W-:Y:S02]  /*0cd0*/  ST.E desc[UR4][R4.64+0xc0], R3 ;  /* 0x0000c00304007985 */ /* 0x0003e4000c101904 */
[----:B-1----:R-:W-:Y:S05]  /*0ce0*/  RET.REL.NODEC R148 `(_ZN5flash24flash_fwd_splitkv_kernelI23Flash_fwd_kernel_traitsILi128ELi64ELi64ELi4ELb0ELb0EN7cutlass6half_tE19Flash_kernel_traitsILi128ELi64ELi64ELi4ES3_EELb0ELb0ELb0ELb0ELb1ELb1ELb0ELb1EEEvNS_16Flash_fwd_paramsE) ;  /* 0xfffffff094c47950 */ /* 0x002fea0003c3ffff */
.L_x_11545:
        /* <DEDUP_REMOVED lines=101> */
.L_x_11555:
        /* <DEDUP_REMOVED lines=78> */
.L_x_11556:
[----:B------:R-:W-:Y:S05]  /*1820*/  BSYNC.RECONVERGENT B0 ;  /* 0x0000000000007941 */ /* 0x000fea0003800200 */
.L_x_11554:
        /* <DEDUP_REMOVED lines=201> */
.L_x_11580:
        /* <DEDUP_REMOVED lines=92> */
.L_x_11559:
        /* <DEDUP_REMOVED lines=111> */
.L_x_11563:
[----:B------:R-:W-:Y:S05]  /*3170*/  BSYNC.RECONVERGENT B0 ;  /* 0x0000000000007941 */ /* 0x000fea0003800200 */
.L_x_11562:
        /* <DEDUP_REMOVED lines=104> */
.L_x_11565:
[----:B------:R-:W-:Y:S05]  /*3800*/  BSYNC.RECONVERGENT B0 ;  /* 0x0000000000007941 */ /* 0x000fea0003800200 */
.L_x_11564:
        /* <DEDUP_REMOVED lines=108> */
.L_x_11567:
[----:B------:R-:W-:Y:S05]  /*3ed0*/  BSYNC.RECONVERGENT B0 ;  /* 0x0000000000007941 */ /* 0x000fea0003800200 */
.L_x_11566:
        /* <DEDUP_REMOVED lines=112> */
.L_x_11569:
[----:B------:R-:W-:Y:S05]  /*45e0*/  BSYNC.RECONVERGENT B0 ;  /* 0x0000000000007941 */ /* 0x000fea0003800200 */
.L_x_11568:
[----:B------:R-:W5:Y:S02]  /*45f0*/  LD.E R3, desc[UR4][R100.64+0xd0] ;  /* 0x0000d00464037980 */ /* 0x000f64000c101900 */
[----:B-----5:R-:W-:Y:S05]  /*4600*/  IMAD.U32 R3, R3, -0x20, RZ ;  /* 0xffffffe003037824 */ /* 0x020fea00078e00ff */
[C---:B------:R-:W-:Y:S02]  /*4610*/  LEA R22, P1, R3.reuse, R22, 0x1 ;  /* 0x0000001603167211 */ /* 0x040fe400078208ff */
[C---:B------:R-:W-:Y:S02]  /*4620*/  LEA R58, P0, R3.reuse, R58, 0x1 ;  /* 0x0000003a033a7211 */ /* 0x040fe400078008ff */
[C---:B------:R-:W-:Y:S02]  /*4630*/  LEA.HI.X.SX32 R23, R3.reuse, R23, 0x1, P1 ;  /* 0x0000001703177211 */ /* 0x040fe400008f0eff */
[----:B------:R-:W-:Y:S01]  /*4640*/  LEA.HI.X.SX32 R59, R3, R59, 0x1, P0 ;  /* 0x0000003b033b7211 */ /* 0x000fe200000f0eff */
[----:B------:R-:W-:Y:S05]  /*4650*/  BRA `(.L_x_11560) ;  /* 0x0000002c00947947 */ /* 0x000fea0003800000 */
.L_x_11561:
        /* <DEDUP_REMOVED lines=182> */
.L_x_11571:
[----:B------:R-:W-:Y:S05]  /*51c0*/  BSYNC.RECONVERGENT B0 ;  /* 0x0000000000007941 */ /* 0x000fea0003800200 */
.L_x_11570:
        /* <DEDUP_REMOVED lines=182> */
.L_x_11573:
[----:B------:R-:W-:Y:S05]  /*5d30*/  BSYNC.RECONVERGENT B0 ;  /* 0x0000000000007941 */ /* 0x000fea0003800200 */
.L_x_11572:
        /* <DEDUP_REMOVED lines=182> */
.L_x_11575:
[----:B------:R-:W-:Y:S05]  /*68a0*/  BSYNC.RECONVERGENT B0 ;  /* 0x0000000000007941 */ /* 0x000fea0003800200 */
.L_x_11574:
        /* <DEDUP_REMOVED lines=185> */
.L_x_11577:
[----:B------:R-:W-:Y:S05]  /*7440*/  BSYNC.RECONVERGENT B0 ;  /* 0x0000000000007941 */ /* 0x000fea0003800200 */
.L_x_11576:
[----:B------:R-:W5:Y:S02]  /*7450*/  LD.E R3, desc[UR4][R100.64+0xd0] ;  /* 0x0000d00464037980 */ /* 0x000f64000c101900 */
[----:B-----5:R-:W-:Y:S05]  /*7460*/  IMAD.U32 R3, R3, -0x20, RZ ;  /* 0xffffffe003037824 */ /* 0x020fea00078e00ff */
[C---:B------:R-:W-:Y:S02]  /*7470*/  LEA R94, P1, R3.reuse, R94, 0x1 ;  /* 0x0000005e035e7211 */ /* 0x040fe400078208ff */
[C---:B------:R-:W-:Y:S02]  /*7480*/  LEA R92, P0, R3.reuse, R92, 0x1 ;  /* 0x0000005c035c7211 */ /* 0x040fe400078008ff */
[C---:B------:R-:W-:Y:S02]  /*7490*/  LEA.HI.X.SX32 R95, R3.reuse, R95, 0x1, P1 ;  /* 0x0000005f035f7211 */ /* 0x040fe400008f0eff */
[----:B------:R-:W-:Y:S09]  /*74a0*/  LEA.HI.X.SX32 R93, R3, R93, 0x1, P0 ;  /* 0x0000005d035d7211 */ /* 0x000ff200000f0eff */
.L_x_11560:
[----:B------:R-:W-:Y:S05]  /*74b0*/  BSYNC.RECONVERGENT B1 ;  /* 0x0000000000017941 */ /* 0x000fea0003800200 */
.L_x_11558:
        /* <DEDUP_REMOVED lines=101> */
.L_x_11579:
[----:B------:R-:W-:Y:S05]  /*7b10*/  BSYNC.RECONVERGENT B0 ;  /* 0x0000000000007941 */ /* 0x000fea0003800200 */
.L_x_11578:
[----:B------:R-:W-:Y:S05]  /*7b20*/  @P3 BRA `(.L_x_11580) ;  /* 0xffffffa800643947 */ /* 0x000fea000383ffff */
.L_x_11557:
        /* <DEDUP_REMOVED lines=34> */
.L_x_11584:
[----:B------:R-:W-:Y:S05]  /*7d50*/  BSYNC.RECONVERGENT B0 ;  /* 0x0000000000007941 */ /* 0x000fea0003800200 */
.L_x_11583:
        /* <DEDUP_REMOVED lines=10> */
.L_x_11582:
        /* <DEDUP_REMOVED lines=78> */
.L_x_11590:
[----:B------:R-:W-:Y:S05]  /*82e0*/  BSYNC.RECONVERGENT B0 ;  /* 0x0000000000007941 */ /* 0x000fea0003800200 */
.L_x_11589:
        /* <DEDUP_REMOVED lines=46> */
.L_x_11592:
[----:B------:R-:W-:Y:S05]  /*85d0*/  BSYNC.RECONVERGENT B0 ;  /* 0x0000000000007941 */ /* 0x000fea0003800200 */
.L_x_11591:
[----:B-----5:R3:W-:Y:S02]  /*85e0*/  STS.128 [R153+0x2000], R8 ;  /* 0x0020000899007388 */ /* 0x0207e40000000c00 */
.L_x_11588:
[----:B------:R-:W-:Y:S05]  /*85f0*/  BSYNC.RECONVERGENT B1 ;  /* 0x0000000000017941 */ /* 0x000fea0003800200 */
.L_x_11587:
        /* <DEDUP_REMOVED lines=50> */
.L_x_11596:
[----:B------:R-:W-:Y:S05]  /*8920*/  BSYNC.RECONVERGENT B0 ;  /* 0x0000000000007941 */ /* 0x000fea0003800200 */
.L_x_11595:
        /* <DEDUP_REMOVED lines=46> */
.L_x_11598:
[----:B------:R-:W-:Y:S05]  /*8c10*/  BSYNC.RECONVERGENT B0 ;  /* 0x0000000000007941 */ /* 0x000fea0003800200 */
.L_x_11597:
[----:B-----5:R4:W-:Y:S02]  /*8c20*/  STS.128 [R153+0x2800], R8 ;  /* 0x0028000899007388 */ /* 0x0209e40000000c00 */
.L_x_11594:
[----:B------:R-:W-:Y:S05]  /*8c30*/  BSYNC.RECONVERGENT B1 ;  /* 0x0000000000017941 */ /* 0x000fea0003800200 */
.L_x_11593:
        /* <DEDUP_REMOVED lines=50> */
.L_x_11602:
[----:B------:R-:W-:Y:S05]  /*8f60*/  BSYNC.RECONVERGENT B0 ;  /* 0x0000000000007941 */ /* 0x000fea0003800200 */
.L_x_11601:
        /* <DEDUP_REMOVED lines=46> */
.L_x_11604:
[----:B------:R-:W-:Y:S05]  /*9250*/  BSYNC.RECONVERGENT B0 ;  /* 0x0000000000007941 */ /* 0x000fea0003800200 */
.L_x_11603:
[----:B-----5:R3:W-:Y:S02]  /*9260*/  STS.128 [R153+0x3000], R8 ;  /* 0x0030000899007388 */ /* 0x0207e40000000c00 */
.L_x_11600:
[----:B------:R-:W-:Y:S05]  /*9270*/  BSYNC.RECONVERGENT B1 ;  /* 0x0000000000017941 */ /* 0x000fea0003800200 */
.L_x_11599:
        /* <DEDUP_REMOVED lines=51> */
.L_x_11606:
[----:B------:R-:W-:Y:S05]  /*95b0*/  BSYNC.RECONVERGENT B0 ;  /* 0x0000000000007941 */ /* 0x000fea0003800200 */
.L_x_11605:
        /* <DEDUP_REMOVED lines=45> */
.L_x_11608:
[----:B------:R-:W-:Y:S05]  /*9890*/  BSYNC.RECONVERGENT B0 ;  /* 0x0000000000007941 */ /* 0x000fea0003800200 */
.L_x_11607:
[----:B-----5:R3:W-:Y:S01]  /*98a0*/  STS.128 [R153+0x3800], R8 ;  /* 0x0038000899007388 */ /* 0x0207e20000000c00 */
[----:B------:R-:W-:Y:S05]  /*98b0*/  BRA `(.L_x_11585) ;  /* 0x0000002800d07947 */ /* 0x000fea0003800000 */
.L_x_11586:
        /* <DEDUP_REMOVED lines=89> */
.L_x_11612:
[----:B------:R-:W-:Y:S05]  /*9e50*/  BSYNC.RECONVERGENT B0 ;  /* 0x0000000000007941 */ /* 0x000fea0003800200 */
.L_x_11611:
        /* <DEDUP_REMOVED lines=83> */
.L_x_11614:
[----:B------:R-:W-:Y:S05]  /*a390*/  BSYNC.RECONVERGENT B0 ;  /* 0x0000000000007941 */ /* 0x000fea0003800200 */
.L_x_11613:
[----:B-----5:R3:W-:Y:S02]  /*a3a0*/  STS.128 [R153+0x2000], R28 ;  /* 0x0020001c99007388 */ /* 0x0207e40000000c00 */
.L_x_11610:
[----:B------:R-:W-:Y:S05]  /*a3b0*/  BSYNC.RECONVERGENT B1 ;  /* 0x0000000000017941 */ /* 0x000fea0003800200 */
.L_x_11609:
        /* <DEDUP_REMOVED lines=86> */
.L_x_11618:
[----:B------:R-:W-:Y:S05]  /*a920*/  BSYNC.RECONVERGENT B0 ;  /* 0x0000000000007941 */ /* 0x000fea0003800200 */
.L_x_11617:
        /* <DEDUP_REMOVED lines=82> */
.L_x_11620:
[----:B------:R-:W-:Y:S05]  /*ae50*/  BSYNC.RECONVERGENT B0 ;  /* 0x0000000000007941 */ /* 0x000fea0003800200 */
.L_x_11619:
[----:B-----5:R3:W-:Y:S02]  /*ae60*/  STS.128 [R153+0x2800], R28 ;  /* 0x0028001c99007388 */ /* 0x0207e40000000c00 */
.L_x_11616:
[----:B------:R-:W-:Y:S05]  /*ae70*/  BSYNC.RECONVERGENT B1 ;  /* 0x0000000000017941 */ /* 0x000fea0003800200 */
.L_x_11615:
        /* <DEDUP_REMOVED lines=86> */
.L_x_11624:
[----:B------:R-:W-:Y:S05]  /*b3e0*/  BSYNC.RECONVERGENT B0 ;  /* 0x0000000000007941 */ /* 0x000fea0003800200 */
.L_x_11623:
        /* <DEDUP_REMOVED lines=82> */
.L_x_11626:
[----:B------:R-:W-:Y:S05]  /*b910*/  BSYNC.RECONVERGENT B0 ;  /* 0x0000000000007941 */ /* 0x000fea0003800200 */
.L_x_11625:
[----:B-----5:R3:W-:Y:S02]  /*b920*/  STS.128 [R153+0x3000], R28 ;  /* 0x0030001c99007388 */ /* 0x0207e40000000c00 */
.L_x_11622:
[----:B------:R-:W-:Y:S05]  /*b930*/  BSYNC.RECONVERGENT B1 ;  /* 0x0000000000017941 */ /* 0x000fea0003800200 */
.L_x_11621:
        /* <DEDUP_REMOVED lines=87> */
.L_x_11628:
[----:B------:R-:W-:Y:S05]  /*beb0*/  BSYNC.RECONVERGENT B0 ;  /* 0x0000000000007941 */ /* 0x000fea0003800200 */
.L_x_11627:
        /* <DEDUP_REMOVED lines=82> */
.L_x_11630:
[----:B------:R-:W-:Y:S05]  /*c3e0*/  BSYNC.RECONVERGENT B0 ;  /* 0x0000000000007941 */ /* 0x000fea0003800200 */
.L_x_11629:
[----:B-----5:R3:W-:Y:S02]  /*c3f0*/  STS.128 [R153+0x3800], R28 ;  /* 0x0038001c99007388 */ /* 0x0207e40000000c00 */
.L_x_11585:
[----:B------:R-:W-:Y:S05]  /*c400*/  BSYNC.RECONVERGENT B2 ;  /* 0x0000000000027941 */ /* 0x000fea0003800200 */
.L_x_11581:
[----:B--2---:R-:W-:-:S05]  /*c410*/  IMAD.IADD R3, R78, 0x1, -R151 ;  /* 0x000000014e037824 */ /* 0x004fca00078e0a97 */
[-C--:B------:R-:W-:Y:S02]  /*c420*/  ISETP.GE.AND P0, PT, R158, R3.reuse, PT ;  /* 0x000000039e00720c */ /* 0x080fe40003f06270 */
[-C--:B------:R-:W-:Y:S02]  /*c430*/  ISETP.GE.AND P4, PT, R160, R3.reuse, PT ;  /* 0x00000003a000720c */ /* 0x080fe40003f86270 */
[-C--:B------:R-:W-:Y:S02]  /*c440*/  ISETP.GE.AND P1, PT, R159, R3.reuse, PT ;  /* 0x000000039f00720c */ /* 0x080fe40003f26270 */
[----:B------:R-:W-:-:S07]  /*c450*/  ISETP.GE.AND P5, PT, R126, R3, PT ;  /* 0x000000037e00720c */ /* 0x000fce0003fa6270 */
[----:B------:R-:W-:Y:S02]  /*c460*/  @!P0 IMAD.MOV.U32 R140, RZ, RZ, R144 ;  /* 0x000000ffff8c8224 */ /* 0x000fe400078e0090 */
[-C--:B---34-:R-:W-:Y:S01]  /*c470*/  @!P4 LEA R8, P3, R74, R144.reuse, 0x1 ;  /* 0x000000904a08c211 */ /* 0x098fe200078608ff */
[----:B------:R-:W-:Y:S01]  /*c480*/  @!P0 IMAD R0, R143, 0x60, RZ ;  /* 0x000000608f008824 */ /* 0x000fe200078e02ff */
[C---:B------:R-:W-:Y:S01]  /*c490*/  @!P1 LEA R6, P2, R142.reuse, R144, 0x6 ;  /* 0x000000908e069211 */ /* 0x040fe200078430ff */
[----:B-1----:R-:W-:Y:S01]  /*c4a0*/  @!P0 IMAD.WIDE.U32 R4, R142, 0x60, R140 ;  /* 0x000000608e048825 */ /* 0x002fe200078e008c */
[-C--:B------:R-:W-:Y:S02]  /*c4b0*/  @!P4 LEA.HI.X R9, R74, R141.reuse, R75, 0x1, P3 ;  /* 0x0000008d4a09c211 */ /* 0x080fe400018f0c4b */
[----:B------:R-:W-:Y:S01]  /*c4c0*/  @!P1 LEA.HI.X R7, R142, R141, R143, 0x6, P2 ;  /* 0x0000008d8e079211 */ /* 0x000fe200010f348f */
[----:B------:R-:W-:Y:S01]  /*c4d0*/  @!P5 IMAD.MOV.U32 R140, RZ, RZ, R144 ;  /* 0x000000ffff8cd224 */ /* 0x000fe200078e0090 */
[-C--:B------:R-:W-:Y:S01]  /*c4e0*/  ISETP.GE.AND P2, PT, R158, R3.reuse, PT ;  /* 0x000000039e00720c */ /* 0x080fe20003f46270 */
[----:B------:R-:W-:Y:S01]  /*c4f0*/  @!P0 IMAD.IADD R5, R0, 0x1, R5 ;  /* 0x0000000100058824 */ /* 0x000fe200078e0205 */
[----:B------:R-:W-:-:S02]  /*c500*/  ISETP.GE.AND P3, PT, R159, R3, PT ;  /* 0x000000039f00720c */ /* 0x000fc40003f66270 */
[----:B------:R-:W-:Y:S01]  /*c510*/  @!PT LDS RZ, [RZ] ;  /* 0x00000000fffff984 */ /* 0x000fe20000000800 */
[----:B------:R-:W-:Y:S01]  /*c520*/  @!PT LDS RZ, [RZ] ;  /* 0x00000000fffff984 */ /* 0x000fe20000000800 */
[----:B------:R-:W-:Y:S01]  /*c530*/  @!PT LDS RZ, [RZ] ;  /* 0x00000000fffff984 */ /* 0x000fe20000000800 */
[----:B------:R-:W-:Y:S04]  /*c540*/  @!P5 LDGSTS.E.BYPASS.LTC128B.128 [R153+0x4000], desc[UR4][R140.64] ;  /* 0x040000008c99dfae */ /* 0x000fe8000b981a04 */
[----:B------:R-:W-:Y:S04]  /*c550*/  @!P5 LDGSTS.E.BYPASS.LTC128B.128 [R153+0x6000], desc[UR4][R140.64+0x80] ;  /* 0x060000808c99dfae */ /* 0x000fe8000b981a04 */
[----:B------:R-:W-:Y:S01]  /*c560*/  @!P4 LDGSTS.E.BYPASS.LTC128B.128 [R153+0x4800], desc[UR4][R8.64] ;  /* 0x048000000899cfae */ /* 0x000fe2000b981a04 */
[----:B------:R-:W-:-:S03]  /*c570*/  @!P2 IMAD R0, R105, 0x60, RZ ;  /* 0x000000606900a824 */ /* 0x000fc600078e02ff */
[----:B------:R1:W-:Y:S01]  /*c580*/  @!P4 LDGSTS.E.BYPASS.LTC128B.128 [R153+0x6800], desc[UR4][R8.64+0x80] ;  /* 0x068000800899cfae */ /* 0x0003e2000b981a04 */
[----:B------:R-:W-:Y:S01]  /*c590*/  ISETP.GE.AND P4, PT, R160, R3, PT ;  /* 0x00000003a000720c */ /* 0x000fe20003f86270 */
[----:B------:R-:W-:Y:S02]  /*c5a0*/  @!P2 IMAD.WIDE.U32 R2, R104, 0x60, R146 ;  /* 0x000000606802a825 */ /* 0x000fe400078e0092 */
[----:B------:R-:W-:Y:S02]  /*c5b0*/  @!P1 LDGSTS.E.BYPASS.LTC128B.128 [R153+0x5000], desc[UR4][R6.64] ;  /* 0x0500000006999fae */ /* 0x000fe4000b981a04 */
[----:B------:R-:W-:Y:S02]  /*c5c0*/  @!P2 IMAD.IADD R11, R0, 0x1, R3 ;  /* 0x00000001000ba824 */ /* 0x000fe400078e0203 */
[----:B------:R2:W-:Y:S01]  /*c5d0*/  @!P1 LDGSTS.E.BYPASS.LTC128B.128 [R153+0x7000], desc[UR4][R6.64+0x80] ;  /* 0x0700008006999fae */ /* 0x0005e2000b981a04 */
[----:B------:R-:W-:Y:S01]  /*c5e0*/  LOP3.LUT R81, R81, 0x200, R82, 0xf8, !PT ;  /* 0x0000020051517812 */ /* 0x000fe200078ef852 */
[----:B------:R-:W-:-:S02]  /*c5f0*/  @!P2 IMAD.MOV.U32 R10, RZ, RZ, R2 ;  /* 0x000000ffff0aa224 */ /* 0x000fc400078e0002 */
[----:B------:R-:W-:Y:S04]  /*c600*/  @!P0 LDGSTS.E.BYPASS.LTC128B.128 [R153+0x5800], desc[UR4][R4.64] ;  /* 0x0580000004998fae */ /* 0x000fe8000b981a04 */
[----:B------:R3:W-:Y:S04]  /*c610*/  @!P0 LDGSTS.E.BYPASS.LTC128B.128 [R153+0x7800], desc[UR4][R4.64+0x80] ;  /* 0x0780008004998fae */ /* 0x0007e8000b981a04 */
[----:B------:R-:W0:Y:S01]  /*c620*/  LDGDEPBAR ;  /* 0x00000000000079af */ /* 0x000e220000000000 */
[----:B------:R-:W-:Y:S02]  /*c630*/  LOP3.LUT R0, R83, 0x8, R76, 0x78, !PT ;  /* 0x0000000853007812 */ /* 0x000fe400078e784c */
[----:B-1----:R-:W-:-:S04]  /*c640*/  @!P4 LEA R8, P1, R79, R146, 0x1 ;  /* 0x000000924f08c211 */ /* 0x002fc800078208ff */
[----:B------:R-:W-:Y:S02]  /*c650*/  @!P4 LEA.HI.X R9, R79, R147, R80, 0x1, P1 ;  /* 0x000000934f09c211 */ /* 0x000fe400008f0c50 */
[----:B--2---:R-:W-:Y:S01]  /*c660*/  @!P3 LEA R6, P0, R104, R146, 0x6 ;  /* 0x000000926806b211 */ /* 0x004fe200078030ff */
[----:B------:R-:W-:-:S04]  /*c670*/  DEPBAR.LE SB0, 0x0 ;  /* 0x000080000000791a */ /* 0x000fc80000000000 */
[----:B------:R-:W-:Y:S01]  /*c680*/  BAR.SYNC.DEFER_BLOCKING 0x0 ;  /* 0x0000000000007b1d */ /* 0x000fe20000010000 */
[----:B------:R-:W-:Y:S02]  /*c690*/  @!P3 LEA.HI.X R7, R104, R147, R105, 0x6, P0 ;  /* 0x000000936807b211 */ /* 0x000fe400000f3469 */
[----:B------:R-:W-:Y:S02]  /*c6a0*/  LOP3.LUT R0, R0, 0x38, R77, 0x78, !PT ;  /* 0x0000003800007812 */ /* 0x000fe400078e784d */
[----:B---3--:R-:W-:Y:S01]  /*c6b0*/  LOP3.LUT R5, R82, 0x400, RZ, 0xc0, !PT ;  /* 0x0000040052057812 */ /* 0x008fe200078ec0ff */
[----:B------:R-:W-:-:S04]  /*c6c0*/  IMAD.IADD R140, R72, 0x1, R81 ;  /* 0x00000001488c7824 */ /* 0x000fc800078e0251 */
[----:B------:R-:W-:Y:S02]  /*c6d0*/  IMAD R0, R0, 0x2, R5 ;  /* 0x0000000200007824 */ /* 0x000fe400078e0205 */
[----:B------:R-:W-:Y:S02]  /*c6e0*/  IMAD R140, R140, 0x2, R57 ;  /* 0x000000028c8c7824 */ /* 0x000fe400078e0239 */
[----:B------:R-:W-:Y:S01]  /*c6f0*/  IMAD.IADD R139, R57, 0x1, R0 ;  /* 0x00000001398b7824 */ /* 0x000fe200078e0200 */
        /* <DEDUP_REMOVED lines=28> */
[----:B------:R-:W3:Y:S01]  /*c8c0*/  LD.E R3, desc[UR4][R100.64+0x18c] ;  /* 0x00018c0464037980 */ /* 0x000ee2000c101900 */
[----:B------:R-:W-:Y:S01]  /*c8d0*/  R2P PR, R76, 0x6 ;  /* 0x000000064c007804 */ /* 0x000fe20000000000 */
[----:B------:R-:W-:Y:S01]  /*c8e0*/  IMAD.MOV.U32 R0, RZ, RZ, 0x20 ;  /* 0x00000020ff007424 */ /* 0x000fe200078e00ff */
[----:B------:R-:W-:Y:S01]  /*c8f0*/  BSSY.RECONVERGENT B1, `(.L_x_11631) ;  /* 0x0000159000017945 */ /* 0x000fe20003800200 */
[----:B------:R-:W-:Y:S01]  /*c900*/  LDSM.16.M88.4 R44, [R140] ;  /* 0x000000008c2c783b */ /* 0x000fe20000000200 */
[----:B------:R-:W-:-:S02]  /*c910*/  IMAD.MOV.U32 R2, RZ, RZ, 0x40 ;  /* 0x00000040ff027424 */ /* 0x000fc400078e00ff */
[----:B------:R-:W-:Y:S01]  /*c920*/  SEL R0, R0, 0xffffffe0, !P1 ;  /* 0xffffffe000007807 */ /* 0x000fe20004800000 */
[----:B-----5:R-:W4:Y:S02]  /*c930*/  LDSM.16.M88.4 R24, [R139+0x4000] ;  /* 0x004000008b18783b */ /* 0x020f240000000200 */
[----:B------:R-:W-:Y:S02]  /*c940*/  SEL R2, R2, 0xffffffc0, !P2 ;  /* 0xffffffc002027807 */ /* 0x000fe40005000000 */
[C-C-:B------:R-:W-:Y:S01]  /*c950*/  IMAD.IADD R138, R140.reuse, 0x1, R0.reuse ;  /* 0x000000018c8a7824 */ /* 0x140fe200078e0200 */
[----:B------:R-:W4:Y:S01]  /*c960*/  LDSM.16.M88.4 R64, [R139+0x4800] ;  /* 0x004800008b40783b */ /* 0x000f220000000200 */
[C---:B------:R-:W-:Y:S02]  /*c970*/  IMAD.IADD R134, R139.reuse, 0x1, R0 ;  /* 0x000000018b867824 */ /* 0x040fe400078e0200 */
[--C-:B------:R-:W-:Y:S01]  /*c980*/  IMAD.IADD R137, R140, 0x1, R2.reuse ;  /* 0x000000018c897824 */ /* 0x100fe200078e0202 */
[----:B------:R-:W4:Y:S01]  /*c990*/  LDSM.16.M88.4 R52, [R139+0x5000] ;  /* 0x005000008b34783b */ /* 0x000f220000000200 */
[----:B------:R-:W-:-:S02]  /*c9a0*/  IMAD.IADD R133, R139, 0x1, R2 ;  /* 0x000000018b857824 */ /* 0x000fc400078e0202 */
[C---:B------:R-:W-:Y:S01]  /*c9b0*/  IMAD.IADD R136, R0.reuse, 0x1, R137 ;  /* 0x0000000100887824 */ /* 0x040fe200078e0289 */
[----:B-1----:R-:W-:Y:S01]  /*c9c0*/  LDSM.16.M88.4 R4, [R138] ;  /* 0x000000008a04783b */ /* 0x002fe20000000200 */
[----:B------:R-:W-:-:S03]  /*c9d0*/  IMAD.IADD R132, R0, 0x1, R133 ;  /* 0x0000000100847824 */ /* 0x000fc600078e0285 */
[----:B------:R-:W1:Y:S04]  /*c9e0*/  LDSM.16.M88.4 R20, [R134+0x4000] ;  /* 0x004000008614783b */ /* 0x000e680000000200 */
[----:B------:R-:W1:Y:S04]  /*c9f0*/  LDSM.16.M88.4 R16, [R139+0x5800] ;  /* 0x005800008b10783b */ /* 0x000e680000000200 */
[----:B------:R-:W-:Y:S04]  /*ca00*/  LDSM.16.M88.4 R92, [R137] ;  /* 0x00000000895c783b */ /* 0x000fe80000000200 */
[----:B------:R-:W1:Y:S04]  /*ca10*/  LDSM.16.M88.4 R32, [R133+0x4000] ;  /* 0x004000008520783b */ /* 0x000e680000000200 */
[----:B--2---:R-:W2:Y:S04]  /*ca20*/  LDSM.16.M88.4 R8, [R134+0x5800] ;  /* 0x005800008608783b */ /* 0x004ea80000000200 */
[----:B------:R-:W2:Y:S01]  /*ca30*/  LDSM.16.M88.4 R36, [R134+0x4800] ;  /* 0x004800008624783b */ /* 0x000ea20000000200 */
[C---:B----4-:R-:W-:Y:S03]  /*ca40*/  HMMA.16816.F32 R12, R44.reuse, R24, RZ ;  /* 0x000000182c0c723c */ /* 0x050fe600000018ff */
[----:B------:R-:W4:Y:S04]  /*ca50*/  LDSM.16.M88.4 R28, [R134+0x5000] ;  /* 0x00500000861c783b */ /* 0x000f280000000200 */
[----:B------:R-:W-:Y:S01]  /*ca60*/  LDSM.16.M88.4 R40, [R136] ;  /* 0x000000008828783b */ /* 0x000fe20000000200 */
[C---:B------:R-:W-:Y:S03]  /*ca70*/  HMMA.16816.F32 R24, R44.reuse, R26, RZ ;  /* 0x0000001a2c18723c */ /* 0x040fe600000018ff */
[----:B------:R-:W4:Y:S04]  /*ca80*/  LDSM.16.M88.4 R96, [R132+0x4000] ;  /* 0x004000008460783b */ /* 0x000f280000000200 */
[----:B------:R-:W4:Y:S01]  /*ca90*/  LDSM.16.M88.4 R80, [R133+0x5800] ;  /* 0x005800008550783b */ /* 0x000f220000000200 */
[C---:B------:R-:W-:Y:S03]  /*caa0*/  HMMA.16816.F32 R68, R44.reuse, R64, RZ ;  /* 0x000000402c44723c */ /* 0x040fe600000018ff */
[----:B------:R-:W4:Y:S04]  /*cab0*/  LDSM.16.M88.4 R88, [R133+0x4800] ;  /* 0x004800008558783b */ /* 0x000f280000000200 */
[----:B------:R-:W4:Y:S01]  /*cac0*/  LDSM.16.M88.4 R84, [R133+0x5000] ;  /* 0x005000008554783b */ /* 0x000f220000000200 */
[----:B------:R-:W-:Y:S03]  /*cad0*/  HMMA.16816.F32 R60, R44, R52, RZ ;  /* 0x000000342c3c723c */ /* 0x000fe600000018ff */
[----:B------:R-:W0:Y:S05]  /*cae0*/  LDGDEPBAR ;  /* 0x00000000000079af */ /* 0x000e2a0000000000 */
        /* <DEDUP_REMOVED lines=17> */
[C---:B----4-:R-:W-:Y:S08]  /*cc00*/  HMMA.16816.F32 R60, R4.reuse, R28, R60 ;  /* 0x0000001c043c723c */ /* 0x050ff0000000183c */
[----:B------:R-:W-:Y:S01]  /*cc10*/  HMMA.16816.F32 R52, R4, R30, R52 ;  /* 0x0000001e0434723c */ /* 0x000fe20000001834 */
[----:B------:R-:W4:Y:S04]  /*cc20*/  LDSM.16.M88.4 R28, [R132+0x5800] ;  /* 0x00580000841c783b */ /* 0x000f280000000200 */
[----:B------:R-:W4:Y:S03]  /*cc30*/  LDSM.16.M88.4 R4, [R134+0x6000] ;  /* 0x006000008604783b */ /* 0x000f260000000200 */
        /* <DEDUP_REMOVED lines=21> */
[----:B------:R-:W-:Y:S01]  /*cd90*/  HMMA.16816.F32 R80, R40, R30, R80 ;  /* 0x0000001e2850723c */ /* 0x000fe20000001850 */
[----:B------:R-:W2:Y:S04]  /*cda0*/  LDSM.16.M88.4 R28, [R132+0x6000] ;  /* 0x00600000841c783b */ /* 0x000ea80000000200 */
[----:B------:R-:W-:Y:S03]  /*cdb0*/  LDSM.16.M88.4 R40, [R132+0x7000] ;  /* 0x007000008428783b */ /* 0x000fe60000000200 */
[C---:B------:R-:W-:Y:S08]  /*cdc0*/  HMMA.16816.F32 R88, R8.reuse, R4, R88 ;  /* 0x000000040858723c */ /* 0x040ff00000001858 */
[----:B------:R-:W-:Y:S01]  /*cdd0*/  HMMA.16816.F32 R24, R8, R6, R24 ;  /* 0x000000060818723c */ /* 0x000fe20000001818 */
[----:B------:R-:W4:Y:S07]  /*cde0*/  LDSM.16.M88.4 R4, [R133+0x6800] ;  /* 0x006800008504783b */ /* 0x000f2e0000000200 */
[C---:B------:R-:W-:Y:S08]  /*cdf0*/  HMMA.16816.F32 R68, R20.reuse, R44, R68 ;  /* 0x0000002c1444723c */ /* 0x040ff00000001844 */
        /* <DEDUP_REMOVED lines=10> */
[C---:B----4-:R-:W-:Y:S05]  /*cea0*/  HMMA.16816.F32 R68, R84.reuse, R4, R68 ;  /* 0x000000045444723c */ /* 0x050fea0000001844 */
[-C--:B------:R-:W-:Y:S01]  /*ceb0*/  FMUL.FTZ R44, R88, R3.reuse ;  /* 0x00000003582c7220 */ /* 0x080fe20000410000 */
[-C--:B------:R-:W-:Y:S01]  /*cec0*/  FMUL.FTZ R46, R90, R3.reuse ;  /* 0x000000035a2e7220 */ /* 0x080fe20000410000 */
[-C--:B------:R-:W-:Y:S01]  /*ced0*/  FMUL.FTZ R45, R89, R3.reuse ;  /* 0x00000003592d7220 */ /* 0x080fe20000410000 */
[----:B------:R-:W-:Y:S01]  /*cee0*/  HMMA.16816.F32 R64, R84, R6, R64 ;  /* 0x000000065440723c */ /* 0x000fe20000001840 */
[----:B------:R-:W4:Y:S02]  /*cef0*/  LDSM.16.M88.4 R4, [R133+0x7000] ;  /* 0x007000008504783b */ /* 0x000f240000000200 */
[----:B------:R-:W-:Y:S01]  /*cf00*/  MUFU.TANH R44, R44 ;  /* 0x0000002c002c7308 */ /* 0x000fe20000002400 */
[-C--:B------:R-:W-:Y:S01]  /*cf10*/  FMUL.FTZ R24, R24, R3.reuse ;  /* 0x0000000318187220 */ /* 0x080fe20000410000 */
[-C--:B------:R-:W-:Y:S01]  /*cf20*/  FMUL.FTZ R26, R26, R3.reuse ;  /* 0x000000031a1a7220 */ /* 0x080fe20000410000 */
[-C--:B------:R-:W-:Y:S01]  /*cf30*/  FMUL.FTZ R25, R25, R3.reuse ;  /* 0x0000000319197220 */ /* 0x080fe20000410000 */
[-C--:B------:R-:W-:Y:S01]  /*cf40*/  FMUL.FTZ R27, R27, R3.reuse ;  /* 0x000000031b1b7220 */ /* 0x080fe20000410000 */
[----:B------:R-:W-:Y:S05]  /*cf50*/  HMMA.16816.F32 R60, R20, R36, R60 ;  /* 0x00000024143c723c */ /* 0x000fea000000183c */
[-C--:B------:R-:W-:Y:S01]  /*cf60*/  FMUL.FTZ R36, R91, R3.reuse ;  /* 0x000000035b247220 */ /* 0x080fe20000410000 */
[----:B------:R-:W4:Y:S02]  /*cf70*/  MUFU.TANH R46, R46 ;  /* 0x0000002e002e7308 */ /* 0x000f240000002400 */
[----:B-1----:R-:W-:Y:S06]  /*cf80*/  HMMA.16816.F32 R68, R32, R12, R68 ;  /* 0x0000000c2044723c */ /* 0x002fec0000001844 */
[----:B------:R-:W-:Y:S02]  /*cf90*/  MUFU.TANH R45, R45 ;  /* 0x0000002d002d7308 */ /* 0x000fe40000002400 */
[----:B------:R-:W-:Y:S06]  /*cfa0*/  HMMA.16816.F32 R52, R20, R38, R52 ;  /* 0x000000261434723c */ /* 0x000fec0000001834 */
[----:B------:R-:W1:Y:S02]  /*cfb0*/  MUFU.TANH R36, R36 ;  /* 0x0000002400247308 */ /* 0x000e640000002400 */
[----:B------:R-:W-:Y:S01]  /*cfc0*/  HMMA.16816.F32 R64, R32, R14, R64 ;  /* 0x0000000e2040723c */ /* 0x000fe20000001840 */
[----:B------:R-:W1:Y:S05]  /*cfd0*/  LDSM.16.M88.4 R12, [R134+0x7800] ;  /* 0x00780000860c783b */ /* 0x000e6a0000000200 */
[----:B------:R-:W1:Y:S01]  /*cfe0*/  MUFU.TANH R24, R24 ;  /* 0x0000001800187308 */ /* 0x000e620000002400 */
[-C--:B------:R-:W-:Y:S01]  /*cff0*/  FMUL.FTZ R38, R68, R3.reuse ;  /* 0x0000000344267220 */ /* 0x080fe20000410000 */
[-C--:B------:R-:W-:Y:S01]  /*d000*/  FMUL.FTZ R39, R70, R3.reuse ;  /* 0x0000000346277220 */ /* 0x080fe20000410000 */
[-C--:B------:R-:W-:Y:S01]  /*d010*/  FMUL.FTZ R37, R69, R3.reuse ;  /* 0x0000000345257220 */ /* 0x080fe20000410000 */
[-C--:B------:R-:W-:Y:S01]  /*d020*/  FMUL.FTZ R47, R71, R3.reuse ;  /* 0x00000003472f7220 */ /* 0x080fe20000410000 */
[C---:B---3--:R-:W-:Y:S03]  /*d030*/  HMMA.16816.F32 R60, R8.reuse, R16, R60 ;  /* 0x00000010083c723c */ /* 0x048fe6000000183c */
[----:B------:R-:W3:Y:S05]  /*d040*/  MUFU.TANH R26, R26 ;  /* 0x0000001a001a7308 */ /* 0x000eea0000002400 */
[----:B------:R-:W-:Y:S01]  /*d050*/  HMMA.16816.F32 R52, R8, R18, R52 ;  /* 0x000000120834723c */ /* 0x000fe20000001834 */
[----:B------:R-:W3:Y:S02]  /*d060*/  LDSM.16.M88.4 R16, [R133+0x7800] ;  /* 0x007800008510783b */ /* 0x000ee40000000200 */
[----:B------:R-:W-:Y:S05]  /*d070*/  MUFU.TANH R25, R25 ;  /* 0x0000001900197308 */ /* 0x000fea0000002400 */
[----:B--2---:R-:W-:Y:S05]  /*d080*/  HMMA.16816.F32 R48, R20, R28, R48 ;  /* 0x0000001c1430723c */ /* 0x004fea0000001830 */
[-C--:B------:R-:W-:Y:S01]  /*d090*/  FMUL.FTZ R28, R64, R3.reuse ;  /* 0x00000003401c7220 */ /* 0x080fe20000410000 */
[----:B------:R-:W2:Y:S01]  /*d0a0*/  MUFU.TANH R27, R27 ;  /* 0x0000001b001b7308 */ /* 0x000ea20000002400 */
[----:B------:R-:W-:Y:S01]  /*d0b0*/  FMUL.FTZ R29, R65, R3 ;  /* 0x00000003411d7220 */ /* 0x000fe20000410000 */
[C---:B----4-:R-:W-:Y:S06]  /*d0c0*/  HMMA.16816.F32 R60, R84.reuse, R4, R60 ;  /* 0x00000004543c723c */ /* 0x050fec000000183c */
[----:B------:R-:W-:Y:S02]  /*d0d0*/  MUFU.TANH R38, R38 ;  /* 0x0000002600267308 */ /* 0x000fe40000002400 */
[----:B------:R-:W-:Y:S01]  /*d0e0*/  HMMA.16816.F32 R52, R84, R6, R52 ;  /* 0x000000065434723c */ /* 0x000fe20000001834 */
[----:B------:R-:W4:Y:S05]  /*d0f0*/  LDSM.16.M88.4 R4, [R132+0x7800] ;  /* 0x007800008404783b */ /* 0x000f2a0000000200 */
[----:B------:R-:W2:Y:S02]  /*d100*/  MUFU.TANH R39, R39 ;  /* 0x0000002700277308 */ /* 0x000ea40000002400 */
[----:B------:R-:W-:-:S04]  /*d110*/  DEPBAR.LE SB0, 0x0 ;  /* 0x000080000000791a */ /* 0x000fc80000000000 */
[----:B-1----:R-:W-:Y:S05]  /*d120*/  HMMA.16816.F32 R48, R8, R12, R48 ;  /* 0x0000000c0830723c */ /* 0x002fea0000001830 */
[-C--:B------:R-:W-:Y:S01]  /*d130*/  FMUL.FTZ R12, R67, R3.reuse ;  /* 0x00000003430c7220 */ /* 0x080fe20000410000 */
[----:B------:R-:W-:Y:S02]  /*d140*/  MUFU.TANH R37, R37 ;  /* 0x0000002500257308 */ /* 0x000fe40000002400 */
[----:B------:R-:W-:Y:S06]  /*d150*/  HMMA.16816.F32 R80, R20, R30, R80 ;  /* 0x0000001e1450723c */ /* 0x000fec0000001850 */
[----:B------:R-:W-:Y:S02]  /*d160*/  MUFU.TANH R47, R47 ;  /* 0x0000002f002f7308 */ /* 0x000fe40000002400 */
[----:B------:R-:W-:Y:S05]  /*d170*/  HMMA.16816.F32 R60, R32, R40, R60 ;  /* 0x00000028203c723c */ /* 0x000fea000000183c */
[-C--:B------:R-:W-:Y:S01]  /*d180*/  FMUL.FTZ R40, R66, R3.reuse ;  /* 0x0000000342287220 */ /* 0x080fe20000410000 */
[----:B------:R-:W-:Y:S02]  /*d190*/  MUFU.TANH R28, R28 ;  /* 0x0000001c001c7308 */ /* 0x000fe40000002400 */
[----:B---3--:R-:W-:Y:S06]  /*d1a0*/  HMMA.16816.F32 R48, R84, R16, R48 ;  /* 0x000000105430723c */ /* 0x008fec0000001830 */
[----:B------:R-:W-:Y:S02]  /*d1b0*/  MUFU.TANH R40, R40 ;  /* 0x0000002800287308 */ /* 0x000fe40000002400 */
[----:B------:R-:W-:Y:S06]  /*d1c0*/  HMMA.16816.F32 R80, R8, R14, R80 ;  /* 0x0000000e0850723c */ /* 0x000fec0000001850 */
[----:B------:R-:W-:Y:S01]  /*d1d0*/  MUFU.TANH R29, R29 ;  /* 0x0000001d001d7308 */ /* 0x000fe20000002400 */
[-C--:B------:R-:W-:Y:S01]  /*d1e0*/  FMUL.FTZ R61, R61, R3.reuse ;  /* 0x000000033d3d7220 */ /* 0x080fe20000410000 */
[-C--:B------:R-:W-:Y:S01]  /*d1f0*/  FMUL.FTZ R63, R63, R3.reuse ;  /* 0x000000033f3f7220 */ /* 0x080fe20000410000 */
[-C--:B------:R-:W-:Y:S01]  /*d200*/  FMUL.FTZ R60, R60, R3.reuse ;  /* 0x000000033c3c7220 */ /* 0x080fe20000410000 */
[----:B------:R-:W-:Y:S01]  /*d210*/  FMUL.FTZ R62, R62, R3 ;  /* 0x000000033e3e7220 */ /* 0x000fe20000410000 */
[C---:B------:R-:W-:Y:S03]  /*d220*/  HMMA.16816.F32 R52, R32.reuse, R42, R52 ;  /* 0x0000002a2034723c */ /* 0x040fe60000001834 */
[----:B------:R-:W-:Y:S05]  /*d230*/  MUFU.TANH R167, R61 ;  /* 0x0000003d00a77308 */ /* 0x000fea0000002400 */
[----:B----4-:R-:W-:Y:S03]  /*d240*/  HMMA.16816.F32 R48, R32, R4, R48 ;  /* 0x000000042030723c */ /* 0x010fe60000001830 */
[----:B------:R-:W-:Y:S01]  /*d250*/  IMAD.SHL.U32 R4, R76, 0x2, RZ ;  /* 0x000000024c047824 */ /* 0x000fe200078e00ff */
[----:B------:R-:W1:Y:S04]  /*d260*/  MUFU.TANH R145, R63 ;  /* 0x0000003f00917308 */ /* 0x000e680000002400 */
[----:B------:R-:W-:Y:S01]  /*d270*/  LOP3.LUT R4, R4, 0x6, RZ, 0xc0, !PT ;  /* 0x0000000604047812 */ /* 0x000fe200078ec0ff */
[----:B------:R-:W-:Y:S03]  /*d280*/  HMMA.16816.F32 R80, R84, R18, R80 ;  /* 0x000000125450723c */ /* 0x000fe60000001850 */
[----:B------:R-:W3:Y:S02]  /*d290*/  MUFU.TANH R12, R12 ;  /* 0x0000000c000c7308 */ /* 0x000ee40000002400 */
[----:B------:R-:W-:-:S02]  /*d2a0*/  IMAD.IADD R41, R151, 0x1, R4 ;  /* 0x0000000197297824 */ /* 0x000fc400078e0204 */
[-C--:B------:R-:W-:Y:S01]  /*d2b0*/  FMUL.FTZ R52, R52, R3.reuse ;  /* 0x0000000334347220 */ /* 0x080fe20000410000 */
[-C--:B------:R-:W-:Y:S01]  /*d2c0*/  FMUL.FTZ R53, R53, R3.reuse ;  /* 0x0000000335357220 */ /* 0x080fe20000410000 */
[-C--:B------:R-:W-:Y:S01]  /*d2d0*/  FMUL.FTZ R54, R54, R3.reuse ;  /* 0x0000000336367220 */ /* 0x080fe20000410000 */
[C---:B------:R-:W-:Y:S01]  /*d2e0*/  VIADD R5, R41.reuse, 0x8 ;  /* 0x0000000829057836 */ /* 0x040fe20000000000 */
[CC--:B------:R-:W-:Y:S01]  /*d2f0*/  ISETP.GE.AND P2, PT, R41.reuse, R78.reuse, PT ;  /* 0x0000004e2900720c */ /* 0x0c0fe20003f46270 */
[C---:B------:R-:W-:Y:S01]  /*d300*/  VIADD R9, R41.reuse, 0x1 ;  /* 0x0000000129097836 */ /* 0x040fe20000000000 */
[----:B------:R-:W-:Y:S01]  /*d310*/  MUFU.TANH R169, R60 ;  /* 0x0000003c00a97308 */ /* 0x000fe20000002400 */
[----:B------:R-:W-:Y:S01]  /*d320*/  VIADD R11, R41, 0x9 ;  /* 0x00000009290b7836 */ /* 0x000fe20000000000 */
[-C--:B------:R-:W-:Y:S01]  /*d330*/  ISETP.GE.AND P0, PT, R5, R78.reuse, PT ;  /* 0x0000004e0500720c */ /* 0x080fe20003f06270 */
[----:B------:R-:W-:Y:S01]  /*d340*/  VIADD R5, R41, 0x11 ;  /* 0x0000001129057836 */ /* 0x000fe20000000000 */
[-C--:B------:R-:W-:Y:S01]  /*d350*/  ISETP.GE.AND P1, PT, R9, R78.reuse, PT ;  /* 0x0000004e0900720c */ /* 0x080fe20003f26270 */
[----:B------:R-:W-:Y:S01]  /*d360*/  VIADD R9, R41, 0x10 ;  /* 0x0000001029097836 */ /* 0x000fe20000000000 */
[----:B------:R-:W-:Y:S01]  /*d370*/  FSEL R46, R46, -INF , !P2 ;  /* 0xff8000002e2e7808 */ /* 0x000fe20005000000 */
[-C--:B------:R-:W-:Y:S01]  /*d380*/  FMUL.FTZ R55, R55, R3.reuse ;  /* 0x0000000337377220 */ /* 0x080fe20000410000 */
[-C--:B------:R-:W-:Y:S01]  /*d390*/  ISETP.GE.AND P4, PT, R5, R78.reuse, PT ;  /* 0x0000004e0500720c */ /* 0x080fe20003f86270 */
[----:B------:R-:W-:Y:S01]  /*d3a0*/  VIADD R5, R41, 0x18 ;  /* 0x0000001829057836 */ /* 0x000fe20000000000 */
[----:B------:R-:W-:Y:S03]  /*d3b0*/  HMMA.16816.F32 R80, R32, R6, R80 ;  /* 0x000000062050723c */ /* 0x000fe60000001850 */
[----:B------:R-:W-:Y:S01]  /*d3c0*/  FSEL R44, R44, -INF , !P2 ;  /* 0xff8000002c2c7808 */ /* 0x000fe20005000000 */
[----:B------:R-:W4:Y:S01]  /*d3d0*/  MUFU.TANH R161, R62 ;  /* 0x0000003e00a17308 */ /* 0x000f220000002400 */
[-C--:B------:R-:W-:Y:S01]  /*d3e0*/  ISETP.GE.AND P5, PT, R9, R78.reuse, PT ;  /* 0x0000004e0900720c */ /* 0x080fe20003fa6270 */
[----:B------:R-:W-:Y:S01]  /*d3f0*/  VIADD R9, R41, 0x21 ;  /* 0x0000002129097836 */ /* 0x000fe20000000000 */
        /* <DEDUP_REMOVED lines=10> */
[-C--:B------:R-:W-:Y:S01]  /*d4a0*/  ISETP.GE.AND P6, PT, R11, R78.reuse, PT ;  /* 0x0000004e0b00720c */ /* 0x080fe20003fc6270 */
[-C--:B------:R-:W-:Y:S01]  /*d4b0*/  FMUL.FTZ R51, R51, R3.reuse ;  /* 0x0000000333337220 */ /* 0x080fe20000410000 */
[-C--:B------:R-:W-:Y:S01]  /*d4c0*/  ISETP.GE.AND P1, PT, R5, R78.reuse, PT ;  /* 0x0000004e0500720c */ /* 0x080fe20003f26270 */
        /* <DEDUP_REMOVED lines=8> */
[----:B------:R-:W-:Y:S01]  /*d550*/  FMUL.FTZ R83, R83, R3 ;  /* 0x0000000353537220 */ /* 0x000fe20000410000 */
[----:B------:R-:W-:Y:S01]  /*d560*/  ISETP.GE.AND P6, PT, R9, R78, PT ;  /* 0x0000004e0900720c */ /* 0x000fe20003fc6270 */
[----:B------:R-:W-:-:S02]  /*d570*/  VIADD R9, R41, 0x29 ;  /* 0x0000002929097836 */ /* 0x000fc40000000000 */
[----:B------:R-:W-:Y:S01]  /*d580*/  FMUL.FTZ R81, R81, R3 ;  /* 0x0000000351517220 */ /* 0x000fe20000410000 */
[----:B------:R-:W-:Y:S01]  /*d590*/  FSEL R15, R39, -INF , !P5 ;  /* 0xff800000270f7808 */ /* 0x000fe20006800000 */
[----:B------:R-:W-:Y:S01]  /*d5a0*/  MUFU.TANH R163, R53 ;  /* 0x0000003500a37308 */ /* 0x000fe20000002400 */
[----:B------:R-:W-:Y:S01]  /*d5b0*/  FSEL R17, R38, -INF , !P5 ;  /* 0xff80000026117808 */ /* 0x000fe20006800000 */
[----:B------:R-:W-:Y:S01]  /*d5c0*/  VIADD R33, R41, 0x38 ;  /* 0x0000003829217836 */ /* 0x000fe20000000000 */
[----:B------:R-:W-:Y:S01]  /*d5d0*/  ISETP.GE.AND P5, PT, R9, R78, PT ;  /* 0x0000004e0900720c */ /* 0x000fe20003fa6270 */
[----:B------:R-:W-:Y:S01]  /*d5e0*/  VIADD R9, R41, 0x30 ;  /* 0x0000003029097836 */ /* 0x000fe20000000000 */
[----:B-1----:R-:W-:Y:S02]  /*d5f0*/  FSEL R145, R145, -INF , !P0 ;  /* 0xff80000091917808 */ /* 0x002fe40004000000 */
[----:B------:R-:W-:Y:S01]  /*d600*/  FSEL R167, R167, -INF , !P0 ;  /* 0xff800000a7a77808 */ /* 0x000fe20004000000 */
[----:B------:R-:W1:Y:S01]  /*d610*/  MUFU.TANH R129, R54 ;  /* 0x0000003600817308 */ /* 0x000e620000002400 */
[----:B------:R-:W-:-:S02]  /*d620*/  ISETP.NE.AND P0, PT, R103, 0x1, PT ;  /* 0x000000016700780c */ /* 0x000fc40003f05270 */
[----:B------:R-:W-:Y:S02]  /*d630*/  FSEL R13, R47, -INF , !P4 ;  /* 0xff8000002f0d7808 */ /* 0x000fe40006000000 */
[----:B------:R-:W-:Y:S02]  /*d640*/  FSEL R19, R37, -INF , !P4 ;  /* 0xff80000025137808 */ /* 0x000fe40006000000 */
[-C--:B------:R-:W-:Y:S01]  /*d650*/  ISETP.GE.AND P4, PT, R9, R78.reuse, PT ;  /* 0x0000004e0900720c */ /* 0x080fe20003f86270 */
[----:B------:R-:W2:Y:S01]  /*d660*/  MUFU.TANH R131, R55 ;  /* 0x0000003700837308 */ /* 0x000ea20000002400 */
[C---:B------:R-:W-:Y:S01]  /*d670*/  VIADD R9, R41.reuse, 0x31 ;  /* 0x0000003129097836 */ /* 0x040fe20000000000 */
[----:B------:R-:W-:Y:S01]  /*d680*/  FSEL R11, R40, -INF , !P3 ;  /* 0xff800000280b7808 */ /* 0x000fe20005800000 */
[----:B------:R-:W-:Y:S01]  /*d690*/  VIADD R41, R41, 0x39 ;  /* 0x0000003929297836 */ /* 0x000fe20000000000 */
[----:B------:R-:W-:Y:S02]  /*d6a0*/  FSEL R23, R28, -INF , !P3 ;  /* 0xff8000001c177808 */ /* 0x000fe40005800000 */
[----:B------:R-:W-:-:S02]  /*d6b0*/  ISETP.GE.AND P3, PT, R9, R78, PT ;  /* 0x0000004e0900720c */ /* 0x000fc40003f66270 */
[----:B------:R-:W2:Y:S01]  /*d6c0*/  MUFU.TANH R127, R48 ;  /* 0x00000030007f7308 */ /* 0x000ea20000002400 */
[----:B---3--:R-:W-:Y:S02]  /*d6d0*/  FSEL R9, R12, -INF , !P2 ;  /* 0xff8000000c097808 */ /* 0x008fe40005000000 */
[----:B------:R-:W-:Y:S02]  /*d6e0*/  FSEL R21, R29, -INF , !P2 ;  /* 0xff8000001d157808 */ /* 0x000fe40005000000 */
[----:B----4-:R-:W-:Y:S02]  /*d6f0*/  FSEL R161, R161, -INF , !P1 ;  /* 0xff800000a1a17808 */ /* 0x010fe40004800000 */
[----:B------:R-:W-:Y:S01]  /*d700*/  FSEL R169, R169, -INF , !P1 ;  /* 0xff800000a9a97808 */ /* 0x000fe20004800000 */
[----:B------:R-:W3:Y:S01]  /*d710*/  MUFU.TANH R121, R50 ;  /* 0x0000003200797308 */ /* 0x000ee20000002400 */
[-C--:B------:R-:W-:Y:S02]  /*d720*/  ISETP.GE.AND P2, PT, R33, R78.reuse, PT ;  /* 0x0000004e2100720c */ /* 0x080fe40003f46270 */
[----:B------:R-:W-:-:S02]  /*d730*/  ISETP.GE.AND P1, PT, R41, R78, PT ;  /* 0x0000004e2900720c */ /* 0x000fc40003f26270 */
[----:B-1----:R-:W-:Y:S02]  /*d740*/  FSEL R129, R129, -INF , !P6 ;  /* 0xff80000081817808 */ /* 0x002fe40007000000 */
[----:B------:R-:W-:Y:S01]  /*d750*/  FSEL R165, R165, -INF , !P6 ;  /* 0xff800000a5a57808 */ /* 0x000fe20007000000 */
[----:B------:R-:W1:Y:S01]  /*d760*/  MUFU.TANH R125, R49 ;  /* 0x00000031007d7308 */ /* 0x000e620000002400 */
[----:B--2---:R-:W-:Y:S02]  /*d770*/  FSEL R131, R131, -INF , !P5 ;  /* 0xff80000083837808 */ /* 0x004fe40006800000 */
[----:B------:R-:W-:Y:S02]  /*d780*/  FSEL R163, R163, -INF , !P5 ;  /* 0xff800000a3a37808 */ /* 0x000fe40006800000 */
[----:B------:R-:W-:-:S03]  /*d790*/  FSEL R127, R127, -INF , !P4 ;  /* 0xff8000007f7f7808 */ /* 0x000fc60006000000 */
        /* <DEDUP_REMOVED lines=27> */
.L_x_11634:
        /* <DEDUP_REMOVED lines=18> */
[C---:B------:R-:W-:Y:S01]  /*da70*/  IMAD.HI.U32 R10, R12.reuse, R3, RZ ;  /* 0x000000030c0a7227 */ /* 0x040fe200078e00ff */
[----:B------:R-:W3:Y:S03]  /*da80*/  LD.E.64 R32, desc[UR4][R100.64+0x38] ;  /* 0x0000380464207980 */ /* 0x000ee6000c101b00 */
        /* <DEDUP_REMOVED lines=40> */
.L_x_11635:
[----:B------:R-:W-:Y:S05]  /*dd10*/  BSYNC.RECONVERGENT B0 ;  /* 0x0000000000007941 */ /* 0x000fea0003800200 */
.L_x_11633:
[----:B------:R-:W-:Y:S01]  /*dd20*/  IMAD.SHL.U32 R4, R142, 0x20, RZ ;  /* 0x000000208e047824 */ /* 0x000fe200078e00ff */
[----:B------:R-:W-:Y:S01]  /*dd30*/  LEA R28, P1, R74, R144, 0x1 ;  /* 0x000000904a1c7211 */ /* 0x000fe200078208ff */
[----:B------:R-:W-:Y:S01]  /*dd40*/  IMAD.MOV.U32 R34, RZ, RZ, R144 ;  /* 0x000000ffff227224 */ /* 0x000fe200078e0090 */
[----:B------:R-:W-:Y:S01]  /*dd50*/  SHF.L.U64.HI R3, R142, 0x5, R143 ;  /* 0x000000058e037819 */ /* 0x000fe2000001028f */
[----:B------:R-:W-:Y:S01]  /*dd60*/  IMAD.MOV.U32 R35, RZ, RZ, R141 ;  /* 0x000000ffff237224 */ /* 0x000fe200078e008d */
[----:B------:R-:W-:Y:S02]  /*dd70*/  IADD3 R32, P2, PT, R4, R28, RZ ;  /* 0x0000001c04207210 */ /* 0x000fe40007f5e0ff */
[----:B------:R-:W-:Y:S02]  /*dd80*/  LEA.HI.X R29, R74, R141, R75, 0x1, P1 ;  /* 0x0000008d4a1d7211 */ /* 0x000fe400008f0c4b */
[----:B------:R-:W-:Y:S01]  /*dd90*/  IADD3 R36, P1, PT, R32, R4, RZ ;  /* 0x0000000420247210 */ /* 0x000fe20007f3e0ff */
[----:B------:R-:W-:Y:S01]  /*dda0*/  @!PT LDS RZ, [RZ] ;  /* 0x00000000fffff984 */ /* 0x000fe20000000800 */
[----:B------:R-:W-:Y:S01]  /*ddb0*/  @!PT LDS RZ, [RZ] ;  /* 0x00000000fffff984 */ /* 0x000fe20000000800 */
[----:B------:R-:W-:Y:S01]  /*ddc0*/  @!PT LDS RZ, [RZ] ;  /* 0x00000000fffff984 */ /* 0x000fe20000000800 */
[----:B------:R1:W-:Y:S02]  /*ddd0*/  LDGSTS.E.BYPASS.LTC128B.128 [R153+0x4000], desc[UR4][R34.64] ;  /* 0x0400000022997fae */ /* 0x0003e4000b981a04 */
[----:B------:R-:W-:-:S02]  /*dde0*/  IMAD.X R33, R3, 0x1, R29, P2 ;  /* 0x0000000103217824 */ /* 0x000fc400010e061d */
[----:B------:R1:W-:Y:S02]  /*ddf0*/  LDGSTS.E.BYPASS.LTC128B.128 [R153+0x6000], desc[UR4][R34.64+0x80] ;  /* 0x0600008022997fae */ /* 0x0003e4000b981a04 */
[----:B------:R-:W-:Y:S02]  /*de00*/  IMAD.X R37, R33, 0x1, R3, P1 ;  /* 0x0000000121257824 */ /* 0x000fe400008e0603 */
[----:B------:R1:W-:Y:S04]  /*de10*/  LDGSTS.E.BYPASS.LTC128B.128 [R153+0x4800], desc[UR4][R28.64] ;  /* 0x048000001c997fae */ /* 0x0003e8000b981a04 */
[----:B------:R1:W-:Y:S04]  /*de20*/  LDGSTS.E.BYPASS.LTC128B.128 [R153+0x6800], desc[UR4][R28.64+0x80] ;  /* 0x068000801c997fae */ /* 0x0003e8000b981a04 */
[----:B------:R1:W-:Y:S04]  /*de30*/  LDGSTS.E.BYPASS.LTC128B.128 [R153+0x5000], desc[UR4][R32.64] ;  /* 0x0500000020997fae */ /* 0x0003e8000b981a04 */
[----:B------:R1:W-:Y:S04]  /*de40*/  LDGSTS.E.BYPASS.LTC128B.128 [R153+0x7000], desc[UR4][R32.64+0x80] ;  /* 0x0700008020997fae */ /* 0x0003e8000b981a04 */
[----:B------:R1:W-:Y:S04]  /*de50*/  LDGSTS.E.BYPASS.LTC128B.128 [R153+0x5800], desc[UR4][R36.64] ;  /* 0x0580000024997fae */ /* 0x0003e8000b981a04 */
[----:B------:R1:W-:Y:S04]  /*de60*/  LDGSTS.E.BYPASS.LTC128B.128 [R153+0x7800], desc[UR4][R36.64+0x80] ;  /* 0x0780008024997fae */ /* 0x0003e8000b981a04 */
[----:B------:R-:W0:Y:S02]  /*de70*/  LDGDEPBAR ;  /* 0x00000000000079af */ /* 0x000e240000000000 */
.L_x_11632:
[----:B------:R-:W-:Y:S05]  /*de80*/  BSYNC.RECONVERGENT B1 ;  /* 0x0000000000017941 */ /* 0x000fea0003800200 */
.L_x_11631:
        /* <DEDUP_REMOVED lines=12> */
[----:B-1----:R-:W-:-:S02]  /*df50*/  FMNMX3.FTZ R33, R6, R131, R121, !PT ;  /* 0x0000008306217276 */ /* 0x002fc40007810079 */
[----:B------:R-:W-:Y:S02]  /*df60*/  FMNMX3.FTZ R3, R3, R125, R122, !PT ;  /* 0x0000007d03037276 */ /* 0x000fe4000781007a */
[----:B------:R-:W-:Y:S02]  /*df70*/  FMNMX3.FTZ R33, R33, R120, R119, !PT ;  /* 0x0000007821217276 */ /* 0x000fe40007810077 */
[----:B------:R-:W-:Y:S02]  /*df80*/  FMNMX.FTZ R4, R116, R3, !PT ;  /* 0x0000000374047209 */ /* 0x000fe40007810000 */
[----:B------:R-:W-:-:S03]  /*df90*/  FMNMX.FTZ R33, R118, R33, !PT ;  /* 0x0000002176217209 */ /* 0x000fc60007810000 */
[----:B------:R-:W1:Y:S04]  /*dfa0*/  SHFL.BFLY PT, R29, R4, 0x2, 0x1f ;  /* 0x0c401f00041d7f89 */ /* 0x000e6800000e0000 */
[----:B------:R-:W3:Y:S01]  /*dfb0*/  SHFL.BFLY PT, R6, R33, 0x2, 0x1f ;  /* 0x0c401f0021067f89 */ /* 0x000ee200000e0000 */
[----:B-1----:R-:W-:Y:S02]  /*dfc0*/  FMNMX.FTZ R29, R4, R29, !PT ;  /* 0x0000001d041d7209 */ /* 0x002fe40007810000 */
[----:B------:R-:W-:Y:S02]  /*dfd0*/  IADD3 R4, PT, PT, R73, R72, RZ ;  /* 0x0000004849047210 */ /* 0x000fe40007ffe0ff */
        /* <DEDUP_REMOVED lines=16> */
[----:B------:R-:W3:Y:S01]  /*e0e0*/  LDSM.16.MT88.4 R56, [R110+0xa000] ;  /* 0x00a000006e38783b */ /* 0x000ee20000004200 */
        /* <DEDUP_REMOVED lines=13> */
[----:B------:R-:W2:Y:S01]  /*e1c0*/  LDSM.16.MT88.4 R4, [R108+0xa000] ;  /* 0x00a000006c04783b */ /* 0x000ea20000004200 */
[-CC-:B------:R-:W-:Y:S01]  /*e1d0*/  FFMA.FTZ R34, R27, R123.reuse, -R126.reuse ;  /* 0x0000007b1b227223 */ /* 0x180fe2000001087e */
[----:B------:R-:W-:Y:S01]  /*e1e0*/  MUFU.EX2 R113, R113 ;  /* 0x0000007100717308 */ /* 0x000fe20000000800 */
[-CC-:B------:R-:W-:Y:S01]  /*e1f0*/  FFMA.FTZ R31, R11, R123.reuse, -R126.reuse ;  /* 0x0000007b0b1f7223 */ /* 0x180fe2000001087e */
[-C--:B------:R-:W-:Y:S01]  /*e200*/  FFMA.FTZ R2, R9, R123.reuse, -R126 ;  /* 0x0000007b09027223 */ /* 0x080fe2000001087e */
[-CC-:B------:R-:W-:Y:S01]  /*e210*/  FFMA.FTZ R28, R19, R123.reuse, -R124.reuse ;  /* 0x0000007b131c7223 */ /* 0x180fe2000001087c */
[----:B------:R-:W4:Y:S01]  /*e220*/  MUFU.EX2 R112, R112 ;  /* 0x0000007000707308 */ /* 0x000f220000000800 */
[----:B------:R-:W2:Y:S01]  /*e230*/  LDSM.16.MT88.4 R8, [R110+0x8800] ;  /* 0x008800006e08783b */ /* 0x000ea20000004200 */
[-CC-:B------:R-:W-:Y:S01]  /*e240*/  FFMA.FTZ R0, R23, R123.reuse, -R124.reuse ;  /* 0x0000007b17007223 */ /* 0x180fe2000001087c */
[-C--:B------:R-:W-:Y:S01]  /*e250*/  FFMA.FTZ R29, R21, R123.reuse, -R124 ;  /* 0x0000007b151d7223 */ /* 0x080fe2000001087c */
[----:B------:R-:W-:Y:S01]  /*e260*/  MUFU.EX2 R32, R32 ;  /* 0x0000002000207308 */ /* 0x000fe20000000800 */
[-CC-:B------:R-:W-:Y:S01]  /*e270*/  FFMA.FTZ R30, R15, R123.reuse, -R126.reuse ;  /* 0x0000007b0f1e7223 */ /* 0x180fe2000001087e */
[-CC-:B------:R-:W-:Y:S01]  /*e280*/  FFMA.FTZ R115, R13, R123.reuse, -R126.reuse ;  /* 0x0000007b0d737223 */ /* 0x180fe2000001087e */
[----:B------:R-:W-:Y:S01]  /*e290*/  LDSM.16.MT88.4 R16, [R135+0x8800] ;  /* 0x008800008710783b */ /* 0x000fe20000004200 */
[----:B------:R-:W5:Y:S01]  /*e2a0*/  MUFU.EX2 R35, R35 ;  /* 0x0000002300237308 */ /* 0x000f620000000800 */
[-CC-:B------:R-:W-:Y:S01]  /*e2b0*/  FFMA.FTZ R130, R161, R123.reuse, -R126.reuse ;  /* 0x0000007ba1827223 */ /* 0x180fe2000001087e */
[-CC-:B------:R-:W-:Y:S01]  /*e2c0*/  FFMA.FTZ R128, R129, R123.reuse, -R126.reuse ;  /* 0x0000007b81807223 */ /* 0x180fe2000001087e */
[----:B------:R-:W2:Y:S01]  /*e2d0*/  LDSM.16.MT88.4 R12, [R111+0x8800] ;  /* 0x008800006f0c783b */ /* 0x000ea20000004200 */
[----:B------:R-:W-:Y:S01]  /*e2e0*/  MUFU.EX2 R117, R117 ;  /* 0x0000007500757308 */ /* 0x000fe20000000800 */
[--C-:B------:R-:W-:Y:S01]  /*e2f0*/  FFMA.FTZ R131, R131, R123, -R126.reuse ;  /* 0x0000007b83837223 */ /* 0x100fe2000001087e */
[----:B----4-:R-:W-:Y:S01]  /*e300*/  F2FP.F16.F32.PACK_AB R64, R112, R113 ;  /* 0x000000717040723e */ /* 0x010fe200000000ff */
[----:B------:R-:W4:Y:S01]  /*e310*/  LDSM.16.MT88.4 R24, [R108+0x8800] ;  /* 0x008800006c18783b */ /* 0x000f220000004200 */
[----:B------:R-:W1:Y:S01]  /*e320*/  MUFU.EX2 R114, R114 ;  /* 0x0000007200727308 */ /* 0x000e620000000800 */
[----:B------:R-:W-:Y:S01]  /*e330*/  FFMA.FTZ R145, R145, R123, -R126 ;  /* 0x0000007b91917223 */ /* 0x000fe2000001087e */
[----:B------:R-:W-:Y:S01]  /*e340*/  FADD.FTZ R113, R113, R112 ;  /* 0x0000007071717221 */ /* 0x000fe20000010000 */
[----:B------:R-:W-:Y:S01]  /*e350*/  LDSM.16.MT88.4 R20, [R135+0xa800] ;  /* 0x00a800008714783b */ /* 0x000fe20000004200 */
[----:B------:R-:W-:Y:S01]  /*e360*/  MUFU.EX2 R109, R109 ;  /* 0x0000006d006d7308 */ /* 0x000fe20000000800 */
[----:B-----5:R-:W-:-:S03]  /*e370*/  F2FP.F16.F32.PACK_AB R66, R35, R32 ;  /* 0x000000202342723e */ /* 0x020fc600000000ff */
[----:B------:R-:W5:Y:S04]  /*e380*/  MUFU.EX2 R34, R34 ;  /* 0x0000002200227308 */ /* 0x000f680000000800 */
[----:B------:R-:W-:Y:S01]  /*e390*/  MUFU.EX2 R33, R33 ;  /* 0x0000002100217308 */ /* 0x000fe20000000800 */
[----:B-1----:R-:W-:Y:S01]  /*e3a0*/  F2FP.F16.F32.PACK_AB R65, R114, R117 ;  /* 0x000000757241723e */ /* 0x002fe200000000ff */
[----:B------:R-:W-:Y:S02]  /*e3b0*/  FADD.FTZ R114, R117, R114 ;  /* 0x0000007275727221 */ /* 0x000fe40000010000 */
[----:B------:R-:W1:Y:S04]  /*e3c0*/  MUFU.EX2 R28, R28 ;  /* 0x0000001c001c7308 */ /* 0x000e680000000800 */
        /* <DEDUP_REMOVED lines=8> */
[----:B------:R-:W4:Y:S04]  /*e450*/  MUFU.EX2 R2, R2 ;  /* 0x0000000200027308 */ /* 0x000f280000000800 */
        /* <DEDUP_REMOVED lines=17> */
[----:B-1----:R-:W-:-:S02]  /*e570*/  F2FP.F16.F32.PACK_AB R4, R28, R33 ;  /* 0x000000211c04723e */ /* 0x002fc400000000ff */
[----:B-----5:R-:W-:-:S05]  /*e580*/  F2FP.F16.F32.PACK_AB R5, R115, R30 ;  /* 0x0000001e7305723e */ /* 0x020fca00000000ff */
        /* <DEDUP_REMOVED lines=12> */
[----:B------:R-:W-:Y:S03]  /*e650*/  HMMA.16816.F32 R72, R4, R24, R72 ;  /* 0x000000180448723c */ /* 0x000fe60000001848 */
[-CC-:B------:R-:W-:Y:S01]  /*e660*/  FFMA.FTZ R25, R165, R123.reuse, -R124.reuse ;  /* 0x0000007ba5197223 */ /* 0x180fe2000001087c */
[-CC-:B------:R-:W-:Y:S01]  /*e670*/  FFMA.FTZ R24, R163, R123.reuse, -R124.reuse ;  /* 0x0000007ba3187223 */ /* 0x180fe2000001087c */
[-C--:B------:R-:W-:Y:S01]  /*e680*/  FFMA.FTZ R165, R116, R123.reuse, -R124 ;  /* 0x0000007b74a57223 */ /* 0x080fe2000001087c */
[----:B------:R-:W-:-:S03]  /*e690*/  FFMA.FTZ R163, R118, R123, -R126 ;  /* 0x0000007b76a37223 */ /* 0x000fc6000001087e */
        /* <DEDUP_REMOVED lines=19> */
[----:B------:R-:W-:Y:S03]  /*e7d0*/  HMMA.16816.F32 R48, R4, R18, R48 ;  /* 0x000000120430723c */ /* 0x000fe60000001830 */
        /* <DEDUP_REMOVED lines=21> */
[----:B--2---:R-:W-:Y:S03]  /*e930*/  HMMA.16816.F32 R36, R4, R16, R36 ;  /* 0x000000100424723c */ /* 0x004fe60000001824 */
[----:B------:R-:W-:-:S04]  /*e940*/  FFMA.FTZ R16, R122, R123, -R124 ;  /* 0x0000007b7a107223 */ /* 0x000fc8000001087c */
[----:B------:R2:W4:Y:S01]  /*e950*/  MUFU.EX2 R116, R16 ;  /* 0x0000001000747308 */ /* 0x0005220000000800 */
[C---:B------:R-:W-:Y:S08]  /*e960*/  HMMA.16816.F32 R40, R4.reuse, R18, R40 ;  /* 0x000000120428723c */ /* 0x040ff00000001828 */
[C---:B------:R-:W-:Y:S01]  /*e970*/  HMMA.16816.F32 R64, R4.reuse, R22, R64 ;  /* 0x000000160440723c */ /* 0x040fe20000001840 */
[----:B--2---:R-:W2:Y:S07]  /*e980*/  LDSM.16.MT88.4 R16, [R110+0x9800] ;  /* 0x009800006e10783b */ /* 0x004eae0000004200 */
[C---:B-1----:R-:W-:Y:S03]  /*e990*/  HMMA.16816.F32 R52, R4.reuse, R8, R52 ;  /* 0x000000080434723c */ /* 0x042fe60000001834 */
[-CC-:B------:R-:W-:Y:S01]  /*e9a0*/  FFMA.FTZ R9, R127, R123.reuse, -R124.reuse ;  /* 0x0000007b7f097223 */ /* 0x180fe2000001087c */
[-C--:B------:R-:W-:Y:S01]  /*e9b0*/  FFMA.FTZ R8, R125, R123.reuse, -R124 ;  /* 0x0000007b7d087223 */ /* 0x080fe2000001087c */
[-CC-:B------:R-:W-:Y:S01]  /*e9c0*/  FFMA.FTZ R127, R121, R123.reuse, -R126.reuse ;  /* 0x0000007b797f7223 */ /* 0x180fe2000001087e */
[-CC-:B------:R-:W-:Y:S01]  /*e9d0*/  FFMA.FTZ R124, R120, R123.reuse, -R126.reuse ;  /* 0x0000007b787c7223 */ /* 0x180fe2000001087e */
[----:B------:R-:W-:Y:S01]  /*e9e0*/  FFMA.FTZ R121, R119, R123, -R126 ;  /* 0x0000007b77797223 */ /* 0x000fe2000001087e */
[----:B------:R-:W-:Y:S01]  /*e9f0*/  MUFU.EX2 R125, R9 ;  /* 0x00000009007d7308 */ /* 0x000fe20000000800 */
[----:B------:R-:W-:Y:S03]  /*ea00*/  HMMA.16816.F32 R56, R4, R10, R56 ;  /* 0x0000000a0438723c */ /* 0x000fe60000001838 */
[----:B----4-:R-:W-:Y:S01]  /*ea10*/  F2FP.F16.F32.PACK_AB R6, R165, R116 ;  /* 0x00000074a506723e */ /* 0x010fe200000000ff */
[----:B------:R-:W1:Y:S04]  /*ea20*/  MUFU.EX2 R122, R8 ;  /* 0x00000008007a7308 */ /* 0x000e680000000800 */
[----:B------:R-:W-:Y:S04]  /*ea30*/  MUFU.EX2 R120, R127 ;  /* 0x0000007f00787308 */ /* 0x000fe80000000800 */
[----:B------:R-:W4:Y:S04]  /*ea40*/  MUFU.EX2 R119, R124 ;  /* 0x0000007c00777308 */ /* 0x000f280000000800 */
[----:B------:R-:W5:Y:S01]  /*ea50*/  MUFU.EX2 R118, R121 ;  /* 0x0000007900767308 */ /* 0x000f620000000800 */
[----:B-1----:R-:W-:Y:S01]  /*ea60*/  F2FP.F16.F32.PACK_AB R4, R122, R125 ;  /* 0x0000007d7a04723e */ /* 0x002fe200000000ff */
[----:B------:R-:W1:Y:S01]  /*ea70*/  LDSM.16.MT88.4 R8, [R111+0x9800] ;  /* 0x009800006f08783b */ /* 0x000e620000004200 */
[----:B----4-:R-:W-:-:S02]  /*ea80*/  F2FP.F16.F32.PACK_AB R5, R119, R120 ;  /* 0x000000787705723e */ /* 0x010fc400000000ff */
[----:B-----5:R-:W-:-:S07]  /*ea90*/  F2FP.F16.F32.PACK_AB R7, R163, R118 ;  /* 0x00000076a307723e */ /* 0x020fce00000000ff */
        /* <DEDUP_REMOVED lines=23> */
[----:B------:R-:W-:-:S04]  /*ec10*/  FADD.FTZ R0, R0, R17 ;  /* 0x0000001100007221 */ /* 0x000fc80000010000 */
        /* <DEDUP_REMOVED lines=19> */
[----:B------:R-:W-:-:S04]  /*ed50*/  FADD.FTZ R120, R120, R131 ;  /* 0x0000008378787221 */ /* 0x000fc80000010000 */
[----:B------:R-:W-:Y:S01]  /*ed60*/  FADD.FTZ R119, R119, R120 ;  /* 0x0000007877777221 */ /* 0x000fe20000010000 */
[----:B-1----:R-:W-:Y:S03]  /*ed70*/  HMMA.16816.F32 R60, R4, R8, R60 ;  /* 0x00000008043c723c */ /* 0x002fe6000000183c */
[----:B------:R-:W-:-:S04]  /*ed80*/  FADD.FTZ R118, R118, R119 ;  /* 0x0000007776767221 */ /* 0x000fc80000010000 */
[----:B------:R-:W-:Y:S01]  /*ed90*/  FADD.FTZ R163, R163, R118 ;  /* 0x00000076a3a37221 */ /* 0x000fe20000010000 */
        /* <DEDUP_REMOVED lines=10> */
.L_x_11643:
        /* <DEDUP_REMOVED lines=77> */
.L_x_11638:
[----:B------:R-:W-:Y:S05]  /*f310*/  BSYNC.RECONVERGENT B0 ;  /* 0x0000000000007941 */ /* 0x000fea0003800200 */
.L_x_11637:
[----:B------:R-:W-:Y:S01]  /*f320*/  IADD3 R4, P1, PT, R161, R146, RZ ;  /* 0x00000092a1047210 */ /* 0x000fe20007f3e0ff */
[----:B------:R-:W-:Y:S01]  /*f330*/  @!PT LDS RZ, [RZ] ;  /* 0x00000000fffff984 */ /* 0x000fe20000000800 */
[----:B------:R-:W-:Y:S01]  /*f340*/  @!PT LDS RZ, [RZ] ;  /* 0x00000000fffff984 */ /* 0x000fe20000000800 */
[----:B------:R-:W-:Y:S01]  /*f350*/  @!PT LDS RZ, [RZ] ;  /* 0x00000000fffff984 */ /* 0x000fe20000000800 */
[----:B------:R-:W-:Y:S01]  /*f360*/  LDGSTS.E.BYPASS.LTC128B.128 [R153+0x8000], desc[UR4][R146.64] ;  /* 0x0800000092997fae */ /* 0x000fe2000b981a04 */
[----:B------:R-:W-:Y:S02]  /*f370*/  BSSY.RECONVERGENT B1, `(.L_x_11639) ;  /* 0x000011a000017945 */ /* 0x000fe40003800200 */
[----:B------:R-:W-:Y:S03]  /*f380*/  IADD3.X R5, PT, PT, R162, R147, RZ, P1, !PT ;  /* 0x00000093a2057210 */ /* 0x000fe60000ffe4ff */
[----:B------:R-:W-:Y:S01]  /*f390*/  LDGSTS.E.BYPASS.LTC128B.128 [R153+0xa000], desc[UR4][R146.64+0x80] ;  /* 0x0a00008092997fae */ /* 0x000fe2000b981a04 */
[-C--:B------:R-:W-:Y:S05]  /*f3a0*/  IADD3 R2, P1, PT, R4, R161.reuse, RZ ;  /* 0x000000a104027210 */ /* 0x080fea0007f3e0ff */
[----:B------:R-:W-:Y:S01]  /*f3b0*/  LDGSTS.E.BYPASS.LTC128B.128 [R153+0x8800], desc[UR4][R4.64] ;  /* 0x0880000004997fae */ /* 0x000fe2000b981a04 */
[-C--:B------:R-:W-:Y:S02]  /*f3c0*/  IADD3.X R3, PT, PT, R5, R162.reuse, RZ, P1, !PT ;  /* 0x000000a205037210 */ /* 0x080fe40000ffe4ff */
[----:B------:R-:W-:Y:S03]  /*f3d0*/  IADD3 R20, P1, PT, R2, R161, RZ ;  /* 0x000000a102147210 */ /* 0x000fe60007f3e0ff */
[----:B------:R1:W-:Y:S01]  /*f3e0*/  LDGSTS.E.BYPASS.LTC128B.128 [R153+0xa800], desc[UR4][R4.64+0x80] ;  /* 0x0a80008004997fae */ /* 0x0003e2000b981a04 */
[----:B------:R-:W-:Y:S05]  /*f3f0*/  IADD3.X R21, PT, PT, R3, R162, RZ, P1, !PT ;  /* 0x000000a203157210 */ /* 0x000fea0000ffe4ff */
[----:B------:R-:W-:Y:S01]  /*f400*/  LDGSTS.E.BYPASS.LTC128B.128 [R153+0x9000], desc[UR4][R2.64] ;  /* 0x0900000002997fae */ /* 0x000fe2000b981a04 */
[----:B------:R-:W-:Y:S05]  /*f410*/  ISETP.NE.AND P1, PT, R164, RZ, PT ;  /* 0x000000ffa400720c */ /* 0x000fea0003f25270 */
[----:B------:R-:W-:Y:S06]  /*f420*/  LDGSTS.E.BYPASS.LTC128B.128 [R153+0xb000], desc[UR4][R2.64+0x80] ;  /* 0x0b00008002997fae */ /* 0x000fec000b981a04 */
[----:B------:R-:W-:Y:S06]  /*f430*/  LDGSTS.E.BYPASS.LTC128B.128 [R153+0x9800], desc[UR4][R20.64] ;  /* 0x0980000014997fae */ /* 0x000fec000b981a04 */
[----:B------:R2:W-:Y:S06]  /*f440*/  LDGSTS.E.BYPASS.LTC128B.128 [R153+0xb800], desc[UR4][R20.64+0x80] ;  /* 0x0b80008014997fae */ /* 0x0005ec000b981a04 */
[----:B------:R-:W-:Y:S06]  /*f450*/  LDSM.16.M88.4 R32, [R140] ;  /* 0x000000008c20783b */ /* 0x000fec0000000200 */
[----:B------:R-:W1:Y:S06]  /*f460*/  LDSM.16.M88.4 R8, [R139+0x4000] ;  /* 0x004000008b08783b */ /* 0x000e6c0000000200 */
[----:B------:R-:W3:Y:S06]  /*f470*/  LDSM.16.M88.4 R16, [R139+0x4800] ;  /* 0x004800008b10783b */ /* 0x000eec0000000200 */
[----:B------:R-:W2:Y:S06]  /*f480*/  LDSM.16.M88.4 R24, [R139+0x5000] ;  /* 0x005000008b18783b */ /* 0x000eac0000000200 */
[----:B------:R-:W0:Y:S06]  /*f490*/  LDGDEPBAR ;  /* 0x00000000000079af */ /* 0x000e2c0000000000 */
[----:B------:R-:W4:Y:S06]  /*f4a0*/  LDSM.16.M88.4 R104, [R139+0x5800] ;  /* 0x005800008b68783b */ /* 0x000f2c0000000200 */
[----:B------:R-:W-:Y:S06]  /*f4b0*/  LDSM.16.M88.4 R112, [R138] ;  /* 0x000000008a70783b */ /* 0x000fec0000000200 */
[----:B------:R-:W5:Y:S01]  /*f4c0*/  LDSM.16.M88.4 R116, [R134+0x4000] ;  /* 0x004000008674783b */ /* 0x000f620000000200 */
[C---:B-1----:R-:W-:Y:S05]  /*f4d0*/  HMMA.16816.F32 R4, R32.reuse, R8, RZ ;  /* 0x000000082004723c */ /* 0x042fea00000018ff */
[----:B------:R-:W-:Y:S06]  /*f4e0*/  LDSM.16.M88.4 R120, [R134+0x5000] ;  /* 0x005000008678783b */ /* 0x000fec0000000200 */
[----:B------:R-:W-:Y:S01]  /*f4f0*/  LDSM.16.M88.4 R124, [R137] ;  /* 0x00000000897c783b */ /* 0x000fe20000000200 */
[C---:B------:R-:W-:Y:S05]  /*f500*/  HMMA.16816.F32 R8, R32.reuse, R10, RZ ;  /* 0x0000000a2008723c */ /* 0x040fea00000018ff */
[----:B------:R-:W-:Y:S03]  /*f510*/  LDSM.16.M88.4 R128, [R133+0x4000] ;  /* 0x004000008580783b */ /* 0x000fe60000000200 */
[C---:B---3--:R-:W-:Y:S03]  /*f520*/  HMMA.16816.F32 R12, R32.reuse, R16, RZ ;  /* 0x00000010200c723c */ /* 0x048fe600000018ff */
[----:B------:R-:W3:Y:S05]  /*f530*/  LD.E R2, desc[UR4][R100.64+0x18c] ;  /* 0x00018c0464027980 */ /* 0x000eea000c101900 */
[C---:B------:R-:W-:Y:S08]  /*f540*/  HMMA.16816.F32 R16, R32.reuse, R18, RZ ;  /* 0x000000122010723c */ /* 0x040ff000000018ff */
[C---:B--2---:R-:W-:Y:S08]  /*f550*/  HMMA.16816.F32 R20, R32.reuse, R24, RZ ;  /* 0x000000182014723c */ /* 0x044ff000000018ff */
[C---:B------:R-:W-:Y:S08]  /*f560*/  HMMA.16816.F32 R24, R32.reuse, R26, RZ ;  /* 0x0000001a2018723c */ /* 0x040ff000000018ff */
[C---:B----4-:R-:W-:Y:S08]  /*f570*/  HMMA.16816.F32 R28, R32.reuse, R104, RZ ;  /* 0x00000068201c723c */ /* 0x050ff000000018ff */
[----:B------:R-:W-:Y:S01]  /*f580*/  HMMA.16816.F32 R32, R32, R106, RZ ;  /* 0x0000006a2020723c */ /* 0x000fe200000018ff */
[----:B------:R-:W1:Y:S07]  /*f590*/  LDSM.16.M88.4 R104, [R134+0x4800] ;  /* 0x004800008668783b */ /* 0x000e6e0000000200 */
        /* <DEDUP_REMOVED lines=8> */
[----:B------:R-:W-:Y:S07]  /*f620*/  LDSM.16.M88.4 R120, [R136] ;  /* 0x000000008878783b */ /* 0x000fee0000000200 */
[C---:B--2---:R-:W-:Y:S08]  /*f630*/  HMMA.16816.F32 R28, R112.reuse, R116, R28 ;  /* 0x00000074701c723c */ /* 0x044ff0000000181c */
[----:B------:R-:W-:Y:S01]  /*f640*/  HMMA.16816.F32 R32, R112, R118, R32 ;  /* 0x000000767020723c */ /* 0x000fe20000001820 */
[----:B------:R-:W2:Y:S06]  /*f650*/  LDSM.16.M88.4 R112, [R133+0x5000] ;  /* 0x005000008570783b */ /* 0x000eac0000000200 */
[----:B------:R-:W4:Y:S01]  /*f660*/  LDSM.16.M88.4 R116, [R133+0x5800] ;  /* 0x005800008574783b */ /* 0x000f220000000200 */
        /* <DEDUP_REMOVED lines=11> */
[----:B------:R-:W4:Y:S06]  /*f720*/  LDSM.16.M88.4 R116, [R132+0x5800] ;  /* 0x005800008474783b */ /* 0x000f2c0000000200 */
[----:B------:R-:W-:Y:S01]  /*f730*/  LDSM.16.M88.4 R124, [R140+0x2000] ;  /* 0x002000008c7c783b */ /* 0x000fe20000000200 */
[C---:B-----5:R-:W-:Y:S08]  /*f740*/  HMMA.16816.F32 R4, R120.reuse, R128, R4 ;  /* 0x000000807804723c */ /* 0x060ff00000001804 */
        /* <DEDUP_REMOVED lines=46> */
[C---:B----4-:R-:W-:Y:S08]  /*fa30*/  HMMA.16816.F32 R28, R124.reuse, R116, R28 ;  /* 0x000000747c1c723c */ /* 0x050ff0000000181c */
[----:B------:R-:W-:Y:S08]  /*fa40*/  HMMA.16816.F32 R32, R124, R118, R32 ;  /* 0x000000767c20723c */ /* 0x000ff00000001820 */
[C---:B-----5:R-:W-:Y:S08]  /*fa50*/  HMMA.16816.F32 R4, R120.reuse, R128, R4 ;  /* 0x000000807804723c */ /* 0x060ff00000001804 */
[C---:B------:R-:W-:Y:S08]  /*fa60*/  HMMA.16816.F32 R8, R120.reuse, R130, R8 ;  /* 0x000000827808723c */ /* 0x040ff00000001808 */
[C---:B-1----:R-:W-:Y:S03]  /*fa70*/  HMMA.16816.F32 R12, R120.reuse, R104, R12 ;  /* 0x00000068780c723c */ /* 0x042fe6000000180c */
[-C--:B---3--:R-:W-:Y:S01]  /*fa80*/  FMUL.FTZ R112, R4, R2.reuse ;  /* 0x0000000204707220 */ /* 0x088fe20000410000 */
        /* <DEDUP_REMOVED lines=25> */
[----:B------:R-:W-:Y:S04]  /*fc20*/  DEPBAR.LE SB0, 0x0 ;  /* 0x000080000000791a */ /* 0x000fe80000000000 */
[C---:B------:R-:W-:Y:S04]  /*fc30*/  HMMA.16816.F32 R24, R120.reuse, R6, R24 ;  /* 0x000000067818723c */ /* 0x040fe80000001818 */
[----:B------:R-:W1:Y:S01]  /*fc40*/  MUFU.TANH R113, R113 ;  /* 0x0000007100717308 */ /* 0x000e620000002400 */
[----:B------:R-:W-:Y:S09]  /*fc50*/  BAR.SYNC.DEFER_BLOCKING 0x0 ;  /* 0x0000000000007b1d */ /* 0x000ff20000010000 */
        /* <DEDUP_REMOVED lines=14> */
[----:B------:R-:W-:Y:S09]  /*fd40*/  HMMA.16816.F32 R32, R120, R10, R32 ;  /* 0x0000000a7820723c */ /* 0x000ff20000001820 */
[----:B------:R-:W1:Y:S01]  /*fd50*/  MUFU.TANH R129, R129 ;  /* 0x0000008100817308 */ /* 0x000e620000002400 */
[-C--:B------:R-:W-:Y:S01]  /*fd60*/  FMUL.FTZ R118, R28, R2.reuse ;  /* 0x000000021c767220 */ /* 0x080fe20000410000 */
        /* <DEDUP_REMOVED lines=8> */
[----:B------:R-:W-:Y:S09]  /*fdf0*/  FMUL.FTZ R35, R35, R2 ;  /* 0x0000000223237220 */ /* 0x000ff20000410000 */
        /* <DEDUP_REMOVED lines=41> */
[----:B-1----:R-:W1:Y:S02]  /*10090*/  F2I.FTZ.U32.TRUNC.NTZ R13, R12 ;  /* 0x0000000c000d7305 */ /* 0x002e64000021f000 */
        /* <DEDUP_REMOVED lines=50> */
.L_x_11642:
[----:B------:R-:W-:Y:S05]  /*103c0*/  BSYNC.RECONVERGENT B0 ;  /* 0x0000000000007941 */ /* 0x000fea0003800200 */
.L_x_11641:
        /* <DEDUP_REMOVED lines=20> */
.L_x_11640:
[----:B------:R-:W-:Y:S05]  /*10510*/  BSYNC.RECONVERGENT B1 ;  /* 0x0000000000017941 */ /* 0x000fea0003800200 */
.L_x_11639:
        /* <DEDUP_REMOVED lines=145> */
[-CC-:B------:R-:W-:Y:S01]  /*10e30*/  FFMA.FTZ R174, R167, R103.reuse, -R124.reuse ;  /* 0x00000067a7ae7223 */ /* 0x180fe2000001087c */
[-C--:B------:R-:W-:Y:S01]  /*10e40*/  FFMA.FTZ R169, R169, R103.reuse, -R124 ;  /* 0x00000067a9a97223 */ /* 0x080fe2000001087c */
[-C--:B------:R-:W-:Y:S01]  /*10e50*/  FFMA.FTZ R175, R175, R103.reuse, -R126 ;  /* 0x00000067afaf7223 */ /* 0x080fe2000001087e */
[C---:B-1----:R-:W-:Y:S03]  /*10e60*/  HMMA.16816.F32 R28, R96.reuse, R88, R28 ;  /* 0x00000058601c723c */ /* 0x042fe6000000181c */
[-C--:B------:R-:W-:Y:S01]  /*10e70*/  FFMA.FTZ R88, R166, R103.reuse, -R124 ;  /* 0x00000067a6587223 */ /* 0x080fe2000001087c */
[----:B------:R1:W-:Y:S01]  /*10e80*/  MUFU.EX2 R167, R175 ;  /* 0x000000af00a77308 */ /* 0x0003e20000000800 */
[-C--:B------:R-:W-:Y:S01]  /*10e90*/  FFMA.FTZ R166, R171, R103.reuse, -R126 ;  /* 0x00000067aba67223 */ /* 0x080fe2000001087e */
[-C--:B------:R-:W-:Y:S01]  /*10ea0*/  FFMA.FTZ R176, R105, R103.reuse, -R124 ;  /* 0x0000006769b07223 */ /* 0x080fe2000001087c */
[-CC-:B------:R-:W-:Y:S01]  /*10eb0*/  FFMA.FTZ R123, R127, R103.reuse, -R126.reuse ;  /* 0x000000677f7b7223 */ /* 0x180fe2000001087e */
[C---:B------:R-:W-:Y:S06]  /*10ec0*/  HMMA.16816.F32 R32, R96.reuse, R90, R32 ;  /* 0x0000005a6020723c */ /* 0x040fec0000001820 */
[----:B------:R-:W-:Y:S01]  /*10ed0*/  MUFU.EX2 R171, R88 ;  /* 0x0000005800ab7308 */ /* 0x000fe20000000800 */
[-C--:B------:R-:W-:Y:S01]  /*10ee0*/  FFMA.FTZ R130, R187, R103.reuse, -R126 ;  /* 0x00000067bb827223 */ /* 0x080fe2000001087e */
[-C--:B------:R-:W-:Y:S08]  /*10ef0*/  FFMA.FTZ R127, R185, R103.reuse, -R124 ;  /* 0x00000067b97f7223 */ /* 0x080ff0000001087c */
[----:B------:R-:W-:Y:S01]  /*10f00*/  MUFU.EX2 R166, R166 ;  /* 0x000000a600a67308 */ /* 0x000fe20000000800 */
[-CC-:B------:R-:W-:Y:S01]  /*10f10*/  FFMA.FTZ R129, R129, R103.reuse, -R126.reuse ;  /* 0x0000006781817223 */ /* 0x180fe2000001087e */
[-C--:B------:R-:W-:Y:S01]  /*10f20*/  FFMA.FTZ R128, R131, R103.reuse, -R126 ;  /* 0x0000006783807223 */ /* 0x080fe2000001087e */
[C---:B--2---:R-:W-:Y:S07]  /*10f30*/  HMMA.16816.F32 R36, R96.reuse, R80, R36 ;  /* 0x000000506024723c */ /* 0x044fee0000001824 */
[----:B------:R-:W-:Y:S01]  /*10f40*/  MUFU.EX2 R174, R174 ;  /* 0x000000ae00ae7308 */ /* 0x000fe20000000800 */
[-CC-:B-1----:R-:W-:Y:S01]  /*10f50*/  FFMA.FTZ R175, R106, R103.reuse, -R124.reuse ;  /* 0x000000676aaf7223 */ /* 0x182fe2000001087c */
[-C--:B------:R-:W-:Y:S08]  /*10f60*/  FFMA.FTZ R168, R181, R103.reuse, -R124 ;  /* 0x00000067b5a87223 */ /* 0x080ff0000001087c */
[----:B------:R-:W-:Y:S01]  /*10f70*/  MUFU.EX2 R169, R169 ;  /* 0x000000a900a97308 */ /* 0x000fe20000000800 */
[-C--:B------:R-:W-:Y:S01]  /*10f80*/  FFMA.FTZ R173, R122, R103.reuse, -R126 ;  /* 0x000000677aad7223 */ /* 0x080fe2000001087e */
[-C--:B------:R-:W-:Y:S01]  /*10f90*/  FFMA.FTZ R122, R107, R103.reuse, -R124 ;  /* 0x000000676b7a7223 */ /* 0x080fe2000001087c */
[C---:B------:R-:W-:Y:S01]  /*10fa0*/  HMMA.16816.F32 R40, R96.reuse, R82, R40 ;  /* 0x000000526028723c */ /* 0x040fe20000001828 */
[----:B------:R-:W-:Y:S06]  /*10fb0*/  LDSM.16.MT88.4 R80, [R111+0x8800] ;  /* 0x008800006f50783b */ /* 0x000fec0000004200 */
[----:B------:R-:W-:Y:S01]  /*10fc0*/  MUFU.EX2 R123, R123 ;  /* 0x0000007b007b7308 */ /* 0x000fe20000000800 */
[-CC-:B------:R-:W-:Y:S01]  /*10fd0*/  FFMA.FTZ R118, R118, R103.reuse, -R126.reuse ;  /* 0x0000006776767223 */ /* 0x180fe2000001087e */
[-CC-:B------:R-:W-:Y:S01]  /*10fe0*/  FFMA.FTZ R120, R120, R103.reuse, -R126.reuse ;  /* 0x0000006778787223 */ /* 0x180fe2000001087e */
[----:B------:R-:W-:Y:S07]  /*10ff0*/  FFMA.FTZ R126, R121, R103, -R126 ;  /* 0x00000067797e7223 */ /* 0x000fee000001087e */
[----:B------:R-:W-:Y:S01]  /*11000*/  MUFU.EX2 R130, R130 ;  /* 0x0000008200827308 */ /* 0x000fe20000000800 */
[----:B------:R-:W-:Y:S01]  /*11010*/  FFMA.FTZ R119, R2, R165, R119 ;  /* 0x000000a502777223 */ /* 0x000fe20000010077 */
[----:B------:R-:W-:Y:S01]  /*11020*/  IADD3 R164, PT, PT, R164, -0x1, RZ ;  /* 0xffffffffa4a47810 */ /* 0x000fe20007ffe0ff */
[----:B------:R-:W-:Y:S07]  /*11030*/  FFMA.FTZ R117, R0, R163, R117 ;  /* 0x000000a300757223 */ /* 0x000fee0000010075 */
[----:B------:R-:W-:Y:S01]  /*11040*/  MUFU.EX2 R127, R127 ;  /* 0x0000007f007f7308 */ /* 0x000fe20000000800 */
[C---:B---3--:R-:W-:Y:S09]  /*11050*/  HMMA.16816.F32 R44, R96.reuse, R72, R44 ;  /* 0x00000048602c723c */ /* 0x048ff2000000182c */
[----:B------:R-:W-:Y:S01]  /*11060*/  MUFU.EX2 R129, R129 ;  /* 0x0000008100817308 */ /* 0x000fe20000000800 */
[----:B------:R-:W-:Y:S01]  /*11070*/  FADD.FTZ R119, R116, R119 ;  /* 0x0000007774777221 */ /* 0x000fe20000010000 */
[----:B------:R-:W-:Y:S08]  /*11080*/  FADD.FTZ R117, R115, R117 ;  /* 0x0000007573757221 */ /* 0x000ff00000010000 */
[----:B------:R-:W1:Y:S01]  /*11090*/  MUFU.EX2 R128, R128 ;  /* 0x0000008000807308 */ /* 0x000e620000000800 */
[C---:B------:R-:W-:Y:S01]  /*110a0*/  HMMA.16816.F32 R48, R96.reuse, R74, R48 ;  /* 0x0000004a6030723c */ /* 0x040fe20000001830 */
[----:B------:R-:W2:Y:S08]  /*110b0*/  LDSM.16.MT88.4 R72, [R135+0x8800] ;  /* 0x008800008748783b */ /* 0x000eb00000004200 */
[----:B------:R-:W-:Y:S01]  /*110c0*/  MUFU.EX2 R168, R168 ;  /* 0x000000a800a87308 */ /* 0x000fe20000000800 */
[----:B------:R-:W-:Y:S01]  /*110d0*/  FADD.FTZ R0, R114, R119 ;  /* 0x0000007772007221 */ /* 0x000fe20000010000 */
[----:B------:R-:W-:Y:S08]  /*110e0*/  FADD.FTZ R2, R112, R117 ;  /* 0x0000007570027221 */ /* 0x000ff00000010000 */
[----:B------:R-:W-:Y:S01]  /*110f0*/  MUFU.EX2 R118, R118 ;  /* 0x0000007600767308 */ /* 0x000fe20000000800 */
[C---:B------:R-:W-:Y:S03]  /*11100*/  HMMA.16816.F32 R52, R96.reuse, R68, R52 ;  /* 0x000000446034723c */ /* 0x040fe60000001834 */
[-CC-:B------:R-:W-:Y:S01]  /*11110*/  FFMA.FTZ R68, R125, R103.reuse, -R124.reuse ;  /* 0x000000677d447223 */ /* 0x180fe2000001087c */
[-CC-:B------:R-:W-:Y:S01]  /*11120*/  FFMA.FTZ R125, R183, R103.reuse, -R124.reuse ;  /* 0x00000067b77d7223 */ /* 0x180fe2000001087c */
[----:B------:R-:W-:Y:S04]  /*11130*/  FFMA.FTZ R124, R104, R103, -R124 ;  /* 0x00000067687c7223 */ /* 0x000fe8000001087c */
[----:B------:R-:W3:Y:S01]  /*11140*/  MUFU.EX2 R173, R173 ;  /* 0x000000ad00ad7308 */ /* 0x000ee20000000800 */
[----:B------:R-:W-:Y:S01]  /*11150*/  FADD.FTZ R0, R113, R0 ;  /* 0x0000000071007221 */ /* 0x000fe20000010000 */
[C---:B------:R-:W-:Y:S08]  /*11160*/  HMMA.16816.F32 R56, R96.reuse, R70, R56 ;  /* 0x000000466038723c */ /* 0x040ff00000001838 */
[----:B------:R4:W5:Y:S01]  /*11170*/  MUFU.EX2 R131, R68 ;  /* 0x0000004400837308 */ /* 0x0009620000000800 */
[----:B-1----:R-:W-:Y:S01]  /*11180*/  F2FP.F16.F32.PACK_AB R70, R128, R129 ;  /* 0x000000818046723e */ /* 0x002fe200000000ff */
[----:B------:R-:W-:Y:S01]  /*11190*/  FADD.FTZ R2, R109, R2 ;  /* 0x000000026d027221 */ /* 0x000fe20000010000 */
[----:B------:R-:W-:Y:S07]  /*111a0*/  MOV R109, R102 ;  /* 0x00000066006d7202 */ /* 0x000fee0000000f00 */
[----:B------:R-:W1:Y:S01]  /*111b0*/  MUFU.EX2 R125, R125 ;  /* 0x0000007d007d7308 */ /* 0x000e620000000800 */
[C---:B------:R-:W-:Y:S09]  /*111c0*/  HMMA.16816.F32 R60, R96.reuse, R76, R60 ;  /* 0x0000004c603c723c */ /* 0x040ff2000000183c */
[----:B------:R-:W-:Y:S01]  /*111d0*/  MUFU.EX2 R122, R122 ;  /* 0x0000007a007a7308 */ /* 0x000fe20000000800 */
[----:B---3--:R-:W-:Y:S09]  /*111e0*/  F2FP.F16.F32.PACK_AB R104, R173, R118 ;  /* 0x00000076ad68723e */ /* 0x008ff200000000ff */
[----:B------:R-:W3:Y:S01]  /*111f0*/  MUFU.EX2 R175, R175 ;  /* 0x000000af00af7308 */ /* 0x000ee20000000800 */
[----:B------:R-:W-:Y:S01]  /*11200*/  HMMA.16816.F32 R64, R96, R78, R64 ;  /* 0x0000004e6040723c */ /* 0x000fe20000001840 */
[----:B------:R-:W-:Y:S08]  /*11210*/  LDSM.16.MT88.4 R76, [R135+0xa800] ;  /* 0x00a80000874c783b */ /* 0x000ff00000004200 */
[----:B------:R-:W-:Y:S01]  /*11220*/  MUFU.EX2 R120, R120 ;  /* 0x0000007800787308 */ /* 0x000fe20000000800 */
[----:B----4-:R-:W-:Y:S01]  /*11230*/  F2FP.F16.F32.PACK_AB R68, R130, R123 ;  /* 0x0000007b8244723e */ /* 0x010fe200000000ff */
[----:B------:R-:W-:Y:S01]  /*11240*/  FADD.FTZ R123, R123, R0 ;  /* 0x000000007b7b7221 */ /* 0x000fe20000010000 */
[----:B-----5:R-:W-:Y:S07]  /*11250*/  F2FP.F16.F32.PACK_AB R69, R131, R127 ;  /* 0x0000007f8345723e */ /* 0x020fee00000000ff */
[----:B------:R-:W4:Y:S01]  /*11260*/  MUFU.EX2 R121, R126 ;  /* 0x0000007e00797308 */ /* 0x000f220000000800 */
[----:B-1----:R-:W-:Y:S01]  /*11270*/  F2FP.F16.F32.PACK_AB R71, R168, R125 ;  /* 0x0000007da847723e */ /* 0x002fe200000000ff */
[----:B------:R-:W-:Y:S01]  /*11280*/  FADD.FTZ R0, R127, R2 ;  /* 0x000000027f007221 */ /* 0x000fe20000010000 */
[----:B------:R-:W-:Y:S07]  /*11290*/  FADD.FTZ R130, R130, R123 ;  /* 0x0000007b82827221 */ /* 0x000fee0000010000 */
[----:B------:R-:W-:Y:S01]  /*112a0*/  MUFU.EX2 R176, R176 ;  /* 0x000000b000b07308 */ /* 0x000fe20000000800 */
[----:B---3--:R-:W-:Y:S01]  /*112b0*/  F2FP.F16.F32.PACK_AB R105, R175, R122 ;  /* 0x0000007aaf69723e */ /* 0x008fe200000000ff */
[----:B------:R-:W-:Y:S01]  /*112c0*/  FADD.FTZ R0, R131, R0 ;  /* 0x0000000083007221 */ /* 0x000fe20000010000 */
[C---:B--2---:R-:W-:Y:S07]  /*112d0*/  HMMA.16816.F32 R4, R68.reuse, R72, R4 ;  /* 0x000000484404723c */ /* 0x044fee0000001804 */
[----:B------:R-:W1:Y:S01]  /*112e0*/  MUFU.EX2 R177, R124 ;  /* 0x0000007c00b17308 */ /* 0x000e620000000800 */
[----:B------:R-:W-:Y:S01]  /*112f0*/  FADD.FTZ R129, R129, R130 ;  /* 0x0000008281817221 */ /* 0x000fe20000010000 */
[----:B----4-:R-:W-:Y:S01]  /*11300*/  F2FP.F16.F32.PACK_AB R106, R121, R120 ;  /* 0x00000078796a723e */ /* 0x010fe200000000ff */
[C---:B------:R-:W-:Y:S01]  /*11310*/  HMMA.16816.F32 R8, R68.reuse, R74, R8 ;  /* 0x0000004a4408723c */ /* 0x040fe20000001808 */
[----:B------:R-:W2:Y:S02]  /*11320*/  LDSM.16.MT88.4 R72, [R108+0x8800] ;  /* 0x008800006c48783b */ /* 0x000ea40000004200 */
[----:B------:R-:W-:Y:S01]  /*11330*/  FADD.FTZ R128, R128, R129 ;  /* 0x0000008180807221 */ /* 0x000fe20000010000 */
[----:B-1----:R-:W-:Y:S04]  /*11340*/  F2FP.F16.F32.PACK_AB R107, R177, R176 ;  /* 0x000000b0b16b723e */ /* 0x002fe800000000ff */
        /* <DEDUP_REMOVED lines=24> */
[----:B------:R-:W-:Y:S02]  /*114d0*/  F2FP.F16.F32.PACK_AB R70, R167, R166 ;  /* 0x000000a6a746723e */ /* 0x000fe400000000ff */
[----:B------:R-:W-:Y:S07]  /*114e0*/  F2FP.F16.F32.PACK_AB R71, R169, R174 ;  /* 0x000000aea947723e */ /* 0x000fee00000000ff */
[C---:B----4-:R-:W-:Y:S08]  /*114f0*/  HMMA.16816.F32 R4, R68.reuse, R76, R4 ;  /* 0x0000004c4404723c */ /* 0x050ff00000001804 */
        /* <DEDUP_REMOVED lines=11> */
[C---:B----4-:R-:W-:Y:S08]  /*115b0*/  HMMA.16816.F32 R36, R68.reuse, R76, R36 ;  /* 0x0000004c4424723c */ /* 0x050ff00000001824 */
[C---:B------:R-:W-:Y:S01]  /*115c0*/  HMMA.16816.F32 R40, R68.reuse, R78, R40 ;  /* 0x0000004e4428723c */ /* 0x040fe20000001828 */
[----:B------:R-:W-:Y:S07]  /*115d0*/  LDSM.16.MT88.4 R76, [R110+0x9800] ;  /* 0x009800006e4c783b */ /* 0x000fee0000004200 */
[C---:B-1----:R-:W-:Y:S08]  /*115e0*/  HMMA.16816.F32 R44, R68.reuse, R80, R44 ;  /* 0x00000050442c723c */ /* 0x042ff0000000182c */
[C---:B------:R-:W-:Y:S08]  /*115f0*/  HMMA.16816.F32 R48, R68.reuse, R82, R48 ;  /* 0x000000524430723c */ /* 0x040ff00000001830 */
[C---:B---3--:R-:W-:Y:S08]  /*11600*/  HMMA.16816.F32 R52, R68.reuse, R84, R52 ;  /* 0x000000544434723c */ /* 0x048ff00000001834 */
        /* <DEDUP_REMOVED lines=42> */
[----:B------:R-:W-:Y:S04]  /*118b0*/  FADD.FTZ R163, R177, R176 ;  /* 0x000000b0b1a37221 */ /* 0x000fe80000010000 */
[----:B------:R-:W-:Y:S01]  /*118c0*/  @!UPT UIADD3 URZ, UPT, UPT, URZ, URZ, URZ ;  /* 0x000000fffffff290 */ /* 0x000fe2000fffe0ff */
[----:B------:R-:W-:Y:S11]  /*118d0*/  @P1 BRA `(.L_x_11643) ;  /* 0xffffffd400581947 */ /* 0x000ff6000383ffff */
.L_x_11636:
        /* <DEDUP_REMOVED lines=13> */
.L_x_11658:
        /* <DEDUP_REMOVED lines=147> */
[----:B------:R1:W-:Y:S04]  /*122e0*/  STS [R13+0x2000], R44 ;  /* 0x0020002c0d007388 */ /* 0x0003e80000000800 */
        /* <DEDUP_REMOVED lines=66> */
.L_x_11645:
        /* <DEDUP_REMOVED lines=23> */
.L_x_11647:
[----:B------:R-:W-:Y:S05]  /*12880*/  BSYNC.RECONVERGENT B0 ;  /* 0x0000000000007941 */ /* 0x000fea0003800200 */
.L_x_11646:
        /* <DEDUP_REMOVED lines=9> */
.L_x_11649:
[----:B------:R-:W-:Y:S05]  /*12920*/  BSYNC.RECONVERGENT B0 ;  /* 0x0000000000007941 */ /* 0x000fea0003800200 */
.L_x_11648:
        /* <DEDUP_REMOVED lines=14> */
.L_x_11651:
[----:B------:R-:W-:Y:S05]  /*12a10*/  BSYNC.RECONVERGENT B0 ;  /* 0x0000000000007941 */ /* 0x000fea0003800200 */
.L_x_11650:
        /* <DEDUP_REMOVED lines=14> */
.L_x_11653:
[----:B------:R-:W-:Y:S05]  /*12b00*/  BSYNC.RECONVERGENT B0 ;  /* 0x0000000000007941 */ /* 0x000fea0003800200 */
.L_x_11652:
[----:B------:R-:W-:-:S04]  /*12b10*/  MOV R149, 0x0 ;  /* 0x0000000000957802 */ /* 0x000fc80000000f00 */
[----:B-1234-:R-:W-:Y:S05]  /*12b20*/  @P3 RET.REL.NODEC R148 `(_ZN5flash24flash_fwd_splitkv_kernelI23Flash_fwd_kernel_traitsILi128ELi64ELi64ELi4ELb0ELb0EN7cutlass6half_tE19Flash_kernel_traitsILi128ELi64ELi64ELi4ES3_EELb0ELb0ELb0ELb0ELb1ELb1ELb0ELb1EEEvNS_16Flash_fwd_paramsE) ;  /* 0xfffffed494343950 */ /* 0x01efea0003c3ffff */
        /* <DEDUP_REMOVED lines=13> */
[----:B-1----:R-:W-:Y:S05]  /*12c00*/  RET.REL.NODEC R148 `(_ZN5flash24flash_fwd_splitkv_kernelI23Flash_fwd_kernel_traitsILi128ELi64ELi64ELi4ELb0ELb0EN7cutlass6half_tE19Flash_kernel_traitsILi128ELi64ELi64ELi4ES3_EELb0ELb0ELb0ELb0ELb1ELb1ELb0ELb1EEEvNS_16Flash_fwd_paramsE) ;  /* 0xfffffed094fc7950 */ /* 0x002fea0003c3ffff */
.L_x_11644:
[----:B------:R-:W-:Y:S01]  /*12c10*/  MOV R5, 0x2 ;  /* 0x0000000200057802 */ /* 0x000fe20000000f00 */
[----:B------:R-:W-:Y:S01]  /*12c20*/  IMAD.MOV.U32 R0, RZ, RZ, 0x1f ;  /* 0x0000001fff007424 */ /* 0x000fe200078e00ff */
[----:B------:R-:W-:-:S07]  /*12c30*/  MOV R2, 0xffffffff ;  /* 0xffffffff00027802 */ /* 0x000fce0000000f00 */
[----:B-----5:R-:W-:Y:S05]  /*12c40*/  WARPSYNC.COLLECTIVE R2, `(.L_x_11654) ;  /* 0x0000000002087348 */ /* 0x020fea0003c00000 */
[----:B------:R1:W2:Y:S02]  /*12c50*/  SHFL.BFLY P0, R11, R165, R5, R0 ;  /* 0x0c000005a50b7389 */ /* 0x0002a40000000000 */
[----:B-12--5:R-:W-:Y:S05]  /*12c60*/  ENDCOLLECTIVE ;  /* 0x000000000000791b */ /* 0x026fea0003800000 */
.L_x_11654:
[----:B------:R-:W-:Y:S02]  /*12c70*/  IMAD.MOV.U32 R8, RZ, RZ, R11 ;  /* 0x000000ffff087224 */ /* 0x000fe400078e000b */
[----:B------:R-:W-:Y:S02]  /*12c80*/  IMAD.MOV.U32 R5, RZ, RZ, 0x1 ;  /* 0x00000001ff057424 */ /* 0x000fe400078e00ff */
[----:B------:R-:W-:-:S05]  /*12c90*/  FADD.FTZ R9, R8, R165 ;  /* 0x000000a508097221 */ /* 0x000fca0000010000 */
[----:B------:R-:W-:-:S07]  /*12ca0*/  MOV R165, R9 ;  /* 0x0000000900a57202 */ /* 0x000fce0000000f00 */
[----:B------:R-:W-:Y:S05]  /*12cb0*/  WARPSYNC.COLLECTIVE R2, `(.L_x_11655) ;  /* 0x0000000002087348 */ /* 0x000fea0003c00000 */
[----:B------:R1:W2:Y:S02]  /*12cc0*/  SHFL.BFLY P0, R11, R165, R5, R0 ;  /* 0x0c000005a50b7389 */ /* 0x0002a40000000000 */
[----:B-12---:R-:W-:Y:S05]  /*12cd0*/  ENDCOLLECTIVE ;  /* 0x000000000000791b */ /* 0x006fea0003800000 */
.L_x_11655:
[----:B------:R-:W-:Y:S01]  /*12ce0*/  MOV R165, R163 ;  /* 0x000000a300a57202 */ /* 0x000fe20000000f00 */
[----:B------:R-:W-:Y:S01]  /*12cf0*/  IMAD.MOV.U32 R5, RZ, RZ, 0x2 ;  /* 0x00000002ff057424 */ /* 0x000fe200078e00ff */
[----:B------:R-:W-:-:S07]  /*12d00*/  MOV R8, R11 ;  /* 0x0000000b00087202 */ /* 0x000fce0000000f00 */
[----:B------:R-:W-:Y:S05]  /*12d10*/  WARPSYNC.COLLECTIVE R2, `(.L_x_11656) ;  /* 0x0000000002087348 */ /* 0x000fea0003c00000 */
[----:B------:R1:W2:Y:S02]  /*12d20*/  SHFL.BFLY P0, R11, R165, R5, R0 ;  /* 0x0c000005a50b7389 */ /* 0x0002a40000000000 */
[----:B-12---:R-:W-:Y:S05]  /*12d30*/  ENDCOLLECTIVE ;  /* 0x000000000000791b */ /* 0x006fea0003800000 */
.L_x_11656:
[----:B------:R-:W-:Y:S01]  /*12d40*/  FADD.FTZ R8, R9, R8 ;  /* 0x0000000809087221 */ /* 0x000fe20000010000 */
[----:B------:R-:W-:Y:S01]  /*12d50*/  FADD.FTZ R10, R11, R163 ;  /* 0x000000a30b0a7221 */ /* 0x000fe20000010000 */
[----:B------:R-:W-:-:S04]  /*12d60*/  MOV R5, 0x1 ;  /* 0x0000000100057802 */ /* 0x000fc80000000f00 */
[----:B------:R-:W-:-:S07]  /*12d70*/  MOV R165, R10 ;  /* 0x0000000a00a57202 */ /* 0x000fce0000000f00 */
[----:B------:R-:W-:Y:S05]  /*12d80*/  WARPSYNC.COLLECTIVE R2, `(.L_x_11657) ;  /* 0x0000000002087348 */ /* 0x000fea0003c00000 */
[----:B------:R1:W2:Y:S02]  /*12d90*/  SHFL.BFLY P0, R11, R165, R5, R0 ;  /* 0x0c000005a50b7389 */ /* 0x0002a40000000000 */
[----:B-12---:R-:W-:Y:S05]  /*12da0*/  ENDCOLLECTIVE ;  /* 0x000000000000791b */ /* 0x006fea0003800000 */
.L_x_11657:
[----:B------:R-:W-:Y:S05]  /*12db0*/  BRA `(.L_x_11658) ;  /* 0xffffffe800fc7947 */ /* 0x000fea000383ffff */
.L_x_11659:
        /* <DEDUP_REMOVED lines=12> */
.L_x_14985:


//--------------------- .text._ZN5flash24flash_fwd_splitkv_kernelI23Flash_fwd_kernel_traitsILi128ELi64ELi64ELi4ELb0ELb0EN7cutlass6half_tE19Flash_kernel_traitsILi128ELi64ELi64ELi4ES3_EELb0ELb0ELb1ELb0ELb0ELb0ELb0ELb1EEEvNS_16Flash_fwd_paramsE --------------------------
	.section	.text._ZN5flash24flash_fwd_splitkv_kernelI23Flash_fwd_kernel_traitsILi128ELi64ELi64ELi4ELb0ELb0EN7cutlass6half_tE19Flash_kernel_traitsILi128ELi64ELi64ELi4ES3_EELb0ELb0ELb1ELb0ELb0ELb0ELb0ELb1EEEvNS_16Flash_fwd_paramsE,"ax",@progbits
	.align	128
        .global         _ZN5flash24flash_fwd_splitkv_kernelI23Flash_fwd_kernel_traitsILi128ELi64ELi64ELi4ELb0ELb0EN7cutlass6half_tE19Flash_kernel_traitsILi128ELi64ELi64ELi4ES3_EELb0ELb0ELb1ELb0ELb0ELb0ELb0ELb1EEEvNS_16Flash_fwd_paramsE
        .type           _ZN5flash24flash_fwd_splitkv_kernelI23Flash_fwd_kernel_traitsILi128ELi64ELi64ELi4ELb0ELb0EN7cutlass6half_tE19Flash_kernel_traitsILi128ELi64ELi64ELi4ES3_EELb0ELb0ELb1ELb0ELb0ELb0ELb0ELb1EEEvNS_16Flash_fwd_paramsE,@function
        .size           _ZN5flash24flash_fwd_splitkv_kernelI23Flash_fwd_kernel_traitsILi128ELi64ELi64ELi4ELb0ELb0EN7cutlass6half_tE19Flash_kernel_traitsILi128ELi64ELi64ELi4ES3_EELb0ELb0ELb1ELb0ELb0ELb0ELb0ELb1EEEvNS_16Flash_fwd_paramsE,(.L_x_14986 - _ZN5flash24flash_fwd_splitkv_kernelI23Flash_fwd_kernel_traitsILi128ELi64ELi64ELi4ELb0ELb0EN7cutlass6half_tE19Flash_kernel_traitsILi128ELi64ELi64ELi4ES3_EELb0ELb0ELb1ELb0ELb0ELb0ELb0ELb1EEEvNS_16Flash_fwd_paramsE)
        .other          _ZN5flash24flash_fwd_splitkv_kernelI23Flash_fwd_kernel_traitsILi128ELi64ELi64ELi4ELb0ELb0EN7cutlass6half_tE19Flash_kernel_traitsILi128ELi64ELi64ELi4ES3_EELb0ELb0ELb1ELb0ELb0ELb0ELb0ELb1EEEvNS_16Flash_fwd_paramsE,@"STO_CUDA_ENTRY STV_DEFAULT"
_ZN5flash24flash_fwd_splitkv_kernelI23Flash_fwd_kernel_traitsILi128ELi64ELi64ELi4ELb0ELb0EN7cutlass6half_tE19Flash_kernel_traitsILi128ELi64ELi64ELi4ES3_EELb0ELb0ELb1ELb0ELb0ELb0ELb0ELb1EEEvNS_16Flash_fwd_paramsE:
.text._ZN5flash24flash_fwd_splitkv_kernelI23Flash_fwd_kernel_traitsILi128ELi64ELi64ELi4ELb0ELb0EN7cutlass6half_tE19Flash_kernel_traitsILi128ELi64ELi64ELi4ES3_EELb0ELb0ELb1ELb0ELb0ELb0ELb0ELb1EEEvNS_16Flash_fwd_paramsE:
[----:B------:R-:W-:Y:S01]  /*0000*/  LDC R1, c[0x0][0x37c] ;  /* 0x0000df00ff017b82 */ /* 0x000fe20000000800 */
[----:B------:R-:W1:Y:S07]  /*0010*/  S2R R5, SR_CTAID.X ;  /* 0x0000000000057919 */ /* 0x000e6e0000002500 */
[----:B------:R-:W2:Y:S01]  /*0020*/  LDC.64 R102, c[0x0][0x348] ;  /* 0x0000d200ff667b82 */ /* 0x000ea20000000a00 */
[----:B------:R-:W-:Y:S01]  /*0030*/  BSSY.RECONVERGENT B4, `(.L_x_11660) ;  /* 0x0000005000047945 */ /* 0x000fe20003800200 */
[----:B------:R-:W-:Y:S01]  /*0040*/  MOV R156, 0x80 ;  /* 0x00000080009c7802 */ /* 0x000fe20000000f00 */
[----:B------:R-:W3:Y:S01]  /*0050*/  S2R R159, SR_CTAID.Y ;  /* 0x00000000009f7919 */ /* 0x000ee20000002600 */
[----:B------:R-:W4:Y:S05]  /*0060*/  S2R R158, SR_CTAID.Z ;  /* 0x00000000009e7919 */ /* 0x000f2a0000002700 */
[----:B-1234-:R-:W-:Y:S05]  /*0070*/  CALL.REL.NOINC `($_ZN5flash24flash_fwd_splitkv_kernelI23Flash_fwd_kernel_traitsILi128ELi64ELi64ELi4ELb0ELb0EN7cutlass6half_tE19Flash_kernel_traitsILi128ELi64ELi64ELi4ES3_EELb0ELb0ELb1ELb0ELb0ELb0ELb0ELb1EEEvNS_16Flash_fwd_paramsE$_ZN5flash30compute_attn_1rowblock_splitkvI23Flash_fwd_kernel_traitsILi128ELi64ELi64ELi4ELb0ELb0EN7cutlass6half_tE19Flash_kernel_traitsILi128ELi64ELi64ELi4ES3_EELb0ELb0ELb1ELb0ELb0ELb0ELb0ELb1ENS_16Flash_fwd_paramsEEEvRKT8_iiiii) ;  /* 0x0000000000087944 */ /* 0x01efea0003c00000 */
[----:B------:R-:W-:Y:S05]  /*0080*/  BSYNC.RECONVERGENT B4 ;  /* 0x0000000000047941 */ /* 0x000fea0003800200 */
.L_x_11660:
[----:B------:R-:W-:Y:S05]  /*0090*/  EXIT ;  /* 0x000000000000794d */ /* 0x000fea0003800000 */
        .type           $_ZN5flash24flash_fwd_splitkv_kernelI23Flash_fwd_kernel_traitsILi128ELi64ELi64ELi4ELb0ELb0EN7cutlass6half_tE19Flash_kernel_traitsILi128ELi64ELi64ELi4ES3_EELb0ELb0ELb1ELb0ELb0ELb0ELb0ELb1EEEvNS_16Flash_fwd_paramsE$_ZN5flash30compute_attn_1rowblock_splitkvI23Flash_fwd_kernel_traitsILi128ELi64ELi64ELi4ELb0ELb0EN7cutlass6half_tE19Flash_kernel_traitsILi128ELi64ELi64ELi4ES3_EELb0ELb0ELb1ELb0ELb0ELb0ELb0ELb1ENS_16Flash_fwd_paramsEEEvRKT8_iiiii,@function
        .size           $_ZN5flash24flash_fwd_splitkv_kernelI23Flash_fwd_kernel_traitsILi128ELi64ELi64ELi4ELb0ELb0EN7cutlass6half_tE19Flash_kernel_traitsILi128ELi64ELi64ELi4ES3_EELb0ELb0ELb1ELb0ELb0ELb0ELb0ELb1EEEvNS_16Flash_fwd_paramsE$_ZN5flash30compute_attn_1rowblock_splitkvI23Flash_fwd_kernel_traitsILi128ELi64ELi64ELi4ELb0ELb0EN7cutlass6half_tE19Flash_kernel_traitsILi128ELi64ELi64ELi4ES3_EELb0ELb0ELb1ELb0ELb0ELb0ELb0ELb1ENS_16Flash_fwd_paramsEEEvRKT8_iiiii,(.L_x_14986 - $_ZN5flash24flash_fwd_splitkv_kernelI23Flash_fwd_kernel_traitsILi128ELi64ELi64ELi4ELb0ELb0EN7cutlass6half_tE19Flash_kernel_traitsILi128ELi64ELi64ELi4ES3_EELb0ELb0ELb1ELb0ELb0ELb0ELb0ELb1EEEvNS_16Flash_fwd_paramsE$_ZN5flash30compute_attn_1rowblock_splitkvI23Flash_fwd_kernel_traitsILi128ELi64ELi64ELi4ELb0ELb0EN7cutlass6half_tE19Flash_kernel_traitsILi128ELi64ELi64ELi4ES3_EELb0ELb0ELb1ELb0ELb0ELb0ELb0ELb1ENS_16Flash_fwd_paramsEEEvRKT8_iiiii)
$_ZN5flash24flash_fwd_splitkv_kernelI23Flash_fwd_kernel_traitsILi128ELi64ELi64ELi4ELb0ELb0EN7cutlass6half_tE19Flash_kernel_traitsILi128ELi64ELi64ELi4ES3_EELb0ELb0ELb1ELb0ELb0ELb0ELb0ELb1EEEvNS_16Flash_fwd_paramsE$_ZN5flash30compute_attn_1rowblock_splitkvI23Flash_fwd_kernel_traitsILi128ELi64ELi64ELi4ELb0ELb0EN7cutlass6half_tE19Flash_kernel_traitsILi128ELi64ELi64ELi4ES3_EELb0ELb0ELb1ELb0ELb0ELb0ELb0ELb1ENS_16Flash_fwd_paramsEEEvRKT8_iiiii:
        /* <DEDUP_REMOVED lines=39> */
.L_x_11662:
[----:B------:R-:W-:Y:S05]  /*0310*/  BSYNC.RECONVERGENT B0 ;  /* 0x0000000000007941 */ /* 0x000fea0003800200 */
.L_x_11661:
[----:B------:R-:W-:Y:S04]  /*0320*/  BSSY.RECONVERGENT B0, `(.L_x_11663) ;  /* 0x0000007000007945 */ /* 0x000fe80003800200 */
[----:B------:R-:W-:Y:S05]  /*0330*/  @!P3 BRA `(.L_x_11664) ;  /* 0x000000000014b947 */ /* 0x000fea0003800000 */
[----:B------:R-:W4:Y:S02]  /*0340*/  LD.E.U8 R0, desc[UR4][R102.64+0x1b2] ;  /* 0x0001b20466007980 */ /* 0x000f24000c101100 */
[----:B----4-:R-:W-:-:S13]  /*0350*/  ISETP.NE.AND P1, PT, R0, RZ, PT ;  /* 0x000000ff0000720c */ /* 0x010fda0003f25270 */
[----:B------:R-:W4:Y:S02]  /*0360*/  @P1 LD.E R0, desc[UR4][R12.64+0x4] ;  /* 0x000004040c001980 */ /* 0x000f24000c101900 */
[----:B----45:R-:W-:-:S06]  /*0370*/  @P1 IADD3 R3, PT, PT, R0, -R11, RZ ;  /* 0x8000000b00031210 */ /* 0x030fcc0007ffe0ff */
[----:B------:R4:W5:Y:S02]  /*0380*/  @!P1 LD.E R3, desc[UR4][R12.64] ;  /* 0x000000040c039980 */ /* 0x000964000c101900 */
.L_x_11664:
[----:B------:R-:W-:Y:S05]  /*0390*/  BSYNC.RECONVERGENT B0 ;  /* 0x0000000000007941 */ /* 0x000fea0003800200 */
.L_x_11663:
        /* <DEDUP_REMOVED lines=9> */
.L_x_11666:
[----:B------:R-:W5:Y:S01]  /*0430*/  LD.E.64 R2, desc[UR4][R102.64+0x108] ;  /* 0x0001080466027980 */ /* 0x000f62000c101b00 */
[----:B------:R-:W-:Y:S01]  /*0440*/  BSSY.RECONVERGENT B0, `(.L_x_11668) ;  /* 0x0000006000007945 */ /* 0x000fe20003800200 */
[----:B------:R-:W-:Y:S01]  /*0450*/  IMAD.MOV.U32 R101, RZ, RZ, RZ ;  /* 0x000000ffff657224 */ /* 0x000fe200078e00ff */
[----:B-----5:R-:W-:-:S04]  /*0460*/  ISETP.NE.U32.AND P0, PT, R2, RZ, PT ;  /* 0x000000ff0200720c */ /* 0x020fc80003f05070 */
[----:B------:R-:W-:-:S13]  /*0470*/  ISETP.NE.AND.EX P0, PT, R3, RZ, PT, P0 ;  /* 0x000000ff0300720c */ /* 0x000fda0003f05300 */
[----:B------:R-:W-:Y:S05]  /*0480*/  @!P0 BRA `(.L_x_11669) ;  /* 0x0000000000048947 */ /* 0x000fea0003800000 */
[----:B------:R1:W5:Y:S02]  /*0490*/  LD.E R101, desc[UR4][R102.64+0xbc] ;  /* 0x0000bc0466657980 */ /* 0x000364000c101900 */
.L_x_11669:
[----:B------:R-:W-:Y:S05]  /*04a0*/  BSYNC.RECONVERGENT B0 ;  /* 0x0000000000007941 */ /* 0x000fea0003800200 */
.L_x_11668:
[----:B-----5:R-:W-:Y:S02]  /*04b0*/  IADD3 R101, PT, PT, R72, R101, RZ ;  /* 0x0000006548657210 */ /* 0x020fe40007ffe0ff */
.L_x_11667:
[----:B------:R-:W-:Y:S05]  /*04c0*/  BSYNC.RECONVERGENT B1 ;  /* 0x0000000000017941 */ /* 0x000fea0003800200 */
.L_x_11665:
[----:B------:R-:W-:Y:S01]  /*04d0*/  IMAD.SHL.U32 R160, R5, 0x40, RZ ;  /* 0x0000004005a07824 */ /* 0x000fe200078e00ff */
[----:B------:R-:W-:Y:S01]  /*04e0*/  MOV R2, R156 ;  /* 0x0000009c00027202 */ /* 0x000fe20000000f00 */
[----:B------:R-:W-:-:S03]  /*04f0*/  IMAD.MOV.U32 R3, RZ, RZ, 0x0 ;  /* 0x00000000ff037424 */ /* 0x000fc600078e00ff */
[----:B------:R-:W-:-:S13]  /*0500*/  ISETP.GT.AND P0, PT, R165, R160, PT ;  /* 0x000000a0a500720c */ /* 0x000fda0003f04270 */
[----:B-1234-:R-:W-:Y:S05]  /*0510*/  @!P0 RET.REL.NODEC R2 `(_ZN5flash24flash_fwd_splitkv_kernelI23Flash_fwd_kernel_traitsILi128ELi64ELi64ELi4ELb0ELb0EN7cutlass6half_tE19Flash_kernel_traitsILi128ELi64ELi64ELi4ES3_EELb0ELb0ELb1ELb0ELb0ELb0ELb0ELb1EEEvNS_16Flash_fwd_paramsE) ;  /* 0xfffffff802b88950 */ /* 0x01efea0003c3ffff */
        /* <DEDUP_REMOVED lines=28> */
[-C--:B--2---:R-:W-:Y:S02]  /*06e0*/  @P0 IMAD R12, R7, R162.reuse, RZ ;  /* 0x000000a2070c0224 */ /* 0x084fe400078e02ff */
[----:B------:R-:W-:-:S04]  /*06f0*/  @P0 IMAD.WIDE.U32 R162, R6, R162, RZ ;  /* 0x000000a206a20225 */ /* 0x000fc800078e00ff */
[----:B------:R-:W-:-:S04]  /*0700*/  IMAD.WIDE.U32 R20, R160, R6, R10 ;  /* 0x00000006a0147225 */ /* 0x000fc800078e000a */
[----:B----4-:R-:W-:-:S04]  /*0710*/  @!P0 IMAD.WIDE.U32 R14, R8, R159, RZ ;  /* 0x0000009f080e8225 */ /* 0x010fc800078e00ff */
[----:B------:R-:W-:Y:S02]  /*0720*/  @!P0 IMAD R9, R9, R159, RZ ;  /* 0x0000009f09098224 */ /* 0x000fe400078e02ff */
[----:B------:R-:W-:Y:S01]  /*0730*/  @!P0 IMAD.MOV.U32 R8, RZ, RZ, R14 ;  /* 0x000000ffff088224 */ /* 0x000fe200078e000e */
[----:B------:R-:W-:Y:S02]  /*0740*/  @P0 MOV R8, R162 ;  /* 0x000000a200080202 */ /* 0x000fe40000000f00 */
[----:B------:R-:W-:Y:S01]  /*0750*/  @!P0 IADD3 R9, PT, PT, R15, R9, RZ ;  /* 0x000000090f098210 */ /* 0x000fe20007ffe0ff */
        /* <DEDUP_REMOVED lines=25> */
.L_x_11672:
[----:B------:R-:W-:Y:S05]  /*08f0*/  BSYNC.RECONVERGENT B0 ;  /* 0x0000000000007941 */ /* 0x000fea0003800200 */
.L_x_11671:
        /* <DEDUP_REMOVED lines=17> */
.L_x_11674:
[----:B------:R-:W-:Y:S05]  /*0a10*/  BSYNC.RECONVERGENT B0 ;  /* 0x0000000000007941 */ /* 0x000fea0003800200 */
.L_x_11673:
        /* <DEDUP_REMOVED lines=20> */
.L_x_11676:
[----:B------:R-:W-:Y:S05]  /*0b60*/  BSYNC.RECONVERGENT B0 ;  /* 0x0000000000007941 */ /* 0x000fea0003800200 */
.L_x_11675:
        /* <DEDUP_REMOVED lines=25> */
.L_x_11678:
[----:B------:R-:W-:Y:S05]  /*0d00*/  BSYNC.RECONVERGENT B0 ;  /* 0x0000000000007941 */ /* 0x000fea0003800200 */
.L_x_11677:
[----:B------:R-:W-:Y:S01]  /*0d10*/  MOV R157, 0x0 ;  /* 0x00000000009d7802 */ /* 0x000fe20000000f00 */
[----:B------:R-:W-:Y:S04]  /*0d20*/  @!P5 ST.E desc[UR4][R12.64], R4 ;  /* 0x000000040c00d985 */ /* 0x000fe8000c101904 */
[----:B------:R-:W-:Y:S04]  /*0d30*/  @!P4 ST.E desc[UR4][R12.64+0x40], R3 ;  /* 0x000040030c00c985 */ /* 0x000fe8000c101904 */
[----:B------:R1:W-:Y:S02]  /*0d40*/  @!P3 ST.E desc[UR4][R12.64+0x80], R2 ;  /* 0x000080020c00b985 */ /* 0x0003e4000c101904 */
[----:B-12---:R-:W-:Y:S05]  /*0d50*/  @P6 RET.REL.NODEC R156 `(_ZN5flash24flash_fwd_splitkv_kernelI23Flash_fwd_kernel_traitsILi128ELi64ELi64ELi4ELb0ELb0EN7cutlass6half_tE19Flash_kernel_traitsILi128ELi64ELi64ELi4ES3_EELb0ELb0ELb1ELb0ELb0ELb0ELb0ELb1EEEvNS_16Flash_fwd_paramsE) ;  /* 0xfffffff09ca86950 */ /* 0x006fea0003c3ffff */
[----:B------:R-:W-:Y:S02]  /*0d60*/  MOV R3, 0x7f800000 ;  /* 0x7f80000000037802 */ /* 0x000fe40000000f00 */
[----:B------:R-:W-:-:S03]  /*0d70*/  MOV R157, 0x0 ;  /* 0x00000000009d7802 */ /* 0x000fc60000000f00 */
[----:B------:R1:W-:Y:S02]  /*0d80*/  ST.E desc[UR4][R12.64+0xc0], R3 ;  /* 0x0000c0030c007985 */ /* 0x0003e4000c101904 */
[----:B-1----:R-:W-:Y:S05]  /*0d90*/  RET.REL.NODEC R156 `(_ZN5flash24flash_fwd_splitkv_kernelI23Flash_fwd_kernel_traitsILi128ELi64ELi64ELi4ELb0ELb0EN7cutlass6half_tE19Flash_kernel_traitsILi128ELi64ELi64ELi4ES3_EELb0ELb0ELb1ELb0ELb0ELb0ELb0ELb1EEEvNS_16Flash_fwd_paramsE) ;  /* 0xfffffff09c987950 */ /* 0x002fea0003c3ffff */
.L_x_11670:
        /* <DEDUP_REMOVED lines=68> */
[----:B------:R-:W-:Y:S01]  /*11e0*/  LOP3.LUT R4, R158, R13, RZ, 0x3c, !PT ;  /* 0x0000000d9e047212 */ /* 0x000fe200078e3cff */
[----:B------:R-:W-:-:S10]  /*11f0*/  IMAD.MOV R7, RZ, RZ, -R7 ;  /* 0x000000ffff077224 */ /* 0x000fd400078e0a07 */
[----:B------:R-:W-:-:S04]  /*1200*/  @!P1 IADD3 R0, PT, PT, R0, -R3, RZ ;  /* 0x8000000300009210 */ /* 0x000fc80007ffe0ff */
[----:B------:R-:W-:Y:S02]  /*1210*/  ISETP.GE.U32.AND P2, PT, R0, R3, PT ;  /* 0x000000030000720c */ /* 0x000fe40003f46070 */
[----:B------:R-:W-:Y:S02]  /*1220*/  ISETP.GE.AND P0, PT, R4, RZ, PT ;  /* 0x000000ff0400720c */ /* 0x000fe40003f06270 */
[----:B------:R-:W-:Y:S01]  /*1230*/  @!P1 IADD3 R6, PT, PT, R6, 0x1, RZ ;  /* 0x0000000106069810 */ /* 0x000fe20007ffe0ff */
[----:B------:R-:W-:Y:S01]  /*1240*/  IMAD R8, R9, R7, R8 ;  /* 0x0000000709087224 */ /* 0x000fe200078e0208 */
[----:B------:R-:W-:-:S03]  /*1250*/  ISETP.NE.AND P1, PT, R13, RZ, PT ;  /* 0x000000ff0d00720c */ /* 0x000fc60003f25270 */
[----:B------:R-:W-:-:S04]  /*1260*/  IMAD R4, R149, R8, RZ ;  /* 0x0000000895047224 */ /* 0x000fc800078e02ff */
[----:B------:R-:W-:-:S04]  /*1270*/  @P2 VIADD R6, R6, 0x1 ;  /* 0x0000000106062836 */ /* 0x000fc80000000000 */
[----:B------:R-:W-:Y:S02]  /*1280*/  @!P0 IMAD.MOV R6, RZ, RZ, -R6 ;  /* 0x000000ffff068224 */ /* 0x000fe400078e0a06 */
[----:B------:R-:W-:-:S05]  /*1290*/  @!P1 LOP3.LUT R6, RZ, R13, RZ, 0x33, !PT ;  /* 0x0000000dff069212 */ /* 0x000fca00078e33ff */
[----:B--2---:R-:W-:Y:S01]  /*12a0*/  IMAD R7, R15, R6, RZ ;  /* 0x000000060f077224 */ /* 0x004fe200078e02ff */
[----:B---3--:R-:W-:Y:S01]  /*12b0*/  SHF.R.S32.HI R0, RZ, 0x1f, R2 ;  /* 0x0000001fff007819 */ /* 0x008fe20000011402 */
[----:B------:R-:W-:-:S04]  /*12c0*/  IMAD R3, R19, R2, RZ ;  /* 0x0000000213037224 */ /* 0x000fc800078e02ff */
[C---:B------:R-:W-:Y:S02]  /*12d0*/  IMAD R3, R18.reuse, R0, R3 ;  /* 0x0000000012037224 */ /* 0x040fe400078e0203 */
[----:B------:R-:W-:-:S05]  /*12e0*/  IMAD.WIDE.U32 R18, R18, R2, RZ ;  /* 0x0000000212127225 */ /* 0x000fca00078e00ff */
[----:B------:R-:W-:Y:S02]  /*12f0*/  IADD3 R19, PT, PT, R19, R3, RZ ;  /* 0x0000000313137210 */ /* 0x000fe40007ffe0ff */
[----:B------:R-:W-:Y:S01]  /*1300*/  SHF.R.S32.HI R3, RZ, 0x1f, R8 ;  /* 0x0000001fff037819 */ /* 0x000fe20000011408 */
[----:B------:R-:W-:-:S04]  /*1310*/  IMAD.WIDE.U32 R18, R8, R148, R18 ;  /* 0x0000009408127225 */ /* 0x000fc800078e0012 */
[----:B------:R-:W-:-:S05]  /*1320*/  IMAD R4, R148, R3, R4 ;  /* 0x0000000394047224 */ /* 0x000fca00078e0204 */
[----:B------:R-:W-:Y:S02]  /*1330*/  IADD3 R19, PT, PT, R19, R4, RZ ;  /* 0x0000000413137210 */ /* 0x000fe40007ffe0ff */
        /* <DEDUP_REMOVED lines=10> */
.L_x_11680:
        /* <DEDUP_REMOVED lines=16> */
[----:B------:R-:W1:Y:S02]  /*14e0*/  F2I.FTZ.U32.TRUNC.NTZ R25, R2 ;  /* 0x0000000200197305 */ /* 0x000e64000021f000 */
[----:B-1----:R-:W-:-:S05]  /*14f0*/  IADD3 R3, PT, PT, RZ, -R25, RZ ;  /* 0x80000019ff037210 */ /* 0x002fca0007ffe0ff */
        /* <DEDUP_REMOVED lines=47> */
[----:B------:R-:W-:-:S04]  /*17f0*/  IMAD.WIDE.U32 R20, R18, R0, R20 ;  /* 0x0000000012147225 */ /* 0x000fc800078e0014 */
[----:B------:R-:W-:-:S04]  /*1800*/  @!P3 IMAD.WIDE.U32 R14, R14, R9, R24 ;  /* 0x000000090e0eb225 */ /* 0x000fc800078e0018 */
[----:B------:R-:W-:Y:S02]  /*1810*/  @P3 IMAD R0, R151, R10, RZ ;  /* 0x0000000a97003224 */ /* 0x000fe400078e02ff */
[----:B------:R-:W-:Y:S02]  /*1820*/  IMAD R7, R18, R4, R7 ;  /* 0x0000000412077224 */ /* 0x000fe400078e0207 */
        /* <DEDUP_REMOVED lines=8> */
.L_x_11681:
[----:B------:R-:W-:Y:S05]  /*18b0*/  BSYNC.RECONVERGENT B0 ;  /* 0x0000000000007941 */ /* 0x000fea0003800200 */
.L_x_11679:
        /* <DEDUP_REMOVED lines=14> */
[----:B------:R-:W-:Y:S01]  /*19a0*/  MOV R28, RZ ;  /* 0x000000ff001c7202 */ /* 0x000fe20000000f00 */
        /* <DEDUP_REMOVED lines=18> */
[----:B------:R-:W-:Y:S01]  /*1ad0*/  ISETP.GE.AND P2, PT, R0, RZ, PT ;  /* 0x000000ff0000720c */ /* 0x000fe20003f46270 */
[-C--:B-----5:R-:W-:Y:S01]  /*1ae0*/  IMAD R0, R3, R150.reuse, RZ ;  /* 0x0000009603007224 */ /* 0x0a0fe200078e02ff */
[----:B------:R-:W-:Y:S01]  /*1af0*/  ISETP.NE.AND P1, PT, R13, RZ, PT ;  /* 0x000000ff0d00720c */ /* 0x000fe20003f25270 */
[----:B------:R-:W-:-:S02]  /*1b00*/  IMAD.WIDE.U32 R26, R8, R150, R26 ;  /* 0x00000096081a7225 */ /* 0x000fc400078e001a */
[----:B------:R-:W-:Y:S02]  /*1b10*/  @P4 IADD3 R19, PT, PT, R19, 0x1, RZ ;  /* 0x0000000113134810 */ /* 0x000fe40007ffe0ff */
[----:B------:R-:W-:-:S03]  /*1b20*/  IMAD R0, R8, R151, R0 ;  /* 0x0000009708007224 */ /* 0x000fc600078e0200 */
[----:B------:R-:W-:Y:S02]  /*1b30*/  IMAD.MOV.U32 R3, RZ, RZ, R19 ;  /* 0x000000ffff037224 */ /* 0x000fe400078e0013 */
[----:B------:R-:W-:-:S03]  /*1b40*/  IMAD.IADD R19, R27, 0x1, R0 ;  /* 0x000000011b137824 */ /* 0x000fc600078e0200 */
[----:B------:R-:W-:Y:S02]  /*1b50*/  @!P2 IADD3 R3, PT, PT, -R3, RZ, RZ ;  /* 0x000000ff0303a210 */ /* 0x000fe40007ffe1ff */
[----:B------:R-:W-:Y:S02]  /*1b60*/  @!P1 LOP3.LUT R3, RZ, R13, RZ, 0x33, !PT ;  /* 0x0000000dff039212 */ /* 0x000fe400078e33ff */
[----:B------:R-:W-:Y:S02]  /*1b70*/  MOV R18, R26 ;  /* 0x0000001a00127202 */ /* 0x000fe40000000f00 */
[----:B------:R-:W-:Y:S02]  /*1b80*/  SHF.R.U32.HI R110, RZ, 0x3, R157 ;  /* 0x00000003ff6e7819 */ /* 0x000fe4000001169d */
[----:B------:R-:W-:Y:S01]  /*1b90*/  MOV R111, RZ ;  /* 0x000000ff006f7202 */ /* 0x000fe20000000f00 */
[----:B------:R-:W1:Y:S01]  /*1ba0*/  S2R R49, SR_CgaCtaId ;  /* 0x0000000000317919 */ /* 0x000e620000008800 */
        /* <DEDUP_REMOVED lines=21> */
[----:B------:R-:W-:Y:S01]  /*1d00*/  IMAD R17, R23, R3, RZ ;  /* 0x0000000317117224 */ /* 0x000fe200078e02ff */
[----:B------:R-:W-:-:S03]  /*1d10*/  SHF.R.S32.HI R0, RZ, 0x1f, R3 ;  /* 0x0000001fff007819 */ /* 0x000fc60000011403 */
[----:B------:R-:W-:Y:S02]  /*1d20*/  IMAD.X R25, RZ, RZ, R8, P1 ;  /* 0x000000ffff197224 */ /* 0x000fe400008e0608 */
[----:B------:R-:W-:Y:S02]  /*1d30*/  IMAD R22, R0, R22, R17 ;  /* 0x0000001600167224 */ /* 0x000fe400078e0211 */
[----:B------:R-:W-:-:S04]  /*1d40*/  IMAD.WIDE.U32 R16, R5, 0x40, R110 ;  /* 0x0000004005107825 */ /* 0x000fc800078e006e */
[----:B------:R-:W-:Y:S02]  /*1d50*/  IMAD R8, R21, R158, RZ ;  /* 0x0000009e15087224 */ /* 0x000fe400078e02ff */
[----:B------:R-:W-:-:S04]  /*1d60*/  IMAD.WIDE.U32 R24, R158, R20, R24 ;  /* 0x000000149e187225 */ /* 0x000fc800078e0018 */
[-C--:B------:R-:W-:Y:S02]  /*1d70*/  IMAD R5, R17, R112.reuse, RZ ;  /* 0x0000007011057224 */ /* 0x080fe400078e02ff */
[----:B------:R-:W-:Y:S02]  /*1d80*/  IMAD.IADD R25, R25, 0x1, R8 ;  /* 0x0000000119197824 */ /* 0x000fe400078e0208 */
[C---:B------:R-:W-:Y:S02]  /*1d90*/  IMAD R5, R16.reuse, R113, R5 ;  /* 0x0000007110057224 */ /* 0x040fe400078e0205 */
[----:B------:R-:W-:-:S04]  /*1da0*/  IMAD.WIDE.U32 R16, R16, R112, R24 ;  /* 0x0000007010107225 */ /* 0x000fc800078e0018 */
[----:B------:R-:W-:Y:S01]  /*1db0*/  IMAD.IADD R5, R17, 0x1, R5 ;  /* 0x0000000111057824 */ /* 0x000fe200078e0205 */
[----:B----4-:R-:W-:Y:S01]  /*1dc0*/  LEA R108, P2, R16, R6, 0x1 ;  /* 0x00000006106c7211 */ /* 0x010fe200078408ff */
[----:B------:R-:W-:Y:S01]  /*1dd0*/  IMAD.IADD R19, R19, 0x1, R22 ;  /* 0x0000000113137824 */ /* 0x000fe200078e0216 */
[----:B------:R-:W-:Y:S02]  /*1de0*/  IADD3 R20, P1, PT, R12, R4, RZ ;  /* 0x000000040c147210 */ /* 0x000fe40007f3e0ff */
[----:B------:R-:W-:Y:S02]  /*1df0*/  LEA.HI.X R109, R16, R7, R5, 0x1, P2 ;  /* 0x00000007106d7211 */ /* 0x000fe400010f0c05 */
[----:B------:R-:W-:Y:S01]  /*1e00*/  SHF.R.S32.HI R5, RZ, 0x1f, R72 ;  /* 0x0000001fff057819 */ /* 0x000fe20000011448 */
[----:B------:R-:W-:Y:S01]  /*1e10*/  IMAD.WIDE.U32 R18, R110, R150, R18 ;  /* 0x000000966e127225 */ /* 0x000fe200078e0012 */
[----:B------:R-:W-:Y:S02]  /*1e20*/  IADD3.X R21, PT, PT, RZ, R2, RZ, P1, !PT ;  /* 0x00000002ff157210 */ /* 0x000fe40000ffe4ff */
[----:B------:R-:W-:-:S02]  /*1e30*/  LEA.HI R70, R5, R72, RZ, 0x6 ;  /* 0x0000004805467211 */ /* 0x000fc400078f30ff */
[----:B------:R-:W-:Y:S02]  /*1e40*/  MOV R2, 0x400 ;  /* 0x0000040000027802 */ /* 0x000fe40000000f00 */
[----:B------:R-:W-:Y:S02]  /*1e50*/  IADD3 R155, PT, PT, R19, R155, RZ ;  /* 0x0000009b139b7210 */ /* 0x000fe40007ffe0ff */
[C---:B------:R-:W-:Y:S02]  /*1e60*/  LEA R154, P0, R18.reuse, R10, 0x1 ;  /* 0x0000000a129a7211 */ /* 0x040fe400078008ff */
[----:B------:R-:W-:Y:S02]  /*1e70*/  SHF.R.S32.HI R70, RZ, 0x6, R70 ;  /* 0x00000006ff467819 */ /* 0x000fe40000011446 */
[----:B-1----:R-:W-:Y:S02]  /*1e80*/  LEA R49, R49, R2, 0x18 ;  /* 0x0000000231317211 */ /* 0x002fe400078ec0ff */
[----:B------:R-:W-:-:S02]  /*1e90*/  LEA.HI.X R155, R18, R11, R155, 0x1, P0 ;  /* 0x0000000b129b7211 */ /* 0x000fc400000f0c9b */
[----:B------:R-:W-:Y:S02]  /*1ea0*/  LOP3.LUT R2, R63, 0x1c0, RZ, 0xc0, !PT ;  /* 0x000001c03f027812 */ /* 0x000fe400078ec0ff */
[----:B------:R-:W-:Y:S02]  /*1eb0*/  ISETP.GE.AND P0, PT, R70, R105, PT ;  /* 0x000000694600720c */ /* 0x000fe40003f06270 */
[----:B------:R-:W-:Y:S01]  /*1ec0*/  LOP3.LUT R2, R2, 0x38, R157, 0xf8, !PT ;  /* 0x0000003802027812 */ /* 0x000fe200078ef89d */
[----:B------:R-:W-:-:S03]  /*1ed0*/  IMAD.WIDE.U32 R20, R110, R148, R20 ;  /* 0x000000946e147225 */ /* 0x000fc600078e0014 */
[----:B------:R-:W-:Y:S01]  /*1ee0*/  LOP3.LUT R2, R2, 0x38, R63, 0x78, !PT ;  /* 0x0000003802027812 */ /* 0x000fe200078e783f */
[----:B------:R-:W-:Y:S01]  /*1ef0*/  IMAD.IADD R153, R21, 0x1, R153 ;  /* 0x0000000115997824 */ /* 0x000fe200078e0299 */
[----:B------:R-:W-:Y:S02]  /*1f00*/  LEA R152, P1, R20, R14, 0x1 ;  /* 0x0000000e14987211 */ /* 0x000fe400078208ff */
        /* <DEDUP_REMOVED lines=16> */
[----:B------:R-:W-:-:S04]  /*2010*/  SHF.R.S32.HI R99, RZ, 0x1, R99 ;  /* 0x00000001ff637819 */ /* 0x000fc80000011463 */
[C---:B------:R-:W-:Y:S01]  /*2020*/  SHF.L.U32 R93, R99.reuse, 0x5, RZ ;  /* 0x00000005635d7819 */ /* 0x040fe200000006ff */
[C---:B------:R-:W-:Y:S02]  /*2030*/  IMAD.SHL.U32 R97, R99.reuse, 0x10, RZ ;  /* 0x0000001063617824 */ /* 0x040fe400078e00ff */
        /* <DEDUP_REMOVED lines=24> */
[----:B-----5:R-:W-:Y:S01]  /*21c0*/  IMAD R8, R115, R60, RZ ;  /* 0x0000003c73087224 */ /* 0x020fe200078e02ff */
[----:B------:R-:W-:Y:S01]  /*21d0*/  IADD3 R23, PT, PT, R23, R2, RZ ;  /* 0x0000000217177210 */ /* 0x000fe20007ffe0ff */
[----:B------:R-:W-:Y:S01]  /*21e0*/  IMAD.WIDE.U32 R24, R60, R114, R24 ;  /* 0x000000723c187225 */ /* 0x000fe200078e0018 */
[----:B------:R-:W-:-:S03]  /*21f0*/  SHF.L.U32 R2, R157, 0x2, RZ ;  /* 0x000000029d027819 */ /* 0x000fc600000006ff */
[-C--:B------:R-:W-:Y:S02]  /*2200*/  IMAD R11, R21, R3.reuse, RZ ;  /* 0x00000003150b7224 */ /* 0x080fe400078e02ff */
[----:B------:R-:W-:Y:S02]  /*2210*/  IMAD.IADD R10, R60, 0x1, R9 ;  /* 0x000000013c0a7824 */ /* 0x000fe400078e0209 */
[----:B------:R-:W-:Y:S02]  /*2220*/  IMAD R9, R15, R3, RZ ;  /* 0x000000030f097224 */ /* 0x000fe400078e02ff */
[----:B------:R-:W-:Y:S01]  /*2230*/  IMAD.IADD R25, R25, 0x1, R8 ;  /* 0x0000000119197824 */ /* 0x000fe200078e0208 */
[----:B------:R-:W-:Y:S01]  /*2240*/  LOP3.LUT R2, R2, 0x1c, RZ, 0xc0, !PT ;  /* 0x0000001c02027812 */ /* 0x000fe200078ec0ff */
[----:B------:R-:W-:Y:S01]  /*2250*/  IMAD R8, R20, R0, R11 ;  /* 0x0000000014087224 */ /* 0x000fe200078e020b */
[----:B------:R-:W-:Y:S01]  /*2260*/  IADD3 R11, P0, PT, -R72, R110, RZ ;  /* 0x0000006e480b7210 */ /* 0x000fe20007f1e1ff */
[----:B------:R-:W-:Y:S01]  /*2270*/  IMAD R0, R14, R0, R9 ;  /* 0x000000000e007224 */ /* 0x000fe200078e0209 */
[----:B------:R-:W-:Y:S01]  /*2280*/  SHF.R.S32.HI R9, RZ, 0x1f, R72 ;  /* 0x0000001fff097819 */ /* 0x000fe20000011448 */
[----:B------:R-:W-:-:S02]  /*2290*/  IMAD R15, R10, R99, RZ ;  /* 0x000000630a0f7224 */ /* 0x000fc400078e02ff */
        /* <DEDUP_REMOVED lines=38> */
.L_x_11735:
        /* <DEDUP_REMOVED lines=20> */
.L_x_11684:
[----:B------:R-:W-:Y:S05]  /*2640*/  BSYNC.RECONVERGENT B0 ;  /* 0x0000000000007941 */ /* 0x000fea0003800200 */
.L_x_11683:
        /* <DEDUP_REMOVED lines=12> */
.L_x_11686:
[----:B------:R-:W-:Y:S05]  /*2710*/  BSYNC.RECONVERGENT B0 ;  /* 0x0000000000007941 */ /* 0x000fea0003800200 */
.L_x_11685:
        /* <DEDUP_REMOVED lines=12> */
.L_x_11688:
[----:B------:R-:W-:Y:S05]  /*27e0*/  BSYNC.RECONVERGENT B0 ;  /* 0x0000000000007941 */ /* 0x000fea0003800200 */
.L_x_11687:
        /* <DEDUP_REMOVED lines=15> */
.L_x_11690:
[----:B------:R-:W-:Y:S05]  /*28e0*/  BSYNC.RECONVERGENT B0 ;  /* 0x0000000000007941 */ /* 0x000fea0003800200 */
.L_x_11689:
        /* <DEDUP_REMOVED lines=26> */
.L_x_11694:
[----:B------:R-:W-:Y:S05]  /*2a90*/  BSYNC.RECONVERGENT B0 ;  /* 0x0000000000007941 */ /* 0x000fea0003800200 */
.L_x_11693:
        /* <DEDUP_REMOVED lines=12> */
.L_x_11696:
[----:B------:R-:W-:Y:S05]  /*2b60*/  BSYNC.RECONVERGENT B0 ;  /* 0x0000000000007941 */ /* 0x000fea0003800200 */
.L_x_11695:
        /* <DEDUP_REMOVED lines=12> */
.L_x_11698:
[----:B------:R-:W-:Y:S05]  /*2c30*/  BSYNC.RECONVERGENT B0 ;  /* 0x0000000000007941 */ /* 0x000fea0003800200 */
.L_x_11697:
        /* <DEDUP_REMOVED lines=17> */
.L_x_11692:
        /* <DEDUP_REMOVED lines=61> */
.L_x_11704:
[----:B------:R-:W-:Y:S05]  /*3120*/  BSYNC.RECONVERGENT B0 ;  /* 0x0000000000007941 */ /* 0x000fea0003800200 */
.L_x_11703:
        /* <DEDUP_REMOVED lines=51> */
.L_x_11702:
[----:B------:R-:W-:Y:S05]  /*3460*/  BSYNC.RECONVERGENT B1 ;  /* 0x0000000000017941 */ /* 0x000fea0003800200 */
.L_x_11701:
        /* <DEDUP_REMOVED lines=66> */
.L_x_11708:
[----:B------:R-:W-:Y:S05]  /*3890*/  BSYNC.RECONVERGENT B0 ;  /* 0x0000000000007941 */ /* 0x000fea0003800200 */
.L_x_11707:
        /* <DEDUP_REMOVED lines=51> */
.L_x_11706:
[----:B------:R-:W-:Y:S05]  /*3bd0*/  BSYNC.RECONVERGENT B1 ;  /* 0x0000000000017941 */ /* 0x000fea0003800200 */
.L_x_11705:
        /* <DEDUP_REMOVED lines=64> */
.L_x_11712:
[----:B------:R-:W-:Y:S05]  /*3fe0*/  BSYNC.RECONVERGENT B0 ;  /* 0x0000000000007941 */ /* 0x000fea0003800200 */
.L_x_11711:
        /* <DEDUP_REMOVED lines=51> */
.L_x_11710:
[----:B------:R-:W-:Y:S05]  /*4320*/  BSYNC.RECONVERGENT B1 ;  /* 0x0000000000017941 */ /* 0x000fea0003800200 */
.L_x_11709:
        /* <DEDUP_REMOVED lines=67> */
.L_x_11716:
[----:B------:R-:W-:Y:S05]  /*4760*/  BSYNC.RECONVERGENT B0 ;  /* 0x0000000000007941 */ /* 0x000fea0003800200 */
.L_x_11715:
        /* <DEDUP_REMOVED lines=51> */
.L_x_11714:
[----:B------:R-:W-:Y:S05]  /*4aa0*/  BSYNC.RECONVERGENT B1 ;  /* 0x0000000000017941 */ /* 0x000fea0003800200 */
.L_x_11713:
[----:B------:R-:W2:Y:S02]  /*4ab0*/  LD.E R3, desc[UR4][R102.64+0xd0] ;  /* 0x0000d00466037980 */ /* 0x000ea4000c101900 */
[----:B--2---:R-:W-:Y:S05]  /*4ac0*/  IMAD.U32 R3, R3, -0x20, RZ ;  /* 0xffffffe003037824 */ /* 0x004fea00078e00ff */
[C---:B------:R-:W-:Y:S02]  /*4ad0*/  LEA R14, P1, R3.reuse, R14, 0x1 ;  /* 0x0000000e030e7211 */ /* 0x040fe400078208ff */
[C---:B------:R-:W-:Y:S02]  /*4ae0*/  LEA R50, P0, R3.reuse, R50, 0x1 ;  /* 0x0000003203327211 */ /* 0x040fe400078008ff */
[C---:B------:R-:W-:Y:S02]  /*4af0*/  LEA.HI.X.SX32 R15, R3.reuse, R15, 0x1, P1 ;  /* 0x0000000f030f7211 */ /* 0x040fe400008f0eff */
[----:B------:R-:W-:Y:S01]  /*4b00*/  LEA.HI.X.SX32 R51, R3, R51, 0x1, P0 ;  /* 0x0000003303337211 */ /* 0x000fe200000f0eff */
[----:B------:R-:W-:Y:S05]  /*4b10*/  BRA `(.L_x_11699) ;  /* 0x0000003000287947 */ /* 0x000fea0003800000 */
.L_x_11700:
        /* <DEDUP_REMOVED lines=99> */
.L_x_11720:
[----:B------:R-:W-:Y:S05]  /*5150*/  BSYNC.RECONVERGENT B0 ;  /* 0x0000000000007941 */ /* 0x000fea0003800200 */
.L_x_11719:
        /* <DEDUP_REMOVED lines=92> */
.L_x_11718:
[----:B------:R-:W-:Y:S05]  /*5720*/  BSYNC.RECONVERGENT B1 ;  /* 0x0000000000017941 */ /* 0x000fea0003800200 */
.L_x_11717:
        /* <DEDUP_REMOVED lines=98> */
.L_x_11724:
[----:B------:R-:W-:Y:S05]  /*5d50*/  BSYNC.RECONVERGENT B0 ;  /* 0x0000000000007941 */ /* 0x000fea0003800200 */
.L_x_11723:
        /* <DEDUP_REMOVED lines=92> */
.L_x_11722:
[----:B------:R-:W-:Y:S05]  /*6320*/  BSYNC.RECONVERGENT B1 ;  /* 0x0000000000017941 */ /* 0x000fea0003800200 */
.L_x_11721:
        /* <DEDUP_REMOVED lines=98> */
.L_x_11728:
[----:B------:R-:W-:Y:S05]  /*6950*/  BSYNC.RECONVERGENT B0 ;  /* 0x0000000000007941 */ /* 0x000fea0003800200 */
.L_x_11727:
        /* <DEDUP_REMOVED lines=92> */
.L_x_11726:
[----:B------:R-:W-:Y:S05]  /*6f20*/  BSYNC.RECONVERGENT B1 ;  /* 0x0000000000017941 */ /* 0x000fea0003800200 */
.L_x_11725:
        /* <DEDUP_REMOVED lines=102> */
.L_x_11732:
[----:B------:R-:W-:Y:S05]  /*7590*/  BSYNC.RECONVERGENT B0 ;  /* 0x0000000000007941 */ /* 0x000fea0003800200 */
.L_x_11731:
        /* <DEDUP_REMOVED lines=90> */
.L_x_11730:
[----:B------:R-:W-:Y:S05]  /*7b40*/  BSYNC.RECONVERGENT B1 ;  /* 0x0000000000017941 */ /* 0x000fea0003800200 */
.L_x_11729:
[----:B------:R-:W3:Y:S01]  /*7b50*/  LD.E R3, desc[UR4][R102.64+0xd0] ;  /* 0x0000d00466037980 */ /* 0x000ee2000c101900 */
[----:B-----5:R-:W-:Y:S02]  /*7b60*/  IMAD.MOV.U32 R77, RZ, RZ, R73 ;  /* 0x000000ffff4d7224 */ /* 0x020fe400078e0049 */
[----:B---3--:R-:W-:Y:S05]  /*7b70*/  IMAD.U32 R3, R3, -0x20, RZ ;  /* 0xffffffe003037824 */ /* 0x008fea00078e00ff */
[C---:B------:R-:W-:Y:S02]  /*7b80*/  LEA R78, P1, R3.reuse, R78, 0x1 ;  /* 0x0000004e034e7211 */ /* 0x040fe400078208ff */
[C---:B------:R-:W-:Y:S02]  /*7b90*/  LEA R76, P0, R3.reuse, R76, 0x1 ;  /* 0x0000004c034c7211 */ /* 0x040fe400078008ff */
[C---:B------:R-:W-:Y:S02]  /*7ba0*/  LEA.HI.X.SX32 R79, R3.reuse, R79, 0x1, P1 ;  /* 0x0000004f034f7211 */ /* 0x040fe400008f0eff */
[----:B------:R-:W-:Y:S09]  /*7bb0*/  LEA.HI.X.SX32 R73, R3, R77, 0x1, P0 ;  /* 0x0000004d03497211 */ /* 0x000ff200000f0eff */
.L_x_11699:
[----:B------:R-:W-:Y:S05]  /*7bc0*/  BSYNC.RECONVERGENT B2 ;  /* 0x0000000000027941 */ /* 0x000fea0003800200 */
.L_x_11691:
        /* <DEDUP_REMOVED lines=101> */
.L_x_11734:
[----:B------:R-:W-:Y:S05]  /*8220*/  BSYNC.RECONVERGENT B0 ;  /* 0x0000000000007941 */ /* 0x000fea0003800200 */
.L_x_11733:
[----:B------:R-:W-:Y:S05]  /*8230*/  @P2 BRA `(.L_x_11735) ;  /* 0xffffffa000b02947 */ /* 0x000fea000383ffff */
.L_x_11682:
        /* <DEDUP_REMOVED lines=34> */
.L_x_11739:
[----:B------:R-:W-:Y:S05]  /*8460*/  BSYNC.RECONVERGENT B0 ;  /* 0x0000000000007941 */ /* 0x000fea0003800200 */
.L_x_11738:
        /* <DEDUP_REMOVED lines=14> */
.L_x_11741:
[----:B------:R-:W-:Y:S05]  /*8550*/  BSYNC.RECONVERGENT B0 ;  /* 0x0000000000007941 */ /* 0x000fea0003800200 */
.L_x_11740:
        /* <DEDUP_REMOVED lines=16> */
.L_x_11743:
[----:B------:R-:W-:Y:S05]  /*8660*/  BSYNC.RECONVERGENT B0 ;  /* 0x0000000000007941 */ /* 0x000fea0003800200 */
.L_x_11742:
        /* <DEDUP_REMOVED lines=16> */
.L_x_11737:
        /* <DEDUP_REMOVED lines=84> */
.L_x_11751:
[----:B------:R-:W-:Y:S05]  /*8cb0*/  BSYNC.RECONVERGENT B0 ;  /* 0x0000000000007941 */ /* 0x000fea0003800200 */
.L_x_11750:
[----:B-----5:R-:W-:Y:S01]  /*8cc0*/  IMAD.MOV.U32 R6, RZ, RZ, R10 ;  /* 0x000000ffff067224 */ /* 0x020fe200078e000a */
[----:B------:R-:W-:Y:S01]  /*8cd0*/  MOV R4, R8 ;  /* 0x0000000800047202 */ /* 0x000fe20000000f00 */
[----:B------:R-:W-:Y:S01]  /*8ce0*/  IMAD.MOV.U32 R7, RZ, RZ, R11 ;  /* 0x000000ffff077224 */ /* 0x000fe200078e000b */
[----:B------:R-:W-:Y:S02]  /*8cf0*/  MOV R5, R9 ;  /* 0x0000000900057202 */ /* 0x000fe40000000f00 */
.L_x_11749:
[----:B------:R-:W-:Y:S05]  /*8d00*/  BSYNC.RECONVERGENT B1 ;  /* 0x0000000000017941 */ /* 0x000fea0003800200 */
.L_x_11748:
        /* <DEDUP_REMOVED lines=50> */
.L_x_11753:
[----:B------:R-:W-:Y:S05]  /*9030*/  BSYNC.RECONVERGENT B0 ;  /* 0x0000000000007941 */ /* 0x000fea0003800200 */
.L_x_11752:
[----:B-----5:R3:W-:Y:S02]  /*9040*/  STS.128 [R163+0x2000], R8 ;  /* 0x00200008a3007388 */ /* 0x0207e40000000c00 */
.L_x_11747:
[----:B------:R-:W-:Y:S05]  /*9050*/  BSYNC.RECONVERGENT B2 ;  /* 0x0000000000027941 */ /* 0x000fea0003800200 */
.L_x_11746:
        /* <DEDUP_REMOVED lines=54> */
.L_x_11759:
[----:B------:R-:W-:Y:S05]  /*93c0*/  BSYNC.RECONVERGENT B0 ;  /* 0x0000000000007941 */ /* 0x000fea0003800200 */
.L_x_11758:
[----:B-----5:R1:W-:Y:S02]  /*93d0*/  STS.128 [R163+0x800], R8 ;  /* 0x00080008a3007388 */ /* 0x0203e40000000c00 */
.L_x_11757:
[----:B------:R-:W-:Y:S05]  /*93e0*/  BSYNC.RECONVERGENT B1 ;  /* 0x0000000000017941 */ /* 0x000fea0003800200 */
.L_x_11756:
        /* <DEDUP_REMOVED lines=47> */
.L_x_11761:
[----:B------:R-:W-:Y:S05]  /*96e0*/  BSYNC.RECONVERGENT B0 ;  /* 0x0000000000007941 */ /* 0x000fea0003800200 */
.L_x_11760:
[----:B-----5:R3:W-:Y:S02]  /*96f0*/  STS.128 [R163+0x2800], R8 ;  /* 0x00280008a3007388 */ /* 0x0207e40000000c00 */
.L_x_11755:
[----:B------:R-:W-:Y:S05]  /*9700*/  BSYNC.RECONVERGENT B2 ;  /* 0x0000000000027941 */ /* 0x000fea0003800200 */
.L_x_11754:
        /* <DEDUP_REMOVED lines=54> */
.L_x_11767:
[----:B------:R-:W-:Y:S05]  /*9a70*/  BSYNC.RECONVERGENT B0 ;  /* 0x0000000000007941 */ /* 0x000fea0003800200 */
.L_x_11766:
[----:B-----5:R1:W-:Y:S02]  /*9a80*/  STS.128 [R163+0x1000], R8 ;  /* 0x00100008a3007388 */ /* 0x0203e40000000c00 */
.L_x_11765:
[----:B------:R-:W-:Y:S05]  /*9a90*/  BSYNC.RECONVERGENT B1 ;  /* 0x0000000000017941 */ /* 0x000fea0003800200 */
.L_x_11764:
        /* <DEDUP_REMOVED lines=47> */
.L_x_11769:
[----:B------:R-:W-:Y:S05]  /*9d90*/  BSYNC.RECONVERGENT B0 ;  /* 0x0000000000007941 */ /* 0x000fea0003800200 */
.L_x_11768:
[----:B-----5:R1:W-:Y:S02]  /*9da0*/  STS.128 [R163+0x3000], R8 ;  /* 0x00300008a3007388 */ /* 0x0203e40000000c00 */
.L_x_11763:
[----:B------:R-:W-:Y:S05]  /*9db0*/  BSYNC.RECONVERGENT B2 ;  /* 0x0000000000027941 */ /* 0x000fea0003800200 */
.L_x_11762:
        /* <DEDUP_REMOVED lines=55> */
.L_x_11773:
[----:B------:R-:W-:Y:S05]  /*a130*/  BSYNC.RECONVERGENT B0 ;  /* 0x0000000000007941 */ /* 0x000fea0003800200 */
.L_x_11772:
[----:B-----5:R3:W-:Y:S02]  /*a140*/  STS.128 [R163+0x1800], R8 ;  /* 0x00180008a3007388 */ /* 0x0207e40000000c00 */
.L_x_11771:
[----:B------:R-:W-:Y:S05]  /*a150*/  BSYNC.RECONVERGENT B1 ;  /* 0x0000000000017941 */ /* 0x000fea0003800200 */
.L_x_11770:
        /* <DEDUP_REMOVED lines=46> */
.L_x_11775:
[----:B------:R-:W-:Y:S05]  /*a440*/  BSYNC.RECONVERGENT B0 ;  /* 0x0000000000007941 */ /* 0x000fea0003800200 */
.L_x_11774:
[----:B-----5:R3:W-:Y:S01]  /*a450*/  STS.128 [R163+0x3800], R8 ;  /* 0x00380008a3007388 */ /* 0x0207e20000000c00 */
[----:B------:R-:W-:Y:S05]  /*a460*/  BRA `(.L_x_11744) ;  /* 0x0000002c005c7947 */ /* 0x000fea0003800000 */
.L_x_11745:
        /* <DEDUP_REMOVED lines=95> */
.L_x_11781:
[----:B------:R-:W-:Y:S05]  /*aa60*/  BSYNC.RECONVERGENT B0 ;  /* 0x0000000000007941 */ /* 0x000fea0003800200 */
.L_x_11780:
[----:B--2--5:R-:W-:Y:S01]  /*aa70*/  IMAD.MOV.U32 R6, RZ, RZ, R34 ;  /* 0x000000ffff067224 */ /* 0x024fe200078e0022 */
[----:B------:R-:W-:Y:S01]  /*aa80*/  MOV R4, R32 ;  /* 0x0000002000047202 */ /* 0x000fe20000000f00 */
[----:B------:R-:W-:Y:S01]  /*aa90*/  IMAD.MOV.U32 R7, RZ, RZ, R35 ;  /* 0x000000ffff077224 */ /* 0x000fe200078e0023 */
[----:B------:R-:W-:Y:S02]  /*aaa0*/  MOV R5, R33 ;  /* 0x0000002100057202 */ /* 0x000fe40000000f00 */
.L_x_11779:
[----:B------:R-:W-:Y:S05]  /*aab0*/  BSYNC.RECONVERGENT B1 ;  /* 0x0000000000017941 */ /* 0x000fea0003800200 */
.L_x_11778:
        /* <DEDUP_REMOVED lines=86> */
.L_x_11783:
[----:B------:R-:W-:Y:S05]  /*b020*/  BSYNC.RECONVERGENT B0 ;  /* 0x0000000000007941 */ /* 0x000fea0003800200 */
.L_x_11782:
[----:B-----5:R3:W-:Y:S02]  /*b030*/  STS.128 [R163+0x2000], R32 ;  /* 0x00200020a3007388 */ /* 0x0207e40000000c00 */
.L_x_11777:
[----:B------:R-:W-:Y:S05]  /*b040*/  BSYNC.RECONVERGENT B2 ;  /* 0x0000000000027941 */ /* 0x000fea0003800200 */
.L_x_11776:
        /* <DEDUP_REMOVED lines=90> */
.L_x_11789:
[----:B------:R-:W-:Y:S05]  /*b5f0*/  BSYNC.RECONVERGENT B0 ;  /* 0x0000000000007941 */ /* 0x000fea0003800200 */
.L_x_11788:
[----:B-----5:R1:W-:Y:S02]  /*b600*/  STS.128 [R163+0x800], R32 ;  /* 0x00080020a3007388 */ /* 0x0203e40000000c00 */
.L_x_11787:
[----:B------:R-:W-:Y:S05]  /*b610*/  BSYNC.RECONVERGENT B1 ;  /* 0x0000000000017941 */ /* 0x000fea0003800200 */
.L_x_11786:
        /* <DEDUP_REMOVED lines=83> */
.L_x_11791:
[----:B------:R-:W-:Y:S05]  /*bb50*/  BSYNC.RECONVERGENT B0 ;  /* 0x0000000000007941 */ /* 0x000fea0003800200 */
.L_x_11790:
[----:B-----5:R3:W-:Y:S02]  /*bb60*/  STS.128 [R163+0x2800], R32 ;  /* 0x00280020a3007388 */ /* 0x0207e40000000c00 */
.L_x_11785:
[----:B------:R-:W-:Y:S05]  /*bb70*/  BSYNC.RECONVERGENT B2 ;  /* 0x0000000000027941 */ /* 0x000fea0003800200 */
.L_x_11784:
        /* <DEDUP_REMOVED lines=90> */
.L_x_11797:
[----:B------:R-:W-:Y:S05]  /*c120*/  BSYNC.RECONVERGENT B0 ;  /* 0x0000000000007941 */ /* 0x000fea0003800200 */
.L_x_11796:
[----:B-----5:R3:W-:Y:S02]  /*c130*/  STS.128 [R163+0x1000], R32 ;  /* 0x00100020a3007388 */ /* 0x0207e40000000c00 */
.L_x_11795:
[----:B------:R-:W-:Y:S05]  /*c140*/  BSYNC.RECONVERGENT B1 ;  /* 0x0000000000017941 */ /* 0x000fea0003800200 */
.L_x_11794:
        /* <DEDUP_REMOVED lines=83> */
.L_x_11799:
[----:B------:R-:W-:Y:S05]  /*c680*/  BSYNC.RECONVERGENT B0 ;  /* 0x0000000000007941 */ /* 0x000fea0003800200 */
.L_x_11798:
[----:B-----5:R3:W-:Y:S02]  /*c690*/  STS.128 [R163+0x3000], R32 ;  /* 0x00300020a3007388 */ /* 0x0207e40000000c00 */
.L_x_11793:
[----:B------:R-:W-:Y:S05]  /*c6a0*/  BSYNC.RECONVERGENT B2 ;  /* 0x0000000000027941 */ /* 0x000fea0003800200 */
.L_x_11792:
        /* <DEDUP_REMOVED lines=91> */
.L_x_11803:
[----:B------:R-:W-:Y:S05]  /*cc60*/  BSYNC.RECONVERGENT B0 ;  /* 0x0000000000007941 */ /* 0x000fea0003800200 */
.L_x_11802:
[----:B-----5:R1:W-:Y:S02]  /*cc70*/  STS.128 [R163+0x1800], R28 ;  /* 0x0018001ca3007388 */ /* 0x0203e40000000c00 */
.L_x_11801:
[----:B------:R-:W-:Y:S05]  /*cc80*/  BSYNC.RECONVERGENT B1 ;  /* 0x0000000000017941 */ /* 0x000fea0003800200 */
.L_x_11800:
        /* <DEDUP_REMOVED lines=83> */
.L_x_11805:
[----:B------:R-:W-:Y:S05]  /*d1c0*/  BSYNC.RECONVERGENT B0 ;  /* 0x0000000000007941 */ /* 0x000fea0003800200 */
.L_x_11804:
[----:B-----5:R1:W-:Y:S02]  /*d1d0*/  STS.128 [R163+0x3800], R28 ;  /* 0x0038001ca3007388 */ /* 0x0203e40000000c00 */
.L_x_11744:
[----:B------:R-:W-:Y:S05]  /*d1e0*/  BSYNC.RECONVERGENT B3 ;  /* 0x0000000000037941 */ /* 0x000fea0003800200 */
.L_x_11736:
[----:B-1-3--:R-:W-:Y:S01]  /*d1f0*/  IMAD.IADD R9, R101, 0x1, -R60 ;  /* 0x0000000165097824 */ /* 0x00afe200078e0a3c */
[C---:B-----5:R-:W-:Y:S01]  /*d200*/  SHF.L.U64.HI R14, R65.reuse, 0x1, R66 ;  /* 0x00000001410e7819 */ /* 0x060fe20000010242 */
[----:B--2-4-:R-:W-:Y:S01]  /*d210*/  IMAD.SHL.U32 R3, R65, 0x2, RZ ;  /* 0x0000000241037824 */ /* 0x014fe200078e00ff */
        /* <DEDUP_REMOVED lines=22> */
.L_x_11807:
[----:B------:R-:W-:Y:S05]  /*d380*/  BSYNC.RECONVERGENT B0 ;  /* 0x0000000000007941 */ /* 0x000fea0003800200 */
.L_x_11806:
        /* <DEDUP_REMOVED lines=14> */
.L_x_11809:
[----:B------:R-:W-:Y:S05]  /*d470*/  BSYNC.RECONVERGENT B0 ;  /* 0x0000000000007941 */ /* 0x000fea0003800200 */
.L_x_11808:
        /* <DEDUP_REMOVED lines=16> */
.L_x_11811:
[----:B------:R-:W-:Y:S05]  /*d580*/  BSYNC.RECONVERGENT B0 ;  /* 0x0000000000007941 */ /* 0x000fea0003800200 */
.L_x_11810:
        /* <DEDUP_REMOVED lines=16> */
.L_x_11813:
[----:B------:R-:W-:Y:S05]  /*d690*/  BSYNC.RECONVERGENT B0 ;  /* 0x0000000000007941 */ /* 0x000fea0003800200 */
.L_x_11812:
[----:B------:R-:W5:Y:S04]  /*d6a0*/  LD.E.64 R10, desc[UR4][R102.64+0x1c0] ;  /* 0x0001c004660a7980 */ /* 0x000f68000c101b00 */
[----:B-1-3--:R-:W3:Y:S01]  /*d6b0*/  LD.E.64 R6, desc[UR4][R102.64+0x1b8] ;  /* 0x0001b80466067980 */ /* 0x00aee2000c101b00 */
[----:B--2-4-:R-:W-:Y:S02]  /*d6c0*/  MOV R4, R158 ;  /* 0x0000009e00047202 */ /* 0x014fe40000000f00 */
[----:B------:R-:W-:Y:S01]  /*d6d0*/  MOV R5, RZ ;  /* 0x000000ff00057202 */ /* 0x000fe20000000f00 */
[----:B------:R-:W2:Y:S04]  /*d6e0*/  LD.E R2, desc[UR4][R102.64+0xd8] ;  /* 0x0000d80466027980 */ /* 0x000ea8000c101900 */
[----:B------:R-:W0:Y:S01]  /*d6f0*/  LDGDEPBAR ;  /* 0x00000000000079af */ /* 0x000e220000000000 */
[----:B-----5:R-:W-:-:S04]  /*d700*/  IMAD.WIDE.U32 R4, R159, R10, R4 ;  /* 0x0000000a9f047225 */ /* 0x020fc800078e0004 */
[----:B------:R-:W-:Y:S01]  /*d710*/  IMAD R0, R11, R159, RZ ;  /* 0x0000009f0b007224 */ /* 0x000fe200078e02ff */
[----:B---3--:R-:W-:-:S04]  /*d720*/  LEA R6, P0, R4, R6, 0x2 ;  /* 0x0000000604067211 */ /* 0x008fc800078010ff */
[----:B------:R-:W-:-:S04]  /*d730*/  IADD3 R0, PT, PT, R5, R0, RZ ;  /* 0x0000000005007210 */ /* 0x000fc80007ffe0ff */
[----:B------:R-:W-:-:S05]  /*d740*/  LEA.HI.X R7, R4, R7, R0, 0x2, P0 ;  /* 0x0000000704077211 */ /* 0x000fca00000f1400 */
[----:B------:R-:W3:Y:S01]  /*d750*/  LD.E R0, desc[UR4][R6.64] ;  /* 0x0000000406007980 */ /* 0x000ee2000c101900 */
[----:B--2---:R-:W3:Y:S01]  /*d760*/  MUFU.RCP R5, R2 ;  /* 0x0000000200057308 */ /* 0x004ee20000001000 */
[----:B------:R-:W-:-:S04]  /*d770*/  DEPBAR.LE SB0, 0x0 ;  /* 0x000080000000791a */ /* 0x000fc80000000000 */
[----:B------:R-:W-:Y:S01]  /*d780*/  BSSY.RECONVERGENT B0, `(.L_x_11814) ;  /* 0x0000015000007945 */ /* 0x000fe20003800200 */
[----:B------:R-:W-:Y:S01]  /*d790*/  BAR.SYNC.DEFER_BLOCKING 0x0 ;  /* 0x0000000000007b1d */ /* 0x000fe20000010000 */
[----:B---3--:R-:W-:-:S05]  /*d7a0*/  FMUL.FTZ R0, R0, R5 ;  /* 0x0000000500007220 */ /* 0x008fca0000410000 */
        /* <DEDUP_REMOVED lines=16> */
.L_x_11815:
[----:B------:R1:W-:Y:S04]  /*d8b0*/  STS.128 [R163+0x8000], RZ ;  /* 0x008000ffa3007388 */ /* 0x0003e80000000c00 */
[----:B------:R1:W-:Y:S02]  /*d8c0*/  STS.128 [R163+0xa000], RZ ;  /* 0x00a000ffa3007388 */ /* 0x0003e40000000c00 */
.L_x_11816:
[----:B------:R-:W-:Y:S05]  /*d8d0*/  BSYNC.RECONVERGENT B0 ;  /* 0x0000000000007941 */ /* 0x000fea0003800200 */
.L_x_11814:
[----:B------:R-:W-:Y:S01]  /*d8e0*/  ISETP.GE.AND P1, PT, R169, R9, PT ;  /* 0x00000009a900720c */ /* 0x000fe20003f26270 */
[C---:B------:R-:W-:Y:S01]  /*d8f0*/  IMAD.SHL.U32 R2, R157.reuse, 0x40, RZ ;  /* 0x000000409d027824 */ /* 0x040fe200078e00ff */
[--C-:B--2---:R-:W-:Y:S01]  /*d900*/  SHF.R.U32.HI R5, RZ, 0x1, R157.reuse ;  /* 0x00000001ff057819 */ /* 0x104fe2000001169d */
[----:B------:R-:W-:Y:S01]  /*d910*/  IMAD.SHL.U32 R11, R157, 0x20, RZ ;  /* 0x000000209d0b7824 */ /* 0x000fe200078e00ff */
[C---:B------:R-:W-:Y:S01]  /*d920*/  LOP3.LUT R142, R64.reuse, 0x8, R157, 0x78, !PT ;  /* 0x00000008408e7812 */ /* 0x040fe200078e789d */
[----:B------:R-:W-:Y:S01]  /*d930*/  BSSY.RECONVERGENT B0, `(.L_x_11817) ;  /* 0x000001d000007945 */ /* 0x000fe20003800200 */
[----:B------:R-:W-:Y:S02]  /*d940*/  LOP3.LUT R64, R64, 0x8, R5, 0xf8, !PT ;  /* 0x0000000840407812 */ /* 0x000fe400078ef805 */
[----:B------:R-:W-:Y:S02]  /*d950*/  LOP3.LUT R15, R2, 0x400, RZ, 0xc0, !PT ;  /* 0x00000400020f7812 */ /* 0x000fe400078ec0ff */
[----:B------:R-:W-:-:S02]  /*d960*/  LOP3.LUT R142, R142, 0x38, R63, 0x78, !PT ;  /* 0x000000388e8e7812 */ /* 0x000fc400078e783f */
        /* <DEDUP_REMOVED lines=25> */
.L_x_11818:
[----:B------:R-:W-:Y:S05]  /*db00*/  BSYNC.RECONVERGENT B0 ;  /* 0x0000000000007941 */ /* 0x000fea0003800200 */
.L_x_11817:
        /* <DEDUP_REMOVED lines=18> */
.L_x_11820:
[----:B------:R-:W-:Y:S05]  /*dc30*/  BSYNC.RECONVERGENT B0 ;  /* 0x0000000000007941 */ /* 0x000fea0003800200 */
.L_x_11819:
[----:B------:R1:W-:Y:S01]  /*dc40*/  @P3 STS.128 [R163+0x9800], RZ ;  /* 0x009800ffa3003388 */ /* 0x0003e20000000c00 */
[----:B------:R-:W-:Y:S03]  /*dc50*/  BSSY.RECONVERGENT B0, `(.L_x_11821) ;  /* 0x0000011000007945 */ /* 0x000fe60003800200 */
[----:B------:R1:W-:Y:S01]  /*dc60*/  @P3 STS.128 [R163+0xb800], RZ ;  /* 0x00b800ffa3003388 */ /* 0x0003e20000000c00 */
        /* <DEDUP_REMOVED lines=15> */
.L_x_11822:
[----:B------:R-:W-:Y:S05]  /*dd60*/  BSYNC.RECONVERGENT B0 ;  /* 0x0000000000007941 */ /* 0x000fea0003800200 */
.L_x_11821:
[----:B------:R-:W-:Y:S01]  /*dd70*/  LDSM.16.M88.4 R88, [R143] ;  /* 0x000000008f58783b */ /* 0x000fe20000000200 */
[----:B------:R-:W-:Y:S01]  /*dd80*/  IMAD.MOV.U32 R4, RZ, RZ, 0x20 ;  /* 0x00000020ff047424 */ /* 0x000fe200078e00ff */
[----:B------:R-:W-:Y:S01]  /*dd90*/  R2P PR, R157, 0x6 ;  /* 0x000000069d007804 */ /* 0x000fe20000000000 */
[----:B------:R-:W-:Y:S01]  /*dda0*/  IMAD.MOV.U32 R6, RZ, RZ, 0x40 ;  /* 0x00000040ff067424 */ /* 0x000fe200078e00ff */
[----:B------:R-:W5:Y:S01]  /*ddb0*/  LDSM.16.M88.4 R52, [R142+0x4000] ;  /* 0x004000008e34783b */ /* 0x000f620000000200 */
[----:B------:R-:W-:Y:S01]  /*ddc0*/  ISETP.NE.AND P6, PT, R105, 0x1, PT ;  /* 0x000000016900780c */ /* 0x000fe20003fc5270 */
[----:B------:R-:W-:Y:S01]  /*ddd0*/  BSSY.RECONVERGENT B1, `(.L_x_11823) ;  /* 0x00000f2000017945 */ /* 0x000fe20003800200 */
[----:B------:R-:W-:Y:S01]  /*dde0*/  SEL R4, R4, 0xffffffe0, !P1 ;  /* 0xffffffe004047807 */ /* 0x000fe20004800000 */
[----:B------:R-:W2:Y:S01]  /*ddf0*/  LDSM.16.M88.4 R44, [R142+0x4800] ;  /* 0x004800008e2c783b */ /* 0x000ea20000000200 */
[----:B------:R-:W-:Y:S02]  /*de00*/  SEL R6, R6, 0xffffffc0, !P2 ;  /* 0xffffffc006067807 */ /* 0x000fe40005000000 */
[C---:B------:R-:W-:Y:S01]  /*de10*/  IADD3 R138, PT, PT, R142.reuse, R4, RZ ;  /* 0x000000048e8a7210 */ /* 0x040fe20007ffe0ff */
[----:B------:R-:W4:Y:S01]  /*de20*/  LDSM.16.M88.4 R36, [R142+0x5000] ;  /* 0x005000008e24783b */ /* 0x000f220000000200 */
[C---:B------:R-:W-:Y:S01]  /*de30*/  IMAD.IADD R141, R143.reuse, 0x1, R4 ;  /* 0x000000018f8d7824 */ /* 0x040fe200078e0204 */
[----:B------:R-:W-:Y:S01]  /*de40*/  IADD3 R137, PT, PT, R142, R6, RZ ;  /* 0x000000068e897210 */ /* 0x000fe20007ffe0ff */
[----:B------:R-:W-:Y:S01]  /*de50*/  IMAD.IADD R140, R143, 0x1, R6 ;  /* 0x000000018f8c7824 */ /* 0x000fe200078e0206 */
[----:B------:R-:W4:Y:S02]  /*de60*/  LDSM.16.M88.4 R20, [R142+0x5800] ;  /* 0x005800008e14783b */ /* 0x000f240000000200 */
[C---:B------:R-:W-:Y:S01]  /*de70*/  IADD3 R136, PT, PT, R4.reuse, R137, RZ ;  /* 0x0000008904887210 */ /* 0x040fe20007ffe0ff */
[----:B------:R-:W-:Y:S01]  /*de80*/  IMAD.IADD R139, R4, 0x1, R140 ;  /* 0x00000001048b7824 */ /* 0x000fe200078e028c */
[----:B------:R-:W-:Y:S04]  /*de90*/  LDSM.16.M88.4 R16, [R141] ;  /* 0x000000008d10783b */ /* 0x000fe80000000200 */
[----:B------:R-:W4:Y:S04]  /*dea0*/  LDSM.16.M88.4 R68, [R138+0x4000] ;  /* 0x004000008a44783b */ /* 0x000f280000000200 */
[----:B------:R-:W4:Y:S04]  /*deb0*/  LDSM.16.M88.4 R24, [R138+0x4800] ;  /* 0x004800008a18783b */ /* 0x000f280000000200 */
[----:B-1-3--:R-:W1:Y:S04]  /*dec0*/  LDSM.16.M88.4 R8, [R138+0x5000] ;  /* 0x005000008a08783b */ /* 0x00ae680000000200 */
[----:B------:R-:W-:Y:S04]  /*ded0*/  LDSM.16.M88.4 R28, [R140] ;  /* 0x000000008c1c783b */ /* 0x000fe80000000200 */
[----:B------:R-:W-:Y:S01]  /*dee0*/  LDSM.16.M88.4 R96, [R137+0x4000] ;  /* 0x004000008960783b */ /* 0x000fe20000000200 */
[C---:B-----5:R-:W-:Y:S03]  /*def0*/  HMMA.16816.F32 R64, R88.reuse, R52, RZ ;  /* 0x000000345840723c */ /* 0x060fe600000018ff */
[----:B------:R-:W-:Y:S04]  /*df00*/  LDSM.16.M88.4 R92, [R137+0x4800] ;  /* 0x00480000895c783b */ /* 0x000fe80000000200 */
        /* <DEDUP_REMOVED lines=35> */
[C---:B---3--:R-:W-:Y:S08]  /*e140*/  HMMA.16816.F32 R32, R28.reuse, R68, R32 ;  /* 0x000000441c20723c */ /* 0x048ff00000001820 */
[----:B------:R-:W-:Y:S01]  /*e150*/  HMMA.16816.F32 R88, R28, R70, R88 ;  /* 0x000000461c58723c */ /* 0x000fe20000001858 */
[----:B------:R-:W3:Y:S04]  /*e160*/  LDSM.16.M88.4 R68, [R142+0x7000] ;  /* 0x007000008e44783b */ /* 0x000ee80000000200 */
[----:B------:R-:W3:Y:S03]  /*e170*/  LDSM.16.M88.4 R28, [R142+0x7800] ;  /* 0x007800008e1c783b */ /* 0x000ee60000000200 */
        /* <DEDUP_REMOVED lines=10> */
[----:B------:R-:W-:Y:S01]  /*e220*/  HMMA.16816.F32 R88, R8, R18, R88 ;  /* 0x000000120858723c */ /* 0x000fe20000001858 */
[----:B------:R-:W2:Y:S04]  /*e230*/  LDSM.16.M88.4 R16, [R138+0x6800] ;  /* 0x006800008a10783b */ /* 0x000ea80000000200 */
[----:B------:R-:W4:Y:S03]  /*e240*/  LDSM.16.M88.4 R8, [R138+0x7000] ;  /* 0x007000008a08783b */ /* 0x000f260000000200 */
[C---:B------:R-:W-:Y:S08]  /*e250*/  HMMA.16816.F32 R64, R24.reuse, R76, R64 ;  /* 0x0000004c1840723c */ /* 0x040ff00000001840 */
        /* <DEDUP_REMOVED lines=10> */
[----:B------:R-:W-:Y:S04]  /*e300*/  LDSM.16.M88.4 R28, [R139+0x2000] ;  /* 0x002000008b1c783b */ /* 0x000fe80000000200 */
[----:B------:R-:W3:Y:S03]  /*e310*/  LDSM.16.M88.4 R24, [R136+0x6000] ;  /* 0x006000008818783b */ /* 0x000ee60000000200 */
        /* <DEDUP_REMOVED lines=18> */
[C---:B---3--:R-:W-:Y:S08]  /*e440*/  HMMA.16816.F32 R32, R84.reuse, R68, R32 ;  /* 0x000000445420723c */ /* 0x048ff00000001820 */
[----:B------:R-:W-:Y:S08]  /*e450*/  HMMA.16816.F32 R88, R84, R70, R88 ;  /* 0x000000465458723c */ /* 0x000ff00000001858 */
[C---:B------:R-:W-:Y:S08]  /*e460*/  HMMA.16816.F32 R64, R28.reuse, R24, R64 ;  /* 0x000000181c40723c */ /* 0x040ff00000001840 */
[C---:B------:R-:W-:Y:S08]  /*e470*/  HMMA.16816.F32 R52, R28.reuse, R26, R52 ;  /* 0x0000001a1c34723c */ /* 0x040ff00000001834 */
[C---:B-1----:R-:W-:Y:S08]  /*e480*/  HMMA.16816.F32 R48, R28.reuse, R20, R48 ;  /* 0x000000141c30723c */ /* 0x042ff00000001830 */
[C---:B------:R-:W-:Y:S08]  /*e490*/  HMMA.16816.F32 R44, R28.reuse, R22, R44 ;  /* 0x000000161c2c723c */ /* 0x040ff0000000182c */
[C---:B--2---:R-:W-:Y:S08]  /*e4a0*/  HMMA.16816.F32 R40, R28.reuse, R16, R40 ;  /* 0x000000101c28723c */ /* 0x044ff00000001828 */
[C---:B------:R-:W-:Y:S08]  /*e4b0*/  HMMA.16816.F32 R36, R28.reuse, R18, R36 ;  /* 0x000000121c24723c */ /* 0x040ff00000001824 */
[C---:B----4-:R-:W-:Y:S08]  /*e4c0*/  HMMA.16816.F32 R32, R28.reuse, R8, R32 ;  /* 0x000000081c20723c */ /* 0x050ff00000001820 */
        /* <DEDUP_REMOVED lines=16> */
.L_x_11826:
        /* <DEDUP_REMOVED lines=23> */
[----:B------:R-:W-:Y:S01]  /*e740*/  LOP3.LUT R2, RZ, R17, RZ, 0x33, !PT ;  /* 0x00000011ff027212 */ /* 0x000fe200078e33ff */
        /* <DEDUP_REMOVED lines=36> */
.L_x_11827:
[----:B------:R-:W-:Y:S05]  /*e990*/  BSYNC.RECONVERGENT B0 ;  /* 0x0000000000007941 */ /* 0x000fea0003800200 */
.L_x_11825:
        /* <DEDUP_REMOVED lines=53> */
.L_x_11824:
[----:B------:R-:W-:Y:S05]  /*ecf0*/  BSYNC.RECONVERGENT B1 ;  /* 0x0000000000017941 */ /* 0x000fea0003800200 */
.L_x_11823:
[----:B------:R-:W2:Y:S01]  /*ed00*/  LD.E R118, desc[UR4][R102.64+0xdc] ;  /* 0x0000dc0466767980 */ /* 0x000ea2000c101900 */
[----:B-1----:R-:W-:Y:S01]  /*ed10*/  SHF.R.U32.HI R2, RZ, 0x2, R157 ;  /* 0x00000002ff027819 */ /* 0x002fe2000001169d */
[----:B------:R-:W-:Y:S02]  /*ed20*/  IMAD.SHL.U32 R3, R157, 0x2, RZ ;  /* 0x000000029d037824 */ /* 0x000fe400078e00ff */
[----:B------:R-:W-:Y:S01]  /*ed30*/  VIADD R8, R59, 0xffffffc0 ;  /* 0xffffffc03b087836 */ /* 0x000fe20000000000 */
[----:B------:R-:W-:Y:S02]  /*ed40*/  LOP3.LUT R2, R2, 0x7, RZ, 0xc0, !PT ;  /* 0x0000000702027812 */ /* 0x000fe400078ec0ff */
[----:B------:R-:W-:Y:S02]  /*ed50*/  LOP3.LUT R3, R3, 0x6, RZ, 0xc0, !PT ;  /* 0x0000000603037812 */ /* 0x000fe400078ec0ff */
[----:B------:R-:W-:-:S03]  /*ed60*/  LOP3.LUT R2, R2, 0x1f0, R5, 0xf8, !PT ;  /* 0x000001f002027812 */ /* 0x000fc600078ef805 */
[----:B------:R-:W-:Y:S01]  /*ed70*/  IMAD.IADD R8, R3, 0x1, R8 ;  /* 0x0000000103087824 */ /* 0x000fe200078e0208 */
[----:B------:R-:W-:-:S03]  /*ed80*/  IADD3 R2, PT, PT, -R165, R2, R160 ;  /* 0x00000002a5027210 */ /* 0x000fc60007ffe1a0 */
[----:B------:R-:W-:Y:S02]  /*ed90*/  VIADD R5, R8, 0x8 ;  /* 0x0000000808057836 */ /* 0x000fe40000000000 */
[----:B------:R-:W-:-:S04]  /*eda0*/  IMAD.IADD R2, R2, 0x1, R101 ;  /* 0x0000000102027824 */ /* 0x000fc800078e0265 */
[----:B------:R-:W-:-:S05]  /*edb0*/  IMAD.IADD R3, R2, 0x1, -R5 ;  /* 0x0000000102037824 */ /* 0x000fca00078e0a05 */
[----:B------:R-:W-:Y:S01]  /*edc0*/  IABS R3, R3 ;  /* 0x0000000300037213 */ /* 0x000fe20000000000 */
[----:B------:R-:W-:-:S03]  /*edd0*/  VIADD R12, R8, 0x20 ;  /* 0x00000020080c7836 */ /* 0x000fc60000000000 */
[----:B------:R-:W-:Y:S01]  /*ede0*/  I2FP.F32.S32 R3, R3 ;  /* 0x0000000300037245 */ /* 0x000fe20000201400 */
[C---:B------:R-:W-:Y:S01]  /*edf0*/  VIADD R22, R8.reuse, 0x18 ;  /* 0x0000001808167836 */ /* 0x040fe20000000000 */
[----:B------:R-:W-:Y:S01]  /*ee00*/  ISETP.GE.AND P1, PT, R5, R101, PT ;  /* 0x000000650500720c */ /* 0x000fe20003f26270 */
        /* <DEDUP_REMOVED lines=11> */
[----:B------:R-:W-:Y:S01]  /*eec0*/  FFMA.FTZ R134, -R0, R3, R40 ;  /* 0x0000000300867223 */ /* 0x000fe20000010128 */
[----:B------:R-:W-:-:S02]  /*eed0*/  VIADD R3, R2, 0x8 ;  /* 0x0000000802037836 */ /* 0x000fc40000000000 */
[----:B------:R-:W-:Y:S01]  /*eee0*/  FFMA.FTZ R18, -R0, R5, R44 ;  /* 0x0000000500127223 */ /* 0x000fe2000001012c */
[----:B------:R-:W-:Y:S02]  /*eef0*/  VIADD R24, R8, 0x10 ;  /* 0x0000001008187836 */ /* 0x000fe40000000000 */
[----:B------:R-:W-:Y:S01]  /*ef00*/  FFMA.FTZ R65, -R0, R9, R65 ;  /* 0x0000000900417223 */ /* 0x000fe20000010141 */
[--C-:B------:R-:W-:Y:S01]  /*ef10*/  IMAD.IADD R5, R2, 0x1, -R8.reuse ;  /* 0x0000000102057824 */ /* 0x100fe200078e0a08 */
[-C--:B------:R-:W-:Y:S01]  /*ef20*/  ISETP.GE.AND P2, PT, R28, R101.reuse, PT ;  /* 0x000000651c00720c */ /* 0x080fe20003f46270 */
[C---:B------:R-:W-:Y:S02]  /*ef30*/  IMAD.IADD R9, R3.reuse, 0x1, -R8 ;  /* 0x0000000103097824 */ /* 0x040fe400078e0a08 */
[C---:B------:R-:W-:Y:S01]  /*ef40*/  IMAD.IADD R28, R3.reuse, 0x1, -R28 ;  /* 0x00000001031c7824 */ /* 0x040fe200078e0a1c */
[----:B------:R-:W-:Y:S01]  /*ef50*/  ISETP.GE.AND P5, PT, R24, R101, PT ;  /* 0x000000651800720c */ /* 0x000fe20003fa6270 */
[--C-:B------:R-:W-:Y:S01]  /*ef60*/  IMAD.IADD R11, R2, 0x1, -R24.reuse ;  /* 0x00000001020b7824 */ /* 0x100fe200078e0a18 */
[----:B------:R-:W-:Y:S01]  /*ef70*/  IABS R5, R5 ;  /* 0x0000000500057213 */ /* 0x000fe20000000000 */
[----:B------:R-:W-:Y:S01]  /*ef80*/  IMAD.IADD R24, R3, 0x1, -R24 ;  /* 0x0000000103187824 */ /* 0x000fe200078e0a18 */
[----:B------:R-:W-:-:S02]  /*ef90*/  IABS R9, R9 ;  /* 0x0000000900097213 */ /* 0x000fc40000000000 */
[----:B------:R-:W-:Y:S02]  /*efa0*/  IABS R28, R28 ;  /* 0x0000001c001c7213 */ /* 0x000fe40000000000 */
[----:B------:R-:W-:Y:S02]  /*efb0*/  I2FP.F32.S32 R5, R5 ;  /* 0x0000000500057245 */ /* 0x000fe40000201400 */
[----:B------:R-:W-:Y:S02]  /*efc0*/  IABS R24, R24 ;  /* 0x0000001800187213 */ /* 0x000fe40000000000 */
[----:B------:R-:W-:Y:S01]  /*efd0*/  I2FP.F32.S32 R9, R9 ;  /* 0x0000000900097245 */ /* 0x000fe20000201400 */
[----:B------:R-:W-:Y:S01]  /*efe0*/  VIADD R26, R8, 0x9 ;  /* 0x00000009081a7836 */ /* 0x000fe20000000000 */
[----:B------:R-:W-:Y:S01]  /*eff0*/  I2FP.F32.S32 R28, R28 ;  /* 0x0000001c001c7245 */ /* 0x000fe20000201400 */
[CC--:B------:R-:W-:Y:S01]  /*f000*/  FFMA.FTZ R64, -R0.reuse, R5.reuse, R64 ;  /* 0x0000000500407223 */ /* 0x0c0fe20000010140 */
[C---:B------:R-:W-:Y:S01]  /*f010*/  FFMA.FTZ R54, -R0.reuse, R5, R54 ;  /* 0x0000000500367223 */ /* 0x040fe20000010136 */
[----:B------:R-:W-:Y:S01]  /*f020*/  I2FP.F32.S32 R5, R24 ;  /* 0x0000001800057245 */ /* 0x000fe20000201400 */
[C---:B------:R-:W-:Y:S01]  /*f030*/  FFMA.FTZ R66, -R0.reuse, R9, R66 ;  /* 0x0000000900427223 */ /* 0x040fe20000010142 */
[----:B------:R-:W-:Y:S01]  /*f040*/  FFMA.FTZ R28, -R0, R28, R67 ;  /* 0x0000001c001c7223 */ /* 0x000fe20000010143 */
[-C--:B------:R-:W-:Y:S01]  /*f050*/  ISETP.GE.AND P3, PT, R8, R101.reuse, PT ;  /* 0x000000650800720c */ /* 0x080fe20003f66270 */
[----:B------:R-:W-:Y:S01]  /*f060*/  IMAD.IADD R30, R2, 0x1, -R26 ;  /* 0x00000001021e7824 */ /* 0x000fe200078e0a1a */
[----:B------:R-:W-:Y:S01]  /*f070*/  ISETP.GE.AND P0, PT, R26, R101, PT ;  /* 0x000000651a00720c */ /* 0x000fe20003f06270 */
[----:B------:R-:W-:-:S02]  /*f080*/  VIADD R14, R8, 0x19 ;  /* 0x00000019080e7836 */ /* 0x000fc40000000000 */
[----:B------:R-:W-:Y:S01]  /*f090*/  FFMA.FTZ R50, -R0, R5, R50 ;  /* 0x0000000500327223 */ /* 0x000fe20000010132 */
[C---:B------:R-:W-:Y:S01]  /*f0a0*/  IMAD.IADD R26, R3.reuse, 0x1, -R26 ;  /* 0x00000001031a7824 */ /* 0x040fe200078e0a1a */
[----:B------:R-:W-:Y:S01]  /*f0b0*/  FSEL R9, R64, -INF , !P3 ;  /* 0xff80000040097808 */ /* 0x000fe20005800000 */
[----:B------:R-:W-:Y:S01]  /*f0c0*/  VIADD R10, R8, 0x21 ;  /* 0x00000021080a7836 */ /* 0x000fe20000000000 */
[----:B------:R-:W-:Y:S01]  /*f0d0*/  FSEL R5, R66, -INF , !P3 ;  /* 0xff80000042057808 */ /* 0x000fe20005800000 */
[----:B------:R-:W-:Y:S01]  /*f0e0*/  IMAD.IADD R15, R3, 0x1, -R22 ;  /* 0x00000001030f7824 */ /* 0x000fe200078e0a16 */
[----:B------:R-:W-:Y:S01]  /*f0f0*/  ISETP.GE.AND P3, PT, R22, R101, PT ;  /* 0x000000651600720c */ /* 0x000fe20003f66270 */
[--C-:B------:R-:W-:Y:S01]  /*f100*/  IMAD.IADD R16, R2, 0x1, -R14.reuse ;  /* 0x0000000102107824 */ /* 0x100fe200078e0a0e */
[----:B------:R-:W-:Y:S01]  /*f110*/  FSEL R44, R65, -INF , !P2 ;  /* 0xff800000412c7808 */ /* 0x000fe20005000000 */
[----:B------:R-:W-:Y:S01]  /*f120*/  IMAD.IADD R22, R3, 0x1, -R14 ;  /* 0x0000000103167824 */ /* 0x000fe200078e0a0e */
[----:B------:R-:W-:-:S02]  /*f130*/  FSEL R28, R28, -INF , !P2 ;  /* 0xff8000001c1c7808 */ /* 0x000fc40005000000 */
[----:B------:R-:W-:Y:S01]  /*f140*/  ISETP.GE.AND P2, PT, R14, R101, PT ;  /* 0x000000650e00720c */ /* 0x000fe20003f46270 */
[----:B------:R-:W-:Y:S01]  /*f150*/  IMAD.IADD R14, R3, 0x1, -R10 ;  /* 0x00000001030e7824 */ /* 0x000fe200078e0a0a */
[----:B------:R-:W-:Y:S02]  /*f160*/  IABS R26, R26 ;  /* 0x0000001a001a7213 */ /* 0x000fe40000000000 */
[----:B------:R-:W-:Y:S02]  /*f170*/  IABS R11, R11 ;  /* 0x0000000b000b7213 */ /* 0x000fe40000000000 */
[----:B------:R-:W-:Y:S02]  /*f180*/  I2FP.F32.S32 R26, R26 ;  /* 0x0000001a001a7245 */ /* 0x000fe40000201400 */
[----:B------:R-:W-:Y:S02]  /*f190*/  I2FP.F32.S32 R11, R11 ;  /* 0x0000000b000b7245 */ /* 0x000fe40000201400 */
[----:B------:R-:W-:-:S02]  /*f1a0*/  IABS R22, R22 ;  /* 0x0000001600167213 */ /* 0x000fc40000000000 */
[----:B------:R-:W-:Y:S01]  /*f1b0*/  IABS R14, R14 ;  /* 0x0000000e000e7213 */ /* 0x000fe20000000000 */
[C---:B------:R-:W-:Y:S01]  /*f1c0*/  FFMA.FTZ R24, -R0.reuse, R26, R55 ;  /* 0x0000001a00187223 */ /* 0x040fe20000010137 */
[----:B------:R-:W-:Y:S01]  /*f1d0*/  I2FP.F32.S32 R22, R22 ;  /* 0x0000001600167245 */ /* 0x000fe20000201400 */
[----:B------:R-:W-:Y:S01]  /*f1e0*/  FFMA.FTZ R11, -R0, R11, R48 ;  /* 0x0000000b000b7223 */ /* 0x000fe20000010130 */
[----:B------:R-:W-:Y:S01]  /*f1f0*/  I2FP.F32.S32 R14, R14 ;  /* 0x0000000e000e7245 */ /* 0x000fe20000201400 */
[----:B------:R-:W-:Y:S01]  /*f200*/  VIADD R48, R8, 0x11 ;  /* 0x0000001108307836 */ /* 0x000fe20000000000 */
[----:B------:R-:W-:Y:S02]  /*f210*/  IABS R30, R30 ;  /* 0x0000001e001e7213 */ /* 0x000fe40000000000 */
[----:B------:R-:W-:Y:S01]  /*f220*/  FSEL R26, R54, -INF , !P1 ;  /* 0xff800000361a7808 */ /* 0x000fe20004800000 */
[----:B------:R-:W-:Y:S01]  /*f230*/  VIADD R54, R8, 0x28 ;  /* 0x0000002808367836 */ /* 0x000fe20000000000 */
[----:B------:R-:W-:Y:S01]  /*f240*/  FSEL R40, R52, -INF , !P1 ;  /* 0xff80000034287808 */ /* 0x000fe20004800000 */
[----:B------:R-:W-:-:S02]  /*f250*/  IMAD.IADD R13, R3, 0x1, -R12 ;  /* 0x00000001030d7824 */ /* 0x000fc400078e0a0c */
[----:B------:R-:W-:Y:S01]  /*f260*/  VIADD R52, R8, 0x29 ;  /* 0x0000002908347836 */ /* 0x000fe20000000000 */
[----:B------:R-:W-:Y:S01]  /*f270*/  I2FP.F32.S32 R30, R30 ;  /* 0x0000001e001e7245 */ /* 0x000fe20000201400 */
[C---:B------:R-:W-:Y:S01]  /*f280*/  FFMA.FTZ R47, -R0.reuse, R22, R47 ;  /* 0x00000016002f7223 */ /* 0x040fe2000001012f */
[----:B------:R-:W-:Y:S01]  /*f290*/  FFMA.FTZ R43, -R0, R14, R43 ;  /* 0x0000000e002b7223 */ /* 0x000fe2000001012b */
[----:B------:R-:W-:Y:S01]  /*f2a0*/  FSEL R22, R11, -INF , !P5 ;  /* 0xff8000000b167808 */ /* 0x000fe20006800000 */
[----:B------:R-:W-:Y:S01]  /*f2b0*/  IMAD.IADD R20, R2, 0x1, -R48 ;  /* 0x0000000102147824 */ /* 0x000fe200078e0a30 */
[----:B------:R-:W-:Y:S01]  /*f2c0*/  FSEL R14, R50, -INF , !P5 ;  /* 0xff800000320e7808 */ /* 0x000fe20006800000 */
        /* <DEDUP_REMOVED lines=8> */
[----:B------:R-:W-:-:S02]  /*f350*/  IMAD.IADD R56, R2, 0x1, -R10 ;  /* 0x0000000102387824 */ /* 0x000fc400078e0a0a */
[----:B------:R-:W-:Y:S01]  /*f360*/  FFMA.FTZ R30, -R0, R30, R53 ;  /* 0x0000001e001e7223 */ /* 0x000fe20000010135 */
[----:B------:R-:W-:Y:S02]  /*f370*/  ISETP.GE.AND P1, PT, R12, R101, PT ;  /* 0x000000650c00720c */ /* 0x000fe40003f26270 */
[----:B------:R-:W-:Y:S02]  /*f380*/  I2FP.F32.S32 R15, R15 ;  /* 0x0000000f000f7245 */ /* 0x000fe40000201400 */
[----:B------:R-:W-:Y:S02]  /*f390*/  I2FP.F32.S32 R13, R13 ;  /* 0x0000000d000d7245 */ /* 0x000fe40000201400 */
[----:B------:R-:W-:Y:S02]  /*f3a0*/  IABS R17, R17 ;  /* 0x0000001100117213 */ /* 0x000fe40000000000 */
[----:B------:R-:W-:Y:S02]  /*f3b0*/  IABS R20, R20 ;  /* 0x0000001400147213 */ /* 0x000fe40000000000 */
[----:B------:R-:W-:Y:S01]  /*f3c0*/  IABS R12, R48 ;  /* 0x00000030000c7213 */ /* 0x000fe20000000000 */
[----:B------:R-:W-:Y:S01]  /*f3d0*/  VIADD R48, R8, 0x30 ;  /* 0x0000003008307836 */ /* 0x000fe20000000000 */
[----:B------:R-:W-:-:S02]  /*f3e0*/  IABS R54, R54 ;  /* 0x0000003600367213 */ /* 0x000fc40000000000 */
[----:B------:R-:W-:Y:S02]  /*f3f0*/  IABS R56, R56 ;  /* 0x0000003800387213 */ /* 0x000fe40000000000 */
[----:B------:R-:W-:Y:S02]  /*f400*/  FSEL R30, R30, -INF , !P0 ;  /* 0xff8000001e1e7808 */ /* 0x000fe40004000000 */
[----:B------:R-:W-:Y:S01]  /*f410*/  FSEL R24, R24, -INF , !P0 ;  /* 0xff80000018187808 */ /* 0x000fe20004000000 */
[----:B------:R-:W-:Y:S01]  /*f420*/  FFMA.FTZ R130, -R0, R13, R42 ;  /* 0x0000000d00827223 */ /* 0x000fe2000001012a */
[----:B------:R-:W-:Y:S01]  /*f430*/  ISETP.GE.AND P0, PT, R10, R101, PT ;  /* 0x000000650a00720c */ /* 0x000fe20003f06270 */
[----:B------:R-:W-:Y:S01]  /*f440*/  FFMA.FTZ R10, -R0, R15, R46 ;  /* 0x0000000f000a7223 */ /* 0x000fe2000001012e */
[----:B------:R-:W-:Y:S01]  /*f450*/  I2FP.F32.S32 R50, R17 ;  /* 0x0000001100327245 */ /* 0x000fe20000201400 */
[----:B------:R-:W-:Y:S01]  /*f460*/  VIADD R42, R8, 0x38 ;  /* 0x00000038082a7836 */ /* 0x000fe20000000000 */
[----:B------:R-:W-:Y:S01]  /*f470*/  IABS R16, R16 ;  /* 0x0000001000107213 */ /* 0x000fe20000000000 */
[----:B------:R-:W-:Y:S01]  /*f480*/  IMAD.IADD R15, R2, 0x1, -R48 ;  /* 0x00000001020f7824 */ /* 0x000fe200078e0a30 */
[----:B------:R-:W-:-:S02]  /*f490*/  I2FP.F32.S32 R20, R20 ;  /* 0x0000001400147245 */ /* 0x000fc40000201400 */
[----:B------:R-:W-:Y:S02]  /*f4a0*/  I2FP.F32.S32 R17, R54 ;  /* 0x0000003600117245 */ /* 0x000fe40000201400 */
[----:B------:R-:W-:Y:S01]  /*f4b0*/  I2FP.F32.S32 R56, R56 ;  /* 0x0000003800387245 */ /* 0x000fe20000201400 */
[----:B------:R-:W-:Y:S01]  /*f4c0*/  VIADD R46, R8, 0x31 ;  /* 0x00000031082e7836 */ /* 0x000fe20000000000 */
[----:B------:R-:W-:Y:S02]  /*f4d0*/  I2FP.F32.S32 R12, R12 ;  /* 0x0000000c000c7245 */ /* 0x000fe40000201400 */
[----:B------:R-:W-:Y:S01]  /*f4e0*/  IABS R19, R19 ;  /* 0x0000001300137213 */ /* 0x000fe20000000000 */
[----:B------:R-:W-:Y:S01]  /*f4f0*/  FFMA.FTZ R20, -R0, R20, R49 ;  /* 0x0000001400147223 */ /* 0x000fe20000010131 */
[----:B------:R-:W-:Y:S01]  /*f500*/  I2FP.F32.S32 R16, R16 ;  /* 0x0000001000107245 */ /* 0x000fe20000201400 */
[----:B------:R-:W-:Y:S02]  /*f510*/  IMAD.IADD R11, R2, 0x1, -R42 ;  /* 0x00000001020b7824 */ /* 0x000fe400078e0a2a */
[C---:B------:R-:W-:Y:S01]  /*f520*/  FFMA.FTZ R38, -R0.reuse, R17, R38 ;  /* 0x0000001100267223 */ /* 0x040fe20000010126 */
[C---:B------:R-:W-:Y:S01]  /*f530*/  FFMA.FTZ R41, -R0.reuse, R56, R41 ;  /* 0x0000003800297223 */ /* 0x040fe20000010129 */
[----:B------:R-:W-:Y:S01]  /*f540*/  IABS R15, R15 ;  /* 0x0000000f000f7213 */ /* 0x000fe20000000000 */
[----:B------:R-:W-:Y:S01]  /*f550*/  FFMA.FTZ R12, -R0, R12, R51 ;  /* 0x0000000c000c7223 */ /* 0x000fe20000010133 */
[----:B------:R-:W-:Y:S01]  /*f560*/  I2FP.F32.S32 R19, R19 ;  /* 0x0000001300137245 */ /* 0x000fe20000201400 */
[----:B------:R-:W-:Y:S01]  /*f570*/  VIADD R56, R8, 0x39 ;  /* 0x0000003908387836 */ /* 0x000fe20000000000 */
[----:B------:R-:W-:Y:S01]  /*f580*/  FMNMX3.FTZ R17, R9, R44, R40, !PT ;  /* 0x0000002c09117276 */ /* 0x000fe20007810028 */
[----:B------:R-:W-:-:S02]  /*f590*/  IMAD.IADD R13, R2, 0x1, -R46 ;  /* 0x00000001020d7824 */ /* 0x000fc400078e0a2e */
[----:B------:R-:W-:Y:S01]  /*f5a0*/  FFMA.FTZ R16, -R0, R16, R45 ;  /* 0x0000001000107223 */ /* 0x000fe2000001012d */
[----:B------:R-:W-:Y:S01]  /*f5b0*/  FSEL R20, R20, -INF , !P4 ;  /* 0xff80000014147808 */ /* 0x000fe20006000000 */
[----:B------:R-:W-:Y:S01]  /*f5c0*/  IMAD.IADD R2, R2, 0x1, -R56 ;  /* 0x0000000102027824 */ /* 0x000fe200078e0a38 */
[----:B------:R-:W-:Y:S01]  /*f5d0*/  FSEL R18, R18, -INF , !P3 ;  /* 0xff80000012127808 */ /* 0x000fe20005800000 */
[----:B------:R-:W-:Y:S01]  /*f5e0*/  FFMA.FTZ R19, -R0, R19, R36 ;  /* 0x0000001300137223 */ /* 0x000fe20000010124 */
[----:B------:R-:W-:Y:S02]  /*f5f0*/  I2FP.F32.S32 R15, R15 ;  /* 0x0000000f000f7245 */ /* 0x000fe40000201400 */
[----:B------:R-:W-:Y:S02]  /*f600*/  IABS R11, R11 ;  /* 0x0000000b000b7213 */ /* 0x000fe40000000000 */
[----:B------:R-:W-:Y:S02]  /*f610*/  FMNMX3.FTZ R17, R17, R30, R22, !PT ;  /* 0x0000001e11117276 */ /* 0x000fe40007810016 */
[----:B------:R-:W-:-:S02]  /*f620*/  FSEL R12, R12, -INF , !P4 ;  /* 0xff8000000c0c7808 */ /* 0x000fc40006000000 */
[----:B------:R-:W-:Y:S02]  /*f630*/  FSEL R10, R10, -INF , !P3 ;  /* 0xff8000000a0a7808 */ /* 0x000fe40005800000 */
[----:B------:R-:W-:Y:S02]  /*f640*/  IABS R13, R13 ;  /* 0x0000000d000d7213 */ /* 0x000fe40000000000 */
[-C--:B------:R-:W-:Y:S01]  /*f650*/  ISETP.GE.AND P4, PT, R52, R101.reuse, PT ;  /* 0x000000653400720c */ /* 0x080fe20003f86270 */
[C---:B------:R-:W-:Y:S01]  /*f660*/  IMAD.IADD R52, R3.reuse, 0x1, -R52 ;  /* 0x0000000103347824 */ /* 0x040fe200078e0a34 */
[----:B------:R-:W-:Y:S01]  /*f670*/  ISETP.GE.AND P3, PT, R48, R101, PT ;  /* 0x000000653000720c */ /* 0x000fe20003f66270 */
[----:B------:R-:W-:Y:S01]  /*f680*/  IMAD.IADD R48, R3, 0x1, -R48 ;  /* 0x0000000103307824 */ /* 0x000fe200078e0a30 */
[----:B------:R-:W-:Y:S01]  /*f690*/  FSEL R16, R16, -INF , !P2 ;  /* 0xff80000010107808 */ /* 0x000fe20005000000 */
[----:B------:R-:W-:Y:S01]  /*f6a0*/  FFMA.FTZ R15, -R0, R15, R32 ;  /* 0x0000000f000f7223 */ /* 0x000fe20000010120 */
[----:B------:R-:W-:-:S02]  /*f6b0*/  FSEL R134, R134, -INF , !P1 ;  /* 0xff80000086867808 */ /* 0x000fc40004800000 */
[----:B------:R-:W-:Y:S02]  /*f6c0*/  I2FP.F32.S32 R11, R11 ;  /* 0x0000000b000b7245 */ /* 0x000fe40000201400 */
[----:B------:R-:W-:Y:S01]  /*f6d0*/  FMNMX3.FTZ R17, R17, R20, R18, !PT ;  /* 0x0000001411117276 */ /* 0x000fe20007810012 */
[----:B------:R-:W-:Y:S01]  /*f6e0*/  FFMA.FTZ R37, -R0, R50, R37 ;  /* 0x0000003200257223 */ /* 0x000fe20000010125 */
[----:B------:R-:W-:Y:S02]  /*f6f0*/  FSEL R8, R47, -INF , !P2 ;  /* 0xff8000002f087808 */ /* 0x000fe40005000000 */
[----:B------:R-:W-:Y:S02]  /*f700*/  FSEL R130, R130, -INF , !P1 ;  /* 0xff80000082827808 */ /* 0x000fe40004800000 */
[----:B------:R-:W-:Y:S02]  /*f710*/  IABS R2, R2 ;  /* 0x0000000200027213 */ /* 0x000fe40000000000 */
[----:B------:R-:W-:-:S02]  /*f720*/  I2FP.F32.S32 R13, R13 ;  /* 0x0000000d000d7245 */ /* 0x000fc40000201400 */
[----:B------:R-:W-:Y:S02]  /*f730*/  FSEL R172, R19, -INF , !P5 ;  /* 0xff80000013ac7808 */ /* 0x000fe40006800000 */
[-C--:B------:R-:W-:Y:S01]  /*f740*/  ISETP.GE.AND P2, PT, R46, R101.reuse, PT ;  /* 0x000000652e00720c */ /* 0x080fe20003f46270 */
[C---:B------:R-:W-:Y:S01]  /*f750*/  IMAD.IADD R46, R3.reuse, 0x1, -R46 ;  /* 0x00000001032e7824 */ /* 0x040fe200078e0a2e */
[----:B------:R-:W-:Y:S01]  /*f760*/  ISETP.GE.AND P1, PT, R42, R101, PT ;  /* 0x000000652a00720c */ /* 0x000fe20003f26270 */
[----:B------:R-:W-:Y:S01]  /*f770*/  IMAD.IADD R42, R3, 0x1, -R42 ;  /* 0x00000001032a7824 */ /* 0x000fe200078e0a2a */
[----:B------:R-:W-:Y:S01]  /*f780*/  FMNMX3.FTZ R19, R5, R28, R26, !PT ;  /* 0x0000001c05137276 */ /* 0x000fe2000781001a */
[----:B------:R-:W-:Y:S01]  /*f790*/  FFMA.FTZ R11, -R0, R11, R88 ;  /* 0x0000000b000b7223 */ /* 0x000fe20000010158 */
[----:B------:R-:W-:Y:S02]  /*f7a0*/  FSEL R132, R41, -INF , !P0 ;  /* 0xff80000029847808 */ /* 0x000fe40004000000 */
[----:B------:R-:W-:-:S02]  /*f7b0*/  FMNMX3.FTZ R17, R17, R16, R134, !PT ;  /* 0x0000001011117276 */ /* 0x000fc40007810086 */
[----:B------:R-:W-:Y:S02]  /*f7c0*/  IABS R52, R52 ;  /* 0x0000003400347213 */ /* 0x000fe40000000000 */
[----:B------:R-:W-:Y:S01]  /*f7d0*/  IABS R48, R48 ;  /* 0x0000003000307213 */ /* 0x000fe20000000000 */
[----:B------:R-:W-:Y:S01]  /*f7e0*/  FFMA.FTZ R13, -R0, R13, R33 ;  /* 0x0000000d000d7223 */ /* 0x000fe20000010121 */
[----:B------:R-:W-:Y:S02]  /*f7f0*/  I2FP.F32.S32 R2, R2 ;  /* 0x0000000200027245 */ /* 0x000fe40000201400 */
[----:B------:R-:W-:Y:S01]  /*f800*/  FSEL R131, R15, -INF , !P3 ;  /* 0xff8000000f837808 */ /* 0x000fe20005800000 */
[----:B------:R-:W-:Y:S01]  /*f810*/  IMAD.IADD R3, R3, 0x1, -R56 ;  /* 0x0000000103037824 */ /* 0x000fe200078e0a38 */
[----:B------:R-:W-:Y:S02]  /*f820*/  FMNMX3.FTZ R15, R19, R24, R14, !PT ;  /* 0x00000018130f7276 */ /* 0x000fe4000781000e */
[----:B------:R-:W-:-:S02]  /*f830*/  FSEL R170, R37, -INF , !P4 ;  /* 0xff80000025aa7808 */ /* 0x000fc40006000000 */
[----:B------:R-:W-:Y:S02]  /*f840*/  FMNMX3.FTZ R32, R17, R132, R172, !PT ;  /* 0x0000008411207276 */ /* 0x000fe400078100ac */
[----:B------:R-:W-:Y:S02]  /*f850*/  I2FP.F32.S32 R52, R52 ;  /* 0x0000003400347245 */ /* 0x000fe40000201400 */
[----:B------:R-:W-:Y:S02]  /*f860*/  IABS R46, R46 ;  /* 0x0000002e002e7213 */ /* 0x000fe40000000000 */
[----:B------:R-:W-:Y:S02]  /*f870*/  IABS R42, R42 ;  /* 0x0000002a002a7213 */ /* 0x000fe40000000000 */
[----:B------:R-:W-:Y:S01]  /*f880*/  I2FP.F32.S32 R21, R48 ;  /* 0x0000003000157245 */ /* 0x000fe20000201400 */
[----:B------:R-:W-:Y:S01]  /*f890*/  FFMA.FTZ R2, -R0, R2, R89 ;  /* 0x0000000200027223 */ /* 0x000fe20000010159 */
[----:B------:R-:W-:-:S02]  /*f8a0*/  FSEL R129, R11, -INF , !P1 ;  /* 0xff8000000b817808 */ /* 0x000fc40004800000 */
[----:B------:R-:W-:Y:S02]  /*f8b0*/  FSEL R124, R43, -INF , !P0 ;  /* 0xff8000002b7c7808 */ /* 0x000fe40004000000 */
[----:B------:R-:W-:Y:S02]  /*f8c0*/  FMNMX3.FTZ R11, R15, R12, R10, !PT ;  /* 0x0000000c0f0b7276 */ /* 0x000fe4000781000a */
[----:B------:R-:W-:Y:S02]  /*f8d0*/  ISETP.GE.AND P0, PT, R56, R101, PT ;  /* 0x000000653800720c */ /* 0x000fe40003f06270 */
[----:B------:R-:W-:Y:S02]  /*f8e0*/  FSEL R122, R13, -INF , !P2 ;  /* 0xff8000000d7a7808 */ /* 0x000fe40005000000 */
[----:B------:R-:W-:Y:S01]  /*f8f0*/  FMNMX3.FTZ R32, R32, R170, R131, !PT ;  /* 0x000000aa20207276 */ /* 0x000fe20007810083 */
[C---:B------:R-:W-:Y:S01]  /*f900*/  FFMA.FTZ R39, -R0.reuse, R52, R39 ;  /* 0x0000003400277223 */ /* 0x040fe20000010127 */
[----:B------:R-:W-:Y:S01]  /*f910*/  IABS R3, R3 ;  /* 0x0000000300037213 */ /* 0x000fe20000000000 */
        /* <DEDUP_REMOVED lines=13> */
[----:B------:R-:W-:Y:S01]  /*f9f0*/  FMNMX.FTZ R13, R127, R32, !PT ;  /* 0x000000207f0d7209 */ /* 0x000fe20007810000 */
[----:B------:R-:W-:Y:S01]  /*fa00*/  FFMA.FTZ R3, -R0, R3, R91 ;  /* 0x0000000300037223 */ /* 0x000fe2000001015b */
[----:B------:R-:W-:Y:S02]  /*fa10*/  FSEL R120, R35, -INF , !P2 ;  /* 0xff80000023787808 */ /* 0x000fe40005000000 */
[----:B------:R-:W-:Y:S02]  /*fa20*/  FSEL R123, R90, -INF , !P1 ;  /* 0xff8000005a7b7808 */ /* 0x000fe40004800000 */
[----:B------:R-:W-:Y:S01]  /*fa30*/  FMNMX3.FTZ R2, R2, R126, R125, !PT ;  /* 0x0000007e02027276 */ /* 0x000fe2000781007d */
[----:B------:R-:W1:Y:S01]  /*fa40*/  SHFL.BFLY PT, R32, R13, 0x2, 0x1f ;  /* 0x0c401f000d207f89 */ /* 0x000e6200000e0000 */
[----:B------:R-:W-:-:S02]  /*fa50*/  FSEL R121, R3, -INF , !P0 ;  /* 0xff80000003797808 */ /* 0x000fc40004000000 */
[----:B------:R-:W-:-:S04]  /*fa60*/  FMNMX3.FTZ R2, R2, R120, R123, !PT ;  /* 0x0000007802027276 */ /* 0x000fc8000781007b */
[----:B------:R-:W-:-:S05]  /*fa70*/  FMNMX.FTZ R34, R121, R2, !PT ;  /* 0x0000000279227209 */ /* 0x000fca0007810000 */
[----:B------:R-:W3:Y:S01]  /*fa80*/  SHFL.BFLY PT, R11, R34, 0x2, 0x1f ;  /* 0x0c401f00220b7f89 */ /* 0x000ee200000e0000 */
[----:B------:R-:W4:Y:S01]  /*fa90*/  S2UR UR6, SR_CgaCtaId ;  /* 0x00000000000679c3 */ /* 0x000f220000008800 */
[----:B-1----:R-:W-:-:S05]  /*faa0*/  FMNMX.FTZ R32, R13, R32, !PT ;  /* 0x000000200d207209 */ /* 0x002fca0007810000 */
[----:B------:R-:W1:Y:S01]  /*fab0*/  SHFL.BFLY PT, R3, R32, 0x1, 0x1f ;  /* 0x0c201f0020037f89 */ /* 0x000e6200000e0000 */
[----:B---3--:R-:W-:-:S05]  /*fac0*/  FMNMX.FTZ R11, R34, R11, !PT ;  /* 0x0000000b220b7209 */ /* 0x008fca0007810000 */
[----:B------:R-:W3:Y:S01]  /*fad0*/  SHFL.BFLY PT, R2, R11, 0x1, 0x1f ;  /* 0x0c201f000b027f89 */ /* 0x000ee200000e0000 */
[----:B------:R-:W-:Y:S01]  /*fae0*/  UMOV UR7, 0x400 ;  /* 0x0000040000077882 */ /* 0x000fe20000000000 */
[----:B------:R-:W-:Y:S01]  /*faf0*/  IMAD.IADD R147, R58, 0x1, R7 ;  /* 0x000000013a937824 */ /* 0x000fe200078e0207 */
[----:B----4-:R-:W-:-:S06]  /*fb00*/  ULEA UR6, UR6, UR7, 0x18 ;  /* 0x0000000706067291 */ /* 0x010fcc000f8ec0ff */
[----:B------:R-:W-:Y:S02]  /*fb10*/  LEA R147, R147, UR6, 0x1 ;  /* 0x0000000693937c11 */ /* 0x000fe4000f8e08ff */
[----:B-1----:R-:W-:-:S03]  /*fb20*/  FMNMX.FTZ R3, R32, R3, !PT ;  /* 0x0000000320037209 */ /* 0x002fc60007810000 */
[--C-:B------:R-:W-:Y:S01]  /*fb30*/  IMAD.IADD R145, R6, 0x1, R147.reuse ;  /* 0x0000000106917824 */ /* 0x100fe200078e0293 */
[----:B------:R-:W-:Y:S01]  /*fb40*/  LDSM.16.MT88.4 R92, [R147+0x8000] ;  /* 0x00800000935c783b */ /* 0x000fe20000004200 */
[----:B------:R-:W-:Y:S01]  /*fb50*/  FSETP.NEU.FTZ.AND P0, PT, R3, -INF , PT ;  /* 0xff8000000300780b */ /* 0x000fe20003f1d000 */
[----:B--2---:R-:W-:Y:S01]  /*fb60*/  FMUL.FTZ R133, R118, R3 ;  /* 0x0000000376857220 */ /* 0x004fe20000410000 */
[C---:B------:R-:W-:Y:S01]  /*fb70*/  IMAD.IADD R146, R4.reuse, 0x1, R147 ;  /* 0x0000000104927824 */ /* 0x040fe200078e0293 */
[----:B------:R-:W1:Y:S01]  /*fb80*/  LDSM.16.MT88.4 R48, [R145+0x8000] ;  /* 0x008000009130783b */ /* 0x000e620000004200 */
[----:B------:R-:W-:Y:S02]  /*fb90*/  IMAD.IADD R144, R4, 0x1, R145 ;  /* 0x0000000104907824 */ /* 0x000fe400078e0291 */
[----:B------:R-:W-:Y:S01]  /*fba0*/  FSEL R133, R133, RZ, P0 ;  /* 0x000000ff85857208 */ /* 0x000fe20000000000 */
[----:B------:R-:W-:Y:S01]  /*fbb0*/  LDSM.16.MT88.4 R64, [R147+0xa000] ;  /* 0x00a000009340783b */ /* 0x000fe20000004200 */
[----:B---3--:R-:W-:-:S03]  /*fbc0*/  FMNMX.FTZ R2, R11, R2, !PT ;  /* 0x000000020b027209 */ /* 0x008fc60007810000 */
[-CC-:B------:R-:W-:Y:S01]  /*fbd0*/  FFMA.FTZ R115, R40, R118.reuse, -R133.reuse ;  /* 0x0000007628737223 */ /* 0x180fe20000010885 */
[--C-:B------:R-:W-:Y:S01]  /*fbe0*/  FFMA.FTZ R35, R18, R118, -R133.reuse ;  /* 0x0000007612237223 */ /* 0x100fe20000010885 */
[----:B------:R-:W-:Y:S01]  /*fbf0*/  FMUL.FTZ R135, R118, R2 ;  /* 0x0000000276877220 */ /* 0x000fe20000410000 */
[----:B------:R-:W2:Y:S01]  /*fc00*/  LDSM.16.MT88.4 R40, [R146+0x8000] ;  /* 0x008000009228783b */ /* 0x000ea20000004200 */
[-CC-:B------:R-:W-:Y:S01]  /*fc10*/  FFMA.FTZ R34, R16, R118.reuse, -R133.reuse ;  /* 0x0000007610227223 */ /* 0x180fe20000010885 */
[----:B------:R-:W-:Y:S02]  /*fc20*/  FSETP.NEU.FTZ.AND P0, PT, R2, -INF , PT ;  /* 0xff8000000200780b */ /* 0x000fe40003f1d000 */
[----:B------:R-:W3:Y:S04]  /*fc30*/  LDSM.16.MT88.4 R56, [R144+0x8000] ;  /* 0x008000009038783b */ /* 0x000ee80000004200 */
[----:B------:R-:W4:Y:S04]  /*fc40*/  LDSM.16.MT88.4 R72, [R146+0xa000] ;  /* 0x00a000009248783b */ /* 0x000f280000004200 */
[----:B------:R-:W5:Y:S04]  /*fc50*/  LDSM.16.MT88.4 R80, [R145+0xa000] ;  /* 0x00a000009150783b */ /* 0x000f680000004200 */
[----:B------:R-:W5:Y:S01]  /*fc60*/  LDSM.16.MT88.4 R16, [R144+0xa000] ;  /* 0x00a000009010783b */ /* 0x000f620000004200 */
[----:B------:R-:W-:Y:S01]  /*fc70*/  FSEL R135, R135, RZ, P0 ;  /* 0x000000ff87877208 */ /* 0x000fe20000000000 */
[-CC-:B------:R-:W-:Y:S01]  /*fc80*/  FFMA.FTZ R119, R9, R118.reuse, -R133.reuse ;  /* 0x0000007609777223 */ /* 0x180fe20000010885 */
[-CC-:B------:R-:W-:Y:S01]  /*fc90*/  FFMA.FTZ R116, R44, R118.reuse, -R133.reuse ;  /* 0x000000762c747223 */ /* 0x180fe20000010885 */
[----:B------:R-:W-:-:S02]  /*fca0*/  FFMA.FTZ R112, R30, R118, -R133 ;  /* 0x000000761e707223 */ /* 0x000fc40000010885 */
[-CC-:B------:R-:W-:Y:S01]  /*fcb0*/  FFMA.FTZ R117, R5, R118.reuse, -R135.reuse ;  /* 0x0000007605757223 */ /* 0x180fe20000010887 */
[-CC-:B------:R-:W-:Y:S01]  /*fcc0*/  FFMA.FTZ R114, R28, R118.reuse, -R135.reuse ;  /* 0x000000761c727223 */ /* 0x180fe20000010887 */
[-CC-:B------:R-:W-:Y:S01]  /*fcd0*/  FFMA.FTZ R113, R26, R118.reuse, -R135.reuse ;  /* 0x000000761a717223 */ /* 0x180fe20000010887 */
[-CC-:B------:R-:W-:Y:S01]  /*fce0*/  FFMA.FTZ R110, R24, R118.reuse, -R135.reuse ;  /* 0x00000076186e7223 */ /* 0x180fe20000010887 */
[----:B------:R-:W-:Y:S01]  /*fcf0*/  MUFU.EX2 R119, R119 ;  /* 0x0000007700777308 */ /* 0x000fe20000000800 */
[-CC-:B------:R-:W-:Y:S01]  /*fd00*/  FFMA.FTZ R109, R14, R118.reuse, -R135.reuse ;  /* 0x000000760e6d7223 */ /* 0x180fe20000010887 */
[-C--:B------:R-:W-:Y:S02]  /*fd10*/  FFMA.FTZ R108, R12, R118.reuse, -R135 ;  /* 0x000000760c6c7223 */ /* 0x080fe40000010887 */
[----:B------:R-:W-:Y:S01]  /*fd20*/  MUFU.EX2 R115, R115 ;  /* 0x0000007300737308 */ /* 0x000fe20000000800 */
[----:B------:R-:W5:Y:S03]  /*fd30*/  LDSM.16.MT88.4 R12, [R145+0x8800] ;  /* 0x00880000910c783b */ /* 0x000f660000004200 */
[----:B------:R-:W1:Y:S01]  /*fd40*/  MUFU.EX2 R116, R116 ;  /* 0x0000007400747308 */ /* 0x000e620000000800 */
[-CC-:B------:R-:W-:Y:S01]  /*fd50*/  FFMA.FTZ R104, R22, R118.reuse, -R133.reuse ;  /* 0x0000007616687223 */ /* 0x180fe20000010885 */
[-C--:B------:R-:W-:Y:S01]  /*fd60*/  FFMA.FTZ R111, R20, R118.reuse, -R133 ;  /* 0x00000076146f7223 */ /* 0x080fe20000010885 */
[-CC-:B------:R-:W-:Y:S01]  /*fd70*/  FFMA.FTZ R33, R10, R118.reuse, -R135.reuse ;  /* 0x000000760a217223 */ /* 0x180fe20000010887 */
[----:B------:R-:W2:Y:S01]  /*fd80*/  MUFU.EX2 R112, R112 ;  /* 0x0000007000707308 */ /* 0x000ea20000000800 */
[----:B------:R-:W-:Y:S01]  /*fd90*/  FFMA.FTZ R32, R8, R118, -R135 ;  /* 0x0000007608207223 */ /* 0x000fe20000010887 */
[----:B------:R-:W-:Y:S02]  /*fda0*/  LDSM.16.MT88.4 R28, [R147+0x8800] ;  /* 0x00880000931c783b */ /* 0x000fe40000004200 */
[----:B------:R-:W-:Y:S02]  /*fdb0*/  MUFU.EX2 R117, R117 ;  /* 0x0000007500757308 */ /* 0x000fe40000000800 */
[----:B------:R-:W5:Y:S02]  /*fdc0*/  LDSM.16.MT88.4 R8, [R144+0x8800] ;  /* 0x008800009008783b */ /* 0x000f640000004200 */
[----:B------:R-:W3:Y:S02]  /*fdd0*/  MUFU.EX2 R114, R114 ;  /* 0x0000007200727308 */ /* 0x000ee40000000800 */
[----:B------:R-:W-:Y:S02]  /*fde0*/  LDSM.16.MT88.4 R24, [R146+0x8800] ;  /* 0x008800009218783b */ /* 0x000fe40000004200 */
[----:B------:R-:W-:Y:S04]  /*fdf0*/  MUFU.EX2 R113, R113 ;  /* 0x0000007100717308 */ /* 0x000fe80000000800 */
[----:B------:R-:W4:Y:S01]  /*fe00*/  MUFU.EX2 R110, R110 ;  /* 0x0000006e006e7308 */ /* 0x000f220000000800 */
[----:B-1----:R-:W-:Y:S01]  /*fe10*/  F2FP.F16.F32.PACK_AB R84, R116, R119 ;  /* 0x000000777454723e */ /* 0x002fe200000000ff */
[----:B------:R-:W-:Y:S01]  /*fe20*/  LDSM.16.MT88.4 R20, [R147+0xa800] ;  /* 0x00a800009314783b */ /* 0x000fe20000004200 */
[----:B--2---:R-:W-:-:S02]  /*fe30*/  F2FP.F16.F32.PACK_AB R86, R112, R115 ;  /* 0x000000737056723e */ /* 0x004fc400000000ff */
[----:B---3--:R-:W-:Y:S01]  /*fe40*/  F2FP.F16.F32.PACK_AB R85, R114, R117 ;  /* 0x000000757255723e */ /* 0x008fe200000000ff */
[----:B------:R-:W-:Y:S01]  /*fe50*/  MUFU.EX2 R104, R104 ;  /* 0x0000006800687308 */ /* 0x000fe20000000800 */
[----:B----4-:R-:W-:-:S03]  /*fe60*/  F2FP.F16.F32.PACK_AB R87, R110, R113 ;  /* 0x000000716e57723e */ /* 0x010fc600000000ff */
[----:B------:R-:W1:Y:S04]  /*fe70*/  MUFU.EX2 R111, R111 ;  /* 0x0000006f006f7308 */ /* 0x000e680000000800 */
[----:B------:R-:W-:Y:S01]  /*fe80*/  MUFU.EX2 R35, R35 ;  /* 0x0000002300237308 */ /* 0x000fe20000000800 */
[C---:B------:R-:W-:Y:S03]  /*fe90*/  HMMA.16816.F32 R44, R84.reuse, R48, RZ ;  /* 0x00000030542c723c */ /* 0x040fe600000018ff */
[----:B------:R-:W2:Y:S04]  /*fea0*/  MUFU.EX2 R34, R34 ;  /* 0x0000002200227308 */ /* 0x000ea80000000800 */
[----:B------:R-:W-:Y:S01]  /*feb0*/  MUFU.EX2 R109, R109 ;  /* 0x0000006d006d7308 */ /* 0x000fe20000000800 */
[C---:B------:R-:W-:Y:S03]  /*fec0*/  HMMA.16816.F32 R48, R84.reuse, R50, RZ ;  /* 0x000000325430723c */ /* 0x040fe600000018ff */
[----:B------:R-:W3:Y:S04]  /*fed0*/  MUFU.EX2 R108, R108 ;  /* 0x0000006c006c7308 */ /* 0x000ee80000000800 */
        /* <DEDUP_REMOVED lines=16> */
[----:B------:R-:W5:Y:S01]  /*ffe0*/  LDSM.16.MT88.4 R16, [R146+0xa800] ;  /* 0x00a800009210783b */ /* 0x000f620000004200 */
[----:B-1----:R-:W-:-:S02]  /*fff0*/  F2FP.F16.F32.PACK_AB R4, R111, R104 ;  /* 0x000000686f04723e */ /* 0x002fc400000000ff */
[----:B--2---:R-:W-:Y:S02]  /*10000*/  F2FP.F16.F32.PACK_AB R6, R34, R35 ;  /* 0x000000232206723e */ /* 0x004fe400000000ff */
[----:B---3--:R-:W-:Y:S02]  /*10010*/  F2FP.F16.F32.PACK_AB R5, R108, R109 ;  /* 0x0000006d6c05723e */ /* 0x008fe400000000ff */
[----:B----4-:R-:W-:-:S07]  /*10020*/  F2FP.F16.F32.PACK_AB R7, R32, R33 ;  /* 0x000000212007723e */ /* 0x010fce00000000ff */
        /* <DEDUP_REMOVED lines=8> */
[----:B------:R-:W3:Y:S07]  /*100b0*/  LDSM.16.MT88.4 R16, [R147+0x9000] ;  /* 0x009000009310783b */ /* 0x000eee0000004200 */
[----:B------:R-:W-:Y:S03]  /*100c0*/  HMMA.16816.F32 R96, R4, R28, R96 ;  /* 0x0000001c0460723c */ /* 0x000fe60000001860 */
[-C--:B------:R-:W-:Y:S01]  /*100d0*/  FFMA.FTZ R29, R170, R118.reuse, -R133 ;  /* 0x00000076aa1d7223 */ /* 0x080fe20000010885 */
[----:B------:R-:W-:-:S04]  /*100e0*/  FFMA.FTZ R28, R128, R118, -R135 ;  /* 0x00000076801c7223 */ /* 0x000fc80000010887 */
[----:B------:R-:W-:Y:S03]  /*100f0*/  HMMA.16816.F32 R92, R4, R30, R92 ;  /* 0x0000001e045c723c */ /* 0x000fe6000000185c */
[-CC-:B------:R-:W-:Y:S01]  /*10100*/  FFMA.FTZ R31, R130, R118.reuse, -R135.reuse ;  /* 0x00000076821f7223 */ /* 0x180fe20000010887 */
[----:B------:R-:W-:-:S04]  /*10110*/  FFMA.FTZ R30, R124, R118, -R135 ;  /* 0x000000767c1e7223 */ /* 0x000fc80000010887 */
[----:B------:R-:W-:Y:S03]  /*10120*/  HMMA.16816.F32 R36, R4, R24, R36 ;  /* 0x000000180424723c */ /* 0x000fe60000001824 */
[-CC-:B------:R-:W-:Y:S01]  /*10130*/  FFMA.FTZ R25, R132, R118.reuse, -R133.reuse ;  /* 0x0000007684197223 */ /* 0x180fe20000010885 */
[----:B------:R-:W-:-:S04]  /*10140*/  FFMA.FTZ R24, R172, R118, -R133 ;  /* 0x00000076ac187223 */ /* 0x000fc80000010885 */
[C---:B------:R-:W-:Y:S03]  /*10150*/  HMMA.16816.F32 R40, R4.reuse, R26, R40 ;  /* 0x0000001a0428723c */ /* 0x040fe60000001828 */
[-C--:B------:R-:W-:Y:S01]  /*10160*/  FFMA.FTZ R26, R134, R118.reuse, -R133 ;  /* 0x00000076861a7223 */ /* 0x080fe20000010885 */
[----:B------:R-:W-:Y:S01]  /*10170*/  FFMA.FTZ R27, R126, R118, -R135 ;  /* 0x000000767e1b7223 */ /* 0x000fe20000010887 */
[----:B------:R-:W-:Y:S03]  /*10180*/  MUFU.EX2 R25, R25 ;  /* 0x0000001900197308 */ /* 0x000fe60000000800 */
[C---:B-1----:R-:W-:Y:S01]  /*10190*/  HMMA.16816.F32 R76, R4.reuse, R12, R76 ;  /* 0x0000000c044c723c */ /* 0x042fe2000000184c */
[----:B------:R-:W1:Y:S07]  /*101a0*/  MUFU.EX2 R26, R26 ;  /* 0x0000001a001a7308 */ /* 0x000e6e0000000800 */
[C---:B------:R-:W-:Y:S01]  /*101b0*/  HMMA.16816.F32 R80, R4.reuse, R14, R80 ;  /* 0x0000000e0450723c */ /* 0x040fe20000001850 */
[----:B------:R-:W4:Y:S01]  /*101c0*/  LDSM.16.MT88.4 R12, [R146+0x9000] ;  /* 0x00900000920c783b */ /* 0x000f220000004200 */
[----:B------:R-:W-:Y:S04]  /*101d0*/  MUFU.EX2 R24, R24 ;  /* 0x0000001800187308 */ /* 0x000fe80000000800 */
[----:B------:R-:W5:Y:S04]  /*101e0*/  MUFU.EX2 R29, R29 ;  /* 0x0000001d001d7308 */ /* 0x000f680000000800 */
[----:B------:R-:W-:Y:S04]  /*101f0*/  MUFU.EX2 R31, R31 ;  /* 0x0000001f001f7308 */ /* 0x000fe80000000800 */
[----:B------:R-:W3:Y:S04]  /*10200*/  MUFU.EX2 R30, R30 ;  /* 0x0000001e001e7308 */ /* 0x000ee80000000800 */
[----:B------:R-:W-:Y:S04]  /*10210*/  MUFU.EX2 R28, R28 ;  /* 0x0000001c001c7308 */ /* 0x000fe80000000800 */
[----:B------:R-:W3:Y:S01]  /*10220*/  MUFU.EX2 R27, R27 ;  /* 0x0000001b001b7308 */ /* 0x000ee20000000800 */
[C---:B------:R-:W-:Y:S08]  /*10230*/  HMMA.16816.F32 R60, R4.reuse, R20, R60 ;  /* 0x00000014043c723c */ /* 0x040ff0000000183c */
[C---:B------:R-:W-:Y:S08]  /*10240*/  HMMA.16816.F32 R64, R4.reuse, R22, R64 ;  /* 0x000000160440723c */ /* 0x040ff00000001840 */
[C---:B--2---:R-:W-:Y:S08]  /*10250*/  HMMA.16816.F32 R88, R4.reuse, R8, R88 ;  /* 0x000000080458723c */ /* 0x044ff00000001858 */
[----:B------:R-:W-:Y:S01]  /*10260*/  HMMA.16816.F32 R84, R4, R10, R84 ;  /* 0x0000000a0454723c */ /* 0x000fe20000001854 */
[----:B------:R-:W2:Y:S02]  /*10270*/  LDSM.16.MT88.4 R8, [R145+0x9000] ;  /* 0x009000009108783b */ /* 0x000ea40000004200 */
[----:B-1----:R-:W-:-:S02]  /*10280*/  F2FP.F16.F32.PACK_AB R4, R25, R26 ;  /* 0x0000001a1904723e */ /* 0x002fc400000000ff */
[----:B-----5:R-:W-:Y:S02]  /*10290*/  F2FP.F16.F32.PACK_AB R6, R29, R24 ;  /* 0x000000181d06723e */ /* 0x020fe400000000ff */
[----:B---3--:R-:W-:Y:S02]  /*102a0*/  F2FP.F16.F32.PACK_AB R5, R30, R31 ;  /* 0x0000001f1e05723e */ /* 0x008fe400000000ff */
[----:B------:R-:W-:-:S07]  /*102b0*/  F2FP.F16.F32.PACK_AB R7, R27, R28 ;  /* 0x0000001c1b07723e */ /* 0x000fce00000000ff */
[C---:B------:R-:W-:Y:S08]  /*102c0*/  HMMA.16816.F32 R96, R4.reuse, R16, R96 ;  /* 0x000000100460723c */ /* 0x040ff00000001860 */
        /* <DEDUP_REMOVED lines=17> */
[-C--:B------:R-:W-:Y:S01]  /*103e0*/  FFMA.FTZ R20, R122, R118.reuse, -R133 ;  /* 0x000000767a147223 */ /* 0x080fe20000010885 */
[----:B------:R-:W-:-:S04]  /*103f0*/  FFMA.FTZ R21, R125, R118, -R135 ;  /* 0x000000767d157223 */ /* 0x000fc80000010887 */
[----:B-1----:R-:W-:Y:S03]  /*10400*/  HMMA.16816.F32 R76, R4, R16, R76 ;  /* 0x00000010044c723c */ /* 0x002fe6000000184c */
[-CC-:B------:R-:W-:Y:S01]  /*10410*/  FFMA.FTZ R124, R131, R118.reuse, -R133.reuse ;  /* 0x00000076837c7223 */ /* 0x180fe20000010885 */
[----:B------:R-:W-:-:S04]  /*10420*/  FFMA.FTZ R122, R129, R118, -R133 ;  /* 0x00000076817a7223 */ /* 0x000fc80000010885 */
[C---:B------:R-:W-:Y:S01]  /*10430*/  HMMA.16816.F32 R80, R4.reuse, R18, R80 ;  /* 0x000000120450723c */ /* 0x040fe20000001850 */
[----:B------:R-:W1:Y:S02]  /*10440*/  LDSM.16.MT88.4 R16, [R145+0x9800] ;  /* 0x009800009110783b */ /* 0x000e640000004200 */
[-C--:B------:R-:W-:Y:S01]  /*10450*/  FFMA.FTZ R175, R127, R118.reuse, -R133 ;  /* 0x000000767faf7223 */ /* 0x080fe20000010885 */
[-CC-:B------:R-:W-:Y:S01]  /*10460*/  FFMA.FTZ R120, R120, R118.reuse, -R135.reuse ;  /* 0x0000007678787223 */ /* 0x180fe20000010887 */
[-CC-:B------:R-:W-:Y:S01]  /*10470*/  FFMA.FTZ R125, R121, R118.reuse, -R135.reuse ;  /* 0x00000076797d7223 */ /* 0x180fe20000010887 */
[----:B------:R-:W-:Y:S01]  /*10480*/  FFMA.FTZ R126, R123, R118, -R135 ;  /* 0x000000767b7e7223 */ /* 0x000fe20000010887 */
[----:B------:R-:W-:Y:S04]  /*10490*/  MUFU.EX2 R124, R124 ;  /* 0x0000007c007c7308 */ /* 0x000fe80000000800 */
[----:B------:R-:W4:Y:S04]  /*104a0*/  MUFU.EX2 R123, R20 ;  /* 0x00000014007b7308 */ /* 0x000f280000000800 */
[----:B------:R-:W-:Y:S04]  /*104b0*/  MUFU.EX2 R122, R122 ;  /* 0x0000007a007a7308 */ /* 0x000fe80000000800 */
[----:B------:R-:W5:Y:S04]  /*104c0*/  MUFU.EX2 R175, R175 ;  /* 0x000000af00af7308 */ /* 0x000f680000000800 */
[----:B------:R2:W-:Y:S04]  /*104d0*/  MUFU.EX2 R121, R21 ;  /* 0x0000001500797308 */ /* 0x0005e80000000800 */
[----:B------:R-:W1:Y:S04]  /*104e0*/  MUFU.EX2 R120, R120 ;  /* 0x0000007800787308 */ /* 0x000e680000000800 */
[----:B------:R-:W-:Y:S04]  /*104f0*/  MUFU.EX2 R118, R126 ;  /* 0x0000007e00767308 */ /* 0x000fe80000000800 */
[----:B------:R-:W1:Y:S01]  /*10500*/  MUFU.EX2 R125, R125 ;  /* 0x0000007d007d7308 */ /* 0x000e620000000800 */
[C---:B---3--:R-:W-:Y:S03]  /*10510*/  HMMA.16816.F32 R88, R4.reuse, R12, R88 ;  /* 0x0000000c0458723c */ /* 0x048fe60000001858 */
[----:B------:R-:W-:Y:S01]  /*10520*/  FADD.FTZ R116, R119, R116 ;  /* 0x0000007477747221 */ /* 0x000fe20000010000 */
[----:B------:R-:W-:Y:S01]  /*10530*/  FADD.FTZ R114, R117, R114 ;  /* 0x0000007275727221 */ /* 0x000fe20000010000 */
[----:B--2---:R-:W-:Y:S03]  /*10540*/  LDSM.16.MT88.4 R20, [R146+0x9800] ;  /* 0x009800009214783b */ /* 0x004fe60000004200 */
[----:B------:R-:W-:Y:S01]  /*10550*/  HMMA.16816.F32 R84, R4, R14, R84 ;  /* 0x0000000e0454723c */ /* 0x000fe20000001854 */
[----:B------:R-:W2:Y:S02]  /*10560*/  LDSM.16.MT88.4 R12, [R144+0x9800] ;  /* 0x00980000900c783b */ /* 0x000ea40000004200 */
[----:B----4-:R-:W-:-:S02]  /*10570*/  F2FP.F16.F32.PACK_AB R4, R123, R124 ;  /* 0x0000007c7b04723e */ /* 0x010fc400000000ff */
[----:B-----5:R-:W-:Y:S02]  /*10580*/  F2FP.F16.F32.PACK_AB R6, R175, R122 ;  /* 0x0000007aaf06723e */ /* 0x020fe400000000ff */
[----:B-1----:R-:W-:Y:S02]  /*10590*/  F2FP.F16.F32.PACK_AB R5, R120, R121 ;  /* 0x000000797805723e */ /* 0x002fe400000000ff */
[----:B------:R-:W-:-:S07]  /*105a0*/  F2FP.F16.F32.PACK_AB R7, R125, R118 ;  /* 0x000000767d07723e */ /* 0x000fce00000000ff */
        /* <DEDUP_REMOVED lines=10> */
[----:B------:R-:W-:Y:S01]  /*10650*/  HMMA.16816.F32 R64, R4, R10, R64 ;  /* 0x0000000a0440723c */ /* 0x000fe20000001840 */
[----:B------:R-:W1:Y:S02]  /*10660*/  LDSM.16.MT88.4 R8, [R144+0xb800] ;  /* 0x00b800009008783b */ /* 0x000e640000004200 */
[----:B------:R-:W-:-:S05]  /*10670*/  FADD.FTZ R113, R113, R114 ;  /* 0x0000007271717221 */ /* 0x000fca0000010000 */
[----:B---3--:R-:W-:Y:S03]  /*10680*/  HMMA.16816.F32 R68, R4, R16, R68 ;  /* 0x000000100444723c */ /* 0x008fe60000001844 */
        /* <DEDUP_REMOVED lines=11> */
[----:B------:R-:W-:-:S04]  /*10740*/  FADD.FTZ R13, R34, R13 ;  /* 0x0000000d220d7221 */ /* 0x000fc80000010000 */
        /* <DEDUP_REMOVED lines=13> */
[----:B------:R-:W-:Y:S01]  /*10820*/  IMAD.SHL.U32 R170, R157, 0x8, RZ ;  /* 0x000000089daa7824 */ /* 0x000fe200078e00ff */
[C---:B------:R-:W-:Y:S03]  /*10830*/  HMMA.16816.F32 R36, R4.reuse, R20, R36 ;  /* 0x000000140424723c */ /* 0x040fe60000001824 */
[----:B------:R-:W-:Y:S01]  /*10840*/  FADD.FTZ R122, R122, R123 ;  /* 0x0000007b7a7a7221 */ /* 0x000fe20000010000 */
[----:B------:R-:W-:Y:S01]  /*10850*/  FADD.FTZ R118, R118, R121 ;  /* 0x0000007976767221 */ /* 0x000fe20000010000 */
[----:B------:R-:W-:Y:S02]  /*10860*/  LOP3.LUT R170, R170, 0x38, RZ, 0xc0, !PT ;  /* 0x00000038aaaa7812 */ /* 0x000fe400078ec0ff */
[----:B------:R-:W-:Y:S01]  /*10870*/  FADD.FTZ R175, R175, R122 ;  /* 0x0000007aafaf7221 */ /* 0x000fe20000010000 */
[----:B------:R-:W-:Y:S03]  /*10880*/  HMMA.16816.F32 R40, R4, R22, R40 ;  /* 0x000000160428723c */ /* 0x000fe60000001828 */
[----:B------:R-:W-:-:S05]  /*10890*/  FADD.FTZ R176, R125, R118 ;  /* 0x000000767db07221 */ /* 0x000fca0000010000 */
[C---:B------:R-:W-:Y:S08]  /*108a0*/  HMMA.16816.F32 R72, R4.reuse, R18, R72 ;  /* 0x000000120448723c */ /* 0x040ff00000001848 */
[C---:B------:R-:W-:Y:S08]  /*108b0*/  HMMA.16816.F32 R80, R4.reuse, R14, R80 ;  /* 0x0000000e0450723c */ /* 0x040ff00000001850 */
[----:B------:R-:W-:Y:S01]  /*108c0*/  HMMA.16816.F32 R84, R4, R10, R84 ;  /* 0x0000000a0454723c */ /* 0x000fe20000001854 */
[----:B------:R-:W-:-:S04]  /*108d0*/  NOP ;  /* 0x0000000000007918 */ /* 0x000fc80000000000 */
[----:B------:R-:W-:-:S15]  /*108e0*/  @!P6 BRA `(.L_x_11828) ;  /* 0x000000300040e947 */ /* 0x000fde0003800000 */
[--C-:B------:R-:W-:Y:S01]  /*108f0*/  SHF.R.U32.HI R6, RZ, 0x1, R157.reuse ;  /* 0x00000001ff067819 */ /* 0x100fe2000001169d */
[----:B------:R-:W-:Y:S01]  /*10900*/  IMAD.SHL.U32 R5, R157, 0x2, RZ ;  /* 0x000000029d057824 */ /* 0x000fe200078e00ff */
[----:B------:R-:W-:Y:S01]  /*10910*/  SHF.R.U32.HI R4, RZ, 0x2, R157 ;  /* 0x00000002ff047819 */ /* 0x000fe2000001169d */
[C---:B------:R-:W-:Y:S01]  /*10920*/  IMAD.SHL.U32 R174, R105.reuse, 0x40, RZ ;  /* 0x0000004069ae7824 */ /* 0x040fe200078e00ff */
[----:B------:R-:W-:Y:S01]  /*10930*/  LOP3.LUT R6, R6, 0x1f0, RZ, 0xc0, !PT ;  /* 0x000001f006067812 */ /* 0x000fe200078ec0ff */
[----:B------:R-:W-:Y:S01]  /*10940*/  IMAD.MOV.U32 R104, RZ, RZ, R3 ;  /* 0x000000ffff687224 */ /* 0x000fe200078e0003 */
[----:B------:R-:W-:Y:S01]  /*10950*/  LOP3.LUT R4, R4, 0x7, RZ, 0xc0, !PT ;  /* 0x0000000704047812 */ /* 0x000fe200078ec0ff */
[----:B------:R-:W-:Y:S01]  /*10960*/  VIADD R173, R105, 0xfffffffe ;  /* 0xfffffffe69ad7836 */ /* 0x000fe20000000000 */
[----:B------:R-:W-:Y:S01]  /*10970*/  IADD3 R6, PT, PT, R6, R101, R160 ;  /* 0x0000006506067210 */ /* 0x000fe20007ffe0a0 */
[----:B------:R-:W-:Y:S01]  /*10980*/  IMAD.MOV.U32 R101, RZ, RZ, R2 ;  /* 0x000000ffff657224 */ /* 0x000fe200078e0002 */
[----:B------:R-:W-:Y:S01]  /*10990*/  LOP3.LUT R5, R5, 0x6, RZ, 0xc0, !PT ;  /* 0x0000000605057812 */ /* 0x000fe200078ec0ff */
[----:B------:R-:W-:Y:S01]  /*109a0*/  VIADD R174, R174, 0xffffffc0 ;  /* 0xffffffc0aeae7836 */ /* 0x000fe20000000000 */
[----:B------:R-:W-:-:S02]  /*109b0*/  IADD3 R4, PT, PT, -R165, R6, R4 ;  /* 0x00000006a5047210 */ /* 0x000fc40007ffe104 */
[----:B------:R-:W-:-:S03]  /*109c0*/  ISETP.NE.U32.AND P2, PT, R106, RZ, PT ;  /* 0x000000ff6a00720c */ /* 0x000fc60003f45070 */
[----:B------:R-:W-:Y:S01]  /*109d0*/  IMAD.IADD R172, R4, 0x1, -R5 ;  /* 0x0000000104ac7824 */ /* 0x000fe200078e0a05 */
[----:B------:R-:W-:-:S03]  /*109e0*/  ISETP.NE.AND.EX P2, PT, R107, RZ, PT, P2 ;  /* 0x000000ff6b00720c */ /* 0x000fc60003f45320 */
[----:B------:R-:W-:-:S04]  /*109f0*/  IMAD R172, R105, -0x40, R172 ;  /* 0xffffffc069ac7824 */ /* 0x000fc800078e02ac */
[----:B------:R-:W-:-:S07]  /*10a00*/  VIADD R172, R172, 0x88 ;  /* 0x00000088acac7836 */ /* 0x000fce0000000000 */
.L_x_11835:
        /* <DEDUP_REMOVED lines=79> */
.L_x_11830:
[----:B------:R-:W-:Y:S05]  /*10f00*/  BSYNC.RECONVERGENT B0 ;  /* 0x0000000000007941 */ /* 0x000fea0003800200 */
.L_x_11829:
        /* <DEDUP_REMOVED lines=233> */
.L_x_11834:
[----:B------:R-:W-:Y:S05]  /*11da0*/  BSYNC.RECONVERGENT B0 ;  /* 0x0000000000007941 */ /* 0x000fea0003800200 */
.L_x_11833:
        /* <DEDUP_REMOVED lines=48> */
.L_x_11832:
[----:B------:R-:W-:Y:S05]  /*120b0*/  BSYNC.RECONVERGENT B1 ;  /* 0x0000000000017941 */ /* 0x000fea0003800200 */
.L_x_11831:
[----:B------:R-:W2:Y:S01]  /*120c0*/  LD.E R105, desc[UR4][R102.64+0xdc] ;  /* 0x0000dc0466697980 */ /* 0x000ea2000c101900 */
[C---:B-1----:R-:W-:Y:S02]  /*120d0*/  IADD3 R2, PT, PT, R172.reuse, -0x1, RZ ;  /* 0xffffffffac027810 */ /* 0x042fe40007ffe0ff */
[----:B------:R-:W-:Y:S01]  /*120e0*/  IABS R107, R172 ;  /* 0x000000ac006b7213 */ /* 0x000fe20000000000 */
[----:B------:R-:W-:Y:S01]  /*120f0*/  LDSM.16.MT88.4 R116, [R145+0x8000] ;  /* 0x008000009174783b */ /* 0x000fe20000004200 */
[----:B------:R-:W-:Y:S02]  /*12100*/  IABS R2, R2 ;  /* 0x0000000200027213 */ /* 0x000fe40000000000 */
[----:B------:R-:W-:Y:S02]  /*12110*/  I2FP.F32.S32 R107, R107 ;  /* 0x0000006b006b7245 */ /* 0x000fe40000201400 */
[----:B------:R-:W-:Y:S02]  /*12120*/  IADD3 R3, PT, PT, R172, -0x8, RZ ;  /* 0xfffffff8ac037810 */ /* 0x000fe40007ffe0ff */
[----:B------:R-:W-:Y:S01]  /*12130*/  I2FP.F32.S32 R2, R2 ;  /* 0x0000000200027245 */ /* 0x000fe20000201400 */
[----:B------:R-:W-:Y:S01]  /*12140*/  FFMA.FTZ R6, -R0, R107, R6 ;  /* 0x0000006b00067223 */ /* 0x000fe20000010106 */
[----:B------:R-:W-:Y:S02]  /*12150*/  IABS R3, R3 ;  /* 0x0000000300037213 */ /* 0x000fe40000000000 */
[----:B------:R-:W-:Y:S01]  /*12160*/  IADD3 R107, PT, PT, R172, -0x10, RZ ;  /* 0xfffffff0ac6b7810 */ /* 0x000fe20007ffe0ff */
[----:B------:R-:W-:Y:S01]  /*12170*/  FFMA.FTZ R7, -R0, R2, R7 ;  /* 0x0000000200077223 */ /* 0x000fe20000010107 */
[C---:B------:R-:W-:Y:S02]  /*12180*/  IADD3 R2, PT, PT, R172.reuse, -0x11, RZ ;  /* 0xffffffefac027810 */ /* 0x040fe40007ffe0ff */
[----:B------:R-:W-:Y:S02]  /*12190*/  I2FP.F32.S32 R3, R3 ;  /* 0x0000000300037245 */ /* 0x000fe40000201400 */
[----:B------:R-:W-:Y:S02]  /*121a0*/  IADD3 R108, PT, PT, R172, -0x9, RZ ;  /* 0xfffffff7ac6c7810 */ /* 0x000fe40007ffe0ff */
[----:B------:R-:W-:Y:S01]  /*121b0*/  IABS R107, R107 ;  /* 0x0000006b006b7213 */ /* 0x000fe20000000000 */
[CC--:B------:R-:W-:Y:S01]  /*121c0*/  FFMA.FTZ R10, -R0.reuse, R3.reuse, R10 ;  /* 0x00000003000a7223 */ /* 0x0c0fe2000001010a */
[----:B------:R-:W-:Y:S01]  /*121d0*/  IABS R2, R2 ;  /* 0x0000000200027213 */ /* 0x000fe20000000000 */
[----:B------:R-:W-:Y:S01]  /*121e0*/  FFMA.FTZ R4, -R0, R3, R4 ;  /* 0x0000000300047223 */ /* 0x000fe20000010104 */
[C---:B------:R-:W-:Y:S02]  /*121f0*/  IADD3 R106, PT, PT, R172.reuse, -0x18, RZ ;  /* 0xffffffe8ac6a7810 */ /* 0x040fe40007ffe0ff */
[----:B------:R-:W-:Y:S02]  /*12200*/  IABS R108, R108 ;  /* 0x0000006c006c7213 */ /* 0x000fe40000000000 */
[----:B------:R-:W-:Y:S02]  /*12210*/  I2FP.F32.S32 R107, R107 ;  /* 0x0000006b006b7245 */ /* 0x000fe40000201400 */
[----:B------:R-:W-:Y:S02]  /*12220*/  IADD3 R3, PT, PT, R172, -0x19, RZ ;  /* 0xffffffe7ac037810 */ /* 0x000fe40007ffe0ff */
[----:B------:R-:W-:Y:S01]  /*12230*/  I2FP.F32.S32 R2, R2 ;  /* 0x0000000200027245 */ /* 0x000fe20000201400 */
[CC--:B------:R-:W-:Y:S01]  /*12240*/  FFMA.FTZ R8, -R0.reuse, R107.reuse, R8 ;  /* 0x0000006b00087223 */ /* 0x0c0fe20000010108 */
[----:B------:R-:W-:Y:S01]  /*12250*/  IABS R106, R106 ;  /* 0x0000006a006a7213 */ /* 0x000fe20000000000 */
[C---:B------:R-:W-:Y:S01]  /*12260*/  FFMA.FTZ R14, -R0.reuse, R107, R14 ;  /* 0x0000006b000e7223 */ /* 0x040fe2000001010e */
[----:B------:R-:W-:Y:S01]  /*12270*/  I2FP.F32.S32 R108, R108 ;  /* 0x0000006c006c7245 */ /* 0x000fe20000201400 */
[CC--:B------:R-:W-:Y:S01]  /*12280*/  FFMA.FTZ R9, -R0.reuse, R2.reuse, R9 ;  /* 0x0000000200097223 */ /* 0x0c0fe20000010109 */
[----:B------:R-:W-:Y:S01]  /*12290*/  IABS R3, R3 ;  /* 0x0000000300037213 */ /* 0x000fe20000000000 */
[C---:B------:R-:W-:Y:S01]  /*122a0*/  FFMA.FTZ R15, -R0.reuse, R2, R15 ;  /* 0x00000002000f7223 */ /* 0x040fe2000001010f */
[----:B------:R-:W-:Y:S01]  /*122b0*/  I2FP.F32.S32 R107, R106 ;  /* 0x0000006a006b7245 */ /* 0x000fe20000201400 */
[CC--:B------:R-:W-:Y:S01]  /*122c0*/  FFMA.FTZ R11, -R0.reuse, R108.reuse, R11 ;  /* 0x0000006c000b7223 */ /* 0x0c0fe2000001010b */
[----:B------:R-:W-:Y:S01]  /*122d0*/  FFMA.FTZ R5, -R0, R108, R5 ;  /* 0x0000006c00057223 */ /* 0x000fe20000010105 */
[----:B------:R-:W-:Y:S02]  /*122e0*/  IADD3 R2, PT, PT, R172, -0x20, RZ ;  /* 0xffffffe0ac027810 */ /* 0x000fe40007ffe0ff */
[----:B------:R-:W-:Y:S01]  /*122f0*/  I2FP.F32.S32 R108, R3 ;  /* 0x00000003006c7245 */ /* 0x000fe20000201400 */
[-C--:B------:R-:W-:Y:S01]  /*12300*/  FFMA.FTZ R12, -R0, R107.reuse, R12 ;  /* 0x0000006b000c7223 */ /* 0x080fe2000001010c */
[----:B------:R-:W-:Y:S01]  /*12310*/  IADD3 R3, PT, PT, R172, -0x21, RZ ;  /* 0xffffffdfac037810 */ /* 0x000fe20007ffe0ff */
[C---:B------:R-:W-:Y:S01]  /*12320*/  FFMA.FTZ R18, -R0.reuse, R107, R18 ;  /* 0x0000006b00127223 */ /* 0x040fe20000010112 */
[----:B------:R-:W-:Y:S01]  /*12330*/  IABS R107, R2 ;  /* 0x00000002006b7213 */ /* 0x000fe20000000000 */
[-C--:B------:R-:W-:Y:S01]  /*12340*/  FFMA.FTZ R13, -R0, R108.reuse, R13 ;  /* 0x0000006c000d7223 */ /* 0x080fe2000001010d */
[----:B------:R-:W-:Y:S01]  /*12350*/  IADD3 R106, PT, PT, R172, -0x28, RZ ;  /* 0xffffffd8ac6a7810 */ /* 0x000fe20007ffe0ff */
[----:B------:R-:W-:Y:S01]  /*12360*/  FFMA.FTZ R19, -R0, R108, R19 ;  /* 0x0000006c00137223 */ /* 0x000fe20000010113 */
[----:B------:R-:W-:Y:S02]  /*12370*/  IABS R2, R3 ;  /* 0x0000000300027213 */ /* 0x000fe40000000000 */
[----:B------:R-:W-:Y:S02]  /*12380*/  I2FP.F32.S32 R107, R107 ;  /* 0x0000006b006b7245 */ /* 0x000fe40000201400 */
[----:B------:R-:W-:Y:S02]  /*12390*/  IADD3 R3, PT, PT, R172, -0x29, RZ ;  /* 0xffffffd7ac037810 */ /* 0x000fe40007ffe0ff */
[----:B------:R-:W-:Y:S01]  /*123a0*/  IABS R106, R106 ;  /* 0x0000006a006a7213 */ /* 0x000fe20000000000 */
[CC--:B------:R-:W-:Y:S01]  /*123b0*/  FFMA.FTZ R22, -R0.reuse, R107.reuse, R22 ;  /* 0x0000006b00167223 */ /* 0x0c0fe20000010116 */
[----:B------:R-:W-:Y:S01]  /*123c0*/  I2FP.F32.S32 R2, R2 ;  /* 0x0000000200027245 */ /* 0x000fe20000201400 */
[C---:B------:R-:W-:Y:S01]  /*123d0*/  FFMA.FTZ R16, -R0.reuse, R107, R16 ;  /* 0x0000006b00107223 */ /* 0x040fe20000010110 */
[----:B------:R-:W-:Y:S02]  /*123e0*/  IABS R3, R3 ;  /* 0x0000000300037213 */ /* 0x000fe40000000000 */
[----:B------:R-:W-:Y:S01]  /*123f0*/  I2FP.F32.S32 R107, R106 ;  /* 0x0000006a006b7245 */ /* 0x000fe20000201400 */
[CC--:B------:R-:W-:Y:S01]  /*12400*/  FFMA.FTZ R23, -R0.reuse, R2.reuse, R23 ;  /* 0x0000000200177223 */ /* 0x0c0fe20000010117 */
[----:B------:R-:W-:Y:S01]  /*12410*/  FFMA.FTZ R17, -R0, R2, R17 ;  /* 0x0000000200117223 */ /* 0x000fe20000010111 */
[----:B------:R-:W-:Y:S02]  /*12420*/  I2FP.F32.S32 R108, R3 ;  /* 0x00000003006c7245 */ /* 0x000fe40000201400 */
[----:B------:R-:W-:Y:S01]  /*12430*/  IADD3 R2, PT, PT, R172, -0x30, RZ ;  /* 0xffffffd0ac027810 */ /* 0x000fe20007ffe0ff */
[-C--:B------:R-:W-:Y:S01]  /*12440*/  FFMA.FTZ R26, -R0, R107.reuse, R26 ;  /* 0x0000006b001a7223 */ /* 0x080fe2000001011a */
[----:B------:R-:W-:Y:S01]  /*12450*/  IADD3 R3, PT, PT, R172, -0x31, RZ ;  /* 0xffffffcfac037810 */ /* 0x000fe20007ffe0ff */
[C---:B------:R-:W-:Y:S01]  /*12460*/  FFMA.FTZ R20, -R0.reuse, R107, R20 ;  /* 0x0000006b00147223 */ /* 0x040fe20000010114 */
[----:B------:R-:W-:Y:S01]  /*12470*/  IABS R107, R2 ;  /* 0x00000002006b7213 */ /* 0x000fe20000000000 */
[CC--:B------:R-:W-:Y:S01]  /*12480*/  FFMA.FTZ R27, -R0.reuse, R108.reuse, R27 ;  /* 0x0000006c001b7223 */ /* 0x0c0fe2000001011b */
[----:B------:R-:W-:Y:S01]  /*12490*/  IABS R2, R3 ;  /* 0x0000000300027213 */ /* 0x000fe20000000000 */
[----:B------:R-:W-:Y:S01]  /*124a0*/  FFMA.FTZ R21, -R0, R108, R21 ;  /* 0x0000006c00157223 */ /* 0x000fe20000010115 */
[C---:B------:R-:W-:Y:S02]  /*124b0*/  IADD3 R3, PT, PT, R172.reuse, -0x39, RZ ;  /* 0xffffffc7ac037810 */ /* 0x040fe40007ffe0ff */
[----:B------:R-:W-:Y:S02]  /*124c0*/  I2FP.F32.S32 R107, R107 ;  /* 0x0000006b006b7245 */ /* 0x000fe40000201400 */
[----:B------:R-:W-:Y:S02]  /*124d0*/  IADD3 R106, PT, PT, R172, -0x38, RZ ;  /* 0xffffffc8ac6a7810 */ /* 0x000fe40007ffe0ff */
[----:B------:R-:W-:Y:S01]  /*124e0*/  IABS R3, R3 ;  /* 0x0000000300037213 */ /* 0x000fe20000000000 */
[CC--:B------:R-:W-:Y:S01]  /*124f0*/  FFMA.FTZ R24, -R0.reuse, R107.reuse, R24 ;  /* 0x0000006b00187223 */ /* 0x0c0fe20000010118 */
[C---:B------:R-:W-:Y:S01]  /*12500*/  FFMA.FTZ R30, -R0.reuse, R107, R30 ;  /* 0x0000006b001e7223 */ /* 0x040fe2000001011e */
[----:B------:R-:W-:Y:S02]  /*12510*/  IABS R106, R106 ;  /* 0x0000006a006a7213 */ /* 0x000fe40000000000 */
[----:B------:R-:W-:Y:S02]  /*12520*/  MOV R107, R3 ;  /* 0x00000003006b7202 */ /* 0x000fe40000000f00 */
[----:B------:R-:W-:Y:S02]  /*12530*/  I2FP.F32.S32 R2, R2 ;  /* 0x0000000200027245 */ /* 0x000fe40000201400 */
[----:B------:R-:W-:Y:S02]  /*12540*/  I2FP.F32.S32 R3, R106 ;  /* 0x0000006a00037245 */ /* 0x000fe40000201400 */
[----:B------:R-:W-:Y:S01]  /*12550*/  I2FP.F32.S32 R106, R107 ;  /* 0x0000006b006a7245 */ /* 0x000fe20000201400 */
[----:B------:R-:W-:Y:S01]  /*12560*/  FFMA.FTZ R25, -R0, R2, R25 ;  /* 0x0000000200197223 */ /* 0x000fe20000010119 */
[----:B------:R-:W-:Y:S01]  /*12570*/  FMNMX3.FTZ R107, R104, R4, R5, !PT ;  /* 0x00000004686b7276 */ /* 0x000fe20007810005 */
[C---:B------:R-:W-:Y:S01]  /*12580*/  FFMA.FTZ R31, -R0.reuse, R2, R31 ;  /* 0x00000002001f7223 */ /* 0x040fe2000001011f */
[----:B------:R-:W-:Y:S01]  /*12590*/  FMNMX3.FTZ R2, R101, R6, R7, !PT ;  /* 0x0000000665027276 */ /* 0x000fe20007810007 */
[CC--:B------:R-:W-:Y:S01]  /*125a0*/  FFMA.FTZ R28, -R0.reuse, R3.reuse, R28 ;  /* 0x00000003001c7223 */ /* 0x0c0fe2000001011c */
[----:B------:R-:W-:Y:S01]  /*125b0*/  FMNMX3.FTZ R107, R107, R8, R9, !PT ;  /* 0x000000086b6b7276 */ /* 0x000fe20007810009 */
[----:B------:R-:W-:Y:S01]  /*125c0*/  FFMA.FTZ R34, -R0, R3, R34 ;  /* 0x0000000300227223 */ /* 0x000fe20000010122 */
[----:B------:R-:W-:Y:S01]  /*125d0*/  FMNMX3.FTZ R2, R2, R10, R11, !PT ;  /* 0x0000000a02027276 */ /* 0x000fe2000781000b */
[C---:B------:R-:W-:Y:S01]  /*125e0*/  FFMA.FTZ R29, -R0.reuse, R106, R29 ;  /* 0x0000006a001d7223 */ /* 0x040fe2000001011d */
[----:B------:R-:W-:Y:S01]  /*125f0*/  FMNMX3.FTZ R107, R107, R12, R13, !PT ;  /* 0x0000000c6b6b7276 */ /* 0x000fe2000781000d */
[----:B------:R-:W-:Y:S01]  /*12600*/  FFMA.FTZ R35, -R0, R106, R35 ;  /* 0x0000006a00237223 */ /* 0x000fe20000010123 */
        /* <DEDUP_REMOVED lines=18> */
[----:B------:R-:W-:Y:S01]  /*12730*/  IADD3 R174, PT, PT, R174, -0x40, RZ ;  /* 0xffffffc0aeae7810 */ /* 0x000fe20007ffe0ff */
[----:B------:R-:W1:Y:S01]  /*12740*/  SHFL.BFLY PT, R3, R112, 0x2, 0x1f ;  /* 0x0c401f0070037f89 */ /* 0x000e6200000e0000 */
[----:B------:R-:W-:Y:S02]  /*12750*/  FMNMX3.FTZ R109, R2, R34, R35, !PT ;  /* 0x00000022026d7276 */ /* 0x000fe40007810023 */
[----:B------:R-:W-:Y:S05]  /*12760*/  IADD3 R172, PT, PT, R172, 0x40, RZ ;  /* 0x00000040acac7810 */ /* 0x000fea0007ffe0ff */
[----:B------:R-:W3:Y:S01]  /*12770*/  SHFL.BFLY PT, R2, R109, 0x2, 0x1f ;  /* 0x0c401f006d027f89 */ /* 0x000ee200000e0000 */
[----:B-1----:R-:W-:Y:S07]  /*12780*/  FMNMX.FTZ R110, R112, R3, !PT ;  /* 0x00000003706e7209 */ /* 0x002fee0007810000 */
[----:B------:R-:W-:Y:S01]  /*12790*/  LDSM.16.MT88.4 R112, [R146+0x8000] ;  /* 0x008000009270783b */ /* 0x000fe20000004200 */
[----:B---3--:R-:W-:Y:S07]  /*127a0*/  FMNMX.FTZ R107, R109, R2, !PT ;  /* 0x000000026d6b7209 */ /* 0x008fee0007810000 */
[----:B------:R-:W1:Y:S08]  /*127b0*/  SHFL.BFLY PT, R3, R110, 0x1, 0x1f ;  /* 0x0c201f006e037f89 */ /* 0x000e7000000e0000 */
[----:B------:R-:W3:Y:S01]  /*127c0*/  SHFL.BFLY PT, R2, R107, 0x1, 0x1f ;  /* 0x0c201f006b027f89 */ /* 0x000ee200000e0000 */
[----:B-1----:R-:W-:Y:S02]  /*127d0*/  FMNMX.FTZ R3, R110, R3, !PT ;  /* 0x000000036e037209 */ /* 0x002fe40007810000 */
[----:B---3--:R-:W-:Y:S03]  /*127e0*/  FMNMX.FTZ R2, R107, R2, !PT ;  /* 0x000000026b027209 */ /* 0x008fe60007810000 */
[----:B------:R-:W-:Y:S01]  /*127f0*/  FADD.FTZ R108, -R3, R104 ;  /* 0x00000068036c7221 */ /* 0x000fe20000010100 */
[C---:B------:R-:W-:Y:S01]  /*12800*/  FSETP.NEU.FTZ.AND P0, PT, R2.reuse, -INF , PT ;  /* 0xff8000000200780b */ /* 0x040fe20003f1d000 */
[----:B------:R-:W-:Y:S02]  /*12810*/  FADD.FTZ R106, -R2, R101 ;  /* 0x00000065026a7221 */ /* 0x000fe40000010100 */
[C---:B--2---:R-:W-:Y:S01]  /*12820*/  FMUL.FTZ R104, R105.reuse, R108 ;  /* 0x0000006c69687220 */ /* 0x044fe20000410000 */
[C---:B------:R-:W-:Y:S01]  /*12830*/  FMUL.FTZ R126, R105.reuse, R2 ;  /* 0x00000002697e7220 */ /* 0x040fe20000410000 */
[----:B------:R-:W1:Y:S01]  /*12840*/  LDSM.16.MT88.4 R108, [R147+0x8000] ;  /* 0x00800000936c783b */ /* 0x000e620000004200 */
[C---:B------:R-:W-:Y:S01]  /*12850*/  FMUL.FTZ R128, R105.reuse, R3 ;  /* 0x0000000369807220 */ /* 0x040fe20000410000 */
[----:B------:R-:W-:Y:S02]  /*12860*/  FMUL.FTZ R101, R105, R106 ;  /* 0x0000006a69657220 */ /* 0x000fe40000410000 */
[----:B------:R-:W-:Y:S01]  /*12870*/  FSEL R126, R126, RZ, P0 ;  /* 0x000000ff7e7e7208 */ /* 0x000fe20000000000 */
[----:B------:R-:W2:Y:S01]  /*12880*/  MUFU.EX2 R104, R104 ;  /* 0x0000006800687308 */ /* 0x000ea20000000800 */
[----:B------:R-:W-:Y:S03]  /*12890*/  FSETP.NEU.FTZ.AND P0, PT, R3, -INF , PT ;  /* 0xff8000000300780b */ /* 0x000fe60003f1d000 */
[-CC-:B------:R-:W-:Y:S01]  /*128a0*/  FFMA.FTZ R107, R10, R105.reuse, -R126.reuse ;  /* 0x000000690a6b7223 */ /* 0x180fe2000001087e */
[----:B------:R-:W-:Y:S01]  /*128b0*/  FSEL R128, R128, RZ, P0 ;  /* 0x000000ff80807208 */ /* 0x000fe20000000000 */
[-CC-:B------:R-:W-:Y:S01]  /*128c0*/  FFMA.FTZ R106, R11, R105.reuse, -R126.reuse ;  /* 0x000000690b6a7223 */ /* 0x180fe2000001087e */
[-CC-:B------:R-:W-:Y:S01]  /*128d0*/  FFMA.FTZ R124, R6, R105.reuse, -R126.reuse ;  /* 0x00000069067c7223 */ /* 0x180fe2000001087e */
[-C--:B------:R-:W-:Y:S02]  /*128e0*/  FFMA.FTZ R121, R7, R105.reuse, -R126 ;  /* 0x0000006907797223 */ /* 0x080fe4000001087e */
[----:B------:R-:W3:Y:S01]  /*128f0*/  MUFU.EX2 R101, R101 ;  /* 0x0000006500657308 */ /* 0x000ee20000000800 */
[-CC-:B------:R-:W-:Y:S01]  /*12900*/  FFMA.FTZ R123, R8, R105.reuse, -R128.reuse ;  /* 0x00000069087b7223 */ /* 0x180fe20000010880 */
[-CC-:B------:R-:W-:Y:S01]  /*12910*/  FFMA.FTZ R120, R9, R105.reuse, -R128.reuse ;  /* 0x0000006909787223 */ /* 0x180fe20000010880 */
[-CC-:B------:R-:W-:Y:S01]  /*12920*/  FFMA.FTZ R125, R4, R105.reuse, -R128.reuse ;  /* 0x00000069047d7223 */ /* 0x180fe20000010880 */
[--C-:B------:R-:W-:Y:S06]  /*12930*/  FFMA.FTZ R122, R5, R105, -R128.reuse ;  /* 0x00000069057a7223 */ /* 0x100fec0000010880 */
        /* <DEDUP_REMOVED lines=29> */
[C---:B------:R-:W-:Y:S01]  /*12b10*/  FMUL.FTZ R44, R104.reuse, R44 ;  /* 0x0000002c682c7220 */ /* 0x040fe20000410000 */
[C---:B------:R-:W-:Y:S01]  /*12b20*/  FMUL.FTZ R45, R104.reuse, R45 ;  /* 0x0000002d682d7220 */ /* 0x040fe20000410000 */
        /* <DEDUP_REMOVED lines=50> */
[----:B------:R-:W-:Y:S01]  /*12e50*/  FMUL.FTZ R83, R101, R83 ;  /* 0x0000005365537220 */ /* 0x000fe20000410000 */
[C---:B------:R-:W-:Y:S01]  /*12e60*/  FMUL.FTZ R80, R104.reuse, R80 ;  /* 0x0000005068507220 */ /* 0x040fe20000410000 */
[C---:B------:R-:W-:Y:S03]  /*12e70*/  HMMA.16816.F32 R48, R96.reuse, R118, R48 ;  /* 0x000000766030723c */ /* 0x040fe60000001830 */
[----:B------:R-:W-:Y:S01]  /*12e80*/  FMUL.FTZ R81, R104, R81 ;  /* 0x0000005168517220 */ /* 0x000fe20000410000 */
[-CC-:B------:R-:W-:Y:S01]  /*12e90*/  FFMA.FTZ R118, R12, R105.reuse, -R128.reuse ;  /* 0x000000690c767223 */ /* 0x180fe20000010880 */
[C---:B------:R-:W-:Y:S01]  /*12ea0*/  FMUL.FTZ R12, R104.reuse, R88 ;  /* 0x00000058680c7220 */ /* 0x040fe20000410000 */
[--C-:B------:R-:W-:Y:S01]  /*12eb0*/  FFMA.FTZ R117, R13, R105, -R128.reuse ;  /* 0x000000690d757223 */ /* 0x100fe20000010880 */
[----:B------:R-:W-:Y:S01]  /*12ec0*/  FMUL.FTZ R13, R104, R89 ;  /* 0x00000059680d7220 */ /* 0x000fe20000410000 */
[C---:B----4-:R-:W-:Y:S02]  /*12ed0*/  HMMA.16816.F32 R52, R96.reuse, R92, R52 ;  /* 0x0000005c6034723c */ /* 0x050fe40000001834 */
[----:B------:R-:W-:Y:S01]  /*12ee0*/  MUFU.EX2 R118, R118 ;  /* 0x0000007600767308 */ /* 0x000fe20000000800 */
[-CC-:B------:R-:W-:Y:S01]  /*12ef0*/  FFMA.FTZ R129, R20, R105.reuse, -R128.reuse ;  /* 0x0000006914817223 */ /* 0x180fe20000010880 */
[-CC-:B------:R-:W-:Y:S01]  /*12f00*/  FFMA.FTZ R130, R21, R105.reuse, -R128.reuse ;  /* 0x0000006915827223 */ /* 0x180fe20000010880 */
[-CC-:B------:R-:W-:Y:S07]  /*12f10*/  FFMA.FTZ R116, R16, R105.reuse, -R128.reuse ;  /* 0x0000006910747223 */ /* 0x180fee0000010880 */
[----:B------:R-:W3:Y:S01]  /*12f20*/  MUFU.EX2 R117, R117 ;  /* 0x0000007500757308 */ /* 0x000ee20000000800 */
[C---:B------:R-:W-:Y:S01]  /*12f30*/  FMUL.FTZ R16, R104.reuse, R84 ;  /* 0x0000005468107220 */ /* 0x040fe20000410000 */
[C---:B------:R-:W-:Y:S01]  /*12f40*/  HMMA.16816.F32 R56, R96.reuse, R94, R56 ;  /* 0x0000005e6038723c */ /* 0x040fe20000001838 */
[----:B------:R-:W4:Y:S07]  /*12f50*/  LDSM.16.MT88.4 R92, [R145+0xa000] ;  /* 0x00a00000915c783b */ /* 0x000f2e0000004200 */
[----:B------:R-:W-:Y:S01]  /*12f60*/  MUFU.EX2 R129, R129 ;  /* 0x0000008100817308 */ /* 0x000fe20000000800 */
[----:B------:R-:W-:Y:S01]  /*12f70*/  FFMA.FTZ R119, R17, R105, -R128 ;  /* 0x0000006911777223 */ /* 0x000fe20000010880 */
[----:B------:R-:W-:Y:S01]  /*12f80*/  FMUL.FTZ R17, R104, R85 ;  /* 0x0000005568117220 */ /* 0x000fe20000410000 */
[----:B------:R-:W-:Y:S07]  /*12f90*/  FFMA.FTZ R34, R34, R105, -R126 ;  /* 0x0000006922227223 */ /* 0x000fee000001087e */
[----:B------:R-:W-:Y:S01]  /*12fa0*/  MUFU.EX2 R116, R116 ;  /* 0x0000007400747308 */ /* 0x000fe20000000800 */
[----:B------:R-:W-:Y:S01]  /*12fb0*/  FFMA.FTZ R125, R104, R175, R125 ;  /* 0x000000af687d7223 */ /* 0x000fe2000001007d */
[C---:B-1----:R-:W-:Y:S08]  /*12fc0*/  HMMA.16816.F32 R60, R96.reuse, R108, R60 ;  /* 0x0000006c603c723c */ /* 0x042ff0000000183c */
[----:B------:R-:W1:Y:S01]  /*12fd0*/  MUFU.EX2 R130, R130 ;  /* 0x0000008200827308 */ /* 0x000e620000000800 */
[----:B------:R-:W-:Y:S01]  /*12fe0*/  ISETP.GT.AND P0, PT, R173, RZ, PT ;  /* 0x000000ffad00720c */ /* 0x000fe20003f04270 */
[----:B------:R-:W-:Y:S01]  /*12ff0*/  FADD.FTZ R122, R122, R125 ;  /* 0x0000007d7a7a7221 */ /* 0x000fe20000010000 */
[----:B---3--:R-:W-:Y:S07]  /*13000*/  F2FP.F16.F32.PACK_AB R84, R117, R118 ;  /* 0x000000767554723e */ /* 0x008fee00000000ff */
[----:B------:R-:W-:Y:S01]  /*13010*/  MUFU.EX2 R34, R34 ;  /* 0x0000002200227308 */ /* 0x000fe20000000800 */
[----:B------:R-:W-:Y:S01]  /*13020*/  IADD3 R173, PT, PT, R173, -0x1, RZ ;  /* 0xffffffffadad7810 */ /* 0x000fe20007ffe0ff */
[C---:B------:R-:W-:Y:S01]  /*13030*/  HMMA.16816.F32 R64, R96.reuse, R110, R64 ;  /* 0x0000006e6040723c */ /* 0x040fe20000001840 */
[----:B------:R-:W3:Y:S02]  /*13040*/  LDSM.16.MT88.4 R108, [R144+0xa000] ;  /* 0x00a00000906c783b */ /* 0x000ee40000004200 */
[----:B------:R-:W-:Y:S01]  /*13050*/  FADD.FTZ R123, R123, R122 ;  /* 0x0000007a7b7b7221 */ /* 0x000fe20000010000 */
[C---:B------:R-:W-:Y:S01]  /*13060*/  FFMA.FTZ R124, R101.reuse, R176, R124 ;  /* 0x000000b0657c7223 */ /* 0x040fe2000001007c */
[----:B------:R-:W-:Y:S02]  /*13070*/  MOV R104, R3 ;  /* 0x0000000300687202 */ /* 0x000fe40000000f00 */
[----:B------:R-:W-:Y:S01]  /*13080*/  FADD.FTZ R123, R120, R123 ;  /* 0x0000007b787b7221 */ /* 0x000fe20000010000 */
[C---:B--2---:R-:W-:Y:S03]  /*13090*/  HMMA.16816.F32 R68, R96.reuse, R112, R68 ;  /* 0x000000706044723c */ /* 0x044fe60000001844 */
[----:B-1----:R-:W-:Y:S01]  /*130a0*/  F2FP.F16.F32.PACK_AB R20, R130, R129 ;  /* 0x000000818214723e */ /* 0x002fe200000000ff */
[-CC-:B------:R-:W-:Y:S01]  /*130b0*/  FFMA.FTZ R113, R14, R105.reuse, -R126.reuse ;  /* 0x000000690e717223 */ /* 0x180fe2000001087e */
[----:B------:R-:W-:Y:S01]  /*130c0*/  FMUL.FTZ R14, R101, R90 ;  /* 0x0000005a650e7220 */ /* 0x000fe20000410000 */
[--C-:B------:R-:W-:Y:S01]  /*130d0*/  FFMA.FTZ R112, R15, R105, -R126.reuse ;  /* 0x000000690f707223 */ /* 0x100fe2000001087e */
[C---:B------:R-:W-:Y:S01]  /*130e0*/  FMUL.FTZ R15, R101.reuse, R91 ;  /* 0x0000005b650f7220 */ /* 0x040fe20000410000 */
[C---:B------:R-:W-:Y:S01]  /*130f0*/  HMMA.16816.F32 R72, R96.reuse, R114, R72 ;  /* 0x000000726048723c */ /* 0x040fe20000001848 */
[----:B------:R-:W-:Y:S01]  /*13100*/  LDSM.16.MT88.4 R88, [R146+0x8800] ;  /* 0x008800009258783b */ /* 0x000fe20000004200 */
[----:B------:R-:W-:Y:S01]  /*13110*/  MUFU.EX2 R113, R113 ;  /* 0x0000007100717308 */ /* 0x000fe20000000800 */
[-CC-:B------:R-:W-:Y:S01]  /*13120*/  FFMA.FTZ R114, R18, R105.reuse, -R126.reuse ;  /* 0x0000006912727223 */ /* 0x180fe2000001087e */
[----:B------:R-:W-:Y:S01]  /*13130*/  FMUL.FTZ R18, R101, R86 ;  /* 0x0000005665127220 */ /* 0x000fe20000410000 */
[----:B------:R-:W-:Y:S07]  /*13140*/  FFMA.FTZ R115, R19, R105, -R126 ;  /* 0x0000006913737223 */ /* 0x000fee000001087e */
[----:B------:R-:W1:Y:S01]  /*13150*/  MUFU.EX2 R112, R112 ;  /* 0x0000007000707308 */ /* 0x000e620000000800 */
[----:B------:R-:W-:Y:S01]  /*13160*/  FMUL.FTZ R19, R101, R87 ;  /* 0x0000005765137220 */ /* 0x000fe20000410000 */
[----:B------:R-:W-:Y:S01]  /*13170*/  FADD.FTZ R118, R118, R123 ;  /* 0x0000007b76767221 */ /* 0x000fe20000010000 */
[C---:B----4-:R-:W-:Y:S07]  /*13180*/  HMMA.16816.F32 R76, R96.reuse, R92, R76 ;  /* 0x0000005c604c723c */ /* 0x050fee000000184c */
[----:B------:R-:W-:Y:S01]  /*13190*/  MUFU.EX2 R114, R114 ;  /* 0x0000007200727308 */ /* 0x000fe20000000800 */
[----:B------:R-:W-:Y:S01]  /*131a0*/  MOV R101, R2 ;  /* 0x0000000200657202 */ /* 0x000fe20000000f00 */
[----:B------:R-:W-:Y:S08]  /*131b0*/  FADD.FTZ R124, R121, R124 ;  /* 0x0000007c797c7221 */ /* 0x000ff00000010000 */
[----:B------:R-:W2:Y:S01]  /*131c0*/  MUFU.EX2 R115, R115 ;  /* 0x0000007300737308 */ /* 0x000ea20000000800 */
[----:B------:R-:W-:Y:S01]  /*131d0*/  FADD.FTZ R117, R117, R118 ;  /* 0x0000007675757221 */ /* 0x000fe20000010000 */
[C---:B------:R-:W-:Y:S01]  /*131e0*/  HMMA.16816.F32 R80, R96.reuse, R94, R80 ;  /* 0x0000005e6050723c */ /* 0x040fe20000001850 */
[----:B------:R-:W4:Y:S02]  /*131f0*/  LDSM.16.MT88.4 R92, [R147+0x8800] ;  /* 0x00880000935c783b */ /* 0x000f240000004200 */
[----:B-1----:R-:W-:Y:S01]  /*13200*/  F2FP.F16.F32.PACK_AB R85, R112, R113 ;  /* 0x000000717055723e */ /* 0x002fe200000000ff */
[----:B------:R-:W-:Y:S04]  /*13210*/  FADD.FTZ R107, R107, R124 ;  /* 0x0000007c6b6b7221 */ /* 0x000fe80000010000 */
[C---:B---3--:R-:W-:Y:S01]  /*13220*/  HMMA.16816.F32 R12, R96.reuse, R108, R12 ;  /* 0x0000006c600c723c */ /* 0x048fe2000000180c */
[----:B------:R-:W1:Y:S02]  /*13230*/  MUFU.EX2 R109, R119 ;  /* 0x00000077006d7308 */ /* 0x000e640000000800 */
[-CC-:B------:R-:W-:Y:S01]  /*13240*/  FFMA.FTZ R108, R26, R105.reuse, -R126.reuse ;  /* 0x000000691a6c7223 */ /* 0x180fe2000001087e */
[----:B--2---:R-:W-:Y:S01]  /*13250*/  F2FP.F16.F32.PACK_AB R87, R115, R114 ;  /* 0x000000727357723e */ /* 0x004fe200000000ff */
[----:B------:R-:W-:Y:S03]  /*13260*/  FADD.FTZ R106, R106, R107 ;  /* 0x0000006b6a6a7221 */ /* 0x000fe60000010000 */
[----:B------:R-:W-:Y:S01]  /*13270*/  HMMA.16816.F32 R16, R96, R110, R16 ;  /* 0x0000006e6010723c */ /* 0x000fe20000001810 */
[----:B------:R-:W2:Y:S02]  /*13280*/  LDSM.16.MT88.4 R96, [R145+0x8800] ;  /* 0x008800009160783b */ /* 0x000ea40000004200 */
[----:B------:R-:W-:Y:S01]  /*13290*/  MUFU.EX2 R108, R108 ;  /* 0x0000006c006c7308 */ /* 0x000fe20000000800 */
[-CC-:B------:R-:W-:Y:S01]  /*132a0*/  FFMA.FTZ R111, R27, R105.reuse, -R126.reuse ;  /* 0x000000691b6f7223 */ /* 0x180fe2000001087e */
[-CC-:B------:R-:W-:Y:S01]  /*132b0*/  FFMA.FTZ R110, R22, R105.reuse, -R126.reuse ;  /* 0x00000069166e7223 */ /* 0x180fe2000001087e */
[----:B------:R-:W-:Y:S02]  /*132c0*/  F2FP.F16.F32.PACK_AB R22, R127, R132 ;  /* 0x000000847f16723e */ /* 0x000fe400000000ff */
[----:B-1----:R-:W-:Y:S01]  /*132d0*/  F2FP.F16.F32.PACK_AB R86, R109, R116 ;  /* 0x000000746d56723e */ /* 0x002fe200000000ff */
[-CC-:B------:R-:W-:Y:S01]  /*132e0*/  FFMA.FTZ R119, R23, R105.reuse, -R126.reuse ;  /* 0x0000006917777223 */ /* 0x180fe2000001087e */
[----:B------:R-:W-:Y:S03]  /*132f0*/  LDSM.16.MT88.4 R24, [R146+0x9000] ;  /* 0x009000009218783b */ /* 0x000fe60000004200 */
[----:B------:R-:W-:Y:S01]  /*13300*/  MUFU.EX2 R110, R110 ;  /* 0x0000006e006e7308 */ /* 0x000fe20000000800 */
[-C--:B------:R-:W-:Y:S01]  /*13310*/  FFMA.FTZ R126, R35, R105.reuse, -R126 ;  /* 0x00000069237e7223 */ /* 0x080fe2000001087e */
[----:B------:R-:W-:Y:S08]  /*13320*/  FADD.FTZ R116, R116, R117 ;  /* 0x0000007574747221 */ /* 0x000ff00000010000 */
[----:B------:R-:W1:Y:S01]  /*13330*/  MUFU.EX2 R119, R119 ;  /* 0x0000007700777308 */ /* 0x000e620000000800 */
[----:B------:R-:W-:Y:S09]  /*13340*/  FADD.FTZ R116, R109, R116 ;  /* 0x000000746d747221 */ /* 0x000ff20000010000 */
[----:B------:R-:W3:Y:S01]  /*13350*/  MUFU.EX2 R111, R111 ;  /* 0x0000006f006f7308 */ /* 0x000ee20000000800 */
[----:B------:R-:W-:Y:S09]  /*13360*/  FADD.FTZ R129, R129, R116 ;  /* 0x0000007481817221 */ /* 0x000ff20000010000 */
[----:B------:R-:W5:Y:S01]  /*13370*/  MUFU.EX2 R35, R126 ;  /* 0x0000007e00237308 */ /* 0x000f620000000800 */
[----:B------:R-:W-:Y:S01]  /*13380*/  FADD.FTZ R129, R130, R129 ;  /* 0x0000008182817221 */ /* 0x000fe20000010000 */
[C---:B----4-:R-:W-:Y:S05]  /*13390*/  HMMA.16816.F32 R4, R84.reuse, R92, R4 ;  /* 0x0000005c5404723c */ /* 0x050fea0000001804 */
[----:B-1----:R-:W-:Y:S01]  /*133a0*/  F2FP.F16.F32.PACK_AB R21, R119, R110 ;  /* 0x0000006e7715723e */ /* 0x002fe200000000ff */
[----:B------:R-:W-:Y:S01]  /*133b0*/  FADD.FTZ R132, R132, R129 ;  /* 0x0000008184847221 */ /* 0x000fe20000010000 */
[----:B---3--:R-:W-:Y:S01]  /*133c0*/  F2FP.F16.F32.PACK_AB R23, R111, R108 ;  /* 0x0000006c6f17723e */ /* 0x008fe200000000ff */
[C---:B------:R-:W-:Y:S01]  /*133d0*/  HMMA.16816.F32 R8, R84.reuse, R94, R8 ;  /* 0x0000005e5408723c */ /* 0x040fe20000001808 */
[----:B------:R-:W1:Y:S02]  /*133e0*/  LDSM.16.MT88.4 R92, [R144+0x8800] ;  /* 0x00880000905c783b */ /* 0x000e640000004200 */
[----:B------:R-:W-:Y:S05]  /*133f0*/  FADD.FTZ R132, R127, R132 ;  /* 0x000000847f847221 */ /* 0x000fea0000010000 */
        /* <DEDUP_REMOVED lines=17> */
[----:B------:R-:W-:Y:S07]  /*13510*/  LDSM.16.MT88.4 R92, [R147+0x9800] ;  /* 0x00980000935c783b */ /* 0x000fee0000004200 */
[C---:B---3--:R-:W-:Y:S08]  /*13520*/  HMMA.16816.F32 R12, R84.reuse, R88, R12 ;  /* 0x00000058540c723c */ /* 0x048ff0000000180c */
[----:B------:R-:W-:Y:S01]  /*13530*/  HMMA.16816.F32 R16, R84, R90, R16 ;  /* 0x0000005a5410723c */ /* 0x000fe20000001810 */
[----:B------:R-:W1:Y:S07]  /*13540*/  LDSM.16.MT88.4 R84, [R145+0x9000] ;  /* 0x009000009154783b */ /* 0x000e6e0000004200 */
[C---:B--2---:R-:W-:Y:S01]  /*13550*/  HMMA.16816.F32 R4, R20.reuse, R96, R4 ;  /* 0x000000601404723c */ /* 0x044fe20000001804 */
[----:B------:R-:W2:Y:S07]  /*13560*/  LDSM.16.MT88.4 R88, [R144+0x9000] ;  /* 0x009000009058783b */ /* 0x000eae0000004200 */
[C---:B------:R-:W-:Y:S08]  /*13570*/  HMMA.16816.F32 R8, R20.reuse, R98, R8 ;  /* 0x000000621408723c */ /* 0x040ff00000001808 */
        /* <DEDUP_REMOVED lines=14> */
[-CC-:B------:R-:W-:Y:S03]  /*13660*/  FFMA.FTZ R84, R32, R105.reuse, -R128.reuse ;  /* 0x0000006920547223 */ /* 0x180fe60000010880 */
[----:B------:R1:W-:Y:S01]  /*13670*/  MUFU.EX2 R32, R85 ;  /* 0x0000005500207308 */ /* 0x0003e20000000800 */
[C---:B------:R-:W-:Y:S03]  /*13680*/  HMMA.16816.F32 R72, R20.reuse, R86, R72 ;  /* 0x000000561448723c */ /* 0x040fe60000001848 */
[----:B-----5:R-:W-:Y:S05]  /*13690*/  F2FP.F16.F32.PACK_AB R87, R35, R34 ;  /* 0x000000222357723e */ /* 0x020fea00000000ff */
[C---:B--2---:R-:W-:Y:S03]  /*136a0*/  HMMA.16816.F32 R76, R20.reuse, R88, R76 ;  /* 0x00000058144c723c */ /* 0x044fe6000000184c */
[-CC-:B------:R-:W-:Y:S01]  /*136b0*/  FFMA.FTZ R89, R28, R105.reuse, -R128.reuse ;  /* 0x000000691c597223 */ /* 0x180fe20000010880 */
[----:B------:R-:W-:Y:S01]  /*136c0*/  FFMA.FTZ R128, R33, R105, -R128 ;  /* 0x0000006921807223 */ /* 0x000fe20000010880 */
[----:B------:R-:W2:Y:S01]  /*136d0*/  LDSM.16.MT88.4 R28, [R146+0x9800] ;  /* 0x00980000921c783b */ /* 0x000ea20000004200 */
[----:B-1----:R-:W-:Y:S01]  /*136e0*/  F2FP.F16.F32.PACK_AB R85, R134, R131 ;  /* 0x000000838655723e */ /* 0x002fe200000000ff */
[----:B------:R-:W-:Y:S01]  /*136f0*/  MUFU.EX2 R33, R84 ;  /* 0x0000005400217308 */ /* 0x000fe20000000800 */
[C---:B------:R-:W-:Y:S09]  /*13700*/  HMMA.16816.F32 R80, R20.reuse, R90, R80 ;  /* 0x0000005a1450723c */ /* 0x040ff20000001850 */
[----:B------:R-:W1:Y:S10]  /*13710*/  MUFU.EX2 R89, R89 ;  /* 0x0000005900597308 */ /* 0x000e740000000800 */
[----:B------:R-:W4:Y:S01]  /*13720*/  MUFU.EX2 R128, R128 ;  /* 0x0000008000807308 */ /* 0x000f220000000800 */
[C---:B---3--:R-:W-:Y:S08]  /*13730*/  HMMA.16816.F32 R12, R20.reuse, R24, R12 ;  /* 0x00000018140c723c */ /* 0x048ff0000000180c */
[----:B------:R-:W-:Y:S01]  /*13740*/  HMMA.16816.F32 R16, R20, R26, R16 ;  /* 0x0000001a1410723c */ /* 0x000fe20000001810 */
[----:B------:R-:W3:Y:S02]  /*13750*/  LDSM.16.MT88.4 R20, [R145+0x9800] ;  /* 0x009800009114783b */ /* 0x000ee40000004200 */
[----:B-1----:R-:W-:Y:S02]  /*13760*/  F2FP.F16.F32.PACK_AB R84, R32, R89 ;  /* 0x000000592054723e */ /* 0x002fe400000000ff */
[----:B----4-:R-:W-:Y:S04]  /*13770*/  F2FP.F16.F32.PACK_AB R86, R128, R33 ;  /* 0x000000218056723e */ /* 0x010fe800000000ff */
[----:B------:R-:W1:Y:S03]  /*13780*/  LDSM.16.MT88.4 R24, [R144+0x9800] ;  /* 0x009800009018783b */ /* 0x000e660000004200 */
[C---:B------:R-:W-:Y:S05]  /*13790*/  HMMA.16816.F32 R96, R84.reuse, R92, R4 ;  /* 0x0000005c5460723c */ /* 0x040fea0000001804 */
[----:B------:R-:W4:Y:S03]  /*137a0*/  LDSM.16.MT88.4 R4, [R147+0xb800] ;  /* 0x00b800009304783b */ /* 0x000f260000004200 */
[C---:B------:R-:W-:Y:S05]  /*137b0*/  HMMA.16816.F32 R92, R84.reuse, R94, R8 ;  /* 0x0000005e545c723c */ /* 0x040fea0000001808 */
[----:B------:R-:W5:Y:S03]  /*137c0*/  LDSM.16.MT88.4 R8, [R146+0xb800] ;  /* 0x00b800009208783b */ /* 0x000f660000004200 */
[C---:B--2---:R-:W-:Y:S08]  /*137d0*/  HMMA.16816.F32 R36, R84.reuse, R28, R36 ;  /* 0x0000001c5424723c */ /* 0x044ff00000001824 */
[C---:B------:R-:W-:Y:S08]  /*137e0*/  HMMA.16816.F32 R40, R84.reuse, R30, R40 ;  /* 0x0000001e5428723c */ /* 0x040ff00000001828 */
[C---:B---3--:R-:W-:Y:S08]  /*137f0*/  HMMA.16816.F32 R44, R84.reuse, R20, R44 ;  /* 0x00000014542c723c */ /* 0x048ff0000000182c */
[C---:B------:R-:W-:Y:S01]  /*13800*/  HMMA.16816.F32 R48, R84.reuse, R22, R48 ;  /* 0x000000165430723c */ /* 0x040fe20000001830 */
[----:B------:R-:W2:Y:S07]  /*13810*/  LDSM.16.MT88.4 R20, [R145+0xb800] ;  /* 0x00b800009114783b */ /* 0x000eae0000004200 */
[C---:B-1----:R-:W-:Y:S08]  /*13820*/  HMMA.16816.F32 R52, R84.reuse, R24, R52 ;  /* 0x000000185434723c */ /* 0x042ff00000001834 */
[C---:B------:R-:W-:Y:S08]  /*13830*/  HMMA.16816.F32 R56, R84.reuse, R26, R56 ;  /* 0x0000001a5438723c */ /* 0x040ff00000001838 */
[C---:B----4-:R-:W-:Y:S08]  /*13840*/  HMMA.16816.F32 R60, R84.reuse, R4, R60 ;  /* 0x00000004543c723c */ /* 0x050ff0000000183c */
[C---:B------:R-:W-:Y:S01]  /*13850*/  HMMA.16816.F32 R64, R84.reuse, R6, R64 ;  /* 0x000000065440723c */ /* 0x040fe20000001840 */
[----:B------:R-:W1:Y:S07]  /*13860*/  LDSM.16.MT88.4 R4, [R144+0xb800] ;  /* 0x00b800009004783b */ /* 0x000e6e0000004200 */
[C---:B-----5:R-:W-:Y:S03]  /*13870*/  HMMA.16816.F32 R68, R84.reuse, R8, R68 ;  /* 0x000000085444723c */ /* 0x060fe60000001844 */
[----:B------:R-:W-:Y:S04]  /*13880*/  FADD.FTZ R9, R113, R106 ;  /* 0x0000006a71097221 */ /* 0x000fe80000010000 */
        /* <DEDUP_REMOVED lines=22> */
.L_x_11828:
        /* <DEDUP_REMOVED lines=10> */
.L_x_11851:
        /* <DEDUP_REMOVED lines=182> */
[----:B------:R-:W-:-:S03]  /*145f0*/  LOP3.LUT R36, R5, 0x7, R36, 0xf8, !PT ;  /* 0x0000000705247812 */ /* 0x000fc600078ef824 */
        /* <DEDUP_REMOVED lines=10> */
.L_x_11838:
[----:B------:R-:W-:Y:S05]  /*146a0*/  BSYNC.RECONVERGENT B0 ;  /* 0x0000000000007941 */ /* 0x000fea0003800200 */
.L_x_11837:
        /* <DEDUP_REMOVED lines=25> */
.L_x_11840:
[----:B------:R-:W-:Y:S05]  /*14840*/  BSYNC.RECONVERGENT B0 ;  /* 0x0000000000007941 */ /* 0x000fea0003800200 */
.L_x_11839:
        /* <DEDUP_REMOVED lines=10> */
[-C--:B------:R-:W-:Y:S01]  /*148f0*/  ISETP.GE.AND P3, PT, R169, R165.reuse, PT ;  /* 0x000000a5a900720c */ /* 0x080fe20003f66270 */
        /* <DEDUP_REMOVED lines=22> */
.L_x_11842:
[----:B------:R-:W-:Y:S05]  /*14a60*/  BSYNC.RECONVERGENT B0 ;  /* 0x0000000000007941 */ /* 0x000fea0003800200 */
.L_x_11841:
        /* <DEDUP_REMOVED lines=16> */
.L_x_11844:
[----:B------:R-:W-:Y:S05]  /*14b70*/  BSYNC.RECONVERGENT B0 ;  /* 0x0000000000007941 */ /* 0x000fea0003800200 */
.L_x_11843:
        /* <DEDUP_REMOVED lines=16> */
.L_x_11846:
[----:B------:R-:W-:Y:S05]  /*14c80*/  BSYNC.RECONVERGENT B0 ;  /* 0x0000000000007941 */ /* 0x000fea0003800200 */
.L_x_11845:
[----:B------:R-:W-:-:S04]  /*14c90*/  MOV R157, 0x0 ;  /* 0x00000000009d7802 */ /* 0x000fc80000000f00 */
[----:B-12345:R-:W-:Y:S05]  /*14ca0*/  @P1 RET.REL.NODEC R156 `(_ZN5flash24flash_fwd_splitkv_kernelI23Flash_fwd_kernel_traitsILi128ELi64ELi64ELi4ELb0ELb0EN7cutlass6half_tE19Flash_kernel_traitsILi128ELi64ELi64ELi4ES3_EELb0ELb0ELb1ELb0ELb0ELb0ELb0ELb1EEEvNS_16Flash_fwd_paramsE) ;  /* 0xfffffeb09cd41950 */ /* 0x03efea0003c3ffff */
        /* <DEDUP_REMOVED lines=14> */
[----:B-1----:R-:W-:Y:S05]  /*14d90*/  @P0 RET.REL.NODEC R156 `(_ZN5flash24flash_fwd_splitkv_kernelI23Flash_fwd_kernel_traitsILi128ELi64ELi64ELi4ELb0ELb0EN7cutlass6half_tE19Flash_kernel_traitsILi128ELi64ELi64ELi4ES3_EELb0ELb0ELb1ELb0ELb0ELb0ELb0ELb1EEEvNS_16Flash_fwd_paramsE) ;  /* 0xfffffeb09c980950 */ /* 0x002fea0003c3ffff */
[----:B------:R-:W-:Y:S01]  /*14da0*/  MOV R157, 0x0 ;  /* 0x00000000009d7802 */ /* 0x000fe20000000f00 */
[----:B------:R1:W-:Y:S03]  /*14db0*/  ST.E.128 desc[UR4][R2.64+0x80], R32 ;  /* 0x0000802002007985 */ /* 0x0003e6000c101d04 */
[----:B-1----:R-:W-:Y:S05]  /*14dc0*/  RET.REL.NODEC R156 `(_ZN5flash24flash_fwd_splitkv_kernelI23Flash_fwd_kernel_traitsILi128ELi64ELi64ELi4ELb0ELb0EN7cutlass6half_tE19Flash_kernel_traitsILi128ELi64ELi64ELi4ES3_EELb0ELb0ELb1ELb0ELb0ELb0ELb0ELb1EEEvNS_16Flash_fwd_paramsE) ;  /* 0xfffffeb09c8c7950 */ /* 0x002fea0003c3ffff */
.L_x_11836:
[----:B------:R-:W-:Y:S01]  /*14dd0*/  MOV R5, 0x2 ;  /* 0x0000000200057802 */ /* 0x000fe20000000f00 */
[----:B------:R-:W-:Y:S01]  /*14de0*/  IMAD.MOV.U32 R4, RZ, RZ, 0x1f ;  /* 0x0000001fff047424 */ /* 0x000fe200078e00ff */
[----:B------:R-:W-:-:S07]  /*14df0*/  MOV R6, 0xffffffff ;  /* 0xffffffff00067802 */ /* 0x000fce0000000f00 */
[----:B-1---5:R-:W-:Y:S05]  /*14e00*/  WARPSYNC.COLLECTIVE R6, `(.L_x_11847) ;  /* 0x0000000006087348 */ /* 0x022fea0003c00000 */
[----:B------:R2:W3:Y:S02]  /*14e10*/  SHFL.BFLY P0, R10, R175, R5, R4 ;  /* 0x0c000005af0a7389 */ /* 0x0004e40000000004 */
[----:B-123-5:R-:W-:Y:S05]  /*14e20*/  ENDCOLLECTIVE ;  /* 0x000000000000791b */ /* 0x02efea0003800000 */
.L_x_11847:
[----:B------:R-:W-:Y:S02]  /*14e30*/  IMAD.MOV.U32 R8, RZ, RZ, R10 ;  /* 0x000000ffff087224 */ /* 0x000fe400078e000a */
[----:B------:R-:W-:Y:S02]  /*14e40*/  IMAD.MOV.U32 R5, RZ, RZ, 0x1 ;  /* 0x00000001ff057424 */ /* 0x000fe400078e00ff */
[----:B------:R-:W-:-:S05]  /*14e50*/  FADD.FTZ R8, R8, R175 ;  /* 0x000000af08087221 */ /* 0x000fca0000010000 */
[----:B------:R-:W-:-:S07]  /*14e60*/  MOV R175, R8 ;  /* 0x0000000800af7202 */ /* 0x000fce0000000f00 */
[----:B------:R-:W-:Y:S05]  /*14e70*/  WARPSYNC.COLLECTIVE R6, `(.L_x_11848) ;  /* 0x0000000006087348 */ /* 0x000fea0003c00000 */
[----:B------:R1:W2:Y:S02]  /*14e80*/  SHFL.BFLY P0, R10, R175, R5, R4 ;  /* 0x0c000005af0a7389 */ /* 0x0002a40000000004 */
[----:B-12---:R-:W-:Y:S05]  /*14e90*/  ENDCOLLECTIVE ;  /* 0x000000000000791b */ /* 0x006fea0003800000 */
.L_x_11848:
[----:B------:R-:W-:Y:S01]  /*14ea0*/  MOV R175, R176 ;  /* 0x000000b000af7202 */ /* 0x000fe20000000f00 */
[----:B------:R-:W-:Y:S01]  /*14eb0*/  IMAD.MOV.U32 R5, RZ, RZ, 0x2 ;  /* 0x00000002ff057424 */ /* 0x000fe200078e00ff */
[----:B------:R-:W-:-:S07]  /*14ec0*/  MOV R9, R10 ;  /* 0x0000000a00097202 */ /* 0x000fce0000000f00 */
[----:B------:R-:W-:Y:S05]  /*14ed0*/  WARPSYNC.COLLECTIVE R6, `(.L_x_11849) ;  /* 0x0000000006087348 */ /* 0x000fea0003c00000 */
[----:B------:R1:W2:Y:S02]  /*14ee0*/  SHFL.BFLY P0, R10, R175, R5, R4 ;  /* 0x0c000005af0a7389 */ /* 0x0002a40000000004 */
[----:B-12---:R-:W-:Y:S05]  /*14ef0*/  ENDCOLLECTIVE ;  /* 0x000000000000791b */ /* 0x006fea0003800000 */
.L_x_11849:
[----:B------:R-:W-:Y:S01]  /*14f00*/  FADD.FTZ R9, R8, R9 ;  /* 0x0000000908097221 */ /* 0x000fe20000010000 */
[----:B------:R-:W-:Y:S01]  /*14f10*/  FADD.FTZ R7, R10, R176 ;  /* 0x000000b00a077221 */ /* 0x000fe20000010000 */
[----:B------:R-:W-:-:S04]  /*14f20*/  MOV R5, 0x1 ;  /* 0x0000000100057802 */ /* 0x000fc80000000f00 */
[----:B------:R-:W-:-:S07]  /*14f30*/  MOV R175, R7 ;  /* 0x0000000700af7202 */ /* 0x000fce0000000f00 */
[----:B------:R-:W-:Y:S05]  /*14f40*/  WARPSYNC.COLLECTIVE R6, `(.L_x_11850) ;  /* 0x0000000006087348 */ /* 0x000fea0003c00000 */
[----:B------:R1:W2:Y:S02]  /*14f50*/  SHFL.BFLY P0, R10, R175, R5, R4 ;  /* 0x0c000005af0a7389 */ /* 0x0002a40000000004 */
[----:B-12---:R-:W-:Y:S05]  /*14f60*/  ENDCOLLECTIVE ;  /* 0x000000000000791b */ /* 0x006fea0003800000 */
.L_x_11850:
[----:B------:R-:W-:Y:S05]  /*14f70*/  BRA `(.L_x_11851) ;  /* 0xffffffe800c47947 */ /* 0x000fea000383ffff */
.L_x_11852:
        /* <DEDUP_REMOVED lines=16> */
.L_x_14986:


//--------------------- .text._ZN5flash24flash_fwd_splitkv_kernelI23Flash_fwd_kernel_traitsILi128ELi64ELi64ELi4ELb0ELb0EN7cutlass6half_tE19Flash_kernel_traitsILi128ELi64ELi64ELi4ES3_EELb0ELb0ELb1ELb0ELb0ELb1ELb0ELb1EEEvNS_16Flash_fwd_paramsE --------------------------
	.section	.text._ZN5flash24flash_fwd_splitkv_kernelI23Flash_fwd_kernel_traitsILi128ELi64ELi64ELi4ELb0ELb0EN7cutlass6half_tE19Flash_kernel_traitsILi128ELi64ELi64ELi4ES3_EELb0ELb0ELb1ELb0ELb0ELb1ELb0ELb1EEEvNS_16Flash_fwd_paramsE,"ax",@progbits
	.align	128
        .global         _ZN5flash24flash_fwd_splitkv_kernelI23Flash_fwd_kernel_traitsILi128ELi64ELi64ELi4ELb0ELb0EN7cutlass6half_tE19Flash_kernel_traitsILi128ELi64ELi64ELi4ES3_EELb0ELb0ELb1ELb0ELb0ELb1ELb0ELb1EEEvNS_16Flash_fwd_paramsE
        .type           _ZN5flash24flash_fwd_splitkv_kernelI23Flash_fwd_kernel_traitsILi128ELi64ELi64ELi4ELb0ELb0EN7cutlass6half_tE19Flash_kernel_traitsILi128ELi64ELi64ELi4ES3_EELb0ELb0ELb1ELb0ELb0ELb1ELb0ELb1EEEvNS_16Flash_fwd_paramsE,@function
        .size           _ZN5flash24flash_fwd_splitkv_kernelI23Flash_fwd_kernel_traitsILi128ELi64ELi64ELi4ELb0ELb0EN7cutlass6half_tE19Flash_kernel_traitsILi128ELi64ELi64ELi4ES3_EELb0ELb0ELb1ELb0ELb0ELb1ELb0ELb1EEEvNS_16Flash_fwd_paramsE,(.L_x_14987 - _ZN5flash24flash_fwd_splitkv_kernelI23Flash_fwd_kernel_traitsILi128ELi64ELi64ELi4ELb0ELb0EN7cutlass6half_tE19Flash_kernel_traitsILi128ELi64ELi64ELi4ES3_EELb0ELb0ELb1ELb0ELb0ELb1ELb0ELb1EEEvNS_16Flash_fwd_paramsE)
        .other          _ZN5flash24flash_fwd_splitkv_kernelI23Flash_fwd_kernel_traitsILi128ELi64ELi64ELi4ELb0ELb0EN7cutlass6half_tE19Flash_kernel_traitsILi128ELi64ELi64ELi4ES3_EELb0ELb0ELb1ELb0ELb0ELb1ELb0ELb1EEEvNS_16Flash_fwd_paramsE,@"STO_CUDA_ENTRY STV_DEFAULT"
_ZN5flash24flash_fwd_splitkv_kernelI23Flash_fwd_kernel_traitsILi128ELi64ELi64ELi4ELb0ELb0EN7cutlass6half_tE19Flash_kernel_traitsILi128ELi64ELi64ELi4ES3_EELb0ELb0ELb1ELb0ELb0ELb1ELb0ELb1EEEvNS_16Flash_fwd_paramsE:
.text._ZN5flash24flash_fwd_splitkv_kernelI23Flash_fwd_kernel_traitsILi128ELi64ELi64ELi4ELb0ELb0EN7cutlass6half_tE19Flash_kernel_traitsILi128ELi64ELi64ELi4ES3_EELb0ELb0ELb1ELb0ELb0ELb1ELb0ELb1EEEvNS_16Flash_fwd_paramsE:
[----:B------:R-:W-:Y:S01]  /*0000*/  LDC R1, c[0x0][0x37c] ;  /* 0x0000df00ff017b82 */ /* 0x000fe20000000800 */
[----:B------:R-:W1:Y:S07]  /*0010*/  S2R R5, SR_CTAID.X ;  /* 0x0000000000057919 */ /* 0x000e6e0000002500 */
[----:B------:R-:W2:Y:S01]  /*0020*/  LDC.64 R102, c[0x0][0x348] ;  /* 0x0000d200ff667b82 */ /* 0x000ea20000000a00 */
[----:B------:R-:W-:Y:S01]  /*0030*/  BSSY.RECONVERGENT B4, `(.L_x_11853) ;  /* 0x0000005000047945 */ /* 0x000fe20003800200 */
[----:B------:R-:W-:Y:S01]  /*0040*/  MOV R160, 0x80 ;  /* 0x0000008000a07802 */ /* 0x000fe20000000f00 */
[----:B------:R-:W3:Y:S01]  /*0050*/  S2R R163, SR_CTAID.Y ;  /* 0x0000000000a37919 */ /* 0x000ee20000002600 */
[----:B------:R-:W4:Y:S05]  /*0060*/  S2R R162, SR_CTAID.Z ;  /* 0x0000000000a27919 */ /* 0x000f2a0000002700 */
[----:B-1234-:R-:W-:Y:S05]  /*0070*/  CALL.REL.NOINC `($_ZN5flash24flash_fwd_splitkv_kernelI23Flash_fwd_kernel_traitsILi128ELi64ELi64ELi4ELb0ELb0EN7cutlass6half_tE19Flash_kernel_traitsILi128ELi64ELi64ELi4ES3_EELb0ELb0ELb1ELb0ELb0ELb1ELb0ELb1EEEvNS_16Flash_fwd_paramsE$_ZN5flash30compute_attn_1rowblock_splitkvI23Flash_fwd_kernel_traitsILi128ELi64ELi64ELi4ELb0ELb0EN7cutlass6half_tE19Flash_kernel_traitsILi128ELi64ELi64ELi4ES3_EELb0ELb0ELb1ELb0ELb0ELb1ELb0ELb1ENS_16Flash_fwd_paramsEEEvRKT8_iiiii) ;  /* 0x0000000000087944 */ /* 0x01efea0003c00000 */
[----:B------:R-:W-:Y:S05]  /*0080*/  BSYNC.RECONVERGENT B4 ;  /* 0x0000000000047941 */ /* 0x000fea0003800200 */
.L_x_11853:
[----:B------:R-:W-:Y:S05]  /*0090*/  EXIT ;  /* 0x000000000000794d */ /* 0x000fea0003800000 */
        .type           $_ZN5flash24flash_fwd_splitkv_kernelI23Flash_fwd_kernel_traitsILi128ELi64ELi64ELi4ELb0ELb0EN7cutlass6half_tE19Flash_kernel_traitsILi128ELi64ELi64ELi4ES3_EELb0ELb0ELb1ELb0ELb0ELb1ELb0ELb1EEEvNS_16Flash_fwd_paramsE$_ZN5flash30compute_attn_1rowblock_splitkvI23Flash_fwd_kernel_traitsILi128ELi64ELi64ELi4ELb0ELb0EN7cutlass6half_tE19Flash_kernel_traitsILi128ELi64ELi64ELi4ES3_EELb0ELb0ELb1ELb0ELb0ELb1ELb0ELb1ENS_16Flash_fwd_paramsEEEvRKT8_iiiii,@function
        .size           $_ZN5flash24flash_fwd_splitkv_kernelI23Flash_fwd_kernel_traitsILi128ELi64ELi64ELi4ELb0ELb0EN7cutlass6half_tE19Flash_kernel_traitsILi128ELi64ELi64ELi4ES3_EELb0ELb0ELb1ELb0ELb0ELb1ELb0ELb1EEEvNS_16Flash_fwd_paramsE$_ZN5flash30compute_attn_1rowblock_splitkvI23Flash_fwd_kernel_traitsILi128ELi64ELi64ELi4ELb0ELb0EN7cutlass6half_tE19Flash_kernel_traitsILi128ELi64ELi64ELi4ES3_EELb0ELb0ELb1ELb0ELb0ELb1ELb0ELb1ENS_16Flash_fwd_paramsEEEvRKT8_iiiii,(.L_x_14987 - $_ZN5flash24flash_fwd_splitkv_kernelI23Flash_fwd_kernel_traitsILi128ELi64ELi64ELi4ELb0ELb0EN7cutlass6half_tE19Flash_kernel_traitsILi128ELi64ELi64ELi4ES3_EELb0ELb0ELb1ELb0ELb0ELb1ELb0ELb1EEEvNS_16Flash_fwd_paramsE$_ZN5flash30compute_attn_1rowblock_splitkvI23Flash_fwd_kernel_traitsILi128ELi64ELi64ELi4ELb0ELb0EN7cutlass6half_tE19Flash_kernel_traitsILi128ELi64ELi64ELi4ES3_EELb0ELb0ELb1ELb0ELb0ELb1ELb0ELb1ENS_16Flash_fwd_paramsEEEvRKT8_iiiii)
$_ZN5flash24flash_fwd_splitkv_kernelI23Flash_fwd_kernel_traitsILi128ELi64ELi64ELi4ELb0ELb0EN7cutlass6half_tE19Flash_kernel_traitsILi128ELi64ELi64ELi4ES3_EELb0ELb0ELb1ELb0ELb0ELb1ELb0ELb1EEEvNS_16Flash_fwd_paramsE$_ZN5flash30compute_attn_1rowblock_splitkvI23Flash_fwd_kernel_traitsILi128ELi64ELi64ELi4ELb0ELb0EN7cutlass6half_tE19Flash_kernel_traitsILi128ELi64ELi64ELi4ES3_EELb0ELb0ELb1ELb0ELb0ELb1ELb0ELb1ENS_16Flash_fwd_paramsEEEvRKT8_iiiii:
        /* <DEDUP_REMOVED lines=39> */
.L_x_11855:
[----:B------:R-:W-:Y:S05]  /*0310*/  BSYNC.RECONVERGENT B0 ;  /* 0x0000000000007941 */ /* 0x000fea0003800200 */
.L_x_11854:
[----:B------:R-:W-:Y:S04]  /*0320*/  BSSY.RECONVERGENT B0, `(.L_x_11856) ;  /* 0x0000007000007945 */ /* 0x000fe80003800200 */
[----:B------:R-:W-:Y:S05]  /*0330*/  @!P3 BRA `(.L_x_11857) ;  /* 0x000000000014b947 */ /* 0x000fea0003800000 */
[----:B------:R-:W4:Y:S02]  /*0340*/  LD.E.U8 R0, desc[UR4][R102.64+0x1b2] ;  /* 0x0001b20466007980 */ /* 0x000f24000c101100 */
[----:B----4-:R-:W-:-:S13]  /*0350*/  ISETP.NE.AND P1, PT, R0, RZ, PT ;  /* 0x000000ff0000720c */ /* 0x010fda0003f25270 */
[----:B------:R-:W4:Y:S02]  /*0360*/  @P1 LD.E R0, desc[UR4][R12.64+0x4] ;  /* 0x000004040c001980 */ /* 0x000f24000c101900 */
[----:B----45:R-:W-:-:S06]  /*0370*/  @P1 IADD3 R3, PT, PT, R0, -R11, RZ ;  /* 0x8000000b00031210 */ /* 0x030fcc0007ffe0ff */
[----:B------:R4:W5:Y:S02]  /*0380*/  @!P1 LD.E R3, desc[UR4][R12.64] ;  /* 0x000000040c039980 */ /* 0x000964000c101900 */
.L_x_11857:
[----:B------:R-:W-:Y:S05]  /*0390*/  BSYNC.RECONVERGENT B0 ;  /* 0x0000000000007941 */ /* 0x000fea0003800200 */
.L_x_11856:
        /* <DEDUP_REMOVED lines=9> */
.L_x_11859:
[----:B------:R-:W5:Y:S01]  /*0430*/  LD.E.64 R2, desc[UR4][R102.64+0x108] ;  /* 0x0001080466027980 */ /* 0x000f62000c101b00 */
[----:B------:R-:W-:Y:S01]  /*0440*/  BSSY.RECONVERGENT B0, `(.L_x_11861) ;  /* 0x0000006000007945 */ /* 0x000fe20003800200 */
[----:B------:R-:W-:Y:S01]  /*0450*/  IMAD.MOV.U32 R101, RZ, RZ, RZ ;  /* 0x000000ffff657224 */ /* 0x000fe200078e00ff */
[----:B-----5:R-:W-:-:S04]  /*0460*/  ISETP.NE.U32.AND P0, PT, R2, RZ, PT ;  /* 0x000000ff0200720c */ /* 0x020fc80003f05070 */
[----:B------:R-:W-:-:S13]  /*0470*/  ISETP.NE.AND.EX P0, PT, R3, RZ, PT, P0 ;  /* 0x000000ff0300720c */ /* 0x000fda0003f05300 */
[----:B------:R-:W-:Y:S05]  /*0480*/  @!P0 BRA `(.L_x_11862) ;  /* 0x0000000000048947 */ /* 0x000fea0003800000 */
[----:B------:R1:W5:Y:S02]  /*0490*/  LD.E R101, desc[UR4][R102.64+0xbc] ;  /* 0x0000bc0466657980 */ /* 0x000364000c101900 */
.L_x_11862:
[----:B------:R-:W-:Y:S05]  /*04a0*/  BSYNC.RECONVERGENT B0 ;  /* 0x0000000000007941 */ /* 0x000fea0003800200 */
.L_x_11861:
[----:B-----5:R-:W-:Y:S02]  /*04b0*/  IADD3 R101, PT, PT, R72, R101, RZ ;  /* 0x0000006548657210 */ /* 0x020fe40007ffe0ff */
.L_x_11860:
[----:B------:R-:W-:Y:S05]  /*04c0*/  BSYNC.RECONVERGENT B1 ;  /* 0x0000000000017941 */ /* 0x000fea0003800200 */
.L_x_11858:
[----:B------:R-:W-:Y:S01]  /*04d0*/  IMAD.SHL.U32 R166, R5, 0x40, RZ ;  /* 0x0000004005a67824 */ /* 0x000fe200078e00ff */
[----:B------:R-:W-:Y:S01]  /*04e0*/  MOV R2, R160 ;  /* 0x000000a000027202 */ /* 0x000fe20000000f00 */
[----:B------:R-:W-:-:S03]  /*04f0*/  IMAD.MOV.U32 R3, RZ, RZ, 0x0 ;  /* 0x00000000ff037424 */ /* 0x000fc600078e00ff */
[----:B------:R-:W-:-:S13]  /*0500*/  ISETP.GT.AND P0, PT, R167, R166, PT ;  /* 0x000000a6a700720c */ /* 0x000fda0003f04270 */
[----:B-1234-:R-:W-:Y:S05]  /*0510*/  @!P0 RET.REL.NODEC R2 `(_ZN5flash24flash_fwd_splitkv_kernelI23Flash_fwd_kernel_traitsILi128ELi64ELi64ELi4ELb0ELb0EN7cutlass6half_tE19Flash_kernel_traitsILi128ELi64ELi64ELi4ES3_EELb0ELb0ELb1ELb0ELb0ELb1ELb0ELb1EEEvNS_16Flash_fwd_paramsE) ;  /* 0xfffffff802b88950 */ /* 0x01efea0003c3ffff */
        /* <DEDUP_REMOVED lines=61> */
.L_x_11865:
[----:B------:R-:W-:Y:S05]  /*08f0*/  BSYNC.RECONVERGENT B0 ;  /* 0x0000000000007941 */ /* 0x000fea0003800200 */
.L_x_11864:
        /* <DEDUP_REMOVED lines=17> */
.L_x_11867:
[----:B------:R-:W-:Y:S05]  /*0a10*/  BSYNC.RECONVERGENT B0 ;  /* 0x0000000000007941 */ /* 0x000fea0003800200 */
.L_x_11866:
        /* <DEDUP_REMOVED lines=20> */
.L_x_11869:
[----:B------:R-:W-:Y:S05]  /*0b60*/  BSYNC.RECONVERGENT B0 ;  /* 0x0000000000007941 */ /* 0x000fea0003800200 */
.L_x_11868:
        /* <DEDUP_REMOVED lines=25> */
.L_x_11871:
[----:B------:R-:W-:Y:S05]  /*0d00*/  BSYNC.RECONVERGENT B0 ;  /* 0x0000000000007941 */ /* 0x000fea0003800200 */
.L_x_11870:
[----:B------:R-:W-:Y:S01]  /*0d10*/  MOV R161, 0x0 ;  /* 0x0000000000a17802 */ /* 0x000fe20000000f00 */
[----:B------:R-:W-:Y:S04]  /*0d20*/  @!P5 ST.E desc[UR4][R12.64], R4 ;  /* 0x000000040c00d985 */ /* 0x000fe8000c101904 */
[----:B------:R-:W-:Y:S04]  /*0d30*/  @!P4 ST.E desc[UR4][R12.64+0x40], R3 ;  /* 0x000040030c00c985 */ /* 0x000fe8000c101904 */
[----:B------:R1:W-:Y:S02]  /*0d40*/  @!P3 ST.E desc[UR4][R12.64+0x80], R2 ;  /* 0x000080020c00b985 */ /* 0x0003e4000c101904 */
[----:B-12---:R-:W-:Y:S05]  /*0d50*/  @P6 RET.REL.NODEC R160 `(_ZN5flash24flash_fwd_splitkv_kernelI23Flash_fwd_kernel_traitsILi128ELi64ELi64ELi4ELb0ELb0EN7cutlass6half_tE19Flash_kernel_traitsILi128ELi64ELi64ELi4ES3_EELb0ELb0ELb1ELb0ELb0ELb1ELb0ELb1EEEvNS_16Flash_fwd_paramsE) ;  /* 0xfffffff0a0a86950 */ /* 0x006fea0003c3ffff */
[----:B------:R-:W-:Y:S02]  /*0d60*/  MOV R3, 0x7f800000 ;  /* 0x7f80000000037802 */ /* 0x000fe40000000f00 */
[----:B------:R-:W-:-:S03]  /*0d70*/  MOV R161, 0x0 ;  /* 0x0000000000a17802 */ /* 0x000fc60000000f00 */
[----:B------:R1:W-:Y:S02]  /*0d80*/  ST.E desc[UR4][R12.64+0xc0], R3 ;  /* 0x0000c0030c007985 */ /* 0x0003e4000c101904 */
[----:B-1----:R-:W-:Y:S05]  /*0d90*/  RET.REL.NODEC R160 `(_ZN5flash24flash_fwd_splitkv_kernelI23Flash_fwd_kernel_traitsILi128ELi64ELi64ELi4ELb0ELb0EN7cutlass6half_tE19Flash_kernel_traitsILi128ELi64ELi64ELi4ES3_EELb0ELb0ELb1ELb0ELb0ELb1ELb0ELb1EEEvNS_16Flash_fwd_paramsE) ;  /* 0xfffffff0a0987950 */ /* 0x002fea0003c3ffff */
.L_x_11863:
        /* <DEDUP_REMOVED lines=94> */
[----:B------:R-:W-:Y:S01]  /*1380*/  IMAD.WIDE.U32 R14, R10, R4, RZ ;  /* 0x000000040a0e7225 */ /* 0x000fe200078e00ff */
[----:B------:R-:W-:-:S03]  /*1390*/  MOV R4, R8 ;  /* 0x0000000800047202 */ /* 0x000fc60000000f00 */
[----:B------:R-:W-:Y:S02]  /*13a0*/  IMAD R7, R10, R2, R7 ;  /* 0x000000020a077224 */ /* 0x000fe400078e0207 */
[----:B------:R-:W-:Y:S02]  /*13b0*/  IMAD.IADD R2, R9, 0x1, R6 ;  /* 0x0000000109027824 */ /* 0x000fe400078e0206 */
[----:B------:R-:W-:Y:S01]  /*13c0*/  IMAD.IADD R8, R15, 0x1, R7 ;  /* 0x000000010f087824 */ /* 0x000fe200078e0207 */
[----:B------:R-:W-:Y:S05]  /*13d0*/  BRA `(.L_x_11874) ;  /* 0x0000000400347947 */ /* 0x000fea0003800000 */
.L_x_11873:
        /* <DEDUP_REMOVED lines=45> */
[----:B------:R-:W-:Y:S02]  /*16b0*/  @P3 IADD3 R7, PT, PT, R21, R4, RZ ;  /* 0x0000000415073210 */ /* 0x000fe40007ffe0ff */
[----:B------:R-:W-:Y:S02]  /*16c0*/  LEA R0, R105, 0xffffffc0, 0x6 ;  /* 0xffffffc069007811 */ /* 0x000fe400078e30ff */
[----:B------:R-:W-:Y:S01]  /*16d0*/  MOV R20, R8 ;  /* 0x0000000800147202 */ /* 0x000fe20000000f00 */
[----:B------:R-:W-:Y:S01]  /*16e0*/  IMAD.MOV.U32 R21, RZ, RZ, R7 ;  /* 0x000000ffff157224 */ /* 0x000fe200078e0007 */
[----:B------:R-:W-:Y:S01]  /*16f0*/  @!P3 SHF.R.S32.HI R3, RZ, 0x1f, R10 ;  /* 0x0000001fff03b819 */ /* 0x000fe2000001140a */
[----:B------:R-:W-:Y:S01]  /*1700*/  @!P3 IMAD R4, R155, R10, RZ ;  /* 0x0000000a9b04b224 */ /* 0x000fe200078e02ff */
        /* <DEDUP_REMOVED lines=9> */
[----:B------:R-:W-:Y:S01]  /*17a0*/  IMAD R7, R17, R2, RZ ;  /* 0x0000000211077224 */ /* 0x000fe200078e02ff */
[----:B------:R-:W-:Y:S01]  /*17b0*/  SHF.R.S32.HI R6, RZ, 0x1f, R2 ;  /* 0x0000001fff067819 */ /* 0x000fe20000011402 */
[----:B------:R-:W-:Y:S01]  /*17c0*/  @!P3 IMAD R4, R15, R9, RZ ;  /* 0x000000090f04b224 */ /* 0x000fe200078e02ff */
[----:B------:R-:W-:Y:S02]  /*17d0*/  @P3 IADD3 R10, PT, PT, R10, R11, RZ ;  /* 0x0000000b0a0a3210 */ /* 0x000fe40007ffe0ff */
[----:B------:R-:W-:Y:S01]  /*17e0*/  @!P3 SHF.R.S32.HI R3, RZ, 0x1f, R9 ;  /* 0x0000001fff03b819 */ /* 0x000fe20000011409 */
[----:B------:R-:W-:-:S02]  /*17f0*/  IMAD R7, R16, R6, R7 ;  /* 0x0000000610077224 */ /* 0x000fc400078e0207 */
[----:B------:R-:W-:Y:S02]  /*1800*/  @P3 IMAD R6, R155, R10, RZ ;  /* 0x0000000a9b063224 */ /* 0x000fe400078e02ff */
[C---:B------:R-:W-:Y:S02]  /*1810*/  @!P3 IMAD R3, R14.reuse, R3, R4 ;  /* 0x000000030e03b224 */ /* 0x040fe400078e0204 */
[----:B------:R-:W-:-:S04]  /*1820*/  @!P3 IMAD.WIDE.U32 R14, R14, R9, R24 ;  /* 0x000000090e0eb225 */ /* 0x000fc800078e0018 */
[----:B------:R-:W-:-:S04]  /*1830*/  IMAD.WIDE.U32 R20, R16, R2, R20 ;  /* 0x0000000210147225 */ /* 0x000fc800078e0014 */
[----:B------:R-:W-:Y:S01]  /*1840*/  @P3 IMAD.WIDE.U32 R10, R154, R10, RZ ;  /* 0x0000000a9a0a3225 */ /* 0x000fe200078e00ff */
[----:B------:R-:W-:Y:S02]  /*1850*/  MOV R4, R20 ;  /* 0x0000001400047202 */ /* 0x000fe40000000f00 */
[----:B------:R-:W-:Y:S01]  /*1860*/  IADD3 R2, PT, PT, R21, R7, RZ ;  /* 0x0000000715027210 */ /* 0x000fe20007ffe0ff */
[----:B------:R-:W-:Y:S01]  /*1870*/  @!P3 IMAD.IADD R8, R15, 0x1, R3 ;  /* 0x000000010f08b824 */ /* 0x000fe200078e0203 */
[----:B------:R-:W-:Y:S01]  /*1880*/  @P3 MOV R14, R10 ;  /* 0x0000000a000e3202 */ /* 0x000fe20000000f00 */
[----:B------:R-:W-:Y:S01]  /*1890*/  @P3 IMAD.IADD R8, R11, 0x1, R6 ;  /* 0x000000010b083824 */ /* 0x000fe200078e0206 */
[----:B------:R-:W-:Y:S02]  /*18a0*/  MOV R3, RZ ;  /* 0x000000ff00037202 */ /* 0x000fe40000000f00 */
.L_x_11874:
[----:B------:R-:W-:Y:S05]  /*18b0*/  BSYNC.RECONVERGENT B0 ;  /* 0x0000000000007941 */ /* 0x000fea0003800200 */
.L_x_11872:
        /* <DEDUP_REMOVED lines=26> */
[----:B------:R-:W-:-:S05]  /*1a60*/  @!P3 IMAD.IADD R19, R19, 0x1, -R12 ;  /* 0x000000011313b824 */ /* 0x000fca00078e0a0c */
[----:B------:R-:W-:Y:S02]  /*1a70*/  ISETP.GE.U32.AND P4, PT, R19, R12, PT ;  /* 0x0000000c1300720c */ /* 0x000fe40003f86070 */
[----:B------:R-:W-:Y:S02]  /*1a80*/  LOP3.LUT R12, R60, 0x38, RZ, 0xc0, !PT ;  /* 0x000000383c0c7812 */ /* 0x000fe400078ec0ff */
[----:B------:R-:W-:Y:S02]  /*1a90*/  LOP3.LUT R18, R162, R13, RZ, 0x3c, !PT ;  /* 0x0000000da2127212 */ /* 0x000fe400078e3cff */
[----:B------:R-:W-:Y:S01]  /*1aa0*/  IADD3 R28, P1, PT, R12, R14, RZ ;  /* 0x0000000e0c1c7210 */ /* 0x000fe20007f3e0ff */
[----:B------:R-:W-:Y:S01]  /*1ab0*/  @!P3 VIADD R15, R15, 0x1 ;  /* 0x000000010f0fb836 */ /* 0x000fe20000000000 */
[----:B------:R-:W-:-:S03]  /*1ac0*/  ISETP.GE.AND P2, PT, R18, RZ, PT ;  /* 0x000000ff1200720c */ /* 0x000fc60003f46270 */
[----:B------:R-:W-:Y:S01]  /*1ad0*/  IMAD.X R29, RZ, RZ, R8, P1 ;  /* 0x000000ffff1d7224 */ /* 0x000fe200008e0608 */
[----:B------:R-:W-:Y:S01]  /*1ae0*/  ISETP.NE.AND P1, PT, R13, RZ, PT ;  /* 0x000000ff0d00720c */ /* 0x000fe20003f25270 */
[----:B-----5:R-:W-:Y:S01]  /*1af0*/  IMAD R3, R3, R154, RZ ;  /* 0x0000009a03037224 */ /* 0x020fe200078e02ff */
[----:B------:R-:W-:-:S03]  /*1b00*/  @P4 IADD3 R15, PT, PT, R15, 0x1, RZ ;  /* 0x000000010f0f4810 */ /* 0x000fc60007ffe0ff */
[C---:B------:R-:W-:Y:S02]  /*1b10*/  IMAD R8, R0.reuse, R155, R3 ;  /* 0x0000009b00087224 */ /* 0x040fe400078e0203 */
[----:B------:R-:W-:Y:S02]  /*1b20*/  IMAD.MOV.U32 R3, RZ, RZ, R15 ;  /* 0x000000ffff037224 */ /* 0x000fe400078e000f */
[----:B------:R-:W-:-:S03]  /*1b30*/  IMAD.WIDE.U32 R18, R0, R154, R28 ;  /* 0x0000009a00127225 */ /* 0x000fc600078e001c */
[----:B------:R-:W-:Y:S02]  /*1b40*/  @!P2 IADD3 R3, PT, PT, -R3, RZ, RZ ;  /* 0x000000ff0303a210 */ /* 0x000fe40007ffe1ff */
[----:B------:R-:W-:Y:S02]  /*1b50*/  @!P1 LOP3.LUT R3, RZ, R13, RZ, 0x33, !PT ;  /* 0x0000000dff039212 */ /* 0x000fe400078e33ff */
[----:B------:R-:W-:Y:S02]  /*1b60*/  IADD3 R19, PT, PT, R19, R8, RZ ;  /* 0x0000000813137210 */ /* 0x000fe40007ffe0ff */
[----:B------:R-:W-:Y:S02]  /*1b70*/  SHF.R.U32.HI R110, RZ, 0x3, R161 ;  /* 0x00000003ff6e7819 */ /* 0x000fe400000116a1 */
[----:B------:R-:W-:Y:S01]  /*1b80*/  MOV R111, RZ ;  /* 0x000000ff006f7202 */ /* 0x000fe20000000f00 */
[----:B------:R-:W-:Y:S01]  /*1b90*/  IMAD.WIDE.U32 R18, R3, R22, R18 ;  /* 0x0000001603127225 */ /* 0x000fe200078e0012 */
[----:B------:R-:W1:Y:S03]  /*1ba0*/  S2UR UR6, SR_CgaCtaId ;  /* 0x00000000000679c3 */ /* 0x000e660000008800 */
[-C--:B------:R-:W-:Y:S01]  /*1bb0*/  IMAD R159, R155, R110.reuse, RZ ;  /* 0x0000006e9b9f7224 */ /* 0x080fe200078e02ff */
[----:B------:R-:W-:Y:S01]  /*1bc0*/  UMOV UR7, 0x400 ;  /* 0x0000040000077882 */ /* 0x000fe20000000000 */
[----:B------:R-:W-:Y:S01]  /*1bd0*/  IMAD R157, R153, R110, RZ ;  /* 0x0000006e999d7224 */ /* 0x000fe200078e02ff */
[----:B------:R-:W-:Y:S01]  /*1be0*/  SHF.L.U32 R59, R105, 0x6, RZ ;  /* 0x00000006693b7819 */ /* 0x000fe200000006ff */
[----:B------:R-:W-:-:S02]  /*1bf0*/  IMAD.SHL.U32 R63, R161, 0x20, RZ ;  /* 0x00000020a13f7824 */ /* 0x000fc400078e00ff */
[----:B------:R-:W-:Y:S01]  /*1c00*/  IMAD.SHL.U32 R66, R161, 0x40, RZ ;  /* 0x00000040a1427824 */ /* 0x000fe200078e00ff */
[C---:B------:R-:W-:Y:S01]  /*1c10*/  SHF.L.U64.HI R68, R152.reuse, 0x4, R153 ;  /* 0x0000000498447819 */ /* 0x040fe20000010299 */
[----:B------:R-:W-:Y:S01]  /*1c20*/  IMAD.SHL.U32 R65, R152, 0x10, RZ ;  /* 0x0000001098417824 */ /* 0x000fe200078e00ff */
[C---:B------:R-:W-:Y:S01]  /*1c30*/  SHF.L.U64.HI R62, R154.reuse, 0x4, R155 ;  /* 0x000000049a3e7819 */ /* 0x040fe2000001029b */
[----:B------:R-:W-:Y:S01]  /*1c40*/  IMAD.SHL.U32 R61, R154, 0x10, RZ ;  /* 0x000000109a3d7824 */ /* 0x000fe200078e00ff */
[----:B------:R-:W-:Y:S01]  /*1c50*/  LOP3.LUT R63, R63, 0x7c00, RZ, 0xc0, !PT ;  /* 0x00007c003f3f7812 */ /* 0x000fe200078ec0ff */
[----:B-1----:R-:W-:Y:S01]  /*1c60*/  ULEA UR6, UR6, UR7, 0x18 ;  /* 0x0000000706067291 */ /* 0x002fe2000f8ec0ff */
[C---:B------:R-:W-:Y:S02]  /*1c70*/  LOP3.LUT R64, R66.reuse, 0x1c0, RZ, 0xc0, !PT ;  /* 0x000001c042407812 */ /* 0x040fe400078ec0ff */
[----:B------:R-:W-:Y:S02]  /*1c80*/  LOP3.LUT R57, R66, 0x200, RZ, 0xc0, !PT ;  /* 0x0000020042397812 */ /* 0x000fe400078ec0ff */
[----:B------:R-:W-:-:S02]  /*1c90*/  IADD3 R58, PT, PT, R59, -0x40, RZ ;  /* 0xffffffc03b3a7810 */ /* 0x000fc40007ffe0ff */
[----:B------:R-:W-:Y:S01]  /*1ca0*/  LOP3.LUT R100, R12, 0x40, RZ, 0xfc, !PT ;  /* 0x000000400c647812 */ /* 0x000fe200078efcff */
        /* <DEDUP_REMOVED lines=29> */
[----:B------:R-:W-:Y:S02]  /*1e80*/  IADD3 R159, PT, PT, R19, R159, RZ ;  /* 0x0000009f139f7210 */ /* 0x000fe40007ffe0ff */
[----:B------:R-:W-:Y:S02]  /*1e90*/  LEA R158, P0, R18, R10, 0x1 ;  /* 0x0000000a129e7211 */ /* 0x000fe400078008ff */
[----:B------:R-:W-:Y:S02]  /*1ea0*/  LOP3.LUT R4, R60, 0x1c0, RZ, 0xc0, !PT ;  /* 0x000001c03c047812 */ /* 0x000fe400078ec0ff */
[----:B------:R-:W-:Y:S02]  /*1eb0*/  SHF.R.S32.HI R2, RZ, 0x6, R2 ;  /* 0x00000006ff027819 */ /* 0x000fe40000011402 */
[----:B------:R-:W-:Y:S02]  /*1ec0*/  LEA.HI.X R159, R18, R11, R159, 0x1, P0 ;  /* 0x0000000b129f7211 */ /* 0x000fe400000f0c9f */
[----:B------:R-:W-:-:S02]  /*1ed0*/  LOP3.LUT R5, R4, 0x38, R161, 0xf8, !PT ;  /* 0x0000003804057812 */ /* 0x000fc400078ef8a1 */
[----:B------:R-:W-:Y:S02]  /*1ee0*/  ISETP.GE.AND P0, PT, R2, R105, PT ;  /* 0x000000690200720c */ /* 0x000fe40003f06270 */
[----:B------:R-:W-:Y:S01]  /*1ef0*/  LOP3.LUT R5, R5, 0x38, R60, 0x78, !PT ;  /* 0x0000003805057812 */ /* 0x000fe200078e783c */
[----:B------:R-:W-:-:S03]  /*1f00*/  IMAD.WIDE.U32 R20, R110, R152, R20 ;  /* 0x000000986e147225 */ /* 0x000fc600078e0014 */
[----:B------:R-:W-:Y:S01]  /*1f10*/  LOP3.LUT R164, R5, 0x1e00, R60, 0xf8, !PT ;  /* 0x00001e0005a47812 */ /* 0x000fe200078ef83c */
[----:B------:R-:W-:Y:S01]  /*1f20*/  IMAD.IADD R157, R21, 0x1, R157 ;  /* 0x00000001159d7824 */ /* 0x000fe200078e029d */
[----:B------:R-:W-:Y:S02]  /*1f30*/  LEA R156, P1, R20, R16, 0x1 ;  /* 0x00000010149c7211 */ /* 0x000fe400078208ff */
        /* <DEDUP_REMOVED lines=15> */
[C---:B------:R-:W-:Y:S01]  /*2030*/  VIADD R69, R110.reuse, 0x20 ;  /* 0x000000206e457836 */ /* 0x040fe20000000000 */
[----:B------:R-:W-:Y:S01]  /*2040*/  SHF.R.S32.HI R97, RZ, 0x1, R97 ;  /* 0x00000001ff617819 */ /* 0x000fe20000011461 */
[C---:B------:R-:W-:Y:S01]  /*2050*/  IMAD R98, R105.reuse, -0x40, R72 ;  /* 0xffffffc069627824 */ /* 0x040fe200078e0248 */
[----:B------:R-:W-:Y:S01]  /*2060*/  VIMNMX R71, PT, PT, RZ, R2, !PT ;  /* 0x00000002ff477248 */ /* 0x000fe20007fe0100 */
[----:B------:R-:W-:Y:S01]  /*2070*/  IMAD R96, R105, -0x40, R101 ;  /* 0xffffffc069607824 */ /* 0x000fe200078e0265 */
[C---:B------:R-:W-:Y:S01]  /*2080*/  SHF.L.U32 R91, R97.reuse, 0x5, RZ ;  /* 0x00000005615b7819 */ /* 0x040fe200000006ff */
[C---:B------:R-:W-:Y:S01]  /*2090*/  IMAD R18, R110.reuse, R97, R12 ;  /* 0x000000616e127224 */ /* 0x040fe200078e020c */
[C---:B------:R-:W-:Y:S01]  /*20a0*/  IADD3 R70, PT, PT, R110.reuse, 0x10, RZ ;  /* 0x000000106e467810 */ /* 0x040fe20007ffe0ff */
[C---:B------:R-:W-:Y:S01]  /*20b0*/  IMAD.SHL.U32 R95, R97.reuse, 0x10, RZ ;  /* 0x00000010615f7824 */ /* 0x040fe200078e00ff */
[----:B------:R-:W-:Y:S01]  /*20c0*/  IADD3 R67, PT, PT, R110, 0x30, RZ ;  /* 0x000000306e437810 */ /* 0x000fe20007ffe0ff */
[----:B------:R-:W-:Y:S01]  /*20d0*/  IMAD R93, R97, 0x30, RZ ;  /* 0x00000030615d7824 */ /* 0x000fe200078e02ff */
        /* <DEDUP_REMOVED lines=16> */
[----:B------:R-:W-:Y:S02]  /*21e0*/  IADD3 R27, PT, PT, R27, R8, RZ ;  /* 0x000000081b1b7210 */ /* 0x000fe40007ffe0ff */
[C---:B-----5:R-:W-:Y:S01]  /*21f0*/  SHF.L.U64.HI R84, R116.reuse, 0x4, R117 ;  /* 0x0000000474547819 */ /* 0x060fe20000010275 */
[----:B------:R-:W-:Y:S01]  /*2200*/  IMAD R11, R23, R3, RZ ;  /* 0x00000003170b7224 */ /* 0x000fe200078e02ff */
[----:B------:R-:W-:Y:S01]  /*2210*/  SHF.L.U32 R85, R116, 0x4, RZ ;  /* 0x0000000474557819 */ /* 0x000fe200000006ff */
[----:B------:R-:W-:-:S02]  /*2220*/  IMAD.IADD R15, R15, 0x1, R10 ;  /* 0x000000010f0f7824 */ /* 0x000fc400078e020a */
[----:B------:R-:W-:Y:S02]  /*2230*/  IMAD R8, R117, R58, RZ ;  /* 0x0000003a75087224 */ /* 0x000fe400078e02ff */
[----:B------:R-:W-:-:S04]  /*2240*/  IMAD.WIDE.U32 R26, R58, R116, R26 ;  /* 0x000000743a1a7225 */ /* 0x000fc800078e001a */
[----:B------:R-:W-:Y:S01]  /*2250*/  IMAD R10, R22, R0, R11 ;  /* 0x00000000160a7224 */ /* 0x000fe200078e020b */
[----:B------:R-:W-:Y:S01]  /*2260*/  IADD3 R27, PT, PT, R27, R8, RZ ;  /* 0x000000081b1b7210 */ /* 0x000fe20007ffe0ff */
[----:B------:R-:W-:Y:S01]  /*2270*/  IMAD.WIDE.U32 R22, R3, R22, R14 ;  /* 0x0000001603167225 */ /* 0x000fe200078e000e */
[----:B------:R-:W-:Y:S02]  /*2280*/  SHF.L.U32 R8, R161, 0x2, RZ ;  /* 0x00000002a1087819 */ /* 0x000fe400000006ff */
[----:B------:R-:W-:Y:S01]  /*2290*/  IADD3 R11, P0, PT, -R72, R110, RZ ;  /* 0x0000006e480b7210 */ /* 0x000fe20007f1e1ff */
[----:B------:R-:W-:Y:S01]  /*22a0*/  IMAD.IADD R14, R58, 0x1, R9 ;  /* 0x000000013a0e7824 */ /* 0x000fe200078e0209 */
[----:B------:R-:W-:Y:S01]  /*22b0*/  LOP3.LUT R8, R8, 0x1c, RZ, 0xc0, !PT ;  /* 0x0000001c08087812 */ /* 0x000fe200078ec0ff */
[----:B------:R-:W-:Y:S01]  /*22c0*/  IMAD R9, R25, R3, RZ ;  /* 0x0000000319097224 */ /* 0x000fe200078e02ff */
[----:B------:R-:W-:Y:S01]  /*22d0*/  IADD3 R23, PT, PT, R23, R10, RZ ;  /* 0x0000000a17177210 */ /* 0x000fe20007ffe0ff */
[----:B------:R-:W-:-:S02]  /*22e0*/  IMAD R15, R14, R97, RZ ;  /* 0x000000610e0f7224 */ /* 0x000fc400078e02ff */
[----:B------:R-:W-:Y:S01]  /*22f0*/  IMAD R0, R24, R0, R9 ;  /* 0x0000000018007224 */ /* 0x000fe200078e0209 */
[----:B------:R-:W-:Y:S01]  /*2300*/  SHF.R.S32.HI R9, RZ, 0x1f, R72 ;  /* 0x0000001fff097819 */ /* 0x000fe20000011448 */
[----:B------:R-:W-:Y:S01]  /*2310*/  IMAD R8, R110, R97, R8 ;  /* 0x000000616e087224 */ /* 0x000fe200078e0208 */
[----:B------:R-:W-:Y:S01]  /*2320*/  IADD3 R78, P1, PT, R15, R18, RZ ;  /* 0x000000120f4e7210 */ /* 0x000fe20007f3e0ff */
[----:B------:R-:W-:Y:S01]  /*2330*/  IMAD.WIDE.U32 R24, R3, R24, R26 ;  /* 0x0000001803187225 */ /* 0x000fe200078e001a */
[----:B------:R-:W-:-:S03]  /*2340*/  SHF.R.S32.HI R3, RZ, 0x1f, R15 ;  /* 0x0000001fff037819 */ /* 0x000fc6000001140f */
        /* <DEDUP_REMOVED lines=14> */
[----:B------:R-:W-:Y:S01]  /*2430*/  IMAD.WIDE.U32 R22, R116, R11, R24 ;  /* 0x0000000b74167225 */ /* 0x000fe200078e0018 */
[-C--:B------:R-:W-:Y:S02]  /*2440*/  IADD3 R76, P3, PT, R6, R78.reuse, RZ ;  /* 0x0000004e064c7210 */ /* 0x080fe40007f7e0ff */
[----:B------:R-:W-:Y:S01]  /*2450*/  IADD3 R78, P2, PT, R4, R78, RZ ;  /* 0x0000004e044e7210 */ /* 0x000fe20007f5e0ff */
[----:B------:R-:W-:Y:S01]  /*2460*/  IMAD.IADD R73, R19, 0x1, R73 ;  /* 0x0000000113497824 */ /* 0x000fe200078e0249 */
[----:B------:R-:W-:Y:S01]  /*2470*/  IADD3 R9, PT, PT, R23, R9, RZ ;  /* 0x0000000917097210 */ /* 0x000fe20007ffe0ff */
[----:B------:R-:W-:Y:S01]  /*2480*/  IMAD.SHL.U32 R14, R14, 0x2, RZ ;  /* 0x000000020e0e7824 */ /* 0x000fe200078e00ff */
[----:B------:R-:W-:Y:S02]  /*2490*/  LEA R10, P0, R22, R16, 0x1 ;  /* 0x00000010160a7211 */ /* 0x000fe400078008ff */
[----:B------:R-:W-:-:S02]  /*24a0*/  LEA.HI.X R73, R18, R21, R73, 0x1, P1 ;  /* 0x0000001512497211 */ /* 0x000fc400008f0c49 */
[----:B------:R-:W-:Y:S02]  /*24b0*/  LEA.HI.X R9, R22, R17, R9, 0x1, P0 ;  /* 0x0000001116097211 */ /* 0x000fe400000f0c09 */
[-C--:B------:R-:W-:Y:S02]  /*24c0*/  IADD3 R50, P1, PT, R6, R14.reuse, RZ ;  /* 0x0000000e06327210 */ /* 0x080fe40007f3e0ff */
[----:B------:R-:W-:Y:S02]  /*24d0*/  IADD3 R14, P0, PT, R4, R14, RZ ;  /* 0x0000000e040e7210 */ /* 0x000fe40007f1e0ff */
[CC--:B------:R-:W-:Y:S01]  /*24e0*/  IADD3.X R77, PT, PT, R7.reuse, R79.reuse, RZ, P3, !PT ;  /* 0x0000004f074d7210 */ /* 0x0c0fe20001ffe4ff */
[--C-:B------:R-:W-:Y:S01]  /*24f0*/  IMAD.X R51, R7, 0x1, R0.reuse, P1 ;  /* 0x0000000107337824 */ /* 0x100fe200008e0600 */
[C---:B------:R-:W-:Y:S01]  /*2500*/  IADD3.X R79, PT, PT, R5.reuse, R79, RZ, P2, !PT ;  /* 0x0000004f054f7210 */ /* 0x040fe200017fe4ff */
[----:B------:R-:W-:-:S08]  /*2510*/  IMAD.X R15, R5, 0x1, R0, P0 ;  /* 0x00000001050f7824 */ /* 0x000fd000000e0600 */
.L_x_11928:
        /* <DEDUP_REMOVED lines=20> */
.L_x_11877:
[----:B------:R-:W-:Y:S05]  /*2660*/  BSYNC.RECONVERGENT B0 ;  /* 0x0000000000007941 */ /* 0x000fea0003800200 */
.L_x_11876:
        /* <DEDUP_REMOVED lines=12> */
.L_x_11879:
[----:B------:R-:W-:Y:S05]  /*2730*/  BSYNC.RECONVERGENT B0 ;  /* 0x0000000000007941 */ /* 0x000fea0003800200 */
.L_x_11878:
        /* <DEDUP_REMOVED lines=12> */
.L_x_11881:
[----:B------:R-:W-:Y:S05]  /*2800*/  BSYNC.RECONVERGENT B0 ;  /* 0x0000000000007941 */ /* 0x000fea0003800200 */
.L_x_11880:
        /* <DEDUP_REMOVED lines=15> */
.L_x_11883:
[----:B------:R-:W-:Y:S05]  /*2900*/  BSYNC.RECONVERGENT B0 ;  /* 0x0000000000007941 */ /* 0x000fea0003800200 */
.L_x_11882:
        /* <DEDUP_REMOVED lines=26> */
.L_x_11887:
[----:B------:R-:W-:Y:S05]  /*2ab0*/  BSYNC.RECONVERGENT B0 ;  /* 0x0000000000007941 */ /* 0x000fea0003800200 */
.L_x_11886:
        /* <DEDUP_REMOVED lines=12> */
.L_x_11889:
[----:B------:R-:W-:Y:S05]  /*2b80*/  BSYNC.RECONVERGENT B0 ;  /* 0x0000000000007941 */ /* 0x000fea0003800200 */
.L_x_11888:
        /* <DEDUP_REMOVED lines=12> */
.L_x_11891:
[----:B------:R-:W-:Y:S05]  /*2c50*/  BSYNC.RECONVERGENT B0 ;  /* 0x0000000000007941 */ /* 0x000fea0003800200 */
.L_x_11890:
        /* <DEDUP_REMOVED lines=17> */
.L_x_11885:
        /* <DEDUP_REMOVED lines=61> */
.L_x_11897:
[----:B------:R-:W-:Y:S05]  /*3140*/  BSYNC.RECONVERGENT B0 ;  /* 0x0000000000007941 */ /* 0x000fea0003800200 */
.L_x_11896:
        /* <DEDUP_REMOVED lines=51> */
.L_x_11895:
[----:B------:R-:W-:Y:S05]  /*3480*/  BSYNC.RECONVERGENT B1 ;  /* 0x0000000000017941 */ /* 0x000fea0003800200 */
.L_x_11894:
        /* <DEDUP_REMOVED lines=66> */
.L_x_11901:
[----:B------:R-:W-:Y:S05]  /*38b0*/  BSYNC.RECONVERGENT B0 ;  /* 0x0000000000007941 */ /* 0x000fea0003800200 */
.L_x_11900:
        /* <DEDUP_REMOVED lines=51> */
.L_x_11899:
[----:B------:R-:W-:Y:S05]  /*3bf0*/  BSYNC.RECONVERGENT B1 ;  /* 0x0000000000017941 */ /* 0x000fea0003800200 */
.L_x_11898:
        /* <DEDUP_REMOVED lines=64> */
.L_x_11905:
[----:B------:R-:W-:Y:S05]  /*4000*/  BSYNC.RECONVERGENT B0 ;  /* 0x0000000000007941 */ /* 0x000fea0003800200 */
.L_x_11904:
        /* <DEDUP_REMOVED lines=51> */
.L_x_11903:
[----:B------:R-:W-:Y:S05]  /*4340*/  BSYNC.RECONVERGENT B1 ;  /* 0x0000000000017941 */ /* 0x000fea0003800200 */
.L_x_11902:
        /* <DEDUP_REMOVED lines=67> */
.L_x_11909:
[----:B------:R-:W-:Y:S05]  /*4780*/  BSYNC.RECONVERGENT B0 ;  /* 0x0000000000007941 */ /* 0x000fea0003800200 */
.L_x_11908:
        /* <DEDUP_REMOVED lines=51> */
.L_x_11907:
[----:B------:R-:W-:Y:S05]  /*4ac0*/  BSYNC.RECONVERGENT B1 ;  /* 0x0000000000017941 */ /* 0x000fea0003800200 */
.L_x_11906:
[----:B------:R-:W2:Y:S02]  /*4ad0*/  LD.E R3, desc[UR4][R102.64+0xd0] ;  /* 0x0000d00466037980 */ /* 0x000ea4000c101900 */
[----:B--2---:R-:W-:Y:S05]  /*4ae0*/  IMAD.U32 R3, R3, -0x20, RZ ;  /* 0xffffffe003037824 */ /* 0x004fea00078e00ff */
[C---:B------:R-:W-:Y:S02]  /*4af0*/  LEA R14, P1, R3.reuse, R14, 0x1 ;  /* 0x0000000e030e7211 */ /* 0x040fe400078208ff */
[C---:B------:R-:W-:Y:S02]  /*4b00*/  LEA R50, P0, R3.reuse, R50, 0x1 ;  /* 0x0000003203327211 */ /* 0x040fe400078008ff */
[C---:B------:R-:W-:Y:S02]  /*4b10*/  LEA.HI.X.SX32 R15, R3.reuse, R15, 0x1, P1 ;  /* 0x0000000f030f7211 */ /* 0x040fe400008f0eff */
[----:B------:R-:W-:Y:S01]  /*4b20*/  LEA.HI.X.SX32 R51, R3, R51, 0x1, P0 ;  /* 0x0000003303337211 */ /* 0x000fe200000f0eff */
[----:B------:R-:W-:Y:S05]  /*4b30*/  BRA `(.L_x_11892) ;  /* 0x0000003000247947 */ /* 0x000fea0003800000 */
.L_x_11893:
        /* <DEDUP_REMOVED lines=99> */
.L_x_11913:
[----:B------:R-:W-:Y:S05]  /*5170*/  BSYNC.RECONVERGENT B0 ;  /* 0x0000000000007941 */ /* 0x000fea0003800200 */
.L_x_11912:
        /* <DEDUP_REMOVED lines=92> */
.L_x_11911:
[----:B------:R-:W-:Y:S05]  /*5740*/  BSYNC.RECONVERGENT B1 ;  /* 0x0000000000017941 */ /* 0x000fea0003800200 */
.L_x_11910:
        /* <DEDUP_REMOVED lines=98> */
.L_x_11917:
[----:B------:R-:W-:Y:S05]  /*5d70*/  BSYNC.RECONVERGENT B0 ;  /* 0x0000000000007941 */ /* 0x000fea0003800200 */
.L_x_11916:
        /* <DEDUP_REMOVED lines=92> */
.L_x_11915:
[----:B------:R-:W-:Y:S05]  /*6340*/  BSYNC.RECONVERGENT B1 ;  /* 0x0000000000017941 */ /* 0x000fea0003800200 */
.L_x_11914:
        /* <DEDUP_REMOVED lines=98> */
.L_x_11921:
[----:B------:R-:W-:Y:S05]  /*6970*/  BSYNC.RECONVERGENT B0 ;  /* 0x0000000000007941 */ /* 0x000fea0003800200 */
.L_x_11920:
        /* <DEDUP_REMOVED lines=92> */
.L_x_11919:
[----:B------:R-:W-:Y:S05]  /*6f40*/  BSYNC.RECONVERGENT B1 ;  /* 0x0000000000017941 */ /* 0x000fea0003800200 */
.L_x_11918:
        /* <DEDUP_REMOVED lines=102> */
.L_x_11925:
[----:B------:R-:W-:Y:S05]  /*75b0*/  BSYNC.RECONVERGENT B0 ;  /* 0x0000000000007941 */ /* 0x000fea0003800200 */
.L_x_11924:
        /* <DEDUP_REMOVED lines=90> */
.L_x_11923:
[----:B------:R-:W-:Y:S05]  /*7b60*/  BSYNC.RECONVERGENT B1 ;  /* 0x0000000000017941 */ /* 0x000fea0003800200 */
.L_x_11922:
[----:B------:R-:W3:Y:S02]  /*7b70*/  LD.E R3, desc[UR4][R102.64+0xd0] ;  /* 0x0000d00466037980 */ /* 0x000ee4000c101900 */
[----:B---3--:R-:W-:Y:S05]  /*7b80*/  IMAD.U32 R3, R3, -0x20, RZ ;  /* 0xffffffe003037824 */ /* 0x008fea00078e00ff */
[C---:B------:R-:W-:Y:S02]  /*7b90*/  LEA R78, P1, R3.reuse, R78, 0x1 ;  /* 0x0000004e034e7211 */ /* 0x040fe400078208ff */
[C---:B------:R-:W-:Y:S02]  /*7ba0*/  LEA R76, P0, R3.reuse, R76, 0x1 ;  /* 0x0000004c034c7211 */ /* 0x040fe400078008ff */
[C---:B------:R-:W-:Y:S02]  /*7bb0*/  LEA.HI.X.SX32 R79, R3.reuse, R79, 0x1, P1 ;  /* 0x0000004f034f7211 */ /* 0x040fe400008f0eff */
[----:B------:R-:W-:Y:S09]  /*7bc0*/  LEA.HI.X.SX32 R77, R3, R77, 0x1, P0 ;  /* 0x0000004d034d7211 */ /* 0x000ff200000f0eff */
.L_x_11892:
[----:B------:R-:W-:Y:S05]  /*7bd0*/  BSYNC.RECONVERGENT B2 ;  /* 0x0000000000027941 */ /* 0x000fea0003800200 */
.L_x_11884:
        /* <DEDUP_REMOVED lines=101> */
.L_x_11927:
[----:B------:R-:W-:Y:S05]  /*8230*/  BSYNC.RECONVERGENT B0 ;  /* 0x0000000000007941 */ /* 0x000fea0003800200 */
.L_x_11926:
[----:B------:R-:W-:Y:S05]  /*8240*/  @P2 BRA `(.L_x_11928) ;  /* 0xffffffa000b42947 */ /* 0x000fea000383ffff */
.L_x_11875:
        /* <DEDUP_REMOVED lines=34> */
.L_x_11932:
[----:B------:R-:W-:Y:S05]  /*8470*/  BSYNC.RECONVERGENT B0 ;  /* 0x0000000000007941 */ /* 0x000fea0003800200 */
.L_x_11931:
        /* <DEDUP_REMOVED lines=14> */
.L_x_11934:
[----:B------:R-:W-:Y:S05]  /*8560*/  BSYNC.RECONVERGENT B0 ;  /* 0x0000000000007941 */ /* 0x000fea0003800200 */
.L_x_11933:
        /* <DEDUP_REMOVED lines=16> */
.L_x_11936:
[----:B------:R-:W-:Y:S05]  /*8670*/  BSYNC.RECONVERGENT B0 ;  /* 0x0000000000007941 */ /* 0x000fea0003800200 */
.L_x_11935:
        /* <DEDUP_REMOVED lines=16> */
.L_x_11930:
        /* <DEDUP_REMOVED lines=84> */
.L_x_11944:
[----:B------:R-:W-:Y:S05]  /*8cc0*/  BSYNC.RECONVERGENT B0 ;  /* 0x0000000000007941 */ /* 0x000fea0003800200 */
.L_x_11943:
[----:B-----5:R-:W-:Y:S01]  /*8cd0*/  IMAD.MOV.U32 R6, RZ, RZ, R10 ;  /* 0x000000ffff067224 */ /* 0x020fe200078e000a */
[----:B------:R-:W-:Y:S01]  /*8ce0*/  MOV R4, R8 ;  /* 0x0000000800047202 */ /* 0x000fe20000000f00 */
[----:B------:R-:W-:Y:S01]  /*8cf0*/  IMAD.MOV.U32 R7, RZ, RZ, R11 ;  /* 0x000000ffff077224 */ /* 0x000fe200078e000b */
[----:B------:R-:W-:Y:S02]  /*8d00*/  MOV R5, R9 ;  /* 0x0000000900057202 */ /* 0x000fe40000000f00 */
.L_x_11942:
[----:B------:R-:W-:Y:S05]  /*8d10*/  BSYNC.RECONVERGENT B1 ;  /* 0x0000000000017941 */ /* 0x000fea0003800200 */
.L_x_11941:
        /* <DEDUP_REMOVED lines=50> */
.L_x_11946:
[----:B------:R-:W-:Y:S05]  /*9040*/  BSYNC.RECONVERGENT B0 ;  /* 0x0000000000007941 */ /* 0x000fea0003800200 */
.L_x_11945:
[----:B-----5:R3:W-:Y:S02]  /*9050*/  STS.128 [R164+0x2000], R8 ;  /* 0x00200008a4007388 */ /* 0x0207e40000000c00 */
.L_x_11940:
[----:B------:R-:W-:Y:S05]  /*9060*/  BSYNC.RECONVERGENT B2 ;  /* 0x0000000000027941 */ /* 0x000fea0003800200 */
.L_x_11939:
        /* <DEDUP_REMOVED lines=16> */
[--C-:B-----5:R-:W-:Y:S01]  /*9170*/  HADD2.F32 R22, -RZ, R9.reuse.H0_H0 ;  /* 0x20000009ff167230 */ /* 0x120fe20000004100 */
[----:B------:R-:W-:Y:S01]  /*9180*/  MOV R20, R10 ;  /* 0x0000000a00147202 */ /* 0x000fe20000000f00 */
[----:B------:R-:W-:Y:S02]  /*9190*/  HADD2.F32 R24, -RZ, R9.H1_H1 ;  /* 0x30000009ff187230 */ /* 0x000fe40000004100 */
[--C-:B------:R-:W-:Y:S02]  /*91a0*/  HADD2.F32 R21, -RZ, R11.reuse.H1_H1 ;  /* 0x3000000bff157230 */ /* 0x100fe40000004100 */
[----:B------:R-:W-:-:S02]  /*91b0*/  HADD2.F32 R26, -RZ, R11.H0_H0 ;  /* 0x2000000bff1a7230 */ /* 0x000fc40000004100 */
        /* <DEDUP_REMOVED lines=33> */
.L_x_11952:
[----:B------:R-:W-:Y:S05]  /*93d0*/  BSYNC.RECONVERGENT B0 ;  /* 0x0000000000007941 */ /* 0x000fea0003800200 */
.L_x_11951:
[----:B-----5:R1:W-:Y:S02]  /*93e0*/  STS.128 [R164+0x800], R8 ;  /* 0x00080008a4007388 */ /* 0x0203e40000000c00 */
.L_x_11950:
[----:B------:R-:W-:Y:S05]  /*93f0*/  BSYNC.RECONVERGENT B1 ;  /* 0x0000000000017941 */ /* 0x000fea0003800200 */
.L_x_11949:
        /* <DEDUP_REMOVED lines=47> */
.L_x_11954:
[----:B------:R-:W-:Y:S05]  /*96f0*/  BSYNC.RECONVERGENT B0 ;  /* 0x0000000000007941 */ /* 0x000fea0003800200 */
.L_x_11953:
[----:B-----5:R3:W-:Y:S02]  /*9700*/  STS.128 [R164+0x2800], R8 ;  /* 0x00280008a4007388 */ /* 0x0207e40000000c00 */
.L_x_11948:
[----:B------:R-:W-:Y:S05]  /*9710*/  BSYNC.RECONVERGENT B2 ;  /* 0x0000000000027941 */ /* 0x000fea0003800200 */
.L_x_11947:
        /* <DEDUP_REMOVED lines=54> */
.L_x_11960:
[----:B------:R-:W-:Y:S05]  /*9a80*/  BSYNC.RECONVERGENT B0 ;  /* 0x0000000000007941 */ /* 0x000fea0003800200 */
.L_x_11959:
[----:B-----5:R1:W-:Y:S02]  /*9a90*/  STS.128 [R164+0x1000], R8 ;  /* 0x00100008a4007388 */ /* 0x0203e40000000c00 */
.L_x_11958:
[----:B------:R-:W-:Y:S05]  /*9aa0*/  BSYNC.RECONVERGENT B1 ;  /* 0x0000000000017941 */ /* 0x000fea0003800200 */
.L_x_11957:
        /* <DEDUP_REMOVED lines=47> */
.L_x_11962:
[----:B------:R-:W-:Y:S05]  /*9da0*/  BSYNC.RECONVERGENT B0 ;  /* 0x0000000000007941 */ /* 0x000fea0003800200 */
.L_x_11961:
[----:B-----5:R1:W-:Y:S02]  /*9db0*/  STS.128 [R164+0x3000], R8 ;  /* 0x00300008a4007388 */ /* 0x0203e40000000c00 */
.L_x_11956:
[----:B------:R-:W-:Y:S05]  /*9dc0*/  BSYNC.RECONVERGENT B2 ;  /* 0x0000000000027941 */ /* 0x000fea0003800200 */
.L_x_11955:
        /* <DEDUP_REMOVED lines=55> */
.L_x_11966:
[----:B------:R-:W-:Y:S05]  /*a140*/  BSYNC.RECONVERGENT B0 ;  /* 0x0000000000007941 */ /* 0x000fea0003800200 */
.L_x_11965:
[----:B-----5:R3:W-:Y:S02]  /*a150*/  STS.128 [R164+0x1800], R8 ;  /* 0x00180008a4007388 */ /* 0x0207e40000000c00 */
.L_x_11964:
[----:B------:R-:W-:Y:S05]  /*a160*/  BSYNC.RECONVERGENT B1 ;  /* 0x0000000000017941 */ /* 0x000fea0003800200 */
.L_x_11963:
        /* <DEDUP_REMOVED lines=10> */
[----:B------:R-:W-:Y:S02]  /*a210*/  HADD2.F32 R10, -RZ, R11.H1_H1 ;  /* 0x3000000bff0a7230 */ /* 0x000fe40000004100 */
[--C-:B------:R-:W-:Y:S02]  /*a220*/  HADD2.F32 R17, -RZ, R9.reuse.H0_H0 ;  /* 0x20000009ff117230 */ /* 0x100fe40000004100 */
[----:B------:R-:W-:-:S02]  /*a230*/  HADD2.F32 R20, -RZ, R9.H1_H1 ;  /* 0x30000009ff147230 */ /* 0x000fc40000004100 */
[----:B--2---:R-:W-:Y:S02]  /*a240*/  HADD2.F32 R15, -RZ, R11.H0_H0 ;  /* 0x2000000bff0f7230 */ /* 0x004fe40000004100 */
        /* <DEDUP_REMOVED lines=32> */
.L_x_11968:
[----:B------:R-:W-:Y:S05]  /*a450*/  BSYNC.RECONVERGENT B0 ;  /* 0x0000000000007941 */ /* 0x000fea0003800200 */
.L_x_11967:
[----:B-----5:R3:W-:Y:S01]  /*a460*/  STS.128 [R164+0x3800], R8 ;  /* 0x00380008a4007388 */ /* 0x0207e20000000c00 */
[----:B------:R-:W-:Y:S05]  /*a470*/  BRA `(.L_x_11937) ;  /* 0x0000002c00747947 */ /* 0x000fea0003800000 */
.L_x_11938:
        /* <DEDUP_REMOVED lines=96> */
.L_x_11974:
[----:B------:R-:W-:Y:S05]  /*aa80*/  BSYNC.RECONVERGENT B0 ;  /* 0x0000000000007941 */ /* 0x000fea0003800200 */
.L_x_11973:
[----:B--2--5:R-:W-:Y:S01]  /*aa90*/  IMAD.MOV.U32 R6, RZ, RZ, R30 ;  /* 0x000000ffff067224 */ /* 0x024fe200078e001e */
[----:B------:R-:W-:Y:S01]  /*aaa0*/  MOV R4, R28 ;  /* 0x0000001c00047202 */ /* 0x000fe20000000f00 */
[----:B------:R-:W-:Y:S01]  /*aab0*/  IMAD.MOV.U32 R7, RZ, RZ, R31 ;  /* 0x000000ffff077224 */ /* 0x000fe200078e001f */
[----:B------:R-:W-:Y:S02]  /*aac0*/  MOV R5, R29 ;  /* 0x0000001d00057202 */ /* 0x000fe40000000f00 */
.L_x_11972:
[----:B------:R-:W-:Y:S05]  /*aad0*/  BSYNC.RECONVERGENT B1 ;  /* 0x0000000000017941 */ /* 0x000fea0003800200 */
.L_x_11971:
        /* <DEDUP_REMOVED lines=87> */
.L_x_11976:
[----:B------:R-:W-:Y:S05]  /*b050*/  BSYNC.RECONVERGENT B0 ;  /* 0x0000000000007941 */ /* 0x000fea0003800200 */
.L_x_11975:
[----:B-----5:R3:W-:Y:S02]  /*b060*/  STS.128 [R164+0x2000], R28 ;  /* 0x0020001ca4007388 */ /* 0x0207e40000000c00 */
.L_x_11970:
[----:B------:R-:W-:Y:S05]  /*b070*/  BSYNC.RECONVERGENT B2 ;  /* 0x0000000000027941 */ /* 0x000fea0003800200 */
.L_x_11969:
        /* <DEDUP_REMOVED lines=55> */
[----:B---3--:R-:W-:Y:S02]  /*b3f0*/  HADD2.F32 R4, -RZ, R8.H0_H0 ;  /* 0x20000008ff047230 */ /* 0x008fe40000004100 */
        /* <DEDUP_REMOVED lines=35> */
.L_x_11982:
[----:B------:R-:W-:Y:S05]  /*b630*/  BSYNC.RECONVERGENT B0 ;  /* 0x0000000000007941 */ /* 0x000fea0003800200 */
.L_x_11981:
[----:B-----5:R1:W-:Y:S02]  /*b640*/  STS.128 [R164+0x800], R28 ;  /* 0x0008001ca4007388 */ /* 0x0203e40000000c00 */
.L_x_11980:
[----:B------:R-:W-:Y:S05]  /*b650*/  BSYNC.RECONVERGENT B1 ;  /* 0x0000000000017941 */ /* 0x000fea0003800200 */
.L_x_11979:
        /* <DEDUP_REMOVED lines=31> */
[----:B-1----:R-:W-:Y:S02]  /*b850*/  HADD2.F32 R36, -RZ, R19.H1_H1 ;  /* 0x30000013ff247230 */ /* 0x002fe40000004100 */
        /* <DEDUP_REMOVED lines=52> */
.L_x_11984:
[----:B------:R-:W-:Y:S05]  /*bba0*/  BSYNC.RECONVERGENT B0 ;  /* 0x0000000000007941 */ /* 0x000fea0003800200 */
.L_x_11983:
[----:B-----5:R3:W-:Y:S02]  /*bbb0*/  STS.128 [R164+0x2800], R28 ;  /* 0x0028001ca4007388 */ /* 0x0207e40000000c00 */
.L_x_11978:
[----:B------:R-:W-:Y:S05]  /*bbc0*/  BSYNC.RECONVERGENT B2 ;  /* 0x0000000000027941 */ /* 0x000fea0003800200 */
.L_x_11977:
        /* <DEDUP_REMOVED lines=91> */
.L_x_11990:
[----:B------:R-:W-:Y:S05]  /*c180*/  BSYNC.RECONVERGENT B0 ;  /* 0x0000000000007941 */ /* 0x000fea0003800200 */
.L_x_11989:
[----:B-----5:R3:W-:Y:S02]  /*c190*/  STS.128 [R164+0x1000], R28 ;  /* 0x0010001ca4007388 */ /* 0x0207e40000000c00 */
.L_x_11988:
[----:B------:R-:W-:Y:S05]  /*c1a0*/  BSYNC.RECONVERGENT B1 ;  /* 0x0000000000017941 */ /* 0x000fea0003800200 */
.L_x_11987:
        /* <DEDUP_REMOVED lines=84> */
.L_x_11992:
[----:B------:R-:W-:Y:S05]  /*c6f0*/  BSYNC.RECONVERGENT B0 ;  /* 0x0000000000007941 */ /* 0x000fea0003800200 */
.L_x_11991:
[----:B-----5:R3:W-:Y:S02]  /*c700*/  STS.128 [R164+0x3000], R28 ;  /* 0x0030001ca4007388 */ /* 0x0207e40000000c00 */
.L_x_11986:
[----:B------:R-:W-:Y:S05]  /*c710*/  BSYNC.RECONVERGENT B2 ;  /* 0x0000000000027941 */ /* 0x000fea0003800200 */
.L_x_11985:
        /* <DEDUP_REMOVED lines=91> */
.L_x_11996:
[----:B------:R-:W-:Y:S05]  /*ccd0*/  BSYNC.RECONVERGENT B0 ;  /* 0x0000000000007941 */ /* 0x000fea0003800200 */
.L_x_11995:
[----:B-----5:R1:W-:Y:S02]  /*cce0*/  STS.128 [R164+0x1800], R28 ;  /* 0x0018001ca4007388 */ /* 0x0203e40000000c00 */
.L_x_11994:
[----:B------:R-:W-:Y:S05]  /*ccf0*/  BSYNC.RECONVERGENT B1 ;  /* 0x0000000000017941 */ /* 0x000fea0003800200 */
.L_x_11993:
        /* <DEDUP_REMOVED lines=83> */
.L_x_11998:
[----:B------:R-:W-:Y:S05]  /*d230*/  BSYNC.RECONVERGENT B0 ;  /* 0x0000000000007941 */ /* 0x000fea0003800200 */
.L_x_11997:
[----:B-----5:R1:W-:Y:S02]  /*d240*/  STS.128 [R164+0x3800], R28 ;  /* 0x0038001ca4007388 */ /* 0x0203e40000000c00 */
.L_x_11937:
[----:B------:R-:W-:Y:S05]  /*d250*/  BSYNC.RECONVERGENT B3 ;  /* 0x0000000000037941 */ /* 0x000fea0003800200 */
.L_x_11929:
[----:B-123--:R-:W-:Y:S01]  /*d260*/  IMAD.IADD R4, R101, 0x1, -R58 ;  /* 0x0000000165047824 */ /* 0x00efe200078e0a3a */
[C---:B----4-:R-:W-:Y:S01]  /*d270*/  SHF.L.U64.HI R2, R65.reuse, 0x1, R68 ;  /* 0x0000000141027819 */ /* 0x050fe20000010244 */
[----:B------:R-:W-:Y:S01]  /*d280*/  IMAD.SHL.U32 R5, R65, 0x2, RZ ;  /* 0x0000000241057824 */ /* 0x000fe200078e00ff */
[----:B------:R-:W-:Y:S02]  /*d290*/  BSSY.RECONVERGENT B0, `(.L_x_11999) ;  /* 0x0000016000007945 */ /* 0x000fe40003800200 */
[----:B------:R-:W-:Y:S02]  /*d2a0*/  ISETP.GE.AND P5, PT, R110, R4, PT ;  /* 0x000000046e00720c */ /* 0x000fe40003fa6270 */
        /* <DEDUP_REMOVED lines=20> */
.L_x_12000:
[----:B------:R-:W-:Y:S05]  /*d3f0*/  BSYNC.RECONVERGENT B0 ;  /* 0x0000000000007941 */ /* 0x000fea0003800200 */
.L_x_11999:
        /* <DEDUP_REMOVED lines=14> */
.L_x_12002:
[----:B------:R-:W-:Y:S05]  /*d4e0*/  BSYNC.RECONVERGENT B0 ;  /* 0x0000000000007941 */ /* 0x000fea0003800200 */
.L_x_12001:
        /* <DEDUP_REMOVED lines=16> */
.L_x_12004:
[----:B------:R-:W-:Y:S05]  /*d5f0*/  BSYNC.RECONVERGENT B0 ;  /* 0x0000000000007941 */ /* 0x000fea0003800200 */
.L_x_12003:
        /* <DEDUP_REMOVED lines=16> */
.L_x_12006:
[----:B------:R-:W-:Y:S05]  /*d700*/  BSYNC.RECONVERGENT B0 ;  /* 0x0000000000007941 */ /* 0x000fea0003800200 */
.L_x_12005:
[----:B------:R-:W2:Y:S04]  /*d710*/  LD.E.64 R10, desc[UR4][R102.64+0x1c0] ;  /* 0x0001c004660a7980 */ /* 0x000ea8000c101b00 */
[----:B-1-3--:R-:W3:Y:S01]  /*d720*/  LD.E.64 R8, desc[UR4][R102.64+0x1b8] ;  /* 0x0001b80466087980 */ /* 0x00aee2000c101b00 */
[----:B--2-4-:R-:W-:Y:S02]  /*d730*/  MOV R6, R162 ;  /* 0x000000a200067202 */ /* 0x014fe40000000f00 */
[----:B------:R-:W-:Y:S01]  /*d740*/  MOV R7, RZ ;  /* 0x000000ff00077202 */ /* 0x000fe20000000f00 */
[----:B------:R-:W2:Y:S04]  /*d750*/  LD.E R3, desc[UR4][R102.64+0xd8] ;  /* 0x0000d80466037980 */ /* 0x000ea8000c101900 */
[----:B------:R-:W0:Y:S01]  /*d760*/  LDGDEPBAR ;  /* 0x00000000000079af */ /* 0x000e220000000000 */
[----:B------:R-:W-:-:S04]  /*d770*/  IMAD.WIDE.U32 R6, R163, R10, R6 ;  /* 0x0000000aa3067225 */ /* 0x000fc800078e0006 */
        /* <DEDUP_REMOVED lines=26> */
.L_x_12008:
[----:B------:R1:W-:Y:S04]  /*d920*/  STS.128 [R164+0x8000], RZ ;  /* 0x008000ffa4007388 */ /* 0x0003e80000000c00 */
[----:B------:R1:W-:Y:S02]  /*d930*/  STS.128 [R164+0xa000], RZ ;  /* 0x00a000ffa4007388 */ /* 0x0003e40000000c00 */
.L_x_12009:
[----:B------:R-:W-:Y:S05]  /*d940*/  BSYNC.RECONVERGENT B0 ;  /* 0x0000000000007941 */ /* 0x000fea0003800200 */
.L_x_12007:
[----:B------:R-:W-:Y:S01]  /*d950*/  ISETP.GE.AND P1, PT, R173, R4, PT ;  /* 0x00000004ad00720c */ /* 0x000fe20003f26270 */
[----:B------:R-:W-:Y:S01]  /*d960*/  BSSY.RECONVERGENT B0, `(.L_x_12010) ;  /* 0x0000014000007945 */ /* 0x000fe20003800200 */
[----:B--2---:R-:W-:Y:S02]  /*d970*/  LEA R6, P0, R61, R158, 0x1 ;  /* 0x0000009e3d067211 */ /* 0x004fe400078008ff */
        /* <DEDUP_REMOVED lines=18> */
.L_x_12011:
[----:B------:R-:W-:Y:S05]  /*daa0*/  BSYNC.RECONVERGENT B0 ;  /* 0x0000000000007941 */ /* 0x000fea0003800200 */
.L_x_12010:
        /* <DEDUP_REMOVED lines=18> */
.L_x_12013:
[----:B------:R-:W-:Y:S05]  /*dbd0*/  BSYNC.RECONVERGENT B0 ;  /* 0x0000000000007941 */ /* 0x000fea0003800200 */
.L_x_12012:
        /* <DEDUP_REMOVED lines=18> */
.L_x_12015:
[----:B------:R-:W-:Y:S05]  /*dd00*/  BSYNC.RECONVERGENT B0 ;  /* 0x0000000000007941 */ /* 0x000fea0003800200 */
.L_x_12014:
[----:B-----5:R-:W2:Y:S01]  /*dd10*/  LD.E R14, desc[UR4][R102.64+0x18c] ;  /* 0x00018c04660e7980 */ /* 0x020ea2000c101900 */
[----:B------:R-:W4:Y:S01]  /*dd20*/  S2UR UR6, SR_CgaCtaId ;  /* 0x00000000000679c3 */ /* 0x000f220000008800 */
[----:B---3--:R-:W-:Y:S01]  /*dd30*/  SHF.R.U32.HI R7, RZ, 0x1, R161 ;  /* 0x00000001ff077819 */ /* 0x008fe200000116a1 */
[----:B------:R-:W-:Y:S01]  /*dd40*/  UMOV UR7, 0x400 ;  /* 0x0000040000077882 */ /* 0x000fe20000000000 */
[----:B------:R-:W-:Y:S01]  /*dd50*/  LOP3.LUT R63, R63, 0x200, R66, 0xf8, !PT ;  /* 0x000002003f3f7812 */ /* 0x000fe200078ef842 */
[----:B------:R-:W0:Y:S01]  /*dd60*/  LDGDEPBAR ;  /* 0x00000000000079af */ /* 0x000e220000000000 */
[C---:B------:R-:W-:Y:S01]  /*dd70*/  LOP3.LUT R3, R64.reuse, 0x8, R7, 0xf8, !PT ;  /* 0x0000000840037812 */ /* 0x040fe200078ef807 */
[----:B------:R-:W-:Y:S01]  /*dd80*/  BSSY.RECONVERGENT B1, `(.L_x_12016) ;  /* 0x0000141000017945 */ /* 0x000fe20003800200 */
[----:B-1----:R-:W-:Y:S02]  /*dd90*/  LOP3.LUT R9, R64, 0x8, R161, 0x78, !PT ;  /* 0x0000000840097812 */ /* 0x002fe400078e78a1 */
[----:B------:R-:W-:-:S02]  /*dda0*/  SHF.L.U32 R146, R161, 0x6, RZ ;  /* 0x00000006a1927819 */ /* 0x000fc400000006ff */
[--C-:B------:R-:W-:Y:S02]  /*ddb0*/  LOP3.LUT R56, R3, 0x38, R60.reuse, 0x78, !PT ;  /* 0x0000003803387812 */ /* 0x100fe400078e783c */
[----:B------:R-:W-:Y:S02]  /*ddc0*/  LOP3.LUT R3, R9, 0x38, R60, 0x78, !PT ;  /* 0x0000003809037812 */ /* 0x000fe400078e783c */
[----:B------:R-:W-:Y:S02]  /*ddd0*/  LOP3.LUT R146, R146, 0x400, RZ, 0xc0, !PT ;  /* 0x0000040092927812 */ /* 0x000fe400078ec0ff */
[----:B------:R-:W-:Y:S02]  /*dde0*/  IADD3 R147, PT, PT, R56, R63, RZ ;  /* 0x0000003f38937210 */ /* 0x000fe40007ffe0ff */
[----:B------:R-:W-:Y:S02]  /*ddf0*/  LEA R146, R3, R146, 0x1 ;  /* 0x0000009203927211 */ /* 0x000fe400078e08ff */
[----:B------:R-:W-:-:S02]  /*de00*/  R2P PR, R161, 0x6 ;  /* 0x00000006a1007804 */ /* 0x000fc40000000000 */
[----:B------:R-:W-:Y:S01]  /*de10*/  MOV R4, 0x20 ;  /* 0x0000002000047802 */ /* 0x000fe20000000f00 */
[----:B----4-:R-:W-:Y:S01]  /*de20*/  ULEA UR6, UR6, UR7, 0x18 ;  /* 0x0000000706067291 */ /* 0x010fe2000f8ec0ff */
[----:B------:R-:W-:Y:S02]  /*de30*/  MOV R6, 0x40 ;  /* 0x0000004000067802 */ /* 0x000fe40000000f00 */
[----:B------:R-:W-:Y:S02]  /*de40*/  SEL R4, R4, 0xffffffe0, !P1 ;  /* 0xffffffe004047807 */ /* 0x000fe40004800000 */
[----:B------:R-:W-:Y:S02]  /*de50*/  SEL R6, R6, 0xffffffc0, !P2 ;  /* 0xffffffc006067807 */ /* 0x000fe40005000000 */
[----:B------:R-:W-:Y:S02]  /*de60*/  LEA R147, R147, UR6, 0x1 ;  /* 0x0000000693937c11 */ /* 0x000fe4000f8e08ff */
[----:B------:R-:W-:Y:S01]  /*de70*/  LDSM.16.M88.4 R36, [R146+UR6+0x4000] ;  /* 0x004000069224783b */ /* 0x000fe20008000200 */
[----:B------:R-:W-:-:S02]  /*de80*/  IADD3 R3, PT, PT, R146, UR6, RZ ;  /* 0x0000000692037c10 */ /* 0x000fc4000fffe0ff */
[-C--:B------:R-:W-:Y:S01]  /*de90*/  IADD3 R145, PT, PT, R147, R4.reuse, RZ ;  /* 0x0000000493917210 */ /* 0x080fe20007ffe0ff */
[----:B------:R-:W1:Y:S01]  /*dea0*/  LDSM.16.M88.4 R48, [R147] ;  /* 0x000000009330783b */ /* 0x000e620000000200 */
[----:B------:R-:W-:Y:S02]  /*deb0*/  IADD3 R142, PT, PT, R3, R4, RZ ;  /* 0x00000004038e7210 */ /* 0x000fe40007ffe0ff */
[-C--:B------:R-:W-:Y:S01]  /*dec0*/  IADD3 R144, PT, PT, R147, R6.reuse, RZ ;  /* 0x0000000693907210 */ /* 0x080fe20007ffe0ff */
[----:B------:R-:W3:Y:S01]  /*ded0*/  LDSM.16.M88.4 R68, [R146+UR6+0x4800] ;  /* 0x004800069244783b */ /* 0x000ee20008000200 */
[----:B------:R-:W-:Y:S02]  /*dee0*/  IADD3 R141, PT, PT, R3, R6, RZ ;  /* 0x00000006038d7210 */ /* 0x000fe40007ffe0ff */
[C---:B------:R-:W-:Y:S01]  /*def0*/  IADD3 R143, PT, PT, R4.reuse, R144, RZ ;  /* 0x00000090048f7210 */ /* 0x040fe20007ffe0ff */
[----:B------:R-:W4:Y:S01]  /*df00*/  LDSM.16.M88.4 R60, [R146+UR6+0x5000] ;  /* 0x00500006923c783b */ /* 0x000f220008000200 */
[----:B------:R-:W-:-:S02]  /*df10*/  IADD3 R140, PT, PT, R4, R141, RZ ;  /* 0x0000008d048c7210 */ /* 0x000fc40007ffe0ff */
[----:B------:R-:W-:Y:S01]  /*df20*/  ISETP.NE.AND P6, PT, R105, 0x1, PT ;  /* 0x000000016900780c */ /* 0x000fe20003fc5270 */
[----:B------:R-:W4:Y:S04]  /*df30*/  LDSM.16.M88.4 R16, [R146+UR6+0x5800] ;  /* 0x005800069210783b */ /* 0x000f280008000200 */
[----:B------:R-:W-:Y:S04]  /*df40*/  LDSM.16.M88.4 R8, [R145] ;  /* 0x000000009108783b */ /* 0x000fe80000000200 */
[----:B------:R-:W4:Y:S04]  /*df50*/  LDSM.16.M88.4 R40, [R142+0x4000] ;  /* 0x004000008e28783b */ /* 0x000f280000000200 */
[----:B------:R-:W4:Y:S04]  /*df60*/  LDSM.16.M88.4 R44, [R142+0x5000] ;  /* 0x005000008e2c783b */ /* 0x000f280000000200 */
[----:B------:R-:W4:Y:S04]  /*df70*/  LDSM.16.M88.4 R72, [R142+0x4800] ;  /* 0x004800008e48783b */ /* 0x000f280000000200 */
[----:B------:R-:W4:Y:S04]  /*df80*/  LDSM.16.M88.4 R28, [R142+0x5800] ;  /* 0x005800008e1c783b */ /* 0x000f280000000200 */
[----:B------:R-:W-:Y:S01]  /*df90*/  LDSM.16.M88.4 R24, [R141+0x4000] ;  /* 0x004000008d18783b */ /* 0x000fe20000000200 */
[C---:B-1----:R-:W-:Y:S03]  /*dfa0*/  HMMA.16816.F32 R20, R48.reuse, R36, RZ ;  /* 0x000000243014723c */ /* 0x042fe600000018ff */
[----:B------:R-:W-:Y:S04]  /*dfb0*/  LDSM.16.M88.4 R80, [R141+0x5000] ;  /* 0x005000008d50783b */ /* 0x000fe80000000200 */
[----:B------:R-:W-:Y:S01]  /*dfc0*/  LDSM.16.M88.4 R76, [R147+0x2000] ;  /* 0x00200000934c783b */ /* 0x000fe20000000200 */
[C---:B------:R-:W-:Y:S03]  /*dfd0*/  HMMA.16816.F32 R36, R48.reuse, R38, RZ ;  /* 0x000000263024723c */ /* 0x040fe600000018ff */
[----:B------:R-:W-:Y:S05]  /*dfe0*/  LDSM.16.M88.4 R84, [R142+0x6000] ;  /* 0x006000008e54783b */ /* 0x000fea0000000200 */
[C---:B---3--:R-:W-:Y:S08]  /*dff0*/  HMMA.16816.F32 R32, R48.reuse, R68, RZ ;  /* 0x000000443020723c */ /* 0x048ff000000018ff */
[C---:B----4-:R-:W-:Y:S08]  /*e000*/  HMMA.16816.F32 R64, R48.reuse, R60, RZ ;  /* 0x0000003c3040723c */ /* 0x050ff000000018ff */
[C---:B------:R-:W-:Y:S08]  /*e010*/  HMMA.16816.F32 R68, R48.reuse, R70, RZ ;  /* 0x000000463044723c */ /* 0x040ff000000018ff */
[C---:B------:R-:W-:Y:S08]  /*e020*/  HMMA.16816.F32 R60, R48.reuse, R62, RZ ;  /* 0x0000003e303c723c */ /* 0x040ff000000018ff */
[C---:B------:R-:W-:Y:S08]  /*e030*/  HMMA.16816.F32 R52, R48.reuse, R16, RZ ;  /* 0x000000103034723c */ /* 0x040ff000000018ff */
[----:B------:R-:W-:Y:S01]  /*e040*/  HMMA.16816.F32 R48, R48, R18, RZ ;  /* 0x000000123030723c */ /* 0x000fe200000018ff */
[----:B------:R-:W1:Y:S07]  /*e050*/  LDSM.16.M88.4 R16, [R144] ;  /* 0x000000009010783b */ /* 0x000e6e0000000200 */
        /* <DEDUP_REMOVED lines=16> */
[C---:B---3--:R-:W-:Y:S08]  /*e160*/  HMMA.16816.F32 R32, R16.reuse, R40, R32 ;  /* 0x000000281020723c */ /* 0x048ff00000001820 */
[C---:B------:R-:W-:Y:S01]  /*e170*/  HMMA.16816.F32 R68, R16.reuse, R42, R68 ;  /* 0x0000002a1044723c */ /* 0x040fe20000001844 */
[----:B------:R-:W3:Y:S07]  /*e180*/  LDSM.16.M88.4 R40, [R146+UR6+0x6000] ;  /* 0x006000069228783b */ /* 0x000eee0008000200 */
[C---:B------:R-:W-:Y:S08]  /*e190*/  HMMA.16816.F32 R64, R16.reuse, R80, R64 ;  /* 0x000000501040723c */ /* 0x040ff00000001840 */
[C---:B------:R-:W-:Y:S01]  /*e1a0*/  HMMA.16816.F32 R60, R16.reuse, R82, R60 ;  /* 0x00000052103c723c */ /* 0x040fe2000000183c */
[----:B------:R-:W-:Y:S07]  /*e1b0*/  LDSM.16.M88.4 R80, [R146+UR6+0x6800] ;  /* 0x006800069250783b */ /* 0x000fee0008000200 */
[C---:B----4-:R-:W-:Y:S08]  /*e1c0*/  HMMA.16816.F32 R52, R16.reuse, R44, R52 ;  /* 0x0000002c1034723c */ /* 0x050ff00000001834 */
[----:B------:R-:W-:Y:S01]  /*e1d0*/  HMMA.16816.F32 R48, R16, R46, R48 ;  /* 0x0000002e1030723c */ /* 0x000fe20000001830 */
[----:B------:R-:W4:Y:S04]  /*e1e0*/  LDSM.16.M88.4 R16, [R140+0x5800] ;  /* 0x005800008c10783b */ /* 0x000f280000000200 */
[----:B------:R-:W2:Y:S03]  /*e1f0*/  LDSM.16.M88.4 R44, [R145+0x2000] ;  /* 0x00200000912c783b */ /* 0x000ea60000000200 */
[C---:B------:R-:W-:Y:S08]  /*e200*/  HMMA.16816.F32 R20, R8.reuse, R28, R20 ;  /* 0x0000001c0814723c */ /* 0x040ff00000001814 */
[C---:B------:R-:W-:Y:S01]  /*e210*/  HMMA.16816.F32 R36, R8.reuse, R30, R36 ;  /* 0x0000001e0824723c */ /* 0x040fe20000001824 */
[----:B------:R-:W-:Y:S07]  /*e220*/  LDSM.16.M88.4 R28, [R144+0x2000] ;  /* 0x00200000901c783b */ /* 0x000fee0000000200 */
[C---:B-1----:R-:W-:Y:S08]  /*e230*/  HMMA.16816.F32 R32, R8.reuse, R24, R32 ;  /* 0x000000180820723c */ /* 0x042ff00000001820 */
[----:B------:R-:W-:Y:S01]  /*e240*/  HMMA.16816.F32 R68, R8, R26, R68 ;  /* 0x0000001a0844723c */ /* 0x000fe20000001844 */
[----:B------:R-:W1:Y:S07]  /*e250*/  LDSM.16.M88.4 R24, [R141+0x6000] ;  /* 0x006000008d18783b */ /* 0x000e6e0000000200 */
[C---:B---3--:R-:W-:Y:S08]  /*e260*/  HMMA.16816.F32 R20, R76.reuse, R40, R20 ;  /* 0x000000284c14723c */ /* 0x048ff00000001814 */
[----:B------:R-:W-:Y:S01]  /*e270*/  HMMA.16816.F32 R36, R76, R42, R36 ;  /* 0x0000002a4c24723c */ /* 0x000fe20000001824 */
[----:B------:R-:W-:Y:S07]  /*e280*/  LDSM.16.M88.4 R40, [R142+0x6800] ;  /* 0x006800008e28783b */ /* 0x000fee0000000200 */
[C---:B------:R-:W-:Y:S08]  /*e290*/  HMMA.16816.F32 R64, R8.reuse, R72, R64 ;  /* 0x000000480840723c */ /* 0x040ff00000001840 */
[C---:B------:R-:W-:Y:S01]  /*e2a0*/  HMMA.16816.F32 R60, R8.reuse, R74, R60 ;  /* 0x0000004a083c723c */ /* 0x040fe2000000183c */
[----:B------:R-:W-:Y:S07]  /*e2b0*/  LDSM.16.M88.4 R72, [R146+UR6+0x7000] ;  /* 0x007000069248783b */ /* 0x000fee0008000200 */
[C---:B----4-:R-:W-:Y:S08]  /*e2c0*/  HMMA.16816.F32 R52, R8.reuse, R16, R52 ;  /* 0x000000100834723c */ /* 0x050ff00000001834 */
[----:B------:R-:W-:Y:S01]  /*e2d0*/  HMMA.16816.F32 R48, R8, R18, R48 ;  /* 0x000000120830723c */ /* 0x000fe20000001830 */
[----:B------:R-:W-:Y:S04]  /*e2e0*/  LDSM.16.M88.4 R16, [R143+0x2000] ;  /* 0x002000008f10783b */ /* 0x000fe80000000200 */
[----:B------:R-:W3:Y:S03]  /*e2f0*/  LDSM.16.M88.4 R8, [R140+0x6000] ;  /* 0x006000008c08783b */ /* 0x000ee60000000200 */
[C---:B--2---:R-:W-:Y:S08]  /*e300*/  HMMA.16816.F32 R20, R44.reuse, R84, R20 ;  /* 0x000000542c14723c */ /* 0x044ff00000001814 */
[----:B------:R-:W-:Y:S08]  /*e310*/  HMMA.16816.F32 R36, R44, R86, R36 ;  /* 0x000000562c24723c */ /* 0x000ff00000001824 */
[----:B------:R-:W-:Y:S08]  /*e320*/  HMMA.16816.F32 R32, R76, R80, R32 ;  /* 0x000000504c20723c */ /* 0x000ff00000001820 */
[C---:B-1----:R-:W-:Y:S08]  /*e330*/  HMMA.16816.F32 R20, R28.reuse, R24, R20 ;  /* 0x000000181c14723c */ /* 0x042ff00000001814 */
[----:B------:R-:W-:Y:S01]  /*e340*/  HMMA.16816.F32 R36, R28, R26, R36 ;  /* 0x0000001a1c24723c */ /* 0x000fe20000001824 */
[----:B------:R-:W1:Y:S07]  /*e350*/  LDSM.16.M88.4 R24, [R146+UR6+0x7800] ;  /* 0x007800069218783b */ /* 0x000e6e0008000200 */
[----:B------:R-:W-:Y:S08]  /*e360*/  HMMA.16816.F32 R68, R76, R82, R68 ;  /* 0x000000524c44723c */ /* 0x000ff00000001844 */
[C---:B---3--:R-:W-:Y:S08]  /*e370*/  HMMA.16816.F32 R20, R16.reuse, R8, R20 ;  /* 0x000000081014723c */ /* 0x048ff00000001814 */
[----:B------:R-:W-:Y:S01]  /*e380*/  HMMA.16816.F32 R36, R16, R10, R36 ;  /* 0x0000000a1024723c */ /* 0x000fe20000001824 */
[----:B------:R-:W2:Y:S07]  /*e390*/  LDSM.16.M88.4 R8, [R142+0x7000] ;  /* 0x007000008e08783b */ /* 0x000eae0000000200 */
[C---:B------:R-:W-:Y:S01]  /*e3a0*/  HMMA.16816.F32 R80, R76.reuse, R72, R64 ;  /* 0x000000484c50723c */ /* 0x040fe20000001840 */
[----:B------:R-:W-:Y:S04]  /*e3b0*/  LDSM.16.M88.4 R64, [R141+0x6800] ;  /* 0x006800008d40783b */ /* 0x000fe80000000200 */
[-C--:B------:R-:W-:Y:S01]  /*e3c0*/  FMUL.FTZ R3, R20, R14.reuse ;  /* 0x0000000e14037220 */ /* 0x080fe20000410000 */
[-C--:B------:R-:W-:Y:S01]  /*e3d0*/  FMUL.FTZ R15, R21, R14.reuse ;  /* 0x0000000e150f7220 */ /* 0x080fe20000410000 */
[-C--:B------:R-:W-:Y:S01]  /*e3e0*/  FMUL.FTZ R73, R22, R14.reuse ;  /* 0x0000000e16497220 */ /* 0x080fe20000410000 */
[----:B------:R-:W-:Y:S03]  /*e3f0*/  HMMA.16816.F32 R60, R76, R74, R60 ;  /* 0x0000004a4c3c723c */ /* 0x000fe6000000183c */
[-C--:B------:R-:W-:Y:S01]  /*e400*/  FMUL.FTZ R75, R23, R14.reuse ;  /* 0x0000000e174b7220 */ /* 0x080fe20000410000 */
[----:B------:R-:W3:Y:S01]  /*e410*/  MUFU.TANH R3, R3 ;  /* 0x0000000300037308 */ /* 0x000ee20000002400 */
[----:B------:R-:W4:Y:S01]  /*e420*/  LDSM.16.M88.4 R20, [R141+0x7000] ;  /* 0x007000008d14783b */ /* 0x000f220000000200 */
[----:B------:R-:W-:-:S02]  /*e430*/  FMUL.FTZ R39, R39, R14 ;  /* 0x0000000e27277220 */ /* 0x000fc40000410000 */
[C---:B------:R-:W-:Y:S01]  /*e440*/  HMMA.16816.F32 R84, R44.reuse, R40, R32 ;  /* 0x000000282c54723c */ /* 0x040fe20000001820 */
[----:B------:R-:W-:Y:S03]  /*e450*/  LDSM.16.M88.4 R32, [R140+0x6800] ;  /* 0x006800008c20783b */ /* 0x000fe60000000200 */
[----:B------:R-:W2:Y:S04]  /*e460*/  MUFU.TANH R15, R15 ;  /* 0x0000000f000f7308 */ /* 0x000ea80000002400 */
[----:B------:R-:W-:Y:S01]  /*e470*/  HMMA.16816.F32 R68, R44, R42, R68 ;  /* 0x0000002a2c44723c */ /* 0x000fe20000001844 */
[----:B------:R-:W3:Y:S03]  /*e480*/  LDSM.16.M88.4 R40, [R142+0x7800] ;  /* 0x007800008e28783b */ /* 0x000ee60000000200 */
[----:B------:R-:W3:Y:S04]  /*e490*/  MUFU.TANH R73, R73 ;  /* 0x0000004900497308 */ /* 0x000ee80000002400 */
[----:B-1----:R-:W-:Y:S05]  /*e4a0*/  HMMA.16816.F32 R52, R76, R24, R52 ;  /* 0x000000184c34723c */ /* 0x002fea0000001834 */
[----:B------:R-:W-:Y:S01]  /*e4b0*/  FMUL.FTZ R25, R36, R14 ;  /* 0x0000000e24197220 */ /* 0x000fe20000410000 */
[----:B------:R-:W1:Y:S02]  /*e4c0*/  MUFU.TANH R75, R75 ;  /* 0x0000004b004b7308 */ /* 0x000e640000002400 */
[C---:B--2---:R-:W-:Y:S06]  /*e4d0*/  HMMA.16816.F32 R80, R44.reuse, R8, R80 ;  /* 0x000000082c50723c */ /* 0x044fec0000001850 */
[----:B------:R-:W2:Y:S02]  /*e4e0*/  MUFU.TANH R25, R25 ;  /* 0x0000001900197308 */ /* 0x000ea40000002400 */
[----:B------:R-:W-:Y:S01]  /*e4f0*/  HMMA.16816.F32 R60, R44, R10, R60 ;  /* 0x0000000a2c3c723c */ /* 0x000fe2000000183c */
[----:B------:R-:W1:Y:S05]  /*e500*/  LDSM.16.M88.4 R8, [R141+0x7800] ;  /* 0x007800008d08783b */ /* 0x000e6a0000000200 */
[----:B------:R-:W1:Y:S02]  /*e510*/  MUFU.TANH R39, R39 ;  /* 0x0000002700277308 */ /* 0x000e640000002400 */
[----:B------:R-:W-:Y:S08]  /*e520*/  HMMA.16816.F32 R48, R76, R26, R48 ;  /* 0x0000001a4c30723c */ /* 0x000ff00000001830 */
[C---:B----4-:R-:W-:Y:S08]  /*e530*/  HMMA.16816.F32 R80, R28.reuse, R20, R80 ;  /* 0x000000141c50723c */ /* 0x050ff00000001850 */
[C---:B------:R-:W-:Y:S01]  /*e540*/  HMMA.16816.F32 R60, R28.reuse, R22, R60 ;  /* 0x000000161c3c723c */ /* 0x040fe2000000183c */
[----:B------:R-:W4:Y:S07]  /*e550*/  LDSM.16.M88.4 R20, [R140+0x7800] ;  /* 0x007800008c14783b */ /* 0x000f2e0000000200 */
[C---:B------:R-:W-:Y:S08]  /*e560*/  HMMA.16816.F32 R84, R28.reuse, R64, R84 ;  /* 0x000000401c54723c */ /* 0x040ff00000001854 */
[----:B------:R-:W-:Y:S01]  /*e570*/  HMMA.16816.F32 R68, R28, R66, R68 ;  /* 0x000000421c44723c */ /* 0x000fe20000001844 */
[----:B------:R-:W2:Y:S01]  /*e580*/  LDSM.16.M88.4 R64, [R140+0x7000] ;  /* 0x007000008c40783b */ /* 0x000ea20000000200 */
[----:B------:R-:W-:-:S06]  /*e590*/  DEPBAR.LE SB0, 0x0 ;  /* 0x000080000000791a */ /* 0x000fcc0000000000 */
[C---:B---3--:R-:W-:Y:S08]  /*e5a0*/  HMMA.16816.F32 R52, R44.reuse, R40, R52 ;  /* 0x000000282c34723c */ /* 0x048ff00000001834 */
[----:B------:R-:W-:Y:S08]  /*e5b0*/  HMMA.16816.F32 R48, R44, R42, R48 ;  /* 0x0000002a2c30723c */ /* 0x000ff00000001830 */
[----:B------:R-:W-:Y:S05]  /*e5c0*/  HMMA.16816.F32 R84, R16, R32, R84 ;  /* 0x000000201054723c */ /* 0x000fea0000001854 */
[-C--:B------:R-:W-:Y:S01]  /*e5d0*/  FMUL.FTZ R33, R37, R14.reuse ;  /* 0x0000000e25217220 */ /* 0x080fe20000410000 */
[----:B------:R-:W-:-:S05]  /*e5e0*/  FMUL.FTZ R37, R38, R14 ;  /* 0x0000000e26257220 */ /* 0x000fca0000410000 */
[----:B------:R-:W3:Y:S01]  /*e5f0*/  MUFU.TANH R33, R33 ;  /* 0x0000002100217308 */ /* 0x000ee20000002400 */
[C---:B-1----:R-:W-:Y:S07]  /*e600*/  HMMA.16816.F32 R52, R28.reuse, R8, R52 ;  /* 0x000000081c34723c */ /* 0x042fee0000001834 */
[----:B------:R-:W1:Y:S01]  /*e610*/  MUFU.TANH R37, R37 ;  /* 0x0000002500257308 */ /* 0x000e620000002400 */
[----:B------:R-:W-:Y:S03]  /*e620*/  HMMA.16816.F32 R48, R28, R10, R48 ;  /* 0x0000000a1c30723c */ /* 0x000fe60000001830 */
[-C--:B------:R-:W-:Y:S01]  /*e630*/  FMUL.FTZ R41, R87, R14.reuse ;  /* 0x0000000e57297220 */ /* 0x080fe20000410000 */
[----:B------:R-:W-:-:S04]  /*e640*/  FMUL.FTZ R84, R84, R14 ;  /* 0x0000000e54547220 */ /* 0x000fc80000410000 */
[C---:B------:R-:W-:Y:S05]  /*e650*/  HMMA.16816.F32 R68, R16.reuse, R34, R68 ;  /* 0x000000221044723c */ /* 0x040fea0000001844 */
[-C--:B------:R-:W-:Y:S01]  /*e660*/  FMUL.FTZ R35, R85, R14.reuse ;  /* 0x0000000e55237220 */ /* 0x080fe20000410000 */
[-C--:B------:R-:W-:Y:S01]  /*e670*/  FMUL.FTZ R85, R86, R14.reuse ;  /* 0x0000000e56557220 */ /* 0x080fe20000410000 */
[----:B------:R1:W1:Y:S01]  /*e680*/  MUFU.TANH R89, R84 ;  /* 0x0000005400597308 */ /* 0x0002620000002400 */
[C---:B----4-:R-:W-:Y:S07]  /*e690*/  HMMA.16816.F32 R52, R16.reuse, R20, R52 ;  /* 0x000000141034723c */ /* 0x050fee0000001834 */
[----:B------:R-:W4:Y:S01]  /*e6a0*/  MUFU.TANH R35, R35 ;  /* 0x0000002300237308 */ /* 0x000f220000002400 */
[C---:B--2---:R-:W-:Y:S03]  /*e6b0*/  HMMA.16816.F32 R80, R16.reuse, R64, R80 ;  /* 0x000000401050723c */ /* 0x044fe60000001850 */
[-C--:B------:R-:W-:Y:S01]  /*e6c0*/  FMUL.FTZ R65, R69, R14.reuse ;  /* 0x0000000e45417220 */ /* 0x080fe20000410000 */
[-C--:B------:R-:W-:Y:S01]  /*e6d0*/  FMUL.FTZ R27, R70, R14.reuse ;  /* 0x0000000e461b7220 */ /* 0x080fe20000410000 */
[-C--:B------:R-:W-:Y:S01]  /*e6e0*/  FMUL.FTZ R9, R71, R14.reuse ;  /* 0x0000000e47097220 */ /* 0x080fe20000410000 */
[-C--:B------:R-:W-:Y:S01]  /*e6f0*/  FMUL.FTZ R68, R68, R14.reuse ;  /* 0x0000000e44447220 */ /* 0x080fe20000410000 */
[----:B------:R-:W2:Y:S01]  /*e700*/  MUFU.TANH R85, R85 ;  /* 0x0000005500557308 */ /* 0x000ea20000002400 */
[----:B------:R-:W-:Y:S03]  /*e710*/  HMMA.16816.F32 R60, R16, R66, R60 ;  /* 0x00000042103c723c */ /* 0x000fe6000000183c */
[----:B------:R-:W-:-:S04]  /*e720*/  FMUL.FTZ R52, R52, R14 ;  /* 0x0000000e34347220 */ /* 0x000fc80000410000 */
[----:B------:R-:W1:Y:S01]  /*e730*/  MUFU.TANH R41, R41 ;  /* 0x0000002900297308 */ /* 0x000e620000002400 */
        /* <DEDUP_REMOVED lines=13> */
[----:B------:R-:W1:Y:S01]  /*e810*/  MUFU.TANH R65, R65 ;  /* 0x0000004100417308 */ /* 0x000e620000002400 */
[-C--:B------:R-:W-:Y:S01]  /*e820*/  FMUL.FTZ R49, R49, R14.reuse ;  /* 0x0000000e31317220 */ /* 0x080fe20000410000 */
[-C--:B------:R-:W-:Y:S01]  /*e830*/  FMUL.FTZ R17, R51, R14.reuse ;  /* 0x0000000e33117220 */ /* 0x080fe20000410000 */
[-C--:B------:R-:W-:Y:S01]  /*e840*/  FMUL.FTZ R48, R48, R14.reuse ;  /* 0x0000000e30307220 */ /* 0x080fe20000410000 */
[----:B------:R-:W-:-:S04]  /*e850*/  FMUL.FTZ R50, R50, R14 ;  /* 0x0000000e32327220 */ /* 0x000fc80000410000 */
        /* <DEDUP_REMOVED lines=33> */
.L_x_12019:
        /* <DEDUP_REMOVED lines=10> */
[----:B------:R-:W-:Y:S02]  /*eb10*/  LOP3.LUT R58, R58, R69, RZ, 0x3c, !PT ;  /* 0x000000453a3a7212 */ /* 0x000fe400078e3cff */
[----:B------:R-:W-:Y:S02]  /*eb20*/  ISETP.GE.AND P0, PT, R18, RZ, PT ;  /* 0x000000ff1200720c */ /* 0x000fe40003f06270 */
[----:B------:R-:W-:Y:S01]  /*eb30*/  ISETP.GE.AND P2, PT, R58, RZ, PT ;  /* 0x000000ff3a00720c */ /* 0x000fe20003f46270 */
        /* <DEDUP_REMOVED lines=47> */
.L_x_12020:
[----:B------:R-:W-:Y:S05]  /*ee30*/  BSYNC.RECONVERGENT B0 ;  /* 0x0000000000007941 */ /* 0x000fea0003800200 */
.L_x_12018:
[-C--:B------:R-:W-:Y:S02]  /*ee40*/  ISETP.GE.AND P1, PT, R12, R165.reuse, PT ;  /* 0x000000a50c00720c */ /* 0x080fe40003f26270 */
[----:B------:R-:W-:Y:S02]  /*ee50*/  ISETP.GE.AND P0, PT, R100, R165, PT ;  /* 0x000000a56400720c */ /* 0x000fe40003f06270 */
[----:B------:R-:W-:Y:S01]  /*ee60*/  IADD3 R12, P2, PT, R5, R156, RZ ;  /* 0x0000009c050c7210 */ /* 0x000fe20007f5e0ff */
[C---:B------:R-:W-:Y:S01]  /*ee70*/  IMAD.SHL.U32 R5, R152.reuse, 0x20, RZ ;  /* 0x0000002098057824 */ /* 0x040fe200078e00ff */
[----:B------:R-:W-:-:S03]  /*ee80*/  SHF.L.U64.HI R8, R152, 0x5, R153 ;  /* 0x0000000598087819 */ /* 0x000fc60000010299 */
[----:B------:R-:W-:Y:S01]  /*ee90*/  IMAD.X R13, R2, 0x1, R157, P2 ;  /* 0x00000001020d7824 */ /* 0x000fe200010e069d */
[----:B-1----:R-:W-:-:S03]  /*eea0*/  IADD3 R50, P3, PT, R5, R12, RZ ;  /* 0x0000000c05327210 */ /* 0x002fc60007f7e0ff */
        /* <DEDUP_REMOVED lines=46> */
.L_x_12017:
[----:B------:R-:W-:Y:S05]  /*f190*/  BSYNC.RECONVERGENT B1 ;  /* 0x0000000000017941 */ /* 0x000fea0003800200 */
.L_x_12016:
[----:B------:R-:W3:Y:S01]  /*f1a0*/  LD.E R118, desc[UR4][R102.64+0xdc] ;  /* 0x0000dc0466767980 */ /* 0x000ee2000c101900 */
[----:B------:R-:W-:Y:S01]  /*f1b0*/  SHF.R.U32.HI R2, RZ, 0x2, R161 ;  /* 0x00000002ff027819 */ /* 0x000fe200000116a1 */
        /* <DEDUP_REMOVED lines=8> */
[----:B------:R-:W-:Y:S02]  /*f240*/  IMAD.IADD R2, R2, 0x1, R101 ;  /* 0x0000000102027824 */ /* 0x000fe400078e0265 */
[----:B------:R-:W-:Y:S02]  /*f250*/  VIADD R5, R8, 0x8 ;  /* 0x0000000808057836 */ /* 0x000fe40000000000 */
[C---:B------:R-:W-:Y:S02]  /*f260*/  IMAD.IADD R10, R2.reuse, 0x1, -R20 ;  /* 0x00000001020a7824 */ /* 0x040fe400078e0a14 */
[----:B--2---:R-:W-:Y:S02]  /*f270*/  IMAD.IADD R12, R2, 0x1, -R5 ;  /* 0x00000001020c7824 */ /* 0x004fe400078e0a05 */
[----:B------:R-:W-:Y:S01]  /*f280*/  VIADD R24, R8, 0x1 ;  /* 0x0000000108187836 */ /* 0x000fe20000000000 */
[----:B------:R-:W-:-:S02]  /*f290*/  IABS R10, R10 ;  /* 0x0000000a000a7213 */ /* 0x000fc40000000000 */
[----:B------:R-:W-:Y:S01]  /*f2a0*/  IABS R12, R12 ;  /* 0x0000000c000c7213 */ /* 0x000fe20000000000 */
[----:B------:R-:W-:Y:S01]  /*f2b0*/  IMAD.IADD R7, R2, 0x1, -R24 ;  /* 0x0000000102077824 */ /* 0x000fe200078e0a18 */
[----:B------:R-:W-:Y:S02]  /*f2c0*/  I2FP.F32.S32 R10, R10 ;  /* 0x0000000a000a7245 */ /* 0x000fe40000201400 */
[----:B------:R-:W-:Y:S02]  /*f2d0*/  I2FP.F32.S32 R12, R12 ;  /* 0x0000000c000c7245 */ /* 0x000fe40000201400 */
[----:B------:R-:W-:Y:S01]  /*f2e0*/  IABS R7, R7 ;  /* 0x0000000700077213 */ /* 0x000fe20000000000 */
[----:B-1----:R-:W-:Y:S01]  /*f2f0*/  FFMA.FTZ R89, -R0, R10, R89 ;  /* 0x0000000a00597223 */ /* 0x002fe20000010159 */
[----:B------:R-:W-:Y:S02]  /*f300*/  VIADD R10, R8, 0x21 ;  /* 0x00000021080a7836 */ /* 0x000fe40000000000 */
[----:B------:R-:W-:Y:S01]  /*f310*/  FFMA.FTZ R25, -R0, R12, R25 ;  /* 0x0000000c00197223 */ /* 0x000fe20000010119 */
[----:B------:R-:W-:Y:S01]  /*f320*/  I2FP.F32.S32 R7, R7 ;  /* 0x0000000700077245 */ /* 0x000fe20000201400 */
[----:B------:R-:W-:Y:S01]  /*f330*/  VIADD R12, R8, 0x20 ;  /* 0x00000020080c7836 */ /* 0x000fe20000000000 */
[----:B------:R-:W-:Y:S01]  /*f340*/  ISETP.GE.AND P1, PT, R5, R101, PT ;  /* 0x000000650500720c */ /* 0x000fe20003f26270 */
[----:B------:R-:W-:-:S02]  /*f350*/  IMAD.IADD R28, R2, 0x1, -R10 ;  /* 0x00000001021c7824 */ /* 0x000fc400078e0a0a */
[C---:B------:R-:W-:Y:S02]  /*f360*/  IMAD.IADD R5, R2.reuse, 0x1, -R8 ;  /* 0x0000000102057824 */ /* 0x040fe400078e0a08 */
[----:B------:R-:W-:Y:S02]  /*f370*/  VIADD R13, R2, 0x8 ;  /* 0x00000008020d7836 */ /* 0x000fe40000000000 */
[----:B------:R-:W-:Y:S01]  /*f380*/  FFMA.FTZ R15, -R0, R7, R15 ;  /* 0x00000007000f7223 */ /* 0x000fe2000001010f */
[----:B------:R-:W-:Y:S01]  /*f390*/  VIADD R22, R8, 0x9 ;  /* 0x0000000908167836 */ /* 0x000fe20000000000 */
[----:B------:R-:W-:Y:S01]  /*f3a0*/  IABS R28, R28 ;  /* 0x0000001c001c7213 */ /* 0x000fe20000000000 */
[----:B------:R-:W-:Y:S01]  /*f3b0*/  IMAD.IADD R30, R2, 0x1, -R12 ;  /* 0x00000001021e7824 */ /* 0x000fe200078e0a0c */
[----:B------:R-:W-:Y:S01]  /*f3c0*/  ISETP.GE.AND P2, PT, R24, R101, PT ;  /* 0x000000651800720c */ /* 0x000fe20003f46270 */
[C---:B------:R-:W-:Y:S01]  /*f3d0*/  IMAD.IADD R7, R13.reuse, 0x1, -R8 ;  /* 0x000000010d077824 */ /* 0x040fe200078e0a08 */
[----:B------:R-:W-:Y:S01]  /*f3e0*/  IABS R5, R5 ;  /* 0x0000000500057213 */ /* 0x000fe20000000000 */
[----:B------:R-:W-:Y:S01]  /*f3f0*/  IMAD.IADD R24, R13, 0x1, -R24 ;  /* 0x000000010d187824 */ /* 0x000fe200078e0a18 */
[----:B------:R-:W-:Y:S01]  /*f400*/  I2FP.F32.S32 R28, R28 ;  /* 0x0000001c001c7245 */ /* 0x000fe20000201400 */
[----:B------:R-:W-:Y:S01]  /*f410*/  IMAD.IADD R26, R2, 0x1, -R22 ;  /* 0x00000001021a7824 */ /* 0x000fe200078e0a16 */
[----:B------:R-:W-:-:S02]  /*f420*/  IABS R30, R30 ;  /* 0x0000001e001e7213 */ /* 0x000fc40000000000 */
[----:B------:R-:W-:Y:S01]  /*f430*/  ISETP.GE.AND P0, PT, R22, R101, PT ;  /* 0x000000651600720c */ /* 0x000fe20003f06270 */
[C---:B------:R-:W-:Y:S01]  /*f440*/  IMAD.IADD R22, R13.reuse, 0x1, -R22 ;  /* 0x000000010d167824 */ /* 0x040fe200078e0a16 */
[----:B------:R-:W-:Y:S02]  /*f450*/  IABS R7, R7 ;  /* 0x0000000700077213 */ /* 0x000fe40000000000 */
[----:B------:R-:W-:Y:S02]  /*f460*/  I2FP.F32.S32 R5, R5 ;  /* 0x0000000500057245 */ /* 0x000fe40000201400 */
[----:B------:R-:W-:Y:S01]  /*f470*/  ISETP.GE.AND P5, PT, R20, R101, PT ;  /* 0x000000651400720c */ /* 0x000fe20003fa6270 */
[----:B------:R-:W-:Y:S01]  /*f480*/  IMAD.IADD R20, R13, 0x1, -R20 ;  /* 0x000000010d147824 */ /* 0x000fe200078e0a14 */
[----:B------:R-:W-:Y:S01]  /*f490*/  IABS R24, R24 ;  /* 0x0000001800187213 */ /* 0x000fe20000000000 */
[C---:B------:R-:W-:Y:S01]  /*f4a0*/  FFMA.FTZ R43, -R0.reuse, R28, R43 ;  /* 0x0000001c002b7223 */ /* 0x040fe2000001012b */
[----:B------:R-:W-:Y:S01]  /*f4b0*/  I2FP.F32.S32 R30, R30 ;  /* 0x0000001e001e7245 */ /* 0x000fe20000201400 */
[----:B------:R-:W-:Y:S01]  /*f4c0*/  FFMA.FTZ R3, -R0, R5, R3 ;  /* 0x0000000500037223 */ /* 0x000fe20000010103 */
[----:B------:R-:W-:Y:S01]  /*f4d0*/  I2FP.F32.S32 R28, R7 ;  /* 0x00000007001c7245 */ /* 0x000fe20000201400 */
[----:B------:R-:W-:Y:S01]  /*f4e0*/  VIADD R36, R8, 0x11 ;  /* 0x0000001108247836 */ /* 0x000fe20000000000 */
[----:B------:R-:W-:-:S02]  /*f4f0*/  IABS R22, R22 ;  /* 0x0000001600167213 */ /* 0x000fc40000000000 */
[----:B------:R-:W-:Y:S02]  /*f500*/  I2FP.F32.S32 R24, R24 ;  /* 0x0000001800187245 */ /* 0x000fe40000201400 */
[----:B------:R-:W-:Y:S02]  /*f510*/  IABS R26, R26 ;  /* 0x0000001a001a7213 */ /* 0x000fe40000000000 */
[C---:B------:R-:W-:Y:S01]  /*f520*/  ISETP.GE.AND P3, PT, R8.reuse, R101, PT ;  /* 0x000000650800720c */ /* 0x040fe20003f66270 */
[----:B------:R-:W-:Y:S01]  /*f530*/  VIADD R32, R8, 0x18 ;  /* 0x0000001808207836 */ /* 0x000fe20000000000 */
[----:B------:R-:W-:Y:S01]  /*f540*/  IABS R20, R20 ;  /* 0x0000001400147213 */ /* 0x000fe20000000000 */
[C---:B------:R-:W-:Y:S01]  /*f550*/  FFMA.FTZ R67, -R0.reuse, R30, R67 ;  /* 0x0000001e00437223 */ /* 0x040fe20000010143 */
[C---:B------:R-:W-:Y:S01]  /*f560*/  FFMA.FTZ R37, -R0.reuse, R5, R37 ;  /* 0x0000000500257223 */ /* 0x040fe20000010125 */
[----:B------:R-:W-:Y:S01]  /*f570*/  I2FP.F32.S32 R30, R22 ;  /* 0x00000016001e7245 */ /* 0x000fe20000201400 */
[C---:B------:R-:W-:Y:S01]  /*f580*/  FFMA.FTZ R5, -R0.reuse, R28, R73 ;  /* 0x0000001c00057223 */ /* 0x040fe20000010149 */
[----:B------:R-:W-:Y:S01]  /*f590*/  I2FP.F32.S32 R26, R26 ;  /* 0x0000001a001a7245 */ /* 0x000fe20000201400 */
[----:B------:R-:W-:Y:S01]  /*f5a0*/  FFMA.FTZ R24, -R0, R24, R75 ;  /* 0x0000001800187223 */ /* 0x000fe2000001014b */
[----:B------:R-:W-:Y:S01]  /*f5b0*/  FSEL R7, R3, -INF , !P3 ;  /* 0xff80000003077808 */ /* 0x000fe20005800000 */
[----:B------:R-:W-:Y:S01]  /*f5c0*/  VIADD R18, R8, 0x19 ;  /* 0x0000001908127836 */ /* 0x000fe20000000000 */
[----:B------:R-:W-:Y:S01]  /*f5d0*/  I2FP.F32.S32 R22, R20 ;  /* 0x0000001400167245 */ /* 0x000fe20000201400 */
[--C-:B------:R-:W-:Y:S01]  /*f5e0*/  IMAD.IADD R16, R2, 0x1, -R36.reuse ;  /* 0x0000000102107824 */ /* 0x100fe200078e0a24 */
[----:B------:R-:W-:Y:S01]  /*f5f0*/  ISETP.GE.AND P4, PT, R36, R101, PT ;  /* 0x000000652400720c */ /* 0x000fe20003f86270 */
[----:B------:R-:W-:-:S02]  /*f600*/  IMAD.IADD R3, R13, 0x1, -R36 ;  /* 0x000000010d037824 */ /* 0x000fc400078e0a24 */
[--C-:B------:R-:W-:Y:S02]  /*f610*/  IMAD.IADD R36, R13, 0x1, -R32.reuse ;  /* 0x000000010d247824 */ /* 0x100fe400078e0a20 */
[C---:B------:R-:W-:Y:S01]  /*f620*/  FFMA.FTZ R20, -R0.reuse, R30, R39 ;  /* 0x0000001e00147223 */ /* 0x040fe20000010127 */
[----:B------:R-:W-:Y:S01]  /*f630*/  FSEL R5, R5, -INF , !P3 ;  /* 0xff80000005057808 */ /* 0x000fe20005800000 */
[----:B------:R-:W-:Y:S01]  /*f640*/  FFMA.FTZ R26, -R0, R26, R33 ;  /* 0x0000001a001a7223 */ /* 0x000fe20000010121 */
[----:B------:R-:W-:Y:S01]  /*f650*/  IMAD.IADD R14, R2, 0x1, -R32 ;  /* 0x00000001020e7824 */ /* 0x000fe200078e0a20 */
[-C--:B------:R-:W-:Y:S01]  /*f660*/  ISETP.GE.AND P3, PT, R32, R101.reuse, PT ;  /* 0x000000652000720c */ /* 0x080fe20003f66270 */
[--C-:B------:R-:W-:Y:S01]  /*f670*/  IMAD.IADD R34, R2, 0x1, -R18.reuse ;  /* 0x0000000102227824 */ /* 0x100fe200078e0a12 */
[----:B------:R-:W-:Y:S01]  /*f680*/  FSEL R30, R15, -INF , !P2 ;  /* 0xff8000000f1e7808 */ /* 0x000fe20005000000 */
[----:B------:R-:W-:Y:S01]  /*f690*/  FFMA.FTZ R85, -R0, R22, R85 ;  /* 0x0000001600557223 */ /* 0x000fe20000010155 */
[----:B------:R-:W-:Y:S01]  /*f6a0*/  FSEL R24, R24, -INF , !P2 ;  /* 0xff80000018187808 */ /* 0x000fe20005000000 */
[C---:B------:R-:W-:Y:S01]  /*f6b0*/  IMAD.IADD R32, R13.reuse, 0x1, -R18 ;  /* 0x000000010d207824 */ /* 0x040fe200078e0a12 */
[----:B------:R-:W-:Y:S01]  /*f6c0*/  ISETP.GE.AND P2, PT, R18, R101, PT ;  /* 0x000000651200720c */ /* 0x000fe20003f46270 */
[----:B------:R-:W-:Y:S01]  /*f6d0*/  IMAD.IADD R18, R13, 0x1, -R12 ;  /* 0x000000010d127824 */ /* 0x000fe200078e0a0c */
[----:B------:R-:W-:-:S02]  /*f6e0*/  FSEL R28, R25, -INF , !P1 ;  /* 0xff800000191c7808 */ /* 0x000fc40004800000 */
[----:B------:R-:W-:Y:S02]  /*f6f0*/  FSEL R22, R37, -INF , !P1 ;  /* 0xff80000025167808 */ /* 0x000fe40004800000 */
[----:B------:R-:W-:Y:S02]  /*f700*/  IABS R36, R36 ;  /* 0x0000002400247213 */ /* 0x000fe40000000000 */
[-C--:B------:R-:W-:Y:S01]  /*f710*/  ISETP.GE.AND P1, PT, R12, R101.reuse, PT ;  /* 0x000000650c00720c */ /* 0x080fe20003f26270 */
[----:B------:R-:W-:Y:S01]  /*f720*/  IMAD.IADD R12, R13, 0x1, -R10 ;  /* 0x000000010d0c7824 */ /* 0x000fe200078e0a0a */
[----:B------:R-:W-:Y:S02]  /*f730*/  FSEL R26, R26, -INF , !P0 ;  /* 0xff8000001a1a7808 */ /* 0x000fe40004000000 */
[----:B------:R-:W-:Y:S02]  /*f740*/  FSEL R20, R20, -INF , !P0 ;  /* 0xff80000014147808 */ /* 0x000fe40004000000 */
[----:B------:R-:W-:-:S02]  /*f750*/  ISETP.GE.AND P0, PT, R10, R101, PT ;  /* 0x000000650a00720c */ /* 0x000fc40003f06270 */
[----:B------:R-:W-:Y:S02]  /*f760*/  IABS R32, R32 ;  /* 0x0000002000207213 */ /* 0x000fe40000000000 */
[----:B------:R-:W-:Y:S02]  /*f770*/  I2FP.F32.S32 R36, R36 ;  /* 0x0000002400247245 */ /* 0x000fe40000201400 */
[----:B------:R-:W-:Y:S02]  /*f780*/  IABS R16, R16 ;  /* 0x0000001000107213 */ /* 0x000fe40000000000 */
[----:B------:R-:W-:Y:S02]  /*f790*/  IABS R14, R14 ;  /* 0x0000000e000e7213 */ /* 0x000fe40000000000 */
[----:B------:R-:W-:Y:S02]  /*f7a0*/  IABS R34, R34 ;  /* 0x0000002200227213 */ /* 0x000fe40000000000 */
[----:B------:R-:W-:-:S02]  /*f7b0*/  IABS R10, R3 ;  /* 0x00000003000a7213 */ /* 0x000fc40000000000 */
[----:B------:R-:W-:Y:S02]  /*f7c0*/  IABS R18, R18 ;  /* 0x0000001200127213 */ /* 0x000fe40000000000 */
[----:B------:R-:W-:Y:S01]  /*f7d0*/  IABS R12, R12 ;  /* 0x0000000c000c7213 */ /* 0x000fe20000000000 */
[----:B------:R-:W-:Y:S01]  /*f7e0*/  FFMA.FTZ R27, -R0, R36, R27 ;  /* 0x00000024001b7223 */ /* 0x000fe2000001011b */
[----:B------:R-:W-:Y:S01]  /*f7f0*/  I2FP.F32.S32 R32, R32 ;  /* 0x0000002000207245 */ /* 0x000fe20000201400 */
[----:B------:R-:W-:Y:S01]  /*f800*/  VIADD R36, R8, 0x38 ;  /* 0x0000003808247836 */ /* 0x000fe20000000000 */
[----:B------:R-:W-:Y:S02]  /*f810*/  I2FP.F32.S32 R16, R16 ;  /* 0x0000001000107245 */ /* 0x000fe40000201400 */
[----:B------:R-:W-:Y:S02]  /*f820*/  I2FP.F32.S32 R14, R14 ;  /* 0x0000000e000e7245 */ /* 0x000fe40000201400 */
[----:B------:R-:W-:-:S02]  /*f830*/  I2FP.F32.S32 R34, R34 ;  /* 0x0000002200227245 */ /* 0x000fc40000201400 */
[----:B------:R-:W-:Y:S02]  /*f840*/  I2FP.F32.S32 R10, R10 ;  /* 0x0000000a000a7245 */ /* 0x000fe40000201400 */
[----:B------:R-:W-:Y:S02]  /*f850*/  I2FP.F32.S32 R18, R18 ;  /* 0x0000001200127245 */ /* 0x000fe40000201400 */
[----:B------:R-:W-:Y:S01]  /*f860*/  I2FP.F32.S32 R12, R12 ;  /* 0x0000000c000c7245 */ /* 0x000fe20000201400 */
[----:B------:R-:W-:Y:S01]  /*f870*/  FFMA.FTZ R9, -R0, R32, R9 ;  /* 0x0000002000097223 */ /* 0x000fe20000010109 */
[----:B------:R-:W-:Y:S02]  /*f880*/  VIADD R44, R8, 0x28 ;  /* 0x00000028082c7836 */ /* 0x000fe40000000000 */
[C---:B------:R-:W-:Y:S01]  /*f890*/  FFMA.FTZ R16, -R0.reuse, R16, R35 ;  /* 0x0000001000107223 */ /* 0x040fe20000010123 */
[C---:B------:R-:W-:Y:S01]  /*f8a0*/  FFMA.FTZ R14, -R0.reuse, R14, R87 ;  /* 0x0000000e000e7223 */ /* 0x040fe20000010157 */
[C---:B------:R-:W-:Y:S01]  /*f8b0*/  FFMA.FTZ R34, -R0.reuse, R34, R65 ;  /* 0x0000002200227223 */ /* 0x040fe20000010141 */
[C---:B------:R-:W-:Y:S01]  /*f8c0*/  FFMA.FTZ R10, -R0.reuse, R10, R41 ;  /* 0x0000000a000a7223 */ /* 0x040fe20000010129 */
[----:B------:R-:W-:Y:S01]  /*f8d0*/  FFMA.FTZ R45, -R0, R18, R45 ;  /* 0x00000012002d7223 */ /* 0x000fe2000001012d */
[----:B------:R-:W-:-:S02]  /*f8e0*/  VIADD R42, R8, 0x29 ;  /* 0x00000029082a7836 */ /* 0x000fc40000000000 */
[----:B------:R-:W-:Y:S02]  /*f8f0*/  IMAD.IADD R3, R2, 0x1, -R36 ;  /* 0x0000000102037824 */ /* 0x000fe400078e0a24 */
[----:B------:R-:W-:Y:S01]  /*f900*/  FFMA.FTZ R47, -R0, R12, R47 ;  /* 0x0000000c002f7223 */ /* 0x000fe2000001012f */
[C---:B------:R-:W-:Y:S02]  /*f910*/  VIADD R40, R8.reuse, 0x30 ;  /* 0x0000003008287836 */ /* 0x040fe40000000000 */
[C---:B------:R-:W-:Y:S02]  /*f920*/  VIADD R38, R8.reuse, 0x31 ;  /* 0x0000003108267836 */ /* 0x040fe40000000000 */
        /* <DEDUP_REMOVED lines=31> */
[----:B------:R-:W-:Y:S02]  /*fb20*/  IABS R27, R27 ;  /* 0x0000001b001b7213 */ /* 0x000fe40000000000 */
[----:B------:R-:W-:Y:S02]  /*fb30*/  IABS R25, R25 ;  /* 0x0000001900197213 */ /* 0x000fe40000000000 */
[----:B------:R-:W-:Y:S02]  /*fb40*/  I2FP.F32.S32 R46, R3 ;  /* 0x00000003002e7245 */ /* 0x000fe40000201400 */
[----:B------:R-:W-:Y:S02]  /*fb50*/  IABS R9, R9 ;  /* 0x0000000900097213 */ /* 0x000fe40000000000 */
[----:B------:R-:W-:Y:S02]  /*fb60*/  FMNMX3.FTZ R3, R7, R30, R28, !PT ;  /* 0x0000001e07037276 */ /* 0x000fe4000781001c */
[----:B------:R-:W-:-:S02]  /*fb70*/  IABS R15, R15 ;  /* 0x0000000f000f7213 */ /* 0x000fc40000000000 */
[----:B------:R-:W-:Y:S02]  /*fb80*/  I2FP.F32.S32 R27, R27 ;  /* 0x0000001b001b7245 */ /* 0x000fe40000201400 */
[----:B------:R-:W-:Y:S02]  /*fb90*/  I2FP.F32.S32 R48, R25 ;  /* 0x0000001900307245 */ /* 0x000fe40000201400 */
[----:B------:R-:W-:Y:S02]  /*fba0*/  I2FP.F32.S32 R9, R9 ;  /* 0x0000000900097245 */ /* 0x000fe40000201400 */
[----:B------:R-:W-:Y:S01]  /*fbb0*/  FMNMX3.FTZ R3, R3, R26, R18, !PT ;  /* 0x0000001a03037276 */ /* 0x000fe20007810012 */
[C---:B------:R-:W-:Y:S01]  /*fbc0*/  FFMA.FTZ R21, -R0.reuse, R27, R21 ;  /* 0x0000001b00157223 */ /* 0x040fe20000010115 */
[----:B------:R-:W-:Y:S02]  /*fbd0*/  I2FP.F32.S32 R15, R15 ;  /* 0x0000000f000f7245 */ /* 0x000fe40000201400 */
[----:B------:R-:W-:Y:S01]  /*fbe0*/  IABS R36, R36 ;  /* 0x0000002400247213 */ /* 0x000fe20000000000 */
[C---:B------:R-:W-:Y:S01]  /*fbf0*/  FFMA.FTZ R11, -R0.reuse, R48, R11 ;  /* 0x00000030000b7223 */ /* 0x040fe2000001010b */
[----:B------:R-:W-:Y:S01]  /*fc00*/  IABS R13, R13 ;  /* 0x0000000d000d7213 */ /* 0x000fe20000000000 */
[----:B------:R-:W-:Y:S01]  /*fc10*/  FFMA.FTZ R9, -R0, R9, R19 ;  /* 0x0000000900097223 */ /* 0x000fe20000010113 */
[----:B------:R-:W-:-:S02]  /*fc20*/  IABS R44, R44 ;  /* 0x0000002c002c7213 */ /* 0x000fc40000000000 */
[----:B------:R-:W-:Y:S01]  /*fc30*/  FMNMX3.FTZ R25, R3, R16, R14, !PT ;  /* 0x0000001003197276 */ /* 0x000fe2000781000e */
[----:B------:R-:W-:Y:S01]  /*fc40*/  FFMA.FTZ R15, -R0, R15, R61 ;  /* 0x0000000f000f7223 */ /* 0x000fe2000001013d */
[----:B------:R-:W-:Y:S02]  /*fc50*/  IABS R2, R2 ;  /* 0x0000000200027213 */ /* 0x000fe40000000000 */
[----:B------:R-:W-:Y:S02]  /*fc60*/  I2FP.F32.S32 R36, R36 ;  /* 0x0000002400247245 */ /* 0x000fe40000201400 */
[----:B------:R-:W-:Y:S02]  /*fc70*/  FMNMX3.FTZ R19, R5, R24, R22, !PT ;  /* 0x0000001805137276 */ /* 0x000fe40007810016 */
[----:B------:R-:W-:Y:S02]  /*fc80*/  I2FP.F32.S32 R3, R13 ;  /* 0x0000000d00037245 */ /* 0x000fe40000201400 */
[----:B------:R-:W-:-:S02]  /*fc90*/  IABS R42, R42 ;  /* 0x0000002a002a7213 */ /* 0x000fc40000000000 */
[----:B------:R-:W-:Y:S02]  /*fca0*/  I2FP.F32.S32 R44, R44 ;  /* 0x0000002c002c7245 */ /* 0x000fe40000201400 */
[----:B------:R-:W-:Y:S02]  /*fcb0*/  IABS R40, R40 ;  /* 0x0000002800287213 */ /* 0x000fe40000000000 */
[----:B------:R-:W-:Y:S02]  /*fcc0*/  FSEL R134, R21, -INF , !P5 ;  /* 0xff80000015867808 */ /* 0x000fe40006800000 */
[----:B------:R-:W-:Y:S02]  /*fcd0*/  FMNMX3.FTZ R13, R25, R34, R138, !PT ;  /* 0x00000022190d7276 */ /* 0x000fe4000781008a */
[----:B------:R-:W-:Y:S01]  /*fce0*/  FSEL R132, R11, -INF , !P4 ;  /* 0xff8000000b847808 */ /* 0x000fe20006000000 */
[C---:B------:R-:W-:Y:S01]  /*fcf0*/  FFMA.FTZ R46, -R0.reuse, R46, R55 ;  /* 0x0000002e002e7223 */ /* 0x040fe20000010137 */
[----:B------:R-:W-:Y:S01]  /*fd00*/  I2FP.F32.S32 R2, R2 ;  /* 0x0000000200027245 */ /* 0x000fe20000201400 */
[C---:B------:R-:W-:Y:S01]  /*fd10*/  FFMA.FTZ R63, -R0.reuse, R36, R63 ;  /* 0x00000024003f7223 */ /* 0x040fe2000001013f */
[----:B------:R-:W-:Y:S01]  /*fd20*/  FMNMX3.FTZ R11, R19, R20, R12, !PT ;  /* 0x00000014130b7276 */ /* 0x000fe2000781000c */
[----:B------:R-:W-:Y:S01]  /*fd30*/  FFMA.FTZ R29, -R0, R44, R29 ;  /* 0x0000002c001d7223 */ /* 0x000fe2000001011d */
[----:B------:R-:W-:-:S02]  /*fd40*/  I2FP.F32.S32 R42, R42 ;  /* 0x0000002a002a7245 */ /* 0x000fc40000201400 */
[----:B------:R-:W-:Y:S02]  /*fd50*/  IABS R38, R38 ;  /* 0x0000002600267213 */ /* 0x000fe40000000000 */
[----:B------:R-:W-:Y:S02]  /*fd60*/  I2FP.F32.S32 R40, R40 ;  /* 0x0000002800287245 */ /* 0x000fe40000201400 */
[----:B------:R-:W-:Y:S02]  /*fd70*/  FSEL R131, R15, -INF , !P3 ;  /* 0xff8000000f837808 */ /* 0x000fe40005800000 */
[----:B------:R-:W-:Y:S02]  /*fd80*/  FMNMX3.FTZ R36, R13, R136, R134, !PT ;  /* 0x000000880d247276 */ /* 0x000fe40007810086 */
[----:B------:R-:W-:Y:S01]  /*fd90*/  FSEL R122, R9, -INF , !P2 ;  /* 0xff800000097a7808 */ /* 0x000fe20005000000 */
[C---:B------:R-:W-:Y:S01]  /*fda0*/  FFMA.FTZ R2, -R0.reuse, R2, R49 ;  /* 0x0000000200027223 */ /* 0x040fe20000010131 */
[----:B------:R-:W-:Y:S01]  /*fdb0*/  FMNMX3.FTZ R9, R11, R10, R8, !PT ;  /* 0x0000000a0b097276 */ /* 0x000fe20007810008 */
[C---:B------:R-:W-:Y:S01]  /*fdc0*/  FFMA.FTZ R31, -R0.reuse, R42, R31 ;  /* 0x0000002a001f7223 */ /* 0x040fe2000001011f */
[----:B------:R-:W-:Y:S01]  /*fdd0*/  I2FP.F32.S32 R38, R38 ;  /* 0x0000002600267245 */ /* 0x000fe20000201400 */
[----:B------:R-:W-:Y:S01]  /*fde0*/  FFMA.FTZ R23, -R0, R40, R23 ;  /* 0x0000002800177223 */ /* 0x000fe20000010117 */
[----:B------:R-:W-:-:S02]  /*fdf0*/  FSEL R129, R46, -INF , !P1 ;  /* 0xff8000002e817808 */ /* 0x000fc40004800000 */
[----:B------:R-:W-:Y:S02]  /*fe00*/  FMNMX3.FTZ R36, R36, R132, R131, !PT ;  /* 0x0000008424247276 */ /* 0x000fe40007810083 */
[----:B------:R-:W-:Y:S02]  /*fe10*/  FSEL R126, R29, -INF , !P5 ;  /* 0xff8000001d7e7808 */ /* 0x000fe40006800000 */
[----:B------:R-:W-:Y:S01]  /*fe20*/  FMNMX3.FTZ R9, R9, R32, R130, !PT ;  /* 0x0000002009097276 */ /* 0x000fe20007810082 */
[----:B------:R-:W-:Y:S01]  /*fe30*/  FFMA.FTZ R53, -R0, R38, R53 ;  /* 0x0000002600357223 */ /* 0x000fe20000010135 */
[----:B------:R-:W-:Y:S02]  /*fe40*/  FSEL R127, R2, -INF , !P0 ;  /* 0xff800000027f7808 */ /* 0x000fe40004000000 */
[----:B------:R-:W-:Y:S02]  /*fe50*/  FMNMX3.FTZ R36, R36, R122, R129, !PT ;  /* 0x0000007a24247276 */ /* 0x000fe40007810081 */
[----:B------:R-:W-:-:S02]  /*fe60*/  FSEL R124, R31, -INF , !P4 ;  /* 0xff8000001f7c7808 */ /* 0x000fc40006000000 */
[----:B------:R-:W-:Y:S02]  /*fe70*/  FSEL R125, R23, -INF , !P3 ;  /* 0xff800000177d7808 */ /* 0x000fe40005800000 */
[----:B------:R-:W-:Y:S01]  /*fe80*/  FMNMX3.FTZ R2, R9, R128, R126, !PT ;  /* 0x0000008009027276 */ /* 0x000fe2000781007e */
[----:B------:R-:W-:Y:S01]  /*fe90*/  FFMA.FTZ R3, -R0, R3, R17 ;  /* 0x0000000300037223 */ /* 0x000fe20000010111 */
[----:B------:R-:W-:Y:S02]  /*fea0*/  FMNMX.FTZ R11, R127, R36, !PT ;  /* 0x000000247f0b7209 */ /* 0x000fe40007810000 */
[----:B------:R-:W-:Y:S02]  /*feb0*/  FSEL R120, R53, -INF , !P2 ;  /* 0xff80000035787808 */ /* 0x000fe40005000000 */
[----:B------:R-:W-:Y:S02]  /*fec0*/  FSEL R123, R63, -INF , !P1 ;  /* 0xff8000003f7b7808 */ /* 0x000fe40004800000 */
[----:B------:R-:W-:Y:S01]  /*fed0*/  FMNMX3.FTZ R2, R2, R124, R125, !PT ;  /* 0x0000007c02027276 */ /* 0x000fe2000781007d */
[----:B------:R-:W1:Y:S01]  /*fee0*/  SHFL.BFLY PT, R36, R11, 0x2, 0x1f ;  /* 0x0c401f000b247f89 */ /* 0x000e6200000e0000 */
[----:B------:R-:W-:-:S02]  /*fef0*/  FSEL R121, R3, -INF , !P0 ;  /* 0xff80000003797808 */ /* 0x000fc40004000000 */
[----:B------:R-:W-:-:S04]  /*ff00*/  FMNMX3.FTZ R2, R2, R120, R123, !PT ;  /* 0x0000007802027276 */ /* 0x000fc8000781007b */
[----:B------:R-:W-:-:S05]  /*ff10*/  FMNMX.FTZ R38, R121, R2, !PT ;  /* 0x0000000279267209 */ /* 0x000fca0007810000 */
[----:B------:R-:W2:Y:S01]  /*ff20*/  SHFL.BFLY PT, R9, R38, 0x2, 0x1f ;  /* 0x0c401f0026097f89 */ /* 0x000ea200000e0000 */
[----:B-1----:R-:W-:-:S05]  /*ff30*/  FMNMX.FTZ R36, R11, R36, !PT ;  /* 0x000000240b247209 */ /* 0x002fca0007810000 */
[----:B------:R-:W1:Y:S01]  /*ff40*/  SHFL.BFLY PT, R3, R36, 0x1, 0x1f ;  /* 0x0c201f0024037f89 */ /* 0x000e6200000e0000 */
[----:B--2---:R-:W-:-:S05]  /*ff50*/  FMNMX.FTZ R9, R38, R9, !PT ;  /* 0x0000000926097209 */ /* 0x004fca0007810000 */
[----:B------:R-:W2:Y:S01]  /*ff60*/  SHFL.BFLY PT, R2, R9, 0x1, 0x1f ;  /* 0x0c201f0009027f89 */ /* 0x000ea200000e0000 */
[----:B------:R-:W-:-:S05]  /*ff70*/  IMAD.IADD R151, R57, 0x1, R56 ;  /* 0x0000000139977824 */ /* 0x000fca00078e0238 */
[----:B------:R-:W-:Y:S02]  /*ff80*/  LEA R151, R151, UR6, 0x1 ;  /* 0x0000000697977c11 */ /* 0x000fe4000f8e08ff */
[----:B-1----:R-:W-:-:S03]  /*ff90*/  FMNMX.FTZ R3, R36, R3, !PT ;  /* 0x0000000324037209 */ /* 0x002fc60007810000 */
[--C-:B------:R-:W-:Y:S01]  /*ffa0*/  IMAD.IADD R149, R6, 0x1, R151.reuse ;  /* 0x0000000106957824 */ /* 0x100fe200078e0297 */
[----:B------:R-:W-:Y:S01]  /*ffb0*/  LDSM.16.MT88.4 R92, [R151+0x8000] ;  /* 0x00800000975c783b */ /* 0x000fe20000004200 */
[----:B------:R-:W-:Y:S01]  /*ffc0*/  FSETP.NEU.FTZ.AND P0, PT, R3, -INF , PT ;  /* 0xff8000000300780b */ /* 0x000fe20003f1d000 */
[----:B---3--:R-:W-:Y:S01]  /*ffd0*/  FMUL.FTZ R133, R118, R3 ;  /* 0x0000000376857220 */ /* 0x008fe20000410000 */
[C---:B------:R-:W-:Y:S01]  /*ffe0*/  IMAD.IADD R150, R4.reuse, 0x1, R151 ;  /* 0x0000000104967824 */ /* 0x040fe200078e0297 */
[----:B------:R-:W1:Y:S01]  /*fff0*/  LDSM.16.MT88.4 R76, [R149+0x8000] ;  /* 0x00800000954c783b */ /* 0x000e620000004200 */
[----:B------:R-:W-:Y:S02]  /*10000*/  IMAD.IADD R148, R4, 0x1, R149 ;  /* 0x0000000104947824 */ /* 0x000fe400078e0295 */
[----:B------:R-:W-:Y:S01]  /*10010*/  FSEL R133, R133, RZ, P0 ;  /* 0x000000ff85857208 */ /* 0x000fe20000000000 */
[----:B------:R-:W3:Y:S01]  /*10020*/  LDSM.16.MT88.4 R84, [R150+0x8000] ;  /* 0x008000009654783b */ /* 0x000ee20000004200 */
[----:B--2---:R-:W-:-:S03]  /*10030*/  FMNMX.FTZ R2, R9, R2, !PT ;  /* 0x0000000209027209 */ /* 0x004fc60007810000 */
[-CC-:B------:R-:W-:Y:S01]  /*10040*/  FFMA.FTZ R104, R18, R118.reuse, -R133.reuse ;  /* 0x0000007612687223 */ /* 0x180fe20000010885 */
[----:B------:R-:W-:Y:S01]  /*10050*/  FFMA.FTZ R111, R16, R118, -R133 ;  /* 0x00000076106f7223 */ /* 0x000fe20000010885 */
[----:B------:R-:W-:Y:S01]  /*10060*/  FMUL.FTZ R135, R118, R2 ;  /* 0x0000000276877220 */ /* 0x000fe20000410000 */
[----:B------:R-:W2:Y:S01]  /*10070*/  LDSM.16.MT88.4 R68, [R148+0x8000] ;  /* 0x008000009444783b */ /* 0x000ea20000004200 */
[----:B------:R-:W-:-:S03]  /*10080*/  FSETP.NEU.FTZ.AND P0, PT, R2, -INF , PT ;  /* 0xff8000000200780b */ /* 0x000fc60003f1d000 */
[----:B------:R-:W4:Y:S04]  /*10090*/  LDSM.16.MT88.4 R40, [R151+0xa000] ;  /* 0x00a000009728783b */ /* 0x000f280000004200 */
[----:B------:R-:W5:Y:S04]  /*100a0*/  LDSM.16.MT88.4 R48, [R150+0xa000] ;  /* 0x00a000009630783b */ /* 0x000f680000004200 */
[----:B------:R-:W5:Y:S04]  /*100b0*/  LDSM.16.MT88.4 R56, [R149+0xa000] ;  /* 0x00a000009538783b */ /* 0x000f680000004200 */
[----:B------:R-:W5:Y:S01]  /*100c0*/  LDSM.16.MT88.4 R16, [R148+0xa000] ;  /* 0x00a000009410783b */ /* 0x000f620000004200 */
        /* <DEDUP_REMOVED lines=12> */
[-C--:B------:R-:W-:Y:S01]  /*10190*/  FFMA.FTZ R34, R34, R118.reuse, -R133 ;  /* 0x0000007622227223 */ /* 0x080fe20000010885 */
[----:B------:R-:W1:Y:S01]  /*101a0*/  MUFU.EX2 R116, R116 ;  /* 0x0000007400747308 */ /* 0x000e620000000800 */
[----:B------:R-:W5:Y:S03]  /*101b0*/  LDSM.16.MT88.4 R12, [R149+0x8800] ;  /* 0x00880000950c783b */ /* 0x000f660000004200 */
[----:B------:R-:W-:Y:S01]  /*101c0*/  MUFU.EX2 R115, R115 ;  /* 0x0000007300737308 */ /* 0x000fe20000000800 */
[-CC-:B------:R-:W-:Y:S01]  /*101d0*/  FFMA.FTZ R108, R10, R118.reuse, -R135.reuse ;  /* 0x000000760a6c7223 */ /* 0x180fe20000010887 */
[-CC-:B------:R-:W-:Y:S01]  /*101e0*/  FFMA.FTZ R33, R8, R118.reuse, -R135.reuse ;  /* 0x0000007608217223 */ /* 0x180fe20000010887 */
[----:B------:R-:W-:Y:S01]  /*101f0*/  FFMA.FTZ R32, R32, R118, -R135 ;  /* 0x0000007620207223 */ /* 0x000fe20000010887 */
[----:B------:R-:W3:Y:S01]  /*10200*/  MUFU.EX2 R112, R112 ;  /* 0x0000007000707308 */ /* 0x000ee20000000800 */
[----:B------:R-:W5:Y:S03]  /*10210*/  LDSM.16.MT88.4 R8, [R148+0x8800] ;  /* 0x008800009408783b */ /* 0x000f660000004200 */
[----:B------:R-:W-:Y:S01]  /*10220*/  MUFU.EX2 R117, R117 ;  /* 0x0000007500757308 */ /* 0x000fe20000000800 */
[----:B------:R-:W-:Y:S03]  /*10230*/  LDSM.16.MT88.4 R28, [R151+0x8800] ;  /* 0x00880000971c783b */ /* 0x000fe60000004200 */
[----:B------:R-:W2:Y:S01]  /*10240*/  MUFU.EX2 R114, R114 ;  /* 0x0000007200727308 */ /* 0x000ea20000000800 */
[----:B------:R-:W-:Y:S03]  /*10250*/  LDSM.16.MT88.4 R24, [R150+0x8800] ;  /* 0x008800009618783b */ /* 0x000fe60000004200 */
[----:B------:R-:W-:Y:S01]  /*10260*/  MUFU.EX2 R113, R113 ;  /* 0x0000007100717308 */ /* 0x000fe20000000800 */
[----:B------:R-:W-:Y:S03]  /*10270*/  LDSM.16.MT88.4 R20, [R151+0xa800] ;  /* 0x00a800009714783b */ /* 0x000fe60000004200 */
[----:B------:R-:W4:Y:S01]  /*10280*/  MUFU.EX2 R110, R110 ;  /* 0x0000006e006e7308 */ /* 0x000f220000000800 */
[----:B-1----:R-:W-:-:S02]  /*10290*/  F2FP.F16.F32.PACK_AB R64, R116, R119 ;  /* 0x000000777440723e */ /* 0x002fc400000000ff */
[----:B---3--:R-:W-:Y:S02]  /*102a0*/  F2FP.F16.F32.PACK_AB R66, R112, R115 ;  /* 0x000000737042723e */ /* 0x008fe400000000ff */
[----:B--2---:R-:W-:Y:S01]  /*102b0*/  F2FP.F16.F32.PACK_AB R65, R114, R117 ;  /* 0x000000757241723e */ /* 0x004fe200000000ff */
        /* <DEDUP_REMOVED lines=188> */
.L_x_12028:
        /* <DEDUP_REMOVED lines=79> */
.L_x_12023:
[----:B------:R-:W-:Y:S05]  /*11370*/  BSYNC.RECONVERGENT B0 ;  /* 0x0000000000007941 */ /* 0x000fea0003800200 */
.L_x_12022:
        /* <DEDUP_REMOVED lines=58> */
[----:B------:R-:W1:Y:S05]  /*11720*/  LDSM.16.M88.4 R136, [R142+0x4000] ;  /* 0x004000008e88783b */ /* 0x000e6a0000000200 */
        /* <DEDUP_REMOVED lines=39> */
[----:B------:R-:W-:Y:S07]  /*119a0*/  LDSM.16.M88.4 R124, [R146+UR6+0x6800] ;  /* 0x00680006927c783b */ /* 0x000fee0008000200 */
[C---:B-1----:R-:W-:Y:S08]  /*119b0*/  HMMA.16816.F32 R12, R120.reuse, R108, R12 ;  /* 0x0000006c780c723c */ /* 0x042ff0000000180c */
[C---:B------:R-:W-:Y:S01]  /*119c0*/  HMMA.16816.F32 R16, R120.reuse, R110, R16 ;  /* 0x0000006e7810723c */ /* 0x040fe20000001810 */
[----:B------:R-:W-:Y:S07]  /*119d0*/  LDSM.16.M88.4 R108, [R147+0x2000] ;  /* 0x00200000936c783b */ /* 0x000fee0000000200 */
[C---:B---3--:R-:W-:Y:S08]  /*119e0*/  HMMA.16816.F32 R20, R120.reuse, R112, R20 ;  /* 0x000000707814723c */ /* 0x048ff00000001814 */
[C---:B------:R-:W-:Y:S01]  /*119f0*/  HMMA.16816.F32 R24, R120.reuse, R114, R24 ;  /* 0x000000727818723c */ /* 0x040fe20000001818 */
[----:B------:R-:W1:Y:S07]  /*11a00*/  LDSM.16.M88.4 R112, [R146+UR6+0x6000] ;  /* 0x006000069270783b */ /* 0x000e6e0008000200 */
[C---:B------:R-:W-:Y:S08]  /*11a10*/  HMMA.16816.F32 R28, R120.reuse, R116, R28 ;  /* 0x00000074781c723c */ /* 0x040ff0000000181c */
[----:B------:R-:W-:Y:S01]  /*11a20*/  HMMA.16816.F32 R32, R120, R118, R32 ;  /* 0x000000767820723c */ /* 0x000fe20000001820 */
[----:B------:R-:W3:Y:S05]  /*11a30*/  LDSM.16.M88.4 R116, [R146+UR6+0x7000] ;  /* 0x007000069274783b */ /* 0x000eea0008000200 */
[----:B------:R-:W-:Y:S02]  /*11a40*/  LDSM.16.M88.4 R120, [R145+0x2000] ;  /* 0x002000009178783b */ /* 0x000fe40000000200 */
[C---:B-1----:R-:W-:Y:S08]  /*11a50*/  HMMA.16816.F32 R4, R108.reuse, R112, R4 ;  /* 0x000000706c04723c */ /* 0x042ff00000001804 */
[C---:B------:R-:W-:Y:S01]  /*11a60*/  HMMA.16816.F32 R8, R108.reuse, R114, R8 ;  /* 0x000000726c08723c */ /* 0x040fe20000001808 */
[----:B------:R-:W1:Y:S07]  /*11a70*/  LDSM.16.M88.4 R112, [R146+UR6+0x7800] ;  /* 0x007800069270783b */ /* 0x000e6e0008000200 */
        /* <DEDUP_REMOVED lines=69> */
[----:B------:R2:W1:Y:S10]  /*11ed0*/  MUFU.TANH R127, R105 ;  /* 0x00000069007f7308 */ /* 0x0004740000002400 */
[----:B------:R4:W1:Y:S01]  /*11ee0*/  MUFU.TANH R129, R107 ;  /* 0x0000006b00817308 */ /* 0x0008620000002400 */
[C---:B-----5:R-:W-:Y:S03]  /*11ef0*/  HMMA.16816.F32 R28, R120.reuse, R108, R28 ;  /* 0x0000006c781c723c */ /* 0x060fe6000000181c */
[-C--:B------:R-:W-:Y:S01]  /*11f00*/  FMUL.FTZ R108, R26, R2.reuse ;  /* 0x000000021a6c7220 */ /* 0x080fe20000410000 */
[-C--:B------:R-:W-:Y:S05]  /*11f10*/  FMUL.FTZ R109, R25, R2.reuse ;  /* 0x00000002196d7220 */ /* 0x080fea0000410000 */
[----:B------:R5:W1:Y:S01]  /*11f20*/  MUFU.TANH R125, R106 ;  /* 0x0000006a007d7308 */ /* 0x000a620000002400 */
[-C--:B--2---:R-:W-:Y:S01]  /*11f30*/  FMUL.FTZ R105, R24, R2.reuse ;  /* 0x0000000218697220 */ /* 0x084fe20000410000 */
[----:B------:R-:W-:Y:S08]  /*11f40*/  HMMA.16816.F32 R32, R120, R110, R32 ;  /* 0x0000006e7820723c */ /* 0x000ff00000001820 */
[----:B------:R2:W1:Y:S01]  /*11f50*/  MUFU.TANH R137, R108 ;  /* 0x0000006c00897308 */ /* 0x0004620000002400 */
[-C--:B----4-:R-:W-:Y:S01]  /*11f60*/  FMUL.FTZ R107, R23, R2.reuse ;  /* 0x00000002176b7220 */ /* 0x090fe20000410000 */
[-C--:B------:R-:W-:Y:S01]  /*11f70*/  FMUL.FTZ R182, R28, R2.reuse ;  /* 0x000000021cb67220 */ /* 0x080fe20000410000 */
[-C--:B------:R-:W-:Y:S01]  /*11f80*/  FMUL.FTZ R111, R29, R2.reuse ;  /* 0x000000021d6f7220 */ /* 0x080fe20000410000 */
[-C--:B------:R-:W-:Y:S06]  /*11f90*/  FMUL.FTZ R110, R30, R2.reuse ;  /* 0x000000021e6e7220 */ /* 0x080fec0000410000 */
[----:B------:R4:W1:Y:S01]  /*11fa0*/  MUFU.TANH R133, R105 ;  /* 0x0000006900857308 */ /* 0x0008620000002400 */
[-C--:B-----5:R-:W-:Y:S01]  /*11fb0*/  FMUL.FTZ R106, R27, R2.reuse ;  /* 0x000000021b6a7220 */ /* 0x0a0fe20000410000 */
[-C--:B------:R-:W-:Y:S01]  /*11fc0*/  FMUL.FTZ R33, R33, R2.reuse ;  /* 0x0000000221217220 */ /* 0x080fe20000410000 */
[-C--:B------:R-:W-:Y:S07]  /*11fd0*/  FMUL.FTZ R34, R34, R2.reuse ;  /* 0x0000000222227220 */ /* 0x080fee0000410000 */
[----:B------:R1:W1:Y:S01]  /*11fe0*/  MUFU.TANH R139, R107 ;  /* 0x0000006b008b7308 */ /* 0x0002620000002400 */
[-C--:B------:R-:W-:Y:S01]  /*11ff0*/  FMUL.FTZ R35, R35, R2.reuse ;  /* 0x0000000223237220 */ /* 0x080fe20000410000 */
[-C--:B--2---:R-:W-:Y:S08]  /*12000*/  FMUL.FTZ R108, R31, R2.reuse ;  /* 0x000000021f6c7220 */ /* 0x084ff00000410000 */
[----:B------:R2:W1:Y:S01]  /*12010*/  MUFU.TANH R131, R109 ;  /* 0x0000006d00837308 */ /* 0x0004620000002400 */
[----:B----4-:R-:W-:Y:S09]  /*12020*/  FMUL.FTZ R105, R32, R2 ;  /* 0x0000000220697220 */ /* 0x010ff20000410000 */
[----:B------:R2:W4:Y:S10]  /*12030*/  MUFU.TANH R135, R106 ;  /* 0x0000006a00877308 */ /* 0x0005340000002400 */
        /* <DEDUP_REMOVED lines=15> */
[----:B------:R2:W1:Y:S10]  /*12130*/  MUFU.TANH R120, R33 ;  /* 0x0000002100787308 */ /* 0x0004740000002400 */
[----:B------:R2:W1:Y:S10]  /*12140*/  MUFU.TANH R107, R34 ;  /* 0x00000022006b7308 */ /* 0x0004740000002400 */
[----:B------:R2:W1:Y:S01]  /*12150*/  MUFU.TANH R106, R35 ;  /* 0x00000023006a7308 */ /* 0x0004620000002400 */
[----:B---34-:R-:W-:Y:S05]  /*12160*/  @!P3 BRA `(.L_x_12025) ;  /* 0x0000000400ecb947 */ /* 0x018fea0003800000 */
[----:B------:R-:W3:Y:S01]  /*12170*/  @!P2 LD.E R4, desc[UR4][R102.64+0x38] ;  /* 0x000038046604a980 */ /* 0x000ee2000c101900 */
[----:B------:R-:W-:Y:S01]  /*12180*/  @!P2 IMAD.MOV.U32 R5, RZ, RZ, RZ ;  /* 0x000000ffff05a224 */ /* 0x000fe200078e00ff */
[----:B------:R-:W-:Y:S01]  /*12190*/  BSSY.RECONVERGENT B0, `(.L_x_12026) ;  /* 0x0000048000007945 */ /* 0x000fe20003800200 */
[----:B------:R-:W-:Y:S03]  /*121a0*/  IMAD.SHL.U32 R2, R152, 0x20, RZ ;  /* 0x0000002098027824 */ /* 0x000fe600078e00ff */
        /* <DEDUP_REMOVED lines=8> */
[----:B------:R-:W3:Y:S04]  /*12230*/  LD.E R13, desc[UR4][R102.64+0x170] ;  /* 0x00017004660d7980 */ /* 0x000ee8000c101900 */
[----:B------:R-:W-:Y:S01]  /*12240*/  IABS R5, R10 ;  /* 0x0000000a00057213 */ /* 0x000fe20000000000 */
[----:B------:R-:W4:Y:S01]  /*12250*/  LD.E.64 R16, desc[UR4][R102.64+0x20] ;  /* 0x0000200466107980 */ /* 0x000f22000c101b00 */
[-C--:B---3--:R-:W-:Y:S02]  /*12260*/  IABS R8, R13.reuse ;  /* 0x0000000d00087213 */ /* 0x088fe40000000000 */
[-C--:B------:R-:W-:Y:S02]  /*12270*/  IABS R6, R13.reuse ;  /* 0x0000000d00067213 */ /* 0x080fe40000000000 */
[----:B------:R-:W3:Y:S01]  /*12280*/  I2F.RP R9, R8 ;  /* 0x0000000800097306 */ /* 0x000ee20000209400 */
[-C--:B------:R-:W-:Y:S02]  /*12290*/  LOP3.LUT R10, R10, R13.reuse, RZ, 0x3c, !PT ;  /* 0x0000000d0a0a7212 */ /* 0x080fe400078e3cff */
[----:B------:R-:W-:Y:S07]  /*122a0*/  IMAD.MOV R6, RZ, RZ, -R6 ;  /* 0x000000ffff067224 */ /* 0x000fee00078e0a06 */
[----:B---3--:R-:W3:Y:S02]  /*122b0*/  MUFU.RCP R4, R9 ;  /* 0x0000000900047308 */ /* 0x008ee40000001000 */
[----:B---3--:R-:W-:Y:S01]  /*122c0*/  VIADD R14, R4, 0xffffffe ;  /* 0x0ffffffe040e7836 */ /* 0x008fe20000000000 */
[----:B------:R-:W-:Y:S07]  /*122d0*/  IADD3 R4, PT, PT, R178, -0x40, RZ ;  /* 0xffffffc0b2047810 */ /* 0x000fee0007ffe0ff */
[----:B------:R-:W3:Y:S02]  /*122e0*/  F2I.FTZ.U32.TRUNC.NTZ R15, R14 ;  /* 0x0000000e000f7305 */ /* 0x000ee4000021f000 */
[--C-:B---3--:R-:W-:Y:S02]  /*122f0*/  IMAD.MOV R7, RZ, RZ, -R15.reuse ;  /* 0x000000ffff077224 */ /* 0x108fe400078e0a0f */
[----:B------:R-:W-:Y:S02]  /*12300*/  IMAD.MOV.U32 R14, RZ, RZ, RZ ;  /* 0x000000ffff0e7224 */ /* 0x000fe400078e00ff */
[----:B------:R-:W-:Y:S01]  /*12310*/  IMAD R12, R7, R8, RZ ;  /* 0x00000008070c7224 */ /* 0x000fe200078e02ff */
[----:B------:R-:W-:Y:S02]  /*12320*/  IABS R7, R4 ;  /* 0x0000000400077213 */ /* 0x000fe40000000000 */
[----:B------:R-:W-:Y:S01]  /*12330*/  LOP3.LUT R4, R4, R13, RZ, 0x3c, !PT ;  /* 0x0000000d04047212 */ /* 0x000fe200078e3cff */
[----:B------:R-:W-:Y:S02]  /*12340*/  IMAD.HI.U32 R12, R15, R12, R14 ;  /* 0x0000000c0f0c7227 */ /* 0x000fe400078e000e */
[----:B------:R-:W3:Y:S04]  /*12350*/  LD.E.64 R14, desc[UR4][R102.64+0x38] ;  /* 0x00003804660e7980 */ /* 0x000ee8000c101b00 */
        /* <DEDUP_REMOVED lines=28> */
[----:B------:R-:W5:Y:S03]  /*12520*/  LD.E R5, desc[UR4][R20.64] ;  /* 0x0000000414057980 */ /* 0x000f66000c101900 */
[----:B------:R-:W-:Y:S01]  /*12530*/  SHF.R.S32.HI R7, RZ, 0x1f, R13 ;  /* 0x0000001fff077819 */ /* 0x000fe2000001140d */
[----:B------:R-:W5:Y:S01]  /*12540*/  LD.E R4, desc[UR4][R18.64] ;  /* 0x0000000412047980 */ /* 0x000f62000c101900 */
[-C--:B---3--:R-:W-:Y:S02]  /*12550*/  IMAD R6, R15, R13.reuse, RZ ;  /* 0x0000000d0f067224 */ /* 0x088fe400078e02ff */
[C---:B------:R-:W-:Y:S04]  /*12560*/  IMAD.WIDE.U32 R8, R14.reuse, R13, RZ ;  /* 0x0000000d0e087225 */ /* 0x040fe800078e00ff */
[----:B------:R-:W-:Y:S05]  /*12570*/  IMAD R6, R14, R7, R6 ;  /* 0x000000070e067224 */ /* 0x000fea00078e0206 */
[----:B------:R-:W-:Y:S01]  /*12580*/  IADD3 R9, PT, PT, R9, R6, RZ ;  /* 0x0000000609097210 */ /* 0x000fe20007ffe0ff */
[----:B-----5:R-:W-:Y:S04]  /*12590*/  IMAD.IADD R5, R5, 0x1, -R4 ;  /* 0x0000000105057824 */ /* 0x020fe800078e0a04 */
[----:B----4-:R-:W-:Y:S01]  /*125a0*/  IMAD R7, R17, R5, RZ ;  /* 0x0000000511077224 */ /* 0x010fe200078e02ff */
[----:B------:R-:W-:Y:S01]  /*125b0*/  SHF.R.S32.HI R4, RZ, 0x1f, R5 ;  /* 0x0000001fff047819 */ /* 0x000fe20000011405 */
[----:B------:R-:W-:Y:S04]  /*125c0*/  IMAD.WIDE.U32 R8, R5, R16, R8 ;  /* 0x0000001005087225 */ /* 0x000fe800078e0008 */
[----:B------:R-:W-:Y:S01]  /*125d0*/  IMAD R7, R16, R4, R7 ;  /* 0x0000000410077224 */ /* 0x000fe200078e0207 */
[C---:B------:R-:W-:Y:S03]  /*125e0*/  LEA R156, P3, R8.reuse, R156, 0x1 ;  /* 0x0000009c089c7211 */ /* 0x040fe600078608ff */
[----:B------:R-:W-:Y:S05]  /*125f0*/  IMAD.IADD R7, R9, 0x1, R7 ;  /* 0x0000000109077824 */ /* 0x000fea00078e0207 */
[----:B------:R-:W-:Y:S02]  /*12600*/  LEA.HI.X R157, R8, R157, R7, 0x1, P3 ;  /* 0x0000009d089d7211 */ /* 0x000fe400018f0c07 */
.L_x_12027:
[----:B------:R-:W-:Y:S05]  /*12610*/  BSYNC.RECONVERGENT B0 ;  /* 0x0000000000007941 */ /* 0x000fea0003800200 */
.L_x_12026:
        /* <DEDUP_REMOVED lines=48> */
.L_x_12025:
[----:B------:R-:W-:Y:S05]  /*12920*/  BSYNC.RECONVERGENT B1 ;  /* 0x0000000000017941 */ /* 0x000fea0003800200 */
.L_x_12024:
[----:B--2---:R-:W2:Y:S01]  /*12930*/  LD.E R105, desc[UR4][R102.64+0xdc] ;  /* 0x0000dc0466697980 */ /* 0x004ea2000c101900 */
[C---:B------:R-:W-:Y:S02]  /*12940*/  IADD3 R2, PT, PT, R176.reuse, -0x10, RZ ;  /* 0xfffffff0b0027810 */ /* 0x040fe40007ffe0ff */
[C---:B---3--:R-:W-:Y:S01]  /*12950*/  IADD3 R6, PT, PT, R176.reuse, -0x8, RZ ;  /* 0xfffffff8b0067810 */ /* 0x048fe20007ffe0ff */
[----:B------:R-:W-:Y:S01]  /*12960*/  LDSM.16.MT88.4 R12, [R151+0x8000] ;  /* 0x00800000970c783b */ /* 0x000fe20000004200 */
[----:B------:R-:W-:Y:S02]  /*12970*/  IABS R2, R2 ;  /* 0x0000000200027213 */ /* 0x000fe40000000000 */
[----:B------:R-:W-:Y:S02]  /*12980*/  IABS R6, R6 ;  /* 0x0000000600067213 */ /* 0x000fe40000000000 */
[----:B------:R-:W-:Y:S02]  /*12990*/  I2FP.F32.S32 R2, R2 ;  /* 0x0000000200027245 */ /* 0x000fe40000201400 */
[----:B------:R-:W-:Y:S01]  /*129a0*/  I2FP.F32.S32 R6, R6 ;  /* 0x0000000600067245 */ /* 0x000fe20000201400 */
[----:B------:R-:W-:Y:S01]  /*129b0*/  LDSM.16.MT88.4 R20, [R150+0x8000] ;  /* 0x008000009614783b */ /* 0x000fe20000004200 */
[----:B------:R-:W-:Y:S01]  /*129c0*/  IADD3 R4, PT, PT, R176, -0x9, RZ ;  /* 0xfffffff7b0047810 */ /* 0x000fe20007ffe0ff */
[CC--:B------:R-:W-:Y:S01]  /*129d0*/  FFMA.FTZ R203, -R0.reuse, R2.reuse, R203 ;  /* 0x0000000200cb7223 */ /* 0x0c0fe200000101cb */
[----:B-1----:R-:W-:Y:S01]  /*129e0*/  FFMA.FTZ R193, -R0, R2, R193 ;  /* 0x0000000200c17223 */ /* 0x002fe200000101c1 */
[----:B------:R-:W-:Y:S01]  /*129f0*/  IADD3 R2, PT, PT, R176, -0x21, RZ ;  /* 0xffffffdfb0027810 */ /* 0x000fe20007ffe0ff */
[CC--:B------:R-:W-:Y:S01]  /*12a00*/  FFMA.FTZ R9, -R0.reuse, R6.reuse, R3 ;  /* 0x0000000600097223 */ /* 0x0c0fe20000010103 */
[----:B------:R-:W-:Y:S01]  /*12a10*/  FFMA.FTZ R205, -R0, R6, R205 ;  /* 0x0000000600cd7223 */ /* 0x000fe200000101cd */
[C---:B------:R-:W-:Y:S01]  /*12a20*/  IADD3 R3, PT, PT, R176.reuse, -0x11, RZ ;  /* 0xffffffefb0037810 */ /* 0x040fe20007ffe0ff */
[----:B------:R-:W-:Y:S01]  /*12a30*/  LDSM.16.MT88.4 R28, [R149+0x8000] ;  /* 0x00800000951c783b */ /* 0x000fe20000004200 */
[----:B------:R-:W-:Y:S02]  /*12a40*/  IABS R2, R2 ;  /* 0x0000000200027213 */ /* 0x000fe40000000000 */
[----:B------:R-:W-:Y:S02]  /*12a50*/  IABS R4, R4 ;  /* 0x0000000400047213 */ /* 0x000fe40000000000 */
[----:B------:R-:W-:Y:S02]  /*12a60*/  IADD3 R6, PT, PT, R176, -0x19, RZ ;  /* 0xffffffe7b0067810 */ /* 0x000fe40007ffe0ff */
[----:B------:R-:W-:Y:S02]  /*12a70*/  I2FP.F32.S32 R2, R2 ;  /* 0x0000000200027245 */ /* 0x000fe40000201400 */
[----:B------:R-:W-:Y:S02]  /*12a80*/  IABS R3, R3 ;  /* 0x0000000300037213 */ /* 0x000fe40000000000 */
[----:B------:R-:W-:Y:S01]  /*12a90*/  I2FP.F32.S32 R4, R4 ;  /* 0x0000000400047245 */ /* 0x000fe20000201400 */
[C---:B------:R-:W-:Y:S01]  /*12aa0*/  FFMA.FTZ R127, -R0.reuse, R2, R127 ;  /* 0x00000002007f7223 */ /* 0x040fe2000001017f */
[----:B------:R-:W-:Y:S01]  /*12ab0*/  IABS R6, R6 ;  /* 0x0000000600067213 */ /* 0x000fe20000000000 */
[----:B------:R-:W-:Y:S01]  /*12ac0*/  FFMA.FTZ R139, -R0, R2, R139 ;  /* 0x00000002008b7223 */ /* 0x000fe2000001018b */
[----:B------:R-:W-:Y:S01]  /*12ad0*/  IADD3 R8, PT, PT, R176, -0x1, RZ ;  /* 0xffffffffb0087810 */ /* 0x000fe20007ffe0ff */
[CC--:B------:R-:W-:Y:S01]  /*12ae0*/  FFMA.FTZ R195, -R0.reuse, R4.reuse, R195 ;  /* 0x0000000400c37223 */ /* 0x0c0fe200000101c3 */
[----:B------:R-:W-:Y:S01]  /*12af0*/  I2FP.F32.S32 R3, R3 ;  /* 0x0000000300037245 */ /* 0x000fe20000201400 */
[C---:B------:R-:W-:Y:S01]  /*12b00*/  FFMA.FTZ R207, -R0.reuse, R4, R207 ;  /* 0x0000000400cf7223 */ /* 0x040fe200000101cf */
[----:B------:R-:W-:Y:S02]  /*12b10*/  I2FP.F32.S32 R6, R6 ;  /* 0x0000000600067245 */ /* 0x000fe40000201400 */
[----:B------:R-:W-:Y:S01]  /*12b20*/  IABS R8, R8 ;  /* 0x0000000800087213 */ /* 0x000fe20000000000 */
[-C--:B------:R-:W-:Y:S01]  /*12b30*/  FFMA.FTZ R201, -R0, R3.reuse, R201 ;  /* 0x0000000300c97223 */ /* 0x080fe200000101c9 */
[----:B------:R-:W-:Y:S01]  /*12b40*/  IADD3 R2, PT, PT, R176, -0x31, RZ ;  /* 0xffffffcfb0027810 */ /* 0x000fe20007ffe0ff */
[C---:B------:R-:W-:Y:S01]  /*12b50*/  FFMA.FTZ R191, -R0.reuse, R3, R191 ;  /* 0x0000000300bf7223 */ /* 0x040fe200000101bf */
[----:B------:R-:W-:Y:S01]  /*12b60*/  IABS R5, R176 ;  /* 0x000000b000057213 */ /* 0x000fe20000000000 */
[-C--:B------:R-:W-:Y:S01]  /*12b70*/  FFMA.FTZ R187, -R0, R6.reuse, R187 ;  /* 0x0000000600bb7223 */ /* 0x080fe200000101bb */
[----:B------:R-:W-:Y:S01]  /*12b80*/  IADD3 R4, PT, PT, R176, -0x20, RZ ;  /* 0xffffffe0b0047810 */ /* 0x000fe20007ffe0ff */
[C---:B------:R-:W-:Y:S01]  /*12b90*/  FFMA.FTZ R125, -R0.reuse, R6, R125 ;  /* 0x00000006007d7223 */ /* 0x040fe2000001017d */
[----:B------:R-:W-:Y:S02]  /*12ba0*/  I2FP.F32.S32 R8, R8 ;  /* 0x0000000800087245 */ /* 0x000fe40000201400 */
[----:B------:R-:W-:Y:S02]  /*12bb0*/  IABS R2, R2 ;  /* 0x0000000200027213 */ /* 0x000fe40000000000 */
[----:B------:R-:W-:Y:S01]  /*12bc0*/  I2FP.F32.S32 R5, R5 ;  /* 0x0000000500057245 */ /* 0x000fe20000201400 */
[----:B------:R-:W-:Y:S01]  /*12bd0*/  FFMA.FTZ R199, -R0, R8, R199 ;  /* 0x0000000800c77223 */ /* 0x000fe200000101c7 */
[C---:B------:R-:W-:Y:S02]  /*12be0*/  IADD3 R3, PT, PT, R176.reuse, -0x29, RZ ;  /* 0xffffffd7b0037810 */ /* 0x040fe40007ffe0ff */
[----:B------:R-:W-:Y:S01]  /*12bf0*/  IADD3 R6, PT, PT, R176, -0x28, RZ ;  /* 0xffffffd8b0067810 */ /* 0x000fe20007ffe0ff */
[----:B------:R-:W-:Y:S01]  /*12c00*/  FFMA.FTZ R197, -R0, R5, R197 ;  /* 0x0000000500c57223 */ /* 0x000fe200000101c5 */
[----:B------:R-:W-:Y:S02]  /*12c10*/  IABS R4, R4 ;  /* 0x0000000400047213 */ /* 0x000fe40000000000 */
[----:B------:R-:W-:Y:S02]  /*12c20*/  IADD3 R123, PT, PT, R176, -0x18, RZ ;  /* 0xffffffe8b07b7810 */ /* 0x000fe40007ffe0ff */
[----:B------:R-:W-:Y:S02]  /*12c30*/  I2FP.F32.S32 R2, R2 ;  /* 0x0000000200027245 */ /* 0x000fe40000201400 */
[----:B------:R-:W-:Y:S02]  /*12c40*/  IABS R3, R3 ;  /* 0x0000000300037213 */ /* 0x000fe40000000000 */
[----:B------:R-:W-:Y:S01]  /*12c50*/  IABS R6, R6 ;  /* 0x0000000600067213 */ /* 0x000fe20000000000 */
[C---:B------:R-:W-:Y:S01]  /*12c60*/  FFMA.FTZ R108, -R0.reuse, R2, R108 ;  /* 0x00000002006c7223 */ /* 0x040fe2000001016c */
[----:B------:R-:W-:Y:S01]  /*12c70*/  I2FP.F32.S32 R4, R4 ;  /* 0x0000000400047245 */ /* 0x000fe20000201400 */
[----:B------:R-:W-:Y:S01]  /*12c80*/  FFMA.FTZ R131, -R0, R2, R131 ;  /* 0x0000000200837223 */ /* 0x000fe20000010183 */
[----:B------:R-:W-:Y:S02]  /*12c90*/  IADD3 R5, PT, PT, R176, -0x38, RZ ;  /* 0xffffffc8b0057810 */ /* 0x000fe40007ffe0ff */
[----:B------:R-:W-:Y:S01]  /*12ca0*/  IABS R123, R123 ;  /* 0x0000007b007b7213 */ /* 0x000fe20000000000 */
[CC--:B------:R-:W-:Y:S01]  /*12cb0*/  FFMA.FTZ R129, -R0.reuse, R4.reuse, R129 ;  /* 0x0000000400817223 */ /* 0x0c0fe20000010181 */
[----:B------:R-:W-:Y:S01]  /*12cc0*/  I2FP.F32.S32 R3, R3 ;  /* 0x0000000300037245 */ /* 0x000fe20000201400 */
[C---:B------:R-:W-:Y:S01]  /*12cd0*/  FFMA.FTZ R185, -R0.reuse, R4, R185 ;  /* 0x0000000400b97223 */ /* 0x040fe200000101b9 */
[----:B------:R-:W-:Y:S02]  /*12ce0*/  I2FP.F32.S32 R6, R6 ;  /* 0x0000000600067245 */ /* 0x000fe40000201400 */
[----:B------:R-:W-:Y:S01]  /*12cf0*/  FMNMX3.FTZ R2, R101, R197, R199, !PT ;  /* 0x000000c565027276 */ /* 0x000fe200078100c7 */
[C---:B------:R-:W-:Y:S01]  /*12d00*/  FFMA.FTZ R181, -R0.reuse, R3, R181 ;  /* 0x0000000300b57223 */ /* 0x040fe200000101b5 */
[----:B------:R-:W-:Y:S01]  /*12d10*/  IABS R5, R5 ;  /* 0x0000000500057213 */ /* 0x000fe20000000000 */
[C---:B------:R-:W-:Y:S01]  /*12d20*/  FFMA.FTZ R135, -R0.reuse, R3, R135 ;  /* 0x0000000300877223 */ /* 0x040fe20000010187 */
[----:B------:R-:W-:Y:S01]  /*12d30*/  I2FP.F32.S32 R123, R123 ;  /* 0x0000007b007b7245 */ /* 0x000fe20000201400 */
[-C--:B------:R-:W-:Y:S01]  /*12d40*/  FFMA.FTZ R183, -R0, R6.reuse, R183 ;  /* 0x0000000600b77223 */ /* 0x080fe200000101b7 */
[----:B------:R-:W-:Y:S01]  /*12d50*/  IADD3 R4, PT, PT, R176, -0x30, RZ ;  /* 0xffffffd0b0047810 */ /* 0x000fe20007ffe0ff */
[C---:B------:R-:W-:Y:S01]  /*12d60*/  FFMA.FTZ R137, -R0.reuse, R6, R137 ;  /* 0x0000000600897223 */ /* 0x040fe20000010189 */
[----:B------:R-:W-:Y:S01]  /*12d70*/  I2FP.F32.S32 R3, R5 ;  /* 0x0000000500037245 */ /* 0x000fe20000201400 */
[----:B------:R-:W-:Y:S01]  /*12d80*/  FFMA.FTZ R189, -R0, R123, R189 ;  /* 0x0000007b00bd7223 */ /* 0x000fe200000101bd */
[----:B------:R-:W-:Y:S01]  /*12d90*/  FMNMX3.FTZ R2, R2, R205, R207, !PT ;  /* 0x000000cd02027276 */ /* 0x000fe200078100cf */
[----:B------:R-:W-:Y:S01]  /*12da0*/  FFMA.FTZ R123, -R0, R123, R209 ;  /* 0x0000007b007b7223 */ /* 0x000fe200000101d1 */
[----:B------:R-:W-:Y:S01]  /*12db0*/  FMNMX3.FTZ R6, R104, R9, R195, !PT ;  /* 0x0000000968067276 */ /* 0x000fe200078100c3 */
[CC--:B------:R-:W-:Y:S01]  /*12dc0*/  FFMA.FTZ R110, -R0.reuse, R3.reuse, R182 ;  /* 0x00000003006e7223 */ /* 0x0c0fe200000101b6 */
[----:B------:R-:W-:Y:S01]  /*12dd0*/  IABS R4, R4 ;  /* 0x0000000400047213 */ /* 0x000fe20000000000 */
[----:B------:R-:W-:Y:S01]  /*12de0*/  FFMA.FTZ R107, -R0, R3, R107 ;  /* 0x00000003006b7223 */ /* 0x000fe2000001016b */
[----:B------:R-:W-:Y:S02]  /*12df0*/  FMNMX3.FTZ R2, R2, R193, R191, !PT ;  /* 0x000000c102027276 */ /* 0x000fe400078100bf */
[----:B------:R-:W-:Y:S02]  /*12e00*/  I2FP.F32.S32 R4, R4 ;  /* 0x0000000400047245 */ /* 0x000fe40000201400 */
[----:B------:R-:W-:Y:S02]  /*12e10*/  FMNMX3.FTZ R6, R6, R203, R201, !PT ;  /* 0x000000cb06067276 */ /* 0x000fe400078100c9 */
[----:B------:R-:W-:Y:S01]  /*12e20*/  IADD3 R3, PT, PT, R176, -0x39, RZ ;  /* 0xffffffc7b0037810 */ /* 0x000fe20007ffe0ff */
[-C--:B------:R-:W-:Y:S01]  /*12e30*/  FFMA.FTZ R133, -R0, R4.reuse, R133 ;  /* 0x0000000400857223 */ /* 0x080fe20000010185 */
[----:B------:R-:W-:Y:S01]  /*12e40*/  FMNMX3.FTZ R2, R2, R123, R125, !PT ;  /* 0x0000007b02027276 */ /* 0x000fe2000781007d */
[----:B------:R-:W-:Y:S01]  /*12e50*/  FFMA.FTZ R109, -R0, R4, R109 ;  /* 0x00000004006d7223 */ /* 0x000fe2000001016d */
[----:B------:R-:W-:Y:S02]  /*12e60*/  FMNMX3.FTZ R6, R6, R189, R187, !PT ;  /* 0x000000bd06067276 */ /* 0x000fe400078100bb */
        /* <DEDUP_REMOVED lines=70> */
[----:B------:R-:W1:Y:S07]  /*132d0*/  LDSM.16.MT88.4 R84, [R148+0x8000] ;  /* 0x008000009454783b */ /* 0x000e6e0000004200 */
[----:B------:R-:W3:Y:S01]  /*132e0*/  MUFU.EX2 R116, R116 ;  /* 0x0000007400747308 */ /* 0x000ee20000000800 */
        /* <DEDUP_REMOVED lines=9> */
[C---:B------:R-:W-:Y:S01]  /*13380*/  FMUL.FTZ R35, R101.reuse, R71 ;  /* 0x0000004765237220 */ /* 0x040fe20000410000 */
[C---:B------:R-:W-:Y:S01]  /*13390*/  FMUL.FTZ R32, R104.reuse, R68 ;  /* 0x0000004468207220 */ /* 0x040fe20000410000 */
[----:B------:R-:W-:Y:S01]  /*133a0*/  FMUL.FTZ R33, R104, R69 ;  /* 0x0000004568217220 */ /* 0x000fe20000410000 */
[C---:B------:R-:W-:Y:S01]  /*133b0*/  FMUL.FTZ R38, R101.reuse, R38 ;  /* 0x0000002665267220 */ /* 0x040fe20000410000 */
[----:B---3--:R-:W-:Y:S01]  /*133c0*/  F2FP.F16.F32.PACK_AB R96, R116, R119 ;  /* 0x000000777460723e */ /* 0x008fe200000000ff */
[----:B------:R-:W-:Y:S01]  /*133d0*/  LDSM.16.MT88.4 R68, [R150+0xa000] ;  /* 0x00a000009644783b */ /* 0x000fe20000004200 */
[C---:B------:R-:W-:Y:S01]  /*133e0*/  FMUL.FTZ R39, R101.reuse, R39 ;  /* 0x0000002765277220 */ /* 0x040fe20000410000 */
[C---:B------:R-:W-:Y:S01]  /*133f0*/  FMUL.FTZ R36, R104.reuse, R36 ;  /* 0x0000002468247220 */ /* 0x040fe20000410000 */
[C---:B------:R-:W-:Y:S01]  /*13400*/  FMUL.FTZ R37, R104.reuse, R37 ;  /* 0x0000002568257220 */ /* 0x040fe20000410000 */
[C---:B------:R-:W-:Y:S01]  /*13410*/  FMUL.FTZ R42, R101.reuse, R42 ;  /* 0x0000002a652a7220 */ /* 0x040fe20000410000 */
[C---:B------:R-:W-:Y:S01]  /*13420*/  FMUL.FTZ R43, R101.reuse, R43 ;  /* 0x0000002b652b7220 */ /* 0x040fe20000410000 */
[----:B------:R-:W-:Y:S01]  /*13430*/  FMUL.FTZ R40, R104, R40 ;  /* 0x0000002868287220 */ /* 0x000fe20000410000 */
[----:B--2---:R-:W-:Y:S01]  /*13440*/  F2FP.F16.F32.PACK_AB R98, R114, R117 ;  /* 0x000000757262723e */ /* 0x004fe200000000ff */
[----:B------:R-:W-:Y:S01]  /*13450*/  LDSM.16.MT88.4 R92, [R151+0x9800] ;  /* 0x00980000975c783b */ /* 0x000fe20000004200 */
        /* <DEDUP_REMOVED lines=42> */
[----:B------:R-:W-:Y:S01]  /*13700*/  FMUL.FTZ R31, R101, R75 ;  /* 0x0000004b651f7220 */ /* 0x000fe20000410000 */
[C---:B------:R-:W-:Y:S01]  /*13710*/  FMUL.FTZ R48, R104.reuse, R48 ;  /* 0x0000003068307220 */ /* 0x040fe20000410000 */
[----:B------:R-:W3:Y:S01]  /*13720*/  LDSM.16.MT88.4 R72, [R149+0xa000] ;  /* 0x00a000009548783b */ /* 0x000ee20000004200 */
[----:B------:R-:W-:Y:S01]  /*13730*/  FMUL.FTZ R49, R104, R49 ;  /* 0x0000003168317220 */ /* 0x000fe20000410000 */
[-CC-:B------:R-:W-:Y:S01]  /*13740*/  FFMA.FTZ R130, R127, R105.reuse, -R124.reuse ;  /* 0x000000697f827223 */ /* 0x180fe2000001087c */
[-C--:B------:R-:W-:Y:S01]  /*13750*/  FFMA.FTZ R187, R187, R105.reuse, -R124 ;  /* 0x00000069bbbb7223 */ /* 0x080fe2000001087c */
[-CC-:B------:R-:W-:Y:S01]  /*13760*/  FFMA.FTZ R136, R185, R105.reuse, -R122.reuse ;  /* 0x00000069b9887223 */ /* 0x180fe2000001087a */
[C---:B-1----:R-:W-:Y:S03]  /*13770*/  HMMA.16816.F32 R28, R96.reuse, R84, R28 ;  /* 0x00000054601c723c */ /* 0x042fe6000000181c */
[----:B------:R-:W-:Y:S01]  /*13780*/  MUFU.EX2 R130, R130 ;  /* 0x0000008200827308 */ /* 0x000fe20000000800 */
[-CC-:B------:R-:W-:Y:S01]  /*13790*/  FFMA.FTZ R134, R137, R105.reuse, -R122.reuse ;  /* 0x0000006989867223 */ /* 0x180fe2000001087a */
[-C--:B------:R-:W-:Y:S01]  /*137a0*/  FFMA.FTZ R135, R135, R105.reuse, -R122 ;  /* 0x0000006987877223 */ /* 0x080fe2000001087a */
[-CC-:B------:R-:W-:Y:S07]  /*137b0*/  FFMA.FTZ R138, R183, R105.reuse, -R124.reuse ;  /* 0x00000069b78a7223 */ /* 0x180fee000001087c */
[----:B------:R-:W-:Y:S01]  /*137c0*/  MUFU.EX2 R136, R136 ;  /* 0x0000008800887308 */ /* 0x000fe20000000800 */
[C---:B------:R-:W-:Y:S01]  /*137d0*/  HMMA.16816.F32 R32, R96.reuse, R86, R32 ;  /* 0x000000566020723c */ /* 0x040fe20000001820 */
[----:B------:R-:W-:Y:S08]  /*137e0*/  LDSM.16.MT88.4 R84, [R150+0x9800] ;  /* 0x009800009654783b */ /* 0x000ff00000004200 */
[----:B------:R-:W-:Y:S01]  /*137f0*/  MUFU.EX2 R134, R134 ;  /* 0x0000008600867308 */ /* 0x000fe20000000800 */
[-CC-:B------:R-:W-:Y:S01]  /*13800*/  FFMA.FTZ R182, R133, R105.reuse, -R124.reuse ;  /* 0x0000006985b67223 */ /* 0x180fe2000001087c */
[-C--:B------:R-:W-:Y:S01]  /*13810*/  FFMA.FTZ R131, R131, R105.reuse, -R124 ;  /* 0x0000006983837223 */ /* 0x080fe2000001087c */
[-C--:B------:R-:W-:Y:S07]  /*13820*/  FFMA.FTZ R139, R139, R105.reuse, -R122 ;  /* 0x000000698b8b7223 */ /* 0x080fee000001087a */
[----:B------:R-:W-:Y:S01]  /*13830*/  MUFU.EX2 R135, R135 ;  /* 0x0000008700877308 */ /* 0x000fe20000000800 */
[C---:B--2---:R-:W-:Y:S09]  /*13840*/  HMMA.16816.F32 R36, R96.reuse, R80, R36 ;  /* 0x000000506024723c */ /* 0x044ff20000001824 */
[----:B------:R1:W-:Y:S01]  /*13850*/  MUFU.EX2 R137, R139 ;  /* 0x0000008b00897308 */ /* 0x0003e20000000800 */
[-C--:B------:R-:W-:Y:S01]  /*13860*/  FFMA.FTZ R181, R181, R105.reuse, -R124 ;  /* 0x00000069b5b57223 */ /* 0x080fe2000001087c */
[-C--:B------:R-:W-:Y:S01]  /*13870*/  FFMA.FTZ R184, R108, R105.reuse, -R122 ;  /* 0x000000696cb87223 */ /* 0x080fe2000001087a */
[-CC-:B------:R-:W-:Y:S07]  /*13880*/  FFMA.FTZ R186, R110, R105.reuse, -R124.reuse ;  /* 0x000000696eba7223 */ /* 0x180fee000001087c */
[----:B------:R-:W-:Y:S01]  /*13890*/  MUFU.EX2 R138, R138 ;  /* 0x0000008a008a7308 */ /* 0x000fe20000000800 */
[C---:B------:R-:W-:Y:S01]  /*138a0*/  HMMA.16816.F32 R40, R96.reuse, R82, R40 ;  /* 0x000000526028723c */ /* 0x040fe20000001828 */
[----:B------:R-:W-:Y:S08]  /*138b0*/  LDSM.16.MT88.4 R80, [R150+0x8800] ;  /* 0x008800009650783b */ /* 0x000ff00000004200 */
[----:B------:R-:W-:Y:S01]  /*138c0*/  MUFU.EX2 R133, R181 ;  /* 0x000000b500857308 */ /* 0x000fe20000000800 */
[-C--:B------:R-:W-:Y:S01]  /*138d0*/  FFMA.FTZ R111, R111, R105.reuse, -R124 ;  /* 0x000000696f6f7223 */ /* 0x080fe2000001087c */
[-CC-:B------:R-:W-:Y:S01]  /*138e0*/  FFMA.FTZ R126, R193, R105.reuse, -R122.reuse ;  /* 0x00000069c17e7223 */ /* 0x180fe2000001087a */
[-CC-:B------:R-:W-:Y:S07]  /*138f0*/  FFMA.FTZ R128, R125, R105.reuse, -R122.reuse ;  /* 0x000000697d807223 */ /* 0x180fee000001087a */
[----:B------:R-:W-:Y:S01]  /*13900*/  MUFU.EX2 R182, R182 ;  /* 0x000000b600b67308 */ /* 0x000fe20000000800 */
[C---:B------:R-:W-:Y:S09]  /*13910*/  HMMA.16816.F32 R44, R96.reuse, R68, R44 ;  /* 0x00000044602c723c */ /* 0x040ff2000000182c */
[----:B------:R-:W-:Y:S01]  /*13920*/  MUFU.EX2 R131, R131 ;  /* 0x0000008300837308 */ /* 0x000fe20000000800 */
[-CC-:B------:R-:W-:Y:S01]  /*13930*/  FFMA.FTZ R68, R123, R105.reuse, -R122.reuse ;  /* 0x000000697b447223 */ /* 0x180fe2000001087a */
[-CC-:B-1----:R-:W-:Y:S01]  /*13940*/  FFMA.FTZ R139, R109, R105.reuse, -R122.reuse ;  /* 0x000000696d8b7223 */ /* 0x182fe2000001087a */
[-C--:B------:R-:W-:Y:S07]  /*13950*/  FFMA.FTZ R191, R191, R105.reuse, -R122 ;  /* 0x00000069bfbf7223 */ /* 0x080fee000001087a */
[----:B------:R-:W-:Y:S01]  /*13960*/  MUFU.EX2 R126, R126 ;  /* 0x0000007e007e7308 */ /* 0x000fe20000000800 */
[C---:B------:R-:W-:Y:S03]  /*13970*/  HMMA.16816.F32 R48, R96.reuse, R70, R48 ;  /* 0x000000466030723c */ /* 0x040fe60000001830 */
[----:B------:R-:W-:Y:S06]  /*13980*/  FFMA.FTZ R70, R129, R105, -R124 ;  /* 0x0000006981467223 */ /* 0x000fec000001087c */
[----:B------:R-:W1:Y:S01]  /*13990*/  MUFU.EX2 R123, R191 ;  /* 0x000000bf007b7308 */ /* 0x000e620000000800 */
[----:B------:R-:W-:Y:S01]  /*139a0*/  FFMA.FTZ R119, R104, R179, R119 ;  /* 0x000000b368777223 */ /* 0x000fe20000010077 */
[----:B------:R-:W-:Y:S01]  /*139b0*/  ISETP.GT.AND P0, PT, R177, RZ, PT ;  /* 0x000000ffb100720c */ /* 0x000fe20003f04270 */
[----:B------:R-:W-:Y:S01]  /*139c0*/  FFMA.FTZ R118, R101, R180, R118 ;  /* 0x000000b465767223 */ /* 0x000fe20000010076 */
[C---:B---3--:R-:W-:Y:S06]  /*139d0*/  HMMA.16816.F32 R52, R96.reuse, R72, R52 ;  /* 0x000000486034723c */ /* 0x048fec0000001834 */
[----:B------:R-:W-:Y:S01]  /*139e0*/  MUFU.EX2 R125, R68 ;  /* 0x00000044007d7308 */ /* 0x000fe20000000800 */
[----:B------:R-:W-:Y:S01]  /*139f0*/  FADD.FTZ R116, R116, R119 ;  /* 0x0000007774747221 */ /* 0x000fe20000010000 */
[----:B------:R-:W-:Y:S08]  /*13a00*/  FADD.FTZ R118, R115, R118 ;  /* 0x0000007673767221 */ /* 0x000ff00000010000 */
[----:B------:R-:W2:Y:S01]  /*13a10*/  MUFU.EX2 R128, R128 ;  /* 0x0000008000807308 */ /* 0x000ea20000000800 */
[----:B------:R-:W-:Y:S01]  /*13a20*/  IADD3 R177, PT, PT, R177, -0x1, RZ ;  /* 0xffffffffb1b17810 */ /* 0x000fe20007ffe0ff */
[----:B------:R-:W-:Y:S01]  /*13a30*/  FADD.FTZ R117, R117, R116 ;  /* 0x0000007475757221 */ /* 0x000fe20000010000 */
[C---:B------:R-:W-:Y:S01]  /*13a40*/  HMMA.16816.F32 R56, R96.reuse, R74, R56 ;  /* 0x0000004a6038723c */ /* 0x040fe20000001838 */
[----:B------:R-:W3:Y:S06]  /*13a50*/  LDSM.16.MT88.4 R72, [R151+0x8800] ;  /* 0x008800009748783b */ /* 0x000eec0000004200 */
[----:B------:R-:W4:Y:S01]  /*13a60*/  MUFU.EX2 R129, R187 ;  /* 0x000000bb00817308 */ /* 0x000f220000000800 */
[----:B-1----:R-:W-:Y:S01]  /*13a70*/  F2FP.F16.F32.PACK_AB R69, R123, R126 ;  /* 0x0000007e7b45723e */ /* 0x002fe200000000ff */
[----:B------:R-:W-:Y:S01]  /*13a80*/  FADD.FTZ R117, R114, R117 ;  /* 0x0000007572757221 */ /* 0x000fe20000010000 */
[----:B------:R-:W-:Y:S07]  /*13a90*/  MOV R101, R2 ;  /* 0x0000000200657202 */ /* 0x000fee0000000f00 */
[----:B------:R-:W1:Y:S01]  /*13aa0*/  MUFU.EX2 R127, R70 ;  /* 0x00000046007f7308 */ /* 0x000e620000000800 */
[----:B------:R-:W-:Y:S01]  /*13ab0*/  MOV R104, R3 ;  /* 0x0000000300687202 */ /* 0x000fe20000000f00 */
[C---:B------:R-:W-:Y:S08]  /*13ac0*/  HMMA.16816.F32 R60, R96.reuse, R76, R60 ;  /* 0x0000004c603c723c */ /* 0x040ff0000000183c */
[----:B------:R-:W-:Y:S01]  /*13ad0*/  MUFU.EX2 R139, R139 ;  /* 0x0000008b008b7308 */ /* 0x000fe20000000800 */
[----:B--2---:R-:W-:Y:S09]  /*13ae0*/  F2FP.F16.F32.PACK_AB R71, R128, R125 ;  /* 0x0000007d8047723e */ /* 0x004ff200000000ff */
[----:B------:R-:W2:Y:S01]  /*13af0*/  MUFU.EX2 R184, R184 ;  /* 0x000000b800b87308 */ /* 0x000ea20000000800 */
[----:B------:R-:W-:Y:S01]  /*13b00*/  HMMA.16816.F32 R64, R96, R78, R64 ;  /* 0x0000004e6040723c */ /* 0x000fe20000001840 */
[----:B------:R-:W5:Y:S08]  /*13b10*/  LDSM.16.MT88.4 R76, [R149+0x8800] ;  /* 0x00880000954c783b */ /* 0x000f700000004200 */
[----:B------:R-:W-:Y:S01]  /*13b20*/  MUFU.EX2 R186, R186 ;  /* 0x000000ba00ba7308 */ /* 0x000fe20000000800 */
[C---:B----4-:R-:W-:Y:S01]  /*13b30*/  F2FP.F16.F32.PACK_AB R68, R129.reuse, R132 ;  /* 0x000000848144723e */ /* 0x050fe200000000ff */
[----:B------:R-:W-:Y:S01]  /*13b40*/  FADD.FTZ R132, R132, R117 ;  /* 0x0000007584847221 */ /* 0x000fe20000010000 */
[----:B-1----:R-:W-:Y:S03]  /*13b50*/  F2FP.F16.F32.PACK_AB R70, R130, R127 ;  /* 0x0000007f8246723e */ /* 0x002fe600000000ff */
[----:B------:R-:W-:Y:S01]  /*13b60*/  FADD.FTZ R132, R129, R132 ;  /* 0x0000008481847221 */ /* 0x000fe20000010000 */
[----:B--2---:R-:W-:Y:S03]  /*13b70*/  F2FP.F16.F32.PACK_AB R109, R184, R139 ;  /* 0x0000008bb86d723e */ /* 0x004fe600000000ff */
[----:B------:R-:W-:Y:S04]  /*13b80*/  FADD.FTZ R127, R127, R132 ;  /* 0x000000847f7f7221 */ /* 0x000fe80000010000 */
[----:B------:R-:W-:Y:S01]  /*13b90*/  FADD.FTZ R127, R130, R127 ;  /* 0x0000007f827f7221 */ /* 0x000fe20000010000 */
[C---:B---3--:R-:W-:Y:S08]  /*13ba0*/  HMMA.16816.F32 R4, R68.reuse, R72, R4 ;  /* 0x000000484404723c */ /* 0x048ff00000001804 */
        /* <DEDUP_REMOVED lines=25> */
[----:B------:R-:W-:Y:S01]  /*13d40*/  F2FP.F16.F32.PACK_AB R68, R133, R138 ;  /* 0x0000008a8544723e */ /* 0x000fe200000000ff */
[----:B------:R-:W-:Y:S01]  /*13d50*/  FADD.FTZ R138, R138, R127 ;  /* 0x0000007f8a8a7221 */ /* 0x000fe20000010000 */
[----:B------:R-:W-:Y:S03]  /*13d60*/  F2FP.F16.F32.PACK_AB R70, R131, R182 ;  /* 0x000000b68346723e */ /* 0x000fe600000000ff */
[----:B------:R-:W-:Y:S04]  /*13d70*/  FADD.FTZ R133, R133, R138 ;  /* 0x0000008a85857221 */ /* 0x000fe80000010000 */
[C---:B---3--:R-:W-:Y:S03]  /*13d80*/  HMMA.16816.F32 R4, R68.reuse, R76, R4 ;  /* 0x0000004c4404723c */ /* 0x048fe60000001804 */
[----:B------:R-:W-:Y:S04]  /*13d90*/  FADD.FTZ R182, R182, R133 ;  /* 0x00000085b6b67221 */ /* 0x000fe80000010000 */
[----:B------:R-:W-:Y:S01]  /*13da0*/  FADD.FTZ R131, R131, R182 ;  /* 0x000000b683837221 */ /* 0x000fe20000010000 */
        /* <DEDUP_REMOVED lines=16> */
[-C--:B------:R-:W-:Y:S03]  /*13eb0*/  FFMA.FTZ R122, R106, R105.reuse, -R122 ;  /* 0x000000696a7a7223 */ /* 0x080fe6000001087a */
[----:B------:R-:W-:Y:S01]  /*13ec0*/  MUFU.EX2 R106, R80 ;  /* 0x00000050006a7308 */ /* 0x000fe20000000800 */
[C---:B------:R-:W-:Y:S09]  /*13ed0*/  HMMA.16816.F32 R48, R68.reuse, R82, R48 ;  /* 0x000000524430723c */ /* 0x040ff20000001830 */
[----:B------:R-:W-:Y:S01]  /*13ee0*/  MUFU.EX2 R181, R122 ;  /* 0x0000007a00b57308 */ /* 0x000fe20000000800 */
[C---:B---3--:R-:W-:Y:S03]  /*13ef0*/  HMMA.16816.F32 R52, R68.reuse, R76, R52 ;  /* 0x0000004c4434723c */ /* 0x048fe60000001834 */
[-CC-:B------:R-:W-:Y:S01]  /*13f00*/  FFMA.FTZ R76, R121, R105.reuse, -R124.reuse ;  /* 0x00000069794c7223 */ /* 0x180fe2000001087c */
[----:B------:R-:W-:Y:S05]  /*13f10*/  FFMA.FTZ R124, R120, R105, -R124 ;  /* 0x00000069787c7223 */ /* 0x000fea000001087c */
[----:B------:R-:W2:Y:S01]  /*13f20*/  MUFU.EX2 R121, R111 ;  /* 0x0000006f00797308 */ /* 0x000ea20000000800 */
[C---:B------:R-:W-:Y:S09]  /*13f30*/  HMMA.16816.F32 R56, R68.reuse, R78, R56 ;  /* 0x0000004e4438723c */ /* 0x040ff20000001838 */
[----:B------:R3:W-:Y:S10]  /*13f40*/  MUFU.EX2 R120, R76 ;  /* 0x0000004c00787308 */ /* 0x0007f40000000800 */
[----:B------:R-:W4:Y:S01]  /*13f50*/  MUFU.EX2 R107, R124 ;  /* 0x0000007c006b7308 */ /* 0x000f220000000800 */
[C---:B-1----:R-:W-:Y:S03]  /*13f60*/  HMMA.16816.F32 R60, R68.reuse, R72, R60 ;  /* 0x00000048443c723c */ /* 0x042fe6000000183c */
[----:B--2---:R-:W-:Y:S01]  /*13f70*/  F2FP.F16.F32.PACK_AB R108, R121, R186 ;  /* 0x000000ba796c723e */ /* 0x004fe200000000ff */
[----:B------:R-:W-:Y:S01]  /*13f80*/  FADD.FTZ R186, R186, R131 ;  /* 0x00000083baba7221 */ /* 0x000fe20000010000 */
[----:B------:R-:W-:Y:S01]  /*13f90*/  F2FP.F16.F32.PACK_AB R111, R181, R106 ;  /* 0x0000006ab56f723e */ /* 0x000fe200000000ff */
[----:B---3--:R-:W1:Y:S02]  /*13fa0*/  LDSM.16.MT88.4 R76, [R149+0x9800] ;  /* 0x00980000954c783b */ /* 0x008e640000004200 */
[----:B------:R-:W-:Y:S03]  /*13fb0*/  HMMA.16816.F32 R64, R68, R74, R64 ;  /* 0x0000004a4440723c */ /* 0x000fe60000001840 */
[----:B----4-:R-:W-:Y:S01]  /*13fc0*/  F2FP.F16.F32.PACK_AB R110, R107, R120 ;  /* 0x000000786b6e723e */ /* 0x010fe200000000ff */
[----:B------:R-:W-:Y:S02]  /*13fd0*/  FADD.FTZ R121, R121, R186 ;  /* 0x000000ba79797221 */ /* 0x000fe40000010000 */
[----:B------:R-:W2:Y:S02]  /*13fe0*/  LDSM.16.MT88.4 R68, [R148+0x9800] ;  /* 0x009800009444783b */ /* 0x000ea40000004200 */
[----:B------:R-:W-:Y:S02]  /*13ff0*/  FADD.FTZ R120, R120, R121 ;  /* 0x0000007978787221 */ /* 0x000fe40000010000 */
[C---:B------:R-:W-:Y:S04]  /*14000*/  HMMA.16816.F32 R96, R108.reuse, R92, R4 ;  /* 0x0000005c6c60723c */ /* 0x040fe80000001804 */
[----:B------:R-:W3:Y:S01]  /*14010*/  LDSM.16.MT88.4 R4, [R151+0xb800] ;  /* 0x00b800009704783b */ /* 0x000ee20000004200 */
[----:B------:R-:W-:Y:S03]  /*14020*/  FADD.FTZ R179, R107, R120 ;  /* 0x000000786bb37221 */ /* 0x000fe60000010000 */
[C---:B------:R-:W-:Y:S04]  /*14030*/  HMMA.16816.F32 R92, R108.reuse, R94, R8 ;  /* 0x0000005e6c5c723c */ /* 0x040fe80000001808 */
[----:B------:R-:W4:Y:S04]  /*14040*/  LDSM.16.MT88.4 R8, [R150+0xb800] ;  /* 0x00b800009608783b */ /* 0x000f280000004200 */
[C---:B------:R-:W-:Y:S04]  /*14050*/  HMMA.16816.F32 R88, R108.reuse, R84, R12 ;  /* 0x000000546c58723c */ /* 0x040fe8000000180c */
[----:B------:R-:W5:Y:S04]  /*14060*/  LDSM.16.MT88.4 R12, [R149+0xb800] ;  /* 0x00b80000950c783b */ /* 0x000f680000004200 */
[C---:B------:R-:W-:Y:S03]  /*14070*/  HMMA.16816.F32 R84, R108.reuse, R86, R16 ;  /* 0x000000566c54723c */ /* 0x040fe60000001810 */
[----:B------:R-:W-:Y:S04]  /*14080*/  FADD.FTZ R17, R113, R118 ;  /* 0x0000007671117221 */ /* 0x000fe80000010000 */
[----:B------:R-:W-:Y:S01]  /*14090*/  FADD.FTZ R17, R112, R17 ;  /* 0x0000001170117221 */ /* 0x000fe20000010000 */
[C---:B-1----:R-:W-:Y:S08]  /*140a0*/  HMMA.16816.F32 R80, R108.reuse, R76, R20 ;  /* 0x0000004c6c50723c */ /* 0x042ff00000001814 */
[C---:B------:R-:W-:Y:S08]  /*140b0*/  HMMA.16816.F32 R76, R108.reuse, R78, R24 ;  /* 0x0000004e6c4c723c */ /* 0x040ff00000001818 */
        /* <DEDUP_REMOVED lines=25> */
.L_x_12021:
[----:B------:R1:W5:Y:S01]  /*14250*/  LD.E R7, desc[UR4][R102.64+0xd8] ;  /* 0x0000d80466077980 */ /* 0x000362000c101900 */
[----:B------:R-:W-:Y:S01]  /*14260*/  UMOV UR7, 0xffffffff ;  /* 0xffffffff00077882 */ /* 0x000fe20000000000 */
[----:B------:R-:W-:-:S04]  /*14270*/  SHF.L.U32 R6, R161, 0x5, RZ ;  /* 0x00000005a1067819 */ /* 0x000fc800000006ff */
[----:B------:R-:W-:Y:S01]  /*14280*/  LOP3.LUT R6, R6, 0x7c00, RZ, 0xc0, !PT ;  /* 0x00007c0006067812 */ /* 0x000fe200078ec0ff */
        /* <DEDUP_REMOVED lines=8> */
.L_x_12044:
[C---:B------:R-:W-:Y:S01]  /*14310*/  SHF.L.U32 R0, R161.reuse, 0x4, RZ ;  /* 0x00000004a1007819 */ /* 0x040fe200000006ff */
[----:B------:R-:W2:Y:S01]  /*14320*/  S2UR UR7, SR_CgaCtaId ;  /* 0x00000000000779c3 */ /* 0x000ea20000008800 */
[----:B------:R-:W-:Y:S01]  /*14330*/  SHF.L.U32 R5, R161, 0x1, RZ ;  /* 0x00000001a1057819 */ /* 0x000fe200000006ff */
[----:B----4-:R-:W-:Y:S01]  /*14340*/  FADD.FTZ R11, R10, R11 ;  /* 0x0000000b0a0b7221 */ /* 0x010fe20000010000 */
[----:B------:R-:W-:Y:S01]  /*14350*/  LOP3.LUT R0, R0, 0x1c0, RZ, 0xc0, !PT ;  /* 0x000001c000007812 */ /* 0x000fe200078ec0ff */
[----:B------:R-:W4:Y:S01]  /*14360*/  MUFU.RCP R4, R8 ;  /* 0x0000000800047308 */ /* 0x000f220000001000 */
[----:B------:R-:W-:Y:S01]  /*14370*/  FSETP.NE.FTZ.AND P2, PT, R8, RZ, PT ;  /* 0x000000ff0800720b */ /* 0x000fe20003f55000 */
[----:B------:R-:W-:Y:S01]  /*14380*/  UMOV UR8, 0x400 ;  /* 0x0000040000087882 */ /* 0x000fe20000000000 */
[----:B------:R-:W-:Y:S02]  /*14390*/  LOP3.LUT R9, R0, 0x38, R5, 0xf8, !PT ;  /* 0x0000003800097812 */ /* 0x000fe400078ef805 */
[----:B------:R-:W-:-:S02]  /*143a0*/  FSETP.NE.FTZ.AND P1, PT, R11, RZ, PT ;  /* 0x000000ff0b00720b */ /* 0x000fc40003f35000 */
[----:B------:R-:W-:Y:S01]  /*143b0*/  LOP3.LUT P0, RZ, R161, 0x4, RZ, 0xc0, !PT ;  /* 0x00000004a1ff7812 */ /* 0x000fe2000780c0ff */
[----:B------:R-:W1:Y:S01]  /*143c0*/  MUFU.RCP R0, R11 ;  /* 0x0000000b00007308 */ /* 0x000e620000001000 */
[----:B------:R-:W-:Y:S02]  /*143d0*/  LOP3.LUT R5, R5, 0x6, RZ, 0xc0, !PT ;  /* 0x0000000605057812 */ /* 0x000fe400078ec0ff */
[----:B------:R-:W-:Y:S02]  /*143e0*/  R2P PR, R161, 0x18 ;  /* 0x00000018a1007804 */ /* 0x000fe40000000000 */
[----:B------:R-:W-:Y:S02]  /*143f0*/  IADD3 R5, PT, PT, R9, R5, R6 ;  /* 0x0000000509057210 */ /* 0x000fe40007ffe006 */
[----:B----4-:R-:W-:Y:S01]  /*14400*/  FSEL R4, R4, 1, P2 ;  /* 0x3f80000004047808 */ /* 0x010fe20001000000 */
[----:B--2---:R-:W-:-:S04]  /*14410*/  ULEA UR7, UR7, UR8, 0x18 ;  /* 0x0000000807077291 */ /* 0x004fc8000f8ec0ff */
[C---:B------:R-:W-:Y:S01]  /*14420*/  FMUL.FTZ R96, R4.reuse, R96 ;  /* 0x0000006004607220 */ /* 0x040fe20000410000 */
[C---:B------:R-:W-:Y:S01]  /*14430*/  FMUL.FTZ R97, R4.reuse, R97 ;  /* 0x0000006104617220 */ /* 0x040fe20000410000 */
[----:B------:R-:W-:Y:S01]  /*14440*/  FMUL.FTZ R92, R4, R92 ;  /* 0x0000005c045c7220 */ /* 0x000fe20000410000 */
[----:B-1----:R-:W-:Y:S01]  /*14450*/  FSEL R0, R0, 1, P1 ;  /* 0x3f80000000007808 */ /* 0x002fe20000800000 */
        /* <DEDUP_REMOVED lines=140> */
[----:B-1----:R-:W2:Y:S04]  /*14d20*/  LD.E.64 R46, desc[UR4][R102.64+0x88] ;  /* 0x00008804662e7980 */ /* 0x002ea8000c101b00 */
[----:B------:R4:W5:Y:S06]  /*14d30*/  LD.E.64 R42, desc[UR4][R102.64+0x90] ;  /* 0x00009004662a7980 */ /* 0x00096c000c101b00 */
[----:B------:R4:W5:Y:S01]  /*14d40*/  @!P0 LD.E.64 R44, desc[UR4][R102.64+0x80] ;  /* 0x00008004662c8980 */ /* 0x000962000c101b00 */
[----:B---3--:R-:W-:-:S13]  /*14d50*/  ISETP.NE.AND P3, PT, R0, RZ, PT ;  /* 0x000000ff0000720c */ /* 0x008fda0003f65270 */
[----:B------:R-:W3:Y:S04]  /*14d60*/  @!P3 LD.E R0, desc[UR4][R102.64+0x60] ;  /* 0x000060046600b980 */ /* 0x000ee8000c101900 */
[----:B------:R-:W4:Y:S01]  /*14d70*/  @!P3 LD.E R39, desc[UR4][R102.64+0xb4] ;  /* 0x0000b4046627b980 */ /* 0x000f22000c101900 */
[----:B------:R-:W1:Y:S08]  /*14d80*/  @P1 MUFU.LG2 R11, R11 ;  /* 0x0000000b000b1308 */ /* 0x000e700000000c00 */
[----:B------:R-:W2:Y:S01]  /*14d90*/  @P2 MUFU.LG2 R8, R8 ;  /* 0x0000000800082308 */ /* 0x000ea20000000c00 */
[----:B------:R-:W-:-:S02]  /*14da0*/  SHF.R.U32.HI R4, RZ, 0x1, R161 ;  /* 0x00000001ff047819 */ /* 0x000fc400000116a1 */
[----:B------:R-:W-:Y:S01]  /*14db0*/  LOP3.LUT P4, RZ, R161, 0x3, RZ, 0xc0, !PT ;  /* 0x00000003a1ff7812 */ /* 0x000fe2000788c0ff */
[----:B------:R-:W-:Y:S01]  /*14dc0*/  BSSY.RECONVERGENT B0, `(.L_x_12030) ;  /* 0x0000014000007945 */ /* 0x000fe20003800200 */
[----:B------:R-:W-:Y:S02]  /*14dd0*/  SHF.R.U32.HI R161, RZ, 0x2, R161 ;  /* 0x00000002ffa17819 */ /* 0x000fe400000116a1 */
[----:B------:R-:W-:Y:S01]  /*14de0*/  LOP3.LUT R4, R4, 0x30, RZ, 0xc0, !PT ;  /* 0x0000003004047812 */ /* 0x000fe200078ec0ff */
[----:B-1----:R-:W-:Y:S01]  /*14df0*/  @P1 FMUL.FTZ R5, R11, 0.69314718246459960938 ;  /* 0x3f3172180b051820 */ /* 0x002fe20000410000 */
[----:B------:R-:W-:Y:S01]  /*14e00*/  MOV R36, 0x7f800000 ;  /* 0x7f80000000247802 */ /* 0x000fe20000000f00 */
[----:B--2---:R-:W-:Y:S01]  /*14e10*/  @P0 IMAD.WIDE.U32 R48, R46, R168, RZ ;  /* 0x000000a82e300225 */ /* 0x004fe200078e00ff */
[----:B------:R-:W-:-:S03]  /*14e20*/  MOV R37, 0x7f800000 ;  /* 0x7f80000000257802 */ /* 0x000fc60000000f00 */
[----:B-----5:R-:W-:Y:S01]  /*14e30*/  @P1 FFMA.FTZ R36, R7, R2, R5 ;  /* 0x0000000207241223 */ /* 0x020fe20000010005 */
[----:B------:R-:W-:Y:S01]  /*14e40*/  @P2 FMUL.FTZ R6, R8, 0.69314718246459960938 ;  /* 0x3f31721808062820 */ /* 0x000fe20000410000 */
[----:B------:R-:W-:-:S03]  /*14e50*/  @P0 IMAD R2, R47, R168, RZ ;  /* 0x000000a82f020224 */ /* 0x000fc600078e02ff */
[----:B------:R-:W-:Y:S01]  /*14e60*/  @P2 FFMA.FTZ R37, R7, R3, R6 ;  /* 0x0000000307252223 */ /* 0x000fe20000010006 */
[----:B---3--:R-:W-:Y:S01]  /*14e70*/  @!P3 IMAD R10, R163, R0, R162 ;  /* 0x00000000a30ab224 */ /* 0x008fe200078e02a2 */
        /* <DEDUP_REMOVED lines=8> */
.L_x_12031:
[----:B------:R-:W-:Y:S05]  /*14f00*/  BSYNC.RECONVERGENT B0 ;  /* 0x0000000000007941 */ /* 0x000fea0003800200 */
.L_x_12030:
        /* <DEDUP_REMOVED lines=25> */
.L_x_12033:
[----:B------:R-:W-:Y:S05]  /*150a0*/  BSYNC.RECONVERGENT B0 ;  /* 0x0000000000007941 */ /* 0x000fea0003800200 */
.L_x_12032:
[----:B-1----:R1:W5:Y:S01]  /*150b0*/  LD.E R103, desc[UR4][R102.64+0xc0] ;  /* 0x0000c00466677980 */ /* 0x002362000c101900 */
[----:B------:R-:W-:Y:S01]  /*150c0*/  IMAD.IADD R36, R167, 0x1, -R166 ;  /* 0x00000001a7247824 */ /* 0x000fe200078e0aa6 */
[----:B------:R-:W-:Y:S01]  /*150d0*/  BSSY.RECONVERGENT B0, `(.L_x_12034) ;  /* 0x000001f000007945 */ /* 0x000fe20003800200 */
[----:B------:R-:W-:Y:S01]  /*150e0*/  IMAD.MOV.U32 R175, RZ, RZ, RZ ;  /* 0x000000ffffaf7224 */ /* 0x000fe200078e00ff */
[----:B------:R-:W2:Y:S01]  /*150f0*/  S2R R0, SR_TID.X ;  /* 0x0000000000007919 */ /* 0x000ea20000002100 */
[-C--:B------:R-:W-:Y:S01]  /*15100*/  @!P0 IMAD R3, R45, R163.reuse, RZ ;  /* 0x000000a32d038224 */ /* 0x080fe200078e02ff */
[----:B------:R-:W-:Y:S01]  /*15110*/  ISETP.GE.AND P3, PT, R173, R36, PT ;  /* 0x00000024ad00720c */ /* 0x000fe20003f66270 */
[----:B------:R-:W-:Y:S01]  /*15120*/  @!P0 IMAD.WIDE.U32 R38, R44, R163, RZ ;  /* 0x000000a32c268225 */ /* 0x000fe200078e00ff */
[----:B------:R-:W-:Y:S02]  /*15130*/  @P0 MOV R38, R48 ;  /* 0x0000003000260202 */ /* 0x000fe40000000f00 */
[----:B------:R-:W-:Y:S01]  /*15140*/  ISETP.GE.AND P2, PT, R172, R36, PT ;  /* 0x00000024ac00720c */ /* 0x000fe20003f46270 */
[----:B------:R-:W-:Y:S01]  /*15150*/  IMAD.WIDE.U32 R40, R166, R46, R174 ;  /* 0x0000002ea6287225 */ /* 0x000fe200078e00ae */
[----:B------:R-:W-:-:S02]  /*15160*/  @!P0 IADD3 R3, PT, PT, R39, R3, RZ ;  /* 0x0000000327038210 */ /* 0x000fc40007ffe0ff */
[----:B------:R-:W-:Y:S01]  /*15170*/  ISETP.GE.AND P1, PT, R169, R36, PT ;  /* 0x00000024a900720c */ /* 0x000fe20003f26270 */
[----:B------:R-:W-:Y:S02]  /*15180*/  IMAD R166, R47, R166, RZ ;  /* 0x000000a62fa67224 */ /* 0x000fe400078e02ff */
[----:B------:R-:W-:-:S03]  /*15190*/  @P0 IMAD.IADD R3, R49, 0x1, R2 ;  /* 0x0000000131030824 */ /* 0x000fc600078e0202 */
        /* <DEDUP_REMOVED lines=18> */
.L_x_12035:
[----:B------:R-:W-:Y:S05]  /*152c0*/  BSYNC.RECONVERGENT B0 ;  /* 0x0000000000007941 */ /* 0x000fea0003800200 */
.L_x_12034:
        /* <DEDUP_REMOVED lines=16> */
.L_x_12037:
[----:B------:R-:W-:Y:S05]  /*153d0*/  BSYNC.RECONVERGENT B0 ;  /* 0x0000000000007941 */ /* 0x000fea0003800200 */
.L_x_12036:
        /* <DEDUP_REMOVED lines=16> */
.L_x_12039:
[----:B------:R-:W-:Y:S05]  /*154e0*/  BSYNC.RECONVERGENT B0 ;  /* 0x0000000000007941 */ /* 0x000fea0003800200 */
.L_x_12038:
[----:B------:R-:W-:-:S04]  /*154f0*/  MOV R161, 0x0 ;  /* 0x0000000000a17802 */ /* 0x000fc80000000f00 */
[----:B-12345:R-:W-:Y:S05]  /*15500*/  @P1 RET.REL.NODEC R160 `(_ZN5flash24flash_fwd_splitkv_kernelI23Flash_fwd_kernel_traitsILi128ELi64ELi64ELi4ELb0ELb0EN7cutlass6half_tE19Flash_kernel_traitsILi128ELi64ELi64ELi4ES3_EELb0ELb0ELb1ELb0ELb0ELb1ELb0ELb1EEEvNS_16Flash_fwd_paramsE) ;  /* 0xfffffea8a0bc1950 */ /* 0x03efea0003c3ffff */
        /* <DEDUP_REMOVED lines=14> */
[----:B-1----:R-:W-:Y:S05]  /*155f0*/  @P0 RET.REL.NODEC R160 `(_ZN5flash24flash_fwd_splitkv_kernelI23Flash_fwd_kernel_traitsILi128ELi64ELi64ELi4ELb0ELb0EN7cutlass6half_tE19Flash_kernel_traitsILi128ELi64ELi64ELi4ES3_EELb0ELb0ELb1ELb0ELb0ELb1ELb0ELb1EEEvNS_16Flash_fwd_paramsE) ;  /* 0xfffffea8a0800950 */ /* 0x002fea0003c3ffff */
[----:B------:R-:W-:Y:S01]  /*15600*/  MOV R161, 0x0 ;  /* 0x0000000000a17802 */ /* 0x000fe20000000f00 */
[----:B------:R1:W-:Y:S03]  /*15610*/  ST.E.128 desc[UR4][R2.64+0x80], R32 ;  /* 0x0000802002007985 */ /* 0x0003e6000c101d04 */
[----:B-1----:R-:W-:Y:S05]  /*15620*/  RET.REL.NODEC R160 `(_ZN5flash24flash_fwd_splitkv_kernelI23Flash_fwd_kernel_traitsILi128ELi64ELi64ELi4ELb0ELb0EN7cutlass6half_tE19Flash_kernel_traitsILi128ELi64ELi64ELi4ES3_EELb0ELb0ELb1ELb0ELb0ELb1ELb0ELb1EEEvNS_16Flash_fwd_paramsE) ;  /* 0xfffffea8a0747950 */ /* 0x002fea0003c3ffff */
.L_x_12029:
[----:B------:R-:W-:Y:S01]  /*15630*/  MOV R5, 0x2 ;  /* 0x0000000200057802 */ /* 0x000fe20000000f00 */
[----:B------:R-:W-:Y:S01]  /*15640*/  IMAD.MOV.U32 R0, RZ, RZ, 0x1f ;  /* 0x0000001fff007424 */ /* 0x000fe200078e00ff */
[----:B------:R-:W-:-:S07]  /*15650*/  MOV R4, 0xffffffff ;  /* 0xffffffff00047802 */ /* 0x000fce0000000f00 */
[----:B-1---5:R-:W-:Y:S05]  /*15660*/  WARPSYNC.COLLECTIVE R4, `(.L_x_12040) ;  /* 0x0000000004087348 */ /* 0x022fea0003c00000 */
[----:B------:R2:W3:Y:S02]  /*15670*/  SHFL.BFLY P0, R11, R179, R5, R0 ;  /* 0x0c000005b30b7389 */ /* 0x0004e40000000000 */
[----:B-123-5:R-:W-:Y:S05]  /*15680*/  ENDCOLLECTIVE ;  /* 0x000000000000791b */ /* 0x02efea0003800000 */
.L_x_12040:
[----:B------:R-:W-:Y:S02]  /*15690*/  IMAD.MOV.U32 R8, RZ, RZ, R11 ;  /* 0x000000ffff087224 */ /* 0x000fe400078e000b */
[----:B------:R-:W-:Y:S02]  /*156a0*/  IMAD.MOV.U32 R5, RZ, RZ, 0x1 ;  /* 0x00000001ff057424 */ /* 0x000fe400078e00ff */
[----:B------:R-:W-:-:S05]  /*156b0*/  FADD.FTZ R9, R8, R179 ;  /* 0x000000b308097221 */ /* 0x000fca0000010000 */
[----:B------:R-:W-:-:S07]  /*156c0*/  MOV R179, R9 ;  /* 0x0000000900b37202 */ /* 0x000fce0000000f00 */
[----:B------:R-:W-:Y:S05]  /*156d0*/  WARPSYNC.COLLECTIVE R4, `(.L_x_12041) ;  /* 0x0000000004087348 */ /* 0x000fea0003c00000 */
[----:B------:R1:W2:Y:S02]  /*156e0*/  SHFL.BFLY P0, R11, R179, R5, R0 ;  /* 0x0c000005b30b7389 */ /* 0x0002a40000000000 */
[----:B-12---:R-:W-:Y:S05]  /*156f0*/  ENDCOLLECTIVE ;  /* 0x000000000000791b */ /* 0x006fea0003800000 */
.L_x_12041:
[----:B------:R-:W-:Y:S01]  /*15700*/  MOV R179, R180 ;  /* 0x000000b400b37202 */ /* 0x000fe20000000f00 */
[----:B------:R-:W-:Y:S01]  /*15710*/  IMAD.MOV.U32 R5, RZ, RZ, 0x2 ;  /* 0x00000002ff057424 */ /* 0x000fe200078e00ff */
[----:B------:R-:W-:-:S07]  /*15720*/  MOV R8, R11 ;  /* 0x0000000b00087202 */ /* 0x000fce0000000f00 */
[----:B------:R-:W-:Y:S05]  /*15730*/  WARPSYNC.COLLECTIVE R4, `(.L_x_12042) ;  /* 0x0000000004087348 */ /* 0x000fea0003c00000 */
[----:B------:R1:W2:Y:S02]  /*15740*/  SHFL.BFLY P0, R11, R179, R5, R0 ;  /* 0x0c000005b30b7389 */ /* 0x0002a40000000000 */
[----:B-12---:R-:W-:Y:S05]  /*15750*/  ENDCOLLECTIVE ;  /* 0x000000000000791b */ /* 0x006fea0003800000 */
.L_x_12042:
[----:B------:R-:W-:Y:S01]  /*15760*/  FADD.FTZ R8, R9, R8 ;  /* 0x0000000809087221 */ /* 0x000fe20000010000 */
[----:B------:R-:W-:Y:S01]  /*15770*/  FADD.FTZ R10, R11, R180 ;  /* 0x000000b40b0a7221 */ /* 0x000fe20000010000 */
[----:B------:R-:W-:-:S04]  /*15780*/  MOV R5, 0x1 ;  /* 0x0000000100057802 */ /* 0x000fc80000000f00 */
[----:B------:R-:W-:-:S07]  /*15790*/  MOV R179, R10 ;  /* 0x0000000a00b37202 */ /* 0x000fce0000000f00 */
[----:B------:R-:W-:Y:S05]  /*157a0*/  WARPSYNC.COLLECTIVE R4, `(.L_x_12043) ;  /* 0x0000000004087348 */ /* 0x000fea0003c00000 */
[----:B------:R1:W2:Y:S02]  /*157b0*/  SHFL.BFLY P0, R11, R179, R5, R0 ;  /* 0x0c000005b30b7389 */ /* 0x0002a40000000000 */
[----:B-12---:R-:W-:Y:S05]  /*157c0*/  ENDCOLLECTIVE ;  /* 0x000000000000791b */ /* 0x006fea0003800000 */
.L_x_12043:
[----:B------:R-:W-:Y:S05]  /*157d0*/  BRA `(.L_x_12044) ;  /* 0xffffffe800cc7947 */ /* 0x000fea000383ffff */
.L_x_12045:
        /* <DEDUP_REMOVED lines=10> */
.L_x_14987:


//--------------------- .text._ZN5flash24flash_fwd_splitkv_kernelI23Flash_fwd_kernel_traitsILi128ELi64ELi64ELi4ELb0ELb0EN7cutlass6half_tE19Flash_kernel_traitsILi128ELi64ELi64ELi4ES3_EELb0ELb0ELb0ELb1ELb1ELb0ELb1ELb0EEEvNS_16Flash_fwd_paramsE --------------------------
	.section	.text._ZN5flash24flash_fwd_splitkv_kernelI23Flash_fwd_kernel_traitsILi128ELi64ELi64ELi4ELb0ELb0EN7cutlass6half_tE19Flash_kernel_traitsILi128ELi64ELi64ELi4ES3_EELb0ELb0ELb0ELb1ELb1ELb0ELb1ELb0EEEvNS_16Flash_fwd_paramsE,"ax",@progbits
	.align	128
        .global         _ZN5flash24flash_fwd_splitkv_kernelI23Flash_fwd_kernel_traitsILi128ELi64ELi64ELi4ELb0ELb0EN7cutlass6half_tE19Flash_kernel_traitsILi128ELi64ELi64ELi4ES3_EELb0ELb0ELb0ELb1ELb1ELb0ELb1ELb0EEEvNS_16Flash_fwd_paramsE
        .type           _ZN5flash24flash_fwd_splitkv_kernelI23Flash_fwd_kernel_traitsILi128ELi64ELi64ELi4ELb0ELb0EN7cutlass6half_tE19Flash_kernel_traitsILi128ELi64ELi64ELi4ES3_EELb0ELb0ELb0ELb1ELb1ELb0ELb1ELb0EEEvNS_16Flash_fwd_paramsE,@function
        .size           _ZN5flash24flash_fwd_splitkv_kernelI23Flash_fwd_kernel_traitsILi128ELi64ELi64ELi4ELb0ELb0EN7cutlass6half_tE19Flash_kernel_traitsILi128ELi64ELi64ELi4ES3_EELb0ELb0ELb0ELb1ELb1ELb0ELb1ELb0EEEvNS_16Flash_fwd_paramsE,(.L_x_14988 - _ZN5flash24flash_fwd_splitkv_kernelI23Flash_fwd_kernel_traitsILi128ELi64ELi64ELi4ELb0ELb0EN7cutlass6half_tE19Flash_kernel_traitsILi128ELi64ELi64ELi4ES3_EELb0ELb0ELb0ELb1ELb1ELb0ELb1ELb0EEEvNS_16Flash_fwd_paramsE)
        .other          _ZN5flash24flash_fwd_splitkv_kernelI23Flash_fwd_kernel_traitsILi128ELi64ELi64ELi4ELb0ELb0EN7cutlass6half_tE19Flash_kernel_traitsILi128ELi64ELi64ELi4ES3_EELb0ELb0ELb0ELb1ELb1ELb0ELb1ELb0EEEvNS_16Flash_fwd_paramsE,@"STO_CUDA_ENTRY STV_DEFAULT"
_ZN5flash24flash_fwd_splitkv_kernelI23Flash_fwd_kernel_traitsILi128ELi64ELi64ELi4ELb0ELb0EN7cutlass6half_tE19Flash_kernel_traitsILi128ELi64ELi64ELi4ES3_EELb0ELb0ELb0ELb1ELb1ELb0ELb1ELb0EEEvNS_16Flash_fwd_paramsE:
.text._ZN5flash24flash_fwd_splitkv_kernelI23Flash_fwd_kernel_traitsILi128ELi64ELi64ELi4ELb0ELb0EN7cutlass6half_tE19Flash_kernel_traitsILi128ELi64ELi64ELi4ES3_EELb0ELb0ELb0ELb1ELb1ELb0ELb1ELb0EEEvNS_16Flash_fwd_paramsE:
        /* <DEDUP_REMOVED lines=8> */
[----:B------:R-:W-:-:S07]  /*0080*/  ISETP.NE.U32.AND P0, PT, R5, RZ, PT ;  /* 0x000000ff0500720c */ /* 0x000fce0003f05070 */
        /* <DEDUP_REMOVED lines=9> */
[----:B------:R-:W-:Y:S01]  /*0120*/  IMAD.MOV R0, RZ, RZ, -R171 ;  /* 0x000000ffff007224 */ /* 0x000fe200078e0aab */
[----:B------:R-:W3:Y:S03]  /*0130*/  LDC R7, c[0x0][0x374] ;  /* 0x0000dd00ff077b82 */ /* 0x000ee60000000800 */
        /* <DEDUP_REMOVED lines=8> */
[----:B-1234-:R-:W-:Y:S02]  /*01c0*/  IMAD R170, R5, R170, UR4 ;  /* 0x0000000405aa7e24 */ /* 0x01efe4000f8e02aa */
[----:B------:R-:W-:Y:S05]  /*01d0*/  CALL.REL.NOINC `($_ZN5flash24flash_fwd_splitkv_kernelI23Flash_fwd_kernel_traitsILi128ELi64ELi64ELi4ELb0ELb0EN7cutlass6half_tE19Flash_kernel_traitsILi128ELi64ELi64ELi4ES3_EELb0ELb0ELb0ELb1ELb1ELb0ELb1ELb0EEEvNS_16Flash_fwd_paramsE$_ZN5flash30compute_attn_1rowblock_splitkvI23Flash_fwd_kernel_traitsILi128ELi64ELi64ELi4ELb0ELb0EN7cutlass6half_tE19Flash_kernel_traitsILi128ELi64ELi64ELi4ES3_EELb0ELb0ELb0ELb1ELb1ELb0ELb1ELb0ENS_16Flash_fwd_paramsEEEvRKT8_iiiii) ;  /* 0x0000000000087944 */ /* 0x000fea0003c00000 */
[----:B------:R-:W-:Y:S05]  /*01e0*/  BSYNC.RECONVERGENT B2 ;  /* 0x0000000000027941 */ /* 0x000fea0003800200 */
.L_x_12046:
[----:B------:R-:W-:Y:S05]  /*01f0*/  EXIT ;  /* 0x000000000000794d */ /* 0x000fea0003800000 */
        .type           $_ZN5flash24flash_fwd_splitkv_kernelI23Flash_fwd_kernel_traitsILi128ELi64ELi64ELi4ELb0ELb0EN7cutlass6half_tE19Flash_kernel_traitsILi128ELi64ELi64ELi4ES3_EELb0ELb0ELb0ELb1ELb1ELb0ELb1ELb0EEEvNS_16Flash_fwd_paramsE$_ZN5flash30compute_attn_1rowblock_splitkvI23Flash_fwd_kernel_traitsILi128ELi64ELi64ELi4ELb0ELb0EN7cutlass6half_tE19Flash_kernel_traitsILi128ELi64ELi64ELi4ES3_EELb0ELb0ELb0ELb1ELb1ELb0ELb1ELb0ENS_16Flash_fwd_paramsEEEvRKT8_iiiii,@function
        .size           $_ZN5flash24flash_fwd_splitkv_kernelI23Flash_fwd_kernel_traitsILi128ELi64ELi64ELi4ELb0ELb0EN7cutlass6half_tE19Flash_kernel_traitsILi128ELi64ELi64ELi4ES3_EELb0ELb0ELb0ELb1ELb1ELb0ELb1ELb0EEEvNS_16Flash_fwd_paramsE$_ZN5flash30compute_attn_1rowblock_splitkvI23Flash_fwd_kernel_traitsILi128ELi64ELi64ELi4ELb0ELb0EN7cutlass6half_tE19Flash_kernel_traitsILi128ELi64ELi64ELi4ES3_EELb0ELb0ELb0ELb1ELb1ELb0ELb1ELb0ENS_16Flash_fwd_paramsEEEvRKT8_iiiii,(.L_x_14988 - $_ZN5flash24flash_fwd_splitkv_kernelI23Flash_fwd_kernel_traitsILi128ELi64ELi64ELi4ELb0ELb0EN7cutlass6half_tE19Flash_kernel_traitsILi128ELi64ELi64ELi4ES3_EELb0ELb0ELb0ELb1ELb1ELb0ELb1ELb0EEEvNS_16Flash_fwd_paramsE$_ZN5flash30compute_attn_1rowblock_splitkvI23Flash_fwd_kernel_traitsILi128ELi64ELi64ELi4ELb0ELb0EN7cutlass6half_tE19Flash_kernel_traitsILi128ELi64ELi64ELi4ES3_EELb0ELb0ELb0ELb1ELb1ELb0ELb1ELb0ENS_16Flash_fwd_paramsEEEvRKT8_iiiii)
$_ZN5flash24flash_fwd_splitkv_kernelI23Flash_fwd_kernel_traitsILi128ELi64ELi64ELi4ELb0ELb0EN7cutlass6half_tE19Flash_kernel_traitsILi128ELi64ELi64ELi4ES3_EELb0ELb0ELb0ELb1ELb1ELb0ELb1ELb0EEEvNS_16Flash_fwd_paramsE$_ZN5flash30compute_attn_1rowblock_splitkvI23Flash_fwd_kernel_traitsILi128ELi64ELi64ELi4ELb0ELb0EN7cutlass6half_tE19Flash_kernel_traitsILi128ELi64ELi64ELi4ES3_EELb0ELb0ELb0ELb1ELb1ELb0ELb1ELb0ENS_16Flash_fwd_paramsEEEvRKT8_iiiii:
        /* <DEDUP_REMOVED lines=24> */
.L_x_12050:
[----:B------:R-:W-:Y:S05]  /*0380*/  BSYNC.RECONVERGENT B0 ;  /* 0x0000000000007941 */ /* 0x000fea0003800200 */
.L_x_12049:
[----:B-----5:R-:W-:Y:S02]  /*0390*/  IADD3 R10, PT, PT, R10, R0, -R9 ;  /* 0x000000000a0a7210 */ /* 0x020fe40007ffe809 */
.L_x_12048:
[----:B------:R-:W-:Y:S05]  /*03a0*/  BSYNC.RECONVERGENT B1 ;  /* 0x0000000000017941 */ /* 0x000fea0003800200 */
.L_x_12047:
[----:B------:R-:W-:Y:S01]  /*03b0*/  IMAD.SHL.U32 R168, R12, 0x40, RZ ;  /* 0x000000400ca87824 */ /* 0x000fe200078e00ff */
[----:B------:R-:W-:-:S04]  /*03c0*/  MOV R167, 0x0 ;  /* 0x0000000000a77802 */ /* 0x000fc80000000f00 */
[----:B-----5:R-:W-:-:S13]  /*03d0*/  ISETP.GT.AND P0, PT, R169, R168, PT ;  /* 0x000000a8a900720c */ /* 0x020fda0003f04270 */
[----:B-1----:R-:W-:Y:S05]  /*03e0*/  @!P0 RET.REL.NODEC R166 `(_ZN5flash24flash_fwd_splitkv_kernelI23Flash_fwd_kernel_traitsILi128ELi64ELi64ELi4ELb0ELb0EN7cutlass6half_tE19Flash_kernel_traitsILi128ELi64ELi64ELi4ES3_EELb0ELb0ELb0ELb1ELb1ELb0ELb1ELb0EEEvNS_16Flash_fwd_paramsE) ;  /* 0xfffffffca6048950 */ /* 0x002fea0003c3ffff */
[-C--:B------:R-:W-:Y:S01]  /*03f0*/  IABS R6, R7.reuse ;  /* 0x0000000700067213 */ /* 0x080fe20000000000 */
[----:B------:R-:W-:Y:S01]  /*0400*/  VIADD R5, R0, 0x3f ;  /* 0x0000003f00057836 */ /* 0x000fe20000000000 */
[----:B------:R-:W-:Y:S02]  /*0410*/  IABS R0, R7 ;  /* 0x0000000700007213 */ /* 0x000fe40000000000 */
[----:B------:R-:W1:Y:S02]  /*0420*/  I2F.RP R4, R6 ;  /* 0x0000000600047306 */ /* 0x000e640000209400 */
[----:B------:R-:W-:Y:S01]  /*0430*/  SHF.R.S32.HI R8, RZ, 0x1f, R5 ;  /* 0x0000001fff087819 */ /* 0x000fe20000011405 */
[----:B------:R-:W-:-:S03]  /*0440*/  IMAD.MOV R0, RZ, RZ, -R0 ;  /* 0x000000ffff007224 */ /* 0x000fc600078e0a00 */
[----:B------:R-:W-:-:S04]  /*0450*/  LEA.HI R8, R8, R5, RZ, 0x6 ;  /* 0x0000000508087211 */ /* 0x000fc800078f30ff */
[----:B------:R-:W-:Y:S01]  /*0460*/  LEA.HI.SX32 R8, R8, R7, 0x1a ;  /* 0x0000000708087211 */ /* 0x000fe200078fd2ff */
[----:B-1----:R-:W1:Y:S04]  /*0470*/  MUFU.RCP R14, R4 ;  /* 0x00000004000e7308 */ /* 0x002e680000001000 */
[----:B------:R-:W-:Y:S02]  /*0480*/  VIADD R8, R8, 0xffffffff ;  /* 0xffffffff08087836 */ /* 0x000fe40000000000 */
[----:B-1----:R-:W-:-:S03]  /*0490*/  VIADD R14, R14, 0xffffffe ;  /* 0x0ffffffe0e0e7836 */ /* 0x002fc60000000000 */
[----:B------:R-:W-:Y:S02]  /*04a0*/  IABS R4, R8 ;  /* 0x0000000800047213 */ /* 0x000fe40000000000 */
[----:B------:R-:W-:Y:S01]  /*04b0*/  LOP3.LUT R8, R8, R7, RZ, 0x3c, !PT ;  /* 0x0000000708087212 */ /* 0x000fe200078e3cff */
[----:B------:R-:W1:Y:S03]  /*04c0*/  F2I.FTZ.U32.TRUNC.NTZ R15, R14 ;  /* 0x0000000e000f7305 */ /* 0x000e66000021f000 */
[----:B------:R-:W-:Y:S01]  /*04d0*/  ISETP.GE.AND P0, PT, R8, RZ, PT ;  /* 0x000000ff0800720c */ /* 0x000fe20003f06270 */
[----:B-1----:R-:W-:Y:S02]  /*04e0*/  IMAD.MOV R5, RZ, RZ, -R15 ;  /* 0x000000ffff057224 */ /* 0x002fe400078e0a0f */
        /* <DEDUP_REMOVED lines=18> */
[C---:B------:R-:W-:Y:S02]  /*0610*/  VIADDMNMX R109, R160.reuse, R5, R109, PT ;  /* 0x00000005a06d7246 */ /* 0x040fe4000380016d */
[----:B------:R-:W1:Y:S02]  /*0620*/  S2R R5, SR_TID.X ;  /* 0x0000000000057919 */ /* 0x000e640000002100 */
[----:B------:R-:W-:-:S13]  /*0630*/  ISETP.GE.AND P0, PT, R160, R109, PT ;  /* 0x0000006da000720c */ /* 0x000fda0003f06270 */
[----:B------:R-:W-:Y:S05]  /*0640*/  @!P0 BRA `(.L_x_12051) ;  /* 0x0000000400488947 */ /* 0x000fea0003800000 */
[----:B------:R-:W2:Y:S04]  /*0650*/  LD.E R4, desc[UR4][R2.64+0xb0] ;  /* 0x0000b00402047980 */ /* 0x000ea8000c101900 */
[----:B------:R-:W3:Y:S04]  /*0660*/  LD.E R7, desc[UR4][R2.64+0x60] ;  /* 0x0000600402077980 */ /* 0x000ee8000c101900 */
[----:B------:R-:W4:Y:S04]  /*0670*/  LD.E R0, desc[UR4][R2.64+0xcc] ;  /* 0x0000cc0402007980 */ /* 0x000f28000c101900 */
[----:B------:R-:W5:Y:S04]  /*0680*/  LD.E.64 R8, desc[UR4][R2.64+0x78] ;  /* 0x0000780402087980 */ /* 0x000f68000c101b00 */
[----:B------:R3:W5:Y:S01]  /*0690*/  LD.E.64 R10, desc[UR4][R2.64+0xa8] ;  /* 0x0000a804020a7980 */ /* 0x000762000c101b00 */
[----:B-1----:R-:W-:-:S02]  /*06a0*/  IMAD.SHL.U32 R6, R5, 0x8, RZ ;  /* 0x0000000805067824 */ /* 0x002fc400078e00ff */
        /* <DEDUP_REMOVED lines=9> */
[----:B------:R-:W-:Y:S01]  /*0740*/  LOP3.LUT R3, R6, 0x3c, R7, 0xf8, !PT ;  /* 0x0000003c06037812 */ /* 0x000fe200078ef807 */
[----:B----4-:R-:W-:Y:S02]  /*0750*/  IMAD R0, R13, R0, RZ ;  /* 0x000000000d007224 */ /* 0x010fe400078e02ff */
[C---:B------:R-:W-:Y:S01]  /*0760*/  VIADD R6, R4.reuse, 0x10 ;  /* 0x0000001004067836 */ /* 0x040fe20000000000 */
[C---:B------:R-:W-:Y:S01]  /*0770*/  ISETP.GE.OR P6, PT, R4.reuse, R169, P6 ;  /* 0x000000a90400720c */ /* 0x040fe200037c6670 */
[----:B------:R-:W-:Y:S01]  /*0780*/  VIADD R2, R4, 0x18 ;  /* 0x0000001804027836 */ /* 0x000fe20000000000 */
[----:B------:R-:W-:Y:S01]  /*0790*/  IADD3 R3, P0, PT, R0, R3, RZ ;  /* 0x0000000300037210 */ /* 0x000fe20007f1e0ff */
[----:B------:R-:W-:Y:S01]  /*07a0*/  VIADD R12, R4, 0x8 ;  /* 0x00000008040c7836 */ /* 0x000fe20000000000 */
[----:B------:R-:W-:Y:S01]  /*07b0*/  ISETP.GE.AND P4, PT, R6, R169, PT ;  /* 0x000000a90600720c */ /* 0x000fe20003f86270 */
[----:B------:R-:W-:Y:S01]  /*07c0*/  VIADD R6, R4, 0x30 ;  /* 0x0000003004067836 */ /* 0x000fe20000000000 */
[----:B------:R-:W-:-:S02]  /*07d0*/  LEA.HI.X.SX32 R0, R0, RZ, 0x1, P0 ;  /* 0x000000ff00007211 */ /* 0x000fc400000f0eff */
[C---:B-----5:R-:W-:Y:S02]  /*07e0*/  LEA R8, P0, R3.reuse, R8, 0x2 ;  /* 0x0000000803087211 */ /* 0x060fe400078010ff */
[----:B------:R-:W-:Y:S01]  /*07f0*/  ISETP.GE.AND P3, PT, R2, R169, PT ;  /* 0x000000a90200720c */ /* 0x000fe20003f66270 */
[C---:B------:R-:W-:Y:S01]  /*0800*/  VIADD R2, R4.reuse, 0x20 ;  /* 0x0000002004027836 */ /* 0x040fe20000000000 */
[----:B------:R-:W-:Y:S01]  /*0810*/  LEA.HI.X R9, R3, R9, R0, 0x2, P0 ;  /* 0x0000000903097211 */ /* 0x000fe200000f1400 */
[C---:B------:R-:W-:Y:S01]  /*0820*/  VIADD R0, R4.reuse, 0x28 ;  /* 0x0000002804007836 */ /* 0x040fe20000000000 */
[C---:B------:R-:W-:Y:S01]  /*0830*/  IADD3 R3, P0, PT, R13.reuse, R4, RZ ;  /* 0x000000040d037210 */ /* 0x040fe20007f1e0ff */
[----:B------:R-:W-:Y:S01]  /*0840*/  VIADD R4, R4, 0x38 ;  /* 0x0000003804047836 */ /* 0x000fe20000000000 */
[-C--:B------:R-:W-:Y:S01]  /*0850*/  ISETP.GE.AND P5, PT, R12, R169.reuse, PT ;  /* 0x000000a90c00720c */ /* 0x080fe20003fa6270 */
[----:B------:R-:W-:Y:S01]  /*0860*/  ST.E.128 desc[UR4][R8.64], RZ ;  /* 0x000000ff08007985 */ /* 0x000fe2000c101d04 */
[----:B------:R-:W-:Y:S01]  /*0870*/  LEA.HI.X.SX32 R13, R13, RZ, 0x1, P0 ;  /* 0x000000ff0d0d7211 */ /* 0x000fe200000f0eff */
[----:B------:R-:W-:Y:S01]  /*0880*/  @!P6 IMAD.MOV.U32 R21, RZ, RZ, -0x800000 ;  /* 0xff800000ff15e424 */ /* 0x000fe200078e00ff */
[----:B------:R-:W-:Y:S01]  /*0890*/  LEA R10, P0, R3, R10, 0x2 ;  /* 0x0000000a030a7211 */ /* 0x000fe200078010ff */
[----:B------:R-:W-:Y:S01]  /*08a0*/  ST.E.128 desc[UR4][R8.64+0x100], RZ ;  /* 0x000100ff08007985 */ /* 0x000fe2000c101d04 */
[----:B------:R-:W-:-:S02]  /*08b0*/  ISETP.GE.AND P2, PT, R2, R169, PT ;  /* 0x000000a90200720c */ /* 0x000fc40003f46270 */
[----:B------:R-:W-:Y:S01]  /*08c0*/  LEA.HI.X R11, R3, R11, R13, 0x2, P0 ;  /* 0x0000000b030b7211 */ /* 0x000fe200000f140d */
[----:B------:R-:W-:Y:S01]  /*08d0*/  ST.E.128 desc[UR4][R8.64+0x1000], RZ ;  /* 0x001000ff08007985 */ /* 0x000fe2000c101d04 */
[-C--:B------:R-:W-:Y:S02]  /*08e0*/  ISETP.GE.AND P0, PT, R6, R169.reuse, PT ;  /* 0x000000a90600720c */ /* 0x080fe40003f06270 */
[----:B------:R-:W-:Y:S01]  /*08f0*/  ISETP.GE.AND P1, PT, R0, R169, PT ;  /* 0x000000a90000720c */ /* 0x000fe20003f26270 */
[----:B------:R-:W-:Y:S01]  /*0900*/  ST.E.128 desc[UR4][R8.64+0x1100], RZ ;  /* 0x001100ff08007985 */ /* 0x000fe2000c101d04 */
[C---:B------:R-:W-:Y:S02]  /*0910*/  ISETP.NE.OR P0, PT, R5.reuse, RZ, P0 ;  /* 0x000000ff0500720c */ /* 0x040fe40000705670 */
[C---:B------:R-:W-:Y:S01]  /*0920*/  ISETP.NE.OR P5, PT, R5.reuse, RZ, P5 ;  /* 0x000000ff0500720c */ /* 0x040fe20002fa5670 */
[----:B------:R-:W-:Y:S01]  /*0930*/  ST.E.128 desc[UR4][R8.64+0x2000], RZ ;  /* 0x002000ff08007985 */ /* 0x000fe2000c101d04 */
[----:B------:R-:W-:-:S02]  /*0940*/  ISETP.NE.OR P4, PT, R5, RZ, P4 ;  /* 0x000000ff0500720c */ /* 0x000fc40002785670 */
[C---:B------:R-:W-:Y:S01]  /*0950*/  ISETP.NE.OR P3, PT, R5.reuse, RZ, P3 ;  /* 0x000000ff0500720c */ /* 0x040fe20001f65670 */
[----:B------:R-:W-:Y:S01]  /*0960*/  ST.E.128 desc[UR4][R8.64+0x2100], RZ ;  /* 0x002100ff08007985 */ /* 0x000fe2000c101d04 */
[C---:B------:R-:W-:Y:S02]  /*0970*/  ISETP.NE.OR P2, PT, R5.reuse, RZ, P2 ;  /* 0x000000ff0500720c */ /* 0x040fe40001745670 */
[----:B------:R-:W-:Y:S01]  /*0980*/  ISETP.NE.OR P1, PT, R5, RZ, P1 ;  /* 0x000000ff0500720c */ /* 0x000fe20000f25670 */
[----:B------:R-:W-:Y:S02]  /*0990*/  ST.E.128 desc[UR4][R8.64+0x3000], RZ ;  /* 0x003000ff08007985 */ /* 0x000fe4000c101d04 */
[----:B------:R-:W-:Y:S02]  /*09a0*/  @!P0 IMAD.MOV.U32 R3, RZ, RZ, -0x800000 ;  /* 0xff800000ff038424 */ /* 0x000fe400078e00ff */
[----:B------:R-:W-:Y:S01]  /*09b0*/  ST.E.128 desc[UR4][R8.64+0x3100], RZ ;  /* 0x003100ff08007985 */ /* 0x000fe2000c101d04 */
[----:B------:R-:W-:-:S02]  /*09c0*/  @!P5 IMAD.MOV.U32 R19, RZ, RZ, -0x800000 ;  /* 0xff800000ff13d424 */ /* 0x000fc400078e00ff */
[----:B------:R-:W-:Y:S01]  /*09d0*/  @!P4 IMAD.MOV.U32 R17, RZ, RZ, -0x800000 ;  /* 0xff800000ff11c424 */ /* 0x000fe200078e00ff */
[----:B------:R-:W-:Y:S01]  /*09e0*/  ST.E.128 desc[UR4][R8.64+0x4000], RZ ;  /* 0x004000ff08007985 */ /* 0x000fe2000c101d04 */
[----:B------:R-:W-:Y:S02]  /*09f0*/  @!P3 IMAD.MOV.U32 R15, RZ, RZ, -0x800000 ;  /* 0xff800000ff0fb424 */ /* 0x000fe400078e00ff */
[----:B------:R-:W-:Y:S01]  /*0a00*/  @!P2 IMAD.MOV.U32 R13, RZ, RZ, -0x800000 ;  /* 0xff800000ff0da424 */ /* 0x000fe200078e00ff */
[----:B------:R-:W-:Y:S01]  /*0a10*/  ST.E.128 desc[UR4][R8.64+0x4100], RZ ;  /* 0x004100ff08007985 */ /* 0x000fe2000c101d04 */
[----:B------:R-:W-:-:S03]  /*0a20*/  @!P1 IMAD.MOV.U32 R7, RZ, RZ, -0x800000 ;  /* 0xff800000ff079424 */ /* 0x000fc600078e00ff */
[----:B------:R-:W-:Y:S04]  /*0a30*/  ST.E.128 desc[UR4][R8.64+0x5000], RZ ;  /* 0x005000ff08007985 */ /* 0x000fe8000c101d04 */
[----:B------:R-:W-:Y:S04]  /*0a40*/  ST.E.128 desc[UR4][R8.64+0x5100], RZ ;  /* 0x005100ff08007985 */ /* 0x000fe8000c101d04 */
[----:B------:R-:W-:Y:S04]  /*0a50*/  ST.E.128 desc[UR4][R8.64+0x6000], RZ ;  /* 0x006000ff08007985 */ /* 0x000fe8000c101d04 */
[----:B------:R-:W-:Y:S04]  /*0a60*/  ST.E.128 desc[UR4][R8.64+0x6100], RZ ;  /* 0x006100ff08007985 */ /* 0x000fe8000c101d04 */
[----:B------:R-:W-:Y:S04]  /*0a70*/  ST.E.128 desc[UR4][R8.64+0x7000], RZ ;  /* 0x007000ff08007985 */ /* 0x000fe8000c101d04 */
[----:B------:R-:W-:Y:S04]  /*0a80*/  ST.E.128 desc[UR4][R8.64+0x7100], RZ ;  /* 0x007100ff08007985 */ /* 0x000fe8000c101d04 */
[----:B------:R-:W-:Y:S01]  /*0a90*/  @!P0 ST.E desc[UR4][R10.64+0xc0], R3 ;  /* 0x0000c0030a008985 */ /* 0x000fe2000c101904 */
[----:B------:R-:W-:-:S03]  /*0aa0*/  ISETP.GE.AND P0, PT, R4, R169, PT ;  /* 0x000000a90400720c */ /* 0x000fc60003f06270 */
[----:B------:R-:W-:Y:S01]  /*0ab0*/  @!P6 ST.E desc[UR4][R10.64], R21 ;  /* 0x000000150a00e985 */ /* 0x000fe2000c101904 */
[----:B------:R-:W-:-:S03]  /*0ac0*/  ISETP.NE.OR P0, PT, R5, RZ, P0 ;  /* 0x000000ff0500720c */ /* 0x000fc60000705670 */
[----:B------:R-:W-:Y:S04]  /*0ad0*/  @!P5 ST.E desc[UR4][R10.64+0x20], R19 ;  /* 0x000020130a00d985 */ /* 0x000fe8000c101904 */
[----:B------:R-:W-:Y:S04]  /*0ae0*/  @!P4 ST.E desc[UR4][R10.64+0x40], R17 ;  /* 0x000040110a00c985 */ /* 0x000fe8000c101904 */
[----:B------:R-:W-:Y:S04]  /*0af0*/  @!P3 ST.E desc[UR4][R10.64+0x60], R15 ;  /* 0x0000600f0a00b985 */ /* 0x000fe8000c101904 */
[----:B------:R-:W-:Y:S04]  /*0b00*/  @!P2 ST.E desc[UR4][R10.64+0x80], R13 ;  /* 0x0000800d0a00a985 */ /* 0x000fe8000c101904 */
[----:B------:R1:W-:Y:S02]  /*0b10*/  @!P1 ST.E desc[UR4][R10.64+0xa0], R7 ;  /* 0x0000a0070a009985 */ /* 0x0003e4000c101904 */
[----:B-1----:R-:W-:Y:S05]  /*0b20*/  @P0 RET.REL.NODEC R166 `(_ZN5flash24flash_fwd_splitkv_kernelI23Flash_fwd_kernel_traitsILi128ELi64ELi64ELi4ELb0ELb0EN7cutlass6half_tE19Flash_kernel_traitsILi128ELi64ELi64ELi4ES3_EELb0ELb0ELb0ELb1ELb1ELb0ELb1ELb0EEEvNS_16Flash_fwd_paramsE) ;  /* 0xfffffff4a6340950 */ /* 0x002fea0003c3ffff */
[----:B------:R-:W-:Y:S02]  /*0b30*/  MOV R3, 0xff800000 ;  /* 0xff80000000037802 */ /* 0x000fe40000000f00 */
[----:B------:R-:W-:-:S03]  /*0b40*/  MOV R167, 0x0 ;  /* 0x0000000000a77802 */ /* 0x000fc60000000f00 */
[----:B------:R1:W-:Y:S02]  /*0b50*/  ST.E desc[UR4][R10.64+0xe0], R3 ;  /* 0x0000e0030a007985 */ /* 0x0003e4000c101904 */
[----:B-1----:R-:W-:Y:S05]  /*0b60*/  RET.REL.NODEC R166 `(_ZN5flash24flash_fwd_splitkv_kernelI23Flash_fwd_kernel_traitsILi128ELi64ELi64ELi4ELb0ELb0EN7cutlass6half_tE19Flash_kernel_traitsILi128ELi64ELi64ELi4ES3_EELb0ELb0ELb0ELb1ELb1ELb0ELb1ELb0EEEvNS_16Flash_fwd_paramsE) ;  /* 0xfffffff4a6247950 */ /* 0x002fea0003c3ffff */
.L_x_12051:
        /* <DEDUP_REMOVED lines=12> */
[----:B-----5:R-:W3:Y:S04]  /*0c30*/  LD.E.64 R8, desc[UR4][R2.64+0x168] ;  /* 0x0001680402087980 */ /* 0x020ee8000c101b00 */
        /* <DEDUP_REMOVED lines=65> */
[----:B------:R-:W-:-:S05]  /*1050*/  MOV R9, R4 ;  /* 0x0000000400097202 */ /* 0x000fca0000000f00 */
        /* <DEDUP_REMOVED lines=22> */
.L_x_12053:
        /* <DEDUP_REMOVED lines=10> */
[----:B------:R-:W-:Y:S02]  /*1260*/  SHF.R.S32.HI R15, RZ, 0x1f, R9 ;  /* 0x0000001fff0f7819 */ /* 0x000fe40000011409 */
[----:B------:R-:W-:Y:S02]  /*1270*/  LEA R178, R109, 0xffffffc0, 0x6 ;  /* 0xffffffc06db27811 */ /* 0x000fe400078e30ff */
[----:B---3--:R-:W-:-:S04]  /*1280*/  IABS R0, R13 ;  /* 0x0000000d00007213 */ /* 0x008fc80000000000 */
[----:B------:R-:W2:Y:S08]  /*1290*/  I2F.RP R14, R0 ;  /* 0x00000000000e7306 */ /* 0x000eb00000209400 */
[----:B--2---:R-:W2:Y:S02]  /*12a0*/  MUFU.RCP R7, R14 ;  /* 0x0000000e00077308 */ /* 0x004ea40000001000 */
[----:B--2---:R-:W-:-:S02]  /*12b0*/  IADD3 R7, PT, PT, R7, 0xffffffe, RZ ;  /* 0x0ffffffe07077810 */ /* 0x004fc40007ffe0ff */
[----:B------:R-:W-:-:S04]  /*12c0*/  LOP3.LUT R14, R170, R13, RZ, 0x3c, !PT ;  /* 0x0000000daa0e7212 */ /* 0x000fc800078e3cff */
[----:B------:R-:W2:Y:S01]  /*12d0*/  F2I.FTZ.U32.TRUNC.NTZ R25, R7 ;  /* 0x0000000700197305 */ /* 0x000ea2000021f000 */
[----:B------:R-:W-:Y:S02]  /*12e0*/  ISETP.GE.AND P1, PT, R14, RZ, PT ;  /* 0x000000ff0e00720c */ /* 0x000fe40003f26270 */
[----:B--2---:R-:W-:-:S05]  /*12f0*/  IADD3 R4, PT, PT, RZ, -R25, RZ ;  /* 0x80000019ff047210 */ /* 0x004fca0007ffe0ff */
[----:B------:R-:W-:Y:S01]  /*1300*/  IMAD R6, R4, R0, RZ ;  /* 0x0000000004067224 */ /* 0x000fe200078e02ff */
[----:B------:R-:W-:-:S03]  /*1310*/  IABS R4, R13 ;  /* 0x0000000d00047213 */ /* 0x000fc60000000000 */
[----:B------:R-:W-:Y:S01]  /*1320*/  IMAD.HI.U32 R6, R25, R6, R24 ;  /* 0x0000000619067227 */ /* 0x000fe200078e0018 */
[----:B------:R-:W-:-:S03]  /*1330*/  IADD3 R4, PT, PT, RZ, -R4, RZ ;  /* 0x80000004ff047210 */ /* 0x000fc60007ffe0ff */
[----:B----4-:R-:W-:-:S04]  /*1340*/  IMAD.WIDE.U32 R24, R10, R9, RZ ;  /* 0x000000090a187225 */ /* 0x010fc800078e00ff */
[----:B------:R-:W-:-:S04]  /*1350*/  IMAD.HI.U32 R7, R6, R17, RZ ;  /* 0x0000001106077227 */ /* 0x000fc800078e00ff */
[----:B------:R-:W-:Y:S02]  /*1360*/  IMAD R17, R7, R4, R17 ;  /* 0x0000000407117224 */ /* 0x000fe400078e0211 */
[----:B------:R-:W-:-:S03]  /*1370*/  IMAD R4, R11, R9, RZ ;  /* 0x000000090b047224 */ /* 0x000fc600078e02ff */
[----:B------:R-:W-:Y:S01]  /*1380*/  ISETP.GT.U32.AND P0, PT, R0, R17, PT ;  /* 0x000000110000720c */ /* 0x000fe20003f04070 */
[----:B------:R-:W-:-:S04]  /*1390*/  IMAD R4, R10, R15, R4 ;  /* 0x0000000f0a047224 */ /* 0x000fc800078e0204 */
[----:B------:R-:W-:Y:S02]  /*13a0*/  IMAD.IADD R25, R25, 0x1, R4 ;  /* 0x0000000119197824 */ /* 0x000fe400078e0204 */
[----:B------:R-:W-:-:S04]  /*13b0*/  IMAD R4, R95, R9, RZ ;  /* 0x000000095f047224 */ /* 0x000fc800078e02ff */
[----:B------:R-:W-:Y:S01]  /*13c0*/  IMAD R4, R94, R15, R4 ;  /* 0x0000000f5e047224 */ /* 0x000fe200078e0204 */
[----:B------:R-:W-:Y:S02]  /*13d0*/  SHF.R.S32.HI R15, RZ, 0x1f, R178 ;  /* 0x0000001fff0f7819 */ /* 0x000fe400000114b2 */
[-C--:B------:R-:W-:Y:S02]  /*13e0*/  @!P0 IADD3 R17, PT, PT, R17, -R0.reuse, RZ ;  /* 0x8000000011118210 */ /* 0x080fe40007ffe0ff */
[----:B------:R-:W-:Y:S02]  /*13f0*/  @!P0 IADD3 R7, PT, PT, R7, 0x1, RZ ;  /* 0x0000000107078810 */ /* 0x000fe40007ffe0ff */
[----:B------:R-:W-:Y:S01]  /*1400*/  ISETP.GE.U32.AND P2, PT, R17, R0, PT ;  /* 0x000000001100720c */ /* 0x000fe20003f46070 */
[----:B-----5:R-:W-:Y:S01]  /*1410*/  IMAD R17, R23, R8, RZ ;  /* 0x0000000817117224 */ /* 0x020fe200078e02ff */
[----:B------:R-:W-:Y:S02]  /*1420*/  SHF.R.S32.HI R0, RZ, 0x1f, R8 ;  /* 0x0000001fff007819 */ /* 0x000fe40000011408 */
[----:B------:R-:W-:-:S03]  /*1430*/  ISETP.NE.AND P0, PT, R13, RZ, PT ;  /* 0x000000ff0d00720c */ /* 0x000fc60003f05270 */
[C---:B------:R-:W-:Y:S02]  /*1440*/  IMAD R6, R22.reuse, R0, R17 ;  /* 0x0000000016067224 */ /* 0x040fe400078e0211 */
[----:B------:R-:W-:-:S04]  /*1450*/  IMAD.WIDE.U32 R22, R22, R8, R24 ;  /* 0x0000000816167225 */ /* 0x000fc800078e0018 */
[----:B------:R-:W-:Y:S01]  /*1460*/  @P2 VIADD R7, R7, 0x1 ;  /* 0x0000000107072836 */ /* 0x000fe20000000000 */
[----:B------:R-:W-:Y:S01]  /*1470*/  IADD3 R23, PT, PT, R23, R6, RZ ;  /* 0x0000000617177210 */ /* 0x000fe20007ffe0ff */
[----:B------:R-:W-:Y:S02]  /*1480*/  IMAD R6, R11, R178, RZ ;  /* 0x000000b20b067224 */ /* 0x000fe400078e02ff */
[----:B------:R-:W-:Y:S01]  /*1490*/  IMAD.WIDE.U32 R16, R94, R9, RZ ;  /* 0x000000095e107225 */ /* 0x000fe200078e00ff */
[----:B------:R-:W-:Y:S02]  /*14a0*/  @!P1 IADD3 R7, PT, PT, -R7, RZ, RZ ;  /* 0x000000ff07079210 */ /* 0x000fe40007ffe1ff */
[----:B------:R-:W-:Y:S01]  /*14b0*/  @!P0 LOP3.LUT R7, RZ, R13, RZ, 0x33, !PT ;  /* 0x0000000dff078212 */ /* 0x000fe200078e33ff */
[C---:B------:R-:W-:Y:S01]  /*14c0*/  IMAD R6, R10.reuse, R15, R6 ;  /* 0x0000000f0a067224 */ /* 0x040fe200078e0206 */
[----:B------:R-:W-:Y:S01]  /*14d0*/  IADD3 R25, PT, PT, R17, R4, RZ ;  /* 0x0000000411197210 */ /* 0x000fe20007ffe0ff */
[----:B------:R-:W-:-:S04]  /*14e0*/  IMAD.WIDE.U32 R22, R10, R178, R22 ;  /* 0x000000b20a167225 */ /* 0x000fc800078e0016 */
[----:B------:R-:W-:Y:S01]  /*14f0*/  IMAD R9, R19, R8, RZ ;  /* 0x0000000813097224 */ /* 0x000fe200078e02ff */
[----:B------:R-:W-:Y:S01]  /*1500*/  IADD3 R23, PT, PT, R23, R6, RZ ;  /* 0x0000000617177210 */ /* 0x000fe20007ffe0ff */
[----:B------:R-:W-:Y:S02]  /*1510*/  IMAD.MOV.U32 R24, RZ, RZ, R16 ;  /* 0x000000ffff187224 */ /* 0x000fe400078e0010 */
[C---:B------:R-:W-:Y:S01]  /*1520*/  IMAD R9, R18.reuse, R0, R9 ;  /* 0x0000000012097224 */ /* 0x040fe200078e0209 */
[----:B------:R-:W-:Y:S01]  /*1530*/  SHF.R.S32.HI R0, RZ, 0x1f, R7 ;  /* 0x0000001fff007819 */ /* 0x000fe20000011407 */
[----:B------:R-:W-:Y:S02]  /*1540*/  IMAD R17, R21, R7, RZ ;  /* 0x0000000715117224 */ /* 0x000fe400078e02ff */
[----:B------:R-:W-:-:S04]  /*1550*/  IMAD.WIDE.U32 R18, R18, R8, R24 ;  /* 0x0000000812127225 */ /* 0x000fc800078e0018 */
[----:B------:R-:W-:Y:S01]  /*1560*/  IMAD.WIDE.U32 R22, R20, R7, R22 ;  /* 0x0000000714167225 */ /* 0x000fe200078e0016 */
[----:B------:R-:W-:-:S03]  /*1570*/  IADD3 R14, PT, PT, R19, R9, RZ ;  /* 0x00000009130e7210 */ /* 0x000fc60007ffe0ff */
[----:B------:R-:W-:Y:S01]  /*1580*/  IMAD R0, R20, R0, R17 ;  /* 0x0000000014007224 */ /* 0x000fe200078e0211 */
[----:B------:R-:W-:Y:S01]  /*1590*/  MOV R8, R22 ;  /* 0x0000001600087202 */ /* 0x000fe20000000f00 */
[----:B------:R-:W-:Y:S01]  /*15a0*/  IMAD.MOV.U32 R16, RZ, RZ, R18 ;  /* 0x000000ffff107224 */ /* 0x000fe200078e0012 */
[----:B------:R-:W-:Y:S02]  /*15b0*/  MOV R17, R178 ;  /* 0x000000b200117202 */ /* 0x000fe40000000f00 */
[----:B-1----:R-:W-:Y:S02]  /*15c0*/  IADD3 R0, PT, PT, R23, R0, RZ ;  /* 0x0000000017007210 */ /* 0x002fe40007ffe0ff */
.L_x_12054:
[----:B------:R-:W-:Y:S05]  /*15d0*/  BSYNC.RECONVERGENT B0 ;  /* 0x0000000000007941 */ /* 0x000fea0003800200 */
.L_x_12052:
        /* <DEDUP_REMOVED lines=9> */
[----:B-----5:R-:W-:Y:S01]  /*1670*/  IMAD R15, R15, R94, RZ ;  /* 0x0000005e0f0f7224 */ /* 0x020fe200078e02ff */
[----:B------:R-:W1:Y:S01]  /*1680*/  I2F.RP R21, R9 ;  /* 0x0000000900157306 */ /* 0x000e620000209400 */
[C---:B------:R-:W-:Y:S01]  /*1690*/  SHF.L.U32 R158, R10.reuse, 0x5, RZ ;  /* 0x000000050a9e7819 */ /* 0x040fe200000006ff */
[----:B-1----:R-:W-:Y:S01]  /*16a0*/  IMAD.SHL.U32 R93, R5, 0x40, RZ ;  /* 0x00000040055d7824 */ /* 0x002fe200078e00ff */
[----:B------:R-:W-:Y:S01]  /*16b0*/  SHF.L.U64.HI R159, R10, 0x5, R11 ;  /* 0x000000050a9f7819 */ /* 0x000fe2000001020b */
[----:B------:R-:W-:Y:S01]  /*16c0*/  IMAD R15, R17, R95, R15 ;  /* 0x0000005f110f7224 */ /* 0x000fe200078e020f */
[C-C-:B------:R-:W-:Y:S01]  /*16d0*/  SHF.L.U64.HI R157, R94.reuse, 0x5, R95.reuse ;  /* 0x000000055e9d7819 */ /* 0x140fe2000001025f */
[C---:B------:R-:W-:Y:S01]  /*16e0*/  IMAD.SHL.U32 R156, R94.reuse, 0x20, RZ ;  /* 0x000000205e9c7824 */ /* 0x040fe200078e00ff */
[----:B------:R-:W-:Y:S01]  /*16f0*/  LOP3.LUT R154, R93, 0x400, RZ, 0xc0, !PT ;  /* 0x000004005d9a7812 */ /* 0x000fe200078ec0ff */
[----:B------:R-:W-:Y:S01]  /*1700*/  VIADD R175, R109, 0xffffffff ;  /* 0xffffffff6daf7836 */ /* 0x000fe20000000000 */
[C---:B------:R-:W-:Y:S01]  /*1710*/  SHF.L.U64.HI R103, R94.reuse, 0x4, R95 ;  /* 0x000000045e677819 */ /* 0x040fe2000001025f */
[----:B------:R-:W-:Y:S01]  /*1720*/  IMAD.SHL.U32 R100, R94, 0x10, RZ ;  /* 0x000000105e647824 */ /* 0x000fe200078e00ff */
[C---:B------:R-:W-:Y:S01]  /*1730*/  SHF.L.U64.HI R173, R10.reuse, 0x4, R11 ;  /* 0x000000040aad7819 */ /* 0x040fe2000001020b */
[----:B------:R-:W-:Y:S01]  /*1740*/  IMAD.SHL.U32 R172, R10, 0x10, RZ ;  /* 0x000000100aac7824 */ /* 0x000fe200078e00ff */
[----:B------:R-:W1:Y:S02]  /*1750*/  MUFU.RCP R18, R21 ;  /* 0x0000001500127308 */ /* 0x000e640000001000 */
[----:B-1----:R-:W-:Y:S01]  /*1760*/  VIADD R18, R18, 0xffffffe ;  /* 0x0ffffffe12127836 */ /* 0x002fe20000000000 */
[----:B------:R-:W-:-:S05]  /*1770*/  MOV R21, RZ ;  /* 0x000000ff00157202 */ /* 0x000fca0000000f00 */
        /* <DEDUP_REMOVED lines=9> */
[----:B------:R-:W-:-:S03]  /*1810*/  IMAD.SHL.U32 R4, R5, 0x8, RZ ;  /* 0x0000000805047824 */ /* 0x000fc600078e00ff */
        /* <DEDUP_REMOVED lines=8> */
[----:B------:R-:W-:-:S02]  /*18a0*/  IADD3.X R35, PT, PT, RZ, R14, RZ, P0, !PT ;  /* 0x0000000eff237210 */ /* 0x000fc400007fe4ff */
[----:B------:R-:W-:Y:S01]  /*18b0*/  ISETP.NE.AND P0, PT, R13, RZ, PT ;  /* 0x000000ff0d00720c */ /* 0x000fe20003f05270 */
[----:B------:R-:W-:Y:S01]  /*18c0*/  @P3 VIADD R19, R19, 0x1 ;  /* 0x0000000113133836 */ /* 0x000fe20000000000 */
[----:B------:R-:W-:Y:S01]  /*18d0*/  SHF.R.U32.HI R14, RZ, 0x3, R5 ;  /* 0x00000003ff0e7819 */ /* 0x000fe20000011605 */
[----:B------:R-:W-:Y:S01]  /*18e0*/  IMAD.WIDE.U32 R34, R17, R94, R34 ;  /* 0x0000005e11227225 */ /* 0x000fe200078e0022 */
[----:B------:R-:W-:-:S03]  /*18f0*/  MOV R9, 0x400 ;  /* 0x0000040000097802 */ /* 0x000fc60000000f00 */
[----:B------:R-:W-:Y:S01]  /*1900*/  IMAD.IADD R35, R35, 0x1, R15 ;  /* 0x0000000123237824 */ /* 0x000fe200078e020f */
[----:B-1----:R-:W-:Y:S01]  /*1910*/  LEA R9, R18, R9, 0x18 ;  /* 0x0000000912097211 */ /* 0x002fe200078ec0ff */
[----:B------:R-:W-:Y:S02]  /*1920*/  @!P1 IMAD.MOV R19, RZ, RZ, -R19 ;  /* 0x000000ffff139224 */ /* 0x000fe400078e0a13 */
[----:B------:R-:W-:Y:S02]  /*1930*/  IMAD.MOV.U32 R15, RZ, RZ, RZ ;  /* 0x000000ffff0f7224 */ /* 0x000fe400078e00ff */
[----:B------:R-:W-:Y:S01]  /*1940*/  @!P0 LOP3.LUT R19, RZ, R13, RZ, 0x33, !PT ;  /* 0x0000000dff138212 */ /* 0x000fe200078e33ff */
[----:B------:R-:W-:Y:S01]  /*1950*/  IMAD R161, R11, R14, RZ ;  /* 0x0000000e0ba17224 */ /* 0x000fe200078e02ff */
[----:B------:R-:W-:Y:S01]  /*1960*/  IADD3 R36, P0, PT, R20, R8, RZ ;  /* 0x0000000814247210 */ /* 0x000fe20007f1e0ff */
[----:B------:R-:W-:Y:S01]  /*1970*/  IMAD.WIDE.U32 R16, R12, 0x40, R14 ;  /* 0x000000400c107825 */ /* 0x000fe200078e000e */
[----:B------:R-:W-:-:S03]  /*1980*/  SHF.R.S32.HI R8, RZ, 0x1f, R19 ;  /* 0x0000001fff087819 */ /* 0x000fc60000011413 */
[----:B------:R-:W-:Y:S02]  /*1990*/  IMAD R13, R33, R19, RZ ;  /* 0x00000013210d7224 */ /* 0x000fe400078e02ff */
[----:B------:R-:W-:Y:S02]  /*19a0*/  IMAD.X R37, RZ, RZ, R0, P0 ;  /* 0x000000ffff257224 */ /* 0x000fe400000e0600 */
[----:B------:R-:W-:Y:S01]  /*19b0*/  IMAD R8, R8, R32, R13 ;  /* 0x0000002008087224 */ /* 0x000fe200078e020d */
[----:B------:R-:W-:Y:S01]  /*19c0*/  SHF.R.S32.HI R13, RZ, 0x1f, R170 ;  /* 0x0000001fff0d7819 */ /* 0x000fe200000114aa */
[----:B------:R-:W-:-:S04]  /*19d0*/  IMAD.WIDE.U32 R36, R14, R10, R36 ;  /* 0x0000000a0e247225 */ /* 0x000fc800078e0024 */
[----:B------:R-:W-:-:S04]  /*19e0*/  IMAD.WIDE.U32 R18, R19, R32, R34 ;  /* 0x0000002013127225 */ /* 0x000fc800078e0022 */
[----:B------:R-:W-:Y:S02]  /*19f0*/  IMAD.IADD R161, R37, 0x1, R161 ;  /* 0x0000000125a17824 */ /* 0x000fe400078e02a1 */
[----:B------:R-:W-:Y:S02]  /*1a00*/  IMAD R165, R95, R14, RZ ;  /* 0x0000000e5fa57224 */ /* 0x000fe400078e02ff */
[----:B--2---:R-:W-:Y:S02]  /*1a10*/  IMAD R12, R31, R171, RZ ;  /* 0x000000ab1f0c7224 */ /* 0x004fe400078e02ff */
[----:B------:R-:W-:-:S04]  /*1a20*/  IMAD.WIDE.U32 R20, R171, R30, R20 ;  /* 0x0000001eab147225 */ /* 0x000fc800078e0014 */
[----:B------:R-:W-:Y:S02]  /*1a30*/  IMAD.IADD R31, R21, 0x1, R12 ;  /* 0x00000001151f7824 */ /* 0x000fe400078e020c */
[----:B---3--:R-:W-:Y:S01]  /*1a40*/  IMAD R0, R29, R170, RZ ;  /* 0x000000aa1d007224 */ /* 0x008fe200078e02ff */
[C-C-:B----4-:R-:W-:Y:S01]  /*1a50*/  SHF.L.U64.HI R21, R24.reuse, 0x5, R25.reuse ;  /* 0x0000000518157819 */ /* 0x150fe20000010219 */
[----:B------:R-:W-:Y:S01]  /*1a60*/  IMAD.MOV.U32 R30, RZ, RZ, R20 ;  /* 0x000000ffff1e7224 */ /* 0x000fe200078e0014 */
[----:B------:R-:W-:Y:S01]  /*1a70*/  SHF.L.U64.HI R29, R24, 0x4, R25 ;  /* 0x00000004181d7819 */ /* 0x000fe20000010219 */
[----:B------:R-:W-:Y:S01]  /*1a80*/  IMAD R0, R28, R13, R0 ;  /* 0x0000000d1c007224 */ /* 0x000fe200078e0200 */
[----:B------:R-:W-:Y:S01]  /*1a90*/  LEA R162, P0, R36, R26, 0x1 ;  /* 0x0000001a24a27211 */ /* 0x000fe200078008ff */
[----:B------:R-:W-:Y:S01]  /*1aa0*/  IMAD.WIDE.U32 R30, R170, R28, R30 ;  /* 0x0000001caa1e7225 */ /* 0x000fe200078e001e */
[----:B------:R-:W-:Y:S02]  /*1ab0*/  SHF.L.U32 R28, R24, 0x4, RZ ;  /* 0x00000004181c7819 */ /* 0x000fe400000006ff */
[----:B------:R-:W-:Y:S01]  /*1ac0*/  LEA.HI.X R161, R36, R27, R161, 0x1, P0 ;  /* 0x0000001b24a17211 */ /* 0x000fe200000f0ca1 */
[----:B------:R-:W-:-:S02]  /*1ad0*/  IMAD.SHL.U32 R20, R24, 0x20, RZ ;  /* 0x0000002018147824 */ /* 0x000fc400078e00ff */
[----:B------:R-:W-:Y:S02]  /*1ae0*/  IMAD R13, R17, R24, RZ ;  /* 0x00000018110d7224 */ /* 0x000fe400078e02ff */
[----:B------:R-:W-:Y:S02]  /*1af0*/  IMAD.IADD R31, R31, 0x1, R0 ;  /* 0x000000011f1f7824 */ /* 0x000fe400078e0200 */
[----:B------:R-:W-:-:S04]  /*1b00*/  IMAD.WIDE.U32 R20, R24, R16, R20 ;  /* 0x0000001018147225 */ /* 0x000fc800078e0014 */
[----:B------:R-:W-:Y:S01]  /*1b10*/  IMAD R0, R25, R16, R13 ;  /* 0x0000001019007224 */ /* 0x000fe200078e020d */
[----:B------:R-:W-:Y:S01]  /*1b20*/  IADD3 R17, P2, PT, R30, R20, RZ ;  /* 0x000000141e117210 */ /* 0x000fe20007f5e0ff */
[----:B------:R-:W-:-:S04]  /*1b30*/  IMAD.WIDE.U32 R32, R24, R16, R28 ;  /* 0x0000001018207225 */ /* 0x000fc800078e001c */
[----:B------:R-:W-:Y:S01]  /*1b40*/  IMAD.WIDE.U32 R24, R24, R16, R30 ;  /* 0x0000001018187225 */ /* 0x000fe200078e001e */
[----:B------:R-:W-:Y:S02]  /*1b50*/  LOP3.LUT R16, R4, 0x1c0, RZ, 0xc0, !PT ;  /* 0x000001c004107812 */ /* 0x000fe400078ec0ff */
[----:B------:R-:W-:Y:S01]  /*1b60*/  IADD3 R15, P3, PT, R30, R32, RZ ;  /* 0x000000201e0f7210 */ /* 0x000fe20007f7e0ff */
[----:B------:R-:W-:Y:S01]  /*1b70*/  IMAD.IADD R12, R0, 0x1, R21 ;  /* 0x00000001000c7824 */ /* 0x000fe200078e0215 */
[----:B------:R-:W-:Y:S01]  /*1b80*/  LOP3.LUT R27, R16, 0x38, R5, 0xf8, !PT ;  /* 0x00000038101b7812 */ /* 0x000fe200078ef805 */
[----:B------:R-:W-:Y:S01]  /*1b90*/  IMAD.IADD R25, R25, 0x1, R0 ;  /* 0x0000000119197824 */ /* 0x000fe200078e0200 */
[----:B------:R-:W-:Y:S01]  /*1ba0*/  IADD3 R21, P1, P0, R30, R20, R28 ;  /* 0x000000141e157210 */ /* 0x000fe2000783e01c */
[----:B------:R-:W-:Y:S01]  /*1bb0*/  IMAD.MOV.U32 R163, RZ, RZ, R161 ;  /* 0x000000ffffa37224 */ /* 0x000fe200078e00a1 */
[----:B------:R-:W-:Y:S02]  /*1bc0*/  LOP3.LUT R27, R27, 0x38, R4, 0x78, !PT ;  /* 0x000000381b1b7812 */ /* 0x000fe400078e7804 */
[----:B------:R-:W-:-:S02]  /*1bd0*/  IADD3.X R13, PT, PT, R31, R0, R33, P3, !PT ;  /* 0x000000001f0d7210 */ /* 0x000fc40001ffe421 */
[----:B------:R-:W-:Y:S01]  /*1be0*/  IADD3.X R0, PT, PT, R31, R12, R29, P1, P0 ;  /* 0x0000000c1f007210 */ /* 0x000fe20000fe041d */
[----:B------:R-:W-:Y:S01]  /*1bf0*/  IMAD.X R12, R12, 0x1, R31, P2 ;  /* 0x000000010c0c7824 */ /* 0x000fe200010e061f */
[----:B------:R-:W-:Y:S02]  /*1c00*/  LOP3.LUT R16, R27, 0x1e00, R4, 0xf8, !PT ;  /* 0x00001e001b107812 */ /* 0x000fe400078ef804 */
[-C--:B------:R-:W-:Y:S02]  /*1c10*/  LEA R28, P3, R24, R22.reuse, 0x1 ;  /* 0x00000016181c7211 */ /* 0x080fe400078608ff */
[C---:B------:R-:W-:Y:S01]  /*1c20*/  LEA R20, P0, R21.reuse, R22, 0x1 ;  /* 0x0000001615147211 */ /* 0x040fe200078008ff */
[----:B------:R-:W-:Y:S01]  /*1c30*/  IMAD R167, R16, 0x2, R9 ;  /* 0x0000000210a77824 */ /* 0x000fe200078e0209 */
[-C--:B------:R-:W-:Y:S02]  /*1c40*/  LEA.HI.X R29, R24, R23.reuse, R25, 0x1, P3 ;  /* 0x00000017181d7211 */ /* 0x080fe400018f0c19 */
[----:B------:R-:W-:-:S02]  /*1c50*/  LEA.HI.X R21, R21, R23, R0, 0x1, P0 ;  /* 0x0000001715157211 */ /* 0x000fc400000f0c00 */
[-C--:B------:R-:W-:Y:S01]  /*1c60*/  LEA R26, P2, R15, R22.reuse, 0x1 ;  /* 0x000000160f1a7211 */ /* 0x080fe200078408ff */
[----:B------:R-:W-:Y:S01]  /*1c70*/  @!PT LDS RZ, [RZ] ;  /* 0x00000000fffff984 */ /* 0x000fe20000000800 */
[----:B------:R-:W-:Y:S01]  /*1c80*/  @!PT LDS RZ, [RZ] ;  /* 0x00000000fffff984 */ /* 0x000fe20000000800 */
[----:B------:R-:W-:Y:S01]  /*1c90*/  @!PT LDS RZ, [RZ] ;  /* 0x00000000fffff984 */ /* 0x000fe20000000800 */
[----:B------:R-:W-:Y:S01]  /*1ca0*/  LDGSTS.E.BYPASS.LTC128B.128 [R167], desc[UR4][R28.64] ;  /* 0x000000001ca77fae */ /* 0x000fe2000b981a04 */
[----:B------:R-:W-:Y:S02]  /*1cb0*/  LEA R24, P1, R17, R22, 0x1 ;  /* 0x0000001611187211 */ /* 0x000fe400078208ff */
[----:B------:R-:W-:Y:S01]  /*1cc0*/  IADD3 R16, P0, PT, R158, R162, RZ ;  /* 0x000000a29e107210 */ /* 0x000fe20007f1e0ff */
[----:B------:R-:W-:Y:S01]  /*1cd0*/  LDGSTS.E.BYPASS.LTC128B.128 [R167+0x2000], desc[UR4][R28.64+0x80] ;  /* 0x020000801ca77fae */ /* 0x000fe2000b981a04 */
[-C--:B------:R-:W-:Y:S01]  /*1ce0*/  LEA.HI.X R27, R15, R23.reuse, R13, 0x1, P2 ;  /* 0x000000170f1b7211 */ /* 0x080fe200010f0c0d */
[----:B------:R-:W-:Y:S01]  /*1cf0*/  IMAD.IADD R13, R19, 0x1, R8 ;  /* 0x00000001130d7824 */ /* 0x000fe200078e0208 */
[----:B------:R-:W-:Y:S01]  /*1d00*/  LEA.HI.X R25, R17, R23, R12, 0x1, P1 ;  /* 0x0000001711197211 */ /* 0x000fe200008f0c0c */
[----:B------:R-:W-:Y:S01]  /*1d10*/  IMAD.X R17, R159, 0x1, R161, P0 ;  /* 0x000000019f117824 */ /* 0x000fe200000e06a1 */
[----:B------:R-:W-:Y:S01]  /*1d20*/  IADD3 R22, P0, PT, R16, R158, RZ ;  /* 0x0000009e10167210 */ /* 0x000fe20007f1e0ff */
[----:B------:R-:W-:Y:S01]  /*1d30*/  LDGSTS.E.BYPASS.LTC128B.128 [R167+0x800], desc[UR4][R26.64] ;  /* 0x008000001aa77fae */ /* 0x000fe2000b981a04 */
[----:B------:R-:W-:Y:S01]  /*1d40*/  IMAD.MOV.U32 R12, RZ, RZ, R18 ;  /* 0x000000ffff0c7224 */ /* 0x000fe200078e0012 */
[----:B------:R-:W-:-:S02]  /*1d50*/  SHF.R.U32.HI R15, RZ, 0x1, R5 ;  /* 0x00000001ff0f7819 */ /* 0x000fc40000011605 */
[----:B------:R-:W-:Y:S01]  /*1d60*/  LDGSTS.E.BYPASS.LTC128B.128 [R167+0x2800], desc[UR4][R26.64+0x80] ;  /* 0x028000801aa77fae */ /* 0x000fe2000b981a04 */
[----:B------:R-:W-:Y:S01]  /*1d70*/  IMAD.X R23, R17, 0x1, R159, P0 ;  /* 0x0000000111177824 */ /* 0x000fe200000e069f */
[----:B------:R-:W-:Y:S01]  /*1d80*/  IADD3 R18, P0, PT, R22, R158, RZ ;  /* 0x0000009e16127210 */ /* 0x000fe20007f1e0ff */
[----:B------:R-:W-:Y:S01]  /*1d90*/  IMAD.WIDE.U32 R12, R14, R94, R12 ;  /* 0x0000005e0e0c7225 */ /* 0x000fe200078e000c */
[----:B------:R-:W-:Y:S01]  /*1da0*/  LDGSTS.E.BYPASS.LTC128B.128 [R167+0x1000], desc[UR4][R24.64] ;  /* 0x0100000018a77fae */ /* 0x000fe2000b981a04 */
[----:B------:R-:W-:Y:S02]  /*1db0*/  LOP3.LUT R0, R93, 0x1c0, RZ, 0xc0, !PT ;  /* 0x000001c05d007812 */ /* 0x000fe400078ec0ff */
[----:B------:R-:W-:Y:S01]  /*1dc0*/  IADD3.X R19, PT, PT, R23, R159, RZ, P0, !PT ;  /* 0x0000009f17137210 */ /* 0x000fe200007fe4ff */
[----:B------:R-:W-:Y:S01]  /*1dd0*/  LDGSTS.E.BYPASS.LTC128B.128 [R167+0x3000], desc[UR4][R24.64+0x80] ;  /* 0x0300008018a77fae */ /* 0x000fe2000b981a04 */
[----:B------:R-:W-:Y:S01]  /*1de0*/  IMAD.IADD R165, R13, 0x1, R165 ;  /* 0x000000010da57824 */ /* 0x000fe200078e02a5 */
[----:B------:R-:W-:-:S02]  /*1df0*/  LEA R164, P0, R12, R6, 0x1 ;  /* 0x000000060ca47211 */ /* 0x000fc400078008ff */
[----:B------:R-:W-:Y:S01]  /*1e00*/  LDGSTS.E.BYPASS.LTC128B.128 [R167+0x1800], desc[UR4][R20.64] ;  /* 0x0180000014a77fae */ /* 0x000fe2000b981a04 */
[----:B------:R-:W-:Y:S02]  /*1e10*/  LOP3.LUT R15, R0, 0x8, R15, 0xf8, !PT ;  /* 0x00000008000f7812 */ /* 0x000fe400078ef80f */
[----:B------:R-:W-:Y:S01]  /*1e20*/  LEA.HI.X R165, R12, R7, R165, 0x1, P0 ;  /* 0x000000070ca57211 */ /* 0x000fe200000f0ca5 */
[----:B------:R-:W-:Y:S01]  /*1e30*/  LDGSTS.E.BYPASS.LTC128B.128 [R167+0x3800], desc[UR4][R20.64+0x80] ;  /* 0x0380008014a77fae */ /* 0x000fe2000b981a04 */
[----:B------:R-:W-:Y:S01]  /*1e40*/  LOP3.LUT R13, R0, 0x8, R5, 0xf8, !PT ;  /* 0x00000008000d7812 */ /* 0x000fe200078ef805 */
[----:B------:R-:W-:Y:S01]  /*1e50*/  IMAD.SHL.U32 R7, R5, 0x20, RZ ;  /* 0x0000002005077824 */ /* 0x000fe200078e00ff */
[----:B------:R-:W-:Y:S01]  /*1e60*/  LOP3.LUT R0, R93, 0x200, RZ, 0xc0, !PT ;  /* 0x000002005d007812 */ /* 0x000fe200078ec0ff */
[----:B------:R-:W-:Y:S01]  /*1e70*/  LDGSTS.E.BYPASS.LTC128B.128 [R167+0x4000], desc[UR4][R162.64] ;  /* 0x04000000a2a77fae */ /* 0x000fe2000b981a04 */
[--C-:B------:R-:W-:Y:S02]  /*1e80*/  LOP3.LUT R13, R13, 0x38, R4.reuse, 0x78, !PT ;  /* 0x000000380d0d7812 */ /* 0x100fe400078e7804 */
[----:B------:R-:W-:Y:S01]  /*1e90*/  LOP3.LUT R7, R0, 0x7c00, R7, 0xf8, !PT ;  /* 0x00007c0000077812 */ /* 0x000fe200078ef807 */
[----:B------:R-:W-:Y:S01]  /*1ea0*/  LDGSTS.E.BYPASS.LTC128B.128 [R167+0x6000], desc[UR4][R162.64+0x80] ;  /* 0x06000080a2a77fae */ /* 0x000fe2000b981a04 */
[----:B------:R-:W-:Y:S01]  /*1eb0*/  LOP3.LUT R4, R15, 0x38, R4, 0x78, !PT ;  /* 0x000000380f047812 */ /* 0x000fe200078e7804 */
[----:B------:R-:W-:-:S02]  /*1ec0*/  IMAD R154, R13, 0x2, R154 ;  /* 0x000000020d9a7824 */ /* 0x000fc400078e029a */
[----:B------:R-:W-:Y:S01]  /*1ed0*/  LDGSTS.E.BYPASS.LTC128B.128 [R167+0x4800], desc[UR4][R16.64] ;  /* 0x0480000010a77fae */ /* 0x000fe2000b981a04 */
[----:B------:R-:W-:Y:S01]  /*1ee0*/  LOP3.LUT R0, R7, R4, RZ, 0xfc, !PT ;  /* 0x0000000407007212 */ /* 0x000fe200078efcff */
[----:B------:R-:W-:Y:S02]  /*1ef0*/  IMAD.IADD R154, R9, 0x1, R154 ;  /* 0x00000001099a7824 */ /* 0x000fe400078e029a */
[----:B------:R1:W-:Y:S02]  /*1f00*/  LDGSTS.E.BYPASS.LTC128B.128 [R167+0x6800], desc[UR4][R16.64+0x80] ;  /* 0x0680008010a77fae */ /* 0x0003e4000b981a04 */
[----:B------:R-:W-:Y:S02]  /*1f10*/  IMAD R155, R0, 0x2, R9 ;  /* 0x00000002009b7824 */ /* 0x000fe400078e0209 */
[----:B------:R-:W-:Y:S04]  /*1f20*/  LDGSTS.E.BYPASS.LTC128B.128 [R167+0x5000], desc[UR4][R22.64] ;  /* 0x0500000016a77fae */ /* 0x000fe8000b981a04 */
[----:B------:R-:W-:Y:S04]  /*1f30*/  LDGSTS.E.BYPASS.LTC128B.128 [R167+0x7000], desc[UR4][R22.64+0x80] ;  /* 0x0700008016a77fae */ /* 0x000fe8000b981a04 */
[----:B------:R-:W-:Y:S04]  /*1f40*/  LDGSTS.E.BYPASS.LTC128B.128 [R167+0x5800], desc[UR4][R18.64] ;  /* 0x0580000012a77fae */ /* 0x000fe8000b981a04 */
[----:B------:R2:W-:Y:S04]  /*1f50*/  LDGSTS.E.BYPASS.LTC128B.128 [R167+0x7800], desc[UR4][R18.64+0x80] ;  /* 0x0780008012a77fae */ /* 0x0005e8000b981a04 */
[----:B------:R-:W0:Y:S01]  /*1f60*/  LDGDEPBAR ;  /* 0x00000000000079af */ /* 0x000e220000000000 */
[----:B-1----:R-:W-:-:S04]  /*1f70*/  IADD3 R16, P0, PT, R156, R164, RZ ;  /* 0x000000a49c107210 */ /* 0x002fc80007f1e0ff */
[----:B------:R-:W-:Y:S02]  /*1f80*/  IADD3.X R17, PT, PT, R157, R165, RZ, P0, !PT ;  /* 0x000000a59d117210 */ /* 0x000fe400007fe4ff */
[----:B--2---:R-:W-:Y:S01]  /*1f90*/  IADD3 R18, P0, PT, R16, R156, RZ ;  /* 0x0000009c10127210 */ /* 0x004fe20007f1e0ff */
[----:B------:R-:W-:-:S12]  /*1fa0*/  DEPBAR.LE SB0, 0x0 ;  /* 0x000080000000791a */ /* 0x000fd80000000000 */
[----:B------:R-:W-:Y:S05]  /*1fb0*/  WARPSYNC.ALL ;  /* 0x0000000000007948 */ /* 0x000fea0003800000 */
[----:B------:R-:W-:Y:S01]  /*1fc0*/  BAR.SYNC.DEFER_BLOCKING 0x0 ;  /* 0x0000000000007b1d */ /* 0x000fe20000010000 */
[----:B------:R-:W-:Y:S01]  /*1fd0*/  IMAD.X R19, R17, 0x1, R157, P0 ;  /* 0x0000000111137824 */ /* 0x000fe200000e069d */
[----:B------:R-:W-:-:S04]  /*1fe0*/  IADD3 R6, P0, PT, R18, R156, RZ ;  /* 0x0000009c12067210 */ /* 0x000fc80007f1e0ff */
[----:B------:R-:W-:Y:S01]  /*1ff0*/  R2P PR, R5, 0x6 ;  /* 0x0000000605007804 */ /* 0x000fe20000000000 */
[----:B------:R-:W-:Y:S01]  /*2000*/  IMAD.X R7, R19, 0x1, R157, P0 ;  /* 0x0000000113077824 */ /* 0x000fe200000e069d */
[----:B------:R-:W-:Y:S01]  /*2010*/  ISETP.GT.AND P0, PT, R175, R160, PT ;  /* 0x000000a0af00720c */ /* 0x000fe20003f04270 */
[----:B------:R-:W-:Y:S01]  /*2020*/  IMAD.MOV.U32 R5, RZ, RZ, 0x20 ;  /* 0x00000020ff057424 */ /* 0x000fe200078e00ff */
[----:B------:R-:W-:Y:S04]  /*2030*/  BSSY.RECONVERGENT B1, `(.L_x_12055) ;  /* 0x00000df000017945 */ /* 0x000fe80003800200 */
[----:B------:R-:W-:-:S04]  /*2040*/  SEL R5, R5, 0xffffffe0, !P1 ;  /* 0xffffffe005057807 */ /* 0x000fc80004800000 */
[C---:B------:R-:W-:Y:S01]  /*2050*/  IADD3 R153, PT, PT, R5.reuse, R155, RZ ;  /* 0x0000009b05997210 */ /* 0x040fe20007ffe0ff */
[----:B------:R-:W-:Y:S01]  /*2060*/  IMAD.IADD R149, R5, 0x1, R154 ;  /* 0x0000000105957824 */ /* 0x000fe200078e029a */
        /* <DEDUP_REMOVED lines=14> */
[----:B------:R-:W4:Y:S04]  /*2150*/  LDSM.16.M88.4 R20, [R154+0x5000] ;  /* 0x005000009a14783b */ /* 0x000f280000000200 */
[----:B------:R-:W5:Y:S04]  /*2160*/  LDSM.16.M88.4 R44, [R154+0x5800] ;  /* 0x005800009a2c783b */ /* 0x000f680000000200 */
[----:B------:R-:W-:Y:S01]  /*2170*/  LDSM.16.M88.4 R40, [R153] ;  /* 0x000000009928783b */ /* 0x000fe20000000200 */
[----:B-1----:R-:W-:-:S03]  /*2180*/  IMAD.MOV.U32 R7, RZ, RZ, 0x40 ;  /* 0x00000040ff077424 */ /* 0x002fc600078e00ff */
[----:B------:R-:W1:Y:S04]  /*2190*/  LDSM.16.M88.4 R56, [R149+0x4000] ;  /* 0x004000009538783b */ /* 0x000e680000000200 */
[----:B------:R-:W1:Y:S01]  /*21a0*/  LDSM.16.M88.4 R48, [R149+0x4800] ;  /* 0x004800009530783b */ /* 0x000e620000000200 */
[----:B------:R-:W-:-:S03]  /*21b0*/  SEL R7, R7, 0xffffffc0, !P2 ;  /* 0xffffffc007077807 */ /* 0x000fc60005000000 */
[----:B------:R-:W1:Y:S02]  /*21c0*/  LDSM.16.M88.4 R36, [R149+0x5000] ;  /* 0x005000009524783b */ /* 0x000e640000000200 */
[C---:B------:R-:W-:Y:S02]  /*21d0*/  IMAD.IADD R152, R7.reuse, 0x1, R155 ;  /* 0x0000000107987824 */ /* 0x040fe400078e029b */
[----:B------:R-:W-:Y:S01]  /*21e0*/  IMAD.IADD R148, R7, 0x1, R154 ;  /* 0x0000000107947824 */ /* 0x000fe200078e029a */
[----:B------:R-:W-:Y:S01]  /*21f0*/  LDSM.16.M88.4 R64, [R154+0x6000] ;  /* 0x006000009a40783b */ /* 0x000fe20000000200 */
[----:B------:R-:W-:-:S03]  /*2200*/  IMAD.IADD R151, R5, 0x1, R152 ;  /* 0x0000000105977824 */ /* 0x000fc600078e0298 */
[----:B------:R-:W-:Y:S01]  /*2210*/  LDSM.16.M88.4 R52, [R152] ;  /* 0x000000009834783b */ /* 0x000fe20000000200 */
[----:B------:R-:W-:Y:S01]  /*2220*/  IADD3 R147, PT, PT, R5, R148, RZ ;  /* 0x0000009405937210 */ /* 0x000fe20007ffe0ff */
[C---:B--2---:R-:W-:Y:S02]  /*2230*/  HMMA.16816.F32 R32, R12.reuse, R28, RZ ;  /* 0x0000001c0c20723c */ /* 0x044fe400000018ff */
[----:B------:R-:W-:Y:S04]  /*2240*/  LDSM.16.M88.4 R88, [R148+0x4000] ;  /* 0x004000009458783b */ /* 0x000fe80000000200 */
[----:B------:R-:W-:Y:S02]  /*2250*/  LDSM.16.M88.4 R84, [R148+0x4800] ;  /* 0x004800009454783b */ /* 0x000fe40000000200 */
[C---:B---3--:R-:W-:Y:S02]  /*2260*/  HMMA.16816.F32 R76, R12.reuse, R68, RZ ;  /* 0x000000440c4c723c */ /* 0x048fe400000018ff */
[----:B------:R-:W-:Y:S04]  /*2270*/  LDSM.16.M88.4 R60, [R148+0x5000] ;  /* 0x00500000943c783b */ /* 0x000fe80000000200 */
[----:B------:R-:W-:Y:S02]  /*2280*/  LDSM.16.M88.4 R80, [R147+0x4000] ;  /* 0x004000009350783b */ /* 0x000fe40000000200 */
[C---:B----4-:R-:W-:Y:S02]  /*2290*/  HMMA.16816.F32 R24, R12.reuse, R20, RZ ;  /* 0x000000140c18723c */ /* 0x050fe400000018ff */
[----:B------:R-:W-:Y:S04]  /*22a0*/  LDSM.16.M88.4 R72, [R147+0x4800] ;  /* 0x004800009348783b */ /* 0x000fe80000000200 */
[----:B------:R-:W0:Y:S02]  /*22b0*/  LDGDEPBAR ;  /* 0x00000000000079af */ /* 0x000e240000000000 */
[C---:B------:R-:W-:Y:S08]  /*22c0*/  HMMA.16816.F32 R28, R12.reuse, R30, RZ ;  /* 0x0000001e0c1c723c */ /* 0x040ff000000018ff */
[C---:B------:R-:W-:Y:S08]  /*22d0*/  HMMA.16816.F32 R68, R12.reuse, R70, RZ ;  /* 0x000000460c44723c */ /* 0x040ff000000018ff */
[C---:B------:R-:W-:Y:S08]  /*22e0*/  HMMA.16816.F32 R20, R12.reuse, R22, RZ ;  /* 0x000000160c14723c */ /* 0x040ff000000018ff */
[C---:B-----5:R-:W-:Y:S08]  /*22f0*/  HMMA.16816.F32 R16, R12.reuse, R44, RZ ;  /* 0x0000002c0c10723c */ /* 0x060ff000000018ff */
[----:B------:R-:W-:Y:S01]  /*2300*/  HMMA.16816.F32 R12, R12, R46, RZ ;  /* 0x0000002e0c0c723c */ /* 0x000fe200000018ff */
        /* <DEDUP_REMOVED lines=9> */
[----:B------:R-:W3:Y:S07]  /*23a0*/  LDSM.16.M88.4 R36, [R151] ;  /* 0x000000009724783b */ /* 0x000eee0000000200 */
        /* <DEDUP_REMOVED lines=13> */
[C---:B-1----:R-:W-:Y:S08]  /*2480*/  HMMA.16816.F32 R16, R52.reuse, R56, R16 ;  /* 0x000000383410723c */ /* 0x042ff00000001810 */
[----:B------:R-:W-:Y:S01]  /*2490*/  HMMA.16816.F32 R12, R52, R58, R12 ;  /* 0x0000003a340c723c */ /* 0x000fe2000000180c */
[----:B------:R-:W1:Y:S04]  /*24a0*/  LDSM.16.M88.4 R56, [R154+0x7000] ;  /* 0x007000009a38783b */ /* 0x000e680000000200 */
[----:B------:R-:W1:Y:S03]  /*24b0*/  LDSM.16.M88.4 R52, [R154+0x7800] ;  /* 0x007800009a34783b */ /* 0x000e660000000200 */
[C---:B---3--:R-:W-:Y:S08]  /*24c0*/  HMMA.16816.F32 R32, R36.reuse, R80, R32 ;  /* 0x000000502420723c */ /* 0x048ff00000001820 */
        /* <DEDUP_REMOVED lines=21> */
[C---:B------:R-:W-:Y:S08]  /*2620*/  HMMA.16816.F32 R16, R48.reuse, R52, R16 ;  /* 0x000000343010723c */ /* 0x040ff00000001810 */
[----:B------:R-:W-:Y:S01]  /*2630*/  HMMA.16816.F32 R12, R48, R54, R12 ;  /* 0x00000036300c723c */ /* 0x000fe2000000180c */
[----:B------:R-:W-:Y:S04]  /*2640*/  LDSM.16.M88.4 R52, [R147+0x6000] ;  /* 0x006000009334783b */ /* 0x000fe80000000200 */
[----:B------:R-:W-:Y:S03]  /*2650*/  LDSM.16.M88.4 R48, [R147+0x6800] ;  /* 0x006800009330783b */ /* 0x000fe60000000200 */
[C---:B--2---:R-:W-:Y:S08]  /*2660*/  HMMA.16816.F32 R32, R84.reuse, R44, R32 ;  /* 0x0000002c5420723c */ /* 0x044ff00000001820 */
[C---:B------:R-:W-:Y:S01]  /*2670*/  HMMA.16816.F32 R28, R84.reuse, R46, R28 ;  /* 0x0000002e541c723c */ /* 0x040fe2000000181c */
[----:B------:R-:W-:Y:S07]  /*2680*/  LDSM.16.M88.4 R44, [R147+0x7000] ;  /* 0x00700000932c783b */ /* 0x000fee0000000200 */
[C---:B---3--:R-:W-:Y:S08]  /*2690*/  HMMA.16816.F32 R76, R84.reuse, R40, R76 ;  /* 0x00000028544c723c */ /* 0x048ff0000000184c */
[C---:B------:R-:W-:Y:S01]  /*26a0*/  HMMA.16816.F32 R68, R84.reuse, R42, R68 ;  /* 0x0000002a5444723c */ /* 0x040fe20000001844 */
[----:B------:R-:W-:Y:S07]  /*26b0*/  LDSM.16.M88.4 R40, [R147+0x7800] ;  /* 0x007800009328783b */ /* 0x000fee0000000200 */
[C---:B----4-:R-:W-:Y:S08]  /*26c0*/  HMMA.16816.F32 R24, R84.reuse, R36, R24 ;  /* 0x000000245418723c */ /* 0x050ff00000001818 */
[----:B------:R-:W-:Y:S01]  /*26d0*/  HMMA.16816.F32 R20, R84, R38, R20 ;  /* 0x000000265414723c */ /* 0x000fe20000001814 */
[----:B------:R-:W2:Y:S01]  /*26e0*/  LDSM.16.M88.4 R36, [R151+0x2000] ;  /* 0x002000009724783b */ /* 0x000ea20000000200 */
[----:B------:R-:W-:-:S06]  /*26f0*/  DEPBAR.LE SB0, 0x0 ;  /* 0x000080000000791a */ /* 0x000fcc0000000000 */
        /* <DEDUP_REMOVED lines=33> */
.L_x_12058:
        /* <DEDUP_REMOVED lines=10> */
[----:B------:R-:W-:-:S02]  /*29b0*/  LOP3.LUT R0, R0, R39, RZ, 0x3c, !PT ;  /* 0x0000002700007212 */ /* 0x000fc400078e3cff */
        /* <DEDUP_REMOVED lines=22> */
[----:B------:R-:W-:Y:S01]  /*2b20*/  ISETP.GE.U32.AND P5, PT, R11, R10, PT ;  /* 0x0000000a0b00720c */ /* 0x000fe20003fa6070 */
[----:B------:R-:W3:Y:S01]  /*2b30*/  LD.E.64 R40, desc[UR4][R2.64+0x38] ;  /* 0x0000380402287980 */ /* 0x000ee2000c101b00 */
[----:B------:R-:W-:-:S09]  /*2b40*/  ISETP.NE.AND P1, PT, R39, RZ, PT ;  /* 0x000000ff2700720c */ /* 0x000fd20003f25270 */
        /* <DEDUP_REMOVED lines=25> */
.L_x_12059:
[----:B------:R-:W-:Y:S05]  /*2ce0*/  BSYNC.RECONVERGENT B0 ;  /* 0x0000000000007941 */ /* 0x000fea0003800200 */
.L_x_12057:
        /* <DEDUP_REMOVED lines=19> */
.L_x_12056:
[----:B------:R-:W-:Y:S05]  /*2e20*/  BSYNC.RECONVERGENT B1 ;  /* 0x0000000000017941 */ /* 0x000fea0003800200 */
.L_x_12055:
        /* <DEDUP_REMOVED lines=17> */
[----:B------:R-:W-:Y:S01]  /*2f40*/  LOP3.LUT R0, R4, 0x200, R93, 0xf8, !PT ;  /* 0x0000020004007812 */ /* 0x000fe200078ef85d */
        /* <DEDUP_REMOVED lines=19> */
[----:B-1----:R-:W-:-:S03]  /*3080*/  FMNMX.FTZ R102, R11, R102, !PT ;  /* 0x000000660b667209 */ /* 0x002fc60007810000 */
[----:B------:R-:W-:Y:S01]  /*3090*/  LDSM.16.MT88.4 R8, [R144+0x8800] ;  /* 0x008800009008783b */ /* 0x000fe20000004200 */
        /* <DEDUP_REMOVED lines=21> */
[----:B------:R-:W3:Y:S01]  /*31f0*/  MUFU.EX2 R118, R118 ;  /* 0x0000007600767308 */ /* 0x000ee20000000800 */
[-C--:B------:R-:W-:Y:S01]  /*3200*/  FFMA.FTZ R117, R69, R124.reuse, -R131 ;  /* 0x0000007c45757223 */ /* 0x080fe20000010883 */
        /* <DEDUP_REMOVED lines=9> */
[-CC-:B------:R-:W-:Y:S01]  /*32a0*/  FFMA.FTZ R133, R22, R124.reuse, -R129.reuse ;  /* 0x0000007c16857223 */ /* 0x180fe20000010881 */
[----:B------:R-:W-:Y:S01]  /*32b0*/  MUFU.EX2 R116, R116 ;  /* 0x0000007400747308 */ /* 0x000fe20000000800 */
[-C--:B------:R-:W-:Y:S01]  /*32c0*/  FFMA.FTZ R126, R23, R124.reuse, -R129 ;  /* 0x0000007c177e7223 */ /* 0x080fe20000010881 */
[----:B---3--:R-:W-:Y:S01]  /*32d0*/  F2FP.F16.F32.PACK_AB R84, R118, R123 ;  /* 0x0000007b7654723e */ /* 0x008fe200000000ff */
[-C--:B------:R-:W-:Y:S01]  /*32e0*/  FFMA.FTZ R183, R13, R124.reuse, -R131 ;  /* 0x0000007c0db77223 */ /* 0x080fe20000010883 */
[----:B------:R-:W3:Y:S01]  /*32f0*/  MUFU.EX2 R121, R121 ;  /* 0x0000007900797308 */ /* 0x000ee20000000800 */
[----:B------:R-:W-:Y:S01]  /*3300*/  FFMA.FTZ R181, R15, R124, -R129 ;  /* 0x0000007c0fb57223 */ /* 0x000fe20000010881 */
[----:B------:R-:W-:Y:S01]  /*3310*/  FADD.FTZ R118, R123, R118 ;  /* 0x000000767b767221 */ /* 0x000fe20000010000 */
[----:B------:R-:W-:Y:S01]  /*3320*/  ISETP.GE.AND P0, PT, R109, R160, PT ;  /* 0x000000a06d00720c */ /* 0x000fe20003f06270 */
[----:B------:R-:W-:Y:S01]  /*3330*/  MUFU.EX2 R115, R115 ;  /* 0x0000007300737308 */ /* 0x000fe20000000800 */
[----:B----4-:R-:W-:-:S03]  /*3340*/  F2FP.F16.F32.PACK_AB R86, R0, R113 ;  /* 0x000000710056723e */ /* 0x010fc600000000ff */
[----:B------:R-:W4:Y:S04]  /*3350*/  MUFU.EX2 R108, R108 ;  /* 0x0000006c006c7308 */ /* 0x000f280000000800 */
[----:B------:R-:W-:Y:S01]  /*3360*/  MUFU.EX2 R114, R114 ;  /* 0x0000007200727308 */ /* 0x000fe20000000800 */
[----:B---3--:R-:W-:Y:S01]  /*3370*/  F2FP.F16.F32.PACK_AB R85, R121, R116 ;  /* 0x000000747955723e */ /* 0x008fe200000000ff */
[----:B------:R-:W-:Y:S02]  /*3380*/  FADD.FTZ R116, R116, R121 ;  /* 0x0000007974747221 */ /* 0x000fe40000010000 */
        /* <DEDUP_REMOVED lines=28> */
[----:B-1----:R-:W-:Y:S01]  /*3550*/  HMMA.16816.F32 R88, R84, R4, RZ ;  /* 0x000000045458723c */ /* 0x002fe200000018ff */
        /* <DEDUP_REMOVED lines=22> */
[----:B------:R-:W-:-:S02]  /*36c0*/  FFMA.FTZ R105, R25, R124, -R131 ;  /* 0x0000007c19697223 */ /* 0x000fc40000010883 */
[----:B------:R-:W2:Y:S03]  /*36d0*/  LDSM.16.MT88.4 R24, [R150+0xb000] ;  /* 0x00b000009618783b */ /* 0x000ea60000004200 */
[----:B------:R-:W-:Y:S01]  /*36e0*/  MUFU.EX2 R104, R104 ;  /* 0x0000006800687308 */ /* 0x000fe20000000800 */
[C---:B------:R-:W-:Y:S01]  /*36f0*/  HMMA.16816.F32 R64, R4.reuse, R106, R64 ;  /* 0x0000006a0440723c */ /* 0x040fe20000001840 */
[-CC-:B------:R-:W-:Y:S01]  /*3700*/  FFMA.FTZ R106, R20, R124.reuse, -R131.reuse ;  /* 0x0000007c146a7223 */ /* 0x180fe20000010883 */
[----:B------:R-:W-:Y:S01]  /*3710*/  FFMA.FTZ R107, R21, R124, -R131 ;  /* 0x0000007c156b7223 */ /* 0x000fe20000010883 */
[----:B------:R-:W5:Y:S01]  /*3720*/  MUFU.EX2 R105, R105 ;  /* 0x0000006900697308 */ /* 0x000f620000000800 */
[----:B------:R-:W-:Y:S03]  /*3730*/  LDSM.16.MT88.4 R20, [R146+0xb000] ;  /* 0x00b000009214783b */ /* 0x000fe60000004200 */
[----:B------:R-:W-:Y:S01]  /*3740*/  MUFU.EX2 R106, R106 ;  /* 0x0000006a006a7308 */ /* 0x000fe20000000800 */
[C---:B---3--:R-:W-:Y:S03]  /*3750*/  HMMA.16816.F32 R68, R4.reuse, R32, R68 ;  /* 0x000000200444723c */ /* 0x048fe60000001844 */
[----:B------:R-:W3:Y:S05]  /*3760*/  MUFU.EX2 R107, R107 ;  /* 0x0000006b006b7308 */ /* 0x000eea0000000800 */
[C---:B------:R-:W-:Y:S01]  /*3770*/  HMMA.16816.F32 R72, R4.reuse, R34, R72 ;  /* 0x000000220448723c */ /* 0x040fe20000001848 */
[----:B------:R-:W-:Y:S07]  /*3780*/  LDSM.16.MT88.4 R32, [R150+0x9000] ;  /* 0x009000009620783b */ /* 0x000fee0000004200 */
[C---:B----4-:R-:W-:Y:S08]  /*3790*/  HMMA.16816.F32 R88, R4.reuse, R8, R88 ;  /* 0x000000080458723c */ /* 0x050ff00000001858 */
[----:B------:R-:W-:Y:S01]  /*37a0*/  HMMA.16816.F32 R84, R4, R10, R84 ;  /* 0x0000000a0454723c */ /* 0x000fe20000001854 */
[----:B------:R-:W4:Y:S01]  /*37b0*/  LDSM.16.MT88.4 R8, [R145+0x9000] ;  /* 0x009000009108783b */ /* 0x000f220000004200 */
[----:B-----5:R-:W-:-:S02]  /*37c0*/  F2FP.F16.F32.PACK_AB R4, R105, R104 ;  /* 0x000000686904723e */ /* 0x020fc400000000ff */
[----:B------:R-:W-:Y:S02]  /*37d0*/  F2FP.F16.F32.PACK_AB R5, R135, R128 ;  /* 0x000000808705723e */ /* 0x000fe400000000ff */
[----:B---3--:R-:W-:Y:S02]  /*37e0*/  F2FP.F16.F32.PACK_AB R6, R107, R106 ;  /* 0x0000006a6b06723e */ /* 0x008fe400000000ff */
[----:B------:R-:W-:-:S07]  /*37f0*/  F2FP.F16.F32.PACK_AB R7, R126, R133 ;  /* 0x000000857e07723e */ /* 0x000fce00000000ff */
[C---:B-1----:R-:W-:Y:S08]  /*3800*/  HMMA.16816.F32 R36, R4.reuse, R28, R36 ;  /* 0x0000001c0424723c */ /* 0x042ff00000001824 */
[C---:B------:R-:W-:Y:S01]  /*3810*/  HMMA.16816.F32 R40, R4.reuse, R30, R40 ;  /* 0x0000001e0428723c */ /* 0x040fe20000001828 */
[----:B------:R-:W1:Y:S07]  /*3820*/  LDSM.16.MT88.4 R28, [R144+0x9000] ;  /* 0x00900000901c783b */ /* 0x000e6e0000004200 */
[C---:B--2---:R-:W-:Y:S08]  /*3830*/  HMMA.16816.F32 R60, R4.reuse, R24, R60 ;  /* 0x00000018043c723c */ /* 0x044ff0000000183c */
[C---:B------:R-:W-:Y:S01]  /*3840*/  HMMA.16816.F32 R64, R4.reuse, R26, R64 ;  /* 0x0000001a0440723c */ /* 0x040fe20000001840 */
[----:B------:R-:W-:Y:S07]  /*3850*/  LDSM.16.MT88.4 R24, [R144+0xb000] ;  /* 0x00b000009018783b */ /* 0x000fee0000004200 */
[C---:B----4-:R-:W-:Y:S08]  /*3860*/  HMMA.16816.F32 R44, R4.reuse, R8, R44 ;  /* 0x00000008042c723c */ /* 0x050ff0000000182c */
[C---:B------:R-:W-:Y:S01]  /*3870*/  HMMA.16816.F32 R48, R4.reuse, R10, R48 ;  /* 0x0000000a0430723c */ /* 0x040fe20000001830 */
[----:B------:R-:W2:Y:S07]  /*3880*/  LDSM.16.MT88.4 R8, [R145+0xb000] ;  /* 0x00b000009108783b */ /* 0x000eae0000004200 */
[----:B------:R-:W-:Y:S01]  /*3890*/  HMMA.16816.F32 R92, R4, R34, R92 ;  /* 0x00000022045c723c */ /* 0x000fe2000000185c */
[----:B------:R-:W-:-:S06]  /*38a0*/  FFMA.FTZ R34, R16, R124, -R131 ;  /* 0x0000007c10227223 */ /* 0x000fcc0000010883 */
[----:B------:R-:W-:Y:S01]  /*38b0*/  MUFU.EX2 R34, R34 ;  /* 0x0000002200227308 */ /* 0x000fe20000000800 */
[----:B-1----:R-:W-:Y:S01]  /*38c0*/  HMMA.16816.F32 R52, R4, R28, R52 ;  /* 0x0000001c0434723c */ /* 0x002fe20000001834 */
[-CC-:B------:R-:W-:Y:S01]  /*38d0*/  FFMA.FTZ R29, R19, R124.reuse, -R129.reuse ;  /* 0x0000007c131d7223 */ /* 0x180fe20000010881 */
[----:B------:R-:W-:-:S05]  /*38e0*/  FFMA.FTZ R28, R14, R124, -R129 ;  /* 0x0000007c0e1c7223 */ /* 0x000fca0000010881 */
[----:B------:R-:W-:Y:S01]  /*38f0*/  MUFU.EX2 R29, R29 ;  /* 0x0000001d001d7308 */ /* 0x000fe20000000800 */
[C---:B------:R-:W-:Y:S01]  /*3900*/  HMMA.16816.F32 R56, R4.reuse, R30, R56 ;  /* 0x0000001e0438723c */ /* 0x040fe20000001838 */
[-C--:B------:R-:W-:Y:S01]  /*3910*/  FFMA.FTZ R31, R17, R124.reuse, -R131 ;  /* 0x0000007c111f7223 */ /* 0x080fe20000010883 */
[-C--:B------:R-:W-:Y:S01]  /*3920*/  FFMA.FTZ R30, R18, R124.reuse, -R129 ;  /* 0x0000007c121e7223 */ /* 0x080fe20000010881 */
[----:B------:R-:W-:Y:S01]  /*3930*/  MUFU.EX2 R28, R28 ;  /* 0x0000001c001c7308 */ /* 0x000fe20000000800 */
[----:B------:R-:W1:Y:S03]  /*3940*/  LDSM.16.MT88.4 R16, [R145+0x9800] ;  /* 0x009800009110783b */ /* 0x000e660000004200 */
[----:B------:R-:W3:Y:S01]  /*3950*/  MUFU.EX2 R31, R31 ;  /* 0x0000001f001f7308 */ /* 0x000ee20000000800 */
[----:B------:R-:W-:Y:S01]  /*3960*/  HMMA.16816.F32 R96, R4, R32, R96 ;  /* 0x000000200460723c */ /* 0x000fe20000001860 */
[----:B------:R-:W-:-:S02]  /*3970*/  FFMA.FTZ R32, R12, R124, -R131 ;  /* 0x0000007c0c207223 */ /* 0x000fc40000010883 */
[----:B------:R-:W4:Y:S01]  /*3980*/  MUFU.EX2 R30, R30 ;  /* 0x0000001e001e7308 */ /* 0x000f220000000800 */
[----:B------:R-:W-:Y:S03]  /*3990*/  LDSM.16.MT88.4 R12, [R144+0x9800] ;  /* 0x00980000900c783b */ /* 0x000fe60000004200 */
[----:B------:R-:W5:Y:S01]  /*39a0*/  MUFU.EX2 R32, R32 ;  /* 0x0000002000207308 */ /* 0x000f620000000800 */
[C---:B------:R-:W-:Y:S08]  /*39b0*/  HMMA.16816.F32 R68, R4.reuse, R20, R68 ;  /* 0x000000140444723c */ /* 0x040ff00000001844 */
[C---:B--2---:R-:W-:Y:S08]  /*39c0*/  HMMA.16816.F32 R76, R4.reuse, R8, R76 ;  /* 0x00000008044c723c */ /* 0x044ff0000000184c */
[C---:B------:R-:W-:Y:S01]  /*39d0*/  HMMA.16816.F32 R80, R4.reuse, R10, R80 ;  /* 0x0000000a0450723c */ /* 0x040fe20000001850 */
[----:B------:R-:W2:Y:S07]  /*39e0*/  LDSM.16.MT88.4 R8, [R150+0xb800] ;  /* 0x00b800009608783b */ /* 0x000eae0000004200 */
[C---:B------:R-:W-:Y:S01]  /*39f0*/  HMMA.16816.F32 R72, R4.reuse, R22, R72 ;  /* 0x000000160448723c */ /* 0x040fe20000001848 */
[----:B------:R-:W2:Y:S07]  /*3a00*/  LDSM.16.MT88.4 R20, [R150+0x9800] ;  /* 0x009800009614783b */ /* 0x000eae0000004200 */
[C---:B------:R-:W-:Y:S08]  /*3a10*/  HMMA.16816.F32 R88, R4.reuse, R24, R88 ;  /* 0x000000180458723c */ /* 0x040ff00000001858 */
[----:B------:R-:W-:Y:S01]  /*3a20*/  HMMA.16816.F32 R84, R4, R26, R84 ;  /* 0x0000001a0454723c */ /* 0x000fe20000001854 */
[----:B---3--:R-:W-:Y:S01]  /*3a30*/  F2FP.F16.F32.PACK_AB R4, R31, R34 ;  /* 0x000000221f04723e */ /* 0x008fe200000000ff */
[----:B------:R-:W-:Y:S01]  /*3a40*/  LDSM.16.MT88.4 R24, [R146+0x9800] ;  /* 0x009800009218783b */ /* 0x000fe20000004200 */
[----:B----4-:R-:W-:-:S02]  /*3a50*/  F2FP.F16.F32.PACK_AB R5, R29, R30 ;  /* 0x0000001e1d05723e */ /* 0x010fc400000000ff */
[----:B-----5:R-:W-:Y:S02]  /*3a60*/  F2FP.F16.F32.PACK_AB R6, R183, R32 ;  /* 0x00000020b706723e */ /* 0x020fe400000000ff */
[----:B------:R-:W-:-:S07]  /*3a70*/  F2FP.F16.F32.PACK_AB R7, R181, R28 ;  /* 0x0000001cb507723e */ /* 0x000fce00000000ff */
[C---:B-1----:R-:W-:Y:S08]  /*3a80*/  HMMA.16816.F32 R44, R4.reuse, R16, R44 ;  /* 0x00000010042c723c */ /* 0x042ff0000000182c */
[C---:B------:R-:W-:Y:S01]  /*3a90*/  HMMA.16816.F32 R48, R4.reuse, R18, R48 ;  /* 0x000000120430723c */ /* 0x040fe20000001830 */
[----:B------:R-:W1:Y:S07]  /*3aa0*/  LDSM.16.MT88.4 R16, [R146+0xb800] ;  /* 0x00b800009210783b */ /* 0x000e6e0000004200 */
[C---:B--2---:R-:W-:Y:S08]  /*3ab0*/  HMMA.16816.F32 R60, R4.reuse, R8, R60 ;  /* 0x00000008043c723c */ /* 0x044ff0000000183c */
[C---:B------:R-:W-:Y:S01]  /*3ac0*/  HMMA.16816.F32 R64, R4.reuse, R10, R64 ;  /* 0x0000000a0440723c */ /* 0x040fe20000001840 */
[----:B------:R-:W2:Y:S07]  /*3ad0*/  LDSM.16.MT88.4 R8, [R144+0xb800] ;  /* 0x00b800009008783b */ /* 0x000eae0000004200 */
[----:B------:R-:W-:Y:S01]  /*3ae0*/  HMMA.16816.F32 R96, R4, R20, R96 ;  /* 0x000000140460723c */ /* 0x000fe20000001860 */
[----:B------:R-:W-:-:S04]  /*3af0*/  FADD.FTZ R21, R115, R116 ;  /* 0x0000007473157221 */ /* 0x000fc80000010000 */
[----:B------:R-:W-:-:S03]  /*3b00*/  FADD.FTZ R21, R108, R21 ;  /* 0x000000156c157221 */ /* 0x000fc60000010000 */
[----:B------:R-:W-:Y:S01]  /*3b10*/  HMMA.16816.F32 R52, R4, R12, R52 ;  /* 0x0000000c0434723c */ /* 0x000fe20000001834 */
[----:B------:R-:W-:-:S04]  /*3b20*/  FADD.FTZ R122, R122, R21 ;  /* 0x000000157a7a7221 */ /* 0x000fc80000010000 */
[----:B------:R-:W-:-:S03]  /*3b30*/  FADD.FTZ R127, R127, R122 ;  /* 0x0000007a7f7f7221 */ /* 0x000fc60000010000 */
[----:B------:R-:W-:Y:S01]  /*3b40*/  HMMA.16816.F32 R56, R4, R14, R56 ;  /* 0x0000000e0438723c */ /* 0x000fe20000001838 */
[----:B------:R-:W3:Y:S01]  /*3b50*/  LDSM.16.MT88.4 R12, [R145+0xb800] ;  /* 0x00b80000910c783b */ /* 0x000ee20000004200 */
[----:B------:R-:W-:-:S04]  /*3b60*/  FADD.FTZ R120, R120, R127 ;  /* 0x0000007f78787221 */ /* 0x000fc80000010000 */
[----:B------:R-:W-:Y:S02]  /*3b70*/  FADD.FTZ R125, R125, R120 ;  /* 0x000000787d7d7221 */ /* 0x000fe40000010000 */
[----:B-1----:R-:W-:Y:S01]  /*3b80*/  HMMA.16816.F32 R68, R4, R16, R68 ;  /* 0x000000100444723c */ /* 0x002fe20000001844 */
[----:B------:R-:W-:-:S04]  /*3b90*/  FADD.FTZ R17, R113, R118 ;  /* 0x0000007671117221 */ /* 0x000fc80000010000 */
[----:B------:R-:W-:Y:S01]  /*3ba0*/  FADD.FTZ R17, R0, R17 ;  /* 0x0000001100117221 */ /* 0x000fe20000010000 */
[----:B------:R-:W-:Y:S02]  /*3bb0*/  FADD.FTZ R0, R128, R125 ;  /* 0x0000007d80007221 */ /* 0x000fe40000010000 */
[----:B------:R-:W-:Y:S01]  /*3bc0*/  HMMA.16816.F32 R92, R4, R22, R92 ;  /* 0x00000016045c723c */ /* 0x000fe2000000185c */
[----:B------:R-:W-:Y:S01]  /*3bd0*/  FADD.FTZ R114, R114, R17 ;  /* 0x0000001172727221 */ /* 0x000fe20000010000 */
[----:B------:R-:W-:-:S03]  /*3be0*/  FADD.FTZ R0, R135, R0 ;  /* 0x0000000087007221 */ /* 0x000fc60000010000 */
[----:B------:R-:W-:-:S03]  /*3bf0*/  FADD.FTZ R119, R119, R114 ;  /* 0x0000007277777221 */ /* 0x000fc60000010000 */
        /* <DEDUP_REMOVED lines=21> */
[C---:B------:R-:W-:Y:S08]  /*3d50*/  HMMA.16816.F32 R80, R4.reuse, R14, R80 ;  /* 0x0000000e0450723c */ /* 0x040ff00000001850 */
        /* <DEDUP_REMOVED lines=9> */
.L_x_12067:
        /* <DEDUP_REMOVED lines=77> */
.L_x_12062:
[----:B------:R-:W-:Y:S05]  /*42c0*/  BSYNC.RECONVERGENT B0 ;  /* 0x0000000000007941 */ /* 0x000fea0003800200 */
.L_x_12061:
        /* <DEDUP_REMOVED lines=16> */
[----:B------:R-:W-:Y:S02]  /*43d0*/  ISETP.GT.AND P1, PT, R175, R160, PT ;  /* 0x000000a0af00720c */ /* 0x000fe40003f24270 */
        /* <DEDUP_REMOVED lines=185> */
.L_x_12066:
[----:B------:R-:W-:Y:S05]  /*4f70*/  BSYNC.RECONVERGENT B0 ;  /* 0x0000000000007941 */ /* 0x000fea0003800200 */
.L_x_12065:
        /* <DEDUP_REMOVED lines=19> */
.L_x_12064:
[----:B------:R-:W-:Y:S05]  /*50b0*/  BSYNC.RECONVERGENT B1 ;  /* 0x0000000000017941 */ /* 0x000fea0003800200 */
.L_x_12063:
        /* <DEDUP_REMOVED lines=315> */
.L_x_12060:
        /* <DEDUP_REMOVED lines=10> */
.L_x_12075:
[----:B------:R-:W2:Y:S01]  /*6510*/  S2R R100, SR_TID.X ;  /* 0x0000000000647919 */ /* 0x000ea20000002100 */
[----:B------:R-:W3:Y:S01]  /*6520*/  MUFU.RCP R6, R5 ;  /* 0x0000000500067308 */ /* 0x000ee20000001000 */
[----:B------:R-:W1:Y:S01]  /*6530*/  S2UR UR6, SR_CgaCtaId ;  /* 0x00000000000679c3 */ /* 0x000e620000008800 */
[----:B----4-:R-:W-:-:S07]  /*6540*/  FADD.FTZ R4, R8, R9 ;  /* 0x0000000908047221 */ /* 0x010fce0000010000 */
[----:B------:R-:W-:Y:S01]  /*6550*/  BAR.SYNC.DEFER_BLOCKING 0x0 ;  /* 0x0000000000007b1d */ /* 0x000fe20000010000 */
[----:B------:R-:W-:Y:S02]  /*6560*/  FSETP.NE.FTZ.AND P1, PT, R5, RZ, PT ;  /* 0x000000ff0500720b */ /* 0x000fe40003f35000 */
[----:B------:R-:W-:-:S03]  /*6570*/  FSETP.NE.FTZ.AND P0, PT, R4, RZ, PT ;  /* 0x000000ff0400720b */ /* 0x000fc60003f15000 */
[----:B------:R-:W4:Y:S01]  /*6580*/  MUFU.RCP R7, R4 ;  /* 0x0000000400077308 */ /* 0x000f220000001000 */
[----:B------:R-:W-:Y:S01]  /*6590*/  UMOV UR7, 0x400 ;  /* 0x0000040000077882 */ /* 0x000fe20000000000 */
[----:B---3--:R-:W-:-:S05]  /*65a0*/  FSEL R8, R6, 1, P1 ;  /* 0x3f80000006087808 */ /* 0x008fca0000800000 */
[C---:B------:R-:W-:Y:S01]  /*65b0*/  FMUL.FTZ R96, R8.reuse, R96 ;  /* 0x0000006008607220 */ /* 0x040fe20000410000 */
[C---:B------:R-:W-:Y:S01]  /*65c0*/  FMUL.FTZ R97, R8.reuse, R97 ;  /* 0x0000006108617220 */ /* 0x040fe20000410000 */
[----:B-1----:R-:W-:Y:S01]  /*65d0*/  ULEA UR6, UR6, UR7, 0x18 ;  /* 0x0000000706067291 */ /* 0x002fe2000f8ec0ff */
        /* <DEDUP_REMOVED lines=109> */
[----:B------:R4:W-:Y:S04]  /*6cb0*/  STS.64 [R13+0x4000], R76 ;  /* 0x0040004c0d007388 */ /* 0x0009e80000000a00 */
        /* <DEDUP_REMOVED lines=8> */
[----:B-1----:R-:W4:Y:S04]  /*6d40*/  LD.E R7, desc[UR4][R2.64+0x60] ;  /* 0x0000600402077980 */ /* 0x002f28000c101900 */
[----:B--2---:R-:W2:Y:S04]  /*6d50*/  LD.E R68, desc[UR4][R2.64+0xcc] ;  /* 0x0000cc0402447980 */ /* 0x004ea8000c101900 */
[----:B---3--:R-:W3:Y:S04]  /*6d60*/  LD.E.64 R72, desc[UR4][R2.64+0x78] ;  /* 0x0000780402487980 */ /* 0x008ee8000c101b00 */
[----:B----4-:R1:W5:Y:S01]  /*6d70*/  LD.E.64 R74, desc[UR4][R2.64+0xa8] ;  /* 0x0000a804024a7980 */ /* 0x010362000c101b00 */
[----:B------:R-:W4:Y:S01]  /*6d80*/  @P1 MUFU.LG2 R71, R5 ;  /* 0x0000000500471308 */ /* 0x000f220000000c00 */
[C---:B------:R-:W-:Y:S01]  /*6d90*/  SHF.L.U32 R77, R100.reuse, 0x3, RZ ;  /* 0x00000003644d7819 */ /* 0x040fe200000006ff */
[----:B------:R-:W-:Y:S01]  /*6da0*/  BSSY.RECONVERGENT B0, `(.L_x_12069) ;  /* 0x0000038000007945 */ /* 0x000fe20003800200 */
[----:B------:R-:W-:-:S02]  /*6db0*/  SHF.L.U32 R70, R100, 0x2, RZ ;  /* 0x0000000264467819 */ /* 0x000fc400000006ff */
[----:B------:R-:W-:Y:S02]  /*6dc0*/  LOP3.LUT R77, R77, 0x1f80, RZ, 0xc0, !PT ;  /* 0x00001f804d4d7812 */ /* 0x000fe400078ec0ff */
[----:B------:R-:W-:Y:S02]  /*6dd0*/  SHF.R.U32.HI R69, RZ, 0x1, R100 ;  /* 0x00000001ff457819 */ /* 0x000fe40000011664 */
[----:B------:R-:W-:Y:S02]  /*6de0*/  LOP3.LUT R8, R70, 0x1f8, RZ, 0xc0, !PT ;  /* 0x000001f846087812 */ /* 0x000fe400078ec0ff */
[----:B------:R-:W-:Y:S02]  /*6df0*/  LOP3.LUT P3, RZ, R100, 0x3, RZ, 0xc0, !PT ;  /* 0x0000000364ff7812 */ /* 0x000fe4000786c0ff */
[----:B------:R-:W-:Y:S02]  /*6e00*/  LOP3.LUT R77, R77, 0x3c, R70, 0xf8, !PT ;  /* 0x0000003c4d4d7812 */ /* 0x000fe400078ef846 */
[----:B------:R-:W-:-:S02]  /*6e10*/  LOP3.LUT R78, R6, 0x10, RZ, 0xc0, !PT ;  /* 0x00000010064e7812 */ /* 0x000fc400078ec0ff */
[----:B------:R-:W-:Y:S01]  /*6e20*/  LOP3.LUT R9, R8, 0x38, R69, 0x78, !PT ;  /* 0x0000003808097812 */ /* 0x000fe200078e7845 */
[----:B----4-:R-:W-:Y:S01]  /*6e30*/  @P1 FMUL.FTZ R71, R71, 0.69314718246459960938 ;  /* 0x3f31721847471820 */ /* 0x010fe20000410000 */
[----:B------:R-:W-:Y:S02]  /*6e40*/  SHF.R.U32.HI R100, RZ, 0x2, R100 ;  /* 0x00000002ff647819 */ /* 0x000fe40000011664 */
[----:B------:R-:W-:Y:S01]  /*6e50*/  LEA R78, R9, R78, 0x2 ;  /* 0x0000004e094e7211 */ /* 0x000fe200078e10ff */
[----:B------:R-:W-:Y:S01]  /*6e60*/  BAR.SYNC.DEFER_BLOCKING 0x0 ;  /* 0x0000000000007b1d */ /* 0x000fe20000010000 */
[----:B------:R-:W-:Y:S02]  /*6e70*/  LOP3.LUT R69, R69, 0x30, RZ, 0xc0, !PT ;  /* 0x0000003045457812 */ /* 0x000fe400078ec0ff */
[----:B------:R-:W-:Y:S01]  /*6e80*/  MOV R76, 0xff800000 ;  /* 0xff800000004c7802 */ /* 0x000fe20000000f00 */
[----:B-----5:R-:W-:Y:S01]  /*6e90*/  @P1 FFMA.FTZ R76, R0, R102, R71 ;  /* 0x00000066004c1223 */ /* 0x020fe20000010047 */
[----:B------:R-:W-:Y:S01]  /*6ea0*/  MOV R70, 0xff800000 ;  /* 0xff80000000467802 */ /* 0x000fe20000000f00 */
[----:B-1----:R-:W1:Y:S01]  /*6eb0*/  @P0 MUFU.LG2 R2, R4 ;  /* 0x0000000400020308 */ /* 0x002e620000000c00 */
[----:B------:R-:W-:Y:S01]  /*6ec0*/  LOP3.LUT R100, R69, 0x7, R100, 0xf8, !PT ;  /* 0x0000000745647812 */ /* 0x000fe200078ef864 */
[----:B-1----:R-:W-:Y:S01]  /*6ed0*/  @P0 FMUL.FTZ R2, R2, 0.69314718246459960938 ;  /* 0x3f31721802020820 */ /* 0x002fe20000410000 */
[----:B------:R1:W4:Y:S03]  /*6ee0*/  LDS.128 R64, [R78+UR6] ;  /* 0x000000064e407984 */ /* 0x0003260008000c00 */
[----:B------:R-:W-:Y:S01]  /*6ef0*/  @P0 FFMA.FTZ R70, R0, R101, R2 ;  /* 0x0000006500460223 */ /* 0x000fe20000010002 */
        /* <DEDUP_REMOVED lines=16> */
[----:B------:R1:W1:Y:S02]  /*7000*/  LDS.128 R16, [R78+UR6+0x6000] ;  /* 0x006000064e107984 */ /* 0x0002640008000c00 */
[----:B--2---:R-:W-:Y:S02]  /*7010*/  IMAD R68, R3, R68, RZ ;  /* 0x0000004403447224 */ /* 0x004fe400078e02ff */
[----:B------:R2:W1:Y:S03]  /*7020*/  LDS.128 R4, [R78+UR6+0x7800] ;  /* 0x007800064e047984 */ /* 0x0004660008000c00 */
[----:B------:R-:W-:-:S04]  /*7030*/  IADD3 R77, P2, PT, R77, R68, RZ ;  /* 0x000000444d4d7210 */ /* 0x000fc80007f5e0ff */
[----:B------:R-:W-:Y:S02]  /*7040*/  LEA.HI.X.SX32 R68, R68, RZ, 0x1, P2 ;  /* 0x000000ff44447211 */ /* 0x000fe400010f0eff */
[----:B---3--:R-:W-:-:S04]  /*7050*/  LEA R72, P2, R77, R72, 0x2 ;  /* 0x000000484d487211 */ /* 0x008fc800078410ff */
[----:B------:R-:W-:Y:S01]  /*7060*/  LEA.HI.X R73, R77, R73, R68, 0x2, P2 ;  /* 0x000000494d497211 */ /* 0x000fe200010f1444 */
[----:B----4-:R-:W-:Y:S08]  /*7070*/  @P3 BRA `(.L_x_12070) ;  /* 0x0000000000283947 */ /* 0x010ff00003800000 */
        /* <DEDUP_REMOVED lines=10> */
.L_x_12070:
[----:B------:R-:W-:Y:S05]  /*7120*/  BSYNC.RECONVERGENT B0 ;  /* 0x0000000000007941 */ /* 0x000fea0003800200 */
.L_x_12069:
        /* <DEDUP_REMOVED lines=17> */
[----:B--23--:R-:W-:Y:S05]  /*7240*/  RET.REL.NODEC R166 `(_ZN5flash24flash_fwd_splitkv_kernelI23Flash_fwd_kernel_traitsILi128ELi64ELi64ELi4ELb0ELb0EN7cutlass6half_tE19Flash_kernel_traitsILi128ELi64ELi64ELi4ES3_EELb0ELb0ELb0ELb1ELb1ELb0ELb1ELb0EEEvNS_16Flash_fwd_paramsE) ;  /* 0xffffff8ca66c7950 */ /* 0x00cfea0003c3ffff */
.L_x_12068:
[----:B------:R-:W-:Y:S01]  /*7250*/  MOV R7, 0x2 ;  /* 0x0000000200077802 */ /* 0x000fe20000000f00 */
[----:B------:R-:W-:Y:S01]  /*7260*/  IMAD.MOV.U32 R4, RZ, RZ, 0x1f ;  /* 0x0000001fff047424 */ /* 0x000fe200078e00ff */
[----:B------:R-:W-:-:S07]  /*7270*/  MOV R6, 0xffffffff ;  /* 0xffffffff00067802 */ /* 0x000fce0000000f00 */
[----:B-1---5:R-:W-:Y:S05]  /*7280*/  WARPSYNC.COLLECTIVE R6, `(.L_x_12071) ;  /* 0x0000000006087348 */ /* 0x022fea0003c00000 */
[----:B------:R2:W3:Y:S02]  /*7290*/  SHFL.BFLY P0, R9, R183, R7, R4 ;  /* 0x0c000007b7097389 */ /* 0x0004e40000000004 */
[----:B-123-5:R-:W-:Y:S05]  /*72a0*/  ENDCOLLECTIVE ;  /* 0x000000000000791b */ /* 0x02efea0003800000 */
.L_x_12071:
[----:B------:R-:W-:Y:S02]  /*72b0*/  IMAD.MOV.U32 R10, RZ, RZ, R9 ;  /* 0x000000ffff0a7224 */ /* 0x000fe400078e0009 */
[----:B------:R-:W-:Y:S02]  /*72c0*/  IMAD.MOV.U32 R7, RZ, RZ, 0x1 ;  /* 0x00000001ff077424 */ /* 0x000fe400078e00ff */
[----:B------:R-:W-:-:S05]  /*72d0*/  FADD.FTZ R10, R10, R183 ;  /* 0x000000b70a0a7221 */ /* 0x000fca0000010000 */
[----:B------:R-:W-:-:S07]  /*72e0*/  MOV R183, R10 ;  /* 0x0000000a00b77202 */ /* 0x000fce0000000f00 */
[----:B------:R-:W-:Y:S05]  /*72f0*/  WARPSYNC.COLLECTIVE R6, `(.L_x_12072) ;  /* 0x0000000006087348 */ /* 0x000fea0003c00000 */
[----:B------:R1:W2:Y:S02]  /*7300*/  SHFL.BFLY P0, R9, R183, R7, R4 ;  /* 0x0c000007b7097389 */ /* 0x0002a40000000004 */
[----:B-12---:R-:W-:Y:S05]  /*7310*/  ENDCOLLECTIVE ;  /* 0x000000000000791b */ /* 0x006fea0003800000 */
.L_x_12072:
[----:B------:R-:W-:Y:S01]  /*7320*/  MOV R183, R181 ;  /* 0x000000b500b77202 */ /* 0x000fe20000000f00 */
[----:B------:R-:W-:Y:S01]  /*7330*/  IMAD.MOV.U32 R7, RZ, RZ, 0x2 ;  /* 0x00000002ff077424 */ /* 0x000fe200078e00ff */
[----:B------:R-:W-:-:S07]  /*7340*/  MOV R5, R9 ;  /* 0x0000000900057202 */ /* 0x000fce0000000f00 */
[----:B------:R-:W-:Y:S05]  /*7350*/  WARPSYNC.COLLECTIVE R6, `(.L_x_12073) ;  /* 0x0000000006087348 */ /* 0x000fea0003c00000 */
[----:B------:R1:W2:Y:S02]  /*7360*/  SHFL.BFLY P0, R9, R183, R7, R4 ;  /* 0x0c000007b7097389 */ /* 0x0002a40000000004 */
[----:B-12---:R-:W-:Y:S05]  /*7370*/  ENDCOLLECTIVE ;  /* 0x000000000000791b */ /* 0x006fea0003800000 */
.L_x_12073:
[----:B------:R-:W-:Y:S01]  /*7380*/  FADD.FTZ R5, R10, R5 ;  /* 0x000000050a057221 */ /* 0x000fe20000010000 */
[----:B------:R-:W-:Y:S01]  /*7390*/  FADD.FTZ R8, R9, R181 ;  /* 0x000000b509087221 */ /* 0x000fe20000010000 */
[----:B------:R-:W-:-:S04]  /*73a0*/  MOV R7, 0x1 ;  /* 0x0000000100077802 */ /* 0x000fc80000000f00 */
[----:B------:R-:W-:-:S07]  /*73b0*/  MOV R183, R8 ;  /* 0x0000000800b77202 */ /* 0x000fce0000000f00 */
[----:B------:R-:W-:Y:S05]  /*73c0*/  WARPSYNC.COLLECTIVE R6, `(.L_x_12074) ;  /* 0x0000000006087348 */ /* 0x000fea0003c00000 */
[----:B------:R1:W2:Y:S02]  /*73d0*/  SHFL.BFLY P0, R9, R183, R7, R4 ;  /* 0x0c000007b7097389 */ /* 0x0002a40000000004 */
[----:B-12---:R-:W-:Y:S05]  /*73e0*/  ENDCOLLECTIVE ;  /* 0x000000000000791b */ /* 0x006fea0003800000 */
.L_x_12074:
[----:B------:R-:W-:Y:S05]  /*73f0*/  BRA `(.L_x_12075) ;  /* 0xfffffff000447947 */ /* 0x000fea000383ffff */
.L_x_12076:
        /* <DEDUP_REMOVED lines=16> */
.L_x_14988:


//--------------------- .text._ZN5flash24flash_fwd_splitkv_kernelI23Flash_fwd_kernel_traitsILi128ELi64ELi64ELi4ELb0ELb0EN7cutlass6half_tE19Flash_kernel_traitsILi128ELi64ELi64ELi4ES3_EELb0ELb0ELb0ELb1ELb1ELb1ELb1ELb0EEEvNS_16Flash_fwd_paramsE --------------------------
	.section	.text._ZN5flash24flash_fwd_splitkv_kernelI23Flash_fwd_kernel_traitsILi128ELi64ELi64ELi4ELb0ELb0EN7cutlass6half_tE19Flash_kernel_traitsILi128ELi64ELi64ELi4ES3_EELb0ELb0ELb0ELb1ELb1ELb1ELb1ELb0EEEvNS_16Flash_fwd_paramsE,"ax",@progbits
	.align	128
        .global         _ZN5flash24flash_fwd_splitkv_kernelI23Flash_fwd_kernel_traitsILi128ELi64ELi64ELi4ELb0ELb0EN7cutlass6half_tE19Flash_kernel_traitsILi128ELi64ELi64ELi4ES3_EELb0ELb0ELb0ELb1ELb1ELb1ELb1ELb0EEEvNS_16Flash_fwd_paramsE
        .type           _ZN5flash24flash_fwd_splitkv_kernelI23Flash_fwd_kernel_traitsILi128ELi64ELi64ELi4ELb0ELb0EN7cutlass6half_tE19Flash_kernel_traitsILi128ELi64ELi64ELi4ES3_EELb0ELb0ELb0ELb1ELb1ELb1ELb1ELb0EEEvNS_16Flash_fwd_paramsE,@function
        .size           _ZN5flash24flash_fwd_splitkv_kernelI23Flash_fwd_kernel_traitsILi128ELi64ELi64ELi4ELb0ELb0EN7cutlass6half_tE19Flash_kernel_traitsILi128ELi64ELi64ELi4ES3_EELb0ELb0ELb0ELb1ELb1ELb1ELb1ELb0EEEvNS_16Flash_fwd_paramsE,(.L_x_14989 - _ZN5flash24flash_fwd_splitkv_kernelI23Flash_fwd_kernel_traitsILi128ELi64ELi64ELi4ELb0ELb0EN7cutlass6half_tE19Flash_kernel_traitsILi128ELi64ELi64ELi4ES3_EELb0ELb0ELb0ELb1ELb1ELb1ELb1ELb0EEEvNS_16Flash_fwd_paramsE)
        .other          _ZN5flash24flash_fwd_splitkv_kernelI23Flash_fwd_kernel_traitsILi128ELi64ELi64ELi4ELb0ELb0EN7cutlass6half_tE19Flash_kernel_traitsILi128ELi64ELi64ELi4ES3_EELb0ELb0ELb0ELb1ELb1ELb1ELb1ELb0EEEvNS_16Flash_fwd_paramsE,@"STO_CUDA_ENTRY STV_DEFAULT"
_ZN5flash24flash_fwd_splitkv_kernelI23Flash_fwd_kernel_traitsILi128ELi64ELi64ELi4ELb0ELb0EN7cutlass6half_tE19Flash_kernel_traitsILi128ELi64ELi64ELi4ES3_EELb0ELb0ELb0ELb1ELb1ELb1ELb1ELb0EEEvNS_16Flash_fwd_paramsE:
.text._ZN5flash24flash_fwd_splitkv_kernelI23Flash_fwd_kernel_traitsILi128ELi64ELi64ELi4ELb0ELb0EN7cutlass6half_tE19Flash_kernel_traitsILi128ELi64ELi64ELi4ES3_EELb0ELb0ELb0ELb1ELb1ELb1ELb1ELb0EEEvNS_16Flash_fwd_paramsE:
        /* <DEDUP_REMOVED lines=8> */
[----:B------:R-:W4:Y:S01]  /*0080*/  LDC R8, c[0x0][0x374] ;  /* 0x0000dd00ff087b82 */ /* 0x000f220000000800 */
        /* <DEDUP_REMOVED lines=8> */
[----:B--2---:R-:W-:Y:S02]  /*0110*/  IMAD.HI.U32 R171, R7, UR4, RZ ;  /* 0x0000000407ab7c27 */ /* 0x004fe4000f8e00ff */
[----:B------:R-:W2:Y:S02]  /*0120*/  S2R R7, SR_CTAID.X ;  /* 0x0000000000077919 */ /* 0x000ea40000002500 */
        /* <DEDUP_REMOVED lines=10> */
[----:B------:R-:W-:Y:S05]  /*01d0*/  CALL.REL.NOINC `($_ZN5flash24flash_fwd_splitkv_kernelI23Flash_fwd_kernel_traitsILi128ELi64ELi64ELi4ELb0ELb0EN7cutlass6half_tE19Flash_kernel_traitsILi128ELi64ELi64ELi4ES3_EELb0ELb0ELb0ELb1ELb1ELb1ELb1ELb0EEEvNS_16Flash_fwd_paramsE$_ZN5flash30compute_attn_1rowblock_splitkvI23Flash_fwd_kernel_traitsILi128ELi64ELi64ELi4ELb0ELb0EN7cutlass6half_tE19Flash_kernel_traitsILi128ELi64ELi64ELi4ES3_EELb0ELb0ELb0ELb1ELb1ELb1ELb1ELb0ENS_16Flash_fwd_paramsEEEvRKT8_iiiii) ;  /* 0x0000000000087944 */ /* 0x000fea0003c00000 */
[----:B------:R-:W-:Y:S05]  /*01e0*/  BSYNC.RECONVERGENT B2 ;  /* 0x0000000000027941 */ /* 0x000fea0003800200 */
.L_x_12077:
[----:B------:R-:W-:Y:S05]  /*01f0*/  EXIT ;  /* 0x000000000000794d */ /* 0x000fea0003800000 */
        .type           $_ZN5flash24flash_fwd_splitkv_kernelI23Flash_fwd_kernel_traitsILi128ELi64ELi64ELi4ELb0ELb0EN7cutlass6half_tE19Flash_kernel_traitsILi128ELi64ELi64ELi4ES3_EELb0ELb0ELb0ELb1ELb1ELb1ELb1ELb0EEEvNS_16Flash_fwd_paramsE$_ZN5flash30compute_attn_1rowblock_splitkvI23Flash_fwd_kernel_traitsILi128ELi64ELi64ELi4ELb0ELb0EN7cutlass6half_tE19Flash_kernel_traitsILi128ELi64ELi64ELi4ES3_EELb0ELb0ELb0ELb1ELb1ELb1ELb1ELb0ENS_16Flash_fwd_paramsEEEvRKT8_iiiii,@function
        .size           $_ZN5flash24flash_fwd_splitkv_kernelI23Flash_fwd_kernel_traitsILi128ELi64ELi64ELi4ELb0ELb0EN7cutlass6half_tE19Flash_kernel_traitsILi128ELi64ELi64ELi4ES3_EELb0ELb0ELb0ELb1ELb1ELb1ELb1ELb0EEEvNS_16Flash_fwd_paramsE$_ZN5flash30compute_attn_1rowblock_splitkvI23Flash_fwd_kernel_traitsILi128ELi64ELi64ELi4ELb0ELb0EN7cutlass6half_tE19Flash_kernel_traitsILi128ELi64ELi64ELi4ES3_EELb0ELb0ELb0ELb1ELb1ELb1ELb1ELb0ENS_16Flash_fwd_paramsEEEvRKT8_iiiii,(.L_x_14989 - $_ZN5flash24flash_fwd_splitkv_kernelI23Flash_fwd_kernel_traitsILi128ELi64ELi64ELi4ELb0ELb0EN7cutlass6half_tE19Flash_kernel_traitsILi128ELi64ELi64ELi4ES3_EELb0ELb0ELb0ELb1ELb1ELb1ELb1ELb0EEEvNS_16Flash_fwd_paramsE$_ZN5flash30compute_attn_1rowblock_splitkvI23Flash_fwd_kernel_traitsILi128ELi64ELi64ELi4ELb0ELb0EN7cutlass6half_tE19Flash_kernel_traitsILi128ELi64ELi64ELi4ES3_EELb0ELb0ELb0ELb1ELb1ELb1ELb1ELb0ENS_16Flash_fwd_paramsEEEvRKT8_iiiii)
$_ZN5flash24flash_fwd_splitkv_kernelI23Flash_fwd_kernel_traitsILi128ELi64ELi64ELi4ELb0ELb0EN7cutlass6half_tE19Flash_kernel_traitsILi128ELi64ELi64ELi4ES3_EELb0ELb0ELb0ELb1ELb1ELb1ELb1ELb0EEEvNS_16Flash_fwd_paramsE$_ZN5flash30compute_attn_1rowblock_splitkvI23Flash_fwd_kernel_traitsILi128ELi64ELi64ELi4ELb0ELb0EN7cutlass6half_tE19Flash_kernel_traitsILi128ELi64ELi64ELi4ES3_EELb0ELb0ELb0ELb1ELb1ELb1ELb1ELb0ENS_16Flash_fwd_paramsEEEvRKT8_iiiii:
        /* <DEDUP_REMOVED lines=24> */
.L_x_12081:
[----:B------:R-:W-:Y:S05]  /*0380*/  BSYNC.RECONVERGENT B0 ;  /* 0x0000000000007941 */ /* 0x000fea0003800200 */
.L_x_12080:
[----:B-----5:R-:W-:Y:S02]  /*0390*/  IADD3 R10, PT, PT, R10, R0, -R13 ;  /* 0x000000000a0a7210 */ /* 0x020fe40007ffe80d */
.L_x_12079:
[----:B------:R-:W-:Y:S05]  /*03a0*/  BSYNC.RECONVERGENT B1 ;  /* 0x0000000000017941 */ /* 0x000fea0003800200 */
.L_x_12078:
[----:B------:R-:W-:Y:S01]  /*03b0*/  IMAD.SHL.U32 R168, R7, 0x40, RZ ;  /* 0x0000004007a87824 */ /* 0x000fe200078e00ff */
[----:B------:R-:W-:-:S04]  /*03c0*/  MOV R167, 0x0 ;  /* 0x0000000000a77802 */ /* 0x000fc80000000f00 */
[----:B-----5:R-:W-:-:S13]  /*03d0*/  ISETP.GT.AND P0, PT, R169, R168, PT ;  /* 0x000000a8a900720c */ /* 0x020fda0003f04270 */
[----:B-1----:R-:W-:Y:S05]  /*03e0*/  @!P0 RET.REL.NODEC R166 `(_ZN5flash24flash_fwd_splitkv_kernelI23Flash_fwd_kernel_traitsILi128ELi64ELi64ELi4ELb0ELb0EN7cutlass6half_tE19Flash_kernel_traitsILi128ELi64ELi64ELi4ES3_EELb0ELb0ELb0ELb1ELb1ELb1ELb1ELb0EEEvNS_16Flash_fwd_paramsE) ;  /* 0xfffffffca6048950 */ /* 0x002fea0003c3ffff */
[----:B------:R-:W-:Y:S01]  /*03f0*/  IABS R6, R8 ;  /* 0x0000000800067213 */ /* 0x000fe20000000000 */
[----:B------:R-:W-:-:S03]  /*0400*/  VIADD R0, R0, 0x3f ;  /* 0x0000003f00007836 */ /* 0x000fc60000000000 */
[----:B------:R-:W1:Y:S02]  /*0410*/  I2F.RP R4, R6 ;  /* 0x0000000600047306 */ /* 0x000e640000209400 */
[----:B------:R-:W-:-:S04]  /*0420*/  SHF.R.S32.HI R9, RZ, 0x1f, R0 ;  /* 0x0000001fff097819 */ /* 0x000fc80000011400 */
[----:B------:R-:W-:Y:S02]  /*0430*/  LEA.HI R9, R9, R0, RZ, 0x6 ;  /* 0x0000000009097211 */ /* 0x000fe400078f30ff */
[-C--:B------:R-:W-:Y:S02]  /*0440*/  IABS R0, R8.reuse ;  /* 0x0000000800007213 */ /* 0x080fe40000000000 */
[----:B------:R-:W-:-:S03]  /*0450*/  LEA.HI.SX32 R9, R9, R8, 0x1a ;  /* 0x0000000809097211 */ /* 0x000fc600078fd2ff */
[----:B------:R-:W-:Y:S01]  /*0460*/  IMAD.MOV R0, RZ, RZ, -R0 ;  /* 0x000000ffff007224 */ /* 0x000fe200078e0a00 */
[----:B-1----:R-:W1:Y:S01]  /*0470*/  MUFU.RCP R14, R4 ;  /* 0x00000004000e7308 */ /* 0x002e620000001000 */
[----:B------:R-:W-:Y:S02]  /*0480*/  VIADD R9, R9, 0xffffffff ;  /* 0xffffffff09097836 */ /* 0x000fe40000000000 */
[----:B-1----:R-:W-:-:S03]  /*0490*/  VIADD R14, R14, 0xffffffe ;  /* 0x0ffffffe0e0e7836 */ /* 0x002fc60000000000 */
[----:B------:R-:W-:Y:S02]  /*04a0*/  IABS R4, R9 ;  /* 0x0000000900047213 */ /* 0x000fe40000000000 */
[----:B------:R-:W-:Y:S01]  /*04b0*/  LOP3.LUT R9, R9, R8, RZ, 0x3c, !PT ;  /* 0x0000000809097212 */ /* 0x000fe200078e3cff */
[----:B------:R-:W1:Y:S03]  /*04c0*/  F2I.FTZ.U32.TRUNC.NTZ R15, R14 ;  /* 0x0000000e000f7305 */ /* 0x000e66000021f000 */
[----:B------:R-:W-:Y:S01]  /*04d0*/  ISETP.GE.AND P0, PT, R9, RZ, PT ;  /* 0x000000ff0900720c */ /* 0x000fe20003f06270 */
[----:B------:R-:W-:Y:S02]  /*04e0*/  VIADD R9, R10, 0x3f ;  /* 0x0000003f0a097836 */ /* 0x000fe40000000000 */
[----:B-1----:R-:W-:Y:S02]  /*04f0*/  IMAD.MOV R5, RZ, RZ, -R15 ;  /* 0x000000ffff057224 */ /* 0x002fe400078e0a0f */
[----:B------:R-:W-:-:S02]  /*0500*/  IMAD.MOV.U32 R14, RZ, RZ, RZ ;  /* 0x000000ffff0e7224 */ /* 0x000fc400078e00ff */
[----:B------:R-:W-:-:S04]  /*0510*/  IMAD R5, R5, R6, RZ ;  /* 0x0000000605057224 */ /* 0x000fc800078e02ff */
[----:B------:R-:W-:-:S06]  /*0520*/  IMAD.HI.U32 R5, R15, R5, R14 ;  /* 0x000000050f057227 */ /* 0x000fcc00078e000e */
[----:B------:R-:W-:-:S04]  /*0530*/  IMAD.HI.U32 R5, R5, R4, RZ ;  /* 0x0000000405057227 */ /* 0x000fc800078e00ff */
[----:B------:R-:W-:Y:S01]  /*0540*/  IMAD R11, R5, R0, R4 ;  /* 0x00000000050b7224 */ /* 0x000fe200078e0204 */
[----:B------:R-:W-:-:S04]  /*0550*/  SHF.R.S32.HI R0, RZ, 0x1f, R9 ;  /* 0x0000001fff007819 */ /* 0x000fc80000011409 */
[----:B------:R-:W-:Y:S02]  /*0560*/  ISETP.GT.U32.AND P1, PT, R6, R11, PT ;  /* 0x0000000b0600720c */ /* 0x000fe40003f24070 */
[----:B------:R-:W-:-:S04]  /*0570*/  LEA.HI R0, R0, R9, RZ, 0x6 ;  /* 0x0000000900007211 */ /* 0x000fc800078f30ff */
[----:B------:R-:W-:Y:S02]  /*0580*/  SHF.R.S32.HI R26, RZ, 0x6, R0 ;  /* 0x00000006ff1a7819 */ /* 0x000fe40000011400 */
[----:B------:R-:W1:Y:S05]  /*0590*/  S2R R0, SR_TID.X ;  /* 0x0000000000007919 */ /* 0x000e6a0000002100 */
[----:B------:R-:W-:Y:S02]  /*05a0*/  @!P1 IMAD.IADD R11, R11, 0x1, -R6 ;  /* 0x000000010b0b9824 */ /* 0x000fe400078e0a06 */
[----:B------:R-:W-:Y:S01]  /*05b0*/  @!P1 VIADD R5, R5, 0x1 ;  /* 0x0000000105059836 */ /* 0x000fe20000000000 */
[----:B------:R-:W-:-:S02]  /*05c0*/  ISETP.NE.AND P1, PT, R8, RZ, PT ;  /* 0x000000ff0800720c */ /* 0x000fc40003f25270 */
[----:B------:R-:W-:-:S13]  /*05d0*/  ISETP.GE.U32.AND P2, PT, R11, R6, PT ;  /* 0x000000060b00720c */ /* 0x000fda0003f46070 */
[----:B------:R-:W-:-:S04]  /*05e0*/  @P2 VIADD R5, R5, 0x1 ;  /* 0x0000000105052836 */ /* 0x000fc80000000000 */
        /* <DEDUP_REMOVED lines=12> */
[----:B------:R-:W-:Y:S02]  /*06b0*/  IMAD.MOV.U32 R167, RZ, RZ, 0x0 ;  /* 0x00000000ffa77424 */ /* 0x000fe400078e00ff */
[----:B--2---:R-:W-:-:S04]  /*06c0*/  IMAD R6, R6, UR8, R171 ;  /* 0x0000000806067c24 */ /* 0x004fc8000f8e02ab */
[----:B---3--:R-:W-:Y:S01]  /*06d0*/  IMAD R12, R6, R5, R170 ;  /* 0x00000005060c7224 */ /* 0x008fe200078e02aa */
[----:B------:R-:W-:Y:S01]  /*06e0*/  SHF.R.U32.HI R5, RZ, 0x4, R0 ;  /* 0x00000004ff057819 */ /* 0x000fe20000011600 */
[C---:B------:R-:W-:Y:S01]  /*06f0*/  IMAD.SHL.U32 R6, R0.reuse, 0x8, RZ ;  /* 0x0000000800067824 */ /* 0x040fe200078e00ff */
[----:B------:R-:W-:Y:S01]  /*0700*/  LOP3.LUT P6, R0, R0, 0xf, RZ, 0xc0, !PT ;  /* 0x0000000f00007812 */ /* 0x000fe200078cc0ff */
[C-C-:B------:R-:W-:Y:S02]  /*0710*/  IMAD R12, R169.reuse, R12, R168.reuse ;  /* 0x0000000ca90c7224 */ /* 0x140fe400078e02a8 */
[----:B------:R-:W-:Y:S01]  /*0720*/  IMAD.IADD R168, R169, 0x1, -R168 ;  /* 0x00000001a9a87824 */ /* 0x000fe200078e0aa8 */
[----:B------:R-:W-:Y:S01]  /*0730*/  LOP3.LUT R6, R6, 0x1f80, RZ, 0xc0, !PT ;  /* 0x00001f8006067812 */ /* 0x000fe200078ec0ff */
[----:B----4-:R-:W-:Y:S02]  /*0740*/  IMAD R4, R12, R4, RZ ;  /* 0x000000040c047224 */ /* 0x010fe400078e02ff */
[C---:B------:R-:W-:Y:S01]  /*0750*/  VIADD R15, R5.reuse, 0x30 ;  /* 0x00000030050f7836 */ /* 0x040fe20000000000 */
[----:B-1----:R-:W-:Y:S01]  /*0760*/  LOP3.LUT R3, R6, 0x3c, R7, 0xf8, !PT ;  /* 0x0000003c06037812 */ /* 0x002fe200078ef807 */
[C---:B------:R-:W-:Y:S01]  /*0770*/  VIADD R7, R5.reuse, 0x18 ;  /* 0x0000001805077836 */ /* 0x040fe20000000000 */
[C---:B------:R-:W-:Y:S01]  /*0780*/  ISETP.GE.OR P6, PT, R5.reuse, R168, P6 ;  /* 0x000000a80500720c */ /* 0x040fe200037c6670 */
[----:B------:R-:W-:Y:S01]  /*0790*/  VIADD R13, R5, 0x8 ;  /* 0x00000008050d7836 */ /* 0x000fe20000000000 */
[----:B------:R-:W-:-:S02]  /*07a0*/  IADD3 R3, P0, PT, R4, R3, RZ ;  /* 0x0000000304037210 */ /* 0x000fc40007f1e0ff */
[----:B------:R-:W-:Y:S02]  /*07b0*/  ISETP.GE.AND P3, PT, R7, R168, PT ;  /* 0x000000a80700720c */ /* 0x000fe40003f66270 */
[----:B------:R-:W-:Y:S02]  /*07c0*/  LEA.HI.X.SX32 R4, R4, RZ, 0x1, P0 ;  /* 0x000000ff04047211 */ /* 0x000fe400000f0eff */
[----:B-----5:R-:W-:Y:S02]  /*07d0*/  LEA R2, P0, R3, R8, 0x2 ;  /* 0x0000000803027211 */ /* 0x020fe400078010ff */
[-C--:B------:R-:W-:Y:S01]  /*07e0*/  ISETP.GE.AND P5, PT, R13, R168.reuse, PT ;  /* 0x000000a80d00720c */ /* 0x080fe20003fa6270 */
[----:B------:R-:W-:Y:S01]  /*07f0*/  VIADD R13, R5, 0x10 ;  /* 0x00000010050d7836 */ /* 0x000fe20000000000 */
[----:B------:R-:W-:Y:S01]  /*0800*/  LEA.HI.X R3, R3, R9, R4, 0x2, P0 ;  /* 0x0000000903037211 */ /* 0x000fe200000f1404 */
[----:B------:R-:W-:Y:S01]  /*0810*/  VIADD R9, R5, 0x28 ;  /* 0x0000002805097836 */ /* 0x000fe20000000000 */
[C---:B------:R-:W-:Y:S01]  /*0820*/  IADD3 R7, P0, PT, R12.reuse, R5, RZ ;  /* 0x000000050c077210 */ /* 0x040fe20007f1e0ff */
[----:B------:R-:W-:Y:S01]  /*0830*/  @!P6 IMAD.MOV.U32 R21, RZ, RZ, -0x800000 ;  /* 0xff800000ff15e424 */ /* 0x000fe200078e00ff */
[----:B------:R-:W-:Y:S01]  /*0840*/  ISETP.GE.AND P4, PT, R13, R168, PT ;  /* 0x000000a80d00720c */ /* 0x000fe20003f86270 */
[C---:B------:R-:W-:Y:S01]  /*0850*/  VIADD R13, R5.reuse, 0x20 ;  /* 0x00000020050d7836 */ /* 0x040fe20000000000 */
[----:B------:R-:W-:Y:S01]  /*0860*/  LEA.HI.X.SX32 R12, R12, RZ, 0x1, P0 ;  /* 0x000000ff0c0c7211 */ /* 0x000fe200000f0eff */
[----:B------:R-:W-:Y:S01]  /*0870*/  VIADD R5, R5, 0x38 ;  /* 0x0000003805057836 */ /* 0x000fe20000000000 */
        /* <DEDUP_REMOVED lines=42> */
[----:B-1----:R-:W-:Y:S05]  /*0b20*/  @P0 RET.REL.NODEC R166 `(_ZN5flash24flash_fwd_splitkv_kernelI23Flash_fwd_kernel_traitsILi128ELi64ELi64ELi4ELb0ELb0EN7cutlass6half_tE19Flash_kernel_traitsILi128ELi64ELi64ELi4ES3_EELb0ELb0ELb0ELb1ELb1ELb1ELb1ELb0EEEvNS_16Flash_fwd_paramsE) ;  /* 0xfffffff4a6340950 */ /* 0x002fea0003c3ffff */
[----:B------:R-:W-:Y:S02]  /*0b30*/  MOV R3, 0xff800000 ;  /* 0xff80000000037802 */ /* 0x000fe40000000f00 */
[----:B------:R-:W-:-:S03]  /*0b40*/  MOV R167, 0x0 ;  /* 0x0000000000a77802 */ /* 0x000fc60000000f00 */
[----:B------:R1:W-:Y:S02]  /*0b50*/  ST.E desc[UR4][R6.64+0xe0], R3 ;  /* 0x0000e00306007985 */ /* 0x0003e4000c101904 */
[----:B-1----:R-:W-:Y:S05]  /*0b60*/  RET.REL.NODEC R166 `(_ZN5flash24flash_fwd_splitkv_kernelI23Flash_fwd_kernel_traitsILi128ELi64ELi64ELi4ELb0ELb0EN7cutlass6half_tE19Flash_kernel_traitsILi128ELi64ELi64ELi4ES3_EELb0ELb0ELb0ELb1ELb1ELb1ELb1ELb0EEEvNS_16Flash_fwd_paramsE) ;  /* 0xfffffff4a6247950 */ /* 0x002fea0003c3ffff */
.L_x_12082:
        /* <DEDUP_REMOVED lines=12> */
[----:B------:R-:W3:Y:S04]  /*0c30*/  LD.E.64 R10, desc[UR4][R2.64+0x168] ;  /* 0x00016804020a7980 */ /* 0x000ee8000c101b00 */
        /* <DEDUP_REMOVED lines=8> */
[----:B-----5:R-:W2:Y:S08]  /*0cc0*/  I2F.RP R9, R6 ;  /* 0x0000000600097306 */ /* 0x020eb00000209400 */
        /* <DEDUP_REMOVED lines=55> */
[----:B------:R-:W-:Y:S02]  /*1040*/  SHF.R.S32.HI R11, RZ, 0x1f, R13 ;  /* 0x0000001fff0b7819 */ /* 0x000fe4000001140d */
[----:B---3--:R-:W-:Y:S01]  /*1050*/  SHF.R.S32.HI R9, RZ, 0x1f, R4 ;  /* 0x0000001fff097819 */ /* 0x008fe20000011404 */
        /* <DEDUP_REMOVED lines=9> */
[----:B------:R-:W-:-:S03]  /*10f0*/  IMAD.WIDE.U32 R22, R13, R30, R22 ;  /* 0x0000001e0d167225 */ /* 0x000fc600078e0016 */
[----:B------:R-:W-:Y:S01]  /*1100*/  SHF.R.S32.HI R6, RZ, 0x1f, R21 ;  /* 0x0000001fff067819 */ /* 0x000fe20000011415 */
        /* <DEDUP_REMOVED lines=12> */
.L_x_12084:
[----:B------:R-:W1:Y:S04]  /*11d0*/  LD.E R15, desc[UR4][R2.64+0x68] ;  /* 0x00006804020f7980 */ /* 0x000e68000c101900 */
[----:B------:R-:W2:Y:S04]  /*11e0*/  LD.E.64 R30, desc[UR4][R2.64+0x38] ;  /* 0x00003804021e7980 */ /* 0x000ea8000c101b00 */
[----:B------:R-:W3:Y:S04]  /*11f0*/  LD.E.64 R16, desc[UR4][R2.64+0x20] ;  /* 0x0000200402107980 */ /* 0x000ee8000c101b00 */
[----:B------:R-:W4:Y:S04]  /*1200*/  LD.E.64 R90, desc[UR4][R2.64+0x40] ;  /* 0x00004004025a7980 */ /* 0x000f28000c101b00 */
[----:B------:R-:W4:Y:S04]  /*1210*/  LD.E.64 R18, desc[UR4][R2.64+0x28] ;  /* 0x0000280402127980 */ /* 0x000f28000c101b00 */
[----:B------:R-:W4:Y:S04]  /*1220*/  LD.E.64 R20, desc[UR4][R2.64+0x50] ;  /* 0x0000500402147980 */ /* 0x000f28000c101b00 */
[----:B------:R1:W5:Y:S01]  /*1230*/  LD.E.64 R34, desc[UR4][R2.64+0x58] ;  /* 0x0000580402227980 */ /* 0x000362000c101b00 */
[----:B------:R-:W-:Y:S01]  /*1240*/  IMAD.MOV.U32 R22, RZ, RZ, RZ ;  /* 0x000000ffff167224 */ /* 0x000fe200078e00ff */
[----:B------:R-:W-:-:S02]  /*1250*/  LEA R179, R26, 0xffffffc0, 0x6 ;  /* 0xffffffc01ab37811 */ /* 0x000fc400078e30ff */
[----:B------:R-:W-:Y:S02]  /*1260*/  CS2R R176, SRZ ;  /* 0x0000000000b07805 */ /* 0x000fe4000001ff00 */
[-C--:B-1----:R-:W-:Y:S02]  /*1270*/  IABS R4, R15.reuse ;  /* 0x0000000f00047213 */ /* 0x082fe40000000000 */
[----:B------:R-:W-:Y:S02]  /*1280*/  IABS R11, R15 ;  /* 0x0000000f000b7213 */ /* 0x000fe40000000000 */
[----:B------:R-:W1:Y:S02]  /*1290*/  I2F.RP R10, R4 ;  /* 0x00000004000a7306 */ /* 0x000e640000209400 */
[----:B------:R-:W-:Y:S01]  /*12a0*/  IADD3 R11, PT, PT, RZ, -R11, RZ ;  /* 0x8000000bff0b7210 */ /* 0x000fe20007ffe0ff */
[----:B---3-5:R-:W-:-:S05]  /*12b0*/  IMAD R17, R17, R9, RZ ;  /* 0x0000000911117224 */ /* 0x028fca00078e02ff */
[----:B-1----:R-:W1:Y:S02]  /*12c0*/  MUFU.RCP R6, R10 ;  /* 0x0000000a00067308 */ /* 0x002e640000001000 */
[----:B-1----:R-:W-:Y:S02]  /*12d0*/  IADD3 R6, PT, PT, R6, 0xffffffe, RZ ;  /* 0x0ffffffe06067810 */ /* 0x002fe40007ffe0ff */
[----:B------:R-:W-:-:S04]  /*12e0*/  LOP3.LUT R10, R170, R15, RZ, 0x3c, !PT ;  /* 0x0000000faa0a7212 */ /* 0x000fc800078e3cff */
[----:B------:R-:W1:Y:S01]  /*12f0*/  F2I.FTZ.U32.TRUNC.NTZ R23, R6 ;  /* 0x0000000600177305 */ /* 0x000e62000021f000 */
[----:B------:R-:W-:Y:S02]  /*1300*/  ISETP.GE.AND P1, PT, R10, RZ, PT ;  /* 0x000000ff0a00720c */ /* 0x000fe40003f26270 */
[----:B-1----:R-:W-:Y:S01]  /*1310*/  IADD3 R5, PT, PT, RZ, -R23, RZ ;  /* 0x80000017ff057210 */ /* 0x002fe20007ffe0ff */
[----:B--2---:R-:W-:-:S04]  /*1320*/  IMAD R6, R31, R13, RZ ;  /* 0x0000000d1f067224 */ /* 0x004fc800078e02ff */
[----:B------:R-:W-:Y:S01]  /*1330*/  IMAD R8, R5, R4, RZ ;  /* 0x0000000405087224 */ /* 0x000fe200078e02ff */
[----:B------:R-:W-:-:S03]  /*1340*/  IABS R5, R170 ;  /* 0x000000aa00057213 */ /* 0x000fc60000000000 */
        /* <DEDUP_REMOVED lines=10> */
[----:B------:R-:W-:Y:S01]  /*13f0*/  ISETP.GE.U32.AND P2, PT, R11, R4, PT ;  /* 0x000000040b00720c */ /* 0x000fe20003f46070 */
[-C--:B----4-:R-:W-:Y:S01]  /*1400*/  IMAD R11, R91, R13.reuse, RZ ;  /* 0x0000000d5b0b7224 */ /* 0x090fe200078e02ff */
[----:B------:R-:W-:Y:S01]  /*1410*/  SHF.R.S32.HI R4, RZ, 0x1f, R9 ;  /* 0x0000001fff047819 */ /* 0x000fe20000011409 */
[----:B------:R-:W-:Y:S01]  /*1420*/  IMAD.WIDE.U32 R12, R90, R13, RZ ;  /* 0x0000000d5a0c7225 */ /* 0x000fe200078e00ff */
[----:B------:R-:W-:-:S03]  /*1430*/  ISETP.NE.AND P0, PT, R15, RZ, PT ;  /* 0x000000ff0f00720c */ /* 0x000fc60003f05270 */
[C---:B------:R-:W-:Y:S02]  /*1440*/  IMAD R6, R16.reuse, R4, R17 ;  /* 0x0000000410067224 */ /* 0x040fe400078e0211 */
[----:B------:R-:W-:-:S04]  /*1450*/  IMAD.WIDE.U32 R16, R16, R9, R22 ;  /* 0x0000000910107225 */ /* 0x000fc800078e0016 */
[----:B------:R-:W-:Y:S01]  /*1460*/  IMAD R5, R90, R5, R11 ;  /* 0x000000055a057224 */ /* 0x000fe200078e020b */
[----:B------:R-:W-:Y:S01]  /*1470*/  SHF.R.S32.HI R11, RZ, 0x1f, R179 ;  /* 0x0000001fff0b7819 */ /* 0x000fe200000114b3 */
[----:B------:R-:W-:Y:S01]  /*1480*/  @P2 VIADD R8, R8, 0x1 ;  /* 0x0000000108082836 */ /* 0x000fe20000000000 */
[----:B------:R-:W-:Y:S01]  /*1490*/  IADD3 R17, PT, PT, R17, R6, RZ ;  /* 0x0000000611117210 */ /* 0x000fe20007ffe0ff */
[----:B------:R-:W-:Y:S01]  /*14a0*/  IMAD R6, R31, R179, RZ ;  /* 0x000000b31f067224 */ /* 0x000fe200078e02ff */
[----:B------:R-:W-:Y:S01]  /*14b0*/  IADD3 R23, PT, PT, R13, R5, RZ ;  /* 0x000000050d177210 */ /* 0x000fe20007ffe0ff */
[----:B------:R-:W-:Y:S01]  /*14c0*/  IMAD R5, R19, R9, RZ ;  /* 0x0000000913057224 */ /* 0x000fe200078e02ff */
[----:B------:R-:W-:Y:S01]  /*14d0*/  @!P1 IADD3 R8, PT, PT, -R8, RZ, RZ ;  /* 0x000000ff08089210 */ /* 0x000fe20007ffe1ff */
[C---:B------:R-:W-:Y:S01]  /*14e0*/  IMAD R6, R30.reuse, R11, R6 ;  /* 0x0000000b1e067224 */ /* 0x040fe200078e0206 */
[----:B------:R-:W-:Y:S01]  /*14f0*/  @!P0 LOP3.LUT R8, RZ, R15, RZ, 0x33, !PT ;  /* 0x0000000fff088212 */ /* 0x000fe200078e33ff */
[----:B------:R-:W-:-:S04]  /*1500*/  IMAD.WIDE.U32 R16, R30, R179, R16 ;  /* 0x000000b31e107225 */ /* 0x000fc800078e0010 */
[C---:B------:R-:W-:Y:S01]  /*1510*/  IMAD R5, R18.reuse, R4, R5 ;  /* 0x0000000412057224 */ /* 0x040fe200078e0205 */
[----:B------:R-:W-:Y:S01]  /*1520*/  IADD3 R17, PT, PT, R17, R6, RZ ;  /* 0x0000000611117210 */ /* 0x000fe20007ffe0ff */
[----:B------:R-:W-:Y:S01]  /*1530*/  IMAD.MOV.U32 R22, RZ, RZ, R12 ;  /* 0x000000ffff167224 */ /* 0x000fe200078e000c */
        /* <DEDUP_REMOVED lines=9> */
[----:B------:R-:W-:Y:S02]  /*15d0*/  IADD3 R5, PT, PT, R9, R4, RZ ;  /* 0x0000000409057210 */ /* 0x000fe40007ffe0ff */
.L_x_12085:
[----:B------:R-:W-:Y:S05]  /*15e0*/  BSYNC.RECONVERGENT B0 ;  /* 0x0000000000007941 */ /* 0x000fea0003800200 */
.L_x_12083:
        /* <DEDUP_REMOVED lines=21> */
[----:B------:R-:W-:-:S11]  /*1740*/  SHF.L.U32 R4, R0, 0x3, RZ ;  /* 0x0000000300047819 */ /* 0x000fd600000006ff */
[----:B------:R-:W-:-:S05]  /*1750*/  @!P0 IMAD.IADD R17, R17, 0x1, -R16 ;  /* 0x0000000111118824 */ /* 0x000fca00078e0a10 */
[----:B------:R-:W-:Y:S02]  /*1760*/  ISETP.GE.U32.AND P3, PT, R17, R16, PT ;  /* 0x000000101100720c */ /* 0x000fe40003f66070 */
[----:B------:R-:W1:Y:S01]  /*1770*/  S2R R16, SR_CgaCtaId ;  /* 0x0000000000107919 */ /* 0x000e620000008800 */
[----:B------:R-:W-:Y:S02]  /*1780*/  LOP3.LUT R17, R170, R15, RZ, 0x3c, !PT ;  /* 0x0000000faa117212 */ /* 0x000fe400078e3cff */
[----:B------:R-:W-:Y:S02]  /*1790*/  LOP3.LUT R36, R4, 0x38, RZ, 0xc0, !PT ;  /* 0x0000003804247812 */ /* 0x000fe400078ec0ff */
[----:B------:R-:W-:Y:S02]  /*17a0*/  ISETP.GE.AND P1, PT, R17, RZ, PT ;  /* 0x000000ff1100720c */ /* 0x000fe40003f26270 */
[----:B------:R-:W-:Y:S01]  /*17b0*/  ISETP.NE.AND P2, PT, R15, RZ, PT ;  /* 0x000000ff0f00720c */ /* 0x000fe20003f45270 */
[----:B------:R-:W-:Y:S01]  /*17c0*/  @!P0 VIADD R14, R14, 0x1 ;  /* 0x000000010e0e8836 */ /* 0x000fe20000000000 */
[----:B------:R-:W-:Y:S01]  /*17d0*/  IADD3 R38, P0, PT, R36, R12, RZ ;  /* 0x0000000c24267210 */ /* 0x000fe20007f1e0ff */
[----:B------:R-:W-:-:S02]  /*17e0*/  IMAD R11, R11, R90, RZ ;  /* 0x0000005a0b0b7224 */ /* 0x000fc400078e02ff */
[----:B------:R-:W-:Y:S01]  /*17f0*/  @P3 VIADD R14, R14, 0x1 ;  /* 0x000000010e0e3836 */ /* 0x000fe20000000000 */
[----:B------:R-:W-:Y:S01]  /*1800*/  IADD3.X R39, PT, PT, RZ, R6, RZ, P0, !PT ;  /* 0x00000006ff277210 */ /* 0x000fe200007fe4ff */
[----:B------:R-:W-:-:S04]  /*1810*/  IMAD R11, R13, R91, R11 ;  /* 0x0000005b0d0b7224 */ /* 0x000fc800078e020b */
[----:B------:R-:W-:Y:S02]  /*1820*/  @!P1 IMAD.MOV R14, RZ, RZ, -R14 ;  /* 0x000000ffff0e9224 */ /* 0x000fe400078e0a0e */
[----:B------:R-:W-:Y:S01]  /*1830*/  IMAD.WIDE.U32 R38, R13, R90, R38 ;  /* 0x0000005a0d267225 */ /* 0x000fe200078e0026 */
[----:B------:R-:W-:-:S03]  /*1840*/  @!P2 LOP3.LUT R14, RZ, R15, RZ, 0x33, !PT ;  /* 0x0000000fff0ea212 */ /* 0x000fc600078e33ff */
[----:B------:R-:W-:Y:S01]  /*1850*/  IMAD.IADD R39, R39, 0x1, R11 ;  /* 0x0000000127277824 */ /* 0x000fe200078e020b */
[----:B------:R-:W-:Y:S01]  /*1860*/  SHF.R.S32.HI R6, RZ, 0x1f, R14 ;  /* 0x0000001fff067819 */ /* 0x000fe2000001140e */
[----:B------:R-:W-:Y:S01]  /*1870*/  IMAD R11, R35, R14, RZ ;  /* 0x0000000e230b7224 */ /* 0x000fe200078e02ff */
[----:B------:R-:W-:-:S03]  /*1880*/  MOV R13, 0x400 ;  /* 0x00000400000d7802 */ /* 0x000fc60000000f00 */
[----:B------:R-:W-:Y:S01]  /*1890*/  IMAD R11, R6, R34, R11 ;  /* 0x00000022060b7224 */ /* 0x000fe200078e020b */
[----:B-1----:R-:W-:Y:S02]  /*18a0*/  LEA R6, R16, R13, 0x18 ;  /* 0x0000000d10067211 */ /* 0x002fe400078ec0ff */
[----:B------:R-:W-:Y:S01]  /*18b0*/  IADD3 R16, P0, PT, R36, R10, RZ ;  /* 0x0000000a24107210 */ /* 0x000fe20007f1e0ff */
[----:B------:R-:W-:Y:S01]  /*18c0*/  IMAD.WIDE.U32 R38, R14, R34, R38 ;  /* 0x000000220e267225 */ /* 0x000fe200078e0026 */
[----:B------:R-:W-:Y:S02]  /*18d0*/  SHF.R.U32.HI R14, RZ, 0x3, R0 ;  /* 0x00000003ff0e7819 */ /* 0x000fe40000011600 */
[----:B------:R-:W-:Y:S01]  /*18e0*/  IADD3.X R17, PT, PT, RZ, R5, RZ, P0, !PT ;  /* 0x00000005ff117210 */ /* 0x000fe200007fe4ff */
[----:B------:R-:W-:Y:S01]  /*18f0*/  IMAD.MOV.U32 R37, RZ, RZ, RZ ;  /* 0x000000ffff257224 */ /* 0x000fe200078e00ff */
[----:B------:R-:W-:Y:S01]  /*1900*/  MOV R15, RZ ;  /* 0x000000ff000f7202 */ /* 0x000fe20000000f00 */
[----:B------:R-:W-:Y:S01]  /*1910*/  IMAD R163, R31, R14, RZ ;  /* 0x0000000e1fa37224 */ /* 0x000fe200078e02ff */
[----:B------:R-:W-:Y:S01]  /*1920*/  SHF.R.S32.HI R5, RZ, 0x1f, R170 ;  /* 0x0000001fff057819 */ /* 0x000fe200000114aa */
[----:B------:R-:W-:Y:S01]  /*1930*/  IMAD.WIDE.U32 R34, R7, 0x40, R14 ;  /* 0x0000004007227825 */ /* 0x000fe200078e000e */
[----:B------:R-:W-:-:S02]  /*1940*/  SHF.L.U32 R159, R30, 0x5, RZ ;  /* 0x000000051e9f7819 */ /* 0x000fc400000006ff */
[----:B------:R-:W-:Y:S01]  /*1950*/  SHF.L.U64.HI R160, R30, 0x5, R31 ;  /* 0x000000051ea07819 */ /* 0x000fe2000001021f */
[----:B------:R-:W-:Y:S01]  /*1960*/  IMAD.MOV.U32 R10, RZ, RZ, R38 ;  /* 0x000000ffff0a7224 */ /* 0x000fe200078e0026 */
[----:B------:R-:W-:Y:S01]  /*1970*/  IADD3 R11, PT, PT, R39, R11, RZ ;  /* 0x0000000b270b7210 */ /* 0x000fe20007ffe0ff */
[----:B------:R-:W-:Y:S02]  /*1980*/  IMAD R165, R91, R14, RZ ;  /* 0x0000000e5ba57224 */ /* 0x000fe400078e02ff */
[----:B------:R-:W-:-:S04]  /*1990*/  IMAD.WIDE.U32 R10, R14, R90, R10 ;  /* 0x0000005a0e0a7225 */ /* 0x000fc800078e000a */
[C---:B------:R-:W-:Y:S01]  /*19a0*/  IMAD.SHL.U32 R157, R90.reuse, 0x20, RZ ;  /* 0x000000205a9d7824 */ /* 0x040fe200078e00ff */
[----:B------:R-:W-:Y:S02]  /*19b0*/  IADD3 R165, PT, PT, R11, R165, RZ ;  /* 0x000000a50ba57210 */ /* 0x000fe40007ffe0ff */
[----:B------:R-:W-:Y:S01]  /*19c0*/  SHF.L.U64.HI R158, R90, 0x5, R91 ;  /* 0x000000055a9e7819 */ /* 0x000fe2000001025b */
[----:B--2---:R-:W-:Y:S02]  /*19d0*/  IMAD R12, R33, R171, RZ ;  /* 0x000000ab210c7224 */ /* 0x004fe400078e02ff */
[----:B------:R-:W-:-:S04]  /*19e0*/  IMAD.WIDE.U32 R32, R171, R32, R36 ;  /* 0x00000020ab207225 */ /* 0x000fc800078e0024 */
[----:B------:R-:W-:-:S04]  /*19f0*/  IMAD.WIDE.U32 R36, R14, R30, R16 ;  /* 0x0000001e0e247225 */ /* 0x000fc800078e0010 */
[----:B------:R-:W-:Y:S01]  /*1a00*/  IMAD.IADD R163, R37, 0x1, R163 ;  /* 0x0000000125a37824 */ /* 0x000fe200078e02a3 */
[----:B---3--:R-:W-:Y:S01]  /*1a10*/  LEA R162, P0, R36, R22, 0x1 ;  /* 0x0000001624a27211 */ /* 0x008fe200078008ff */
[----:B------:R-:W-:Y:S01]  /*1a20*/  IMAD.IADD R33, R33, 0x1, R12 ;  /* 0x0000000121217824 */ /* 0x000fe200078e020c */
[C---:B----4-:R-:W-:Y:S01]  /*1a30*/  SHF.L.U64.HI R13, R20.reuse, 0x5, R21 ;  /* 0x00000005140d7819 */ /* 0x050fe20000010215 */
[----:B-----5:R-:W-:Y:S01]  /*1a40*/  IMAD R7, R25, R170, RZ ;  /* 0x000000aa19077224 */ /* 0x020fe200078e02ff */
[----:B------:R-:W-:Y:S02]  /*1a50*/  SHF.L.U32 R12, R20, 0x5, RZ ;  /* 0x00000005140c7819 */ /* 0x000fe400000006ff */
[----:B------:R-:W-:Y:S01]  /*1a60*/  LEA.HI.X R163, R36, R23, R163, 0x1, P0 ;  /* 0x0000001724a37211 */ /* 0x000fe200000f0ca3 */
[----:B------:R-:W-:Y:S01]  /*1a70*/  IMAD R23, R35, R20, RZ ;  /* 0x0000001423177224 */ /* 0x000fe200078e02ff */
[C---:B------:R-:W-:Y:S02]  /*1a80*/  SHF.L.U64.HI R17, R20.reuse, 0x4, R21 ;  /* 0x0000000414117819 */ /* 0x040fe40000010215 */
[----:B------:R-:W-:Y:S01]  /*1a90*/  SHF.L.U32 R16, R20, 0x4, RZ ;  /* 0x0000000414107819 */ /* 0x000fe200000006ff */
[----:B------:R-:W-:Y:S01]  /*1aa0*/  IMAD R5, R24, R5, R7 ;  /* 0x0000000518057224 */ /* 0x000fe200078e0207 */
        /* <DEDUP_REMOVED lines=33> */
[-C--:B------:R-:W-:Y:S01]  /*1cc0*/  IADD3 R18, P0, PT, R20, R159.reuse, RZ ;  /* 0x0000009f14127210 */ /* 0x080fe20007f1e0ff */
[----:B------:R1:W-:Y:S03]  /*1cd0*/  LDGSTS.E.BYPASS.LTC128B.128 [R167+0x2000], desc[UR4][R22.64+0x80] ;  /* 0x0200008016a77fae */ /* 0x0003e6000b981a04 */
[----:B------:R-:W-:Y:S01]  /*1ce0*/  IADD3.X R19, PT, PT, R21, R160, RZ, P0, !PT ;  /* 0x000000a015137210 */ /* 0x000fe200007fe4ff */
[----:B------:R-:W-:Y:S04]  /*1cf0*/  LDGSTS.E.BYPASS.LTC128B.128 [R167+0x800], desc[UR4][R24.64] ;  /* 0x0080000018a77fae */ /* 0x000fe8000b981a04 */
[----:B------:R-:W-:Y:S04]  /*1d00*/  LDGSTS.E.BYPASS.LTC128B.128 [R167+0x2800], desc[UR4][R24.64+0x80] ;  /* 0x0280008018a77fae */ /* 0x000fe8000b981a04 */
[----:B------:R-:W-:Y:S04]  /*1d10*/  LDGSTS.E.BYPASS.LTC128B.128 [R167+0x1000], desc[UR4][R12.64] ;  /* 0x010000000ca77fae */ /* 0x000fe8000b981a04 */
[----:B------:R2:W-:Y:S04]  /*1d20*/  LDGSTS.E.BYPASS.LTC128B.128 [R167+0x3000], desc[UR4][R12.64+0x80] ;  /* 0x030000800ca77fae */ /* 0x0005e8000b981a04 */
        /* <DEDUP_REMOVED lines=15> */
[----:B--2---:R-:W-:Y:S01]  /*1e20*/  IADD3 R12, P0, PT, R157, R164, RZ ;  /* 0x000000a49d0c7210 */ /* 0x004fe20007f1e0ff */
[----:B------:R-:W-:-:S12]  /*1e30*/  DEPBAR.LE SB0, 0x0 ;  /* 0x000080000000791a */ /* 0x000fd80000000000 */
[----:B------:R-:W-:Y:S05]  /*1e40*/  WARPSYNC.ALL ;  /* 0x0000000000007948 */ /* 0x000fea0003800000 */
[----:B------:R-:W-:Y:S01]  /*1e50*/  BAR.SYNC.DEFER_BLOCKING 0x0 ;  /* 0x0000000000007b1d */ /* 0x000fe20000010000 */
[----:B------:R-:W-:Y:S02]  /*1e60*/  IADD3.X R13, PT, PT, R158, R165, RZ, P0, !PT ;  /* 0x000000a59e0d7210 */ /* 0x000fe400007fe4ff */
[----:B------:R-:W-:-:S05]  /*1e70*/  IADD3 R10, P0, PT, R12, R157, RZ ;  /* 0x0000009d0c0a7210 */ /* 0x000fca0007f1e0ff */
[----:B------:R-:W-:Y:S01]  /*1e80*/  IMAD.X R11, R13, 0x1, R158, P0 ;  /* 0x000000010d0b7824 */ /* 0x000fe200000e069e */
[----:B------:R-:W-:-:S04]  /*1e90*/  IADD3 R14, P0, PT, R10, R157, RZ ;  /* 0x0000009d0a0e7210 */ /* 0x000fc80007f1e0ff */
[----:B------:R-:W-:Y:S01]  /*1ea0*/  IADD3.X R15, PT, PT, R11, R158, RZ, P0, !PT ;  /* 0x0000009e0b0f7210 */ /* 0x000fe200007fe4ff */
        /* <DEDUP_REMOVED lines=12> */
[----:B------:R-:W-:Y:S01]  /*1f70*/  IMAD.SHL.U32 R88, R0, 0x40, RZ ;  /* 0x0000004000587824 */ /* 0x000fe200078e00ff */
[----:B------:R-:W-:-:S02]  /*1f80*/  SHF.R.U32.HI R8, RZ, 0x1, R0 ;  /* 0x00000001ff087819 */ /* 0x000fc40000011600 */
[----:B------:R-:W-:Y:S01]  /*1f90*/  SHF.L.U32 R5, R0, 0x5, RZ ;  /* 0x0000000500057819 */ /* 0x000fe200000006ff */
[----:B------:R-:W0:Y:S01]  /*1fa0*/  LDGDEPBAR ;  /* 0x00000000000079af */ /* 0x000e220000000000 */
[----:B------:R-:W-:Y:S02]  /*1fb0*/  LOP3.LUT R9, R88, 0x1c0, RZ, 0xc0, !PT ;  /* 0x000001c058097812 */ /* 0x000fe400078ec0ff */
[----:B------:R-:W-:Y:S02]  /*1fc0*/  LOP3.LUT R5, R5, 0x7c00, RZ, 0xc0, !PT ;  /* 0x00007c0005057812 */ /* 0x000fe400078ec0ff */
[C---:B------:R-:W-:Y:S02]  /*1fd0*/  LOP3.LUT R7, R9.reuse, 0x8, R8, 0xf8, !PT ;  /* 0x0000000809077812 */ /* 0x040fe400078ef808 */
[----:B------:R-:W-:Y:S02]  /*1fe0*/  LOP3.LUT R9, R9, 0x8, R0, 0xf8, !PT ;  /* 0x0000000809097812 */ /* 0x000fe400078ef800 */
[----:B------:R-:W-:-:S02]  /*1ff0*/  LOP3.LUT R7, R7, 0x38, R4, 0x78, !PT ;  /* 0x0000003807077812 */ /* 0x000fc400078e7804 */
[----:B------:R-:W-:Y:S02]  /*2000*/  LOP3.LUT R4, R9, 0x38, R4, 0x78, !PT ;  /* 0x0000003809047812 */ /* 0x000fe400078e7804 */
[----:B------:R-:W-:Y:S02]  /*2010*/  LOP3.LUT R155, R88, 0x400, RZ, 0xc0, !PT ;  /* 0x00000400589b7812 */ /* 0x000fe400078ec0ff */
[----:B------:R-:W-:-:S03]  /*2020*/  LOP3.LUT R8, R5, 0x200, R88, 0xf8, !PT ;  /* 0x0000020005087812 */ /* 0x000fc600078ef858 */
[----:B------:R-:W-:Y:S01]  /*2030*/  IMAD R155, R4, 0x2, R155 ;  /* 0x00000002049b7824 */ /* 0x000fe200078e029b */
[----:B------:R-:W-:-:S03]  /*2040*/  LOP3.LUT R5, R8, R7, RZ, 0xfc, !PT ;  /* 0x0000000708057212 */ /* 0x000fc600078efcff */
[----:B------:R-:W-:Y:S01]  /*2050*/  IMAD.IADD R155, R6, 0x1, R155 ;  /* 0x00000001069b7824 */ /* 0x000fe200078e029b */
[----:B------:R-:W-:-:S04]  /*2060*/  LEA R156, R5, R6, 0x1 ;  /* 0x00000006059c7211 */ /* 0x000fc800078e08ff */
[----:B------:R-:W-:Y:S04]  /*2070*/  LDSM.16.M88.4 R40, [R155+0x4000] ;  /* 0x004000009b28783b */ /* 0x000fe80000000200 */
[----:B------:R-:W3:Y:S01]  /*2080*/  LDSM.16.M88.4 R52, [R156] ;  /* 0x000000009c34783b */ /* 0x000ee20000000200 */
[----:B------:R-:W-:Y:S02]  /*2090*/  R2P PR, R0, 0x6 ;  /* 0x0000000600007804 */ /* 0x000fe40000000000 */
[----:B------:R-:W-:Y:S01]  /*20a0*/  MOV R0, 0x20 ;  /* 0x0000002000007802 */ /* 0x000fe20000000f00 */
        /* <DEDUP_REMOVED lines=11> */
[----:B------:R-:W-:-:S03]  /*2160*/  IMAD.MOV.U32 R4, RZ, RZ, 0x40 ;  /* 0x00000040ff047424 */ /* 0x000fc600078e00ff */
[----:B------:R-:W-:Y:S01]  /*2170*/  LDSM.16.M88.4 R76, [R156+0x2000] ;  /* 0x002000009c4c783b */ /* 0x000fe20000000200 */
[C---:B---3--:R-:W-:Y:S03]  /*2180*/  HMMA.16816.F32 R16, R52.reuse, R40, RZ ;  /* 0x000000283410723c */ /* 0x048fe600000018ff */
[----:B------:R-:W-:Y:S05]  /*2190*/  LDSM.16.M88.4 R84, [R150+0x6000] ;  /* 0x006000009654783b */ /* 0x000fea0000000200 */
[----:B------:R-:W-:Y:S01]  /*21a0*/  HMMA.16816.F32 R40, R52, R42, RZ ;  /* 0x0000002a3428723c */ /* 0x000fe200000018ff */
[----:B------:R-:W-:-:S04]  /*21b0*/  SEL R4, R4, 0xffffffc0, !P2 ;  /* 0xffffffc004047807 */ /* 0x000fc80005000000 */
[C---:B------:R-:W-:Y:S01]  /*21c0*/  IADD3 R153, PT, PT, R4.reuse, R156, RZ ;  /* 0x0000009c04997210 */ /* 0x040fe20007ffe0ff */
[----:B------:R-:W-:Y:S02]  /*21d0*/  IMAD.IADD R149, R4, 0x1, R155 ;  /* 0x0000000104957824 */ /* 0x000fe400078e029b */
[C---:B----4-:R-:W-:Y:S03]  /*21e0*/  HMMA.16816.F32 R36, R52.reuse, R68, RZ ;  /* 0x000000443424723c */ /* 0x050fe600000018ff */
[----:B------:R-:W-:Y:S05]  /*21f0*/  LDSM.16.M88.4 R20, [R149+0x4000] ;  /* 0x004000009514783b */ /* 0x000fea0000000200 */
[C---:B-----5:R-:W-:Y:S08]  /*2200*/  HMMA.16816.F32 R64, R52.reuse, R60, RZ ;  /* 0x0000003c3440723c */ /* 0x060ff000000018ff */
[----:B-1----:R-:W-:Y:S08]  /*2210*/  HMMA.16816.F32 R56, R52, R12, RZ ;  /* 0x0000000c3438723c */ /* 0x002ff000000018ff */
[C---:B------:R-:W-:Y:S08]  /*2220*/  HMMA.16816.F32 R16, R8.reuse, R44, R16 ;  /* 0x0000002c0810723c */ /* 0x040ff00000001810 */
[----:B------:R-:W-:Y:S01]  /*2230*/  HMMA.16816.F32 R40, R8, R46, R40 ;  /* 0x0000002e0828723c */ /* 0x000fe20000001828 */
[----:B------:R-:W-:Y:S01]  /*2240*/  LDSM.16.M88.4 R44, [R149+0x4800] ;  /* 0x00480000952c783b */ /* 0x000fe20000000200 */
[C---:B------:R-:W-:Y:S01]  /*2250*/  IADD3 R152, PT, PT, R0.reuse, R153, RZ ;  /* 0x0000009900987210 */ /* 0x040fe20007ffe0ff */
[----:B------:R-:W-:-:S02]  /*2260*/  IMAD.IADD R148, R0, 0x1, R149 ;  /* 0x0000000100947824 */ /* 0x000fc400078e0295 */
[----:B------:R-:W-:Y:S03]  /*2270*/  LDSM.16.M88.4 R80, [R149+0x5000] ;  /* 0x005000009550783b */ /* 0x000fe60000000200 */
        /* <DEDUP_REMOVED lines=47> */
[----:B------:R-:W-:Y:S07]  /*2570*/  LDSM.16.M88.4 R20, [R155+0x7800] ;  /* 0x007800009b14783b */ /* 0x000fee0000000200 */
[----:B------:R-:W-:Y:S08]  /*2580*/  HMMA.16816.F32 R36, R76, R80, R36 ;  /* 0x000000504c24723c */ /* 0x000ff00000001824 */
[C---:B---3--:R-:W-:Y:S08]  /*2590*/  HMMA.16816.F32 R16, R12.reuse, R8, R16 ;  /* 0x000000080c10723c */ /* 0x048ff00000001810 */
[----:B------:R-:W-:Y:S01]  /*25a0*/  HMMA.16816.F32 R40, R12, R10, R40 ;  /* 0x0000000a0c28723c */ /* 0x000fe20000001828 */
[----:B------:R-:W1:Y:S07]  /*25b0*/  LDSM.16.M88.4 R8, [R150+0x7000] ;  /* 0x007000009608783b */ /* 0x000e6e0000000200 */
[----:B------:R-:W-:Y:S03]  /*25c0*/  HMMA.16816.F32 R68, R76, R82, R68 ;  /* 0x000000524c44723c */ /* 0x000fe60000001844 */
[-C--:B------:R-:W-:Y:S01]  /*25d0*/  FMUL.FTZ R5, R16, R24.reuse ;  /* 0x0000001810057220 */ /* 0x080fe20000410000 */
[----:B------:R-:W-:-:S04]  /*25e0*/  FMUL.FTZ R89, R19, R24 ;  /* 0x0000001813597220 */ /* 0x000fc80000410000 */
[C---:B------:R-:W-:Y:S01]  /*25f0*/  HMMA.16816.F32 R80, R76.reuse, R72, R64 ;  /* 0x000000484c50723c */ /* 0x040fe20000001840 */
[-C--:B------:R-:W-:Y:S01]  /*2600*/  FMUL.FTZ R73, R18, R24.reuse ;  /* 0x0000001812497220 */ /* 0x080fe20000410000 */
[----:B------:R-:W2:Y:S06]  /*2610*/  LDSM.16.M88.4 R64, [R149+0x6800] ;  /* 0x006800009540783b */ /* 0x000eac0000000200 */
[----:B------:R-:W-:Y:S01]  /*2620*/  HMMA.16816.F32 R60, R76, R74, R60 ;  /* 0x0000004a4c3c723c */ /* 0x000fe2000000183c */
[-C--:B------:R-:W-:Y:S02]  /*2630*/  FMUL.FTZ R75, R17, R24.reuse ;  /* 0x00000018114b7220 */ /* 0x080fe40000410000 */
[----:B------:R-:W3:Y:S05]  /*2640*/  LDSM.16.M88.4 R16, [R149+0x7000] ;  /* 0x007000009510783b */ /* 0x000eea0000000200 */
[C---:B------:R-:W-:Y:S01]  /*2650*/  HMMA.16816.F32 R84, R48.reuse, R44, R36 ;  /* 0x0000002c3054723c */ /* 0x040fe20000001824 */
[----:B------:R-:W-:Y:S07]  /*2660*/  LDSM.16.M88.4 R36, [R148+0x6800] ;  /* 0x006800009424783b */ /* 0x000fee0000000200 */
[C---:B------:R-:W-:Y:S01]  /*2670*/  HMMA.16816.F32 R68, R48.reuse, R46, R68 ;  /* 0x0000002e3044723c */ /* 0x040fe20000001844 */
[----:B------:R-:W4:Y:S07]  /*2680*/  LDSM.16.M88.4 R44, [R150+0x7800] ;  /* 0x00780000962c783b */ /* 0x000f2e0000000200 */
        /* <DEDUP_REMOVED lines=11> */
[----:B------:R-:W-:Y:S01]  /*2740*/  IADD3 R174, PT, PT, R26, -0x1, RZ ;  /* 0xffffffff1aae7810 */ /* 0x000fe20007ffe0ff */
[-C--:B------:R-:W-:Y:S01]  /*2750*/  FMUL.FTZ R20, R40, R24.reuse ;  /* 0x0000001828147220 */ /* 0x080fe20000410000 */
[-C--:B------:R-:W-:Y:S01]  /*2760*/  FMUL.FTZ R41, R41, R24.reuse ;  /* 0x0000001829297220 */ /* 0x080fe20000410000 */
[----:B------:R-:W-:-:S03]  /*2770*/  FMUL.FTZ R43, R43, R24 ;  /* 0x000000182b2b7220 */ /* 0x000fc60000410000 */
[----:B----4-:R-:W-:Y:S01]  /*2780*/  HMMA.16816.F32 R56, R48, R44, R56 ;  /* 0x0000002c3038723c */ /* 0x010fe20000001838 */
[----:B------:R-:W4:Y:S01]  /*2790*/  MUFU.TANH R5, R5 ;  /* 0x0000000500057308 */ /* 0x000f220000002400 */
[----:B------:R-:W-:-:S06]  /*27a0*/  DEPBAR.LE SB0, 0x0 ;  /* 0x000080000000791a */ /* 0x000fcc0000000000 */
        /* <DEDUP_REMOVED lines=86> */
.L_x_12089:
        /* <DEDUP_REMOVED lines=61> */
.L_x_12090:
[----:B------:R-:W-:Y:S05]  /*30e0*/  BSYNC.RECONVERGENT B0 ;  /* 0x0000000000007941 */ /* 0x000fea0003800200 */
.L_x_12088:
        /* <DEDUP_REMOVED lines=18> */
.L_x_12087:
[----:B------:R-:W-:Y:S05]  /*3210*/  BSYNC.RECONVERGENT B1 ;  /* 0x0000000000017941 */ /* 0x000fea0003800200 */
.L_x_12086:
        /* <DEDUP_REMOVED lines=36> */
[----:B------:R-:W-:Y:S01]  /*3460*/  LDSM.16.MT88.4 R16, [R111+0x8800] ;  /* 0x008800006f10783b */ /* 0x000fe20000004200 */
[----:B-1----:R-:W-:-:S02]  /*3470*/  FMNMX.FTZ R102, R9, R102, !PT ;  /* 0x0000006609667209 */ /* 0x002fc40007810000 */
        /* <DEDUP_REMOVED lines=11> */
[----:B------:R-:W-:Y:S01]  /*3530*/  LDSM.16.MT88.4 R4, [R108+0xa000] ;  /* 0x00a000006c04783b */ /* 0x000fe20000004200 */
        /* <DEDUP_REMOVED lines=8> */
[-C--:B------:R-:W-:Y:S01]  /*35c0*/  FFMA.FTZ R31, R27, R121.reuse, -R124 ;  /* 0x000000791b1f7223 */ /* 0x080fe2000001087c */
[----:B------:R-:W2:Y:S01]  /*35d0*/  LDSM.16.MT88.4 R20, [R151+0x8800] ;  /* 0x008800009714783b */ /* 0x000ea20000004200 */
[----:B------:R-:W3:Y:S01]  /*35e0*/  MUFU.EX2 R109, R109 ;  /* 0x0000006d006d7308 */ /* 0x000ee20000000800 */
[-C--:B------:R-:W-:Y:S01]  /*35f0*/  FFMA.FTZ R34, R103, R121.reuse, -R122 ;  /* 0x0000007967227223 */ /* 0x080fe2000001087a */
[-CC-:B------:R-:W-:Y:S01]  /*3600*/  FFMA.FTZ R27, R37, R121.reuse, -R124.reuse ;  /* 0x00000079251b7223 */ /* 0x180fe2000001087c */
[-C--:B------:R-:W-:Y:S01]  /*3610*/  FFMA.FTZ R0, R39, R121.reuse, -R124 ;  /* 0x0000007927007223 */ /* 0x080fe2000001087c */
[----:B------:R-:W-:Y:S01]  /*3620*/  MUFU.EX2 R100, R100 ;  /* 0x0000006400647308 */ /* 0x000fe20000000800 */
[-CC-:B------:R-:W-:Y:S01]  /*3630*/  FFMA.FTZ R103, R45, R121.reuse, -R122.reuse ;  /* 0x000000792d677223 */ /* 0x180fe2000001087a */
[-CC-:B------:R-:W-:Y:S01]  /*3640*/  FFMA.FTZ R30, R139, R121.reuse, -R122.reuse ;  /* 0x000000798b1e7223 */ /* 0x180fe2000001087a */
[-C--:B------:R-:W-:Y:S01]  /*3650*/  FFMA.FTZ R33, R141, R121.reuse, -R122 ;  /* 0x000000798d217223 */ /* 0x080fe2000001087a */
[----:B------:R-:W4:Y:S01]  /*3660*/  MUFU.EX2 R35, R35 ;  /* 0x0000002300237308 */ /* 0x000f220000000800 */
[-CC-:B------:R-:W-:Y:S01]  /*3670*/  FFMA.FTZ R126, R123, R121.reuse, -R124.reuse ;  /* 0x000000797b7e7223 */ /* 0x180fe2000001087c */
[-CC-:B------:R-:W-:Y:S01]  /*3680*/  FFMA.FTZ R123, R133, R121.reuse, -R124.reuse ;  /* 0x00000079857b7223 */ /* 0x180fe2000001087c */
[-C--:B------:R-:W-:Y:S01]  /*3690*/  FFMA.FTZ R130, R135, R121.reuse, -R124 ;  /* 0x0000007987827223 */ /* 0x080fe2000001087c */
[----:B------:R-:W-:Y:S01]  /*36a0*/  MUFU.EX2 R106, R106 ;  /* 0x0000006a006a7308 */ /* 0x000fe20000000800 */
[-CC-:B------:R-:W-:Y:S01]  /*36b0*/  FFMA.FTZ R132, R127, R121.reuse, -R122.reuse ;  /* 0x000000797f847223 */ /* 0x180fe2000001087a */
[----:B---3--:R-:W-:Y:S01]  /*36c0*/  F2FP.F16.F32.PACK_AB R64, R109, R112 ;  /* 0x000000706d40723e */ /* 0x008fe200000000ff */
[-C--:B------:R-:W-:Y:S01]  /*36d0*/  FFMA.FTZ R128, R129, R121.reuse, -R122 ;  /* 0x0000007981807223 */ /* 0x080fe2000001087a */
        /* <DEDUP_REMOVED lines=8> */
[----:B------:R-:W4:Y:S01]  /*3760*/  MUFU.EX2 R104, R104 ;  /* 0x0000006800687308 */ /* 0x000f220000000800 */
[----:B------:R-:W-:-:S02]  /*3770*/  ISETP.GE.AND P0, PT, R26, R161, PT ;  /* 0x000000a11a00720c */ /* 0x000fc40003f06270 */
[----:B------:R-:W-:Y:S01]  /*3780*/  FADD.FTZ R100, R100, R109 ;  /* 0x0000006d64647221 */ /* 0x000fe20000010000 */
[----:B------:R-:W-:Y:S01]  /*3790*/  MUFU.EX2 R32, R32 ;  /* 0x0000002000207308 */ /* 0x000fe20000000800 */
[----:B---3--:R-:W-:Y:S01]  /*37a0*/  F2FP.F16.F32.PACK_AB R65, R107, R106 ;  /* 0x0000006a6b41723e */ /* 0x008fe200000000ff */
[----:B------:R-:W-:Y:S02]  /*37b0*/  FADD.FTZ R106, R106, R107 ;  /* 0x0000006b6a6a7221 */ /* 0x000fe40000010000 */
[----:B------:R-:W3:Y:S01]  /*37c0*/  MUFU.EX2 R31, R31 ;  /* 0x0000001f001f7308 */ /* 0x000ee20000000800 */
[----:B------:R-:W-:-:S03]  /*37d0*/  FADD.FTZ R35, R35, R100 ;  /* 0x0000006423237221 */ /* 0x000fc60000010000 */
        /* <DEDUP_REMOVED lines=35> */
[----:B-----5:R-:W-:-:S07]  /*3a10*/  F2FP.F16.F32.PACK_AB R7, R33, R30 ;  /* 0x0000001e2107723e */ /* 0x020fce00000000ff */
        /* <DEDUP_REMOVED lines=19> */
[C---:B---3--:R-:W-:Y:S01]  /*3b50*/  HMMA.16816.F32 R44, R4.reuse, R16, R44 ;  /* 0x00000010042c723c */ /* 0x048fe2000000182c */
[----:B------:R-:W3:Y:S07]  /*3b60*/  MUFU.EX2 R125, R125 ;  /* 0x0000007d007d7308 */ /* 0x000eee0000000800 */
[C---:B------:R-:W-:Y:S01]  /*3b70*/  HMMA.16816.F32 R48, R4.reuse, R18, R48 ;  /* 0x000000120430723c */ /* 0x040fe20000001830 */
[----:B------:R-:W1:Y:S07]  /*3b80*/  LDSM.16.MT88.4 R16, [R151+0x9000] ;  /* 0x009000009710783b */ /* 0x000e6e0000004200 */
[C---:B------:R-:W-:Y:S01]  /*3b90*/  HMMA.16816.F32 R40, R4.reuse, R22, R40 ;  /* 0x000000160428723c */ /* 0x040fe20000001828 */
[----:B--2---:R-:W-:Y:S07]  /*3ba0*/  LDSM.16.MT88.4 R20, [R108+0x9000] ;  /* 0x009000006c14783b */ /* 0x004fee0000004200 */
[C---:B----4-:R-:W-:Y:S08]  /*3bb0*/  HMMA.16816.F32 R60, R4.reuse, R8, R60 ;  /* 0x00000008043c723c */ /* 0x050ff0000000183c */
[----:B------:R-:W-:Y:S01]  /*3bc0*/  HMMA.16816.F32 R64, R4, R10, R64 ;  /* 0x0000000a0440723c */ /* 0x000fe20000001840 */
[----:B------:R-:W-:Y:S01]  /*3bd0*/  F2FP.F16.F32.PACK_AB R4, R123, R126 ;  /* 0x0000007e7b04723e */ /* 0x000fe200000000ff */
[----:B------:R-:W2:Y:S01]  /*3be0*/  LDSM.16.MT88.4 R8, [R110+0x9000] ;  /* 0x009000006e08783b */ /* 0x000ea20000004200 */
        /* <DEDUP_REMOVED lines=17> */
[-CC-:B------:R-:W-:Y:S01]  /*3d00*/  FFMA.FTZ R17, R116, R121.reuse, -R124.reuse ;  /* 0x0000007974117223 */ /* 0x180fe2000001087c */
[-C--:B------:R-:W-:Y:S01]  /*3d10*/  FFMA.FTZ R16, R120, R121.reuse, -R124 ;  /* 0x0000007978107223 */ /* 0x080fe2000001087c */
[-CC-:B------:R-:W-:Y:S01]  /*3d20*/  FFMA.FTZ R116, R115, R121.reuse, -R122.reuse ;  /* 0x0000007973747223 */ /* 0x180fe2000001087a */
[-CC-:B------:R-:W-:Y:S01]  /*3d30*/  FFMA.FTZ R124, R114, R121.reuse, -R122.reuse ;  /* 0x00000079727c7223 */ /* 0x180fe2000001087a */
[----:B------:R-:W-:Y:S01]  /*3d40*/  MUFU.EX2 R120, R17 ;  /* 0x0000001100787308 */ /* 0x000fe20000000800 */
[----:B------:R-:W-:-:S02]  /*3d50*/  FFMA.FTZ R114, R113, R121, -R122 ;  /* 0x0000007971727223 */ /* 0x000fc4000001087a */
[C---:B------:R-:W-:Y:S01]  /*3d60*/  HMMA.16816.F32 R56, R4.reuse, R18, R56 ;  /* 0x000000120438723c */ /* 0x040fe20000001838 */
[----:B------:R3:W4:Y:S04]  /*3d70*/  MUFU.EX2 R115, R16 ;  /* 0x0000001000737308 */ /* 0x0007280000000800 */
[----:B------:R-:W-:Y:S03]  /*3d80*/  MUFU.EX2 R116, R116 ;  /* 0x0000007400747308 */ /* 0x000fe60000000800 */
[C---:B--2---:R-:W-:Y:S01]  /*3d90*/  HMMA.16816.F32 R44, R4.reuse, R8, R44 ;  /* 0x00000008042c723c */ /* 0x044fe2000000182c */
[----:B------:R-:W2:Y:S04]  /*3da0*/  MUFU.EX2 R113, R124 ;  /* 0x0000007c00717308 */ /* 0x000ea80000000800 */
[----:B------:R-:W5:Y:S01]  /*3db0*/  MUFU.EX2 R114, R114 ;  /* 0x0000007200727308 */ /* 0x000f620000000800 */
[----:B---3--:R-:W3:Y:S02]  /*3dc0*/  LDSM.16.MT88.4 R16, [R110+0x9800] ;  /* 0x009800006e10783b */ /* 0x008ee40000004200 */
[C---:B------:R-:W-:Y:S02]  /*3dd0*/  HMMA.16816.F32 R48, R4.reuse, R10, R48 ;  /* 0x0000000a0430723c */ /* 0x040fe40000001830 */
[----:B------:R-:W3:Y:S06]  /*3de0*/  LDSM.16.MT88.4 R8, [R151+0x9800] ;  /* 0x009800009708783b */ /* 0x000eec0000004200 */
[C---:B------:R-:W-:Y:S01]  /*3df0*/  HMMA.16816.F32 R68, R4.reuse, R22, R68 ;  /* 0x000000160444723c */ /* 0x040fe20000001844 */
[----:B------:R-:W-:Y:S07]  /*3e00*/  LDSM.16.MT88.4 R20, [R111+0x9800] ;  /* 0x009800006f14783b */ /* 0x000fee0000004200 */
[C---:B-1----:R-:W-:Y:S08]  /*3e10*/  HMMA.16816.F32 R60, R4.reuse, R12, R60 ;  /* 0x0000000c043c723c */ /* 0x042ff0000000183c */
[----:B------:R-:W-:Y:S01]  /*3e20*/  HMMA.16816.F32 R64, R4, R14, R64 ;  /* 0x0000000e0440723c */ /* 0x000fe20000001840 */
[----:B------:R-:W1:Y:S01]  /*3e30*/  LDSM.16.MT88.4 R12, [R108+0x9800] ;  /* 0x009800006c0c783b */ /* 0x000e620000004200 */
[----:B----4-:R-:W-:-:S02]  /*3e40*/  F2FP.F16.F32.PACK_AB R4, R115, R120 ;  /* 0x000000787304723e */ /* 0x010fc400000000ff */
[----:B--2---:R-:W-:Y:S02]  /*3e50*/  F2FP.F16.F32.PACK_AB R5, R113, R116 ;  /* 0x000000747105723e */ /* 0x004fe400000000ff */
[----:B------:R-:W-:Y:S02]  /*3e60*/  F2FP.F16.F32.PACK_AB R6, R183, R118 ;  /* 0x00000076b706723e */ /* 0x000fe400000000ff */
[----:B-----5:R-:W-:-:S07]  /*3e70*/  F2FP.F16.F32.PACK_AB R7, R181, R114 ;  /* 0x00000072b507723e */ /* 0x020fce00000000ff */
        /* <DEDUP_REMOVED lines=54> */
.L_x_12098:
        /* <DEDUP_REMOVED lines=77> */
.L_x_12093:
[----:B------:R-:W-:Y:S05]  /*46b0*/  BSYNC.RECONVERGENT B0 ;  /* 0x0000000000007941 */ /* 0x000fea0003800200 */
.L_x_12092:
[----:B------:R-:W-:Y:S01]  /*46c0*/  IADD3 R106, P1, PT, R175, R164, RZ ;  /* 0x000000a4af6a7210 */ /* 0x000fe20007f3e0ff */
[----:B------:R-:W-:Y:S01]  /*46d0*/  @!PT LDS RZ, [RZ] ;  /* 0x00000000fffff984 */ /* 0x000fe20000000800 */
[----:B------:R-:W-:Y:S01]  /*46e0*/  @!PT LDS RZ, [RZ] ;  /* 0x00000000fffff984 */ /* 0x000fe20000000800 */
[----:B------:R-:W-:Y:S01]  /*46f0*/  @!PT LDS RZ, [RZ] ;  /* 0x00000000fffff984 */ /* 0x000fe20000000800 */
[----:B------:R-:W-:Y:S01]  /*4700*/  LDGSTS.E.BYPASS.LTC128B.128 [R167+0x8000], desc[UR4][R164.64] ;  /* 0x08000000a4a77fae */ /* 0x000fe2000b981a04 */
[----:B------:R-:W-:Y:S01]  /*4710*/  IADD3 R174, PT, PT, R174, -0x1, RZ ;  /* 0xffffffffaeae7810 */ /* 0x000fe20007ffe0ff */
        /* <DEDUP_REMOVED lines=10> */
[----:B------:R-:W-:Y:S05]  /*47c0*/  ISETP.GT.AND P1, PT, R174, R161, PT ;  /* 0x000000a1ae00720c */ /* 0x000fea0003f24270 */
        /* <DEDUP_REMOVED lines=249> */
.L_x_12097:
[----:B------:R-:W-:Y:S05]  /*5760*/  BSYNC.RECONVERGENT B0 ;  /* 0x0000000000007941 */ /* 0x000fea0003800200 */
.L_x_12096:
        /* <DEDUP_REMOVED lines=18> */
.L_x_12095:
[----:B------:R-:W-:Y:S05]  /*5890*/  BSYNC.RECONVERGENT B1 ;  /* 0x0000000000017941 */ /* 0x000fea0003800200 */
.L_x_12094:
        /* <DEDUP_REMOVED lines=315> */
.L_x_12091:
        /* <DEDUP_REMOVED lines=13> */
.L_x_12106:
        /* <DEDUP_REMOVED lines=19> */
[----:B------:R-:W-:Y:S01]  /*6e50*/  SHF.L.U32 R11, R100, 0x1, RZ ;  /* 0x00000001640b7819 */ /* 0x000fe200000006ff */
[C---:B------:R-:W-:Y:S01]  /*6e60*/  FMUL.FTZ R85, R8.reuse, R85 ;  /* 0x0000005508557220 */ /* 0x040fe20000410000 */
[----:B------:R-:W-:Y:S01]  /*6e70*/  LOP3.LUT R10, R9, 0x1c0, RZ, 0xc0, !PT ;  /* 0x000001c0090a7812 */ /* 0x000fe200078ec0ff */
[----:B------:R-:W-:Y:S01]  /*6e80*/  FMUL.FTZ R80, R8, R80 ;  /* 0x0000005008507220 */ /* 0x000fe20000410000 */
[----:B------:R-:W-:Y:S01]  /*6e90*/  R2P PR, R100, 0x1c ;  /* 0x0000001c64007804 */ /* 0x000fe20000000000 */
[----:B------:R-:W-:Y:S01]  /*6ea0*/  FMUL.FTZ R81, R8, R81 ;  /* 0x0000005108517220 */ /* 0x000fe20000410000 */
[----:B------:R-:W-:Y:S01]  /*6eb0*/  LOP3.LUT R10, R10, 0x38, R11, 0xf8, !PT ;  /* 0x000000380a0a7812 */ /* 0x000fe200078ef80b */
[C---:B------:R-:W-:Y:S01]  /*6ec0*/  FMUL.FTZ R76, R8.reuse, R76 ;  /* 0x0000004c084c7220 */ /* 0x040fe20000410000 */
        /* <DEDUP_REMOVED lines=102> */
[----:B--2---:R-:W2:Y:S04]  /*7530*/  LD.E R11, desc[UR4][R2.64+0x60] ;  /* 0x00006004020b7980 */ /* 0x004ea8000c101900 */
[----:B------:R-:W2:Y:S04]  /*7540*/  LD.E R68, desc[UR4][R2.64+0xcc] ;  /* 0x0000cc0402447980 */ /* 0x000ea8000c101900 */
[----:B------:R-:W2:Y:S04]  /*7550*/  LD.E.64 R72, desc[UR4][R2.64+0x78] ;  /* 0x0000780402487980 */ /* 0x000ea8000c101b00 */
[----:B------:R1:W5:Y:S01]  /*7560*/  LD.E.64 R74, desc[UR4][R2.64+0xa8] ;  /* 0x0000a804024a7980 */ /* 0x000362000c101b00 */
[----:B------:R-:W1:Y:S01]  /*7570*/  @P1 MUFU.LG2 R71, R5 ;  /* 0x0000000500471308 */ /* 0x000e620000000c00 */
[C---:B------:R-:W-:Y:S01]  /*7580*/  SHF.L.U32 R77, R100.reuse, 0x3, RZ ;  /* 0x00000003644d7819 */ /* 0x040fe200000006ff */
[----:B------:R-:W-:Y:S01]  /*7590*/  BSSY.RECONVERGENT B0, `(.L_x_12100) ;  /* 0x0000038000007945 */ /* 0x000fe20003800200 */
[----:B------:R-:W-:-:S02]  /*75a0*/  SHF.L.U32 R70, R100, 0x2, RZ ;  /* 0x0000000264467819 */ /* 0x000fc400000006ff */
[----:B------:R-:W-:Y:S02]  /*75b0*/  LOP3.LUT R77, R77, 0x1f80, RZ, 0xc0, !PT ;  /* 0x00001f804d4d7812 */ /* 0x000fe400078ec0ff */
[----:B------:R-:W-:Y:S02]  /*75c0*/  SHF.R.U32.HI R69, RZ, 0x1, R100 ;  /* 0x00000001ff457819 */ /* 0x000fe40000011664 */
[----:B---3--:R-:W-:Y:S01]  /*75d0*/  LOP3.LUT R8, R70, 0x1f8, RZ, 0xc0, !PT ;  /* 0x000001f846087812 */ /* 0x008fe200078ec0ff */
[----:B------:R-:W-:Y:S01]  /*75e0*/  BAR.SYNC.DEFER_BLOCKING 0x0 ;  /* 0x0000000000007b1d */ /* 0x000fe20000010000 */
[----:B------:R-:W-:Y:S02]  /*75f0*/  LOP3.LUT P3, RZ, R100, 0x3, RZ, 0xc0, !PT ;  /* 0x0000000364ff7812 */ /* 0x000fe4000786c0ff */
[----:B------:R-:W-:Y:S02]  /*7600*/  LOP3.LUT R78, R9, 0x10, RZ, 0xc0, !PT ;  /* 0x00000010094e7812 */ /* 0x000fe400078ec0ff */
[----:B------:R-:W-:-:S02]  /*7610*/  LOP3.LUT R77, R77, 0x3c, R70, 0xf8, !PT ;  /* 0x0000003c4d4d7812 */ /* 0x000fc400078ef846 */
[----:B------:R-:W-:Y:S01]  /*7620*/  LOP3.LUT R9, R8, 0x38, R69, 0x78, !PT ;  /* 0x0000003808097812 */ /* 0x000fe200078e7845 */
[----:B-1----:R-:W-:Y:S01]  /*7630*/  @P1 FMUL.FTZ R71, R71, 0.69314718246459960938 ;  /* 0x3f31721847471820 */ /* 0x002fe20000410000 */
[----:B------:R-:W-:Y:S02]  /*7640*/  SHF.R.U32.HI R100, RZ, 0x2, R100 ;  /* 0x00000002ff647819 */ /* 0x000fe40000011664 */
[----:B------:R-:W-:Y:S02]  /*7650*/  LEA R78, R9, R78, 0x2 ;  /* 0x0000004e094e7211 */ /* 0x000fe400078e10ff */
[----:B------:R-:W-:Y:S01]  /*7660*/  LOP3.LUT R69, R69, 0x30, RZ, 0xc0, !PT ;  /* 0x0000003045457812 */ /* 0x000fe200078ec0ff */
[----:B------:R-:W1:Y:S01]  /*7670*/  @P0 MUFU.LG2 R2, R4 ;  /* 0x0000000400020308 */ /* 0x000e620000000c00 */
[----:B------:R-:W-:Y:S01]  /*7680*/  MOV R76, 0xff800000 ;  /* 0xff800000004c7802 */ /* 0x000fe20000000f00 */
[----:B-----5:R-:W-:Y:S01]  /*7690*/  @P1 FFMA.FTZ R76, R0, R102, R71 ;  /* 0x00000066004c1223 */ /* 0x020fe20000010047 */
[----:B------:R-:W-:-:S02]  /*76a0*/  MOV R70, 0xff800000 ;  /* 0xff80000000467802 */ /* 0x000fc40000000f00 */
[----:B------:R-:W-:Y:S01]  /*76b0*/  LOP3.LUT R100, R69, 0x7, R100, 0xf8, !PT ;  /* 0x0000000745647812 */ /* 0x000fe200078ef864 */
[----:B------:R3:W2:Y:S04]  /*76c0*/  LDS.128 R64, [R78+UR6] ;  /* 0x000000064e407984 */ /* 0x0006a80008000c00 */
[----:B------:R3:W2:Y:S01]  /*76d0*/  LDS.128 R32, [R78+UR6+0x4000] ;  /* 0x004000064e207984 */ /* 0x0006a20008000c00 */
[----:B-1----:R-:W-:-:S03]  /*76e0*/  @P0 FMUL.FTZ R2, R2, 0.69314718246459960938 ;  /* 0x3f31721802020820 */ /* 0x002fc60000410000 */
[----:B------:R3:W1:Y:S01]  /*76f0*/  LDS.128 R60, [R78+UR6+0x800] ;  /* 0x000800064e3c7984 */ /* 0x0006620008000c00 */
[----:B------:R-:W-:-:S03]  /*7700*/  @P0 FFMA.FTZ R70, R0, R101, R2 ;  /* 0x0000006500460223 */ /* 0x000fc60000010002 */
        /* <DEDUP_REMOVED lines=12> */
[----:B--2---:R-:W-:Y:S02]  /*77d0*/  IMAD R6, R6, R11, R170 ;  /* 0x0000000b06067224 */ /* 0x004fe400078e02aa */
[----:B------:R3:W2:Y:S02]  /*77e0*/  LDS.128 R8, [R78+UR6+0x7000] ;  /* 0x007000064e087984 */ /* 0x0006a40008000c00 */
[----:B------:R-:W-:Y:S02]  /*77f0*/  IMAD R3, R7, R6, R168 ;  /* 0x0000000607037224 */ /* 0x000fe400078e02a8 */
[----:B------:R3:W4:Y:S02]  /*7800*/  LDS.128 R4, [R78+UR6+0x7800] ;  /* 0x007800064e047984 */ /* 0x0007240008000c00 */
        /* <DEDUP_REMOVED lines=16> */
.L_x_12101:
[----:B------:R-:W-:Y:S05]  /*7910*/  BSYNC.RECONVERGENT B0 ;  /* 0x0000000000007941 */ /* 0x000fea0003800200 */
.L_x_12100:
        /* <DEDUP_REMOVED lines=14> */
[----:B--2---:R-:W-:Y:S04]  /*7a00*/  ST.E.128 desc[UR4][R72.64+0x6100], R8 ;  /* 0x0061000848007985 */ /* 0x004fe8000c101d04 */
[----:B------:R-:W-:Y:S04]  /*7a10*/  ST.E.128 desc[UR4][R72.64+0x7000], R36 ;  /* 0x0070002448007985 */ /* 0x000fe8000c101d04 */
[----:B----4-:R1:W-:Y:S02]  /*7a20*/  ST.E.128 desc[UR4][R72.64+0x7100], R4 ;  /* 0x0071000448007985 */ /* 0x0103e4000c101d04 */
[----:B-1-3--:R-:W-:Y:S05]  /*7a30*/  RET.REL.NODEC R166 `(_ZN5flash24flash_fwd_splitkv_kernelI23Flash_fwd_kernel_traitsILi128ELi64ELi64ELi4ELb0ELb0EN7cutlass6half_tE19Flash_kernel_traitsILi128ELi64ELi64ELi4ES3_EELb0ELb0ELb0ELb1ELb1ELb1ELb1ELb0EEEvNS_16Flash_fwd_paramsE) ;  /* 0xffffff84a6707950 */ /* 0x00afea0003c3ffff */
.L_x_12099:
[----:B------:R-:W-:Y:S01]  /*7a40*/  MOV R9, 0x2 ;  /* 0x0000000200097802 */ /* 0x000fe20000000f00 */
[----:B------:R-:W-:Y:S01]  /*7a50*/  IMAD.MOV.U32 R4, RZ, RZ, 0x1f ;  /* 0x0000001fff047424 */ /* 0x000fe200078e00ff */
[----:B------:R-:W-:-:S07]  /*7a60*/  MOV R6, 0xffffffff ;  /* 0xffffffff00067802 */ /* 0x000fce0000000f00 */
[----:B-----5:R-:W-:Y:S05]  /*7a70*/  WARPSYNC.COLLECTIVE R6, `(.L_x_12102) ;  /* 0x0000000006087348 */ /* 0x020fea0003c00000 */
[----:B------:R1:W2:Y:S02]  /*7a80*/  SHFL.BFLY P0, R11, R183, R9, R4 ;  /* 0x0c000009b70b7389 */ /* 0x0002a40000000004 */
[----:B-12--5:R-:W-:Y:S05]  /*7a90*/  ENDCOLLECTIVE ;  /* 0x000000000000791b */ /* 0x026fea0003800000 */
.L_x_12102:
[----:B------:R-:W-:Y:S02]  /*7aa0*/  IMAD.MOV.U32 R8, RZ, RZ, R11 ;  /* 0x000000ffff087224 */ /* 0x000fe400078e000b */
[----:B------:R-:W-:Y:S02]  /*7ab0*/  IMAD.MOV.U32 R9, RZ, RZ, 0x1 ;  /* 0x00000001ff097424 */ /* 0x000fe400078e00ff */
[----:B------:R-:W-:-:S05]  /*7ac0*/  FADD.FTZ R8, R8, R183 ;  /* 0x000000b708087221 */ /* 0x000fca0000010000 */
[----:B------:R-:W-:-:S07]  /*7ad0*/  MOV R183, R8 ;  /* 0x0000000800b77202 */ /* 0x000fce0000000f00 */
[----:B------:R-:W-:Y:S05]  /*7ae0*/  WARPSYNC.COLLECTIVE R6, `(.L_x_12103) ;  /* 0x0000000006087348 */ /* 0x000fea0003c00000 */
[----:B------:R1:W2:Y:S02]  /*7af0*/  SHFL.BFLY P0, R11, R183, R9, R4 ;  /* 0x0c000009b70b7389 */ /* 0x0002a40000000004 */
[----:B-12---:R-:W-:Y:S05]  /*7b00*/  ENDCOLLECTIVE ;  /* 0x000000000000791b */ /* 0x006fea0003800000 */
.L_x_12103:
[----:B------:R-:W-:Y:S01]  /*7b10*/  MOV R183, R181 ;  /* 0x000000b500b77202 */ /* 0x000fe20000000f00 */
[----:B------:R-:W-:Y:S01]  /*7b20*/  IMAD.MOV.U32 R9, RZ, RZ, 0x2 ;  /* 0x00000002ff097424 */ /* 0x000fe200078e00ff */
[----:B------:R-:W-:-:S07]  /*7b30*/  MOV R5, R11 ;  /* 0x0000000b00057202 */ /* 0x000fce0000000f00 */
[----:B------:R-:W-:Y:S05]  /*7b40*/  WARPSYNC.COLLECTIVE R6, `(.L_x_12104) ;  /* 0x0000000006087348 */ /* 0x000fea0003c00000 */
[----:B------:R1:W2:Y:S02]  /*7b50*/  SHFL.BFLY P0, R11, R183, R9, R4 ;  /* 0x0c000009b70b7389 */ /* 0x0002a40000000004 */
[----:B-12---:R-:W-:Y:S05]  /*7b60*/  ENDCOLLECTIVE ;  /* 0x000000000000791b */ /* 0x006fea0003800000 */
.L_x_12104:
[----:B------:R-:W-:Y:S01]  /*7b70*/  FADD.FTZ R5, R8, R5 ;  /* 0x0000000508057221 */ /* 0x000fe20000010000 */
[----:B------:R-:W-:Y:S01]  /*7b80*/  FADD.FTZ R10, R11, R181 ;  /* 0x000000b50b0a7221 */ /* 0x000fe20000010000 */
[----:B------:R-:W-:-:S04]  /*7b90*/  MOV R9, 0x1 ;  /* 0x0000000100097802 */ /* 0x000fc80000000f00 */
[----:B------:R-:W-:-:S07]  /*7ba0*/  MOV R183, R10 ;  /* 0x0000000a00b77202 */ /* 0x000fce0000000f00 */
[----:B------:R-:W-:Y:S05]  /*7bb0*/  WARPSYNC.COLLECTIVE R6, `(.L_x_12105) ;  /* 0x0000000006087348 */ /* 0x000fea0003c00000 */
[----:B------:R1:W2:Y:S02]  /*7bc0*/  SHFL.BFLY P0, R11, R183, R9, R4 ;  /* 0x0c000009b70b7389 */ /* 0x0002a40000000004 */
[----:B-12---:R-:W-:Y:S05]  /*7bd0*/  ENDCOLLECTIVE ;  /* 0x000000000000791b */ /* 0x006fea0003800000 */
.L_x_12105:
[----:B------:R-:W-:Y:S05]  /*7be0*/  BRA `(.L_x_12106) ;  /* 0xfffffff0004c7947 */ /* 0x000fea000383ffff */
.L_x_12107:
        /* <DEDUP_REMOVED lines=9> */
.L_x_14989:


//--------------------- .text._ZN5flash24flash_fwd_splitkv_kernelI23Flash_fwd_kernel_traitsILi128ELi64ELi64ELi4ELb0ELb0EN7cutlass6half_tE19Flash_kernel_traitsILi128ELi64ELi64ELi4ES3_EELb0ELb0ELb1ELb0ELb0ELb0ELb1ELb0EEEvNS_16Flash_fwd_paramsE --------------------------
	.section	.text._ZN5flash24flash_fwd_splitkv_kernelI23Flash_fwd_kernel_traitsILi128ELi64ELi64ELi4ELb0ELb0EN7cutlass6half_tE19Flash_kernel_traitsILi128ELi64ELi64ELi4ES3_EELb0ELb0ELb1ELb0ELb0ELb0ELb1ELb0EEEvNS_16Flash_fwd_paramsE,"ax",@progbits
	.align	128
        .global         _ZN5flash24flash_fwd_splitkv_kernelI23Flash_fwd_kernel_traitsILi128ELi64ELi64ELi4ELb0ELb0EN7cutlass6half_tE19Flash_kernel_traitsILi128ELi64ELi64ELi4ES3_EELb0ELb0ELb1ELb0ELb0ELb0ELb1ELb0EEEvNS_16Flash_fwd_paramsE
        .type           _ZN5flash24flash_fwd_splitkv_kernelI23Flash_fwd_kernel_traitsILi128ELi64ELi64ELi4ELb0ELb0EN7cutlass6half_tE19Flash_kernel_traitsILi128ELi64ELi64ELi4ES3_EELb0ELb0ELb1ELb0ELb0ELb0ELb1ELb0EEEvNS_16Flash_fwd_paramsE,@function
        .size           _ZN5flash24flash_fwd_splitkv_kernelI23Flash_fwd_kernel_traitsILi128ELi64ELi64ELi4ELb0ELb0EN7cutlass6half_tE19Flash_kernel_traitsILi128ELi64ELi64ELi4ES3_EELb0ELb0ELb1ELb0ELb0ELb0ELb1ELb0EEEvNS_16Flash_fwd_paramsE,(.L_x_14990 - _ZN5flash24flash_fwd_splitkv_kernelI23Flash_fwd_kernel_traitsILi128ELi64ELi64ELi4ELb0ELb0EN7cutlass6half_tE19Flash_kernel_traitsILi128ELi64ELi64ELi4ES3_EELb0ELb0ELb1ELb0ELb0ELb0ELb1ELb0EEEvNS_16Flash_fwd_paramsE)
        .other          _ZN5flash24flash_fwd_splitkv_kernelI23Flash_fwd_kernel_traitsILi128ELi64ELi64ELi4ELb0ELb0EN7cutlass6half_tE19Flash_kernel_traitsILi128ELi64ELi64ELi4ES3_EELb0ELb0ELb1ELb0ELb0ELb0ELb1ELb0EEEvNS_16Flash_fwd_paramsE,@"STO_CUDA_ENTRY STV_DEFAULT"
_ZN5flash24flash_fwd_splitkv_kernelI23Flash_fwd_kernel_traitsILi128ELi64ELi64ELi4ELb0ELb0EN7cutlass6half_tE19Flash_kernel_traitsILi128ELi64ELi64ELi4ES3_EELb0ELb0ELb1ELb0ELb0ELb0ELb1ELb0EEEvNS_16Flash_fwd_paramsE:
.text._ZN5flash24flash_fwd_splitkv_kernelI23Flash_fwd_kernel_traitsILi128ELi64ELi64ELi4ELb0ELb0EN7cutlass6half_tE19Flash_kernel_traitsILi128ELi64ELi64ELi4ES3_EELb0ELb0ELb1ELb0ELb0ELb0ELb1ELb0EEEvNS_16Flash_fwd_paramsE:
        /* <DEDUP_REMOVED lines=29> */
[----:B------:R-:W-:Y:S05]  /*01d0*/  CALL.REL.NOINC `($_ZN5flash24flash_fwd_splitkv_kernelI23Flash_fwd_kernel_traitsILi128ELi64ELi64ELi4ELb0ELb0EN7cutlass6half_tE19Flash_kernel_traitsILi128ELi64ELi64ELi4ES3_EELb0ELb0ELb1ELb0ELb0ELb0ELb1ELb0EEEvNS_16Flash_fwd_paramsE$_ZN5flash30compute_attn_1rowblock_splitkvI23Flash_fwd_kernel_traitsILi128ELi64ELi64ELi4ELb0ELb0EN7cutlass6half_tE19Flash_kernel_traitsILi128ELi64ELi64ELi4ES3_EELb0ELb0ELb1ELb0ELb0ELb0ELb1ELb0ENS_16Flash_fwd_paramsEEEvRKT8_iiiii) ;  /* 0x0000000000087944 */ /* 0x000fea0003c00000 */
[----:B------:R-:W-:Y:S05]  /*01e0*/  BSYNC.RECONVERGENT B2 ;  /* 0x0000000000027941 */ /* 0x000fea0003800200 */
.L_x_12108:
[----:B------:R-:W-:Y:S05]  /*01f0*/  EXIT ;  /* 0x000000000000794d */ /* 0x000fea0003800000 */
        .type           $_ZN5flash24flash_fwd_splitkv_kernelI23Flash_fwd_kernel_traitsILi128ELi64ELi64ELi4ELb0ELb0EN7cutlass6half_tE19Flash_kernel_traitsILi128ELi64ELi64ELi4ES3_EELb0ELb0ELb1ELb0ELb0ELb0ELb1ELb0EEEvNS_16Flash_fwd_paramsE$_ZN5flash30compute_attn_1rowblock_splitkvI23Flash_fwd_kernel_traitsILi128ELi64ELi64ELi4ELb0ELb0EN7cutlass6half_tE19Flash_kernel_traitsILi128ELi64ELi64ELi4ES3_EELb0ELb0ELb1ELb0ELb0ELb0ELb1ELb0ENS_16Flash_fwd_paramsEEEvRKT8_iiiii,@function
        .size           $_ZN5flash24flash_fwd_splitkv_kernelI23Flash_fwd_kernel_traitsILi128ELi64ELi64ELi4ELb0ELb0EN7cutlass6half_tE19Flash_kernel_traitsILi128ELi64ELi64ELi4ES3_EELb0ELb0ELb1ELb0ELb0ELb0ELb1ELb0EEEvNS_16Flash_fwd_paramsE$_ZN5flash30compute_attn_1rowblock_splitkvI23Flash_fwd_kernel_traitsILi128ELi64ELi64ELi4ELb0ELb0EN7cutlass6half_tE19Flash_kernel_traitsILi128ELi64ELi64ELi4ES3_EELb0ELb0ELb1ELb0ELb0ELb0ELb1ELb0ENS_16Flash_fwd_paramsEEEvRKT8_iiiii,(.L_x_14990 - $_ZN5flash24flash_fwd_splitkv_kernelI23Flash_fwd_kernel_traitsILi128ELi64ELi64ELi4ELb0ELb0EN7cutlass6half_tE19Flash_kernel_traitsILi128ELi64ELi64ELi4ES3_EELb0ELb0ELb1ELb0ELb0ELb0ELb1ELb0EEEvNS_16Flash_fwd_paramsE$_ZN5flash30compute_attn_1rowblock_splitkvI23Flash_fwd_kernel_traitsILi128ELi64ELi64ELi4ELb0ELb0EN7cutlass6half_tE19Flash_kernel_traitsILi128ELi64ELi64ELi4ES3_EELb0ELb0ELb1ELb0ELb0ELb0ELb1ELb0ENS_16Flash_fwd_paramsEEEvRKT8_iiiii)
$_ZN5flash24flash_fwd_splitkv_kernelI23Flash_fwd_kernel_traitsILi128ELi64ELi64ELi4ELb0ELb0EN7cutlass6half_tE19Flash_kernel_traitsILi128ELi64ELi64ELi4ES3_EELb0ELb0ELb1ELb0ELb0ELb0ELb1ELb0EEEvNS_16Flash_fwd_paramsE$_ZN5flash30compute_attn_1rowblock_splitkvI23Flash_fwd_kernel_traitsILi128ELi64ELi64ELi4ELb0ELb0EN7cutlass6half_tE19Flash_kernel_traitsILi128ELi64ELi64ELi4ES3_EELb0ELb0ELb1ELb0ELb0ELb0ELb1ELb0ENS_16Flash_fwd_paramsEEEvRKT8_iiiii:
        /* <DEDUP_REMOVED lines=39> */
.L_x_12110:
[----:B------:R-:W-:Y:S05]  /*0470*/  BSYNC.RECONVERGENT B0 ;  /* 0x0000000000007941 */ /* 0x000fea0003800200 */
.L_x_12109:
[----:B------:R-:W-:Y:S04]  /*0480*/  BSSY.RECONVERGENT B0, `(.L_x_12111) ;  /* 0x0000007000007945 */ /* 0x000fe80003800200 */
[----:B------:R-:W-:Y:S05]  /*0490*/  @!P3 BRA `(.L_x_12112) ;  /* 0x000000000014b947 */ /* 0x000fea0003800000 */
[----:B-----5:R-:W4:Y:S02]  /*04a0*/  LD.E.U8 R6, desc[UR4][R2.64+0x1b2] ;  /* 0x0001b20402067980 */ /* 0x020f24000c101100 */
[----:B----4-:R-:W-:-:S13]  /*04b0*/  ISETP.NE.AND P1, PT, R6, RZ, PT ;  /* 0x000000ff0600720c */ /* 0x010fda0003f25270 */
[----:B------:R-:W4:Y:S02]  /*04c0*/  @P1 LD.E R7, desc[UR4][R18.64+0x4] ;  /* 0x0000040412071980 */ /* 0x000f24000c101900 */
[----:B----4-:R-:W-:-:S06]  /*04d0*/  @P1 IADD3 R6, PT, PT, R7, -R14, RZ ;  /* 0x8000000e07061210 */ /* 0x010fcc0007ffe0ff */
[----:B------:R4:W5:Y:S02]  /*04e0*/  @!P1 LD.E R6, desc[UR4][R18.64] ;  /* 0x0000000412069980 */ /* 0x000964000c101900 */
.L_x_12112:
[----:B------:R-:W-:Y:S05]  /*04f0*/  BSYNC.RECONVERGENT B0 ;  /* 0x0000000000007941 */ /* 0x000fea0003800200 */
.L_x_12111:
        /* <DEDUP_REMOVED lines=8> */
.L_x_12114:
[----:B------:R-:W5:Y:S01]  /*0580*/  LD.E.64 R8, desc[UR4][R2.64+0x108] ;  /* 0x0001080402087980 */ /* 0x000f62000c101b00 */
[----:B------:R-:W-:Y:S01]  /*0590*/  BSSY.RECONVERGENT B0, `(.L_x_12116) ;  /* 0x0000006000007945 */ /* 0x000fe20003800200 */
[----:B------:R-:W-:Y:S01]  /*05a0*/  IMAD.MOV.U32 R25, RZ, RZ, RZ ;  /* 0x000000ffff197224 */ /* 0x000fe200078e00ff */
[----:B-----5:R-:W-:-:S04]  /*05b0*/  ISETP.NE.U32.AND P0, PT, R8, RZ, PT ;  /* 0x000000ff0800720c */ /* 0x020fc80003f05070 */
[----:B------:R-:W-:-:S13]  /*05c0*/  ISETP.NE.AND.EX P0, PT, R9, RZ, PT, P0 ;  /* 0x000000ff0900720c */ /* 0x000fda0003f05300 */
[----:B------:R-:W-:Y:S05]  /*05d0*/  @!P0 BRA `(.L_x_12117) ;  /* 0x0000000000048947 */ /* 0x000fea0003800000 */
[----:B------:R1:W5:Y:S02]  /*05e0*/  LD.E R25, desc[UR4][R2.64+0xbc] ;  /* 0x0000bc0402197980 */ /* 0x000364000c101900 */
.L_x_12117:
[----:B------:R-:W-:Y:S05]  /*05f0*/  BSYNC.RECONVERGENT B0 ;  /* 0x0000000000007941 */ /* 0x000fea0003800200 */
.L_x_12116:
[----:B-----5:R-:W-:Y:S02]  /*0600*/  IADD3 R25, PT, PT, R25, R6, -R13 ;  /* 0x0000000619197210 */ /* 0x020fe40007ffe80d */
.L_x_12115:
[----:B------:R-:W-:Y:S05]  /*0610*/  BSYNC.RECONVERGENT B1 ;  /* 0x0000000000017941 */ /* 0x000fea0003800200 */
.L_x_12113:
[----:B------:R-:W-:Y:S01]  /*0620*/  IMAD.SHL.U32 R172, R37, 0x40, RZ ;  /* 0x0000004025ac7824 */ /* 0x000fe200078e00ff */
[----:B------:R-:W-:-:S04]  /*0630*/  MOV R167, 0x0 ;  /* 0x0000000000a77802 */ /* 0x000fc80000000f00 */
[----:B------:R-:W-:-:S13]  /*0640*/  ISETP.GT.AND P0, PT, R27, R172, PT ;  /* 0x000000ac1b00720c */ /* 0x000fda0003f04270 */
[----:B-1234-:R-:W-:Y:S05]  /*0650*/  @!P0 RET.REL.NODEC R166 `(_ZN5flash24flash_fwd_splitkv_kernelI23Flash_fwd_kernel_traitsILi128ELi64ELi64ELi4ELb0ELb0EN7cutlass6half_tE19Flash_kernel_traitsILi128ELi64ELi64ELi4ES3_EELb0ELb0ELb1ELb0ELb0ELb0ELb1ELb0EEEvNS_16Flash_fwd_paramsE) ;  /* 0xfffffff8a6688950 */ /* 0x01efea0003c3ffff */
        /* <DEDUP_REMOVED lines=73> */
.L_x_12120:
[----:B------:R-:W-:Y:S05]  /*0af0*/  BSYNC.RECONVERGENT B0 ;  /* 0x0000000000007941 */ /* 0x000fea0003800200 */
.L_x_12119:
        /* <DEDUP_REMOVED lines=12> */
.L_x_12122:
[----:B------:R-:W-:Y:S05]  /*0bc0*/  BSYNC.RECONVERGENT B0 ;  /* 0x0000000000007941 */ /* 0x000fea0003800200 */
.L_x_12121:
        /* <DEDUP_REMOVED lines=12> */
.L_x_12124:
[----:B------:R-:W-:Y:S05]  /*0c90*/  BSYNC.RECONVERGENT B0 ;  /* 0x0000000000007941 */ /* 0x000fea0003800200 */
.L_x_12123:
        /* <DEDUP_REMOVED lines=12> */
.L_x_12126:
[----:B------:R-:W-:Y:S05]  /*0d60*/  BSYNC.RECONVERGENT B0 ;  /* 0x0000000000007941 */ /* 0x000fea0003800200 */
.L_x_12125:
        /* <DEDUP_REMOVED lines=11> */
.L_x_12128:
[----:B------:R-:W-:Y:S05]  /*0e20*/  BSYNC.RECONVERGENT B0 ;  /* 0x0000000000007941 */ /* 0x000fea0003800200 */
.L_x_12127:
        /* <DEDUP_REMOVED lines=11> */
.L_x_12130:
[----:B------:R-:W-:Y:S05]  /*0ee0*/  BSYNC.RECONVERGENT B0 ;  /* 0x0000000000007941 */ /* 0x000fea0003800200 */
.L_x_12129:
        /* <DEDUP_REMOVED lines=12> */
.L_x_12132:
[----:B------:R-:W-:Y:S05]  /*0fb0*/  BSYNC.RECONVERGENT B0 ;  /* 0x0000000000007941 */ /* 0x000fea0003800200 */
.L_x_12131:
        /* <DEDUP_REMOVED lines=15> */
.L_x_12134:
[----:B------:R-:W-:Y:S05]  /*10b0*/  BSYNC.RECONVERGENT B0 ;  /* 0x0000000000007941 */ /* 0x000fea0003800200 */
.L_x_12133:
        /* <DEDUP_REMOVED lines=20> */
[----:B--234-:R-:W-:Y:S05]  /*1200*/  @P6 RET.REL.NODEC R166 `(_ZN5flash24flash_fwd_splitkv_kernelI23Flash_fwd_kernel_traitsILi128ELi64ELi64ELi4ELb0ELb0EN7cutlass6half_tE19Flash_kernel_traitsILi128ELi64ELi64ELi4ES3_EELb0ELb0ELb1ELb0ELb0ELb0ELb1ELb0EEEvNS_16Flash_fwd_paramsE) ;  /* 0xffffffeca67c6950 */ /* 0x01cfea0003c3ffff */
[----:B------:R-:W-:Y:S02]  /*1210*/  MOV R3, 0xff800000 ;  /* 0xff80000000037802 */ /* 0x000fe40000000f00 */
[----:B------:R-:W-:-:S03]  /*1220*/  MOV R167, 0x0 ;  /* 0x0000000000a77802 */ /* 0x000fc60000000f00 */
[----:B------:R1:W-:Y:S02]  /*1230*/  ST.E desc[UR4][R10.64+0xe0], R3 ;  /* 0x0000e0030a007985 */ /* 0x0003e4000c101904 */
[----:B-1----:R-:W-:Y:S05]  /*1240*/  RET.REL.NODEC R166 `(_ZN5flash24flash_fwd_splitkv_kernelI23Flash_fwd_kernel_traitsILi128ELi64ELi64ELi4ELb0ELb0EN7cutlass6half_tE19Flash_kernel_traitsILi128ELi64ELi64ELi4ES3_EELb0ELb0ELb1ELb0ELb0ELb0ELb1ELb0EEEvNS_16Flash_fwd_paramsE) ;  /* 0xffffffeca66c7950 */ /* 0x002fea0003c3ffff */
.L_x_12118:
        /* <DEDUP_REMOVED lines=76> */
[----:B------:R-:W-:Y:S02]  /*1710*/  @P2 IADD3 R6, PT, PT, R6, 0x1, RZ ;  /* 0x0000000106062810 */ /* 0x000fe40007ffe0ff */
[----:B------:R-:W-:Y:S02]  /*1720*/  SHF.R.S32.HI R11, RZ, 0x1f, R0 ;  /* 0x0000001fff0b7819 */ /* 0x000fe40000011400 */
[----:B------:R-:W-:Y:S01]  /*1730*/  MOV R9, R6 ;  /* 0x0000000600097202 */ /* 0x000fe20000000f00 */
[----:B------:R-:W-:-:S04]  /*1740*/  IMAD R6, R157, R0, RZ ;  /* 0x000000009d067224 */ /* 0x000fc800078e02ff */
[----:B------:R-:W-:Y:S02]  /*1750*/  IMAD R6, R156, R11, R6 ;  /* 0x0000000b9c067224 */ /* 0x000fe400078e0206 */
        /* <DEDUP_REMOVED lines=9> */
[----:B------:R-:W-:Y:S02]  /*17f0*/  IMAD.IADD R21, R21, 0x1, R8 ;  /* 0x0000000115157824 */ /* 0x000fe400078e0208 */
[----:B------:R-:W-:-:S05]  /*1800*/  IMAD.WIDE.U32 R20, R0, R156, R20 ;  /* 0x0000009c00147225 */ /* 0x000fca00078e0014 */
[----:B------:R-:W-:Y:S01]  /*1810*/  IADD3 R21, PT, PT, R21, R6, RZ ;  /* 0x0000000615157210 */ /* 0x000fe20007ffe0ff */
        /* <DEDUP_REMOVED lines=8> */
.L_x_12136:
        /* <DEDUP_REMOVED lines=32> */
[----:B------:R-:W-:Y:S01]  /*1aa0*/  @!P2 IADD3 R7, PT, PT, R7, -R0, RZ ;  /* 0x800000000707a210 */ /* 0x000fe20007ffe0ff */
[----:B------:R-:W-:-:S03]  /*1ab0*/  @!P3 IMAD.WIDE.U32 R22, R20, R12, R22 ;  /* 0x0000000c1416b225 */ /* 0x000fc600078e0016 */
[----:B------:R-:W-:Y:S01]  /*1ac0*/  ISETP.GE.U32.AND P4, PT, R7, R0, PT ;  /* 0x000000000700720c */ /* 0x000fe20003f86070 */
[----:B------:R-:W-:Y:S02]  /*1ad0*/  @!P3 IMAD R9, R20, R4, R9 ;  /* 0x000000041409b224 */ /* 0x000fe400078e0209 */
[-C--:B------:R-:W-:Y:S02]  /*1ae0*/  @P3 IMAD R4, R157, R6.reuse, RZ ;  /* 0x000000069d043224 */ /* 0x080fe400078e02ff */
[----:B------:R-:W-:Y:S01]  /*1af0*/  @P3 IMAD.WIDE.U32 R20, R156, R6, RZ ;  /* 0x000000069c143225 */ /* 0x000fe200078e00ff */
[----:B------:R-:W-:Y:S02]  /*1b00*/  LOP3.LUT R6, R174, R15, RZ, 0x3c, !PT ;  /* 0x0000000fae067212 */ /* 0x000fe400078e3cff */
[----:B------:R-:W-:Y:S02]  /*1b10*/  ISETP.NE.AND P0, PT, R15, RZ, PT ;  /* 0x000000ff0f00720c */ /* 0x000fe40003f05270 */
[----:B------:R-:W-:Y:S01]  /*1b20*/  ISETP.GE.AND P1, PT, R6, RZ, PT ;  /* 0x000000ff0600720c */ /* 0x000fe20003f26270 */
[----:B------:R-:W-:Y:S01]  /*1b30*/  @!P2 VIADD R10, R10, 0x1 ;  /* 0x000000010a0aa836 */ /* 0x000fe20000000000 */
[----:B------:R-:W-:Y:S01]  /*1b40*/  LEA R0, R24, 0xffffffc0, 0x6 ;  /* 0xffffffc018007811 */ /* 0x000fe200078e30ff */
[----:B------:R-:W-:Y:S01]  /*1b50*/  @!P3 IMAD.MOV.U32 R8, RZ, RZ, R22 ;  /* 0x000000ffff08b224 */ /* 0x000fe200078e0016 */
[----:B------:R-:W-:-:S02]  /*1b60*/  @!P3 IADD3 R9, PT, PT, R23, R9, RZ ;  /* 0x000000091709b210 */ /* 0x000fc40007ffe0ff */
[----:B------:R-:W-:Y:S02]  /*1b70*/  @P3 IADD3 R9, PT, PT, R21, R4, RZ ;  /* 0x0000000415093210 */ /* 0x000fe40007ffe0ff */
        /* <DEDUP_REMOVED lines=31> */
.L_x_12137:
[----:B------:R-:W-:Y:S05]  /*1d70*/  BSYNC.RECONVERGENT B0 ;  /* 0x0000000000007941 */ /* 0x000fea0003800200 */
.L_x_12135:
        /* <DEDUP_REMOVED lines=8> */
[----:B------:R-:W-:Y:S01]  /*1e00*/  MOV R16, 0x400 ;  /* 0x0000040000107802 */ /* 0x000fe20000000f00 */
        /* <DEDUP_REMOVED lines=9> */
[----:B------:R-:W-:Y:S01]  /*1ea0*/  IMAD.SHL.U32 R6, R26, 0x8, RZ ;  /* 0x000000081a067824 */ /* 0x000fe200078e00ff */
[----:B-1----:R-:W-:-:S04]  /*1eb0*/  LEA R9, R9, R16, 0x18 ;  /* 0x0000001009097211 */ /* 0x002fc800078ec0ff */
[----:B------:R-:W-:-:S04]  /*1ec0*/  LOP3.LUT R173, R6, 0x38, RZ, 0xc0, !PT ;  /* 0x0000003806ad7812 */ /* 0x000fc800078ec0ff */
[----:B------:R-:W-:Y:S01]  /*1ed0*/  IADD3 R16, P0, PT, R173, R8, RZ ;  /* 0x00000008ad107210 */ /* 0x000fe20007f1e0ff */
[----:B---3--:R-:W-:Y:S01]  /*1ee0*/  IMAD R33, R21, R174, RZ ;  /* 0x000000ae15217224 */ /* 0x008fe200078e02ff */
[----:B------:R-:W-:Y:S01]  /*1ef0*/  SHF.R.S32.HI R23, RZ, 0x1f, R174 ;  /* 0x0000001fff177819 */ /* 0x000fe200000114ae */
[----:B------:R-:W-:Y:S02]  /*1f00*/  IMAD.IADD R160, R27, 0x1, -R172 ;  /* 0x000000011ba07824 */ /* 0x000fe400078e0aac */
[----:B------:R-:W-:Y:S01]  /*1f10*/  IMAD.X R17, RZ, RZ, R4, P0 ;  /* 0x000000ffff117224 */ /* 0x000fe200000e0604 */
[----:B------:R-:W-:Y:S01]  /*1f20*/  SHF.R.U32.HI R34, RZ, 0x3, R26 ;  /* 0x00000003ff227819 */ /* 0x000fe2000001161a */
[----:B------:R-:W-:Y:S02]  /*1f30*/  IMAD R33, R20, R23, R33 ;  /* 0x0000001714217224 */ /* 0x000fe400078e0221 */
[----:B------:R-:W-:Y:S01]  /*1f40*/  IMAD.WIDE.U32 R20, R174, R20, R16 ;  /* 0x00000014ae147225 */ /* 0x000fe200078e0010 */
[----:B------:R-:W-:-:S02]  /*1f50*/  LOP3.LUT R17, R6, 0x1c0, RZ, 0xc0, !PT ;  /* 0x000001c006117812 */ /* 0x000fc400078ec0ff */
[----:B------:R-:W-:Y:S01]  /*1f60*/  ISETP.GE.AND P4, PT, R34, R160, PT ;  /* 0x000000a02200720c */ /* 0x000fe20003f86270 */
[----:B------:R-:W-:Y:S01]  /*1f70*/  VIADD R168, R24, 0xffffffff ;  /* 0xffffffff18a87836 */ /* 0x000fe20000000000 */
[----:B------:R-:W-:-:S03]  /*1f80*/  LOP3.LUT R17, R17, 0x38, R26, 0xf8, !PT ;  /* 0x0000003811117812 */ /* 0x000fc600078ef81a */
[----:B------:R-:W-:Y:S01]  /*1f90*/  IMAD.SHL.U32 R8, R168, 0x40, RZ ;  /* 0x00000040a8087824 */ /* 0x000fe200078e00ff */
[----:B------:R-:W-:Y:S01]  /*1fa0*/  LOP3.LUT R17, R17, 0x38, R6, 0x78, !PT ;  /* 0x0000003811117812 */ /* 0x000fe200078e7806 */
[C---:B------:R-:W-:Y:S01]  /*1fb0*/  VIADD R7, R34.reuse, 0x20 ;  /* 0x0000002022077836 */ /* 0x040fe20000000000 */
[----:B------:R-:W-:Y:S01]  /*1fc0*/  MOV R35, RZ ;  /* 0x000000ff00237202 */ /* 0x000fe20000000f00 */
[----:B------:R-:W-:Y:S01]  /*1fd0*/  IMAD.IADD R4, R25, 0x1, -R8 ;  /* 0x0000000119047824 */ /* 0x000fe200078e0a08 */
[----:B------:R-:W-:Y:S01]  /*1fe0*/  IADD3 R46, P3, PT, R173, R46, RZ ;  /* 0x0000002ead2e7210 */ /* 0x000fe20007f7e0ff */
[----:B------:R-:W-:Y:S01]  /*1ff0*/  BSSY.RECONVERGENT B0, `(.L_x_12138) ;  /* 0x0000021000007945 */ /* 0x000fe20003800200 */
[C---:B------:R-:W-:Y:S02]  /*2000*/  IADD3 R13, PT, PT, R34.reuse, 0x10, RZ ;  /* 0x00000010220d7810 */ /* 0x040fe40007ffe0ff */
[----:B------:R-:W-:Y:S02]  /*2010*/  IADD3 R5, PT, PT, R34, 0x30, RZ ;  /* 0x0000003022057810 */ /* 0x000fe40007ffe0ff */
[----:B------:R-:W-:Y:S01]  /*2020*/  LOP3.LUT R16, R17, 0x1e00, R6, 0xf8, !PT ;  /* 0x00001e0011107812 */ /* 0x000fe200078ef806 */
[----:B------:R-:W-:Y:S01]  /*2030*/  IMAD.WIDE.U32 R36, R37, 0x40, R34 ;  /* 0x0000004025247825 */ /* 0x000fe200078e0022 */
[----:B------:R-:W-:-:S02]  /*2040*/  ISETP.GE.AND P0, PT, R13, R160, PT ;  /* 0x000000a00d00720c */ /* 0x000fc40003f06270 */
[-C--:B------:R-:W-:Y:S01]  /*2050*/  ISETP.GE.AND P2, PT, R7, R160.reuse, PT ;  /* 0x000000a00700720c */ /* 0x080fe20003f46270 */
[----:B------:R-:W-:Y:S01]  /*2060*/  IMAD.X R47, RZ, RZ, R10, P3 ;  /* 0x000000ffff2f7224 */ /* 0x000fe200018e060a */
[----:B------:R-:W-:Y:S01]  /*2070*/  ISETP.GE.AND P1, PT, R5, R160, PT ;  /* 0x000000a00500720c */ /* 0x000fe20003f26270 */
[----:B------:R-:W-:Y:S01]  /*2080*/  IMAD.IADD R33, R21, 0x1, R33 ;  /* 0x0000000115217824 */ /* 0x000fe200078e0221 */
[----:B------:R-:W-:Y:S02]  /*2090*/  ISETP.GE.AND P6, PT, R34, R4, PT ;  /* 0x000000042200720c */ /* 0x000fe40003fc6270 */
[----:B------:R-:W-:Y:S02]  /*20a0*/  LOP3.LUT R167, R173, 0x40, RZ, 0xfc, !PT ;  /* 0x00000040ada77812 */ /* 0x000fe400078efcff */
        /* <DEDUP_REMOVED lines=21> */
.L_x_12139:
[----:B------:R-:W-:Y:S05]  /*2200*/  BSYNC.RECONVERGENT B0 ;  /* 0x0000000000007941 */ /* 0x000fea0003800200 */
.L_x_12138:
[----:B------:R-:W-:Y:S01]  /*2210*/  BSSY.RECONVERGENT B0, `(.L_x_12140) ;  /* 0x000001c000007945 */ /* 0x000fe20003800200 */
[----:B------:R-:W-:Y:S01]  /*2220*/  ISETP.GE.AND P5, PT, R13, R4, PT ;  /* 0x000000040d00720c */ /* 0x000fe20003fa6270 */
        /* <DEDUP_REMOVED lines=26> */
.L_x_12141:
[----:B------:R-:W-:Y:S05]  /*23d0*/  BSYNC.RECONVERGENT B0 ;  /* 0x0000000000007941 */ /* 0x000fea0003800200 */
.L_x_12140:
        /* <DEDUP_REMOVED lines=29> */
.L_x_12143:
[----:B------:R-:W-:Y:S05]  /*25b0*/  BSYNC.RECONVERGENT B0 ;  /* 0x0000000000007941 */ /* 0x000fea0003800200 */
.L_x_12142:
[----:B------:R-:W-:Y:S01]  /*25c0*/  LEA.HI.X R163, R46, R49, R163, 0x1, P0 ;  /* 0x000000312ea37211 */ /* 0x000fe200000f0ca3 */
[----:B------:R-:W-:Y:S01]  /*25d0*/  BSSY.RECONVERGENT B0, `(.L_x_12144) ;  /* 0x000001b000007945 */ /* 0x000fe20003800200 */
[----:B------:R-:W-:Y:S02]  /*25e0*/  IADD3 R42, P0, PT, R31, R162, RZ ;  /* 0x000000a21f2a7210 */ /* 0x000fe40007f1e0ff */
[-C--:B------:R-:W-:Y:S02]  /*25f0*/  ISETP.GE.AND P4, PT, R7, R4.reuse, PT ;  /* 0x000000040700720c */ /* 0x080fe40003f86270 */
[----:B------:R-:W-:Y:S01]  /*2600*/  ISETP.GE.AND P3, PT, R5, R4, PT ;  /* 0x000000040500720c */ /* 0x000fe20003f66270 */
[----:B------:R-:W-:Y:S01]  /*2610*/  IMAD.X R43, R10, 0x1, R163, P0 ;  /* 0x000000010a2b7824 */ /* 0x000fe200000e06a3 */
[----:B------:R-:W-:Y:S11]  /*2620*/  @P1 BRA `(.L_x_12145) ;  /* 0x0000000000541947 */ /* 0x000ff60003800000 */
[----:B-12---:R-:W-:Y:S02]  /*2630*/  IADD3 R17, P0, PT, R36, 0x30, RZ ;  /* 0x0000003024117810 */ /* 0x006fe40007f1e0ff */
        /* <DEDUP_REMOVED lines=20> */
.L_x_12145:
[----:B------:R-:W-:Y:S05]  /*2780*/  BSYNC.RECONVERGENT B0 ;  /* 0x0000000000007941 */ /* 0x000fea0003800200 */
.L_x_12144:
[----:B------:R-:W-:Y:S04]  /*2790*/  BSSY.RECONVERGENT B0, `(.L_x_12146) ;  /* 0x0000010000007945 */ /* 0x000fe80003800200 */
[----:B------:R-:W-:Y:S05]  /*27a0*/  @P6 BRA `(.L_x_12147) ;  /* 0x0000000000386947 */ /* 0x000fea0003800000 */
[-C--:B------:R-:W-:Y:S02]  /*27b0*/  ISETP.GE.AND P1, PT, R173, R170.reuse, PT ;  /* 0x000000aaad00720c */ /* 0x080fe40003f26270 */
[----:B------:R-:W-:-:S11]  /*27c0*/  ISETP.GE.AND P0, PT, R167, R170, PT ;  /* 0x000000aaa700720c */ /* 0x000fd60003f06270 */
[----:B-12---:R-:W-:Y:S02]  /*27d0*/  @!P1 IMAD.MOV.U32 R16, RZ, RZ, R162 ;  /* 0x000000ffff109224 */ /* 0x006fe400078e00a2 */
        /* <DEDUP_REMOVED lines=11> */
.L_x_12147:
[----:B------:R-:W-:Y:S05]  /*2890*/  BSYNC.RECONVERGENT B0 ;  /* 0x0000000000007941 */ /* 0x000fea0003800200 */
.L_x_12146:
[----:B------:R-:W-:Y:S04]  /*28a0*/  BSSY.RECONVERGENT B0, `(.L_x_12148) ;  /* 0x0000010000007945 */ /* 0x000fe80003800200 */
[----:B------:R-:W-:Y:S05]  /*28b0*/  @P5 BRA `(.L_x_12149) ;  /* 0x0000000000385947 */ /* 0x000fea0003800000 */
[-C--:B------:R-:W-:Y:S02]  /*28c0*/  ISETP.GE.AND P0, PT, R167, R170.reuse, PT ;  /* 0x000000aaa700720c */ /* 0x080fe40003f06270 */
[----:B------:R-:W-:-:S11]  /*28d0*/  ISETP.GE.AND P1, PT, R173, R170, PT ;  /* 0x000000aaad00720c */ /* 0x000fd60003f26270 */
[----:B-12---:R-:W-:Y:S02]  /*28e0*/  @!P0 IMAD.MOV.U32 R16, RZ, RZ, R42 ;  /* 0x000000ffff108224 */ /* 0x006fe400078e002a */
        /* <DEDUP_REMOVED lines=11> */
.L_x_12149:
[----:B------:R-:W-:Y:S05]  /*29a0*/  BSYNC.RECONVERGENT B0 ;  /* 0x0000000000007941 */ /* 0x000fea0003800200 */
.L_x_12148:
        /* <DEDUP_REMOVED lines=16> */
.L_x_12151:
[----:B------:R-:W-:Y:S05]  /*2ab0*/  BSYNC.RECONVERGENT B0 ;  /* 0x0000000000007941 */ /* 0x000fea0003800200 */
.L_x_12150:
        /* <DEDUP_REMOVED lines=16> */
.L_x_12153:
[----:B------:R-:W-:Y:S05]  /*2bc0*/  BSYNC.RECONVERGENT B0 ;  /* 0x0000000000007941 */ /* 0x000fea0003800200 */
.L_x_12152:
[----:B----4-:R-:W4:Y:S04]  /*2bd0*/  LD.E.64 R32, desc[UR4][R2.64+0x1c0] ;  /* 0x0001c00402207980 */ /* 0x010f28000c101b00 */
[----:B------:R-:W3:Y:S01]  /*2be0*/  LD.E.64 R20, desc[UR4][R2.64+0x1b8] ;  /* 0x0001b80402147980 */ /* 0x000ee2000c101b00 */
[----:B------:R-:W-:-:S03]  /*2bf0*/  IMAD.MOV.U32 R22, RZ, RZ, R174 ;  /* 0x000000ffff167224 */ /* 0x000fc600078e00ae */
[----:B-12---:R1:W5:Y:S01]  /*2c00*/  LD.E R16, desc[UR4][R2.64+0xd8] ;  /* 0x0000d80402107980 */ /* 0x006362000c101900 */
[----:B------:R-:W-:-:S03]  /*2c10*/  IMAD R11, R11, R158, RZ ;  /* 0x0000009e0b0b7224 */ /* 0x000fc600078e02ff */
[----:B------:R-:W0:Y:S01]  /*2c20*/  LDGDEPBAR ;  /* 0x00000000000079af */ /* 0x000e220000000000 */
[----:B------:R-:W-:Y:S02]  /*2c30*/  IMAD R11, R0, R159, R11 ;  /* 0x0000009f000b7224 */ /* 0x000fe400078e020b */
[----:B----4-:R-:W-:-:S04]  /*2c40*/  IMAD.WIDE.U32 R22, R175, R32, R22 ;  /* 0x00000020af167225 */ /* 0x010fc800078e0016 */
[----:B------:R-:W-:Y:S01]  /*2c50*/  IMAD R17, R33, R175, RZ ;  /* 0x000000af21117224 */ /* 0x000fe200078e02ff */
[----:B---3--:R-:W-:-:S03]  /*2c60*/  LEA R36, P0, R22, R20, 0x2 ;  /* 0x0000001416247211 */ /* 0x008fc600078010ff */
[----:B------:R-:W-:-:S05]  /*2c70*/  IMAD.IADD R17, R23, 0x1, R17 ;  /* 0x0000000117117824 */ /* 0x000fca00078e0211 */
[----:B------:R-:W-:-:S05]  /*2c80*/  LEA.HI.X R37, R22, R21, R17, 0x2, P0 ;  /* 0x0000001516257211 */ /* 0x000fca00000f1411 */
[----:B------:R1:W5:Y:S01]  /*2c90*/  LD.E R17, desc[UR4][R36.64] ;  /* 0x0000000424117980 */ /* 0x000362000c101900 */
[----:B------:R-:W-:Y:S01]  /*2ca0*/  IABS R22, R15 ;  /* 0x0000000f00167213 */ /* 0x000fe20000000000 */
[----:B------:R-:W-:-:S04]  /*2cb0*/  DEPBAR.LE SB0, 0x0 ;  /* 0x000080000000791a */ /* 0x000fc80000000000 */
[----:B------:R1:W2:Y:S01]  /*2cc0*/  I2F.RP R23, R22 ;  /* 0x0000001600177306 */ /* 0x0002a20000209400 */
[----:B------:R-:W-:-:S07]  /*2cd0*/  IABS R21, R174 ;  /* 0x000000ae00157213 */ /* 0x000fce0000000000 */
[----:B------:R-:W-:Y:S05]  /*2ce0*/  WARPSYNC.ALL ;  /* 0x0000000000007948 */ /* 0x000fea0003800000 */
[----:B------:R-:W-:Y:S01]  /*2cf0*/  BSSY.RECONVERGENT B0, `(.L_x_12154) ;  /* 0x0000042000007945 */ /* 0x000fe20003800200 */
[----:B------:R-:W-:Y:S01]  /*2d00*/  SHF.R.U32.HI R169, RZ, 0x1, R26 ;  /* 0x00000001ffa97819 */ /* 0x000fe2000001161a */
[----:B--2---:R-:W2:Y:S02]  /*2d10*/  MUFU.RCP R32, R23 ;  /* 0x0000001700207308 */ /* 0x004ea40000001000 */
[----:B--2---:R-:W-:-:S06]  /*2d20*/  IADD3 R32, PT, PT, R32, 0xffffffe, RZ ;  /* 0x0ffffffe20207810 */ /* 0x004fcc0007ffe0ff */
[----:B------:R-:W2:Y:S02]  /*2d30*/  F2I.FTZ.U32.TRUNC.NTZ R33, R32 ;  /* 0x0000002000217305 */ /* 0x000ea4000021f000 */
[----:B--2---:R-:W-:Y:S02]  /*2d40*/  IMAD.MOV R20, RZ, RZ, -R33 ;  /* 0x000000ffff147224 */ /* 0x004fe400078e0a21 */
[----:B------:R-:W-:Y:S02]  /*2d50*/  IMAD.MOV.U32 R32, RZ, RZ, RZ ;  /* 0x000000ffff207224 */ /* 0x000fe400078e00ff */
        /* <DEDUP_REMOVED lines=13> */
[----:B------:R-:W-:Y:S01]  /*2e30*/  ISETP.GE.U32.AND P2, PT, R21, R22, PT ;  /* 0x000000161500720c */ /* 0x000fe20003f46070 */
[----:B------:R-:W-:-:S04]  /*2e40*/  IMAD.WIDE.U32 R20, R0, R158, RZ ;  /* 0x0000009e00147225 */ /* 0x000fc800078e00ff */
[----:B------:R-:W-:-:S08]  /*2e50*/  IMAD.IADD R11, R21, 0x1, R11 ;  /* 0x00000001150b7824 */ /* 0x000fd000078e020b */
[----:B------:R-:W-:-:S05]  /*2e60*/  @P2 IADD3 R30, PT, PT, R30, 0x1, RZ ;  /* 0x000000011e1e2810 */ /* 0x000fca0007ffe0ff */
[----:B------:R-:W-:Y:S01]  /*2e70*/  @!P0 IMAD.MOV R30, RZ, RZ, -R30 ;  /* 0x000000ffff1e8224 */ /* 0x000fe200078e0a1e */
[----:B------:R-:W-:Y:S02]  /*2e80*/  @!P1 LOP3.LUT R30, RZ, R15, RZ, 0x33, !PT ;  /* 0x0000000fff1e9212 */ /* 0x000fe400078e33ff */
[----:B------:R-:W-:Y:S02]  /*2e90*/  IADD3 R14, P1, P0, R20, R14, R173 ;  /* 0x0000000e140e7210 */ /* 0x000fe4000783e0ad */
[----:B------:R-:W-:Y:S01]  /*2ea0*/  SHF.R.S32.HI R0, RZ, 0x1f, R30 ;  /* 0x0000001fff007819 */ /* 0x000fe2000001141e */
[----:B------:R-:W-:Y:S01]  /*2eb0*/  IMAD R15, R45, R30, RZ ;  /* 0x0000001e2d0f7224 */ /* 0x000fe200078e02ff */
[----:B------:R-:W-:Y:S01]  /*2ec0*/  IADD3.X R11, PT, PT, R11, R12, RZ, P1, P0 ;  /* 0x0000000c0b0b7210 */ /* 0x000fe20000fe04ff */
[----:B------:R-:W-:Y:S01]  /*2ed0*/  IMAD.WIDE.U32 R20, R44, R30, RZ ;  /* 0x0000001e2c147225 */ /* 0x000fe200078e00ff */
[----:B------:R-:W-:-:S03]  /*2ee0*/  SHF.L.U32 R12, R158, 0x4, RZ ;  /* 0x000000049e0c7819 */ /* 0x000fc600000006ff */
[----:B------:R-:W-:Y:S01]  /*2ef0*/  IMAD R0, R0, R44, R15 ;  /* 0x0000002c00007224 */ /* 0x000fe200078e020f */
[----:B------:R-:W-:-:S04]  /*2f00*/  IADD3 R14, P0, PT, R14, R20, RZ ;  /* 0x000000140e0e7210 */ /* 0x000fc80007f1e0ff */
[----:B------:R-:W-:-:S05]  /*2f10*/  IADD3 R0, PT, PT, R21, R0, RZ ;  /* 0x0000000015007210 */ /* 0x000fca0007ffe0ff */
[----:B------:R-:W-:Y:S02]  /*2f20*/  IMAD.X R15, R11, 0x1, R0, P0 ;  /* 0x000000010b0f7824 */ /* 0x000fe400000e0600 */
[----:B-----5:R2:W3:Y:S01]  /*2f30*/  MUFU.RCP R0, R16 ;  /* 0x0000001000007308 */ /* 0x0204e20000001000 */
[----:B------:R-:W-:Y:S02]  /*2f40*/  IMAD.SHL.U32 R11, R26, 0x40, RZ ;  /* 0x000000401a0b7824 */ /* 0x000fe400078e00ff */
[----:B------:R-:W-:-:S04]  /*2f50*/  IMAD.WIDE.U32 R14, R34, R158, R14 ;  /* 0x0000009e220e7225 */ /* 0x000fc800078e000e */
[----:B------:R-:W-:Y:S01]  /*2f60*/  IMAD R34, R159, R34, RZ ;  /* 0x000000229f227224 */ /* 0x000fe200078e02ff */
[----:B------:R-:W-:-:S04]  /*2f70*/  LEA R164, P0, R14, R18, 0x1 ;  /* 0x000000120ea47211 */ /* 0x000fc800078008ff */
[----:B------:R-:W-:Y:S02]  /*2f80*/  IADD3 R165, PT, PT, R15, R34, RZ ;  /* 0x000000220fa57210 */ /* 0x000fe40007ffe0ff */
[----:B------:R-:W-:Y:S02]  /*2f90*/  SHF.R.U32.HI R15, RZ, 0x4, R26 ;  /* 0x00000004ff0f7819 */ /* 0x000fe4000001161a */
[----:B------:R-:W-:Y:S02]  /*2fa0*/  LEA.HI.X R165, R14, R19, R165, 0x1, P0 ;  /* 0x000000130ea57211 */ /* 0x000fe400000f0ca5 */
[C---:B--2---:R-:W-:Y:S02]  /*2fb0*/  LOP3.LUT R16, R11.reuse, 0x1c0, RZ, 0xc0, !PT ;  /* 0x000001c00b107812 */ /* 0x044fe400078ec0ff */
[----:B------:R-:W-:Y:S02]  /*2fc0*/  SHF.L.U64.HI R14, R158, 0x4, R159 ;  /* 0x000000049e0e7819 */ /* 0x000fe4000001029f */
[----:B------:R-:W-:Y:S01]  /*2fd0*/  LOP3.LUT R11, R11, 0x200, RZ, 0xc0, !PT ;  /* 0x000002000b0b7812 */ /* 0x000fe200078ec0ff */
[----:B---3--:R-:W-:Y:S01]  /*2fe0*/  FMUL.FTZ R0, R17, R0 ;  /* 0x0000000011007220 */ /* 0x008fe20000410000 */
        /* <DEDUP_REMOVED lines=16> */
.L_x_12155:
[----:B------:R3:W-:Y:S04]  /*30f0*/  STS.128 [R171+0x8000], RZ ;  /* 0x008000ffab007388 */ /* 0x0007e80000000c00 */
[----:B------:R3:W-:Y:S02]  /*3100*/  STS.128 [R171+0xa000], RZ ;  /* 0x00a000ffab007388 */ /* 0x0007e40000000c00 */
.L_x_12156:
[----:B------:R-:W-:Y:S05]  /*3110*/  BSYNC.RECONVERGENT B0 ;  /* 0x0000000000007941 */ /* 0x000fea0003800200 */
.L_x_12154:
[-C--:B------:R-:W-:Y:S01]  /*3120*/  ISETP.GE.AND P1, PT, R13, R4.reuse, PT ;  /* 0x000000040d00720c */ /* 0x080fe20003f26270 */
[----:B------:R-:W-:Y:S01]  /*3130*/  IMAD.SHL.U32 R15, R15, 0x400, RZ ;  /* 0x000004000f0f7824 */ /* 0x000fe200078e00ff */
[-C--:B------:R-:W-:Y:S01]  /*3140*/  ISETP.GE.AND P2, PT, R7, R4.reuse, PT ;  /* 0x000000040700720c */ /* 0x080fe20003f46270 */
[----:B------:R-:W-:Y:S01]  /*3150*/  BSSY.RECONVERGENT B0, `(.L_x_12157) ;  /* 0x000001e000007945 */ /* 0x000fe20003800200 */
[----:B------:R-:W-:Y:S01]  /*3160*/  ISETP.GE.AND P3, PT, R5, R4, PT ;  /* 0x000000040500720c */ /* 0x000fe20003f66270 */
[----:B------:R-:W-:Y:S01]  /*3170*/  IMAD.SHL.U32 R4, R26, 0x20, RZ ;  /* 0x000000201a047824 */ /* 0x000fe200078e00ff */
[C---:B------:R-:W-:Y:S02]  /*3180*/  LOP3.LUT R7, R16.reuse, 0x8, R26, 0x78, !PT ;  /* 0x0000000810077812 */ /* 0x040fe400078e781a */
[----:B------:R-:W-:Y:S02]  /*3190*/  LOP3.LUT R5, R16, 0x8, R169, 0xf8, !PT ;  /* 0x0000000810057812 */ /* 0x000fe400078ef8a9 */
[----:B------:R-:W-:-:S02]  /*31a0*/  LOP3.LUT R7, R7, 0x38, R6, 0x78, !PT ;  /* 0x0000003807077812 */ /* 0x000fc400078e7806 */
[----:B------:R-:W-:Y:S01]  /*31b0*/  LOP3.LUT R6, R5, 0x38, R6, 0x78, !PT ;  /* 0x0000003805067812 */ /* 0x000fe200078e7806 */
[----:B------:R4:W-:Y:S01]  /*31c0*/  @P1 STS.128 [R171+0x8800], RZ ;  /* 0x008800ffab001388 */ /* 0x0009e20000000c00 */
[----:B------:R-:W-:Y:S02]  /*31d0*/  LOP3.LUT R154, R15, 0x400, RZ, 0xc0, !PT ;  /* 0x000004000f9a7812 */ /* 0x000fe400078ec0ff */
[----:B------:R-:W-:Y:S01]  /*31e0*/  LOP3.LUT R5, R11, 0x7c00, R4, 0xf8, !PT ;  /* 0x00007c000b057812 */ /* 0x000fe200078ef804 */
[----:B------:R4:W-:Y:S01]  /*31f0*/  @P1 STS.128 [R171+0xa800], RZ ;  /* 0x00a800ffab001388 */ /* 0x0009e20000000c00 */
        /* <DEDUP_REMOVED lines=19> */
.L_x_12158:
[----:B------:R-:W-:Y:S05]  /*3330*/  BSYNC.RECONVERGENT B0 ;  /* 0x0000000000007941 */ /* 0x000fea0003800200 */
.L_x_12157:
[----:B------:R1:W-:Y:S01]  /*3340*/  @P2 STS.128 [R171+0x9000], RZ ;  /* 0x009000ffab002388 */ /* 0x0003e20000000c00 */
[----:B------:R-:W-:Y:S01]  /*3350*/  BSSY.RECONVERGENT B0, `(.L_x_12159) ;  /* 0x0000013000007945 */ /* 0x000fe20003800200 */
[----:B------:R-:W-:Y:S02]  /*3360*/  LEA R155, R4, R9, 0x1 ;  /* 0x00000009049b7211 */ /* 0x000fe400078e08ff */
[----:B------:R1:W-:Y:S01]  /*3370*/  @P2 STS.128 [R171+0xb000], RZ ;  /* 0x00b000ffab002388 */ /* 0x0003e20000000c00 */
[----:B------:R-:W-:Y:S01]  /*3380*/  IADD3 R154, PT, PT, R9, R154, RZ ;  /* 0x0000009a099a7210 */ /* 0x000fe20007ffe0ff */
        /* <DEDUP_REMOVED lines=15> */
.L_x_12160:
[----:B------:R-:W-:Y:S05]  /*3480*/  BSYNC.RECONVERGENT B0 ;  /* 0x0000000000007941 */ /* 0x000fea0003800200 */
.L_x_12159:
        /* <DEDUP_REMOVED lines=18> */
.L_x_12162:
[----:B------:R-:W-:Y:S05]  /*35b0*/  BSYNC.RECONVERGENT B0 ;  /* 0x0000000000007941 */ /* 0x000fea0003800200 */
.L_x_12161:
[----:B------:R-:W-:Y:S01]  /*35c0*/  LDSM.16.M88.4 R88, [R155] ;  /* 0x000000009b58783b */ /* 0x000fe20000000200 */
[----:B-1----:R-:W-:Y:S01]  /*35d0*/  IMAD.MOV.U32 R5, RZ, RZ, 0x20 ;  /* 0x00000020ff057424 */ /* 0x002fe200078e00ff */
[----:B------:R-:W-:Y:S01]  /*35e0*/  R2P PR, R26, 0x6 ;  /* 0x000000061a007804 */ /* 0x000fe20000000000 */
[----:B------:R-:W-:Y:S01]  /*35f0*/  IMAD.MOV.U32 R7, RZ, RZ, 0x40 ;  /* 0x00000040ff077424 */ /* 0x000fe200078e00ff */
[----:B------:R-:W1:Y:S01]  /*3600*/  LDSM.16.M88.4 R60, [R154+0x4000] ;  /* 0x004000009a3c783b */ /* 0x000e620000000200 */
[----:B------:R-:W-:Y:S01]  /*3610*/  ISETP.GT.AND P0, PT, R168, R161, PT ;  /* 0x000000a1a800720c */ /* 0x000fe20003f04270 */
[----:B------:R-:W-:Y:S01]  /*3620*/  BSSY.RECONVERGENT B1, `(.L_x_12163) ;  /* 0x00000f2000017945 */ /* 0x000fe20003800200 */
[----:B------:R-:W-:Y:S01]  /*3630*/  SEL R5, R5, 0xffffffe0, !P1 ;  /* 0xffffffe005057807 */ /* 0x000fe20004800000 */
[----:B------:R-:W5:Y:S01]  /*3640*/  LDSM.16.M88.4 R52, [R154+0x4800] ;  /* 0x004800009a34783b */ /* 0x000f620000000200 */
[----:B------:R-:W-:Y:S02]  /*3650*/  SEL R7, R7, 0xffffffc0, !P2 ;  /* 0xffffffc007077807 */ /* 0x000fe40005000000 */
[C---:B------:R-:W-:Y:S01]  /*3660*/  IADD3 R149, PT, PT, R154.reuse, R5, RZ ;  /* 0x000000059a957210 */ /* 0x040fe20007ffe0ff */
[----:B------:R-:W3:Y:S01]  /*3670*/  LDSM.16.M88.4 R44, [R154+0x5000] ;  /* 0x005000009a2c783b */ /* 0x000ee20000000200 */
[C---:B------:R-:W-:Y:S01]  /*3680*/  IMAD.IADD R153, R155.reuse, 0x1, R5 ;  /* 0x000000019b997824 */ /* 0x040fe200078e0205 */
[----:B------:R-:W-:Y:S01]  /*3690*/  IADD3 R148, PT, PT, R154, R7, RZ ;  /* 0x000000079a947210 */ /* 0x000fe20007ffe0ff */
[----:B------:R-:W-:Y:S01]  /*36a0*/  IMAD.IADD R152, R155, 0x1, R7 ;  /* 0x000000019b987824 */ /* 0x000fe200078e0207 */
[----:B------:R-:W4:Y:S02]  /*36b0*/  LDSM.16.M88.4 R20, [R154+0x5800] ;  /* 0x005800009a14783b */ /* 0x000f240000000200 */
[C---:B------:R-:W-:Y:S01]  /*36c0*/  IADD3 R147, PT, PT, R5.reuse, R148, RZ ;  /* 0x0000009405937210 */ /* 0x040fe20007ffe0ff */
[----:B------:R-:W-:Y:S01]  /*36d0*/  IMAD.IADD R151, R5, 0x1, R152 ;  /* 0x0000000105977824 */ /* 0x000fe200078e0298 */
[----:B--2---:R-:W-:Y:S04]  /*36e0*/  LDSM.16.M88.4 R16, [R153] ;  /* 0x000000009910783b */ /* 0x004fe80000000200 */
[----:B------:R-:W2:Y:S04]  /*36f0*/  LDSM.16.M88.4 R68, [R149+0x4000] ;  /* 0x004000009544783b */ /* 0x000ea80000000200 */
[----:B------:R-:W2:Y:S04]  /*3700*/  LDSM.16.M88.4 R32, [R149+0x4800] ;  /* 0x004800009520783b */ /* 0x000ea80000000200 */
[----:B------:R-:W2:Y:S04]  /*3710*/  LDSM.16.M88.4 R12, [R149+0x5000] ;  /* 0x00500000950c783b */ /* 0x000ea80000000200 */
        /* <DEDUP_REMOVED lines=8> */
[C---:B---3--:R-:W-:Y:S03]  /*37a0*/  HMMA.16816.F32 R48, R88.reuse, R44, RZ ;  /* 0x0000002c5830723c */ /* 0x048fe600000018ff */
[----:B------:R-:W-:Y:S04]  /*37b0*/  LDSM.16.M88.4 R76, [R154+0x6000] ;  /* 0x006000009a4c783b */ /* 0x000fe80000000200 */
[----:B------:R-:W0:Y:S01]  /*37c0*/  LDGDEPBAR ;  /* 0x00000000000079af */ /* 0x000e220000000000 */
[C---:B------:R-:W-:Y:S08]  /*37d0*/  HMMA.16816.F32 R60, R88.reuse, R62, RZ ;  /* 0x0000003e583c723c */ /* 0x040ff000000018ff */
[C---:B------:R-:W-:Y:S08]  /*37e0*/  HMMA.16816.F32 R52, R88.reuse, R54, RZ ;  /* 0x000000365834723c */ /* 0x040ff000000018ff */
[C---:B------:R-:W-:Y:S08]  /*37f0*/  HMMA.16816.F32 R44, R88.reuse, R46, RZ ;  /* 0x0000002e582c723c */ /* 0x040ff000000018ff */
[C---:B----4-:R-:W-:Y:S08]  /*3800*/  HMMA.16816.F32 R40, R88.reuse, R20, RZ ;  /* 0x000000145828723c */ /* 0x050ff000000018ff */
        /* <DEDUP_REMOVED lines=97> */
.L_x_12166:
        /* <DEDUP_REMOVED lines=60> */
.L_x_12167:
[----:B------:R-:W-:Y:S05]  /*41e0*/  BSYNC.RECONVERGENT B0 ;  /* 0x0000000000007941 */ /* 0x000fea0003800200 */
.L_x_12165:
        /* <DEDUP_REMOVED lines=53> */
.L_x_12164:
[----:B------:R-:W-:Y:S05]  /*4540*/  BSYNC.RECONVERGENT B1 ;  /* 0x0000000000017941 */ /* 0x000fea0003800200 */
.L_x_12163:
[----:B------:R-:W2:Y:S01]  /*4550*/  LD.E R117, desc[UR4][R2.64+0xdc] ;  /* 0x0000dc0402757980 */ /* 0x000ea2000c101900 */
[----:B------:R-:W-:Y:S01]  /*4560*/  SHF.R.U32.HI R4, RZ, 0x2, R26 ;  /* 0x00000002ff047819 */ /* 0x000fe2000001161a */
[----:B------:R-:W-:-:S03]  /*4570*/  IMAD.SHL.U32 R30, R26, 0x2, RZ ;  /* 0x000000021a1e7824 */ /* 0x000fc600078e00ff */
[----:B------:R-:W-:Y:S02]  /*4580*/  LOP3.LUT R26, R4, 0x7, RZ, 0xc0, !PT ;  /* 0x00000007041a7812 */ /* 0x000fe400078ec0ff */
[----:B------:R-:W-:Y:S02]  /*4590*/  LOP3.LUT R30, R30, 0x6, RZ, 0xc0, !PT ;  /* 0x000000061e1e7812 */ /* 0x000fe400078ec0ff */
[----:B------:R-:W-:-:S03]  /*45a0*/  LOP3.LUT R10, R26, 0x1f0, R169, 0xf8, !PT ;  /* 0x000001f01a0a7812 */ /* 0x000fc600078ef8a9 */
[----:B-1----:R-:W-:Y:S01]  /*45b0*/  IMAD.IADD R13, R8, 0x1, R30 ;  /* 0x00000001080d7824 */ /* 0x002fe200078e021e */
[----:B------:R-:W-:-:S03]  /*45c0*/  IADD3 R10, PT, PT, -R27, R10, R172 ;  /* 0x0000000a1b0a7210 */ /* 0x000fc60007ffe1ac */
[----:B------:R-:W-:Y:S02]  /*45d0*/  VIADD R4, R13, 0x8 ;  /* 0x000000080d047836 */ /* 0x000fe40000000000 */
[----:B------:R-:W-:-:S04]  /*45e0*/  IMAD.IADD R10, R10, 0x1, R25 ;  /* 0x000000010a0a7824 */ /* 0x000fc800078e0219 */
[----:B------:R-:W-:-:S05]  /*45f0*/  IMAD.IADD R15, R10, 0x1, -R4 ;  /* 0x000000010a0f7824 */ /* 0x000fca00078e0a04 */
[----:B------:R-:W-:Y:S01]  /*4600*/  IABS R15, R15 ;  /* 0x0000000f000f7213 */ /* 0x000fe20000000000 */
[----:B------:R-:W-:-:S03]  /*4610*/  VIADD R19, R13, 0x11 ;  /* 0x000000110d137836 */ /* 0x000fc60000000000 */
[----:B------:R-:W-:Y:S01]  /*4620*/  I2FP.F32.S32 R15, R15 ;  /* 0x0000000f000f7245 */ /* 0x000fe20000201400 */
[----:B------:R-:W-:-:S04]  /*4630*/  IMAD.IADD R8, R10, 0x1, -R19 ;  /* 0x000000010a087824 */ /* 0x000fc800078e0a13 */
[----:B------:R-:W-:Y:S01]  /*4640*/  FFMA.FTZ R60, -R0, R15, R60 ;  /* 0x0000000f003c7223 */ /* 0x000fe2000001013c */
[C---:B------:R-:W-:Y:S01]  /*4650*/  VIADD R15, R13.reuse, 0x19 ;  /* 0x000000190d0f7836 */ /* 0x040fe20000000000 */
[----:B------:R-:W-:Y:S01]  /*4660*/  ISETP.GE.AND P6, PT, R4, R25, PT ;  /* 0x000000190400720c */ /* 0x000fe20003fc6270 */
[----:B------:R-:W-:Y:S01]  /*4670*/  VIADD R37, R13, 0x9 ;  /* 0x000000090d257836 */ /* 0x000fe20000000000 */
[----:B------:R-:W-:Y:S01]  /*4680*/  IABS R8, R8 ;  /* 0x0000000800087213 */ /* 0x000fe20000000000 */
[C---:B------:R-:W-:Y:S02]  /*4690*/  IMAD.IADD R4, R10.reuse, 0x1, -R15 ;  /* 0x000000010a047824 */ /* 0x040fe400078e0a0f */
[----:B------:R-:W-:Y:S01]  /*46a0*/  IMAD.IADD R12, R10, 0x1, -R37 ;  /* 0x000000010a0c7824 */ /* 0x000fe200078e0a25 */
[----:B------:R-:W-:Y:S02]  /*46b0*/  I2FP.F32.S32 R8, R8 ;  /* 0x0000000800087245 */ /* 0x000fe40000201400 */
[----:B------:R-:W-:-:S02]  /*46c0*/  IABS R4, R4 ;  /* 0x0000000400047213 */ /* 0x000fc40000000000 */
[----:B------:R-:W-:Y:S01]  /*46d0*/  IABS R12, R12 ;  /* 0x0000000c000c7213 */ /* 0x000fe20000000000 */
[C---:B------:R-:W-:Y:S01]  /*46e0*/  FFMA.FTZ R31, -R0.reuse, R8, R57 ;  /* 0x00000008001f7223 */ /* 0x040fe20000010139 */
[----:B------:R-:W-:Y:S01]  /*46f0*/  I2FP.F32.S32 R4, R4 ;  /* 0x0000000400047245 */ /* 0x000fe20000201400 */
[C---:B------:R-:W-:Y:S01]  /*4700*/  VIADD R57, R13.reuse, 0x20 ;  /* 0x000000200d397836 */ /* 0x040fe20000000000 */
[----:B------:R-:W-:Y:S01]  /*4710*/  I2FP.F32.S32 R12, R12 ;  /* 0x0000000c000c7245 */ /* 0x000fe20000201400 */
[----:B------:R-:W-:Y:S02]  /*4720*/  VIADD R35, R13, 0x1 ;  /* 0x000000010d237836 */ /* 0x000fe40000000000 */
[----:B------:R-:W-:Y:S01]  /*4730*/  FFMA.FTZ R21, -R0, R4, R53 ;  /* 0x0000000400157223 */ /* 0x000fe20000010135 */
[----:B------:R-:W-:Y:S02]  /*4740*/  IMAD.IADD R4, R10, 0x1, -R57 ;  /* 0x000000010a047824 */ /* 0x000fe400078e0a39 */
[----:B------:R-:W-:Y:S01]  /*4750*/  FFMA.FTZ R61, -R0, R12, R61 ;  /* 0x0000000c003d7223 */ /* 0x000fe2000001013d */
[----:B------:R-:W-:-:S02]  /*4760*/  VIADD R12, R10, 0x8 ;  /* 0x000000080a0c7836 */ /* 0x000fc40000000000 */
[C---:B------:R-:W-:Y:S01]  /*4770*/  IMAD.IADD R14, R10.reuse, 0x1, -R35 ;  /* 0x000000010a0e7824 */ /* 0x040fe200078e0a23 */
[-C--:B------:R-:W-:Y:S01]  /*4780*/  ISETP.GE.AND P0, PT, R35, R25.reuse, PT ;  /* 0x000000192300720c */ /* 0x080fe20003f06270 */
[--C-:B------:R-:W-:Y:S01]  /*4790*/  IMAD.IADD R8, R10, 0x1, -R13.reuse ;  /* 0x000000010a087824 */ /* 0x100fe200078e0a0d */
[----:B------:R-:W-:Y:S01]  /*47a0*/  IABS R4, R4 ;  /* 0x0000000400047213 */ /* 0x000fe20000000000 */
[C---:B------:R-:W-:Y:S01]  /*47b0*/  IMAD.IADD R16, R12.reuse, 0x1, -R13 ;  /* 0x000000010c107824 */ /* 0x040fe200078e0a0d */
[----:B------:R-:W-:Y:S01]  /*47c0*/  ISETP.GE.AND P5, PT, R37, R25, PT ;  /* 0x000000192500720c */ /* 0x000fe20003fa6270 */
[C---:B------:R-:W-:Y:S01]  /*47d0*/  IMAD.IADD R35, R12.reuse, 0x1, -R35 ;  /* 0x000000010c237824 */ /* 0x040fe200078e0a23 */
[----:B------:R-:W-:Y:S01]  /*47e0*/  IABS R14, R14 ;  /* 0x0000000e000e7213 */ /* 0x000fe20000000000 */
[----:B------:R-:W-:Y:S01]  /*47f0*/  IMAD.IADD R37, R12, 0x1, -R37 ;  /* 0x000000010c257824 */ /* 0x000fe200078e0a25 */
[----:B------:R-:W-:Y:S02]  /*4800*/  I2FP.F32.S32 R39, R4 ;  /* 0x0000000400277245 */ /* 0x000fe40000201400 */
[----:B------:R-:W-:-:S02]  /*4810*/  IABS R8, R8 ;  /* 0x0000000800087213 */ /* 0x000fc40000000000 */
[----:B------:R-:W-:Y:S02]  /*4820*/  IABS R16, R16 ;  /* 0x0000001000107213 */ /* 0x000fe40000000000 */
[----:B------:R-:W-:Y:S02]  /*4830*/  IABS R35, R35 ;  /* 0x0000002300237213 */ /* 0x000fe40000000000 */
[----:B------:R-:W-:Y:S02]  /*4840*/  I2FP.F32.S32 R14, R14 ;  /* 0x0000000e000e7245 */ /* 0x000fe40000201400 */
[----:B------:R-:W-:Y:S01]  /*4850*/  IABS R37, R37 ;  /* 0x0000002500257213 */ /* 0x000fe20000000000 */
[----:B------:R-:W-:Y:S01]  /*4860*/  FFMA.FTZ R48, -R0, R39, R48 ;  /* 0x0000002700307223 */ /* 0x000fe20000010130 */
[----:B------:R-:W-:Y:S02]  /*4870*/  I2FP.F32.S32 R53, R8 ;  /* 0x0000000800357245 */ /* 0x000fe40000201400 */
[----:B------:R-:W-:-:S02]  /*4880*/  I2FP.F32.S32 R39, R16 ;  /* 0x0000001000277245 */ /* 0x000fc40000201400 */
[----:B------:R-:W-:Y:S01]  /*4890*/  I2FP.F32.S32 R8, R35 ;  /* 0x0000002300087245 */ /* 0x000fe20000201400 */
[C---:B------:R-:W-:Y:S01]  /*48a0*/  FFMA.FTZ R14, -R0.reuse, R14, R65 ;  /* 0x0000000e000e7223 */ /* 0x040fe20000010141 */
[----:B------:R-:W-:Y:S01]  /*48b0*/  I2FP.F32.S32 R16, R37 ;  /* 0x0000002500107245 */ /* 0x000fe20000201400 */
[C---:B------:R-:W-:Y:S01]  /*48c0*/  FFMA.FTZ R37, -R0.reuse, R39, R66 ;  /* 0x0000002700257223 */ /* 0x040fe20000010142 */
[CC--:B------:R-:W-:Y:S01]  /*48d0*/  FFMA.FTZ R64, -R0.reuse, R53.reuse, R64 ;  /* 0x0000003500407223 */ /* 0x0c0fe20000010140 */
[C---:B------:R-:W-:Y:S01]  /*48e0*/  FFMA.FTZ R35, -R0.reuse, R8, R67 ;  /* 0x0000000800237223 */ /* 0x040fe20000010143 */
[C---:B------:R-:W-:Y:S01]  /*48f0*/  FFMA.FTZ R4, -R0.reuse, R53, R62 ;  /* 0x0000003500047223 */ /* 0x040fe2000001013e */
[----:B------:R-:W-:Y:S01]  /*4900*/  FFMA.FTZ R39, -R0, R16, R63 ;  /* 0x0000001000277223 */ /* 0x000fe2000001013f */
[----:B------:R-:W-:Y:S01]  /*4910*/  FSEL R53, R14, -INF , !P0 ;  /* 0xff8000000e357808 */ /* 0x000fe20004000000 */
[----:B------:R-:W-:Y:S02]  /*4920*/  IMAD.IADD R16, R12, 0x1, -R19 ;  /* 0x000000010c107824 */ /* 0x000fe400078e0a13 */
[----:B------:R-:W-:-:S02]  /*4930*/  VIADD R17, R13, 0x18 ;  /* 0x000000180d117836 */ /* 0x000fc40000000000 */
[C---:B------:R-:W-:Y:S01]  /*4940*/  IMAD.IADD R14, R12.reuse, 0x1, -R15 ;  /* 0x000000010c0e7824 */ /* 0x040fe200078e0a0f */
[----:B------:R-:W-:Y:S02]  /*4950*/  FSEL R35, R35, -INF , !P0 ;  /* 0xff80000023237808 */ /* 0x000fe40004000000 */
[-C--:B------:R-:W-:Y:S01]  /*4960*/  ISETP.GE.AND P0, PT, R57, R25.reuse, PT ;  /* 0x000000193900720c */ /* 0x080fe20003f06270 */
[----:B------:R-:W-:Y:S01]  /*4970*/  IMAD.IADD R57, R12, 0x1, -R57 ;  /* 0x000000010c397824 */ /* 0x000fe200078e0a39 */
[----:B------:R-:W-:Y:S01]  /*4980*/  IABS R16, R16 ;  /* 0x0000001000107213 */ /* 0x000fe20000000000 */
[--C-:B------:R-:W-:Y:S01]  /*4990*/  IMAD.IADD R23, R10, 0x1, -R17.reuse ;  /* 0x000000010a177824 */ /* 0x100fe200078e0a11 */
[CC--:B------:R-:W-:Y:S01]  /*49a0*/  ISETP.GE.AND P1, PT, R13.reuse, R25.reuse, PT ;  /* 0x000000190d00720c */ /* 0x0c0fe20003f26270 */
[----:B------:R-:W-:Y:S01]  /*49b0*/  VIADD R65, R13, 0x10 ;  /* 0x000000100d417836 */ /* 0x000fe20000000000 */
[----:B------:R-:W-:Y:S01]  /*49c0*/  ISETP.GE.AND P2, PT, R17, R25, PT ;  /* 0x000000191100720c */ /* 0x000fe20003f46270 */
[----:B------:R-:W-:Y:S01]  /*49d0*/  IMAD.IADD R17, R12, 0x1, -R17 ;  /* 0x000000010c117824 */ /* 0x000fe200078e0a11 */
[----:B------:R-:W-:-:S02]  /*49e0*/  IABS R14, R14 ;  /* 0x0000000e000e7213 */ /* 0x000fc40000000000 */
[----:B------:R-:W-:Y:S01]  /*49f0*/  I2FP.F32.S32 R16, R16 ;  /* 0x0000001000107245 */ /* 0x000fe20000201400 */
[----:B------:R-:W-:Y:S01]  /*4a00*/  VIADD R63, R13, 0x31 ;  /* 0x000000310d3f7836 */ /* 0x000fe20000000000 */
[----:B------:R-:W-:Y:S02]  /*4a10*/  FSEL R8, R64, -INF , !P1 ;  /* 0xff80000040087808 */ /* 0x000fe40004800000 */
[----:B------:R-:W-:Y:S02]  /*4a20*/  FSEL R37, R37, -INF , !P1 ;  /* 0xff80000025257808 */ /* 0x000fe40004800000 */
[----:B------:R-:W-:Y:S02]  /*4a30*/  IABS R57, R57 ;  /* 0x0000003900397213 */ /* 0x000fe40000000000 */
[----:B------:R-:W-:Y:S01]  /*4a40*/  I2FP.F32.S32 R14, R14 ;  /* 0x0000000e000e7245 */ /* 0x000fe20000201400 */
[----:B------:R-:W-:Y:S01]  /*4a50*/  IMAD.IADD R33, R10, 0x1, -R65 ;  /* 0x000000010a217824 */ /* 0x000fe200078e0a41 */
[----:B------:R-:W-:-:S02]  /*4a60*/  ISETP.GE.AND P1, PT, R15, R25, PT ;  /* 0x000000190f00720c */ /* 0x000fc40003f26270 */
[----:B------:R-:W-:Y:S02]  /*4a70*/  IABS R23, R23 ;  /* 0x0000001700177213 */ /* 0x000fe40000000000 */
[----:B------:R-:W-:Y:S01]  /*4a80*/  ISETP.GE.AND P4, PT, R65, R25, PT ;  /* 0x000000194100720c */ /* 0x000fe20003f86270 */
[----:B------:R-:W-:Y:S01]  /*4a90*/  IMAD.IADD R65, R12, 0x1, -R65 ;  /* 0x000000010c417824 */ /* 0x000fe200078e0a41 */
[----:B------:R-:W-:Y:S01]  /*4aa0*/  IABS R15, R17 ;  /* 0x00000011000f7213 */ /* 0x000fe20000000000 */
[C---:B------:R-:W-:Y:S01]  /*4ab0*/  FFMA.FTZ R17, -R0.reuse, R16, R59 ;  /* 0x0000001000117223 */ /* 0x040fe2000001013b */
[----:B------:R-:W-:Y:S01]  /*4ac0*/  I2FP.F32.S32 R57, R57 ;  /* 0x0000003900397245 */ /* 0x000fe20000201400 */
[----:B------:R-:W-:Y:S01]  /*4ad0*/  FFMA.FTZ R14, -R0, R14, R55 ;  /* 0x0000000e000e7223 */ /* 0x000fe20000010137 */
[----:B------:R-:W-:Y:S01]  /*4ae0*/  IMAD.IADD R16, R10, 0x1, -R63 ;  /* 0x000000010a107824 */ /* 0x000fe200078e0a3f */
[----:B------:R-:W-:Y:S01]  /*4af0*/  I2FP.F32.S32 R23, R23 ;  /* 0x0000001700177245 */ /* 0x000fe20000201400 */
[C---:B------:R-:W-:Y:S01]  /*4b00*/  VIADD R71, R13.reuse, 0x21 ;  /* 0x000000210d477836 */ /* 0x040fe20000000000 */
[----:B------:R-:W-:Y:S01]  /*4b10*/  I2FP.F32.S32 R15, R15 ;  /* 0x0000000f000f7245 */ /* 0x000fe20000201400 */
[----:B------:R-:W-:Y:S01]  /*4b20*/  VIADD R59, R13, 0x38 ;  /* 0x000000380d3b7836 */ /* 0x000fe20000000000 */
[----:B------:R-:W-:Y:S01]  /*4b30*/  ISETP.GE.AND P3, PT, R19, R25, PT ;  /* 0x000000191300720c */ /* 0x000fe20003f66270 */
[----:B------:R-:W-:Y:S01]  /*4b40*/  FFMA.FTZ R50, -R0, R57, R50 ;  /* 0x0000003900327223 */ /* 0x000fe20000010132 */
[----:B------:R-:W-:Y:S01]  /*4b50*/  IABS R19, R65 ;  /* 0x0000004100137213 */ /* 0x000fe20000000000 */
[C---:B------:R-:W-:Y:S01]  /*4b60*/  VIADD R69, R13.reuse, 0x28 ;  /* 0x000000280d457836 */ /* 0x040fe20000000000 */
[----:B------:R-:W-:Y:S01]  /*4b70*/  IABS R33, R33 ;  /* 0x0000002100217213 */ /* 0x000fe20000000000 */
[C---:B------:R-:W-:Y:S01]  /*4b80*/  VIADD R67, R13.reuse, 0x29 ;  /* 0x000000290d437836 */ /* 0x040fe20000000000 */
[----:B------:R-:W-:Y:S01]  /*4b90*/  FSEL R57, R60, -INF , !P6 ;  /* 0xff8000003c397808 */ /* 0x000fe20007000000 */
[C---:B------:R-:W-:Y:S01]  /*4ba0*/  VIADD R65, R13.reuse, 0x30 ;  /* 0x000000300d417836 */ /* 0x040fe20000000000 */
[----:B------:R-:W-:Y:S01]  /*4bb0*/  FSEL R4, R4, -INF , !P6 ;  /* 0xff80000004047808 */ /* 0x000fe20007000000 */
[----:B------:R-:W-:Y:S01]  /*4bc0*/  VIADD R73, R13, 0x39 ;  /* 0x000000390d497836 */ /* 0x000fe20000000000 */
[----:B------:R-:W-:Y:S01]  /*4bd0*/  FSEL R13, R14, -INF , !P1 ;  /* 0xff8000000e0d7808 */ /* 0x000fe20004800000 */
[C---:B------:R-:W-:Y:S01]  /*4be0*/  FFMA.FTZ R23, -R0.reuse, R23, R52 ;  /* 0x0000001700177223 */ /* 0x040fe20000010134 */
[----:B------:R-:W-:Y:S01]  /*4bf0*/  IABS R16, R16 ;  /* 0x0000001000107213 */ /* 0x000fe20000000000 */
[----:B------:R-:W-:Y:S01]  /*4c00*/  FFMA.FTZ R15, -R0, R15, R54 ;  /* 0x0000000f000f7223 */ /* 0x000fe20000010136 */
[----:B------:R-:W-:Y:S01]  /*4c10*/  ISETP.GE.AND P6, PT, R71, R25, PT ;  /* 0x000000194700720c */ /* 0x000fe20003fc6270 */
[----:B------:R-:W-:-:S02]  /*4c20*/  IMAD.IADD R32, R10, 0x1, -R71 ;  /* 0x000000010a207824 */ /* 0x000fc400078e0a47 */
[----:B------:R-:W-:Y:S02]  /*4c30*/  IMAD.IADD R14, R10, 0x1, -R59 ;  /* 0x000000010a0e7824 */ /* 0x000fe400078e0a3b */
[----:B------:R-:W-:Y:S01]  /*4c40*/  IMAD.IADD R71, R12, 0x1, -R71 ;  /* 0x000000010c477824 */ /* 0x000fe200078e0a47 */
[----:B------:R-:W-:Y:S01]  /*4c50*/  I2FP.F32.S32 R33, R33 ;  /* 0x0000002100217245 */ /* 0x000fe20000201400 */
[C---:B------:R-:W-:Y:S01]  /*4c60*/  IMAD.IADD R22, R10.reuse, 0x1, -R69 ;  /* 0x000000010a167824 */ /* 0x040fe200078e0a45 */
[----:B------:R-:W-:Y:S01]  /*4c70*/  I2FP.F32.S32 R19, R19 ;  /* 0x0000001300137245 */ /* 0x000fe20000201400 */
[C---:B------:R-:W-:Y:S01]  /*4c80*/  IMAD.IADD R20, R10.reuse, 0x1, -R67 ;  /* 0x000000010a147824 */ /* 0x040fe200078e0a43 */
[----:B------:R-:W-:Y:S01]  /*4c90*/  I2FP.F32.S32 R16, R16 ;  /* 0x0000001000107245 */ /* 0x000fe20000201400 */
[C---:B------:R-:W-:Y:S02]  /*4ca0*/  IMAD.IADD R18, R10.reuse, 0x1, -R65 ;  /* 0x000000010a127824 */ /* 0x040fe400078e0a41 */
[----:B------:R-:W-:Y:S01]  /*4cb0*/  IMAD.IADD R10, R10, 0x1, -R73 ;  /* 0x000000010a0a7824 */ /* 0x000fe200078e0a49 */
[----:B------:R-:W-:-:S02]  /*4cc0*/  FSEL R23, R23, -INF , !P2 ;  /* 0xff80000017177808 */ /* 0x000fc40005000000 */
[----:B------:R-:W-:Y:S02]  /*4cd0*/  FSEL R15, R15, -INF , !P2 ;  /* 0xff8000000f0f7808 */ /* 0x000fe40005000000 */
[----:B------:R-:W-:Y:S02]  /*4ce0*/  IABS R14, R14 ;  /* 0x0000000e000e7213 */ /* 0x000fe40000000000 */
[----:B------:R-:W-:Y:S01]  /*4cf0*/  ISETP.GE.AND P2, PT, R63, R25, PT ;  /* 0x000000193f00720c */ /* 0x000fe20003f46270 */
[----:B------:R-:W-:Y:S01]  /*4d00*/  IMAD.IADD R63, R12, 0x1, -R63 ;  /* 0x000000010c3f7824 */ /* 0x000fe200078e0a3f */
[----:B------:R-:W-:Y:S01]  /*4d10*/  IABS R71, R71 ;  /* 0x0000004700477213 */ /* 0x000fe20000000000 */
[C---:B------:R-:W-:Y:S01]  /*4d20*/  FFMA.FTZ R33, -R0.reuse, R33, R56 ;  /* 0x0000002100217223 */ /* 0x040fe20000010138 */
[C---:B------:R-:W-:Y:S01]  /*4d30*/  FFMA.FTZ R19, -R0.reuse, R19, R58 ;  /* 0x0000001300137223 */ /* 0x040fe2000001013a */
[----:B------:R-:W-:Y:S01]  /*4d40*/  IABS R10, R10 ;  /* 0x0000000a000a7213 */ /* 0x000fe20000000000 */
[----:B------:R-:W-:Y:S01]  /*4d50*/  FFMA.FTZ R16, -R0, R16, R41 ;  /* 0x0000001000107223 */ /* 0x000fe20000010129 */
[----:B------:R-:W-:-:S02]  /*4d60*/  I2FP.F32.S32 R41, R14 ;  /* 0x0000000e00297245 */ /* 0x000fc40000201400 */
[----:B------:R-:W-:Y:S02]  /*4d70*/  I2FP.F32.S32 R14, R71 ;  /* 0x00000047000e7245 */ /* 0x000fe40000201400 */
[----:B------:R-:W-:Y:S02]  /*4d80*/  I2FP.F32.S32 R10, R10 ;  /* 0x0000000a000a7245 */ /* 0x000fe40000201400 */
[----:B------:R-:W-:Y:S02]  /*4d90*/  IABS R63, R63 ;  /* 0x0000003f003f7213 */ /* 0x000fe40000000000 */
[----:B------:R-:W-:Y:S02]  /*4da0*/  FSEL R55, R61, -INF , !P5 ;  /* 0xff8000003d377808 */ /* 0x000fe40006800000 */
[----:B------:R-:W-:Y:S02]  /*4db0*/  FSEL R39, R39, -INF , !P5 ;  /* 0xff80000027277808 */ /* 0x000fe40006800000 */
[----:B------:R-:W-:-:S02]  /*4dc0*/  FSEL R33, R33, -INF , !P4 ;  /* 0xff80000021217808 */ /* 0x000fc40006000000 */
[----:B------:R-:W-:Y:S02]  /*4dd0*/  FSEL R19, R19, -INF , !P4 ;  /* 0xff80000013137808 */ /* 0x000fe40006000000 */
[----:B------:R-:W-:Y:S02]  /*4de0*/  FSEL R31, R31, -INF , !P3 ;  /* 0xff8000001f1f7808 */ /* 0x000fe40005800000 */
[----:B------:R-:W-:Y:S02]  /*4df0*/  FSEL R17, R17, -INF , !P3 ;  /* 0xff80000011117808 */ /* 0x000fe40005800000 */
[----:B------:R-:W-:Y:S01]  /*4e00*/  FSEL R21, R21, -INF , !P1 ;  /* 0xff80000015157808 */ /* 0x000fe20004800000 */
[----:B------:R-:W-:Y:S01]  /*4e10*/  FFMA.FTZ R51, -R0, R14, R51 ;  /* 0x0000000e00337223 */ /* 0x000fe20000010133 */
[-C--:B------:R-:W-:Y:S01]  /*4e20*/  ISETP.GE.AND P5, PT, R69, R25.reuse, PT ;  /* 0x000000194500720c */ /* 0x080fe20003fa6270 */
[C---:B------:R-:W-:Y:S01]  /*4e30*/  IMAD.IADD R69, R12.reuse, 0x1, -R69 ;  /* 0x000000010c457824 */ /* 0x040fe200078e0a45 */
        /* <DEDUP_REMOVED lines=9> */
[----:B------:R-:W-:Y:S01]  /*4ed0*/  FFMA.FTZ R89, -R0, R10, R89 ;  /* 0x0000000a00597223 */ /* 0x000fe20000010159 */
[----:B------:R-:W-:-:S02]  /*4ee0*/  I2FP.F32.S32 R14, R63 ;  /* 0x0000003f000e7245 */ /* 0x000fc40000201400 */
[----:B------:R-:W-:Y:S02]  /*4ef0*/  I2FP.F32.S32 R32, R32 ;  /* 0x0000002000207245 */ /* 0x000fe40000201400 */
[----:B------:R-:W-:Y:S01]  /*4f00*/  FMNMX3.FTZ R10, R8, R53, R57, !PT ;  /* 0x00000035080a7276 */ /* 0x000fe20007810039 */
[C---:B------:R-:W-:Y:S01]  /*4f10*/  FFMA.FTZ R43, -R0.reuse, R14, R43 ;  /* 0x0000000e002b7223 */ /* 0x040fe2000001012b */
[----:B------:R-:W-:Y:S02]  /*4f20*/  IABS R20, R20 ;  /* 0x0000001400147213 */ /* 0x000fe40000000000 */
[----:B------:R-:W-:Y:S02]  /*4f30*/  IABS R18, R18 ;  /* 0x0000001200127213 */ /* 0x000fe40000000000 */
[----:B------:R-:W-:Y:S02]  /*4f40*/  I2FP.F32.S32 R61, R22 ;  /* 0x00000016003d7245 */ /* 0x000fe40000201400 */
[----:B------:R-:W-:Y:S01]  /*4f50*/  IABS R12, R12 ;  /* 0x0000000c000c7213 */ /* 0x000fe20000000000 */
[----:B------:R-:W-:Y:S01]  /*4f60*/  FFMA.FTZ R32, -R0, R32, R49 ;  /* 0x0000002000207223 */ /* 0x000fe20000010131 */
[----:B------:R-:W-:Y:S01]  /*4f70*/  FMNMX3.FTZ R14, R10, R55, R33, !PT ;  /* 0x000000370a0e7276 */ /* 0x000fe20007810021 */
[----:B------:R-:W-:Y:S01]  /*4f80*/  FFMA.FTZ R44, -R0, R61, R44 ;  /* 0x0000003d002c7223 */ /* 0x000fe2000001012c */
[----:B------:R-:W-:-:S02]  /*4f90*/  I2FP.F32.S32 R20, R20 ;  /* 0x0000001400147245 */ /* 0x000fc40000201400 */
[----:B------:R-:W-:Y:S02]  /*4fa0*/  I2FP.F32.S32 R49, R18 ;  /* 0x0000001200317245 */ /* 0x000fe40000201400 */
[----:B------:R-:W-:Y:S02]  /*4fb0*/  I2FP.F32.S32 R10, R12 ;  /* 0x0000000c000a7245 */ /* 0x000fe40000201400 */
[----:B------:R-:W-:Y:S02]  /*4fc0*/  FSEL R125, R48, -INF , !P0 ;  /* 0xff800000307d7808 */ /* 0x000fe40004000000 */
[----:B------:R-:W-:Y:S01]  /*4fd0*/  FMNMX3.FTZ R12, R14, R31, R23, !PT ;  /* 0x0000001f0e0c7276 */ /* 0x000fe20007810017 */
[C---:B------:R-:W-:Y:S01]  /*4fe0*/  FFMA.FTZ R20, -R0.reuse, R20, R45 ;  /* 0x0000001400147223 */ /* 0x040fe2000001012d */
[----:B------:R-:W-:Y:S01]  /*4ff0*/  FFMA.FTZ R40, -R0, R49, R40 ;  /* 0x0000003100287223 */ /* 0x000fe20000010128 */
[----:B------:R-:W-:Y:S02]  /*5000*/  IABS R69, R69 ;  /* 0x0000004500457213 */ /* 0x000fe40000000000 */
[----:B------:R-:W-:-:S02]  /*5010*/  FSEL R137, R32, -INF , !P6 ;  /* 0xff80000020897808 */ /* 0x000fc40007000000 */
[----:B------:R-:W-:Y:S02]  /*5020*/  FSEL R135, R44, -INF , !P5 ;  /* 0xff8000002c877808 */ /* 0x000fe40006800000 */
[----:B------:R-:W-:Y:S01]  /*5030*/  FMNMX3.FTZ R12, R12, R21, R125, !PT ;  /* 0x000000150c0c7276 */ /* 0x000fe2000781007d */
[----:B------:R-:W-:Y:S01]  /*5040*/  FFMA.FTZ R88, -R0, R41, R88 ;  /* 0x0000002900587223 */ /* 0x000fe20000010158 */
[----:B------:R-:W-:Y:S02]  /*5050*/  FMNMX3.FTZ R14, R37, R35, R4, !PT ;  /* 0x00000023250e7276 */ /* 0x000fe40007810004 */
[----:B------:R-:W-:Y:S02]  /*5060*/  IABS R67, R67 ;  /* 0x0000004300437213 */ /* 0x000fe40000000000 */
[----:B------:R-:W-:Y:S02]  /*5070*/  I2FP.F32.S32 R69, R69 ;  /* 0x0000004500457245 */ /* 0x000fe40000201400 */
[----:B------:R-:W-:-:S02]  /*5080*/  IABS R65, R65 ;  /* 0x0000004100417213 */ /* 0x000fc40000000000 */
[----:B------:R-:W-:Y:S02]  /*5090*/  FSEL R133, R20, -INF , !P4 ;  /* 0xff80000014857808 */ /* 0x000fe40006000000 */
[----:B------:R-:W-:Y:S02]  /*50a0*/  FSEL R130, R40, -INF , !P3 ;  /* 0xff80000028827808 */ /* 0x000fe40005800000 */
[----:B------:R-:W-:Y:S02]  /*50b0*/  FMNMX3.FTZ R41, R12, R137, R135, !PT ;  /* 0x000000890c297276 */ /* 0x000fe40007810087 */
[----:B------:R-:W-:Y:S02]  /*50c0*/  FMNMX3.FTZ R14, R14, R39, R19, !PT ;  /* 0x000000270e0e7276 */ /* 0x000fe40007810013 */
[----:B------:R-:W-:Y:S01]  /*50d0*/  FSEL R123, R50, -INF , !P0 ;  /* 0xff800000327b7808 */ /* 0x000fe20004000000 */
[----:B------:R-:W-:Y:S01]  /*50e0*/  FFMA.FTZ R46, -R0, R69, R46 ;  /* 0x00000045002e7223 */ /* 0x000fe2000001012e */
[----:B------:R-:W-:-:S02]  /*50f0*/  ISETP.GE.AND P0, PT, R73, R25, PT ;  /* 0x000000194900720c */ /* 0x000fc40003f06270 */
[----:B------:R-:W-:Y:S02]  /*5100*/  I2FP.F32.S32 R67, R67 ;  /* 0x0000004300437245 */ /* 0x000fe40000201400 */
        /* <DEDUP_REMOVED lines=8> */
[----:B------:R-:W-:Y:S01]  /*5190*/  FFMA.FTZ R42, -R0, R65, R42 ;  /* 0x00000041002a7223 */ /* 0x000fe2000001012a */
[----:B------:R-:W-:Y:S02]  /*51a0*/  FSEL R126, R89, -INF , !P0 ;  /* 0xff800000597e7808 */ /* 0x000fe40004000000 */
[----:B------:R-:W-:Y:S02]  /*51b0*/  FMNMX3.FTZ R41, R41, R121, R128, !PT ;  /* 0x0000007929297276 */ /* 0x000fe40007810080 */
[----:B------:R-:W-:Y:S02]  /*51c0*/  FSEL R131, R51, -INF , !P6 ;  /* 0xff80000033837808 */ /* 0x000fe40007000000 */
[----:B------:R-:W-:-:S02]  /*51d0*/  FSEL R129, R46, -INF , !P5 ;  /* 0xff8000002e817808 */ /* 0x000fc40006800000 */
[----:B------:R-:W-:Y:S01]  /*51e0*/  FMNMX3.FTZ R14, R14, R13, R123, !PT ;  /* 0x0000000d0e0e7276 */ /* 0x000fe2000781007b */
[----:B------:R-:W-:Y:S01]  /*51f0*/  FFMA.FTZ R90, -R0, R59, R90 ;  /* 0x0000003b005a7223 */ /* 0x000fe2000001015a */
[----:B------:R-:W-:Y:S02]  /*5200*/  FMNMX.FTZ R12, R126, R41, !PT ;  /* 0x000000297e0c7209 */ /* 0x000fe40007810000 */
[----:B------:R-:W-:Y:S02]  /*5210*/  FSEL R127, R47, -INF , !P4 ;  /* 0xff8000002f7f7808 */ /* 0x000fe40006000000 */
[----:B------:R-:W-:Y:S02]  /*5220*/  FSEL R122, R42, -INF , !P3 ;  /* 0xff8000002a7a7808 */ /* 0x000fe40005800000 */
[----:B------:R-:W-:Y:S01]  /*5230*/  FMNMX3.FTZ R14, R14, R131, R129, !PT ;  /* 0x000000830e0e7276 */ /* 0x000fe20007810081 */
[----:B------:R-:W-:Y:S01]  /*5240*/  FFMA.FTZ R10, -R0, R10, R91 ;  /* 0x0000000a000a7223 */ /* 0x000fe2000001015b */
        /* <DEDUP_REMOVED lines=23> */
[-CC-:B------:R-:W-:Y:S01]  /*53c0*/  FFMA.FTZ R112, R57, R117.reuse, -R132.reuse ;  /* 0x0000007539707223 */ /* 0x180fe20000010884 */
[----:B---3--:R-:W-:Y:S01]  /*53d0*/  FMNMX.FTZ R102, R41, R102, !PT ;  /* 0x0000006629667209 */ /* 0x008fe20007810000 */
[----:B------:R-:W1:Y:S03]  /*53e0*/  LDSM.16.MT88.4 R56, [R144+0x8000] ;  /* 0x008000009038783b */ /* 0x000e660000004200 */
[----:B------:R-:W-:Y:S01]  /*53f0*/  FSETP.NEU.FTZ.AND P0, PT, R102, -INF , PT ;  /* 0xff8000006600780b */ /* 0x000fe20003f1d000 */
[----:B------:R-:W-:Y:S01]  /*5400*/  FMUL.FTZ R124, R117, R102 ;  /* 0x00000066757c7220 */ /* 0x000fe20000410000 */
[----:B------:R-:W-:Y:S04]  /*5410*/  LDSM.16.MT88.4 R48, [R145+0x8000] ;  /* 0x008000009130783b */ /* 0x000fe80000004200 */
        /* <DEDUP_REMOVED lines=14> */
[----:B------:R-:W3:Y:S03]  /*5500*/  LDSM.16.MT88.4 R12, [R144+0x8800] ;  /* 0x00880000900c783b */ /* 0x000ee60000004200 */
[----:B------:R-:W4:Y:S01]  /*5510*/  MUFU.EX2 R111, R111 ;  /* 0x0000006f006f7308 */ /* 0x000f220000000800 */
[----:B------:R-:W5:Y:S03]  /*5520*/  LDSM.16.MT88.4 R8, [R150+0xa800] ;  /* 0x00a800009608783b */ /* 0x000f660000004200 */
[----:B------:R-:W-:Y:S01]  /*5530*/  MUFU.EX2 R114, R114 ;  /* 0x0000007200727308 */ /* 0x000fe20000000800 */
[----:B------:R-:W-:Y:S01]  /*5540*/  IMAD.IADD R146, R5, 0x1, R150 ;  /* 0x0000000105927824 */ /* 0x000fe200078e0296 */
[----:B------:R-:W-:Y:S02]  /*5550*/  LDSM.16.MT88.4 R80, [R145+0xa000] ;  /* 0x00a000009150783b */ /* 0x000fe40000004200 */
[----:B------:R-:W1:Y:S04]  /*5560*/  MUFU.EX2 R113, R113 ;  /* 0x0000007100717308 */ /* 0x000e680000000800 */
[----:B------:R-:W-:Y:S04]  /*5570*/  MUFU.EX2 R110, R110 ;  /* 0x0000006e006e7308 */ /* 0x000fe80000000800 */
[----:B------:R-:W3:Y:S01]  /*5580*/  MUFU.EX2 R109, R109 ;  /* 0x0000006d006d7308 */ /* 0x000ee20000000800 */
[----:B--2---:R-:W-:Y:S01]  /*5590*/  F2FP.F16.F32.PACK_AB R88, R115, R116 ;  /* 0x000000747358723e */ /* 0x004fe200000000ff */
[-CC-:B------:R-:W-:Y:S01]  /*55a0*/  FFMA.FTZ R105, R33, R117.reuse, -R132.reuse ;  /* 0x0000007521697223 */ /* 0x180fe20000010884 */
[----:B----4-:R-:W-:Y:S01]  /*55b0*/  F2FP.F16.F32.PACK_AB R90, R111, R112 ;  /* 0x000000706f5a723e */ /* 0x010fe200000000ff */
[-CC-:B------:R-:W-:Y:S01]  /*55c0*/  FFMA.FTZ R104, R23, R117.reuse, -R132.reuse ;  /* 0x0000007517687223 */ /* 0x180fe20000010884 */
[-C--:B------:R-:W-:Y:S01]  /*55d0*/  FFMA.FTZ R101, R21, R117.reuse, -R132 ;  /* 0x0000007515657223 */ /* 0x080fe20000010884 */
[----:B-1----:R-:W-:Y:S01]  /*55e0*/  F2FP.F16.F32.PACK_AB R89, R113, R114 ;  /* 0x000000727159723e */ /* 0x002fe200000000ff */
[-CC-:B------:R-:W-:Y:S01]  /*55f0*/  FFMA.FTZ R107, R19, R117.reuse, -R124.reuse ;  /* 0x00000075136b7223 */ /* 0x180fe2000001087c */
[----:B------:R-:W-:Y:S01]  /*5600*/  FFMA.FTZ R106, R17, R117, -R124 ;  /* 0x00000075116a7223 */ /* 0x000fe2000001087c */
[----:B------:R-:W1:Y:S01]  /*5610*/  LDSM.16.MT88.4 R40, [R146+0x8000] ;  /* 0x008000009228783b */ /* 0x000e620000004200 */
[----:B------:R-:W-:Y:S03]  /*5620*/  MUFU.EX2 R108, R108 ;  /* 0x0000006c006c7308 */ /* 0x000fe60000000800 */
[----:B------:R-:W2:Y:S01]  /*5630*/  LDSM.16.MT88.4 R72, [R146+0xa000] ;  /* 0x00a000009248783b */ /* 0x000ea20000004200 */
[----:B---3--:R-:W-:Y:S01]  /*5640*/  F2FP.F16.F32.PACK_AB R91, R109, R110 ;  /* 0x0000006e6d5b723e */ /* 0x008fe200000000ff */
[----:B------:R-:W3:Y:S02]  /*5650*/  MUFU.EX2 R105, R105 ;  /* 0x0000006900697308 */ /* 0x000ee40000000800 */
[----:B------:R-:W4:Y:S02]  /*5660*/  LDSM.16.MT88.4 R20, [R144+0xa000] ;  /* 0x00a000009014783b */ /* 0x000f240000004200 */
[----:B------:R-:W-:Y:S02]  /*5670*/  MUFU.EX2 R104, R104 ;  /* 0x0000006800687308 */ /* 0x000fe40000000800 */
[C---:B------:R-:W-:Y:S01]  /*5680*/  HMMA.16816.F32 R52, R88.reuse, R56, RZ ;  /* 0x000000385834723c */ /* 0x040fe200000018ff */
[----:B------:R-:W4:Y:S01]  /*5690*/  LDSM.16.MT88.4 R16, [R145+0x8800] ;  /* 0x008800009110783b */ /* 0x000f220000004200 */
[----:B------:R-:W5:Y:S03]  /*56a0*/  MUFU.EX2 R101, R101 ;  /* 0x0000006500657308 */ /* 0x000f660000000800 */
[----:B------:R-:W-:Y:S01]  /*56b0*/  LDSM.16.MT88.4 R32, [R146+0x8800] ;  /* 0x008800009220783b */ /* 0x000fe20000004200 */
[----:B------:R-:W-:Y:S02]  /*56c0*/  MUFU.EX2 R107, R107 ;  /* 0x0000006b006b7308 */ /* 0x000fe40000000800 */
[C---:B------:R-:W-:Y:S02]  /*56d0*/  HMMA.16816.F32 R60, R88.reuse, R64, RZ ;  /* 0x00000040583c723c */ /* 0x040fe400000018ff */
[----:B------:R-:W5:Y:S04]  /*56e0*/  MUFU.EX2 R106, R106 ;  /* 0x0000006a006a7308 */ /* 0x000f680000000800 */
[----:B------:R-:W-:Y:S02]  /*56f0*/  MUFU.EX2 R100, R100 ;  /* 0x0000006400647308 */ /* 0x000fe40000000800 */
[C---:B------:R-:W-:Y:S02]  /*5700*/  HMMA.16816.F32 R56, R88.reuse, R58, RZ ;  /* 0x0000003a5838723c */ /* 0x040fe400000018ff */
[----:B------:R-:W1:Y:S06]  /*5710*/  MUFU.EX2 R31, R31 ;  /* 0x0000001f001f7308 */ /* 0x000e6c0000000800 */
[----:B------:R-:W-:Y:S01]  /*5720*/  HMMA.16816.F32 R64, R88, R66, RZ ;  /* 0x000000425840723c */ /* 0x000fe200000018ff */
[----:B---3--:R-:W-:-:S02]  /*5730*/  F2FP.F16.F32.PACK_AB R4, R108, R105 ;  /* 0x000000696c04723e */ /* 0x008fc400000000ff */
[----:B-----5:R-:W-:Y:S02]  /*5740*/  F2FP.F16.F32.PACK_AB R6, R101, R104 ;  /* 0x000000686506723e */ /* 0x020fe400000000ff */
[----:B------:R-:W-:-:S03]  /*5750*/  F2FP.F16.F32.PACK_AB R5, R106, R107 ;  /* 0x0000006b6a05723e */ /* 0x000fc600000000ff */
[----:B------:R-:W-:Y:S01]  /*5760*/  HMMA.16816.F32 R96, R88, R92, RZ ;  /* 0x0000005c5860723c */ /* 0x000fe200000018ff */
[----:B-1----:R-:W-:-:S07]  /*5770*/  F2FP.F16.F32.PACK_AB R7, R31, R100 ;  /* 0x000000641f07723e */ /* 0x002fce00000000ff */
[----:B------:R-:W-:Y:S08]  /*5780*/  HMMA.16816.F32 R92, R88, R94, RZ ;  /* 0x0000005e585c723c */ /* 0x000ff000000018ff */
[C---:B------:R-:W-:Y:S08]  /*5790*/  HMMA.16816.F32 R52, R4.reuse, R12, R52 ;  /* 0x0000000c0434723c */ /* 0x040ff00000001834 */
[C---:B------:R-:W-:Y:S01]  /*57a0*/  HMMA.16816.F32 R56, R4.reuse, R14, R56 ;  /* 0x0000000e0438723c */ /* 0x040fe20000001838 */
[----:B------:R-:W1:Y:S07]  /*57b0*/  LDSM.16.MT88.4 R12, [R145+0xa800] ;  /* 0x00a80000910c783b */ /* 0x000e6e0000004200 */
        /* <DEDUP_REMOVED lines=8> */
[C---:B--2---:R-:W-:Y:S08]  /*5840*/  HMMA.16816.F32 R68, R88.reuse, R72, RZ ;  /* 0x000000485844723c */ /* 0x044ff000000018ff */
[C---:B------:R-:W-:Y:S08]  /*5850*/  HMMA.16816.F32 R76, R88.reuse, R80, RZ ;  /* 0x00000050584c723c */ /* 0x040ff000000018ff */
[C---:B------:R-:W-:Y:S08]  /*5860*/  HMMA.16816.F32 R40, R88.reuse, R42, RZ ;  /* 0x0000002a5828723c */ /* 0x040ff000000018ff */
[C---:B------:R-:W-:Y:S08]  /*5870*/  HMMA.16816.F32 R72, R88.reuse, R74, RZ ;  /* 0x0000004a5848723c */ /* 0x040ff000000018ff */
[C---:B------:R-:W-:Y:S08]  /*5880*/  HMMA.16816.F32 R80, R88.reuse, R82, RZ ;  /* 0x000000525850723c */ /* 0x040ff000000018ff */
[C---:B----4-:R-:W-:Y:S08]  /*5890*/  HMMA.16816.F32 R84, R88.reuse, R20, RZ ;  /* 0x000000145854723c */ /* 0x050ff000000018ff */
[----:B------:R-:W-:Y:S01]  /*58a0*/  HMMA.16816.F32 R88, R88, R22, RZ ;  /* 0x000000165858723c */ /* 0x000fe200000018ff */
[----:B------:R-:W-:-:S07]  /*58b0*/  FFMA.FTZ R136, R123, R117, -R124 ;  /* 0x000000757b887223 */ /* 0x000fce000001087c */
[C---:B------:R-:W-:Y:S01]  /*58c0*/  HMMA.16816.F32 R44, R4.reuse, R16, R44 ;  /* 0x00000010042c723c */ /* 0x040fe2000000182c */
[-CC-:B------:R-:W-:Y:S01]  /*58d0*/  FFMA.FTZ R134, R135, R117.reuse, -R132.reuse ;  /* 0x0000007587867223 */ /* 0x180fe20000010884 */
[-CC-:B------:R-:W-:Y:S01]  /*58e0*/  FFMA.FTZ R121, R121, R117.reuse, -R132.reuse ;  /* 0x0000007579797223 */ /* 0x180fe20000010884 */
[-C--:B------:R-:W-:Y:S01]  /*58f0*/  FFMA.FTZ R180, R126, R117.reuse, -R132 ;  /* 0x000000757eb47223 */ /* 0x080fe20000010884 */
[-C--:B------:R-:W-:Y:S01]  /*5900*/  FFMA.FTZ R181, R118, R117.reuse, -R124 ;  /* 0x0000007576b57223 */ /* 0x080fe2000001087c */
[-CC-:B------:R-:W-:Y:S01]  /*5910*/  FFMA.FTZ R130, R130, R117.reuse, -R132.reuse ;  /* 0x0000007582827223 */ /* 0x180fe20000010884 */
[-C--:B------:R-:W-:Y:S01]  /*5920*/  FFMA.FTZ R128, R128, R117.reuse, -R132 ;  /* 0x0000007580807223 */ /* 0x080fe20000010884 */
[----:B------:R-:W-:Y:S01]  /*5930*/  LDSM.16.MT88.4 R20, [R145+0x9800] ;  /* 0x009800009114783b */ /* 0x000fe20000004200 */
[C---:B------:R-:W-:Y:S03]  /*5940*/  HMMA.16816.F32 R48, R4.reuse, R18, R48 ;  /* 0x000000120430723c */ /* 0x040fe60000001830 */
[----:B------:R-:W2:Y:S05]  /*5950*/  LDSM.16.MT88.4 R16, [R146+0xa800] ;  /* 0x00a800009210783b */ /* 0x000eaa0000004200 */
[C---:B-1----:R-:W-:Y:S08]  /*5960*/  HMMA.16816.F32 R76, R4.reuse, R12, R76 ;  /* 0x0000000c044c723c */ /* 0x042ff0000000184c */
[C---:B------:R-:W-:Y:S01]  /*5970*/  HMMA.16816.F32 R80, R4.reuse, R14, R80 ;  /* 0x0000000e0450723c */ /* 0x040fe20000001850 */
[----:B------:R-:W1:Y:S07]  /*5980*/  LDSM.16.MT88.4 R12, [R150+0x9000] ;  /* 0x00900000960c783b */ /* 0x000e6e0000004200 */
[C---:B---3--:R-:W-:Y:S08]  /*5990*/  HMMA.16816.F32 R84, R4.reuse, R8, R84 ;  /* 0x000000080454723c */ /* 0x048ff00000001854 */
[----:B------:R-:W-:Y:S01]  /*59a0*/  HMMA.16816.F32 R88, R4, R10, R88 ;  /* 0x0000000a0458723c */ /* 0x000fe20000001858 */
[----:B------:R-:W3:Y:S01]  /*59b0*/  LDSM.16.MT88.4 R8, [R146+0x9000] ;  /* 0x009000009208783b */ /* 0x000ee20000004200 */
[----:B------:R-:W-:-:S06]  /*59c0*/  FFMA.FTZ R123, R131, R117, -R124 ;  /* 0x00000075837b7223 */ /* 0x000fcc000001087c */
[----:B------:R-:W-:Y:S01]  /*59d0*/  HMMA.16816.F32 R36, R4, R32, R36 ;  /* 0x000000200424723c */ /* 0x000fe20000001824 */
[-CC-:B------:R-:W-:Y:S01]  /*59e0*/  FFMA.FTZ R32, R125, R117.reuse, -R132.reuse ;  /* 0x000000757d207223 */ /* 0x180fe20000010884 */
[-C--:B------:R-:W-:Y:S01]  /*59f0*/  FFMA.FTZ R125, R137, R117.reuse, -R132 ;  /* 0x00000075897d7223 */ /* 0x080fe20000010884 */
[----:B------:R-:W-:-:S05]  /*5a00*/  FFMA.FTZ R33, R127, R117, -R124 ;  /* 0x000000757f217223 */ /* 0x000fca000001087c */
        /* <DEDUP_REMOVED lines=8> */
[----:B------:R-:W1:Y:S04]  /*5a90*/  MUFU.EX2 R123, R123 ;  /* 0x0000007b007b7308 */ /* 0x000e680000000800 */
[----:B------:R-:W-:Y:S04]  /*5aa0*/  MUFU.EX2 R34, R34 ;  /* 0x0000002200227308 */ /* 0x000fe80000000800 */
[----:B------:R-:W3:Y:S01]  /*5ab0*/  MUFU.EX2 R33, R33 ;  /* 0x0000002100217308 */ /* 0x000ee20000000800 */
[C---:B--2---:R-:W-:Y:S08]  /*5ac0*/  HMMA.16816.F32 R68, R4.reuse, R16, R68 ;  /* 0x000000100444723c */ /* 0x044ff00000001844 */
[----:B------:R-:W-:Y:S01]  /*5ad0*/  HMMA.16816.F32 R72, R4, R18, R72 ;  /* 0x000000120448723c */ /* 0x000fe20000001848 */
[----:B----4-:R-:W-:Y:S01]  /*5ae0*/  F2FP.F16.F32.PACK_AB R4, R125, R32 ;  /* 0x000000207d04723e */ /* 0x010fe200000000ff */
[----:B------:R-:W2:Y:S01]  /*5af0*/  LDSM.16.MT88.4 R16, [R145+0x9000] ;  /* 0x009000009110783b */ /* 0x000ea20000004200 */
[----:B-----5:R-:W-:-:S02]  /*5b00*/  F2FP.F16.F32.PACK_AB R6, R35, R134 ;  /* 0x000000862306723e */ /* 0x020fc400000000ff */
[----:B-1----:R-:W-:Y:S02]  /*5b10*/  F2FP.F16.F32.PACK_AB R5, R123, R136 ;  /* 0x000000887b05723e */ /* 0x002fe400000000ff */
[----:B---3--:R-:W-:-:S07]  /*5b20*/  F2FP.F16.F32.PACK_AB R7, R33, R34 ;  /* 0x000000222107723e */ /* 0x008fce00000000ff */
[C---:B------:R-:W-:Y:S08]  /*5b30*/  HMMA.16816.F32 R96, R4.reuse, R12, R96 ;  /* 0x0000000c0460723c */ /* 0x040ff00000001860 */
[C---:B------:R-:W-:Y:S01]  /*5b40*/  HMMA.16816.F32 R92, R4.reuse, R14, R92 ;  /* 0x0000000e045c723c */ /* 0x040fe2000000185c */
[----:B------:R-:W1:Y:S07]  /*5b50*/  LDSM.16.MT88.4 R12, [R144+0x9000] ;  /* 0x00900000900c783b */ /* 0x000e6e0000004200 */
[C---:B------:R-:W-:Y:S08]  /*5b60*/  HMMA.16816.F32 R36, R4.reuse, R8, R36 ;  /* 0x000000080424723c */ /* 0x040ff00000001824 */
[C---:B------:R-:W-:Y:S01]  /*5b70*/  HMMA.16816.F32 R40, R4.reuse, R10, R40 ;  /* 0x0000000a0428723c */ /* 0x040fe20000001828 */
[----:B------:R-:W3:Y:S07]  /*5b80*/  LDSM.16.MT88.4 R8, [R150+0xb000] ;  /* 0x00b000009608783b */ /* 0x000eee0000004200 */
[C---:B--2---:R-:W-:Y:S08]  /*5b90*/  HMMA.16816.F32 R44, R4.reuse, R16, R44 ;  /* 0x00000010042c723c */ /* 0x044ff0000000182c */
[C---:B-1----:R-:W-:Y:S08]  /*5ba0*/  HMMA.16816.F32 R52, R4.reuse, R12, R52 ;  /* 0x0000000c0434723c */ /* 0x042ff00000001834 */
        /* <DEDUP_REMOVED lines=37> */
[----:B------:R-:W-:Y:S01]  /*5e00*/  FADD.FTZ R115, R116, R115 ;  /* 0x0000007374737221 */ /* 0x000fe20000010000 */
[----:B------:R-:W-:-:S05]  /*5e10*/  FADD.FTZ R113, R114, R113 ;  /* 0x0000007172717221 */ /* 0x000fca0000010000 */
[----:B------:R-:W-:Y:S01]  /*5e20*/  HMMA.16816.F32 R44, R4, R20, R44 ;  /* 0x00000014042c723c */ /* 0x000fe2000000182c */
[----:B------:R-:W-:-:S07]  /*5e30*/  FADD.FTZ R20, R110, R113 ;  /* 0x000000716e147221 */ /* 0x000fce0000010000 */
[C---:B---3--:R-:W-:Y:S08]  /*5e40*/  HMMA.16816.F32 R68, R4.reuse, R16, R68 ;  /* 0x000000100444723c */ /* 0x048ff00000001844 */
        /* <DEDUP_REMOVED lines=42> */
[----:B------:R-:W-:Y:S01]  /*60f0*/  LOP3.LUT R4, R169, 0x1f0, RZ, 0xc0, !PT ;  /* 0x000001f0a9047812 */ /* 0x000fe200078ec0ff */
[----:B------:R-:W-:Y:S01]  /*6100*/  VIADD R178, R24, 0xffffffff ;  /* 0xffffffff18b27836 */ /* 0x000fe20000000000 */
[----:B------:R-:W-:Y:S01]  /*6110*/  ISETP.NE.U32.AND P2, PT, R28, RZ, PT ;  /* 0x000000ff1c00720c */ /* 0x000fe20003f45070 */
[----:B------:R-:W-:Y:S01]  /*6120*/  IMAD.MOV.U32 R101, RZ, RZ, R102 ;  /* 0x000000ffff657224 */ /* 0x000fe200078e0066 */
[----:B------:R-:W-:Y:S01]  /*6130*/  IADD3 R4, PT, PT, R4, R25, R172 ;  /* 0x0000001904047210 */ /* 0x000fe20007ffe0ac */
[----:B------:R-:W-:Y:S01]  /*6140*/  IMAD.SHL.U32 R178, R178, 0x40, RZ ;  /* 0x00000040b2b27824 */ /* 0x000fe200078e00ff */
[----:B------:R-:W-:Y:S02]  /*6150*/  ISETP.NE.AND.EX P2, PT, R29, RZ, PT, P2 ;  /* 0x000000ff1d00720c */ /* 0x000fe40003f45320 */
[----:B------:R-:W-:Y:S02]  /*6160*/  IADD3 R5, PT, PT, -R27, R4, R26 ;  /* 0x000000041b057210 */ /* 0x000fe40007ffe11a */
[----:B------:R-:W-:-:S03]  /*6170*/  MOV R100, R103 ;  /* 0x0000006700647202 */ /* 0x000fc60000000f00 */
[----:B------:R-:W-:-:S04]  /*6180*/  IMAD.IADD R5, R5, 0x1, -R30 ;  /* 0x0000000105057824 */ /* 0x000fc800078e0a1e */
[----:B------:R-:W-:-:S05]  /*6190*/  IMAD R24, R24, -0x40, R5 ;  /* 0xffffffc018187824 */ /* 0x000fca00078e0205 */
[----:B------:R-:W-:-:S07]  /*61a0*/  IADD3 R179, PT, PT, R24, 0x88, RZ ;  /* 0x0000008818b37810 */ /* 0x000fce0007ffe0ff */
.L_x_12175:
        /* <DEDUP_REMOVED lines=79> */
.L_x_12170:
[----:B------:R-:W-:Y:S05]  /*66a0*/  BSYNC.RECONVERGENT B0 ;  /* 0x0000000000007941 */ /* 0x000fea0003800200 */
.L_x_12169:
        /* <DEDUP_REMOVED lines=234> */
.L_x_12174:
[----:B------:R-:W-:Y:S05]  /*7550*/  BSYNC.RECONVERGENT B0 ;  /* 0x0000000000007941 */ /* 0x000fea0003800200 */
.L_x_12173:
        /* <DEDUP_REMOVED lines=48> */
.L_x_12172:
[----:B------:R-:W-:Y:S05]  /*7860*/  BSYNC.RECONVERGENT B1 ;  /* 0x0000000000017941 */ /* 0x000fea0003800200 */
.L_x_12171:
        /* <DEDUP_REMOVED lines=243> */
[----:B------:R-:W-:Y:S01]  /*87a0*/  ISETP.GT.AND P0, PT, R168, R161, PT ;  /* 0x000000a1a800720c */ /* 0x000fe20003f04270 */
        /* <DEDUP_REMOVED lines=157> */
.L_x_12168:
        /* <DEDUP_REMOVED lines=10> */
.L_x_12197:
        /* <DEDUP_REMOVED lines=136> */
[----:B---3--:R1:W5:Y:S01]  /*9aa0*/  LD.E.64 R78, desc[UR4][R2.64+0x78] ;  /* 0x00007804024e7980 */ /* 0x008362000c101b00 */
[----:B------:R-:W2:Y:S01]  /*9ab0*/  @P1 MUFU.LG2 R6, R6 ;  /* 0x0000000600061308 */ /* 0x000ea20000000c00 */
[----:B------:R-:W-:Y:S02]  /*9ac0*/  LOP3.LUT R72, R69, 0x1f8, RZ, 0xc0, !PT ;  /* 0x000001f845487812 */ /* 0x000fe400078ec0ff */
[----:B------:R1:W5:Y:S01]  /*9ad0*/  LD.E.64 R76, desc[UR4][R2.64+0xa8] ;  /* 0x0000a804024c7980 */ /* 0x000362000c101b00 */
[----:B------:R-:W-:Y:S02]  /*9ae0*/  SHF.R.U32.HI R8, RZ, 0x1, R0 ;  /* 0x00000001ff087819 */ /* 0x000fe40000011600 */
[----:B------:R-:W-:Y:S02]  /*9af0*/  LOP3.LUT R72, R72, 0x38, R169, 0x78, !PT ;  /* 0x0000003848487812 */ /* 0x000fe400078e78a9 */
[----:B------:R-:W-:Y:S01]  /*9b00*/  LOP3.LUT R7, R7, 0x10, RZ, 0xc0, !PT ;  /* 0x0000001007077812 */ /* 0x000fe200078ec0ff */
[----:B----4-:R-:W-:Y:S01]  /*9b10*/  @P0 FMUL.FTZ R5, R5, 0.69314718246459960938 ;  /* 0x3f31721805050820 */ /* 0x010fe20000410000 */
[----:B------:R-:W-:-:S02]  /*9b20*/  LOP3.LUT R8, R8, 0x30, RZ, 0xc0, !PT ;  /* 0x0000003008087812 */ /* 0x000fc400078ec0ff */
[----:B------:R-:W-:Y:S01]  /*9b30*/  SHF.R.U32.HI R73, RZ, 0x2, R0 ;  /* 0x00000002ff497819 */ /* 0x000fe20000011600 */
[----:B-----5:R-:W-:Y:S01]  /*9b40*/  @P0 FFMA.FTZ R71, R4, R102, R5 ;  /* 0x0000006604470223 */ /* 0x020fe20000010005 */
[----:B------:R-:W-:Y:S01]  /*9b50*/  BAR.SYNC.DEFER_BLOCKING 0x0 ;  /* 0x0000000000007b1d */ /* 0x000fe20000010000 */
[----:B------:R-:W-:Y:S01]  /*9b60*/  LOP3.LUT P0, RZ, R0, 0x3, RZ, 0xc0, !PT ;  /* 0x0000000300ff7812 */ /* 0x000fe2000780c0ff */
[----:B--2---:R-:W-:Y:S01]  /*9b70*/  @P1 FMUL.FTZ R9, R6, 0.69314718246459960938 ;  /* 0x3f31721806091820 */ /* 0x004fe20000410000 */
[----:B------:R-:W-:Y:S02]  /*9b80*/  LEA R72, R72, R7, 0x2 ;  /* 0x0000000748487211 */ /* 0x000fe400078e10ff */
[----:B------:R-:W-:Y:S01]  /*9b90*/  MOV R70, 0xff800000 ;  /* 0xff80000000467802 */ /* 0x000fe20000000f00 */
[----:B------:R-:W-:Y:S01]  /*9ba0*/  @P1 FFMA.FTZ R70, R4, R103, R9 ;  /* 0x0000006704461223 */ /* 0x000fe20000010009 */
[----:B------:R-:W-:Y:S01]  /*9bb0*/  LOP3.LUT R73, R8, 0x7, R73, 0xf8, !PT ;  /* 0x0000000708497812 */ /* 0x000fe200078ef849 */
[----:B------:R-:W-:Y:S01]  /*9bc0*/  BSSY.RECONVERGENT B0, `(.L_x_12177) ;  /* 0x000001e000007945 */ /* 0x000fe20003800200 */
        /* <DEDUP_REMOVED lines=29> */
.L_x_12178:
[----:B------:R-:W-:Y:S05]  /*9da0*/  BSYNC.RECONVERGENT B0 ;  /* 0x0000000000007941 */ /* 0x000fea0003800200 */
.L_x_12177:
        /* <DEDUP_REMOVED lines=32> */
.L_x_12180:
[----:B------:R-:W-:Y:S05]  /*9fb0*/  BSYNC.RECONVERGENT B0 ;  /* 0x0000000000007941 */ /* 0x000fea0003800200 */
.L_x_12179:
        /* <DEDUP_REMOVED lines=12> */
.L_x_12182:
[----:B------:R-:W-:Y:S05]  /*a080*/  BSYNC.RECONVERGENT B0 ;  /* 0x0000000000007941 */ /* 0x000fea0003800200 */
.L_x_12181:
        /* <DEDUP_REMOVED lines=11> */
.L_x_12184:
[----:B------:R-:W-:Y:S05]  /*a140*/  BSYNC.RECONVERGENT B0 ;  /* 0x0000000000007941 */ /* 0x000fea0003800200 */
.L_x_12183:
        /* <DEDUP_REMOVED lines=11> */
.L_x_12186:
[----:B------:R-:W-:Y:S05]  /*a200*/  BSYNC.RECONVERGENT B0 ;  /* 0x0000000000007941 */ /* 0x000fea0003800200 */
.L_x_12185:
        /* <DEDUP_REMOVED lines=10> */
.L_x_12188:
[----:B------:R-:W-:Y:S05]  /*a2b0*/  BSYNC.RECONVERGENT B0 ;  /* 0x0000000000007941 */ /* 0x000fea0003800200 */
.L_x_12187:
        /* <DEDUP_REMOVED lines=10> */
.L_x_12190:
[----:B------:R-:W-:Y:S05]  /*a360*/  BSYNC.RECONVERGENT B0 ;  /* 0x0000000000007941 */ /* 0x000fea0003800200 */
.L_x_12189:
        /* <DEDUP_REMOVED lines=10> */
.L_x_12192:
[----:B------:R-:W-:Y:S05]  /*a410*/  BSYNC.RECONVERGENT B0 ;  /* 0x0000000000007941 */ /* 0x000fea0003800200 */
.L_x_12191:
[----:B------:R-:W-:-:S04]  /*a420*/  MOV R167, 0x0 ;  /* 0x0000000000a77802 */ /* 0x000fc80000000f00 */
[----:B-12345:R-:W-:Y:S05]  /*a430*/  @P3 RET.REL.NODEC R166 `(_ZN5flash24flash_fwd_splitkv_kernelI23Flash_fwd_kernel_traitsILi128ELi64ELi64ELi4ELb0ELb0EN7cutlass6half_tE19Flash_kernel_traitsILi128ELi64ELi64ELi4ES3_EELb0ELb0ELb1ELb0ELb0ELb0ELb1ELb0EEEvNS_16Flash_fwd_paramsE) ;  /* 0xffffff58a6f03950 */ /* 0x03efea0003c3ffff */
[-C--:B------:R-:W-:Y:S01]  /*a440*/  ISETP.GE.AND P2, PT, R69, R2.reuse, PT ;  /* 0x000000024500720c */ /* 0x080fe20003f46270 */
[----:B------:R-:W-:Y:S01]  /*a450*/  IMAD.MOV.U32 R167, RZ, RZ, 0x0 ;  /* 0x00000000ffa77424 */ /* 0x000fe200078e00ff */
[----:B------:R-:W-:-:S11]  /*a460*/  ISETP.GE.AND P0, PT, R73, R2, PT ;  /* 0x000000024900720c */ /* 0x000fd60003f06270 */
[----:B------:R-:W-:-:S04]  /*a470*/  @!P2 LEA R8, P1, R75, R78, 0x2 ;  /* 0x0000004e4b08a211 */ /* 0x000fc800078210ff */
[----:B------:R-:W-:-:S05]  /*a480*/  @!P2 LEA.HI.X R9, R75, R79, R68, 0x2, P1 ;  /* 0x0000004f4b09a211 */ /* 0x000fca00008f1444 */
[----:B------:R1:W-:Y:S02]  /*a490*/  @!P2 ST.E.128 desc[UR4][R8.64+0x7000], R36 ;  /* 0x007000240800a985 */ /* 0x0003e4000c101d04 */
[----:B-1----:R-:W-:Y:S05]  /*a4a0*/  @P0 RET.REL.NODEC R166 `(_ZN5flash24flash_fwd_splitkv_kernelI23Flash_fwd_kernel_traitsILi128ELi64ELi64ELi4ELb0ELb0EN7cutlass6half_tE19Flash_kernel_traitsILi128ELi64ELi64ELi4ES3_EELb0ELb0ELb1ELb0ELb0ELb0ELb1ELb0EEEvNS_16Flash_fwd_paramsE) ;  /* 0xffffff58a6d40950 */ /* 0x002fea0003c3ffff */
[----:B------:R-:W-:Y:S01]  /*a4b0*/  LEA R2, P0, R75, R78, 0x2 ;  /* 0x0000004e4b027211 */ /* 0x000fe200078010ff */
[----:B------:R-:W-:-:S03]  /*a4c0*/  IMAD.MOV.U32 R167, RZ, RZ, 0x0 ;  /* 0x00000000ffa77424 */ /* 0x000fc600078e00ff */
[----:B------:R-:W-:-:S05]  /*a4d0*/  LEA.HI.X R3, R75, R79, R68, 0x2, P0 ;  /* 0x0000004f4b037211 */ /* 0x000fca00000f1444 */
[----:B------:R1:W-:Y:S02]  /*a4e0*/  ST.E.128 desc[UR4][R2.64+0x7100], R4 ;  /* 0x0071000402007985 */ /* 0x0003e4000c101d04 */
[----:B-1----:R-:W-:Y:S05]  /*a4f0*/  RET.REL.NODEC R166 `(_ZN5flash24flash_fwd_splitkv_kernelI23Flash_fwd_kernel_traitsILi128ELi64ELi64ELi4ELb0ELb0EN7cutlass6half_tE19Flash_kernel_traitsILi128ELi64ELi64ELi4ES3_EELb0ELb0ELb1ELb0ELb0ELb0ELb1ELb0EEEvNS_16Flash_fwd_paramsE) ;  /* 0xffffff58a6c07950 */ /* 0x002fea0003c3ffff */
.L_x_12176:
[----:B------:R-:W-:Y:S01]  /*a500*/  MOV R5, 0x2 ;  /* 0x0000000200057802 */ /* 0x000fe20000000f00 */
[----:B------:R-:W-:Y:S01]  /*a510*/  IMAD.MOV.U32 R0, RZ, RZ, 0x1f ;  /* 0x0000001fff007424 */ /* 0x000fe200078e00ff */
[----:B------:R-:W-:-:S07]  /*a520*/  MOV R7, 0xffffffff ;  /* 0xffffffff00077802 */ /* 0x000fce0000000f00 */
[----:B-1---5:R-:W-:Y:S05]  /*a530*/  WARPSYNC.COLLECTIVE R7, `(.L_x_12193) ;  /* 0x0000000007087348 */ /* 0x022fea0003c00000 */
[----:B------:R2:W3:Y:S02]  /*a540*/  SHFL.BFLY P0, R11, R180, R5, R0 ;  /* 0x0c000005b40b7389 */ /* 0x0004e40000000000 */
[----:B-123-5:R-:W-:Y:S05]  /*a550*/  ENDCOLLECTIVE ;  /* 0x000000000000791b */ /* 0x02efea0003800000 */
.L_x_12193:
[----:B------:R-:W-:Y:S02]  /*a560*/  IMAD.MOV.U32 R9, RZ, RZ, R11 ;  /* 0x000000ffff097224 */ /* 0x000fe400078e000b */
[----:B------:R-:W-:Y:S02]  /*a570*/  IMAD.MOV.U32 R5, RZ, RZ, 0x1 ;  /* 0x00000001ff057424 */ /* 0x000fe400078e00ff */
[----:B------:R-:W-:-:S05]  /*a580*/  FADD.FTZ R9, R9, R180 ;  /* 0x000000b409097221 */ /* 0x000fca0000010000 */
[----:B------:R-:W-:-:S07]  /*a590*/  MOV R180, R9 ;  /* 0x0000000900b47202 */ /* 0x000fce0000000f00 */
[----:B------:R-:W-:Y:S05]  /*a5a0*/  WARPSYNC.COLLECTIVE R7, `(.L_x_12194) ;  /* 0x0000000007087348 */ /* 0x000fea0003c00000 */
[----:B------:R1:W2:Y:S02]  /*a5b0*/  SHFL.BFLY P0, R11, R180, R5, R0 ;  /* 0x0c000005b40b7389 */ /* 0x0002a40000000000 */
[----:B-12---:R-:W-:Y:S05]  /*a5c0*/  ENDCOLLECTIVE ;  /* 0x000000000000791b */ /* 0x006fea0003800000 */
.L_x_12194:
[----:B------:R-:W-:Y:S01]  /*a5d0*/  MOV R180, R181 ;  /* 0x000000b500b47202 */ /* 0x000fe20000000f00 */
[----:B------:R-:W-:Y:S01]  /*a5e0*/  IMAD.MOV.U32 R5, RZ, RZ, 0x2 ;  /* 0x00000002ff057424 */ /* 0x000fe200078e00ff */
[----:B------:R-:W-:-:S07]  /*a5f0*/  MOV R6, R11 ;  /* 0x0000000b00067202 */ /* 0x000fce0000000f00 */
[----:B------:R-:W-:Y:S05]  /*a600*/  WARPSYNC.COLLECTIVE R7, `(.L_x_12195) ;  /* 0x0000000007087348 */ /* 0x000fea0003c00000 */
[----:B------:R1:W2:Y:S02]  /*a610*/  SHFL.BFLY P0, R11, R180, R5, R0 ;  /* 0x0c000005b40b7389 */ /* 0x0002a40000000000 */
[----:B-12---:R-:W-:Y:S05]  /*a620*/  ENDCOLLECTIVE ;  /* 0x000000000000791b */ /* 0x006fea0003800000 */
.L_x_12195:
[----:B------:R-:W-:Y:S01]  /*a630*/  FADD.FTZ R6, R9, R6 ;  /* 0x0000000609067221 */ /* 0x000fe20000010000 */
[----:B------:R-:W-:Y:S01]  /*a640*/  FADD.FTZ R8, R11, R181 ;  /* 0x000000b50b087221 */ /* 0x000fe20000010000 */
[----:B------:R-:W-:-:S04]  /*a650*/  MOV R5, 0x1 ;  /* 0x0000000100057802 */ /* 0x000fc80000000f00 */
[----:B------:R-:W-:-:S07]  /*a660*/  MOV R180, R8 ;  /* 0x0000000800b47202 */ /* 0x000fce0000000f00 */
[----:B------:R-:W-:Y:S05]  /*a670*/  WARPSYNC.COLLECTIVE R7, `(.L_x_12196) ;  /* 0x0000000007087348 */ /* 0x000fea0003c00000 */
[----:B------:R1:W2:Y:S02]  /*a680*/  SHFL.BFLY P0, R11, R180, R5, R0 ;  /* 0x0c000005b40b7389 */ /* 0x0002a40000000000 */
[----:B-12---:R-:W-:Y:S05]  /*a690*/  ENDCOLLECTIVE ;  /* 0x000000000000791b */ /* 0x006fea0003800000 */
.L_x_12196:
[----:B------:R-:W-:Y:S05]  /*a6a0*/  BRA `(.L_x_12197) ;  /* 0xffffffe800dc7947 */ /* 0x000fea000383ffff */
.L_x_12198:
        /* <DEDUP_REMOVED lines=13> */
.L_x_14990:


//--------------------- .text._ZN5flash24flash_fwd_splitkv_kernelI23Flash_fwd_kernel_traitsILi128ELi64ELi64ELi4ELb0ELb0EN7cutlass6half_tE19Flash_kernel_traitsILi128ELi64ELi64ELi4ES3_EELb0ELb0ELb1ELb0ELb0ELb1ELb1ELb0EEEvNS_16Flash_fwd_paramsE --------------------------
	.section	.text._ZN5flash24flash_fwd_splitkv_kernelI23Flash_fwd_kernel_traitsILi128ELi64ELi64ELi4ELb0ELb0EN7cutlass6half_tE19Flash_kernel_traitsILi128ELi64ELi64ELi4ES3_EELb0ELb0ELb1ELb0ELb0ELb1ELb1ELb0EEEvNS_16Flash_fwd_paramsE,"ax",@progbits
	.align	128
        .global         _ZN5flash24flash_fwd_splitkv_kernelI23Flash_fwd_kernel_traitsILi128ELi64ELi64ELi4ELb0ELb0EN7cutlass6half_tE19Flash_kernel_traitsILi128ELi64ELi64ELi4ES3_EELb0ELb0ELb1ELb0ELb0ELb1ELb1ELb0EEEvNS_16Flash_fwd_paramsE
        .type           _ZN5flash24flash_fwd_splitkv_kernelI23Flash_fwd_kernel_traitsILi128ELi64ELi64ELi4ELb0ELb0EN7cutlass6half_tE19Flash_kernel_traitsILi128ELi64ELi64ELi4ES3_EELb0ELb0ELb1ELb0ELb0ELb1ELb1ELb0EEEvNS_16Flash_fwd_paramsE,@function
        .size           _ZN5flash24flash_fwd_splitkv_kernelI23Flash_fwd_kernel_traitsILi128ELi64ELi64ELi4ELb0ELb0EN7cutlass6half_tE19Flash_kernel_traitsILi128ELi64ELi64ELi4ES3_EELb0ELb0ELb1ELb0ELb0ELb1ELb1ELb0EEEvNS_16Flash_fwd_paramsE,(.L_x_14991 - _ZN5flash24flash_fwd_splitkv_kernelI23Flash_fwd_kernel_traitsILi128ELi64ELi64ELi4ELb0ELb0EN7cutlass6half_tE19Flash_kernel_traitsILi128ELi64ELi64ELi4ES3_EELb0ELb0ELb1ELb0ELb0ELb1ELb1ELb0EEEvNS_16Flash_fwd_paramsE)
        .other          _ZN5flash24flash_fwd_splitkv_kernelI23Flash_fwd_kernel_traitsILi128ELi64ELi64ELi4ELb0ELb0EN7cutlass6half_tE19Flash_kernel_traitsILi128ELi64ELi64ELi4ES3_EELb0ELb0ELb1ELb0ELb0ELb1ELb1ELb0EEEvNS_16Flash_fwd_paramsE,@"STO_CUDA_ENTRY STV_DEFAULT"
_ZN5flash24flash_fwd_splitkv_kernelI23Flash_fwd_kernel_traitsILi128ELi64ELi64ELi4ELb0ELb0EN7cutlass6half_tE19Flash_kernel_traitsILi128ELi64ELi64ELi4ES3_EELb0ELb0ELb1ELb0ELb0ELb1ELb1ELb0EEEvNS_16Flash_fwd_paramsE:
.text._ZN5flash24flash_fwd_splitkv_kernelI23Flash_fwd_kernel_traitsILi128ELi64ELi64ELi4ELb0ELb0EN7cutlass6half_tE19Flash_kernel_traitsILi128ELi64ELi64ELi4ES3_EELb0ELb0ELb1ELb0ELb0ELb1ELb1ELb0EEEvNS_16Flash_fwd_paramsE:
        /* <DEDUP_REMOVED lines=29> */
[----:B------:R-:W-:Y:S05]  /*01d0*/  CALL.REL.NOINC `($_ZN5flash24flash_fwd_splitkv_kernelI23Flash_fwd_kernel_traitsILi128ELi64ELi64ELi4ELb0ELb0EN7cutlass6half_tE19Flash_kernel_traitsILi128ELi64ELi64ELi4ES3_EELb0ELb0ELb1ELb0ELb0ELb1ELb1ELb0EEEvNS_16Flash_fwd_paramsE$_ZN5flash30compute_attn_1rowblock_splitkvI23Flash_fwd_kernel_traitsILi128ELi64ELi64ELi4ELb0ELb0EN7cutlass6half_tE19Flash_kernel_traitsILi128ELi64ELi64ELi4ES3_EELb0ELb0ELb1ELb0ELb0ELb1ELb1ELb0ENS_16Flash_fwd_paramsEEEvRKT8_iiiii) ;  /* 0x0000000000087944 */ /* 0x000fea0003c00000 */
[----:B------:R-:W-:Y:S05]  /*01e0*/  BSYNC.RECONVERGENT B2 ;  /* 0x0000000000027941 */ /* 0x000fea0003800200 */
.L_x_12199:
[----:B------:R-:W-:Y:S05]  /*01f0*/  EXIT ;  /* 0x000000000000794d */ /* 0x000fea0003800000 */
        .type           $_ZN5flash24flash_fwd_splitkv_kernelI23Flash_fwd_kernel_traitsILi128ELi64ELi64ELi4ELb0ELb0EN7cutlass6half_tE19Flash_kernel_traitsILi128ELi64ELi64ELi4ES3_EELb0ELb0ELb1ELb0ELb0ELb1ELb1ELb0EEEvNS_16Flash_fwd_paramsE$_ZN5flash30compute_attn_1rowblock_splitkvI23Flash_fwd_kernel_traitsILi128ELi64ELi64ELi4ELb0ELb0EN7cutlass6half_tE19Flash_kernel_traitsILi128ELi64ELi64ELi4ES3_EELb0ELb0ELb1ELb0ELb0ELb1ELb1ELb0ENS_16Flash_fwd_paramsEEEvRKT8_iiiii,@function
        .size           $_ZN5flash24flash_fwd_splitkv_kernelI23Flash_fwd_kernel_traitsILi128ELi64ELi64ELi4ELb0ELb0EN7cutlass6half_tE19Flash_kernel_traitsILi128ELi64ELi64ELi4ES3_EELb0ELb0ELb1ELb0ELb0ELb1ELb1ELb0EEEvNS_16Flash_fwd_paramsE$_ZN5flash30compute_attn_1rowblock_splitkvI23Flash_fwd_kernel_traitsILi128ELi64ELi64ELi4ELb0ELb0EN7cutlass6half_tE19Flash_kernel_traitsILi128ELi64ELi64ELi4ES3_EELb0ELb0ELb1ELb0ELb0ELb1ELb1ELb0ENS_16Flash_fwd_paramsEEEvRKT8_iiiii,(.L_x_14991 - $_ZN5flash24flash_fwd_splitkv_kernelI23Flash_fwd_kernel_traitsILi128ELi64ELi64ELi4ELb0ELb0EN7cutlass6half_tE19Flash_kernel_traitsILi128ELi64ELi64ELi4ES3_EELb0ELb0ELb1ELb0ELb0ELb1ELb1ELb0EEEvNS_16Flash_fwd_paramsE$_ZN5flash30compute_attn_1rowblock_splitkvI23Flash_fwd_kernel_traitsILi128ELi64ELi64ELi4ELb0ELb0EN7cutlass6half_tE19Flash_kernel_traitsILi128ELi64ELi64ELi4ES3_EELb0ELb0ELb1ELb0ELb0ELb1ELb1ELb0ENS_16Flash_fwd_paramsEEEvRKT8_iiiii)
$_ZN5flash24flash_fwd_splitkv_kernelI23Flash_fwd_kernel_traitsILi128ELi64ELi64ELi4ELb0ELb0EN7cutlass6half_tE19Flash_kernel_traitsILi128ELi64ELi64ELi4ES3_EELb0ELb0ELb1ELb0ELb0ELb1ELb1ELb0EEEvNS_16Flash_fwd_paramsE$_ZN5flash30compute_attn_1rowblock_splitkvI23Flash_fwd_kernel_traitsILi128ELi64ELi64ELi4ELb0ELb0EN7cutlass6half_tE19Flash_kernel_traitsILi128ELi64ELi64ELi4ES3_EELb0ELb0ELb1ELb0ELb0ELb1ELb1ELb0ENS_16Flash_fwd_paramsEEEvRKT8_iiiii:
        /* <DEDUP_REMOVED lines=39> */
.L_x_12201:
[----:B------:R-:W-:Y:S05]  /*0470*/  BSYNC.RECONVERGENT B0 ;  /* 0x0000000000007941 */ /* 0x000fea0003800200 */
.L_x_12200:
[----:B------:R-:W-:Y:S04]  /*0480*/  BSSY.RECONVERGENT B0, `(.L_x_12202) ;  /* 0x0000007000007945 */ /* 0x000fe80003800200 */
[----:B------:R-:W-:Y:S05]  /*0490*/  @!P3 BRA `(.L_x_12203) ;  /* 0x000000000014b947 */ /* 0x000fea0003800000 */
[----:B------:R-:W4:Y:S02]  /*04a0*/  LD.E.U8 R5, desc[UR4][R2.64+0x1b2] ;  /* 0x0001b20402057980 */ /* 0x000f24000c101100 */
[----:B----4-:R-:W-:-:S13]  /*04b0*/  ISETP.NE.AND P1, PT, R5, RZ, PT ;  /* 0x000000ff0500720c */ /* 0x010fda0003f25270 */
[----:B------:R-:W4:Y:S02]  /*04c0*/  @P1 LD.E R8, desc[UR4][R18.64+0x4] ;  /* 0x0000040412081980 */ /* 0x000f24000c101900 */
[----:B----45:R-:W-:-:S06]  /*04d0*/  @P1 IADD3 R25, PT, PT, R8, -R17, RZ ;  /* 0x8000001108191210 */ /* 0x030fcc0007ffe0ff */
[----:B------:R4:W5:Y:S02]  /*04e0*/  @!P1 LD.E R25, desc[UR4][R18.64] ;  /* 0x0000000412199980 */ /* 0x000964000c101900 */
.L_x_12203:
[----:B------:R-:W-:Y:S05]  /*04f0*/  BSYNC.RECONVERGENT B0 ;  /* 0x0000000000007941 */ /* 0x000fea0003800200 */
.L_x_12202:
        /* <DEDUP_REMOVED lines=8> */
.L_x_12205:
[----:B------:R-:W5:Y:S01]  /*0580*/  LD.E.64 R6, desc[UR4][R2.64+0x108] ;  /* 0x0001080402067980 */ /* 0x000f62000c101b00 */
[----:B------:R-:W-:Y:S01]  /*0590*/  BSSY.RECONVERGENT B0, `(.L_x_12207) ;  /* 0x0000006000007945 */ /* 0x000fe20003800200 */
[----:B------:R-:W-:Y:S01]  /*05a0*/  IMAD.MOV.U32 R5, RZ, RZ, RZ ;  /* 0x000000ffff057224 */ /* 0x000fe200078e00ff */
[----:B-----5:R-:W-:-:S04]  /*05b0*/  ISETP.NE.U32.AND P0, PT, R6, RZ, PT ;  /* 0x000000ff0600720c */ /* 0x020fc80003f05070 */
[----:B------:R-:W-:-:S13]  /*05c0*/  ISETP.NE.AND.EX P0, PT, R7, RZ, PT, P0 ;  /* 0x000000ff0700720c */ /* 0x000fda0003f05300 */
[----:B------:R-:W-:Y:S05]  /*05d0*/  @!P0 BRA `(.L_x_12208) ;  /* 0x0000000000048947 */ /* 0x000fea0003800000 */
[----:B------:R1:W5:Y:S02]  /*05e0*/  LD.E R5, desc[UR4][R2.64+0xbc] ;  /* 0x0000bc0402057980 */ /* 0x000364000c101900 */
.L_x_12208:
[----:B------:R-:W-:Y:S05]  /*05f0*/  BSYNC.RECONVERGENT B0 ;  /* 0x0000000000007941 */ /* 0x000fea0003800200 */
.L_x_12207:
[----:B-----5:R-:W-:Y:S02]  /*0600*/  IADD3 R25, PT, PT, R5, R25, -R12 ;  /* 0x0000001905197210 */ /* 0x020fe40007ffe80c */
.L_x_12206:
[----:B------:R-:W-:Y:S05]  /*0610*/  BSYNC.RECONVERGENT B1 ;  /* 0x0000000000017941 */ /* 0x000fea0003800200 */
.L_x_12204:
[----:B------:R-:W-:Y:S01]  /*0620*/  IMAD.SHL.U32 R180, R35, 0x40, RZ ;  /* 0x0000004023b47824 */ /* 0x000fe200078e00ff */
[----:B------:R-:W-:-:S04]  /*0630*/  MOV R175, 0x0 ;  /* 0x0000000000af7802 */ /* 0x000fc80000000f00 */
[----:B------:R-:W-:-:S13]  /*0640*/  ISETP.GT.AND P0, PT, R27, R180, PT ;  /* 0x000000b41b00720c */ /* 0x000fda0003f04270 */
[----:B-1234-:R-:W-:Y:S05]  /*0650*/  @!P0 RET.REL.NODEC R174 `(_ZN5flash24flash_fwd_splitkv_kernelI23Flash_fwd_kernel_traitsILi128ELi64ELi64ELi4ELb0ELb0EN7cutlass6half_tE19Flash_kernel_traitsILi128ELi64ELi64ELi4ES3_EELb0ELb0ELb1ELb0ELb0ELb1ELb1ELb0EEEvNS_16Flash_fwd_paramsE) ;  /* 0xfffffff8ae688950 */ /* 0x01efea0003c3ffff */
        /* <DEDUP_REMOVED lines=73> */
.L_x_12211:
[----:B------:R-:W-:Y:S05]  /*0af0*/  BSYNC.RECONVERGENT B0 ;  /* 0x0000000000007941 */ /* 0x000fea0003800200 */
.L_x_12210:
        /* <DEDUP_REMOVED lines=12> */
.L_x_12213:
[----:B------:R-:W-:Y:S05]  /*0bc0*/  BSYNC.RECONVERGENT B0 ;  /* 0x0000000000007941 */ /* 0x000fea0003800200 */
.L_x_12212:
        /* <DEDUP_REMOVED lines=12> */
.L_x_12215:
[----:B------:R-:W-:Y:S05]  /*0c90*/  BSYNC.RECONVERGENT B0 ;  /* 0x0000000000007941 */ /* 0x000fea0003800200 */
.L_x_12214:
        /* <DEDUP_REMOVED lines=12> */
.L_x_12217:
[----:B------:R-:W-:Y:S05]  /*0d60*/  BSYNC.RECONVERGENT B0 ;  /* 0x0000000000007941 */ /* 0x000fea0003800200 */
.L_x_12216:
        /* <DEDUP_REMOVED lines=11> */
.L_x_12219:
[----:B------:R-:W-:Y:S05]  /*0e20*/  BSYNC.RECONVERGENT B0 ;  /* 0x0000000000007941 */ /* 0x000fea0003800200 */
.L_x_12218:
        /* <DEDUP_REMOVED lines=11> */
.L_x_12221:
[----:B------:R-:W-:Y:S05]  /*0ee0*/  BSYNC.RECONVERGENT B0 ;  /* 0x0000000000007941 */ /* 0x000fea0003800200 */
.L_x_12220:
        /* <DEDUP_REMOVED lines=12> */
.L_x_12223:
[----:B------:R-:W-:Y:S05]  /*0fb0*/  BSYNC.RECONVERGENT B0 ;  /* 0x0000000000007941 */ /* 0x000fea0003800200 */
.L_x_12222:
        /* <DEDUP_REMOVED lines=15> */
.L_x_12225:
[----:B------:R-:W-:Y:S05]  /*10b0*/  BSYNC.RECONVERGENT B0 ;  /* 0x0000000000007941 */ /* 0x000fea0003800200 */
.L_x_12224:
        /* <DEDUP_REMOVED lines=20> */
[----:B--234-:R-:W-:Y:S05]  /*1200*/  @P6 RET.REL.NODEC R174 `(_ZN5flash24flash_fwd_splitkv_kernelI23Flash_fwd_kernel_traitsILi128ELi64ELi64ELi4ELb0ELb0EN7cutlass6half_tE19Flash_kernel_traitsILi128ELi64ELi64ELi4ES3_EELb0ELb0ELb1ELb0ELb0ELb1ELb1ELb0EEEvNS_16Flash_fwd_paramsE) ;  /* 0xffffffecae7c6950 */ /* 0x01cfea0003c3ffff */
[----:B------:R-:W-:Y:S02]  /*1210*/  MOV R3, 0xff800000 ;  /* 0xff80000000037802 */ /* 0x000fe40000000f00 */
[----:B------:R-:W-:-:S03]  /*1220*/  MOV R175, 0x0 ;  /* 0x0000000000af7802 */ /* 0x000fc60000000f00 */
[----:B------:R1:W-:Y:S02]  /*1230*/  ST.E desc[UR4][R10.64+0xe0], R3 ;  /* 0x0000e0030a007985 */ /* 0x0003e4000c101904 */
[----:B-1----:R-:W-:Y:S05]  /*1240*/  RET.REL.NODEC R174 `(_ZN5flash24flash_fwd_splitkv_kernelI23Flash_fwd_kernel_traitsILi128ELi64ELi64ELi4ELb0ELb0EN7cutlass6half_tE19Flash_kernel_traitsILi128ELi64ELi64ELi4ES3_EELb0ELb0ELb1ELb0ELb0ELb1ELb1ELb0EEEvNS_16Flash_fwd_paramsE) ;  /* 0xffffffecae6c7950 */ /* 0x002fea0003c3ffff */
.L_x_12209:
        /* <DEDUP_REMOVED lines=82> */
[----:B------:R-:W-:-:S03]  /*1770*/  IMAD R5, R164, R7, R5 ;  /* 0x00000007a4057224 */ /* 0x000fc600078e0205 */
[----:B------:R-:W-:Y:S02]  /*1780*/  SHF.R.S32.HI R10, RZ, 0x1f, R11 ;  /* 0x0000001fff0a7819 */ /* 0x000fe4000001140b */
[----:B--2---:R-:W-:Y:S01]  /*1790*/  SHF.R.S32.HI R9, RZ, 0x1f, R4 ;  /* 0x0000001fff097819 */ /* 0x004fe20000011404 */
[----:B------:R-:W-:-:S04]  /*17a0*/  IMAD R6, R21, R4, RZ ;  /* 0x0000000415067224 */ /* 0x000fc800078e02ff */
[C---:B------:R-:W-:Y:S02]  /*17b0*/  IMAD R6, R20.reuse, R9, R6 ;  /* 0x0000000914067224 */ /* 0x040fe400078e0206 */
[----:B------:R-:W-:-:S04]  /*17c0*/  IMAD.WIDE.U32 R20, R20, R4, RZ ;  /* 0x0000000414147225 */ /* 0x000fc800078e00ff */
[----:B------:R-:W-:Y:S02]  /*17d0*/  IMAD.IADD R21, R21, 0x1, R6 ;  /* 0x0000000115157824 */ /* 0x000fe400078e0206 */
[----:B------:R-:W-:-:S05]  /*17e0*/  IMAD.WIDE.U32 R20, R0, R164, R20 ;  /* 0x000000a400147225 */ /* 0x000fca00078e0014 */
        /* <DEDUP_REMOVED lines=11> */
.L_x_12227:
        /* <DEDUP_REMOVED lines=16> */
[----:B-1----:R-:W-:Y:S02]  /*19a0*/  IABS R5, R13 ;  /* 0x0000000d00057213 */ /* 0x002fe40000000000 */
        /* <DEDUP_REMOVED lines=12> */
[-C--:B------:R-:W-:Y:S01]  /*1a70*/  @!P2 IADD3 R5, PT, PT, R5, -R0.reuse, RZ ;  /* 0x800000000505a210 */ /* 0x080fe20007ffe0ff */
[----:B------:R-:W-:Y:S01]  /*1a80*/  @!P3 IMAD.IADD R23, R23, 0x1, R4 ;  /* 0x000000011717b824 */ /* 0x000fe200078e0204 */
[----:B-----5:R-:W-:Y:S01]  /*1a90*/  @!P3 SHF.R.S32.HI R4, RZ, 0x1f, R11 ;  /* 0x0000001fff04b819 */ /* 0x020fe2000001140b */
[----:B----4-:R-:W-:Y:S01]  /*1aa0*/  @!P3 IMAD R9, R9, R11, RZ ;  /* 0x0000000b0909b224 */ /* 0x010fe200078e02ff */
[----:B------:R-:W-:Y:S02]  /*1ab0*/  ISETP.GE.U32.AND P4, PT, R5, R0, PT ;  /* 0x000000000500720c */ /* 0x000fe40003f86070 */
[----:B------:R-:W-:Y:S01]  /*1ac0*/  LOP3.LUT R5, R182, R13, RZ, 0x3c, !PT ;  /* 0x0000000db6057212 */ /* 0x000fe200078e3cff */
[C---:B------:R-:W-:Y:S01]  /*1ad0*/  @!P3 IMAD R9, R8.reuse, R4, R9 ;  /* 0x000000040809b224 */ /* 0x040fe200078e0209 */
[----:B------:R-:W-:Y:S01]  /*1ae0*/  ISETP.NE.AND P0, PT, R13, RZ, PT ;  /* 0x000000ff0d00720c */ /* 0x000fe20003f05270 */
[----:B------:R-:W-:Y:S01]  /*1af0*/  @P3 IMAD R4, R165, R6, RZ ;  /* 0x00000006a5043224 */ /* 0x000fe200078e02ff */
[----:B------:R-:W-:Y:S01]  /*1b00*/  ISETP.GE.AND P1, PT, R5, RZ, PT ;  /* 0x000000ff0500720c */ /* 0x000fe20003f26270 */
[----:B------:R-:W-:Y:S01]  /*1b10*/  @!P3 IMAD.WIDE.U32 R22, R8, R11, R22 ;  /* 0x0000000b0816b225 */ /* 0x000fe200078e0016 */
[----:B------:R-:W-:-:S03]  /*1b20*/  LEA R0, R24, 0xffffffc0, 0x6 ;  /* 0xffffffc018007811 */ /* 0x000fc600078e30ff */
        /* <DEDUP_REMOVED lines=9> */
[----:B------:R-:W-:Y:S01]  /*1bc0*/  @!P3 IMAD R4, R167, R12, RZ ;  /* 0x0000000ca704b224 */ /* 0x000fe200078e02ff */
[----:B------:R-:W-:Y:S01]  /*1bd0*/  @P4 IADD3 R10, PT, PT, R10, 0x1, RZ ;  /* 0x000000010a0a4810 */ /* 0x000fe20007ffe0ff */
[----:B------:R-:W-:-:S03]  /*1be0*/  IMAD.WIDE.U32 R22, R164, R0, R8 ;  /* 0x00000000a4167225 */ /* 0x000fc600078e0008 */
[----:B------:R-:W-:Y:S01]  /*1bf0*/  @!P1 IADD3 R10, PT, PT, -R10, RZ, RZ ;  /* 0x000000ff0a0a9210 */ /* 0x000fe20007ffe1ff */
[----:B------:R-:W-:Y:S01]  /*1c00*/  IMAD R6, R7, R164, R6 ;  /* 0x000000a407067224 */ /* 0x000fe200078e0206 */
[----:B------:R-:W-:Y:S01]  /*1c10*/  @!P0 LOP3.LUT R10, RZ, R13, RZ, 0x33, !PT ;  /* 0x0000000dff0a8212 */ /* 0x000fe200078e33ff */
[----:B------:R-:W-:Y:S01]  /*1c20*/  @!P3 IMAD.WIDE.U32 R8, R166, R12, RZ ;  /* 0x0000000ca608b225 */ /* 0x000fe200078e00ff */
[----:B------:R-:W-:-:S03]  /*1c30*/  @P3 IADD3 R12, PT, PT, R12, R17, RZ ;  /* 0x000000110c0c3210 */ /* 0x000fc60007ffe0ff */
[----:B------:R-:W-:Y:S01]  /*1c40*/  @!P3 IMAD R4, R5, R166, R4 ;  /* 0x000000a60504b224 */ /* 0x000fe200078e0204 */
[----:B------:R-:W-:Y:S01]  /*1c50*/  @!P3 SHF.R.S32.HI R5, RZ, 0x1f, R11 ;  /* 0x0000001fff05b819 */ /* 0x000fe2000001140b */
[----:B------:R-:W-:Y:S01]  /*1c60*/  IMAD.IADD R23, R23, 0x1, R6 ;  /* 0x0000000117177824 */ /* 0x000fe200078e0206 */
[----:B------:R-:W-:Y:S01]  /*1c70*/  @!P3 MOV R16, R8 ;  /* 0x000000080010b202 */ /* 0x000fe20000000f00 */
[----:B------:R-:W-:Y:S01]  /*1c80*/  @!P3 IMAD.IADD R17, R9, 0x1, R4 ;  /* 0x000000010911b824 */ /* 0x000fe200078e0204 */
[----:B------:R-:W-:Y:S01]  /*1c90*/  SHF.R.S32.HI R6, RZ, 0x1f, R10 ;  /* 0x0000001fff067819 */ /* 0x000fe2000001140a */
[----:B------:R-:W-:Y:S02]  /*1ca0*/  @!P3 IMAD R4, R19, R11, RZ ;  /* 0x0000000b1304b224 */ /* 0x000fe400078e02ff */
[----:B------:R-:W-:Y:S02]  /*1cb0*/  IMAD R9, R21, R10, RZ ;  /* 0x0000000a15097224 */ /* 0x000fe400078e02ff */
[----:B------:R-:W-:-:S02]  /*1cc0*/  @!P3 IMAD R4, R18, R5, R4 ;  /* 0x000000051204b224 */ /* 0x000fc400078e0204 */
[----:B------:R-:W-:-:S04]  /*1cd0*/  @!P3 IMAD.WIDE.U32 R16, R18, R11, R16 ;  /* 0x0000000b1210b225 */ /* 0x000fc800078e0010 */
[----:B------:R-:W-:Y:S02]  /*1ce0*/  IMAD R6, R20, R6, R9 ;  /* 0x0000000614067224 */ /* 0x000fe400078e0209 */
[-C--:B------:R-:W-:Y:S02]  /*1cf0*/  @P3 IMAD R5, R167, R12.reuse, RZ ;  /* 0x0000000ca7053224 */ /* 0x080fe400078e02ff */
[----:B------:R-:W-:Y:S01]  /*1d00*/  @P3 IMAD.WIDE.U32 R8, R166, R12, RZ ;  /* 0x0000000ca6083225 */ /* 0x000fe200078e00ff */
[----:B------:R-:W-:-:S03]  /*1d10*/  @!P3 IADD3 R11, PT, PT, R17, R4, RZ ;  /* 0x00000004110bb210 */ /* 0x000fc60007ffe0ff */
[----:B------:R-:W-:Y:S01]  /*1d20*/  IMAD.WIDE.U32 R42, R20, R10, R22 ;  /* 0x0000000a142a7225 */ /* 0x000fe200078e0016 */
[----:B------:R-:W-:Y:S02]  /*1d30*/  @P3 IADD3 R11, PT, PT, R9, R5, RZ ;  /* 0x00000005090b3210 */ /* 0x000fe40007ffe0ff */
[----:B------:R-:W-:Y:S01]  /*1d40*/  @P3 MOV R16, R8 ;  /* 0x0000000800103202 */ /* 0x000fe20000000f00 */
[----:B------:R-:W-:Y:S02]  /*1d50*/  IMAD.IADD R10, R43, 0x1, R6 ;  /* 0x000000012b0a7824 */ /* 0x000fe400078e0206 */
.L_x_12228:
[----:B------:R-:W-:Y:S05]  /*1d60*/  BSYNC.RECONVERGENT B0 ;  /* 0x0000000000007941 */ /* 0x000fea0003800200 */
.L_x_12226:
        /* <DEDUP_REMOVED lines=8> */
[----:B------:R-:W-:Y:S01]  /*1df0*/  SHF.R.S32.HI R29, RZ, 0x1f, R182 ;  /* 0x0000001fff1d7819 */ /* 0x000fe200000114b6 */
[----:B------:R-:W-:Y:S01]  /*1e00*/  IMAD.IADD R168, R27, 0x1, -R180 ;  /* 0x000000011ba87824 */ /* 0x000fe200078e0ab4 */
[----:B------:R-:W-:Y:S01]  /*1e10*/  SHF.R.U32.HI R32, RZ, 0x3, R26 ;  /* 0x00000003ff207819 */ /* 0x000fe2000001161a */
[----:B----4-:R-:W-:-:S04]  /*1e20*/  @!P1 IMAD.WIDE.U32 R20, R4, R183, RZ ;  /* 0x000000b704149225 */ /* 0x010fc800078e00ff */
[----:B------:R-:W-:Y:S02]  /*1e30*/  @!P1 IMAD R5, R5, R183, RZ ;  /* 0x000000b705059224 */ /* 0x000fe400078e02ff */
[----:B------:R-:W-:Y:S02]  /*1e40*/  @!P1 IMAD.MOV.U32 R6, RZ, RZ, R20 ;  /* 0x000000ffff069224 */ /* 0x000fe400078e0014 */
[----:B------:R-:W-:Y:S02]  /*1e50*/  @!P1 IMAD.IADD R5, R21, 0x1, R5 ;  /* 0x0000000115059824 */ /* 0x000fe400078e0205 */
[----:B------:R4:W5:Y:S01]  /*1e60*/  LD.E.64 R20, desc[UR4][R2.64+0x10] ;  /* 0x0000100402147980 */ /* 0x000962000c101b00 */
[----:B------:R-:W-:Y:S02]  /*1e70*/  IMAD.SHL.U32 R4, R26, 0x8, RZ ;  /* 0x000000081a047824 */ /* 0x000fe400078e00ff */
[----:B--2---:R-:W-:-:S03]  /*1e80*/  @P1 IMAD.WIDE.U32 R18, R36, R15, RZ ;  /* 0x0000000f24121225 */ /* 0x004fc600078e00ff */
[----:B------:R-:W-:Y:S01]  /*1e90*/  LOP3.LUT R181, R4, 0x38, RZ, 0xc0, !PT ;  /* 0x0000003804b57812 */ /* 0x000fe200078ec0ff */
[----:B------:R-:W-:Y:S01]  /*1ea0*/  @P1 IMAD R8, R37, R15, RZ ;  /* 0x0000000f25081224 */ /* 0x000fe200078e02ff */
[----:B------:R-:W-:-:S03]  /*1eb0*/  @P1 MOV R6, R18 ;  /* 0x0000001200061202 */ /* 0x000fc60000000f00 */
[----:B------:R-:W-:Y:S01]  /*1ec0*/  @P1 IMAD.IADD R5, R19, 0x1, R8 ;  /* 0x0000000113051824 */ /* 0x000fe200078e0208 */
[----:B------:R-:W-:Y:S01]  /*1ed0*/  IADD3 R14, P0, PT, R181, R6, RZ ;  /* 0x00000006b50e7210 */ /* 0x000fe20007f1e0ff */
[----:B---3--:R-:W-:-:S04]  /*1ee0*/  IMAD R31, R23, R182, RZ ;  /* 0x000000b6171f7224 */ /* 0x008fc800078e02ff */
[----:B------:R-:W-:Y:S02]  /*1ef0*/  IMAD.X R15, RZ, RZ, R5, P0 ;  /* 0x000000ffff0f7224 */ /* 0x000fe400000e0605 */
[----:B------:R-:W-:Y:S02]  /*1f00*/  IMAD R31, R22, R29, R31 ;  /* 0x0000001d161f7224 */ /* 0x000fe400078e021f */
[----:B------:R-:W-:Y:S01]  /*1f10*/  IMAD.WIDE.U32 R22, R182, R22, R14 ;  /* 0x00000016b6167225 */ /* 0x000fe200078e000e */
[----:B------:R-:W-:Y:S02]  /*1f20*/  LOP3.LUT R15, R4, 0x1c0, RZ, 0xc0, !PT ;  /* 0x000001c0040f7812 */ /* 0x000fe400078ec0ff */
[----:B------:R-:W-:Y:S01]  /*1f30*/  ISETP.GE.AND P4, PT, R32, R168, PT ;  /* 0x000000a82000720c */ /* 0x000fe20003f86270 */
[----:B------:R-:W-:Y:S01]  /*1f40*/  VIADD R176, R24, 0xffffffff ;  /* 0xffffffff18b07836 */ /* 0x000fe20000000000 */
[----:B------:R-:W-:Y:S02]  /*1f50*/  LOP3.LUT R15, R15, 0x38, R26, 0xf8, !PT ;  /* 0x000000380f0f7812 */ /* 0x000fe400078ef81a */
[----:B------:R-:W-:Y:S01]  /*1f60*/  MOV R12, 0x400 ;  /* 0x00000400000c7802 */ /* 0x000fe20000000f00 */
[----:B------:R-:W-:Y:S01]  /*1f70*/  IMAD.SHL.U32 R8, R176, 0x40, RZ ;  /* 0x00000040b0087824 */ /* 0x000fe200078e00ff */
[----:B------:R-:W-:-:S02]  /*1f80*/  LOP3.LUT R15, R15, 0x38, R4, 0x78, !PT ;  /* 0x000000380f0f7812 */ /* 0x000fc400078e7804 */
[----:B-1----:R-:W-:Y:S01]  /*1f90*/  LEA R9, R9, R12, 0x18 ;  /* 0x0000000c09097211 */ /* 0x002fe200078ec0ff */
        /* <DEDUP_REMOVED lines=37> */
.L_x_12230:
[----:B------:R-:W-:Y:S05]  /*21f0*/  BSYNC.RECONVERGENT B0 ;  /* 0x0000000000007941 */ /* 0x000fea0003800200 */
.L_x_12229:
        /* <DEDUP_REMOVED lines=28> */
.L_x_12232:
[----:B------:R-:W-:Y:S05]  /*23c0*/  BSYNC.RECONVERGENT B0 ;  /* 0x0000000000007941 */ /* 0x000fea0003800200 */
.L_x_12231:
        /* <DEDUP_REMOVED lines=29> */
.L_x_12234:
[----:B------:R-:W-:Y:S05]  /*25a0*/  BSYNC.RECONVERGENT B0 ;  /* 0x0000000000007941 */ /* 0x000fea0003800200 */
.L_x_12233:
[----:B------:R-:W-:Y:S01]  /*25b0*/  LEA.HI.X R171, R42, R45, R171, 0x1, P0 ;  /* 0x0000002d2aab7211 */ /* 0x000fe200000f0cab */
[----:B------:R-:W-:Y:S01]  /*25c0*/  BSSY.RECONVERGENT B0, `(.L_x_12235) ;  /* 0x000001b000007945 */ /* 0x000fe20003800200 */
[----:B---3--:R-:W-:Y:S02]  /*25d0*/  IADD3 R18, P0, PT, R89, R170, RZ ;  /* 0x000000aa59127210 */ /* 0x008fe40007f1e0ff */
        /* <DEDUP_REMOVED lines=25> */
.L_x_12236:
[----:B------:R-:W-:Y:S05]  /*2770*/  BSYNC.RECONVERGENT B0 ;  /* 0x0000000000007941 */ /* 0x000fea0003800200 */
.L_x_12235:
        /* <DEDUP_REMOVED lines=16> */
.L_x_12238:
[----:B------:R-:W-:Y:S05]  /*2880*/  BSYNC.RECONVERGENT B0 ;  /* 0x0000000000007941 */ /* 0x000fea0003800200 */
.L_x_12237:
        /* <DEDUP_REMOVED lines=14> */
.L_x_12240:
[----:B------:R-:W-:Y:S05]  /*2970*/  BSYNC.RECONVERGENT B0 ;  /* 0x0000000000007941 */ /* 0x000fea0003800200 */
.L_x_12239:
        /* <DEDUP_REMOVED lines=16> */
.L_x_12242:
[----:B------:R-:W-:Y:S05]  /*2a80*/  BSYNC.RECONVERGENT B0 ;  /* 0x0000000000007941 */ /* 0x000fea0003800200 */
.L_x_12241:
        /* <DEDUP_REMOVED lines=16> */
.L_x_12244:
[----:B------:R-:W-:Y:S05]  /*2b90*/  BSYNC.RECONVERGENT B0 ;  /* 0x0000000000007941 */ /* 0x000fea0003800200 */
.L_x_12243:
[----:B---3--:R-:W4:Y:S04]  /*2ba0*/  LD.E.64 R30, desc[UR4][R2.64+0x1c0] ;  /* 0x0001c004021e7980 */ /* 0x008f28000c101b00 */
[----:B-1----:R-:W3:Y:S01]  /*2bb0*/  LD.E.64 R18, desc[UR4][R2.64+0x1b8] ;  /* 0x0001b80402127980 */ /* 0x002ee2000c101b00 */
[----:B------:R-:W-:-:S03]  /*2bc0*/  IMAD.MOV.U32 R28, RZ, RZ, R182 ;  /* 0x000000ffff1c7224 */ /* 0x000fc600078e00b6 */
[----:B------:R1:W5:Y:S01]  /*2bd0*/  LD.E R15, desc[UR4][R2.64+0xd8] ;  /* 0x0000d804020f7980 */ /* 0x000362000c101900 */
        /* <DEDUP_REMOVED lines=11> */
[----:B------:R1:W3:Y:S01]  /*2c90*/  I2F.RP R23, R22 ;  /* 0x0000001600177306 */ /* 0x0002e20000209400 */
[----:B------:R-:W-:-:S07]  /*2ca0*/  IABS R19, R182 ;  /* 0x000000b600137213 */ /* 0x000fce0000000000 */
[----:B------:R-:W-:Y:S05]  /*2cb0*/  WARPSYNC.ALL ;  /* 0x0000000000007948 */ /* 0x000fea0003800000 */
[----:B------:R-:W-:Y:S01]  /*2cc0*/  BSSY.RECONVERGENT B0, `(.L_x_12245) ;  /* 0x0000044000007945 */ /* 0x000fe20003800200 */
[----:B------:R-:W-:Y:S01]  /*2cd0*/  SHF.R.U32.HI R177, RZ, 0x1, R26 ;  /* 0x00000001ffb17819 */ /* 0x000fe2000001161a */
[----:B---3--:R-:W3:Y:S02]  /*2ce0*/  MUFU.RCP R30, R23 ;  /* 0x00000017001e7308 */ /* 0x008ee40000001000 */
[----:B---3--:R-:W-:-:S06]  /*2cf0*/  IADD3 R30, PT, PT, R30, 0xffffffe, RZ ;  /* 0x0ffffffe1e1e7810 */ /* 0x008fcc0007ffe0ff */
[----:B------:R-:W3:Y:S02]  /*2d00*/  F2I.FTZ.U32.TRUNC.NTZ R31, R30 ;  /* 0x0000001e001f7305 */ /* 0x000ee4000021f000 */
[----:B---3--:R-:W-:Y:S02]  /*2d10*/  IMAD.MOV R18, RZ, RZ, -R31 ;  /* 0x000000ffff127224 */ /* 0x008fe400078e0a1f */
        /* <DEDUP_REMOVED lines=22> */
[-C--:B------:R-:W-:Y:S01]  /*2e80*/  IMAD R7, R41, R28.reuse, RZ ;  /* 0x0000001c29077224 */ /* 0x080fe200078e02ff */
[----:B------:R-:W-:Y:S01]  /*2e90*/  IADD3.X R0, PT, PT, R0, R11, RZ, P1, P0 ;  /* 0x0000000b00007210 */ /* 0x000fe20000fe04ff */
[----:B------:R-:W-:-:S04]  /*2ea0*/  IMAD.WIDE.U32 R28, R40, R28, RZ ;  /* 0x0000001c281c7225 */ /* 0x000fc800078e00ff */
[----:B------:R-:W-:Y:S01]  /*2eb0*/  IMAD R7, R13, R40, R7 ;  /* 0x000000280d077224 */ /* 0x000fe200078e0207 */
[----:B------:R-:W-:Y:S01]  /*2ec0*/  IADD3 R18, P0, PT, R16, R28, RZ ;  /* 0x0000001c10127210 */ /* 0x000fe20007f1e0ff */
[C---:B------:R-:W-:Y:S01]  /*2ed0*/  IMAD.SHL.U32 R16, R26.reuse, 0x40, RZ ;  /* 0x000000401a107824 */ /* 0x040fe200078e00ff */
[----:B------:R-:W-:Y:S02]  /*2ee0*/  SHF.L.U32 R13, R26, 0x5, RZ ;  /* 0x000000051a0d7819 */ /* 0x000fe400000006ff */
[----:B------:R-:W-:Y:S02]  /*2ef0*/  IADD3 R7, PT, PT, R29, R7, RZ ;  /* 0x000000071d077210 */ /* 0x000fe40007ffe0ff */
[----:B------:R-:W-:Y:S02]  /*2f00*/  LOP3.LUT R13, R13, 0x7c00, RZ, 0xc0, !PT ;  /* 0x00007c000d0d7812 */ /* 0x000fe400078ec0ff */
[----:B------:R-:W-:Y:S01]  /*2f10*/  LOP3.LUT R11, R16, 0x200, RZ, 0xc0, !PT ;  /* 0x00000200100b7812 */ /* 0x000fe200078ec0ff */
[----:B------:R-:W-:Y:S01]  /*2f20*/  IMAD.X R19, R0, 0x1, R7, P0 ;  /* 0x0000000100137824 */ /* 0x000fe200000e0607 */
[----:B------:R-:W-:Y:S01]  /*2f30*/  SHF.R.U32.HI R7, RZ, 0x4, R26 ;  /* 0x00000004ff077819 */ /* 0x000fe2000001161a */
[----:B-----5:R3:W4:Y:S01]  /*2f40*/  MUFU.RCP R0, R15 ;  /* 0x0000000f00007308 */ /* 0x0207220000001000 */
[----:B------:R-:W-:-:S04]  /*2f50*/  IMAD.WIDE.U32 R18, R32, R166, R18 ;  /* 0x000000a620127225 */ /* 0x000fc800078e0012 */
[----:B------:R-:W-:Y:S01]  /*2f60*/  IMAD R32, R167, R32, RZ ;  /* 0x00000020a7207224 */ /* 0x000fe200078e02ff */
[----:B------:R-:W-:-:S03]  /*2f70*/  LEA R172, P0, R18, R20, 0x1 ;  /* 0x0000001412ac7211 */ /* 0x000fc600078008ff */
[----:B------:R-:W-:-:S05]  /*2f80*/  IMAD.IADD R173, R19, 0x1, R32 ;  /* 0x0000000113ad7824 */ /* 0x000fca00078e0220 */
[----:B------:R-:W-:Y:S02]  /*2f90*/  LEA.HI.X R173, R18, R21, R173, 0x1, P0 ;  /* 0x0000001512ad7211 */ /* 0x000fe400000f0cad */
[----:B------:R-:W-:Y:S02]  /*2fa0*/  SHF.L.U64.HI R18, R166, 0x4, R167 ;  /* 0x00000004a6127819 */ /* 0x000fe400000102a7 */
[----:B---3--:R-:W-:Y:S01]  /*2fb0*/  LOP3.LUT R15, R16, 0x1c0, RZ, 0xc0, !PT ;  /* 0x000001c0100f7812 */ /* 0x008fe200078ec0ff */
[----:B----4-:R-:W-:Y:S01]  /*2fc0*/  FMUL.FTZ R0, R17, R0 ;  /* 0x0000000011007220 */ /* 0x010fe20000410000 */
[----:B------:R-:W-:Y:S01]  /*2fd0*/  SHF.L.U32 R17, R166, 0x4, RZ ;  /* 0x00000004a6117819 */ /* 0x000fe200000006ff */
        /* <DEDUP_REMOVED lines=16> */
.L_x_12246:
[----:B------:R4:W-:Y:S04]  /*30e0*/  STS.128 [R179+0x8000], RZ ;  /* 0x008000ffb3007388 */ /* 0x0009e80000000c00 */
[----:B------:R4:W-:Y:S02]  /*30f0*/  STS.128 [R179+0xa000], RZ ;  /* 0x00a000ffb3007388 */ /* 0x0009e40000000c00 */
.L_x_12247:
[----:B------:R-:W-:Y:S05]  /*3100*/  BSYNC.RECONVERGENT B0 ;  /* 0x0000000000007941 */ /* 0x000fea0003800200 */
.L_x_12245:
[-C--:B------:R-:W-:Y:S01]  /*3110*/  ISETP.GE.AND P1, PT, R14, R5.reuse, PT ;  /* 0x000000050e00720c */ /* 0x080fe20003f26270 */
[----:B------:R-:W-:Y:S01]  /*3120*/  BSSY.RECONVERGENT B0, `(.L_x_12248) ;  /* 0x0000016000007945 */ /* 0x000fe20003800200 */
[C---:B---3--:R-:W-:Y:S02]  /*3130*/  LEA R20, P0, R17.reuse, R172, 0x1 ;  /* 0x000000ac11147211 */ /* 0x048fe400078008ff */
        /* <DEDUP_REMOVED lines=20> */
.L_x_12249:
[----:B------:R-:W-:Y:S05]  /*3280*/  BSYNC.RECONVERGENT B0 ;  /* 0x0000000000007941 */ /* 0x000fea0003800200 */
.L_x_12248:
        /* <DEDUP_REMOVED lines=18> */
.L_x_12251:
[----:B------:R-:W-:Y:S05]  /*33b0*/  BSYNC.RECONVERGENT B0 ;  /* 0x0000000000007941 */ /* 0x000fea0003800200 */
.L_x_12250:
        /* <DEDUP_REMOVED lines=18> */
.L_x_12253:
[----:B------:R-:W-:Y:S05]  /*34e0*/  BSYNC.RECONVERGENT B0 ;  /* 0x0000000000007941 */ /* 0x000fea0003800200 */
.L_x_12252:
[----:B------:R-:W5:Y:S01]  /*34f0*/  LD.E R88, desc[UR4][R2.64+0x18c] ;  /* 0x00018c0402587980 */ /* 0x000f62000c101900 */
[C---:B------:R-:W-:Y:S01]  /*3500*/  LOP3.LUT R5, R15.reuse, 0x8, R177, 0xf8, !PT ;  /* 0x000000080f057812 */ /* 0x040fe200078ef8b1 */
[----:B------:R-:W-:Y:S01]  /*3510*/  BSSY.RECONVERGENT B1, `(.L_x_12254) ;  /* 0x0000142000017945 */ /* 0x000fe20003800200 */
[----:B------:R-:W-:Y:S01]  /*3520*/  LOP3.LUT R15, R15, 0x8, R26, 0x78, !PT ;  /* 0x000000080f0f7812 */ /* 0x000fe200078e781a */
[----:B------:R-:W0:Y:S01]  /*3530*/  LDGDEPBAR ;  /* 0x00000000000079af */ /* 0x000e220000000000 */
[----:B------:R-:W-:Y:S02]  /*3540*/  SHF.L.U32 R7, R7, 0xa, RZ ;  /* 0x0000000a07077819 */ /* 0x000fe400000006ff */
[----:B------:R-:W-:Y:S02]  /*3550*/  LOP3.LUT R13, R13, 0x200, R16, 0xf8, !PT ;  /* 0x000002000d0d7812 */ /* 0x000fe400078ef810 */
[--C-:B------:R-:W-:Y:S02]  /*3560*/  LOP3.LUT R6, R5, 0x38, R4.reuse, 0x78, !PT ;  /* 0x0000003805067812 */ /* 0x100fe400078e7804 */
        /* <DEDUP_REMOVED lines=10> */
[----:B------:R-:W3:Y:S01]  /*3610*/  LDSM.16.M88.4 R40, [R162+0x4000] ;  /* 0x00400000a228783b */ /* 0x000ee20000000200 */
[----:B------:R-:W-:Y:S02]  /*3620*/  SEL R5, R5, 0xffffffe0, !P1 ;  /* 0xffffffe005057807 */ /* 0x000fe40004800000 */
[----:B------:R-:W-:Y:S01]  /*3630*/  SEL R7, R7, 0xffffffc0, !P2 ;  /* 0xffffffc007077807 */ /* 0x000fe20005000000 */
[----:B------:R-:W4:Y:S01]  /*3640*/  LDSM.16.M88.4 R68, [R162+0x4800] ;  /* 0x00480000a244783b */ /* 0x000f220000000200 */
[CC--:B------:R-:W-:Y:S02]  /*3650*/  IADD3 R161, PT, PT, R163.reuse, R5.reuse, RZ ;  /* 0x00000005a3a17210 */ /* 0x0c0fe40007ffe0ff */
[----:B------:R-:W-:Y:S01]  /*3660*/  IADD3 R157, PT, PT, R162, R5, RZ ;  /* 0x00000005a29d7210 */ /* 0x000fe20007ffe0ff */
[----:B------:R-:W4:Y:S01]  /*3670*/  LDSM.16.M88.4 R60, [R162+0x5000] ;  /* 0x00500000a23c783b */ /* 0x000f220000000200 */
[----:B------:R-:W-:-:S02]  /*3680*/  IADD3 R160, PT, PT, R163, R7, RZ ;  /* 0x00000007a3a07210 */ /* 0x000fc40007ffe0ff */
[----:B------:R-:W-:Y:S01]  /*3690*/  IADD3 R156, PT, PT, R162, R7, RZ ;  /* 0x00000007a29c7210 */ /* 0x000fe20007ffe0ff */
[----:B-1----:R-:W1:Y:S01]  /*36a0*/  LDSM.16.M88.4 R16, [R162+0x5800] ;  /* 0x00580000a210783b */ /* 0x002e620000000200 */
[C---:B------:R-:W-:Y:S02]  /*36b0*/  IADD3 R159, PT, PT, R5.reuse, R160, RZ ;  /* 0x000000a0059f7210 */ /* 0x040fe40007ffe0ff */
        /* <DEDUP_REMOVED lines=8> */
[C---:B---3--:R-:W-:Y:S03]  /*3740*/  HMMA.16816.F32 R20, R52.reuse, R40, RZ ;  /* 0x000000283414723c */ /* 0x048fe600000018ff */
[----:B------:R-:W-:Y:S04]  /*3750*/  LDSM.16.M88.4 R80, [R156+0x5000] ;  /* 0x005000009c50783b */ /* 0x000fe80000000200 */
[----:B------:R-:W-:Y:S01]  /*3760*/  LDSM.16.M88.4 R76, [R163+0x2000] ;  /* 0x00200000a34c783b */ /* 0x000fe20000000200 */
[C---:B------:R-:W-:Y:S03]  /*3770*/  HMMA.16816.F32 R40, R52.reuse, R42, RZ ;  /* 0x0000002a3428723c */ /* 0x040fe600000018ff */
[----:B------:R-:W-:Y:S05]  /*3780*/  LDSM.16.M88.4 R84, [R157+0x6000] ;  /* 0x006000009d54783b */ /* 0x000fea0000000200 */
[C---:B----4-:R-:W-:Y:S08]  /*3790*/  HMMA.16816.F32 R36, R52.reuse, R68, RZ ;  /* 0x000000443424723c */ /* 0x050ff000000018ff */
        /* <DEDUP_REMOVED lines=75> */
[----:B-1----:R-:W-:Y:S07]  /*3c50*/  HMMA.16816.F32 R52, R76, R30, R52 ;  /* 0x0000001e4c34723c */ /* 0x002fee0000001834 */
[----:B------:R-:W1:Y:S01]  /*3c60*/  MUFU.TANH R43, R43 ;  /* 0x0000002b002b7308 */ /* 0x000e620000002400 */
[C---:B--2---:R-:W-:Y:S08]  /*3c70*/  HMMA.16816.F32 R80, R48.reuse, R12, R80 ;  /* 0x0000000c3050723c */ /* 0x044ff00000001850 */
[----:B------:R-:W-:Y:S01]  /*3c80*/  HMMA.16816.F32 R60, R48, R14, R60 ;  /* 0x0000000e303c723c */ /* 0x000fe2000000183c */
[----:B------:R-:W2:Y:S07]  /*3c90*/  LDSM.16.M88.4 R12, [R156+0x7800] ;  /* 0x007800009c0c783b */ /* 0x000eae0000000200 */
[----:B------:R-:W-:Y:S01]  /*3ca0*/  HMMA.16816.F32 R56, R76, R28, R56 ;  /* 0x0000001c4c38723c */ /* 0x000fe20000001838 */
[----:B------:R-:W-:-:S06]  /*3cb0*/  FMUL.FTZ R29, R40, R88 ;  /* 0x00000058281d7220 */ /* 0x000fcc0000410000 */
[----:B------:R-:W1:Y:S01]  /*3cc0*/  MUFU.TANH R29, R29 ;  /* 0x0000001d001d7308 */ /* 0x000e620000002400 */
        /* <DEDUP_REMOVED lines=12> */
[----:B------:R-:W1:Y:S01]  /*3d90*/  MUFU.TANH R37, R37 ;  /* 0x0000002500257308 */ /* 0x000e620000002400 */
[C---:B--2---:R-:W-:Y:S07]  /*3da0*/  HMMA.16816.F32 R52, R32.reuse, R14, R52 ;  /* 0x0000000e2034723c */ /* 0x044fee0000001834 */
[----:B------:R-:W2:Y:S01]  /*3db0*/  MUFU.TANH R41, R41 ;  /* 0x0000002900297308 */ /* 0x000ea20000002400 */
[----:B------:R-:W-:Y:S03]  /*3dc0*/  HMMA.16816.F32 R56, R32, R12, R56 ;  /* 0x0000000c2038723c */ /* 0x000fe60000001838 */
[-C--:B------:R-:W-:Y:S01]  /*3dd0*/  FMUL.FTZ R45, R87, R88.reuse ;  /* 0x00000058572d7220 */ /* 0x080fe20000410000 */
[----:B------:R-:W-:-:S04]  /*3de0*/  FMUL.FTZ R84, R84, R88 ;  /* 0x0000005854547220 */ /* 0x000fc80000410000 */
[C---:B---3--:R-:W-:Y:S01]  /*3df0*/  HMMA.16816.F32 R60, R16.reuse, R66, R60 ;  /* 0x00000042103c723c */ /* 0x048fe2000000183c */
[----:B------:R3:W1:Y:S07]  /*3e00*/  MUFU.TANH R95, R84 ;  /* 0x00000054005f7308 */ /* 0x00066e0000002400 */
[C---:B----4-:R-:W-:Y:S01]  /*3e10*/  HMMA.16816.F32 R52, R16.reuse, R22, R52 ;  /* 0x000000161034723c */ /* 0x050fe20000001834 */
[----:B------:R-:W4:Y:S07]  /*3e20*/  MUFU.TANH R45, R45 ;  /* 0x0000002d002d7308 */ /* 0x000f2e0000002400 */
[----:B------:R-:W-:Y:S01]  /*3e30*/  HMMA.16816.F32 R68, R16, R38, R68 ;  /* 0x000000261044723c */ /* 0x000fe20000001844 */
[-C--:B------:R-:W-:Y:S01]  /*3e40*/  FMUL.FTZ R39, R85, R88.reuse ;  /* 0x0000005855277220 */ /* 0x080fe20000410000 */
[-C--:B------:R-:W-:Y:S01]  /*3e50*/  FMUL.FTZ R85, R86, R88.reuse ;  /* 0x0000005856557220 */ /* 0x080fe20000410000 */
[-C--:B------:R-:W-:Y:S01]  /*3e60*/  FMUL.FTZ R33, R61, R88.reuse ;  /* 0x000000583d217220 */ /* 0x080fe20000410000 */
[-C--:B------:R-:W-:Y:S01]  /*3e70*/  FMUL.FTZ R35, R62, R88.reuse ;  /* 0x000000583e237220 */ /* 0x080fe20000410000 */
[----:B------:R-:W-:-:S02]  /*3e80*/  FMUL.FTZ R61, R63, R88 ;  /* 0x000000583f3d7220 */ /* 0x000fc40000410000 */
[----:B------:R-:W1:Y:S01]  /*3e90*/  MUFU.TANH R39, R39 ;  /* 0x0000002700277308 */ /* 0x000e620000002400 */
[C---:B------:R-:W-:Y:S03]  /*3ea0*/  HMMA.16816.F32 R80, R16.reuse, R64, R80 ;  /* 0x000000401050723c */ /* 0x040fe60000001850 */
[-C--:B------:R-:W-:Y:S01]  /*3eb0*/  FMUL.FTZ R77, R53, R88.reuse ;  /* 0x00000058354d7220 */ /* 0x080fe20000410000 */
[-C--:B------:R-:W-:Y:S01]  /*3ec0*/  FMUL.FTZ R53, R55, R88.reuse ;  /* 0x0000005837357220 */ /* 0x080fe20000410000 */
[-C--:B------:R-:W-:Y:S01]  /*3ed0*/  FMUL.FTZ R52, R52, R88.reuse ;  /* 0x0000005834347220 */ /* 0x080fe20000410000 */
[-C--:B------:R-:W-:Y:S01]  /*3ee0*/  FMUL.FTZ R54, R54, R88.reuse ;  /* 0x0000005836367220 */ /* 0x080fe20000410000 */
[----:B------:R-:W1:Y:S01]  /*3ef0*/  MUFU.TANH R85, R85 ;  /* 0x0000005500557308 */ /* 0x000e620000002400 */
[----:B------:R-:W-:Y:S01]  /*3f00*/  HMMA.16816.F32 R56, R16, R20, R56 ;  /* 0x000000141038723c */ /* 0x000fe20000001838 */
[----:B------:R-:W-:-:S02]  /*3f10*/  FMUL.FTZ R21, R60, R88 ;  /* 0x000000583c157220 */ /* 0x000fc40000410000 */
        /* <DEDUP_REMOVED lines=29> */
[----:B------:R-:W1:Y:S08]  /*40f0*/  MUFU.TANH R77, R77 ;  /* 0x0000004d004d7308 */ /* 0x000e700000002400 */
        /* <DEDUP_REMOVED lines=17> */
.L_x_12257:
[----:B------:R-:W2:Y:S01]  /*4210*/  LD.E R19, desc[UR4][R2.64+0x170] ;  /* 0x0001700402137980 */ /* 0x000ea2000c101900 */
[----:B------:R-:W-:Y:S02]  /*4220*/  IADD3 R18, PT, PT, R8, -0x40, RZ ;  /* 0xffffffc008127810 */ /* 0x000fe40007ffe0ff */
[----:B------:R-:W-:Y:S01]  /*4230*/  IABS R12, R8 ;  /* 0x00000008000c7213 */ /* 0x000fe20000000000 */
[----:B---3--:R-:W3:Y:S01]  /*4240*/  LD.E.64 R54, desc[UR4][R2.64+0x20] ;  /* 0x0000200402367980 */ /* 0x008ee2000c101b00 */
        /* <DEDUP_REMOVED lines=56> */
.L_x_12258:
[----:B------:R-:W-:Y:S05]  /*45d0*/  BSYNC.RECONVERGENT B0 ;  /* 0x0000000000007941 */ /* 0x000fea0003800200 */
.L_x_12256:
        /* <DEDUP_REMOVED lines=53> */
.L_x_12255:
[----:B------:R-:W-:Y:S05]  /*4930*/  BSYNC.RECONVERGENT B1 ;  /* 0x0000000000017941 */ /* 0x000fea0003800200 */
.L_x_12254:
[----:B------:R-:W4:Y:S01]  /*4940*/  LD.E R121, desc[UR4][R2.64+0xdc] ;  /* 0x0000dc0402797980 */ /* 0x000f22000c101900 */
[----:B------:R-:W-:Y:S01]  /*4950*/  SHF.R.U32.HI R4, RZ, 0x2, R26 ;  /* 0x00000002ff047819 */ /* 0x000fe2000001161a */
[----:B------:R-:W-:-:S03]  /*4960*/  IMAD.SHL.U32 R100, R26, 0x2, RZ ;  /* 0x000000021a647824 */ /* 0x000fc600078e00ff */
[----:B------:R-:W-:Y:S02]  /*4970*/  LOP3.LUT R26, R4, 0x7, RZ, 0xc0, !PT ;  /* 0x00000007041a7812 */ /* 0x000fe400078ec0ff */
[----:B------:R-:W-:Y:S02]  /*4980*/  LOP3.LUT R100, R100, 0x6, RZ, 0xc0, !PT ;  /* 0x0000000664647812 */ /* 0x000fe400078ec0ff */
[----:B------:R-:W-:-:S03]  /*4990*/  LOP3.LUT R10, R26, 0x1f0, R177, 0xf8, !PT ;  /* 0x000001f01a0a7812 */ /* 0x000fc600078ef8b1 */
[----:B--2---:R-:W-:Y:S01]  /*49a0*/  IMAD.IADD R15, R8, 0x1, R100 ;  /* 0x00000001080f7824 */ /* 0x004fe200078e0264 */
[----:B------:R-:W-:-:S03]  /*49b0*/  IADD3 R10, PT, PT, -R27, R10, R180 ;  /* 0x0000000a1b0a7210 */ /* 0x000fc60007ffe1b4 */
[----:B------:R-:W-:Y:S02]  /*49c0*/  VIADD R89, R15, 0x1 ;  /* 0x000000010f597836 */ /* 0x000fe40000000000 */
[----:B------:R-:W-:-:S04]  /*49d0*/  IMAD.IADD R10, R10, 0x1, R25 ;  /* 0x000000010a0a7824 */ /* 0x000fc800078e0219 */
[----:B------:R-:W-:-:S05]  /*49e0*/  IMAD.IADD R16, R10, 0x1, -R89 ;  /* 0x000000010a107824 */ /* 0x000fca00078e0a59 */
[----:B------:R-:W-:Y:S01]  /*49f0*/  IABS R16, R16 ;  /* 0x0000001000107213 */ /* 0x000fe20000000000 */
[----:B------:R-:W-:-:S03]  /*4a00*/  VIADD R55, R15, 0x18 ;  /* 0x000000180f377836 */ /* 0x000fc60000000000 */
[----:B------:R-:W-:Y:S01]  /*4a10*/  I2FP.F32.S32 R16, R16 ;  /* 0x0000001000107245 */ /* 0x000fe20000201400 */
[C---:B------:R-:W-:Y:S02]  /*4a20*/  VIADD R8, R15.reuse, 0x8 ;  /* 0x000000080f087836 */ /* 0x040fe40000000000 */
[C---:B---3--:R-:W-:Y:S02]  /*4a30*/  VIADD R81, R15.reuse, 0x10 ;  /* 0x000000100f517836 */ /* 0x048fe40000000000 */
[----:B------:R-:W-:Y:S01]  /*4a40*/  FFMA.FTZ R16, -R0, R16, R75 ;  /* 0x0000001000107223 */ /* 0x000fe2000001014b */
[C---:B------:R-:W-:Y:S02]  /*4a50*/  IMAD.IADD R12, R10.reuse, 0x1, -R55 ;  /* 0x000000010a0c7824 */ /* 0x040fe400078e0a37 */
[----:B------:R-:W-:Y:S02]  /*4a60*/  VIADD R75, R15, 0x11 ;  /* 0x000000110f4b7836 */ /* 0x000fe40000000000 */
[C---:B------:R-:W-:Y:S01]  /*4a70*/  IMAD.IADD R4, R10.reuse, 0x1, -R8 ;  /* 0x000000010a047824 */ /* 0x040fe200078e0a08 */
[----:B------:R-:W-:Y:S01]  /*4a80*/  IABS R12, R12 ;  /* 0x0000000c000c7213 */ /* 0x000fe20000000000 */
[----:B------:R-:W-:-:S02]  /*4a90*/  IMAD.IADD R20, R10, 0x1, -R81 ;  /* 0x000000010a147824 */ /* 0x000fc400078e0a51 */
[----:B------:R-:W-:Y:S02]  /*4aa0*/  VIADD R17, R15, 0x19 ;  /* 0x000000190f117836 */ /* 0x000fe40000000000 */
[----:B------:R-:W-:Y:S01]  /*4ab0*/  IMAD.IADD R18, R10, 0x1, -R75 ;  /* 0x000000010a127824 */ /* 0x000fe200078e0a4b */
[----:B------:R-:W-:Y:S01]  /*4ac0*/  ISETP.GE.AND P6, PT, R8, R25, PT ;  /* 0x000000190800720c */ /* 0x000fe20003fc6270 */
[----:B------:R-:W-:Y:S01]  /*4ad0*/  IMAD.IADD R8, R10, 0x1, -R17 ;  /* 0x000000010a087824 */ /* 0x000fe200078e0a11 */
[----:B------:R-:W-:Y:S02]  /*4ae0*/  IABS R4, R4 ;  /* 0x0000000400047213 */ /* 0x000fe40000000000 */
[----:B------:R-:W-:Y:S02]  /*4af0*/  IABS R20, R20 ;  /* 0x0000001400147213 */ /* 0x000fe40000000000 */
[----:B------:R-:W-:Y:S02]  /*4b00*/  I2FP.F32.S32 R12, R12 ;  /* 0x0000000c000c7245 */ /* 0x000fe40000201400 */
[----:B------:R-:W-:-:S02]  /*4b10*/  IABS R18, R18 ;  /* 0x0000001200127213 */ /* 0x000fc40000000000 */
[----:B------:R-:W-:Y:S01]  /*4b20*/  I2FP.F32.S32 R4, R4 ;  /* 0x0000000400047245 */ /* 0x000fe20000201400 */
[----:B-1----:R-:W-:Y:S01]  /*4b30*/  FFMA.FTZ R23, -R0, R12, R87 ;  /* 0x0000000c00177223 */ /* 0x002fe20000010157 */
[----:B------:R-:W-:Y:S01]  /*4b40*/  I2FP.F32.S32 R20, R20 ;  /* 0x0000001400147245 */ /* 0x000fe20000201400 */
[----:B------:R-:W-:Y:S01]  /*4b50*/  VIADD R97, R15, 0x9 ;  /* 0x000000090f617836 */ /* 0x000fe20000000000 */
[----:B------:R-:W-:Y:S01]  /*4b60*/  IABS R8, R8 ;  /* 0x0000000800087213 */ /* 0x000fe20000000000 */
[----:B------:R-:W-:Y:S01]  /*4b70*/  VIADD R12, R10, 0x8 ;  /* 0x000000080a0c7836 */ /* 0x000fe20000000000 */
[----:B------:R-:W-:Y:S01]  /*4b80*/  I2FP.F32.S32 R18, R18 ;  /* 0x0000001200127245 */ /* 0x000fe20000201400 */
[C---:B------:R-:W-:Y:S01]  /*4b90*/  FFMA.FTZ R4, -R0.reuse, R4, R29 ;  /* 0x0000000400047223 */ /* 0x040fe2000001011d */
[----:B------:R-:W-:Y:S01]  /*4ba0*/  I2FP.F32.S32 R8, R8 ;  /* 0x0000000800087245 */ /* 0x000fe20000201400 */
[----:B------:R-:W-:Y:S01]  /*4bb0*/  FFMA.FTZ R95, -R0, R20, R95 ;  /* 0x00000014005f7223 */ /* 0x000fe2000001015f */
[----:B------:R-:W-:-:S02]  /*4bc0*/  IMAD.IADD R20, R12, 0x1, -R15 ;  /* 0x000000010c147824 */ /* 0x000fc400078e0a0f */
[----:B------:R-:W-:Y:S01]  /*4bd0*/  FFMA.FTZ R29, -R0, R18, R39 ;  /* 0x00000012001d7223 */ /* 0x000fe20000010127 */
[C---:B------:R-:W-:Y:S01]  /*4be0*/  IMAD.IADD R14, R10.reuse, 0x1, -R97 ;  /* 0x000000010a0e7824 */ /* 0x040fe200078e0a61 */
[----:B------:R-:W-:Y:S01]  /*4bf0*/  ISETP.GE.AND P5, PT, R97, R25, PT ;  /* 0x000000196100720c */ /* 0x000fe20003fa6270 */
[----:B------:R-:W-:Y:S02]  /*4c00*/  VIADD R83, R15, 0x20 ;  /* 0x000000200f537836 */ /* 0x000fe40000000000 */
[----:B------:R-:W-:Y:S02]  /*4c10*/  IMAD.IADD R18, R10, 0x1, -R15 ;  /* 0x000000010a127824 */ /* 0x000fe400078e0a0f */
[----:B------:R-:W-:Y:S02]  /*4c20*/  IMAD.IADD R97, R12, 0x1, -R97 ;  /* 0x000000010c617824 */ /* 0x000fe400078e0a61 */
[----:B------:R-:W-:Y:S01]  /*4c30*/  FFMA.FTZ R19, -R0, R8, R65 ;  /* 0x0000000800137223 */ /* 0x000fe20000010141 */
[----:B------:R-:W-:Y:S01]  /*4c40*/  IMAD.IADD R8, R10, 0x1, -R83 ;  /* 0x000000010a087824 */ /* 0x000fe200078e0a53 */
[----:B------:R-:W-:-:S02]  /*4c50*/  IABS R20, R20 ;  /* 0x0000001400147213 */ /* 0x000fc40000000000 */
[----:B------:R-:W-:Y:S02]  /*4c60*/  IABS R18, R18 ;  /* 0x0000001200127213 */ /* 0x000fe40000000000 */
[----:B------:R-:W-:Y:S02]  /*4c70*/  IABS R97, R97 ;  /* 0x0000006100617213 */ /* 0x000fe40000000000 */
[----:B------:R-:W-:Y:S02]  /*4c80*/  I2FP.F32.S32 R20, R20 ;  /* 0x0000001400147245 */ /* 0x000fe40000201400 */
[----:B------:R-:W-:Y:S01]  /*4c90*/  ISETP.GE.AND P0, PT, R89, R25, PT ;  /* 0x000000195900720c */ /* 0x000fe20003f06270 */
[----:B------:R-:W-:Y:S01]  /*4ca0*/  IMAD.IADD R89, R12, 0x1, -R89 ;  /* 0x000000010c597824 */ /* 0x000fe200078e0a59 */
[----:B------:R-:W-:Y:S02]  /*4cb0*/  IABS R8, R8 ;  /* 0x0000000800087213 */ /* 0x000fe40000000000 */
[----:B------:R-:W-:-:S02]  /*4cc0*/  I2FP.F32.S32 R18, R18 ;  /* 0x0000001200127245 */ /* 0x000fc40000201400 */
[----:B------:R-:W-:Y:S01]  /*4cd0*/  I2FP.F32.S32 R22, R97 ;  /* 0x0000006100167245 */ /* 0x000fe20000201400 */
[C---:B------:R-:W-:Y:S01]  /*4ce0*/  FFMA.FTZ R20, -R0.reuse, R20, R91 ;  /* 0x0000001400147223 */ /* 0x040fe2000001015b */
[----:B------:R-:W-:Y:S01]  /*4cf0*/  I2FP.F32.S32 R8, R8 ;  /* 0x0000000800087245 */ /* 0x000fe20000201400 */
[C---:B------:R-:W-:Y:S01]  /*4d00*/  FFMA.FTZ R73, -R0.reuse, R18, R73 ;  /* 0x0000001200497223 */ /* 0x040fe20000010149 */
[----:B------:R-:W-:Y:S01]  /*4d10*/  IABS R14, R14 ;  /* 0x0000000e000e7213 */ /* 0x000fe20000000000 */
[C---:B------:R-:W-:Y:S01]  /*4d20*/  FFMA.FTZ R41, -R0.reuse, R18, R41 ;  /* 0x0000001200297223 */ /* 0x040fe20000010129 */
[----:B------:R-:W-:Y:S01]  /*4d30*/  ISETP.GE.AND P1, PT, R15, R25, PT ;  /* 0x000000190f00720c */ /* 0x000fe20003f26270 */
[----:B------:R-:W-:Y:S01]  /*4d40*/  FFMA.FTZ R18, -R0, R22, R43 ;  /* 0x0000001600127223 */ /* 0x000fe2000001012b */
[----:B------:R-:W-:Y:S01]  /*4d50*/  IABS R89, R89 ;  /* 0x0000005900597213 */ /* 0x000fe20000000000 */
[----:B------:R-:W-:Y:S01]  /*4d60*/  IMAD.IADD R28, R12, 0x1, -R75 ;  /* 0x000000010c1c7824 */ /* 0x000fe200078e0a4b */
[----:B------:R-:W-:Y:S01]  /*4d70*/  FSEL R43, R16, -INF , !P0 ;  /* 0xff800000102b7808 */ /* 0x000fe20004000000 */
[----:B------:R-:W-:Y:S01]  /*4d80*/  IMAD.IADD R22, R12, 0x1, -R17 ;  /* 0x000000010c167824 */ /* 0x000fe200078e0a11 */
[----:B------:R-:W-:Y:S01]  /*4d90*/  I2FP.F32.S32 R14, R14 ;  /* 0x0000000e000e7245 */ /* 0x000fe20000201400 */
[----:B------:R-:W-:Y:S01]  /*4da0*/  FFMA.FTZ R67, -R0, R8, R67 ;  /* 0x0000000800437223 */ /* 0x000fe20000010143 */
[----:B------:R-:W-:Y:S01]  /*4db0*/  FSEL R39, R20, -INF , !P1 ;  /* 0xff80000014277808 */ /* 0x000fe20004800000 */
[C---:B------:R-:W-:Y:S01]  /*4dc0*/  IMAD.IADD R16, R12.reuse, 0x1, -R55 ;  /* 0x000000010c107824 */ /* 0x040fe200078e0a37 */
[----:B------:R-:W-:Y:S01]  /*4dd0*/  I2FP.F32.S32 R8, R89 ;  /* 0x0000005900087245 */ /* 0x000fe20000201400 */
[C---:B------:R-:W-:Y:S01]  /*4de0*/  IMAD.IADD R20, R12.reuse, 0x1, -R83 ;  /* 0x000000010c147824 */ /* 0x040fe200078e0a53 */
[----:B------:R-:W-:Y:S01]  /*4df0*/  IABS R28, R28 ;  /* 0x0000001c001c7213 */ /* 0x000fe20000000000 */
[----:B------:R-:W-:Y:S01]  /*4e00*/  IMAD.IADD R111, R12, 0x1, -R81 ;  /* 0x000000010c6f7824 */ /* 0x000fe200078e0a51 */
[----:B------:R-:W-:Y:S01]  /*4e10*/  IABS R22, R22 ;  /* 0x0000001600167213 */ /* 0x000fe20000000000 */
[C---:B------:R-:W-:Y:S01]  /*4e20*/  FFMA.FTZ R14, -R0.reuse, R14, R37 ;  /* 0x0000000e000e7223 */ /* 0x040fe20000010125 */
[----:B------:R-:W-:Y:S01]  /*4e30*/  IABS R16, R16 ;  /* 0x0000001000107213 */ /* 0x000fe20000000000 */
[----:B------:R-:W-:Y:S01]  /*4e40*/  FFMA.FTZ R37, -R0, R8, R93 ;  /* 0x0000000800257223 */ /* 0x000fe2000001015d */
[----:B------:R-:W-:-:S02]  /*4e50*/  IABS R20, R20 ;  /* 0x0000001400147213 */ /* 0x000fc40000000000 */
[----:B------:R-:W-:Y:S02]  /*4e60*/  IABS R111, R111 ;  /* 0x0000006f006f7213 */ /* 0x000fe40000000000 */
[----:B------:R-:W-:Y:S02]  /*4e70*/  I2FP.F32.S32 R28, R28 ;  /* 0x0000001c001c7245 */ /* 0x000fe40000201400 */
[----:B------:R-:W-:Y:S02]  /*4e80*/  I2FP.F32.S32 R22, R22 ;  /* 0x0000001600167245 */ /* 0x000fe40000201400 */
[-C--:B------:R-:W-:Y:S01]  /*4e90*/  ISETP.GE.AND P4, PT, R81, R25.reuse, PT ;  /* 0x000000195100720c */ /* 0x080fe20003f86270 */
[----:B------:R-:W-:Y:S01]  /*4ea0*/  VIADD R81, R15, 0x28 ;  /* 0x000000280f517836 */ /* 0x000fe20000000000 */
[----:B------:R-:W-:Y:S01]  /*4eb0*/  ISETP.GE.AND P2, PT, R55, R25, PT ;  /* 0x000000193700720c */ /* 0x000fe20003f46270 */
[----:B------:R-:W-:Y:S01]  /*4ec0*/  VIADD R55, R15, 0x38 ;  /* 0x000000380f377836 */ /* 0x000fe20000000000 */
[----:B------:R-:W-:-:S02]  /*4ed0*/  I2FP.F32.S32 R16, R16 ;  /* 0x0000001000107245 */ /* 0x000fc40000201400 */
[----:B------:R-:W-:Y:S02]  /*4ee0*/  FSEL R8, R73, -INF , !P1 ;  /* 0xff80000049087808 */ /* 0x000fe40004800000 */
[----:B------:R-:W-:Y:S01]  /*4ef0*/  I2FP.F32.S32 R20, R20 ;  /* 0x0000001400147245 */ /* 0x000fe20000201400 */
[C---:B------:R-:W-:Y:S01]  /*4f00*/  FFMA.FTZ R13, -R0.reuse, R22, R13 ;  /* 0x00000016000d7223 */ /* 0x040fe2000001010d */
[----:B------:R-:W-:Y:S01]  /*4f10*/  ISETP.GE.AND P1, PT, R17, R25, PT ;  /* 0x000000191100720c */ /* 0x000fe20003f26270 */
[----:B------:R-:W-:Y:S01]  /*4f20*/  FFMA.FTZ R17, -R0, R28, R45 ;  /* 0x0000001c00117223 */ /* 0x000fe2000001012d */
[----:B------:R-:W-:Y:S02]  /*4f30*/  FSEL R37, R37, -INF , !P0 ;  /* 0xff80000025257808 */ /* 0x000fe40004000000 */
[----:B------:R-:W-:Y:S01]  /*4f40*/  I2FP.F32.S32 R111, R111 ;  /* 0x0000006f006f7245 */ /* 0x000fe20000201400 */
[----:B------:R-:W-:Y:S01]  /*4f50*/  IMAD.IADD R22, R10, 0x1, -R81 ;  /* 0x000000010a167824 */ /* 0x000fe200078e0a51 */
[-C--:B------:R-:W-:Y:S01]  /*4f60*/  ISETP.GE.AND P0, PT, R83, R25.reuse, PT ;  /* 0x000000195300720c */ /* 0x080fe20003f06270 */
[----:B------:R-:W-:Y:S01]  /*4f70*/  VIADD R83, R15, 0x21 ;  /* 0x000000210f537836 */ /* 0x000fe20000000000 */
[----:B------:R-:W-:Y:S01]  /*4f80*/  FSEL R45, R14, -INF , !P5 ;  /* 0xff8000000e2d7808 */ /* 0x000fe20006800000 */
[----:B------:R-:W-:Y:S01]  /*4f90*/  FFMA.FTZ R16, -R0, R16, R31 ;  /* 0x0000001000107223 */ /* 0x000fe2000001011f */
[----:B------:R-:W-:Y:S01]  /*4fa0*/  IMAD.IADD R14, R10, 0x1, -R55 ;  /* 0x000000010a0e7824 */ /* 0x000fe200078e0a37 */
[----:B------:R-:W-:Y:S01]  /*4fb0*/  ISETP.GE.AND P3, PT, R75, R25, PT ;  /* 0x000000194b00720c */ /* 0x000fe20003f66270 */
[C---:B------:R-:W-:Y:S01]  /*4fc0*/  FFMA.FTZ R133, -R0.reuse, R20, R51 ;  /* 0x0000001400857223 */ /* 0x040fe20000010133 */
[----:B------:R-:W-:Y:S01]  /*4fd0*/  FFMA.FTZ R111, -R0, R111, R85 ;  /* 0x0000006f006f7223 */ /* 0x000fe20000010155 */
[C---:B------:R-:W-:Y:S01]  /*4fe0*/  VIADD R75, R15.reuse, 0x29 ;  /* 0x000000290f4b7836 */ /* 0x040fe20000000000 */
[----:B------:R-:W-:Y:S01]  /*4ff0*/  FSEL R51, R4, -INF , !P6 ;  /* 0xff80000004337808 */ /* 0x000fe20007000000 */
[----:B------:R-:W-:Y:S01]  /*5000*/  VIADD R73, R15, 0x30 ;  /* 0x000000300f497836 */ /* 0x000fe20000000000 */
[----:B------:R-:W-:Y:S01]  /*5010*/  FSEL R4, R41, -INF , !P6 ;  /* 0xff80000029047808 */ /* 0x000fe20007000000 */
[----:B------:R-:W-:Y:S01]  /*5020*/  VIADD R65, R15, 0x31 ;  /* 0x000000310f417836 */ /* 0x000fe20000000000 */
[-C--:B------:R-:W-:Y:S01]  /*5030*/  ISETP.GE.AND P6, PT, R83, R25.reuse, PT ;  /* 0x000000195300720c */ /* 0x080fe20003fc6270 */
[----:B------:R-:W-:Y:S01]  /*5040*/  VIADD R85, R15, 0x39 ;  /* 0x000000390f557836 */ /* 0x000fe20000000000 */
[----:B------:R-:W-:Y:S01]  /*5050*/  FSEL R41, R18, -INF , !P5 ;  /* 0xff80000012297808 */ /* 0x000fe20006800000 */
[--C-:B------:R-:W-:Y:S01]  /*5060*/  IMAD.IADD R28, R10, 0x1, -R83.reuse ;  /* 0x000000010a1c7824 */ /* 0x100fe200078e0a53 */
[----:B------:R-:W-:Y:S01]  /*5070*/  IABS R22, R22 ;  /* 0x0000001600167213 */ /* 0x000fe20000000000 */
[----:B------:R-:W-:Y:S01]  /*5080*/  IMAD.IADD R83, R12, 0x1, -R83 ;  /* 0x000000010c537824 */ /* 0x000fe200078e0a53 */
[----:B------:R-:W-:Y:S01]  /*5090*/  ISETP.GE.AND P5, PT, R81, R25, PT ;  /* 0x000000195100720c */ /* 0x000fe20003fa6270 */
[----:B------:R-:W-:Y:S01]  /*50a0*/  IMAD.IADD R20, R10, 0x1, -R75 ;  /* 0x000000010a147824 */ /* 0x000fe200078e0a4b */
[----:B------:R-:W-:Y:S01]  /*50b0*/  FSEL R15, R16, -INF , !P2 ;  /* 0xff800000100f7808 */ /* 0x000fe20005000000 */
[C---:B------:R-:W-:Y:S01]  /*50c0*/  IMAD.IADD R18, R10.reuse, 0x1, -R73 ;  /* 0x000000010a127824 */ /* 0x040fe200078e0a49 */
[----:B------:R-:W-:Y:S01]  /*50d0*/  IABS R14, R14 ;  /* 0x0000000e000e7213 */ /* 0x000fe20000000000 */
[----:B------:R-:W-:-:S02]  /*50e0*/  IMAD.IADD R16, R10, 0x1, -R65 ;  /* 0x000000010a107824 */ /* 0x000fc400078e0a41 */
[----:B------:R-:W-:Y:S01]  /*50f0*/  IMAD.IADD R81, R12, 0x1, -R81 ;  /* 0x000000010c517824 */ /* 0x000fe200078e0a51 */
[----:B------:R-:W-:Y:S01]  /*5100*/  I2FP.F32.S32 R22, R22 ;  /* 0x0000001600167245 */ /* 0x000fe20000201400 */
[----:B------:R-:W-:Y:S01]  /*5110*/  IMAD.IADD R10, R10, 0x1, -R85 ;  /* 0x000000010a0a7824 */ /* 0x000fe200078e0a55 */
[----:B------:R-:W-:Y:S02]  /*5120*/  FSEL R23, R23, -INF , !P2 ;  /* 0xff80000017177808 */ /* 0x000fe40005000000 */
[----:B------:R-:W-:Y:S02]  /*5130*/  I2FP.F32.S32 R14, R14 ;  /* 0x0000000e000e7245 */ /* 0x000fe40000201400 */
[----:B------:R-:W-:Y:S01]  /*5140*/  ISETP.GE.AND P2, PT, R65, R25, PT ;  /* 0x000000194100720c */ /* 0x000fe20003f46270 */
[----:B------:R-:W-:Y:S01]  /*5150*/  IMAD.IADD R65, R12, 0x1, -R65 ;  /* 0x000000010c417824 */ /* 0x000fe200078e0a41 */
[----:B------:R-:W-:Y:S02]  /*5160*/  FSEL R19, R19, -INF , !P1 ;  /* 0xff80000013137808 */ /* 0x000fe40004800000 */
[----:B------:R-:W-:-:S02]  /*5170*/  FSEL R13, R13, -INF , !P1 ;  /* 0xff8000000d0d7808 */ /* 0x000fc40004800000 */
[----:B------:R-:W-:Y:S02]  /*5180*/  IABS R83, R83 ;  /* 0x0000005300537213 */ /* 0x000fe40000000000 */
[----:B------:R-:W-:Y:S01]  /*5190*/  ISETP.GE.AND P1, PT, R55, R25, PT ;  /* 0x000000193700720c */ /* 0x000fe20003f26270 */
[----:B------:R-:W-:Y:S01]  /*51a0*/  IMAD.IADD R55, R12, 0x1, -R55 ;  /* 0x000000010c377824 */ /* 0x000fe200078e0a37 */
[----:B------:R-:W-:Y:S01]  /*51b0*/  IABS R81, R81 ;  /* 0x0000005100517213 */ /* 0x000fe20000000000 */
[C---:B------:R-:W-:Y:S01]  /*51c0*/  FFMA.FTZ R21, -R0.reuse, R22, R21 ;  /* 0x0000001600157223 */ /* 0x040fe20000010115 */
[----:B------:R-:W-:Y:S01]  /*51d0*/  IABS R10, R10 ;  /* 0x0000000a000a7213 */ /* 0x000fe20000000000 */
[----:B------:R-:W-:Y:S01]  /*51e0*/  FFMA.FTZ R71, -R0, R14, R71 ;  /* 0x0000000e00477223 */ /* 0x000fe20000010147 */
[----:B------:R-:W-:Y:S02]  /*51f0*/  I2FP.F32.S32 R22, R83 ;  /* 0x0000005300167245 */ /* 0x000fe40000201400 */
[----:B------:R-:W-:-:S02]  /*5200*/  I2FP.F32.S32 R14, R81 ;  /* 0x00000051000e7245 */ /* 0x000fc40000201400 */
[----:B------:R-:W-:Y:S02]  /*5210*/  I2FP.F32.S32 R10, R10 ;  /* 0x0000000a000a7245 */ /* 0x000fe40000201400 */
[----:B------:R-:W-:Y:S02]  /*5220*/  IABS R65, R65 ;  /* 0x0000004100417213 */ /* 0x000fe40000000000 */
[----:B------:R-:W-:Y:S02]  /*5230*/  FSEL R31, R95, -INF , !P4 ;  /* 0xff8000005f1f7808 */ /* 0x000fe40006000000 */
[----:B------:R-:W-:Y:S02]  /*5240*/  FSEL R111, R111, -INF , !P4 ;  /* 0xff8000006f6f7808 */ /* 0x000fe40006000000 */
[----:B------:R-:W-:Y:S02]  /*5250*/  FSEL R29, R29, -INF , !P3 ;  /* 0xff8000001d1d7808 */ /* 0x000fe40005800000 */
[----:B------:R-:W-:-:S02]  /*5260*/  FSEL R17, R17, -INF , !P3 ;  /* 0xff80000011117808 */ /* 0x000fc40005800000 */
[----:B------:R-:W-:Y:S01]  /*5270*/  IABS R55, R55 ;  /* 0x0000003700377213 */ /* 0x000fe20000000000 */
[----:B------:R-:W-:Y:S01]  /*5280*/  FFMA.FTZ R49, -R0, R22, R49 ;  /* 0x0000001600317223 */ /* 0x000fe20000010131 */
[-C--:B------:R-:W-:Y:S01]  /*5290*/  ISETP.GE.AND P4, PT, R75, R25.reuse, PT ;  /* 0x000000194b00720c */ /* 0x080fe20003f86270 */
[C---:B------:R-:W-:Y:S01]  /*52a0*/  IMAD.IADD R75, R12.reuse, 0x1, -R75 ;  /* 0x000000010c4b7824 */ /* 0x040fe200078e0a4b */
[----:B------:R-:W-:Y:S01]  /*52b0*/  ISETP.GE.AND P3, PT, R73, R25, PT ;  /* 0x000000194900720c */ /* 0x000fe20003f66270 */
[C---:B------:R-:W-:Y:S01]  /*52c0*/  IMAD.IADD R73, R12.reuse, 0x1, -R73 ;  /* 0x000000010c497824 */ /* 0x040fe200078e0a49 */
[----:B------:R-:W-:Y:S01]  /*52d0*/  IABS R28, R28 ;  /* 0x0000001c001c7213 */ /* 0x000fe20000000000 */
[----:B------:R-:W-:Y:S02]  /*52e0*/  IMAD.IADD R12, R12, 0x1, -R85 ;  /* 0x000000010c0c7824 */ /* 0x000fe400078e0a55 */
[C---:B------:R-:W-:Y:S01]  /*52f0*/  FFMA.FTZ R35, -R0.reuse, R14, R35 ;  /* 0x0000000e00237223 */ /* 0x040fe20000010123 */
[----:B------:R-:W-:Y:S01]  /*5300*/  I2FP.F32.S32 R22, R65 ;  /* 0x0000004100167245 */ /* 0x000fe20000201400 */
[----:B------:R-:W-:Y:S01]  /*5310*/  FFMA.FTZ R77, -R0, R10, R77 ;  /* 0x0000000a004d7223 */ /* 0x000fe2000001014d */
[----:B------:R-:W-:-:S02]  /*5320*/  I2FP.F32.S32 R14, R55 ;  /* 0x00000037000e7245 */ /* 0x000fc40000201400 */
[----:B------:R-:W-:Y:S01]  /*5330*/  FMNMX3.FTZ R10, R8, R43, R51, !PT ;  /* 0x0000002b080a7276 */ /* 0x000fe20007810033 */
[C---:B------:R-:W-:Y:S01]  /*5340*/  FFMA.FTZ R59, -R0.reuse, R22, R59 ;  /* 0x00000016003b7223 */ /* 0x040fe2000001013b */
[----:B------:R-:W-:Y:S02]  /*5350*/  IABS R20, R20 ;  /* 0x0000001400147213 */ /* 0x000fe40000000000 */
[----:B------:R-:W-:Y:S02]  /*5360*/  IABS R18, R18 ;  /* 0x0000001200127213 */ /* 0x000fe40000000000 */
[----:B------:R-:W-:Y:S01]  /*5370*/  I2FP.F32.S32 R28, R28 ;  /* 0x0000001c001c7245 */ /* 0x000fe20000201400 */
[----:B------:R-:W-:Y:S01]  /*5380*/  FFMA.FTZ R79, -R0, R14, R79 ;  /* 0x0000000e004f7223 */ /* 0x000fe2000001014f */
[----:B------:R-:W-:Y:S02]  /*5390*/  IABS R12, R12 ;  /* 0x0000000c000c7213 */ /* 0x000fe40000000000 */
[----:B------:R-:W-:-:S02]  /*53a0*/  FMNMX3.FTZ R22, R10, R45, R31, !PT ;  /* 0x0000002d0a167276 */ /* 0x000fc4000781001f */
[----:B------:R-:W-:Y:S01]  /*53b0*/  FMNMX3.FTZ R14, R39, R37, R4, !PT ;  /* 0x00000025270e7276 */ /* 0x000fe20007810004 */
[----:B------:R-:W-:Y:S01]  /*53c0*/  FFMA.FTZ R28, -R0, R28, R47 ;  /* 0x0000001c001c7223 */ /* 0x000fe2000001012f */
[----:B------:R-:W-:Y:S02]  /*53d0*/  IABS R16, R16 ;  /* 0x0000001000107213 */ /* 0x000fe40000000000 */
[----:B------:R-:W-:Y:S02]  /*53e0*/  I2FP.F32.S32 R20, R20 ;  /* 0x0000001400147245 */ /* 0x000fe40000201400 */
[----:B------:R-:W-:Y:S02]  /*53f0*/  I2FP.F32.S32 R18, R18 ;  /* 0x0000001200127245 */ /* 0x000fe40000201400 */
[----:B------:R-:W-:Y:S02]  /*5400*/  IABS R75, R75 ;  /* 0x0000004b004b7213 */ /* 0x000fe40000000000 */
[----:B------:R-:W-:-:S02]  /*5410*/  IABS R73, R73 ;  /* 0x0000004900497213 */ /* 0x000fc40000000000 */
[----:B------:R-:W-:Y:S02]  /*5420*/  I2FP.F32.S32 R10, R12 ;  /* 0x0000000c000a7245 */ /* 0x000fe40000201400 */
[----:B------:R-:W-:Y:S02]  /*5430*/  FSEL R141, R67, -INF , !P0 ;  /* 0xff800000438d7808 */ /* 0x000fe40004000000 */
[----:B------:R-:W-:Y:S02]  /*5440*/  FMNMX3.FTZ R12, R22, R29, R23, !PT ;  /* 0x0000001d160c7276 */ /* 0x000fe40007810017 */
[----:B------:R-:W-:Y:S01]  /*5450*/  FMNMX3.FTZ R14, R14, R41, R111, !PT ;  /* 0x000000290e0e7276 */ /* 0x000fe2000781006f */
[C---:B------:R-:W-:Y:S01]  /*5460*/  FFMA.FTZ R20, -R0.reuse, R20, R33 ;  /* 0x0000001400147223 */ /* 0x040fe20000010121 */
[----:B------:R-:W-:Y:S01]  /*5470*/  I2FP.F32.S32 R16, R16 ;  /* 0x0000001000107245 */ /* 0x000fe20000201400 */
[----:B------:R-:W-:Y:S01]  /*5480*/  FFMA.FTZ R18, -R0, R18, R63 ;  /* 0x0000001200127223 */ /* 0x000fe2000001013f */
[----:B------:R-:W-:-:S02]  /*5490*/  I2FP.F32.S32 R75, R75 ;  /* 0x0000004b004b7245 */ /* 0x000fc40000201400 */
[----:B------:R-:W-:Y:S02]  /*54a0*/  I2FP.F32.S32 R73, R73 ;  /* 0x0000004900497245 */ /* 0x000fe40000201400 */
[----:B------:R-:W-:Y:S02]  /*54b0*/  FSEL R139, R28, -INF , !P6 ;  /* 0xff8000001c8b7808 */ /* 0x000fe40007000000 */
[----:B------:R-:W-:Y:S02]  /*54c0*/  FSEL R137, R21, -INF , !P5 ;  /* 0xff80000015897808 */ /* 0x000fe40006800000 */
[----:B------:R-:W-:Y:S02]  /*54d0*/  FMNMX3.FTZ R12, R12, R19, R141, !PT ;  /* 0x000000130c0c7276 */ /* 0x000fe4000781008d */
[----:B------:R-:W-:Y:S02]  /*54e0*/  FSEL R133, R133, -INF , !P0 ;  /* 0xff80000085857808 */ /* 0x000fe40004000000 */
[----:B------:R-:W-:Y:S01]  /*54f0*/  FMNMX3.FTZ R14, R14, R17, R15, !PT ;  /* 0x000000110e0e7276 */ /* 0x000fe2000781000f */
[C---:B------:R-:W-:Y:S01]  /*5500*/  FFMA.FTZ R16, -R0.reuse, R16, R57 ;  /* 0x0000001000107223 */ /* 0x040fe20000010139 */
        /* <DEDUP_REMOVED lines=8> */
[----:B------:R-:W-:-:S02]  /*5590*/  ISETP.GE.AND P0, PT, R85, R25, PT ;  /* 0x000000195500720c */ /* 0x000fc40003f06270 */
[----:B------:R-:W-:Y:S02]  /*55a0*/  FSEL R125, R16, -INF , !P2 ;  /* 0xff800000107d7808 */ /* 0x000fe40005000000 */
        /* <DEDUP_REMOVED lines=114> */
[----:B------:R-:W-:Y:S02]  /*5cd0*/  LDSM.16.MT88.4 R20, [R153+0x9800] ;  /* 0x009800009914783b */ /* 0x000fe40000004200 */
        /* <DEDUP_REMOVED lines=135> */
[----:B------:R-:W-:-:S05]  /*6550*/  IADD3 R5, PT, PT, -R27, R4, R26 ;  /* 0x000000041b057210 */ /* 0x000fca0007ffe11a */
[----:B------:R-:W-:Y:S01]  /*6560*/  IMAD.IADD R5, R5, 0x1, -R100 ;  /* 0x0000000105057824 */ /* 0x000fe200078e0a64 */
[----:B------:R-:W-:-:S03]  /*6570*/  MOV R100, R103 ;  /* 0x0000006700647202 */ /* 0x000fc60000000f00 */
[----:B------:R-:W-:-:S05]  /*6580*/  IMAD R24, R24, -0x40, R5 ;  /* 0xffffffc018187824 */ /* 0x000fca00078e0205 */
[----:B------:R-:W-:-:S07]  /*6590*/  IADD3 R187, PT, PT, R24, 0x88, RZ ;  /* 0x0000008818bb7810 */ /* 0x000fce0007ffe0ff */
.L_x_12266:
        /* <DEDUP_REMOVED lines=79> */
.L_x_12261:
[----:B------:R-:W-:Y:S05]  /*6a90*/  BSYNC.RECONVERGENT B0 ;  /* 0x0000000000007941 */ /* 0x000fea0003800200 */
.L_x_12260:
        /* <DEDUP_REMOVED lines=298> */
.L_x_12265:
[----:B------:R-:W-:Y:S05]  /*7d40*/  BSYNC.RECONVERGENT B0 ;  /* 0x0000000000007941 */ /* 0x000fea0003800200 */
.L_x_12264:
        /* <DEDUP_REMOVED lines=48> */
.L_x_12263:
[----:B------:R-:W-:Y:S05]  /*8050*/  BSYNC.RECONVERGENT B1 ;  /* 0x0000000000017941 */ /* 0x000fea0003800200 */
.L_x_12262:
        /* <DEDUP_REMOVED lines=107> */
[----:B------:R-:W-:Y:S08]  /*8710*/  LDSM.16.MT88.4 R12, [R158+0x8000] ;  /* 0x008000009e0c783b */ /* 0x000ff00000004200 */
        /* <DEDUP_REMOVED lines=156> */
[----:B------:R-:W-:Y:S07]  /*90e0*/  ISETP.GT.AND P0, PT, R176, R169, PT ;  /* 0x000000a9b000720c */ /* 0x000fee0003f04270 */
        /* <DEDUP_REMOVED lines=135> */
.L_x_12259:
        /* <DEDUP_REMOVED lines=13> */
.L_x_12288:
        /* <DEDUP_REMOVED lines=130> */
[----:B------:R-:W1:Y:S03]  /*a250*/  @P0 MUFU.LG2 R5, R5 ;  /* 0x0000000500050308 */ /* 0x000e660000000c00 */
[----:B------:R3:W5:Y:S01]  /*a260*/  LD.E R68, desc[UR4][R2.64+0xcc] ;  /* 0x0000cc0402447980 */ /* 0x000762000c101900 */
[----:B------:R-:W-:-:S02]  /*a270*/  SHF.L.U32 R69, R100, 0x2, RZ ;  /* 0x0000000264457819 */ /* 0x000fc400000006ff */
[----:B------:R-:W-:Y:S01]  /*a280*/  MOV R71, 0xff800000 ;  /* 0xff80000000477802 */ /* 0x000fe20000000f00 */
[----:B------:R3:W5:Y:S01]  /*a290*/  LD.E.64 R78, desc[UR4][R2.64+0x78] ;  /* 0x00007804024e7980 */ /* 0x000762000c101b00 */
[----:B------:R-:W2:Y:S01]  /*a2a0*/  @P1 MUFU.LG2 R6, R6 ;  /* 0x0000000600061308 */ /* 0x000ea20000000c00 */
[----:B------:R-:W-:Y:S02]  /*a2b0*/  LOP3.LUT R72, R69, 0x1f8, RZ, 0xc0, !PT ;  /* 0x000001f845487812 */ /* 0x000fe400078ec0ff */
[----:B------:R3:W5:Y:S01]  /*a2c0*/  LD.E.64 R76, desc[UR4][R2.64+0xa8] ;  /* 0x0000a804024c7980 */ /* 0x000762000c101b00 */
[----:B------:R-:W-:Y:S02]  /*a2d0*/  MOV R70, 0xff800000 ;  /* 0xff80000000467802 */ /* 0x000fe40000000f00 */
[----:B------:R-:W-:Y:S02]  /*a2e0*/  SHF.R.U32.HI R8, RZ, 0x1, R100 ;  /* 0x00000001ff087819 */ /* 0x000fe40000011664 */
[----:B------:R-:W-:Y:S01]  /*a2f0*/  LOP3.LUT R72, R72, 0x38, R177, 0x78, !PT ;  /* 0x0000003848487812 */ /* 0x000fe200078e78b1 */
[----:B-1----:R-:W-:Y:S01]  /*a300*/  @P0 FMUL.FTZ R5, R5, 0.69314718246459960938 ;  /* 0x3f31721805050820 */ /* 0x002fe20000410000 */
[----:B------:R-:W-:-:S02]  /*a310*/  LOP3.LUT R8, R8, 0x30, RZ, 0xc0, !PT ;  /* 0x0000003008087812 */ /* 0x000fc400078ec0ff */
[----:B------:R-:W-:Y:S01]  /*a320*/  SHF.R.U32.HI R73, RZ, 0x2, R100 ;  /* 0x00000002ff497819 */ /* 0x000fe20000011664 */
[----:B-----5:R-:W-:Y:S01]  /*a330*/  @P0 FFMA.FTZ R71, R4, R102, R5 ;  /* 0x0000006604470223 */ /* 0x020fe20000010005 */
[----:B------:R-:W-:Y:S01]  /*a340*/  BAR.SYNC.DEFER_BLOCKING 0x0 ;  /* 0x0000000000007b1d */ /* 0x000fe20000010000 */
[----:B------:R-:W-:Y:S01]  /*a350*/  LOP3.LUT P0, RZ, R100, 0x3, RZ, 0xc0, !PT ;  /* 0x0000000364ff7812 */ /* 0x000fe2000780c0ff */
[----:B--2---:R-:W-:Y:S01]  /*a360*/  @P1 FMUL.FTZ R9, R6, 0.69314718246459960938 ;  /* 0x3f31721806091820 */ /* 0x004fe20000410000 */
[----:B------:R-:W-:-:S03]  /*a370*/  LOP3.LUT R73, R8, 0x7, R73, 0xf8, !PT ;  /* 0x0000000708497812 */ /* 0x000fc600078ef849 */
[----:B------:R-:W-:Y:S01]  /*a380*/  @P1 FFMA.FTZ R70, R4, R103, R9 ;  /* 0x0000006704461223 */ /* 0x000fe20000010009 */
[----:B------:R-:W-:-:S04]  /*a390*/  LOP3.LUT R9, R10, 0x10, RZ, 0xc0, !PT ;  /* 0x000000100a097812 */ /* 0x000fc800078ec0ff */
[----:B------:R-:W-:Y:S01]  /*a3a0*/  LEA R72, R72, R9, 0x2 ;  /* 0x0000000948487211 */ /* 0x000fe200078e10ff */
[----:B------:R-:W-:Y:S04]  /*a3b0*/  BSSY.RECONVERGENT B0, `(.L_x_12268) ;  /* 0x000001e000007945 */ /* 0x000fe80003800200 */
        /* <DEDUP_REMOVED lines=29> */
.L_x_12269:
[----:B------:R-:W-:Y:S05]  /*a590*/  BSYNC.RECONVERGENT B0 ;  /* 0x0000000000007941 */ /* 0x000fea0003800200 */
.L_x_12268:
[----:B--2---:R-:W-:Y:S01]  /*a5a0*/  SHF.R.U32.HI R71, RZ, 0x4, R0 ;  /* 0x00000004ff477819 */ /* 0x004fe20000011600 */
[----:B------:R-:W-:Y:S01]  /*a5b0*/  IMAD.SHL.U32 R100, R100, 0x8, RZ ;  /* 0x0000000864647824 */ /* 0x000fe200078e00ff */
[----:B------:R2:W5:Y:S01]  /*a5c0*/  LD.E R2, desc[UR4][R2.64+0xc0] ;  /* 0x0000c00402027980 */ /* 0x000562000c101900 */
        /* <DEDUP_REMOVED lines=28> */
.L_x_12271:
[----:B------:R-:W-:Y:S05]  /*a790*/  BSYNC.RECONVERGENT B0 ;  /* 0x0000000000007941 */ /* 0x000fea0003800200 */
.L_x_12270:
        /* <DEDUP_REMOVED lines=12> */
.L_x_12273:
[----:B------:R-:W-:Y:S05]  /*a860*/  BSYNC.RECONVERGENT B0 ;  /* 0x0000000000007941 */ /* 0x000fea0003800200 */
.L_x_12272:
        /* <DEDUP_REMOVED lines=11> */
.L_x_12275:
[----:B------:R-:W-:Y:S05]  /*a920*/  BSYNC.RECONVERGENT B0 ;  /* 0x0000000000007941 */ /* 0x000fea0003800200 */
.L_x_12274:
        /* <DEDUP_REMOVED lines=11> */
.L_x_12277:
[----:B------:R-:W-:Y:S05]  /*a9e0*/  BSYNC.RECONVERGENT B0 ;  /* 0x0000000000007941 */ /* 0x000fea0003800200 */
.L_x_12276:
        /* <DEDUP_REMOVED lines=10> */
.L_x_12279:
[----:B------:R-:W-:Y:S05]  /*aa90*/  BSYNC.RECONVERGENT B0 ;  /* 0x0000000000007941 */ /* 0x000fea0003800200 */
.L_x_12278:
        /* <DEDUP_REMOVED lines=10> */
.L_x_12281:
[----:B------:R-:W-:Y:S05]  /*ab40*/  BSYNC.RECONVERGENT B0 ;  /* 0x0000000000007941 */ /* 0x000fea0003800200 */
.L_x_12280:
        /* <DEDUP_REMOVED lines=10> */
.L_x_12283:
[----:B------:R-:W-:Y:S05]  /*abf0*/  BSYNC.RECONVERGENT B0 ;  /* 0x0000000000007941 */ /* 0x000fea0003800200 */
.L_x_12282:
[----:B------:R-:W-:-:S04]  /*ac00*/  MOV R175, 0x0 ;  /* 0x0000000000af7802 */ /* 0x000fc80000000f00 */
[----:B-12345:R-:W-:Y:S05]  /*ac10*/  @P3 RET.REL.NODEC R174 `(_ZN5flash24flash_fwd_splitkv_kernelI23Flash_fwd_kernel_traitsILi128ELi64ELi64ELi4ELb0ELb0EN7cutlass6half_tE19Flash_kernel_traitsILi128ELi64ELi64ELi4ES3_EELb0ELb0ELb1ELb0ELb0ELb1ELb1ELb0EEEvNS_16Flash_fwd_paramsE) ;  /* 0xffffff50aef83950 */ /* 0x03efea0003c3ffff */
[-C--:B------:R-:W-:Y:S01]  /*ac20*/  ISETP.GE.AND P2, PT, R69, R2.reuse, PT ;  /* 0x000000024500720c */ /* 0x080fe20003f46270 */
[----:B------:R-:W-:Y:S01]  /*ac30*/  IMAD.MOV.U32 R175, RZ, RZ, 0x0 ;  /* 0x00000000ffaf7424 */ /* 0x000fe200078e00ff */
[----:B------:R-:W-:-:S11]  /*ac40*/  ISETP.GE.AND P0, PT, R73, R2, PT ;  /* 0x000000024900720c */ /* 0x000fd60003f06270 */
[----:B------:R-:W-:-:S04]  /*ac50*/  @!P2 LEA R8, P1, R75, R78, 0x2 ;  /* 0x0000004e4b08a211 */ /* 0x000fc800078210ff */
[----:B------:R-:W-:-:S05]  /*ac60*/  @!P2 LEA.HI.X R9, R75, R79, R68, 0x2, P1 ;  /* 0x0000004f4b09a211 */ /* 0x000fca00008f1444 */
[----:B------:R1:W-:Y:S02]  /*ac70*/  @!P2 ST.E.128 desc[UR4][R8.64+0x7000], R36 ;  /* 0x007000240800a985 */ /* 0x0003e4000c101d04 */
[----:B-1----:R-:W-:Y:S05]  /*ac80*/  @P0 RET.REL.NODEC R174 `(_ZN5flash24flash_fwd_splitkv_kernelI23Flash_fwd_kernel_traitsILi128ELi64ELi64ELi4ELb0ELb0EN7cutlass6half_tE19Flash_kernel_traitsILi128ELi64ELi64ELi4ES3_EELb0ELb0ELb1ELb0ELb0ELb1ELb1ELb0EEEvNS_16Flash_fwd_paramsE) ;  /* 0xffffff50aedc0950 */ /* 0x002fea0003c3ffff */
[----:B------:R-:W-:Y:S01]  /*ac90*/  LEA R2, P0, R75, R78, 0x2 ;  /* 0x0000004e4b027211 */ /* 0x000fe200078010ff */
[----:B------:R-:W-:-:S03]  /*aca0*/  IMAD.MOV.U32 R175, RZ, RZ, 0x0 ;  /* 0x00000000ffaf7424 */ /* 0x000fc600078e00ff */
[----:B------:R-:W-:-:S05]  /*acb0*/  LEA.HI.X R3, R75, R79, R68, 0x2, P0 ;  /* 0x0000004f4b037211 */ /* 0x000fca00000f1444 */
[----:B------:R1:W-:Y:S02]  /*acc0*/  ST.E.128 desc[UR4][R2.64+0x7100], R4 ;  /* 0x0071000402007985 */ /* 0x0003e4000c101d04 */
[----:B-1----:R-:W-:Y:S05]  /*acd0*/  RET.REL.NODEC R174 `(_ZN5flash24flash_fwd_splitkv_kernelI23Flash_fwd_kernel_traitsILi128ELi64ELi64ELi4ELb0ELb0EN7cutlass6half_tE19Flash_kernel_traitsILi128ELi64ELi64ELi4ES3_EELb0ELb0ELb1ELb0ELb0ELb1ELb1ELb0EEEvNS_16Flash_fwd_paramsE) ;  /* 0xffffff50aec87950 */ /* 0x002fea0003c3ffff */
.L_x_12267:
[----:B------:R-:W-:Y:S01]  /*ace0*/  MOV R10, 0x2 ;  /* 0x00000002000a7802 */ /* 0x000fe20000000f00 */
[----:B------:R-:W-:Y:S01]  /*acf0*/  IMAD.MOV.U32 R5, RZ, RZ, 0x1f ;  /* 0x0000001fff057424 */ /* 0x000fe200078e00ff */
[----:B------:R-:W-:-:S07]  /*ad00*/  MOV R7, 0xffffffff ;  /* 0xffffffff00077802 */ /* 0x000fce0000000f00 */
[----:B-----5:R-:W-:Y:S05]  /*ad10*/  WARPSYNC.COLLECTIVE R7, `(.L_x_12284) ;  /* 0x0000000007087348 */ /* 0x020fea0003c00000 */
[----:B------:R1:W2:Y:S02]  /*ad20*/  SHFL.BFLY P0, R12, R188, R10, R5 ;  /* 0x0c00000abc0c7389 */ /* 0x0002a40000000005 */
[----:B-12--5:R-:W-:Y:S05]  /*ad30*/  ENDCOLLECTIVE ;  /* 0x000000000000791b */ /* 0x026fea0003800000 */
.L_x_12284:
[----:B------:R-:W-:Y:S02]  /*ad40*/  IMAD.MOV.U32 R9, RZ, RZ, R12 ;  /* 0x000000ffff097224 */ /* 0x000fe400078e000c */
[----:B------:R-:W-:Y:S02]  /*ad50*/  IMAD.MOV.U32 R10, RZ, RZ, 0x1 ;  /* 0x00000001ff0a7424 */ /* 0x000fe400078e00ff */
[----:B------:R-:W-:-:S05]  /*ad60*/  FADD.FTZ R9, R9, R188 ;  /* 0x000000bc09097221 */ /* 0x000fca0000010000 */
[----:B------:R-:W-:-:S07]  /*ad70*/  MOV R188, R9 ;  /* 0x0000000900bc7202 */ /* 0x000fce0000000f00 */
[----:B------:R-:W-:Y:S05]  /*ad80*/  WARPSYNC.COLLECTIVE R7, `(.L_x_12285) ;  /* 0x0000000007087348 */ /* 0x000fea0003c00000 */
[----:B------:R1:W2:Y:S02]  /*ad90*/  SHFL.BFLY P0, R12, R188, R10, R5 ;  /* 0x0c00000abc0c7389 */ /* 0x0002a40000000005 */
[----:B-12---:R-:W-:Y:S05]  /*ada0*/  ENDCOLLECTIVE ;  /* 0x000000000000791b */ /* 0x006fea0003800000 */
.L_x_12285:
[----:B------:R-:W-:Y:S01]  /*adb0*/  MOV R188, R189 ;  /* 0x000000bd00bc7202 */ /* 0x000fe20000000f00 */
[----:B------:R-:W-:Y:S01]  /*adc0*/  IMAD.MOV.U32 R10, RZ, RZ, 0x2 ;  /* 0x00000002ff0a7424 */ /* 0x000fe200078e00ff */
[----:B------:R-:W-:-:S07]  /*add0*/  MOV R6, R12 ;  /* 0x0000000c00067202 */ /* 0x000fce0000000f00 */
[----:B------:R-:W-:Y:S05]  /*ade0*/  WARPSYNC.COLLECTIVE R7, `(.L_x_12286) ;  /* 0x0000000007087348 */ /* 0x000fea0003c00000 */
[----:B------:R1:W2:Y:S02]  /*adf0*/  SHFL.BFLY P0, R12, R188, R10, R5 ;  /* 0x0c00000abc0c7389 */ /* 0x0002a40000000005 */
[----:B-12---:R-:W-:Y:S05]  /*ae00*/  ENDCOLLECTIVE ;  /* 0x000000000000791b */ /* 0x006fea0003800000 */
.L_x_12286:
[----:B------:R-:W-:Y:S01]  /*ae10*/  FADD.FTZ R6, R9, R6 ;  /* 0x0000000609067221 */ /* 0x000fe20000010000 */
[----:B------:R-:W-:Y:S01]  /*ae20*/  FADD.FTZ R11, R12, R189 ;  /* 0x000000bd0c0b7221 */ /* 0x000fe20000010000 */
[----:B------:R-:W-:-:S04]  /*ae30*/  MOV R10, 0x1 ;  /* 0x00000001000a7802 */ /* 0x000fc80000000f00 */
[----:B------:R-:W-:-:S07]  /*ae40*/  MOV R188, R11 ;  /* 0x0000000b00bc7202 */ /* 0x000fce0000000f00 */
[----:B------:R-:W-:Y:S05]  /*ae50*/  WARPSYNC.COLLECTIVE R7, `(.L_x_12287) ;  /* 0x0000000007087348 */ /* 0x000fea0003c00000 */
[----:B------:R1:W2:Y:S02]  /*ae60*/  SHFL.BFLY P0, R12, R188, R10, R5 ;  /* 0x0c00000abc0c7389 */ /* 0x0002a40000000005 */
[----:B-12---:R-:W-:Y:S05]  /*ae70*/  ENDCOLLECTIVE ;  /* 0x000000000000791b */ /* 0x006fea0003800000 */
.L_x_12287:
[----:B------:R-:W-:Y:S05]  /*ae80*/  BRA `(.L_x_12288) ;  /* 0xffffffe800e87947 */ /* 0x000fea000383ffff */
.L_x_12289:
        /* <DEDUP_REMOVED lines=15> */
.L_x_14991:


//--------------------- .text._ZN5flash24flash_fwd_splitkv_kernelI23Flash_fwd_kernel_traitsILi128ELi64ELi64ELi4ELb0ELb0EN7cutlass6half_tE19Flash_kernel_traitsILi128ELi64ELi64ELi4ES3_EELb0ELb0ELb0ELb0ELb1ELb0ELb1ELb1EEEvNS_16Flash_fwd_paramsE --------------------------
	.section	.text._ZN5flash24flash_fwd_splitkv_kernelI23Flash_fwd_kernel_traitsILi128ELi64ELi64ELi4ELb0ELb0EN7cutlass6half_tE19Flash_kernel_traitsILi128ELi64ELi64ELi4ES3_EELb0ELb0ELb0ELb0ELb1ELb0ELb1ELb1EEEvNS_16Flash_fwd_paramsE,"ax",@progbits
	.align	128
        .global         _ZN5flash24flash_fwd_splitkv_kernelI23Flash_fwd_kernel_traitsILi128ELi64ELi64ELi4ELb0ELb0EN7cutlass6half_tE19Flash_kernel_traitsILi128ELi64ELi64ELi4ES3_EELb0ELb0ELb0ELb0ELb1ELb0ELb1ELb1EEEvNS_16Flash_fwd_paramsE
        .type           _ZN5flash24flash_fwd_splitkv_kernelI23Flash_fwd_kernel_traitsILi128ELi64ELi64ELi4ELb0ELb0EN7cutlass6half_tE19Flash_kernel_traitsILi128ELi64ELi64ELi4ES3_EELb0ELb0ELb0ELb0ELb1ELb0ELb1ELb1EEEvNS_16Flash_fwd_paramsE,@function
        .size           _ZN5flash24flash_fwd_splitkv_kernelI23Flash_fwd_kernel_traitsILi128ELi64ELi64ELi4ELb0ELb0EN7cutlass6half_tE19Flash_kernel_traitsILi128ELi64ELi64ELi4ES3_EELb0ELb0ELb0ELb0ELb1ELb0ELb1ELb1EEEvNS_16Flash_fwd_paramsE,(.L_x_14992 - _ZN5flash24flash_fwd_splitkv_kernelI23Flash_fwd_kernel_traitsILi128ELi64ELi64ELi4ELb0ELb0EN7cutlass6half_tE19Flash_kernel_traitsILi128ELi64ELi64ELi4ES3_EELb0ELb0ELb0ELb0ELb1ELb0ELb1ELb1EEEvNS_16Flash_fwd_paramsE)
        .other          _ZN5flash24flash_fwd_splitkv_kernelI23Flash_fwd_kernel_traitsILi128ELi64ELi64ELi4ELb0ELb0EN7cutlass6half_tE19Flash_kernel_traitsILi128ELi64ELi64ELi4ES3_EELb0ELb0ELb0ELb0ELb1ELb0ELb1ELb1EEEvNS_16Flash_fwd_paramsE,@"STO_CUDA_ENTRY STV_DEFAULT"
_ZN5flash24flash_fwd_splitkv_kernelI23Flash_fwd_kernel_traitsILi128ELi64ELi64ELi4ELb0ELb0EN7cutlass6half_tE19Flash_kernel_traitsILi128ELi64ELi64ELi4ES3_EELb0ELb0ELb0ELb0ELb1ELb0ELb1ELb1EEEvNS_16Flash_fwd_paramsE:
.text._ZN5flash24flash_fwd_splitkv_kernelI23Flash_fwd_kernel_traitsILi128ELi64ELi64ELi4ELb0ELb0EN7cutlass6half_tE19Flash_kernel_traitsILi128ELi64ELi64ELi4ES3_EELb0ELb0ELb0ELb0ELb1ELb0ELb1ELb1EEEvNS_16Flash_fwd_paramsE:
        /* <DEDUP_REMOVED lines=29> */
[----:B------:R-:W-:Y:S05]  /*01d0*/  CALL.REL.NOINC `($_ZN5flash24flash_fwd_splitkv_kernelI23Flash_fwd_kernel_traitsILi128ELi64ELi64ELi4ELb0ELb0EN7cutlass6half_tE19Flash_kernel_traitsILi128ELi64ELi64ELi4ES3_EELb0ELb0ELb0ELb0ELb1ELb0ELb1ELb1EEEvNS_16Flash_fwd_paramsE$_ZN5flash30compute_attn_1rowblock_splitkvI23Flash_fwd_kernel_traitsILi128ELi64ELi64ELi4ELb0ELb0EN7cutlass6half_tE19Flash_kernel_traitsILi128ELi64ELi64ELi4ES3_EELb0ELb0ELb0ELb0ELb1ELb0ELb1ELb1ENS_16Flash_fwd_paramsEEEvRKT8_iiiii) ;  /* 0x0000000000087944 */ /* 0x000fea0003c00000 */
[----:B------:R-:W-:Y:S05]  /*01e0*/  BSYNC.RECONVERGENT B3 ;  /* 0x0000000000037941 */ /* 0x000fea0003800200 */
.L_x_12290:
[----:B------:R-:W-:Y:S05]  /*01f0*/  EXIT ;  /* 0x000000000000794d */ /* 0x000fea0003800000 */
        .type           $_ZN5flash24flash_fwd_splitkv_kernelI23Flash_fwd_kernel_traitsILi128ELi64ELi64ELi4ELb0ELb0EN7cutlass6half_tE19Flash_kernel_traitsILi128ELi64ELi64ELi4ES3_EELb0ELb0ELb0ELb0ELb1ELb0ELb1ELb1EEEvNS_16Flash_fwd_paramsE$_ZN5flash30compute_attn_1rowblock_splitkvI23Flash_fwd_kernel_traitsILi128ELi64ELi64ELi4ELb0ELb0EN7cutlass6half_tE19Flash_kernel_traitsILi128ELi64ELi64ELi4ES3_EELb0ELb0ELb0ELb0ELb1ELb0ELb1ELb1ENS_16Flash_fwd_paramsEEEvRKT8_iiiii,@function
        .size           $_ZN5flash24flash_fwd_splitkv_kernelI23Flash_fwd_kernel_traitsILi128ELi64ELi64ELi4ELb0ELb0EN7cutlass6half_tE19Flash_kernel_traitsILi128ELi64ELi64ELi4ES3_EELb0ELb0ELb0ELb0ELb1ELb0ELb1ELb1EEEvNS_16Flash_fwd_paramsE$_ZN5flash30compute_attn_1rowblock_splitkvI23Flash_fwd_kernel_traitsILi128ELi64ELi64ELi4ELb0ELb0EN7cutlass6half_tE19Flash_kernel_traitsILi128ELi64ELi64ELi4ES3_EELb0ELb0ELb0ELb0ELb1ELb0ELb1ELb1ENS_16Flash_fwd_paramsEEEvRKT8_iiiii,(.L_x_14992 - $_ZN5flash24flash_fwd_splitkv_kernelI23Flash_fwd_kernel_traitsILi128ELi64ELi64ELi4ELb0ELb0EN7cutlass6half_tE19Flash_kernel_traitsILi128ELi64ELi64ELi4ES3_EELb0ELb0ELb0ELb0ELb1ELb0ELb1ELb1EEEvNS_16Flash_fwd_paramsE$_ZN5flash30compute_attn_1rowblock_splitkvI23Flash_fwd_kernel_traitsILi128ELi64ELi64ELi4ELb0ELb0EN7cutlass6half_tE19Flash_kernel_traitsILi128ELi64ELi64ELi4ES3_EELb0ELb0ELb0ELb0ELb1ELb0ELb1ELb1ENS_16Flash_fwd_paramsEEEvRKT8_iiiii)
$_ZN5flash24flash_fwd_splitkv_kernelI23Flash_fwd_kernel_traitsILi128ELi64ELi64ELi4ELb0ELb0EN7cutlass6half_tE19Flash_kernel_traitsILi128ELi64ELi64ELi4ES3_EELb0ELb0ELb0ELb0ELb1ELb0ELb1ELb1EEEvNS_16Flash_fwd_paramsE$_ZN5flash30compute_attn_1rowblock_splitkvI23Flash_fwd_kernel_traitsILi128ELi64ELi64ELi4ELb0ELb0EN7cutlass6half_tE19Flash_kernel_traitsILi128ELi64ELi64ELi4ES3_EELb0ELb0ELb0ELb0ELb1ELb0ELb1ELb1ENS_16Flash_fwd_paramsEEEvRKT8_iiiii:
        /* <DEDUP_REMOVED lines=39> */
.L_x_12292:
[----:B------:R-:W-:Y:S05]  /*0470*/  BSYNC.RECONVERGENT B0 ;  /* 0x0000000000007941 */ /* 0x000fea0003800200 */
.L_x_12291:
[----:B------:R-:W-:Y:S04]  /*0480*/  BSSY.RECONVERGENT B0, `(.L_x_12293) ;  /* 0x0000007000007945 */ /* 0x000fe80003800200 */
[----:B------:R-:W-:Y:S05]  /*0490*/  @!P3 BRA `(.L_x_12294) ;  /* 0x000000000014b947 */ /* 0x000fea0003800000 */
[----:B------:R-:W4:Y:S02]  /*04a0*/  LD.E.U8 R0, desc[UR4][R100.64+0x1b2] ;  /* 0x0001b20464007980 */ /* 0x000f24000c101100 */
[----:B----4-:R-:W-:-:S13]  /*04b0*/  ISETP.NE.AND P1, PT, R0, RZ, PT ;  /* 0x000000ff0000720c */ /* 0x010fda0003f25270 */
[----:B------:R-:W4:Y:S02]  /*04c0*/  @P1 LD.E R7, desc[UR4][R16.64+0x4] ;  /* 0x0000040410071980 */ /* 0x000f24000c101900 */
[----:B----45:R-:W-:-:S06]  /*04d0*/  @P1 IADD3 R84, PT, PT, R7, -R12, RZ ;  /* 0x8000000c07541210 */ /* 0x030fcc0007ffe0ff */
[----:B------:R4:W5:Y:S02]  /*04e0*/  @!P1 LD.E R84, desc[UR4][R16.64] ;  /* 0x0000000410549980 */ /* 0x000964000c101900 */
.L_x_12294:
[----:B------:R-:W-:Y:S05]  /*04f0*/  BSYNC.RECONVERGENT B0 ;  /* 0x0000000000007941 */ /* 0x000fea0003800200 */
.L_x_12293:
[----:B------:R-:W-:Y:S01]  /*0500*/  BSSY.RECONVERGENT B1, `(.L_x_12295) ;  /* 0x0000012000017945 */ /* 0x000fe20003800200 */
[----:B-----5:R-:W-:Y:S02]  /*0510*/  @P5 IADD3 R161, PT, PT, R3, -R8, RZ ;  /* 0x8000000803a15210 */ /* 0x020fe40007ffe0ff */
[----:B------:R-:W-:Y:S01]  /*0520*/  IADD3 R84, PT, PT, R84, -R11, RZ ;  /* 0x8000000b54547210 */ /* 0x000fe20007ffe0ff */
[----:B------:R-:W-:Y:S06]  /*0530*/  @!P0 BRA `(.L_x_12296) ;  /* 0x0000000000148947 */ /* 0x000fec0003800000 */
[----:B------:R-:W-:-:S05]  /*0540*/  IADD3 R2, P0, PT, R14, R109, RZ ;  /* 0x0000006d0e027210 */ /* 0x000fca0007f1e0ff */
[----:B------:R-:W-:-:S05]  /*0550*/  IMAD.X R3, R15, 0x1, R108, P0 ;  /* 0x000000010f037824 */ /* 0x000fca00000e066c */
[----:B------:R-:W5:Y:S02]  /*0560*/  LD.E R78, desc[UR4][R2.64] ;  /* 0x00000004024e7980 */ /* 0x000f64000c101900 */
[----:B-----5:R-:W-:Y:S01]  /*0570*/  IADD3 R78, PT, PT, R78, -R11, RZ ;  /* 0x8000000b4e4e7210 */ /* 0x020fe20007ffe0ff */
[----:B------:R-:W-:Y:S05]  /*0580*/  BRA `(.L_x_12297) ;  /* 0x0000000000247947 */ /* 0x000fea0003800000 */
.L_x_12296:
[----:B------:R-:W5:Y:S01]  /*0590*/  LD.E.64 R2, desc[UR4][R100.64+0x108] ;  /* 0x0001080464027980 */ /* 0x000f62000c101b00 */
[----:B------:R-:W-:Y:S01]  /*05a0*/  BSSY.RECONVERGENT B0, `(.L_x_12298) ;  /* 0x0000006000007945 */ /* 0x000fe20003800200 */
[----:B-----5:R-:W-:-:S04]  /*05b0*/  ISETP.NE.U32.AND P0, PT, R2, RZ, PT ;  /* 0x000000ff0200720c */ /* 0x020fc80003f05070 */
[----:B------:R-:W-:Y:S01]  /*05c0*/  ISETP.NE.AND.EX P0, PT, R3, RZ, PT, P0 ;  /* 0x000000ff0300720c */ /* 0x000fe20003f05300 */
[----:B------:R-:W-:-:S12]  /*05d0*/  IMAD.MOV.U32 R3, RZ, RZ, RZ ;  /* 0x000000ffff037224 */ /* 0x000fd800078e00ff */
[----:B------:R-:W-:Y:S05]  /*05e0*/  @!P0 BRA `(.L_x_12299) ;  /* 0x0000000000048947 */ /* 0x000fea0003800000 */
[----:B------:R1:W5:Y:S02]  /*05f0*/  LD.E R3, desc[UR4][R100.64+0xbc] ;  /* 0x0000bc0464037980 */ /* 0x000364000c101900 */
.L_x_12299:
[----:B------:R-:W-:Y:S05]  /*0600*/  BSYNC.RECONVERGENT B0 ;  /* 0x0000000000007941 */ /* 0x000fea0003800200 */
.L_x_12298:
[----:B-----5:R-:W-:Y:S02]  /*0610*/  IADD3 R78, PT, PT, R84, R3, RZ ;  /* 0x00000003544e7210 */ /* 0x020fe40007ffe0ff */
.L_x_12297:
[----:B------:R-:W-:Y:S05]  /*0620*/  BSYNC.RECONVERGENT B1 ;  /* 0x0000000000017941 */ /* 0x000fea0003800200 */
.L_x_12295:
[----:B------:R-:W-:Y:S01]  /*0630*/  IMAD.SHL.U32 R160, R5, 0x40, RZ ;  /* 0x0000004005a07824 */ /* 0x000fe200078e00ff */
[----:B------:R-:W-:Y:S01]  /*0640*/  MOV R2, R156 ;  /* 0x0000009c00027202 */ /* 0x000fe20000000f00 */
[----:B------:R-:W-:-:S03]  /*0650*/  IMAD.MOV.U32 R3, RZ, RZ, 0x0 ;  /* 0x00000000ff037424 */ /* 0x000fc600078e00ff */
[----:B------:R-:W-:-:S13]  /*0660*/  ISETP.GT.AND P0, PT, R161, R160, PT ;  /* 0x000000a0a100720c */ /* 0x000fda0003f04270 */
[----:B-1234-:R-:W-:Y:S05]  /*0670*/  @!P0 RET.REL.NODEC R2 `(_ZN5flash24flash_fwd_splitkv_kernelI23Flash_fwd_kernel_traitsILi128ELi64ELi64ELi4ELb0ELb0EN7cutlass6half_tE19Flash_kernel_traitsILi128ELi64ELi64ELi4ES3_EELb0ELb0ELb0ELb0ELb1ELb0ELb1ELb1EEEvNS_16Flash_fwd_paramsE) ;  /* 0xfffffff802608950 */ /* 0x01efea0003c3ffff */
        /* <DEDUP_REMOVED lines=46> */
[----:B------:R-:W-:-:S04]  /*0960*/  LOP3.LUT R11, R11, 0x1f80, RZ, 0xc0, !PT ;  /* 0x00001f800b0b7812 */ /* 0x000fc800078ec0ff */
[----:B------:R-:W-:Y:S01]  /*0970*/  LOP3.LUT R11, R11, 0x3c, R4, 0xf8, !PT ;  /* 0x0000003c0b0b7812 */ /* 0x000fe200078ef804 */
[----:B--2---:R-:W-:-:S04]  /*0980*/  IMAD R2, R2, UR8, R163 ;  /* 0x0000000802027c24 */ /* 0x004fc8000f8e02a3 */
[----:B---3--:R-:W-:-:S04]  /*0990*/  IMAD R2, R2, R5, R162 ;  /* 0x0000000502027224 */ /* 0x008fc800078e02a2 */
[----:B------:R-:W-:Y:S01]  /*09a0*/  IMAD R3, R3, R2, R160 ;  /* 0x0000000203037224 */ /* 0x000fe200078e02a0 */
[----:B------:R-:W-:Y:S02]  /*09b0*/  SHF.R.U32.HI R2, RZ, 0x4, R157 ;  /* 0x00000004ff027819 */ /* 0x000fe4000001169d */
[----:B------:R-:W-:Y:S01]  /*09c0*/  LOP3.LUT P3, R157, R157, 0xf, RZ, 0xc0, !PT ;  /* 0x0000000f9d9d7812 */ /* 0x000fe2000786c0ff */
[C---:B----4-:R-:W-:Y:S01]  /*09d0*/  IMAD R0, R3.reuse, R0, RZ ;  /* 0x0000000003007224 */ /* 0x050fe200078e02ff */
[C---:B------:R-:W-:Y:S01]  /*09e0*/  IADD3 R5, P0, PT, R3.reuse, R2, RZ ;  /* 0x0000000203057210 */ /* 0x040fe20007f1e0ff */
[C---:B------:R-:W-:Y:S02]  /*09f0*/  VIADD R4, R2.reuse, 0x10 ;  /* 0x0000001002047836 */ /* 0x040fe40000000000 */
[----:B------:R-:W-:Y:S01]  /*0a00*/  VIADD R10, R2, 0x8 ;  /* 0x00000008020a7836 */ /* 0x000fe20000000000 */
[----:B------:R-:W-:Y:S02]  /*0a10*/  LEA.HI.X.SX32 R3, R3, RZ, 0x1, P0 ;  /* 0x000000ff03037211 */ /* 0x000fe400000f0eff */
        /* <DEDUP_REMOVED lines=10> */
[----:B------:R-:W-:Y:S01]  /*0ac0*/  ISETP.GE.AND P4, PT, R4, R161, PT ;  /* 0x000000a10400720c */ /* 0x000fe20003f86270 */
[----:B------:R-:W-:Y:S01]  /*0ad0*/  VIADD R4, R2, 0x30 ;  /* 0x0000003002047836 */ /* 0x000fe20000000000 */
[----:B------:R-:W-:Y:S02]  /*0ae0*/  LEA.HI.X R11, R11, R9, R0, 0x2, P2 ;  /* 0x000000090b0b7211 */ /* 0x000fe400010f1400 */
[----:B------:R-:W-:Y:S02]  /*0af0*/  P2R R0, PR, RZ, 0x8 ;  /* 0x00000008ff007803 */ /* 0x000fe40000000000 */
[----:B------:R-:W-:Y:S01]  /*0b00*/  ISETP.GE.AND P3, PT, R8, R161, PT ;  /* 0x000000a10800720c */ /* 0x000fe20003f66270 */
[----:B------:R-:W-:Y:S01]  /*0b10*/  @!P1 ST.E.128 desc[UR4][R10.64], RZ ;  /* 0x000000ff0a009985 */ /* 0x000fe2000c101d04 */
[----:B------:R-:W-:Y:S01]  /*0b20*/  VIADD R8, R2, 0x28 ;  /* 0x0000002802087836 */ /* 0x000fe20000000000 */
[----:B------:R-:W-:-:S02]  /*0b30*/  ISETP.NE.OR P6, PT, R157, RZ, P0 ;  /* 0x000000ff9d00720c */ /* 0x000fc400007c5670 */
[----:B------:R-:W-:Y:S01]  /*0b40*/  @!P1 ST.E.128 desc[UR4][R10.64+0x100], RZ ;  /* 0x000100ff0a009985 */ /* 0x000fe2000c101d04 */
[-C--:B------:R-:W-:Y:S01]  /*0b50*/  ISETP.GE.AND P1, PT, R4, R161.reuse, PT ;  /* 0x000000a10400720c */ /* 0x080fe20003f26270 */
[----:B------:R-:W-:Y:S01]  /*0b60*/  VIADD R4, R2, 0x38 ;  /* 0x0000003802047836 */ /* 0x000fe20000000000 */
[-C--:B------:R-:W-:Y:S01]  /*0b70*/  ISETP.GE.AND P2, PT, R8, R161.reuse, PT ;  /* 0x000000a10800720c */ /* 0x080fe20003f46270 */
[----:B------:R-:W-:Y:S04]  /*0b80*/  @!P0 ST.E.128 desc[UR4][R10.64+0x1000], RZ ;  /* 0x001000ff0a008985 */ /* 0x000fe8000c101d04 */
[----:B------:R-:W-:Y:S01]  /*0b90*/  @!P0 ST.E.128 desc[UR4][R10.64+0x1100], RZ ;  /* 0x001100ff0a008985 */ /* 0x000fe2000c101d04 */
[----:B------:R-:W-:Y:S02]  /*0ba0*/  ISETP.GE.AND P0, PT, R4, R161, PT ;  /* 0x000000a10400720c */ /* 0x000fe40003f06270 */
        /* <DEDUP_REMOVED lines=29> */
[----:B------:R-:W-:Y:S04]  /*0d80*/  @!P3 ST.E desc[UR4][R6.64+0x80], R9 ;  /* 0x000080090600b985 */ /* 0x000fe8000c101904 */
[----:B------:R-:W-:Y:S02]  /*0d90*/  @!P2 ST.E desc[UR4][R6.64+0xa0], R5 ;  /* 0x0000a0050600a985 */ /* 0x000fe4000c101904 */
[----:B-1----:R-:W-:-:S05]  /*0da0*/  @!P6 IMAD.MOV.U32 R11, RZ, RZ, -0x800000 ;  /* 0xff800000ff0be424 */ /* 0x002fca00078e00ff */
[----:B------:R-:W-:Y:S01]  /*0db0*/  @!P6 ST.E desc[UR4][R6.64], R11 ;  /* 0x0000000b0600e985 */ /* 0x000fe2000c101904 */
[----:B--2---:R-:W-:-:S05]  /*0dc0*/  @!P1 IMAD.MOV.U32 R3, RZ, RZ, -0x800000 ;  /* 0xff800000ff039424 */ /* 0x004fca00078e00ff */
[----:B------:R1:W-:Y:S02]  /*0dd0*/  @!P1 ST.E desc[UR4][R6.64+0xc0], R3 ;  /* 0x0000c00306009985 */ /* 0x0003e4000c101904 */
[----:B-1----:R-:W-:Y:S05]  /*0de0*/  @P0 RET.REL.NODEC R156 `(_ZN5flash24flash_fwd_splitkv_kernelI23Flash_fwd_kernel_traitsILi128ELi64ELi64ELi4ELb0ELb0EN7cutlass6half_tE19Flash_kernel_traitsILi128ELi64ELi64ELi4ES3_EELb0ELb0ELb0ELb0ELb1ELb0ELb1ELb1EEEvNS_16Flash_fwd_paramsE) ;  /* 0xfffffff09c840950 */ /* 0x002fea0003c3ffff */
[----:B------:R-:W-:Y:S02]  /*0df0*/  MOV R3, 0xff800000 ;  /* 0xff80000000037802 */ /* 0x000fe40000000f00 */
[----:B------:R-:W-:-:S03]  /*0e00*/  MOV R157, 0x0 ;  /* 0x00000000009d7802 */ /* 0x000fc60000000f00 */
[----:B------:R1:W-:Y:S02]  /*0e10*/  ST.E desc[UR4][R6.64+0xe0], R3 ;  /* 0x0000e00306007985 */ /* 0x0003e4000c101904 */
[----:B-1----:R-:W-:Y:S05]  /*0e20*/  RET.REL.NODEC R156 `(_ZN5flash24flash_fwd_splitkv_kernelI23Flash_fwd_kernel_traitsILi128ELi64ELi64ELi4ELb0ELb0EN7cutlass6half_tE19Flash_kernel_traitsILi128ELi64ELi64ELi4ES3_EELb0ELb0ELb0ELb0ELb1ELb0ELb1ELb1EEEvNS_16Flash_fwd_paramsE) ;  /* 0xfffffff09c747950 */ /* 0x002fea0003c3ffff */
.L_x_12300:
        /* <DEDUP_REMOVED lines=85> */
[-C--:B------:R-:W-:Y:S02]  /*1380*/  IMAD R4, R21, R0.reuse, RZ ;  /* 0x0000000015047224 */ /* 0x080fe400078e02ff */
[----:B------:R-:W-:-:S04]  /*1390*/  IMAD.WIDE.U32 R12, R20, R0, RZ ;  /* 0x00000000140c7225 */ /* 0x000fc800078e00ff */
[----:B------:R-:W-:-:S04]  /*13a0*/  IMAD R4, R20, R7, R4 ;  /* 0x0000000714047224 */ /* 0x000fc800078e0204 */
        /* <DEDUP_REMOVED lines=13> */
.L_x_12302:
        /* <DEDUP_REMOVED lines=34> */
[----:B------:R-:W-:Y:S01]  /*16a0*/  @!P3 IMAD.WIDE.U32 R14, R14, R10, R20 ;  /* 0x0000000a0e0eb225 */ /* 0x000fe200078e0014 */
[----:B------:R-:W-:-:S02]  /*16b0*/  ISETP.GE.U32.AND P5, PT, R7, R2, PT ;  /* 0x000000020700720c */ /* 0x000fc40003fa6070 */
[----:B------:R-:W-:Y:S01]  /*16c0*/  LOP3.LUT R2, R162, R3, RZ, 0x3c, !PT ;  /* 0x00000003a2027212 */ /* 0x000fe200078e3cff */
[-C--:B------:R-:W-:Y:S02]  /*16d0*/  @P3 IMAD R0, R149, R4.reuse, RZ ;  /* 0x0000000495003224 */ /* 0x080fe400078e02ff */
[----:B------:R-:W-:Y:S01]  /*16e0*/  @P3 IMAD.WIDE.U32 R20, R148, R4, RZ ;  /* 0x0000000494143225 */ /* 0x000fe200078e00ff */
[----:B------:R-:W-:Y:S02]  /*16f0*/  @!P3 IADD3 R9, PT, PT, R15, R9, RZ ;  /* 0x000000090f09b210 */ /* 0x000fe40007ffe0ff */
[----:B------:R-:W-:Y:S01]  /*1700*/  ISETP.GE.AND P1, PT, R2, RZ, PT ;  /* 0x000000ff0200720c */ /* 0x000fe20003f26270 */
[----:B------:R-:W-:Y:S01]  /*1710*/  @!P3 IMAD.MOV.U32 R4, RZ, RZ, R14 ;  /* 0x000000ffff04b224 */ /* 0x000fe200078e000e */
[----:B------:R-:W-:Y:S02]  /*1720*/  LEA R14, R103, 0xffffffc0, 0x6 ;  /* 0xffffffc0670e7811 */ /* 0x000fe400078e30ff */
[----:B------:R-:W-:-:S02]  /*1730*/  @P3 IADD3 R9, PT, PT, R21, R0, RZ ;  /* 0x0000000015093210 */ /* 0x000fc40007ffe0ff */
[----:B------:R-:W-:Y:S02]  /*1740*/  @P3 MOV R4, R20 ;  /* 0x0000001400043202 */ /* 0x000fe40000000f00 */
[----:B------:R-:W-:Y:S01]  /*1750*/  ISETP.NE.AND P0, PT, R3, RZ, PT ;  /* 0x000000ff0300720c */ /* 0x000fe20003f05270 */
[----:B------:R-:W-:Y:S01]  /*1760*/  @!P2 VIADD R6, R6, 0x1 ;  /* 0x000000010606a836 */ /* 0x000fe20000000000 */
[----:B------:R-:W-:Y:S01]  /*1770*/  SHF.R.S32.HI R15, RZ, 0x1f, R14 ;  /* 0x0000001fff0f7819 */ /* 0x000fe2000001140e */
[----:B------:R-:W-:Y:S01]  /*1780*/  IMAD R2, R149, R14, RZ ;  /* 0x0000000e95027224 */ /* 0x000fe200078e02ff */
[----:B------:R-:W-:Y:S02]  /*1790*/  MOV R20, R4 ;  /* 0x0000000400147202 */ /* 0x000fe40000000f00 */
[----:B------:R-:W-:Y:S01]  /*17a0*/  MOV R21, R9 ;  /* 0x0000000900157202 */ /* 0x000fe20000000f00 */
[----:B------:R-:W-:Y:S01]  /*17b0*/  @!P3 IMAD R0, R105, R11, RZ ;  /* 0x0000000b6900b224 */ /* 0x000fe200078e02ff */
[----:B------:R-:W-:Y:S01]  /*17c0*/  @!P3 SHF.R.S32.HI R7, RZ, 0x1f, R11 ;  /* 0x0000001fff07b819 */ /* 0x000fe2000001140b */
[----:B------:R-:W-:-:S02]  /*17d0*/  @P5 VIADD R6, R6, 0x1 ;  /* 0x0000000106065836 */ /* 0x000fc40000000000 */
[----:B------:R-:W-:Y:S02]  /*17e0*/  IMAD R2, R15, R148, R2 ;  /* 0x000000940f027224 */ /* 0x000fe400078e0202 */
[----:B------:R-:W-:Y:S01]  /*17f0*/  IMAD.WIDE.U32 R20, R148, R14, R20 ;  /* 0x0000000e94147225 */ /* 0x000fe200078e0014 */
[----:B------:R-:W-:-:S03]  /*1800*/  @!P1 IADD3 R6, PT, PT, -R6, RZ, RZ ;  /* 0x000000ff06069210 */ /* 0x000fc60007ffe1ff */
[----:B------:R-:W-:Y:S02]  /*1810*/  @!P3 IMAD R0, R7, R104, R0 ;  /* 0x000000680700b224 */ /* 0x000fe400078e0200 */
[----:B------:R-:W-:Y:S01]  /*1820*/  @!P3 IMAD.WIDE.U32 R22, R104, R11, RZ ;  /* 0x0000000b6816b225 */ /* 0x000fe200078e00ff */
[----:B------:R-:W-:Y:S02]  /*1830*/  @!P0 LOP3.LUT R6, RZ, R3, RZ, 0x33, !PT ;  /* 0x00000003ff068212 */ /* 0x000fe400078e33ff */
[----:B------:R-:W-:Y:S01]  /*1840*/  IADD3 R13, PT, PT, R21, R2, RZ ;  /* 0x00000002150d7210 */ /* 0x000fe20007ffe0ff */
[----:B------:R-:W-:Y:S01]  /*1850*/  @P3 IMAD.IADD R11, R11, 0x1, R12 ;  /* 0x000000010b0b3824 */ /* 0x000fe200078e020c */
[----:B------:R-:W-:Y:S02]  /*1860*/  MOV R12, R20 ;  /* 0x00000014000c7202 */ /* 0x000fe40000000f00 */
[----:B------:R-:W-:Y:S01]  /*1870*/  @!P3 IADD3 R23, PT, PT, R23, R0, RZ ;  /* 0x000000001717b210 */ /* 0x000fe20007ffe0ff */
[----:B------:R-:W-:Y:S01]  /*1880*/  @!P3 IMAD R0, R17, R10, RZ ;  /* 0x0000000a1100b224 */ /* 0x000fe200078e02ff */
[----:B------:R-:W-:Y:S01]  /*1890*/  @!P3 SHF.R.S32.HI R7, RZ, 0x1f, R10 ;  /* 0x0000001fff07b819 */ /* 0x000fe2000001140a */
[-C--:B------:R-:W-:Y:S01]  /*18a0*/  IMAD R9, R19, R6.reuse, RZ ;  /* 0x0000000613097224 */ /* 0x080fe200078e02ff */
[----:B------:R-:W-:Y:S01]  /*18b0*/  SHF.R.S32.HI R2, RZ, 0x1f, R6 ;  /* 0x0000001fff027819 */ /* 0x000fe20000011406 */
[----:B------:R-:W-:-:S04]  /*18c0*/  IMAD.WIDE.U32 R12, R18, R6, R12 ;  /* 0x00000006120c7225 */ /* 0x000fc800078e000c */
[----:B------:R-:W-:-:S04]  /*18d0*/  @!P3 IMAD.WIDE.U32 R22, R16, R10, R22 ;  /* 0x0000000a1016b225 */ /* 0x000fc800078e0016 */
[----:B------:R-:W-:Y:S02]  /*18e0*/  @P3 IMAD R6, R105, R11, RZ ;  /* 0x0000000b69063224 */ /* 0x000fe400078e02ff */
[----:B------:R-:W-:Y:S02]  /*18f0*/  @!P3 IMAD R0, R16, R7, R0 ;  /* 0x000000071000b224 */ /* 0x000fe400078e0200 */
        /* <DEDUP_REMOVED lines=8> */
.L_x_12303:
[----:B------:R-:W-:Y:S05]  /*1980*/  BSYNC.RECONVERGENT B0 ;  /* 0x0000000000007941 */ /* 0x000fea0003800200 */
.L_x_12301:
        /* <DEDUP_REMOVED lines=31> */
[----:B------:R-:W-:Y:S01]  /*1b80*/  IMAD R15, R15, R104, RZ ;  /* 0x000000680f0f7224 */ /* 0x000fe200078e02ff */
[----:B------:R-:W-:Y:S01]  /*1b90*/  IADD3.X R29, PT, PT, RZ, R16, RZ, P1, !PT ;  /* 0x00000010ff1d7210 */ /* 0x000fe20000ffe4ff */
[----:B------:R-:W-:Y:S01]  /*1ba0*/  @!P2 VIADD R19, R19, 0x1 ;  /* 0x000000011313a836 */ /* 0x000fe20000000000 */
[----:B------:R-:W-:Y:S01]  /*1bb0*/  ISETP.GE.AND P1, PT, R0, RZ, PT ;  /* 0x000000ff0000720c */ /* 0x000fe20003f26270 */
[C---:B------:R-:W-:Y:S02]  /*1bc0*/  IMAD R15, R14.reuse, R105, R15 ;  /* 0x000000690e0f7224 */ /* 0x040fe400078e020f */
[----:B------:R-:W-:Y:S01]  /*1bd0*/  IMAD.WIDE.U32 R28, R14, R104, R28 ;  /* 0x000000680e1c7225 */ /* 0x000fe200078e001c */
[----:B------:R-:W-:-:S03]  /*1be0*/  ISETP.NE.AND P2, PT, R3, RZ, PT ;  /* 0x000000ff0300720c */ /* 0x000fc60003f45270 */
[----:B------:R-:W-:-:S04]  /*1bf0*/  @P3 VIADD R19, R19, 0x1 ;  /* 0x0000000113133836 */ /* 0x000fc80000000000 */
[----:B------:R-:W-:-:S04]  /*1c00*/  IMAD.MOV.U32 R0, RZ, RZ, R19 ;  /* 0x000000ffff007224 */ /* 0x000fc800078e0013 */
[----:B------:R-:W-:Y:S01]  /*1c10*/  @!P1 IMAD.MOV R0, RZ, RZ, -R0 ;  /* 0x000000ffff009224 */ /* 0x000fe200078e0a00 */
[----:B------:R-:W-:Y:S02]  /*1c20*/  IADD3 R19, PT, PT, R29, R15, RZ ;  /* 0x0000000f1d137210 */ /* 0x000fe40007ffe0ff */
[----:B------:R-:W-:Y:S02]  /*1c30*/  @!P2 LOP3.LUT R0, RZ, R3, RZ, 0x33, !PT ;  /* 0x00000003ff00a212 */ /* 0x000fe400078e33ff */
[----:B------:R-:W-:Y:S02]  /*1c40*/  SHF.R.U32.HI R126, RZ, 0x3, R157 ;  /* 0x00000003ff7e7819 */ /* 0x000fe4000001169d */
[----:B------:R-:W-:Y:S02]  /*1c50*/  MOV R127, RZ ;  /* 0x000000ff007f7202 */ /* 0x000fe40000000f00 */
[----:B------:R-:W-:Y:S02]  /*1c60*/  MOV R18, R28 ;  /* 0x0000001c00127202 */ /* 0x000fe40000000f00 */
[----:B------:R-:W-:-:S03]  /*1c70*/  SHF.R.S32.HI R3, RZ, 0x1f, R0 ;  /* 0x0000001fff037819 */ /* 0x000fc60000011400 */
[----:B------:R-:W-:Y:S01]  /*1c80*/  IMAD.WIDE.U32 R18, R0, R24, R18 ;  /* 0x0000001800127225 */ /* 0x000fe200078e0012 */
[----:B------:R-:W1:Y:S03]  /*1c90*/  S2R R57, SR_CgaCtaId ;  /* 0x0000000000397919 */ /* 0x000e660000008800 */
[----:B------:R-:W-:Y:S01]  /*1ca0*/  IMAD R155, R105, R126, RZ ;  /* 0x0000007e699b7224 */ /* 0x000fe200078e02ff */
[----:B------:R-:W-:Y:S01]  /*1cb0*/  LOP3.LUT R76, R81, 0x1c0, RZ, 0xc0, !PT ;  /* 0x000001c0514c7812 */ /* 0x000fe200078ec0ff */
[----:B------:R-:W-:-:S03]  /*1cc0*/  IMAD.SHL.U32 R73, R157, 0x40, RZ ;  /* 0x000000409d497824 */ /* 0x000fc600078e00ff */
[----:B------:R-:W-:Y:S01]  /*1cd0*/  LOP3.LUT R76, R76, 0x38, R157, 0xf8, !PT ;  /* 0x000000384c4c7812 */ /* 0x000fe200078ef89d */
[----:B------:R-:W-:Y:S01]  /*1ce0*/  IMAD R151, R149, R126, RZ ;  /* 0x0000007e95977224 */ /* 0x000fe200078e02ff */
[----:B------:R-:W-:Y:S02]  /*1cf0*/  LOP3.LUT R120, R73, 0x1c0, RZ, 0xc0, !PT ;  /* 0x000001c049787812 */ /* 0x000fe400078ec0ff */
[--C-:B------:R-:W-:Y:S02]  /*1d00*/  LOP3.LUT R76, R76, 0x38, R81.reuse, 0x78, !PT ;  /* 0x000000384c4c7812 */ /* 0x100fe400078e7851 */
[----:B------:R-:W-:Y:S02]  /*1d10*/  IADD3 R159, PT, PT, R103, -0x1, RZ ;  /* 0xffffffff679f7810 */ /* 0x000fe40007ffe0ff */
[----:B------:R-:W-:Y:S01]  /*1d20*/  LOP3.LUT R76, R76, 0x1e00, R81, 0xf8, !PT ;  /* 0x00001e004c4c7812 */ /* 0x000fe200078ef851 */
[----:B------:R-:W-:Y:S01]  /*1d30*/  IMAD.SHL.U32 R74, R148, 0x10, RZ ;  /* 0x00000010944a7824 */ /* 0x000fe200078e00ff */
[----:B------:R-:W-:Y:S01]  /*1d40*/  SHF.R.U32.HI R79, RZ, 0x4, R157 ;  /* 0x00000004ff4f7819 */ /* 0x000fe2000001169d */
[----:B------:R-:W-:Y:S01]  /*1d50*/  IMAD.SHL.U32 R77, R104, 0x10, RZ ;  /* 0x00000010684d7824 */ /* 0x000fe200078e00ff */
[----:B------:R-:W-:-:S02]  /*1d60*/  SHF.L.U64.HI R75, R148, 0x4, R149 ;  /* 0x00000004944b7819 */ /* 0x000fc40000010295 */
[----:B------:R-:W-:Y:S02]  /*1d70*/  SHF.L.U64.HI R80, R104, 0x4, R105 ;  /* 0x0000000468507819 */ /* 0x000fe40000010269 */
[----:B------:R-:W-:Y:S02]  /*1d80*/  LOP3.LUT R73, R73, 0x200, RZ, 0xc0, !PT ;  /* 0x0000020049497812 */ /* 0x000fe400078ec0ff */
[----:B------:R-:W-:Y:S01]  /*1d90*/  SHF.L.U32 R158, R159, 0x6, RZ ;  /* 0x000000069f9e7819 */ /* 0x000fe200000006ff */
        /* <DEDUP_REMOVED lines=12> */
[----:B------:R-:W-:Y:S01]  /*1e60*/  IADD3 R14, P1, PT, R20, R4, RZ ;  /* 0x00000004140e7210 */ /* 0x000fe20007f3e0ff */
[----:B------:R-:W-:Y:S02]  /*1e70*/  IMAD R15, R22, R16, R15 ;  /* 0x00000010160f7224 */ /* 0x000fe400078e020f */
[----:B------:R-:W-:-:S04]  /*1e80*/  IMAD.WIDE.U32 R26, R162, R22, R26 ;  /* 0x00000016a21a7225 */ /* 0x000fc800078e001a */
[----:B------:R-:W-:Y:S02]  /*1e90*/  IMAD R8, R25, R0, RZ ;  /* 0x0000000019087224 */ /* 0x000fe400078e02ff */
[----:B------:R-:W-:-:S04]  /*1ea0*/  IMAD.WIDE.U32 R16, R5, 0x40, R126 ;  /* 0x0000004005107825 */ /* 0x000fc800078e007e */
[----:B------:R-:W-:Y:S01]  /*1eb0*/  IMAD.IADD R27, R27, 0x1, R15 ;  /* 0x000000011b1b7824 */ /* 0x000fe200078e020f */
[----:B------:R-:W-:Y:S01]  /*1ec0*/  IADD3.X R15, PT, PT, RZ, R2, RZ, P1, !PT ;  /* 0x00000002ff0f7210 */ /* 0x000fe20000ffe4ff */
[----:B------:R-:W-:Y:S02]  /*1ed0*/  IMAD R8, R3, R24, R8 ;  /* 0x0000001803087224 */ /* 0x000fe400078e0208 */
[----:B------:R-:W-:Y:S02]  /*1ee0*/  IMAD R5, R17, R132, RZ ;  /* 0x0000008411057224 */ /* 0x000fe400078e02ff */
[----:B------:R-:W-:Y:S02]  /*1ef0*/  IMAD.IADD R23, R19, 0x1, R8 ;  /* 0x0000000113177824 */ /* 0x000fe400078e0208 */
[----:B------:R-:W-:Y:S02]  /*1f00*/  IMAD.MOV.U32 R22, RZ, RZ, R18 ;  /* 0x000000ffff167224 */ /* 0x000fe400078e0012 */
[----:B------:R-:W-:-:S04]  /*1f10*/  IMAD.WIDE.U32 R18, R126, R148, R14 ;  /* 0x000000947e127225 */ /* 0x000fc800078e000e */
        /* <DEDUP_REMOVED lines=11> */
[----:B------:R-:W-:Y:S02]  /*1fd0*/  VIMNMX R82, PT, PT, R150, R7, !PT ;  /* 0x0000000796527248 */ /* 0x000fe40007fe0100 */
[----:B------:R-:W-:Y:S02]  /*1fe0*/  LEA.HI.X R155, R16, R11, R155, 0x1, P0 ;  /* 0x0000000b109b7211 */ /* 0x000fe400000f0c9b */
[----:B------:R-:W-:Y:S02]  /*1ff0*/  ISETP.GT.AND P0, PT, R103, R82, PT ;  /* 0x000000526700720c */ /* 0x000fe40003f04270 */
[----:B------:R-:W-:-:S02]  /*2000*/  MOV R2, 0x400 ;  /* 0x0000040000027802 */ /* 0x000fc40000000f00 */
[----:B------:R-:W-:Y:S01]  /*2010*/  SHF.R.U32.HI R5, RZ, 0x1, R157 ;  /* 0x00000001ff057819 */ /* 0x000fe2000001169d */
[----:B------:R-:W-:Y:S01]  /*2020*/  IMAD.IADD R151, R19, 0x1, R151 ;  /* 0x0000000113977824 */ /* 0x000fe200078e0297 */
[----:B-1----:R-:W-:Y:S02]  /*2030*/  LEA R57, R57, R2, 0x18 ;  /* 0x0000000239397211 */ /* 0x002fe400078ec0ff */
[----:B------:R-:W-:Y:S02]  /*2040*/  LEA R152, P1, R18, R12, 0x1 ;  /* 0x0000000c12987211 */ /* 0x000fe400078208ff */
[----:B------:R-:W-:Y:S01]  /*2050*/  LOP3.LUT R72, R120, 0x8, R5, 0xf8, !PT ;  /* 0x0000000878487812 */ /* 0x000fe200078ef805 */
[----:B------:R-:W-:Y:S01]  /*2060*/  IMAD R76, R76, 0x2, R57 ;  /* 0x000000024c4c7824 */ /* 0x000fe200078e0239 */
[----:B------:R-:W-:Y:S02]  /*2070*/  LEA.HI.X R151, R18, R13, R151, 0x1, P1 ;  /* 0x0000000d12977211 */ /* 0x000fe400008f0c97 */
[----:B------:R-:W-:-:S02]  /*2080*/  LEA.HI R121, R121, R121, RZ, 0x1 ;  /* 0x0000007979797211 */ /* 0x000fc400078f08ff */
        /* <DEDUP_REMOVED lines=13> */
[----:B------:R-:W-:Y:S02]  /*2160*/  SHF.R.S32.HI R17, RZ, 0x1f, R158 ;  /* 0x0000001fff117819 */ /* 0x000fe4000001149e */
[----:B------:R-:W-:-:S04]  /*2170*/  SHF.R.S32.HI R121, RZ, 0x1, R121 ;  /* 0x00000001ff797819 */ /* 0x000fc80000011479 */
[C---:B------:R-:W-:Y:S01]  /*2180*/  SHF.L.U32 R114, R121.reuse, 0x5, RZ ;  /* 0x0000000579727819 */ /* 0x040fe200000006ff */
[C---:B------:R-:W-:Y:S02]  /*2190*/  IMAD.SHL.U32 R119, R121.reuse, 0x10, RZ ;  /* 0x0000001079777824 */ /* 0x040fe400078e00ff */
[----:B------:R-:W-:Y:S01]  /*21a0*/  IMAD R115, R121, 0x30, RZ ;  /* 0x0000003079737824 */ /* 0x000fe200078e02ff */
        /* <DEDUP_REMOVED lines=13> */
[----:B------:R-:W-:Y:S01]  /*2280*/  SHF.R.S32.HI R98, RZ, 0x1f, R115 ;  /* 0x0000001fff627819 */ /* 0x000fe20000011473 */
[----:B--2---:R-:W-:Y:S02]  /*2290*/  IMAD R2, R27, R163, RZ ;  /* 0x000000a31b027224 */ /* 0x004fe400078e02ff */
[----:B------:R-:W-:-:S04]  /*22a0*/  IMAD.WIDE.U32 R26, R163, R26, R20 ;  /* 0x0000001aa31a7225 */ /* 0x000fc800078e0014 */
[----:B------:R-:W-:Y:S02]  /*22b0*/  IMAD.IADD R27, R27, 0x1, R2 ;  /* 0x000000011b1b7824 */ /* 0x000fe400078e0202 */
[----:B---3--:R-:W-:-:S04]  /*22c0*/  IMAD.WIDE.U32 R24, R163, R18, R20 ;  /* 0x00000012a3187225 */ /* 0x008fc800078e0014 */
[----:B------:R-:W-:Y:S02]  /*22d0*/  IMAD R2, R19, R163, RZ ;  /* 0x000000a313027224 */ /* 0x000fe400078e02ff */
[----:B----4-:R-:W-:Y:S02]  /*22e0*/  IMAD R8, R129, R158, RZ ;  /* 0x0000009e81087224 */ /* 0x010fe400078e02ff */
[----:B------:R-:W-:Y:S02]  /*22f0*/  IMAD R18, R13, R0, RZ ;  /* 0x000000000d127224 */ /* 0x000fe400078e02ff */
[----:B------:R-:W-:Y:S02]  /*2300*/  IMAD.IADD R25, R25, 0x1, R2 ;  /* 0x0000000119197824 */ /* 0x000fe400078e0202 */
[----:B------:R-:W-:Y:S02]  /*2310*/  IMAD R13, R131, R158, RZ ;  /* 0x0000009e830d7224 */ /* 0x000fe400078e02ff */
[----:B------:R-:W-:-:S02]  /*2320*/  IMAD R8, R128, R17, R8 ;  /* 0x0000001180087224 */ /* 0x000fc400078e0208 */
[----:B------:R-:W-:-:S04]  /*2330*/  IMAD.WIDE.U32 R26, R128, R158, R26 ;  /* 0x0000009e801a7225 */ /* 0x000fc800078e001a */
[C---:B------:R-:W-:Y:S02]  /*2340*/  IMAD R2, R130.reuse, R17, R13 ;  /* 0x0000001182027224 */ /* 0x040fe400078e020d */
[----:B------:R-:W-:Y:S01]  /*2350*/  IMAD.WIDE.U32 R24, R130, R158, R24 ;  /* 0x0000009e82187225 */ /* 0x000fe200078e0018 */
[----:B------:R-:W-:-:S03]  /*2360*/  IADD3 R27, PT, PT, R27, R8, RZ ;  /* 0x000000081b1b7210 */ /* 0x000fc60007ffe0ff */
[----:B------:R-:W-:Y:S02]  /*2370*/  IMAD.IADD R25, R25, 0x1, R2 ;  /* 0x0000000119197824 */ /* 0x000fe400078e0202 */
[----:B------:R-:W-:Y:S02]  /*2380*/  IMAD R2, R23, R0, RZ ;  /* 0x0000000017027224 */ /* 0x000fe400078e02ff */
[----:B------:R-:W-:-:S04]  /*2390*/  IMAD.WIDE.U32 R26, R0, R12, R26 ;  /* 0x0000000c001a7225 */ /* 0x000fc800078e001a */
[----:B------:R-:W-:Y:S01]  /*23a0*/  IMAD.WIDE.U32 R24, R0, R22, R24 ;  /* 0x0000001600187225 */ /* 0x000fe200078e0018 */
[----:B------:R-:W-:-:S03]  /*23b0*/  SHF.L.U32 R0, R157, 0x2, RZ ;  /* 0x000000029d007819 */ /* 0x000fc600000006ff */
[-C--:B------:R-:W-:Y:S02]  /*23c0*/  IMAD R18, R12, R3.reuse, R18 ;  /* 0x000000030c127224 */ /* 0x080fe400078e0212 */
[----:B------:R-:W-:Y:S02]  /*23d0*/  IMAD R3, R22, R3, R2 ;  /* 0x0000000316037224 */ /* 0x000fe400078e0202 */
[----:B-----5:R-:W-:Y:S01]  /*23e0*/  IMAD.IADD R2, R158, 0x1, R9 ;  /* 0x000000019e027824 */ /* 0x020fe200078e0209 */
[----:B------:R-:W-:Y:S02]  /*23f0*/  SHF.R.S32.HI R17, RZ, 0x1f, R84 ;  /* 0x0000001fff117819 */ /* 0x000fe40000011454 */
[----:B------:R-:W-:Y:S02]  /*2400*/  IADD3 R9, P0, PT, -R84, R126, RZ ;  /* 0x0000007e54097210 */ /* 0x000fe40007f1e1ff */
[----:B------:R-:W-:Y:S01]  /*2410*/  LOP3.LUT R0, R0, 0x1c, RZ, 0xc0, !PT ;  /* 0x0000001c00007812 */ /* 0x000fe200078ec0ff */
[----:B------:R-:W-:Y:S01]  /*2420*/  IMAD R13, R2, R121, RZ ;  /* 0x00000079020d7224 */ /* 0x000fe200078e02ff */
[----:B------:R-:W-:Y:S01]  /*2430*/  IADD3.X R17, PT, PT, RZ, ~R17, RZ, P0, !PT ;  /* 0x80000011ff117210 */ /* 0x000fe200007fe4ff */
[----:B------:R-:W-:-:S02]  /*2440*/  IMAD R2, R126, R121, R20 ;  /* 0x000000797e027224 */ /* 0x000fc400078e0214 */
[----:B------:R-:W-:Y:S01]  /*2450*/  IMAD R0, R126, R121, R0 ;  /* 0x000000797e007224 */ /* 0x000fe200078e0200 */
[----:B------:R-:W-:Y:S01]  /*2460*/  IADD3 R19, PT, PT, R27, R18, RZ ;  /* 0x000000121b137210 */ /* 0x000fe20007ffe0ff */
[----:B------:R-:W-:Y:S01]  /*2470*/  IMAD.IADD R25, R25, 0x1, R3 ;  /* 0x0000000119197824 */ /* 0x000fe200078e0203 */
        /* <DEDUP_REMOVED lines=33> */
.L_x_12327:
[----:B------:R-:W-:Y:S01]  /*2690*/  VIADD R112, R112, 0x40 ;  /* 0x0000004070707836 */ /* 0x000fe20000000000 */
[----:B------:R-:W-:Y:S01]  /*26a0*/  UMOV UR6, URZ ;  /* 0x000000ff00067c82 */ /* 0x000fe20008000000 */
[----:B------:R-:W-:Y:S01]  /*26b0*/  VIADD R113, R113, 0x40 ;  /* 0x0000004071717836 */ /* 0x000fe20000000000 */
[----:B------:R-:W-:Y:S01]  /*26c0*/  BSSY.RECONVERGENT B1, `(.L_x_12305) ;  /* 0x00004fd000017945 */ /* 0x000fe20003800200 */
[----:B------:R-:W-:Y:S01]  /*26d0*/  VIADD R111, R111, 0xffffffff ;  /* 0xffffffff6f6f7836 */ /* 0x000fe20000000000 */
[-C--:B------:R-:W-:Y:S01]  /*26e0*/  ISETP.GE.AND P0, PT, R126, R112.reuse, PT ;  /* 0x000000707e00720c */ /* 0x080fe20003f06270 */
[----:B------:R-:W-:Y:S01]  /*26f0*/  IMAD.MOV.U32 R122, RZ, RZ, R110 ;  /* 0x000000ffff7a7224 */ /* 0x000fe200078e006e */
[-C--:B------:R-:W-:Y:S01]  /*2700*/  ISETP.GE.AND P6, PT, R118, R112.reuse, PT ;  /* 0x000000707600720c */ /* 0x080fe20003fc6270 */
[----:B------:R-:W-:Y:S01]  /*2710*/  VIADD R110, R110, 0xffffffc0 ;  /* 0xffffffc06e6e7836 */ /* 0x000fe20000000000 */
[-C--:B------:R-:W-:Y:S02]  /*2720*/  ISETP.GE.AND P0, PT, R126, R113.reuse, !P0 ;  /* 0x000000717e00720c */ /* 0x080fe40004706270 */
[-C--:B------:R-:W-:Y:S02]  /*2730*/  ISETP.GE.AND P6, PT, R118, R113.reuse, !P6 ;  /* 0x000000717600720c */ /* 0x080fe400077c6270 */
        /* <DEDUP_REMOVED lines=81> */
.L_x_12306:
        /* <DEDUP_REMOVED lines=111> */
.L_x_12310:
[----:B------:R-:W-:Y:S05]  /*3340*/  BSYNC.RECONVERGENT B0 ;  /* 0x0000000000007941 */ /* 0x000fea0003800200 */
.L_x_12309:
        /* <DEDUP_REMOVED lines=104> */
.L_x_12312:
[----:B------:R-:W-:Y:S05]  /*39d0*/  BSYNC.RECONVERGENT B0 ;  /* 0x0000000000007941 */ /* 0x000fea0003800200 */
.L_x_12311:
        /* <DEDUP_REMOVED lines=108> */
.L_x_12314:
[----:B------:R-:W-:Y:S05]  /*40a0*/  BSYNC.RECONVERGENT B0 ;  /* 0x0000000000007941 */ /* 0x000fea0003800200 */
.L_x_12313:
        /* <DEDUP_REMOVED lines=112> */
.L_x_12316:
[----:B------:R-:W-:Y:S05]  /*47b0*/  BSYNC.RECONVERGENT B0 ;  /* 0x0000000000007941 */ /* 0x000fea0003800200 */
.L_x_12315:
[----:B------:R-:W5:Y:S02]  /*47c0*/  LD.E R3, desc[UR4][R100.64+0xd0] ;  /* 0x0000d00464037980 */ /* 0x000f64000c101900 */
[----:B-----5:R-:W-:Y:S05]  /*47d0*/  IMAD.U32 R3, R3, -0x20, RZ ;  /* 0xffffffe003037824 */ /* 0x020fea00078e00ff */
[C---:B------:R-:W-:Y:S02]  /*47e0*/  LEA R22, P1, R3.reuse, R22, 0x1 ;  /* 0x0000001603167211 */ /* 0x040fe400078208ff */
[C---:B------:R-:W-:Y:S02]  /*47f0*/  LEA R58, P0, R3.reuse, R58, 0x1 ;  /* 0x0000003a033a7211 */ /* 0x040fe400078008ff */
[C---:B------:R-:W-:Y:S02]  /*4800*/  LEA.HI.X.SX32 R23, R3.reuse, R23, 0x1, P1 ;  /* 0x0000001703177211 */ /* 0x040fe400008f0eff */
[----:B------:R-:W-:Y:S01]  /*4810*/  LEA.HI.X.SX32 R59, R3, R59, 0x1, P0 ;  /* 0x0000003b033b7211 */ /* 0x000fe200000f0eff */
[----:B------:R-:W-:Y:S05]  /*4820*/  BRA `(.L_x_12307) ;  /* 0x0000002c00987947 */ /* 0x000fea0003800000 */
.L_x_12308:
        /* <DEDUP_REMOVED lines=182> */
.L_x_12318:
[----:B------:R-:W-:Y:S05]  /*5390*/  BSYNC.RECONVERGENT B0 ;  /* 0x0000000000007941 */ /* 0x000fea0003800200 */
.L_x_12317:
        /* <DEDUP_REMOVED lines=84> */
[----:B------:R-:W-:Y:S01]  /*58e0*/  @!P1 SEL R135, R87, RZ, !P2 ;  /* 0x000000ff57879207 */ /* 0x000fe20005000000 */
[----:B------:R-:W-:Y:S01]  /*58f0*/  @!P0 FFMA.FTZ R7, R48, R52, R7 ;  /* 0x0000003430078223 */ /* 0x000fe20000010007 */
[----:B------:R-:W-:Y:S01]  /*5900*/  @!P1 IADD3 R123, P6, PT, R119, R136, RZ ;  /* 0x00000088777b9210 */ /* 0x000fe20007fde0ff */
[----:B------:R-:W-:Y:S01]  /*5910*/  @!P0 FFMA.FTZ R8, R47, R53, R8 ;  /* 0x000000352f088223 */ /* 0x000fe20000010008 */
[----:B------:R-:W-:Y:S02]  /*5920*/  @!P0 F2FP.F16.F32.PACK_AB R89, R2, R0 ;  /* 0x000000000259823e */ /* 0x000fe400000000ff */
[----:B------:R-:W-:Y:S02]  /*5930*/  @!P0 F2FP.F16.F32.PACK_AB R134, R4, R3 ;  /* 0x000000030486823e */ /* 0x000fe400000000ff */
[----:B------:R-:W-:Y:S02]  /*5940*/  @!P1 IADD3.X R140, PT, PT, R102, R135, RZ, P6, !PT ;  /* 0x00000087668c9210 */ /* 0x000fe400037fe4ff */
[----:B------:R-:W-:Y:S02]  /*5950*/  @!P0 MOV R64, R89 ;  /* 0x0000005900408202 */ /* 0x000fe40000000f00 */
[----:B------:R-:W-:Y:S02]  /*5960*/  @!P0 MOV R65, R134 ;  /* 0x0000008600418202 */ /* 0x000fe40000000f00 */
[----:B------:R-:W-:Y:S02]  /*5970*/  @!P0 F2FP.F16.F32.PACK_AB R136, R8, R7 ;  /* 0x000000070888823e */ /* 0x000fe400000000ff */
[----:B------:R-:W-:Y:S02]  /*5980*/  LEA R134, P6, R74, R92, 0x1 ;  /* 0x0000005c4a867211 */ /* 0x000fe400078c08ff */
[----:B------:R-:W-:Y:S02]  /*5990*/  @!P0 F2FP.F16.F32.PACK_AB R89, R6, R5 ;  /* 0x000000050659823e */ /* 0x000fe400000000ff */
        /* <DEDUP_REMOVED lines=86> */
.L_x_12320:
[----:B------:R-:W-:Y:S05]  /*5f00*/  BSYNC.RECONVERGENT B0 ;  /* 0x0000000000007941 */ /* 0x000fea0003800200 */
.L_x_12319:
[----:B------:R-:W-:Y:S04]  /*5f10*/  BSSY.RECONVERGENT B0, `(.L_x_12321) ;  /* 0x00000b6000007945 */ /* 0x000fe80003800200 */
[----:B------:R-:W-:Y:S05]  /*5f20*/  @!P5 BRA `(.L_x_12322) ;  /* 0x0000000800d0d947 */ /* 0x000fea0003800000 */
[----:B------:R-:W-:Y:S02]  /*5f30*/  ISETP.GE.AND P0, PT, R20, R24, PT ;  /* 0x000000181400720c */ /* 0x000fe40003f06270 */
[C---:B------:R-:W-:Y:S04]  /*5f40*/  LEA R30, P2, R130.reuse, R18, 0x6 ;  /* 0x00000012821e7211 */ /* 0x040fe800078430ff */
[----:B------:R-:W-:Y:S05]  /*5f50*/  LEA.HI.X R31, R130, R17, R131, 0x6, P2 ;  /* 0x00000011821f7211 */ /* 0x000fea00010f3483 */
[----:B-1----:R-:W3:Y:S02]  /*5f60*/  LD.E.128 R64, desc[UR4][R30.64] ;  /* 0x000000041e407980 */ /* 0x002ee4000c101d00 */
[----:B------:R-:W-:Y:S04]  /*5f70*/  @!P0 ISETP.GT.AND P1, PT, R26, RZ, PT ;  /* 0x000000ff1a00820c */ /* 0x000fe80003f24270 */
[----:B------:R-:W-:Y:S02]  /*5f80*/  @!P0 SEL R123, R25, RZ, !P1 ;  /* 0x000000ff197b8207 */ /* 0x000fe40004800000 */
[----:B--2---:R-:W-:Y:S02]  /*5f90*/  @!P0 SEL R134, R87, RZ, !P1 ;  /* 0x000000ff57868207 */ /* 0x004fe40004800000 */
        /* <DEDUP_REMOVED lines=70> */
[----:B------:R-:W-:Y:S01]  /*6400*/  @!P0 FFMA.FTZ R6, R45, R51, R6 ;  /* 0x000000332d068223 */ /* 0x000fe20000010006 */
[--C-:B------:R-:W-:Y:S02]  /*6410*/  @!P0 HADD2.F32 R48, -RZ, R47.reuse.H0_H0 ;  /* 0x2000002fff308230 */ /* 0x100fe40000004100 */
[----:B------:R-:W-:Y:S01]  /*6420*/  @!P0 FMUL.FTZ R8, R32, R27 ;  /* 0x0000001b20088220 */ /* 0x000fe20000410000 */
[----:B------:R-:W-:Y:S01]  /*6430*/  @!P0 HADD2.F32 R45, -RZ, R47.H1_H1 ;  /* 0x3000002fff2d8230 */ /* 0x000fe20000004100 */
[----:B------:R-:W-:Y:S01]  /*6440*/  @!P1 SEL R123, R25, RZ, !P2 ;  /* 0x000000ff197b9207 */ /* 0x000fe20005000000 */
[----:B------:R-:W-:Y:S01]  /*6450*/  @!P0 FFMA.FTZ R7, R48, R52, R7 ;  /* 0x0000003430078223 */ /* 0x000fe20000010007 */
[----:B------:R-:W-:Y:S02]  /*6460*/  @!P0 F2FP.F16.F32.PACK_AB R134, R4, R3 ;  /* 0x000000030486823e */ /* 0x000fe400000000ff */
[----:B------:R-:W-:Y:S01]  /*6470*/  @!P0 FFMA.FTZ R8, R45, R53, R8 ;  /* 0x000000352d088223 */ /* 0x000fe20000010008 */
[----:B------:R-:W-:Y:S02]  /*6480*/  @!P1 SEL R136, R87, RZ, !P2 ;  /* 0x000000ff57889207 */ /* 0x000fe40005000000 */
[----:B------:R-:W-:Y:S02]  /*6490*/  @!P1 IADD3 R123, P6, PT, R114, R123, RZ ;  /* 0x0000007b727b9210 */ /* 0x000fe40007fde0ff */
[----:B------:R-:W-:Y:S02]  /*64a0*/  @!P0 F2FP.F16.F32.PACK_AB R89, R2, R0 ;  /* 0x000000000259823e */ /* 0x000fe400000000ff */
[----:B------:R-:W-:Y:S02]  /*64b0*/  @!P0 MOV R65, R134 ;  /* 0x0000008600418202 */ /* 0x000fe40000000f00 */
[----:B------:R-:W-:Y:S02]  /*64c0*/  @!P1 IADD3.X R140, PT, PT, R99, R136, RZ, P6, !PT ;  /* 0x00000088638c9210 */ /* 0x000fe400037fe4ff */
[----:B------:R-:W-:Y:S02]  /*64d0*/  @!P0 F2FP.F16.F32.PACK_AB R137, R6, R5 ;  /* 0x000000050689823e */ /* 0x000fe400000000ff */
[----:B------:R-:W-:Y:S02]  /*64e0*/  @!P0 F2FP.F16.F32.PACK_AB R136, R8, R7 ;  /* 0x000000070888823e */ /* 0x000fe400000000ff */
[C---:B------:R-:W-:Y:S02]  /*64f0*/  LEA R134, P5, R148.reuse, R92, 0x6 ;  /* 0x0000005c94867211 */ /* 0x040fe400078a30ff */
[----:B------:R-:W-:Y:S02]  /*6500*/  @!P0 MOV R64, R89 ;  /* 0x0000005900408202 */ /* 0x000fe40000000f00 */
[----:B------:R-:W-:Y:S02]  /*6510*/  @!P1 SHF.L.U32 R89, R123, 0x1, RZ ;  /* 0x000000017b599819 */ /* 0x000fe400000006ff */
[----:B------:R-:W-:Y:S02]  /*6520*/  @!P0 MOV R66, R137 ;  /* 0x0000008900428202 */ /* 0x000fe40000000f00 */
[----:B------:R-:W-:Y:S02]  /*6530*/  @!P0 MOV R67, R136 ;  /* 0x0000008800438202 */ /* 0x000fe40000000f00 */
[----:B------:R-:W-:Y:S02]  /*6540*/  LEA.HI.X R135, R148, R93, R149, 0x6, P5 ;  /* 0x0000005d94877211 */ /* 0x000fe400028f3495 */
[----:B------:R-:W-:Y:S02]  /*6550*/  @!P1 IADD3 R138, P0, PT, R89, R88, RZ ;  /* 0x00000058598a9210 */ /* 0x000fe40007f1e0ff */
[----:B------:R-:W-:Y:S01]  /*6560*/  @!P1 SHF.L.U64.HI R140, R123, 0x1, R140 ;  /* 0x000000017b8c9819 */ /* 0x000fe2000001028c */
        /* <DEDUP_REMOVED lines=80> */
.L_x_12322:
[----:B------:R-:W-:Y:S05]  /*6a70*/  BSYNC.RECONVERGENT B0 ;  /* 0x0000000000007941 */ /* 0x000fea0003800200 */
.L_x_12321:
        /* <DEDUP_REMOVED lines=185> */
.L_x_12324:
[----:B------:R-:W-:Y:S05]  /*7610*/  BSYNC.RECONVERGENT B0 ;  /* 0x0000000000007941 */ /* 0x000fea0003800200 */
.L_x_12323:
[----:B------:R-:W5:Y:S01]  /*7620*/  LD.E R3, desc[UR4][R100.64+0xd0] ;  /* 0x0000d00464037980 */ /* 0x000f62000c101900 */
[----:B------:R-:W-:Y:S02]  /*7630*/  IMAD.MOV.U32 R89, RZ, RZ, R85 ;  /* 0x000000ffff597224 */ /* 0x000fe400078e0055 */
[----:B-----5:R-:W-:Y:S05]  /*7640*/  IMAD.U32 R3, R3, -0x20, RZ ;  /* 0xffffffe003037824 */ /* 0x020fea00078e00ff */
[C---:B------:R-:W-:Y:S02]  /*7650*/  LEA R90, P1, R3.reuse, R90, 0x1 ;  /* 0x0000005a035a7211 */ /* 0x040fe400078208ff */
[C---:B------:R-:W-:Y:S02]  /*7660*/  LEA R88, P0, R3.reuse, R88, 0x1 ;  /* 0x0000005803587211 */ /* 0x040fe400078008ff */
[C---:B------:R-:W-:Y:S02]  /*7670*/  LEA.HI.X.SX32 R91, R3.reuse, R91, 0x1, P1 ;  /* 0x0000005b035b7211 */ /* 0x040fe400008f0eff */
[----:B------:R-:W-:Y:S09]  /*7680*/  LEA.HI.X.SX32 R85, R3, R89, 0x1, P0 ;  /* 0x0000005903557211 */ /* 0x000ff200000f0eff */
.L_x_12307:
[----:B------:R-:W-:Y:S05]  /*7690*/  BSYNC.RECONVERGENT B1 ;  /* 0x0000000000017941 */ /* 0x000fea0003800200 */
.L_x_12305:
        /* <DEDUP_REMOVED lines=101> */
.L_x_12326:
[----:B------:R-:W-:Y:S05]  /*7cf0*/  BSYNC.RECONVERGENT B0 ;  /* 0x0000000000007941 */ /* 0x000fea0003800200 */
.L_x_12325:
[----:B------:R-:W-:Y:S05]  /*7d00*/  @P3 BRA `(.L_x_12327) ;  /* 0xffffffa800603947 */ /* 0x000fea000383ffff */
.L_x_12304:
        /* <DEDUP_REMOVED lines=9> */
[----:B------:R-:W-:Y:S01]  /*7da0*/  BSSY.RECONVERGENT B0, `(.L_x_12330) ;  /* 0x0000019000007945 */ /* 0x000fe20003800200 */
[C---:B----4-:R-:W-:Y:S02]  /*7db0*/  VIADD R26, R126.reuse, 0x10 ;  /* 0x000000107e1a7836 */ /* 0x050fe40000000000 */
        /* <DEDUP_REMOVED lines=23> */
.L_x_12331:
[----:B------:R-:W-:Y:S05]  /*7f30*/  BSYNC.RECONVERGENT B0 ;  /* 0x0000000000007941 */ /* 0x000fea0003800200 */
.L_x_12330:
        /* <DEDUP_REMOVED lines=10> */
.L_x_12329:
[----:B------:R-:W2:Y:S04]  /*7fe0*/  LD.E.64 R4, desc[UR4][R100.64+0xf0] ;  /* 0x0000f00464047980 */ /* 0x000ea8000c101b00 */
[----:B------:R-:W3:Y:S04]  /*7ff0*/  LD.E.U8 R0, desc[UR4][R100.64+0x1b3] ;  /* 0x0001b30464007980 */ /* 0x000ee8000c101100 */
[----:B------:R1:W5:Y:S04]  /*8000*/  LD.E.64 R16, desc[UR4][R100.64+0x148] ;  /* 0x0001480464107980 */ /* 0x000368000c101b00 */
[----:B----4-:R1:W5:Y:S01]  /*8010*/  LD.E.64 R24, desc[UR4][R100.64+0x150] ;  /* 0x0001500464187980 */ /* 0x010362000c101b00 */
        /* <DEDUP_REMOVED lines=74> */
.L_x_12337:
[----:B------:R-:W-:Y:S05]  /*84c0*/  BSYNC.RECONVERGENT B0 ;  /* 0x0000000000007941 */ /* 0x000fea0003800200 */
.L_x_12336:
        /* <DEDUP_REMOVED lines=46> */
.L_x_12339:
[----:B------:R-:W-:Y:S05]  /*87b0*/  BSYNC.RECONVERGENT B0 ;  /* 0x0000000000007941 */ /* 0x000fea0003800200 */
.L_x_12338:
[----:B-----5:R3:W-:Y:S02]  /*87c0*/  STS.128 [R76+0x2000], R8 ;  /* 0x002000084c007388 */ /* 0x0207e40000000c00 */
.L_x_12335:
[----:B------:R-:W-:Y:S05]  /*87d0*/  BSYNC.RECONVERGENT B1 ;  /* 0x0000000000017941 */ /* 0x000fea0003800200 */
.L_x_12334:
        /* <DEDUP_REMOVED lines=50> */
.L_x_12343:
[----:B------:R-:W-:Y:S05]  /*8b00*/  BSYNC.RECONVERGENT B0 ;  /* 0x0000000000007941 */ /* 0x000fea0003800200 */
.L_x_12342:
        /* <DEDUP_REMOVED lines=46> */
.L_x_12345:
[----:B------:R-:W-:Y:S05]  /*8df0*/  BSYNC.RECONVERGENT B0 ;  /* 0x0000000000007941 */ /* 0x000fea0003800200 */
.L_x_12344:
[----:B-----5:R4:W-:Y:S02]  /*8e00*/  STS.128 [R76+0x2800], R8 ;  /* 0x002800084c007388 */ /* 0x0209e40000000c00 */
.L_x_12341:
[----:B------:R-:W-:Y:S05]  /*8e10*/  BSYNC.RECONVERGENT B1 ;  /* 0x0000000000017941 */ /* 0x000fea0003800200 */
.L_x_12340:
        /* <DEDUP_REMOVED lines=50> */
.L_x_12349:
[----:B------:R-:W-:Y:S05]  /*9140*/  BSYNC.RECONVERGENT B0 ;  /* 0x0000000000007941 */ /* 0x000fea0003800200 */
.L_x_12348:
        /* <DEDUP_REMOVED lines=46> */
.L_x_12351:
[----:B------:R-:W-:Y:S05]  /*9430*/  BSYNC.RECONVERGENT B0 ;  /* 0x0000000000007941 */ /* 0x000fea0003800200 */
.L_x_12350:
[----:B-----5:R3:W-:Y:S02]  /*9440*/  STS.128 [R76+0x3000], R8 ;  /* 0x003000084c007388 */ /* 0x0207e40000000c00 */
.L_x_12347:
[----:B------:R-:W-:Y:S05]  /*9450*/  BSYNC.RECONVERGENT B1 ;  /* 0x0000000000017941 */ /* 0x000fea0003800200 */
.L_x_12346:
        /* <DEDUP_REMOVED lines=51> */
.L_x_12353:
[----:B------:R-:W-:Y:S05]  /*9790*/  BSYNC.RECONVERGENT B0 ;  /* 0x0000000000007941 */ /* 0x000fea0003800200 */
.L_x_12352:
        /* <DEDUP_REMOVED lines=45> */
.L_x_12355:
[----:B------:R-:W-:Y:S05]  /*9a70*/  BSYNC.RECONVERGENT B0 ;  /* 0x0000000000007941 */ /* 0x000fea0003800200 */
.L_x_12354:
[----:B-----5:R3:W-:Y:S01]  /*9a80*/  STS.128 [R76+0x3800], R8 ;  /* 0x003800084c007388 */ /* 0x0207e20000000c00 */
[----:B------:R-:W-:Y:S05]  /*9a90*/  BRA `(.L_x_12332) ;  /* 0x0000002800d47947 */ /* 0x000fea0003800000 */
.L_x_12333:
        /* <DEDUP_REMOVED lines=15> */
[----:B-----5:R-:W-:Y:S02]  /*9b90*/  SEL R9, R19, RZ, !P1 ;  /* 0x000000ff13097207 */ /* 0x020fe40004800000 */
        /* <DEDUP_REMOVED lines=73> */
.L_x_12359:
[----:B------:R-:W-:Y:S05]  /*a030*/  BSYNC.RECONVERGENT B0 ;  /* 0x0000000000007941 */ /* 0x000fea0003800200 */
.L_x_12358:
        /* <DEDUP_REMOVED lines=82> */
.L_x_12361:
[----:B------:R-:W-:Y:S05]  /*a560*/  BSYNC.RECONVERGENT B0 ;  /* 0x0000000000007941 */ /* 0x000fea0003800200 */
.L_x_12360:
[----:B-----5:R3:W-:Y:S02]  /*a570*/  STS.128 [R76+0x2000], R28 ;  /* 0x0020001c4c007388 */ /* 0x0207e40000000c00 */
.L_x_12357:
[----:B------:R-:W-:Y:S05]  /*a580*/  BSYNC.RECONVERGENT B1 ;  /* 0x0000000000017941 */ /* 0x000fea0003800200 */
.L_x_12356:
        /* <DEDUP_REMOVED lines=16> */
[C---:B-----5:R-:W-:Y:S01]  /*a690*/  SHF.L.U32 R9, R4.reuse, 0x1, RZ ;  /* 0x0000000104097819 */ /* 0x060fe200000006ff */
        /* <DEDUP_REMOVED lines=69> */
.L_x_12365:
[----:B------:R-:W-:Y:S05]  /*aaf0*/  BSYNC.RECONVERGENT B0 ;  /* 0x0000000000007941 */ /* 0x000fea0003800200 */
.L_x_12364:
        /* <DEDUP_REMOVED lines=83> */
.L_x_12367:
[----:B------:R-:W-:Y:S05]  /*b030*/  BSYNC.RECONVERGENT B0 ;  /* 0x0000000000007941 */ /* 0x000fea0003800200 */
.L_x_12366:
[----:B-----5:R3:W-:Y:S02]  /*b040*/  STS.128 [R76+0x2800], R28 ;  /* 0x0028001c4c007388 */ /* 0x0207e40000000c00 */
.L_x_12363:
[----:B------:R-:W-:Y:S05]  /*b050*/  BSYNC.RECONVERGENT B1 ;  /* 0x0000000000017941 */ /* 0x000fea0003800200 */
.L_x_12362:
        /* <DEDUP_REMOVED lines=86> */
.L_x_12371:
[----:B------:R-:W-:Y:S05]  /*b5c0*/  BSYNC.RECONVERGENT B0 ;  /* 0x0000000000007941 */ /* 0x000fea0003800200 */
.L_x_12370:
        /* <DEDUP_REMOVED lines=83> */
.L_x_12373:
[----:B------:R-:W-:Y:S05]  /*bb00*/  BSYNC.RECONVERGENT B0 ;  /* 0x0000000000007941 */ /* 0x000fea0003800200 */
.L_x_12372:
[----:B-----5:R3:W-:Y:S02]  /*bb10*/  STS.128 [R76+0x3000], R28 ;  /* 0x0030001c4c007388 */ /* 0x0207e40000000c00 */
.L_x_12369:
[----:B------:R-:W-:Y:S05]  /*bb20*/  BSYNC.RECONVERGENT B1 ;  /* 0x0000000000017941 */ /* 0x000fea0003800200 */
.L_x_12368:
        /* <DEDUP_REMOVED lines=87> */
.L_x_12375:
[----:B------:R-:W-:Y:S05]  /*c0a0*/  BSYNC.RECONVERGENT B0 ;  /* 0x0000000000007941 */ /* 0x000fea0003800200 */
.L_x_12374:
        /* <DEDUP_REMOVED lines=82> */
.L_x_12377:
[----:B------:R-:W-:Y:S05]  /*c5d0*/  BSYNC.RECONVERGENT B0 ;  /* 0x0000000000007941 */ /* 0x000fea0003800200 */
.L_x_12376:
[----:B-----5:R3:W-:Y:S02]  /*c5e0*/  STS.128 [R76+0x3800], R28 ;  /* 0x0038001c4c007388 */ /* 0x0207e40000000c00 */
.L_x_12332:
[----:B------:R-:W-:Y:S05]  /*c5f0*/  BSYNC.RECONVERGENT B2 ;  /* 0x0000000000027941 */ /* 0x000fea0003800200 */
.L_x_12328:
[----:B--2---:R-:W-:Y:S01]  /*c600*/  IMAD.IADD R3, R78, 0x1, -R158 ;  /* 0x000000014e037824 */ /* 0x004fe200078e0a9e */
[----:B------:R-:W-:Y:S01]  /*c610*/  LOP3.LUT R120, R120, 0x8, R157, 0x78, !PT ;  /* 0x0000000878787812 */ /* 0x000fe200078e789d */
[----:B------:R-:W-:Y:S01]  /*c620*/  IMAD.SHL.U32 R79, R79, 0x400, RZ ;  /* 0x000004004f4f7824 */ /* 0x000fe200078e00ff */
[----:B------:R-:W-:Y:S02]  /*c630*/  BSSY.RECONVERGENT B1, `(.L_x_12378) ;  /* 0x0000164000017945 */ /* 0x000fe40003800200 */
[-C--:B------:R-:W-:Y:S02]  /*c640*/  ISETP.GE.AND P5, PT, R26, R3.reuse, PT ;  /* 0x000000031a00720c */ /* 0x080fe40003fa6270 */
[-C--:B------:R-:W-:Y:S02]  /*c650*/  ISETP.GE.AND P3, PT, R38, R3.reuse, PT ;  /* 0x000000032600720c */ /* 0x080fe40003f66270 */
[-C--:B------:R-:W-:Y:S02]  /*c660*/  ISETP.GE.AND P4, PT, R36, R3.reuse, PT ;  /* 0x000000032400720c */ /* 0x080fe40003f86270 */
[----:B------:R-:W-:-:S02]  /*c670*/  ISETP.GE.AND P6, PT, R126, R3, PT ;  /* 0x000000037e00720c */ /* 0x000fc40003fc6270 */
[-C--:B------:R-:W-:Y:S02]  /*c680*/  ISETP.GE.AND P1, PT, R38, R3.reuse, PT ;  /* 0x000000032600720c */ /* 0x080fe40003f26270 */
[----:B------:R-:W-:Y:S02]  /*c690*/  ISETP.GE.AND P2, PT, R26, R3, PT ;  /* 0x000000031a00720c */ /* 0x000fe40003f46270 */
[----:B------:R-:W-:Y:S02]  /*c6a0*/  LOP3.LUT R120, R120, 0x38, R81, 0x78, !PT ;  /* 0x0000003878787812 */ /* 0x000fe400078e7851 */
[CC--:B-1----:R-:W-:Y:S01]  /*c6b0*/  @!P5 LEA R4, P0, R74.reuse, R152.reuse, 0x1 ;  /* 0x000000984a04d211 */ /* 0x0c2fe200078008ff */
[----:B------:R-:W-:Y:S01]  /*c6c0*/  @!P3 IMAD.MOV.U32 R153, RZ, RZ, R151 ;  /* 0x000000ffff99b224 */ /* 0x000fe200078e0097 */
[----:B------:R-:W-:Y:S01]  /*c6d0*/  LOP3.LUT R79, R79, 0x400, RZ, 0xc0, !PT ;  /* 0x000004004f4f7812 */ /* 0x000fe200078ec0ff */
[----:B------:R-:W-:Y:S01]  /*c6e0*/  @!P3 IMAD R0, R149, 0x60, RZ ;  /* 0x000000609500b824 */ /* 0x000fe200078e02ff */
[----:B------:R-:W-:Y:S01]  /*c6f0*/  @!P5 LEA.HI.X R5, R74, R151, R75, 0x1, P0 ;  /* 0x000000974a05d211 */ /* 0x000fe200000f0c4b */
[C---:B------:R-:W-:Y:S01]  /*c700*/  @!P3 IMAD.WIDE.U32 R6, R148.reuse, 0x60, R152 ;  /* 0x000000609406b825 */ /* 0x040fe200078e0098 */
[----:B---34-:R-:W-:-:S03]  /*c710*/  @!P4 LEA R8, P0, R148, R152, 0x6 ;  /* 0x000000989408c211 */ /* 0x018fc600078030ff */
[----:B------:R-:W-:Y:S01]  /*c720*/  @!P6 IMAD.MOV.U32 R153, RZ, RZ, R151 ;  /* 0x000000ffff99e224 */ /* 0x000fe200078e0097 */
[----:B-----5:R-:W-:Y:S01]  /*c730*/  @!P4 LEA.HI.X R9, R148, R151, R149, 0x6, P0 ;  /* 0x000000979409c211 */ /* 0x020fe200000f3495 */
[----:B------:R-:W-:Y:S02]  /*c740*/  @!P3 IMAD.IADD R7, R0, 0x1, R7 ;  /* 0x000000010007b824 */ /* 0x000fe400078e0207 */
[----:B------:R-:W-:Y:S01]  /*c750*/  @!P1 IMAD R0, R105, 0x60, RZ ;  /* 0x0000006069009824 */ /* 0x000fe200078e02ff */
[----:B------:R-:W-:Y:S01]  /*c760*/  @!PT LDS RZ, [RZ] ;  /* 0x00000000fffff984 */ /* 0x000fe20000000800 */
[----:B------:R-:W-:Y:S01]  /*c770*/  @!PT LDS RZ, [RZ] ;  /* 0x00000000fffff984 */ /* 0x000fe20000000800 */
[----:B------:R-:W-:Y:S01]  /*c780*/  @!PT LDS RZ, [RZ] ;  /* 0x00000000fffff984 */ /* 0x000fe20000000800 */
[----:B------:R-:W-:Y:S01]  /*c790*/  @!P6 LDGSTS.E.BYPASS.LTC128B.128 [R76+0x4000], desc[UR4][R152.64] ;  /* 0x04000000984cefae */ /* 0x000fe2000b981a04 */
[----:B------:R-:W-:-:S03]  /*c7a0*/  IMAD R146, R120, 0x2, R79 ;  /* 0x0000000278927824 */ /* 0x000fc600078e024f */
[----:B------:R-:W-:Y:S01]  /*c7b0*/  @!P6 LDGSTS.E.BYPASS.LTC128B.128 [R76+0x6000], desc[UR4][R152.64+0x80] ;  /* 0x06000080984cefae */ /* 0x000fe2000b981a04 */
[----:B------:R-:W-:-:S03]  /*c7c0*/  IMAD.IADD R146, R57, 0x1, R146 ;  /* 0x0000000139927824 */ /* 0x000fc600078e0292 */
[----:B------:R-:W-:Y:S04]  /*c7d0*/  @!P5 LDGSTS.E.BYPASS.LTC128B.128 [R76+0x4800], desc[UR4][R4.64] ;  /* 0x04800000044cdfae */ /* 0x000fe8000b981a04 */
[----:B------:R1:W-:Y:S04]  /*c7e0*/  @!P5 LDGSTS.E.BYPASS.LTC128B.128 [R76+0x6800], desc[UR4][R4.64+0x80] ;  /* 0x06800080044cdfae */ /* 0x0003e8000b981a04 */
[----:B------:R-:W-:Y:S04]  /*c7f0*/  @!P4 LDGSTS.E.BYPASS.LTC128B.128 [R76+0x5000], desc[UR4][R8.64] ;  /* 0x05000000084ccfae */ /* 0x000fe8000b981a04 */
[----:B------:R2:W-:Y:S04]  /*c800*/  @!P4 LDGSTS.E.BYPASS.LTC128B.128 [R76+0x7000], desc[UR4][R8.64+0x80] ;  /* 0x07000080084ccfae */ /* 0x0005e8000b981a04 */
[----:B------:R-:W-:Y:S04]  /*c810*/  @!P3 LDGSTS.E.BYPASS.LTC128B.128 [R76+0x5800], desc[UR4][R6.64] ;  /* 0x05800000064cbfae */ /* 0x000fe8000b981a04 */
[----:B------:R3:W-:Y:S01]  /*c820*/  @!P3 LDGSTS.E.BYPASS.LTC128B.128 [R76+0x7800], desc[UR4][R6.64+0x80] ;  /* 0x07800080064cbfae */ /* 0x0007e2000b981a04 */
[----:B------:R-:W-:Y:S01]  /*c830*/  ISETP.GE.AND P3, PT, R36, R3, PT ;  /* 0x000000032400720c */ /* 0x000fe20003f66270 */
[----:B------:R-:W-:-:S02]  /*c840*/  @!P1 IMAD.WIDE.U32 R2, R104, 0x60, R154 ;  /* 0x0000006068029825 */ /* 0x000fc400078e009a */
[----:B------:R-:W0:Y:S02]  /*c850*/  LDGDEPBAR ;  /* 0x00000000000079af */ /* 0x000e240000000000 */
[----:B------:R-:W-:Y:S02]  /*c860*/  @!P1 IMAD.IADD R3, R0, 0x1, R3 ;  /* 0x0000000100039824 */ /* 0x000fe400078e0203 */
[----:B------:R-:W-:Y:S01]  /*c870*/  IMAD.SHL.U32 R0, R157, 0x20, RZ ;  /* 0x000000209d007824 */ /* 0x000fe200078e00ff */
[----:B-1----:R-:W-:-:S04]  /*c880*/  @!P2 LEA R4, P0, R77, R154, 0x1 ;  /* 0x0000009a4d04a211 */ /* 0x002fc800078008ff */
[----:B------:R-:W-:Y:S02]  /*c890*/  @!P2 LEA.HI.X R5, R77, R155, R80, 0x1, P0 ;  /* 0x0000009b4d05a211 */ /* 0x000fe400000f0c50 */
[----:B--2---:R-:W-:-:S04]  /*c8a0*/  @!P3 LEA R8, P0, R104, R154, 0x6 ;  /* 0x0000009a6808b211 */ /* 0x004fc800078030ff */
[----:B------:R-:W-:Y:S02]  /*c8b0*/  @!P3 LEA.HI.X R9, R104, R155, R105, 0x6, P0 ;  /* 0x0000009b6809b211 */ /* 0x000fe400000f3469 */
[----:B---3--:R-:W-:Y:S01]  /*c8c0*/  LOP3.LUT R7, R73, 0x7c00, R0, 0xf8, !PT ;  /* 0x00007c0049077812 */ /* 0x008fe200078ef800 */
[----:B------:R-:W-:-:S04]  /*c8d0*/  DEPBAR.LE SB0, 0x0 ;  /* 0x000080000000791a */ /* 0x000fc80000000000 */
[----:B------:R-:W-:Y:S01]  /*c8e0*/  BAR.SYNC.DEFER_BLOCKING 0x0 ;  /* 0x0000000000007b1d */ /* 0x000fe20000010000 */
[----:B------:R-:W-:-:S04]  /*c8f0*/  IMAD.IADD R0, R72, 0x1, R7 ;  /* 0x0000000148007824 */ /* 0x000fc800078e0207 */
[----:B------:R-:W-:Y:S02]  /*c900*/  IMAD R147, R0, 0x2, R57 ;  /* 0x0000000200937824 */ /* 0x000fe400078e0239 */
[----:B------:R-:W-:Y:S01]  /*c910*/  IMAD.SHL.U32 R0, R157, 0x2, RZ ;  /* 0x000000029d007824 */ /* 0x000fe200078e00ff */
        /* <DEDUP_REMOVED lines=32> */
[----:B------:R-:W3:Y:S03]  /*cb20*/  LDSM.16.M88.4 R16, [R146+0x4000] ;  /* 0x004000009210783b */ /* 0x000ee60000000200 */
[--C-:B------:R-:W-:Y:S01]  /*cb30*/  IMAD.IADD R145, R147, 0x1, R5.reuse ;  /* 0x0000000193917824 */ /* 0x100fe200078e0205 */
[----:B------:R-:W4:Y:S01]  /*cb40*/  LDSM.16.M88.4 R64, [R146+0x4800] ;  /* 0x004800009240783b */ /* 0x000f220000000200 */
[----:B------:R-:W-:-:S03]  /*cb50*/  IMAD.IADD R141, R146, 0x1, R5 ;  /* 0x00000001928d7824 */ /* 0x000fc600078e0205 */
[----:B------:R-:W4:Y:S04]  /*cb60*/  LDSM.16.M88.4 R52, [R146+0x5000] ;  /* 0x005000009234783b */ /* 0x000f280000000200 */
[----:B--2---:R-:W2:Y:S04]  /*cb70*/  LDSM.16.M88.4 R8, [R146+0x5800] ;  /* 0x005800009208783b */ /* 0x004ea80000000200 */
[----:B------:R-:W-:Y:S01]  /*cb80*/  LDSM.16.M88.4 R28, [R145] ;  /* 0x00000000911c783b */ /* 0x000fe20000000200 */
[----:B-1----:R-:W-:-:S03]  /*cb90*/  IMAD.MOV.U32 R3, RZ, RZ, 0x40 ;  /* 0x00000040ff037424 */ /* 0x002fc600078e00ff */
[----:B------:R-:W1:Y:S04]  /*cba0*/  LDSM.16.M88.4 R80, [R141+0x4000] ;  /* 0x004000008d50783b */ /* 0x000e680000000200 */
[----:B------:R-:W1:Y:S01]  /*cbb0*/  LDSM.16.M88.4 R40, [R141+0x4800] ;  /* 0x004800008d28783b */ /* 0x000e620000000200 */
[----:B------:R-:W-:-:S03]  /*cbc0*/  SEL R3, R3, 0xffffffc0, !P2 ;  /* 0xffffffc003037807 */ /* 0x000fc60005000000 */
[----:B------:R-:W1:Y:S02]  /*cbd0*/  LDSM.16.M88.4 R36, [R141+0x5000] ;  /* 0x005000008d24783b */ /* 0x000e640000000200 */
[--C-:B------:R-:W-:Y:S02]  /*cbe0*/  IMAD.IADD R144, R147, 0x1, R3.reuse ;  /* 0x0000000193907824 */ /* 0x100fe400078e0203 */
[----:B------:R-:W1:Y:S01]  /*cbf0*/  LDSM.16.M88.4 R32, [R141+0x5800] ;  /* 0x005800008d20783b */ /* 0x000e620000000200 */
[----:B------:R-:W-:Y:S02]  /*cc00*/  IMAD.IADD R140, R146, 0x1, R3 ;  /* 0x00000001928c7824 */ /* 0x000fe400078e0203 */
[C---:B------:R-:W-:Y:S01]  /*cc10*/  IMAD.IADD R143, R5.reuse, 0x1, R144 ;  /* 0x00000001058f7824 */ /* 0x040fe200078e0290 */
[----:B------:R-:W-:Y:S01]  /*cc20*/  LDSM.16.M88.4 R24, [R144] ;  /* 0x000000009018783b */ /* 0x000fe20000000200 */
[----:B------:R-:W-:Y:S01]  /*cc30*/  IMAD.IADD R139, R5, 0x1, R140 ;  /* 0x00000001058b7824 */ /* 0x000fe200078e028c */
[C---:B---3--:R-:W-:Y:S02]  /*cc40*/  HMMA.16816.F32 R20, R44.reuse, R16, RZ ;  /* 0x000000102c14723c */ /* 0x048fe400000018ff */
[----:B------:R-:W3:Y:S04]  /*cc50*/  LDSM.16.M88.4 R12, [R140+0x4000] ;  /* 0x004000008c0c783b */ /* 0x000ee80000000200 */
[----:B------:R-:W-:Y:S02]  /*cc60*/  LDSM.16.M88.4 R88, [R140+0x5000] ;  /* 0x005000008c58783b */ /* 0x000fe40000000200 */
[C---:B----4-:R-:W-:Y:S02]  /*cc70*/  HMMA.16816.F32 R68, R44.reuse, R64, RZ ;  /* 0x000000402c44723c */ /* 0x050fe400000018ff */
[----:B------:R-:W-:Y:S04]  /*cc80*/  LDSM.16.M88.4 R84, [R139+0x4000] ;  /* 0x004000008b54783b */ /* 0x000fe80000000200 */
[----:B------:R-:W-:Y:S02]  /*cc90*/  LDSM.16.M88.4 R92, [R145+0x2000] ;  /* 0x00200000915c783b */ /* 0x000fe40000000200 */
[C---:B------:R-:W-:Y:S02]  /*cca0*/  HMMA.16816.F32 R60, R44.reuse, R52, RZ ;  /* 0x000000342c3c723c */ /* 0x040fe400000018ff */
[----:B------:R-:W-:Y:S04]  /*ccb0*/  LDSM.16.M88.4 R96, [R141+0x6000] ;  /* 0x006000008d60783b */ /* 0x000fe80000000200 */
[----:B------:R-:W0:Y:S02]  /*ccc0*/  LDGDEPBAR ;  /* 0x00000000000079af */ /* 0x000e240000000000 */
        /* <DEDUP_REMOVED lines=63> */
[----:B------:R-:W-:Y:S05]  /*d0c0*/  HMMA.16816.F32 R20, R40, R36, R20 ;  /* 0x000000242814723c */ /* 0x000fea0000001814 */
[----:B------:R-:W-:-:S05]  /*d0d0*/  LOP3.LUT R37, R0, 0x6, RZ, 0xc0, !PT ;  /* 0x0000000600257812 */ /* 0x000fca00078ec0ff */
[----:B------:R-:W-:Y:S01]  /*d0e0*/  IMAD.IADD R37, R158, 0x1, R37 ;  /* 0x000000019e257824 */ /* 0x000fe200078e0225 */
[----:B------:R-:W-:Y:S05]  /*d0f0*/  HMMA.16816.F32 R68, R92, R88, R68 ;  /* 0x000000585c44723c */ /* 0x000fea0000001844 */
[C---:B------:R-:W-:Y:S01]  /*d100*/  VIADD R7, R37.reuse, 0x8 ;  /* 0x0000000825077836 */ /* 0x040fe20000000000 */
[----:B------:R-:W-:-:S04]  /*d110*/  ISETP.GE.AND P1, PT, R37, R78, PT ;  /* 0x0000004e2500720c */ /* 0x000fc80003f26270 */
[----:B------:R-:W-:Y:S01]  /*d120*/  ISETP.GE.AND P6, PT, R7, R78, PT ;  /* 0x0000004e0700720c */ /* 0x000fe20003fc6270 */
[----:B------:R-:W-:Y:S05]  /*d130*/  HMMA.16816.F32 R16, R40, R38, R16 ;  /* 0x000000262810723c */ /* 0x000fea0000001810 */
[C---:B------:R-:W-:Y:S02]  /*d140*/  VIADD R7, R37.reuse, 0x18 ;  /* 0x0000001825077836 */ /* 0x040fe40000000000 */
[----:B------:R-:W-:-:S03]  /*d150*/  VIADD R39, R37, 0x38 ;  /* 0x0000003825277836 */ /* 0x000fc60000000000 */
[----:B------:R-:W-:Y:S01]  /*d160*/  ISETP.GE.AND P2, PT, R7, R78, PT ;  /* 0x0000004e0700720c */ /* 0x000fe20003f46270 */
[C---:B-1----:R-:W-:Y:S08]  /*d170*/  HMMA.16816.F32 R48, R40.reuse, R24, R48 ;  /* 0x000000182830723c */ /* 0x042ff00000001830 */
[----:B------:R-:W-:Y:S01]  /*d180*/  HMMA.16816.F32 R80, R40, R26, R80 ;  /* 0x0000001a2850723c */ /* 0x000fe20000001850 */
[----:B------:R-:W1:Y:S07]  /*d190*/  LDSM.16.M88.4 R24, [R139+0x7000] ;  /* 0x007000008b18783b */ /* 0x000e6e0000000200 */
[C---:B------:R-:W-:Y:S08]  /*d1a0*/  HMMA.16816.F32 R52, R92.reuse, R86, R52 ;  /* 0x000000565c34723c */ /* 0x040ff00000001834 */
[C---:B------:R-:W-:Y:S08]  /*d1b0*/  HMMA.16816.F32 R64, R92.reuse, R90, R64 ;  /* 0x0000005a5c40723c */ /* 0x040ff00000001840 */
[----:B------:R-:W-:Y:S08]  /*d1c0*/  HMMA.16816.F32 R60, R92, R84, R60 ;  /* 0x000000545c3c723c */ /* 0x000ff0000000183c */
[----:B--2---:R-:W-:Y:S05]  /*d1d0*/  HMMA.16816.F32 R20, R12, R8, R20 ;  /* 0x000000080c14723c */ /* 0x004fea0000001814 */
[----:B------:R-:W-:-:S05]  /*d1e0*/  VIADD R9, R37, 0x1 ;  /* 0x0000000125097836 */ /* 0x000fca0000000000 */
[----:B------:R-:W-:Y:S01]  /*d1f0*/  ISETP.GE.AND P0, PT, R9, R78, PT ;  /* 0x0000004e0900720c */ /* 0x000fe20003f06270 */
[----:B------:R-:W-:Y:S05]  /*d200*/  HMMA.16816.F32 R68, R40, R32, R68 ;  /* 0x000000202844723c */ /* 0x000fea0000001844 */
[----:B------:R-:W-:-:S05]  /*d210*/  VIADD R33, R37, 0x9 ;  /* 0x0000000925217836 */ /* 0x000fca0000000000 */
[----:B------:R-:W-:Y:S01]  /*d220*/  ISETP.GE.AND P5, PT, R33, R78, PT ;  /* 0x0000004e2100720c */ /* 0x000fe20003fa6270 */
[----:B------:R-:W-:Y:S01]  /*d230*/  HMMA.16816.F32 R16, R12, R10, R16 ;  /* 0x0000000a0c10723c */ /* 0x000fe20000001810 */
[----:B------:R-:W2:Y:S01]  /*d240*/  LDSM.16.M88.4 R8, [R139+0x7800] ;  /* 0x007800008b08783b */ /* 0x000ea20000000200 */
[----:B------:R-:W-:-:S04]  /*d250*/  DEPBAR.LE SB0, 0x0 ;  /* 0x000080000000791a */ /* 0x000fc80000000000 */
[----:B------:R-:W-:Y:S02]  /*d260*/  FSEL R7, R22, -INF , !P1 ;  /* 0xff80000016077808 */ /* 0x000fe40004800000 */
[----:B---3--:R-:W-:Y:S05]  /*d270*/  HMMA.16816.F32 R52, R40, R30, R52 ;  /* 0x0000001e2834723c */ /* 0x008fea0000001834 */
[----:B------:R-:W-:Y:S01]  /*d280*/  VIADD R31, R37, 0x10 ;  /* 0x00000010251f7836 */ /* 0x000fe20000000000 */
[----:B------:R-:W-:-:S04]  /*d290*/  FSEL R33, R20, -INF , !P1 ;  /* 0xff80000014217808 */ /* 0x000fc80004800000 */
[-C--:B------:R-:W-:Y:S01]  /*d2a0*/  ISETP.GE.AND P4, PT, R31, R78.reuse, PT ;  /* 0x0000004e1f00720c */ /* 0x080fe20003f86270 */
[----:B------:R-:W-:Y:S01]  /*d2b0*/  VIADD R31, R37, 0x20 ;  /* 0x00000020251f7836 */ /* 0x000fe20000000000 */
[C---:B------:R-:W-:Y:S03]  /*d2c0*/  HMMA.16816.F32 R64, R40.reuse, R34, R64 ;  /* 0x000000222840723c */ /* 0x040fe60000001840 */
[----:B------:R-:W-:Y:S01]  /*d2d0*/  FSEL R35, R21, -INF , !P0 ;  /* 0xff80000015237808 */ /* 0x000fe20004000000 */
[----:B------:R-:W-:Y:S01]  /*d2e0*/  VIADD R21, R37, 0x28 ;  /* 0x0000002825157836 */ /* 0x000fe20000000000 */
[----:B------:R-:W-:Y:S02]  /*d2f0*/  FSEL R19, R19, -INF , !P5 ;  /* 0xff80000013137808 */ /* 0x000fe40006800000 */
[----:B------:R-:W-:Y:S02]  /*d300*/  FSEL R18, R18, -INF , !P6 ;  /* 0xff80000012127808 */ /* 0x000fe40007000000 */
[----:B------:R-:W-:Y:S01]  /*d310*/  FSEL R16, R16, -INF , !P6 ;  /* 0xff80000010107808 */ /* 0x000fe20007000000 */
[----:B------:R-:W-:Y:S03]  /*d320*/  HMMA.16816.F32 R60, R40, R28, R60 ;  /* 0x0000001c283c723c */ /* 0x000fe6000000183c */
[----:B------:R-:W-:Y:S01]  /*d330*/  VIADD R29, R37, 0x11 ;  /* 0x00000011251d7836 */ /* 0x000fe20000000000 */
[----:B------:R-:W-:Y:S04]  /*d340*/  BAR.SYNC.DEFER_BLOCKING 0x0 ;  /* 0x0000000000007b1d */ /* 0x000fe80000010000 */
[-C--:B------:R-:W-:Y:S01]  /*d350*/  ISETP.GE.AND P3, PT, R29, R78.reuse, PT ;  /* 0x0000004e1d00720c */ /* 0x080fe20003f66270 */
[----:B------:R-:W-:Y:S01]  /*d360*/  VIADD R29, R37, 0x19 ;  /* 0x00000019251d7836 */ /* 0x000fe20000000000 */
[----:B----4-:R-:W-:Y:S05]  /*d370*/  HMMA.16816.F32 R68, R12, R44, R68 ;  /* 0x0000002c0c44723c */ /* 0x010fea0000001844 */
[----:B------:R-:W-:-:S02]  /*d380*/  ISETP.GE.AND P1, PT, R29, R78, PT ;  /* 0x0000004e1d00720c */ /* 0x000fc40003f26270 */
[----:B------:R-:W-:Y:S01]  /*d390*/  FSEL R29, R23, -INF , !P0 ;  /* 0xff800000171d7808 */ /* 0x000fe20004000000 */
[----:B------:R-:W-:Y:S01]  /*d3a0*/  VIADD R23, R37, 0x21 ;  /* 0x0000002125177836 */ /* 0x000fe20000000000 */
[C---:B-1----:R-:W-:Y:S03]  /*d3b0*/  HMMA.16816.F32 R52, R12.reuse, R26, R52 ;  /* 0x0000001a0c34723c */ /* 0x042fe60000001834 */
[-C--:B------:R-:W-:Y:S02]  /*d3c0*/  ISETP.GE.AND P0, PT, R31, R78.reuse, PT ;  /* 0x0000004e1f00720c */ /* 0x080fe40003f06270 */
[----:B------:R-:W-:Y:S02]  /*d3d0*/  FSEL R31, R17, -INF , !P5 ;  /* 0xff800000111f7808 */ /* 0x000fe40006800000 */
[-C--:B------:R-:W-:Y:S02]  /*d3e0*/  ISETP.GE.AND P5, PT, R21, R78.reuse, PT ;  /* 0x0000004e1500720c */ /* 0x080fe40003fa6270 */
[----:B------:R-:W-:Y:S01]  /*d3f0*/  ISETP.GE.AND P6, PT, R23, R78, PT ;  /* 0x0000004e1700720c */ /* 0x000fe20003fc6270 */
[----:B------:R-:W-:Y:S03]  /*d400*/  HMMA.16816.F32 R64, R12, R46, R64 ;  /* 0x0000002e0c40723c */ /* 0x000fe60000001840 */
[----:B------:R-:W-:Y:S01]  /*d410*/  VIADD R23, R37, 0x30 ;  /* 0x0000003025177836 */ /* 0x000fe20000000000 */
[----:B------:R-:W-:-:S02]  /*d420*/  FSEL R21, R70, -INF , !P4 ;  /* 0xff80000046157808 */ /* 0x000fc40006000000 */
[----:B------:R-:W-:Y:S02]  /*d430*/  FSEL R17, R68, -INF , !P4 ;  /* 0xff80000044117808 */ /* 0x000fe40006000000 */
[----:B------:R-:W-:Y:S01]  /*d440*/  FSEL R71, R71, -INF , !P3 ;  /* 0xff80000047477808 */ /* 0x000fe20005800000 */
[C---:B------:R-:W-:Y:S03]  /*d450*/  HMMA.16816.F32 R60, R12.reuse, R24, R60 ;  /* 0x000000180c3c723c */ /* 0x040fe6000000183c */
[----:B------:R-:W-:Y:S01]  /*d460*/  VIADD R25, R37, 0x29 ;  /* 0x0000002925197836 */ /* 0x000fe20000000000 */
[----:B------:R-:W-:Y:S02]  /*d470*/  FSEL R69, R69, -INF , !P3 ;  /* 0xff80000045457808 */ /* 0x000fe40005800000 */
[-C--:B------:R-:W-:Y:S02]  /*d480*/  ISETP.GE.AND P3, PT, R23, R78.reuse, PT ;  /* 0x0000004e1700720c */ /* 0x080fe40003f66270 */
[----:B------:R-:W-:Y:S01]  /*d490*/  ISETP.GE.AND P4, PT, R25, R78, PT ;  /* 0x0000004e1900720c */ /* 0x000fe20003f86270 */
[C---:B------:R-:W-:Y:S01]  /*d4a0*/  VIADD R25, R37.reuse, 0x31 ;  /* 0x0000003125197836 */ /* 0x040fe20000000000 */
[----:B--2---:R-:W-:Y:S03]  /*d4b0*/  HMMA.16816.F32 R48, R12, R8, R48 ;  /* 0x000000080c30723c */ /* 0x004fe60000001830 */
[----:B------:R-:W-:Y:S01]  /*d4c0*/  VIADD R37, R37, 0x39 ;  /* 0x0000003925257836 */ /* 0x000fe20000000000 */
[----:B------:R-:W-:-:S02]  /*d4d0*/  FSEL R135, R55, -INF , !P4 ;  /* 0xff80000037877808 */ /* 0x000fc40006000000 */
[----:B------:R-:W-:Y:S02]  /*d4e0*/  FSEL R129, R53, -INF , !P4 ;  /* 0xff80000035817808 */ /* 0x000fe40006000000 */
[----:B------:R-:W-:Y:S01]  /*d4f0*/  ISETP.GT.AND P4, PT, R159, R150, PT ;  /* 0x000000969f00720c */ /* 0x000fe20003f84270 */
[----:B------:R-:W-:Y:S03]  /*d500*/  HMMA.16816.F32 R80, R12, R10, R80 ;  /* 0x0000000a0c50723c */ /* 0x000fe60000001850 */
[----:B------:R-:W-:Y:S02]  /*d510*/  FSEL R23, R66, -INF , !P2 ;  /* 0xff80000042177808 */ /* 0x000fe40005000000 */
[----:B------:R-:W-:Y:S02]  /*d520*/  FSEL R9, R64, -INF , !P2 ;  /* 0xff80000040097808 */ /* 0x000fe40005000000 */
[----:B------:R-:W-:-:S02]  /*d530*/  ISETP.GE.AND P2, PT, R25, R78, PT ;  /* 0x0000004e1900720c */ /* 0x000fc40003f46270 */
[----:B------:R-:W-:Y:S02]  /*d540*/  FSEL R25, R67, -INF , !P1 ;  /* 0xff80000043197808 */ /* 0x000fe40004800000 */
[----:B------:R-:W-:Y:S02]  /*d550*/  FSEL R27, R65, -INF , !P1 ;  /* 0xff800000411b7808 */ /* 0x000fe40004800000 */
        /* <DEDUP_REMOVED lines=30> */
.L_x_12381:
        /* <DEDUP_REMOVED lines=60> */
.L_x_12382:
[----:B------:R-:W-:Y:S05]  /*db00*/  BSYNC.RECONVERGENT B0 ;  /* 0x0000000000007941 */ /* 0x000fea0003800200 */
.L_x_12380:
        /* <DEDUP_REMOVED lines=22> */
.L_x_12379:
[----:B------:R-:W-:Y:S05]  /*dc70*/  BSYNC.RECONVERGENT B1 ;  /* 0x0000000000017941 */ /* 0x000fea0003800200 */
.L_x_12378:
        /* <DEDUP_REMOVED lines=9> */
[----:B-1----:R-:W-:Y:S02]  /*dd10*/  FMNMX3.FTZ R11, R2, R167, R153, !PT ;  /* 0x000000a7020b7276 */ /* 0x002fe40007810099 */
[----:B------:R-:W-:Y:S02]  /*dd20*/  FMNMX3.FTZ R0, R0, R131, R133, !PT ;  /* 0x0000008300007276 */ /* 0x000fe40007810085 */
[----:B------:R-:W-:Y:S02]  /*dd30*/  FMNMX3.FTZ R11, R11, R129, R120, !PT ;  /* 0x000000810b0b7276 */ /* 0x000fe40007810078 */
[----:B------:R-:W-:-:S02]  /*dd40*/  IADD3 R142, PT, PT, R73, R72, RZ ;  /* 0x00000048498e7210 */ /* 0x000fc40007ffe0ff */
[----:B------:R-:W-:Y:S02]  /*dd50*/  FMNMX3.FTZ R11, R11, R121, R116, !PT ;  /* 0x000000790b0b7276 */ /* 0x000fe40007810074 */
[----:B------:R-:W-:Y:S02]  /*dd60*/  LEA R142, R142, R57, 0x1 ;  /* 0x000000398e8e7211 */ /* 0x000fe400078e08ff */
[----:B------:R-:W-:Y:S02]  /*dd70*/  FMNMX.FTZ R4, R112, R11, !PT ;  /* 0x0000000b70047209 */ /* 0x000fe40007810000 */
[----:B------:R-:W-:Y:S01]  /*dd80*/  FMNMX3.FTZ R11, R0, R135, R119, !PT ;  /* 0x00000087000b7276 */ /* 0x000fe20007810077 */
[----:B------:R-:W-:Y:S01]  /*dd90*/  LDSM.16.MT88.4 R92, [R142+0x8000] ;  /* 0x008000008e5c783b */ /* 0x000fe20000004200 */
[----:B------:R-:W-:Y:S02]  /*dda0*/  IADD3 R137, PT, PT, R3, R142, RZ ;  /* 0x0000008e03897210 */ /* 0x000fe40007ffe0ff */
[----:B------:R-:W-:Y:S01]  /*ddb0*/  FMNMX3.FTZ R11, R11, R118, R117, !PT ;  /* 0x000000760b0b7276 */ /* 0x000fe20007810075 */
[----:B------:R-:W1:Y:S01]  /*ddc0*/  SHFL.BFLY PT, R13, R4, 0x2, 0x1f ;  /* 0x0c401f00040d7f89 */ /* 0x000e6200000e0000 */
[----:B------:R-:W-:-:S02]  /*ddd0*/  IADD3 R138, PT, PT, R5, R142, RZ ;  /* 0x0000008e058a7210 */ /* 0x000fc40007ffe0ff */
[----:B------:R-:W-:Y:S01]  /*dde0*/  FMNMX.FTZ R2, R114, R11, !PT ;  /* 0x0000000b72027209 */ /* 0x000fe20007810000 */
[----:B------:R-:W-:Y:S01]  /*ddf0*/  LDSM.16.MT88.4 R48, [R137+0x8000] ;  /* 0x008000008930783b */ /* 0x000fe20000004200 */
[----:B------:R-:W-:Y:S02]  /*de00*/  IADD3 R136, PT, PT, R5, R137, RZ ;  /* 0x0000008905887210 */ /* 0x000fe40007ffe0ff */
[----:B------:R-:W-:Y:S01]  /*de10*/  IADD3 R103, PT, PT, R103, -0x2, RZ ;  /* 0xfffffffe67677810 */ /* 0x000fe20007ffe0ff */
[----:B------:R-:W3:Y:S04]  /*de20*/  SHFL.BFLY PT, R11, R2, 0x2, 0x1f ;  /* 0x0c401f00020b7f89 */ /* 0x000ee800000e0000 */
[----:B------:R-:W-:Y:S04]  /*de30*/  LDSM.16.MT88.4 R40, [R138+0x8000] ;  /* 0x008000008a28783b */ /* 0x000fe80000004200 */
[----:B------:R-:W-:Y:S04]  /*de40*/  LDSM.16.MT88.4 R56, [R136+0x8000] ;  /* 0x008000008838783b */ /* 0x000fe80000004200 */
[----:B------:R-:W-:Y:S01]  /*de50*/  LDSM.16.MT88.4 R64, [R142+0xa000] ;  /* 0x00a000008e40783b */ /* 0x000fe20000004200 */
[----:B-1----:R-:W-:-:S03]  /*de60*/  FMNMX.FTZ R13, R4, R13, !PT ;  /* 0x0000000d040d7209 */ /* 0x002fc60007810000 */
[----:B------:R-:W-:Y:S04]  /*de70*/  LDSM.16.MT88.4 R72, [R138+0xa000] ;  /* 0x00a000008a48783b */ /* 0x000fe80000004200 */
[----:B------:R-:W1:Y:S01]  /*de80*/  SHFL.BFLY PT, R102, R13, 0x1, 0x1f ;  /* 0x0c201f000d667f89 */ /* 0x000e6200000e0000 */
[----:B---3--:R-:W-:-:S03]  /*de90*/  FMNMX.FTZ R11, R2, R11, !PT ;  /* 0x0000000b020b7209 */ /* 0x008fc60007810000 */
[----:B------:R-:W-:Y:S04]  /*dea0*/  LDSM.16.MT88.4 R80, [R137+0xa000] ;  /* 0x00a000008950783b */ /* 0x000fe80000004200 */
[----:B------:R-:W3:Y:S01]  /*deb0*/  SHFL.BFLY PT, R0, R11, 0x1, 0x1f ;  /* 0x0c201f000b007f89 */ /* 0x000ee200000e0000 */
[----:B-1----:R-:W-:-:S03]  /*dec0*/  FMNMX.FTZ R102, R13, R102, !PT ;  /* 0x000000660d667209 */ /* 0x002fc60007810000 */
[----:B------:R-:W-:Y:S01]  /*ded0*/  LDSM.16.MT88.4 R12, [R138+0x8800] ;  /* 0x008800008a0c783b */ /* 0x000fe20000004200 */
[----:B------:R-:W-:Y:S02]  /*dee0*/  FSETP.NEU.FTZ.AND P0, PT, R102, -INF , PT ;  /* 0xff8000006600780b */ /* 0x000fe40003f1d000 */
[----:B---3--:R-:W-:Y:S01]  /*def0*/  FMNMX.FTZ R3, R11, R0, !PT ;  /* 0x000000000b037209 */ /* 0x008fe20007810000 */
[----:B--2---:R-:W-:-:S04]  /*df00*/  FMUL.FTZ R122, R123, R102 ;  /* 0x000000667b7a7220 */ /* 0x004fc80000410000 */
        /* <DEDUP_REMOVED lines=16> */
[----:B------:R-:W-:Y:S01]  /*e010*/  LDSM.16.MT88.4 R16, [R142+0x8800] ;  /* 0x008800008e10783b */ /* 0x000fe20000004200 */
[-CC-:B------:R-:W-:Y:S01]  /*e020*/  FFMA.FTZ R30, R69, R123.reuse, -R122.reuse ;  /* 0x0000007b451e7223 */ /* 0x180fe2000001087a */
[----:B------:R-:W2:Y:S01]  /*e030*/  MUFU.EX2 R110, R110 ;  /* 0x0000006e006e7308 */ /* 0x000ea20000000800 */
[-C--:B------:R-:W-:Y:S01]  /*e040*/  FFMA.FTZ R0, R27, R123.reuse, -R122 ;  /* 0x0000007b1b007223 */ /* 0x080fe2000001087a */
[----:B------:R-:W3:Y:S01]  /*e050*/  LDSM.16.MT88.4 R8, [R137+0x8800] ;  /* 0x008800008908783b */ /* 0x000ee20000004200 */
[-CC-:B------:R-:W-:Y:S01]  /*e060*/  FFMA.FTZ R28, R21, R123.reuse, -R124.reuse ;  /* 0x0000007b151c7223 */ /* 0x180fe2000001087c */
[----:B------:R-:W-:Y:S01]  /*e070*/  MUFU.EX2 R109, R109 ;  /* 0x0000006d006d7308 */ /* 0x000fe20000000800 */
[-CC-:B------:R-:W-:Y:S01]  /*e080*/  FFMA.FTZ R111, R71, R123.reuse, -R124.reuse ;  /* 0x0000007b476f7223 */ /* 0x180fe2000001087c */
[-CC-:B------:R-:W-:Y:S01]  /*e090*/  FFMA.FTZ R2, R23, R123.reuse, -R124.reuse ;  /* 0x0000007b17027223 */ /* 0x180fe2000001087c */
[-C--:B------:R-:W-:Y:S01]  /*e0a0*/  FFMA.FTZ R31, R25, R123.reuse, -R124 ;  /* 0x0000007b191f7223 */ /* 0x080fe2000001087c */
[----:B------:R-:W4:Y:S01]  /*e0b0*/  MUFU.EX2 R34, R34 ;  /* 0x0000002200227308 */ /* 0x000f220000000800 */
[----:B------:R-:W5:Y:S01]  /*e0c0*/  LDSM.16.MT88.4 R24, [R136+0x8800] ;  /* 0x008800008818783b */ /* 0x000f620000004200 */
[-CC-:B------:R-:W-:Y:S01]  /*e0d0*/  FFMA.FTZ R125, R125, R123.reuse, -R122.reuse ;  /* 0x0000007b7d7d7223 */ /* 0x180fe2000001087a */
[--C-:B------:R-:W-:Y:S01]  /*e0e0*/  FFMA.FTZ R132, R167, R123, -R122.reuse ;  /* 0x0000007ba7847223 */ /* 0x100fe2000001087a */
[----:B------:R-:W-:Y:S01]  /*e0f0*/  MUFU.EX2 R113, R113 ;  /* 0x0000007100717308 */ /* 0x000fe20000000800 */
[----:B------:R-:W-:Y:S01]  /*e100*/  LDSM.16.MT88.4 R20, [R142+0xa800] ;  /* 0x00a800008e14783b */ /* 0x000fe20000004200 */
[----:B--2---:R-:W-:Y:S01]  /*e110*/  F2FP.F16.F32.PACK_AB R84, R110, R115 ;  /* 0x000000736e54723e */ /* 0x004fe200000000ff */
[-C--:B------:R-:W-:Y:S01]  /*e120*/  FFMA.FTZ R128, R129, R123.reuse, -R122 ;  /* 0x0000007b81807223 */ /* 0x080fe2000001087a */
[----:B------:R-:W2:Y:S01]  /*e130*/  MUFU.EX2 R108, R108 ;  /* 0x0000006c006c7308 */ /* 0x000ea20000000800 */
        /* <DEDUP_REMOVED lines=9> */
[----:B------:R-:W-:Y:S01]  /*e1d0*/  FFMA.FTZ R119, R119, R123, -R124 ;  /* 0x0000007b77777223 */ /* 0x000fe2000001087c */
[----:B------:R-:W-:Y:S01]  /*e1e0*/  FADD.FTZ R110, R115, R110 ;  /* 0x0000006e736e7221 */ /* 0x000fe20000010000 */
[----:B------:R-:W-:Y:S01]  /*e1f0*/  MUFU.EX2 R33, R33 ;  /* 0x0000002100217308 */ /* 0x000fe20000000800 */
[----:B------:R-:W-:-:S02]  /*e200*/  ISETP.GE.AND P0, PT, R103, R150, PT ;  /* 0x000000966700720c */ /* 0x000fc40003f06270 */
[----:B--2---:R-:W-:Y:S01]  /*e210*/  F2FP.F16.F32.PACK_AB R85, R108, R113 ;  /* 0x000000716c55723e */ /* 0x004fe200000000ff */
[----:B------:R-:W2:Y:S01]  /*e220*/  MUFU.EX2 R30, R30 ;  /* 0x0000001e001e7308 */ /* 0x000ea20000000800 */
[----:B------:R-:W-:Y:S01]  /*e230*/  FADD.FTZ R108, R113, R108 ;  /* 0x0000006c716c7221 */ /* 0x000fe20000010000 */
[----:B------:R-:W-:Y:S02]  /*e240*/  FADD.FTZ R109, R109, R110 ;  /* 0x0000006e6d6d7221 */ /* 0x000fe40000010000 */
[----:B------:R-:W-:Y:S01]  /*e250*/  MUFU.EX2 R29, R29 ;  /* 0x0000001d001d7308 */ /* 0x000fe20000000800 */
[----:B----4-:R-:W-:Y:S01]  /*e260*/  F2FP.F16.F32.PACK_AB R87, R32, R35 ;  /* 0x000000232057723e */ /* 0x010fe200000000ff */
[----:B------:R-:W-:Y:S02]  /*e270*/  FADD.FTZ R34, R34, R109 ;  /* 0x0000006d22227221 */ /* 0x000fe40000010000 */
        /* <DEDUP_REMOVED lines=32> */
[----:B----4-:R-:W-:-:S03]  /*e480*/  F2FP.F16.F32.PACK_AB R5, R111, R28 ;  /* 0x0000001c6f05723e */ /* 0x010fc600000000ff */
[----:B------:R-:W-:Y:S02]  /*e490*/  FADD.FTZ R30, R30, R33 ;  /* 0x000000211e1e7221 */ /* 0x000fe40000010000 */
[----:B------:R-:W-:Y:S01]  /*e4a0*/  HMMA.16816.F32 R84, R84, R6, RZ ;  /* 0x000000065454723c */ /* 0x000fe200000018ff */
[----:B------:R-:W-:Y:S01]  /*e4b0*/  F2FP.F16.F32.PACK_AB R6, R0, R29 ;  /* 0x0000001d0006723e */ /* 0x000fe200000000ff */
[----:B------:R-:W-:Y:S01]  /*e4c0*/  FADD.FTZ R29, R29, R30 ;  /* 0x0000001e1d1d7221 */ /* 0x000fe20000010000 */
[----:B---3--:R-:W-:-:S03]  /*e4d0*/  F2FP.F16.F32.PACK_AB R7, R31, R2 ;  /* 0x000000021f07723e */ /* 0x008fc600000000ff */
        /* <DEDUP_REMOVED lines=11> */
[C---:B-1----:R-:W-:Y:S08]  /*e590*/  HMMA.16816.F32 R76, R4.reuse, R8, R76 ;  /* 0x00000008044c723c */ /* 0x042ff0000000184c */
[C---:B------:R-:W-:Y:S01]  /*e5a0*/  HMMA.16816.F32 R80, R4.reuse, R10, R80 ;  /* 0x0000000a0450723c */ /* 0x040fe20000001850 */
[----:B------:R-:W1:Y:S07]  /*e5b0*/  LDSM.16.MT88.4 R8, [R138+0x9000] ;  /* 0x009000008a08783b */ /* 0x000e6e0000004200 */
[----:B--2---:R-:W-:Y:S03]  /*e5c0*/  HMMA.16816.F32 R88, R4, R16, R88 ;  /* 0x000000100458723c */ /* 0x004fe60000001858 */
[-CC-:B------:R-:W-:Y:S01]  /*e5d0*/  FFMA.FTZ R16, R127, R123.reuse, -R124.reuse ;  /* 0x0000007b7f107223 */ /* 0x180fe2000001087c */
[----:B------:R-:W-:-:S03]  /*e5e0*/  FFMA.FTZ R127, R133, R123, -R124 ;  /* 0x0000007b857f7223 */ /* 0x000fc6000001087c */
[----:B------:R2:W4:Y:S01]  /*e5f0*/  MUFU.EX2 R131, R16 ;  /* 0x0000001000837308 */ /* 0x0005220000000800 */
[C---:B------:R-:W-:Y:S03]  /*e600*/  HMMA.16816.F32 R56, R4.reuse, R26, R56 ;  /* 0x0000001a0438723c */ /* 0x040fe60000001838 */
[----:B------:R-:W5:Y:S01]  /*e610*/  MUFU.EX2 R127, R127 ;  /* 0x0000007f007f7308 */ /* 0x000f620000000800 */
[----:B------:R-:W-:Y:S04]  /*e620*/  LDSM.16.MT88.4 R24, [R137+0x9000] ;  /* 0x009000008918783b */ /* 0x000fe80000004200 */
[C---:B------:R-:W-:Y:S08]  /*e630*/  HMMA.16816.F32 R60, R4.reuse, R20, R60 ;  /* 0x00000014043c723c */ /* 0x040ff0000000183c */
[C---:B------:R-:W-:Y:S01]  /*e640*/  HMMA.16816.F32 R64, R4.reuse, R22, R64 ;  /* 0x000000160440723c */ /* 0x040fe20000001840 */
[----:B------:R-:W1:Y:S07]  /*e650*/  LDSM.16.MT88.4 R20, [R136+0x9000] ;  /* 0x009000008814783b */ /* 0x000e6e0000004200 */
[C---:B---3--:R-:W-:Y:S08]  /*e660*/  HMMA.16816.F32 R68, R4.reuse, R12, R68 ;  /* 0x0000000c0444723c */ /* 0x048ff00000001844 */
[C---:B------:R-:W-:Y:S01]  /*e670*/  HMMA.16816.F32 R72, R4.reuse, R14, R72 ;  /* 0x0000000e0448723c */ /* 0x040fe20000001848 */
[----:B------:R-:W3:Y:S07]  /*e680*/  LDSM.16.MT88.4 R12, [R142+0x9000] ;  /* 0x009000008e0c783b */ /* 0x000eee0000004200 */
[----:B------:R-:W-:Y:S03]  /*e690*/  HMMA.16816.F32 R84, R4, R18, R84 ;  /* 0x000000120454723c */ /* 0x000fe60000001854 */
[----:B------:R-:W-:Y:S01]  /*e6a0*/  F2FP.F16.F32.PACK_AB R4, R132, R125 ;  /* 0x0000007d8404723e */ /* 0x000fe200000000ff */
[----:B--2---:R-:W2:Y:S01]  /*e6b0*/  LDSM.16.MT88.4 R16, [R142+0xb000] ;  /* 0x00b000008e10783b */ /* 0x004ea20000004200 */
[----:B----4-:R-:W-:Y:S01]  /*e6c0*/  F2FP.F16.F32.PACK_AB R5, R130, R131 ;  /* 0x000000838205723e */ /* 0x010fe200000000ff */
[----:B------:R-:W-:Y:S01]  /*e6d0*/  FADD.FTZ R125, R125, R0 ;  /* 0x000000007d7d7221 */ /* 0x000fe20000010000 */
[----:B------:R-:W-:-:S02]  /*e6e0*/  F2FP.F16.F32.PACK_AB R6, R128, R129 ;  /* 0x000000818006723e */ /* 0x000fc400000000ff */
[----:B-----5:R-:W-:Y:S01]  /*e6f0*/  F2FP.F16.F32.PACK_AB R7, R126, R127 ;  /* 0x0000007f7e07723e */ /* 0x020fe200000000ff */
[----:B------:R-:W-:-:S06]  /*e700*/  FADD.FTZ R132, R132, R125 ;  /* 0x0000007d84847221 */ /* 0x000fcc0000010000 */
[C---:B-1----:R-:W-:Y:S08]  /*e710*/  HMMA.16816.F32 R36, R4.reuse, R8, R36 ;  /* 0x000000080424723c */ /* 0x042ff00000001824 */
[C---:B------:R-:W-:Y:S01]  /*e720*/  HMMA.16816.F32 R40, R4.reuse, R10, R40 ;  /* 0x0000000a0428723c */ /* 0x040fe20000001828 */
[----:B------:R-:W1:Y:S07]  /*e730*/  LDSM.16.MT88.4 R8, [R137+0xb000] ;  /* 0x00b000008908783b */ /* 0x000e6e0000004200 */
[C---:B------:R-:W-:Y:S08]  /*e740*/  HMMA.16816.F32 R52, R4.reuse, R20, R52 ;  /* 0x000000140434723c */ /* 0x040ff00000001834 */
[C---:B---3--:R-:W-:Y:S08]  /*e750*/  HMMA.16816.F32 R96, R4.reuse, R12, R96 ;  /* 0x0000000c0460723c */ /* 0x048ff00000001860 */
[C---:B------:R-:W-:Y:S01]  /*e760*/  HMMA.16816.F32 R92, R4.reuse, R14, R92 ;  /* 0x0000000e045c723c */ /* 0x040fe2000000185c */
[----:B------:R-:W3:Y:S07]  /*e770*/  LDSM.16.MT88.4 R12, [R138+0xb000] ;  /* 0x00b000008a0c783b */ /* 0x000eee0000004200 */
[C---:B------:R-:W-:Y:S01]  /*e780*/  HMMA.16816.F32 R56, R4.reuse, R22, R56 ;  /* 0x000000160438723c */ /* 0x040fe20000001838 */
[----:B------:R-:W4:Y:S07]  /*e790*/  LDSM.16.MT88.4 R20, [R136+0xb000] ;  /* 0x00b000008814783b */ /* 0x000f2e0000004200 */
[C---:B--2---:R-:W-:Y:S08]  /*e7a0*/  HMMA.16816.F32 R60, R4.reuse, R16, R60 ;  /* 0x00000010043c723c */ /* 0x044ff0000000183c */
[C---:B-1----:R-:W-:Y:S08]  /*e7b0*/  HMMA.16816.F32 R76, R4.reuse, R8, R76 ;  /* 0x00000008044c723c */ /* 0x042ff0000000184c */
[C---:B------:R-:W-:Y:S01]  /*e7c0*/  HMMA.16816.F32 R80, R4.reuse, R10, R80 ;  /* 0x0000000a0450723c */ /* 0x040fe20000001850 */
[----:B------:R-:W1:Y:S07]  /*e7d0*/  LDSM.16.MT88.4 R8, [R138+0x9800] ;  /* 0x009800008a08783b */ /* 0x000e6e0000004200 */
[C---:B------:R-:W-:Y:S01]  /*e7e0*/  HMMA.16816.F32 R64, R4.reuse, R18, R64 ;  /* 0x000000120440723c */ /* 0x040fe20000001840 */
[----:B------:R-:W2:Y:S07]  /*e7f0*/  LDSM.16.MT88.4 R16, [R142+0x9800] ;  /* 0x009800008e10783b */ /* 0x000eae0000004200 */
[----:B------:R-:W-:Y:S03]  /*e800*/  HMMA.16816.F32 R44, R4, R24, R44 ;  /* 0x00000018042c723c */ /* 0x000fe6000000182c */
[-CC-:B------:R-:W-:Y:S01]  /*e810*/  FFMA.FTZ R24, R120, R123.reuse, -R122.reuse ;  /* 0x0000007b78187223 */ /* 0x180fe2000001087a */
[----:B------:R-:W-:-:S05]  /*e820*/  FFMA.FTZ R25, R121, R123, -R122 ;  /* 0x0000007b79197223 */ /* 0x000fca000001087a */
[----:B------:R-:W-:Y:S01]  /*e830*/  MUFU.EX2 R24, R24 ;  /* 0x0000001800187308 */ /* 0x000fe20000000800 */
[C---:B------:R-:W-:Y:S03]  /*e840*/  HMMA.16816.F32 R48, R4.reuse, R26, R48 ;  /* 0x0000001a0430723c */ /* 0x040fe60000001830 */
[-C--:B------:R-:W-:Y:S01]  /*e850*/  FFMA.FTZ R26, R116, R123.reuse, -R122 ;  /* 0x0000007b741a7223 */ /* 0x080fe2000001087a */
[----:B------:R-:W-:Y:S01]  /*e860*/  FFMA.FTZ R27, R118, R123, -R124 ;  /* 0x0000007b761b7223 */ /* 0x000fe2000001087c */
[----:B------:R-:W5:Y:S04]  /*e870*/  MUFU.EX2 R25, R25 ;  /* 0x0000001900197308 */ /* 0x000f680000000800 */
[----:B------:R-:W-:Y:S01]  /*e880*/  MUFU.EX2 R26, R26 ;  /* 0x0000001a001a7308 */ /* 0x000fe20000000800 */
[C---:B---3--:R-:W-:Y:S03]  /*e890*/  HMMA.16816.F32 R68, R4.reuse, R12, R68 ;  /* 0x0000000c0444723c */ /* 0x048fe60000001844 */
[----:B------:R-:W3:Y:S05]  /*e8a0*/  MUFU.EX2 R27, R27 ;  /* 0x0000001b001b7308 */ /* 0x000eea0000000800 */
[C---:B------:R-:W-:Y:S01]  /*e8b0*/  HMMA.16816.F32 R72, R4.reuse, R14, R72 ;  /* 0x0000000e0448723c */ /* 0x040fe20000001848 */
[----:B------:R-:W2:Y:S07]  /*e8c0*/  LDSM.16.MT88.4 R12, [R137+0x9800] ;  /* 0x00980000890c783b */ /* 0x000eae0000004200 */
[C---:B----4-:R-:W-:Y:S08]  /*e8d0*/  HMMA.16816.F32 R88, R4.reuse, R20, R88 ;  /* 0x000000140458723c */ /* 0x050ff00000001858 */
[----:B------:R-:W-:Y:S03]  /*e8e0*/  HMMA.16816.F32 R84, R4, R22, R84 ;  /* 0x000000160454723c */ /* 0x000fe60000001854 */
[----:B-----5:R-:W-:Y:S01]  /*e8f0*/  F2FP.F16.F32.PACK_AB R4, R25, R24 ;  /* 0x000000181904723e */ /* 0x020fe200000000ff */
[----:B------:R-:W4:Y:S01]  /*e900*/  LDSM.16.MT88.4 R20, [R136+0x9800] ;  /* 0x009800008814783b */ /* 0x000f220000004200 */
[----:B---3--:R-:W-:-:S02]  /*e910*/  F2FP.F16.F32.PACK_AB R5, R27, R114 ;  /* 0x000000721b05723e */ /* 0x008fc400000000ff */
        /* <DEDUP_REMOVED lines=11> */
[C---:B----4-:R-:W-:Y:S08]  /*e9d0*/  HMMA.16816.F32 R52, R4.reuse, R20, R52 ;  /* 0x000000140434723c */ /* 0x050ff00000001834 */
        /* <DEDUP_REMOVED lines=37> */
.L_x_12390:
        /* <DEDUP_REMOVED lines=77> */
.L_x_12385:
[----:B------:R-:W-:Y:S05]  /*f100*/  BSYNC.RECONVERGENT B0 ;  /* 0x0000000000007941 */ /* 0x000fea0003800200 */
.L_x_12384:
[----:B------:R-:W1:Y:S01]  /*f110*/  S2UR UR6, SR_CgaCtaId ;  /* 0x00000000000679c3 */ /* 0x000e620000008800 */
[----:B------:R-:W-:Y:S01]  /*f120*/  IMAD.SHL.U32 R3, R157, 0x8, RZ ;  /* 0x000000089d037824 */ /* 0x000fe200078e00ff */
[----:B------:R-:W-:Y:S01]  /*f130*/  UMOV UR7, 0x400 ;  /* 0x0000040000077882 */ /* 0x000fe20000000000 */
[----:B------:R-:W-:Y:S01]  /*f140*/  IADD3 R4, P1, PT, R167, R154, RZ ;  /* 0x0000009aa7047210 */ /* 0x000fe20007f3e0ff */
[----:B------:R-:W-:Y:S01]  /*f150*/  VIADD R159, R159, 0xffffffff ;  /* 0xffffffff9f9f7836 */ /* 0x000fe20000000000 */
[----:B------:R-:W-:Y:S01]  /*f160*/  BSSY.RECONVERGENT B1, `(.L_x_12386) ;  /* 0x00000e4000017945 */ /* 0x000fe20003800200 */
[----:B------:R-:W-:Y:S02]  /*f170*/  LOP3.LUT R2, R3, 0x1c0, RZ, 0xc0, !PT ;  /* 0x000001c003027812 */ /* 0x000fe400078ec0ff */
[----:B------:R-:W-:Y:S01]  /*f180*/  IMAD.X R5, R166, 0x1, R155, P1 ;  /* 0x00000001a6057824 */ /* 0x000fe200008e069b */
[-C--:B------:R-:W-:Y:S02]  /*f190*/  IADD3 R6, P1, PT, R4, R167.reuse, RZ ;  /* 0x000000a704067210 */ /* 0x080fe40007f3e0ff */
[----:B------:R-:W-:Y:S03]  /*f1a0*/  LOP3.LUT R2, R2, 0x38, R157, 0xf8, !PT ;  /* 0x0000003802027812 */ /* 0x000fe600078ef89d */
[--C-:B------:R-:W-:Y:S01]  /*f1b0*/  IMAD.X R7, R5, 0x1, R166.reuse, P1 ;  /* 0x0000000105077824 */ /* 0x100fe200008e06a6 */
[--C-:B------:R-:W-:Y:S02]  /*f1c0*/  LOP3.LUT R2, R2, 0x38, R3.reuse, 0x78, !PT ;  /* 0x0000003802027812 */ /* 0x100fe400078e7803 */
[----:B------:R-:W-:Y:S02]  /*f1d0*/  IADD3 R12, P1, PT, R6, R167, RZ ;  /* 0x000000a7060c7210 */ /* 0x000fe40007f3e0ff */
[----:B------:R-:W-:Y:S03]  /*f1e0*/  LOP3.LUT R2, R2, 0x1e00, R3, 0xf8, !PT ;  /* 0x00001e0002027812 */ /* 0x000fe600078ef803 */
[----:B------:R-:W-:Y:S01]  /*f1f0*/  IMAD.X R13, R7, 0x1, R166, P1 ;  /* 0x00000001070d7824 */ /* 0x000fe200008e06a6 */
[----:B------:R-:W-:Y:S01]  /*f200*/  ISETP.GT.AND P1, PT, R159, R150, PT ;  /* 0x000000969f00720c */ /* 0x000fe20003f24270 */
[----:B-1----:R-:W-:Y:S06]  /*f210*/  ULEA UR6, UR6, UR7, 0x18 ;  /* 0x0000000706067291 */ /* 0x002fec000f8ec0ff */
[----:B------:R-:W-:Y:S05]  /*f220*/  LEA R3, R2, UR6, 0x1 ;  /* 0x0000000602037c11 */ /* 0x000fea000f8e08ff */
        /* <DEDUP_REMOVED lines=22> */
[C---:B-1----:R-:W-:Y:S03]  /*f390*/  HMMA.16816.F32 R4, R32.reuse, R8, RZ ;  /* 0x000000082004723c */ /* 0x042fe600000018ff */
[----:B------:R-:W-:Y:S05]  /*f3a0*/  LDSM.16.M88.4 R132, [R140+0x4800] ;  /* 0x004800008c84783b */ /* 0x000fea0000000200 */
        /* <DEDUP_REMOVED lines=79> */
[C---:B--2---:R-:W-:Y:S08]  /*f8a0*/  HMMA.16816.F32 R20, R108.reuse, R124, R20 ;  /* 0x0000007c6c14723c */ /* 0x044ff00000001814 */
[C---:B------:R-:W-:Y:S01]  /*f8b0*/  HMMA.16816.F32 R24, R108.reuse, R126, R24 ;  /* 0x0000007e6c18723c */ /* 0x040fe20000001818 */
[----:B------:R-:W2:Y:S01]  /*f8c0*/  LDSM.16.M88.4 R124, [R139+0x7000] ;  /* 0x007000008b7c783b */ /* 0x000ea20000000200 */
[----:B------:R-:W-:Y:S04]  /*f8d0*/  DEPBAR.LE SB0, 0x0 ;  /* 0x000080000000791a */ /* 0x000fe80000000000 */
[----:B------:R-:W-:Y:S02]  /*f8e0*/  BAR.SYNC.DEFER_BLOCKING 0x0 ;  /* 0x0000000000007b1d */ /* 0x000fe40000010000 */
[C---:B------:R-:W-:Y:S08]  /*f8f0*/  HMMA.16816.F32 R28, R108.reuse, R132, R28 ;  /* 0x000000846c1c723c */ /* 0x040ff0000000181c */
[----:B------:R-:W-:Y:S08]  /*f900*/  HMMA.16816.F32 R32, R108, R134, R32 ;  /* 0x000000866c20723c */ /* 0x000ff00000001820 */
[C---:B-1----:R-:W-:Y:S08]  /*f910*/  HMMA.16816.F32 R4, R112.reuse, R116, R4 ;  /* 0x000000747004723c */ /* 0x042ff00000001804 */
[C---:B------:R-:W-:Y:S08]  /*f920*/  HMMA.16816.F32 R8, R112.reuse, R118, R8 ;  /* 0x000000767008723c */ /* 0x040ff00000001808 */
[C---:B---3--:R-:W-:Y:S08]  /*f930*/  HMMA.16816.F32 R12, R112.reuse, R120, R12 ;  /* 0x00000078700c723c */ /* 0x048ff0000000180c */
        /* <DEDUP_REMOVED lines=81> */
.L_x_12389:
[----:B------:R-:W-:Y:S05]  /*fe50*/  BSYNC.RECONVERGENT B0 ;  /* 0x0000000000007941 */ /* 0x000fea0003800200 */
.L_x_12388:
        /* <DEDUP_REMOVED lines=20> */
.L_x_12387:
[----:B------:R-:W-:Y:S05]  /*ffa0*/  BSYNC.RECONVERGENT B1 ;  /* 0x0000000000017941 */ /* 0x000fea0003800200 */
.L_x_12386:
        /* <DEDUP_REMOVED lines=73> */
[--C-:B------:R-:W-:Y:S07]  /*10440*/  FFMA.FTZ R170, R27, R103, -R124.reuse ;  /* 0x000000671baa7223 */ /* 0x100fee000001087c */
[----:B------:R-:W-:Y:S01]  /*10450*/  MUFU.EX2 R122, R122 ;  /* 0x0000007a007a7308 */ /* 0x000fe20000000800 */
[----:B------:R-:W-:Y:S01]  /*10460*/  LDSM.16.MT88.4 R24, [R137+0x9000] ;  /* 0x009000008918783b */ /* 0x000fe20000004200 */
[----:B---3--:R-:W-:Y:S01]  /*10470*/  F2FP.F16.F32.PACK_AB R97, R116, R123 ;  /* 0x0000007b7461723e */ /* 0x008fe200000000ff */
[-CC-:B------:R-:W-:Y:S07]  /*10480*/  FFMA.FTZ R176, R30, R103.reuse, -R124.reuse ;  /* 0x000000671eb07223 */ /* 0x180fee000001087c */
[----:B------:R-:W3:Y:S01]  /*10490*/  MUFU.EX2 R121, R121 ;  /* 0x0000007900797308 */ /* 0x000ee20000000800 */
[-CC-:B------:R-:W-:Y:S01]  /*104a0*/  FFMA.FTZ R173, R31, R103.reuse, -R124.reuse ;  /* 0x000000671fad7223 */ /* 0x180fe2000001087c */
[-C--:B------:R-:W-:Y:S01]  /*104b0*/  FFMA.FTZ R177, R34, R103.reuse, -R124 ;  /* 0x0000006722b17223 */ /* 0x080fe2000001087c */
[-CC-:B------:R-:W-:Y:S01]  /*104c0*/  FFMA.FTZ R153, R28, R103.reuse, -R126.reuse ;  /* 0x000000671c997223 */ /* 0x180fe2000001087e */
[-CC-:B------:R-:W-:Y:S01]  /*104d0*/  FFMA.FTZ R172, R29, R103.reuse, -R126.reuse ;  /* 0x000000671dac7223 */ /* 0x180fe2000001087e */
[--C-:B------:R-:W-:Y:S01]  /*104e0*/  FFMA.FTZ R174, R32, R103, -R126.reuse ;  /* 0x0000006720ae7223 */ /* 0x100fe2000001087e */
        /* <DEDUP_REMOVED lines=57> */
[C---:B----4-:R-:W-:Y:S04]  /*10880*/  HMMA.16816.F32 R52, R96.reuse, R92, R52 ;  /* 0x0000005c6034723c */ /* 0x050fe80000001834 */
[----:B------:R-:W-:Y:S01]  /*10890*/  MUFU.EX2 R176, R176 ;  /* 0x000000b000b07308 */ /* 0x000fe20000000800 */
[C---:B------:R-:W-:Y:S01]  /*108a0*/  FMUL.FTZ R80, R2.reuse, R80 ;  /* 0x0000005002507220 */ /* 0x040fe20000410000 */
[----:B------:R-:W-:Y:S01]  /*108b0*/  FMUL.FTZ R81, R2, R81 ;  /* 0x0000005102517220 */ /* 0x000fe20000410000 */
[C---:B------:R-:W-:Y:S01]  /*108c0*/  FMUL.FTZ R82, R0.reuse, R82 ;  /* 0x0000005200527220 */ /* 0x040fe20000410000 */
[----:B------:R-:W-:Y:S01]  /*108d0*/  FMUL.FTZ R83, R0, R83 ;  /* 0x0000005300537220 */ /* 0x000fe20000410000 */
[-CC-:B------:R-:W-:Y:S01]  /*108e0*/  FFMA.FTZ R112, R12, R103.reuse, -R126.reuse ;  /* 0x000000670c707223 */ /* 0x180fe2000001087e */
[C---:B------:R-:W-:Y:S01]  /*108f0*/  HMMA.16816.F32 R56, R96.reuse, R94, R56 ;  /* 0x0000005e6038723c */ /* 0x040fe20000001838 */
[----:B------:R-:W3:Y:S03]  /*10900*/  LDSM.16.MT88.4 R92, [R137+0xa000] ;  /* 0x00a00000895c783b */ /* 0x000ee60000004200 */
[----:B------:R-:W-:Y:S01]  /*10910*/  MUFU.EX2 R173, R173 ;  /* 0x000000ad00ad7308 */ /* 0x000fe20000000800 */
[C---:B------:R-:W-:Y:S01]  /*10920*/  FMUL.FTZ R12, R2.reuse, R88 ;  /* 0x00000058020c7220 */ /* 0x040fe20000410000 */
[----:B------:R-:W-:Y:S01]  /*10930*/  FFMA.FTZ R113, R13, R103, -R126 ;  /* 0x000000670d717223 */ /* 0x000fe2000001087e */
[----:B------:R-:W-:Y:S01]  /*10940*/  FMUL.FTZ R13, R2, R89 ;  /* 0x00000059020d7220 */ /* 0x000fe20000410000 */
[-CC-:B------:R-:W-:Y:S01]  /*10950*/  FFMA.FTZ R115, R14, R103.reuse, -R124.reuse ;  /* 0x000000670e737223 */ /* 0x180fe2000001087c */
[C---:B------:R-:W-:Y:S01]  /*10960*/  FMUL.FTZ R14, R0.reuse, R90 ;  /* 0x0000005a000e7220 */ /* 0x040fe20000410000 */
[C---:B-1----:R-:W-:Y:S04]  /*10970*/  HMMA.16816.F32 R60, R96.reuse, R104, R60 ;  /* 0x00000068603c723c */ /* 0x042fe8000000183c */
[----:B------:R-:W-:Y:S01]  /*10980*/  MUFU.EX2 R112, R112 ;  /* 0x0000007000707308 */ /* 0x000fe20000000800 */
[----:B------:R-:W-:Y:S01]  /*10990*/  FFMA.FTZ R114, R15, R103, -R124 ;  /* 0x000000670f727223 */ /* 0x000fe2000001087c */
[----:B------:R-:W-:Y:S01]  /*109a0*/  FMUL.FTZ R15, R0, R91 ;  /* 0x0000005b000f7220 */ /* 0x000fe20000410000 */
[-CC-:B------:R-:W-:Y:S01]  /*109b0*/  FFMA.FTZ R125, R16, R103.reuse, -R126.reuse ;  /* 0x00000067107d7223 */ /* 0x180fe2000001087e */
[----:B------:R-:W-:Y:S01]  /*109c0*/  LDSM.16.MT88.4 R88, [R137+0x8800] ;  /* 0x008800008958783b */ /* 0x000fe20000004200 */
[-C--:B------:R-:W-:Y:S01]  /*109d0*/  FFMA.FTZ R128, R17, R103.reuse, -R126 ;  /* 0x0000006711807223 */ /* 0x080fe2000001087e */
[C---:B------:R-:W-:Y:S04]  /*109e0*/  HMMA.16816.F32 R64, R96.reuse, R106, R64 ;  /* 0x0000006a6040723c */ /* 0x040fe80000001840 */
[----:B------:R-:W1:Y:S01]  /*109f0*/  MUFU.EX2 R113, R113 ;  /* 0x0000007100717308 */ /* 0x000e620000000800 */
[-CC-:B------:R-:W-:Y:S01]  /*10a00*/  FFMA.FTZ R127, R18, R103.reuse, -R124.reuse ;  /* 0x00000067127f7223 */ /* 0x180fe2000001087c */
[----:B------:R-:W-:Y:S08]  /*10a10*/  FFMA.FTZ R130, R19, R103, -R124 ;  /* 0x0000006713827223 */ /* 0x000ff0000001087c */
[----:B------:R-:W-:Y:S01]  /*10a20*/  MUFU.EX2 R115, R115 ;  /* 0x0000007300737308 */ /* 0x000fe20000000800 */
[----:B------:R-:W4:Y:S01]  /*10a30*/  LDSM.16.MT88.4 R104, [R136+0xa000] ;  /* 0x00a000008868783b */ /* 0x000f220000004200 */
[C---:B------:R-:W-:Y:S01]  /*10a40*/  FMUL.FTZ R16, R2.reuse, R84 ;  /* 0x0000005402107220 */ /* 0x040fe20000410000 */
[C---:B--2---:R-:W-:Y:S07]  /*10a50*/  HMMA.16816.F32 R68, R96.reuse, R108, R68 ;  /* 0x0000006c6044723c */ /* 0x044fee0000001844 */
[----:B------:R-:W2:Y:S01]  /*10a60*/  MUFU.EX2 R114, R114 ;  /* 0x0000007200727308 */ /* 0x000ea20000000800 */
[----:B------:R-:W-:Y:S01]  /*10a70*/  FMUL.FTZ R17, R2, R85 ;  /* 0x0000005502117220 */ /* 0x000fe20000410000 */
[C---:B------:R-:W-:Y:S08]  /*10a80*/  FMUL.FTZ R18, R0.reuse, R86 ;  /* 0x0000005600127220 */ /* 0x040ff00000410000 */
[----:B------:R-:W-:Y:S01]  /*10a90*/  MUFU.EX2 R125, R125 ;  /* 0x0000007d007d7308 */ /* 0x000fe20000000800 */
[----:B------:R-:W-:Y:S01]  /*10aa0*/  FMUL.FTZ R19, R0, R87 ;  /* 0x0000005700137220 */ /* 0x000fe20000410000 */
[----:B-1----:R-:W-:Y:S01]  /*10ab0*/  F2FP.F16.F32.PACK_AB R84, R113, R112 ;  /* 0x000000707154723e */ /* 0x002fe200000000ff */
[C---:B------:R-:W-:Y:S01]  /*10ac0*/  HMMA.16816.F32 R72, R96.reuse, R110, R72 ;  /* 0x0000006e6048723c */ /* 0x040fe20000001848 */
[----:B------:R-:W1:Y:S06]  /*10ad0*/  LDSM.16.MT88.4 R108, [R142+0x8800] ;  /* 0x008800008e6c783b */ /* 0x000e6c0000004200 */
[----:B------:R-:W5:Y:S01]  /*10ae0*/  MUFU.EX2 R128, R128 ;  /* 0x0000008000807308 */ /* 0x000f620000000800 */
[-CC-:B------:R-:W-:Y:S01]  /*10af0*/  FFMA.FTZ R129, R20, R103.reuse, -R126.reuse ;  /* 0x0000006714817223 */ /* 0x180fe2000001087e */
[-CC-:B------:R-:W-:Y:S01]  /*10b00*/  FFMA.FTZ R132, R21, R103.reuse, -R126.reuse ;  /* 0x0000006715847223 */ /* 0x180fe2000001087e */
[----:B------:R-:W-:Y:S07]  /*10b10*/  FFMA.FTZ R126, R33, R103, -R126 ;  /* 0x00000067217e7223 */ /* 0x000fee000001087e */
[----:B------:R-:W-:Y:S01]  /*10b20*/  MUFU.EX2 R127, R127 ;  /* 0x0000007f007f7308 */ /* 0x000fe20000000800 */
[----:B--2---:R-:W-:Y:S01]  /*10b30*/  F2FP.F16.F32.PACK_AB R85, R114, R115 ;  /* 0x000000737255723e */ /* 0x004fe200000000ff */
[--C-:B------:R-:W-:Y:S01]  /*10b40*/  FFMA.FTZ R134, R22, R103, -R124.reuse ;  /* 0x0000006716867223 */ /* 0x100fe2000001087c */
[C---:B---3--:R-:W-:Y:S07]  /*10b50*/  HMMA.16816.F32 R76, R96.reuse, R92, R76 ;  /* 0x0000005c604c723c */ /* 0x048fee000000184c */
[----:B------:R-:W2:Y:S01]  /*10b60*/  MUFU.EX2 R130, R130 ;  /* 0x0000008200827308 */ /* 0x000ea20000000800 */
[----:B------:R-:W-:Y:S01]  /*10b70*/  F2FP.F16.F32.PACK_AB R22, R168, R133 ;  /* 0x00000085a816723e */ /* 0x000fe200000000ff */
[--C-:B------:R-:W-:Y:S01]  /*10b80*/  FFMA.FTZ R131, R23, R103, -R124.reuse ;  /* 0x0000006717837223 */ /* 0x100fe2000001087c */
[----:B------:R-:W-:Y:S01]  /*10b90*/  F2FP.F16.F32.PACK_AB R23, R170, R135 ;  /* 0x00000087aa17723e */ /* 0x000fe200000000ff */
[----:B------:R-:W-:Y:S01]  /*10ba0*/  FFMA.FTZ R124, R35, R103, -R124 ;  /* 0x00000067237c7223 */ /* 0x000fe2000001087c */
[----:B-----5:R-:W-:Y:S01]  /*10bb0*/  F2FP.F16.F32.PACK_AB R86, R128, R125 ;  /* 0x0000007d8056723e */ /* 0x020fe200000000ff */
[C---:B------:R-:W-:Y:S01]  /*10bc0*/  HMMA.16816.F32 R80, R96.reuse, R94, R80 ;  /* 0x0000005e6050723c */ /* 0x040fe20000001850 */
[----:B------:R-:W3:Y:S03]  /*10bd0*/  LDSM.16.MT88.4 R92, [R138+0x8800] ;  /* 0x008800008a5c783b */ /* 0x000ee60000004200 */
[----:B------:R-:W-:Y:S01]  /*10be0*/  MUFU.EX2 R129, R129 ;  /* 0x0000008100817308 */ /* 0x000fe20000000800 */
[----:B------:R-:W-:Y:S01]  /*10bf0*/  FFMA.FTZ R119, R2, R171, R119 ;  /* 0x000000ab02777223 */ /* 0x000fe20000010077 */
[----:B------:R-:W-:Y:S08]  /*10c00*/  FFMA.FTZ R123, R0, R169, R123 ;  /* 0x000000a9007b7223 */ /* 0x000ff0000001007b */
[----:B------:R-:W5:Y:S01]  /*10c10*/  MUFU.EX2 R132, R132 ;  /* 0x0000008400847308 */ /* 0x000f620000000800 */
[----:B--2---:R-:W-:Y:S01]  /*10c20*/  F2FP.F16.F32.PACK_AB R87, R130, R127 ;  /* 0x0000007f8257723e */ /* 0x004fe200000000ff */
[----:B------:R-:W-:Y:S01]  /*10c30*/  FADD.FTZ R120, R120, R119 ;  /* 0x0000007778787221 */ /* 0x000fe20000010000 */
[----:B------:R-:W-:Y:S07]  /*10c40*/  LDSM.16.MT88.4 R32, [R137+0x9800] ;  /* 0x009800008920783b */ /* 0x000fee0000004200 */
[----:B------:R-:W-:Y:S01]  /*10c50*/  MUFU.EX2 R134, R134 ;  /* 0x0000008600867308 */ /* 0x000fe20000000800 */
[----:B------:R-:W-:Y:S01]  /*10c60*/  FADD.FTZ R123, R116, R123 ;  /* 0x0000007b747b7221 */ /* 0x000fe20000010000 */
[C---:B----4-:R-:W-:Y:S08]  /*10c70*/  HMMA.16816.F32 R12, R96.reuse, R104, R12 ;  /* 0x00000068600c723c */ /* 0x050ff0000000180c */
[----:B------:R-:W2:Y:S01]  /*10c80*/  MUFU.EX2 R131, R131 ;  /* 0x0000008300837308 */ /* 0x000ea20000000800 */
[----:B------:R-:W-:Y:S09]  /*10c90*/  FADD.FTZ R122, R122, R123 ;  /* 0x0000007b7a7a7221 */ /* 0x000ff20000010000 */
[----:B------:R-:W-:Y:S01]  /*10ca0*/  MUFU.EX2 R174, R174 ;  /* 0x000000ae00ae7308 */ /* 0x000fe20000000800 */
[----:B-----5:R-:W-:Y:S01]  /*10cb0*/  F2FP.F16.F32.PACK_AB R20, R132, R129 ;  /* 0x000000818414723e */ /* 0x020fe200000000ff */
[----:B------:R-:W-:Y:S01]  /*10cc0*/  HMMA.16816.F32 R16, R96, R106, R16 ;  /* 0x0000006a6010723c */ /* 0x000fe20000001810 */
[----:B------:R-:W4:Y:S07]  /*10cd0*/  LDSM.16.MT88.4 R96, [R136+0x8800] ;  /* 0x008800008860783b */ /* 0x000f2e0000004200 */
[----:B------:R-:W5:Y:S01]  /*10ce0*/  MUFU.EX2 R175, R126 ;  /* 0x0000007e00af7308 */ /* 0x000f620000000800 */
[----:B------:R-:W-:Y:S09]  /*10cf0*/  FADD.FTZ R122, R121, R122 ;  /* 0x0000007a797a7221 */ /* 0x000ff20000010000 */
[----:B------:R-:W-:Y:S01]  /*10d00*/  MUFU.EX2 R177, R177 ;  /* 0x000000b100b17308 */ /* 0x000fe20000000800 */
[----:B--2---:R-:W-:Y:S01]  /*10d10*/  F2FP.F16.F32.PACK_AB R21, R131, R134 ;  /* 0x000000868315723e */ /* 0x004fe200000000ff */
[C---:B-1----:R-:W-:Y:S01]  /*10d20*/  HMMA.16816.F32 R4, R84.reuse, R108, R4 ;  /* 0x0000006c5404723c */ /* 0x042fe20000001804 */
[----:B------:R-:W1:Y:S07]  /*10d30*/  LDSM.16.MT88.4 R104, [R142+0xa800] ;  /* 0x00a800008e68783b */ /* 0x000e6e0000004200 */
[----:B------:R-:W2:Y:S01]  /*10d40*/  MUFU.EX2 R124, R124 ;  /* 0x0000007c007c7308 */ /* 0x000ea20000000800 */
[----:B------:R-:W-:Y:S01]  /*10d50*/  FADD.FTZ R115, R115, R122 ;  /* 0x0000007a73737221 */ /* 0x000fe20000010000 */
[C---:B------:R-:W-:Y:S01]  /*10d60*/  HMMA.16816.F32 R8, R84.reuse, R110, R8 ;  /* 0x0000006e5408723c */ /* 0x040fe20000001808 */
[----:B------:R-:W5:Y:S02]  /*10d70*/  LDSM.16.MT88.4 R108, [R138+0xa800] ;  /* 0x00a800008a6c783b */ /* 0x000f640000004200 */
        /* <DEDUP_REMOVED lines=9> */
[C---:B------:R-:W-:Y:S03]  /*10e10*/  HMMA.16816.F32 R44, R84.reuse, R88, R44 ;  /* 0x00000058542c723c */ /* 0x040fe6000000182c */
[----:B------:R-:W-:Y:S05]  /*10e20*/  FADD.FTZ R135, R170, R135 ;  /* 0x00000087aa877221 */ /* 0x000fea0000010000 */
        /* <DEDUP_REMOVED lines=10> */
[----:B------:R-:W-:Y:S07]  /*10ed0*/  LDSM.16.MT88.4 R108, [R142+0xb800] ;  /* 0x00b800008e6c783b */ /* 0x000fee0000004200 */
[C---:B---3--:R-:W-:Y:S08]  /*10ee0*/  HMMA.16816.F32 R76, R84.reuse, R92, R76 ;  /* 0x0000005c544c723c */ /* 0x048ff0000000184c */
[C---:B------:R-:W-:Y:S01]  /*10ef0*/  HMMA.16816.F32 R80, R84.reuse, R94, R80 ;  /* 0x0000005e5450723c */ /* 0x040fe20000001850 */
[----:B------:R-:W-:Y:S07]  /*10f00*/  LDSM.16.MT88.4 R92, [R138+0xb000] ;  /* 0x00b000008a5c783b */ /* 0x000fee0000004200 */
[C---:B--2---:R-:W-:Y:S08]  /*10f10*/  HMMA.16816.F32 R12, R84.reuse, R88, R12 ;  /* 0x00000058540c723c */ /* 0x044ff0000000180c */
[----:B------:R-:W-:Y:S01]  /*10f20*/  HMMA.16816.F32 R16, R84, R90, R16 ;  /* 0x0000005a5410723c */ /* 0x000fe20000001810 */
[----:B------:R-:W2:Y:S07]  /*10f30*/  LDSM.16.MT88.4 R84, [R136+0x9000] ;  /* 0x009000008854783b */ /* 0x000eae0000004200 */
[C---:B----4-:R-:W-:Y:S01]  /*10f40*/  HMMA.16816.F32 R4, R20.reuse, R96, R4 ;  /* 0x000000601404723c */ /* 0x050fe20000001804 */
[----:B------:R-:W3:Y:S07]  /*10f50*/  LDSM.16.MT88.4 R88, [R142+0xb000] ;  /* 0x00b000008e58783b */ /* 0x000eee0000004200 */
[C---:B------:R-:W-:Y:S01]  /*10f60*/  HMMA.16816.F32 R8, R20.reuse, R98, R8 ;  /* 0x000000621408723c */ /* 0x040fe20000001808 */
[----:B------:R-:W4:Y:S07]  /*10f70*/  LDSM.16.MT88.4 R96, [R137+0xb000] ;  /* 0x00b000008960783b */ /* 0x000f2e0000004200 */
[C---:B-1----:R-:W-:Y:S08]  /*10f80*/  HMMA.16816.F32 R36, R20.reuse, R104, R36 ;  /* 0x000000681424723c */ /* 0x042ff00000001824 */
[C---:B------:R-:W-:Y:S01]  /*10f90*/  HMMA.16816.F32 R40, R20.reuse, R106, R40 ;  /* 0x0000006a1428723c */ /* 0x040fe20000001828 */
[----:B------:R-:W-:Y:S07]  /*10fa0*/  LDSM.16.MT88.4 R104, [R136+0x9800] ;  /* 0x009800008868783b */ /* 0x000fee0000004200 */
[C---:B------:R-:W-:Y:S08]  /*10fb0*/  HMMA.16816.F32 R44, R20.reuse, R24, R44 ;  /* 0x00000018142c723c */ /* 0x040ff0000000182c */
[C---:B------:R-:W-:Y:S01]  /*10fc0*/  HMMA.16816.F32 R48, R20.reuse, R26, R48 ;  /* 0x0000001a1430723c */ /* 0x040fe20000001830 */
[----:B------:R-:W1:Y:S07]  /*10fd0*/  LDSM.16.MT88.4 R24, [R136+0xb000] ;  /* 0x00b000008818783b */ /* 0x000e6e0000004200 */
[C---:B--2---:R-:W-:Y:S03]  /*10fe0*/  HMMA.16816.F32 R52, R20.reuse, R84, R52 ;  /* 0x000000541434723c */ /* 0x044fe60000001834 */
[----:B------:R-:W-:Y:S02]  /*10ff0*/  F2FP.F16.F32.PACK_AB R84, R172, R153 ;  /* 0x00000099ac54723e */ /* 0x000fe400000000ff */
[----:B------:R-:W-:Y:S01]  /*11000*/  F2FP.F16.F32.PACK_AB R85, R173, R176 ;  /* 0x000000b0ad55723e */ /* 0x000fe200000000ff */
[----:B------:R-:W-:Y:S02]  /*11010*/  FADD.FTZ R176, R176, R135 ;  /* 0x00000087b0b07221 */ /* 0x000fe40000010000 */
[C---:B------:R-:W-:Y:S03]  /*11020*/  HMMA.16816.F32 R56, R20.reuse, R86, R56 ;  /* 0x000000561438723c */ /* 0x040fe60000001838 */
[----:B------:R-:W-:Y:S01]  /*11030*/  F2FP.F16.F32.PACK_AB R86, R175, R174 ;  /* 0x000000aeaf56723e */ /* 0x000fe200000000ff */
[----:B------:R-:W-:Y:S01]  /*11040*/  FADD.FTZ R176, R173, R176 ;  /* 0x000000b0adb07221 */ /* 0x000fe20000010000 */
[C---:B------:R-:W-:Y:S03]  /*11050*/  F2FP.F16.F32.PACK_AB R87, R124.reuse, R177 ;  /* 0x000000b17c57723e */ /* 0x040fe600000000ff */
[C---:B---3--:R-:W-:Y:S03]  /*11060*/  HMMA.16816.F32 R60, R20.reuse, R88, R60 ;  /* 0x00000058143c723c */ /* 0x048fe6000000183c */
[----:B------:R-:W-:Y:S04]  /*11070*/  FADD.FTZ R169, R177, R176 ;  /* 0x000000b0b1a97221 */ /* 0x000fe80000010000 */
[----:B------:R-:W-:Y:S01]  /*11080*/  FADD.FTZ R169, R124, R169 ;  /* 0x000000a97ca97221 */ /* 0x000fe20000010000 */
[C---:B------:R-:W-:Y:S01]  /*11090*/  HMMA.16816.F32 R64, R20.reuse, R90, R64 ;  /* 0x0000005a1440723c */ /* 0x040fe20000001840 */
[----:B------:R-:W2:Y:S07]  /*110a0*/  LDSM.16.MT88.4 R88, [R142+0x9800] ;  /* 0x009800008e58783b */ /* 0x000eae0000004200 */
[C---:B------:R-:W-:Y:S08]  /*110b0*/  HMMA.16816.F32 R68, R20.reuse, R92, R68 ;  /* 0x0000005c1444723c */ /* 0x040ff00000001844 */
[C---:B------:R-:W-:Y:S08]  /*110c0*/  HMMA.16816.F32 R72, R20.reuse, R94, R72 ;  /* 0x0000005e1448723c */ /* 0x040ff00000001848 */
[C---:B----4-:R-:W-:Y:S08]  /*110d0*/  HMMA.16816.F32 R76, R20.reuse, R96, R76 ;  /* 0x00000060144c723c */ /* 0x050ff0000000184c */
[C---:B------:R-:W-:Y:S08]  /*110e0*/  HMMA.16816.F32 R80, R20.reuse, R98, R80 ;  /* 0x000000621450723c */ /* 0x040ff00000001850 */
[C---:B-1----:R-:W-:Y:S03]  /*110f0*/  HMMA.16816.F32 R12, R20.reuse, R24, R12 ;  /* 0x00000018140c723c */ /* 0x042fe6000000180c */
[----:B------:R-:W-:Y:S04]  /*11100*/  FADD.FTZ R25, R117, R120 ;  /* 0x0000007875197221 */ /* 0x000fe80000010000 */
[----:B------:R-:W-:Y:S01]  /*11110*/  FADD.FTZ R25, R118, R25 ;  /* 0x0000001976197221 */ /* 0x000fe20000010000 */
[----:B------:R-:W-:Y:S01]  /*11120*/  HMMA.16816.F32 R16, R20, R26, R16 ;  /* 0x0000001a1410723c */ /* 0x000fe20000001810 */
[----:B------:R-:W-:Y:S02]  /*11130*/  LDSM.16.MT88.4 R20, [R136+0xb800] ;  /* 0x00b800008814783b */ /* 0x000fe40000004200 */
[----:B------:R-:W-:Y:S04]  /*11140*/  FADD.FTZ R0, R112, R25 ;  /* 0x0000001970007221 */ /* 0x000fe80000010000 */
[----:B------:R-:W-:Y:S01]  /*11150*/  FADD.FTZ R0, R113, R0 ;  /* 0x0000000071007221 */ /* 0x000fe20000010000 */
[C---:B--2---:R-:W-:Y:S01]  /*11160*/  HMMA.16816.F32 R96, R84.reuse, R88, R4 ;  /* 0x000000585460723c */ /* 0x044fe20000001804 */
[----:B------:R-:W1:Y:S04]  /*11170*/  LDSM.16.MT88.4 R4, [R138+0xb800] ;  /* 0x00b800008a04783b */ /* 0x000e680000004200 */
[----:B------:R-:W-:Y:S01]  /*11180*/  FADD.FTZ R125, R125, R0 ;  /* 0x000000007d7d7221 */ /* 0x000fe20000010000 */
[----:B------:R-:W-:Y:S02]  /*11190*/  MOV R0, R3 ;  /* 0x0000000300007202 */ /* 0x000fe40000000f00 */
[C---:B------:R-:W-:Y:S01]  /*111a0*/  HMMA.16816.F32 R92, R84.reuse, R90, R8 ;  /* 0x0000005a545c723c */ /* 0x040fe20000001808 */
[----:B------:R-:W2:Y:S02]  /*111b0*/  LDSM.16.MT88.4 R8, [R137+0xb800] ;  /* 0x00b800008908783b */ /* 0x000ea40000004200 */
        /* <DEDUP_REMOVED lines=8> */
[C---:B------:R-:W-:Y:S08]  /*11240*/  HMMA.16816.F32 R48, R84.reuse, R34, R48 ;  /* 0x000000225430723c */ /* 0x040ff00000001830 */
[C---:B------:R-:W-:Y:S03]  /*11250*/  HMMA.16816.F32 R52, R84.reuse, R104, R52 ;  /* 0x000000685434723c */ /* 0x040fe60000001834 */
[----:B------:R-:W-:Y:S05]  /*11260*/  MOV R105, R102 ;  /* 0x0000006600697202 */ /* 0x000fea0000000f00 */
[C---:B------:R-:W-:Y:S08]  /*11270*/  HMMA.16816.F32 R56, R84.reuse, R106, R56 ;  /* 0x0000006a5438723c */ /* 0x040ff00000001838 */
[C---:B------:R-:W-:Y:S08]  /*11280*/  HMMA.16816.F32 R60, R84.reuse, R108, R60 ;  /* 0x0000006c543c723c */ /* 0x040ff0000000183c */
[C---:B------:R-:W-:Y:S08]  /*11290*/  HMMA.16816.F32 R64, R84.reuse, R110, R64 ;  /* 0x0000006e5440723c */ /* 0x040ff00000001840 */
[C---:B-1----:R-:W-:Y:S03]  /*112a0*/  HMMA.16816.F32 R68, R84.reuse, R4, R68 ;  /* 0x000000045444723c */ /* 0x042fe60000001844 */
[----:B------:R-:W-:Y:S04]  /*112b0*/  FADD.FTZ R5, R153, R168 ;  /* 0x000000a899057221 */ /* 0x000fe80000010000 */
[----:B------:R-:W-:Y:S01]  /*112c0*/  FADD.FTZ R5, R172, R5 ;  /* 0x00000005ac057221 */ /* 0x000fe20000010000 */
[C---:B------:R-:W-:Y:S03]  /*112d0*/  HMMA.16816.F32 R72, R84.reuse, R6, R72 ;  /* 0x000000065448723c */ /* 0x040fe60000001848 */
[----:B------:R-:W-:Y:S04]  /*112e0*/  FADD.FTZ R174, R174, R5 ;  /* 0x00000005aeae7221 */ /* 0x000fe80000010000 */
[----:B------:R-:W-:Y:S01]  /*112f0*/  FADD.FTZ R171, R175, R174 ;  /* 0x000000aeafab7221 */ /* 0x000fe20000010000 */
[C---:B--2---:R-:W-:Y:S08]  /*11300*/  HMMA.16816.F32 R76, R84.reuse, R8, R76 ;  /* 0x00000008544c723c */ /* 0x044ff0000000184c */
[C---:B------:R-:W-:Y:S08]  /*11310*/  HMMA.16816.F32 R80, R84.reuse, R10, R80 ;  /* 0x0000000a5450723c */ /* 0x040ff00000001850 */
[C---:B------:R-:W-:Y:S08]  /*11320*/  HMMA.16816.F32 R88, R84.reuse, R20, R12 ;  /* 0x000000145458723c */ /* 0x040ff0000000180c */
[----:B------:R-:W-:Y:S01]  /*11330*/  HMMA.16816.F32 R84, R84, R22, R16 ;  /* 0x000000165454723c */ /* 0x000fe20000001810 */
[----:B------:R-:W-:Y:S08]  /*11340*/  @!UPT UIADD3 URZ, UPT, UPT, URZ, URZ, URZ ;  /* 0x000000fffffff290 */ /* 0x000ff0000fffe0ff */
[----:B------:R-:W-:Y:S11]  /*11350*/  @P1 BRA `(.L_x_12390) ;  /* 0xffffffd800341947 */ /* 0x000ff6000383ffff */
.L_x_12383:
        /* <DEDUP_REMOVED lines=11> */
.L_x_12398:
[----:B------:R-:W2:Y:S01]  /*11410*/  S2UR UR6, SR_CgaCtaId ;  /* 0x00000000000679c3 */ /* 0x000ea20000008800 */
[----:B------:R-:W1:Y:S01]  /*11420*/  MUFU.RCP R8, R4 ;  /* 0x0000000400087308 */ /* 0x000e620000001000 */
[----:B----4-:R-:W-:Y:S01]  /*11430*/  FADD.FTZ R2, R7, R10 ;  /* 0x0000000a07027221 */ /* 0x010fe20000010000 */
[----:B------:R-:W-:-:S05]  /*11440*/  SHF.L.U32 R6, R157, 0x1, RZ ;  /* 0x000000019d067819 */ /* 0x000fca00000006ff */
[----:B------:R-:W-:Y:S01]  /*11450*/  BAR.SYNC.DEFER_BLOCKING 0x0 ;  /* 0x0000000000007b1d */ /* 0x000fe20000010000 */
[C---:B------:R-:W-:Y:S02]  /*11460*/  SHF.L.U32 R5, R157.reuse, 0x4, RZ ;  /* 0x000000049d057819 */ /* 0x040fe400000006ff */
[----:B---3--:R-:W-:Y:S02]  /*11470*/  SHF.L.U32 R7, R157, 0x5, RZ ;  /* 0x000000059d077819 */ /* 0x008fe400000006ff */
[----:B------:R-:W-:Y:S01]  /*11480*/  LOP3.LUT R12, R6, 0x6, RZ, 0xc0, !PT ;  /* 0x00000006060c7812 */ /* 0x000fe200078ec0ff */
[----:B------:R-:W3:Y:S01]  /*11490*/  MUFU.RCP R10, R2 ;  /* 0x00000002000a7308 */ /* 0x000ee20000001000 */
[----:B------:R-:W-:Y:S01]  /*114a0*/  FSETP.NE.FTZ.AND P1, PT, R4, RZ, PT ;  /* 0x000000ff0400720b */ /* 0x000fe20003f35000 */
[----:B------:R-:W-:Y:S01]  /*114b0*/  UMOV UR7, 0x400 ;  /* 0x0000040000077882 */ /* 0x000fe20000000000 */
[----:B------:R-:W-:Y:S02]  /*114c0*/  LOP3.LUT R9, R5, 0x1c0, RZ, 0xc0, !PT ;  /* 0x000001c005097812 */ /* 0x000fe400078ec0ff */
[----:B------:R-:W-:-:S02]  /*114d0*/  FSETP.NE.FTZ.AND P0, PT, R2, RZ, PT ;  /* 0x000000ff0200720b */ /* 0x000fc40003f15000 */
[----:B------:R-:W-:Y:S02]  /*114e0*/  LOP3.LUT R7, R12, 0x7c00, R7, 0xf8, !PT ;  /* 0x00007c000c077812 */ /* 0x000fe400078ef807 */
[----:B------:R-:W-:Y:S02]  /*114f0*/  LOP3.LUT R12, R9, 0x38, R6, 0xf8, !PT ;  /* 0x00000038090c7812 */ /* 0x000fe400078ef806 */
[----:B------:R-:W-:Y:S02]  /*11500*/  R2P PR, R157, 0x1c ;  /* 0x0000001c9d007804 */ /* 0x000fe40000000000 */
[----:B-1----:R-:W-:Y:S01]  /*11510*/  FSEL R8, R8, 1, P1 ;  /* 0x3f80000008087808 */ /* 0x002fe20000800000 */
[----:B--2---:R-:W-:Y:S01]  /*11520*/  ULEA UR6, UR6, UR7, 0x18 ;  /* 0x0000000706067291 */ /* 0x004fe2000f8ec0ff */
[----:B------:R-:W-:Y:S02]  /*11530*/  LOP3.LUT R7, R7, R12, RZ, 0xfc, !PT ;  /* 0x0000000c07077212 */ /* 0x000fe400078efcff */
        /* <DEDUP_REMOVED lines=34> */
[----:B---3--:R-:W-:Y:S02]  /*11760*/  FSEL R6, R10, 1, P0 ;  /* 0x3f8000000a067808 */ /* 0x008fe40000000000 */
[----:B------:R-:W-:Y:S02]  /*11770*/  LEA R7, R7, UR6, 0x2 ;  /* 0x0000000607077c11 */ /* 0x000fe4000f8e10ff */
        /* <DEDUP_REMOVED lines=73> */
[----:B------:R4:W-:Y:S04]  /*11c10*/  STS.64 [R8+0x4800], R86 ;  /* 0x0048005608007388 */ /* 0x0009e80000000a00 */
[----:B-1----:R-:W4:Y:S04]  /*11c20*/  LD.E.64 R6, desc[UR4][R100.64+0xb0] ;  /* 0x0000b00464067980 */ /* 0x002f28000c101b00 */
[----:B--2---:R-:W2:Y:S04]  /*11c30*/  LD.E R9, desc[UR4][R100.64+0x60] ;  /* 0x0000600464097980 */ /* 0x004ea8000c101900 */
[----:B------:R-:W2:Y:S04]  /*11c40*/  LD.E R63, desc[UR4][R100.64+0xcc] ;  /* 0x0000cc04643f7980 */ /* 0x000ea8000c101900 */
[----:B------:R-:W2:Y:S01]  /*11c50*/  LD.E.64 R60, desc[UR4][R100.64+0x78] ;  /* 0x00007804643c7980 */ /* 0x000ea2000c101b00 */
[----:B------:R-:W1:Y:S01]  /*11c60*/  @P1 MUFU.LG2 R4, R4 ;  /* 0x0000000400041308 */ /* 0x000e620000000c00 */
[----:B---3--:R-:W3:Y:S01]  /*11c70*/  S2R R72, SR_TID.X ;  /* 0x0000000000487919 */ /* 0x008ee20000002100 */
[----:B----4-:R-:W-:-:S06]  /*11c80*/  SHF.L.U32 R11, R157, 0x3, RZ ;  /* 0x000000039d0b7819 */ /* 0x010fcc00000006ff */
[----:B------:R-:W4:Y:S01]  /*11c90*/  @P0 MUFU.LG2 R67, R2 ;  /* 0x0000000200430308 */ /* 0x000f220000000c00 */
[----:B------:R-:W-:Y:S01]  /*11ca0*/  SHF.L.U32 R10, R157, 0x2, RZ ;  /* 0x000000029d0a7819 */ /* 0x000fe200000006ff */
[----:B------:R2:W5:Y:S01]  /*11cb0*/  LD.E.64 R70, desc[UR4][R100.64+0xa8] ;  /* 0x0000a80464467980 */ /* 0x000562000c101b00 */
[----:B------:R-:W-:Y:S01]  /*11cc0*/  LOP3.LUT R11, R11, 0x1f80, RZ, 0xc0, !PT ;  /* 0x00001f800b0b7812 */ /* 0x000fe200078ec0ff */
[----:B------:R-:W-:Y:S01]  /*11cd0*/  BSSY.RECONVERGENT B0, `(.L_x_12392) ;  /* 0x0000043000007945 */ /* 0x000fe20003800200 */
[----:B------:R-:W-:Y:S02]  /*11ce0*/  LOP3.LUT R75, R5, 0x10, RZ, 0xc0, !PT ;  /* 0x00000010054b7812 */ /* 0x000fe400078ec0ff */
[----:B------:R-:W-:Y:S02]  /*11cf0*/  MOV R69, 0xff800000 ;  /* 0xff80000000457802 */ /* 0x000fe40000000f00 */
[----:B------:R-:W-:Y:S01]  /*11d00*/  SHF.R.U32.HI R68, RZ, 0x1, R157 ;  /* 0x00000001ff447819 */ /* 0x000fe2000001169d */
[----:B-1----:R-:W-:Y:S01]  /*11d10*/  @P1 FMUL.FTZ R5, R4, 0.69314718246459960938 ;  /* 0x3f31721804051820 */ /* 0x002fe20000410000 */
[----:B------:R-:W-:-:S02]  /*11d20*/  LOP3.LUT R4, R11, 0x3c, R10, 0xf8, !PT ;  /* 0x0000003c0b047812 */ /* 0x000fc400078ef80a */
[----:B------:R-:W-:Y:S01]  /*11d30*/  LOP3.LUT R13, R10, 0x1f8, RZ, 0xc0, !PT ;  /* 0x000001f80a0d7812 */ /* 0x000fe200078ec0ff */
[----:B-----5:R-:W-:Y:S01]  /*11d40*/  @P1 FFMA.FTZ R69, R0, R102, R5 ;  /* 0x0000006600451223 */ /* 0x020fe20000010005 */
[----:B------:R-:W-:Y:S02]  /*11d50*/  IADD3 R73, PT, PT, -R160, R161, RZ ;  /* 0x000000a1a0497210 */ /* 0x000fe40007ffe1ff */
[----:B------:R-:W-:Y:S01]  /*11d60*/  LOP3.LUT R8, R13, 0x38, R68, 0x78, !PT ;  /* 0x000000380d087812 */ /* 0x000fe200078e7844 */
[----:B----4-:R-:W-:Y:S01]  /*11d70*/  @P0 FMUL.FTZ R67, R67, 0.69314718246459960938 ;  /* 0x3f31721843430820 */ /* 0x010fe20000410000 */
[----:B------:R-:W-:Y:S02]  /*11d80*/  MOV R74, 0xff800000 ;  /* 0xff800000004a7802 */ /* 0x000fe40000000f00 */
[----:B------:R-:W-:Y:S01]  /*11d90*/  LEA R75, R8, R75, 0x2 ;  /* 0x0000004b084b7211 */ /* 0x000fe200078e10ff */
[----:B------:R-:W-:Y:S01]  /*11da0*/  BAR.SYNC.DEFER_BLOCKING 0x0 ;  /* 0x0000000000007b1d */ /* 0x000fe20000010000 */
[----:B------:R-:W-:Y:S01]  /*11db0*/  @P0 FFMA.FTZ R74, R0, R3, R67 ;  /* 0x00000003004a0223 */ /* 0x000fe20000010043 */
[----:B------:R-:W-:-:S02]  /*11dc0*/  SHF.R.U32.HI R79, RZ, 0x2, R157 ;  /* 0x00000002ff4f7819 */ /* 0x000fc4000001169d */
[----:B------:R-:W-:Y:S02]  /*11dd0*/  LOP3.LUT R68, R68, 0x30, RZ, 0xc0, !PT ;  /* 0x0000003044447812 */ /* 0x000fe400078ec0ff */
[----:B---3--:R-:W-:Y:S02]  /*11de0*/  SHF.R.U32.HI R72, RZ, 0x4, R72 ;  /* 0x00000004ff487819 */ /* 0x008fe40000011648 */
[----:B------:R-:W-:Y:S02]  /*11df0*/  LOP3.LUT R79, R68, 0x7, R79, 0xf8, !PT ;  /* 0x00000007444f7812 */ /* 0x000fe400078ef84f */
[C---:B------:R-:W-:Y:S02]  /*11e00*/  IADD3 R10, PT, PT, R72.reuse, 0x8, RZ ;  /* 0x00000008480a7810 */ /* 0x040fe40007ffe0ff */
[C---:B------:R-:W-:Y:S02]  /*11e10*/  IADD3 R8, PT, PT, R72.reuse, 0x10, RZ ;  /* 0x0000001048087810 */ /* 0x040fe40007ffe0ff */
[----:B------:R-:W-:-:S02]  /*11e20*/  IADD3 R64, PT, PT, R72, 0x20, RZ ;  /* 0x0000002048407810 */ /* 0x000fc40007ffe0ff */
[----:B------:R-:W-:Y:S02]  /*11e30*/  IADD3 R62, PT, PT, R72, 0x28, RZ ;  /* 0x00000028483e7810 */ /* 0x000fe40007ffe0ff */
[-C--:B------:R-:W-:Y:S02]  /*11e40*/  ISETP.GE.AND P5, PT, R10, R73.reuse, PT ;  /* 0x000000490a00720c */ /* 0x080fe40003fa6270 */
[-C--:B------:R-:W-:Y:S02]  /*11e50*/  ISETP.GE.AND P4, PT, R8, R73.reuse, PT ;  /* 0x000000490800720c */ /* 0x080fe40003f86270 */
[-C--:B------:R-:W-:Y:S02]  /*11e60*/  ISETP.GE.AND P2, PT, R64, R73.reuse, PT ;  /* 0x000000494000720c */ /* 0x080fe40003f46270 */
[-C--:B------:R-:W-:Y:S01]  /*11e70*/  ISETP.GE.AND P0, PT, R62, R73.reuse, PT ;  /* 0x000000493e00720c */ /* 0x080fe20003f06270 */
[----:B------:R1:W3:Y:S01]  /*11e80*/  LDS.128 R56, [R75+UR6] ;  /* 0x000000064b387984 */ /* 0x0002e20008000c00 */
[----:B------:R-:W-:-:S02]  /*11e90*/  ISETP.GE.AND P6, PT, R72, R73, PT ;  /* 0x000000494800720c */ /* 0x000fc40003fc6270 */
[----:B------:R-:W-:Y:S01]  /*11ea0*/  IADD3 R0, PT, PT, R72, 0x30, RZ ;  /* 0x0000003048007810 */ /* 0x000fe20007ffe0ff */
        /* <DEDUP_REMOVED lines=11> */
[----:B------:R-:W-:Y:S01]  /*11f60*/  IMAD R163, R6, UR8, R163 ;  /* 0x0000000806a37c24 */ /* 0x000fe2000f8e02a3 */
[----:B------:R-:W-:-:S03]  /*11f70*/  IADD3 R6, PT, PT, R72, 0x18, RZ ;  /* 0x0000001848067810 */ /* 0x000fc60007ffe0ff */
[----:B--2---:R-:W-:Y:S01]  /*11f80*/  IMAD R2, R163, R9, R162 ;  /* 0x00000009a3027224 */ /* 0x004fe200078e02a2 */
[----:B------:R-:W-:Y:S01]  /*11f90*/  ISETP.GE.AND P3, PT, R6, R73, PT ;  /* 0x000000490600720c */ /* 0x000fe20003f66270 */
        /* <DEDUP_REMOVED lines=8> */
[----:B------:R-:W-:Y:S01]  /*12020*/  LOP3.LUT P1, RZ, R157, 0x3, RZ, 0xc0, !PT ;  /* 0x000000039dff7812 */ /* 0x000fe2000782c0ff */
[----:B------:R2:W1:Y:S04]  /*12030*/  LDS.128 R64, [R75+UR6+0x3800] ;  /* 0x003800064b407984 */ /* 0x0004680008000c00 */
[----:B------:R2:W1:Y:S08]  /*12040*/  LDS.128 R60, [R75+UR6+0x7800] ;  /* 0x007800064b3c7984 */ /* 0x0004700008000c00 */
        /* <DEDUP_REMOVED lines=11> */
.L_x_12393:
[----:B------:R-:W-:Y:S05]  /*12100*/  BSYNC.RECONVERGENT B0 ;  /* 0x0000000000007941 */ /* 0x000fea0003800200 */
.L_x_12392:
        /* <DEDUP_REMOVED lines=18> */
[----:B--23--:R-:W-:Y:S05]  /*12230*/  @P6 RET.REL.NODEC R156 `(_ZN5flash24flash_fwd_splitkv_kernelI23Flash_fwd_kernel_traitsILi128ELi64ELi64ELi4ELb0ELb0EN7cutlass6half_tE19Flash_kernel_traitsILi128ELi64ELi64ELi4ES3_EELb0ELb0ELb0ELb0ELb1ELb0ELb1ELb1EEEvNS_16Flash_fwd_paramsE) ;  /* 0xfffffedc9c706950 */ /* 0x00cfea0003c3ffff */
[----:B------:R-:W-:Y:S01]  /*12240*/  MOV R157, 0x0 ;  /* 0x00000000009d7802 */ /* 0x000fe20000000f00 */
[----:B------:R-:W-:Y:S04]  /*12250*/  ST.E.128 desc[UR4][R76.64+0x7000], R64 ;  /* 0x007000404c007985 */ /* 0x000fe8000c101d04 */
[----:B------:R1:W-:Y:S02]  /*12260*/  ST.E.128 desc[UR4][R76.64+0x7100], R60 ;  /* 0x0071003c4c007985 */ /* 0x0003e4000c101d04 */
[----:B-1----:R-:W-:Y:S05]  /*12270*/  RET.REL.NODEC R156 `(_ZN5flash24flash_fwd_splitkv_kernelI23Flash_fwd_kernel_traitsILi128ELi64ELi64ELi4ELb0ELb0EN7cutlass6half_tE19Flash_kernel_traitsILi128ELi64ELi64ELi4ES3_EELb0ELb0ELb0ELb0ELb1ELb0ELb1ELb1EEEvNS_16Flash_fwd_paramsE) ;  /* 0xfffffedc9c607950 */ /* 0x002fea0003c3ffff */
.L_x_12391:
[----:B------:R-:W-:Y:S01]  /*12280*/  MOV R5, 0x2 ;  /* 0x0000000200057802 */ /* 0x000fe20000000f00 */
[----:B------:R-:W-:Y:S01]  /*12290*/  IMAD.MOV.U32 R6, RZ, RZ, -0x1 ;  /* 0xffffffffff067424 */ /* 0x000fe200078e00ff */
[----:B------:R-:W-:-:S07]  /*122a0*/  MOV R2, 0x1f ;  /* 0x0000001f00027802 */ /* 0x000fce0000000f00 */
[----:B-1---5:R-:W-:Y:S05]  /*122b0*/  WARPSYNC.COLLECTIVE R6, `(.L_x_12394) ;  /* 0x0000000006087348 */ /* 0x022fea0003c00000 */
[----:B------:R2:W3:Y:S02]  /*122c0*/  SHFL.BFLY P0, R8, R171, R5, R2 ;  /* 0x0c000005ab087389 */ /* 0x0004e40000000002 */
[----:B-123-5:R-:W-:Y:S05]  /*122d0*/  ENDCOLLECTIVE ;  /* 0x000000000000791b */ /* 0x02efea0003800000 */
.L_x_12394:
[----:B------:R-:W-:Y:S02]  /*122e0*/  MOV R4, R8 ;  /* 0x0000000800047202 */ /* 0x000fe40000000f00 */
[----:B------:R-:W-:-:S03]  /*122f0*/  MOV R5, 0x1 ;  /* 0x0000000100057802 */ /* 0x000fc60000000f00 */
[----:B------:R-:W-:-:S04]  /*12300*/  FADD.FTZ R9, R4, R171 ;  /* 0x000000ab04097221 */ /* 0x000fc80000010000 */
[----:B------:R-:W-:-:S07]  /*12310*/  IMAD.MOV.U32 R171, RZ, RZ, R9 ;  /* 0x000000ffffab7224 */ /* 0x000fce00078e0009 */
[----:B------:R-:W-:Y:S05]  /*12320*/  WARPSYNC.COLLECTIVE R6, `(.L_x_12395) ;  /* 0x0000000006087348 */ /* 0x000fea0003c00000 */
[----:B------:R1:W2:Y:S02]  /*12330*/  SHFL.BFLY P0, R8, R171, R5, R2 ;  /* 0x0c000005ab087389 */ /* 0x0002a40000000002 */
[----:B-12---:R-:W-:Y:S05]  /*12340*/  ENDCOLLECTIVE ;  /* 0x000000000000791b */ /* 0x006fea0003800000 */
.L_x_12395:
[----:B------:R-:W-:Y:S01]  /*12350*/  MOV R171, R169 ;  /* 0x000000a900ab7202 */ /* 0x000fe20000000f00 */
[----:B------:R-:W-:Y:S01]  /*12360*/  IMAD.MOV.U32 R4, RZ, RZ, R8 ;  /* 0x000000ffff047224 */ /* 0x000fe200078e0008 */
[----:B------:R-:W-:-:S03]  /*12370*/  MOV R5, 0x2 ;  /* 0x0000000200057802 */ /* 0x000fc60000000f00 */
[----:B------:R-:W-:-:S07]  /*12380*/  FADD.FTZ R4, R9, R4 ;  /* 0x0000000409047221 */ /* 0x000fce0000010000 */
[----:B------:R-:W-:Y:S05]  /*12390*/  WARPSYNC.COLLECTIVE R6, `(.L_x_12396) ;  /* 0x0000000006087348 */ /* 0x000fea0003c00000 */
[----:B------:R1:W2:Y:S02]  /*123a0*/  SHFL.BFLY P0, R8, R171, R5, R2 ;  /* 0x0c000005ab087389 */ /* 0x0002a40000000002 */
[----:B-12---:R-:W-:Y:S05]  /*123b0*/  ENDCOLLECTIVE ;  /* 0x000000000000791b */ /* 0x006fea0003800000 */
.L_x_12396:
[----:B------:R-:W-:Y:S01]  /*123c0*/  FADD.FTZ R7, R8, R169 ;  /* 0x000000a908077221 */ /* 0x000fe20000010000 */
[----:B------:R-:W-:-:S03]  /*123d0*/  MOV R5, 0x1 ;  /* 0x0000000100057802 */ /* 0x000fc60000000f00 */
[----:B------:R-:W-:-:S07]  /*123e0*/  IMAD.MOV.U32 R171, RZ, RZ, R7 ;  /* 0x000000ffffab7224 */ /* 0x000fce00078e0007 */
[----:B------:R-:W-:Y:S05]  /*123f0*/  WARPSYNC.COLLECTIVE R6, `(.L_x_12397) ;  /* 0x0000000006087348 */ /* 0x000fea0003c00000 */
[----:B------:R1:W2:Y:S02]  /*12400*/  SHFL.BFLY P0, R8, R171, R5, R2 ;  /* 0x0c000005ab087389 */ /* 0x0002a40000000002 */
[----:B-12---:R-:W-:Y:S05]  /*12410*/  ENDCOLLECTIVE ;  /* 0x000000000000791b */ /* 0x006fea0003800000 */
.L_x_12397:
[----:B------:R-:W-:Y:S01]  /*12420*/  MOV R10, R8 ;  /* 0x00000008000a7202 */ /* 0x000fe20000000f00 */
[----:B------:R-:W-:Y:S06]  /*12430*/  BRA `(.L_x_12398) ;  /* 0xffffffec00f47947 */ /* 0x000fec000383ffff */
.L_x_12399:
        /* <DEDUP_REMOVED lines=12> */
.L_x_14992:


//--------------------- .text._ZN5flash24flash_fwd_splitkv_kernelI23Flash_fwd_kernel_traitsILi128ELi64ELi64ELi4ELb0ELb0EN7cutlass6half_tE19Flash_kernel_traitsILi128ELi64ELi64ELi4ES3_EELb0ELb0ELb0ELb0ELb1ELb1ELb1ELb1EEEvNS_16Flash_fwd_paramsE --------------------------
	.section	.text._ZN5flash24flash_fwd_splitkv_kernelI23Flash_fwd_kernel_traitsILi128ELi64ELi64ELi4ELb0ELb0EN7cutlass6half_tE19Flash_kernel_traitsILi128ELi64ELi64ELi4ES3_EELb0ELb0ELb0ELb0ELb1ELb1ELb1ELb1EEEvNS_16Flash_fwd_paramsE,"ax",@progbits
	.align	128
        .global         _ZN5flash24flash_fwd_splitkv_kernelI23Flash_fwd_kernel_traitsILi128ELi64ELi64ELi4ELb0ELb0EN7cutlass6half_tE19Flash_kernel_traitsILi128ELi64ELi64ELi4ES3_EELb0ELb0ELb0ELb0ELb1ELb1ELb1ELb1EEEvNS_16Flash_fwd_paramsE
        .type           _ZN5flash24flash_fwd_splitkv_kernelI23Flash_fwd_kernel_traitsILi128ELi64ELi64ELi4ELb0ELb0EN7cutlass6half_tE19Flash_kernel_traitsILi128ELi64ELi64ELi4ES3_EELb0ELb0ELb0ELb0ELb1ELb1ELb1ELb1EEEvNS_16Flash_fwd_paramsE,@function
        .size           _ZN5flash24flash_fwd_splitkv_kernelI23Flash_fwd_kernel_traitsILi128ELi64ELi64ELi4ELb0ELb0EN7cutlass6half_tE19Flash_kernel_traitsILi128ELi64ELi64ELi4ES3_EELb0ELb0ELb0ELb0ELb1ELb1ELb1ELb1EEEvNS_16Flash_fwd_paramsE,(.L_x_14993 - _ZN5flash24flash_fwd_splitkv_kernelI23Flash_fwd_kernel_traitsILi128ELi64ELi64ELi4ELb0ELb0EN7cutlass6half_tE19Flash_kernel_traitsILi128ELi64ELi64ELi4ES3_EELb0ELb0ELb0ELb0ELb1ELb1ELb1ELb1EEEvNS_16Flash_fwd_paramsE)
        .other          _ZN5flash24flash_fwd_splitkv_kernelI23Flash_fwd_kernel_traitsILi128ELi64ELi64ELi4ELb0ELb0EN7cutlass6half_tE19Flash_kernel_traitsILi128ELi64ELi64ELi4ES3_EELb0ELb0ELb0ELb0ELb1ELb1ELb1ELb1EEEvNS_16Flash_fwd_paramsE,@"STO_CUDA_ENTRY STV_DEFAULT"
_ZN5flash24flash_fwd_splitkv_kernelI23Flash_fwd_kernel_traitsILi128ELi64ELi64ELi4ELb0ELb0EN7cutlass6half_tE19Flash_kernel_traitsILi128ELi64ELi64ELi4ES3_EELb0ELb0ELb0ELb0ELb1ELb1ELb1ELb1EEEvNS_16Flash_fwd_paramsE:
.text._ZN5flash24flash_fwd_splitkv_kernelI23Flash_fwd_kernel_traitsILi128ELi64ELi64ELi4ELb0ELb0EN7cutlass6half_tE19Flash_kernel_traitsILi128ELi64ELi64ELi4ES3_EELb0ELb0ELb0ELb0ELb1ELb1ELb1ELb1EEEvNS_16Flash_fwd_paramsE:
        /* <DEDUP_REMOVED lines=29> */
[----:B------:R-:W-:Y:S05]  /*01d0*/  CALL.REL.NOINC `($_ZN5flash24flash_fwd_splitkv_kernelI23Flash_fwd_kernel_traitsILi128ELi64ELi64ELi4ELb0ELb0EN7cutlass6half_tE19Flash_kernel_traitsILi128ELi64ELi64ELi4ES3_EELb0ELb0ELb0ELb0ELb1ELb1ELb1ELb1EEEvNS_16Flash_fwd_paramsE$_ZN5flash30compute_attn_1rowblock_splitkvI23Flash_fwd_kernel_traitsILi128ELi64ELi64ELi4ELb0ELb0EN7cutlass6half_tE19Flash_kernel_traitsILi128ELi64ELi64ELi4ES3_EELb0ELb0ELb0ELb0ELb1ELb1ELb1ELb1ENS_16Flash_fwd_paramsEEEvRKT8_iiiii) ;  /* 0x0000000000087944 */ /* 0x000fea0003c00000 */
[----:B------:R-:W-:Y:S05]  /*01e0*/  BSYNC.RECONVERGENT B3 ;  /* 0x0000000000037941 */ /* 0x000fea0003800200 */
.L_x_12400:
[----:B------:R-:W-:Y:S05]  /*01f0*/  EXIT ;  /* 0x000000000000794d */ /* 0x000fea0003800000 */
        .type           $_ZN5flash24flash_fwd_splitkv_kernelI23Flash_fwd_kernel_traitsILi128ELi64ELi64ELi4ELb0ELb0EN7cutlass6half_tE19Flash_kernel_traitsILi128ELi64ELi64ELi4ES3_EELb0ELb0ELb0ELb0ELb1ELb1ELb1ELb1EEEvNS_16Flash_fwd_paramsE$_ZN5flash30compute_attn_1rowblock_splitkvI23Flash_fwd_kernel_traitsILi128ELi64ELi64ELi4ELb0ELb0EN7cutlass6half_tE19Flash_kernel_traitsILi128ELi64ELi64ELi4ES3_EELb0ELb0ELb0ELb0ELb1ELb1ELb1ELb1ENS_16Flash_fwd_paramsEEEvRKT8_iiiii,@function
        .size           $_ZN5flash24flash_fwd_splitkv_kernelI23Flash_fwd_kernel_traitsILi128ELi64ELi64ELi4ELb0ELb0EN7cutlass6half_tE19Flash_kernel_traitsILi128ELi64ELi64ELi4ES3_EELb0ELb0ELb0ELb0ELb1ELb1ELb1ELb1EEEvNS_16Flash_fwd_paramsE$_ZN5flash30compute_attn_1rowblock_splitkvI23Flash_fwd_kernel_traitsILi128ELi64ELi64ELi4ELb0ELb0EN7cutlass6half_tE19Flash_kernel_traitsILi128ELi64ELi64ELi4ES3_EELb0ELb0ELb0ELb0ELb1ELb1ELb1ELb1ENS_16Flash_fwd_paramsEEEvRKT8_iiiii,(.L_x_14993 - $_ZN5flash24flash_fwd_splitkv_kernelI23Flash_fwd_kernel_traitsILi128ELi64ELi64ELi4ELb0ELb0EN7cutlass6half_tE19Flash_kernel_traitsILi128ELi64ELi64ELi4ES3_EELb0ELb0ELb0ELb0ELb1ELb1ELb1ELb1EEEvNS_16Flash_fwd_paramsE$_ZN5flash30compute_attn_1rowblock_splitkvI23Flash_fwd_kernel_traitsILi128ELi64ELi64ELi4ELb0ELb0EN7cutlass6half_tE19Flash_kernel_traitsILi128ELi64ELi64ELi4ES3_EELb0ELb0ELb0ELb0ELb1ELb1ELb1ELb1ENS_16Flash_fwd_paramsEEEvRKT8_iiiii)
$_ZN5flash24flash_fwd_splitkv_kernelI23Flash_fwd_kernel_traitsILi128ELi64ELi64ELi4ELb0ELb0EN7cutlass6half_tE19Flash_kernel_traitsILi128ELi64ELi64ELi4ES3_EELb0ELb0ELb0ELb0ELb1ELb1ELb1ELb1EEEvNS_16Flash_fwd_paramsE$_ZN5flash30compute_attn_1rowblock_splitkvI23Flash_fwd_kernel_traitsILi128ELi64ELi64ELi4ELb0ELb0EN7cutlass6half_tE19Flash_kernel_traitsILi128ELi64ELi64ELi4ES3_EELb0ELb0ELb0ELb0ELb1ELb1ELb1ELb1ENS_16Flash_fwd_paramsEEEvRKT8_iiiii:
        /* <DEDUP_REMOVED lines=39> */
.L_x_12402:
[----:B------:R-:W-:Y:S05]  /*0470*/  BSYNC.RECONVERGENT B0 ;  /* 0x0000000000007941 */ /* 0x000fea0003800200 */
.L_x_12401:
[----:B------:R-:W-:Y:S04]  /*0480*/  BSSY.RECONVERGENT B0, `(.L_x_12403) ;  /* 0x0000007000007945 */ /* 0x000fe80003800200 */
[----:B------:R-:W-:Y:S05]  /*0490*/  @!P3 BRA `(.L_x_12404) ;  /* 0x000000000014b947 */ /* 0x000fea0003800000 */
[----:B------:R-:W4:Y:S02]  /*04a0*/  LD.E.U8 R0, desc[UR4][R100.64+0x1b2] ;  /* 0x0001b20464007980 */ /* 0x000f24000c101100 */
[----:B----4-:R-:W-:-:S13]  /*04b0*/  ISETP.NE.AND P1, PT, R0, RZ, PT ;  /* 0x000000ff0000720c */ /* 0x010fda0003f25270 */
[----:B------:R-:W4:Y:S02]  /*04c0*/  @P1 LD.E R7, desc[UR4][R16.64+0x4] ;  /* 0x0000040410071980 */ /* 0x000f24000c101900 */
[----:B----45:R-:W-:-:S06]  /*04d0*/  @P1 IADD3 R84, PT, PT, R7, -R12, RZ ;  /* 0x8000000c07541210 */ /* 0x030fcc0007ffe0ff */
[----:B------:R4:W5:Y:S02]  /*04e0*/  @!P1 LD.E R84, desc[UR4][R16.64] ;  /* 0x0000000410549980 */ /* 0x000964000c101900 */
.L_x_12404:
[----:B------:R-:W-:Y:S05]  /*04f0*/  BSYNC.RECONVERGENT B0 ;  /* 0x0000000000007941 */ /* 0x000fea0003800200 */
.L_x_12403:
        /* <DEDUP_REMOVED lines=9> */
.L_x_12406:
[----:B------:R-:W5:Y:S01]  /*0590*/  LD.E.64 R2, desc[UR4][R100.64+0x108] ;  /* 0x0001080464027980 */ /* 0x000f62000c101b00 */
[----:B------:R-:W-:Y:S01]  /*05a0*/  BSSY.RECONVERGENT B0, `(.L_x_12408) ;  /* 0x0000006000007945 */ /* 0x000fe20003800200 */
[----:B-----5:R-:W-:-:S04]  /*05b0*/  ISETP.NE.U32.AND P0, PT, R2, RZ, PT ;  /* 0x000000ff0200720c */ /* 0x020fc80003f05070 */
[----:B------:R-:W-:Y:S01]  /*05c0*/  ISETP.NE.AND.EX P0, PT, R3, RZ, PT, P0 ;  /* 0x000000ff0300720c */ /* 0x000fe20003f05300 */
[----:B------:R-:W-:-:S12]  /*05d0*/  IMAD.MOV.U32 R3, RZ, RZ, RZ ;  /* 0x000000ffff037224 */ /* 0x000fd800078e00ff */
[----:B------:R-:W-:Y:S05]  /*05e0*/  @!P0 BRA `(.L_x_12409) ;  /* 0x0000000000048947 */ /* 0x000fea0003800000 */
[----:B------:R1:W5:Y:S02]  /*05f0*/  LD.E R3, desc[UR4][R100.64+0xbc] ;  /* 0x0000bc0464037980 */ /* 0x000364000c101900 */
.L_x_12409:
[----:B------:R-:W-:Y:S05]  /*0600*/  BSYNC.RECONVERGENT B0 ;  /* 0x0000000000007941 */ /* 0x000fea0003800200 */
.L_x_12408:
[----:B-----5:R-:W-:Y:S02]  /*0610*/  IADD3 R78, PT, PT, R84, R3, RZ ;  /* 0x00000003544e7210 */ /* 0x020fe40007ffe0ff */
.L_x_12407:
[----:B------:R-:W-:Y:S05]  /*0620*/  BSYNC.RECONVERGENT B1 ;  /* 0x0000000000017941 */ /* 0x000fea0003800200 */
.L_x_12405:
[----:B------:R-:W-:Y:S01]  /*0630*/  IMAD.SHL.U32 R160, R5, 0x40, RZ ;  /* 0x0000004005a07824 */ /* 0x000fe200078e00ff */
[----:B------:R-:W-:Y:S01]  /*0640*/  MOV R2, R156 ;  /* 0x0000009c00027202 */ /* 0x000fe20000000f00 */
[----:B------:R-:W-:-:S03]  /*0650*/  IMAD.MOV.U32 R3, RZ, RZ, 0x0 ;  /* 0x00000000ff037424 */ /* 0x000fc600078e00ff */
[----:B------:R-:W-:-:S13]  /*0660*/  ISETP.GT.AND P0, PT, R161, R160, PT ;  /* 0x000000a0a100720c */ /* 0x000fda0003f04270 */
[----:B-1234-:R-:W-:Y:S05]  /*0670*/  @!P0 RET.REL.NODEC R2 `(_ZN5flash24flash_fwd_splitkv_kernelI23Flash_fwd_kernel_traitsILi128ELi64ELi64ELi4ELb0ELb0EN7cutlass6half_tE19Flash_kernel_traitsILi128ELi64ELi64ELi4ES3_EELb0ELb0ELb0ELb0ELb1ELb1ELb1ELb1EEEvNS_16Flash_fwd_paramsE) ;  /* 0xfffffff802608950 */ /* 0x01efea0003c3ffff */
        /* <DEDUP_REMOVED lines=118> */
[----:B-1----:R-:W-:Y:S05]  /*0de0*/  @P0 RET.REL.NODEC R156 `(_ZN5flash24flash_fwd_splitkv_kernelI23Flash_fwd_kernel_traitsILi128ELi64ELi64ELi4ELb0ELb0EN7cutlass6half_tE19Flash_kernel_traitsILi128ELi64ELi64ELi4ES3_EELb0ELb0ELb0ELb0ELb1ELb1ELb1ELb1EEEvNS_16Flash_fwd_paramsE) ;  /* 0xfffffff09c840950 */ /* 0x002fea0003c3ffff */
[----:B------:R-:W-:Y:S02]  /*0df0*/  MOV R3, 0xff800000 ;  /* 0xff80000000037802 */ /* 0x000fe40000000f00 */
[----:B------:R-:W-:-:S03]  /*0e00*/  MOV R157, 0x0 ;  /* 0x00000000009d7802 */ /* 0x000fc60000000f00 */
[----:B------:R1:W-:Y:S02]  /*0e10*/  ST.E desc[UR4][R6.64+0xe0], R3 ;  /* 0x0000e00306007985 */ /* 0x0003e4000c101904 */
[----:B-1----:R-:W-:Y:S05]  /*0e20*/  RET.REL.NODEC R156 `(_ZN5flash24flash_fwd_splitkv_kernelI23Flash_fwd_kernel_traitsILi128ELi64ELi64ELi4ELb0ELb0EN7cutlass6half_tE19Flash_kernel_traitsILi128ELi64ELi64ELi4ES3_EELb0ELb0ELb0ELb0ELb1ELb1ELb1ELb1EEEvNS_16Flash_fwd_paramsE) ;  /* 0xfffffff09c747950 */ /* 0x002fea0003c3ffff */
.L_x_12410:
        /* <DEDUP_REMOVED lines=101> */
.L_x_12412:
        /* <DEDUP_REMOVED lines=80> */
.L_x_12413:
[----:B------:R-:W-:Y:S05]  /*1980*/  BSYNC.RECONVERGENT B0 ;  /* 0x0000000000007941 */ /* 0x000fea0003800200 */
.L_x_12411:
        /* <DEDUP_REMOVED lines=208> */
.L_x_12437:
        /* <DEDUP_REMOVED lines=19> */
[----:B------:R-:W-:Y:S02]  /*27c0*/  @P6 LEA.HI.X R27, R128, R83, R129, 0x5, P1 ;  /* 0x00000053801b6211 */ /* 0x000fe400008f2c81 */
[C---:B------:R-:W-:Y:S02]  /*27d0*/  @P6 LEA R30, P1, R80.reuse, R94, 0x1 ;  /* 0x0000005e501e6211 */ /* 0x040fe400078208ff */
        /* <DEDUP_REMOVED lines=71> */
.L_x_12416:
        /* <DEDUP_REMOVED lines=111> */
.L_x_12420:
[----:B------:R-:W-:Y:S05]  /*3340*/  BSYNC.RECONVERGENT B0 ;  /* 0x0000000000007941 */ /* 0x000fea0003800200 */
.L_x_12419:
        /* <DEDUP_REMOVED lines=104> */
.L_x_12422:
[----:B------:R-:W-:Y:S05]  /*39d0*/  BSYNC.RECONVERGENT B0 ;  /* 0x0000000000007941 */ /* 0x000fea0003800200 */
.L_x_12421:
        /* <DEDUP_REMOVED lines=108> */
.L_x_12424:
[----:B------:R-:W-:Y:S05]  /*40a0*/  BSYNC.RECONVERGENT B0 ;  /* 0x0000000000007941 */ /* 0x000fea0003800200 */
.L_x_12423:
        /* <DEDUP_REMOVED lines=112> */
.L_x_12426:
[----:B------:R-:W-:Y:S05]  /*47b0*/  BSYNC.RECONVERGENT B0 ;  /* 0x0000000000007941 */ /* 0x000fea0003800200 */
.L_x_12425:
[----:B------:R-:W5:Y:S02]  /*47c0*/  LD.E R3, desc[UR4][R100.64+0xd0] ;  /* 0x0000d00464037980 */ /* 0x000f64000c101900 */
[----:B-----5:R-:W-:Y:S05]  /*47d0*/  IMAD.U32 R3, R3, -0x20, RZ ;  /* 0xffffffe003037824 */ /* 0x020fea00078e00ff */
[C---:B------:R-:W-:Y:S02]  /*47e0*/  LEA R22, P1, R3.reuse, R22, 0x1 ;  /* 0x0000001603167211 */ /* 0x040fe400078208ff */
[C---:B------:R-:W-:Y:S02]  /*47f0*/  LEA R58, P0, R3.reuse, R58, 0x1 ;  /* 0x0000003a033a7211 */ /* 0x040fe400078008ff */
[C---:B------:R-:W-:Y:S02]  /*4800*/  LEA.HI.X.SX32 R23, R3.reuse, R23, 0x1, P1 ;  /* 0x0000001703177211 */ /* 0x040fe400008f0eff */
[----:B------:R-:W-:Y:S01]  /*4810*/  LEA.HI.X.SX32 R59, R3, R59, 0x1, P0 ;  /* 0x0000003b033b7211 */ /* 0x000fe200000f0eff */
[----:B------:R-:W-:Y:S05]  /*4820*/  BRA `(.L_x_12417) ;  /* 0x0000002c00987947 */ /* 0x000fea0003800000 */
.L_x_12418:
        /* <DEDUP_REMOVED lines=182> */
.L_x_12428:
[----:B------:R-:W-:Y:S05]  /*5390*/  BSYNC.RECONVERGENT B0 ;  /* 0x0000000000007941 */ /* 0x000fea0003800200 */
.L_x_12427:
        /* <DEDUP_REMOVED lines=182> */
.L_x_12430:
[----:B------:R-:W-:Y:S05]  /*5f00*/  BSYNC.RECONVERGENT B0 ;  /* 0x0000000000007941 */ /* 0x000fea0003800200 */
.L_x_12429:
        /* <DEDUP_REMOVED lines=182> */
.L_x_12432:
[----:B------:R-:W-:Y:S05]  /*6a70*/  BSYNC.RECONVERGENT B0 ;  /* 0x0000000000007941 */ /* 0x000fea0003800200 */
.L_x_12431:
        /* <DEDUP_REMOVED lines=185> */
.L_x_12434:
[----:B------:R-:W-:Y:S05]  /*7610*/  BSYNC.RECONVERGENT B0 ;  /* 0x0000000000007941 */ /* 0x000fea0003800200 */
.L_x_12433:
[----:B------:R-:W5:Y:S01]  /*7620*/  LD.E R3, desc[UR4][R100.64+0xd0] ;  /* 0x0000d00464037980 */ /* 0x000f62000c101900 */
[----:B------:R-:W-:Y:S02]  /*7630*/  IMAD.MOV.U32 R89, RZ, RZ, R85 ;  /* 0x000000ffff597224 */ /* 0x000fe400078e0055 */
[----:B-----5:R-:W-:Y:S05]  /*7640*/  IMAD.U32 R3, R3, -0x20, RZ ;  /* 0xffffffe003037824 */ /* 0x020fea00078e00ff */
[C---:B------:R-:W-:Y:S02]  /*7650*/  LEA R90, P1, R3.reuse, R90, 0x1 ;  /* 0x0000005a035a7211 */ /* 0x040fe400078208ff */
[C---:B------:R-:W-:Y:S02]  /*7660*/  LEA R88, P0, R3.reuse, R88, 0x1 ;  /* 0x0000005803587211 */ /* 0x040fe400078008ff */
[C---:B------:R-:W-:Y:S02]  /*7670*/  LEA.HI.X.SX32 R91, R3.reuse, R91, 0x1, P1 ;  /* 0x0000005b035b7211 */ /* 0x040fe400008f0eff */
[----:B------:R-:W-:Y:S09]  /*7680*/  LEA.HI.X.SX32 R85, R3, R89, 0x1, P0 ;  /* 0x0000005903557211 */ /* 0x000ff200000f0eff */
.L_x_12417:
[----:B------:R-:W-:Y:S05]  /*7690*/  BSYNC.RECONVERGENT B1 ;  /* 0x0000000000017941 */ /* 0x000fea0003800200 */
.L_x_12415:
        /* <DEDUP_REMOVED lines=101> */
.L_x_12436:
[----:B------:R-:W-:Y:S05]  /*7cf0*/  BSYNC.RECONVERGENT B0 ;  /* 0x0000000000007941 */ /* 0x000fea0003800200 */
.L_x_12435:
[----:B------:R-:W-:Y:S05]  /*7d00*/  @P3 BRA `(.L_x_12437) ;  /* 0xffffffa800603947 */ /* 0x000fea000383ffff */
.L_x_12414:
        /* <DEDUP_REMOVED lines=34> */
.L_x_12441:
[----:B------:R-:W-:Y:S05]  /*7f30*/  BSYNC.RECONVERGENT B0 ;  /* 0x0000000000007941 */ /* 0x000fea0003800200 */
.L_x_12440:
        /* <DEDUP_REMOVED lines=10> */
.L_x_12439:
        /* <DEDUP_REMOVED lines=78> */
.L_x_12447:
[----:B------:R-:W-:Y:S05]  /*84c0*/  BSYNC.RECONVERGENT B0 ;  /* 0x0000000000007941 */ /* 0x000fea0003800200 */
.L_x_12446:
        /* <DEDUP_REMOVED lines=46> */
.L_x_12449:
[----:B------:R-:W-:Y:S05]  /*87b0*/  BSYNC.RECONVERGENT B0 ;  /* 0x0000000000007941 */ /* 0x000fea0003800200 */
.L_x_12448:
[----:B-----5:R3:W-:Y:S02]  /*87c0*/  STS.128 [R76+0x2000], R8 ;  /* 0x002000084c007388 */ /* 0x0207e40000000c00 */
.L_x_12445:
[----:B------:R-:W-:Y:S05]  /*87d0*/  BSYNC.RECONVERGENT B1 ;  /* 0x0000000000017941 */ /* 0x000fea0003800200 */
.L_x_12444:
        /* <DEDUP_REMOVED lines=50> */
.L_x_12453:
[----:B------:R-:W-:Y:S05]  /*8b00*/  BSYNC.RECONVERGENT B0 ;  /* 0x0000000000007941 */ /* 0x000fea0003800200 */
.L_x_12452:
        /* <DEDUP_REMOVED lines=46> */
.L_x_12455:
[----:B------:R-:W-:Y:S05]  /*8df0*/  BSYNC.RECONVERGENT B0 ;  /* 0x0000000000007941 */ /* 0x000fea0003800200 */
.L_x_12454:
[----:B-----5:R4:W-:Y:S02]  /*8e00*/  STS.128 [R76+0x2800], R8 ;  /* 0x002800084c007388 */ /* 0x0209e40000000c00 */
.L_x_12451:
[----:B------:R-:W-:Y:S05]  /*8e10*/  BSYNC.RECONVERGENT B1 ;  /* 0x0000000000017941 */ /* 0x000fea0003800200 */
.L_x_12450:
        /* <DEDUP_REMOVED lines=50> */
.L_x_12459:
[----:B------:R-:W-:Y:S05]  /*9140*/  BSYNC.RECONVERGENT B0 ;  /* 0x0000000000007941 */ /* 0x000fea0003800200 */
.L_x_12458:
        /* <DEDUP_REMOVED lines=46> */
.L_x_12461:
[----:B------:R-:W-:Y:S05]  /*9430*/  BSYNC.RECONVERGENT B0 ;  /* 0x0000000000007941 */ /* 0x000fea0003800200 */
.L_x_12460:
[----:B-----5:R3:W-:Y:S02]  /*9440*/  STS.128 [R76+0x3000], R8 ;  /* 0x003000084c007388 */ /* 0x0207e40000000c00 */
.L_x_12457:
[----:B------:R-:W-:Y:S05]  /*9450*/  BSYNC.RECONVERGENT B1 ;  /* 0x0000000000017941 */ /* 0x000fea0003800200 */
.L_x_12456:
        /* <DEDUP_REMOVED lines=51> */
.L_x_12463:
[----:B------:R-:W-:Y:S05]  /*9790*/  BSYNC.RECONVERGENT B0 ;  /* 0x0000000000007941 */ /* 0x000fea0003800200 */
.L_x_12462:
        /* <DEDUP_REMOVED lines=45> */
.L_x_12465:
[----:B------:R-:W-:Y:S05]  /*9a70*/  BSYNC.RECONVERGENT B0 ;  /* 0x0000000000007941 */ /* 0x000fea0003800200 */
.L_x_12464:
[----:B-----5:R3:W-:Y:S01]  /*9a80*/  STS.128 [R76+0x3800], R8 ;  /* 0x003800084c007388 */ /* 0x0207e20000000c00 */
[----:B------:R-:W-:Y:S05]  /*9a90*/  BRA `(.L_x_12442) ;  /* 0x0000002800d47947 */ /* 0x000fea0003800000 */
.L_x_12443:
        /* <DEDUP_REMOVED lines=89> */
.L_x_12469:
[----:B------:R-:W-:Y:S05]  /*a030*/  BSYNC.RECONVERGENT B0 ;  /* 0x0000000000007941 */ /* 0x000fea0003800200 */
.L_x_12468:
        /* <DEDUP_REMOVED lines=82> */
.L_x_12471:
[----:B------:R-:W-:Y:S05]  /*a560*/  BSYNC.RECONVERGENT B0 ;  /* 0x0000000000007941 */ /* 0x000fea0003800200 */
.L_x_12470:
[----:B-----5:R3:W-:Y:S02]  /*a570*/  STS.128 [R76+0x2000], R28 ;  /* 0x0020001c4c007388 */ /* 0x0207e40000000c00 */
.L_x_12467:
[----:B------:R-:W-:Y:S05]  /*a580*/  BSYNC.RECONVERGENT B1 ;  /* 0x0000000000017941 */ /* 0x000fea0003800200 */
.L_x_12466:
        /* <DEDUP_REMOVED lines=86> */
.L_x_12475:
[----:B------:R-:W-:Y:S05]  /*aaf0*/  BSYNC.RECONVERGENT B0 ;  /* 0x0000000000007941 */ /* 0x000fea0003800200 */
.L_x_12474:
        /* <DEDUP_REMOVED lines=83> */
.L_x_12477:
[----:B------:R-:W-:Y:S05]  /*b030*/  BSYNC.RECONVERGENT B0 ;  /* 0x0000000000007941 */ /* 0x000fea0003800200 */
.L_x_12476:
[----:B-----5:R3:W-:Y:S02]  /*b040*/  STS.128 [R76+0x2800], R28 ;  /* 0x0028001c4c007388 */ /* 0x0207e40000000c00 */
.L_x_12473:
[----:B------:R-:W-:Y:S05]  /*b050*/  BSYNC.RECONVERGENT B1 ;  /* 0x0000000000017941 */ /* 0x000fea0003800200 */
.L_x_12472:
        /* <DEDUP_REMOVED lines=86> */
.L_x_12481:
[----:B------:R-:W-:Y:S05]  /*b5c0*/  BSYNC.RECONVERGENT B0 ;  /* 0x0000000000007941 */ /* 0x000fea0003800200 */
.L_x_12480:
        /* <DEDUP_REMOVED lines=83> */
.L_x_12483:
[----:B------:R-:W-:Y:S05]  /*bb00*/  BSYNC.RECONVERGENT B0 ;  /* 0x0000000000007941 */ /* 0x000fea0003800200 */
.L_x_12482:
[----:B-----5:R3:W-:Y:S02]  /*bb10*/  STS.128 [R76+0x3000], R28 ;  /* 0x0030001c4c007388 */ /* 0x0207e40000000c00 */
.L_x_12479:
[----:B------:R-:W-:Y:S05]  /*bb20*/  BSYNC.RECONVERGENT B1 ;  /* 0x0000000000017941 */ /* 0x000fea0003800200 */
.L_x_12478:
        /* <DEDUP_REMOVED lines=87> */
.L_x_12485:
[----:B------:R-:W-:Y:S05]  /*c0a0*/  BSYNC.RECONVERGENT B0 ;  /* 0x0000000000007941 */ /* 0x000fea0003800200 */
.L_x_12484:
        /* <DEDUP_REMOVED lines=82> */
.L_x_12487:
[----:B------:R-:W-:Y:S05]  /*c5d0*/  BSYNC.RECONVERGENT B0 ;  /* 0x0000000000007941 */ /* 0x000fea0003800200 */
.L_x_12486:
[----:B-----5:R3:W-:Y:S02]  /*c5e0*/  STS.128 [R76+0x3800], R28 ;  /* 0x0038001c4c007388 */ /* 0x0207e40000000c00 */
.L_x_12442:
[----:B------:R-:W-:Y:S05]  /*c5f0*/  BSYNC.RECONVERGENT B2 ;  /* 0x0000000000027941 */ /* 0x000fea0003800200 */
.L_x_12438:
[----:B--2---:R-:W-:-:S05]  /*c600*/  IMAD.IADD R3, R78, 0x1, -R158 ;  /* 0x000000014e037824 */ /* 0x004fca00078e0a9e */
[-C--:B------:R-:W-:Y:S02]  /*c610*/  ISETP.GE.AND P5, PT, R26, R3.reuse, PT ;  /* 0x000000031a00720c */ /* 0x080fe40003fa6270 */
[-C--:B------:R-:W-:Y:S02]  /*c620*/  ISETP.GE.AND P3, PT, R38, R3.reuse, PT ;  /* 0x000000032600720c */ /* 0x080fe40003f66270 */
[-C--:B------:R-:W-:Y:S02]  /*c630*/  ISETP.GE.AND P4, PT, R36, R3.reuse, PT ;  /* 0x000000032400720c */ /* 0x080fe40003f86270 */
[-C--:B------:R-:W-:Y:S02]  /*c640*/  ISETP.GE.AND P6, PT, R126, R3.reuse, PT ;  /* 0x000000037e00720c */ /* 0x080fe40003fc6270 */
[-C--:B------:R-:W-:Y:S02]  /*c650*/  ISETP.GE.AND P2, PT, R26, R3.reuse, PT ;  /* 0x000000031a00720c */ /* 0x080fe40003f46270 */
[----:B------:R-:W-:-:S03]  /*c660*/  ISETP.GE.AND P1, PT, R38, R3, PT ;  /* 0x000000032600720c */ /* 0x000fc60003f26270 */
[CC--:B-1----:R-:W-:Y:S02]  /*c670*/  @!P5 LEA R4, P0, R74.reuse, R152.reuse, 0x1 ;  /* 0x000000984a04d211 */ /* 0x0c2fe400078008ff */
[----:B------:R-:W-:Y:S02]  /*c680*/  @!P3 IMAD.MOV.U32 R153, RZ, RZ, R151 ;  /* 0x000000ffff99b224 */ /* 0x000fe400078e0097 */
[----:B------:R-:W-:Y:S01]  /*c690*/  @!P5 LEA.HI.X R5, R74, R151, R75, 0x1, P0 ;  /* 0x000000974a05d211 */ /* 0x000fe200000f0c4b */
[----:B------:R-:W-:Y:S01]  /*c6a0*/  @!P3 IMAD R0, R149, 0x60, RZ ;  /* 0x000000609500b824 */ /* 0x000fe200078e02ff */
[C---:B---34-:R-:W-:Y:S01]  /*c6b0*/  @!P4 LEA R8, P0, R148.reuse, R152, 0x6 ;  /* 0x000000989408c211 */ /* 0x058fe200078030ff */
[----:B------:R-:W-:-:S03]  /*c6c0*/  @!P3 IMAD.WIDE.U32 R6, R148, 0x60, R152 ;  /* 0x000000609406b825 */ /* 0x000fc600078e0098 */
[----:B-----5:R-:W-:Y:S01]  /*c6d0*/  @!P4 LEA.HI.X R9, R148, R151, R149, 0x6, P0 ;  /* 0x000000979409c211 */ /* 0x020fe200000f3495 */
[----:B------:R-:W-:Y:S02]  /*c6e0*/  @!P6 IMAD.MOV.U32 R153, RZ, RZ, R151 ;  /* 0x000000ffff99e224 */ /* 0x000fe400078e0097 */
[----:B------:R-:W-:Y:S02]  /*c6f0*/  @!P3 IMAD.IADD R7, R0, 0x1, R7 ;  /* 0x000000010007b824 */ /* 0x000fe400078e0207 */
[----:B------:R-:W-:Y:S01]  /*c700*/  @!P1 IMAD R0, R105, 0x60, RZ ;  /* 0x0000006069009824 */ /* 0x000fe200078e02ff */
[----:B------:R-:W-:Y:S01]  /*c710*/  @!PT LDS RZ, [RZ] ;  /* 0x00000000fffff984 */ /* 0x000fe20000000800 */
[----:B------:R-:W-:Y:S01]  /*c720*/  @!PT LDS RZ, [RZ] ;  /* 0x00000000fffff984 */ /* 0x000fe20000000800 */
[----:B------:R-:W-:Y:S01]  /*c730*/  @!PT LDS RZ, [RZ] ;  /* 0x00000000fffff984 */ /* 0x000fe20000000800 */
[----:B------:R-:W-:Y:S04]  /*c740*/  @!P6 LDGSTS.E.BYPASS.LTC128B.128 [R76+0x4000], desc[UR4][R152.64] ;  /* 0x04000000984cefae */ /* 0x000fe8000b981a04 */
[----:B------:R-:W-:Y:S04]  /*c750*/  @!P6 LDGSTS.E.BYPASS.LTC128B.128 [R76+0x6000], desc[UR4][R152.64+0x80] ;  /* 0x06000080984cefae */ /* 0x000fe8000b981a04 */
[----:B------:R-:W-:Y:S04]  /*c760*/  @!P5 LDGSTS.E.BYPASS.LTC128B.128 [R76+0x4800], desc[UR4][R4.64] ;  /* 0x04800000044cdfae */ /* 0x000fe8000b981a04 */
[----:B------:R1:W-:Y:S04]  /*c770*/  @!P5 LDGSTS.E.BYPASS.LTC128B.128 [R76+0x6800], desc[UR4][R4.64+0x80] ;  /* 0x06800080044cdfae */ /* 0x0003e8000b981a04 */
[----:B------:R-:W-:Y:S04]  /*c780*/  @!P4 LDGSTS.E.BYPASS.LTC128B.128 [R76+0x5000], desc[UR4][R8.64] ;  /* 0x05000000084ccfae */ /* 0x000fe8000b981a04 */
[----:B------:R-:W-:Y:S01]  /*c790*/  @!P4 LDGSTS.E.BYPASS.LTC128B.128 [R76+0x7000], desc[UR4][R8.64+0x80] ;  /* 0x07000080084ccfae */ /* 0x000fe2000b981a04 */
[----:B------:R-:W-:Y:S01]  /*c7a0*/  ISETP.GE.AND P4, PT, R36, R3, PT ;  /* 0x000000032400720c */ /* 0x000fe20003f86270 */
[----:B------:R-:W-:-:S02]  /*c7b0*/  @!P1 IMAD.WIDE.U32 R2, R104, 0x60, R154 ;  /* 0x0000006068029825 */ /* 0x000fc400078e009a */
[----:B------:R-:W-:Y:S02]  /*c7c0*/  @!P3 LDGSTS.E.BYPASS.LTC128B.128 [R76+0x5800], desc[UR4][R6.64] ;  /* 0x05800000064cbfae */ /* 0x000fe4000b981a04 */
[----:B------:R-:W-:Y:S02]  /*c7d0*/  @!P1 IMAD.IADD R13, R0, 0x1, R3 ;  /* 0x00000001000d9824 */ /* 0x000fe400078e0203 */
[----:B------:R-:W-:Y:S01]  /*c7e0*/  @!P3 LDGSTS.E.BYPASS.LTC128B.128 [R76+0x7800], desc[UR4][R6.64+0x80] ;  /* 0x07800080064cbfae */ /* 0x000fe2000b981a04 */
[CC--:B------:R-:W-:Y:S01]  /*c7f0*/  @!P2 LEA R10, P3, R80.reuse, R154.reuse, 0x1 ;  /* 0x0000009a500aa211 */ /* 0x0c0fe200078608ff */
[----:B------:R-:W-:Y:S02]  /*c800*/  @!P1 IMAD.MOV.U32 R12, RZ, RZ, R2 ;  /* 0x000000ffff0c9224 */ /* 0x000fe400078e0002 */
[----:B------:R-:W0:Y:S01]  /*c810*/  LDGDEPBAR ;  /* 0x00000000000079af */ /* 0x000e220000000000 */
[----:B------:R-:W-:Y:S02]  /*c820*/  @!P2 LEA.HI.X R11, R80, R155, R81, 0x1, P3 ;  /* 0x0000009b500ba211 */ /* 0x000fe400018f0c51 */
[----:B-1----:R-:W-:-:S04]  /*c830*/  @!P4 LEA R4, P0, R104, R154, 0x6 ;  /* 0x0000009a6804c211 */ /* 0x002fc800078030ff */
[----:B------:R-:W-:Y:S01]  /*c840*/  @!P4 LEA.HI.X R5, R104, R155, R105, 0x6, P0 ;  /* 0x0000009b6805c211 */ /* 0x000fe200000f3469 */
[----:B------:R-:W-:-:S04]  /*c850*/  DEPBAR.LE SB0, 0x0 ;  /* 0x000080000000791a */ /* 0x000fc80000000000 */
[----:B------:R-:W-:Y:S01]  /*c860*/  BAR.SYNC.DEFER_BLOCKING 0x0 ;  /* 0x0000000000007b1d */ /* 0x000fe20000010000 */
[----:B------:R-:W-:Y:S01]  /*c870*/  IMAD.SHL.U32 R0, R157, 0x20, RZ ;  /* 0x000000209d007824 */ /* 0x000fe200078e00ff */
[----:B------:R-:W-:Y:S01]  /*c880*/  LOP3.LUT R120, R120, 0x8, R157, 0x78, !PT ;  /* 0x0000000878787812 */ /* 0x000fe200078e789d */
[----:B------:R-:W-:-:S03]  /*c890*/  IMAD.SHL.U32 R77, R77, 0x400, RZ ;  /* 0x000004004d4d7824 */ /* 0x000fc600078e00ff */
[----:B------:R-:W-:Y:S02]  /*c8a0*/  LOP3.LUT R120, R120, 0x38, R79, 0x78, !PT ;  /* 0x0000003878787812 */ /* 0x000fe400078e784f */
[----:B------:R-:W-:Y:S01]  /*c8b0*/  LOP3.LUT R3, R73, 0x7c00, R0, 0xf8, !PT ;  /* 0x00007c0049037812 */ /* 0x000fe200078ef800 */
        /* <DEDUP_REMOVED lines=29> */
[----:B------:R-:W-:Y:S01]  /*ca90*/  LOP3.LUT R77, R77, 0x400, RZ, 0xc0, !PT ;  /* 0x000004004d4d7812 */ /* 0x000fe200078ec0ff */
[----:B------:R-:W-:Y:S01]  /*caa0*/  IMAD.IADD R0, R72, 0x1, R3 ;  /* 0x0000000148007824 */ /* 0x000fe200078e0203 */
[----:B------:R-:W-:Y:S01]  /*cab0*/  R2P PR, R157, 0x6 ;  /* 0x000000069d007804 */ /* 0x000fe20000000000 */
[----:B------:R-:W-:Y:S01]  /*cac0*/  IMAD.MOV.U32 R3, RZ, RZ, 0x40 ;  /* 0x00000040ff037424 */ /* 0x000fe200078e00ff */
[----:B------:R-:W0:Y:S01]  /*cad0*/  LDGDEPBAR ;  /* 0x00000000000079af */ /* 0x000e220000000000 */
[----:B------:R-:W-:Y:S01]  /*cae0*/  IMAD R146, R120, 0x2, R77 ;  /* 0x0000000278927824 */ /* 0x000fe200078e024d */
[----:B------:R-:W-:Y:S01]  /*caf0*/  BSSY.RECONVERGENT B1, `(.L_x_12488) ;  /* 0x000015a000017945 */ /* 0x000fe20003800200 */
[----:B------:R-:W-:Y:S01]  /*cb00*/  IMAD R147, R0, 0x2, R57 ;  /* 0x0000000200937824 */ /* 0x000fe200078e0239 */
[----:B------:R-:W-:Y:S01]  /*cb10*/  SEL R3, R3, 0xffffffc0, !P2 ;  /* 0xffffffc003037807 */ /* 0x000fe20005000000 */
[----:B------:R-:W-:-:S02]  /*cb20*/  IMAD.IADD R146, R57, 0x1, R146 ;  /* 0x0000000139927824 */ /* 0x000fc400078e0292 */
[----:B-1----:R-:W-:Y:S01]  /*cb30*/  IMAD.MOV.U32 R5, RZ, RZ, 0x20 ;  /* 0x00000020ff057424 */ /* 0x002fe200078e00ff */
[----:B------:R-:W-:Y:S01]  /*cb40*/  LDSM.16.M88.4 R48, [R147] ;  /* 0x000000009330783b */ /* 0x000fe20000000200 */
[--C-:B------:R-:W-:Y:S02]  /*cb50*/  IMAD.IADD R144, R147, 0x1, R3.reuse ;  /* 0x0000000193907824 */ /* 0x100fe400078e0203 */
[----:B------:R-:W-:Y:S01]  /*cb60*/  IMAD.IADD R140, R146, 0x1, R3 ;  /* 0x00000001928c7824 */ /* 0x000fe200078e0203 */
[----:B------:R-:W1:Y:S01]  /*cb70*/  LDSM.16.M88.4 R28, [R146+0x4000] ;  /* 0x00400000921c783b */ /* 0x000e620000000200 */
[----:B------:R-:W-:-:S03]  /*cb80*/  SEL R5, R5, 0xffffffe0, !P1 ;  /* 0xffffffe005057807 */ /* 0x000fc60004800000 */
[----:B------:R-:W4:Y:S01]  /*cb90*/  LDSM.16.M88.4 R68, [R146+0x4800] ;  /* 0x004800009244783b */ /* 0x000f220000000200 */
[----:B------:R-:W-:Y:S01]  /*cba0*/  IADD3 R143, PT, PT, R5, R144, RZ ;  /* 0x00000090058f7210 */ /* 0x000fe20007ffe0ff */
[--C-:B------:R-:W-:Y:S02]  /*cbb0*/  IMAD.IADD R145, R147, 0x1, R5.reuse ;  /* 0x0000000193917824 */ /* 0x100fe400078e0205 */
[----:B------:R-:W-:Y:S01]  /*cbc0*/  IMAD.IADD R141, R146, 0x1, R5 ;  /* 0x00000001928d7824 */ /* 0x000fe200078e0205 */
[----:B------:R-:W4:Y:S01]  /*cbd0*/  LDSM.16.M88.4 R60, [R146+0x5000] ;  /* 0x00500000923c783b */ /* 0x000f220000000200 */
[----:B------:R-:W-:-:S03]  /*cbe0*/  IMAD.IADD R139, R5, 0x1, R140 ;  /* 0x00000001058b7824 */ /* 0x000fc600078e028c */
        /* <DEDUP_REMOVED lines=13> */
[C---:B----4-:R-:W-:Y:S03]  /*ccc0*/  HMMA.16816.F32 R80, R48.reuse, R68, RZ ;  /* 0x000000443050723c */ /* 0x050fe600000018ff */
[----:B------:R-:W4:Y:S04]  /*ccd0*/  LDSM.16.M88.4 R92, [R140+0x4800] ;  /* 0x004800008c5c783b */ /* 0x000f280000000200 */
[----:B------:R-:W4:Y:S01]  /*cce0*/  LDSM.16.M88.4 R88, [R140+0x5000] ;  /* 0x005000008c58783b */ /* 0x000f220000000200 */
[----:B------:R-:W-:Y:S08]  /*ccf0*/  HMMA.16816.F32 R64, R48, R60, RZ ;  /* 0x0000003c3040723c */ /* 0x000ff000000018ff */
        /* <DEDUP_REMOVED lines=26> */
[C---:B----4-:R-:W-:Y:S08]  /*cea0*/  HMMA.16816.F32 R80, R96.reuse, R92, R80 ;  /* 0x0000005c6050723c */ /* 0x050ff00000001850 */
[C---:B------:R-:W-:Y:S08]  /*ceb0*/  HMMA.16816.F32 R68, R96.reuse, R94, R68 ;  /* 0x0000005e6044723c */ /* 0x040ff00000001844 */
[C---:B------:R-:W-:Y:S08]  /*cec0*/  HMMA.16816.F32 R64, R96.reuse, R88, R64 ;  /* 0x000000586040723c */ /* 0x040ff00000001840 */
[----:B------:R-:W-:Y:S01]  /*ced0*/  HMMA.16816.F32 R60, R96, R90, R60 ;  /* 0x0000005a603c723c */ /* 0x000fe2000000183c */
[----:B------:R-:W-:Y:S07]  /*cee0*/  LDSM.16.M88.4 R88, [R144+0x2000] ;  /* 0x002000009058783b */ /* 0x000fee0000000200 */
[C---:B------:R-:W-:Y:S01]  /*cef0*/  HMMA.16816.F32 R92, R24.reuse, R20, R16 ;  /* 0x00000014185c723c */ /* 0x040fe20000001810 */
[----:B------:R-:W4:Y:S07]  /*cf00*/  LDSM.16.M88.4 R16, [R140+0x6000] ;  /* 0x006000008c10783b */ /* 0x000f2e0000000200 */
        /* <DEDUP_REMOVED lines=17> */
[C---:B----4-:R-:W-:Y:S08]  /*d020*/  HMMA.16816.F32 R92, R88.reuse, R16, R92 ;  /* 0x00000010585c723c */ /* 0x050ff0000000185c */
[----:B------:R-:W-:Y:S01]  /*d030*/  HMMA.16816.F32 R28, R88, R18, R28 ;  /* 0x00000012581c723c */ /* 0x000fe2000000181c */
[----:B------:R-:W4:Y:S07]  /*d040*/  LDSM.16.M88.4 R16, [R139+0x6800] ;  /* 0x006800008b10783b */ /* 0x000f2e0000000200 */
[C---:B---3--:R-:W-:Y:S08]  /*d050*/  HMMA.16816.F32 R80, R12.reuse, R20, R80 ;  /* 0x000000140c50723c */ /* 0x048ff00000001850 */
[----:B------:R-:W-:Y:S01]  /*d060*/  HMMA.16816.F32 R68, R12, R22, R68 ;  /* 0x000000160c44723c */ /* 0x000fe20000001844 */
[----:B------:R-:W3:Y:S07]  /*d070*/  LDSM.16.M88.4 R20, [R141+0x7000] ;  /* 0x007000008d14783b */ /* 0x000eee0000000200 */
[C---:B-1----:R-:W-:Y:S08]  /*d080*/  HMMA.16816.F32 R92, R36.reuse, R32, R92 ;  /* 0x00000020245c723c */ /* 0x042ff0000000185c */
[----:B------:R-:W-:Y:S01]  /*d090*/  HMMA.16816.F32 R28, R36, R34, R28 ;  /* 0x00000022241c723c */ /* 0x000fe2000000181c */
[----:B------:R-:W1:Y:S07]  /*d0a0*/  LDSM.16.M88.4 R32, [R146+0x7800] ;  /* 0x007800009220783b */ /* 0x000e6e0000000200 */
[C---:B--2---:R-:W-:Y:S05]  /*d0b0*/  HMMA.16816.F32 R80, R88.reuse, R8, R80 ;  /* 0x000000085850723c */ /* 0x044fea0000001850 */
[-C--:B------:R-:W-:Y:S01]  /*d0c0*/  FMUL.FTZ R0, R92, R2.reuse ;  /* 0x000000025c007220 */ /* 0x080fe20000410000 */
[-C--:B------:R-:W-:Y:S01]  /*d0d0*/  FMUL.FTZ R6, R94, R2.reuse ;  /* 0x000000025e067220 */ /* 0x080fe20000410000 */
[-C--:B------:R-:W-:Y:S01]  /*d0e0*/  FMUL.FTZ R4, R93, R2.reuse ;  /* 0x000000025d047220 */ /* 0x080fe20000410000 */
[-C--:B------:R-:W-:Y:S01]  /*d0f0*/  FMUL.FTZ R7, R95, R2.reuse ;  /* 0x000000025f077220 */ /* 0x080fe20000410000 */
[----:B------:R-:W-:Y:S01]  /*d100*/  HMMA.16816.F32 R68, R88, R10, R68 ;  /* 0x0000000a5844723c */ /* 0x000fe20000001844 */
[----:B------:R-:W2:Y:S01]  /*d110*/  LDSM.16.M88.4 R8, [R140+0x7000] ;  /* 0x007000008c08783b */ /* 0x000ea20000000200 */
[----:B------:R-:W-:Y:S01]  /*d120*/  MUFU.TANH R0, R0 ;  /* 0x0000000000007308 */ /* 0x000fe20000002400 */
[-C--:B------:R-:W-:Y:S01]  /*d130*/  FMUL.FTZ R28, R28, R2.reuse ;  /* 0x000000021c1c7220 */ /* 0x080fe20000410000 */
[-C--:B------:R-:W-:Y:S01]  /*d140*/  FMUL.FTZ R30, R30, R2.reuse ;  /* 0x000000021e1e7220 */ /* 0x080fe20000410000 */
[-C--:B------:R-:W-:Y:S01]  /*d150*/  FMUL.FTZ R29, R29, R2.reuse ;  /* 0x000000021d1d7220 */ /* 0x080fe20000410000 */
[----:B------:R-:W-:-:S02]  /*d160*/  FMUL.FTZ R31, R31, R2 ;  /* 0x000000021f1f7220 */ /* 0x000fc40000410000 */
[----:B------:R-:W-:Y:S02]  /*d170*/  HMMA.16816.F32 R64, R24, R40, R64 ;  /* 0x000000281840723c */ /* 0x000fe40000001840 */
[----:B------:R-:W2:Y:S06]  /*d180*/  MUFU.TANH R6, R6 ;  /* 0x0000000600067308 */ /* 0x000eac0000002400 */
[----:B----4-:R-:W-:Y:S02]  /*d190*/  HMMA.16816.F32 R80, R36, R16, R80 ;  /* 0x000000102450723c */ /* 0x010fe40000001850 */
[----:B------:R-:W-:Y:S06]  /*d1a0*/  MUFU.TANH R4, R4 ;  /* 0x0000000400047308 */ /* 0x000fec0000002400 */
[----:B------:R-:W-:Y:S02]  /*d1b0*/  HMMA.16816.F32 R60, R24, R42, R60 ;  /* 0x0000002a183c723c */ /* 0x000fe4000000183c */
[----:B------:R-:W-:Y:S06]  /*d1c0*/  MUFU.TANH R7, R7 ;  /* 0x0000000700077308 */ /* 0x000fec0000002400 */
[----:B------:R-:W-:Y:S01]  /*d1d0*/  HMMA.16816.F32 R68, R36, R18, R68 ;  /* 0x000000122444723c */ /* 0x000fe20000001844 */
[----:B------:R-:W4:Y:S01]  /*d1e0*/  LDSM.16.M88.4 R16, [R141+0x7800] ;  /* 0x007800008d10783b */ /* 0x000f220000000200 */
[----:B------:R-:W-:Y:S03]  /*d1f0*/  MUFU.TANH R28, R28 ;  /* 0x0000001c001c7308 */ /* 0x000fe60000002400 */
[-C--:B------:R-:W-:Y:S01]  /*d200*/  FMUL.FTZ R41, R80, R2.reuse ;  /* 0x0000000250297220 */ /* 0x080fe20000410000 */
[-C--:B------:R-:W-:Y:S01]  /*d210*/  FMUL.FTZ R42, R82, R2.reuse ;  /* 0x00000002522a7220 */ /* 0x080fe20000410000 */
[-C--:B------:R-:W-:Y:S01]  /*d220*/  FMUL.FTZ R40, R81, R2.reuse ;  /* 0x0000000251287220 */ /* 0x080fe20000410000 */
[-C--:B------:R-:W-:Y:S01]  /*d230*/  FMUL.FTZ R43, R83, R2.reuse ;  /* 0x00000002532b7220 */ /* 0x080fe20000410000 */
[C---:B---3--:R-:W-:Y:S01]  /*d240*/  HMMA.16816.F32 R64, R12.reuse, R20, R64 ;  /* 0x000000140c40723c */ /* 0x048fe20000001840 */
[----:B------:R-:W-:Y:S07]  /*d250*/  MUFU.TANH R30, R30 ;  /* 0x0000001e001e7308 */ /* 0x000fee0000002400 */
[----:B------:R-:W-:Y:S01]  /*d260*/  HMMA.16816.F32 R60, R12, R22, R60 ;  /* 0x000000160c3c723c */ /* 0x000fe2000000183c */
[----:B------:R-:W3:Y:S01]  /*d270*/  LDSM.16.M88.4 R20, [R140+0x7800] ;  /* 0x007800008c14783b */ /* 0x000ee20000000200 */
[----:B------:R-:W-:Y:S06]  /*d280*/  MUFU.TANH R29, R29 ;  /* 0x0000001d001d7308 */ /* 0x000fec0000002400 */
[----:B-1----:R-:W-:Y:S05]  /*d290*/  HMMA.16816.F32 R52, R24, R32, R52 ;  /* 0x000000201834723c */ /* 0x002fea0000001834 */
[-C--:B------:R-:W-:Y:S01]  /*d2a0*/  FMUL.FTZ R32, R68, R2.reuse ;  /* 0x0000000244207220 */ /* 0x080fe20000410000 */
[----:B------:R-:W1:Y:S01]  /*d2b0*/  MUFU.TANH R31, R31 ;  /* 0x0000001f001f7308 */ /* 0x000e620000002400 */
[----:B------:R-:W-:Y:S01]  /*d2c0*/  FMUL.FTZ R33, R69, R2 ;  /* 0x0000000245217220 */ /* 0x000fe20000410000 */
[C---:B--2---:R-:W-:Y:S06]  /*d2d0*/  HMMA.16816.F32 R64, R88.reuse, R8, R64 ;  /* 0x000000085840723c */ /* 0x044fec0000001840 */
[----:B------:R-:W-:Y:S02]  /*d2e0*/  MUFU.TANH R41, R41 ;  /* 0x0000002900297308 */ /* 0x000fe40000002400 */
[----:B------:R-:W-:Y:S01]  /*d2f0*/  HMMA.16816.F32 R60, R88, R10, R60 ;  /* 0x0000000a583c723c */ /* 0x000fe2000000183c */
[----:B------:R-:W2:Y:S05]  /*d300*/  LDSM.16.M88.4 R8, [R139+0x7800] ;  /* 0x007800008b08783b */ /* 0x000eaa0000000200 */
[----:B------:R-:W2:Y:S02]  /*d310*/  MUFU.TANH R42, R42 ;  /* 0x0000002a002a7308 */ /* 0x000ea40000002400 */
[----:B------:R-:W-:-:S04]  /*d320*/  DEPBAR.LE SB0, 0x0 ;  /* 0x000080000000791a */ /* 0x000fc80000000000 */
[----:B----4-:R-:W-:Y:S05]  /*d330*/  HMMA.16816.F32 R52, R12, R16, R52 ;  /* 0x000000100c34723c */ /* 0x010fea0000001834 */
[----:B------:R-:W-:Y:S01]  /*d340*/  FMUL.FTZ R16, R71, R2 ;  /* 0x0000000247107220 */ /* 0x000fe20000410000 */
[----:B------:R-:W-:Y:S02]  /*d350*/  MUFU.TANH R40, R40 ;  /* 0x0000002800287308 */ /* 0x000fe40000002400 */
[----:B------:R-:W-:Y:S06]  /*d360*/  HMMA.16816.F32 R84, R24, R34, R84 ;  /* 0x000000221854723c */ /* 0x000fec0000001854 */
[----:B------:R-:W4:Y:S02]  /*d370*/  MUFU.TANH R43, R43 ;  /* 0x0000002b002b7308 */ /* 0x000f240000002400 */
[----:B------:R-:W-:Y:S05]  /*d380*/  HMMA.16816.F32 R64, R36, R44, R64 ;  /* 0x0000002c2440723c */ /* 0x000fea0000001840 */
[----:B------:R-:W-:-:S02]  /*d390*/  IMAD.SHL.U32 R45, R157, 0x2, RZ ;  /* 0x000000029d2d7824 */ /* 0x000fc400078e00ff */
[----:B------:R-:W-:Y:S01]  /*d3a0*/  FMUL.FTZ R44, R70, R2 ;  /* 0x00000002462c7220 */ /* 0x000fe20000410000 */
[----:B------:R-:W-:Y:S02]  /*d3b0*/  MUFU.TANH R32, R32 ;  /* 0x0000002000207308 */ /* 0x000fe40000002400 */
[----:B------:R-:W-:Y:S01]  /*d3c0*/  LOP3.LUT R45, R45, 0x6, RZ, 0xc0, !PT ;  /* 0x000000062d2d7812 */ /* 0x000fe200078ec0ff */
[----:B---3--:R-:W-:Y:S05]  /*d3d0*/  HMMA.16816.F32 R52, R88, R20, R52 ;  /* 0x000000145834723c */ /* 0x008fea0000001834 */
[----:B------:R-:W-:Y:S01]  /*d3e0*/  IMAD.IADD R45, R158, 0x1, R45 ;  /* 0x000000019e2d7824 */ /* 0x000fe200078e022d */
[----:B------:R-:W-:Y:S03]  /*d3f0*/  MUFU.TANH R44, R44 ;  /* 0x0000002c002c7308 */ /* 0x000fe60000002400 */
[C---:B------:R-:W-:Y:S01]  /*d400*/  VIADD R21, R45.reuse, 0x31 ;  /* 0x000000312d157836 */ /* 0x040fe20000000000 */
[----:B------:R-:W-:Y:S05]  /*d410*/  HMMA.16816.F32 R84, R12, R18, R84 ;  /* 0x000000120c54723c */ /* 0x000fea0000001854 */
[C---:B------:R-:W-:Y:S01]  /*d420*/  VIADD R15, R45.reuse, 0x9 ;  /* 0x000000092d0f7836 */ /* 0x040fe20000000000 */
[C---:B------:R-:W-:Y:S01]  /*d430*/  ISETP.GE.AND P2, PT, R45.reuse, R78, PT ;  /* 0x0000004e2d00720c */ /* 0x040fe20003f46270 */
[----:B------:R-:W-:-:S02]  /*d440*/  VIADD R13, R45, 0x1 ;  /* 0x000000012d0d7836 */ /* 0x000fc40000000000 */
[-C--:B------:R-:W-:Y:S01]  /*d450*/  FMUL.FTZ R65, R65, R2.reuse ;  /* 0x0000000241417220 */ /* 0x080fe20000410000 */
[----:B------:R-:W-:Y:S01]  /*d460*/  FMUL.FTZ R67, R67, R2 ;  /* 0x0000000243437220 */ /* 0x000fe20000410000 */
[----:B------:R-:W-:Y:S01]  /*d470*/  ISETP.GE.AND P6, PT, R15, R78, PT ;  /* 0x0000004e0f00720c */ /* 0x000fe20003fc6270 */
[-C--:B------:R-:W-:Y:S01]  /*d480*/  FMUL.FTZ R64, R64, R2.reuse ;  /* 0x0000000240407220 */ /* 0x080fe20000410000 */
[C---:B------:R-:W-:Y:S05]  /*d490*/  HMMA.16816.F32 R60, R36.reuse, R46, R60 ;  /* 0x0000002e243c723c */ /* 0x040fea000000183c */
[----:B------:R-:W-:Y:S01]  /*d4a0*/  FSEL R15, R6, -INF , !P2 ;  /* 0xff800000060f7808 */ /* 0x000fe20005000000 */
[----:B------:R-:W-:Y:S01]  /*d4b0*/  MUFU.TANH R167, R65 ;  /* 0x0000004100a77308 */ /* 0x000fe20000002400 */
[----:B------:R-:W-:Y:S01]  /*d4c0*/  FSEL R35, R0, -INF , !P2 ;  /* 0xff80000000237808 */ /* 0x000fe20005000000 */
[----:B------:R-:W-:Y:S01]  /*d4d0*/  FMUL.FTZ R66, R66, R2 ;  /* 0x0000000242427220 */ /* 0x000fe20000410000 */
[----:B------:R-:W-:Y:S01]  /*d4e0*/  ISETP.GE.AND P1, PT, R13, R78, PT ;  /* 0x0000004e0d00720c */ /* 0x000fe20003f26270 */
[----:B------:R-:W-:Y:S01]  /*d4f0*/  VIADD R13, R45, 0x10 ;  /* 0x000000102d0d7836 */ /* 0x000fe20000000000 */
[----:B-1----:R-:W-:Y:S01]  /*d500*/  FSEL R31, R31, -INF , !P6 ;  /* 0xff8000001f1f7808 */ /* 0x002fe20007000000 */
[----:B--2---:R-:W-:Y:S03]  /*d510*/  HMMA.16816.F32 R52, R36, R8, R52 ;  /* 0x000000082434723c */ /* 0x004fe60000001834 */
[----:B------:R-:W-:Y:S01]  /*d520*/  VIADD R9, R45, 0x8 ;  /* 0x000000082d097836 */ /* 0x000fe20000000000 */
[----:B------:R-:W1:Y:S01]  /*d530*/  MUFU.TANH R131, R67 ;  /* 0x0000004300837308 */ /* 0x000e620000002400 */
[----:B------:R-:W-:-:S02]  /*d540*/  FSEL R7, R7, -INF , !P1 ;  /* 0xff80000007077808 */ /* 0x000fc40004800000 */
[----:B------:R-:W-:Y:S02]  /*d550*/  FSEL R4, R4, -INF , !P1 ;  /* 0xff80000004047808 */ /* 0x000fe40004800000 */
[----:B------:R-:W-:Y:S01]  /*d560*/  ISETP.GE.AND P0, PT, R9, R78, PT ;  /* 0x0000004e0900720c */ /* 0x000fe20003f06270 */
[----:B------:R-:W-:Y:S05]  /*d570*/  HMMA.16816.F32 R84, R88, R22, R84 ;  /* 0x000000165854723c */ /* 0x000fea0000001854 */
[----:B------:R-:W-:Y:S01]  /*d580*/  VIADD R9, R45, 0x11 ;  /* 0x000000112d097836 */ /* 0x000fe20000000000 */
[----:B------:R-:W-:Y:S01]  /*d590*/  MUFU.TANH R33, R33 ;  /* 0x0000002100217308 */ /* 0x000fe20000002400 */
[----:B------:R-:W-:Y:S01]  /*d5a0*/  FSEL R30, R30, -INF , !P0 ;  /* 0xff8000001e1e7808 */ /* 0x000fe20004000000 */
[-C--:B------:R-:W-:Y:S01]  /*d5b0*/  FMUL.FTZ R60, R60, R2.reuse ;  /* 0x000000023c3c7220 */ /* 0x080fe20000410000 */
[----:B------:R-:W-:Y:S01]  /*d5c0*/  FSEL R19, R28, -INF , !P0 ;  /* 0xff8000001c137808 */ /* 0x000fe20004000000 */
[----:B------:R-:W-:Y:S01]  /*d5d0*/  FMUL.FTZ R61, R61, R2 ;  /* 0x000000023d3d7220 */ /* 0x000fe20000410000 */
[----:B------:R-:W-:Y:S01]  /*d5e0*/  ISETP.GE.AND P4, PT, R9, R78, PT ;  /* 0x0000004e0900720c */ /* 0x000fe20003f86270 */
[----:B------:R-:W-:-:S02]  /*d5f0*/  VIADD R9, R45, 0x18 ;  /* 0x000000182d097836 */ /* 0x000fc40000000000 */
[-C--:B------:R-:W-:Y:S01]  /*d600*/  FMUL.FTZ R62, R62, R2.reuse ;  /* 0x000000023e3e7220 */ /* 0x080fe20000410000 */
[----:B------:R-:W2:Y:S01]  /*d610*/  MUFU.TANH R16, R16 ;  /* 0x0000001000107308 */ /* 0x000ea20000002400 */
[-C--:B------:R-:W-:Y:S01]  /*d620*/  FMUL.FTZ R63, R63, R2.reuse ;  /* 0x000000023f3f7220 */ /* 0x080fe20000410000 */
[----:B------:R-:W-:Y:S01]  /*d630*/  FMUL.FTZ R52, R52, R2 ;  /* 0x0000000234347220 */ /* 0x000fe20000410000 */
[----:B------:R-:W-:Y:S01]  /*d640*/  ISETP.GE.AND P3, PT, R9, R78, PT ;  /* 0x0000004e0900720c */ /* 0x000fe20003f66270 */
[-C--:B------:R-:W-:Y:S01]  /*d650*/  FMUL.FTZ R54, R54, R2.reuse ;  /* 0x0000000236367220 */ /* 0x080fe20000410000 */
[----:B------:R-:W-:Y:S01]  /*d660*/  IADD3 R9, PT, PT, R45, 0x19, RZ ;  /* 0x000000192d097810 */ /* 0x000fe20007ffe0ff */
[-C--:B------:R-:W-:Y:S01]  /*d670*/  FMUL.FTZ R53, R53, R2.reuse ;  /* 0x0000000235357220 */ /* 0x080fe20000410000 */
[----:B------:R-:W-:Y:S01]  /*d680*/  FMUL.FTZ R55, R55, R2 ;  /* 0x0000000237377220 */ /* 0x000fe20000410000 */
[----:B------:R-:W-:Y:S01]  /*d690*/  MUFU.TANH R125, R64 ;  /* 0x00000040007d7308 */ /* 0x000fe20000002400 */
[-C--:B------:R-:W-:Y:S01]  /*d6a0*/  ISETP.GE.AND P2, PT, R9, R78.reuse, PT ;  /* 0x0000004e0900720c */ /* 0x080fe20003f46270 */
[----:B------:R-:W-:Y:S03]  /*d6b0*/  HMMA.16816.F32 R84, R36, R10, R84 ;  /* 0x0000000a2454723c */ /* 0x000fe60000001854 */
[----:B------:R-:W-:Y:S01]  /*d6c0*/  VIADD R9, R45, 0x20 ;  /* 0x000000202d097836 */ /* 0x000fe20000000000 */
[----:B------:R-:W-:Y:S01]  /*d6d0*/  FSEL R17, R29, -INF , !P6 ;  /* 0xff8000001d117808 */ /* 0x000fe20007000000 */
[----:B------:R-:W-:Y:S01]  /*d6e0*/  VIADD R37, R45, 0x38 ;  /* 0x000000382d257836 */ /* 0x000fe20000000000 */
[----:B------:R-:W-:-:S02]  /*d6f0*/  ISETP.GE.AND P5, PT, R13, R78, PT ;  /* 0x0000004e0d00720c */ /* 0x000fc40003fa6270 */
[-C--:B------:R-:W-:Y:S01]  /*d700*/  ISETP.GE.AND P1, PT, R9, R78.reuse, PT ;  /* 0x0000004e0900720c */ /* 0x080fe20003f26270 */
[----:B------:R-:W-:Y:S01]  /*d710*/  VIADD R9, R45, 0x21 ;  /* 0x000000212d097836 */ /* 0x000fe20000000000 */
[----:B------:R-:W3:Y:S01]  /*d720*/  MUFU.TANH R135, R66 ;  /* 0x0000004200877308 */ /* 0x000ee20000002400 */
[----:B------:R-:W-:Y:S02]  /*d730*/  FSEL R27, R42, -INF , !P5 ;  /* 0xff8000002a1b7808 */ /* 0x000fe40006800000 */
[----:B------:R-:W-:Y:S02]  /*d740*/  FSEL R13, R41, -INF , !P5 ;  /* 0xff800000290d7808 */ /* 0x000fe40006800000 */
[----:B------:R-:W-:Y:S01]  /*d750*/  ISETP.GE.AND P0, PT, R9, R78, PT ;  /* 0x0000004e0900720c */ /* 0x000fe20003f06270 */
[----:B------:R-:W-:Y:S01]  /*d760*/  VIADD R9, R45, 0x28 ;  /* 0x000000282d097836 */ /* 0x000fe20000000000 */
[----:B----4-:R-:W-:Y:S01]  /*d770*/  FSEL R25, R43, -INF , !P4 ;  /* 0xff8000002b197808 */ /* 0x010fe20006000000 */
[----:B------:R-:W-:Y:S01]  /*d780*/  MUFU.TANH R153, R60 ;  /* 0x0000003c00997308 */ /* 0x000fe20000002400 */
[----:B-1----:R-:W-:Y:S01]  /*d790*/  FSEL R131, R131, -INF , !P0 ;  /* 0xff80000083837808 */ /* 0x002fe20004000000 */
[-C--:B------:R-:W-:Y:S01]  /*d7a0*/  FMUL.FTZ R84, R84, R2.reuse ;  /* 0x0000000254547220 */ /* 0x080fe20000410000 */
[-C--:B------:R-:W-:Y:S01]  /*d7b0*/  FMUL.FTZ R86, R86, R2.reuse ;  /* 0x0000000256567220 */ /* 0x080fe20000410000 */
[-C--:B------:R-:W-:Y:S01]  /*d7c0*/  FMUL.FTZ R87, R87, R2.reuse ;  /* 0x0000000257577220 */ /* 0x080fe20000410000 */
[----:B------:R-:W-:Y:S01]  /*d7d0*/  FMUL.FTZ R85, R85, R2 ;  /* 0x0000000255557220 */ /* 0x000fe20000410000 */
[----:B------:R-:W-:Y:S01]  /*d7e0*/  ISETP.GE.AND P6, PT, R9, R78, PT ;  /* 0x0000004e0900720c */ /* 0x000fe20003fc6270 */
[----:B------:R-:W-:Y:S01]  /*d7f0*/  VIADD R9, R45, 0x29 ;  /* 0x000000292d097836 */ /* 0x000fe20000000000 */
[----:B------:R-:W-:Y:S01]  /*d800*/  MUFU.TANH R129, R61 ;  /* 0x0000003d00817308 */ /* 0x000fe20000002400 */
[----:B------:R-:W-:-:S02]  /*d810*/  FSEL R167, R167, -INF , !P0 ;  /* 0xff800000a7a77808 */ /* 0x000fc40004000000 */
[----:B------:R-:W-:Y:S02]  /*d820*/  ISETP.GT.AND P0, PT, R159, R150, PT ;  /* 0x000000969f00720c */ /* 0x000fe40003f04270 */
[-C--:B------:R-:W-:Y:S01]  /*d830*/  ISETP.GE.AND P5, PT, R9, R78.reuse, PT ;  /* 0x0000004e0900720c */ /* 0x080fe20003fa6270 */
[C---:B------:R-:W-:Y:S01]  /*d840*/  VIADD R9, R45.reuse, 0x30 ;  /* 0x000000302d097836 */ /* 0x040fe20000000000 */
[----:B------:R-:W-:Y:S01]  /*d850*/  FSEL R11, R40, -INF , !P4 ;  /* 0xff800000280b7808 */ /* 0x000fe20006000000 */
[----:B------:R-:W1:Y:S01]  /*d860*/  MUFU.TANH R133, R62 ;  /* 0x0000003e00857308 */ /* 0x000e620000002400 */
[----:B------:R-:W-:Y:S01]  /*d870*/  VIADD R45, R45, 0x39 ;  /* 0x000000392d2d7836 */ /* 0x000fe20000000000 */
[----:B------:R-:W-:Y:S02]  /*d880*/  FSEL R23, R44, -INF , !P3 ;  /* 0xff8000002c177808 */ /* 0x000fe40005800000 */
[----:B------:R-:W-:Y:S02]  /*d890*/  ISETP.GE.AND P4, PT, R9, R78, PT ;  /* 0x0000004e0900720c */ /* 0x000fe40003f86270 */
[----:B------:R-:W-:-:S02]  /*d8a0*/  FSEL R9, R32, -INF , !P3 ;  /* 0xff80000020097808 */ /* 0x000fc40005800000 */
[----:B------:R-:W4:Y:S01]  /*d8b0*/  MUFU.TANH R127, R63 ;  /* 0x0000003f007f7308 */ /* 0x000f220000002400 */
[-C--:B------:R-:W-:Y:S02]  /*d8c0*/  ISETP.GE.AND P3, PT, R21, R78.reuse, PT ;  /* 0x0000004e1500720c */ /* 0x080fe40003f66270 */
[----:B--2---:R-:W-:Y:S02]  /*d8d0*/  FSEL R21, R16, -INF , !P2 ;  /* 0xff80000010157808 */ /* 0x004fe40005000000 */
[----:B------:R-:W-:Y:S02]  /*d8e0*/  FSEL R29, R33, -INF , !P2 ;  /* 0xff800000211d7808 */ /* 0x000fe40005000000 */
[----:B---3--:R-:W-:Y:S01]  /*d8f0*/  FSEL R135, R135, -INF , !P1 ;  /* 0xff80000087877808 */ /* 0x008fe20004800000 */
[----:B------:R-:W2:Y:S01]  /*d900*/  MUFU.TANH R120, R52 ;  /* 0x0000003400787308 */ /* 0x000ea20000002400 */
[----:B------:R-:W-:Y:S02]  /*d910*/  FSEL R125, R125, -INF , !P1 ;  /* 0xff8000007d7d7808 */ /* 0x000fe40004800000 */
[----:B------:R-:W-:-:S02]  /*d920*/  ISETP.GE.AND P2, PT, R37, R78, PT ;  /* 0x0000004e2500720c */ /* 0x000fc40003f46270 */
[----:B------:R-:W-:Y:S02]  /*d930*/  ISETP.GE.AND P1, PT, R45, R78, PT ;  /* 0x0000004e2d00720c */ /* 0x000fe40003f26270 */
[----:B-1----:R-:W-:Y:S01]  /*d940*/  FSEL R133, R133, -INF , !P6 ;  /* 0xff80000085857808 */ /* 0x002fe20007000000 */
[----:B------:R-:W1:Y:S01]  /*d950*/  MUFU.TANH R119, R54 ;  /* 0x0000003600777308 */ /* 0x000e620000002400 */
[----:B------:R-:W-:Y:S02]  /*d960*/  FSEL R153, R153, -INF , !P6 ;  /* 0xff80000099997808 */ /* 0x000fe40007000000 */
[----:B----4-:R-:W-:Y:S02]  /*d970*/  FSEL R127, R127, -INF , !P5 ;  /* 0xff8000007f7f7808 */ /* 0x010fe40006800000 */
[----:B------:R-:W-:-:S03]  /*d980*/  FSEL R129, R129, -INF , !P5 ;  /* 0xff80000081817808 */ /* 0x000fc60006800000 */
        /* <DEDUP_REMOVED lines=11> */
[----:B---3--:R-:W-:Y:S02]  /*da40*/  FSEL R117, R117, -INF , !P2 ;  /* 0xff80000075757808 */ /* 0x008fe40005000000 */
[----:B--2---:R-:W-:Y:S02]  /*da50*/  FSEL R114, R114, -INF , !P1 ;  /* 0xff80000072727808 */ /* 0x004fe40004800000 */
[----:B-1----:R-:W-:Y:S01]  /*da60*/  FSEL R112, R112, -INF , !P1 ;  /* 0xff80000070707808 */ /* 0x002fe20004800000 */
        /* <DEDUP_REMOVED lines=15> */
.L_x_12491:
        /* <DEDUP_REMOVED lines=60> */
.L_x_12492:
[----:B------:R-:W-:Y:S05]  /*df20*/  BSYNC.RECONVERGENT B0 ;  /* 0x0000000000007941 */ /* 0x000fea0003800200 */
.L_x_12490:
        /* <DEDUP_REMOVED lines=22> */
.L_x_12489:
[----:B------:R-:W-:Y:S05]  /*e090*/  BSYNC.RECONVERGENT B1 ;  /* 0x0000000000017941 */ /* 0x000fea0003800200 */
.L_x_12488:
        /* <DEDUP_REMOVED lines=36> */
[----:B-1----:R-:W-:-:S04]  /*e2e0*/  FMNMX.FTZ R102, R37, R102, !PT ;  /* 0x0000006625667209 */ /* 0x002fc80007810000 */
        /* <DEDUP_REMOVED lines=24> */
[-CC-:B------:R-:W-:Y:S01]  /*e470*/  FFMA.FTZ R111, R25, R123.reuse, -R124.reuse ;  /* 0x0000007b196f7223 */ /* 0x180fe2000001087c */
[----:B------:R-:W-:Y:S01]  /*e480*/  MUFU.EX2 R109, R109 ;  /* 0x0000006d006d7308 */ /* 0x000fe20000000800 */
[-CC-:B------:R-:W-:Y:S01]  /*e490*/  FFMA.FTZ R2, R23, R123.reuse, -R124.reuse ;  /* 0x0000007b17027223 */ /* 0x180fe2000001087c */
[-C--:B------:R-:W-:Y:S01]  /*e4a0*/  FFMA.FTZ R31, R21, R123.reuse, -R124 ;  /* 0x0000007b151f7223 */ /* 0x080fe2000001087c */
[----:B------:R-:W4:Y:S01]  /*e4b0*/  LDSM.16.MT88.4 R16, [R142+0x8800] ;  /* 0x008800008e10783b */ /* 0x000f220000004200 */
[----:B------:R-:W5:Y:S01]  /*e4c0*/  MUFU.EX2 R34, R34 ;  /* 0x0000002200227308 */ /* 0x000f620000000800 */
[-CC-:B------:R-:W-:Y:S01]  /*e4d0*/  FFMA.FTZ R125, R125, R123.reuse, -R122.reuse ;  /* 0x0000007b7d7d7223 */ /* 0x180fe2000001087a */
[-CC-:B------:R-:W-:Y:S01]  /*e4e0*/  FFMA.FTZ R132, R167, R123.reuse, -R122.reuse ;  /* 0x0000007ba7847223 */ /* 0x180fe2000001087a */
[----:B------:R-:W4:Y:S01]  /*e4f0*/  LDSM.16.MT88.4 R12, [R138+0x8800] ;  /* 0x008800008a0c783b */ /* 0x000f220000004200 */
[----:B------:R-:W-:Y:S01]  /*e500*/  MUFU.EX2 R113, R113 ;  /* 0x0000007100717308 */ /* 0x000fe20000000800 */
[----:B------:R-:W-:Y:S01]  /*e510*/  FFMA.FTZ R128, R129, R123, -R122 ;  /* 0x0000007b81807223 */ /* 0x000fe2000001087a */
[----:B---3--:R-:W-:Y:S01]  /*e520*/  F2FP.F16.F32.PACK_AB R64, R110, R115 ;  /* 0x000000736e40723e */ /* 0x008fe200000000ff */
[----:B------:R-:W3:Y:S01]  /*e530*/  LDSM.16.MT88.4 R24, [R136+0x8800] ;  /* 0x008800008818783b */ /* 0x000ee20000004200 */
[----:B------:R-:W1:Y:S01]  /*e540*/  MUFU.EX2 R108, R108 ;  /* 0x0000006c006c7308 */ /* 0x000e620000000800 */
[-CC-:B------:R-:W-:Y:S01]  /*e550*/  FFMA.FTZ R130, R131, R123.reuse, -R124.reuse ;  /* 0x0000007b83827223 */ /* 0x180fe2000001087c */
[-C--:B------:R-:W-:Y:S01]  /*e560*/  FFMA.FTZ R126, R127, R123.reuse, -R124 ;  /* 0x0000007b7f7e7223 */ /* 0x080fe2000001087c */
[-C--:B------:R-:W-:Y:S01]  /*e570*/  FFMA.FTZ R153, R153, R123.reuse, -R122 ;  /* 0x0000007b99997223 */ /* 0x080fe2000001087a */
[----:B------:R-:W-:Y:S01]  /*e580*/  MUFU.EX2 R35, R35 ;  /* 0x0000002300237308 */ /* 0x000fe20000000800 */
[--C-:B------:R-:W-:Y:S01]  /*e590*/  FFMA.FTZ R135, R135, R123, -R124.reuse ;  /* 0x0000007b87877223 */ /* 0x100fe2000001087c */
[----:B-----5:R-:W-:Y:S01]  /*e5a0*/  F2FP.F16.F32.PACK_AB R66, R34, R109 ;  /* 0x0000006d2242723e */ /* 0x020fe200000000ff */
[-C--:B------:R-:W-:Y:S01]  /*e5b0*/  FFMA.FTZ R133, R133, R123.reuse, -R124 ;  /* 0x0000007b85857223 */ /* 0x080fe2000001087c */
[----:B------:R-:W5:Y:S01]  /*e5c0*/  MUFU.EX2 R32, R32 ;  /* 0x0000002000207308 */ /* 0x000f620000000800 */
[-C--:B------:R-:W-:Y:S01]  /*e5d0*/  FFMA.FTZ R171, R112, R123.reuse, -R122 ;  /* 0x0000007b70ab7223 */ /* 0x080fe2000001087a */
[-CC-:B------:R-:W-:Y:S01]  /*e5e0*/  FFMA.FTZ R112, R117, R123.reuse, -R124.reuse ;  /* 0x0000007b75707223 */ /* 0x180fe2000001087c */
[-CC-:B------:R-:W-:Y:S01]  /*e5f0*/  FFMA.FTZ R169, R114, R123.reuse, -R124.reuse ;  /* 0x0000007b72a97223 */ /* 0x180fe2000001087c */
[----:B------:R-:W-:Y:S01]  /*e600*/  MUFU.EX2 R33, R33 ;  /* 0x0000002100217308 */ /* 0x000fe20000000800 */
[----:B------:R-:W-:Y:S01]  /*e610*/  FFMA.FTZ R119, R119, R123, -R124 ;  /* 0x0000007b77777223 */ /* 0x000fe2000001087c */
[----:B-1----:R-:W-:Y:S01]  /*e620*/  F2FP.F16.F32.PACK_AB R65, R108, R113 ;  /* 0x000000716c41723e */ /* 0x002fe200000000ff */
[----:B------:R-:W-:Y:S01]  /*e630*/  FADD.FTZ R110, R115, R110 ;  /* 0x0000006e736e7221 */ /* 0x000fe20000010000 */
[----:B------:R-:W1:Y:S01]  /*e640*/  MUFU.EX2 R30, R30 ;  /* 0x0000001e001e7308 */ /* 0x000e620000000800 */
[----:B------:R-:W-:Y:S01]  /*e650*/  FADD.FTZ R108, R113, R108 ;  /* 0x0000006c716c7221 */ /* 0x000fe20000010000 */
[----:B------:R-:W-:Y:S01]  /*e660*/  ISETP.GE.AND P0, PT, R103, R150, PT ;  /* 0x000000966700720c */ /* 0x000fe20003f06270 */
[----:B------:R-:W-:Y:S01]  /*e670*/  FADD.FTZ R109, R109, R110 ;  /* 0x0000006e6d6d7221 */ /* 0x000fe20000010000 */
[----:B------:R2:W-:Y:S01]  /*e680*/  MUFU.EX2 R29, R20 ;  /* 0x00000014001d7308 */ /* 0x0005e20000000800 */
[----:B-----5:R-:W-:-:S02]  /*e690*/  F2FP.F16.F32.PACK_AB R67, R32, R35 ;  /* 0x000000232043723e */ /* 0x020fc400000000ff */
[----:B------:R-:W-:Y:S01]  /*e6a0*/  FADD.FTZ R34, R34, R109 ;  /* 0x0000006d22227221 */ /* 0x000fe20000010000 */
[----:B------:R-:W-:Y:S04]  /*e6b0*/  MUFU.EX2 R0, R0 ;  /* 0x0000000000007308 */ /* 0x000fe80000000800 */
[----:B------:R-:W-:Y:S01]  /*e6c0*/  MUFU.EX2 R28, R28 ;  /* 0x0000001c001c7308 */ /* 0x000fe20000000800 */
[C---:B------:R-:W-:Y:S03]  /*e6d0*/  HMMA.16816.F32 R80, R64.reuse, R76, RZ ;  /* 0x0000004c4050723c */ /* 0x040fe600000018ff */
[----:B------:R-:W5:Y:S01]  /*e6e0*/  MUFU.EX2 R111, R111 ;  /* 0x0000006f006f7308 */ /* 0x000f620000000800 */
[----:B--2---:R-:W-:Y:S03]  /*e6f0*/  LDSM.16.MT88.4 R20, [R142+0xa800] ;  /* 0x00a800008e14783b */ /* 0x004fe60000004200 */
[----:B------:R-:W-:Y:S01]  /*e700*/  MUFU.EX2 R2, R2 ;  /* 0x0000000200027308 */ /* 0x000fe20000000800 */
[C---:B------:R-:W-:Y:S03]  /*e710*/  HMMA.16816.F32 R76, R64.reuse, R78, RZ ;  /* 0x0000004e404c723c */ /* 0x040fe600000018ff */
[----:B------:R-:W2:Y:S04]  /*e720*/  MUFU.EX2 R31, R31 ;  /* 0x0000001f001f7308 */ /* 0x000ea80000000800 */
        /* <DEDUP_REMOVED lines=24> */
[----:B------:R-:W-:Y:S01]  /*e8b0*/  HMMA.16816.F32 R60, R64, R4, RZ ;  /* 0x00000004403c723c */ /* 0x000fe200000018ff */
[----:B-1----:R-:W-:Y:S01]  /*e8c0*/  F2FP.F16.F32.PACK_AB R4, R30, R33 ;  /* 0x000000211e04723e */ /* 0x002fe200000000ff */
[----:B------:R-:W-:Y:S01]  /*e8d0*/  FADD.FTZ R33, R33, R34 ;  /* 0x0000002221217221 */ /* 0x000fe20000010000 */
[----:B-----5:R-:W-:-:S03]  /*e8e0*/  F2FP.F16.F32.PACK_AB R5, R111, R28 ;  /* 0x0000001c6f05723e */ /* 0x020fc600000000ff */
[----:B------:R-:W-:Y:S02]  /*e8f0*/  FADD.FTZ R30, R30, R33 ;  /* 0x000000211e1e7221 */ /* 0x000fe40000010000 */
[----:B------:R-:W-:Y:S01]  /*e900*/  HMMA.16816.F32 R64, R64, R6, RZ ;  /* 0x000000064040723c */ /* 0x000fe200000018ff */
[----:B------:R-:W-:Y:S01]  /*e910*/  F2FP.F16.F32.PACK_AB R6, R0, R29 ;  /* 0x0000001d0006723e */ /* 0x000fe200000000ff */
[----:B------:R-:W-:Y:S01]  /*e920*/  FADD.FTZ R29, R29, R30 ;  /* 0x0000001e1d1d7221 */ /* 0x000fe20000010000 */
[----:B--2---:R-:W-:-:S03]  /*e930*/  F2FP.F16.F32.PACK_AB R7, R31, R2 ;  /* 0x000000021f07723e */ /* 0x004fc600000000ff */
[----:B------:R-:W-:-:S04]  /*e940*/  FADD.FTZ R0, R0, R29 ;  /* 0x0000001d00007221 */ /* 0x000fc80000010000 */
[C---:B------:R-:W-:Y:S08]  /*e950*/  HMMA.16816.F32 R80, R4.reuse, R8, R80 ;  /* 0x000000080450723c */ /* 0x040ff00000001850 */
[C---:B------:R-:W-:Y:S01]  /*e960*/  HMMA.16816.F32 R76, R4.reuse, R10, R76 ;  /* 0x0000000a044c723c */ /* 0x040fe2000000184c */
[----:B------:R-:W1:Y:S07]  /*e970*/  LDSM.16.MT88.4 R8, [R137+0xa800] ;  /* 0x00a800008908783b */ /* 0x000e6e0000004200 */
[C---:B----4-:R-:W-:Y:S08]  /*e980*/  HMMA.16816.F32 R96, R4.reuse, R16, R96 ;  /* 0x000000100460723c */ /* 0x050ff00000001860 */
[C---:B------:R-:W-:Y:S01]  /*e990*/  HMMA.16816.F32 R92, R4.reuse, R18, R92 ;  /* 0x00000012045c723c */ /* 0x040fe2000000185c */
[----:B------:R-:W-:Y:S07]  /*e9a0*/  LDSM.16.MT88.4 R16, [R136+0xa800] ;  /* 0x00a800008810783b */ /* 0x000fee0000004200 */
[C---:B------:R-:W-:Y:S08]  /*e9b0*/  HMMA.16816.F32 R88, R4.reuse, R12, R88 ;  /* 0x0000000c0458723c */ /* 0x040ff00000001858 */
[C---:B------:R-:W-:Y:S01]  /*e9c0*/  HMMA.16816.F32 R84, R4.reuse, R14, R84 ;  /* 0x0000000e0454723c */ /* 0x040fe20000001854 */
[----:B------:R-:W2:Y:S07]  /*e9d0*/  LDSM.16.MT88.4 R12, [R138+0xa800] ;  /* 0x00a800008a0c783b */ /* 0x000eae0000004200 */
[C---:B---3--:R-:W-:Y:S08]  /*e9e0*/  HMMA.16816.F32 R72, R4.reuse, R24, R72 ;  /* 0x000000180448723c */ /* 0x048ff00000001848 */
        /* <DEDUP_REMOVED lines=12> */
[----:B------:R-:W-:Y:S03]  /*eab0*/  HMMA.16816.F32 R64, R4, R18, R64 ;  /* 0x000000120440723c */ /* 0x000fe60000001840 */
[----:B------:R-:W-:Y:S01]  /*eac0*/  F2FP.F16.F32.PACK_AB R4, R132, R125 ;  /* 0x0000007d8404723e */ /* 0x000fe200000000ff */
[----:B------:R-:W3:Y:S01]  /*ead0*/  LDSM.16.MT88.4 R16, [R142+0xb000] ;  /* 0x00b000008e10783b */ /* 0x000ee20000004200 */
[----:B------:R-:W-:Y:S01]  /*eae0*/  F2FP.F16.F32.PACK_AB R5, R130, R131 ;  /* 0x000000838205723e */ /* 0x000fe200000000ff */
[----:B------:R-:W-:Y:S01]  /*eaf0*/  FADD.FTZ R125, R125, R0 ;  /* 0x000000007d7d7221 */ /* 0x000fe20000010000 */
[----:B------:R-:W-:-:S02]  /*eb00*/  F2FP.F16.F32.PACK_AB R6, R128, R129 ;  /* 0x000000818006723e */ /* 0x000fc400000000ff */
[----:B------:R-:W-:Y:S01]  /*eb10*/  F2FP.F16.F32.PACK_AB R7, R126, R127 ;  /* 0x0000007f7e07723e */ /* 0x000fe200000000ff */
[----:B------:R-:W-:-:S06]  /*eb20*/  FADD.FTZ R132, R132, R125 ;  /* 0x0000007d84847221 */ /* 0x000fcc0000010000 */
        /* <DEDUP_REMOVED lines=13> */
[C---:B------:R-:W-:Y:S01]  /*ec00*/  HMMA.16816.F32 R40, R4.reuse, R18, R40 ;  /* 0x000000120428723c */ /* 0x040fe20000001828 */
[----:B------:R-:W3:Y:S07]  /*ec10*/  LDSM.16.MT88.4 R16, [R142+0x9800] ;  /* 0x009800008e10783b */ /* 0x000eee0000004200 */
        /* <DEDUP_REMOVED lines=9> */
[C---:B--2---:R-:W-:Y:S03]  /*ecb0*/  HMMA.16816.F32 R44, R4.reuse, R12, R44 ;  /* 0x0000000c042c723c */ /* 0x044fe6000000182c */
[----:B------:R-:W2:Y:S05]  /*ecc0*/  MUFU.EX2 R27, R27 ;  /* 0x0000001b001b7308 */ /* 0x000eaa0000000800 */
[C---:B------:R-:W-:Y:S01]  /*ecd0*/  HMMA.16816.F32 R48, R4.reuse, R14, R48 ;  /* 0x0000000e0430723c */ /* 0x040fe20000001830 */
[----:B------:R-:W3:Y:S07]  /*ece0*/  LDSM.16.MT88.4 R12, [R137+0x9800] ;  /* 0x00980000890c783b */ /* 0x000eee0000004200 */
[C---:B----4-:R-:W-:Y:S08]  /*ecf0*/  HMMA.16816.F32 R60, R4.reuse, R20, R60 ;  /* 0x00000014043c723c */ /* 0x050ff0000000183c */
[----:B------:R-:W-:Y:S03]  /*ed00*/  HMMA.16816.F32 R64, R4, R22, R64 ;  /* 0x000000160440723c */ /* 0x000fe60000001840 */
[----:B-----5:R-:W-:Y:S01]  /*ed10*/  F2FP.F16.F32.PACK_AB R4, R25, R24 ;  /* 0x000000181904723e */ /* 0x020fe200000000ff */
[----:B------:R-:W4:Y:S01]  /*ed20*/  LDSM.16.MT88.4 R20, [R136+0x9800] ;  /* 0x009800008814783b */ /* 0x000f220000004200 */
[----:B--2---:R-:W-:-:S02]  /*ed30*/  F2FP.F16.F32.PACK_AB R5, R27, R114 ;  /* 0x000000721b05723e */ /* 0x004fc400000000ff */
        /* <DEDUP_REMOVED lines=49> */
.L_x_12500:
        /* <DEDUP_REMOVED lines=77> */
.L_x_12495:
[----:B------:R-:W-:Y:S05]  /*f520*/  BSYNC.RECONVERGENT B0 ;  /* 0x0000000000007941 */ /* 0x000fea0003800200 */
.L_x_12494:
[----:B------:R-:W1:Y:S01]  /*f530*/  S2UR UR6, SR_CgaCtaId ;  /* 0x00000000000679c3 */ /* 0x000e620000008800 */
[----:B------:R-:W-:Y:S01]  /*f540*/  SHF.L.U32 R3, R157, 0x3, RZ ;  /* 0x000000039d037819 */ /* 0x000fe200000006ff */
[----:B------:R-:W-:Y:S01]  /*f550*/  UMOV UR7, 0x400 ;  /* 0x0000040000077882 */ /* 0x000fe20000000000 */
[----:B------:R-:W-:Y:S01]  /*f560*/  IADD3 R4, P1, PT, R167, R154, RZ ;  /* 0x0000009aa7047210 */ /* 0x000fe20007f3e0ff */
[----:B------:R-:W-:Y:S01]  /*f570*/  BSSY.RECONVERGENT B1, `(.L_x_12496) ;  /* 0x0000125000017945 */ /* 0x000fe20003800200 */
[----:B------:R-:W-:Y:S02]  /*f580*/  LOP3.LUT R2, R3, 0x1c0, RZ, 0xc0, !PT ;  /* 0x000001c003027812 */ /* 0x000fe400078ec0ff */
[----:B------:R-:W-:Y:S02]  /*f590*/  IADD3.X R5, PT, PT, R166, R155, RZ, P1, !PT ;  /* 0x0000009ba6057210 */ /* 0x000fe40000ffe4ff */
[----:B------:R-:W-:Y:S02]  /*f5a0*/  LOP3.LUT R2, R2, 0x38, R157, 0xf8, !PT ;  /* 0x0000003802027812 */ /* 0x000fe400078ef89d */
[-C--:B------:R-:W-:Y:S02]  /*f5b0*/  IADD3 R12, P1, PT, R4, R167.reuse, RZ ;  /* 0x000000a7040c7210 */ /* 0x080fe40007f3e0ff */
[--C-:B------:R-:W-:Y:S02]  /*f5c0*/  LOP3.LUT R2, R2, 0x38, R3.reuse, 0x78, !PT ;  /* 0x0000003802027812 */ /* 0x100fe400078e7803 */
[-C--:B------:R-:W-:Y:S02]  /*f5d0*/  IADD3.X R13, PT, PT, R5, R166.reuse, RZ, P1, !PT ;  /* 0x000000a6050d7210 */ /* 0x080fe40000ffe4ff */
[----:B------:R-:W-:Y:S02]  /*f5e0*/  LOP3.LUT R2, R2, 0x1e00, R3, 0xf8, !PT ;  /* 0x00001e0002027812 */ /* 0x000fe400078ef803 */
[----:B------:R-:W-:Y:S02]  /*f5f0*/  IADD3 R20, P1, PT, R12, R167, RZ ;  /* 0x000000a70c147210 */ /* 0x000fe40007f3e0ff */
[----:B------:R-:W-:Y:S02]  /*f600*/  IADD3 R159, PT, PT, R159, -0x1, RZ ;  /* 0xffffffff9f9f7810 */ /* 0x000fe40007ffe0ff */
[----:B------:R-:W-:Y:S01]  /*f610*/  IADD3.X R21, PT, PT, R13, R166, RZ, P1, !PT ;  /* 0x000000a60d157210 */ /* 0x000fe20000ffe4ff */
[----:B-1----:R-:W-:Y:S01]  /*f620*/  ULEA UR6, UR6, UR7, 0x18 ;  /* 0x0000000706067291 */ /* 0x002fe2000f8ec0ff */
[----:B------:R-:W-:Y:S05]  /*f630*/  ISETP.GT.AND P1, PT, R159, R150, PT ;  /* 0x000000969f00720c */ /* 0x000fea0003f24270 */
[----:B------:R-:W-:Y:S05]  /*f640*/  LEA R3, R2, UR6, 0x1 ;  /* 0x0000000602037c11 */ /* 0x000fea000f8e08ff */
[----:B------:R-:W-:Y:S01]  /*f650*/  @!PT LDS RZ, [RZ] ;  /* 0x00000000fffff984 */ /* 0x000fe20000000800 */
[----:B------:R-:W-:Y:S01]  /*f660*/  @!PT LDS RZ, [RZ] ;  /* 0x00000000fffff984 */ /* 0x000fe20000000800 */
[----:B------:R-:W-:Y:S01]  /*f670*/  @!PT LDS RZ, [RZ] ;  /* 0x00000000fffff984 */ /* 0x000fe20000000800 */
[----:B------:R-:W-:Y:S06]  /*f680*/  LDGSTS.E.BYPASS.LTC128B.128 [R3+0x8000], desc[UR4][R154.64] ;  /* 0x080000009a037fae */ /* 0x000fec000b981a04 */
[----:B------:R-:W-:Y:S06]  /*f690*/  LDGSTS.E.BYPASS.LTC128B.128 [R3+0xa000], desc[UR4][R154.64+0x80] ;  /* 0x0a0000809a037fae */ /* 0x000fec000b981a04 */
[----:B------:R-:W-:Y:S06]  /*f6a0*/  LDGSTS.E.BYPASS.LTC128B.128 [R3+0x8800], desc[UR4][R4.64] ;  /* 0x0880000004037fae */ /* 0x000fec000b981a04 */
[----:B------:R1:W-:Y:S06]  /*f6b0*/  LDGSTS.E.BYPASS.LTC128B.128 [R3+0xa800], desc[UR4][R4.64+0x80] ;  /* 0x0a80008004037fae */ /* 0x0003ec000b981a04 */
[----:B------:R-:W-:Y:S06]  /*f6c0*/  LDGSTS.E.BYPASS.LTC128B.128 [R3+0x9000], desc[UR4][R12.64] ;  /* 0x090000000c037fae */ /* 0x000fec000b981a04 */
[----:B------:R2:W-:Y:S06]  /*f6d0*/  LDGSTS.E.BYPASS.LTC128B.128 [R3+0xb000], desc[UR4][R12.64+0x80] ;  /* 0x0b0000800c037fae */ /* 0x0005ec000b981a04 */
[----:B------:R-:W-:Y:S06]  /*f6e0*/  LDGSTS.E.BYPASS.LTC128B.128 [R3+0x9800], desc[UR4][R20.64] ;  /* 0x0980000014037fae */ /* 0x000fec000b981a04 */
[----:B------:R3:W-:Y:S06]  /*f6f0*/  LDGSTS.E.BYPASS.LTC128B.128 [R3+0xb800], desc[UR4][R20.64+0x80] ;  /* 0x0b80008014037fae */ /* 0x0007ec000b981a04 */
[----:B------:R-:W-:Y:S06]  /*f700*/  LDSM.16.M88.4 R32, [R147] ;  /* 0x000000009320783b */ /* 0x000fec0000000200 */
[----:B------:R-:W1:Y:S06]  /*f710*/  LDSM.16.M88.4 R8, [R146+0x4000] ;  /* 0x004000009208783b */ /* 0x000e6c0000000200 */
[----:B------:R-:W2:Y:S06]  /*f720*/  LDSM.16.M88.4 R16, [R146+0x4800] ;  /* 0x004800009210783b */ /* 0x000eac0000000200 */
[----:B------:R-:W3:Y:S06]  /*f730*/  LDSM.16.M88.4 R24, [R146+0x5000] ;  /* 0x005000009218783b */ /* 0x000eec0000000200 */
[----:B------:R-:W0:Y:S06]  /*f740*/  LDGDEPBAR ;  /* 0x00000000000079af */ /* 0x000e2c0000000000 */
[----:B------:R-:W4:Y:S06]  /*f750*/  LDSM.16.M88.4 R104, [R146+0x5800] ;  /* 0x005800009268783b */ /* 0x000f2c0000000200 */
[----:B------:R-:W-:Y:S06]  /*f760*/  LDSM.16.M88.4 R112, [R145] ;  /* 0x000000009170783b */ /* 0x000fec0000000200 */
[----:B------:R-:W5:Y:S01]  /*f770*/  LDSM.16.M88.4 R116, [R141+0x4000] ;  /* 0x004000008d74783b */ /* 0x000f620000000200 */
[C---:B-1----:R-:W-:Y:S05]  /*f780*/  HMMA.16816.F32 R4, R32.reuse, R8, RZ ;  /* 0x000000082004723c */ /* 0x042fea00000018ff */
[----:B------:R-:W1:Y:S06]  /*f790*/  LDSM.16.M88.4 R120, [R141+0x4800] ;  /* 0x004800008d78783b */ /* 0x000e6c0000000200 */
[----:B------:R-:W1:Y:S01]  /*f7a0*/  LDSM.16.M88.4 R124, [R141+0x5000] ;  /* 0x005000008d7c783b */ /* 0x000e620000000200 */
[C---:B------:R-:W-:Y:S05]  /*f7b0*/  HMMA.16816.F32 R8, R32.reuse, R10, RZ ;  /* 0x0000000a2008723c */ /* 0x040fea00000018ff */
[----:B------:R-:W-:Y:S03]  /*f7c0*/  LDSM.16.M88.4 R128, [R144] ;  /* 0x000000009080783b */ /* 0x000fe60000000200 */
[C---:B--2---:R-:W-:Y:S03]  /*f7d0*/  HMMA.16816.F32 R12, R32.reuse, R16, RZ ;  /* 0x00000010200c723c */ /* 0x044fe600000018ff */
[----:B------:R-:W-:Y:S05]  /*f7e0*/  LDSM.16.M88.4 R132, [R140+0x4000] ;  /* 0x004000008c84783b */ /* 0x000fea0000000200 */
[C---:B------:R-:W-:Y:S01]  /*f7f0*/  HMMA.16816.F32 R16, R32.reuse, R18, RZ ;  /* 0x000000122010723c */ /* 0x040fe200000018ff */
[----:B------:R-:W2:Y:S07]  /*f800*/  LD.E R2, desc[UR4][R100.64+0x18c] ;  /* 0x00018c0464027980 */ /* 0x000eae000c101900 */
[C---:B---3--:R-:W-:Y:S08]  /*f810*/  HMMA.16816.F32 R20, R32.reuse, R24, RZ ;  /* 0x000000182014723c */ /* 0x048ff000000018ff */
[C---:B------:R-:W-:Y:S08]  /*f820*/  HMMA.16816.F32 R24, R32.reuse, R26, RZ ;  /* 0x0000001a2018723c */ /* 0x040ff000000018ff */
[C---:B----4-:R-:W-:Y:S08]  /*f830*/  HMMA.16816.F32 R28, R32.reuse, R104, RZ ;  /* 0x00000068201c723c */ /* 0x050ff000000018ff */
[----:B------:R-:W-:Y:S01]  /*f840*/  HMMA.16816.F32 R32, R32, R106, RZ ;  /* 0x0000006a2020723c */ /* 0x000fe200000018ff */
[----:B------:R-:W3:Y:S07]  /*f850*/  LDSM.16.M88.4 R104, [R141+0x5800] ;  /* 0x005800008d68783b */ /* 0x000eee0000000200 */
        /* <DEDUP_REMOVED lines=11> */
[----:B------:R-:W-:Y:S06]  /*f910*/  LDSM.16.M88.4 R104, [R143] ;  /* 0x000000008f68783b */ /* 0x000fec0000000200 */
[----:B------:R-:W3:Y:S01]  /*f920*/  LDSM.16.M88.4 R112, [R139+0x4000] ;  /* 0x004000008b70783b */ /* 0x000ee20000000200 */
        /* <DEDUP_REMOVED lines=9> */
[C---:B-----5:R-:W-:Y:S08]  /*f9c0*/  HMMA.16816.F32 R28, R128.reuse, R124, R28 ;  /* 0x0000007c801c723c */ /* 0x060ff0000000181c */
[----:B------:R-:W-:Y:S01]  /*f9d0*/  HMMA.16816.F32 R32, R128, R126, R32 ;  /* 0x0000007e8020723c */ /* 0x000fe20000001820 */
[----:B------:R-:W-:Y:S06]  /*f9e0*/  LDSM.16.M88.4 R124, [R147+0x2000] ;  /* 0x00200000937c783b */ /* 0x000fec0000000200 */
[----:B------:R-:W5:Y:S01]  /*f9f0*/  LDSM.16.M88.4 R128, [R146+0x6000] ;  /* 0x006000009280783b */ /* 0x000f620000000200 */
        /* <DEDUP_REMOVED lines=11> */
[----:B------:R-:W1:Y:S06]  /*fab0*/  LDSM.16.M88.4 R104, [R146+0x7800] ;  /* 0x007800009268783b */ /* 0x000e6c0000000200 */
[----:B------:R-:W1:Y:S01]  /*fac0*/  LDSM.16.M88.4 R132, [R141+0x6000] ;  /* 0x006000008d84783b */ /* 0x000e620000000200 */
[C---:B-----5:R-:W-:Y:S08]  /*fad0*/  HMMA.16816.F32 R4, R124.reuse, R128, R4 ;  /* 0x000000807c04723c */ /* 0x060ff00000001804 */
        /* <DEDUP_REMOVED lines=8> */
[C---:B-1----:R-:W-:Y:S08]  /*fb60*/  HMMA.16816.F32 R28, R124.reuse, R104, R28 ;  /* 0x000000687c1c723c */ /* 0x042ff0000000181c */
[----:B------:R-:W-:Y:S01]  /*fb70*/  HMMA.16816.F32 R32, R124, R106, R32 ;  /* 0x0000006a7c20723c */ /* 0x000fe20000001820 */
[----:B------:R-:W1:Y:S06]  /*fb80*/  LDSM.16.M88.4 R104, [R141+0x6800] ;  /* 0x006800008d68783b */ /* 0x000e6c0000000200 */
[----:B------:R-:W3:Y:S01]  /*fb90*/  LDSM.16.M88.4 R124, [R144+0x2000] ;  /* 0x00200000907c783b */ /* 0x000ee20000000200 */
        /* <DEDUP_REMOVED lines=19> */
[C---:B------:R-:W-:Y:S08]  /*fcd0*/  HMMA.16816.F32 R24, R124.reuse, R114, R24 ;  /* 0x000000727c18723c */ /* 0x040ff00000001818 */
        /* <DEDUP_REMOVED lines=91> */
[----:B-1----:R-:W2:Y:S04]  /*10290*/  LD.E R13, desc[UR4][R100.64+0x170] ;  /* 0x00017004640d7980 */ /* 0x002ea8000c101900 */
        /* <DEDUP_REMOVED lines=61> */
.L_x_12499:
[----:B------:R-:W-:Y:S05]  /*10670*/  BSYNC.RECONVERGENT B0 ;  /* 0x0000000000007941 */ /* 0x000fea0003800200 */
.L_x_12498:
        /* <DEDUP_REMOVED lines=20> */
.L_x_12497:
[----:B------:R-:W-:Y:S05]  /*107c0*/  BSYNC.RECONVERGENT B1 ;  /* 0x0000000000017941 */ /* 0x000fea0003800200 */
.L_x_12496:
        /* <DEDUP_REMOVED lines=89> */
[-C--:B------:R-:W-:Y:S01]  /*10d60*/  FFMA.FTZ R174, R117, R103.reuse, -R114 ;  /* 0x0000006775ae7223 */ /* 0x080fe20000010872 */
[-C--:B------:R-:W-:Y:S01]  /*10d70*/  FFMA.FTZ R176, R108, R103.reuse, -R116 ;  /* 0x000000676cb07223 */ /* 0x080fe20000010874 */
[-C--:B------:R-:W-:Y:S01]  /*10d80*/  FFMA.FTZ R178, R106, R103.reuse, -R114 ;  /* 0x000000676ab27223 */ /* 0x080fe20000010872 */
[-C--:B------:R-:W-:Y:S01]  /*10d90*/  FFMA.FTZ R180, R110, R103.reuse, -R116 ;  /* 0x000000676eb47223 */ /* 0x080fe20000010874 */
[-CC-:B------:R-:W-:Y:S01]  /*10da0*/  FFMA.FTZ R182, R105, R103.reuse, -R114.reuse ;  /* 0x0000006769b67223 */ /* 0x180fe20000010872 */
[----:B------:R-:W-:Y:S01]  /*10db0*/  FFMA.FTZ R185, R104, R103, -R114 ;  /* 0x0000006768b97223 */ /* 0x000fe20000010872 */
        /* <DEDUP_REMOVED lines=30> */
[----:B------:R-:W-:Y:S01]  /*10fa0*/  MUFU.EX2 R135, R135 ;  /* 0x0000008700877308 */ /* 0x000fe20000000800 */
[C---:B------:R-:W-:Y:S01]  /*10fb0*/  FMUL.FTZ R22, R0.reuse, R82 ;  /* 0x0000005200167220 */ /* 0x040fe20000410000 */
[C---:B------:R-:W-:Y:S01]  /*10fc0*/  FMUL.FTZ R23, R0.reuse, R83 ;  /* 0x0000005300177220 */ /* 0x040fe20000410000 */
[C---:B------:R-:W-:Y:S01]  /*10fd0*/  FMUL.FTZ R50, R0.reuse, R50 ;  /* 0x0000003200327220 */ /* 0x040fe20000410000 */
[----:B------:R-:W2:Y:S01]  /*10fe0*/  LDSM.16.MT88.4 R80, [R142+0xa000] ;  /* 0x00a000008e50783b */ /* 0x000ea20000004200 */
[----:B------:R-:W-:Y:S01]  /*10ff0*/  FMUL.FTZ R51, R0, R51 ;  /* 0x0000003300337220 */ /* 0x000fe20000410000 */
[-CC-:B------:R-:W-:Y:S01]  /*11000*/  FFMA.FTZ R128, R133, R103.reuse, -R116.reuse ;  /* 0x0000006785807223 */ /* 0x180fe20000010874 */
[-CC-:B------:R-:W-:Y:S01]  /*11010*/  FFMA.FTZ R133, R187, R103.reuse, -R116.reuse ;  /* 0x00000067bb857223 */ /* 0x180fe20000010874 */
[----:B------:R-:W-:Y:S01]  /*11020*/  FFMA.FTZ R134, R181, R103, -R116 ;  /* 0x00000067b5867223 */ /* 0x000fe20000010874 */
[C---:B------:R-:W-:Y:S01]  /*11030*/  HMMA.16816.F32 R20, R96.reuse, R28, R20 ;  /* 0x0000001c6014723c */ /* 0x040fe20000001814 */
[----:B------:R-:W-:Y:S02]  /*11040*/  MUFU.EX2 R168, R168 ;  /* 0x000000a800a87308 */ /* 0x000fe40000000800 */
[C---:B------:R-:W-:Y:S01]  /*11050*/  FMUL.FTZ R28, R2.reuse, R72 ;  /* 0x00000048021c7220 */ /* 0x040fe20000410000 */
[C---:B------:R-:W-:Y:S01]  /*11060*/  FMUL.FTZ R29, R2.reuse, R73 ;  /* 0x00000049021d7220 */ /* 0x040fe20000410000 */
[-C--:B------:R-:W-:Y:S01]  /*11070*/  FFMA.FTZ R181, R107, R103.reuse, -R114 ;  /* 0x000000676bb57223 */ /* 0x080fe20000010872 */
        /* <DEDUP_REMOVED lines=9> */
[----:B------:R-:W-:Y:S04]  /*11110*/  FMUL.FTZ R63, R0, R63 ;  /* 0x0000003f003f7220 */ /* 0x000fe80000410000 */
[----:B------:R-:W-:Y:S01]  /*11120*/  MUFU.EX2 R131, R183 ;  /* 0x000000b700837308 */ /* 0x000fe20000000800 */
[C---:B------:R-:W-:Y:S01]  /*11130*/  FMUL.FTZ R64, R2.reuse, R64 ;  /* 0x0000004002407220 */ /* 0x040fe20000410000 */
[C---:B-1----:R-:W-:Y:S08]  /*11140*/  HMMA.16816.F32 R28, R96.reuse, R88, R28 ;  /* 0x00000058601c723c */ /* 0x042ff0000000181c */
[----:B------:R-:W1:Y:S01]  /*11150*/  MUFU.EX2 R133, R133 ;  /* 0x0000008500857308 */ /* 0x000e620000000800 */
[----:B------:R-:W-:Y:S01]  /*11160*/  FMUL.FTZ R65, R2, R65 ;  /* 0x0000004102417220 */ /* 0x000fe20000410000 */
[C---:B------:R-:W-:Y:S01]  /*11170*/  FMUL.FTZ R66, R0.reuse, R66 ;  /* 0x0000004200427220 */ /* 0x040fe20000410000 */
[----:B------:R-:W-:Y:S01]  /*11180*/  FMUL.FTZ R67, R0, R67 ;  /* 0x0000004300437220 */ /* 0x000fe20000410000 */
[-C--:B------:R-:W-:Y:S01]  /*11190*/  FFMA.FTZ R153, R175, R103.reuse, -R116 ;  /* 0x00000067af997223 */ /* 0x080fe20000010874 */
[-C--:B------:R-:W-:Y:S01]  /*111a0*/  FFMA.FTZ R175, R113, R103.reuse, -R114 ;  /* 0x0000006771af7223 */ /* 0x080fe20000010872 */
[C---:B------:R-:W-:Y:S01]  /*111b0*/  HMMA.16816.F32 R32, R96.reuse, R90, R32 ;  /* 0x0000005a6020723c */ /* 0x040fe20000001820 */
[----:B------:R-:W-:Y:S03]  /*111c0*/  LDSM.16.MT88.4 R88, [R138+0xa800] ;  /* 0x00a800008a58783b */ /* 0x000fe60000004200 */
[----:B------:R-:W4:Y:S01]  /*111d0*/  MUFU.EX2 R134, R134 ;  /* 0x0000008600867308 */ /* 0x000f220000000800 */
[-C--:B------:R-:W-:Y:S01]  /*111e0*/  FFMA.FTZ R170, R177, R103.reuse, -R116 ;  /* 0x00000067b1aa7223 */ /* 0x080fe20000010874 */
[-C--:B------:R-:W-:Y:S01]  /*111f0*/  FFMA.FTZ R177, R119, R103.reuse, -R114 ;  /* 0x0000006777b17223 */ /* 0x080fe20000010872 */
[-CC-:B------:R-:W-:Y:S01]  /*11200*/  FFMA.FTZ R172, R179, R103.reuse, -R116.reuse ;  /* 0x00000067b3ac7223 */ /* 0x180fe20000010874 */
[-CC-:B------:R-:W-:Y:S01]  /*11210*/  FFMA.FTZ R179, R112, R103.reuse, -R116.reuse ;  /* 0x0000006770b37223 */ /* 0x180fe20000010874 */
[-CC-:B------:R-:W-:Y:S01]  /*11220*/  FFMA.FTZ R173, R173, R103.reuse, -R116.reuse ;  /* 0x00000067adad7223 */ /* 0x180fe20000010874 */
[C---:B--2---:R-:W-:Y:S01]  /*11230*/  HMMA.16816.F32 R36, R96.reuse, R80, R36 ;  /* 0x000000506024723c */ /* 0x044fe20000001824 */
[----:B------:R-:W-:Y:S03]  /*11240*/  LDSM.16.MT88.4 R112, [R136+0x9800] ;  /* 0x009800008870783b */ /* 0x000fe60000004200 */
[----:B------:R-:W-:Y:S01]  /*11250*/  MUFU.EX2 R153, R153 ;  /* 0x0000009900997308 */ /* 0x000fe20000000800 */
[----:B------:R-:W-:Y:S01]  /*11260*/  FFMA.FTZ R116, R111, R103, -R116 ;  /* 0x000000676f747223 */ /* 0x000fe20000010874 */
[C---:B------:R-:W-:Y:S01]  /*11270*/  FMUL.FTZ R52, R2.reuse, R52 ;  /* 0x0000003402347220 */ /* 0x040fe20000410000 */
[----:B------:R-:W-:Y:S01]  /*11280*/  FMUL.FTZ R53, R2, R53 ;  /* 0x0000003502357220 */ /* 0x000fe20000410000 */
[C---:B------:R-:W-:Y:S06]  /*11290*/  FMUL.FTZ R54, R0.reuse, R54 ;  /* 0x0000003600367220 */ /* 0x040fec0000410000 */
[----:B------:R2:W-:Y:S01]  /*112a0*/  MUFU.EX2 R183, R116 ;  /* 0x0000007400b77308 */ /* 0x0005e20000000800 */
[C---:B------:R-:W-:Y:S01]  /*112b0*/  HMMA.16816.F32 R40, R96.reuse, R82, R40 ;  /* 0x000000526028723c */ /* 0x040fe20000001828 */
[----:B------:R-:W-:Y:S02]  /*112c0*/  LDSM.16.MT88.4 R80, [R138+0x8800] ;  /* 0x008800008a50783b */ /* 0x000fe40000004200 */
[----:B------:R-:W-:Y:S01]  /*112d0*/  FMUL.FTZ R55, R0, R55 ;  /* 0x0000003700377220 */ /* 0x000fe20000410000 */
[C---:B------:R-:W-:Y:S01]  /*112e0*/  FMUL.FTZ R56, R2.reuse, R56 ;  /* 0x0000003802387220 */ /* 0x040fe20000410000 */
[----:B------:R-:W-:Y:S01]  /*112f0*/  FMUL.FTZ R57, R2, R57 ;  /* 0x0000003902397220 */ /* 0x000fe20000410000 */
[C---:B------:R-:W-:Y:S01]  /*11300*/  FMUL.FTZ R58, R0.reuse, R58 ;  /* 0x0000003a003a7220 */ /* 0x040fe20000410000 */
[----:B------:R-:W-:Y:S02]  /*11310*/  FMUL.FTZ R59, R0, R59 ;  /* 0x0000003b003b7220 */ /* 0x000fe40000410000 */
[----:B------:R-:W-:Y:S01]  /*11320*/  MUFU.EX2 R170, R170 ;  /* 0x000000aa00aa7308 */ /* 0x000fe20000000800 */
[----:B------:R-:W-:Y:S01]  /*11330*/  LDSM.16.MT88.4 R108, [R137+0x9800] ;  /* 0x00980000896c783b */ /* 0x000fe20000004200 */
[----:B------:R-:W-:Y:S01]  /*11340*/  FFMA.FTZ R127, R2, R171, R127 ;  /* 0x000000ab027f7223 */ /* 0x000fe2000001007f */
[C---:B---3--:R-:W-:Y:S07]  /*11350*/  HMMA.16816.F32 R44, R96.reuse, R72, R44 ;  /* 0x00000048602c723c */ /* 0x048fee000000182c */
[----:B------:R-:W-:Y:S01]  /*11360*/  MUFU.EX2 R175, R175 ;  /* 0x000000af00af7308 */ /* 0x000fe20000000800 */
[----:B------:R-:W-:Y:S01]  /*11370*/  FFMA.FTZ R125, R0, R169, R125 ;  /* 0x000000a9007d7223 */ /* 0x000fe2000001007d */
[----:B------:R-:W-:Y:S08]  /*11380*/  FADD.FTZ R127, R126, R127 ;  /* 0x0000007f7e7f7221 */ /* 0x000ff00000010000 */
[----:B------:R-:W-:Y:S01]  /*11390*/  MUFU.EX2 R172, R172 ;  /* 0x000000ac00ac7308 */ /* 0x000fe20000000800 */
[----:B--2---:R-:W-:Y:S01]  /*113a0*/  LDSM.16.MT88.4 R116, [R142+0xb800] ;  /* 0x00b800008e74783b */ /* 0x004fe20000004200 */
        /* <DEDUP_REMOVED lines=17> */
[----:B----4-:R-:W-:Y:S01]  /*114c0*/  F2FP.F16.F32.PACK_AB R70, R131, R134 ;  /* 0x000000868346723e */ /* 0x010fe200000000ff */
        /* <DEDUP_REMOVED lines=17> */
[----:B---3--:R-:W-:Y:S02]  /*115e0*/  F2FP.F16.F32.PACK_AB R105, R178, R181 ;  /* 0x000000b5b269723e */ /* 0x008fe400000000ff */
        /* <DEDUP_REMOVED lines=43> */
[----:B------:R-:W4:Y:S07]  /*118a0*/  LDSM.16.MT88.4 R84, [R137+0xb000] ;  /* 0x00b000008954783b */ /* 0x000f2e0000004200 */
[C---:B--2---:R-:W-:Y:S08]  /*118b0*/  HMMA.16816.F32 R20, R68.reuse, R80, R20 ;  /* 0x000000504414723c */ /* 0x044ff00000001814 */
        /* <DEDUP_REMOVED lines=8> */
[C---:B------:R-:W-:Y:S08]  /*11940*/  HMMA.16816.F32 R48, R68.reuse, R90, R48 ;  /* 0x0000005a4430723c */ /* 0x040ff00000001830 */
[C---:B----4-:R-:W-:Y:S08]  /*11950*/  HMMA.16816.F32 R52, R68.reuse, R84, R52 ;  /* 0x000000544434723c */ /* 0x050ff00000001834 */
[C---:B------:R-:W-:Y:S08]  /*11960*/  HMMA.16816.F32 R56, R68.reuse, R86, R56 ;  /* 0x000000564438723c */ /* 0x040ff00000001838 */
[C---:B-1----:R-:W-:Y:S08]  /*11970*/  HMMA.16816.F32 R60, R68.reuse, R72, R60 ;  /* 0x00000048443c723c */ /* 0x042ff0000000183c */
[----:B------:R-:W-:Y:S08]  /*11980*/  HMMA.16816.F32 R64, R68, R74, R64 ;  /* 0x0000004a4440723c */ /* 0x000ff00000001840 */
[C---:B------:R-:W-:Y:S01]  /*11990*/  HMMA.16816.F32 R96, R104.reuse, R92, R4 ;  /* 0x0000005c6860723c */ /* 0x040fe20000001804 */
[----:B------:R-:W1:Y:S07]  /*119a0*/  LDSM.16.MT88.4 R4, [R138+0xb800] ;  /* 0x00b800008a04783b */ /* 0x000e6e0000004200 */
[C---:B------:R-:W-:Y:S01]  /*119b0*/  HMMA.16816.F32 R92, R104.reuse, R94, R8 ;  /* 0x0000005e685c723c */ /* 0x040fe20000001808 */
[----:B------:R-:W3:Y:S07]  /*119c0*/  LDSM.16.MT88.4 R8, [R137+0xb800] ;  /* 0x00b800008908783b */ /* 0x000eee0000004200 */
[C---:B--2---:R-:W-:Y:S01]  /*119d0*/  HMMA.16816.F32 R88, R104.reuse, R76, R12 ;  /* 0x0000004c6858723c */ /* 0x044fe2000000180c */
[----:B------:R-:W2:Y:S07]  /*119e0*/  LDSM.16.MT88.4 R12, [R136+0xb800] ;  /* 0x00b80000880c783b */ /* 0x000eae0000004200 */
[C---:B------:R-:W-:Y:S08]  /*119f0*/  HMMA.16816.F32 R84, R104.reuse, R78, R16 ;  /* 0x0000004e6854723c */ /* 0x040ff00000001810 */
[C---:B------:R-:W-:Y:S03]  /*11a00*/  HMMA.16816.F32 R80, R104.reuse, R108, R20 ;  /* 0x0000006c6850723c */ /* 0x040fe60000001814 */
[----:B------:R-:W-:Y:S05]  /*11a10*/  MOV R109, R102 ;  /* 0x00000066006d7202 */ /* 0x000fea0000000f00 */
[C---:B------:R-:W-:Y:S08]  /*11a20*/  HMMA.16816.F32 R76, R104.reuse, R110, R24 ;  /* 0x0000006e684c723c */ /* 0x040ff00000001818 */
[C---:B------:R-:W-:Y:S08]  /*11a30*/  HMMA.16816.F32 R72, R104.reuse, R112, R28 ;  /* 0x000000706848723c */ /* 0x040ff0000000181c */
[C---:B------:R-:W-:Y:S08]  /*11a40*/  HMMA.16816.F32 R68, R104.reuse, R114, R32 ;  /* 0x000000726844723c */ /* 0x040ff00000001820 */
[C---:B------:R-:W-:Y:S08]  /*11a50*/  HMMA.16816.F32 R36, R104.reuse, R116, R36 ;  /* 0x000000746824723c */ /* 0x040ff00000001824 */
[C---:B------:R-:W-:Y:S08]  /*11a60*/  HMMA.16816.F32 R40, R104.reuse, R118, R40 ;  /* 0x000000766828723c */ /* 0x040ff00000001828 */
[C---:B-1----:R-:W-:Y:S03]  /*11a70*/  HMMA.16816.F32 R44, R104.reuse, R4, R44 ;  /* 0x00000004682c723c */ /* 0x042fe6000000182c */
        /* <DEDUP_REMOVED lines=12> */
[C---:B--2---:R-:W-:Y:S08]  /*11b40*/  HMMA.16816.F32 R60, R104.reuse, R12, R60 ;  /* 0x0000000c683c723c */ /* 0x044ff0000000183c */
[----:B------:R-:W-:Y:S01]  /*11b50*/  HMMA.16816.F32 R64, R104, R14, R64 ;  /* 0x0000000e6840723c */ /* 0x000fe20000001840 */
[----:B------:R-:W-:Y:S08]  /*11b60*/  @!UPT UIADD3 URZ, UPT, UPT, URZ, URZ, URZ ;  /* 0x000000fffffff290 */ /* 0x000ff0000fffe0ff */
[----:B------:R-:W-:Y:S11]  /*11b70*/  @P1 BRA `(.L_x_12500) ;  /* 0xffffffd400341947 */ /* 0x000ff6000383ffff */
.L_x_12493:
        /* <DEDUP_REMOVED lines=11> */
.L_x_12508:
        /* <DEDUP_REMOVED lines=128> */
[----:B------:R4:W-:Y:S04]  /*12430*/  STS.64 [R8+0x4800], R66 ;  /* 0x0048004208007388 */ /* 0x0009e80000000a00 */
[----:B------:R-:W4:Y:S04]  /*12440*/  LD.E.64 R14, desc[UR4][R100.64+0xb0] ;  /* 0x0000b004640e7980 */ /* 0x000f28000c101b00 */
[----:B-1----:R-:W4:Y:S04]  /*12450*/  LD.E R9, desc[UR4][R100.64+0x60] ;  /* 0x0000600464097980 */ /* 0x002f28000c101900 */
[----:B------:R-:W4:Y:S04]  /*12460*/  LD.E R7, desc[UR4][R100.64+0xcc] ;  /* 0x0000cc0464077980 */ /* 0x000f28000c101900 */
[----:B------:R-:W4:Y:S01]  /*12470*/  LD.E.64 R76, desc[UR4][R100.64+0x78] ;  /* 0x00007804644c7980 */ /* 0x000f22000c101b00 */
[----:B------:R-:W1:Y:S01]  /*12480*/  @P1 MUFU.LG2 R4, R4 ;  /* 0x0000000400041308 */ /* 0x000e620000000c00 */
[----:B------:R-:W4:Y:S01]  /*12490*/  S2R R72, SR_TID.X ;  /* 0x0000000000487919 */ /* 0x000f220000002100 */
[----:B--2---:R-:W-:-:S02]  /*124a0*/  SHF.L.U32 R11, R157, 0x3, RZ ;  /* 0x000000039d0b7819 */ /* 0x004fc400000006ff */
[----:B------:R-:W-:Y:S01]  /*124b0*/  SHF.L.U32 R6, R157, 0x2, RZ ;  /* 0x000000029d067819 */ /* 0x000fe200000006ff */
[----:B------:R2:W5:Y:S03]  /*124c0*/  LD.E.64 R70, desc[UR4][R100.64+0xa8] ;  /* 0x0000a80464467980 */ /* 0x000566000c101b00 */
[----:B---3--:R-:W3:Y:S01]  /*124d0*/  @P0 MUFU.LG2 R65, R2 ;  /* 0x0000000200410308 */ /* 0x008ee20000000c00 */
[----:B------:R-:W-:Y:S01]  /*124e0*/  LOP3.LUT R11, R11, 0x1f80, RZ, 0xc0, !PT ;  /* 0x00001f800b0b7812 */ /* 0x000fe200078ec0ff */
[----:B------:R-:W-:Y:S01]  /*124f0*/  BSSY.RECONVERGENT B0, `(.L_x_12502) ;  /* 0x0000043000007945 */ /* 0x000fe20003800200 */
[----:B------:R-:W-:Y:S02]  /*12500*/  LOP3.LUT R75, R5, 0x10, RZ, 0xc0, !PT ;  /* 0x00000010054b7812 */ /* 0x000fe400078ec0ff */
[----:B------:R-:W-:Y:S02]  /*12510*/  MOV R69, 0xff800000 ;  /* 0xff80000000457802 */ /* 0x000fe40000000f00 */
[----:B------:R-:W-:-:S02]  /*12520*/  SHF.R.U32.HI R68, RZ, 0x1, R157 ;  /* 0x00000001ff447819 */ /* 0x000fc4000001169d */
[----:B------:R-:W-:Y:S01]  /*12530*/  LOP3.LUT R13, R6, 0x1f8, RZ, 0xc0, !PT ;  /* 0x000001f8060d7812 */ /* 0x000fe200078ec0ff */
[----:B-1----:R-:W-:Y:S01]  /*12540*/  @P1 FMUL.FTZ R5, R4, 0.69314718246459960938 ;  /* 0x3f31721804051820 */ /* 0x002fe20000410000 */
[----:B------:R-:W-:Y:S02]  /*12550*/  LOP3.LUT R4, R11, 0x3c, R6, 0xf8, !PT ;  /* 0x0000003c0b047812 */ /* 0x000fe400078ef806 */
[----:B----4-:R-:W-:Y:S01]  /*12560*/  LOP3.LUT R8, R13, 0x38, R68, 0x78, !PT ;  /* 0x000000380d087812 */ /* 0x010fe200078e7844 */
[----:B-----5:R-:W-:Y:S01]  /*12570*/  @P1 FFMA.FTZ R69, R0, R102, R5 ;  /* 0x0000006600451223 */ /* 0x020fe20000010005 */
[----:B------:R-:W-:Y:S02]  /*12580*/  IADD3 R73, PT, PT, -R160, R161, RZ ;  /* 0x000000a1a0497210 */ /* 0x000fe40007ffe1ff */
[----:B------:R-:W-:Y:S01]  /*12590*/  LEA R75, R8, R75, 0x2 ;  /* 0x0000004b084b7211 */ /* 0x000fe200078e10ff */
[----:B------:R-:W-:Y:S01]  /*125a0*/  BAR.SYNC.DEFER_BLOCKING 0x0 ;  /* 0x0000000000007b1d */ /* 0x000fe20000010000 */
[----:B---3--:R-:W-:Y:S01]  /*125b0*/  @P0 FMUL.FTZ R65, R65, 0.69314718246459960938 ;  /* 0x3f31721841410820 */ /* 0x008fe20000410000 */
[----:B------:R-:W-:-:S02]  /*125c0*/  MOV R74, 0xff800000 ;  /* 0xff800000004a7802 */ /* 0x000fc40000000f00 */
[----:B------:R-:W-:Y:S01]  /*125d0*/  SHF.R.U32.HI R79, RZ, 0x2, R157 ;  /* 0x00000002ff4f7819 */ /* 0x000fe2000001169d */
[----:B------:R-:W-:Y:S01]  /*125e0*/  @P0 FFMA.FTZ R74, R0, R3, R65 ;  /* 0x00000003004a0223 */ /* 0x000fe20000010041 */
[----:B------:R-:W-:Y:S02]  /*125f0*/  LOP3.LUT R68, R68, 0x30, RZ, 0xc0, !PT ;  /* 0x0000003044447812 */ /* 0x000fe400078ec0ff */
[----:B------:R-:W-:Y:S02]  /*12600*/  SHF.R.U32.HI R72, RZ, 0x4, R72 ;  /* 0x00000004ff487819 */ /* 0x000fe40000011648 */
[----:B------:R-:W-:Y:S02]  /*12610*/  LOP3.LUT R79, R68, 0x7, R79, 0xf8, !PT ;  /* 0x00000007444f7812 */ /* 0x000fe400078ef84f */
[C---:B------:R-:W-:Y:S02]  /*12620*/  IADD3 R10, PT, PT, R72.reuse, 0x8, RZ ;  /* 0x00000008480a7810 */ /* 0x040fe40007ffe0ff */
[----:B------:R-:W-:-:S02]  /*12630*/  IADD3 R8, PT, PT, R72, 0x10, RZ ;  /* 0x0000001048087810 */ /* 0x000fc40007ffe0ff */
[C---:B------:R-:W-:Y:S02]  /*12640*/  IADD3 R6, PT, PT, R72.reuse, 0x18, RZ ;  /* 0x0000001848067810 */ /* 0x040fe40007ffe0ff */
[C---:B------:R-:W-:Y:S02]  /*12650*/  IADD3 R62, PT, PT, R72.reuse, 0x20, RZ ;  /* 0x00000020483e7810 */ /* 0x040fe40007ffe0ff */
[----:B------:R-:W-:Y:S02]  /*12660*/  IADD3 R60, PT, PT, R72, 0x28, RZ ;  /* 0x00000028483c7810 */ /* 0x000fe40007ffe0ff */
[-C--:B------:R-:W-:Y:S01]  /*12670*/  ISETP.GE.AND P5, PT, R10, R73.reuse, PT ;  /* 0x000000490a00720c */ /* 0x080fe20003fa6270 */
[----:B------:R2:W1:Y:S01]  /*12680*/  LDS.128 R56, [R75+UR6] ;  /* 0x000000064b387984 */ /* 0x0004620008000c00 */
[-C--:B------:R-:W-:Y:S02]  /*12690*/  ISETP.GE.AND P4, PT, R8, R73.reuse, PT ;  /* 0x000000490800720c */ /* 0x080fe40003f86270 */
[-C--:B------:R-:W-:Y:S01]  /*126a0*/  ISETP.GE.AND P3, PT, R6, R73.reuse, PT ;  /* 0x000000490600720c */ /* 0x080fe20003f66270 */
[----:B------:R2:W3:Y:S01]  /*126b0*/  LDS.128 R52, [R75+UR6+0x800] ;  /* 0x000800064b347984 */ /* 0x0004e20008000c00 */
[----:B------:R-:W-:-:S02]  /*126c0*/  ISETP.GE.AND P2, PT, R62, R73, PT ;  /* 0x000000493e00720c */ /* 0x000fc40003f46270 */
[-C--:B------:R-:W-:Y:S01]  /*126d0*/  ISETP.GE.AND P0, PT, R60, R73.reuse, PT ;  /* 0x000000493c00720c */ /* 0x080fe20003f06270 */
[----:B------:R2:W4:Y:S01]  /*126e0*/  LDS.128 R48, [R75+UR6+0x1000] ;  /* 0x001000064b307984 */ /* 0x0005220008000c00 */
[C---:B------:R-:W-:Y:S02]  /*126f0*/  ISETP.GE.AND P6, PT, R72.reuse, R73, PT ;  /* 0x000000494800720c */ /* 0x040fe40003fc6270 */
[----:B------:R-:W-:Y:S01]  /*12700*/  IADD3 R0, PT, PT, R72, 0x30, RZ ;  /* 0x0000003048007810 */ /* 0x000fe20007ffe0ff */
        /* <DEDUP_REMOVED lines=12> */
[----:B------:R-:W-:Y:S02]  /*127d0*/  IMAD R2, R15, R2, R160 ;  /* 0x000000020f027224 */ /* 0x000fe400078e02a0 */
[----:B------:R2:W1:Y:S02]  /*127e0*/  LDS.128 R12, [R75+UR6+0x6000] ;  /* 0x006000064b0c7984 */ /* 0x0004640008000c00 */
[----:B------:R-:W-:-:S05]  /*127f0*/  IMAD R61, R2, R7, RZ ;  /* 0x00000007023d7224 */ /* 0x000fca00078e02ff */
[----:B------:R-:W-:Y:S02]  /*12800*/  IADD3 R63, P1, PT, R4, R61, RZ ;  /* 0x0000003d043f7210 */ /* 0x000fe40007f3e0ff */
[----:B------:R2:W1:Y:S02]  /*12810*/  LDS.128 R4, [R75+UR6+0x7000] ;  /* 0x007000064b047984 */ /* 0x0004640008000c00 */
[----:B------:R-:W-:Y:S02]  /*12820*/  LEA.HI.X.SX32 R61, R61, RZ, 0x1, P1 ;  /* 0x000000ff3d3d7211 */ /* 0x000fe400008f0eff */
[----:B------:R-:W-:-:S04]  /*12830*/  LEA R76, P1, R63, R76, 0x2 ;  /* 0x0000004c3f4c7211 */ /* 0x000fc800078210ff */
[----:B------:R-:W-:Y:S02]  /*12840*/  LEA.HI.X R77, R63, R77, R61, 0x2, P1 ;  /* 0x0000004d3f4d7211 */ /* 0x000fe400008f143d */
[----:B------:R-:W-:Y:S01]  /*12850*/  LOP3.LUT P1, RZ, R157, 0x3, RZ, 0xc0, !PT ;  /* 0x000000039dff7812 */ /* 0x000fe2000782c0ff */
[----:B------:R2:W1:-:S12]  /*12860*/  LDS.128 R60, [R75+UR6+0x7800] ;  /* 0x007800064b3c7984 */ /* 0x0004580008000c00 */
        /* <DEDUP_REMOVED lines=11> */
.L_x_12503:
[----:B------:R-:W-:Y:S05]  /*12920*/  BSYNC.RECONVERGENT B0 ;  /* 0x0000000000007941 */ /* 0x000fea0003800200 */
.L_x_12502:
        /* <DEDUP_REMOVED lines=18> */
[----:B--23--:R-:W-:Y:S05]  /*12a50*/  @P6 RET.REL.NODEC R156 `(_ZN5flash24flash_fwd_splitkv_kernelI23Flash_fwd_kernel_traitsILi128ELi64ELi64ELi4ELb0ELb0EN7cutlass6half_tE19Flash_kernel_traitsILi128ELi64ELi64ELi4ES3_EELb0ELb0ELb0ELb0ELb1ELb1ELb1ELb1EEEvNS_16Flash_fwd_paramsE) ;  /* 0xfffffed49c686950 */ /* 0x00cfea0003c3ffff */
[----:B------:R-:W-:Y:S01]  /*12a60*/  MOV R157, 0x0 ;  /* 0x00000000009d7802 */ /* 0x000fe20000000f00 */
[----:B------:R-:W-:Y:S04]  /*12a70*/  ST.E.128 desc[UR4][R76.64+0x7000], R64 ;  /* 0x007000404c007985 */ /* 0x000fe8000c101d04 */
[----:B------:R1:W-:Y:S02]  /*12a80*/  ST.E.128 desc[UR4][R76.64+0x7100], R60 ;  /* 0x0071003c4c007985 */ /* 0x0003e4000c101d04 */
[----:B-1----:R-:W-:Y:S05]  /*12a90*/  RET.REL.NODEC R156 `(_ZN5flash24flash_fwd_splitkv_kernelI23Flash_fwd_kernel_traitsILi128ELi64ELi64ELi4ELb0ELb0EN7cutlass6half_tE19Flash_kernel_traitsILi128ELi64ELi64ELi4ES3_EELb0ELb0ELb0ELb0ELb1ELb1ELb1ELb1EEEvNS_16Flash_fwd_paramsE) ;  /* 0xfffffed49c587950 */ /* 0x002fea0003c3ffff */
.L_x_12501:
[----:B------:R-:W-:Y:S01]  /*12aa0*/  MOV R5, 0x2 ;  /* 0x0000000200057802 */ /* 0x000fe20000000f00 */
[----:B------:R-:W-:Y:S01]  /*12ab0*/  IMAD.MOV.U32 R6, RZ, RZ, -0x1 ;  /* 0xffffffffff067424 */ /* 0x000fe200078e00ff */
[----:B------:R-:W-:-:S07]  /*12ac0*/  MOV R2, 0x1f ;  /* 0x0000001f00027802 */ /* 0x000fce0000000f00 */
[----:B-1---5:R-:W-:Y:S05]  /*12ad0*/  WARPSYNC.COLLECTIVE R6, `(.L_x_12504) ;  /* 0x0000000006087348 */ /* 0x022fea0003c00000 */
[----:B------:R2:W3:Y:S02]  /*12ae0*/  SHFL.BFLY P0, R8, R171, R5, R2 ;  /* 0x0c000005ab087389 */ /* 0x0004e40000000002 */
[----:B-123-5:R-:W-:Y:S05]  /*12af0*/  ENDCOLLECTIVE ;  /* 0x000000000000791b */ /* 0x02efea0003800000 */
.L_x_12504:
[----:B------:R-:W-:Y:S02]  /*12b00*/  MOV R4, R8 ;  /* 0x0000000800047202 */ /* 0x000fe40000000f00 */
[----:B------:R-:W-:-:S03]  /*12b10*/  MOV R5, 0x1 ;  /* 0x0000000100057802 */ /* 0x000fc60000000f00 */
[----:B------:R-:W-:-:S04]  /*12b20*/  FADD.FTZ R9, R4, R171 ;  /* 0x000000ab04097221 */ /* 0x000fc80000010000 */
[----:B------:R-:W-:-:S07]  /*12b30*/  IMAD.MOV.U32 R171, RZ, RZ, R9 ;  /* 0x000000ffffab7224 */ /* 0x000fce00078e0009 */
[----:B------:R-:W-:Y:S05]  /*12b40*/  WARPSYNC.COLLECTIVE R6, `(.L_x_12505) ;  /* 0x0000000006087348 */ /* 0x000fea0003c00000 */
[----:B------:R1:W2:Y:S02]  /*12b50*/  SHFL.BFLY P0, R8, R171, R5, R2 ;  /* 0x0c000005ab087389 */ /* 0x0002a40000000002 */
[----:B-12---:R-:W-:Y:S05]  /*12b60*/  ENDCOLLECTIVE ;  /* 0x000000000000791b */ /* 0x006fea0003800000 */
.L_x_12505:
[----:B------:R-:W-:Y:S01]  /*12b70*/  MOV R171, R169 ;  /* 0x000000a900ab7202 */ /* 0x000fe20000000f00 */
[----:B------:R-:W-:Y:S01]  /*12b80*/  IMAD.MOV.U32 R4, RZ, RZ, R8 ;  /* 0x000000ffff047224 */ /* 0x000fe200078e0008 */
[----:B------:R-:W-:-:S03]  /*12b90*/  MOV R5, 0x2 ;  /* 0x0000000200057802 */ /* 0x000fc60000000f00 */
[----:B------:R-:W-:-:S07]  /*12ba0*/  FADD.FTZ R4, R9, R4 ;  /* 0x0000000409047221 */ /* 0x000fce0000010000 */
[----:B------:R-:W-:Y:S05]  /*12bb0*/  WARPSYNC.COLLECTIVE R6, `(.L_x_12506) ;  /* 0x0000000006087348 */ /* 0x000fea0003c00000 */
[----:B------:R1:W2:Y:S02]  /*12bc0*/  SHFL.BFLY P0, R8, R171, R5, R2 ;  /* 0x0c000005ab087389 */ /* 0x0002a40000000002 */
[----:B-12---:R-:W-:Y:S05]  /*12bd0*/  ENDCOLLECTIVE ;  /* 0x000000000000791b */ /* 0x006fea0003800000 */
.L_x_12506:
[----:B------:R-:W-:Y:S01]  /*12be0*/  FADD.FTZ R7, R8, R169 ;  /* 0x000000a908077221 */ /* 0x000fe20000010000 */
[----:B------:R-:W-:-:S03]  /*12bf0*/  MOV R5, 0x1 ;  /* 0x0000000100057802 */ /* 0x000fc60000000f00 */
[----:B------:R-:W-:-:S07]  /*12c00*/  IMAD.MOV.U32 R171, RZ, RZ, R7 ;  /* 0x000000ffffab7224 */ /* 0x000fce00078e0007 */
[----:B------:R-:W-:Y:S05]  /*12c10*/  WARPSYNC.COLLECTIVE R6, `(.L_x_12507) ;  /* 0x0000000006087348 */ /* 0x000fea0003c00000 */
[----:B------:R1:W2:Y:S02]  /*12c20*/  SHFL.BFLY P0, R8, R171, R5, R2 ;  /* 0x0c000005ab087389 */ /* 0x0002a40000000002 */
[----:B-12---:R-:W-:Y:S05]  /*12c30*/  ENDCOLLECTIVE ;  /* 0x000000000000791b */ /* 0x006fea0003800000 */
.L_x_12507:
[----:B------:R-:W-:Y:S01]  /*12c40*/  MOV R10, R8 ;  /* 0x00000008000a7202 */ /* 0x000fe20000000f00 */
[----:B------:R-:W-:Y:S06]  /*12c50*/  BRA `(.L_x_12508) ;  /* 0xffffffec00f47947 */ /* 0x000fec000383ffff */
.L_x_12509:
        /* <DEDUP_REMOVED lines=10> */
.L_x_14993:


//--------------------- .text._ZN5flash24flash_fwd_splitkv_kernelI23Flash_fwd_kernel_traitsILi128ELi64ELi64ELi4ELb0ELb0EN7cutlass6half_tE19Flash_kernel_traitsILi128ELi64ELi64ELi4ES3_EELb0ELb0ELb1ELb0ELb0ELb0ELb1ELb1EEEvNS_16Flash_fwd_paramsE --------------------------
	.section	.text._ZN5flash24flash_fwd_splitkv_kernelI23Flash_fwd_kernel_traitsILi128ELi64ELi64ELi4ELb0ELb0EN7cutlass6half_tE19Flash_kernel_traitsILi128ELi64ELi64ELi4ES3_EELb0ELb0ELb1ELb0ELb0ELb0ELb1ELb1EEEvNS_16Flash_fwd_paramsE,"ax",@progbits
	.align	128
        .global         _ZN5flash24flash_fwd_splitkv_kernelI23Flash_fwd_kernel_traitsILi128ELi64ELi64ELi4ELb0ELb0EN7cutlass6half_tE19Flash_kernel_traitsILi128ELi64ELi64ELi4ES3_EELb0ELb0ELb1ELb0ELb0ELb0ELb1ELb1EEEvNS_16Flash_fwd_paramsE
        .type           _ZN5flash24flash_fwd_splitkv_kernelI23Flash_fwd_kernel_traitsILi128ELi64ELi64ELi4ELb0ELb0EN7cutlass6half_tE19Flash_kernel_traitsILi128ELi64ELi64ELi4ES3_EELb0ELb0ELb1ELb0ELb0ELb0ELb1ELb1EEEvNS_16Flash_fwd_paramsE,@function
        .size           _ZN5flash24flash_fwd_splitkv_kernelI23Flash_fwd_kernel_traitsILi128ELi64ELi64ELi4ELb0ELb0EN7cutlass6half_tE19Flash_kernel_traitsILi128ELi64ELi64ELi4ES3_EELb0ELb0ELb1ELb0ELb0ELb0ELb1ELb1EEEvNS_16Flash_fwd_paramsE,(.L_x_14994 - _ZN5flash24flash_fwd_splitkv_kernelI23Flash_fwd_kernel_traitsILi128ELi64ELi64ELi4ELb0ELb0EN7cutlass6half_tE19Flash_kernel_traitsILi128ELi64ELi64ELi4ES3_EELb0ELb0ELb1ELb0ELb0ELb0ELb1ELb1EEEvNS_16Flash_fwd_paramsE)
        .other          _ZN5flash24flash_fwd_splitkv_kernelI23Flash_fwd_kernel_traitsILi128ELi64ELi64ELi4ELb0ELb0EN7cutlass6half_tE19Flash_kernel_traitsILi128ELi64ELi64ELi4ES3_EELb0ELb0ELb1ELb0ELb0ELb0ELb1ELb1EEEvNS_16Flash_fwd_paramsE,@"STO_CUDA_ENTRY STV_DEFAULT"
_ZN5flash24flash_fwd_splitkv_kernelI23Flash_fwd_kernel_traitsILi128ELi64ELi64ELi4ELb0ELb0EN7cutlass6half_tE19Flash_kernel_traitsILi128ELi64ELi64ELi4ES3_EELb0ELb0ELb1ELb0ELb0ELb0ELb1ELb1EEEvNS_16Flash_fwd_paramsE:
.text._ZN5flash24flash_fwd_splitkv_kernelI23Flash_fwd_kernel_traitsILi128ELi64ELi64ELi4ELb0ELb0EN7cutlass6half_tE19Flash_kernel_traitsILi128ELi64ELi64ELi4ES3_EELb0ELb0ELb1ELb0ELb0ELb0ELb1ELb1EEEvNS_16Flash_fwd_paramsE:
        /* <DEDUP_REMOVED lines=29> */
[----:B------:R-:W-:Y:S05]  /*01d0*/  CALL.REL.NOINC `($_ZN5flash24flash_fwd_splitkv_kernelI23Flash_fwd_kernel_traitsILi128ELi64ELi64ELi4ELb0ELb0EN7cutlass6half_tE19Flash_kernel_traitsILi128ELi64ELi64ELi4ES3_EELb0ELb0ELb1ELb0ELb0ELb0ELb1ELb1EEEvNS_16Flash_fwd_paramsE$_ZN5flash30compute_attn_1rowblock_splitkvI23Flash_fwd_kernel_traitsILi128ELi64ELi64ELi4ELb0ELb0EN7cutlass6half_tE19Flash_kernel_traitsILi128ELi64ELi64ELi4ES3_EELb0ELb0ELb1ELb0ELb0ELb0ELb1ELb1ENS_16Flash_fwd_paramsEEEvRKT8_iiiii) ;  /* 0x0000000000087944 */ /* 0x000fea0003c00000 */
[----:B------:R-:W-:Y:S05]  /*01e0*/  BSYNC.RECONVERGENT B4 ;  /* 0x0000000000047941 */ /* 0x000fea0003800200 */
.L_x_12510:
[----:B------:R-:W-:Y:S05]  /*01f0*/  EXIT ;  /* 0x000000000000794d */ /* 0x000fea0003800000 */
        .type           $_ZN5flash24flash_fwd_splitkv_kernelI23Flash_fwd_kernel_traitsILi128ELi64ELi64ELi4ELb0ELb0EN7cutlass6half_tE19Flash_kernel_traitsILi128ELi64ELi64ELi4ES3_EELb0ELb0ELb1ELb0ELb0ELb0ELb1ELb1EEEvNS_16Flash_fwd_paramsE$_ZN5flash30compute_attn_1rowblock_splitkvI23Flash_fwd_kernel_traitsILi128ELi64ELi64ELi4ELb0ELb0EN7cutlass6half_tE19Flash_kernel_traitsILi128ELi64ELi64ELi4ES3_EELb0ELb0ELb1ELb0ELb0ELb0ELb1ELb1ENS_16Flash_fwd_paramsEEEvRKT8_iiiii,@function
        .size           $_ZN5flash24flash_fwd_splitkv_kernelI23Flash_fwd_kernel_traitsILi128ELi64ELi64ELi4ELb0ELb0EN7cutlass6half_tE19Flash_kernel_traitsILi128ELi64ELi64ELi4ES3_EELb0ELb0ELb1ELb0ELb0ELb0ELb1ELb1EEEvNS_16Flash_fwd_paramsE$_ZN5flash30compute_attn_1rowblock_splitkvI23Flash_fwd_kernel_traitsILi128ELi64ELi64ELi4ELb0ELb0EN7cutlass6half_tE19Flash_kernel_traitsILi128ELi64ELi64ELi4ES3_EELb0ELb0ELb1ELb0ELb0ELb0ELb1ELb1ENS_16Flash_fwd_paramsEEEvRKT8_iiiii,(.L_x_14994 - $_ZN5flash24flash_fwd_splitkv_kernelI23Flash_fwd_kernel_traitsILi128ELi64ELi64ELi4ELb0ELb0EN7cutlass6half_tE19Flash_kernel_traitsILi128ELi64ELi64ELi4ES3_EELb0ELb0ELb1ELb0ELb0ELb0ELb1ELb1EEEvNS_16Flash_fwd_paramsE$_ZN5flash30compute_attn_1rowblock_splitkvI23Flash_fwd_kernel_traitsILi128ELi64ELi64ELi4ELb0ELb0EN7cutlass6half_tE19Flash_kernel_traitsILi128ELi64ELi64ELi4ES3_EELb0ELb0ELb1ELb0ELb0ELb0ELb1ELb1ENS_16Flash_fwd_paramsEEEvRKT8_iiiii)
$_ZN5flash24flash_fwd_splitkv_kernelI23Flash_fwd_kernel_traitsILi128ELi64ELi64ELi4ELb0ELb0EN7cutlass6half_tE19Flash_kernel_traitsILi128ELi64ELi64ELi4ES3_EELb0ELb0ELb1ELb0ELb0ELb0ELb1ELb1EEEvNS_16Flash_fwd_paramsE$_ZN5flash30compute_attn_1rowblock_splitkvI23Flash_fwd_kernel_traitsILi128ELi64ELi64ELi4ELb0ELb0EN7cutlass6half_tE19Flash_kernel_traitsILi128ELi64ELi64ELi4ES3_EELb0ELb0ELb1ELb0ELb0ELb0ELb1ELb1ENS_16Flash_fwd_paramsEEEvRKT8_iiiii:
        /* <DEDUP_REMOVED lines=39> */
.L_x_12512:
[----:B------:R-:W-:Y:S05]  /*0470*/  BSYNC.RECONVERGENT B0 ;  /* 0x0000000000007941 */ /* 0x000fea0003800200 */
.L_x_12511:
[----:B------:R-:W-:Y:S04]  /*0480*/  BSSY.RECONVERGENT B0, `(.L_x_12513) ;  /* 0x0000007000007945 */ /* 0x000fe80003800200 */
[----:B------:R-:W-:Y:S05]  /*0490*/  @!P3 BRA `(.L_x_12514) ;  /* 0x000000000014b947 */ /* 0x000fea0003800000 */
[----:B------:R-:W2:Y:S02]  /*04a0*/  LD.E.U8 R2, desc[UR4][R102.64+0x1b2] ;  /* 0x0001b20466027980 */ /* 0x000ea4000c101100 */
[----:B--2---:R-:W-:-:S13]  /*04b0*/  ISETP.NE.AND P1, PT, R2, RZ, PT ;  /* 0x000000ff0200720c */ /* 0x004fda0003f25270 */
[----:B------:R-:W2:Y:S02]  /*04c0*/  @P1 LD.E R2, desc[UR4][R12.64+0x4] ;  /* 0x000004040c021980 */ /* 0x000ea4000c101900 */
[----:B--2--5:R-:W-:-:S06]  /*04d0*/  @P1 IADD3 R3, PT, PT, R2, -R15, RZ ;  /* 0x8000000f02031210 */ /* 0x024fcc0007ffe0ff */
[----:B------:R2:W5:Y:S02]  /*04e0*/  @!P1 LD.E R3, desc[UR4][R12.64] ;  /* 0x000000040c039980 */ /* 0x000564000c101900 */
.L_x_12514:
[----:B------:R-:W-:Y:S05]  /*04f0*/  BSYNC.RECONVERGENT B0 ;  /* 0x0000000000007941 */ /* 0x000fea0003800200 */
.L_x_12513:
        /* <DEDUP_REMOVED lines=9> */
.L_x_12516:
[----:B------:R-:W3:Y:S01]  /*0590*/  LD.E.64 R2, desc[UR4][R102.64+0x108] ;  /* 0x0001080466027980 */ /* 0x000ee2000c101b00 */
[----:B------:R-:W-:Y:S01]  /*05a0*/  BSSY.RECONVERGENT B0, `(.L_x_12518) ;  /* 0x0000006000007945 */ /* 0x000fe20003800200 */
[----:B---3--:R-:W-:-:S04]  /*05b0*/  ISETP.NE.U32.AND P0, PT, R2, RZ, PT ;  /* 0x000000ff0200720c */ /* 0x008fc80003f05070 */
[----:B------:R-:W-:Y:S01]  /*05c0*/  ISETP.NE.AND.EX P0, PT, R3, RZ, PT, P0 ;  /* 0x000000ff0300720c */ /* 0x000fe20003f05300 */
[----:B------:R-:W-:-:S12]  /*05d0*/  IMAD.MOV.U32 R3, RZ, RZ, RZ ;  /* 0x000000ffff037224 */ /* 0x000fd800078e00ff */
[----:B------:R-:W-:Y:S05]  /*05e0*/  @!P0 BRA `(.L_x_12519) ;  /* 0x0000000000048947 */ /* 0x000fea0003800000 */
[----:B------:R3:W5:Y:S02]  /*05f0*/  LD.E R3, desc[UR4][R102.64+0xbc] ;  /* 0x0000bc0466037980 */ /* 0x000764000c101900 */
.L_x_12519:
[----:B------:R-:W-:Y:S05]  /*0600*/  BSYNC.RECONVERGENT B0 ;  /* 0x0000000000007941 */ /* 0x000fea0003800200 */
.L_x_12518:
[----:B-----5:R-:W-:Y:S02]  /*0610*/  IADD3 R106, PT, PT, R70, R3, RZ ;  /* 0x00000003466a7210 */ /* 0x020fe40007ffe0ff */
.L_x_12517:
[----:B------:R-:W-:Y:S05]  /*0620*/  BSYNC.RECONVERGENT B1 ;  /* 0x0000000000017941 */ /* 0x000fea0003800200 */
.L_x_12515:
[----:B------:R-:W-:Y:S01]  /*0630*/  IMAD.SHL.U32 R168, R5, 0x40, RZ ;  /* 0x0000004005a87824 */ /* 0x000fe200078e00ff */
[----:B------:R-:W-:Y:S01]  /*0640*/  MOV R2, R166 ;  /* 0x000000a600027202 */ /* 0x000fe20000000f00 */
[----:B------:R-:W-:-:S03]  /*0650*/  IMAD.MOV.U32 R3, RZ, RZ, 0x0 ;  /* 0x00000000ff037424 */ /* 0x000fc600078e00ff */
[----:B------:R-:W-:-:S13]  /*0660*/  ISETP.GT.AND P0, PT, R173, R168, PT ;  /* 0x000000a8ad00720c */ /* 0x000fda0003f04270 */
[----:B-123--:R-:W-:Y:S05]  /*0670*/  @!P0 RET.REL.NODEC R2 `(_ZN5flash24flash_fwd_splitkv_kernelI23Flash_fwd_kernel_traitsILi128ELi64ELi64ELi4ELb0ELb0EN7cutlass6half_tE19Flash_kernel_traitsILi128ELi64ELi64ELi4ES3_EELb0ELb0ELb1ELb0ELb0ELb0ELb1ELb1EEEvNS_16Flash_fwd_paramsE) ;  /* 0xfffffff802608950 */ /* 0x00efea0003c3ffff */
        /* <DEDUP_REMOVED lines=73> */
.L_x_12522:
[----:B------:R-:W-:Y:S05]  /*0b10*/  BSYNC.RECONVERGENT B0 ;  /* 0x0000000000007941 */ /* 0x000fea0003800200 */
.L_x_12521:
        /* <DEDUP_REMOVED lines=12> */
.L_x_12524:
[----:B------:R-:W-:Y:S05]  /*0be0*/  BSYNC.RECONVERGENT B0 ;  /* 0x0000000000007941 */ /* 0x000fea0003800200 */
.L_x_12523:
        /* <DEDUP_REMOVED lines=12> */
.L_x_12526:
[----:B------:R-:W-:Y:S05]  /*0cb0*/  BSYNC.RECONVERGENT B0 ;  /* 0x0000000000007941 */ /* 0x000fea0003800200 */
.L_x_12525:
        /* <DEDUP_REMOVED lines=12> */
.L_x_12528:
[----:B------:R-:W-:Y:S05]  /*0d80*/  BSYNC.RECONVERGENT B0 ;  /* 0x0000000000007941 */ /* 0x000fea0003800200 */
.L_x_12527:
        /* <DEDUP_REMOVED lines=11> */
.L_x_12530:
[----:B------:R-:W-:Y:S05]  /*0e40*/  BSYNC.RECONVERGENT B0 ;  /* 0x0000000000007941 */ /* 0x000fea0003800200 */
.L_x_12529:
        /* <DEDUP_REMOVED lines=11> */
.L_x_12532:
[----:B------:R-:W-:Y:S05]  /*0f00*/  BSYNC.RECONVERGENT B0 ;  /* 0x0000000000007941 */ /* 0x000fea0003800200 */
.L_x_12531:
        /* <DEDUP_REMOVED lines=12> */
.L_x_12534:
[----:B------:R-:W-:Y:S05]  /*0fd0*/  BSYNC.RECONVERGENT B0 ;  /* 0x0000000000007941 */ /* 0x000fea0003800200 */
.L_x_12533:
        /* <DEDUP_REMOVED lines=15> */
.L_x_12536:
[----:B------:R-:W-:Y:S05]  /*10d0*/  BSYNC.RECONVERGENT B0 ;  /* 0x0000000000007941 */ /* 0x000fea0003800200 */
.L_x_12535:
        /* <DEDUP_REMOVED lines=20> */
[----:B--234-:R-:W-:Y:S05]  /*1220*/  @P6 RET.REL.NODEC R166 `(_ZN5flash24flash_fwd_splitkv_kernelI23Flash_fwd_kernel_traitsILi128ELi64ELi64ELi4ELb0ELb0EN7cutlass6half_tE19Flash_kernel_traitsILi128ELi64ELi64ELi4ES3_EELb0ELb0ELb1ELb0ELb0ELb0ELb1ELb1EEEvNS_16Flash_fwd_paramsE) ;  /* 0xffffffeca6746950 */ /* 0x01cfea0003c3ffff */
[----:B------:R-:W-:Y:S02]  /*1230*/  MOV R5, 0xff800000 ;  /* 0xff80000000057802 */ /* 0x000fe40000000f00 */
[----:B------:R-:W-:-:S03]  /*1240*/  MOV R167, 0x0 ;  /* 0x0000000000a77802 */ /* 0x000fc60000000f00 */
[----:B------:R1:W-:Y:S02]  /*1250*/  ST.E desc[UR4][R2.64+0xe0], R5 ;  /* 0x0000e00502007985 */ /* 0x0003e4000c101904 */
[----:B-1----:R-:W-:Y:S05]  /*1260*/  RET.REL.NODEC R166 `(_ZN5flash24flash_fwd_splitkv_kernelI23Flash_fwd_kernel_traitsILi128ELi64ELi64ELi4ELb0ELb0EN7cutlass6half_tE19Flash_kernel_traitsILi128ELi64ELi64ELi4ES3_EELb0ELb0ELb1ELb0ELb0ELb0ELb1ELb1EEEvNS_16Flash_fwd_paramsE) ;  /* 0xffffffeca6647950 */ /* 0x002fea0003c3ffff */
.L_x_12520:
        /* <DEDUP_REMOVED lines=101> */
.L_x_12538:
        /* <DEDUP_REMOVED lines=77> */
.L_x_12539:
[----:B------:R-:W-:Y:S05]  /*1d90*/  BSYNC.RECONVERGENT B0 ;  /* 0x0000000000007941 */ /* 0x000fea0003800200 */
.L_x_12537:
        /* <DEDUP_REMOVED lines=32> */
[-C--:B------:R-:W-:Y:S01]  /*1fa0*/  IMAD R18, R13, R158.reuse, RZ ;  /* 0x0000009e0d127224 */ /* 0x080fe200078e02ff */
[----:B------:R-:W-:Y:S01]  /*1fb0*/  IADD3.X R29, PT, PT, RZ, R17, RZ, P1, !PT ;  /* 0x00000011ff1d7210 */ /* 0x000fe20000ffe4ff */
[----:B------:R-:W-:Y:S01]  /*1fc0*/  @!P2 VIADD R20, R20, 0x1 ;  /* 0x000000011414a836 */ /* 0x000fe20000000000 */
[----:B------:R-:W-:Y:S02]  /*1fd0*/  ISETP.GE.AND P1, PT, R0, RZ, PT ;  /* 0x000000ff0000720c */ /* 0x000fe40003f26270 */
[----:B------:R-:W-:Y:S01]  /*1fe0*/  ISETP.NE.AND P2, PT, R3, RZ, PT ;  /* 0x000000ff0300720c */ /* 0x000fe20003f45270 */
[C---:B------:R-:W-:Y:S02]  /*1ff0*/  IMAD R18, R16.reuse, R159, R18 ;  /* 0x0000009f10127224 */ /* 0x040fe400078e0212 */
[----:B------:R-:W-:-:S04]  /*2000*/  IMAD.WIDE.U32 R28, R16, R158, R28 ;  /* 0x0000009e101c7225 */ /* 0x000fc800078e001c */
[----:B------:R-:W-:-:S04]  /*2010*/  @P3 VIADD R20, R20, 0x1 ;  /* 0x0000000114143836 */ /* 0x000fc80000000000 */
[----:B------:R-:W-:Y:S01]  /*2020*/  IMAD.MOV.U32 R0, RZ, RZ, R20 ;  /* 0x000000ffff007224 */ /* 0x000fe200078e0014 */
[----:B------:R-:W-:-:S03]  /*2030*/  IADD3 R21, PT, PT, R29, R18, RZ ;  /* 0x000000121d157210 */ /* 0x000fc60007ffe0ff */
[----:B------:R-:W-:Y:S01]  /*2040*/  @!P1 IMAD.MOV R0, RZ, RZ, -R0 ;  /* 0x000000ffff009224 */ /* 0x000fe200078e0a00 */
[----:B------:R-:W-:Y:S01]  /*2050*/  @!P2 LOP3.LUT R0, RZ, R3, RZ, 0x33, !PT ;  /* 0x00000003ff00a212 */ /* 0x000fe200078e33ff */
[----:B------:R-:W-:Y:S01]  /*2060*/  IMAD.MOV.U32 R20, RZ, RZ, R28 ;  /* 0x000000ffff147224 */ /* 0x000fe200078e001c */
[----:B------:R-:W-:Y:S02]  /*2070*/  SHF.R.S32.HI R111, RZ, 0x1f, R170 ;  /* 0x0000001fff6f7819 */ /* 0x000fe400000114aa */
[----:B------:R-:W-:Y:S01]  /*2080*/  SHF.R.S32.HI R3, RZ, 0x1f, R0 ;  /* 0x0000001fff037819 */ /* 0x000fe20000011400 */
[----:B------:R-:W-:Y:S01]  /*2090*/  IMAD.MOV.U32 R115, RZ, RZ, RZ ;  /* 0x000000ffff737224 */ /* 0x000fe200078e00ff */
[----:B------:R-:W-:Y:S01]  /*20a0*/  SHF.R.U32.HI R114, RZ, 0x3, R167 ;  /* 0x00000003ff727819 */ /* 0x000fe200000116a7 */
[----:B------:R-:W-:Y:S01]  /*20b0*/  IMAD.WIDE.U32 R20, R0, R24, R20 ;  /* 0x0000001800147225 */ /* 0x000fe200078e0014 */
[----:B------:R-:W1:Y:S03]  /*20c0*/  S2UR UR6, SR_CgaCtaId ;  /* 0x00000000000679c3 */ /* 0x000e660000008800 */
[-C--:B------:R-:W-:Y:S01]  /*20d0*/  IMAD R165, R159, R114.reuse, RZ ;  /* 0x000000729fa57224 */ /* 0x080fe200078e02ff */
[----:B------:R-:W-:Y:S01]  /*20e0*/  UMOV UR7, 0x400 ;  /* 0x0000040000077882 */ /* 0x000fe20000000000 */
[----:B------:R-:W-:Y:S01]  /*20f0*/  IMAD R161, R157, R114, RZ ;  /* 0x000000729da17224 */ /* 0x000fe200078e02ff */
[----:B------:R-:W-:Y:S01]  /*2100*/  SHF.L.U32 R57, R167, 0x6, RZ ;  /* 0x00000006a7397819 */ /* 0x000fe200000006ff */
[----:B------:R-:W-:Y:S01]  /*2110*/  VIADD R169, R105, 0xffffffff ;  /* 0xffffffff69a97836 */ /* 0x000fe20000000000 */
[--C-:B------:R-:W-:Y:S01]  /*2120*/  SHF.R.U32.HI R58, RZ, 0x1, R167.reuse ;  /* 0x00000001ff3a7819 */ /* 0x100fe200000116a7 */
[----:B------:R-:W-:Y:S01]  /*2130*/  IMAD.SHL.U32 R66, R156, 0x10, RZ ;  /* 0x000000109c427824 */ /* 0x000fe200078e00ff */
[----:B------:R-:W-:Y:S01]  /*2140*/  LOP3.LUT R65, R57, 0x1c0, RZ, 0xc0, !PT ;  /* 0x000001c039417812 */ /* 0x000fe200078ec0ff */
[----:B------:R-:W-:Y:S01]  /*2150*/  IMAD.SHL.U32 R59, R169, 0x40, RZ ;  /* 0x00000040a93b7824 */ /* 0x000fe200078e00ff */
[----:B------:R-:W-:-:S02]  /*2160*/  SHF.R.U32.HI R61, RZ, 0x4, R167 ;  /* 0x00000004ff3d7819 */ /* 0x000fc400000116a7 */
[----:B------:R-:W-:Y:S01]  /*2170*/  SHF.L.U64.HI R67, R156, 0x4, R157 ;  /* 0x000000049c437819 */ /* 0x000fe2000001029d */
[----:B-1----:R-:W-:Y:S01]  /*2180*/  ULEA UR6, UR6, UR7, 0x18 ;  /* 0x0000000706067291 */ /* 0x002fe2000f8ec0ff */
[C---:B------:R-:W-:Y:S02]  /*2190*/  SHF.L.U64.HI R64, R158.reuse, 0x4, R159 ;  /* 0x000000049e407819 */ /* 0x040fe4000001029f */
[----:B------:R-:W-:Y:S02]  /*21a0*/  SHF.L.U32 R63, R158, 0x4, RZ ;  /* 0x000000049e3f7819 */ /* 0x000fe400000006ff */
[----:B------:R-:W-:Y:S02]  /*21b0*/  LOP3.LUT R57, R57, 0x200, RZ, 0xc0, !PT ;  /* 0x0000020039397812 */ /* 0x000fe400078ec0ff */
[----:B------:R-:W-:Y:S01]  /*21c0*/  LOP3.LUT R100, R12, 0x40, RZ, 0xfc, !PT ;  /* 0x000000400c647812 */ /* 0x000fe200078efcff */
        /* <DEDUP_REMOVED lines=9> */
[----:B------:R-:W-:Y:S02]  /*2260*/  IMAD R7, R23, R170, RZ ;  /* 0x000000aa17077224 */ /* 0x000fe400078e02ff */
[----:B------:R-:W-:-:S02]  /*2270*/  IMAD R16, R25, R0, RZ ;  /* 0x0000000019107224 */ /* 0x000fc400078e02ff */
[----:B------:R-:W-:Y:S02]  /*2280*/  IMAD.X R19, RZ, RZ, R17, P1 ;  /* 0x000000ffff137224 */ /* 0x000fe400008e0611 */
[----:B------:R-:W-:Y:S02]  /*2290*/  IMAD R24, R3, R24, R16 ;  /* 0x0000001803187224 */ /* 0x000fe400078e0210 */
[----:B------:R-:W-:Y:S02]  /*22a0*/  IMAD R7, R22, R111, R7 ;  /* 0x0000006f16077224 */ /* 0x000fe400078e0207 */
[----:B------:R-:W-:-:S04]  /*22b0*/  IMAD.WIDE.U32 R22, R170, R22, R18 ;  /* 0x00000016aa167225 */ /* 0x000fc800078e0012 */
[----:B------:R-:W-:Y:S01]  /*22c0*/  IMAD.WIDE.U32 R16, R5, 0x40, R114 ;  /* 0x0000004005107825 */ /* 0x000fe200078e0072 */
[----:B------:R-:W-:-:S03]  /*22d0*/  IADD3 R18, P1, PT, R12, R6, RZ ;  /* 0x000000060c127210 */ /* 0x000fc60007f3e0ff */
[----:B------:R-:W-:Y:S02]  /*22e0*/  IMAD.IADD R23, R23, 0x1, R7 ;  /* 0x0000000117177824 */ /* 0x000fe400078e0207 */
[-C--:B------:R-:W-:Y:S02]  /*22f0*/  IMAD R5, R17, R120.reuse, RZ ;  /* 0x0000007811057224 */ /* 0x080fe400078e02ff */
[----:B------:R-:W-:-:S04]  /*2300*/  IMAD.WIDE.U32 R6, R16, R120, R22 ;  /* 0x0000007810067225 */ /* 0x000fc800078e0016 */
[----:B------:R-:W-:Y:S01]  /*2310*/  IMAD R5, R16, R121, R5 ;  /* 0x0000007910057224 */ /* 0x000fe200078e0205 */
[----:B------:R-:W-:-:S03]  /*2320*/  IADD3 R21, PT, PT, R21, R24, RZ ;  /* 0x0000001815157210 */ /* 0x000fc60007ffe0ff */
[----:B------:R-:W-:Y:S01]  /*2330*/  IMAD.IADD R5, R7, 0x1, R5 ;  /* 0x0000000107057824 */ /* 0x000fe200078e0205 */
[----:B------:R-:W-:Y:S01]  /*2340*/  SHF.R.S32.HI R7, RZ, 0x1f, R70 ;  /* 0x0000001fff077819 */ /* 0x000fe20000011446 */
[----:B------:R-:W-:-:S03]  /*2350*/  IMAD.WIDE.U32 R16, R114, R158, R20 ;  /* 0x0000009e72107225 */ /* 0x000fc600078e0014 */
[----:B------:R-:W-:Y:S01]  /*2360*/  LEA.HI R7, R7, R70, RZ, 0x6 ;  /* 0x0000004607077211 */ /* 0x000fe200078f30ff */
[----:B------:R-:W-:-:S03]  /*2370*/  IMAD.IADD R165, R17, 0x1, R165 ;  /* 0x0000000111a57824 */ /* 0x000fc600078e02a5 */
[----:B------:R-:W-:Y:S01]  /*2380*/  SHF.R.S32.HI R7, RZ, 0x6, R7 ;  /* 0x00000006ff077819 */ /* 0x000fe20000011407 */
[----:B------:R-:W-:Y:S01]  /*2390*/  IMAD.X R19, RZ, RZ, R4, P1 ;  /* 0x000000ffff137224 */ /* 0x000fe200008e0604 */
[----:B----4-:R-:W-:Y:S02]  /*23a0*/  LEA R164, P0, R16, R10, 0x1 ;  /* 0x0000000a10a47211 */ /* 0x010fe400078008ff */
[----:B------:R-:W-:Y:S02]  /*23b0*/  LEA R112, P2, R6, R8, 0x1 ;  /* 0x0000000806707211 */ /* 0x000fe400078408ff */
[----:B------:R-:W-:Y:S02]  /*23c0*/  LOP3.LUT R4, R62, 0x1c0, RZ, 0xc0, !PT ;  /* 0x000001c03e047812 */ /* 0x000fe400078ec0ff */
[----:B------:R-:W-:Y:S02]  /*23d0*/  VIMNMX R68, PT, PT, R160, R7, !PT ;  /* 0x00000007a0447248 */ /* 0x000fe40007fe0100 */
[----:B------:R-:W-:-:S02]  /*23e0*/  LEA.HI.X R165, R16, R11, R165, 0x1, P0 ;  /* 0x0000000b10a57211 */ /* 0x000fc400000f0ca5 */
[----:B------:R-:W-:Y:S02]  /*23f0*/  LEA.HI.X R113, R6, R9, R5, 0x1, P2 ;  /* 0x0000000906717211 */ /* 0x000fe400010f0c05 */
        /* <DEDUP_REMOVED lines=22> */
[----:B------:R-:W-:-:S05]  /*2560*/  IMAD.MOV.U32 R98, RZ, RZ, R59 ;  /* 0x000000ffff627224 */ /* 0x000fca00078e003b */
[----:B------:R-:W-:Y:S02]  /*2570*/  SHF.R.S32.HI R11, RZ, 0x1f, R98 ;  /* 0x0000001fff0b7819 */ /* 0x000fe40000011462 */
[----:B-----5:R-:W-:Y:S02]  /*2580*/  IADD3 R2, PT, PT, R59, R2, RZ ;  /* 0x000000023b027210 */ /* 0x020fe40007ffe0ff */
[----:B------:R-:W-:-:S04]  /*2590*/  SHF.R.S32.HI R99, RZ, 0x1, R99 ;  /* 0x00000001ff637819 */ /* 0x000fc80000011463 */
[C---:B------:R-:W-:Y:S01]  /*25a0*/  SHF.L.U32 R92, R99.reuse, 0x5, RZ ;  /* 0x00000005635c7819 */ /* 0x040fe200000006ff */
[C---:B------:R-:W-:Y:S02]  /*25b0*/  IMAD.SHL.U32 R97, R99.reuse, 0x10, RZ ;  /* 0x0000001063617824 */ /* 0x040fe400078e00ff */
[----:B------:R-:W-:Y:S01]  /*25c0*/  IMAD R93, R99, 0x30, RZ ;  /* 0x00000030635d7824 */ /* 0x000fe200078e02ff */
[C---:B------:R-:W-:Y:S01]  /*25d0*/  IADD3 R96, PT, PT, R114.reuse, 0x10, RZ ;  /* 0x0000001072607810 */ /* 0x040fe20007ffe0ff */
[C---:B------:R-:W-:Y:S01]  /*25e0*/  VIADD R94, R114.reuse, 0x30 ;  /* 0x00000030725e7836 */ /* 0x040fe20000000000 */
[----:B------:R-:W-:Y:S01]  /*25f0*/  IADD3 R95, PT, PT, R114, 0x20, RZ ;  /* 0x00000020725f7810 */ /* 0x000fe20007ffe0ff */
[C---:B------:R-:W-:Y:S01]  /*2600*/  IMAD R91, R105.reuse, -0x40, R70 ;  /* 0xffffffc0695b7824 */ /* 0x040fe200078e0246 */
        /* <DEDUP_REMOVED lines=11> */
[----:B---3--:R-:W-:Y:S01]  /*26c0*/  IMAD R9, R117, R98, RZ ;  /* 0x0000006275097224 */ /* 0x008fe200078e02ff */
[----:B------:R-:W-:Y:S01]  /*26d0*/  IADD3 R27, PT, PT, R27, R8, RZ ;  /* 0x000000081b1b7210 */ /* 0x000fe20007ffe0ff */
[----:B----4-:R-:W-:-:S04]  /*26e0*/  IMAD.WIDE.U32 R24, R175, R20, R12 ;  /* 0x00000014af187225 */ /* 0x010fc800078e000c */
[----:B------:R-:W-:Y:S02]  /*26f0*/  IMAD R8, R21, R175, RZ ;  /* 0x000000af15087224 */ /* 0x000fe400078e02ff */
[C---:B------:R-:W-:Y:S02]  /*2700*/  IMAD R9, R116.reuse, R11, R9 ;  /* 0x0000000b74097224 */ /* 0x040fe400078e0209 */
[----:B------:R-:W-:Y:S01]  /*2710*/  IMAD.WIDE.U32 R26, R116, R98, R26 ;  /* 0x00000062741a7225 */ /* 0x000fe200078e001a */
[----:B------:R-:W-:-:S03]  /*2720*/  IADD3 R25, PT, PT, R25, R8, RZ ;  /* 0x0000000819197210 */ /* 0x000fc60007ffe0ff */
[----:B------:R-:W-:Y:S02]  /*2730*/  IMAD.IADD R27, R27, 0x1, R9 ;  /* 0x000000011b1b7824 */ /* 0x000fe400078e0209 */
[----:B------:R-:W-:Y:S02]  /*2740*/  IMAD R9, R119, R98, RZ ;  /* 0x0000006277097224 */ /* 0x000fe400078e02ff */
[----:B------:R-:W-:Y:S02]  /*2750*/  IMAD R20, R23, R0, RZ ;  /* 0x0000000017147224 */ /* 0x000fe400078e02ff */
[C---:B------:R-:W-:Y:S02]  /*2760*/  IMAD R8, R118.reuse, R11, R9 ;  /* 0x0000000b76087224 */ /* 0x040fe400078e0209 */
[----:B------:R-:W-:-:S04]  /*2770*/  IMAD.WIDE.U32 R24, R118, R98, R24 ;  /* 0x0000006276187225 */ /* 0x000fc800078e0018 */
[----:B------:R-:W-:Y:S01]  /*2780*/  IMAD R20, R22, R3, R20 ;  /* 0x0000000316147224 */ /* 0x000fe200078e0214 */
[----:B------:R-:W-:Y:S01]  /*2790*/  IADD3 R25, PT, PT, R25, R8, RZ ;  /* 0x0000000819197210 */ /* 0x000fe20007ffe0ff */
[----:B------:R-:W-:-:S04]  /*27a0*/  IMAD.WIDE.U32 R22, R0, R22, R26 ;  /* 0x0000001600167225 */ /* 0x000fc800078e001a */
[----:B------:R-:W-:Y:S02]  /*27b0*/  IMAD.IADD R21, R23, 0x1, R20 ;  /* 0x0000000117157824 */ /* 0x000fe400078e0214 */
[----:B------:R-:W-:Y:S02]  /*27c0*/  IMAD.MOV.U32 R20, RZ, RZ, R22 ;  /* 0x000000ffff147224 */ /* 0x000fe400078e0016 */
[----:B------:R-:W-:Y:S02]  /*27d0*/  IMAD R8, R15, R0, RZ ;  /* 0x000000000f087224 */ /* 0x000fe400078e02ff */
[----:B------:R-:W-:-:S04]  /*27e0*/  IMAD.WIDE.U32 R22, R0, R14, R24 ;  /* 0x0000000e00167225 */ /* 0x000fc800078e0018 */
[----:B------:R-:W-:Y:S01]  /*27f0*/  IMAD.SHL.U32 R0, R167, 0x4, RZ ;  /* 0x00000004a7007824 */ /* 0x000fe200078e00ff */
[----:B------:R-:W-:Y:S02]  /*2800*/  SHF.R.S32.HI R9, RZ, 0x1f, R70 ;  /* 0x0000001fff097819 */ /* 0x000fe40000011446 */
[----:B------:R-:W-:Y:S02]  /*2810*/  IADD3 R11, P0, PT, -R70, R114, RZ ;  /* 0x00000072460b7210 */ /* 0x000fe40007f1e1ff */
[----:B------:R-:W-:Y:S01]  /*2820*/  LOP3.LUT R0, R0, 0x1c, RZ, 0xc0, !PT ;  /* 0x0000001c00007812 */ /* 0x000fe200078ec0ff */
[----:B------:R-:W-:Y:S02]  /*2830*/  IMAD R3, R14, R3, R8 ;  /* 0x000000030e037224 */ /* 0x000fe400078e0208 */
[-C--:B------:R-:W-:Y:S02]  /*2840*/  IMAD R15, R2, R99.reuse, RZ ;  /* 0x00000063020f7224 */ /* 0x080fe400078e02ff */
[----:B------:R-:W-:-:S02]  /*2850*/  IMAD R2, R114, R99, R12 ;  /* 0x0000006372027224 */ /* 0x000fc400078e020c */
[----:B------:R-:W-:Y:S02]  /*2860*/  IMAD R0, R114, R99, R0 ;  /* 0x0000006372007224 */ /* 0x000fe400078e0200 */
[----:B------:R-:W-:Y:S01]  /*2870*/  IMAD.X R9, RZ, RZ, ~R9, P0 ;  /* 0x000000ffff097224 */ /* 0x000fe200000e0e09 */
[----:B------:R-:W-:Y:S02]  /*2880*/  IADD3 R23, PT, PT, R23, R3, RZ ;  /* 0x0000000317177210 */ /* 0x000fe40007ffe0ff */
        /* <DEDUP_REMOVED lines=31> */
.L_x_12593:
        /* <DEDUP_REMOVED lines=20> */
.L_x_12542:
[----:B------:R-:W-:Y:S05]  /*2bc0*/  BSYNC.RECONVERGENT B0 ;  /* 0x0000000000007941 */ /* 0x000fea0003800200 */
.L_x_12541:
        /* <DEDUP_REMOVED lines=12> */
.L_x_12544:
[----:B------:R-:W-:Y:S05]  /*2c90*/  BSYNC.RECONVERGENT B0 ;  /* 0x0000000000007941 */ /* 0x000fea0003800200 */
.L_x_12543:
        /* <DEDUP_REMOVED lines=12> */
.L_x_12546:
[----:B------:R-:W-:Y:S05]  /*2d60*/  BSYNC.RECONVERGENT B0 ;  /* 0x0000000000007941 */ /* 0x000fea0003800200 */
.L_x_12545:
        /* <DEDUP_REMOVED lines=15> */
.L_x_12548:
[----:B------:R-:W-:Y:S05]  /*2e60*/  BSYNC.RECONVERGENT B0 ;  /* 0x0000000000007941 */ /* 0x000fea0003800200 */
.L_x_12547:
        /* <DEDUP_REMOVED lines=26> */
.L_x_12552:
[----:B------:R-:W-:Y:S05]  /*3010*/  BSYNC.RECONVERGENT B0 ;  /* 0x0000000000007941 */ /* 0x000fea0003800200 */
.L_x_12551:
        /* <DEDUP_REMOVED lines=12> */
.L_x_12554:
[----:B------:R-:W-:Y:S05]  /*30e0*/  BSYNC.RECONVERGENT B0 ;  /* 0x0000000000007941 */ /* 0x000fea0003800200 */
.L_x_12553:
        /* <DEDUP_REMOVED lines=12> */
.L_x_12556:
[----:B------:R-:W-:Y:S05]  /*31b0*/  BSYNC.RECONVERGENT B0 ;  /* 0x0000000000007941 */ /* 0x000fea0003800200 */
.L_x_12555:
        /* <DEDUP_REMOVED lines=17> */
.L_x_12550:
        /* <DEDUP_REMOVED lines=61> */
.L_x_12562:
[----:B------:R-:W-:Y:S05]  /*36a0*/  BSYNC.RECONVERGENT B0 ;  /* 0x0000000000007941 */ /* 0x000fea0003800200 */
.L_x_12561:
        /* <DEDUP_REMOVED lines=51> */
.L_x_12560:
[----:B------:R-:W-:Y:S05]  /*39e0*/  BSYNC.RECONVERGENT B1 ;  /* 0x0000000000017941 */ /* 0x000fea0003800200 */
.L_x_12559:
        /* <DEDUP_REMOVED lines=66> */
.L_x_12566:
[----:B------:R-:W-:Y:S05]  /*3e10*/  BSYNC.RECONVERGENT B0 ;  /* 0x0000000000007941 */ /* 0x000fea0003800200 */
.L_x_12565:
        /* <DEDUP_REMOVED lines=51> */
.L_x_12564:
[----:B------:R-:W-:Y:S05]  /*4150*/  BSYNC.RECONVERGENT B1 ;  /* 0x0000000000017941 */ /* 0x000fea0003800200 */
.L_x_12563:
        /* <DEDUP_REMOVED lines=64> */
.L_x_12570:
[----:B------:R-:W-:Y:S05]  /*4560*/  BSYNC.RECONVERGENT B0 ;  /* 0x0000000000007941 */ /* 0x000fea0003800200 */
.L_x_12569:
        /* <DEDUP_REMOVED lines=51> */
.L_x_12568:
[----:B------:R-:W-:Y:S05]  /*48a0*/  BSYNC.RECONVERGENT B1 ;  /* 0x0000000000017941 */ /* 0x000fea0003800200 */
.L_x_12567:
        /* <DEDUP_REMOVED lines=67> */
.L_x_12574:
[----:B------:R-:W-:Y:S05]  /*4ce0*/  BSYNC.RECONVERGENT B0 ;  /* 0x0000000000007941 */ /* 0x000fea0003800200 */
.L_x_12573:
        /* <DEDUP_REMOVED lines=51> */
.L_x_12572:
[----:B------:R-:W-:Y:S05]  /*5020*/  BSYNC.RECONVERGENT B1 ;  /* 0x0000000000017941 */ /* 0x000fea0003800200 */
.L_x_12571:
[----:B------:R-:W2:Y:S02]  /*5030*/  LD.E R3, desc[UR4][R102.64+0xd0] ;  /* 0x0000d00466037980 */ /* 0x000ea4000c101900 */
[----:B--2---:R-:W-:Y:S05]  /*5040*/  IMAD.U32 R3, R3, -0x20, RZ ;  /* 0xffffffe003037824 */ /* 0x004fea00078e00ff */
[C---:B------:R-:W-:Y:S02]  /*5050*/  LEA R14, P1, R3.reuse, R14, 0x1 ;  /* 0x0000000e030e7211 */ /* 0x040fe400078208ff */
[C---:B------:R-:W-:Y:S02]  /*5060*/  LEA R50, P0, R3.reuse, R50, 0x1 ;  /* 0x0000003203327211 */ /* 0x040fe400078008ff */
[C---:B------:R-:W-:Y:S02]  /*5070*/  LEA.HI.X.SX32 R15, R3.reuse, R15, 0x1, P1 ;  /* 0x0000000f030f7211 */ /* 0x040fe400008f0eff */
[----:B------:R-:W-:Y:S01]  /*5080*/  LEA.HI.X.SX32 R51, R3, R51, 0x1, P0 ;  /* 0x0000003303337211 */ /* 0x000fe200000f0eff */
[----:B------:R-:W-:Y:S05]  /*5090*/  BRA `(.L_x_12557) ;  /* 0x0000003000287947 */ /* 0x000fea0003800000 */
.L_x_12558:
        /* <DEDUP_REMOVED lines=99> */
.L_x_12578:
[----:B------:R-:W-:Y:S05]  /*56d0*/  BSYNC.RECONVERGENT B0 ;  /* 0x0000000000007941 */ /* 0x000fea0003800200 */
.L_x_12577:
        /* <DEDUP_REMOVED lines=92> */
.L_x_12576:
[----:B------:R-:W-:Y:S05]  /*5ca0*/  BSYNC.RECONVERGENT B1 ;  /* 0x0000000000017941 */ /* 0x000fea0003800200 */
.L_x_12575:
        /* <DEDUP_REMOVED lines=98> */
.L_x_12582:
[----:B------:R-:W-:Y:S05]  /*62d0*/  BSYNC.RECONVERGENT B0 ;  /* 0x0000000000007941 */ /* 0x000fea0003800200 */
.L_x_12581:
        /* <DEDUP_REMOVED lines=92> */
.L_x_12580:
[----:B------:R-:W-:Y:S05]  /*68a0*/  BSYNC.RECONVERGENT B1 ;  /* 0x0000000000017941 */ /* 0x000fea0003800200 */
.L_x_12579:
        /* <DEDUP_REMOVED lines=98> */
.L_x_12586:
[----:B------:R-:W-:Y:S05]  /*6ed0*/  BSYNC.RECONVERGENT B0 ;  /* 0x0000000000007941 */ /* 0x000fea0003800200 */
.L_x_12585:
        /* <DEDUP_REMOVED lines=92> */
.L_x_12584:
[----:B------:R-:W-:Y:S05]  /*74a0*/  BSYNC.RECONVERGENT B1 ;  /* 0x0000000000017941 */ /* 0x000fea0003800200 */
.L_x_12583:
        /* <DEDUP_REMOVED lines=102> */
.L_x_12590:
[----:B------:R-:W-:Y:S05]  /*7b10*/  BSYNC.RECONVERGENT B0 ;  /* 0x0000000000007941 */ /* 0x000fea0003800200 */
.L_x_12589:
        /* <DEDUP_REMOVED lines=90> */
.L_x_12588:
[----:B------:R-:W-:Y:S05]  /*80c0*/  BSYNC.RECONVERGENT B1 ;  /* 0x0000000000017941 */ /* 0x000fea0003800200 */
.L_x_12587:
[----:B------:R-:W3:Y:S01]  /*80d0*/  LD.E R3, desc[UR4][R102.64+0xd0] ;  /* 0x0000d00466037980 */ /* 0x000ee2000c101900 */
[----:B-----5:R-:W-:Y:S02]  /*80e0*/  IMAD.MOV.U32 R75, RZ, RZ, R71 ;  /* 0x000000ffff4b7224 */ /* 0x020fe400078e0047 */
[----:B---3--:R-:W-:Y:S05]  /*80f0*/  IMAD.U32 R3, R3, -0x20, RZ ;  /* 0xffffffe003037824 */ /* 0x008fea00078e00ff */
[C---:B------:R-:W-:Y:S02]  /*8100*/  LEA R76, P1, R3.reuse, R76, 0x1 ;  /* 0x0000004c034c7211 */ /* 0x040fe400078208ff */
[C---:B------:R-:W-:Y:S02]  /*8110*/  LEA R74, P0, R3.reuse, R74, 0x1 ;  /* 0x0000004a034a7211 */ /* 0x040fe400078008ff */
[C---:B------:R-:W-:Y:S02]  /*8120*/  LEA.HI.X.SX32 R77, R3.reuse, R77, 0x1, P1 ;  /* 0x0000004d034d7211 */ /* 0x040fe400008f0eff */
[----:B------:R-:W-:Y:S09]  /*8130*/  LEA.HI.X.SX32 R71, R3, R75, 0x1, P0 ;  /* 0x0000004b03477211 */ /* 0x000ff200000f0eff */
.L_x_12557:
[----:B------:R-:W-:Y:S05]  /*8140*/  BSYNC.RECONVERGENT B2 ;  /* 0x0000000000027941 */ /* 0x000fea0003800200 */
.L_x_12549:
        /* <DEDUP_REMOVED lines=101> */
.L_x_12592:
[----:B------:R-:W-:Y:S05]  /*87a0*/  BSYNC.RECONVERGENT B0 ;  /* 0x0000000000007941 */ /* 0x000fea0003800200 */
.L_x_12591:
[----:B------:R-:W-:Y:S05]  /*87b0*/  @P2 BRA `(.L_x_12593) ;  /* 0xffffffa000b02947 */ /* 0x000fea000383ffff */
.L_x_12540:
        /* <DEDUP_REMOVED lines=34> */
.L_x_12597:
[----:B------:R-:W-:Y:S05]  /*89e0*/  BSYNC.RECONVERGENT B0 ;  /* 0x0000000000007941 */ /* 0x000fea0003800200 */
.L_x_12596:
        /* <DEDUP_REMOVED lines=14> */
.L_x_12599:
[----:B------:R-:W-:Y:S05]  /*8ad0*/  BSYNC.RECONVERGENT B0 ;  /* 0x0000000000007941 */ /* 0x000fea0003800200 */
.L_x_12598:
        /* <DEDUP_REMOVED lines=16> */
.L_x_12601:
[----:B------:R-:W-:Y:S05]  /*8be0*/  BSYNC.RECONVERGENT B0 ;  /* 0x0000000000007941 */ /* 0x000fea0003800200 */
.L_x_12600:
        /* <DEDUP_REMOVED lines=16> */
.L_x_12595:
        /* <DEDUP_REMOVED lines=84> */
.L_x_12609:
[----:B------:R-:W-:Y:S05]  /*9230*/  BSYNC.RECONVERGENT B0 ;  /* 0x0000000000007941 */ /* 0x000fea0003800200 */
.L_x_12608:
[----:B-----5:R-:W-:Y:S01]  /*9240*/  IMAD.MOV.U32 R6, RZ, RZ, R10 ;  /* 0x000000ffff067224 */ /* 0x020fe200078e000a */
[----:B------:R-:W-:Y:S01]  /*9250*/  MOV R4, R8 ;  /* 0x0000000800047202 */ /* 0x000fe20000000f00 */
[----:B------:R-:W-:Y:S01]  /*9260*/  IMAD.MOV.U32 R7, RZ, RZ, R11 ;  /* 0x000000ffff077224 */ /* 0x000fe200078e000b */
[----:B------:R-:W-:Y:S02]  /*9270*/  MOV R5, R9 ;  /* 0x0000000900057202 */ /* 0x000fe40000000f00 */
.L_x_12607:
[----:B------:R-:W-:Y:S05]  /*9280*/  BSYNC.RECONVERGENT B1 ;  /* 0x0000000000017941 */ /* 0x000fea0003800200 */
.L_x_12606:
        /* <DEDUP_REMOVED lines=50> */
.L_x_12611:
[----:B------:R-:W-:Y:S05]  /*95b0*/  BSYNC.RECONVERGENT B0 ;  /* 0x0000000000007941 */ /* 0x000fea0003800200 */
.L_x_12610:
[----:B-----5:R3:W-:Y:S02]  /*95c0*/  STS.128 [R60+0x2000], R8 ;  /* 0x002000083c007388 */ /* 0x0207e40000000c00 */
.L_x_12605:
[----:B------:R-:W-:Y:S05]  /*95d0*/  BSYNC.RECONVERGENT B2 ;  /* 0x0000000000027941 */ /* 0x000fea0003800200 */
.L_x_12604:
        /* <DEDUP_REMOVED lines=54> */
.L_x_12617:
[----:B------:R-:W-:Y:S05]  /*9940*/  BSYNC.RECONVERGENT B0 ;  /* 0x0000000000007941 */ /* 0x000fea0003800200 */
.L_x_12616:
[----:B-----5:R1:W-:Y:S02]  /*9950*/  STS.128 [R60+0x800], R8 ;  /* 0x000800083c007388 */ /* 0x0203e40000000c00 */
.L_x_12615:
[----:B------:R-:W-:Y:S05]  /*9960*/  BSYNC.RECONVERGENT B1 ;  /* 0x0000000000017941 */ /* 0x000fea0003800200 */
.L_x_12614:
        /* <DEDUP_REMOVED lines=47> */
.L_x_12619:
[----:B------:R-:W-:Y:S05]  /*9c60*/  BSYNC.RECONVERGENT B0 ;  /* 0x0000000000007941 */ /* 0x000fea0003800200 */
.L_x_12618:
[----:B-----5:R3:W-:Y:S02]  /*9c70*/  STS.128 [R60+0x2800], R8 ;  /* 0x002800083c007388 */ /* 0x0207e40000000c00 */
.L_x_12613:
[----:B------:R-:W-:Y:S05]  /*9c80*/  BSYNC.RECONVERGENT B2 ;  /* 0x0000000000027941 */ /* 0x000fea0003800200 */
.L_x_12612:
        /* <DEDUP_REMOVED lines=54> */
.L_x_12625:
[----:B------:R-:W-:Y:S05]  /*9ff0*/  BSYNC.RECONVERGENT B0 ;  /* 0x0000000000007941 */ /* 0x000fea0003800200 */
.L_x_12624:
[----:B-----5:R3:W-:Y:S02]  /*a000*/  STS.128 [R60+0x1000], R8 ;  /* 0x001000083c007388 */ /* 0x0207e40000000c00 */
.L_x_12623:
[----:B------:R-:W-:Y:S05]  /*a010*/  BSYNC.RECONVERGENT B1 ;  /* 0x0000000000017941 */ /* 0x000fea0003800200 */
.L_x_12622:
        /* <DEDUP_REMOVED lines=47> */
.L_x_12627:
[----:B------:R-:W-:Y:S05]  /*a310*/  BSYNC.RECONVERGENT B0 ;  /* 0x0000000000007941 */ /* 0x000fea0003800200 */
.L_x_12626:
[----:B-----5:R3:W-:Y:S02]  /*a320*/  STS.128 [R60+0x3000], R8 ;  /* 0x003000083c007388 */ /* 0x0207e40000000c00 */
.L_x_12621:
[----:B------:R-:W-:Y:S05]  /*a330*/  BSYNC.RECONVERGENT B2 ;  /* 0x0000000000027941 */ /* 0x000fea0003800200 */
.L_x_12620:
        /* <DEDUP_REMOVED lines=55> */
.L_x_12631:
[----:B------:R-:W-:Y:S05]  /*a6b0*/  BSYNC.RECONVERGENT B0 ;  /* 0x0000000000007941 */ /* 0x000fea0003800200 */
.L_x_12630:
[----:B-----5:R1:W-:Y:S02]  /*a6c0*/  STS.128 [R60+0x1800], R8 ;  /* 0x001800083c007388 */ /* 0x0203e40000000c00 */
.L_x_12629:
[----:B------:R-:W-:Y:S05]  /*a6d0*/  BSYNC.RECONVERGENT B1 ;  /* 0x0000000000017941 */ /* 0x000fea0003800200 */
.L_x_12628:
        /* <DEDUP_REMOVED lines=9> */
[--C-:B-----5:R-:W-:Y:S01]  /*a770*/  HADD2.F32 R15, -RZ, R9.reuse.H0_H0 ;  /* 0x20000009ff0f7230 */ /* 0x120fe20000004100 */
[----:B------:R-:W-:Y:S01]  /*a780*/  MOV R14, R10 ;  /* 0x0000000a000e7202 */ /* 0x000fe20000000f00 */
[----:B------:R-:W-:Y:S02]  /*a790*/  HADD2.F32 R16, -RZ, R9.H1_H1 ;  /* 0x30000009ff107230 */ /* 0x000fe40000004100 */
[--C-:B------:R-:W-:Y:S02]  /*a7a0*/  HADD2.F32 R10, -RZ, R11.reuse.H1_H1 ;  /* 0x3000000bff0a7230 */ /* 0x100fe40000004100 */
[----:B------:R-:W-:-:S02]  /*a7b0*/  HADD2.F32 R17, -RZ, R11.H0_H0 ;  /* 0x2000000bff117230 */ /* 0x000fc40000004100 */
[----:B---3--:R-:W-:Y:S02]  /*a7c0*/  HADD2.F32 R6, -RZ, R2.H1_H1 ;  /* 0x30000002ff067230 */ /* 0x008fe40000004100 */
[----:B------:R-:W-:Y:S02]  /*a7d0*/  HADD2.F32 R0, -RZ, R3.H1_H1 ;  /* 0x30000003ff007230 */ /* 0x000fe40000004100 */
[--C-:B--2---:R-:W-:Y:S02]  /*a7e0*/  HADD2.F32 R9, -RZ, R4.reuse.H1_H1 ;  /* 0x30000004ff097230 */ /* 0x104fe40000004100 */
        /* <DEDUP_REMOVED lines=29> */
.L_x_12633:
[----:B------:R-:W-:Y:S05]  /*a9c0*/  BSYNC.RECONVERGENT B0 ;  /* 0x0000000000007941 */ /* 0x000fea0003800200 */
.L_x_12632:
[----:B-----5:R3:W-:Y:S01]  /*a9d0*/  STS.128 [R60+0x3800], R8 ;  /* 0x003800083c007388 */ /* 0x0207e20000000c00 */
[----:B------:R-:W-:Y:S05]  /*a9e0*/  BRA `(.L_x_12602) ;  /* 0x0000002c00607947 */ /* 0x000fea0003800000 */
.L_x_12603:
        /* <DEDUP_REMOVED lines=95> */
.L_x_12639:
[----:B------:R-:W-:Y:S05]  /*afe0*/  BSYNC.RECONVERGENT B0 ;  /* 0x0000000000007941 */ /* 0x000fea0003800200 */
.L_x_12638:
[----:B--2--5:R-:W-:Y:S01]  /*aff0*/  IMAD.MOV.U32 R6, RZ, RZ, R34 ;  /* 0x000000ffff067224 */ /* 0x024fe200078e0022 */
[----:B------:R-:W-:Y:S01]  /*b000*/  MOV R4, R32 ;  /* 0x0000002000047202 */ /* 0x000fe20000000f00 */
[----:B------:R-:W-:Y:S01]  /*b010*/  IMAD.MOV.U32 R7, RZ, RZ, R35 ;  /* 0x000000ffff077224 */ /* 0x000fe200078e0023 */
[----:B------:R-:W-:Y:S02]  /*b020*/  MOV R5, R33 ;  /* 0x0000002100057202 */ /* 0x000fe40000000f00 */
.L_x_12637:
[----:B------:R-:W-:Y:S05]  /*b030*/  BSYNC.RECONVERGENT B1 ;  /* 0x0000000000017941 */ /* 0x000fea0003800200 */
.L_x_12636:
        /* <DEDUP_REMOVED lines=86> */
.L_x_12641:
[----:B------:R-:W-:Y:S05]  /*b5a0*/  BSYNC.RECONVERGENT B0 ;  /* 0x0000000000007941 */ /* 0x000fea0003800200 */
.L_x_12640:
[----:B-----5:R3:W-:Y:S02]  /*b5b0*/  STS.128 [R60+0x2000], R32 ;  /* 0x002000203c007388 */ /* 0x0207e40000000c00 */
.L_x_12635:
[----:B------:R-:W-:Y:S05]  /*b5c0*/  BSYNC.RECONVERGENT B2 ;  /* 0x0000000000027941 */ /* 0x000fea0003800200 */
.L_x_12634:
        /* <DEDUP_REMOVED lines=90> */
.L_x_12647:
[----:B------:R-:W-:Y:S05]  /*bb70*/  BSYNC.RECONVERGENT B0 ;  /* 0x0000000000007941 */ /* 0x000fea0003800200 */
.L_x_12646:
[----:B-----5:R1:W-:Y:S02]  /*bb80*/  STS.128 [R60+0x800], R32 ;  /* 0x000800203c007388 */ /* 0x0203e40000000c00 */
.L_x_12645:
[----:B------:R-:W-:Y:S05]  /*bb90*/  BSYNC.RECONVERGENT B1 ;  /* 0x0000000000017941 */ /* 0x000fea0003800200 */
.L_x_12644:
        /* <DEDUP_REMOVED lines=83> */
.L_x_12649:
[----:B------:R-:W-:Y:S05]  /*c0d0*/  BSYNC.RECONVERGENT B0 ;  /* 0x0000000000007941 */ /* 0x000fea0003800200 */
.L_x_12648:
[----:B-----5:R3:W-:Y:S02]  /*c0e0*/  STS.128 [R60+0x2800], R32 ;  /* 0x002800203c007388 */ /* 0x0207e40000000c00 */
.L_x_12643:
[----:B------:R-:W-:Y:S05]  /*c0f0*/  BSYNC.RECONVERGENT B2 ;  /* 0x0000000000027941 */ /* 0x000fea0003800200 */
.L_x_12642:
        /* <DEDUP_REMOVED lines=90> */
.L_x_12655:
[----:B------:R-:W-:Y:S05]  /*c6a0*/  BSYNC.RECONVERGENT B0 ;  /* 0x0000000000007941 */ /* 0x000fea0003800200 */
.L_x_12654:
[----:B-----5:R3:W-:Y:S02]  /*c6b0*/  STS.128 [R60+0x1000], R32 ;  /* 0x001000203c007388 */ /* 0x0207e40000000c00 */
.L_x_12653:
[----:B------:R-:W-:Y:S05]  /*c6c0*/  BSYNC.RECONVERGENT B1 ;  /* 0x0000000000017941 */ /* 0x000fea0003800200 */
.L_x_12652:
        /* <DEDUP_REMOVED lines=83> */
.L_x_12657:
[----:B------:R-:W-:Y:S05]  /*cc00*/  BSYNC.RECONVERGENT B0 ;  /* 0x0000000000007941 */ /* 0x000fea0003800200 */
.L_x_12656:
[----:B-----5:R3:W-:Y:S02]  /*cc10*/  STS.128 [R60+0x3000], R32 ;  /* 0x003000203c007388 */ /* 0x0207e40000000c00 */
.L_x_12651:
[----:B------:R-:W-:Y:S05]  /*cc20*/  BSYNC.RECONVERGENT B2 ;  /* 0x0000000000027941 */ /* 0x000fea0003800200 */
.L_x_12650:
        /* <DEDUP_REMOVED lines=92> */
.L_x_12661:
[----:B------:R-:W-:Y:S05]  /*d1f0*/  BSYNC.RECONVERGENT B0 ;  /* 0x0000000000007941 */ /* 0x000fea0003800200 */
.L_x_12660:
[----:B-----5:R1:W-:Y:S02]  /*d200*/  STS.128 [R60+0x1800], R28 ;  /* 0x0018001c3c007388 */ /* 0x0203e40000000c00 */
.L_x_12659:
[----:B------:R-:W-:Y:S05]  /*d210*/  BSYNC.RECONVERGENT B1 ;  /* 0x0000000000017941 */ /* 0x000fea0003800200 */
.L_x_12658:
        /* <DEDUP_REMOVED lines=83> */
.L_x_12663:
[----:B------:R-:W-:Y:S05]  /*d750*/  BSYNC.RECONVERGENT B0 ;  /* 0x0000000000007941 */ /* 0x000fea0003800200 */
.L_x_12662:
[----:B-----5:R1:W-:Y:S02]  /*d760*/  STS.128 [R60+0x3800], R28 ;  /* 0x0038001c3c007388 */ /* 0x0203e40000000c00 */
.L_x_12602:
[----:B------:R-:W-:Y:S05]  /*d770*/  BSYNC.RECONVERGENT B3 ;  /* 0x0000000000037941 */ /* 0x000fea0003800200 */
.L_x_12594:
[----:B--2---:R-:W-:Y:S01]  /*d780*/  IMAD.IADD R3, R106, 0x1, -R59 ;  /* 0x000000016a037824 */ /* 0x004fe200078e0a3b */
[C---:B------:R-:W-:Y:S01]  /*d790*/  SHF.L.U64.HI R6, R66.reuse, 0x1, R67 ;  /* 0x0000000142067819 */ /* 0x040fe20000010243 */
[----:B-1-3--:R-:W-:Y:S01]  /*d7a0*/  IMAD.SHL.U32 R5, R66, 0x2, RZ ;  /* 0x0000000242057824 */ /* 0x00afe200078e00ff */
        /* <DEDUP_REMOVED lines=23> */
.L_x_12665:
[----:B------:R-:W-:Y:S05]  /*d920*/  BSYNC.RECONVERGENT B0 ;  /* 0x0000000000007941 */ /* 0x000fea0003800200 */
.L_x_12664:
        /* <DEDUP_REMOVED lines=14> */
.L_x_12667:
[----:B------:R-:W-:Y:S05]  /*da10*/  BSYNC.RECONVERGENT B0 ;  /* 0x0000000000007941 */ /* 0x000fea0003800200 */
.L_x_12666:
        /* <DEDUP_REMOVED lines=16> */
.L_x_12669:
[----:B------:R-:W-:Y:S05]  /*db20*/  BSYNC.RECONVERGENT B0 ;  /* 0x0000000000007941 */ /* 0x000fea0003800200 */
.L_x_12668:
        /* <DEDUP_REMOVED lines=16> */
.L_x_12671:
[----:B------:R-:W-:Y:S05]  /*dc30*/  BSYNC.RECONVERGENT B0 ;  /* 0x0000000000007941 */ /* 0x000fea0003800200 */
.L_x_12670:
[----:B-----5:R-:W1:Y:S04]  /*dc40*/  LD.E.64 R14, desc[UR4][R102.64+0x1c0] ;  /* 0x0001c004660e7980 */ /* 0x020e68000c101b00 */
[----:B--2---:R-:W2:Y:S01]  /*dc50*/  LD.E.64 R8, desc[UR4][R102.64+0x1b8] ;  /* 0x0001b80466087980 */ /* 0x004ea2000c101b00 */
[----:B------:R-:W-:-:S03]  /*dc60*/  MOV R110, R170 ;  /* 0x000000aa006e7202 */ /* 0x000fc60000000f00 */
[----:B------:R-:W4:Y:S04]  /*dc70*/  LD.E R2, desc[UR4][R102.64+0xd8] ;  /* 0x0000d80466027980 */ /* 0x000f28000c101900 */
[----:B------:R-:W0:Y:S01]  /*dc80*/  LDGDEPBAR ;  /* 0x00000000000079af */ /* 0x000e220000000000 */
[----:B-1-3--:R-:W-:-:S04]  /*dc90*/  IMAD.WIDE.U32 R10, R175, R14, R110 ;  /* 0x0000000eaf0a7225 */ /* 0x00afc800078e006e */
[----:B------:R-:W-:Y:S01]  /*dca0*/  IMAD R0, R15, R175, RZ ;  /* 0x000000af0f007224 */ /* 0x000fe200078e02ff */
[----:B--2---:R-:W-:-:S04]  /*dcb0*/  LEA R8, P0, R10, R8, 0x2 ;  /* 0x000000080a087211 */ /* 0x004fc800078010ff */
        /* <DEDUP_REMOVED lines=24> */
.L_x_12673:
[----:B------:R2:W-:Y:S04]  /*de40*/  STS.128 [R60+0x8000], RZ ;  /* 0x008000ff3c007388 */ /* 0x0005e80000000c00 */
[----:B------:R2:W-:Y:S02]  /*de50*/  STS.128 [R60+0xa000], RZ ;  /* 0x00a000ff3c007388 */ /* 0x0005e40000000c00 */
.L_x_12674:
[----:B------:R-:W-:Y:S05]  /*de60*/  BSYNC.RECONVERGENT B0 ;  /* 0x0000000000007941 */ /* 0x000fea0003800200 */
.L_x_12672:
        /* <DEDUP_REMOVED lines=21> */
.L_x_12676:
[----:B------:R-:W-:Y:S05]  /*dfc0*/  BSYNC.RECONVERGENT B0 ;  /* 0x0000000000007941 */ /* 0x000fea0003800200 */
.L_x_12675:
        /* <DEDUP_REMOVED lines=18> */
.L_x_12678:
[----:B------:R-:W-:Y:S05]  /*e0f0*/  BSYNC.RECONVERGENT B0 ;  /* 0x0000000000007941 */ /* 0x000fea0003800200 */
.L_x_12677:
        /* <DEDUP_REMOVED lines=18> */
.L_x_12680:
[----:B------:R-:W-:Y:S05]  /*e220*/  BSYNC.RECONVERGENT B0 ;  /* 0x0000000000007941 */ /* 0x000fea0003800200 */
.L_x_12679:
[----:B------:R-:W5:Y:S01]  /*e230*/  S2UR UR6, SR_CgaCtaId ;  /* 0x00000000000679c3 */ /* 0x000f620000008800 */
[----:B----4-:R-:W-:Y:S01]  /*e240*/  IMAD.SHL.U32 R2, R167, 0x20, RZ ;  /* 0x00000020a7027824 */ /* 0x010fe200078e00ff */
[----:B------:R-:W-:Y:S01]  /*e250*/  LOP3.LUT R3, R65, 0x8, R58, 0xf8, !PT ;  /* 0x0000000841037812 */ /* 0x000fe200078ef83a */
[----:B------:R-:W-:Y:S01]  /*e260*/  IMAD.SHL.U32 R61, R61, 0x400, RZ ;  /* 0x000004003d3d7824 */ /* 0x000fe200078e00ff */
[----:B------:R-:W-:Y:S01]  /*e270*/  LOP3.LUT R65, R65, 0x8, R167, 0x78, !PT ;  /* 0x0000000841417812 */ /* 0x000fe200078e78a7 */
[----:B------:R-:W-:Y:S01]  /*e280*/  UMOV UR7, 0x400 ;  /* 0x0000040000077882 */ /* 0x000fe20000000000 */
[----:B------:R-:W-:Y:S01]  /*e290*/  LOP3.LUT R151, R57, 0x7c00, R2, 0xf8, !PT ;  /* 0x00007c0039977812 */ /* 0x000fe200078ef802 */
[----:B------:R-:W-:Y:S01]  /*e2a0*/  IMAD.MOV.U32 R4, RZ, RZ, 0x40 ;  /* 0x00000040ff047424 */ /* 0x000fe200078e00ff */
[--C-:B------:R-:W-:Y:S01]  /*e2b0*/  LOP3.LUT R14, R3, 0x38, R62.reuse, 0x78, !PT ;  /* 0x00000038030e7812 */ /* 0x100fe200078e783e */
[----:B------:R-:W0:Y:S01]  /*e2c0*/  LDGDEPBAR ;  /* 0x00000000000079af */ /* 0x000e220000000000 */
[----:B------:R-:W-:Y:S01]  /*e2d0*/  LOP3.LUT R3, R65, 0x38, R62, 0x78, !PT ;  /* 0x0000003841037812 */ /* 0x000fe200078e783e */
[----:B------:R-:W-:Y:S01]  /*e2e0*/  BSSY.RECONVERGENT B1, `(.L_x_12681) ;  /* 0x00000fc000017945 */ /* 0x000fe20003800200 */
[----:B------:R-:W-:Y:S01]  /*e2f0*/  LOP3.LUT R2, R61, 0x400, RZ, 0xc0, !PT ;  /* 0x000004003d027812 */ /* 0x000fe200078ec0ff */
[----:B------:R-:W-:Y:S01]  /*e300*/  IMAD.IADD R151, R151, 0x1, R14 ;  /* 0x0000000197977824 */ /* 0x000fe200078e020e */
[----:B------:R-:W-:-:S02]  /*e310*/  R2P PR, R167, 0x6 ;  /* 0x00000006a7007804 */ /* 0x000fc40000000000 */
[----:B------:R-:W-:Y:S01]  /*e320*/  ISETP.GT.AND P0, PT, R169, R160, PT ;  /* 0x000000a0a900720c */ /* 0x000fe20003f04270 */
[----:B------:R-:W-:Y:S02]  /*e330*/  IMAD R3, R3, 0x2, R2 ;  /* 0x0000000203037824 */ /* 0x000fe400078e0202 */
[----:B------:R-:W-:Y:S01]  /*e340*/  IMAD.MOV.U32 R2, RZ, RZ, 0x20 ;  /* 0x00000020ff027424 */ /* 0x000fe200078e00ff */
[----:B------:R-:W-:Y:S01]  /*e350*/  SEL R4, R4, 0xffffffc0, !P2 ;  /* 0xffffffc004047807 */ /* 0x000fe20005000000 */
[----:B-----5:R-:W-:-:S03]  /*e360*/  ULEA UR6, UR6, UR7, 0x18 ;  /* 0x0000000706067291 */ /* 0x020fc6000f8ec0ff */
[----:B------:R-:W-:-:S03]  /*e370*/  SEL R2, R2, 0xffffffe0, !P1 ;  /* 0xffffffe002027807 */ /* 0x000fc60004800000 */
[----:B------:R-:W-:Y:S01]  /*e380*/  LEA R151, R151, UR6, 0x1 ;  /* 0x0000000697977c11 */ /* 0x000fe2000f8e08ff */
[----:B------:R-:W-:Y:S02]  /*e390*/  VIADD R150, R3, UR6 ;  /* 0x0000000603967c36 */ /* 0x000fe40008000000 */
[----:B------:R-:W-:Y:S01]  /*e3a0*/  LDSM.16.M88.4 R52, [R3+UR6+0x4000] ;  /* 0x004000060334783b */ /* 0x000fe20008000200 */
[C---:B------:R-:W-:Y:S01]  /*e3b0*/  IADD3 R149, PT, PT, R151.reuse, R2, RZ ;  /* 0x0000000297957210 */ /* 0x040fe20007ffe0ff */
[C---:B------:R-:W-:Y:S01]  /*e3c0*/  IMAD.IADD R146, R150.reuse, 0x1, R2 ;  /* 0x0000000196927824 */ /* 0x040fe200078e0202 */
[----:B------:R-:W-:Y:S01]  /*e3d0*/  IADD3 R145, PT, PT, R150, R4, RZ ;  /* 0x0000000496917210 */ /* 0x000fe20007ffe0ff */
[----:B------:R-:W4:Y:S01]  /*e3e0*/  LDSM.16.M88.4 R24, [R151] ;  /* 0x000000009718783b */ /* 0x000f220000000200 */
[----:B------:R-:W-:-:S03]  /*e3f0*/  IMAD.IADD R148, R151, 0x1, R4 ;  /* 0x0000000197947824 */ /* 0x000fc600078e0204 */
[----:B------:R-:W5:Y:S01]  /*e400*/  LDSM.16.M88.4 R44, [R3+UR6+0x4800] ;  /* 0x00480006032c783b */ /* 0x000f620008000200 */
[C---:B------:R-:W-:Y:S02]  /*e410*/  IMAD.IADD R147, R2.reuse, 0x1, R148 ;  /* 0x0000000102937824 */ /* 0x040fe400078e0294 */
[----:B------:R-:W-:Y:S01]  /*e420*/  IMAD.IADD R144, R2, 0x1, R145 ;  /* 0x0000000102907824 */ /* 0x000fe200078e0291 */
[----:B------:R-:W2:Y:S04]  /*e430*/  LDSM.16.M88.4 R36, [R3+UR6+0x5000] ;  /* 0x005000060324783b */ /* 0x000ea80008000200 */
[----:B------:R-:W3:Y:S04]  /*e440*/  LDSM.16.M88.4 R20, [R3+UR6+0x5800] ;  /* 0x005800060314783b */ /* 0x000ee80008000200 */
[----:B------:R-:W-:Y:S04]  /*e450*/  LDSM.16.M88.4 R16, [R149] ;  /* 0x000000009510783b */ /* 0x000fe80000000200 */
[----:B------:R-:W3:Y:S04]  /*e460*/  LDSM.16.M88.4 R72, [R146+0x4000] ;  /* 0x004000009248783b */ /* 0x000ee80000000200 */
[----:B------:R-:W3:Y:S04]  /*e470*/  LDSM.16.M88.4 R68, [R146+0x4800] ;  /* 0x004800009244783b */ /* 0x000ee80000000200 */
[----:B-1----:R-:W1:Y:S04]  /*e480*/  LDSM.16.M88.4 R8, [R146+0x5000] ;  /* 0x005000009208783b */ /* 0x002e680000000200 */
[----:B------:R-:W-:Y:S04]  /*e490*/  LDSM.16.M88.4 R28, [R148] ;  /* 0x00000000941c783b */ /* 0x000fe80000000200 */
[----:B------:R-:W-:Y:S01]  /*e4a0*/  LDSM.16.M88.4 R96, [R145+0x4000] ;  /* 0x004000009160783b */ /* 0x000fe20000000200 */
[C---:B----4-:R-:W-:Y:S03]  /*e4b0*/  HMMA.16816.F32 R64, R24.reuse, R52, RZ ;  /* 0x000000341840723c */ /* 0x050fe600000018ff */
[----:B------:R-:W-:Y:S04]  /*e4c0*/  LDSM.16.M88.4 R92, [R145+0x4800] ;  /* 0x00480000915c783b */ /* 0x000fe80000000200 */
[----:B------:R-:W-:Y:S01]  /*e4d0*/  LDSM.16.M88.4 R84, [R144+0x4000] ;  /* 0x004000009054783b */ /* 0x000fe20000000200 */
[C---:B-----5:R-:W-:Y:S03]  /*e4e0*/  HMMA.16816.F32 R48, R24.reuse, R44, RZ ;  /* 0x0000002c1830723c */ /* 0x060fe600000018ff */
[----:B------:R-:W-:Y:S04]  /*e4f0*/  LDSM.16.M88.4 R80, [R144+0x4800] ;  /* 0x004800009050783b */ /* 0x000fe80000000200 */
[----:B------:R-:W-:Y:S01]  /*e500*/  LDSM.16.M88.4 R76, [R3+UR6+0x6000] ;  /* 0x00600006034c783b */ /* 0x000fe20008000200 */
[C---:B--2---:R-:W-:Y:S03]  /*e510*/  HMMA.16816.F32 R40, R24.reuse, R36, RZ ;  /* 0x000000241828723c */ /* 0x044fe600000018ff */
[----:B------:R-:W-:Y:S05]  /*e520*/  LDSM.16.M88.4 R88, [R151+0x2000] ;  /* 0x002000009758783b */ /* 0x000fea0000000200 */
[C---:B------:R-:W-:Y:S08]  /*e530*/  HMMA.16816.F32 R52, R24.reuse, R54, RZ ;  /* 0x000000361834723c */ /* 0x040ff000000018ff */
[C---:B------:R-:W-:Y:S08]  /*e540*/  HMMA.16816.F32 R44, R24.reuse, R46, RZ ;  /* 0x0000002e182c723c */ /* 0x040ff000000018ff */
[C---:B------:R-:W-:Y:S08]  /*e550*/  HMMA.16816.F32 R36, R24.reuse, R38, RZ ;  /* 0x000000261824723c */ /* 0x040ff000000018ff */
[C---:B---3--:R-:W-:Y:S08]  /*e560*/  HMMA.16816.F32 R32, R24.reuse, R20, RZ ;  /* 0x000000141820723c */ /* 0x048ff000000018ff */
        /* <DEDUP_REMOVED lines=10> */
[----:B------:R-:W1:Y:S07]  /*e610*/  LDSM.16.M88.4 R8, [R147] ;  /* 0x000000009308783b */ /* 0x000e6e0000000200 */
[C---:B--2---:R-:W-:Y:S08]  /*e620*/  HMMA.16816.F32 R32, R16.reuse, R20, R32 ;  /* 0x000000141020723c */ /* 0x044ff00000001820 */
[----:B------:R-:W-:Y:S01]  /*e630*/  HMMA.16816.F32 R24, R16, R22, R24 ;  /* 0x000000161018723c */ /* 0x000fe20000001818 */
[----:B------:R-:W2:Y:S04]  /*e640*/  LDSM.16.M88.4 R20, [R144+0x5000] ;  /* 0x005000009014783b */ /* 0x000ea80000000200 */
[----:B------:R-:W5:Y:S03]  /*e650*/  LDSM.16.M88.4 R16, [R144+0x5800] ;  /* 0x005800009010783b */ /* 0x000f660000000200 */
        /* <DEDUP_REMOVED lines=9> */
[C---:B----4-:R-:W-:Y:S08]  /*e6f0*/  HMMA.16816.F32 R32, R28.reuse, R68, R32 ;  /* 0x000000441c20723c */ /* 0x050ff00000001820 */
[----:B------:R-:W-:Y:S01]  /*e700*/  HMMA.16816.F32 R24, R28, R70, R24 ;  /* 0x000000461c18723c */ /* 0x000fe20000001818 */
[----:B------:R-:W4:Y:S04]  /*e710*/  LDSM.16.M88.4 R68, [R3+UR6+0x7000] ;  /* 0x007000060344783b */ /* 0x000f280008000200 */
[----:B------:R-:W4:Y:S03]  /*e720*/  LDSM.16.M88.4 R28, [R3+UR6+0x7800] ;  /* 0x00780006031c783b */ /* 0x000f260008000200 */
        /* <DEDUP_REMOVED lines=9> */
[C---:B-----5:R-:W-:Y:S08]  /*e7c0*/  HMMA.16816.F32 R32, R8.reuse, R16, R32 ;  /* 0x000000100820723c */ /* 0x060ff00000001820 */
[----:B------:R-:W-:Y:S01]  /*e7d0*/  HMMA.16816.F32 R24, R8, R18, R24 ;  /* 0x000000120818723c */ /* 0x000fe20000001818 */
[----:B------:R-:W2:Y:S04]  /*e7e0*/  LDSM.16.M88.4 R16, [R146+0x6800] ;  /* 0x006800009210783b */ /* 0x000ea80000000200 */
[----:B------:R-:W5:Y:S03]  /*e7f0*/  LDSM.16.M88.4 R8, [R146+0x7000] ;  /* 0x007000009208783b */ /* 0x000f660000000200 */
        /* <DEDUP_REMOVED lines=12> */
[----:B------:R-:W4:Y:S03]  /*e8c0*/  LDSM.16.M88.4 R24, [R144+0x6000] ;  /* 0x006000009018783b */ /* 0x000f260000000200 */
[C---:B-1----:R-:W-:Y:S08]  /*e8d0*/  HMMA.16816.F32 R64, R92.reuse, R20, R64 ;  /* 0x000000145c40723c */ /* 0x042ff00000001840 */
[C---:B------:R-:W-:Y:S01]  /*e8e0*/  HMMA.16816.F32 R52, R92.reuse, R22, R52 ;  /* 0x000000165c34723c */ /* 0x040fe20000001834 */
[----:B------:R-:W1:Y:S07]  /*e8f0*/  LDSM.16.M88.4 R20, [R144+0x6800] ;  /* 0x006800009014783b */ /* 0x000e6e0000000200 */
[C---:B--2---:R-:W-:Y:S08]  /*e900*/  HMMA.16816.F32 R48, R92.reuse, R16, R48 ;  /* 0x000000105c30723c */ /* 0x044ff00000001830 */
[C---:B------:R-:W-:Y:S01]  /*e910*/  HMMA.16816.F32 R44, R92.reuse, R18, R44 ;  /* 0x000000125c2c723c */ /* 0x040fe2000000182c */
[----:B------:R-:W2:Y:S07]  /*e920*/  LDSM.16.M88.4 R16, [R144+0x7000] ;  /* 0x007000009010783b */ /* 0x000eae0000000200 */
[C---:B-----5:R-:W-:Y:S08]  /*e930*/  HMMA.16816.F32 R40, R92.reuse, R8, R40 ;  /* 0x000000085c28723c */ /* 0x060ff00000001828 */
[----:B------:R-:W-:Y:S01]  /*e940*/  HMMA.16816.F32 R36, R92, R10, R36 ;  /* 0x0000000a5c24723c */ /* 0x000fe20000001824 */
[----:B------:R-:W5:Y:S01]  /*e950*/  LDSM.16.M88.4 R8, [R144+0x7800] ;  /* 0x007800009008783b */ /* 0x000f620000000200 */
[----:B------:R-:W-:-:S06]  /*e960*/  DEPBAR.LE SB0, 0x0 ;  /* 0x000080000000791a */ /* 0x000fcc0000000000 */
[C---:B------:R-:W-:Y:S08]  /*e970*/  HMMA.16816.F32 R32, R92.reuse, R96, R32 ;  /* 0x000000605c20723c */ /* 0x040ff00000001820 */
[----:B------:R-:W-:Y:S08]  /*e980*/  HMMA.16816.F32 R88, R92, R98, R88 ;  /* 0x000000625c58723c */ /* 0x000ff00000001858 */
[C---:B------:R-:W-:Y:S08]  /*e990*/  HMMA.16816.F32 R64, R84.reuse, R80, R64 ;  /* 0x000000505440723c */ /* 0x040ff00000001840 */
[C---:B------:R-:W-:Y:S08]  /*e9a0*/  HMMA.16816.F32 R52, R84.reuse, R82, R52 ;  /* 0x000000525434723c */ /* 0x040ff00000001834 */
[C---:B------:R-:W-:Y:S08]  /*e9b0*/  HMMA.16816.F32 R48, R84.reuse, R76, R48 ;  /* 0x0000004c5430723c */ /* 0x040ff00000001830 */
[C---:B------:R-:W-:Y:S08]  /*e9c0*/  HMMA.16816.F32 R44, R84.reuse, R78, R44 ;  /* 0x0000004e542c723c */ /* 0x040ff0000000182c */
[C---:B---3--:R-:W-:Y:S08]  /*e9d0*/  HMMA.16816.F32 R40, R84.reuse, R72, R40 ;  /* 0x000000485428723c */ /* 0x048ff00000001828 */
[C---:B------:R-:W-:Y:S08]  /*e9e0*/  HMMA.16816.F32 R36, R84.reuse, R74, R36 ;  /* 0x0000004a5424723c */ /* 0x040ff00000001824 */
[C---:B----4-:R-:W-:Y:S08]  /*e9f0*/  HMMA.16816.F32 R32, R84.reuse, R68, R32 ;  /* 0x000000445420723c */ /* 0x050ff00000001820 */
[----:B------:R-:W-:Y:S08]  /*ea00*/  HMMA.16816.F32 R88, R84, R70, R88 ;  /* 0x000000465458723c */ /* 0x000ff00000001858 */
[C---:B------:R-:W-:Y:S08]  /*ea10*/  HMMA.16816.F32 R64, R28.reuse, R24, R64 ;  /* 0x000000181c40723c */ /* 0x040ff00000001840 */
[C---:B------:R-:W-:Y:S08]  /*ea20*/  HMMA.16816.F32 R52, R28.reuse, R26, R52 ;  /* 0x0000001a1c34723c */ /* 0x040ff00000001834 */
[C---:B-1----:R-:W-:Y:S08]  /*ea30*/  HMMA.16816.F32 R48, R28.reuse, R20, R48 ;  /* 0x000000141c30723c */ /* 0x042ff00000001830 */
[C---:B------:R-:W-:Y:S08]  /*ea40*/  HMMA.16816.F32 R44, R28.reuse, R22, R44 ;  /* 0x000000161c2c723c */ /* 0x040ff0000000182c */
[C---:B--2---:R-:W-:Y:S08]  /*ea50*/  HMMA.16816.F32 R40, R28.reuse, R16, R40 ;  /* 0x000000101c28723c */ /* 0x044ff00000001828 */
[C---:B------:R-:W-:Y:S08]  /*ea60*/  HMMA.16816.F32 R36, R28.reuse, R18, R36 ;  /* 0x000000121c24723c */ /* 0x040ff00000001824 */
[C---:B-----5:R-:W-:Y:S08]  /*ea70*/  HMMA.16816.F32 R32, R28.reuse, R8, R32 ;  /* 0x000000081c20723c */ /* 0x060ff00000001820 */
        /* <DEDUP_REMOVED lines=16> */
.L_x_12684:
        /* <DEDUP_REMOVED lines=60> */
.L_x_12685:
[----:B------:R-:W-:Y:S05]  /*ef40*/  BSYNC.RECONVERGENT B0 ;  /* 0x0000000000007941 */ /* 0x000fea0003800200 */
.L_x_12683:
[-C--:B------:R-:W-:Y:S01]  /*ef50*/  ISETP.GE.AND P1, PT, R12, R171.reuse, PT ;  /* 0x000000ab0c00720c */ /* 0x080fe20003f26270 */
[----:B------:R-:W-:Y:S01]  /*ef60*/  IMAD.SHL.U32 R3, R156, 0x20, RZ ;  /* 0x000000209c037824 */ /* 0x000fe200078e00ff */
[----:B------:R-:W-:Y:S02]  /*ef70*/  ISETP.GE.AND P0, PT, R100, R171, PT ;  /* 0x000000ab6400720c */ /* 0x000fe40003f06270 */
[----:B------:R-:W-:Y:S02]  /*ef80*/  IADD3 R8, P2, PT, R5, R162, RZ ;  /* 0x000000a205087210 */ /* 0x000fe40007f5e0ff */
        /* <DEDUP_REMOVED lines=49> */
.L_x_12682:
[----:B------:R-:W-:Y:S05]  /*f2a0*/  BSYNC.RECONVERGENT B1 ;  /* 0x0000000000017941 */ /* 0x000fea0003800200 */
.L_x_12681:
[----:B------:R-:W3:Y:S01]  /*f2b0*/  LD.E R112, desc[UR4][R102.64+0xdc] ;  /* 0x0000dc0466707980 */ /* 0x000ee2000c101900 */
[----:B------:R-:W-:Y:S01]  /*f2c0*/  SHF.R.U32.HI R3, RZ, 0x2, R167 ;  /* 0x00000002ff037819 */ /* 0x000fe200000116a7 */
[----:B------:R-:W-:-:S03]  /*f2d0*/  IMAD.SHL.U32 R20, R167, 0x2, RZ ;  /* 0x00000002a7147824 */ /* 0x000fc600078e00ff */
[----:B------:R-:W-:Y:S02]  /*f2e0*/  LOP3.LUT R3, R3, 0x7, RZ, 0xc0, !PT ;  /* 0x0000000703037812 */ /* 0x000fe400078ec0ff */
[----:B------:R-:W-:Y:S02]  /*f2f0*/  LOP3.LUT R20, R20, 0x6, RZ, 0xc0, !PT ;  /* 0x0000000614147812 */ /* 0x000fe400078ec0ff */
[----:B--2---:R-:W-:-:S03]  /*f300*/  LOP3.LUT R9, R3, 0x1f0, R58, 0xf8, !PT ;  /* 0x000001f003097812 */ /* 0x004fc600078ef83a */
[----:B------:R-:W-:Y:S01]  /*f310*/  IMAD R20, R169, 0x40, R20 ;  /* 0x00000040a9147824 */ /* 0x000fe200078e0214 */
[----:B------:R-:W-:-:S03]  /*f320*/  IADD3 R9, PT, PT, -R173, R9, R168 ;  /* 0x00000009ad097210 */ /* 0x000fc60007ffe1a8 */
[----:B------:R-:W-:Y:S02]  /*f330*/  VIADD R56, R20, 0x10 ;  /* 0x0000001014387836 */ /* 0x000fe40000000000 */
[----:B------:R-:W-:-:S04]  /*f340*/  IMAD.IADD R9, R9, 0x1, R106 ;  /* 0x0000000109097824 */ /* 0x000fc800078e026a */
[----:B------:R-:W-:Y:S02]  /*f350*/  IMAD.IADD R11, R9, 0x1, -R56 ;  /* 0x00000001090b7824 */ /* 0x000fe400078e0a38 */
[----:B------:R-:W-:-:S03]  /*f360*/  VIADD R5, R20, 0x8 ;  /* 0x0000000814057836 */ /* 0x000fc60000000000 */
[----:B------:R-:W-:Y:S01]  /*f370*/  IABS R11, R11 ;  /* 0x0000000b000b7213 */ /* 0x000fe20000000000 */
[----:B------:R-:W-:-:S03]  /*f380*/  VIADD R28, R20, 0x18 ;  /* 0x00000018141c7836 */ /* 0x000fc60000000000 */
[----:B------:R-:W-:Y:S01]  /*f390*/  I2FP.F32.S32 R11, R11 ;  /* 0x0000000b000b7245 */ /* 0x000fe20000201400 */
[----:B------:R-:W-:Y:S01]  /*f3a0*/  IMAD.IADD R7, R9, 0x1, -R5 ;  /* 0x0000000109077824 */ /* 0x000fe200078e0a05 */
[----:B------:R-:W-:Y:S01]  /*f3b0*/  ISETP.GE.AND P6, PT, R5, R106, PT ;  /* 0x0000006a0500720c */ /* 0x000fe20003fc6270 */
[C---:B------:R-:W-:Y:S02]  /*f3c0*/  IMAD.IADD R5, R9.reuse, 0x1, -R28 ;  /* 0x0000000109057824 */ /* 0x040fe400078e0a1c */
[----:B------:R-:W-:Y:S01]  /*f3d0*/  FFMA.FTZ R16, -R0, R11, R48 ;  /* 0x0000000b00107223 */ /* 0x000fe20000010130 */
[----:B------:R-:W-:Y:S02]  /*f3e0*/  VIADD R11, R9, 0x8 ;  /* 0x00000008090b7836 */ /* 0x000fe40000000000 */
[----:B------:R-:W-:Y:S01]  /*f3f0*/  VIADD R18, R20, 0x9 ;  /* 0x0000000914127836 */ /* 0x000fe20000000000 */
[----:B------:R-:W-:Y:S01]  /*f400*/  IABS R5, R5 ;  /* 0x0000000500057213 */ /* 0x000fe20000000000 */
[----:B------:R-:W-:-:S02]  /*f410*/  IMAD.IADD R15, R11, 0x1, -R20 ;  /* 0x000000010b0f7824 */ /* 0x000fc400078e0a14 */
[--C-:B------:R-:W-:Y:S01]  /*f420*/  IMAD.IADD R22, R9, 0x1, -R18.reuse ;  /* 0x0000000109167824 */ /* 0x100fe200078e0a12 */
[----:B------:R-:W-:Y:S02]  /*f430*/  I2FP.F32.S32 R5, R5 ;  /* 0x0000000500057245 */ /* 0x000fe40000201400 */
[----:B------:R-:W-:Y:S01]  /*f440*/  ISETP.GE.AND P5, PT, R18, R106, PT ;  /* 0x0000006a1200720c */ /* 0x000fe20003fa6270 */
[----:B------:R-:W-:Y:S01]  /*f450*/  IMAD.IADD R18, R11, 0x1, -R18 ;  /* 0x000000010b127824 */ /* 0x000fe200078e0a12 */
[----:B------:R-:W-:Y:S01]  /*f460*/  IABS R15, R15 ;  /* 0x0000000f000f7213 */ /* 0x000fe20000000000 */
[----:B------:R-:W-:Y:S02]  /*f470*/  VIADD R48, R20, 0x20 ;  /* 0x0000002014307836 */ /* 0x000fe40000000000 */
[----:B------:R-:W-:Y:S01]  /*f480*/  FFMA.FTZ R10, -R0, R5, R44 ;  /* 0x00000005000a7223 */ /* 0x000fe2000001012c */
[C---:B------:R-:W-:Y:S01]  /*f490*/  IMAD.IADD R13, R9.reuse, 0x1, -R20 ;  /* 0x00000001090d7824 */ /* 0x040fe200078e0a14 */
[----:B------:R-:W-:Y:S01]  /*f4a0*/  IABS R18, R18 ;  /* 0x0000001200127213 */ /* 0x000fe20000000000 */
[----:B------:R-:W-:Y:S01]  /*f4b0*/  IMAD.IADD R5, R9, 0x1, -R48 ;  /* 0x0000000109057824 */ /* 0x000fe200078e0a30 */
[----:B------:R-:W-:Y:S01]  /*f4c0*/  I2FP.F32.S32 R15, R15 ;  /* 0x0000000f000f7245 */ /* 0x000fe20000201400 */
[----:B------:R-:W-:Y:S01]  /*f4d0*/  VIADD R6, R20, 0x1 ;  /* 0x0000000114067836 */ /* 0x000fe20000000000 */
[----:B------:R-:W-:-:S02]  /*f4e0*/  I2FP.F32.S32 R18, R18 ;  /* 0x0000001200127245 */ /* 0x000fc40000201400 */
[----:B------:R-:W-:Y:S01]  /*f4f0*/  IABS R5, R5 ;  /* 0x0000000500057213 */ /* 0x000fe20000000000 */
[----:B------:R-:W-:Y:S01]  /*f500*/  FFMA.FTZ R15, -R0, R15, R66 ;  /* 0x0000000f000f7223 */ /* 0x000fe20000010142 */
[----:B------:R-:W-:Y:S02]  /*f510*/  IABS R7, R7 ;  /* 0x0000000700077213 */ /* 0x000fe40000000000 */
[----:B------:R-:W-:Y:S02]  /*f520*/  IABS R13, R13 ;  /* 0x0000000d000d7213 */ /* 0x000fe40000000000 */
[-C--:B------:R-:W-:Y:S01]  /*f530*/  ISETP.GE.AND P1, PT, R20, R106.reuse, PT ;  /* 0x0000006a1400720c */ /* 0x080fe20003f26270 */
[--C-:B------:R-:W-:Y:S01]  /*f540*/  IMAD.IADD R26, R9, 0x1, -R6.reuse ;  /* 0x00000001091a7824 */ /* 0x100fe200078e0a06 */
[----:B------:R-:W-:Y:S01]  /*f550*/  ISETP.GE.AND P0, PT, R6, R106, PT ;  /* 0x0000006a0600720c */ /* 0x000fe20003f06270 */
[----:B------:R-:W-:Y:S01]  /*f560*/  FFMA.FTZ R55, -R0, R18, R55 ;  /* 0x0000001200377223 */ /* 0x000fe20000010137 */
[----:B------:R-:W-:Y:S01]  /*f570*/  I2FP.F32.S32 R5, R5 ;  /* 0x0000000500057245 */ /* 0x000fe20000201400 */
[----:B------:R-:W-:Y:S01]  /*f580*/  IMAD.IADD R6, R11, 0x1, -R6 ;  /* 0x000000010b067824 */ /* 0x000fe200078e0a06 */
[----:B------:R-:W-:-:S02]  /*f590*/  I2FP.F32.S32 R7, R7 ;  /* 0x0000000700077245 */ /* 0x000fc40000201400 */
[----:B------:R-:W-:Y:S02]  /*f5a0*/  I2FP.F32.S32 R13, R13 ;  /* 0x0000000d000d7245 */ /* 0x000fe40000201400 */
[----:B------:R-:W-:Y:S01]  /*f5b0*/  FSEL R18, R15, -INF , !P1 ;  /* 0xff8000000f127808 */ /* 0x000fe20004800000 */
[C---:B------:R-:W-:Y:S02]  /*f5c0*/  IMAD.IADD R15, R11.reuse, 0x1, -R28 ;  /* 0x000000010b0f7824 */ /* 0x040fe400078e0a1c */
[C---:B------:R-:W-:Y:S01]  /*f5d0*/  FFMA.FTZ R40, -R0.reuse, R5, R40 ;  /* 0x0000000500287223 */ /* 0x040fe20000010128 */
[----:B------:R-:W-:Y:S01]  /*f5e0*/  IABS R26, R26 ;  /* 0x0000001a001a7213 */ /* 0x000fe20000000000 */
[C---:B------:R-:W-:Y:S01]  /*f5f0*/  FFMA.FTZ R7, -R0.reuse, R7, R52 ;  /* 0x0000000700077223 */ /* 0x040fe20000010134 */
[----:B------:R-:W-:Y:S01]  /*f600*/  IABS R6, R6 ;  /* 0x0000000600067213 */ /* 0x000fe20000000000 */
[CC--:B------:R-:W-:Y:S01]  /*f610*/  FFMA.FTZ R30, -R0.reuse, R13.reuse, R64 ;  /* 0x0000000d001e7223 */ /* 0x0c0fe20000010140 */
[----:B------:R-:W-:Y:S01]  /*f620*/  FFMA.FTZ R5, -R0, R13, R54 ;  /* 0x0000000d00057223 */ /* 0x000fe20000010136 */
[----:B------:R-:W-:Y:S01]  /*f630*/  IMAD.IADD R17, R11, 0x1, -R56 ;  /* 0x000000010b117824 */ /* 0x000fe200078e0a38 */
[----:B------:R-:W-:Y:S01]  /*f640*/  IABS R15, R15 ;  /* 0x0000000f000f7213 */ /* 0x000fe20000000000 */
[----:B------:R-:W-:-:S02]  /*f650*/  VIADD R52, R20, 0x11 ;  /* 0x0000001114347836 */ /* 0x000fc40000000000 */
[----:B------:R-:W-:Y:S01]  /*f660*/  IMAD.IADD R13, R11, 0x1, -R48 ;  /* 0x000000010b0d7824 */ /* 0x000fe200078e0a30 */
[----:B------:R-:W-:Y:S02]  /*f670*/  I2FP.F32.S32 R26, R26 ;  /* 0x0000001a001a7245 */ /* 0x000fe40000201400 */
[----:B------:R-:W-:Y:S01]  /*f680*/  I2FP.F32.S32 R6, R6 ;  /* 0x0000000600067245 */ /* 0x000fe20000201400 */
[--C-:B------:R-:W-:Y:S01]  /*f690*/  IMAD.IADD R12, R9, 0x1, -R52.reuse ;  /* 0x00000001090c7824 */ /* 0x100fe200078e0a34 */
[----:B------:R-:W-:Y:S02]  /*f6a0*/  IABS R17, R17 ;  /* 0x0000001100117213 */ /* 0x000fe40000000000 */
[----:B------:R-:W-:Y:S02]  /*f6b0*/  I2FP.F32.S32 R15, R15 ;  /* 0x0000000f000f7245 */ /* 0x000fe40000201400 */
[----:B------:R-:W-:Y:S02]  /*f6c0*/  IABS R22, R22 ;  /* 0x0000001600167213 */ /* 0x000fe40000000000 */
[----:B------:R-:W-:Y:S01]  /*f6d0*/  ISETP.GE.AND P3, PT, R52, R106, PT ;  /* 0x0000006a3400720c */ /* 0x000fe20003f66270 */
[----:B------:R-:W-:Y:S01]  /*f6e0*/  IMAD.IADD R52, R11, 0x1, -R52 ;  /* 0x000000010b347824 */ /* 0x000fe200078e0a34 */
[----:B------:R-:W-:Y:S01]  /*f6f0*/  IABS R13, R13 ;  /* 0x0000000d000d7213 */ /* 0x000fe20000000000 */
[C---:B------:R-:W-:Y:S01]  /*f700*/  FFMA.FTZ R26, -R0.reuse, R26, R65 ;  /* 0x0000001a001a7223 */ /* 0x040fe20000010141 */
[----:B------:R-:W-:Y:S01]  /*f710*/  FFMA.FTZ R6, -R0, R6, R67 ;  /* 0x0000000600067223 */ /* 0x000fe20000010143 */
[----:B------:R-:W-:Y:S01]  /*f720*/  I2FP.F32.S32 R17, R17 ;  /* 0x0000001100117245 */ /* 0x000fe20000201400 */
[----:B------:R-:W-:Y:S01]  /*f730*/  VIADD R24, R20, 0x19 ;  /* 0x0000001914187836 */ /* 0x000fe20000000000 */
[----:B------:R-:W-:Y:S01]  /*f740*/  I2FP.F32.S32 R22, R22 ;  /* 0x0000001600167245 */ /* 0x000fe20000201400 */
[----:B------:R-:W-:Y:S01]  /*f750*/  FFMA.FTZ R68, -R0, R15, R46 ;  /* 0x0000000f00447223 */ /* 0x000fe2000001012e */
[----:B------:R-:W-:Y:S01]  /*f760*/  I2FP.F32.S32 R13, R13 ;  /* 0x0000000d000d7245 */ /* 0x000fe20000201400 */
[----:B------:R-:W-:Y:S01]  /*f770*/  VIADD R46, R20, 0x30 ;  /* 0x00000030142e7836 */ /* 0x000fe20000000000 */
[----:B------:R-:W-:-:S02]  /*f780*/  ISETP.GE.AND P2, PT, R28, R106, PT ;  /* 0x0000006a1c00720c */ /* 0x000fc40003f46270 */
[----:B------:R-:W-:Y:S02]  /*f790*/  IABS R12, R12 ;  /* 0x0000000c000c7213 */ /* 0x000fe40000000000 */
[----:B------:R-:W-:Y:S01]  /*f7a0*/  IABS R28, R52 ;  /* 0x00000034001c7213 */ /* 0x000fe20000000000 */
[----:B------:R-:W-:Y:S01]  /*f7b0*/  FFMA.FTZ R70, -R0, R17, R50 ;  /* 0x0000001100467223 */ /* 0x000fe20000010132 */
[----:B------:R-:W-:Y:S01]  /*f7c0*/  FSEL R30, R30, -INF , !P1 ;  /* 0xff8000001e1e7808 */ /* 0x000fe20004800000 */
[C---:B------:R-:W-:Y:S01]  /*f7d0*/  IMAD.IADD R8, R9.reuse, 0x1, -R24 ;  /* 0x0000000109087824 */ /* 0x040fe200078e0a18 */
[----:B------:R-:W-:Y:S01]  /*f7e0*/  FSEL R26, R26, -INF , !P0 ;  /* 0xff8000001a1a7808 */ /* 0x000fe20004000000 */
[----:B------:R-:W-:Y:S01]  /*f7f0*/  FFMA.FTZ R22, -R0, R22, R53 ;  /* 0x0000001600167223 */ /* 0x000fe20000010135 */
[----:B------:R-:W-:Y:S01]  /*f800*/  FSEL R6, R6, -INF , !P0 ;  /* 0xff80000006067808 */ /* 0x000fe20004000000 */
[----:B------:R-:W-:Y:S01]  /*f810*/  FFMA.FTZ R122, -R0, R13, R42 ;  /* 0x0000000d007a7223 */ /* 0x000fe2000001012a */
[-C--:B------:R-:W-:Y:S01]  /*f820*/  ISETP.GE.AND P1, PT, R24, R106.reuse, PT ;  /* 0x0000006a1800720c */ /* 0x080fe20003f26270 */
[----:B------:R-:W-:Y:S01]  /*f830*/  IMAD.IADD R17, R9, 0x1, -R46 ;  /* 0x0000000109117824 */ /* 0x000fe200078e0a2e */
[----:B------:R-:W-:Y:S01]  /*f840*/  ISETP.GE.AND P0, PT, R48, R106, PT ;  /* 0x0000006a3000720c */ /* 0x000fe20003f06270 */
[----:B------:R-:W-:Y:S01]  /*f850*/  IMAD.IADD R24, R11, 0x1, -R24 ;  /* 0x000000010b187824 */ /* 0x000fe200078e0a18 */
[----:B------:R-:W-:Y:S01]  /*f860*/  I2FP.F32.S32 R12, R12 ;  /* 0x0000000c000c7245 */ /* 0x000fe20000201400 */
[C---:B------:R-:W-:Y:S01]  /*f870*/  VIADD R52, R20.reuse, 0x21 ;  /* 0x0000002114347836 */ /* 0x040fe20000000000 */
[----:B------:R-:W-:Y:S01]  /*f880*/  I2FP.F32.S32 R28, R28 ;  /* 0x0000001c001c7245 */ /* 0x000fe20000201400 */
[----:B------:R-:W-:-:S02]  /*f890*/  VIADD R50, R20, 0x28 ;  /* 0x0000002814327836 */ /* 0x000fc40000000000 */
[C---:B------:R-:W-:Y:S02]  /*f8a0*/  VIADD R48, R20.reuse, 0x29 ;  /* 0x0000002914307836 */ /* 0x040fe40000000000 */
[C---:B------:R-:W-:Y:S02]  /*f8b0*/  VIADD R44, R20.reuse, 0x31 ;  /* 0x00000031142c7836 */ /* 0x040fe40000000000 */
[C---:B------:R-:W-:Y:S02]  /*f8c0*/  VIADD R42, R20.reuse, 0x38 ;  /* 0x00000038142a7836 */ /* 0x040fe40000000000 */
[----:B------:R-:W-:Y:S01]  /*f8d0*/  VIADD R54, R20, 0x39 ;  /* 0x0000003914367836 */ /* 0x000fe20000000000 */
[----:B------:R-:W-:Y:S01]  /*f8e0*/  FSEL R22, R22, -INF , !P5 ;  /* 0xff80000016167808 */ /* 0x000fe20006800000 */
[----:B------:R-:W-:Y:S01]  /*f8f0*/  IMAD.IADD R23, R9, 0x1, -R52 ;  /* 0x0000000109177824 */ /* 0x000fe200078e0a34 */
[----:B------:R-:W-:Y:S01]  /*f900*/  FSEL R20, R55, -INF , !P5 ;  /* 0xff80000037147808 */ /* 0x000fe20006800000 */
[C---:B------:R-:W-:Y:S01]  /*f910*/  IMAD.IADD R21, R9.reuse, 0x1, -R50 ;  /* 0x0000000109157824 */ /* 0x040fe200078e0a32 */
[----:B------:R-:W-:Y:S01]  /*f920*/  IABS R17, R17 ;  /* 0x0000001100117213 */ /* 0x000fe20000000000 */
[C---:B------:R-:W-:Y:S01]  /*f930*/  IMAD.IADD R19, R9.reuse, 0x1, -R48 ;  /* 0x0000000109137824 */ /* 0x040fe200078e0a30 */
[----:B------:R-:W-:Y:S01]  /*f940*/  IABS R8, R8 ;  /* 0x0000000800087213 */ /* 0x000fe20000000000 */
[----:B------:R-:W-:-:S02]  /*f950*/  IMAD.IADD R15, R9, 0x1, -R44 ;  /* 0x00000001090f7824 */ /* 0x000fc400078e0a2c */
[C---:B------:R-:W-:Y:S01]  /*f960*/  FFMA.FTZ R12, -R0.reuse, R12, R49 ;  /* 0x0000000c000c7223 */ /* 0x040fe20000010131 */
[C---:B------:R-:W-:Y:S01]  /*f970*/  IMAD.IADD R13, R9.reuse, 0x1, -R42 ;  /* 0x00000001090d7824 */ /* 0x040fe200078e0a2a */
[----:B------:R-:W-:Y:S01]  /*f980*/  IABS R24, R24 ;  /* 0x0000001800187213 */ /* 0x000fe20000000000 */
[----:B------:R-:W-:Y:S01]  /*f990*/  FFMA.FTZ R28, -R0, R28, R51 ;  /* 0x0000001c001c7223 */ /* 0x000fe20000010133 */
[----:B------:R-:W-:Y:S01]  /*f9a0*/  ISETP.GE.AND P5, PT, R50, R106, PT ;  /* 0x0000006a3200720c */ /* 0x000fe20003fa6270 */
[----:B------:R-:W-:Y:S02]  /*f9b0*/  IMAD.IADD R9, R9, 0x1, -R54 ;  /* 0x0000000109097824 */ /* 0x000fe400078e0a36 */
[----:B------:R-:W-:Y:S01]  /*f9c0*/  IMAD.IADD R50, R11, 0x1, -R50 ;  /* 0x000000010b327824 */ /* 0x000fe200078e0a32 */
[----:B------:R-:W-:Y:S02]  /*f9d0*/  I2FP.F32.S32 R17, R17 ;  /* 0x0000001100117245 */ /* 0x000fe40000201400 */
[----:B------:R-:W-:-:S02]  /*f9e0*/  I2FP.F32.S32 R8, R8 ;  /* 0x0000000800087245 */ /* 0x000fc40000201400 */
[----:B------:R-:W-:Y:S02]  /*f9f0*/  I2FP.F32.S32 R24, R24 ;  /* 0x0000001800187245 */ /* 0x000fe40000201400 */
[----:B------:R-:W-:Y:S02]  /*fa00*/  FSEL R12, R12, -INF , !P3 ;  /* 0xff8000000c0c7808 */ /* 0x000fe40005800000 */
[----:B------:R-:W-:Y:S02]  /*fa10*/  FSEL R28, R28, -INF , !P3 ;  /* 0xff8000001c1c7808 */ /* 0x000fe40005800000 */
[----:B------:R-:W-:Y:S02]  /*fa20*/  IABS R9, R9 ;  /* 0x0000000900097213 */ /* 0x000fe40000000000 */
[----:B------:R-:W-:Y:S01]  /*fa30*/  ISETP.GE.AND P3, PT, R46, R106, PT ;  /* 0x0000006a2e00720c */ /* 0x000fe20003f66270 */
[----:B------:R-:W-:Y:S01]  /*fa40*/  IMAD.IADD R46, R11, 0x1, -R46 ;  /* 0x000000010b2e7824 */ /* 0x000fe200078e0a2e */
[----:B------:R-:W-:Y:S01]  /*fa50*/  IABS R50, R50 ;  /* 0x0000003200327213 */ /* 0x000fe20000000000 */
[C---:B------:R-:W-:Y:S01]  /*fa60*/  FFMA.FTZ R17, -R0.reuse, R17, R32 ;  /* 0x0000001100117223 */ /* 0x040fe20000010120 */
[----:B------:R-:W-:Y:S01]  /*fa70*/  IABS R13, R13 ;  /* 0x0000000d000d7213 */ /* 0x000fe20000000000 */
[C---:B------:R-:W-:Y:S01]  /*fa80*/  FFMA.FTZ R8, -R0.reuse, R8, R45 ;  /* 0x0000000800087223 */ /* 0x040fe2000001012d */
[----:B------:R-:W-:Y:S01]  /*fa90*/  FFMA.FTZ R24, -R0, R24, R47 ;  /* 0x0000001800187223 */ /* 0x000fe2000001012f */
[----:B------:R-:W-:-:S02]  /*faa0*/  I2FP.F32.S32 R32, R9 ;  /* 0x0000000900207245 */ /* 0x000fc40000201400 */
[----:B------:R-:W-:Y:S02]  /*fab0*/  ISETP.GE.AND P4, PT, R56, R106, PT ;  /* 0x0000006a3800720c */ /* 0x000fe40003f86270 */
[----:B------:R-:W-:Y:S02]  /*fac0*/  I2FP.F32.S32 R9, R50 ;  /* 0x0000003200097245 */ /* 0x000fe40000201400 */
[----:B------:R-:W-:Y:S02]  /*fad0*/  I2FP.F32.S32 R13, R13 ;  /* 0x0000000d000d7245 */ /* 0x000fe40000201400 */
        /* <DEDUP_REMOVED lines=23> */
[----:B------:R-:W-:Y:S02]  /*fc50*/  FMNMX3.FTZ R13, R30, R26, R7, !PT ;  /* 0x0000001a1e0d7276 */ /* 0x000fe40007810007 */
[----:B------:R-:W-:Y:S01]  /*fc60*/  IABS R19, R19 ;  /* 0x0000001300137213 */ /* 0x000fe20000000000 */
[----:B------:R-:W-:Y:S01]  /*fc70*/  FFMA.FTZ R34, -R0, R9, R34 ;  /* 0x0000000900227223 */ /* 0x000fe20000010122 */
[----:B------:R-:W-:Y:S02]  /*fc80*/  I2FP.F32.S32 R23, R23 ;  /* 0x0000001700177245 */ /* 0x000fe40000201400 */
[----:B------:R-:W-:Y:S02]  /*fc90*/  I2FP.F32.S32 R21, R21 ;  /* 0x0000001500157245 */ /* 0x000fe40000201400 */
[----:B------:R-:W-:Y:S02]  /*fca0*/  IABS R52, R52 ;  /* 0x0000003400347213 */ /* 0x000fe40000000000 */
[----:B------:R-:W-:-:S02]  /*fcb0*/  FMNMX3.FTZ R13, R13, R22, R16, !PT ;  /* 0x000000160d0d7276 */ /* 0x000fc40007810010 */
[----:B------:R-:W-:Y:S02]  /*fcc0*/  IABS R9, R11 ;  /* 0x0000000b00097213 */ /* 0x000fe40000000000 */
[----:B------:R-:W-:Y:S02]  /*fcd0*/  FSEL R118, R40, -INF , !P0 ;  /* 0xff80000028767808 */ /* 0x000fe40004000000 */
[----:B------:R-:W-:Y:S02]  /*fce0*/  IABS R15, R15 ;  /* 0x0000000f000f7213 */ /* 0x000fe40000000000 */
        /* <DEDUP_REMOVED lines=8> */
[----:B------:R-:W-:Y:S01]  /*fd70*/  FMNMX3.FTZ R11, R11, R20, R70, !PT ;  /* 0x000000140b0b7276 */ /* 0x000fe20007810046 */
[C---:B------:R-:W-:Y:S01]  /*fd80*/  FFMA.FTZ R37, -R0.reuse, R40, R37 ;  /* 0x0000002800257223 */ /* 0x040fe20000010125 */
[----:B------:R-:W-:Y:S01]  /*fd90*/  IABS R44, R44 ;  /* 0x0000002c002c7213 */ /* 0x000fe20000000000 */
[----:B------:R-:W-:Y:S01]  /*fda0*/  FFMA.FTZ R43, -R0, R52, R43 ;  /* 0x00000034002b7223 */ /* 0x000fe2000001012b */
[----:B------:R-:W-:-:S02]  /*fdb0*/  IABS R42, R42 ;  /* 0x0000002a002a7213 */ /* 0x000fc40000000000 */
[----:B------:R-:W-:Y:S02]  /*fdc0*/  I2FP.F32.S32 R48, R48 ;  /* 0x0000003000307245 */ /* 0x000fe40000201400 */
[----:B------:R-:W-:Y:S02]  /*fdd0*/  FSEL R132, R23, -INF , !P6 ;  /* 0xff80000017847808 */ /* 0x000fe40007000000 */
[----:B------:R-:W-:Y:S02]  /*fde0*/  FSEL R120, R21, -INF , !P5 ;  /* 0xff80000015787808 */ /* 0x000fe40006800000 */
[----:B------:R-:W-:Y:S01]  /*fdf0*/  FMNMX3.FTZ R13, R13, R8, R118, !PT ;  /* 0x000000080d0d7276 */ /* 0x000fe20007810076 */
[----:B------:R-:W-:Y:S01]  /*fe00*/  FFMA.FTZ R33, -R0, R15, R33 ;  /* 0x0000000f00217223 */ /* 0x000fe20000010121 */
[----:B------:R-:W-:Y:S02]  /*fe10*/  FSEL R122, R122, -INF , !P0 ;  /* 0xff8000007a7a7808 */ /* 0x000fe40004000000 */
[----:B------:R-:W-:Y:S01]  /*fe20*/  FMNMX3.FTZ R11, R11, R28, R68, !PT ;  /* 0x0000001c0b0b7276 */ /* 0x000fe20007810044 */
[C---:B------:R-:W-:Y:S01]  /*fe30*/  FFMA.FTZ R89, -R0.reuse, R32, R89 ;  /* 0x0000002000597223 */ /* 0x040fe20000010159 */
[----:B------:R-:W-:Y:S01]  /*fe40*/  I2FP.F32.S32 R44, R44 ;  /* 0x0000002c002c7245 */ /* 0x000fe20000201400 */
        /* <DEDUP_REMOVED lines=47> */
[----:B------:R-:W-:Y:S01]  /*10140*/  FMUL.FTZ R119, R112, R101 ;  /* 0x0000006570777220 */ /* 0x000fe20000410000 */
[----:B------:R-:W-:Y:S01]  /*10150*/  IMAD.IADD R152, R2, 0x1, R153 ;  /* 0x0000000102987824 */ /* 0x000fe200078e0299 */
[----:B------:R-:W2:Y:S03]  /*10160*/  LDSM.16.MT88.4 R40, [R154+0x8000] ;  /* 0x008000009a28783b */ /* 0x000ea60000004200 */
[----:B------:R-:W-:Y:S01]  /*10170*/  FSEL R119, R119, RZ, P0 ;  /* 0x000000ff77777208 */ /* 0x000fe20000000000 */
[-CC-:B------:R-:W-:Y:S01]  /*10180*/  FFMA.FTZ R31, R7, R112.reuse, -R127.reuse ;  /* 0x00000070071f7223 */ /* 0x180fe2000001087f */
[----:B------:R-:W3:Y:S01]  /*10190*/  LDSM.16.MT88.4 R56, [R152+0x8000] ;  /* 0x008000009838783b */ /* 0x000ee20000004200 */
[----:B------:R-:W-:-:S02]  /*101a0*/  FFMA.FTZ R111, R30, R112, -R127 ;  /* 0x000000701e6f7223 */ /* 0x000fc4000001087f */
[-CC-:B------:R-:W-:Y:S01]  /*101b0*/  FFMA.FTZ R107, R6, R112.reuse, -R119.reuse ;  /* 0x00000070066b7223 */ /* 0x180fe20000010877 */
[-C--:B------:R-:W-:Y:S01]  /*101c0*/  FFMA.FTZ R35, R5, R112.reuse, -R119 ;  /* 0x0000007005237223 */ /* 0x080fe20000010877 */
[----:B------:R-:W4:Y:S01]  /*101d0*/  LDSM.16.MT88.4 R72, [R154+0xa000] ;  /* 0x00a000009a48783b */ /* 0x000f220000004200 */
[-CC-:B------:R-:W-:Y:S01]  /*101e0*/  FFMA.FTZ R110, R26, R112.reuse, -R127.reuse ;  /* 0x000000701a6e7223 */ /* 0x180fe2000001087f */
[-C--:B------:R-:W-:Y:S02]  /*101f0*/  FFMA.FTZ R30, R22, R112.reuse, -R127 ;  /* 0x00000070161e7223 */ /* 0x080fe4000001087f */
[----:B------:R-:W5:Y:S01]  /*10200*/  LDSM.16.MT88.4 R80, [R153+0xa000] ;  /* 0x00a000009950783b */ /* 0x000f620000004200 */
[-CC-:B------:R-:W-:Y:S01]  /*10210*/  FFMA.FTZ R34, R18, R112.reuse, -R119.reuse ;  /* 0x0000007012227223 */ /* 0x180fe20000010877 */
[-C--:B------:R-:W-:Y:S02]  /*10220*/  FFMA.FTZ R32, R20, R112.reuse, -R119 ;  /* 0x0000007014207223 */ /* 0x080fe40000010877 */
[----:B------:R-:W5:Y:S01]  /*10230*/  LDSM.16.MT88.4 R4, [R152+0xa000] ;  /* 0x00a000009804783b */ /* 0x000f620000004200 */
[----:B------:R-:W-:Y:S01]  /*10240*/  MUFU.EX2 R111, R111 ;  /* 0x0000006f006f7308 */ /* 0x000fe20000000800 */
[----:B------:R-:W-:-:S02]  /*10250*/  FFMA.FTZ R26, R12, R112, -R127 ;  /* 0x000000700c1a7223 */ /* 0x000fc4000001087f */
        /* <DEDUP_REMOVED lines=10> */
[----:B------:R-:W-:Y:S01]  /*10300*/  FFMA.FTZ R129, R68, R112, -R119 ;  /* 0x0000007044817223 */ /* 0x000fe20000010877 */
[----:B------:R-:W5:Y:S02]  /*10310*/  LDSM.16.MT88.4 R8, [R152+0x8800] ;  /* 0x008800009808783b */ /* 0x000f640000004200 */
[----:B------:R-:W-:Y:S02]  /*10320*/  MUFU.EX2 R34, R34 ;  /* 0x0000002200227308 */ /* 0x000fe40000000800 */
[----:B------:R-:W-:Y:S02]  /*10330*/  LDSM.16.MT88.4 R20, [R155+0x8800] ;  /* 0x008800009b14783b */ /* 0x000fe40000004200 */
        /* <DEDUP_REMOVED lines=8> */
[----:B----4-:R-:W-:-:S03]  /*103c0*/  F2FP.F16.F32.PACK_AB R87, R32, R35 ;  /* 0x000000232057723e */ /* 0x010fc600000000ff */
[----:B------:R-:W2:Y:S04]  /*103d0*/  MUFU.EX2 R26, R26 ;  /* 0x0000001a001a7308 */ /* 0x000ea80000000800 */
[----:B------:R-:W-:Y:S01]  /*103e0*/  MUFU.EX2 R2, R2 ;  /* 0x0000000200027308 */ /* 0x000fe20000000800 */
[C---:B------:R-:W-:Y:S03]  /*103f0*/  HMMA.16816.F32 R44, R84.reuse, R48, RZ ;  /* 0x00000030542c723c */ /* 0x040fe600000018ff */
[----:B------:R-:W-:Y:S04]  /*10400*/  MUFU.EX2 R25, R25 ;  /* 0x0000001900197308 */ /* 0x000fe80000000800 */
[----:B------:R3:W-:Y:S01]  /*10410*/  MUFU.EX2 R28, R88 ;  /* 0x00000058001c7308 */ /* 0x0007e20000000800 */
[C---:B------:R-:W-:Y:S03]  /*10420*/  HMMA.16816.F32 R48, R84.reuse, R50, RZ ;  /* 0x000000325430723c */ /* 0x040fe600000018ff */
[----:B------:R-:W4:Y:S04]  /*10430*/  MUFU.EX2 R33, R33 ;  /* 0x0000002100217308 */ /* 0x000f280000000800 */
        /* <DEDUP_REMOVED lines=14> */
[----:B---3--:R-:W-:Y:S01]  /*10520*/  HMMA.16816.F32 R88, R84, R4, RZ ;  /* 0x000000045458723c */ /* 0x008fe200000018ff */
        /* <DEDUP_REMOVED lines=19> */
[----:B------:R-:W1:Y:S02]  /*10660*/  LDSM.16.MT88.4 R12, [R154+0x9000] ;  /* 0x009000009a0c783b */ /* 0x000e640000004200 */
[-C--:B------:R-:W-:Y:S01]  /*10670*/  FFMA.FTZ R129, R118, R112.reuse, -R127 ;  /* 0x0000007076817223 */ /* 0x080fe2000001087f */
[-C--:B------:R-:W-:Y:S01]  /*10680*/  FFMA.FTZ R135, R122, R112.reuse, -R119 ;  /* 0x000000707a877223 */ /* 0x080fe20000010877 */
[-CC-:B------:R-:W-:Y:S01]  /*10690*/  FFMA.FTZ R118, R120, R112.reuse, -R127.reuse ;  /* 0x0000007078767223 */ /* 0x180fe2000001087f */
[-C--:B------:R-:W-:Y:S01]  /*106a0*/  FFMA.FTZ R133, R130, R112.reuse, -R127 ;  /* 0x0000007082857223 */ /* 0x080fe2000001087f */
[-CC-:B------:R-:W-:Y:S01]  /*106b0*/  FFMA.FTZ R131, R124, R112.reuse, -R119.reuse ;  /* 0x000000707c837223 */ /* 0x180fe20000010877 */
[-C--:B------:R-:W-:Y:S01]  /*106c0*/  FFMA.FTZ R122, R126, R112.reuse, -R119 ;  /* 0x000000707e7a7223 */ /* 0x080fe20000010877 */
[C---:B--2---:R-:W-:Y:S03]  /*106d0*/  HMMA.16816.F32 R88, R4.reuse, R8, R88 ;  /* 0x000000080458723c */ /* 0x044fe60000001858 */
[-C--:B------:R-:W-:Y:S01]  /*106e0*/  FFMA.FTZ R132, R132, R112.reuse, -R127 ;  /* 0x0000007084847223 */ /* 0x080fe2000001087f */
[----:B------:R-:W-:Y:S01]  /*106f0*/  FFMA.FTZ R128, R128, R112, -R119 ;  /* 0x0000007080807223 */ /* 0x000fe20000010877 */
[----:B------:R-:W-:Y:S03]  /*10700*/  MUFU.EX2 R129, R129 ;  /* 0x0000008100817308 */ /* 0x000fe60000000800 */
[C---:B------:R-:W-:Y:S01]  /*10710*/  HMMA.16816.F32 R84, R4.reuse, R10, R84 ;  /* 0x0000000a0454723c */ /* 0x040fe20000001854 */
[----:B------:R-:W2:Y:S01]  /*10720*/  LDSM.16.MT88.4 R8, [R153+0x9000] ;  /* 0x009000009908783b */ /* 0x000ea20000004200 */
[----:B------:R-:W5:Y:S04]  /*10730*/  MUFU.EX2 R120, R132 ;  /* 0x0000008400787308 */ /* 0x000f680000000800 */
[----:B------:R-:W-:Y:S02]  /*10740*/  MUFU.EX2 R118, R118 ;  /* 0x0000007600767308 */ /* 0x000fe40000000800 */
[C---:B---3--:R-:W-:Y:S02]  /*10750*/  HMMA.16816.F32 R68, R4.reuse, R16, R68 ;  /* 0x000000100444723c */ /* 0x048fe40000001844 */
[----:B------:R-:W3:Y:S04]  /*10760*/  MUFU.EX2 R133, R133 ;  /* 0x0000008500857308 */ /* 0x000ee80000000800 */
[----:B------:R-:W-:Y:S02]  /*10770*/  MUFU.EX2 R135, R135 ;  /* 0x0000008700877308 */ /* 0x000fe40000000800 */
[C---:B------:R-:W-:Y:S01]  /*10780*/  HMMA.16816.F32 R72, R4.reuse, R18, R72 ;  /* 0x000000120448723c */ /* 0x040fe20000001848 */
[----:B------:R-:W2:Y:S01]  /*10790*/  LDSM.16.MT88.4 R16, [R155+0x9000] ;  /* 0x009000009b10783b */ /* 0x000ea20000004200 */
[----:B------:R-:W1:Y:S04]  /*107a0*/  MUFU.EX2 R124, R128 ;  /* 0x00000080007c7308 */ /* 0x000e680000000800 */
[----:B------:R-:W-:Y:S04]  /*107b0*/  MUFU.EX2 R131, R131 ;  /* 0x0000008300837308 */ /* 0x000fe80000000800 */
[----:B------:R-:W1:Y:S01]  /*107c0*/  MUFU.EX2 R122, R122 ;  /* 0x0000007a007a7308 */ /* 0x000e620000000800 */
[C---:B----4-:R-:W-:Y:S08]  /*107d0*/  HMMA.16816.F32 R60, R4.reuse, R20, R60 ;  /* 0x00000014043c723c */ /* 0x050ff0000000183c */
[----:B------:R-:W-:Y:S03]  /*107e0*/  HMMA.16816.F32 R64, R4, R22, R64 ;  /* 0x000000160440723c */ /* 0x000fe60000001840 */
[----:B-----5:R-:W-:Y:S01]  /*107f0*/  F2FP.F16.F32.PACK_AB R4, R120, R129 ;  /* 0x000000817804723e */ /* 0x020fe200000000ff */
[----:B------:R-:W-:Y:S01]  /*10800*/  LDSM.16.MT88.4 R20, [R152+0x9000] ;  /* 0x009000009814783b */ /* 0x000fe20000004200 */
[----:B---3--:R-:W-:-:S02]  /*10810*/  F2FP.F16.F32.PACK_AB R6, R133, R118 ;  /* 0x000000768506723e */ /* 0x008fc400000000ff */
[----:B-1----:R-:W-:Y:S02]  /*10820*/  F2FP.F16.F32.PACK_AB R5, R124, R135 ;  /* 0x000000877c05723e */ /* 0x002fe400000000ff */
[----:B------:R-:W-:-:S07]  /*10830*/  F2FP.F16.F32.PACK_AB R7, R122, R131 ;  /* 0x000000837a07723e */ /* 0x000fce00000000ff */
        /* <DEDUP_REMOVED lines=15> */
[----:B------:R-:W-:-:S05]  /*10930*/  FFMA.FTZ R179, R113, R112, -R119 ;  /* 0x0000007071b37223 */ /* 0x000fca0000010877 */
[----:B---3--:R-:W-:Y:S03]  /*10940*/  HMMA.16816.F32 R76, R4, R16, R76 ;  /* 0x00000010044c723c */ /* 0x008fe6000000184c */
[-CC-:B------:R-:W-:Y:S01]  /*10950*/  FFMA.FTZ R17, R117, R112.reuse, -R119.reuse ;  /* 0x0000007075117223 */ /* 0x180fe20000010877 */
[----:B------:R-:W-:-:S03]  /*10960*/  FFMA.FTZ R16, R114, R112, -R119 ;  /* 0x0000007072107223 */ /* 0x000fc60000010877 */
[----:B------:R-:W-:Y:S01]  /*10970*/  MUFU.EX2 R114, R17 ;  /* 0x0000001100727308 */ /* 0x000fe20000000800 */
[C---:B------:R-:W-:Y:S03]  /*10980*/  HMMA.16816.F32 R80, R4.reuse, R18, R80 ;  /* 0x000000120450723c */ /* 0x040fe60000001850 */
[----:B------:R3:W-:Y:S01]  /*10990*/  MUFU.EX2 R113, R16 ;  /* 0x0000001000717308 */ /* 0x0007e20000000800 */
[-CC-:B------:R-:W-:Y:S01]  /*109a0*/  FFMA.FTZ R116, R116, R112.reuse, -R127.reuse ;  /* 0x0000007074747223 */ /* 0x180fe2000001087f */
[-CC-:B------:R-:W-:Y:S01]  /*109b0*/  FFMA.FTZ R180, R121, R112.reuse, -R127.reuse ;  /* 0x0000007079b47223 */ /* 0x180fe2000001087f */
[-CC-:B------:R-:W-:Y:S01]  /*109c0*/  FFMA.FTZ R125, R125, R112.reuse, -R127.reuse ;  /* 0x000000707d7d7223 */ /* 0x180fe2000001087f */
[-C--:B------:R-:W-:Y:S01]  /*109d0*/  FFMA.FTZ R123, R123, R112.reuse, -R127 ;  /* 0x000000707b7b7223 */ /* 0x080fe2000001087f */
[----:B------:R-:W-:Y:S01]  /*109e0*/  FFMA.FTZ R121, R115, R112, -R119 ;  /* 0x0000007073797223 */ /* 0x000fe20000010877 */
[----:B---3--:R-:W3:Y:S01]  /*109f0*/  LDSM.16.MT88.4 R16, [R153+0x9800] ;  /* 0x009800009910783b */ /* 0x008ee20000004200 */
[----:B------:R-:W-:Y:S04]  /*10a00*/  MUFU.EX2 R117, R125 ;  /* 0x0000007d00757308 */ /* 0x000fe80000000800 */
[----:B------:R-:W4:Y:S04]  /*10a10*/  MUFU.EX2 R116, R116 ;  /* 0x0000007400747308 */ /* 0x000f280000000800 */
[----:B------:R-:W-:Y:S04]  /*10a20*/  MUFU.EX2 R115, R123 ;  /* 0x0000007b00737308 */ /* 0x000fe80000000800 */
[----:B------:R-:W5:Y:S04]  /*10a30*/  MUFU.EX2 R180, R180 ;  /* 0x000000b400b47308 */ /* 0x000f680000000800 */
[----:B------:R-:W-:Y:S04]  /*10a40*/  MUFU.EX2 R112, R121 ;  /* 0x0000007900707308 */ /* 0x000fe80000000800 */
[----:B------:R-:W2:Y:S01]  /*10a50*/  MUFU.EX2 R179, R179 ;  /* 0x000000b300b37308 */ /* 0x000ea20000000800 */
[C---:B-1----:R-:W-:Y:S08]  /*10a60*/  HMMA.16816.F32 R88, R4.reuse, R12, R88 ;  /* 0x0000000c0458723c */ /* 0x042ff00000001858 */
[C---:B------:R-:W-:Y:S01]  /*10a70*/  HMMA.16816.F32 R84, R4.reuse, R14, R84 ;  /* 0x0000000e0454723c */ /* 0x040fe20000001854 */
[----:B------:R-:W1:Y:S07]  /*10a80*/  LDSM.16.MT88.4 R12, [R152+0x9800] ;  /* 0x00980000980c783b */ /* 0x000e6e0000004200 */
[C---:B------:R-:W-:Y:S08]  /*10a90*/  HMMA.16816.F32 R52, R4.reuse, R20, R52 ;  /* 0x000000140434723c */ /* 0x040ff00000001834 */
[----:B------:R-:W-:Y:S03]  /*10aa0*/  HMMA.16816.F32 R56, R4, R22, R56 ;  /* 0x000000160438723c */ /* 0x000fe60000001838 */
[----:B----4-:R-:W-:Y:S01]  /*10ab0*/  F2FP.F16.F32.PACK_AB R4, R116, R117 ;  /* 0x000000757404723e */ /* 0x010fe200000000ff */
[----:B------:R-:W-:Y:S01]  /*10ac0*/  LDSM.16.MT88.4 R20, [R154+0x9800] ;  /* 0x009800009a14783b */ /* 0x000fe20000004200 */
[----:B-----5:R-:W-:-:S02]  /*10ad0*/  F2FP.F16.F32.PACK_AB R6, R180, R115 ;  /* 0x00000073b406723e */ /* 0x020fc400000000ff */
        /* <DEDUP_REMOVED lines=11> */
[----:B------:R-:W-:Y:S01]  /*10b90*/  FADD.FTZ R110, R111, R110 ;  /* 0x0000006e6f6e7221 */ /* 0x000fe20000010000 */
[----:B------:R-:W-:-:S04]  /*10ba0*/  FADD.FTZ R34, R34, R107 ;  /* 0x0000006b22227221 */ /* 0x000fc80000010000 */
[C---:B--2---:R-:W-:Y:S08]  /*10bb0*/  HMMA.16816.F32 R60, R4.reuse, R8, R60 ;  /* 0x00000008043c723c */ /* 0x044ff0000000183c */
[----:B------:R-:W-:Y:S01]  /*10bc0*/  HMMA.16816.F32 R64, R4, R10, R64 ;  /* 0x0000000a0440723c */ /* 0x000fe20000001840 */
[----:B------:R-:W2:Y:S02]  /*10bd0*/  LDSM.16.MT88.4 R8, [R152+0xb800] ;  /* 0x00b800009808783b */ /* 0x000ea40000004200 */
        /* <DEDUP_REMOVED lines=18> */
[----:B------:R-:W-:Y:S03]  /*10d00*/  HMMA.16816.F32 R36, R4, R20, R36 ;  /* 0x000000140424723c */ /* 0x000fe60000001824 */
[----:B------:R-:W-:-:S05]  /*10d10*/  FADD.FTZ R2, R118, R13 ;  /* 0x0000000d76027221 */ /* 0x000fca0000010000 */
[----:B------:R-:W-:Y:S03]  /*10d20*/  HMMA.16816.F32 R40, R4, R22, R40 ;  /* 0x000000160428723c */ /* 0x000fe60000001828 */
[----:B------:R-:W-:-:S05]  /*10d30*/  FADD.FTZ R2, R133, R2 ;  /* 0x0000000285027221 */ /* 0x000fca0000010000 */
[C---:B------:R-:W-:Y:S08]  /*10d40*/  HMMA.16816.F32 R72, R4.reuse, R18, R72 ;  /* 0x000000120448723c */ /* 0x040ff00000001848 */
[C---:B------:R-:W-:Y:S08]  /*10d50*/  HMMA.16816.F32 R80, R4.reuse, R14, R80 ;  /* 0x0000000e0450723c */ /* 0x040ff00000001850 */
[----:B--2---:R-:W-:Y:S03]  /*10d60*/  HMMA.16816.F32 R88, R4, R8, R88 ;  /* 0x000000080458723c */ /* 0x004fe60000001858 */
[----:B------:R-:W-:-:S05]  /*10d70*/  FADD.FTZ R9, R131, R124 ;  /* 0x0000007c83097221 */ /* 0x000fca0000010000 */
[----:B------:R-:W-:Y:S03]  /*10d80*/  HMMA.16816.F32 R84, R4, R10, R84 ;  /* 0x0000000a0454723c */ /* 0x000fe60000001854 */
        /* <DEDUP_REMOVED lines=10> */
[----:B------:R-:W-:Y:S02]  /*10e30*/  IMAD.SHL.U32 R172, R167, 0x8, RZ ;  /* 0x00000008a7ac7824 */ /* 0x000fe400078e00ff */
[----:B------:R-:W-:Y:S01]  /*10e40*/  FADD.FTZ R179, R179, R112 ;  /* 0x00000070b3b37221 */ /* 0x000fe20000010000 */
[----:B------:R-:W-:Y:S06]  /*10e50*/  @!P0 BRA `(.L_x_12686) ;  /* 0x0000003000648947 */ /* 0x000fec0003800000 */
[----:B------:R-:W-:Y:S01]  /*10e60*/  SHF.R.U32.HI R5, RZ, 0x1, R167 ;  /* 0x00000001ff057819 */ /* 0x000fe200000116a7 */
[----:B------:R-:W-:Y:S01]  /*10e70*/  IMAD.SHL.U32 R2, R167, 0x2, RZ ;  /* 0x00000002a7027824 */ /* 0x000fe200078e00ff */
[----:B------:R-:W-:Y:S01]  /*10e80*/  ISETP.NE.U32.AND P2, PT, R108, RZ, PT ;  /* 0x000000ff6c00720c */ /* 0x000fe20003f45070 */
[----:B------:R-:W-:Y:S01]  /*10e90*/  VIADD R178, R105, 0xffffffff ;  /* 0xffffffff69b27836 */ /* 0x000fe20000000000 */
[----:B------:R-:W-:Y:S02]  /*10ea0*/  LOP3.LUT R5, R5, 0x1f0, RZ, 0xc0, !PT ;  /* 0x000001f005057812 */ /* 0x000fe400078ec0ff */
[----:B------:R-:W-:Y:S01]  /*10eb0*/  LOP3.LUT R2, R2, 0x6, RZ, 0xc0, !PT ;  /* 0x0000000602027812 */ /* 0x000fe200078ec0ff */
[----:B------:R-:W-:Y:S01]  /*10ec0*/  IMAD.SHL.U32 R178, R178, 0x40, RZ ;  /* 0x00000040b2b27824 */ /* 0x000fe200078e00ff */
[----:B------:R-:W-:Y:S02]  /*10ed0*/  IADD3 R106, PT, PT, R5, R106, R168 ;  /* 0x0000006a056a7210 */ /* 0x000fe40007ffe0a8 */
[----:B------:R-:W-:-:S02]  /*10ee0*/  ISETP.NE.AND.EX P2, PT, R109, RZ, PT, P2 ;  /* 0x000000ff6d00720c */ /* 0x000fc40003f45320 */
[----:B------:R-:W-:-:S05]  /*10ef0*/  IADD3 R3, PT, PT, -R173, R106, R3 ;  /* 0x0000006aad037210 */ /* 0x000fca0007ffe103 */
[----:B------:R-:W-:Y:S02]  /*10f00*/  IMAD.IADD R2, R3, 0x1, -R2 ;  /* 0x0000000103027824 */ /* 0x000fe400078e0a02 */
[----:B------:R-:W-:Y:S02]  /*10f10*/  IMAD.MOV.U32 R3, RZ, RZ, R104 ;  /* 0x000000ffff037224 */ /* 0x000fe400078e0068 */
[----:B------:R-:W-:Y:S01]  /*10f20*/  IMAD R105, R105, -0x40, R2 ;  /* 0xffffffc069697824 */ /* 0x000fe200078e0202 */
[----:B------:R-:W-:-:S04]  /*10f30*/  MOV R2, R101 ;  /* 0x0000006500027202 */ /* 0x000fc80000000f00 */
[----:B------:R-:W-:-:S07]  /*10f40*/  IADD3 R174, PT, PT, R105, 0x88, RZ ;  /* 0x0000008869ae7810 */ /* 0x000fce0007ffe0ff */
.L_x_12693:
        /* <DEDUP_REMOVED lines=77> */
.L_x_12688:
[----:B------:R-:W-:Y:S05]  /*11420*/  BSYNC.RECONVERGENT B0 ;  /* 0x0000000000007941 */ /* 0x000fea0003800200 */
.L_x_12687:
        /* <DEDUP_REMOVED lines=86> */
[----:B------:R-:W2:Y:S03]  /*11990*/  LDSM.16.M88.4 R120, [R145+0x5800] ;  /* 0x005800009178783b */ /* 0x000ea60000000200 */
        /* <DEDUP_REMOVED lines=21> */
[----:B------:R-:W-:Y:S03]  /*11af0*/  LDSM.16.M88.4 R120, [R150+0x6800] ;  /* 0x006800009678783b */ /* 0x000fe60000000200 */
        /* <DEDUP_REMOVED lines=50> */
[----:B------:R-:W2:Y:S01]  /*11e20*/  LDSM.16.M88.4 R104, [R144+0x7800] ;  /* 0x007800009068783b */ /* 0x000ea20000000200 */
[----:B------:R-:W-:Y:S04]  /*11e30*/  DEPBAR.LE SB0, 0x0 ;  /* 0x000080000000791a */ /* 0x000fe80000000000 */
[----:B------:R-:W-:Y:S02]  /*11e40*/  BAR.SYNC.DEFER_BLOCKING 0x0 ;  /* 0x0000000000007b1d */ /* 0x000fe40000010000 */
[C---:B-1----:R-:W-:Y:S08]  /*11e50*/  HMMA.16816.F32 R4, R108.reuse, R116, R4 ;  /* 0x000000746c04723c */ /* 0x042ff00000001804 */
[C---:B------:R-:W-:Y:S08]  /*11e60*/  HMMA.16816.F32 R8, R108.reuse, R118, R8 ;  /* 0x000000766c08723c */ /* 0x040ff00000001808 */
[C---:B----4-:R-:W-:Y:S08]  /*11e70*/  HMMA.16816.F32 R12, R108.reuse, R120, R12 ;  /* 0x000000786c0c723c */ /* 0x050ff0000000180c */
[C---:B------:R-:W-:Y:S08]  /*11e80*/  HMMA.16816.F32 R16, R108.reuse, R122, R16 ;  /* 0x0000007a6c10723c */ /* 0x040ff00000001810 */
[C---:B---3--:R-:W-:Y:S08]  /*11e90*/  HMMA.16816.F32 R20, R108.reuse, R124, R20 ;  /* 0x0000007c6c14723c */ /* 0x048ff00000001814 */
[C---:B------:R-:W-:Y:S08]  /*11ea0*/  HMMA.16816.F32 R24, R108.reuse, R126, R24 ;  /* 0x0000007e6c18723c */ /* 0x040ff00000001818 */
[C---:B--2---:R-:W-:Y:S08]  /*11eb0*/  HMMA.16816.F32 R28, R108.reuse, R104, R28 ;  /* 0x000000686c1c723c */ /* 0x044ff0000000181c */
        /* <DEDUP_REMOVED lines=77> */
.L_x_12692:
[----:B------:R-:W-:Y:S05]  /*12390*/  BSYNC.RECONVERGENT B0 ;  /* 0x0000000000007941 */ /* 0x000fea0003800200 */
.L_x_12691:
        /* <DEDUP_REMOVED lines=50> */
.L_x_12690:
[----:B------:R-:W-:Y:S05]  /*126c0*/  BSYNC.RECONVERGENT B1 ;  /* 0x0000000000017941 */ /* 0x000fea0003800200 */
.L_x_12689:
[----:B--2---:R-:W2:Y:S01]  /*126d0*/  LD.E R105, desc[UR4][R102.64+0xdc] ;  /* 0x0000dc0466697980 */ /* 0x004ea2000c101900 */
[C---:B------:R-:W-:Y:S02]  /*126e0*/  IADD3 R104, PT, PT, R174.reuse, -0x1, RZ ;  /* 0xffffffffae687810 */ /* 0x040fe40007ffe0ff */
[----:B------:R-:W-:Y:S01]  /*126f0*/  IABS R107, R174 ;  /* 0x000000ae006b7213 */ /* 0x000fe20000000000 */
[----:B------:R-:W-:Y:S01]  /*12700*/  LDSM.16.MT88.4 R112, [R154+0x8000] ;  /* 0x008000009a70783b */ /* 0x000fe20000004200 */
[----:B------:R-:W-:Y:S02]  /*12710*/  IABS R104, R104 ;  /* 0x0000006800687213 */ /* 0x000fe40000000000 */
[----:B------:R-:W-:Y:S02]  /*12720*/  I2FP.F32.S32 R107, R107 ;  /* 0x0000006b006b7245 */ /* 0x000fe40000201400 */
[----:B------:R-:W-:Y:S02]  /*12730*/  IADD3 R101, PT, PT, R174, -0x8, RZ ;  /* 0xfffffff8ae657810 */ /* 0x000fe40007ffe0ff */
[----:B------:R-:W-:Y:S01]  /*12740*/  I2FP.F32.S32 R104, R104 ;  /* 0x0000006800687245 */ /* 0x000fe20000201400 */
[----:B------:R-:W-:Y:S01]  /*12750*/  FFMA.FTZ R6, -R0, R107, R6 ;  /* 0x0000006b00067223 */ /* 0x000fe20000010106 */
[----:B------:R-:W-:Y:S01]  /*12760*/  IABS R101, R101 ;  /* 0x0000006500657213 */ /* 0x000fe20000000000 */
[----:B------:R-:W-:Y:S01]  /*12770*/  LDSM.16.MT88.4 R116, [R153+0x8000] ;  /* 0x008000009974783b */ /* 0x000fe20000004200 */
        /* <DEDUP_REMOVED lines=60> */
[----:B------:R-:W-:Y:S02]  /*12b40*/  FMNMX3.FTZ R108, R3, R4, R5, !PT ;  /* 0x00000004036c7276 */ /* 0x000fe40007810005 */
[----:B------:R-:W-:Y:S02]  /*12b50*/  MOV R107, R101 ;  /* 0x00000065006b7202 */ /* 0x000fe40000000f00 */
[----:B------:R-:W-:Y:S02]  /*12b60*/  I2FP.F32.S32 R101, R106 ;  /* 0x0000006a00657245 */ /* 0x000fe40000201400 */
[----:B------:R-:W-:Y:S02]  /*12b70*/  I2FP.F32.S32 R104, R104 ;  /* 0x0000006800687245 */ /* 0x000fe40000201400 */
[----:B------:R-:W-:Y:S01]  /*12b80*/  FMNMX3.FTZ R108, R108, R8, R9, !PT ;  /* 0x000000086c6c7276 */ /* 0x000fe20007810009 */
[-C--:B------:R-:W-:Y:S01]  /*12b90*/  FFMA.FTZ R28, -R0, R101.reuse, R28 ;  /* 0x00000065001c7223 */ /* 0x080fe2000001011c */
[----:B------:R-:W-:Y:S01]  /*12ba0*/  FMNMX3.FTZ R106, R2, R6, R7, !PT ;  /* 0x00000006026a7276 */ /* 0x000fe20007810007 */
[C---:B------:R-:W-:Y:S01]  /*12bb0*/  FFMA.FTZ R34, -R0.reuse, R101, R34 ;  /* 0x0000006500227223 */ /* 0x040fe20000010122 */
[CC--:B------:R-:W-:Y:S01]  /*12bc0*/  FFMA.FTZ R25, -R0.reuse, R104.reuse, R25 ;  /* 0x0000006800197223 */ /* 0x0c0fe20000010119 */
[----:B------:R-:W-:Y:S01]  /*12bd0*/  FFMA.FTZ R31, -R0, R104, R31 ;  /* 0x00000068001f7223 */ /* 0x000fe2000001011f */
[----:B------:R-:W-:Y:S02]  /*12be0*/  FMNMX3.FTZ R101, R106, R10, R11, !PT ;  /* 0x0000000a6a657276 */ /* 0x000fe4000781000b */
[----:B------:R-:W-:Y:S02]  /*12bf0*/  FMNMX3.FTZ R108, R108, R12, R13, !PT ;  /* 0x0000000c6c6c7276 */ /* 0x000fe4000781000d */
[----:B------:R-:W-:Y:S02]  /*12c00*/  I2FP.F32.S32 R104, R107 ;  /* 0x0000006b00687245 */ /* 0x000fe40000201400 */
[C---:B------:R-:W-:Y:S02]  /*12c10*/  IADD3 R107, PT, PT, R174.reuse, -0x40, RZ ;  /* 0xffffffc0ae6b7810 */ /* 0x040fe40007ffe0ff */
[----:B------:R-:W-:Y:S01]  /*12c20*/  IADD3 R106, PT, PT, R174, -0x41, RZ ;  /* 0xffffffbfae6a7810 */ /* 0x000fe20007ffe0ff */
[C---:B------:R-:W-:Y:S01]  /*12c30*/  FFMA.FTZ R29, -R0.reuse, R104, R29 ;  /* 0x00000068001d7223 */ /* 0x040fe2000001011d */
[----:B------:R-:W-:Y:S01]  /*12c40*/  FMNMX3.FTZ R101, R101, R14, R15, !PT ;  /* 0x0000000e65657276 */ /* 0x000fe2000781000f */
[----:B------:R-:W-:Y:S01]  /*12c50*/  FFMA.FTZ R35, -R0, R104, R35 ;  /* 0x0000006800237223 */ /* 0x000fe20000010123 */
        /* <DEDUP_REMOVED lines=24> */
[----:B-1----:R-:W-:Y:S05]  /*12de0*/  FMNMX.FTZ R104, R107, R104, !PT ;  /* 0x000000686b687209 */ /* 0x002fea0007810000 */
[----:B------:R-:W-:Y:S01]  /*12df0*/  FADD.FTZ R108, -R104, R3 ;  /* 0x00000003686c7221 */ /* 0x000fe20000010100 */
[----:B---3--:R-:W-:Y:S04]  /*12e00*/  FMNMX.FTZ R101, R110, R101, !PT ;  /* 0x000000656e657209 */ /* 0x008fe80007810000 */
[C---:B------:R-:W-:Y:S01]  /*12e10*/  FSETP.NEU.FTZ.AND P0, PT, R101.reuse, -INF , PT ;  /* 0xff8000006500780b */ /* 0x040fe20003f1d000 */
[----:B------:R-:W-:Y:S01]  /*12e20*/  FADD.FTZ R106, -R101, R2 ;  /* 0x00000002656a7221 */ /* 0x000fe20000010100 */
        /* <DEDUP_REMOVED lines=17> */
[----:B------:R-:W-:Y:S06]  /*12f40*/  FFMA.FTZ R124, R5, R105, -R130 ;  /* 0x00000069057c7223 */ /* 0x000fec0000010882 */
        /* <DEDUP_REMOVED lines=21> */
[----:B------:R-:W-:Y:S01]  /*130a0*/  FMUL.FTZ R43, R2, R43 ;  /* 0x0000002b022b7220 */ /* 0x000fe20000410000 */
[C---:B------:R-:W-:Y:S01]  /*130b0*/  FMUL.FTZ R40, R3.reuse, R40 ;  /* 0x0000002803287220 */ /* 0x040fe20000410000 */
[----:B------:R-:W-:Y:S07]  /*130c0*/  FMUL.FTZ R41, R3, R41 ;  /* 0x0000002903297220 */ /* 0x000fee0000410000 */
[----:B------:R-:W-:Y:S01]  /*130d0*/  MUFU.EX2 R121, R121 ;  /* 0x0000007900797308 */ /* 0x000fe20000000800 */
[--C-:B------:R-:W-:Y:S01]  /*130e0*/  FFMA.FTZ R129, R30, R105, -R128.reuse ;  /* 0x000000691e817223 */ /* 0x100fe20000010880 */
[----:B---3--:R-:W-:Y:S01]  /*130f0*/  F2FP.F16.F32.PACK_AB R99, R106, R107 ;  /* 0x0000006b6a63723e */ /* 0x008fe200000000ff */
[-C--:B------:R-:W-:Y:S07]  /*13100*/  FFMA.FTZ R136, R31, R105.reuse, -R128 ;  /* 0x000000691f887223 */ /* 0x080fee0000010880 */
[----:B------:R-:W3:Y:S01]  /*13110*/  MUFU.EX2 R120, R120 ;  /* 0x0000007800787308 */ /* 0x000ee20000000800 */
[-CC-:B------:R-:W-:Y:S01]  /*13120*/  FFMA.FTZ R131, R28, R105.reuse, -R130.reuse ;  /* 0x000000691c837223 */ /* 0x180fe20000010882 */
[----:B------:R-:W-:Y:S01]  /*13130*/  FFMA.FTZ R138, R29, R105, -R130 ;  /* 0x000000691d8a7223 */ /* 0x000fe20000010882 */
[C---:B------:R-:W-:Y:S01]  /*13140*/  FMUL.FTZ R46, R2.reuse, R46 ;  /* 0x0000002e022e7220 */ /* 0x040fe20000410000 */
[----:B------:R-:W-:Y:S01]  /*13150*/  LDSM.16.MT88.4 R28, [R152+0x9800] ;  /* 0x00980000981c783b */ /* 0x000fe20000004200 */
        /* <DEDUP_REMOVED lines=8> */
[----:B------:R-:W-:Y:S01]  /*131e0*/  FMUL.FTZ R54, R2, R54 ;  /* 0x0000003602367220 */ /* 0x000fe20000410000 */
        /* <DEDUP_REMOVED lines=50> */
[----:B------:R-:W-:Y:S01]  /*13510*/  FMUL.FTZ R12, R3, R88 ;  /* 0x00000058030c7220 */ /* 0x000fe20000410000 */
[----:B------:R-:W-:Y:S01]  /*13520*/  FFMA.FTZ R132, R13, R105, -R130 ;  /* 0x000000690d847223 */ /* 0x000fe20000010882 */
[----:B------:R-:W-:Y:S01]  /*13530*/  FMUL.FTZ R13, R3, R89 ;  /* 0x00000059030d7220 */ /* 0x000fe20000410000 */
[C---:B------:R-:W-:Y:S01]  /*13540*/  HMMA.16816.F32 R56, R96.reuse, R94, R56 ;  /* 0x0000005e6038723c */ /* 0x040fe20000001838 */
[----:B------:R-:W3:Y:S01]  /*13550*/  LDSM.16.MT88.4 R92, [R153+0xa000] ;  /* 0x00a00000995c783b */ /* 0x000ee20000004200 */
[----:B------:R-:W-:Y:S01]  /*13560*/  MUFU.EX2 R117, R117 ;  /* 0x0000007500757308 */ /* 0x000fe20000000800 */
[-CC-:B------:R-:W-:Y:S01]  /*13570*/  FFMA.FTZ R116, R18, R105.reuse, -R128.reuse ;  /* 0x0000006912747223 */ /* 0x180fe20000010880 */
[C---:B------:R-:W-:Y:S01]  /*13580*/  FMUL.FTZ R18, R2.reuse, R86 ;  /* 0x0000005602127220 */ /* 0x040fe20000410000 */
[----:B------:R-:W-:Y:S07]  /*13590*/  FFMA.FTZ R119, R19, R105, -R128 ;  /* 0x0000006913777223 */ /* 0x000fee0000010880 */
[----:B------:R-:W4:Y:S01]  /*135a0*/  MUFU.EX2 R118, R118 ;  /* 0x0000007600767308 */ /* 0x000f220000000800 */
[----:B------:R-:W-:Y:S01]  /*135b0*/  FMUL.FTZ R19, R2, R87 ;  /* 0x0000005702137220 */ /* 0x000fe20000410000 */
[C---:B-1----:R-:W-:Y:S01]  /*135c0*/  HMMA.16816.F32 R60, R96.reuse, R108, R60 ;  /* 0x0000006c603c723c */ /* 0x042fe2000000183c */
[----:B------:R-:W-:Y:S07]  /*135d0*/  LDSM.16.MT88.4 R88, [R154+0x8800] ;  /* 0x008800009a58783b */ /* 0x000fee0000004200 */
[----:B------:R-:W-:Y:S01]  /*135e0*/  MUFU.EX2 R116, R116 ;  /* 0x0000007400747308 */ /* 0x000fe20000000800 */
[-CC-:B------:R-:W-:Y:S01]  /*135f0*/  FFMA.FTZ R125, R16, R105.reuse, -R130.reuse ;  /* 0x00000069107d7223 */ /* 0x180fe20000010882 */
[----:B------:R-:W-:Y:S01]  /*13600*/  FMUL.FTZ R16, R3, R84 ;  /* 0x0000005403107220 */ /* 0x000fe20000410000 */
[--C-:B------:R-:W-:Y:S07]  /*13610*/  FFMA.FTZ R134, R17, R105, -R130.reuse ;  /* 0x0000006911867223 */ /* 0x100fee0000010882 */
[----:B------:R-:W1:Y:S01]  /*13620*/  MUFU.EX2 R119, R119 ;  /* 0x0000007700777308 */ /* 0x000e620000000800 */
[C---:B------:R-:W-:Y:S01]  /*13630*/  FMUL.FTZ R17, R3.reuse, R85 ;  /* 0x0000005503117220 */ /* 0x040fe20000410000 */
[C---:B------:R-:W-:Y:S01]  /*13640*/  HMMA.16816.F32 R64, R96.reuse, R110, R64 ;  /* 0x0000006e6040723c */ /* 0x040fe20000001840 */
[----:B------:R-:W5:Y:S07]  /*13650*/  LDSM.16.MT88.4 R108, [R152+0xa000] ;  /* 0x00a00000986c783b */ /* 0x000f6e0000004200 */
[----:B------:R-:W-:Y:S01]  /*13660*/  MUFU.EX2 R127, R127 ;  /* 0x0000007f007f7308 */ /* 0x000fe20000000800 */
[----:B------:R-:W-:Y:S01]  /*13670*/  FFMA.FTZ R32, R32, R105, -R130 ;  /* 0x0000006920207223 */ /* 0x000fe20000010882 */
[----:B----4-:R-:W-:Y:S01]  /*13680*/  F2FP.F16.F32.PACK_AB R85, R118, R117 ;  /* 0x000000757655723e */ /* 0x010fe200000000ff */
[----:B------:R-:W-:Y:S07]  /*13690*/  FFMA.FTZ R34, R34, R105, -R128 ;  /* 0x0000006922227223 */ /* 0x000fee0000010880 */
[----:B------:R-:W4:Y:S01]  /*136a0*/  MUFU.EX2 R132, R132 ;  /* 0x0000008400847308 */ /* 0x000f220000000800 */
[----:B------:R-:W-:Y:S01]  /*136b0*/  FFMA.FTZ R126, R3, R180, R126 ;  /* 0x000000b4037e7223 */ /* 0x000fe2000001007e */
[C---:B--2---:R-:W-:Y:S08]  /*136c0*/  HMMA.16816.F32 R68, R96.reuse, R112, R68 ;  /* 0x000000706044723c */ /* 0x044ff00000001844 */
[----:B------:R-:W-:Y:S01]  /*136d0*/  MUFU.EX2 R125, R125 ;  /* 0x0000007d007d7308 */ /* 0x000fe20000000800 */
[----:B------:R-:W-:Y:S01]  /*136e0*/  ISETP.GT.AND P0, PT, R169, R160, PT ;  /* 0x000000a0a900720c */ /* 0x000fe20003f04270 */
[----:B------:R-:W-:Y:S01]  /*136f0*/  FFMA.FTZ R123, R2, R179, R123 ;  /* 0x000000b3027b7223 */ /* 0x000fe2000001007b */
[----:B-1----:R-:W-:Y:S07]  /*13700*/  F2FP.F16.F32.PACK_AB R87, R119, R116 ;  /* 0x000000747757723e */ /* 0x002fee00000000ff */
[----:B------:R-:W1:Y:S01]  /*13710*/  MUFU.EX2 R134, R134 ;  /* 0x0000008600867308 */ /* 0x000e620000000800 */
[----:B------:R-:W-:Y:S01]  /*13720*/  FADD.FTZ R126, R124, R126 ;  /* 0x0000007e7c7e7221 */ /* 0x000fe20000010000 */
[C---:B------:R-:W-:Y:S01]  /*13730*/  HMMA.16816.F32 R72, R96.reuse, R114, R72 ;  /* 0x000000726048723c */ /* 0x040fe20000001848 */
[----:B------:R-:W2:Y:S07]  /*13740*/  LDSM.16.MT88.4 R112, [R155+0x8800] ;  /* 0x008800009b70783b */ /* 0x000eae0000004200 */
[----:B------:R-:W-:Y:S01]  /*13750*/  MUFU.EX2 R32, R32 ;  /* 0x0000002000207308 */ /* 0x000fe20000000800 */
[----:B------:R-:W-:Y:S01]  /*13760*/  FADD.FTZ R122, R122, R123 ;  /* 0x0000007b7a7a7221 */ /* 0x000fe20000010000 */
[----:B----4-:R-:W-:Y:S01]  /*13770*/  F2FP.F16.F32.PACK_AB R84, R132, R127 ;  /* 0x0000007f8454723e */ /* 0x010fe200000000ff */
[----:B------:R-:W-:Y:S07]  /*13780*/  FADD.FTZ R121, R121, R126 ;  /* 0x0000007e79797221 */ /* 0x000fee0000010000 */
[----:B------:R-:W-:Y:S01]  /*13790*/  MUFU.EX2 R34, R34 ;  /* 0x0000002200227308 */ /* 0x000fe20000000800 */
[----:B------:R-:W-:Y:S01]  /*137a0*/  FADD.FTZ R107, R107, R122 ;  /* 0x0000007a6b6b7221 */ /* 0x000fe20000010000 */
[C---:B---3--:R-:W-:Y:S03]  /*137b0*/  HMMA.16816.F32 R76, R96.reuse, R92, R76 ;  /* 0x0000005c604c723c */ /* 0x048fe6000000184c */
[----:B-1----:R-:W-:Y:S01]  /*137c0*/  F2FP.F16.F32.PACK_AB R86, R134, R125 ;  /* 0x0000007d8656723e */ /* 0x002fe200000000ff */
[----:B------:R-:W-:Y:S01]  /*137d0*/  FADD.FTZ R120, R120, R121 ;  /* 0x0000007978787221 */ /* 0x000fe20000010000 */
[----:B------:R-:W-:Y:S03]  /*137e0*/  FADD.FTZ R106, R106, R107 ;  /* 0x0000006b6a6a7221 */ /* 0x000fe60000010000 */
[C---:B------:R-:W-:Y:S01]  /*137f0*/  HMMA.16816.F32 R80, R96.reuse, R94, R80 ;  /* 0x0000005e6050723c */ /* 0x040fe20000001850 */
[----:B------:R-:W1:Y:S02]  /*13800*/  LDSM.16.MT88.4 R92, [R153+0x8800] ;  /* 0x00880000995c783b */ /* 0x000e640000004200 */
[----:B------:R-:W-:Y:S01]  /*13810*/  FADD.FTZ R127, R127, R120 ;  /* 0x000000787f7f7221 */ /* 0x000fe20000010000 */
[----:B------:R-:W-:Y:S03]  /*13820*/  FADD.FTZ R3, R117, R106 ;  /* 0x0000006a75037221 */ /* 0x000fe60000010000 */
        /* <DEDUP_REMOVED lines=8> */
[----:B------:R-:W-:Y:S04]  /*138b0*/  FADD.FTZ R119, R119, R116 ;  /* 0x0000007477777221 */ /* 0x000fe80000010000 */
[C---:B--2---:R-:W-:Y:S01]  /*138c0*/  HMMA.16816.F32 R4, R84.reuse, R112, R4 ;  /* 0x000000705404723c */ /* 0x044fe20000001804 */
[----:B------:R-:W-:Y:S04]  /*138d0*/  LDSM.16.MT88.4 R108, [R154+0xa800] ;  /* 0x00a800009a6c783b */ /* 0x000fe80000004200 */
[-CC-:B------:R-:W-:Y:S01]  /*138e0*/  FFMA.FTZ R113, R24, R105.reuse, -R130.reuse ;  /* 0x0000006918717223 */ /* 0x180fe20000010882 */
[-CC-:B------:R-:W-:Y:S02]  /*138f0*/  FFMA.FTZ R112, R20, R105.reuse, -R130.reuse ;  /* 0x0000006914707223 */ /* 0x180fe40000010882 */
[C---:B------:R-:W-:Y:S03]  /*13900*/  HMMA.16816.F32 R8, R84.reuse, R114, R8 ;  /* 0x000000725408723c */ /* 0x040fe60000001808 */
[-CC-:B------:R-:W-:Y:S01]  /*13910*/  FFMA.FTZ R114, R25, R105.reuse, -R130.reuse ;  /* 0x0000006919727223 */ /* 0x180fe20000010882 */
[-CC-:B------:R-:W-:Y:S01]  /*13920*/  FFMA.FTZ R115, R21, R105.reuse, -R130.reuse ;  /* 0x0000006915737223 */ /* 0x180fe20000010882 */
[----:B------:R-:W2:Y:S01]  /*13930*/  MUFU.EX2 R112, R112 ;  /* 0x0000007000707308 */ /* 0x000ea20000000800 */
[-C--:B------:R-:W-:Y:S02]  /*13940*/  FFMA.FTZ R130, R33, R105.reuse, -R130 ;  /* 0x0000006921827223 */ /* 0x080fe40000010882 */
[C---:B------:R-:W-:Y:S07]  /*13950*/  HMMA.16816.F32 R36, R84.reuse, R88, R36 ;  /* 0x000000585424723c */ /* 0x040fee0000001824 */
[----:B------:R-:W-:Y:S10]  /*13960*/  MUFU.EX2 R113, R113 ;  /* 0x0000007100717308 */ /* 0x000ff40000000800 */
[----:B------:R-:W4:Y:S01]  /*13970*/  MUFU.EX2 R115, R115 ;  /* 0x0000007300737308 */ /* 0x000f220000000800 */
[C---:B------:R-:W-:Y:S01]  /*13980*/  HMMA.16816.F32 R40, R84.reuse, R90, R40 ;  /* 0x0000005a5428723c */ /* 0x040fe20000001828 */
[----:B------:R-:W5:Y:S08]  /*13990*/  LDSM.16.MT88.4 R88, [R155+0xa800] ;  /* 0x00a800009b58783b */ /* 0x000f700000004200 */
[----:B------:R-:W-:Y:S01]  /*139a0*/  MUFU.EX2 R114, R114 ;  /* 0x0000007200727308 */ /* 0x000fe20000000800 */
[----:B--2---:R-:W-:Y:S09]  /*139b0*/  FADD.FTZ R2, R112, R3 ;  /* 0x0000000370027221 */ /* 0x004ff20000010000 */
[----:B------:R-:W-:Y:S01]  /*139c0*/  MUFU.EX2 R33, R130 ;  /* 0x0000008200217308 */ /* 0x000fe20000000800 */
[C---:B-1----:R-:W-:Y:S03]  /*139d0*/  HMMA.16816.F32 R44, R84.reuse, R92, R44 ;  /* 0x0000005c542c723c */ /* 0x042fe6000000182c */
[C---:B----4-:R-:W-:Y:S01]  /*139e0*/  F2FP.F16.F32.PACK_AB R20, R115.reuse, R112 ;  /* 0x000000707314723e */ /* 0x050fe200000000ff */
[----:B------:R-:W-:Y:S04]  /*139f0*/  FADD.FTZ R2, R115, R2 ;  /* 0x0000000273027221 */ /* 0x000fe80000010000 */
[C---:B------:R-:W-:Y:S01]  /*13a00*/  HMMA.16816.F32 R48, R84.reuse, R94, R48 ;  /* 0x0000005e5430723c */ /* 0x040fe20000001830 */
[----:B------:R-:W1:Y:S07]  /*13a10*/  LDSM.16.MT88.4 R92, [R153+0xa800] ;  /* 0x00a80000995c783b */ /* 0x000e6e0000004200 */
[C---:B---3--:R-:W-:Y:S08]  /*13a20*/  HMMA.16816.F32 R52, R84.reuse, R96, R52 ;  /* 0x000000605434723c */ /* 0x048ff00000001834 */
[C---:B------:R-:W-:Y:S01]  /*13a30*/  HMMA.16816.F32 R56, R84.reuse, R98, R56 ;  /* 0x000000625438723c */ /* 0x040fe20000001838 */
[----:B------:R-:W-:Y:S07]  /*13a40*/  LDSM.16.MT88.4 R96, [R155+0x9000] ;  /* 0x009000009b60783b */ /* 0x000fee0000004200 */
[C---:B-----5:R-:W-:Y:S08]  /*13a50*/  HMMA.16816.F32 R60, R84.reuse, R88, R60 ;  /* 0x00000058543c723c */ /* 0x060ff0000000183c */
[C---:B------:R-:W-:Y:S01]  /*13a60*/  HMMA.16816.F32 R64, R84.reuse, R90, R64 ;  /* 0x0000005a5440723c */ /* 0x040fe20000001840 */
[----:B------:R-:W2:Y:S07]  /*13a70*/  LDSM.16.MT88.4 R88, [R152+0xa800] ;  /* 0x00a800009858783b */ /* 0x000eae0000004200 */
[C---:B------:R-:W-:Y:S03]  /*13a80*/  HMMA.16816.F32 R68, R84.reuse, R108, R68 ;  /* 0x0000006c5444723c */ /* 0x040fe60000001844 */
[-CC-:B------:R-:W-:Y:S01]  /*13a90*/  FFMA.FTZ R108, R22, R105.reuse, -R128.reuse ;  /* 0x00000069166c7223 */ /* 0x180fe20000010880 */
[-CC-:B------:R-:W-:Y:S01]  /*13aa0*/  FFMA.FTZ R22, R26, R105.reuse, -R128.reuse ;  /* 0x000000691a167223 */ /* 0x180fe20000010880 */
[-CC-:B------:R-:W-:Y:S03]  /*13ab0*/  FFMA.FTZ R109, R23, R105.reuse, -R128.reuse ;  /* 0x00000069176d7223 */ /* 0x180fe60000010880 */
[C---:B------:R-:W-:Y:S01]  /*13ac0*/  HMMA.16816.F32 R72, R84.reuse, R110, R72 ;  /* 0x0000006e5448723c */ /* 0x040fe20000001848 */
[----:B------:R-:W-:Y:S02]  /*13ad0*/  MUFU.EX2 R108, R108 ;  /* 0x0000006c006c7308 */ /* 0x000fe40000000800 */
[-CC-:B------:R-:W-:Y:S01]  /*13ae0*/  FFMA.FTZ R111, R27, R105.reuse, -R128.reuse ;  /* 0x000000691b6f7223 */ /* 0x180fe20000010880 */
[----:B------:R-:W-:Y:S01]  /*13af0*/  FFMA.FTZ R128, R35, R105, -R128 ;  /* 0x0000006923807223 */ /* 0x000fe20000010880 */
[----:B------:R-:W3:Y:S06]  /*13b00*/  LDSM.16.MT88.4 R24, [R154+0x9000] ;  /* 0x009000009a18783b */ /* 0x000eec0000004200 */
[----:B------:R-:W4:Y:S01]  /*13b10*/  MUFU.EX2 R109, R109 ;  /* 0x0000006d006d7308 */ /* 0x000f220000000800 */
[C---:B-1----:R-:W-:Y:S09]  /*13b20*/  HMMA.16816.F32 R76, R84.reuse, R92, R76 ;  /* 0x0000005c544c723c */ /* 0x042ff2000000184c */
[----:B------:R1:W-:Y:S10]  /*13b30*/  MUFU.EX2 R110, R22 ;  /* 0x00000016006e7308 */ /* 0x0003f40000000800 */
[----:B------:R-:W5:Y:S01]  /*13b40*/  MUFU.EX2 R111, R111 ;  /* 0x0000006f006f7308 */ /* 0x000f620000000800 */
[C---:B------:R-:W-:Y:S01]  /*13b50*/  HMMA.16816.F32 R80, R84.reuse, R94, R80 ;  /* 0x0000005e5450723c */ /* 0x040fe20000001850 */
[----:B------:R-:W-:Y:S08]  /*13b60*/  LDSM.16.MT88.4 R92, [R155+0xb000] ;  /* 0x00b000009b5c783b */ /* 0x000ff00000004200 */
[----:B------:R-:W3:Y:S01]  /*13b70*/  MUFU.EX2 R35, R128 ;  /* 0x0000008000237308 */ /* 0x000ee20000000800 */
[----:B----4-:R-:W-:Y:S01]  /*13b80*/  F2FP.F16.F32.PACK_AB R21, R109, R108 ;  /* 0x0000006c6d15723e */ /* 0x010fe200000000ff */
[----:B------:R-:W-:Y:S01]  /*13b90*/  FADD.FTZ R108, R108, R119 ;  /* 0x000000776c6c7221 */ /* 0x000fe20000010000 */
[----:B-1----:R-:W-:Y:S01]  /*13ba0*/  F2FP.F16.F32.PACK_AB R22, R114, R113 ;  /* 0x000000717216723e */ /* 0x002fe200000000ff */
[C---:B--2---:R-:W-:Y:S03]  /*13bb0*/  HMMA.16816.F32 R12, R84.reuse, R88, R12 ;  /* 0x00000058540c723c */ /* 0x044fe6000000180c */
[----:B-----5:R-:W-:Y:S01]  /*13bc0*/  F2FP.F16.F32.PACK_AB R23, R111, R110 ;  /* 0x0000006e6f17723e */ /* 0x020fe200000000ff */
[----:B------:R-:W-:Y:S01]  /*13bd0*/  FADD.FTZ R109, R109, R108 ;  /* 0x0000006c6d6d7221 */ /* 0x000fe20000010000 */
[----:B------:R-:W-:Y:S03]  /*13be0*/  FADD.FTZ R113, R113, R2 ;  /* 0x0000000271717221 */ /* 0x000fe60000010000 */
[----:B------:R-:W-:Y:S01]  /*13bf0*/  HMMA.16816.F32 R16, R84, R90, R16 ;  /* 0x0000005a5410723c */ /* 0x000fe20000001810 */
[----:B------:R-:W1:Y:S02]  /*13c00*/  LDSM.16.MT88.4 R84, [R153+0x9000] ;  /* 0x009000009954783b */ /* 0x000e640000004200 */
[----:B------:R-:W-:Y:S01]  /*13c10*/  FADD.FTZ R2, R110, R109 ;  /* 0x0000006d6e027221 */ /* 0x000fe20000010000 */
[----:B------:R-:W-:Y:S03]  /*13c20*/  FADD.FTZ R114, R114, R113 ;  /* 0x0000007172727221 */ /* 0x000fe60000010000 */
[----:B------:R-:W-:Y:S01]  /*13c30*/  FADD.FTZ R2, R111, R2 ;  /* 0x000000026f027221 */ /* 0x000fe20000010000 */
[C---:B------:R-:W-:Y:S01]  /*13c40*/  HMMA.16816.F32 R4, R20.reuse, R96, R4 ;  /* 0x000000601404723c */ /* 0x040fe20000001804 */
[----:B------:R-:W2:Y:S04]  /*13c50*/  LDSM.16.MT88.4 R88, [R152+0x9000] ;  /* 0x009000009858783b */ /* 0x000ea80000004200 */
[----:B------:R-:W-:Y:S03]  /*13c60*/  FADD.FTZ R3, R131, R114 ;  /* 0x0000007283037221 */ /* 0x000fe60000010000 */
[C---:B------:R-:W-:Y:S03]  /*13c70*/  HMMA.16816.F32 R8, R20.reuse, R98, R8 ;  /* 0x000000621408723c */ /* 0x040fe60000001808 */
[----:B------:R-:W-:Y:S05]  /*13c80*/  FADD.FTZ R3, R138, R3 ;  /* 0x000000038a037221 */ /* 0x000fea0000010000 */
        /* <DEDUP_REMOVED lines=15> */
[C---:B-1----:R-:W-:Y:S03]  /*13d80*/  HMMA.16816.F32 R76, R20.reuse, R84, R76 ;  /* 0x00000054144c723c */ /* 0x042fe6000000184c */
[----:B------:R-:W-:Y:S02]  /*13d90*/  F2FP.F16.F32.PACK_AB R85, R136, R129 ;  /* 0x000000818855723e */ /* 0x000fe400000000ff */
[----:B------:R-:W-:Y:S03]  /*13da0*/  F2FP.F16.F32.PACK_AB R84, R138, R131 ;  /* 0x000000838a54723e */ /* 0x000fe600000000ff */
[C---:B------:R-:W-:Y:S03]  /*13db0*/  HMMA.16816.F32 R80, R20.reuse, R86, R80 ;  /* 0x000000561450723c */ /* 0x040fe60000001850 */
[----:B------:R-:W-:Y:S01]  /*13dc0*/  F2FP.F16.F32.PACK_AB R86, R33, R32 ;  /* 0x000000202156723e */ /* 0x000fe200000000ff */
[----:B------:R-:W-:Y:S01]  /*13dd0*/  FADD.FTZ R32, R32, R3 ;  /* 0x0000000320207221 */ /* 0x000fe20000010000 */
[----:B------:R-:W-:Y:S02]  /*13de0*/  F2FP.F16.F32.PACK_AB R87, R35, R34 ;  /* 0x000000222357723e */ /* 0x000fe400000000ff */
[----:B------:R-:W-:Y:S01]  /*13df0*/  MOV R3, R104 ;  /* 0x0000006800037202 */ /* 0x000fe20000000f00 */
[C---:B--2---:R-:W-:Y:S03]  /*13e00*/  HMMA.16816.F32 R12, R20.reuse, R88, R12 ;  /* 0x00000058140c723c */ /* 0x044fe6000000180c */
[----:B------:R-:W-:Y:S05]  /*13e10*/  FADD.FTZ R180, R33, R32 ;  /* 0x0000002021b47221 */ /* 0x000fea0000010000 */
[----:B------:R-:W-:Y:S01]  /*13e20*/  HMMA.16816.F32 R16, R20, R90, R16 ;  /* 0x0000005a1410723c */ /* 0x000fe20000001810 */
[----:B------:R-:W1:Y:S07]  /*13e30*/  LDSM.16.MT88.4 R20, [R153+0x9800] ;  /* 0x009800009914783b */ /* 0x000e6e0000004200 */
[C---:B----4-:R-:W-:Y:S01]  /*13e40*/  HMMA.16816.F32 R96, R84.reuse, R92, R4 ;  /* 0x0000005c5460723c */ /* 0x050fe20000001804 */
        /* <DEDUP_REMOVED lines=13> */
[C---:B----4-:R-:W-:Y:S08]  /*13f20*/  HMMA.16816.F32 R68, R84.reuse, R8, R68 ;  /* 0x000000085444723c */ /* 0x050ff00000001844 */
        /* <DEDUP_REMOVED lines=12> */
.L_x_12686:
[----:B------:R1:W5:Y:S01]  /*13ff0*/  LD.E R2, desc[UR4][R102.64+0xd8] ;  /* 0x0000d80466027980 */ /* 0x000362000c101900 */
[----:B------:R-:W-:Y:S01]  /*14000*/  UMOV UR7, 0xffffffff ;  /* 0xffffffff00077882 */ /* 0x000fe20000000000 */
[----:B------:R-:W-:Y:S02]  /*14010*/  SHF.R.U32.HI R0, RZ, 0x1, R167 ;  /* 0x00000001ff007819 */ /* 0x000fe400000116a7 */
        /* <DEDUP_REMOVED lines=8> */
.L_x_12715:
        /* <DEDUP_REMOVED lines=119> */
[----:B------:R1:W-:Y:S04]  /*14810*/  STS.64 [R11+0x4800], R78 ;  /* 0x0048004e0b007388 */ /* 0x0003e80000000a00 */
[----:B------:R-:W-:Y:S04]  /*14820*/  STS.64 [R10+0x4000], R80 ;  /* 0x004000500a007388 */ /* 0x000fe80000000a00 */
[----:B------:R1:W-:Y:S04]  /*14830*/  STS.64 [R10+0x4800], R82 ;  /* 0x004800520a007388 */ /* 0x0003e80000000a00 */
[----:B------:R-:W-:Y:S04]  /*14840*/  STS.64 [R13+0x4000], R88 ;  /* 0x004000580d007388 */ /* 0x000fe80000000a00 */
[----:B------:R1:W-:Y:S04]  /*14850*/  STS.64 [R13+0x4800], R90 ;  /* 0x0048005a0d007388 */ /* 0x0003e80000000a00 */
[----:B------:R-:W-:Y:S04]  /*14860*/  STS.64 [R8+0x4000], R84 ;  /* 0x0040005408007388 */ /* 0x000fe80000000a00 */
[----:B------:R1:W-:Y:S04]  /*14870*/  STS.64 [R8+0x4800], R86 ;  /* 0x0048005608007388 */ /* 0x0003e80000000a00 */
[----:B--2---:R-:W2:Y:S04]  /*14880*/  LD.E.64 R6, desc[UR4][R102.64+0xb0] ;  /* 0x0000b00466067980 */ /* 0x004ea8000c101b00 */
[----:B---3--:R-:W3:Y:S01]  /*14890*/  LD.E R9, desc[UR4][R102.64+0x60] ;  /* 0x0000600466097980 */ /* 0x008ee2000c101900 */
[----:B------:R-:W1:Y:S03]  /*148a0*/  @P1 MUFU.LG2 R4, R4 ;  /* 0x0000000400041308 */ /* 0x000e660000000c00 */
[----:B------:R2:W5:Y:S01]  /*148b0*/  LD.E R68, desc[UR4][R102.64+0xcc] ;  /* 0x0000cc0466447980 */ /* 0x000562000c101900 */
[----:B------:R-:W-:-:S02]  /*148c0*/  SHF.L.U32 R69, R167, 0x2, RZ ;  /* 0x00000002a7457819 */ /* 0x000fc400000006ff */
[--C-:B----4-:R-:W-:Y:S01]  /*148d0*/  SHF.R.U32.HI R12, RZ, 0x1, R167.reuse ;  /* 0x00000001ff0c7819 */ /* 0x110fe200000116a7 */
[----:B-1----:R1:W5:Y:S01]  /*148e0*/  LD.E.64 R76, desc[UR4][R102.64+0x78] ;  /* 0x00007804664c7980 */ /* 0x002362000c101b00 */
[----:B------:R-:W4:Y:S01]  /*148f0*/  @P0 MUFU.LG2 R11, R3 ;  /* 0x00000003000b0308 */ /* 0x000f220000000c00 */
[----:B------:R-:W-:Y:S02]  /*14900*/  LOP3.LUT R71, R69, 0x1f8, RZ, 0xc0, !PT ;  /* 0x000001f845477812 */ /* 0x000fe400078ec0ff */
[----:B------:R1:W5:Y:S01]  /*14910*/  LD.E.64 R74, desc[UR4][R102.64+0xa8] ;  /* 0x0000a804664a7980 */ /* 0x000362000c101b00 */
[----:B------:R-:W-:Y:S02]  /*14920*/  SHF.R.U32.HI R10, RZ, 0x2, R167 ;  /* 0x00000002ff0a7819 */ /* 0x000fe400000116a7 */
[----:B------:R-:W-:Y:S02]  /*14930*/  LOP3.LUT R13, R12, 0x30, RZ, 0xc0, !PT ;  /* 0x000000300c0d7812 */ /* 0x000fe400078ec0ff */
[----:B------:R-:W-:-:S02]  /*14940*/  LOP3.LUT R71, R71, 0x38, R0, 0x78, !PT ;  /* 0x0000003847477812 */ /* 0x000fc400078e7800 */
[----:B------:R-:W-:Y:S01]  /*14950*/  LOP3.LUT R0, R13, 0x7, R10, 0xf8, !PT ;  /* 0x000000070d007812 */ /* 0x000fe200078ef80a */
[----:B------:R-:W-:Y:S01]  /*14960*/  @P1 FMUL.FTZ R13, R4, 0.69314718246459960938 ;  /* 0x3f317218040d1820 */ /* 0x000fe20000410000 */
[----:B------:R-:W-:Y:S02]  /*14970*/  LOP3.LUT R4, R5, 0x10, RZ, 0xc0, !PT ;  /* 0x0000001005047812 */ /* 0x000fe400078ec0ff */
[----:B------:R-:W-:Y:S01]  /*14980*/  MOV R70, 0xff800000 ;  /* 0xff80000000467802 */ /* 0x000fe20000000f00 */
[C---:B-----5:R-:W-:Y:S01]  /*14990*/  @P1 FFMA.FTZ R70, R2.reuse, R104, R13 ;  /* 0x0000006802461223 */ /* 0x060fe2000001000d */
[----:B------:R-:W-:Y:S01]  /*149a0*/  LEA R71, R71, R4, 0x2 ;  /* 0x0000000447477211 */ /* 0x000fe200078e10ff */
[----:B------:R-:W-:Y:S01]  /*149b0*/  BAR.SYNC.DEFER_BLOCKING 0x0 ;  /* 0x0000000000007b1d */ /* 0x000fe20000010000 */
[----:B----4-:R-:W-:Y:S01]  /*149c0*/  @P0 FMUL.FTZ R8, R11, 0.69314718246459960938 ;  /* 0x3f3172180b080820 */ /* 0x010fe20000410000 */
[----:B------:R-:W-:Y:S02]  /*149d0*/  MOV R3, 0xff800000 ;  /* 0xff80000000037802 */ /* 0x000fe40000000f00 */
[----:B------:R-:W-:Y:S01]  /*149e0*/  LOP3.LUT P2, RZ, R167, 0x3, RZ, 0xc0, !PT ;  /* 0x00000003a7ff7812 */ /* 0x000fe2000784c0ff */
[----:B------:R-:W-:Y:S01]  /*149f0*/  @P0 FFMA.FTZ R3, R2, R101, R8 ;  /* 0x0000006502030223 */ /* 0x000fe20000010008 */
        /* <DEDUP_REMOVED lines=16> */
[----:B---3--:R-:W-:Y:S02]  /*14b00*/  IMAD R6, R6, R9, R170 ;  /* 0x0000000906067224 */ /* 0x008fe400078e02aa */
[----:B------:R2:W3:Y:S02]  /*14b10*/  LDS.128 R8, [R71+UR6+0x7000] ;  /* 0x0070000647087984 */ /* 0x0004e40008000c00 */
[----:B------:R-:W-:Y:S02]  /*14b20*/  IMAD R73, R7, R6, R168 ;  /* 0x0000000607497224 */ /* 0x000fe400078e02a8 */
[----:B------:R2:W1:Y:S01]  /*14b30*/  LDS.128 R4, [R71+UR6+0x7800] ;  /* 0x0078000647047984 */ /* 0x0004620008000c00 */
[----:B----4-:R-:W-:Y:S05]  /*14b40*/  @P2 BRA `(.L_x_12696) ;  /* 0x0000000000282947 */ /* 0x010fea0003800000 */
        /* <DEDUP_REMOVED lines=10> */
.L_x_12696:
[----:B------:R-:W-:Y:S05]  /*14bf0*/  BSYNC.RECONVERGENT B0 ;  /* 0x0000000000007941 */ /* 0x000fea0003800200 */
.L_x_12695:
[----:B-1----:R1:W5:Y:S01]  /*14c00*/  LD.E R102, desc[UR4][R102.64+0xc0] ;  /* 0x0000c00466667980 */ /* 0x002362000c101900 */
[----:B------:R-:W-:Y:S01]  /*14c10*/  IMAD.IADD R173, R173, 0x1, -R168 ;  /* 0x00000001adad7824 */ /* 0x000fe200078e0aa8 */
[----:B------:R-:W-:Y:S01]  /*14c20*/  LOP3.LUT R172, R172, 0x1f80, RZ, 0xc0, !PT ;  /* 0x00001f80acac7812 */ /* 0x000fe200078ec0ff */
[----:B------:R-:W-:Y:S01]  /*14c30*/  IMAD R68, R73, R68, RZ ;  /* 0x0000004449447224 */ /* 0x000fe200078e02ff */
[----:B------:R-:W4:Y:S01]  /*14c40*/  S2R R0, SR_TID.X ;  /* 0x0000000000007919 */ /* 0x000f220000002100 */
[----:B------:R-:W-:Y:S01]  /*14c50*/  BSSY.RECONVERGENT B0, `(.L_x_12697) ;  /* 0x000001b000007945 */ /* 0x000fe20003800200 */
[----:B--2---:R-:W-:Y:S02]  /*14c60*/  LOP3.LUT R71, R172, 0x3c, R69, 0xf8, !PT ;  /* 0x0000003cac477812 */ /* 0x004fe400078ef845 */
[----:B------:R-:W-:Y:S02]  /*14c70*/  LOP3.LUT R69, R69, 0x3c, RZ, 0xc0, !PT ;  /* 0x0000003c45457812 */ /* 0x000fe400078ec0ff */
[----:B----4-:R-:W-:-:S04]  /*14c80*/  SHF.R.U32.HI R0, RZ, 0x4, R0 ;  /* 0x00000004ff007819 */ /* 0x010fc80000011600 */
        /* <DEDUP_REMOVED lines=23> */
.L_x_12698:
[----:B------:R-:W-:Y:S05]  /*14e00*/  BSYNC.RECONVERGENT B0 ;  /* 0x0000000000007941 */ /* 0x000fea0003800200 */
.L_x_12697:
        /* <DEDUP_REMOVED lines=12> */
.L_x_12700:
[----:B------:R-:W-:Y:S05]  /*14ed0*/  BSYNC.RECONVERGENT B0 ;  /* 0x0000000000007941 */ /* 0x000fea0003800200 */
.L_x_12699:
        /* <DEDUP_REMOVED lines=11> */
.L_x_12702:
[----:B------:R-:W-:Y:S05]  /*14f90*/  BSYNC.RECONVERGENT B0 ;  /* 0x0000000000007941 */ /* 0x000fea0003800200 */
.L_x_12701:
        /* <DEDUP_REMOVED lines=11> */
.L_x_12704:
[----:B------:R-:W-:Y:S05]  /*15050*/  BSYNC.RECONVERGENT B0 ;  /* 0x0000000000007941 */ /* 0x000fea0003800200 */
.L_x_12703:
        /* <DEDUP_REMOVED lines=10> */
.L_x_12706:
[----:B------:R-:W-:Y:S05]  /*15100*/  BSYNC.RECONVERGENT B0 ;  /* 0x0000000000007941 */ /* 0x000fea0003800200 */
.L_x_12705:
        /* <DEDUP_REMOVED lines=10> */
.L_x_12708:
[----:B------:R-:W-:Y:S05]  /*151b0*/  BSYNC.RECONVERGENT B0 ;  /* 0x0000000000007941 */ /* 0x000fea0003800200 */
.L_x_12707:
        /* <DEDUP_REMOVED lines=9> */
[----:B---3--:R4:W-:Y:S02]  /*15250*/  @!P1 ST.E.128 desc[UR4][R2.64+0x6100], R8 ;  /* 0x0061000802009985 */ /* 0x0089e4000c101d04 */
.L_x_12710:
[----:B------:R-:W-:Y:S05]  /*15260*/  BSYNC.RECONVERGENT B0 ;  /* 0x0000000000007941 */ /* 0x000fea0003800200 */
.L_x_12709:
[----:B------:R-:W-:-:S04]  /*15270*/  MOV R167, 0x0 ;  /* 0x0000000000a77802 */ /* 0x000fc80000000f00 */
[----:B-12345:R-:W-:Y:S05]  /*15280*/  @P3 RET.REL.NODEC R166 `(_ZN5flash24flash_fwd_splitkv_kernelI23Flash_fwd_kernel_traitsILi128ELi64ELi64ELi4ELb0ELb0EN7cutlass6half_tE19Flash_kernel_traitsILi128ELi64ELi64ELi4ES3_EELb0ELb0ELb1ELb0ELb0ELb0ELb1ELb1EEEvNS_16Flash_fwd_paramsE) ;  /* 0xfffffeaca65c3950 */ /* 0x03efea0003c3ffff */
[-C--:B------:R-:W-:Y:S01]  /*15290*/  ISETP.GE.AND P2, PT, R69, R102.reuse, PT ;  /* 0x000000664500720c */ /* 0x080fe20003f46270 */
[----:B------:R-:W-:Y:S01]  /*152a0*/  IMAD.MOV.U32 R167, RZ, RZ, 0x0 ;  /* 0x00000000ffa77424 */ /* 0x000fe200078e00ff */
[----:B------:R-:W-:-:S11]  /*152b0*/  ISETP.GE.AND P0, PT, R71, R102, PT ;  /* 0x000000664700720c */ /* 0x000fd60003f06270 */
[----:B------:R-:W-:-:S04]  /*152c0*/  @!P2 LEA R2, P1, R73, R76, 0x2 ;  /* 0x0000004c4902a211 */ /* 0x000fc800078210ff */
[----:B------:R-:W-:-:S05]  /*152d0*/  @!P2 LEA.HI.X R3, R73, R77, R68, 0x2, P1 ;  /* 0x0000004d4903a211 */ /* 0x000fca00008f1444 */
[----:B------:R1:W-:Y:S02]  /*152e0*/  @!P2 ST.E.128 desc[UR4][R2.64+0x7000], R36 ;  /* 0x007000240200a985 */ /* 0x0003e4000c101d04 */
[----:B-1----:R-:W-:Y:S05]  /*152f0*/  @P0 RET.REL.NODEC R166 `(_ZN5flash24flash_fwd_splitkv_kernelI23Flash_fwd_kernel_traitsILi128ELi64ELi64ELi4ELb0ELb0EN7cutlass6half_tE19Flash_kernel_traitsILi128ELi64ELi64ELi4ES3_EELb0ELb0ELb1ELb0ELb0ELb0ELb1ELb1EEEvNS_16Flash_fwd_paramsE) ;  /* 0xfffffeaca6400950 */ /* 0x002fea0003c3ffff */
[----:B------:R-:W-:Y:S01]  /*15300*/  LEA R2, P0, R73, R76, 0x2 ;  /* 0x0000004c49027211 */ /* 0x000fe200078010ff */
[----:B------:R-:W-:-:S03]  /*15310*/  IMAD.MOV.U32 R167, RZ, RZ, 0x0 ;  /* 0x00000000ffa77424 */ /* 0x000fc600078e00ff */
[----:B------:R-:W-:-:S05]  /*15320*/  LEA.HI.X R3, R73, R77, R68, 0x2, P0 ;  /* 0x0000004d49037211 */ /* 0x000fca00000f1444 */
[----:B------:R1:W-:Y:S02]  /*15330*/  ST.E.128 desc[UR4][R2.64+0x7100], R4 ;  /* 0x0071000402007985 */ /* 0x0003e4000c101d04 */
[----:B-1----:R-:W-:Y:S05]  /*15340*/  RET.REL.NODEC R166 `(_ZN5flash24flash_fwd_splitkv_kernelI23Flash_fwd_kernel_traitsILi128ELi64ELi64ELi4ELb0ELb0EN7cutlass6half_tE19Flash_kernel_traitsILi128ELi64ELi64ELi4ES3_EELb0ELb0ELb1ELb0ELb0ELb0ELb1ELb1EEEvNS_16Flash_fwd_paramsE) ;  /* 0xfffffeaca62c7950 */ /* 0x002fea0003c3ffff */
.L_x_12694:
[----:B------:R-:W-:Y:S01]  /*15350*/  MOV R6, 0x2 ;  /* 0x0000000200067802 */ /* 0x000fe20000000f00 */
[----:B------:R-:W-:Y:S01]  /*15360*/  IMAD.MOV.U32 R5, RZ, RZ, -0x1 ;  /* 0xffffffffff057424 */ /* 0x000fe200078e00ff */
[----:B------:R-:W-:-:S07]  /*15370*/  MOV R3, 0x1f ;  /* 0x0000001f00037802 */ /* 0x000fce0000000f00 */
[----:B-1---5:R-:W-:Y:S05]  /*15380*/  WARPSYNC.COLLECTIVE R5, `(.L_x_12711) ;  /* 0x0000000005087348 */ /* 0x022fea0003c00000 */
[----:B------:R2:W3:Y:S02]  /*15390*/  SHFL.BFLY P0, R8, R180, R6, R3 ;  /* 0x0c000006b4087389 */ /* 0x0004e40000000003 */
[----:B-123-5:R-:W-:Y:S05]  /*153a0*/  ENDCOLLECTIVE ;  /* 0x000000000000791b */ /* 0x02efea0003800000 */
.L_x_12711:
[----:B------:R-:W-:Y:S02]  /*153b0*/  MOV R9, R8 ;  /* 0x0000000800097202 */ /* 0x000fe40000000f00 */
[----:B------:R-:W-:-:S03]  /*153c0*/  MOV R6, 0x1 ;  /* 0x0000000100067802 */ /* 0x000fc60000000f00 */
[----:B------:R-:W-:-:S04]  /*153d0*/  FADD.FTZ R9, R9, R180 ;  /* 0x000000b409097221 */ /* 0x000fc80000010000 */
[----:B------:R-:W-:-:S07]  /*153e0*/  IMAD.MOV.U32 R180, RZ, RZ, R9 ;  /* 0x000000ffffb47224 */ /* 0x000fce00078e0009 */
[----:B------:R-:W-:Y:S05]  /*153f0*/  WARPSYNC.COLLECTIVE R5, `(.L_x_12712) ;  /* 0x0000000005087348 */ /* 0x000fea0003c00000 */
[----:B------:R1:W2:Y:S02]  /*15400*/  SHFL.BFLY P0, R8, R180, R6, R3 ;  /* 0x0c000006b4087389 */ /* 0x0002a40000000003 */
[----:B-12---:R-:W-:Y:S05]  /*15410*/  ENDCOLLECTIVE ;  /* 0x000000000000791b */ /* 0x006fea0003800000 */
.L_x_12712:
[----:B------:R-:W-:Y:S01]  /*15420*/  MOV R180, R179 ;  /* 0x000000b300b47202 */ /* 0x000fe20000000f00 */
[----:B------:R-:W-:Y:S01]  /*15430*/  IMAD.MOV.U32 R4, RZ, RZ, R8 ;  /* 0x000000ffff047224 */ /* 0x000fe200078e0008 */
[----:B------:R-:W-:-:S03]  /*15440*/  MOV R6, 0x2 ;  /* 0x0000000200067802 */ /* 0x000fc60000000f00 */
[----:B------:R-:W-:-:S07]  /*15450*/  FADD.FTZ R4, R9, R4 ;  /* 0x0000000409047221 */ /* 0x000fce0000010000 */
[----:B------:R-:W-:Y:S05]  /*15460*/  WARPSYNC.COLLECTIVE R5, `(.L_x_12713) ;  /* 0x0000000005087348 */ /* 0x000fea0003c00000 */
[----:B------:R1:W2:Y:S02]  /*15470*/  SHFL.BFLY P0, R8, R180, R6, R3 ;  /* 0x0c000006b4087389 */ /* 0x0002a40000000003 */
[----:B-12---:R-:W-:Y:S05]  /*15480*/  ENDCOLLECTIVE ;  /* 0x000000000000791b */ /* 0x006fea0003800000 */
.L_x_12713:
[----:B------:R-:W-:Y:S01]  /*15490*/  FADD.FTZ R7, R8, R179 ;  /* 0x000000b308077221 */ /* 0x000fe20000010000 */
[----:B------:R-:W-:-:S03]  /*154a0*/  MOV R6, 0x1 ;  /* 0x0000000100067802 */ /* 0x000fc60000000f00 */
[----:B------:R-:W-:-:S07]  /*154b0*/  IMAD.MOV.U32 R180, RZ, RZ, R7 ;  /* 0x000000ffffb47224 */ /* 0x000fce00078e0007 */
[----:B------:R-:W-:Y:S05]  /*154c0*/  WARPSYNC.COLLECTIVE R5, `(.L_x_12714) ;  /* 0x0000000005087348 */ /* 0x000fea0003c00000 */
[----:B------:R1:W2:Y:S02]  /*154d0*/  SHFL.BFLY P0, R8, R180, R6, R3 ;  /* 0x0c000006b4087389 */ /* 0x0002a40000000003 */
[----:B-12---:R-:W-:Y:S05]  /*154e0*/  ENDCOLLECTIVE ;  /* 0x000000000000791b */ /* 0x006fea0003800000 */
.L_x_12714:
[----:B------:R-:W-:Y:S01]  /*154f0*/  MOV R10, R8 ;  /* 0x00000008000a7202 */ /* 0x000fe20000000f00 */
[----:B------:R-:W-:Y:S06]  /*15500*/  BRA `(.L_x_12715) ;  /* 0xffffffe800e47947 */ /* 0x000fec000383ffff */
.L_x_12716:
        /* <DEDUP_REMOVED lines=15> */
.L_x_14994:


//--------------------- .text._ZN5flash24flash_fwd_splitkv_kernelI23Flash_fwd_kernel_traitsILi128ELi64ELi64ELi4ELb0ELb0EN7cutlass6half_tE19Flash_kernel_traitsILi128ELi64ELi64ELi4ES3_EELb0ELb0ELb1ELb0ELb0ELb1ELb1ELb1EEEvNS_16Flash_fwd_paramsE --------------------------
	.section	.text._ZN5flash24flash_fwd_splitkv_kernelI23Flash_fwd_kernel_traitsILi128ELi64ELi64ELi4ELb0ELb0EN7cutlass6half_tE19Flash_kernel_traitsILi128ELi64ELi64ELi4ES3_EELb0ELb0ELb1ELb0ELb0ELb1ELb1ELb1EEEvNS_16Flash_fwd_paramsE,"ax",@progbits
	.align	128
        .global         _ZN5flash24flash_fwd_splitkv_kernelI23Flash_fwd_kernel_traitsILi128ELi64ELi64ELi4ELb0ELb0EN7cutlass6half_tE19Flash_kernel_traitsILi128ELi64ELi64ELi4ES3_EELb0ELb0ELb1ELb0ELb0ELb1ELb1ELb1EEEvNS_16Flash_fwd_paramsE
        .type           _ZN5flash24flash_fwd_splitkv_kernelI23Flash_fwd_kernel_traitsILi128ELi64ELi64ELi4ELb0ELb0EN7cutlass6half_tE19Flash_kernel_traitsILi128ELi64ELi64ELi4ES3_EELb0ELb0ELb1ELb0ELb0ELb1ELb1ELb1EEEvNS_16Flash_fwd_paramsE,@function
        .size           _ZN5flash24flash_fwd_splitkv_kernelI23Flash_fwd_kernel_traitsILi128ELi64ELi64ELi4ELb0ELb0EN7cutlass6half_tE19Flash_kernel_traitsILi128ELi64ELi64ELi4ES3_EELb0ELb0ELb1ELb0ELb0ELb1ELb1ELb1EEEvNS_16Flash_fwd_paramsE,(.L_x_14995 - _ZN5flash24flash_fwd_splitkv_kernelI23Flash_fwd_kernel_traitsILi128ELi64ELi64ELi4ELb0ELb0EN7cutlass6half_tE19Flash_kernel_traitsILi128ELi64ELi64ELi4ES3_EELb0ELb0ELb1ELb0ELb0ELb1ELb1ELb1EEEvNS_16Flash_fwd_paramsE)
        .other          _ZN5flash24flash_fwd_splitkv_kernelI23Flash_fwd_kernel_traitsILi128ELi64ELi64ELi4ELb0ELb0EN7cutlass6half_tE19Flash_kernel_traitsILi128ELi64ELi64ELi4ES3_EELb0ELb0ELb1ELb0ELb0ELb1ELb1ELb1EEEvNS_16Flash_fwd_paramsE,@"STO_CUDA_ENTRY STV_DEFAULT"
_ZN5flash24flash_fwd_splitkv_kernelI23Flash_fwd_kernel_traitsILi128ELi64ELi64ELi4ELb0ELb0EN7cutlass6half_tE19Flash_kernel_traitsILi128ELi64ELi64ELi4ES3_EELb0ELb0ELb1ELb0ELb0ELb1ELb1ELb1EEEvNS_16Flash_fwd_paramsE:
.text._ZN5flash24flash_fwd_splitkv_kernelI23Flash_fwd_kernel_traitsILi128ELi64ELi64ELi4ELb0ELb0EN7cutlass6half_tE19Flash_kernel_traitsILi128ELi64ELi64ELi4ES3_EELb0ELb0ELb1ELb0ELb0ELb1ELb1ELb1EEEvNS_16Flash_fwd_paramsE:
        /* <DEDUP_REMOVED lines=29> */
[----:B------:R-:W-:Y:S05]  /*01d0*/  CALL.REL.NOINC `($_ZN5flash24flash_fwd_splitkv_kernelI23Flash_fwd_kernel_traitsILi128ELi64ELi64ELi4ELb0ELb0EN7cutlass6half_tE19Flash_kernel_traitsILi128ELi64ELi64ELi4ES3_EELb0ELb0ELb1ELb0ELb0ELb1ELb1ELb1EEEvNS_16Flash_fwd_paramsE$_ZN5flash30compute_attn_1rowblock_splitkvI23Flash_fwd_kernel_traitsILi128ELi64ELi64ELi4ELb0ELb0EN7cutlass6half_tE19Flash_kernel_traitsILi128ELi64ELi64ELi4ES3_EELb0ELb0ELb1ELb0ELb0ELb1ELb1ELb1ENS_16Flash_fwd_paramsEEEvRKT8_iiiii) ;  /* 0x0000000000087944 */ /* 0x000fea0003c00000 */
[----:B------:R-:W-:Y:S05]  /*01e0*/  BSYNC.RECONVERGENT B4 ;  /* 0x0000000000047941 */ /* 0x000fea0003800200 */
.L_x_12717:
[----:B------:R-:W-:Y:S05]  /*01f0*/  EXIT ;  /* 0x000000000000794d */ /* 0x000fea0003800000 */
        .type           $_ZN5flash24flash_fwd_splitkv_kernelI23Flash_fwd_kernel_traitsILi128ELi64ELi64ELi4ELb0ELb0EN7cutlass6half_tE19Flash_kernel_traitsILi128ELi64ELi64ELi4ES3_EELb0ELb0ELb1ELb0ELb0ELb1ELb1ELb1EEEvNS_16Flash_fwd_paramsE$_ZN5flash30compute_attn_1rowblock_splitkvI23Flash_fwd_kernel_traitsILi128ELi64ELi64ELi4ELb0ELb0EN7cutlass6half_tE19Flash_kernel_traitsILi128ELi64ELi64ELi4ES3_EELb0ELb0ELb1ELb0ELb0ELb1ELb1ELb1ENS_16Flash_fwd_paramsEEEvRKT8_iiiii,@function
        .size           $_ZN5flash24flash_fwd_splitkv_kernelI23Flash_fwd_kernel_traitsILi128ELi64ELi64ELi4ELb0ELb0EN7cutlass6half_tE19Flash_kernel_traitsILi128ELi64ELi64ELi4ES3_EELb0ELb0ELb1ELb0ELb0ELb1ELb1ELb1EEEvNS_16Flash_fwd_paramsE$_ZN5flash30compute_attn_1rowblock_splitkvI23Flash_fwd_kernel_traitsILi128ELi64ELi64ELi4ELb0ELb0EN7cutlass6half_tE19Flash_kernel_traitsILi128ELi64ELi64ELi4ES3_EELb0ELb0ELb1ELb0ELb0ELb1ELb1ELb1ENS_16Flash_fwd_paramsEEEvRKT8_iiiii,(.L_x_14995 - $_ZN5flash24flash_fwd_splitkv_kernelI23Flash_fwd_kernel_traitsILi128ELi64ELi64ELi4ELb0ELb0EN7cutlass6half_tE19Flash_kernel_traitsILi128ELi64ELi64ELi4ES3_EELb0ELb0ELb1ELb0ELb0ELb1ELb1ELb1EEEvNS_16Flash_fwd_paramsE$_ZN5flash30compute_attn_1rowblock_splitkvI23Flash_fwd_kernel_traitsILi128ELi64ELi64ELi4ELb0ELb0EN7cutlass6half_tE19Flash_kernel_traitsILi128ELi64ELi64ELi4ES3_EELb0ELb0ELb1ELb0ELb0ELb1ELb1ELb1ENS_16Flash_fwd_paramsEEEvRKT8_iiiii)
$_ZN5flash24flash_fwd_splitkv_kernelI23Flash_fwd_kernel_traitsILi128ELi64ELi64ELi4ELb0ELb0EN7cutlass6half_tE19Flash_kernel_traitsILi128ELi64ELi64ELi4ES3_EELb0ELb0ELb1ELb0ELb0ELb1ELb1ELb1EEEvNS_16Flash_fwd_paramsE$_ZN5flash30compute_attn_1rowblock_splitkvI23Flash_fwd_kernel_traitsILi128ELi64ELi64ELi4ELb0ELb0EN7cutlass6half_tE19Flash_kernel_traitsILi128ELi64ELi64ELi4ES3_EELb0ELb0ELb1ELb0ELb0ELb1ELb1ELb1ENS_16Flash_fwd_paramsEEEvRKT8_iiiii:
        /* <DEDUP_REMOVED lines=30> */
[----:B------:R-:W-:-:S03]  /*03e0*/  ISETP.NE.U32.AND P0, PT, R12, RZ, PT ;  /* 0x000000ff0c00720c */ /* 0x000fc60003f05070 */
[----:B------:R-:W-:Y:S01]  /*03f0*/  IMAD.X R17, R15, 0x1, R0, P1 ;  /* 0x000000010f117824 */ /* 0x000fe200008e0600 */
[----:B------:R-:W-:Y:S01]  /*0400*/  ISETP.NE.AND.EX P0, PT, R13, RZ, PT, P0 ;  /* 0x000000ff0d00720c */ /* 0x000fe20003f05300 */
[----:B------:R-:W-:-:S04]  /*0410*/  IMAD.MOV.U32 R15, RZ, RZ, -0x1 ;  /* 0xffffffffff0f7424 */ /* 0x000fc800078e00ff */
[----:B------:R-:W-:Y:S08]  /*0420*/  @!P2 BRA `(.L_x_12719) ;  /* 0x000000000010a947 */ /* 0x000ff00003800000 */
[----:B------:R-:W3:Y:S02]  /*0430*/  LD.E.U8 R6, desc[UR4][R102.64+0x1b2] ;  /* 0x0001b20466067980 */ /* 0x000ee4000c101100 */
[----:B---3--:R-:W-:-:S13]  /*0440*/  ISETP.NE.AND P1, PT, R6, RZ, PT ;  /* 0x000000ff0600720c */ /* 0x008fda0003f25270 */
[----:B------:R-:W-:Y:S05]  /*0450*/  @!P1 BRA `(.L_x_12719) ;  /* 0x0000000000049947 */ /* 0x000fea0003800000 */
[----:B------:R3:W5:Y:S02]  /*0460*/  LD.E R15, desc[UR4][R16.64] ;  /* 0x00000004100f7980 */ /* 0x000764000c101900 */
.L_x_12719:
[----:B------:R-:W-:Y:S05]  /*0470*/  BSYNC.RECONVERGENT B0 ;  /* 0x0000000000007941 */ /* 0x000fea0003800200 */
.L_x_12718:
[----:B------:R-:W-:Y:S04]  /*0480*/  BSSY.RECONVERGENT B0, `(.L_x_12720) ;  /* 0x0000007000007945 */ /* 0x000fe80003800200 */
[----:B------:R-:W-:Y:S05]  /*0490*/  @!P3 BRA `(.L_x_12721) ;  /* 0x000000000014b947 */ /* 0x000fea0003800000 */
[----:B-----5:R-:W4:Y:S02]  /*04a0*/  LD.E.U8 R3, desc[UR4][R102.64+0x1b2] ;  /* 0x0001b20466037980 */ /* 0x020f24000c101100 */
[----:B----4-:R-:W-:-:S13]  /*04b0*/  ISETP.NE.AND P1, PT, R3, RZ, PT ;  /* 0x000000ff0300720c */ /* 0x010fda0003f25270 */
[----:B------:R-:W4:Y:S02]  /*04c0*/  @P1 LD.E R6, desc[UR4][R16.64+0x4] ;  /* 0x0000040410061980 */ /* 0x000f24000c101900 */
[----:B----4-:R-:W-:-:S06]  /*04d0*/  @P1 IADD3 R3, PT, PT, R6, -R15, RZ ;  /* 0x8000000f06031210 */ /* 0x010fcc0007ffe0ff */
[----:B------:R4:W5:Y:S02]  /*04e0*/  @!P1 LD.E R3, desc[UR4][R16.64] ;  /* 0x0000000410039980 */ /* 0x000964000c101900 */
.L_x_12721:
[----:B------:R-:W-:Y:S05]  /*04f0*/  BSYNC.RECONVERGENT B0 ;  /* 0x0000000000007941 */ /* 0x000fea0003800200 */
.L_x_12720:
        /* <DEDUP_REMOVED lines=9> */
.L_x_12723:
[----:B------:R-:W5:Y:S01]  /*0590*/  LD.E.64 R12, desc[UR4][R102.64+0x108] ;  /* 0x00010804660c7980 */ /* 0x000f62000c101b00 */
[----:B------:R-:W-:Y:S01]  /*05a0*/  BSSY.RECONVERGENT B0, `(.L_x_12725) ;  /* 0x0000006000007945 */ /* 0x000fe20003800200 */
[----:B------:R-:W-:Y:S01]  /*05b0*/  IMAD.MOV.U32 R3, RZ, RZ, RZ ;  /* 0x000000ffff037224 */ /* 0x000fe200078e00ff */
[----:B-----5:R-:W-:-:S04]  /*05c0*/  ISETP.NE.U32.AND P0, PT, R12, RZ, PT ;  /* 0x000000ff0c00720c */ /* 0x020fc80003f05070 */
[----:B------:R-:W-:-:S13]  /*05d0*/  ISETP.NE.AND.EX P0, PT, R13, RZ, PT, P0 ;  /* 0x000000ff0d00720c */ /* 0x000fda0003f05300 */
[----:B------:R-:W-:Y:S05]  /*05e0*/  @!P0 BRA `(.L_x_12726) ;  /* 0x0000000000048947 */ /* 0x000fea0003800000 */
[----:B------:R1:W5:Y:S02]  /*05f0*/  LD.E R3, desc[UR4][R102.64+0xbc] ;  /* 0x0000bc0466037980 */ /* 0x000364000c101900 */
.L_x_12726:
[----:B------:R-:W-:Y:S05]  /*0600*/  BSYNC.RECONVERGENT B0 ;  /* 0x0000000000007941 */ /* 0x000fea0003800200 */
.L_x_12725:
[----:B-----5:R-:W-:Y:S02]  /*0610*/  IADD3 R106, PT, PT, R74, R3, RZ ;  /* 0x000000034a6a7210 */ /* 0x020fe40007ffe0ff */
.L_x_12724:
[----:B------:R-:W-:Y:S05]  /*0620*/  BSYNC.RECONVERGENT B1 ;  /* 0x0000000000017941 */ /* 0x000fea0003800200 */
.L_x_12722:
[----:B------:R-:W-:Y:S01]  /*0630*/  IMAD.SHL.U32 R176, R5, 0x40, RZ ;  /* 0x0000004005b07824 */ /* 0x000fe200078e00ff */
[----:B------:R-:W-:Y:S01]  /*0640*/  MOV R12, R174 ;  /* 0x000000ae000c7202 */ /* 0x000fe20000000f00 */
[----:B------:R-:W-:-:S03]  /*0650*/  IMAD.MOV.U32 R13, RZ, RZ, 0x0 ;  /* 0x00000000ff0d7424 */ /* 0x000fc600078e00ff */
[----:B------:R-:W-:-:S13]  /*0660*/  ISETP.GT.AND P0, PT, R181, R176, PT ;  /* 0x000000b0b500720c */ /* 0x000fda0003f04270 */
[----:B-1234-:R-:W-:Y:S05]  /*0670*/  @!P0 RET.REL.NODEC R12 `(_ZN5flash24flash_fwd_splitkv_kernelI23Flash_fwd_kernel_traitsILi128ELi64ELi64ELi4ELb0ELb0EN7cutlass6half_tE19Flash_kernel_traitsILi128ELi64ELi64ELi4ES3_EELb0ELb0ELb1ELb0ELb0ELb1ELb1ELb1EEEvNS_16Flash_fwd_paramsE) ;  /* 0xfffffff80c608950 */ /* 0x01efea0003c3ffff */
        /* <DEDUP_REMOVED lines=73> */
.L_x_12729:
[----:B------:R-:W-:Y:S05]  /*0b10*/  BSYNC.RECONVERGENT B0 ;  /* 0x0000000000007941 */ /* 0x000fea0003800200 */
.L_x_12728:
        /* <DEDUP_REMOVED lines=12> */
.L_x_12731:
[----:B------:R-:W-:Y:S05]  /*0be0*/  BSYNC.RECONVERGENT B0 ;  /* 0x0000000000007941 */ /* 0x000fea0003800200 */
.L_x_12730:
        /* <DEDUP_REMOVED lines=12> */
.L_x_12733:
[----:B------:R-:W-:Y:S05]  /*0cb0*/  BSYNC.RECONVERGENT B0 ;  /* 0x0000000000007941 */ /* 0x000fea0003800200 */
.L_x_12732:
        /* <DEDUP_REMOVED lines=12> */
.L_x_12735:
[----:B------:R-:W-:Y:S05]  /*0d80*/  BSYNC.RECONVERGENT B0 ;  /* 0x0000000000007941 */ /* 0x000fea0003800200 */
.L_x_12734:
        /* <DEDUP_REMOVED lines=11> */
.L_x_12737:
[----:B------:R-:W-:Y:S05]  /*0e40*/  BSYNC.RECONVERGENT B0 ;  /* 0x0000000000007941 */ /* 0x000fea0003800200 */
.L_x_12736:
        /* <DEDUP_REMOVED lines=11> */
.L_x_12739:
[----:B------:R-:W-:Y:S05]  /*0f00*/  BSYNC.RECONVERGENT B0 ;  /* 0x0000000000007941 */ /* 0x000fea0003800200 */
.L_x_12738:
        /* <DEDUP_REMOVED lines=12> */
.L_x_12741:
[----:B------:R-:W-:Y:S05]  /*0fd0*/  BSYNC.RECONVERGENT B0 ;  /* 0x0000000000007941 */ /* 0x000fea0003800200 */
.L_x_12740:
        /* <DEDUP_REMOVED lines=15> */
.L_x_12743:
[----:B------:R-:W-:Y:S05]  /*10d0*/  BSYNC.RECONVERGENT B0 ;  /* 0x0000000000007941 */ /* 0x000fea0003800200 */
.L_x_12742:
        /* <DEDUP_REMOVED lines=20> */
[----:B--234-:R-:W-:Y:S05]  /*1220*/  @P6 RET.REL.NODEC R174 `(_ZN5flash24flash_fwd_splitkv_kernelI23Flash_fwd_kernel_traitsILi128ELi64ELi64ELi4ELb0ELb0EN7cutlass6half_tE19Flash_kernel_traitsILi128ELi64ELi64ELi4ES3_EELb0ELb0ELb1ELb0ELb0ELb1ELb1ELb1EEEvNS_16Flash_fwd_paramsE) ;  /* 0xffffffecae746950 */ /* 0x01cfea0003c3ffff */
[----:B------:R-:W-:Y:S02]  /*1230*/  MOV R5, 0xff800000 ;  /* 0xff80000000057802 */ /* 0x000fe40000000f00 */
[----:B------:R-:W-:-:S03]  /*1240*/  MOV R175, 0x0 ;  /* 0x0000000000af7802 */ /* 0x000fc60000000f00 */
[----:B------:R1:W-:Y:S02]  /*1250*/  ST.E desc[UR4][R2.64+0xe0], R5 ;  /* 0x0000e00502007985 */ /* 0x0003e4000c101904 */
[----:B-1----:R-:W-:Y:S05]  /*1260*/  RET.REL.NODEC R174 `(_ZN5flash24flash_fwd_splitkv_kernelI23Flash_fwd_kernel_traitsILi128ELi64ELi64ELi4ELb0ELb0EN7cutlass6half_tE19Flash_kernel_traitsILi128ELi64ELi64ELi4ES3_EELb0ELb0ELb1ELb0ELb0ELb1ELb1ELb1EEEvNS_16Flash_fwd_paramsE) ;  /* 0xffffffecae647950 */ /* 0x002fea0003c3ffff */
.L_x_12727:
        /* <DEDUP_REMOVED lines=101> */
.L_x_12745:
        /* <DEDUP_REMOVED lines=77> */
.L_x_12746:
[----:B------:R-:W-:Y:S05]  /*1d90*/  BSYNC.RECONVERGENT B0 ;  /* 0x0000000000007941 */ /* 0x000fea0003800200 */
.L_x_12744:
        /* <DEDUP_REMOVED lines=35> */
[----:B------:R-:W-:Y:S01]  /*1fd0*/  ISETP.GE.AND P1, PT, R0, RZ, PT ;  /* 0x000000ff0000720c */ /* 0x000fe20003f26270 */
[C---:B------:R-:W-:Y:S01]  /*1fe0*/  IMAD R18, R16.reuse, R167, R18 ;  /* 0x000000a710127224 */ /* 0x040fe200078e0212 */
[----:B------:R-:W-:Y:S01]  /*1ff0*/  ISETP.NE.AND P2, PT, R3, RZ, PT ;  /* 0x000000ff0300720c */ /* 0x000fe20003f45270 */
[----:B------:R-:W-:-:S04]  /*2000*/  IMAD.WIDE.U32 R28, R16, R166, R28 ;  /* 0x000000a6101c7225 */ /* 0x000fc800078e001c */
[----:B------:R-:W-:-:S04]  /*2010*/  @P3 VIADD R20, R20, 0x1 ;  /* 0x0000000114143836 */ /* 0x000fc80000000000 */
[----:B------:R-:W-:Y:S01]  /*2020*/  IMAD.MOV.U32 R0, RZ, RZ, R20 ;  /* 0x000000ffff007224 */ /* 0x000fe200078e0014 */
[----:B------:R-:W-:-:S03]  /*2030*/  IADD3 R21, PT, PT, R29, R18, RZ ;  /* 0x000000121d157210 */ /* 0x000fc60007ffe0ff */
[----:B------:R-:W-:Y:S01]  /*2040*/  @!P1 IMAD.MOV R0, RZ, RZ, -R0 ;  /* 0x000000ffff009224 */ /* 0x000fe200078e0a00 */
[----:B------:R-:W-:Y:S02]  /*2050*/  @!P2 LOP3.LUT R0, RZ, R3, RZ, 0x33, !PT ;  /* 0x00000003ff00a212 */ /* 0x000fe400078e33ff */
[----:B------:R-:W-:Y:S02]  /*2060*/  SHF.R.S32.HI R113, RZ, 0x1f, R178 ;  /* 0x0000001fff717819 */ /* 0x000fe400000114b2 */
[----:B------:R-:W-:Y:S02]  /*2070*/  MOV R20, R28 ;  /* 0x0000001c00147202 */ /* 0x000fe40000000f00 */
        /* <DEDUP_REMOVED lines=8> */
[C---:B------:R-:W-:Y:S01]  /*2100*/  SHF.L.U32 R68, R175.reuse, 0x6, RZ ;  /* 0x00000006af447819 */ /* 0x040fe200000006ff */
[----:B------:R-:W-:-:S02]  /*2110*/  IMAD.SHL.U32 R65, R175, 0x20, RZ ;  /* 0x00000020af417824 */ /* 0x000fc400078e00ff */
[----:B------:R-:W-:Y:S01]  /*2120*/  VIADD R177, R105, 0xffffffff ;  /* 0xffffffff69b17836 */ /* 0x000fe20000000000 */
[--C-:B------:R-:W-:Y:S01]  /*2130*/  SHF.R.U32.HI R58, RZ, 0x1, R175.reuse ;  /* 0x00000001ff3a7819 */ /* 0x100fe200000116af */
[C---:B------:R-:W-:Y:S01]  /*2140*/  IMAD.SHL.U32 R67, R164.reuse, 0x10, RZ ;  /* 0x00000010a4437824 */ /* 0x040fe200078e00ff */
[----:B------:R-:W-:Y:S01]  /*2150*/  SHF.R.U32.HI R61, RZ, 0x4, R175 ;  /* 0x00000004ff3d7819 */ /* 0x000fe200000116af */
[----:B------:R-:W-:Y:S01]  /*2160*/  IMAD.SHL.U32 R59, R177, 0x40, RZ ;  /* 0x00000040b13b7824 */ /* 0x000fe200078e00ff */
[----:B------:R-:W-:Y:S01]  /*2170*/  SHF.L.U64.HI R70, R164, 0x4, R165 ;  /* 0x00000004a4467819 */ /* 0x000fe200000102a5 */
[----:B-1----:R-:W-:Y:S01]  /*2180*/  ULEA UR6, UR6, UR7, 0x18 ;  /* 0x0000000706067291 */ /* 0x002fe2000f8ec0ff */
[C---:B------:R-:W-:Y:S02]  /*2190*/  SHF.L.U64.HI R64, R166.reuse, 0x4, R167 ;  /* 0x00000004a6407819 */ /* 0x040fe400000102a7 */
[----:B------:R-:W-:Y:S02]  /*21a0*/  SHF.L.U32 R63, R166, 0x4, RZ ;  /* 0x00000004a63f7819 */ /* 0x000fe400000006ff */
[----:B------:R-:W-:-:S02]  /*21b0*/  LOP3.LUT R65, R65, 0x7c00, RZ, 0xc0, !PT ;  /* 0x00007c0041417812 */ /* 0x000fc400078ec0ff */
[C---:B------:R-:W-:Y:S02]  /*21c0*/  LOP3.LUT R66, R68.reuse, 0x1c0, RZ, 0xc0, !PT ;  /* 0x000001c044427812 */ /* 0x040fe400078ec0ff */
[----:B------:R-:W-:Y:S02]  /*21d0*/  LOP3.LUT R57, R68, 0x200, RZ, 0xc0, !PT ;  /* 0x0000020044397812 */ /* 0x000fe400078ec0ff */
        /* <DEDUP_REMOVED lines=10> */
[----:B------:R-:W-:-:S03]  /*2280*/  IMAD R7, R23, R178, RZ ;  /* 0x000000b217077224 */ /* 0x000fc600078e02ff */
[----:B------:R-:W-:Y:S01]  /*2290*/  IADD3.X R19, PT, PT, RZ, R17, RZ, P1, !PT ;  /* 0x00000011ff137210 */ /* 0x000fe20000ffe4ff */
[----:B------:R-:W-:Y:S02]  /*22a0*/  IMAD R16, R25, R0, RZ ;  /* 0x0000000019107224 */ /* 0x000fe400078e02ff */
[----:B------:R-:W-:Y:S02]  /*22b0*/  IMAD R7, R22, R113, R7 ;  /* 0x0000007116077224 */ /* 0x000fe400078e0207 */
[----:B------:R-:W-:-:S04]  /*22c0*/  IMAD.WIDE.U32 R22, R178, R22, R18 ;  /* 0x00000016b2167225 */ /* 0x000fc800078e0012 */
[----:B------:R-:W-:Y:S02]  /*22d0*/  IMAD R24, R3, R24, R16 ;  /* 0x0000001803187224 */ /* 0x000fe400078e0210 */
[----:B------:R-:W-:Y:S01]  /*22e0*/  IMAD.WIDE.U32 R16, R5, 0x40, R116 ;  /* 0x0000004005107825 */ /* 0x000fe200078e0074 */
[----:B------:R-:W-:-:S03]  /*22f0*/  IADD3 R23, PT, PT, R23, R7, RZ ;  /* 0x0000000717177210 */ /* 0x000fc60007ffe0ff */
[----:B------:R-:W-:Y:S01]  /*2300*/  IMAD R5, R17, R122, RZ ;  /* 0x0000007a11057224 */ /* 0x000fe200078e02ff */
[----:B------:R-:W-:Y:S01]  /*2310*/  IADD3 R18, P1, PT, R12, R6, RZ ;  /* 0x000000060c127210 */ /* 0x000fe20007f3e0ff */
[----:B------:R-:W-:-:S04]  /*2320*/  IMAD.WIDE.U32 R6, R16, R122, R22 ;  /* 0x0000007a10067225 */ /* 0x000fc800078e0016 */
[----:B------:R-:W-:Y:S02]  /*2330*/  IMAD R5, R16, R123, R5 ;  /* 0x0000007b10057224 */ /* 0x000fe400078e0205 */
[----:B------:R-:W-:-:S03]  /*2340*/  IMAD.IADD R21, R21, 0x1, R24 ;  /* 0x0000000115157824 */ /* 0x000fc600078e0218 */
[----:B------:R-:W-:Y:S02]  /*2350*/  IADD3 R5, PT, PT, R7, R5, RZ ;  /* 0x0000000507057210 */ /* 0x000fe40007ffe0ff */
        /* <DEDUP_REMOVED lines=116> */
.L_x_12800:
        /* <DEDUP_REMOVED lines=20> */
.L_x_12749:
[----:B------:R-:W-:Y:S05]  /*2be0*/  BSYNC.RECONVERGENT B0 ;  /* 0x0000000000007941 */ /* 0x000fea0003800200 */
.L_x_12748:
        /* <DEDUP_REMOVED lines=12> */
.L_x_12751:
[----:B------:R-:W-:Y:S05]  /*2cb0*/  BSYNC.RECONVERGENT B0 ;  /* 0x0000000000007941 */ /* 0x000fea0003800200 */
.L_x_12750:
        /* <DEDUP_REMOVED lines=12> */
.L_x_12753:
[----:B------:R-:W-:Y:S05]  /*2d80*/  BSYNC.RECONVERGENT B0 ;  /* 0x0000000000007941 */ /* 0x000fea0003800200 */
.L_x_12752:
        /* <DEDUP_REMOVED lines=15> */
.L_x_12755:
[----:B------:R-:W-:Y:S05]  /*2e80*/  BSYNC.RECONVERGENT B0 ;  /* 0x0000000000007941 */ /* 0x000fea0003800200 */
.L_x_12754:
        /* <DEDUP_REMOVED lines=20> */
[----:B------:R-:W-:Y:S02]  /*2fd0*/  @!P1 IMAD.MOV.U32 R8, RZ, RZ, R10 ;  /* 0x000000ffff089224 */ /* 0x000fe400078e000a */
[--C-:B------:R-:W-:Y:S03]  /*2fe0*/  @!P1 IMAD.MOV.U32 R83, RZ, RZ, R75.reuse ;  /* 0x000000ffff539224 */ /* 0x100fe600078e004b */
[----:B-1----:R1:W2:Y:S02]  /*2ff0*/  @!P1 LD.E.128 R16, desc[UR4][R8.64] ;  /* 0x0000000408109980 */ /* 0x0022a4000c101d00 */
[----:B-1----:R-:W-:Y:S02]  /*3000*/  @!P0 MOV R8, R10 ;  /* 0x0000000a00088202 */ /* 0x002fe40000000f00 */
[----:B--2---:R1:W-:Y:S04]  /*3010*/  @!P1 ST.E.128 desc[UR4][R82.64], R16 ;  /* 0x0000001052009985 */ /* 0x0043e8000c101d04 */
[----:B------:R-:W2:Y:S01]  /*3020*/  @!P0 LD.E.128 R4, desc[UR4][R8.64+0x80] ;  /* 0x0000800408048980 */ /* 0x000ea2000c101d00 */
[----:B-1----:R-:W-:Y:S05]  /*3030*/  @!P0 IMAD.MOV.U32 R83, RZ, RZ, R75 ;  /* 0x000000ffff538224 */ /* 0x002fea00078e004b */
[----:B--2---:R2:W-:Y:S02]  /*3040*/  @!P0 ST.E.128 desc[UR4][R82.64+0x80], R4 ;  /* 0x0000800452008985 */ /* 0x0045e4000c101d04 */
.L_x_12759:
[----:B------:R-:W-:Y:S05]  /*3050*/  BSYNC.RECONVERGENT B0 ;  /* 0x0000000000007941 */ /* 0x000fea0003800200 */
.L_x_12758:
        /* <DEDUP_REMOVED lines=8> */
[----:B-1----:R-:W3:Y:S04]  /*30e0*/  @!P1 LD.E.128 R16, desc[UR4][R20.64] ;  /* 0x0000000414109980 */ /* 0x002ee8000c101d00 */
[----:B---3--:R3:W-:Y:S04]  /*30f0*/  @!P1 ST.E.128 desc[UR4][R2.64], R16 ;  /* 0x0000001002009985 */ /* 0x0087e8000c101d04 */
[----:B--2---:R-:W2:Y:S04]  /*3100*/  @!P0 LD.E.128 R4, desc[UR4][R20.64+0x80] ;  /* 0x0000800414048980 */ /* 0x004ea8000c101d00 */
[----:B--2---:R3:W-:Y:S02]  /*3110*/  @!P0 ST.E.128 desc[UR4][R2.64+0x80], R4 ;  /* 0x0000800402008985 */ /* 0x0047e4000c101d04 */
.L_x_12761:
[----:B------:R-:W-:Y:S05]  /*3120*/  BSYNC.RECONVERGENT B0 ;  /* 0x0000000000007941 */ /* 0x000fea0003800200 */
.L_x_12760:
        /* <DEDUP_REMOVED lines=8> */
[----:B-1----:R-:W3:Y:S04]  /*31b0*/  @!P1 LD.E.128 R16, desc[UR4][R20.64] ;  /* 0x0000000414109980 */ /* 0x002ee8000c101d00 */
[----:B---3--:R4:W-:Y:S04]  /*31c0*/  @!P1 ST.E.128 desc[UR4][R2.64], R16 ;  /* 0x0000001002009985 */ /* 0x0089e8000c101d04 */
[----:B--2---:R-:W2:Y:S04]  /*31d0*/  @!P0 LD.E.128 R4, desc[UR4][R20.64+0x80] ;  /* 0x0000800414048980 */ /* 0x004ea8000c101d00 */
[----:B--2---:R4:W-:Y:S02]  /*31e0*/  @!P0 ST.E.128 desc[UR4][R2.64+0x80], R4 ;  /* 0x0000800402008985 */ /* 0x0049e4000c101d04 */
.L_x_12763:
[----:B------:R-:W-:Y:S05]  /*31f0*/  BSYNC.RECONVERGENT B0 ;  /* 0x0000000000007941 */ /* 0x000fea0003800200 */
.L_x_12762:
[----:B------:R-:W-:Y:S05]  /*3200*/  @!P3 BRA `(.L_x_12764) ;  /* 0x0000004c00fcb947 */ /* 0x000fea0003800000 */
[----:B------:R-:W-:Y:S01]  /*3210*/  IMAD R0, R121, 0x60, RZ ;  /* 0x0000006079007824 */ /* 0x000fe200078e02ff */
[----:B------:R-:W-:Y:S02]  /*3220*/  MOV R8, R10 ;  /* 0x0000000a00087202 */ /* 0x000fe40000000f00 */
[----:B------:R-:W-:Y:S02]  /*3230*/  ISETP.GE.AND P0, PT, R12, R179, PT ;  /* 0x000000b30c00720c */ /* 0x000fe40003f06270 */
[----:B--2---:R-:W-:Y:S01]  /*3240*/  MOV R83, R75 ;  /* 0x0000004b00537202 */ /* 0x004fe20000000f00 */
[----:B-1-34-:R-:W-:Y:S04]  /*3250*/  IMAD.WIDE.U32 R16, R120, 0x60, R8 ;  /* 0x0000006078107825 */ /* 0x01afe800078e0008 */
[----:B------:R-:W-:Y:S01]  /*3260*/  IMAD.WIDE.U32 R2, R164, 0x60, R82 ;  /* 0x00000060a4027825 */ /* 0x000fe200078e0052 */
[----:B------:R-:W-:Y:S03]  /*3270*/  IADD3 R17, PT, PT, R17, R0, RZ ;  /* 0x0000000011117210 */ /* 0x000fe60007ffe0ff */
[----:B------:R-:W-:Y:S02]  /*3280*/  IMAD R0, R165, 0x60, RZ ;  /* 0x00000060a5007824 */ /* 0x000fe400078e02ff */
[----:B------:R-:W2:Y:S03]  /*3290*/  @!P0 LD.E.128 R4, desc[UR4][R16.64] ;  /* 0x0000000410048980 */ /* 0x000ea6000c101d00 */
        /* <DEDUP_REMOVED lines=8> */
.L_x_12757:
        /* <DEDUP_REMOVED lines=12> */
[----:B------:R-:W-:Y:S02]  /*33e0*/  MOV R8, R10 ;  /* 0x0000000a00087202 */ /* 0x000fe40000000f00 */
[----:B------:R-:W-:Y:S03]  /*33f0*/  MOV R83, R75 ;  /* 0x0000004b00537202 */ /* 0x000fe60000000f00 */
        /* <DEDUP_REMOVED lines=48> */
.L_x_12769:
[----:B------:R-:W-:Y:S05]  /*3700*/  BSYNC.RECONVERGENT B0 ;  /* 0x0000000000007941 */ /* 0x000fea0003800200 */
.L_x_12768:
[----:B------:R-:W-:Y:S05]  /*3710*/  @P1 BRA `(.L_x_12767) ;  /* 0x0000000000cc1947 */ /* 0x000fea0003800000 */
[----:B------:R-:W-:Y:S02]  /*3720*/  ISETP.GE.AND P0, PT, R100, R11, PT ;  /* 0x0000000b6400720c */ /* 0x000fe40003f06270 */
[----:B------:R-:W-:Y:S02]  /*3730*/  MOV R8, R10 ;  /* 0x0000000a00087202 */ /* 0x000fe40000000f00 */
[----:B---3--:R-:W-:Y:S03]  /*3740*/  MOV R83, R75 ;  /* 0x0000004b00537202 */ /* 0x008fe60000000f00 */
        /* <DEDUP_REMOVED lines=48> */
.L_x_12767:
[----:B------:R-:W-:Y:S05]  /*3a50*/  BSYNC.RECONVERGENT B1 ;  /* 0x0000000000017941 */ /* 0x000fea0003800200 */
.L_x_12766:
        /* <DEDUP_REMOVED lines=66> */
.L_x_12773:
[----:B------:R-:W-:Y:S05]  /*3e80*/  BSYNC.RECONVERGENT B0 ;  /* 0x0000000000007941 */ /* 0x000fea0003800200 */
.L_x_12772:
        /* <DEDUP_REMOVED lines=51> */
.L_x_12771:
[----:B------:R-:W-:Y:S05]  /*41c0*/  BSYNC.RECONVERGENT B1 ;  /* 0x0000000000017941 */ /* 0x000fea0003800200 */
.L_x_12770:
        /* <DEDUP_REMOVED lines=64> */
.L_x_12777:
[----:B------:R-:W-:Y:S05]  /*45d0*/  BSYNC.RECONVERGENT B0 ;  /* 0x0000000000007941 */ /* 0x000fea0003800200 */
.L_x_12776:
        /* <DEDUP_REMOVED lines=51> */
.L_x_12775:
[----:B------:R-:W-:Y:S05]  /*4910*/  BSYNC.RECONVERGENT B1 ;  /* 0x0000000000017941 */ /* 0x000fea0003800200 */
.L_x_12774:
[----:B------:R-:W-:Y:S04]  /*4920*/  BSSY.RECONVERGENT B1, `(.L_x_12778) ;  /* 0x0000078000017945 */ /* 0x000fe80003800200 */
[----:B------:R-:W-:Y:S05]  /*4930*/  @!P3 BRA `(.L_x_12779) ;  /* 0x0000000400d8b947 */ /* 0x000fea0003800000 */
[----:B------:R-:W-:Y:S01]  /*4940*/  IMAD.MOV.U32 R8, RZ, RZ, R10 ;  /* 0x000000ffff087224 */ /* 0x000fe200078e000a */
[-C--:B-----5:R-:W-:Y:S01]  /*4950*/  ISETP.GE.AND P4, PT, R12, R41.reuse, PT ;  /* 0x000000290c00720c */ /* 0x0a0fe20003f86270 */
[----:B---34-:R-:W-:Y:S01]  /*4960*/  IMAD.MOV.U32 R83, RZ, RZ, R75 ;  /* 0x000000ffff537224 */ /* 0x018fe200078e004b */
[----:B------:R-:W-:Y:S01]  /*4970*/  LEA R20, P3, R101, R20, 0x6 ;  /* 0x0000001465147211 */ /* 0x000fe200078630ff */
[----:B------:R-:W-:Y:S01]  /*4980*/  IMAD R5, R121, 0x60, RZ ;  /* 0x0000006079057824 */ /* 0x000fe200078e02ff */
[C---:B-1----:R-:W-:Y:S01]  /*4990*/  LEA R34, P0, R101.reuse, R36, 0x6 ;  /* 0x0000002465227211 */ /* 0x042fe200078030ff */
        /* <DEDUP_REMOVED lines=11> */
[----:B------:R-:W3:Y:S11]  /*4a50*/  LD.E.128 R16, desc[UR4][R42.64] ;  /* 0x000000042a107980 */ /* 0x000ef6000c101d00 */
        /* <DEDUP_REMOVED lines=48> */
.L_x_12781:
[----:B------:R-:W-:Y:S05]  /*4d60*/  BSYNC.RECONVERGENT B0 ;  /* 0x0000000000007941 */ /* 0x000fea0003800200 */
.L_x_12780:
[----:B------:R-:W-:Y:S05]  /*4d70*/  @P1 BRA `(.L_x_12779) ;  /* 0x0000000000c81947 */ /* 0x000fea0003800000 */
[----:B------:R-:W-:Y:S01]  /*4d80*/  ISETP.GE.AND P0, PT, R100, R11, PT ;  /* 0x0000000b6400720c */ /* 0x000fe20003f06270 */
[----:B-1----:R-:W3:Y:S11]  /*4d90*/  LD.E.128 R16, desc[UR4][R42.64+0x80] ;  /* 0x000080042a107980 */ /* 0x002ef6000c101d00 */
        /* <DEDUP_REMOVED lines=48> */
.L_x_12779:
[----:B------:R-:W-:Y:S05]  /*50a0*/  BSYNC.RECONVERGENT B1 ;  /* 0x0000000000017941 */ /* 0x000fea0003800200 */
.L_x_12778:
[----:B------:R-:W2:Y:S02]  /*50b0*/  LD.E R3, desc[UR4][R102.64+0xd0] ;  /* 0x0000d00466037980 */ /* 0x000ea4000c101900 */
[----:B--2---:R-:W-:Y:S05]  /*50c0*/  IMAD.U32 R3, R3, -0x20, RZ ;  /* 0xffffffe003037824 */ /* 0x004fea00078e00ff */
[C---:B------:R-:W-:Y:S02]  /*50d0*/  LEA R14, P1, R3.reuse, R14, 0x1 ;  /* 0x0000000e030e7211 */ /* 0x040fe400078208ff */
[C---:B------:R-:W-:Y:S02]  /*50e0*/  LEA R50, P0, R3.reuse, R50, 0x1 ;  /* 0x0000003203327211 */ /* 0x040fe400078008ff */
[C---:B------:R-:W-:Y:S02]  /*50f0*/  LEA.HI.X.SX32 R15, R3.reuse, R15, 0x1, P1 ;  /* 0x0000000f030f7211 */ /* 0x040fe400008f0eff */
[----:B------:R-:W-:Y:S01]  /*5100*/  LEA.HI.X.SX32 R51, R3, R51, 0x1, P0 ;  /* 0x0000003303337211 */ /* 0x000fe200000f0eff */
[----:B------:R-:W-:Y:S05]  /*5110*/  BRA `(.L_x_12764) ;  /* 0x0000003000387947 */ /* 0x000fea0003800000 */
.L_x_12765:
        /* <DEDUP_REMOVED lines=13> */
[----:B------:R-:W-:Y:S02]  /*51f0*/  MOV R8, R10 ;  /* 0x0000000a00087202 */ /* 0x000fe40000000f00 */
[----:B------:R-:W-:Y:S03]  /*5200*/  MOV R83, R75 ;  /* 0x0000004b00537202 */ /* 0x000fe60000000f00 */
        /* <DEDUP_REMOVED lines=85> */
.L_x_12785:
[----:B------:R-:W-:Y:S05]  /*5760*/  BSYNC.RECONVERGENT B0 ;  /* 0x0000000000007941 */ /* 0x000fea0003800200 */
.L_x_12784:
[----:B------:R-:W-:Y:S11]  /*5770*/  ISETP.GE.AND P0, PT, R100, R79, PT ;  /* 0x0000004f6400720c */ /* 0x000ff60003f06270 */
[----:B------:R-:W-:Y:S02]  /*5780*/  @!UPT UIADD3 URZ, UPT, UPT, URZ, URZ, URZ ;  /* 0x000000fffffff290 */ /* 0x000fe4000fffe0ff */
[----:B------:R-:W-:Y:S05]  /*5790*/  @P0 BRA `(.L_x_12783) ;  /* 0x0000000400680947 */ /* 0x000fea0003800000 */
[----:B------:R-:W-:Y:S02]  /*57a0*/  ISETP.GE.AND P0, PT, R100, R11, PT ;  /* 0x0000000b6400720c */ /* 0x000fe40003f06270 */
[----:B------:R-:W-:Y:S02]  /*57b0*/  MOV R8, R10 ;  /* 0x0000000a00087202 */ /* 0x000fe40000000f00 */
[----:B--2---:R-:W-:Y:S03]  /*57c0*/  MOV R83, R75 ;  /* 0x0000004b00537202 */ /* 0x004fe60000000f00 */
[----:B------:R-:W2:Y:S06]  /*57d0*/  LD.E.128 R52, desc[UR4][R8.64+0x80] ;  /* 0x0000800408347980 */ /* 0x000eac000c101d00 */
        /* <DEDUP_REMOVED lines=86> */
.L_x_12783:
[----:B------:R-:W-:Y:S05]  /*5d40*/  BSYNC.RECONVERGENT B1 ;  /* 0x0000000000017941 */ /* 0x000fea0003800200 */
.L_x_12782:
        /* <DEDUP_REMOVED lines=98> */
.L_x_12789:
[----:B------:R-:W-:Y:S05]  /*6370*/  BSYNC.RECONVERGENT B0 ;  /* 0x0000000000007941 */ /* 0x000fea0003800200 */
.L_x_12788:
        /* <DEDUP_REMOVED lines=92> */
.L_x_12787:
[----:B------:R-:W-:Y:S05]  /*6940*/  BSYNC.RECONVERGENT B1 ;  /* 0x0000000000017941 */ /* 0x000fea0003800200 */
.L_x_12786:
        /* <DEDUP_REMOVED lines=98> */
.L_x_12793:
[----:B------:R-:W-:Y:S05]  /*6f70*/  BSYNC.RECONVERGENT B0 ;  /* 0x0000000000007941 */ /* 0x000fea0003800200 */
.L_x_12792:
        /* <DEDUP_REMOVED lines=92> */
.L_x_12791:
[----:B------:R-:W-:Y:S05]  /*7540*/  BSYNC.RECONVERGENT B1 ;  /* 0x0000000000017941 */ /* 0x000fea0003800200 */
.L_x_12790:
[----:B------:R-:W-:Y:S04]  /*7550*/  BSSY.RECONVERGENT B1, `(.L_x_12794) ;  /* 0x00000c2000017945 */ /* 0x000fe80003800200 */
[----:B------:R-:W-:Y:S05]  /*7560*/  @!P3 BRA `(.L_x_12795) ;  /* 0x0000000c0000b947 */ /* 0x000fea0003800000 */
[----:B-----5:R-:W-:Y:S01]  /*7570*/  ISETP.GE.AND P0, PT, R12, R79, PT ;  /* 0x0000004f0c00720c */ /* 0x020fe20003f06270 */
[----:B------:R-:W-:Y:S01]  /*7580*/  IMAD R5, R121, 0x60, RZ ;  /* 0x0000006079057824 */ /* 0x000fe200078e02ff */
[----:B------:R-:W-:Y:S01]  /*7590*/  MOV R8, R10 ;  /* 0x0000000a00087202 */ /* 0x000fe20000000f00 */
[----:B------:R-:W-:Y:S01]  /*75a0*/  IMAD R3, R165, 0x60, RZ ;  /* 0x00000060a5037824 */ /* 0x000fe200078e02ff */
[----:B--23--:R-:W-:Y:S01]  /*75b0*/  MOV R83, R75 ;  /* 0x0000004b00537202 */ /* 0x00cfe20000000f00 */
[----:B------:R-:W-:Y:S01]  /*75c0*/  BSSY.RECONVERGENT B0, `(.L_x_12796) ;  /* 0x0000060000007945 */ /* 0x000fe20003800200 */
[----:B------:R-:W-:Y:S01]  /*75d0*/  ISETP.GE.AND P3, PT, R100, R79, PT ;  /* 0x0000004f6400720c */ /* 0x000fe20003f66270 */
[----:B------:R-:W-:Y:S04]  /*75e0*/  IMAD.WIDE.U32 R24, R120, 0x60, R8 ;  /* 0x0000006078187825 */ /* 0x000fe800078e0008 */
[----:B----4-:R-:W-:Y:S01]  /*75f0*/  IMAD.WIDE.U32 R128, R164, 0x60, R82 ;  /* 0x00000060a4807825 */ /* 0x010fe200078e0052 */
        /* <DEDUP_REMOVED lines=92> */
.L_x_12797:
[----:B------:R-:W-:Y:S05]  /*7bc0*/  BSYNC.RECONVERGENT B0 ;  /* 0x0000000000007941 */ /* 0x000fea0003800200 */
.L_x_12796:
[----:B------:R-:W-:Y:S05]  /*7bd0*/  @P3 BRA `(.L_x_12795) ;  /* 0x0000000400643947 */ /* 0x000fea0003800000 */
[----:B------:R-:W-:Y:S01]  /*7be0*/  ISETP.GE.AND P0, PT, R100, R11, PT ;  /* 0x0000000b6400720c */ /* 0x000fe20003f06270 */
[----:B------:R-:W3:Y:S11]  /*7bf0*/  LD.E.128 R44, desc[UR4][R24.64+0x80] ;  /* 0x00008004182c7980 */ /* 0x000ef6000c101d00 */
[----:B------:R-:W-:Y:S01]  /*7c00*/  @!UPT UIADD3 URZ, UPT, UPT, URZ, URZ, URZ ;  /* 0x000000fffffff290 */ /* 0x000fe2000fffe0ff */
[----:B------:R-:W-:Y:S04]  /*7c10*/  @!P0 ISETP.GT.AND P1, PT, R17, 0x40, PT ;  /* 0x000000401100880c */ /* 0x000fe80003f24270 */
[----:B------:R-:W-:Y:S02]  /*7c20*/  @!P0 SEL R56, R16, RZ, !P1 ;  /* 0x000000ff10388207 */ /* 0x000fe40004800000 */
[----:B--2---:R-:W-:Y:S02]  /*7c30*/  @!P0 SEL R53, R77, RZ, !P1 ;  /* 0x000000ff4d358207 */ /* 0x004fe40004800000 */
        /* <DEDUP_REMOVED lines=12> */
[----:B------:R-:W-:Y:S07]  /*7d00*/  ISETP.GT.AND P1, PT, R17, 0x40, !P0 ;  /* 0x000000401100780c */ /* 0x000fee0004724270 */
[----:B------:R3:W5:Y:S01]  /*7d10*/  @!P0 LD.E.128 R40, desc[UR4][R32.64+0x80] ;  /* 0x0000800420288980 */ /* 0x000762000c101d00 */
[--C-:B--2---:R-:W-:Y:S01]  /*7d20*/  @!P0 HADD2.F32 R28, -RZ, R20.reuse.H0_H0 ;  /* 0x20000014ff1c8230 */ /* 0x104fe20000004100 */
[----:B---3--:R-:W-:Y:S01]  /*7d30*/  @!P0 MOV R32, R44 ;  /* 0x0000002c00208202 */ /* 0x008fe20000000f00 */
        /* <DEDUP_REMOVED lines=67> */
.L_x_12795:
[----:B------:R-:W-:Y:S05]  /*8170*/  BSYNC.RECONVERGENT B1 ;  /* 0x0000000000017941 */ /* 0x000fea0003800200 */
.L_x_12794:
        /* <DEDUP_REMOVED lines=8> */
.L_x_12764:
[----:B------:R-:W-:Y:S05]  /*8200*/  BSYNC.RECONVERGENT B2 ;  /* 0x0000000000027941 */ /* 0x000fea0003800200 */
.L_x_12756:
        /* <DEDUP_REMOVED lines=101> */
.L_x_12799:
[----:B------:R-:W-:Y:S05]  /*8860*/  BSYNC.RECONVERGENT B0 ;  /* 0x0000000000007941 */ /* 0x000fea0003800200 */
.L_x_12798:
[----:B------:R-:W-:Y:S05]  /*8870*/  @P2 BRA `(.L_x_12800) ;  /* 0xffffffa000882947 */ /* 0x000fea000383ffff */
.L_x_12747:
        /* <DEDUP_REMOVED lines=34> */
.L_x_12804:
[----:B------:R-:W-:Y:S05]  /*8aa0*/  BSYNC.RECONVERGENT B0 ;  /* 0x0000000000007941 */ /* 0x000fea0003800200 */
.L_x_12803:
        /* <DEDUP_REMOVED lines=14> */
.L_x_12806:
[----:B------:R-:W-:Y:S05]  /*8b90*/  BSYNC.RECONVERGENT B0 ;  /* 0x0000000000007941 */ /* 0x000fea0003800200 */
.L_x_12805:
        /* <DEDUP_REMOVED lines=16> */
.L_x_12808:
[----:B------:R-:W-:Y:S05]  /*8ca0*/  BSYNC.RECONVERGENT B0 ;  /* 0x0000000000007941 */ /* 0x000fea0003800200 */
.L_x_12807:
        /* <DEDUP_REMOVED lines=16> */
.L_x_12802:
[----:B------:R-:W2:Y:S04]  /*8db0*/  LD.E.64 R4, desc[UR4][R102.64+0xf0] ;  /* 0x0000f00466047980 */ /* 0x000ea8000c101b00 */
[----:B------:R-:W3:Y:S04]  /*8dc0*/  LD.E.U8 R0, desc[UR4][R102.64+0x1b3] ;  /* 0x0001b30466007980 */ /* 0x000ee8000c101100 */
[----:B------:R1:W5:Y:S04]  /*8dd0*/  LD.E.64 R22, desc[UR4][R102.64+0x148] ;  /* 0x0001480466167980 */ /* 0x000368000c101b00 */
[----:B------:R1:W5:Y:S01]  /*8de0*/  LD.E.64 R26, desc[UR4][R102.64+0x150] ;  /* 0x00015004661a7980 */ /* 0x000362000c101b00 */
[----:B--2---:R-:W-:-:S04]  /*8df0*/  ISETP.NE.U32.AND P1, PT, R4, RZ, PT ;  /* 0x000000ff0400720c */ /* 0x004fc80003f25070 */
[----:B------:R-:W-:-:S13]  /*8e00*/  ISETP.NE.AND.EX P1, PT, R5, RZ, PT, P1 ;  /* 0x000000ff0500720c */ /* 0x000fda0003f25310 */
[----:B------:R-:W-:-:S04]  /*8e10*/  @P1 LEA R6, P0, R183, R4, 0x2 ;  /* 0x00000004b7061211 */ /* 0x000fc800078010ff */
[----:B------:R-:W-:Y:S01]  /*8e20*/  @P1 LEA.HI.X R7, R183, R5, RZ, 0x2, P0 ;  /* 0x00000005b7071211 */ /* 0x000fe200000f14ff */
        /* <DEDUP_REMOVED lines=76> */
.L_x_12816:
[----:B------:R-:W-:Y:S05]  /*92f0*/  BSYNC.RECONVERGENT B0 ;  /* 0x0000000000007941 */ /* 0x000fea0003800200 */
.L_x_12815:
[----:B-----5:R-:W-:Y:S01]  /*9300*/  IMAD.MOV.U32 R6, RZ, RZ, R10 ;  /* 0x000000ffff067224 */ /* 0x020fe200078e000a */
[----:B------:R-:W-:Y:S01]  /*9310*/  MOV R4, R8 ;  /* 0x0000000800047202 */ /* 0x000fe20000000f00 */
[----:B------:R-:W-:Y:S01]  /*9320*/  IMAD.MOV.U32 R7, RZ, RZ, R11 ;  /* 0x000000ffff077224 */ /* 0x000fe200078e000b */
[----:B------:R-:W-:Y:S02]  /*9330*/  MOV R5, R9 ;  /* 0x0000000900057202 */ /* 0x000fe40000000f00 */
.L_x_12814:
[----:B------:R-:W-:Y:S05]  /*9340*/  BSYNC.RECONVERGENT B1 ;  /* 0x0000000000017941 */ /* 0x000fea0003800200 */
.L_x_12813:
        /* <DEDUP_REMOVED lines=50> */
.L_x_12818:
[----:B------:R-:W-:Y:S05]  /*9670*/  BSYNC.RECONVERGENT B0 ;  /* 0x0000000000007941 */ /* 0x000fea0003800200 */
.L_x_12817:
[----:B-----5:R3:W-:Y:S02]  /*9680*/  STS.128 [R60+0x2000], R8 ;  /* 0x002000083c007388 */ /* 0x0207e40000000c00 */
.L_x_12812:
[----:B------:R-:W-:Y:S05]  /*9690*/  BSYNC.RECONVERGENT B2 ;  /* 0x0000000000027941 */ /* 0x000fea0003800200 */
.L_x_12811:
        /* <DEDUP_REMOVED lines=54> */
.L_x_12824:
[----:B------:R-:W-:Y:S05]  /*9a00*/  BSYNC.RECONVERGENT B0 ;  /* 0x0000000000007941 */ /* 0x000fea0003800200 */
.L_x_12823:
[----:B-----5:R1:W-:Y:S02]  /*9a10*/  STS.128 [R60+0x800], R8 ;  /* 0x000800083c007388 */ /* 0x0203e40000000c00 */
.L_x_12822:
[----:B------:R-:W-:Y:S05]  /*9a20*/  BSYNC.RECONVERGENT B1 ;  /* 0x0000000000017941 */ /* 0x000fea0003800200 */
.L_x_12821:
        /* <DEDUP_REMOVED lines=47> */
.L_x_12826:
[----:B------:R-:W-:Y:S05]  /*9d20*/  BSYNC.RECONVERGENT B0 ;  /* 0x0000000000007941 */ /* 0x000fea0003800200 */
.L_x_12825:
[----:B-----5:R3:W-:Y:S02]  /*9d30*/  STS.128 [R60+0x2800], R8 ;  /* 0x002800083c007388 */ /* 0x0207e40000000c00 */
.L_x_12820:
[----:B------:R-:W-:Y:S05]  /*9d40*/  BSYNC.RECONVERGENT B2 ;  /* 0x0000000000027941 */ /* 0x000fea0003800200 */
.L_x_12819:
        /* <DEDUP_REMOVED lines=54> */
.L_x_12832:
[----:B------:R-:W-:Y:S05]  /*a0b0*/  BSYNC.RECONVERGENT B0 ;  /* 0x0000000000007941 */ /* 0x000fea0003800200 */
.L_x_12831:
[----:B-----5:R3:W-:Y:S02]  /*a0c0*/  STS.128 [R60+0x1000], R8 ;  /* 0x001000083c007388 */ /* 0x0207e40000000c00 */
.L_x_12830:
[----:B------:R-:W-:Y:S05]  /*a0d0*/  BSYNC.RECONVERGENT B1 ;  /* 0x0000000000017941 */ /* 0x000fea0003800200 */
.L_x_12829:
        /* <DEDUP_REMOVED lines=47> */
.L_x_12834:
[----:B------:R-:W-:Y:S05]  /*a3d0*/  BSYNC.RECONVERGENT B0 ;  /* 0x0000000000007941 */ /* 0x000fea0003800200 */
.L_x_12833:
[----:B-----5:R3:W-:Y:S02]  /*a3e0*/  STS.128 [R60+0x3000], R8 ;  /* 0x003000083c007388 */ /* 0x0207e40000000c00 */
.L_x_12828:
[----:B------:R-:W-:Y:S05]  /*a3f0*/  BSYNC.RECONVERGENT B2 ;  /* 0x0000000000027941 */ /* 0x000fea0003800200 */
.L_x_12827:
        /* <DEDUP_REMOVED lines=55> */
.L_x_12838:
[----:B------:R-:W-:Y:S05]  /*a770*/  BSYNC.RECONVERGENT B0 ;  /* 0x0000000000007941 */ /* 0x000fea0003800200 */
.L_x_12837:
[----:B-----5:R1:W-:Y:S02]  /*a780*/  STS.128 [R60+0x1800], R8 ;  /* 0x001800083c007388 */ /* 0x0203e40000000c00 */
.L_x_12836:
[----:B------:R-:W-:Y:S05]  /*a790*/  BSYNC.RECONVERGENT B1 ;  /* 0x0000000000017941 */ /* 0x000fea0003800200 */
.L_x_12835:
        /* <DEDUP_REMOVED lines=46> */
.L_x_12840:
[----:B------:R-:W-:Y:S05]  /*aa80*/  BSYNC.RECONVERGENT B0 ;  /* 0x0000000000007941 */ /* 0x000fea0003800200 */
.L_x_12839:
[----:B-----5:R3:W-:Y:S01]  /*aa90*/  STS.128 [R60+0x3800], R8 ;  /* 0x003800083c007388 */ /* 0x0207e20000000c00 */
[----:B------:R-:W-:Y:S05]  /*aaa0*/  BRA `(.L_x_12809) ;  /* 0x0000002c00607947 */ /* 0x000fea0003800000 */
.L_x_12810:
        /* <DEDUP_REMOVED lines=95> */
.L_x_12846:
[----:B------:R-:W-:Y:S05]  /*b0a0*/  BSYNC.RECONVERGENT B0 ;  /* 0x0000000000007941 */ /* 0x000fea0003800200 */
.L_x_12845:
[----:B--2--5:R-:W-:Y:S01]  /*b0b0*/  IMAD.MOV.U32 R6, RZ, RZ, R34 ;  /* 0x000000ffff067224 */ /* 0x024fe200078e0022 */
[----:B------:R-:W-:Y:S01]  /*b0c0*/  MOV R4, R32 ;  /* 0x0000002000047202 */ /* 0x000fe20000000f00 */
[----:B------:R-:W-:Y:S01]  /*b0d0*/  IMAD.MOV.U32 R7, RZ, RZ, R35 ;  /* 0x000000ffff077224 */ /* 0x000fe200078e0023 */
[----:B------:R-:W-:Y:S02]  /*b0e0*/  MOV R5, R33 ;  /* 0x0000002100057202 */ /* 0x000fe40000000f00 */
.L_x_12844:
[----:B------:R-:W-:Y:S05]  /*b0f0*/  BSYNC.RECONVERGENT B1 ;  /* 0x0000000000017941 */ /* 0x000fea0003800200 */
.L_x_12843:
        /* <DEDUP_REMOVED lines=86> */
.L_x_12848:
[----:B------:R-:W-:Y:S05]  /*b660*/  BSYNC.RECONVERGENT B0 ;  /* 0x0000000000007941 */ /* 0x000fea0003800200 */
.L_x_12847:
[----:B-----5:R3:W-:Y:S02]  /*b670*/  STS.128 [R60+0x2000], R32 ;  /* 0x002000203c007388 */ /* 0x0207e40000000c00 */
.L_x_12842:
[----:B------:R-:W-:Y:S05]  /*b680*/  BSYNC.RECONVERGENT B2 ;  /* 0x0000000000027941 */ /* 0x000fea0003800200 */
.L_x_12841:
        /* <DEDUP_REMOVED lines=90> */
.L_x_12854:
[----:B------:R-:W-:Y:S05]  /*bc30*/  BSYNC.RECONVERGENT B0 ;  /* 0x0000000000007941 */ /* 0x000fea0003800200 */
.L_x_12853:
[----:B-----5:R1:W-:Y:S02]  /*bc40*/  STS.128 [R60+0x800], R32 ;  /* 0x000800203c007388 */ /* 0x0203e40000000c00 */
.L_x_12852:
[----:B------:R-:W-:Y:S05]  /*bc50*/  BSYNC.RECONVERGENT B1 ;  /* 0x0000000000017941 */ /* 0x000fea0003800200 */
.L_x_12851:
        /* <DEDUP_REMOVED lines=83> */
.L_x_12856:
[----:B------:R-:W-:Y:S05]  /*c190*/  BSYNC.RECONVERGENT B0 ;  /* 0x0000000000007941 */ /* 0x000fea0003800200 */
.L_x_12855:
[----:B-----5:R3:W-:Y:S02]  /*c1a0*/  STS.128 [R60+0x2800], R32 ;  /* 0x002800203c007388 */ /* 0x0207e40000000c00 */
.L_x_12850:
[----:B------:R-:W-:Y:S05]  /*c1b0*/  BSYNC.RECONVERGENT B2 ;  /* 0x0000000000027941 */ /* 0x000fea0003800200 */
.L_x_12849:
        /* <DEDUP_REMOVED lines=90> */
.L_x_12862:
[----:B------:R-:W-:Y:S05]  /*c760*/  BSYNC.RECONVERGENT B0 ;  /* 0x0000000000007941 */ /* 0x000fea0003800200 */
.L_x_12861:
[----:B-----5:R3:W-:Y:S02]  /*c770*/  STS.128 [R60+0x1000], R32 ;  /* 0x001000203c007388 */ /* 0x0207e40000000c00 */
.L_x_12860:
[----:B------:R-:W-:Y:S05]  /*c780*/  BSYNC.RECONVERGENT B1 ;  /* 0x0000000000017941 */ /* 0x000fea0003800200 */
.L_x_12859:
        /* <DEDUP_REMOVED lines=83> */
.L_x_12864:
[----:B------:R-:W-:Y:S05]  /*ccc0*/  BSYNC.RECONVERGENT B0 ;  /* 0x0000000000007941 */ /* 0x000fea0003800200 */
.L_x_12863:
[----:B-----5:R3:W-:Y:S02]  /*ccd0*/  STS.128 [R60+0x3000], R32 ;  /* 0x003000203c007388 */ /* 0x0207e40000000c00 */
.L_x_12858:
[----:B------:R-:W-:Y:S05]  /*cce0*/  BSYNC.RECONVERGENT B2 ;  /* 0x0000000000027941 */ /* 0x000fea0003800200 */
.L_x_12857:
        /* <DEDUP_REMOVED lines=92> */
.L_x_12868:
[----:B------:R-:W-:Y:S05]  /*d2b0*/  BSYNC.RECONVERGENT B0 ;  /* 0x0000000000007941 */ /* 0x000fea0003800200 */
.L_x_12867:
[----:B-----5:R1:W-:Y:S02]  /*d2c0*/  STS.128 [R60+0x1800], R28 ;  /* 0x0018001c3c007388 */ /* 0x0203e40000000c00 */
.L_x_12866:
[----:B------:R-:W-:Y:S05]  /*d2d0*/  BSYNC.RECONVERGENT B1 ;  /* 0x0000000000017941 */ /* 0x000fea0003800200 */
.L_x_12865:
        /* <DEDUP_REMOVED lines=83> */
.L_x_12870:
[----:B------:R-:W-:Y:S05]  /*d810*/  BSYNC.RECONVERGENT B0 ;  /* 0x0000000000007941 */ /* 0x000fea0003800200 */
.L_x_12869:
[----:B-----5:R1:W-:Y:S02]  /*d820*/  STS.128 [R60+0x3800], R28 ;  /* 0x0038001c3c007388 */ /* 0x0203e40000000c00 */
.L_x_12809:
[----:B------:R-:W-:Y:S05]  /*d830*/  BSYNC.RECONVERGENT B3 ;  /* 0x0000000000037941 */ /* 0x000fea0003800200 */
.L_x_12801:
        /* <DEDUP_REMOVED lines=26> */
.L_x_12872:
[----:B------:R-:W-:Y:S05]  /*d9e0*/  BSYNC.RECONVERGENT B0 ;  /* 0x0000000000007941 */ /* 0x000fea0003800200 */
.L_x_12871:
        /* <DEDUP_REMOVED lines=14> */
.L_x_12874:
[----:B------:R-:W-:Y:S05]  /*dad0*/  BSYNC.RECONVERGENT B0 ;  /* 0x0000000000007941 */ /* 0x000fea0003800200 */
.L_x_12873:
        /* <DEDUP_REMOVED lines=16> */
.L_x_12876:
[----:B------:R-:W-:Y:S05]  /*dbe0*/  BSYNC.RECONVERGENT B0 ;  /* 0x0000000000007941 */ /* 0x000fea0003800200 */
.L_x_12875:
        /* <DEDUP_REMOVED lines=16> */
.L_x_12878:
[----:B------:R-:W-:Y:S05]  /*dcf0*/  BSYNC.RECONVERGENT B0 ;  /* 0x0000000000007941 */ /* 0x000fea0003800200 */
.L_x_12877:
        /* <DEDUP_REMOVED lines=32> */
.L_x_12880:
[----:B------:R2:W-:Y:S04]  /*df00*/  STS.128 [R60+0x8000], RZ ;  /* 0x008000ff3c007388 */ /* 0x0005e80000000c00 */
[----:B------:R2:W-:Y:S02]  /*df10*/  STS.128 [R60+0xa000], RZ ;  /* 0x00a000ff3c007388 */ /* 0x0005e40000000c00 */
.L_x_12881:
[----:B------:R-:W-:Y:S05]  /*df20*/  BSYNC.RECONVERGENT B0 ;  /* 0x0000000000007941 */ /* 0x000fea0003800200 */
.L_x_12879:
        /* <DEDUP_REMOVED lines=21> */
.L_x_12883:
[----:B------:R-:W-:Y:S05]  /*e080*/  BSYNC.RECONVERGENT B0 ;  /* 0x0000000000007941 */ /* 0x000fea0003800200 */
.L_x_12882:
        /* <DEDUP_REMOVED lines=18> */
.L_x_12885:
[----:B------:R-:W-:Y:S05]  /*e1b0*/  BSYNC.RECONVERGENT B0 ;  /* 0x0000000000007941 */ /* 0x000fea0003800200 */
.L_x_12884:
        /* <DEDUP_REMOVED lines=18> */
.L_x_12887:
[----:B------:R-:W-:Y:S05]  /*e2e0*/  BSYNC.RECONVERGENT B0 ;  /* 0x0000000000007941 */ /* 0x000fea0003800200 */
.L_x_12886:
[----:B------:R-:W5:Y:S01]  /*e2f0*/  LD.E R7, desc[UR4][R102.64+0x18c] ;  /* 0x00018c0466077980 */ /* 0x000f62000c101900 */
[----:B------:R-:W2:Y:S01]  /*e300*/  S2UR UR6, SR_CgaCtaId ;  /* 0x00000000000679c3 */ /* 0x000ea20000008800 */
[C---:B----4-:R-:W-:Y:S01]  /*e310*/  LOP3.LUT R3, R66.reuse, 0x8, R58, 0xf8, !PT ;  /* 0x0000000842037812 */ /* 0x050fe200078ef83a */
[----:B------:R-:W-:Y:S01]  /*e320*/  UMOV UR7, 0x400 ;  /* 0x0000040000077882 */ /* 0x000fe20000000000 */
[----:B------:R-:W-:Y:S01]  /*e330*/  LOP3.LUT R65, R65, 0x200, R68, 0xf8, !PT ;  /* 0x0000020041417812 */ /* 0x000fe200078ef844 */
[----:B------:R-:W0:Y:S01]  /*e340*/  LDGDEPBAR ;  /* 0x00000000000079af */ /* 0x000e220000000000 */
[----:B-1----:R-:W-:Y:S01]  /*e350*/  LOP3.LUT R9, R66, 0x8, R175, 0x78, !PT ;  /* 0x0000000842097812 */ /* 0x002fe200078e78af */
[----:B------:R-:W-:Y:S01]  /*e360*/  BSSY.RECONVERGENT B1, `(.L_x_12888) ;  /* 0x0000142000017945 */ /* 0x000fe20003800200 */
[----:B------:R-:W-:Y:S02]  /*e370*/  SHF.L.U32 R61, R61, 0xa, RZ ;  /* 0x0000000a3d3d7819 */ /* 0x000fe400000006ff */
[----:B------:R-:W-:-:S02]  /*e380*/  LOP3.LUT R14, R3, 0x38, R62, 0x78, !PT ;  /* 0x00000038030e7812 */ /* 0x000fc400078e783e */
[----:B------:R-:W-:Y:S02]  /*e390*/  LOP3.LUT R3, R9, 0x38, R62, 0x78, !PT ;  /* 0x0000003809037812 */ /* 0x000fe400078e783e */
[----:B------:R-:W-:Y:S02]  /*e3a0*/  LOP3.LUT R2, R61, 0x400, RZ, 0xc0, !PT ;  /* 0x000004003d027812 */ /* 0x000fe400078ec0ff */
[----:B------:R-:W-:Y:S02]  /*e3b0*/  IADD3 R159, PT, PT, R14, R65, RZ ;  /* 0x000000410e9f7210 */ /* 0x000fe40007ffe0ff */
[----:B------:R-:W-:Y:S02]  /*e3c0*/  LEA R3, R3, R2, 0x1 ;  /* 0x0000000203037211 */ /* 0x000fe400078e08ff */
[----:B------:R-:W-:Y:S02]  /*e3d0*/  R2P PR, R175, 0x6 ;  /* 0x00000006af007804 */ /* 0x000fe40000000000 */
[----:B------:R-:W-:-:S02]  /*e3e0*/  MOV R2, 0x20 ;  /* 0x0000002000027802 */ /* 0x000fc40000000f00 */
[----:B------:R-:W-:Y:S01]  /*e3f0*/  MOV R4, 0x40 ;  /* 0x0000004000047802 */ /* 0x000fe20000000f00 */
[----:B--2---:R-:W-:Y:S01]  /*e400*/  ULEA UR6, UR6, UR7, 0x18 ;  /* 0x0000000706067291 */ /* 0x004fe2000f8ec0ff */
[----:B------:R-:W-:Y:S02]  /*e410*/  SEL R2, R2, 0xffffffe0, !P1 ;  /* 0xffffffe002027807 */ /* 0x000fe40004800000 */
[----:B------:R-:W-:Y:S02]  /*e420*/  SEL R4, R4, 0xffffffc0, !P2 ;  /* 0xffffffc004047807 */ /* 0x000fe40005000000 */
[----:B------:R-:W-:Y:S02]  /*e430*/  ISETP.GT.AND P0, PT, R177, R168, PT ;  /* 0x000000a8b100720c */ /* 0x000fe40003f04270 */
[----:B------:R-:W-:Y:S02]  /*e440*/  LEA R159, R159, UR6, 0x1 ;  /* 0x000000069f9f7c11 */ /* 0x000fe4000f8e08ff */
[----:B------:R-:W-:Y:S01]  /*e450*/  LDSM.16.M88.4 R36, [R3+UR6+0x4000] ;  /* 0x004000060324783b */ /* 0x000fe20008000200 */
[----:B------:R-:W-:-:S02]  /*e460*/  IADD3 R158, PT, PT, R3, UR6, RZ ;  /* 0x00000006039e7c10 */ /* 0x000fc4000fffe0ff */
[CC--:B------:R-:W-:Y:S01]  /*e470*/  IADD3 R157, PT, PT, R159.reuse, R2.reuse, RZ ;  /* 0x000000029f9d7210 */ /* 0x0c0fe20007ffe0ff */
[----:B------:R-:W1:Y:S01]  /*e480*/  LDSM.16.M88.4 R48, [R159] ;  /* 0x000000009f30783b */ /* 0x000e620000000200 */
[C---:B------:R-:W-:Y:S02]  /*e490*/  IADD3 R154, PT, PT, R158.reuse, R2, RZ ;  /* 0x000000029e9a7210 */ /* 0x040fe40007ffe0ff */
[-C--:B------:R-:W-:Y:S01]  /*e4a0*/  IADD3 R156, PT, PT, R159, R4.reuse, RZ ;  /* 0x000000049f9c7210 */ /* 0x080fe20007ffe0ff */
[----:B------:R-:W2:Y:S01]  /*e4b0*/  LDSM.16.M88.4 R72, [R3+UR6+0x4800] ;  /* 0x004800060348783b */ /* 0x000ea20008000200 */
[----:B------:R-:W-:Y:S02]  /*e4c0*/  IADD3 R153, PT, PT, R158, R4, RZ ;  /* 0x000000049e997210 */ /* 0x000fe40007ffe0ff */
[C---:B------:R-:W-:Y:S01]  /*e4d0*/  IADD3 R155, PT, PT, R2.reuse, R156, RZ ;  /* 0x0000009c029b7210 */ /* 0x040fe20007ffe0ff */
[----:B------:R-:W4:Y:S01]  /*e4e0*/  LDSM.16.M88.4 R64, [R3+UR6+0x5000] ;  /* 0x005000060340783b */ /* 0x000f220008000200 */
[----:B------:R-:W-:-:S03]  /*e4f0*/  IADD3 R152, PT, PT, R2, R153, RZ ;  /* 0x0000009902987210 */ /* 0x000fc60007ffe0ff */
[----:B------:R-:W3:Y:S04]  /*e500*/  LDSM.16.M88.4 R16, [R3+UR6+0x5800] ;  /* 0x005800060310783b */ /* 0x000ee80008000200 */
[----:B------:R-:W-:Y:S04]  /*e510*/  LDSM.16.M88.4 R8, [R157] ;  /* 0x000000009d08783b */ /* 0x000fe80000000200 */
[----:B------:R-:W3:Y:S04]  /*e520*/  LDSM.16.M88.4 R40, [R154+0x4000] ;  /* 0x004000009a28783b */ /* 0x000ee80000000200 */
[----:B------:R-:W3:Y:S04]  /*e530*/  LDSM.16.M88.4 R44, [R154+0x5000] ;  /* 0x005000009a2c783b */ /* 0x000ee80000000200 */
[----:B------:R-:W3:Y:S04]  /*e540*/  LDSM.16.M88.4 R76, [R154+0x4800] ;  /* 0x004800009a4c783b */ /* 0x000ee80000000200 */
[----:B------:R-:W3:Y:S04]  /*e550*/  LDSM.16.M88.4 R28, [R154+0x5800] ;  /* 0x005800009a1c783b */ /* 0x000ee80000000200 */
[----:B------:R-:W-:Y:S01]  /*e560*/  LDSM.16.M88.4 R24, [R153+0x4000] ;  /* 0x004000009918783b */ /* 0x000fe20000000200 */
[C---:B-1----:R-:W-:Y:S03]  /*e570*/  HMMA.16816.F32 R20, R48.reuse, R36, RZ ;  /* 0x000000243014723c */ /* 0x042fe600000018ff */
[----:B------:R-:W-:Y:S04]  /*e580*/  LDSM.16.M88.4 R84, [R153+0x5000] ;  /* 0x005000009954783b */ /* 0x000fe80000000200 */
[----:B------:R-:W-:Y:S01]  /*e590*/  LDSM.16.M88.4 R80, [R159+0x2000] ;  /* 0x002000009f50783b */ /* 0x000fe20000000200 */
[C---:B------:R-:W-:Y:S03]  /*e5a0*/  HMMA.16816.F32 R36, R48.reuse, R38, RZ ;  /* 0x000000263024723c */ /* 0x040fe600000018ff */
[----:B------:R-:W-:Y:S05]  /*e5b0*/  LDSM.16.M88.4 R88, [R154+0x6000] ;  /* 0x006000009a58783b */ /* 0x000fea0000000200 */
[C---:B--2---:R-:W-:Y:S08]  /*e5c0*/  HMMA.16816.F32 R32, R48.reuse, R72, RZ ;  /* 0x000000483020723c */ /* 0x044ff000000018ff */
[C---:B----4-:R-:W-:Y:S08]  /*e5d0*/  HMMA.16816.F32 R68, R48.reuse, R64, RZ ;  /* 0x000000403044723c */ /* 0x050ff000000018ff */
[C---:B------:R-:W-:Y:S08]  /*e5e0*/  HMMA.16816.F32 R72, R48.reuse, R74, RZ ;  /* 0x0000004a3048723c */ /* 0x040ff000000018ff */
[C---:B------:R-:W-:Y:S08]  /*e5f0*/  HMMA.16816.F32 R64, R48.reuse, R66, RZ ;  /* 0x000000423040723c */ /* 0x040ff000000018ff */
[C---:B---3--:R-:W-:Y:S08]  /*e600*/  HMMA.16816.F32 R52, R48.reuse, R16, RZ ;  /* 0x000000103034723c */ /* 0x048ff000000018ff */
        /* <DEDUP_REMOVED lines=20> */
[----:B------:R-:W2:Y:S07]  /*e750*/  LDSM.16.M88.4 R40, [R3+UR6+0x6000] ;  /* 0x006000060328783b */ /* 0x000eae0008000200 */
[C---:B------:R-:W-:Y:S08]  /*e760*/  HMMA.16816.F32 R68, R16.reuse, R84, R68 ;  /* 0x000000541044723c */ /* 0x040ff00000001844 */
[C---:B------:R-:W-:Y:S01]  /*e770*/  HMMA.16816.F32 R64, R16.reuse, R86, R64 ;  /* 0x000000561040723c */ /* 0x040fe20000001840 */
[----:B------:R-:W-:Y:S07]  /*e780*/  LDSM.16.M88.4 R84, [R3+UR6+0x6800] ;  /* 0x006800060354783b */ /* 0x000fee0008000200 */
        /* <DEDUP_REMOVED lines=15> */
[----:B------:R-:W-:Y:S07]  /*e880*/  LDSM.16.M88.4 R76, [R3+UR6+0x7000] ;  /* 0x00700006034c783b */ /* 0x000fee0008000200 */
        /* <DEDUP_REMOVED lines=9> */
[----:B------:R-:W1:Y:S07]  /*e920*/  LDSM.16.M88.4 R24, [R3+UR6+0x7800] ;  /* 0x007800060318783b */ /* 0x000e6e0008000200 */
[----:B------:R-:W-:Y:S08]  /*e930*/  HMMA.16816.F32 R72, R80, R86, R72 ;  /* 0x000000565048723c */ /* 0x000ff00000001848 */
[C---:B--2---:R-:W-:Y:S08]  /*e940*/  HMMA.16816.F32 R20, R16.reuse, R8, R20 ;  /* 0x000000081014723c */ /* 0x044ff00000001814 */
[----:B------:R-:W-:Y:S01]  /*e950*/  HMMA.16816.F32 R36, R16, R10, R36 ;  /* 0x0000000a1024723c */ /* 0x000fe20000001824 */
[----:B------:R-:W2:Y:S07]  /*e960*/  LDSM.16.M88.4 R8, [R154+0x7000] ;  /* 0x007000009a08783b */ /* 0x000eae0000000200 */
        /* <DEDUP_REMOVED lines=9> */
[-C--:B------:R-:W-:Y:S01]  /*ea00*/  FMUL.FTZ R39, R39, R7.reuse ;  /* 0x0000000727277220 */ /* 0x080fe20000410000 */
[----:B------:R-:W-:Y:S02]  /*ea10*/  LDSM.16.M88.4 R32, [R152+0x6800] ;  /* 0x006800009820783b */ /* 0x000fe40000000200 */
[----:B------:R-:W-:Y:S02]  /*ea20*/  HMMA.16816.F32 R64, R80, R78, R64 ;  /* 0x0000004e5040723c */ /* 0x000fe40000001840 */
[----:B------:R-:W2:Y:S06]  /*ea30*/  MUFU.TANH R61, R61 ;  /* 0x0000003d003d7308 */ /* 0x000eac0000002400 */
[----:B------:R-:W-:Y:S01]  /*ea40*/  HMMA.16816.F32 R72, R44, R42, R72 ;  /* 0x0000002a2c48723c */ /* 0x000fe20000001848 */
[----:B------:R-:W5:Y:S01]  /*ea50*/  LDSM.16.M88.4 R40, [R154+0x7800] ;  /* 0x007800009a28783b */ /* 0x000f620000000200 */
[----:B------:R-:W3:Y:S06]  /*ea60*/  MUFU.TANH R63, R63 ;  /* 0x0000003f003f7308 */ /* 0x000eec0000002400 */
        /* <DEDUP_REMOVED lines=18> */
[----:B------:R-:W-:Y:S05]  /*eb90*/  HMMA.16816.F32 R88, R16, R32, R88 ;  /* 0x000000201058723c */ /* 0x000fea0000001858 */
        /* <DEDUP_REMOVED lines=11> */
[----:B------:R-:W1:Y:S01]  /*ec50*/  MUFU.TANH R79, R79 ;  /* 0x0000004f004f7308 */ /* 0x000e620000002400 */
[C---:B---3--:R-:W-:Y:S07]  /*ec60*/  HMMA.16816.F32 R84, R16.reuse, R68, R84 ;  /* 0x000000441054723c */ /* 0x048fee0000001854 */
[----:B------:R-:W3:Y:S01]  /*ec70*/  MUFU.TANH R35, R35 ;  /* 0x0000002300237308 */ /* 0x000ee20000002400 */
        /* <DEDUP_REMOVED lines=60> */
.L_x_12891:
[----:B------:R-:W2:Y:S01]  /*f040*/  LD.E R22, desc[UR4][R102.64+0x170] ;  /* 0x0001700466167980 */ /* 0x000ea2000c101900 */
[C---:B------:R-:W-:Y:S02]  /*f050*/  IADD3 R18, PT, PT, R59.reuse, -0x40, RZ ;  /* 0xffffffc03b127810 */ /* 0x040fe40007ffe0ff */
[----:B------:R-:W-:Y:S01]  /*f060*/  IABS R51, R59 ;  /* 0x0000003b00337213 */ /* 0x000fe20000000000 */
[----:B-1----:R-:W3:Y:S01]  /*f070*/  LD.E.64 R72, desc[UR4][R102.64+0x20] ;  /* 0x0000200466487980 */ /* 0x002ee2000c101b00 */
        /* <DEDUP_REMOVED lines=56> */
.L_x_12892:
[----:B------:R-:W-:Y:S05]  /*f400*/  BSYNC.RECONVERGENT B0 ;  /* 0x0000000000007941 */ /* 0x000fea0003800200 */
.L_x_12890:
[-C--:B------:R-:W-:Y:S01]  /*f410*/  ISETP.GE.AND P1, PT, R12, R179.reuse, PT ;  /* 0x000000b30c00720c */ /* 0x080fe20003f26270 */
[----:B------:R-:W-:Y:S01]  /*f420*/  IMAD.SHL.U32 R3, R164, 0x20, RZ ;  /* 0x00000020a4037824 */ /* 0x000fe200078e00ff */
[----:B------:R-:W-:Y:S02]  /*f430*/  ISETP.GE.AND P0, PT, R100, R179, PT ;  /* 0x000000b36400720c */ /* 0x000fe40003f06270 */
[----:B------:R-:W-:Y:S02]  /*f440*/  IADD3 R12, P2, PT, R5, R170, RZ ;  /* 0x000000aa050c7210 */ /* 0x000fe40007f5e0ff */
[----:B------:R-:W-:Y:S02]  /*f450*/  SHF.L.U64.HI R5, R164, 0x5, R165 ;  /* 0x00000005a4057819 */ /* 0x000fe400000102a5 */
[----:B-1----:R-:W-:Y:S01]  /*f460*/  IADD3 R50, P3, PT, R3, R12, RZ ;  /* 0x0000000c03327210 */ /* 0x002fe20007f7e0ff */
        /* <DEDUP_REMOVED lines=49> */
.L_x_12889:
[----:B------:R-:W-:Y:S05]  /*f780*/  BSYNC.RECONVERGENT B1 ;  /* 0x0000000000017941 */ /* 0x000fea0003800200 */
.L_x_12888:
        /* <DEDUP_REMOVED lines=8> */
[C---:B------:R-:W-:Y:S02]  /*f810*/  VIADD R5, R20.reuse, 0x8 ;  /* 0x0000000814057836 */ /* 0x040fe40000000000 */
[----:B------:R-:W-:Y:S02]  /*f820*/  IMAD.IADD R13, R13, 0x1, R106 ;  /* 0x000000010d0d7824 */ /* 0x000fe400078e026a */
[C---:B------:R-:W-:Y:S02]  /*f830*/  VIADD R18, R20.reuse, 0x9 ;  /* 0x0000000914127836 */ /* 0x040fe40000000000 */
[C---:B------:R-:W-:Y:S02]  /*f840*/  IMAD.IADD R8, R13.reuse, 0x1, -R5 ;  /* 0x000000010d087824 */ /* 0x040fe400078e0a05 */
[----:B------:R-:W-:Y:S02]  /*f850*/  VIADD R32, R20, 0x11 ;  /* 0x0000001114207836 */ /* 0x000fe40000000000 */
[C---:B------:R-:W-:Y:S01]  /*f860*/  IMAD.IADD R22, R13.reuse, 0x1, -R18 ;  /* 0x000000010d167824 */ /* 0x040fe200078e0a12 */
[----:B------:R-:W-:Y:S01]  /*f870*/  IABS R8, R8 ;  /* 0x0000000800087213 */ /* 0x000fe20000000000 */
[----:B------:R-:W-:-:S02]  /*f880*/  IMAD.IADD R12, R13, 0x1, -R32 ;  /* 0x000000010d0c7824 */ /* 0x000fc400078e0a20 */
[----:B------:R-:W-:Y:S01]  /*f890*/  VIADD R36, R20, 0x20 ;  /* 0x0000002014247836 */ /* 0x000fe20000000000 */
[----:B------:R-:W-:Y:S02]  /*f8a0*/  I2FP.F32.S32 R8, R8 ;  /* 0x0000000800087245 */ /* 0x000fe40000201400 */
[----:B------:R-:W-:Y:S02]  /*f8b0*/  IABS R22, R22 ;  /* 0x0000001600167213 */ /* 0x000fe40000000000 */
[----:B------:R-:W-:Y:S01]  /*f8c0*/  IABS R12, R12 ;  /* 0x0000000c000c7213 */ /* 0x000fe20000000000 */
[----:B------:R-:W-:Y:S01]  /*f8d0*/  IMAD.IADD R30, R13, 0x1, -R36 ;  /* 0x000000010d1e7824 */ /* 0x000fe200078e0a24 */
[----:B------:R-:W-:Y:S01]  /*f8e0*/  ISETP.GE.AND P6, PT, R5, R106, PT ;  /* 0x0000006a0500720c */ /* 0x000fe20003fc6270 */
[C---:B------:R-:W-:Y:S01]  /*f8f0*/  FFMA.FTZ R5, -R0.reuse, R8, R25 ;  /* 0x0000000800057223 */ /* 0x040fe20000010119 */
[----:B------:R-:W-:Y:S02]  /*f900*/  I2FP.F32.S32 R22, R22 ;  /* 0x0000001600167245 */ /* 0x000fe40000201400 */
[----:B------:R-:W-:Y:S01]  /*f910*/  I2FP.F32.S32 R12, R12 ;  /* 0x0000000c000c7245 */ /* 0x000fe20000201400 */
[C---:B------:R-:W-:Y:S01]  /*f920*/  VIADD R25, R13.reuse, 0x8 ;  /* 0x000000080d197836 */ /* 0x040fe20000000000 */
[----:B------:R-:W-:Y:S01]  /*f930*/  IABS R30, R30 ;  /* 0x0000001e001e7213 */ /* 0x000fe20000000000 */
[----:B------:R-:W-:Y:S01]  /*f940*/  FFMA.FTZ R22, -R0, R22, R33 ;  /* 0x0000001600167223 */ /* 0x000fe20000010121 */
[----:B------:R-:W-:-:S02]  /*f950*/  IMAD.IADD R33, R13, 0x1, -R20 ;  /* 0x000000010d217824 */ /* 0x000fc400078e0a14 */
[----:B------:R-:W-:Y:S01]  /*f960*/  FFMA.FTZ R12, -R0, R12, R35 ;  /* 0x0000000c000c7223 */ /* 0x000fe20000010123 */
[C---:B------:R-:W-:Y:S01]  /*f970*/  IMAD.IADD R35, R25.reuse, 0x1, -R20 ;  /* 0x0000000119237824 */ /* 0x040fe200078e0a14 */
[----:B------:R-:W-:Y:S01]  /*f980*/  ISETP.GE.AND P5, PT, R18, R106, PT ;  /* 0x0000006a1200720c */ /* 0x000fe20003fa6270 */
[----:B------:R-:W-:Y:S01]  /*f990*/  IMAD.IADD R18, R25, 0x1, -R18 ;  /* 0x0000000119127824 */ /* 0x000fe200078e0a12 */
[----:B------:R-:W-:Y:S02]  /*f9a0*/  I2FP.F32.S32 R30, R30 ;  /* 0x0000001e001e7245 */ /* 0x000fe40000201400 */
[----:B------:R-:W-:Y:S02]  /*f9b0*/  IABS R33, R33 ;  /* 0x0000002100217213 */ /* 0x000fe40000000000 */
[----:B------:R-:W-:Y:S01]  /*f9c0*/  IABS R35, R35 ;  /* 0x0000002300237213 */ /* 0x000fe20000000000 */
[----:B-1----:R-:W-:Y:S01]  /*f9d0*/  FFMA.FTZ R71, -R0, R30, R71 ;  /* 0x0000001e00477223 */ /* 0x002fe20000010147 */
[----:B------:R-:W-:-:S02]  /*f9e0*/  IABS R18, R18 ;  /* 0x0000001200127213 */ /* 0x000fc40000000000 */
[----:B------:R-:W-:Y:S02]  /*f9f0*/  I2FP.F32.S32 R33, R33 ;  /* 0x0000002100217245 */ /* 0x000fe40000201400 */
[----:B------:R-:W-:Y:S01]  /*fa00*/  I2FP.F32.S32 R30, R35 ;  /* 0x00000023001e7245 */ /* 0x000fe20000201400 */
[----:B------:R-:W-:Y:S01]  /*fa10*/  VIADD R6, R20, 0x1 ;  /* 0x0000000114067836 */ /* 0x000fe20000000000 */
[----:B------:R-:W-:Y:S01]  /*fa20*/  I2FP.F32.S32 R18, R18 ;  /* 0x0000001200127245 */ /* 0x000fe20000201400 */
[----:B------:R-:W-:Y:S01]  /*fa30*/  FFMA.FTZ R15, -R0, R33, R15 ;  /* 0x00000021000f7223 */ /* 0x000fe2000001010f */
[----:B------:R-:W-:Y:S02]  /*fa40*/  VIADD R24, R20, 0x19 ;  /* 0x0000001914187836 */ /* 0x000fe40000000000 */
[----:B------:R-:W-:Y:S01]  /*fa50*/  FFMA.FTZ R63, -R0, R30, R63 ;  /* 0x0000001e003f7223 */ /* 0x000fe2000001013f */
[-C--:B------:R-:W-:Y:S01]  /*fa60*/  ISETP.GE.AND P1, PT, R20, R106.reuse, PT ;  /* 0x0000006a1400720c */ /* 0x080fe20003f26270 */
[----:B------:R-:W-:Y:S01]  /*fa70*/  IMAD.IADD R26, R13, 0x1, -R6 ;  /* 0x000000010d1a7824 */ /* 0x000fe200078e0a06 */
[----:B------:R-:W-:Y:S01]  /*fa80*/  ISETP.GE.AND P0, PT, R6, R106, PT ;  /* 0x0000006a0600720c */ /* 0x000fe20003f06270 */
[----:B------:R-:W-:-:S02]  /*fa90*/  VIADD R34, R20, 0x10 ;  /* 0x0000001014227836 */ /* 0x000fc40000000000 */
[----:B------:R-:W-:Y:S01]  /*faa0*/  FFMA.FTZ R39, -R0, R18, R39 ;  /* 0x0000001200277223 */ /* 0x000fe20000010127 */
[----:B------:R-:W-:Y:S01]  /*fab0*/  IMAD.IADD R6, R25, 0x1, -R6 ;  /* 0x0000000119067824 */ /* 0x000fe200078e0a06 */
[----:B------:R-:W-:Y:S01]  /*fac0*/  FSEL R30, R15, -INF , !P1 ;  /* 0xff8000000f1e7808 */ /* 0x000fe20004800000 */
[----:B------:R-:W-:Y:S01]  /*fad0*/  VIADD R28, R20, 0x18 ;  /* 0x00000018141c7836 */ /* 0x000fe20000000000 */
[----:B------:R-:W-:Y:S01]  /*fae0*/  FSEL R18, R63, -INF , !P1 ;  /* 0xff8000003f127808 */ /* 0x000fe20004800000 */
[--C-:B------:R-:W-:Y:S01]  /*faf0*/  IMAD.IADD R8, R13, 0x1, -R24.reuse ;  /* 0x000000010d087824 */ /* 0x100fe200078e0a18 */
[-C--:B------:R-:W-:Y:S01]  /*fb00*/  ISETP.GE.AND P1, PT, R24, R106.reuse, PT ;  /* 0x0000006a1800720c */ /* 0x080fe20003f26270 */
[----:B------:R-:W-:Y:S01]  /*fb10*/  IMAD.IADD R24, R25, 0x1, -R24 ;  /* 0x0000000119187824 */ /* 0x000fe200078e0a18 */
[----:B------:R-:W-:Y:S01]  /*fb20*/  ISETP.GE.AND P4, PT, R34, R106, PT ;  /* 0x0000006a2200720c */ /* 0x000fe20003f86270 */
[--C-:B------:R-:W-:Y:S01]  /*fb30*/  IMAD.IADD R16, R13, 0x1, -R34.reuse ;  /* 0x000000010d107824 */ /* 0x100fe200078e0a22 */
[----:B------:R-:W-:Y:S01]  /*fb40*/  IABS R26, R26 ;  /* 0x0000001a001a7213 */ /* 0x000fe20000000000 */
[C---:B------:R-:W-:Y:S01]  /*fb50*/  IMAD.IADD R46, R25.reuse, 0x1, -R34 ;  /* 0x00000001192e7824 */ /* 0x040fe200078e0a22 */
[----:B------:R-:W-:Y:S01]  /*fb60*/  IABS R6, R6 ;  /* 0x0000000600067213 */ /* 0x000fe20000000000 */
[C---:B------:R-:W-:Y:S01]  /*fb70*/  IMAD.IADD R15, R25.reuse, 0x1, -R32 ;  /* 0x00000001190f7824 */ /* 0x040fe200078e0a20 */
[----:B------:R-:W-:Y:S01]  /*fb80*/  ISETP.GE.AND P3, PT, R32, R106, PT ;  /* 0x0000006a2000720c */ /* 0x000fe20003f66270 */
[----:B------:R-:W-:-:S02]  /*fb90*/  IMAD.IADD R34, R25, 0x1, -R28 ;  /* 0x0000000119227824 */ /* 0x000fc400078e0a1c */
[----:B------:R-:W-:Y:S01]  /*fba0*/  IMAD.IADD R32, R25, 0x1, -R36 ;  /* 0x0000000119207824 */ /* 0x000fe200078e0a24 */
[----:B------:R-:W-:Y:S02]  /*fbb0*/  IABS R24, R24 ;  /* 0x0000001800187213 */ /* 0x000fe40000000000 */
[----:B------:R-:W-:Y:S02]  /*fbc0*/  I2FP.F32.S32 R26, R26 ;  /* 0x0000001a001a7245 */ /* 0x000fe40000201400 */
[----:B------:R-:W-:Y:S02]  /*fbd0*/  I2FP.F32.S32 R6, R6 ;  /* 0x0000000600067245 */ /* 0x000fe40000201400 */
[----:B------:R-:W-:Y:S02]  /*fbe0*/  IABS R34, R34 ;  /* 0x0000002200227213 */ /* 0x000fe40000000000 */
[----:B------:R-:W-:Y:S02]  /*fbf0*/  IABS R32, R32 ;  /* 0x0000002000207213 */ /* 0x000fe40000000000 */
[----:B------:R-:W-:Y:S01]  /*fc00*/  I2FP.F32.S32 R24, R24 ;  /* 0x0000001800187245 */ /* 0x000fe20000201400 */
[C---:B------:R-:W-:Y:S01]  /*fc10*/  FFMA.FTZ R26, -R0.reuse, R26, R61 ;  /* 0x0000001a001a7223 */ /* 0x040fe2000001013d */
[C---:B------:R-:W-:Y:S01]  /*fc20*/  FFMA.FTZ R37, -R0.reuse, R33, R37 ;  /* 0x0000002100257223 */ /* 0x040fe20000010125 */
[----:B------:R-:W-:Y:S01]  /*fc30*/  FFMA.FTZ R6, -R0, R6, R77 ;  /* 0x0000000600067223 */ /* 0x000fe2000001014d */
[----:B------:R-:W-:Y:S01]  /*fc40*/  I2FP.F32.S32 R34, R34 ;  /* 0x0000002200227245 */ /* 0x000fe20000201400 */
[----:B------:R-:W-:Y:S01]  /*fc50*/  IMAD.IADD R10, R13, 0x1, -R28 ;  /* 0x000000010d0a7824 */ /* 0x000fe200078e0a1c */
[----:B------:R-:W-:Y:S01]  /*fc60*/  I2FP.F32.S32 R32, R32 ;  /* 0x0000002000207245 */ /* 0x000fe20000201400 */
[----:B------:R-:W-:-:S02]  /*fc70*/  VIADD R40, R20, 0x28 ;  /* 0x0000002814287836 */ /* 0x000fc40000000000 */
[C---:B------:R-:W-:Y:S01]  /*fc80*/  FFMA.FTZ R24, -R0.reuse, R24, R9 ;  /* 0x0000001800187223 */ /* 0x040fe20000010109 */
[----:B------:R-:W-:Y:S01]  /*fc90*/  FSEL R9, R5, -INF , !P6 ;  /* 0xff80000005097808 */ /* 0x000fe20007000000 */
[----:B------:R-:W-:Y:S01]  /*fca0*/  FFMA.FTZ R27, -R0, R34, R27 ;  /* 0x00000022001b7223 */ /* 0x000fe2000001011b */
[----:B------:R-:W-:Y:S01]  /*fcb0*/  FSEL R26, R26, -INF , !P0 ;  /* 0xff8000001a1a7808 */ /* 0x000fe20004000000 */
[----:B------:R-:W-:Y:S01]  /*fcc0*/  FFMA.FTZ R47, -R0, R32, R47 ;  /* 0x00000020002f7223 */ /* 0x000fe2000001012f */
[----:B------:R-:W-:Y:S02]  /*fcd0*/  FSEL R6, R6, -INF , !P0 ;  /* 0xff80000006067808 */ /* 0x000fe40004000000 */
[----:B------:R-:W-:Y:S01]  /*fce0*/  FSEL R5, R37, -INF , !P6 ;  /* 0xff80000025057808 */ /* 0x000fe20007000000 */
[C---:B------:R-:W-:Y:S01]  /*fcf0*/  IMAD.IADD R37, R13.reuse, 0x1, -R40 ;  /* 0x000000010d257824 */ /* 0x040fe200078e0a28 */
[-C--:B------:R-:W-:Y:S01]  /*fd00*/  ISETP.GE.AND P2, PT, R28, R106.reuse, PT ;  /* 0x0000006a1c00720c */ /* 0x080fe20003f46270 */
        /* <DEDUP_REMOVED lines=12> */
[----:B------:R-:W-:Y:S01]  /*fdd0*/  IMAD.IADD R35, R13, 0x1, -R38 ;  /* 0x000000010d237824 */ /* 0x000fe200078e0a26 */
[----:B------:R-:W-:Y:S01]  /*fde0*/  FSEL R20, R39, -INF , !P5 ;  /* 0xff80000027147808 */ /* 0x000fe20006800000 */
[----:B------:R-:W-:Y:S01]  /*fdf0*/  IMAD.IADD R39, R13, 0x1, -R42 ;  /* 0x000000010d277824 */ /* 0x000fe200078e0a2a */
[----:B------:R-:W-:Y:S01]  /*fe00*/  FSEL R44, R27, -INF , !P2 ;  /* 0xff8000001b2c7808 */ /* 0x000fe20005000000 */
[C---:B------:R-:W-:Y:S01]  /*fe10*/  IMAD.IADD R33, R13.reuse, 0x1, -R36 ;  /* 0x000000010d217824 */ /* 0x040fe200078e0a24 */
[----:B------:R-:W-:Y:S01]  /*fe20*/  I2FP.F32.S32 R16, R16 ;  /* 0x0000001000107245 */ /* 0x000fe20000201400 */
[C---:B------:R-:W-:Y:S01]  /*fe30*/  IMAD.IADD R27, R13.reuse, 0x1, -R34 ;  /* 0x000000010d1b7824 */ /* 0x040fe200078e0a22 */
[----:B------:R-:W-:Y:S01]  /*fe40*/  I2FP.F32.S32 R10, R10 ;  /* 0x0000000a000a7245 */ /* 0x000fe20000201400 */
[C---:B------:R-:W-:Y:S01]  /*fe50*/  IMAD.IADD R15, R13.reuse, 0x1, -R32 ;  /* 0x000000010d0f7824 */ /* 0x040fe200078e0a20 */
[----:B------:R-:W-:Y:S01]  /*fe60*/  I2FP.F32.S32 R8, R8 ;  /* 0x0000000800087245 */ /* 0x000fe20000201400 */
[----:B------:R-:W-:Y:S01]  /*fe70*/  IMAD.IADD R13, R13, 0x1, -R48 ;  /* 0x000000010d0d7824 */ /* 0x000fe200078e0a30 */
[----:B------:R-:W-:-:S02]  /*fe80*/  I2FP.F32.S32 R46, R46 ;  /* 0x0000002e002e7245 */ /* 0x000fc40000201400 */
[----:B------:R-:W-:Y:S02]  /*fe90*/  I2FP.F32.S32 R28, R28 ;  /* 0x0000001c001c7245 */ /* 0x000fe40000201400 */
[----:B------:R-:W-:Y:S01]  /*fea0*/  IABS R37, R37 ;  /* 0x0000002500257213 */ /* 0x000fe20000000000 */
[C---:B------:R-:W-:Y:S01]  /*feb0*/  FFMA.FTZ R16, -R0.reuse, R16, R79 ;  /* 0x0000001000107223 */ /* 0x040fe2000001014f */
[C---:B------:R-:W-:Y:S01]  /*fec0*/  FFMA.FTZ R10, -R0.reuse, R10, R91 ;  /* 0x0000000a000a7223 */ /* 0x040fe2000001015b */
[C---:B------:R-:W-:Y:S01]  /*fed0*/  FFMA.FTZ R8, -R0.reuse, R8, R69 ;  /* 0x0000000800087223 */ /* 0x040fe20000010145 */
[----:B------:R-:W-:Y:S01]  /*fee0*/  I2FP.F32.S32 R50, R37 ;  /* 0x0000002500327245 */ /* 0x000fe20000201400 */
[C---:B------:R-:W-:Y:S01]  /*fef0*/  FFMA.FTZ R46, -R0.reuse, R46, R89 ;  /* 0x0000002e002e7223 */ /* 0x040fe20000010159 */
[C---:B------:R-:W-:Y:S01]  /*ff00*/  FFMA.FTZ R28, -R0.reuse, R28, R41 ;  /* 0x0000001c001c7223 */ /* 0x040fe20000010129 */
[----:B------:R-:W-:Y:S02]  /*ff10*/  IABS R35, R35 ;  /* 0x0000002300237213 */ /* 0x000fe40000000000 */
[----:B------:R-:W-:Y:S01]  /*ff20*/  IABS R13, R13 ;  /* 0x0000000d000d7213 */ /* 0x000fe20000000000 */
[----:B------:R-:W-:Y:S01]  /*ff30*/  FFMA.FTZ R21, -R0, R50, R21 ;  /* 0x0000003200157223 */ /* 0x000fe20000010115 */
[----:B------:R-:W-:-:S02]  /*ff40*/  IABS R39, R39 ;  /* 0x0000002700277213 */ /* 0x000fc40000000000 */
        /* <DEDUP_REMOVED lines=8> */
[----:B------:R-:W-:Y:S02]  /*ffd0*/  I2FP.F32.S32 R52, R35 ;  /* 0x0000002300347245 */ /* 0x000fe40000201400 */
[----:B------:R-:W-:Y:S02]  /*ffe0*/  I2FP.F32.S32 R50, R13 ;  /* 0x0000000d00327245 */ /* 0x000fe40000201400 */
        /* <DEDUP_REMOVED lines=12> */
[----:B------:R-:W-:Y:S01]  /*100b0*/  FMNMX3.FTZ R13, R30, R26, R9, !PT ;  /* 0x0000001a1e0d7276 */ /* 0x000fe20007810009 */
[----:B------:R-:W-:Y:S01]  /*100c0*/  IMAD.IADD R25, R25, 0x1, -R48 ;  /* 0x0000000119197824 */ /* 0x000fe200078e0a30 */
[----:B------:R-:W-:Y:S01]  /*100d0*/  I2FP.F32.S32 R39, R39 ;  /* 0x0000002700277245 */ /* 0x000fe20000201400 */
[----:B------:R-:W-:Y:S01]  /*100e0*/  FFMA.FTZ R11, -R0, R52, R11 ;  /* 0x00000034000b7223 */ /* 0x000fe2000001010b */
[----:B------:R-:W-:-:S02]  /*100f0*/  IABS R15, R15 ;  /* 0x0000000f000f7213 */ /* 0x000fc40000000000 */
[----:B------:R-:W-:Y:S02]  /*10100*/  FMNMX3.FTZ R13, R13, R22, R16, !PT ;  /* 0x000000160d0d7276 */ /* 0x000fe40007810010 */
[----:B------:R-:W-:Y:S02]  /*10110*/  FSEL R132, R71, -INF , !P0 ;  /* 0xff80000047847808 */ /* 0x000fe40004000000 */
[----:B------:R-:W-:Y:S01]  /*10120*/  FSEL R128, R47, -INF , !P0 ;  /* 0xff8000002f807808 */ /* 0x000fe20004000000 */
[----:B------:R-:W-:Y:S01]  /*10130*/  FFMA.FTZ R39, -R0, R39, R43 ;  /* 0x0000002700277223 */ /* 0x000fe2000001012b */
[----:B------:R-:W-:Y:S02]  /*10140*/  ISETP.GE.AND P0, PT, R48, R106, PT ;  /* 0x0000006a3000720c */ /* 0x000fe40003f06270 */
[----:B------:R-:W-:Y:S02]  /*10150*/  IABS R32, R32 ;  /* 0x0000002000207213 */ /* 0x000fe40000000000 */
[----:B------:R-:W-:-:S02]  /*10160*/  IABS R33, R33 ;  /* 0x0000002100217213 */ /* 0x000fc40000000000 */
[----:B------:R-:W-:Y:S02]  /*10170*/  I2FP.F32.S32 R48, R15 ;  /* 0x0000000f00307245 */ /* 0x000fe40000201400 */
[----:B------:R-:W-:Y:S02]  /*10180*/  IABS R25, R25 ;  /* 0x0000001900197213 */ /* 0x000fe40000000000 */
[----:B------:R-:W-:Y:S02]  /*10190*/  IABS R42, R42 ;  /* 0x0000002a002a7213 */ /* 0x000fe40000000000 */
[----:B------:R-:W-:Y:S02]  /*101a0*/  IABS R40, R40 ;  /* 0x0000002800287213 */ /* 0x000fe40000000000 */
[----:B------:R-:W-:Y:S02]  /*101b0*/  FMNMX3.FTZ R15, R13, R12, R10, !PT ;  /* 0x0000000c0d0f7276 */ /* 0x000fe4000781000a */
[----:B------:R-:W-:-:S02]  /*101c0*/  FSEL R118, R11, -INF , !P4 ;  /* 0xff8000000b767808 */ /* 0x000fc40006000000 */
[----:B------:R-:W-:Y:S02]  /*101d0*/  I2FP.F32.S32 R32, R32 ;  /* 0x0000002000207245 */ /* 0x000fe40000201400 */
[----:B------:R-:W-:Y:S01]  /*101e0*/  FMNMX3.FTZ R11, R18, R6, R5, !PT ;  /* 0x00000006120b7276 */ /* 0x000fe20007810005 */
[----:B------:R-:W-:Y:S01]  /*101f0*/  IMAD.MOV.U32 R13, RZ, RZ, R25 ;  /* 0x000000ffff0d7224 */ /* 0x000fe200078e0019 */
[----:B------:R-:W-:Y:S02]  /*10200*/  IABS R27, R27 ;  /* 0x0000001b001b7213 */ /* 0x000fe40000000000 */
[----:B------:R-:W-:Y:S02]  /*10210*/  I2FP.F32.S32 R33, R33 ;  /* 0x0000002100217245 */ /* 0x000fe40000201400 */
[----:B------:R-:W-:Y:S02]  /*10220*/  I2FP.F32.S32 R42, R42 ;  /* 0x0000002a002a7245 */ /* 0x000fe40000201400 */
[----:B------:R-:W-:-:S02]  /*10230*/  IABS R38, R38 ;  /* 0x0000002600267213 */ /* 0x000fc40000000000 */
[----:B------:R-:W-:Y:S02]  /*10240*/  IABS R36, R36 ;  /* 0x0000002400247213 */ /* 0x000fe40000000000 */
[----:B------:R-:W-:Y:S02]  /*10250*/  I2FP.F32.S32 R40, R40 ;  /* 0x0000002800287245 */ /* 0x000fe40000201400 */
[----:B------:R-:W-:Y:S02]  /*10260*/  FSEL R130, R39, -INF , !P6 ;  /* 0xff80000027827808 */ /* 0x000fe40007000000 */
[----:B------:R-:W-:Y:S02]  /*10270*/  FSEL R120, R21, -INF , !P5 ;  /* 0xff80000015787808 */ /* 0x000fe40006800000 */
[----:B------:R-:W-:Y:S01]  /*10280*/  FMNMX3.FTZ R15, R15, R8, R132, !PT ;  /* 0x000000080f0f7276 */ /* 0x000fe20007810084 */
[C---:B------:R-:W-:Y:S01]  /*10290*/  FFMA.FTZ R55, -R0.reuse, R32, R55 ;  /* 0x0000002000377223 */ /* 0x040fe20000010137 */
[----:B------:R-:W-:Y:S01]  /*102a0*/  FMNMX3.FTZ R11, R11, R20, R46, !PT ;  /* 0x000000140b0b7276 */ /* 0x000fe2000781002e */
[C---:B------:R-:W-:Y:S01]  /*102b0*/  FFMA.FTZ R33, -R0.reuse, R33, R65 ;  /* 0x0000002100217223 */ /* 0x040fe20000010141 */
[----:B------:R-:W-:Y:S01]  /*102c0*/  I2FP.F32.S32 R27, R27 ;  /* 0x0000001b001b7245 */ /* 0x000fe20000201400 */
[C---:B------:R-:W-:Y:S01]  /*102d0*/  FFMA.FTZ R45, -R0.reuse, R42, R45 ;  /* 0x0000002a002d7223 */ /* 0x040fe2000001012d */
[----:B------:R-:W-:Y:S01]  /*102e0*/  IABS R34, R34 ;  /* 0x0000002200227213 */ /* 0x000fe20000000000 */
[----:B------:R-:W-:Y:S01]  /*102f0*/  FFMA.FTZ R29, -R0, R40, R29 ;  /* 0x00000028001d7223 */ /* 0x000fe2000001011d */
[----:B------:R-:W-:-:S02]  /*10300*/  I2FP.F32.S32 R38, R38 ;  /* 0x0000002600267245 */ /* 0x000fc40000201400 */
[----:B------:R-:W-:Y:S02]  /*10310*/  I2FP.F32.S32 R36, R36 ;  /* 0x0000002400247245 */ /* 0x000fe40000201400 */
[----:B------:R-:W-:Y:S02]  /*10320*/  FMNMX3.FTZ R32, R15, R130, R120, !PT ;  /* 0x000000820f207276 */ /* 0x000fe40007810078 */
[----:B------:R-:W-:Y:S02]  /*10330*/  I2FP.F32.S32 R15, R13 ;  /* 0x0000000d000f7245 */ /* 0x000fe40000201400 */
[----:B------:R-:W-:Y:S01]  /*10340*/  FMNMX3.FTZ R13, R11, R28, R44, !PT ;  /* 0x0000001c0b0d7276 */ /* 0x000fe2000781002c */
[C---:B------:R-:W-:Y:S01]  /*10350*/  FFMA.FTZ R17, -R0.reuse, R27, R17 ;  /* 0x0000001b00117223 */ /* 0x040fe20000010111 */
[C---:B------:R-:W-:Y:S01]  /*10360*/  FFMA.FTZ R53, -R0.reuse, R48, R53 ;  /* 0x0000003000357223 */ /* 0x040fe20000010135 */
[----:B------:R-:W-:Y:S01]  /*10370*/  I2FP.F32.S32 R34, R34 ;  /* 0x0000002200227245 */ /* 0x000fe20000201400 */
[C---:B------:R-:W-:Y:S01]  /*10380*/  FFMA.FTZ R31, -R0.reuse, R38, R31 ;  /* 0x00000026001f7223 */ /* 0x040fe2000001011f */
[----:B------:R-:W-:Y:S01]  /*10390*/  FFMA.FTZ R19, -R0, R36, R19 ;  /* 0x0000002400137223 */ /* 0x000fe20000010113 */
[----:B------:R-:W-:-:S02]  /*103a0*/  FSEL R125, R33, -INF , !P3 ;  /* 0xff800000217d7808 */ /* 0x000fc40005800000 */
[----:B------:R-:W-:Y:S02]  /*103b0*/  FSEL R126, R45, -INF , !P6 ;  /* 0xff8000002d7e7808 */ /* 0x000fe40007000000 */
[----:B------:R-:W-:Y:S02]  /*103c0*/  FSEL R124, R29, -INF , !P5 ;  /* 0xff8000001d7c7808 */ /* 0x000fe40006800000 */
[----:B------:R-:W-:Y:S01]  /*103d0*/  FMNMX3.FTZ R13, R13, R24, R128, !PT ;  /* 0x000000180d0d7276 */ /* 0x000fe20007810080 */
[C---:B------:R-:W-:Y:S01]  /*103e0*/  FFMA.FTZ R49, -R0.reuse, R50, R49 ;  /* 0x0000003200317223 */ /* 0x040fe20000010131 */
        /* <DEDUP_REMOVED lines=62> */
[----:B------:R-:W5:Y:S01]  /*107d0*/  LDSM.16.MT88.4 R20, [R163+0x8800] ;  /* 0x00880000a314783b */ /* 0x000f620000004200 */
[----:B------:R-:W2:Y:S01]  /*107e0*/  MUFU.EX2 R30, R30 ;  /* 0x0000001e001e7308 */ /* 0x000ea20000000800 */
[-CC-:B------:R-:W-:Y:S01]  /*107f0*/  FFMA.FTZ R60, R46, R112.reuse, -R119.reuse ;  /* 0x000000702e3c7223 */ /* 0x180fe20000010877 */
[----:B------:R-:W-:Y:S01]  /*10800*/  FFMA.FTZ R129, R44, R112, -R119 ;  /* 0x000000702c817223 */ /* 0x000fe20000010877 */
[----:B------:R-:W5:Y:S01]  /*10810*/  LDSM.16.MT88.4 R8, [R160+0x8800] ;  /* 0x00880000a008783b */ /* 0x000f620000004200 */
[----:B------:R-:W-:Y:S04]  /*10820*/  MUFU.EX2 R34, R34 ;  /* 0x0000002200227308 */ /* 0x000fe80000000800 */
        /* <DEDUP_REMOVED lines=51> */
[-CC-:B------:R-:W-:Y:S01]  /*10b60*/  FFMA.FTZ R129, R132, R112.reuse, -R127.reuse ;  /* 0x0000007084817223 */ /* 0x180fe2000001087f */
[-C--:B------:R-:W-:Y:S01]  /*10b70*/  FFMA.FTZ R133, R118, R112.reuse, -R127 ;  /* 0x0000007076857223 */ /* 0x080fe2000001087f */
[-CC-:B------:R-:W-:Y:S01]  /*10b80*/  FFMA.FTZ R135, R128, R112.reuse, -R119.reuse ;  /* 0x0000007080877223 */ /* 0x180fe20000010877 */
[-CC-:B------:R-:W-:Y:S01]  /*10b90*/  FFMA.FTZ R131, R124, R112.reuse, -R119.reuse ;  /* 0x000000707c837223 */ /* 0x180fe20000010877 */
[-C--:B------:R-:W-:Y:S01]  /*10ba0*/  FFMA.FTZ R122, R122, R112.reuse, -R119 ;  /* 0x000000707a7a7223 */ /* 0x080fe20000010877 */
[-CC-:B------:R-:W-:Y:S01]  /*10bb0*/  FFMA.FTZ R130, R130, R112.reuse, -R127.reuse ;  /* 0x0000007082827223 */ /* 0x180fe2000001087f */
[C---:B--2---:R-:W-:Y:S03]  /*10bc0*/  HMMA.16816.F32 R36, R4.reuse, R20, R36 ;  /* 0x000000140424723c */ /* 0x044fe60000001824 */
[-C--:B------:R-:W-:Y:S01]  /*10bd0*/  FFMA.FTZ R20, R120, R112.reuse, -R127 ;  /* 0x0000007078147223 */ /* 0x080fe2000001087f */
[----:B------:R-:W-:Y:S01]  /*10be0*/  FFMA.FTZ R126, R126, R112, -R119 ;  /* 0x000000707e7e7223 */ /* 0x000fe20000010877 */
[----:B------:R-:W-:Y:S03]  /*10bf0*/  MUFU.EX2 R129, R129 ;  /* 0x0000008100817308 */ /* 0x000fe60000000800 */
[C---:B---3--:R-:W-:Y:S01]  /*10c00*/  HMMA.16816.F32 R60, R4.reuse, R8, R60 ;  /* 0x00000008043c723c */ /* 0x048fe2000000183c */
[----:B------:R-:W2:Y:S07]  /*10c10*/  MUFU.EX2 R120, R130 ;  /* 0x0000008200787308 */ /* 0x000eae0000000800 */
[C---:B------:R-:W-:Y:S01]  /*10c20*/  HMMA.16816.F32 R64, R4.reuse, R10, R64 ;  /* 0x0000000a0440723c */ /* 0x040fe20000001840 */
[----:B------:R-:W3:Y:S01]  /*10c30*/  LDSM.16.MT88.4 R8, [R161+0x9000] ;  /* 0x00900000a108783b */ /* 0x000ee20000004200 */
[----:B------:R5:W-:Y:S04]  /*10c40*/  MUFU.EX2 R118, R20 ;  /* 0x0000001400767308 */ /* 0x000be80000000800 */
[----:B------:R-:W1:Y:S02]  /*10c50*/  MUFU.EX2 R133, R133 ;  /* 0x0000008500857308 */ /* 0x000e640000000800 */
[C---:B----4-:R-:W-:Y:S02]  /*10c60*/  HMMA.16816.F32 R44, R4.reuse, R16, R44 ;  /* 0x00000010042c723c */ /* 0x050fe4000000182c */
[----:B------:R-:W-:Y:S04]  /*10c70*/  MUFU.EX2 R135, R135 ;  /* 0x0000008700877308 */ /* 0x000fe80000000800 */
[----:B------:R-:W4:Y:S02]  /*10c80*/  MUFU.EX2 R124, R126 ;  /* 0x0000007e007c7308 */ /* 0x000f240000000800 */
[C---:B------:R-:W-:Y:S01]  /*10c90*/  HMMA.16816.F32 R48, R4.reuse, R18, R48 ;  /* 0x000000120430723c */ /* 0x040fe20000001830 */
[----:B------:R-:W3:Y:S01]  /*10ca0*/  LDSM.16.MT88.4 R16, [R163+0x9000] ;  /* 0x00900000a310783b */ /* 0x000ee20000004200 */
[----:B------:R-:W-:Y:S04]  /*10cb0*/  MUFU.EX2 R131, R131 ;  /* 0x0000008300837308 */ /* 0x000fe80000000800 */
[----:B------:R-:W4:Y:S02]  /*10cc0*/  MUFU.EX2 R122, R122 ;  /* 0x0000007a007a7308 */ /* 0x000f240000000800 */
[----:B------:R-:W-:Y:S03]  /*10cd0*/  HMMA.16816.F32 R40, R4, R22, R40 ;  /* 0x000000160428723c */ /* 0x000fe60000001828 */
[----:B--2---:R-:W-:Y:S01]  /*10ce0*/  F2FP.F16.F32.PACK_AB R4, R120, R129 ;  /* 0x000000817804723e */ /* 0x004fe200000000ff */
[----:B-----5:R-:W-:Y:S01]  /*10cf0*/  LDSM.16.MT88.4 R20, [R160+0x9000] ;  /* 0x00900000a014783b */ /* 0x020fe20000004200 */
[----:B-1----:R-:W-:-:S02]  /*10d00*/  F2FP.F16.F32.PACK_AB R6, R133, R118 ;  /* 0x000000768506723e */ /* 0x002fc400000000ff */
[----:B----4-:R-:W-:Y:S02]  /*10d10*/  F2FP.F16.F32.PACK_AB R5, R124, R135 ;  /* 0x000000877c05723e */ /* 0x010fe400000000ff */
[----:B------:R-:W-:-:S07]  /*10d20*/  F2FP.F16.F32.PACK_AB R7, R122, R131 ;  /* 0x000000837a07723e */ /* 0x000fce00000000ff */
[C---:B------:R-:W-:Y:S08]  /*10d30*/  HMMA.16816.F32 R88, R4.reuse, R12, R88 ;  /* 0x0000000c0458723c */ /* 0x040ff00000001858 */
        /* <DEDUP_REMOVED lines=112> */
.L_x_12900:
        /* <DEDUP_REMOVED lines=77> */
.L_x_12895:
[----:B------:R-:W-:Y:S05]  /*11910*/  BSYNC.RECONVERGENT B0 ;  /* 0x0000000000007941 */ /* 0x000fea0003800200 */
.L_x_12894:
[----:B------:R-:W1:Y:S01]  /*11920*/  S2UR UR7, SR_CgaCtaId ;  /* 0x00000000000779c3 */ /* 0x000e620000008800 */
[----:B------:R-:W-:Y:S01]  /*11930*/  SHF.L.U32 R180, R175, 0x3, RZ ;  /* 0x00000003afb47819 */ /* 0x000fe200000006ff */
[----:B------:R-:W-:Y:S01]  /*11940*/  UMOV UR9, 0x400 ;  /* 0x0000040000097882 */ /* 0x000fe20000000000 */
[-C--:B------:R-:W-:Y:S01]  /*11950*/  ISETP.GE.AND P0, PT, R100, R179.reuse, PT ;  /* 0x000000b36400720c */ /* 0x080fe20003f06270 */
[----:B------:R-:W-:Y:S01]  /*11960*/  BSSY.RECONVERGENT B1, `(.L_x_12896) ;  /* 0x0000165000017945 */ /* 0x000fe20003800200 */
[C---:B------:R-:W-:Y:S02]  /*11970*/  LOP3.LUT R12, R180.reuse, 0x38, RZ, 0xc0, !PT ;  /* 0x00000038b40c7812 */ /* 0x040fe400078ec0ff */
[----:B------:R-:W-:Y:S02]  /*11980*/  LOP3.LUT R14, R180, 0x1c0, RZ, 0xc0, !PT ;  /* 0x000001c0b40e7812 */ /* 0x000fe400078ec0ff */
[----:B------:R-:W-:Y:S02]  /*11990*/  ISETP.GE.AND P1, PT, R12, R179, PT ;  /* 0x000000b30c00720c */ /* 0x000fe40003f26270 */
[----:B------:R-:W-:Y:S02]  /*119a0*/  LOP3.LUT R14, R14, 0x38, R175, 0xf8, !PT ;  /* 0x000000380e0e7812 */ /* 0x000fe400078ef8af */
        /* <DEDUP_REMOVED lines=56> */
[----:B------:R-:W1:Y:S05]  /*11d30*/  LDSM.16.M88.4 R120, [R158+0x4800] ;  /* 0x004800009e78783b */ /* 0x000e6a0000000200 */
[----:B------:R-:W3:Y:S05]  /*11d40*/  LDSM.16.M88.4 R124, [R158+0x5000] ;  /* 0x005000009e7c783b */ /* 0x000eea0000000200 */
[----:B------:R-:W0:Y:S05]  /*11d50*/  LDGDEPBAR ;  /* 0x00000000000079af */ /* 0x000e2a0000000000 */
[----:B------:R-:W4:Y:S05]  /*11d60*/  LDSM.16.M88.4 R128, [R158+0x5800] ;  /* 0x005800009e80783b */ /* 0x000f2a0000000200 */
[----:B------:R-:W-:Y:S05]  /*11d70*/  LDSM.16.M88.4 R132, [R157] ;  /* 0x000000009d84783b */ /* 0x000fea0000000200 */
[----:B------:R-:W5:Y:S05]  /*11d80*/  LDSM.16.M88.4 R136, [R154+0x4000] ;  /* 0x004000009a88783b */ /* 0x000f6a0000000200 */
[----:B------:R-:W5:Y:S05]  /*11d90*/  LDSM.16.M88.4 R140, [R154+0x4800] ;  /* 0x004800009a8c783b */ /* 0x000f6a0000000200 */
[----:B------:R-:W5:Y:S01]  /*11da0*/  LDSM.16.M88.4 R144, [R154+0x5000] ;  /* 0x005000009a90783b */ /* 0x000f620000000200 */
[C---:B--2---:R-:W-:Y:S04]  /*11db0*/  HMMA.16816.F32 R4, R112.reuse, R116, RZ ;  /* 0x000000747004723c */ /* 0x044fe800000018ff */
[----:B------:R-:W2:Y:S04]  /*11dc0*/  LDSM.16.M88.4 R148, [R154+0x5800] ;  /* 0x005800009a94783b */ /* 0x000ea80000000200 */
[C---:B------:R-:W-:Y:S01]  /*11dd0*/  HMMA.16816.F32 R8, R112.reuse, R118, RZ ;  /* 0x000000767008723c */ /* 0x040fe200000018ff */
[----:B------:R-:W-:Y:S05]  /*11de0*/  LDSM.16.M88.4 R104, [R156] ;  /* 0x000000009c68783b */ /* 0x000fea0000000200 */
[----:B------:R-:W2:Y:S02]  /*11df0*/  LDSM.16.M88.4 R108, [R153+0x4000] ;  /* 0x00400000996c783b */ /* 0x000ea40000000200 */
[C---:B-1----:R-:W-:Y:S03]  /*11e00*/  HMMA.16816.F32 R12, R112.reuse, R120, RZ ;  /* 0x00000078700c723c */ /* 0x042fe600000018ff */
[----:B------:R-:W-:Y:S05]  /*11e10*/  LDSM.16.M88.4 R116, [R153+0x5000] ;  /* 0x005000009974783b */ /* 0x000fea0000000200 */
[C---:B------:R-:W-:Y:S01]  /*11e20*/  HMMA.16816.F32 R16, R112.reuse, R122, RZ ;  /* 0x0000007a7010723c */ /* 0x040fe200000018ff */
[----:B------:R-:W-:Y:S05]  /*11e30*/  LDSM.16.M88.4 R120, [R153+0x5800] ;  /* 0x005800009978783b */ /* 0x000fea0000000200 */
[----:B------:R-:W2:Y:S02]  /*11e40*/  LD.E R171, desc[UR4][R102.64+0x18c] ;  /* 0x00018c0466ab7980 */ /* 0x000ea4000c101900 */
[C---:B---3--:R-:W-:Y:S08]  /*11e50*/  HMMA.16816.F32 R20, R112.reuse, R124, RZ ;  /* 0x0000007c7014723c */ /* 0x048ff000000018ff */
[C---:B------:R-:W-:Y:S08]  /*11e60*/  HMMA.16816.F32 R24, R112.reuse, R126, RZ ;  /* 0x0000007e7018723c */ /* 0x040ff000000018ff */
[C---:B----4-:R-:W-:Y:S08]  /*11e70*/  HMMA.16816.F32 R28, R112.reuse, R128, RZ ;  /* 0x00000080701c723c */ /* 0x050ff000000018ff */
[----:B------:R-:W-:Y:S01]  /*11e80*/  HMMA.16816.F32 R32, R112, R130, RZ ;  /* 0x000000827020723c */ /* 0x000fe200000018ff */
[----:B------:R-:W1:Y:S07]  /*11e90*/  LDSM.16.M88.4 R112, [R153+0x4800] ;  /* 0x004800009970783b */ /* 0x000e6e0000000200 */
[C---:B-----5:R-:W-:Y:S08]  /*11ea0*/  HMMA.16816.F32 R4, R132.reuse, R136, R4 ;  /* 0x000000888404723c */ /* 0x060ff00000001804 */
        /* <DEDUP_REMOVED lines=85> */
[C---:B------:R-:W-:Y:S09]  /*12400*/  HMMA.16816.F32 R16, R112.reuse, R106, R16 ;  /* 0x0000006a7010723c */ /* 0x040ff20000001810 */
[----:B------:R-:W4:Y:S01]  /*12410*/  MUFU.TANH R195, R195 ;  /* 0x000000c300c37308 */ /* 0x000f220000002400 */
[C---:B------:R-:W-:Y:S03]  /*12420*/  HMMA.16816.F32 R20, R112.reuse, R108, R20 ;  /* 0x0000006c7014723c */ /* 0x040fe60000001814 */
[-C--:B------:R-:W-:Y:S01]  /*12430*/  FMUL.FTZ R105, R12, R171.reuse ;  /* 0x000000ab0c697220 */ /* 0x080fe20000410000 */
[-C--:B------:R-:W-:Y:S01]  /*12440*/  FMUL.FTZ R190, R13, R171.reuse ;  /* 0x000000ab0dbe7220 */ /* 0x080fe20000410000 */
[-C--:B------:R-:W-:Y:S01]  /*12450*/  FMUL.FTZ R107, R14, R171.reuse ;  /* 0x000000ab0e6b7220 */ /* 0x080fe20000410000 */
[-C--:B------:R-:W-:Y:S03]  /*12460*/  FMUL.FTZ R106, R15, R171.reuse ;  /* 0x000000ab0f6a7220 */ /* 0x080fe60000410000 */
[----:B------:R-:W1:Y:S01]  /*12470*/  MUFU.TANH R199, R199 ;  /* 0x000000c700c77308 */ /* 0x000e620000002400 */
[----:B------:R-:W5:Y:S01]  /*12480*/  LDSM.16.M88.4 R12, [R152+0x7800] ;  /* 0x00780000980c783b */ /* 0x000f620000000200 */
[----:B------:R-:W-:Y:S04]  /*12490*/  DEPBAR.LE SB0, 0x0 ;  /* 0x000080000000791a */ /* 0x000fe80000000000 */
[-C--:B------:R-:W-:Y:S01]  /*124a0*/  FMUL.FTZ R104, R16, R171.reuse ;  /* 0x000000ab10687220 */ /* 0x080fe20000410000 */
[C---:B------:R-:W-:Y:S03]  /*124b0*/  HMMA.16816.F32 R24, R112.reuse, R110, R24 ;  /* 0x0000006e7018723c */ /* 0x040fe60000001818 */
[----:B------:R1:W1:Y:S01]  /*124c0*/  MUFU.TANH R151, R107 ;  /* 0x0000006b00977308 */ /* 0x0002620000002400 */
[----:B------:R-:W-:Y:S01]  /*124d0*/  BAR.SYNC.DEFER_BLOCKING 0x0 ;  /* 0x0000000000007b1d */ /* 0x000fe20000010000 */
[-C--:B------:R-:W-:Y:S01]  /*124e0*/  FMUL.FTZ R17, R17, R171.reuse ;  /* 0x000000ab11117220 */ /* 0x080fe20000410000 */
[-C--:B------:R-:W-:Y:S01]  /*124f0*/  FMUL.FTZ R18, R18, R171.reuse ;  /* 0x000000ab12127220 */ /* 0x080fe20000410000 */
[-C--:B------:R-:W-:Y:S01]  /*12500*/  FMUL.FTZ R19, R19, R171.reuse ;  /* 0x000000ab13137220 */ /* 0x080fe20000410000 */
[-C--:B------:R-:W-:Y:S05]  /*12510*/  FMUL.FTZ R20, R20, R171.reuse ;  /* 0x000000ab14147220 */ /* 0x080fea0000410000 */
        /* <DEDUP_REMOVED lines=9> */
[----:B------:R-:W1:Y:S10]  /*125b0*/  MUFU.TANH R201, R201 ;  /* 0x000000c900c97308 */ /* 0x000e740000002400 */
[----:B------:R-:W1:Y:S01]  /*125c0*/  MUFU.TANH R203, R203 ;  /* 0x000000cb00cb7308 */ /* 0x000e620000002400 */
[C---:B-----5:R-:W-:Y:S09]  /*125d0*/  HMMA.16816.F32 R28, R112.reuse, R12, R28 ;  /* 0x0000000c701c723c */ /* 0x060ff2000000181c */
[----:B------:R1:W1:Y:S01]  /*125e0*/  MUFU.TANH R147, R105 ;  /* 0x0000006900937308 */ /* 0x0002620000002400 */
[----:B------:R-:W-:Y:S09]  /*125f0*/  HMMA.16816.F32 R32, R112, R14, R32 ;  /* 0x0000000e7020723c */ /* 0x000ff20000001820 */
        /* <DEDUP_REMOVED lines=9> */
[----:B------:R-:W-:Y:S06]  /*12690*/  FMUL.FTZ R35, R35, R171 ;  /* 0x000000ab23237220 */ /* 0x000fec0000410000 */
        /* <DEDUP_REMOVED lines=94> */
.L_x_12899:
[----:B------:R-:W-:Y:S05]  /*12c80*/  BSYNC.RECONVERGENT B0 ;  /* 0x0000000000007941 */ /* 0x000fea0003800200 */
.L_x_12898:
        /* <DEDUP_REMOVED lines=50> */
.L_x_12897:
[----:B------:R-:W-:Y:S05]  /*12fb0*/  BSYNC.RECONVERGENT B1 ;  /* 0x0000000000017941 */ /* 0x000fea0003800200 */
.L_x_12896:
[----:B-1----:R-:W2:Y:S01]  /*12fc0*/  LD.E R105, desc[UR4][R102.64+0xdc] ;  /* 0x0000dc0466697980 */ /* 0x002ea2000c101900 */
[C---:B---3--:R-:W-:Y:S02]  /*12fd0*/  IADD3 R4, PT, PT, R182.reuse, -0x10, RZ ;  /* 0xfffffff0b6047810 */ /* 0x048fe40007ffe0ff */
[----:B------:R-:W-:Y:S01]  /*12fe0*/  IABS R5, R182 ;  /* 0x000000b600057213 */ /* 0x000fe20000000000 */
[----:B------:R-:W-:Y:S01]  /*12ff0*/  LDSM.16.MT88.4 R12, [R163+0x8000] ;  /* 0x00800000a30c783b */ /* 0x000fe20000004200 */
[----:B------:R-:W-:Y:S02]  /*13000*/  IABS R4, R4 ;  /* 0x0000000400047213 */ /* 0x000fe40000000000 */
[----:B------:R-:W-:Y:S02]  /*13010*/  IADD3 R8, PT, PT, R182, -0x8, RZ ;  /* 0xfffffff8b6087810 */ /* 0x000fe40007ffe0ff */
[----:B------:R-:W-:Y:S02]  /*13020*/  I2FP.F32.S32 R4, R4 ;  /* 0x0000000400047245 */ /* 0x000fe40000201400 */
[----:B------:R-:W-:Y:S01]  /*13030*/  I2FP.F32.S32 R5, R5 ;  /* 0x0000000500057245 */ /* 0x000fe20000201400 */
[----:B------:R-:W-:Y:S01]  /*13040*/  LDSM.16.MT88.4 R20, [R162+0x8000] ;  /* 0x00800000a214783b */ /* 0x000fe20000004200 */
[----:B------:R-:W-:Y:S01]  /*13050*/  IABS R8, R8 ;  /* 0x0000000800087213 */ /* 0x000fe20000000000 */
[CC--:B------:R-:W-:Y:S01]  /*13060*/  FFMA.FTZ R199, -R0.reuse, R4.reuse, R199 ;  /* 0x0000000400c77223 */ /* 0x0c0fe200000101c7 */
[----:B------:R-:W-:Y:S01]  /*13070*/  FFMA.FTZ R151, -R0, R4, R151 ;  /* 0x0000000400977223 */ /* 0x000fe20000010197 */
[----:B------:R-:W-:Y:S01]  /*13080*/  IADD3 R4, PT, PT, R182, -0x18, RZ ;  /* 0xffffffe8b6047810 */ /* 0x000fe20007ffe0ff */
[----:B------:R-:W-:Y:S01]  /*13090*/  FFMA.FTZ R193, -R0, R5, R193 ;  /* 0x0000000500c17223 */ /* 0x000fe200000101c1 */
[----:B------:R-:W-:Y:S02]  /*130a0*/  I2FP.F32.S32 R8, R8 ;  /* 0x0000000800087245 */ /* 0x000fe40000201400 */
[----:B------:R-:W-:Y:S01]  /*130b0*/  IABS R4, R4 ;  /* 0x0000000400047213 */ /* 0x000fe20000000000 */
[----:B------:R-:W-:Y:S01]  /*130c0*/  LDSM.16.MT88.4 R28, [R161+0x8000] ;  /* 0x00800000a11c783b */ /* 0x000fe20000004200 */
[----:B------:R-:W-:Y:S01]  /*130d0*/  IADD3 R5, PT, PT, R182, -0x21, RZ ;  /* 0xffffffdfb6057810 */ /* 0x000fe20007ffe0ff */
[-C--:B------:R-:W-:Y:S01]  /*130e0*/  FFMA.FTZ R189, -R0, R8.reuse, R189 ;  /* 0x0000000800bd7223 */ /* 0x080fe200000101bd */
[----:B------:R-:W-:Y:S01]  /*130f0*/  IADD3 R6, PT, PT, R182, -0x9, RZ ;  /* 0xfffffff7b6067810 */ /* 0x000fe20007ffe0ff */
[C---:B------:R-:W-:Y:S01]  /*13100*/  FFMA.FTZ R201, -R0.reuse, R8, R201 ;  /* 0x0000000800c97223 */ /* 0x040fe200000101c9 */
[----:B------:R-:W-:Y:S02]  /*13110*/  I2FP.F32.S32 R4, R4 ;  /* 0x0000000400047245 */ /* 0x000fe40000201400 */
[----:B------:R-:W-:Y:S02]  /*13120*/  IABS R5, R5 ;  /* 0x0000000500057213 */ /* 0x000fe40000000000 */
[----:B------:R-:W-:Y:S01]  /*13130*/  IABS R6, R6 ;  /* 0x0000000600067213 */ /* 0x000fe20000000000 */
[-C--:B------:R-:W-:Y:S01]  /*13140*/  FFMA.FTZ R147, -R0, R4.reuse, R147 ;  /* 0x0000000400937223 */ /* 0x080fe20000010193 */
[----:B------:R-:W-:Y:S01]  /*13150*/  IADD3 R8, PT, PT, R182, -0x19, RZ ;  /* 0xffffffe7b6087810 */ /* 0x000fe20007ffe0ff */
[C---:B------:R-:W-:Y:S01]  /*13160*/  FFMA.FTZ R149, -R0.reuse, R4, R149 ;  /* 0x0000000400957223 */ /* 0x040fe20000010195 */
[----:B------:R-:W-:Y:S02]  /*13170*/  I2FP.F32.S32 R4, R5 ;  /* 0x0000000500047245 */ /* 0x000fe40000201400 */
[----:B------:R-:W-:Y:S02]  /*13180*/  I2FP.F32.S32 R6, R6 ;  /* 0x0000000600067245 */ /* 0x000fe40000201400 */
[----:B------:R-:W-:Y:S01]  /*13190*/  IABS R8, R8 ;  /* 0x0000000800087213 */ /* 0x000fe20000000000 */
[-C--:B------:R-:W-:Y:S01]  /*131a0*/  FFMA.FTZ R125, -R0, R4.reuse, R125 ;  /* 0x00000004007d7223 */ /* 0x080fe2000001017d */
[----:B------:R-:W-:Y:S01]  /*131b0*/  IADD3 R10, PT, PT, R182, -0x1, RZ ;  /* 0xffffffffb60a7810 */ /* 0x000fe20007ffe0ff */
[----:B------:R-:W-:Y:S01]  /*131c0*/  FFMA.FTZ R141, -R0, R4, R141 ;  /* 0x00000004008d7223 */ /* 0x000fe2000001018d */
[----:B------:R-:W-:Y:S01]  /*131d0*/  IADD3 R7, PT, PT, R182, -0x11, RZ ;  /* 0xffffffefb6077810 */ /* 0x000fe20007ffe0ff */
[C---:B------:R-:W-:Y:S01]  /*131e0*/  FFMA.FTZ R191, -R0.reuse, R6, R191 ;  /* 0x0000000600bf7223 */ /* 0x040fe200000101bf */
[----:B------:R-:W-:Y:S01]  /*131f0*/  I2FP.F32.S32 R8, R8 ;  /* 0x0000000800087245 */ /* 0x000fe20000201400 */
[C---:B------:R-:W-:Y:S01]  /*13200*/  FFMA.FTZ R203, -R0.reuse, R6, R203 ;  /* 0x0000000600cb7223 */ /* 0x040fe200000101cb */
[----:B------:R-:W-:Y:S02]  /*13210*/  IABS R10, R10 ;  /* 0x0000000a000a7213 */ /* 0x000fe40000000000 */
        /* <DEDUP_REMOVED lines=12> */
[----:B------:R-:W-:Y:S01]  /*132e0*/  FFMA.FTZ R197, -R0, R7, R197 ;  /* 0x0000000700c57223 */ /* 0x000fe200000101c5 */
        /* <DEDUP_REMOVED lines=10> */
[----:B------:R-:W-:Y:S01]  /*13390*/  FFMA.FTZ R145, -R0, R6, R145 ;  /* 0x0000000600917223 */ /* 0x000fe20000010191 */
[----:B------:R-:W-:Y:S02]  /*133a0*/  I2FP.F32.S32 R8, R8 ;  /* 0x0000000800087245 */ /* 0x000fe40000201400 */
[----:B------:R-:W-:Y:S01]  /*133b0*/  FMNMX3.FTZ R4, R2, R193, R195, !PT ;  /* 0x000000c102047276 */ /* 0x000fe200078100c3 */
[C---:B------:R-:W-:Y:S01]  /*133c0*/  FFMA.FTZ R135, -R0.reuse, R5, R135 ;  /* 0x0000000500877223 */ /* 0x040fe20000010187 */
[----:B------:R-:W-:Y:S01]  /*133d0*/  IABS R7, R7 ;  /* 0x0000000700077213 */ /* 0x000fe20000000000 */
[----:B------:R-:W-:Y:S01]  /*133e0*/  FFMA.FTZ R133, -R0, R5, R133 ;  /* 0x0000000500857223 */ /* 0x000fe20000010185 */
[----:B------:R-:W-:Y:S01]  /*133f0*/  IADD3 R6, PT, PT, R182, -0x30, RZ ;  /* 0xffffffd0b6067810 */ /* 0x000fe20007ffe0ff */
[CC--:B------:R-:W-:Y:S01]  /*13400*/  FFMA.FTZ R139, -R0.reuse, R8.reuse, R139 ;  /* 0x00000008008b7223 */ /* 0x0c0fe2000001018b */
[----:B------:R-:W-:Y:S01]  /*13410*/  FFMA.FTZ R137, -R0, R8, R137 ;  /* 0x0000000800897223 */ /* 0x000fe20000010189 */
[----:B------:R-:W-:Y:S02]  /*13420*/  I2FP.F32.S32 R5, R7 ;  /* 0x0000000700057245 */ /* 0x000fe40000201400 */
[----:B------:R-:W-:Y:S02]  /*13430*/  FMNMX3.FTZ R4, R4, R201, R203, !PT ;  /* 0x000000c904047276 */ /* 0x000fe400078100cb */
        /* <DEDUP_REMOVED lines=62> */
[-C--:B------:R-:W-:Y:S06]  /*13820*/  FFMA.FTZ R114, R197, R105.reuse, -R126 ;  /* 0x00000069c5727223 */ /* 0x080fec000001087e */
        /* <DEDUP_REMOVED lines=30> */
[C---:B------:R-:W-:Y:S01]  /*13a10*/  FMUL.FTZ R35, R2.reuse, R71 ;  /* 0x0000004702237220 */ /* 0x040fe20000410000 */
[C---:B------:R-:W-:Y:S01]  /*13a20*/  FMUL.FTZ R32, R3.reuse, R68 ;  /* 0x0000004403207220 */ /* 0x040fe20000410000 */
[C---:B------:R-:W-:Y:S01]  /*13a30*/  FMUL.FTZ R33, R3.reuse, R69 ;  /* 0x0000004503217220 */ /* 0x040fe20000410000 */
[----:B------:R-:W-:Y:S01]  /*13a40*/  FMUL.FTZ R38, R2, R38 ;  /* 0x0000002602267220 */ /* 0x000fe20000410000 */
[----:B-1----:R-:W-:Y:S01]  /*13a50*/  F2FP.F16.F32.PACK_AB R96, R118, R120 ;  /* 0x000000787660723e */ /* 0x002fe200000000ff */
[----:B------:R-:W-:Y:S01]  /*13a60*/  LDSM.16.MT88.4 R68, [R161+0xa000] ;  /* 0x00a00000a144783b */ /* 0x000fe20000004200 */
[C---:B------:R-:W-:Y:S01]  /*13a70*/  FMUL.FTZ R39, R2.reuse, R39 ;  /* 0x0000002702277220 */ /* 0x040fe20000410000 */
[C---:B------:R-:W-:Y:S01]  /*13a80*/  FMUL.FTZ R36, R3.reuse, R36 ;  /* 0x0000002403247220 */ /* 0x040fe20000410000 */
[C---:B------:R-:W-:Y:S01]  /*13a90*/  FMUL.FTZ R37, R3.reuse, R37 ;  /* 0x0000002503257220 */ /* 0x040fe20000410000 */
[C---:B------:R-:W-:Y:S01]  /*13aa0*/  FMUL.FTZ R42, R2.reuse, R42 ;  /* 0x0000002a022a7220 */ /* 0x040fe20000410000 */
[----:B------:R-:W-:Y:S01]  /*13ab0*/  FMUL.FTZ R43, R2, R43 ;  /* 0x0000002b022b7220 */ /* 0x000fe20000410000 */
[C---:B------:R-:W-:Y:S01]  /*13ac0*/  FMUL.FTZ R40, R3.reuse, R40 ;  /* 0x0000002803287220 */ /* 0x040fe20000410000 */
        /* <DEDUP_REMOVED lines=45> */
[----:B------:R-:W-:Y:S01]  /*13da0*/  FMUL.FTZ R59, R2, R59 ;  /* 0x0000003b023b7220 */ /* 0x000fe20000410000 */
[----:B------:R-:W3:Y:S01]  /*13db0*/  LDSM.16.MT88.4 R72, [R162+0xa000] ;  /* 0x00a00000a248783b */ /* 0x000ee20000004200 */
[C---:B------:R-:W-:Y:S01]  /*13dc0*/  FMUL.FTZ R56, R3.reuse, R56 ;  /* 0x0000003803387220 */ /* 0x040fe20000410000 */
[----:B------:R-:W-:Y:S01]  /*13dd0*/  FMUL.FTZ R57, R3, R57 ;  /* 0x0000003903397220 */ /* 0x000fe20000410000 */
[-C--:B------:R-:W-:Y:S01]  /*13de0*/  FFMA.FTZ R138, R133, R105.reuse, -R124 ;  /* 0x00000069858a7223 */ /* 0x080fe2000001087c */
[-C--:B------:R-:W-:Y:S01]  /*13df0*/  FFMA.FTZ R140, R135, R105.reuse, -R126 ;  /* 0x00000069878c7223 */ /* 0x080fe2000001087e */
[C---:B-1----:R-:W-:Y:S03]  /*13e00*/  HMMA.16816.F32 R28, R96.reuse, R88, R28 ;  /* 0x00000058601c723c */ /* 0x042fe6000000181c */
[-C--:B------:R-:W-:Y:S01]  /*13e10*/  FFMA.FTZ R88, R139, R105.reuse, -R124 ;  /* 0x000000698b587223 */ /* 0x080fe2000001087c */
[----:B------:R-:W-:Y:S01]  /*13e20*/  MUFU.EX2 R138, R138 ;  /* 0x0000008a008a7308 */ /* 0x000fe20000000800 */
[-C--:B------:R-:W-:Y:S01]  /*13e30*/  FFMA.FTZ R142, R129, R105.reuse, -R126 ;  /* 0x00000069818e7223 */ /* 0x080fe2000001087e */
[-C--:B------:R-:W-:Y:S01]  /*13e40*/  FFMA.FTZ R141, R141, R105.reuse, -R124 ;  /* 0x000000698d8d7223 */ /* 0x080fe2000001087c */
[-CC-:B------:R-:W-:Y:S01]  /*13e50*/  FFMA.FTZ R137, R137, R105.reuse, -R126.reuse ;  /* 0x0000006989897223 */ /* 0x180fe2000001087e */
[C---:B------:R-:W-:Y:S06]  /*13e60*/  HMMA.16816.F32 R32, R96.reuse, R90, R32 ;  /* 0x0000005a6020723c */ /* 0x040fec0000001820 */
[----:B------:R-:W-:Y:S01]  /*13e70*/  MUFU.EX2 R133, R88 ;  /* 0x0000005800857308 */ /* 0x000fe20000000800 */
[-CC-:B------:R-:W-:Y:S01]  /*13e80*/  FFMA.FTZ R131, R131, R105.reuse, -R126.reuse ;  /* 0x0000006983837223 */ /* 0x180fe2000001087e */
        /* <DEDUP_REMOVED lines=9> */
[-C--:B------:R-:W-:Y:S01]  /*13f20*/  FFMA.FTZ R134, R125, R105.reuse, -R126 ;  /* 0x000000697d867223 */ /* 0x080fe2000001087e */
[-CC-:B------:R-:W-:Y:S01]  /*13f30*/  FFMA.FTZ R151, R151, R105.reuse, -R124.reuse ;  /* 0x0000006997977223 */ /* 0x180fe2000001087c */
[C---:B------:R-:W-:Y:S01]  /*13f40*/  HMMA.16816.F32 R40, R96.reuse, R82, R40 ;  /* 0x000000526028723c */ /* 0x040fe20000001828 */
[----:B------:R-:W-:Y:S06]  /*13f50*/  LDSM.16.MT88.4 R80, [R162+0x8800] ;  /* 0x00880000a250783b */ /* 0x000fec0000004200 */
[----:B------:R2:W-:Y:S01]  /*13f60*/  MUFU.EX2 R129, R131 ;  /* 0x0000008300817308 */ /* 0x0005e20000000800 */
[-C--:B------:R-:W-:Y:S01]  /*13f70*/  FFMA.FTZ R149, R149, R105.reuse, -R124 ;  /* 0x0000006995957223 */ /* 0x080fe2000001087c */
[-CC-:B------:R-:W-:Y:S01]  /*13f80*/  FFMA.FTZ R147, R147, R105.reuse, -R126.reuse ;  /* 0x0000006993937223 */ /* 0x180fe2000001087e */
[-CC-:B------:R-:W-:Y:S07]  /*13f90*/  FFMA.FTZ R145, R145, R105.reuse, -R126.reuse ;  /* 0x0000006991917223 */ /* 0x180fee000001087e */
[----:B------:R-:W-:Y:S01]  /*13fa0*/  MUFU.EX2 R142, R142 ;  /* 0x0000008e008e7308 */ /* 0x000fe20000000800 */
[-CC-:B-1----:R-:W-:Y:S01]  /*13fb0*/  FFMA.FTZ R137, R111, R105.reuse, -R126.reuse ;  /* 0x000000696f897223 */ /* 0x182fe2000001087e */
[-CC-:B------:R-:W-:Y:S01]  /*13fc0*/  FFMA.FTZ R119, R119, R105.reuse, -R126.reuse ;  /* 0x0000006977777223 */ /* 0x180fe2000001087e */
[-C--:B------:R-:W-:Y:S07]  /*13fd0*/  FFMA.FTZ R126, R122, R105.reuse, -R126 ;  /* 0x000000697a7e7223 */ /* 0x080fee000001087e */
[----:B------:R-:W-:Y:S01]  /*13fe0*/  MUFU.EX2 R123, R151 ;  /* 0x00000097007b7308 */ /* 0x000fe20000000800 */
[C---:B---3--:R-:W-:Y:S09]  /*13ff0*/  HMMA.16816.F32 R44, R96.reuse, R72, R44 ;  /* 0x00000048602c723c */ /* 0x048ff2000000182c */
[----:B------:R-:W1:Y:S01]  /*14000*/  MUFU.EX2 R128, R128 ;  /* 0x0000008000807308 */ /* 0x000e620000000800 */
[----:B------:R-:W-:Y:S01]  /*14010*/  FFMA.FTZ R120, R3, R188, R120 ;  /* 0x000000bc03787223 */ /* 0x000fe20000010078 */
[----:B--2---:R-:W-:Y:S01]  /*14020*/  FFMA.FTZ R131, R109, R105, -R124 ;  /* 0x000000696d837223 */ /* 0x004fe2000001087c */
[----:B------:R-:W-:Y:S07]  /*14030*/  FFMA.FTZ R117, R2, R187, R117 ;  /* 0x000000bb02757223 */ /* 0x000fee0000010075 */
[----:B------:R-:W-:Y:S01]  /*14040*/  MUFU.EX2 R121, R149 ;  /* 0x0000009500797308 */ /* 0x000fe20000000800 */
[C---:B------:R-:W-:Y:S01]  /*14050*/  HMMA.16816.F32 R48, R96.reuse, R74, R48 ;  /* 0x0000004a6030723c */ /* 0x040fe20000001830 */
[----:B------:R-:W2:Y:S08]  /*14060*/  LDSM.16.MT88.4 R72, [R163+0x8800] ;  /* 0x00880000a348783b */ /* 0x000eb00000004200 */
[----:B------:R-:W3:Y:S01]  /*14070*/  MUFU.EX2 R130, R130 ;  /* 0x0000008200827308 */ /* 0x000ee20000000800 */
[----:B------:R-:W-:Y:S01]  /*14080*/  ISETP.GT.AND P0, PT, R177, R168, PT ;  /* 0x000000a8b100720c */ /* 0x000fe20003f04270 */
[----:B------:R-:W-:Y:S01]  /*14090*/  FADD.FTZ R120, R118, R120 ;  /* 0x0000007876787221 */ /* 0x000fe20000010000 */
[----:B------:R-:W-:Y:S07]  /*140a0*/  FADD.FTZ R116, R116, R117 ;  /* 0x0000007574747221 */ /* 0x000fee0000010000 */
[----:B------:R-:W-:Y:S01]  /*140b0*/  MUFU.EX2 R127, R147 ;  /* 0x00000093007f7308 */ /* 0x000fe20000000800 */
[C---:B------:R-:W-:Y:S03]  /*140c0*/  HMMA.16816.F32 R52, R96.reuse, R68, R52 ;  /* 0x000000446034723c */ /* 0x040fe60000001834 */
[----:B-1----:R-:W-:Y:S06]  /*140d0*/  F2FP.F16.F32.PACK_AB R69, R128, R123 ;  /* 0x0000007b8045723e */ /* 0x002fec00000000ff */
[----:B------:R-:W1:Y:S01]  /*140e0*/  MUFU.EX2 R132, R132 ;  /* 0x0000008400847308 */ /* 0x000e620000000800 */
[----:B------:R-:W-:Y:S01]  /*140f0*/  FADD.FTZ R115, R115, R120 ;  /* 0x0000007873737221 */ /* 0x000fe20000010000 */
[----:B------:R-:W-:Y:S01]  /*14100*/  FADD.FTZ R113, R113, R116 ;  /* 0x0000007471717221 */ /* 0x000fe20000010000 */
[C---:B------:R-:W-:Y:S07]  /*14110*/  HMMA.16816.F32 R56, R96.reuse, R70, R56 ;  /* 0x000000466038723c */ /* 0x040fee0000001838 */
[----:B------:R-:W-:Y:S01]  /*14120*/  MUFU.EX2 R125, R145 ;  /* 0x00000091007d7308 */ /* 0x000fe20000000800 */
[----:B---3--:R-:W-:Y:S01]  /*14130*/  F2FP.F16.F32.PACK_AB R71, R130, R121 ;  /* 0x000000798247723e */ /* 0x008fe200000000ff */
[----:B------:R-:W-:Y:S08]  /*14140*/  FADD.FTZ R114, R114, R115 ;  /* 0x0000007372727221 */ /* 0x000ff00000010000 */
[----:B------:R-:W3:Y:S01]  /*14150*/  MUFU.EX2 R134, R134 ;  /* 0x0000008600867308 */ /* 0x000ee20000000800 */
[----:B------:R-:W-:Y:S01]  /*14160*/  FADD.FTZ R112, R112, R113 ;  /* 0x0000007170707221 */ /* 0x000fe20000010000 */
[C---:B------:R-:W-:Y:S08]  /*14170*/  HMMA.16816.F32 R60, R96.reuse, R76, R60 ;  /* 0x0000004c603c723c */ /* 0x040ff0000000183c */
[----:B------:R-:W-:Y:S01]  /*14180*/  MUFU.EX2 R131, R131 ;  /* 0x0000008300837308 */ /* 0x000fe20000000800 */
[----:B-1----:R-:W-:Y:S01]  /*14190*/  F2FP.F16.F32.PACK_AB R68, R132, R127 ;  /* 0x0000007f8444723e */ /* 0x002fe200000000ff */
[----:B------:R-:W-:Y:S08]  /*141a0*/  FADD.FTZ R127, R127, R114 ;  /* 0x000000727f7f7221 */ /* 0x000ff00000010000 */
[----:B------:R-:W1:Y:S01]  /*141b0*/  MUFU.EX2 R144, R144 ;  /* 0x0000009000907308 */ /* 0x000e620000000800 */
[----:B------:R-:W-:Y:S01]  /*141c0*/  FADD.FTZ R123, R123, R112 ;  /* 0x000000707b7b7221 */ /* 0x000fe20000010000 */
[----:B------:R-:W-:Y:S01]  /*141d0*/  HMMA.16816.F32 R64, R96, R78, R64 ;  /* 0x0000004e6040723c */ /* 0x000fe20000001840 */
[----:B------:R-:W4:Y:S07]  /*141e0*/  LDSM.16.MT88.4 R76, [R160+0x8800] ;  /* 0x00880000a04c783b */ /* 0x000f2e0000004200 */
[----:B------:R-:W-:Y:S01]  /*141f0*/  MUFU.EX2 R137, R137 ;  /* 0x0000008900897308 */ /* 0x000fe20000000800 */
[----:B---3--:R-:W-:Y:S01]  /*14200*/  F2FP.F16.F32.PACK_AB R70, R134, R125 ;  /* 0x0000007d8646723e */ /* 0x008fe200000000ff */
[----:B------:R-:W-:Y:S01]  /*14210*/  FADD.FTZ R132, R132, R127 ;  /* 0x0000007f84847221 */ /* 0x000fe20000010000 */
[----:B------:R-:W-:Y:S07]  /*14220*/  FADD.FTZ R128, R128, R123 ;  /* 0x0000007b80807221 */ /* 0x000fee0000010000 */
[----:B------:R-:W3:Y:S01]  /*14230*/  MUFU.EX2 R146, R146 ;  /* 0x0000009200927308 */ /* 0x000ee20000000800 */
[----:B------:R-:W-:Y:S01]  /*14240*/  FADD.FTZ R125, R125, R132 ;  /* 0x000000847d7d7221 */ /* 0x000fe20000010000 */
[----:B------:R-:W-:Y:S01]  /*14250*/  FADD.FTZ R3, R121, R128 ;  /* 0x0000008079037221 */ /* 0x000fe20000010000 */
[C---:B--2---:R-:W-:Y:S07]  /*14260*/  HMMA.16816.F32 R4, R68.reuse, R72, R4 ;  /* 0x000000484404723c */ /* 0x044fee0000001804 */
[----:B------:R-:W-:Y:S01]  /*14270*/  MUFU.EX2 R119, R119 ;  /* 0x0000007700777308 */ /* 0x000fe20000000800 */
[----:B-1----:R-:W-:Y:S09]  /*14280*/  F2FP.F16.F32.PACK_AB R109, R144, R131 ;  /* 0x00000083906d723e */ /* 0x002ff200000000ff */
[----:B------:R-:W1:Y:S01]  /*14290*/  MUFU.EX2 R126, R126 ;  /* 0x0000007e007e7308 */ /* 0x000e620000000800 */
[----:B------:R-:W-:Y:S01]  /*142a0*/  FADD.FTZ R134, R134, R125 ;  /* 0x0000007d86867221 */ /* 0x000fe20000010000 */
[C---:B------:R-:W-:Y:S01]  /*142b0*/  HMMA.16816.F32 R8, R68.reuse, R74, R8 ;  /* 0x0000004a4408723c */ /* 0x040fe20000001808 */
[----:B------:R-:W2:Y:S02]  /*142c0*/  LDSM.16.MT88.4 R72, [R163+0xa800] ;  /* 0x00a80000a348783b */ /* 0x000ea40000004200 */
[----:B---3--:R-:W-:Y:S01]  /*142d0*/  F2FP.F16.F32.PACK_AB R108, R146, R137 ;  /* 0x00000089926c723e */ /* 0x008fe200000000ff */
[----:B------:R-:W-:Y:S04]  /*142e0*/  FADD.FTZ R3, R130, R3 ;  /* 0x0000000382037221 */ /* 0x000fe80000010000 */
[C---:B------:R-:W-:Y:S03]  /*142f0*/  HMMA.16816.F32 R12, R68.reuse, R80, R12 ;  /* 0x00000050440c723c */ /* 0x040fe6000000180c */
[----:B------:R-:W-:Y:S01]  /*14300*/  FADD.FTZ R2, R136, R3 ;  /* 0x0000000388027221 */ /* 0x000fe20000010000 */
[----:B-1----:R-:W-:Y:S03]  /*14310*/  F2FP.F16.F32.PACK_AB R110, R126, R119 ;  /* 0x000000777e6e723e */ /* 0x002fe600000000ff */
[C---:B------:R-:W-:Y:S01]  /*14320*/  FADD.FTZ R2, R139.reuse, R2 ;  /* 0x000000028b027221 */ /* 0x040fe20000010000 */
        /* <DEDUP_REMOVED lines=30> */
[C---:B------:R-:W-:Y:S03]  /*14510*/  HMMA.16816.F32 R4, R68.reuse, R76, R4 ;  /* 0x0000004c4404723c */ /* 0x040fe60000001804 */
[----:B------:R-:W-:Y:S01]  /*14520*/  FADD.FTZ R129, R129, R140 ;  /* 0x0000008c81817221 */ /* 0x000fe20000010000 */
[----:B------:R-:W-:Y:S03]  /*14530*/  FADD.FTZ R3, R144, R3 ;  /* 0x0000000390037221 */ /* 0x000fe60000010000 */
        /* <DEDUP_REMOVED lines=28> */
[C---:B-1----:R-:W-:Y:S01]  /*14700*/  F2FP.F16.F32.PACK_AB R111, R107.reuse, R106 ;  /* 0x0000006a6b6f723e */ /* 0x042fe200000000ff */
[----:B------:R-:W-:Y:S01]  /*14710*/  FADD.FTZ R106, R106, R3 ;  /* 0x000000036a6a7221 */ /* 0x000fe20000010000 */
[----:B------:R-:W-:Y:S03]  /*14720*/  MOV R3, R104 ;  /* 0x0000006800037202 */ /* 0x000fe60000000f00 */
[C---:B----4-:R-:W-:Y:S03]  /*14730*/  HMMA.16816.F32 R60, R68.reuse, R84, R60 ;  /* 0x00000054443c723c */ /* 0x050fe6000000183c */
[----:B------:R-:W-:Y:S05]  /*14740*/  FADD.FTZ R187, R107, R106 ;  /* 0x0000006a6bbb7221 */ /* 0x000fea0000010000 */
[----:B------:R-:W-:Y:S01]  /*14750*/  HMMA.16816.F32 R64, R68, R86, R64 ;  /* 0x000000564440723c */ /* 0x000fe20000001840 */
[----:B------:R-:W1:Y:S07]  /*14760*/  LDSM.16.MT88.4 R68, [R160+0x9800] ;  /* 0x00980000a044783b */ /* 0x000e6e0000004200 */
[C---:B------:R-:W-:Y:S01]  /*14770*/  HMMA.16816.F32 R96, R108.reuse, R92, R4 ;  /* 0x0000005c6c60723c */ /* 0x040fe20000001804 */
[----:B------:R-:W3:Y:S07]  /*14780*/  LDSM.16.MT88.4 R4, [R163+0xb800] ;  /* 0x00b80000a304783b */ /* 0x000eee0000004200 */
[C---:B------:R-:W-:Y:S01]  /*14790*/  HMMA.16816.F32 R92, R108.reuse, R94, R8 ;  /* 0x0000005e6c5c723c */ /* 0x040fe20000001808 */
[----:B------:R-:W4:Y:S07]  /*147a0*/  LDSM.16.MT88.4 R8, [R162+0xb800] ;  /* 0x00b80000a208783b */ /* 0x000f2e0000004200 */
[C---:B--2---:R-:W-:Y:S01]  /*147b0*/  HMMA.16816.F32 R88, R108.reuse, R72, R12 ;  /* 0x000000486c58723c */ /* 0x044fe2000000180c */
[----:B------:R-:W2:Y:S07]  /*147c0*/  LDSM.16.MT88.4 R12, [R161+0xb800] ;  /* 0x00b80000a10c783b */ /* 0x000eae0000004200 */
[C---:B------:R-:W-:Y:S08]  /*147d0*/  HMMA.16816.F32 R84, R108.reuse, R74, R16 ;  /* 0x0000004a6c54723c */ /* 0x040ff00000001810 */
[C---:B------:R-:W-:Y:S08]  /*147e0*/  HMMA.16816.F32 R80, R108.reuse, R76, R20 ;  /* 0x0000004c6c50723c */ /* 0x040ff00000001814 */
[C---:B------:R-:W-:Y:S08]  /*147f0*/  HMMA.16816.F32 R76, R108.reuse, R78, R24 ;  /* 0x0000004e6c4c723c */ /* 0x040ff00000001818 */
[C---:B-1----:R-:W-:Y:S08]  /*14800*/  HMMA.16816.F32 R72, R108.reuse, R68, R28 ;  /* 0x000000446c48723c */ /* 0x042ff0000000181c */
[C---:B------:R-:W-:Y:S08]  /*14810*/  HMMA.16816.F32 R68, R108.reuse, R70, R32 ;  /* 0x000000466c44723c */ /* 0x040ff00000001820 */
[C---:B---3--:R-:W-:Y:S08]  /*14820*/  HMMA.16816.F32 R36, R108.reuse, R4, R36 ;  /* 0x000000046c24723c */ /* 0x048ff00000001824 */
[C---:B------:R-:W-:Y:S01]  /*14830*/  HMMA.16816.F32 R40, R108.reuse, R6, R40 ;  /* 0x000000066c28723c */ /* 0x040fe20000001828 */
[----:B------:R-:W1:Y:S07]  /*14840*/  LDSM.16.MT88.4 R4, [R160+0xb800] ;  /* 0x00b80000a004783b */ /* 0x000e6e0000004200 */
[C---:B----4-:R-:W-:Y:S08]  /*14850*/  HMMA.16816.F32 R44, R108.reuse, R8, R44 ;  /* 0x000000086c2c723c */ /* 0x050ff0000000182c */
[C---:B------:R-:W-:Y:S08]  /*14860*/  HMMA.16816.F32 R48, R108.reuse, R10, R48 ;  /* 0x0000000a6c30723c */ /* 0x040ff00000001830 */
[C---:B--2---:R-:W-:Y:S08]  /*14870*/  HMMA.16816.F32 R52, R108.reuse, R12, R52 ;  /* 0x0000000c6c34723c */ /* 0x044ff00000001834 */
[C---:B------:R-:W-:Y:S08]  /*14880*/  HMMA.16816.F32 R56, R108.reuse, R14, R56 ;  /* 0x0000000e6c38723c */ /* 0x040ff00000001838 */
[C---:B-1----:R-:W-:Y:S08]  /*14890*/  HMMA.16816.F32 R60, R108.reuse, R4, R60 ;  /* 0x000000046c3c723c */ /* 0x042ff0000000183c */
[----:B------:R-:W-:Y:S01]  /*148a0*/  HMMA.16816.F32 R64, R108, R6, R64 ;  /* 0x000000066c40723c */ /* 0x000fe20000001840 */
[----:B------:R-:W-:Y:S08]  /*148b0*/  @!UPT UIADD3 URZ, UPT, UPT, URZ, URZ, URZ ;  /* 0x000000fffffff290 */ /* 0x000ff0000fffe0ff */
[----:B------:R-:W-:Y:S11]  /*148c0*/  @P0 BRA `(.L_x_12900) ;  /* 0xffffffc800dc0947 */ /* 0x000ff6000383ffff */
.L_x_12893:
[----:B------:R1:W5:Y:S01]  /*148d0*/  LD.E R2, desc[UR4][R102.64+0xd8] ;  /* 0x0000d80466027980 */ /* 0x000362000c101900 */
[----:B------:R-:W-:Y:S01]  /*148e0*/  IMAD.SHL.U32 R7, R175, 0x20, RZ ;  /* 0x00000020af077824 */ /* 0x000fe200078e00ff */
[----:B------:R-:W-:Y:S01]  /*148f0*/  UMOV UR7, 0xffffffff ;  /* 0xffffffff00077882 */ /* 0x000fe20000000000 */
[----:B------:R-:W-:-:S03]  /*14900*/  SHF.R.U32.HI R0, RZ, 0x1, R175 ;  /* 0x00000001ff007819 */ /* 0x000fc600000116af */
        /* <DEDUP_REMOVED lines=9> */
.L_x_12922:
[----:B------:R-:W2:Y:S01]  /*149a0*/  MUFU.RCP R8, R4 ;  /* 0x0000000400087308 */ /* 0x000ea20000001000 */
[----:B----4-:R-:W-:Y:S01]  /*149b0*/  FADD.FTZ R3, R9, R10 ;  /* 0x0000000a09037221 */ /* 0x010fe20000010000 */
[C---:B------:R-:W-:Y:S01]  /*149c0*/  SHF.L.U32 R5, R175.reuse, 0x4, RZ ;  /* 0x00000004af057819 */ /* 0x040fe200000006ff */
[----:B------:R-:W-:Y:S01]  /*149d0*/  BAR.SYNC.DEFER_BLOCKING 0x0 ;  /* 0x0000000000007b1d */ /* 0x000fe20000010000 */
[----:B------:R-:W-:Y:S02]  /*149e0*/  SHF.L.U32 R10, R175, 0x1, RZ ;  /* 0x00000001af0a7819 */ /* 0x000fe400000006ff */
[----:B---3--:R-:W-:Y:S02]  /*149f0*/  LOP3.LUT R9, R5, 0x1c0, RZ, 0xc0, !PT ;  /* 0x000001c005097812 */ /* 0x008fe400078ec0ff */
        /* <DEDUP_REMOVED lines=123> */
[--C-:B----4-:R-:W-:Y:S01]  /*151b0*/  SHF.R.U32.HI R10, RZ, 0x1, R175.reuse ;  /* 0x00000001ff0a7819 */ /* 0x110fe200000116af */
[----:B------:R4:W5:Y:S01]  /*151c0*/  LD.E.64 R76, desc[UR4][R102.64+0x78] ;  /* 0x00007804664c7980 */ /* 0x000962000c101b00 */
[----:B------:R-:W4:Y:S01]  /*151d0*/  @P0 MUFU.LG2 R6, R3 ;  /* 0x0000000300060308 */ /* 0x000f220000000c00 */
[----:B------:R-:W-:Y:S02]  /*151e0*/  LOP3.LUT R71, R69, 0x1f8, RZ, 0xc0, !PT ;  /* 0x000001f845477812 */ /* 0x000fe400078ec0ff */
[----:B------:R2:W5:Y:S01]  /*151f0*/  LD.E.64 R74, desc[UR4][R102.64+0xa8] ;  /* 0x0000a804664a7980 */ /* 0x000562000c101b00 */
[----:B------:R-:W-:Y:S02]  /*15200*/  SHF.R.U32.HI R9, RZ, 0x2, R175 ;  /* 0x00000002ff097819 */ /* 0x000fe400000116af */
[----:B------:R-:W-:Y:S02]  /*15210*/  LOP3.LUT R10, R10, 0x30, RZ, 0xc0, !PT ;  /* 0x000000300a0a7812 */ /* 0x000fe400078ec0ff */
[----:B------:R-:W-:-:S02]  /*15220*/  LOP3.LUT R71, R71, 0x38, R0, 0x78, !PT ;  /* 0x0000003847477812 */ /* 0x000fc400078e7800 */
[----:B------:R-:W-:Y:S01]  /*15230*/  LOP3.LUT R0, R10, 0x7, R9, 0xf8, !PT ;  /* 0x000000070a007812 */ /* 0x000fe200078ef809 */
[----:B-1----:R-:W-:Y:S01]  /*15240*/  @P1 FMUL.FTZ R9, R4, 0.69314718246459960938 ;  /* 0x3f31721804091820 */ /* 0x002fe20000410000 */
[----:B------:R-:W-:Y:S02]  /*15250*/  LOP3.LUT R4, R5, 0x10, RZ, 0xc0, !PT ;  /* 0x0000001005047812 */ /* 0x000fe400078ec0ff */
[----:B------:R-:W-:Y:S01]  /*15260*/  MOV R70, 0xff800000 ;  /* 0xff80000000467802 */ /* 0x000fe20000000f00 */
[----:B-----5:R-:W-:Y:S01]  /*15270*/  @P1 FFMA.FTZ R70, R2, R104, R9 ;  /* 0x0000006802461223 */ /* 0x020fe20000010009 */
        /* <DEDUP_REMOVED lines=25> */
[----:B------:R2:W3:Y:S01]  /*15410*/  LDS.128 R4, [R71+UR6+0x7800] ;  /* 0x0078000647047984 */ /* 0x0004e20008000c00 */
[----:B-1--4-:R-:W-:Y:S05]  /*15420*/  @P2 BRA `(.L_x_12903) ;  /* 0x0000000000282947 */ /* 0x012fea0003800000 */
[----:B--2---:R-:W-:Y:S01]  /*15430*/  IMAD.IADD R71, R181, 0x1, -R176 ;  /* 0x00000001b5477824 */ /* 0x004fe200078e0ab0 */
        /* <DEDUP_REMOVED lines=9> */
.L_x_12903:
[----:B------:R-:W-:Y:S05]  /*154d0*/  BSYNC.RECONVERGENT B0 ;  /* 0x0000000000007941 */ /* 0x000fea0003800200 */
.L_x_12902:
[----:B------:R4:W5:Y:S01]  /*154e0*/  LD.E R102, desc[UR4][R102.64+0xc0] ;  /* 0x0000c00466667980 */ /* 0x000962000c101900 */
[----:B------:R-:W-:Y:S01]  /*154f0*/  IMAD.IADD R181, R181, 0x1, -R176 ;  /* 0x00000001b5b57824 */ /* 0x000fe200078e0ab0 */
[----:B------:R-:W-:Y:S01]  /*15500*/  LOP3.LUT R180, R180, 0x1f80, RZ, 0xc0, !PT ;  /* 0x00001f80b4b47812 */ /* 0x000fe200078ec0ff */
[----:B------:R-:W-:Y:S01]  /*15510*/  IMAD R68, R73, R68, RZ ;  /* 0x0000004449447224 */ /* 0x000fe200078e02ff */
[----:B------:R-:W1:Y:S01]  /*15520*/  S2R R0, SR_TID.X ;  /* 0x0000000000007919 */ /* 0x000e620000002100 */
[----:B------:R-:W-:Y:S01]  /*15530*/  BSSY.RECONVERGENT B0, `(.L_x_12904) ;  /* 0x000001b000007945 */ /* 0x000fe20003800200 */
[----:B--2---:R-:W-:Y:S02]  /*15540*/  LOP3.LUT R71, R180, 0x3c, R69, 0xf8, !PT ;  /* 0x0000003cb4477812 */ /* 0x004fe400078ef845 */
[----:B------:R-:W-:Y:S02]  /*15550*/  LOP3.LUT R69, R69, 0x3c, RZ, 0xc0, !PT ;  /* 0x0000003c45457812 */ /* 0x000fe400078ec0ff */
        /* <DEDUP_REMOVED lines=24> */
.L_x_12905:
[----:B------:R-:W-:Y:S05]  /*156e0*/  BSYNC.RECONVERGENT B0 ;  /* 0x0000000000007941 */ /* 0x000fea0003800200 */
.L_x_12904:
        /* <DEDUP_REMOVED lines=12> */
.L_x_12907:
[----:B------:R-:W-:Y:S05]  /*157b0*/  BSYNC.RECONVERGENT B0 ;  /* 0x0000000000007941 */ /* 0x000fea0003800200 */
.L_x_12906:
        /* <DEDUP_REMOVED lines=11> */
.L_x_12909:
[----:B------:R-:W-:Y:S05]  /*15870*/  BSYNC.RECONVERGENT B0 ;  /* 0x0000000000007941 */ /* 0x000fea0003800200 */
.L_x_12908:
        /* <DEDUP_REMOVED lines=11> */
.L_x_12911:
[----:B------:R-:W-:Y:S05]  /*15930*/  BSYNC.RECONVERGENT B0 ;  /* 0x0000000000007941 */ /* 0x000fea0003800200 */
.L_x_12910:
        /* <DEDUP_REMOVED lines=10> */
.L_x_12913:
[----:B------:R-:W-:Y:S05]  /*159e0*/  BSYNC.RECONVERGENT B0 ;  /* 0x0000000000007941 */ /* 0x000fea0003800200 */
.L_x_12912:
        /* <DEDUP_REMOVED lines=10> */
.L_x_12915:
[----:B------:R-:W-:Y:S05]  /*15a90*/  BSYNC.RECONVERGENT B0 ;  /* 0x0000000000007941 */ /* 0x000fea0003800200 */
.L_x_12914:
        /* <DEDUP_REMOVED lines=10> */
.L_x_12917:
[----:B------:R-:W-:Y:S05]  /*15b40*/  BSYNC.RECONVERGENT B0 ;  /* 0x0000000000007941 */ /* 0x000fea0003800200 */
.L_x_12916:
[----:B------:R-:W-:-:S04]  /*15b50*/  MOV R175, 0x0 ;  /* 0x0000000000af7802 */ /* 0x000fc80000000f00 */
[----:B-12345:R-:W-:Y:S05]  /*15b60*/  @P3 RET.REL.NODEC R174 `(_ZN5flash24flash_fwd_splitkv_kernelI23Flash_fwd_kernel_traitsILi128ELi64ELi64ELi4ELb0ELb0EN7cutlass6half_tE19Flash_kernel_traitsILi128ELi64ELi64ELi4ES3_EELb0ELb0ELb1ELb0ELb0ELb1ELb1ELb1EEEvNS_16Flash_fwd_paramsE) ;  /* 0xfffffea4ae243950 */ /* 0x03efea0003c3ffff */
[-C--:B------:R-:W-:Y:S01]  /*15b70*/  ISETP.GE.AND P2, PT, R69, R102.reuse, PT ;  /* 0x000000664500720c */ /* 0x080fe20003f46270 */
[----:B------:R-:W-:Y:S01]  /*15b80*/  IMAD.MOV.U32 R175, RZ, RZ, 0x0 ;  /* 0x00000000ffaf7424 */ /* 0x000fe200078e00ff */
[----:B------:R-:W-:-:S11]  /*15b90*/  ISETP.GE.AND P0, PT, R71, R102, PT ;  /* 0x000000664700720c */ /* 0x000fd60003f06270 */
[----:B------:R-:W-:-:S04]  /*15ba0*/  @!P2 LEA R2, P1, R73, R76, 0x2 ;  /* 0x0000004c4902a211 */ /* 0x000fc800078210ff */
[----:B------:R-:W-:-:S05]  /*15bb0*/  @!P2 LEA.HI.X R3, R73, R77, R68, 0x2, P1 ;  /* 0x0000004d4903a211 */ /* 0x000fca00008f1444 */
[----:B------:R1:W-:Y:S02]  /*15bc0*/  @!P2 ST.E.128 desc[UR4][R2.64+0x7000], R36 ;  /* 0x007000240200a985 */ /* 0x0003e4000c101d04 */
[----:B-1----:R-:W-:Y:S05]  /*15bd0*/  @P0 RET.REL.NODEC R174 `(_ZN5flash24flash_fwd_splitkv_kernelI23Flash_fwd_kernel_traitsILi128ELi64ELi64ELi4ELb0ELb0EN7cutlass6half_tE19Flash_kernel_traitsILi128ELi64ELi64ELi4ES3_EELb0ELb0ELb1ELb0ELb0ELb1ELb1ELb1EEEvNS_16Flash_fwd_paramsE) ;  /* 0xfffffea4ae080950 */ /* 0x002fea0003c3ffff */
[----:B------:R-:W-:Y:S01]  /*15be0*/  LEA R2, P0, R73, R76, 0x2 ;  /* 0x0000004c49027211 */ /* 0x000fe200078010ff */
[----:B------:R-:W-:-:S03]  /*15bf0*/  IMAD.MOV.U32 R175, RZ, RZ, 0x0 ;  /* 0x00000000ffaf7424 */ /* 0x000fc600078e00ff */
[----:B------:R-:W-:-:S05]  /*15c00*/  LEA.HI.X R3, R73, R77, R68, 0x2, P0 ;  /* 0x0000004d49037211 */ /* 0x000fca00000f1444 */
[----:B------:R1:W-:Y:S02]  /*15c10*/  ST.E.128 desc[UR4][R2.64+0x7100], R4 ;  /* 0x0071000402007985 */ /* 0x0003e4000c101d04 */
[----:B-1----:R-:W-:Y:S05]  /*15c20*/  RET.REL.NODEC R174 `(_ZN5flash24flash_fwd_splitkv_kernelI23Flash_fwd_kernel_traitsILi128ELi64ELi64ELi4ELb0ELb0EN7cutlass6half_tE19Flash_kernel_traitsILi128ELi64ELi64ELi4ES3_EELb0ELb0ELb1ELb0ELb0ELb1ELb1ELb1EEEvNS_16Flash_fwd_paramsE) ;  /* 0xfffffea0aef47950 */ /* 0x002fea0003c3ffff */
.L_x_12901:
[----:B------:R-:W-:Y:S01]  /*15c30*/  MOV R6, 0x2 ;  /* 0x0000000200067802 */ /* 0x000fe20000000f00 */
[----:B------:R-:W-:Y:S01]  /*15c40*/  IMAD.MOV.U32 R5, RZ, RZ, -0x1 ;  /* 0xffffffffff057424 */ /* 0x000fe200078e00ff */
[----:B------:R-:W-:-:S07]  /*15c50*/  MOV R3, 0x1f ;  /* 0x0000001f00037802 */ /* 0x000fce0000000f00 */
[----:B-1---5:R-:W-:Y:S05]  /*15c60*/  WARPSYNC.COLLECTIVE R5, `(.L_x_12918) ;  /* 0x0000000005087348 */ /* 0x022fea0003c00000 */
[----:B------:R2:W3:Y:S02]  /*15c70*/  SHFL.BFLY P0, R8, R188, R6, R3 ;  /* 0x0c000006bc087389 */ /* 0x0004e40000000003 */
[----:B-123-5:R-:W-:Y:S05]  /*15c80*/  ENDCOLLECTIVE ;  /* 0x000000000000791b */ /* 0x02efea0003800000 */
.L_x_12918:
[----:B------:R-:W-:Y:S02]  /*15c90*/  MOV R11, R8 ;  /* 0x00000008000b7202 */ /* 0x000fe40000000f00 */
[----:B------:R-:W-:-:S03]  /*15ca0*/  MOV R6, 0x1 ;  /* 0x0000000100067802 */ /* 0x000fc60000000f00 */
[----:B------:R-:W-:-:S04]  /*15cb0*/  FADD.FTZ R11, R11, R188 ;  /* 0x000000bc0b0b7221 */ /* 0x000fc80000010000 */
[----:B------:R-:W-:-:S07]  /*15cc0*/  IMAD.MOV.U32 R188, RZ, RZ, R11 ;  /* 0x000000ffffbc7224 */ /* 0x000fce00078e000b */
[----:B------:R-:W-:Y:S05]  /*15cd0*/  WARPSYNC.COLLECTIVE R5, `(.L_x_12919) ;  /* 0x0000000005087348 */ /* 0x000fea0003c00000 */
[----:B------:R1:W2:Y:S02]  /*15ce0*/  SHFL.BFLY P0, R8, R188, R6, R3 ;  /* 0x0c000006bc087389 */ /* 0x0002a40000000003 */
[----:B-12---:R-:W-:Y:S05]  /*15cf0*/  ENDCOLLECTIVE ;  /* 0x000000000000791b */ /* 0x006fea0003800000 */
.L_x_12919:
[----:B------:R-:W-:Y:S01]  /*15d00*/  MOV R188, R187 ;  /* 0x000000bb00bc7202 */ /* 0x000fe20000000f00 */
[----:B------:R-:W-:Y:S01]  /*15d10*/  IMAD.MOV.U32 R4, RZ, RZ, R8 ;  /* 0x000000ffff047224 */ /* 0x000fe200078e0008 */
[----:B------:R-:W-:-:S03]  /*15d20*/  MOV R6, 0x2 ;  /* 0x0000000200067802 */ /* 0x000fc60000000f00 */
[----:B------:R-:W-:-:S07]  /*15d30*/  FADD.FTZ R4, R11, R4 ;  /* 0x000000040b047221 */ /* 0x000fce0000010000 */
[----:B------:R-:W-:Y:S05]  /*15d40*/  WARPSYNC.COLLECTIVE R5, `(.L_x_12920) ;  /* 0x0000000005087348 */ /* 0x000fea0003c00000 */
[----:B------:R1:W2:Y:S02]  /*15d50*/  SHFL.BFLY P0, R8, R188, R6, R3 ;  /* 0x0c000006bc087389 */ /* 0x0002a40000000003 */
[----:B-12---:R-:W-:Y:S05]  /*15d60*/  ENDCOLLECTIVE ;  /* 0x000000000000791b */ /* 0x006fea0003800000 */
.L_x_12920:
[----:B------:R-:W-:Y:S01]  /*15d70*/  FADD.FTZ R9, R8, R187 ;  /* 0x000000bb08097221 */ /* 0x000fe20000010000 */
[----:B------:R-:W-:-:S03]  /*15d80*/  MOV R6, 0x1 ;  /* 0x0000000100067802 */ /* 0x000fc60000000f00 */
[----:B------:R-:W-:-:S07]  /*15d90*/  IMAD.MOV.U32 R188, RZ, RZ, R9 ;  /* 0x000000ffffbc7224 */ /* 0x000fce00078e0009 */
[----:B------:R-:W-:Y:S05]  /*15da0*/  WARPSYNC.COLLECTIVE R5, `(.L_x_12921) ;  /* 0x0000000005087348 */ /* 0x000fea0003c00000 */
[----:B------:R1:W2:Y:S02]  /*15db0*/  SHFL.BFLY P0, R8, R188, R6, R3 ;  /* 0x0c000006bc087389 */ /* 0x0002a40000000003 */
[----:B-12---:R-:W-:Y:S05]  /*15dc0*/  ENDCOLLECTIVE ;  /* 0x000000000000791b */ /* 0x006fea0003800000 */
.L_x_12921:
[----:B------:R-:W-:Y:S01]  /*15dd0*/  MOV R10, R8 ;  /* 0x00000008000a7202 */ /* 0x000fe20000000f00 */
[----:B------:R-:W-:Y:S06]  /*15de0*/  BRA `(.L_x_12922) ;  /* 0xffffffe800ec7947 */ /* 0x000fec000383ffff */
.L_x_12923:
        /* <DEDUP_REMOVED lines=9> */
.L_x_14995:


//--------------------- .text._ZN5flash24flash_fwd_splitkv_kernelI23Flash_fwd_kernel_traitsILi128ELi64ELi64ELi4ELb0ELb0EN7cutlass6half_tE19Flash_kernel_traitsILi128ELi64ELi64ELi4ES3_EELb0ELb1ELb0ELb0ELb1ELb0ELb0ELb0EEEvNS_16Flash_fwd_paramsE --------------------------
	.section	.text._ZN5flash24flash_fwd_splitkv_kernelI23Flash_fwd_kernel_traitsILi128ELi64ELi64ELi4ELb0ELb0EN7cutlass6half_tE19Flash_kernel_traitsILi128ELi64ELi64ELi4ES3_EELb0ELb1ELb0ELb0ELb1ELb0ELb0ELb0EEEvNS_16Flash_fwd_paramsE,"ax",@progbits
	.align	128
        .global         _ZN5flash24flash_fwd_splitkv_kernelI23Flash_fwd_kernel_traitsILi128ELi64ELi64ELi4ELb0ELb0EN7cutlass6half_tE19Flash_kernel_traitsILi128ELi64ELi64ELi4ES3_EELb0ELb1ELb0ELb0ELb1ELb0ELb0ELb0EEEvNS_16Flash_fwd_paramsE
        .type           _ZN5flash24flash_fwd_splitkv_kernelI23Flash_fwd_kernel_traitsILi128ELi64ELi64ELi4ELb0ELb0EN7cutlass6half_tE19Flash_kernel_traitsILi128ELi64ELi64ELi4ES3_EELb0ELb1ELb0ELb0ELb1ELb0ELb0ELb0EEEvNS_16Flash_fwd_paramsE,@function
        .size           _ZN5flash24flash_fwd_splitkv_kernelI23Flash_fwd_kernel_traitsILi128ELi64ELi64ELi4ELb0ELb0EN7cutlass6half_tE19Flash_kernel_traitsILi128ELi64ELi64ELi4ES3_EELb0ELb1ELb0ELb0ELb1ELb0ELb0ELb0EEEvNS_16Flash_fwd_paramsE,(.L_x_14996 - _ZN5flash24flash_fwd_splitkv_kernelI23Flash_fwd_kernel_traitsILi128ELi64ELi64ELi4ELb0ELb0EN7cutlass6half_tE19Flash_kernel_traitsILi128ELi64ELi64ELi4ES3_EELb0ELb1ELb0ELb0ELb1ELb0ELb0ELb0EEEvNS_16Flash_fwd_paramsE)
        .other          _ZN5flash24flash_fwd_splitkv_kernelI23Flash_fwd_kernel_traitsILi128ELi64ELi64ELi4ELb0ELb0EN7cutlass6half_tE19Flash_kernel_traitsILi128ELi64ELi64ELi4ES3_EELb0ELb1ELb0ELb0ELb1ELb0ELb0ELb0EEEvNS_16Flash_fwd_paramsE,@"STO_CUDA_ENTRY STV_DEFAULT"
_ZN5flash24flash_fwd_splitkv_kernelI23Flash_fwd_kernel_traitsILi128ELi64ELi64ELi4ELb0ELb0EN7cutlass6half_tE19Flash_kernel_traitsILi128ELi64ELi64ELi4ES3_EELb0ELb1ELb0ELb0ELb1ELb0ELb0ELb0EEEvNS_16Flash_fwd_paramsE:
.text._ZN5flash24flash_fwd_splitkv_kernelI23Flash_fwd_kernel_traitsILi128ELi64ELi64ELi4ELb0ELb0EN7cutlass6half_tE19Flash_kernel_traitsILi128ELi64ELi64ELi4ES3_EELb0ELb1ELb0ELb0ELb1ELb0ELb0ELb0EEEvNS_16Flash_fwd_paramsE:
[----:B------:R-:W-:Y:S01]  /*0000*/  LDC R1, c[0x0][0x37c] ;  /* 0x0000df00ff017b82 */ /* 0x000fe20000000800 */
[----:B------:R-:W1:Y:S07]  /*0010*/  S2R R31, SR_CTAID.X ;  /* 0x00000000001f7919 */ /* 0x000e6e0000002500 */
[----:B------:R-:W2:Y:S01]  /*0020*/  LDC.64 R2, c[0x0][0x348] ;  /* 0x0000d200ff027b82 */ /* 0x000ea20000000a00 */
[----:B------:R-:W-:Y:S01]  /*0030*/  BSSY.RECONVERGENT B3, `(.L_x_12924) ;  /* 0x0000005000037945 */ /* 0x000fe20003800200 */
[----:B------:R-:W-:Y:S01]  /*0040*/  MOV R148, 0x80 ;  /* 0x0000008000947802 */ /* 0x000fe20000000f00 */
[----:B------:R-:W3:Y:S01]  /*0050*/  S2R R151, SR_CTAID.Y ;  /* 0x0000000000977919 */ /* 0x000ee20000002600 */
[----:B------:R-:W4:Y:S05]  /*0060*/  S2R R150, SR_CTAID.Z ;  /* 0x0000000000967919 */ /* 0x000f2a0000002700 */
[----:B-1234-:R-:W-:Y:S05]  /*0070*/  CALL.REL.NOINC `($_ZN5flash24flash_fwd_splitkv_kernelI23Flash_fwd_kernel_traitsILi128ELi64ELi64ELi4ELb0ELb0EN7cutlass6half_tE19Flash_kernel_traitsILi128ELi64ELi64ELi4ES3_EELb0ELb1ELb0ELb0ELb1ELb0ELb0ELb0EEEvNS_16Flash_fwd_paramsE$_ZN5flash30compute_attn_1rowblock_splitkvI23Flash_fwd_kernel_traitsILi128ELi64ELi64ELi4ELb0ELb0EN7cutlass6half_tE19Flash_kernel_traitsILi128ELi64ELi64ELi4ES3_EELb0ELb1ELb0ELb0ELb1ELb0ELb0ELb0ENS_16Flash_fwd_paramsEEEvRKT8_iiiii) ;  /* 0x0000000000087944 */ /* 0x01efea0003c00000 */
[----:B------:R-:W-:Y:S05]  /*0080*/  BSYNC.RECONVERGENT B3 ;  /* 0x0000000000037941 */ /* 0x000fea0003800200 */
.L_x_12924:
[----:B------:R-:W-:Y:S05]  /*0090*/  EXIT ;  /* 0x000000000000794d */ /* 0x000fea0003800000 */
        .type           $_ZN5flash24flash_fwd_splitkv_kernelI23Flash_fwd_kernel_traitsILi128ELi64ELi64ELi4ELb0ELb0EN7cutlass6half_tE19Flash_kernel_traitsILi128ELi64ELi64ELi4ES3_EELb0ELb1ELb0ELb0ELb1ELb0ELb0ELb0EEEvNS_16Flash_fwd_paramsE$_ZN5flash30compute_attn_1rowblock_splitkvI23Flash_fwd_kernel_traitsILi128ELi64ELi64ELi4ELb0ELb0EN7cutlass6half_tE19Flash_kernel_traitsILi128ELi64ELi64ELi4ES3_EELb0ELb1ELb0ELb0ELb1ELb0ELb0ELb0ENS_16Flash_fwd_paramsEEEvRKT8_iiiii,@function
        .size           $_ZN5flash24flash_fwd_splitkv_kernelI23Flash_fwd_kernel_traitsILi128ELi64ELi64ELi4ELb0ELb0EN7cutlass6half_tE19Flash_kernel_traitsILi128ELi64ELi64ELi4ES3_EELb0ELb1ELb0ELb0ELb1ELb0ELb0ELb0EEEvNS_16Flash_fwd_paramsE$_ZN5flash30compute_attn_1rowblock_splitkvI23Flash_fwd_kernel_traitsILi128ELi64ELi64ELi4ELb0ELb0EN7cutlass6half_tE19Flash_kernel_traitsILi128ELi64ELi64ELi4ES3_EELb0ELb1ELb0ELb0ELb1ELb0ELb0ELb0ENS_16Flash_fwd_paramsEEEvRKT8_iiiii,(.L_x_14996 - $_ZN5flash24flash_fwd_splitkv_kernelI23Flash_fwd_kernel_traitsILi128ELi64ELi64ELi4ELb0ELb0EN7cutlass6half_tE19Flash_kernel_traitsILi128ELi64ELi64ELi4ES3_EELb0ELb1ELb0ELb0ELb1ELb0ELb0ELb0EEEvNS_16Flash_fwd_paramsE$_ZN5flash30compute_attn_1rowblock_splitkvI23Flash_fwd_kernel_traitsILi128ELi64ELi64ELi4ELb0ELb0EN7cutlass6half_tE19Flash_kernel_traitsILi128ELi64ELi64ELi4ES3_EELb0ELb1ELb0ELb0ELb1ELb0ELb0ELb0ENS_16Flash_fwd_paramsEEEvRKT8_iiiii)
$_ZN5flash24flash_fwd_splitkv_kernelI23Flash_fwd_kernel_traitsILi128ELi64ELi64ELi4ELb0ELb0EN7cutlass6half_tE19Flash_kernel_traitsILi128ELi64ELi64ELi4ES3_EELb0ELb1ELb0ELb0ELb1ELb0ELb0ELb0EEEvNS_16Flash_fwd_paramsE$_ZN5flash30compute_attn_1rowblock_splitkvI23Flash_fwd_kernel_traitsILi128ELi64ELi64ELi4ELb0ELb0EN7cutlass6half_tE19Flash_kernel_traitsILi128ELi64ELi64ELi4ES3_EELb0ELb1ELb0ELb0ELb1ELb0ELb0ELb0ENS_16Flash_fwd_paramsEEEvRKT8_iiiii:
        /* <DEDUP_REMOVED lines=39> */
.L_x_12926:
[----:B------:R-:W-:Y:S05]  /*0310*/  BSYNC.RECONVERGENT B0 ;  /* 0x0000000000007941 */ /* 0x000fea0003800200 */
.L_x_12925:
[----:B------:R-:W-:Y:S04]  /*0320*/  BSSY.RECONVERGENT B0, `(.L_x_12927) ;  /* 0x0000007000007945 */ /* 0x000fe80003800200 */
[----:B------:R-:W-:Y:S05]  /*0330*/  @!P3 BRA `(.L_x_12928) ;  /* 0x000000000014b947 */ /* 0x000fea0003800000 */
[----:B------:R-:W4:Y:S02]  /*0340*/  LD.E.U8 R6, desc[UR4][R2.64+0x1b2] ;  /* 0x0001b20402067980 */ /* 0x000f24000c101100 */
[----:B----4-:R-:W-:-:S13]  /*0350*/  ISETP.NE.AND P1, PT, R6, RZ, PT ;  /* 0x000000ff0600720c */ /* 0x010fda0003f25270 */
[----:B------:R-:W4:Y:S02]  /*0360*/  @P1 LD.E R6, desc[UR4][R10.64+0x4] ;  /* 0x000004040a061980 */ /* 0x000f24000c101900 */
[----:B----45:R-:W-:-:S06]  /*0370*/  @P1 IADD3 R33, PT, PT, R6, -R13, RZ ;  /* 0x8000000d06211210 */ /* 0x030fcc0007ffe0ff */
[----:B------:R4:W5:Y:S02]  /*0380*/  @!P1 LD.E R33, desc[UR4][R10.64] ;  /* 0x000000040a219980 */ /* 0x000964000c101900 */
.L_x_12928:
[----:B------:R-:W-:Y:S05]  /*0390*/  BSYNC.RECONVERGENT B0 ;  /* 0x0000000000007941 */ /* 0x000fea0003800200 */
.L_x_12927:
        /* <DEDUP_REMOVED lines=8> */
.L_x_12930:
[----:B------:R-:W5:Y:S01]  /*0420*/  LD.E.64 R6, desc[UR4][R2.64+0x108] ;  /* 0x0001080402067980 */ /* 0x000f62000c101b00 */
[----:B------:R-:W-:Y:S01]  /*0430*/  BSSY.RECONVERGENT B0, `(.L_x_12932) ;  /* 0x0000006000007945 */ /* 0x000fe20003800200 */
[----:B------:R-:W-:Y:S01]  /*0440*/  IMAD.MOV.U32 R5, RZ, RZ, RZ ;  /* 0x000000ffff057224 */ /* 0x000fe200078e00ff */
[----:B-----5:R-:W-:-:S04]  /*0450*/  ISETP.NE.U32.AND P0, PT, R6, RZ, PT ;  /* 0x000000ff0600720c */ /* 0x020fc80003f05070 */
[----:B------:R-:W-:-:S13]  /*0460*/  ISETP.NE.AND.EX P0, PT, R7, RZ, PT, P0 ;  /* 0x000000ff0700720c */ /* 0x000fda0003f05300 */
[----:B------:R-:W-:Y:S05]  /*0470*/  @!P0 BRA `(.L_x_12933) ;  /* 0x0000000000048947 */ /* 0x000fea0003800000 */
[----:B------:R1:W5:Y:S02]  /*0480*/  LD.E R5, desc[UR4][R2.64+0xbc] ;  /* 0x0000bc0402057980 */ /* 0x000364000c101900 */
.L_x_12933:
[----:B------:R-:W-:Y:S05]  /*0490*/  BSYNC.RECONVERGENT B0 ;  /* 0x0000000000007941 */ /* 0x000fea0003800200 */
.L_x_12932:
[----:B-----5:R-:W-:Y:S02]  /*04a0*/  IADD3 R33, PT, PT, R5, R33, -R12 ;  /* 0x0000002105217210 */ /* 0x020fe40007ffe80c */
.L_x_12931:
[----:B------:R-:W-:Y:S05]  /*04b0*/  BSYNC.RECONVERGENT B1 ;  /* 0x0000000000017941 */ /* 0x000fea0003800200 */
.L_x_12929:
[----:B------:R-:W-:Y:S01]  /*04c0*/  IMAD.SHL.U32 R152, R31, 0x40, RZ ;  /* 0x000000401f987824 */ /* 0x000fe200078e00ff */
[----:B------:R-:W-:Y:S01]  /*04d0*/  MOV R6, R148 ;  /* 0x0000009400067202 */ /* 0x000fe20000000f00 */
[----:B------:R-:W-:-:S03]  /*04e0*/  IMAD.MOV.U32 R7, RZ, RZ, 0x0 ;  /* 0x00000000ff077424 */ /* 0x000fc600078e00ff */
[----:B------:R-:W-:-:S13]  /*04f0*/  ISETP.GT.AND P0, PT, R97, R152, PT ;  /* 0x000000986100720c */ /* 0x000fda0003f04270 */
[----:B-1234-:R-:W-:Y:S05]  /*0500*/  @!P0 RET.REL.NODEC R6 `(_ZN5flash24flash_fwd_splitkv_kernelI23Flash_fwd_kernel_traitsILi128ELi64ELi64ELi4ELb0ELb0EN7cutlass6half_tE19Flash_kernel_traitsILi128ELi64ELi64ELi4ES3_EELb0ELb1ELb0ELb0ELb1ELb0ELb0ELb0EEEvNS_16Flash_fwd_paramsE) ;  /* 0xfffffff806bc8950 */ /* 0x01efea0003c3ffff */
        /* <DEDUP_REMOVED lines=35> */
[----:B------:R-:W-:Y:S02]  /*0740*/  LOP3.LUT R18, R7, 0x38, RZ, 0xc0, !PT ;  /* 0x0000003807127812 */ /* 0x000fe400078ec0ff */
[----:B-1----:R-:W-:Y:S01]  /*0750*/  SHF.R.U32.HI R3, RZ, 0x3, R149 ;  /* 0x00000003ff037819 */ /* 0x002fe20000011695 */
[----:B------:R-:W-:-:S03]  /*0760*/  IMAD.IADD R2, R97, 0x1, -R152 ;  /* 0x0000000161027824 */ /* 0x000fc600078e0a98 */
        /* <DEDUP_REMOVED lines=15> */
[----:B------:R-:W-:Y:S02]  /*0860*/  VIADD R5, R3, 0x20 ;  /* 0x0000002003057836 */ /* 0x000fe40000000000 */
[----:B------:R-:W-:-:S03]  /*0870*/  IMAD R13, R15, R152, RZ ;  /* 0x000000980f0d7224 */ /* 0x000fc600078e02ff */
[-C--:B------:R-:W-:Y:S02]  /*0880*/  ISETP.GE.AND P2, PT, R5, R2.reuse, PT ;  /* 0x000000020500720c */ /* 0x080fe40003f46270 */
[----:B------:R-:W-:Y:S02]  /*0890*/  IADD3.X R13, PT, PT, R6, R19, R13, P3, !PT ;  /* 0x00000013060d7210 */ /* 0x000fe40001ffe40d */
[C---:B------:R-:W-:Y:S02]  /*08a0*/  IADD3 R5, P1, PT, R0.reuse, R3, RZ ;  /* 0x0000000300057210 */ /* 0x040fe40007f3e0ff */
[----:B------:R-:W-:Y:S02]  /*08b0*/  ISETP.GE.AND P3, PT, R3, R2, PT ;  /* 0x000000020300720c */ /* 0x000fe40003f66270 */
[----:B------:R-:W-:Y:S02]  /*08c0*/  LEA.HI.X.SX32 R0, R0, RZ, 0x1, P1 ;  /* 0x000000ff00007211 */ /* 0x000fe400008f0eff */
[----:B------:R-:W-:-:S02]  /*08d0*/  LEA R4, P4, R5, R8, 0x2 ;  /* 0x0000000805047211 */ /* 0x000fc400078810ff */
[----:B------:R-:W-:Y:S02]  /*08e0*/  ISETP.GE.AND P0, PT, R7, R2, PT ;  /* 0x000000020700720c */ /* 0x000fe40003f06270 */
[----:B------:R-:W-:Y:S01]  /*08f0*/  LEA.HI.X R5, R5, R9, R0, 0x2, P4 ;  /* 0x0000000905057211 */ /* 0x000fe200020f1400 */
[-C--:B------:R-:W-:Y:S02]  /*0900*/  IMAD R0, R11, R150.reuse, RZ ;  /* 0x000000960b007224 */ /* 0x080fe400078e02ff */
[----:B------:R-:W-:Y:S02]  /*0910*/  VIADD R7, R3, 0x30 ;  /* 0x0000003003077836 */ /* 0x000fe40000000000 */
[----:B------:R-:W-:Y:S01]  /*0920*/  IMAD.WIDE.U32 R150, R10, R150, R12 ;  /* 0x000000960a967225 */ /* 0x000fe200078e000c */
[----:B------:R-:W-:Y:S02]  /*0930*/  ISETP.NE.OR P5, PT, R149, RZ, P0 ;  /* 0x000000ff9500720c */ /* 0x000fe400007a5670 */
[----:B------:R-:W-:-:S02]  /*0940*/  ISETP.GE.AND P1, PT, R7, R2, PT ;  /* 0x000000020700720c */ /* 0x000fc40003f26270 */
        /* <DEDUP_REMOVED lines=11> */
.L_x_12936:
[----:B------:R-:W-:Y:S05]  /*0a00*/  BSYNC.RECONVERGENT B0 ;  /* 0x0000000000007941 */ /* 0x000fea0003800200 */
.L_x_12935:
        /* <DEDUP_REMOVED lines=18> */
.L_x_12938:
[----:B------:R-:W-:Y:S05]  /*0b30*/  BSYNC.RECONVERGENT B0 ;  /* 0x0000000000007941 */ /* 0x000fea0003800200 */
.L_x_12937:
        /* <DEDUP_REMOVED lines=14> */
.L_x_12940:
[----:B------:R-:W-:Y:S05]  /*0c20*/  BSYNC.RECONVERGENT B0 ;  /* 0x0000000000007941 */ /* 0x000fea0003800200 */
.L_x_12939:
        /* <DEDUP_REMOVED lines=14> */
.L_x_12942:
[----:B------:R-:W-:Y:S05]  /*0d10*/  BSYNC.RECONVERGENT B0 ;  /* 0x0000000000007941 */ /* 0x000fea0003800200 */
.L_x_12941:
[----:B------:R-:W-:Y:S01]  /*0d20*/  MOV R149, 0x0 ;  /* 0x0000000000957802 */ /* 0x000fe20000000f00 */
[----:B------:R-:W-:Y:S04]  /*0d30*/  @!P6 ST.E desc[UR4][R4.64], R11 ;  /* 0x0000000b0400e985 */ /* 0x000fe8000c101904 */
[----:B------:R-:W-:Y:S04]  /*0d40*/  @!P5 ST.E desc[UR4][R4.64+0x40], R9 ;  /* 0x000040090400d985 */ /* 0x000fe8000c101904 */
[----:B------:R1:W-:Y:S02]  /*0d50*/  @!P4 ST.E desc[UR4][R4.64+0x80], R7 ;  /* 0x000080070400c985 */ /* 0x0003e4000c101904 */
[----:B-123-5:R-:W-:Y:S05]  /*0d60*/  @P3 RET.REL.NODEC R148 `(_ZN5flash24flash_fwd_splitkv_kernelI23Flash_fwd_kernel_traitsILi128ELi64ELi64ELi4ELb0ELb0EN7cutlass6half_tE19Flash_kernel_traitsILi128ELi64ELi64ELi4ES3_EELb0ELb1ELb0ELb0ELb1ELb0ELb0ELb0EEEvNS_16Flash_fwd_paramsE) ;  /* 0xfffffff094a43950 */ /* 0x02efea0003c3ffff */
[----:B------:R-:W-:Y:S02]  /*0d70*/  MOV R3, 0x7f800000 ;  /* 0x7f80000000037802 */ /* 0x000fe40000000f00 */
[----:B------:R-:W-:-:S03]  /*0d80*/  MOV R149, 0x0 ;  /* 0x0000000000957802 */ /* 0x000fc60000000f00 */
[----:B------:R1:W-:Y:S02]  /*0d90*/  ST.E desc[UR4][R4.64+0xc0], R3 ;  /* 0x0000c00304007985 */ /* 0x0003e4000c101904 */
[----:B-1----:R-:W-:Y:S05]  /*0da0*/  RET.REL.NODEC R148 `(_ZN5flash24flash_fwd_splitkv_kernelI23Flash_fwd_kernel_traitsILi128ELi64ELi64ELi4ELb0ELb0EN7cutlass6half_tE19Flash_kernel_traitsILi128ELi64ELi64ELi4ES3_EELb0ELb1ELb0ELb0ELb1ELb0ELb0ELb0EEEvNS_16Flash_fwd_paramsE) ;  /* 0xfffffff094947950 */ /* 0x002fea0003c3ffff */
.L_x_12934:
        /* <DEDUP_REMOVED lines=76> */
[----:B------:R-:W-:-:S04]  /*1270*/  @P3 IADD3 R5, PT, PT, R5, 0x1, RZ ;  /* 0x0000000105053810 */ /* 0x000fc80007ffe0ff */
[----:B------:R-:W-:Y:S01]  /*1280*/  MOV R11, R5 ;  /* 0x00000005000b7202 */ /* 0x000fe20000000f00 */
[----:B------:R-:W-:-:S04]  /*1290*/  IMAD R5, R141, R0, RZ ;  /* 0x000000008d057224 */ /* 0x000fc800078e02ff */
[----:B------:R-:W-:Y:S01]  /*12a0*/  @!P1 IMAD.MOV R11, RZ, RZ, -R11 ;  /* 0x000000ffff0b9224 */ /* 0x000fe200078e0a0b */
[----:B------:R-:W-:Y:S02]  /*12b0*/  @!P2 LOP3.LUT R11, RZ, R7, RZ, 0x33, !PT ;  /* 0x00000007ff0ba212 */ /* 0x000fe400078e33ff */
[----:B--2---:R-:W-:Y:S01]  /*12c0*/  SHF.R.S32.HI R9, RZ, 0x1f, R4 ;  /* 0x0000001fff097819 */ /* 0x004fe20000011404 */
        /* <DEDUP_REMOVED lines=19> */
.L_x_12944:
        /* <DEDUP_REMOVED lines=9> */
[----:B------:R-:W-:-:S02]  /*1490*/  CS2R R158, SRZ ;  /* 0x00000000009e7805 */ /* 0x000fc4000001ff00 */
[----:B-1----:R-:W-:-:S04]  /*14a0*/  IABS R4, R7 ;  /* 0x0000000700047213 */ /* 0x002fc80000000000 */
[----:B------:R-:W1:Y:S08]  /*14b0*/  I2F.RP R8, R4 ;  /* 0x0000000400087306 */ /* 0x000e700000209400 */
[----:B-1----:R-:W1:Y:S02]  /*14c0*/  MUFU.RCP R6, R8 ;  /* 0x0000000800067308 */ /* 0x002e640000001000 */
[----:B-1----:R-:W-:-:S06]  /*14d0*/  IADD3 R6, PT, PT, R6, 0xffffffe, RZ ;  /* 0x0ffffffe06067810 */ /* 0x002fcc0007ffe0ff */
[----:B------:R-:W1:Y:S01]  /*14e0*/  F2I.FTZ.U32.TRUNC.NTZ R21, R6 ;  /* 0x0000000600157305 */ /* 0x000e62000021f000 */
        /* <DEDUP_REMOVED lines=13> */
[----:B-----5:R-:W-:-:S05]  /*15c0*/  @!P3 SHF.R.S32.HI R6, RZ, 0x1f, R11 ;  /* 0x0000001fff06b819 */ /* 0x020fca000001140b */
[-C--:B------:R-:W-:Y:S01]  /*15d0*/  @!P1 IADD3 R5, PT, PT, R5, -R4.reuse, RZ ;  /* 0x8000000405059210 */ /* 0x080fe20007ffe0ff */
[----:B------:R-:W-:Y:S01]  /*15e0*/  @!P3 IMAD.IADD R21, R21, 0x1, R0 ;  /* 0x000000011515b824 */ /* 0x000fe200078e0200 */
[----:B------:R-:W-:Y:S02]  /*15f0*/  @P3 IADD3 R0, PT, PT, R12, R13, RZ ;  /* 0x0000000d0c003210 */ /* 0x000fe40007ffe0ff */
[----:B------:R-:W-:Y:S01]  /*1600*/  ISETP.GE.U32.AND P4, PT, R5, R4, PT ;  /* 0x000000040500720c */ /* 0x000fe20003f86070 */
[----:B---3--:R-:W-:Y:S01]  /*1610*/  @!P3 IMAD R9, R19, R11, RZ ;  /* 0x0000000b1309b224 */ /* 0x008fe200078e02ff */
[----:B------:R-:W-:Y:S01]  /*1620*/  LOP3.LUT R5, R150, R7, RZ, 0x3c, !PT ;  /* 0x0000000796057212 */ /* 0x000fe200078e3cff */
[----:B------:R-:W-:Y:S01]  /*1630*/  @!P3 IMAD.WIDE.U32 R20, R18, R11, R20 ;  /* 0x0000000b1214b225 */ /* 0x000fe200078e0014 */
[----:B------:R-:W-:Y:S02]  /*1640*/  @!P1 IADD3 R10, PT, PT, R10, 0x1, RZ ;  /* 0x000000010a0a9810 */ /* 0x000fe40007ffe0ff */
[----:B------:R-:W-:Y:S01]  /*1650*/  ISETP.GE.AND P2, PT, R5, RZ, PT ;  /* 0x000000ff0500720c */ /* 0x000fe20003f46270 */
[----:B------:R-:W-:Y:S01]  /*1660*/  @!P3 IMAD R9, R18, R6, R9 ;  /* 0x000000061209b224 */ /* 0x000fe200078e0209 */
[----:B------:R-:W-:Y:S01]  /*1670*/  ISETP.NE.AND P1, PT, R7, RZ, PT ;  /* 0x000000ff0700720c */ /* 0x000fe20003f25270 */
[----:B------:R-:W-:-:S02]  /*1680*/  @P3 IMAD R4, R141, R0, RZ ;  /* 0x000000008d043224 */ /* 0x000fc400078e02ff */
[----:B------:R-:W-:Y:S01]  /*1690*/  @P3 IMAD.WIDE.U32 R18, R140, R0, RZ ;  /* 0x000000008c123225 */ /* 0x000fe200078e00ff */
[----:B------:R-:W-:Y:S02]  /*16a0*/  @!P3 MOV R8, R20 ;  /* 0x000000140008b202 */ /* 0x000fe40000000f00 */
[----:B------:R-:W-:Y:S01]  /*16b0*/  LEA R0, R160, 0xffffffc0, 0x6 ;  /* 0xffffffc0a0007811 */ /* 0x000fe200078e30ff */
[----:B------:R-:W-:Y:S01]  /*16c0*/  @!P3 IMAD.IADD R9, R21, 0x1, R9 ;  /* 0x000000011509b824 */ /* 0x000fe200078e0209 */
[----:B------:R-:W-:Y:S01]  /*16d0*/  @P3 IADD3 R9, PT, PT, R19, R4, RZ ;  /* 0x0000000413093210 */ /* 0x000fe20007ffe0ff */
[----:B------:R-:W-:Y:S01]  /*16e0*/  @P3 IMAD.MOV.U32 R8, RZ, RZ, R18 ;  /* 0x000000ffff083224 */ /* 0x000fe200078e0012 */
[----:B------:R-:W-:Y:S01]  /*16f0*/  @!P3 SHF.R.S32.HI R5, RZ, 0x1f, R12 ;  /* 0x0000001fff05b819 */ /* 0x000fe2000001140c */
[----:B------:R-:W-:Y:S01]  /*1700*/  @!P3 IMAD R4, R105, R12, RZ ;  /* 0x0000000c6904b224 */ /* 0x000fe200078e02ff */
        /* <DEDUP_REMOVED lines=12> */
[----:B----4-:R-:W-:Y:S01]  /*17d0*/  @!P3 IMAD R4, R15, R11, RZ ;  /* 0x0000000b0f04b224 */ /* 0x010fe200078e02ff */
[----:B------:R-:W-:Y:S01]  /*17e0*/  @!P3 MOV R20, R8 ;  /* 0x000000080014b202 */ /* 0x000fe20000000f00 */
[----:B------:R-:W-:Y:S02]  /*17f0*/  IMAD R9, R17, R10, RZ ;  /* 0x0000000a11097224 */ /* 0x000fe400078e02ff */
[----:B------:R-:W-:Y:S02]  /*1800*/  @!P3 IMAD R4, R14, R5, R4 ;  /* 0x000000050e04b224 */ /* 0x000fe400078e0204 */
[----:B------:R-:W-:-:S02]  /*1810*/  IMAD R5, R16, R6, R9 ;  /* 0x0000000610057224 */ /* 0x000fc400078e0209 */
        /* <DEDUP_REMOVED lines=11> */
.L_x_12945:
[----:B------:R-:W-:Y:S05]  /*18d0*/  BSYNC.RECONVERGENT B0 ;  /* 0x0000000000007941 */ /* 0x000fea0003800200 */
.L_x_12943:
        /* <DEDUP_REMOVED lines=29> */
[----:B-----5:R-:W-:Y:S02]  /*1ab0*/  IMAD R11, R17, R104, RZ ;  /* 0x00000068110b7224 */ /* 0x020fe400078e02ff */
[----:B------:R-:W-:Y:S02]  /*1ac0*/  IMAD.MOV.U32 R9, RZ, RZ, R16 ;  /* 0x000000ffff097224 */ /* 0x000fe400078e0010 */
[----:B------:R-:W-:Y:S02]  /*1ad0*/  IMAD.SHL.U32 R4, R149, 0x8, RZ ;  /* 0x0000000895047824 */ /* 0x000fe400078e00ff */
[----:B------:R-:W-:Y:S01]  /*1ae0*/  @!P2 IMAD.MOV R9, RZ, RZ, -R9 ;  /* 0x000000ffff09a224 */ /* 0x000fe200078e0a09 */
[----:B------:R-:W-:Y:S01]  /*1af0*/  @!P3 LOP3.LUT R9, RZ, R7, RZ, 0x33, !PT ;  /* 0x00000007ff09b212 */ /* 0x000fe200078e33ff */
[----:B------:R-:W-:-:S02]  /*1b00*/  IMAD R11, R0, R105, R11 ;  /* 0x00000069000b7224 */ /* 0x000fc400078e020b */
[----:B------:R-:W-:Y:S01]  /*1b10*/  IMAD.WIDE.U32 R28, R0, R104, RZ ;  /* 0x00000068001c7225 */ /* 0x000fe200078e00ff */
[----:B------:R-:W-:Y:S02]  /*1b20*/  LOP3.LUT R0, R4, 0x38, RZ, 0xc0, !PT ;  /* 0x0000003804007812 */ /* 0x000fe400078ec0ff */
[----:B------:R-:W-:Y:S01]  /*1b30*/  SHF.R.S32.HI R16, RZ, 0x1f, R9 ;  /* 0x0000001fff107819 */ /* 0x000fe20000011409 */
[----:B------:R-:W-:Y:S01]  /*1b40*/  IMAD.IADD R7, R29, 0x1, R11 ;  /* 0x000000011d077824 */ /* 0x000fe200078e020b */
[----:B------:R-:W-:Y:S01]  /*1b50*/  IADD3 R8, P4, PT, R0, R8, RZ ;  /* 0x0000000800087210 */ /* 0x000fe20007f9e0ff */
[-C--:B------:R-:W-:Y:S01]  /*1b60*/  IMAD R11, R27, R9.reuse, RZ ;  /* 0x000000091b0b7224 */ /* 0x080fe200078e02ff */
[----:B------:R-:W-:Y:S01]  /*1b70*/  IADD3 R10, P3, P2, R28, R10, R0 ;  /* 0x0000000a1c0a7210 */ /* 0x000fe20007a7e000 */
[----:B------:R-:W-:Y:S01]  /*1b80*/  IMAD.WIDE.U32 R28, R26, R9, RZ ;  /* 0x000000091a1c7225 */ /* 0x000fe200078e00ff */
[----:B------:R-:W-:-:S03]  /*1b90*/  IADD3.X R9, PT, PT, RZ, R5, RZ, P4, !PT ;  /* 0x00000005ff097210 */ /* 0x000fc600027fe4ff */
[----:B------:R-:W-:Y:S01]  /*1ba0*/  IMAD R11, R16, R26, R11 ;  /* 0x0000001a100b7224 */ /* 0x000fe200078e020b */
[----:B------:R-:W-:Y:S02]  /*1bb0*/  SHF.R.U32.HI R16, RZ, 0x3, R149 ;  /* 0x00000003ff107819 */ /* 0x000fe40000011695 */
[----:B------:R-:W-:Y:S01]  /*1bc0*/  IADD3.X R6, PT, PT, R7, R6, RZ, P3, P2 ;  /* 0x0000000607067210 */ /* 0x000fe20001fe44ff */
[----:B------:R-:W-:Y:S01]  /*1bd0*/  IMAD.IADD R11, R29, 0x1, R11 ;  /* 0x000000011d0b7824 */ /* 0x000fe200078e020b */
[----:B------:R-:W-:Y:S01]  /*1be0*/  IADD3 R10, P2, PT, R10, R28, RZ ;  /* 0x0000001c0a0a7210 */ /* 0x000fe20007f5e0ff */
[----:B------:R-:W-:Y:S02]  /*1bf0*/  IMAD R5, R141, R16, RZ ;  /* 0x000000108d057224 */ /* 0x000fe400078e02ff */
[----:B------:R-:W-:-:S04]  /*1c00*/  IMAD.WIDE.U32 R26, R16, R140, R8 ;  /* 0x0000008c101a7225 */ /* 0x000fc800078e0008 */
[----:B------:R-:W-:Y:S02]  /*1c10*/  IMAD.X R11, R6, 0x1, R11, P2 ;  /* 0x00000001060b7824 */ /* 0x000fe400010e060b */
[----:B------:R-:W-:Y:S01]  /*1c20*/  IMAD.IADD R5, R27, 0x1, R5 ;  /* 0x000000011b057824 */ /* 0x000fe200078e0205 */
[----:B------:R-:W1:Y:S01]  /*1c30*/  S2R R9, SR_CgaCtaId ;  /* 0x0000000000097919 */ /* 0x000e620000008800 */
[----:B------:R-:W-:Y:S02]  /*1c40*/  IMAD R147, R105, R16, RZ ;  /* 0x0000001069937224 */ /* 0x000fe400078e02ff */
[----:B------:R-:W-:-:S04]  /*1c50*/  IMAD.WIDE.U32 R10, R16, R104, R10 ;  /* 0x00000068100a7225 */ /* 0x000fc800078e000a */
[----:B------:R-:W-:Y:S02]  /*1c60*/  IMAD.IADD R147, R11, 0x1, R147 ;  /* 0x000000010b937824 */ /* 0x000fe400078e0293 */
[----:B------:R-:W-:Y:S02]  /*1c70*/  IMAD.IADD R142, R97, 0x1, -R152 ;  /* 0x00000001618e7824 */ /* 0x000fe400078e0a98 */
[----:B------:R-:W-:-:S05]  /*1c80*/  VIADD R11, R16, 0x10 ;  /* 0x00000010100b7836 */ /* 0x000fca0000000000 */
[-C--:B------:R-:W-:Y:S01]  /*1c90*/  ISETP.GE.AND P3, PT, R11, R142.reuse, PT ;  /* 0x0000008e0b00720c */ /* 0x080fe20003f66270 */
[----:B------:R-:W-:Y:S01]  /*1ca0*/  IMAD.MOV.U32 R17, RZ, RZ, RZ ;  /* 0x000000ffff117224 */ /* 0x000fe200078e00ff */
[----:B------:R-:W-:Y:S01]  /*1cb0*/  ISETP.GE.AND P5, PT, R16, R142, PT ;  /* 0x0000008e1000720c */ /* 0x000fe20003fa6270 */
[----:B------:R-:W-:Y:S01]  /*1cc0*/  IMAD.WIDE.U32 R30, R31, 0x40, R16 ;  /* 0x000000401f1e7825 */ /* 0x000fe200078e0010 */
[----:B------:R-:W-:Y:S02]  /*1cd0*/  LOP3.LUT R8, R4, 0x1c0, RZ, 0xc0, !PT ;  /* 0x000001c004087812 */ /* 0x000fe400078ec0ff */
[----:B------:R-:W-:-:S05]  /*1ce0*/  IADD3 R32, PT, PT, R160, -0x1, RZ ;  /* 0xffffffffa0207810 */ /* 0x000fca0007ffe0ff */
[----:B------:R-:W-:Y:S01]  /*1cf0*/  IMAD.SHL.U32 R102, R32, 0x40, RZ ;  /* 0x0000004020667824 */ /* 0x000fe200078e00ff */
[----:B------:R-:W-:Y:S02]  /*1d00*/  SHF.R.U32.HI R35, RZ, 0x1, R149 ;  /* 0x00000001ff237819 */ /* 0x000fe40000011695 */
[----:B--2---:R-:W-:-:S04]  /*1d10*/  LEA R144, P2, R26, R24, 0x1 ;  /* 0x000000181a907211 */ /* 0x004fc800078408ff */
[----:B------:R-:W-:Y:S01]  /*1d20*/  LEA.HI.X R145, R26, R25, R5, 0x1, P2 ;  /* 0x000000191a917211 */ /* 0x000fe200010f0c05 */
[----:B---3--:R-:W-:-:S04]  /*1d30*/  @!P1 IMAD.WIDE.U32 R24, R18, R151, RZ ;  /* 0x0000009712189225 */ /* 0x008fc800078e00ff */
[----:B------:R-:W-:Y:S02]  /*1d40*/  @!P1 IMAD R6, R19, R151, RZ ;  /* 0x0000009713069224 */ /* 0x000fe400078e02ff */
[----:B------:R-:W-:-:S04]  /*1d50*/  @P1 IMAD.WIDE.U32 R18, R20, R154, RZ ;  /* 0x0000009a14121225 */ /* 0x000fc800078e00ff */
[----:B------:R-:W-:Y:S02]  /*1d60*/  @!P1 IMAD.MOV.U32 R5, RZ, RZ, R24 ;  /* 0x000000ffff059224 */ /* 0x000fe400078e0018 */
[----:B------:R-:W-:Y:S01]  /*1d70*/  @P1 IMAD.MOV.U32 R5, RZ, RZ, R18 ;  /* 0x000000ffff051224 */ /* 0x000fe200078e0012 */
[----:B----4-:R-:W-:Y:S01]  /*1d80*/  LEA R146, P2, R10, R12, 0x1 ;  /* 0x0000000c0a927211 */ /* 0x010fe200078408ff */
[----:B------:R-:W-:Y:S01]  /*1d90*/  @P1 IMAD R7, R21, R154, RZ ;  /* 0x0000009a15071224 */ /* 0x000fe200078e02ff */
[----:B------:R-:W-:Y:S02]  /*1da0*/  @!P1 IADD3 R6, PT, PT, R25, R6, RZ ;  /* 0x0000000619069210 */ /* 0x000fe40007ffe0ff */
[----:B------:R-:W-:Y:S01]  /*1db0*/  IADD3 R12, P6, PT, R0, R5, RZ ;  /* 0x00000005000c7210 */ /* 0x000fe20007fde0ff */
[----:B------:R-:W-:Y:S02]  /*1dc0*/  VIADD R5, R16, 0x30 ;  /* 0x0000003010057836 */ /* 0x000fe40000000000 */
[----:B------:R-:W-:Y:S01]  /*1dd0*/  @P1 IMAD.IADD R6, R19, 0x1, R7 ;  /* 0x0000000113061824 */ /* 0x000fe200078e0207 */
[----:B------:R-:W-:-:S02]  /*1de0*/  LEA.HI.X R147, R10, R13, R147, 0x1, P2 ;  /* 0x0000000d0a937211 */ /* 0x000fc400010f0c93 */
[----:B------:R-:W-:Y:S01]  /*1df0*/  IADD3 R7, PT, PT, R16, 0x20, RZ ;  /* 0x0000002010077810 */ /* 0x000fe20007ffe0ff */
[----:B------:R-:W-:Y:S01]  /*1e00*/  IMAD.X R13, RZ, RZ, R6, P6 ;  /* 0x000000ffff0d7224 */ /* 0x000fe200030e0606 */
[----:B------:R-:W-:Y:S01]  /*1e10*/  ISETP.GE.AND P2, PT, R5, R142, PT ;  /* 0x0000008e0500720c */ /* 0x000fe20003f46270 */
[----:B------:R-:W-:Y:S01]  /*1e20*/  IMAD R27, R15, R150, RZ ;  /* 0x000000960f1b7224 */ /* 0x000fe200078e02ff */
[----:B------:R-:W-:Y:S01]  /*1e30*/  ISETP.GE.AND P4, PT, R7, R142, PT ;  /* 0x0000008e0700720c */ /* 0x000fe20003f86270 */
[----:B------:R-:W-:Y:S01]  /*1e40*/  IMAD.WIDE.U32 R14, R14, R150, R12 ;  /* 0x000000960e0e7225 */ /* 0x000fe200078e000c */
[----:B------:R-:W-:Y:S02]  /*1e50*/  @!P3 IADD3 R25, P1, PT, R30, 0x10, RZ ;  /* 0x000000101e19b810 */ /* 0x000fe40007f3e0ff */
[----:B------:R-:W-:Y:S01]  /*1e60*/  MOV R0, 0x400 ;  /* 0x0000040000007802 */ /* 0x000fe20000000f00 */
[----:B------:R-:W-:Y:S01]  /*1e70*/  @!P5 IMAD R19, R31, R20, RZ ;  /* 0x000000141f13d224 */ /* 0x000fe200078e02ff */
[----:B------:R-:W-:Y:S01]  /*1e80*/  IADD3 R27, PT, PT, R15, R27, RZ ;  /* 0x0000001b0f1b7210 */ /* 0x000fe20007ffe0ff */
[----:B------:R-:W-:-:S02]  /*1e90*/  @!P3 IMAD.X R29, RZ, RZ, R31, P1 ;  /* 0x000000ffff1db224 */ /* 0x000fc400008e061f */
[----:B------:R-:W-:Y:S01]  /*1ea0*/  @!P5 IMAD.MOV.U32 R26, RZ, RZ, R14 ;  /* 0x000000ffff1ad224 */ /* 0x000fe200078e000e */
[----:B-1----:R-:W-:Y:S01]  /*1eb0*/  LEA R9, R9, R0, 0x18 ;  /* 0x0000000009097211 */ /* 0x002fe200078ec0ff */
[-C--:B------:R-:W-:Y:S01]  /*1ec0*/  @!P3 IMAD R10, R29, R20.reuse, RZ ;  /* 0x000000141d0ab224 */ /* 0x080fe200078e02ff */
[C---:B------:R-:W-:Y:S01]  /*1ed0*/  @!P2 IADD3 R6, P1, PT, R30.reuse, 0x30, RZ ;  /* 0x000000301e06a810 */ /* 0x040fe20007f3e0ff */
[C---:B------:R-:W-:Y:S02]  /*1ee0*/  @!P5 IMAD R0, R30.reuse, R21, R19 ;  /* 0x000000151e00d224 */ /* 0x040fe400078e0213 */
[C---:B------:R-:W-:Y:S01]  /*1ef0*/  @!P5 IMAD.WIDE.U32 R28, R30.reuse, R20, R26 ;  /* 0x000000141e1cd225 */ /* 0x040fe200078e001a */
[----:B------:R-:W-:-:S03]  /*1f00*/  @!P4 IADD3 R12, P6, PT, R30, 0x20, RZ ;  /* 0x000000201e0cc810 */ /* 0x000fc60007fde0ff */
[----:B------:R-:W-:Y:S02]  /*1f10*/  @!P3 IMAD.MOV.U32 R15, RZ, RZ, R27 ;  /* 0x000000ffff0fb224 */ /* 0x000fe400078e001b */
[----:B------:R-:W-:Y:S01]  /*1f20*/  @!P2 IMAD.X R13, RZ, RZ, R31, P1 ;  /* 0x000000ffff0da224 */ /* 0x000fe200008e061f */
[-C--:B------:R-:W-:Y:S01]  /*1f30*/  @!P5 LEA R18, P1, R28, R22.reuse, 0x1 ;  /* 0x000000161c12d211 */ /* 0x080fe200078208ff */
[-C--:B------:R-:W-:Y:S02]  /*1f40*/  @!P3 IMAD R10, R21, R25.reuse, R10 ;  /* 0x00000019150ab224 */ /* 0x080fe400078e020a */
[----:B------:R-:W-:Y:S02]  /*1f50*/  @!P5 IMAD.IADD R0, R29, 0x1, R0 ;  /* 0x000000011d00d824 */ /* 0x000fe400078e0200 */
[----:B------:R-:W-:Y:S01]  /*1f60*/  @!P3 IMAD.WIDE.U32 R24, R20, R25, R14 ;  /* 0x000000191418b225 */ /* 0x000fe200078e000e */
[----:B------:R-:W-:Y:S02]  /*1f70*/  LOP3.LUT R15, R8, 0x38, R149, 0xf8, !PT ;  /* 0x00000038080f7812 */ /* 0x000fe400078ef895 */
[-C--:B------:R-:W-:Y:S01]  /*1f80*/  @!P5 LEA.HI.X R19, R28, R23.reuse, R0, 0x1, P1 ;  /* 0x000000171c13d211 */ /* 0x080fe200008f0c00 */
[----:B------:R-:W-:Y:S01]  /*1f90*/  @!P4 IMAD.X R17, RZ, RZ, R31, P6 ;  /* 0x000000ffff11c224 */ /* 0x000fe200030e061f */
[C---:B------:R-:W-:Y:S01]  /*1fa0*/  @!P3 LEA R28, P1, R24.reuse, R22, 0x1 ;  /* 0x00000016181cb211 */ /* 0x040fe200078208ff */
[----:B------:R-:W-:Y:S01]  /*1fb0*/  @!P3 IMAD.IADD R10, R25, 0x1, R10 ;  /* 0x00000001190ab824 */ /* 0x000fe200078e020a */
[----:B------:R-:W-:Y:S01]  /*1fc0*/  @!P4 MOV R30, R14 ;  /* 0x0000000e001ec202 */ /* 0x000fe20000000f00 */
[----:B------:R-:W-:Y:S01]  /*1fd0*/  @!P4 IMAD R17, R17, R20, RZ ;  /* 0x000000141111c224 */ /* 0x000fe200078e02ff */
[----:B------:R-:W-:Y:S01]  /*1fe0*/  LOP3.LUT R15, R15, 0x38, R4, 0x78, !PT ;  /* 0x000000380f0f7812 */ /* 0x000fe200078e7804 */
[----:B------:R-:W-:Y:S01]  /*1ff0*/  @!P4 IMAD.MOV.U32 R31, RZ, RZ, R27 ;  /* 0x000000ffff1fc224 */ /* 0x000fe200078e001b */
[----:B------:R-:W-:Y:S01]  /*2000*/  @!P3 LEA.HI.X R29, R24, R23, R10, 0x1, P1 ;  /* 0x00000017181db211 */ /* 0x000fe200008f0c0a */
[-C--:B------:R-:W-:Y:S01]  /*2010*/  @!P4 IMAD R8, R21, R12.reuse, R17 ;  /* 0x0000000c1508c224 */ /* 0x080fe200078e0211 */
[----:B------:R-:W-:Y:S01]  /*2020*/  LOP3.LUT R10, R15, 0x1e00, R4, 0xf8, !PT ;  /* 0x00001e000f0a7812 */ /* 0x000fe200078ef804 */
[----:B------:R-:W-:-:S04]  /*2030*/  @!P4 IMAD.WIDE.U32 R30, R20, R12, R30 ;  /* 0x0000000c141ec225 */ /* 0x000fc800078e001e */
[----:B------:R-:W-:Y:S01]  /*2040*/  @!P2 IMAD.MOV.U32 R26, RZ, RZ, R14 ;  /* 0x000000ffff1aa224 */ /* 0x000fe200078e000e */
[----:B------:R-:W-:Y:S01]  /*2050*/  @!P4 LEA R14, P1, R30, R22, 0x1 ;  /* 0x000000161e0ec211 */ /* 0x000fe200078208ff */
[----:B------:R-:W-:Y:S02]  /*2060*/  @!P4 IMAD.IADD R15, R31, 0x1, R8 ;  /* 0x000000011f0fc824 */ /* 0x000fe400078e0208 */
[----:B------:R-:W-:Y:S02]  /*2070*/  IMAD R153, R10, 0x2, R9 ;  /* 0x000000020a997824 */ /* 0x000fe400078e0209 */
[----:B------:R-:W-:Y:S01]  /*2080*/  IMAD.IADD R0, R33, 0x1, -R102 ;  /* 0x0000000121007824 */ /* 0x000fe200078e0a66 */
[----:B------:R-:W-:Y:S01]  /*2090*/  @!P4 LEA.HI.X R15, R30, R23, R15, 0x1, P1 ;  /* 0x000000171e0fc211 */ /* 0x000fe200008f0c0f */
[----:B------:R-:W-:Y:S01]  /*20a0*/  @!P2 IMAD R13, R13, R20, RZ ;  /* 0x000000140d0da224 */ /* 0x000fe200078e02ff */
[----:B------:R-:W-:Y:S01]  /*20b0*/  @!PT LDS RZ, [RZ] ;  /* 0x00000000fffff984 */ /* 0x000fe20000000800 */
[----:B------:R-:W-:Y:S01]  /*20c0*/  @!PT LDS RZ, [RZ] ;  /* 0x00000000fffff984 */ /* 0x000fe20000000800 */
[----:B------:R-:W-:Y:S01]  /*20d0*/  @!PT LDS RZ, [RZ] ;  /* 0x00000000fffff984 */ /* 0x000fe20000000800 */
[----:B------:R-:W-:Y:S01]  /*20e0*/  @!P5 LDGSTS.E.BYPASS.LTC128B.128 [R153], desc[UR4][R18.64] ;  /* 0x000000001299dfae */ /* 0x000fe2000b981a04 */
[----:B------:R-:W-:-:S03]  /*20f0*/  @!P2 IMAD.WIDE.U32 R26, R20, R6, R26 ;  /* 0x00000006141aa225 */ /* 0x000fc600078e001a */
[----:B------:R1:W-:Y:S01]  /*2100*/  @!P5 LDGSTS.E.BYPASS.LTC128B.128 [R153+0x2000], desc[UR4][R18.64+0x80] ;  /* 0x020000801299dfae */ /* 0x0003e2000b981a04 */
[----:B------:R-:W-:Y:S01]  /*2110*/  ISETP.GE.AND P5, PT, R11, R0, PT ;  /* 0x000000000b00720c */ /* 0x000fe20003fa6270 */
[----:B------:R-:W-:Y:S02]  /*2120*/  @!P2 IMAD R13, R21, R6, R13 ;  /* 0x00000006150da224 */ /* 0x000fe400078e020d */
[----:B------:R-:W-:Y:S01]  /*2130*/  @!P3 LDGSTS.E.BYPASS.LTC128B.128 [R153+0x800], desc[UR4][R28.64] ;  /* 0x008000001c99bfae */ /* 0x000fe2000b981a04 */
[----:B------:R-:W-:-:S03]  /*2140*/  ISETP.GE.AND P6, PT, R16, R0, PT ;  /* 0x000000001000720c */ /* 0x000fc60003fc6270 */
[----:B------:R-:W-:Y:S04]  /*2150*/  @!P3 LDGSTS.E.BYPASS.LTC128B.128 [R153+0x2800], desc[UR4][R28.64+0x80] ;  /* 0x028000801c99bfae */ /* 0x000fe8000b981a04 */
[----:B------:R-:W-:Y:S01]  /*2160*/  @!P4 LDGSTS.E.BYPASS.LTC128B.128 [R153+0x1000], desc[UR4][R14.64] ;  /* 0x010000000e99cfae */ /* 0x000fe2000b981a04 */
[----:B------:R-:W-:-:S03]  /*2170*/  ISETP.GE.AND P3, PT, R5, R0, PT ;  /* 0x000000000500720c */ /* 0x000fc60003f66270 */
[----:B------:R2:W-:Y:S01]  /*2180*/  @!P4 LDGSTS.E.BYPASS.LTC128B.128 [R153+0x3000], desc[UR4][R14.64+0x80] ;  /* 0x030000800e99cfae */ /* 0x0005e2000b981a04 */
[----:B------:R-:W-:Y:S01]  /*2190*/  ISETP.GE.AND P4, PT, R7, R0, PT ;  /* 0x000000000700720c */ /* 0x000fe20003f86270 */
[----:B------:R-:W-:Y:S01]  /*21a0*/  IMAD.SHL.U32 R6, R140, 0x10, RZ ;  /* 0x000000108c067824 */ /* 0x000fe200078e00ff */
[----:B------:R-:W-:Y:S02]  /*21b0*/  @!P2 IADD3 R13, PT, PT, R27, R13, RZ ;  /* 0x0000000d1b0da210 */ /* 0x000fe40007ffe0ff */
[----:B------:R-:W-:Y:S02]  /*21c0*/  @!P2 LEA R12, P1, R26, R22, 0x1 ;  /* 0x000000161a0ca211 */ /* 0x000fe400078208ff */
[----:B------:R-:W-:Y:S02]  /*21d0*/  SHF.L.U64.HI R8, R140, 0x4, R141 ;  /* 0x000000048c087819 */ /* 0x000fe4000001028d */
[----:B------:R-:W-:Y:S02]  /*21e0*/  @!P2 LEA.HI.X R13, R26, R23, R13, 0x1, P1 ;  /* 0x000000171a0da211 */ /* 0x000fe400008f0c0d */
[----:B------:R-:W-:-:S03]  /*21f0*/  @!P5 LEA R16, P1, R6, R144, 0x1 ;  /* 0x000000900610d211 */ /* 0x000fc600078208ff */
[----:B------:R-:W-:Y:S01]  /*2200*/  @!P2 LDGSTS.E.BYPASS.LTC128B.128 [R153+0x1800], desc[UR4][R12.64] ;  /* 0x018000000c99afae */ /* 0x000fe2000b981a04 */
[----:B------:R-:W-:-:S03]  /*2210*/  @!P5 LEA.HI.X R17, R6, R145, R8, 0x1, P1 ;  /* 0x000000910611d211 */ /* 0x000fc600008f0c08 */
[----:B------:R3:W-:Y:S01]  /*2220*/  @!P2 LDGSTS.E.BYPASS.LTC128B.128 [R153+0x3800], desc[UR4][R12.64+0x80] ;  /* 0x038000800c99afae */ /* 0x0007e2000b981a04 */
[----:B------:R-:W-:Y:S01]  /*2230*/  ISETP.GE.AND P2, PT, R11, R0, PT ;  /* 0x000000000b00720c */ /* 0x000fe20003f46270 */
[----:B------:R-:W-:Y:S01]  /*2240*/  @!P3 IMAD R10, R141, 0x60, RZ ;  /* 0x000000608d0ab824 */ /* 0x000fe200078e02ff */
[----:B------:R-:W-:Y:S01]  /*2250*/  SHF.L.U32 R11, R149, 0x6, RZ ;  /* 0x00000006950b7819 */ /* 0x000fe200000006ff */
[C---:B-1----:R-:W-:Y:S01]  /*2260*/  @!P3 IMAD.WIDE.U32 R18, R140.reuse, 0x60, R144 ;  /* 0x000000608c12b825 */ /* 0x042fe200078e0090 */
[----:B--2---:R-:W-:-:S03]  /*2270*/  @!P4 LEA R14, P1, R140, R144, 0x6 ;  /* 0x000000908c0ec211 */ /* 0x004fc600078230ff */
[----:B------:R-:W-:Y:S01]  /*2280*/  @!P3 IMAD.IADD R19, R19, 0x1, R10 ;  /* 0x000000011313b824 */ /* 0x000fe200078e020a */
[----:B------:R-:W-:Y:S02]  /*2290*/  @!P4 LEA.HI.X R15, R140, R145, R141, 0x6, P1 ;  /* 0x000000918c0fc211 */ /* 0x000fe400008f348d */
[----:B------:R-:W-:Y:S01]  /*22a0*/  LOP3.LUT R10, R11, 0x1c0, RZ, 0xc0, !PT ;  /* 0x000001c00b0a7812 */ /* 0x000fe200078ec0ff */
[----:B---3--:R-:W-:Y:S02]  /*22b0*/  @!P6 IMAD.MOV.U32 R12, RZ, RZ, R144 ;  /* 0x000000ffff0ce224 */ /* 0x008fe400078e0090 */
[----:B------:R-:W-:-:S05]  /*22c0*/  @!P6 IMAD.MOV.U32 R13, RZ, RZ, R145 ;  /* 0x000000ffff0de224 */ /* 0x000fca00078e0091 */
[----:B------:R-:W-:Y:S04]  /*22d0*/  @!P6 LDGSTS.E.BYPASS.LTC128B.128 [R153+0x4000], desc[UR4][R12.64] ;  /* 0x040000000c99efae */ /* 0x000fe8000b981a04 */
[----:B------:R-:W-:Y:S04]  /*22e0*/  @!P6 LDGSTS.E.BYPASS.LTC128B.128 [R153+0x6000], desc[UR4][R12.64+0x80] ;  /* 0x060000800c99efae */ /* 0x000fe8000b981a04 */
[----:B------:R-:W-:Y:S04]  /*22f0*/  @!P5 LDGSTS.E.BYPASS.LTC128B.128 [R153+0x4800], desc[UR4][R16.64] ;  /* 0x048000001099dfae */ /* 0x000fe8000b981a04 */
[----:B------:R-:W-:Y:S01]  /*2300*/  @!P5 LDGSTS.E.BYPASS.LTC128B.128 [R153+0x6800], desc[UR4][R16.64+0x80] ;  /* 0x068000801099dfae */ /* 0x000fe2000b981a04 */
[----:B------:R-:W-:-:S03]  /*2310*/  ISETP.GE.AND P5, PT, R7, R0, PT ;  /* 0x000000000700720c */ /* 0x000fc60003fa6270 */
[----:B------:R-:W-:Y:S01]  /*2320*/  @!P4 LDGSTS.E.BYPASS.LTC128B.128 [R153+0x5000], desc[UR4][R14.64] ;  /* 0x050000000e99cfae */ /* 0x000fe2000b981a04 */
[----:B------:R-:W-:-:S03]  /*2330*/  LOP3.LUT R7, R10, 0x8, R149, 0x78, !PT ;  /* 0x000000080a077812 */ /* 0x000fc600078e7895 */
[----:B------:R1:W-:Y:S04]  /*2340*/  @!P4 LDGSTS.E.BYPASS.LTC128B.128 [R153+0x7000], desc[UR4][R14.64+0x80] ;  /* 0x070000800e99cfae */ /* 0x0003e8000b981a04 */
[----:B------:R2:W-:Y:S04]  /*2350*/  @!P3 LDGSTS.E.BYPASS.LTC128B.128 [R153+0x5800], desc[UR4][R18.64] ;  /* 0x058000001299bfae */ /* 0x0005e8000b981a04 */
[----:B------:R2:W-:Y:S04]  /*2360*/  @!P3 LDGSTS.E.BYPASS.LTC128B.128 [R153+0x7800], desc[UR4][R18.64+0x80] ;  /* 0x078000801299bfae */ /* 0x0005e8000b981a04 */
[----:B------:R2:W5:Y:S04]  /*2370*/  LD.E R34, desc[UR4][R2.64+0x184] ;  /* 0x0001840402227980 */ /* 0x000568000c101900 */
[----:B------:R-:W0:Y:S01]  /*2380*/  LDGDEPBAR ;  /* 0x00000000000079af */ /* 0x000e220000000000 */
[----:B-1----:R-:W-:-:S03]  /*2390*/  LOP3.LUT R15, R10, 0x8, R35, 0xf8, !PT ;  /* 0x000000080a0f7812 */ /* 0x002fc600078ef823 */
[----:B------:R2:W5:Y:S01]  /*23a0*/  LD.E R10, desc[UR4][R2.64+0x188] ;  /* 0x00018804020a7980 */ /* 0x000562000c101900 */
[----:B------:R-:W-:Y:S01]  /*23b0*/  ISETP.GE.AND P1, PT, R5, R0, PT ;  /* 0x000000000500720c */ /* 0x000fe20003f26270 */
[----:B------:R-:W-:Y:S01]  /*23c0*/  IMAD.SHL.U32 R0, R104, 0x10, RZ ;  /* 0x0000001068007824 */ /* 0x000fe200078e00ff */
[----:B------:R-:W-:-:S11]  /*23d0*/  DEPBAR.LE SB0, 0x0 ;  /* 0x000080000000791a */ /* 0x000fd60000000000 */
[----:B------:R-:W-:Y:S05]  /*23e0*/  WARPSYNC.ALL ;  /* 0x0000000000007948 */ /* 0x000fea0003800000 */
[----:B------:R-:W-:Y:S01]  /*23f0*/  BAR.SYNC.DEFER_BLOCKING 0x0 ;  /* 0x0000000000007b1d */ /* 0x000fe20000010000 */
[----:B------:R-:W-:Y:S02]  /*2400*/  SHF.L.U64.HI R5, R104, 0x4, R105 ;  /* 0x0000000468057819 */ /* 0x000fe40000010269 */
[----:B------:R-:W-:Y:S01]  /*2410*/  @!P2 LEA R14, P3, R0, R146, 0x1 ;  /* 0x00000092000ea211 */ /* 0x000fe200078608ff */
[----:B------:R-:W-:Y:S01]  /*2420*/  @!P1 IMAD R12, R105, 0x60, RZ ;  /* 0x00000060690c9824 */ /* 0x000fe200078e02ff */
[----:B------:R-:W-:Y:S01]  /*2430*/  LOP3.LUT R7, R7, 0x38, R4, 0x78, !PT ;  /* 0x0000003807077812 */ /* 0x000fe200078e7804 */
[----:B------:R-:W-:Y:S01]  /*2440*/  @!P1 IMAD.WIDE.U32 R16, R104, 0x60, R146 ;  /* 0x0000006068109825 */ /* 0x000fe200078e0092 */
[----:B------:R-:W-:-:S02]  /*2450*/  LOP3.LUT R4, R15, 0x38, R4, 0x78, !PT ;  /* 0x000000380f047812 */ /* 0x000fc400078e7804 */
[----:B------:R-:W-:Y:S02]  /*2460*/  LOP3.LUT R138, R11, 0x400, RZ, 0xc0, !PT ;  /* 0x000004000b8a7812 */ /* 0x000fe400078ec0ff */
[----:B------:R-:W-:Y:S02]  /*2470*/  @!P2 LEA.HI.X R15, R0, R147, R5, 0x1, P3 ;  /* 0x00000093000fa211 */ /* 0x000fe400018f0c05 */
[----:B------:R-:W-:Y:S02]  /*2480*/  SHF.L.U32 R0, R149, 0x5, RZ ;  /* 0x0000000595007819 */ /* 0x000fe400000006ff */
[----:B------:R-:W-:Y:S01]  /*2490*/  LOP3.LUT R11, R11, 0x200, RZ, 0xc0, !PT ;  /* 0x000002000b0b7812 */ /* 0x000fe200078ec0ff */
[----:B------:R-:W-:Y:S02]  /*24a0*/  @!P1 IMAD.IADD R13, R17, 0x1, R12 ;  /* 0x00000001110d9824 */ /* 0x000fe400078e020c */
[----:B------:R-:W-:Y:S01]  /*24b0*/  @!P1 IMAD.MOV.U32 R12, RZ, RZ, R16 ;  /* 0x000000ffff0c9224 */ /* 0x000fe200078e0010 */
        /* <DEDUP_REMOVED lines=39> */
[----:B--2---:R-:W2:Y:S01]  /*2730*/  LDSM.16.M88.4 R16, [R138+0x5800] ;  /* 0x005800008a10783b */ /* 0x004ea20000000200 */
[----:B------:R-:W-:Y:S01]  /*2740*/  R2P PR, R149, 0x6 ;  /* 0x0000000695007804 */ /* 0x000fe20000000000 */
[----:B------:R-:W-:-:S02]  /*2750*/  IMAD.MOV.U32 R5, RZ, RZ, 0x20 ;  /* 0x00000020ff057424 */ /* 0x000fc400078e00ff */
[----:B------:R-:W-:Y:S01]  /*2760*/  IMAD.MOV.U32 R7, RZ, RZ, 0x40 ;  /* 0x00000040ff077424 */ /* 0x000fe200078e00ff */
[----:B------:R-:W0:Y:S02]  /*2770*/  LDGDEPBAR ;  /* 0x00000000000079af */ /* 0x000e240000000000 */
[----:B------:R-:W-:-:S04]  /*2780*/  SEL R5, R5, 0xffffffe0, !P1 ;  /* 0xffffffe005057807 */ /* 0x000fc80004800000 */
[----:B------:R-:W-:Y:S01]  /*2790*/  IADD3 R137, PT, PT, R139, R5, RZ ;  /* 0x000000058b897210 */ /* 0x000fe20007ffe0ff */
[----:B------:R-:W-:-:S04]  /*27a0*/  IMAD.IADD R133, R138, 0x1, R5 ;  /* 0x000000018a857824 */ /* 0x000fc800078e0205 */
[----:B------:R-:W-:Y:S04]  /*27b0*/  LDSM.16.M88.4 R72, [R137] ;  /* 0x000000008948783b */ /* 0x000fe80000000200 */
[----:B-1----:R-:W1:Y:S04]  /*27c0*/  LDSM.16.M88.4 R12, [R133+0x4800] ;  /* 0x00480000850c783b */ /* 0x002e680000000200 */
[----:B------:R-:W1:Y:S01]  /*27d0*/  LDSM.16.M88.4 R20, [R133+0x4000] ;  /* 0x004000008514783b */ /* 0x000e620000000200 */
[----:B------:R-:W-:Y:S01]  /*27e0*/  SEL R7, R7, 0xffffffc0, !P2 ;  /* 0xffffffc007077807 */ /* 0x000fe20005000000 */
[----:B---3--:R-:W-:Y:S02]  /*27f0*/  HMMA.16816.F32 R60, R84, R56, RZ ;  /* 0x00000038543c723c */ /* 0x008fe400000018ff */
[----:B------:R-:W3:Y:S02]  /*2800*/  LDSM.16.M88.4 R92, [R133+0x5000] ;  /* 0x00500000855c783b */ /* 0x000ee40000000200 */
[----:B------:R-:W-:-:S02]  /*2810*/  IMAD.IADD R136, R139, 0x1, R7 ;  /* 0x000000018b887824 */ /* 0x000fc400078e0207 */
[----:B------:R-:W-:Y:S01]  /*2820*/  IMAD.IADD R132, R138, 0x1, R7 ;  /* 0x000000018a847824 */ /* 0x000fe200078e0207 */
[----:B------:R-:W-:Y:S01]  /*2830*/  LDSM.16.M88.4 R88, [R133+0x5800] ;  /* 0x005800008558783b */ /* 0x000fe20000000200 */
[C---:B----4-:R-:W-:Y:S03]  /*2840*/  HMMA.16816.F32 R52, R84.reuse, R48, RZ ;  /* 0x000000305434723c */ /* 0x050fe600000018ff */
[----:B------:R-:W-:Y:S04]  /*2850*/  LDSM.16.M88.4 R68, [R136] ;  /* 0x000000008844783b */ /* 0x000fe80000000200 */
[----:B------:R-:W-:Y:S01]  /*2860*/  LDSM.16.M88.4 R24, [R132+0x4000] ;  /* 0x004000008418783b */ /* 0x000fe20000000200 */
[C---:B------:R-:W-:Y:S08]  /*2870*/  HMMA.16816.F32 R44, R84.reuse, R40, RZ ;  /* 0x00000028542c723c */ /* 0x040ff000000018ff */
[C---:B------:R-:W-:Y:S08]  /*2880*/  HMMA.16816.F32 R56, R84.reuse, R58, RZ ;  /* 0x0000003a5438723c */ /* 0x040ff000000018ff */
[C---:B--2---:R-:W-:Y:S01]  /*2890*/  HMMA.16816.F32 R36, R84.reuse, R16, RZ ;  /* 0x000000105424723c */ /* 0x044fe200000018ff */
[C---:B------:R-:W-:Y:S01]  /*28a0*/  IADD3 R135, PT, PT, R5.reuse, R136, RZ ;  /* 0x0000008805877210 */ /* 0x040fe20007ffe0ff */
[----:B------:R-:W-:Y:S01]  /*28b0*/  IMAD.IADD R131, R5, 0x1, R132 ;  /* 0x0000000105837824 */ /* 0x000fe200078e0284 */
[----:B------:R-:W-:Y:S04]  /*28c0*/  LDSM.16.M88.4 R80, [R132+0x5000] ;  /* 0x005000008450783b */ /* 0x000fe80000000200 */
[----:B------:R-:W-:Y:S01]  /*28d0*/  LDSM.16.M88.4 R76, [R132+0x5800] ;  /* 0x00580000844c783b */ /* 0x000fe20000000200 */
[C---:B------:R-:W-:Y:S03]  /*28e0*/  HMMA.16816.F32 R48, R84.reuse, R50, RZ ;  /* 0x000000325430723c */ /* 0x040fe600000018ff */
[----:B------:R-:W-:Y:S04]  /*28f0*/  LDSM.16.M88.4 R64, [R131+0x4000] ;  /* 0x004000008340783b */ /* 0x000fe80000000200 */
[----:B------:R-:W-:Y:S01]  /*2900*/  LDSM.16.M88.4 R28, [R131+0x4800] ;  /* 0x00480000831c783b */ /* 0x000fe20000000200 */
        /* <DEDUP_REMOVED lines=8> */
[----:B------:R-:W4:Y:S07]  /*2990*/  LDSM.16.M88.4 R20, [R131+0x5000] ;  /* 0x005000008314783b */ /* 0x000f2e0000000200 */
[----:B---3--:R-:W-:Y:S08]  /*29a0*/  HMMA.16816.F32 R44, R72, R92, R44 ;  /* 0x0000005c482c723c */ /* 0x008ff0000000182c */
        /* <DEDUP_REMOVED lines=27> */
[----:B------:R-:W-:Y:S07]  /*2b60*/  LDSM.16.M88.4 R20, [R133+0x6000] ;  /* 0x006000008514783b */ /* 0x000fee0000000200 */
        /* <DEDUP_REMOVED lines=24> */
[C---:B----4-:R-:W-:Y:S08]  /*2cf0*/  HMMA.16816.F32 R52, R88.reuse, R16, R52 ;  /* 0x000000105834723c */ /* 0x050ff00000001834 */
[----:B------:R-:W-:Y:S01]  /*2d00*/  HMMA.16816.F32 R48, R88, R18, R48 ;  /* 0x000000125830723c */ /* 0x000fe20000001830 */
[----:B------:R-:W4:Y:S01]  /*2d10*/  LDSM.16.M88.4 R16, [R131+0x7000] ;  /* 0x007000008310783b */ /* 0x000f220000000200 */
[----:B------:R-:W-:Y:S01]  /*2d20*/  SHF.R.U32.HI R0, RZ, 0x2, R149 ;  /* 0x00000002ff007819 */ /* 0x000fe20000011695 */
[----:B------:R-:W-:-:S05]  /*2d30*/  DEPBAR.LE SB0, 0x0 ;  /* 0x000080000000791a */ /* 0x000fca0000000000 */
[----:B------:R-:W-:Y:S08]  /*2d40*/  HMMA.16816.F32 R84, R88, R94, R84 ;  /* 0x0000005e5854723c */ /* 0x000ff00000001854 */
[C---:B-1----:R-:W-:Y:S08]  /*2d50*/  HMMA.16816.F32 R36, R80.reuse, R64, R36 ;  /* 0x000000405024723c */ /* 0x042ff00000001824 */
[C---:B------:R-:W-:Y:S08]  /*2d60*/  HMMA.16816.F32 R60, R80.reuse, R76, R60 ;  /* 0x0000004c503c723c */ /* 0x040ff0000000183c */
[C---:B------:R-:W-:Y:S08]  /*2d70*/  HMMA.16816.F32 R56, R80.reuse, R78, R56 ;  /* 0x0000004e5038723c */ /* 0x040ff00000001838 */
[C---:B---3--:R-:W-:Y:S08]  /*2d80*/  HMMA.16816.F32 R52, R80.reuse, R72, R52 ;  /* 0x000000485034723c */ /* 0x048ff00000001834 */
[C---:B------:R-:W-:Y:S08]  /*2d90*/  HMMA.16816.F32 R48, R80.reuse, R74, R48 ;  /* 0x0000004a5030723c */ /* 0x040ff00000001830 */
[C---:B------:R-:W-:Y:S08]  /*2da0*/  HMMA.16816.F32 R44, R80.reuse, R68, R44 ;  /* 0x00000044502c723c */ /* 0x040ff0000000182c */
[C---:B------:R-:W-:Y:S08]  /*2db0*/  HMMA.16816.F32 R40, R80.reuse, R70, R40 ;  /* 0x000000465028723c */ /* 0x040ff00000001828 */
[----:B------:R-:W-:Y:S01]  /*2dc0*/  HMMA.16816.F32 R84, R80, R66, R84 ;  /* 0x000000425054723c */ /* 0x000fe20000001854 */
[----:B------:R-:W-:-:S02]  /*2dd0*/  ISETP.GT.U32.AND P1, PT, R32, R143, PT ;  /* 0x0000008f2000720c */ /* 0x000fc40003f24070 */
[----:B------:R-:W-:Y:S02]  /*2de0*/  LOP3.LUT R35, R35, 0x1f0, RZ, 0xc0, !PT ;  /* 0x000001f023237812 */ /* 0x000fe400078ec0ff */
[----:B------:R-:W-:-:S03]  /*2df0*/  LOP3.LUT R0, R0, 0x7, RZ, 0xc0, !PT ;  /* 0x0000000700007812 */ /* 0x000fc600078ec0ff */
[C---:B--2---:R-:W-:Y:S01]  /*2e00*/  HMMA.16816.F32 R36, R28.reuse, R12, R36 ;  /* 0x0000000c1c24723c */ /* 0x044fe20000001824 */
[----:B------:R-:W-:Y:S02]  /*2e10*/  IADD3 R0, PT, PT, R152, R0, R35 ;  /* 0x0000000098007210 */ /* 0x000fe40007ffe023 */
[----:B-----5:R-:W-:Y:S02]  /*2e20*/  IADD3 R13, PT, PT, R10, R33, -R97 ;  /* 0x000000210a0d7210 */ /* 0x020fe40007ffe861 */
[----:B------:R-:W-:Y:S01]  /*2e30*/  IADD3 R97, PT, PT, R33, -R97, -R34 ;  /* 0x8000006121617210 */ /* 0x000fe20007ffe822 */
[----:B------:R-:W-:Y:S02]  /*2e40*/  BSSY.RECONVERGENT B1, `(.L_x_12946) ;  /* 0x000006c000017945 */ /* 0x000fe40003800200 */
[C---:B------:R-:W-:Y:S01]  /*2e50*/  IMAD.IADD R10, R0.reuse, 0x1, R13 ;  /* 0x00000001000a7824 */ /* 0x040fe200078e020d */
[----:B------:R-:W-:Y:S01]  /*2e60*/  HMMA.16816.F32 R60, R28, R24, R60 ;  /* 0x000000181c3c723c */ /* 0x000fe2000000183c */
[----:B------:R-:W-:-:S03]  /*2e70*/  IMAD.IADD R106, R0, 0x1, R97 ;  /* 0x00000001006a7824 */ /* 0x000fc600078e0261 */
[----:B------:R-:W-:-:S04]  /*2e80*/  VIADDMNMX R156, R10, 0x1, R33, PT ;  /* 0x000000010a9c7846 */ /* 0x000fc80003800121 */
[----:B------:R-:W-:Y:S01]  /*2e90*/  HMMA.16816.F32 R56, R28, R26, R56 ;  /* 0x0000001a1c38723c */ /* 0x000fe20000001838 */
[----:B------:R-:W-:-:S07]  /*2ea0*/  VIADDMNMX R155, R10, 0x9, R33, PT ;  /* 0x000000090a9b7846 */ /* 0x000fce0003800121 */
[C---:B------:R-:W-:Y:S08]  /*2eb0*/  HMMA.16816.F32 R52, R28.reuse, R20, R52 ;  /* 0x000000141c34723c */ /* 0x040ff00000001834 */
        /* <DEDUP_REMOVED lines=19> */
.L_x_12949:
        /* <DEDUP_REMOVED lines=60> */
.L_x_12950:
[----:B------:R-:W-:Y:S05]  /*33b0*/  BSYNC.RECONVERGENT B0 ;  /* 0x0000000000007941 */ /* 0x000fea0003800200 */
.L_x_12948:
        /* <DEDUP_REMOVED lines=20> */
.L_x_12947:
[----:B------:R-:W-:Y:S05]  /*3500*/  BSYNC.RECONVERGENT B1 ;  /* 0x0000000000017941 */ /* 0x000fea0003800200 */
.L_x_12946:
[----:B------:R-:W2:Y:S01]  /*3510*/  LD.E R120, desc[UR4][R2.64+0xdc] ;  /* 0x0000dc0402787980 */ /* 0x000ea2000c101900 */
[----:B------:R-:W-:Y:S01]  /*3520*/  IMAD.SHL.U32 R107, R149, 0x2, RZ ;  /* 0x00000002956b7824 */ /* 0x000fe200078e00ff */
[----:B------:R-:W-:Y:S01]  /*3530*/  BSSY B2, `(.L_x_12951) ;  /* 0x0000481000027945 */ /* 0x000fe20003800000 */
[----:B------:R-:W-:Y:S02]  /*3540*/  VIADD R103, R106, 0x8 ;  /* 0x000000086a677836 */ /* 0x000fe40000000000 */
[----:B------:R-:W-:Y:S01]  /*3550*/  IMAD.IADD R134, R11, 0x1, R4 ;  /* 0x000000010b867824 */ /* 0x000fe200078e0204 */
[----:B------:R-:W-:-:S03]  /*3560*/  LOP3.LUT R107, R107, 0x6, RZ, 0xc0, !PT ;  /* 0x000000066b6b7812 */ /* 0x000fc600078ec0ff */
[----:B------:R-:W-:Y:S01]  /*3570*/  IMAD R134, R134, 0x2, R9 ;  /* 0x0000000286867824 */ /* 0x000fe200078e0209 */
[----:B-1----:R-:W-:-:S03]  /*3580*/  LOP3.LUT R17, R102, R107, RZ, 0xfc, !PT ;  /* 0x0000006b66117212 */ /* 0x002fc600078efcff */
[--C-:B------:R-:W-:Y:S01]  /*3590*/  IMAD.IADD R129, R7, 0x1, R134.reuse ;  /* 0x0000000107817824 */ /* 0x100fe200078e0286 */
[----:B------:R-:W-:Y:S01]  /*35a0*/  ISETP.GT.AND P1, PT, R106, R17, PT ;  /* 0x000000116a00720c */ /* 0x000fe20003f24270 */
[C---:B------:R-:W-:Y:S01]  /*35b0*/  VIADD R30, R17.reuse, 0x1 ;  /* 0x00000001111e7836 */ /* 0x040fe20000000000 */
[C---:B------:R-:W-:Y:S01]  /*35c0*/  ISETP.GE.AND P6, PT, R17.reuse, R156, PT ;  /* 0x0000009c1100720c */ /* 0x040fe20003fc6270 */
[C---:B------:R-:W-:Y:S01]  /*35d0*/  VIADD R15, R17.reuse, 0x9 ;  /* 0x00000009110f7836 */ /* 0x040fe20000000000 */
[----:B------:R-:W-:Y:S01]  /*35e0*/  FSEL R13, R60, -INF , !P1 ;  /* 0xff8000003c0d7808 */ /* 0x000fe20004800000 */
[C---:B------:R-:W-:Y:S01]  /*35f0*/  VIADD R28, R17.reuse, 0x8 ;  /* 0x00000008111c7836 */ /* 0x040fe20000000000 */
[----:B------:R-:W-:Y:S01]  /*3600*/  ISETP.GT.AND P4, PT, R106, R30, PT ;  /* 0x0000001e6a00720c */ /* 0x000fe20003f84270 */
[C---:B------:R-:W-:Y:S01]  /*3610*/  VIADD R29, R17.reuse, 0x11 ;  /* 0x00000011111d7836 */ /* 0x040fe20000000000 */
[----:B------:R-:W-:Y:S01]  /*3620*/  ISETP.GE.AND P3, PT, R30, R156, PT ;  /* 0x0000009c1e00720c */ /* 0x000fe20003f66270 */
[----:B------:R-:W-:Y:S01]  /*3630*/  VIADD R26, R17, 0x10 ;  /* 0x00000010111a7836 */ /* 0x000fe20000000000 */
[----:B------:R-:W-:Y:S01]  /*3640*/  FSEL R24, R61, -INF , !P4 ;  /* 0xff8000003d187808 */ /* 0x000fe20006000000 */
[C---:B------:R-:W-:Y:S01]  /*3650*/  VIADD R6, R17.reuse, 0x19 ;  /* 0x0000001911067836 */ /* 0x040fe20000000000 */
[----:B------:R-:W-:Y:S01]  /*3660*/  ISETP.GT.AND P4, PT, R106, R15, PT ;  /* 0x0000000f6a00720c */ /* 0x000fe20003f84270 */
[C---:B------:R-:W-:Y:S01]  /*3670*/  VIADD R12, R17.reuse, 0x18 ;  /* 0x00000018110c7836 */ /* 0x040fe20000000000 */
[----:B------:R-:W-:Y:S01]  /*3680*/  FSEL R24, R24, -INF , !P3 ;  /* 0xff80000018187808 */ /* 0x000fe20005800000 */
[C---:B------:R-:W-:Y:S01]  /*3690*/  VIADD R27, R17.reuse, 0x21 ;  /* 0x00000021111b7836 */ /* 0x040fe20000000000 */
[C---:B------:R-:W-:Y:S01]  /*36a0*/  ISETP.GT.AND P1, PT, R106.reuse, R28, PT ;  /* 0x0000001c6a00720c */ /* 0x040fe20003f24270 */
[----:B------:R-:W-:Y:S01]  /*36b0*/  VIADD R0, R17, 0x20 ;  /* 0x0000002011007836 */ /* 0x000fe20000000000 */
[-C--:B------:R-:W-:Y:S01]  /*36c0*/  ISETP.GE.AND P3, PT, R15, R156.reuse, PT ;  /* 0x0000009c0f00720c */ /* 0x080fe20003f66270 */
[----:B------:R-:W-:Y:S01]  /*36d0*/  VIADD R25, R17, 0x29 ;  /* 0x0000002911197836 */ /* 0x000fe20000000000 */
[----:B------:R-:W-:Y:S01]  /*36e0*/  FSEL R20, R57, -INF , !P4 ;  /* 0xff80000039147808 */ /* 0x000fe20006000000 */
[C---:B------:R-:W-:Y:S01]  /*36f0*/  VIADD R8, R17.reuse, 0x28 ;  /* 0x0000002811087836 */ /* 0x040fe20000000000 */
[----:B------:R-:W-:Y:S01]  /*3700*/  ISETP.GT.AND P4, PT, R106, R29, PT ;  /* 0x0000001d6a00720c */ /* 0x000fe20003f84270 */
[----:B------:R-:W-:Y:S01]  /*3710*/  VIADD R23, R17, 0x30 ;  /* 0x0000003011177836 */ /* 0x000fe20000000000 */
[----:B------:R-:W-:Y:S01]  /*3720*/  FSEL R13, R13, -INF , !P6 ;  /* 0xff8000000d0d7808 */ /* 0x000fe20007000000 */
[C---:B------:R-:W-:Y:S01]  /*3730*/  VIADD R21, R17.reuse, 0x31 ;  /* 0x0000003111157836 */ /* 0x040fe20000000000 */
[----:B------:R-:W-:Y:S01]  /*3740*/  ISETP.GE.AND P6, PT, R28, R156, PT ;  /* 0x0000009c1c00720c */ /* 0x000fe20003fc6270 */
[----:B------:R-:W-:Y:S01]  /*3750*/  VIADD R19, R17, 0x38 ;  /* 0x0000003811137836 */ /* 0x000fe20000000000 */
[----:B------:R-:W-:Y:S01]  /*3760*/  FSEL R22, R56, -INF , !P1 ;  /* 0xff80000038167808 */ /* 0x000fe20004800000 */
[C---:B------:R-:W-:Y:S01]  /*3770*/  IMAD.IADD R128, R5.reuse, 0x1, R129 ;  /* 0x0000000105807824 */ /* 0x040fe200078e0281 */
[----:B------:R-:W-:Y:S01]  /*3780*/  FSEL R20, R20, -INF , !P3 ;  /* 0xff80000014147808 */ /* 0x000fe20005800000 */
[----:B------:R-:W-:Y:S01]  /*3790*/  LDSM.16.MT88.4 R76, [R129+0x8000] ;  /* 0x00800000814c783b */ /* 0x000fe20000004200 */
        /* <DEDUP_REMOVED lines=8> */
[----:B------:R-:W-:Y:S02]  /*3820*/  ISETP.GE.AND P6, PT, R26, R156, PT ;  /* 0x0000009c1a00720c */ /* 0x000fe40003fc6270 */
        /* <DEDUP_REMOVED lines=15> */
[----:B------:R-:W-:Y:S02]  /*3920*/  ISETP.GT.AND P2, PT, R103, R17, PT ;  /* 0x000000116700720c */ /* 0x000fe40003f44270 */
[C---:B------:R-:W-:Y:S01]  /*3930*/  ISETP.GE.AND P5, PT, R17.reuse, R155, PT ;  /* 0x0000009b1100720c */ /* 0x040fe20003fa6270 */
[----:B------:R-:W-:Y:S01]  /*3940*/  VIADD R17, R17, 0x39 ;  /* 0x0000003911117836 */ /* 0x000fe20000000000 */
        /* <DEDUP_REMOVED lines=14> */
[----:B------:R-:W-:Y:S02]  /*3a30*/  FSEL R85, R85, -INF , !P3 ;  /* 0xff80000055557808 */ /* 0x000fe40005800000 */
[----:B------:R-:W-:-:S02]  /*3a40*/  ISETP.GT.AND P1, PT, R106, R23, PT ;  /* 0x000000176a00720c */ /* 0x000fc40003f24270 */
[----:B------:R-:W-:Y:S02]  /*3a50*/  FSEL R37, R37, -INF , !P4 ;  /* 0xff80000025257808 */ /* 0x000fe40006000000 */
[-C--:B------:R-:W-:Y:S02]  /*3a60*/  ISETP.GE.AND P3, PT, R21, R156.reuse, PT ;  /* 0x0000009c1500720c */ /* 0x080fe40003f66270 */
[----:B------:R-:W-:Y:S02]  /*3a70*/  FSEL R62, R62, -INF , !P2 ;  /* 0xff8000003e3e7808 */ /* 0x000fe40005000000 */
[----:B------:R-:W-:Y:S02]  /*3a80*/  FSEL R84, R84, -INF , !P6 ;  /* 0xff80000054547808 */ /* 0x000fe40007000000 */
[----:B------:R-:W-:Y:S02]  /*3a90*/  FSEL R36, R36, -INF , !P1 ;  /* 0xff80000024247808 */ /* 0x000fe40004800000 */
[----:B------:R-:W-:-:S02]  /*3aa0*/  ISETP.GE.AND P6, PT, R23, R156, PT ;  /* 0x0000009c1700720c */ /* 0x000fc40003fc6270 */
[----:B------:R-:W-:Y:S02]  /*3ab0*/  FSEL R121, R37, -INF , !P3 ;  /* 0xff80000025797808 */ /* 0x000fe40005800000 */
[C---:B------:R-:W-:Y:S02]  /*3ac0*/  ISETP.GT.AND P2, PT, R103.reuse, R28, PT ;  /* 0x0000001c6700720c */ /* 0x040fe40003f44270 */
[----:B------:R-:W-:Y:S02]  /*3ad0*/  ISETP.GE.AND P3, PT, R28, R155, PT ;  /* 0x0000009b1c00720c */ /* 0x000fe40003f66270 */
[----:B------:R-:W-:Y:S02]  /*3ae0*/  ISETP.GT.AND P1, PT, R103, R30, PT ;  /* 0x0000001e6700720c */ /* 0x000fe40003f24270 */
[----:B------:R-:W-:Y:S02]  /*3af0*/  FSEL R28, R62, -INF , !P5 ;  /* 0xff8000003e1c7808 */ /* 0x000fe40006800000 */
[----:B------:R-:W-:-:S02]  /*3b00*/  ISETP.GE.AND P5, PT, R17, R156, PT ;  /* 0x0000009c1100720c */ /* 0x000fc40003fa6270 */
[----:B------:R-:W-:Y:S02]  /*3b10*/  FSEL R123, R36, -INF , !P6 ;  /* 0xff800000247b7808 */ /* 0x000fe40007000000 */
[----:B------:R-:W-:Y:S02]  /*3b20*/  ISETP.GE.AND P6, PT, R19, R156, PT ;  /* 0x0000009c1300720c */ /* 0x000fe40003fc6270 */
[----:B------:R-:W-:Y:S02]  /*3b30*/  FSEL R63, R63, -INF , !P1 ;  /* 0xff8000003f3f7808 */ /* 0x000fe40004800000 */
[----:B------:R-:W-:Y:S02]  /*3b40*/  ISETP.GE.AND P4, PT, R30, R155, PT ;  /* 0x0000009b1e00720c */ /* 0x000fe40003f86270 */
[----:B------:R-:W-:Y:S02]  /*3b50*/  ISETP.GT.AND P1, PT, R103, R15, PT ;  /* 0x0000000f6700720c */ /* 0x000fe40003f24270 */
[----:B------:R-:W-:-:S02]  /*3b60*/  FSEL R125, R85, -INF , !P5 ;  /* 0xff800000557d7808 */ /* 0x000fc40006800000 */
[----:B------:R-:W-:Y:S02]  /*3b70*/  ISETP.GT.AND P5, PT, R103, R26, PT ;  /* 0x0000001a6700720c */ /* 0x000fe40003fa4270 */
[----:B------:R-:W-:Y:S02]  /*3b80*/  FSEL R122, R84, -INF , !P6 ;  /* 0xff800000547a7808 */ /* 0x000fe40007000000 */
[----:B------:R-:W-:Y:S02]  /*3b90*/  FSEL R58, R58, -INF , !P2 ;  /* 0xff8000003a3a7808 */ /* 0x000fe40005000000 */
[----:B------:R-:W-:Y:S02]  /*3ba0*/  ISETP.GE.AND P6, PT, R15, R155, PT ;  /* 0x0000009b0f00720c */ /* 0x000fe40003fc6270 */
[----:B------:R-:W-:Y:S02]  /*3bb0*/  ISETP.GT.AND P2, PT, R103, R29, PT ;  /* 0x0000001d6700720c */ /* 0x000fe40003f44270 */
[----:B------:R-:W-:-:S02]  /*3bc0*/  FSEL R15, R63, -INF , !P4 ;  /* 0xff8000003f0f7808 */ /* 0x000fc40006000000 */
[----:B------:R-:W-:Y:S02]  /*3bd0*/  FSEL R30, R59, -INF , !P1 ;  /* 0xff8000003b1e7808 */ /* 0x000fe40004800000 */
[-C--:B------:R-:W-:Y:S02]  /*3be0*/  ISETP.GE.AND P4, PT, R26, R155.reuse, PT ;  /* 0x0000009b1a00720c */ /* 0x080fe40003f86270 */
[----:B------:R-:W-:Y:S02]  /*3bf0*/  ISETP.GT.AND P1, PT, R103, R12, PT ;  /* 0x0000000c6700720c */ /* 0x000fe40003f24270 */
[----:B------:R-:W-:Y:S02]  /*3c00*/  FSEL R54, R54, -INF , !P5 ;  /* 0xff80000036367808 */ /* 0x000fe40006800000 */
[----:B------:R-:W-:Y:S02]  /*3c10*/  FSEL R26, R58, -INF , !P3 ;  /* 0xff8000003a1a7808 */ /* 0x000fe40005800000 */
[----:B------:R-:W-:Y:S01]  /*3c20*/  ISETP.GE.AND P3, PT, R29, R155, PT ;  /* 0x0000009b1d00720c */ /* 0x000fe20003f66270 */
[----:B------:R-:W-:Y:S01]  /*3c30*/  LDSM.16.MT88.4 R56, [R129+0xa000] ;  /* 0x00a000008138783b */ /* 0x000fe20000004200 */
[----:B------:R-:W-:-:S02]  /*3c40*/  FSEL R55, R55, -INF , !P2 ;  /* 0xff80000037377808 */ /* 0x000fc40005000000 */
[-C--:B------:R-:W-:Y:S02]  /*3c50*/  ISETP.GE.AND P5, PT, R12, R155.reuse, PT ;  /* 0x0000009b0c00720c */ /* 0x080fe40003fa6270 */
[----:B------:R-:W-:Y:S02]  /*3c60*/  FSEL R30, R30, -INF , !P6 ;  /* 0xff8000001e1e7808 */ /* 0x000fe40007000000 */
[----:B------:R-:W-:Y:S02]  /*3c70*/  FSEL R12, R54, -INF , !P4 ;  /* 0xff800000360c7808 */ /* 0x000fe40006000000 */
[----:B------:R-:W-:Y:S02]  /*3c80*/  FSEL R50, R50, -INF , !P1 ;  /* 0xff80000032327808 */ /* 0x000fe40004800000 */
[----:B------:R-:W-:Y:S02]  /*3c90*/  ISETP.GT.AND P2, PT, R103, R6, PT ;  /* 0x000000066700720c */ /* 0x000fe40003f44270 */
[----:B------:R-:W-:-:S02]  /*3ca0*/  ISETP.GE.AND P6, PT, R6, R155, PT ;  /* 0x0000009b0600720c */ /* 0x000fc40003fc6270 */
[C---:B------:R-:W-:Y:S02]  /*3cb0*/  ISETP.GT.AND P4, PT, R103.reuse, R0, PT ;  /* 0x000000006700720c */ /* 0x040fe40003f84270 */
[----:B------:R-:W-:Y:S02]  /*3cc0*/  ISETP.GT.AND P1, PT, R103, R27, PT ;  /* 0x0000001b6700720c */ /* 0x000fe40003f24270 */
[----:B------:R-:W-:Y:S02]  /*3cd0*/  FSEL R6, R55, -INF , !P3 ;  /* 0xff80000037067808 */ /* 0x000fe40005800000 */
[-C--:B------:R-:W-:Y:S02]  /*3ce0*/  ISETP.GE.AND P3, PT, R0, R155.reuse, PT ;  /* 0x0000009b0000720c */ /* 0x080fe40003f66270 */
[----:B------:R-:W-:Y:S02]  /*3cf0*/  FSEL R0, R50, -INF , !P5 ;  /* 0xff80000032007808 */ /* 0x000fe40006800000 */
[----:B------:R-:W-:-:S02]  /*3d00*/  ISETP.GE.AND P5, PT, R27, R155, PT ;  /* 0x0000009b1b00720c */ /* 0x000fc40003fa6270 */
[----:B------:R-:W-:Y:S02]  /*3d10*/  FSEL R51, R51, -INF , !P2 ;  /* 0xff80000033337808 */ /* 0x000fe40005000000 */
[----:B------:R-:W-:Y:S02]  /*3d20*/  FSEL R46, R46, -INF , !P4 ;  /* 0xff8000002e2e7808 */ /* 0x000fe40006000000 */
[----:B------:R-:W-:Y:S02]  /*3d30*/  FSEL R47, R47, -INF , !P1 ;  /* 0xff8000002f2f7808 */ /* 0x000fe40004800000 */
[----:B------:R-:W-:Y:S02]  /*3d40*/  ISETP.GT.AND P2, PT, R103, R8, PT ;  /* 0x000000086700720c */ /* 0x000fe40003f44270 */
[----:B------:R-:W-:Y:S02]  /*3d50*/  FSEL R172, R46, -INF , !P3 ;  /* 0xff8000002eac7808 */ /* 0x000fe40005800000 */
[----:B------:R-:W-:-:S02]  /*3d60*/  FSEL R170, R47, -INF , !P5 ;  /* 0xff8000002faa7808 */ /* 0x000fc40006800000 */
[----:B------:R-:W-:Y:S02]  /*3d70*/  ISETP.GE.AND P4, PT, R8, R155, PT ;  /* 0x0000009b0800720c */ /* 0x000fe40003f86270 */
[----:B------:R-:W-:Y:S02]  /*3d80*/  ISETP.GT.AND P3, PT, R103, R23, PT ;  /* 0x000000176700720c */ /* 0x000fe40003f64270 */
[----:B------:R-:W-:Y:S02]  /*3d90*/  FSEL R42, R42, -INF , !P2 ;  /* 0xff8000002a2a7808 */ /* 0x000fe40005000000 */
[----:B------:R-:W-:Y:S02]  /*3da0*/  ISETP.GE.AND P5, PT, R23, R155, PT ;  /* 0x0000009b1700720c */ /* 0x000fe40003fa6270 */
[----:B------:R-:W-:Y:S02]  /*3db0*/  FMNMX3.FTZ R23, R13, R24, R22, !PT ;  /* 0x000000180d177276 */ /* 0x000fe40007810016 */
[----:B------:R-:W-:-:S02]  /*3dc0*/  FSEL R166, R42, -INF , !P4 ;  /* 0xff8000002aa67808 */ /* 0x000fc40006000000 */
[----:B------:R-:W-:Y:S02]  /*3dd0*/  ISETP.GT.AND P2, PT, R103, R21, PT ;  /* 0x000000156700720c */ /* 0x000fe40003f44270 */
[----:B------:R-:W-:Y:S02]  /*3de0*/  ISETP.GE.AND P4, PT, R21, R155, PT ;  /* 0x0000009b1500720c */ /* 0x000fe40003f86270 */
[----:B------:R-:W-:Y:S02]  /*3df0*/  FMNMX3.FTZ R23, R23, R20, R16, !PT ;  /* 0x0000001417177276 */ /* 0x000fe40007810010 */
[----:B------:R-:W-:Y:S02]  /*3e00*/  FMNMX3.FTZ R21, R28, R15, R26, !PT ;  /* 0x0000000f1c157276 */ /* 0x000fe4000781001a */
[----:B------:R-:W-:Y:S02]  /*3e10*/  FMNMX3.FTZ R23, R23, R18, R14, !PT ;  /* 0x0000001217177276 */ /* 0x000fe4000781000e */
[----:B------:R-:W-:-:S02]  /*3e20*/  FMNMX3.FTZ R21, R21, R30, R12, !PT ;  /* 0x0000001e15157276 */ /* 0x000fc4000781000c */
[----:B------:R-:W-:Y:S02]  /*3e30*/  ISETP.GT.AND P1, PT, R103, R25, PT ;  /* 0x000000196700720c */ /* 0x000fe40003f24270 */
[----:B------:R-:W-:Y:S02]  /*3e40*/  FMNMX3.FTZ R23, R23, R10, R168, !PT ;  /* 0x0000000a17177276 */ /* 0x000fe400078100a8 */
[----:B------:R-:W-:Y:S02]  /*3e50*/  FSEL R8, R51, -INF , !P6 ;  /* 0xff80000033087808 */ /* 0x000fe40007000000 */
[----:B------:R-:W-:Y:S01]  /*3e60*/  FMNMX3.FTZ R21, R21, R6, R0, !PT ;  /* 0x0000000615157276 */ /* 0x000fe20007810000 */
[----:B------:R-:W-:Y:S01]  /*3e70*/  LDSM.16.MT88.4 R48, [R130+0xa000] ;  /* 0x00a000008230783b */ /* 0x000fe20000004200 */
[----:B------:R-:W-:Y:S02]  /*3e80*/  FSEL R43, R43, -INF , !P1 ;  /* 0xff8000002b2b7808 */ /* 0x000fe40004800000 */
[----:B------:R-:W-:-:S02]  /*3e90*/  FMNMX3.FTZ R23, R23, R174, R164, !PT ;  /* 0x000000ae17177276 */ /* 0x000fc400078100a4 */
[----:B------:R-:W-:Y:S02]  /*3ea0*/  ISETP.GE.AND P6, PT, R25, R155, PT ;  /* 0x0000009b1900720c */ /* 0x000fe40003fc6270 */
[----:B------:R-:W-:Y:S02]  /*3eb0*/  ISETP.GT.AND P1, PT, R103, R19, PT ;  /* 0x000000136700720c */ /* 0x000fe40003f24270 */
[----:B------:R-:W-:Y:S02]  /*3ec0*/  FSEL R38, R38, -INF , !P3 ;  /* 0xff80000026267808 */ /* 0x000fe40005800000 */
[----:B------:R-:W-:Y:S02]  /*3ed0*/  FMNMX3.FTZ R21, R21, R8, R172, !PT ;  /* 0x0000000815157276 */ /* 0x000fe400078100ac */
[----:B------:R-:W-:Y:S02]  /*3ee0*/  FSEL R39, R39, -INF , !P2 ;  /* 0xff80000027277808 */ /* 0x000fe40005000000 */
[----:B------:R-:W-:-:S02]  /*3ef0*/  FMNMX3.FTZ R23, R23, R126, R123, !PT ;  /* 0x0000007e17177276 */ /* 0x000fc4000781007b */
[----:B------:R-:W-:Y:S02]  /*3f00*/  ISETP.GE.AND P3, PT, R19, R155, PT ;  /* 0x0000009b1300720c */ /* 0x000fe40003f66270 */
[----:B------:R-:W-:Y:S02]  /*3f10*/  ISETP.GT.AND P2, PT, R103, R17, PT ;  /* 0x000000116700720c */ /* 0x000fe40003f44270 */
[----:B------:R-:W-:Y:S02]  /*3f20*/  FSEL R86, R86, -INF , !P1 ;  /* 0xff80000056567808 */ /* 0x000fe40004800000 */
[----:B------:R-:W-:Y:S02]  /*3f30*/  FSEL R176, R43, -INF , !P6 ;  /* 0xff8000002bb07808 */ /* 0x000fe40007000000 */
[----:B------:R-:W-:Y:S01]  /*3f40*/  FSEL R161, R38, -INF , !P5 ;  /* 0xff80000026a17808 */ /* 0x000fe20006800000 */
[----:B------:R-:W-:Y:S01]  /*3f50*/  LDSM.16.MT88.4 R40, [R134+0xa000] ;  /* 0x00a000008628783b */ /* 0x000fe20000004200 */
[----:B------:R-:W-:-:S02]  /*3f60*/  FMNMX3.FTZ R21, R21, R170, R166, !PT ;  /* 0x000000aa15157276 */ /* 0x000fc400078100a6 */
[----:B------:R-:W-:Y:S02]  /*3f70*/  FMNMX3.FTZ R34, R23, R121, R122, !PT ;  /* 0x0000007917227276 */ /* 0x000fe4000781007a */
[----:B------:R-:W-:Y:S02]  /*3f80*/  ISETP.GE.AND P1, PT, R17, R155, PT ;  /* 0x0000009b1100720c */ /* 0x000fe40003f26270 */
[----:B------:R-:W-:Y:S02]  /*3f90*/  FSEL R87, R87, -INF , !P2 ;  /* 0xff80000057577808 */ /* 0x000fe40005000000 */
[----:B------:R-:W-:Y:S02]  /*3fa0*/  FSEL R124, R39, -INF , !P4 ;  /* 0xff800000277c7808 */ /* 0x000fe40006000000 */
[----:B------:R-:W-:Y:S02]  /*3fb0*/  FSEL R157, R86, -INF , !P3 ;  /* 0xff800000569d7808 */ /* 0x000fe40005800000 */
[----:B------:R-:W-:-:S02]  /*3fc0*/  FMNMX3.FTZ R21, R21, R176, R161, !PT ;  /* 0x000000b015157276 */ /* 0x000fc400078100a1 */
        /* <DEDUP_REMOVED lines=41> */
[----:B------:R-:W-:Y:S01]  /*4260*/  FFMA.FTZ R122, R122, R120, -R165 ;  /* 0x000000787a7a7223 */ /* 0x000fe200000108a5 */
[----:B------:R-:W-:Y:S01]  /*4270*/  MUFU.EX2 R117, R117 ;  /* 0x0000007500757308 */ /* 0x000fe20000000800 */
[----:B------:R-:W-:Y:S01]  /*4280*/  ISETP.GT.U32.AND P1, PT, R32, R143, PT ;  /* 0x0000008f2000720c */ /* 0x000fe20003f24070 */
[----:B------:R-:W5:Y:S01]  /*4290*/  LDSM.16.MT88.4 R12, [R128+0x8800] ;  /* 0x00880000800c783b */ /* 0x000f620000004200 */
[----:B-1----:R-:W-:Y:S01]  /*42a0*/  F2FP.F16.F32.PACK_AB R64, R118, R119 ;  /* 0x000000777640723e */ /* 0x002fe200000000ff */
[----:B------:R-:W1:Y:S01]  /*42b0*/  MUFU.EX2 R116, R116 ;  /* 0x0000007400747308 */ /* 0x000e620000000800 */
[----:B------:R-:W-:Y:S01]  /*42c0*/  FADD.FTZ R118, R119, R118 ;  /* 0x0000007677767221 */ /* 0x000fe20000010000 */
[----:B------:R-:W5:Y:S02]  /*42d0*/  LDSM.16.MT88.4 R16, [R129+0x8800] ;  /* 0x008800008110783b */ /* 0x000f640000004200 */
[----:B------:R-:W-:Y:S01]  /*42e0*/  MUFU.EX2 R113, R113 ;  /* 0x0000007100717308 */ /* 0x000fe20000000800 */
[----:B---3--:R-:W-:Y:S01]  /*42f0*/  F2FP.F16.F32.PACK_AB R66, R114, R115 ;  /* 0x000000737242723e */ /* 0x008fe200000000ff */
[----:B------:R-:W-:Y:S02]  /*4300*/  LDSM.16.MT88.4 R28, [R134+0x8800] ;  /* 0x00880000861c783b */ /* 0x000fe40000004200 */
[----:B------:R-:W3:Y:S02]  /*4310*/  MUFU.EX2 R112, R112 ;  /* 0x0000007000707308 */ /* 0x000ee40000000800 */
[----:B------:R-:W-:Y:S02]  /*4320*/  LDSM.16.MT88.4 R24, [R130+0x8800] ;  /* 0x008800008218783b */ /* 0x000fe40000004200 */
[----:B------:R-:W-:Y:S01]  /*4330*/  MUFU.EX2 R108, R108 ;  /* 0x0000006c006c7308 */ /* 0x000fe20000000800 */
[----:B-1----:R-:W-:Y:S01]  /*4340*/  F2FP.F16.F32.PACK_AB R65, R116, R117 ;  /* 0x000000757441723e */ /* 0x002fe200000000ff */
[----:B------:R-:W-:-:S02]  /*4350*/  FADD.FTZ R116, R117, R116 ;  /* 0x0000007475747221 */ /* 0x000fc40000010000 */
[----:B------:R-:W1:Y:S04]  /*4360*/  MUFU.EX2 R111, R111 ;  /* 0x0000006f006f7308 */ /* 0x000e680000000800 */
[----:B------:R-:W-:Y:S01]  /*4370*/  MUFU.EX2 R35, R35 ;  /* 0x0000002300237308 */ /* 0x000fe20000000800 */
[----:B---3--:R-:W-:-:S03]  /*4380*/  F2FP.F16.F32.PACK_AB R67, R112, R113 ;  /* 0x000000717043723e */ /* 0x008fc600000000ff */
[----:B------:R-:W3:Y:S04]  /*4390*/  MUFU.EX2 R34, R34 ;  /* 0x0000002200227308 */ /* 0x000ee80000000800 */
[----:B------:R-:W-:Y:S01]  /*43a0*/  MUFU.EX2 R110, R110 ;  /* 0x0000006e006e7308 */ /* 0x000fe20000000800 */
[C---:B------:R-:W-:Y:S01]  /*43b0*/  HMMA.16816.F32 R36, R64.reuse, R40, RZ ;  /* 0x000000284024723c */ /* 0x040fe200000018ff */
[----:B-1----:R-:W-:Y:S02]  /*43c0*/  F2FP.F16.F32.PACK_AB R4, R111, R108 ;  /* 0x0000006c6f04723e */ /* 0x002fe400000000ff */
[----:B------:R-:W1:Y:S04]  /*43d0*/  MUFU.EX2 R109, R109 ;  /* 0x0000006d006d7308 */ /* 0x000e680000000800 */
[----:B------:R-:W-:Y:S01]  /*43e0*/  MUFU.EX2 R33, R33 ;  /* 0x0000002100217308 */ /* 0x000fe20000000800 */
[----:B------:R-:W-:Y:S01]  /*43f0*/  HMMA.16816.F32 R40, R64, R42, RZ ;  /* 0x0000002a4028723c */ /* 0x000fe200000018ff */
[----:B---3--:R-:W-:-:S02]  /*4400*/  F2FP.F16.F32.PACK_AB R6, R34, R35 ;  /* 0x000000232206723e */ /* 0x008fc400000000ff */
[----:B------:R-:W3:Y:S04]  /*4410*/  MUFU.EX2 R0, R0 ;  /* 0x0000000000007308 */ /* 0x000ee80000000800 */
[----:B------:R-:W-:Y:S01]  /*4420*/  MUFU.EX2 R122, R122 ;  /* 0x0000007a007a7308 */ /* 0x000fe20000000800 */
[----:B------:R-:W-:Y:S01]  /*4430*/  HMMA.16816.F32 R72, R64, R68, RZ ;  /* 0x000000444048723c */ /* 0x000fe200000018ff */
[----:B-1----:R-:W-:-:S07]  /*4440*/  F2FP.F16.F32.PACK_AB R5, R109, R110 ;  /* 0x0000006e6d05723e */ /* 0x002fce00000000ff */
[----:B------:R-:W-:Y:S01]  /*4450*/  HMMA.16816.F32 R68, R64, R70, RZ ;  /* 0x000000464044723c */ /* 0x000fe200000018ff */
[----:B---3--:R-:W-:-:S07]  /*4460*/  F2FP.F16.F32.PACK_AB R7, R0, R33 ;  /* 0x000000210007723e */ /* 0x008fce00000000ff */
[C---:B--2---:R-:W-:Y:S08]  /*4470*/  HMMA.16816.F32 R36, R4.reuse, R8, R36 ;  /* 0x000000080424723c */ /* 0x044ff00000001824 */
        /* <DEDUP_REMOVED lines=13> */
[-C--:B------:R-:W-:Y:S01]  /*4550*/  FFMA.FTZ R20, R121, R120.reuse, -R165 ;  /* 0x0000007879147223 */ /* 0x080fe200000108a5 */
[-CC-:B------:R-:W-:Y:S01]  /*4560*/  FFMA.FTZ R121, R157, R120.reuse, -R167.reuse ;  /* 0x000000789d797223 */ /* 0x180fe200000108a7 */
[----:B------:R-:W-:-:S02]  /*4570*/  FFMA.FTZ R21, R124, R120, -R167 ;  /* 0x000000787c157223 */ /* 0x000fc400000108a7 */
[----:B------:R-:W-:Y:S03]  /*4580*/  MUFU.EX2 R124, R20 ;  /* 0x00000014007c7308 */ /* 0x000fe60000000800 */
[----:B------:R-:W-:Y:S01]  /*4590*/  HMMA.16816.F32 R64, R64, R22, RZ ;  /* 0x000000164040723c */ /* 0x000fe200000018ff */
[-C--:B------:R-:W-:Y:S01]  /*45a0*/  FFMA.FTZ R22, R123, R120.reuse, -R165 ;  /* 0x000000787b167223 */ /* 0x080fe200000108a5 */
[-C--:B------:R-:W-:Y:S01]  /*45b0*/  FFMA.FTZ R123, R161, R120.reuse, -R167 ;  /* 0x00000078a17b7223 */ /* 0x080fe200000108a7 */
[----:B------:R-:W-:Y:S05]  /*45c0*/  MUFU.EX2 R121, R121 ;  /* 0x0000007900797308 */ /* 0x000fea0000000800 */
[C---:B-----5:R-:W-:Y:S01]  /*45d0*/  HMMA.16816.F32 R72, R4.reuse, R12, R72 ;  /* 0x0000000c0448723c */ /* 0x060fe20000001848 */
[----:B------:R-:W-:Y:S07]  /*45e0*/  MUFU.EX2 R123, R123 ;  /* 0x0000007b007b7308 */ /* 0x000fee0000000800 */
        /* <DEDUP_REMOVED lines=24> */
[-CC-:B------:R-:W-:Y:S01]  /*4770*/  FFMA.FTZ R26, R166, R120.reuse, -R167.reuse ;  /* 0x00000078a61a7223 */ /* 0x180fe200000108a7 */
[----:B------:R-:W-:Y:S01]  /*4780*/  MUFU.EX2 R25, R25 ;  /* 0x0000001900197308 */ /* 0x000fe20000000800 */
[-C--:B------:R-:W-:Y:S01]  /*4790*/  FFMA.FTZ R166, R127, R120.reuse, -R167 ;  /* 0x000000787fa67223 */ /* 0x080fe200000108a7 */
[----:B------:R-:W-:-:S02]  /*47a0*/  FFMA.FTZ R165, R125, R120, -R165 ;  /* 0x000000787da57223 */ /* 0x000fc400000108a5 */
[----:B------:R-:W5:Y:S01]  /*47b0*/  MUFU.EX2 R27, R27 ;  /* 0x0000001b001b7308 */ /* 0x000f620000000800 */
[C---:B--2---:R-:W-:Y:S03]  /*47c0*/  HMMA.16816.F32 R52, R4.reuse, R12, R52 ;  /* 0x0000000c0434723c */ /* 0x044fe60000001834 */
[----:B------:R-:W2:Y:S04]  /*47d0*/  MUFU.EX2 R26, R26 ;  /* 0x0000001a001a7308 */ /* 0x000ea80000000800 */
[----:B------:R-:W1:Y:S01]  /*47e0*/  MUFU.EX2 R125, R22 ;  /* 0x00000016007d7308 */ /* 0x000e620000000800 */
[C---:B------:R-:W-:Y:S01]  /*47f0*/  HMMA.16816.F32 R56, R4.reuse, R14, R56 ;  /* 0x0000000e0438723c */ /* 0x040fe20000001838 */
[----:B------:R-:W1:Y:S02]  /*4800*/  LDSM.16.MT88.4 R12, [R134+0x9000] ;  /* 0x00900000860c783b */ /* 0x000e640000004200 */
[----:B------:R-:W1:Y:S04]  /*4810*/  MUFU.EX2 R167, R165 ;  /* 0x000000a500a77308 */ /* 0x000e680000000800 */
[----:B------:R2:W1:Y:S01]  /*4820*/  MUFU.EX2 R120, R21 ;  /* 0x0000001500787308 */ /* 0x0004620000000800 */
[C---:B---3--:R-:W-:Y:S03]  /*4830*/  HMMA.16816.F32 R44, R4.reuse, R16, R44 ;  /* 0x00000010042c723c */ /* 0x048fe6000000182c */
[----:B------:R-:W3:Y:S05]  /*4840*/  MUFU.EX2 R166, R166 ;  /* 0x000000a600a67308 */ /* 0x000eea0000000800 */
[----:B------:R-:W-:Y:S01]  /*4850*/  HMMA.16816.F32 R48, R4, R18, R48 ;  /* 0x000000120430723c */ /* 0x000fe20000001830 */
[----:B----4-:R-:W-:Y:S01]  /*4860*/  F2FP.F16.F32.PACK_AB R4, R31, R24 ;  /* 0x000000181f04723e */ /* 0x010fe200000000ff */
[----:B------:R-:W4:Y:S01]  /*4870*/  LDSM.16.MT88.4 R16, [R129+0x9000] ;  /* 0x009000008110783b */ /* 0x000f220000004200 */
[----:B-----5:R-:W-:-:S02]  /*4880*/  F2FP.F16.F32.PACK_AB R6, R27, R28 ;  /* 0x0000001c1b06723e */ /* 0x020fc400000000ff */
[----:B------:R-:W-:Y:S01]  /*4890*/  F2FP.F16.F32.PACK_AB R5, R29, R30 ;  /* 0x0000001e1d05723e */ /* 0x000fe200000000ff */
[----:B--2---:R-:W-:Y:S01]  /*48a0*/  LDSM.16.MT88.4 R20, [R129+0x9800] ;  /* 0x009800008114783b */ /* 0x004fe20000004200 */
[----:B------:R-:W-:-:S07]  /*48b0*/  F2FP.F16.F32.PACK_AB R7, R25, R26 ;  /* 0x0000001a1907723e */ /* 0x000fce00000000ff */
[C---:B-1----:R-:W-:Y:S08]  /*48c0*/  HMMA.16816.F32 R88, R4.reuse, R8, R88 ;  /* 0x000000080458723c */ /* 0x042ff00000001858 */
        /* <DEDUP_REMOVED lines=21> */
[----:B------:R-:W-:Y:S01]  /*4a20*/  HMMA.16816.F32 R64, R4, R14, R64 ;  /* 0x0000000e0440723c */ /* 0x000fe20000001840 */
[----:B------:R-:W2:Y:S01]  /*4a30*/  LDSM.16.MT88.4 R12, [R128+0x9800] ;  /* 0x00980000800c783b */ /* 0x000ea20000004200 */
[----:B------:R-:W-:-:S02]  /*4a40*/  F2FP.F16.F32.PACK_AB R4, R124, R125 ;  /* 0x0000007d7c04723e */ /* 0x000fc400000000ff */
[----:B------:R-:W-:Y:S02]  /*4a50*/  F2FP.F16.F32.PACK_AB R6, R167, R122 ;  /* 0x0000007aa706723e */ /* 0x000fe400000000ff */
[----:B------:R-:W-:Y:S02]  /*4a60*/  F2FP.F16.F32.PACK_AB R5, R120, R123 ;  /* 0x0000007b7805723e */ /* 0x000fe400000000ff */
[----:B---3--:R-:W-:-:S07]  /*4a70*/  F2FP.F16.F32.PACK_AB R7, R166, R121 ;  /* 0x00000079a607723e */ /* 0x008fce00000000ff */
        /* <DEDUP_REMOVED lines=12> */
[----:B---3--:R-:W-:Y:S01]  /*4b40*/  HMMA.16816.F32 R44, R4, R16, R44 ;  /* 0x00000010042c723c */ /* 0x008fe2000000182c */
        /* <DEDUP_REMOVED lines=22> */
[----:B------:R-:W-:-:S04]  /*4cb0*/  FADD.FTZ R0, R27, R0 ;  /* 0x000000001b007221 */ /* 0x000fc80000010000 */
        /* <DEDUP_REMOVED lines=80> */
.L_x_12954:
        /* <DEDUP_REMOVED lines=8> */
.L_x_12955:
[----:B------:R-:W-:Y:S05]  /*5240*/  BSYNC.RECONVERGENT B0 ;  /* 0x0000000000007941 */ /* 0x000fea0003800200 */
.L_x_12953:
[C---:B------:R-:W-:Y:S01]  /*5250*/  IMAD.SHL.U32 R5, R104.reuse, 0x20, RZ ;  /* 0x0000002068057824 */ /* 0x040fe200078e00ff */
[----:B------:R-:W-:Y:S01]  /*5260*/  SHF.L.U64.HI R4, R104, 0x5, R105 ;  /* 0x0000000568047819 */ /* 0x000fe20000010269 */
[----:B------:R-:W-:Y:S01]  /*5270*/  @!PT LDS RZ, [RZ] ;  /* 0x00000000fffff984 */ /* 0x000fe20000000800 */
[----:B------:R-:W-:Y:S01]  /*5280*/  @!PT LDS RZ, [RZ] ;  /* 0x00000000fffff984 */ /* 0x000fe20000000800 */
[----:B------:R-:W-:Y:S01]  /*5290*/  @!PT LDS RZ, [RZ] ;  /* 0x00000000fffff984 */ /* 0x000fe20000000800 */
[----:B------:R-:W-:Y:S01]  /*52a0*/  LDGSTS.E.BYPASS.LTC128B.128 [R153+0x8000], desc[UR4][R146.64] ;  /* 0x0800000092997fae */ /* 0x000fe2000b981a04 */
[----:B------:R-:W-:Y:S01]  /*52b0*/  IMAD R107, R160, 0x40, R107 ;  /* 0x00000040a06b7824 */ /* 0x000fe200078e026b */
[----:B------:R-:W-:Y:S01]  /*52c0*/  BSSY.RECONVERGENT B1, `(.L_x_12956) ;  /* 0x0000168000017945 */ /* 0x000fe20003800200 */
[----:B------:R-:W-:Y:S01]  /*52d0*/  IADD3 R10, P1, PT, R5, R146, RZ ;  /* 0x00000092050a7210 */ /* 0x000fe20007f3e0ff */
[----:B------:R-:W-:Y:S03]  /*52e0*/  LDGSTS.E.BYPASS.LTC128B.128 [R153+0xa000], desc[UR4][R146.64+0x80] ;  /* 0x0a00008092997fae */ /* 0x000fe6000b981a04 */
[----:B------:R-:W-:Y:S01]  /*52f0*/  IADD3 R8, P2, PT, R10, R5, RZ ;  /* 0x000000050a087210 */ /* 0x000fe20007f5e0ff */
[----:B------:R-:W-:-:S03]  /*5300*/  IMAD.X R11, R4, 0x1, R147, P1 ;  /* 0x00000001040b7824 */ /* 0x000fc600008e0693 */
[----:B------:R-:W-:Y:S01]  /*5310*/  IADD3 R112, P1, PT, R8, R5, RZ ;  /* 0x0000000508707210 */ /* 0x000fe20007f3e0ff */
[--C-:B------:R-:W-:Y:S01]  /*5320*/  IMAD.X R9, R11, 0x1, R4.reuse, P2 ;  /* 0x000000010b097824 */ /* 0x100fe200010e0604 */
[----:B------:R-:W-:Y:S03]  /*5330*/  LDGSTS.E.BYPASS.LTC128B.128 [R153+0x8800], desc[UR4][R10.64] ;  /* 0x088000000a997fae */ /* 0x000fe6000b981a04 */
[----:B------:R-:W-:Y:S01]  /*5340*/  IMAD.X R113, R9, 0x1, R4, P1 ;  /* 0x0000000109717824 */ /* 0x000fe200008e0604 */
        /* <DEDUP_REMOVED lines=10> */
[----:B------:R-:W-:Y:S04]  /*53f0*/  LDSM.16.M88.4 R124, [R133+0x4000] ;  /* 0x00400000857c783b */ /* 0x000fe80000000200 */
[----:B------:R-:W-:Y:S04]  /*5400*/  LDSM.16.M88.4 R120, [R133+0x4800] ;  /* 0x004800008578783b */ /* 0x000fe80000000200 */
[----:B------:R-:W-:Y:S04]  /*5410*/  LDSM.16.M88.4 R116, [R133+0x5000] ;  /* 0x005000008574783b */ /* 0x000fe80000000200 */
[----:B-1----:R-:W-:Y:S04]  /*5420*/  LDSM.16.M88.4 R112, [R133+0x5800] ;  /* 0x005800008570783b */ /* 0x002fe80000000200 */
[----:B------:R-:W0:Y:S01]  /*5430*/  LDGDEPBAR ;  /* 0x00000000000079af */ /* 0x000e220000000000 */
[C---:B--2---:R-:W-:Y:S08]  /*5440*/  HMMA.16816.F32 R32, R4.reuse, R28, RZ ;  /* 0x0000001c0420723c */ /* 0x044ff000000018ff */
[C---:B---3--:R-:W-:Y:S08]  /*5450*/  HMMA.16816.F32 R24, R4.reuse, R20, RZ ;  /* 0x000000140418723c */ /* 0x048ff000000018ff */
[C---:B----4-:R-:W-:Y:S08]  /*5460*/  HMMA.16816.F32 R16, R4.reuse, R12, RZ ;  /* 0x0000000c0410723c */ /* 0x050ff000000018ff */
[C---:B------:R-:W-:Y:S08]  /*5470*/  HMMA.16816.F32 R28, R4.reuse, R30, RZ ;  /* 0x0000001e041c723c */ /* 0x040ff000000018ff */
[C---:B------:R-:W-:Y:S08]  /*5480*/  HMMA.16816.F32 R20, R4.reuse, R22, RZ ;  /* 0x000000160414723c */ /* 0x040ff000000018ff */
[C---:B------:R-:W-:Y:S08]  /*5490*/  HMMA.16816.F32 R12, R4.reuse, R14, RZ ;  /* 0x0000000e040c723c */ /* 0x040ff000000018ff */
[C---:B-----5:R-:W-:Y:S08]  /*54a0*/  HMMA.16816.F32 R8, R4.reuse, R108, RZ ;  /* 0x0000006c0408723c */ /* 0x060ff000000018ff */
        /* <DEDUP_REMOVED lines=77> */
[----:B------:R-:W-:Y:S01]  /*5980*/  HMMA.16816.F32 R12, R108, R118, R12 ;  /* 0x000000766c0c723c */ /* 0x000fe2000000180c */
[----:B------:R-:W3:Y:S04]  /*5990*/  LDSM.16.M88.4 R108, [R131+0x7800] ;  /* 0x00780000836c783b */ /* 0x000ee80000000200 */
[----:B------:R-:W4:Y:S01]  /*59a0*/  LDSM.16.M88.4 R116, [R131+0x6800] ;  /* 0x006800008374783b */ /* 0x000f220000000200 */
[----:B------:R-:W-:-:S04]  /*59b0*/  DEPBAR.LE SB0, 0x0 ;  /* 0x000080000000791a */ /* 0x000fc80000000000 */
[C---:B-1----:R-:W-:Y:S08]  /*59c0*/  HMMA.16816.F32 R32, R124.reuse, R120, R32 ;  /* 0x000000787c20723c */ /* 0x042ff00000001820 */
[C---:B------:R-:W-:Y:S08]  /*59d0*/  HMMA.16816.F32 R28, R124.reuse, R122, R28 ;  /* 0x0000007a7c1c723c */ /* 0x040ff0000000181c */
[----:B--2---:R-:W-:Y:S01]  /*59e0*/  HMMA.16816.F32 R16, R124, R112, R16 ;  /* 0x000000707c10723c */ /* 0x004fe20000001810 */
[----:B------:R-:W-:-:S05]  /*59f0*/  VIADD R112, R107, 0xffffff80 ;  /* 0xffffff806b707836 */ /* 0x000fca0000000000 */
[----:B------:R-:W-:Y:S02]  /*5a00*/  ISETP.GT.AND P1, PT, R106, R112, PT ;  /* 0x000000706a00720c */ /* 0x000fe40003f24270 */
[----:B------:R-:W-:Y:S01]  /*5a10*/  ISETP.GE.AND P3, PT, R112, R156, PT ;  /* 0x0000009c7000720c */ /* 0x000fe20003f66270 */
[C---:B------:R-:W-:Y:S01]  /*5a20*/  HMMA.16816.F32 R12, R124.reuse, R114, R12 ;  /* 0x000000727c0c723c */ /* 0x040fe2000000180c */
[----:B------:R-:W-:Y:S01]  /*5a30*/  FSEL R32, R32, -INF , !P1 ;  /* 0xff80000020207808 */ /* 0x000fe20004800000 */
[----:B------:R-:W-:Y:S01]  /*5a40*/  BAR.SYNC.DEFER_BLOCKING 0x0 ;  /* 0x0000000000007b1d */ /* 0x000fe20000010000 */
[----:B------:R-:W-:Y:S02]  /*5a50*/  ISETP.GT.AND P6, PT, R103, R112, PT ;  /* 0x000000706700720c */ /* 0x000fe40003fc4270 */
[----:B------:R-:W-:Y:S02]  /*5a60*/  ISETP.GE.AND P2, PT, R112, R155, PT ;  /* 0x0000009b7000720c */ /* 0x000fe40003f46270 */
[----:B------:R-:W-:Y:S01]  /*5a70*/  FSEL R112, R32, -INF , !P3 ;  /* 0xff80000020707808 */ /* 0x000fe20005800000 */
[----:B---3--:R-:W-:Y:S01]  /*5a80*/  HMMA.16816.F32 R8, R124, R108, R8 ;  /* 0x0000006c7c08723c */ /* 0x008fe20000001808 */
[----:B------:R-:W-:Y:S01]  /*5a90*/  VIADD R108, R107, 0xffffff81 ;  /* 0xffffff816b6c7836 */ /* 0x000fe20000000000 */
[----:B------:R-:W-:-:S04]  /*5aa0*/  FSEL R32, R34, -INF , !P6 ;  /* 0xff80000022207808 */ /* 0x000fc80007000000 */
[----:B------:R-:W-:Y:S02]  /*5ab0*/  ISETP.GT.AND P5, PT, R106, R108, PT ;  /* 0x0000006c6a00720c */ /* 0x000fe40003fa4270 */
[C---:B------:R-:W-:Y:S01]  /*5ac0*/  ISETP.GE.AND P4, PT, R108.reuse, R156, PT ;  /* 0x0000009c6c00720c */ /* 0x040fe20003f86270 */
[C---:B----4-:R-:W-:Y:S01]  /*5ad0*/  HMMA.16816.F32 R24, R124.reuse, R116, R24 ;  /* 0x000000747c18723c */ /* 0x050fe20000001818 */
[----:B------:R-:W-:Y:S02]  /*5ae0*/  ISETP.GE.AND P1, PT, R108, R155, PT ;  /* 0x0000009b6c00720c */ /* 0x000fe40003f26270 */
[----:B------:R-:W-:Y:S01]  /*5af0*/  ISETP.GT.AND P3, PT, R103, R108, PT ;  /* 0x0000006c6700720c */ /* 0x000fe20003f64270 */
[----:B------:R-:W-:Y:S01]  /*5b00*/  VIADD R108, R107, 0xffffff88 ;  /* 0xffffff886b6c7836 */ /* 0x000fe20000000000 */
[----:B------:R-:W-:Y:S02]  /*5b10*/  FSEL R33, R33, -INF , !P5 ;  /* 0xff80000021217808 */ /* 0x000fe40006800000 */
[----:B------:R-:W-:Y:S01]  /*5b20*/  FSEL R32, R32, -INF , !P2 ;  /* 0xff80000020207808 */ /* 0x000fe20005000000 */
[----:B------:R-:W-:Y:S01]  /*5b30*/  HMMA.16816.F32 R20, R124, R118, R20 ;  /* 0x000000767c14723c */ /* 0x000fe20000001814 */
[----:B------:R-:W-:-:S02]  /*5b40*/  FSEL R34, R33, -INF , !P4 ;  /* 0xff80000021227808 */ /* 0x000fc40006000000 */
[----:B------:R-:W-:Y:S02]  /*5b50*/  ISETP.GT.AND P6, PT, R106, R108, PT ;  /* 0x0000006c6a00720c */ /* 0x000fe40003fc4270 */
[C---:B------:R-:W-:Y:S02]  /*5b60*/  ISETP.GE.AND P5, PT, R108.reuse, R156, PT ;  /* 0x0000009c6c00720c */ /* 0x040fe40003fa6270 */
[----:B------:R-:W-:Y:S01]  /*5b70*/  ISETP.GE.AND P2, PT, R108, R155, PT ;  /* 0x0000009b6c00720c */ /* 0x000fe20003f46270 */
[----:B------:R-:W-:Y:S01]  /*5b80*/  HMMA.16816.F32 R4, R124, R110, R4 ;  /* 0x0000006e7c04723c */ /* 0x000fe20000001804 */
[----:B------:R-:W-:Y:S01]  /*5b90*/  ISETP.GT.AND P4, PT, R103, R108, PT ;  /* 0x0000006c6700720c */ /* 0x000fe20003f84270 */
[----:B------:R-:W-:Y:S01]  /*5ba0*/  VIADD R108, R107, 0xffffff89 ;  /* 0xffffff896b6c7836 */ /* 0x000fe20000000000 */
[----:B------:R-:W-:Y:S01]  /*5bb0*/  FSEL R33, R35, -INF , !P3 ;  /* 0xff80000023217808 */ /* 0x000fe20005800000 */
        /* <DEDUP_REMOVED lines=8> */
[----:B------:R-:W-:Y:S02]  /*5c40*/  ISETP.GT.AND P4, PT, R106, R35, PT ;  /* 0x000000236a00720c */ /* 0x000fe40003f84270 */
[----:B------:R-:W-:Y:S02]  /*5c50*/  FSEL R33, R33, -INF , !P1 ;  /* 0xff80000021217808 */ /* 0x000fe40004800000 */
[----:B------:R-:W-:Y:S01]  /*5c60*/  FSEL R30, R29, -INF , !P6 ;  /* 0xff8000001d1e7808 */ /* 0x000fe20007000000 */
[----:B------:R-:W-:Y:S01]  /*5c70*/  VIADD R29, R107, 0xffffff91 ;  /* 0xffffff916b1d7836 */ /* 0x000fe20000000000 */
[----:B------:R-:W-:Y:S02]  /*5c80*/  ISETP.GE.AND P1, PT, R108, R155, PT ;  /* 0x0000009b6c00720c */ /* 0x000fe40003f26270 */
[----:B------:R-:W-:Y:S02]  /*5c90*/  ISETP.GE.AND P3, PT, R35, R156, PT ;  /* 0x0000009c2300720c */ /* 0x000fe40003f66270 */
[----:B------:R-:W-:-:S02]  /*5ca0*/  FSEL R31, R31, -INF , !P5 ;  /* 0xff8000001f1f7808 */ /* 0x000fc40006800000 */
[----:B------:R-:W-:Y:S02]  /*5cb0*/  FSEL R194, R24, -INF , !P4 ;  /* 0xff80000018c27808 */ /* 0x000fe40006000000 */
[----:B------:R-:W-:Y:S02]  /*5cc0*/  FSEL R24, R31, -INF , !P1 ;  /* 0xff8000001f187808 */ /* 0x000fe40004800000 */
[----:B------:R-:W-:Y:S02]  /*5cd0*/  FSEL R194, R194, -INF , !P3 ;  /* 0xff800000c2c27808 */ /* 0x000fe40005800000 */
[----:B------:R-:W-:Y:S02]  /*5ce0*/  ISETP.GT.AND P5, PT, R106, R29, PT ;  /* 0x0000001d6a00720c */ /* 0x000fe40003fa4270 */
[C---:B------:R-:W-:Y:S02]  /*5cf0*/  ISETP.GE.AND P1, PT, R29.reuse, R156, PT ;  /* 0x0000009c1d00720c */ /* 0x040fe40003f26270 */
[----:B------:R-:W-:-:S02]  /*5d00*/  ISETP.GE.AND P4, PT, R29, R155, PT ;  /* 0x0000009b1d00720c */ /* 0x000fc40003f86270 */
[----:B------:R-:W-:Y:S01]  /*5d10*/  ISETP.GT.AND P3, PT, R103, R29, PT ;  /* 0x0000001d6700720c */ /* 0x000fe20003f64270 */
[----:B------:R-:W-:Y:S01]  /*5d20*/  VIADD R29, R107, 0xffffff98 ;  /* 0xffffff986b1d7836 */ /* 0x000fe20000000000 */
[----:B------:R-:W-:Y:S02]  /*5d30*/  ISETP.GT.AND P6, PT, R103, R35, PT ;  /* 0x000000236700720c */ /* 0x000fe40003fc4270 */
[----:B------:R-:W-:Y:S02]  /*5d40*/  FSEL R25, R25, -INF , !P5 ;  /* 0xff80000019197808 */ /* 0x000fe40006800000 */
[----:B------:R-:W-:Y:S02]  /*5d50*/  FSEL R26, R26, -INF , !P6 ;  /* 0xff8000001a1a7808 */ /* 0x000fe40007000000 */
[----:B------:R-:W-:Y:S02]  /*5d60*/  ISETP.GT.AND P6, PT, R106, R29, PT ;  /* 0x0000001d6a00720c */ /* 0x000fe40003fc4270 */
[----:B------:R-:W-:Y:S01]  /*5d70*/  FSEL R196, R25, -INF , !P1 ;  /* 0xff80000019c47808 */ /* 0x000fe20004800000 */
[----:B------:R-:W-:Y:S01]  /*5d80*/  VIADD R25, R107, 0xffffff99 ;  /* 0xffffff996b197836 */ /* 0x000fe20000000000 */
[----:B------:R-:W-:-:S02]  /*5d90*/  ISETP.GE.AND P5, PT, R29, R156, PT ;  /* 0x0000009c1d00720c */ /* 0x000fc40003fa6270 */
[----:B------:R-:W-:Y:S02]  /*5da0*/  FSEL R27, R27, -INF , !P3 ;  /* 0xff8000001b1b7808 */ /* 0x000fe40005800000 */
[----:B------:R-:W-:Y:S02]  /*5db0*/  FSEL R20, R20, -INF , !P6 ;  /* 0xff80000014147808 */ /* 0x000fe40007000000 */
[----:B------:R-:W-:Y:S02]  /*5dc0*/  FSEL R186, R27, -INF , !P4 ;  /* 0xff8000001bba7808 */ /* 0x000fe40006000000 */
[----:B------:R-:W-:Y:S01]  /*5dd0*/  FSEL R184, R20, -INF , !P5 ;  /* 0xff80000014b87808 */ /* 0x000fe20006800000 */
[----:B------:R-:W-:Y:S01]  /*5de0*/  VIADD R20, R107, 0xffffffa1 ;  /* 0xffffffa16b147836 */ /* 0x000fe20000000000 */
[----:B------:R-:W-:Y:S02]  /*5df0*/  ISETP.GT.AND P3, PT, R106, R25, PT ;  /* 0x000000196a00720c */ /* 0x000fe40003f64270 */
[----:B------:R-:W-:-:S02]  /*5e00*/  ISETP.GE.AND P4, PT, R25, R156, PT ;  /* 0x0000009c1900720c */ /* 0x000fc40003f86270 */
[----:B------:R-:W-:Y:S02]  /*5e10*/  ISETP.GE.AND P6, PT, R25, R155, PT ;  /* 0x0000009b1900720c */ /* 0x000fe40003fc6270 */
[----:B------:R-:W-:Y:S01]  /*5e20*/  ISETP.GT.AND P5, PT, R103, R25, PT ;  /* 0x000000196700720c */ /* 0x000fe20003fa4270 */
[----:B------:R-:W-:Y:S01]  /*5e30*/  VIADD R25, R107, 0xffffffa0 ;  /* 0xffffffa06b197836 */ /* 0x000fe20000000000 */
[----:B------:R-:W-:Y:S02]  /*5e40*/  ISETP.GT.AND P1, PT, R103, R29, PT ;  /* 0x0000001d6700720c */ /* 0x000fe40003f24270 */
[----:B------:R-:W-:Y:S02]  /*5e50*/  FSEL R28, R28, -INF , !P2 ;  /* 0xff8000001c1c7808 */ /* 0x000fe40005000000 */
[----:B------:R-:W-:Y:S02]  /*5e60*/  FSEL R21, R21, -INF , !P3 ;  /* 0xff80000015157808 */ /* 0x000fe40005800000 */
[----:B------:R-:W-:-:S02]  /*5e70*/  ISETP.GE.AND P2, PT, R35, R155, PT ;  /* 0x0000009b2300720c */ /* 0x000fc40003f46270 */
[----:B------:R-:W-:Y:S02]  /*5e80*/  FSEL R22, R22, -INF , !P1 ;  /* 0xff80000016167808 */ /* 0x000fe40004800000 */
[-C--:B------:R-:W-:Y:S02]  /*5e90*/  ISETP.GT.AND P1, PT, R106, R25.reuse, PT ;  /* 0x000000196a00720c */ /* 0x080fe40003f24270 */
[----:B------:R-:W-:Y:S02]  /*5ea0*/  FSEL R182, R21, -INF , !P4 ;  /* 0xff80000015b67808 */ /* 0x000fe40006000000 */
[----:B------:R-:W-:Y:S02]  /*5eb0*/  FSEL R23, R23, -INF , !P5 ;  /* 0xff80000017177808 */ /* 0x000fe40006800000 */
[----:B------:R-:W-:Y:S02]  /*5ec0*/  FSEL R180, R26, -INF , !P2 ;  /* 0xff8000001ab47808 */ /* 0x000fe40005000000 */
[----:B------:R-:W-:-:S02]  /*5ed0*/  ISETP.GT.AND P4, PT, R103, R25, PT ;  /* 0x000000196700720c */ /* 0x000fc40003f84270 */
[----:B------:R-:W-:Y:S02]  /*5ee0*/  ISETP.GT.AND P5, PT, R106, R20, PT ;  /* 0x000000146a00720c */ /* 0x000fe40003fa4270 */
[----:B------:R-:W-:Y:S02]  /*5ef0*/  ISETP.GE.AND P2, PT, R29, R155, PT ;  /* 0x0000009b1d00720c */ /* 0x000fe40003f46270 */
[----:B------:R-:W-:Y:S01]  /*5f00*/  FSEL R178, R16, -INF , !P1 ;  /* 0xff80000010b27808 */ /* 0x000fe20004800000 */
[----:B------:R-:W-:Y:S01]  /*5f10*/  VIADD R16, R107, 0xffffffa8 ;  /* 0xffffffa86b107836 */ /* 0x000fe20000000000 */
[----:B------:R-:W-:Y:S02]  /*5f20*/  FSEL R18, R18, -INF , !P4 ;  /* 0xff80000012127808 */ /* 0x000fe40006000000 */
[----:B------:R-:W-:Y:S01]  /*5f30*/  FSEL R170, R17, -INF , !P5 ;  /* 0xff80000011aa7808 */ /* 0x000fe20006800000 */
[----:B------:R-:W-:Y:S01]  /*5f40*/  VIADD R17, R107, 0xffffffa9 ;  /* 0xffffffa96b117836 */ /* 0x000fe20000000000 */
[----:B------:R-:W-:-:S02]  /*5f50*/  FSEL R190, R22, -INF , !P2 ;  /* 0xff80000016be7808 */ /* 0x000fc40005000000 */
[----:B------:R-:W-:Y:S02]  /*5f60*/  ISETP.GE.AND P3, PT, R25, R155, PT ;  /* 0x0000009b1900720c */ /* 0x000fe40003f66270 */
[----:B------:R-:W-:Y:S02]  /*5f70*/  ISETP.GT.AND P4, PT, R103, R20, PT ;  /* 0x000000146700720c */ /* 0x000fe40003f84270 */
[-C--:B------:R-:W-:Y:S02]  /*5f80*/  ISETP.GE.AND P2, PT, R25, R156.reuse, PT ;  /* 0x0000009c1900720c */ /* 0x080fe40003f46270 */
[----:B------:R-:W-:Y:S02]  /*5f90*/  ISETP.GE.AND P1, PT, R20, R156, PT ;  /* 0x0000009c1400720c */ /* 0x000fe40003f26270 */
[----:B------:R-:W-:Y:S02]  /*5fa0*/  FSEL R192, R23, -INF , !P6 ;  /* 0xff80000017c07808 */ /* 0x000fe40007000000 */
[----:B------:R-:W-:-:S02]  /*5fb0*/  ISETP.GT.AND P6, PT, R106, R16, PT ;  /* 0x000000106a00720c */ /* 0x000fc40003fc4270 */
[----:B------:R-:W-:Y:S02]  /*5fc0*/  ISETP.GE.AND P5, PT, R20, R155, PT ;  /* 0x0000009b1400720c */ /* 0x000fe40003fa6270 */
[----:B------:R-:W-:Y:S02]  /*5fd0*/  FSEL R19, R19, -INF , !P4 ;  /* 0xff80000013137808 */ /* 0x000fe40006000000 */
[----:B------:R-:W-:Y:S02]  /*5fe0*/  FSEL R168, R18, -INF , !P3 ;  /* 0xff80000012a87808 */ /* 0x000fe40005800000 */
[----:B------:R-:W-:Y:S02]  /*5ff0*/  FSEL R178, R178, -INF , !P2 ;  /* 0xff800000b2b27808 */ /* 0x000fe40005000000 */
[----:B------:R-:W-:Y:S02]  /*6000*/  FSEL R170, R170, -INF , !P1 ;  /* 0xff800000aaaa7808 */ /* 0x000fe40004800000 */
[----:B------:R-:W-:-:S02]  /*6010*/  ISETP.GT.AND P3, PT, R106, R17, PT ;  /* 0x000000116a00720c */ /* 0x000fc40003f64270 */
[----:B------:R-:W-:Y:S02]  /*6020*/  ISETP.GE.AND P2, PT, R16, R156, PT ;  /* 0x0000009c1000720c */ /* 0x000fe40003f46270 */
[----:B------:R-:W-:Y:S02]  /*6030*/  ISETP.GT.AND P1, PT, R103, R16, PT ;  /* 0x000000106700720c */ /* 0x000fe40003f24270 */
[----:B------:R-:W-:Y:S02]  /*6040*/  FSEL R12, R12, -INF , !P6 ;  /* 0xff8000000c0c7808 */ /* 0x000fe40007000000 */
[----:B------:R-:W-:Y:S01]  /*6050*/  ISETP.GE.AND P4, PT, R16, R155, PT ;  /* 0x0000009b1000720c */ /* 0x000fe20003f86270 */
[----:B------:R-:W-:Y:S01]  /*6060*/  VIADD R16, R107, 0xffffffb0 ;  /* 0xffffffb06b107836 */ /* 0x000fe20000000000 */
[----:B------:R-:W-:Y:S02]  /*6070*/  FSEL R164, R19, -INF , !P5 ;  /* 0xff80000013a47808 */ /* 0x000fe40006800000 */
[----:B------:R-:W-:-:S02]  /*6080*/  ISETP.GE.AND P5, PT, R17, R156, PT ;  /* 0x0000009c1100720c */ /* 0x000fc40003fa6270 */
[----:B------:R-:W-:Y:S02]  /*6090*/  FSEL R13, R13, -INF , !P3 ;  /* 0xff8000000d0d7808 */ /* 0x000fe40005800000 */
[----:B------:R-:W-:Y:S02]  /*60a0*/  FSEL R14, R14, -INF , !P1 ;  /* 0xff8000000e0e7808 */ /* 0x000fe40004800000 */
[----:B------:R-:W-:Y:S01]  /*60b0*/  FSEL R174, R12, -INF , !P2 ;  /* 0xff8000000cae7808 */ /* 0x000fe20005000000 */
[----:B------:R-:W-:Y:S01]  /*60c0*/  VIADD R12, R107, 0xffffffb1 ;  /* 0xffffffb16b0c7836 */ /* 0x000fe20000000000 */
[----:B------:R-:W-:Y:S02]  /*60d0*/  ISETP.GT.AND P1, PT, R103, R17, PT ;  /* 0x000000116700720c */ /* 0x000fe40003f24270 */
[----:B------:R-:W-:Y:S02]  /*60e0*/  FSEL R176, R13, -INF , !P5 ;  /* 0xff8000000db07808 */ /* 0x000fe40006800000 */
[----:B------:R-:W-:-:S02]  /*60f0*/  ISETP.GT.AND P5, PT, R103, R16, PT ;  /* 0x000000106700720c */ /* 0x000fc40003fa4270 */
[----:B------:R-:W-:Y:S02]  /*6100*/  FSEL R15, R15, -INF , !P1 ;  /* 0xff8000000f0f7808 */ /* 0x000fe40004800000 */
[C---:B------:R-:W-:Y:S02]  /*6110*/  ISETP.GT.AND P2, PT, R106.reuse, R16, PT ;  /* 0x000000106a00720c */ /* 0x040fe40003f44270 */
[-C--:B------:R-:W-:Y:S02]  /*6120*/  ISETP.GT.AND P1, PT, R106, R12.reuse, PT ;  /* 0x0000000c6a00720c */ /* 0x080fe40003f24270 */
[----:B------:R-:W-:Y:S02]  /*6130*/  FSEL R10, R10, -INF , !P5 ;  /* 0xff8000000a0a7808 */ /* 0x000fe40006800000 */
[----:B------:R-:W-:Y:S02]  /*6140*/  ISETP.GT.AND P5, PT, R103, R12, PT ;  /* 0x0000000c6700720c */ /* 0x000fe40003fa4270 */
[----:B------:R-:W-:-:S02]  /*6150*/  FSEL R8, R8, -INF , !P2 ;  /* 0xff80000008087808 */ /* 0x000fc40005000000 */
[----:B------:R-:W-:Y:S02]  /*6160*/  FSEL R9, R9, -INF , !P1 ;  /* 0xff80000009097808 */ /* 0x000fe40004800000 */
[C---:B------:R-:W-:Y:S02]  /*6170*/  ISETP.GE.AND P2, PT, R12.reuse, R156, PT ;  /* 0x0000009c0c00720c */ /* 0x040fe40003f46270 */
[-C--:B------:R-:W-:Y:S01]  /*6180*/  ISETP.GE.AND P1, PT, R12, R155.reuse, PT ;  /* 0x0000009b0c00720c */ /* 0x080fe20003f26270 */
[----:B------:R-:W-:Y:S01]  /*6190*/  VIADD R12, R107, 0xffffffb8 ;  /* 0xffffffb86b0c7836 */ /* 0x000fe20000000000 */
[----:B------:R-:W-:Y:S01]  /*61a0*/  FSEL R11, R11, -INF , !P5 ;  /* 0xff8000000b0b7808 */ /* 0x000fe20006800000 */
[----:B------:R-:W-:Y:S01]  /*61b0*/  VIADD R107, R107, 0xffffffb9 ;  /* 0xffffffb96b6b7836 */ /* 0x000fe20000000000 */
[----:B------:R-:W-:Y:S02]  /*61c0*/  ISETP.GE.AND P3, PT, R16, R155, PT ;  /* 0x0000009b1000720c */ /* 0x000fe40003f66270 */
[----:B------:R-:W-:-:S02]  /*61d0*/  FSEL R122, R11, -INF , !P1 ;  /* 0xff8000000b7a7808 */ /* 0x000fc40004800000 */
[----:B------:R-:W-:Y:S02]  /*61e0*/  ISETP.GT.AND P1, PT, R106, R107, PT ;  /* 0x0000006b6a00720c */ /* 0x000fe40003f24270 */
[----:B------:R-:W-:Y:S02]  /*61f0*/  FSEL R172, R14, -INF , !P4 ;  /* 0xff8000000eac7808 */ /* 0x000fe40006000000 */
[----:B------:R-:W-:Y:S02]  /*6200*/  FSEL R5, R5, -INF , !P1 ;  /* 0xff80000005057808 */ /* 0x000fe40004800000 */
[----:B------:R-:W-:Y:S02]  /*6210*/  ISETP.GT.U32.AND P1, PT, R0, R143, PT ;  /* 0x0000008f0000720c */ /* 0x000fe40003f24070 */
[----:B------:R-:W-:Y:S02]  /*6220*/  FSEL R117, R10, -INF , !P3 ;  /* 0xff8000000a757808 */ /* 0x000fe40005800000 */
[----:B------:R-:W-:-:S02]  /*6230*/  ISETP.GE.AND P6, PT, R17, R155, PT ;  /* 0x0000009b1100720c */ /* 0x000fc40003fc6270 */
[----:B------:R-:W-:Y:S02]  /*6240*/  ISETP.GE.AND P4, PT, R16, R156, PT ;  /* 0x0000009c1000720c */ /* 0x000fe40003f86270 */
[-C--:B------:R-:W-:Y:S02]  /*6250*/  ISETP.GT.AND P5, PT, R106, R12.reuse, PT ;  /* 0x0000000c6a00720c */ /* 0x080fe40003fa4270 */
[----:B------:R-:W-:Y:S02]  /*6260*/  FSEL R118, R9, -INF , !P2 ;  /* 0xff80000009767808 */ /* 0x000fe40005000000 */
[C---:B------:R-:W-:Y:S02]  /*6270*/  ISETP.GT.AND P3, PT, R103.reuse, R12, PT ;  /* 0x0000000c6700720c */ /* 0x040fe40003f64270 */
[----:B------:R-:W-:Y:S02]  /*6280*/  ISETP.GT.AND P2, PT, R103, R107, PT ;  /* 0x0000006b6700720c */ /* 0x000fe40003f44270 */
[----:B------:R-:W-:-:S02]  /*6290*/  FSEL R188, R15, -INF , !P6 ;  /* 0xff8000000fbc7808 */ /* 0x000fc40007000000 */
[----:B------:R-:W-:Y:S02]  /*62a0*/  FSEL R119, R8, -INF , !P4 ;  /* 0xff80000008777808 */ /* 0x000fe40006000000 */
[----:B------:R-:W-:Y:S02]  /*62b0*/  FSEL R4, R4, -INF , !P5 ;  /* 0xff80000004047808 */ /* 0x000fe40006800000 */
[----:B------:R-:W-:Y:S02]  /*62c0*/  FSEL R6, R6, -INF , !P3 ;  /* 0xff80000006067808 */ /* 0x000fe40005800000 */
[CC--:B------:R-:W-:Y:S02]  /*62d0*/  ISETP.GE.AND P6, PT, R12.reuse, R156.reuse, PT ;  /* 0x0000009c0c00720c */ /* 0x0c0fe40003fc6270 */
[----:B------:R-:W-:Y:S02]  /*62e0*/  ISETP.GE.AND P4, PT, R12, R155, PT ;  /* 0x0000009b0c00720c */ /* 0x000fe40003f86270 */
[----:B------:R-:W-:-:S02]  /*62f0*/  ISETP.GE.AND P5, PT, R107, R156, PT ;  /* 0x0000009c6b00720c */ /* 0x000fc40003fa6270 */
[----:B------:R-:W-:Y:S02]  /*6300*/  ISETP.GE.AND P3, PT, R107, R155, PT ;  /* 0x0000009b6b00720c */ /* 0x000fe40003f66270 */
[----:B------:R-:W-:Y:S02]  /*6310*/  FSEL R7, R7, -INF , !P2 ;  /* 0xff80000007077808 */ /* 0x000fe40005000000 */
[----:B------:R-:W-:Y:S02]  /*6320*/  FSEL R124, R4, -INF , !P6 ;  /* 0xff800000047c7808 */ /* 0x000fe40007000000 */
        /* <DEDUP_REMOVED lines=8> */
[----:B------:R-:W-:Y:S01]  /*63b0*/  IADD3 R102, PT, PT, R102, -0x80, RZ ;  /* 0xffffff8066667810 */ /* 0x000fe20007ffe0ff */
[----:B------:R-:W-:Y:S01]  /*63c0*/  IMAD.SHL.U32 R6, R0, 0x40, RZ ;  /* 0x0000004000067824 */ /* 0x000fe200078e00ff */
[----:B--2---:R-:W-:-:S04]  /*63d0*/  IABS R4, R5 ;  /* 0x0000000500047213 */ /* 0x004fc80000000000 */
[----:B------:R-:W1:Y:S08]  /*63e0*/  I2F.RP R11, R4 ;  /* 0x00000004000b7306 */ /* 0x000e700000209400 */
[----:B-1----:R-:W1:Y:S02]  /*63f0*/  MUFU.RCP R10, R11 ;  /* 0x0000000b000a7308 */ /* 0x002e640000001000 */
[----:B-1----:R-:W-:-:S06]  /*6400*/  VIADD R10, R10, 0xffffffe ;  /* 0x0ffffffe0a0a7836 */ /* 0x002fcc0000000000 */
[----:B------:R-:W1:Y:S02]  /*6410*/  F2I.FTZ.U32.TRUNC.NTZ R9, R10 ;  /* 0x0000000a00097305 */ /* 0x000e64000021f000 */
[----:B-1----:R-:W-:-:S04]  /*6420*/  IMAD.MOV R7, RZ, RZ, -R9 ;  /* 0x000000ffff077224 */ /* 0x002fc800078e0a09 */
        /* <DEDUP_REMOVED lines=8> */
[----:B------:R-:W-:-:S02]  /*64b0*/  LOP3.LUT R6, R6, R5, RZ, 0x3c, !PT ;  /* 0x0000000506067212 */ /* 0x000fc400078e3cff */
[----:B------:R-:W-:Y:S01]  /*64c0*/  ISETP.GE.AND P0, PT, R102, RZ, PT ;  /* 0x000000ff6600720c */ /* 0x000fe20003f06270 */
[----:B------:R-:W-:Y:S01]  /*64d0*/  IMAD.HI.U32 R11, R12, R9, RZ ;  /* 0x000000090c0b7227 */ /* 0x000fe200078e00ff */
[----:B------:R-:W-:Y:S01]  /*64e0*/  ISETP.GE.AND P3, PT, R6, RZ, PT ;  /* 0x000000ff0600720c */ /* 0x000fe20003f66270 */
[----:B------:R-:W2:Y:S02]  /*64f0*/  LD.E.64 R12, desc[UR4][R2.64+0x20] ;  /* 0x00002004020c7980 */ /* 0x000ea4000c101b00 */
        /* <DEDUP_REMOVED lines=39> */
.L_x_12959:
        /* <DEDUP_REMOVED lines=8> */
.L_x_12960:
[----:B------:R-:W-:Y:S05]  /*67f0*/  BSYNC.RECONVERGENT B0 ;  /* 0x0000000000007941 */ /* 0x000fea0003800200 */
.L_x_12958:
        /* <DEDUP_REMOVED lines=20> */
.L_x_12957:
[----:B------:R-:W-:Y:S05]  /*6940*/  BSYNC.RECONVERGENT B1 ;  /* 0x0000000000017941 */ /* 0x000fea0003800200 */
.L_x_12956:
[----:B------:R-:W2:Y:S01]  /*6950*/  LD.E R126, desc[UR4][R2.64+0xdc] ;  /* 0x0000dc04027e7980 */ /* 0x000ea2000c101900 */
[----:B-1----:R-:W-:Y:S02]  /*6960*/  FMNMX3.FTZ R7, R101, R112, R34, !PT ;  /* 0x0000007065077276 */ /* 0x002fe40007810022 */
        /* <DEDUP_REMOVED lines=24> */
[----:B---3--:R-:W-:Y:S02]  /*6af0*/  FMNMX.FTZ R107, R6, R107, !PT ;  /* 0x0000006b066b7209 */ /* 0x008fe40007810000 */
[----:B------:R-:W-:-:S04]  /*6b00*/  FSETP.NEU.FTZ.AND P0, PT, R108, -INF , PT ;  /* 0xff8000006c00780b */ /* 0x000fc80003f1d000 */
[----:B------:R-:W-:-:S05]  /*6b10*/  FSEL R4, R108, RZ, P0 ;  /* 0x000000ff6c047208 */ /* 0x000fca0000000000 */
[----:B------:R-:W-:Y:S01]  /*6b20*/  FADD.FTZ R5, R101, -R4 ;  /* 0x8000000465057221 */ /* 0x000fe20000010000 */
[C---:B--2---:R-:W-:Y:S01]  /*6b30*/  FMUL.FTZ R123, R126.reuse, R108 ;  /* 0x0000006c7e7b7220 */ /* 0x044fe20000410000 */
[C---:B------:R-:W-:Y:S02]  /*6b40*/  FMUL.FTZ R125, R126.reuse, R107 ;  /* 0x0000006b7e7d7220 */ /* 0x040fe40000410000 */
[----:B------:R-:W-:Y:S02]  /*6b50*/  FMUL.FTZ R5, R126, R5 ;  /* 0x000000057e057220 */ /* 0x000fe40000410000 */
[----:B------:R-:W-:Y:S02]  /*6b60*/  FSEL R123, R123, RZ, P0 ;  /* 0x000000ff7b7b7208 */ /* 0x000fe40000000000 */
[----:B------:R-:W1:Y:S01]  /*6b70*/  MUFU.EX2 R101, R5 ;  /* 0x0000000500657308 */ /* 0x000e620000000800 */
[----:B------:R-:W-:Y:S02]  /*6b80*/  FSETP.NEU.FTZ.AND P0, PT, R107, -INF , PT ;  /* 0xff8000006b00780b */ /* 0x000fe40003f1d000 */
[----:B------:R-:W-:-:S02]  /*6b90*/  FFMA.FTZ R110, R114, R126, -R123 ;  /* 0x0000007e726e7223 */ /* 0x000fc4000001087b */
[----:B------:R-:W-:Y:S01]  /*6ba0*/  FSEL R125, R125, RZ, P0 ;  /* 0x000000ff7d7d7208 */ /* 0x000fe20000000000 */
[-CC-:B------:R-:W-:Y:S01]  /*6bb0*/  FFMA.FTZ R113, R34, R126.reuse, -R123.reuse ;  /* 0x0000007e22717223 */ /* 0x180fe2000001087b */
[----:B------:R-:W-:Y:S01]  /*6bc0*/  FSEL R7, R107, RZ, P0 ;  /* 0x000000ff6b077208 */ /* 0x000fe20000000000 */
[-CC-:B------:R-:W-:Y:S01]  /*6bd0*/  FFMA.FTZ R102, R112, R126.reuse, -R123.reuse ;  /* 0x0000007e70667223 */ /* 0x180fe2000001087b */
[-C--:B------:R-:W-:Y:S01]  /*6be0*/  FFMA.FTZ R109, R30, R126.reuse, -R123 ;  /* 0x0000007e1e6d7223 */ /* 0x080fe2000001087b */
[-CC-:B------:R-:W-:Y:S01]  /*6bf0*/  FFMA.FTZ R115, R32, R126.reuse, -R125.reuse ;  /* 0x0000007e20737223 */ /* 0x180fe2000001087d */
[-C--:B------:R-:W-:Y:S01]  /*6c00*/  FFMA.FTZ R114, R33, R126.reuse, -R125 ;  /* 0x0000007e21727223 */ /* 0x080fe2000001087d */
[----:B------:R-:W-:Y:S01]  /*6c10*/  FADD.FTZ R7, R100, -R7 ;  /* 0x8000000764077221 */ /* 0x000fe20000010000 */
[----:B------:R-:W2:Y:S01]  /*6c20*/  LDSM.16.MT88.4 R32, [R128+0x8000] ;  /* 0x008000008020783b */ /* 0x000ea20000004200 */
        /* <DEDUP_REMOVED lines=11> */
[----:B------:R-:W3:Y:S01]  /*6ce0*/  MUFU.EX2 R116, R116 ;  /* 0x0000007400747308 */ /* 0x000ee20000000800 */
[----:B------:R-:W4:Y:S01]  /*6cf0*/  LDSM.16.MT88.4 R24, [R129+0x8000] ;  /* 0x008000008118783b */ /* 0x000f220000004200 */
[-C--:B------:R-:W-:Y:S01]  /*6d00*/  FMUL.FTZ R44, R44, R101.reuse ;  /* 0x000000652c2c7220 */ /* 0x080fe20000410000 */
[-C--:B------:R-:W-:Y:S01]  /*6d10*/  FMUL.FTZ R45, R45, R101.reuse ;  /* 0x000000652d2d7220 */ /* 0x080fe20000410000 */
[----:B------:R-:W-:Y:S01]  /*6d20*/  MUFU.EX2 R110, R110 ;  /* 0x0000006e006e7308 */ /* 0x000fe20000000800 */
[-C--:B------:R-:W-:Y:S01]  /*6d30*/  FMUL.FTZ R48, R48, R101.reuse ;  /* 0x0000006530307220 */ /* 0x080fe20000410000 */
[-C--:B------:R-:W-:Y:S01]  /*6d40*/  FMUL.FTZ R49, R49, R101.reuse ;  /* 0x0000006531317220 */ /* 0x080fe20000410000 */
[-C--:B------:R-:W-:Y:S01]  /*6d50*/  FMUL.FTZ R36, R36, R101.reuse ;  /* 0x0000006524247220 */ /* 0x080fe20000410000 */
[----:B------:R-:W5:Y:S01]  /*6d60*/  MUFU.EX2 R109, R109 ;  /* 0x0000006d006d7308 */ /* 0x000f620000000800 */
[-C--:B------:R-:W-:Y:S01]  /*6d70*/  FMUL.FTZ R37, R37, R101.reuse ;  /* 0x0000006525257220 */ /* 0x080fe20000410000 */
[----:B-1----:R-:W-:Y:S01]  /*6d80*/  F2FP.F16.F32.PACK_AB R96, R113, R102 ;  /* 0x000000667160723e */ /* 0x002fe200000000ff */
[-C--:B------:R-:W-:Y:S01]  /*6d90*/  FMUL.FTZ R40, R40, R101.reuse ;  /* 0x0000006528287220 */ /* 0x080fe20000410000 */
[----:B------:R-:W-:Y:S01]  /*6da0*/  MUFU.EX2 R115, R115 ;  /* 0x0000007300737308 */ /* 0x000fe20000000800 */
[----:B------:R-:W-:Y:S01]  /*6db0*/  FMUL.FTZ R41, R41, R101 ;  /* 0x0000006529297220 */ /* 0x000fe20000410000 */
[-C--:B---3--:R-:W-:Y:S01]  /*6dc0*/  FMUL.FTZ R6, R98, R116.reuse ;  /* 0x0000007462067220 */ /* 0x088fe20000410000 */
[-C--:B------:R-:W-:Y:S01]  /*6dd0*/  FMUL.FTZ R7, R99, R116.reuse ;  /* 0x0000007463077220 */ /* 0x080fe20000410000 */
[----:B------:R-:W1:Y:S01]  /*6de0*/  MUFU.EX2 R114, R114 ;  /* 0x0000007200727308 */ /* 0x000e620000000800 */
[-C--:B------:R-:W-:Y:S01]  /*6df0*/  FMUL.FTZ R30, R74, R116.reuse ;  /* 0x000000744a1e7220 */ /* 0x080fe20000410000 */
[-C--:B------:R-:W-:Y:S01]  /*6e00*/  FMUL.FTZ R31, R75, R116.reuse ;  /* 0x000000744b1f7220 */ /* 0x080fe20000410000 */
[-C--:B------:R-:W-:Y:S01]  /*6e10*/  FMUL.FTZ R70, R70, R116.reuse ;  /* 0x0000007446467220 */ /* 0x080fe20000410000 */
[----:B------:R-:W-:Y:S01]  /*6e20*/  MUFU.EX2 R112, R112 ;  /* 0x0000007000707308 */ /* 0x000fe20000000800 */
[----:B------:R-:W-:Y:S01]  /*6e30*/  FMUL.FTZ R71, R71, R116 ;  /* 0x0000007447477220 */ /* 0x000fe20000410000 */
[----:B-----5:R-:W-:Y:S01]  /*6e40*/  F2FP.F16.F32.PACK_AB R98, R109, R110 ;  /* 0x0000006e6d62723e */ /* 0x020fe200000000ff */
[----:B------:R-:W3:Y:S01]  /*6e50*/  LDSM.16.MT88.4 R72, [R134+0xa000] ;  /* 0x00a000008648783b */ /* 0x000ee20000004200 */
[----:B------:R-:W5:Y:S01]  /*6e60*/  MUFU.EX2 R111, R111 ;  /* 0x0000006f006f7308 */ /* 0x000f620000000800 */
        /* <DEDUP_REMOVED lines=22> */
[----:B------:R-:W-:Y:S01]  /*6fd0*/  FMUL.FTZ R63, R63, R116 ;  /* 0x000000743f3f7220 */ /* 0x000fe20000410000 */
[----:B------:R-:W-:Y:S01]  /*6fe0*/  FFMA.FTZ R80, R180, R126, -R125 ;  /* 0x0000007eb4507223 */ /* 0x000fe2000001087d */
[-C--:B------:R-:W-:Y:S01]  /*6ff0*/  FMUL.FTZ R92, R92, R101.reuse ;  /* 0x000000655c5c7220 */ /* 0x080fe20000410000 */
[-C--:B------:R-:W-:Y:S01]  /*7000*/  FMUL.FTZ R93, R93, R101.reuse ;  /* 0x000000655d5d7220 */ /* 0x080fe20000410000 */
[-C--:B------:R-:W-:Y:S01]  /*7010*/  FMUL.FTZ R94, R94, R116.reuse ;  /* 0x000000745e5e7220 */ /* 0x080fe20000410000 */
[----:B------:R-:W-:Y:S01]  /*7020*/  FMUL.FTZ R95, R95, R116 ;  /* 0x000000745f5f7220 */ /* 0x000fe20000410000 */
[C---:B------:R-:W-:Y:S01]  /*7030*/  HMMA.16816.F32 R32, R96.reuse, R34, R68 ;  /* 0x000000226020723c */ /* 0x040fe20000001844 */
[----:B------:R-:W1:Y:S01]  /*7040*/  LDSM.16.MT88.4 R68, [R130+0xa000] ;  /* 0x00a000008244783b */ /* 0x000e620000004200 */
[-CC-:B------:R-:W-:Y:S01]  /*7050*/  FFMA.FTZ R127, R194, R126.reuse, -R123.reuse ;  /* 0x0000007ec27f7223 */ /* 0x180fe2000001087b */
[-C--:B------:R-:W-:Y:S01]  /*7060*/  FFMA.FTZ R161, R182, R126.reuse, -R123 ;  /* 0x0000007eb6a17223 */ /* 0x080fe2000001087b */
[-CC-:B------:R-:W-:Y:S01]  /*7070*/  FFMA.FTZ R165, R186, R126.reuse, -R125.reuse ;  /* 0x0000007ebaa57223 */ /* 0x180fe2000001087d */
[-CC-:B------:R-:W-:Y:S01]  /*7080*/  FFMA.FTZ R180, R190, R126.reuse, -R125.reuse ;  /* 0x0000007ebeb47223 */ /* 0x180fe2000001087d */
[-C--:B------:R-:W-:Y:S01]  /*7090*/  FFMA.FTZ R157, R192, R126.reuse, -R125 ;  /* 0x0000007ec09d7223 */ /* 0x080fe2000001087d */
[--C-:B------:R-:W-:Y:S01]  /*70a0*/  FFMA.FTZ R196, R196, R126, -R123.reuse ;  /* 0x0000007ec4c47223 */ /* 0x100fe2000001087b */
        /* <DEDUP_REMOVED lines=8> */
[C---:B---3--:R-:W-:Y:S01]  /*7130*/  HMMA.16816.F32 R36, R96.reuse, R72, R36 ;  /* 0x000000486024723c */ /* 0x048fe20000001824 */
[----:B------:R2:W-:Y:S01]  /*7140*/  MUFU.EX2 R186, R80 ;  /* 0x0000005000ba7308 */ /* 0x0005e20000000800 */
[-C--:B------:R-:W-:Y:S01]  /*7150*/  FMUL.FTZ R57, R57, R101.reuse ;  /* 0x0000006539397220 */ /* 0x080fe20000410000 */
[-C--:B------:R-:W-:Y:S01]  /*7160*/  FMUL.FTZ R58, R58, R116.reuse ;  /* 0x000000743a3a7220 */ /* 0x080fe20000410000 */
[-C--:B------:R-:W-:Y:S01]  /*7170*/  FMUL.FTZ R59, R59, R116.reuse ;  /* 0x000000743b3b7220 */ /* 0x080fe20000410000 */
[----:B------:R-:W3:Y:S01]  /*7180*/  MUFU.EX2 R165, R165 ;  /* 0x000000a500a57308 */ /* 0x000ee20000000800 */
[-C--:B------:R-:W-:Y:S01]  /*7190*/  FMUL.FTZ R64, R64, R101.reuse ;  /* 0x0000006540407220 */ /* 0x080fe20000410000 */
[-C--:B------:R-:W-:Y:S01]  /*71a0*/  FMUL.FTZ R65, R65, R101.reuse ;  /* 0x0000006541417220 */ /* 0x080fe20000410000 */
[C---:B------:R-:W-:Y:S01]  /*71b0*/  HMMA.16816.F32 R40, R96.reuse, R74, R40 ;  /* 0x0000004a6028723c */ /* 0x040fe20000001828 */
[----:B------:R-:W4:Y:S01]  /*71c0*/  LDSM.16.MT88.4 R72, [R129+0xa000] ;  /* 0x00a000008148783b */ /* 0x000f220000004200 */
[----:B------:R-:W-:Y:S01]  /*71d0*/  MUFU.EX2 R180, R180 ;  /* 0x000000b400b47308 */ /* 0x000fe20000000800 */
[-C--:B------:R-:W-:Y:S01]  /*71e0*/  FMUL.FTZ R66, R66, R116.reuse ;  /* 0x0000007442427220 */ /* 0x080fe20000410000 */
[-C--:B------:R-:W-:Y:S01]  /*71f0*/  FMUL.FTZ R67, R67, R116.reuse ;  /* 0x0000007443437220 */ /* 0x080fe20000410000 */
[-C--:B------:R-:W-:Y:S01]  /*7200*/  FMUL.FTZ R12, R88, R101.reuse ;  /* 0x00000065580c7220 */ /* 0x080fe20000410000 */
[----:B------:R-:W5:Y:S01]  /*7210*/  MUFU.EX2 R157, R157 ;  /* 0x0000009d009d7308 */ /* 0x000f620000000800 */
[-C--:B------:R-:W-:Y:S01]  /*7220*/  FMUL.FTZ R13, R89, R101.reuse ;  /* 0x00000065590d7220 */ /* 0x080fe20000410000 */
[C---:B------:R-:W-:Y:S01]  /*7230*/  HMMA.16816.F32 R24, R96.reuse, R26, R76 ;  /* 0x0000001a6018723c */ /* 0x040fe2000000184c */
[----:B------:R-:W-:Y:S01]  /*7240*/  LDSM.16.MT88.4 R76, [R134+0x8800] ;  /* 0x00880000864c783b */ /* 0x000fe20000004200 */
[-C--:B------:R-:W-:Y:S01]  /*7250*/  FMUL.FTZ R14, R90, R116.reuse ;  /* 0x000000745a0e7220 */ /* 0x080fe20000410000 */
[-C--:B------:R-:W-:Y:S01]  /*7260*/  FMUL.FTZ R15, R91, R116.reuse ;  /* 0x000000745b0f7220 */ /* 0x080fe20000410000 */
[-C--:B------:R-:W-:Y:S01]  /*7270*/  FMUL.FTZ R84, R84, R101.reuse ;  /* 0x0000006554547220 */ /* 0x080fe20000410000 */
[----:B------:R-:W-:Y:S01]  /*7280*/  FMUL.FTZ R85, R85, R101 ;  /* 0x0000006555557220 */ /* 0x000fe20000410000 */
[-C--:B------:R-:W-:Y:S01]  /*7290*/  FMUL.FTZ R86, R86, R116.reuse ;  /* 0x0000007456567220 */ /* 0x080fe20000410000 */
[----:B------:R-:W-:Y:S01]  /*72a0*/  FMUL.FTZ R87, R87, R116 ;  /* 0x0000007457577220 */ /* 0x000fe20000410000 */
[C---:B------:R-:W-:Y:S01]  /*72b0*/  HMMA.16816.F32 R4, R96.reuse, R8, R4 ;  /* 0x000000086004723c */ /* 0x040fe20000001804 */
[----:B--2---:R-:W-:Y:S01]  /*72c0*/  LDSM.16.MT88.4 R80, [R129+0x8800] ;  /* 0x008800008150783b */ /* 0x004fe20000004200 */
[-CC-:B------:R-:W-:Y:S01]  /*72d0*/  FFMA.FTZ R169, R170, R126.reuse, -R123.reuse ;  /* 0x0000007eaaa97223 */ /* 0x180fe2000001087b */
[-C--:B------:R-:W-:Y:S01]  /*72e0*/  FFMA.FTZ R171, R174, R126.reuse, -R123 ;  /* 0x0000007eaeab7223 */ /* 0x080fe2000001087b */
[-CC-:B------:R-:W-:Y:S01]  /*72f0*/  FFMA.FTZ R175, R168, R126.reuse, -R125.reuse ;  /* 0x0000007ea8af7223 */ /* 0x180fe2000001087d */
[-C--:B------:R-:W-:Y:S01]  /*7300*/  FFMA.FTZ R173, R172, R126.reuse, -R125 ;  /* 0x0000007eacad7223 */ /* 0x080fe2000001087d */
[-CC-:B------:R-:W-:Y:S01]  /*7310*/  FFMA.FTZ R178, R178, R126.reuse, -R123.reuse ;  /* 0x0000007eb2b27223 */ /* 0x180fe2000001087b */
[-CC-:B------:R-:W-:Y:S01]  /*7320*/  FFMA.FTZ R176, R176, R126.reuse, -R123.reuse ;  /* 0x0000007eb0b07223 */ /* 0x180fe2000001087b */
[C---:B-1----:R-:W-:Y:S01]  /*7330*/  HMMA.16816.F32 R44, R96.reuse, R68, R44 ;  /* 0x00000044602c723c */ /* 0x042fe2000000182c */
[----:B------:R-:W-:Y:S04]  /*7340*/  MUFU.EX2 R169, R169 ;  /* 0x000000a900a97308 */ /* 0x000fe80000000800 */
[----:B------:R-:W-:Y:S03]  /*7350*/  MUFU.EX2 R170, R178 ;  /* 0x000000b200aa7308 */ /* 0x000fe60000000800 */
[C---:B------:R-:W-:Y:S01]  /*7360*/  HMMA.16816.F32 R48, R96.reuse, R70, R48 ;  /* 0x000000466030723c */ /* 0x040fe20000001830 */
[----:B------:R-:W1:Y:S01]  /*7370*/  LDSM.16.MT88.4 R68, [R128+0xa000] ;  /* 0x00a000008044783b */ /* 0x000e620000004200 */
[----:B------:R-:W-:Y:S04]  /*7380*/  MUFU.EX2 R171, R171 ;  /* 0x000000ab00ab7308 */ /* 0x000fe80000000800 */
[----:B------:R-:W-:Y:S02]  /*7390*/  MUFU.EX2 R168, R176 ;  /* 0x000000b000a87308 */ /* 0x000fe40000000800 */
[C---:B------:R-:W-:Y:S01]  /*73a0*/  HMMA.16816.F32 R8, R96.reuse, R10, R92 ;  /* 0x0000000a6008723c */ /* 0x040fe2000000185c */
[----:B------:R-:W-:Y:S01]  /*73b0*/  LDSM.16.MT88.4 R92, [R134+0x9800] ;  /* 0x00980000865c783b */ /* 0x000fe20000004200 */
[----:B------:R-:W-:Y:S04]  /*73c0*/  MUFU.EX2 R175, R175 ;  /* 0x000000af00af7308 */ /* 0x000fe80000000800 */
[----:B------:R-:W-:Y:S02]  /*73d0*/  MUFU.EX2 R173, R173 ;  /* 0x000000ad00ad7308 */ /* 0x000fe40000000800 */
[C---:B----4-:R-:W-:Y:S08]  /*73e0*/  HMMA.16816.F32 R52, R96.reuse, R72, R52 ;  /* 0x000000486034723c */ /* 0x050ff00000001834 */
[C---:B------:R-:W-:Y:S01]  /*73f0*/  HMMA.16816.F32 R56, R96.reuse, R74, R56 ;  /* 0x0000004a6038723c */ /* 0x040fe20000001838 */
[----:B------:R-:W2:Y:S07]  /*7400*/  LDSM.16.MT88.4 R72, [R130+0x8800] ;  /* 0x008800008248783b */ /* 0x000eae0000004200 */
[C---:B------:R-:W-:Y:S08]  /*7410*/  HMMA.16816.F32 R12, R96.reuse, R16, R12 ;  /* 0x00000010600c723c */ /* 0x040ff0000000180c */
[C---:B------:R-:W-:Y:S01]  /*7420*/  HMMA.16816.F32 R16, R96.reuse, R18, R84 ;  /* 0x000000126010723c */ /* 0x040fe20000001854 */
[----:B------:R-:W-:Y:S07]  /*7430*/  LDSM.16.MT88.4 R84, [R130+0x9800] ;  /* 0x009800008254783b */ /* 0x000fee0000004200 */
[C---:B-1----:R-:W-:Y:S01]  /*7440*/  HMMA.16816.F32 R60, R96.reuse, R68, R60 ;  /* 0x00000044603c723c */ /* 0x042fe2000000183c */
[----:B------:R-:W-:Y:S01]  /*7450*/  FFMA.FTZ R68, R184, R126, -R123 ;  /* 0x0000007eb8447223 */ /* 0x000fe2000001087b */
[----:B---3--:R-:W-:Y:S01]  /*7460*/  F2FP.F16.F32.PACK_AB R69, R165, R186 ;  /* 0x000000baa545723e */ /* 0x008fe200000000ff */
[----:B------:R-:W1:Y:S04]  /*7470*/  MUFU.EX2 R184, R196 ;  /* 0x000000c400b87308 */ /* 0x000e680000000800 */
[----:B------:R1:W3:Y:S01]  /*7480*/  MUFU.EX2 R182, R68 ;  /* 0x0000004400b67308 */ /* 0x0002e20000000800 */
[----:B------:R-:W-:Y:S01]  /*7490*/  HMMA.16816.F32 R64, R96, R70, R64 ;  /* 0x000000466040723c */ /* 0x000fe20000001840 */
[----:B-----5:R-:W-:-:S02]  /*74a0*/  F2FP.F16.F32.PACK_AB R71, R157, R180 ;  /* 0x000000b49d47723e */ /* 0x020fc400000000ff */
[----:B-1----:R-:W-:Y:S02]  /*74b0*/  F2FP.F16.F32.PACK_AB R68, R184, R127 ;  /* 0x0000007fb844723e */ /* 0x002fe400000000ff */
[----:B---3--:R-:W-:-:S07]  /*74c0*/  F2FP.F16.F32.PACK_AB R70, R161, R182 ;  /* 0x000000b6a146723e */ /* 0x008fce00000000ff */
        /* <DEDUP_REMOVED lines=16> */
[-CC-:B------:R-:W-:Y:S01]  /*75d0*/  FFMA.FTZ R80, R164, R126.reuse, -R125.reuse ;  /* 0x0000007ea4507223 */ /* 0x180fe2000001087d */
[----:B------:R-:W-:-:S03]  /*75e0*/  FFMA.FTZ R164, R188, R126, -R125 ;  /* 0x0000007ebca47223 */ /* 0x000fc6000001087d */
[----:B------:R3:W4:Y:S03]  /*75f0*/  MUFU.EX2 R172, R80 ;  /* 0x0000005000ac7308 */ /* 0x0007260000000800 */
[C---:B------:R-:W-:Y:S01]  /*7600*/  HMMA.16816.F32 R48, R68.reuse, R82, R48 ;  /* 0x000000524430723c */ /* 0x040fe20000001830 */
[----:B------:R-:W5:Y:S07]  /*7610*/  MUFU.EX2 R164, R164 ;  /* 0x000000a400a47308 */ /* 0x000f6e0000000800 */
[----:B-1----:R-:W-:Y:S01]  /*7620*/  HMMA.16816.F32 R52, R68, R76, R52 ;  /* 0x0000004c4434723c */ /* 0x002fe20000001834 */
[-CC-:B---3--:R-:W-:Y:S01]  /*7630*/  FFMA.FTZ R80, R119, R126.reuse, -R123.reuse ;  /* 0x0000007e77507223 */ /* 0x188fe2000001087b */
[-C--:B------:R-:W-:Y:S01]  /*7640*/  FFMA.FTZ R119, R121, R126.reuse, -R123 ;  /* 0x0000007e79777223 */ /* 0x080fe2000001087b */
[----:B------:R-:W-:-:S05]  /*7650*/  FFMA.FTZ R121, R122, R126, -R125 ;  /* 0x0000007e7a797223 */ /* 0x000fca000001087d */
[C---:B------:R-:W-:Y:S01]  /*7660*/  HMMA.16816.F32 R56, R68.reuse, R78, R56 ;  /* 0x0000004e4438723c */ /* 0x040fe20000001838 */
[----:B------:R-:W1:Y:S01]  /*7670*/  LDSM.16.MT88.4 R76, [R134+0x9000] ;  /* 0x00900000864c783b */ /* 0x000e620000004200 */
[----:B------:R-:W-:Y:S04]  /*7680*/  MUFU.EX2 R119, R119 ;  /* 0x0000007700777308 */ /* 0x000fe80000000800 */
[----:B------:R-:W-:Y:S02]  /*7690*/  MUFU.EX2 R121, R121 ;  /* 0x0000007900797308 */ /* 0x000fe40000000800 */
[C---:B--2---:R-:W-:Y:S08]  /*76a0*/  HMMA.16816.F32 R60, R68.reuse, R72, R60 ;  /* 0x00000048443c723c */ /* 0x044ff0000000183c */
[----:B------:R-:W-:Y:S01]  /*76b0*/  HMMA.16816.F32 R64, R68, R74, R64 ;  /* 0x0000004a4440723c */ /* 0x000fe20000001840 */
[----:B------:R-:W-:Y:S01]  /*76c0*/  F2FP.F16.F32.PACK_AB R68, R169, R170 ;  /* 0x000000aaa944723e */ /* 0x000fe200000000ff */
[----:B------:R-:W2:Y:S01]  /*76d0*/  LDSM.16.MT88.4 R72, [R130+0x9000] ;  /* 0x009000008248783b */ /* 0x000ea20000004200 */
[----:B----4-:R-:W-:-:S02]  /*76e0*/  F2FP.F16.F32.PACK_AB R69, R172, R175 ;  /* 0x000000afac45723e */ /* 0x010fc400000000ff */
[----:B------:R-:W-:Y:S02]  /*76f0*/  F2FP.F16.F32.PACK_AB R70, R168, R171 ;  /* 0x000000aba846723e */ /* 0x000fe400000000ff */
[----:B-----5:R-:W-:-:S07]  /*7700*/  F2FP.F16.F32.PACK_AB R71, R164, R173 ;  /* 0x000000ada447723e */ /* 0x020fce00000000ff */
        /* <DEDUP_REMOVED lines=18> */
[C---:B-1----:R-:W-:Y:S01]  /*7830*/  HMMA.16816.F32 R52, R68.reuse, R76, R52 ;  /* 0x0000004c4434723c */ /* 0x042fe20000001834 */
[-CC-:B------:R-:W-:Y:S01]  /*7840*/  FFMA.FTZ R76, R124, R126.reuse, -R123.reuse ;  /* 0x0000007e7c4c7223 */ /* 0x180fe2000001087b */
[-C--:B------:R-:W-:Y:S01]  /*7850*/  FFMA.FTZ R77, R118, R126.reuse, -R123 ;  /* 0x0000007e764d7223 */ /* 0x080fe2000001087b */
[-CC-:B------:R-:W-:Y:S01]  /*7860*/  FFMA.FTZ R124, R117, R126.reuse, -R125.reuse ;  /* 0x0000007e757c7223 */ /* 0x180fe2000001087d */
[-CC-:B------:R-:W-:Y:S01]  /*7870*/  FFMA.FTZ R118, R120, R126.reuse, -R125.reuse ;  /* 0x0000007e78767223 */ /* 0x180fe2000001087d */
[----:B------:R-:W-:Y:S01]  /*7880*/  FFMA.FTZ R117, R103, R126, -R125 ;  /* 0x0000007e67757223 */ /* 0x000fe2000001087d */
[----:B------:R-:W-:Y:S01]  /*7890*/  MUFU.EX2 R123, R80 ;  /* 0x00000050007b7308 */ /* 0x000fe20000000800 */
[----:B------:R-:W-:Y:S01]  /*78a0*/  FFMA.FTZ R126, R167, R101, R102 ;  /* 0x00000065a77e7223 */ /* 0x000fe20000010066 */
[----:B------:R-:W-:Y:S02]  /*78b0*/  HMMA.16816.F32 R56, R68, R78, R56 ;  /* 0x0000004e4438723c */ /* 0x000fe40000001838 */
[----:B------:R-:W1:Y:S01]  /*78c0*/  MUFU.EX2 R122, R77 ;  /* 0x0000004d007a7308 */ /* 0x000e620000000800 */
[----:B------:R-:W-:-:S03]  /*78d0*/  FADD.FTZ R113, R113, R126 ;  /* 0x0000007e71717221 */ /* 0x000fc60000010000 */
[----:B------:R-:W3:Y:S01]  /*78e0*/  MUFU.EX2 R120, R76 ;  /* 0x0000004c00787308 */ /* 0x000ee20000000800 */
[----:B------:R-:W-:Y:S01]  /*78f0*/  FADD.FTZ R110, R110, R113 ;  /* 0x000000716e6e7221 */ /* 0x000fe20000010000 */
[----:B--2---:R-:W-:Y:S02]  /*7900*/  HMMA.16816.F32 R60, R68, R72, R60 ;  /* 0x00000048443c723c */ /* 0x004fe4000000183c */
[----:B------:R-:W2:Y:S01]  /*7910*/  MUFU.EX2 R124, R124 ;  /* 0x0000007c007c7308 */ /* 0x000ea20000000800 */
[----:B------:R-:W-:-:S03]  /*7920*/  FADD.FTZ R110, R109, R110 ;  /* 0x0000006e6d6e7221 */ /* 0x000fc60000010000 */
[----:B------:R-:W-:Y:S01]  /*7930*/  MUFU.EX2 R118, R118 ;  /* 0x0000007600767308 */ /* 0x000fe20000000800 */
[----:B------:R-:W-:Y:S01]  /*7940*/  FADD.FTZ R127, R127, R110 ;  /* 0x0000006e7f7f7221 */ /* 0x000fe20000010000 */
[----:B-1----:R-:W-:Y:S01]  /*7950*/  F2FP.F16.F32.PACK_AB R100, R122, R123 ;  /* 0x0000007b7a64723e */ /* 0x002fe200000000ff */
[----:B------:R-:W-:Y:S01]  /*7960*/  HMMA.16816.F32 R64, R68, R74, R64 ;  /* 0x0000004a4440723c */ /* 0x000fe20000001840 */
[----:B------:R-:W1:Y:S01]  /*7970*/  MUFU.EX2 R117, R117 ;  /* 0x0000007500757308 */ /* 0x000e620000000800 */
[----:B------:R-:W-:Y:S01]  /*7980*/  LDSM.16.MT88.4 R68, [R128+0x9800] ;  /* 0x009800008044783b */ /* 0x000fe20000004200 */
[----:B---3--:R-:W-:Y:S01]  /*7990*/  F2FP.F16.F32.PACK_AB R102, R119, R120 ;  /* 0x000000787766723e */ /* 0x008fe200000000ff */
[----:B------:R-:W-:Y:S02]  /*79a0*/  FADD.FTZ R127, R184, R127 ;  /* 0x0000007fb87f7221 */ /* 0x000fe40000010000 */
[----:B------:R-:W3:Y:S01]  /*79b0*/  LDSM.16.MT88.4 R76, [R129+0x9800] ;  /* 0x00980000814c783b */ /* 0x000ee20000004200 */
[----:B--2---:R-:W-:Y:S01]  /*79c0*/  F2FP.F16.F32.PACK_AB R101, R121, R124 ;  /* 0x0000007c7965723e */ /* 0x004fe200000000ff */
[----:B------:R-:W-:-:S04]  /*79d0*/  FADD.FTZ R182, R182, R127 ;  /* 0x0000007fb6b67221 */ /* 0x000fc80000010000 */
[----:B------:R-:W-:Y:S01]  /*79e0*/  FADD.FTZ R161, R161, R182 ;  /* 0x000000b6a1a17221 */ /* 0x000fe20000010000 */
[----:B-1----:R-:W-:-:S03]  /*79f0*/  F2FP.F16.F32.PACK_AB R103, R117, R118 ;  /* 0x000000767567723e */ /* 0x002fc600000000ff */
[----:B------:R-:W-:-:S04]  /*7a00*/  FADD.FTZ R170, R170, R161 ;  /* 0x000000a1aaaa7221 */ /* 0x000fc80000010000 */
[----:B------:R-:W-:Y:S01]  /*7a10*/  FADD.FTZ R170, R169, R170 ;  /* 0x000000aaa9aa7221 */ /* 0x000fe20000010000 */
[----:B------:R-:W-:Y:S01]  /*7a20*/  HMMA.16816.F32 R96, R100, R92, R4 ;  /* 0x0000005c6460723c */ /* 0x000fe20000001804 */
[----:B------:R-:W1:Y:S02]  /*7a30*/  LDSM.16.MT88.4 R4, [R134+0xb800] ;  /* 0x00b800008604783b */ /* 0x000e640000004200 */
[----:B------:R-:W-:-:S04]  /*7a40*/  FADD.FTZ R171, R171, R170 ;  /* 0x000000aaabab7221 */ /* 0x000fc80000010000 */
[----:B------:R-:W-:Y:S01]  /*7a50*/  FADD.FTZ R168, R168, R171 ;  /* 0x000000aba8a87221 */ /* 0x000fe20000010000 */
[----:B------:R-:W-:Y:S01]  /*7a60*/  HMMA.16816.F32 R88, R100, R84, R12 ;  /* 0x000000546458723c */ /* 0x000fe2000000180c */
[----:B------:R-:W2:Y:S02]  /*7a70*/  LDSM.16.MT88.4 R12, [R130+0xb800] ;  /* 0x00b80000820c783b */ /* 0x000ea40000004200 */
[----:B------:R-:W-:-:S04]  /*7a80*/  FADD.FTZ R123, R123, R168 ;  /* 0x000000a87b7b7221 */ /* 0x000fc80000010000 */
[----:B------:R-:W-:Y:S01]  /*7a90*/  FADD.FTZ R123, R122, R123 ;  /* 0x0000007b7a7b7221 */ /* 0x000fe20000010000 */
[C---:B------:R-:W-:Y:S01]  /*7aa0*/  HMMA.16816.F32 R84, R100.reuse, R86, R16 ;  /* 0x000000566454723c */ /* 0x040fe20000001810 */
[----:B------:R-:W-:Y:S02]  /*7ab0*/  FFMA.FTZ R17, R166, R116, R115 ;  /* 0x00000074a6117223 */ /* 0x000fe40000010073 */
[----:B------:R-:W-:Y:S02]  /*7ac0*/  FADD.FTZ R120, R120, R123 ;  /* 0x0000007b78787221 */ /* 0x000fe40000010000 */
[----:B------:R-:W-:Y:S02]  /*7ad0*/  FADD.FTZ R17, R114, R17 ;  /* 0x0000001172117221 */ /* 0x000fe40000010000 */
[----:B------:R-:W-:Y:S01]  /*7ae0*/  FADD.FTZ R167, R119, R120 ;  /* 0x0000007877a77221 */ /* 0x000fe20000010000 */
[----:B------:R-:W-:Y:S01]  /*7af0*/  HMMA.16816.F32 R92, R100, R94, R8 ;  /* 0x0000005e645c723c */ /* 0x000fe20000001808 */
[----:B------:R-:W-:Y:S01]  /*7b00*/  FADD.FTZ R112, R112, R17 ;  /* 0x0000001170707221 */ /* 0x000fe20000010000 */
[----:B------:R-:W4:Y:S03]  /*7b10*/  LDSM.16.MT88.4 R8, [R129+0xb800] ;  /* 0x00b800008108783b */ /* 0x000f260000004200 */
[----:B------:R-:W-:-:S03]  /*7b20*/  FADD.FTZ R111, R111, R112 ;  /* 0x000000706f6f7221 */ /* 0x000fc60000010000 */
[----:B---3--:R-:W-:Y:S01]  /*7b30*/  HMMA.16816.F32 R80, R100, R76, R20 ;  /* 0x0000004c6450723c */ /* 0x008fe20000001814 */
        /* <DEDUP_REMOVED lines=8> */
[----:B------:R-:W-:Y:S01]  /*7bc0*/  HMMA.16816.F32 R40, R100, R6, R40 ;  /* 0x000000066428723c */ /* 0x000fe20000001828 */
[----:B------:R-:W1:Y:S01]  /*7bd0*/  LDSM.16.MT88.4 R4, [R128+0xb800] ;  /* 0x00b800008004783b */ /* 0x000e620000004200 */
[----:B------:R-:W-:-:S04]  /*7be0*/  FADD.FTZ R173, R173, R172 ;  /* 0x000000acadad7221 */ /* 0x000fc80000010000 */
[----:B------:R-:W-:Y:S01]  /*7bf0*/  FADD.FTZ R173, R164, R173 ;  /* 0x000000ada4ad7221 */ /* 0x000fe20000010000 */
[----:B------:R-:W-:Y:S01]  /*7c00*/  @P1 IADD3 R164, PT, PT, R160, -0x3, RZ ;  /* 0xfffffffda0a41810 */ /* 0x000fe20007ffe0ff */
[----:B------:R-:W-:Y:S02]  /*7c10*/  HMMA.16816.F32 R76, R100, R78, R24 ;  /* 0x0000004e644c723c */ /* 0x000fe40000001818 */
[----:B------:R-:W-:-:S04]  /*7c20*/  FADD.FTZ R124, R124, R173 ;  /* 0x000000ad7c7c7221 */ /* 0x000fc80000010000 */
[----:B------:R-:W-:Y:S02]  /*7c30*/  FADD.FTZ R121, R121, R124 ;  /* 0x0000007c79797221 */ /* 0x000fe40000010000 */
[----:B------:R-:W-:Y:S01]  /*7c40*/  HMMA.16816.F32 R68, R100, R70, R32 ;  /* 0x000000466444723c */ /* 0x000fe20000001820 */
[----:B------:R-:W-:Y:S01]  /*7c50*/  MOV R32, R0 ;  /* 0x0000000000207202 */ /* 0x000fe20000000f00 */
[----:B------:R-:W-:-:S04]  /*7c60*/  FADD.FTZ R118, R118, R121 ;  /* 0x0000007976767221 */ /* 0x000fc80000010000 */
[----:B------:R-:W-:Y:S02]  /*7c70*/  FADD.FTZ R166, R117, R118 ;  /* 0x0000007675a67221 */ /* 0x000fe40000010000 */
[C---:B--2---:R-:W-:Y:S08]  /*7c80*/  HMMA.16816.F32 R44, R100.reuse, R12, R44 ;  /* 0x0000000c642c723c */ /* 0x044ff0000000182c */
[C---:B------:R-:W-:Y:S08]  /*7c90*/  HMMA.16816.F32 R48, R100.reuse, R14, R48 ;  /* 0x0000000e6430723c */ /* 0x040ff00000001830 */
[C---:B----4-:R-:W-:Y:S08]  /*7ca0*/  HMMA.16816.F32 R52, R100.reuse, R8, R52 ;  /* 0x000000086434723c */ /* 0x050ff00000001834 */
[C---:B------:R-:W-:Y:S08]  /*7cb0*/  HMMA.16816.F32 R56, R100.reuse, R10, R56 ;  /* 0x0000000a6438723c */ /* 0x040ff00000001838 */
[C---:B-1----:R-:W-:Y:S08]  /*7cc0*/  HMMA.16816.F32 R60, R100.reuse, R4, R60 ;  /* 0x00000004643c723c */ /* 0x042ff0000000183c */
[----:B------:R-:W-:Y:S01]  /*7cd0*/  HMMA.16816.F32 R64, R100, R6, R64 ;  /* 0x000000066440723c */ /* 0x000fe20000001840 */
[----:B------:R-:W-:-:S02]  /*7ce0*/  MOV R100, R107 ;  /* 0x0000006b00647202 */ /* 0x000fc40000000f00 */
[-C--:B------:R-:W-:Y:S02]  /*7cf0*/  MOV R101, R108.reuse ;  /* 0x0000006c00657202 */ /* 0x080fe40000000f00 */
[----:B------:R-:W-:Y:S02]  /*7d00*/  @P1 MOV R100, R107 ;  /* 0x0000006b00641202 */ /* 0x000fe40000000f00 */
[----:B------:R-:W-:Y:S01]  /*7d10*/  @P1 MOV R101, R108 ;  /* 0x0000006c00651202 */ /* 0x000fe20000000f00 */
[----:B------:R-:W-:-:S12]  /*7d20*/  @P1 BRA `(.L_x_12961) ;  /* 0x0000000000041947 */ /* 0x000fd80003800000 */
.L_x_12952:
[----:B------:R-:W-:-:S05]  /*7d30*/  IADD3 R164, PT, PT, R32, -0x1, RZ ;  /* 0xffffffff20a47810 */ /* 0x000fca0007ffe0ff */
.L_x_12961:
[----:B------:R-:W-:Y:S05]  /*7d40*/  BSYNC B2 ;  /* 0x0000000000027941 */ /* 0x000fea0003800000 */
.L_x_12951:
[----:B------:R-:W-:-:S13]  /*7d50*/  ISETP.GE.AND P0, PT, R164, R143, PT ;  /* 0x0000008fa400720c */ /* 0x000fda0003f06270 */
[----:B------:R-:W-:Y:S05]  /*7d60*/  @!P0 BRA `(.L_x_12962) ;  /* 0x0000003000208947 */ /* 0x000fea0003800000 */
[----:B------:R-:W-:Y:S01]  /*7d70*/  ISETP.NE.U32.AND P2, PT, R162, RZ, PT ;  /* 0x000000ffa200720c */ /* 0x000fe20003f45070 */
[----:B------:R-:W-:Y:S01]  /*7d80*/  IMAD.SHL.U32 R4, R149, 0x2, RZ ;  /* 0x0000000295047824 */ /* 0x000fe200078e00ff */
[C---:B------:R-:W-:Y:S01]  /*7d90*/  SHF.L.U64.HI R160, R104.reuse, 0x5, R105 ;  /* 0x0000000568a07819 */ /* 0x040fe20000010269 */
[----:B------:R-:W-:Y:S01]  /*7da0*/  IMAD.SHL.U32 R157, R104, 0x20, RZ ;  /* 0x00000020689d7824 */ /* 0x000fe200078e00ff */
[----:B------:R-:W-:Y:S01]  /*7db0*/  ISETP.NE.AND.EX P2, PT, R163, RZ, PT, P2 ;  /* 0x000000ffa300720c */ /* 0x000fe20003f45320 */
[----:B------:R-:W-:Y:S01]  /*7dc0*/  IMAD.SHL.U32 R163, R164, 0x40, RZ ;  /* 0x00000040a4a37824 */ /* 0x000fe200078e00ff */
[----:B------:R-:W-:Y:S01]  /*7dd0*/  LOP3.LUT R4, R4, 0x6, RZ, 0xc0, !PT ;  /* 0x0000000604047812 */ /* 0x000fe200078ec0ff */
[----:B------:R-:W-:Y:S01]  /*7de0*/  IMAD.MOV.U32 R102, RZ, RZ, R100 ;  /* 0x000000ffff667224 */ /* 0x000fe200078e0064 */
[----:B------:R-:W-:Y:S01]  /*7df0*/  VIMNMX R162, PT, PT, RZ, R106, !PT ;  /* 0x0000006affa27248 */ /* 0x000fe20007fe0100 */
[----:B------:R-:W-:Y:S01]  /*7e00*/  IMAD.MOV.U32 R0, RZ, RZ, R101 ;  /* 0x000000ffff007224 */ /* 0x000fe200078e0065 */
[C---:B------:R-:W-:Y:S01]  /*7e10*/  LOP3.LUT R165, R163.reuse, 0x20, R4, 0xfe, !PT ;  /* 0x00000020a3a57812 */ /* 0x040fe200078efe04 */
[----:B------:R-:W-:Y:S01]  /*7e20*/  VIADD R164, R164, 0x1 ;  /* 0x00000001a4a47836 */ /* 0x000fe20000000000 */
[----:B------:R-:W-:Y:S01]  /*7e30*/  VIADDMNMX R161, R106, 0x8, RZ, !PT ;  /* 0x000000086aa17846 */ /* 0x000fe200078001ff */
[----:B------:R-:W-:-:S07]  /*7e40*/  VIADD R163, R163, 0x40 ;  /* 0x00000040a3a37836 */ /* 0x000fce0000000000 */
.L_x_12969:
        /* <DEDUP_REMOVED lines=77> */
.L_x_12964:
[----:B------:R-:W-:Y:S05]  /*8320*/  BSYNC.RECONVERGENT B0 ;  /* 0x0000000000007941 */ /* 0x000fea0003800200 */
.L_x_12963:
        /* <DEDUP_REMOVED lines=203> */
.L_x_12968:
[----:B------:R-:W-:Y:S05]  /*8fe0*/  BSYNC.RECONVERGENT B0 ;  /* 0x0000000000007941 */ /* 0x000fea0003800200 */
.L_x_12967:
        /* <DEDUP_REMOVED lines=19> */
.L_x_12966:
[----:B------:R-:W-:Y:S05]  /*9120*/  BSYNC.RECONVERGENT B1 ;  /* 0x0000000000017941 */ /* 0x000fea0003800200 */
.L_x_12965:
[----:B------:R-:W2:Y:S01]  /*9130*/  LD.E R103, desc[UR4][R2.64+0xdc] ;  /* 0x0000dc0402677980 */ /* 0x000ea2000c101900 */
[C---:B------:R-:W-:Y:S02]  /*9140*/  VIADD R100, R165.reuse, 0xffffffe0 ;  /* 0xffffffe0a5647836 */ /* 0x040fe40000000000 */
[C---:B-1----:R-:W-:Y:S02]  /*9150*/  VIADD R107, R165.reuse, 0xffffffe1 ;  /* 0xffffffe1a56b7836 */ /* 0x042fe40000000000 */
[C---:B------:R-:W-:Y:S01]  /*9160*/  VIADD R101, R165.reuse, 0xffffffe8 ;  /* 0xffffffe8a5657836 */ /* 0x040fe20000000000 */
[C---:B------:R-:W-:Y:S01]  /*9170*/  ISETP.GE.AND P6, PT, R100.reuse, R156, PT ;  /* 0x0000009c6400720c */ /* 0x040fe20003fc6270 */
[C---:B------:R-:W-:Y:S01]  /*9180*/  VIADD R106, R165.reuse, 0xfffffff1 ;  /* 0xfffffff1a56a7836 */ /* 0x040fe20000000000 */
[C---:B------:R-:W-:Y:S01]  /*9190*/  ISETP.GE.AND P5, PT, R100.reuse, R155, PT ;  /* 0x0000009b6400720c */ /* 0x040fe20003fa6270 */
[C---:B------:R-:W-:Y:S01]  /*91a0*/  VIADD R111, R165.reuse, 0xfffffff0 ;  /* 0xfffffff0a56f7836 */ /* 0x040fe20000000000 */
[CC--:B------:R-:W-:Y:S01]  /*91b0*/  ISETP.GE.AND P4, PT, R100.reuse, R162.reuse, PT ;  /* 0x000000a26400720c */ /* 0x0c0fe20003f86270 */
[C---:B------:R-:W-:Y:S01]  /*91c0*/  VIADD R110, R165.reuse, 0x1 ;  /* 0x00000001a56e7836 */ /* 0x040fe20000000000 */
[-C--:B------:R-:W-:Y:S01]  /*91d0*/  ISETP.GE.AND P1, PT, R100, R161.reuse, PT ;  /* 0x000000a16400720c */ /* 0x080fe20003f26270 */
[----:B------:R-:W-:Y:S01]  /*91e0*/  VIADD R100, R165, 0xffffffe9 ;  /* 0xffffffe9a5647836 */ /* 0x000fe20000000000 */
[-C--:B------:R-:W-:Y:S01]  /*91f0*/  ISETP.GE.AND P3, PT, R107, R162.reuse, PT ;  /* 0x000000a26b00720c */ /* 0x080fe20003f66270 */
[----:B------:R-:W-:Y:S01]  /*9200*/  VIADD R163, R163, 0xffffffc0 ;  /* 0xffffffc0a3a37836 */ /* 0x000fe20000000000 */
[-C--:B------:R-:W-:Y:S02]  /*9210*/  ISETP.GE.AND P0, PT, R107, R161.reuse, PT ;  /* 0x000000a16b00720c */ /* 0x080fe40003f06270 */
[----:B------:R-:W-:Y:S01]  /*9220*/  FSEL R104, R5, -INF , P3 ;  /* 0xff80000005687808 */ /* 0x000fe20001800000 */
[C---:B------:R-:W-:Y:S01]  /*9230*/  VIADD R5, R165.reuse, 0x18 ;  /* 0x00000018a5057836 */ /* 0x040fe20000000000 */
[----:B------:R-:W-:Y:S01]  /*9240*/  FSEL R105, R4, -INF , P4 ;  /* 0xff80000004697808 */ /* 0x000fe20002000000 */
[----:B------:R-:W-:Y:S01]  /*9250*/  VIADD R4, R165, 0xfffffff9 ;  /* 0xfffffff9a5047836 */ /* 0x000fe20000000000 */
[----:B------:R-:W-:Y:S02]  /*9260*/  FSEL R7, R7, -INF , P0 ;  /* 0xff80000007077808 */ /* 0x000fe40000000000 */
[CC--:B------:R-:W-:Y:S02]  /*9270*/  ISETP.GE.AND P3, PT, R100.reuse, R162.reuse, PT ;  /* 0x000000a26400720c */ /* 0x0c0fe40003f66270 */
[-C--:B------:R-:W-:Y:S02]  /*9280*/  ISETP.GE.AND P0, PT, R100, R161.reuse, PT ;  /* 0x000000a16400720c */ /* 0x080fe40003f06270 */
[-C--:B------:R-:W-:Y:S02]  /*9290*/  ISETP.GE.AND P4, PT, R101, R162.reuse, PT ;  /* 0x000000a26500720c */ /* 0x080fe40003f86270 */
[----:B------:R-:W-:Y:S02]  /*92a0*/  FSEL R108, R9, -INF , P3 ;  /* 0xff800000096c7808 */ /* 0x000fe40001800000 */
[----:B------:R-:W-:Y:S01]  /*92b0*/  FSEL R109, R8, -INF , P4 ;  /* 0xff800000086d7808 */ /* 0x000fe20002000000 */
[----:B------:R-:W-:Y:S01]  /*92c0*/  VIADD R8, R165, 0x9 ;  /* 0x00000009a5087836 */ /* 0x000fe20000000000 */
        /* <DEDUP_REMOVED lines=10> */
[-C--:B------:R-:W-:Y:S02]  /*9370*/  ISETP.GE.AND P3, PT, R4, R162.reuse, PT ;  /* 0x000000a20400720c */ /* 0x080fe40003f66270 */
        /* <DEDUP_REMOVED lines=31> */
[----:B------:R-:W-:Y:S02]  /*9570*/  ISETP.GE.AND P4, PT, R22, R162, PT ;  /* 0x000000a21600720c */ /* 0x000fe40003f86270 */
[----:B------:R-:W-:Y:S02]  /*9580*/  FSEL R27, R27, -INF , P0 ;  /* 0xff8000001b1b7808 */ /* 0x000fe40000000000 */
[-C--:B------:R-:W-:Y:S02]  /*9590*/  ISETP.GE.AND P0, PT, R20, R161.reuse, PT ;  /* 0x000000a11400720c */ /* 0x080fe40003f06270 */
[----:B------:R-:W-:Y:S02]  /*95a0*/  FSEL R33, R33, -INF , P3 ;  /* 0xff80000021217808 */ /* 0x000fe40001800000 */
[----:B------:R-:W-:Y:S02]  /*95b0*/  FSEL R28, R28, -INF , P4 ;  /* 0xff8000001c1c7808 */ /* 0x000fe40002000000 */
[----:B------:R-:W-:Y:S02]  /*95c0*/  FSEL R26, R26, -INF , P1 ;  /* 0xff8000001a1a7808 */ /* 0x000fe40000800000 */
[----:B------:R-:W-:Y:S02]  /*95d0*/  ISETP.GE.AND P3, PT, R165, R156, PT ;  /* 0x0000009ca500720c */ /* 0x000fe40003f66270 */
[-C--:B------:R-:W-:Y:S02]  /*95e0*/  ISETP.GE.AND P1, PT, R22, R161.reuse, PT ;  /* 0x000000a11600720c */ /* 0x080fe40003f26270 */
[----:B------:R-:W-:Y:S02]  /*95f0*/  ISETP.GE.AND P4, PT, R5, R162, PT ;  /* 0x000000a20500720c */ /* 0x000fe40003f86270 */
[----:B------:R-:W-:Y:S02]  /*9600*/  FSEL R31, R31, -INF , P0 ;  /* 0xff8000001f1f7808 */ /* 0x000fe40000000000 */
[-C--:B------:R-:W-:Y:S02]  /*9610*/  ISETP.GE.AND P0, PT, R16, R161.reuse, PT ;  /* 0x000000a11000720c */ /* 0x080fe40003f06270 */
[----:B------:R-:W-:Y:S02]  /*9620*/  FSEL R189, R189, -INF , !P3 ;  /* 0xff800000bdbd7808 */ /* 0x000fe40005800000 */
[----:B------:R-:W-:Y:S02]  /*9630*/  FSEL R30, R30, -INF , P1 ;  /* 0xff8000001e1e7808 */ /* 0x000fe40000800000 */
[----:B------:R-:W-:Y:S02]  /*9640*/  FSEL R32, R32, -INF , P4 ;  /* 0xff80000020207808 */ /* 0x000fe40002000000 */
[-C--:B------:R-:W-:Y:S02]  /*9650*/  ISETP.GE.AND P3, PT, R101, R156.reuse, PT ;  /* 0x0000009c6500720c */ /* 0x080fe40003f66270 */
[-C--:B------:R-:W-:Y:S02]  /*9660*/  ISETP.GE.AND P4, PT, R107, R156.reuse, PT ;  /* 0x0000009c6b00720c */ /* 0x080fe40003f86270 */
[----:B------:R-:W-:Y:S02]  /*9670*/  ISETP.GE.AND P1, PT, R5, R161, PT ;  /* 0x000000a10500720c */ /* 0x000fe40003f26270 */
[----:B------:R-:W-:Y:S02]  /*9680*/  FSEL R35, R35, -INF , P0 ;  /* 0xff80000023237808 */ /* 0x000fe40000000000 */
[CC--:B------:R-:W-:Y:S01]  /*9690*/  ISETP.GE.AND P0, PT, R165.reuse, R155.reuse, PT ;  /* 0x0000009ba500720c */ /* 0x0c0fe20003f06270 */
[----:B------:R-:W-:Y:S01]  /*96a0*/  VIADD R165, R165, 0xffffffc0 ;  /* 0xffffffc0a5a57836 */ /* 0x000fe20000000000 */
[----:B------:R-:W-:Y:S02]  /*96b0*/  FSEL R23, R105, -INF , !P6 ;  /* 0xff80000069177808 */ /* 0x000fe40007000000 */
[----:B------:R-:W-:Y:S02]  /*96c0*/  FSEL R19, R109, -INF , !P3 ;  /* 0xff8000006d137808 */ /* 0x000fe40005800000 */
[----:B------:R-:W-:Y:S02]  /*96d0*/  FSEL R21, R104, -INF , !P4 ;  /* 0xff80000068157808 */ /* 0x000fe40006000000 */
[----:B------:R-:W-:Y:S02]  /*96e0*/  FSEL R13, R6, -INF , !P5 ;  /* 0xff800000060d7808 */ /* 0x000fe40006800000 */
[----:B------:R-:W-:Y:S02]  /*96f0*/  FSEL R34, R34, -INF , P1 ;  /* 0xff80000022227808 */ /* 0x000fe40000800000 */
[-C--:B------:R-:W-:Y:S02]  /*9700*/  ISETP.GE.AND P6, PT, R100, R156.reuse, PT ;  /* 0x0000009c6400720c */ /* 0x080fe40003fc6270 */
[-C--:B------:R-:W-:Y:S02]  /*9710*/  ISETP.GE.AND P3, PT, R111, R156.reuse, PT ;  /* 0x0000009c6f00720c */ /* 0x080fe40003f66270 */
[-C--:B------:R-:W-:Y:S02]  /*9720*/  ISETP.GE.AND P1, PT, R107, R155.reuse, PT ;  /* 0x0000009b6b00720c */ /* 0x080fe40003f26270 */
[-C--:B------:R-:W-:Y:S02]  /*9730*/  ISETP.GE.AND P5, PT, R106, R156.reuse, PT ;  /* 0x0000009c6a00720c */ /* 0x080fe40003fa6270 */
[----:B------:R-:W-:Y:S02]  /*9740*/  FSEL R181, R181, -INF , !P0 ;  /* 0xff800000b5b57808 */ /* 0x000fe40004000000 */
[-C--:B------:R-:W-:Y:S02]  /*9750*/  ISETP.GE.AND P0, PT, R101, R155.reuse, PT ;  /* 0x0000009b6500720c */ /* 0x080fe40003f06270 */
[----:B------:R-:W-:Y:S02]  /*9760*/  ISETP.GE.AND P4, PT, R100, R155, PT ;  /* 0x0000009b6400720c */ /* 0x000fe40003f86270 */
[----:B------:R-:W-:Y:S02]  /*9770*/  FSEL R15, R108, -INF , !P6 ;  /* 0xff8000006c0f7808 */ /* 0x000fe40007000000 */
[----:B------:R-:W-:Y:S02]  /*9780*/  FMNMX3.FTZ R6, R0, R23, R21, !PT ;  /* 0x0000001700067276 */ /* 0x000fe40007810015 */
[----:B------:R-:W-:Y:S02]  /*9790*/  FSEL R197, R197, -INF , !P3 ;  /* 0xff800000c5c57808 */ /* 0x000fe40005800000 */
[----:B------:R-:W-:Y:S02]  /*97a0*/  FSEL R17, R7, -INF , !P1 ;  /* 0xff80000007117808 */ /* 0x000fe40004800000 */
[-C--:B------:R-:W-:Y:S02]  /*97b0*/  ISETP.GE.AND P3, PT, R11, R156.reuse, PT ;  /* 0x0000009c0b00720c */ /* 0x080fe40003f66270 */
[----:B------:R-:W-:Y:S02]  /*97c0*/  FSEL R127, R127, -INF , !P5 ;  /* 0xff8000007f7f7808 */ /* 0x000fe40006800000 */
[----:B------:R-:W-:Y:S02]  /*97d0*/  ISETP.GE.AND P5, PT, R11, R155, PT ;  /* 0x0000009b0b00720c */ /* 0x000fe40003fa6270 */
[----:B------:R-:W-:Y:S02]  /*97e0*/  FSEL R11, R10, -INF , !P0 ;  /* 0xff8000000a0b7808 */ /* 0x000fe40004000000 */
[----:B------:R-:W-:Y:S02]  /*97f0*/  FSEL R9, R9, -INF , !P4 ;  /* 0xff80000009097808 */ /* 0x000fe40006000000 */
[----:B------:R-:W-:Y:S02]  /*9800*/  FMNMX3.FTZ R6, R6, R19, R15, !PT ;  /* 0x0000001306067276 */ /* 0x000fe4000781000f */
[CC--:B------:R-:W-:Y:S02]  /*9810*/  ISETP.GE.AND P0, PT, R4.reuse, R156.reuse, PT ;  /* 0x0000009c0400720c */ /* 0x0c0fe40003f06270 */
[----:B------:R-:W-:Y:S02]  /*9820*/  ISETP.GE.AND P4, PT, R4, R155, PT ;  /* 0x0000009b0400720c */ /* 0x000fe40003f86270 */
        /* <DEDUP_REMOVED lines=12> */
[CC--:B------:R-:W-:Y:S02]  /*98f0*/  ISETP.GE.AND P3, PT, R8.reuse, R156.reuse, PT ;  /* 0x0000009c0800720c */ /* 0x0c0fe40003f66270 */
[----:B------:R-:W-:Y:S02]  /*9900*/  ISETP.GE.AND P5, PT, R8, R155, PT ;  /* 0x0000009b0800720c */ /* 0x000fe40003fa6270 */
[-C--:B------:R-:W-:Y:S02]  /*9910*/  ISETP.GE.AND P6, PT, R12, R156.reuse, PT ;  /* 0x0000009c0c00720c */ /* 0x080fe40003fc6270 */
[----:B------:R-:W-:Y:S02]  /*9920*/  FMNMX3.FTZ R8, R6, R195, R193, !PT ;  /* 0x000000c306087276 */ /* 0x000fe400078100c1 */
[----:B------:R-:W-:Y:S02]  /*9930*/  ISETP.GE.AND P0, PT, R110, R155, PT ;  /* 0x0000009b6e00720c */ /* 0x000fe40003f06270 */
        /* <DEDUP_REMOVED lines=18> */
[----:B------:R-:W-:Y:S02]  /*9a60*/  FSEL R175, R27, -INF , !P5 ;  /* 0xff8000001baf7808 */ /* 0x000fe40006800000 */
[----:B------:R-:W-:Y:S02]  /*9a70*/  FMNMX3.FTZ R6, R6, R181, R179, !PT ;  /* 0x000000b506067276 */ /* 0x000fe400078100b3 */
[----:B------:R-:W-:Y:S02]  /*9a80*/  FSEL R120, R33, -INF , !P4 ;  /* 0xff80000021787808 */ /* 0x000fe40006000000 */
[----:B------:R-:W-:Y:S02]  /*9a90*/  FSEL R121, R32, -INF , !P1 ;  /* 0xff80000020797808 */ /* 0x000fe40004800000 */
[----:B------:R-:W-:Y:S02]  /*9aa0*/  ISETP.GE.AND P5, PT, R5, R155, PT ;  /* 0x0000009b0500720c */ /* 0x000fe40003fa6270 */
        /* <DEDUP_REMOVED lines=46> */
[-C--:B------:R-:W-:Y:S01]  /*9d90*/  FFMA.FTZ R179, R179, R103.reuse, -R122 ;  /* 0x00000067b3b37223 */ /* 0x080fe2000001087a */
[-CC-:B------:R-:W-:Y:S01]  /*9da0*/  FFMA.FTZ R168, R127, R103.reuse, -R124.reuse ;  /* 0x000000677fa87223 */ /* 0x180fe2000001087c */
[-C--:B------:R-:W-:Y:S07]  /*9db0*/  FFMA.FTZ R126, R195, R103.reuse, -R124 ;  /* 0x00000067c37e7223 */ /* 0x080fee000001087c */
[----:B------:R-:W4:Y:S01]  /*9dc0*/  MUFU.EX2 R0, R8 ;  /* 0x0000000800007308 */ /* 0x000f220000000800 */
[-CC-:B------:R-:W-:Y:S01]  /*9dd0*/  FFMA.FTZ R170, R171, R103.reuse, -R122.reuse ;  /* 0x00000067abaa7223 */ /* 0x180fe2000001087a */
[-CC-:B------:R-:W-:Y:S01]  /*9de0*/  FFMA.FTZ R172, R191, R103.reuse, -R122.reuse ;  /* 0x00000067bfac7223 */ /* 0x180fe2000001087a */
[-C--:B------:R-:W-:Y:S07]  /*9df0*/  FFMA.FTZ R173, R173, R103.reuse, -R122 ;  /* 0x00000067adad7223 */ /* 0x080fee000001087a */
[----:B------:R-:W5:Y:S01]  /*9e00*/  MUFU.EX2 R116, R116 ;  /* 0x0000007400747308 */ /* 0x000f620000000800 */
[-CC-:B------:R-:W-:Y:S01]  /*9e10*/  FFMA.FTZ R197, R197, R103.reuse, -R124.reuse ;  /* 0x00000067c5c57223 */ /* 0x180fe2000001087c */
[-CC-:B------:R-:W-:Y:S01]  /*9e20*/  FFMA.FTZ R193, R193, R103.reuse, -R124.reuse ;  /* 0x00000067c1c17223 */ /* 0x180fe2000001087c */
[-CC-:B------:R-:W-:Y:S07]  /*9e30*/  FFMA.FTZ R125, R125, R103.reuse, -R124.reuse ;  /* 0x000000677d7d7223 */ /* 0x180fee000001087c */
        /* <DEDUP_REMOVED lines=21> */
[----:B------:R-:W-:Y:S01]  /*9f90*/  LDSM.16.MT88.4 R92, [R134+0x9800] ;  /* 0x00980000865c783b */ /* 0x000fe20000004200 */
        /* <DEDUP_REMOVED lines=30> */
[----:B------:R-:W3:Y:S01]  /*a180*/  LDSM.16.MT88.4 R88, [R128+0x8000] ;  /* 0x008000008058783b */ /* 0x000ee20000004200 */
[----:B------:R-:W-:Y:S01]  /*a190*/  FMUL.FTZ R45, R102, R45 ;  /* 0x0000002d662d7220 */ /* 0x000fe20000410000 */
[C---:B------:R-:W-:Y:S01]  /*a1a0*/  FMUL.FTZ R46, R0.reuse, R46 ;  /* 0x0000002e002e7220 */ /* 0x040fe20000410000 */
[----:B------:R-:W-:Y:S01]  /*a1b0*/  FMUL.FTZ R47, R0, R47 ;  /* 0x0000002f002f7220 */ /* 0x000fe20000410000 */
[C---:B------:R-:W-:Y:S01]  /*a1c0*/  FMUL.FTZ R48, R102.reuse, R48 ;  /* 0x0000003066307220 */ /* 0x040fe20000410000 */
        /* <DEDUP_REMOVED lines=29> */
[----:B------:R-:W4:Y:S01]  /*a3a0*/  LDSM.16.MT88.4 R72, [R130+0xa000] ;  /* 0x00a000008248783b */ /* 0x000f220000004200 */
[----:B------:R-:W-:Y:S01]  /*a3b0*/  FMUL.FTZ R53, R102, R53 ;  /* 0x0000003566357220 */ /* 0x000fe20000410000 */
[C---:B------:R-:W-:Y:S01]  /*a3c0*/  FMUL.FTZ R54, R0.reuse, R54 ;  /* 0x0000003600367220 */ /* 0x040fe20000410000 */
[----:B------:R-:W-:Y:S01]  /*a3d0*/  FMUL.FTZ R55, R0, R55 ;  /* 0x0000003700377220 */ /* 0x000fe20000410000 */
[C---:B------:R-:W-:Y:S01]  /*a3e0*/  FMUL.FTZ R56, R102.reuse, R56 ;  /* 0x0000003866387220 */ /* 0x040fe20000410000 */
[C---:B---3--:R-:W-:Y:S01]  /*a3f0*/  HMMA.16816.F32 R28, R108.reuse, R88, R28 ;  /* 0x000000586c1c723c */ /* 0x048fe2000000181c */
[----:B------:R-:W-:Y:S02]  /*a400*/  MUFU.EX2 R126, R126 ;  /* 0x0000007e007e7308 */ /* 0x000fe40000000800 */
[----:B------:R-:W-:Y:S01]  /*a410*/  FMUL.FTZ R57, R102, R57 ;  /* 0x0000003966397220 */ /* 0x000fe20000410000 */
[C---:B------:R-:W-:Y:S01]  /*a420*/  FMUL.FTZ R58, R0.reuse, R58 ;  /* 0x0000003a003a7220 */ /* 0x040fe20000410000 */
[----:B------:R-:W-:Y:S06]  /*a430*/  FMUL.FTZ R59, R0, R59 ;  /* 0x0000003b003b7220 */ /* 0x000fec0000410000 */
[----:B------:R-:W-:Y:S01]  /*a440*/  MUFU.EX2 R170, R170 ;  /* 0x000000aa00aa7308 */ /* 0x000fe20000000800 */
[--C-:B-1----:R-:W-:Y:S01]  /*a450*/  FFMA.FTZ R179, R106, R103, -R122.reuse ;  /* 0x000000676ab37223 */ /* 0x102fe2000001087a */
[C---:B------:R-:W-:Y:S08]  /*a460*/  HMMA.16816.F32 R32, R108.reuse, R90, R32 ;  /* 0x0000005a6c20723c */ /* 0x040ff00000001820 */
[----:B------:R-:W-:Y:S01]  /*a470*/  MUFU.EX2 R172, R172 ;  /* 0x000000ac00ac7308 */ /* 0x000fe20000000800 */
[----:B------:R-:W-:Y:S01]  /*a480*/  FFMA.FTZ R167, R102, R167, R107 ;  /* 0x000000a766a77223 */ /* 0x000fe2000001006b */
[----:B------:R-:W-:Y:S01]  /*a490*/  FFMA.FTZ R118, R118, R103, -R122 ;  /* 0x0000006776767223 */ /* 0x000fe2000001087a */
[----:B------:R-:W-:Y:S07]  /*a4a0*/  FFMA.FTZ R117, R0, R166, R117 ;  /* 0x000000a600757223 */ /* 0x000fee0000010075 */
[----:B------:R-:W-:Y:S01]  /*a4b0*/  MUFU.EX2 R173, R173 ;  /* 0x000000ad00ad7308 */ /* 0x000fe20000000800 */
[----:B------:R-:W-:Y:S01]  /*a4c0*/  ISETP.GT.AND P0, PT, R164, R143, PT ;  /* 0x0000008fa400720c */ /* 0x000fe20003f04270 */
[C---:B--2---:R-:W-:Y:S08]  /*a4d0*/  HMMA.16816.F32 R36, R108.reuse, R80, R36 ;  /* 0x000000506c24723c */ /* 0x044ff00000001824 */
[----:B------:R1:W-:Y:S01]  /*a4e0*/  MUFU.EX2 R123, R125 ;  /* 0x0000007d007b7308 */ /* 0x0003e20000000800 */
[----:B------:R-:W-:Y:S01]  /*a4f0*/  FADD.FTZ R116, R116, R167 ;  /* 0x000000a774747221 */ /* 0x000fe20000010000 */
[----:B------:R-:W-:Y:S01]  /*a500*/  FADD.FTZ R117, R115, R117 ;  /* 0x0000007573757221 */ /* 0x000fe20000010000 */
[----:B------:R-:W-:Y:S07]  /*a510*/  IMAD.MOV.U32 R102, RZ, RZ, R100 ;  /* 0x000000ffff667224 */ /* 0x000fee00078e0064 */
[----:B------:R-:W-:Y:S01]  /*a520*/  MUFU.EX2 R178, R178 ;  /* 0x000000b200b27308 */ /* 0x000fe20000000800 */
[----:B------:R-:W-:Y:S01]  /*a530*/  FADD.FTZ R113, R113, R116 ;  /* 0x0000007471717221 */ /* 0x000fe20000010000 */
[C---:B------:R-:W-:Y:S01]  /*a540*/  HMMA.16816.F32 R40, R108.reuse, R82, R40 ;  /* 0x000000526c28723c */ /* 0x040fe20000001828 */
[----:B------:R-:W-:Y:S07]  /*a550*/  LDSM.16.MT88.4 R80, [R130+0x8800] ;  /* 0x008800008250783b */ /* 0x000fee0000004200 */
[----:B------:R-:W-:Y:S01]  /*a560*/  MUFU.EX2 R118, R118 ;  /* 0x0000007600767308 */ /* 0x000fe20000000800 */
[----:B------:R-:W-:Y:S01]  /*a570*/  FADD.FTZ R0, R114, R117 ;  /* 0x0000007572007221 */ /* 0x000fe20000010000 */
[----:B------:R-:W-:Y:S08]  /*a580*/  FADD.FTZ R112, R112, R113 ;  /* 0x0000007170707221 */ /* 0x000ff00000010000 */
[----:B------:R-:W2:Y:S01]  /*a590*/  MUFU.EX2 R179, R179 ;  /* 0x000000b300b37308 */ /* 0x000ea20000000800 */
[----:B------:R-:W-:Y:S01]  /*a5a0*/  FADD.FTZ R0, R119, R0 ;  /* 0x0000000077007221 */ /* 0x000fe20000010000 */
[-CC-:B-1----:R-:W-:Y:S01]  /*a5b0*/  FFMA.FTZ R125, R105, R103.reuse, -R122.reuse ;  /* 0x00000067697d7223 */ /* 0x182fe2000001087a */
[C---:B----4-:R-:W-:Y:S07]  /*a5c0*/  HMMA.16816.F32 R44, R108.reuse, R72, R44 ;  /* 0x000000486c2c723c */ /* 0x050fee000000182c */
[----:B------:R-:W-:Y:S01]  /*a5d0*/  MUFU.EX2 R125, R125 ;  /* 0x0000007d007d7308 */ /* 0x000fe20000000800 */
[C---:B------:R-:W-:Y:S01]  /*a5e0*/  HMMA.16816.F32 R48, R108.reuse, R74, R48 ;  /* 0x0000004a6c30723c */ /* 0x040fe20000001830 */
[----:B------:R-:W1:Y:S02]  /*a5f0*/  LDSM.16.MT88.4 R72, [R134+0x8800] ;  /* 0x008800008648783b */ /* 0x000e640000004200 */
[----:B--2---:R-:W-:Y:S05]  /*a600*/  F2FP.F16.F32.PACK_AB R105, R179, R118 ;  /* 0x00000076b369723e */ /* 0x004fea00000000ff */
[C---:B------:R-:W-:Y:S03]  /*a610*/  HMMA.16816.F32 R52, R108.reuse, R68, R52 ;  /* 0x000000446c34723c */ /* 0x040fe60000001834 */
[-CC-:B------:R-:W-:Y:S01]  /*a620*/  FFMA.FTZ R68, R169, R103.reuse, -R122.reuse ;  /* 0x00000067a9447223 */ /* 0x180fe2000001087a */
[----:B------:R-:W-:Y:S01]  /*a630*/  FFMA.FTZ R122, R104, R103, -R122 ;  /* 0x00000067687a7223 */ /* 0x000fe2000001087a */
[----:B------:R-:W-:Y:S01]  /*a640*/  F2FP.F16.F32.PACK_AB R104, R178, R123 ;  /* 0x0000007bb268723e */ /* 0x000fe200000000ff */
[----:B------:R-:W2:Y:S02]  /*a650*/  MUFU.EX2 R169, R193 ;  /* 0x000000c100a97308 */ /* 0x000ea40000000800 */
[C---:B------:R-:W-:Y:S08]  /*a660*/  HMMA.16816.F32 R56, R108.reuse, R70, R56 ;  /* 0x000000466c38723c */ /* 0x040ff00000001838 */
[----:B------:R3:W4:Y:S01]  /*a670*/  MUFU.EX2 R171, R68 ;  /* 0x0000004400ab7308 */ /* 0x0007220000000800 */
[----:B------:R-:W-:Y:S09]  /*a680*/  F2FP.F16.F32.PACK_AB R71, R173, R172 ;  /* 0x000000acad47723e */ /* 0x000ff200000000ff */
[----:B------:R-:W5:Y:S01]  /*a690*/  MUFU.EX2 R122, R122 ;  /* 0x0000007a007a7308 */ /* 0x000f620000000800 */
[C---:B------:R-:W-:Y:S03]  /*a6a0*/  HMMA.16816.F32 R60, R108.reuse, R76, R60 ;  /* 0x0000004c6c3c723c */ /* 0x040fe6000000183c */
[----:B--2---:R-:W-:Y:S05]  /*a6b0*/  F2FP.F16.F32.PACK_AB R70, R169, R126 ;  /* 0x0000007ea946723e */ /* 0x004fea00000000ff */
[----:B------:R-:W-:Y:S01]  /*a6c0*/  HMMA.16816.F32 R64, R108, R78, R64 ;  /* 0x0000004e6c40723c */ /* 0x000fe20000001840 */
[----:B------:R-:W2:Y:S02]  /*a6d0*/  LDSM.16.MT88.4 R76, [R129+0x8800] ;  /* 0x00880000814c783b */ /* 0x000ea40000004200 */
[----:B---3--:R-:W-:Y:S01]  /*a6e0*/  F2FP.F16.F32.PACK_AB R68, R168, R127 ;  /* 0x0000007fa844723e */ /* 0x008fe200000000ff */
[--C-:B------:R-:W-:Y:S01]  /*a6f0*/  FFMA.FTZ R108, R189, R103, -R124.reuse ;  /* 0x00000067bd6c7223 */ /* 0x100fe2000001087c */
[----:B----4-:R-:W-:Y:S01]  /*a700*/  F2FP.F16.F32.PACK_AB R69, R170, R171 ;  /* 0x000000abaa45723e */ /* 0x010fe200000000ff */
[--C-:B------:R-:W-:Y:S01]  /*a710*/  FFMA.FTZ R109, R187, R103, -R124.reuse ;  /* 0x00000067bb6d7223 */ /* 0x100fe2000001087c */
[----:B-----5:R-:W-:Y:S01]  /*a720*/  F2FP.F16.F32.PACK_AB R107, R122, R125 ;  /* 0x0000007d7a6b723e */ /* 0x020fe200000000ff */
[-CC-:B------:R-:W-:Y:S01]  /*a730*/  FFMA.FTZ R110, R185, R103.reuse, -R124.reuse ;  /* 0x00000067b96e7223 */ /* 0x180fe2000001087c */
[-CC-:B------:R-:W-:Y:S01]  /*a740*/  FFMA.FTZ R111, R183, R103.reuse, -R124.reuse ;  /* 0x00000067b76f7223 */ /* 0x180fe2000001087c */
[----:B------:R-:W-:Y:S02]  /*a750*/  MUFU.EX2 R108, R108 ;  /* 0x0000006c006c7308 */ /* 0x000fe40000000800 */
[C---:B-1----:R-:W-:Y:S08]  /*a760*/  HMMA.16816.F32 R4, R68.reuse, R72, R4 ;  /* 0x000000484404723c */ /* 0x042ff00000001804 */
[----:B------:R-:W1:Y:S10]  /*a770*/  MUFU.EX2 R109, R109 ;  /* 0x0000006d006d7308 */ /* 0x000e740000000800 */
[----:B------:R-:W-:Y:S01]  /*a780*/  MUFU.EX2 R110, R110 ;  /* 0x0000006e006e7308 */ /* 0x000fe20000000800 */
[C---:B------:R-:W-:Y:S01]  /*a790*/  HMMA.16816.F32 R8, R68.reuse, R74, R8 ;  /* 0x0000004a4408723c */ /* 0x040fe20000001808 */
[----:B------:R-:W3:Y:S08]  /*a7a0*/  LDSM.16.MT88.4 R72, [R128+0x8800] ;  /* 0x008800008048783b */ /* 0x000ef00000004200 */
[----:B------:R-:W4:Y:S01]  /*a7b0*/  MUFU.EX2 R111, R111 ;  /* 0x0000006f006f7308 */ /* 0x000f220000000800 */
[C---:B------:R-:W-:Y:S08]  /*a7c0*/  HMMA.16816.F32 R12, R68.reuse, R80, R12 ;  /* 0x00000050440c723c */ /* 0x040ff0000000180c */
[C---:B------:R-:W-:Y:S01]  /*a7d0*/  HMMA.16816.F32 R16, R68.reuse, R82, R16 ;  /* 0x000000524410723c */ /* 0x040fe20000001810 */
[----:B------:R-:W5:Y:S07]  /*a7e0*/  LDSM.16.MT88.4 R80, [R134+0xa800] ;  /* 0x00a800008650783b */ /* 0x000f6e0000004200 */
        /* <DEDUP_REMOVED lines=16> */
[----:B------:R-:W-:Y:S01]  /*a8f0*/  HMMA.16816.F32 R64, R68, R82, R64 ;  /* 0x000000524440723c */ /* 0x000fe20000001840 */
[----:B------:R-:W5:Y:S02]  /*a900*/  LDSM.16.MT88.4 R80, [R129+0x9000] ;  /* 0x009000008150783b */ /* 0x000f640000004200 */
[----:B-1----:R-:W-:Y:S02]  /*a910*/  F2FP.F16.F32.PACK_AB R68, R109, R108 ;  /* 0x0000006c6d44723e */ /* 0x002fe400000000ff */
[----:B----4-:R-:W-:Y:S02]  /*a920*/  F2FP.F16.F32.PACK_AB R70, R111, R110 ;  /* 0x0000006e6f46723e */ /* 0x010fe400000000ff */
[----:B------:R-:W-:Y:S02]  /*a930*/  F2FP.F16.F32.PACK_AB R69, R177, R174 ;  /* 0x000000aeb145723e */ /* 0x000fe400000000ff */
[----:B------:R-:W-:Y:S07]  /*a940*/  F2FP.F16.F32.PACK_AB R71, R175, R176 ;  /* 0x000000b0af47723e */ /* 0x000fee00000000ff */
[C---:B--2---:R-:W-:Y:S08]  /*a950*/  HMMA.16816.F32 R4, R68.reuse, R76, R4 ;  /* 0x0000004c4404723c */ /* 0x044ff00000001804 */
        /* <DEDUP_REMOVED lines=16> */
[----:B------:R-:W-:Y:S03]  /*aa60*/  FFMA.FTZ R124, R120, R103, -R124 ;  /* 0x00000067787c7223 */ /* 0x000fe6000001087c */
[----:B------:R-:W-:Y:S01]  /*aa70*/  MUFU.EX2 R120, R80 ;  /* 0x0000005000787308 */ /* 0x000fe20000000800 */
[C---:B------:R-:W-:Y:S09]  /*aa80*/  HMMA.16816.F32 R48, R68.reuse, R82, R48 ;  /* 0x000000524430723c */ /* 0x040ff20000001830 */
[----:B------:R-:W3:Y:S01]  /*aa90*/  MUFU.EX2 R121, R124 ;  /* 0x0000007c00797308 */ /* 0x000ee20000000800 */
[C---:B-1----:R-:W-:Y:S08]  /*aaa0*/  HMMA.16816.F32 R52, R68.reuse, R76, R52 ;  /* 0x0000004c4434723c */ /* 0x042ff00000001834 */
[C---:B------:R-:W-:Y:S01]  /*aab0*/  HMMA.16816.F32 R56, R68.reuse, R78, R56 ;  /* 0x0000004e4438723c */ /* 0x040fe20000001838 */
[----:B------:R-:W1:Y:S02]  /*aac0*/  LDSM.16.MT88.4 R76, [R129+0x9800] ;  /* 0x00980000814c783b */ /* 0x000e640000004200 */
[----:B---3--:R-:W-:Y:S05]  /*aad0*/  F2FP.F16.F32.PACK_AB R106, R121, R120 ;  /* 0x00000078796a723e */ /* 0x008fea00000000ff */
        /* <DEDUP_REMOVED lines=48> */
[----:B------:R-:W-:Y:S08]  /*ade0*/  @P0 BRA `(.L_x_12969) ;  /* 0xffffffd000180947 */ /* 0x000ff0000383ffff */
.L_x_12962:
        /* <DEDUP_REMOVED lines=10> */
.L_x_12984:
        /* <DEDUP_REMOVED lines=9> */
[----:B------:R-:W-:-:S02]  /*af20*/  LOP3.LUT R11, R11, 0x1c0, RZ, 0xc0, !PT ;  /* 0x000001c00b0b7812 */ /* 0x000fc400078ec0ff */
[----:B------:R-:W-:Y:S02]  /*af30*/  FSETP.NE.FTZ.AND P0, PT, R8, RZ, PT ;  /* 0x000000ff0800720b */ /* 0x000fe40003f15000 */
        /* <DEDUP_REMOVED lines=29> */
[----:B------:R-:W-:Y:S01]  /*b110*/  FMUL.FTZ R87, R10, R87 ;  /* 0x000000570a577220 */ /* 0x000fe20000410000 */
[----:B------:R-:W-:-:S02]  /*b120*/  VIADD R17, R11, 0x40 ;  /* 0x000000400b117836 */ /* 0x000fc40000000000 */
        /* <DEDUP_REMOVED lines=122> */
[----:B------:R-:W2:Y:S04]  /*b8d0*/  LD.E.64 R14, desc[UR4][R2.64+0x90] ;  /* 0x00009004020e7980 */ /* 0x000ea8000c101b00 */
[----:B------:R1:W5:Y:S04]  /*b8e0*/  LD.E.64 R42, desc[UR4][R2.64+0xa0] ;  /* 0x0000a004022a7980 */ /* 0x000368000c101b00 */
[----:B---3--:R-:W3:Y:S04]  /*b8f0*/  @!P3 LD.E.64 R48, desc[UR4][R2.64+0x80] ;  /* 0x000080040230b980 */ /* 0x008ee8000c101b00 */
[----:B------:R1:W5:Y:S01]  /*b900*/  LD.E.64 R44, desc[UR4][R2.64+0x70] ;  /* 0x00007004022c7980 */ /* 0x000362000c101b00 */
[----:B----4-:R-:W4:Y:S01]  /*b910*/  S2R R5, SR_TID.X ;  /* 0x0000000000057919 */ /* 0x010f220000002100 */
[----:B------:R-:W-:-:S13]  /*b920*/  ISETP.NE.AND P6, PT, R4, RZ, PT ;  /* 0x000000ff0400720c */ /* 0x000fda0003fc5270 */
[----:B------:R-:W3:Y:S04]  /*b930*/  @!P6 LD.E R10, desc[UR4][R2.64+0x60] ;  /* 0x00006004020ae980 */ /* 0x000ee8000c101900 */
[----:B------:R-:W3:Y:S01]  /*b940*/  @!P6 LD.E R41, desc[UR4][R2.64+0xb4] ;  /* 0x0000b4040229e980 */ /* 0x000ee2000c101900 */
[----:B------:R1:W1:Y:S01]  /*b950*/  @P1 MUFU.LG2 R13, R9 ;  /* 0x00000009000d1308 */ /* 0x0002620000000c00 */
[----:B----4-:R-:W-:Y:S01]  /*b960*/  SHF.L.U32 R7, R5, 0x3, RZ ;  /* 0x0000000305077819 */ /* 0x010fe200000006ff */
[----:B--2---:R-:W-:Y:S01]  /*b970*/  @P3 IMAD.WIDE.U32 R16, R46, R154, RZ ;  /* 0x0000009a2e103225 */ /* 0x004fe200078e00ff */
[----:B------:R-:W-:Y:S02]  /*b980*/  MOV R19, RZ ;  /* 0x000000ff00137202 */ /* 0x000fe40000000f00 */
[----:B------:R-:W-:Y:S01]  /*b990*/  LOP3.LUT R18, R7, 0x38, RZ, 0xc0, !PT ;  /* 0x0000003807127812 */ /* 0x000fe200078ec0ff */
[----:B---3--:R-:W-:-:S02]  /*b9a0*/  @!P3 IMAD R6, R49, R151, RZ ;  /* 0x000000973106b224 */ /* 0x008fc400078e02ff */
[----:B------:R-:W2:Y:S01]  /*b9b0*/  @P0 MUFU.LG2 R8, R8 ;  /* 0x0000000800080308 */ /* 0x000ea20000000c00 */
[----:B------:R-:W-:Y:S01]  /*b9c0*/  @!P3 IMAD.WIDE.U32 R48, R48, R151, RZ ;  /* 0x000000973030b225 */ /* 0x000fe200078e00ff */
[----:B------:R-:W-:-:S03]  /*b9d0*/  @P3 MOV R48, R16 ;  /* 0x0000001000303202 */ /* 0x000fc60000000f00 */
[----:B------:R-:W-:Y:S02]  /*b9e0*/  @P3 IMAD R11, R47, R154, RZ ;  /* 0x0000009a2f0b3224 */ /* 0x000fe400078e02ff */
[----:B------:R-:W-:-:S04]  /*b9f0*/  IMAD.WIDE.U32 R18, R152, R46, R18 ;  /* 0x0000002e98127225 */ /* 0x000fc800078e0012 */
[----:B-1----:R-:W-:Y:S02]  /*ba00*/  IMAD R9, R15, R150, RZ ;  /* 0x000000960f097224 */ /* 0x002fe400078e02ff */
[----:B------:R-:W-:Y:S02]  /*ba10*/  IMAD R7, R47, R152, RZ ;  /* 0x000000982f077224 */ /* 0x000fe400078e02ff */
[----:B------:R-:W-:Y:S01]  /*ba20*/  IMAD.WIDE.U32 R14, R14, R150, RZ ;  /* 0x000000960e0e7225 */ /* 0x000fe200078e00ff */
[----:B------:R-:W-:Y:S02]  /*ba30*/  @!P3 IADD3 R6, PT, PT, R49, R6, RZ ;  /* 0x000000063106b210 */ /* 0x000fe40007ffe0ff */
[----:B------:R-:W-:Y:S02]  /*ba40*/  @P3 IADD3 R6, PT, PT, R17, R11, RZ ;  /* 0x0000000b11063210 */ /* 0x000fe40007ffe0ff */
[----:B------:R-:W-:Y:S02]  /*ba50*/  IADD3 R7, PT, PT, R19, R7, RZ ;  /* 0x0000000713077210 */ /* 0x000fe40007ffe0ff */
[----:B------:R-:W-:-:S02]  /*ba60*/  IADD3 R9, PT, PT, R15, R9, RZ ;  /* 0x000000090f097210 */ /* 0x000fc40007ffe0ff */
[----:B------:R-:W-:Y:S01]  /*ba70*/  IADD3 R48, P5, P4, R14, R18, R48 ;  /* 0x000000120e307210 */ /* 0x000fe20007cbe030 */
[----:B------:R-:W-:Y:S01]  /*ba80*/  @P1 FMUL.FTZ R13, R13, 0.69314718246459960938 ;  /* 0x3f3172180d0d1820 */ /* 0x000fe20000410000 */
[----:B------:R-:W-:Y:S02]  /*ba90*/  SHF.R.U32.HI R5, RZ, 0x3, R5 ;  /* 0x00000003ff057819 */ /* 0x000fe40000011605 */
[----:B------:R-:W-:Y:S01]  /*baa0*/  IADD3.X R49, PT, PT, R9, R7, R6, P5, P4 ;  /* 0x0000000709317210 */ /* 0x000fe20002fe8406 */
[----:B------:R-:W-:Y:S01]  /*bab0*/  IMAD.MOV.U32 R4, RZ, RZ, 0x7f800000 ;  /* 0x7f800000ff047424 */ /* 0x000fe200078e00ff */
[----:B------:R-:W-:Y:S01]  /*bac0*/  SHF.R.U32.HI R7, RZ, 0x1, R149 ;  /* 0x00000001ff077819 */ /* 0x000fe20000011695 */
[----:B-----5:R-:W-:Y:S01]  /*bad0*/  @P1 FFMA.FTZ R4, R0, R101, R13 ;  /* 0x0000006500041223 */ /* 0x020fe2000001000d */
[----:B------:R-:W-:Y:S01]  /*bae0*/  VIADD R13, R5, 0x10 ;  /* 0x00000010050d7836 */ /* 0x000fe20000000000 */
[----:B------:R-:W-:Y:S01]  /*baf0*/  LOP3.LUT P5, RZ, R149, 0x3, RZ, 0xc0, !PT ;  /* 0x0000000395ff7812 */ /* 0x000fe200078ac0ff */
[----:B--2---:R-:W-:Y:S01]  /*bb00*/  @P0 FMUL.FTZ R9, R8, 0.69314718246459960938 ;  /* 0x3f31721808090820 */ /* 0x004fe20000410000 */
[----:B------:R-:W-:-:S02]  /*bb10*/  IADD3 R11, PT, PT, R5, 0x20, RZ ;  /* 0x00000020050b7810 */ /* 0x000fc40007ffe0ff */
[----:B------:R-:W-:Y:S02]  /*bb20*/  IADD3 R15, PT, PT, R5, 0x30, RZ ;  /* 0x00000030050f7810 */ /* 0x000fe40007ffe0ff */
[----:B------:R-:W-:Y:S02]  /*bb30*/  SHF.R.U32.HI R149, RZ, 0x2, R149 ;  /* 0x00000002ff957819 */ /* 0x000fe40000011695 */
[----:B------:R-:W-:Y:S02]  /*bb40*/  LOP3.LUT R12, R7, 0x30, RZ, 0xc0, !PT ;  /* 0x00000030070c7812 */ /* 0x000fe400078ec0ff */
[----:B------:R-:W-:Y:S01]  /*bb50*/  MOV R6, 0x7f800000 ;  /* 0x7f80000000067802 */ /* 0x000fe20000000f00 */
[----:B------:R-:W-:Y:S01]  /*bb60*/  @P0 FFMA.FTZ R6, R0, R100, R9 ;  /* 0x0000006400060223 */ /* 0x000fe20000010009 */
[-C--:B------:R-:W-:Y:S02]  /*bb70*/  ISETP.GE.AND P2, PT, R13, R142.reuse, PT ;  /* 0x0000008e0d00720c */ /* 0x080fe40003f46270 */
[----:B------:R-:W-:-:S02]  /*bb80*/  ISETP.GE.AND P1, PT, R11, R142, PT ;  /* 0x0000008e0b00720c */ /* 0x000fc40003f26270 */
[----:B------:R-:W-:Y:S02]  /*bb90*/  ISETP.GE.AND P4, PT, R15, R142, PT ;  /* 0x0000008e0f00720c */ /* 0x000fe40003f86270 */
[----:B------:R-:W-:Y:S01]  /*bba0*/  LOP3.LUT R7, R12, 0x7, R149, 0xf8, !PT ;  /* 0x000000070c077812 */ /* 0x000fe200078ef895 */
[----:B------:R-:W-:-:S04]  /*bbb0*/  @!P6 IMAD R10, R151, R10, R150 ;  /* 0x0000000a970ae224 */ /* 0x000fc800078e0296 */
[----:B------:R-:W-:Y:S01]  /*bbc0*/  @!P6 IMAD R41, R10, R41, RZ ;  /* 0x000000290a29e224 */ /* 0x000fe200078e02ff */
[----:B------:R-:W-:Y:S06]  /*bbd0*/  @!P6 BRA `(.L_x_12971) ;  /* 0x000000000014e947 */ /* 0x000fec0003800000 */
[----:B------:R-:W2:Y:S04]  /*bbe0*/  @!P3 LD.E R0, desc[UR4][R2.64+0xb4] ;  /* 0x0000b4040200b980 */ /* 0x000ea8000c101900 */
[----:B------:R-:W3:Y:S01]  /*bbf0*/  LD.E R9, desc[UR4][R2.64+0xd4] ;  /* 0x0000d40402097980 */ /* 0x000ee2000c101900 */
[----:B--2---:R-:W-:Y:S02]  /*bc00*/  @!P3 IMAD R154, R151, R0, RZ ;  /* 0x00000000979ab224 */ /* 0x004fe400078e02ff */
[----:B---3--:R-:W-:-:S05]  /*bc10*/  IMAD R9, R9, R150, RZ ;  /* 0x0000009609097224 */ /* 0x008fca00078e02ff */
[----:B------:R-:W-:-:S07]  /*bc20*/  IADD3 R41, PT, PT, R9, R154, RZ ;  /* 0x0000009a09297210 */ /* 0x000fce0007ffe0ff */
.L_x_12971:
        /* <DEDUP_REMOVED lines=23> */
.L_x_12973:
[----:B------:R-:W-:Y:S05]  /*bda0*/  BSYNC.RECONVERGENT B0 ;  /* 0x0000000000007941 */ /* 0x000fea0003800200 */
.L_x_12972:
        /* <DEDUP_REMOVED lines=9> */
.L_x_12975:
[----:B------:R-:W-:Y:S05]  /*be40*/  BSYNC.RECONVERGENT B0 ;  /* 0x0000000000007941 */ /* 0x000fea0003800200 */
.L_x_12974:
        /* <DEDUP_REMOVED lines=14> */
.L_x_12977:
[----:B------:R-:W-:Y:S05]  /*bf30*/  BSYNC.RECONVERGENT B0 ;  /* 0x0000000000007941 */ /* 0x000fea0003800200 */
.L_x_12976:
        /* <DEDUP_REMOVED lines=14> */
.L_x_12979:
[----:B------:R-:W-:Y:S05]  /*c020*/  BSYNC.RECONVERGENT B0 ;  /* 0x0000000000007941 */ /* 0x000fea0003800200 */
.L_x_12978:
[----:B------:R-:W-:-:S04]  /*c030*/  MOV R149, 0x0 ;  /* 0x0000000000957802 */ /* 0x000fc80000000f00 */
[----:B-1234-:R-:W-:Y:S05]  /*c040*/  @P4 RET.REL.NODEC R148 `(_ZN5flash24flash_fwd_splitkv_kernelI23Flash_fwd_kernel_traitsILi128ELi64ELi64ELi4ELb0ELb0EN7cutlass6half_tE19Flash_kernel_traitsILi128ELi64ELi64ELi4ES3_EELb0ELb1ELb0ELb0ELb1ELb0ELb0ELb0EEEvNS_16Flash_fwd_paramsE) ;  /* 0xffffff3c94ec4950 */ /* 0x01efea0003c3ffff */
        /* <DEDUP_REMOVED lines=13> */
[----:B-1----:R-:W-:Y:S05]  /*c120*/  RET.REL.NODEC R148 `(_ZN5flash24flash_fwd_splitkv_kernelI23Flash_fwd_kernel_traitsILi128ELi64ELi64ELi4ELb0ELb0EN7cutlass6half_tE19Flash_kernel_traitsILi128ELi64ELi64ELi4ES3_EELb0ELb1ELb0ELb0ELb1ELb0ELb0ELb0EEEvNS_16Flash_fwd_paramsE) ;  /* 0xffffff3c94b47950 */ /* 0x002fea0003c3ffff */
.L_x_12970:
[----:B------:R-:W-:Y:S01]  /*c130*/  MOV R5, 0x2 ;  /* 0x0000000200057802 */ /* 0x000fe20000000f00 */
[----:B------:R-:W-:Y:S01]  /*c140*/  IMAD.MOV.U32 R4, RZ, RZ, 0x1f ;  /* 0x0000001fff047424 */ /* 0x000fe200078e00ff */
[----:B------:R-:W-:-:S07]  /*c150*/  MOV R6, 0xffffffff ;  /* 0xffffffff00067802 */ /* 0x000fce0000000f00 */
[----:B-1---5:R-:W-:Y:S05]  /*c160*/  WARPSYNC.COLLECTIVE R6, `(.L_x_12980) ;  /* 0x0000000006087348 */ /* 0x022fea0003c00000 */
[----:B------:R2:W3:Y:S02]  /*c170*/  SHFL.BFLY P0, R10, R167, R5, R4 ;  /* 0x0c000005a70a7389 */ /* 0x0004e40000000004 */
[----:B-123-5:R-:W-:Y:S05]  /*c180*/  ENDCOLLECTIVE ;  /* 0x000000000000791b */ /* 0x02efea0003800000 */
.L_x_12980:
[----:B------:R-:W-:Y:S02]  /*c190*/  IMAD.MOV.U32 R8, RZ, RZ, R10 ;  /* 0x000000ffff087224 */ /* 0x000fe400078e000a */
[----:B------:R-:W-:Y:S02]  /*c1a0*/  IMAD.MOV.U32 R5, RZ, RZ, 0x1 ;  /* 0x00000001ff057424 */ /* 0x000fe400078e00ff */
[----:B------:R-:W-:-:S05]  /*c1b0*/  FADD.FTZ R8, R8, R167 ;  /* 0x000000a708087221 */ /* 0x000fca0000010000 */
[----:B------:R-:W-:-:S07]  /*c1c0*/  MOV R167, R8 ;  /* 0x0000000800a77202 */ /* 0x000fce0000000f00 */
[----:B------:R-:W-:Y:S05]  /*c1d0*/  WARPSYNC.COLLECTIVE R6, `(.L_x_12981) ;  /* 0x0000000006087348 */ /* 0x000fea0003c00000 */
[----:B------:R1:W2:Y:S02]  /*c1e0*/  SHFL.BFLY P0, R10, R167, R5, R4 ;  /* 0x0c000005a70a7389 */ /* 0x0002a40000000004 */
[----:B-12---:R-:W-:Y:S05]  /*c1f0*/  ENDCOLLECTIVE ;  /* 0x000000000000791b */ /* 0x006fea0003800000 */
.L_x_12981:
[----:B------:R-:W-:Y:S01]  /*c200*/  MOV R167, R166 ;  /* 0x000000a600a77202 */ /* 0x000fe20000000f00 */
[----:B------:R-:W-:Y:S01]  /*c210*/  IMAD.MOV.U32 R5, RZ, RZ, 0x2 ;  /* 0x00000002ff057424 */ /* 0x000fe200078e00ff */
[----:B------:R-:W-:-:S07]  /*c220*/  MOV R9, R10 ;  /* 0x0000000a00097202 */ /* 0x000fce0000000f00 */
[----:B------:R-:W-:Y:S05]  /*c230*/  WARPSYNC.COLLECTIVE R6, `(.L_x_12982) ;  /* 0x0000000006087348 */ /* 0x000fea0003c00000 */
[----:B------:R1:W2:Y:S02]  /*c240*/  SHFL.BFLY P0, R10, R167, R5, R4 ;  /* 0x0c000005a70a7389 */ /* 0x0002a40000000004 */
[----:B-12---:R-:W-:Y:S05]  /*c250*/  ENDCOLLECTIVE ;  /* 0x000000000000791b */ /* 0x006fea0003800000 */
.L_x_12982:
[----:B------:R-:W-:Y:S01]  /*c260*/  FADD.FTZ R9, R8, R9 ;  /* 0x0000000908097221 */ /* 0x000fe20000010000 */
[----:B------:R-:W-:Y:S01]  /*c270*/  FADD.FTZ R7, R10, R166 ;  /* 0x000000a60a077221 */ /* 0x000fe20000010000 */
[----:B------:R-:W-:-:S04]  /*c280*/  MOV R5, 0x1 ;  /* 0x0000000100057802 */ /* 0x000fc80000000f00 */
[----:B------:R-:W-:-:S07]  /*c290*/  MOV R167, R7 ;  /* 0x0000000700a77202 */ /* 0x000fce0000000f00 */
[----:B------:R-:W-:Y:S05]  /*c2a0*/  WARPSYNC.COLLECTIVE R6, `(.L_x_12983) ;  /* 0x0000000006087348 */ /* 0x000fea0003c00000 */
[----:B------:R1:W2:Y:S02]  /*c2b0*/  SHFL.BFLY P0, R10, R167, R5, R4 ;  /* 0x0c000005a70a7389 */ /* 0x0002a40000000004 */
[----:B-12---:R-:W-:Y:S05]  /*c2c0*/  ENDCOLLECTIVE ;  /* 0x000000000000791b */ /* 0x006fea0003800000 */
.L_x_12983:
[----:B------:R-:W-:Y:S05]  /*c2d0*/  BRA `(.L_x_12984) ;  /* 0xffffffe800ec7947 */ /* 0x000fea000383ffff */
.L_x_12985:
        /* <DEDUP_REMOVED lines=10> */
.L_x_14996:


//--------------------- .text._ZN5flash24flash_fwd_splitkv_kernelI23Flash_fwd_kernel_traitsILi128ELi64ELi64ELi4ELb0ELb0EN7cutlass6half_tE19Flash_kernel_traitsILi128ELi64ELi64ELi4ES3_EELb0ELb1ELb0ELb0ELb1ELb1ELb0ELb0EEEvNS_16Flash_fwd_paramsE --------------------------
	.section	.text._ZN5flash24flash_fwd_splitkv_kernelI23Flash_fwd_kernel_traitsILi128ELi64ELi64ELi4ELb0ELb0EN7cutlass6half_tE19Flash_kernel_traitsILi128ELi64ELi64ELi4ES3_EELb0ELb1ELb0ELb0ELb1ELb1ELb0ELb0EEEvNS_16Flash_fwd_paramsE,"ax",@progbits
	.align	128
        .global         _ZN5flash24flash_fwd_splitkv_kernelI23Flash_fwd_kernel_traitsILi128ELi64ELi64ELi4ELb0ELb0EN7cutlass6half_tE19Flash_kernel_traitsILi128ELi64ELi64ELi4ES3_EELb0ELb1ELb0ELb0ELb1ELb1ELb0ELb0EEEvNS_16Flash_fwd_paramsE
        .type           _ZN5flash24flash_fwd_splitkv_kernelI23Flash_fwd_kernel_traitsILi128ELi64ELi64ELi4ELb0ELb0EN7cutlass6half_tE19Flash_kernel_traitsILi128ELi64ELi64ELi4ES3_EELb0ELb1ELb0ELb0ELb1ELb1ELb0ELb0EEEvNS_16Flash_fwd_paramsE,@function
        .size           _ZN5flash24flash_fwd_splitkv_kernelI23Flash_fwd_kernel_traitsILi128ELi64ELi64ELi4ELb0ELb0EN7cutlass6half_tE19Flash_kernel_traitsILi128ELi64ELi64ELi4ES3_EELb0ELb1ELb0ELb0ELb1ELb1ELb0ELb0EEEvNS_16Flash_fwd_paramsE,(.L_x_14997 - _ZN5flash24flash_fwd_splitkv_kernelI23Flash_fwd_kernel_traitsILi128ELi64ELi64ELi4ELb0ELb0EN7cutlass6half_tE19Flash_kernel_traitsILi128ELi64ELi64ELi4ES3_EELb0ELb1ELb0ELb0ELb1ELb1ELb0ELb0EEEvNS_16Flash_fwd_paramsE)
        .other          _ZN5flash24flash_fwd_splitkv_kernelI23Flash_fwd_kernel_traitsILi128ELi64ELi64ELi4ELb0ELb0EN7cutlass6half_tE19Flash_kernel_traitsILi128ELi64ELi64ELi4ES3_EELb0ELb1ELb0ELb0ELb1ELb1ELb0ELb0EEEvNS_16Flash_fwd_paramsE,@"STO_CUDA_ENTRY STV_DEFAULT"
_ZN5flash24flash_fwd_splitkv_kernelI23Flash_fwd_kernel_traitsILi128ELi64ELi64ELi4ELb0ELb0EN7cutlass6half_tE19Flash_kernel_traitsILi128ELi64ELi64ELi4ES3_EELb0ELb1ELb0ELb0ELb1ELb1ELb0ELb0EEEvNS_16Flash_fwd_paramsE:
.text._ZN5flash24flash_fwd_splitkv_kernelI23Flash_fwd_kernel_traitsILi128ELi64ELi64ELi4ELb0ELb0EN7cutlass6half_tE19Flash_kernel_traitsILi128ELi64ELi64ELi4ES3_EELb0ELb1ELb0ELb0ELb1ELb1ELb0ELb0EEEvNS_16Flash_fwd_paramsE:
[----:B------:R-:W-:Y:S01]  /*0000*/  LDC R1, c[0x0][0x37c] ;  /* 0x0000df00ff017b82 */ /* 0x000fe20000000800 */
[----:B------:R-:W1:Y:S07]  /*0010*/  S2R R31, SR_CTAID.X ;  /* 0x00000000001f7919 */ /* 0x000e6e0000002500 */
[----:B------:R-:W2:Y:S01]  /*0020*/  LDC.64 R2, c[0x0][0x348] ;  /* 0x0000d200ff027b82 */ /* 0x000ea20000000a00 */
[----:B------:R-:W-:Y:S01]  /*0030*/  BSSY.RECONVERGENT B3, `(.L_x_12986) ;  /* 0x0000005000037945 */ /* 0x000fe20003800200 */
[----:B------:R-:W-:Y:S01]  /*0040*/  MOV R148, 0x80 ;  /* 0x0000008000947802 */ /* 0x000fe20000000f00 */
[----:B------:R-:W3:Y:S01]  /*0050*/  S2R R151, SR_CTAID.Y ;  /* 0x0000000000977919 */ /* 0x000ee20000002600 */
[----:B------:R-:W4:Y:S05]  /*0060*/  S2R R150, SR_CTAID.Z ;  /* 0x0000000000967919 */ /* 0x000f2a0000002700 */
[----:B-1234-:R-:W-:Y:S05]  /*0070*/  CALL.REL.NOINC `($_ZN5flash24flash_fwd_splitkv_kernelI23Flash_fwd_kernel_traitsILi128ELi64ELi64ELi4ELb0ELb0EN7cutlass6half_tE19Flash_kernel_traitsILi128ELi64ELi64ELi4ES3_EELb0ELb1ELb0ELb0ELb1ELb1ELb0ELb0EEEvNS_16Flash_fwd_paramsE$_ZN5flash30compute_attn_1rowblock_splitkvI23Flash_fwd_kernel_traitsILi128ELi64ELi64ELi4ELb0ELb0EN7cutlass6half_tE19Flash_kernel_traitsILi128ELi64ELi64ELi4ES3_EELb0ELb1ELb0ELb0ELb1ELb1ELb0ELb0ENS_16Flash_fwd_paramsEEEvRKT8_iiiii) ;  /* 0x0000000000087944 */ /* 0x01efea0003c00000 */
[----:B------:R-:W-:Y:S05]  /*0080*/  BSYNC.RECONVERGENT B3 ;  /* 0x0000000000037941 */ /* 0x000fea0003800200 */
.L_x_12986:
[----:B------:R-:W-:Y:S05]  /*0090*/  EXIT ;  /* 0x000000000000794d */ /* 0x000fea0003800000 */
        .type           $_ZN5flash24flash_fwd_splitkv_kernelI23Flash_fwd_kernel_traitsILi128ELi64ELi64ELi4ELb0ELb0EN7cutlass6half_tE19Flash_kernel_traitsILi128ELi64ELi64ELi4ES3_EELb0ELb1ELb0ELb0ELb1ELb1ELb0ELb0EEEvNS_16Flash_fwd_paramsE$_ZN5flash30compute_attn_1rowblock_splitkvI23Flash_fwd_kernel_traitsILi128ELi64ELi64ELi4ELb0ELb0EN7cutlass6half_tE19Flash_kernel_traitsILi128ELi64ELi64ELi4ES3_EELb0ELb1ELb0ELb0ELb1ELb1ELb0ELb0ENS_16Flash_fwd_paramsEEEvRKT8_iiiii,@function
        .size           $_ZN5flash24flash_fwd_splitkv_kernelI23Flash_fwd_kernel_traitsILi128ELi64ELi64ELi4ELb0ELb0EN7cutlass6half_tE19Flash_kernel_traitsILi128ELi64ELi64ELi4ES3_EELb0ELb1ELb0ELb0ELb1ELb1ELb0ELb0EEEvNS_16Flash_fwd_paramsE$_ZN5flash30compute_attn_1rowblock_splitkvI23Flash_fwd_kernel_traitsILi128ELi64ELi64ELi4ELb0ELb0EN7cutlass6half_tE19Flash_kernel_traitsILi128ELi64ELi64ELi4ES3_EELb0ELb1ELb0ELb0ELb1ELb1ELb0ELb0ENS_16Flash_fwd_paramsEEEvRKT8_iiiii,(.L_x_14997 - $_ZN5flash24flash_fwd_splitkv_kernelI23Flash_fwd_kernel_traitsILi128ELi64ELi64ELi4ELb0ELb0EN7cutlass6half_tE19Flash_kernel_traitsILi128ELi64ELi64ELi4ES3_EELb0ELb1ELb0ELb0ELb1ELb1ELb0ELb0EEEvNS_16Flash_fwd_paramsE$_ZN5flash30compute_attn_1rowblock_splitkvI23Flash_fwd_kernel_traitsILi128ELi64ELi64ELi4ELb0ELb0EN7cutlass6half_tE19Flash_kernel_traitsILi128ELi64ELi64ELi4ES3_EELb0ELb1ELb0ELb0ELb1ELb1ELb0ELb0ENS_16Flash_fwd_paramsEEEvRKT8_iiiii)
$_ZN5flash24flash_fwd_splitkv_kernelI23Flash_fwd_kernel_traitsILi128ELi64ELi64ELi4ELb0ELb0EN7cutlass6half_tE19Flash_kernel_traitsILi128ELi64ELi64ELi4ES3_EELb0ELb1ELb0ELb0ELb1ELb1ELb0ELb0EEEvNS_16Flash_fwd_paramsE$_ZN5flash30compute_attn_1rowblock_splitkvI23Flash_fwd_kernel_traitsILi128ELi64ELi64ELi4ELb0ELb0EN7cutlass6half_tE19Flash_kernel_traitsILi128ELi64ELi64ELi4ES3_EELb0ELb1ELb0ELb0ELb1ELb1ELb0ELb0ENS_16Flash_fwd_paramsEEEvRKT8_iiiii:
        /* <DEDUP_REMOVED lines=39> */
.L_x_12988:
[----:B------:R-:W-:Y:S05]  /*0310*/  BSYNC.RECONVERGENT B0 ;  /* 0x0000000000007941 */ /* 0x000fea0003800200 */
.L_x_12987:
[----:B------:R-:W-:Y:S04]  /*0320*/  BSSY.RECONVERGENT B0, `(.L_x_12989) ;  /* 0x0000007000007945 */ /* 0x000fe80003800200 */
[----:B------:R-:W-:Y:S05]  /*0330*/  @!P3 BRA `(.L_x_12990) ;  /* 0x000000000014b947 */ /* 0x000fea0003800000 */
[----:B------:R-:W4:Y:S02]  /*0340*/  LD.E.U8 R6, desc[UR4][R2.64+0x1b2] ;  /* 0x0001b20402067980 */ /* 0x000f24000c101100 */
[----:B----4-:R-:W-:-:S13]  /*0350*/  ISETP.NE.AND P1, PT, R6, RZ, PT ;  /* 0x000000ff0600720c */ /* 0x010fda0003f25270 */
[----:B------:R-:W4:Y:S02]  /*0360*/  @P1 LD.E R6, desc[UR4][R10.64+0x4] ;  /* 0x000004040a061980 */ /* 0x000f24000c101900 */
[----:B----45:R-:W-:-:S06]  /*0370*/  @P1 IADD3 R33, PT, PT, R6, -R13, RZ ;  /* 0x8000000d06211210 */ /* 0x030fcc0007ffe0ff */
[----:B------:R4:W5:Y:S02]  /*0380*/  @!P1 LD.E R33, desc[UR4][R10.64] ;  /* 0x000000040a219980 */ /* 0x000964000c101900 */
.L_x_12990:
[----:B------:R-:W-:Y:S05]  /*0390*/  BSYNC.RECONVERGENT B0 ;  /* 0x0000000000007941 */ /* 0x000fea0003800200 */
.L_x_12989:
        /* <DEDUP_REMOVED lines=8> */
.L_x_12992:
[----:B------:R-:W5:Y:S01]  /*0420*/  LD.E.64 R6, desc[UR4][R2.64+0x108] ;  /* 0x0001080402067980 */ /* 0x000f62000c101b00 */
[----:B------:R-:W-:Y:S01]  /*0430*/  BSSY.RECONVERGENT B0, `(.L_x_12994) ;  /* 0x0000006000007945 */ /* 0x000fe20003800200 */
[----:B------:R-:W-:Y:S01]  /*0440*/  IMAD.MOV.U32 R5, RZ, RZ, RZ ;  /* 0x000000ffff057224 */ /* 0x000fe200078e00ff */
[----:B-----5:R-:W-:-:S04]  /*0450*/  ISETP.NE.U32.AND P0, PT, R6, RZ, PT ;  /* 0x000000ff0600720c */ /* 0x020fc80003f05070 */
[----:B------:R-:W-:-:S13]  /*0460*/  ISETP.NE.AND.EX P0, PT, R7, RZ, PT, P0 ;  /* 0x000000ff0700720c */ /* 0x000fda0003f05300 */
[----:B------:R-:W-:Y:S05]  /*0470*/  @!P0 BRA `(.L_x_12995) ;  /* 0x0000000000048947 */ /* 0x000fea0003800000 */
[----:B------:R1:W5:Y:S02]  /*0480*/  LD.E R5, desc[UR4][R2.64+0xbc] ;  /* 0x0000bc0402057980 */ /* 0x000364000c101900 */
.L_x_12995:
[----:B------:R-:W-:Y:S05]  /*0490*/  BSYNC.RECONVERGENT B0 ;  /* 0x0000000000007941 */ /* 0x000fea0003800200 */
.L_x_12994:
[----:B-----5:R-:W-:Y:S02]  /*04a0*/  IADD3 R33, PT, PT, R5, R33, -R12 ;  /* 0x0000002105217210 */ /* 0x020fe40007ffe80c */
.L_x_12993:
[----:B------:R-:W-:Y:S05]  /*04b0*/  BSYNC.RECONVERGENT B1 ;  /* 0x0000000000017941 */ /* 0x000fea0003800200 */
.L_x_12991:
[----:B------:R-:W-:Y:S01]  /*04c0*/  IMAD.SHL.U32 R152, R31, 0x40, RZ ;  /* 0x000000401f987824 */ /* 0x000fe200078e00ff */
[----:B------:R-:W-:Y:S01]  /*04d0*/  MOV R6, R148 ;  /* 0x0000009400067202 */ /* 0x000fe20000000f00 */
[----:B------:R-:W-:-:S03]  /*04e0*/  IMAD.MOV.U32 R7, RZ, RZ, 0x0 ;  /* 0x00000000ff077424 */ /* 0x000fc600078e00ff */
[----:B------:R-:W-:-:S13]  /*04f0*/  ISETP.GT.AND P0, PT, R89, R152, PT ;  /* 0x000000985900720c */ /* 0x000fda0003f04270 */
[----:B-1234-:R-:W-:Y:S05]  /*0500*/  @!P0 RET.REL.NODEC R6 `(_ZN5flash24flash_fwd_splitkv_kernelI23Flash_fwd_kernel_traitsILi128ELi64ELi64ELi4ELb0ELb0EN7cutlass6half_tE19Flash_kernel_traitsILi128ELi64ELi64ELi4ES3_EELb0ELb1ELb0ELb0ELb1ELb1ELb0ELb0EEEvNS_16Flash_fwd_paramsE) ;  /* 0xfffffff806bc8950 */ /* 0x01efea0003c3ffff */
        /* <DEDUP_REMOVED lines=79> */
.L_x_12998:
[----:B------:R-:W-:Y:S05]  /*0a00*/  BSYNC.RECONVERGENT B0 ;  /* 0x0000000000007941 */ /* 0x000fea0003800200 */
.L_x_12997:
        /* <DEDUP_REMOVED lines=18> */
.L_x_13000:
[----:B------:R-:W-:Y:S05]  /*0b30*/  BSYNC.RECONVERGENT B0 ;  /* 0x0000000000007941 */ /* 0x000fea0003800200 */
.L_x_12999:
        /* <DEDUP_REMOVED lines=14> */
.L_x_13002:
[----:B------:R-:W-:Y:S05]  /*0c20*/  BSYNC.RECONVERGENT B0 ;  /* 0x0000000000007941 */ /* 0x000fea0003800200 */
.L_x_13001:
        /* <DEDUP_REMOVED lines=14> */
.L_x_13004:
[----:B------:R-:W-:Y:S05]  /*0d10*/  BSYNC.RECONVERGENT B0 ;  /* 0x0000000000007941 */ /* 0x000fea0003800200 */
.L_x_13003:
[----:B------:R-:W-:Y:S01]  /*0d20*/  MOV R149, 0x0 ;  /* 0x0000000000957802 */ /* 0x000fe20000000f00 */
[----:B------:R-:W-:Y:S04]  /*0d30*/  @!P6 ST.E desc[UR4][R4.64], R11 ;  /* 0x0000000b0400e985 */ /* 0x000fe8000c101904 */
[----:B------:R-:W-:Y:S04]  /*0d40*/  @!P5 ST.E desc[UR4][R4.64+0x40], R9 ;  /* 0x000040090400d985 */ /* 0x000fe8000c101904 */
[----:B------:R1:W-:Y:S02]  /*0d50*/  @!P4 ST.E desc[UR4][R4.64+0x80], R7 ;  /* 0x000080070400c985 */ /* 0x0003e4000c101904 */
[----:B-123-5:R-:W-:Y:S05]  /*0d60*/  @P3 RET.REL.NODEC R148 `(_ZN5flash24flash_fwd_splitkv_kernelI23Flash_fwd_kernel_traitsILi128ELi64ELi64ELi4ELb0ELb0EN7cutlass6half_tE19Flash_kernel_traitsILi128ELi64ELi64ELi4ES3_EELb0ELb1ELb0ELb0ELb1ELb1ELb0ELb0EEEvNS_16Flash_fwd_paramsE) ;  /* 0xfffffff094a43950 */ /* 0x02efea0003c3ffff */
[----:B------:R-:W-:Y:S02]  /*0d70*/  MOV R3, 0x7f800000 ;  /* 0x7f80000000037802 */ /* 0x000fe40000000f00 */
[----:B------:R-:W-:-:S03]  /*0d80*/  MOV R149, 0x0 ;  /* 0x0000000000957802 */ /* 0x000fc60000000f00 */
[----:B------:R1:W-:Y:S02]  /*0d90*/  ST.E desc[UR4][R4.64+0xc0], R3 ;  /* 0x0000c00304007985 */ /* 0x0003e4000c101904 */
[----:B-1----:R-:W-:Y:S05]  /*0da0*/  RET.REL.NODEC R148 `(_ZN5flash24flash_fwd_splitkv_kernelI23Flash_fwd_kernel_traitsILi128ELi64ELi64ELi4ELb0ELb0EN7cutlass6half_tE19Flash_kernel_traitsILi128ELi64ELi64ELi4ES3_EELb0ELb1ELb0ELb0ELb1ELb1ELb0ELb0EEEvNS_16Flash_fwd_paramsE) ;  /* 0xfffffff094947950 */ /* 0x002fea0003c3ffff */
.L_x_12996:
        /* <DEDUP_REMOVED lines=101> */
.L_x_13006:
        /* <DEDUP_REMOVED lines=33> */
[----:B----4-:R-:W-:Y:S01]  /*1610*/  @!P3 IMAD R9, R19, R11, RZ ;  /* 0x0000000b1309b224 */ /* 0x010fe200078e02ff */
        /* <DEDUP_REMOVED lines=43> */
.L_x_13007:
[----:B------:R-:W-:Y:S05]  /*18d0*/  BSYNC.RECONVERGENT B0 ;  /* 0x0000000000007941 */ /* 0x000fea0003800200 */
.L_x_13005:
        /* <DEDUP_REMOVED lines=29> */
[-C--:B-----5:R-:W-:Y:S02]  /*1ab0*/  IMAD R11, R17, R104.reuse, RZ ;  /* 0x00000068110b7224 */ /* 0x0a0fe400078e02ff */
[----:B------:R-:W-:Y:S01]  /*1ac0*/  IMAD.MOV.U32 R9, RZ, RZ, R16 ;  /* 0x000000ffff097224 */ /* 0x000fe200078e0010 */
[----:B------:R-:W-:Y:S01]  /*1ad0*/  SHF.L.U32 R0, R149, 0x3, RZ ;  /* 0x0000000395007819 */ /* 0x000fe200000006ff */
[C---:B------:R-:W-:Y:S02]  /*1ae0*/  IMAD R11, R4.reuse, R105, R11 ;  /* 0x00000069040b7224 */ /* 0x040fe400078e020b */
[----:B------:R-:W-:Y:S01]  /*1af0*/  @!P2 IMAD.MOV R9, RZ, RZ, -R9 ;  /* 0x000000ffff09a224 */ /* 0x000fe200078e0a09 */
[----:B------:R-:W-:Y:S01]  /*1b00*/  @!P3 LOP3.LUT R9, RZ, R7, RZ, 0x33, !PT ;  /* 0x00000007ff09b212 */ /* 0x000fe200078e33ff */
[----:B------:R-:W-:Y:S01]  /*1b10*/  IMAD.WIDE.U32 R28, R4, R104, RZ ;  /* 0x00000068041c7225 */ /* 0x000fe200078e00ff */
[----:B------:R-:W-:-:S02]  /*1b20*/  LOP3.LUT R4, R0, 0x38, RZ, 0xc0, !PT ;  /* 0x0000003800047812 */ /* 0x000fc400078ec0ff */
        /* <DEDUP_REMOVED lines=14> */
[----:B------:R-:W-:Y:S01]  /*1c10*/  IMAD.X R11, R6, 0x1, R11, P2 ;  /* 0x00000001060b7824 */ /* 0x000fe200010e060b */
[----:B------:R-:W-:Y:S01]  /*1c20*/  IADD3 R5, PT, PT, R27, R5, RZ ;  /* 0x000000051b057210 */ /* 0x000fe20007ffe0ff */
[----:B------:R-:W1:Y:S01]  /*1c30*/  S2R R9, SR_CgaCtaId ;  /* 0x0000000000097919 */ /* 0x000e620000008800 */
[----:B------:R-:W-:Y:S02]  /*1c40*/  IMAD R147, R105, R16, RZ ;  /* 0x0000001069937224 */ /* 0x000fe400078e02ff */
[----:B------:R-:W-:-:S04]  /*1c50*/  IMAD.WIDE.U32 R10, R16, R104, R10 ;  /* 0x00000068100a7225 */ /* 0x000fc800078e000a */
[----:B------:R-:W-:Y:S01]  /*1c60*/  IMAD.IADD R147, R11, 0x1, R147 ;  /* 0x000000010b937824 */ /* 0x000fe200078e0293 */
[----:B------:R-:W-:Y:S01]  /*1c70*/  IADD3 R11, PT, PT, R16, 0x10, RZ ;  /* 0x00000010100b7810 */ /* 0x000fe20007ffe0ff */
[----:B------:R-:W-:-:S05]  /*1c80*/  IMAD.IADD R142, R89, 0x1, -R152 ;  /* 0x00000001598e7824 */ /* 0x000fca00078e0a98 */
[-C--:B------:R-:W-:Y:S01]  /*1c90*/  ISETP.GE.AND P4, PT, R11, R142.reuse, PT ;  /* 0x0000008e0b00720c */ /* 0x080fe20003f86270 */
[----:B------:R-:W-:Y:S01]  /*1ca0*/  IMAD.MOV.U32 R17, RZ, RZ, RZ ;  /* 0x000000ffff117224 */ /* 0x000fe200078e00ff */
[----:B------:R-:W-:Y:S01]  /*1cb0*/  ISETP.GE.AND P5, PT, R16, R142, PT ;  /* 0x0000008e1000720c */ /* 0x000fe20003fa6270 */
[----:B------:R-:W-:Y:S01]  /*1cc0*/  IMAD.WIDE.U32 R30, R31, 0x40, R16 ;  /* 0x000000401f1e7825 */ /* 0x000fe200078e0010 */
[----:B------:R-:W-:Y:S02]  /*1cd0*/  LOP3.LUT R8, R0, 0x1c0, RZ, 0xc0, !PT ;  /* 0x000001c000087812 */ /* 0x000fe400078ec0ff */
[----:B------:R-:W-:-:S04]  /*1ce0*/  IADD3 R32, PT, PT, R160, -0x1, RZ ;  /* 0xffffffffa0207810 */ /* 0x000fc80007ffe0ff */
[----:B------:R-:W-:Y:S02]  /*1cf0*/  SHF.L.U32 R102, R32, 0x6, RZ ;  /* 0x0000000620667819 */ /* 0x000fe400000006ff */
[----:B--2---:R-:W-:-:S04]  /*1d00*/  LEA R144, P2, R26, R24, 0x1 ;  /* 0x000000181a907211 */ /* 0x004fc800078408ff */
[----:B------:R-:W-:Y:S01]  /*1d10*/  LEA.HI.X R145, R26, R25, R5, 0x1, P2 ;  /* 0x000000191a917211 */ /* 0x000fe200010f0c05 */
[----:B---3--:R-:W-:Y:S02]  /*1d20*/  @P1 IMAD R7, R21, R154, RZ ;  /* 0x0000009a15071224 */ /* 0x008fe400078e02ff */
[----:B----4-:R-:W-:-:S04]  /*1d30*/  @!P1 IMAD.WIDE.U32 R24, R18, R151, RZ ;  /* 0x0000009712189225 */ /* 0x010fc800078e00ff */
[----:B------:R-:W-:Y:S02]  /*1d40*/  @!P1 IMAD R6, R19, R151, RZ ;  /* 0x0000009713069224 */ /* 0x000fe400078e02ff */
[----:B------:R-:W-:-:S04]  /*1d50*/  @P1 IMAD.WIDE.U32 R18, R20, R154, RZ ;  /* 0x0000009a14121225 */ /* 0x000fc800078e00ff */
[----:B------:R-:W-:Y:S02]  /*1d60*/  @!P1 IMAD.MOV.U32 R5, RZ, RZ, R24 ;  /* 0x000000ffff059224 */ /* 0x000fe400078e0018 */
[----:B------:R-:W-:Y:S01]  /*1d70*/  @P1 IMAD.MOV.U32 R5, RZ, RZ, R18 ;  /* 0x000000ffff051224 */ /* 0x000fe200078e0012 */
[----:B------:R-:W-:Y:S02]  /*1d80*/  LEA R146, P2, R10, R12, 0x1 ;  /* 0x0000000c0a927211 */ /* 0x000fe400078408ff */
[----:B------:R-:W-:Y:S01]  /*1d90*/  @!P1 IADD3 R6, PT, PT, R25, R6, RZ ;  /* 0x0000000619069210 */ /* 0x000fe20007ffe0ff */
[----:B------:R-:W-:Y:S01]  /*1da0*/  @P1 IMAD.IADD R6, R19, 0x1, R7 ;  /* 0x0000000113061824 */ /* 0x000fe200078e0207 */
[----:B------:R-:W-:Y:S02]  /*1db0*/  IADD3 R12, P6, PT, R4, R5, RZ ;  /* 0x00000005040c7210 */ /* 0x000fe40007fde0ff */
[C---:B------:R-:W-:Y:S01]  /*1dc0*/  IADD3 R5, PT, PT, R16.reuse, 0x30, RZ ;  /* 0x0000003010057810 */ /* 0x040fe20007ffe0ff */
[----:B------:R-:W-:Y:S01]  /*1dd0*/  VIADD R7, R16, 0x20 ;  /* 0x0000002010077836 */ /* 0x000fe20000000000 */
[----:B------:R-:W-:Y:S01]  /*1de0*/  LEA.HI.X R147, R10, R13, R147, 0x1, P2 ;  /* 0x0000000d0a937211 */ /* 0x000fe200010f0c93 */
[----:B------:R-:W-:Y:S01]  /*1df0*/  IMAD.X R13, RZ, RZ, R6, P6 ;  /* 0x000000ffff0d7224 */ /* 0x000fe200030e0606 */
[----:B------:R-:W-:Y:S01]  /*1e00*/  ISETP.GE.AND P3, PT, R5, R142, PT ;  /* 0x0000008e0500720c */ /* 0x000fe20003f66270 */
[----:B------:R-:W-:Y:S01]  /*1e10*/  IMAD R27, R15, R150, RZ ;  /* 0x000000960f1b7224 */ /* 0x000fe200078e02ff */
[----:B------:R-:W-:Y:S01]  /*1e20*/  ISETP.GE.AND P2, PT, R7, R142, PT ;  /* 0x0000008e0700720c */ /* 0x000fe20003f46270 */
[----:B------:R-:W-:Y:S01]  /*1e30*/  IMAD.WIDE.U32 R14, R14, R150, R12 ;  /* 0x000000960e0e7225 */ /* 0x000fe200078e000c */
[----:B------:R-:W-:-:S02]  /*1e40*/  @!P4 IADD3 R25, P1, PT, R30, 0x10, RZ ;  /* 0x000000101e19c810 */ /* 0x000fc40007f3e0ff */
[----:B------:R-:W-:Y:S02]  /*1e50*/  MOV R4, 0x400 ;  /* 0x0000040000047802 */ /* 0x000fe40000000f00 */
[----:B------:R-:W-:Y:S01]  /*1e60*/  @!P4 IADD3.X R29, PT, PT, RZ, R31, RZ, P1, !PT ;  /* 0x0000001fff1dc210 */ /* 0x000fe20000ffe4ff */
[----:B------:R-:W-:Y:S01]  /*1e70*/  @!P5 IMAD R19, R31, R20, RZ ;  /* 0x000000141f13d224 */ /* 0x000fe200078e02ff */
[----:B------:R-:W-:Y:S01]  /*1e80*/  @!P5 MOV R26, R14 ;  /* 0x0000000e001ad202 */ /* 0x000fe20000000f00 */
[----:B------:R-:W-:Y:S01]  /*1e90*/  IMAD.IADD R27, R15, 0x1, R27 ;  /* 0x000000010f1b7824 */ /* 0x000fe200078e021b */
        /* <DEDUP_REMOVED lines=8> */
[----:B------:R-:W-:Y:S01]  /*1f20*/  @!P5 LEA R18, P1, R28, R22, 0x1 ;  /* 0x000000161c12d211 */ /* 0x000fe200078208ff */
[-C--:B------:R-:W-:Y:S02]  /*1f30*/  @!P4 IMAD R10, R21, R25.reuse, R10 ;  /* 0x00000019150ac224 */ /* 0x080fe400078e020a */
[----:B------:R-:W-:Y:S02]  /*1f40*/  @!P5 IMAD.IADD R4, R29, 0x1, R4 ;  /* 0x000000011d04d824 */ /* 0x000fe400078e0204 */
[----:B------:R-:W-:Y:S01]  /*1f50*/  @!P4 IMAD.WIDE.U32 R24, R20, R25, R14 ;  /* 0x000000191418c225 */ /* 0x000fe200078e000e */
[----:B------:R-:W-:Y:S02]  /*1f60*/  @!P2 IADD3.X R17, PT, PT, RZ, R31, RZ, P6, !PT ;  /* 0x0000001fff11a210 */ /* 0x000fe400037fe4ff */
[----:B------:R-:W-:-:S02]  /*1f70*/  LOP3.LUT R15, R8, 0x38, R149, 0xf8, !PT ;  /* 0x00000038080f7812 */ /* 0x000fc400078ef895 */
[----:B------:R-:W-:Y:S02]  /*1f80*/  @!P5 LEA.HI.X R19, R28, R23, R4, 0x1, P1 ;  /* 0x000000171c13d211 */ /* 0x000fe400008f0c04 */
[----:B------:R-:W-:Y:S02]  /*1f90*/  @!P4 IADD3 R10, PT, PT, R25, R10, RZ ;  /* 0x0000000a190ac210 */ /* 0x000fe40007ffe0ff */
[C---:B------:R-:W-:Y:S01]  /*1fa0*/  @!P4 LEA R28, P1, R24.reuse, R22, 0x1 ;  /* 0x00000016181cc211 */ /* 0x040fe200078208ff */
[----:B------:R-:W-:Y:S01]  /*1fb0*/  @!P2 IMAD R17, R17, R20, RZ ;  /* 0x000000141111a224 */ /* 0x000fe200078e02ff */
[----:B------:R-:W-:Y:S01]  /*1fc0*/  @!P2 MOV R31, R27 ;  /* 0x0000001b001fa202 */ /* 0x000fe20000000f00 */
[----:B------:R-:W-:Y:S01]  /*1fd0*/  @!P2 IMAD.MOV.U32 R30, RZ, RZ, R14 ;  /* 0x000000ffff1ea224 */ /* 0x000fe200078e000e */
[----:B------:R-:W-:Y:S02]  /*1fe0*/  LOP3.LUT R15, R15, 0x38, R0, 0x78, !PT ;  /* 0x000000380f0f7812 */ /* 0x000fe400078e7800 */
[----:B------:R-:W-:Y:S01]  /*1ff0*/  @!P4 LEA.HI.X R29, R24, R23, R10, 0x1, P1 ;  /* 0x00000017181dc211 */ /* 0x000fe200008f0c0a */
[-C--:B------:R-:W-:Y:S01]  /*2000*/  @!P2 IMAD R8, R21, R12.reuse, R17 ;  /* 0x0000000c1508a224 */ /* 0x080fe200078e0211 */
[----:B------:R-:W-:Y:S01]  /*2010*/  LOP3.LUT R10, R15, 0x1e00, R0, 0xf8, !PT ;  /* 0x00001e000f0a7812 */ /* 0x000fe200078ef800 */
[----:B------:R-:W-:-:S04]  /*2020*/  @!P2 IMAD.WIDE.U32 R30, R20, R12, R30 ;  /* 0x0000000c141ea225 */ /* 0x000fc800078e001e */
[----:B------:R-:W-:Y:S01]  /*2030*/  @!P3 IMAD.MOV.U32 R26, RZ, RZ, R14 ;  /* 0x000000ffff1ab224 */ /* 0x000fe200078e000e */
[----:B------:R-:W-:Y:S01]  /*2040*/  @!P2 IADD3 R15, PT, PT, R31, R8, RZ ;  /* 0x000000081f0fa210 */ /* 0x000fe20007ffe0ff */
[----:B------:R-:W-:Y:S01]  /*2050*/  IMAD R153, R10, 0x2, R9 ;  /* 0x000000020a997824 */ /* 0x000fe200078e0209 */
[C---:B------:R-:W-:Y:S01]  /*2060*/  @!P2 LEA R14, P1, R30.reuse, R22, 0x1 ;  /* 0x000000161e0ea211 */ /* 0x040fe200078208ff */
[----:B------:R-:W-:Y:S02]  /*2070*/  IMAD.IADD R4, R33, 0x1, -R102 ;  /* 0x0000000121047824 */ /* 0x000fe400078e0a66 */
[----:B------:R-:W-:Y:S01]  /*2080*/  @!P3 IMAD R13, R13, R20, RZ ;  /* 0x000000140d0db224 */ /* 0x000fe200078e02ff */
[----:B------:R-:W-:Y:S01]  /*2090*/  @!P2 LEA.HI.X R15, R30, R23, R15, 0x1, P1 ;  /* 0x000000171e0fa211 */ /* 0x000fe200008f0c0f */
        /* <DEDUP_REMOVED lines=10> */
[----:B------:R-:W-:Y:S01]  /*2140*/  @!P4 LDGSTS.E.BYPASS.LTC128B.128 [R153+0x2800], desc[UR4][R28.64+0x80] ;  /* 0x028000801c99cfae */ /* 0x000fe2000b981a04 */
[----:B------:R-:W-:-:S03]  /*2150*/  ISETP.GE.AND P1, PT, R5, R4, PT ;  /* 0x000000040500720c */ /* 0x000fc60003f26270 */
[----:B------:R-:W-:Y:S01]  /*2160*/  @!P2 LDGSTS.E.BYPASS.LTC128B.128 [R153+0x1000], desc[UR4][R14.64] ;  /* 0x010000000e99afae */ /* 0x000fe2000b981a04 */
[----:B------:R-:W-:-:S03]  /*2170*/  @!P3 IADD3 R13, PT, PT, R27, R13, RZ ;  /* 0x0000000d1b0db210 */ /* 0x000fc60007ffe0ff */
[----:B------:R2:W-:Y:S01]  /*2180*/  @!P2 LDGSTS.E.BYPASS.LTC128B.128 [R153+0x3000], desc[UR4][R14.64+0x80] ;  /* 0x030000800e99afae */ /* 0x0005e2000b981a04 */
[----:B------:R-:W-:Y:S01]  /*2190*/  ISETP.GE.AND P2, PT, R7, R4, PT ;  /* 0x000000040700720c */ /* 0x000fe20003f46270 */
[----:B------:R-:W-:Y:S01]  /*21a0*/  IMAD.SHL.U32 R6, R140, 0x10, RZ ;  /* 0x000000108c067824 */ /* 0x000fe200078e00ff */
[----:B------:R-:W-:Y:S02]  /*21b0*/  @!P3 LEA R12, P4, R26, R22, 0x1 ;  /* 0x000000161a0cb211 */ /* 0x000fe400078808ff */
[----:B------:R-:W-:Y:S02]  /*21c0*/  SHF.L.U64.HI R8, R140, 0x4, R141 ;  /* 0x000000048c087819 */ /* 0x000fe4000001028d */
[----:B------:R-:W-:Y:S02]  /*21d0*/  @!P3 LEA.HI.X R13, R26, R23, R13, 0x1, P4 ;  /* 0x000000171a0db211 */ /* 0x000fe400020f0c0d */
[----:B------:R-:W-:-:S03]  /*21e0*/  @!P5 LEA R16, P4, R6, R144, 0x1 ;  /* 0x000000900610d211 */ /* 0x000fc600078808ff */
[----:B------:R-:W-:Y:S01]  /*21f0*/  @!P3 LDGSTS.E.BYPASS.LTC128B.128 [R153+0x1800], desc[UR4][R12.64] ;  /* 0x018000000c99bfae */ /* 0x000fe2000b981a04 */
[----:B------:R-:W-:Y:S01]  /*2200*/  @!P5 LEA.HI.X R17, R6, R145, R8, 0x1, P4 ;  /* 0x000000910611d211 */ /* 0x000fe200020f0c08 */
[C---:B-1----:R-:W-:Y:S02]  /*2210*/  @!P1 IMAD.WIDE.U32 R18, R140.reuse, 0x60, R144 ;  /* 0x000000608c129825 */ /* 0x042fe400078e0090 */
[----:B------:R1:W-:Y:S01]  /*2220*/  @!P3 LDGSTS.E.BYPASS.LTC128B.128 [R153+0x3800], desc[UR4][R12.64+0x80] ;  /* 0x038000800c99bfae */ /* 0x0003e2000b981a04 */
[----:B------:R-:W-:Y:S01]  /*2230*/  ISETP.GE.AND P3, PT, R5, R4, PT ;  /* 0x000000040500720c */ /* 0x000fe20003f66270 */
[----:B------:R-:W-:Y:S01]  /*2240*/  @!P1 IMAD R5, R141, 0x60, RZ ;  /* 0x000000608d059824 */ /* 0x000fe200078e02ff */
[----:B--2---:R-:W-:-:S04]  /*2250*/  @!P2 LEA R14, P4, R140, R144, 0x6 ;  /* 0x000000908c0ea211 */ /* 0x004fc800078830ff */
[----:B------:R-:W-:Y:S02]  /*2260*/  @!P1 IADD3 R19, PT, PT, R19, R5, RZ ;  /* 0x0000000513139210 */ /* 0x000fe40007ffe0ff */
[----:B------:R-:W-:Y:S02]  /*2270*/  @!P2 LEA.HI.X R15, R140, R145, R141, 0x6, P4 ;  /* 0x000000918c0fa211 */ /* 0x000fe400020f348d */
[----:B-1----:R-:W-:Y:S01]  /*2280*/  @!P6 MOV R12, R144 ;  /* 0x00000090000ce202 */ /* 0x002fe20000000f00 */
[----:B------:R-:W-:-:S05]  /*2290*/  @!P6 IMAD.MOV.U32 R13, RZ, RZ, R145 ;  /* 0x000000ffff0de224 */ /* 0x000fca00078e0091 */
        /* <DEDUP_REMOVED lines=8> */
[----:B------:R-:W0:Y:S04]  /*2320*/  LDGDEPBAR ;  /* 0x00000000000079af */ /* 0x000e280000000000 */
[----:B------:R1:W5:Y:S04]  /*2330*/  LD.E R88, desc[UR4][R2.64+0x184] ;  /* 0x0001840402587980 */ /* 0x000368000c101900 */
[----:B------:R1:W5:Y:S01]  /*2340*/  LD.E R34, desc[UR4][R2.64+0x188] ;  /* 0x0001880402227980 */ /* 0x000362000c101900 */
[----:B------:R-:W-:-:S02]  /*2350*/  ISETP.GE.AND P5, PT, R11, R4, PT ;  /* 0x000000040b00720c */ /* 0x000fc40003fa6270 */
[----:B------:R-:W-:Y:S01]  /*2360*/  ISETP.GE.AND P4, PT, R7, R4, PT ;  /* 0x000000040700720c */ /* 0x000fe20003f86270 */
[----:B------:R-:W-:-:S12]  /*2370*/  DEPBAR.LE SB0, 0x0 ;  /* 0x000080000000791a */ /* 0x000fd80000000000 */
[----:B------:R-:W-:Y:S05]  /*2380*/  WARPSYNC.ALL ;  /* 0x0000000000007948 */ /* 0x000fea0003800000 */
[----:B------:R-:W-:Y:S01]  /*2390*/  BAR.SYNC.DEFER_BLOCKING 0x0 ;  /* 0x0000000000007b1d */ /* 0x000fe20000010000 */
[C---:B------:R-:W-:Y:S01]  /*23a0*/  IMAD.SHL.U32 R4, R104.reuse, 0x10, RZ ;  /* 0x0000001068047824 */ /* 0x040fe200078e00ff */
[----:B------:R-:W-:-:S04]  /*23b0*/  SHF.L.U64.HI R5, R104, 0x4, R105 ;  /* 0x0000000468057819 */ /* 0x000fc80000010269 */
[-C--:B-1----:R-:W-:Y:S02]  /*23c0*/  @!P5 LEA R12, P2, R4, R146.reuse, 0x1 ;  /* 0x00000092040cd211 */ /* 0x082fe400078408ff */
[----:B------:R-:W-:Y:S01]  /*23d0*/  @!P4 LEA R14, P1, R104, R146, 0x6 ;  /* 0x00000092680ec211 */ /* 0x000fe200078230ff */
[----:B------:R-:W-:Y:S01]  /*23e0*/  @!P3 IMAD R7, R105, 0x60, RZ ;  /* 0x000000606907b824 */ /* 0x000fe200078e02ff */
[-C--:B------:R-:W-:Y:S01]  /*23f0*/  @!P5 LEA.HI.X R13, R4, R147.reuse, R5, 0x1, P2 ;  /* 0x00000093040dd211 */ /* 0x080fe200010f0c05 */
[C---:B------:R-:W-:Y:S01]  /*2400*/  @!P3 IMAD.WIDE.U32 R16, R104.reuse, 0x60, R146 ;  /* 0x000000606810b825 */ /* 0x040fe200078e0092 */
[----:B------:R-:W-:-:S04]  /*2410*/  @!P4 LEA.HI.X R15, R104, R147, R105, 0x6, P1 ;  /* 0x00000093680fc211 */ /* 0x000fc800008f3469 */
        /* <DEDUP_REMOVED lines=30> */
[----:B------:R-:W-:Y:S01]  /*2600*/  IMAD.SHL.U32 R5, R149, 0x40, RZ ;  /* 0x0000004095057824 */ /* 0x000fe200078e00ff */
[----:B------:R-:W-:-:S02]  /*2610*/  SHF.R.U32.HI R35, RZ, 0x1, R149 ;  /* 0x00000001ff237819 */ /* 0x000fc40000011695 */
[----:B-1----:R-:W-:Y:S01]  /*2620*/  SHF.L.U32 R12, R149, 0x5, RZ ;  /* 0x00000005950c7819 */ /* 0x002fe200000006ff */
[----:B------:R-:W0:Y:S01]  /*2630*/  LDGDEPBAR ;  /* 0x00000000000079af */ /* 0x000e220000000000 */
[C---:B------:R-:W-:Y:S02]  /*2640*/  LOP3.LUT R4, R5.reuse, 0x1c0, RZ, 0xc0, !PT ;  /* 0x000001c005047812 */ /* 0x040fe400078ec0ff */
[----:B------:R-:W-:Y:S02]  /*2650*/  LOP3.LUT R11, R5, 0x200, RZ, 0xc0, !PT ;  /* 0x00000200050b7812 */ /* 0x000fe400078ec0ff */
[C---:B------:R-:W-:Y:S02]  /*2660*/  LOP3.LUT R7, R4.reuse, 0x8, R149, 0x78, !PT ;  /* 0x0000000804077812 */ /* 0x040fe400078e7895 */
[----:B------:R-:W-:Y:S02]  /*2670*/  LOP3.LUT R13, R4, 0x8, R35, 0xf8, !PT ;  /* 0x00000008040d7812 */ /* 0x000fe400078ef823 */
[----:B------:R-:W-:-:S02]  /*2680*/  LOP3.LUT R138, R7, 0x38, R0, 0x78, !PT ;  /* 0x00000038078a7812 */ /* 0x000fc400078e7800 */
[----:B------:R-:W-:Y:S02]  /*2690*/  LOP3.LUT R4, R13, 0x38, R0, 0x78, !PT ;  /* 0x000000380d047812 */ /* 0x000fe400078e7800 */
[----:B------:R-:W-:Y:S02]  /*26a0*/  LOP3.LUT R7, R11, 0x7c00, R12, 0xf8, !PT ;  /* 0x00007c000b077812 */ /* 0x000fe400078ef80c */
[----:B------:R-:W-:-:S03]  /*26b0*/  LOP3.LUT R5, R5, 0x400, RZ, 0xc0, !PT ;  /* 0x0000040005057812 */ /* 0x000fc600078ec0ff */
[----:B------:R-:W-:Y:S01]  /*26c0*/  IMAD.IADD R0, R4, 0x1, R7 ;  /* 0x0000000104007824 */ /* 0x000fe200078e0207 */
[----:B------:R-:W-:-:S03]  /*26d0*/  LEA R138, R138, R5, 0x1 ;  /* 0x000000058a8a7211 */ /* 0x000fc600078e08ff */
[----:B------:R-:W-:Y:S01]  /*26e0*/  IMAD R139, R0, 0x2, R9 ;  /* 0x00000002008b7824 */ /* 0x000fe200078e0209 */
[----:B------:R-:W-:-:S04]  /*26f0*/  IADD3 R138, PT, PT, R9, R138, RZ ;  /* 0x0000008a098a7210 */ /* 0x000fc80007ffe0ff */
[----:B------:R-:W-:Y:S04]  /*2700*/  LDSM.16.M88.4 R52, [R139] ;  /* 0x000000008b34783b */ /* 0x000fe80000000200 */
[----:B------:R-:W1:Y:S01]  /*2710*/  LDSM.16.M88.4 R40, [R138+0x4000] ;  /* 0x004000008a28783b */ /* 0x000e620000000200 */
[----:B------:R-:W-:Y:S01]  /*2720*/  R2P PR, R149, 0x6 ;  /* 0x0000000695007804 */ /* 0x000fe20000000000 */
[----:B------:R-:W-:Y:S02]  /*2730*/  IMAD.MOV.U32 R5, RZ, RZ, 0x20 ;  /* 0x00000020ff057424 */ /* 0x000fe400078e00ff */
[----:B------:R-:W4:Y:S03]  /*2740*/  LDSM.16.M88.4 R68, [R138+0x4800] ;  /* 0x004800008a44783b */ /* 0x000f260000000200 */
[----:B------:R-:W-:Y:S01]  /*2750*/  SEL R5, R5, 0xffffffe0, !P1 ;  /* 0xffffffe005057807 */ /* 0x000fe20004800000 */
[----:B------:R-:W4:Y:S03]  /*2760*/  LDSM.16.M88.4 R60, [R138+0x5000] ;  /* 0x005000008a3c783b */ /* 0x000f260000000200 */
[----:B------:R-:W-:Y:S01]  /*2770*/  IADD3 R137, PT, PT, R139, R5, RZ ;  /* 0x000000058b897210 */ /* 0x000fe20007ffe0ff */
[----:B------:R-:W-:Y:S01]  /*2780*/  IMAD.IADD R133, R138, 0x1, R5 ;  /* 0x000000018a857824 */ /* 0x000fe200078e0205 */
[----:B--2---:R-:W2:Y:S04]  /*2790*/  LDSM.16.M88.4 R16, [R138+0x5800] ;  /* 0x005800008a10783b */ /* 0x004ea80000000200 */
[----:B------:R-:W-:Y:S04]  /*27a0*/  LDSM.16.M88.4 R12, [R137] ;  /* 0x00000000890c783b */ /* 0x000fe80000000200 */
[----:B------:R-:W2:Y:S04]  /*27b0*/  LDSM.16.M88.4 R44, [R133+0x4000] ;  /* 0x00400000852c783b */ /* 0x000ea80000000200 */
[----:B------:R-:W2:Y:S04]  /*27c0*/  LDSM.16.M88.4 R48, [R133+0x5000] ;  /* 0x005000008530783b */ /* 0x000ea80000000200 */
[----:B------:R-:W2:Y:S04]  /*27d0*/  LDSM.16.M88.4 R72, [R133+0x4800] ;  /* 0x004800008548783b */ /* 0x000ea80000000200 */
[----:B------:R-:W2:Y:S01]  /*27e0*/  LDSM.16.M88.4 R28, [R133+0x5800] ;  /* 0x00580000851c783b */ /* 0x000ea20000000200 */
[----:B------:R-:W-:-:S03]  /*27f0*/  MOV R7, 0x40 ;  /* 0x0000004000077802 */ /* 0x000fc60000000f00 */
[----:B------:R-:W-:Y:S01]  /*2800*/  LDSM.16.M88.4 R76, [R139+0x2000] ;  /* 0x002000008b4c783b */ /* 0x000fe20000000200 */
[C---:B-1----:R-:W-:Y:S03]  /*2810*/  HMMA.16816.F32 R20, R52.reuse, R40, RZ ;  /* 0x000000283414723c */ /* 0x042fe600000018ff */
[----:B------:R-:W-:Y:S05]  /*2820*/  LDSM.16.M88.4 R84, [R133+0x6000] ;  /* 0x006000008554783b */ /* 0x000fea0000000200 */
[----:B------:R-:W-:Y:S01]  /*2830*/  HMMA.16816.F32 R40, R52, R42, RZ ;  /* 0x0000002a3428723c */ /* 0x000fe200000018ff */
[----:B------:R-:W-:-:S04]  /*2840*/  SEL R7, R7, 0xffffffc0, !P2 ;  /* 0xffffffc007077807 */ /* 0x000fc80005000000 */
[----:B------:R-:W-:Y:S01]  /*2850*/  IADD3 R132, PT, PT, R138, R7, RZ ;  /* 0x000000078a847210 */ /* 0x000fe20007ffe0ff */
[----:B------:R-:W-:Y:S02]  /*2860*/  IMAD.IADD R136, R139, 0x1, R7 ;  /* 0x000000018b887824 */ /* 0x000fe400078e0207 */
[C---:B----4-:R-:W-:Y:S02]  /*2870*/  HMMA.16816.F32 R36, R52.reuse, R68, RZ ;  /* 0x000000443424723c */ /* 0x050fe400000018ff */
[----:B------:R-:W-:Y:S06]  /*2880*/  LDSM.16.M88.4 R24, [R132+0x4000] ;  /* 0x004000008418783b */ /* 0x000fec0000000200 */
[C---:B------:R-:W-:Y:S08]  /*2890*/  HMMA.16816.F32 R64, R52.reuse, R60, RZ ;  /* 0x0000003c3440723c */ /* 0x040ff000000018ff */
[----:B--2---:R-:W-:Y:S08]  /*28a0*/  HMMA.16816.F32 R56, R52, R16, RZ ;  /* 0x000000103438723c */ /* 0x004ff000000018ff */
        /* <DEDUP_REMOVED lines=33> */
[C---:B----4-:R-:W-:Y:S08]  /*2ac0*/  HMMA.16816.F32 R20, R12.reuse, R28, R20 ;  /* 0x0000001c0c14723c */ /* 0x050ff00000001814 */
[C---:B------:R-:W-:Y:S01]  /*2ad0*/  HMMA.16816.F32 R40, R12.reuse, R30, R40 ;  /* 0x0000001e0c28723c */ /* 0x040fe20000001828 */
[----:B------:R-:W-:Y:S07]  /*2ae0*/  LDSM.16.M88.4 R28, [R136+0x2000] ;  /* 0x00200000881c783b */ /* 0x000fee0000000200 */
[C---:B-1----:R-:W-:Y:S08]  /*2af0*/  HMMA.16816.F32 R36, R12.reuse, R24, R36 ;  /* 0x000000180c24723c */ /* 0x042ff00000001824 */
        /* <DEDUP_REMOVED lines=11> */
[----:B------:R-:W2:Y:S03]  /*2bb0*/  LDSM.16.M88.4 R12, [R131+0x6000] ;  /* 0x00600000830c783b */ /* 0x000ea60000000200 */
[C---:B---3--:R-:W-:Y:S08]  /*2bc0*/  HMMA.16816.F32 R20, R48.reuse, R84, R20 ;  /* 0x000000543014723c */ /* 0x048ff00000001814 */
[----:B------:R-:W-:-:S12]  /*2bd0*/  HMMA.16816.F32 R40, R48, R86, R40 ;  /* 0x000000563028723c */ /* 0x000fd80000001828 */
[C---:B-1----:R-:W-:Y:S08]  /*2be0*/  HMMA.16816.F32 R20, R28.reuse, R24, R20 ;  /* 0x000000181c14723c */ /* 0x042ff00000001814 */
[----:B------:R-:W-:Y:S01]  /*2bf0*/  HMMA.16816.F32 R40, R28, R26, R40 ;  /* 0x0000001a1c28723c */ /* 0x000fe20000001828 */
[----:B------:R-:W-:Y:S07]  /*2c00*/  LDSM.16.M88.4 R24, [R138+0x7800] ;  /* 0x007800008a18783b */ /* 0x000fee0000000200 */
[----:B------:R-:W-:Y:S08]  /*2c10*/  HMMA.16816.F32 R36, R76, R80, R36 ;  /* 0x000000504c24723c */ /* 0x000ff00000001824 */
[C---:B--2---:R-:W-:Y:S08]  /*2c20*/  HMMA.16816.F32 R20, R16.reuse, R12, R20 ;  /* 0x0000000c1014723c */ /* 0x044ff00000001814 */
[----:B------:R-:W-:Y:S01]  /*2c30*/  HMMA.16816.F32 R40, R16, R14, R40 ;  /* 0x0000000e1028723c */ /* 0x000fe20000001828 */
[----:B------:R-:W1:Y:S07]  /*2c40*/  LDSM.16.M88.4 R12, [R133+0x7000] ;  /* 0x00700000850c783b */ /* 0x000e6e0000000200 */
[----:B------:R-:W-:Y:S03]  /*2c50*/  HMMA.16816.F32 R68, R76, R82, R68 ;  /* 0x000000524c44723c */ /* 0x000fe60000001844 */
[----:B------:R-:W-:-:S05]  /*2c60*/  FMUL.FTZ R0, R20, R10 ;  /* 0x0000000a14007220 */ /* 0x000fca0000410000 */
[C---:B------:R-:W-:Y:S01]  /*2c70*/  HMMA.16816.F32 R80, R76.reuse, R72, R64 ;  /* 0x000000484c50723c */ /* 0x040fe20000001840 */
[-C--:B------:R-:W-:Y:S01]  /*2c80*/  FMUL.FTZ R72, R21, R10.reuse ;  /* 0x0000000a15487220 */ /* 0x080fe20000410000 */
[-C--:B------:R-:W-:Y:S01]  /*2c90*/  FMUL.FTZ R73, R22, R10.reuse ;  /* 0x0000000a16497220 */ /* 0x080fe20000410000 */
[----:B------:R-:W-:Y:S05]  /*2ca0*/  LDSM.16.M88.4 R64, [R132+0x6800] ;  /* 0x006800008440783b */ /* 0x000fea0000000200 */
[----:B------:R-:W-:Y:S01]  /*2cb0*/  HMMA.16816.F32 R60, R76, R74, R60 ;  /* 0x0000004a4c3c723c */ /* 0x000fe2000000183c */
[-C--:B------:R-:W-:Y:S02]  /*2cc0*/  FMUL.FTZ R74, R23, R10.reuse ;  /* 0x0000000a174a7220 */ /* 0x080fe40000410000 */
[----:B------:R-:W2:Y:S05]  /*2cd0*/  LDSM.16.M88.4 R20, [R132+0x7000] ;  /* 0x007000008414783b */ /* 0x000eaa0000000200 */
[C---:B------:R-:W-:Y:S01]  /*2ce0*/  HMMA.16816.F32 R84, R48.reuse, R44, R36 ;  /* 0x0000002c3054723c */ /* 0x040fe20000001824 */
[----:B------:R-:W-:Y:S07]  /*2cf0*/  LDSM.16.M88.4 R36, [R131+0x6800] ;  /* 0x006800008324783b */ /* 0x000fee0000000200 */
[C---:B------:R-:W-:Y:S01]  /*2d00*/  HMMA.16816.F32 R68, R48.reuse, R46, R68 ;  /* 0x0000002e3044723c */ /* 0x040fe20000001844 */
[----:B------:R-:W3:Y:S07]  /*2d10*/  LDSM.16.M88.4 R44, [R133+0x7800] ;  /* 0x00780000852c783b */ /* 0x000eee0000000200 */
        /* <DEDUP_REMOVED lines=8> */
[C---:B------:R-:W-:Y:S08]  /*2da0*/  HMMA.16816.F32 R84, R28.reuse, R64, R84 ;  /* 0x000000401c54723c */ /* 0x040ff00000001854 */
[----:B------:R-:W-:Y:S01]  /*2db0*/  HMMA.16816.F32 R68, R28, R66, R68 ;  /* 0x000000421c44723c */ /* 0x000fe20000001844 */
[----:B------:R-:W4:Y:S07]  /*2dc0*/  LDSM.16.M88.4 R64, [R131+0x7000] ;  /* 0x007000008340783b */ /* 0x000f2e0000000200 */
[----:B---3--:R-:W-:Y:S01]  /*2dd0*/  HMMA.16816.F32 R52, R48, R46, R52 ;  /* 0x0000002e3034723c */ /* 0x008fe20000001834 */
[-C--:B------:R-:W-:Y:S01]  /*2de0*/  FMUL.FTZ R24, R40, R10.reuse ;  /* 0x0000000a28187220 */ /* 0x080fe20000410000 */
[----:B------:R-:W-:Y:S01]  /*2df0*/  FMUL.FTZ R25, R42, R10 ;  /* 0x0000000a2a197220 */ /* 0x000fe20000410000 */
[----:B------:R-:W-:Y:S01]  /*2e00*/  ISETP.GT.U32.AND P1, PT, R32, R143, PT ;  /* 0x0000008f2000720c */ /* 0x000fe20003f24070 */
[----:B------:R-:W3:Y:S01]  /*2e10*/  MUFU.TANH R0, R0 ;  /* 0x0000000000007308 */ /* 0x000ee20000002400 */
[----:B------:R-:W-:-:S04]  /*2e20*/  DEPBAR.LE SB0, 0x0 ;  /* 0x000080000000791a */ /* 0x000fc80000000000 */
[----:B------:R-:W-:Y:S11]  /*2e30*/  HMMA.16816.F32 R56, R48, R44, R56 ;  /* 0x0000002c3038723c */ /* 0x000ff60000001838 */
[C---:B-1----:R-:W-:Y:S09]  /*2e40*/  HMMA.16816.F32 R52, R28.reuse, R14, R52 ;  /* 0x0000000e1c34723c */ /* 0x042ff20000001834 */
[----:B------:R-:W-:Y:S08]  /*2e50*/  HMMA.16816.F32 R56, R28, R12, R56 ;  /* 0x0000000c1c38723c */ /* 0x000ff00000001838 */
[C---:B------:R-:W-:Y:S08]  /*2e60*/  HMMA.16816.F32 R84, R16.reuse, R36, R84 ;  /* 0x000000241054723c */ /* 0x040ff00000001854 */
[C---:B--2---:R-:W-:Y:S08]  /*2e70*/  HMMA.16816.F32 R52, R16.reuse, R22, R52 ;  /* 0x000000161034723c */ /* 0x044ff00000001834 */
[C---:B------:R-:W-:Y:S08]  /*2e80*/  HMMA.16816.F32 R68, R16.reuse, R38, R68 ;  /* 0x000000261044723c */ /* 0x040ff00000001844 */
[C---:B----4-:R-:W-:Y:S08]  /*2e90*/  HMMA.16816.F32 R80, R16.reuse, R64, R80 ;  /* 0x000000401050723c */ /* 0x050ff00000001850 */
[C---:B------:R-:W-:Y:S08]  /*2ea0*/  HMMA.16816.F32 R60, R16.reuse, R66, R60 ;  /* 0x00000042103c723c */ /* 0x040ff0000000183c */
[----:B------:R-:W-:Y:S01]  /*2eb0*/  HMMA.16816.F32 R56, R16, R20, R56 ;  /* 0x000000141038723c */ /* 0x000fe20000001838 */
[-C--:B------:R-:W-:Y:S01]  /*2ec0*/  FMUL.FTZ R36, R41, R10.reuse ;  /* 0x0000000a29247220 */ /* 0x080fe20000410000 */
[-C--:B------:R-:W-:Y:S01]  /*2ed0*/  FMUL.FTZ R37, R43, R10.reuse ;  /* 0x0000000a2b257220 */ /* 0x080fe20000410000 */
[-C--:B------:R-:W-:Y:S01]  /*2ee0*/  FMUL.FTZ R50, R52, R10.reuse ;  /* 0x0000000a34327220 */ /* 0x080fe20000410000 */
        /* <DEDUP_REMOVED lines=24> */
[----:B------:R-:W-:-:S02]  /*3070*/  LOP3.LUT R31, R35, 0x1f0, RZ, 0xc0, !PT ;  /* 0x000001f0231f7812 */ /* 0x000fc400078ec0ff */
[----:B------:R-:W-:Y:S01]  /*3080*/  LOP3.LUT R14, R14, 0x7, RZ, 0xc0, !PT ;  /* 0x000000070e0e7812 */ /* 0x000fe200078ec0ff */
[----:B------:R-:W1:Y:S03]  /*3090*/  MUFU.TANH R72, R72 ;  /* 0x0000004800487308 */ /* 0x000e660000002400 */
[----:B------:R-:W-:Y:S02]  /*30a0*/  IADD3 R14, PT, PT, R152, R14, R31 ;  /* 0x0000000e980e7210 */ /* 0x000fe40007ffe01f */
[----:B-----5:R-:W-:-:S03]  /*30b0*/  IADD3 R31, PT, PT, R34, R33, -R89 ;  /* 0x00000021221f7210 */ /* 0x020fc60007ffe859 */
[----:B------:R-:W2:Y:S08]  /*30c0*/  MUFU.TANH R73, R73 ;  /* 0x0000004900497308 */ /* 0x000eb00000002400 */
[----:B------:R-:W4:Y:S01]  /*30d0*/  MUFU.TANH R74, R74 ;  /* 0x0000004a004a7308 */ /* 0x000f220000002400 */
[----:B------:R-:W-:-:S07]  /*30e0*/  IMAD.IADD R10, R14, 0x1, R31 ;  /* 0x000000010e0a7824 */ /* 0x000fce00078e021f */
        /* <DEDUP_REMOVED lines=28> */
[----:B------:R-:W-:Y:S01]  /*32b0*/  IADD3 R89, PT, PT, R33, -R89, -R88 ;  /* 0x8000005921597210 */ /* 0x000fe20007ffe858 */
[----:B------:R-:W-:Y:S01]  /*32c0*/  BSSY.RECONVERGENT B1, `(.L_x_13008) ;  /* 0x0000064000017945 */ /* 0x000fe20003800200 */
[----:B------:R-:W-:-:S02]  /*32d0*/  VIADDMNMX R156, R10, 0x1, R33, PT ;  /* 0x000000010a9c7846 */ /* 0x000fc40003800121 */
[----:B------:R-:W-:Y:S02]  /*32e0*/  IADD3 R106, PT, PT, R14, R89, RZ ;  /* 0x000000590e6a7210 */ /* 0x000fe40007ffe0ff */
        /* <DEDUP_REMOVED lines=16> */
.L_x_13011:
[----:B------:R-:W2:Y:S01]  /*33f0*/  LD.E R47, desc[UR4][R2.64+0x170] ;  /* 0x00017004022f7980 */ /* 0x000ea2000c101900 */
[----:B------:R-:W-:Y:S02]  /*3400*/  IADD3 R22, PT, PT, R102, -0x40, RZ ;  /* 0xffffffc066167810 */ /* 0x000fe40007ffe0ff */
        /* <DEDUP_REMOVED lines=58> */
.L_x_13012:
[----:B------:R-:W-:Y:S05]  /*37b0*/  BSYNC.RECONVERGENT B0 ;  /* 0x0000000000007941 */ /* 0x000fea0003800200 */
.L_x_13010:
        /* <DEDUP_REMOVED lines=13> */
[----:B-1----:R-:W-:Y:S01]  /*3890*/  IMAD.X R55, R49, 0x1, R10, P1 ;  /* 0x0000000131377824 */ /* 0x002fe200008e060a */
[----:B------:R2:W-:Y:S04]  /*38a0*/  LDGSTS.E.BYPASS.LTC128B.128 [R153+0x6800], desc[UR4][R30.64+0x80] ;  /* 0x068000801e997fae */ /* 0x0005e8000b981a04 */
[----:B------:R2:W-:Y:S04]  /*38b0*/  LDGSTS.E.BYPASS.LTC128B.128 [R153+0x5000], desc[UR4][R48.64] ;  /* 0x0500000030997fae */ /* 0x0005e8000b981a04 */
[----:B------:R2:W-:Y:S04]  /*38c0*/  LDGSTS.E.BYPASS.LTC128B.128 [R153+0x7000], desc[UR4][R48.64+0x80] ;  /* 0x0700008030997fae */ /* 0x0005e8000b981a04 */
[----:B------:R2:W-:Y:S04]  /*38d0*/  LDGSTS.E.BYPASS.LTC128B.128 [R153+0x5800], desc[UR4][R54.64] ;  /* 0x0580000036997fae */ /* 0x0005e8000b981a04 */
[----:B------:R2:W-:Y:S04]  /*38e0*/  LDGSTS.E.BYPASS.LTC128B.128 [R153+0x7800], desc[UR4][R54.64+0x80] ;  /* 0x0780008036997fae */ /* 0x0005e8000b981a04 */
[----:B------:R-:W0:Y:S02]  /*38f0*/  LDGDEPBAR ;  /* 0x00000000000079af */ /* 0x000e240000000000 */
.L_x_13009:
[----:B------:R-:W-:Y:S05]  /*3900*/  BSYNC.RECONVERGENT B1 ;  /* 0x0000000000017941 */ /* 0x000fea0003800200 */
.L_x_13008:
        /* <DEDUP_REMOVED lines=9> */
[----:B------:R-:W-:Y:S01]  /*39a0*/  ISETP.GT.AND P2, PT, R106, R33, PT ;  /* 0x000000216a00720c */ /* 0x000fe20003f44270 */
[C---:B------:R-:W-:Y:S01]  /*39b0*/  VIADD R59, R33.reuse, 0x1 ;  /* 0x00000001213b7836 */ /* 0x040fe20000000000 */
[C---:B------:R-:W-:Y:S01]  /*39c0*/  ISETP.GE.AND P4, PT, R33.reuse, R156, PT ;  /* 0x0000009c2100720c */ /* 0x040fe20003f86270 */
[C---:B------:R-:W-:Y:S01]  /*39d0*/  VIADD R58, R33.reuse, 0x8 ;  /* 0x00000008213a7836 */ /* 0x040fe20000000000 */
[----:B------:R-:W-:Y:S01]  /*39e0*/  FSEL R0, R0, -INF , !P2 ;  /* 0xff80000000007808 */ /* 0x000fe20005000000 */
[C---:B------:R-:W-:Y:S01]  /*39f0*/  VIADD R57, R33.reuse, 0x9 ;  /* 0x0000000921397836 */ /* 0x040fe20000000000 */
[C---:B------:R-:W-:Y:S01]  /*3a00*/  ISETP.GT.AND P2, PT, R106.reuse, R59, PT ;  /* 0x0000003b6a00720c */ /* 0x040fe20003f44270 */
[C---:B------:R-:W-:Y:S01]  /*3a10*/  VIADD R56, R33.reuse, 0x10 ;  /* 0x0000001021387836 */ /* 0x040fe20000000000 */
[----:B------:R-:W-:Y:S01]  /*3a20*/  ISETP.GT.AND P5, PT, R106, R58, PT ;  /* 0x0000003a6a00720c */ /* 0x000fe20003fa4270 */
[----:B-12---:R-:W-:Y:S01]  /*3a30*/  VIADD R55, R33, 0x11 ;  /* 0x0000001121377836 */ /* 0x006fe20000000000 */
[----:B------:R-:W-:Y:S01]  /*3a40*/  ISETP.GE.AND P6, PT, R59, R156, PT ;  /* 0x0000009c3b00720c */ /* 0x000fe20003fc6270 */
[C---:B------:R-:W-:Y:S01]  /*3a50*/  VIADD R10, R33.reuse, 0x18 ;  /* 0x00000018210a7836 */ /* 0x040fe20000000000 */
[----:B------:R-:W-:Y:S01]  /*3a60*/  FSEL R34, R72, -INF , !P2 ;  /* 0xff80000048227808 */ /* 0x000fe20005000000 */
[C---:B------:R-:W-:Y:S01]  /*3a70*/  VIADD R8, R33.reuse, 0x19 ;  /* 0x0000001921087836 */ /* 0x040fe20000000000 */
[----:B------:R-:W-:Y:S01]  /*3a80*/  ISETP.GT.AND P2, PT, R106, R57, PT ;  /* 0x000000396a00720c */ /* 0x000fe20003f44270 */
[C---:B------:R-:W-:Y:S01]  /*3a90*/  VIADD R6, R33.reuse, 0x20 ;  /* 0x0000002021067836 */ /* 0x040fe20000000000 */
[----:B------:R-:W-:Y:S01]  /*3aa0*/  FSEL R30, R24, -INF , !P5 ;  /* 0xff800000181e7808 */ /* 0x000fe20006800000 */
[C---:B------:R-:W-:Y:S01]  /*3ab0*/  VIADD R54, R33.reuse, 0x21 ;  /* 0x0000002121367836 */ /* 0x040fe20000000000 */
[----:B------:R-:W-:Y:S01]  /*3ac0*/  FSEL R34, R34, -INF , !P6 ;  /* 0xff80000022227808 */ /* 0x000fe20007000000 */
[C---:B------:R-:W-:Y:S01]  /*3ad0*/  VIADD R53, R33.reuse, 0x28 ;  /* 0x0000002821357836 */ /* 0x040fe20000000000 */
[----:B------:R-:W-:Y:S01]  /*3ae0*/  ISETP.GT.AND P5, PT, R106, R56, PT ;  /* 0x000000386a00720c */ /* 0x000fe20003fa4270 */
[----:B------:R-:W-:Y:S01]  /*3af0*/  VIADD R51, R33, 0x29 ;  /* 0x0000002921337836 */ /* 0x000fe20000000000 */
[-C--:B------:R-:W-:Y:S01]  /*3b00*/  ISETP.GE.AND P6, PT, R57, R156.reuse, PT ;  /* 0x0000009c3900720c */ /* 0x080fe20003fc6270 */
[C---:B------:R-:W-:Y:S01]  /*3b10*/  VIADD R49, R33.reuse, 0x30 ;  /* 0x0000003021317836 */ /* 0x040fe20000000000 */
[----:B------:R-:W-:Y:S01]  /*3b20*/  FSEL R24, R36, -INF , !P2 ;  /* 0xff80000024187808 */ /* 0x000fe20005000000 */
[C---:B------:R-:W-:Y:S01]  /*3b30*/  VIADD R48, R33.reuse, 0x31 ;  /* 0x0000003121307836 */ /* 0x040fe20000000000 */
[----:B------:R-:W-:Y:S01]  /*3b40*/  ISETP.GT.AND P2, PT, R106, R55, PT ;  /* 0x000000376a00720c */ /* 0x000fe20003f44270 */
[----:B------:R-:W-:Y:S01]  /*3b50*/  VIADD R47, R33, 0x38 ;  /* 0x00000038212f7836 */ /* 0x000fe20000000000 */
[----:B------:R-:W-:Y:S01]  /*3b60*/  FSEL R31, R0, -INF , !P4 ;  /* 0xff800000001f7808 */ /* 0x000fe20006000000 */
[C---:B------:R-:W-:Y:S01]  /*3b70*/  IMAD.IADD R128, R5.reuse, 0x1, R129 ;  /* 0x0000000105807824 */ /* 0x040fe200078e0281 */
[----:B------:R-:W-:Y:S01]  /*3b80*/  ISETP.GE.AND P4, PT, R58, R156, PT ;  /* 0x0000009c3a00720c */ /* 0x000fe20003f86270 */
[----:B------:R-:W-:Y:S01]  /*3b90*/  LDSM.16.MT88.4 R76, [R129+0x8000] ;  /* 0x00800000814c783b */ /* 0x000fe20000004200 */
[----:B------:R-:W-:Y:S01]  /*3ba0*/  FSEL R18, R40, -INF , !P5 ;  /* 0xff80000028127808 */ /* 0x000fe20006800000 */
[----:B------:R-:W-:Y:S01]  /*3bb0*/  IMAD.IADD R130, R5, 0x1, R134 ;  /* 0x0000000105827824 */ /* 0x000fe200078e0286 */
[----:B------:R-:W-:Y:S01]  /*3bc0*/  FSEL R24, R24, -INF , !P6 ;  /* 0xff80000018187808 */ /* 0x000fe20007000000 */
[----:B------:R-:W-:Y:S01]  /*3bd0*/  LDSM.16.MT88.4 R68, [R128+0x8000] ;  /* 0x008000008044783b */ /* 0x000fe20000004200 */
[----:B------:R-:W-:-:S02]  /*3be0*/  ISETP.GT.AND P5, PT, R106, R10, PT ;  /* 0x0000000a6a00720c */ /* 0x000fc40003fa4270 */
[----:B------:R-:W-:Y:S01]  /*3bf0*/  ISETP.GE.AND P6, PT, R55, R156, PT ;  /* 0x0000009c3700720c */ /* 0x000fe20003fc6270 */
[----:B------:R-:W-:Y:S01]  /*3c00*/  LDSM.16.MT88.4 R92, [R134+0x8000] ;  /* 0x00800000865c783b */ /* 0x000fe20000004200 */
[----:B------:R-:W-:Y:S02]  /*3c10*/  FSEL R22, R39, -INF , !P2 ;  /* 0xff80000027167808 */ /* 0x000fe40005000000 */
[----:B------:R-:W-:Y:S01]  /*3c20*/  ISETP.GT.AND P2, PT, R106, R8, PT ;  /* 0x000000086a00720c */ /* 0x000fe20003f44270 */
[----:B------:R-:W-:Y:S01]  /*3c30*/  LDSM.16.MT88.4 R84, [R130+0x8000] ;  /* 0x008000008254783b */ /* 0x000fe20000004200 */
        /* <DEDUP_REMOVED lines=9> */
[-C--:B------:R-:W-:Y:S02]  /*3cd0*/  ISETP.GE.AND P4, PT, R10, R156.reuse, PT ;  /* 0x0000009c0a00720c */ /* 0x080fe40003f86270 */
[----:B------:R-:W-:Y:S02]  /*3ce0*/  FSEL R13, R13, -INF , !P5 ;  /* 0xff8000000d0d7808 */ /* 0x000fe40006800000 */
[----:B------:R-:W-:Y:S02]  /*3cf0*/  FSEL R14, R14, -INF , !P6 ;  /* 0xff8000000e0e7808 */ /* 0x000fe40007000000 */
[----:B------:R-:W-:Y:S02]  /*3d00*/  ISETP.GT.AND P5, PT, R106, R53, PT ;  /* 0x000000356a00720c */ /* 0x000fe40003fa4270 */
[----:B------:R-:W-:Y:S02]  /*3d10*/  ISETP.GE.AND P6, PT, R54, R156, PT ;  /* 0x0000009c3600720c */ /* 0x000fe40003fc6270 */
[----:B------:R-:W-:-:S02]  /*3d20*/  FSEL R45, R45, -INF , !P2 ;  /* 0xff8000002d2d7808 */ /* 0x000fc40005000000 */
[----:B------:R-:W-:Y:S02]  /*3d30*/  ISETP.GT.AND P2, PT, R106, R51, PT ;  /* 0x000000336a00720c */ /* 0x000fe40003f44270 */
[----:B------:R-:W-:Y:S02]  /*3d40*/  FSEL R16, R16, -INF , !P4 ;  /* 0xff80000010107808 */ /* 0x000fe40006000000 */
[----:B------:R-:W-:Y:S02]  /*3d50*/  ISETP.GT.AND P1, PT, R103, R33, PT ;  /* 0x000000216700720c */ /* 0x000fe40003f24270 */
[C---:B------:R-:W-:Y:S01]  /*3d60*/  ISETP.GE.AND P3, PT, R33.reuse, R155, PT ;  /* 0x0000009b2100720c */ /* 0x040fe20003f66270 */
[----:B------:R-:W-:Y:S01]  /*3d70*/  VIADD R33, R33, 0x39 ;  /* 0x0000003921217836 */ /* 0x000fe20000000000 */
[----:B------:R-:W-:Y:S02]  /*3d80*/  ISETP.GE.AND P4, PT, R6, R156, PT ;  /* 0x0000009c0600720c */ /* 0x000fe40003f86270 */
[----:B------:R-:W-:-:S02]  /*3d90*/  FSEL R21, R21, -INF , !P5 ;  /* 0xff80000015157808 */ /* 0x000fc40006800000 */
[----:B------:R-:W-:Y:S02]  /*3da0*/  FSEL R174, R45, -INF , !P6 ;  /* 0xff8000002dae7808 */ /* 0x000fe40007000000 */
[----:B------:R-:W-:Y:S02]  /*3db0*/  ISETP.GT.AND P5, PT, R106, R49, PT ;  /* 0x000000316a00720c */ /* 0x000fe40003fa4270 */
[-C--:B------:R-:W-:Y:S02]  /*3dc0*/  ISETP.GE.AND P6, PT, R51, R156.reuse, PT ;  /* 0x0000009c3300720c */ /* 0x080fe40003fc6270 */
[----:B------:R-:W-:Y:S02]  /*3dd0*/  FSEL R28, R28, -INF , !P2 ;  /* 0xff8000001c1c7808 */ /* 0x000fe40005000000 */
[----:B------:R-:W-:Y:S02]  /*3de0*/  FSEL R176, R13, -INF , !P4 ;  /* 0xff8000000db07808 */ /* 0x000fe40006000000 */
[----:B------:R-:W-:-:S02]  /*3df0*/  ISETP.GE.AND P4, PT, R53, R156, PT ;  /* 0x0000009c3500720c */ /* 0x000fc40003f86270 */
[----:B------:R-:W-:Y:S02]  /*3e00*/  FSEL R29, R29, -INF , !P5 ;  /* 0xff8000001d1d7808 */ /* 0x000fe40006800000 */
[----:B------:R-:W-:Y:S02]  /*3e10*/  FSEL R170, R28, -INF , !P6 ;  /* 0xff8000001caa7808 */ /* 0x000fe40007000000 */
[C---:B------:R-:W-:Y:S02]  /*3e20*/  ISETP.GT.AND P5, PT, R106.reuse, R33, PT ;  /* 0x000000216a00720c */ /* 0x040fe40003fa4270 */
[----:B------:R-:W-:Y:S02]  /*3e30*/  ISETP.GT.AND P6, PT, R106, R47, PT ;  /* 0x0000002f6a00720c */ /* 0x000fe40003fc4270 */
[----:B------:R-:W-:Y:S02]  /*3e40*/  FSEL R172, R21, -INF , !P4 ;  /* 0xff80000015ac7808 */ /* 0x000fe40006000000 */
[----:B------:R-:W-:-:S02]  /*3e50*/  ISETP.GE.AND P2, PT, R49, R156, PT ;  /* 0x0000009c3100720c */ /* 0x000fc40003f46270 */
[----:B------:R-:W-:Y:S02]  /*3e60*/  ISETP.GT.AND P4, PT, R106, R48, PT ;  /* 0x000000306a00720c */ /* 0x000fe40003f84270 */
[----:B------:R-:W-:Y:S02]  /*3e70*/  FSEL R52, R52, -INF , !P5 ;  /* 0xff80000034347808 */ /* 0x000fe40006800000 */
[----:B------:R-:W-:Y:S02]  /*3e80*/  FSEL R50, R50, -INF , !P6 ;  /* 0xff80000032327808 */ /* 0x000fe40007000000 */
[----:B------:R-:W-:Y:S02]  /*3e90*/  ISETP.GE.AND P5, PT, R47, R156, PT ;  /* 0x0000009c2f00720c */ /* 0x000fe40003fa6270 */
[----:B------:R-:W-:Y:S02]  /*3ea0*/  FSEL R40, R73, -INF , !P1 ;  /* 0xff80000049287808 */ /* 0x000fe40004800000 */
[----:B------:R-:W-:-:S02]  /*3eb0*/  FSEL R161, R29, -INF , !P2 ;  /* 0xff8000001da17808 */ /* 0x000fc40005000000 */
[C---:B------:R-:W-:Y:S02]  /*3ec0*/  ISETP.GT.AND P2, PT, R103.reuse, R59, PT ;  /* 0x0000003b6700720c */ /* 0x040fe40003f44270 */
[----:B------:R-:W-:Y:S02]  /*3ed0*/  FSEL R46, R46, -INF , !P4 ;  /* 0xff8000002e2e7808 */ /* 0x000fe40006000000 */
[----:B------:R-:W-:Y:S02]  /*3ee0*/  ISETP.GE.AND P6, PT, R48, R156, PT ;  /* 0x0000009c3000720c */ /* 0x000fe40003fc6270 */
[----:B------:R-:W-:Y:S02]  /*3ef0*/  ISETP.GT.AND P1, PT, R103, R58, PT ;  /* 0x0000003a6700720c */ /* 0x000fe40003f24270 */
[----:B------:R-:W-:Y:S02]  /*3f00*/  FSEL R157, R50, -INF , !P5 ;  /* 0xff800000329d7808 */ /* 0x000fe40006800000 */
[----:B------:R-:W-:-:S02]  /*3f10*/  ISETP.GE.AND P5, PT, R33, R156, PT ;  /* 0x0000009c2100720c */ /* 0x000fc40003fa6270 */
[----:B------:R-:W-:Y:S02]  /*3f20*/  FSEL R40, R40, -INF , !P3 ;  /* 0xff80000028287808 */ /* 0x000fe40005800000 */
[----:B------:R-:W-:Y:S02]  /*3f30*/  ISETP.GT.AND P3, PT, R103, R57, PT ;  /* 0x000000396700720c */ /* 0x000fe40003f64270 */
[-C--:B------:R-:W-:Y:S02]  /*3f40*/  ISETP.GE.AND P4, PT, R59, R155.reuse, PT ;  /* 0x0000009b3b00720c */ /* 0x080fe40003f86270 */
[----:B------:R-:W-:Y:S02]  /*3f50*/  FSEL R124, R46, -INF , !P6 ;  /* 0xff8000002e7c7808 */ /* 0x000fe40007000000 */
[----:B------:R-:W-:Y:S02]  /*3f60*/  FSEL R13, R74, -INF , !P2 ;  /* 0xff8000004a0d7808 */ /* 0x000fe40005000000 */
[----:B------:R-:W-:-:S02]  /*3f70*/  ISETP.GE.AND P6, PT, R58, R155, PT ;  /* 0x0000009b3a00720c */ /* 0x000fc40003fc6270 */
[----:B------:R-:W-:Y:S02]  /*3f80*/  ISETP.GT.AND P2, PT, R103, R56, PT ;  /* 0x000000386700720c */ /* 0x000fe40003f44270 */
[----:B------:R-:W-:Y:S02]  /*3f90*/  FSEL R25, R25, -INF , !P1 ;  /* 0xff80000019197808 */ /* 0x000fe40004800000 */
[----:B------:R-:W-:Y:S02]  /*3fa0*/  FSEL R127, R52, -INF , !P5 ;  /* 0xff800000347f7808 */ /* 0x000fe40006800000 */
[----:B------:R-:W-:Y:S02]  /*3fb0*/  ISETP.GE.AND P5, PT, R57, R155, PT ;  /* 0x0000009b3900720c */ /* 0x000fe40003fa6270 */
[----:B------:R-:W-:Y:S02]  /*3fc0*/  ISETP.GT.AND P1, PT, R103, R55, PT ;  /* 0x000000376700720c */ /* 0x000fe40003f24270 */
[----:B------:R-:W-:-:S02]  /*3fd0*/  FSEL R28, R37, -INF , !P3 ;  /* 0xff800000251c7808 */ /* 0x000fc40005800000 */
[----:B------:R-:W-:Y:S02]  /*3fe0*/  FSEL R13, R13, -INF , !P4 ;  /* 0xff8000000d0d7808 */ /* 0x000fe40006000000 */
[----:B------:R-:W-:Y:S02]  /*3ff0*/  FMNMX3.FTZ R21, R31, R34, R30, !PT ;  /* 0x000000221f157276 */ /* 0x000fe4000781001e */
[----:B------:R-:W-:Y:S02]  /*4000*/  ISETP.GE.AND P4, PT, R56, R155, PT ;  /* 0x0000009b3800720c */ /* 0x000fe40003f86270 */
[----:B------:R-:W-:Y:S01]  /*4010*/  FSEL R36, R25, -INF , !P6 ;  /* 0xff80000019247808 */ /* 0x000fe20007000000 */
[----:B------:R-:W-:Y:S01]  /*4020*/  LDSM.16.MT88.4 R56, [R129+0xa000] ;  /* 0x00a000008138783b */ /* 0x000fe20000004200 */
[----:B------:R-:W-:Y:S02]  /*4030*/  ISETP.GT.AND P3, PT, R103, R10, PT ;  /* 0x0000000a6700720c */ /* 0x000fe40003f64270 */
[----:B------:R-:W-:-:S02]  /*4040*/  FSEL R38, R38, -INF , !P2 ;  /* 0xff80000026267808 */ /* 0x000fc40005000000 */
[-C--:B------:R-:W-:Y:S02]  /*4050*/  ISETP.GE.AND P6, PT, R55, R155.reuse, PT ;  /* 0x0000009b3700720c */ /* 0x080fe40003fc6270 */
[----:B------:R-:W-:Y:S02]  /*4060*/  FSEL R28, R28, -INF , !P5 ;  /* 0xff8000001c1c7808 */ /* 0x000fe40006800000 */
[----:B------:R-:W-:Y:S02]  /*4070*/  FSEL R41, R41, -INF , !P1 ;  /* 0xff80000029297808 */ /* 0x000fe40004800000 */
[----:B------:R-:W-:Y:S02]  /*4080*/  ISETP.GE.AND P5, PT, R10, R155, PT ;  /* 0x0000009b0a00720c */ /* 0x000fe40003fa6270 */
[----:B------:R-:W-:Y:S02]  /*4090*/  ISETP.GT.AND P2, PT, R103, R8, PT ;  /* 0x000000086700720c */ /* 0x000fe40003f44270 */
[----:B------:R-:W-:-:S02]  /*40a0*/  FMNMX3.FTZ R21, R21, R24, R18, !PT ;  /* 0x0000001815157276 */ /* 0x000fc40007810012 */
[----:B------:R-:W-:Y:S02]  /*40b0*/  FSEL R10, R38, -INF , !P4 ;  /* 0xff800000260a7808 */ /* 0x000fe40006000000 */
[----:B------:R-:W-:Y:S02]  /*40c0*/  ISETP.GT.AND P1, PT, R103, R6, PT ;  /* 0x000000066700720c */ /* 0x000fe40003f24270 */
[----:B------:R-:W-:Y:S02]  /*40d0*/  FSEL R26, R26, -INF , !P3 ;  /* 0xff8000001a1a7808 */ /* 0x000fe40005800000 */
[----:B------:R-:W-:Y:S02]  /*40e0*/  FMNMX3.FTZ R25, R40, R13, R36, !PT ;  /* 0x0000000d28197276 */ /* 0x000fe40007810024 */
[----:B------:R-:W-:Y:S02]  /*40f0*/  ISETP.GE.AND P4, PT, R8, R155, PT ;  /* 0x0000009b0800720c */ /* 0x000fe40003f86270 */
[----:B------:R-:W-:-:S02]  /*4100*/  FSEL R8, R41, -INF , !P6 ;  /* 0xff80000029087808 */ /* 0x000fc40007000000 */
[----:B------:R-:W-:Y:S02]  /*4110*/  ISETP.GE.AND P6, PT, R6, R155, PT ;  /* 0x0000009b0600720c */ /* 0x000fe40003fc6270 */
[----:B------:R-:W-:Y:S02]  /*4120*/  ISETP.GT.AND P3, PT, R103, R54, PT ;  /* 0x000000366700720c */ /* 0x000fe40003f64270 */
[----:B------:R-:W-:Y:S02]  /*4130*/  FSEL R0, R12, -INF , !P2 ;  /* 0xff8000000c007808 */ /* 0x000fe40005000000 */
[----:B------:R-:W-:Y:S02]  /*4140*/  FMNMX3.FTZ R21, R21, R22, R16, !PT ;  /* 0x0000001615157276 */ /* 0x000fe40007810010 */
[----:B------:R-:W-:Y:S02]  /*4150*/  FSEL R6, R26, -INF , !P5 ;  /* 0xff8000001a067808 */ /* 0x000fe40006800000 */
[----:B------:R-:W-:-:S02]  /*4160*/  ISETP.GT.AND P2, PT, R103, R53, PT ;  /* 0x000000356700720c */ /* 0x000fc40003f44270 */
[----:B------:R-:W-:Y:S02]  /*4170*/  FSEL R44, R44, -INF , !P1 ;  /* 0xff8000002c2c7808 */ /* 0x000fe40004800000 */
[----:B------:R-:W-:Y:S02]  /*4180*/  FMNMX3.FTZ R25, R25, R28, R10, !PT ;  /* 0x0000001c19197276 */ /* 0x000fe4000781000a */
[----:B------:R-:W-:Y:S02]  /*4190*/  ISETP.GE.AND P5, PT, R54, R155, PT ;  /* 0x0000009b3600720c */ /* 0x000fe40003fa6270 */
[----:B------:R-:W-:Y:S02]  /*41a0*/  FSEL R0, R0, -INF , !P4 ;  /* 0xff80000000007808 */ /* 0x000fe40006000000 */
[----:B------:R-:W-:Y:S02]  /*41b0*/  ISETP.GT.AND P1, PT, R103, R51, PT ;  /* 0x000000336700720c */ /* 0x000fe40003f24270 */
[----:B------:R-:W-:-:S02]  /*41c0*/  FSEL R27, R27, -INF , !P3 ;  /* 0xff8000001b1b7808 */ /* 0x000fc40005800000 */
[----:B------:R-:W-:Y:S02]  /*41d0*/  FMNMX3.FTZ R21, R21, R14, R176, !PT ;  /* 0x0000000e15157276 */ /* 0x000fe400078100b0 */
[----:B------:R-:W-:Y:S02]  /*41e0*/  ISETP.GE.AND P4, PT, R53, R155, PT ;  /* 0x0000009b3500720c */ /* 0x000fe40003f86270 */
[----:B------:R-:W-:Y:S02]  /*41f0*/  FSEL R168, R44, -INF , !P6 ;  /* 0xff8000002ca87808 */ /* 0x000fe40007000000 */
[----:B------:R-:W-:Y:S02]  /*4200*/  ISETP.GT.AND P3, PT, R103, R49, PT ;  /* 0x000000316700720c */ /* 0x000fe40003f64270 */
[----:B------:R-:W-:Y:S02]  /*4210*/  FSEL R20, R20, -INF , !P2 ;  /* 0xff80000014147808 */ /* 0x000fe40005000000 */
[----:B------:R-:W-:-:S02]  /*4220*/  FMNMX3.FTZ R25, R25, R8, R6, !PT ;  /* 0x0000000819197276 */ /* 0x000fc40007810006 */
[----:B------:R-:W-:Y:S02]  /*4230*/  FSEL R166, R27, -INF , !P5 ;  /* 0xff8000001ba67808 */ /* 0x000fe40006800000 */
[----:B------:R-:W-:Y:S02]  /*4240*/  ISETP.GT.AND P2, PT, R103, R48, PT ;  /* 0x000000306700720c */ /* 0x000fe40003f44270 */
[----:B------:R-:W-:Y:S02]  /*4250*/  FSEL R15, R15, -INF , !P1 ;  /* 0xff8000000f0f7808 */ /* 0x000fe40004800000 */
[----:B------:R-:W-:Y:S02]  /*4260*/  FMNMX3.FTZ R21, R21, R174, R172, !PT ;  /* 0x000000ae15157276 */ /* 0x000fe400078100ac */
[-C--:B------:R-:W-:Y:S02]  /*4270*/  ISETP.GE.AND P6, PT, R51, R155.reuse, PT ;  /* 0x0000009b3300720c */ /* 0x080fe40003fc6270 */
[----:B------:R-:W-:-:S02]  /*4280*/  ISETP.GE.AND P5, PT, R49, R155, PT ;  /* 0x0000009b3100720c */ /* 0x000fc40003fa6270 */
[----:B------:R-:W-:Y:S02]  /*4290*/  FSEL R164, R20, -INF , !P4 ;  /* 0xff80000014a47808 */ /* 0x000fe40006000000 */
[----:B------:R-:W-:Y:S02]  /*42a0*/  ISETP.GT.AND P1, PT, R103, R47, PT ;  /* 0x0000002f6700720c */ /* 0x000fe40003f24270 */
[----:B------:R-:W-:Y:S02]  /*42b0*/  FSEL R17, R17, -INF , !P3 ;  /* 0xff80000011117808 */ /* 0x000fe40005800000 */
[----:B------:R-:W-:Y:S02]  /*42c0*/  FMNMX3.FTZ R25, R25, R0, R168, !PT ;  /* 0x0000000019197276 */ /* 0x000fe400078100a8 */
[----:B------:R-:W-:Y:S02]  /*42d0*/  FSEL R19, R19, -INF , !P2 ;  /* 0xff80000013137808 */ /* 0x000fe40005000000 */
[----:B------:R-:W-:-:S02]  /*42e0*/  FMNMX3.FTZ R21, R21, R170, R161, !PT ;  /* 0x000000aa15157276 */ /* 0x000fc400078100a1 */
[-C--:B------:R-:W-:Y:S02]  /*42f0*/  ISETP.GE.AND P4, PT, R48, R155.reuse, PT ;  /* 0x0000009b3000720c */ /* 0x080fe40003f86270 */
[----:B------:R-:W-:Y:S01]  /*4300*/  ISETP.GE.AND P3, PT, R47, R155, PT ;  /* 0x0000009b2f00720c */ /* 0x000fe20003f66270 */
[----:B------:R-:W-:Y:S01]  /*4310*/  LDSM.16.MT88.4 R48, [R130+0xa000] ;  /* 0x00a000008230783b */ /* 0x000fe20000004200 */
[----:B------:R-:W-:Y:S02]  /*4320*/  ISETP.GT.AND P2, PT, R103, R33, PT ;  /* 0x000000216700720c */ /* 0x000fe40003f44270 */
[----:B------:R-:W-:Y:S02]  /*4330*/  FSEL R23, R23, -INF , !P1 ;  /* 0xff80000017177808 */ /* 0x000fe40004800000 */
[----:B------:R-:W-:Y:S02]  /*4340*/  FSEL R126, R15, -INF , !P6 ;  /* 0xff8000000f7e7808 */ /* 0x000fe40007000000 */
[----:B------:R-:W-:-:S02]  /*4350*/  FSEL R125, R17, -INF , !P5 ;  /* 0xff800000117d7808 */ /* 0x000fc40006800000 */
[----:B------:R-:W-:Y:S02]  /*4360*/  FMNMX3.FTZ R25, R25, R166, R164, !PT ;  /* 0x000000a619197276 */ /* 0x000fe400078100a4 */
[----:B------:R-:W-:Y:S02]  /*4370*/  FMNMX3.FTZ R12, R21, R124, R157, !PT ;  /* 0x0000007c150c7276 */ /* 0x000fe4000781009d */
[----:B------:R-:W-:Y:S02]  /*4380*/  ISETP.GE.AND P1, PT, R33, R155, PT ;  /* 0x0000009b2100720c */ /* 0x000fe40003f26270 */
[----:B------:R-:W-:Y:S02]  /*4390*/  FSEL R35, R35, -INF , !P2 ;  /* 0xff80000023237808 */ /* 0x000fe40005000000 */
        /* <DEDUP_REMOVED lines=51> */
[----:B------:R-:W-:Y:S01]  /*46d0*/  FFMA.FTZ R127, R127, R120, -R165 ;  /* 0x000000787f7f7223 */ /* 0x000fe200000108a5 */
[----:B------:R-:W2:Y:S01]  /*46e0*/  LDSM.16.MT88.4 R16, [R129+0x8800] ;  /* 0x008800008110783b */ /* 0x000ea20000004200 */
[----:B------:R-:W-:Y:S01]  /*46f0*/  MUFU.EX2 R113, R113 ;  /* 0x0000007100717308 */ /* 0x000fe20000000800 */
[----:B------:R-:W-:Y:S01]  /*4700*/  FADD.FTZ R118, R119, R118 ;  /* 0x0000007677767221 */ /* 0x000fe20000010000 */
[----:B----4-:R-:W-:Y:S01]  /*4710*/  F2FP.F16.F32.PACK_AB R66, R114, R115 ;  /* 0x000000737242723e */ /* 0x010fe200000000ff */
[----:B------:R-:W-:Y:S01]  /*4720*/  LDSM.16.MT88.4 R28, [R134+0x8800] ;  /* 0x00880000861c783b */ /* 0x000fe20000004200 */
[----:B------:R-:W4:Y:S01]  /*4730*/  MUFU.EX2 R112, R112 ;  /* 0x0000007000707308 */ /* 0x000f220000000800 */
[----:B------:R-:W-:-:S02]  /*4740*/  ISETP.GT.U32.AND P1, PT, R32, R143, PT ;  /* 0x0000008f2000720c */ /* 0x000fc40003f24070 */
[----:B------:R-:W-:Y:S01]  /*4750*/  LDSM.16.MT88.4 R24, [R130+0x8800] ;  /* 0x008800008218783b */ /* 0x000fe20000004200 */
[----:B------:R-:W-:Y:S01]  /*4760*/  MUFU.EX2 R108, R108 ;  /* 0x0000006c006c7308 */ /* 0x000fe20000000800 */
[----:B-1----:R-:W-:Y:S01]  /*4770*/  F2FP.F16.F32.PACK_AB R65, R116, R117 ;  /* 0x000000757441723e */ /* 0x002fe200000000ff */
[----:B------:R-:W-:Y:S02]  /*4780*/  FADD.FTZ R116, R117, R116 ;  /* 0x0000007475747221 */ /* 0x000fe40000010000 */
[----:B------:R-:W1:Y:S04]  /*4790*/  MUFU.EX2 R111, R111 ;  /* 0x0000006f006f7308 */ /* 0x000e680000000800 */
[----:B------:R-:W-:Y:S01]  /*47a0*/  MUFU.EX2 R35, R35 ;  /* 0x0000002300237308 */ /* 0x000fe20000000800 */
[----:B----4-:R-:W-:-:S03]  /*47b0*/  F2FP.F16.F32.PACK_AB R67, R112, R113 ;  /* 0x000000717043723e */ /* 0x010fc600000000ff */
[----:B------:R-:W4:Y:S04]  /*47c0*/  MUFU.EX2 R34, R34 ;  /* 0x0000002200227308 */ /* 0x000f280000000800 */
[----:B------:R-:W-:Y:S01]  /*47d0*/  MUFU.EX2 R110, R110 ;  /* 0x0000006e006e7308 */ /* 0x000fe20000000800 */
[C---:B------:R-:W-:Y:S01]  /*47e0*/  HMMA.16816.F32 R36, R64.reuse, R40, RZ ;  /* 0x000000284024723c */ /* 0x040fe200000018ff */
[----:B-1----:R-:W-:Y:S02]  /*47f0*/  F2FP.F16.F32.PACK_AB R4, R111, R108 ;  /* 0x0000006c6f04723e */ /* 0x002fe400000000ff */
[----:B------:R-:W1:Y:S04]  /*4800*/  MUFU.EX2 R109, R109 ;  /* 0x0000006d006d7308 */ /* 0x000e680000000800 */
[----:B------:R-:W-:Y:S01]  /*4810*/  MUFU.EX2 R33, R33 ;  /* 0x0000002100217308 */ /* 0x000fe20000000800 */
[----:B------:R-:W-:Y:S01]  /*4820*/  HMMA.16816.F32 R40, R64, R42, RZ ;  /* 0x0000002a4028723c */ /* 0x000fe200000018ff */
[----:B----4-:R-:W-:-:S02]  /*4830*/  F2FP.F16.F32.PACK_AB R6, R34, R35 ;  /* 0x000000232206723e */ /* 0x010fc400000000ff */
[----:B------:R-:W4:Y:S04]  /*4840*/  MUFU.EX2 R0, R0 ;  /* 0x0000000000007308 */ /* 0x000f280000000800 */
[----:B------:R-:W-:Y:S01]  /*4850*/  MUFU.EX2 R124, R124 ;  /* 0x0000007c007c7308 */ /* 0x000fe20000000800 */
[----:B------:R-:W-:Y:S01]  /*4860*/  HMMA.16816.F32 R72, R64, R68, RZ ;  /* 0x000000444048723c */ /* 0x000fe200000018ff */
[----:B-1----:R-:W-:-:S07]  /*4870*/  F2FP.F16.F32.PACK_AB R5, R109, R110 ;  /* 0x0000006e6d05723e */ /* 0x002fce00000000ff */
[----:B------:R-:W-:Y:S01]  /*4880*/  HMMA.16816.F32 R68, R64, R70, RZ ;  /* 0x000000464044723c */ /* 0x000fe200000018ff */
[----:B----4-:R-:W-:-:S07]  /*4890*/  F2FP.F16.F32.PACK_AB R7, R0, R33 ;  /* 0x000000210007723e */ /* 0x010fce00000000ff */
[C---:B---3--:R-:W-:Y:S08]  /*48a0*/  HMMA.16816.F32 R36, R4.reuse, R8, R36 ;  /* 0x000000080424723c */ /* 0x048ff00000001824 */
        /* <DEDUP_REMOVED lines=12> */
[C---:B-----5:R-:W-:Y:S01]  /*4970*/  HMMA.16816.F32 R60, R64.reuse, R20, RZ ;  /* 0x00000014403c723c */ /* 0x060fe200000018ff */
[-CC-:B------:R-:W-:Y:S01]  /*4980*/  FFMA.FTZ R21, R125, R120.reuse, -R167.reuse ;  /* 0x000000787d157223 */ /* 0x180fe200000108a7 */
[-C--:B------:R-:W-:Y:S01]  /*4990*/  FFMA.FTZ R20, R122, R120.reuse, -R167 ;  /* 0x000000787a147223 */ /* 0x080fe200000108a7 */
[----:B------:R-:W-:Y:S04]  /*49a0*/  MUFU.EX2 R125, R161 ;  /* 0x000000a1007d7308 */ /* 0x000fe80000000800 */
[----:B------:R-:W-:Y:S01]  /*49b0*/  MUFU.EX2 R122, R157 ;  /* 0x0000009d007a7308 */ /* 0x000fe20000000800 */
[----:B------:R-:W-:Y:S08]  /*49c0*/  HMMA.16816.F32 R64, R64, R22, RZ ;  /* 0x000000164040723c */ /* 0x000ff000000018ff */
        /* <DEDUP_REMOVED lines=11> */
[-CC-:B------:R-:W-:Y:S01]  /*4a80*/  FFMA.FTZ R29, R166, R120.reuse, -R167.reuse ;  /* 0x00000078a61d7223 */ /* 0x180fe200000108a7 */
[----:B------:R-:W-:-:S04]  /*4a90*/  FFMA.FTZ R166, R121, R120, -R167 ;  /* 0x0000007879a67223 */ /* 0x000fc800000108a7 */
        /* <DEDUP_REMOVED lines=8> */
[-CC-:B------:R-:W-:Y:S01]  /*4b20*/  FFMA.FTZ R25, R126, R120.reuse, -R167.reuse ;  /* 0x000000787e197223 */ /* 0x180fe200000108a7 */
        /* <DEDUP_REMOVED lines=10> */
[----:B------:R-:W1:Y:S01]  /*4bd0*/  MUFU.EX2 R167, R127 ;  /* 0x0000007f00a77308 */ /* 0x000e620000000800 */
[C---:B------:R-:W-:Y:S01]  /*4be0*/  HMMA.16816.F32 R56, R4.reuse, R14, R56 ;  /* 0x0000000e0438723c */ /* 0x040fe20000001838 */
[----:B------:R-:W1:Y:S02]  /*4bf0*/  LDSM.16.MT88.4 R12, [R134+0x9000] ;  /* 0x00900000860c783b */ /* 0x000e640000004200 */
[----:B------:R-:W-:Y:S04]  /*4c00*/  MUFU.EX2 R123, R21 ;  /* 0x00000015007b7308 */ /* 0x000fe80000000800 */
[----:B------:R2:W1:Y:S01]  /*4c10*/  MUFU.EX2 R120, R20 ;  /* 0x0000001400787308 */ /* 0x0004620000000800 */
[C---:B---3--:R-:W-:Y:S03]  /*4c20*/  HMMA.16816.F32 R44, R4.reuse, R16, R44 ;  /* 0x00000010042c723c */ /* 0x048fe6000000182c */
[----:B------:R-:W-:Y:S04]  /*4c30*/  MUFU.EX2 R121, R126 ;  /* 0x0000007e00797308 */ /* 0x000fe80000000800 */
[----:B------:R-:W3:Y:S01]  /*4c40*/  MUFU.EX2 R166, R166 ;  /* 0x000000a600a67308 */ /* 0x000ee20000000800 */
        /* <DEDUP_REMOVED lines=151> */
.L_x_13016:
        /* <DEDUP_REMOVED lines=8> */
.L_x_13017:
[----:B------:R-:W-:Y:S05]  /*5640*/  BSYNC.RECONVERGENT B0 ;  /* 0x0000000000007941 */ /* 0x000fea0003800200 */
.L_x_13015:
[C---:B------:R-:W-:Y:S01]  /*5650*/  IMAD.SHL.U32 R5, R104.reuse, 0x20, RZ ;  /* 0x0000002068057824 */ /* 0x040fe200078e00ff */
[----:B------:R-:W-:Y:S01]  /*5660*/  SHF.L.U64.HI R4, R104, 0x5, R105 ;  /* 0x0000000568047819 */ /* 0x000fe20000010269 */
[----:B------:R-:W-:Y:S01]  /*5670*/  @!PT LDS RZ, [RZ] ;  /* 0x00000000fffff984 */ /* 0x000fe20000000800 */
[----:B------:R-:W-:Y:S01]  /*5680*/  @!PT LDS RZ, [RZ] ;  /* 0x00000000fffff984 */ /* 0x000fe20000000800 */
[----:B------:R-:W-:Y:S01]  /*5690*/  @!PT LDS RZ, [RZ] ;  /* 0x00000000fffff984 */ /* 0x000fe20000000800 */
[----:B------:R-:W-:Y:S03]  /*56a0*/  LDGSTS.E.BYPASS.LTC128B.128 [R153+0x8000], desc[UR4][R146.64] ;  /* 0x0800000092997fae */ /* 0x000fe6000b981a04 */
        /* <DEDUP_REMOVED lines=21> */
[----:B-1----:R-:W-:Y:S01]  /*5800*/  LDSM.16.M88.4 R112, [R133+0x5800] ;  /* 0x005800008570783b */ /* 0x002fe20000000200 */
[----:B------:R-:W-:-:S03]  /*5810*/  IMAD R107, R160, 0x40, R107 ;  /* 0x00000040a06b7824 */ /* 0x000fc600078e026b */
        /* <DEDUP_REMOVED lines=19> */
[C---:B------:R-:W-:Y:S08]  /*5950*/  HMMA.16816.F32 R8, R108.reuse, R112, R8 ;  /* 0x000000706c08723c */ /* 0x040ff00000001808 */
[----:B------:R-:W-:Y:S01]  /*5960*/  HMMA.16816.F32 R4, R108, R114, R4 ;  /* 0x000000726c04723c */ /* 0x000fe20000001804 */
[----:B------:R-:W3:Y:S04]  /*5970*/  LDSM.16.M88.4 R112, [R132+0x5000] ;  /* 0x005000008470783b */ /* 0x000ee80000000200 */
[----:B------:R-:W4:Y:S03]  /*5980*/  LDSM.16.M88.4 R108, [R132+0x5800] ;  /* 0x00580000846c783b */ /* 0x000f260000000200 */
        /* <DEDUP_REMOVED lines=12> */
[----:B------:R-:W4:Y:S03]  /*5a50*/  LD.E R124, desc[UR4][R2.64+0x18c] ;  /* 0x00018c04027c7980 */ /* 0x000f26000c101900 */
        /* <DEDUP_REMOVED lines=53> */
[C---:B------:R-:W-:Y:S08]  /*5db0*/  HMMA.16816.F32 R28, R120.reuse, R118, R28 ;  /* 0x00000076781c723c */ /* 0x040ff0000000181c */
[C---:B--2---:R-:W-:Y:S08]  /*5dc0*/  HMMA.16816.F32 R24, R120.reuse, R112, R24 ;  /* 0x000000707818723c */ /* 0x044ff00000001818 */
[----:B------:R-:W-:Y:S01]  /*5dd0*/  HMMA.16816.F32 R20, R120, R114, R20 ;  /* 0x000000727814723c */ /* 0x000fe20000001814 */
[----:B------:R-:W1:Y:S01]  /*5de0*/  LDSM.16.M88.4 R112, [R131+0x7800] ;  /* 0x007800008370783b */ /* 0x000e620000000200 */
[----:B----4-:R-:W-:-:S06]  /*5df0*/  FMUL.FTZ R33, R33, R124 ;  /* 0x0000007c21217220 */ /* 0x010fcc0000410000 */
[----:B---3--:R-:W-:Y:S01]  /*5e00*/  HMMA.16816.F32 R16, R120, R108, R16 ;  /* 0x0000006c7810723c */ /* 0x008fe20000001810 */
[-C--:B------:R-:W-:Y:S01]  /*5e10*/  FMUL.FTZ R108, R32, R124.reuse ;  /* 0x0000007c206c7220 */ /* 0x080fe20000410000 */
[-C--:B------:R-:W-:Y:S01]  /*5e20*/  FMUL.FTZ R109, R34, R124.reuse ;  /* 0x0000007c226d7220 */ /* 0x080fe20000410000 */
[----:B------:R-:W-:Y:S01]  /*5e30*/  MUFU.TANH R33, R33 ;  /* 0x0000002100217308 */ /* 0x000fe20000002400 */
[-C--:B------:R-:W-:Y:S01]  /*5e40*/  FMUL.FTZ R32, R35, R124.reuse ;  /* 0x0000007c23207220 */ /* 0x080fe20000410000 */
[----:B------:R-:W-:-:S03]  /*5e50*/  FMUL.FTZ R28, R28, R124 ;  /* 0x0000007c1c1c7220 */ /* 0x000fc60000410000 */
[----:B------:R-:W-:Y:S01]  /*5e60*/  HMMA.16816.F32 R12, R120, R110, R12 ;  /* 0x0000006e780c723c */ /* 0x000fe2000000180c */
[-C--:B------:R-:W-:Y:S01]  /*5e70*/  FMUL.FTZ R29, R29, R124.reuse ;  /* 0x0000007c1d1d7220 */ /* 0x080fe20000410000 */
[-C--:B------:R-:W-:Y:S01]  /*5e80*/  FMUL.FTZ R31, R31, R124.reuse ;  /* 0x0000007c1f1f7220 */ /* 0x080fe20000410000 */
[----:B------:R-:W2:Y:S01]  /*5e90*/  MUFU.TANH R108, R108 ;  /* 0x0000006c006c7308 */ /* 0x000ea20000002400 */
[-C--:B------:R-:W-:Y:S01]  /*5ea0*/  FMUL.FTZ R110, R30, R124.reuse ;  /* 0x0000007c1e6e7220 */ /* 0x080fe20000410000 */
[----:B------:R-:W-:Y:S02]  /*5eb0*/  VIADD R30, R107, 0xffffff80 ;  /* 0xffffff806b1e7836 */ /* 0x000fe40000000000 */
[----:B------:R-:W-:Y:S01]  /*5ec0*/  FMUL.FTZ R27, R27, R124 ;  /* 0x0000007c1b1b7220 */ /* 0x000fe20000410000 */
[----:B------:R-:W-:-:S04]  /*5ed0*/  DEPBAR.LE SB0, 0x0 ;  /* 0x000080000000791a */ /* 0x000fc80000000000 */
[----:B------:R-:W3:Y:S01]  /*5ee0*/  MUFU.TANH R109, R109 ;  /* 0x0000006d006d7308 */ /* 0x000ee20000002400 */
[----:B------:R-:W-:Y:S02]  /*5ef0*/  ISETP.GT.AND P1, PT, R106, R30, PT ;  /* 0x0000001e6a00720c */ /* 0x000fe40003f24270 */
[C---:B------:R-:W-:Y:S02]  /*5f00*/  ISETP.GE.AND P6, PT, R30.reuse, R156, PT ;  /* 0x0000009c1e00720c */ /* 0x040fe40003fc6270 */
[----:B------:R-:W-:-:S03]  /*5f10*/  ISETP.GE.AND P2, PT, R30, R155, PT ;  /* 0x0000009b1e00720c */ /* 0x000fc60003f46270 */
[----:B------:R-:W4:Y:S01]  /*5f20*/  MUFU.TANH R32, R32 ;  /* 0x0000002000207308 */ /* 0x000f220000002400 */
[----:B------:R-:W-:Y:S01]  /*5f30*/  ISETP.GT.AND P5, PT, R103, R30, PT ;  /* 0x0000001e6700720c */ /* 0x000fe20003fa4270 */
[----:B------:R-:W-:-:S06]  /*5f40*/  VIADD R30, R107, 0xffffff81 ;  /* 0xffffff816b1e7836 */ /* 0x000fcc0000000000 */
[----:B------:R2:W5:Y:S01]  /*5f50*/  MUFU.TANH R34, R28 ;  /* 0x0000001c00227308 */ /* 0x0005620000002400 */
[----:B------:R-:W-:Y:S01]  /*5f60*/  FMUL.FTZ R111, R24, R124 ;  /* 0x0000007c186f7220 */ /* 0x000fe20000410000 */
[----:B------:R-:W-:Y:S01]  /*5f70*/  ISETP.GT.AND P4, PT, R106, R30, PT ;  /* 0x0000001e6a00720c */ /* 0x000fe20003f84270 */
[-C--:B------:R-:W-:Y:S01]  /*5f80*/  FMUL.FTZ R35, R25, R124.reuse ;  /* 0x0000007c19237220 */ /* 0x080fe20000410000 */
[----:B------:R-:W-:Y:S01]  /*5f90*/  VIADD R25, R107, 0xffffff88 ;  /* 0xffffff886b197836 */ /* 0x000fe20000000000 */
[----:B-1----:R-:W-:Y:S03]  /*5fa0*/  HMMA.16816.F32 R8, R120, R112, R8 ;  /* 0x000000707808723c */ /* 0x002fe60000001808 */
[----:B------:R-:W-:Y:S01]  /*5fb0*/  MUFU.TANH R29, R29 ;  /* 0x0000001d001d7308 */ /* 0x000fe20000002400 */
[----:B------:R-:W-:Y:S01]  /*5fc0*/  FMUL.FTZ R112, R26, R124 ;  /* 0x0000007c1a707220 */ /* 0x000fe20000410000 */
[----:B------:R-:W-:-:S06]  /*5fd0*/  ISETP.GE.AND P3, PT, R30, R156, PT ;  /* 0x0000009c1e00720c */ /* 0x000fcc0003f66270 */
[----:B------:R-:W1:Y:S01]  /*5fe0*/  MUFU.TANH R110, R110 ;  /* 0x0000006e006e7308 */ /* 0x000e620000002400 */
[----:B--2---:R-:W-:Y:S02]  /*5ff0*/  FSEL R28, R108, -INF , !P1 ;  /* 0xff8000006c1c7808 */ /* 0x004fe40004800000 */
[----:B---3--:R-:W-:Y:S02]  /*6000*/  FSEL R24, R109, -INF , !P5 ;  /* 0xff8000006d187808 */ /* 0x008fe40006800000 */
[----:B------:R-:W-:-:S03]  /*6010*/  FSEL R26, R33, -INF , !P4 ;  /* 0xff800000211a7808 */ /* 0x000fc60006000000 */
[----:B------:R-:W2:Y:S01]  /*6020*/  MUFU.TANH R31, R31 ;  /* 0x0000001f001f7308 */ /* 0x000ea20000002400 */
[----:B------:R-:W-:Y:S02]  /*6030*/  FSEL R28, R28, -INF , !P6 ;  /* 0xff8000001c1c7808 */ /* 0x000fe40007000000 */
[----:B------:R-:W-:Y:S02]  /*6040*/  ISETP.GT.AND P6, PT, R103, R30, PT ;  /* 0x0000001e6700720c */ /* 0x000fe40003fc4270 */
[----:B------:R-:W-:-:S03]  /*6050*/  ISETP.GT.AND P5, PT, R106, R25, PT ;  /* 0x000000196a00720c */ /* 0x000fc60003fa4270 */
[----:B------:R3:W2:Y:S01]  /*6060*/  MUFU.TANH R108, R111 ;  /* 0x0000006f006c7308 */ /* 0x0006a20000002400 */
[----:B------:R-:W-:Y:S01]  /*6070*/  FSEL R24, R24, -INF , !P2 ;  /* 0xff80000018187808 */ /* 0x000fe20005000000 */
[----:B------:R-:W-:Y:S01]  /*6080*/  VIADD R109, R107, 0xffffff89 ;  /* 0xffffff896b6d7836 */ /* 0x000fe20000000000 */
[----:B------:R-:W-:Y:S02]  /*6090*/  FSEL R26, R26, -INF , !P3 ;  /* 0xff8000001a1a7808 */ /* 0x000fe40005800000 */
[-C--:B------:R-:W-:Y:S02]  /*60a0*/  ISETP.GE.AND P1, PT, R30, R155.reuse, PT ;  /* 0x0000009b1e00720c */ /* 0x080fe40003f26270 */
[C---:B------:R-:W-:Y:S01]  /*60b0*/  ISETP.GE.AND P4, PT, R25.reuse, R156, PT ;  /* 0x0000009c1900720c */ /* 0x040fe20003f86270 */
[----:B------:R-:W-:Y:S01]  /*60c0*/  MUFU.TANH R35, R35 ;  /* 0x0000002300237308 */ /* 0x000fe20000002400 */
[----:B------:R-:W-:Y:S02]  /*60d0*/  ISETP.GE.AND P2, PT, R25, R155, PT ;  /* 0x0000009b1900720c */ /* 0x000fe40003f46270 */
[----:B------:R-:W-:-:S02]  /*60e0*/  ISETP.GT.AND P3, PT, R103, R25, PT ;  /* 0x000000196700720c */ /* 0x000fc40003f64270 */
[----:B----4-:R-:W-:Y:S02]  /*60f0*/  FSEL R25, R32, -INF , !P6 ;  /* 0xff80000020197808 */ /* 0x010fe40007000000 */
[----:B-----5:R-:W-:Y:S01]  /*6100*/  FSEL R30, R34, -INF , !P5 ;  /* 0xff800000221e7808 */ /* 0x020fe20006800000 */
[----:B------:R-:W4:Y:S01]  /*6110*/  MUFU.TANH R33, R112 ;  /* 0x0000007000217308 */ /* 0x000f220000002400 */
[-C--:B------:R-:W-:Y:S01]  /*6120*/  FMUL.FTZ R32, R21, R124.reuse ;  /* 0x0000007c15207220 */ /* 0x080fe20000410000 */
[----:B------:R-:W-:Y:S01]  /*6130*/  ISETP.GT.AND P6, PT, R106, R109, PT ;  /* 0x0000006d6a00720c */ /* 0x000fe20003fc4270 */
[----:B------:R-:W-:Y:S01]  /*6140*/  VIADD R21, R107, 0xffffff90 ;  /* 0xffffff906b157836 */ /* 0x000fe20000000000 */
[----:B------:R-:W-:Y:S02]  /*6150*/  FSEL R25, R25, -INF , !P1 ;  /* 0xff80000019197808 */ /* 0x000fe40004800000 */
[----:B------:R-:W-:Y:S01]  /*6160*/  FSEL R30, R30, -INF , !P4 ;  /* 0xff8000001e1e7808 */ /* 0x000fe20006000000 */
[----:B---3--:R-:W-:Y:S01]  /*6170*/  FMUL.FTZ R111, R20, R124 ;  /* 0x0000007c146f7220 */ /* 0x008fe20000410000 */
[C---:B------:R-:W-:Y:S01]  /*6180*/  ISETP.GE.AND P5, PT, R109.reuse, R156, PT ;  /* 0x0000009c6d00720c */ /* 0x040fe20003fa6270 */
[----:B------:R-:W3:Y:S01]  /*6190*/  MUFU.TANH R27, R27 ;  /* 0x0000001b001b7308 */ /* 0x000ee20000002400 */
[----:B------:R-:W-:-:S02]  /*61a0*/  ISETP.GE.AND P1, PT, R109, R155, PT ;  /* 0x0000009b6d00720c */ /* 0x000fc40003f26270 */
[----:B------:R-:W-:Y:S01]  /*61b0*/  ISETP.GT.AND P4, PT, R103, R109, PT ;  /* 0x0000006d6700720c */ /* 0x000fe20003f84270 */
[----:B------:R-:W-:Y:S01]  /*61c0*/  FMUL.FTZ R109, R22, R124 ;  /* 0x0000007c166d7220 */ /* 0x000fe20000410000 */
[----:B-1----:R-:W-:Y:S02]  /*61d0*/  FSEL R20, R110, -INF , !P3 ;  /* 0xff8000006e147808 */ /* 0x002fe40005800000 */
[----:B------:R-:W-:Y:S01]  /*61e0*/  FSEL R22, R29, -INF , !P6 ;  /* 0xff8000001d167808 */ /* 0x000fe20007000000 */
[----:B------:R-:W-:Y:S01]  /*61f0*/  VIADD R29, R107, 0xffffff91 ;  /* 0xffffff916b1d7836 */ /* 0x000fe20000000000 */
[----:B------:R-:W-:Y:S01]  /*6200*/  ISETP.GT.AND P3, PT, R106, R21, PT ;  /* 0x000000156a00720c */ /* 0x000fe20003f64270 */
[----:B------:R-:W1:Y:S01]  /*6210*/  MUFU.TANH R34, R111 ;  /* 0x0000006f00227308 */ /* 0x000e620000002400 */
[----:B------:R-:W-:Y:S02]  /*6220*/  FSEL R20, R20, -INF , !P2 ;  /* 0xff80000014147808 */ /* 0x000fe40005000000 */
[----:B------:R-:W-:-:S02]  /*6230*/  FSEL R22, R22, -INF , !P5 ;  /* 0xff80000016167808 */ /* 0x000fc40006800000 */
[C---:B------:R-:W-:Y:S02]  /*6240*/  ISETP.GE.AND P6, PT, R21.reuse, R156, PT ;  /* 0x0000009c1500720c */ /* 0x040fe40003fc6270 */
[----:B------:R-:W-:Y:S02]  /*6250*/  ISETP.GE.AND P2, PT, R21, R155, PT ;  /* 0x0000009b1500720c */ /* 0x000fe40003f46270 */
[----:B------:R-:W-:Y:S01]  /*6260*/  ISETP.GT.AND P5, PT, R103, R21, PT ;  /* 0x000000156700720c */ /* 0x000fe20003fa4270 */
[-C--:B------:R-:W-:Y:S01]  /*6270*/  FMUL.FTZ R21, R23, R124.reuse ;  /* 0x0000007c17157220 */ /* 0x080fe20000410000 */
[----:B--2---:R-:W-:Y:S02]  /*6280*/  FSEL R31, R31, -INF , !P4 ;  /* 0xff8000001f1f7808 */ /* 0x004fe40006000000 */
[----:B------:R-:W-:Y:S01]  /*6290*/  FSEL R108, R108, -INF , !P3 ;  /* 0xff8000006c6c7808 */ /* 0x000fe20005800000 */
[----:B------:R-:W-:Y:S01]  /*62a0*/  MUFU.TANH R32, R32 ;  /* 0x0000002000207308 */ /* 0x000fe20000002400 */
[----:B------:R-:W-:Y:S01]  /*62b0*/  ISETP.GT.AND P4, PT, R106, R29, PT ;  /* 0x0000001d6a00720c */ /* 0x000fe20003f84270 */
[----:B------:R-:W-:Y:S01]  /*62c0*/  FMUL.FTZ R23, R16, R124 ;  /* 0x0000007c10177220 */ /* 0x000fe20000410000 */
[----:B------:R-:W-:Y:S01]  /*62d0*/  FSEL R16, R31, -INF , !P1 ;  /* 0xff8000001f107808 */ /* 0x000fe20004800000 */
[----:B------:R-:W-:Y:S01]  /*62e0*/  VIADD R31, R107, 0xffffff98 ;  /* 0xffffff986b1f7836 */ /* 0x000fe20000000000 */
[----:B------:R-:W-:-:S03]  /*62f0*/  FSEL R194, R108, -INF , !P6 ;  /* 0xff8000006cc27808 */ /* 0x000fc60007000000 */
[----:B------:R-:W2:Y:S01]  /*6300*/  MUFU.TANH R109, R109 ;  /* 0x0000006d006d7308 */ /* 0x000ea20000002400 */
[C---:B------:R-:W-:Y:S02]  /*6310*/  ISETP.GE.AND P3, PT, R29.reuse, R156, PT ;  /* 0x0000009c1d00720c */ /* 0x040fe40003f66270 */
[----:B------:R-:W-:Y:S02]  /*6320*/  ISETP.GE.AND P1, PT, R29, R155, PT ;  /* 0x0000009b1d00720c */ /* 0x000fe40003f26270 */
[----:B------:R-:W-:Y:S01]  /*6330*/  ISETP.GT.AND P6, PT, R103, R29, PT ;  /* 0x0000001d6700720c */ /* 0x000fe20003fc4270 */
[-C--:B------:R-:W-:Y:S01]  /*6340*/  FMUL.FTZ R29, R18, R124.reuse ;  /* 0x0000007c121d7220 */ /* 0x080fe20000410000 */
[----:B----4-:R-:W-:Y:S02]  /*6350*/  FSEL R33, R33, -INF , !P5 ;  /* 0xff80000021217808 */ /* 0x010fe40006800000 */
[----:B------:R-:W-:Y:S01]  /*6360*/  FSEL R35, R35, -INF , !P4 ;  /* 0xff80000023237808 */ /* 0x000fe20006000000 */
[----:B------:R-:W4:Y:S01]  /*6370*/  MUFU.TANH R23, R23 ;  /* 0x0000001700177308 */ /* 0x000f220000002400 */
[-C--:B------:R-:W-:Y:S01]  /*6380*/  FMUL.FTZ R17, R17, R124.reuse ;  /* 0x0000007c11117220 */ /* 0x080fe20000410000 */
[----:B------:R-:W-:Y:S01]  /*6390*/  FSEL R164, R33, -INF , !P2 ;  /* 0xff80000021a47808 */ /* 0x000fe20005000000 */
[-C--:B------:R-:W-:Y:S01]  /*63a0*/  FMUL.FTZ R18, R19, R124.reuse ;  /* 0x0000007c13127220 */ /* 0x080fe20000410000 */
[----:B------:R-:W-:Y:S01]  /*63b0*/  FSEL R196, R35, -INF , !P3 ;  /* 0xff80000023c47808 */ /* 0x000fe20005800000 */
[----:B------:R-:W-:Y:S01]  /*63c0*/  FMUL.FTZ R19, R12, R124 ;  /* 0x0000007c0c137220 */ /* 0x000fe20000410000 */
[----:B------:R-:W-:-:S02]  /*63d0*/  ISETP.GT.AND P5, PT, R106, R31, PT ;  /* 0x0000001f6a00720c */ /* 0x000fc40003fa4270 */
[----:B------:R-:W5:Y:S01]  /*63e0*/  MUFU.TANH R21, R21 ;  /* 0x0000001500157308 */ /* 0x000f620000002400 */
[C---:B------:R-:W-:Y:S02]  /*63f0*/  ISETP.GE.AND P4, PT, R31.reuse, R156, PT ;  /* 0x0000009c1f00720c */ /* 0x040fe40003f86270 */
[----:B------:R-:W-:Y:S02]  /*6400*/  ISETP.GE.AND P2, PT, R31, R155, PT ;  /* 0x0000009b1f00720c */ /* 0x000fe40003f46270 */
[----:B------:R-:W-:Y:S01]  /*6410*/  ISETP.GT.AND P3, PT, R103, R31, PT ;  /* 0x0000001f6700720c */ /* 0x000fe20003f64270 */
[----:B------:R-:W-:Y:S01]  /*6420*/  VIADD R31, R107, 0xffffff99 ;  /* 0xffffff996b1f7836 */ /* 0x000fe20000000000 */
[----:B---3--:R-:W-:Y:S01]  /*6430*/  FSEL R27, R27, -INF , !P6 ;  /* 0xff8000001b1b7808 */ /* 0x008fe20007000000 */
[----:B------:R-:W3:Y:S01]  /*6440*/  MUFU.TANH R29, R29 ;  /* 0x0000001d001d7308 */ /* 0x000ee20000002400 */
[----:B-1----:R-:W-:Y:S02]  /*6450*/  FSEL R34, R34, -INF , !P5 ;  /* 0xff80000022227808 */ /* 0x002fe40006800000 */
[----:B------:R-:W-:-:S02]  /*6460*/  ISETP.GT.AND P6, PT, R106, R31, PT ;  /* 0x0000001f6a00720c */ /* 0x000fc40003fc4270 */
[----:B------:R-:W-:-:S03]  /*6470*/  FSEL R172, R27, -INF , !P1 ;  /* 0xff8000001bac7808 */ /* 0x000fc60004800000 */
[----:B------:R-:W1:Y:S01]  /*6480*/  MUFU.TANH R17, R17 ;  /* 0x0000001100117308 */ /* 0x000e620000002400 */
[----:B------:R-:W-:Y:S02]  /*6490*/  VIADD R27, R107, 0xffffffa0 ;  /* 0xffffffa06b1b7836 */ /* 0x000fe40000000000 */
[----:B------:R-:W-:Y:S01]  /*64a0*/  FMUL.FTZ R12, R13, R124 ;  /* 0x0000007c0d0c7220 */ /* 0x000fe20000410000 */
[----:B------:R-:W-:Y:S01]  /*64b0*/  ISETP.GE.AND P5, PT, R31, R156, PT ;  /* 0x0000009c1f00720c */ /* 0x000fe20003fa6270 */
[----:B------:R-:W-:Y:S01]  /*64c0*/  FMUL.FTZ R13, R14, R124 ;  /* 0x0000007c0e0d7220 */ /* 0x000fe20000410000 */
[----:B--2---:R-:W-:Y:S02]  /*64d0*/  FSEL R109, R109, -INF , !P3 ;  /* 0xff8000006d6d7808 */ /* 0x004fe40005800000 */
[----:B------:R-:W2:Y:S01]  /*64e0*/  MUFU.TANH R18, R18 ;  /* 0x0000001200127308 */ /* 0x000ea20000002400 */
[----:B------:R-:W-:Y:S02]  /*64f0*/  FSEL R32, R32, -INF , !P6 ;  /* 0xff80000020207808 */ /* 0x000fe40007000000 */
[----:B------:R-:W-:-:S05]  /*6500*/  FSEL R170, R34, -INF , !P4 ;  /* 0xff80000022aa7808 */ /* 0x000fca0006000000 */
[----:B------:R-:W2:Y:S01]  /*6510*/  MUFU.TANH R19, R19 ;  /* 0x0000001300137308 */ /* 0x000ea20000002400 */
[----:B------:R-:W-:Y:S02]  /*6520*/  ISETP.GE.AND P1, PT, R31, R155, PT ;  /* 0x0000009b1f00720c */ /* 0x000fe40003f26270 */
[----:B------:R-:W-:Y:S01]  /*6530*/  ISETP.GT.AND P4, PT, R103, R31, PT ;  /* 0x0000001f6700720c */ /* 0x000fe20003f84270 */
[----:B------:R-:W-:Y:S01]  /*6540*/  VIADD R31, R107, 0xffffffa1 ;  /* 0xffffffa16b1f7836 */ /* 0x000fe20000000000 */
[----:B------:R-:W-:Y:S01]  /*6550*/  ISETP.GT.AND P3, PT, R106, R27, PT ;  /* 0x0000001b6a00720c */ /* 0x000fe20003f64270 */
[----:B------:R-:W-:Y:S01]  /*6560*/  HMMA.16816.F32 R4, R120, R114, R4 ;  /* 0x000000727804723c */ /* 0x000fe20000001804 */
[----:B------:R-:W-:Y:S01]  /*6570*/  FSEL R190, R109, -INF , !P2 ;  /* 0xff8000006dbe7808 */ /* 0x000fe20005000000 */
[----:B------:R-:W-:Y:S01]  /*6580*/  FMUL.FTZ R14, R15, R124 ;  /* 0x0000007c0f0e7220 */ /* 0x000fe20000410000 */
[----:B------:R-:W-:Y:S01]  /*6590*/  FSEL R168, R32, -INF , !P5 ;  /* 0xff80000020a87808 */ /* 0x000fe20006800000 */
[----:B------:R-:W-:Y:S01]  /*65a0*/  MUFU.TANH R12, R12 ;  /* 0x0000000c000c7308 */ /* 0x000fe20000002400 */
[C---:B------:R-:W-:Y:S01]  /*65b0*/  ISETP.GE.AND P6, PT, R27.reuse, R156, PT ;  /* 0x0000009c1b00720c */ /* 0x040fe20003fc6270 */
[----:B------:R-:W-:Y:S01]  /*65c0*/  FMUL.FTZ R15, R8, R124 ;  /* 0x0000007c080f7220 */ /* 0x000fe20000410000 */
[----:B------:R-:W-:-:S02]  /*65d0*/  ISETP.GE.AND P2, PT, R27, R155, PT ;  /* 0x0000009b1b00720c */ /* 0x000fc40003f46270 */
[----:B------:R-:W-:Y:S01]  /*65e0*/  ISETP.GT.AND P5, PT, R103, R27, PT ;  /* 0x0000001b6700720c */ /* 0x000fe20003fa4270 */
[----:B------:R-:W-:Y:S01]  /*65f0*/  VIADD R27, R107, 0xffffffa8 ;  /* 0xffffffa86b1b7836 */ /* 0x000fe20000000000 */
[----:B----4-:R-:W-:Y:S01]  /*6600*/  FSEL R23, R23, -INF , !P3 ;  /* 0xff80000017177808 */ /* 0x010fe20005800000 */
[----:B------:R-:W4:Y:S01]  /*6610*/  MUFU.TANH R13, R13 ;  /* 0x0000000d000d7308 */ /* 0x000f220000002400 */
[----:B-----5:R-:W-:Y:S02]  /*6620*/  FSEL R21, R21, -INF , !P4 ;  /* 0xff80000015157808 */ /* 0x020fe40006000000 */
[-C--:B------:R-:W-:Y:S02]  /*6630*/  ISETP.GT.AND P4, PT, R106, R31.reuse, PT ;  /* 0x0000001f6a00720c */ /* 0x080fe40003f84270 */
[----:B------:R-:W-:Y:S02]  /*6640*/  FSEL R186, R23, -INF , !P6 ;  /* 0xff80000017ba7808 */ /* 0x000fe40007000000 */
[----:B---3--:R-:W-:Y:S01]  /*6650*/  FSEL R29, R29, -INF , !P5 ;  /* 0xff8000001d1d7808 */ /* 0x008fe20006800000 */
[----:B------:R-:W3:Y:S01]  /*6660*/  MUFU.TANH R15, R15 ;  /* 0x0000000f000f7308 */ /* 0x000ee20000002400 */
[----:B------:R-:W-:-:S02]  /*6670*/  ISETP.GT.AND P6, PT, R103, R31, PT ;  /* 0x0000001f6700720c */ /* 0x000fc40003fc4270 */
[----:B------:R-:W-:Y:S02]  /*6680*/  ISETP.GT.AND P5, PT, R106, R27, PT ;  /* 0x0000001b6a00720c */ /* 0x000fe40003fa4270 */
[----:B------:R-:W-:Y:S02]  /*6690*/  ISETP.GE.AND P3, PT, R31, R156, PT ;  /* 0x0000009c1f00720c */ /* 0x000fe40003f66270 */
[----:B-1----:R-:W-:Y:S01]  /*66a0*/  FSEL R17, R17, -INF , !P4 ;  /* 0xff80000011117808 */ /* 0x002fe20006000000 */
[----:B------:R-:W1:Y:S01]  /*66b0*/  MUFU.TANH R14, R14 ;  /* 0x0000000e000e7308 */ /* 0x000e620000002400 */
[----:B------:R-:W-:Y:S01]  /*66c0*/  FSEL R192, R21, -INF , !P1 ;  /* 0xff80000015c07808 */ /* 0x000fe20004800000 */
[----:B------:R-:W-:Y:S01]  /*66d0*/  FMUL.FTZ R8, R9, R124 ;  /* 0x0000007c09087220 */ /* 0x000fe20000410000 */
[----:B------:R-:W-:Y:S01]  /*66e0*/  ISETP.GE.AND P1, PT, R31, R155, PT ;  /* 0x0000009b1f00720c */ /* 0x000fe20003f26270 */
[----:B------:R-:W-:Y:S01]  /*66f0*/  VIADD R9, R107, 0xffffffa9 ;  /* 0xffffffa96b097836 */ /* 0x000fe20000000000 */
[----:B------:R-:W-:-:S02]  /*6700*/  ISETP.GE.AND P4, PT, R27, R156, PT ;  /* 0x0000009c1b00720c */ /* 0x000fc40003f86270 */
[----:B--2---:R-:W-:Y:S02]  /*6710*/  FSEL R18, R18, -INF , !P6 ;  /* 0xff80000012127808 */ /* 0x004fe40007000000 */
[----:B------:R-:W-:Y:S02]  /*6720*/  FSEL R19, R19, -INF , !P5 ;  /* 0xff80000013137808 */ /* 0x000fe40006800000 */
[----:B------:R-:W-:Y:S01]  /*6730*/  FSEL R176, R17, -INF , !P3 ;  /* 0xff80000011b07808 */ /* 0x000fe20005800000 */
[----:B------:R-:W-:Y:S01]  /*6740*/  FMUL.FTZ R17, R11, R124 ;  /* 0x0000007c0b117220 */ /* 0x000fe20000410000 */
[----:B------:R-:W-:Y:S02]  /*6750*/  FSEL R178, R18, -INF , !P1 ;  /* 0xff80000012b27808 */ /* 0x000fe40004800000 */
[----:B------:R-:W-:Y:S01]  /*6760*/  FSEL R180, R19, -INF , !P4 ;  /* 0xff80000013b47808 */ /* 0x000fe20006000000 */
[----:B------:R-:W-:Y:S01]  /*6770*/  VIADD R11, R107, 0xffffffb0 ;  /* 0xffffffb06b0b7836 */ /* 0x000fe20000000000 */
[----:B------:R-:W-:-:S02]  /*6780*/  ISETP.GT.AND P3, PT, R103, R27, PT ;  /* 0x0000001b6700720c */ /* 0x000fc40003f64270 */
[----:B------:R-:W-:Y:S02]  /*6790*/  ISETP.GT.AND P6, PT, R106, R9, PT ;  /* 0x000000096a00720c */ /* 0x000fe40003fc4270 */
[C---:B------:R-:W-:Y:S02]  /*67a0*/  ISETP.GE.AND P5, PT, R9.reuse, R156, PT ;  /* 0x0000009c0900720c */ /* 0x040fe40003fa6270 */
[----:B------:R-:W-:Y:S02]  /*67b0*/  ISETP.GE.AND P1, PT, R9, R155, PT ;  /* 0x0000009b0900720c */ /* 0x000fe40003f26270 */
[----:B------:R-:W-:Y:S02]  /*67c0*/  ISETP.GT.AND P4, PT, R103, R9, PT ;  /* 0x000000096700720c */ /* 0x000fe40003f84270 */
[----:B------:R-:W2:Y:S01]  /*67d0*/  MUFU.TANH R9, R17 ;  /* 0x0000001100097308 */ /* 0x000ea20000002400 */
[----:B------:R-:W-:Y:S01]  /*67e0*/  FSEL R174, R29, -INF , !P2 ;  /* 0xff8000001dae7808 */ /* 0x000fe20005000000 */
[----:B------:R-:W-:Y:S01]  /*67f0*/  FMUL.FTZ R5, R5, R124 ;  /* 0x0000007c05057220 */ /* 0x000fe20000410000 */
[----:B------:R-:W-:-:S02]  /*6800*/  ISETP.GE.AND P2, PT, R27, R155, PT ;  /* 0x0000009b1b00720c */ /* 0x000fc40003f46270 */
[----:B----4-:R-:W-:Y:S02]  /*6810*/  FSEL R13, R13, -INF , !P3 ;  /* 0xff8000000d0d7808 */ /* 0x010fe40005800000 */
[----:B------:R-:W-:Y:S02]  /*6820*/  FSEL R12, R12, -INF , !P6 ;  /* 0xff8000000c0c7808 */ /* 0x000fe40007000000 */
[----:B------:R-:W-:Y:S02]  /*6830*/  ISETP.GT.AND P3, PT, R106, R11, PT ;  /* 0x0000000b6a00720c */ /* 0x000fe40003f64270 */
[----:B------:R-:W-:Y:S02]  /*6840*/  FSEL R182, R13, -INF , !P2 ;  /* 0xff8000000db67808 */ /* 0x000fe40005000000 */
[----:B------:R-:W-:Y:S01]  /*6850*/  FSEL R184, R12, -INF , !P5 ;  /* 0xff8000000cb87808 */ /* 0x000fe20006800000 */
[----:B------:R-:W-:Y:S01]  /*6860*/  FMUL.FTZ R10, R10, R124 ;  /* 0x0000007c0a0a7220 */ /* 0x000fe20000410000 */
[C---:B------:R-:W-:Y:S01]  /*6870*/  ISETP.GE.AND P2, PT, R11.reuse, R156, PT ;  /* 0x0000009c0b00720c */ /* 0x040fe20003f46270 */
[----:B------:R-:W4:Y:S01]  /*6880*/  MUFU.TANH R5, R5 ;  /* 0x0000000500057308 */ /* 0x000f220000002400 */
[----:B------:R-:W-:-:S02]  /*6890*/  ISETP.GE.AND P6, PT, R11, R155, PT ;  /* 0x0000009b0b00720c */ /* 0x000fc40003fc6270 */
[----:B------:R-:W-:Y:S01]  /*68a0*/  ISETP.GT.AND P5, PT, R103, R11, PT ;  /* 0x0000000b6700720c */ /* 0x000fe20003fa4270 */
[----:B------:R-:W-:Y:S01]  /*68b0*/  VIADD R11, R107, 0xffffffb1 ;  /* 0xffffffb16b0b7836 */ /* 0x000fe20000000000 */
[----:B---3--:R-:W-:Y:S02]  /*68c0*/  FSEL R15, R15, -INF , !P3 ;  /* 0xff8000000f0f7808 */ /* 0x008fe40005800000 */
[----:B-1----:R-:W-:Y:S01]  /*68d0*/  FSEL R14, R14, -INF , !P4 ;  /* 0xff8000000e0e7808 */ /* 0x002fe20006000000 */
[----:B------:R-:W1:Y:S01]  /*68e0*/  MUFU.TANH R8, R8 ;  /* 0x0000000800087308 */ /* 0x000e620000002400 */
[----:B------:R-:W-:Y:S01]  /*68f0*/  FSEL R119, R15, -INF , !P2 ;  /* 0xff8000000f777808 */ /* 0x000fe20005000000 */
[-C--:B------:R-:W-:Y:S01]  /*6900*/  FMUL.FTZ R4, R4, R124.reuse ;  /* 0x0000007c04047220 */ /* 0x080fe20000410000 */
[-C--:B------:R-:W-:Y:S01]  /*6910*/  FMUL.FTZ R6, R6, R124.reuse ;  /* 0x0000007c06067220 */ /* 0x080fe20000410000 */
[----:B------:R-:W-:Y:S01]  /*6920*/  ISETP.GT.AND P2, PT, R103, R11, PT ;  /* 0x0000000b6700720c */ /* 0x000fe20003f44270 */
[----:B------:R-:W-:Y:S01]  /*6930*/  FMUL.FTZ R7, R7, R124 ;  /* 0x0000007c07077220 */ /* 0x000fe20000410000 */
[----:B------:R-:W-:-:S02]  /*6940*/  FSEL R188, R14, -INF , !P1 ;  /* 0xff8000000ebc7808 */ /* 0x000fc40004800000 */
[----:B------:R-:W3:Y:S01]  /*6950*/  MUFU.TANH R10, R10 ;  /* 0x0000000a000a7308 */ /* 0x000ee20000002400 */
[C---:B------:R-:W-:Y:S02]  /*6960*/  ISETP.GT.AND P4, PT, R106.reuse, R11, PT ;  /* 0x0000000b6a00720c */ /* 0x040fe40003f84270 */
[C---:B------:R-:W-:Y:S02]  /*6970*/  ISETP.GE.AND P3, PT, R11.reuse, R156, PT ;  /* 0x0000009c0b00720c */ /* 0x040fe40003f66270 */
[----:B------:R-:W-:Y:S01]  /*6980*/  ISETP.GE.AND P1, PT, R11, R155, PT ;  /* 0x0000009b0b00720c */ /* 0x000fe20003f26270 */
[----:B------:R-:W-:Y:S01]  /*6990*/  VIADD R11, R107, 0xffffffb8 ;  /* 0xffffffb86b0b7836 */ /* 0x000fe20000000000 */
[----:B--2---:R-:W-:Y:S01]  /*69a0*/  FSEL R9, R9, -INF , !P2 ;  /* 0xff80000009097808 */ /* 0x004fe20005000000 */
[----:B------:R-:W-:Y:S01]  /*69b0*/  VIADD R107, R107, 0xffffffb9 ;  /* 0xffffffb96b6b7836 */ /* 0x000fe20000000000 */
[----:B------:R-:W2:Y:S02]  /*69c0*/  MUFU.TANH R4, R4 ;  /* 0x0000000400047308 */ /* 0x000ea40000002400 */
[----:B------:R-:W-:Y:S01]  /*69d0*/  FSEL R122, R9, -INF , !P1 ;  /* 0xff800000097a7808 */ /* 0x000fe20004800000 */
[----:B------:R-:W-:Y:S01]  /*69e0*/  BAR.SYNC.DEFER_BLOCKING 0x0 ;  /* 0x0000000000007b1d */ /* 0x000fe20000010000 */
[----:B------:R-:W-:-:S05]  /*69f0*/  ISETP.GT.AND P1, PT, R106, R107, PT ;  /* 0x0000006b6a00720c */ /* 0x000fca0003f24270 */
[----:B------:R-:W5:Y:S01]  /*6a00*/  MUFU.TANH R6, R6 ;  /* 0x0000000600067308 */ /* 0x000f620000002400 */
[----:B----4-:R-:W-:-:S07]  /*6a10*/  FSEL R5, R5, -INF , !P1 ;  /* 0xff80000005057808 */ /* 0x010fce0004800000 */
[----:B------:R-:W4:Y:S01]  /*6a20*/  MUFU.TANH R7, R7 ;  /* 0x0000000700077308 */ /* 0x000f220000002400 */
[----:B------:R-:W-:Y:S02]  /*6a30*/  ISETP.GT.U32.AND P1, PT, R0, R143, PT ;  /* 0x0000008f0000720c */ /* 0x000fe40003f24070 */
[----:B-1----:R-:W-:Y:S02]  /*6a40*/  FSEL R8, R8, -INF , !P4 ;  /* 0xff80000008087808 */ /* 0x002fe40006000000 */
[----:B---3--:R-:W-:Y:S02]  /*6a50*/  FSEL R10, R10, -INF , !P5 ;  /* 0xff8000000a0a7808 */ /* 0x008fe40006800000 */
[----:B------:R-:W-:Y:S02]  /*6a60*/  FSEL R118, R8, -INF , !P3 ;  /* 0xff80000008767808 */ /* 0x000fe40005800000 */
[-C--:B------:R-:W-:Y:S02]  /*6a70*/  ISETP.GT.AND P5, PT, R106, R11.reuse, PT ;  /* 0x0000000b6a00720c */ /* 0x080fe40003fa4270 */
[----:B------:R-:W-:-:S02]  /*6a80*/  ISETP.GT.AND P3, PT, R103, R11, PT ;  /* 0x0000000b6700720c */ /* 0x000fc40003f64270 */
[----:B------:R-:W-:Y:S02]  /*6a90*/  ISETP.GT.AND P2, PT, R103, R107, PT ;  /* 0x0000006b6700720c */ /* 0x000fe40003f44270 */
[----:B------:R-:W-:Y:S02]  /*6aa0*/  FSEL R117, R10, -INF , !P6 ;  /* 0xff8000000a757808 */ /* 0x000fe40007000000 */
[----:B--2---:R-:W-:Y:S02]  /*6ab0*/  FSEL R4, R4, -INF , !P5 ;  /* 0xff80000004047808 */ /* 0x004fe40006800000 */
[----:B-----5:R-:W-:Y:S01]  /*6ac0*/  FSEL R6, R6, -INF , !P3 ;  /* 0xff80000006067808 */ /* 0x020fe20005800000 */
[----:B------:R-:W-:Y:S01]  /*6ad0*/  BSSY.RECONVERGENT B1, `(.L_x_13018) ;  /* 0x0000068000017945 */ /* 0x000fe20003800200 */
[C---:B------:R-:W-:Y:S02]  /*6ae0*/  ISETP.GE.AND P6, PT, R11.reuse, R156, PT ;  /* 0x0000009c0b00720c */ /* 0x040fe40003fc6270 */
[----:B------:R-:W-:-:S02]  /*6af0*/  ISETP.GE.AND P4, PT, R11, R155, PT ;  /* 0x0000009b0b00720c */ /* 0x000fc40003f86270 */
[C---:B------:R-:W-:Y:S02]  /*6b00*/  ISETP.GE.AND P5, PT, R107.reuse, R156, PT ;  /* 0x0000009c6b00720c */ /* 0x040fe40003fa6270 */
[----:B------:R-:W-:Y:S02]  /*6b10*/  ISETP.GE.AND P3, PT, R107, R155, PT ;  /* 0x0000009b6b00720c */ /* 0x000fe40003f66270 */
[----:B----4-:R-:W-:Y:S02]  /*6b20*/  FSEL R7, R7, -INF , !P2 ;  /* 0xff80000007077808 */ /* 0x010fe40005000000 */
[----:B------:R-:W-:Y:S02]  /*6b30*/  FSEL R124, R4, -INF , !P6 ;  /* 0xff800000047c7808 */ /* 0x000fe40007000000 */
[----:B------:R-:W-:Y:S02]  /*6b40*/  FSEL R120, R6, -INF , !P4 ;  /* 0xff80000006787808 */ /* 0x000fe40006000000 */
[----:B------:R-:W-:-:S02]  /*6b50*/  FSEL R121, R5, -INF , !P5 ;  /* 0xff80000005797808 */ /* 0x000fc40006800000 */
        /* <DEDUP_REMOVED lines=66> */
.L_x_13021:
        /* <DEDUP_REMOVED lines=8> */
.L_x_13022:
[----:B------:R-:W-:Y:S05]  /*7000*/  BSYNC.RECONVERGENT B0 ;  /* 0x0000000000007941 */ /* 0x000fea0003800200 */
.L_x_13020:
        /* <DEDUP_REMOVED lines=20> */
.L_x_13019:
[----:B------:R-:W-:Y:S05]  /*7150*/  BSYNC.RECONVERGENT B1 ;  /* 0x0000000000017941 */ /* 0x000fea0003800200 */
.L_x_13018:
        /* <DEDUP_REMOVED lines=25> */
[----:B-1----:R-:W-:-:S04]  /*72f0*/  FMNMX.FTZ R108, R7, R108, !PT ;  /* 0x0000006c076c7209 */ /* 0x002fc80007810000 */
[----:B------:R-:W-:Y:S02]  /*7300*/  FSETP.NEU.FTZ.AND P0, PT, R108, -INF , PT ;  /* 0xff8000006c00780b */ /* 0x000fe40003f1d000 */
[----:B---3--:R-:W-:Y:S02]  /*7310*/  FMNMX.FTZ R107, R6, R107, !PT ;  /* 0x0000006b066b7209 */ /* 0x008fe40007810000 */
        /* <DEDUP_REMOVED lines=14> */
[----:B------:R-:W-:Y:S01]  /*7400*/  FADD.FTZ R7, R100, -R7 ;  /* 0x8000000764077221 */ /* 0x000fe20000010000 */
[----:B------:R-:W-:Y:S01]  /*7410*/  MUFU.EX2 R102, R102 ;  /* 0x0000006600667308 */ /* 0x000fe20000000800 */
[-CC-:B------:R-:W-:Y:S01]  /*7420*/  FFMA.FTZ R115, R24, R126.reuse, -R125.reuse ;  /* 0x0000007e18737223 */ /* 0x180fe2000001087d */
[-CC-:B------:R-:W-:Y:S01]  /*7430*/  FFMA.FTZ R114, R25, R126.reuse, -R125.reuse ;  /* 0x0000007e19727223 */ /* 0x180fe2000001087d */
[----:B------:R-:W-:Y:S01]  /*7440*/  FMUL.FTZ R116, R126, R7 ;  /* 0x000000077e747220 */ /* 0x000fe20000410000 */
[-CC-:B------:R-:W-:Y:S01]  /*7450*/  FFMA.FTZ R112, R20, R126.reuse, -R125.reuse ;  /* 0x0000007e14707223 */ /* 0x180fe2000001087d */
[--C-:B------:R-:W-:Y:S01]  /*7460*/  FFMA.FTZ R111, R16, R126, -R125.reuse ;  /* 0x0000007e106f7223 */ /* 0x100fe2000001087d */
[----:B------:R-:W2:Y:S01]  /*7470*/  MUFU.EX2 R113, R113 ;  /* 0x0000007100717308 */ /* 0x000ea20000000800 */
        /* <DEDUP_REMOVED lines=8> */
[----:B------:R-:W3:Y:S01]  /*7500*/  LDSM.16.MT88.4 R24, [R129+0x8000] ;  /* 0x008000008118783b */ /* 0x000ee20000004200 */
[-C--:B------:R-:W-:Y:S01]  /*7510*/  FMUL.FTZ R44, R44, R101.reuse ;  /* 0x000000652c2c7220 */ /* 0x080fe20000410000 */
[-C--:B------:R-:W-:Y:S01]  /*7520*/  FMUL.FTZ R45, R45, R101.reuse ;  /* 0x000000652d2d7220 */ /* 0x080fe20000410000 */
[----:B------:R-:W4:Y:S01]  /*7530*/  MUFU.EX2 R109, R109 ;  /* 0x0000006d006d7308 */ /* 0x000f220000000800 */
[-C--:B------:R-:W-:Y:S01]  /*7540*/  FMUL.FTZ R48, R48, R101.reuse ;  /* 0x0000006530307220 */ /* 0x080fe20000410000 */
[----:B--2---:R-:W-:Y:S01]  /*7550*/  F2FP.F16.F32.PACK_AB R96, R113, R102 ;  /* 0x000000667160723e */ /* 0x004fe200000000ff */
[-C--:B------:R-:W-:Y:S01]  /*7560*/  FMUL.FTZ R49, R49, R101.reuse ;  /* 0x0000006531317220 */ /* 0x080fe20000410000 */
[----:B------:R-:W-:Y:S01]  /*7570*/  MUFU.EX2 R115, R115 ;  /* 0x0000007300737308 */ /* 0x000fe20000000800 */
[-C--:B------:R-:W-:Y:S01]  /*7580*/  FMUL.FTZ R36, R36, R101.reuse ;  /* 0x0000006524247220 */ /* 0x080fe20000410000 */
[-C--:B-1----:R-:W-:Y:S01]  /*7590*/  FMUL.FTZ R6, R98, R116.reuse ;  /* 0x0000007462067220 */ /* 0x082fe20000410000 */
[-C--:B------:R-:W-:Y:S01]  /*75a0*/  FMUL.FTZ R7, R99, R116.reuse ;  /* 0x0000007463077220 */ /* 0x080fe20000410000 */
[----:B------:R-:W1:Y:S01]  /*75b0*/  MUFU.EX2 R114, R114 ;  /* 0x0000007200727308 */ /* 0x000e620000000800 */
[-C--:B------:R-:W-:Y:S01]  /*75c0*/  FMUL.FTZ R30, R74, R116.reuse ;  /* 0x000000744a1e7220 */ /* 0x080fe20000410000 */
[-C--:B------:R-:W-:Y:S01]  /*75d0*/  FMUL.FTZ R31, R75, R116.reuse ;  /* 0x000000744b1f7220 */ /* 0x080fe20000410000 */
[-C--:B------:R-:W-:Y:S01]  /*75e0*/  FMUL.FTZ R70, R70, R116.reuse ;  /* 0x0000007446467220 */ /* 0x080fe20000410000 */
[----:B------:R-:W-:Y:S01]  /*75f0*/  MUFU.EX2 R112, R112 ;  /* 0x0000007000707308 */ /* 0x000fe20000000800 */
[----:B------:R-:W-:Y:S01]  /*7600*/  FMUL.FTZ R71, R71, R116 ;  /* 0x0000007447477220 */ /* 0x000fe20000410000 */
[----:B----4-:R-:W-:Y:S01]  /*7610*/  F2FP.F16.F32.PACK_AB R98, R109, R110 ;  /* 0x0000006e6d62723e */ /* 0x010fe200000000ff */
[----:B------:R-:W2:Y:S01]  /*7620*/  LDSM.16.MT88.4 R72, [R134+0xa000] ;  /* 0x00a000008648783b */ /* 0x000ea20000004200 */
[----:B------:R-:W4:Y:S01]  /*7630*/  MUFU.EX2 R111, R111 ;  /* 0x0000006f006f7308 */ /* 0x000f220000000800 */
        /* <DEDUP_REMOVED lines=11> */
[----:B------:R-:W-:Y:S01]  /*76f0*/  FMUL.FTZ R43, R43, R116 ;  /* 0x000000742b2b7220 */ /* 0x000fe20000410000 */
[-C--:B------:R-:W-:Y:S01]  /*7700*/  FMUL.FTZ R20, R80, R101.reuse ;  /* 0x0000006550147220 */ /* 0x080fe20000410000 */
[----:B----4-:R-:W-:Y:S01]  /*7710*/  F2FP.F16.F32.PACK_AB R99, R111, R112 ;  /* 0x000000706f63723e */ /* 0x010fe200000000ff */
        /* <DEDUP_REMOVED lines=11> */
[----:B------:R-:W-:Y:S01]  /*77d0*/  FMUL.FTZ R63, R63, R116 ;  /* 0x000000743f3f7220 */ /* 0x000fe20000410000 */
[----:B------:R-:W-:Y:S01]  /*77e0*/  LDSM.16.MT88.4 R16, [R130+0x8000] ;  /* 0x008000008210783b */ /* 0x000fe20000004200 */
[----:B------:R-:W-:Y:S01]  /*77f0*/  FFMA.FTZ R80, R164, R126, -R125 ;  /* 0x0000007ea4507223 */ /* 0x000fe2000001087d */
[C---:B------:R-:W-:Y:S01]  /*7800*/  HMMA.16816.F32 R32, R96.reuse, R34, R68 ;  /* 0x000000226020723c */ /* 0x040fe20000001844 */
[-C--:B------:R-:W-:Y:S01]  /*7810*/  FMUL.FTZ R92, R92, R101.reuse ;  /* 0x000000655c5c7220 */ /* 0x080fe20000410000 */
[----:B------:R-:W1:Y:S01]  /*7820*/  LDSM.16.MT88.4 R68, [R130+0xa000] ;  /* 0x00a000008244783b */ /* 0x000e620000004200 */
[-C--:B------:R-:W-:Y:S01]  /*7830*/  FMUL.FTZ R93, R93, R101.reuse ;  /* 0x000000655d5d7220 */ /* 0x080fe20000410000 */
[-C--:B------:R-:W-:Y:S01]  /*7840*/  FMUL.FTZ R94, R94, R116.reuse ;  /* 0x000000745e5e7220 */ /* 0x080fe20000410000 */
[----:B------:R-:W-:Y:S01]  /*7850*/  FMUL.FTZ R95, R95, R116 ;  /* 0x000000745f5f7220 */ /* 0x000fe20000410000 */
[-CC-:B------:R-:W-:Y:S01]  /*7860*/  FFMA.FTZ R127, R194, R126.reuse, -R123.reuse ;  /* 0x0000007ec27f7223 */ /* 0x180fe2000001087b */
[-C--:B------:R-:W-:Y:S01]  /*7870*/  FFMA.FTZ R161, R168, R126.reuse, -R123 ;  /* 0x0000007ea8a17223 */ /* 0x080fe2000001087b */
[C---:B---3--:R-:W-:Y:S01]  /*7880*/  HMMA.16816.F32 R20, R96.reuse, R24, R20 ;  /* 0x000000186014723c */ /* 0x048fe20000001814 */
[-CC-:B------:R-:W-:Y:S01]  /*7890*/  FFMA.FTZ R165, R172, R126.reuse, -R125.reuse ;  /* 0x0000007eaca57223 */ /* 0x180fe2000001087d */
[-CC-:B------:R-:W-:Y:S01]  /*78a0*/  FFMA.FTZ R164, R190, R126.reuse, -R125.reuse ;  /* 0x0000007ebea47223 */ /* 0x180fe2000001087d */
[-C--:B------:R-:W-:Y:S01]  /*78b0*/  FFMA.FTZ R157, R192, R126.reuse, -R125 ;  /* 0x0000007ec09d7223 */ /* 0x080fe2000001087d */
[----:B------:R-:W-:Y:S01]  /*78c0*/  FFMA.FTZ R196, R196, R126, -R123 ;  /* 0x0000007ec4c47223 */ /* 0x000fe2000001087b */
        /* <DEDUP_REMOVED lines=8> */
[----:B------:R2:W-:Y:S01]  /*7950*/  MUFU.EX2 R172, R80 ;  /* 0x0000005000ac7308 */ /* 0x0005e20000000800 */
[-C--:B------:R-:W-:Y:S01]  /*7960*/  FMUL.FTZ R57, R57, R101.reuse ;  /* 0x0000006539397220 */ /* 0x080fe20000410000 */
[-C--:B------:R-:W-:Y:S01]  /*7970*/  FMUL.FTZ R58, R58, R116.reuse ;  /* 0x000000743a3a7220 */ /* 0x080fe20000410000 */
[C---:B------:R-:W-:Y:S01]  /*7980*/  HMMA.16816.F32 R40, R96.reuse, R74, R40 ;  /* 0x0000004a6028723c */ /* 0x040fe20000001828 */
[----:B------:R-:W3:Y:S01]  /*7990*/  LDSM.16.MT88.4 R72, [R129+0xa000] ;  /* 0x00a000008148783b */ /* 0x000ee20000004200 */
[----:B------:R-:W4:Y:S01]  /*79a0*/  MUFU.EX2 R165, R165 ;  /* 0x000000a500a57308 */ /* 0x000f220000000800 */
[-C--:B------:R-:W-:Y:S01]  /*79b0*/  FMUL.FTZ R59, R59, R116.reuse ;  /* 0x000000743b3b7220 */ /* 0x080fe20000410000 */
[-C--:B------:R-:W-:Y:S01]  /*79c0*/  FMUL.FTZ R64, R64, R101.reuse ;  /* 0x0000006540407220 */ /* 0x080fe20000410000 */
[-C--:B------:R-:W-:Y:S01]  /*79d0*/  FMUL.FTZ R65, R65, R101.reuse ;  /* 0x0000006541417220 */ /* 0x080fe20000410000 */
[----:B------:R-:W-:Y:S01]  /*79e0*/  MUFU.EX2 R164, R164 ;  /* 0x000000a400a47308 */ /* 0x000fe20000000800 */
[-C--:B------:R-:W-:Y:S01]  /*79f0*/  FMUL.FTZ R66, R66, R116.reuse ;  /* 0x0000007442427220 */ /* 0x080fe20000410000 */
[C---:B------:R-:W-:Y:S01]  /*7a00*/  HMMA.16816.F32 R24, R96.reuse, R26, R76 ;  /* 0x0000001a6018723c */ /* 0x040fe2000000184c */
[----:B------:R-:W-:Y:S01]  /*7a10*/  LDSM.16.MT88.4 R76, [R134+0x8800] ;  /* 0x00880000864c783b */ /* 0x000fe20000004200 */
[----:B------:R-:W5:Y:S01]  /*7a20*/  MUFU.EX2 R157, R157 ;  /* 0x0000009d009d7308 */ /* 0x000f620000000800 */
        /* <DEDUP_REMOVED lines=8> */
[-C--:B------:R-:W-:Y:S01]  /*7ab0*/  FMUL.FTZ R86, R86, R116.reuse ;  /* 0x0000007456567220 */ /* 0x080fe20000410000 */
[----:B------:R-:W-:Y:S01]  /*7ac0*/  FMUL.FTZ R87, R87, R116 ;  /* 0x0000007457577220 */ /* 0x000fe20000410000 */
[----:B--2---:R-:W-:Y:S01]  /*7ad0*/  LDSM.16.MT88.4 R80, [R129+0x8800] ;  /* 0x008800008150783b */ /* 0x004fe20000004200 */
[-C--:B------:R-:W-:Y:S01]  /*7ae0*/  FFMA.FTZ R175, R174, R126.reuse, -R125 ;  /* 0x0000007eaeaf7223 */ /* 0x080fe2000001087d */
[-C--:B------:R-:W-:Y:S01]  /*7af0*/  FFMA.FTZ R171, R176, R126.reuse, -R123 ;  /* 0x0000007eb0ab7223 */ /* 0x080fe2000001087b */
[C---:B-1----:R-:W-:Y:S01]  /*7b00*/  HMMA.16816.F32 R44, R96.reuse, R68, R44 ;  /* 0x00000044602c723c */ /* 0x042fe2000000182c */
[-C--:B------:R-:W-:Y:S01]  /*7b10*/  FFMA.FTZ R174, R178, R126.reuse, -R125 ;  /* 0x0000007eb2ae7223 */ /* 0x080fe2000001087d */
[-CC-:B------:R-:W-:Y:S01]  /*7b20*/  FFMA.FTZ R186, R186, R126.reuse, -R123.reuse ;  /* 0x0000007ebaba7223 */ /* 0x180fe2000001087b */
[-CC-:B------:R-:W-:Y:S01]  /*7b30*/  FFMA.FTZ R176, R180, R126.reuse, -R123.reuse ;  /* 0x0000007eb4b07223 */ /* 0x180fe2000001087b */
[-C--:B------:R-:W-:Y:S01]  /*7b40*/  FFMA.FTZ R169, R184, R126.reuse, -R123 ;  /* 0x0000007eb8a97223 */ /* 0x080fe2000001087b */
[-CC-:B------:R-:W-:Y:S01]  /*7b50*/  FFMA.FTZ R178, R182, R126.reuse, -R125.reuse ;  /* 0x0000007eb6b27223 */ /* 0x180fe2000001087d */
[-C--:B------:R-:W-:Y:S01]  /*7b60*/  FFMA.FTZ R173, R188, R126.reuse, -R125 ;  /* 0x0000007ebcad7223 */ /* 0x080fe2000001087d */
[----:B------:R-:W-:Y:S01]  /*7b70*/  MUFU.EX2 R171, R171 ;  /* 0x000000ab00ab7308 */ /* 0x000fe20000000800 */
[C---:B------:R-:W-:Y:S01]  /*7b80*/  HMMA.16816.F32 R48, R96.reuse, R70, R48 ;  /* 0x000000466030723c */ /* 0x040fe20000001830 */
[----:B------:R-:W1:Y:S02]  /*7b90*/  LDSM.16.MT88.4 R68, [R128+0xa000] ;  /* 0x00a000008044783b */ /* 0x000e640000004200 */
[----:B------:R-:W-:Y:S04]  /*7ba0*/  MUFU.EX2 R186, R186 ;  /* 0x000000ba00ba7308 */ /* 0x000fe80000000800 */
[----:B------:R-:W-:Y:S01]  /*7bb0*/  MUFU.EX2 R176, R176 ;  /* 0x000000b000b07308 */ /* 0x000fe20000000800 */
[C---:B------:R-:W-:Y:S01]  /*7bc0*/  HMMA.16816.F32 R8, R96.reuse, R10, R92 ;  /* 0x0000000a6008723c */ /* 0x040fe2000000185c */
[----:B------:R-:W-:Y:S02]  /*7bd0*/  LDSM.16.MT88.4 R92, [R134+0x9800] ;  /* 0x00980000865c783b */ /* 0x000fe40000004200 */
[----:B------:R-:W-:Y:S04]  /*7be0*/  MUFU.EX2 R169, R169 ;  /* 0x000000a900a97308 */ /* 0x000fe80000000800 */
[----:B------:R-:W-:Y:S01]  /*7bf0*/  MUFU.EX2 R175, R175 ;  /* 0x000000af00af7308 */ /* 0x000fe20000000800 */
[C---:B---3--:R-:W-:Y:S03]  /*7c00*/  HMMA.16816.F32 R52, R96.reuse, R72, R52 ;  /* 0x000000486034723c */ /* 0x048fe60000001834 */
[----:B------:R-:W-:Y:S04]  /*7c10*/  MUFU.EX2 R174, R174 ;  /* 0x000000ae00ae7308 */ /* 0x000fe80000000800 */
[----:B------:R-:W-:Y:S01]  /*7c20*/  MUFU.EX2 R178, R178 ;  /* 0x000000b200b27308 */ /* 0x000fe20000000800 */
[C---:B------:R-:W-:Y:S01]  /*7c30*/  HMMA.16816.F32 R56, R96.reuse, R74, R56 ;  /* 0x0000004a6038723c */ /* 0x040fe20000001838 */
[----:B------:R-:W2:Y:S02]  /*7c40*/  LDSM.16.MT88.4 R72, [R130+0x8800] ;  /* 0x008800008248783b */ /* 0x000ea40000004200 */
[----:B------:R-:W-:Y:S05]  /*7c50*/  MUFU.EX2 R173, R173 ;  /* 0x000000ad00ad7308 */ /* 0x000fea0000000800 */
[C---:B------:R-:W-:Y:S08]  /*7c60*/  HMMA.16816.F32 R12, R96.reuse, R16, R12 ;  /* 0x00000010600c723c */ /* 0x040ff0000000180c */
[C---:B------:R-:W-:Y:S01]  /*7c70*/  HMMA.16816.F32 R16, R96.reuse, R18, R84 ;  /* 0x000000126010723c */ /* 0x040fe20000001854 */
[----:B------:R-:W-:Y:S07]  /*7c80*/  LDSM.16.MT88.4 R84, [R130+0x9800] ;  /* 0x009800008254783b */ /* 0x000fee0000004200 */
[C---:B-1----:R-:W-:Y:S01]  /*7c90*/  HMMA.16816.F32 R60, R96.reuse, R68, R60 ;  /* 0x00000044603c723c */ /* 0x042fe2000000183c */
[----:B------:R-:W-:Y:S01]  /*7ca0*/  FFMA.FTZ R68, R170, R126, -R123 ;  /* 0x0000007eaa447223 */ /* 0x000fe2000001087b */
[----:B----4-:R-:W-:Y:S01]  /*7cb0*/  F2FP.F16.F32.PACK_AB R69, R165, R172 ;  /* 0x000000aca545723e */ /* 0x010fe200000000ff */
        /* <DEDUP_REMOVED lines=23> */
[-C--:B------:R-:W-:Y:S01]  /*7e30*/  FFMA.FTZ R119, R121, R126.reuse, -R123 ;  /* 0x0000007e79777223 */ /* 0x080fe2000001087b */
[----:B------:R-:W-:-:S05]  /*7e40*/  FFMA.FTZ R121, R122, R126, -R125 ;  /* 0x0000007e7a797223 */ /* 0x000fca000001087d */
[C---:B------:R-:W-:Y:S01]  /*7e50*/  HMMA.16816.F32 R48, R68.reuse, R82, R48 ;  /* 0x000000524430723c */ /* 0x040fe20000001830 */
[----:B------:R-:W-:Y:S04]  /*7e60*/  MUFU.EX2 R119, R119 ;  /* 0x0000007700777308 */ /* 0x000fe80000000800 */
[----:B------:R-:W-:Y:S03]  /*7e70*/  MUFU.EX2 R121, R121 ;  /* 0x0000007900797308 */ /* 0x000fe60000000800 */
[C---:B-1----:R-:W-:Y:S08]  /*7e80*/  HMMA.16816.F32 R52, R68.reuse, R76, R52 ;  /* 0x0000004c4434723c */ /* 0x042ff00000001834 */
[C---:B------:R-:W-:Y:S01]  /*7e90*/  HMMA.16816.F32 R56, R68.reuse, R78, R56 ;  /* 0x0000004e4438723c */ /* 0x040fe20000001838 */
[----:B------:R-:W1:Y:S07]  /*7ea0*/  LDSM.16.MT88.4 R76, [R134+0x9000] ;  /* 0x00900000864c783b */ /* 0x000e6e0000004200 */
[C---:B--2---:R-:W-:Y:S08]  /*7eb0*/  HMMA.16816.F32 R60, R68.reuse, R72, R60 ;  /* 0x00000048443c723c */ /* 0x044ff0000000183c */
[----:B------:R-:W-:Y:S01]  /*7ec0*/  HMMA.16816.F32 R64, R68, R74, R64 ;  /* 0x0000004a4440723c */ /* 0x000fe20000001840 */
[----:B------:R-:W-:Y:S01]  /*7ed0*/  F2FP.F16.F32.PACK_AB R68, R171, R186 ;  /* 0x000000baab44723e */ /* 0x000fe200000000ff */
[----:B------:R-:W2:Y:S01]  /*7ee0*/  LDSM.16.MT88.4 R72, [R130+0x9000] ;  /* 0x009000008248783b */ /* 0x000ea20000004200 */
        /* <DEDUP_REMOVED lines=76> */
[----:B------:R-:W-:Y:S01]  /*83b0*/  FADD.FTZ R175, R175, R164 ;  /* 0x000000a4afaf7221 */ /* 0x000fe20000010000 */
[----:B------:R-:W-:-:S03]  /*83c0*/  @P1 IADD3 R164, PT, PT, R160, -0x3, RZ ;  /* 0xfffffffda0a41810 */ /* 0x000fc60007ffe0ff */
        /* <DEDUP_REMOVED lines=23> */
.L_x_13014:
[----:B------:R-:W-:-:S05]  /*8540*/  IADD3 R164, PT, PT, R32, -0x1, RZ ;  /* 0xffffffff20a47810 */ /* 0x000fca0007ffe0ff */
.L_x_13023:
[----:B------:R-:W-:Y:S05]  /*8550*/  BSYNC B2 ;  /* 0x0000000000027941 */ /* 0x000fea0003800000 */
.L_x_13013:
        /* <DEDUP_REMOVED lines=16> */
.L_x_13031:
        /* <DEDUP_REMOVED lines=77> */
.L_x_13026:
[----:B------:R-:W-:Y:S05]  /*8b30*/  BSYNC.RECONVERGENT B0 ;  /* 0x0000000000007941 */ /* 0x000fea0003800200 */
.L_x_13025:
        /* <DEDUP_REMOVED lines=24> */
[----:B------:R-:W1:Y:S06]  /*8cc0*/  LD.E R100, desc[UR4][R2.64+0x18c] ;  /* 0x00018c0402647980 */ /* 0x000e6c000c101900 */
[----:B------:R-:W2:Y:S06]  /*8cd0*/  LDSM.16.M88.4 R120, [R138+0x5800] ;  /* 0x005800008a78783b */ /* 0x000eac0000000200 */
[----:B------:R-:W0:Y:S06]  /*8ce0*/  LDGDEPBAR ;  /* 0x00000000000079af */ /* 0x000e2c0000000000 */
[----:B------:R-:W-:Y:S01]  /*8cf0*/  LDSM.16.M88.4 R124, [R133+0x5000] ;  /* 0x00500000857c783b */ /* 0x000fe20000000200 */
[C---:B---3--:R-:W-:Y:S08]  /*8d00*/  HMMA.16816.F32 R4, R104.reuse, R108, RZ ;  /* 0x0000006c6804723c */ /* 0x048ff000000018ff */
[C---:B------:R-:W-:Y:S01]  /*8d10*/  HMMA.16816.F32 R8, R104.reuse, R110, RZ ;  /* 0x0000006e6808723c */ /* 0x040fe200000018ff */
[----:B------:R-:W-:Y:S07]  /*8d20*/  LDSM.16.M88.4 R108, [R137] ;  /* 0x00000000896c783b */ /* 0x000fee0000000200 */
[C---:B----4-:R-:W-:Y:S08]  /*8d30*/  HMMA.16816.F32 R12, R104.reuse, R112, RZ ;  /* 0x00000070680c723c */ /* 0x050ff000000018ff */
[C---:B------:R-:W-:Y:S01]  /*8d40*/  HMMA.16816.F32 R16, R104.reuse, R114, RZ ;  /* 0x000000726810723c */ /* 0x040fe200000018ff */
[----:B------:R-:W3:Y:S07]  /*8d50*/  LDSM.16.M88.4 R112, [R133+0x4000] ;  /* 0x004000008570783b */ /* 0x000eee0000000200 */
[C---:B-----5:R-:W-:Y:S08]  /*8d60*/  HMMA.16816.F32 R20, R104.reuse, R116, RZ ;  /* 0x000000746814723c */ /* 0x060ff000000018ff */
[C---:B------:R-:W-:Y:S01]  /*8d70*/  HMMA.16816.F32 R24, R104.reuse, R118, RZ ;  /* 0x000000766818723c */ /* 0x040fe200000018ff */
[----:B------:R-:W4:Y:S07]  /*8d80*/  LDSM.16.M88.4 R116, [R133+0x4800] ;  /* 0x004800008574783b */ /* 0x000f2e0000000200 */
[C---:B--2---:R-:W-:Y:S08]  /*8d90*/  HMMA.16816.F32 R28, R104.reuse, R120, RZ ;  /* 0x00000078681c723c */ /* 0x044ff000000018ff */
[----:B------:R-:W-:Y:S01]  /*8da0*/  HMMA.16816.F32 R32, R104, R122, RZ ;  /* 0x0000007a6820723c */ /* 0x000fe200000018ff */
[----:B------:R-:W2:Y:S06]  /*8db0*/  LDSM.16.M88.4 R104, [R133+0x5800] ;  /* 0x005800008568783b */ /* 0x000eac0000000200 */
[----:B------:R-:W-:Y:S01]  /*8dc0*/  LDSM.16.M88.4 R120, [R132+0x4800] ;  /* 0x004800008478783b */ /* 0x000fe20000000200 */
[C---:B---3--:R-:W-:Y:S08]  /*8dd0*/  HMMA.16816.F32 R4, R108.reuse, R112, R4 ;  /* 0x000000706c04723c */ /* 0x048ff00000001804 */
[C---:B------:R-:W-:Y:S01]  /*8de0*/  HMMA.16816.F32 R8, R108.reuse, R114, R8 ;  /* 0x000000726c08723c */ /* 0x040fe20000001808 */
[----:B------:R-:W-:Y:S07]  /*8df0*/  LDSM.16.M88.4 R112, [R136] ;  /* 0x000000008870783b */ /* 0x000fee0000000200 */
[C---:B----4-:R-:W-:Y:S08]  /*8e00*/  HMMA.16816.F32 R12, R108.reuse, R116, R12 ;  /* 0x000000746c0c723c */ /* 0x050ff0000000180c */
[C---:B------:R-:W-:Y:S01]  /*8e10*/  HMMA.16816.F32 R16, R108.reuse, R118, R16 ;  /* 0x000000766c10723c */ /* 0x040fe20000001810 */
[----:B------:R-:W3:Y:S07]  /*8e20*/  LDSM.16.M88.4 R116, [R132+0x4000] ;  /* 0x004000008474783b */ /* 0x000eee0000000200 */
[C---:B------:R-:W-:Y:S08]  /*8e30*/  HMMA.16816.F32 R20, R108.reuse, R124, R20 ;  /* 0x0000007c6c14723c */ /* 0x040ff00000001814 */
[C---:B------:R-:W-:Y:S08]  /*8e40*/  HMMA.16816.F32 R24, R108.reuse, R126, R24 ;  /* 0x0000007e6c18723c */ /* 0x040ff00000001818 */
[C---:B--2---:R-:W-:Y:S08]  /*8e50*/  HMMA.16816.F32 R28, R108.reuse, R104, R28 ;  /* 0x000000686c1c723c */ /* 0x044ff0000000181c */
[----:B------:R-:W-:Y:S01]  /*8e60*/  HMMA.16816.F32 R32, R108, R106, R32 ;  /* 0x0000006a6c20723c */ /* 0x000fe20000001820 */
[----:B------:R-:W2:Y:S06]  /*8e70*/  LDSM.16.M88.4 R104, [R132+0x5000] ;  /* 0x005000008468783b */ /* 0x000eac0000000200 */
[----:B------:R-:W4:Y:S01]  /*8e80*/  LDSM.16.M88.4 R108, [R132+0x5800] ;  /* 0x00580000846c783b */ /* 0x000f220000000200 */
        /* <DEDUP_REMOVED lines=8> */
[----:B------:R-:W2:Y:S07]  /*8f10*/  LDSM.16.M88.4 R104, [R135] ;  /* 0x000000008768783b */ /* 0x000eae0000000200 */
[C---:B----4-:R-:W-:Y:S08]  /*8f20*/  HMMA.16816.F32 R28, R112.reuse, R108, R28 ;  /* 0x0000006c701c723c */ /* 0x050ff0000000181c */
[----:B------:R-:W-:Y:S01]  /*8f30*/  HMMA.16816.F32 R32, R112, R110, R32 ;  /* 0x0000006e7020723c */ /* 0x000fe20000001820 */
[----:B------:R-:W3:Y:S06]  /*8f40*/  LDSM.16.M88.4 R108, [R131+0x5000] ;  /* 0x00500000836c783b */ /* 0x000eec0000000200 */
[----:B------:R-:W4:Y:S01]  /*8f50*/  LDSM.16.M88.4 R112, [R131+0x5800] ;  /* 0x005800008370783b */ /* 0x000f220000000200 */
        /* <DEDUP_REMOVED lines=37> */
[----:B------:R-:W4:Y:S06]  /*91b0*/  LDSM.16.M88.4 R104, [R132+0x7000] ;  /* 0x007000008468783b */ /* 0x000f2c0000000200 */
[----:B------:R-:W-:Y:S01]  /*91c0*/  LDSM.16.M88.4 R112, [R135+0x2000] ;  /* 0x002000008770783b */ /* 0x000fe20000000200 */
        /* <DEDUP_REMOVED lines=8> */
[----:B------:R-:W3:Y:S07]  /*9250*/  LDSM.16.M88.4 R104, [R131+0x6800] ;  /* 0x006800008368783b */ /* 0x000eee0000000200 */
[C---:B--2---:R-:W-:Y:S08]  /*9260*/  HMMA.16816.F32 R28, R116.reuse, R108, R28 ;  /* 0x0000006c741c723c */ /* 0x044ff0000000181c */
[----:B------:R-:W-:Y:S01]  /*9270*/  HMMA.16816.F32 R32, R116, R110, R32 ;  /* 0x0000006e7420723c */ /* 0x000fe20000001820 */
[----:B------:R-:W2:Y:S07]  /*9280*/  LDSM.16.M88.4 R108, [R131+0x7000] ;  /* 0x00700000836c783b */ /* 0x000eae0000000200 */
[C---:B------:R-:W-:Y:S08]  /*9290*/  HMMA.16816.F32 R4, R112.reuse, R120, R4 ;  /* 0x000000787004723c */ /* 0x040ff00000001804 */
[C---:B------:R-:W-:Y:S08]  /*92a0*/  HMMA.16816.F32 R8, R112.reuse, R122, R8 ;  /* 0x0000007a7008723c */ /* 0x040ff00000001808 */
[C---:B---3--:R-:W-:Y:S03]  /*92b0*/  HMMA.16816.F32 R12, R112.reuse, R104, R12 ;  /* 0x00000068700c723c */ /* 0x048fe6000000180c */
[-C--:B-1----:R-:W-:Y:S01]  /*92c0*/  FMUL.FTZ R101, R4, R100.reuse ;  /* 0x0000006404657220 */ /* 0x082fe20000410000 */
        /* <DEDUP_REMOVED lines=8> */
[-C--:B------:R-:W-:Y:S03]  /*9350*/  FMUL.FTZ R172, R9, R100.reuse ;  /* 0x0000006409ac7220 */ /* 0x080fe60000410000 */
[----:B------:R-:W4:Y:S01]  /*9360*/  MUFU.TANH R168, R168 ;  /* 0x000000a800a87308 */ /* 0x000f220000002400 */
        /* <DEDUP_REMOVED lines=24> */
[C---:B---3--:R-:W-:Y:S03]  /*94f0*/  HMMA.16816.F32 R28, R112.reuse, R104, R28 ;  /* 0x00000068701c723c */ /* 0x048fe6000000181c */
[-C--:B------:R-:W-:Y:S06]  /*9500*/  FMUL.FTZ R187, R27, R100.reuse ;  /* 0x000000641bbb7220 */ /* 0x080fec0000410000 */
        /* <DEDUP_REMOVED lines=110> */
.L_x_13030:
[----:B------:R-:W-:Y:S05]  /*9bf0*/  BSYNC.RECONVERGENT B0 ;  /* 0x0000000000007941 */ /* 0x000fea0003800200 */
.L_x_13029:
        /* <DEDUP_REMOVED lines=19> */
.L_x_13028:
[----:B------:R-:W-:Y:S05]  /*9d30*/  BSYNC.RECONVERGENT B1 ;  /* 0x0000000000017941 */ /* 0x000fea0003800200 */
.L_x_13027:
[----:B------:R-:W3:Y:S01]  /*9d40*/  LD.E R103, desc[UR4][R2.64+0xdc] ;  /* 0x0000dc0402677980 */ /* 0x000ee2000c101900 */
[CC--:B------:R-:W-:Y:S01]  /*9d50*/  ISETP.GE.AND P4, PT, R165.reuse, R162.reuse, PT ;  /* 0x000000a2a500720c */ /* 0x0c0fe20003f86270 */
[C---:B------:R-:W-:Y:S01]  /*9d60*/  VIADD R25, R165.reuse, 0xffffffe1 ;  /* 0xffffffe1a5197836 */ /* 0x040fe20000000000 */
[CC--:B------:R-:W-:Y:S01]  /*9d70*/  ISETP.GE.AND P1, PT, R165.reuse, R161.reuse, PT ;  /* 0x000000a1a500720c */ /* 0x0c0fe20003f26270 */
[----:B------:R-:W-:Y:S01]  /*9d80*/  VIADD R13, R165, 0xffffffe9 ;  /* 0xffffffe9a50d7836 */ /* 0x000fe20000000000 */
[----:B-1----:R-:W-:Y:S01]  /*9d90*/  FSEL R27, R195, -INF , P4 ;  /* 0xff800000c31b7808 */ /* 0x002fe20002000000 */
[----:B------:R-:W-:Y:S01]  /*9da0*/  VIADD R4, R165, 0xffffffe0 ;  /* 0xffffffe0a5047836 */ /* 0x000fe20000000000 */
[-C--:B------:R-:W-:Y:S01]  /*9db0*/  ISETP.GE.AND P4, PT, R25, R162.reuse, PT ;  /* 0x000000a21900720c */ /* 0x080fe20003f86270 */
[----:B------:R-:W-:Y:S01]  /*9dc0*/  VIADD R16, R165, 0xfffffff0 ;  /* 0xfffffff0a5107836 */ /* 0x000fe20000000000 */
[----:B------:R-:W-:Y:S01]  /*9dd0*/  FSEL R26, R197, -INF , P1 ;  /* 0xff800000c51a7808 */ /* 0x000fe20000800000 */
[C---:B--2---:R-:W-:Y:S01]  /*9de0*/  VIADD R11, R165.reuse, 0xfffffff1 ;  /* 0xfffffff1a50b7836 */ /* 0x044fe20000000000 */
        /* <DEDUP_REMOVED lines=46> */
[-C--:B------:R-:W-:Y:S02]  /*a0d0*/  ISETP.GE.AND P0, PT, R4, R162.reuse, PT ;  /* 0x000000a20400720c */ /* 0x080fe40003f06270 */
[----:B------:R-:W-:Y:S02]  /*a0e0*/  FSEL R183, R186, -INF , P3 ;  /* 0xff800000bab77808 */ /* 0x000fe40001800000 */
[-C--:B------:R-:W-:Y:S02]  /*a0f0*/  ISETP.GE.AND P3, PT, R6, R162.reuse, PT ;  /* 0x000000a20600720c */ /* 0x080fe40003f66270 */
[----:B------:R-:W-:Y:S02]  /*a100*/  FSEL R179, R184, -INF , P4 ;  /* 0xff800000b8b37808 */ /* 0x000fe40002000000 */
[----:B------:R-:W-:Y:S02]  /*a110*/  ISETP.GE.AND P4, PT, R5, R162, PT ;  /* 0x000000a20500720c */ /* 0x000fe40003f86270 */
[CC--:B------:R-:W-:Y:S02]  /*a120*/  ISETP.GE.AND P6, PT, R4.reuse, R156.reuse, PT ;  /* 0x0000009c0400720c */ /* 0x0c0fe40003fc6270 */
[----:B------:R-:W-:Y:S01]  /*a130*/  ISETP.GE.AND P5, PT, R4, R155, PT ;  /* 0x0000009b0400720c */ /* 0x000fe20003fa6270 */
[----:B------:R-:W-:Y:S01]  /*a140*/  VIADD R4, R165, 0x18 ;  /* 0x00000018a5047836 */ /* 0x000fe20000000000 */
[----:B------:R-:W-:Y:S02]  /*a150*/  FSEL R23, R101, -INF , P0 ;  /* 0xff80000065177808 */ /* 0x000fe40000000000 */
[----:B------:R-:W-:Y:S02]  /*a160*/  ISETP.GE.AND P0, PT, R165, R156, PT ;  /* 0x0000009ca500720c */ /* 0x000fe40003f06270 */
[----:B------:R-:W-:Y:S02]  /*a170*/  FSEL R125, R189, -INF , P3 ;  /* 0xff800000bd7d7808 */ /* 0x000fe40001800000 */
[-C--:B------:R-:W-:Y:S02]  /*a180*/  ISETP.GE.AND P3, PT, R8, R161.reuse, PT ;  /* 0x000000a10800720c */ /* 0x080fe40003f66270 */
[----:B------:R-:W-:Y:S02]  /*a190*/  FSEL R123, R196, -INF , P4 ;  /* 0xff800000c47b7808 */ /* 0x000fe40002000000 */
[-C--:B------:R-:W-:Y:S02]  /*a1a0*/  ISETP.GE.AND P4, PT, R7, R161.reuse, PT ;  /* 0x000000a10700720c */ /* 0x080fe40003f86270 */
[----:B------:R-:W-:Y:S02]  /*a1b0*/  FSEL R189, R27, -INF , !P0 ;  /* 0xff8000001bbd7808 */ /* 0x000fe40004000000 */
[-C--:B------:R-:W-:Y:S02]  /*a1c0*/  ISETP.GE.AND P0, PT, R4, R162.reuse, PT ;  /* 0x000000a20400720c */ /* 0x080fe40003f06270 */
[----:B------:R-:W-:Y:S02]  /*a1d0*/  FSEL R177, R188, -INF , P3 ;  /* 0xff800000bcb17808 */ /* 0x000fe40001800000 */
[----:B------:R-:W-:Y:S02]  /*a1e0*/  ISETP.GE.AND P3, PT, R12, R162, PT ;  /* 0x000000a20c00720c */ /* 0x000fe40003f66270 */
[----:B------:R-:W-:Y:S02]  /*a1f0*/  FSEL R175, R187, -INF , P4 ;  /* 0xff800000bbaf7808 */ /* 0x000fe40002000000 */
[-C--:B------:R-:W-:Y:S02]  /*a200*/  ISETP.GE.AND P4, PT, R6, R161.reuse, PT ;  /* 0x000000a10600720c */ /* 0x080fe40003f86270 */
[----:B------:R-:W-:Y:S02]  /*a210*/  FSEL R121, R193, -INF , P0 ;  /* 0xff800000c1797808 */ /* 0x000fe40000000000 */
[----:B------:R-:W-:Y:S02]  /*a220*/  ISETP.GE.AND P0, PT, R12, R161, PT ;  /* 0x000000a10c00720c */ /* 0x000fe40003f06270 */
[C---:B------:R-:W-:Y:S01]  /*a230*/  ISETP.GE.AND P1, PT, R165.reuse, R155, PT ;  /* 0x0000009ba500720c */ /* 0x040fe20003f26270 */
[----:B------:R-:W-:Y:S01]  /*a240*/  VIADD R165, R165, 0xffffffc0 ;  /* 0xffffffc0a5a57836 */ /* 0x000fe20000000000 */
[----:B------:R-:W-:Y:S02]  /*a250*/  FSEL R120, R194, -INF , P3 ;  /* 0xff800000c2787808 */ /* 0x000fe40001800000 */
[----:B------:R-:W-:Y:S02]  /*a260*/  FSEL R118, R191, -INF , P4 ;  /* 0xff800000bf767808 */ /* 0x000fe40002000000 */
[-C--:B------:R-:W-:Y:S02]  /*a270*/  ISETP.GE.AND P3, PT, R5, R161.reuse, PT ;  /* 0x000000a10500720c */ /* 0x080fe40003f66270 */
[-C--:B------:R-:W-:Y:S02]  /*a280*/  ISETP.GE.AND P4, PT, R25, R156.reuse, PT ;  /* 0x0000009c1900720c */ /* 0x080fe40003f86270 */
[----:B------:R-:W-:Y:S02]  /*a290*/  FSEL R181, R26, -INF , !P1 ;  /* 0xff8000001ab57808 */ /* 0x000fe40004800000 */
[----:B------:R-:W-:Y:S02]  /*a2a0*/  FSEL R104, R100, -INF , P0 ;  /* 0xff80000064687808 */ /* 0x000fe40000000000 */
[-C--:B------:R-:W-:Y:S02]  /*a2b0*/  ISETP.GE.AND P0, PT, R15, R156.reuse, PT ;  /* 0x0000009c0f00720c */ /* 0x080fe40003f06270 */
[----:B------:R-:W-:Y:S02]  /*a2c0*/  ISETP.GE.AND P1, PT, R4, R161, PT ;  /* 0x000000a10400720c */ /* 0x000fe40003f26270 */
        /* <DEDUP_REMOVED lines=8> */
[----:B------:R-:W-:Y:S02]  /*a350*/  FSEL R105, R192, -INF , P1 ;  /* 0xff800000c0697808 */ /* 0x000fe40000800000 */
        /* <DEDUP_REMOVED lines=15> */
[CC--:B------:R-:W-:Y:S02]  /*a450*/  ISETP.GE.AND P6, PT, R8.reuse, R156.reuse, PT ;  /* 0x0000009c0800720c */ /* 0x0c0fe40003fc6270 */
        /* <DEDUP_REMOVED lines=16> */
[CC--:B------:R-:W-:Y:S02]  /*a560*/  ISETP.GE.AND P0, PT, R7.reuse, R156.reuse, PT ;  /* 0x0000009c0700720c */ /* 0x0c0fe40003f06270 */
[----:B------:R-:W-:Y:S02]  /*a570*/  FMNMX3.FTZ R8, R8, R195, R193, !PT ;  /* 0x000000c308087276 */ /* 0x000fe400078100c1 */
        /* <DEDUP_REMOVED lines=328> */
.L_x_13024:
        /* <DEDUP_REMOVED lines=10> */
.L_x_13046:
        /* <DEDUP_REMOVED lines=218> */
.L_x_13033:
        /* <DEDUP_REMOVED lines=23> */
.L_x_13035:
[----:B------:R-:W-:Y:S05]  /*c9b0*/  BSYNC.RECONVERGENT B0 ;  /* 0x0000000000007941 */ /* 0x000fea0003800200 */
.L_x_13034:
        /* <DEDUP_REMOVED lines=9> */
.L_x_13037:
[----:B------:R-:W-:Y:S05]  /*ca50*/  BSYNC.RECONVERGENT B0 ;  /* 0x0000000000007941 */ /* 0x000fea0003800200 */
.L_x_13036:
        /* <DEDUP_REMOVED lines=14> */
.L_x_13039:
[----:B------:R-:W-:Y:S05]  /*cb40*/  BSYNC.RECONVERGENT B0 ;  /* 0x0000000000007941 */ /* 0x000fea0003800200 */
.L_x_13038:
        /* <DEDUP_REMOVED lines=14> */
.L_x_13041:
[----:B------:R-:W-:Y:S05]  /*cc30*/  BSYNC.RECONVERGENT B0 ;  /* 0x0000000000007941 */ /* 0x000fea0003800200 */
.L_x_13040:
[----:B------:R-:W-:-:S04]  /*cc40*/  MOV R149, 0x0 ;  /* 0x0000000000957802 */ /* 0x000fc80000000f00 */
[----:B-1234-:R-:W-:Y:S05]  /*cc50*/  @P4 RET.REL.NODEC R148 `(_ZN5flash24flash_fwd_splitkv_kernelI23Flash_fwd_kernel_traitsILi128ELi64ELi64ELi4ELb0ELb0EN7cutlass6half_tE19Flash_kernel_traitsILi128ELi64ELi64ELi4ES3_EELb0ELb1ELb0ELb0ELb1ELb1ELb0ELb0EEEvNS_16Flash_fwd_paramsE) ;  /* 0xffffff3094e84950 */ /* 0x01efea0003c3ffff */
        /* <DEDUP_REMOVED lines=13> */
[----:B-1----:R-:W-:Y:S05]  /*cd30*/  RET.REL.NODEC R148 `(_ZN5flash24flash_fwd_splitkv_kernelI23Flash_fwd_kernel_traitsILi128ELi64ELi64ELi4ELb0ELb0EN7cutlass6half_tE19Flash_kernel_traitsILi128ELi64ELi64ELi4ES3_EELb0ELb1ELb0ELb0ELb1ELb1ELb0ELb0EEEvNS_16Flash_fwd_paramsE) ;  /* 0xffffff3094b07950 */ /* 0x002fea0003c3ffff */
.L_x_13032:
[----:B------:R-:W-:Y:S01]  /*cd40*/  MOV R5, 0x2 ;  /* 0x0000000200057802 */ /* 0x000fe20000000f00 */
[----:B------:R-:W-:Y:S01]  /*cd50*/  IMAD.MOV.U32 R4, RZ, RZ, 0x1f ;  /* 0x0000001fff047424 */ /* 0x000fe200078e00ff */
[----:B------:R-:W-:-:S07]  /*cd60*/  MOV R6, 0xffffffff ;  /* 0xffffffff00067802 */ /* 0x000fce0000000f00 */
[----:B-1---5:R-:W-:Y:S05]  /*cd70*/  WARPSYNC.COLLECTIVE R6, `(.L_x_13042) ;  /* 0x0000000006087348 */ /* 0x022fea0003c00000 */
[----:B------:R2:W3:Y:S02]  /*cd80*/  SHFL.BFLY P0, R10, R167, R5, R4 ;  /* 0x0c000005a70a7389 */ /* 0x0004e40000000004 */
[----:B-123-5:R-:W-:Y:S05]  /*cd90*/  ENDCOLLECTIVE ;  /* 0x000000000000791b */ /* 0x02efea0003800000 */
.L_x_13042:
[----:B------:R-:W-:Y:S02]  /*cda0*/  IMAD.MOV.U32 R8, RZ, RZ, R10 ;  /* 0x000000ffff087224 */ /* 0x000fe400078e000a */
[----:B------:R-:W-:Y:S02]  /*cdb0*/  IMAD.MOV.U32 R5, RZ, RZ, 0x1 ;  /* 0x00000001ff057424 */ /* 0x000fe400078e00ff */
[----:B------:R-:W-:-:S05]  /*cdc0*/  FADD.FTZ R8, R8, R167 ;  /* 0x000000a708087221 */ /* 0x000fca0000010000 */
[----:B------:R-:W-:-:S07]  /*cdd0*/  MOV R167, R8 ;  /* 0x0000000800a77202 */ /* 0x000fce0000000f00 */
[----:B------:R-:W-:Y:S05]  /*cde0*/  WARPSYNC.COLLECTIVE R6, `(.L_x_13043) ;  /* 0x0000000006087348 */ /* 0x000fea0003c00000 */
[----:B------:R1:W2:Y:S02]  /*cdf0*/  SHFL.BFLY P0, R10, R167, R5, R4 ;  /* 0x0c000005a70a7389 */ /* 0x0002a40000000004 */
[----:B-12---:R-:W-:Y:S05]  /*ce00*/  ENDCOLLECTIVE ;  /* 0x000000000000791b */ /* 0x006fea0003800000 */
.L_x_13043:
[----:B------:R-:W-:Y:S01]  /*ce10*/  MOV R167, R166 ;  /* 0x000000a600a77202 */ /* 0x000fe20000000f00 */
[----:B------:R-:W-:Y:S01]  /*ce20*/  IMAD.MOV.U32 R5, RZ, RZ, 0x2 ;  /* 0x00000002ff057424 */ /* 0x000fe200078e00ff */
[----:B------:R-:W-:-:S07]  /*ce30*/  MOV R9, R10 ;  /* 0x0000000a00097202 */ /* 0x000fce0000000f00 */
[----:B------:R-:W-:Y:S05]  /*ce40*/  WARPSYNC.COLLECTIVE R6, `(.L_x_13044) ;  /* 0x0000000006087348 */ /* 0x000fea0003c00000 */
[----:B------:R1:W2:Y:S02]  /*ce50*/  SHFL.BFLY P0, R10, R167, R5, R4 ;  /* 0x0c000005a70a7389 */ /* 0x0002a40000000004 */
[----:B-12---:R-:W-:Y:S05]  /*ce60*/  ENDCOLLECTIVE ;  /* 0x000000000000791b */ /* 0x006fea0003800000 */
.L_x_13044:
[----:B------:R-:W-:Y:S01]  /*ce70*/  FADD.FTZ R9, R8, R9 ;  /* 0x0000000908097221 */ /* 0x000fe20000010000 */
[----:B------:R-:W-:Y:S01]  /*ce80*/  FADD.FTZ R7, R10, R166 ;  /* 0x000000a60a077221 */ /* 0x000fe20000010000 */
[----:B------:R-:W-:-:S04]  /*ce90*/  MOV R5, 0x1 ;  /* 0x0000000100057802 */ /* 0x000fc80000000f00 */
[----:B------:R-:W-:-:S07]  /*cea0*/  MOV R167, R7 ;  /* 0x0000000700a77202 */ /* 0x000fce0000000f00 */
[----:B------:R-:W-:Y:S05]  /*ceb0*/  WARPSYNC.COLLECTIVE R6, `(.L_x_13045) ;  /* 0x0000000006087348 */ /* 0x000fea0003c00000 */
[----:B------:R1:W2:Y:S02]  /*cec0*/  SHFL.BFLY P0, R10, R167, R5, R4 ;  /* 0x0c000005a70a7389 */ /* 0x0002a40000000004 */
[----:B-12---:R-:W-:Y:S05]  /*ced0*/  ENDCOLLECTIVE ;  /* 0x000000000000791b */ /* 0x006fea0003800000 */
.L_x_13045:
[----:B------:R-:W-:Y:S05]  /*cee0*/  BRA `(.L_x_13046) ;  /* 0xffffffe800ec7947 */ /* 0x000fea000383ffff */
.L_x_13047:
        /* <DEDUP_REMOVED lines=9> */
.L_x_14997:


//--------------------- .text._ZN5flash24flash_fwd_splitkv_kernelI23Flash_fwd_kernel_traitsILi128ELi64ELi64ELi4ELb0ELb0EN7cutlass6half_tE19Flash_kernel_traitsILi128ELi64ELi64ELi4ES3_EELb0ELb1ELb1ELb0ELb0ELb0ELb0ELb0EEEvNS_16Flash_fwd_paramsE --------------------------
	.section	.text._ZN5flash24flash_fwd_splitkv_kernelI23Flash_fwd_kernel_traitsILi128ELi64ELi64ELi4ELb0ELb0EN7cutlass6half_tE19Flash_kernel_traitsILi128ELi64ELi64ELi4ES3_EELb0ELb1ELb1ELb0ELb0ELb0ELb0ELb0EEEvNS_16Flash_fwd_paramsE,"ax",@progbits
	.align	128
        .global         _ZN5flash24flash_fwd_splitkv_kernelI23Flash_fwd_kernel_traitsILi128ELi64ELi64ELi4ELb0ELb0EN7cutlass6half_tE19Flash_kernel_traitsILi128ELi64ELi64ELi4ES3_EELb0ELb1ELb1ELb0ELb0ELb0ELb0ELb0EEEvNS_16Flash_fwd_paramsE
        .type           _ZN5flash24flash_fwd_splitkv_kernelI23Flash_fwd_kernel_traitsILi128ELi64ELi64ELi4ELb0ELb0EN7cutlass6half_tE19Flash_kernel_traitsILi128ELi64ELi64ELi4ES3_EELb0ELb1ELb1ELb0ELb0ELb0ELb0ELb0EEEvNS_16Flash_fwd_paramsE,@function
        .size           _ZN5flash24flash_fwd_splitkv_kernelI23Flash_fwd_kernel_traitsILi128ELi64ELi64ELi4ELb0ELb0EN7cutlass6half_tE19Flash_kernel_traitsILi128ELi64ELi64ELi4ES3_EELb0ELb1ELb1ELb0ELb0ELb0ELb0ELb0EEEvNS_16Flash_fwd_paramsE,(.L_x_14998 - _ZN5flash24flash_fwd_splitkv_kernelI23Flash_fwd_kernel_traitsILi128ELi64ELi64ELi4ELb0ELb0EN7cutlass6half_tE19Flash_kernel_traitsILi128ELi64ELi64ELi4ES3_EELb0ELb1ELb1ELb0ELb0ELb0ELb0ELb0EEEvNS_16Flash_fwd_paramsE)
        .other          _ZN5flash24flash_fwd_splitkv_kernelI23Flash_fwd_kernel_traitsILi128ELi64ELi64ELi4ELb0ELb0EN7cutlass6half_tE19Flash_kernel_traitsILi128ELi64ELi64ELi4ES3_EELb0ELb1ELb1ELb0ELb0ELb0ELb0ELb0EEEvNS_16Flash_fwd_paramsE,@"STO_CUDA_ENTRY STV_DEFAULT"
_ZN5flash24flash_fwd_splitkv_kernelI23Flash_fwd_kernel_traitsILi128ELi64ELi64ELi4ELb0ELb0EN7cutlass6half_tE19Flash_kernel_traitsILi128ELi64ELi64ELi4ES3_EELb0ELb1ELb1ELb0ELb0ELb0ELb0ELb0EEEvNS_16Flash_fwd_paramsE:
.text._ZN5flash24flash_fwd_splitkv_kernelI23Flash_fwd_kernel_traitsILi128ELi64ELi64ELi4ELb0ELb0EN7cutlass6half_tE19Flash_kernel_traitsILi128ELi64ELi64ELi4ES3_EELb0ELb1ELb1ELb0ELb0ELb0ELb0ELb0EEEvNS_16Flash_fwd_paramsE:
[----:B------:R-:W-:Y:S01]  /*0000*/  LDC R1, c[0x0][0x37c] ;  /* 0x0000df00ff017b82 */ /* 0x000fe20000000800 */
[----:B------:R-:W1:Y:S07]  /*0010*/  S2R R29, SR_CTAID.X ;  /* 0x00000000001d7919 */ /* 0x000e6e0000002500 */
[----:B------:R-:W2:Y:S01]  /*0020*/  LDC.64 R2, c[0x0][0x348] ;  /* 0x0000d200ff027b82 */ /* 0x000ea20000000a00 */
[----:B------:R-:W-:Y:S01]  /*0030*/  BSSY.RECONVERGENT B3, `(.L_x_13048) ;  /* 0x0000005000037945 */ /* 0x000fe20003800200 */
[----:B------:R-:W-:Y:S01]  /*0040*/  MOV R156, 0x80 ;  /* 0x00000080009c7802 */ /* 0x000fe20000000f00 */
[----:B------:R-:W3:Y:S01]  /*0050*/  S2R R157, SR_CTAID.Y ;  /* 0x00000000009d7919 */ /* 0x000ee20000002600 */
[----:B------:R-:W4:Y:S05]  /*0060*/  S2R R158, SR_CTAID.Z ;  /* 0x00000000009e7919 */ /* 0x000f2a0000002700 */
[----:B-1234-:R-:W-:Y:S05]  /*0070*/  CALL.REL.NOINC `($_ZN5flash24flash_fwd_splitkv_kernelI23Flash_fwd_kernel_traitsILi128ELi64ELi64ELi4ELb0ELb0EN7cutlass6half_tE19Flash_kernel_traitsILi128ELi64ELi64ELi4ES3_EELb0ELb1ELb1ELb0ELb0ELb0ELb0ELb0EEEvNS_16Flash_fwd_paramsE$_ZN5flash30compute_attn_1rowblock_splitkvI23Flash_fwd_kernel_traitsILi128ELi64ELi64ELi4ELb0ELb0EN7cutlass6half_tE19Flash_kernel_traitsILi128ELi64ELi64ELi4ES3_EELb0ELb1ELb1ELb0ELb0ELb0ELb0ELb0ENS_16Flash_fwd_paramsEEEvRKT8_iiiii) ;  /* 0x0000000000087944 */ /* 0x01efea0003c00000 */
[----:B------:R-:W-:Y:S05]  /*0080*/  BSYNC.RECONVERGENT B3 ;  /* 0x0000000000037941 */ /* 0x000fea0003800200 */
.L_x_13048:
[----:B------:R-:W-:Y:S05]  /*0090*/  EXIT ;  /* 0x000000000000794d */ /* 0x000fea0003800000 */
        .type           $_ZN5flash24flash_fwd_splitkv_kernelI23Flash_fwd_kernel_traitsILi128ELi64ELi64ELi4ELb0ELb0EN7cutlass6half_tE19Flash_kernel_traitsILi128ELi64ELi64ELi4ES3_EELb0ELb1ELb1ELb0ELb0ELb0ELb0ELb0EEEvNS_16Flash_fwd_paramsE$_ZN5flash30compute_attn_1rowblock_splitkvI23Flash_fwd_kernel_traitsILi128ELi64ELi64ELi4ELb0ELb0EN7cutlass6half_tE19Flash_kernel_traitsILi128ELi64ELi64ELi4ES3_EELb0ELb1ELb1ELb0ELb0ELb0ELb0ELb0ENS_16Flash_fwd_paramsEEEvRKT8_iiiii,@function
        .size           $_ZN5flash24flash_fwd_splitkv_kernelI23Flash_fwd_kernel_traitsILi128ELi64ELi64ELi4ELb0ELb0EN7cutlass6half_tE19Flash_kernel_traitsILi128ELi64ELi64ELi4ES3_EELb0ELb1ELb1ELb0ELb0ELb0ELb0ELb0EEEvNS_16Flash_fwd_paramsE$_ZN5flash30compute_attn_1rowblock_splitkvI23Flash_fwd_kernel_traitsILi128ELi64ELi64ELi4ELb0ELb0EN7cutlass6half_tE19Flash_kernel_traitsILi128ELi64ELi64ELi4ES3_EELb0ELb1ELb1ELb0ELb0ELb0ELb0ELb0ENS_16Flash_fwd_paramsEEEvRKT8_iiiii,(.L_x_14998 - $_ZN5flash24flash_fwd_splitkv_kernelI23Flash_fwd_kernel_traitsILi128ELi64ELi64ELi4ELb0ELb0EN7cutlass6half_tE19Flash_kernel_traitsILi128ELi64ELi64ELi4ES3_EELb0ELb1ELb1ELb0ELb0ELb0ELb0ELb0EEEvNS_16Flash_fwd_paramsE$_ZN5flash30compute_attn_1rowblock_splitkvI23Flash_fwd_kernel_traitsILi128ELi64ELi64ELi4ELb0ELb0EN7cutlass6half_tE19Flash_kernel_traitsILi128ELi64ELi64ELi4ES3_EELb0ELb1ELb1ELb0ELb0ELb0ELb0ELb0ENS_16Flash_fwd_paramsEEEvRKT8_iiiii)
$_ZN5flash24flash_fwd_splitkv_kernelI23Flash_fwd_kernel_traitsILi128ELi64ELi64ELi4ELb0ELb0EN7cutlass6half_tE19Flash_kernel_traitsILi128ELi64ELi64ELi4ES3_EELb0ELb1ELb1ELb0ELb0ELb0ELb0ELb0EEEvNS_16Flash_fwd_paramsE$_ZN5flash30compute_attn_1rowblock_splitkvI23Flash_fwd_kernel_traitsILi128ELi64ELi64ELi4ELb0ELb0EN7cutlass6half_tE19Flash_kernel_traitsILi128ELi64ELi64ELi4ES3_EELb0ELb1ELb1ELb0ELb0ELb0ELb0ELb0ENS_16Flash_fwd_paramsEEEvRKT8_iiiii:
        /* <DEDUP_REMOVED lines=39> */
.L_x_13050:
[----:B------:R-:W-:Y:S05]  /*0310*/  BSYNC.RECONVERGENT B0 ;  /* 0x0000000000007941 */ /* 0x000fea0003800200 */
.L_x_13049:
[----:B------:R-:W-:Y:S04]  /*0320*/  BSSY.RECONVERGENT B0, `(.L_x_13051) ;  /* 0x0000007000007945 */ /* 0x000fe80003800200 */
[----:B------:R-:W-:Y:S05]  /*0330*/  @!P3 BRA `(.L_x_13052) ;  /* 0x000000000014b947 */ /* 0x000fea0003800000 */
[----:B-----5:R-:W4:Y:S02]  /*0340*/  LD.E.U8 R5, desc[UR4][R2.64+0x1b2] ;  /* 0x0001b20402057980 */ /* 0x020f24000c101100 */
[----:B----4-:R-:W-:-:S13]  /*0350*/  ISETP.NE.AND P1, PT, R5, RZ, PT ;  /* 0x000000ff0500720c */ /* 0x010fda0003f25270 */
[----:B------:R-:W4:Y:S02]  /*0360*/  @P1 LD.E R10, desc[UR4][R14.64+0x4] ;  /* 0x000004040e0a1980 */ /* 0x000f24000c101900 */
[----:B----4-:R-:W-:-:S06]  /*0370*/  @P1 IADD3 R5, PT, PT, R10, -R13, RZ ;  /* 0x8000000d0a051210 */ /* 0x010fcc0007ffe0ff */
[----:B------:R4:W5:Y:S02]  /*0380*/  @!P1 LD.E R5, desc[UR4][R14.64] ;  /* 0x000000040e059980 */ /* 0x000964000c101900 */
.L_x_13052:
[----:B------:R-:W-:Y:S05]  /*0390*/  BSYNC.RECONVERGENT B0 ;  /* 0x0000000000007941 */ /* 0x000fea0003800200 */
.L_x_13051:
        /* <DEDUP_REMOVED lines=8> */
.L_x_13054:
[----:B------:R-:W5:Y:S01]  /*0420*/  LD.E.64 R6, desc[UR4][R2.64+0x108] ;  /* 0x0001080402067980 */ /* 0x000f62000c101b00 */
[----:B------:R-:W-:Y:S01]  /*0430*/  BSSY.RECONVERGENT B0, `(.L_x_13056) ;  /* 0x0000006000007945 */ /* 0x000fe20003800200 */
[----:B------:R-:W-:Y:S01]  /*0440*/  IMAD.MOV.U32 R8, RZ, RZ, RZ ;  /* 0x000000ffff087224 */ /* 0x000fe200078e00ff */
[----:B-----5:R-:W-:-:S04]  /*0450*/  ISETP.NE.U32.AND P0, PT, R6, RZ, PT ;  /* 0x000000ff0600720c */ /* 0x020fc80003f05070 */
[----:B------:R-:W-:-:S13]  /*0460*/  ISETP.NE.AND.EX P0, PT, R7, RZ, PT, P0 ;  /* 0x000000ff0700720c */ /* 0x000fda0003f05300 */
[----:B------:R-:W-:Y:S05]  /*0470*/  @!P0 BRA `(.L_x_13057) ;  /* 0x0000000000048947 */ /* 0x000fea0003800000 */
[----:B------:R1:W5:Y:S02]  /*0480*/  LD.E R8, desc[UR4][R2.64+0xbc] ;  /* 0x0000bc0402087980 */ /* 0x000364000c101900 */
.L_x_13057:
[----:B------:R-:W-:Y:S05]  /*0490*/  BSYNC.RECONVERGENT B0 ;  /* 0x0000000000007941 */ /* 0x000fea0003800200 */
.L_x_13056:
[----:B-----5:R-:W-:Y:S02]  /*04a0*/  IADD3 R8, PT, PT, R8, R5, -R12 ;  /* 0x0000000508087210 */ /* 0x020fe40007ffe80c */
.L_x_13055:
[----:B------:R-:W-:Y:S05]  /*04b0*/  BSYNC.RECONVERGENT B1 ;  /* 0x0000000000017941 */ /* 0x000fea0003800200 */
.L_x_13053:
[----:B------:R-:W-:Y:S01]  /*04c0*/  IMAD.SHL.U32 R161, R29, 0x40, RZ ;  /* 0x000000401da17824 */ /* 0x000fe200078e00ff */
[----:B------:R-:W-:Y:S01]  /*04d0*/  MOV R6, R156 ;  /* 0x0000009c00067202 */ /* 0x000fe20000000f00 */
[----:B------:R-:W-:-:S03]  /*04e0*/  IMAD.MOV.U32 R7, RZ, RZ, 0x0 ;  /* 0x00000000ff077424 */ /* 0x000fc600078e00ff */
[----:B------:R-:W-:-:S13]  /*04f0*/  ISETP.GT.AND P0, PT, R118, R161, PT ;  /* 0x000000a17600720c */ /* 0x000fda0003f04270 */
[----:B-1234-:R-:W-:Y:S05]  /*0500*/  @!P0 RET.REL.NODEC R6 `(_ZN5flash24flash_fwd_splitkv_kernelI23Flash_fwd_kernel_traitsILi128ELi64ELi64ELi4ELb0ELb0EN7cutlass6half_tE19Flash_kernel_traitsILi128ELi64ELi64ELi4ES3_EELb0ELb1ELb1ELb0ELb0ELb0ELb0ELb0EEEvNS_16Flash_fwd_paramsE) ;  /* 0xfffffff806bc8950 */ /* 0x01efea0003c3ffff */
[----:B------:R-:W2:Y:S04]  /*0510*/  LD.E R16, desc[UR4][R2.64+0xb8] ;  /* 0x0000b80402107980 */ /* 0x000ea8000c101900 */
[----:B------:R-:W3:Y:S04]  /*0520*/  LD.E R14, desc[UR4][R2.64+0x184] ;  /* 0x00018404020e7980 */ /* 0x000ee8000c101900 */
[----:B------:R-:W4:Y:S01]  /*0530*/  LD.E R5, desc[UR4][R2.64+0x188] ;  /* 0x0001880402057980 */ /* 0x000f22000c101900 */
[----:B------:R-:W-:Y:S02]  /*0540*/  VIADD R10, R8, 0x3f ;  /* 0x0000003f080a7836 */ /* 0x000fe40000000000 */
[----:B------:R-:W-:-:S03]  /*0550*/  IMAD.IADD R121, R161, 0x1, R8 ;  /* 0x00000001a1797824 */ /* 0x000fc600078e0208 */
[----:B------:R-:W-:Y:S02]  /*0560*/  IADD3 R6, PT, PT, R10, R161, -R118 ;  /* 0x000000a10a067210 */ /* 0x000fe40007ffe876 */
[----:B------:R-:W-:-:S04]  /*0570*/  SHF.R.S32.HI R7, RZ, 0x1f, R10 ;  /* 0x0000001fff077819 */ /* 0x000fc8000001140a */
[----:B------:R-:W-:-:S04]  /*0580*/  LEA.HI R7, R7, R10, RZ, 0x6 ;  /* 0x0000000a07077211 */ /* 0x000fc800078f30ff */
[----:B------:R-:W-:Y:S01]  /*0590*/  SHF.R.S32.HI R7, RZ, 0x6, R7 ;  /* 0x00000006ff077819 */ /* 0x000fe20000011407 */
[----:B--2---:R-:W-:Y:S01]  /*05a0*/  VIADD R16, R16, 0x3f ;  /* 0x0000003f10107836 */ /* 0x004fe20000000000 */
[----:B---3--:R-:W-:-:S04]  /*05b0*/  IADD3 R14, PT, PT, R121, -R118, -R14 ;  /* 0x80000076790e7210 */ /* 0x008fc80007ffe80e */
[----:B------:R-:W-:Y:S02]  /*05c0*/  SHF.R.S32.HI R11, RZ, 0x1f, R16 ;  /* 0x0000001fff0b7819 */ /* 0x000fe40000011410 */
[----:B----4-:R-:W-:Y:S02]  /*05d0*/  IADD3 R6, PT, PT, R6, 0x40, R5 ;  /* 0x0000004006067810 */ /* 0x010fe40007ffe005 */
        /* <DEDUP_REMOVED lines=11> */
[----:B------:R-:W-:Y:S05]  /*0690*/  @!P0 BRA `(.L_x_13058) ;  /* 0x0000000400ec8947 */ /* 0x000fea0003800000 */
        /* <DEDUP_REMOVED lines=10> */
[----:B------:R-:W5:Y:S04]  /*0740*/  LD.E.64 R6, desc[UR4][R2.64+0xa0] ;  /* 0x0000a00402067980 */ /* 0x000f68000c101b00 */
[----:B------:R-:W5:Y:S04]  /*0750*/  LD.E R4, desc[UR4][R2.64+0xc0] ;  /* 0x0000c00402047980 */ /* 0x000f68000c101900 */
[----:B------:R1:W5:Y:S01]  /*0760*/  LD.E.64 R16, desc[UR4][R2.64+0x70] ;  /* 0x0000700402107980 */ /* 0x000362000c101b00 */
[----:B------:R-:W-:Y:S01]  /*0770*/  ISETP.NE.AND P6, PT, R10, RZ, PT ;  /* 0x000000ff0a00720c */ /* 0x000fe20003fc5270 */
[----:B------:R-:W-:Y:S01]  /*0780*/  BSSY.RECONVERGENT B0, `(.L_x_13059) ;  /* 0x0000022000007945 */ /* 0x000fe20003800200 */
[----:B-1----:R-:W-:-:S04]  /*0790*/  SHF.R.U32.HI R3, RZ, 0x3, R92 ;  /* 0x00000003ff037819 */ /* 0x002fc8000001165c */
        /* <DEDUP_REMOVED lines=32> */
.L_x_13060:
[----:B------:R-:W-:Y:S05]  /*09a0*/  BSYNC.RECONVERGENT B0 ;  /* 0x0000000000007941 */ /* 0x000fea0003800200 */
.L_x_13059:
        /* <DEDUP_REMOVED lines=17> */
.L_x_13062:
[----:B------:R-:W-:Y:S05]  /*0ac0*/  BSYNC.RECONVERGENT B0 ;  /* 0x0000000000007941 */ /* 0x000fea0003800200 */
.L_x_13061:
        /* <DEDUP_REMOVED lines=20> */
.L_x_13064:
[----:B------:R-:W-:Y:S05]  /*0c10*/  BSYNC.RECONVERGENT B0 ;  /* 0x0000000000007941 */ /* 0x000fea0003800200 */
.L_x_13063:
        /* <DEDUP_REMOVED lines=25> */
.L_x_13066:
[----:B------:R-:W-:Y:S05]  /*0db0*/  BSYNC.RECONVERGENT B0 ;  /* 0x0000000000007941 */ /* 0x000fea0003800200 */
.L_x_13065:
[----:B------:R-:W-:Y:S01]  /*0dc0*/  MOV R157, 0x0 ;  /* 0x00000000009d7802 */ /* 0x000fe20000000f00 */
[----:B------:R-:W-:Y:S04]  /*0dd0*/  @!P5 ST.E desc[UR4][R12.64], R5 ;  /* 0x000000050c00d985 */ /* 0x000fe8000c101904 */
[----:B------:R-:W-:Y:S04]  /*0de0*/  @!P4 ST.E desc[UR4][R12.64+0x40], R2 ;  /* 0x000040020c00c985 */ /* 0x000fe8000c101904 */
[----:B------:R1:W-:Y:S02]  /*0df0*/  @!P3 ST.E desc[UR4][R12.64+0x80], R0 ;  /* 0x000080000c00b985 */ /* 0x0003e4000c101904 */
[----:B-12---:R-:W-:Y:S05]  /*0e00*/  @P6 RET.REL.NODEC R156 `(_ZN5flash24flash_fwd_splitkv_kernelI23Flash_fwd_kernel_traitsILi128ELi64ELi64ELi4ELb0ELb0EN7cutlass6half_tE19Flash_kernel_traitsILi128ELi64ELi64ELi4ES3_EELb0ELb1ELb1ELb0ELb0ELb0ELb0ELb0EEEvNS_16Flash_fwd_paramsE) ;  /* 0xfffffff09c7c6950 */ /* 0x006fea0003c3ffff */
[----:B------:R-:W-:Y:S02]  /*0e10*/  MOV R3, 0x7f800000 ;  /* 0x7f80000000037802 */ /* 0x000fe40000000f00 */
[----:B------:R-:W-:-:S03]  /*0e20*/  MOV R157, 0x0 ;  /* 0x00000000009d7802 */ /* 0x000fc60000000f00 */
[----:B------:R1:W-:Y:S02]  /*0e30*/  ST.E desc[UR4][R12.64+0xc0], R3 ;  /* 0x0000c0030c007985 */ /* 0x0003e4000c101904 */
[----:B-1----:R-:W-:Y:S05]  /*0e40*/  RET.REL.NODEC R156 `(_ZN5flash24flash_fwd_splitkv_kernelI23Flash_fwd_kernel_traitsILi128ELi64ELi64ELi4ELb0ELb0EN7cutlass6half_tE19Flash_kernel_traitsILi128ELi64ELi64ELi4ES3_EELb0ELb1ELb1ELb0ELb0ELb0ELb0ELb0EEEvNS_16Flash_fwd_paramsE) ;  /* 0xfffffff09c6c7950 */ /* 0x002fea0003c3ffff */
.L_x_13058:
        /* <DEDUP_REMOVED lines=101> */
.L_x_13068:
        /* <DEDUP_REMOVED lines=34> */
[----:B------:R-:W-:Y:S01]  /*16c0*/  @!P3 IMAD R7, R20, R6, R7 ;  /* 0x000000061407b224 */ /* 0x000fe200078e0207 */
        /* <DEDUP_REMOVED lines=11> */
[----:B------:R-:W-:Y:S01]  /*1780*/  @!P3 IMAD R0, R147, R12, RZ ;  /* 0x0000000c9300b224 */ /* 0x000fe200078e02ff */
[----:B------:R-:W-:Y:S01]  /*1790*/  LEA R4, R119, 0xffffffc0, 0x6 ;  /* 0xffffffc077047811 */ /* 0x000fe200078e30ff */
[----:B------:R-:W-:Y:S01]  /*17a0*/  @P4 VIADD R9, R9, 0x1 ;  /* 0x0000000109094836 */ /* 0x000fe20000000000 */
[----:B------:R-:W-:-:S02]  /*17b0*/  @!P3 SHF.R.S32.HI R5, RZ, 0x1f, R12 ;  /* 0x0000001fff05b819 */ /* 0x000fc4000001140c */
[----:B------:R-:W-:Y:S02]  /*17c0*/  MOV R20, R10 ;  /* 0x0000000a00147202 */ /* 0x000fe40000000f00 */
        /* <DEDUP_REMOVED lines=8> */
[----:B------:R-:W-:Y:S02]  /*1850*/  @!P3 SHF.R.S32.HI R5, RZ, 0x1f, R11 ;  /* 0x0000001fff05b819 */ /* 0x000fe4000001140b */
[----:B------:R-:W-:Y:S01]  /*1860*/  @!P3 IADD3 R25, PT, PT, R25, R0, RZ ;  /* 0x000000001919b210 */ /* 0x000fe20007ffe0ff */
[----:B------:R-:W-:Y:S01]  /*1870*/  @!P3 IMAD R0, R17, R11, RZ ;  /* 0x0000000b1100b224 */ /* 0x000fe200078e02ff */
[----:B------:R-:W-:Y:S01]  /*1880*/  SHF.R.S32.HI R6, RZ, 0x1f, R9 ;  /* 0x0000001fff067819 */ /* 0x000fe20000011409 */
[----:B------:R-:W-:Y:S02]  /*1890*/  IMAD R7, R19, R9, RZ ;  /* 0x0000000913077224 */ /* 0x000fe400078e02ff */
        /* <DEDUP_REMOVED lines=14> */
.L_x_13069:
[----:B------:R-:W-:Y:S05]  /*1980*/  BSYNC.RECONVERGENT B0 ;  /* 0x0000000000007941 */ /* 0x000fea0003800200 */
.L_x_13067:
        /* <DEDUP_REMOVED lines=9> */
[----:B------:R-:W1:Y:S01]  /*1a20*/  S2R R9, SR_CgaCtaId ;  /* 0x0000000000097919 */ /* 0x000e620000008800 */
[----:B--2---:R-:W-:Y:S02]  /*1a30*/  @P1 IMAD R13, R31, R163, RZ ;  /* 0x000000a31f0d1224 */ /* 0x004fe400078e02ff */
[----:B----4-:R-:W-:-:S04]  /*1a40*/  @!P1 IMAD.WIDE.U32 R18, R16, R157, RZ ;  /* 0x0000009d10129225 */ /* 0x010fc800078e00ff */
[----:B------:R-:W-:Y:S02]  /*1a50*/  @!P1 IMAD R5, R17, R157, RZ ;  /* 0x0000009d11059224 */ /* 0x000fe400078e02ff */
[----:B------:R-:W-:-:S04]  /*1a60*/  @P1 IMAD.WIDE.U32 R16, R30, R163, RZ ;  /* 0x000000a31e101225 */ /* 0x000fc800078e00ff */
[----:B------:R-:W-:Y:S01]  /*1a70*/  @!P1 IMAD.MOV.U32 R7, RZ, RZ, R18 ;  /* 0x000000ffff079224 */ /* 0x000fe200078e0012 */
[----:B------:R-:W-:Y:S01]  /*1a80*/  @P1 MOV R7, R16 ;  /* 0x0000001000071202 */ /* 0x000fe20000000f00 */
[----:B------:R-:W-:Y:S02]  /*1a90*/  @!P1 IMAD.IADD R5, R19, 0x1, R5 ;  /* 0x0000000113059824 */ /* 0x000fe400078e0205 */
[----:B------:R-:W-:Y:S01]  /*1aa0*/  @P1 IMAD.IADD R5, R17, 0x1, R13 ;  /* 0x0000000111051824 */ /* 0x000fe200078e020d */
[----:B------:R-:W-:Y:S01]  /*1ab0*/  IADD3 R18, P2, PT, R164, R7, RZ ;  /* 0x00000007a4127210 */ /* 0x000fe20007f5e0ff */
[----:B---3--:R-:W-:-:S04]  /*1ac0*/  IMAD R27, R25, R158, RZ ;  /* 0x0000009e191b7224 */ /* 0x008fc800078e02ff */
[----:B------:R-:W-:Y:S02]  /*1ad0*/  IMAD.X R19, RZ, RZ, R5, P2 ;  /* 0x000000ffff137224 */ /* 0x000fe400010e0605 */
[----:B------:R-:W-:-:S04]  /*1ae0*/  IMAD.WIDE.U32 R24, R24, R158, R18 ;  /* 0x0000009e18187225 */ /* 0x000fc800078e0012 */
[----:B------:R2:W5:Y:S01]  /*1af0*/  LD.E.64 R18, desc[UR4][R2.64+0x10] ;  /* 0x0000100402127980 */ /* 0x000562000c101b00 */
[----:B------:R-:W-:Y:S01]  /*1b00*/  SHF.R.U32.HI R20, RZ, 0x3, R92 ;  /* 0x00000003ff147819 */ /* 0x000fe2000001165c */
[----:B------:R-:W-:Y:S01]  /*1b10*/  IMAD.IADD R148, R118, 0x1, -R161 ;  /* 0x0000000176947824 */ /* 0x000fe200078e0aa1 */
[----:B------:R-:W-:-:S04]  /*1b20*/  LOP3.LUT R17, R0, 0x1c0, RZ, 0xc0, !PT ;  /* 0x000001c000117812 */ /* 0x000fc800078ec0ff */
[C---:B------:R-:W-:Y:S02]  /*1b30*/  ISETP.GE.AND P5, PT, R20.reuse, R148, PT ;  /* 0x000000941400720c */ /* 0x040fe40003fa6270 */
[----:B------:R-:W-:Y:S01]  /*1b40*/  LOP3.LUT R17, R17, 0x38, R92, 0xf8, !PT ;  /* 0x0000003811117812 */ /* 0x000fe200078ef85c */
[----:B------:R-:W-:Y:S01]  /*1b50*/  VIADD R127, R119, 0xffffffff ;  /* 0xffffffff777f7836 */ /* 0x000fe20000000000 */
[----:B------:R-:W-:Y:S02]  /*1b60*/  MOV R16, 0x400 ;  /* 0x0000040000107802 */ /* 0x000fe40000000f00 */
[----:B------:R-:W-:Y:S01]  /*1b70*/  LOP3.LUT R17, R17, 0x38, R0, 0x78, !PT ;  /* 0x0000003811117812 */ /* 0x000fe200078e7800 */
[C---:B------:R-:W-:Y:S01]  /*1b80*/  VIADD R7, R20.reuse, 0x20 ;  /* 0x0000002014077836 */ /* 0x040fe20000000000 */
[----:B-1----:R-:W-:Y:S01]  /*1b90*/  LEA R9, R9, R16, 0x18 ;  /* 0x0000001009097211 */ /* 0x002fe200078ec0ff */
[----:B------:R-:W-:Y:S01]  /*1ba0*/  VIADD R5, R20, 0x30 ;  /* 0x0000003014057836 */ /* 0x000fe20000000000 */
[----:B------:R-:W-:-:S02]  /*1bb0*/  MOV R21, RZ ;  /* 0x000000ff00157202 */ /* 0x000fc40000000f00 */
[----:B------:R-:W-:Y:S02]  /*1bc0*/  SHF.L.U32 R95, R127, 0x6, RZ ;  /* 0x000000067f5f7819 */ /* 0x000fe400000006ff */
[----:B------:R-:W-:Y:S01]  /*1bd0*/  IADD3 R36, P4, PT, R164, R12, RZ ;  /* 0x0000000ca4247210 */ /* 0x000fe20007f9e0ff */
[----:B------:R-:W-:Y:S01]  /*1be0*/  BSSY.RECONVERGENT B0, `(.L_x_13070) ;  /* 0x0000020000007945 */ /* 0x000fe20003800200 */
[----:B------:R-:W-:Y:S02]  /*1bf0*/  IADD3 R13, PT, PT, R20, 0x10, RZ ;  /* 0x00000010140d7810 */ /* 0x000fe40007ffe0ff */
        /* <DEDUP_REMOVED lines=30> */
.L_x_13071:
[----:B------:R-:W-:Y:S05]  /*1de0*/  BSYNC.RECONVERGENT B0 ;  /* 0x0000000000007941 */ /* 0x000fea0003800200 */
.L_x_13070:
        /* <DEDUP_REMOVED lines=28> */
.L_x_13073:
[----:B------:R-:W-:Y:S05]  /*1fb0*/  BSYNC.RECONVERGENT B0 ;  /* 0x0000000000007941 */ /* 0x000fea0003800200 */
.L_x_13072:
        /* <DEDUP_REMOVED lines=29> */
.L_x_13075:
[----:B------:R-:W-:Y:S05]  /*2190*/  BSYNC.RECONVERGENT B0 ;  /* 0x0000000000007941 */ /* 0x000fea0003800200 */
.L_x_13074:
[----:B------:R-:W-:Y:S01]  /*21a0*/  LEA.HI.X R151, R36, R39, R151, 0x1, P1 ;  /* 0x0000002724977211 */ /* 0x000fe200008f0c97 */
[----:B------:R-:W-:Y:S01]  /*21b0*/  BSSY.RECONVERGENT B0, `(.L_x_13076) ;  /* 0x000001c000007945 */ /* 0x000fe20003800200 */
[----:B------:R-:W-:Y:S02]  /*21c0*/  IADD3 R32, P1, PT, R93, R152, RZ ;  /* 0x000000985d207210 */ /* 0x000fe40007f3e0ff */
[-C--:B------:R-:W-:Y:S02]  /*21d0*/  ISETP.GE.AND P5, PT, R13, R12.reuse, PT ;  /* 0x0000000c0d00720c */ /* 0x080fe40003fa6270 */
[-C--:B------:R-:W-:Y:S01]  /*21e0*/  ISETP.GE.AND P4, PT, R7, R12.reuse, PT ;  /* 0x0000000c0700720c */ /* 0x080fe20003f86270 */
[----:B------:R-:W-:Y:S01]  /*21f0*/  IMAD.X R33, R6, 0x1, R151, P1 ;  /* 0x0000000106217824 */ /* 0x000fe200008e0697 */
[----:B------:R-:W-:Y:S01]  /*2200*/  ISETP.GE.AND P3, PT, R5, R12, PT ;  /* 0x0000000c0500720c */ /* 0x000fe20003f66270 */
[----:B------:R-:W-:-:S12]  /*2210*/  @P2 BRA `(.L_x_13077) ;  /* 0x0000000000542947 */ /* 0x000fd80003800000 */
[----:B-12---:R-:W-:Y:S02]  /*2220*/  IADD3 R17, P1, PT, R28, 0x30, RZ ;  /* 0x000000301c117810 */ /* 0x006fe40007f3e0ff */
        /* <DEDUP_REMOVED lines=20> */
.L_x_13077:
[----:B------:R-:W-:Y:S05]  /*2370*/  BSYNC.RECONVERGENT B0 ;  /* 0x0000000000007941 */ /* 0x000fea0003800200 */
.L_x_13076:
[----:B------:R-:W-:Y:S04]  /*2380*/  BSSY.RECONVERGENT B0, `(.L_x_13078) ;  /* 0x0000011000007945 */ /* 0x000fe80003800200 */
[----:B------:R-:W-:Y:S05]  /*2390*/  @P6 BRA `(.L_x_13079) ;  /* 0x00000000003c6947 */ /* 0x000fea0003800000 */
[-C--:B------:R-:W-:Y:S02]  /*23a0*/  ISETP.GE.AND P2, PT, R164, R162.reuse, PT ;  /* 0x000000a2a400720c */ /* 0x080fe40003f46270 */
[----:B------:R-:W-:-:S11]  /*23b0*/  ISETP.GE.AND P1, PT, R149, R162, PT ;  /* 0x000000a29500720c */ /* 0x000fd60003f26270 */
[----:B-12---:R-:W-:Y:S01]  /*23c0*/  @!P2 IMAD.MOV.U32 R16, RZ, RZ, R152 ;  /* 0x000000ffff10a224 */ /* 0x006fe200078e0098 */
        /* <DEDUP_REMOVED lines=12> */
.L_x_13079:
[----:B------:R-:W-:Y:S05]  /*2490*/  BSYNC.RECONVERGENT B0 ;  /* 0x0000000000007941 */ /* 0x000fea0003800200 */
.L_x_13078:
        /* <DEDUP_REMOVED lines=16> */
.L_x_13081:
[----:B------:R-:W-:Y:S05]  /*25a0*/  BSYNC.RECONVERGENT B0 ;  /* 0x0000000000007941 */ /* 0x000fea0003800200 */
.L_x_13080:
        /* <DEDUP_REMOVED lines=16> */
.L_x_13083:
[----:B------:R-:W-:Y:S05]  /*26b0*/  BSYNC.RECONVERGENT B0 ;  /* 0x0000000000007941 */ /* 0x000fea0003800200 */
.L_x_13082:
        /* <DEDUP_REMOVED lines=16> */
.L_x_13085:
[----:B------:R-:W-:Y:S05]  /*27c0*/  BSYNC.RECONVERGENT B0 ;  /* 0x0000000000007941 */ /* 0x000fea0003800200 */
.L_x_13084:
[----:B-12---:R-:W2:Y:S04]  /*27d0*/  LD.E.64 R16, desc[UR4][R2.64+0x1c0] ;  /* 0x0001c00402107980 */ /* 0x006ea8000c101b00 */
[----:B------:R-:W3:Y:S01]  /*27e0*/  LD.E.64 R28, desc[UR4][R2.64+0x1b8] ;  /* 0x0001b804021c7980 */ /* 0x000ee2000c101b00 */
[----:B----4-:R-:W-:Y:S02]  /*27f0*/  IMAD.MOV.U32 R26, RZ, RZ, R158 ;  /* 0x000000ffff1a7224 */ /* 0x010fe400078e009e */
[----:B------:R-:W-:Y:S01]  /*2800*/  IMAD.MOV.U32 R27, RZ, RZ, RZ ;  /* 0x000000ffff1b7224 */ /* 0x000fe200078e00ff */
[----:B------:R-:W4:Y:S01]  /*2810*/  LD.E R24, desc[UR4][R2.64+0xd8] ;  /* 0x0000d80402187980 */ /* 0x000f22000c101900 */
[----:B------:R-:W-:Y:S01]  /*2820*/  IABS R21, R15 ;  /* 0x0000000f00157213 */ /* 0x000fe20000000000 */
[----:B------:R-:W-:-:S02]  /*2830*/  IMAD R11, R11, R146, RZ ;  /* 0x000000920b0b7224 */ /* 0x000fc400078e02ff */
[----:B------:R-:W0:Y:S02]  /*2840*/  LDGDEPBAR ;  /* 0x00000000000079af */ /* 0x000e240000000000 */
[----:B------:R-:W-:Y:S02]  /*2850*/  IMAD R11, R4, R147, R11 ;  /* 0x00000093040b7224 */ /* 0x000fe400078e020b */
[----:B------:R1:W5:Y:S04]  /*2860*/  LD.E R99, desc[UR4][R2.64+0x184] ;  /* 0x0001840402637980 */ /* 0x000368000c101900 */
[----:B------:R1:W5:Y:S01]  /*2870*/  LD.E R97, desc[UR4][R2.64+0x188] ;  /* 0x0001880402617980 */ /* 0x000362000c101900 */
[----:B--2---:R-:W-:-:S04]  /*2880*/  IMAD.WIDE.U32 R26, R157, R16, R26 ;  /* 0x000000109d1a7225 */ /* 0x004fc800078e001a */
[----:B------:R-:W-:Y:S01]  /*2890*/  IMAD R16, R17, R157, RZ ;  /* 0x0000009d11107224 */ /* 0x000fe200078e02ff */
[----:B---3--:R-:W-:-:S03]  /*28a0*/  LEA R30, P1, R26, R28, 0x2 ;  /* 0x0000001c1a1e7211 */ /* 0x008fc600078210ff */
[----:B------:R-:W-:-:S05]  /*28b0*/  IMAD.IADD R16, R27, 0x1, R16 ;  /* 0x000000011b107824 */ /* 0x000fca00078e0210 */
[----:B------:R-:W-:-:S05]  /*28c0*/  LEA.HI.X R31, R26, R29, R16, 0x2, P1 ;  /* 0x0000001d1a1f7211 */ /* 0x000fca00008f1410 */
[----:B------:R1:W5:Y:S01]  /*28d0*/  LD.E R160, desc[UR4][R30.64] ;  /* 0x000000041ea07980 */ /* 0x000362000c101900 */
[----:B------:R-:W2:Y:S01]  /*28e0*/  I2F.RP R27, R21 ;  /* 0x00000015001b7306 */ /* 0x000ea20000209400 */
[----:B------:R-:W-:Y:S01]  /*28f0*/  IMAD.MOV.U32 R28, RZ, RZ, RZ ;  /* 0x000000ffff1c7224 */ /* 0x000fe200078e00ff */
[----:B------:R-:W-:Y:S01]  /*2900*/  IABS R17, R158 ;  /* 0x0000009e00117213 */ /* 0x000fe20000000000 */
[----:B------:R-:W-:Y:S01]  /*2910*/  IMAD R155, R147, R20, RZ ;  /* 0x00000014939b7224 */ /* 0x000fe200078e02ff */
[----:B------:R-:W-:Y:S01]  /*2920*/  SHF.R.U32.HI R94, RZ, 0x1, R92 ;  /* 0x00000001ff5e7819 */ /* 0x000fe2000001165c */
[----:B------:R-:W-:-:S04]  /*2930*/  DEPBAR.LE SB0, 0x0 ;  /* 0x000080000000791a */ /* 0x000fc80000000000 */
[----:B--2---:R-:W2:Y:S02]  /*2940*/  MUFU.RCP R25, R27 ;  /* 0x0000001b00197308 */ /* 0x004ea40000001000 */
[----:B--2---:R-:W-:-:S06]  /*2950*/  IADD3 R25, PT, PT, R25, 0xffffffe, RZ ;  /* 0x0ffffffe19197810 */ /* 0x004fcc0007ffe0ff */
[----:B------:R-:W2:Y:S02]  /*2960*/  F2I.FTZ.U32.TRUNC.NTZ R29, R25 ;  /* 0x00000019001d7305 */ /* 0x000ea4000021f000 */
[----:B--2---:R-:W-:-:S04]  /*2970*/  IMAD.MOV R16, RZ, RZ, -R29 ;  /* 0x000000ffff107224 */ /* 0x004fc800078e0a1d */
        /* <DEDUP_REMOVED lines=19> */
[----:B------:R-:W-:Y:S01]  /*2ab0*/  IADD3 R14, P2, P1, R16, R14, R164 ;  /* 0x0000000e100e7210 */ /* 0x000fe2000795e0a4 */
[----:B------:R-:W-:Y:S02]  /*2ac0*/  IMAD.IADD R11, R17, 0x1, R11 ;  /* 0x00000001110b7824 */ /* 0x000fe400078e020b */
[----:B------:R-:W-:-:S04]  /*2ad0*/  IMAD.WIDE.U32 R26, R22, R26, RZ ;  /* 0x0000001a161a7225 */ /* 0x000fc800078e00ff */
[----:B------:R-:W-:Y:S01]  /*2ae0*/  IMAD R4, R4, R22, R15 ;  /* 0x0000001604047224 */ /* 0x000fe200078e020f */
[----:B------:R-:W-:Y:S02]  /*2af0*/  IADD3.X R10, PT, PT, R11, R10, RZ, P2, P1 ;  /* 0x0000000a0b0a7210 */ /* 0x000fe400017e24ff */
[----:B------:R-:W-:Y:S02]  /*2b00*/  IADD3 R16, P1, PT, R14, R26, RZ ;  /* 0x0000001a0e107210 */ /* 0x000fe40007f3e0ff */
[----:B------:R-:W-:Y:S01]  /*2b10*/  IADD3 R27, PT, PT, R27, R4, RZ ;  /* 0x000000041b1b7210 */ /* 0x000fe20007ffe0ff */
[----:B----4-:R1:W2:Y:S04]  /*2b20*/  MUFU.RCP R11, R24 ;  /* 0x00000018000b7308 */ /* 0x0102a80000001000 */
[----:B------:R-:W-:-:S02]  /*2b30*/  IMAD.X R17, R10, 0x1, R27, P1 ;  /* 0x000000010a117824 */ /* 0x000fc400008e061b */
[----:B------:R-:W-:Y:S01]  /*2b40*/  IMAD.WIDE.U32 R16, R20, R146, R16 ;  /* 0x0000009214107225 */ /* 0x000fe200078e0010 */
[----:B------:R-:W-:-:S03]  /*2b50*/  SHF.L.U32 R14, R92, 0x6, RZ ;  /* 0x000000065c0e7819 */ /* 0x000fc600000006ff */
[----:B------:R-:W-:Y:S01]  /*2b60*/  IMAD.IADD R155, R17, 0x1, R155 ;  /* 0x00000001119b7824 */ /* 0x000fe200078e029b */
[----:B------:R-:W-:Y:S01]  /*2b70*/  LEA R154, P1, R16, R18, 0x1 ;  /* 0x00000012109a7211 */ /* 0x000fe200078208ff */
[----:B------:R-:W-:-:S03]  /*2b80*/  IMAD.SHL.U32 R4, R92, 0x20, RZ ;  /* 0x000000205c047824 */ /* 0x000fc600078e00ff */
[----:B------:R-:W-:Y:S02]  /*2b90*/  LEA.HI.X R155, R16, R19, R155, 0x1, P1 ;  /* 0x00000013109b7211 */ /* 0x000fe400008f0c9b */
[----:B------:R-:W-:-:S07]  /*2ba0*/  LOP3.LUT R19, R14, 0x1c0, RZ, 0xc0, !PT ;  /* 0x000001c00e137812 */ /* 0x000fce00078ec0ff */
[----:B------:R-:W-:Y:S05]  /*2bb0*/  WARPSYNC.ALL ;  /* 0x0000000000007948 */ /* 0x000fea0003800000 */
[----:B------:R-:W-:Y:S01]  /*2bc0*/  LOP3.LUT R21, R19, 0x8, R94, 0xf8, !PT ;  /* 0x0000000813157812 */ /* 0x000fe200078ef85e */
[----:B------:R-:W-:Y:S01]  /*2bd0*/  BSSY.RECONVERGENT B0, `(.L_x_13086) ;  /* 0x000001b000007945 */ /* 0x000fe20003800200 */
[----:B------:R-:W-:Y:S01]  /*2be0*/  IMAD.SHL.U32 R10, R92, 0x2, RZ ;  /* 0x000000025c0a7824 */ /* 0x000fe200078e00ff */
[C---:B------:R-:W-:Y:S02]  /*2bf0*/  SHF.L.U64.HI R16, R146.reuse, 0x4, R147 ;  /* 0x0000000492107819 */ /* 0x040fe40000010293 */
[----:B------:R-:W-:Y:S01]  /*2c00*/  SHF.L.U32 R15, R146, 0x4, RZ ;  /* 0x00000004920f7819 */ /* 0x000fe200000006ff */
[----:B--2--5:R-:W-:Y:S01]  /*2c10*/  FMUL.FTZ R160, R160, R11 ;  /* 0x0000000ba0a07220 */ /* 0x024fe20000410000 */
[----:B------:R-:W-:-:S04]  /*2c20*/  LOP3.LUT R11, R14, 0x200, RZ, 0xc0, !PT ;  /* 0x000002000e0b7812 */ /* 0x000fc800078ec0ff */
[----:B------:R-:W-:Y:S02]  /*2c30*/  LOP3.LUT R17, R11, 0x7c00, R4, 0xf8, !PT ;  /* 0x00007c000b117812 */ /* 0x000fe400078ef804 */
        /* <DEDUP_REMOVED lines=18> */
.L_x_13087:
[----:B------:R3:W-:Y:S04]  /*2d60*/  STS.128 [R159+0x8000], RZ ;  /* 0x008000ff9f007388 */ /* 0x0007e80000000c00 */
[----:B------:R3:W-:Y:S02]  /*2d70*/  STS.128 [R159+0xa000], RZ ;  /* 0x00a000ff9f007388 */ /* 0x0007e40000000c00 */
.L_x_13088:
[----:B------:R-:W-:Y:S05]  /*2d80*/  BSYNC.RECONVERGENT B0 ;  /* 0x0000000000007941 */ /* 0x000fea0003800200 */
.L_x_13086:
        /* <DEDUP_REMOVED lines=8> */
[C---:B------:R-:W-:Y:S01]  /*2e10*/  LEA R12, P1, R15.reuse, R154, 0x1 ;  /* 0x0000009a0f0c7211 */ /* 0x040fe200078208ff */
        /* <DEDUP_REMOVED lines=18> */
.L_x_13090:
[----:B------:R-:W-:Y:S05]  /*2f40*/  BSYNC.RECONVERGENT B0 ;  /* 0x0000000000007941 */ /* 0x000fea0003800200 */
.L_x_13089:
        /* <DEDUP_REMOVED lines=19> */
.L_x_13092:
[----:B------:R-:W-:Y:S05]  /*3080*/  BSYNC.RECONVERGENT B0 ;  /* 0x0000000000007941 */ /* 0x000fea0003800200 */
.L_x_13091:
        /* <DEDUP_REMOVED lines=18> */
.L_x_13094:
[----:B------:R-:W-:Y:S05]  /*31b0*/  BSYNC.RECONVERGENT B0 ;  /* 0x0000000000007941 */ /* 0x000fea0003800200 */
.L_x_13093:
[----:B------:R-:W-:Y:S01]  /*31c0*/  LDSM.16.M88.4 R80, [R143] ;  /* 0x000000008f50783b */ /* 0x000fe20000000200 */
[----:B------:R-:W-:Y:S01]  /*31d0*/  R2P PR, R92, 0x6 ;  /* 0x000000065c007804 */ /* 0x000fe20000000000 */
[----:B------:R-:W-:Y:S01]  /*31e0*/  IMAD.MOV.U32 R5, RZ, RZ, 0x20 ;  /* 0x00000020ff057424 */ /* 0x000fe200078e00ff */
[----:B------:R-:W-:Y:S01]  /*31f0*/  SHF.R.U32.HI R120, RZ, 0x2, R92 ;  /* 0x00000002ff787819 */ /* 0x000fe2000001165c */
[----:B------:R-:W5:Y:S01]  /*3200*/  LDSM.16.M88.4 R52, [R142+0x4000] ;  /* 0x004000008e34783b */ /* 0x000f620000000200 */
[----:B------:R-:W-:Y:S01]  /*3210*/  IMAD.MOV.U32 R7, RZ, RZ, 0x40 ;  /* 0x00000040ff077424 */ /* 0x000fe200078e00ff */
[----:B------:R-:W-:Y:S01]  /*3220*/  LOP3.LUT R123, R94, 0x1f0, RZ, 0xc0, !PT ;  /* 0x000001f05e7b7812 */ /* 0x000fe200078ec0ff */
[----:B------:R-:W-:Y:S01]  /*3230*/  BSSY.RECONVERGENT B1, `(.L_x_13095) ;  /* 0x0000101000017945 */ /* 0x000fe20003800200 */
[----:B------:R-:W-:Y:S01]  /*3240*/  SEL R5, R5, 0xffffffe0, !P1 ;  /* 0xffffffe005057807 */ /* 0x000fe20004800000 */
[----:B------:R-:W3:Y:S01]  /*3250*/  LDSM.16.M88.4 R44, [R142+0x4800] ;  /* 0x004800008e2c783b */ /* 0x000ee20000000200 */
[----:B------:R-:W-:-:S02]  /*3260*/  SEL R7, R7, 0xffffffc0, !P2 ;  /* 0xffffffc007077807 */ /* 0x000fc40005000000 */
[----:B------:R-:W-:Y:S01]  /*3270*/  LOP3.LUT R120, R120, 0x7, RZ, 0xc0, !PT ;  /* 0x0000000778787812 */ /* 0x000fe200078ec0ff */
[--C-:B------:R-:W-:Y:S01]  /*3280*/  IMAD.IADD R141, R143, 0x1, R5.reuse ;  /* 0x000000018f8d7824 */ /* 0x100fe200078e0205 */
[----:B------:R-:W4:Y:S01]  /*3290*/  LDSM.16.M88.4 R36, [R142+0x5000] ;  /* 0x005000008e24783b */ /* 0x000f220000000200 */
[C---:B------:R-:W-:Y:S01]  /*32a0*/  IMAD.IADD R137, R142.reuse, 0x1, R5 ;  /* 0x000000018e897824 */ /* 0x040fe200078e0205 */
[----:B------:R-:W-:Y:S01]  /*32b0*/  ISETP.GT.U32.AND P1, PT, R127, R150, PT ;  /* 0x000000967f00720c */ /* 0x000fe20003f24070 */
[--C-:B------:R-:W-:Y:S01]  /*32c0*/  IMAD.IADD R140, R143, 0x1, R7.reuse ;  /* 0x000000018f8c7824 */ /* 0x100fe200078e0207 */
[----:B--2---:R-:W2:Y:S01]  /*32d0*/  LDSM.16.M88.4 R20, [R142+0x5800] ;  /* 0x005800008e14783b */ /* 0x004ea20000000200 */
[----:B------:R-:W-:Y:S01]  /*32e0*/  IMAD.IADD R136, R142, 0x1, R7 ;  /* 0x000000018e887824 */ /* 0x000fe200078e0207 */
[----:B------:R-:W-:Y:S01]  /*32f0*/  LOP3.LUT R116, R10, 0x6, RZ, 0xc0, !PT ;  /* 0x000000060a747812 */ /* 0x000fe200078ec0ff */
[----:B------:R-:W-:Y:S01]  /*3300*/  IMAD.IADD R139, R5, 0x1, R140 ;  /* 0x00000001058b7824 */ /* 0x000fe200078e028c */
[----:B------:R-:W-:Y:S01]  /*3310*/  LDSM.16.M88.4 R16, [R141] ;  /* 0x000000008d10783b */ /* 0x000fe20000000200 */
[----:B------:R-:W-:Y:S01]  /*3320*/  IMAD.IADD R0, R123, 0x1, R120 ;  /* 0x000000017b007824 */ /* 0x000fe200078e0278 */
[----:B------:R-:W-:Y:S01]  /*3330*/  IADD3 R135, PT, PT, R5, R136, RZ ;  /* 0x0000008805877210 */ /* 0x000fe20007ffe0ff */
[----:B------:R-:W-:Y:S01]  /*3340*/  IMAD.IADD R101, R95, 0x1, R116 ;  /* 0x000000015f657824 */ /* 0x000fe200078e0274 */
[----:B-1----:R-:W1:Y:S01]  /*3350*/  LDSM.16.M88.4 R12, [R137+0x4000] ;  /* 0x00400000890c783b */ /* 0x002e620000000200 */
[----:B------:R-:W-:-:S03]  /*3360*/  IMAD.IADD R117, R161, 0x1, R0 ;  /* 0x00000001a1757824 */ /* 0x000fc600078e0200 */
[----:B------:R-:W1:Y:S04]  /*3370*/  LDSM.16.M88.4 R28, [R137+0x4800] ;  /* 0x00480000891c783b */ /* 0x000e680000000200 */
[----:B------:R-:W1:Y:S04]  /*3380*/  LDSM.16.M88.4 R64, [R137+0x5000] ;  /* 0x005000008940783b */ /* 0x000e680000000200 */
[----:B------:R-:W-:Y:S04]  /*3390*/  LDSM.16.M88.4 R24, [R140] ;  /* 0x000000008c18783b */ /* 0x000fe80000000200 */
[----:B------:R-:W-:Y:S01]  /*33a0*/  LDSM.16.M88.4 R60, [R136+0x4800] ;  /* 0x00480000883c783b */ /* 0x000fe20000000200 */
[C---:B-----5:R-:W-:Y:S03]  /*33b0*/  HMMA.16816.F32 R56, R80.reuse, R52, RZ ;  /* 0x000000345038723c */ /* 0x060fe600000018ff */
[----:B------:R-:W-:Y:S04]  /*33c0*/  LDSM.16.M88.4 R84, [R141+0x2000] ;  /* 0x002000008d54783b */ /* 0x000fe80000000200 */
[----:B------:R-:W-:Y:S01]  /*33d0*/  LDSM.16.M88.4 R88, [R137+0x7800] ;  /* 0x007800008958783b */ /* 0x000fe20000000200 */
[C---:B------:R-:W-:Y:S03]  /*33e0*/  HMMA.16816.F32 R52, R80.reuse, R54, RZ ;  /* 0x000000365034723c */ /* 0x040fe600000018ff */
[----:B------:R-:W-:Y:S04]  /*33f0*/  LDSM.16.M88.4 R76, [R140+0x2000] ;  /* 0x002000008c4c783b */ /* 0x000fe80000000200 */
[----:B------:R-:W-:Y:S01]  /*3400*/  LDSM.16.M88.4 R72, [R136+0x6000] ;  /* 0x006000008848783b */ /* 0x000fe20000000200 */
[C---:B---3--:R-:W-:Y:S03]  /*3410*/  HMMA.16816.F32 R48, R80.reuse, R44, RZ ;  /* 0x0000002c5030723c */ /* 0x048fe600000018ff */
[----:B------:R-:W-:Y:S04]  /*3420*/  LDSM.16.M88.4 R68, [R136+0x6800] ;  /* 0x006800008844783b */ /* 0x000fe80000000200 */
[----:B------:R-:W0:Y:S01]  /*3430*/  LDGDEPBAR ;  /* 0x00000000000079af */ /* 0x000e220000000000 */
[C---:B----4-:R-:W-:Y:S08]  /*3440*/  HMMA.16816.F32 R40, R80.reuse, R36, RZ ;  /* 0x000000245028723c */ /* 0x050ff000000018ff */
        /* <DEDUP_REMOVED lines=15> */
[----:B------:R-:W-:Y:S01]  /*3540*/  HMMA.16816.F32 R80, R16, R22, R80 ;  /* 0x000000161050723c */ /* 0x000fe20000001850 */
[----:B------:R-:W-:Y:S04]  /*3550*/  LDSM.16.M88.4 R20, [R139] ;  /* 0x000000008b14783b */ /* 0x000fe80000000200 */
[----:B------:R-:W2:Y:S03]  /*3560*/  LDSM.16.M88.4 R16, [R135+0x4000] ;  /* 0x004000008710783b */ /* 0x000ea60000000200 */
[C---:B-1----:R-:W-:Y:S08]  /*3570*/  HMMA.16816.F32 R56, R24.reuse, R12, R56 ;  /* 0x0000000c1838723c */ /* 0x042ff00000001838 */
[C---:B------:R-:W-:Y:S01]  /*3580*/  HMMA.16816.F32 R52, R24.reuse, R14, R52 ;  /* 0x0000000e1834723c */ /* 0x040fe20000001834 */
[----:B------:R-:W1:Y:S07]  /*3590*/  LDSM.16.M88.4 R12, [R135+0x4800] ;  /* 0x00480000870c783b */ /* 0x000e6e0000000200 */
        /* <DEDUP_REMOVED lines=8> */
[----:B------:R-:W-:Y:S04]  /*3620*/  LDSM.16.M88.4 R24, [R143+0x2000] ;  /* 0x002000008f18783b */ /* 0x000fe80000000200 */
[----:B------:R-:W-:Y:S03]  /*3630*/  LDSM.16.M88.4 R64, [R136+0x7000] ;  /* 0x007000008840783b */ /* 0x000fe60000000200 */
[C---:B--2---:R-:W-:Y:S08]  /*3640*/  HMMA.16816.F32 R56, R20.reuse, R16, R56 ;  /* 0x000000101438723c */ /* 0x044ff00000001838 */
[C---:B------:R-:W-:Y:S01]  /*3650*/  HMMA.16816.F32 R52, R20.reuse, R18, R52 ;  /* 0x000000121434723c */ /* 0x040fe20000001834 */
[----:B------:R-:W2:Y:S07]  /*3660*/  LDSM.16.M88.4 R16, [R142+0x6000] ;  /* 0x006000008e10783b */ /* 0x000eae0000000200 */
[C---:B-1----:R-:W-:Y:S08]  /*3670*/  HMMA.16816.F32 R48, R20.reuse, R12, R48 ;  /* 0x0000000c1430723c */ /* 0x042ff00000001830 */
[C---:B------:R-:W-:Y:S01]  /*3680*/  HMMA.16816.F32 R44, R20.reuse, R14, R44 ;  /* 0x0000000e142c723c */ /* 0x040fe2000000182c */
[----:B------:R-:W1:Y:S07]  /*3690*/  LDSM.16.M88.4 R12, [R142+0x6800] ;  /* 0x006800008e0c783b */ /* 0x000e6e0000000200 */
[C---:B-----5:R-:W-:Y:S08]  /*36a0*/  HMMA.16816.F32 R40, R20.reuse, R60, R40 ;  /* 0x0000003c1428723c */ /* 0x060ff00000001828 */
[C---:B------:R-:W-:Y:S01]  /*36b0*/  HMMA.16816.F32 R36, R20.reuse, R62, R36 ;  /* 0x0000003e1424723c */ /* 0x040fe20000001824 */
[----:B------:R-:W4:Y:S07]  /*36c0*/  LDSM.16.M88.4 R60, [R142+0x7000] ;  /* 0x007000008e3c783b */ /* 0x000f2e0000000200 */
[C---:B---3--:R-:W-:Y:S08]  /*36d0*/  HMMA.16816.F32 R32, R20.reuse, R28, R32 ;  /* 0x0000001c1420723c */ /* 0x048ff00000001820 */
[----:B------:R-:W-:Y:S01]  /*36e0*/  HMMA.16816.F32 R80, R20, R30, R80 ;  /* 0x0000001e1450723c */ /* 0x000fe20000001850 */
[----:B------:R-:W3:Y:S04]  /*36f0*/  LDSM.16.M88.4 R28, [R142+0x7800] ;  /* 0x007800008e1c783b */ /* 0x000ee80000000200 */
[----:B------:R-:W5:Y:S03]  /*3700*/  LDSM.16.M88.4 R20, [R137+0x6000] ;  /* 0x006000008914783b */ /* 0x000f660000000200 */
        /* <DEDUP_REMOVED lines=8> */
[----:B------:R-:W4:Y:S07]  /*3790*/  LDSM.16.M88.4 R60, [R136+0x7800] ;  /* 0x00780000883c783b */ /* 0x000f2e0000000200 */
[C---:B---3--:R-:W-:Y:S08]  /*37a0*/  HMMA.16816.F32 R32, R24.reuse, R28, R32 ;  /* 0x0000001c1820723c */ /* 0x048ff00000001820 */
[----:B------:R-:W-:Y:S01]  /*37b0*/  HMMA.16816.F32 R80, R24, R30, R80 ;  /* 0x0000001e1850723c */ /* 0x000fe20000001850 */
[----:B------:R-:W-:Y:S04]  /*37c0*/  LDSM.16.M88.4 R28, [R135+0x6000] ;  /* 0x00600000871c783b */ /* 0x000fe80000000200 */
[----:B------:R-:W-:Y:S03]  /*37d0*/  LDSM.16.M88.4 R24, [R135+0x6800] ;  /* 0x006800008718783b */ /* 0x000fe60000000200 */
[C---:B-----5:R-:W-:Y:S08]  /*37e0*/  HMMA.16816.F32 R56, R84.reuse, R20, R56 ;  /* 0x000000145438723c */ /* 0x060ff00000001838 */
[C---:B------:R-:W-:Y:S01]  /*37f0*/  HMMA.16816.F32 R52, R84.reuse, R22, R52 ;  /* 0x000000165434723c */ /* 0x040fe20000001834 */
[----:B------:R-:W-:Y:S07]  /*3800*/  LDSM.16.M88.4 R20, [R135+0x7000] ;  /* 0x007000008714783b */ /* 0x000fee0000000200 */
[C---:B--2---:R-:W-:Y:S08]  /*3810*/  HMMA.16816.F32 R48, R84.reuse, R16, R48 ;  /* 0x000000105430723c */ /* 0x044ff00000001830 */
[C---:B------:R-:W-:Y:S01]  /*3820*/  HMMA.16816.F32 R44, R84.reuse, R18, R44 ;  /* 0x00000012542c723c */ /* 0x040fe2000000182c */
[----:B------:R-:W-:Y:S07]  /*3830*/  LDSM.16.M88.4 R16, [R135+0x7800] ;  /* 0x007800008710783b */ /* 0x000fee0000000200 */
[C---:B-1----:R-:W-:Y:S08]  /*3840*/  HMMA.16816.F32 R40, R84.reuse, R12, R40 ;  /* 0x0000000c5428723c */ /* 0x042ff00000001828 */
[----:B------:R-:W-:Y:S01]  /*3850*/  HMMA.16816.F32 R36, R84, R14, R36 ;  /* 0x0000000e5424723c */ /* 0x000fe20000001824 */
[----:B------:R-:W1:Y:S01]  /*3860*/  LDSM.16.M88.4 R12, [R139+0x2000] ;  /* 0x002000008b0c783b */ /* 0x000e620000000200 */
[----:B------:R-:W-:-:S06]  /*3870*/  DEPBAR.LE SB0, 0x0 ;  /* 0x000080000000791a */ /* 0x000fcc0000000000 */
[C---:B------:R-:W-:Y:S08]  /*3880*/  HMMA.16816.F32 R32, R84.reuse, R88, R32 ;  /* 0x000000585420723c */ /* 0x040ff00000001820 */
[----:B------:R-:W-:Y:S08]  /*3890*/  HMMA.16816.F32 R80, R84, R90, R80 ;  /* 0x0000005a5450723c */ /* 0x000ff00000001850 */
        /* <DEDUP_REMOVED lines=16> */
[----:B------:R-:W-:-:S02]  /*39a0*/  IADD3 R14, PT, PT, R97, R8, -R118 ;  /* 0x00000008610e7210 */ /* 0x000fc40007ffe876 */
[----:B------:R-:W-:-:S03]  /*39b0*/  IADD3 R12, PT, PT, R8, -R118, -R99 ;  /* 0x80000076080c7210 */ /* 0x000fc60007ffe863 */
[C---:B------:R-:W-:Y:S01]  /*39c0*/  IMAD.IADD R13, R117.reuse, 0x1, R14 ;  /* 0x00000001750d7824 */ /* 0x040fe200078e020e */
[----:B------:R-:W-:-:S04]  /*39d0*/  IADD3 R117, PT, PT, R117, R12, RZ ;  /* 0x0000000c75757210 */ /* 0x000fc80007ffe0ff */
[C-C-:B------:R-:W-:Y:S02]  /*39e0*/  VIADDMNMX R167, R13.reuse, 0x1, R8.reuse, PT ;  /* 0x000000010da77846 */ /* 0x140fe40003800108 */
[----:B------:R-:W-:Y:S01]  /*39f0*/  VIADDMNMX R166, R13, 0x9, R8, PT ;  /* 0x000000090da67846 */ /* 0x000fe20003800108 */
[----:B------:R-:W-:Y:S01]  /*3a00*/  IMAD.IADD R8, R121, 0x1, R0 ;  /* 0x0000000179087824 */ /* 0x000fe200078e0200 */
        /* <DEDUP_REMOVED lines=15> */
.L_x_13098:
        /* <DEDUP_REMOVED lines=60> */
.L_x_13099:
[----:B------:R-:W-:Y:S05]  /*3ec0*/  BSYNC.RECONVERGENT B0 ;  /* 0x0000000000007941 */ /* 0x000fea0003800200 */
.L_x_13097:
        /* <DEDUP_REMOVED lines=55> */
.L_x_13096:
[----:B------:R-:W-:Y:S05]  /*4240*/  BSYNC.RECONVERGENT B1 ;  /* 0x0000000000017941 */ /* 0x000fea0003800200 */
.L_x_13095:
[----:B------:R-:W3:Y:S01]  /*4250*/  LD.E R107, desc[UR4][R2.64+0xdc] ;  /* 0x0000dc04026b7980 */ /* 0x000ee2000c101900 */
[C---:B------:R-:W-:Y:S02]  /*4260*/  IMAD.IADD R29, R101.reuse, 0x1, R118 ;  /* 0x00000001651d7824 */ /* 0x040fe400078e0276 */
[C---:B------:R-:W-:Y:S02]  /*4270*/  VIADD R0, R8.reuse, 0x8 ;  /* 0x0000000808007836 */ /* 0x040fe40000000000 */
[C-C-:B------:R-:W-:Y:S01]  /*4280*/  IMAD.IADD R67, R8.reuse, 0x1, -R29.reuse ;  /* 0x0000000108437824 */ /* 0x140fe200078e0a1d */
[--C-:B------:R-:W-:Y:S01]  /*4290*/  IADD3 R65, PT, PT, R8, -0x1, -R29.reuse ;  /* 0xffffffff08417810 */ /* 0x100fe20007ffe81d */
[--C-:B------:R-:W-:Y:S01]  /*42a0*/  IMAD.IADD R10, R0, 0x1, -R29.reuse ;  /* 0x00000001000a7824 */ /* 0x100fe200078e0a1d */
[C-C-:B------:R-:W-:Y:S01]  /*42b0*/  IADD3 R63, PT, PT, R8.reuse, -0x9, -R29.reuse ;  /* 0xfffffff7083f7810 */ /* 0x140fe20007ffe81d */
[----:B------:R-:W-:Y:S01]  /*42c0*/  VIADD R64, R101, 0x1 ;  /* 0x0000000165407836 */ /* 0x000fe20000000000 */
[C-C-:B------:R-:W-:Y:S01]  /*42d0*/  IADD3 R62, PT, PT, R8.reuse, -0x10, -R29.reuse ;  /* 0xfffffff0083e7810 */ /* 0x140fe20007ffe81d */
        /* <DEDUP_REMOVED lines=11> */
[--C-:B------:R-:W-:Y:S02]  /*4390*/  IADD3 R12, PT, PT, R8, -0x39, -R29.reuse ;  /* 0xffffffc7080c7810 */ /* 0x100fe40007ffe81d */
        /* <DEDUP_REMOVED lines=13> */
[----:B------:R-:W-:Y:S01]  /*4470*/  IADD3 R0, PT, PT, R0, -0x39, -R29 ;  /* 0xffffffc700007810 */ /* 0x000fe20007ffe81d */
[----:B------:R-:W-:Y:S01]  /*4480*/  VIADD R29, R67, 0xfffffff8 ;  /* 0xfffffff8431d7836 */ /* 0x000fe20000000000 */
[----:B------:R-:W-:-:S02]  /*4490*/  IABS R65, R65 ;  /* 0x0000004100417213 */ /* 0x000fc40000000000 */
[----:B------:R-:W-:Y:S02]  /*44a0*/  ISETP.GT.AND P1, PT, R117, R64, PT ;  /* 0x000000407500720c */ /* 0x000fe40003f24270 */
[----:B------:R-:W-:Y:S02]  /*44b0*/  I2FP.F32.S32 R65, R65 ;  /* 0x0000004100417245 */ /* 0x000fe40000201400 */
[----:B------:R-:W-:Y:S02]  /*44c0*/  IABS R29, R29 ;  /* 0x0000001d001d7213 */ /* 0x000fe40000000000 */
[----:B------:R-:W-:Y:S01]  /*44d0*/  IABS R66, R66 ;  /* 0x0000004200427213 */ /* 0x000fe20000000000 */
[----:B------:R-:W-:Y:S01]  /*44e0*/  FFMA.FTZ R57, -R160, R65, R57 ;  /* 0x00000041a0397223 */ /* 0x000fe20000010139 */
[----:B------:R-:W-:Y:S01]  /*44f0*/  ISETP.GE.AND P6, PT, R64, R167, PT ;  /* 0x000000a74000720c */ /* 0x000fe20003fc6270 */
[----:B------:R-:W-:Y:S01]  /*4500*/  IMAD.MOV.U32 R65, RZ, RZ, R29 ;  /* 0x000000ffff417224 */ /* 0x000fe200078e001d */
[----:B------:R-:W-:-:S02]  /*4510*/  ISETP.GT.AND P5, PT, R102, R64, PT ;  /* 0x000000406600720c */ /* 0x000fc40003fa4270 */
[----:B------:R-:W-:Y:S02]  /*4520*/  FSEL R29, R57, -INF , !P1 ;  /* 0xff800000391d7808 */ /* 0x000fe40004800000 */
[----:B------:R-:W-:Y:S01]  /*4530*/  ISETP.GE.AND P2, PT, R64, R166, PT ;  /* 0x000000a64000720c */ /* 0x000fe20003f46270 */
[----:B------:R-:W-:Y:S01]  /*4540*/  VIADD R64, R101, 0x8 ;  /* 0x0000000865407836 */ /* 0x000fe20000000000 */
[----:B------:R-:W-:Y:S02]  /*4550*/  I2FP.F32.S32 R57, R65 ;  /* 0x0000004100397245 */ /* 0x000fe40000201400 */
[----:B------:R-:W-:Y:S02]  /*4560*/  I2FP.F32.S32 R66, R66 ;  /* 0x0000004200427245 */ /* 0x000fe40000201400 */
[----:B------:R-:W-:Y:S01]  /*4570*/  IABS R26, R26 ;  /* 0x0000001a001a7213 */ /* 0x000fe20000000000 */
[C---:B------:R-:W-:Y:S01]  /*4580*/  FFMA.FTZ R52, -R160.reuse, R57, R52 ;  /* 0x00000039a0347223 */ /* 0x040fe20000010134 */
[----:B------:R-:W-:Y:S01]  /*4590*/  IABS R63, R63 ;  /* 0x0000003f003f7213 */ /* 0x000fe20000000000 */
[----:B------:R-:W-:Y:S01]  /*45a0*/  FFMA.FTZ R59, -R160, R66, R59 ;  /* 0x00000042a03b7223 */ /* 0x000fe2000001013b */
[----:B------:R-:W-:Y:S01]  /*45b0*/  ISETP.GT.AND P4, PT, R117, R64, PT ;  /* 0x000000407500720c */ /* 0x000fe20003f84270 */
[----:B------:R-:W-:Y:S01]  /*45c0*/  IMAD.MOV.U32 R65, RZ, RZ, R26 ;  /* 0x000000ffff417224 */ /* 0x000fe200078e001a */
[----:B------:R-:W-:-:S02]  /*45d0*/  IABS R67, R67 ;  /* 0x0000004300437213 */ /* 0x000fc40000000000 */
[----:B------:R-:W-:Y:S02]  /*45e0*/  FSEL R29, R29, -INF , !P6 ;  /* 0xff8000001d1d7808 */ /* 0x000fe40007000000 */
[----:B------:R-:W-:Y:S02]  /*45f0*/  ISETP.GE.AND P3, PT, R64, R167, PT ;  /* 0x000000a74000720c */ /* 0x000fe40003f66270 */
[----:B------:R-:W-:Y:S02]  /*4600*/  ISETP.GT.AND P1, PT, R102, R64, PT ;  /* 0x000000406600720c */ /* 0x000fe40003f24270 */
[----:B------:R-:W-:Y:S01]  /*4610*/  ISETP.GE.AND P6, PT, R64, R166, PT ;  /* 0x000000a64000720c */ /* 0x000fe20003fc6270 */
[----:B------:R-:W-:Y:S01]  /*4620*/  VIADD R64, R101, 0x9 ;  /* 0x0000000965407836 */ /* 0x000fe20000000000 */
[----:B------:R-:W-:Y:S02]  /*4630*/  I2FP.F32.S32 R63, R63 ;  /* 0x0000003f003f7245 */ /* 0x000fe40000201400 */
[----:B------:R-:W-:-:S02]  /*4640*/  FSEL R26, R52, -INF , !P4 ;  /* 0xff800000341a7808 */ /* 0x000fc40006000000 */
[----:B------:R-:W-:Y:S02]  /*4650*/  FSEL R57, R59, -INF , !P5 ;  /* 0xff8000003b397808 */ /* 0x000fe40006800000 */
[----:B------:R-:W-:Y:S02]  /*4660*/  I2FP.F32.S32 R52, R65 ;  /* 0x0000004100347245 */ /* 0x000fe40000201400 */
[----:B------:R-:W-:Y:S02]  /*4670*/  I2FP.F32.S32 R59, R67 ;  /* 0x00000043003b7245 */ /* 0x000fe40000201400 */
[----:B------:R-:W-:Y:S01]  /*4680*/  IABS R31, R31 ;  /* 0x0000001f001f7213 */ /* 0x000fe20000000000 */
[C---:B------:R-:W-:Y:S01]  /*4690*/  FFMA.FTZ R63, -R160.reuse, R63, R53 ;  /* 0x0000003fa03f7223 */ /* 0x040fe20000010135 */
[----:B------:R-:W-:Y:S01]  /*46a0*/  ISETP.GT.AND P5, PT, R117, R64, PT ;  /* 0x000000407500720c */ /* 0x000fe20003fa4270 */
[C---:B------:R-:W-:Y:S01]  /*46b0*/  FFMA.FTZ R52, -R160.reuse, R52, R55 ;  /* 0x00000034a0347223 */ /* 0x040fe20000010137 */
[----:B------:R-:W-:Y:S01]  /*46c0*/  FFMA.FTZ R54, -R160, R59, R54 ;  /* 0x0000003ba0367223 */ /* 0x000fe20000010136 */
[----:B------:R-:W-:Y:S01]  /*46d0*/  IMAD.MOV.U32 R55, RZ, RZ, R31 ;  /* 0x000000ffff377224 */ /* 0x000fe200078e001f */
[----:B------:R-:W-:-:S02]  /*46e0*/  FSEL R57, R57, -INF , !P2 ;  /* 0xff80000039397808 */ /* 0x000fc40005000000 */
[----:B------:R-:W-:Y:S02]  /*46f0*/  ISETP.GE.AND P2, PT, R64, R167, PT ;  /* 0x000000a74000720c */ /* 0x000fe40003f46270 */
[----:B------:R-:W-:Y:S02]  /*4700*/  FSEL R63, R63, -INF , !P5 ;  /* 0xff8000003f3f7808 */ /* 0x000fe40006800000 */
[----:B------:R-:W-:Y:S02]  /*4710*/  IABS R62, R62 ;  /* 0x0000003e003e7213 */ /* 0x000fe40000000000 */
[----:B------:R-:W-:Y:S01]  /*4720*/  FSEL R65, R54, -INF , !P1 ;  /* 0xff80000036417808 */ /* 0x000fe20004800000 */
[----:B------:R-:W-:Y:S01]  /*4730*/  VIADD R54, R101, 0x10 ;  /* 0x0000001065367836 */ /* 0x000fe20000000000 */
[----:B------:R-:W-:Y:S02]  /*4740*/  I2FP.F32.S32 R55, R55 ;  /* 0x0000003700377245 */ /* 0x000fe40000201400 */
[----:B------:R-:W-:-:S02]  /*4750*/  ISETP.GT.AND P4, PT, R102, R64, PT ;  /* 0x000000406600720c */ /* 0x000fc40003f84270 */
[----:B------:R-:W-:Y:S02]  /*4760*/  FSEL R31, R63, -INF , !P2 ;  /* 0xff8000003f1f7808 */ /* 0x000fe40005000000 */
[----:B------:R-:W-:Y:S02]  /*4770*/  IABS R27, R27 ;  /* 0x0000001b001b7213 */ /* 0x000fe40000000000 */
[----:B------:R-:W-:Y:S01]  /*4780*/  I2FP.F32.S32 R63, R62 ;  /* 0x0000003e003f7245 */ /* 0x000fe20000201400 */
[----:B------:R-:W-:Y:S01]  /*4790*/  FFMA.FTZ R50, -R160, R55, R50 ;  /* 0x00000037a0327223 */ /* 0x000fe20000010132 */
[----:B------:R-:W-:Y:S01]  /*47a0*/  FSEL R62, R52, -INF , !P4 ;  /* 0xff800000343e7808 */ /* 0x000fe20006000000 */
[----:B------:R-:W-:Y:S01]  /*47b0*/  VIADD R52, R101, 0x11 ;  /* 0x0000001165347836 */ /* 0x000fe20000000000 */
[----:B------:R-:W-:Y:S02]  /*47c0*/  IABS R15, R15 ;  /* 0x0000000f000f7213 */ /* 0x000fe40000000000 */
[----:B------:R-:W-:Y:S01]  /*47d0*/  I2FP.F32.S32 R27, R27 ;  /* 0x0000001b001b7245 */ /* 0x000fe20000201400 */
[----:B------:R-:W-:Y:S01]  /*47e0*/  FFMA.FTZ R48, -R160, R63, R48 ;  /* 0x0000003fa0307223 */ /* 0x000fe20000010130 */
[----:B------:R-:W-:-:S02]  /*47f0*/  ISETP.GE.AND P1, PT, R64, R166, PT ;  /* 0x000000a64000720c */ /* 0x000fc40003f26270 */
[-C--:B------:R-:W-:Y:S02]  /*4800*/  ISETP.GT.AND P2, PT, R102, R54.reuse, PT ;  /* 0x000000366600720c */ /* 0x080fe40003f44270 */
[----:B------:R-:W-:Y:S02]  /*4810*/  FSEL R53, R65, -INF , !P6 ;  /* 0xff80000041357808 */ /* 0x000fe40007000000 */
[----:B------:R-:W-:Y:S01]  /*4820*/  ISETP.GT.AND P6, PT, R117, R54, PT ;  /* 0x000000367500720c */ /* 0x000fe20003fc4270 */
[----:B------:R-:W-:Y:S01]  /*4830*/  FFMA.FTZ R49, -R160, R27, R49 ;  /* 0x0000001ba0317223 */ /* 0x000fe20000010131 */
[C---:B------:R-:W-:Y:S02]  /*4840*/  ISETP.GE.AND P5, PT, R54.reuse, R167, PT ;  /* 0x000000a73600720c */ /* 0x040fe40003fa6270 */
[----:B------:R-:W-:Y:S01]  /*4850*/  ISETP.GE.AND P4, PT, R54, R166, PT ;  /* 0x000000a63600720c */ /* 0x000fe20003f86270 */
[----:B------:R-:W-:Y:S01]  /*4860*/  IMAD.MOV.U32 R54, RZ, RZ, R15 ;  /* 0x000000ffff367224 */ /* 0x000fe200078e000f */
[----:B------:R-:W-:-:S02]  /*4870*/  FSEL R55, R62, -INF , !P1 ;  /* 0xff8000003e377808 */ /* 0x000fc40004800000 */
[----:B------:R-:W-:Y:S02]  /*4880*/  FSEL R50, R50, -INF , !P2 ;  /* 0xff80000032327808 */ /* 0x000fe40005000000 */
[----:B------:R-:W-:Y:S02]  /*4890*/  IABS R17, R17 ;  /* 0x0000001100117213 */ /* 0x000fe40000000000 */
[----:B------:R-:W-:Y:S02]  /*48a0*/  ISETP.GT.AND P1, PT, R117, R52, PT ;  /* 0x000000347500720c */ /* 0x000fe40003f24270 */
[----:B------:R-:W-:Y:S02]  /*48b0*/  FSEL R48, R48, -INF , !P6 ;  /* 0xff80000030307808 */ /* 0x000fe40007000000 */
[----:B------:R-:W-:Y:S02]  /*48c0*/  IABS R25, R25 ;  /* 0x0000001900197213 */ /* 0x000fe40000000000 */
[----:B------:R-:W-:Y:S01]  /*48d0*/  FSEL R27, R50, -INF , !P4 ;  /* 0xff800000321b7808 */ /* 0x000fe20006000000 */
[----:B------:R-:W-:Y:S01]  /*48e0*/  IMAD.MOV.U32 R50, RZ, RZ, R17 ;  /* 0x000000ffff327224 */ /* 0x000fe200078e0011 */
[----:B------:R-:W-:-:S02]  /*48f0*/  ISETP.GE.AND P6, PT, R52, R167, PT ;  /* 0x000000a73400720c */ /* 0x000fc40003fc6270 */
[----:B------:R-:W-:Y:S02]  /*4900*/  I2FP.F32.S32 R54, R54 ;  /* 0x0000003600367245 */ /* 0x000fe40000201400 */
[----:B------:R-:W-:Y:S02]  /*4910*/  FSEL R49, R49, -INF , !P1 ;  /* 0xff80000031317808 */ /* 0x000fe40004800000 */
[----:B------:R-:W-:Y:S01]  /*4920*/  FSEL R15, R48, -INF , !P5 ;  /* 0xff800000300f7808 */ /* 0x000fe20006800000 */
[----:B------:R-:W-:Y:S01]  /*4930*/  VIADD R48, R101, 0x18 ;  /* 0x0000001865307836 */ /* 0x000fe20000000000 */
[----:B------:R-:W-:Y:S01]  /*4940*/  I2FP.F32.S32 R25, R25 ;  /* 0x0000001900197245 */ /* 0x000fe20000201400 */
[C---:B------:R-:W-:Y:S01]  /*4950*/  FFMA.FTZ R51, -R160.reuse, R54, R51 ;  /* 0x00000036a0337223 */ /* 0x040fe20000010133 */
[----:B------:R-:W-:Y:S02]  /*4960*/  FSEL R17, R49, -INF , !P6 ;  /* 0xff80000031117808 */ /* 0x000fe40007000000 */
[----:B------:R-:W-:Y:S01]  /*4970*/  I2FP.F32.S32 R49, R50 ;  /* 0x0000003200317245 */ /* 0x000fe20000201400 */
[----:B------:R-:W-:Y:S01]  /*4980*/  FFMA.FTZ R44, -R160, R25, R44 ;  /* 0x00000019a02c7223 */ /* 0x000fe2000001012c */
[----:B------:R-:W-:-:S02]  /*4990*/  ISETP.GT.AND P5, PT, R102, R52, PT ;  /* 0x000000346600720c */ /* 0x000fc40003fa4270 */
[----:B------:R-:W-:Y:S02]  /*49a0*/  IABS R19, R19 ;  /* 0x0000001300137213 */ /* 0x000fe40000000000 */
[-C--:B------:R-:W-:Y:S02]  /*49b0*/  ISETP.GT.AND P4, PT, R117, R48.reuse, PT ;  /* 0x000000307500720c */ /* 0x080fe40003f84270 */
[----:B------:R-:W-:Y:S01]  /*49c0*/  IABS R21, R21 ;  /* 0x0000001500157213 */ /* 0x000fe20000000000 */
[----:B------:R-:W-:Y:S01]  /*49d0*/  FFMA.FTZ R46, -R160, R49, R46 ;  /* 0x00000031a02e7223 */ /* 0x000fe2000001012e */
[----:B------:R-:W-:Y:S01]  /*49e0*/  FSEL R51, R51, -INF , !P5 ;  /* 0xff80000033337808 */ /* 0x000fe20006800000 */
[----:B------:R-:W-:Y:S01]  /*49f0*/  IMAD.MOV.U32 R49, RZ, RZ, R19 ;  /* 0x000000ffff317224 */ /* 0x000fe200078e0013 */
[----:B------:R-:W-:Y:S02]  /*4a00*/  ISETP.GE.AND P1, PT, R48, R167, PT ;  /* 0x000000a73000720c */ /* 0x000fe40003f26270 */
[----:B------:R-:W-:-:S02]  /*4a10*/  ISETP.GT.AND P6, PT, R102, R48, PT ;  /* 0x000000306600720c */ /* 0x000fc40003fc4270 */
[-C--:B------:R-:W-:Y:S01]  /*4a20*/  ISETP.GE.AND P5, PT, R48, R166.reuse, PT ;  /* 0x000000a63000720c */ /* 0x080fe20003fa6270 */
[----:B------:R-:W-:Y:S01]  /*4a30*/  VIADD R48, R101, 0x19 ;  /* 0x0000001965307836 */ /* 0x000fe20000000000 */
[----:B------:R-:W-:Y:S02]  /*4a40*/  FSEL R44, R44, -INF , !P4 ;  /* 0xff8000002c2c7808 */ /* 0x000fe40006000000 */
[----:B------:R-:W-:Y:S02]  /*4a50*/  I2FP.F32.S32 R21, R21 ;  /* 0x0000001500157245 */ /* 0x000fe40000201400 */
[----:B------:R-:W-:Y:S02]  /*4a60*/  ISETP.GE.AND P2, PT, R52, R166, PT ;  /* 0x000000a63400720c */ /* 0x000fe40003f46270 */
[----:B------:R-:W-:Y:S01]  /*4a70*/  IABS R23, R23 ;  /* 0x0000001700177213 */ /* 0x000fe20000000000 */
[----:B------:R-:W-:Y:S01]  /*4a80*/  FFMA.FTZ R45, -R160, R21, R45 ;  /* 0x00000015a02d7223 */ /* 0x000fe2000001012d */
[----:B------:R-:W-:-:S02]  /*4a90*/  FSEL R19, R44, -INF , !P1 ;  /* 0xff8000002c137808 */ /* 0x000fc40004800000 */
[----:B------:R-:W-:Y:S02]  /*4aa0*/  FSEL R25, R51, -INF , !P2 ;  /* 0xff80000033197808 */ /* 0x000fe40005000000 */
[----:B------:R-:W-:Y:S02]  /*4ab0*/  I2FP.F32.S32 R44, R49 ;  /* 0x00000031002c7245 */ /* 0x000fe40000201400 */
[----:B------:R-:W-:Y:S02]  /*4ac0*/  ISETP.GT.AND P2, PT, R117, R48, PT ;  /* 0x000000307500720c */ /* 0x000fe40003f44270 */
[----:B------:R-:W-:Y:S01]  /*4ad0*/  FSEL R49, R46, -INF , !P6 ;  /* 0xff8000002e317808 */ /* 0x000fe20007000000 */
[----:B------:R-:W-:Y:S01]  /*4ae0*/  VIADD R46, R101, 0x20 ;  /* 0x00000020652e7836 */ /* 0x000fe20000000000 */
[----:B------:R-:W-:Y:S02]  /*4af0*/  I2FP.F32.S32 R23, R23 ;  /* 0x0000001700177245 */ /* 0x000fe40000201400 */
[----:B------:R-:W-:Y:S01]  /*4b00*/  IABS R13, R13 ;  /* 0x0000000d000d7213 */ /* 0x000fe20000000000 */
[----:B------:R-:W-:Y:S01]  /*4b10*/  FFMA.FTZ R44, -R160, R44, R47 ;  /* 0x0000002ca02c7223 */ /* 0x000fe2000001012f */
[----:B------:R-:W-:Y:S01]  /*4b20*/  ISETP.GE.AND P4, PT, R48, R167, PT ;  /* 0x000000a73000720c */ /* 0x000fe20003f86270 */
[----:B------:R-:W-:Y:S01]  /*4b30*/  FFMA.FTZ R40, -R160, R23, R40 ;  /* 0x00000017a0287223 */ /* 0x000fe20000010128 */
[----:B------:R-:W-:-:S02]  /*4b40*/  FSEL R45, R45, -INF , !P2 ;  /* 0xff8000002d2d7808 */ /* 0x000fc40005000000 */
[----:B------:R-:W-:Y:S02]  /*4b50*/  ISETP.GT.AND P1, PT, R102, R48, PT ;  /* 0x000000306600720c */ /* 0x000fe40003f24270 */
[----:B------:R-:W-:Y:S02]  /*4b60*/  FSEL R21, R49, -INF , !P5 ;  /* 0xff80000031157808 */ /* 0x000fe40006800000 */
[----:B------:R-:W-:Y:S01]  /*4b70*/  IABS R61, R61 ;  /* 0x0000003d003d7213 */ /* 0x000fe20000000000 */
[----:B------:R-:W-:Y:S01]  /*4b80*/  IMAD.MOV.U32 R47, RZ, RZ, R13 ;  /* 0x000000ffff2f7224 */ /* 0x000fe200078e000d */
[----:B------:R-:W-:Y:S02]  /*4b90*/  ISETP.GT.AND P5, PT, R117, R46, PT ;  /* 0x0000002e7500720c */ /* 0x000fe40003fa4270 */
[----:B------:R-:W-:Y:S02]  /*4ba0*/  FSEL R13, R45, -INF , !P4 ;  /* 0xff8000002d0d7808 */ /* 0x000fe40006000000 */
[----:B------:R-:W-:-:S02]  /*4bb0*/  IABS R30, R30 ;  /* 0x0000001e001e7213 */ /* 0x000fc40000000000 */
[----:B------:R-:W-:Y:S02]  /*4bc0*/  ISETP.GE.AND P6, PT, R48, R166, PT ;  /* 0x000000a63000720c */ /* 0x000fe40003fc6270 */
[----:B------:R-:W-:Y:S01]  /*4bd0*/  FSEL R45, R44, -INF , !P1 ;  /* 0xff8000002c2d7808 */ /* 0x000fe20004800000 */
[----:B------:R-:W-:Y:S01]  /*4be0*/  VIADD R44, R101, 0x21 ;  /* 0x00000021652c7836 */ /* 0x000fe20000000000 */
[----:B------:R-:W-:Y:S02]  /*4bf0*/  I2FP.F32.S32 R61, R61 ;  /* 0x0000003d003d7245 */ /* 0x000fe40000201400 */
[----:B------:R-:W-:Y:S02]  /*4c00*/  ISETP.GE.AND P2, PT, R46, R167, PT ;  /* 0x000000a72e00720c */ /* 0x000fe40003f46270 */
[----:B------:R-:W-:Y:S02]  /*4c10*/  IABS R60, R60 ;  /* 0x0000003c003c7213 */ /* 0x000fe40000000000 */
[----:B------:R-:W-:-:S02]  /*4c20*/  FSEL R40, R40, -INF , !P5 ;  /* 0xff80000028287808 */ /* 0x000fc40006800000 */
[----:B------:R-:W-:Y:S01]  /*4c30*/  I2FP.F32.S32 R30, R30 ;  /* 0x0000001e001e7245 */ /* 0x000fe20000201400 */
[----:B------:R-:W-:Y:S01]  /*4c40*/  FFMA.FTZ R41, -R160, R61, R41 ;  /* 0x0000003da0297223 */ /* 0x000fe20000010129 */
[----:B------:R-:W-:Y:S02]  /*4c50*/  I2FP.F32.S32 R47, R47 ;  /* 0x0000002f002f7245 */ /* 0x000fe40000201400 */
[----:B------:R-:W-:Y:S02]  /*4c60*/  FSEL R23, R45, -INF , !P6 ;  /* 0xff8000002d177808 */ /* 0x000fe40007000000 */
[----:B------:R-:W-:Y:S01]  /*4c70*/  FSEL R129, R40, -INF , !P2 ;  /* 0xff80000028817808 */ /* 0x000fe20005000000 */
[----:B------:R-:W-:Y:S01]  /*4c80*/  VIADD R40, R101, 0x28 ;  /* 0x0000002865287836 */ /* 0x000fe20000000000 */
[----:B------:R-:W-:Y:S02]  /*4c90*/  I2FP.F32.S32 R45, R60 ;  /* 0x0000003c002d7245 */ /* 0x000fe40000201400 */
[----:B------:R-:W-:-:S02]  /*4ca0*/  IABS R28, R28 ;  /* 0x0000001c001c7213 */ /* 0x000fc40000000000 */
[----:B------:R-:W-:Y:S02]  /*4cb0*/  ISETP.GT.AND P6, PT, R117, R44, PT ;  /* 0x0000002c7500720c */ /* 0x000fe40003fc4270 */
[----:B------:R-:W-:Y:S01]  /*4cc0*/  IABS R24, R24 ;  /* 0x0000001800187213 */ /* 0x000fe20000000000 */
[C---:B------:R-:W-:Y:S01]  /*4cd0*/  FFMA.FTZ R30, -R160.reuse, R30, R43 ;  /* 0x0000001ea01e7223 */ /* 0x040fe2000001012b */
[C---:B------:R-:W-:Y:S01]  /*4ce0*/  FFMA.FTZ R42, -R160.reuse, R47, R42 ;  /* 0x0000002fa02a7223 */ /* 0x040fe2000001012a */
[----:B------:R-:W-:Y:S01]  /*4cf0*/  I2FP.F32.S32 R43, R28 ;  /* 0x0000001c002b7245 */ /* 0x000fe20000201400 */
[----:B------:R-:W-:Y:S01]  /*4d00*/  FFMA.FTZ R36, -R160, R45, R36 ;  /* 0x0000002da0247223 */ /* 0x000fe20000010124 */
[----:B------:R-:W-:Y:S01]  /*4d10*/  ISETP.GT.AND P4, PT, R102, R46, PT ;  /* 0x0000002e6600720c */ /* 0x000fe20003f84270 */
[----:B------:R-:W-:Y:S01]  /*4d20*/  VIADD R28, R101, 0x29 ;  /* 0x00000029651c7836 */ /* 0x000fe20000000000 */
[----:B------:R-:W-:Y:S02]  /*4d30*/  ISETP.GE.AND P5, PT, R44, R167, PT ;  /* 0x000000a72c00720c */ /* 0x000fe40003fa6270 */
[----:B------:R-:W-:-:S02]  /*4d40*/  FSEL R41, R41, -INF , !P6 ;  /* 0xff80000029297808 */ /* 0x000fc40007000000 */
[----:B------:R-:W-:Y:S02]  /*4d50*/  I2FP.F32.S32 R24, R24 ;  /* 0x0000001800187245 */ /* 0x000fe40000201400 */
[----:B------:R-:W-:Y:S02]  /*4d60*/  ISETP.GT.AND P2, PT, R102, R44, PT ;  /* 0x0000002c6600720c */ /* 0x000fe40003f44270 */
[----:B------:R-:W-:Y:S01]  /*4d70*/  ISETP.GT.AND P6, PT, R117, R40, PT ;  /* 0x000000287500720c */ /* 0x000fe20003fc4270 */
[----:B------:R-:W-:Y:S01]  /*4d80*/  FFMA.FTZ R38, -R160, R43, R38 ;  /* 0x0000002ba0267223 */ /* 0x000fe20000010126 */
[----:B------:R-:W-:Y:S01]  /*4d90*/  FSEL R42, R42, -INF , !P4 ;  /* 0xff8000002a2a7808 */ /* 0x000fe20006000000 */
[----:B------:R-:W-:Y:S01]  /*4da0*/  FFMA.FTZ R24, -R160, R24, R37 ;  /* 0x00000018a0187223 */ /* 0x000fe20000010125 */
[----:B------:R-:W-:Y:S02]  /*4db0*/  FSEL R153, R41, -INF , !P5 ;  /* 0xff80000029997808 */ /* 0x000fe40006800000 */
[----:B------:R-:W-:-:S02]  /*4dc0*/  IABS R22, R22 ;  /* 0x0000001600167213 */ /* 0x000fc40000000000 */
[----:B------:R-:W-:Y:S02]  /*4dd0*/  ISETP.GE.AND P4, PT, R44, R166, PT ;  /* 0x000000a62c00720c */ /* 0x000fe40003f86270 */
[----:B------:R-:W-:Y:S02]  /*4de0*/  ISETP.GT.AND P5, PT, R102, R40, PT ;  /* 0x000000286600720c */ /* 0x000fe40003fa4270 */
[----:B------:R-:W-:Y:S02]  /*4df0*/  FSEL R30, R30, -INF , !P2 ;  /* 0xff8000001e1e7808 */ /* 0x000fe40005000000 */
[----:B------:R-:W-:Y:S02]  /*4e00*/  FSEL R36, R36, -INF , !P6 ;  /* 0xff80000024247808 */ /* 0x000fe40007000000 */
[----:B------:R-:W-:Y:S02]  /*4e10*/  IABS R18, R18 ;  /* 0x0000001200127213 */ /* 0x000fe40000000000 */
[----:B------:R-:W-:-:S02]  /*4e20*/  ISETP.GT.AND P6, PT, R117, R28, PT ;  /* 0x0000001c7500720c */ /* 0x000fc40003fc4270 */
[----:B------:R-:W-:Y:S02]  /*4e30*/  IABS R20, R20 ;  /* 0x0000001400147213 */ /* 0x000fe40000000000 */
[----:B------:R-:W-:Y:S01]  /*4e40*/  I2FP.F32.S32 R41, R22 ;  /* 0x0000001600297245 */ /* 0x000fe20000201400 */
[----:B------:R-:W-:Y:S01]  /*4e50*/  VIADD R22, R101, 0x30 ;  /* 0x0000003065167836 */ /* 0x000fe20000000000 */
[----:B------:R-:W-:Y:S02]  /*4e60*/  ISETP.GE.AND P2, PT, R40, R166, PT ;  /* 0x000000a62800720c */ /* 0x000fe40003f46270 */
[----:B------:R-:W-:Y:S02]  /*4e70*/  FSEL R175, R30, -INF , !P4 ;  /* 0xff8000001eaf7808 */ /* 0x000fe40006000000 */
[----:B------:R-:W-:Y:S02]  /*4e80*/  I2FP.F32.S32 R43, R18 ;  /* 0x00000012002b7245 */ /* 0x000fe40000201400 */
[----:B------:R-:W-:-:S02]  /*4e90*/  FSEL R38, R38, -INF , !P5 ;  /* 0xff80000026267808 */ /* 0x000fc40006800000 */
[----:B------:R-:W-:Y:S02]  /*4ea0*/  IABS R16, R16 ;  /* 0x0000001000107213 */ /* 0x000fe40000000000 */
[----:B------:R-:W-:Y:S02]  /*4eb0*/  ISETP.GE.AND P4, PT, R28, R167, PT ;  /* 0x000000a71c00720c */ /* 0x000fe40003f86270 */
[----:B------:R-:W-:Y:S02]  /*4ec0*/  FSEL R24, R24, -INF , !P6 ;  /* 0xff80000018187808 */ /* 0x000fe40007000000 */
[----:B------:R-:W-:Y:S01]  /*4ed0*/  IABS R8, R8 ;  /* 0x0000000800087213 */ /* 0x000fe20000000000 */
[C---:B------:R-:W-:Y:S01]  /*4ee0*/  FFMA.FTZ R32, -R160.reuse, R41, R32 ;  /* 0x00000029a0207223 */ /* 0x040fe20000010120 */
[----:B------:R-:W-:Y:S01]  /*4ef0*/  I2FP.F32.S32 R20, R20 ;  /* 0x0000001400147245 */ /* 0x000fe20000201400 */
[----:B------:R-:W-:Y:S01]  /*4f00*/  FFMA.FTZ R34, -R160, R43, R34 ;  /* 0x0000002ba0227223 */ /* 0x000fe20000010122 */
[----:B------:R-:W-:Y:S01]  /*4f10*/  FSEL R179, R38, -INF , !P2 ;  /* 0xff80000026b37808 */ /* 0x000fe20005000000 */
[----:B------:R-:W-:Y:S01]  /*4f20*/  VIADD R18, R101, 0x31 ;  /* 0x0000003165127836 */ /* 0x000fe20000000000 */
[----:B------:R-:W-:-:S02]  /*4f30*/  I2FP.F32.S32 R16, R16 ;  /* 0x0000001000107245 */ /* 0x000fc40000201400 */
[----:B------:R-:W-:Y:S02]  /*4f40*/  ISETP.GT.AND P2, PT, R117, R22, PT ;  /* 0x000000167500720c */ /* 0x000fe40003f44270 */
[----:B------:R-:W-:Y:S02]  /*4f50*/  FSEL R171, R24, -INF , !P4 ;  /* 0xff80000018ab7808 */ /* 0x000fe40006000000 */
[----:B------:R-:W-:Y:S02]  /*4f60*/  IABS R14, R14 ;  /* 0x0000000e000e7213 */ /* 0x000fe40000000000 */
[----:B------:R-:W-:Y:S02]  /*4f70*/  IABS R6, R6 ;  /* 0x0000000600067213 */ /* 0x000fe40000000000 */
[----:B------:R-:W-:Y:S02]  /*4f80*/  I2FP.F32.S32 R8, R8 ;  /* 0x0000000800087245 */ /* 0x000fe40000201400 */
[----:B------:R-:W-:Y:S01]  /*4f90*/  ISETP.GT.AND P4, PT, R102, R22, PT ;  /* 0x000000166600720c */ /* 0x000fe20003f84270 */
[----:B------:R-:W-:Y:S01]  /*4fa0*/  FFMA.FTZ R20, -R160, R20, R39 ;  /* 0x00000014a0147223 */ /* 0x000fe20000010127 */
[----:B------:R-:W-:Y:S01]  /*4fb0*/  FSEL R130, R32, -INF , !P2 ;  /* 0xff80000020827808 */ /* 0x000fe20005000000 */
[C---:B------:R-:W-:Y:S01]  /*4fc0*/  FFMA.FTZ R16, -R160.reuse, R16, R33 ;  /* 0x00000010a0107223 */ /* 0x040fe20000010121 */
[----:B------:R-:W-:Y:S01]  /*4fd0*/  I2FP.F32.S32 R37, R14 ;  /* 0x0000000e00257245 */ /* 0x000fe20000201400 */
[----:B------:R-:W-:Y:S01]  /*4fe0*/  FFMA.FTZ R8, -R160, R8, R35 ;  /* 0x00000008a0087223 */ /* 0x000fe20000010123 */
[----:B------:R-:W-:Y:S01]  /*4ff0*/  I2FP.F32.S32 R39, R6 ;  /* 0x0000000600277245 */ /* 0x000fe20000201400 */
[----:B------:R-:W-:Y:S01]  /*5000*/  VIADD R6, R101, 0x38 ;  /* 0x0000003865067836 */ /* 0x000fe20000000000 */
[----:B------:R-:W-:-:S02]  /*5010*/  ISETP.GT.AND P2, PT, R117, R18, PT ;  /* 0x000000127500720c */ /* 0x000fc40003f44270 */
[----:B------:R-:W-:Y:S02]  /*5020*/  FSEL R34, R34, -INF , !P4 ;  /* 0xff80000022227808 */ /* 0x000fe40006000000 */
[----:B------:R-:W-:Y:S02]  /*5030*/  ISETP.GT.AND P4, PT, R102, R18, PT ;  /* 0x000000126600720c */ /* 0x000fe40003f84270 */
[----:B------:R-:W-:Y:S01]  /*5040*/  IABS R10, R10 ;  /* 0x0000000a000a7213 */ /* 0x000fe20000000000 */
[----:B------:R-:W-:Y:S01]  /*5050*/  FFMA.FTZ R37, -R160, R37, R80 ;  /* 0x00000025a0257223 */ /* 0x000fe20000010150 */
[----:B------:R-:W-:Y:S01]  /*5060*/  FSEL R16, R16, -INF , !P2 ;  /* 0xff80000010107808 */ /* 0x000fe20005000000 */
[----:B------:R-:W-:Y:S01]  /*5070*/  FFMA.FTZ R39, -R160, R39, R82 ;  /* 0x00000027a0277223 */ /* 0x000fe20000010152 */
[----:B------:R-:W-:Y:S02]  /*5080*/  I2FP.F32.S32 R33, R10 ;  /* 0x0000000a00217245 */ /* 0x000fe40000201400 */
[----:B------:R-:W-:-:S02]  /*5090*/  ISETP.GT.AND P2, PT, R117, R6, PT ;  /* 0x000000067500720c */ /* 0x000fc40003f44270 */
[----:B------:R-:W-:Y:S02]  /*50a0*/  FSEL R113, R8, -INF , !P4 ;  /* 0xff80000008717808 */ /* 0x000fe40006000000 */
[----:B------:R-:W-:Y:S02]  /*50b0*/  ISETP.GE.AND P1, PT, R46, R166, PT ;  /* 0x000000a62e00720c */ /* 0x000fe40003f26270 */
[----:B------:R-:W-:Y:S01]  /*50c0*/  ISETP.GT.AND P4, PT, R102, R6, PT ;  /* 0x000000066600720c */ /* 0x000fe20003f84270 */
[C---:B------:R-:W-:Y:S01]  /*50d0*/  FFMA.FTZ R56, -R160.reuse, R59, R56 ;  /* 0x0000003ba0387223 */ /* 0x040fe20000010138 */
[----:B------:R-:W-:Y:S01]  /*50e0*/  FSEL R37, R37, -INF , !P2 ;  /* 0xff80000025257808 */ /* 0x000fe20005000000 */
[----:B------:R-:W-:Y:S01]  /*50f0*/  FFMA.FTZ R33, -R160, R33, R58 ;  /* 0x00000021a0217223 */ /* 0x000fe2000001013a */
[----:B------:R-:W-:Y:S02]  /*5100*/  FSEL R173, R42, -INF , !P1 ;  /* 0xff8000002aad7808 */ /* 0x000fe40004800000 */
[----:B------:R-:W-:-:S02]  /*5110*/  ISETP.GT.AND P2, PT, R117, R101, PT ;  /* 0x000000657500720c */ /* 0x000fc40003f44270 */
[----:B------:R-:W-:Y:S02]  /*5120*/  FSEL R39, R39, -INF , !P4 ;  /* 0xff80000027277808 */ /* 0x000fe40006000000 */
[----:B------:R-:W-:Y:S02]  /*5130*/  ISETP.GE.AND P1, PT, R40, R167, PT ;  /* 0x000000a72800720c */ /* 0x000fe40003f26270 */
[----:B------:R-:W-:Y:S02]  /*5140*/  ISETP.GT.AND P4, PT, R102, R101, PT ;  /* 0x000000656600720c */ /* 0x000fe40003f84270 */
[----:B------:R-:W-:Y:S02]  /*5150*/  FSEL R56, R56, -INF , !P2 ;  /* 0xff80000038387808 */ /* 0x000fe40005000000 */
[----:B------:R-:W-:Y:S02]  /*5160*/  FSEL R131, R36, -INF , !P1 ;  /* 0xff80000024837808 */ /* 0x000fe40004800000 */
[----:B------:R-:W-:-:S02]  /*5170*/  ISETP.GE.AND P2, PT, R101, R166, PT ;  /* 0x000000a66500720c */ /* 0x000fc40003f46270 */
[----:B------:R-:W-:Y:S02]  /*5180*/  FSEL R8, R33, -INF , !P4 ;  /* 0xff80000021087808 */ /* 0x000fe40006000000 */
[----:B------:R-:W-:Y:S02]  /*5190*/  ISETP.GT.AND P1, PT, R102, R28, PT ;  /* 0x0000001c6600720c */ /* 0x000fe40003f24270 */
[----:B------:R-:W-:Y:S02]  /*51a0*/  FSEL R8, R8, -INF , !P2 ;  /* 0xff80000008087808 */ /* 0x000fe40005000000 */
[----:B------:R-:W-:Y:S02]  /*51b0*/  FSEL R33, R26, -INF , !P3 ;  /* 0xff8000001a217808 */ /* 0x000fe40005800000 */
[----:B------:R-:W-:Y:S02]  /*51c0*/  FSEL R20, R20, -INF , !P1 ;  /* 0xff80000014147808 */ /* 0x000fe40004800000 */
[----:B------:R-:W-:-:S02]  /*51d0*/  ISETP.GE.AND P3, PT, R101, R167, PT ;  /* 0x000000a76500720c */ /* 0x000fc40003f66270 */
[-C--:B------:R-:W-:Y:S02]  /*51e0*/  ISETP.GE.AND P5, PT, R28, R166.reuse, PT ;  /* 0x000000a61c00720c */ /* 0x080fe40003fa6270 */
[-C--:B------:R-:W-:Y:S02]  /*51f0*/  ISETP.GE.AND P1, PT, R22, R166.reuse, PT ;  /* 0x000000a61600720c */ /* 0x080fe40003f26270 */
[C---:B------:R-:W-:Y:S02]  /*5200*/  ISETP.GE.AND P4, PT, R6.reuse, R167, PT ;  /* 0x000000a70600720c */ /* 0x040fe40003f86270 */
[----:B------:R-:W-:Y:S02]  /*5210*/  ISETP.GE.AND P2, PT, R6, R166, PT ;  /* 0x000000a60600720c */ /* 0x000fe40003f46270 */
[----:B------:R-:W-:Y:S02]  /*5220*/  FMNMX3.FTZ R10, R8, R57, R53, !PT ;  /* 0x00000039080a7276 */ /* 0x000fe40007810035 */
[----:B------:R-:W-:-:S02]  /*5230*/  FSEL R6, R56, -INF , !P3 ;  /* 0xff80000038067808 */ /* 0x000fc40005800000 */
[----:B------:R-:W-:Y:S02]  /*5240*/  FSEL R177, R20, -INF , !P5 ;  /* 0xff80000014b17808 */ /* 0x000fe40006800000 */
[----:B------:R-:W-:Y:S02]  /*5250*/  FSEL R112, R34, -INF , !P1 ;  /* 0xff80000022707808 */ /* 0x000fe40004800000 */
[----:B------:R-:W-:Y:S02]  /*5260*/  IABS R0, R0 ;  /* 0x0000000000007213 */ /* 0x000fe40000000000 */
[C---:B------:R-:W-:Y:S02]  /*5270*/  ISETP.GE.AND P5, PT, R18.reuse, R167, PT ;  /* 0x000000a71200720c */ /* 0x040fe40003fa6270 */
[----:B------:R-:W-:Y:S02]  /*5280*/  ISETP.GE.AND P1, PT, R18, R166, PT ;  /* 0x000000a61200720c */ /* 0x000fe40003f26270 */
[----:B------:R-:W-:-:S02]  /*5290*/  FMNMX3.FTZ R18, R10, R55, R27, !PT ;  /* 0x000000370a127276 */ /* 0x000fc4000781001b */
[----:B------:R-:W-:Y:S02]  /*52a0*/  IABS R12, R12 ;  /* 0x0000000c000c7213 */ /* 0x000fe40000000000 */
[----:B------:R-:W-:Y:S01]  /*52b0*/  FMNMX3.FTZ R10, R6, R29, R33, !PT ;  /* 0x0000001d060a7276 */ /* 0x000fe20007810021 */
[----:B------:R-:W-:Y:S01]  /*52c0*/  VIADD R14, R101, 0x39 ;  /* 0x00000039650e7836 */ /* 0x000fe20000000000 */
[----:B------:R-:W-:Y:S02]  /*52d0*/  I2FP.F32.S32 R0, R0 ;  /* 0x0000000000007245 */ /* 0x000fe40000201400 */
[----:B------:R-:W-:Y:S02]  /*52e0*/  FMNMX3.FTZ R18, R18, R25, R21, !PT ;  /* 0x0000001912127276 */ /* 0x000fe40007810015 */
[----:B------:R-:W-:Y:S02]  /*52f0*/  I2FP.F32.S32 R12, R12 ;  /* 0x0000000c000c7245 */ /* 0x000fe40000201400 */
[----:B------:R-:W-:Y:S01]  /*5300*/  FMNMX3.FTZ R10, R10, R31, R15, !PT ;  /* 0x0000001f0a0a7276 */ /* 0x000fe2000781000f */
[----:B------:R-:W-:Y:S01]  /*5310*/  FFMA.FTZ R0, -R160, R0, R83 ;  /* 0x00000000a0007223 */ /* 0x000fe20000010153 */
[----:B------:R-:W-:-:S02]  /*5320*/  FSEL R122, R39, -INF , !P2 ;  /* 0xff800000277a7808 */ /* 0x000fc40005000000 */
[----:B------:R-:W-:Y:S02]  /*5330*/  FMNMX3.FTZ R18, R18, R23, R173, !PT ;  /* 0x0000001712127276 */ /* 0x000fe400078100ad */
[----:B------:R-:W-:Y:S01]  /*5340*/  ISETP.GT.AND P2, PT, R102, R14, PT ;  /* 0x0000000e6600720c */ /* 0x000fe20003f44270 */
[----:B------:R-:W-:Y:S01]  /*5350*/  FFMA.FTZ R12, -R160, R12, R81 ;  /* 0x0000000ca00c7223 */ /* 0x000fe20000010151 */
[----:B------:R-:W-:Y:S02]  /*5360*/  FMNMX3.FTZ R10, R10, R17, R19, !PT ;  /* 0x000000110a0a7276 */ /* 0x000fe40007810013 */
[----:B------:R-:W-:Y:S02]  /*5370*/  FSEL R113, R113, -INF , !P1 ;  /* 0xff80000071717808 */ /* 0x000fe40004800000 */
[----:B------:R-:W-:Y:S02]  /*5380*/  ISETP.GT.AND P1, PT, R117, R14, PT ;  /* 0x0000000e7500720c */ /* 0x000fe40003f24270 */
[----:B------:R-:W-:-:S02]  /*5390*/  FMNMX3.FTZ R35, R18, R175, R179, !PT ;  /* 0x000000af12237276 */ /* 0x000fc400078100b3 */
[----:B------:R-:W-:Y:S02]  /*53a0*/  FSEL R114, R0, -INF , !P2 ;  /* 0xff80000000727808 */ /* 0x000fe40005000000 */
[----:B------:R-:W-:Y:S02]  /*53b0*/  ISETP.GE.AND P6, PT, R22, R167, PT ;  /* 0x000000a71600720c */ /* 0x000fe40003fc6270 */
[----:B------:R-:W-:Y:S02]  /*53c0*/  FMNMX3.FTZ R0, R10, R13, R129, !PT ;  /* 0x0000000d0a007276 */ /* 0x000fe40007810081 */
[----:B------:R-:W-:Y:S02]  /*53d0*/  FSEL R12, R12, -INF , !P1 ;  /* 0xff8000000c0c7808 */ /* 0x000fe40004800000 */
[----:B------:R-:W-:Y:S02]  /*53e0*/  ISETP.GE.AND P1, PT, R14, R166, PT ;  /* 0x000000a60e00720c */ /* 0x000fe40003f26270 */
[----:B------:R-:W-:-:S02]  /*53f0*/  FMNMX3.FTZ R35, R35, R177, R112, !PT ;  /* 0x000000b123237276 */ /* 0x000fc40007810070 */
[----:B------:R-:W-:Y:S02]  /*5400*/  FSEL R130, R130, -INF , !P6 ;  /* 0xff80000082827808 */ /* 0x000fe40007000000 */
[----:B------:R-:W-:Y:S02]  /*5410*/  FMNMX3.FTZ R0, R0, R153, R131, !PT ;  /* 0x0000009900007276 */ /* 0x000fe40007810083 */
[----:B------:R-:W-:Y:S02]  /*5420*/  FSEL R114, R114, -INF , !P1 ;  /* 0xff80000072727808 */ /* 0x000fe40004800000 */
[----:B------:R-:W-:Y:S02]  /*5430*/  FMNMX3.FTZ R35, R35, R113, R122, !PT ;  /* 0x0000007123237276 */ /* 0x000fe4000781007a */
[----:B------:R-:W-:Y:S02]  /*5440*/  ISETP.GE.AND P3, PT, R14, R167, PT ;  /* 0x000000a70e00720c */ /* 0x000fe40003f66270 */
        /* <DEDUP_REMOVED lines=14> */
[----:B------:R-:W-:-:S05]  /*5530*/  IMAD R138, R138, 0x2, R9 ;  /* 0x000000028a8a7824 */ /* 0x000fca00078e0209 */
[----:B------:R-:W4:Y:S01]  /*5540*/  LDSM.16.MT88.4 R40, [R138+0xa000] ;  /* 0x00a000008a28783b */ /* 0x000f220000004200 */
[----:B-1----:R-:W-:Y:S02]  /*5550*/  FMNMX.FTZ R0, R37, R0, !PT ;  /* 0x0000000025007209 */ /* 0x002fe40007810000 */
[----:B--2---:R-:W-:-:S03]  /*5560*/  FMNMX.FTZ R100, R35, R100, !PT ;  /* 0x0000006423647209 */ /* 0x004fc60007810000 */
[----:B---3--:R-:W-:Y:S01]  /*5570*/  FMUL.FTZ R170, R107, R0 ;  /* 0x000000006baa7220 */ /* 0x008fe20000410000 */
[----:B------:R-:W-:Y:S01]  /*5580*/  FSETP.NEU.FTZ.AND P1, PT, R0, -INF , PT ;  /* 0xff8000000000780b */ /* 0x000fe20003f3d000 */
[----:B------:R-:W-:Y:S01]  /*5590*/  IMAD.IADD R133, R7, 0x1, R138 ;  /* 0x0000000107857824 */ /* 0x000fe200078e028a */
[----:B------:R-:W-:Y:S01]  /*55a0*/  LDSM.16.MT88.4 R92, [R138+0x8000] ;  /* 0x008000008a5c783b */ /* 0x000fe20000004200 */
[----:B------:R-:W-:Y:S01]  /*55b0*/  FMUL.FTZ R172, R107, R100 ;  /* 0x000000646bac7220 */ /* 0x000fe20000410000 */
[----:B------:R-:W-:Y:S02]  /*55c0*/  FSEL R170, R170, RZ, P1 ;  /* 0x000000ffaaaa7208 */ /* 0x000fe40000800000 */
[----:B------:R-:W-:Y:S01]  /*55d0*/  FSETP.NEU.FTZ.AND P1, PT, R100, -INF , PT ;  /* 0xff8000006400780b */ /* 0x000fe20003f3d000 */
[----:B------:R-:W-:Y:S01]  /*55e0*/  IMAD.IADD R132, R5, 0x1, R133 ;  /* 0x0000000105847824 */ /* 0x000fe200078e0285 */
        /* <DEDUP_REMOVED lines=11> */
[----:B------:R-:W1:Y:S03]  /*56a0*/  LDSM.16.MT88.4 R8, [R138+0xa800] ;  /* 0x00a800008a08783b */ /* 0x000e660000004200 */
[----:B------:R-:W2:Y:S01]  /*56b0*/  MUFU.EX2 R108, R108 ;  /* 0x0000006c006c7308 */ /* 0x000ea20000000800 */
[-CC-:B------:R-:W-:Y:S01]  /*56c0*/  FFMA.FTZ R32, R25, R107.reuse, -R170.reuse ;  /* 0x0000006b19207223 */ /* 0x180fe200000108aa */
[-C--:B------:R-:W-:Y:S01]  /*56d0*/  FFMA.FTZ R28, R23, R107.reuse, -R170 ;  /* 0x0000006b171c7223 */ /* 0x080fe200000108aa */
[-CC-:B------:R-:W-:Y:S01]  /*56e0*/  FFMA.FTZ R35, R15, R107.reuse, -R172.reuse ;  /* 0x0000006b0f237223 */ /* 0x180fe200000108ac */
[----:B------:R-:W-:Y:S01]  /*56f0*/  MUFU.EX2 R106, R106 ;  /* 0x0000006a006a7308 */ /* 0x000fe20000000800 */
[-CC-:B------:R-:W-:Y:S01]  /*5700*/  FFMA.FTZ R34, R17, R107.reuse, -R172.reuse ;  /* 0x0000006b11227223 */ /* 0x180fe200000108ac */
[----:B------:R-:W-:Y:S01]  /*5710*/  FFMA.FTZ R30, R13, R107, -R172 ;  /* 0x0000006b0d1e7223 */ /* 0x000fe200000108ac */
[----:B------:R-:W3:Y:S01]  /*5720*/  LDSM.16.MT88.4 R68, [R132+0x8000] ;  /* 0x008000008444783b */ /* 0x000ee20000004200 */
[----:B------:R-:W5:Y:S01]  /*5730*/  MUFU.EX2 R103, R103 ;  /* 0x0000006700677308 */ /* 0x000f620000000800 */
[----:B------:R-:W-:-:S02]  /*5740*/  IMAD.IADD R134, R5, 0x1, R138 ;  /* 0x0000000105867824 */ /* 0x000fc400078e028a */
[----:B------:R-:W-:Y:S01]  /*5750*/  LDSM.16.MT88.4 R56, [R133+0xa000] ;  /* 0x00a000008538783b */ /* 0x000fe20000004200 */
[----:B------:R-:W-:Y:S04]  /*5760*/  MUFU.EX2 R111, R111 ;  /* 0x0000006f006f7308 */ /* 0x000fe80000000800 */
[----:B------:R-:W4:Y:S04]  /*5770*/  MUFU.EX2 R110, R110 ;  /* 0x0000006e006e7308 */ /* 0x000f280000000800 */
[----:B------:R-:W-:Y:S04]  /*5780*/  MUFU.EX2 R105, R105 ;  /* 0x0000006900697308 */ /* 0x000fe80000000800 */
[----:B------:R-:W1:Y:S01]  /*5790*/  MUFU.EX2 R104, R104 ;  /* 0x0000006800687308 */ /* 0x000e620000000800 */
[----:B--2---:R-:W-:Y:S01]  /*57a0*/  F2FP.F16.F32.PACK_AB R65, R108, R109 ;  /* 0x0000006d6c41723e */ /* 0x004fe200000000ff */
[-CC-:B------:R-:W-:Y:S01]  /*57b0*/  FFMA.FTZ R33, R27, R107.reuse, -R170.reuse ;  /* 0x0000006b1b217223 */ /* 0x180fe200000108aa */
[----:B-----5:R-:W-:Y:S01]  /*57c0*/  F2FP.F16.F32.PACK_AB R67, R103, R106 ;  /* 0x0000006a6743723e */ /* 0x020fe200000000ff */
[-C--:B------:R-:W-:Y:S01]  /*57d0*/  FFMA.FTZ R29, R21, R107.reuse, -R170 ;  /* 0x0000006b151d7223 */ /* 0x080fe200000108aa */
[----:B------:R-:W-:Y:S01]  /*57e0*/  FFMA.FTZ R31, R19, R107, -R172 ;  /* 0x0000006b131f7223 */ /* 0x000fe200000108ac */
[----:B----4-:R-:W-:Y:S01]  /*57f0*/  F2FP.F16.F32.PACK_AB R64, R110, R111 ;  /* 0x0000006f6e40723e */ /* 0x010fe200000000ff */
[----:B------:R-:W-:Y:S01]  /*5800*/  MUFU.EX2 R32, R32 ;  /* 0x0000002000207308 */ /* 0x000fe20000000800 */
[----:B------:R-:W2:Y:S03]  /*5810*/  LDSM.16.MT88.4 R84, [R134+0x8000] ;  /* 0x008000008654783b */ /* 0x000ea60000004200 */
[----:B------:R-:W-:Y:S01]  /*5820*/  MUFU.EX2 R28, R28 ;  /* 0x0000001c001c7308 */ /* 0x000fe20000000800 */
[----:B------:R-:W4:Y:S01]  /*5830*/  LDSM.16.MT88.4 R48, [R134+0xa000] ;  /* 0x00a000008630783b */ /* 0x000f220000004200 */
[----:B-1----:R-:W-:-:S02]  /*5840*/  F2FP.F16.F32.PACK_AB R66, R104, R105 ;  /* 0x000000696842723e */ /* 0x002fc400000000ff */
[----:B------:R-:W1:Y:S01]  /*5850*/  MUFU.EX2 R33, R33 ;  /* 0x0000002100217308 */ /* 0x000e620000000800 */
[----:B------:R-:W-:Y:S03]  /*5860*/  LDSM.16.MT88.4 R12, [R132+0x8800] ;  /* 0x00880000840c783b */ /* 0x000fe60000004200 */
[----:B------:R-:W5:Y:S01]  /*5870*/  MUFU.EX2 R29, R29 ;  /* 0x0000001d001d7308 */ /* 0x000f620000000800 */
[----:B------:R-:W-:Y:S01]  /*5880*/  LDSM.16.MT88.4 R16, [R133+0x8800] ;  /* 0x008800008510783b */ /* 0x000fe20000004200 */
[C---:B------:R-:W-:Y:S02]  /*5890*/  HMMA.16816.F32 R36, R64.reuse, R40, RZ ;  /* 0x000000284024723c */ /* 0x040fe400000018ff */
[----:B------:R-:W-:Y:S01]  /*58a0*/  MUFU.EX2 R35, R35 ;  /* 0x0000002300237308 */ /* 0x000fe20000000800 */
[----:B------:R-:W-:Y:S03]  /*58b0*/  LDSM.16.MT88.4 R24, [R138+0x8800] ;  /* 0x008800008a18783b */ /* 0x000fe60000004200 */
[----:B------:R-:W3:Y:S01]  /*58c0*/  MUFU.EX2 R34, R34 ;  /* 0x0000002200227308 */ /* 0x000ee20000000800 */
[----:B------:R-:W-:Y:S01]  /*58d0*/  LDSM.16.MT88.4 R20, [R134+0x8800] ;  /* 0x008800008614783b */ /* 0x000fe20000004200 */
[----:B------:R-:W-:Y:S02]  /*58e0*/  HMMA.16816.F32 R40, R64, R42, RZ ;  /* 0x0000002a4028723c */ /* 0x000fe400000018ff */
[----:B------:R-:W-:Y:S04]  /*58f0*/  MUFU.EX2 R31, R31 ;  /* 0x0000001f001f7308 */ /* 0x000fe80000000800 */
[----:B------:R-:W2:Y:S01]  /*5900*/  MUFU.EX2 R30, R30 ;  /* 0x0000001e001e7308 */ /* 0x000ea20000000800 */
[----:B-1----:R-:W-:-:S02]  /*5910*/  F2FP.F16.F32.PACK_AB R5, R32, R33 ;  /* 0x000000212005723e */ /* 0x002fc400000000ff */
[----:B-----5:R-:W-:Y:S02]  /*5920*/  F2FP.F16.F32.PACK_AB R7, R28, R29 ;  /* 0x0000001d1c07723e */ /* 0x020fe400000000ff */
[----:B---3--:R-:W-:Y:S02]  /*5930*/  F2FP.F16.F32.PACK_AB R4, R34, R35 ;  /* 0x000000232204723e */ /* 0x008fe400000000ff */
[----:B--2---:R-:W-:-:S07]  /*5940*/  F2FP.F16.F32.PACK_AB R6, R30, R31 ;  /* 0x0000001f1e06723e */ /* 0x004fce00000000ff */
[C---:B------:R-:W-:Y:S08]  /*5950*/  HMMA.16816.F32 R36, R4.reuse, R8, R36 ;  /* 0x000000080424723c */ /* 0x040ff00000001824 */
[----:B------:R-:W-:Y:S01]  /*5960*/  HMMA.16816.F32 R40, R4, R10, R40 ;  /* 0x0000000a0428723c */ /* 0x000fe20000001828 */
[----:B------:R-:W1:Y:S07]  /*5970*/  LDSM.16.MT88.4 R8, [R132+0xa000] ;  /* 0x00a000008408783b */ /* 0x000e6e0000004200 */
[C---:B------:R-:W-:Y:S08]  /*5980*/  HMMA.16816.F32 R72, R64.reuse, R68, RZ ;  /* 0x000000444048723c */ /* 0x040ff000000018ff */
[C---:B------:R-:W-:Y:S08]  /*5990*/  HMMA.16816.F32 R68, R64.reuse, R70, RZ ;  /* 0x000000464044723c */ /* 0x040ff000000018ff */
[C---:B------:R-:W-:Y:S08]  /*59a0*/  HMMA.16816.F32 R96, R64.reuse, R92, RZ ;  /* 0x0000005c4060723c */ /* 0x040ff000000018ff */
        /* <DEDUP_REMOVED lines=8> */
[C---:B------:R-:W-:Y:S08]  /*5a30*/  HMMA.16816.F32 R56, R64.reuse, R58, RZ ;  /* 0x0000003a4038723c */ /* 0x040ff000000018ff */
[----:B-1----:R-:W-:Y:S08]  /*5a40*/  HMMA.16816.F32 R60, R64, R8, RZ ;  /* 0x00000008403c723c */ /* 0x002ff000000018ff */
[C---:B------:R-:W-:Y:S08]  /*5a50*/  HMMA.16816.F32 R72, R4.reuse, R12, R72 ;  /* 0x0000000c0448723c */ /* 0x040ff00000001848 */
[----:B------:R-:W-:Y:S01]  /*5a60*/  HMMA.16816.F32 R68, R4, R14, R68 ;  /* 0x0000000e0444723c */ /* 0x000fe20000001844 */
[----:B------:R-:W1:Y:S07]  /*5a70*/  LDSM.16.MT88.4 R12, [R133+0xa800] ;  /* 0x00a80000850c783b */ /* 0x000e6e0000004200 */
[----:B------:R-:W-:Y:S01]  /*5a80*/  HMMA.16816.F32 R64, R64, R10, RZ ;  /* 0x0000000a4040723c */ /* 0x000fe200000018ff */
        /* <DEDUP_REMOVED lines=11> */
[-CC-:B------:R-:W-:Y:S01]  /*5b40*/  FFMA.FTZ R25, R173, R107.reuse, -R170.reuse ;  /* 0x0000006bad197223 */ /* 0x180fe200000108aa */
[----:B------:R-:W-:-:S06]  /*5b50*/  FFMA.FTZ R24, R175, R107, -R170 ;  /* 0x0000006baf187223 */ /* 0x000fcc00000108aa */
[----:B------:R-:W-:Y:S01]  /*5b60*/  HMMA.16816.F32 R92, R4, R26, R92 ;  /* 0x0000001a045c723c */ /* 0x000fe2000000185c */
[-CC-:B------:R-:W-:Y:S01]  /*5b70*/  FFMA.FTZ R27, R129, R107.reuse, -R172.reuse ;  /* 0x0000006b811b7223 */ /* 0x180fe200000108ac */
[----:B------:R-:W-:-:S06]  /*5b80*/  FFMA.FTZ R26, R153, R107, -R172 ;  /* 0x0000006b991a7223 */ /* 0x000fcc00000108ac */
[----:B------:R-:W-:Y:S01]  /*5b90*/  HMMA.16816.F32 R88, R4, R20, R88 ;  /* 0x000000140458723c */ /* 0x000fe20000001858 */
[-CC-:B------:R-:W-:Y:S01]  /*5ba0*/  FFMA.FTZ R21, R179, R107.reuse, -R170.reuse ;  /* 0x0000006bb3157223 */ /* 0x180fe200000108aa */
[----:B------:R-:W-:-:S06]  /*5bb0*/  FFMA.FTZ R20, R177, R107, -R170 ;  /* 0x0000006bb1147223 */ /* 0x000fcc00000108aa */
        /* <DEDUP_REMOVED lines=10> */
[----:B------:R-:W2:Y:S01]  /*5c60*/  MUFU.EX2 R22, R22 ;  /* 0x0000001600167308 */ /* 0x000ea20000000800 */
[C---:B---3--:R-:W-:Y:S08]  /*5c70*/  HMMA.16816.F32 R44, R4.reuse, R16, R44 ;  /* 0x00000010042c723c */ /* 0x048ff0000000182c */
[----:B------:R-:W-:Y:S01]  /*5c80*/  HMMA.16816.F32 R48, R4, R18, R48 ;  /* 0x000000120430723c */ /* 0x000fe20000001830 */
[----:B----4-:R-:W-:Y:S01]  /*5c90*/  F2FP.F16.F32.PACK_AB R5, R24, R25 ;  /* 0x000000191805723e */ /* 0x010fe200000000ff */
[----:B------:R-:W-:Y:S01]  /*5ca0*/  FFMA.FTZ R176, R114, R107, -R170 ;  /* 0x0000006b72b07223 */ /* 0x000fe200000108aa */
[----:B-----5:R-:W-:-:S02]  /*5cb0*/  F2FP.F16.F32.PACK_AB R7, R20, R21 ;  /* 0x000000151407723e */ /* 0x020fc400000000ff */
[----:B-1----:R-:W-:Y:S02]  /*5cc0*/  F2FP.F16.F32.PACK_AB R4, R26, R27 ;  /* 0x0000001b1a04723e */ /* 0x002fe400000000ff */
        /* <DEDUP_REMOVED lines=23> */
[----:B------:R-:W2:Y:S01]  /*5e40*/  LDSM.16.MT88.4 R8, [R132+0xb000] ;  /* 0x00b000008408783b */ /* 0x000ea20000004200 */
[-C--:B------:R-:W-:Y:S01]  /*5e50*/  FFMA.FTZ R114, R128, R107.reuse, -R172 ;  /* 0x0000006b80727223 */ /* 0x080fe200000108ac */
[----:B------:R-:W-:Y:S05]  /*5e60*/  MUFU.EX2 R112, R112 ;  /* 0x0000007000707308 */ /* 0x000fea0000000800 */
[C---:B-1----:R-:W-:Y:S08]  /*5e70*/  HMMA.16816.F32 R52, R4.reuse, R12, R52 ;  /* 0x0000000c0434723c */ /* 0x042ff00000001834 */
[C---:B------:R-:W-:Y:S01]  /*5e80*/  HMMA.16816.F32 R56, R4.reuse, R14, R56 ;  /* 0x0000000e0438723c */ /* 0x040fe20000001838 */
[----:B------:R-:W1:Y:S07]  /*5e90*/  LDSM.16.MT88.4 R12, [R138+0x9800] ;  /* 0x009800008a0c783b */ /* 0x000e6e0000004200 */
[C---:B--2---:R-:W-:Y:S08]  /*5ea0*/  HMMA.16816.F32 R60, R4.reuse, R8, R60 ;  /* 0x00000008043c723c */ /* 0x044ff0000000183c */
[----:B------:R-:W-:Y:S01]  /*5eb0*/  HMMA.16816.F32 R64, R4, R10, R64 ;  /* 0x0000000a0440723c */ /* 0x000fe20000001840 */
[----:B------:R-:W2:Y:S01]  /*5ec0*/  LDSM.16.MT88.4 R8, [R134+0x9800] ;  /* 0x009800008608783b */ /* 0x000ea20000004200 */
[-C--:B------:R-:W-:Y:S01]  /*5ed0*/  FFMA.FTZ R4, R122, R107.reuse, -R170 ;  /* 0x0000006b7a047223 */ /* 0x080fe200000108aa */
[----:B------:R-:W-:Y:S01]  /*5ee0*/  FFMA.FTZ R122, R130, R107, -R172 ;  /* 0x0000006b827a7223 */ /* 0x000fe200000108ac */
[----:B------:R-:W3:Y:S04]  /*5ef0*/  MUFU.EX2 R113, R113 ;  /* 0x0000007100717308 */ /* 0x000ee80000000800 */
[----:B------:R-:W-:Y:S04]  /*5f00*/  MUFU.EX2 R107, R4 ;  /* 0x00000004006b7308 */ /* 0x000fe80000000800 */
[----:B------:R-:W4:Y:S04]  /*5f10*/  MUFU.EX2 R176, R176 ;  /* 0x000000b000b07308 */ /* 0x000f280000000800 */
[----:B------:R-:W-:Y:S04]  /*5f20*/  MUFU.EX2 R122, R122 ;  /* 0x0000007a007a7308 */ /* 0x000fe80000000800 */
[----:B------:R-:W5:Y:S04]  /*5f30*/  MUFU.EX2 R115, R115 ;  /* 0x0000007300737308 */ /* 0x000f680000000800 */
[----:B------:R-:W-:Y:S04]  /*5f40*/  MUFU.EX2 R114, R114 ;  /* 0x0000007200727308 */ /* 0x000fe80000000800 */
[----:B------:R-:W1:Y:S01]  /*5f50*/  MUFU.EX2 R177, R177 ;  /* 0x000000b100b17308 */ /* 0x000e620000000800 */
[----:B---3--:R-:W-:-:S02]  /*5f60*/  F2FP.F16.F32.PACK_AB R5, R113, R112 ;  /* 0x000000707105723e */ /* 0x008fc400000000ff */
[----:B----4-:R-:W-:Y:S02]  /*5f70*/  F2FP.F16.F32.PACK_AB R7, R176, R107 ;  /* 0x0000006bb007723e */ /* 0x010fe400000000ff */
[----:B-----5:R-:W-:Y:S02]  /*5f80*/  F2FP.F16.F32.PACK_AB R4, R115, R122 ;  /* 0x0000007a7304723e */ /* 0x020fe400000000ff */
        /* <DEDUP_REMOVED lines=35> */
[----:B------:R-:W-:-:S05]  /*61c0*/  FADD.FTZ R13, R23, R26 ;  /* 0x0000001a170d7221 */ /* 0x000fca0000010000 */
[----:B--2---:R-:W-:Y:S01]  /*61d0*/  HMMA.16816.F32 R60, R4, R8, R60 ;  /* 0x00000008043c723c */ /* 0x004fe2000000183c */
        /* <DEDUP_REMOVED lines=13> */
[----:B---3--:R-:W-:Y:S01]  /*62b0*/  HMMA.16816.F32 R44, R4, R16, R44 ;  /* 0x00000010042c723c */ /* 0x008fe2000000182c */
[----:B------:R-:W-:-:S07]  /*62c0*/  FADD.FTZ R176, R176, R107 ;  /* 0x0000006bb0b07221 */ /* 0x000fce0000010000 */
        /* <DEDUP_REMOVED lines=73> */
.L_x_13103:
        /* <DEDUP_REMOVED lines=8> */
.L_x_13104:
[----:B------:R-:W-:Y:S05]  /*67e0*/  BSYNC.RECONVERGENT B0 ;  /* 0x0000000000007941 */ /* 0x000fea0003800200 */
.L_x_13102:
        /* <DEDUP_REMOVED lines=54> */
[----:B------:R-:W-:Y:S04]  /*6b50*/  LDSM.16.M88.4 R104, [R141] ;  /* 0x000000008d68783b */ /* 0x000fe80000000200 */
[----:B------:R-:W4:Y:S04]  /*6b60*/  LDSM.16.M88.4 R16, [R137+0x4000] ;  /* 0x004000008910783b */ /* 0x000f280000000200 */
[----:B------:R-:W5:Y:S04]  /*6b70*/  LDSM.16.M88.4 R12, [R142+0x5000] ;  /* 0x005000008e0c783b */ /* 0x000f680000000200 */
[----:B--2---:R-:W2:Y:S04]  /*6b80*/  LDSM.16.M88.4 R8, [R137+0x4800] ;  /* 0x004800008908783b */ /* 0x004ea80000000200 */
[----:B------:R-:W2:Y:S04]  /*6b90*/  LDSM.16.M88.4 R108, [R142+0x5800] ;  /* 0x005800008e6c783b */ /* 0x000ea80000000200 */
[----:B------:R-:W2:Y:S04]  /*6ba0*/  LDSM.16.M88.4 R112, [R137+0x5000] ;  /* 0x005000008970783b */ /* 0x000ea80000000200 */
[----:B------:R-:W0:Y:S01]  /*6bb0*/  LDGDEPBAR ;  /* 0x00000000000079af */ /* 0x000e220000000000 */
[C---:B-1----:R-:W-:Y:S08]  /*6bc0*/  HMMA.16816.F32 R32, R4.reuse, R28, RZ ;  /* 0x0000001c0420723c */ /* 0x042ff000000018ff */
[C---:B------:R-:W-:Y:S08]  /*6bd0*/  HMMA.16816.F32 R28, R4.reuse, R30, RZ ;  /* 0x0000001e041c723c */ /* 0x040ff000000018ff */
[C---:B---3--:R-:W-:Y:S08]  /*6be0*/  HMMA.16816.F32 R24, R4.reuse, R20, RZ ;  /* 0x000000140418723c */ /* 0x048ff000000018ff */
[----:B------:R-:W-:Y:S08]  /*6bf0*/  HMMA.16816.F32 R20, R4, R22, RZ ;  /* 0x000000160414723c */ /* 0x000ff000000018ff */
[C---:B----4-:R-:W-:Y:S08]  /*6c00*/  HMMA.16816.F32 R32, R104.reuse, R16, R32 ;  /* 0x000000106820723c */ /* 0x050ff00000001820 */
[----:B------:R-:W-:Y:S08]  /*6c10*/  HMMA.16816.F32 R28, R104, R18, R28 ;  /* 0x00000012681c723c */ /* 0x000ff0000000181c */
[----:B-----5:R-:W-:Y:S08]  /*6c20*/  HMMA.16816.F32 R16, R4, R12, RZ ;  /* 0x0000000c0410723c */ /* 0x020ff000000018ff */
[C---:B--2---:R-:W-:Y:S08]  /*6c30*/  HMMA.16816.F32 R24, R104.reuse, R8, R24 ;  /* 0x000000086818723c */ /* 0x044ff00000001818 */
[----:B------:R-:W-:Y:S08]  /*6c40*/  HMMA.16816.F32 R20, R104, R10, R20 ;  /* 0x0000000a6814723c */ /* 0x000ff00000001814 */
[C---:B------:R-:W-:Y:S08]  /*6c50*/  HMMA.16816.F32 R12, R4.reuse, R14, RZ ;  /* 0x0000000e040c723c */ /* 0x040ff000000018ff */
[C---:B------:R-:W-:Y:S08]  /*6c60*/  HMMA.16816.F32 R8, R4.reuse, R108, RZ ;  /* 0x0000006c0408723c */ /* 0x040ff000000018ff */
[----:B------:R-:W-:Y:S01]  /*6c70*/  HMMA.16816.F32 R4, R4, R110, RZ ;  /* 0x0000006e0404723c */ /* 0x000fe200000018ff */
[----:B------:R-:W1:Y:S07]  /*6c80*/  LDSM.16.M88.4 R108, [R137+0x5800] ;  /* 0x00580000896c783b */ /* 0x000e6e0000000200 */
[C---:B------:R-:W-:Y:S08]  /*6c90*/  HMMA.16816.F32 R16, R104.reuse, R112, R16 ;  /* 0x000000706810723c */ /* 0x040ff00000001810 */
[C---:B------:R-:W-:Y:S01]  /*6ca0*/  HMMA.16816.F32 R12, R104.reuse, R114, R12 ;  /* 0x00000072680c723c */ /* 0x040fe2000000180c */
[----:B------:R-:W-:Y:S07]  /*6cb0*/  LDSM.16.M88.4 R112, [R136+0x4000] ;  /* 0x004000008870783b */ /* 0x000fee0000000200 */
[C---:B-1----:R-:W-:Y:S08]  /*6cc0*/  HMMA.16816.F32 R8, R104.reuse, R108, R8 ;  /* 0x0000006c6808723c */ /* 0x042ff00000001808 */
        /* <DEDUP_REMOVED lines=75> */
[----:B-1----:R-:W-:Y:S01]  /*7180*/  HMMA.16816.F32 R8, R112, R104, R8 ;  /* 0x000000687008723c */ /* 0x002fe20000001808 */
[----:B------:R-:W-:-:S04]  /*7190*/  VIADD R105, R119, 0xffffffff ;  /* 0xffffffff77697836 */ /* 0x000fc80000000000 */
[----:B------:R-:W-:-:S03]  /*71a0*/  IMAD.SHL.U32 R105, R105, 0x40, RZ ;  /* 0x0000004069697824 */ /* 0x000fc600078e00ff */
[C---:B------:R-:W-:Y:S01]  /*71b0*/  HMMA.16816.F32 R4, R112.reuse, R106, R4 ;  /* 0x0000006a7004723c */ /* 0x040fe20000001804 */
[----:B------:R-:W-:Y:S02]  /*71c0*/  IMAD.IADD R106, R123, 0x1, R120 ;  /* 0x000000017b6a7824 */ /* 0x000fe400078e0278 */
[----:B------:R-:W-:Y:S02]  /*71d0*/  IMAD.IADD R179, R105, 0x1, R116 ;  /* 0x0000000169b37824 */ /* 0x000fe400078e0274 */
[----:B------:R-:W-:Y:S02]  /*71e0*/  IMAD.IADD R106, R121, 0x1, R106 ;  /* 0x00000001796a7824 */ /* 0x000fe400078e026a */
[----:B------:R-:W-:Y:S01]  /*71f0*/  IMAD.IADD R179, R179, 0x1, R118 ;  /* 0x00000001b3b37824 */ /* 0x000fe200078e0276 */
[----:B--2---:R-:W-:Y:S01]  /*7200*/  HMMA.16816.F32 R16, R112, R108, R16 ;  /* 0x0000006c7010723c */ /* 0x004fe20000001810 */
[C---:B------:R-:W-:Y:S02]  /*7210*/  VIADD R104, R106.reuse, 0x8 ;  /* 0x000000086a687836 */ /* 0x040fe40000000000 */
[----:B------:R-:W-:Y:S01]  /*7220*/  VIADD R108, R101, 0xffffffc0 ;  /* 0xffffffc0656c7836 */ /* 0x000fe20000000000 */
[----:B------:R-:W-:-:S02]  /*7230*/  IADD3 R107, PT, PT, R106, 0x40, -R179 ;  /* 0x000000406a6b7810 */ /* 0x000fc40007ffe8b3 */
[--C-:B------:R-:W-:Y:S02]  /*7240*/  IADD3 R185, PT, PT, R106, 0x3f, -R179.reuse ;  /* 0x0000003f6ab97810 */ /* 0x100fe40007ffe8b3 */
[----:B------:R-:W-:Y:S01]  /*7250*/  IABS R107, R107 ;  /* 0x0000006b006b7213 */ /* 0x000fe20000000000 */
[----:B------:R-:W-:Y:S01]  /*7260*/  HMMA.16816.F32 R12, R112, R110, R12 ;  /* 0x0000006e700c723c */ /* 0x000fe2000000180c */
[----:B------:R-:W-:Y:S02]  /*7270*/  IADD3 R103, PT, PT, R104, 0x40, -R179 ;  /* 0x0000004068677810 */ /* 0x000fe40007ffe8b3 */
[----:B------:R-:W-:Y:S02]  /*7280*/  IABS R185, R185 ;  /* 0x000000b900b97213 */ /* 0x000fe40000000000 */
[----:B------:R-:W-:Y:S02]  /*7290*/  I2FP.F32.S32 R107, R107 ;  /* 0x0000006b006b7245 */ /* 0x000fe40000201400 */
[----:B------:R-:W-:-:S02]  /*72a0*/  IABS R103, R103 ;  /* 0x0000006700677213 */ /* 0x000fc40000000000 */
[----:B------:R-:W-:Y:S01]  /*72b0*/  I2FP.F32.S32 R185, R185 ;  /* 0x000000b900b97245 */ /* 0x000fe20000201400 */
[----:B------:R-:W-:Y:S01]  /*72c0*/  FFMA.FTZ R107, -R160, R107, R32 ;  /* 0x0000006ba06b7223 */ /* 0x000fe20000010120 */
[----:B------:R-:W-:Y:S02]  /*72d0*/  I2FP.F32.S32 R103, R103 ;  /* 0x0000006700677245 */ /* 0x000fe40000201400 */
[----:B------:R-:W-:Y:S01]  /*72e0*/  IADD3 R32, PT, PT, R104, 0x3f, -R179 ;  /* 0x0000003f68207810 */ /* 0x000fe20007ffe8b3 */
[----:B------:R-:W-:Y:S01]  /*72f0*/  FFMA.FTZ R185, -R160, R185, R33 ;  /* 0x000000b9a0b97223 */ /* 0x000fe20000010121 */
[--C-:B------:R-:W-:Y:S01]  /*7300*/  IADD3 R33, PT, PT, R104, 0x38, -R179.reuse ;  /* 0x0000003868217810 */ /* 0x100fe20007ffe8b3 */
[----:B------:R-:W-:Y:S01]  /*7310*/  FFMA.FTZ R103, -R160, R103, R34 ;  /* 0x00000067a0677223 */ /* 0x000fe20000010122 */
[----:B------:R-:W-:Y:S01]  /*7320*/  IABS R32, R32 ;  /* 0x0000002000207213 */ /* 0x000fe20000000000 */
[----:B------:R-:W-:Y:S01]  /*7330*/  VIADD R34, R101, 0xffffffc1 ;  /* 0xffffffc165227836 */ /* 0x000fe20000000000 */
[----:B------:R-:W-:-:S02]  /*7340*/  IADD3 R195, PT, PT, R106, 0x38, -R179 ;  /* 0x000000386ac37810 */ /* 0x000fc40007ffe8b3 */
[----:B------:R-:W-:Y:S02]  /*7350*/  ISETP.GT.AND P3, PT, R102, R108, PT ;  /* 0x0000006c6600720c */ /* 0x000fe40003f64270 */
[----:B------:R-:W-:Y:S02]  /*7360*/  IABS R33, R33 ;  /* 0x0000002100217213 */ /* 0x000fe40000000000 */
[----:B------:R-:W-:Y:S02]  /*7370*/  I2FP.F32.S32 R32, R32 ;  /* 0x0000002000207245 */ /* 0x000fe40000201400 */
[----:B------:R-:W-:Y:S02]  /*7380*/  IABS R195, R195 ;  /* 0x000000c300c37213 */ /* 0x000fe40000000000 */
[----:B------:R-:W-:Y:S01]  /*7390*/  ISETP.GE.AND P5, PT, R108, R166, PT ;  /* 0x000000a66c00720c */ /* 0x000fe20003fa6270 */
[----:B------:R-:W-:Y:S01]  /*73a0*/  FFMA.FTZ R35, -R160, R32, R35 ;  /* 0x00000020a0237223 */ /* 0x000fe20000010123 */
[----:B------:R-:W-:Y:S01]  /*73b0*/  FSEL R103, R103, -INF , !P3 ;  /* 0xff80000067677808 */ /* 0x000fe20005800000 */
[----:B------:R-:W-:Y:S01]  /*73c0*/  VIADD R32, R101, 0xffffffc8 ;  /* 0xffffffc865207836 */ /* 0x000fe20000000000 */
[----:B------:R-:W-:-:S02]  /*73d0*/  I2FP.F32.S32 R33, R33 ;  /* 0x0000002100217245 */ /* 0x000fc40000201400 */
[----:B------:R-:W-:Y:S02]  /*73e0*/  ISETP.GT.AND P4, PT, R117, R108, PT ;  /* 0x0000006c7500720c */ /* 0x000fe40003f84270 */
[----:B------:R-:W-:Y:S01]  /*73f0*/  I2FP.F32.S32 R195, R195 ;  /* 0x000000c300c37245 */ /* 0x000fe20000201400 */
[----:B------:R-:W-:Y:S01]  /*7400*/  FFMA.FTZ R33, -R160, R33, R30 ;  /* 0x00000021a0217223 */ /* 0x000fe2000001011e */
[----:B------:R-:W-:Y:S02]  /*7410*/  FSEL R103, R103, -INF , !P5 ;  /* 0xff80000067677808 */ /* 0x000fe40006800000 */
[----:B------:R-:W-:Y:S01]  /*7420*/  ISETP.GT.AND P5, PT, R102, R34, PT ;  /* 0x000000226600720c */ /* 0x000fe20003fa4270 */
[----:B------:R-:W-:Y:S01]  /*7430*/  FFMA.FTZ R195, -R160, R195, R28 ;  /* 0x000000c3a0c37223 */ /* 0x000fe2000001011c */
[----:B------:R-:W-:Y:S02]  /*7440*/  ISETP.GE.AND P6, PT, R108, R167, PT ;  /* 0x000000a76c00720c */ /* 0x000fe40003fc6270 */
[----:B------:R-:W-:-:S02]  /*7450*/  FSEL R107, R107, -INF , !P4 ;  /* 0xff8000006b6b7808 */ /* 0x000fc40006000000 */
[----:B------:R-:W-:Y:S02]  /*7460*/  ISETP.GT.AND P4, PT, R117, R34, PT ;  /* 0x000000227500720c */ /* 0x000fe40003f84270 */
[--C-:B------:R-:W-:Y:S02]  /*7470*/  IADD3 R30, PT, PT, R106, 0x37, -R179.reuse ;  /* 0x000000376a1e7810 */ /* 0x100fe40007ffe8b3 */
[----:B------:R-:W-:Y:S02]  /*7480*/  ISETP.GE.AND P3, PT, R34, R166, PT ;  /* 0x000000a62200720c */ /* 0x000fe40003f66270 */
[----:B------:R-:W-:Y:S02]  /*7490*/  FSEL R35, R35, -INF , !P5 ;  /* 0xff80000023237808 */ /* 0x000fe40006800000 */
[----:B------:R-:W-:Y:S02]  /*74a0*/  IADD3 R28, PT, PT, R104, 0x37, -R179 ;  /* 0x00000037681c7810 */ /* 0x000fe40007ffe8b3 */
[----:B------:R-:W-:-:S02]  /*74b0*/  FSEL R107, R107, -INF , !P6 ;  /* 0xff8000006b6b7808 */ /* 0x000fc40007000000 */
[----:B------:R-:W-:Y:S02]  /*74c0*/  ISETP.GE.AND P6, PT, R34, R167, PT ;  /* 0x000000a72200720c */ /* 0x000fe40003fc6270 */
[----:B------:R-:W-:Y:S02]  /*74d0*/  FSEL R185, R185, -INF , !P4 ;  /* 0xff800000b9b97808 */ /* 0x000fe40006000000 */
[----:B------:R-:W-:Y:S02]  /*74e0*/  IABS R30, R30 ;  /* 0x0000001e001e7213 */ /* 0x000fe40000000000 */
[----:B------:R-:W-:Y:S02]  /*74f0*/  FSEL R35, R35, -INF , !P3 ;  /* 0xff80000023237808 */ /* 0x000fe40005800000 */
[----:B------:R-:W-:Y:S02]  /*7500*/  IABS R28, R28 ;  /* 0x0000001c001c7213 */ /* 0x000fe40000000000 */
[----:B------:R-:W-:-:S02]  /*7510*/  IADD3 R171, PT, PT, R106, 0x30, -R179 ;  /* 0x000000306aab7810 */ /* 0x000fc40007ffe8b3 */
[----:B------:R-:W-:Y:S02]  /*7520*/  ISETP.GT.AND P3, PT, R102, R32, PT ;  /* 0x000000206600720c */ /* 0x000fe40003f64270 */
[----:B------:R-:W-:Y:S02]  /*7530*/  FSEL R185, R185, -INF , !P6 ;  /* 0xff800000b9b97808 */ /* 0x000fe40007000000 */
[----:B------:R-:W-:Y:S02]  /*7540*/  I2FP.F32.S32 R30, R30 ;  /* 0x0000001e001e7245 */ /* 0x000fe40000201400 */
[----:B------:R-:W-:Y:S02]  /*7550*/  ISETP.GT.AND P4, PT, R117, R32, PT ;  /* 0x000000207500720c */ /* 0x000fe40003f84270 */
[----:B------:R-:W-:Y:S01]  /*7560*/  ISETP.GE.AND P6, PT, R32, R167, PT ;  /* 0x000000a72000720c */ /* 0x000fe20003fc6270 */
[----:B------:R-:W-:Y:S01]  /*7570*/  FFMA.FTZ R30, -R160, R30, R29 ;  /* 0x0000001ea01e7223 */ /* 0x000fe2000001011d */
[----:B------:R-:W-:Y:S01]  /*7580*/  ISETP.GE.AND P5, PT, R32, R166, PT ;  /* 0x000000a62000720c */ /* 0x000fe20003fa6270 */
[----:B------:R-:W-:Y:S01]  /*7590*/  VIADD R32, R101, 0xffffffc9 ;  /* 0xffffffc965207836 */ /* 0x000fe20000000000 */
[----:B------:R-:W-:-:S02]  /*75a0*/  I2FP.F32.S32 R28, R28 ;  /* 0x0000001c001c7245 */ /* 0x000fc40000201400 */
[----:B------:R-:W-:Y:S02]  /*75b0*/  IABS R171, R171 ;  /* 0x000000ab00ab7213 */ /* 0x000fe40000000000 */
[----:B------:R-:W-:Y:S01]  /*75c0*/  FSEL R33, R33, -INF , !P3 ;  /* 0xff80000021217808 */ /* 0x000fe20005800000 */
[----:B------:R-:W-:Y:S01]  /*75d0*/  FFMA.FTZ R29, -R160, R28, R31 ;  /* 0x0000001ca01d7223 */ /* 0x000fe2000001011f */
[----:B------:R-:W-:Y:S01]  /*75e0*/  IADD3 R111, PT, PT, R104, 0x30, -R179 ;  /* 0x00000030686f7810 */ /* 0x000fe20007ffe8b3 */
[----:B------:R-:W-:Y:S01]  /*75f0*/  VIADD R28, R101, 0xffffffd0 ;  /* 0xffffffd0651c7836 */ /* 0x000fe20000000000 */
[----:B------:R-:W-:Y:S02]  /*7600*/  I2FP.F32.S32 R171, R171 ;  /* 0x000000ab00ab7245 */ /* 0x000fe40000201400 */
[----:B------:R-:W-:Y:S02]  /*7610*/  FSEL R33, R33, -INF , !P5 ;  /* 0xff80000021217808 */ /* 0x000fe40006800000 */
[----:B------:R-:W-:Y:S01]  /*7620*/  IABS R111, R111 ;  /* 0x0000006f006f7213 */ /* 0x000fe20000000000 */
[----:B------:R-:W-:Y:S01]  /*7630*/  FFMA.FTZ R171, -R160, R171, R24 ;  /* 0x000000aba0ab7223 */ /* 0x000fe20000010118 */
[----:B------:R-:W-:-:S02]  /*7640*/  ISETP.GT.AND P5, PT, R102, R32, PT ;  /* 0x000000206600720c */ /* 0x000fc40003fa4270 */
[----:B------:R-:W-:Y:S02]  /*7650*/  FSEL R195, R195, -INF , !P4 ;  /* 0xff800000c3c37808 */ /* 0x000fe40006000000 */
[----:B------:R-:W-:Y:S02]  /*7660*/  ISETP.GT.AND P4, PT, R117, R32, PT ;  /* 0x000000207500720c */ /* 0x000fe40003f84270 */
[----:B------:R-:W-:Y:S02]  /*7670*/  I2FP.F32.S32 R111, R111 ;  /* 0x0000006f006f7245 */ /* 0x000fe40000201400 */
[----:B------:R-:W-:Y:S02]  /*7680*/  ISETP.GE.AND P3, PT, R32, R166, PT ;  /* 0x000000a62000720c */ /* 0x000fe40003f66270 */
[----:B------:R-:W-:Y:S01]  /*7690*/  FSEL R29, R29, -INF , !P5 ;  /* 0xff8000001d1d7808 */ /* 0x000fe20006800000 */
[----:B------:R-:W-:Y:S01]  /*76a0*/  FFMA.FTZ R111, -R160, R111, R26 ;  /* 0x0000006fa06f7223 */ /* 0x000fe2000001011a */
[----:B------:R-:W-:-:S02]  /*76b0*/  IADD3 R24, PT, PT, R104, 0x2f, -R179 ;  /* 0x0000002f68187810 */ /* 0x000fc40007ffe8b3 */
[----:B------:R-:W-:Y:S02]  /*76c0*/  FSEL R195, R195, -INF , !P6 ;  /* 0xff800000c3c37808 */ /* 0x000fe40007000000 */
[----:B------:R-:W-:Y:S02]  /*76d0*/  ISETP.GE.AND P6, PT, R32, R167, PT ;  /* 0x000000a72000720c */ /* 0x000fe40003fc6270 */
[----:B------:R-:W-:Y:S02]  /*76e0*/  FSEL R31, R30, -INF , !P4 ;  /* 0xff8000001e1f7808 */ /* 0x000fe40006000000 */
[----:B------:R-:W-:Y:S02]  /*76f0*/  FSEL R29, R29, -INF , !P3 ;  /* 0xff8000001d1d7808 */ /* 0x000fe40005800000 */
[----:B------:R-:W-:Y:S02]  /*7700*/  IABS R24, R24 ;  /* 0x0000001800187213 */ /* 0x000fe40000000000 */
[----:B------:R-:W-:-:S02]  /*7710*/  IADD3 R191, PT, PT, R106, 0x28, -R179 ;  /* 0x000000286abf7810 */ /* 0x000fc40007ffe8b3 */
[-C--:B------:R-:W-:Y:S02]  /*7720*/  ISETP.GT.AND P3, PT, R102, R28.reuse, PT ;  /* 0x0000001c6600720c */ /* 0x080fe40003f64270 */
[----:B------:R-:W-:Y:S02]  /*7730*/  FSEL R31, R31, -INF , !P6 ;  /* 0xff8000001f1f7808 */ /* 0x000fe40007000000 */
[----:B------:R-:W-:Y:S02]  /*7740*/  IADD3 R131, PT, PT, R106, 0x20, -R179 ;  /* 0x000000206a837810 */ /* 0x000fe40007ffe8b3 */
[----:B------:R-:W-:Y:S02]  /*7750*/  ISETP.GT.AND P4, PT, R117, R28, PT ;  /* 0x0000001c7500720c */ /* 0x000fe40003f84270 */
[C---:B------:R-:W-:Y:S02]  /*7760*/  ISETP.GE.AND P6, PT, R28.reuse, R167, PT ;  /* 0x000000a71c00720c */ /* 0x040fe40003fc6270 */
        /* <DEDUP_REMOVED lines=8> */
[----:B------:R-:W-:Y:S02]  /*77f0*/  IABS R131, R131 ;  /* 0x0000008300837213 */ /* 0x000fe40000000000 */
[----:B------:R-:W-:Y:S02]  /*7800*/  I2FP.F32.S32 R191, R191 ;  /* 0x000000bf00bf7245 */ /* 0x000fe40000201400 */
[----:B------:R-:W-:-:S02]  /*7810*/  FSEL R111, R111, -INF , !P5 ;  /* 0xff8000006f6f7808 */ /* 0x000fc40006800000 */
[----:B------:R-:W-:Y:S01]  /*7820*/  IABS R187, R187 ;  /* 0x000000bb00bb7213 */ /* 0x000fe20000000000 */
[----:B------:R-:W-:Y:S01]  /*7830*/  FFMA.FTZ R191, -R160, R191, R20 ;  /* 0x000000bfa0bf7223 */ /* 0x000fe20000010114 */
[--C-:B------:R-:W-:Y:S02]  /*7840*/  IADD3 R193, PT, PT, R106, 0x27, -R179.reuse ;  /* 0x000000276ac17810 */ /* 0x100fe40007ffe8b3 */
[----:B------:R-:W-:Y:S02]  /*7850*/  ISETP.GT.AND P5, PT, R102, R28, PT ;  /* 0x0000001c6600720c */ /* 0x000fe40003fa4270 */
[----:B------:R-:W-:Y:S02]  /*7860*/  I2FP.F32.S32 R131, R131 ;  /* 0x0000008300837245 */ /* 0x000fe40000201400 */
[----:B------:R-:W-:Y:S02]  /*7870*/  I2FP.F32.S32 R187, R187 ;  /* 0x000000bb00bb7245 */ /* 0x000fe40000201400 */
[----:B------:R-:W-:Y:S01]  /*7880*/  IABS R193, R193 ;  /* 0x000000c100c17213 */ /* 0x000fe20000000000 */
[----:B------:R-:W-:Y:S01]  /*7890*/  FFMA.FTZ R131, -R160, R131, R16 ;  /* 0x00000083a0837223 */ /* 0x000fe20000010110 */
[----:B------:R-:W-:Y:S01]  /*78a0*/  ISETP.GE.AND P3, PT, R28, R166, PT ;  /* 0x000000a61c00720c */ /* 0x000fe20003f66270 */
[----:B------:R-:W-:Y:S01]  /*78b0*/  FFMA.FTZ R187, -R160, R187, R22 ;  /* 0x000000bba0bb7223 */ /* 0x000fe20000010116 */
[----:B------:R-:W-:Y:S01]  /*78c0*/  FSEL R115, R27, -INF , !P5 ;  /* 0xff8000001b737808 */ /* 0x000fe20006800000 */
[----:B------:R-:W-:Y:S01]  /*78d0*/  VIADD R22, R101, 0xffffffd9 ;  /* 0xffffffd965167836 */ /* 0x000fe20000000000 */
[----:B------:R-:W-:-:S02]  /*78e0*/  IADD3 R20, PT, PT, R104, 0x27, -R179 ;  /* 0x0000002768147810 */ /* 0x000fc40007ffe8b3 */
[----:B------:R-:W-:Y:S02]  /*78f0*/  I2FP.F32.S32 R193, R193 ;  /* 0x000000c100c17245 */ /* 0x000fe40000201400 */
[----:B------:R-:W-:Y:S02]  /*7900*/  IADD3 R16, PT, PT, R104, 0x1f, -R179 ;  /* 0x0000001f68107810 */ /* 0x000fe40007ffe8b3 */
[----:B------:R-:W-:Y:S01]  /*7910*/  FSEL R115, R115, -INF , !P3 ;  /* 0xff80000073737808 */ /* 0x000fe20005800000 */
[----:B------:R-:W-:Y:S01]  /*7920*/  FFMA.FTZ R193, -R160, R193, R21 ;  /* 0x000000c1a0c17223 */ /* 0x000fe20000010115 */
[----:B------:R-:W-:Y:S02]  /*7930*/  IABS R20, R20 ;  /* 0x0000001400147213 */ /* 0x000fe40000000000 */
[----:B------:R-:W-:Y:S02]  /*7940*/  ISETP.GT.AND P3, PT, R102, R24, PT ;  /* 0x000000186600720c */ /* 0x000fe40003f64270 */
[----:B------:R-:W-:-:S02]  /*7950*/  IABS R16, R16 ;  /* 0x0000001000107213 */ /* 0x000fc40000000000 */
[----:B------:R-:W-:Y:S02]  /*7960*/  I2FP.F32.S32 R20, R20 ;  /* 0x0000001400147245 */ /* 0x000fe40000201400 */
[----:B------:R-:W-:Y:S02]  /*7970*/  ISETP.GE.AND P5, PT, R24, R166, PT ;  /* 0x000000a61800720c */ /* 0x000fe40003fa6270 */
[----:B------:R-:W-:Y:S01]  /*7980*/  FSEL R187, R187, -INF , !P3 ;  /* 0xff800000bbbb7808 */ /* 0x000fe20005800000 */
[----:B------:R-:W-:Y:S01]  /*7990*/  FFMA.FTZ R23, -R160, R20, R23 ;  /* 0x00000014a0177223 */ /* 0x000fe20000010117 */
[--C-:B------:R-:W-:Y:S01]  /*79a0*/  IADD3 R21, PT, PT, R104, 0x20, -R179.reuse ;  /* 0x0000002068157810 */ /* 0x100fe20007ffe8b3 */
[----:B------:R-:W-:Y:S01]  /*79b0*/  VIADD R20, R101, 0xffffffe0 ;  /* 0xffffffe065147836 */ /* 0x000fe20000000000 */
[----:B------:R-:W-:Y:S02]  /*79c0*/  IADD3 R26, PT, PT, R106, 0x2f, -R179 ;  /* 0x0000002f6a1a7810 */ /* 0x000fe40007ffe8b3 */
[----:B------:R-:W-:-:S02]  /*79d0*/  I2FP.F32.S32 R16, R16 ;  /* 0x0000001000107245 */ /* 0x000fc40000201400 */
[----:B------:R-:W-:Y:S02]  /*79e0*/  FSEL R187, R187, -INF , !P5 ;  /* 0xff800000bbbb7808 */ /* 0x000fe40006800000 */
[----:B------:R-:W-:Y:S01]  /*79f0*/  IABS R21, R21 ;  /* 0x0000001500157213 */ /* 0x000fe20000000000 */
[----:B------:R-:W-:Y:S01]  /*7a00*/  FFMA.FTZ R109, -R160, R16, R19 ;  /* 0x00000010a06d7223 */ /* 0x000fe20000010113 */
[----:B------:R-:W-:Y:S01]  /*7a10*/  IADD3 R172, PT, PT, R106, 0x1f, -R179 ;  /* 0x0000001f6aac7810 */ /* 0x000fe20007ffe8b3 */
[----:B------:R-:W-:Y:S01]  /*7a20*/  VIADD R16, R101, 0xffffffe8 ;  /* 0xffffffe865107836 */ /* 0x000fe20000000000 */
[----:B------:R-:W-:Y:S02]  /*7a30*/  IABS R26, R26 ;  /* 0x0000001a001a7213 */ /* 0x000fe40000000000 */
[----:B------:R-:W-:Y:S02]  /*7a40*/  ISETP.GT.AND P5, PT, R102, R22, PT ;  /* 0x000000166600720c */ /* 0x000fe40003fa4270 */
[----:B------:R-:W-:-:S02]  /*7a50*/  I2FP.F32.S32 R21, R21 ;  /* 0x0000001500157245 */ /* 0x000fc40000201400 */
[----:B------:R-:W-:Y:S02]  /*7a60*/  IABS R172, R172 ;  /* 0x000000ac00ac7213 */ /* 0x000fe40000000000 */
[----:B------:R-:W-:Y:S01]  /*7a70*/  IADD3 R19, PT, PT, R106, 0x18, -R179 ;  /* 0x000000186a137810 */ /* 0x000fe20007ffe8b3 */
[----:B------:R-:W-:Y:S01]  /*7a80*/  FFMA.FTZ R130, -R160, R21, R18 ;  /* 0x00000015a0827223 */ /* 0x000fe20000010112 */
[----:B------:R-:W-:Y:S01]  /*7a90*/  I2FP.F32.S32 R26, R26 ;  /* 0x0000001a001a7245 */ /* 0x000fe20000201400 */
[----:B------:R-:W-:Y:S01]  /*7aa0*/  VIADD R18, R101, 0xffffffe1 ;  /* 0xffffffe165127836 */ /* 0x000fe20000000000 */
[----:B------:R-:W-:Y:S02]  /*7ab0*/  ISETP.GE.AND P3, PT, R22, R166, PT ;  /* 0x000000a61600720c */ /* 0x000fe40003f66270 */
[----:B------:R-:W-:Y:S01]  /*7ac0*/  FSEL R189, R23, -INF , !P5 ;  /* 0xff80000017bd7808 */ /* 0x000fe20006800000 */
[----:B------:R-:W-:Y:S01]  /*7ad0*/  FFMA.FTZ R25, -R160, R26, R25 ;  /* 0x0000001aa0197223 */ /* 0x000fe20000010119 */
[----:B------:R-:W-:-:S02]  /*7ae0*/  I2FP.F32.S32 R172, R172 ;  /* 0x000000ac00ac7245 */ /* 0x000fc40000201400 */
[----:B------:R-:W-:Y:S02]  /*7af0*/  IABS R19, R19 ;  /* 0x0000001300137213 */ /* 0x000fe40000000000 */
[----:B------:R-:W-:Y:S01]  /*7b00*/  FSEL R189, R189, -INF , !P3 ;  /* 0xff800000bdbd7808 */ /* 0x000fe20005800000 */
[----:B------:R-:W-:Y:S01]  /*7b10*/  FFMA.FTZ R172, -R160, R172, R17 ;  /* 0x000000aca0ac7223 */ /* 0x000fe20000010111 */
[----:B------:R-:W-:Y:S02]  /*7b20*/  FSEL R171, R171, -INF , !P4 ;  /* 0xff800000abab7808 */ /* 0x000fe40006000000 */
[----:B------:R-:W-:Y:S02]  /*7b30*/  ISETP.GT.AND P3, PT, R102, R20, PT ;  /* 0x000000146600720c */ /* 0x000fe40003f64270 */
[----:B------:R-:W-:Y:S02]  /*7b40*/  ISETP.GT.AND P4, PT, R117, R28, PT ;  /* 0x0000001c7500720c */ /* 0x000fe40003f84270 */
[----:B------:R-:W-:-:S02]  /*7b50*/  I2FP.F32.S32 R19, R19 ;  /* 0x0000001300137245 */ /* 0x000fc40000201400 */
[----:B------:R-:W-:Y:S02]  /*7b60*/  FSEL R171, R171, -INF , !P6 ;  /* 0xff800000abab7808 */ /* 0x000fe40007000000 */
[----:B------:R-:W-:Y:S01]  /*7b70*/  ISETP.GE.AND P5, PT, R20, R166, PT ;  /* 0x000000a61400720c */ /* 0x000fe20003fa6270 */
[----:B------:R-:W-:Y:S01]  /*7b80*/  FFMA.FTZ R174, -R160, R19, R12 ;  /* 0x00000013a0ae7223 */ /* 0x000fe2000001010c */
[----:B------:R-:W-:Y:S02]  /*7b90*/  FSEL R130, R130, -INF , !P3 ;  /* 0xff80000082827808 */ /* 0x000fe40005800000 */
[----:B------:R-:W-:Y:S02]  /*7ba0*/  IADD3 R17, PT, PT, R104, 0x18, -R179 ;  /* 0x0000001868117810 */ /* 0x000fe40007ffe8b3 */
[----:B------:R-:W-:Y:S02]  /*7bb0*/  ISETP.GE.AND P6, PT, R28, R167, PT ;  /* 0x000000a71c00720c */ /* 0x000fe40003fc6270 */
[----:B------:R-:W-:-:S02]  /*7bc0*/  FSEL R173, R25, -INF , !P4 ;  /* 0xff80000019ad7808 */ /* 0x000fc40006000000 */
[----:B------:R-:W-:Y:S02]  /*7bd0*/  ISETP.GT.AND P4, PT, R117, R24, PT ;  /* 0x000000187500720c */ /* 0x000fe40003f84270 */
[----:B------:R-:W-:Y:S02]  /*7be0*/  FSEL R130, R130, -INF , !P5 ;  /* 0xff80000082827808 */ /* 0x000fe40006800000 */
[----:B------:R-:W-:Y:S02]  /*7bf0*/  IABS R17, R17 ;  /* 0x0000001100117213 */ /* 0x000fe40000000000 */
[--C-:B------:R-:W-:Y:S02]  /*7c00*/  IADD3 R175, PT, PT, R106, 0x17, -R179.reuse ;  /* 0x000000176aaf7810 */ /* 0x100fe40007ffe8b3 */
[----:B------:R-:W-:Y:S02]  /*7c10*/  IADD3 R12, PT, PT, R104, 0x17, -R179 ;  /* 0x00000017680c7810 */ /* 0x000fe40007ffe8b3 */
[----:B------:R-:W-:-:S02]  /*7c20*/  FSEL R173, R173, -INF , !P6 ;  /* 0xff800000adad7808 */ /* 0x000fc40007000000 */
[----:B------:R-:W-:Y:S02]  /*7c30*/  ISETP.GT.AND P5, PT, R102, R18, PT ;  /* 0x000000126600720c */ /* 0x000fe40003fa4270 */
[----:B------:R-:W-:Y:S02]  /*7c40*/  ISETP.GE.AND P6, PT, R24, R167, PT ;  /* 0x000000a71800720c */ /* 0x000fe40003fc6270 */
[----:B------:R-:W-:Y:S02]  /*7c50*/  FSEL R191, R191, -INF , !P4 ;  /* 0xff800000bfbf7808 */ /* 0x000fe40006000000 */
[----:B------:R-:W-:Y:S02]  /*7c60*/  ISETP.GT.AND P4, PT, R117, R22, PT ;  /* 0x000000167500720c */ /* 0x000fe40003f84270 */
[----:B------:R-:W-:Y:S02]  /*7c70*/  I2FP.F32.S32 R17, R17 ;  /* 0x0000001100117245 */ /* 0x000fe40000201400 */
[----:B------:R-:W-:-:S02]  /*7c80*/  IABS R175, R175 ;  /* 0x000000af00af7213 */ /* 0x000fc40000000000 */
[----:B------:R-:W-:Y:S01]  /*7c90*/  IABS R12, R12 ;  /* 0x0000000c000c7213 */ /* 0x000fe20000000000 */
[----:B------:R-:W-:Y:S01]  /*7ca0*/  FFMA.FTZ R112, -R160, R17, R14 ;  /* 0x00000011a0707223 */ /* 0x000fe2000001010e */
[----:B------:R-:W-:Y:S01]  /*7cb0*/  ISETP.GE.AND P3, PT, R18, R166, PT ;  /* 0x000000a61200720c */ /* 0x000fe20003f66270 */
[----:B------:R-:W-:Y:S01]  /*7cc0*/  VIADD R14, R101, 0xffffffe9 ;  /* 0xffffffe9650e7836 */ /* 0x000fe20000000000 */
[----:B------:R-:W-:Y:S02]  /*7cd0*/  FSEL R109, R109, -INF , !P5 ;  /* 0xff8000006d6d7808 */ /* 0x000fe40006800000 */
[----:B------:R-:W-:Y:S01]  /*7ce0*/  FSEL R191, R191, -INF , !P6 ;  /* 0xff800000bfbf7808 */ /* 0x000fe20007000000 */
[----:B------:R-:W-:Y:S01]  /*7cf0*/  BAR.SYNC.DEFER_BLOCKING 0x0 ;  /* 0x0000000000007b1d */ /* 0x000fe20000010000 */
[----:B------:R-:W-:Y:S02]  /*7d00*/  ISETP.GE.AND P6, PT, R22, R167, PT ;  /* 0x000000a71600720c */ /* 0x000fe40003fc6270 */
[----:B------:R-:W-:-:S02]  /*7d10*/  FSEL R193, R193, -INF , !P4 ;  /* 0xff800000c1c17808 */ /* 0x000fc40006000000 */
[----:B------:R-:W-:Y:S02]  /*7d20*/  ISETP.GT.AND P4, PT, R117, R20, PT ;  /* 0x000000147500720c */ /* 0x000fe40003f84270 */
[----:B------:R-:W-:Y:S02]  /*7d30*/  I2FP.F32.S32 R175, R175 ;  /* 0x000000af00af7245 */ /* 0x000fe40000201400 */
[----:B------:R-:W-:Y:S02]  /*7d40*/  I2FP.F32.S32 R12, R12 ;  /* 0x0000000c000c7245 */ /* 0x000fe40000201400 */
[----:B------:R-:W-:Y:S01]  /*7d50*/  FSEL R109, R109, -INF , !P3 ;  /* 0xff8000006d6d7808 */ /* 0x000fe20005800000 */
[----:B------:R-:W-:Y:S01]  /*7d60*/  FFMA.FTZ R175, -R160, R175, R13 ;  /* 0x000000afa0af7223 */ /* 0x000fe2000001010d */
[----:B------:R-:W-:Y:S01]  /*7d70*/  ISETP.GT.AND P3, PT, R102, R16, PT ;  /* 0x000000106600720c */ /* 0x000fe20003f64270 */
[----:B------:R-:W-:Y:S01]  /*7d80*/  FFMA.FTZ R113, -R160, R12, R15 ;  /* 0x0000000ca0717223 */ /* 0x000fe2000001010f */
[----:B------:R-:W-:Y:S01]  /*7d90*/  FSEL R193, R193, -INF , !P6 ;  /* 0xff800000c1c17808 */ /* 0x000fe20007000000 */
[----:B------:R-:W-:Y:S01]  /*7da0*/  VIADD R12, R101, 0xfffffff0 ;  /* 0xfffffff0650c7836 */ /* 0x000fe20000000000 */
[----:B------:R-:W-:-:S02]  /*7db0*/  ISETP.GE.AND P6, PT, R20, R167, PT ;  /* 0x000000a71400720c */ /* 0x000fc40003fc6270 */
[----:B------:R-:W-:Y:S02]  /*7dc0*/  FSEL R131, R131, -INF , !P4 ;  /* 0xff80000083837808 */ /* 0x000fe40006000000 */
[----:B------:R-:W-:Y:S02]  /*7dd0*/  ISETP.GT.AND P4, PT, R117, R18, PT ;  /* 0x000000127500720c */ /* 0x000fe40003f84270 */
[----:B------:R-:W-:Y:S02]  /*7de0*/  ISETP.GE.AND P5, PT, R16, R166, PT ;  /* 0x000000a61000720c */ /* 0x000fe40003fa6270 */
[----:B------:R-:W-:Y:S02]  /*7df0*/  FSEL R112, R112, -INF , !P3 ;  /* 0xff80000070707808 */ /* 0x000fe40005800000 */
[--C-:B------:R-:W-:Y:S02]  /*7e00*/  IADD3 R15, PT, PT, R106, 0x10, -R179.reuse ;  /* 0x000000106a0f7810 */ /* 0x100fe40007ffe8b3 */
[----:B------:R-:W-:-:S02]  /*7e10*/  IADD3 R13, PT, PT, R104, 0x10, -R179 ;  /* 0x00000010680d7810 */ /* 0x000fc40007ffe8b3 */
[----:B------:R-:W-:Y:S02]  /*7e20*/  FSEL R131, R131, -INF , !P6 ;  /* 0xff80000083837808 */ /* 0x000fe40007000000 */
[----:B------:R-:W-:Y:S02]  /*7e30*/  ISETP.GE.AND P6, PT, R18, R167, PT ;  /* 0x000000a71200720c */ /* 0x000fe40003fc6270 */
[----:B------:R-:W-:Y:S02]  /*7e40*/  FSEL R172, R172, -INF , !P4 ;  /* 0xff800000acac7808 */ /* 0x000fe40006000000 */
[----:B------:R-:W-:Y:S02]  /*7e50*/  ISETP.GT.AND P4, PT, R117, R16, PT ;  /* 0x000000107500720c */ /* 0x000fe40003f84270 */
[----:B------:R-:W-:Y:S02]  /*7e60*/  FSEL R112, R112, -INF , !P5 ;  /* 0xff80000070707808 */ /* 0x000fe40006800000 */
[----:B------:R-:W-:-:S02]  /*7e70*/  IABS R15, R15 ;  /* 0x0000000f000f7213 */ /* 0x000fc40000000000 */
[----:B------:R-:W-:Y:S02]  /*7e80*/  IABS R13, R13 ;  /* 0x0000000d000d7213 */ /* 0x000fe40000000000 */
[----:B------:R-:W-:Y:S02]  /*7e90*/  ISETP.GT.AND P5, PT, R102, R14, PT ;  /* 0x0000000e6600720c */ /* 0x000fe40003fa4270 */
[----:B------:R-:W-:Y:S02]  /*7ea0*/  FSEL R172, R172, -INF , !P6 ;  /* 0xff800000acac7808 */ /* 0x000fe40007000000 */
[----:B------:R-:W-:Y:S02]  /*7eb0*/  ISETP.GE.AND P6, PT, R16, R167, PT ;  /* 0x000000a71000720c */ /* 0x000fe40003fc6270 */
[----:B------:R-:W-:Y:S02]  /*7ec0*/  FSEL R174, R174, -INF , !P4 ;  /* 0xff800000aeae7808 */ /* 0x000fe40006000000 */
[----:B------:R-:W-:-:S02]  /*7ed0*/  I2FP.F32.S32 R15, R15 ;  /* 0x0000000f000f7245 */ /* 0x000fc40000201400 */
[----:B------:R-:W-:Y:S02]  /*7ee0*/  I2FP.F32.S32 R13, R13 ;  /* 0x0000000d000d7245 */ /* 0x000fe40000201400 */
[----:B------:R-:W-:Y:S01]  /*7ef0*/  ISETP.GT.AND P4, PT, R117, R14, PT ;  /* 0x0000000e7500720c */ /* 0x000fe20003f84270 */
[----:B------:R-:W-:Y:S01]  /*7f00*/  FFMA.FTZ R15, -R160, R15, R8 ;  /* 0x0000000fa00f7223 */ /* 0x000fe20000010108 */
[----:B------:R-:W-:Y:S01]  /*7f10*/  ISETP.GE.AND P3, PT, R14, R166, PT ;  /* 0x000000a60e00720c */ /* 0x000fe20003f66270 */
[----:B------:R-:W-:Y:S01]  /*7f20*/  FFMA.FTZ R10, -R160, R13, R10 ;  /* 0x0000000da00a7223 */ /* 0x000fe2000001010a */
[----:B------:R-:W-:Y:S01]  /*7f30*/  FSEL R113, R113, -INF , !P5 ;  /* 0xff80000071717808 */ /* 0x000fe20006800000 */
[----:B------:R-:W-:Y:S01]  /*7f40*/  VIADD R8, R101, 0xfffffff1 ;  /* 0xfffffff165087836 */ /* 0x000fe20000000000 */
[----:B------:R-:W-:Y:S02]  /*7f50*/  FSEL R174, R174, -INF , !P6 ;  /* 0xff800000aeae7808 */ /* 0x000fe40007000000 */
[----:B------:R-:W-:-:S02]  /*7f60*/  ISETP.GE.AND P6, PT, R14, R167, PT ;  /* 0x000000a70e00720c */ /* 0x000fc40003fc6270 */
[----:B------:R-:W-:Y:S02]  /*7f70*/  FSEL R175, R175, -INF , !P4 ;  /* 0xff800000afaf7808 */ /* 0x000fe40006000000 */
[----:B------:R-:W-:Y:S02]  /*7f80*/  FSEL R113, R113, -INF , !P3 ;  /* 0xff80000071717808 */ /* 0x000fe40005800000 */
[-C--:B------:R-:W-:Y:S02]  /*7f90*/  ISETP.GT.AND P4, PT, R117, R12.reuse, PT ;  /* 0x0000000c7500720c */ /* 0x080fe40003f84270 */
[----:B------:R-:W-:Y:S02]  /*7fa0*/  ISETP.GT.AND P3, PT, R102, R12, PT ;  /* 0x0000000c6600720c */ /* 0x000fe40003f64270 */
[----:B------:R-:W-:Y:S02]  /*7fb0*/  FSEL R175, R175, -INF , !P6 ;  /* 0xff800000afaf7808 */ /* 0x000fe40007000000 */
[----:B------:R-:W-:-:S02]  /*7fc0*/  ISETP.GE.AND P6, PT, R12, R167, PT ;  /* 0x000000a70c00720c */ /* 0x000fc40003fc6270 */
[----:B------:R-:W-:Y:S02]  /*7fd0*/  ISETP.GE.AND P5, PT, R12, R166, PT ;  /* 0x000000a60c00720c */ /* 0x000fe40003fa6270 */
[----:B------:R-:W-:Y:S02]  /*7fe0*/  FSEL R129, R15, -INF , !P4 ;  /* 0xff8000000f817808 */ /* 0x000fe40006000000 */
[----:B------:R-:W-:Y:S02]  /*7ff0*/  FSEL R128, R10, -INF , !P3 ;  /* 0xff8000000a807808 */ /* 0x000fe40005800000 */
[----:B------:R-:W-:Y:S02]  /*8000*/  FSEL R129, R129, -INF , !P6 ;  /* 0xff80000081817808 */ /* 0x000fe40007000000 */
[----:B------:R-:W-:Y:S02]  /*8010*/  FSEL R128, R128, -INF , !P5 ;  /* 0xff80000080807808 */ /* 0x000fe40006800000 */
[----:B------:R-:W-:-:S02]  /*8020*/  ISETP.GT.AND P4, PT, R117, R8, PT ;  /* 0x000000087500720c */ /* 0x000fc40003f84270 */
[C---:B------:R-:W-:Y:S02]  /*8030*/  ISETP.GE.AND P6, PT, R8.reuse, R167, PT ;  /* 0x000000a70800720c */ /* 0x040fe40003fc6270 */
[----:B------:R-:W-:Y:S02]  /*8040*/  ISETP.GE.AND P3, PT, R8, R166, PT ;  /* 0x000000a60800720c */ /* 0x000fe40003f66270 */
[----:B------:R-:W-:Y:S02]  /*8050*/  ISETP.GT.AND P5, PT, R102, R8, PT ;  /* 0x000000086600720c */ /* 0x000fe40003fa4270 */
[--C-:B------:R-:W-:Y:S02]  /*8060*/  IADD3 R170, PT, PT, R106, 0xf, -R179.reuse ;  /* 0x0000000f6aaa7810 */ /* 0x100fe40007ffe8b3 */
[----:B------:R-:W-:Y:S02]  /*8070*/  IADD3 R8, PT, PT, R104, 0xf, -R179 ;  /* 0x0000000f68087810 */ /* 0x000fe40007ffe8b3 */
[----:B------:R-:W-:-:S02]  /*8080*/  IABS R170, R170 ;  /* 0x000000aa00aa7213 */ /* 0x000fc40000000000 */
[----:B------:R-:W-:Y:S02]  /*8090*/  IABS R8, R8 ;  /* 0x0000000800087213 */ /* 0x000fe40000000000 */
[----:B------:R-:W-:Y:S02]  /*80a0*/  I2FP.F32.S32 R170, R170 ;  /* 0x000000aa00aa7245 */ /* 0x000fe40000201400 */
[----:B------:R-:W-:-:S03]  /*80b0*/  I2FP.F32.S32 R8, R8 ;  /* 0x0000000800087245 */ /* 0x000fc60000201400 */
[----:B------:R-:W-:Y:S01]  /*80c0*/  FFMA.FTZ R170, -R160, R170, R9 ;  /* 0x000000aaa0aa7223 */ /* 0x000fe20000010109 */
[----:B------:R-:W-:Y:S01]  /*80d0*/  IADD3 R9, PT, PT, R106, 0x8, -R179 ;  /* 0x000000086a097810 */ /* 0x000fe20007ffe8b3 */
[----:B------:R-:W-:Y:S01]  /*80e0*/  FFMA.FTZ R11, -R160, R8, R11 ;  /* 0x00000008a00b7223 */ /* 0x000fe2000001010b */
[C---:B------:R-:W-:Y:S01]  /*80f0*/  VIADD R8, R101.reuse, 0xfffffff8 ;  /* 0xfffffff865087836 */ /* 0x040fe20000000000 */
[----:B------:R-:W-:Y:S01]  /*8100*/  IADD3 R106, PT, PT, R106, 0x7, -R179 ;  /* 0x000000076a6a7810 */ /* 0x000fe20007ffe8b3 */
[----:B------:R-:W-:Y:S01]  /*8110*/  VIADD R101, R101, 0xfffffff9 ;  /* 0xfffffff965657836 */ /* 0x000fe20000000000 */
[----:B------:R-:W-:Y:S02]  /*8120*/  FSEL R170, R170, -INF , !P4 ;  /* 0xff800000aaaa7808 */ /* 0x000fe40006000000 */
[----:B------:R-:W-:Y:S02]  /*8130*/  FSEL R153, R11, -INF , !P5 ;  /* 0xff8000000b997808 */ /* 0x000fe40006800000 */
[----:B------:R-:W-:-:S02]  /*8140*/  IABS R9, R9 ;  /* 0x0000000900097213 */ /* 0x000fc40000000000 */
[----:B------:R-:W-:Y:S02]  /*8150*/  FSEL R170, R170, -INF , !P6 ;  /* 0xff800000aaaa7808 */ /* 0x000fe40007000000 */
[----:B------:R-:W-:Y:S02]  /*8160*/  FSEL R153, R153, -INF , !P3 ;  /* 0xff80000099997808 */ /* 0x000fe40005800000 */
[----:B------:R-:W-:Y:S02]  /*8170*/  ISETP.GT.AND P4, PT, R117, R8, PT ;  /* 0x000000087500720c */ /* 0x000fe40003f84270 */
[C---:B------:R-:W-:Y:S02]  /*8180*/  ISETP.GE.AND P6, PT, R8.reuse, R167, PT ;  /* 0x000000a70800720c */ /* 0x040fe40003fc6270 */
[----:B------:R-:W-:Y:S02]  /*8190*/  ISETP.GE.AND P5, PT, R8, R166, PT ;  /* 0x000000a60800720c */ /* 0x000fe40003fa6270 */
[----:B------:R-:W-:-:S02]  /*81a0*/  ISETP.GT.AND P3, PT, R102, R8, PT ;  /* 0x000000086600720c */ /* 0x000fc40003f64270 */
[----:B------:R-:W-:Y:S02]  /*81b0*/  IADD3 R8, PT, PT, R104, 0x8, -R179 ;  /* 0x0000000868087810 */ /* 0x000fe40007ffe8b3 */
[----:B------:R-:W-:Y:S02]  /*81c0*/  I2FP.F32.S32 R9, R9 ;  /* 0x0000000900097245 */ /* 0x000fe40000201400 */
[----:B------:R-:W-:Y:S02]  /*81d0*/  IABS R8, R8 ;  /* 0x0000000800087213 */ /* 0x000fe40000000000 */
[----:B------:R-:W-:Y:S01]  /*81e0*/  IABS R106, R106 ;  /* 0x0000006a006a7213 */ /* 0x000fe20000000000 */
[----:B------:R-:W-:Y:S01]  /*81f0*/  FFMA.FTZ R4, -R160, R9, R4 ;  /* 0x00000009a0047223 */ /* 0x000fe20000010104 */
[----:B------:R-:W-:Y:S02]  /*8200*/  I2FP.F32.S32 R9, R8 ;  /* 0x0000000800097245 */ /* 0x000fe40000201400 */
[----:B------:R-:W-:-:S02]  /*8210*/  I2FP.F32.S32 R106, R106 ;  /* 0x0000006a006a7245 */ /* 0x000fc40000201400 */
[----:B------:R-:W-:Y:S01]  /*8220*/  IADD3 R104, PT, PT, R104, 0x7, -R179 ;  /* 0x0000000768687810 */ /* 0x000fe20007ffe8b3 */
[----:B------:R-:W-:Y:S01]  /*8230*/  FFMA.FTZ R6, -R160, R9, R6 ;  /* 0x00000009a0067223 */ /* 0x000fe20000010106 */
[----:B------:R-:W-:Y:S01]  /*8240*/  FSEL R4, R4, -INF , !P4 ;  /* 0xff80000004047808 */ /* 0x000fe20006000000 */
[----:B------:R-:W-:Y:S01]  /*8250*/  FFMA.FTZ R5, -R160, R106, R5 ;  /* 0x0000006aa0057223 */ /* 0x000fe20000010105 */
[----:B------:R-:W-:Y:S02]  /*8260*/  IABS R104, R104 ;  /* 0x0000006800687213 */ /* 0x000fe40000000000 */
[----:B------:R-:W-:Y:S02]  /*8270*/  FSEL R6, R6, -INF , !P3 ;  /* 0xff80000006067808 */ /* 0x000fe40005800000 */
[----:B------:R-:W-:Y:S02]  /*8280*/  ISETP.GT.AND P3, PT, R117, R101, PT ;  /* 0x000000657500720c */ /* 0x000fe40003f64270 */
[----:B------:R-:W-:-:S02]  /*8290*/  I2FP.F32.S32 R104, R104 ;  /* 0x0000006800687245 */ /* 0x000fc40000201400 */
[----:B------:R-:W-:Y:S02]  /*82a0*/  FSEL R5, R5, -INF , !P3 ;  /* 0xff80000005057808 */ /* 0x000fe40005800000 */
[----:B------:R-:W-:Y:S01]  /*82b0*/  ISETP.GT.U32.AND P3, PT, R127, R150, PT ;  /* 0x000000967f00720c */ /* 0x000fe20003f64070 */
[----:B------:R-:W-:Y:S01]  /*82c0*/  FFMA.FTZ R7, -R160, R104, R7 ;  /* 0x00000068a0077223 */ /* 0x000fe20000010107 */
[----:B------:R-:W-:Y:S02]  /*82d0*/  ISETP.GT.AND P4, PT, R102, R101, PT ;  /* 0x000000656600720c */ /* 0x000fe40003f84270 */
[----:B------:R-:W-:Y:S02]  /*82e0*/  FSEL R181, R4, -INF , !P6 ;  /* 0xff80000004b57808 */ /* 0x000fe40007000000 */
[----:B------:R-:W-:Y:S02]  /*82f0*/  FSEL R179, R6, -INF , !P5 ;  /* 0xff80000006b37808 */ /* 0x000fe40006800000 */
[----:B------:R-:W-:-:S02]  /*8300*/  ISETP.GE.AND P6, PT, R101, R167, PT ;  /* 0x000000a76500720c */ /* 0x000fc40003fc6270 */
        /* <DEDUP_REMOVED lines=8> */
[----:B------:R-:W-:-:S05]  /*8390*/  VIADD R105, R105, 0xffffff80 ;  /* 0xffffff8069697836 */ /* 0x000fca0000000000 */
[----:B------:R-:W-:Y:S02]  /*83a0*/  IABS R8, R105 ;  /* 0x0000006900087213 */ /* 0x000fe40000000000 */
[-C--:B--2---:R-:W-:Y:S02]  /*83b0*/  IABS R4, R6.reuse ;  /* 0x0000000600047213 */ /* 0x084fe40000000000 */
[-C--:B------:R-:W-:Y:S02]  /*83c0*/  IABS R9, R6.reuse ;  /* 0x0000000600097213 */ /* 0x080fe40000000000 */
[----:B------:R-:W1:Y:S01]  /*83d0*/  I2F.RP R7, R4 ;  /* 0x0000000400077306 */ /* 0x000e620000209400 */
[----:B------:R-:W-:Y:S02]  /*83e0*/  LOP3.LUT R105, R105, R6, RZ, 0x3c, !PT ;  /* 0x0000000669697212 */ /* 0x000fe400078e3cff */
[----:B------:R-:W-:-:S05]  /*83f0*/  IADD3 R9, PT, PT, RZ, -R9, RZ ;  /* 0x80000009ff097210 */ /* 0x000fca0007ffe0ff */
[----:B-1----:R-:W1:Y:S02]  /*8400*/  MUFU.RCP R10, R7 ;  /* 0x00000007000a7308 */ /* 0x002e640000001000 */
[----:B-1----:R-:W-:Y:S02]  /*8410*/  VIADD R10, R10, 0xffffffe ;  /* 0x0ffffffe0a0a7836 */ /* 0x002fe40000000000 */
[----:B------:R-:W-:-:S04]  /*8420*/  IMAD.SHL.U32 R7, R127, 0x40, RZ ;  /* 0x000000407f077824 */ /* 0x000fc800078e00ff */
[----:B------:R-:W1:Y:S02]  /*8430*/  F2I.FTZ.U32.TRUNC.NTZ R11, R10 ;  /* 0x0000000a000b7305 */ /* 0x000e64000021f000 */
[----:B-1----:R-:W-:Y:S01]  /*8440*/  IMAD.MOV R5, RZ, RZ, -R11 ;  /* 0x000000ffff057224 */ /* 0x002fe200078e0a0b */
[----:B------:R-:W-:-:S03]  /*8450*/  MOV R10, RZ ;  /* 0x000000ff000a7202 */ /* 0x000fc60000000f00 */
[----:B------:R-:W-:-:S04]  /*8460*/  IMAD R5, R5, R4, RZ ;  /* 0x0000000405057224 */ /* 0x000fc800078e02ff */
[----:B------:R-:W-:Y:S01]  /*8470*/  IMAD.HI.U32 R5, R11, R5, R10 ;  /* 0x000000050b057227 */ /* 0x000fe200078e000a */
[----:B------:R-:W-:Y:S02]  /*8480*/  IABS R10, R7 ;  /* 0x00000007000a7213 */ /* 0x000fe40000000000 */
[----:B------:R-:W-:-:S03]  /*8490*/  LOP3.LUT R7, R7, R6, RZ, 0x3c, !PT ;  /* 0x0000000607077212 */ /* 0x000fc600078e3cff */
        /* <DEDUP_REMOVED lines=44> */
.L_x_13108:
        /* <DEDUP_REMOVED lines=8> */
.L_x_13109:
[----:B------:R-:W-:Y:S05]  /*87e0*/  BSYNC.RECONVERGENT B0 ;  /* 0x0000000000007941 */ /* 0x000fea0003800200 */
.L_x_13107:
[--C-:B------:R-:W-:Y:S01]  /*87f0*/  @!P2 IMAD.MOV.U32 R6, RZ, RZ, R152.reuse ;  /* 0x000000ffff06a224 */ /* 0x100fe200078e0098 */
[C---:B------:R-:W-:Y:S01]  /*8800*/  LEA R8, P0, R144.reuse, R152, 0x5 ;  /* 0x0000009890087211 */ /* 0x040fe200078028ff */
[----:B------:R-:W-:Y:S01]  /*8810*/  @!P2 IMAD.MOV.U32 R7, RZ, RZ, R151 ;  /* 0x000000ffff07a224 */ /* 0x000fe200078e0097 */
[-C--:B------:R-:W-:Y:S01]  /*8820*/  @!P1 MOV R11, R151.reuse ;  /* 0x00000097000b9202 */ /* 0x080fe20000000f00 */
[C---:B------:R-:W-:Y:S01]  /*8830*/  IMAD.SHL.U32 R4, R144.reuse, 0x20, RZ ;  /* 0x0000002090047824 */ /* 0x040fe200078e00ff */
[C-C-:B------:R-:W-:Y:S01]  /*8840*/  LEA.HI.X R9, R144.reuse, R151, R145.reuse, 0x5, P0 ;  /* 0x0000009790097211 */ /* 0x140fe200000f2c91 */
[----:B------:R-:W-:Y:S01]  /*8850*/  @!P1 IMAD.MOV.U32 R10, RZ, RZ, R152 ;  /* 0x000000ffff0a9224 */ /* 0x000fe200078e0098 */
[----:B------:R-:W-:Y:S01]  /*8860*/  @!PT LDS RZ, [RZ] ;  /* 0x00000000fffff984 */ /* 0x000fe20000000800 */
[----:B------:R-:W-:Y:S01]  /*8870*/  @!PT LDS RZ, [RZ] ;  /* 0x00000000fffff984 */ /* 0x000fe20000000800 */
[----:B------:R-:W-:Y:S01]  /*8880*/  @!PT LDS RZ, [RZ] ;  /* 0x00000000fffff984 */ /* 0x000fe20000000800 */
[----:B------:R1:W-:Y:S01]  /*8890*/  @!P2 LDGSTS.E.BYPASS.LTC128B.128 [R159+0x4000], desc[UR4][R6.64] ;  /* 0x04000000069fafae */ /* 0x0003e2000b981a04 */
[----:B------:R-:W-:-:S03]  /*88a0*/  SHF.L.U64.HI R5, R144, 0x5, R145 ;  /* 0x0000000590057819 */ /* 0x000fc60000010291 */
        /* <DEDUP_REMOVED lines=18> */
[----:B------:R-:W-:-:S04]  /*89d0*/  IADD3 R4, P0, PT, R6, R4, RZ ;  /* 0x0000000406047210 */ /* 0x000fc80007f1e0ff */
[----:B------:R-:W-:Y:S01]  /*89e0*/  IADD3.X R5, PT, PT, R7, R5, RZ, P0, !PT ;  /* 0x0000000507057210 */ /* 0x000fe200007fe4ff */
        /* <DEDUP_REMOVED lines=21> */
.L_x_13106:
[----:B------:R-:W-:Y:S05]  /*8b40*/  BSYNC.RECONVERGENT B1 ;  /* 0x0000000000017941 */ /* 0x000fea0003800200 */
.L_x_13105:
[----:B------:R-:W3:Y:S01]  /*8b50*/  LD.E R183, desc[UR4][R2.64+0xdc] ;  /* 0x0000dc0402b77980 */ /* 0x000ee2000c101900 */
[----:B--2---:R-:W-:Y:S02]  /*8b60*/  FMNMX3.FTZ R4, R100, R107, R185, !PT ;  /* 0x0000006b64047276 */ /* 0x004fe400078100b9 */
[----:B------:R-:W-:Y:S01]  /*8b70*/  @P3 IADD3 R119, PT, PT, R119, -0x3, RZ ;  /* 0xfffffffd77773810 */ /* 0x000fe20007ffe0ff */
[----:B------:R-:W-:Y:S01]  /*8b80*/  LDSM.16.MT88.4 R8, [R138+0x8000] ;  /* 0x008000008a08783b */ /* 0x000fe20000004200 */
[----:B------:R-:W-:-:S03]  /*8b90*/  FMNMX3.FTZ R4, R4, R195, R31, !PT ;  /* 0x000000c304047276 */ /* 0x000fc6000781001f */
[----:B------:R-:W-:Y:S01]  /*8ba0*/  LDSM.16.MT88.4 R16, [R134+0x8000] ;  /* 0x008000008610783b */ /* 0x000fe20000004200 */
[----:B------:R-:W-:-:S03]  /*8bb0*/  FMNMX3.FTZ R4, R4, R171, R173, !PT ;  /* 0x000000ab04047276 */ /* 0x000fc600078100ad */
[----:B------:R-:W-:Y:S01]  /*8bc0*/  LDSM.16.MT88.4 R24, [R133+0x8000] ;  /* 0x008000008518783b */ /* 0x000fe20000004200 */
        /* <DEDUP_REMOVED lines=10> */
[----:B------:R-:W1:Y:S01]  /*8c70*/  SHFL.BFLY PT, R6, R5, 0x2, 0x1f ;  /* 0x0c401f0005067f89 */ /* 0x000e6200000e0000 */
[----:B------:R-:W-:-:S04]  /*8c80*/  FMNMX3.FTZ R4, R4, R112, R113, !PT ;  /* 0x0000007004047276 */ /* 0x000fc80007810071 */
        /* <DEDUP_REMOVED lines=8> */
[----:B------:R-:W-:-:S04]  /*8d10*/  FSETP.NEU.FTZ.AND P0, PT, R105, -INF , PT ;  /* 0xff8000006900780b */ /* 0x000fc80003f1d000 */
[----:B------:R-:W-:-:S05]  /*8d20*/  FSEL R5, R105, RZ, P0 ;  /* 0x000000ff69057208 */ /* 0x000fca0000000000 */
[----:B------:R-:W-:Y:S01]  /*8d30*/  FADD.FTZ R4, R100, -R5 ;  /* 0x8000000564047221 */ /* 0x000fe20000010000 */
        /* <DEDUP_REMOVED lines=8> */
[----:B------:R-:W-:Y:S01]  /*8dc0*/  FSEL R5, R104, RZ, P0 ;  /* 0x000000ff68057208 */ /* 0x000fe20000000000 */
[----:B------:R-:W-:Y:S01]  /*8dd0*/  FMUL.FTZ R185, R183, R4 ;  /* 0x00000004b7b97220 */ /* 0x000fe20000410000 */
[-C--:B------:R-:W-:Y:S01]  /*8de0*/  FFMA.FTZ R101, R195, R183.reuse, -R182 ;  /* 0x000000b7c3657223 */ /* 0x080fe200000108b6 */
[-CC-:B------:R-:W-:Y:S01]  /*8df0*/  FFMA.FTZ R107, R103, R183.reuse, -R184.reuse ;  /* 0x000000b7676b7223 */ /* 0x180fe200000108b8 */
[-CC-:B------:R-:W-:Y:S01]  /*8e00*/  FFMA.FTZ R106, R35, R183.reuse, -R184.reuse ;  /* 0x000000b7236a7223 */ /* 0x180fe200000108b8 */
[-C--:B------:R-:W-:Y:S01]  /*8e10*/  FFMA.FTZ R103, R33, R183.reuse, -R184 ;  /* 0x000000b721677223 */ /* 0x080fe200000108b8 */
[----:B------:R-:W-:Y:S01]  /*8e20*/  FADD.FTZ R108, R0, -R5 ;  /* 0x80000005006c7221 */ /* 0x000fe20000010000 */
[----:B------:R-:W1:Y:S01]  /*8e30*/  LDSM.16.MT88.4 R32, [R132+0x8000] ;  /* 0x008000008420783b */ /* 0x000e620000004200 */
[-C--:B------:R-:W-:Y:S01]  /*8e40*/  FFMA.FTZ R100, R31, R183.reuse, -R182 ;  /* 0x000000b71f647223 */ /* 0x080fe200000108b6 */
[-CC-:B------:R-:W-:Y:S01]  /*8e50*/  FFMA.FTZ R0, R29, R183.reuse, -R184.reuse ;  /* 0x000000b71d007223 */ /* 0x180fe200000108b8 */
[----:B------:R-:W-:Y:S01]  /*8e60*/  FMUL.FTZ R108, R183, R108 ;  /* 0x0000006cb76c7220 */ /* 0x000fe20000410000 */
[----:B------:R-:W2:Y:S01]  /*8e70*/  MUFU.EX2 R185, R185 ;  /* 0x000000b900b97308 */ /* 0x000ea20000000800 */
[-C--:B------:R-:W-:Y:S01]  /*8e80*/  FFMA.FTZ R114, R115, R183.reuse, -R184 ;  /* 0x000000b773727223 */ /* 0x080fe200000108b8 */
[-CC-:B------:R-:W-:Y:S01]  /*8e90*/  FFMA.FTZ R126, R173, R183.reuse, -R182.reuse ;  /* 0x000000b7ad7e7223 */ /* 0x180fe200000108b6 */
[-C--:B------:R-:W-:Y:S01]  /*8ea0*/  FFMA.FTZ R122, R191, R183.reuse, -R182 ;  /* 0x000000b7bf7a7223 */ /* 0x080fe200000108b6 */
[----:B------:R-:W-:Y:S01]  /*8eb0*/  MUFU.EX2 R186, R186 ;  /* 0x000000ba00ba7308 */ /* 0x000fe20000000800 */
[-CC-:B------:R-:W-:Y:S01]  /*8ec0*/  FFMA.FTZ R115, R187, R183.reuse, -R184.reuse ;  /* 0x000000b7bb737223 */ /* 0x180fe200000108b8 */
[-C--:B------:R-:W-:Y:S01]  /*8ed0*/  FFMA.FTZ R110, R189, R183.reuse, -R184 ;  /* 0x000000b7bd6e7223 */ /* 0x080fe200000108b8 */
[-C--:B------:R-:W-:Y:S01]  /*8ee0*/  FFMA.FTZ R193, R193, R183.reuse, -R182 ;  /* 0x000000b7c1c17223 */ /* 0x080fe200000108b6 */
[----:B------:R-:W3:Y:S01]  /*8ef0*/  MUFU.EX2 R108, R108 ;  /* 0x0000006c006c7308 */ /* 0x000ee20000000800 */
[-C--:B------:R-:W-:Y:S01]  /*8f00*/  FFMA.FTZ R187, R130, R183.reuse, -R184 ;  /* 0x000000b782bb7223 */ /* 0x080fe200000108b8 */
[-CC-:B------:R-:W-:Y:S01]  /*8f10*/  FFMA.FTZ R129, R129, R183.reuse, -R182.reuse ;  /* 0x000000b781817223 */ /* 0x180fe200000108b6 */
[-CC-:B------:R-:W-:Y:S01]  /*8f20*/  FFMA.FTZ R170, R170, R183.reuse, -R182.reuse ;  /* 0x000000b7aaaa7223 */ /* 0x180fe200000108b6 */
        /* <DEDUP_REMOVED lines=9> */
[-C--:B------:R-:W-:Y:S01]  /*8fc0*/  FMUL.FTZ R69, R69, R185.reuse ;  /* 0x000000b945457220 */ /* 0x080fe20000410000 */
[-C--:B---3--:R-:W-:Y:S01]  /*8fd0*/  FMUL.FTZ R6, R98, R108.reuse ;  /* 0x0000006c62067220 */ /* 0x088fe20000410000 */
[-C--:B------:R-:W-:Y:S01]  /*8fe0*/  FMUL.FTZ R7, R99, R108.reuse ;  /* 0x0000006c63077220 */ /* 0x080fe20000410000 */
[----:B------:R-:W-:Y:S01]  /*8ff0*/  MUFU.EX2 R107, R107 ;  /* 0x0000006b006b7308 */ /* 0x000fe20000000800 */
[----:B------:R-:W-:Y:S01]  /*9000*/  FMUL.FTZ R30, R74, R108 ;  /* 0x0000006c4a1e7220 */ /* 0x000fe20000410000 */
[----:B----4-:R-:W-:Y:S01]  /*9010*/  F2FP.F16.F32.PACK_AB R96, R102, R186 ;  /* 0x000000ba6660723e */ /* 0x010fe200000000ff */
[-C--:B------:R-:W-:Y:S01]  /*9020*/  FMUL.FTZ R31, R75, R108.reuse ;  /* 0x0000006c4b1f7220 */ /* 0x080fe20000410000 */
[----:B------:R-:W3:Y:S01]  /*9030*/  MUFU.EX2 R106, R106 ;  /* 0x0000006a006a7308 */ /* 0x000ee20000000800 */
[-C--:B------:R-:W-:Y:S01]  /*9040*/  FMUL.FTZ R70, R70, R108.reuse ;  /* 0x0000006c46467220 */ /* 0x080fe20000410000 */
[-C--:B------:R-:W-:Y:S01]  /*9050*/  FMUL.FTZ R71, R71, R108.reuse ;  /* 0x0000006c47477220 */ /* 0x080fe20000410000 */
[-C--:B------:R-:W-:Y:S01]  /*9060*/  FMUL.FTZ R36, R36, R185.reuse ;  /* 0x000000b924247220 */ /* 0x080fe20000410000 */
[----:B------:R-:W-:Y:S01]  /*9070*/  MUFU.EX2 R103, R103 ;  /* 0x0000006700677308 */ /* 0x000fe20000000800 */
[----:B------:R-:W-:Y:S01]  /*9080*/  FMUL.FTZ R37, R37, R185 ;  /* 0x000000b925257220 */ /* 0x000fe20000410000 */
        /* <DEDUP_REMOVED lines=8> */
[----:B---3--:R-:W-:Y:S01]  /*9110*/  F2FP.F16.F32.PACK_AB R97, R106, R107 ;  /* 0x0000006b6a61723e */ /* 0x008fe200000000ff */
[-C--:B------:R-:W-:Y:S01]  /*9120*/  FMUL.FTZ R44, R44, R185.reuse ;  /* 0x000000b92c2c7220 */ /* 0x080fe20000410000 */
[-C--:B------:R-:W-:Y:S01]  /*9130*/  FMUL.FTZ R45, R45, R185.reuse ;  /* 0x000000b92d2d7220 */ /* 0x080fe20000410000 */
[-C--:B------:R-:W-:Y:S01]  /*9140*/  FMUL.FTZ R46, R46, R108.reuse ;  /* 0x0000006c2e2e7220 */ /* 0x080fe20000410000 */
[-C--:B------:R-:W-:Y:S01]  /*9150*/  FMUL.FTZ R47, R47, R108.reuse ;  /* 0x0000006c2f2f7220 */ /* 0x080fe20000410000 */
[-C--:B------:R-:W-:Y:S01]  /*9160*/  FMUL.FTZ R48, R48, R185.reuse ;  /* 0x000000b930307220 */ /* 0x080fe20000410000 */
[----:B------:R-:W-:Y:S01]  /*9170*/  FMUL.FTZ R49, R49, R185 ;  /* 0x000000b931317220 */ /* 0x000fe20000410000 */
        /* <DEDUP_REMOVED lines=12> */
[----:B------:R-:W-:Y:S01]  /*9240*/  LDSM.16.MT88.4 R72, [R138+0x8800] ;  /* 0x008800008a48783b */ /* 0x000fe20000004200 */
        /* <DEDUP_REMOVED lines=39> */
[----:B------:R-:W-:Y:S01]  /*94c0*/  MUFU.EX2 R187, R187 ;  /* 0x000000bb00bb7308 */ /* 0x000fe20000000800 */
[----:B------:R-:W-:Y:S01]  /*94d0*/  LDSM.16.MT88.4 R92, [R138+0x9800] ;  /* 0x009800008a5c783b */ /* 0x000fe20000004200 */
[-C--:B------:R-:W-:Y:S01]  /*94e0*/  FFMA.FTZ R180, R180, R183.reuse, -R182 ;  /* 0x000000b7b4b47223 */ /* 0x080fe200000108b6 */
[-CC-:B------:R-:W-:Y:S01]  /*94f0*/  FFMA.FTZ R128, R128, R183.reuse, -R184.reuse ;  /* 0x000000b780807223 */ /* 0x180fe200000108b8 */
[-CC-:B------:R-:W-:Y:S01]  /*9500*/  FFMA.FTZ R153, R153, R183.reuse, -R184.reuse ;  /* 0x000000b799997223 */ /* 0x180fe200000108b8 */
[-CC-:B------:R-:W-:Y:S01]  /*9510*/  FFMA.FTZ R179, R179, R183.reuse, -R184.reuse ;  /* 0x000000b7b3b37223 */ /* 0x180fe200000108b8 */
[----:B------:R-:W-:Y:S01]  /*9520*/  FFMA.FTZ R178, R178, R183, -R184 ;  /* 0x000000b7b2b27223 */ /* 0x000fe200000108b8 */
[C---:B-1----:R-:W-:Y:S01]  /*9530*/  HMMA.16816.F32 R36, R96.reuse, R68, R36 ;  /* 0x000000446024723c */ /* 0x042fe20000001824 */
[----:B------:R-:W-:Y:S01]  /*9540*/  MUFU.EX2 R129, R129 ;  /* 0x0000008100817308 */ /* 0x000fe20000000800 */
[----:B------:R-:W-:Y:S01]  /*9550*/  FFMA.FTZ R177, R177, R185, R186 ;  /* 0x000000b9b1b17223 */ /* 0x000fe200000100ba */
[----:B------:R-:W-:Y:S01]  /*9560*/  FFMA.FTZ R107, R176, R108, R107 ;  /* 0x0000006cb06b7223 */ /* 0x000fe2000001006b */
[----:B------:R-:W-:Y:S01]  /*9570*/  LDSM.16.MT88.4 R84, [R134+0x9800] ;  /* 0x009800008654783b */ /* 0x000fe20000004200 */
[----:B------:R-:W1:Y:S01]  /*9580*/  MUFU.EX2 R170, R170 ;  /* 0x000000aa00aa7308 */ /* 0x000e620000000800 */
[----:B------:R-:W-:Y:S01]  /*9590*/  FADD.FTZ R102, R102, R177 ;  /* 0x000000b166667221 */ /* 0x000fe20000010000 */
[----:B------:R-:W-:Y:S01]  /*95a0*/  FADD.FTZ R106, R106, R107 ;  /* 0x0000006b6a6a7221 */ /* 0x000fe20000010000 */
[----:B------:R-:W-:Y:S01]  /*95b0*/  HMMA.16816.F32 R40, R96, R70, R40 ;  /* 0x000000466028723c */ /* 0x000fe20000001828 */
[----:B------:R-:W2:Y:S01]  /*95c0*/  LDSM.16.MT88.4 R68, [R134+0xa000] ;  /* 0x00a000008644783b */ /* 0x000ea20000004200 */
[----:B------:R-:W-:Y:S01]  /*95d0*/  MUFU.EX2 R181, R181 ;  /* 0x000000b500b57308 */ /* 0x000fe20000000800 */
[----:B------:R-:W-:Y:S01]  /*95e0*/  FADD.FTZ R101, R101, R102 ;  /* 0x0000006665657221 */ /* 0x000fe20000010000 */
[----:B------:R-:W-:-:S02]  /*95f0*/  FADD.FTZ R107, R103, R106 ;  /* 0x0000006a676b7221 */ /* 0x000fc40000010000 */
[----:B------:R-:W3:Y:S01]  /*9600*/  MUFU.EX2 R180, R180 ;  /* 0x000000b400b47308 */ /* 0x000ee20000000800 */
[----:B------:R-:W-:Y:S01]  /*9610*/  FADD.FTZ R106, R100, R101 ;  /* 0x00000065646a7221 */ /* 0x000fe20000010000 */
[----:B------:R-:W-:Y:S01]  /*9620*/  HMMA.16816.F32 R20, R96, R24, R20 ;  /* 0x000000186014723c */ /* 0x000fe20000001814 */
[----:B------:R-:W-:Y:S01]  /*9630*/  FADD.FTZ R0, R0, R107 ;  /* 0x0000006b00007221 */ /* 0x000fe20000010000 */
[----:B------:R-:W-:Y:S01]  /*9640*/  MUFU.EX2 R128, R128 ;  /* 0x0000008000807308 */ /* 0x000fe20000000800 */
[----:B-1----:R-:W-:-:S03]  /*9650*/  F2FP.F16.F32.PACK_AB R100, R170, R129 ;  /* 0x00000081aa64723e */ /* 0x002fc600000000ff */
[----:B------:R-:W1:Y:S02]  /*9660*/  MUFU.EX2 R153, R153 ;  /* 0x0000009900997308 */ /* 0x000e640000000800 */
[----:B------:R-:W-:Y:S01]  /*9670*/  HMMA.16816.F32 R24, R96, R26, R76 ;  /* 0x0000001a6018723c */ /* 0x000fe2000000184c */
[----:B------:R-:W-:Y:S01]  /*9680*/  LDSM.16.MT88.4 R76, [R138+0x9000] ;  /* 0x009000008a4c783b */ /* 0x000fe20000004200 */
[----:B------:R-:W-:Y:S01]  /*9690*/  MUFU.EX2 R179, R179 ;  /* 0x000000b300b37308 */ /* 0x000fe20000000800 */
[----:B---3--:R-:W-:-:S03]  /*96a0*/  F2FP.F16.F32.PACK_AB R102, R180, R181 ;  /* 0x000000b5b466723e */ /* 0x008fc600000000ff */
[----:B------:R-:W3:Y:S01]  /*96b0*/  MUFU.EX2 R178, R178 ;  /* 0x000000b200b27308 */ /* 0x000ee20000000800 */
[----:B-1----:R-:W-:Y:S02]  /*96c0*/  F2FP.F16.F32.PACK_AB R101, R153, R128 ;  /* 0x000000809965723e */ /* 0x002fe400000000ff */
[----:B---3--:R-:W-:Y:S01]  /*96d0*/  F2FP.F16.F32.PACK_AB R103, R178, R179 ;  /* 0x000000b3b267723e */ /* 0x008fe200000000ff */
[C---:B--2---:R-:W-:Y:S08]  /*96e0*/  HMMA.16816.F32 R44, R96.reuse, R68, R44 ;  /* 0x00000044602c723c */ /* 0x044ff0000000182c */
[C---:B------:R-:W-:Y:S01]  /*96f0*/  HMMA.16816.F32 R48, R96.reuse, R70, R48 ;  /* 0x000000466030723c */ /* 0x040fe20000001830 */
[----:B------:R-:W1:Y:S07]  /*9700*/  LDSM.16.MT88.4 R68, [R133+0xa000] ;  /* 0x00a000008544783b */ /* 0x000e6e0000004200 */
[C---:B-1----:R-:W-:Y:S08]  /*9710*/  HMMA.16816.F32 R52, R96.reuse, R68, R52 ;  /* 0x000000446034723c */ /* 0x042ff00000001834 */
[C---:B------:R-:W-:Y:S01]  /*9720*/  HMMA.16816.F32 R56, R96.reuse, R70, R56 ;  /* 0x000000466038723c */ /* 0x040fe20000001838 */
[----:B------:R-:W1:Y:S07]  /*9730*/  LDSM.16.MT88.4 R68, [R132+0xa000] ;  /* 0x00a000008444783b */ /* 0x000e6e0000004200 */
[----:B-1----:R-:W-:Y:S01]  /*9740*/  HMMA.16816.F32 R60, R96, R68, R60 ;  /* 0x00000044603c723c */ /* 0x002fe2000000183c */
[-C--:B------:R-:W-:Y:S01]  /*9750*/  FFMA.FTZ R68, R171, R183.reuse, -R182 ;  /* 0x000000b7ab447223 */ /* 0x080fe200000108b6 */
[----:B------:R-:W-:-:S02]  /*9760*/  FFMA.FTZ R171, R111, R183, -R184 ;  /* 0x000000b76fab7223 */ /* 0x000fc400000108b8 */
[----:B------:R-:W1:Y:S04]  /*9770*/  MUFU.EX2 R111, R193 ;  /* 0x000000c1006f7308 */ /* 0x000e680000000800 */
[----:B------:R-:W2:Y:S01]  /*9780*/  MUFU.EX2 R173, R68 ;  /* 0x0000004400ad7308 */ /* 0x000ea20000000800 */
[----:B------:R-:W-:Y:S01]  /*9790*/  HMMA.16816.F32 R64, R96, R70, R64 ;  /* 0x000000466040723c */ /* 0x000fe20000001840 */
[----:B------:R-:W-:Y:S02]  /*97a0*/  F2FP.F16.F32.PACK_AB R71, R110, R115 ;  /* 0x000000736e47723e */ /* 0x000fe400000000ff */
[----:B------:R-:W3:Y:S01]  /*97b0*/  MUFU.EX2 R171, R171 ;  /* 0x000000ab00ab7308 */ /* 0x000ee20000000800 */
[----:B-1----:R-:W-:Y:S02]  /*97c0*/  F2FP.F16.F32.PACK_AB R70, R111, R122 ;  /* 0x0000007a6f46723e */ /* 0x002fe400000000ff */
[----:B--2---:R-:W-:Y:S01]  /*97d0*/  F2FP.F16.F32.PACK_AB R68, R126, R173 ;  /* 0x000000ad7e44723e */ /* 0x004fe200000000ff */
[----:B------:R-:W-:Y:S01]  /*97e0*/  FADD.FTZ R173, R173, R106 ;  /* 0x0000006aadad7221 */ /* 0x000fe20000010000 */
[----:B---3--:R-:W-:Y:S01]  /*97f0*/  F2FP.F16.F32.PACK_AB R69, R114, R171 ;  /* 0x000000ab7245723e */ /* 0x008fe200000000ff */
[----:B------:R-:W-:-:S02]  /*9800*/  FADD.FTZ R171, R171, R0 ;  /* 0x00000000abab7221 */ /* 0x000fc40000010000 */
[----:B------:R-:W-:Y:S01]  /*9810*/  FADD.FTZ R173, R126, R173 ;  /* 0x000000ad7ead7221 */ /* 0x000fe20000010000 */
[-C--:B------:R-:W-:Y:S01]  /*9820*/  MOV R0, R104.reuse ;  /* 0x0000006800007202 */ /* 0x080fe20000000f00 */
[----:B------:R-:W-:Y:S02]  /*9830*/  FADD.FTZ R114, R114, R171 ;  /* 0x000000ab72727221 */ /* 0x000fe40000010000 */
[----:B------:R-:W-:Y:S01]  /*9840*/  FADD.FTZ R122, R122, R173 ;  /* 0x000000ad7a7a7221 */ /* 0x000fe20000010000 */
[----:B------:R-:W-:Y:S01]  /*9850*/  HMMA.16816.F32 R4, R68, R72, R4 ;  /* 0x000000484404723c */ /* 0x000fe20000001804 */
[----:B------:R-:W-:Y:S01]  /*9860*/  @P3 MOV R0, R104 ;  /* 0x0000006800003202 */ /* 0x000fe20000000f00 */
[----:B------:R-:W-:Y:S01]  /*9870*/  FADD.FTZ R115, R115, R114 ;  /* 0x0000007273737221 */ /* 0x000fe20000010000 */
[----:B------:R-:W-:-:S03]  /*9880*/  FADD.FTZ R111, R111, R122 ;  /* 0x0000007a6f6f7221 */ /* 0x000fc60000010000 */
[----:B------:R-:W-:Y:S02]  /*9890*/  FADD.FTZ R110, R110, R115 ;  /* 0x000000736e6e7221 */ /* 0x000fe40000010000 */
        /* <DEDUP_REMOVED lines=22> */
[----:B------:R-:W1:Y:S01]  /*9a00*/  LDSM.16.MT88.4 R72, [R134+0x9000] ;  /* 0x009000008648783b */ /* 0x000e620000004200 */
[-CC-:B------:R-:W-:Y:S01]  /*9a10*/  FFMA.FTZ R71, R131, R183.reuse, -R182.reuse ;  /* 0x000000b783477223 */ /* 0x180fe200000108b6 */
[-C--:B------:R-:W-:Y:S01]  /*9a20*/  FFMA.FTZ R70, R174, R183.reuse, -R182 ;  /* 0x000000b7ae467223 */ /* 0x080fe200000108b6 */
[-C--:B------:R-:W-:Y:S01]  /*9a30*/  FFMA.FTZ R68, R109, R183.reuse, -R184 ;  /* 0x000000b76d447223 */ /* 0x080fe200000108b8 */
[-C--:B------:R-:W-:Y:S01]  /*9a40*/  FFMA.FTZ R131, R172, R183.reuse, -R182 ;  /* 0x000000b7ac837223 */ /* 0x080fe200000108b6 */
[-CC-:B------:R-:W-:Y:S01]  /*9a50*/  FFMA.FTZ R174, R112, R183.reuse, -R184.reuse ;  /* 0x000000b770ae7223 */ /* 0x180fe200000108b8 */
[-C--:B------:R-:W-:Y:S01]  /*9a60*/  FFMA.FTZ R109, R113, R183.reuse, -R184 ;  /* 0x000000b7716d7223 */ /* 0x080fe200000108b8 */
[----:B------:R-:W-:Y:S01]  /*9a70*/  FFMA.FTZ R69, R175, R183, -R182 ;  /* 0x000000b7af457223 */ /* 0x000fe200000108b6 */
[----:B------:R-:W-:Y:S04]  /*9a80*/  MUFU.EX2 R172, R71 ;  /* 0x0000004700ac7308 */ /* 0x000fe80000000800 */
[----:B------:R-:W-:Y:S04]  /*9a90*/  MUFU.EX2 R131, R131 ;  /* 0x0000008300837308 */ /* 0x000fe80000000800 */
[----:B------:R-:W-:Y:S04]  /*9aa0*/  MUFU.EX2 R175, R70 ;  /* 0x0000004600af7308 */ /* 0x000fe80000000800 */
[----:B------:R-:W2:Y:S04]  /*9ab0*/  MUFU.EX2 R130, R69 ;  /* 0x0000004500827308 */ /* 0x000ea80000000800 */
[----:B------:R3:W4:Y:S04]  /*9ac0*/  MUFU.EX2 R112, R68 ;  /* 0x0000004400707308 */ /* 0x0007280000000800 */
[----:B------:R-:W-:Y:S04]  /*9ad0*/  MUFU.EX2 R174, R174 ;  /* 0x000000ae00ae7308 */ /* 0x000fe80000000800 */
[----:B------:R-:W5:Y:S01]  /*9ae0*/  MUFU.EX2 R109, R109 ;  /* 0x0000006d006d7308 */ /* 0x000f620000000800 */
[----:B--2---:R-:W-:-:S02]  /*9af0*/  F2FP.F16.F32.PACK_AB R70, R130, R175 ;  /* 0x000000af8246723e */ /* 0x004fc400000000ff */
[----:B---3--:R-:W-:Y:S01]  /*9b00*/  F2FP.F16.F32.PACK_AB R68, R131, R172 ;  /* 0x000000ac8344723e */ /* 0x008fe200000000ff */
[----:B------:R-:W-:Y:S01]  /*9b10*/  FADD.FTZ R172, R172, R111 ;  /* 0x0000006facac7221 */ /* 0x000fe20000010000 */
[C---:B----4-:R-:W-:Y:S01]  /*9b20*/  F2FP.F16.F32.PACK_AB R69, R112.reuse, R187 ;  /* 0x000000bb7045723e */ /* 0x050fe200000000ff */
[----:B------:R-:W-:Y:S02]  /*9b30*/  FADD.FTZ R187, R187, R110 ;  /* 0x0000006ebbbb7221 */ /* 0x000fe40000010000 */
[----:B------:R-:W-:Y:S02]  /*9b40*/  FADD.FTZ R172, R131, R172 ;  /* 0x000000ac83ac7221 */ /* 0x000fe40000010000 */
[----:B------:R-:W-:Y:S01]  /*9b50*/  FADD.FTZ R187, R112, R187 ;  /* 0x000000bb70bb7221 */ /* 0x000fe20000010000 */
[----:B-----5:R-:W-:Y:S01]  /*9b60*/  F2FP.F16.F32.PACK_AB R71, R109, R174 ;  /* 0x000000ae6d47723e */ /* 0x020fe200000000ff */
[----:B------:R-:W-:Y:S02]  /*9b70*/  FADD.FTZ R175, R175, R172 ;  /* 0x000000acafaf7221 */ /* 0x000fe40000010000 */
[----:B------:R-:W-:-:S02]  /*9b80*/  FADD.FTZ R174, R174, R187 ;  /* 0x000000bbaeae7221 */ /* 0x000fc40000010000 */
        /* <DEDUP_REMOVED lines=13> */
[----:B------:R-:W-:-:S06]  /*9c60*/  FADD.FTZ R176, R178, R179 ;  /* 0x000000b3b2b07221 */ /* 0x000fcc0000010000 */
[----:B------:R-:W-:Y:S01]  /*9c70*/  HMMA.16816.F32 R16, R68, R74, R16 ;  /* 0x0000004a4410723c */ /* 0x000fe20000001810 */
[----:B------:R-:W1:Y:S07]  /*9c80*/  LDSM.16.MT88.4 R72, [R132+0x9000] ;  /* 0x009000008448783b */ /* 0x000e6e0000004200 */
[C---:B------:R-:W-:Y:S01]  /*9c90*/  HMMA.16816.F32 R96, R100.reuse, R92, R4 ;  /* 0x0000005c6460723c */ /* 0x040fe20000001804 */
[----:B------:R-:W-:Y:S07]  /*9ca0*/  LDSM.16.MT88.4 R4, [R134+0xb800] ;  /* 0x00b800008604783b */ /* 0x000fee0000004200 */
[C---:B------:R-:W-:Y:S01]  /*9cb0*/  HMMA.16816.F32 R92, R100.reuse, R94, R8 ;  /* 0x0000005e645c723c */ /* 0x040fe20000001808 */
[----:B------:R-:W-:Y:S07]  /*9cc0*/  LDSM.16.MT88.4 R8, [R138+0xb800] ;  /* 0x00b800008a08783b */ /* 0x000fee0000004200 */
[----:B------:R-:W-:Y:S01]  /*9cd0*/  HMMA.16816.F32 R88, R100, R84, R12 ;  /* 0x000000546458723c */ /* 0x000fe2000000180c */
[----:B------:R-:W-:Y:S07]  /*9ce0*/  LDSM.16.MT88.4 R12, [R133+0xb800] ;  /* 0x00b80000850c783b */ /* 0x000fee0000004200 */
[C---:B--2---:R-:W-:Y:S08]  /*9cf0*/  HMMA.16816.F32 R20, R68.reuse, R76, R20 ;  /* 0x0000004c4414723c */ /* 0x044ff00000001814 */
[C---:B------:R-:W-:Y:S01]  /*9d00*/  HMMA.16816.F32 R24, R68.reuse, R78, R24 ;  /* 0x0000004e4418723c */ /* 0x040fe20000001818 */
[----:B------:R-:W2:Y:S07]  /*9d10*/  LDSM.16.MT88.4 R76, [R138+0xb000] ;  /* 0x00b000008a4c783b */ /* 0x000eae0000004200 */
[C---:B-1----:R-:W-:Y:S08]  /*9d20*/  HMMA.16816.F32 R28, R68.reuse, R72, R28 ;  /* 0x00000048441c723c */ /* 0x042ff0000000181c */
[----:B------:R-:W-:Y:S01]  /*9d30*/  HMMA.16816.F32 R32, R68, R74, R32 ;  /* 0x0000004a4420723c */ /* 0x000fe20000001820 */
[----:B------:R-:W1:Y:S07]  /*9d40*/  LDSM.16.MT88.4 R72, [R134+0xb000] ;  /* 0x00b000008648783b */ /* 0x000e6e0000004200 */
[----:B------:R-:W-:Y:S08]  /*9d50*/  HMMA.16816.F32 R84, R100, R86, R16 ;  /* 0x000000566454723c */ /* 0x000ff00000001810 */
[C---:B--2---:R-:W-:Y:S08]  /*9d60*/  HMMA.16816.F32 R36, R68.reuse, R76, R36 ;  /* 0x0000004c4424723c */ /* 0x044ff00000001824 */
[C---:B------:R-:W-:Y:S01]  /*9d70*/  HMMA.16816.F32 R40, R68.reuse, R78, R40 ;  /* 0x0000004e4428723c */ /* 0x040fe20000001828 */
[----:B------:R-:W2:Y:S07]  /*9d80*/  LDSM.16.MT88.4 R76, [R133+0xb000] ;  /* 0x00b00000854c783b */ /* 0x000eae0000004200 */
[C---:B-1----:R-:W-:Y:S08]  /*9d90*/  HMMA.16816.F32 R44, R68.reuse, R72, R44 ;  /* 0x00000048442c723c */ /* 0x042ff0000000182c */
[----:B------:R-:W-:Y:S01]  /*9da0*/  HMMA.16816.F32 R48, R68, R74, R48 ;  /* 0x0000004a4430723c */ /* 0x000fe20000001830 */
[----:B------:R-:W1:Y:S07]  /*9db0*/  LDSM.16.MT88.4 R72, [R132+0xb000] ;  /* 0x00b000008448783b */ /* 0x000e6e0000004200 */
[C---:B------:R-:W-:Y:S08]  /*9dc0*/  HMMA.16816.F32 R36, R100.reuse, R8, R36 ;  /* 0x000000086424723c */ /* 0x040ff00000001824 */
[C---:B------:R-:W-:Y:S01]  /*9dd0*/  HMMA.16816.F32 R40, R100.reuse, R10, R40 ;  /* 0x0000000a6428723c */ /* 0x040fe20000001828 */
[----:B------:R-:W-:Y:S07]  /*9de0*/  LDSM.16.MT88.4 R8, [R132+0xb800] ;  /* 0x00b800008408783b */ /* 0x000fee0000004200 */
        /* <DEDUP_REMOVED lines=8> */
[C---:B------:R-:W-:Y:S08]  /*9e70*/  HMMA.16816.F32 R52, R100.reuse, R12, R52 ;  /* 0x0000000c6434723c */ /* 0x040ff00000001834 */
[C---:B------:R-:W-:Y:S08]  /*9e80*/  HMMA.16816.F32 R56, R100.reuse, R14, R56 ;  /* 0x0000000e6438723c */ /* 0x040ff00000001838 */
[C---:B--2---:R-:W-:Y:S08]  /*9e90*/  HMMA.16816.F32 R80, R100.reuse, R76, R20 ;  /* 0x0000004c6450723c */ /* 0x044ff00000001814 */
[C---:B------:R-:W-:Y:S08]  /*9ea0*/  HMMA.16816.F32 R76, R100.reuse, R78, R24 ;  /* 0x0000004e644c723c */ /* 0x040ff00000001818 */
[C---:B-1----:R-:W-:Y:S08]  /*9eb0*/  HMMA.16816.F32 R72, R100.reuse, R68, R28 ;  /* 0x000000446448723c */ /* 0x042ff0000000181c */
[C---:B------:R-:W-:Y:S08]  /*9ec0*/  HMMA.16816.F32 R68, R100.reuse, R70, R32 ;  /* 0x000000466444723c */ /* 0x040ff00000001820 */
[C---:B------:R-:W-:Y:S08]  /*9ed0*/  HMMA.16816.F32 R60, R100.reuse, R8, R60 ;  /* 0x00000008643c723c */ /* 0x040ff0000000183c */
[----:B------:R-:W-:Y:S01]  /*9ee0*/  HMMA.16816.F32 R64, R100, R10, R64 ;  /* 0x0000000a6440723c */ /* 0x000fe20000001840 */
[----:B------:R-:W-:-:S02]  /*9ef0*/  MOV R100, R105 ;  /* 0x0000006900647202 */ /* 0x000fc40000000f00 */
[----:B------:R-:W-:Y:S01]  /*9f00*/  @P3 MOV R100, R105 ;  /* 0x0000006900643202 */ /* 0x000fe20000000f00 */
[----:B------:R-:W-:-:S01]  /*9f10*/  NOP ;  /* 0x0000000000007918 */ /* 0x000fc20000000000 */
[----:B------:R-:W-:-:S15]  /*9f20*/  @P3 BRA `(.L_x_13110) ;  /* 0x0000000000043947 */ /* 0x000fde0003800000 */
.L_x_13101:
[----:B------:R-:W-:-:S07]  /*9f30*/  IADD3 R119, PT, PT, R127, -0x1, RZ ;  /* 0xffffffff7f777810 */ /* 0x000fce0007ffe0ff */
.L_x_13110:
[----:B------:R-:W-:Y:S05]  /*9f40*/  BSYNC B2 ;  /* 0x0000000000027941 */ /* 0x000fea0003800000 */
.L_x_13100:
        /* <DEDUP_REMOVED lines=10> */
[----:B------:R-:W-:Y:S01]  /*9ff0*/  VIMNMX R171, PT, PT, RZ, R117, !PT ;  /* 0x00000075ffab7248 */ /* 0x000fe20007fe0100 */
[----:B------:R-:W-:Y:S01]  /*a000*/  VIADD R172, R5, 0x40 ;  /* 0x0000004005ac7836 */ /* 0x000fe20000000000 */
[----:B------:R-:W-:-:S02]  /*a010*/  VIADDMNMX R170, R117, 0x8, RZ, !PT ;  /* 0x0000000875aa7846 */ /* 0x000fc400078001ff */
[----:B------:R-:W-:Y:S02]  /*a020*/  LOP3.LUT R175, R5, 0x20, R116, 0xfe, !PT ;  /* 0x0000002005af7812 */ /* 0x000fe400078efe74 */
[----:B------:R-:W-:-:S07]  /*a030*/  IADD3 R174, PT, PT, R118, -0x19, -R5 ;  /* 0xffffffe776ae7810 */ /* 0x000fce0007ffe805 */
.L_x_13118:
        /* <DEDUP_REMOVED lines=79> */
.L_x_13113:
[----:B------:R-:W-:Y:S05]  /*a530*/  BSYNC.RECONVERGENT B0 ;  /* 0x0000000000007941 */ /* 0x000fea0003800200 */
.L_x_13112:
        /* <DEDUP_REMOVED lines=149> */
[----:B------:R-:W2:Y:S01]  /*ae90*/  LDSM.16.M88.4 R116, [R135+0x7800] ;  /* 0x007800008774783b */ /* 0x000ea20000000200 */
[----:B------:R-:W-:Y:S04]  /*aea0*/  DEPBAR.LE SB0, 0x0 ;  /* 0x000080000000791a */ /* 0x000fe80000000000 */
[----:B------:R-:W-:Y:S02]  /*aeb0*/  BAR.SYNC.DEFER_BLOCKING 0x0 ;  /* 0x0000000000007b1d */ /* 0x000fe40000010000 */
[C---:B-1----:R-:W-:Y:S08]  /*aec0*/  HMMA.16816.F32 R12, R112.reuse, R104, R12 ;  /* 0x00000068700c723c */ /* 0x042ff0000000180c */
        /* <DEDUP_REMOVED lines=81> */
.L_x_13117:
[----:B------:R-:W-:Y:S05]  /*b3e0*/  BSYNC.RECONVERGENT B0 ;  /* 0x0000000000007941 */ /* 0x000fea0003800200 */
.L_x_13116:
        /* <DEDUP_REMOVED lines=50> */
.L_x_13115:
[----:B------:R-:W-:Y:S05]  /*b710*/  BSYNC.RECONVERGENT B1 ;  /* 0x0000000000017941 */ /* 0x000fea0003800200 */
.L_x_13114:
[----:B------:R-:W3:Y:S01]  /*b720*/  LD.E R103, desc[UR4][R2.64+0xdc] ;  /* 0x0000dc0402677980 */ /* 0x000ee2000c101900 */
[C---:B------:R-:W-:Y:S01]  /*b730*/  VIADD R100, R174.reuse, 0x20 ;  /* 0x00000020ae647836 */ /* 0x040fe20000000000 */
[----:B--2---:R-:W-:Y:S01]  /*b740*/  IABS R104, R174 ;  /* 0x000000ae00687213 */ /* 0x004fe20000000000 */
[C---:B------:R-:W-:Y:S02]  /*b750*/  VIADD R0, R175.reuse, 0xffffffe0 ;  /* 0xffffffe0af007836 */ /* 0x040fe40000000000 */
[C---:B------:R-:W-:Y:S01]  /*b760*/  VIADD R107, R174.reuse, 0x21 ;  /* 0x00000021ae6b7836 */ /* 0x040fe20000000000 */
[----:B------:R-:W-:Y:S01]  /*b770*/  IABS R100, R100 ;  /* 0x0000006400647213 */ /* 0x000fe20000000000 */
[----:B------:R-:W-:Y:S01]  /*b780*/  VIADD R105, R174, 0x19 ;  /* 0x00000019ae697836 */ /* 0x000fe20000000000 */
[----:B------:R-:W-:Y:S01]  /*b790*/  ISETP.GE.AND P5, PT, R0, R166, PT ;  /* 0x000000a60000720c */ /* 0x000fe20003fa6270 */
[----:B------:R-:W-:Y:S01]  /*b7a0*/  VIADD R109, R174, 0xffffffe1 ;  /* 0xffffffe1ae6d7836 */ /* 0x000fe20000000000 */
[C---:B------:R-:W-:Y:S01]  /*b7b0*/  ISETP.GE.AND P0, PT, R0.reuse, R170, PT ;  /* 0x000000aa0000720c */ /* 0x040fe20003f06270 */
[C---:B------:R-:W-:Y:S01]  /*b7c0*/  VIADD R113, R175.reuse, 0xffffffe8 ;  /* 0xffffffe8af717836 */ /* 0x040fe20000000000 */
[C---:B------:R-:W-:Y:S01]  /*b7d0*/  ISETP.GE.AND P6, PT, R0.reuse, R167, PT ;  /* 0x000000a70000720c */ /* 0x040fe20003fc6270 */
[C---:B------:R-:W-:Y:S01]  /*b7e0*/  VIADD R108, R175.reuse, 0xfffffff0 ;  /* 0xfffffff0af6c7836 */ /* 0x040fe20000000000 */
[----:B------:R-:W-:Y:S01]  /*b7f0*/  ISETP.GE.AND P4, PT, R0, R171, PT ;  /* 0x000000ab0000720c */ /* 0x000fe20003f86270 */
[----:B------:R-:W-:Y:S01]  /*b800*/  VIADD R0, R174, 0x18 ;  /* 0x00000018ae007836 */ /* 0x000fe20000000000 */
[----:B------:R-:W-:Y:S01]  /*b810*/  I2FP.F32.S32 R104, R104 ;  /* 0x0000006800687245 */ /* 0x000fe20000201400 */
[C---:B------:R-:W-:Y:S01]  /*b820*/  VIADD R110, R175.reuse, 0xffffffe9 ;  /* 0xffffffe9af6e7836 */ /* 0x040fe20000000000 */
[----:B------:R-:W-:Y:S01]  /*b830*/  I2FP.F32.S32 R100, R100 ;  /* 0x0000006400647245 */ /* 0x000fe20000201400 */
[C---:B------:R-:W-:Y:S01]  /*b840*/  VIADD R114, R175.reuse, 0xffffffe1 ;  /* 0xffffffe1af727836 */ /* 0x040fe20000000000 */
        /* <DEDUP_REMOVED lines=13> */
[----:B------:R-:W-:Y:S01]  /*b920*/  IABS R107, R100 ;  /* 0x00000064006b7213 */ /* 0x000fe20000000000 */
[----:B------:R-:W-:Y:S02]  /*b930*/  VIADD R100, R174, 0x8 ;  /* 0x00000008ae647836 */ /* 0x000fe40000000000 */
[----:B------:R-:W-:Y:S01]  /*b940*/  FFMA.FTZ R11, -R160, R0, R11 ;  /* 0x00000000a00b7223 */ /* 0x000fe2000001010b */
[----:B------:R-:W-:Y:S01]  /*b950*/  I2FP.F32.S32 R0, R104 ;  /* 0x0000006800007245 */ /* 0x000fe20000201400 */
[----:B------:R-:W-:Y:S01]  /*b960*/  VIADD R104, R174, 0xfffffff8 ;  /* 0xfffffff8ae687836 */ /* 0x000fe20000000000 */
[----:B------:R-:W-:Y:S01]  /*b970*/  I2FP.F32.S32 R107, R107 ;  /* 0x0000006b006b7245 */ /* 0x000fe20000201400 */
[C---:B------:R-:W-:Y:S01]  /*b980*/  VIADD R106, R175.reuse, 0xfffffff1 ;  /* 0xfffffff1af6a7836 */ /* 0x040fe20000000000 */
[----:B------:R-:W-:Y:S01]  /*b990*/  IABS R100, R100 ;  /* 0x0000006400647213 */ /* 0x000fe20000000000 */
[CC--:B------:R-:W-:Y:S01]  /*b9a0*/  FFMA.FTZ R15, -R160.reuse, R0.reuse, R15 ;  /* 0x00000000a00f7223 */ /* 0x0c0fe2000001010f */
[----:B------:R-:W-:Y:S01]  /*b9b0*/  FFMA.FTZ R9, -R160, R0, R9 ;  /* 0x00000000a0097223 */ /* 0x000fe20000010109 */
[----:B------:R-:W-:Y:S01]  /*b9c0*/  I2FP.F32.S32 R105, R105 ;  /* 0x0000006900697245 */ /* 0x000fe20000201400 */
[----:B------:R-:W-:Y:S01]  /*b9d0*/  VIADD R0, R174, 0x1 ;  /* 0x00000001ae007836 */ /* 0x000fe20000000000 */
[----:B------:R-:W-:Y:S01]  /*b9e0*/  I2FP.F32.S32 R100, R100 ;  /* 0x0000006400647245 */ /* 0x000fe20000201400 */
[CC--:B------:R-:W-:Y:S01]  /*b9f0*/  FFMA.FTZ R14, -R160.reuse, R107.reuse, R14 ;  /* 0x0000006ba00e7223 */ /* 0x0c0fe2000001010e */
[----:B------:R-:W-:Y:S01]  /*ba00*/  IABS R104, R104 ;  /* 0x0000006800687213 */ /* 0x000fe20000000000 */
[C---:B------:R-:W-:Y:S01]  /*ba10*/  FFMA.FTZ R8, -R160.reuse, R107, R8 ;  /* 0x0000006ba0087223 */ /* 0x040fe20000010108 */
[CC--:B------:R-:W-:Y:S01]  /*ba20*/  FFMA.FTZ R4, -R160.reuse, R105.reuse, R4 ;  /* 0x00000069a0047223 */ /* 0x0c0fe20000010104 */
[C---:B------:R-:W-:Y:S01]  /*ba30*/  FFMA.FTZ R10, -R160.reuse, R105, R10 ;  /* 0x00000069a00a7223 */ /* 0x040fe2000001010a */
[----:B------:R-:W-:Y:S01]  /*ba40*/  IABS R107, R0 ;  /* 0x00000000006b7213 */ /* 0x000fe20000000000 */
[CC--:B------:R-:W-:Y:S01]  /*ba50*/  FFMA.FTZ R13, -R160.reuse, R100.reuse, R13 ;  /* 0x00000064a00d7223 */ /* 0x0c0fe2000001010d */
[----:B------:R-:W-:Y:S01]  /*ba60*/  FFMA.FTZ R19, -R160, R100, R19 ;  /* 0x00000064a0137223 */ /* 0x000fe20000010113 */
[----:B------:R-:W-:Y:S01]  /*ba70*/  VIADD R105, R174, 0x9 ;  /* 0x00000009ae697836 */ /* 0x000fe20000000000 */
[----:B------:R-:W-:Y:S01]  /*ba80*/  I2FP.F32.S32 R107, R107 ;  /* 0x0000006b006b7245 */ /* 0x000fe20000201400 */
[----:B------:R-:W-:Y:S01]  /*ba90*/  IMAD.MOV.U32 R100, RZ, RZ, R104 ;  /* 0x000000ffff647224 */ /* 0x000fe200078e0068 */
[----:B------:R-:W-:Y:S01]  /*baa0*/  FSEL R4, R4, -INF , P4 ;  /* 0xff80000004047808 */ /* 0x000fe20002000000 */
[----:B------:R-:W-:Y:S01]  /*bab0*/  VIADD R0, R174, 0xffffffe0 ;  /* 0xffffffe0ae007836 */ /* 0x000fe20000000000 */
[----:B------:R-:W-:Y:S01]  /*bac0*/  IABS R105, R105 ;  /* 0x0000006900697213 */ /* 0x000fe20000000000 */
[CC--:B------:R-:W-:Y:S01]  /*bad0*/  FFMA.FTZ R22, -R160.reuse, R107.reuse, R22 ;  /* 0x0000006ba0167223 */ /* 0x0c0fe20000010116 */
[----:B------:R-:W-:Y:S01]  /*bae0*/  I2FP.F32.S32 R100, R100 ;  /* 0x0000006400647245 */ /* 0x000fe20000201400 */
[----:B------:R-:W-:Y:S01]  /*baf0*/  FFMA.FTZ R16, -R160, R107, R16 ;  /* 0x0000006ba0107223 */ /* 0x000fe20000010110 */
[----:B------:R-:W-:Y:S01]  /*bb00*/  I2FP.F32.S32 R105, R105 ;  /* 0x0000006900697245 */ /* 0x000fe20000201400 */
[----:B------:R-:W-:Y:S01]  /*bb10*/  VIADD R107, R174, 0xffffffe9 ;  /* 0xffffffe9ae6b7836 */ /* 0x000fe20000000000 */
[----:B------:R-:W-:Y:S01]  /*bb20*/  IABS R109, R109 ;  /* 0x0000006d006d7213 */ /* 0x000fe20000000000 */
[CC--:B------:R-:W-:Y:S01]  /*bb30*/  FFMA.FTZ R21, -R160.reuse, R100.reuse, R21 ;  /* 0x00000064a0157223 */ /* 0x0c0fe20000010115 */
[----:B------:R-:W-:Y:S01]  /*bb40*/  FFMA.FTZ R27, -R160, R100, R27 ;  /* 0x00000064a01b7223 */ /* 0x000fe2000001011b */
[----:B------:R-:W-:Y:S02]  /*bb50*/  VIADD R100, R174, 0xfffffff0 ;  /* 0xfffffff0ae647836 */ /* 0x000fe40000000000 */
[CC--:B------:R-:W-:Y:S01]  /*bb60*/  FFMA.FTZ R12, -R160.reuse, R105.reuse, R12 ;  /* 0x00000069a00c7223 */ /* 0x0c0fe2000001010c */
[----:B------:R-:W-:Y:S01]  /*bb70*/  FFMA.FTZ R18, -R160, R105, R18 ;  /* 0x00000069a0127223 */ /* 0x000fe20000010112 */
[----:B------:R-:W-:Y:S01]  /*bb80*/  IABS R107, R107 ;  /* 0x0000006b006b7213 */ /* 0x000fe20000000000 */
[----:B------:R-:W-:Y:S01]  /*bb90*/  VIADD R105, R174, 0xfffffff9 ;  /* 0xfffffff9ae697836 */ /* 0x000fe20000000000 */
[----:B------:R-:W-:Y:S01]  /*bba0*/  IABS R100, R100 ;  /* 0x0000006400647213 */ /* 0x000fe20000000000 */
[----:B------:R-:W-:Y:S01]  /*bbb0*/  VIADD R104, R175, 0xfffffff8 ;  /* 0xfffffff8af687836 */ /* 0x000fe20000000000 */
[----:B------:R-:W-:Y:S01]  /*bbc0*/  I2FP.F32.S32 R107, R107 ;  /* 0x0000006b006b7245 */ /* 0x000fe20000201400 */
[----:B------:R-:W-:Y:S01]  /*bbd0*/  VIADD R172, R172, 0xffffffc0 ;  /* 0xffffffc0acac7836 */ /* 0x000fe20000000000 */
[----:B------:R-:W-:Y:S02]  /*bbe0*/  IABS R105, R105 ;  /* 0x0000006900697213 */ /* 0x000fe40000000000 */
[----:B------:R-:W-:Y:S01]  /*bbf0*/  I2FP.F32.S32 R100, R100 ;  /* 0x0000006400647245 */ /* 0x000fe20000201400 */
[CC--:B------:R-:W-:Y:S01]  /*bc00*/  FFMA.FTZ R28, -R160.reuse, R107.reuse, R28 ;  /* 0x0000006ba01c7223 */ /* 0x0c0fe2000001011c */
[----:B------:R-:W-:Y:S01]  /*bc10*/  FFMA.FTZ R34, -R160, R107, R34 ;  /* 0x0000006ba0227223 */ /* 0x000fe20000010122 */
[----:B------:R-:W-:Y:S02]  /*bc20*/  ISETP.GE.AND P4, PT, R113, R171, PT ;  /* 0x000000ab7100720c */ /* 0x000fe40003f86270 */
[----:B------:R-:W-:Y:S01]  /*bc30*/  FSEL R107, R6, -INF , P0 ;  /* 0xff800000066b7808 */ /* 0x000fe20000000000 */
[CC--:B------:R-:W-:Y:S01]  /*bc40*/  FFMA.FTZ R31, -R160.reuse, R100.reuse, R31 ;  /* 0x00000064a01f7223 */ /* 0x0c0fe2000001011f */
[----:B------:R-:W-:Y:S01]  /*bc50*/  I2FP.F32.S32 R105, R105 ;  /* 0x0000006900697245 */ /* 0x000fe20000201400 */
[----:B------:R-:W-:Y:S01]  /*bc60*/  FFMA.FTZ R25, -R160, R100, R25 ;  /* 0x00000064a0197223 */ /* 0x000fe20000010119 */
[----:B------:R-:W-:Y:S01]  /*bc70*/  ISETP.GE.AND P0, PT, R108, R171, PT ;  /* 0x000000ab6c00720c */ /* 0x000fe20003f06270 */
[----:B------:R-:W-:Y:S01]  /*bc80*/  VIADD R100, R175, 0xfffffff9 ;  /* 0xfffffff9af647836 */ /* 0x000fe20000000000 */
[----:B------:R-:W-:Y:S01]  /*bc90*/  I2FP.F32.S32 R109, R109 ;  /* 0x0000006d006d7245 */ /* 0x000fe20000201400 */
[-C--:B------:R-:W-:Y:S01]  /*bca0*/  FFMA.FTZ R20, -R160, R105.reuse, R20 ;  /* 0x00000069a0147223 */ /* 0x080fe20000010114 */
[----:B------:R-:W-:Y:S01]  /*bcb0*/  FSEL R111, R8, -INF , P4 ;  /* 0xff800000086f7808 */ /* 0x000fe20002000000 */
[----:B------:R-:W-:Y:S01]  /*bcc0*/  FFMA.FTZ R26, -R160, R105, R26 ;  /* 0x00000069a01a7223 */ /* 0x000fe2000001011a */
[----:B------:R-:W-:Y:S01]  /*bcd0*/  ISETP.GE.AND P4, PT, R110, R171, PT ;  /* 0x000000ab6e00720c */ /* 0x000fe20003f86270 */
[----:B------:R-:W-:Y:S01]  /*bce0*/  VIADD R105, R174, 0xfffffff1 ;  /* 0xfffffff1ae697836 */ /* 0x000fe20000000000 */
[----:B------:R-:W-:Y:S01]  /*bcf0*/  FSEL R12, R12, -INF , P0 ;  /* 0xff8000000c0c7808 */ /* 0x000fe20000000000 */
[----:B------:R-:W-:Y:S01]  /*bd00*/  FFMA.FTZ R32, -R160, R109, R32 ;  /* 0x0000006da0207223 */ /* 0x000fe20000010120 */
[----:B------:R-:W-:Y:S01]  /*bd10*/  ISETP.GE.AND P0, PT, R113, R170, PT ;  /* 0x000000aa7100720c */ /* 0x000fe20003f06270 */
[C---:B------:R-:W-:Y:S01]  /*bd20*/  VIADD R8, R175.reuse, 0x9 ;  /* 0x00000009af087836 */ /* 0x040fe20000000000 */
[----:B------:R-:W-:Y:S01]  /*bd30*/  IABS R0, R0 ;  /* 0x0000000000007213 */ /* 0x000fe20000000000 */
[----:B------:R-:W-:Y:S01]  /*bd40*/  VIADD R6, R175, 0x11 ;  /* 0x00000011af067836 */ /* 0x000fe20000000000 */
[-C--:B------:R-:W-:Y:S02]  /*bd50*/  ISETP.GE.AND P3, PT, R100, R171.reuse, PT ;  /* 0x000000ab6400720c */ /* 0x080fe40003f66270 */
[----:B------:R-:W-:Y:S02]  /*bd60*/  FSEL R109, R9, -INF , P4 ;  /* 0xff800000096d7808 */ /* 0x000fe40002000000 */
[----:B------:R-:W-:Y:S02]  /*bd70*/  ISETP.GE.AND P4, PT, R114, R170, PT ;  /* 0x000000aa7200720c */ /* 0x000fe40003f86270 */
[----:B------:R-:W-:Y:S02]  /*bd80*/  FSEL R10, R10, -INF , P0 ;  /* 0xff8000000a0a7808 */ /* 0x000fe40000000000 */
[----:B------:R-:W-:Y:S02]  /*bd90*/  I2FP.F32.S32 R0, R0 ;  /* 0x0000000000007245 */ /* 0x000fe40000201400 */
[----:B------:R-:W-:Y:S02]  /*bda0*/  ISETP.GE.AND P0, PT, R104, R171, PT ;  /* 0x000000ab6800720c */ /* 0x000fe40003f06270 */
[----:B------:R-:W-:Y:S01]  /*bdb0*/  IABS R105, R105 ;  /* 0x0000006900697213 */ /* 0x000fe20000000000 */
[----:B------:R-:W-:Y:S01]  /*bdc0*/  FFMA.FTZ R33, -R160, R0, R33 ;  /* 0x00000000a0217223 */ /* 0x000fe20000010121 */
[----:B------:R-:W-:Y:S01]  /*bdd0*/  FSEL R127, R17, -INF , P3 ;  /* 0xff800000117f7808 */ /* 0x000fe20001800000 */
[----:B------:R-:W-:Y:S01]  /*bde0*/  VIADD R0, R174, 0xffffffe8 ;  /* 0xffffffe8ae007836 */ /* 0x000fe20000000000 */
[----:B------:R-:W-:Y:S01]  /*bdf0*/  FSEL R17, R7, -INF , P4 ;  /* 0xff80000007117808 */ /* 0x000fe20002000000 */
[----:B------:R-:W-:Y:S01]  /*be00*/  VIADD R7, R175, 0x10 ;  /* 0x00000010af077836 */ /* 0x000fe20000000000 */
[----:B------:R-:W-:Y:S01]  /*be10*/  ISETP.GE.AND P4, PT, R106, R171, PT ;  /* 0x000000ab6a00720c */ /* 0x000fe20003f86270 */
[----:B------:R-:W-:Y:S01]  /*be20*/  VIADD R174, R174, 0x40 ;  /* 0x00000040aeae7836 */ /* 0x000fe20000000000 */
[----:B------:R-:W-:Y:S02]  /*be30*/  FSEL R16, R16, -INF , P0 ;  /* 0xff80000010107808 */ /* 0x000fe40000000000 */
[----:B------:R-:W-:Y:S02]  /*be40*/  I2FP.F32.S32 R105, R105 ;  /* 0x0000006900697245 */ /* 0x000fe40000201400 */
[-C--:B------:R-:W-:Y:S02]  /*be50*/  ISETP.GE.AND P0, PT, R106, R170.reuse, PT ;  /* 0x000000aa6a00720c */ /* 0x080fe40003f06270 */
[----:B------:R-:W-:Y:S01]  /*be60*/  FSEL R125, R13, -INF , P4 ;  /* 0xff8000000d7d7808 */ /* 0x000fe20002000000 */
[-C--:B------:R-:W-:Y:S01]  /*be70*/  FFMA.FTZ R30, -R160, R105.reuse, R30 ;  /* 0x00000069a01e7223 */ /* 0x080fe2000001011e */
[-C--:B------:R-:W-:Y:S01]  /*be80*/  ISETP.GE.AND P4, PT, R110, R170.reuse, PT ;  /* 0x000000aa6e00720c */ /* 0x080fe20003f86270 */
[----:B------:R-:W-:Y:S01]  /*be90*/  FFMA.FTZ R24, -R160, R105, R24 ;  /* 0x00000069a0187223 */ /* 0x000fe20000010118 */
[----:B------:R-:W-:Y:S01]  /*bea0*/  FSEL R193, R15, -INF , P0 ;  /* 0xff8000000fc17808 */ /* 0x000fe20000000000 */
[----:B------:R-:W-:Y:S01]  /*beb0*/  VIADD R105, R175, 0x1 ;  /* 0x00000001af697836 */ /* 0x000fe20000000000 */
[----:B------:R-:W-:Y:S02]  /*bec0*/  ISETP.GE.AND P0, PT, R104, R170, PT ;  /* 0x000000aa6800720c */ /* 0x000fe40003f06270 */
[----:B------:R-:W-:Y:S02]  /*bed0*/  IABS R0, R0 ;  /* 0x0000000000007213 */ /* 0x000fe40000000000 */
[----:B------:R-:W-:Y:S02]  /*bee0*/  FSEL R9, R11, -INF , P4 ;  /* 0xff8000000b097808 */ /* 0x000fe40002000000 */
[----:B------:R-:W-:Y:S02]  /*bef0*/  ISETP.GE.AND P4, PT, R108, R170, PT ;  /* 0x000000aa6c00720c */ /* 0x000fe40003f86270 */
[----:B------:R-:W-:Y:S02]  /*bf00*/  FSEL R18, R18, -INF , P0 ;  /* 0xff80000012127808 */ /* 0x000fe40000000000 */
[----:B------:R-:W-:Y:S02]  /*bf10*/  I2FP.F32.S32 R0, R0 ;  /* 0x0000000000007245 */ /* 0x000fe40000201400 */
[-C--:B------:R-:W-:Y:S02]  /*bf20*/  ISETP.GE.AND P0, PT, R8, R171.reuse, PT ;  /* 0x000000ab0800720c */ /* 0x080fe40003f06270 */
[C---:B------:R-:W-:Y:S01]  /*bf30*/  ISETP.GE.AND P1, PT, R105.reuse, R170, PT ;  /* 0x000000aa6900720c */ /* 0x040fe20003f26270 */
[-C--:B------:R-:W-:Y:S01]  /*bf40*/  FFMA.FTZ R29, -R160, R0.reuse, R29 ;  /* 0x00000000a01d7223 */ /* 0x080fe2000001011d */
[----:B------:R-:W-:Y:S01]  /*bf50*/  FSEL R14, R14, -INF , P4 ;  /* 0xff8000000e0e7808 */ /* 0x000fe20002000000 */
[----:B------:R-:W-:Y:S01]  /*bf60*/  FFMA.FTZ R35, -R160, R0, R35 ;  /* 0x00000000a0237223 */ /* 0x000fe20000010123 */
[----:B------:R-:W-:Y:S01]  /*bf70*/  ISETP.GE.AND P4, PT, R105, R171, PT ;  /* 0x000000ab6900720c */ /* 0x000fe20003f86270 */
[----:B------:R-:W-:Y:S01]  /*bf80*/  VIADD R0, R175, 0x18 ;  /* 0x00000018af007836 */ /* 0x000fe20000000000 */
[----:B------:R-:W-:Y:S01]  /*bf90*/  FSEL R153, R23, -INF , P1 ;  /* 0xff80000017997808 */ /* 0x000fe20000800000 */
[----:B------:R-:W-:Y:S01]  /*bfa0*/  VIADD R23, R175, 0x8 ;  /* 0x00000008af177836 */ /* 0x000fe20000000000 */
[----:B------:R-:W-:Y:S02]  /*bfb0*/  FSEL R25, R25, -INF , P0 ;  /* 0xff80000019197808 */ /* 0x000fe40000000000 */
[----:B------:R-:W-:Y:S02]  /*bfc0*/  ISETP.GE.AND P0, PT, R100, R167, PT ;  /* 0x000000a76400720c */ /* 0x000fe40003f06270 */
[-C--:B------:R-:W-:Y:S02]  /*bfd0*/  ISETP.GE.AND P1, PT, R114, R171.reuse, PT ;  /* 0x000000ab7200720c */ /* 0x080fe40003f26270 */
[----:B------:R-:W-:Y:S02]  /*bfe0*/  FSEL R185, R21, -INF , P4 ;  /* 0xff80000015b97808 */ /* 0x000fe40002000000 */
[-C--:B------:R-:W-:Y:S02]  /*bff0*/  ISETP.GE.AND P3, PT, R175, R171.reuse, PT ;  /* 0x000000abaf00720c */ /* 0x080fe40003f66270 */
[-C--:B------:R-:W-:Y:S02]  /*c000*/  ISETP.GE.AND P4, PT, R100, R170.reuse, PT ;  /* 0x000000aa6400720c */ /* 0x080fe40003f86270 */
[----:B------:R-:W-:Y:S01]  /*c010*/  FSEL R112, R5, -INF , P1 ;  /* 0xff80000005707808 */ /* 0x000fe20000800000 */
[----:B------:R-:W-:Y:S01]  /*c020*/  VIADD R5, R175, 0x19 ;  /* 0x00000019af057836 */ /* 0x000fe20000000000 */
[----:B------:R-:W-:Y:S02]  /*c030*/  FSEL R127, R127, -INF , !P0 ;  /* 0xff8000007f7f7808 */ /* 0x000fe40004000000 */
        /* <DEDUP_REMOVED lines=12> */
[----:B------:R-:W-:Y:S02]  /*c100*/  FSEL R13, R107, -INF , !P5 ;  /* 0xff8000006b0d7808 */ /* 0x000fe40006800000 */
[----:B------:R-:W-:Y:S02]  /*c110*/  FSEL R35, R35, -INF , P0 ;  /* 0xff80000023237808 */ /* 0x000fe40000000000 */
[----:B------:R-:W-:Y:S02]  /*c120*/  FSEL R4, R4, -INF , !P6 ;  /* 0xff80000004047808 */ /* 0x000fe40007000000 */
[-C--:B------:R-:W-:Y:S02]  /*c130*/  ISETP.GE.AND P6, PT, R110, R167.reuse, PT ;  /* 0x000000a76e00720c */ /* 0x080fe40003fc6270 */
[-C--:B------:R-:W-:Y:S02]  /*c140*/  ISETP.GE.AND P5, PT, R106, R167.reuse, PT ;  /* 0x000000a76a00720c */ /* 0x080fe40003fa6270 */
[----:B------:R-:W-:Y:S02]  /*c150*/  ISETP.GE.AND P0, PT, R113, R167, PT ;  /* 0x000000a77100720c */ /* 0x000fe40003f06270 */
[----:B------:R-:W-:Y:S02]  /*c160*/  FSEL R22, R22, -INF , P1 ;  /* 0xff80000016167808 */ /* 0x000fe40000800000 */
[----:B------:R-:W-:Y:S02]  /*c170*/  FSEL R29, R29, -INF , P3 ;  /* 0xff8000001d1d7808 */ /* 0x000fe40001800000 */
[-C--:B------:R-:W-:Y:S02]  /*c180*/  ISETP.GE.AND P1, PT, R23, R170.reuse, PT ;  /* 0x000000aa1700720c */ /* 0x080fe40003f26270 */
[----:B------:R-:W-:Y:S02]  /*c190*/  FSEL R27, R27, -INF , P4 ;  /* 0xff8000001b1b7808 */ /* 0x000fe40002000000 */
[----:B------:R-:W-:Y:S02]  /*c1a0*/  ISETP.GE.AND P4, PT, R7, R170, PT ;  /* 0x000000aa0700720c */ /* 0x000fe40003f86270 */
[----:B------:R-:W-:Y:S02]  /*c1b0*/  ISETP.GE.AND P3, PT, R5, R171, PT ;  /* 0x000000ab0500720c */ /* 0x000fe40003f66270 */
[----:B------:R-:W-:Y:S02]  /*c1c0*/  FSEL R15, R109, -INF , !P6 ;  /* 0xff8000006d0f7808 */ /* 0x000fe40007000000 */
[----:B------:R-:W-:Y:S02]  /*c1d0*/  FSEL R19, R111, -INF , !P0 ;  /* 0xff8000006f137808 */ /* 0x000fe40004000000 */
[----:B------:R-:W-:Y:S02]  /*c1e0*/  FSEL R125, R125, -INF , !P5 ;  /* 0xff8000007d7d7808 */ /* 0x000fe40006800000 */
[CC--:B------:R-:W-:Y:S02]  /*c1f0*/  ISETP.GE.AND P0, PT, R108.reuse, R167.reuse, PT ;  /* 0x000000a76c00720c */ /* 0x0c0fe40003f06270 */
[-C--:B------:R-:W-:Y:S02]  /*c200*/  ISETP.GE.AND P6, PT, R108, R166.reuse, PT ;  /* 0x000000a66c00720c */ /* 0x080fe40003fc6270 */
[-C--:B------:R-:W-:Y:S02]  /*c210*/  ISETP.GE.AND P5, PT, R104, R167.reuse, PT ;  /* 0x000000a76800720c */ /* 0x080fe40003fa6270 */
[----:B------:R-:W-:Y:S02]  /*c220*/  FSEL R26, R26, -INF , P1 ;  /* 0xff8000001a1a7808 */ /* 0x000fe40000800000 */
[----:B------:R-:W-:Y:S02]  /*c230*/  FSEL R30, R30, -INF , P4 ;  /* 0xff8000001e1e7808 */ /* 0x000fe40002000000 */
[----:B------:R-:W-:Y:S02]  /*c240*/  FSEL R33, R33, -INF , P3 ;  /* 0xff80000021217808 */ /* 0x000fe40001800000 */
[----:B------:R-:W-:Y:S02]  /*c250*/  ISETP.GE.AND P1, PT, R105, R166, PT ;  /* 0x000000a66900720c */ /* 0x000fe40003f26270 */
        /* <DEDUP_REMOVED lines=9> */
[----:B------:R-:W-:Y:S02]  /*c2f0*/  FSEL R31, R31, -INF , P3 ;  /* 0xff8000001f1f7808 */ /* 0x000fe40001800000 */
[----:B------:R-:W-:Y:S02]  /*c300*/  FSEL R21, R112, -INF , !P4 ;  /* 0xff80000070157808 */ /* 0x000fe40006000000 */
[----:B------:R-:W-:Y:S02]  /*c310*/  ISETP.GE.AND P1, PT, R0, R170, PT ;  /* 0x000000aa0000720c */ /* 0x000fe40003f26270 */
[-C--:B------:R-:W-:Y:S02]  /*c320*/  ISETP.GE.AND P3, PT, R114, R166.reuse, PT ;  /* 0x000000a67200720c */ /* 0x080fe40003f66270 */
[----:B------:R-:W-:Y:S02]  /*c330*/  FSEL R187, R20, -INF , !P5 ;  /* 0xff80000014bb7808 */ /* 0x000fe40006800000 */
[----:B------:R-:W-:Y:S02]  /*c340*/  FSEL R183, R24, -INF , !P6 ;  /* 0xff80000018b77808 */ /* 0x000fe40007000000 */
[----:B------:R-:W-:Y:S02]  /*c350*/  FSEL R185, R185, -INF , !P0 ;  /* 0xff800000b9b97808 */ /* 0x000fe40004000000 */
[C---:B------:R-:W-:Y:S02]  /*c360*/  ISETP.GE.AND P0, PT, R8.reuse, R167, PT ;  /* 0x000000a70800720c */ /* 0x040fe40003f06270 */
[-C--:B------:R-:W-:Y:S02]  /*c370*/  ISETP.GE.AND P5, PT, R8, R166.reuse, PT ;  /* 0x000000a60800720c */ /* 0x080fe40003fa6270 */
[C---:B------:R-:W-:Y:S01]  /*c380*/  ISETP.GE.AND P6, PT, R175.reuse, R166, PT ;  /* 0x000000a6af00720c */ /* 0x040fe20003fc6270 */
[----:B------:R-:W-:Y:S01]  /*c390*/  VIADD R175, R175, 0xffffffc0 ;  /* 0xffffffc0afaf7836 */ /* 0x000fe20000000000 */
[----:B------:R-:W-:Y:S02]  /*c3a0*/  FMNMX3.FTZ R8, R101, R4, R21, !PT ;  /* 0x0000000465087276 */ /* 0x000fe40007810015 */
[----:B------:R-:W-:Y:S02]  /*c3b0*/  FSEL R34, R34, -INF , P1 ;  /* 0xff80000022227808 */ /* 0x000fe40000800000 */
[----:B------:R-:W-:Y:S02]  /*c3c0*/  FSEL R17, R17, -INF , !P3 ;  /* 0xff80000011117808 */ /* 0x000fe40005800000 */
[-C--:B------:R-:W-:Y:S02]  /*c3d0*/  ISETP.GE.AND P1, PT, R113, R166.reuse, PT ;  /* 0x000000a67100720c */ /* 0x080fe40003f26270 */
[-C--:B------:R-:W-:Y:S02]  /*c3e0*/  ISETP.GE.AND P4, PT, R110, R166.reuse, PT ;  /* 0x000000a66e00720c */ /* 0x080fe40003f86270 */
[----:B------:R-:W-:Y:S02]  /*c3f0*/  FSEL R179, R22, -INF , !P6 ;  /* 0xff80000016b37808 */ /* 0x000fe40007000000 */
[----:B------:R-:W-:Y:S02]  /*c400*/  FSEL R181, R25, -INF , !P0 ;  /* 0xff80000019b57808 */ /* 0x000fe40004000000 */
[----:B------:R-:W-:Y:S02]  /*c410*/  FMNMX3.FTZ R8, R8, R19, R15, !PT ;  /* 0x0000001308087276 */ /* 0x000fe4000781000f */
[C---:B------:R-:W-:Y:S02]  /*c420*/  ISETP.GE.AND P0, PT, R6.reuse, R167, PT ;  /* 0x000000a70600720c */ /* 0x040fe40003f06270 */
[-C--:B------:R-:W-:Y:S02]  /*c430*/  ISETP.GE.AND P6, PT, R6, R166.reuse, PT ;  /* 0x000000a60600720c */ /* 0x080fe40003fc6270 */
[----:B------:R-:W-:Y:S02]  /*c440*/  FMNMX3.FTZ R6, R102, R13, R17, !PT ;  /* 0x0000000d66067276 */ /* 0x000fe40007810011 */
[-C--:B------:R-:W-:Y:S02]  /*c450*/  ISETP.GE.AND P3, PT, R106, R166.reuse, PT ;  /* 0x000000a66a00720c */ /* 0x080fe40003f66270 */
[----:B------:R-:W-:Y:S02]  /*c460*/  FSEL R11, R10, -INF , !P1 ;  /* 0xff8000000a0b7808 */ /* 0x000fe40004800000 */
[----:B------:R-:W-:Y:S02]  /*c470*/  FSEL R9, R9, -INF , !P4 ;  /* 0xff80000009097808 */ /* 0x000fe40006000000 */
[----:B------:R-:W-:Y:S02]  /*c480*/  FMNMX3.FTZ R8, R8, R199, R125, !PT ;  /* 0x000000c708087276 */ /* 0x000fe4000781007d */
[-C--:B------:R-:W-:Y:S02]  /*c490*/  ISETP.GE.AND P4, PT, R100, R166.reuse, PT ;  /* 0x000000a66400720c */ /* 0x080fe40003f86270 */
[----:B------:R-:W-:Y:S02]  /*c4a0*/  FMNMX3.FTZ R6, R6, R11, R9, !PT ;  /* 0x0000000b06067276 */ /* 0x000fe40007810009 */
[-C--:B------:R-:W-:Y:S02]  /*c4b0*/  ISETP.GE.AND P1, PT, R104, R166.reuse, PT ;  /* 0x000000a66800720c */ /* 0x080fe40003f26270 */
[----:B------:R-:W-:Y:S02]  /*c4c0*/  FSEL R193, R193, -INF , !P3 ;  /* 0xff800000c1c17808 */ /* 0x000fe40005800000 */
[----:B------:R-:W-:Y:S02]  /*c4d0*/  FMNMX3.FTZ R10, R8, R197, R127, !PT ;  /* 0x000000c5080a7276 */ /* 0x000fe4000781007f */
[----:B------:R-:W-:Y:S02]  /*c4e0*/  FSEL R191, R18, -INF , !P1 ;  /* 0xff80000012bf7808 */ /* 0x000fe40004800000 */
[----:B------:R-:W-:Y:S02]  /*c4f0*/  FSEL R189, R189, -INF , !P4 ;  /* 0xff800000bdbd7808 */ /* 0x000fe40006000000 */
[----:B------:R-:W-:Y:S02]  /*c500*/  FMNMX3.FTZ R8, R6, R195, R193, !PT ;  /* 0x000000c306087276 */ /* 0x000fe400078100c1 */
[-C--:B------:R-:W-:Y:S02]  /*c510*/  ISETP.GE.AND P3, PT, R23, R166.reuse, PT ;  /* 0x000000a61700720c */ /* 0x080fe40003f66270 */
[----:B------:R-:W-:Y:S02]  /*c520*/  ISETP.GE.AND P1, PT, R7, R167, PT ;  /* 0x000000a70700720c */ /* 0x000fe40003f26270 */
[----:B------:R-:W-:Y:S02]  /*c530*/  FMNMX3.FTZ R6, R10, R187, R185, !PT ;  /* 0x000000bb0a067276 */ /* 0x000fe400078100b9 */
[----:B------:R-:W-:Y:S02]  /*c540*/  FMNMX3.FTZ R8, R8, R191, R189, !PT ;  /* 0x000000bf08087276 */ /* 0x000fe400078100bd */
[----:B------:R-:W-:Y:S02]  /*c550*/  FSEL R131, R26, -INF , !P3 ;  /* 0xff8000001a837808 */ /* 0x000fe40005800000 */
[----:B------:R-:W-:Y:S02]  /*c560*/  FSEL R129, R27, -INF , !P5 ;  /* 0xff8000001b817808 */ /* 0x000fe40006800000 */
[----:B------:R-:W-:Y:S02]  /*c570*/  FSEL R123, R28, -INF , !P1 ;  /* 0xff8000001c7b7808 */ /* 0x000fe40004800000 */
[CC--:B------:R-:W-:Y:S02]  /*c580*/  ISETP.GE.AND P3, PT, R0.reuse, R167.reuse, PT ;  /* 0x000000a70000720c */ /* 0x0c0fe40003f66270 */
[-C--:B------:R-:W-:Y:S02]  /*c590*/  ISETP.GE.AND P5, PT, R0, R166.reuse, PT ;  /* 0x000000a60000720c */ /* 0x080fe40003fa6270 */
[----:B------:R-:W-:Y:S02]  /*c5a0*/  FSEL R122, R29, -INF , !P0 ;  /* 0xff8000001d7a7808 */ /* 0x000fe40004000000 */
[----:B------:R-:W-:Y:S02]  /*c5b0*/  ISETP.GE.AND P1, PT, R5, R167, PT ;  /* 0x000000a70500720c */ /* 0x000fe40003f26270 */
[----:B------:R-:W-:Y:S02]  /*c5c0*/  FMNMX3.FTZ R0, R6, R183, R181, !PT ;  /* 0x000000b706007276 */ /* 0x000fe400078100b5 */
[-C--:B------:R-:W-:Y:S02]  /*c5d0*/  ISETP.GE.AND P4, PT, R7, R166.reuse, PT ;  /* 0x000000a60700720c */ /* 0x080fe40003f86270 */
[----:B------:R-:W-:Y:S02]  /*c5e0*/  FMNMX3.FTZ R8, R8, R179, R153, !PT ;  /* 0x000000b308087276 */ /* 0x000fe40007810099 */
[----:B------:R-:W-:Y:S02]  /*c5f0*/  FSEL R120, R33, -INF , !P1 ;  /* 0xff80000021787808 */ /* 0x000fe40004800000 */
[----:B------:R-:W-:Y:S02]  /*c600*/  FSEL R121, R32, -INF , !P3 ;  /* 0xff80000020797808 */ /* 0x000fe40005800000 */
[----:B------:R-:W-:Y:S02]  /*c610*/  ISETP.GE.AND P0, PT, R5, R166, PT ;  /* 0x000000a60500720c */ /* 0x000fe40003f06270 */
[----:B------:R-:W-:Y:S02]  /*c620*/  FMNMX3.FTZ R0, R0, R123, R122, !PT ;  /* 0x0000007b00007276 */ /* 0x000fe4000781007a */
[----:B------:R-:W-:Y:S02]  /*c630*/  FSEL R118, R30, -INF , !P4 ;  /* 0xff8000001e767808 */ /* 0x000fe40006000000 */
[----:B------:R-:W-:Y:S02]  /*c640*/  FSEL R116, R31, -INF , !P6 ;  /* 0xff8000001f747808 */ /* 0x000fe40007000000 */
[----:B------:R-:W-:Y:S01]  /*c650*/  FMNMX3.FTZ R5, R8, R131, R129, !PT ;  /* 0x0000008308057276 */ /* 0x000fe20007810081 */
[----:B------:R-:W-:Y:S01]  /*c660*/  LDSM.16.MT88.4 R28, [R133+0x8000] ;  /* 0x00800000851c783b */ /* 0x000fe20000004200 */
[----:B------:R-:W-:Y:S02]  /*c670*/  FMNMX3.FTZ R6, R0, R121, R120, !PT ;  /* 0x0000007900067276 */ /* 0x000fe40007810078 */
[----:B------:R-:W-:Y:S02]  /*c680*/  FSEL R104, R35, -INF , !P0 ;  /* 0xff80000023687808 */ /* 0x000fe40004000000 */
[----:B------:R-:W-:Y:S02]  /*c690*/  FSEL R105, R34, -INF , !P5 ;  /* 0xff80000022697808 */ /* 0x000fe40006800000 */
[----:B------:R-:W-:Y:S01]  /*c6a0*/  FMNMX3.FTZ R0, R5, R118, R116, !PT ;  /* 0x0000007605007276 */ /* 0x000fe20007810074 */
[----:B------:R-:W-:Y:S03]  /*c6b0*/  SHFL.BFLY PT, R25, R6, 0x2, 0x1f ;  /* 0x0c401f0006197f89 */ /* 0x000fe600000e0000 */
        /* <DEDUP_REMOVED lines=37> */
[-CC-:B------:R-:W-:Y:S01]  /*c910*/  FFMA.FTZ R178, R187, R103.reuse, -R126.reuse ;  /* 0x00000067bbb27223 */ /* 0x180fe2000001087e */
[-C--:B------:R-:W-:Y:S01]  /*c920*/  FFMA.FTZ R180, R183, R103.reuse, -R126 ;  /* 0x00000067b7b47223 */ /* 0x080fe2000001087e */
[-CC-:B------:R-:W-:Y:S07]  /*c930*/  FFMA.FTZ R184, R153, R103.reuse, -R124.reuse ;  /* 0x0000006799b87223 */ /* 0x180fee000001087c */
[----:B------:R-:W5:Y:S01]  /*c940*/  MUFU.EX2 R107, R107 ;  /* 0x0000006b006b7308 */ /* 0x000f620000000800 */
[-CC-:B------:R-:W-:Y:S01]  /*c950*/  FFMA.FTZ R182, R131, R103.reuse, -R124.reuse ;  /* 0x0000006783b67223 */ /* 0x180fe2000001087c */
[-C--:B------:R-:W-:Y:S01]  /*c960*/  FFMA.FTZ R129, R129, R103.reuse, -R124 ;  /* 0x0000006781817223 */ /* 0x080fe2000001087c */
        /* <DEDUP_REMOVED lines=8> */
[C---:B------:R-:W-:Y:S07]  /*c9f0*/  FMUL.FTZ R5, R102.reuse, R97 ;  /* 0x0000006166057220 */ /* 0x040fee0000410000 */
[----:B------:R-:W-:Y:S01]  /*ca00*/  MUFU.EX2 R106, R106 ;  /* 0x0000006a006a7308 */ /* 0x000fe20000000800 */
[C---:B------:R-:W-:Y:S01]  /*ca10*/  FMUL.FTZ R8, R102.reuse, R92 ;  /* 0x0000005c66087220 */ /* 0x040fe20000410000 */
        /* <DEDUP_REMOVED lines=19> */
[----:B------:R-:W4:Y:S01]  /*cb50*/  LDSM.16.MT88.4 R76, [R138+0xa000] ;  /* 0x00a000008a4c783b */ /* 0x000f220000004200 */
[C---:B------:R-:W-:Y:S01]  /*cb60*/  FMUL.FTZ R34, R101.reuse, R70 ;  /* 0x0000004665227220 */ /* 0x040fe20000410000 */
[----:B------:R-:W-:Y:S01]  /*cb70*/  FMUL.FTZ R35, R101, R71 ;  /* 0x0000004765237220 */ /* 0x000fe20000410000 */
[C---:B------:R-:W-:Y:S01]  /*cb80*/  FMUL.FTZ R36, R102.reuse, R36 ;  /* 0x0000002466247220 */ /* 0x040fe20000410000 */
[C---:B------:R-:W-:Y:S01]  /*cb90*/  FMUL.FTZ R37, R102.reuse, R37 ;  /* 0x0000002566257220 */ /* 0x040fe20000410000 */
[----:B---3--:R-:W-:Y:S01]  /*cba0*/  F2FP.F16.F32.PACK_AB R111, R117, R114 ;  /* 0x00000072756f723e */ /* 0x008fe200000000ff */
[C---:B------:R-:W-:Y:S01]  /*cbb0*/  FMUL.FTZ R38, R101.reuse, R38 ;  /* 0x0000002665267220 */ /* 0x040fe20000410000 */
[C---:B------:R-:W-:Y:S01]  /*cbc0*/  FMUL.FTZ R39, R101.reuse, R39 ;  /* 0x0000002765277220 */ /* 0x040fe20000410000 */
[----:B------:R-:W3:Y:S01]  /*cbd0*/  LDSM.16.MT88.4 R68, [R134+0xa000] ;  /* 0x00a000008644783b */ /* 0x000ee20000004200 */
        /* <DEDUP_REMOVED lines=37> */
[----:B------:R-:W-:Y:S01]  /*ce30*/  MUFU.EX2 R180, R180 ;  /* 0x000000b400b47308 */ /* 0x000fe20000000800 */
[C---:B------:R-:W-:Y:S03]  /*ce40*/  HMMA.16816.F32 R20, R108.reuse, R28, R20 ;  /* 0x0000001c6c14723c */ /* 0x040fe60000001814 */
[C---:B------:R-:W-:Y:S01]  /*ce50*/  FMUL.FTZ R28, R102.reuse, R72 ;  /* 0x00000048661c7220 */ /* 0x040fe20000410000 */
[C---:B------:R-:W-:Y:S05]  /*ce60*/  FMUL.FTZ R29, R102.reuse, R73 ;  /* 0x00000049661d7220 */ /* 0x040fea0000410000 */
[----:B------:R-:W-:Y:S01]  /*ce70*/  MUFU.EX2 R184, R184 ;  /* 0x000000b800b87308 */ /* 0x000fe20000000800 */
[C---:B------:R-:W-:Y:S01]  /*ce80*/  FMUL.FTZ R60, R102.reuse, R60 ;  /* 0x0000003c663c7220 */ /* 0x040fe20000410000 */
[C---:B------:R-:W-:Y:S01]  /*ce90*/  FMUL.FTZ R61, R102.reuse, R61 ;  /* 0x0000003d663d7220 */ /* 0x040fe20000410000 */
[C---:B------:R-:W-:Y:S07]  /*cea0*/  HMMA.16816.F32 R24, R108.reuse, R30, R24 ;  /* 0x0000001e6c18723c */ /* 0x040fee0000001818 */
[----:B------:R-:W-:Y:S01]  /*ceb0*/  MUFU.EX2 R130, R130 ;  /* 0x0000008200827308 */ /* 0x000fe20000000800 */
[C---:B------:R-:W-:Y:S01]  /*cec0*/  FMUL.FTZ R30, R101.reuse, R74 ;  /* 0x0000004a651e7220 */ /* 0x040fe20000410000 */
[C---:B------:R-:W-:Y:S08]  /*ced0*/  FMUL.FTZ R31, R101.reuse, R75 ;  /* 0x0000004b651f7220 */ /* 0x040ff00000410000 */
[----:B------:R-:W-:Y:S01]  /*cee0*/  MUFU.EX2 R182, R182 ;  /* 0x000000b600b67308 */ /* 0x000fe20000000800 */
[----:B------:R-:W1:Y:S01]  /*cef0*/  LDSM.16.MT88.4 R72, [R133+0xa000] ;  /* 0x00a000008548783b */ /* 0x000e620000004200 */
[C---:B------:R-:W-:Y:S01]  /*cf00*/  FMUL.FTZ R62, R101.reuse, R62 ;  /* 0x0000003e653e7220 */ /* 0x040fe20000410000 */
[C---:B------:R-:W-:Y:S07]  /*cf10*/  FMUL.FTZ R63, R101.reuse, R63 ;  /* 0x0000003f653f7220 */ /* 0x040fee0000410000 */
[----:B------:R-:W-:Y:S01]  /*cf20*/  MUFU.EX2 R129, R129 ;  /* 0x0000008100817308 */ /* 0x000fe20000000800 */
[C---:B------:R-:W-:Y:S01]  /*cf30*/  FMUL.FTZ R64, R102.reuse, R64 ;  /* 0x0000004066407220 */ /* 0x040fe20000410000 */
[C---:B-----5:R-:W-:Y:S03]  /*cf40*/  HMMA.16816.F32 R28, R108.reuse, R84, R28 ;  /* 0x000000546c1c723c */ /* 0x060fe6000000181c */
[----:B------:R-:W-:Y:S01]  /*cf50*/  FMUL.FTZ R65, R102, R65 ;  /* 0x0000004166417220 */ /* 0x000fe20000410000 */
[C---:B------:R-:W-:Y:S01]  /*cf60*/  FMUL.FTZ R66, R101.reuse, R66 ;  /* 0x0000004265427220 */ /* 0x040fe20000410000 */
[----:B------:R-:W-:Y:S01]  /*cf70*/  FMUL.FTZ R67, R101, R67 ;  /* 0x0000004365437220 */ /* 0x000fe20000410000 */
[-C--:B------:R-:W-:Y:S01]  /*cf80*/  FFMA.FTZ R80, R179, R103.reuse, -R124 ;  /* 0x00000067b3507223 */ /* 0x080fe2000001087c */
[----:B------:R-:W-:Y:S01]  /*cf90*/  FFMA.FTZ R176, R101, R176, R106 ;  /* 0x000000b065b07223 */ /* 0x000fe2000001006a */
[C---:B------:R-:W-:Y:S01]  /*cfa0*/  HMMA.16816.F32 R32, R108.reuse, R86, R32 ;  /* 0x000000566c20723c */ /* 0x040fe20000001820 */
[----:B------:R-:W-:Y:S01]  /*cfb0*/  LDSM.16.MT88.4 R84, [R134+0x9800] ;  /* 0x009800008654783b */ /* 0x000fe20000004200 */
[----:B------:R-:W-:Y:S01]  /*cfc0*/  MUFU.EX2 R179, R181 ;  /* 0x000000b500b37308 */ /* 0x000fe20000000800 */
[-C--:B------:R-:W-:Y:S01]  /*cfd0*/  FFMA.FTZ R81, R123, R103.reuse, -R126 ;  /* 0x000000677b517223 */ /* 0x080fe2000001087e */
[-C--:B------:R-:W-:Y:S01]  /*cfe0*/  FFMA.FTZ R131, R118, R103.reuse, -R124 ;  /* 0x0000006776837223 */ /* 0x080fe2000001087c */
[-CC-:B------:R-:W-:Y:S07]  /*cff0*/  FFMA.FTZ R122, R122, R103.reuse, -R126.reuse ;  /* 0x000000677a7a7223 */ /* 0x180fee000001087e */
[----:B------:R2:W-:Y:S01]  /*d000*/  MUFU.EX2 R153, R80 ;  /* 0x0000005000997308 */ /* 0x0005e20000000800 */
[-C--:B------:R-:W-:Y:S01]  /*d010*/  FFMA.FTZ R123, R121, R103.reuse, -R126 ;  /* 0x00000067797b7223 */ /* 0x080fe2000001087e */
[C---:B----4-:R-:W-:Y:S08]  /*d020*/  HMMA.16816.F32 R36, R108.reuse, R76, R36 ;  /* 0x0000004c6c24723c */ /* 0x050ff00000001824 */
[----:B------:R-:W-:Y:S01]  /*d030*/  MUFU.EX2 R121, R81 ;  /* 0x0000005100797308 */ /* 0x000fe20000000800 */
[----:B------:R-:W-:Y:S01]  /*d040*/  FFMA.FTZ R118, R116, R103, -R124 ;  /* 0x0000006774767223 */ /* 0x000fe2000001087c */
[----:B------:R-:W-:Y:S01]  /*d050*/  FFMA.FTZ R119, R102, R177, R119 ;  /* 0x000000b166777223 */ /* 0x000fe20000010077 */
[----:B------:R-:W-:Y:S07]  /*d060*/  FADD.FTZ R115, R115, R176 ;  /* 0x000000b073737221 */ /* 0x000fee0000010000 */
[----:B------:R-:W-:Y:S01]  /*d070*/  MUFU.EX2 R116, R122 ;  /* 0x0000007a00747308 */ /* 0x000fe20000000800 */
[----:B------:R-:W-:Y:S01]  /*d080*/  ISETP.GT.AND P0, PT, R173, R150, PT ;  /* 0x00000096ad00720c */ /* 0x000fe20003f04270 */
[C---:B------:R-:W-:Y:S01]  /*d090*/  HMMA.16816.F32 R40, R108.reuse, R78, R40 ;  /* 0x0000004e6c28723c */ /* 0x040fe20000001828 */
[----:B------:R-:W-:Y:S07]  /*d0a0*/  LDSM.16.MT88.4 R76, [R134+0x8800] ;  /* 0x00880000864c783b */ /* 0x000fee0000004200 */
[----:B------:R-:W-:Y:S01]  /*d0b0*/  MUFU.EX2 R123, R123 ;  /* 0x0000007b007b7308 */ /* 0x000fe20000000800 */
[----:B------:R-:W-:Y:S01]  /*d0c0*/  FADD.FTZ R102, R107, R119 ;  /* 0x000000776b667221 */ /* 0x000fe20000010000 */
[----:B--2---:R-:W-:Y:S01]  /*d0d0*/  FFMA.FTZ R80, R105, R103, -R124 ;  /* 0x0000006769507223 */ /* 0x004fe2000001087c */
[----:B------:R-:W-:Y:S07]  /*d0e0*/  FADD.FTZ R114, R114, R115 ;  /* 0x0000007372727221 */ /* 0x000fee0000010000 */
[----:B------:R-:W-:Y:S01]  /*d0f0*/  MUFU.EX2 R131, R131 ;  /* 0x0000008300837308 */ /* 0x000fe20000000800 */
[----:B------:R-:W-:Y:S01]  /*d100*/  FADD.FTZ R113, R113, R102 ;  /* 0x0000006671717221 */ /* 0x000fe20000010000 */
[C---:B---3--:R-:W-:Y:S08]  /*d110*/  HMMA.16816.F32 R44, R108.reuse, R68, R44 ;  /* 0x000000446c2c723c */ /* 0x048ff0000000182c */
[----:B------:R-:W2:Y:S01]  /*d120*/  MUFU.EX2 R118, R118 ;  /* 0x0000007600767308 */ /* 0x000ea20000000800 */
[----:B------:R-:W-:Y:S01]  /*d130*/  FADD.FTZ R112, R112, R113 ;  /* 0x0000007170707221 */ /* 0x000fe20000010000 */
[----:B------:R-:W-:Y:S01]  /*d140*/  FADD.FTZ R117, R117, R114 ;  /* 0x0000007275757221 */ /* 0x000fe20000010000 */
[----:B------:R-:W-:Y:S02]  /*d150*/  IMAD.MOV.U32 R102, RZ, RZ, R0 ;  /* 0x000000ffff667224 */ /* 0x000fe400078e0000 */
[----:B------:R-:W-:Y:S01]  /*d160*/  IMAD.MOV.U32 R101, RZ, RZ, R100 ;  /* 0x000000ffff657224 */ /* 0x000fe200078e0064 */
[C---:B------:R-:W-:Y:S01]  /*d170*/  HMMA.16816.F32 R48, R108.reuse, R70, R48 ;  /* 0x000000466c30723c */ /* 0x040fe20000001830 */
[----:B------:R-:W3:Y:S07]  /*d180*/  LDSM.16.MT88.4 R68, [R132+0xa000] ;  /* 0x00a000008444783b */ /* 0x000eee0000004200 */
[C---:B-1----:R-:W-:Y:S03]  /*d190*/  HMMA.16816.F32 R52, R108.reuse, R72, R52 ;  /* 0x000000486c34723c */ /* 0x042fe60000001834 */
[----:B--2---:R-:W-:Y:S05]  /*d1a0*/  F2FP.F16.F32.PACK_AB R105, R118, R131 ;  /* 0x000000837669723e */ /* 0x004fea00000000ff */
[C---:B------:R-:W-:Y:S01]  /*d1b0*/  HMMA.16816.F32 R56, R108.reuse, R74, R56 ;  /* 0x0000004a6c38723c */ /* 0x040fe20000001838 */
[----:B------:R-:W1:Y:S07]  /*d1c0*/  LDSM.16.MT88.4 R72, [R138+0x8800] ;  /* 0x008800008a48783b */ /* 0x000e6e0000004200 */
[C---:B---3--:R-:W-:Y:S03]  /*d1d0*/  HMMA.16816.F32 R60, R108.reuse, R68, R60 ;  /* 0x000000446c3c723c */ /* 0x048fe6000000183c */
[----:B------:R-:W-:Y:S01]  /*d1e0*/  F2FP.F16.F32.PACK_AB R68, R128, R125 ;  /* 0x0000007d8044723e */ /* 0x000fe200000000ff */
[-CC-:B------:R-:W-:Y:S01]  /*d1f0*/  FFMA.FTZ R69, R127, R103.reuse, -R126.reuse ;  /* 0x000000677f457223 */ /* 0x180fe2000001087e */
[-C--:B------:R-:W-:Y:S01]  /*d200*/  FFMA.FTZ R126, R120, R103.reuse, -R126 ;  /* 0x00000067787e7223 */ /* 0x080fe2000001087e */
[----:B------:R-:W-:Y:S01]  /*d210*/  MUFU.EX2 R127, R197 ;  /* 0x000000c5007f7308 */ /* 0x000fe20000000800 */
[----:B------:R-:W-:Y:S01]  /*d220*/  FADD.FTZ R125, R125, R112 ;  /* 0x000000707d7d7221 */ /* 0x000fe20000010000 */
[----:B------:R-:W-:Y:S08]  /*d230*/  HMMA.16816.F32 R64, R108, R70, R64 ;  /* 0x000000466c40723c */ /* 0x000ff00000001840 */
[----:B------:R-:W2:Y:S01]  /*d240*/  MUFU.EX2 R110, R69 ;  /* 0x00000045006e7308 */ /* 0x000ea20000000800 */
[-CC-:B------:R-:W-:Y:S01]  /*d250*/  FFMA.FTZ R111, R193, R103.reuse, -R124.reuse ;  /* 0x00000067c16f7223 */ /* 0x180fe2000001087c */
[-CC-:B------:R-:W-:Y:S01]  /*d260*/  FFMA.FTZ R109, R191, R103.reuse, -R124.reuse ;  /* 0x00000067bf6d7223 */ /* 0x180fe2000001087c */
[-CC-:B------:R-:W-:Y:S01]  /*d270*/  FFMA.FTZ R108, R189, R103.reuse, -R124.reuse ;  /* 0x00000067bd6c7223 */ /* 0x180fe2000001087c */
[----:B------:R-:W-:Y:S01]  /*d280*/  FFMA.FTZ R124, R104, R103, -R124 ;  /* 0x00000067687c7223 */ /* 0x000fe2000001087c */
[----:B------:R-:W-:Y:S05]  /*d290*/  F2FP.F16.F32.PACK_AB R104, R116, R121 ;  /* 0x000000797468723e */ /* 0x000fea00000000ff */
[----:B------:R-:W3:Y:S01]  /*d2a0*/  MUFU.EX2 R126, R126 ;  /* 0x0000007e007e7308 */ /* 0x000ee20000000800 */
[----:B------:R-:W-:Y:S09]  /*d2b0*/  FADD.FTZ R128, R128, R125 ;  /* 0x0000007d80807221 */ /* 0x000ff20000010000 */
[----:B------:R-:W4:Y:S10]  /*d2c0*/  MUFU.EX2 R111, R111 ;  /* 0x0000006f006f7308 */ /* 0x000f340000000800 */
[----:B------:R-:W-:Y:S01]  /*d2d0*/  MUFU.EX2 R109, R109 ;  /* 0x0000006d006d7308 */ /* 0x000fe20000000800 */
[----:B--2---:R-:W-:Y:S09]  /*d2e0*/  F2FP.F16.F32.PACK_AB R70, R110, R127 ;  /* 0x0000007f6e46723e */ /* 0x004ff200000000ff */
[----:B------:R-:W2:Y:S01]  /*d2f0*/  MUFU.EX2 R108, R108 ;  /* 0x0000006c006c7308 */ /* 0x000ea20000000800 */
[----:B---3--:R-:W-:Y:S09]  /*d300*/  F2FP.F16.F32.PACK_AB R106, R126, R123 ;  /* 0x0000007b7e6a723e */ /* 0x008ff200000000ff */
[----:B------:R-:W-:Y:S01]  /*d310*/  MUFU.EX2 R103, R80 ;  /* 0x0000005000677308 */ /* 0x000fe20000000800 */
[----:B----4-:R-:W-:Y:S09]  /*d320*/  F2FP.F16.F32.PACK_AB R69, R111, R130 ;  /* 0x000000826f45723e */ /* 0x010ff200000000ff */
[----:B------:R-:W3:Y:S01]  /*d330*/  MUFU.EX2 R124, R124 ;  /* 0x0000007c007c7308 */ /* 0x000ee20000000800 */
[----:B--2---:R-:W-:Y:S07]  /*d340*/  F2FP.F16.F32.PACK_AB R71, R108, R109 ;  /* 0x0000006d6c47723e */ /* 0x004fee00000000ff */
[C---:B-1----:R-:W-:Y:S05]  /*d350*/  HMMA.16816.F32 R4, R68.reuse, R72, R4 ;  /* 0x000000484404723c */ /* 0x042fea0000001804 */
[----:B---3--:R-:W-:Y:S03]  /*d360*/  F2FP.F16.F32.PACK_AB R107, R124, R103 ;  /* 0x000000677c6b723e */ /* 0x008fe600000000ff */
        /* <DEDUP_REMOVED lines=57> */
[C---:B------:R-:W-:Y:S08]  /*d700*/  HMMA.16816.F32 R84, R104.reuse, R86, R16 ;  /* 0x000000566854723c */ /* 0x040ff00000001810 */
        /* <DEDUP_REMOVED lines=35> */
[----:B------:R-:W-:Y:S07]  /*d940*/  @P0 BRA `(.L_x_13118) ;  /* 0xffffffc400bc0947 */ /* 0x000fee000383ffff */
.L_x_13111:
        /* <DEDUP_REMOVED lines=10> */
.L_x_13134:
        /* <DEDUP_REMOVED lines=194> */
.L_x_13121:
[----:B------:R-:W-:Y:S05]  /*e610*/  BSYNC.RECONVERGENT B0 ;  /* 0x0000000000007941 */ /* 0x000fea0003800200 */
.L_x_13120:
        /* <DEDUP_REMOVED lines=24> */
.L_x_13123:
[----:B------:R-:W-:Y:S05]  /*e7a0*/  BSYNC.RECONVERGENT B0 ;  /* 0x0000000000007941 */ /* 0x000fea0003800200 */
.L_x_13122:
        /* <DEDUP_REMOVED lines=36> */
.L_x_13125:
[----:B------:R-:W-:Y:S05]  /*e9f0*/  BSYNC.RECONVERGENT B0 ;  /* 0x0000000000007941 */ /* 0x000fea0003800200 */
.L_x_13124:
        /* <DEDUP_REMOVED lines=16> */
.L_x_13127:
[----:B------:R-:W-:Y:S05]  /*eb00*/  BSYNC.RECONVERGENT B0 ;  /* 0x0000000000007941 */ /* 0x000fea0003800200 */
.L_x_13126:
        /* <DEDUP_REMOVED lines=16> */
.L_x_13129:
[----:B------:R-:W-:Y:S05]  /*ec10*/  BSYNC.RECONVERGENT B0 ;  /* 0x0000000000007941 */ /* 0x000fea0003800200 */
.L_x_13128:
[----:B------:R-:W-:-:S04]  /*ec20*/  MOV R157, 0x0 ;  /* 0x00000000009d7802 */ /* 0x000fc80000000f00 */
[----:B-12345:R-:W-:Y:S05]  /*ec30*/  @P0 RET.REL.NODEC R156 `(_ZN5flash24flash_fwd_splitkv_kernelI23Flash_fwd_kernel_traitsILi128ELi64ELi64ELi4ELb0ELb0EN7cutlass6half_tE19Flash_kernel_traitsILi128ELi64ELi64ELi4ES3_EELb0ELb1ELb1ELb0ELb0ELb0ELb0ELb0EEEvNS_16Flash_fwd_paramsE) ;  /* 0xffffff109cf00950 */ /* 0x03efea0003c3ffff */
        /* <DEDUP_REMOVED lines=14> */
[----:B-1----:R-:W-:Y:S05]  /*ed20*/  @P0 RET.REL.NODEC R156 `(_ZN5flash24flash_fwd_splitkv_kernelI23Flash_fwd_kernel_traitsILi128ELi64ELi64ELi4ELb0ELb0EN7cutlass6half_tE19Flash_kernel_traitsILi128ELi64ELi64ELi4ES3_EELb0ELb1ELb1ELb0ELb0ELb0ELb0ELb0EEEvNS_16Flash_fwd_paramsE) ;  /* 0xffffff109cb40950 */ /* 0x002fea0003c3ffff */
[----:B------:R-:W-:Y:S01]  /*ed30*/  MOV R157, 0x0 ;  /* 0x00000000009d7802 */ /* 0x000fe20000000f00 */
[----:B------:R1:W-:Y:S03]  /*ed40*/  ST.E.128 desc[UR4][R6.64+0x80], R32 ;  /* 0x0000802006007985 */ /* 0x0003e6000c101d04 */
[----:B-1----:R-:W-:Y:S05]  /*ed50*/  RET.REL.NODEC R156 `(_ZN5flash24flash_fwd_splitkv_kernelI23Flash_fwd_kernel_traitsILi128ELi64ELi64ELi4ELb0ELb0EN7cutlass6half_tE19Flash_kernel_traitsILi128ELi64ELi64ELi4ES3_EELb0ELb1ELb1ELb0ELb0ELb0ELb0ELb0EEEvNS_16Flash_fwd_paramsE) ;  /* 0xffffff109ca87950 */ /* 0x002fea0003c3ffff */
.L_x_13119:
[----:B------:R-:W-:Y:S01]  /*ed60*/  MOV R5, 0x2 ;  /* 0x0000000200057802 */ /* 0x000fe20000000f00 */
[----:B------:R-:W-:Y:S01]  /*ed70*/  IMAD.MOV.U32 R4, RZ, RZ, 0x1f ;  /* 0x0000001fff047424 */ /* 0x000fe200078e00ff */
[----:B------:R-:W-:-:S07]  /*ed80*/  MOV R6, 0xffffffff ;  /* 0xffffffff00067802 */ /* 0x000fce0000000f00 */
[----:B-1---5:R-:W-:Y:S05]  /*ed90*/  WARPSYNC.COLLECTIVE R6, `(.L_x_13130) ;  /* 0x0000000006087348 */ /* 0x022fea0003c00000 */
[----:B------:R2:W3:Y:S02]  /*eda0*/  SHFL.BFLY P0, R11, R177, R5, R4 ;  /* 0x0c000005b10b7389 */ /* 0x0004e40000000004 */
[----:B-123-5:R-:W-:Y:S05]  /*edb0*/  ENDCOLLECTIVE ;  /* 0x000000000000791b */ /* 0x02efea0003800000 */
.L_x_13130:
[----:B------:R-:W-:Y:S02]  /*edc0*/  IMAD.MOV.U32 R8, RZ, RZ, R11 ;  /* 0x000000ffff087224 */ /* 0x000fe400078e000b */
[----:B------:R-:W-:Y:S02]  /*edd0*/  IMAD.MOV.U32 R5, RZ, RZ, 0x1 ;  /* 0x00000001ff057424 */ /* 0x000fe400078e00ff */
[----:B------:R-:W-:-:S05]  /*ede0*/  FADD.FTZ R9, R8, R177 ;  /* 0x000000b108097221 */ /* 0x000fca0000010000 */
[----:B------:R-:W-:-:S07]  /*edf0*/  MOV R177, R9 ;  /* 0x0000000900b17202 */ /* 0x000fce0000000f00 */
[----:B------:R-:W-:Y:S05]  /*ee00*/  WARPSYNC.COLLECTIVE R6, `(.L_x_13131) ;  /* 0x0000000006087348 */ /* 0x000fea0003c00000 */
[----:B------:R1:W2:Y:S02]  /*ee10*/  SHFL.BFLY P0, R11, R177, R5, R4 ;  /* 0x0c000005b10b7389 */ /* 0x0002a40000000004 */
[----:B-12---:R-:W-:Y:S05]  /*ee20*/  ENDCOLLECTIVE ;  /* 0x000000000000791b */ /* 0x006fea0003800000 */
.L_x_13131:
[----:B------:R-:W-:Y:S01]  /*ee30*/  MOV R177, R176 ;  /* 0x000000b000b17202 */ /* 0x000fe20000000f00 */
[----:B------:R-:W-:Y:S01]  /*ee40*/  IMAD.MOV.U32 R5, RZ, RZ, 0x2 ;  /* 0x00000002ff057424 */ /* 0x000fe200078e00ff */
[----:B------:R-:W-:-:S07]  /*ee50*/  MOV R8, R11 ;  /* 0x0000000b00087202 */ /* 0x000fce0000000f00 */
[----:B------:R-:W-:Y:S05]  /*ee60*/  WARPSYNC.COLLECTIVE R6, `(.L_x_13132) ;  /* 0x0000000006087348 */ /* 0x000fea0003c00000 */
[----:B------:R1:W2:Y:S02]  /*ee70*/  SHFL.BFLY P0, R11, R177, R5, R4 ;  /* 0x0c000005b10b7389 */ /* 0x0002a40000000004 */
[----:B-12---:R-:W-:Y:S05]  /*ee80*/  ENDCOLLECTIVE ;  /* 0x000000000000791b */ /* 0x006fea0003800000 */
.L_x_13132:
[----:B------:R-:W-:Y:S01]  /*ee90*/  FADD.FTZ R8, R9, R8 ;  /* 0x0000000809087221 */ /* 0x000fe20000010000 */
[----:B------:R-:W-:Y:S01]  /*eea0*/  FADD.FTZ R10, R11, R176 ;  /* 0x000000b00b0a7221 */ /* 0x000fe20000010000 */
[----:B------:R-:W-:-:S04]  /*eeb0*/  MOV R5, 0x1 ;  /* 0x0000000100057802 */ /* 0x000fc80000000f00 */
[----:B------:R-:W-:-:S07]  /*eec0*/  MOV R177, R10 ;  /* 0x0000000a00b17202 */ /* 0x000fce0000000f00 */
[----:B------:R-:W-:Y:S05]  /*eed0*/  WARPSYNC.COLLECTIVE R6, `(.L_x_13133) ;  /* 0x0000000006087348 */ /* 0x000fea0003c00000 */
[----:B------:R1:W2:Y:S02]  /*eee0*/  SHFL.BFLY P0, R11, R177, R5, R4 ;  /* 0x0c000005b10b7389 */ /* 0x0002a40000000004 */
[----:B-12---:R-:W-:Y:S05]  /*eef0*/  ENDCOLLECTIVE ;  /* 0x000000000000791b */ /* 0x006fea0003800000 */
.L_x_13133:
[----:B------:R-:W-:Y:S05]  /*ef00*/  BRA `(.L_x_13134) ;  /* 0xffffffe800b87947 */ /* 0x000fea000383ffff */
.L_x_13135:
        /* <DEDUP_REMOVED lines=15> */
.L_x_14998:


//--------------------- .text._ZN5flash24flash_fwd_splitkv_kernelI23Flash_fwd_kernel_traitsILi128ELi64ELi64ELi4ELb0ELb0EN7cutlass6half_tE19Flash_kernel_traitsILi128ELi64ELi64ELi4ES3_EELb0ELb1ELb1ELb0ELb0ELb1ELb0ELb0EEEvNS_16Flash_fwd_paramsE --------------------------
	.section	.text._ZN5flash24flash_fwd_splitkv_kernelI23Flash_fwd_kernel_traitsILi128ELi64ELi64ELi4ELb0ELb0EN7cutlass6half_tE19Flash_kernel_traitsILi128ELi64ELi64ELi4ES3_EELb0ELb1ELb1ELb0ELb0ELb1ELb0ELb0EEEvNS_16Flash_fwd_paramsE,"ax",@progbits
	.align	128
        .global         _ZN5flash24flash_fwd_splitkv_kernelI23Flash_fwd_kernel_traitsILi128ELi64ELi64ELi4ELb0ELb0EN7cutlass6half_tE19Flash_kernel_traitsILi128ELi64ELi64ELi4ES3_EELb0ELb1ELb1ELb0ELb0ELb1ELb0ELb0EEEvNS_16Flash_fwd_paramsE
        .type           _ZN5flash24flash_fwd_splitkv_kernelI23Flash_fwd_kernel_traitsILi128ELi64ELi64ELi4ELb0ELb0EN7cutlass6half_tE19Flash_kernel_traitsILi128ELi64ELi64ELi4ES3_EELb0ELb1ELb1ELb0ELb0ELb1ELb0ELb0EEEvNS_16Flash_fwd_paramsE,@function
        .size           _ZN5flash24flash_fwd_splitkv_kernelI23Flash_fwd_kernel_traitsILi128ELi64ELi64ELi4ELb0ELb0EN7cutlass6half_tE19Flash_kernel_traitsILi128ELi64ELi64ELi4ES3_EELb0ELb1ELb1ELb0ELb0ELb1ELb0ELb0EEEvNS_16Flash_fwd_paramsE,(.L_x_14999 - _ZN5flash24flash_fwd_splitkv_kernelI23Flash_fwd_kernel_traitsILi128ELi64ELi64ELi4ELb0ELb0EN7cutlass6half_tE19Flash_kernel_traitsILi128ELi64ELi64ELi4ES3_EELb0ELb1ELb1ELb0ELb0ELb1ELb0ELb0EEEvNS_16Flash_fwd_paramsE)
        .other          _ZN5flash24flash_fwd_splitkv_kernelI23Flash_fwd_kernel_traitsILi128ELi64ELi64ELi4ELb0ELb0EN7cutlass6half_tE19Flash_kernel_traitsILi128ELi64ELi64ELi4ES3_EELb0ELb1ELb1ELb0ELb0ELb1ELb0ELb0EEEvNS_16Flash_fwd_paramsE,@"STO_CUDA_ENTRY STV_DEFAULT"
_ZN5flash24flash_fwd_splitkv_kernelI23Flash_fwd_kernel_traitsILi128ELi64ELi64ELi4ELb0ELb0EN7cutlass6half_tE19Flash_kernel_traitsILi128ELi64ELi64ELi4ES3_EELb0ELb1ELb1ELb0ELb0ELb1ELb0ELb0EEEvNS_16Flash_fwd_paramsE:
.text._ZN5flash24flash_fwd_splitkv_kernelI23Flash_fwd_kernel_traitsILi128ELi64ELi64ELi4ELb0ELb0EN7cutlass6half_tE19Flash_kernel_traitsILi128ELi64ELi64ELi4ES3_EELb0ELb1ELb1ELb0ELb0ELb1ELb0ELb0EEEvNS_16Flash_fwd_paramsE:
[----:B------:R-:W-:Y:S01]  /*0000*/  LDC R1, c[0x0][0x37c] ;  /* 0x0000df00ff017b82 */ /* 0x000fe20000000800 */
[----:B------:R-:W1:Y:S07]  /*0010*/  S2R R29, SR_CTAID.X ;  /* 0x00000000001d7919 */ /* 0x000e6e0000002500 */
[----:B------:R-:W2:Y:S01]  /*0020*/  LDC.64 R2, c[0x0][0x348] ;  /* 0x0000d200ff027b82 */ /* 0x000ea20000000a00 */
[----:B------:R-:W-:Y:S01]  /*0030*/  BSSY.RECONVERGENT B3, `(.L_x_13136) ;  /* 0x0000005000037945 */ /* 0x000fe20003800200 */
[----:B------:R-:W-:Y:S01]  /*0040*/  MOV R156, 0x80 ;  /* 0x00000080009c7802 */ /* 0x000fe20000000f00 */
[----:B------:R-:W3:Y:S01]  /*0050*/  S2R R157, SR_CTAID.Y ;  /* 0x00000000009d7919 */ /* 0x000ee20000002600 */
[----:B------:R-:W4:Y:S05]  /*0060*/  S2R R158, SR_CTAID.Z ;  /* 0x00000000009e7919 */ /* 0x000f2a0000002700 */
[----:B-1234-:R-:W-:Y:S05]  /*0070*/  CALL.REL.NOINC `($_ZN5flash24flash_fwd_splitkv_kernelI23Flash_fwd_kernel_traitsILi128ELi64ELi64ELi4ELb0ELb0EN7cutlass6half_tE19Flash_kernel_traitsILi128ELi64ELi64ELi4ES3_EELb0ELb1ELb1ELb0ELb0ELb1ELb0ELb0EEEvNS_16Flash_fwd_paramsE$_ZN5flash30compute_attn_1rowblock_splitkvI23Flash_fwd_kernel_traitsILi128ELi64ELi64ELi4ELb0ELb0EN7cutlass6half_tE19Flash_kernel_traitsILi128ELi64ELi64ELi4ES3_EELb0ELb1ELb1ELb0ELb0ELb1ELb0ELb0ENS_16Flash_fwd_paramsEEEvRKT8_iiiii) ;  /* 0x0000000000087944 */ /* 0x01efea0003c00000 */
[----:B------:R-:W-:Y:S05]  /*0080*/  BSYNC.RECONVERGENT B3 ;  /* 0x0000000000037941 */ /* 0x000fea0003800200 */
.L_x_13136:
[----:B------:R-:W-:Y:S05]  /*0090*/  EXIT ;  /* 0x000000000000794d */ /* 0x000fea0003800000 */
        .type           $_ZN5flash24flash_fwd_splitkv_kernelI23Flash_fwd_kernel_traitsILi128ELi64ELi64ELi4ELb0ELb0EN7cutlass6half_tE19Flash_kernel_traitsILi128ELi64ELi64ELi4ES3_EELb0ELb1ELb1ELb0ELb0ELb1ELb0ELb0EEEvNS_16Flash_fwd_paramsE$_ZN5flash30compute_attn_1rowblock_splitkvI23Flash_fwd_kernel_traitsILi128ELi64ELi64ELi4ELb0ELb0EN7cutlass6half_tE19Flash_kernel_traitsILi128ELi64ELi64ELi4ES3_EELb0ELb1ELb1ELb0ELb0ELb1ELb0ELb0ENS_16Flash_fwd_paramsEEEvRKT8_iiiii,@function
        .size           $_ZN5flash24flash_fwd_splitkv_kernelI23Flash_fwd_kernel_traitsILi128ELi64ELi64ELi4ELb0ELb0EN7cutlass6half_tE19Flash_kernel_traitsILi128ELi64ELi64ELi4ES3_EELb0ELb1ELb1ELb0ELb0ELb1ELb0ELb0EEEvNS_16Flash_fwd_paramsE$_ZN5flash30compute_attn_1rowblock_splitkvI23Flash_fwd_kernel_traitsILi128ELi64ELi64ELi4ELb0ELb0EN7cutlass6half_tE19Flash_kernel_traitsILi128ELi64ELi64ELi4ES3_EELb0ELb1ELb1ELb0ELb0ELb1ELb0ELb0ENS_16Flash_fwd_paramsEEEvRKT8_iiiii,(.L_x_14999 - $_ZN5flash24flash_fwd_splitkv_kernelI23Flash_fwd_kernel_traitsILi128ELi64ELi64ELi4ELb0ELb0EN7cutlass6half_tE19Flash_kernel_traitsILi128ELi64ELi64ELi4ES3_EELb0ELb1ELb1ELb0ELb0ELb1ELb0ELb0EEEvNS_16Flash_fwd_paramsE$_ZN5flash30compute_attn_1rowblock_splitkvI23Flash_fwd_kernel_traitsILi128ELi64ELi64ELi4ELb0ELb0EN7cutlass6half_tE19Flash_kernel_traitsILi128ELi64ELi64ELi4ES3_EELb0ELb1ELb1ELb0ELb0ELb1ELb0ELb0ENS_16Flash_fwd_paramsEEEvRKT8_iiiii)
$_ZN5flash24flash_fwd_splitkv_kernelI23Flash_fwd_kernel_traitsILi128ELi64ELi64ELi4ELb0ELb0EN7cutlass6half_tE19Flash_kernel_traitsILi128ELi64ELi64ELi4ES3_EELb0ELb1ELb1ELb0ELb0ELb1ELb0ELb0EEEvNS_16Flash_fwd_paramsE$_ZN5flash30compute_attn_1rowblock_splitkvI23Flash_fwd_kernel_traitsILi128ELi64ELi64ELi4ELb0ELb0EN7cutlass6half_tE19Flash_kernel_traitsILi128ELi64ELi64ELi4ES3_EELb0ELb1ELb1ELb0ELb0ELb1ELb0ELb0ENS_16Flash_fwd_paramsEEEvRKT8_iiiii:
        /* <DEDUP_REMOVED lines=39> */
.L_x_13138:
[----:B------:R-:W-:Y:S05]  /*0310*/  BSYNC.RECONVERGENT B0 ;  /* 0x0000000000007941 */ /* 0x000fea0003800200 */
.L_x_13137:
[----:B------:R-:W-:Y:S04]  /*0320*/  BSSY.RECONVERGENT B0, `(.L_x_13139) ;  /* 0x0000007000007945 */ /* 0x000fe80003800200 */
[----:B------:R-:W-:Y:S05]  /*0330*/  @!P3 BRA `(.L_x_13140) ;  /* 0x000000000014b947 */ /* 0x000fea0003800000 */
[----:B-----5:R-:W4:Y:S02]  /*0340*/  LD.E.U8 R5, desc[UR4][R2.64+0x1b2] ;  /* 0x0001b20402057980 */ /* 0x020f24000c101100 */
[----:B----4-:R-:W-:-:S13]  /*0350*/  ISETP.NE.AND P1, PT, R5, RZ, PT ;  /* 0x000000ff0500720c */ /* 0x010fda0003f25270 */
[----:B------:R-:W4:Y:S02]  /*0360*/  @P1 LD.E R10, desc[UR4][R14.64+0x4] ;  /* 0x000004040e0a1980 */ /* 0x000f24000c101900 */
[----:B----4-:R-:W-:-:S06]  /*0370*/  @P1 IADD3 R5, PT, PT, R10, -R13, RZ ;  /* 0x8000000d0a051210 */ /* 0x010fcc0007ffe0ff */
[----:B------:R4:W5:Y:S02]  /*0380*/  @!P1 LD.E R5, desc[UR4][R14.64] ;  /* 0x000000040e059980 */ /* 0x000964000c101900 */
.L_x_13140:
[----:B------:R-:W-:Y:S05]  /*0390*/  BSYNC.RECONVERGENT B0 ;  /* 0x0000000000007941 */ /* 0x000fea0003800200 */
.L_x_13139:
        /* <DEDUP_REMOVED lines=8> */
.L_x_13142:
[----:B------:R-:W5:Y:S01]  /*0420*/  LD.E.64 R6, desc[UR4][R2.64+0x108] ;  /* 0x0001080402067980 */ /* 0x000f62000c101b00 */
[----:B------:R-:W-:Y:S01]  /*0430*/  BSSY.RECONVERGENT B0, `(.L_x_13144) ;  /* 0x0000006000007945 */ /* 0x000fe20003800200 */
[----:B------:R-:W-:Y:S01]  /*0440*/  IMAD.MOV.U32 R8, RZ, RZ, RZ ;  /* 0x000000ffff087224 */ /* 0x000fe200078e00ff */
[----:B-----5:R-:W-:-:S04]  /*0450*/  ISETP.NE.U32.AND P0, PT, R6, RZ, PT ;  /* 0x000000ff0600720c */ /* 0x020fc80003f05070 */
[----:B------:R-:W-:-:S13]  /*0460*/  ISETP.NE.AND.EX P0, PT, R7, RZ, PT, P0 ;  /* 0x000000ff0700720c */ /* 0x000fda0003f05300 */
[----:B------:R-:W-:Y:S05]  /*0470*/  @!P0 BRA `(.L_x_13145) ;  /* 0x0000000000048947 */ /* 0x000fea0003800000 */
[----:B------:R1:W5:Y:S02]  /*0480*/  LD.E R8, desc[UR4][R2.64+0xbc] ;  /* 0x0000bc0402087980 */ /* 0x000364000c101900 */
.L_x_13145:
[----:B------:R-:W-:Y:S05]  /*0490*/  BSYNC.RECONVERGENT B0 ;  /* 0x0000000000007941 */ /* 0x000fea0003800200 */
.L_x_13144:
[----:B-----5:R-:W-:Y:S02]  /*04a0*/  IADD3 R8, PT, PT, R8, R5, -R12 ;  /* 0x0000000508087210 */ /* 0x020fe40007ffe80c */
.L_x_13143:
[----:B------:R-:W-:Y:S05]  /*04b0*/  BSYNC.RECONVERGENT B1 ;  /* 0x0000000000017941 */ /* 0x000fea0003800200 */
.L_x_13141:
[----:B------:R-:W-:Y:S01]  /*04c0*/  IMAD.SHL.U32 R162, R29, 0x40, RZ ;  /* 0x000000401da27824 */ /* 0x000fe200078e00ff */
[----:B------:R-:W-:Y:S01]  /*04d0*/  MOV R6, R156 ;  /* 0x0000009c00067202 */ /* 0x000fe20000000f00 */
[----:B------:R-:W-:-:S03]  /*04e0*/  IMAD.MOV.U32 R7, RZ, RZ, 0x0 ;  /* 0x00000000ff077424 */ /* 0x000fc600078e00ff */
[----:B------:R-:W-:-:S13]  /*04f0*/  ISETP.GT.AND P0, PT, R119, R162, PT ;  /* 0x000000a27700720c */ /* 0x000fda0003f04270 */
[----:B-1234-:R-:W-:Y:S05]  /*0500*/  @!P0 RET.REL.NODEC R6 `(_ZN5flash24flash_fwd_splitkv_kernelI23Flash_fwd_kernel_traitsILi128ELi64ELi64ELi4ELb0ELb0EN7cutlass6half_tE19Flash_kernel_traitsILi128ELi64ELi64ELi4ES3_EELb0ELb1ELb1ELb0ELb0ELb1ELb0ELb0EEEvNS_16Flash_fwd_paramsE) ;  /* 0xfffffff806bc8950 */ /* 0x01efea0003c3ffff */
        /* <DEDUP_REMOVED lines=73> */
.L_x_13148:
[----:B------:R-:W-:Y:S05]  /*09a0*/  BSYNC.RECONVERGENT B0 ;  /* 0x0000000000007941 */ /* 0x000fea0003800200 */
.L_x_13147:
        /* <DEDUP_REMOVED lines=17> */
.L_x_13150:
[----:B------:R-:W-:Y:S05]  /*0ac0*/  BSYNC.RECONVERGENT B0 ;  /* 0x0000000000007941 */ /* 0x000fea0003800200 */
.L_x_13149:
        /* <DEDUP_REMOVED lines=20> */
.L_x_13152:
[----:B------:R-:W-:Y:S05]  /*0c10*/  BSYNC.RECONVERGENT B0 ;  /* 0x0000000000007941 */ /* 0x000fea0003800200 */
.L_x_13151:
        /* <DEDUP_REMOVED lines=25> */
.L_x_13154:
[----:B------:R-:W-:Y:S05]  /*0db0*/  BSYNC.RECONVERGENT B0 ;  /* 0x0000000000007941 */ /* 0x000fea0003800200 */
.L_x_13153:
[----:B------:R-:W-:Y:S01]  /*0dc0*/  MOV R157, 0x0 ;  /* 0x00000000009d7802 */ /* 0x000fe20000000f00 */
[----:B------:R-:W-:Y:S04]  /*0dd0*/  @!P5 ST.E desc[UR4][R6.64], R4 ;  /* 0x000000040600d985 */ /* 0x000fe8000c101904 */
[----:B------:R-:W-:Y:S04]  /*0de0*/  @!P4 ST.E desc[UR4][R6.64+0x40], R3 ;  /* 0x000040030600c985 */ /* 0x000fe8000c101904 */
[----:B------:R1:W-:Y:S02]  /*0df0*/  @!P3 ST.E desc[UR4][R6.64+0x80], R2 ;  /* 0x000080020600b985 */ /* 0x0003e4000c101904 */
[----:B-12---:R-:W-:Y:S05]  /*0e00*/  @P6 RET.REL.NODEC R156 `(_ZN5flash24flash_fwd_splitkv_kernelI23Flash_fwd_kernel_traitsILi128ELi64ELi64ELi4ELb0ELb0EN7cutlass6half_tE19Flash_kernel_traitsILi128ELi64ELi64ELi4ES3_EELb0ELb1ELb1ELb0ELb0ELb1ELb0ELb0EEEvNS_16Flash_fwd_paramsE) ;  /* 0xfffffff09c7c6950 */ /* 0x006fea0003c3ffff */
[----:B------:R-:W-:Y:S02]  /*0e10*/  MOV R3, 0x7f800000 ;  /* 0x7f80000000037802 */ /* 0x000fe40000000f00 */
[----:B------:R-:W-:-:S03]  /*0e20*/  MOV R157, 0x0 ;  /* 0x00000000009d7802 */ /* 0x000fc60000000f00 */
[----:B------:R1:W-:Y:S02]  /*0e30*/  ST.E desc[UR4][R6.64+0xc0], R3 ;  /* 0x0000c00306007985 */ /* 0x0003e4000c101904 */
[----:B-1----:R-:W-:Y:S05]  /*0e40*/  RET.REL.NODEC R156 `(_ZN5flash24flash_fwd_splitkv_kernelI23Flash_fwd_kernel_traitsILi128ELi64ELi64ELi4ELb0ELb0EN7cutlass6half_tE19Flash_kernel_traitsILi128ELi64ELi64ELi4ES3_EELb0ELb1ELb1ELb0ELb0ELb1ELb0ELb0EEEvNS_16Flash_fwd_paramsE) ;  /* 0xfffffff09c6c7950 */ /* 0x002fea0003c3ffff */
.L_x_13146:
        /* <DEDUP_REMOVED lines=83> */
[----:B---3--:R-:W-:Y:S01]  /*1380*/  SHF.R.S32.HI R7, RZ, 0x1f, R0 ;  /* 0x0000001fff077819 */ /* 0x008fe20000011400 */
        /* <DEDUP_REMOVED lines=13> */
[----:B------:R-:W-:Y:S01]  /*1460*/  MOV R14, R12 ;  /* 0x0000000c000e7202 */ /* 0x000fe20000000f00 */
[----:B------:R-:W-:Y:S01]  /*1470*/  IMAD.MOV.U32 R10, RZ, RZ, R18 ;  /* 0x000000ffff0a7224 */ /* 0x000fe200078e0012 */
[----:B------:R-:W-:Y:S01]  /*1480*/  IADD3 R6, PT, PT, R19, R6, RZ ;  /* 0x0000000613067210 */ /* 0x000fe20007ffe0ff */
[----:B------:R-:W-:Y:S01]  /*1490*/  IMAD.IADD R12, R13, 0x1, R5 ;  /* 0x000000010d0c7824 */ /* 0x000fe200078e0205 */
[----:B------:R-:W-:Y:S05]  /*14a0*/  BRA `(.L_x_13157) ;  /* 0x0000000400347947 */ /* 0x000fea0003800000 */
.L_x_13156:
        /* <DEDUP_REMOVED lines=63> */
[----:B------:R-:W-:Y:S02]  /*18a0*/  SHF.R.S32.HI R6, RZ, 0x1f, R9 ;  /* 0x0000001fff067819 */ /* 0x000fe40000011409 */
[----:B------:R-:W-:Y:S01]  /*18b0*/  @P3 IADD3 R12, PT, PT, R12, R13, RZ ;  /* 0x0000000d0c0c3210 */ /* 0x000fe20007ffe0ff */
        /* <DEDUP_REMOVED lines=12> */
.L_x_13157:
[----:B------:R-:W-:Y:S05]  /*1980*/  BSYNC.RECONVERGENT B0 ;  /* 0x0000000000007941 */ /* 0x000fea0003800200 */
.L_x_13155:
        /* <DEDUP_REMOVED lines=23> */
[----:B------:R-:W-:Y:S01]  /*1b00*/  MOV R16, 0x400 ;  /* 0x0000040000107802 */ /* 0x000fe20000000f00 */
[----:B------:R-:W-:Y:S01]  /*1b10*/  IMAD.IADD R148, R119, 0x1, -R162 ;  /* 0x0000000177947824 */ /* 0x000fe200078e0aa2 */
[--C-:B------:R-:W-:Y:S02]  /*1b20*/  SHF.R.U32.HI R20, RZ, 0x3, R89.reuse ;  /* 0x00000003ff147819 */ /* 0x100fe40000011659 */
[----:B-1----:R-:W-:Y:S02]  /*1b30*/  LEA R9, R9, R16, 0x18 ;  /* 0x0000001009097211 */ /* 0x002fe400078ec0ff */
[----:B------:R-:W-:Y:S02]  /*1b40*/  LOP3.LUT R16, R0, 0x1c0, RZ, 0xc0, !PT ;  /* 0x000001c000107812 */ /* 0x000fe400078ec0ff */
[----:B------:R-:W-:Y:S02]  /*1b50*/  ISETP.GE.AND P5, PT, R20, R148, PT ;  /* 0x000000941400720c */ /* 0x000fe40003fa6270 */
[----:B------:R-:W-:Y:S01]  /*1b60*/  LOP3.LUT R17, R16, 0x38, R89, 0xf8, !PT ;  /* 0x0000003810117812 */ /* 0x000fe200078ef859 */
[----:B------:R-:W-:-:S03]  /*1b70*/  VIADD R127, R121, 0xffffffff ;  /* 0xffffffff797f7836 */ /* 0x000fc60000000000 */
[--C-:B------:R-:W-:Y:S01]  /*1b80*/  LOP3.LUT R17, R17, 0x38, R0.reuse, 0x78, !PT ;  /* 0x0000003811117812 */ /* 0x100fe200078e7800 */
[C---:B------:R-:W-:Y:S01]  /*1b90*/  VIADD R7, R20.reuse, 0x20 ;  /* 0x0000002014077836 */ /* 0x040fe20000000000 */
[----:B------:R-:W-:Y:S01]  /*1ba0*/  MOV R21, RZ ;  /* 0x000000ff00157202 */ /* 0x000fe20000000f00 */
[----:B------:R-:W-:Y:S01]  /*1bb0*/  VIADD R5, R20, 0x30 ;  /* 0x0000003014057836 */ /* 0x000fe20000000000 */
[----:B------:R-:W-:Y:S02]  /*1bc0*/  SHF.L.U32 R87, R127, 0x6, RZ ;  /* 0x000000067f577819 */ /* 0x000fe400000006ff */
        /* <DEDUP_REMOVED lines=33> */
.L_x_13159:
[----:B------:R-:W-:Y:S05]  /*1de0*/  BSYNC.RECONVERGENT B0 ;  /* 0x0000000000007941 */ /* 0x000fea0003800200 */
.L_x_13158:
        /* <DEDUP_REMOVED lines=28> */
.L_x_13161:
[----:B------:R-:W-:Y:S05]  /*1fb0*/  BSYNC.RECONVERGENT B0 ;  /* 0x0000000000007941 */ /* 0x000fea0003800200 */
.L_x_13160:
        /* <DEDUP_REMOVED lines=29> */
.L_x_13163:
[----:B------:R-:W-:Y:S05]  /*2190*/  BSYNC.RECONVERGENT B0 ;  /* 0x0000000000007941 */ /* 0x000fea0003800200 */
.L_x_13162:
        /* <DEDUP_REMOVED lines=29> */
.L_x_13165:
[----:B------:R-:W-:Y:S05]  /*2370*/  BSYNC.RECONVERGENT B0 ;  /* 0x0000000000007941 */ /* 0x000fea0003800200 */
.L_x_13164:
        /* <DEDUP_REMOVED lines=17> */
.L_x_13167:
[----:B------:R-:W-:Y:S05]  /*2490*/  BSYNC.RECONVERGENT B0 ;  /* 0x0000000000007941 */ /* 0x000fea0003800200 */
.L_x_13166:
        /* <DEDUP_REMOVED lines=16> */
.L_x_13169:
[----:B------:R-:W-:Y:S05]  /*25a0*/  BSYNC.RECONVERGENT B0 ;  /* 0x0000000000007941 */ /* 0x000fea0003800200 */
.L_x_13168:
        /* <DEDUP_REMOVED lines=16> */
.L_x_13171:
[----:B------:R-:W-:Y:S05]  /*26b0*/  BSYNC.RECONVERGENT B0 ;  /* 0x0000000000007941 */ /* 0x000fea0003800200 */
.L_x_13170:
        /* <DEDUP_REMOVED lines=16> */
.L_x_13173:
[----:B------:R-:W-:Y:S05]  /*27c0*/  BSYNC.RECONVERGENT B0 ;  /* 0x0000000000007941 */ /* 0x000fea0003800200 */
.L_x_13172:
[----:B-12---:R-:W4:Y:S04]  /*27d0*/  LD.E.64 R16, desc[UR4][R2.64+0x1c0] ;  /* 0x0001c00402107980 */ /* 0x006f28000c101b00 */
[----:B------:R-:W2:Y:S01]  /*27e0*/  LD.E.64 R28, desc[UR4][R2.64+0x1b8] ;  /* 0x0001b804021c7980 */ /* 0x000ea2000c101b00 */
[----:B------:R-:W-:-:S03]  /*27f0*/  IMAD.MOV.U32 R159, RZ, RZ, RZ ;  /* 0x000000ffff9f7224 */ /* 0x000fc600078e00ff */
[----:B------:R-:W3:Y:S01]  /*2800*/  LD.E R24, desc[UR4][R2.64+0xd8] ;  /* 0x0000d80402187980 */ /* 0x000ee2000c101900 */
[----:B------:R-:W-:Y:S01]  /*2810*/  IABS R21, R15 ;  /* 0x0000000f00157213 */ /* 0x000fe20000000000 */
[----:B------:R-:W-:Y:S02]  /*2820*/  IMAD R11, R11, R146, RZ ;  /* 0x000000920b0b7224 */ /* 0x000fe400078e02ff */
[----:B------:R-:W0:Y:S02]  /*2830*/  LDGDEPBAR ;  /* 0x00000000000079af */ /* 0x000e240000000000 */
[----:B------:R-:W-:Y:S02]  /*2840*/  IMAD R11, R4, R147, R11 ;  /* 0x00000093040b7224 */ /* 0x000fe400078e020b */
[----:B------:R1:W5:Y:S04]  /*2850*/  LD.E R88, desc[UR4][R2.64+0x184] ;  /* 0x0001840402587980 */ /* 0x000368000c101900 */
[----:B------:R1:W5:Y:S01]  /*2860*/  LD.E R86, desc[UR4][R2.64+0x188] ;  /* 0x0001880402567980 */ /* 0x000362000c101900 */
[----:B----4-:R-:W-:-:S04]  /*2870*/  IMAD.WIDE.U32 R26, R157, R16, R158 ;  /* 0x000000109d1a7225 */ /* 0x010fc800078e009e */
[----:B------:R-:W-:Y:S01]  /*2880*/  IMAD R16, R17, R157, RZ ;  /* 0x0000009d11107224 */ /* 0x000fe200078e02ff */
[----:B--2---:R-:W-:-:S03]  /*2890*/  LEA R30, P1, R26, R28, 0x2 ;  /* 0x0000001c1a1e7211 */ /* 0x004fc600078210ff */
        /* <DEDUP_REMOVED lines=10> */
[----:B--2---:R-:W-:-:S06]  /*2940*/  VIADD R25, R25, 0xffffffe ;  /* 0x0ffffffe19197836 */ /* 0x004fcc0000000000 */
[----:B------:R-:W2:Y:S02]  /*2950*/  F2I.FTZ.U32.TRUNC.NTZ R29, R25 ;  /* 0x00000019001d7305 */ /* 0x000ea4000021f000 */
[----:B--2---:R-:W-:-:S05]  /*2960*/  IADD3 R16, PT, PT, RZ, -R29, RZ ;  /* 0x8000001dff107210 */ /* 0x004fca0007ffe0ff */
        /* <DEDUP_REMOVED lines=12> */
[----:B------:R-:W-:-:S07]  /*2a30*/  ISETP.GE.AND P1, PT, R16, RZ, PT ;  /* 0x000000ff1000720c */ /* 0x000fce0003f26270 */
[----:B------:R-:W-:Y:S02]  /*2a40*/  @P3 VIADD R26, R26, 0x1 ;  /* 0x000000011a1a3836 */ /* 0x000fe40000000000 */
[----:B------:R-:W-:-:S04]  /*2a50*/  IMAD.WIDE.U32 R16, R4, R146, RZ ;  /* 0x0000009204107225 */ /* 0x000fc800078e00ff */
[----:B------:R-:W-:Y:S02]  /*2a60*/  @!P1 IADD3 R26, PT, PT, -R26, RZ, RZ ;  /* 0x000000ff1a1a9210 */ /* 0x000fe40007ffe1ff */
        /* <DEDUP_REMOVED lines=8> */
[----:B------:R-:W-:Y:S01]  /*2af0*/  IADD3 R14, P1, PT, R14, R26, RZ ;  /* 0x0000001a0e0e7210 */ /* 0x000fe20007f3e0ff */
[----:B------:R-:W-:-:S05]  /*2b00*/  IMAD.IADD R4, R27, 0x1, R4 ;  /* 0x000000011b047824 */ /* 0x000fca00078e0204 */
[----:B------:R-:W-:Y:S01]  /*2b10*/  IADD3.X R15, PT, PT, R11, R4, RZ, P1, !PT ;  /* 0x000000040b0f7210 */ /* 0x000fe20000ffe4ff */
[----:B---3--:R-:W2:Y:S02]  /*2b20*/  MUFU.RCP R24, R24 ;  /* 0x0000001800187308 */ /* 0x008ea40000001000 */
[----:B------:R-:W-:-:S04]  /*2b30*/  IMAD.WIDE.U32 R14, R20, R146, R14 ;  /* 0x00000092140e7225 */ /* 0x000fc800078e000e */
[----:B------:R-:W-:Y:S01]  /*2b40*/  IMAD.IADD R155, R15, 0x1, R155 ;  /* 0x000000010f9b7824 */ /* 0x000fe200078e029b */
[----:B------:R-:W-:Y:S01]  /*2b50*/  LEA R154, P1, R14, R18, 0x1 ;  /* 0x000000120e9a7211 */ /* 0x000fe200078208ff */
[----:B------:R-:W-:-:S03]  /*2b60*/  IMAD.SHL.U32 R12, R89, 0x40, RZ ;  /* 0x00000040590c7824 */ /* 0x000fc600078e00ff */
[----:B------:R-:W-:Y:S02]  /*2b70*/  LEA.HI.X R155, R14, R19, R155, 0x1, P1 ;  /* 0x000000130e9b7211 */ /* 0x000fe400008f0c9b */
[----:B-1----:R-:W-:-:S07]  /*2b80*/  LOP3.LUT R14, R12, 0x1c0, RZ, 0xc0, !PT ;  /* 0x000001c00c0e7812 */ /* 0x002fce00078ec0ff */
[----:B------:R-:W-:Y:S05]  /*2b90*/  WARPSYNC.ALL ;  /* 0x0000000000007948 */ /* 0x000fea0003800000 */
[C---:B------:R-:W-:Y:S02]  /*2ba0*/  SHF.L.U32 R4, R89.reuse, 0x5, RZ ;  /* 0x0000000559047819 */ /* 0x040fe400000006ff */
[----:B------:R-:W-:Y:S01]  /*2bb0*/  LOP3.LUT R11, R12, 0x200, RZ, 0xc0, !PT ;  /* 0x000002000c0b7812 */ /* 0x000fe200078ec0ff */
[----:B------:R-:W-:Y:S01]  /*2bc0*/  BSSY.RECONVERGENT B0, `(.L_x_13174) ;  /* 0x000001b000007945 */ /* 0x000fe20003800200 */
[----:B------:R-:W-:Y:S01]  /*2bd0*/  LOP3.LUT R19, R14, 0x8, R90, 0xf8, !PT ;  /* 0x000000080e137812 */ /* 0x000fe200078ef85a */
[----:B------:R-:W-:Y:S01]  /*2be0*/  IMAD.SHL.U32 R84, R89, 0x2, RZ ;  /* 0x0000000259547824 */ /* 0x000fe200078e00ff */
[----:B------:R-:W-:-:S02]  /*2bf0*/  LOP3.LUT R15, R11, 0x7c00, R4, 0xf8, !PT ;  /* 0x00007c000b0f7812 */ /* 0x000fc400078ef804 */
[C---:B------:R-:W-:Y:S02]  /*2c00*/  SHF.L.U64.HI R17, R146.reuse, 0x4, R147 ;  /* 0x0000000492117819 */ /* 0x040fe40000010293 */
[----:B------:R-:W-:Y:S02]  /*2c10*/  SHF.L.U32 R16, R146, 0x4, RZ ;  /* 0x0000000492107819 */ /* 0x000fe400000006ff */
[----:B------:R-:W-:Y:S01]  /*2c20*/  LOP3.LUT R4, R19, 0x38, R0, 0x78, !PT ;  /* 0x0000003813047812 */ /* 0x000fe200078e7800 */
[----:B--2--5:R-:W-:Y:S01]  /*2c30*/  FMUL.FTZ R159, R159, R24 ;  /* 0x000000189f9f7220 */ /* 0x024fe20000410000 */
        /* <DEDUP_REMOVED lines=17> */
.L_x_13175:
[----:B------:R2:W-:Y:S04]  /*2d50*/  STS.128 [R161+0x8000], RZ ;  /* 0x008000ffa1007388 */ /* 0x0005e80000000c00 */
[----:B------:R2:W-:Y:S02]  /*2d60*/  STS.128 [R161+0xa000], RZ ;  /* 0x00a000ffa1007388 */ /* 0x0005e40000000c00 */
.L_x_13176:
[----:B------:R-:W-:Y:S05]  /*2d70*/  BSYNC.RECONVERGENT B0 ;  /* 0x0000000000007941 */ /* 0x000fea0003800200 */
.L_x_13174:
[----:B------:R-:W-:Y:S01]  /*2d80*/  ISETP.GE.AND P2, PT, R13, R10, PT ;  /* 0x0000000a0d00720c */ /* 0x000fe20003f46270 */
[----:B------:R-:W-:Y:S01]  /*2d90*/  BSSY.RECONVERGENT B0, `(.L_x_13177) ;  /* 0x0000016000007945 */ /* 0x000fe20003800200 */
[C---:B-1----:R-:W-:Y:S02]  /*2da0*/  LEA R18, P1, R16.reuse, R154, 0x1 ;  /* 0x0000009a10127211 */ /* 0x042fe400078208ff */
        /* <DEDUP_REMOVED lines=20> */
.L_x_13178:
[----:B------:R-:W-:Y:S05]  /*2ef0*/  BSYNC.RECONVERGENT B0 ;  /* 0x0000000000007941 */ /* 0x000fea0003800200 */
.L_x_13177:
        /* <DEDUP_REMOVED lines=18> */
.L_x_13180:
[----:B------:R-:W-:Y:S05]  /*3020*/  BSYNC.RECONVERGENT B0 ;  /* 0x0000000000007941 */ /* 0x000fea0003800200 */
.L_x_13179:
        /* <DEDUP_REMOVED lines=18> */
.L_x_13182:
[----:B------:R-:W-:Y:S05]  /*3150*/  BSYNC.RECONVERGENT B0 ;  /* 0x0000000000007941 */ /* 0x000fea0003800200 */
.L_x_13181:
[----:B------:R-:W5:Y:S01]  /*3160*/  LD.E R10, desc[UR4][R2.64+0x18c] ;  /* 0x00018c04020a7980 */ /* 0x000f62000c101900 */
        /* <DEDUP_REMOVED lines=13> */
[----:B------:R-:W2:Y:S01]  /*3240*/  LDSM.16.M88.4 R36, [R142+0x4000] ;  /* 0x004000008e24783b */ /* 0x000ea20000000200 */
[----:B------:R-:W-:Y:S02]  /*3250*/  SEL R5, R5, 0xffffffe0, !P1 ;  /* 0xffffffe005057807 */ /* 0x000fe40004800000 */
[----:B------:R-:W-:Y:S01]  /*3260*/  SEL R7, R7, 0xffffffc0, !P2 ;  /* 0xffffffc007077807 */ /* 0x000fe20005000000 */
[----:B------:R-:W4:Y:S01]  /*3270*/  LDSM.16.M88.4 R64, [R142+0x4800] ;  /* 0x004800008e40783b */ /* 0x000f220000000200 */
[----:B------:R-:W-:-:S02]  /*3280*/  IADD3 R141, PT, PT, R143, R5, RZ ;  /* 0x000000058f8d7210 */ /* 0x000fc40007ffe0ff */
[C---:B------:R-:W-:Y:S01]  /*3290*/  IADD3 R137, PT, PT, R142.reuse, R5, RZ ;  /* 0x000000058e897210 */ /* 0x040fe20007ffe0ff */
[----:B------:R-:W1:Y:S01]  /*32a0*/  LDSM.16.M88.4 R56, [R142+0x5000] ;  /* 0x005000008e38783b */ /* 0x000e620000000200 */
[-C--:B------:R-:W-:Y:S02]  /*32b0*/  IADD3 R140, PT, PT, R143, R7.reuse, RZ ;  /* 0x000000078f8c7210 */ /* 0x080fe40007ffe0ff */
[----:B------:R-:W-:Y:S01]  /*32c0*/  IADD3 R136, PT, PT, R142, R7, RZ ;  /* 0x000000078e887210 */ /* 0x000fe20007ffe0ff */
[----:B---3--:R-:W3:Y:S01]  /*32d0*/  LDSM.16.M88.4 R16, [R142+0x5800] ;  /* 0x005800008e10783b */ /* 0x008ee20000000200 */
[C---:B------:R-:W-:Y:S02]  /*32e0*/  IADD3 R139, PT, PT, R5.reuse, R140, RZ ;  /* 0x0000008c058b7210 */ /* 0x040fe40007ffe0ff */
[----:B------:R-:W-:Y:S01]  /*32f0*/  IADD3 R135, PT, PT, R5, R136, RZ ;  /* 0x0000008805877210 */ /* 0x000fe20007ffe0ff */
[----:B------:R-:W-:Y:S01]  /*3300*/  LDSM.16.M88.4 R12, [R141] ;  /* 0x000000008d0c783b */ /* 0x000fe20000000200 */
[----:B------:R-:W-:-:S02]  /*3310*/  SHF.R.U32.HI R123, RZ, 0x2, R89 ;  /* 0x00000002ff7b7819 */ /* 0x000fc40000011659 */
[----:B------:R-:W-:Y:S01]  /*3320*/  LOP3.LUT R120, R90, 0x1f0, RZ, 0xc0, !PT ;  /* 0x000001f05a787812 */ /* 0x000fe200078ec0ff */
[----:B------:R-:W3:Y:S01]  /*3330*/  LDSM.16.M88.4 R40, [R137+0x4000] ;  /* 0x004000008928783b */ /* 0x000ee20000000200 */
[----:B------:R-:W-:Y:S02]  /*3340*/  LOP3.LUT R123, R123, 0x7, RZ, 0xc0, !PT ;  /* 0x000000077b7b7812 */ /* 0x000fe400078ec0ff */
[----:B------:R-:W-:Y:S01]  /*3350*/  ISETP.GT.U32.AND P1, PT, R127, R150, PT ;  /* 0x000000967f00720c */ /* 0x000fe20003f24070 */
[----:B------:R-:W3:Y:S01]  /*3360*/  LDSM.16.M88.4 R44, [R137+0x5000] ;  /* 0x00500000892c783b */ /* 0x000ee20000000200 */
[----:B------:R-:W-:Y:S02]  /*3370*/  IADD3 R86, PT, PT, R86, R8, -R119 ;  /* 0x0000000856567210 */ /* 0x000fe40007ffe877 */
[----:B------:R-:W-:Y:S01]  /*3380*/  IADD3 R88, PT, PT, R8, -R119, -R88 ;  /* 0x8000007708587210 */ /* 0x000fe20007ffe858 */
[----:B------:R-:W3:Y:S01]  /*3390*/  LDSM.16.M88.4 R68, [R137+0x4800] ;  /* 0x004800008944783b */ /* 0x000ee20000000200 */
[----:B------:R-:W-:-:S03]  /*33a0*/  LOP3.LUT R116, R84, 0x6, RZ, 0xc0, !PT ;  /* 0x0000000654747812 */ /* 0x000fc600078ec0ff */
[----:B------:R-:W3:Y:S01]  /*33b0*/  LDSM.16.M88.4 R28, [R137+0x5800] ;  /* 0x00580000891c783b */ /* 0x000ee20000000200 */
[----:B------:R-:W-:-:S03]  /*33c0*/  IADD3 R102, PT, PT, R87, R116, RZ ;  /* 0x0000007457667210 */ /* 0x000fc60007ffe0ff */
[----:B------:R-:W-:Y:S01]  /*33d0*/  LDSM.16.M88.4 R24, [R136+0x4000] ;  /* 0x004000008818783b */ /* 0x000fe20000000200 */
[C---:B--2---:R-:W-:Y:S03]  /*33e0*/  HMMA.16816.F32 R20, R48.reuse, R36, RZ ;  /* 0x000000243014723c */ /* 0x044fe600000018ff */
[----:B------:R-:W-:Y:S04]  /*33f0*/  LDSM.16.M88.4 R76, [R136+0x5000] ;  /* 0x00500000884c783b */ /* 0x000fe80000000200 */
[----:B------:R-:W-:Y:S01]  /*3400*/  LDSM.16.M88.4 R72, [R143+0x2000] ;  /* 0x002000008f48783b */ /* 0x000fe20000000200 */
[C---:B------:R-:W-:Y:S03]  /*3410*/  HMMA.16816.F32 R36, R48.reuse, R38, RZ ;  /* 0x000000263024723c */ /* 0x040fe600000018ff */
[----:B------:R-:W-:Y:S05]  /*3420*/  LDSM.16.M88.4 R80, [R137+0x6000] ;  /* 0x006000008950783b */ /* 0x000fea0000000200 */
[C---:B----4-:R-:W-:Y:S08]  /*3430*/  HMMA.16816.F32 R32, R48.reuse, R64, RZ ;  /* 0x000000403020723c */ /* 0x050ff000000018ff */
[C---:B-1----:R-:W-:Y:S08]  /*3440*/  HMMA.16816.F32 R60, R48.reuse, R56, RZ ;  /* 0x00000038303c723c */ /* 0x042ff000000018ff */
        /* <DEDUP_REMOVED lines=65> */
[----:B------:R-:W5:Y:S05]  /*3860*/  LDSM.16.M88.4 R20, [R136+0x7000] ;  /* 0x007000008814783b */ /* 0x000f6a0000000200 */
        /* <DEDUP_REMOVED lines=8> */
[-C--:B------:R-:W-:Y:S01]  /*38f0*/  FMUL.FTZ R36, R38, R10.reuse ;  /* 0x0000000a26247220 */ /* 0x080fe20000410000 */
[----:B------:R-:W-:Y:S01]  /*3900*/  FMUL.FTZ R38, R39, R10 ;  /* 0x0000000a27267220 */ /* 0x000fe20000410000 */
[----:B------:R-:W1:Y:S04]  /*3910*/  MUFU.TANH R92, R92 ;  /* 0x0000005c005c7308 */ /* 0x000e680000002400 */
[C---:B--2---:R-:W-:Y:S04]  /*3920*/  HMMA.16816.F32 R76, R44.reuse, R12, R76 ;  /* 0x0000000c2c4c723c */ /* 0x044fe8000000184c */
[----:B------:R-:W2:Y:S04]  /*3930*/  MUFU.TANH R24, R24 ;  /* 0x0000001800187308 */ /* 0x000ea80000002400 */
[----:B------:R-:W-:Y:S01]  /*3940*/  HMMA.16816.F32 R56, R44, R14, R56 ;  /* 0x0000000e2c38723c */ /* 0x000fe20000001838 */
[----:B------:R-:W1:Y:S03]  /*3950*/  LDSM.16.M88.4 R12, [R136+0x7800] ;  /* 0x00780000880c783b */ /* 0x000e660000000200 */
[----:B------:R-:W1:Y:S04]  /*3960*/  MUFU.TANH R36, R36 ;  /* 0x0000002400247308 */ /* 0x000e680000002400 */
[----:B------:R-:W-:Y:S04]  /*3970*/  HMMA.16816.F32 R48, R72, R26, R48 ;  /* 0x0000001a4830723c */ /* 0x000fe80000001830 */
[----:B------:R-:W1:Y:S04]  /*3980*/  MUFU.TANH R38, R38 ;  /* 0x0000002600267308 */ /* 0x000e680000002400 */
[C---:B---3--:R-:W-:Y:S08]  /*3990*/  HMMA.16816.F32 R80, R28.reuse, R60, R80 ;  /* 0x0000003c1c50723c */ /* 0x048ff00000001850 */
[C---:B------:R-:W-:Y:S01]  /*39a0*/  HMMA.16816.F32 R64, R28.reuse, R62, R64 ;  /* 0x0000003e1c40723c */ /* 0x040fe20000001840 */
[----:B------:R-:W3:Y:S07]  /*39b0*/  LDSM.16.M88.4 R60, [R135+0x7000] ;  /* 0x00700000873c783b */ /* 0x000eee0000000200 */
[C---:B-----5:R-:W-:Y:S08]  /*39c0*/  HMMA.16816.F32 R76, R28.reuse, R20, R76 ;  /* 0x000000141c4c723c */ /* 0x060ff0000000184c */
[----:B------:R-:W-:Y:S01]  /*39d0*/  HMMA.16816.F32 R56, R28, R22, R56 ;  /* 0x000000161c38723c */ /* 0x000fe20000001838 */
[----:B------:R-:W5:Y:S01]  /*39e0*/  LDSM.16.M88.4 R20, [R135+0x7800] ;  /* 0x007800008714783b */ /* 0x000f620000000200 */
[----:B------:R-:W-:-:S06]  /*39f0*/  DEPBAR.LE SB0, 0x0 ;  /* 0x000080000000791a */ /* 0x000fcc0000000000 */
[C---:B----4-:R-:W-:Y:S08]  /*3a00*/  HMMA.16816.F32 R52, R44.reuse, R40, R52 ;  /* 0x000000282c34723c */ /* 0x050ff00000001834 */
[----:B------:R-:W-:Y:S08]  /*3a10*/  HMMA.16816.F32 R48, R44, R42, R48 ;  /* 0x0000002a2c30723c */ /* 0x000ff00000001830 */
[----:B------:R-:W-:Y:S01]  /*3a20*/  HMMA.16816.F32 R80, R16, R32, R80 ;  /* 0x000000201050723c */ /* 0x000fe20000001850 */
[----:B------:R-:W-:-:S06]  /*3a30*/  FMUL.FTZ R32, R37, R10 ;  /* 0x0000000a25207220 */ /* 0x000fcc0000410000 */
[----:B------:R-:W4:Y:S01]  /*3a40*/  MUFU.TANH R32, R32 ;  /* 0x0000002000207308 */ /* 0x000f220000002400 */
[----:B-1----:R-:W-:Y:S01]  /*3a50*/  HMMA.16816.F32 R52, R28, R12, R52 ;  /* 0x0000000c1c34723c */ /* 0x002fe20000001834 */
[----:B------:R-:W-:-:S04]  /*3a60*/  IADD3 R13, PT, PT, R120, R123, RZ ;  /* 0x0000007b780d7210 */ /* 0x000fc80007ffe0ff */
[----:B------:R-:W-:-:S03]  /*3a70*/  IADD3 R117, PT, PT, R162, R13, RZ ;  /* 0x0000000da2757210 */ /* 0x000fc60007ffe0ff */
[----:B------:R-:W-:Y:S01]  /*3a80*/  HMMA.16816.F32 R48, R28, R14, R48 ;  /* 0x0000000e1c30723c */ /* 0x000fe20000001830 */
[----:B------:R-:W-:Y:S02]  /*3a90*/  IADD3 R15, PT, PT, R117, R86, RZ ;  /* 0x00000056750f7210 */ /* 0x000fe40007ffe0ff */
[-C--:B------:R-:W-:Y:S01]  /*3aa0*/  FMUL.FTZ R80, R80, R10.reuse ;  /* 0x0000000a50507220 */ /* 0x080fe20000410000 */
[-C--:B------:R-:W-:Y:S01]  /*3ab0*/  FMUL.FTZ R82, R82, R10.reuse ;  /* 0x0000000a52527220 */ /* 0x080fe20000410000 */
[----:B------:R-:W-:Y:S01]  /*3ac0*/  FMUL.FTZ R40, R83, R10 ;  /* 0x0000000a53287220 */ /* 0x000fe20000410000 */
[C-C-:B------:R-:W-:Y:S02]  /*3ad0*/  VIADDMNMX R167, R15.reuse, 0x1, R8.reuse, PT ;  /* 0x000000010fa77846 */ /* 0x140fe40003800108 */
[----:B---3--:R-:W-:Y:S01]  /*3ae0*/  HMMA.16816.F32 R56, R16, R62, R56 ;  /* 0x0000003e1038723c */ /* 0x008fe20000001838 */
[----:B------:R-:W1:Y:S01]  /*3af0*/  MUFU.TANH R80, R80 ;  /* 0x0000005000507308 */ /* 0x000e620000002400 */
[----:B------:R-:W-:-:S02]  /*3b00*/  VIADDMNMX R166, R15, 0x9, R8, PT ;  /* 0x000000090fa67846 */ /* 0x000fc40003800108 */
[----:B------:R-:W-:Y:S02]  /*3b10*/  IADD3 R117, PT, PT, R117, R88, RZ ;  /* 0x0000005875757210 */ /* 0x000fe40007ffe0ff */
[----:B------:R-:W-:Y:S02]  /*3b20*/  IADD3 R8, PT, PT, R118, R13, RZ ;  /* 0x0000000d76087210 */ /* 0x000fe40007ffe0ff */
[C---:B-----5:R-:W-:Y:S01]  /*3b30*/  HMMA.16816.F32 R52, R16.reuse, R20, R52 ;  /* 0x000000141034723c */ /* 0x060fe20000001834 */
[----:B------:R-:W3:Y:S07]  /*3b40*/  MUFU.TANH R82, R82 ;  /* 0x0000005200527308 */ /* 0x000eee0000002400 */
[----:B------:R-:W-:Y:S01]  /*3b50*/  HMMA.16816.F32 R48, R16, R22, R48 ;  /* 0x000000161030723c */ /* 0x000fe20000001830 */
[----:B------:R-:W1:Y:S02]  /*3b60*/  MUFU.TANH R40, R40 ;  /* 0x0000002800287308 */ /* 0x000e640000002400 */
[-C--:B------:R-:W-:Y:S01]  /*3b70*/  FMUL.FTZ R20, R56, R10.reuse ;  /* 0x0000000a38147220 */ /* 0x080fe20000410000 */
[-C--:B------:R-:W-:Y:S01]  /*3b80*/  FMUL.FTZ R14, R57, R10.reuse ;  /* 0x0000000a390e7220 */ /* 0x080fe20000410000 */
[-C--:B------:R-:W-:Y:S01]  /*3b90*/  FMUL.FTZ R56, R58, R10.reuse ;  /* 0x0000000a3a387220 */ /* 0x080fe20000410000 */
[----:B------:R-:W-:-:S02]  /*3ba0*/  FMUL.FTZ R28, R59, R10 ;  /* 0x0000000a3b1c7220 */ /* 0x000fc40000410000 */
[----:B------:R-:W-:Y:S01]  /*3bb0*/  HMMA.16816.F32 R64, R16, R34, R64 ;  /* 0x000000221040723c */ /* 0x000fe20000001840 */
[-C--:B------:R-:W-:Y:S01]  /*3bc0*/  FMUL.FTZ R34, R81, R10.reuse ;  /* 0x0000000a51227220 */ /* 0x080fe20000410000 */
[----:B------:R-:W1:Y:S01]  /*3bd0*/  MUFU.TANH R20, R20 ;  /* 0x0000001400147308 */ /* 0x000e620000002400 */
[-C--:B------:R-:W-:Y:S01]  /*3be0*/  FMUL.FTZ R30, R52, R10.reuse ;  /* 0x0000000a341e7220 */ /* 0x080fe20000410000 */
[----:B------:R-:W-:-:S04]  /*3bf0*/  FMUL.FTZ R52, R54, R10 ;  /* 0x0000000a36347220 */ /* 0x000fc80000410000 */
[----:B------:R-:W-:Y:S01]  /*3c00*/  HMMA.16816.F32 R76, R16, R60, R76 ;  /* 0x0000003c104c723c */ /* 0x000fe2000000184c */
[-C--:B------:R-:W-:Y:S01]  /*3c10*/  FMUL.FTZ R16, R53, R10.reuse ;  /* 0x0000000a35107220 */ /* 0x080fe20000410000 */
[-C--:B------:R-:W-:Y:S01]  /*3c20*/  FMUL.FTZ R18, R55, R10.reuse ;  /* 0x0000000a37127220 */ /* 0x080fe20000410000 */
[-C--:B------:R-:W-:Y:S01]  /*3c30*/  FMUL.FTZ R22, R48, R10.reuse ;  /* 0x0000000a30167220 */ /* 0x080fe20000410000 */
[-C--:B------:R-:W-:Y:S01]  /*3c40*/  FMUL.FTZ R48, R49, R10.reuse ;  /* 0x0000000a31307220 */ /* 0x080fe20000410000 */
[-C--:B------:R-:W-:Y:S01]  /*3c50*/  FMUL.FTZ R50, R50, R10.reuse ;  /* 0x0000000a32327220 */ /* 0x080fe20000410000 */
[----:B------:R-:W1:Y:S05]  /*3c60*/  MUFU.TANH R34, R34 ;  /* 0x0000002200227308 */ /* 0x000e6a0000002400 */
        /* <DEDUP_REMOVED lines=43> */
.L_x_13186:
        /* <DEDUP_REMOVED lines=42> */
[C---:B-1----:R-:W-:Y:S02]  /*41c0*/  IMAD.WIDE R76, R15.reuse, 0x4, R168 ;  /* 0x000000040f4c7825 */ /* 0x042fe400078e02a8 */
        /* <DEDUP_REMOVED lines=17> */
.L_x_13187:
[----:B------:R-:W-:Y:S05]  /*42e0*/  BSYNC.RECONVERGENT B0 ;  /* 0x0000000000007941 */ /* 0x000fea0003800200 */
.L_x_13185:
        /* <DEDUP_REMOVED lines=55> */
.L_x_13184:
[----:B------:R-:W-:Y:S05]  /*4660*/  BSYNC.RECONVERGENT B1 ;  /* 0x0000000000017941 */ /* 0x000fea0003800200 */
.L_x_13183:
[----:B------:R-:W2:Y:S01]  /*4670*/  LD.E R111, desc[UR4][R2.64+0xdc] ;  /* 0x0000dc04026f7980 */ /* 0x000ea2000c101900 */
[----:B------:R-:W-:Y:S02]  /*4680*/  IMAD.IADD R29, R102, 0x1, R119 ;  /* 0x00000001661d7824 */ /* 0x000fe400078e0277 */
[C---:B------:R-:W-:Y:S02]  /*4690*/  VIADD R6, R8.reuse, 0x8 ;  /* 0x0000000808067836 */ /* 0x040fe40000000000 */
[C-C-:B------:R-:W-:Y:S01]  /*46a0*/  IMAD.IADD R65, R8.reuse, 0x1, -R29.reuse ;  /* 0x0000000108417824 */ /* 0x140fe200078e0a1d */
[--C-:B------:R-:W-:Y:S01]  /*46b0*/  IADD3 R63, PT, PT, R8, -0x1, -R29.reuse ;  /* 0xffffffff083f7810 */ /* 0x100fe20007ffe81d */
[--C-:B------:R-:W-:Y:S01]  /*46c0*/  IMAD.IADD R41, R6, 0x1, -R29.reuse ;  /* 0x0000000106297824 */ /* 0x100fe200078e0a1d */
[--C-:B------:R-:W-:Y:S01]  /*46d0*/  IADD3 R35, PT, PT, R8, -0x9, -R29.reuse ;  /* 0xfffffff708237810 */ /* 0x100fe20007ffe81d */
[----:B---3--:R-:W-:Y:S01]  /*46e0*/  VIADD R66, R102, 0x1 ;  /* 0x0000000166427836 */ /* 0x008fe20000000000 */
        /* <DEDUP_REMOVED lines=29> */
[----:B------:R-:W-:Y:S02]  /*48c0*/  IABS R61, R61 ;  /* 0x0000003d003d7213 */ /* 0x000fe40000000000 */
[----:B------:R-:W-:Y:S02]  /*48d0*/  I2FP.F32.S32 R63, R63 ;  /* 0x0000003f003f7245 */ /* 0x000fe40000201400 */
[----:B------:R-:W-:Y:S02]  /*48e0*/  IABS R29, R29 ;  /* 0x0000001d001d7213 */ /* 0x000fe40000000000 */
[-C--:B------:R-:W-:Y:S01]  /*48f0*/  ISETP.GT.AND P1, PT, R117, R66.reuse, PT ;  /* 0x000000427500720c */ /* 0x080fe20003f24270 */
[----:B------:R-:W-:Y:S01]  /*4900*/  FFMA.FTZ R63, -R159, R63, R70 ;  /* 0x0000003f9f3f7223 */ /* 0x000fe20000010146 */
[----:B------:R-:W-:Y:S01]  /*4910*/  I2FP.F32.S32 R61, R61 ;  /* 0x0000003d003d7245 */ /* 0x000fe20000201400 */
[----:B------:R-:W-:Y:S01]  /*4920*/  IMAD.MOV.U32 R67, RZ, RZ, R29 ;  /* 0x000000ffff437224 */ /* 0x000fe200078e001d */
[----:B------:R-:W-:-:S02]  /*4930*/  ISETP.GT.AND P5, PT, R101, R66, PT ;  /* 0x000000426500720c */ /* 0x000fc40003fa4270 */
[----:B------:R-:W-:Y:S01]  /*4940*/  FSEL R29, R63, -INF , !P1 ;  /* 0xff8000003f1d7808 */ /* 0x000fe20004800000 */
[C---:B------:R-:W-:Y:S01]  /*4950*/  FFMA.FTZ R61, -R159.reuse, R61, R92 ;  /* 0x0000003d9f3d7223 */ /* 0x040fe2000001015c */
[----:B------:R-:W-:Y:S02]  /*4960*/  I2FP.F32.S32 R63, R67 ;  /* 0x00000043003f7245 */ /* 0x000fe40000201400 */
[----:B------:R-:W-:Y:S02]  /*4970*/  IABS R65, R65 ;  /* 0x0000004100417213 */ /* 0x000fe40000000000 */
[C---:B------:R-:W-:Y:S01]  /*4980*/  ISETP.GE.AND P6, PT, R66.reuse, R167, PT ;  /* 0x000000a74200720c */ /* 0x040fe20003fc6270 */
[----:B------:R-:W-:Y:S01]  /*4990*/  FFMA.FTZ R63, -R159, R63, R24 ;  /* 0x0000003f9f3f7223 */ /* 0x000fe20000010118 */
[----:B------:R-:W-:Y:S01]  /*49a0*/  ISETP.GE.AND P2, PT, R66, R166, PT ;  /* 0x000000a64200720c */ /* 0x000fe20003f46270 */
[----:B------:R-:W-:Y:S01]  /*49b0*/  VIADD R66, R102, 0x8 ;  /* 0x0000000866427836 */ /* 0x000fe20000000000 */
[----:B------:R-:W-:-:S02]  /*49c0*/  FSEL R61, R61, -INF , !P5 ;  /* 0xff8000003d3d7808 */ /* 0x000fc40006800000 */
[----:B------:R-:W-:Y:S02]  /*49d0*/  I2FP.F32.S32 R24, R65 ;  /* 0x0000004100187245 */ /* 0x000fe40000201400 */
[----:B------:R-:W-:Y:S02]  /*49e0*/  IABS R67, R33 ;  /* 0x0000002100437213 */ /* 0x000fe40000000000 */
[----:B------:R-:W-:Y:S02]  /*49f0*/  IABS R35, R35 ;  /* 0x0000002300237213 */ /* 0x000fe40000000000 */
[----:B------:R-:W-:Y:S01]  /*4a00*/  FSEL R33, R61, -INF , !P2 ;  /* 0xff8000003d217808 */ /* 0x000fe20005000000 */
[----:B------:R-:W-:Y:S01]  /*4a10*/  FFMA.FTZ R61, -R159, R24, R36 ;  /* 0x000000189f3d7223 */ /* 0x000fe20000010124 */
[----:B------:R-:W-:Y:S02]  /*4a20*/  ISETP.GT.AND P1, PT, R101, R66, PT ;  /* 0x000000426500720c */ /* 0x000fe40003f24270 */
[----:B------:R-:W-:-:S02]  /*4a30*/  FSEL R29, R29, -INF , !P6 ;  /* 0xff8000001d1d7808 */ /* 0x000fc40007000000 */
[----:B------:R-:W-:Y:S02]  /*4a40*/  I2FP.F32.S32 R35, R35 ;  /* 0x0000002300237245 */ /* 0x000fe40000201400 */
[----:B------:R-:W-:Y:S02]  /*4a50*/  ISETP.GT.AND P4, PT, R117, R66, PT ;  /* 0x000000427500720c */ /* 0x000fe40003f84270 */
[C---:B------:R-:W-:Y:S02]  /*4a60*/  ISETP.GE.AND P3, PT, R66.reuse, R167, PT ;  /* 0x000000a74200720c */ /* 0x040fe40003f66270 */
[----:B------:R-:W-:Y:S01]  /*4a70*/  ISETP.GE.AND P6, PT, R66, R166, PT ;  /* 0x000000a64200720c */ /* 0x000fe20003fc6270 */
[----:B------:R-:W-:Y:S01]  /*4a80*/  VIADD R66, R102, 0x9 ;  /* 0x0000000966427836 */ /* 0x000fe20000000000 */
[----:B------:R-:W-:Y:S02]  /*4a90*/  I2FP.F32.S32 R67, R67 ;  /* 0x0000004300437245 */ /* 0x000fe40000201400 */
[----:B------:R-:W-:-:S02]  /*4aa0*/  FSEL R61, R61, -INF , !P1 ;  /* 0xff8000003d3d7808 */ /* 0x000fc40004800000 */
[----:B------:R-:W-:Y:S01]  /*4ab0*/  IABS R31, R31 ;  /* 0x0000001f001f7213 */ /* 0x000fe20000000000 */
[C---:B------:R-:W-:Y:S01]  /*4ac0*/  FFMA.FTZ R32, -R159.reuse, R35, R32 ;  /* 0x000000239f207223 */ /* 0x040fe20000010120 */
[----:B------:R-:W-:Y:S01]  /*4ad0*/  IABS R37, R37 ;  /* 0x0000002500257213 */ /* 0x000fe20000000000 */
[----:B------:R-:W-:Y:S01]  /*4ae0*/  FFMA.FTZ R38, -R159, R67, R38 ;  /* 0x000000439f267223 */ /* 0x000fe20000010126 */
[----:B------:R-:W-:Y:S02]  /*4af0*/  FSEL R36, R63, -INF , !P4 ;  /* 0xff8000003f247808 */ /* 0x000fe40006000000 */
[----:B------:R-:W-:Y:S01]  /*4b00*/  FSEL R35, R61, -INF , !P6 ;  /* 0xff8000003d237808 */ /* 0x000fe20007000000 */
[----:B------:R-:W-:Y:S01]  /*4b10*/  IMAD.MOV.U32 R61, RZ, RZ, R31 ;  /* 0x000000ffff3d7224 */ /* 0x000fe200078e001f */
[-C--:B------:R-:W-:Y:S02]  /*4b20*/  ISETP.GT.AND P4, PT, R101, R66.reuse, PT ;  /* 0x000000426500720c */ /* 0x080fe40003f84270 */
[----:B------:R-:W-:-:S02]  /*4b30*/  ISETP.GT.AND P5, PT, R117, R66, PT ;  /* 0x000000427500720c */ /* 0x000fc40003fa4270 */
[C---:B------:R-:W-:Y:S02]  /*4b40*/  ISETP.GE.AND P2, PT, R66.reuse, R167, PT ;  /* 0x000000a74200720c */ /* 0x040fe40003f46270 */
[----:B------:R-:W-:Y:S01]  /*4b50*/  ISETP.GE.AND P1, PT, R66, R166, PT ;  /* 0x000000a64200720c */ /* 0x000fe20003f26270 */
[----:B------:R-:W-:Y:S01]  /*4b60*/  VIADD R66, R102, 0x10 ;  /* 0x0000001066427836 */ /* 0x000fe20000000000 */
[----:B------:R-:W-:Y:S02]  /*4b70*/  I2FP.F32.S32 R37, R37 ;  /* 0x0000002500257245 */ /* 0x000fe40000201400 */
[----:B------:R-:W-:Y:S02]  /*4b80*/  FSEL R38, R38, -INF , !P4 ;  /* 0xff80000026267808 */ /* 0x000fe40006000000 */
[----:B------:R-:W-:Y:S01]  /*4b90*/  IABS R15, R15 ;  /* 0x0000000f000f7213 */ /* 0x000fe20000000000 */
[----:B-1----:R-:W-:Y:S01]  /*4ba0*/  FFMA.FTZ R80, -R159, R37, R80 ;  /* 0x000000259f507223 */ /* 0x002fe20000010150 */
[----:B------:R-:W-:-:S02]  /*4bb0*/  FSEL R32, R32, -INF , !P5 ;  /* 0xff80000020207808 */ /* 0x000fc40006800000 */
[----:B------:R-:W-:Y:S02]  /*4bc0*/  I2FP.F32.S32 R61, R61 ;  /* 0x0000003d003d7245 */ /* 0x000fe40000201400 */
[----:B------:R-:W-:Y:S02]  /*4bd0*/  IABS R27, R27 ;  /* 0x0000001b001b7213 */ /* 0x000fe40000000000 */
[----:B------:R-:W-:Y:S02]  /*4be0*/  ISETP.GT.AND P6, PT, R117, R66, PT ;  /* 0x000000427500720c */ /* 0x000fe40003fc4270 */
[----:B------:R-:W-:Y:S01]  /*4bf0*/  FSEL R37, R38, -INF , !P1 ;  /* 0xff80000026257808 */ /* 0x000fe20004800000 */
[----:B------:R-:W-:Y:S01]  /*4c00*/  IMAD.MOV.U32 R38, RZ, RZ, R15 ;  /* 0x000000ffff267224 */ /* 0x000fe200078e000f */
[----:B------:R-:W-:Y:S01]  /*4c10*/  FSEL R31, R32, -INF , !P2 ;  /* 0xff800000201f7808 */ /* 0x000fe20005000000 */
[----:B------:R-:W-:Y:S01]  /*4c20*/  VIADD R32, R102, 0x11 ;  /* 0x0000001166207836 */ /* 0x000fe20000000000 */
[----:B------:R-:W-:Y:S01]  /*4c30*/  I2FP.F32.S32 R27, R27 ;  /* 0x0000001b001b7245 */ /* 0x000fe20000201400 */
[----:B------:R-:W-:Y:S01]  /*4c40*/  FFMA.FTZ R61, -R159, R61, R82 ;  /* 0x0000003d9f3d7223 */ /* 0x000fe20000010152 */
[----:B------:R-:W-:-:S02]  /*4c50*/  IABS R17, R17 ;  /* 0x0000001100117213 */ /* 0x000fc40000000000 */
[----:B------:R-:W-:Y:S02]  /*4c60*/  ISETP.GE.AND P5, PT, R66, R167, PT ;  /* 0x000000a74200720c */ /* 0x000fe40003fa6270 */
[----:B------:R-:W-:Y:S02]  /*4c70*/  ISETP.GT.AND P2, PT, R101, R66, PT ;  /* 0x000000426500720c */ /* 0x000fe40003f44270 */
[----:B------:R-:W-:Y:S02]  /*4c80*/  FSEL R80, R80, -INF , !P6 ;  /* 0xff80000050507808 */ /* 0x000fe40007000000 */
[----:B------:R-:W-:Y:S01]  /*4c90*/  IABS R25, R25 ;  /* 0x0000001900197213 */ /* 0x000fe20000000000 */
[----:B------:R-:W-:Y:S01]  /*4ca0*/  FFMA.FTZ R34, -R159, R27, R34 ;  /* 0x0000001b9f227223 */ /* 0x000fe20000010122 */
[----:B------:R-:W-:Y:S01]  /*4cb0*/  I2FP.F32.S32 R63, R38 ;  /* 0x00000026003f7245 */ /* 0x000fe20000201400 */
[----:B------:R-:W-:Y:S01]  /*4cc0*/  IMAD.MOV.U32 R38, RZ, RZ, R17 ;  /* 0x000000ffff267224 */ /* 0x000fe200078e0011 */
[----:B------:R-:W-:-:S02]  /*4cd0*/  ISETP.GE.AND P4, PT, R66, R166, PT ;  /* 0x000000a64200720c */ /* 0x000fc40003f86270 */
[-C--:B------:R-:W-:Y:S02]  /*4ce0*/  ISETP.GT.AND P1, PT, R117, R32.reuse, PT ;  /* 0x000000207500720c */ /* 0x080fe40003f24270 */
[----:B------:R-:W-:Y:S02]  /*4cf0*/  FSEL R15, R80, -INF , !P5 ;  /* 0xff800000500f7808 */ /* 0x000fe40006800000 */
[----:B------:R-:W-:Y:S02]  /*4d00*/  FSEL R61, R61, -INF , !P2 ;  /* 0xff8000003d3d7808 */ /* 0x000fe40005000000 */
[C---:B------:R-:W-:Y:S02]  /*4d10*/  ISETP.GE.AND P6, PT, R32.reuse, R167, PT ;  /* 0x000000a72000720c */ /* 0x040fe40003fc6270 */
[----:B------:R-:W-:Y:S02]  /*4d20*/  ISETP.GT.AND P5, PT, R101, R32, PT ;  /* 0x000000206500720c */ /* 0x000fe40003fa4270 */
[----:B------:R-:W-:Y:S01]  /*4d30*/  ISETP.GE.AND P2, PT, R32, R166, PT ;  /* 0x000000a62000720c */ /* 0x000fe20003f46270 */
[----:B------:R-:W-:Y:S01]  /*4d40*/  VIADD R32, R102, 0x18 ;  /* 0x0000001866207836 */ /* 0x000fe20000000000 */
[----:B------:R-:W-:Y:S01]  /*4d50*/  I2FP.F32.S32 R25, R25 ;  /* 0x0000001900197245 */ /* 0x000fe20000201400 */
[----:B------:R-:W-:Y:S01]  /*4d60*/  FFMA.FTZ R40, -R159, R63, R40 ;  /* 0x0000003f9f287223 */ /* 0x000fe20000010128 */
[----:B------:R-:W-:-:S02]  /*4d70*/  FSEL R27, R61, -INF , !P4 ;  /* 0xff8000003d1b7808 */ /* 0x000fc40006000000 */
[----:B------:R-:W-:Y:S02]  /*4d80*/  FSEL R34, R34, -INF , !P1 ;  /* 0xff80000022227808 */ /* 0x000fe40004800000 */
[----:B------:R-:W-:Y:S01]  /*4d90*/  IABS R19, R19 ;  /* 0x0000001300137213 */ /* 0x000fe20000000000 */
[----:B------:R-:W-:Y:S01]  /*4da0*/  FFMA.FTZ R64, -R159, R25, R64 ;  /* 0x000000199f407223 */ /* 0x000fe20000010140 */
[----:B------:R-:W-:Y:S02]  /*4db0*/  I2FP.F32.S32 R61, R38 ;  /* 0x00000026003d7245 */ /* 0x000fe40000201400 */
[----:B------:R-:W-:Y:S02]  /*4dc0*/  ISETP.GT.AND P4, PT, R117, R32, PT ;  /* 0x000000207500720c */ /* 0x000fe40003f84270 */
[----:B------:R-:W-:Y:S01]  /*4dd0*/  FSEL R17, R34, -INF , !P6 ;  /* 0xff80000022117808 */ /* 0x000fe20007000000 */
[----:B------:R-:W-:Y:S01]  /*4de0*/  IMAD.MOV.U32 R34, RZ, RZ, R19 ;  /* 0x000000ffff227224 */ /* 0x000fe200078e0013 */
[----:B------:R-:W-:Y:S01]  /*4df0*/  FSEL R40, R40, -INF , !P5 ;  /* 0xff80000028287808 */ /* 0x000fe20006800000 */
[----:B------:R-:W-:Y:S01]  /*4e00*/  FFMA.FTZ R26, -R159, R61, R26 ;  /* 0x0000003d9f1a7223 */ /* 0x000fe2000001011a */
[----:B------:R-:W-:-:S02]  /*4e10*/  IABS R21, R21 ;  /* 0x0000001500157213 */ /* 0x000fc40000000000 */
[C---:B------:R-:W-:Y:S02]  /*4e20*/  ISETP.GE.AND P1, PT, R32.reuse, R167, PT ;  /* 0x000000a72000720c */ /* 0x040fe40003f26270 */
[----:B------:R-:W-:Y:S02]  /*4e30*/  ISETP.GT.AND P6, PT, R101, R32, PT ;  /* 0x000000206500720c */ /* 0x000fe40003fc4270 */
[----:B------:R-:W-:Y:S01]  /*4e40*/  ISETP.GE.AND P5, PT, R32, R166, PT ;  /* 0x000000a62000720c */ /* 0x000fe20003fa6270 */
[----:B------:R-:W-:Y:S01]  /*4e50*/  VIADD R32, R102, 0x19 ;  /* 0x0000001966207836 */ /* 0x000fe20000000000 */
[----:B------:R-:W-:Y:S02]  /*4e60*/  FSEL R64, R64, -INF , !P4 ;  /* 0xff80000040407808 */ /* 0x000fe40006000000 */
[----:B------:R-:W-:Y:S02]  /*4e70*/  IABS R13, R13 ;  /* 0x0000000d000d7213 */ /* 0x000fe40000000000 */
[----:B------:R-:W-:-:S02]  /*4e80*/  I2FP.F32.S32 R21, R21 ;  /* 0x0000001500157245 */ /* 0x000fc40000201400 */
[----:B------:R-:W-:Y:S02]  /*4e90*/  I2FP.F32.S32 R61, R34 ;  /* 0x00000022003d7245 */ /* 0x000fe40000201400 */
[----:B------:R-:W-:Y:S02]  /*4ea0*/  IABS R23, R23 ;  /* 0x0000001700177213 */ /* 0x000fe40000000000 */
[----:B------:R-:W-:Y:S02]  /*4eb0*/  FSEL R25, R40, -INF , !P2 ;  /* 0xff80000028197808 */ /* 0x000fe40005000000 */
[----:B------:R-:W-:Y:S02]  /*4ec0*/  FSEL R19, R64, -INF , !P1 ;  /* 0xff80000040137808 */ /* 0x000fe40004800000 */
[----:B------:R-:W-:Y:S02]  /*4ed0*/  FSEL R34, R26, -INF , !P6 ;  /* 0xff8000001a227808 */ /* 0x000fe40007000000 */
[----:B------:R-:W-:-:S02]  /*4ee0*/  ISETP.GT.AND P2, PT, R117, R32, PT ;  /* 0x000000207500720c */ /* 0x000fc40003f44270 */
[C---:B------:R-:W-:Y:S02]  /*4ef0*/  ISETP.GE.AND P4, PT, R32.reuse, R167, PT ;  /* 0x000000a72000720c */ /* 0x040fe40003f86270 */
[----:B------:R-:W-:Y:S02]  /*4f00*/  ISETP.GT.AND P1, PT, R101, R32, PT ;  /* 0x000000206500720c */ /* 0x000fe40003f24270 */
[----:B------:R-:W-:Y:S01]  /*4f10*/  ISETP.GE.AND P6, PT, R32, R166, PT ;  /* 0x000000a62000720c */ /* 0x000fe20003fc6270 */
[----:B------:R-:W-:Y:S02]  /*4f20*/  IMAD.MOV.U32 R32, RZ, RZ, R13 ;  /* 0x000000ffff207224 */ /* 0x000fe400078e000d */
[C---:B------:R-:W-:Y:S01]  /*4f30*/  FFMA.FTZ R60, -R159.reuse, R21, R60 ;  /* 0x000000159f3c7223 */ /* 0x040fe2000001013c */
[----:B------:R-:W-:Y:S01]  /*4f40*/  I2FP.F32.S32 R23, R23 ;  /* 0x0000001700177245 */ /* 0x000fe20000201400 */
[----:B------:R-:W-:Y:S02]  /*4f50*/  VIADD R26, R102, 0x20 ;  /* 0x00000020661a7836 */ /* 0x000fe40000000000 */
[----:B------:R-:W-:Y:S01]  /*4f60*/  FFMA.FTZ R12, -R159, R61, R12 ;  /* 0x0000003d9f0c7223 */ /* 0x000fe2000001010c */
[----:B------:R-:W-:-:S02]  /*4f70*/  IABS R59, R59 ;  /* 0x0000003b003b7213 */ /* 0x000fc40000000000 */
[----:B------:R-:W-:Y:S01]  /*4f80*/  I2FP.F32.S32 R61, R32 ;  /* 0x00000020003d7245 */ /* 0x000fe20000201400 */
[----:B------:R-:W-:Y:S01]  /*4f90*/  FFMA.FTZ R62, -R159, R23, R62 ;  /* 0x000000179f3e7223 */ /* 0x000fe2000001013e */
[----:B------:R-:W-:Y:S02]  /*4fa0*/  FSEL R21, R34, -INF , !P5 ;  /* 0xff80000022157808 */ /* 0x000fe40006800000 */
[----:B------:R-:W-:Y:S02]  /*4fb0*/  FSEL R60, R60, -INF , !P2 ;  /* 0xff8000003c3c7808 */ /* 0x000fe40005000000 */
[----:B------:R-:W-:Y:S02]  /*4fc0*/  ISETP.GT.AND P5, PT, R117, R26, PT ;  /* 0x0000001a7500720c */ /* 0x000fe40003fa4270 */
[----:B------:R-:W-:Y:S01]  /*4fd0*/  FSEL R32, R12, -INF , !P1 ;  /* 0xff8000000c207808 */ /* 0x000fe20004800000 */
[----:B------:R-:W-:Y:S01]  /*4fe0*/  VIADD R12, R102, 0x21 ;  /* 0x00000021660c7836 */ /* 0x000fe20000000000 */
[----:B------:R-:W-:-:S02]  /*4ff0*/  IABS R57, R57 ;  /* 0x0000003900397213 */ /* 0x000fc40000000000 */
[----:B------:R-:W-:Y:S01]  /*5000*/  I2FP.F32.S32 R59, R59 ;  /* 0x0000003b003b7245 */ /* 0x000fe20000201400 */
[C---:B------:R-:W-:Y:S01]  /*5010*/  FFMA.FTZ R46, -R159.reuse, R61, R46 ;  /* 0x0000003d9f2e7223 */ /* 0x040fe2000001012e */
[----:B------:R-:W-:Y:S02]  /*5020*/  FSEL R13, R60, -INF , !P4 ;  /* 0xff8000003c0d7808 */ /* 0x000fe40006000000 */
[----:B------:R-:W-:Y:S01]  /*5030*/  ISETP.GE.AND P2, PT, R26, R167, PT ;  /* 0x000000a71a00720c */ /* 0x000fe20003f46270 */
[----:B------:R-:W-:Y:S01]  /*5040*/  FFMA.FTZ R42, -R159, R59, R42 ;  /* 0x0000003b9f2a7223 */ /* 0x000fe2000001012a */
[----:B------:R-:W-:Y:S02]  /*5050*/  ISETP.GT.AND P4, PT, R101, R26, PT ;  /* 0x0000001a6500720c */ /* 0x000fe40003f84270 */
[----:B------:R-:W-:Y:S02]  /*5060*/  FSEL R62, R62, -INF , !P5 ;  /* 0xff8000003e3e7808 */ /* 0x000fe40006800000 */
[----:B------:R-:W-:-:S02]  /*5070*/  I2FP.F32.S32 R57, R57 ;  /* 0x0000003900397245 */ /* 0x000fc40000201400 */
[----:B------:R-:W-:Y:S02]  /*5080*/  FSEL R23, R32, -INF , !P6 ;  /* 0xff80000020177808 */ /* 0x000fe40007000000 */
[----:B------:R-:W-:Y:S02]  /*5090*/  ISETP.GT.AND P6, PT, R117, R12, PT ;  /* 0x0000000c7500720c */ /* 0x000fe40003fc4270 */
[----:B------:R-:W-:Y:S01]  /*50a0*/  IABS R58, R58 ;  /* 0x0000003a003a7213 */ /* 0x000fe20000000000 */
[----:B------:R-:W-:Y:S01]  /*50b0*/  FFMA.FTZ R44, -R159, R57, R44 ;  /* 0x000000399f2c7223 */ /* 0x000fe2000001012c */
[----:B------:R-:W-:Y:S02]  /*50c0*/  FSEL R171, R62, -INF , !P2 ;  /* 0xff8000003eab7808 */ /* 0x000fe40005000000 */
[----:B------:R-:W-:Y:S02]  /*50d0*/  FSEL R46, R46, -INF , !P4 ;  /* 0xff8000002e2e7808 */ /* 0x000fe40006000000 */
[----:B------:R-:W-:-:S02]  /*50e0*/  ISETP.GE.AND P5, PT, R12, R167, PT ;  /* 0x000000a70c00720c */ /* 0x000fc40003fa6270 */
[----:B------:R-:W-:Y:S02]  /*50f0*/  ISETP.GT.AND P2, PT, R101, R12, PT ;  /* 0x0000000c6500720c */ /* 0x000fe40003f44270 */
[-C--:B------:R-:W-:Y:S01]  /*5100*/  ISETP.GE.AND P4, PT, R12, R166.reuse, PT ;  /* 0x000000a60c00720c */ /* 0x080fe20003f86270 */
[----:B------:R-:W-:Y:S01]  /*5110*/  VIADD R12, R102, 0x28 ;  /* 0x00000028660c7836 */ /* 0x000fe20000000000 */
[----:B------:R-:W-:Y:S02]  /*5120*/  ISETP.GE.AND P1, PT, R26, R166, PT ;  /* 0x000000a61a00720c */ /* 0x000fe40003f26270 */
[----:B------:R-:W-:Y:S02]  /*5130*/  I2FP.F32.S32 R61, R58 ;  /* 0x0000003a003d7245 */ /* 0x000fe40000201400 */
[----:B------:R-:W-:Y:S02]  /*5140*/  FSEL R42, R42, -INF , !P6 ;  /* 0xff8000002a2a7808 */ /* 0x000fe40007000000 */
[----:B------:R-:W-:Y:S01]  /*5150*/  IABS R54, R54 ;  /* 0x0000003600367213 */ /* 0x000fe20000000000 */
[----:B------:R-:W-:Y:S01]  /*5160*/  FFMA.FTZ R20, -R159, R61, R20 ;  /* 0x0000003d9f147223 */ /* 0x000fe20000010114 */
[----:B------:R-:W-:-:S02]  /*5170*/  FSEL R179, R46, -INF , !P1 ;  /* 0xff8000002eb37808 */ /* 0x000fc40004800000 */
[----:B------:R-:W-:Y:S02]  /*5180*/  FSEL R153, R42, -INF , !P5 ;  /* 0xff8000002a997808 */ /* 0x000fe40006800000 */
[----:B------:R-:W-:Y:S02]  /*5190*/  FSEL R44, R44, -INF , !P2 ;  /* 0xff8000002c2c7808 */ /* 0x000fe40005000000 */
[----:B------:R-:W-:Y:S02]  /*51a0*/  IABS R55, R55 ;  /* 0x0000003700377213 */ /* 0x000fe40000000000 */
[-C--:B------:R-:W-:Y:S02]  /*51b0*/  ISETP.GT.AND P6, PT, R117, R12.reuse, PT ;  /* 0x0000000c7500720c */ /* 0x080fe40003fc4270 */
[----:B------:R-:W-:Y:S02]  /*51c0*/  ISETP.GE.AND P1, PT, R12, R167, PT ;  /* 0x000000a70c00720c */ /* 0x000fe40003f26270 */
[----:B------:R-:W-:-:S02]  /*51d0*/  ISETP.GT.AND P5, PT, R101, R12, PT ;  /* 0x0000000c6500720c */ /* 0x000fc40003fa4270 */
[----:B------:R-:W-:Y:S01]  /*51e0*/  ISETP.GE.AND P2, PT, R12, R166, PT ;  /* 0x000000a60c00720c */ /* 0x000fe20003f46270 */
[----:B------:R-:W-:Y:S01]  /*51f0*/  VIADD R12, R102, 0x29 ;  /* 0x00000029660c7836 */ /* 0x000fe20000000000 */
[----:B------:R-:W-:Y:S02]  /*5200*/  I2FP.F32.S32 R54, R54 ;  /* 0x0000003600367245 */ /* 0x000fe40000201400 */
[----:B------:R-:W-:Y:S02]  /*5210*/  I2FP.F32.S32 R55, R55 ;  /* 0x0000003700377245 */ /* 0x000fe40000201400 */
[----:B------:R-:W-:Y:S01]  /*5220*/  IABS R51, R51 ;  /* 0x0000003300337213 */ /* 0x000fe20000000000 */
[----:B------:R-:W-:Y:S01]  /*5230*/  FFMA.FTZ R14, -R159, R54, R14 ;  /* 0x000000369f0e7223 */ /* 0x000fe2000001010e */
[----:B------:R-:W-:Y:S02]  /*5240*/  FSEL R20, R20, -INF , !P6 ;  /* 0xff80000014147808 */ /* 0x000fe40007000000 */
[----:B------:R-:W-:-:S02]  /*5250*/  IABS R49, R49 ;  /* 0x0000003100317213 */ /* 0x000fc40000000000 */
[----:B------:R-:W-:Y:S01]  /*5260*/  ISETP.GT.AND P6, PT, R117, R12, PT ;  /* 0x0000000c7500720c */ /* 0x000fe20003fc4270 */
[----:B------:R-:W-:Y:S01]  /*5270*/  FFMA.FTZ R55, -R159, R55, R56 ;  /* 0x000000379f377223 */ /* 0x000fe20000010138 */
[----:B------:R-:W-:Y:S02]  /*5280*/  I2FP.F32.S32 R51, R51 ;  /* 0x0000003300337245 */ /* 0x000fe40000201400 */
[----:B------:R-:W-:Y:S02]  /*5290*/  FSEL R177, R44, -INF , !P4 ;  /* 0xff8000002cb17808 */ /* 0x000fe40006000000 */
[----:B------:R-:W-:Y:S01]  /*52a0*/  FSEL R131, R20, -INF , !P1 ;  /* 0xff80000014837808 */ /* 0x000fe20004800000 */
[----:B------:R-:W-:Y:S01]  /*52b0*/  VIADD R20, R102, 0x30 ;  /* 0x0000003066147836 */ /* 0x000fe20000000000 */
[----:B------:R-:W-:Y:S02]  /*52c0*/  IABS R53, R53 ;  /* 0x0000003500357213 */ /* 0x000fe40000000000 */
[----:B------:R-:W-:-:S02]  /*52d0*/  I2FP.F32.S32 R49, R49 ;  /* 0x0000003100317245 */ /* 0x000fc40000201400 */
[----:B------:R-:W-:Y:S02]  /*52e0*/  ISETP.GE.AND P4, PT, R12, R167, PT ;  /* 0x000000a70c00720c */ /* 0x000fe40003f86270 */
[----:B------:R-:W-:Y:S01]  /*52f0*/  FSEL R14, R14, -INF , !P6 ;  /* 0xff8000000e0e7808 */ /* 0x000fe20007000000 */
[C---:B------:R-:W-:Y:S01]  /*5300*/  FFMA.FTZ R28, -R159.reuse, R51, R28 ;  /* 0x000000339f1c7223 */ /* 0x040fe2000001011c */
[----:B------:R-:W-:Y:S01]  /*5310*/  I2FP.F32.S32 R53, R53 ;  /* 0x0000003500357245 */ /* 0x000fe20000201400 */
[----:B------:R-:W-:Y:S01]  /*5320*/  FFMA.FTZ R49, -R159, R49, R52 ;  /* 0x000000319f317223 */ /* 0x000fe20000010134 */
[----:B------:R-:W-:Y:S02]  /*5330*/  ISETP.GT.AND P1, PT, R101, R12, PT ;  /* 0x0000000c6500720c */ /* 0x000fe40003f24270 */
[----:B------:R-:W-:Y:S02]  /*5340*/  FSEL R55, R55, -INF , !P5 ;  /* 0xff80000037377808 */ /* 0x000fe40006800000 */
[----:B------:R-:W-:-:S02]  /*5350*/  FSEL R129, R14, -INF , !P4 ;  /* 0xff8000000e817808 */ /* 0x000fc40006000000 */
[----:B------:R-:W-:Y:S02]  /*5360*/  ISETP.GT.AND P4, PT, R101, R20, PT ;  /* 0x000000146500720c */ /* 0x000fe40003f84270 */
[----:B------:R-:W-:Y:S02]  /*5370*/  IABS R47, R47 ;  /* 0x0000002f002f7213 */ /* 0x000fe40000000000 */
[----:B------:R-:W-:Y:S01]  /*5380*/  IABS R39, R39 ;  /* 0x0000002700277213 */ /* 0x000fe20000000000 */
[----:B------:R-:W-:Y:S01]  /*5390*/  FFMA.FTZ R30, -R159, R53, R30 ;  /* 0x000000359f1e7223 */ /* 0x000fe2000001011e */
[----:B------:R-:W-:Y:S01]  /*53a0*/  ISETP.GE.AND P5, PT, R12, R166, PT ;  /* 0x000000a60c00720c */ /* 0x000fe20003fa6270 */
[----:B------:R-:W-:Y:S01]  /*53b0*/  VIADD R12, R102, 0x31 ;  /* 0x00000031660c7836 */ /* 0x000fe20000000000 */
[----:B------:R-:W-:Y:S02]  /*53c0*/  FSEL R175, R55, -INF , !P2 ;  /* 0xff80000037af7808 */ /* 0x000fe40005000000 */
[----:B------:R-:W-:-:S02]  /*53d0*/  FSEL R28, R28, -INF , !P1 ;  /* 0xff8000001c1c7808 */ /* 0x000fc40004800000 */
[----:B------:R-:W-:Y:S02]  /*53e0*/  ISETP.GT.AND P2, PT, R117, R20, PT ;  /* 0x000000147500720c */ /* 0x000fe40003f44270 */
[----:B------:R-:W-:Y:S02]  /*53f0*/  ISETP.GE.AND P1, PT, R20, R166, PT ;  /* 0x000000a61400720c */ /* 0x000fe40003f26270 */
[----:B------:R-:W-:Y:S02]  /*5400*/  FSEL R49, R49, -INF , !P4 ;  /* 0xff80000031317808 */ /* 0x000fe40006000000 */
[----:B------:R-:W-:Y:S02]  /*5410*/  I2FP.F32.S32 R47, R47 ;  /* 0x0000002f002f7245 */ /* 0x000fe40000201400 */
[----:B------:R-:W-:Y:S02]  /*5420*/  IABS R45, R45 ;  /* 0x0000002d002d7213 */ /* 0x000fe40000000000 */
[----:B------:R-:W-:-:S02]  /*5430*/  I2FP.F32.S32 R39, R39 ;  /* 0x0000002700277245 */ /* 0x000fc40000201400 */
[----:B------:R-:W-:Y:S01]  /*5440*/  IABS R8, R8 ;  /* 0x0000000800087213 */ /* 0x000fe20000000000 */
[----:B------:R-:W-:Y:S01]  /*5450*/  FFMA.FTZ R16, -R159, R47, R16 ;  /* 0x0000002f9f107223 */ /* 0x000fe20000010110 */
[----:B------:R-:W-:Y:S02]  /*5460*/  FSEL R130, R30, -INF , !P2 ;  /* 0xff8000001e827808 */ /* 0x000fe40005000000 */
[----:B------:R-:W-:Y:S02]  /*5470*/  FSEL R173, R28, -INF , !P5 ;  /* 0xff8000001cad7808 */ /* 0x000fe40006800000 */
[----:B------:R-:W-:Y:S01]  /*5480*/  FSEL R122, R49, -INF , !P1 ;  /* 0xff800000317a7808 */ /* 0x000fe20004800000 */
[----:B------:R-:W-:Y:S01]  /*5490*/  FFMA.FTZ R18, -R159, R39, R18 ;  /* 0x000000279f127223 */ /* 0x000fe20000010112 */
[----:B------:R-:W-:Y:S02]  /*54a0*/  ISETP.GT.AND P2, PT, R117, R12, PT ;  /* 0x0000000c7500720c */ /* 0x000fe40003f44270 */
[----:B------:R-:W-:-:S02]  /*54b0*/  ISETP.GE.AND P5, PT, R12, R167, PT ;  /* 0x000000a70c00720c */ /* 0x000fc40003fa6270 */
[----:B------:R-:W-:Y:S02]  /*54c0*/  ISETP.GT.AND P4, PT, R101, R12, PT ;  /* 0x0000000c6500720c */ /* 0x000fe40003f84270 */
[----:B------:R-:W-:Y:S01]  /*54d0*/  ISETP.GE.AND P1, PT, R12, R166, PT ;  /* 0x000000a60c00720c */ /* 0x000fe20003f26270 */
[----:B------:R-:W-:Y:S01]  /*54e0*/  VIADD R12, R102, 0x38 ;  /* 0x00000038660c7836 */ /* 0x000fe20000000000 */
[----:B------:R-:W-:Y:S02]  /*54f0*/  I2FP.F32.S32 R45, R45 ;  /* 0x0000002d002d7245 */ /* 0x000fe40000201400 */
[----:B------:R-:W-:Y:S02]  /*5500*/  I2FP.F32.S32 R47, R8 ;  /* 0x00000008002f7245 */ /* 0x000fe40000201400 */
[----:B------:R-:W-:Y:S01]  /*5510*/  IABS R41, R41 ;  /* 0x0000002900297213 */ /* 0x000fe20000000000 */
[C---:B------:R-:W-:Y:S01]  /*5520*/  FFMA.FTZ R22, -R159.reuse, R45, R22 ;  /* 0x0000002d9f167223 */ /* 0x040fe20000010116 */
[----:B------:R-:W-:Y:S01]  /*5530*/  FSEL R16, R16, -INF , !P2 ;  /* 0xff80000010107808 */ /* 0x000fe20005000000 */
[----:B------:R-:W-:Y:S01]  /*5540*/  FFMA.FTZ R47, -R159, R47, R50 ;  /* 0x0000002f9f2f7223 */ /* 0x000fe20000010132 */
[----:B------:R-:W-:-:S02]  /*5550*/  I2FP.F32.S32 R41, R41 ;  /* 0x0000002900297245 */ /* 0x000fc40000201400 */
[-C--:B------:R-:W-:Y:S02]  /*5560*/  ISETP.GT.AND P2, PT, R117, R12.reuse, PT ;  /* 0x0000000c7500720c */ /* 0x080fe40003f44270 */
[----:B------:R-:W-:Y:S02]  /*5570*/  FSEL R18, R18, -INF , !P4 ;  /* 0xff80000012127808 */ /* 0x000fe40006000000 */
[----:B------:R-:W-:Y:S01]  /*5580*/  ISETP.GT.AND P4, PT, R101, R12, PT ;  /* 0x0000000c6500720c */ /* 0x000fe20003f84270 */
[C---:B------:R-:W-:Y:S01]  /*5590*/  FFMA.FTZ R0, -R159.reuse, R24, R0 ;  /* 0x000000189f007223 */ /* 0x040fe20000010100 */
[----:B------:R-:W-:Y:S01]  /*55a0*/  FSEL R22, R22, -INF , !P2 ;  /* 0xff80000016167808 */ /* 0x000fe20005000000 */
[----:B------:R-:W-:Y:S01]  /*55b0*/  FFMA.FTZ R41, -R159, R41, R68 ;  /* 0x000000299f297223 */ /* 0x000fe20000010144 */
[----:B------:R-:W-:Y:S02]  /*55c0*/  ISETP.GT.AND P2, PT, R117, R102, PT ;  /* 0x000000667500720c */ /* 0x000fe40003f44270 */
[----:B------:R-:W-:-:S02]  /*55d0*/  FSEL R47, R47, -INF , !P4 ;  /* 0xff8000002f2f7808 */ /* 0x000fc40006000000 */
[----:B------:R-:W-:Y:S02]  /*55e0*/  ISETP.GT.AND P4, PT, R101, R102, PT ;  /* 0x000000666500720c */ /* 0x000fe40003f84270 */
[----:B------:R-:W-:Y:S02]  /*55f0*/  FSEL R0, R0, -INF , !P2 ;  /* 0xff80000000007808 */ /* 0x000fe40005000000 */
[----:B------:R-:W-:Y:S02]  /*5600*/  ISETP.GE.AND P2, PT, R102, R166, PT ;  /* 0x000000a66600720c */ /* 0x000fe40003f46270 */
[----:B------:R-:W-:Y:S02]  /*5610*/  FSEL R8, R41, -INF , !P4 ;  /* 0xff80000029087808 */ /* 0x000fe40006000000 */
[----:B------:R-:W-:Y:S02]  /*5620*/  IABS R6, R6 ;  /* 0x0000000600067213 */ /* 0x000fe40000000000 */
[----:B------:R-:W-:-:S02]  /*5630*/  FSEL R8, R8, -INF , !P2 ;  /* 0xff80000008087808 */ /* 0x000fc40005000000 */
[----:B------:R-:W-:Y:S02]  /*5640*/  FSEL R39, R36, -INF , !P3 ;  /* 0xff80000024277808 */ /* 0x000fe40005800000 */
[-C--:B------:R-:W-:Y:S02]  /*5650*/  ISETP.GE.AND P3, PT, R102, R167.reuse, PT ;  /* 0x000000a76600720c */ /* 0x080fe40003f66270 */
[C---:B------:R-:W-:Y:S02]  /*5660*/  ISETP.GE.AND P4, PT, R12.reuse, R167, PT ;  /* 0x000000a70c00720c */ /* 0x040fe40003f86270 */
[----:B------:R-:W-:Y:S02]  /*5670*/  ISETP.GE.AND P2, PT, R12, R166, PT ;  /* 0x000000a60c00720c */ /* 0x000fe40003f46270 */
[----:B------:R-:W-:Y:S02]  /*5680*/  I2FP.F32.S32 R41, R6 ;  /* 0x0000000600297245 */ /* 0x000fe40000201400 */
[----:B------:R-:W-:-:S02]  /*5690*/  FMNMX3.FTZ R12, R8, R33, R35, !PT ;  /* 0x00000021080c7276 */ /* 0x000fc40007810023 */
[----:B------:R-:W-:Y:S02]  /*56a0*/  FSEL R6, R0, -INF , !P3 ;  /* 0xff80000000067808 */ /* 0x000fe40005800000 */
[----:B------:R-:W-:Y:S02]  /*56b0*/  FMNMX3.FTZ R12, R12, R37, R27, !PT ;  /* 0x000000250c0c7276 */ /* 0x000fe4000781001b */
[----:B------:R-:W-:Y:S02]  /*56c0*/  IABS R43, R43 ;  /* 0x0000002b002b7213 */ /* 0x000fe40000000000 */
[----:B------:R-:W-:Y:S02]  /*56d0*/  FMNMX3.FTZ R0, R6, R29, R39, !PT ;  /* 0x0000001d06007276 */ /* 0x000fe40007810027 */
[----:B------:R-:W-:Y:S01]  /*56e0*/  FMNMX3.FTZ R12, R12, R25, R21, !PT ;  /* 0x000000190c0c7276 */ /* 0x000fe20007810015 */
[----:B------:R-:W-:Y:S01]  /*56f0*/  VIADD R14, R102, 0x39 ;  /* 0x00000039660e7836 */ /* 0x000fe20000000000 */
[----:B------:R-:W-:-:S02]  /*5700*/  I2FP.F32.S32 R43, R43 ;  /* 0x0000002b002b7245 */ /* 0x000fc40000201400 */
[----:B------:R-:W-:Y:S02]  /*5710*/  FMNMX3.FTZ R0, R0, R31, R15, !PT ;  /* 0x0000001f00007276 */ /* 0x000fe4000781000f */
[----:B------:R-:W-:Y:S01]  /*5720*/  FMNMX3.FTZ R12, R12, R23, R179, !PT ;  /* 0x000000170c0c7276 */ /* 0x000fe200078100b3 */
[C---:B------:R-:W-:Y:S01]  /*5730*/  FFMA.FTZ R43, -R159.reuse, R43, R48 ;  /* 0x0000002b9f2b7223 */ /* 0x040fe20000010130 */
[----:B------:R-:W-:Y:S01]  /*5740*/  FMNMX3.FTZ R0, R0, R17, R19, !PT ;  /* 0x0000001100007276 */ /* 0x000fe20007810013 */
[----:B------:R-:W-:Y:S01]  /*5750*/  FFMA.FTZ R10, -R159, R41, R10 ;  /* 0x000000299f0a7223 */ /* 0x000fe2000001010a */
[----:B------:R-:W-:Y:S02]  /*5760*/  FSEL R113, R18, -INF , !P1 ;  /* 0xff80000012717808 */ /* 0x000fe40004800000 */
[----:B------:R-:W-:Y:S02]  /*5770*/  ISETP.GT.AND P1, PT, R117, R14, PT ;  /* 0x0000000e7500720c */ /* 0x000fe40003f24270 */
[----:B------:R-:W-:-:S02]  /*5780*/  FSEL R114, R47, -INF , !P2 ;  /* 0xff8000002f727808 */ /* 0x000fc40005000000 */
[----:B------:R-:W-:Y:S02]  /*5790*/  ISETP.GT.AND P2, PT, R101, R14, PT ;  /* 0x0000000e6500720c */ /* 0x000fe40003f44270 */
[----:B------:R-:W-:Y:S02]  /*57a0*/  FMNMX3.FTZ R41, R12, R177, R175, !PT ;  /* 0x000000b10c297276 */ /* 0x000fe400078100af */
[----:B------:R-:W-:Y:S02]  /*57b0*/  ISETP.GE.AND P6, PT, R20, R167, PT ;  /* 0x000000a71400720c */ /* 0x000fe40003fc6270 */
[----:B------:R-:W-:Y:S02]  /*57c0*/  FMNMX3.FTZ R0, R0, R13, R171, !PT ;  /* 0x0000000d00007276 */ /* 0x000fe400078100ab */
[----:B------:R-:W-:Y:S02]  /*57d0*/  FSEL R43, R43, -INF , !P1 ;  /* 0xff8000002b2b7808 */ /* 0x000fe40004800000 */
[----:B------:R-:W-:-:S02]  /*57e0*/  ISETP.GE.AND P1, PT, R14, R166, PT ;  /* 0x000000a60e00720c */ /* 0x000fc40003f26270 */
[----:B------:R-:W-:Y:S02]  /*57f0*/  FSEL R10, R10, -INF , !P2 ;  /* 0xff8000000a0a7808 */ /* 0x000fe40005000000 */
[----:B------:R-:W-:Y:S02]  /*5800*/  FMNMX3.FTZ R41, R41, R173, R122, !PT ;  /* 0x000000ad29297276 */ /* 0x000fe4000781007a */
        /* <DEDUP_REMOVED lines=20> */
[----:B-1----:R-:W-:Y:S02]  /*5950*/  FMNMX.FTZ R0, R43, R0, !PT ;  /* 0x000000002b007209 */ /* 0x002fe40007810000 */
[----:B---3--:R-:W-:-:S03]  /*5960*/  FMNMX.FTZ R100, R41, R100, !PT ;  /* 0x0000006429647209 */ /* 0x008fc60007810000 */
[C---:B--2---:R-:W-:Y:S01]  /*5970*/  FMUL.FTZ R170, R111.reuse, R0 ;  /* 0x000000006faa7220 */ /* 0x044fe20000410000 */
[----:B------:R-:W-:Y:S01]  /*5980*/  FSETP.NEU.FTZ.AND P1, PT, R0, -INF , PT ;  /* 0xff8000000000780b */ /* 0x000fe20003f3d000 */
[----:B------:R-:W1:Y:S01]  /*5990*/  LDSM.16.MT88.4 R40, [R138+0xa000] ;  /* 0x00a000008a28783b */ /* 0x000e620000004200 */
[----:B------:R-:W-:Y:S02]  /*59a0*/  FMUL.FTZ R172, R111, R100 ;  /* 0x000000646fac7220 */ /* 0x000fe40000410000 */
[----:B------:R-:W-:Y:S01]  /*59b0*/  FSEL R170, R170, RZ, P1 ;  /* 0x000000ffaaaa7208 */ /* 0x000fe20000800000 */
[--C-:B------:R-:W-:Y:S01]  /*59c0*/  IMAD.IADD R133, R7, 0x1, R138.reuse ;  /* 0x0000000107857824 */ /* 0x100fe200078e028a */
        /* <DEDUP_REMOVED lines=13> */
[----:B------:R-:W2:Y:S03]  /*5aa0*/  LDSM.16.MT88.4 R8, [R138+0xa800] ;  /* 0x00a800008a08783b */ /* 0x000ea60000004200 */
[----:B------:R-:W3:Y:S01]  /*5ab0*/  MUFU.EX2 R107, R107 ;  /* 0x0000006b006b7308 */ /* 0x000ee20000000800 */
[-CC-:B------:R-:W-:Y:S01]  /*5ac0*/  FFMA.FTZ R32, R25, R111.reuse, -R170.reuse ;  /* 0x0000006f19207223 */ /* 0x180fe200000108aa */
[-CC-:B------:R-:W-:Y:S01]  /*5ad0*/  FFMA.FTZ R28, R23, R111.reuse, -R170.reuse ;  /* 0x0000006f171c7223 */ /* 0x180fe200000108aa */
[----:B------:R-:W-:Y:S01]  /*5ae0*/  IMAD.IADD R132, R5, 0x1, R133 ;  /* 0x0000000105847824 */ /* 0x000fe200078e0285 */
[----:B------:R-:W-:Y:S01]  /*5af0*/  MUFU.EX2 R106, R106 ;  /* 0x0000006a006a7308 */ /* 0x000fe20000000800 */
[----:B------:R-:W-:Y:S03]  /*5b00*/  LDSM.16.MT88.4 R84, [R134+0x8000] ;  /* 0x008000008654783b */ /* 0x000fe60000004200 */
[----:B------:R-:W4:Y:S01]  /*5b10*/  MUFU.EX2 R103, R103 ;  /* 0x0000006700677308 */ /* 0x000f220000000800 */
[----:B------:R-:W-:Y:S03]  /*5b20*/  LDSM.16.MT88.4 R76, [R133+0x8000] ;  /* 0x00800000854c783b */ /* 0x000fe60000004200 */
[----:B------:R-:W-:Y:S01]  /*5b30*/  MUFU.EX2 R110, R110 ;  /* 0x0000006e006e7308 */ /* 0x000fe20000000800 */
[----:B------:R-:W-:Y:S03]  /*5b40*/  LDSM.16.MT88.4 R48, [R134+0xa000] ;  /* 0x00a000008630783b */ /* 0x000fe60000004200 */
[----:B------:R-:W5:Y:S01]  /*5b50*/  MUFU.EX2 R109, R109 ;  /* 0x0000006d006d7308 */ /* 0x000f620000000800 */
[----:B------:R-:W-:Y:S03]  /*5b60*/  LDSM.16.MT88.4 R56, [R133+0xa000] ;  /* 0x00a000008538783b */ /* 0x000fe60000004200 */
[----:B------:R-:W-:Y:S04]  /*5b70*/  MUFU.EX2 R105, R105 ;  /* 0x0000006900697308 */ /* 0x000fe80000000800 */
[----:B------:R-:W1:Y:S01]  /*5b80*/  MUFU.EX2 R104, R104 ;  /* 0x0000006800687308 */ /* 0x000e620000000800 */
[----:B---3--:R-:W-:Y:S01]  /*5b90*/  F2FP.F16.F32.PACK_AB R65, R107, R108 ;  /* 0x0000006c6b41723e */ /* 0x008fe200000000ff */
[-CC-:B------:R-:W-:Y:S01]  /*5ba0*/  FFMA.FTZ R33, R27, R111.reuse, -R170.reuse ;  /* 0x0000006f1b217223 */ /* 0x180fe200000108aa */
[----:B----4-:R-:W-:Y:S01]  /*5bb0*/  F2FP.F16.F32.PACK_AB R67, R103, R106 ;  /* 0x0000006a6743723e */ /* 0x010fe200000000ff */
[-C--:B------:R-:W-:Y:S01]  /*5bc0*/  FFMA.FTZ R29, R21, R111.reuse, -R170 ;  /* 0x0000006f151d7223 */ /* 0x080fe200000108aa */
[-CC-:B------:R-:W-:Y:S01]  /*5bd0*/  FFMA.FTZ R35, R15, R111.reuse, -R172.reuse ;  /* 0x0000006f0f237223 */ /* 0x180fe200000108ac */
[----:B-----5:R-:W-:Y:S01]  /*5be0*/  F2FP.F16.F32.PACK_AB R64, R109, R110 ;  /* 0x0000006e6d40723e */ /* 0x020fe200000000ff */
[-CC-:B------:R-:W-:Y:S01]  /*5bf0*/  FFMA.FTZ R34, R17, R111.reuse, -R172.reuse ;  /* 0x0000006f11227223 */ /* 0x180fe200000108ac */
[-CC-:B------:R-:W-:Y:S01]  /*5c00*/  FFMA.FTZ R31, R19, R111.reuse, -R172.reuse ;  /* 0x0000006f131f7223 */ /* 0x180fe200000108ac */
[----:B------:R-:W-:Y:S01]  /*5c10*/  FFMA.FTZ R30, R13, R111, -R172 ;  /* 0x0000006f0d1e7223 */ /* 0x000fe200000108ac */
[----:B------:R-:W-:Y:S01]  /*5c20*/  MUFU.EX2 R32, R32 ;  /* 0x0000002000207308 */ /* 0x000fe20000000800 */
[----:B------:R-:W3:Y:S01]  /*5c30*/  LDSM.16.MT88.4 R68, [R132+0x8000] ;  /* 0x008000008444783b */ /* 0x000ee20000004200 */
[----:B-1----:R-:W-:-:S02]  /*5c40*/  F2FP.F16.F32.PACK_AB R66, R104, R105 ;  /* 0x000000696842723e */ /* 0x002fc400000000ff */
[----:B------:R-:W1:Y:S01]  /*5c50*/  MUFU.EX2 R33, R33 ;  /* 0x0000002100217308 */ /* 0x000e620000000800 */
[----:B------:R-:W-:Y:S03]  /*5c60*/  LDSM.16.MT88.4 R12, [R132+0x8800] ;  /* 0x00880000840c783b */ /* 0x000fe60000004200 */
[----:B------:R-:W-:Y:S01]  /*5c70*/  MUFU.EX2 R29, R29 ;  /* 0x0000001d001d7308 */ /* 0x000fe20000000800 */
[----:B------:R-:W-:Y:S01]  /*5c80*/  LDSM.16.MT88.4 R16, [R133+0x8800] ;  /* 0x008800008510783b */ /* 0x000fe20000004200 */
[C---:B------:R-:W-:Y:S02]  /*5c90*/  HMMA.16816.F32 R36, R64.reuse, R40, RZ ;  /* 0x000000284024723c */ /* 0x040fe400000018ff */
[----:B------:R-:W4:Y:S01]  /*5ca0*/  MUFU.EX2 R28, R28 ;  /* 0x0000001c001c7308 */ /* 0x000f220000000800 */
[----:B------:R-:W-:Y:S03]  /*5cb0*/  LDSM.16.MT88.4 R24, [R138+0x8800] ;  /* 0x008800008a18783b */ /* 0x000fe60000004200 */
[----:B------:R-:W-:Y:S01]  /*5cc0*/  MUFU.EX2 R35, R35 ;  /* 0x0000002300237308 */ /* 0x000fe20000000800 */
[----:B------:R-:W-:Y:S01]  /*5cd0*/  LDSM.16.MT88.4 R20, [R134+0x8800] ;  /* 0x008800008614783b */ /* 0x000fe20000004200 */
[----:B------:R-:W-:Y:S02]  /*5ce0*/  HMMA.16816.F32 R40, R64, R42, RZ ;  /* 0x0000002a4028723c */ /* 0x000fe400000018ff */
[----:B------:R-:W5:Y:S04]  /*5cf0*/  MUFU.EX2 R34, R34 ;  /* 0x0000002200227308 */ /* 0x000f680000000800 */
[----:B------:R-:W-:Y:S04]  /*5d00*/  MUFU.EX2 R31, R31 ;  /* 0x0000001f001f7308 */ /* 0x000fe80000000800 */
[----:B------:R-:W2:Y:S01]  /*5d10*/  MUFU.EX2 R30, R30 ;  /* 0x0000001e001e7308 */ /* 0x000ea20000000800 */
[----:B-1----:R-:W-:-:S02]  /*5d20*/  F2FP.F16.F32.PACK_AB R5, R32, R33 ;  /* 0x000000212005723e */ /* 0x002fc400000000ff */
[----:B----4-:R-:W-:Y:S02]  /*5d30*/  F2FP.F16.F32.PACK_AB R7, R28, R29 ;  /* 0x0000001d1c07723e */ /* 0x010fe400000000ff */
[----:B-----5:R-:W-:Y:S02]  /*5d40*/  F2FP.F16.F32.PACK_AB R4, R34, R35 ;  /* 0x000000232204723e */ /* 0x020fe400000000ff */
[----:B--2---:R-:W-:-:S07]  /*5d50*/  F2FP.F16.F32.PACK_AB R6, R30, R31 ;  /* 0x0000001f1e06723e */ /* 0x004fce00000000ff */
[C---:B------:R-:W-:Y:S08]  /*5d60*/  HMMA.16816.F32 R36, R4.reuse, R8, R36 ;  /* 0x000000080424723c */ /* 0x040ff00000001824 */
[----:B------:R-:W-:Y:S01]  /*5d70*/  HMMA.16816.F32 R40, R4, R10, R40 ;  /* 0x0000000a0428723c */ /* 0x000fe20000001828 */
[----:B------:R-:W1:Y:S07]  /*5d80*/  LDSM.16.MT88.4 R8, [R132+0xa000] ;  /* 0x00a000008408783b */ /* 0x000e6e0000004200 */
        /* <DEDUP_REMOVED lines=51> */
[----:B-----5:R-:W-:Y:S01]  /*60c0*/  F2FP.F16.F32.PACK_AB R7, R20, R21 ;  /* 0x000000151407723e */ /* 0x020fe200000000ff */
[--C-:B------:R-:W-:Y:S01]  /*60d0*/  FFMA.FTZ R115, R115, R111, -R172.reuse ;  /* 0x0000006f73737223 */ /* 0x100fe200000108ac */
[----:B-1----:R-:W-:Y:S01]  /*60e0*/  F2FP.F16.F32.PACK_AB R4, R26, R27 ;  /* 0x0000001b1a04723e */ /* 0x002fe200000000ff */
[----:B------:R-:W-:Y:S01]  /*60f0*/  FFMA.FTZ R177, R126, R111, -R172 ;  /* 0x0000006f7eb17223 */ /* 0x000fe200000108ac */
[----:B--2---:R-:W-:Y:S01]  /*6100*/  F2FP.F16.F32.PACK_AB R6, R22, R23 ;  /* 0x000000171606723e */ /* 0x004fe200000000ff */
[----:B------:R-:W-:Y:S06]  /*6110*/  LDSM.16.MT88.4 R16, [R133+0x9800] ;  /* 0x009800008510783b */ /* 0x000fec0000004200 */
        /* <DEDUP_REMOVED lines=18> */
[----:B------:R-:W-:Y:S06]  /*6240*/  MUFU.EX2 R176, R176 ;  /* 0x000000b000b07308 */ /* 0x000fec0000000800 */
        /* <DEDUP_REMOVED lines=8> */
[-C--:B------:R-:W-:Y:S01]  /*62d0*/  FFMA.FTZ R114, R128, R111.reuse, -R172 ;  /* 0x0000006f80727223 */ /* 0x080fe200000108ac */
[----:B------:R-:W-:Y:S01]  /*62e0*/  FFMA.FTZ R5, R113, R111, -R170 ;  /* 0x0000006f71057223 */ /* 0x000fe200000108aa */
[----:B------:R-:W2:Y:S01]  /*62f0*/  LDSM.16.MT88.4 R12, [R138+0x9800] ;  /* 0x009800008a0c783b */ /* 0x000ea20000004200 */
[----:B------:R-:W-:Y:S04]  /*6300*/  MUFU.EX2 R113, R6 ;  /* 0x0000000600717308 */ /* 0x000fe80000000800 */
[----:B------:R-:W3:Y:S04]  /*6310*/  MUFU.EX2 R112, R5 ;  /* 0x0000000500707308 */ /* 0x000ee80000000800 */
        /* <DEDUP_REMOVED lines=30> */
[----:B------:R-:W3:Y:S07]  /*6500*/  LDSM.16.MT88.4 R16, [R134+0xb800] ;  /* 0x00b800008610783b */ /* 0x000eee0000004200 */
        /* <DEDUP_REMOVED lines=102> */
.L_x_13191:
        /* <DEDUP_REMOVED lines=8> */
.L_x_13192:
[----:B------:R-:W-:Y:S05]  /*6bf0*/  BSYNC.RECONVERGENT B0 ;  /* 0x0000000000007941 */ /* 0x000fea0003800200 */
.L_x_13190:
        /* <DEDUP_REMOVED lines=59> */
[----:B------:R-:W2:Y:S01]  /*6fb0*/  LD.E R103, desc[UR4][R2.64+0x18c] ;  /* 0x00018c0402677980 */ /* 0x000ea2000c101900 */
[----:B------:R-:W-:-:S03]  /*6fc0*/  IMAD.IADD R179, R120, 0x1, R123 ;  /* 0x0000000178b37824 */ /* 0x000fc600078e027b */
        /* <DEDUP_REMOVED lines=92> */
[----:B------:R-:W-:-:S02]  /*7590*/  IMAD.IADD R179, R118, 0x1, R179 ;  /* 0x0000000176b37824 */ /* 0x000fc400078e02b3 */
[-C--:B------:R-:W-:Y:S01]  /*75a0*/  FMUL.FTZ R22, R22, R103.reuse ;  /* 0x0000006716167220 */ /* 0x080fe20000410000 */
[----:B------:R-:W-:Y:S01]  /*75b0*/  FMUL.FTZ R21, R21, R103 ;  /* 0x0000006715157220 */ /* 0x000fe20000410000 */
[----:B------:R-:W-:-:S04]  /*75c0*/  DEPBAR.LE SB0, 0x0 ;  /* 0x000080000000791a */ /* 0x000fc80000000000 */
[----:B-1----:R-:W-:Y:S01]  /*75d0*/  HMMA.16816.F32 R8, R112, R104, R8 ;  /* 0x000000687008723c */ /* 0x002fe20000001808 */
[----:B------:R-:W-:Y:S02]  /*75e0*/  VIADD R105, R121, 0xffffffff ;  /* 0xffffffff79697836 */ /* 0x000fe40000000000 */
[----:B------:R-:W-:Y:S02]  /*75f0*/  VIADD R104, R102, 0xffffffc0 ;  /* 0xffffffc066687836 */ /* 0x000fe40000000000 */
[----:B------:R-:W-:-:S03]  /*7600*/  IMAD.SHL.U32 R105, R105, 0x40, RZ ;  /* 0x0000004069697824 */ /* 0x000fc600078e00ff */
[----:B------:R-:W-:Y:S01]  /*7610*/  HMMA.16816.F32 R4, R112, R106, R4 ;  /* 0x0000006a7004723c */ /* 0x000fe20000001804 */
[----:B------:R-:W-:Y:S01]  /*7620*/  FMUL.FTZ R106, R32, R103 ;  /* 0x00000067206a7220 */ /* 0x000fe20000410000 */
[----:B------:R-:W-:Y:S02]  /*7630*/  ISETP.GT.AND P4, PT, R117, R104, PT ;  /* 0x000000687500720c */ /* 0x000fe40003f84270 */
[C---:B------:R-:W-:Y:S02]  /*7640*/  ISETP.GE.AND P6, PT, R104.reuse, R167, PT ;  /* 0x000000a76800720c */ /* 0x040fe40003fc6270 */
[----:B------:R-:W-:Y:S02]  /*7650*/  ISETP.GE.AND P5, PT, R104, R166, PT ;  /* 0x000000a66800720c */ /* 0x000fe40003fa6270 */
[----:B------:R-:W-:Y:S01]  /*7660*/  ISETP.GT.AND P3, PT, R101, R104, PT ;  /* 0x000000686500720c */ /* 0x000fe20003f64270 */
[----:B------:R-:W-:Y:S01]  /*7670*/  IMAD.IADD R104, R105, 0x1, R116 ;  /* 0x0000000169687824 */ /* 0x000fe200078e0274 */
[----:B------:R-:W1:Y:S03]  /*7680*/  MUFU.TANH R106, R106 ;  /* 0x0000006a006a7308 */ /* 0x000e660000002400 */
[----:B------:R-:W-:-:S02]  /*7690*/  IMAD.IADD R32, R104, 0x1, R119 ;  /* 0x0000000168207824 */ /* 0x000fc400078e0277 */
[----:B------:R-:W-:-:S03]  /*76a0*/  FMUL.FTZ R104, R34, R103 ;  /* 0x0000006722687220 */ /* 0x000fc60000410000 */
[C-C-:B------:R-:W-:Y:S01]  /*76b0*/  IADD3 R107, PT, PT, R179.reuse, 0x40, -R32.reuse ;  /* 0x00000040b36b7810 */ /* 0x140fe20007ffe820 */
[----:B------:R-:W-:Y:S02]  /*76c0*/  VIADD R181, R179, 0x8 ;  /* 0x00000008b3b57836 */ /* 0x000fe40000000000 */
[----:B------:R-:W3:Y:S01]  /*76d0*/  MUFU.TANH R104, R104 ;  /* 0x0000006800687308 */ /* 0x000ee20000002400 */
[----:B------:R-:W-:Y:S02]  /*76e0*/  IABS R107, R107 ;  /* 0x0000006b006b7213 */ /* 0x000fe40000000000 */
[----:B------:R-:W-:Y:S02]  /*76f0*/  IADD3 R34, PT, PT, R181, 0x40, -R32 ;  /* 0x00000040b5227810 */ /* 0x000fe40007ffe820 */
[----:B------:R-:W-:Y:S02]  /*7700*/  I2FP.F32.S32 R107, R107 ;  /* 0x0000006b006b7245 */ /* 0x000fe40000201400 */
[----:B------:R-:W-:-:S03]  /*7710*/  IABS R34, R34 ;  /* 0x0000002200227213 */ /* 0x000fc60000000000 */
[----:B-1----:R-:W-:Y:S01]  /*7720*/  FFMA.FTZ R107, -R159, R107, R106 ;  /* 0x0000006b9f6b7223 */ /* 0x002fe2000001016a */
[----:B------:R-:W-:Y:S01]  /*7730*/  FMUL.FTZ R106, R33, R103 ;  /* 0x00000067216a7220 */ /* 0x000fe20000410000 */
[----:B--2---:R-:W-:Y:S01]  /*7740*/  HMMA.16816.F32 R16, R112, R108, R16 ;  /* 0x0000006c7010723c */ /* 0x004fe20000001810 */
[----:B------:R-:W-:-:S04]  /*7750*/  I2FP.F32.S32 R109, R34 ;  /* 0x00000022006d7245 */ /* 0x000fc80000201400 */
[----:B------:R-:W1:Y:S01]  /*7760*/  MUFU.TANH R106, R106 ;  /* 0x0000006a006a7308 */ /* 0x000e620000002400 */
[----:B---3--:R-:W-:Y:S01]  /*7770*/  FFMA.FTZ R33, -R159, R109, R104 ;  /* 0x0000006d9f217223 */ /* 0x008fe20000010168 */
[----:B------:R-:W-:Y:S01]  /*7780*/  IADD3 R34, PT, PT, R179, 0x3f, -R32 ;  /* 0x0000003fb3227810 */ /* 0x000fe20007ffe820 */
[----:B------:R-:W-:Y:S01]  /*7790*/  FMUL.FTZ R108, R28, R103 ;  /* 0x000000671c6c7220 */ /* 0x000fe20000410000 */
[----:B------:R-:W-:Y:S01]  /*77a0*/  VIADD R104, R102, 0xffffffc1 ;  /* 0xffffffc166687836 */ /* 0x000fe20000000000 */
[----:B------:R-:W-:Y:S02]  /*77b0*/  FSEL R107, R107, -INF , !P4 ;  /* 0xff8000006b6b7808 */ /* 0x000fe40006000000 */
[----:B------:R-:W-:Y:S01]  /*77c0*/  FSEL R33, R33, -INF , !P3 ;  /* 0xff80000021217808 */ /* 0x000fe20005800000 */
[----:B------:R-:W2:Y:S01]  /*77d0*/  MUFU.TANH R28, R108 ;  /* 0x0000006c001c7308 */ /* 0x000ea20000002400 */
[----:B------:R-:W-:Y:S02]  /*77e0*/  IABS R34, R34 ;  /* 0x0000002200227213 */ /* 0x000fe40000000000 */
[----:B------:R-:W-:-:S02]  /*77f0*/  FSEL R107, R107, -INF , !P6 ;  /* 0xff8000006b6b7808 */ /* 0x000fc40007000000 */
[----:B------:R-:W-:Y:S02]  /*7800*/  FSEL R33, R33, -INF , !P5 ;  /* 0xff80000021217808 */ /* 0x000fe40006800000 */
[----:B------:R-:W-:Y:S02]  /*7810*/  ISETP.GT.AND P4, PT, R117, R104, PT ;  /* 0x000000687500720c */ /* 0x000fe40003f84270 */
[C---:B------:R-:W-:Y:S02]  /*7820*/  ISETP.GE.AND P6, PT, R104.reuse, R167, PT ;  /* 0x000000a76800720c */ /* 0x040fe40003fc6270 */
[----:B------:R-:W-:Y:S02]  /*7830*/  ISETP.GE.AND P3, PT, R104, R166, PT ;  /* 0x000000a66800720c */ /* 0x000fe40003f66270 */
[----:B------:R-:W-:Y:S02]  /*7840*/  ISETP.GT.AND P5, PT, R101, R104, PT ;  /* 0x000000686500720c */ /* 0x000fe40003fa4270 */
[----:B------:R-:W-:-:S02]  /*7850*/  I2FP.F32.S32 R34, R34 ;  /* 0x0000002200227245 */ /* 0x000fc40000201400 */
[----:B------:R-:W-:-:S03]  /*7860*/  IADD3 R104, PT, PT, R179, 0x38, -R32 ;  /* 0x00000038b3687810 */ /* 0x000fc60007ffe820 */
[----:B-1----:R-:W-:Y:S01]  /*7870*/  FFMA.FTZ R106, -R159, R34, R106 ;  /* 0x000000229f6a7223 */ /* 0x002fe2000001016a */
[----:B------:R-:W-:Y:S01]  /*7880*/  IABS R104, R104 ;  /* 0x0000006800687213 */ /* 0x000fe20000000000 */
[----:B------:R-:W-:-:S03]  /*7890*/  FMUL.FTZ R34, R35, R103 ;  /* 0x0000006723227220 */ /* 0x000fc60000410000 */
[----:B------:R-:W-:-:S03]  /*78a0*/  I2FP.F32.S32 R104, R104 ;  /* 0x0000006800687245 */ /* 0x000fc60000201400 */
[----:B------:R-:W1:Y:S02]  /*78b0*/  MUFU.TANH R34, R34 ;  /* 0x0000002200227308 */ /* 0x000e640000002400 */
[----:B--2---:R-:W-:Y:S01]  /*78c0*/  FFMA.FTZ R28, -R159, R104, R28 ;  /* 0x000000689f1c7223 */ /* 0x004fe2000001011c */
[----:B------:R-:W-:Y:S01]  /*78d0*/  FMUL.FTZ R104, R30, R103 ;  /* 0x000000671e687220 */ /* 0x000fe20000410000 */
[----:B------:R-:W-:-:S04]  /*78e0*/  IADD3 R35, PT, PT, R181, 0x3f, -R32 ;  /* 0x0000003fb5237810 */ /* 0x000fc80007ffe820 */
[----:B------:R-:W-:Y:S01]  /*78f0*/  IABS R35, R35 ;  /* 0x0000002300237213 */ /* 0x000fe20000000000 */
[----:B------:R-:W2:Y:S01]  /*7900*/  MUFU.TANH R104, R104 ;  /* 0x0000006800687308 */ /* 0x000ea20000002400 */
[----:B------:R-:W-:Y:S02]  /*7910*/  IADD3 R30, PT, PT, R181, 0x38, -R32 ;  /* 0x00000038b51e7810 */ /* 0x000fe40007ffe820 */
[----:B------:R-:W-:Y:S02]  /*7920*/  I2FP.F32.S32 R35, R35 ;  /* 0x0000002300237245 */ /* 0x000fe40000201400 */
[----:B------:R-:W-:-:S03]  /*7930*/  IABS R30, R30 ;  /* 0x0000001e001e7213 */ /* 0x000fc60000000000 */
[----:B-1----:R-:W-:Y:S01]  /*7940*/  FFMA.FTZ R35, -R159, R35, R34 ;  /* 0x000000239f237223 */ /* 0x002fe20000010122 */
[----:B------:R-:W-:Y:S01]  /*7950*/  VIADD R34, R102, 0xffffffc8 ;  /* 0xffffffc866227836 */ /* 0x000fe20000000000 */
[----:B------:R-:W-:-:S03]  /*7960*/  I2FP.F32.S32 R30, R30 ;  /* 0x0000001e001e7245 */ /* 0x000fc60000201400 */
[----:B------:R-:W-:Y:S02]  /*7970*/  FSEL R35, R35, -INF , !P5 ;  /* 0xff80000023237808 */ /* 0x000fe40006800000 */
[----:B------:R-:W-:Y:S02]  /*7980*/  FSEL R106, R106, -INF , !P4 ;  /* 0xff8000006a6a7808 */ /* 0x000fe40006000000 */
[----:B------:R-:W-:Y:S01]  /*7990*/  ISETP.GT.AND P4, PT, R117, R34, PT ;  /* 0x000000227500720c */ /* 0x000fe20003f84270 */
[----:B--2---:R-:W-:Y:S01]  /*79a0*/  FFMA.FTZ R104, -R159, R30, R104 ;  /* 0x0000001e9f687223 */ /* 0x004fe20000010168 */
[----:B------:R-:W-:Y:S02]  /*79b0*/  FSEL R35, R35, -INF , !P3 ;  /* 0xff80000023237808 */ /* 0x000fe40005800000 */
[----:B------:R-:W-:Y:S02]  /*79c0*/  ISETP.GT.AND P3, PT, R101, R34, PT ;  /* 0x000000226500720c */ /* 0x000fe40003f64270 */
[----:B------:R-:W-:Y:S01]  /*79d0*/  FSEL R197, R106, -INF , !P6 ;  /* 0xff8000006ac57808 */ /* 0x000fe20007000000 */
[----:B------:R-:W-:Y:S01]  /*79e0*/  VIADD R30, R102, 0xffffffc9 ;  /* 0xffffffc9661e7836 */ /* 0x000fe20000000000 */
[----:B------:R-:W-:-:S02]  /*79f0*/  ISETP.GE.AND P6, PT, R34, R167, PT ;  /* 0x000000a72200720c */ /* 0x000fc40003fc6270 */
[----:B------:R-:W-:Y:S01]  /*7a00*/  ISETP.GE.AND P5, PT, R34, R166, PT ;  /* 0x000000a62200720c */ /* 0x000fe20003fa6270 */
[-C--:B------:R-:W-:Y:S01]  /*7a10*/  FMUL.FTZ R34, R29, R103.reuse ;  /* 0x000000671d227220 */ /* 0x080fe20000410000 */
[----:B------:R-:W-:Y:S02]  /*7a20*/  FSEL R185, R28, -INF , !P4 ;  /* 0xff8000001cb97808 */ /* 0x000fe40006000000 */
[----:B------:R-:W-:Y:S01]  /*7a30*/  FSEL R28, R104, -INF , !P3 ;  /* 0xff800000681c7808 */ /* 0x000fe20005800000 */
[----:B------:R-:W-:Y:S01]  /*7a40*/  FMUL.FTZ R104, R31, R103 ;  /* 0x000000671f687220 */ /* 0x000fe20000410000 */
[----:B------:R-:W-:Y:S02]  /*7a50*/  FSEL R185, R185, -INF , !P6 ;  /* 0xff800000b9b97808 */ /* 0x000fe40007000000 */
[----:B------:R-:W-:Y:S01]  /*7a60*/  FSEL R29, R28, -INF , !P5 ;  /* 0xff8000001c1d7808 */ /* 0x000fe20006800000 */
[----:B------:R-:W1:Y:S01]  /*7a70*/  MUFU.TANH R34, R34 ;  /* 0x0000002200227308 */ /* 0x000e620000002400 */
[----:B------:R-:W-:-:S02]  /*7a80*/  ISETP.GT.AND P4, PT, R117, R30, PT ;  /* 0x0000001e7500720c */ /* 0x000fc40003f84270 */
[C---:B------:R-:W-:Y:S02]  /*7a90*/  ISETP.GE.AND P6, PT, R30.reuse, R167, PT ;  /* 0x000000a71e00720c */ /* 0x040fe40003fc6270 */
[----:B------:R-:W-:Y:S02]  /*7aa0*/  ISETP.GE.AND P3, PT, R30, R166, PT ;  /* 0x000000a61e00720c */ /* 0x000fe40003f66270 */
[----:B------:R-:W-:Y:S02]  /*7ab0*/  ISETP.GT.AND P5, PT, R101, R30, PT ;  /* 0x0000001e6500720c */ /* 0x000fe40003fa4270 */
[----:B------:R-:W2:Y:S01]  /*7ac0*/  MUFU.TANH R30, R104 ;  /* 0x00000068001e7308 */ /* 0x000ea20000002400 */
[--C-:B------:R-:W-:Y:S02]  /*7ad0*/  IADD3 R195, PT, PT, R179, 0x37, -R32.reuse ;  /* 0x00000037b3c37810 */ /* 0x100fe40007ffe820 */
[----:B------:R-:W-:Y:S02]  /*7ae0*/  IADD3 R28, PT, PT, R181, 0x37, -R32 ;  /* 0x00000037b51c7810 */ /* 0x000fe40007ffe820 */
[----:B------:R-:W-:-:S02]  /*7af0*/  IABS R195, R195 ;  /* 0x000000c300c37213 */ /* 0x000fc40000000000 */
[----:B------:R-:W-:Y:S02]  /*7b00*/  IABS R28, R28 ;  /* 0x0000001c001c7213 */ /* 0x000fe40000000000 */
[----:B------:R-:W-:Y:S02]  /*7b10*/  I2FP.F32.S32 R195, R195 ;  /* 0x000000c300c37245 */ /* 0x000fe40000201400 */
[----:B------:R-:W-:-:S03]  /*7b20*/  I2FP.F32.S32 R31, R28 ;  /* 0x0000001c001f7245 */ /* 0x000fc60000201400 */
[C---:B-1----:R-:W-:Y:S01]  /*7b30*/  FFMA.FTZ R195, -R159.reuse, R195, R34 ;  /* 0x000000c39fc37223 */ /* 0x042fe20000010122 */
[----:B------:R-:W-:Y:S01]  /*7b40*/  FMUL.FTZ R34, R24, R103 ;  /* 0x0000006718227220 */ /* 0x000fe20000410000 */
[----:B--2---:R-:W-:Y:S01]  /*7b50*/  FFMA.FTZ R31, -R159, R31, R30 ;  /* 0x0000001f9f1f7223 */ /* 0x004fe2000001011e */
[----:B------:R-:W-:Y:S02]  /*7b60*/  VIADD R28, R102, 0xffffffd0 ;  /* 0xffffffd0661c7836 */ /* 0x000fe40000000000 */
[----:B------:R-:W-:Y:S01]  /*7b70*/  FSEL R195, R195, -INF , !P4 ;  /* 0xff800000c3c37808 */ /* 0x000fe20006000000 */
[----:B------:R1:W2:Y:S01]  /*7b80*/  MUFU.TANH R30, R34 ;  /* 0x00000022001e7308 */ /* 0x0002a20000002400 */
[----:B------:R-:W-:Y:S02]  /*7b90*/  FSEL R31, R31, -INF , !P5 ;  /* 0xff8000001f1f7808 */ /* 0x000fe40006800000 */
[----:B------:R-:W-:Y:S02]  /*7ba0*/  FSEL R195, R195, -INF , !P6 ;  /* 0xff800000c3c37808 */ /* 0x000fe40007000000 */
[----:B------:R-:W-:-:S02]  /*7bb0*/  FSEL R31, R31, -INF , !P3 ;  /* 0xff8000001f1f7808 */ /* 0x000fc40005800000 */
[----:B------:R-:W-:Y:S02]  /*7bc0*/  ISETP.GT.AND P4, PT, R117, R28, PT ;  /* 0x0000001c7500720c */ /* 0x000fe40003f84270 */
[C---:B------:R-:W-:Y:S02]  /*7bd0*/  ISETP.GE.AND P6, PT, R28.reuse, R167, PT ;  /* 0x000000a71c00720c */ /* 0x040fe40003fc6270 */
[----:B------:R-:W-:Y:S02]  /*7be0*/  ISETP.GE.AND P5, PT, R28, R166, PT ;  /* 0x000000a61c00720c */ /* 0x000fe40003fa6270 */
[----:B------:R-:W-:Y:S02]  /*7bf0*/  ISETP.GT.AND P3, PT, R101, R28, PT ;  /* 0x0000001c6500720c */ /* 0x000fe40003f64270 */
[C-C-:B------:R-:W-:Y:S02]  /*7c00*/  IADD3 R28, PT, PT, R179.reuse, 0x2f, -R32.reuse ;  /* 0x0000002fb31c7810 */ /* 0x140fe40007ffe820 */
[----:B------:R-:W-:-:S02]  /*7c10*/  IADD3 R24, PT, PT, R179, 0x30, -R32 ;  /* 0x00000030b3187810 */ /* 0x000fc40007ffe820 */
[----:B------:R-:W-:Y:S01]  /*7c20*/  IABS R28, R28 ;  /* 0x0000001c001c7213 */ /* 0x000fe20000000000 */
[-C--:B------:R-:W-:Y:S01]  /*7c30*/  FMUL.FTZ R104, R26, R103.reuse ;  /* 0x000000671a687220 */ /* 0x080fe20000410000 */
[----:B------:R-:W-:Y:S01]  /*7c40*/  IABS R24, R24 ;  /* 0x0000001800187213 */ /* 0x000fe20000000000 */
[----:B-1----:R-:W-:Y:S02]  /*7c50*/  FMUL.FTZ R34, R25, R103 ;  /* 0x0000006719227220 */ /* 0x002fe40000410000 */
[----:B------:R-:W-:Y:S01]  /*7c60*/  IMAD.MOV.U32 R26, RZ, RZ, R28 ;  /* 0x000000ffff1a7224 */ /* 0x000fe200078e001c */
[----:B------:R-:W-:Y:S01]  /*7c70*/  I2FP.F32.S32 R24, R24 ;  /* 0x0000001800187245 */ /* 0x000fe20000201400 */
[----:B------:R-:W1:Y:S04]  /*7c80*/  MUFU.TANH R28, R104 ;  /* 0x00000068001c7308 */ /* 0x000e680000002400 */
[----:B--2---:R-:W-:Y:S01]  /*7c90*/  FFMA.FTZ R25, -R159, R24, R30 ;  /* 0x000000189f197223 */ /* 0x004fe2000001011e */
[----:B------:R-:W-:-:S03]  /*7ca0*/  IADD3 R30, PT, PT, R181, 0x30, -R32 ;  /* 0x00000030b51e7810 */ /* 0x000fc60007ffe820 */
[----:B------:R2:W3:Y:S01]  /*7cb0*/  MUFU.TANH R24, R34 ;  /* 0x0000002200187308 */ /* 0x0004e20000002400 */
[----:B------:R-:W-:Y:S02]  /*7cc0*/  IABS R30, R30 ;  /* 0x0000001e001e7213 */ /* 0x000fe40000000000 */
[----:B------:R-:W-:Y:S02]  /*7cd0*/  I2FP.F32.S32 R26, R26 ;  /* 0x0000001a001a7245 */ /* 0x000fe40000201400 */
[----:B------:R-:W-:Y:S01]  /*7ce0*/  FSEL R25, R25, -INF , !P4 ;  /* 0xff80000019197808 */ /* 0x000fe20006000000 */
[----:B--2---:R-:W-:Y:S01]  /*7cf0*/  FMUL.FTZ R34, R27, R103 ;  /* 0x000000671b227220 */ /* 0x004fe20000410000 */
[----:B------:R-:W-:-:S05]  /*7d00*/  I2FP.F32.S32 R27, R30 ;  /* 0x0000001e001b7245 */ /* 0x000fca0000201400 */
[C---:B-1----:R-:W-:Y:S01]  /*7d10*/  FFMA.FTZ R27, -R159.reuse, R27, R28 ;  /* 0x0000001b9f1b7223 */ /* 0x042fe2000001011c */
[----:B------:R-:W-:Y:S02]  /*7d20*/  VIADD R28, R102, 0xffffffd1 ;  /* 0xffffffd1661c7836 */ /* 0x000fe40000000000 */
[----:B---3--:R-:W-:Y:S01]  /*7d30*/  FFMA.FTZ R24, -R159, R26, R24 ;  /* 0x0000001a9f187223 */ /* 0x008fe20000010118 */
[----:B------:R-:W-:Y:S02]  /*7d40*/  FSEL R131, R25, -INF , !P6 ;  /* 0xff80000019837808 */ /* 0x000fe40007000000 */
[----:B------:R-:W-:Y:S02]  /*7d50*/  ISETP.GT.AND P4, PT, R117, R28, PT ;  /* 0x0000001c7500720c */ /* 0x000fe40003f84270 */
[----:B------:R-:W-:Y:S02]  /*7d60*/  ISETP.GE.AND P6, PT, R28, R167, PT ;  /* 0x000000a71c00720c */ /* 0x000fe40003fc6270 */
[----:B------:R-:W-:Y:S01]  /*7d70*/  FSEL R24, R24, -INF , !P4 ;  /* 0xff80000018187808 */ /* 0x000fe20006000000 */
[----:B------:R-:W-:Y:S01]  /*7d80*/  HMMA.16816.F32 R12, R112, R110, R12 ;  /* 0x0000006e700c723c */ /* 0x000fe2000000180c */
[----:B------:R-:W1:Y:S02]  /*7d90*/  MUFU.TANH R30, R34 ;  /* 0x00000022001e7308 */ /* 0x000e640000002400 */
[----:B------:R-:W-:Y:S01]  /*7da0*/  FSEL R115, R24, -INF , !P6 ;  /* 0xff80000018737808 */ /* 0x000fe20007000000 */
[----:B------:R-:W-:Y:S01]  /*7db0*/  FMUL.FTZ R24, R20, R103 ;  /* 0x0000006714187220 */ /* 0x000fe20000410000 */
[----:B------:R-:W-:-:S05]  /*7dc0*/  IADD3 R26, PT, PT, R181, 0x2f, -R32 ;  /* 0x0000002fb51a7810 */ /* 0x000fca0007ffe820 */
[----:B------:R-:W2:Y:S01]  /*7dd0*/  MUFU.TANH R24, R24 ;  /* 0x0000001800187308 */ /* 0x000ea20000002400 */
[----:B------:R-:W-:Y:S02]  /*7de0*/  IABS R26, R26 ;  /* 0x0000001a001a7213 */ /* 0x000fe40000000000 */
[----:B------:R-:W-:-:S05]  /*7df0*/  IADD3 R191, PT, PT, R179, 0x28, -R32 ;  /* 0x00000028b3bf7810 */ /* 0x000fca0007ffe820 */
[----:B------:R-:W3:Y:S01]  /*7e00*/  MUFU.TANH R22, R22 ;  /* 0x0000001600167308 */ /* 0x000ee20000002400 */
[----:B------:R-:W-:Y:S02]  /*7e10*/  I2FP.F32.S32 R26, R26 ;  /* 0x0000001a001a7245 */ /* 0x000fe40000201400 */
[----:B------:R-:W-:Y:S02]  /*7e20*/  FSEL R27, R27, -INF , !P3 ;  /* 0xff8000001b1b7808 */ /* 0x000fe40005800000 */
[----:B------:R-:W-:Y:S02]  /*7e30*/  IABS R191, R191 ;  /* 0x000000bf00bf7213 */ /* 0x000fe40000000000 */
[----:B------:R-:W-:Y:S01]  /*7e40*/  IADD3 R20, PT, PT, R181, 0x28, -R32 ;  /* 0x00000028b5147810 */ /* 0x000fe20007ffe820 */
[----:B-1----:R-:W-:Y:S01]  /*7e50*/  FFMA.FTZ R30, -R159, R26, R30 ;  /* 0x0000001a9f1e7223 */ /* 0x002fe2000001011e */
[----:B------:R-:W-:Y:S02]  /*7e60*/  FSEL R113, R27, -INF , !P5 ;  /* 0xff8000001b717808 */ /* 0x000fe40006800000 */
[----:B------:R-:W-:-:S02]  /*7e70*/  IABS R20, R20 ;  /* 0x0000001400147213 */ /* 0x000fc40000000000 */
[----:B------:R-:W-:Y:S02]  /*7e80*/  I2FP.F32.S32 R191, R191 ;  /* 0x000000bf00bf7245 */ /* 0x000fe40000201400 */
[----:B------:R-:W-:Y:S01]  /*7e90*/  ISETP.GT.AND P5, PT, R101, R28, PT ;  /* 0x0000001c6500720c */ /* 0x000fe20003fa4270 */
[----:B------:R-:W-:Y:S01]  /*7ea0*/  VIADD R26, R102, 0xffffffd8 ;  /* 0xffffffd8661a7836 */ /* 0x000fe20000000000 */
[----:B------:R-:W-:Y:S01]  /*7eb0*/  I2FP.F32.S32 R187, R20 ;  /* 0x0000001400bb7245 */ /* 0x000fe20000201400 */
[C---:B--2---:R-:W-:Y:S01]  /*7ec0*/  FFMA.FTZ R191, -R159.reuse, R191, R24 ;  /* 0x000000bf9fbf7223 */ /* 0x044fe20000010118 */
[----:B------:R-:W-:Y:S01]  /*7ed0*/  ISETP.GE.AND P3, PT, R28, R166, PT ;  /* 0x000000a61c00720c */ /* 0x000fe20003f66270 */
[----:B------:R-:W1:Y:S01]  /*7ee0*/  MUFU.TANH R24, R21 ;  /* 0x0000001500187308 */ /* 0x000e620000002400 */
[----:B------:R-:W-:Y:S01]  /*7ef0*/  FSEL R109, R30, -INF , !P5 ;  /* 0xff8000001e6d7808 */ /* 0x000fe20006800000 */
[----:B---3--:R-:W-:Y:S01]  /*7f00*/  FFMA.FTZ R187, -R159, R187, R22 ;  /* 0x000000bb9fbb7223 */ /* 0x008fe20000010116 */
[----:B------:R-:W-:-:S02]  /*7f10*/  ISETP.GT.AND P4, PT, R117, R26, PT ;  /* 0x0000001a7500720c */ /* 0x000fc40003f84270 */
[----:B------:R-:W-:Y:S01]  /*7f20*/  FSEL R109, R109, -INF , !P3 ;  /* 0xff8000006d6d7808 */ /* 0x000fe20005800000 */
[----:B------:R-:W-:Y:S01]  /*7f30*/  FMUL.FTZ R25, R16, R103 ;  /* 0x0000006710197220 */ /* 0x000fe20000410000 */
[----:B------:R-:W-:Y:S02]  /*7f40*/  ISETP.GT.AND P3, PT, R101, R26, PT ;  /* 0x0000001a6500720c */ /* 0x000fe40003f64270 */
[----:B------:R-:W-:Y:S01]  /*7f50*/  IADD3 R20, PT, PT, R179, 0x27, -R32 ;  /* 0x00000027b3147810 */ /* 0x000fe20007ffe820 */
[----:B------:R-:W-:Y:S01]  /*7f60*/  VIADD R22, R102, 0xffffffd9 ;  /* 0xffffffd966167836 */ /* 0x000fe20000000000 */
[C---:B------:R-:W-:Y:S01]  /*7f70*/  ISETP.GE.AND P6, PT, R26.reuse, R167, PT ;  /* 0x000000a71a00720c */ /* 0x040fe20003fc6270 */
[----:B------:R-:W2:Y:S01]  /*7f80*/  MUFU.TANH R16, R25 ;  /* 0x0000001900107308 */ /* 0x000ea20000002400 */
[----:B------:R-:W-:Y:S02]  /*7f90*/  ISETP.GE.AND P5, PT, R26, R166, PT ;  /* 0x000000a61a00720c */ /* 0x000fe40003fa6270 */
[----:B------:R-:W-:-:S02]  /*7fa0*/  FSEL R191, R191, -INF , !P4 ;  /* 0xff800000bfbf7808 */ /* 0x000fc40006000000 */
[----:B------:R-:W-:Y:S02]  /*7fb0*/  FSEL R187, R187, -INF , !P3 ;  /* 0xff800000bbbb7808 */ /* 0x000fe40005800000 */
[----:B------:R-:W-:Y:S02]  /*7fc0*/  IABS R20, R20 ;  /* 0x0000001400147213 */ /* 0x000fe40000000000 */
[----:B------:R-:W-:Y:S02]  /*7fd0*/  FSEL R191, R191, -INF , !P6 ;  /* 0xff800000bfbf7808 */ /* 0x000fe40007000000 */
[----:B------:R-:W-:Y:S02]  /*7fe0*/  FSEL R187, R187, -INF , !P5 ;  /* 0xff800000bbbb7808 */ /* 0x000fe40006800000 */
[----:B------:R-:W-:Y:S02]  /*7ff0*/  ISETP.GT.AND P4, PT, R117, R22, PT ;  /* 0x000000167500720c */ /* 0x000fe40003f84270 */
[----:B------:R-:W-:-:S02]  /*8000*/  ISETP.GE.AND P6, PT, R22, R167, PT ;  /* 0x000000a71600720c */ /* 0x000fc40003fc6270 */
[----:B------:R-:W-:Y:S02]  /*8010*/  ISETP.GE.AND P3, PT, R22, R166, PT ;  /* 0x000000a61600720c */ /* 0x000fe40003f66270 */
[----:B------:R-:W-:Y:S02]  /*8020*/  ISETP.GT.AND P5, PT, R101, R22, PT ;  /* 0x000000166500720c */ /* 0x000fe40003fa4270 */
[----:B------:R-:W-:Y:S02]  /*8030*/  I2FP.F32.S32 R20, R20 ;  /* 0x0000001400147245 */ /* 0x000fe40000201400 */
        /* <DEDUP_REMOVED lines=15> */
[----:B------:R-:W-:Y:S01]  /*8130*/  I2FP.F32.S32 R18, R18 ;  /* 0x0000001200127245 */ /* 0x000fe20000201400 */
[----:B------:R-:W-:-:S03]  /*8140*/  VIADD R20, R102, 0xffffffe0 ;  /* 0xffffffe066147836 */ /* 0x000fc60000000000 */
[----:B------:R-:W-:Y:S02]  /*8150*/  FSEL R23, R23, -INF , !P5 ;  /* 0xff80000017177808 */ /* 0x000fe40006800000 */
[----:B------:R-:W-:Y:S02]  /*8160*/  FSEL R21, R21, -INF , !P4 ;  /* 0xff80000015157808 */ /* 0x000fe40006000000 */
[----:B------:R-:W-:Y:S01]  /*8170*/  FSEL R189, R23, -INF , !P3 ;  /* 0xff80000017bd7808 */ /* 0x000fe20005800000 */
[----:B--2---:R-:W-:Y:S01]  /*8180*/  FFMA.FTZ R22, -R159, R18, R22 ;  /* 0x000000129f167223 */ /* 0x004fe20000010116 */
[-C--:B------:R-:W-:Y:S02]  /*8190*/  ISETP.GT.AND P4, PT, R117, R20.reuse, PT ;  /* 0x000000147500720c */ /* 0x080fe40003f84270 */
[----:B------:R-:W-:Y:S01]  /*81a0*/  ISETP.GT.AND P3, PT, R101, R20, PT ;  /* 0x000000146500720c */ /* 0x000fe20003f64270 */
[----:B------:R-:W-:Y:S01]  /*81b0*/  VIADD R18, R102, 0xffffffe1 ;  /* 0xffffffe166127836 */ /* 0x000fe20000000000 */
[----:B------:R-:W-:-:S02]  /*81c0*/  FSEL R193, R21, -INF , !P6 ;  /* 0xff80000015c17808 */ /* 0x000fc40007000000 */
[C---:B------:R-:W-:Y:S02]  /*81d0*/  ISETP.GE.AND P6, PT, R20.reuse, R167, PT ;  /* 0x000000a71400720c */ /* 0x040fe40003fc6270 */
[----:B------:R-:W-:Y:S02]  /*81e0*/  ISETP.GE.AND P5, PT, R20, R166, PT ;  /* 0x000000a61400720c */ /* 0x000fe40003fa6270 */
[----:B------:R-:W-:Y:S02]  /*81f0*/  FSEL R16, R16, -INF , !P4 ;  /* 0xff80000010107808 */ /* 0x000fe40006000000 */
[----:B------:R-:W-:Y:S01]  /*8200*/  FSEL R128, R22, -INF , !P3 ;  /* 0xff80000016807808 */ /* 0x000fe20005800000 */
[-C--:B------:R-:W-:Y:S01]  /*8210*/  FMUL.FTZ R19, R19, R103.reuse ;  /* 0x0000006713137220 */ /* 0x080fe20000410000 */
[----:B------:R-:W-:Y:S02]  /*8220*/  FSEL R126, R16, -INF , !P6 ;  /* 0xff800000107e7808 */ /* 0x000fe40007000000 */
[----:B------:R-:W-:Y:S01]  /*8230*/  FSEL R128, R128, -INF , !P5 ;  /* 0xff80000080807808 */ /* 0x000fe20006800000 */
[----:B------:R-:W-:Y:S01]  /*8240*/  FMUL.FTZ R17, R17, R103 ;  /* 0x0000006711117220 */ /* 0x000fe20000410000 */
[----:B------:R-:W-:-:S02]  /*8250*/  ISETP.GT.AND P4, PT, R117, R18, PT ;  /* 0x000000127500720c */ /* 0x000fc40003f84270 */
[C---:B------:R-:W-:Y:S02]  /*8260*/  ISETP.GE.AND P6, PT, R18.reuse, R167, PT ;  /* 0x000000a71200720c */ /* 0x040fe40003fc6270 */
[----:B------:R-:W-:Y:S02]  /*8270*/  ISETP.GE.AND P3, PT, R18, R166, PT ;  /* 0x000000a61200720c */ /* 0x000fe40003f66270 */
[----:B------:R-:W-:Y:S02]  /*8280*/  ISETP.GT.AND P5, PT, R101, R18, PT ;  /* 0x000000126500720c */ /* 0x000fe40003fa4270 */
[----:B------:R-:W1:Y:S01]  /*8290*/  MUFU.TANH R18, R19 ;  /* 0x0000001300127308 */ /* 0x000e620000002400 */
[--C-:B------:R-:W-:Y:S02]  /*82a0*/  IADD3 R16, PT, PT, R181, 0x1f, -R32.reuse ;  /* 0x0000001fb5107810 */ /* 0x100fe40007ffe820 */
[----:B------:R-:W-:-:S05]  /*82b0*/  IADD3 R173, PT, PT, R179, 0x1f, -R32 ;  /* 0x0000001fb3ad7810 */ /* 0x000fca0007ffe820 */
[----:B------:R2:W3:Y:S01]  /*82c0*/  MUFU.TANH R20, R17 ;  /* 0x0000001100147308 */ /* 0x0004e20000002400 */
[----:B------:R-:W-:Y:S02]  /*82d0*/  IABS R16, R16 ;  /* 0x0000001000107213 */ /* 0x000fe40000000000 */
[----:B------:R-:W-:Y:S02]  /*82e0*/  IABS R173, R173 ;  /* 0x000000ad00ad7213 */ /* 0x000fe40000000000 */
[----:B------:R-:W-:Y:S02]  /*82f0*/  I2FP.F32.S32 R111, R16 ;  /* 0x00000010006f7245 */ /* 0x000fe40000201400 */
[----:B------:R-:W-:-:S03]  /*8300*/  I2FP.F32.S32 R173, R173 ;  /* 0x000000ad00ad7245 */ /* 0x000fc60000201400 */
[C---:B-1----:R-:W-:Y:S01]  /*8310*/  FFMA.FTZ R111, -R159.reuse, R111, R18 ;  /* 0x0000006f9f6f7223 */ /* 0x042fe20000010112 */
[----:B--2---:R-:W-:Y:S01]  /*8320*/  FMUL.FTZ R17, R12, R103 ;  /* 0x000000670c117220 */ /* 0x004fe20000410000 */
[----:B---3--:R-:W-:-:S03]  /*8330*/  FFMA.FTZ R173, -R159, R173, R20 ;  /* 0x000000ad9fad7223 */ /* 0x008fc60000010114 */
[----:B------:R-:W1:Y:S01]  /*8340*/  MUFU.TANH R18, R17 ;  /* 0x0000001100127308 */ /* 0x000e620000002400 */
[----:B------:R-:W-:Y:S01]  /*8350*/  IADD3 R12, PT, PT, R179, 0x18, -R32 ;  /* 0x00000018b30c7810 */ /* 0x000fe20007ffe820 */
[----:B------:R-:W-:Y:S01]  /*8360*/  VIADD R16, R102, 0xffffffe8 ;  /* 0xffffffe866107836 */ /* 0x000fe20000000000 */
[----:B------:R-:W-:Y:S02]  /*8370*/  FSEL R173, R173, -INF , !P4 ;  /* 0xff800000adad7808 */ /* 0x000fe40006000000 */
[----:B------:R-:W-:Y:S02]  /*8380*/  FSEL R111, R111, -INF , !P5 ;  /* 0xff8000006f6f7808 */ /* 0x000fe40006800000 */
[----:B------:R-:W-:Y:S02]  /*8390*/  IABS R12, R12 ;  /* 0x0000000c000c7213 */ /* 0x000fe40000000000 */
[----:B------:R-:W-:Y:S02]  /*83a0*/  FSEL R173, R173, -INF , !P6 ;  /* 0xff800000adad7808 */ /* 0x000fe40007000000 */
[----:B------:R-:W-:-:S02]  /*83b0*/  FSEL R111, R111, -INF , !P3 ;  /* 0xff8000006f6f7808 */ /* 0x000fc40005800000 */
[----:B------:R-:W-:Y:S02]  /*83c0*/  ISETP.GT.AND P4, PT, R117, R16, PT ;  /* 0x000000107500720c */ /* 0x000fe40003f84270 */
[C---:B------:R-:W-:Y:S02]  /*83d0*/  ISETP.GE.AND P6, PT, R16.reuse, R167, PT ;  /* 0x000000a71000720c */ /* 0x040fe40003fc6270 */
[----:B------:R-:W-:Y:S02]  /*83e0*/  ISETP.GE.AND P5, PT, R16, R166, PT ;  /* 0x000000a61000720c */ /* 0x000fe40003fa6270 */
[----:B------:R-:W-:Y:S02]  /*83f0*/  ISETP.GT.AND P3, PT, R101, R16, PT ;  /* 0x000000106500720c */ /* 0x000fe40003f64270 */
[----:B------:R-:W-:Y:S01]  /*8400*/  I2FP.F32.S32 R12, R12 ;  /* 0x0000000c000c7245 */ /* 0x000fe20000201400 */
[-C--:B------:R-:W-:Y:S01]  /*8410*/  FMUL.FTZ R20, R13, R103.reuse ;  /* 0x000000670d147220 */ /* 0x080fe20000410000 */
[----:B------:R-:W-:Y:S01]  /*8420*/  IADD3 R16, PT, PT, R179, 0x17, -R32 ;  /* 0x00000017b3107810 */ /* 0x000fe20007ffe820 */
[----:B------:R-:W-:-:S02]  /*8430*/  FMUL.FTZ R19, R14, R103 ;  /* 0x000000670e137220 */ /* 0x000fc40000410000 */
[----:B-1----:R-:W-:Y:S01]  /*8440*/  FFMA.FTZ R13, -R159, R12, R18 ;  /* 0x0000000c9f0d7223 */ /* 0x002fe20000010112 */
[----:B------:R-:W-:Y:S01]  /*8450*/  IABS R16, R16 ;  /* 0x0000001000107213 */ /* 0x000fe20000000000 */
[----:B------:R-:W1:Y:S04]  /*8460*/  MUFU.TANH R12, R20 ;  /* 0x00000014000c7308 */ /* 0x000e680000002400 */
[----:B------:R-:W-:Y:S02]  /*8470*/  IMAD.MOV.U32 R14, RZ, RZ, R16 ;  /* 0x000000ffff0e7224 */ /* 0x000fe400078e0010 */
[----:B------:R-:W-:Y:S02]  /*8480*/  FMUL.FTZ R18, R15, R103 ;  /* 0x000000670f127220 */ /* 0x000fe40000410000 */
[----:B------:R-:W2:Y:S01]  /*8490*/  MUFU.TANH R16, R19 ;  /* 0x0000001300107308 */ /* 0x000ea20000002400 */
[----:B------:R-:W-:-:S02]  /*84a0*/  IADD3 R17, PT, PT, R181, 0x18, -R32 ;  /* 0x00000018b5117810 */ /* 0x000fc40007ffe820 */
[----:B------:R-:W-:Y:S02]  /*84b0*/  I2FP.F32.S32 R14, R14 ;  /* 0x0000000e000e7245 */ /* 0x000fe40000201400 */
[----:B------:R-:W-:-:S03]  /*84c0*/  IABS R17, R17 ;  /* 0x0000001100117213 */ /* 0x000fc60000000000 */
[----:B------:R-:W3:Y:S01]  /*84d0*/  MUFU.TANH R18, R18 ;  /* 0x0000001200127308 */ /* 0x000ee20000002400 */
[----:B------:R-:W-:Y:S01]  /*84e0*/  I2FP.F32.S32 R15, R17 ;  /* 0x00000011000f7245 */ /* 0x000fe20000201400 */
[----:B-1----:R-:W-:Y:S01]  /*84f0*/  FFMA.FTZ R12, -R159, R14, R12 ;  /* 0x0000000e9f0c7223 */ /* 0x002fe2000001010c */
[----:B------:R-:W-:-:S04]  /*8500*/  IADD3 R14, PT, PT, R181, 0x17, -R32 ;  /* 0x00000017b50e7810 */ /* 0x000fc80007ffe820 */
[----:B------:R-:W-:Y:S01]  /*8510*/  IABS R14, R14 ;  /* 0x0000000e000e7213 */ /* 0x000fe20000000000 */
[----:B--2---:R-:W-:Y:S01]  /*8520*/  FFMA.FTZ R15, -R159, R15, R16 ;  /* 0x0000000f9f0f7223 */ /* 0x004fe20000010110 */
[----:B------:R-:W-:Y:S02]  /*8530*/  VIADD R16, R102, 0xffffffe9 ;  /* 0xffffffe966107836 */ /* 0x000fe40000000000 */
[----:B------:R-:W-:Y:S01]  /*8540*/  I2FP.F32.S32 R14, R14 ;  /* 0x0000000e000e7245 */ /* 0x000fe20000201400 */
[----:B------:R-:W-:Y:S01]  /*8550*/  FMUL.FTZ R8, R8, R103 ;  /* 0x0000006708087220 */ /* 0x000fe20000410000 */
[----:B------:R-:W-:Y:S02]  /*8560*/  FSEL R13, R13, -INF , !P4 ;  /* 0xff8000000d0d7808 */ /* 0x000fe40006000000 */
[----:B------:R-:W-:Y:S02]  /*8570*/  FSEL R15, R15, -INF , !P3 ;  /* 0xff8000000f0f7808 */ /* 0x000fe40005800000 */
[----:B------:R-:W-:Y:S01]  /*8580*/  ISETP.GT.AND P4, PT, R117, R16, PT ;  /* 0x000000107500720c */ /* 0x000fe20003f84270 */
[----:B---3--:R-:W-:Y:S01]  /*8590*/  FFMA.FTZ R18, -R159, R14, R18 ;  /* 0x0000000e9f127223 */ /* 0x008fe20000010112 */
[----:B------:R-:W-:Y:S01]  /*85a0*/  FSEL R112, R15, -INF , !P5 ;  /* 0xff8000000f707808 */ /* 0x000fe20006800000 */
[----:B------:R-:W1:Y:S01]  /*85b0*/  MUFU.TANH R8, R8 ;  /* 0x0000000800087308 */ /* 0x000e620000002400 */
[----:B------:R-:W-:-:S02]  /*85c0*/  FSEL R175, R13, -INF , !P6 ;  /* 0xff8000000daf7808 */ /* 0x000fc40007000000 */
[----:B------:R-:W-:Y:S02]  /*85d0*/  ISETP.GT.AND P5, PT, R101, R16, PT ;  /* 0x000000106500720c */ /* 0x000fe40003fa4270 */
[----:B------:R-:W-:Y:S02]  /*85e0*/  ISETP.GE.AND P6, PT, R16, R167, PT ;  /* 0x000000a71000720c */ /* 0x000fe40003fc6270 */
[----:B------:R-:W-:Y:S01]  /*85f0*/  FSEL R12, R12, -INF , !P4 ;  /* 0xff8000000c0c7808 */ /* 0x000fe20006000000 */
[----:B------:R-:W-:Y:S01]  /*8600*/  VIADD R14, R102, 0xfffffff0 ;  /* 0xfffffff0660e7836 */ /* 0x000fe20000000000 */
[----:B------:R-:W-:Y:S02]  /*8610*/  ISETP.GE.AND P3, PT, R16, R166, PT ;  /* 0x000000a61000720c */ /* 0x000fe40003f66270 */
[----:B------:R-:W-:Y:S02]  /*8620*/  FSEL R129, R18, -INF , !P5 ;  /* 0xff80000012817808 */ /* 0x000fe40006800000 */
[----:B------:R-:W-:-:S02]  /*8630*/  FSEL R174, R12, -INF , !P6 ;  /* 0xff8000000cae7808 */ /* 0x000fc40007000000 */
[----:B------:R-:W-:Y:S02]  /*8640*/  IADD3 R12, PT, PT, R179, 0x10, -R32 ;  /* 0x00000010b30c7810 */ /* 0x000fe40007ffe820 */
[----:B------:R-:W-:Y:S02]  /*8650*/  FSEL R129, R129, -INF , !P3 ;  /* 0xff80000081817808 */ /* 0x000fe40005800000 */
[----:B------:R-:W-:Y:S02]  /*8660*/  ISETP.GT.AND P4, PT, R117, R14, PT ;  /* 0x0000000e7500720c */ /* 0x000fe40003f84270 */
[C---:B------:R-:W-:Y:S01]  /*8670*/  ISETP.GE.AND P6, PT, R14.reuse, R167, PT ;  /* 0x000000a70e00720c */ /* 0x040fe20003fc6270 */
[----:B------:R-:W-:Y:S01]  /*8680*/  BAR.SYNC.DEFER_BLOCKING 0x0 ;  /* 0x0000000000007b1d */ /* 0x000fe20000010000 */
[----:B------:R-:W-:Y:S02]  /*8690*/  ISETP.GE.AND P5, PT, R14, R166, PT ;  /* 0x000000a60e00720c */ /* 0x000fe40003fa6270 */
[----:B------:R-:W-:Y:S01]  /*86a0*/  ISETP.GT.AND P3, PT, R101, R14, PT ;  /* 0x0000000e6500720c */ /* 0x000fe20003f64270 */
[----:B------:R-:W-:Y:S01]  /*86b0*/  FMUL.FTZ R14, R10, R103 ;  /* 0x000000670a0e7220 */ /* 0x000fe20000410000 */
[----:B------:R-:W-:-:S02]  /*86c0*/  IABS R12, R12 ;  /* 0x0000000c000c7213 */ /* 0x000fc40000000000 */
[----:B------:R-:W-:Y:S02]  /*86d0*/  IADD3 R10, PT, PT, R181, 0x10, -R32 ;  /* 0x00000010b50a7810 */ /* 0x000fe40007ffe820 */
[----:B------:R-:W-:Y:S02]  /*86e0*/  I2FP.F32.S32 R12, R12 ;  /* 0x0000000c000c7245 */ /* 0x000fe40000201400 */
[----:B------:R-:W-:Y:S01]  /*86f0*/  IABS R10, R10 ;  /* 0x0000000a000a7213 */ /* 0x000fe20000000000 */
[----:B------:R-:W2:Y:S02]  /*8700*/  MUFU.TANH R14, R14 ;  /* 0x0000000e000e7308 */ /* 0x000ea40000002400 */
[----:B-1----:R-:W-:Y:S01]  /*8710*/  FFMA.FTZ R12, -R159, R12, R8 ;  /* 0x0000000c9f0c7223 */ /* 0x002fe20000010108 */
[----:B------:R-:W-:Y:S01]  /*8720*/  I2FP.F32.S32 R13, R10 ;  /* 0x0000000a000d7245 */ /* 0x000fe20000201400 */
[-C--:B------:R-:W-:Y:S01]  /*8730*/  FMUL.FTZ R8, R9, R103.reuse ;  /* 0x0000006709087220 */ /* 0x080fe20000410000 */
[----:B------:R-:W-:-:S02]  /*8740*/  FMUL.FTZ R10, R11, R103 ;  /* 0x000000670b0a7220 */ /* 0x000fc40000410000 */
[----:B------:R-:W-:-:S03]  /*8750*/  FSEL R12, R12, -INF , !P4 ;  /* 0xff8000000c0c7808 */ /* 0x000fc60006000000 */
[----:B------:R-:W1:Y:S01]  /*8760*/  MUFU.TANH R8, R8 ;  /* 0x0000000800087308 */ /* 0x000e620000002400 */
[----:B------:R-:W-:Y:S01]  /*8770*/  FSEL R130, R12, -INF , !P6 ;  /* 0xff8000000c827808 */ /* 0x000fe20007000000 */
[----:B------:R-:W-:Y:S01]  /*8780*/  FMUL.FTZ R12, R4, R103 ;  /* 0x00000067040c7220 */ /* 0x000fe20000410000 */
[----:B------:R-:W-:-:S05]  /*8790*/  IADD3 R11, PT, PT, R179, 0xf, -R32 ;  /* 0x0000000fb30b7810 */ /* 0x000fca0007ffe820 */
[----:B------:R-:W3:Y:S01]  /*87a0*/  MUFU.TANH R10, R10 ;  /* 0x0000000a000a7308 */ /* 0x000ee20000002400 */
[----:B------:R-:W-:Y:S01]  /*87b0*/  IADD3 R4, PT, PT, R181, 0xf, -R32 ;  /* 0x0000000fb5047810 */ /* 0x000fe20007ffe820 */
[----:B--2---:R-:W-:Y:S01]  /*87c0*/  FFMA.FTZ R9, -R159, R13, R14 ;  /* 0x0000000d9f097223 */ /* 0x004fe2000001010e */
[----:B------:R-:W-:Y:S02]  /*87d0*/  IABS R11, R11 ;  /* 0x0000000b000b7213 */ /* 0x000fe40000000000 */
[----:B------:R-:W-:Y:S01]  /*87e0*/  IABS R4, R4 ;  /* 0x0000000400047213 */ /* 0x000fe20000000000 */
[----:B------:R-:W-:Y:S01]  /*87f0*/  VIADD R14, R102, 0xfffffff1 ;  /* 0xfffffff1660e7836 */ /* 0x000fe20000000000 */
[----:B------:R-:W-:Y:S02]  /*8800*/  I2FP.F32.S32 R11, R11 ;  /* 0x0000000b000b7245 */ /* 0x000fe40000201400 */
[----:B------:R-:W-:Y:S02]  /*8810*/  I2FP.F32.S32 R13, R4 ;  /* 0x00000004000d7245 */ /* 0x000fe40000201400 */
[----:B------:R-:W-:Y:S01]  /*8820*/  FSEL R9, R9, -INF , !P3 ;  /* 0xff80000009097808 */ /* 0x000fe20005800000 */
[----:B-1----:R-:W-:Y:S01]  /*8830*/  FFMA.FTZ R8, -R159, R11, R8 ;  /* 0x0000000b9f087223 */ /* 0x002fe20000010108 */
[----:B------:R-:W-:Y:S01]  /*8840*/  FMUL.FTZ R6, R6, R103 ;  /* 0x0000006706067220 */ /* 0x000fe20000410000 */
[----:B------:R-:W-:-:S02]  /*8850*/  ISETP.GT.AND P4, PT, R117, R14, PT ;  /* 0x0000000e7500720c */ /* 0x000fc40003f84270 */
[----:B------:R-:W-:Y:S01]  /*8860*/  FSEL R172, R9, -INF , !P5 ;  /* 0xff80000009ac7808 */ /* 0x000fe20006800000 */
[----:B---3--:R-:W-:Y:S01]  /*8870*/  FFMA.FTZ R10, -R159, R13, R10 ;  /* 0x0000000d9f0a7223 */ /* 0x008fe2000001010a */
[----:B------:R-:W-:Y:S01]  /*8880*/  ISETP.GT.AND P5, PT, R101, R14, PT ;  /* 0x0000000e6500720c */ /* 0x000fe20003fa4270 */
[----:B------:R-:W-:Y:S01]  /*8890*/  VIADD R4, R102, 0xfffffff8 ;  /* 0xfffffff866047836 */ /* 0x000fe20000000000 */
[C---:B------:R-:W-:Y:S01]  /*88a0*/  ISETP.GE.AND P6, PT, R14.reuse, R167, PT ;  /* 0x000000a70e00720c */ /* 0x040fe20003fc6270 */
[----:B------:R-:W1:Y:S01]  /*88b0*/  MUFU.TANH R6, R6 ;  /* 0x0000000600067308 */ /* 0x000e620000002400 */
[----:B------:R-:W-:Y:S02]  /*88c0*/  ISETP.GE.AND P3, PT, R14, R166, PT ;  /* 0x000000a60e00720c */ /* 0x000fe40003f66270 */
[----:B------:R-:W-:Y:S02]  /*88d0*/  FSEL R8, R8, -INF , !P4 ;  /* 0xff80000008087808 */ /* 0x000fe40006000000 */
[----:B------:R-:W-:Y:S01]  /*88e0*/  FSEL R153, R10, -INF , !P5 ;  /* 0xff8000000a997808 */ /* 0x000fe20006800000 */
[----:B------:R-:W-:Y:S01]  /*88f0*/  FMUL.FTZ R5, R5, R103 ;  /* 0x0000006705057220 */ /* 0x000fe20000410000 */
[----:B------:R-:W-:-:S02]  /*8900*/  FSEL R171, R8, -INF , !P6 ;  /* 0xff80000008ab7808 */ /* 0x000fc40007000000 */
[----:B------:R-:W-:Y:S02]  /*8910*/  FSEL R153, R153, -INF , !P3 ;  /* 0xff80000099997808 */ /* 0x000fe40005800000 */
[----:B------:R-:W-:Y:S02]  /*8920*/  ISETP.GT.AND P4, PT, R117, R4, PT ;  /* 0x000000047500720c */ /* 0x000fe40003f84270 */
[C---:B------:R-:W-:Y:S02]  /*8930*/  ISETP.GE.AND P6, PT, R4.reuse, R167, PT ;  /* 0x000000a70400720c */ /* 0x040fe40003fc6270 */
[----:B------:R-:W-:Y:S02]  /*8940*/  ISETP.GE.AND P5, PT, R4, R166, PT ;  /* 0x000000a60400720c */ /* 0x000fe40003fa6270 */
[----:B------:R-:W-:Y:S02]  /*8950*/  ISETP.GT.AND P3, PT, R101, R4, PT ;  /* 0x000000046500720c */ /* 0x000fe40003f64270 */
[----:B------:R-:W2:Y:S01]  /*8960*/  MUFU.TANH R4, R5 ;  /* 0x0000000500047308 */ /* 0x000ea20000002400 */
[----:B------:R-:W-:-:S02]  /*8970*/  IADD3 R8, PT, PT, R181, 0x8, -R32 ;  /* 0x00000008b5087810 */ /* 0x000fc40007ffe820 */
[C-C-:B------:R-:W-:Y:S02]  /*8980*/  IADD3 R9, PT, PT, R179.reuse, 0x8, -R32.reuse ;  /* 0x00000008b3097810 */ /* 0x140fe40007ffe820 */
[----:B------:R-:W-:Y:S02]  /*8990*/  IABS R8, R8 ;  /* 0x0000000800087213 */ /* 0x000fe40000000000 */
[----:B------:R-:W-:Y:S01]  /*89a0*/  IADD3 R179, PT, PT, R179, 0x7, -R32 ;  /* 0x00000007b3b37810 */ /* 0x000fe20007ffe820 */
[----:B------:R-:W3:Y:S01]  /*89b0*/  MUFU.TANH R12, R12 ;  /* 0x0000000c000c7308 */ /* 0x000ee20000002400 */
[----:B------:R-:W-:Y:S01]  /*89c0*/  FMUL.FTZ R7, R7, R103 ;  /* 0x0000006707077220 */ /* 0x000fe20000410000 */
[----:B------:R-:W-:Y:S02]  /*89d0*/  I2FP.F32.S32 R8, R8 ;  /* 0x0000000800087245 */ /* 0x000fe40000201400 */
[----:B------:R-:W-:Y:S01]  /*89e0*/  IABS R179, R179 ;  /* 0x000000b300b37213 */ /* 0x000fe20000000000 */
[----:B------:R-:W-:-:S02]  /*89f0*/  VIADD R102, R102, 0xfffffff9 ;  /* 0xfffffff966667836 */ /* 0x000fc40000000000 */
[----:B-1----:R-:W-:Y:S01]  /*8a00*/  FFMA.FTZ R8, -R159, R8, R6 ;  /* 0x000000089f087223 */ /* 0x002fe20000010106 */
[----:B------:R-:W1:Y:S01]  /*8a10*/  MUFU.TANH R10, R7 ;  /* 0x00000007000a7308 */ /* 0x000e620000002400 */
[----:B------:R-:W-:Y:S02]  /*8a20*/  I2FP.F32.S32 R179, R179 ;  /* 0x000000b300b37245 */ /* 0x000fe40000201400 */
[----:B------:R-:W-:Y:S02]  /*8a30*/  IABS R9, R9 ;  /* 0x0000000900097213 */ /* 0x000fe40000000000 */
[----:B------:R-:W-:Y:S01]  /*8a40*/  IADD3 R32, PT, PT, R181, 0x7, -R32 ;  /* 0x00000007b5207810 */ /* 0x000fe20007ffe820 */
[----:B--2---:R-:W-:Y:S01]  /*8a50*/  FFMA.FTZ R4, -R159, R179, R4 ;  /* 0x000000b39f047223 */ /* 0x004fe20000010104 */
[----:B------:R-:W-:Y:S02]  /*8a60*/  FSEL R8, R8, -INF , !P3 ;  /* 0xff80000008087808 */ /* 0x000fe40005800000 */
[----:B------:R-:W-:-:S02]  /*8a70*/  ISETP.GT.AND P3, PT, R117, R102, PT ;  /* 0x000000667500720c */ /* 0x000fc40003f64270 */
[----:B------:R-:W-:Y:S02]  /*8a80*/  I2FP.F32.S32 R9, R9 ;  /* 0x0000000900097245 */ /* 0x000fe40000201400 */
[----:B------:R-:W-:Y:S02]  /*8a90*/  IABS R32, R32 ;  /* 0x0000002000207213 */ /* 0x000fe40000000000 */
[----:B------:R-:W-:Y:S01]  /*8aa0*/  FSEL R4, R4, -INF , !P3 ;  /* 0xff80000004047808 */ /* 0x000fe20005800000 */
[----:B---3--:R-:W-:Y:S01]  /*8ab0*/  FFMA.FTZ R9, -R159, R9, R12 ;  /* 0x000000099f097223 */ /* 0x008fe2000001010c */
[----:B------:R-:W-:Y:S02]  /*8ac0*/  ISETP.GT.U32.AND P3, PT, R127, R150, PT ;  /* 0x000000967f00720c */ /* 0x000fe40003f64070 */
[----:B------:R-:W-:Y:S02]  /*8ad0*/  I2FP.F32.S32 R32, R32 ;  /* 0x0000002000207245 */ /* 0x000fe40000201400 */
[----:B------:R-:W-:-:S02]  /*8ae0*/  FSEL R9, R9, -INF , !P4 ;  /* 0xff80000009097808 */ /* 0x000fc40006000000 */
[----:B------:R-:W-:Y:S01]  /*8af0*/  ISETP.GT.AND P4, PT, R101, R102, PT ;  /* 0x000000666500720c */ /* 0x000fe20003f84270 */
[----:B-1----:R-:W-:Y:S01]  /*8b00*/  FFMA.FTZ R10, -R159, R32, R10 ;  /* 0x000000209f0a7223 */ /* 0x002fe2000001010a */
[----:B------:R-:W-:Y:S02]  /*8b10*/  FSEL R181, R9, -INF , !P6 ;  /* 0xff80000009b57808 */ /* 0x000fe40007000000 */
[----:B------:R-:W-:Y:S01]  /*8b20*/  FSEL R179, R8, -INF , !P5 ;  /* 0xff80000008b37808 */ /* 0x000fe20006800000 */
[----:B------:R-:W-:Y:S01]  /*8b30*/  BSSY.RECONVERGENT B1, `(.L_x_13193) ;  /* 0x0000085000017945 */ /* 0x000fe20003800200 */
        /* <DEDUP_REMOVED lines=70> */
.L_x_13196:
        /* <DEDUP_REMOVED lines=8> */
.L_x_13197:
[----:B------:R-:W-:Y:S05]  /*9020*/  BSYNC.RECONVERGENT B0 ;  /* 0x0000000000007941 */ /* 0x000fea0003800200 */
.L_x_13195:
        /* <DEDUP_REMOVED lines=53> */
.L_x_13194:
[----:B------:R-:W-:Y:S05]  /*9380*/  BSYNC.RECONVERGENT B1 ;  /* 0x0000000000017941 */ /* 0x000fea0003800200 */
.L_x_13193:
        /* <DEDUP_REMOVED lines=43> */
[-C--:B------:R-:W-:Y:S01]  /*9640*/  FFMA.FTZ R106, R35, R183.reuse, -R184 ;  /* 0x000000b7236a7223 */ /* 0x080fe200000108b8 */
[----:B------:R-:W-:Y:S01]  /*9650*/  FADD.FTZ R108, R0, -R5 ;  /* 0x80000005006c7221 */ /* 0x000fe20000010000 */
[----:B------:R-:W1:Y:S01]  /*9660*/  LDSM.16.MT88.4 R32, [R132+0x8000] ;  /* 0x008000008420783b */ /* 0x000e620000004200 */
[-C--:B------:R-:W-:Y:S01]  /*9670*/  FFMA.FTZ R100, R195, R183.reuse, -R182 ;  /* 0x000000b7c3647223 */ /* 0x080fe200000108b6 */
[-CC-:B------:R-:W-:Y:S01]  /*9680*/  FFMA.FTZ R103, R29, R183.reuse, -R184.reuse ;  /* 0x000000b71d677223 */ /* 0x180fe200000108b8 */
[----:B------:R-:W-:Y:S01]  /*9690*/  FMUL.FTZ R108, R183, R108 ;  /* 0x0000006cb76c7220 */ /* 0x000fe20000410000 */
[-CC-:B------:R-:W-:Y:S01]  /*96a0*/  FFMA.FTZ R0, R31, R183.reuse, -R184.reuse ;  /* 0x000000b71f007223 */ /* 0x180fe200000108b8 */
[----:B------:R-:W2:Y:S01]  /*96b0*/  MUFU.EX2 R185, R185 ;  /* 0x000000b900b97308 */ /* 0x000ea20000000800 */
[-C--:B------:R-:W-:Y:S01]  /*96c0*/  FFMA.FTZ R170, R113, R183.reuse, -R184 ;  /* 0x000000b771aa7223 */ /* 0x080fe200000108b8 */
        /* <DEDUP_REMOVED lines=8> */
[-C--:B------:R-:W-:Y:S01]  /*9750*/  FFMA.FTZ R109, R189, R183.reuse, -R184 ;  /* 0x000000b7bd6d7223 */ /* 0x080fe200000108b8 */
[-C--:B------:R-:W-:Y:S01]  /*9760*/  FFMA.FTZ R188, R126, R183.reuse, -R182 ;  /* 0x000000b77ebc7223 */ /* 0x080fe200000108b6 */
[----:B------:R-:W4:Y:S01]  /*9770*/  MUFU.EX2 R102, R102 ;  /* 0x0000006600667308 */ /* 0x000f220000000800 */
[----:B------:R-:W-:Y:S01]  /*9780*/  FFMA.FTZ R187, R128, R183, -R184 ;  /* 0x000000b780bb7223 */ /* 0x000fe200000108b8 */
[-C--:B--2---:R-:W-:Y:S01]  /*9790*/  FMUL.FTZ R4, R96, R185.reuse ;  /* 0x000000b960047220 */ /* 0x084fe20000410000 */
[-C--:B------:R-:W-:Y:S01]  /*97a0*/  FMUL.FTZ R5, R97, R185.reuse ;  /* 0x000000b961057220 */ /* 0x080fe20000410000 */
[----:B------:R-:W-:Y:S01]  /*97b0*/  MUFU.EX2 R101, R101 ;  /* 0x0000006500657308 */ /* 0x000fe20000000800 */
[-C--:B------:R-:W-:Y:S01]  /*97c0*/  FMUL.FTZ R28, R72, R185.reuse ;  /* 0x000000b9481c7220 */ /* 0x080fe20000410000 */
[-C--:B---3--:R-:W-:Y:S01]  /*97d0*/  FMUL.FTZ R6, R98, R108.reuse ;  /* 0x0000006c62067220 */ /* 0x088fe20000410000 */
[-C--:B------:R-:W-:Y:S01]  /*97e0*/  FMUL.FTZ R7, R99, R108.reuse ;  /* 0x0000006c63077220 */ /* 0x080fe20000410000 */
[----:B------:R-:W2:Y:S01]  /*97f0*/  MUFU.EX2 R100, R100 ;  /* 0x0000006400647308 */ /* 0x000ea20000000800 */
[-C--:B------:R-:W-:Y:S01]  /*9800*/  FMUL.FTZ R29, R73, R185.reuse ;  /* 0x000000b9491d7220 */ /* 0x080fe20000410000 */
[-C--:B------:R-:W-:Y:S01]  /*9810*/  FMUL.FTZ R30, R74, R108.reuse ;  /* 0x0000006c4a1e7220 */ /* 0x080fe20000410000 */
[----:B------:R-:W-:Y:S01]  /*9820*/  FMUL.FTZ R31, R75, R108 ;  /* 0x0000006c4b1f7220 */ /* 0x000fe20000410000 */
[----:B------:R-:W-:Y:S01]  /*9830*/  MUFU.EX2 R107, R107 ;  /* 0x0000006b006b7308 */ /* 0x000fe20000000800 */
[-C--:B------:R-:W-:Y:S01]  /*9840*/  FMUL.FTZ R68, R68, R185.reuse ;  /* 0x000000b944447220 */ /* 0x080fe20000410000 */
        /* <DEDUP_REMOVED lines=74> */
[----:B------:R-:W-:Y:S01]  /*9cf0*/  FMUL.FTZ R77, R77, R185 ;  /* 0x000000b94d4d7220 */ /* 0x000fe20000410000 */
[C---:B------:R-:W-:Y:S01]  /*9d00*/  HMMA.16816.F32 R16, R96.reuse, R18, R84 ;  /* 0x000000126010723c */ /* 0x040fe20000001854 */
[-C--:B------:R-:W-:Y:S01]  /*9d10*/  FMUL.FTZ R78, R78, R108.reuse ;  /* 0x0000006c4e4e7220 */ /* 0x080fe20000410000 */
[-C--:B------:R-:W-:Y:S01]  /*9d20*/  FMUL.FTZ R79, R79, R108.reuse ;  /* 0x0000006c4f4f7220 */ /* 0x080fe20000410000 */
[-CC-:B------:R-:W-:Y:S01]  /*9d30*/  FFMA.FTZ R173, R173, R183.reuse, -R182.reuse ;  /* 0x000000b7adad7223 */ /* 0x180fe200000108b6 */
[-CC-:B------:R-:W-:Y:S01]  /*9d40*/  FFMA.FTZ R175, R175, R183.reuse, -R182.reuse ;  /* 0x000000b7afaf7223 */ /* 0x180fe200000108b6 */
[-C--:B------:R-:W-:Y:S01]  /*9d50*/  FFMA.FTZ R126, R174, R183.reuse, -R182 ;  /* 0x000000b7ae7e7223 */ /* 0x080fe200000108b6 */
[-C--:B------:R-:W-:Y:S01]  /*9d60*/  FFMA.FTZ R128, R112, R183.reuse, -R184 ;  /* 0x000000b770807223 */ /* 0x080fe200000108b8 */
[----:B------:R-:W-:Y:S01]  /*9d70*/  MUFU.EX2 R188, R188 ;  /* 0x000000bc00bc7308 */ /* 0x000fe20000000800 */
[C---:B-1----:R-:W-:Y:S01]  /*9d80*/  HMMA.16816.F32 R36, R96.reuse, R68, R36 ;  /* 0x000000446024723c */ /* 0x042fe20000001824 */
[----:B------:R-:W-:Y:S01]  /*9d90*/  LDSM.16.MT88.4 R92, [R138+0x9800] ;  /* 0x009800008a5c783b */ /* 0x000fe20000004200 */
[-CC-:B------:R-:W-:Y:S01]  /*9da0*/  FFMA.FTZ R130, R130, R183.reuse, -R182.reuse ;  /* 0x000000b782827223 */ /* 0x180fe200000108b6 */
[----:B------:R-:W-:Y:S01]  /*9db0*/  MUFU.EX2 R173, R173 ;  /* 0x000000ad00ad7308 */ /* 0x000fe20000000800 */
[-CC-:B------:R-:W-:Y:S01]  /*9dc0*/  FFMA.FTZ R171, R171, R183.reuse, -R182.reuse ;  /* 0x000000b7abab7223 */ /* 0x180fe200000108b6 */
[-CC-:B------:R-:W-:Y:S01]  /*9dd0*/  FFMA.FTZ R181, R181, R183.reuse, -R182.reuse ;  /* 0x000000b7b5b57223 */ /* 0x180fe200000108b6 */
[-C--:B------:R-:W-:Y:S01]  /*9de0*/  FFMA.FTZ R180, R180, R183.reuse, -R182 ;  /* 0x000000b7b4b47223 */ /* 0x080fe200000108b6 */
[----:B------:R-:W-:Y:S01]  /*9df0*/  MUFU.EX2 R175, R175 ;  /* 0x000000af00af7308 */ /* 0x000fe20000000800 */
[C---:B------:R-:W-:Y:S01]  /*9e00*/  HMMA.16816.F32 R40, R96.reuse, R70, R40 ;  /* 0x000000466028723c */ /* 0x040fe20000001828 */
[----:B------:R-:W1:Y:S01]  /*9e10*/  LDSM.16.MT88.4 R68, [R134+0xa000] ;  /* 0x00a000008644783b */ /* 0x000e620000004200 */
[-CC-:B------:R-:W-:Y:S01]  /*9e20*/  FFMA.FTZ R172, R172, R183.reuse, -R184.reuse ;  /* 0x000000b7acac7223 */ /* 0x180fe200000108b8 */
[----:B------:R-:W-:Y:S01]  /*9e30*/  MUFU.EX2 R126, R126 ;  /* 0x0000007e007e7308 */ /* 0x000fe20000000800 */
[-CC-:B------:R-:W-:Y:S01]  /*9e40*/  FFMA.FTZ R153, R153, R183.reuse, -R184.reuse ;  /* 0x000000b799997223 */ /* 0x180fe200000108b8 */
[-CC-:B------:R-:W-:Y:S01]  /*9e50*/  FFMA.FTZ R179, R179, R183.reuse, -R184.reuse ;  /* 0x000000b7b3b37223 */ /* 0x180fe200000108b8 */
[----:B------:R-:W-:Y:S01]  /*9e60*/  FFMA.FTZ R178, R178, R183, -R184 ;  /* 0x000000b7b2b27223 */ /* 0x000fe200000108b8 */
[----:B------:R-:W-:Y:S01]  /*9e70*/  MUFU.EX2 R187, R187 ;  /* 0x000000bb00bb7308 */ /* 0x000fe20000000800 */
[C---:B------:R-:W-:Y:S01]  /*9e80*/  HMMA.16816.F32 R20, R96.reuse, R24, R20 ;  /* 0x000000186014723c */ /* 0x040fe20000001814 */
[----:B------:R-:W-:Y:S01]  /*9e90*/  FFMA.FTZ R177, R177, R185, R186 ;  /* 0x000000b9b1b17223 */ /* 0x000fe200000100ba */
[----:B------:R-:W-:Y:S01]  /*9ea0*/  FFMA.FTZ R107, R176, R108, R107 ;  /* 0x0000006cb06b7223 */ /* 0x000fe2000001006b */
[----:B------:R-:W-:Y:S01]  /*9eb0*/  MUFU.EX2 R128, R128 ;  /* 0x0000008000807308 */ /* 0x000fe20000000800 */
[----:B------:R-:W-:Y:S01]  /*9ec0*/  LDSM.16.MT88.4 R84, [R134+0x9800] ;  /* 0x009800008654783b */ /* 0x000fe20000004200 */
[----:B------:R-:W-:Y:S01]  /*9ed0*/  FADD.FTZ R102, R102, R177 ;  /* 0x000000b166667221 */ /* 0x000fe20000010000 */
[----:B------:R-:W-:Y:S01]  /*9ee0*/  FADD.FTZ R106, R106, R107 ;  /* 0x0000006b6a6a7221 */ /* 0x000fe20000010000 */
[----:B------:R-:W-:Y:S01]  /*9ef0*/  MUFU.EX2 R130, R130 ;  /* 0x0000008200827308 */ /* 0x000fe20000000800 */
[----:B------:R-:W-:Y:S01]  /*9f00*/  HMMA.16816.F32 R24, R96, R26, R76 ;  /* 0x0000001a6018723c */ /* 0x000fe2000000184c */
[----:B------:R-:W-:Y:S01]  /*9f10*/  LDSM.16.MT88.4 R76, [R138+0x9000] ;  /* 0x009000008a4c783b */ /* 0x000fe20000004200 */
[----:B------:R-:W-:Y:S01]  /*9f20*/  FADD.FTZ R101, R101, R102 ;  /* 0x0000006665657221 */ /* 0x000fe20000010000 */
[----:B------:R-:W2:Y:S01]  /*9f30*/  MUFU.EX2 R171, R171 ;  /* 0x000000ab00ab7308 */ /* 0x000ea20000000800 */
[----:B------:R-:W-:-:S02]  /*9f40*/  FADD.FTZ R107, R103, R106 ;  /* 0x0000006a676b7221 */ /* 0x000fc40000010000 */
[----:B------:R-:W-:Y:S01]  /*9f50*/  FADD.FTZ R106, R100, R101 ;  /* 0x00000065646a7221 */ /* 0x000fe20000010000 */
[----:B------:R-:W-:Y:S01]  /*9f60*/  MUFU.EX2 R181, R181 ;  /* 0x000000b500b57308 */ /* 0x000fe20000000800 */
[----:B------:R-:W-:Y:S01]  /*9f70*/  FADD.FTZ R107, R0, R107 ;  /* 0x0000006b006b7221 */ /* 0x000fe20000010000 */
[-C--:B------:R-:W-:Y:S02]  /*9f80*/  MOV R0, R104.reuse ;  /* 0x0000006800007202 */ /* 0x080fe40000000f00 */
[----:B------:R-:W3:Y:S01]  /*9f90*/  MUFU.EX2 R180, R180 ;  /* 0x000000b400b47308 */ /* 0x000ee20000000800 */
[----:B------:R-:W-:-:S03]  /*9fa0*/  @P3 MOV R0, R104 ;  /* 0x0000006800003202 */ /* 0x000fc60000000f00 */
[----:B------:R-:W-:Y:S01]  /*9fb0*/  MUFU.EX2 R172, R172 ;  /* 0x000000ac00ac7308 */ /* 0x000fe20000000800 */
[----:B--2---:R-:W-:-:S03]  /*9fc0*/  F2FP.F16.F32.PACK_AB R100, R171, R130 ;  /* 0x00000082ab64723e */ /* 0x004fc600000000ff */
[----:B------:R-:W2:Y:S04]  /*9fd0*/  MUFU.EX2 R153, R153 ;  /* 0x0000009900997308 */ /* 0x000ea80000000800 */
[----:B------:R-:W-:Y:S01]  /*9fe0*/  MUFU.EX2 R179, R179 ;  /* 0x000000b300b37308 */ /* 0x000fe20000000800 */
[C---:B-1----:R-:W-:Y:S01]  /*9ff0*/  HMMA.16816.F32 R44, R96.reuse, R68, R44 ;  /* 0x00000044602c723c */ /* 0x042fe2000000182c */
[----:B---3--:R-:W-:Y:S02]  /*a000*/  F2FP.F16.F32.PACK_AB R102, R180, R181 ;  /* 0x000000b5b466723e */ /* 0x008fe400000000ff */
[----:B------:R-:W1:Y:S05]  /*a010*/  MUFU.EX2 R178, R178 ;  /* 0x000000b200b27308 */ /* 0x000e6a0000000800 */
[----:B------:R-:W-:Y:S01]  /*a020*/  HMMA.16816.F32 R48, R96, R70, R48 ;  /* 0x000000466030723c */ /* 0x000fe20000001830 */
[----:B------:R-:W3:Y:S01]  /*a030*/  LDSM.16.MT88.4 R68, [R133+0xa000] ;  /* 0x00a000008544783b */ /* 0x000ee20000004200 */
[----:B--2---:R-:W-:-:S02]  /*a040*/  F2FP.F16.F32.PACK_AB R101, R153, R172 ;  /* 0x000000ac9965723e */ /* 0x004fc400000000ff */
[----:B-1----:R-:W-:-:S04]  /*a050*/  F2FP.F16.F32.PACK_AB R103, R178, R179 ;  /* 0x000000b3b267723e */ /* 0x002fc800000000ff */
[C---:B---3--:R-:W-:Y:S08]  /*a060*/  HMMA.16816.F32 R52, R96.reuse, R68, R52 ;  /* 0x000000446034723c */ /* 0x048ff00000001834 */
[C---:B------:R-:W-:Y:S01]  /*a070*/  HMMA.16816.F32 R56, R96.reuse, R70, R56 ;  /* 0x000000466038723c */ /* 0x040fe20000001838 */
[----:B------:R-:W1:Y:S07]  /*a080*/  LDSM.16.MT88.4 R68, [R132+0xa000] ;  /* 0x00a000008444783b */ /* 0x000e6e0000004200 */
[----:B-1----:R-:W-:Y:S01]  /*a090*/  HMMA.16816.F32 R60, R96, R68, R60 ;  /* 0x00000044603c723c */ /* 0x002fe2000000183c */
[----:B------:R-:W-:Y:S01]  /*a0a0*/  F2FP.F16.F32.PACK_AB R68, R122, R131 ;  /* 0x000000837a44723e */ /* 0x000fe200000000ff */
[----:B------:R-:W-:Y:S01]  /*a0b0*/  FADD.FTZ R131, R131, R106 ;  /* 0x0000006a83837221 */ /* 0x000fe20000010000 */
[----:B------:R-:W-:Y:S01]  /*a0c0*/  F2FP.F16.F32.PACK_AB R69, R113, R170 ;  /* 0x000000aa7145723e */ /* 0x000fe200000000ff */
[----:B------:R-:W-:-:S02]  /*a0d0*/  FADD.FTZ R170, R170, R107 ;  /* 0x0000006baaaa7221 */ /* 0x000fc40000010000 */
[----:B------:R-:W-:Y:S02]  /*a0e0*/  FADD.FTZ R122, R122, R131 ;  /* 0x000000837a7a7221 */ /* 0x000fe40000010000 */
[----:B------:R-:W-:Y:S01]  /*a0f0*/  HMMA.16816.F32 R64, R96, R70, R64 ;  /* 0x000000466040723c */ /* 0x000fe20000001840 */
[----:B------:R-:W-:Y:S01]  /*a100*/  F2FP.F16.F32.PACK_AB R70, R110, R115 ;  /* 0x000000736e46723e */ /* 0x000fe200000000ff */
        /* <DEDUP_REMOVED lines=31> */
[----:B------:R-:W-:Y:S01]  /*a300*/  FFMA.FTZ R111, R129, R183, -R184 ;  /* 0x000000b7816f7223 */ /* 0x000fe200000108b8 */
[----:B------:R-:W-:-:S02]  /*a310*/  F2FP.F16.F32.PACK_AB R70, R126, R175 ;  /* 0x000000af7e46723e */ /* 0x000fc400000000ff */
[----:B------:R2:W3:Y:S04]  /*a320*/  MUFU.EX2 R112, R68 ;  /* 0x0000004400707308 */ /* 0x0004e80000000800 */
[----:B------:R-:W4:Y:S01]  /*a330*/  MUFU.EX2 R111, R111 ;  /* 0x0000006f006f7308 */ /* 0x000f220000000800 */
[----:B--2---:R-:W-:Y:S01]  /*a340*/  F2FP.F16.F32.PACK_AB R68, R173, R188 ;  /* 0x000000bcad44723e */ /* 0x004fe200000000ff */
[----:B------:R-:W-:Y:S01]  /*a350*/  FADD.FTZ R188, R188, R115 ;  /* 0x00000073bcbc7221 */ /* 0x000fe20000010000 */
[----:B---3--:R-:W-:Y:S01]  /*a360*/  F2FP.F16.F32.PACK_AB R69, R112, R187 ;  /* 0x000000bb7045723e */ /* 0x008fe200000000ff */
[----:B------:R-:W-:Y:S01]  /*a370*/  FADD.FTZ R187, R187, R114 ;  /* 0x00000072bbbb7221 */ /* 0x000fe20000010000 */
[----:B----4-:R-:W-:Y:S01]  /*a380*/  F2FP.F16.F32.PACK_AB R71, R111, R128 ;  /* 0x000000806f47723e */ /* 0x010fe200000000ff */
[----:B------:R-:W-:-:S02]  /*a390*/  FADD.FTZ R188, R173, R188 ;  /* 0x000000bcadbc7221 */ /* 0x000fc40000010000 */
[----:B------:R-:W-:Y:S02]  /*a3a0*/  FADD.FTZ R187, R112, R187 ;  /* 0x000000bb70bb7221 */ /* 0x000fe40000010000 */
        /* <DEDUP_REMOVED lines=60> */
.L_x_13189:
[----:B------:R-:W-:-:S07]  /*a770*/  IADD3 R121, PT, PT, R127, -0x1, RZ ;  /* 0xffffffff7f797810 */ /* 0x000fce0007ffe0ff */
.L_x_13198:
[----:B------:R-:W-:Y:S05]  /*a780*/  BSYNC B2 ;  /* 0x0000000000027941 */ /* 0x000fea0003800000 */
.L_x_13188:
        /* <DEDUP_REMOVED lines=12> */
[----:B------:R-:W-:-:S02]  /*a850*/  ISETP.NE.AND.EX P2, PT, R125, RZ, PT, P2 ;  /* 0x000000ff7d00720c */ /* 0x000fc40003f45320 */
[----:B------:R-:W-:Y:S02]  /*a860*/  VIMNMX R171, PT, PT, RZ, R117, !PT ;  /* 0x00000075ffab7248 */ /* 0x000fe40007fe0100 */
[----:B------:R-:W-:-:S09]  /*a870*/  VIADDMNMX R170, R117, 0x8, RZ, !PT ;  /* 0x0000000875aa7846 */ /* 0x000fd200078001ff */
.L_x_13206:
        /* <DEDUP_REMOVED lines=79> */
.L_x_13201:
[----:B------:R-:W-:Y:S05]  /*ad70*/  BSYNC.RECONVERGENT B0 ;  /* 0x0000000000007941 */ /* 0x000fea0003800200 */
.L_x_13200:
        /* <DEDUP_REMOVED lines=91> */
[----:B------:R-:W3:Y:S07]  /*b330*/  LDSM.16.M88.4 R116, [R135+0x4000] ;  /* 0x004000008774783b */ /* 0x000eee0000000200 */
[C---:B-1----:R-:W-:Y:S08]  /*b340*/  HMMA.16816.F32 R28, R104.reuse, R108, R28 ;  /* 0x0000006c681c723c */ /* 0x042ff0000000181c */
[----:B------:R-:W-:Y:S01]  /*b350*/  HMMA.16816.F32 R32, R104, R110, R32 ;  /* 0x0000006e6820723c */ /* 0x000fe20000001820 */
[----:B------:R-:W1:Y:S05]  /*b360*/  LDSM.16.M88.4 R104, [R135+0x4800] ;  /* 0x004800008768783b */ /* 0x000e6a0000000200 */
[----:B------:R-:W4:Y:S02]  /*b370*/  LDSM.16.M88.4 R108, [R135+0x5000] ;  /* 0x00500000876c783b */ /* 0x000f240000000200 */
[C---:B---3--:R-:W-:Y:S08]  /*b380*/  HMMA.16816.F32 R4, R112.reuse, R116, R4 ;  /* 0x000000747004723c */ /* 0x048ff00000001804 */
[C---:B------:R-:W-:Y:S01]  /*b390*/  HMMA.16816.F32 R8, R112.reuse, R118, R8 ;  /* 0x000000767008723c */ /* 0x040fe20000001808 */
[----:B------:R-:W3:Y:S07]  /*b3a0*/  LDSM.16.M88.4 R116, [R135+0x5800] ;  /* 0x005800008774783b */ /* 0x000eee0000000200 */
[C---:B-1----:R-:W-:Y:S08]  /*b3b0*/  HMMA.16816.F32 R12, R112.reuse, R104, R12 ;  /* 0x00000068700c723c */ /* 0x042ff0000000180c */
[C---:B------:R-:W-:Y:S01]  /*b3c0*/  HMMA.16816.F32 R16, R112.reuse, R106, R16 ;  /* 0x0000006a7010723c */ /* 0x040fe20000001810 */
[----:B------:R-:W-:Y:S07]  /*b3d0*/  LDSM.16.M88.4 R104, [R143+0x2000] ;  /* 0x002000008f68783b */ /* 0x000fee0000000200 */
[C---:B----4-:R-:W-:Y:S08]  /*b3e0*/  HMMA.16816.F32 R20, R112.reuse, R108, R20 ;  /* 0x0000006c7014723c */ /* 0x050ff00000001814 */
[C---:B------:R-:W-:Y:S01]  /*b3f0*/  HMMA.16816.F32 R24, R112.reuse, R110, R24 ;  /* 0x0000006e7018723c */ /* 0x040fe20000001818 */
[----:B------:R-:W1:Y:S07]  /*b400*/  LDSM.16.M88.4 R108, [R142+0x6000] ;  /* 0x006000008e6c783b */ /* 0x000e6e0000000200 */
[C---:B---3--:R-:W-:Y:S08]  /*b410*/  HMMA.16816.F32 R28, R112.reuse, R116, R28 ;  /* 0x00000074701c723c */ /* 0x048ff0000000181c */
[----:B------:R-:W-:Y:S01]  /*b420*/  HMMA.16816.F32 R32, R112, R118, R32 ;  /* 0x000000767020723c */ /* 0x000fe20000001820 */
[----:B------:R-:W3:Y:S05]  /*b430*/  LDSM.16.M88.4 R112, [R142+0x6800] ;  /* 0x006800008e70783b */ /* 0x000eea0000000200 */
[----:B------:R-:W4:Y:S02]  /*b440*/  LDSM.16.M88.4 R116, [R142+0x7000] ;  /* 0x007000008e74783b */ /* 0x000f240000000200 */
[C---:B-1----:R-:W-:Y:S08]  /*b450*/  HMMA.16816.F32 R4, R104.reuse, R108, R4 ;  /* 0x0000006c6804723c */ /* 0x042ff00000001804 */
[C---:B------:R-:W-:Y:S01]  /*b460*/  HMMA.16816.F32 R8, R104.reuse, R110, R8 ;  /* 0x0000006e6808723c */ /* 0x040fe20000001808 */
[----:B------:R-:W1:Y:S07]  /*b470*/  LDSM.16.M88.4 R108, [R142+0x7800] ;  /* 0x007800008e6c783b */ /* 0x000e6e0000000200 */
[C---:B---3--:R-:W-:Y:S08]  /*b480*/  HMMA.16816.F32 R12, R104.reuse, R112, R12 ;  /* 0x00000070680c723c */ /* 0x048ff0000000180c */
[C---:B------:R-:W-:Y:S01]  /*b490*/  HMMA.16816.F32 R16, R104.reuse, R114, R16 ;  /* 0x000000726810723c */ /* 0x040fe20000001810 */
[----:B------:R-:W-:Y:S07]  /*b4a0*/  LDSM.16.M88.4 R112, [R141+0x2000] ;  /* 0x002000008d70783b */ /* 0x000fee0000000200 */
[C---:B----4-:R-:W-:Y:S08]  /*b4b0*/  HMMA.16816.F32 R20, R104.reuse, R116, R20 ;  /* 0x000000746814723c */ /* 0x050ff00000001814 */
        /* <DEDUP_REMOVED lines=33> */
[C---:B------:R-:W-:Y:S08]  /*b6d0*/  HMMA.16816.F32 R8, R112.reuse, R118, R8 ;  /* 0x000000767008723c */ /* 0x040ff00000001808 */
[C---:B-1----:R-:W-:Y:S03]  /*b6e0*/  HMMA.16816.F32 R12, R112.reuse, R104, R12 ;  /* 0x00000068700c723c */ /* 0x042fe6000000180c */
        /* <DEDUP_REMOVED lines=35> */
[----:B------:R5:W1:Y:S01]  /*b920*/  MUFU.TANH R131, R153 ;  /* 0x0000009900837308 */ /* 0x000a620000002400 */
[C---:B--2---:R-:W-:Y:S09]  /*b930*/  HMMA.16816.F32 R28, R112.reuse, R104, R28 ;  /* 0x00000068701c723c */ /* 0x044ff2000000181c */
[----:B------:R2:W1:Y:S01]  /*b940*/  MUFU.TANH R129, R103 ;  /* 0x0000006700817308 */ /* 0x0004620000002400 */
        /* <DEDUP_REMOVED lines=9> */
[-C--:B--2---:R-:W-:Y:S01]  /*b9e0*/  FMUL.FTZ R103, R34, R0.reuse ;  /* 0x0000000022677220 */ /* 0x084fe20000410000 */
[----:B------:R-:W-:Y:S06]  /*b9f0*/  FMUL.FTZ R0, R35, R0 ;  /* 0x0000000023007220 */ /* 0x000fec0000410000 */
        /* <DEDUP_REMOVED lines=27> */
[----:B-1----:R-:W-:Y:S03]  /*bbb0*/  IMAD.SHL.U32 R0, R144, 0x20, RZ ;  /* 0x0000002090007824 */ /* 0x002fe600078e00ff */
        /* <DEDUP_REMOVED lines=70> */
.L_x_13205:
[----:B------:R-:W-:Y:S05]  /*c020*/  BSYNC.RECONVERGENT B0 ;  /* 0x0000000000007941 */ /* 0x000fea0003800200 */
.L_x_13204:
        /* <DEDUP_REMOVED lines=50> */
.L_x_13203:
[----:B------:R-:W-:Y:S05]  /*c350*/  BSYNC.RECONVERGENT B1 ;  /* 0x0000000000017941 */ /* 0x000fea0003800200 */
.L_x_13202:
[----:B-1----:R-:W3:Y:S01]  /*c360*/  LD.E R103, desc[UR4][R2.64+0xdc] ;  /* 0x0000dc0402677980 */ /* 0x002ee2000c101900 */
[C---:B------:R-:W-:Y:S01]  /*c370*/  VIADD R5, R174.reuse, 0x21 ;  /* 0x00000021ae057836 */ /* 0x040fe20000000000 */
[----:B--2---:R-:W-:Y:S01]  /*c380*/  IABS R153, R174 ;  /* 0x000000ae00997213 */ /* 0x004fe20000000000 */
[C---:B------:R-:W-:Y:S01]  /*c390*/  VIADD R4, R174.reuse, 0x20 ;  /* 0x00000020ae047836 */ /* 0x040fe20000000000 */
[----:B------:R-:W-:Y:S01]  /*c3a0*/  LDSM.16.MT88.4 R28, [R133+0x8000] ;  /* 0x00800000851c783b */ /* 0x000fe20000004200 */
[C---:B------:R-:W-:Y:S01]  /*c3b0*/  VIADD R0, R175.reuse, 0xffffffe0 ;  /* 0xffffffe0af007836 */ /* 0x040fe20000000000 */
[----:B------:R-:W-:Y:S01]  /*c3c0*/  IABS R5, R5 ;  /* 0x0000000500057213 */ /* 0x000fe20000000000 */
[C---:B------:R-:W-:Y:S01]  /*c3d0*/  VIADD R7, R174.reuse, 0x19 ;  /* 0x00000019ae077836 */ /* 0x040fe20000000000 */
[----:B------:R-:W-:Y:S01]  /*c3e0*/  IABS R4, R4 ;  /* 0x0000000400047213 */ /* 0x000fe20000000000 */
[----:B------:R-:W-:Y:S01]  /*c3f0*/  VIADD R6, R174, 0x10 ;  /* 0x00000010ae067836 */ /* 0x000fe20000000000 */
[----:B------:R-:W-:Y:S01]  /*c400*/  I2FP.F32.S32 R5, R5 ;  /* 0x0000000500057245 */ /* 0x000fe20000201400 */
[C---:B------:R-:W-:Y:S01]  /*c410*/  VIADD R19, R175.reuse, 0xffffffe9 ;  /* 0xffffffe9af137836 */ /* 0x040fe20000000000 */
[----:B------:R-:W-:Y:S01]  /*c420*/  I2FP.F32.S32 R4, R4 ;  /* 0x0000000400047245 */ /* 0x000fe20000201400 */
[----:B------:R-:W-:Y:S01]  /*c430*/  VIADD R22, R175, 0xffffffe1 ;  /* 0xffffffe1af167836 */ /* 0x000fe20000000000 */
[----:B------:R-:W-:Y:S01]  /*c440*/  ISETP.GE.AND P0, PT, R0, R170, PT ;  /* 0x000000aa0000720c */ /* 0x000fe20003f06270 */
[C---:B------:R-:W-:Y:S01]  /*c450*/  FFMA.FTZ R182, -R159.reuse, R5, R182 ;  /* 0x000000059fb67223 */ /* 0x040fe200000101b6 */
[C---:B------:R-:W-:Y:S02]  /*c460*/  VIADD R5, R174.reuse, 0x11 ;  /* 0x00000011ae057836 */ /* 0x040fe40000000000 */
[----:B------:R-:W-:Y:S01]  /*c470*/  FFMA.FTZ R180, -R159, R4, R180 ;  /* 0x000000049fb47223 */ /* 0x000fe200000101b4 */
[----:B------:R-:W-:Y:S01]  /*c480*/  VIADD R4, R174, 0x9 ;  /* 0x00000009ae047836 */ /* 0x000fe20000000000 */
[C---:B------:R-:W-:Y:S01]  /*c490*/  ISETP.GE.AND P5, PT, R0.reuse, R166, PT ;  /* 0x000000a60000720c */ /* 0x040fe20003fa6270 */
[C---:B------:R-:W-:Y:S01]  /*c4a0*/  VIADD R20, R175.reuse, 0xfffffff0 ;  /* 0xfffffff0af147836 */ /* 0x040fe20000000000 */
[----:B------:R-:W-:Y:S01]  /*c4b0*/  IABS R5, R5 ;  /* 0x0000000500057213 */ /* 0x000fe20000000000 */
[C---:B------:R-:W-:Y:S01]  /*c4c0*/  VIADD R18, R175.reuse, 0xfffffff1 ;  /* 0xfffffff1af127836 */ /* 0x040fe20000000000 */
[----:B------:R-:W-:Y:S01]  /*c4d0*/  IABS R4, R4 ;  /* 0x0000000400047213 */ /* 0x000fe20000000000 */
[C---:B------:R-:W-:Y:S01]  /*c4e0*/  VIADD R14, R175.reuse, 0xfffffff8 ;  /* 0xfffffff8af0e7836 */ /* 0x040fe20000000000 */
[----:B------:R-:W-:Y:S01]  /*c4f0*/  I2FP.F32.S32 R5, R5 ;  /* 0x0000000500057245 */ /* 0x000fe20000201400 */
[C---:B------:R-:W-:Y:S01]  /*c500*/  VIADD R16, R175.reuse, 0x1 ;  /* 0x00000001af107836 */ /* 0x040fe20000000000 */
[C---:B------:R-:W-:Y:S01]  /*c510*/  ISETP.GE.AND P4, PT, R0.reuse, R171, PT ;  /* 0x000000ab0000720c */ /* 0x040fe20003f86270 */
[----:B------:R-:W-:Y:S01]  /*c520*/  VIADD R12, R175, 0xfffffff9 ;  /* 0xfffffff9af0c7836 */ /* 0x000fe20000000000 */
[----:B------:R-:W-:Y:S01]  /*c530*/  ISETP.GE.AND P6, PT, R0, R167, PT ;  /* 0x000000a70000720c */ /* 0x000fe20003fc6270 */
        /* <DEDUP_REMOVED lines=22> */
[CC--:B------:R-:W-:Y:S01]  /*c6a0*/  FFMA.FTZ R100, -R159.reuse, R7.reuse, R100 ;  /* 0x000000079f647223 */ /* 0x0c0fe20000010164 */
[C---:B------:R-:W-:Y:S01]  /*c6b0*/  VIADD R0, R174.reuse, 0x8 ;  /* 0x00000008ae007836 */ /* 0x040fe20000000000 */
[----:B------:R-:W-:Y:S01]  /*c6c0*/  IABS R4, R4 ;  /* 0x0000000400047213 */ /* 0x000fe20000000000 */
[C---:B------:R-:W-:Y:S01]  /*c6d0*/  FFMA.FTZ R188, -R159.reuse, R7, R188 ;  /* 0x000000079fbc7223 */ /* 0x040fe200000101bc */
[----:B------:R-:W-:Y:S01]  /*c6e0*/  I2FP.F32.S32 R7, R6 ;  /* 0x0000000600077245 */ /* 0x000fe20000201400 */
[----:B------:R-:W-:Y:S01]  /*c6f0*/  VIADD R6, R174, 0xfffffff8 ;  /* 0xfffffff8ae067836 */ /* 0x000fe20000000000 */
[----:B------:R-:W-:Y:S01]  /*c700*/  I2FP.F32.S32 R4, R4 ;  /* 0x0000000400047245 */ /* 0x000fe20000201400 */
[----:B------:R-:W-:Y:S01]  /*c710*/  VIADD R172, R172, 0xffffffc0 ;  /* 0xffffffc0acac7836 */ /* 0x000fe20000000000 */
[----:B------:R-:W-:Y:S01]  /*c720*/  FSEL R100, R100, -INF , P4 ;  /* 0xff80000064647808 */ /* 0x000fe20002000000 */
[CC--:B------:R-:W-:Y:S01]  /*c730*/  FFMA.FTZ R186, -R159.reuse, R7.reuse, R186 ;  /* 0x000000079fba7223 */ /* 0x0c0fe200000101ba */
[----:B------:R-:W-:Y:S01]  /*c740*/  IABS R0, R0 ;  /* 0x0000000000007213 */ /* 0x000fe20000000000 */
[CC--:B------:R-:W-:Y:S01]  /*c750*/  FFMA.FTZ R118, -R159.reuse, R4.reuse, R118 ;  /* 0x000000049f767223 */ /* 0x0c0fe20000010176 */
[----:B------:R-:W-:Y:S01]  /*c760*/  FFMA.FTZ R218, -R159, R4, R218 ;  /* 0x000000049fda7223 */ /* 0x000fe200000101da */
[----:B------:R-:W-:Y:S02]  /*c770*/  VIADD R4, R175, 0xffffffe8 ;  /* 0xffffffe8af047836 */ /* 0x000fe40000000000 */
[----:B------:R-:W-:Y:S01]  /*c780*/  FFMA.FTZ R198, -R159, R7, R198 ;  /* 0x000000079fc67223 */ /* 0x000fe200000101c6 */
[----:B------:R-:W-:Y:S01]  /*c790*/  IMAD.MOV.U32 R7, RZ, RZ, R0 ;  /* 0x000000ffff077224 */ /* 0x000fe200078e0000 */
[----:B------:R-:W-:Y:S02]  /*c7a0*/  FSEL R13, R182, -INF , P0 ;  /* 0xff800000b60d7808 */ /* 0x000fe40000000000 */
[----:B------:R-:W-:Y:S02]  /*c7b0*/  ISETP.GE.AND P4, PT, R4, R171, PT ;  /* 0x000000ab0400720c */ /* 0x000fe40003f86270 */
[----:B------:R-:W-:Y:S02]  /*c7c0*/  I2FP.F32.S32 R7, R7 ;  /* 0x0000000700077245 */ /* 0x000fe40000201400 */
[----:B------:R-:W-:Y:S02]  /*c7d0*/  FSEL R184, R184, -INF , P4 ;  /* 0xff800000b8b87808 */ /* 0x000fe40002000000 */
[----:B------:R-:W-:Y:S01]  /*c7e0*/  ISETP.GE.AND P4, PT, R19, R171, PT ;  /* 0x000000ab1300720c */ /* 0x000fe20003f86270 */
[C---:B------:R-:W-:Y:S01]  /*c7f0*/  FFMA.FTZ R194, -R159.reuse, R7, R194 ;  /* 0x000000079fc27223 */ /* 0x040fe200000101c2 */
[----:B------:R-:W-:Y:S01]  /*c800*/  IABS R0, R5 ;  /* 0x0000000500007213 */ /* 0x000fe20000000000 */
[----:B------:R-:W-:Y:S01]  /*c810*/  VIADD R5, R174, 0xffffffe0 ;  /* 0xffffffe0ae057836 */ /* 0x000fe20000000000 */
[----:B------:R-:W-:Y:S01]  /*c820*/  FSEL R15, R186, -INF , P4 ;  /* 0xff800000ba0f7808 */ /* 0x000fe20002000000 */
[C---:B------:R-:W-:Y:S01]  /*c830*/  FFMA.FTZ R206, -R159.reuse, R7, R206 ;  /* 0x000000079fce7223 */ /* 0x040fe200000101ce */
[----:B------:R-:W-:Y:S01]  /*c840*/  ISETP.GE.AND P4, PT, R22, R170, PT ;  /* 0x000000aa1600720c */ /* 0x000fe20003f86270 */
[----:B------:R-:W-:Y:S01]  /*c850*/  VIADD R7, R174, 0xfffffff0 ;  /* 0xfffffff0ae077836 */ /* 0x000fe20000000000 */
[-C--:B------:R-:W-:Y:S02]  /*c860*/  ISETP.GE.AND P0, PT, R20, R171.reuse, PT ;  /* 0x000000ab1400720c */ /* 0x080fe40003f06270 */
[----:B------:R-:W-:Y:S02]  /*c870*/  I2FP.F32.S32 R0, R0 ;  /* 0x0000000000007245 */ /* 0x000fe40000201400 */
[----:B------:R-:W-:Y:S02]  /*c880*/  FSEL R17, R180, -INF , P4 ;  /* 0xff800000b4117808 */ /* 0x000fe40002000000 */
[----:B------:R-:W-:Y:S01]  /*c890*/  FSEL R192, R192, -INF , P0 ;  /* 0xff800000c0c07808 */ /* 0x000fe20000000000 */
[C---:B------:R-:W-:Y:S01]  /*c8a0*/  FFMA.FTZ R131, -R159.reuse, R0, R131 ;  /* 0x000000009f837223 */ /* 0x040fe20000010183 */
[----:B------:R-:W-:Y:S01]  /*c8b0*/  IABS R6, R6 ;  /* 0x0000000600067213 */ /* 0x000fe20000000000 */
[C---:B------:R-:W-:Y:S01]  /*c8c0*/  FFMA.FTZ R208, -R159.reuse, R0, R208 ;  /* 0x000000009fd07223 */ /* 0x040fe200000101d0 */
[----:B------:R-:W-:Y:S01]  /*c8d0*/  ISETP.GE.AND P4, PT, R18, R171, PT ;  /* 0x000000ab1200720c */ /* 0x000fe20003f86270 */
[----:B------:R-:W-:Y:S01]  /*c8e0*/  VIADD R0, R174, 0xffffffe1 ;  /* 0xffffffe1ae007836 */ /* 0x000fe20000000000 */
[----:B------:R-:W-:Y:S02]  /*c8f0*/  ISETP.GE.AND P0, PT, R4, R170, PT ;  /* 0x000000aa0400720c */ /* 0x000fe40003f06270 */
[----:B------:R-:W-:Y:S02]  /*c900*/  I2FP.F32.S32 R153, R153 ;  /* 0x0000009900997245 */ /* 0x000fe40000201400 */
[----:B------:R-:W-:Y:S02]  /*c910*/  I2FP.F32.S32 R6, R6 ;  /* 0x0000000600067245 */ /* 0x000fe40000201400 */
[----:B------:R-:W-:Y:S01]  /*c920*/  FSEL R11, R188, -INF , P0 ;  /* 0xff800000bc0b7808 */ /* 0x000fe20000000000 */
[C---:B------:R-:W-:Y:S01]  /*c930*/  FFMA.FTZ R204, -R159.reuse, R153, R204 ;  /* 0x000000999fcc7223 */ /* 0x040fe200000101cc */
[----:B------:R-:W-:Y:S01]  /*c940*/  FSEL R125, R194, -INF , P4 ;  /* 0xff800000c27d7808 */ /* 0x000fe20002000000 */
[CC--:B------:R-:W-:Y:S01]  /*c950*/  FFMA.FTZ R210, -R159.reuse, R6.reuse, R210 ;  /* 0x000000069fd27223 */ /* 0x0c0fe200000101d2 */
[----:B------:R-:W-:Y:S01]  /*c960*/  ISETP.GE.AND P0, PT, R14, R171, PT ;  /* 0x000000ab0e00720c */ /* 0x000fe20003f06270 */
[----:B------:R-:W-:Y:S01]  /*c970*/  FFMA.FTZ R129, -R159, R6, R129 ;  /* 0x000000069f817223 */ /* 0x000fe20000010181 */
[----:B------:R-:W-:Y:S01]  /*c980*/  ISETP.GE.AND P4, PT, R19, R170, PT ;  /* 0x000000aa1300720c */ /* 0x000fe20003f86270 */
[C---:B------:R-:W-:Y:S01]  /*c990*/  FFMA.FTZ R153, -R159.reuse, R153, R220 ;  /* 0x000000999f997223 */ /* 0x040fe200000101dc */
[----:B------:R-:W-:Y:S02]  /*c9a0*/  IABS R5, R5 ;  /* 0x0000000500057213 */ /* 0x000fe40000000000 */
[----:B------:R-:W-:Y:S02]  /*c9b0*/  FSEL R9, R190, -INF , P4 ;  /* 0xff800000be097808 */ /* 0x000fe40002000000 */
[----:B------:R-:W-:Y:S02]  /*c9c0*/  FSEL R197, R200, -INF , P0 ;  /* 0xff800000c8c57808 */ /* 0x000fe40000000000 */
[----:B------:R-:W-:Y:S01]  /*c9d0*/  IABS R6, R0 ;  /* 0x0000000000067213 */ /* 0x000fe20000000000 */
[----:B------:R-:W-:Y:S01]  /*c9e0*/  VIADD R0, R174, 0xffffffe9 ;  /* 0xffffffe9ae007836 */ /* 0x000fe20000000000 */
[----:B------:R-:W-:Y:S02]  /*c9f0*/  I2FP.F32.S32 R5, R5 ;  /* 0x0000000500057245 */ /* 0x000fe40000201400 */
[-C--:B------:R-:W-:Y:S02]  /*ca00*/  ISETP.GE.AND P4, PT, R20, R170.reuse, PT ;  /* 0x000000aa1400720c */ /* 0x080fe40003f86270 */
[-C--:B------:R-:W-:Y:S01]  /*ca10*/  ISETP.GE.AND P1, PT, R16, R170.reuse, PT ;  /* 0x000000aa1000720c */ /* 0x080fe20003f26270 */
[----:B------:R-:W-:Y:S01]  /*ca20*/  FFMA.FTZ R120, -R159, R5, R120 ;  /* 0x000000059f787223 */ /* 0x000fe20000010178 */
[-C--:B------:R-:W-:Y:S01]  /*ca30*/  ISETP.GE.AND P0, PT, R18, R170.reuse, PT ;  /* 0x000000aa1200720c */ /* 0x080fe20003f06270 */
[C---:B------:R-:W-:Y:S01]  /*ca40*/  VIADD R5, R174.reuse, 0xffffffe8 ;  /* 0xffffffe8ae057836 */ /* 0x040fe20000000000 */
[----:B------:R-:W-:Y:S01]  /*ca50*/  IABS R7, R7 ;  /* 0x0000000700077213 */ /* 0x000fe20000000000 */
[----:B------:R-:W-:Y:S01]  /*ca60*/  VIADD R174, R174, 0x40 ;  /* 0x00000040aeae7836 */ /* 0x000fe20000000000 */
[----:B------:R-:W-:Y:S02]  /*ca70*/  FSEL R153, R153, -INF , P1 ;  /* 0xff80000099997808 */ /* 0x000fe40000800000 */
[----:B------:R-:W-:Y:S02]  /*ca80*/  FSEL R193, R198, -INF , P0 ;  /* 0xff800000c6c17808 */ /* 0x000fe40000000000 */
[----:B------:R-:W-:Y:S02]  /*ca90*/  FSEL R195, R196, -INF , P4 ;  /* 0xff800000c4c37808 */ /* 0x000fe40002000000 */
[----:B------:R-:W-:Y:S02]  /*caa0*/  I2FP.F32.S32 R7, R7 ;  /* 0x0000000700077245 */ /* 0x000fe40000201400 */
[----:B------:R-:W-:Y:S02]  /*cab0*/  ISETP.GE.AND P1, PT, R22, R171, PT ;  /* 0x000000ab1600720c */ /* 0x000fe40003f26270 */
[----:B------:R-:W-:Y:S01]  /*cac0*/  ISETP.GE.AND P0, PT, R14, R170, PT ;  /* 0x000000aa0e00720c */ /* 0x000fe20003f06270 */
[C---:B------:R-:W-:Y:S01]  /*cad0*/  FFMA.FTZ R216, -R159.reuse, R7, R216 ;  /* 0x000000079fd87223 */ /* 0x040fe200000101d8 */
[----:B------:R-:W-:Y:S01]  /*cae0*/  ISETP.GE.AND P4, PT, R16, R171, PT ;  /* 0x000000ab1000720c */ /* 0x000fe20003f86270 */
[----:B------:R-:W-:Y:S01]  /*caf0*/  FFMA.FTZ R116, -R159, R7, R116 ;  /* 0x000000079f747223 */ /* 0x000fe20000010174 */
        /* <DEDUP_REMOVED lines=8> */
[----:B------:R-:W-:Y:S01]  /*cb80*/  FFMA.FTZ R214, -R159, R0, R214 ;  /* 0x000000009fd67223 */ /* 0x000fe200000101d6 */
[----:B------:R-:W-:Y:S01]  /*cb90*/  ISETP.GE.AND P1, PT, R175, R170, PT ;  /* 0x000000aaaf00720c */ /* 0x000fe20003f26270 */
[----:B------:R-:W-:Y:S01]  /*cba0*/  FFMA.FTZ R105, -R159, R0, R105 ;  /* 0x000000009f697223 */ /* 0x000fe20000010169 */
[----:B------:R-:W-:Y:S01]  /*cbb0*/  IABS R5, R5 ;  /* 0x0000000500057213 */ /* 0x000fe20000000000 */
[----:B------:R-:W-:Y:S01]  /*cbc0*/  VIADD R0, R175, 0x18 ;  /* 0x00000018af007836 */ /* 0x000fe20000000000 */
[----:B------:R-:W-:Y:S02]  /*cbd0*/  ISETP.GE.AND P3, PT, R12, R171, PT ;  /* 0x000000ab0c00720c */ /* 0x000fe40003f66270 */
[----:B------:R-:W-:Y:S02]  /*cbe0*/  FSEL R181, R216, -INF , P0 ;  /* 0xff800000d8b57808 */ /* 0x000fe40000000000 */
[----:B------:R-:W-:Y:S02]  /*cbf0*/  I2FP.F32.S32 R6, R6 ;  /* 0x0000000600067245 */ /* 0x000fe40000201400 */
[----:B------:R-:W-:Y:S02]  /*cc00*/  FSEL R189, R206, -INF , P4 ;  /* 0xff800000cebd7808 */ /* 0x000fe40002000000 */
[----:B------:R-:W-:Y:S01]  /*cc10*/  FSEL R179, R212, -INF , P1 ;  /* 0xff800000d4b37808 */ /* 0x000fe20000800000 */
[----:B------:R-:W-:Y:S01]  /*cc20*/  FFMA.FTZ R121, -R159, R6, R121 ;  /* 0x000000069f797223 */ /* 0x000fe20000010179 */
[----:B------:R-:W-:Y:S01]  /*cc30*/  I2FP.F32.S32 R5, R5 ;  /* 0x0000000500057245 */ /* 0x000fe20000201400 */
[----:B------:R-:W-:Y:S01]  /*cc40*/  VIADD R6, R175, 0x11 ;  /* 0x00000011af067836 */ /* 0x000fe20000000000 */
[----:B------:R-:W-:Y:S02]  /*cc50*/  ISETP.GE.AND P0, PT, R12, R167, PT ;  /* 0x000000a70c00720c */ /* 0x000fe40003f06270 */
[----:B------:R-:W-:Y:S01]  /*cc60*/  ISETP.GE.AND P4, PT, R7, R171, PT ;  /* 0x000000ab0700720c */ /* 0x000fe20003f86270 */
[CC--:B------:R-:W-:Y:S01]  /*cc70*/  FFMA.FTZ R104, -R159.reuse, R5.reuse, R104 ;  /* 0x000000059f687223 */ /* 0x0c0fe20000010168 */
[-C--:B------:R-:W-:Y:S01]  /*cc80*/  ISETP.GE.AND P1, PT, R10, R170.reuse, PT ;  /* 0x000000aa0a00720c */ /* 0x080fe20003f26270 */
[----:B------:R-:W-:Y:S01]  /*cc90*/  FFMA.FTZ R122, -R159, R5, R122 ;  /* 0x000000059f7a7223 */ /* 0x000fe2000001017a */
[----:B------:R-:W-:Y:S01]  /*cca0*/  FSEL R127, R204, -INF , P3 ;  /* 0xff800000cc7f7808 */ /* 0x000fe20001800000 */
[----:B------:R-:W-:Y:S01]  /*ccb0*/  VIADD R5, R175, 0x19 ;  /* 0x00000019af057836 */ /* 0x000fe20000000000 */
[----:B------:R-:W-:Y:S02]  /*ccc0*/  FSEL R123, R214, -INF , P4 ;  /* 0xff800000d67b7808 */ /* 0x000fe40002000000 */
[----:B------:R-:W-:Y:S02]  /*ccd0*/  FSEL R127, R127, -INF , !P0 ;  /* 0xff8000007f7f7808 */ /* 0x000fe40004000000 */
[----:B------:R-:W-:Y:S02]  /*cce0*/  FSEL R131, R131, -INF , P1 ;  /* 0xff80000083837808 */ /* 0x000fe40000800000 */
[----:B------:R-:W-:Y:S02]  /*ccf0*/  ISETP.GE.AND P4, PT, R8, R170, PT ;  /* 0x000000aa0800720c */ /* 0x000fe40003f86270 */
[----:B------:R-:W-:Y:S02]  /*cd00*/  ISETP.GE.AND P1, PT, R16, R166, PT ;  /* 0x000000a61000720c */ /* 0x000fe40003f26270 */
[-C--:B------:R-:W-:Y:S02]  /*cd10*/  ISETP.GE.AND P3, PT, R175, R171.reuse, PT ;  /* 0x000000abaf00720c */ /* 0x080fe40003f66270 */
[-C--:B------:R-:W-:Y:S02]  /*cd20*/  ISETP.GE.AND P0, PT, R0, R171.reuse, PT ;  /* 0x000000ab0000720c */ /* 0x080fe40003f06270 */
[----:B------:R-:W-:Y:S02]  /*cd30*/  FSEL R129, R129, -INF , P4 ;  /* 0xff80000081817808 */ /* 0x000fe40002000000 */
[----:B------:R-:W-:Y:S02]  /*cd40*/  FSEL R153, R153, -INF , !P1 ;  /* 0xff80000099997808 */ /* 0x000fe40004800000 */
[----:B------:R-:W-:Y:S02]  /*cd50*/  FSEL R187, R208, -INF , P3 ;  /* 0xff800000d0bb7808 */ /* 0x000fe40001800000 */
[----:B------:R-:W-:Y:S02]  /*cd60*/  FSEL R121, R121, -INF , P0 ;  /* 0xff80000079797808 */ /* 0x000fe40000000000 */
        /* <DEDUP_REMOVED lines=8> */
[----:B------:R-:W-:Y:S02]  /*cdf0*/  ISETP.GE.AND P4, PT, R22, R167, PT ;  /* 0x000000a71600720c */ /* 0x000fe40003f86270 */
[----:B------:R-:W-:Y:S02]  /*ce00*/  ISETP.GE.AND P3, PT, R6, R171, PT ;  /* 0x000000ab0600720c */ /* 0x000fe40003f66270 */
[CC--:B------:R-:W-:Y:S02]  /*ce10*/  ISETP.GE.AND P0, PT, R4.reuse, R167.reuse, PT ;  /* 0x000000a70400720c */ /* 0x0c0fe40003f06270 */
[-C--:B------:R-:W-:Y:S02]  /*ce20*/  ISETP.GE.AND P1, PT, R4, R166.reuse, PT ;  /* 0x000000a60400720c */ /* 0x080fe40003f26270 */
[----:B------:R-:W-:Y:S02]  /*ce30*/  FSEL R13, R13, -INF , !P5 ;  /* 0xff8000000d0d7808 */ /* 0x000fe40006800000 */
[----:B------:R-:W-:Y:S02]  /*ce40*/  FSEL R4, R100, -INF , !P6 ;  /* 0xff80000064047808 */ /* 0x000fe40007000000 */
[-C--:B------:R-:W-:Y:S02]  /*ce50*/  ISETP.GE.AND P6, PT, R19, R167.reuse, PT ;  /* 0x000000a71300720c */ /* 0x080fe40003fc6270 */
[----:B------:R-:W-:Y:S02]  /*ce60*/  ISETP.GE.AND P5, PT, R18, R167, PT ;  /* 0x000000a71200720c */ /* 0x000fe40003fa6270 */
[----:B------:R-:W-:Y:S02]  /*ce70*/  FSEL R21, R21, -INF , !P4 ;  /* 0xff80000015157808 */ /* 0x000fe40006000000 */
[----:B------:R-:W-:Y:S02]  /*ce80*/  FSEL R122, R122, -INF , P3 ;  /* 0xff8000007a7a7808 */ /* 0x000fe40001800000 */
[-C--:B------:R-:W-:Y:S02]  /*ce90*/  ISETP.GE.AND P4, PT, R19, R166.reuse, PT ;  /* 0x000000a61300720c */ /* 0x080fe40003f86270 */
[----:B------:R-:W-:Y:S02]  /*cea0*/  ISETP.GE.AND P3, PT, R5, R171, PT ;  /* 0x000000ab0500720c */ /* 0x000fe40003f66270 */
[----:B------:R-:W-:Y:S02]  /*ceb0*/  FSEL R15, R15, -INF , !P6 ;  /* 0xff8000000f0f7808 */ /* 0x000fe40007000000 */
[----:B------:R-:W-:Y:S02]  /*cec0*/  FSEL R19, R184, -INF , !P0 ;  /* 0xff800000b8137808 */ /* 0x000fe40004000000 */
[----:B------:R-:W-:Y:S02]  /*ced0*/  FSEL R125, R125, -INF , !P5 ;  /* 0xff8000007d7d7808 */ /* 0x000fe40006800000 */
[CC--:B------:R-:W-:Y:S02]  /*cee0*/  ISETP.GE.AND P0, PT, R20.reuse, R167.reuse, PT ;  /* 0x000000a71400720c */ /* 0x0c0fe40003f06270 */
[----:B------:R-:W-:Y:S02]  /*cef0*/  ISETP.GE.AND P6, PT, R20, R166, PT ;  /* 0x000000a61400720c */ /* 0x000fe40003fc6270 */
[-C--:B------:R-:W-:Y:S02]  /*cf00*/  ISETP.GE.AND P5, PT, R14, R167.reuse, PT ;  /* 0x000000a70e00720c */ /* 0x080fe40003fa6270 */
[----:B------:R-:W-:Y:S02]  /*cf10*/  FSEL R120, R120, -INF , P3 ;  /* 0xff80000078787808 */ /* 0x000fe40001800000 */
[----:B------:R-:W-:Y:S02]  /*cf20*/  ISETP.GE.AND P3, PT, R6, R170, PT ;  /* 0x000000aa0600720c */ /* 0x000fe40003f66270 */
[----:B------:R-:W-:Y:S02]  /*cf30*/  FSEL R199, R192, -INF , !P0 ;  /* 0xff800000c0c77808 */ /* 0x000fe40004000000 */
[----:B------:R-:W-:Y:S02]  /*cf40*/  FSEL R197, R197, -INF , !P5 ;  /* 0xff800000c5c57808 */ /* 0x000fe40006800000 */
[----:B------:R-:W-:Y:S02]  /*cf50*/  FSEL R195, R195, -INF , !P6 ;  /* 0xff800000c3c37808 */ /* 0x000fe40007000000 */
[-C--:B------:R-:W-:Y:S02]  /*cf60*/  ISETP.GE.AND P0, PT, R16, R167.reuse, PT ;  /* 0x000000a71000720c */ /* 0x080fe40003f06270 */
[-C--:B------:R-:W-:Y:S02]  /*cf70*/  ISETP.GE.AND P5, PT, R175, R167.reuse, PT ;  /* 0x000000a7af00720c */ /* 0x080fe40003fa6270 */
[-C--:B------:R-:W-:Y:S02]  /*cf80*/  ISETP.GE.AND P6, PT, R10, R167.reuse, PT ;  /* 0x000000a70a00720c */ /* 0x080fe40003fc6270 */
[----:B------:R-:W-:Y:S02]  /*cf90*/  FSEL R116, R116, -INF , P3 ;  /* 0xff80000074747808 */ /* 0x000fe40001800000 */
        /* <DEDUP_REMOVED lines=9> */
[----:B------:R-:W-:Y:S02]  /*d030*/  FSEL R17, R17, -INF , !P3 ;  /* 0xff80000011117808 */ /* 0x000fe40005800000 */
        /* <DEDUP_REMOVED lines=11> */
[-C--:B------:R-:W-:Y:S02]  /*d0f0*/  ISETP.GE.AND P4, PT, R12, R166.reuse, PT ;  /* 0x000000a60c00720c */ /* 0x080fe40003f86270 */
[----:B------:R-:W-:Y:S02]  /*d100*/  FMNMX3.FTZ R6, R6, R11, R9, !PT ;  /* 0x0000000b06067276 */ /* 0x000fe40007810009 */
[----:B------:R-:W-:Y:S02]  /*d110*/  FSEL R193, R193, -INF , !P3 ;  /* 0xff800000c1c17808 */ /* 0x000fe40005800000 */
[-C--:B------:R-:W-:Y:S02]  /*d120*/  ISETP.GE.AND P3, PT, R10, R166.reuse, PT ;  /* 0x000000a60a00720c */ /* 0x080fe40003f66270 */
[----:B------:R-:W-:Y:S02]  /*d130*/  FMNMX3.FTZ R10, R8, R197, R127, !PT ;  /* 0x000000c5080a7276 */ /* 0x000fe4000781007f */
[----:B------:R-:W-:Y:S02]  /*d140*/  FMNMX3.FTZ R8, R6, R195, R193, !PT ;  /* 0x000000c306087276 */ /* 0x000fe400078100c1 */
[----:B------:R-:W-:Y:S02]  /*d150*/  FSEL R191, R191, -INF , !P1 ;  /* 0xff800000bfbf7808 */ /* 0x000fe40004800000 */
[----:B------:R-:W-:Y:S02]  /*d160*/  FSEL R189, R189, -INF , !P4 ;  /* 0xff800000bdbd7808 */ /* 0x000fe40006000000 */
        /* <DEDUP_REMOVED lines=8> */
[----:B------:R-:W-:Y:S02]  /*d1f0*/  FMNMX3.FTZ R0, R6, R183, R181, !PT ;  /* 0x000000b706007276 */ /* 0x000fe400078100b5 */
[----:B------:R-:W-:Y:S02]  /*d200*/  ISETP.GE.AND P1, PT, R5, R167, PT ;  /* 0x000000a70500720c */ /* 0x000fe40003f26270 */
[----:B------:R-:W-:Y:S02]  /*d210*/  FSEL R122, R122, -INF , !P0 ;  /* 0xff8000007a7a7808 */ /* 0x000fe40004000000 */
[----:B------:R-:W-:Y:S02]  /*d220*/  FMNMX3.FTZ R8, R8, R179, R153, !PT ;  /* 0x000000b308087276 */ /* 0x000fe40007810099 */
[-C--:B------:R-:W-:Y:S02]  /*d230*/  ISETP.GE.AND P4, PT, R7, R166.reuse, PT ;  /* 0x000000a60700720c */ /* 0x080fe40003f86270 */
[----:B------:R-:W-:Y:S02]  /*d240*/  FSEL R120, R120, -INF , !P1 ;  /* 0xff80000078787808 */ /* 0x000fe40004800000 */
[----:B------:R-:W-:Y:S02]  /*d250*/  FSEL R121, R121, -INF , !P3 ;  /* 0xff80000079797808 */ /* 0x000fe40005800000 */
[----:B------:R-:W-:Y:S02]  /*d260*/  FMNMX3.FTZ R0, R0, R123, R122, !PT ;  /* 0x0000007b00007276 */ /* 0x000fe4000781007a */
[----:B------:R-:W-:Y:S02]  /*d270*/  ISETP.GE.AND P0, PT, R5, R166, PT ;  /* 0x000000a60500720c */ /* 0x000fe40003f06270 */
[----:B------:R-:W-:Y:S02]  /*d280*/  FMNMX3.FTZ R5, R8, R131, R129, !PT ;  /* 0x0000008308057276 */ /* 0x000fe40007810081 */
[----:B------:R-:W-:Y:S02]  /*d290*/  FSEL R116, R116, -INF , !P6 ;  /* 0xff80000074747808 */ /* 0x000fe40007000000 */
        /* <DEDUP_REMOVED lines=303> */
.L_x_13199:
        /* <DEDUP_REMOVED lines=10> */
.L_x_13222:
        /* <DEDUP_REMOVED lines=194> */
.L_x_13209:
[----:B------:R-:W-:Y:S05]  /*f250*/  BSYNC.RECONVERGENT B0 ;  /* 0x0000000000007941 */ /* 0x000fea0003800200 */
.L_x_13208:
        /* <DEDUP_REMOVED lines=24> */
.L_x_13211:
[----:B------:R-:W-:Y:S05]  /*f3e0*/  BSYNC.RECONVERGENT B0 ;  /* 0x0000000000007941 */ /* 0x000fea0003800200 */
.L_x_13210:
        /* <DEDUP_REMOVED lines=36> */
.L_x_13213:
[----:B------:R-:W-:Y:S05]  /*f630*/  BSYNC.RECONVERGENT B0 ;  /* 0x0000000000007941 */ /* 0x000fea0003800200 */
.L_x_13212:
        /* <DEDUP_REMOVED lines=16> */
.L_x_13215:
[----:B------:R-:W-:Y:S05]  /*f740*/  BSYNC.RECONVERGENT B0 ;  /* 0x0000000000007941 */ /* 0x000fea0003800200 */
.L_x_13214:
        /* <DEDUP_REMOVED lines=16> */
.L_x_13217:
[----:B------:R-:W-:Y:S05]  /*f850*/  BSYNC.RECONVERGENT B0 ;  /* 0x0000000000007941 */ /* 0x000fea0003800200 */
.L_x_13216:
[----:B------:R-:W-:-:S04]  /*f860*/  MOV R157, 0x0 ;  /* 0x00000000009d7802 */ /* 0x000fc80000000f00 */
[----:B-12345:R-:W-:Y:S05]  /*f870*/  @P0 RET.REL.NODEC R156 `(_ZN5flash24flash_fwd_splitkv_kernelI23Flash_fwd_kernel_traitsILi128ELi64ELi64ELi4ELb0ELb0EN7cutlass6half_tE19Flash_kernel_traitsILi128ELi64ELi64ELi4ES3_EELb0ELb1ELb1ELb0ELb0ELb1ELb0ELb0EEEvNS_16Flash_fwd_paramsE) ;  /* 0xffffff049ce00950 */ /* 0x03efea0003c3ffff */
        /* <DEDUP_REMOVED lines=14> */
[----:B-1----:R-:W-:Y:S05]  /*f960*/  @P0 RET.REL.NODEC R156 `(_ZN5flash24flash_fwd_splitkv_kernelI23Flash_fwd_kernel_traitsILi128ELi64ELi64ELi4ELb0ELb0EN7cutlass6half_tE19Flash_kernel_traitsILi128ELi64ELi64ELi4ES3_EELb0ELb1ELb1ELb0ELb0ELb1ELb0ELb0EEEvNS_16Flash_fwd_paramsE) ;  /* 0xffffff049ca40950 */ /* 0x002fea0003c3ffff */
[----:B------:R-:W-:Y:S01]  /*f970*/  MOV R157, 0x0 ;  /* 0x00000000009d7802 */ /* 0x000fe20000000f00 */
[----:B------:R1:W-:Y:S03]  /*f980*/  ST.E.128 desc[UR4][R6.64+0x80], R32 ;  /* 0x0000802006007985 */ /* 0x0003e6000c101d04 */
[----:B-1----:R-:W-:Y:S05]  /*f990*/  RET.REL.NODEC R156 `(_ZN5flash24flash_fwd_splitkv_kernelI23Flash_fwd_kernel_traitsILi128ELi64ELi64ELi4ELb0ELb0EN7cutlass6half_tE19Flash_kernel_traitsILi128ELi64ELi64ELi4ES3_EELb0ELb1ELb1ELb0ELb0ELb1ELb0ELb0EEEvNS_16Flash_fwd_paramsE) ;  /* 0xffffff049c987950 */ /* 0x002fea0003c3ffff */
.L_x_13207:
[----:B------:R-:W-:Y:S01]  /*f9a0*/  MOV R5, 0x2 ;  /* 0x0000000200057802 */ /* 0x000fe20000000f00 */
[----:B------:R-:W-:Y:S01]  /*f9b0*/  IMAD.MOV.U32 R4, RZ, RZ, 0x1f ;  /* 0x0000001fff047424 */ /* 0x000fe200078e00ff */
[----:B------:R-:W-:-:S07]  /*f9c0*/  MOV R6, 0xffffffff ;  /* 0xffffffff00067802 */ /* 0x000fce0000000f00 */
[----:B-1---5:R-:W-:Y:S05]  /*f9d0*/  WARPSYNC.COLLECTIVE R6, `(.L_x_13218) ;  /* 0x0000000006087348 */ /* 0x022fea0003c00000 */
[----:B------:R2:W3:Y:S02]  /*f9e0*/  SHFL.BFLY P0, R11, R177, R5, R4 ;  /* 0x0c000005b10b7389 */ /* 0x0004e40000000004 */
[----:B-123-5:R-:W-:Y:S05]  /*f9f0*/  ENDCOLLECTIVE ;  /* 0x000000000000791b */ /* 0x02efea0003800000 */
.L_x_13218:
[----:B------:R-:W-:Y:S02]  /*fa00*/  IMAD.MOV.U32 R8, RZ, RZ, R11 ;  /* 0x000000ffff087224 */ /* 0x000fe400078e000b */
[----:B------:R-:W-:Y:S02]  /*fa10*/  IMAD.MOV.U32 R5, RZ, RZ, 0x1 ;  /* 0x00000001ff057424 */ /* 0x000fe400078e00ff */
[----:B------:R-:W-:-:S05]  /*fa20*/  FADD.FTZ R9, R8, R177 ;  /* 0x000000b108097221 */ /* 0x000fca0000010000 */
[----:B------:R-:W-:-:S07]  /*fa30*/  MOV R177, R9 ;  /* 0x0000000900b17202 */ /* 0x000fce0000000f00 */
[----:B------:R-:W-:Y:S05]  /*fa40*/  WARPSYNC.COLLECTIVE R6, `(.L_x_13219) ;  /* 0x0000000006087348 */ /* 0x000fea0003c00000 */
[----:B------:R1:W2:Y:S02]  /*fa50*/  SHFL.BFLY P0, R11, R177, R5, R4 ;  /* 0x0c000005b10b7389 */ /* 0x0002a40000000004 */
[----:B-12---:R-:W-:Y:S05]  /*fa60*/  ENDCOLLECTIVE ;  /* 0x000000000000791b */ /* 0x006fea0003800000 */
.L_x_13219:
[----:B------:R-:W-:Y:S01]  /*fa70*/  MOV R177, R176 ;  /* 0x000000b000b17202 */ /* 0x000fe20000000f00 */
[----:B------:R-:W-:Y:S01]  /*fa80*/  IMAD.MOV.U32 R5, RZ, RZ, 0x2 ;  /* 0x00000002ff057424 */ /* 0x000fe200078e00ff */
[----:B------:R-:W-:-:S07]  /*fa90*/  MOV R8, R11 ;  /* 0x0000000b00087202 */ /* 0x000fce0000000f00 */
[----:B------:R-:W-:Y:S05]  /*faa0*/  WARPSYNC.COLLECTIVE R6, `(.L_x_13220) ;  /* 0x0000000006087348 */ /* 0x000fea0003c00000 */
[----:B------:R1:W2:Y:S02]  /*fab0*/  SHFL.BFLY P0, R11, R177, R5, R4 ;  /* 0x0c000005b10b7389 */ /* 0x0002a40000000004 */
[----:B-12---:R-:W-:Y:S05]  /*fac0*/  ENDCOLLECTIVE ;  /* 0x000000000000791b */ /* 0x006fea0003800000 */
.L_x_13220:
[----:B------:R-:W-:Y:S01]  /*fad0*/  FADD.FTZ R8, R9, R8 ;  /* 0x0000000809087221 */ /* 0x000fe20000010000 */
[----:B------:R-:W-:Y:S01]  /*fae0*/  FADD.FTZ R10, R11, R176 ;  /* 0x000000b00b0a7221 */ /* 0x000fe20000010000 */
[----:B------:R-:W-:-:S04]  /*faf0*/  MOV R5, 0x1 ;  /* 0x0000000100057802 */ /* 0x000fc80000000f00 */
[----:B------:R-:W-:-:S07]  /*fb00*/  MOV R177, R10 ;  /* 0x0000000a00b17202 */ /* 0x000fce0000000f00 */
[----:B------:R-:W-:Y:S05]  /*fb10*/  WARPSYNC.COLLECTIVE R6, `(.L_x_13221) ;  /* 0x0000000006087348 */ /* 0x000fea0003c00000 */
[----:B------:R1:W2:Y:S02]  /*fb20*/  SHFL.BFLY P0, R11, R177, R5, R4 ;  /* 0x0c000005b10b7389 */ /* 0x0002a40000000004 */
[----:B-12---:R-:W-:Y:S05]  /*fb30*/  ENDCOLLECTIVE ;  /* 0x000000000000791b */ /* 0x006fea0003800000 */
.L_x_13221:
[----:B------:R-:W-:Y:S05]  /*fb40*/  BRA `(.L_x_13222) ;  /* 0xffffffe800b87947 */ /* 0x000fea000383ffff */
.L_x_13223:
        /* <DEDUP_REMOVED lines=11> */
.L_x_14999:


//--------------------- .text._ZN5flash24flash_fwd_splitkv_kernelI23Flash_fwd_kernel_traitsILi128ELi64ELi64ELi4ELb0ELb0EN7cutlass6half_tE19Flash_kernel_traitsILi128ELi64ELi64ELi4ES3_EELb0ELb1ELb0ELb0ELb1ELb0ELb0ELb1EEEvNS_16Flash_fwd_paramsE --------------------------
	.section	.text._ZN5flash24flash_fwd_splitkv_kernelI23Flash_fwd_kernel_traitsILi128ELi64ELi64ELi4ELb0ELb0EN7cutlass6half_tE19Flash_kernel_traitsILi128ELi64ELi64ELi4ES3_EELb0ELb1ELb0ELb0ELb1ELb0ELb0ELb1EEEvNS_16Flash_fwd_paramsE,"ax",@progbits
	.align	128
        .global         _ZN5flash24flash_fwd_splitkv_kernelI23Flash_fwd_kernel_traitsILi128ELi64ELi64ELi4ELb0ELb0EN7cutlass6half_tE19Flash_kernel_traitsILi128ELi64ELi64ELi4ES3_EELb0ELb1ELb0ELb0ELb1ELb0ELb0ELb1EEEvNS_16Flash_fwd_paramsE
        .type           _ZN5flash24flash_fwd_splitkv_kernelI23Flash_fwd_kernel_traitsILi128ELi64ELi64ELi4ELb0ELb0EN7cutlass6half_tE19Flash_kernel_traitsILi128ELi64ELi64ELi4ES3_EELb0ELb1ELb0ELb0ELb1ELb0ELb0ELb1EEEvNS_16Flash_fwd_paramsE,@function
        .size           _ZN5flash24flash_fwd_splitkv_kernelI23Flash_fwd_kernel_traitsILi128ELi64ELi64ELi4ELb0ELb0EN7cutlass6half_tE19Flash_kernel_traitsILi128ELi64ELi64ELi4ES3_EELb0ELb1ELb0ELb0ELb1ELb0ELb0ELb1EEEvNS_16Flash_fwd_paramsE,(.L_x_15000 - _ZN5flash24flash_fwd_splitkv_kernelI23Flash_fwd_kernel_traitsILi128ELi64ELi64ELi4ELb0ELb0EN7cutlass6half_tE19Flash_kernel_traitsILi128ELi64ELi64ELi4ES3_EELb0ELb1ELb0ELb0ELb1ELb0ELb0ELb1EEEvNS_16Flash_fwd_paramsE)
        .other          _ZN5flash24flash_fwd_splitkv_kernelI23Flash_fwd_kernel_traitsILi128ELi64ELi64ELi4ELb0ELb0EN7cutlass6half_tE19Flash_kernel_traitsILi128ELi64ELi64ELi4ES3_EELb0ELb1ELb0ELb0ELb1ELb0ELb0ELb1EEEvNS_16Flash_fwd_paramsE,@"STO_CUDA_ENTRY STV_DEFAULT"
_ZN5flash24flash_fwd_splitkv_kernelI23Flash_fwd_kernel_traitsILi128ELi64ELi64ELi4ELb0ELb0EN7cutlass6half_tE19Flash_kernel_traitsILi128ELi64ELi64ELi4ES3_EELb0ELb1ELb0ELb0ELb1ELb0ELb0ELb1EEEvNS_16Flash_fwd_paramsE:
.text._ZN5flash24flash_fwd_splitkv_kernelI23Flash_fwd_kernel_traitsILi128ELi64ELi64ELi4ELb0ELb0EN7cutlass6half_tE19Flash_kernel_traitsILi128ELi64ELi64ELi4ES3_EELb0ELb1ELb0ELb0ELb1ELb0ELb0ELb1EEEvNS_16Flash_fwd_paramsE:
[----:B------:R-:W-:Y:S01]  /*0000*/  LDC R1, c[0x0][0x37c] ;  /* 0x0000df00ff017b82 */ /* 0x000fe20000000800 */
[----:B------:R-:W1:Y:S07]  /*0010*/  S2R R3, SR_CTAID.X ;  /* 0x0000000000037919 */ /* 0x000e6e0000002500 */
[----:B------:R-:W2:Y:S01]  /*0020*/  LDC.64 R100, c[0x0][0x348] ;  /* 0x0000d200ff647b82 */ /* 0x000ea20000000a00 */
[----:B------:R-:W-:Y:S01]  /*0030*/  BSSY.RECONVERGENT B3, `(.L_x_13224) ;  /* 0x0000005000037945 */ /* 0x000fe20003800200 */
[----:B------:R-:W-:Y:S01]  /*0040*/  MOV R144, 0x80 ;  /* 0x0000008000907802 */ /* 0x000fe20000000f00 */
[----:B------:R-:W3:Y:S01]  /*0050*/  S2R R147, SR_CTAID.Y ;  /* 0x0000000000937919 */ /* 0x000ee20000002600 */
[----:B------:R-:W4:Y:S05]  /*0060*/  S2R R146, SR_CTAID.Z ;  /* 0x0000000000927919 */ /* 0x000f2a0000002700 */
[----:B-1234-:R-:W-:Y:S05]  /*0070*/  CALL.REL.NOINC `($_ZN5flash24flash_fwd_splitkv_kernelI23Flash_fwd_kernel_traitsILi128ELi64ELi64ELi4ELb0ELb0EN7cutlass6half_tE19Flash_kernel_traitsILi128ELi64ELi64ELi4ES3_EELb0ELb1ELb0ELb0ELb1ELb0ELb0ELb1EEEvNS_16Flash_fwd_paramsE$_ZN5flash30compute_attn_1rowblock_splitkvI23Flash_fwd_kernel_traitsILi128ELi64ELi64ELi4ELb0ELb0EN7cutlass6half_tE19Flash_kernel_traitsILi128ELi64ELi64ELi4ES3_EELb0ELb1ELb0ELb0ELb1ELb0ELb0ELb1ENS_16Flash_fwd_paramsEEEvRKT8_iiiii) ;  /* 0x0000000000087944 */ /* 0x01efea0003c00000 */
[----:B------:R-:W-:Y:S05]  /*0080*/  BSYNC.RECONVERGENT B3 ;  /* 0x0000000000037941 */ /* 0x000fea0003800200 */
.L_x_13224:
[----:B------:R-:W-:Y:S05]  /*0090*/  EXIT ;  /* 0x000000000000794d */ /* 0x000fea0003800000 */
        .type           $_ZN5flash24flash_fwd_splitkv_kernelI23Flash_fwd_kernel_traitsILi128ELi64ELi64ELi4ELb0ELb0EN7cutlass6half_tE19Flash_kernel_traitsILi128ELi64ELi64ELi4ES3_EELb0ELb1ELb0ELb0ELb1ELb0ELb0ELb1EEEvNS_16Flash_fwd_paramsE$_ZN5flash30compute_attn_1rowblock_splitkvI23Flash_fwd_kernel_traitsILi128ELi64ELi64ELi4ELb0ELb0EN7cutlass6half_tE19Flash_kernel_traitsILi128ELi64ELi64ELi4ES3_EELb0ELb1ELb0ELb0ELb1ELb0ELb0ELb1ENS_16Flash_fwd_paramsEEEvRKT8_iiiii,@function
        .size           $_ZN5flash24flash_fwd_splitkv_kernelI23Flash_fwd_kernel_traitsILi128ELi64ELi64ELi4ELb0ELb0EN7cutlass6half_tE19Flash_kernel_traitsILi128ELi64ELi64ELi4ES3_EELb0ELb1ELb0ELb0ELb1ELb0ELb0ELb1EEEvNS_16Flash_fwd_paramsE$_ZN5flash30compute_attn_1rowblock_splitkvI23Flash_fwd_kernel_traitsILi128ELi64ELi64ELi4ELb0ELb0EN7cutlass6half_tE19Flash_kernel_traitsILi128ELi64ELi64ELi4ES3_EELb0ELb1ELb0ELb0ELb1ELb0ELb0ELb1ENS_16Flash_fwd_paramsEEEvRKT8_iiiii,(.L_x_15000 - $_ZN5flash24flash_fwd_splitkv_kernelI23Flash_fwd_kernel_traitsILi128ELi64ELi64ELi4ELb0ELb0EN7cutlass6half_tE19Flash_kernel_traitsILi128ELi64ELi64ELi4ES3_EELb0ELb1ELb0ELb0ELb1ELb0ELb0ELb1EEEvNS_16Flash_fwd_paramsE$_ZN5flash30compute_attn_1rowblock_splitkvI23Flash_fwd_kernel_traitsILi128ELi64ELi64ELi4ELb0ELb0EN7cutlass6half_tE19Flash_kernel_traitsILi128ELi64ELi64ELi4ES3_EELb0ELb1ELb0ELb0ELb1ELb0ELb0ELb1ENS_16Flash_fwd_paramsEEEvRKT8_iiiii)
$_ZN5flash24flash_fwd_splitkv_kernelI23Flash_fwd_kernel_traitsILi128ELi64ELi64ELi4ELb0ELb0EN7cutlass6half_tE19Flash_kernel_traitsILi128ELi64ELi64ELi4ES3_EELb0ELb1ELb0ELb0ELb1ELb0ELb0ELb1EEEvNS_16Flash_fwd_paramsE$_ZN5flash30compute_attn_1rowblock_splitkvI23Flash_fwd_kernel_traitsILi128ELi64ELi64ELi4ELb0ELb0EN7cutlass6half_tE19Flash_kernel_traitsILi128ELi64ELi64ELi4ES3_EELb0ELb1ELb0ELb0ELb1ELb0ELb0ELb1ENS_16Flash_fwd_paramsEEEvRKT8_iiiii:
        /* <DEDUP_REMOVED lines=39> */
.L_x_13226:
[----:B------:R-:W-:Y:S05]  /*0310*/  BSYNC.RECONVERGENT B0 ;  /* 0x0000000000007941 */ /* 0x000fea0003800200 */
.L_x_13225:
[----:B------:R-:W-:Y:S04]  /*0320*/  BSSY.RECONVERGENT B0, `(.L_x_13227) ;  /* 0x0000007000007945 */ /* 0x000fe80003800200 */
[----:B------:R-:W-:Y:S05]  /*0330*/  @!P3 BRA `(.L_x_13228) ;  /* 0x000000000014b947 */ /* 0x000fea0003800000 */
[----:B-----5:R-:W2:Y:S02]  /*0340*/  LD.E.U8 R0, desc[UR4][R100.64+0x1b2] ;  /* 0x0001b20464007980 */ /* 0x020ea4000c101100 */
[----:B--2---:R-:W-:-:S13]  /*0350*/  ISETP.NE.AND P1, PT, R0, RZ, PT ;  /* 0x000000ff0000720c */ /* 0x004fda0003f25270 */
[----:B------:R-:W2:Y:S02]  /*0360*/  @P1 LD.E R9, desc[UR4][R14.64+0x4] ;  /* 0x000004040e091980 */ /* 0x000ea4000c101900 */
[----:B--2---:R-:W-:-:S06]  /*0370*/  @P1 IADD3 R0, PT, PT, R9, -R12, RZ ;  /* 0x8000000c09001210 */ /* 0x004fcc0007ffe0ff */
[----:B------:R2:W5:Y:S02]  /*0380*/  @!P1 LD.E R0, desc[UR4][R14.64] ;  /* 0x000000040e009980 */ /* 0x000564000c101900 */
.L_x_13228:
[----:B------:R-:W-:Y:S05]  /*0390*/  BSYNC.RECONVERGENT B0 ;  /* 0x0000000000007941 */ /* 0x000fea0003800200 */
.L_x_13227:
        /* <DEDUP_REMOVED lines=9> */
.L_x_13230:
[----:B------:R-:W3:Y:S01]  /*0430*/  LD.E.64 R4, desc[UR4][R100.64+0x108] ;  /* 0x0001080464047980 */ /* 0x000ee2000c101b00 */
[----:B------:R-:W-:Y:S01]  /*0440*/  BSSY.RECONVERGENT B0, `(.L_x_13232) ;  /* 0x0000006000007945 */ /* 0x000fe20003800200 */
[----:B------:R-:W-:Y:S01]  /*0450*/  IMAD.MOV.U32 R76, RZ, RZ, RZ ;  /* 0x000000ffff4c7224 */ /* 0x000fe200078e00ff */
[----:B---3--:R-:W-:-:S04]  /*0460*/  ISETP.NE.U32.AND P0, PT, R4, RZ, PT ;  /* 0x000000ff0400720c */ /* 0x008fc80003f05070 */
[----:B------:R-:W-:-:S13]  /*0470*/  ISETP.NE.AND.EX P0, PT, R5, RZ, PT, P0 ;  /* 0x000000ff0500720c */ /* 0x000fda0003f05300 */
[----:B------:R-:W-:Y:S05]  /*0480*/  @!P0 BRA `(.L_x_13233) ;  /* 0x0000000000048947 */ /* 0x000fea0003800000 */
[----:B------:R3:W5:Y:S02]  /*0490*/  LD.E R76, desc[UR4][R100.64+0xbc] ;  /* 0x0000bc04644c7980 */ /* 0x000764000c101900 */
.L_x_13233:
[----:B------:R-:W-:Y:S05]  /*04a0*/  BSYNC.RECONVERGENT B0 ;  /* 0x0000000000007941 */ /* 0x000fea0003800200 */
.L_x_13232:
[----:B-----5:R-:W-:Y:S02]  /*04b0*/  IADD3 R76, PT, PT, R85, R76, RZ ;  /* 0x0000004c554c7210 */ /* 0x020fe40007ffe0ff */
.L_x_13231:
[----:B------:R-:W-:Y:S05]  /*04c0*/  BSYNC.RECONVERGENT B1 ;  /* 0x0000000000017941 */ /* 0x000fea0003800200 */
.L_x_13229:
[----:B------:R-:W-:Y:S01]  /*04d0*/  IMAD.SHL.U32 R148, R3, 0x40, RZ ;  /* 0x0000004003947824 */ /* 0x000fe200078e00ff */
[----:B------:R-:W-:Y:S01]  /*04e0*/  MOV R4, R144 ;  /* 0x0000009000047202 */ /* 0x000fe20000000f00 */
[----:B------:R-:W-:-:S03]  /*04f0*/  IMAD.MOV.U32 R5, RZ, RZ, 0x0 ;  /* 0x00000000ff057424 */ /* 0x000fc600078e00ff */
[----:B------:R-:W-:-:S13]  /*0500*/  ISETP.GT.AND P0, PT, R151, R148, PT ;  /* 0x000000949700720c */ /* 0x000fda0003f04270 */
[----:B-123--:R-:W-:Y:S05]  /*0510*/  @!P0 RET.REL.NODEC R4 `(_ZN5flash24flash_fwd_splitkv_kernelI23Flash_fwd_kernel_traitsILi128ELi64ELi64ELi4ELb0ELb0EN7cutlass6half_tE19Flash_kernel_traitsILi128ELi64ELi64ELi4ES3_EELb0ELb1ELb0ELb0ELb1ELb0ELb0ELb1EEEvNS_16Flash_fwd_paramsE) ;  /* 0xfffffff804b88950 */ /* 0x00efea0003c3ffff */
        /* <DEDUP_REMOVED lines=40> */
[----:B----4-:R-:W-:Y:S02]  /*07a0*/  IMAD R0, R3, R0, R148 ;  /* 0x0000000003007224 */ /* 0x010fe400078e0294 */
[-C--:B------:R-:W-:Y:S02]  /*07b0*/  @!P0 IMAD R4, R11, R147.reuse, RZ ;  /* 0x000000930b048224 */ /* 0x080fe400078e02ff */
[----:B------:R-:W-:Y:S01]  /*07c0*/  @!P0 IMAD.WIDE.U32 R10, R10, R147, RZ ;  /* 0x000000930a0a8225 */ /* 0x000fe200078e00ff */
[----:B------:R-:W-:Y:S02]  /*07d0*/  SHF.R.U32.HI R3, RZ, 0x3, R145 ;  /* 0x00000003ff037819 */ /* 0x000fe40000011691 */
[----:B------:R-:W-:Y:S01]  /*07e0*/  @P0 MOV R10, R16 ;  /* 0x00000010000a0202 */ /* 0x000fe20000000f00 */
[----:B------:R-:W-:-:S04]  /*07f0*/  IMAD.WIDE.U32 R18, R148, R12, R18 ;  /* 0x0000000c94127225 */ /* 0x000fc800078e0012 */
[----:B------:R-:W-:Y:S02]  /*0800*/  @!P0 IMAD.IADD R4, R11, 0x1, R4 ;  /* 0x000000010b048824 */ /* 0x000fe400078e0204 */
[----:B------:R-:W-:Y:S01]  /*0810*/  @P0 IMAD.IADD R4, R17, 0x1, R2 ;  /* 0x0000000111040824 */ /* 0x000fe200078e0202 */
[----:B------:R-:W-:Y:S01]  /*0820*/  IADD3 R11, PT, PT, R3, 0x10, RZ ;  /* 0x00000010030b7810 */ /* 0x000fe20007ffe0ff */
[----:B------:R-:W-:Y:S01]  /*0830*/  IMAD.IADD R2, R151, 0x1, -R148 ;  /* 0x0000000197027824 */ /* 0x000fe200078e0a94 */
[----:B------:R-:W-:Y:S01]  /*0840*/  IADD3 R10, P3, PT, R10, R18, RZ ;  /* 0x000000120a0a7210 */ /* 0x000fe20007f7e0ff */
[----:B------:R-:W-:Y:S02]  /*0850*/  VIADD R5, R3, 0x20 ;  /* 0x0000002003057836 */ /* 0x000fe40000000000 */
[----:B------:R-:W-:Y:S01]  /*0860*/  IMAD R17, R13, R148, RZ ;  /* 0x000000940d117224 */ /* 0x000fe200078e02ff */
[-C--:B------:R-:W-:Y:S02]  /*0870*/  ISETP.GE.AND P0, PT, R11, R2.reuse, PT ;  /* 0x000000020b00720c */ /* 0x080fe40003f06270 */
[----:B------:R-:W-:-:S02]  /*0880*/  ISETP.GE.AND P2, PT, R5, R2, PT ;  /* 0x000000020500720c */ /* 0x000fc40003f46270 */
[----:B------:R-:W-:Y:S02]  /*0890*/  IADD3.X R11, PT, PT, R4, R19, R17, P3, !PT ;  /* 0x00000013040b7210 */ /* 0x000fe40001ffe411 */
[C---:B------:R-:W-:Y:S02]  /*08a0*/  IADD3 R5, P1, PT, R0.reuse, R3, RZ ;  /* 0x0000000300057210 */ /* 0x040fe40007f3e0ff */
[----:B------:R-:W-:Y:S02]  /*08b0*/  ISETP.GE.AND P3, PT, R3, R2, PT ;  /* 0x000000020300720c */ /* 0x000fe40003f66270 */
[----:B------:R-:W-:Y:S02]  /*08c0*/  LEA.HI.X.SX32 R0, R0, RZ, 0x1, P1 ;  /* 0x000000ff00007211 */ /* 0x000fe400008f0eff */
[----:B------:R-:W-:Y:S01]  /*08d0*/  LEA R4, P4, R5, R6, 0x2 ;  /* 0x0000000605047211 */ /* 0x000fe200078810ff */
[----:B------:R-:W-:-:S03]  /*08e0*/  VIADD R17, R3, 0x30 ;  /* 0x0000003003117836 */ /* 0x000fc60000000000 */
[----:B------:R-:W-:Y:S01]  /*08f0*/  LEA.HI.X R5, R5, R7, R0, 0x2, P4 ;  /* 0x0000000705057211 */ /* 0x000fe200020f1400 */
[-C--:B------:R-:W-:Y:S01]  /*0900*/  IMAD R0, R9, R146.reuse, RZ ;  /* 0x0000009209007224 */ /* 0x080fe200078e02ff */
[----:B------:R-:W-:Y:S01]  /*0910*/  LOP3.LUT P6, R145, R145, 0x7, RZ, 0xc0, !PT ;  /* 0x0000000791917812 */ /* 0x000fe200078cc0ff */
[----:B------:R-:W-:Y:S01]  /*0920*/  IMAD.WIDE.U32 R146, R8, R146, R10 ;  /* 0x0000009208927225 */ /* 0x000fe200078e000a */
[-C--:B------:R-:W-:Y:S02]  /*0930*/  ISETP.GE.AND P1, PT, R17, R2.reuse, PT ;  /* 0x000000021100720c */ /* 0x080fe40003f26270 */
[----:B------:R-:W-:Y:S02]  /*0940*/  ISETP.GE.OR P6, PT, R3, R2, P6 ;  /* 0x000000020300720c */ /* 0x000fe400037c6670 */
[C---:B------:R-:W-:Y:S02]  /*0950*/  ISETP.NE.OR P5, PT, R145.reuse, RZ, P0 ;  /* 0x000000ff9100720c */ /* 0x040fe400007a5670 */
[----:B------:R-:W-:-:S02]  /*0960*/  ISETP.NE.OR P4, PT, R145, RZ, P2 ;  /* 0x000000ff9100720c */ /* 0x000fc40001785670 */
        /* <DEDUP_REMOVED lines=10> */
.L_x_13236:
[----:B------:R-:W-:Y:S05]  /*0a10*/  BSYNC.RECONVERGENT B0 ;  /* 0x0000000000007941 */ /* 0x000fea0003800200 */
.L_x_13235:
        /* <DEDUP_REMOVED lines=18> */
.L_x_13238:
[----:B------:R-:W-:Y:S05]  /*0b40*/  BSYNC.RECONVERGENT B0 ;  /* 0x0000000000007941 */ /* 0x000fea0003800200 */
.L_x_13237:
        /* <DEDUP_REMOVED lines=14> */
.L_x_13240:
[----:B------:R-:W-:Y:S05]  /*0c30*/  BSYNC.RECONVERGENT B0 ;  /* 0x0000000000007941 */ /* 0x000fea0003800200 */
.L_x_13239:
        /* <DEDUP_REMOVED lines=14> */
.L_x_13242:
[----:B------:R-:W-:Y:S05]  /*0d20*/  BSYNC.RECONVERGENT B0 ;  /* 0x0000000000007941 */ /* 0x000fea0003800200 */
.L_x_13241:
[----:B------:R-:W-:Y:S01]  /*0d30*/  MOV R145, 0x0 ;  /* 0x0000000000917802 */ /* 0x000fe20000000f00 */
[----:B------:R-:W-:Y:S04]  /*0d40*/  @!P6 ST.E desc[UR4][R4.64], R11 ;  /* 0x0000000b0400e985 */ /* 0x000fe8000c101904 */
[----:B------:R-:W-:Y:S04]  /*0d50*/  @!P5 ST.E desc[UR4][R4.64+0x40], R9 ;  /* 0x000040090400d985 */ /* 0x000fe8000c101904 */
[----:B------:R1:W-:Y:S02]  /*0d60*/  @!P4 ST.E desc[UR4][R4.64+0x80], R7 ;  /* 0x000080070400c985 */ /* 0x0003e4000c101904 */
[----:B-123-5:R-:W-:Y:S05]  /*0d70*/  @P3 RET.REL.NODEC R144 `(_ZN5flash24flash_fwd_splitkv_kernelI23Flash_fwd_kernel_traitsILi128ELi64ELi64ELi4ELb0ELb0EN7cutlass6half_tE19Flash_kernel_traitsILi128ELi64ELi64ELi4ES3_EELb0ELb1ELb0ELb0ELb1ELb0ELb0ELb1EEEvNS_16Flash_fwd_paramsE) ;  /* 0xfffffff090a03950 */ /* 0x02efea0003c3ffff */
[----:B------:R-:W-:Y:S02]  /*0d80*/  MOV R3, 0x7f800000 ;  /* 0x7f80000000037802 */ /* 0x000fe40000000f00 */
[----:B------:R-:W-:-:S03]  /*0d90*/  MOV R145, 0x0 ;  /* 0x0000000000917802 */ /* 0x000fc60000000f00 */
[----:B------:R1:W-:Y:S02]  /*0da0*/  ST.E desc[UR4][R4.64+0xc0], R3 ;  /* 0x0000c00304007985 */ /* 0x0003e4000c101904 */
[----:B-1----:R-:W-:Y:S05]  /*0db0*/  RET.REL.NODEC R144 `(_ZN5flash24flash_fwd_splitkv_kernelI23Flash_fwd_kernel_traitsILi128ELi64ELi64ELi4ELb0ELb0EN7cutlass6half_tE19Flash_kernel_traitsILi128ELi64ELi64ELi4ES3_EELb0ELb1ELb0ELb0ELb1ELb0ELb0ELb1EEEvNS_16Flash_fwd_paramsE) ;  /* 0xfffffff090907950 */ /* 0x002fea0003c3ffff */
.L_x_13234:
        /* <DEDUP_REMOVED lines=58> */
[----:B-1----:R-:W1:Y:S01]  /*1160*/  F2I.FTZ.U32.TRUNC.NTZ R21, R10 ;  /* 0x0000000a00157305 */ /* 0x002e62000021f000 */
        /* <DEDUP_REMOVED lines=44> */
.L_x_13244:
        /* <DEDUP_REMOVED lines=50> */
[-C--:B------:R-:W-:Y:S02]  /*1750*/  IMAD R2, R137, R6.reuse, RZ ;  /* 0x0000000689027224 */ /* 0x080fe400078e02ff */
[----:B------:R-:W-:Y:S01]  /*1760*/  IMAD.WIDE.U32 R8, R136, R6, R8 ;  /* 0x0000000688087225 */ /* 0x000fe200078e0008 */
[----:B------:R-:W-:Y:S02]  /*1770*/  @!P1 IADD3 R4, PT, PT, -R4, RZ, RZ ;  /* 0x000000ff04049210 */ /* 0x000fe40007ffe1ff */
[----:B------:R-:W-:Y:S01]  /*1780*/  @!P0 LOP3.LUT R4, RZ, R5, RZ, 0x33, !PT ;  /* 0x00000005ff048212 */ /* 0x000fe200078e33ff */
[----:B------:R-:W-:-:S02]  /*1790*/  @!P2 IMAD R0, R7, R102, R0 ;  /* 0x000000660700a224 */ /* 0x000fc400078e0200 */
[----:B------:R-:W-:Y:S01]  /*17a0*/  @!P2 IMAD.WIDE.U32 R18, R102, R11, RZ ;  /* 0x0000000b6612a225 */ /* 0x000fe200078e00ff */
[----:B------:R-:W-:Y:S02]  /*17b0*/  @P2 IADD3 R11, PT, PT, R11, R12, RZ ;  /* 0x0000000c0b0b2210 */ /* 0x000fe40007ffe0ff */
[----:B------:R-:W-:Y:S01]  /*17c0*/  @!P2 SHF.R.S32.HI R7, RZ, 0x1f, R10 ;  /* 0x0000001fff07a819 */ /* 0x000fe2000001140a */
[----:B------:R-:W-:Y:S01]  /*17d0*/  IMAD.IADD R13, R9, 0x1, R2 ;  /* 0x00000001090d7824 */ /* 0x000fe200078e0202 */
[----:B------:R-:W-:Y:S01]  /*17e0*/  SHF.R.S32.HI R2, RZ, 0x1f, R4 ;  /* 0x0000001fff027819 */ /* 0x000fe20000011404 */
[----:B------:R-:W-:Y:S01]  /*17f0*/  @!P2 IMAD.IADD R19, R19, 0x1, R0 ;  /* 0x000000011313a824 */ /* 0x000fe200078e0200 */
[----:B------:R-:W-:Y:S01]  /*1800*/  MOV R12, R8 ;  /* 0x00000008000c7202 */ /* 0x000fe20000000f00 */
[----:B------:R-:W-:Y:S02]  /*1810*/  @!P2 IMAD R0, R15, R10, RZ ;  /* 0x0000000a0f00a224 */ /* 0x000fe400078e02ff */
[----:B------:R-:W-:-:S02]  /*1820*/  IMAD R9, R17, R4, RZ ;  /* 0x0000000411097224 */ /* 0x000fc400078e02ff */
[C---:B------:R-:W-:Y:S02]  /*1830*/  @!P2 IMAD R0, R14.reuse, R7, R0 ;  /* 0x000000070e00a224 */ /* 0x040fe400078e0200 */
[----:B------:R-:W-:-:S04]  /*1840*/  @!P2 IMAD.WIDE.U32 R18, R14, R10, R18 ;  /* 0x0000000a0e12a225 */ /* 0x000fc800078e0012 */
[C---:B------:R-:W-:Y:S02]  /*1850*/  IMAD R2, R16.reuse, R2, R9 ;  /* 0x0000000210027224 */ /* 0x040fe400078e0209 */
[----:B------:R-:W-:-:S04]  /*1860*/  IMAD.WIDE.U32 R12, R16, R4, R12 ;  /* 0x00000004100c7225 */ /* 0x000fc800078e000c */
        /* <DEDUP_REMOVED lines=8> */
[----:B-1----:R-:W-:Y:S02]  /*18f0*/  MOV R15, RZ ;  /* 0x000000ff000f7202 */ /* 0x002fe40000000f00 */
.L_x_13245:
[----:B------:R-:W-:Y:S05]  /*1900*/  BSYNC.RECONVERGENT B0 ;  /* 0x0000000000007941 */ /* 0x000fea0003800200 */
.L_x_13243:
        /* <DEDUP_REMOVED lines=26> */
[----:B------:R-:W-:Y:S01]  /*1ab0*/  @!P3 IMAD.IADD R17, R17, 0x1, -R0 ;  /* 0x000000011111b824 */ /* 0x000fe200078e0a00 */
[----:B------:R-:W-:-:S04]  /*1ac0*/  LOP3.LUT R20, R79, 0x38, RZ, 0xc0, !PT ;  /* 0x000000384f147812 */ /* 0x000fc800078ec0ff */
[----:B------:R-:W-:Y:S02]  /*1ad0*/  ISETP.GE.U32.AND P4, PT, R17, R0, PT ;  /* 0x000000001100720c */ /* 0x000fe40003f86070 */
[----:B------:R-:W-:Y:S02]  /*1ae0*/  LOP3.LUT R0, R146, R5, RZ, 0x3c, !PT ;  /* 0x0000000592007212 */ /* 0x000fe400078e3cff */
[----:B------:R-:W-:Y:S01]  /*1af0*/  IADD3 R16, P1, PT, R20, R16, RZ ;  /* 0x0000001014107210 */ /* 0x000fe20007f3e0ff */
[----:B------:R-:W-:Y:S01]  /*1b00*/  @!P3 VIADD R18, R18, 0x1 ;  /* 0x000000011212b836 */ /* 0x000fe20000000000 */
[----:B------:R-:W-:Y:S01]  /*1b10*/  ISETP.GE.AND P2, PT, R0, RZ, PT ;  /* 0x000000ff0000720c */ /* 0x000fe20003f46270 */
[----:B------:R-:W-:Y:S01]  /*1b20*/  IMAD R0, R15, R102, RZ ;  /* 0x000000660f007224 */ /* 0x000fe200078e02ff */
[----:B------:R-:W-:Y:S02]  /*1b30*/  IADD3.X R17, PT, PT, RZ, R14, RZ, P1, !PT ;  /* 0x0000000eff117210 */ /* 0x000fe40000ffe4ff */
[----:B------:R-:W-:Y:S01]  /*1b40*/  ISETP.NE.AND P1, PT, R5, RZ, PT ;  /* 0x000000ff0500720c */ /* 0x000fe20003f25270 */
[----:B------:R-:W-:-:S02]  /*1b50*/  IMAD R0, R6, R103, R0 ;  /* 0x0000006706007224 */ /* 0x000fc400078e0200 */
[----:B------:R-:W-:Y:S02]  /*1b60*/  @P4 VIADD R18, R18, 0x1 ;  /* 0x0000000112124836 */ /* 0x000fe40000000000 */
[----:B------:R-:W-:Y:S01]  /*1b70*/  IMAD.WIDE.U32 R16, R6, R102, R16 ;  /* 0x0000006606107225 */ /* 0x000fe200078e0010 */
[----:B------:R-:W1:Y:S02]  /*1b80*/  S2R R57, SR_CgaCtaId ;  /* 0x0000000000397919 */ /* 0x000e640000008800 */
[----:B------:R-:W-:Y:S01]  /*1b90*/  MOV R6, R18 ;  /* 0x0000001200067202 */ /* 0x000fe20000000f00 */
[----:B------:R-:W-:-:S03]  /*1ba0*/  IMAD.IADD R17, R17, 0x1, R0 ;  /* 0x0000000111117824 */ /* 0x000fc600078e0200 */
[----:B------:R-:W-:Y:S02]  /*1bb0*/  @!P2 IADD3 R6, PT, PT, -R6, RZ, RZ ;  /* 0x000000ff0606a210 */ /* 0x000fe40007ffe1ff */
[----:B------:R-:W-:Y:S01]  /*1bc0*/  @!P1 LOP3.LUT R6, RZ, R5, RZ, 0x33, !PT ;  /* 0x00000005ff069212 */ /* 0x000fe200078e33ff */
[----:B------:R-:W-:Y:S01]  /*1bd0*/  IMAD.MOV.U32 R127, RZ, RZ, RZ ;  /* 0x000000ffff7f7224 */ /* 0x000fe200078e00ff */
[----:B------:R-:W-:-:S03]  /*1be0*/  SHF.R.U32.HI R126, RZ, 0x3, R145 ;  /* 0x00000003ff7e7819 */ /* 0x000fc60000011691 */
[----:B------:R-:W-:Y:S02]  /*1bf0*/  IMAD R5, R25, R6, RZ ;  /* 0x0000000619057224 */ /* 0x000fe400078e02ff */
[----:B------:R-:W-:-:S04]  /*1c00*/  IMAD.WIDE.U32 R16, R6, R24, R16 ;  /* 0x0000001806107225 */ /* 0x000fc800078e0010 */
[-C--:B------:R-:W-:Y:S02]  /*1c10*/  IMAD R143, R103, R126.reuse, RZ ;  /* 0x0000007e678f7224 */ /* 0x080fe400078e02ff */
[----:B------:R-:W-:Y:S01]  /*1c20*/  IMAD R139, R137, R126, RZ ;  /* 0x0000007e898b7224 */ /* 0x000fe200078e02ff */
[----:B------:R-:W-:Y:S01]  /*1c30*/  IADD3 R107, PT, PT, R105, -0x1, RZ ;  /* 0xffffffff696b7810 */ /* 0x000fe20007ffe0ff */
[C---:B------:R-:W-:Y:S02]  /*1c40*/  IMAD.SHL.U32 R121, R145.reuse, 0x4, RZ ;  /* 0x0000000491797824 */ /* 0x040fe400078e00ff */
[----:B------:R-:W-:Y:S01]  /*1c50*/  IMAD.SHL.U32 R81, R145, 0x40, RZ ;  /* 0x0000004091517824 */ /* 0x000fe200078e00ff */
[----:B------:R-:W-:Y:S01]  /*1c60*/  SHF.R.U32.HI R75, RZ, 0x1, R145 ;  /* 0x00000001ff4b7819 */ /* 0x000fe20000011691 */
[C---:B------:R-:W-:Y:S01]  /*1c70*/  IMAD.SHL.U32 R73, R136.reuse, 0x10, RZ ;  /* 0x0000001088497824 */ /* 0x040fe200078e00ff */
[----:B------:R-:W-:Y:S01]  /*1c80*/  SHF.L.U64.HI R74, R136, 0x4, R137 ;  /* 0x00000004884a7819 */ /* 0x000fe20000010289 */
[C---:B------:R-:W-:Y:S01]  /*1c90*/  IMAD.SHL.U32 R77, R102.reuse, 0x10, RZ ;  /* 0x00000010664d7824 */ /* 0x040fe200078e00ff */
[----:B------:R-:W-:-:S02]  /*1ca0*/  SHF.L.U64.HI R78, R102, 0x4, R103 ;  /* 0x00000004664e7819 */ /* 0x000fc40000010267 */
[----:B------:R-:W-:Y:S02]  /*1cb0*/  LOP3.LUT R121, R121, 0x1c, RZ, 0xc0, !PT ;  /* 0x0000001c79797812 */ /* 0x000fe400078ec0ff */
[C---:B------:R-:W-:Y:S02]  /*1cc0*/  LOP3.LUT R80, R81.reuse, 0x1c0, RZ, 0xc0, !PT ;  /* 0x000001c051507812 */ /* 0x040fe400078ec0ff */
[----:B------:R-:W-:Y:S02]  /*1cd0*/  LOP3.LUT R72, R81, 0x200, RZ, 0xc0, !PT ;  /* 0x0000020051487812 */ /* 0x000fe400078ec0ff */
[----:B------:R-:W-:Y:S01]  /*1ce0*/  SHF.L.U32 R104, R107, 0x6, RZ ;  /* 0x000000066b687819 */ /* 0x000fe200000006ff */
[----:B--2---:R-:W-:Y:S02]  /*1cf0*/  @P0 IMAD R0, R129, R150, RZ ;  /* 0x0000009681000224 */ /* 0x004fe400078e02ff */
[----:B---3--:R-:W-:-:S04]  /*1d00*/  @!P0 IMAD.WIDE.U32 R28, R26, R147, RZ ;  /* 0x000000931a1c8225 */ /* 0x008fc800078e00ff */
[----:B------:R-:W-:Y:S02]  /*1d10*/  @!P0 IMAD R14, R27, R147, RZ ;  /* 0x000000931b0e8224 */ /* 0x000fe400078e02ff */
[----:B------:R-:W-:-:S04]  /*1d20*/  @P0 IMAD.WIDE.U32 R26, R128, R150, RZ ;  /* 0x00000096801a0225 */ /* 0x000fc800078e00ff */
[----:B------:R-:W-:Y:S02]  /*1d30*/  @!P0 IMAD.MOV.U32 R15, RZ, RZ, R28 ;  /* 0x000000ffff0f8224 */ /* 0x000fe400078e001c */
[----:B------:R-:W-:Y:S02]  /*1d40*/  @P0 IMAD.MOV.U32 R15, RZ, RZ, R26 ;  /* 0x000000ffff0f0224 */ /* 0x000fe400078e001a */
[----:B------:R-:W-:Y:S01]  /*1d50*/  @!P0 IMAD.IADD R14, R29, 0x1, R14 ;  /* 0x000000011d0e8824 */ /* 0x000fe200078e020e */
[----:B------:R-:W-:Y:S02]  /*1d60*/  @P0 IADD3 R14, PT, PT, R27, R0, RZ ;  /* 0x000000001b0e0210 */ /* 0x000fe40007ffe0ff */
[----:B------:R-:W-:Y:S02]  /*1d70*/  IADD3 R18, P1, PT, R20, R15, RZ ;  /* 0x0000000f14127210 */ /* 0x000fe40007f3e0ff */
[----:B------:R-:W-:-:S03]  /*1d80*/  SHF.R.S32.HI R0, RZ, 0x1f, R6 ;  /* 0x0000001fff007819 */ /* 0x000fc60000011406 */
[----:B------:R-:W-:Y:S01]  /*1d90*/  IMAD.X R19, RZ, RZ, R14, P1 ;  /* 0x000000ffff137224 */ /* 0x000fe200008e060e */
[----:B------:R-:W-:Y:S01]  /*1da0*/  IADD3 R4, P1, PT, R20, R4, RZ ;  /* 0x0000000414047210 */ /* 0x000fe20007f3e0ff */
[----:B------:R-:W-:Y:S02]  /*1db0*/  IMAD R24, R0, R24, R5 ;  /* 0x0000001800187224 */ /* 0x000fe400078e0205 */
[-C--:B------:R-:W-:Y:S02]  /*1dc0*/  IMAD R5, R23, R146.reuse, RZ ;  /* 0x0000009217057224 */ /* 0x080fe400078e02ff */
[----:B------:R-:W-:-:S04]  /*1dd0*/  IMAD.WIDE.U32 R18, R22, R146, R18 ;  /* 0x0000009216127225 */ /* 0x000fc800078e0012 */
[----:B------:R-:W-:Y:S01]  /*1de0*/  IMAD.WIDE.U32 R14, R3, 0x40, R126 ;  /* 0x00000040030e7825 */ /* 0x000fe200078e007e */
[----:B------:R-:W-:-:S03]  /*1df0*/  IADD3 R25, PT, PT, R17, R24, RZ ;  /* 0x0000001811197210 */ /* 0x000fc60007ffe0ff */
[----:B------:R-:W-:Y:S02]  /*1e00*/  IMAD.IADD R19, R19, 0x1, R5 ;  /* 0x0000000113137824 */ /* 0x000fe400078e0205 */
[----:B------:R-:W-:Y:S02]  /*1e10*/  IMAD.X R5, RZ, RZ, R2, P1 ;  /* 0x000000ffff057224 */ /* 0x000fe400008e0602 */
        /* <DEDUP_REMOVED lines=19> */
[----:B------:R-:W-:Y:S02]  /*1f50*/  ISETP.GT.U32.AND P0, PT, R105, R86, PT ;  /* 0x000000566900720c */ /* 0x000fe40003f04070 */
        /* <DEDUP_REMOVED lines=22> */
[C---:B------:R-:W-:Y:S01]  /*20c0*/  IMAD R119, R105.reuse, -0x40, R85 ;  /* 0xffffffc069777824 */ /* 0x040fe200078e0255 */
[----:B------:R-:W-:Y:S01]  /*20d0*/  SHF.R.S32.HI R123, RZ, 0x1, R123 ;  /* 0x00000001ff7b7819 */ /* 0x000fe2000001147b */
[----:B------:R-:W-:Y:S01]  /*20e0*/  IMAD R117, R105, -0x40, R76 ;  /* 0xffffffc069757824 */ /* 0x000fe200078e024c */
[C---:B------:R-:W-:Y:S01]  /*20f0*/  IADD3 R84, PT, PT, R126.reuse, 0x10, RZ ;  /* 0x000000107e547810 */ /* 0x040fe20007ffe0ff */
[----:B------:R-:W-:Y:S01]  /*2100*/  IMAD.MOV.U32 R115, RZ, RZ, R105 ;  /* 0x000000ffff737224 */ /* 0x000fe200078e0069 */
[C---:B------:R-:W-:Y:S01]  /*2110*/  SHF.L.U32 R114, R123.reuse, 0x5, RZ ;  /* 0x000000057b727819 */ /* 0x040fe200000006ff */
[C---:B------:R-:W-:Y:S01]  /*2120*/  IMAD.SHL.U32 R118, R123.reuse, 0x10, RZ ;  /* 0x000000107b767824 */ /* 0x040fe200078e00ff */
[----:B------:R-:W-:Y:S01]  /*2130*/  IADD3 R82, PT, PT, R126, 0x30, RZ ;  /* 0x000000307e527810 */ /* 0x000fe20007ffe0ff */
        /* <DEDUP_REMOVED lines=14> */
[-C--:B----4-:R-:W-:Y:S01]  /*2220*/  IMAD R9, R131, R120.reuse, RZ ;  /* 0x0000007883097224 */ /* 0x090fe200078e02ff */
[C---:B------:R-:W-:Y:S01]  /*2230*/  SHF.L.U64.HI R98, R132.reuse, 0x4, R133 ;  /* 0x0000000484627819 */ /* 0x040fe20000010285 */
[----:B------:R-:W-:Y:S01]  /*2240*/  IMAD.IADD R23, R23, 0x1, R8 ;  /* 0x0000000117177824 */ /* 0x000fe200078e0208 */
[----:B------:R-:W-:Y:S01]  /*2250*/  SHF.L.U32 R99, R132, 0x4, RZ ;  /* 0x0000000484637819 */ /* 0x000fe200000006ff */
[----:B------:R-:W-:-:S04]  /*2260*/  IMAD.WIDE.U32 R14, R130, R120, R14 ;  /* 0x00000078820e7225 */ /* 0x000fc800078e000e */
[-C--:B------:R-:W-:Y:S01]  /*2270*/  IMAD R8, R133, R120.reuse, RZ ;  /* 0x0000007885087224 */ /* 0x080fe200078e02ff */
[----:B------:R-:W-:Y:S01]  /*2280*/  IADD3 R15, PT, PT, R15, R9, RZ ;  /* 0x000000090f0f7210 */ /* 0x000fe20007ffe0ff */
[----:B------:R-:W-:-:S04]  /*2290*/  IMAD.WIDE.U32 R22, R132, R120, R22 ;  /* 0x0000007884167225 */ /* 0x000fc800078e0016 */
[----:B-----5:R-:W-:Y:S01]  /*22a0*/  IMAD.IADD R10, R104, 0x1, R7 ;  /* 0x00000001680a7824 */ /* 0x020fe200078e0207 */
[----:B------:R-:W-:Y:S01]  /*22b0*/  IADD3 R23, PT, PT, R23, R8, RZ ;  /* 0x0000000817177210 */ /* 0x000fe20007ffe0ff */
[-C--:B------:R-:W-:Y:S02]  /*22c0*/  IMAD R7, R17, R6.reuse, RZ ;  /* 0x0000000611077224 */ /* 0x080fe400078e02ff */
[----:B------:R-:W-:Y:S02]  /*22d0*/  IMAD R9, R25, R6, RZ ;  /* 0x0000000619097224 */ /* 0x000fe400078e02ff */
[-C--:B------:R-:W-:Y:S02]  /*22e0*/  IMAD R7, R16, R0.reuse, R7 ;  /* 0x0000000010077224 */ /* 0x080fe400078e0207 */
[----:B------:R-:W-:Y:S02]  /*22f0*/  IMAD R8, R126, R123, R121 ;  /* 0x0000007b7e087224 */ /* 0x000fe400078e0279 */
[----:B------:R-:W-:Y:S01]  /*2300*/  IMAD R0, R24, R0, R9 ;  /* 0x0000000018007224 */ /* 0x000fe200078e0209 */
[----:B------:R-:W-:Y:S01]  /*2310*/  IADD3 R9, P0, PT, -R85, R126, RZ ;  /* 0x0000007e55097210 */ /* 0x000fe20007f1e1ff */
[----:B------:R-:W-:-:S03]  /*2320*/  IMAD.WIDE.U32 R16, R6, R16, R14 ;  /* 0x0000001006107225 */ /* 0x000fc600078e000e */
[----:B------:R-:W-:Y:S01]  /*2330*/  IADD3.X R11, PT, PT, RZ, ~R11, RZ, P0, !PT ;  /* 0x8000000bff0b7210 */ /* 0x000fe200007fe4ff */
[----:B------:R-:W-:-:S04]  /*2340*/  IMAD.WIDE.U32 R24, R6, R24, R22 ;  /* 0x0000001806187225 */ /* 0x000fc800078e0016 */
[----:B------:R-:W-:Y:S01]  /*2350*/  IMAD R15, R10, R123, RZ ;  /* 0x0000007b0a0f7224 */ /* 0x000fe200078e02ff */
[----:B------:R-:W-:Y:S01]  /*2360*/  IADD3 R25, PT, PT, R25, R0, RZ ;  /* 0x0000000019197210 */ /* 0x000fe20007ffe0ff */
[----:B------:R-:W-:Y:S02]  /*2370*/  IMAD.IADD R6, R121, 0x1, R8 ;  /* 0x0000000179067824 */ /* 0x000fe400078e0208 */
[----:B------:R-:W-:Y:S01]  /*2380*/  IMAD R87, R11, R130, RZ ;  /* 0x000000820b577224 */ /* 0x000fe200078e02ff */
[----:B------:R-:W-:Y:S01]  /*2390*/  SHF.R.S32.HI R93, RZ, 0x1f, R15 ;  /* 0x0000001fff5d7819 */ /* 0x000fe2000001140f */
[----:B------:R-:W-:Y:S01]  /*23a0*/  IMAD.MOV.U32 R14, RZ, RZ, R16 ;  /* 0x000000ffff0e7224 */ /* 0x000fe200078e0010 */
[----:B------:R-:W-:Y:S01]  /*23b0*/  IADD3 R22, P1, PT, R15, R8, RZ ;  /* 0x000000080f167210 */ /* 0x000fe20007f3e0ff */
[----:B------:R-:W-:Y:S01]  /*23c0*/  IMAD R87, R131, R9, R87 ;  /* 0x0000000983577224 */ /* 0x000fe200078e0257 */
[----:B------:R-:W-:Y:S01]  /*23d0*/  IADD3 R92, P0, PT, R15, R6, RZ ;  /* 0x000000060f5c7210 */ /* 0x000fe20007f1e0ff */
[----:B------:R-:W-:Y:S01]  /*23e0*/  IMAD.IADD R15, R17, 0x1, R7 ;  /* 0x00000001110f7824 */ /* 0x000fe200078e0207 */
[-C--:B------:R-:W-:Y:S01]  /*23f0*/  LEA.HI.X.SX32 R7, R8, R93.reuse, 0x1, P1 ;  /* 0x0000005d08077211 */ /* 0x080fe200008f0eff */
[----:B------:R-:W-:Y:S01]  /*2400*/  IMAD R17, R11, R132, RZ ;  /* 0x000000840b117224 */ /* 0x000fe200078e02ff */
[----:B------:R-:W-:Y:S01]  /*2410*/  LEA.HI.X.SX32 R93, R6, R93, 0x1, P0 ;  /* 0x0000005d065d7211 */ /* 0x000fe200000f0eff */
[----:B------:R-:W-:Y:S01]  /*2420*/  IMAD.WIDE.U32 R10, R130, R9, R14 ;  /* 0x00000009820a7225 */ /* 0x000fe200078e000e */
[----:B------:R-:W-:-:S02]  /*2430*/  SHF.L.U64.HI R0, R22, 0x1, R7 ;  /* 0x0000000116007819 */ /* 0x000fc40000010207 */
[----:B------:R-:W-:Y:S01]  /*2440*/  SHF.L.U64.HI R93, R92, 0x1, R93 ;  /* 0x000000015c5d7819 */ /* 0x000fe2000001025d */
[-C--:B------:R-:W-:Y:S01]  /*2450*/  IMAD R17, R133, R9.reuse, R17 ;  /* 0x0000000985117224 */ /* 0x080fe200078e0211 */
[----:B------:R-:W-:Y:S01]  /*2460*/  LEA R88, P1, R10, R18, 0x1 ;  /* 0x000000120a587211 */ /* 0x000fe200078208ff */
[----:B------:R-:W-:Y:S01]  /*2470*/  IMAD.WIDE.U32 R8, R132, R9, R24 ;  /* 0x0000000984087225 */ /* 0x000fe200078e0018 */
[----:B------:R-:W-:-:S03]  /*2480*/  SHF.L.U32 R22, R22, 0x1, RZ ;  /* 0x0000000116167819 */ /* 0x000fc600000006ff */
        /* <DEDUP_REMOVED lines=15> */
.L_x_13269:
        /* <DEDUP_REMOVED lines=92> */
.L_x_13248:
        /* <DEDUP_REMOVED lines=111> */
.L_x_13252:
[----:B------:R-:W-:Y:S05]  /*3230*/  BSYNC.RECONVERGENT B0 ;  /* 0x0000000000007941 */ /* 0x000fea0003800200 */
.L_x_13251:
        /* <DEDUP_REMOVED lines=104> */
.L_x_13254:
[----:B------:R-:W-:Y:S05]  /*38c0*/  BSYNC.RECONVERGENT B0 ;  /* 0x0000000000007941 */ /* 0x000fea0003800200 */
.L_x_13253:
        /* <DEDUP_REMOVED lines=108> */
.L_x_13256:
[----:B------:R-:W-:Y:S05]  /*3f90*/  BSYNC.RECONVERGENT B0 ;  /* 0x0000000000007941 */ /* 0x000fea0003800200 */
.L_x_13255:
        /* <DEDUP_REMOVED lines=112> */
.L_x_13258:
[----:B------:R-:W-:Y:S05]  /*46a0*/  BSYNC.RECONVERGENT B0 ;  /* 0x0000000000007941 */ /* 0x000fea0003800200 */
.L_x_13257:
[----:B------:R-:W5:Y:S02]  /*46b0*/  LD.E R3, desc[UR4][R100.64+0xd0] ;  /* 0x0000d00464037980 */ /* 0x000f64000c101900 */
[----:B-----5:R-:W-:Y:S05]  /*46c0*/  IMAD.U32 R3, R3, -0x20, RZ ;  /* 0xffffffe003037824 */ /* 0x020fea00078e00ff */
[C---:B------:R-:W-:Y:S02]  /*46d0*/  LEA R22, P1, R3.reuse, R22, 0x1 ;  /* 0x0000001603167211 */ /* 0x040fe400078208ff */
[C---:B------:R-:W-:Y:S02]  /*46e0*/  LEA R58, P0, R3.reuse, R58, 0x1 ;  /* 0x0000003a033a7211 */ /* 0x040fe400078008ff */
[C---:B------:R-:W-:Y:S02]  /*46f0*/  LEA.HI.X.SX32 R23, R3.reuse, R23, 0x1, P1 ;  /* 0x0000001703177211 */ /* 0x040fe400008f0eff */
[----:B------:R-:W-:Y:S01]  /*4700*/  LEA.HI.X.SX32 R59, R3, R59, 0x1, P0 ;  /* 0x0000003b033b7211 */ /* 0x000fe200000f0eff */
[----:B------:R-:W-:Y:S05]  /*4710*/  BRA `(.L_x_13249) ;  /* 0x0000002c00947947 */ /* 0x000fea0003800000 */
.L_x_13250:
        /* <DEDUP_REMOVED lines=182> */
.L_x_13260:
[----:B------:R-:W-:Y:S05]  /*5280*/  BSYNC.RECONVERGENT B0 ;  /* 0x0000000000007941 */ /* 0x000fea0003800200 */
.L_x_13259:
        /* <DEDUP_REMOVED lines=80> */
[--C-:B------:R-:W-:Y:S02]  /*5790*/  @!P0 HADD2.F32 R48, -RZ, R47.reuse.H0_H0 ;  /* 0x2000002fff308230 */ /* 0x100fe40000004100 */
[----:B------:R-:W-:Y:S01]  /*57a0*/  @!P0 FFMA.FTZ R6, R45, R51, R6 ;  /* 0x000000332d068223 */ /* 0x000fe20000010006 */
[----:B------:R-:W-:Y:S01]  /*57b0*/  @!P0 HADD2.F32 R47, -RZ, R47.H1_H1 ;  /* 0x3000002fff2f8230 */ /* 0x000fe20000004100 */
[----:B------:R-:W-:Y:S01]  /*57c0*/  @!P1 SEL R141, R25, RZ, !P2 ;  /* 0x000000ff198d9207 */ /* 0x000fe20005000000 */
[----:B------:R-:W-:Y:S01]  /*57d0*/  @!P0 FFMA.FTZ R7, R48, R52, R7 ;  /* 0x0000003430078223 */ /* 0x000fe20000010007 */
[----:B------:R-:W-:Y:S02]  /*57e0*/  @!P1 SEL R154, R89, RZ, !P2 ;  /* 0x000000ff599a9207 */ /* 0x000fe40005000000 */
[----:B------:R-:W-:Y:S01]  /*57f0*/  @!P0 FFMA.FTZ R8, R47, R53, R8 ;  /* 0x000000352f088223 */ /* 0x000fe20000010008 */
[----:B------:R-:W-:Y:S02]  /*5800*/  @!P1 IADD3 R141, P6, PT, R118, R141, RZ ;  /* 0x0000008d768d9210 */ /* 0x000fe40007fde0ff */
[----:B------:R-:W-:Y:S02]  /*5810*/  @!P0 F2FP.F16.F32.PACK_AB R134, R2, R0 ;  /* 0x000000000286823e */ /* 0x000fe400000000ff */
[----:B------:R-:W-:Y:S02]  /*5820*/  @!P1 IADD3.X R154, PT, PT, R111, R154, RZ, P6, !PT ;  /* 0x0000009a6f9a9210 */ /* 0x000fe400037fe4ff */
[----:B------:R-:W-:Y:S02]  /*5830*/  @!P0 MOV R64, R134 ;  /* 0x0000008600408202 */ /* 0x000fe40000000f00 */
[----:B------:R-:W-:Y:S02]  /*5840*/  @!P0 F2FP.F16.F32.PACK_AB R135, R4, R3 ;  /* 0x000000030487823e */ /* 0x000fe400000000ff */
[----:B------:R-:W-:Y:S02]  /*5850*/  @!P0 F2FP.F16.F32.PACK_AB R156, R8, R7 ;  /* 0x00000007089c823e */ /* 0x000fe400000000ff */
[----:B------:R-:W-:Y:S02]  /*5860*/  LEA R134, P6, R73, R94, 0x1 ;  /* 0x0000005e49867211 */ /* 0x000fe400078c08ff */
[----:B------:R-:W-:Y:S02]  /*5870*/  @!P0 F2FP.F16.F32.PACK_AB R155, R6, R5 ;  /* 0x00000005069b823e */ /* 0x000fe400000000ff */
[C---:B------:R-:W-:Y:S02]  /*5880*/  @!P1 SHF.L.U64.HI R154, R141.reuse, 0x1, R154 ;  /* 0x000000018d9a9819 */ /* 0x040fe4000001029a */
[----:B------:R-:W-:Y:S02]  /*5890*/  @!P0 MOV R65, R135 ;  /* 0x0000008700418202 */ /* 0x000fe40000000f00 */
        /* <DEDUP_REMOVED lines=85> */
.L_x_13262:
[----:B------:R-:W-:Y:S05]  /*5df0*/  BSYNC.RECONVERGENT B0 ;  /* 0x0000000000007941 */ /* 0x000fea0003800200 */
.L_x_13261:
        /* <DEDUP_REMOVED lines=182> */
.L_x_13264:
[----:B------:R-:W-:Y:S05]  /*6960*/  BSYNC.RECONVERGENT B0 ;  /* 0x0000000000007941 */ /* 0x000fea0003800200 */
.L_x_13263:
        /* <DEDUP_REMOVED lines=89> */
[----:B------:R-:W-:Y:S01]  /*6f00*/  @!P1 SEL R9, R28, R25, P2 ;  /* 0x000000191c099207 */ /* 0x000fe20001000000 */
[----:B------:R-:W-:Y:S01]  /*6f10*/  @!P0 FFMA.FTZ R7, R12, R32, R7 ;  /* 0x000000200c078223 */ /* 0x000fe20000010007 */
[----:B------:R-:W-:Y:S01]  /*6f20*/  @!P0 FFMA.FTZ R8, R15, R33, R8 ;  /* 0x000000210f088223 */ /* 0x000fe20000010008 */
        /* <DEDUP_REMOVED lines=13> */
[----:B------:R-:W-:Y:S02]  /*7000*/  @!P1 IADD3 R40, P0, PT, R15, R90, RZ ;  /* 0x0000005a0f289210 */ /* 0x000fe40007f1e0ff */
        /* <DEDUP_REMOVED lines=79> */
.L_x_13266:
[----:B------:R-:W-:Y:S05]  /*7500*/  BSYNC.RECONVERGENT B0 ;  /* 0x0000000000007941 */ /* 0x000fea0003800200 */
.L_x_13265:
[----:B------:R-:W5:Y:S02]  /*7510*/  LD.E R3, desc[UR4][R100.64+0xd0] ;  /* 0x0000d00464037980 */ /* 0x000f64000c101900 */
[----:B-----5:R-:W-:Y:S05]  /*7520*/  IMAD.U32 R3, R3, -0x20, RZ ;  /* 0xffffffe003037824 */ /* 0x020fea00078e00ff */
[C---:B------:R-:W-:Y:S02]  /*7530*/  LEA R92, P1, R3.reuse, R92, 0x1 ;  /* 0x0000005c035c7211 */ /* 0x040fe400078208ff */
[C---:B------:R-:W-:Y:S02]  /*7540*/  LEA R90, P0, R3.reuse, R90, 0x1 ;  /* 0x0000005a035a7211 */ /* 0x040fe400078008ff */
[C---:B------:R-:W-:Y:S02]  /*7550*/  LEA.HI.X.SX32 R93, R3.reuse, R93, 0x1, P1 ;  /* 0x0000005d035d7211 */ /* 0x040fe400008f0eff */
[----:B------:R-:W-:Y:S09]  /*7560*/  LEA.HI.X.SX32 R91, R3, R91, 0x1, P0 ;  /* 0x0000005b035b7211 */ /* 0x000ff200000f0eff */
.L_x_13249:
[----:B------:R-:W-:Y:S05]  /*7570*/  BSYNC.RECONVERGENT B1 ;  /* 0x0000000000017941 */ /* 0x000fea0003800200 */
.L_x_13247:
        /* <DEDUP_REMOVED lines=101> */
.L_x_13268:
[----:B------:R-:W-:Y:S05]  /*7bd0*/  BSYNC.RECONVERGENT B0 ;  /* 0x0000000000007941 */ /* 0x000fea0003800200 */
.L_x_13267:
[----:B------:R-:W-:Y:S05]  /*7be0*/  @P3 BRA `(.L_x_13269) ;  /* 0xffffffa800643947 */ /* 0x000fea000383ffff */
.L_x_13246:
        /* <DEDUP_REMOVED lines=34> */
.L_x_13273:
[----:B------:R-:W-:Y:S05]  /*7e10*/  BSYNC.RECONVERGENT B0 ;  /* 0x0000000000007941 */ /* 0x000fea0003800200 */
.L_x_13272:
        /* <DEDUP_REMOVED lines=10> */
.L_x_13271:
        /* <DEDUP_REMOVED lines=42> */
[--C-:B------:R-:W-:Y:S02]  /*8160*/  HADD2.F32 R10, -RZ, R13.reuse.H0_H0 ;  /* 0x2000000dff0a7230 */ /* 0x100fe40000004100 */
        /* <DEDUP_REMOVED lines=37> */
.L_x_13279:
[----:B------:R-:W-:Y:S05]  /*83c0*/  BSYNC.RECONVERGENT B0 ;  /* 0x0000000000007941 */ /* 0x000fea0003800200 */
.L_x_13278:
[----:B------:R2:W-:Y:S04]  /*83d0*/  STS.128 [R149], R12 ;  /* 0x0000000c95007388 */ /* 0x0005e80000000c00 */
        /* <DEDUP_REMOVED lines=45> */
.L_x_13281:
[----:B------:R-:W-:Y:S05]  /*86b0*/  BSYNC.RECONVERGENT B0 ;  /* 0x0000000000007941 */ /* 0x000fea0003800200 */
.L_x_13280:
[----:B-----5:R3:W-:Y:S02]  /*86c0*/  STS.128 [R149+0x2000], R8 ;  /* 0x0020000895007388 */ /* 0x0207e40000000c00 */
.L_x_13277:
[----:B------:R-:W-:Y:S05]  /*86d0*/  BSYNC.RECONVERGENT B1 ;  /* 0x0000000000017941 */ /* 0x000fea0003800200 */
.L_x_13276:
        /* <DEDUP_REMOVED lines=12> */
[C---:B-----5:R-:W-:Y:S02]  /*87a0*/  SHF.L.U32 R7, R5.reuse, 0x1, RZ ;  /* 0x0000000105077819 */ /* 0x060fe400000006ff */
[----:B------:R-:W-:Y:S02]  /*87b0*/  SHF.L.U64.HI R5, R5, 0x1, R0 ;  /* 0x0000000105057819 */ /* 0x000fe40000010200 */
[-C--:B------:R-:W-:Y:S02]  /*87c0*/  IADD3 R6, P1, PT, R16, R7.reuse, RZ ;  /* 0x0000000710067210 */ /* 0x080fe40007f3e0ff */
[----:B------:R-:W-:Y:S02]  /*87d0*/  IADD3 R4, P0, PT, R24, R7, RZ ;  /* 0x0000000718047210 */ /* 0x000fe40007f1e0ff */
[----:B------:R-:W-:-:S02]  /*87e0*/  IADD3.X R7, PT, PT, R17, R5, RZ, P1, !PT ;  /* 0x0000000511077210 */ /* 0x000fc40000ffe4ff */
[----:B------:R-:W-:-:S04]  /*87f0*/  IADD3.X R5, PT, PT, R25, R5, RZ, P0, !PT ;  /* 0x0000000519057210 */ /* 0x000fc800007fe4ff */
[----:B------:R-:W4:Y:S04]  /*8800*/  LD.E.64 R6, desc[UR4][R6.64] ;  /* 0x0000000406067980 */ /* 0x000f28000c101b00 */
[----:B------:R-:W2:Y:S01]  /*8810*/  LD.E.64 R4, desc[UR4][R4.64] ;  /* 0x0000000404047980 */ /* 0x000ea2000c101b00 */
[--C-:B---3--:R-:W-:Y:S02]  /*8820*/  HADD2.F32 R10, -RZ, R13.reuse.H0_H0 ;  /* 0x2000000dff0a7230 */ /* 0x108fe40000004100 */
[----:B------:R-:W-:Y:S02]  /*8830*/  HADD2.F32 R13, -RZ, R13.H1_H1 ;  /* 0x3000000dff0d7230 */ /* 0x000fe40000004100 */
[--C-:B------:R-:W-:Y:S02]  /*8840*/  HADD2.F32 R11, -RZ, R15.reuse.H1_H1 ;  /* 0x3000000fff0b7230 */ /* 0x100fe40000004100 */
[----:B------:R-:W-:-:S02]  /*8850*/  HADD2.F32 R26, -RZ, R15.H0_H0 ;  /* 0x2000000fff1a7230 */ /* 0x000fc40000004100 */
[----:B----4-:R-:W-:Y:S02]  /*8860*/  HADD2.F32 R9, -RZ, R6.H1_H1 ;  /* 0x30000006ff097230 */ /* 0x010fe40000004100 */
[----:B--2---:R-:W-:Y:S02]  /*8870*/  HADD2.F32 R2, -RZ, R4.H1_H1 ;  /* 0x30000004ff027230 */ /* 0x004fe40000004100 */
[----:B------:R-:W-:Y:S02]  /*8880*/  HADD2.F32 R0, -RZ, R5.H1_H1 ;  /* 0x30000005ff007230 */ /* 0x000fe40000004100 */
[C---:B------:R-:W-:Y:S01]  /*8890*/  FMUL.FTZ R15, R13.reuse, R9 ;  /* 0x000000090d0f7220 */ /* 0x040fe20000410000 */
[----:B------:R-:W-:Y:S02]  /*88a0*/  HADD2.F32 R8, -RZ, R7.H1_H1 ;  /* 0x30000007ff087230 */ /* 0x000fe40000004100 */
[----:B------:R-:W-:Y:S01]  /*88b0*/  FMUL.FTZ R27, R13, R2 ;  /* 0x000000020d1b7220 */ /* 0x000fe20000410000 */
[----:B------:R-:W-:Y:S01]  /*88c0*/  FMUL.FTZ R13, R11, R0 ;  /* 0x000000000b0d7220 */ /* 0x000fe20000410000 */
[----:B------:R-:W-:-:S02]  /*88d0*/  HADD2.F32 R6, -RZ, R6.H0_H0 ;  /* 0x20000006ff067230 */ /* 0x000fc40000004100 */
[----:B------:R-:W-:Y:S01]  /*88e0*/  FFMA.FTZ R27, R10, R9, -R27 ;  /* 0x000000090a1b7223 */ /* 0x000fe2000001081b */
[-C--:B------:R-:W-:Y:S01]  /*88f0*/  FMUL.FTZ R11, R11, R8.reuse ;  /* 0x000000080b0b7220 */ /* 0x080fe20000410000 */
[----:B------:R-:W-:Y:S01]  /*8900*/  FFMA.FTZ R13, R26, R8, -R13 ;  /* 0x000000081a0d7223 */ /* 0x000fe2000001080d */
[----:B------:R-:W-:Y:S02]  /*8910*/  HADD2.F32 R9, -RZ, R12.H1_H1 ;  /* 0x3000000cff097230 */ /* 0x000fe40000004100 */
[----:B------:R-:W-:Y:S02]  /*8920*/  HADD2.F32 R4, -RZ, R4.H0_H0 ;  /* 0x20000004ff047230 */ /* 0x000fe40000004100 */
[----:B------:R-:W-:Y:S02]  /*8930*/  HADD2.F32 R5, -RZ, R5.H0_H0 ;  /* 0x20000005ff057230 */ /* 0x000fe40000004100 */
[----:B------:R-:W-:Y:S02]  /*8940*/  HADD2.F32 R8, -RZ, R14.H1_H1 ;  /* 0x3000000eff087230 */ /* 0x000fe40000004100 */
[----:B------:R-:W-:-:S02]  /*8950*/  HADD2.F32 R7, -RZ, R7.H0_H0 ;  /* 0x20000007ff077230 */ /* 0x000fc40000004100 */
[----:B------:R-:W-:Y:S01]  /*8960*/  FFMA.FTZ R2, R10, R2, R15 ;  /* 0x000000020a027223 */ /* 0x000fe2000001000f */
        /* <DEDUP_REMOVED lines=17> */
.L_x_13285:
[----:B------:R-:W-:Y:S05]  /*8a80*/  BSYNC.RECONVERGENT B0 ;  /* 0x0000000000007941 */ /* 0x000fea0003800200 */
.L_x_13284:
        /* <DEDUP_REMOVED lines=17> */
[--C-:B------:R-:W-:Y:S02]  /*8ba0*/  HADD2.F32 R15, -RZ, R9.reuse.H0_H0 ;  /* 0x20000009ff0f7230 */ /* 0x100fe40000004100 */
[----:B--2---:R-:W-:Y:S02]  /*8bb0*/  HADD2.F32 R29, -RZ, R9.H1_H1 ;  /* 0x30000009ff1d7230 */ /* 0x004fe40000004100 */
[----:B------:R-:W-:-:S02]  /*8bc0*/  HADD2.F32 R12, -RZ, R11.H1_H1 ;  /* 0x3000000bff0c7230 */ /* 0x000fc40000004100 */
[----:B------:R-:W-:Y:S02]  /*8bd0*/  HADD2.F32 R27, -RZ, R11.H0_H0 ;  /* 0x2000000bff1b7230 */ /* 0x000fe40000004100 */
[----:B---3--:R-:W-:Y:S02]  /*8be0*/  HADD2.F32 R10, -RZ, R6.H1_H1 ;  /* 0x30000006ff0a7230 */ /* 0x008fe40000004100 */
[----:B------:R-:W-:Y:S02]  /*8bf0*/  HADD2.F32 R9, -RZ, R7.H1_H1 ;  /* 0x30000007ff097230 */ /* 0x000fe40000004100 */
[----:B------:R-:W-:Y:S02]  /*8c00*/  HADD2.F32 R2, -RZ, R4.H1_H1 ;  /* 0x30000004ff027230 */ /* 0x000fe40000004100 */
        /* <DEDUP_REMOVED lines=30> */
.L_x_13287:
[----:B------:R-:W-:Y:S05]  /*8df0*/  BSYNC.RECONVERGENT B0 ;  /* 0x0000000000007941 */ /* 0x000fea0003800200 */
.L_x_13286:
[----:B-----5:R3:W-:Y:S02]  /*8e00*/  STS.128 [R149+0x2800], R8 ;  /* 0x0028000895007388 */ /* 0x0207e40000000c00 */
.L_x_13283:
[----:B------:R-:W-:Y:S05]  /*8e10*/  BSYNC.RECONVERGENT B1 ;  /* 0x0000000000017941 */ /* 0x000fea0003800200 */
.L_x_13282:
        /* <DEDUP_REMOVED lines=8> */
[----:B--2-4-:R2:W5:Y:S01]  /*8ea0*/  LD.E.128 R12, desc[UR4][R30.64] ;  /* 0x000000041e0c7980 */ /* 0x014562000c101d00 */
        /* <DEDUP_REMOVED lines=50> */
.L_x_13291:
[----:B------:R-:W-:Y:S05]  /*91d0*/  BSYNC.RECONVERGENT B0 ;  /* 0x0000000000007941 */ /* 0x000fea0003800200 */
.L_x_13290:
        /* <DEDUP_REMOVED lines=17> */
[--C-:B------:R-:W-:Y:S02]  /*92f0*/  HADD2.F32 R15, -RZ, R9.reuse.H0_H0 ;  /* 0x20000009ff0f7230 */ /* 0x100fe40000004100 */
[----:B------:R-:W-:Y:S02]  /*9300*/  HADD2.F32 R29, -RZ, R9.H1_H1 ;  /* 0x30000009ff1d7230 */ /* 0x000fe40000004100 */
[----:B------:R-:W-:-:S02]  /*9310*/  HADD2.F32 R12, -RZ, R11.H1_H1 ;  /* 0x3000000bff0c7230 */ /* 0x000fc40000004100 */
[----:B------:R-:W-:Y:S02]  /*9320*/  HADD2.F32 R27, -RZ, R11.H0_H0 ;  /* 0x2000000bff1b7230 */ /* 0x000fe40000004100 */
[----:B---3--:R-:W-:Y:S02]  /*9330*/  HADD2.F32 R10, -RZ, R6.H1_H1 ;  /* 0x30000006ff0a7230 */ /* 0x008fe40000004100 */
[----:B------:R-:W-:Y:S02]  /*9340*/  HADD2.F32 R9, -RZ, R7.H1_H1 ;  /* 0x30000007ff097230 */ /* 0x000fe40000004100 */
[----:B--2---:R-:W-:Y:S02]  /*9350*/  HADD2.F32 R2, -RZ, R4.H1_H1 ;  /* 0x30000004ff027230 */ /* 0x004fe40000004100 */
        /* <DEDUP_REMOVED lines=30> */
.L_x_13293:
[----:B------:R-:W-:Y:S05]  /*9540*/  BSYNC.RECONVERGENT B0 ;  /* 0x0000000000007941 */ /* 0x000fea0003800200 */
.L_x_13292:
[----:B-----5:R3:W-:Y:S02]  /*9550*/  STS.128 [R149+0x3000], R8 ;  /* 0x0030000895007388 */ /* 0x0207e40000000c00 */
.L_x_13289:
[----:B------:R-:W-:Y:S05]  /*9560*/  BSYNC.RECONVERGENT B1 ;  /* 0x0000000000017941 */ /* 0x000fea0003800200 */
.L_x_13288:
        /* <DEDUP_REMOVED lines=60> */
.L_x_13295:
[----:B------:R-:W-:Y:S05]  /*9930*/  BSYNC.RECONVERGENT B0 ;  /* 0x0000000000007941 */ /* 0x000fea0003800200 */
.L_x_13294:
        /* <DEDUP_REMOVED lines=16> */
[----:B-----5:R-:W-:Y:S01]  /*9a40*/  MOV R7, R9 ;  /* 0x0000000900077202 */ /* 0x020fe20000000f00 */
[--C-:B----4-:R-:W-:Y:S02]  /*9a50*/  HADD2.F32 R12, -RZ, R8.reuse.H1_H1 ;  /* 0x30000008ff0c7230 */ /* 0x110fe40000004100 */
[----:B------:R-:W-:Y:S02]  /*9a60*/  HADD2.F32 R8, -RZ, R8.H0_H0 ;  /* 0x20000008ff087230 */ /* 0x000fe40000004100 */
[----:B------:R-:W-:-:S02]  /*9a70*/  HADD2.F32 R9, -RZ, R7.H0_H0 ;  /* 0x20000007ff097230 */ /* 0x000fc40000004100 */
[----:B------:R-:W-:Y:S02]  /*9a80*/  HADD2.F32 R7, -RZ, R7.H1_H1 ;  /* 0x30000007ff077230 */ /* 0x000fe40000004100 */
[--C-:B---3--:R-:W-:Y:S02]  /*9a90*/  HADD2.F32 R0, -RZ, R2.reuse.H1_H1 ;  /* 0x30000002ff007230 */ /* 0x108fe40000004100 */
[----:B------:R-:W-:Y:S02]  /*9aa0*/  HADD2.F32 R13, -RZ, R2.H0_H0 ;  /* 0x20000002ff0d7230 */ /* 0x000fe40000004100 */
[--C-:B--2---:R-:W-:Y:S02]  /*9ab0*/  HADD2.F32 R6, -RZ, R4.reuse.H1_H1 ;  /* 0x30000004ff067230 */ /* 0x104fe40000004100 */
        /* <DEDUP_REMOVED lines=30> */
.L_x_13297:
[----:B------:R-:W-:Y:S05]  /*9ca0*/  BSYNC.RECONVERGENT B0 ;  /* 0x0000000000007941 */ /* 0x000fea0003800200 */
.L_x_13296:
[----:B-----5:R3:W-:Y:S01]  /*9cb0*/  STS.128 [R149+0x3800], R8 ;  /* 0x0038000895007388 */ /* 0x0207e20000000c00 */
[----:B------:R-:W-:Y:S05]  /*9cc0*/  BRA `(.L_x_13274) ;  /* 0x0000002800f07947 */ /* 0x000fea0003800000 */
.L_x_13275:
        /* <DEDUP_REMOVED lines=89> */
.L_x_13301:
[----:B------:R-:W-:Y:S05]  /*a260*/  BSYNC.RECONVERGENT B0 ;  /* 0x0000000000007941 */ /* 0x000fea0003800200 */
.L_x_13300:
        /* <DEDUP_REMOVED lines=83> */
.L_x_13303:
[----:B------:R-:W-:Y:S05]  /*a7a0*/  BSYNC.RECONVERGENT B0 ;  /* 0x0000000000007941 */ /* 0x000fea0003800200 */
.L_x_13302:
[----:B-----5:R3:W-:Y:S02]  /*a7b0*/  STS.128 [R149+0x2000], R28 ;  /* 0x0020001c95007388 */ /* 0x0207e40000000c00 */
.L_x_13299:
[----:B------:R-:W-:Y:S05]  /*a7c0*/  BSYNC.RECONVERGENT B1 ;  /* 0x0000000000017941 */ /* 0x000fea0003800200 */
.L_x_13298:
        /* <DEDUP_REMOVED lines=13> */
[----:B-----5:R-:W-:Y:S02]  /*a8a0*/  SEL R7, R22, RZ, !P0 ;  /* 0x000000ff16077207 */ /* 0x020fe40004000000 */
[----:B------:R-:W-:Y:S02]  /*a8b0*/  IADD3 R9, P2, P1, R9, R2, R37 ;  /* 0x0000000209097210 */ /* 0x000fe4000795e025 */
[----:B------:R-:W-:-:S02]  /*a8c0*/  SEL R5, R19, R18, P0 ;  /* 0x0000001213057207 */ /* 0x000fc40000000000 */
[----:B------:R-:W-:Y:S02]  /*a8d0*/  IADD3.X R4, PT, PT, R7, R0, R4, P2, P1 ;  /* 0x0000000007047210 */ /* 0x000fe400017e2404 */
[----:B------:R-:W-:Y:S01]  /*a8e0*/  SHF.L.U32 R11, R9, 0x1, RZ ;  /* 0x00000001090b7819 */ /* 0x000fe200000006ff */
[----:B------:R-:W-:Y:S01]  /*a8f0*/  IMAD.WIDE R12, R5, 0x2, R38 ;  /* 0x00000002050c7825 */ /* 0x000fe200078e0226 */
[----:B------:R-:W-:Y:S02]  /*a900*/  SHF.L.U64.HI R9, R9, 0x1, R4 ;  /* 0x0000000109097819 */ /* 0x000fe40000010204 */
[----:B------:R-:W-:-:S03]  /*a910*/  IADD3 R4, P1, PT, R24, R11, RZ ;  /* 0x0000000b18047210 */ /* 0x000fc60007f3e0ff */
        /* <DEDUP_REMOVED lines=66> */
.L_x_13307:
[----:B------:R-:W-:Y:S05]  /*ad40*/  BSYNC.RECONVERGENT B0 ;  /* 0x0000000000007941 */ /* 0x000fea0003800200 */
.L_x_13306:
        /* <DEDUP_REMOVED lines=83> */
.L_x_13309:
[----:B------:R-:W-:Y:S05]  /*b280*/  BSYNC.RECONVERGENT B0 ;  /* 0x0000000000007941 */ /* 0x000fea0003800200 */
.L_x_13308:
[----:B-----5:R3:W-:Y:S02]  /*b290*/  STS.128 [R149+0x2800], R28 ;  /* 0x0028001c95007388 */ /* 0x0207e40000000c00 */
.L_x_13305:
[----:B------:R-:W-:Y:S05]  /*b2a0*/  BSYNC.RECONVERGENT B1 ;  /* 0x0000000000017941 */ /* 0x000fea0003800200 */
.L_x_13304:
[----:B------:R-:W-:Y:S01]  /*b2b0*/  IADD3 R155, PT, PT, R126, 0x20, RZ ;  /* 0x000000207e9b7810 */ /* 0x000fe20007ffe0ff */
[----:B------:R-:W-:Y:S03]  /*b2c0*/  BSSY.RECONVERGENT B1, `(.L_x_13310) ;  /* 0x00000ad000017945 */ /* 0x000fe60003800200 */
[----:B------:R-:W-:-:S13]  /*b2d0*/  ISETP.GE.AND P0, PT, R155, R27, PT ;  /* 0x0000001b9b00720c */ /* 0x000fda0003f06270 */
[----:B------:R-:W-:Y:S05]  /*b2e0*/  @P0 BRA `(.L_x_13311) ;  /* 0x0000000800a80947 */ /* 0x000fea0003800000 */
[----:B-12---:R-:W-:Y:S01]  /*b2f0*/  LEA R42, P1, R128, R124, 0x6 ;  /* 0x0000007c802a7211 */ /* 0x006fe200078230ff */
[----:B------:R-:W-:Y:S01]  /*b300*/  IMAD.SHL.U32 R37, R19, 0x20, RZ ;  /* 0x0000002013257824 */ /* 0x000fe200078e00ff */
[----:B------:R-:W-:Y:S02]  /*b310*/  ISETP.GE.AND P0, PT, R20, R3, PT ;  /* 0x000000031400720c */ /* 0x000fe40003f06270 */
[----:B------:R-:W-:-:S05]  /*b320*/  LEA.HI.X R43, R128, R125, R129, 0x6, P1 ;  /* 0x0000007d802b7211 */ /* 0x000fca00008f3481 */
[----:B----4-:R1:W5:Y:S01]  /*b330*/  LD.E.128 R32, desc[UR4][R42.64] ;  /* 0x000000042a207980 */ /* 0x010362000c101d00 */
        /* <DEDUP_REMOVED lines=79> */
.L_x_13313:
[----:B------:R-:W-:Y:S05]  /*b830*/  BSYNC.RECONVERGENT B0 ;  /* 0x0000000000007941 */ /* 0x000fea0003800200 */
.L_x_13312:
        /* <DEDUP_REMOVED lines=83> */
.L_x_13315:
[----:B------:R-:W-:Y:S05]  /*bd70*/  BSYNC.RECONVERGENT B0 ;  /* 0x0000000000007941 */ /* 0x000fea0003800200 */
.L_x_13314:
[----:B-----5:R3:W-:Y:S02]  /*bd80*/  STS.128 [R149+0x3000], R28 ;  /* 0x0030001c95007388 */ /* 0x0207e40000000c00 */
.L_x_13311:
[----:B------:R-:W-:Y:S05]  /*bd90*/  BSYNC.RECONVERGENT B1 ;  /* 0x0000000000017941 */ /* 0x000fea0003800200 */
.L_x_13310:
[----:B------:R-:W-:-:S04]  /*bda0*/  IADD3 R154, PT, PT, R126, 0x30, RZ ;  /* 0x000000307e9a7810 */ /* 0x000fc80007ffe0ff */
        /* <DEDUP_REMOVED lines=8> */
[----:B--2-4-:R2:W5:Y:S01]  /*be30*/  LD.E.128 R32, desc[UR4][R36.64] ;  /* 0x0000000424207980 */ /* 0x014562000c101d00 */
[----:B------:R-:W-:Y:S04]  /*be40*/  BSSY.RECONVERGENT B0, `(.L_x_13316) ;  /* 0x000004f000007945 */ /* 0x000fe80003800200 */
        /* <DEDUP_REMOVED lines=78> */
.L_x_13317:
[----:B------:R-:W-:Y:S05]  /*c330*/  BSYNC.RECONVERGENT B0 ;  /* 0x0000000000007941 */ /* 0x000fea0003800200 */
.L_x_13316:
        /* <DEDUP_REMOVED lines=83> */
.L_x_13319:
[----:B------:R-:W-:Y:S05]  /*c870*/  BSYNC.RECONVERGENT B0 ;  /* 0x0000000000007941 */ /* 0x000fea0003800200 */
.L_x_13318:
[----:B-----5:R3:W-:Y:S02]  /*c880*/  STS.128 [R149+0x3800], R28 ;  /* 0x0038001c95007388 */ /* 0x0207e40000000c00 */
.L_x_13274:
[----:B------:R-:W-:Y:S05]  /*c890*/  BSYNC.RECONVERGENT B2 ;  /* 0x0000000000027941 */ /* 0x000fea0003800200 */
.L_x_13270:
[----:B--2---:R-:W-:Y:S01]  /*c8a0*/  IMAD.IADD R3, R76, 0x1, -R104 ;  /* 0x000000014c037824 */ /* 0x004fe200078e0a68 */
[C---:B------:R-:W-:Y:S02]  /*c8b0*/  LOP3.LUT R2, R80.reuse, 0x8, R75, 0xf8, !PT ;  /* 0x0000000850027812 */ /* 0x040fe400078ef84b */
[----:B------:R-:W-:Y:S02]  /*c8c0*/  LOP3.LUT R80, R80, 0x8, R145, 0x78, !PT ;  /* 0x0000000850507812 */ /* 0x000fe400078e7891 */
[-C--:B------:R-:W-:Y:S02]  /*c8d0*/  ISETP.GE.AND P2, PT, R154, R3.reuse, PT ;  /* 0x000000039a00720c */ /* 0x080fe40003f46270 */
[-C--:B------:R-:W-:Y:S02]  /*c8e0*/  ISETP.GE.AND P4, PT, R156, R3.reuse, PT ;  /* 0x000000039c00720c */ /* 0x080fe40003f86270 */
[-C--:B------:R-:W-:Y:S02]  /*c8f0*/  ISETP.GE.AND P3, PT, R155, R3.reuse, PT ;  /* 0x000000039b00720c */ /* 0x080fe40003f66270 */
[----:B------:R-:W-:-:S02]  /*c900*/  ISETP.GE.AND P5, PT, R126, R3, PT ;  /* 0x000000037e00720c */ /* 0x000fc40003fa6270 */
[----:B------:R-:W-:-:S05]  /*c910*/  LOP3.LUT R134, R81, 0x400, RZ, 0xc0, !PT ;  /* 0x0000040051867812 */ /* 0x000fca00078ec0ff */
[----:B------:R-:W-:Y:S02]  /*c920*/  @!P2 IMAD.MOV.U32 R141, RZ, RZ, R139 ;  /* 0x000000ffff8da224 */ /* 0x000fe400078e008b */
[-C--:B---3--:R-:W-:Y:S01]  /*c930*/  @!P4 LEA R8, P1, R73, R140.reuse, 0x1 ;  /* 0x0000008c4908c211 */ /* 0x088fe200078208ff */
[----:B------:R-:W-:Y:S01]  /*c940*/  @!P2 IMAD R0, R137, 0x60, RZ ;  /* 0x000000608900a824 */ /* 0x000fe200078e02ff */
[C---:B------:R-:W-:Y:S01]  /*c950*/  @!P3 LEA R6, P0, R136.reuse, R140, 0x6 ;  /* 0x0000008c8806b211 */ /* 0x040fe200078030ff */
[C---:B-1----:R-:W-:Y:S01]  /*c960*/  @!P2 IMAD.WIDE.U32 R4, R136.reuse, 0x60, R140 ;  /* 0x000000608804a825 */ /* 0x042fe200078e008c */
[-C--:B------:R-:W-:Y:S02]  /*c970*/  @!P4 LEA.HI.X R9, R73, R139.reuse, R74, 0x1, P1 ;  /* 0x0000008b4909c211 */ /* 0x080fe400008f0c4a */
[----:B-----5:R-:W-:Y:S01]  /*c980*/  @!P3 LEA.HI.X R7, R136, R139, R137, 0x6, P0 ;  /* 0x0000008b8807b211 */ /* 0x020fe200000f3489 */
        /* <DEDUP_REMOVED lines=11> */
[----:B------:R1:W-:Y:S04]  /*ca40*/  @!P4 LDGSTS.E.BYPASS.LTC128B.128 [R149+0x6800], desc[UR4][R8.64+0x80] ;  /* 0x068000800895cfae */ /* 0x0003e8000b981a04 */
[----:B------:R-:W-:Y:S04]  /*ca50*/  @!P3 LDGSTS.E.BYPASS.LTC128B.128 [R149+0x5000], desc[UR4][R6.64] ;  /* 0x050000000695bfae */ /* 0x000fe8000b981a04 */
[----:B------:R2:W-:Y:S01]  /*ca60*/  @!P3 LDGSTS.E.BYPASS.LTC128B.128 [R149+0x7000], desc[UR4][R6.64+0x80] ;  /* 0x070000800695bfae */ /* 0x0005e2000b981a04 */
[----:B------:R-:W-:Y:S02]  /*ca70*/  ISETP.GE.AND P3, PT, R155, R3, PT ;  /* 0x000000039b00720c */ /* 0x000fe40003f66270 */
[----:B------:R-:W-:Y:S01]  /*ca80*/  LOP3.LUT R3, R80, 0x38, R79, 0x78, !PT ;  /* 0x0000003850037812 */ /* 0x000fe200078e784f */
[----:B------:R-:W-:Y:S04]  /*ca90*/  @!P2 LDGSTS.E.BYPASS.LTC128B.128 [R149+0x5800], desc[UR4][R4.64] ;  /* 0x058000000495afae */ /* 0x000fe8000b981a04 */
[----:B------:R-:W-:Y:S01]  /*caa0*/  @!P2 LDGSTS.E.BYPASS.LTC128B.128 [R149+0x7800], desc[UR4][R4.64+0x80] ;  /* 0x078000800495afae */ /* 0x000fe2000b981a04 */
[----:B------:R-:W-:Y:S01]  /*cab0*/  IMAD R134, R3, 0x2, R134 ;  /* 0x0000000203867824 */ /* 0x000fe200078e0286 */
[----:B------:R-:W-:-:S02]  /*cac0*/  @!P1 LEA R10, P2, R77, R142, 0x1 ;  /* 0x0000008e4d0a9211 */ /* 0x000fc400078408ff */
[----:B------:R-:W0:Y:S01]  /*cad0*/  LDGDEPBAR ;  /* 0x00000000000079af */ /* 0x000e220000000000 */
[----:B-1----:R-:W-:Y:S01]  /*cae0*/  @!P0 IMAD.WIDE.U32 R8, R102, 0x60, R142 ;  /* 0x0000006066088825 */ /* 0x002fe200078e008e */
[----:B------:R-:W-:Y:S02]  /*caf0*/  @!P1 LEA.HI.X R11, R77, R143, R78, 0x1, P2 ;  /* 0x0000008f4d0b9211 */ /* 0x000fe400010f0c4e */
[----:B--2---:R-:W-:Y:S01]  /*cb00*/  LOP3.LUT R7, R2, 0x38, R79, 0x78, !PT ;  /* 0x0000003802077812 */ /* 0x004fe200078e784f */
[----:B------:R-:W2:Y:S01]  /*cb10*/  LD.E R4, desc[UR4][R100.64+0x184] ;  /* 0x0001840464047980 */ /* 0x000ea2000c101900 */
[----:B------:R-:W-:Y:S02]  /*cb20*/  IMAD.SHL.U32 R3, R145, 0x20, RZ ;  /* 0x0000002091037824 */ /* 0x000fe400078e00ff */
[----:B----4-:R-:W-:Y:S01]  /*cb30*/  @!P0 IMAD.IADD R13, R0, 0x1, R9 ;  /* 0x00000001000d8824 */ /* 0x010fe200078e0209 */
[----:B------:R-:W3:Y:S01]  /*cb40*/  LD.E R2, desc[UR4][R100.64+0x188] ;  /* 0x0001880464027980 */ /* 0x000ee2000c101900 */
[----:B------:R-:W-:-:S04]  /*cb50*/  DEPBAR.LE SB0, 0x0 ;  /* 0x000080000000791a */ /* 0x000fc80000000000 */
[----:B------:R-:W-:Y:S01]  /*cb60*/  BAR.SYNC.DEFER_BLOCKING 0x0 ;  /* 0x0000000000007b1d */ /* 0x000fe20000010000 */
[----:B------:R-:W-:Y:S01]  /*cb70*/  @!P0 IMAD.MOV.U32 R12, RZ, RZ, R8 ;  /* 0x000000ffff0c8224 */ /* 0x000fe200078e0008 */
[----:B------:R-:W-:Y:S02]  /*cb80*/  @!P3 LEA R8, P2, R102, R142, 0x6 ;  /* 0x0000008e6608b211 */ /* 0x000fe400078430ff */
[----:B------:R-:W-:Y:S02]  /*cb90*/  LOP3.LUT R0, R72, 0x7c00, R3, 0xf8, !PT ;  /* 0x00007c0048007812 */ /* 0x000fe400078ef803 */
[----:B------:R-:W-:-:S03]  /*cba0*/  @!P3 LEA.HI.X R9, R102, R143, R103, 0x6, P2 ;  /* 0x0000008f6609b211 */ /* 0x000fc600010f3467 */
[----:B------:R-:W-:Y:S02]  /*cbb0*/  IMAD.IADD R0, R0, 0x1, R7 ;  /* 0x0000000100007824 */ /* 0x000fe400078e0207 */
[----:B------:R-:W-:Y:S02]  /*cbc0*/  IMAD.IADD R134, R57, 0x1, R134 ;  /* 0x0000000139867824 */ /* 0x000fe400078e0286 */
[----:B------:R-:W-:Y:S01]  /*cbd0*/  IMAD R135, R0, 0x2, R57 ;  /* 0x0000000200877824 */ /* 0x000fe200078e0239 */
        /* <DEDUP_REMOVED lines=29> */
[----:B------:R-:W4:Y:S04]  /*cdb0*/  LDSM.16.M88.4 R40, [R134+0x4000] ;  /* 0x004000008628783b */ /* 0x000f280000000200 */
[----:B------:R-:W4:Y:S04]  /*cdc0*/  LDSM.16.M88.4 R32, [R134+0x4800] ;  /* 0x004800008620783b */ /* 0x000f280000000200 */
[----:B------:R-:W4:Y:S04]  /*cdd0*/  LDSM.16.M88.4 R24, [R134+0x5000] ;  /* 0x005000008618783b */ /* 0x000f280000000200 */
[----:B-1----:R-:W1:Y:S01]  /*cde0*/  LDSM.16.M88.4 R8, [R134+0x5800] ;  /* 0x005800008608783b */ /* 0x002e620000000200 */
[----:B------:R-:W-:Y:S01]  /*cdf0*/  R2P PR, R145, 0x6 ;  /* 0x0000000691007804 */ /* 0x000fe20000000000 */
[----:B------:R-:W-:-:S02]  /*ce00*/  IMAD.MOV.U32 R3, RZ, RZ, 0x20 ;  /* 0x00000020ff037424 */ /* 0x000fc400078e00ff */
[----:B------:R-:W-:Y:S01]  /*ce10*/  IMAD.MOV.U32 R5, RZ, RZ, 0x40 ;  /* 0x00000040ff057424 */ /* 0x000fe200078e00ff */
[----:B------:R-:W-:Y:S01]  /*ce20*/  SHF.R.U32.HI R0, RZ, 0x2, R145 ;  /* 0x00000002ff007819 */ /* 0x000fe20000011691 */
[----:B------:R-:W-:Y:S01]  /*ce30*/  IMAD.SHL.U32 R6, R145, 0x2, RZ ;  /* 0x0000000291067824 */ /* 0x000fe200078e00ff */
[----:B------:R-:W-:Y:S01]  /*ce40*/  SEL R3, R3, 0xffffffe0, !P1 ;  /* 0xffffffe003037807 */ /* 0x000fe20004800000 */
[----:B------:R-:W0:Y:S04]  /*ce50*/  LDGDEPBAR ;  /* 0x00000000000079af */ /* 0x000e280000000000 */
[--C-:B------:R-:W-:Y:S02]  /*ce60*/  IMAD.IADD R133, R135, 0x1, R3.reuse ;  /* 0x0000000187857824 */ /* 0x100fe400078e0203 */
[----:B------:R-:W-:-:S03]  /*ce70*/  IMAD.IADD R129, R134, 0x1, R3 ;  /* 0x0000000186817824 */ /* 0x000fc600078e0203 */
[----:B------:R-:W-:Y:S04]  /*ce80*/  LDSM.16.M88.4 R60, [R133] ;  /* 0x00000000853c783b */ /* 0x000fe80000000200 */
[----:B------:R-:W1:Y:S04]  /*ce90*/  LDSM.16.M88.4 R68, [R129+0x4000] ;  /* 0x004000008144783b */ /* 0x000e680000000200 */
[----:B------:R-:W1:Y:S04]  /*cea0*/  LDSM.16.M88.4 R52, [R129+0x4800] ;  /* 0x004800008134783b */ /* 0x000e680000000200 */
[----:B------:R-:W1:Y:S01]  /*ceb0*/  LDSM.16.M88.4 R20, [R129+0x5000] ;  /* 0x005000008114783b */ /* 0x000e620000000200 */
[----:B------:R-:W-:Y:S01]  /*cec0*/  SEL R5, R5, 0xffffffc0, !P2 ;  /* 0xffffffc005057807 */ /* 0x000fe20005000000 */
[----:B----4-:R-:W-:Y:S02]  /*ced0*/  HMMA.16816.F32 R44, R80, R40, RZ ;  /* 0x00000028502c723c */ /* 0x010fe400000018ff */
[----:B------:R-:W-:Y:S02]  /*cee0*/  LDSM.16.M88.4 R64, [R129+0x5800] ;  /* 0x005800008140783b */ /* 0x000fe40000000200 */
[----:B------:R-:W-:-:S02]  /*cef0*/  IMAD.IADD R132, R135, 0x1, R5 ;  /* 0x0000000187847824 */ /* 0x000fc400078e0205 */
[----:B------:R-:W-:Y:S01]  /*cf00*/  IMAD.IADD R128, R134, 0x1, R5 ;  /* 0x0000000186807824 */ /* 0x000fe200078e0205 */
[----:B------:R-:W-:Y:S01]  /*cf10*/  LDSM.16.M88.4 R92, [R133+0x2000] ;  /* 0x00200000855c783b */ /* 0x000fe20000000200 */
[C---:B------:R-:W-:Y:S03]  /*cf20*/  HMMA.16816.F32 R36, R80.reuse, R32, RZ ;  /* 0x000000205024723c */ /* 0x040fe600000018ff */
[----:B------:R-:W-:Y:S04]  /*cf30*/  LDSM.16.M88.4 R48, [R132] ;  /* 0x000000008430783b */ /* 0x000fe80000000200 */
[----:B------:R-:W4:Y:S01]  /*cf40*/  LDSM.16.M88.4 R16, [R128+0x4000] ;  /* 0x004000008010783b */ /* 0x000f220000000200 */
[C---:B------:R-:W-:Y:S03]  /*cf50*/  HMMA.16816.F32 R28, R80.reuse, R24, RZ ;  /* 0x00000018501c723c */ /* 0x040fe600000018ff */
[----:B------:R-:W-:Y:S04]  /*cf60*/  LDSM.16.M88.4 R12, [R128+0x4800] ;  /* 0x00480000800c783b */ /* 0x000fe80000000200 */
[----:B------:R-:W-:Y:S01]  /*cf70*/  LDSM.16.M88.4 R96, [R129+0x7000] ;  /* 0x007000008160783b */ /* 0x000fe20000000200 */
[C---:B------:R-:W-:Y:S08]  /*cf80*/  HMMA.16816.F32 R40, R80.reuse, R42, RZ ;  /* 0x0000002a5028723c */ /* 0x040ff000000018ff */
[C---:B-1----:R-:W-:Y:S01]  /*cf90*/  HMMA.16816.F32 R84, R80.reuse, R8, RZ ;  /* 0x000000085054723c */ /* 0x042fe200000018ff */
[C---:B------:R-:W-:Y:S01]  /*cfa0*/  IMAD.IADD R131, R3.reuse, 0x1, R132 ;  /* 0x0000000103837824 */ /* 0x040fe200078e0284 */
[----:B------:R-:W-:Y:S06]  /*cfb0*/  LDSM.16.M88.4 R88, [R128+0x5800] ;  /* 0x005800008058783b */ /* 0x000fec0000000200 */
[C---:B------:R-:W-:Y:S08]  /*cfc0*/  HMMA.16816.F32 R32, R80.reuse, R34, RZ ;  /* 0x000000225020723c */ /* 0x040ff000000018ff */
[C---:B------:R-:W-:Y:S08]  /*cfd0*/  HMMA.16816.F32 R24, R80.reuse, R26, RZ ;  /* 0x0000001a5018723c */ /* 0x040ff000000018ff */
[----:B------:R-:W-:Y:S01]  /*cfe0*/  HMMA.16816.F32 R80, R80, R10, RZ ;  /* 0x0000000a5050723c */ /* 0x000fe200000018ff */
[----:B------:R-:W1:Y:S01]  /*cff0*/  LDSM.16.M88.4 R8, [R128+0x5000] ;  /* 0x005000008008783b */ /* 0x000e620000000200 */
[----:B------:R-:W-:-:S06]  /*d000*/  IMAD.IADD R127, R3, 0x1, R128 ;  /* 0x00000001037f7824 */ /* 0x000fcc00078e0280 */
[C---:B------:R-:W-:Y:S08]  /*d010*/  HMMA.16816.F32 R44, R60.reuse, R68, R44 ;  /* 0x000000443c2c723c */ /* 0x040ff0000000182c */
[C---:B------:R-:W-:Y:S01]  /*d020*/  HMMA.16816.F32 R40, R60.reuse, R70, R40 ;  /* 0x000000463c28723c */ /* 0x040fe20000001828 */
[----:B------:R-:W-:Y:S07]  /*d030*/  LDSM.16.M88.4 R68, [R127+0x4800] ;  /* 0x004800007f44783b */ /* 0x000fee0000000200 */
[C---:B------:R-:W-:Y:S08]  /*d040*/  HMMA.16816.F32 R36, R60.reuse, R52, R36 ;  /* 0x000000343c24723c */ /* 0x040ff00000001824 */
[C---:B------:R-:W-:Y:S01]  /*d050*/  HMMA.16816.F32 R32, R60.reuse, R54, R32 ;  /* 0x000000363c20723c */ /* 0x040fe20000001820 */
[----:B------:R-:W2:Y:S07]  /*d060*/  LDSM.16.M88.4 R52, [R131] ;  /* 0x000000008334783b */ /* 0x000eae0000000200 */
[C---:B------:R-:W-:Y:S08]  /*d070*/  HMMA.16816.F32 R28, R60.reuse, R20, R28 ;  /* 0x000000143c1c723c */ /* 0x040ff0000000181c */
[----:B------:R-:W-:Y:S01]  /*d080*/  HMMA.16816.F32 R24, R60, R22, R24 ;  /* 0x000000163c18723c */ /* 0x000fe20000001818 */
[----:B------:R-:W2:Y:S07]  /*d090*/  LDSM.16.M88.4 R20, [R127+0x4000] ;  /* 0x004000007f14783b */ /* 0x000eae0000000200 */
[C---:B----4-:R-:W-:Y:S08]  /*d0a0*/  HMMA.16816.F32 R44, R48.reuse, R16, R44 ;  /* 0x00000010302c723c */ /* 0x050ff0000000182c */
[C---:B------:R-:W-:Y:S01]  /*d0b0*/  HMMA.16816.F32 R40, R48.reuse, R18, R40 ;  /* 0x000000123028723c */ /* 0x040fe20000001828 */
[----:B------:R-:W-:Y:S07]  /*d0c0*/  LDSM.16.M88.4 R16, [R135+0x2000] ;  /* 0x002000008710783b */ /* 0x000fee0000000200 */
[C---:B-1----:R-:W-:Y:S08]  /*d0d0*/  HMMA.16816.F32 R28, R48.reuse, R8, R28 ;  /* 0x00000008301c723c */ /* 0x042ff0000000181c */
[C---:B------:R-:W-:Y:S01]  /*d0e0*/  HMMA.16816.F32 R24, R48.reuse, R10, R24 ;  /* 0x0000000a3018723c */ /* 0x040fe20000001818 */
[----:B------:R-:W1:Y:S07]  /*d0f0*/  LDSM.16.M88.4 R8, [R134+0x6800] ;  /* 0x006800008608783b */ /* 0x000e6e0000000200 */
[C---:B------:R-:W-:Y:S08]  /*d100*/  HMMA.16816.F32 R36, R48.reuse, R12, R36 ;  /* 0x0000000c3024723c */ /* 0x040ff00000001824 */
[----:B------:R-:W-:Y:S01]  /*d110*/  HMMA.16816.F32 R32, R48, R14, R32 ;  /* 0x0000000e3020723c */ /* 0x000fe20000001820 */
[----:B------:R-:W4:Y:S07]  /*d120*/  LDSM.16.M88.4 R12, [R134+0x6000] ;  /* 0x00600000860c783b */ /* 0x000f2e0000000200 */
[C---:B------:R-:W-:Y:S08]  /*d130*/  HMMA.16816.F32 R84, R60.reuse, R64, R84 ;  /* 0x000000403c54723c */ /* 0x040ff00000001854 */
[----:B------:R-:W-:Y:S01]  /*d140*/  HMMA.16816.F32 R80, R60, R66, R80 ;  /* 0x000000423c50723c */ /* 0x000fe20000001850 */
[----:B------:R-:W3:Y:S04]  /*d150*/  LDSM.16.M88.4 R64, [R127+0x5000] ;  /* 0x005000007f40783b */ /* 0x000ee80000000200 */
[----:B------:R-:W3:Y:S03]  /*d160*/  LDSM.16.M88.4 R60, [R127+0x5800] ;  /* 0x005800007f3c783b */ /* 0x000ee60000000200 */
[C---:B--2---:R-:W-:Y:S08]  /*d170*/  HMMA.16816.F32 R36, R52.reuse, R68, R36 ;  /* 0x000000443424723c */ /* 0x044ff00000001824 */
[C---:B------:R-:W-:Y:S01]  /*d180*/  HMMA.16816.F32 R32, R52.reuse, R70, R32 ;  /* 0x000000463420723c */ /* 0x040fe20000001820 */
[----:B------:R-:W-:Y:S07]  /*d190*/  LDSM.16.M88.4 R68, [R132+0x2000] ;  /* 0x002000008444783b */ /* 0x000fee0000000200 */
[C---:B------:R-:W-:Y:S08]  /*d1a0*/  HMMA.16816.F32 R44, R52.reuse, R20, R44 ;  /* 0x00000014342c723c */ /* 0x040ff0000000182c */
[----:B------:R-:W-:Y:S01]  /*d1b0*/  HMMA.16816.F32 R40, R52, R22, R40 ;  /* 0x000000163428723c */ /* 0x000fe20000001828 */
[----:B------:R-:W-:Y:S07]  /*d1c0*/  LDSM.16.M88.4 R20, [R134+0x7800] ;  /* 0x007800008614783b */ /* 0x000fee0000000200 */
[C---:B------:R-:W-:Y:S08]  /*d1d0*/  HMMA.16816.F32 R84, R48.reuse, R88, R84 ;  /* 0x000000583054723c */ /* 0x040ff00000001854 */
[----:B------:R-:W-:Y:S01]  /*d1e0*/  HMMA.16816.F32 R80, R48, R90, R80 ;  /* 0x0000005a3050723c */ /* 0x000fe20000001850 */
[----:B------:R-:W2:Y:S04]  /*d1f0*/  LDSM.16.M88.4 R48, [R134+0x7000] ;  /* 0x007000008630783b */ /* 0x000ea80000000200 */
[----:B------:R-:W-:Y:S03]  /*d200*/  LDSM.16.M88.4 R88, [R129+0x7800] ;  /* 0x007800008158783b */ /* 0x000fe60000000200 */
[C---:B-1----:R-:W-:Y:S08]  /*d210*/  HMMA.16816.F32 R36, R16.reuse, R8, R36 ;  /* 0x000000081024723c */ /* 0x042ff00000001824 */
[C---:B------:R-:W-:Y:S01]  /*d220*/  HMMA.16816.F32 R32, R16.reuse, R10, R32 ;  /* 0x0000000a1020723c */ /* 0x040fe20000001820 */
[----:B------:R-:W1:Y:S07]  /*d230*/  LDSM.16.M88.4 R8, [R129+0x6800] ;  /* 0x006800008108783b */ /* 0x000e6e0000000200 */
[C---:B----4-:R-:W-:Y:S08]  /*d240*/  HMMA.16816.F32 R44, R16.reuse, R12, R44 ;  /* 0x0000000c102c723c */ /* 0x050ff0000000182c */
[----:B------:R-:W-:Y:S01]  /*d250*/  HMMA.16816.F32 R40, R16, R14, R40 ;  /* 0x0000000e1028723c */ /* 0x000fe20000001828 */
[----:B------:R-:W4:Y:S07]  /*d260*/  LDSM.16.M88.4 R12, [R129+0x6000] ;  /* 0x00600000810c783b */ /* 0x000f2e0000000200 */
[C---:B---3--:R-:W-:Y:S08]  /*d270*/  HMMA.16816.F32 R28, R52.reuse, R64, R28 ;  /* 0x00000040341c723c */ /* 0x048ff0000000181c */
[C---:B------:R-:W-:Y:S08]  /*d280*/  HMMA.16816.F32 R84, R52.reuse, R60, R84 ;  /* 0x0000003c3454723c */ /* 0x040ff00000001854 */
[C---:B------:R-:W-:Y:S01]  /*d290*/  HMMA.16816.F32 R80, R52.reuse, R62, R80 ;  /* 0x0000003e3450723c */ /* 0x040fe20000001850 */
[----:B------:R-:W3:Y:S07]  /*d2a0*/  LDSM.16.M88.4 R60, [R128+0x6800] ;  /* 0x00680000803c783b */ /* 0x000eee0000000200 */
[----:B------:R-:W-:Y:S01]  /*d2b0*/  HMMA.16816.F32 R24, R52, R66, R24 ;  /* 0x000000423418723c */ /* 0x000fe20000001818 */
[----:B------:R-:W3:Y:S04]  /*d2c0*/  LDSM.16.M88.4 R64, [R128+0x6000] ;  /* 0x006000008040783b */ /* 0x000ee80000000200 */
[----:B------:R-:W3:Y:S03]  /*d2d0*/  LDSM.16.M88.4 R52, [R128+0x7000] ;  /* 0x007000008034783b */ /* 0x000ee60000000200 */
[----:B--2---:R-:W-:Y:S08]  /*d2e0*/  HMMA.16816.F32 R28, R16, R48, R28 ;  /* 0x00000030101c723c */ /* 0x004ff0000000181c */
[----:B-1----:R-:W-:Y:S08]  /*d2f0*/  HMMA.16816.F32 R36, R92, R8, R36 ;  /* 0x000000085c24723c */ /* 0x002ff00000001824 */
[----:B------:R-:W-:Y:S01]  /*d300*/  HMMA.16816.F32 R24, R16, R50, R24 ;  /* 0x000000321018723c */ /* 0x000fe20000001818 */
[----:B------:R-:W1:Y:S07]  /*d310*/  LDSM.16.M88.4 R48, [R128+0x7800] ;  /* 0x007800008030783b */ /* 0x000e6e0000000200 */
[----:B------:R-:W-:Y:S01]  /*d320*/  HMMA.16816.F32 R32, R92, R10, R32 ;  /* 0x0000000a5c20723c */ /* 0x000fe20000001820 */
[----:B------:R-:W-:Y:S07]  /*d330*/  LDSM.16.M88.4 R8, [R131+0x2000] ;  /* 0x002000008308783b */ /* 0x000fee0000000200 */
[C---:B------:R-:W-:Y:S08]  /*d340*/  HMMA.16816.F32 R84, R16.reuse, R20, R84 ;  /* 0x000000141054723c */ /* 0x040ff00000001854 */
[----:B------:R-:W-:Y:S01]  /*d350*/  HMMA.16816.F32 R80, R16, R22, R80 ;  /* 0x000000161050723c */ /* 0x000fe20000001850 */
[----:B------:R-:W2:Y:S04]  /*d360*/  LDSM.16.M88.4 R20, [R127+0x6000] ;  /* 0x006000007f14783b */ /* 0x000ea80000000200 */
[----:B------:R-:W-:Y:S03]  /*d370*/  LDSM.16.M88.4 R16, [R127+0x6800] ;  /* 0x006800007f10783b */ /* 0x000fe60000000200 */
[C---:B----4-:R-:W-:Y:S08]  /*d380*/  HMMA.16816.F32 R44, R92.reuse, R12, R44 ;  /* 0x0000000c5c2c723c */ /* 0x050ff0000000182c */
[C---:B------:R-:W-:Y:S01]  /*d390*/  HMMA.16816.F32 R40, R92.reuse, R14, R40 ;  /* 0x0000000e5c28723c */ /* 0x040fe20000001828 */
[----:B------:R-:W4:Y:S07]  /*d3a0*/  LDSM.16.M88.4 R12, [R127+0x7000] ;  /* 0x007000007f0c783b */ /* 0x000f2e0000000200 */
[----:B------:R-:W-:Y:S08]  /*d3b0*/  HMMA.16816.F32 R28, R92, R96, R28 ;  /* 0x000000605c1c723c */ /* 0x000ff0000000181c */
[C---:B---3--:R-:W-:Y:S08]  /*d3c0*/  HMMA.16816.F32 R36, R68.reuse, R60, R36 ;  /* 0x0000003c4424723c */ /* 0x048ff00000001824 */
[----:B------:R-:W-:Y:S01]  /*d3d0*/  HMMA.16816.F32 R60, R68, R62, R32 ;  /* 0x0000003e443c723c */ /* 0x000fe20000001820 */
[----:B------:R-:W3:Y:S02]  /*d3e0*/  LDSM.16.M88.4 R32, [R127+0x7800] ;  /* 0x007800007f20783b */ /* 0x000ee40000000200 */
[----:B------:R-:W-:Y:S01]  /*d3f0*/  LOP3.LUT R75, R75, 0x1f0, RZ, 0xc0, !PT ;  /* 0x000001f04b4b7812 */ /* 0x000fe200078ec0ff */
[----:B------:R-:W-:-:S04]  /*d400*/  DEPBAR.LE SB0, 0x0 ;  /* 0x000080000000791a */ /* 0x000fc80000000000 */
[C---:B------:R-:W-:Y:S08]  /*d410*/  HMMA.16816.F32 R84, R92.reuse, R88, R84 ;  /* 0x000000585c54723c */ /* 0x040ff00000001854 */
[C---:B------:R-:W-:Y:S08]  /*d420*/  HMMA.16816.F32 R24, R92.reuse, R98, R24 ;  /* 0x000000625c18723c */ /* 0x040ff00000001818 */
[----:B------:R-:W-:Y:S08]  /*d430*/  HMMA.16816.F32 R80, R92, R90, R80 ;  /* 0x0000005a5c50723c */ /* 0x000ff00000001850 */
[C---:B------:R-:W-:Y:S08]  /*d440*/  HMMA.16816.F32 R40, R68.reuse, R66, R40 ;  /* 0x000000424428723c */ /* 0x040ff00000001828 */
[C---:B------:R-:W-:Y:S08]  /*d450*/  HMMA.16816.F32 R28, R68.reuse, R52, R28 ;  /* 0x00000034441c723c */ /* 0x040ff0000000181c */
[C---:B------:R-:W-:Y:S08]  /*d460*/  HMMA.16816.F32 R44, R68.reuse, R64, R44 ;  /* 0x00000040442c723c */ /* 0x040ff0000000182c */
[C---:B-1----:R-:W-:Y:S08]  /*d470*/  HMMA.16816.F32 R84, R68.reuse, R48, R84 ;  /* 0x000000304454723c */ /* 0x042ff00000001854 */
[----:B------:R-:W-:Y:S03]  /*d480*/  HMMA.16816.F32 R24, R68, R54, R24 ;  /* 0x000000364418723c */ /* 0x000fe60000001818 */
[----:B------:R-:W-:-:S05]  /*d490*/  LOP3.LUT R0, R0, 0x7, RZ, 0xc0, !PT ;  /* 0x0000000700007812 */ /* 0x000fca00078ec0ff */
[----:B------:R-:W-:Y:S03]  /*d4a0*/  HMMA.16816.F32 R80, R68, R50, R80 ;  /* 0x000000324450723c */ /* 0x000fe60000001850 */
[----:B------:R-:W-:-:S05]  /*d4b0*/  IADD3 R0, PT, PT, R148, R0, R75 ;  /* 0x0000000094007210 */ /* 0x000fca0007ffe04b */
[C---:B--2---:R-:W-:Y:S08]  /*d4c0*/  HMMA.16816.F32 R40, R8.reuse, R22, R40 ;  /* 0x000000160828723c */ /* 0x044ff00000001828 */
[----:B----4-:R-:W-:Y:S03]  /*d4d0*/  HMMA.16816.F32 R28, R8, R12, R28 ;  /* 0x0000000c081c723c */ /* 0x010fe6000000181c */
[----:B------:R-:W-:-:S02]  /*d4e0*/  LOP3.LUT R13, R6, 0x6, RZ, 0xc0, !PT ;  /* 0x00000006060d7812 */ /* 0x000fc400078ec0ff */
[----:B------:R-:W-:-:S03]  /*d4f0*/  IADD3 R157, PT, PT, R2, R76, -R151 ;  /* 0x0000004c029d7210 */ /* 0x000fc60007ffe897 */
[----:B------:R-:W-:Y:S01]  /*d500*/  IMAD.IADD R106, R104, 0x1, R13 ;  /* 0x00000001686a7824 */ /* 0x000fe200078e020d */
[----:B------:R-:W-:Y:S03]  /*d510*/  HMMA.16816.F32 R44, R8, R20, R44 ;  /* 0x00000014082c723c */ /* 0x000fe6000000182c */
[----:B------:R-:W-:-:S05]  /*d520*/  IADD3 R21, PT, PT, R76, -R151, -R4 ;  /* 0x800000974c157210 */ /* 0x000fca0007ffe804 */
[----:B------:R-:W-:Y:S03]  /*d530*/  HMMA.16816.F32 R60, R8, R18, R60 ;  /* 0x00000012083c723c */ /* 0x000fe6000000183c */
[C---:B------:R-:W-:Y:S02]  /*d540*/  IMAD.IADD R21, R0.reuse, 0x1, R21 ;  /* 0x0000000100157824 */ /* 0x040fe400078e0215 */
[----:B------:R-:W-:-:S03]  /*d550*/  IMAD.IADD R157, R0, 0x1, R157 ;  /* 0x00000001009d7824 */ /* 0x000fc600078e029d */
[----:B---3--:R-:W-:Y:S03]  /*d560*/  HMMA.16816.F32 R84, R8, R32, R84 ;  /* 0x000000200854723c */ /* 0x008fe60000001854 */
[----:B------:R-:W-:-:S05]  /*d570*/  VIADD R32, R106, 0x9 ;  /* 0x000000096a207836 */ /* 0x000fca0000000000 */
[----:B------:R-:W-:Y:S03]  /*d580*/  HMMA.16816.F32 R24, R8, R14, R24 ;  /* 0x0000000e0818723c */ /* 0x000fe60000001818 */
[----:B------:R-:W-:Y:S01]  /*d590*/  ISETP.GT.AND P0, PT, R21, R32, PT ;  /* 0x000000201500720c */ /* 0x000fe20003f04270 */
[----:B------:R-:W-:-:S04]  /*d5a0*/  VIADD R0, R106, 0x1 ;  /* 0x000000016a007836 */ /* 0x000fc80000000000 */
[C---:B------:R-:W-:Y:S03]  /*d5b0*/  HMMA.16816.F32 R36, R8.reuse, R16, R36 ;  /* 0x000000100824723c */ /* 0x040fe60000001824 */
[C---:B------:R-:W-:Y:S01]  /*d5c0*/  VIADD R16, R106.reuse, 0x19 ;  /* 0x000000196a107836 */ /* 0x040fe20000000000 */
[--C-:B------:R-:W-:Y:S01]  /*d5d0*/  VIADDMNMX R159, R157, 0x1, R76.reuse, PT ;  /* 0x000000019d9f7846 */ /* 0x100fe2000380014c */
[----:B------:R-:W-:Y:S01]  /*d5e0*/  VIADD R23, R21, 0x8 ;  /* 0x0000000815177836 */ /* 0x000fe20000000000 */
[----:B------:R-:W-:Y:S02]  /*d5f0*/  FSEL R41, R41, -INF , !P0 ;  /* 0xff80000029297808 */ /* 0x000fe40004000000 */
[----:B------:R-:W-:Y:S03]  /*d600*/  HMMA.16816.F32 R80, R8, R34, R80 ;  /* 0x000000220850723c */ /* 0x000fe60000001850 */
[----:B------:R-:W-:Y:S01]  /*d610*/  VIADDMNMX R157, R157, 0x9, R76, PT ;  /* 0x000000099d9d7846 */ /* 0x000fe2000380014c */
[C---:B------:R-:W-:Y:S01]  /*d620*/  VIADD R8, R106.reuse, 0x29 ;  /* 0x000000296a087836 */ /* 0x040fe20000000000 */
[C---:B------:R-:W-:Y:S01]  /*d630*/  ISETP.GT.AND P0, PT, R21.reuse, R16, PT ;  /* 0x000000101500720c */ /* 0x040fe20003f04270 */
[C---:B------:R-:W-:Y:S01]  /*d640*/  VIADD R34, R106.reuse, 0x8 ;  /* 0x000000086a227836 */ /* 0x040fe20000000000 */
[C---:B------:R-:W-:Y:S01]  /*d650*/  ISETP.GT.AND P2, PT, R21.reuse, R106, PT ;  /* 0x0000006a1500720c */ /* 0x040fe20003f44270 */
[----:B------:R-:W-:Y:S01]  /*d660*/  VIADD R22, R106, 0x10 ;  /* 0x000000106a167836 */ /* 0x000fe20000000000 */
[----:B------:R-:W-:-:S02]  /*d670*/  ISETP.GT.AND P6, PT, R21, R0, PT ;  /* 0x000000001500720c */ /* 0x000fc40003fc4270 */
[----:B------:R-:W-:Y:S02]  /*d680*/  ISETP.GT.AND P1, PT, R23, R0, PT ;  /* 0x000000001700720c */ /* 0x000fe40003f24270 */
[C---:B------:R-:W-:Y:S02]  /*d690*/  ISETP.GE.AND P4, PT, R0.reuse, R159, PT ;  /* 0x0000009f0000720c */ /* 0x040fe40003f86270 */
[----:B------:R-:W-:Y:S01]  /*d6a0*/  ISETP.GE.AND P3, PT, R0, R157, PT ;  /* 0x0000009d0000720c */ /* 0x000fe20003f66270 */
[C---:B------:R-:W-:Y:S01]  /*d6b0*/  VIADD R0, R106.reuse, 0x39 ;  /* 0x000000396a007836 */ /* 0x040fe20000000000 */
[----:B------:R-:W-:Y:S02]  /*d6c0*/  FSEL R61, R61, -INF , !P0 ;  /* 0xff8000003d3d7808 */ /* 0x000fe40004000000 */
[C---:B------:R-:W-:Y:S01]  /*d6d0*/  ISETP.GT.AND P0, PT, R21.reuse, R8, PT ;  /* 0x000000081500720c */ /* 0x040fe20003f04270 */
[C---:B------:R-:W-:Y:S01]  /*d6e0*/  VIADD R18, R106.reuse, 0x18 ;  /* 0x000000186a127836 */ /* 0x040fe20000000000 */
[----:B------:R-:W-:Y:S01]  /*d6f0*/  ISETP.GT.AND P5, PT, R21, R34, PT ;  /* 0x000000221500720c */ /* 0x000fe20003fa4270 */
[----:B------:R-:W-:Y:S01]  /*d700*/  VIADD R14, R106, 0x20 ;  /* 0x000000206a0e7836 */ /* 0x000fe20000000000 */
[----:B------:R-:W-:-:S02]  /*d710*/  FSEL R44, R44, -INF , !P2 ;  /* 0xff8000002c2c7808 */ /* 0x000fc40005000000 */
[----:B------:R-:W-:Y:S02]  /*d720*/  ISETP.GT.AND P2, PT, R21, R22, PT ;  /* 0x000000161500720c */ /* 0x000fe40003f44270 */
[----:B------:R-:W-:Y:S02]  /*d730*/  FSEL R177, R25, -INF , !P0 ;  /* 0xff80000019b17808 */ /* 0x000fe40004000000 */
[C---:B------:R-:W-:Y:S01]  /*d740*/  ISETP.GT.AND P0, PT, R21.reuse, R0, PT ;  /* 0x000000001500720c */ /* 0x040fe20003f04270 */
[----:B------:R-:W-:Y:S01]  /*d750*/  VIADD R10, R106, 0x28 ;  /* 0x000000286a0a7836 */ /* 0x000fe20000000000 */
[----:B------:R-:W-:Y:S01]  /*d760*/  FSEL R40, R40, -INF , !P5 ;  /* 0xff80000028287808 */ /* 0x000fe20006800000 */
[----:B------:R-:W-:Y:S01]  /*d770*/  VIADD R6, R106, 0x30 ;  /* 0x000000306a067836 */ /* 0x000fe20000000000 */
[----:B------:R-:W-:Y:S02]  /*d780*/  ISETP.GT.AND P5, PT, R21, R18, PT ;  /* 0x000000121500720c */ /* 0x000fe40003fa4270 */
[----:B------:R-:W-:-:S02]  /*d790*/  FSEL R36, R36, -INF , !P2 ;  /* 0xff80000024247808 */ /* 0x000fc40005000000 */
[----:B------:R-:W-:Y:S01]  /*d7a0*/  ISETP.GT.AND P2, PT, R21, R14, PT ;  /* 0x0000000e1500720c */ /* 0x000fe20003f44270 */
[C---:B------:R-:W-:Y:S01]  /*d7b0*/  VIADD R20, R106.reuse, 0x11 ;  /* 0x000000116a147836 */ /* 0x040fe20000000000 */
[----:B------:R-:W-:Y:S02]  /*d7c0*/  FSEL R81, R81, -INF , !P0 ;  /* 0xff80000051517808 */ /* 0x000fe40004000000 */
[----:B------:R-:W-:Y:S02]  /*d7d0*/  FSEL R45, R45, -INF , !P6 ;  /* 0xff8000002d2d7808 */ /* 0x000fe40007000000 */
[----:B------:R-:W-:Y:S01]  /*d7e0*/  ISETP.GT.AND P0, PT, R23, R32, PT ;  /* 0x000000201700720c */ /* 0x000fe20003f04270 */
[----:B------:R-:W-:Y:S01]  /*d7f0*/  VIADD R2, R106, 0x38 ;  /* 0x000000386a027836 */ /* 0x000fe20000000000 */
[----:B------:R-:W-:Y:S02]  /*d800*/  FSEL R60, R60, -INF , !P5 ;  /* 0xff8000003c3c7808 */ /* 0x000fe40006800000 */
[----:B------:R-:W-:-:S02]  /*d810*/  ISETP.GT.AND P5, PT, R21, R10, PT ;  /* 0x0000000a1500720c */ /* 0x000fc40003fa4270 */
[----:B------:R-:W-:Y:S02]  /*d820*/  FSEL R28, R28, -INF , !P2 ;  /* 0xff8000001c1c7808 */ /* 0x000fe40005000000 */
[----:B------:R-:W-:Y:S02]  /*d830*/  ISETP.GT.AND P2, PT, R21, R6, PT ;  /* 0x000000061500720c */ /* 0x000fe40003f44270 */
[----:B------:R-:W-:Y:S01]  /*d840*/  FSEL R33, R47, -INF , !P1 ;  /* 0xff8000002f217808 */ /* 0x000fe20004800000 */
[----:B------:R-:W-:Y:S01]  /*d850*/  VIADD R12, R106, 0x21 ;  /* 0x000000216a0c7836 */ /* 0x000fe20000000000 */
[----:B------:R-:W-:Y:S02]  /*d860*/  FSEL R47, R45, -INF , !P4 ;  /* 0xff8000002d2f7808 */ /* 0x000fe40006000000 */
[----:B------:R-:W-:Y:S02]  /*d870*/  FSEL R9, R43, -INF , !P0 ;  /* 0xff8000002b097808 */ /* 0x000fe40004000000 */
[----:B------:R-:W-:-:S02]  /*d880*/  ISETP.GT.AND P6, PT, R21, R20, PT ;  /* 0x000000141500720c */ /* 0x000fc40003fc4270 */
[----:B------:R-:W-:Y:S02]  /*d890*/  ISETP.GE.AND P4, PT, R32, R157, PT ;  /* 0x0000009d2000720c */ /* 0x000fe40003f86270 */
[----:B------:R-:W-:Y:S02]  /*d8a0*/  ISETP.GT.AND P0, PT, R23, R20, PT ;  /* 0x000000141700720c */ /* 0x000fe40003f04270 */
[----:B------:R-:W-:Y:S02]  /*d8b0*/  FSEL R24, R24, -INF , !P5 ;  /* 0xff80000018187808 */ /* 0x000fe40006800000 */
[----:B------:R-:W-:Y:S02]  /*d8c0*/  ISETP.GT.AND P5, PT, R21, R2, PT ;  /* 0x000000021500720c */ /* 0x000fe40003fa4270 */
[----:B------:R-:W-:Y:S02]  /*d8d0*/  FSEL R84, R84, -INF , !P2 ;  /* 0xff80000054547808 */ /* 0x000fe40005000000 */
[----:B------:R-:W-:-:S02]  /*d8e0*/  ISETP.GE.AND P1, PT, R32, R159, PT ;  /* 0x0000009f2000720c */ /* 0x000fc40003f26270 */
[----:B------:R-:W-:Y:S02]  /*d8f0*/  ISETP.GT.AND P2, PT, R23, R34, PT ;  /* 0x000000221700720c */ /* 0x000fe40003f44270 */
[----:B------:R-:W-:Y:S01]  /*d900*/  FSEL R33, R33, -INF , !P3 ;  /* 0xff80000021217808 */ /* 0x000fe20005800000 */
[----:B------:R-:W-:Y:S01]  /*d910*/  VIADD R4, R106, 0x31 ;  /* 0x000000316a047836 */ /* 0x000fe20000000000 */
[----:B------:R-:W-:Y:S02]  /*d920*/  FSEL R35, R37, -INF , !P6 ;  /* 0xff80000025237808 */ /* 0x000fe40007000000 */
[----:B------:R-:W-:Y:S02]  /*d930*/  ISETP.GT.AND P3, PT, R23, R22, PT ;  /* 0x000000161700720c */ /* 0x000fe40003f64270 */
[----:B------:R-:W-:Y:S02]  /*d940*/  FSEL R9, R9, -INF , !P4 ;  /* 0xff80000009097808 */ /* 0x000fe40006000000 */
[----:B------:R-:W-:-:S02]  /*d950*/  FSEL R17, R39, -INF , !P0 ;  /* 0xff80000027117808 */ /* 0x000fc40004000000 */
[----:B------:R-:W-:Y:S02]  /*d960*/  ISETP.GT.AND P6, PT, R21, R12, PT ;  /* 0x0000000c1500720c */ /* 0x000fe40003fc4270 */
[C---:B------:R-:W-:Y:S02]  /*d970*/  ISETP.GT.AND P4, PT, R23.reuse, R18, PT ;  /* 0x000000121700720c */ /* 0x040fe40003f84270 */
[----:B------:R-:W-:Y:S02]  /*d980*/  ISETP.GT.AND P0, PT, R23, R16, PT ;  /* 0x000000101700720c */ /* 0x000fe40003f04270 */
[----:B------:R-:W-:Y:S02]  /*d990*/  FSEL R80, R80, -INF , !P5 ;  /* 0xff80000050507808 */ /* 0x000fe40006800000 */
[----:B------:R-:W-:Y:S02]  /*d9a0*/  FSEL R41, R41, -INF , !P1 ;  /* 0xff80000029297808 */ /* 0x000fe40004800000 */
[----:B------:R-:W-:-:S02]  /*d9b0*/  ISETP.GE.AND P5, PT, R34, R157, PT ;  /* 0x0000009d2200720c */ /* 0x000fc40003fa6270 */
[----:B------:R-:W-:Y:S02]  /*d9c0*/  FSEL R11, R42, -INF , !P2 ;  /* 0xff8000002a0b7808 */ /* 0x000fe40005000000 */
[----:B------:R-:W-:Y:S02]  /*d9d0*/  ISETP.GE.AND P1, PT, R20, R159, PT ;  /* 0x0000009f1400720c */ /* 0x000fe40003f26270 */
[-C--:B------:R-:W-:Y:S02]  /*d9e0*/  ISETP.GE.AND P2, PT, R22, R157.reuse, PT ;  /* 0x0000009d1600720c */ /* 0x080fe40003f46270 */
[----:B------:R-:W-:Y:S02]  /*d9f0*/  FSEL R19, R38, -INF , !P3 ;  /* 0xff80000026137808 */ /* 0x000fe40005800000 */
        /* <DEDUP_REMOVED lines=8> */
[----:B------:R-:W-:Y:S02]  /*da80*/  ISETP.GE.AND P5, PT, R20, R157, PT ;  /* 0x0000009d1400720c */ /* 0x000fe40003fa6270 */
[----:B------:R-:W-:Y:S02]  /*da90*/  FSEL R19, R19, -INF , !P2 ;  /* 0xff80000013137808 */ /* 0x000fe40005000000 */
[C---:B------:R-:W-:Y:S02]  /*daa0*/  ISETP.GE.AND P1, PT, R16.reuse, R159, PT ;  /* 0x0000009f1000720c */ /* 0x040fe40003f26270 */
[----:B------:R-:W-:Y:S02]  /*dab0*/  ISETP.GE.AND P2, PT, R16, R157, PT ;  /* 0x0000009d1000720c */ /* 0x000fe40003f46270 */
[----:B------:R-:W-:Y:S02]  /*dac0*/  FSEL R15, R15, -INF , !P3 ;  /* 0xff8000000f0f7808 */ /* 0x000fe40005800000 */
        /* <DEDUP_REMOVED lines=8> */
[----:B------:R-:W-:Y:S02]  /*db50*/  ISETP.GE.AND P1, PT, R12, R157, PT ;  /* 0x0000009d0c00720c */ /* 0x000fe40003f26270 */
[----:B------:R-:W-:Y:S02]  /*db60*/  FSEL R13, R13, -INF , !P2 ;  /* 0xff8000000d0d7808 */ /* 0x000fe40005000000 */
[----:B------:R-:W-:Y:S02]  /*db70*/  ISETP.GT.AND P2, PT, R23, R10, PT ;  /* 0x0000000a1700720c */ /* 0x000fe40003f44270 */
[----:B------:R-:W-:Y:S02]  /*db80*/  FSEL R175, R175, -INF , !P3 ;  /* 0xff800000afaf7808 */ /* 0x000fe40005800000 */
[----:B------:R-:W-:-:S02]  /*db90*/  FSEL R45, R40, -INF , !P6 ;  /* 0xff800000282d7808 */ /* 0x000fc40007000000 */
[----:B------:R-:W-:Y:S02]  /*dba0*/  ISETP.GE.AND P3, PT, R8, R157, PT ;  /* 0x0000009d0800720c */ /* 0x000fe40003f66270 */
[----:B------:R-:W-:Y:S02]  /*dbb0*/  FSEL R27, R27, -INF , !P0 ;  /* 0xff8000001b1b7808 */ /* 0x000fe40004000000 */
[----:B------:R-:W-:Y:S02]  /*dbc0*/  ISETP.GE.AND P6, PT, R22, R159, PT ;  /* 0x0000009f1600720c */ /* 0x000fe40003fc6270 */
[----:B------:R-:W-:Y:S02]  /*dbd0*/  FSEL R30, R30, -INF , !P5 ;  /* 0xff8000001e1e7808 */ /* 0x000fe40006800000 */
[----:B------:R-:W-:Y:S02]  /*dbe0*/  FSEL R163, R31, -INF , !P1 ;  /* 0xff8000001fa37808 */ /* 0x000fe40004800000 */
[----:B------:R-:W-:-:S02]  /*dbf0*/  ISETP.GE.AND P5, PT, R10, R157, PT ;  /* 0x0000009d0a00720c */ /* 0x000fc40003fa6270 */
[----:B------:R-:W-:Y:S02]  /*dc00*/  ISETP.GT.AND P1, PT, R23, R6, PT ;  /* 0x000000061700720c */ /* 0x000fe40003f24270 */
[----:B------:R-:W-:Y:S02]  /*dc10*/  FSEL R26, R26, -INF , !P2 ;  /* 0xff8000001a1a7808 */ /* 0x000fe40005000000 */
[----:B------:R-:W-:Y:S02]  /*dc20*/  FSEL R167, R27, -INF , !P3 ;  /* 0xff8000001ba77808 */ /* 0x000fe40005800000 */
[----:B------:R-:W-:Y:S02]  /*dc30*/  FSEL R37, R36, -INF , !P6 ;  /* 0xff80000024257808 */ /* 0x000fe40007000000 */
[----:B------:R-:W-:Y:S02]  /*dc40*/  ISETP.GT.AND P3, PT, R23, R106, PT ;  /* 0x0000006a1700720c */ /* 0x000fe40003f64270 */
[----:B------:R-:W-:-:S02]  /*dc50*/  ISETP.GE.AND P6, PT, R18, R159, PT ;  /* 0x0000009f1200720c */ /* 0x000fc40003fc6270 */
[----:B------:R-:W-:Y:S02]  /*dc60*/  FSEL R165, R26, -INF , !P5 ;  /* 0xff8000001aa57808 */ /* 0x000fe40006800000 */
[----:B------:R-:W-:Y:S02]  /*dc70*/  FSEL R86, R86, -INF , !P1 ;  /* 0xff80000056567808 */ /* 0x000fe40004800000 */
[----:B------:R-:W-:Y:S02]  /*dc80*/  ISETP.GT.AND P0, PT, R23, R4, PT ;  /* 0x000000041700720c */ /* 0x000fe40003f04270 */
[C---:B------:R-:W-:Y:S02]  /*dc90*/  ISETP.GE.AND P5, PT, R4.reuse, R159, PT ;  /* 0x0000009f0400720c */ /* 0x040fe40003fa6270 */
[----:B------:R-:W-:Y:S02]  /*dca0*/  ISETP.GE.AND P1, PT, R4, R157, PT ;  /* 0x0000009d0400720c */ /* 0x000fe40003f26270 */
[----:B------:R-:W-:-:S02]  /*dcb0*/  FSEL R4, R46, -INF , !P3 ;  /* 0xff8000002e047808 */ /* 0x000fc40005800000 */
[----:B------:R-:W-:Y:S02]  /*dcc0*/  FSEL R29, R60, -INF , !P6 ;  /* 0xff8000003c1d7808 */ /* 0x000fe40007000000 */
[----:B------:R-:W-:Y:S02]  /*dcd0*/  ISETP.GT.AND P3, PT, R23, R0, PT ;  /* 0x000000001700720c */ /* 0x000fe40003f64270 */
[C---:B------:R-:W-:Y:S02]  /*dce0*/  ISETP.GE.AND P6, PT, R14.reuse, R159, PT ;  /* 0x0000009f0e00720c */ /* 0x040fe40003fc6270 */
[----:B------:R-:W-:Y:S02]  /*dcf0*/  ISETP.GE.AND P4, PT, R14, R157, PT ;  /* 0x0000009d0e00720c */ /* 0x000fe40003f86270 */
[----:B------:R-:W-:Y:S02]  /*dd00*/  FSEL R83, R83, -INF , !P3 ;  /* 0xff80000053537808 */ /* 0x000fe40005800000 */
[----:B------:R-:W-:-:S02]  /*dd10*/  FSEL R171, R28, -INF , !P6 ;  /* 0xff8000001cab7808 */ /* 0x000fc40007000000 */
[----:B------:R-:W-:Y:S02]  /*dd20*/  FSEL R169, R30, -INF , !P4 ;  /* 0xff8000001ea97808 */ /* 0x000fe40006000000 */
[----:B------:R-:W-:Y:S02]  /*dd30*/  ISETP.GT.AND P3, PT, R107, R138, PT ;  /* 0x0000008a6b00720c */ /* 0x000fe40003f64270 */
[-C--:B------:R-:W-:Y:S02]  /*dd40*/  ISETP.GE.AND P6, PT, R10, R159.reuse, PT ;  /* 0x0000009f0a00720c */ /* 0x080fe40003fc6270 */
[----:B------:R-:W-:Y:S02]  /*dd50*/  ISETP.GE.AND P4, PT, R8, R159, PT ;  /* 0x0000009f0800720c */ /* 0x000fe40003f86270 */
[----:B------:R-:W-:Y:S02]  /*dd60*/  FSEL R173, R24, -INF , !P6 ;  /* 0xff80000018ad7808 */ /* 0x000fe40007000000 */
[----:B------:R-:W-:-:S02]  /*dd70*/  FSEL R87, R87, -INF , !P0 ;  /* 0xff80000057577808 */ /* 0x000fc40004000000 */
[----:B------:R-:W-:Y:S02]  /*dd80*/  FSEL R177, R177, -INF , !P4 ;  /* 0xff800000b1b17808 */ /* 0x000fe40006000000 */
[C---:B------:R-:W-:Y:S02]  /*dd90*/  ISETP.GE.AND P6, PT, R6.reuse, R159, PT ;  /* 0x0000009f0600720c */ /* 0x040fe40003fc6270 */
[----:B------:R-:W-:Y:S02]  /*dda0*/  ISETP.GE.AND P2, PT, R6, R157, PT ;  /* 0x0000009d0600720c */ /* 0x000fe40003f46270 */
[----:B------:R-:W-:Y:S02]  /*ddb0*/  ISETP.GT.AND P0, PT, R23, R2, PT ;  /* 0x000000021700720c */ /* 0x000fe40003f04270 */
[----:B------:R-:W-:Y:S02]  /*ddc0*/  ISETP.GE.AND P4, PT, R2, R159, PT ;  /* 0x0000009f0200720c */ /* 0x000fe40003f86270 */
[----:B------:R-:W-:-:S02]  /*ddd0*/  FSEL R82, R82, -INF , !P0 ;  /* 0xff80000052527808 */ /* 0x000fc40004000000 */
[----:B------:R-:W-:Y:S02]  /*dde0*/  FSEL R141, R84, -INF , !P6 ;  /* 0xff800000548d7808 */ /* 0x000fe40007000000 */
[----:B------:R-:W-:Y:S02]  /*ddf0*/  FSEL R120, R86, -INF , !P2 ;  /* 0xff80000056787808 */ /* 0x000fe40005000000 */
[----:B------:R-:W-:Y:S02]  /*de00*/  FSEL R119, R87, -INF , !P1 ;  /* 0xff80000057777808 */ /* 0x000fe40004800000 */
[----:B------:R-:W-:Y:S01]  /*de10*/  FSEL R122, R80, -INF , !P4 ;  /* 0xff800000507a7808 */ /* 0x000fe20006000000 */
[----:B------:R-:W-:Y:S01]  /*de20*/  BSSY.RECONVERGENT B1, `(.L_x_13320) ;  /* 0x0000070000017945 */ /* 0x000fe20003800200 */
[----:B------:R-:W-:Y:S02]  /*de30*/  ISETP.GE.AND P0, PT, R2, R157, PT ;  /* 0x0000009d0200720c */ /* 0x000fe40003f06270 */
[----:B------:R-:W-:-:S02]  /*de40*/  ISETP.GE.AND P6, PT, R0, R159, PT ;  /* 0x0000009f0000720c */ /* 0x000fc40003fc6270 */
[----:B------:R-:W-:Y:S02]  /*de50*/  ISETP.GE.AND P2, PT, R0, R157, PT ;  /* 0x0000009d0000720c */ /* 0x000fe40003f46270 */
[C---:B------:R-:W-:Y:S02]  /*de60*/  ISETP.GE.AND P1, PT, R106.reuse, R159, PT ;  /* 0x0000009f6a00720c */ /* 0x040fe40003f26270 */
[----:B------:R-:W-:Y:S02]  /*de70*/  ISETP.GE.AND P4, PT, R106, R157, PT ;  /* 0x0000009d6a00720c */ /* 0x000fe40003f86270 */
[----:B------:R-:W-:Y:S02]  /*de80*/  FSEL R123, R85, -INF , !P5 ;  /* 0xff800000557b7808 */ /* 0x000fe40006800000 */
[----:B------:R-:W-:Y:S02]  /*de90*/  VIMNMX R160, PT, PT, RZ, R21, !PT ;  /* 0x00000015ffa07248 */ /* 0x000fe40007fe0100 */
[----:B------:R-:W-:-:S02]  /*dea0*/  VIMNMX R158, PT, PT, RZ, R23, !PT ;  /* 0x00000017ff9e7248 */ /* 0x000fc40007fe0100 */
        /* <DEDUP_REMOVED lines=20> */
.L_x_13323:
        /* <DEDUP_REMOVED lines=60> */
.L_x_13324:
[----:B------:R-:W-:Y:S05]  /*e3b0*/  BSYNC.RECONVERGENT B0 ;  /* 0x0000000000007941 */ /* 0x000fea0003800200 */
.L_x_13322:
[C---:B------:R-:W-:Y:S01]  /*e3c0*/  IMAD.SHL.U32 R2, R136.reuse, 0x20, RZ ;  /* 0x0000002088027824 */ /* 0x040fe200078e00ff */
[C---:B------:R-:W-:Y:S01]  /*e3d0*/  LEA R20, P0, R73.reuse, R140, 0x1 ;  /* 0x0000008c49147211 */ /* 0x040fe200078008ff */
        /* <DEDUP_REMOVED lines=20> */
.L_x_13321:
[----:B------:R-:W-:Y:S05]  /*e520*/  BSYNC.RECONVERGENT B1 ;  /* 0x0000000000017941 */ /* 0x000fea0003800200 */
.L_x_13320:
[----:B------:R-:W2:Y:S01]  /*e530*/  LD.E R161, desc[UR4][R100.64+0xdc] ;  /* 0x0000dc0464a17980 */ /* 0x000ea2000c101900 */
        /* <DEDUP_REMOVED lines=18> */
[----:B-1----:R-:W1:Y:S03]  /*e660*/  SHFL.BFLY PT, R23, R8, 0x2, 0x1f ;  /* 0x0c401f0008177f89 */ /* 0x002e6600000e0000 */
        /* <DEDUP_REMOVED lines=36> */
[-CC-:B------:R-:W-:Y:S01]  /*e8b0*/  FFMA.FTZ R29, R29, R161.reuse, -R162.reuse ;  /* 0x000000a11d1d7223 */ /* 0x180fe200000108a2 */
[----:B------:R-:W1:Y:S01]  /*e8c0*/  MUFU.EX2 R116, R116 ;  /* 0x0000007400747308 */ /* 0x000e620000000800 */
[-C--:B------:R-:W-:Y:S01]  /*e8d0*/  FFMA.FTZ R28, R25, R161.reuse, -R162 ;  /* 0x000000a1191c7223 */ /* 0x080fe200000108a2 */
[-CC-:B------:R-:W-:Y:S01]  /*e8e0*/  FFMA.FTZ R33, R19, R161.reuse, -R164.reuse ;  /* 0x000000a113217223 */ /* 0x180fe200000108a4 */
[-CC-:B------:R-:W-:Y:S01]  /*e8f0*/  FFMA.FTZ R34, R17, R161.reuse, -R164.reuse ;  /* 0x000000a111227223 */ /* 0x180fe200000108a4 */
[----:B------:R-:W-:Y:S01]  /*e900*/  MUFU.EX2 R112, R112 ;  /* 0x0000007000707308 */ /* 0x000fe20000000800 */
[-CC-:B------:R-:W-:Y:S01]  /*e910*/  FFMA.FTZ R30, R15, R161.reuse, -R164.reuse ;  /* 0x000000a10f1e7223 */ /* 0x180fe200000108a4 */
[-C--:B------:R-:W-:Y:S01]  /*e920*/  FFMA.FTZ R3, R13, R161.reuse, -R164 ;  /* 0x000000a10d037223 */ /* 0x080fe200000108a4 */
[----:B------:R-:W2:Y:S01]  /*e930*/  LDSM.16.MT88.4 R40, [R130+0xa000] ;  /* 0x00a000008228783b */ /* 0x000ea20000004200 */
[----:B------:R-:W3:Y:S01]  /*e940*/  MUFU.EX2 R111, R111 ;  /* 0x0000006f006f7308 */ /* 0x000ee20000000800 */
[-C--:B------:R-:W-:Y:S01]  /*e950*/  FFMA.FTZ R122, R122, R161.reuse, -R162 ;  /* 0x000000a17a7a7223 */ /* 0x080fe200000108a2 */
[-C--:B------:R-:W-:Y:S01]  /*e960*/  FFMA.FTZ R166, R117, R161.reuse, -R164 ;  /* 0x000000a175a67223 */ /* 0x080fe200000108a4 */
[----:B------:R-:W-:Y:S01]  /*e970*/  LDSM.16.MT88.4 R12, [R124+0xa000] ;  /* 0x00a000007c0c783b */ /* 0x000fe20000004200 */
[----:B------:R-:W-:Y:S01]  /*e980*/  MUFU.EX2 R114, R114 ;  /* 0x0000007200727308 */ /* 0x000fe20000000800 */
[--C-:B------:R-:W-:Y:S01]  /*e990*/  FFMA.FTZ R141, R141, R161, -R162.reuse ;  /* 0x000000a18d8d7223 */ /* 0x100fe200000108a2 */
[----:B-1----:R-:W-:Y:S01]  /*e9a0*/  F2FP.F16.F32.PACK_AB R64, R116, R115 ;  /* 0x000000737440723e */ /* 0x002fe200000000ff */
[----:B------:R-:W-:Y:S01]  /*e9b0*/  LDSM.16.MT88.4 R16, [R126+0x8800] ;  /* 0x008800007e10783b */ /* 0x000fe20000004200 */
[----:B------:R-:W1:Y:S01]  /*e9c0*/  MUFU.EX2 R113, R113 ;  /* 0x0000007100717308 */ /* 0x000e620000000800 */
[----:B------:R-:W-:Y:S01]  /*e9d0*/  FFMA.FTZ R123, R123, R161, -R162 ;  /* 0x000000a17b7b7223 */ /* 0x000fe200000108a2 */
[----:B------:R-:W-:Y:S01]  /*e9e0*/  FADD.FTZ R115, R115, R116 ;  /* 0x0000007473737221 */ /* 0x000fe20000010000 */
[----:B------:R-:W-:Y:S01]  /*e9f0*/  LDSM.16.MT88.4 R24, [R125+0x8800] ;  /* 0x008800007d18783b */ /* 0x000fe20000004200 */
[----:B------:R-:W-:Y:S01]  /*ea00*/  MUFU.EX2 R110, R110 ;  /* 0x0000006e006e7308 */ /* 0x000fe20000000800 */
[----:B------:R-:W-:-:S02]  /*ea10*/  ISETP.GT.AND P0, PT, R107, R138, PT ;  /* 0x0000008a6b00720c */ /* 0x000fc40003f04270 */
[----:B---3--:R-:W-:Y:S01]  /*ea20*/  F2FP.F16.F32.PACK_AB R66, R111, R112 ;  /* 0x000000706f42723e */ /* 0x008fe200000000ff */
[----:B------:R-:W3:Y:S01]  /*ea30*/  MUFU.EX2 R35, R35 ;  /* 0x0000002300237308 */ /* 0x000ee20000000800 */
[----:B------:R-:W-:-:S03]  /*ea40*/  FADD.FTZ R112, R112, R115 ;  /* 0x0000007370707221 */ /* 0x000fc60000010000 */
[----:B------:R-:W-:Y:S01]  /*ea50*/  MUFU.EX2 R32, R32 ;  /* 0x0000002000207308 */ /* 0x000fe20000000800 */
[----:B------:R-:W-:Y:S01]  /*ea60*/  FADD.FTZ R111, R111, R112 ;  /* 0x000000706f6f7221 */ /* 0x000fe20000010000 */
[----:B-1----:R-:W-:Y:S01]  /*ea70*/  F2FP.F16.F32.PACK_AB R65, R113, R114 ;  /* 0x000000727141723e */ /* 0x002fe200000000ff */
[----:B------:R-:W-:Y:S01]  /*ea80*/  FADD.FTZ R113, R114, R113 ;  /* 0x0000007172717221 */ /* 0x000fe20000010000 */
[----:B------:R-:W1:Y:S04]  /*ea90*/  MUFU.EX2 R31, R31 ;  /* 0x0000001f001f7308 */ /* 0x000e680000000800 */
[----:B------:R-:W-:Y:S01]  /*eaa0*/  MUFU.EX2 R29, R29 ;  /* 0x0000001d001d7308 */ /* 0x000fe20000000800 */
[----:B---3--:R-:W-:-:S03]  /*eab0*/  F2FP.F16.F32.PACK_AB R67, R35, R110 ;  /* 0x0000006e2343723e */ /* 0x008fc600000000ff */
[----:B------:R-:W3:Y:S04]  /*eac0*/  MUFU.EX2 R28, R28 ;  /* 0x0000001c001c7308 */ /* 0x000ee80000000800 */
[----:B------:R-:W-:Y:S01]  /*ead0*/  MUFU.EX2 R33, R33 ;  /* 0x0000002100217308 */ /* 0x000fe20000000800 */
[C---:B------:R-:W-:Y:S03]  /*eae0*/  HMMA.16816.F32 R96, R64.reuse, R92, RZ ;  /* 0x0000005c4060723c */ /* 0x040fe600000018ff */
[----:B-1----:R-:W-:Y:S01]  /*eaf0*/  F2FP.F16.F32.PACK_AB R4, R31, R32 ;  /* 0x000000201f04723e */ /* 0x002fe200000000ff */
[----:B------:R-:W-:Y:S01]  /*eb00*/  FADD.FTZ R32, R32, R111 ;  /* 0x0000006f20207221 */ /* 0x000fe20000010000 */
[----:B------:R-:W1:Y:S04]  /*eb10*/  MUFU.EX2 R34, R34 ;  /* 0x0000002200227308 */ /* 0x000e680000000800 */
[----:B------:R-:W-:Y:S01]  /*eb20*/  MUFU.EX2 R30, R30 ;  /* 0x0000001e001e7308 */ /* 0x000fe20000000800 */
[----:B------:R-:W-:Y:S01]  /*eb30*/  HMMA.16816.F32 R92, R64, R94, RZ ;  /* 0x0000005e405c723c */ /* 0x000fe200000018ff */
[----:B---3--:R-:W-:-:S02]  /*eb40*/  F2FP.F16.F32.PACK_AB R6, R28, R29 ;  /* 0x0000001d1c06723e */ /* 0x008fc400000000ff */
[----:B------:R-:W3:Y:S04]  /*eb50*/  MUFU.EX2 R3, R3 ;  /* 0x0000000300037308 */ /* 0x000ee80000000800 */
[----:B------:R-:W-:Y:S01]  /*eb60*/  MUFU.EX2 R117, R123 ;  /* 0x0000007b00757308 */ /* 0x000fe20000000800 */
[C---:B--2---:R-:W-:Y:S01]  /*eb70*/  HMMA.16816.F32 R36, R64.reuse, R40, RZ ;  /* 0x000000284024723c */ /* 0x044fe200000018ff */
[----:B-1----:R-:W-:Y:S02]  /*eb80*/  F2FP.F16.F32.PACK_AB R5, R34, R33 ;  /* 0x000000212205723e */ /* 0x002fe400000000ff */
[----:B------:R-:W-:Y:S04]  /*eb90*/  MUFU.EX2 R122, R122 ;  /* 0x0000007a007a7308 */ /* 0x000fe80000000800 */
[----:B------:R-:W-:Y:S01]  /*eba0*/  MUFU.EX2 R166, R166 ;  /* 0x000000a600a67308 */ /* 0x000fe20000000800 */
[----:B------:R-:W-:Y:S01]  /*ebb0*/  HMMA.16816.F32 R40, R64, R42, RZ ;  /* 0x0000002a4028723c */ /* 0x000fe200000018ff */
[----:B---3--:R-:W-:-:S07]  /*ebc0*/  F2FP.F16.F32.PACK_AB R7, R3, R30 ;  /* 0x0000001e0307723e */ /* 0x008fce00000000ff */
[C---:B------:R-:W-:Y:S08]  /*ebd0*/  HMMA.16816.F32 R96, R4.reuse, R8, R96 ;  /* 0x000000080460723c */ /* 0x040ff00000001860 */
        /* <DEDUP_REMOVED lines=30> */
[-C--:B------:R-:W-:Y:S01]  /*edc0*/  FFMA.FTZ R26, R175, R161.reuse, -R162 ;  /* 0x000000a1af1a7223 */ /* 0x080fe200000108a2 */
[----:B------:R-:W-:Y:S04]  /*edd0*/  MUFU.EX2 R24, R24 ;  /* 0x0000001800187308 */ /* 0x000fe80000000800 */
[----:B------:R-:W-:Y:S01]  /*ede0*/  MUFU.EX2 R27, R27 ;  /* 0x0000001b001b7308 */ /* 0x000fe20000000800 */
[C---:B------:R-:W-:Y:S03]  /*edf0*/  HMMA.16816.F32 R72, R4.reuse, R20, R72 ;  /* 0x000000140448723c */ /* 0x040fe60000001848 */
[-CC-:B------:R-:W-:Y:S01]  /*ee00*/  FFMA.FTZ R21, R165, R161.reuse, -R164.reuse ;  /* 0x000000a1a5157223 */ /* 0x180fe200000108a4 */
[-C--:B------:R-:W-:Y:S01]  /*ee10*/  FFMA.FTZ R20, R167, R161.reuse, -R164 ;  /* 0x000000a1a7147223 */ /* 0x080fe200000108a4 */
[----:B------:R-:W3:Y:S01]  /*ee20*/  MUFU.EX2 R26, R26 ;  /* 0x0000001a001a7308 */ /* 0x000ee20000000800 */
[-C--:B------:R-:W-:Y:S01]  /*ee30*/  FFMA.FTZ R167, R121, R161.reuse, -R162 ;  /* 0x000000a179a77223 */ /* 0x080fe200000108a2 */
[-CC-:B------:R-:W-:Y:S01]  /*ee40*/  FFMA.FTZ R121, R120, R161.reuse, -R164.reuse ;  /* 0x000000a178797223 */ /* 0x180fe200000108a4 */
[-C--:B------:R-:W-:Y:S01]  /*ee50*/  FFMA.FTZ R120, R119, R161.reuse, -R164 ;  /* 0x000000a177787223 */ /* 0x080fe200000108a4 */
[----:B------:R-:W-:Y:S01]  /*ee60*/  MUFU.EX2 R21, R21 ;  /* 0x0000001500157308 */ /* 0x000fe20000000800 */
[----:B------:R-:W-:Y:S03]  /*ee70*/  HMMA.16816.F32 R68, R4, R22, R68 ;  /* 0x000000160444723c */ /* 0x000fe60000001844 */
[-CC-:B------:R-:W-:Y:S01]  /*ee80*/  FFMA.FTZ R23, R173, R161.reuse, -R162.reuse ;  /* 0x000000a1ad177223 */ /* 0x180fe200000108a2 */
[-C--:B------:R-:W-:Y:S01]  /*ee90*/  FFMA.FTZ R22, R177, R161.reuse, -R162 ;  /* 0x000000a1b1167223 */ /* 0x080fe200000108a2 */
[----:B------:R-:W-:Y:S01]  /*eea0*/  MUFU.EX2 R20, R20 ;  /* 0x0000001400147308 */ /* 0x000fe20000000800 */
[----:B------:R-:W-:-:S03]  /*eeb0*/  FFMA.FTZ R119, R118, R161, -R164 ;  /* 0x000000a176777223 */ /* 0x000fc600000108a4 */
[----:B------:R-:W-:Y:S01]  /*eec0*/  MUFU.EX2 R23, R23 ;  /* 0x0000001700177308 */ /* 0x000fe20000000800 */
[C---:B--2---:R-:W-:Y:S03]  /*eed0*/  HMMA.16816.F32 R44, R4.reuse, R16, R44 ;  /* 0x00000010042c723c */ /* 0x044fe6000000182c */
[----:B------:R-:W2:Y:S04]  /*eee0*/  MUFU.EX2 R22, R22 ;  /* 0x0000001600167308 */ /* 0x000ea80000000800 */
[----:B------:R-:W4:Y:S01]  /*eef0*/  MUFU.EX2 R118, R141 ;  /* 0x0000008d00767308 */ /* 0x000f220000000800 */
[C---:B------:R-:W-:Y:S01]  /*ef00*/  HMMA.16816.F32 R48, R4.reuse, R18, R48 ;  /* 0x000000120430723c */ /* 0x040fe20000001830 */
[----:B------:R-:W5:Y:S02]  /*ef10*/  LDSM.16.MT88.4 R16, [R126+0x9000] ;  /* 0x009000007e10783b */ /* 0x000f640000004200 */
[----:B------:R-:W-:Y:S04]  /*ef20*/  MUFU.EX2 R167, R167 ;  /* 0x000000a700a77308 */ /* 0x000fe80000000800 */
[----:B------:R-:W-:Y:S01]  /*ef30*/  MUFU.EX2 R121, R121 ;  /* 0x0000007900797308 */ /* 0x000fe20000000800 */
[C---:B------:R-:W-:Y:S03]  /*ef40*/  HMMA.16816.F32 R52, R4.reuse, R12, R52 ;  /* 0x0000000c0434723c */ /* 0x040fe60000001834 */
[----:B------:R-:W4:Y:S04]  /*ef50*/  MUFU.EX2 R120, R120 ;  /* 0x0000007800787308 */ /* 0x000f280000000800 */
[----:B------:R-:W4:Y:S01]  /*ef60*/  MUFU.EX2 R119, R119 ;  /* 0x0000007700777308 */ /* 0x000f220000000800 */
[----:B------:R-:W-:Y:S03]  /*ef70*/  HMMA.16816.F32 R56, R4, R14, R56 ;  /* 0x0000000e0438723c */ /* 0x000fe60000001838 */
[----:B---3--:R-:W-:Y:S01]  /*ef80*/  F2FP.F16.F32.PACK_AB R4, R26, R27 ;  /* 0x0000001b1a04723e */ /* 0x008fe200000000ff */
[----:B------:R-:W3:Y:S01]  /*ef90*/  LDSM.16.MT88.4 R12, [R124+0x9000] ;  /* 0x009000007c0c783b */ /* 0x000ee20000004200 */
[----:B------:R-:W-:-:S02]  /*efa0*/  F2FP.F16.F32.PACK_AB R5, R24, R25 ;  /* 0x000000191805723e */ /* 0x000fc400000000ff */
[----:B--2---:R-:W-:Y:S02]  /*efb0*/  F2FP.F16.F32.PACK_AB R6, R22, R23 ;  /* 0x000000171606723e */ /* 0x004fe400000000ff */
[----:B------:R-:W-:-:S07]  /*efc0*/  F2FP.F16.F32.PACK_AB R7, R20, R21 ;  /* 0x000000151407723e */ /* 0x000fce00000000ff */
[C---:B-1----:R-:W-:Y:S08]  /*efd0*/  HMMA.16816.F32 R96, R4.reuse, R8, R96 ;  /* 0x000000080460723c */ /* 0x042ff00000001860 */
[C---:B------:R-:W-:Y:S01]  /*efe0*/  HMMA.16816.F32 R92, R4.reuse, R10, R92 ;  /* 0x0000000a045c723c */ /* 0x040fe2000000185c */
[----:B------:R-:W1:Y:S07]  /*eff0*/  LDSM.16.MT88.4 R8, [R125+0x9000] ;  /* 0x009000007d08783b */ /* 0x000e6e0000004200 */
[C---:B-----5:R-:W-:Y:S08]  /*f000*/  HMMA.16816.F32 R88, R4.reuse, R16, R88 ;  /* 0x000000100458723c */ /* 0x060ff00000001858 */
        /* <DEDUP_REMOVED lines=17> */
[C---:B-1----:R-:W-:Y:S08]  /*f120*/  HMMA.16816.F32 R60, R4.reuse, R8, R60 ;  /* 0x00000008043c723c */ /* 0x042ff0000000183c */
[----:B------:R-:W-:Y:S03]  /*f130*/  HMMA.16816.F32 R64, R4, R10, R64 ;  /* 0x0000000a0440723c */ /* 0x000fe60000001840 */
[----:B----4-:R-:W-:Y:S01]  /*f140*/  F2FP.F16.F32.PACK_AB R4, R117, R118 ;  /* 0x000000767504723e */ /* 0x010fe200000000ff */
[----:B------:R-:W1:Y:S01]  /*f150*/  LDSM.16.MT88.4 R8, [R126+0x9800] ;  /* 0x009800007e08783b */ /* 0x000e620000004200 */
[----:B------:R-:W-:-:S02]  /*f160*/  F2FP.F16.F32.PACK_AB R5, R120, R121 ;  /* 0x000000797805723e */ /* 0x000fc400000000ff */
[----:B------:R-:W-:Y:S02]  /*f170*/  F2FP.F16.F32.PACK_AB R6, R167, R122 ;  /* 0x0000007aa706723e */ /* 0x000fe400000000ff */
[----:B------:R-:W-:-:S07]  /*f180*/  F2FP.F16.F32.PACK_AB R7, R166, R119 ;  /* 0x00000077a607723e */ /* 0x000fce00000000ff */
        /* <DEDUP_REMOVED lines=12> */
[----:B---3--:R-:W-:Y:S03]  /*f250*/  HMMA.16816.F32 R44, R4, R16, R44 ;  /* 0x00000010042c723c */ /* 0x008fe6000000182c */
[----:B------:R-:W-:-:S04]  /*f260*/  FADD.FTZ R16, R110, R113 ;  /* 0x000000716e107221 */ /* 0x000fc80000010000 */
        /* <DEDUP_REMOVED lines=11> */
[----:B------:R-:W-:-:S05]  /*f320*/  FADD.FTZ R26, R26, R27 ;  /* 0x0000001b1a1a7221 */ /* 0x000fca0000010000 */
[----:B--2---:R-:W-:Y:S03]  /*f330*/  HMMA.16816.F32 R52, R4, R12, R52 ;  /* 0x0000000c0434723c */ /* 0x004fe60000001834 */
[----:B------:R-:W-:-:S04]  /*f340*/  FADD.FTZ R12, R30, R17 ;  /* 0x000000111e0c7221 */ /* 0x000fc80000010000 */
        /* <DEDUP_REMOVED lines=89> */
.L_x_13328:
        /* <DEDUP_REMOVED lines=8> */
.L_x_13329:
[----:B------:R-:W-:Y:S05]  /*f960*/  BSYNC.RECONVERGENT B0 ;  /* 0x0000000000007941 */ /* 0x000fea0003800200 */
.L_x_13327:
[C---:B------:R-:W-:Y:S01]  /*f970*/  IMAD.SHL.U32 R3, R102.reuse, 0x20, RZ ;  /* 0x0000002066037824 */ /* 0x040fe200078e00ff */
[----:B------:R-:W-:Y:S01]  /*f980*/  SHF.L.U64.HI R4, R102, 0x5, R103 ;  /* 0x0000000566047819 */ /* 0x000fe20000010267 */
[----:B------:R-:W-:Y:S01]  /*f990*/  @!PT LDS RZ, [RZ] ;  /* 0x00000000fffff984 */ /* 0x000fe20000000800 */
[----:B------:R-:W-:Y:S01]  /*f9a0*/  @!PT LDS RZ, [RZ] ;  /* 0x00000000fffff984 */ /* 0x000fe20000000800 */
[----:B------:R-:W-:Y:S01]  /*f9b0*/  @!PT LDS RZ, [RZ] ;  /* 0x00000000fffff984 */ /* 0x000fe20000000800 */
[----:B------:R-:W-:Y:S01]  /*f9c0*/  LDGSTS.E.BYPASS.LTC128B.128 [R149+0x8000], desc[UR4][R142.64] ;  /* 0x080000008e957fae */ /* 0x000fe2000b981a04 */
[----:B------:R-:W-:Y:S02]  /*f9d0*/  BSSY.RECONVERGENT B1, `(.L_x_13330) ;  /* 0x00000da000017945 */ /* 0x000fe40003800200 */
        /* <DEDUP_REMOVED lines=8> */
[----:B------:R1:W-:Y:S01]  /*fa60*/  LDGSTS.E.BYPASS.LTC128B.128 [R149+0xa800], desc[UR4][R12.64+0x80] ;  /* 0x0a8000800c957fae */ /* 0x0003e2000b981a04 */
[----:B------:R-:W-:-:S03]  /*fa70*/  ISETP.GT.AND P1, PT, R107, R138, PT ;  /* 0x0000008a6b00720c */ /* 0x000fc60003f24270 */
[----:B------:R-:W-:Y:S04]  /*fa80*/  LDGSTS.E.BYPASS.LTC128B.128 [R149+0x9000], desc[UR4][R6.64] ;  /* 0x0900000006957fae */ /* 0x000fe8000b981a04 */
[----:B------:R2:W-:Y:S04]  /*fa90*/  LDGSTS.E.BYPASS.LTC128B.128 [R149+0xb000], desc[UR4][R6.64+0x80] ;  /* 0x0b00008006957fae */ /* 0x0005e8000b981a04 */
[----:B------:R-:W-:Y:S04]  /*faa0*/  LDGSTS.E.BYPASS.LTC128B.128 [R149+0x9800], desc[UR4][R20.64] ;  /* 0x0980000014957fae */ /* 0x000fe8000b981a04 */
[----:B------:R3:W-:Y:S04]  /*fab0*/  LDGSTS.E.BYPASS.LTC128B.128 [R149+0xb800], desc[UR4][R20.64+0x80] ;  /* 0x0b80008014957fae */ /* 0x0007e8000b981a04 */
[----:B------:R-:W-:Y:S04]  /*fac0*/  LDSM.16.M88.4 R16, [R135] ;  /* 0x000000008710783b */ /* 0x000fe80000000200 */
[----:B------:R-:W1:Y:S04]  /*fad0*/  LDSM.16.M88.4 R8, [R134+0x4000] ;  /* 0x004000008608783b */ /* 0x000e680000000200 */
[----:B------:R-:W2:Y:S04]  /*fae0*/  LDSM.16.M88.4 R32, [R134+0x4800] ;  /* 0x004800008620783b */ /* 0x000ea80000000200 */
[----:B------:R-:W4:Y:S04]  /*faf0*/  LDSM.16.M88.4 R24, [R134+0x5000] ;  /* 0x005000008618783b */ /* 0x000f280000000200 */
[----:B------:R-:W3:Y:S04]  /*fb00*/  LDSM.16.M88.4 R120, [R134+0x5800] ;  /* 0x005800008678783b */ /* 0x000ee80000000200 */
[----:B------:R-:W-:Y:S04]  /*fb10*/  LDSM.16.M88.4 R112, [R133] ;  /* 0x000000008570783b */ /* 0x000fe80000000200 */
[----:B------:R-:W5:Y:S04]  /*fb20*/  LDSM.16.M88.4 R116, [R129+0x4000] ;  /* 0x004000008174783b */ /* 0x000f680000000200 */
[----:B------:R-:W5:Y:S04]  /*fb30*/  LDSM.16.M88.4 R168, [R129+0x4800] ;  /* 0x0048000081a8783b */ /* 0x000f680000000200 */
[----:B------:R-:W0:Y:S01]  /*fb40*/  LDGDEPBAR ;  /* 0x00000000000079af */ /* 0x000e220000000000 */
[C---:B-1----:R-:W-:Y:S08]  /*fb50*/  HMMA.16816.F32 R12, R16.reuse, R8, RZ ;  /* 0x00000008100c723c */ /* 0x042ff000000018ff */
[C---:B------:R-:W-:Y:S08]  /*fb60*/  HMMA.16816.F32 R8, R16.reuse, R10, RZ ;  /* 0x0000000a1008723c */ /* 0x040ff000000018ff */
[C---:B--2---:R-:W-:Y:S08]  /*fb70*/  HMMA.16816.F32 R4, R16.reuse, R32, RZ ;  /* 0x000000201004723c */ /* 0x044ff000000018ff */
        /* <DEDUP_REMOVED lines=20> */
[C---:B--2---:R-:W-:Y:S08]  /*fcc0*/  HMMA.16816.F32 R12, R112.reuse, R116, R12 ;  /* 0x00000074700c723c */ /* 0x044ff0000000180c */
[C---:B------:R-:W-:Y:S01]  /*fcd0*/  HMMA.16816.F32 R8, R112.reuse, R118, R8 ;  /* 0x000000767008723c */ /* 0x040fe20000001808 */
[----:B------:R-:W1:Y:S07]  /*fce0*/  LDSM.16.M88.4 R116, [R128+0x5800] ;  /* 0x005800008074783b */ /* 0x000e6e0000000200 */
[C---:B------:R-:W-:Y:S01]  /*fcf0*/  HMMA.16816.F32 R32, R112.reuse, R170, R32 ;  /* 0x000000aa7020723c */ /* 0x040fe20000001820 */
[----:B------:R-:W-:Y:S07]  /*fd00*/  LDSM.16.M88.4 R168, [R127+0x4800] ;  /* 0x004800007fa8783b */ /* 0x000fee0000000200 */
        /* <DEDUP_REMOVED lines=60> */
[C---:B------:R-:W-:Y:S08]  /*100d0*/  HMMA.16816.F32 R32, R120.reuse, R170, R32 ;  /* 0x000000aa7820723c */ /* 0x040ff00000001820 */
[C---:B-1----:R-:W-:Y:S08]  /*100e0*/  HMMA.16816.F32 R12, R120.reuse, R112, R12 ;  /* 0x00000070780c723c */ /* 0x042ff0000000180c */
[----:B------:R-:W-:Y:S01]  /*100f0*/  HMMA.16816.F32 R8, R120, R114, R8 ;  /* 0x000000727808723c */ /* 0x000fe20000001808 */
[----:B------:R-:W1:Y:S01]  /*10100*/  LDSM.16.M88.4 R112, [R127+0x7800] ;  /* 0x007800007f70783b */ /* 0x000e620000000200 */
[----:B------:R-:W-:-:S06]  /*10110*/  DEPBAR.LE SB0, 0x0 ;  /* 0x000080000000791a */ /* 0x000fcc0000000000 */
[C---:B---3--:R-:W-:Y:S08]  /*10120*/  HMMA.16816.F32 R28, R120.reuse, R116, R28 ;  /* 0x00000074781c723c */ /* 0x048ff0000000181c */
[C---:B------:R-:W-:Y:S08]  /*10130*/  HMMA.16816.F32 R24, R120.reuse, R118, R24 ;  /* 0x000000767818723c */ /* 0x040ff00000001818 */
[C---:B-1----:R-:W-:Y:S08]  /*10140*/  HMMA.16816.F32 R20, R120.reuse, R112, R20 ;  /* 0x000000707814723c */ /* 0x042ff00000001814 */
[----:B------:R-:W-:Y:S01]  /*10150*/  HMMA.16816.F32 R16, R120, R114, R16 ;  /* 0x000000727810723c */ /* 0x000fe20000001810 */
[----:B------:R-:W-:Y:S07]  /*10160*/  BAR.SYNC.DEFER_BLOCKING 0x0 ;  /* 0x0000000000007b1d */ /* 0x000fee0000010000 */
[----:B------:R-:W-:-:S12]  /*10170*/  @!P1 BRA `(.L_x_13331) ;  /* 0x00000004007c9947 */ /* 0x000fd80003800000 */
[----:B------:R-:W-:Y:S04]  /*10180*/  BSSY.RECONVERGENT B0, `(.L_x_13332) ;  /* 0x0000049000007945 */ /* 0x000fe80003800200 */
[----:B------:R-:W-:Y:S05]  /*10190*/  @!P0 BRA `(.L_x_13333) ;  /* 0x0000000000fc8947 */ /* 0x000fea0003800000 */
[----:B------:R-:W2:Y:S01]  /*101a0*/  LD.E R111, desc[UR4][R100.64+0x170] ;  /* 0x00017004646f7980 */ /* 0x000ea2000c101900 */
[----:B------:R-:W-:Y:S02]  /*101b0*/  VIADD R114, R104, 0xffffff80 ;  /* 0xffffff8068727836 */ /* 0x000fe40000000000 */
[----:B------:R-:W-:Y:S01]  /*101c0*/  IMAD.SHL.U32 R116, R107, 0x40, RZ ;  /* 0x000000406b747824 */ /* 0x000fe200078e00ff */
        /* <DEDUP_REMOVED lines=12> */
[----:B------:R-:W-:Y:S01]  /*10290*/  IMAD.HI.U32 R110, R113, R110, R112 ;  /* 0x0000006e716e7227 */ /* 0x000fe200078e0070 */
[----:B------:R-:W-:Y:S02]  /*102a0*/  IABS R113, R114 ;  /* 0x0000007200717213 */ /* 0x000fe40000000000 */
[----:B------:R-:W-:-:S03]  /*102b0*/  LOP3.LUT R114, R114, R111, RZ, 0x3c, !PT ;  /* 0x0000006f72727212 */ /* 0x000fc600078e3cff */
[----:B------:R-:W-:Y:S01]  /*102c0*/  IMAD.HI.U32 R112, R110, R113, RZ ;  /* 0x000000716e707227 */ /* 0x000fe200078e00ff */
[----:B------:R-:W-:-:S03]  /*102d0*/  ISETP.GE.AND P0, PT, R114, RZ, PT ;  /* 0x000000ff7200720c */ /* 0x000fc60003f06270 */
[----:B------:R-:W-:-:S04]  /*102e0*/  IMAD.HI.U32 R110, R110, R115, RZ ;  /* 0x000000736e6e7227 */ /* 0x000fc800078e00ff */
[-C--:B------:R-:W-:Y:S01]  /*102f0*/  IMAD R118, R112, R104.reuse, R113 ;  /* 0x0000006870767224 */ /* 0x080fe200078e0271 */
[----:B------:R-:W-:Y:S01]  /*10300*/  LOP3.LUT R113, RZ, R111, RZ, 0x33, !PT ;  /* 0x0000006fff717212 */ /* 0x000fe200078e33ff */
[----:B------:R-:W-:Y:S02]  /*10310*/  IMAD R104, R110, R104, R115 ;  /* 0x000000686e687224 */ /* 0x000fe400078e0273 */
[----:B------:R-:W2:Y:S01]  /*10320*/  LD.E.64 R114, desc[UR4][R100.64+0x38] ;  /* 0x0000380464727980 */ /* 0x000ea2000c101b00 */
[C---:B------:R-:W-:Y:S02]  /*10330*/  ISETP.GT.U32.AND P1, PT, R3.reuse, R118, PT ;  /* 0x000000760300720c */ /* 0x040fe40003f24070 */
[----:B------:R-:W-:-:S11]  /*10340*/  ISETP.GT.U32.AND P2, PT, R3, R104, PT ;  /* 0x000000680300720c */ /* 0x000fd60003f44070 */
[--C-:B------:R-:W-:Y:S01]  /*10350*/  @!P1 IMAD.IADD R118, R118, 0x1, -R3.reuse ;  /* 0x0000000176769824 */ /* 0x100fe200078e0a03 */
[----:B------:R-:W-:Y:S01]  /*10360*/  @!P1 IADD3 R112, PT, PT, R112, 0x1, RZ ;  /* 0x0000000170709810 */ /* 0x000fe20007ffe0ff */
[----:B------:R-:W-:Y:S01]  /*10370*/  @!P2 IMAD.IADD R104, R104, 0x1, -R3 ;  /* 0x000000016868a824 */ /* 0x000fe200078e0a03 */
[----:B------:R-:W-:Y:S01]  /*10380*/  ISETP.GE.AND P1, PT, R116, RZ, PT ;  /* 0x000000ff7400720c */ /* 0x000fe20003f26270 */
[----:B------:R-:W-:Y:S01]  /*10390*/  @!P2 VIADD R110, R110, 0x1 ;  /* 0x000000016e6ea836 */ /* 0x000fe20000000000 */
[-C--:B------:R-:W-:Y:S01]  /*103a0*/  ISETP.GE.U32.AND P3, PT, R118, R3.reuse, PT ;  /* 0x000000037600720c */ /* 0x080fe20003f66070 */
[----:B------:R-:W3:Y:S01]  /*103b0*/  LD.E.64 R116, desc[UR4][R100.64+0x20] ;  /* 0x0000200464747980 */ /* 0x000ee2000c101b00 */
[----:B------:R-:W-:Y:S02]  /*103c0*/  ISETP.GE.U32.AND P4, PT, R104, R3, PT ;  /* 0x000000036800720c */ /* 0x000fe40003f86070 */
[----:B------:R-:W-:-:S09]  /*103d0*/  ISETP.NE.AND P2, PT, R111, RZ, PT ;  /* 0x000000ff6f00720c */ /* 0x000fd20003f45270 */
[----:B------:R-:W-:Y:S02]  /*103e0*/  @P3 IADD3 R112, PT, PT, R112, 0x1, RZ ;  /* 0x0000000170703810 */ /* 0x000fe40007ffe0ff */
[----:B------:R-:W-:-:S03]  /*103f0*/  @P4 VIADD R110, R110, 0x1 ;  /* 0x000000016e6e4836 */ /* 0x000fc60000000000 */
[----:B------:R-:W-:Y:S02]  /*10400*/  @!P0 IMAD.MOV R112, RZ, RZ, -R112 ;  /* 0x000000ffff708224 */ /* 0x000fe400078e0a70 */
[----:B------:R-:W-:-:S03]  /*10410*/  MOV R104, R110 ;  /* 0x0000006e00687202 */ /* 0x000fc60000000f00 */
        /* <DEDUP_REMOVED lines=23> */
.L_x_13333:
        /* <DEDUP_REMOVED lines=8> */
.L_x_13334:
[----:B------:R-:W-:Y:S05]  /*10610*/  BSYNC.RECONVERGENT B0 ;  /* 0x0000000000007941 */ /* 0x000fea0003800200 */
.L_x_13332:
        /* <DEDUP_REMOVED lines=8> */
[----:B------:R-:W-:Y:S02]  /*106a0*/  IADD3 R112, P1, PT, R110, R3, RZ ;  /* 0x000000036e707210 */ /* 0x000fe40007f3e0ff */
[----:B------:R-:W-:Y:S01]  /*106b0*/  IADD3.X R111, PT, PT, R104, R139, RZ, P0, !PT ;  /* 0x0000008b686f7210 */ /* 0x000fe200007fe4ff */
[----:B------:R1:W-:Y:S01]  /*106c0*/  LDGSTS.E.BYPASS.LTC128B.128 [R149+0x6000], desc[UR4][R140.64+0x80] ;  /* 0x060000808c957fae */ /* 0x0003e2000b981a04 */
[----:B------:R-:W-:-:S03]  /*106d0*/  IADD3 R114, P0, PT, R112, R3, RZ ;  /* 0x0000000370727210 */ /* 0x000fc60007f1e0ff */
[----:B------:R-:W-:Y:S01]  /*106e0*/  IMAD.X R113, R111, 0x1, R104, P1 ;  /* 0x000000016f717824 */ /* 0x000fe200008e0668 */
[----:B------:R1:W-:Y:S04]  /*106f0*/  LDGSTS.E.BYPASS.LTC128B.128 [R149+0x4800], desc[UR4][R110.64] ;  /* 0x048000006e957fae */ /* 0x0003e8000b981a04 */
[----:B------:R-:W-:Y:S01]  /*10700*/  IADD3.X R115, PT, PT, R113, R104, RZ, P0, !PT ;  /* 0x0000006871737210 */ /* 0x000fe200007fe4ff */
[----:B------:R1:W-:Y:S04]  /*10710*/  LDGSTS.E.BYPASS.LTC128B.128 [R149+0x6800], desc[UR4][R110.64+0x80] ;  /* 0x068000806e957fae */ /* 0x0003e8000b981a04 */
[----:B------:R1:W-:Y:S04]  /*10720*/  LDGSTS.E.BYPASS.LTC128B.128 [R149+0x5000], desc[UR4][R112.64] ;  /* 0x0500000070957fae */ /* 0x0003e8000b981a04 */
[----:B------:R1:W-:Y:S04]  /*10730*/  LDGSTS.E.BYPASS.LTC128B.128 [R149+0x7000], desc[UR4][R112.64+0x80] ;  /* 0x0700008070957fae */ /* 0x0003e8000b981a04 */
[----:B------:R1:W-:Y:S04]  /*10740*/  LDGSTS.E.BYPASS.LTC128B.128 [R149+0x5800], desc[UR4][R114.64] ;  /* 0x0580000072957fae */ /* 0x0003e8000b981a04 */
[----:B------:R1:W-:Y:S04]  /*10750*/  LDGSTS.E.BYPASS.LTC128B.128 [R149+0x7800], desc[UR4][R114.64+0x80] ;  /* 0x0780008072957fae */ /* 0x0003e8000b981a04 */
[----:B------:R-:W0:Y:S02]  /*10760*/  LDGDEPBAR ;  /* 0x00000000000079af */ /* 0x000e240000000000 */
.L_x_13331:
[----:B------:R-:W-:Y:S05]  /*10770*/  BSYNC.RECONVERGENT B1 ;  /* 0x0000000000017941 */ /* 0x000fea0003800200 */
.L_x_13330:
[----:B------:R-:W2:Y:S01]  /*10780*/  LD.E R3, desc[UR4][R100.64+0xdc] ;  /* 0x0000dc0464037980 */ /* 0x000ea2000c101900 */
[C---:B-1----:R-:W-:Y:S02]  /*10790*/  VIADD R110, R106.reuse, 0xffffffc0 ;  /* 0xffffffc06a6e7836 */ /* 0x042fe40000000000 */
[----:B------:R-:W-:-:S03]  /*107a0*/  VIADD R104, R106, 0xffffffc1 ;  /* 0xffffffc16a687836 */ /* 0x000fc60000000000 */
[-C--:B------:R-:W-:Y:S02]  /*107b0*/  ISETP.GE.AND P2, PT, R110, R160.reuse, PT ;  /* 0x000000a06e00720c */ /* 0x080fe40003f46270 */
[----:B------:R-:W-:Y:S02]  /*107c0*/  ISETP.GE.AND P0, PT, R104, R160, PT ;  /* 0x000000a06800720c */ /* 0x000fe40003f06270 */
[----:B------:R-:W-:Y:S01]  /*107d0*/  FSEL R111, R12, -INF , P2 ;  /* 0xff8000000c6f7808 */ /* 0x000fe20001000000 */
[----:B------:R-:W-:Y:S01]  /*107e0*/  VIADD R12, R106, 0xffffffc9 ;  /* 0xffffffc96a0c7836 */ /* 0x000fe20000000000 */
[C---:B------:R-:W-:Y:S02]  /*107f0*/  ISETP.GE.AND P6, PT, R104.reuse, R159, PT ;  /* 0x0000009f6800720c */ /* 0x040fe40003fc6270 */
[CC--:B------:R-:W-:Y:S02]  /*10800*/  ISETP.GE.AND P3, PT, R104.reuse, R158.reuse, PT ;  /* 0x0000009e6800720c */ /* 0x0c0fe40003f66270 */
[----:B------:R-:W-:Y:S01]  /*10810*/  ISETP.GE.AND P2, PT, R104, R157, PT ;  /* 0x0000009d6800720c */ /* 0x000fe20003f46270 */
[----:B------:R-:W-:Y:S01]  /*10820*/  VIADD R104, R106, 0xffffffc8 ;  /* 0xffffffc86a687836 */ /* 0x000fe20000000000 */
[----:B------:R-:W-:-:S02]  /*10830*/  ISETP.GE.AND P1, PT, R110, R158, PT ;  /* 0x0000009e6e00720c */ /* 0x000fc40003f26270 */
[----:B------:R-:W-:Y:S02]  /*10840*/  FSEL R13, R13, -INF , P0 ;  /* 0xff8000000d0d7808 */ /* 0x000fe40000000000 */
[----:B------:R-:W-:Y:S02]  /*10850*/  FSEL R14, R14, -INF , P1 ;  /* 0xff8000000e0e7808 */ /* 0x000fe40000800000 */
[----:B------:R-:W-:Y:S02]  /*10860*/  ISETP.GE.AND P1, PT, R104, R160, PT ;  /* 0x000000a06800720c */ /* 0x000fe40003f26270 */
[----:B------:R-:W-:Y:S02]  /*10870*/  FSEL R15, R15, -INF , P3 ;  /* 0xff8000000f0f7808 */ /* 0x000fe40001800000 */
[----:B------:R-:W-:Y:S02]  /*10880*/  FSEL R115, R13, -INF , !P6 ;  /* 0xff8000000d737808 */ /* 0x000fe40007000000 */
[----:B------:R-:W-:-:S02]  /*10890*/  FSEL R13, R15, -INF , !P2 ;  /* 0xff8000000f0d7808 */ /* 0x000fc40005000000 */
[----:B------:R-:W-:Y:S01]  /*108a0*/  FSEL R141, R8, -INF , P1 ;  /* 0xff800000088d7808 */ /* 0x000fe20000800000 */
[----:B------:R-:W-:Y:S01]  /*108b0*/  VIADD R8, R106, 0xffffffd1 ;  /* 0xffffffd16a087836 */ /* 0x000fe20000000000 */
[C---:B------:R-:W-:Y:S02]  /*108c0*/  ISETP.GE.AND P3, PT, R12.reuse, R160, PT ;  /* 0x000000a00c00720c */ /* 0x040fe40003f66270 */
[C---:B------:R-:W-:Y:S02]  /*108d0*/  ISETP.GE.AND P6, PT, R12.reuse, R159, PT ;  /* 0x0000009f0c00720c */ /* 0x040fe40003fc6270 */
[CC--:B------:R-:W-:Y:S02]  /*108e0*/  ISETP.GE.AND P2, PT, R12.reuse, R158.reuse, PT ;  /* 0x0000009e0c00720c */ /* 0x0c0fe40003f46270 */
[----:B------:R-:W-:Y:S01]  /*108f0*/  ISETP.GE.AND P1, PT, R12, R157, PT ;  /* 0x0000009d0c00720c */ /* 0x000fe20003f26270 */
[----:B------:R-:W-:Y:S01]  /*10900*/  VIADD R12, R106, 0xffffffd0 ;  /* 0xffffffd06a0c7836 */ /* 0x000fe20000000000 */
[----:B------:R-:W-:-:S02]  /*10910*/  ISETP.GE.AND P0, PT, R104, R158, PT ;  /* 0x0000009e6800720c */ /* 0x000fc40003f06270 */
[----:B------:R-:W-:Y:S02]  /*10920*/  FSEL R11, R11, -INF , P2 ;  /* 0xff8000000b0b7808 */ /* 0x000fe40001000000 */
[----:B------:R-:W-:Y:S02]  /*10930*/  FSEL R10, R10, -INF , P0 ;  /* 0xff8000000a0a7808 */ /* 0x000fe40000000000 */
[C---:B------:R-:W-:Y:S02]  /*10940*/  ISETP.GE.AND P5, PT, R110.reuse, R159, PT ;  /* 0x0000009f6e00720c */ /* 0x040fe40003fa6270 */
[----:B------:R-:W-:Y:S02]  /*10950*/  ISETP.GE.AND P4, PT, R110, R157, PT ;  /* 0x0000009d6e00720c */ /* 0x000fe40003f86270 */
[----:B------:R-:W-:Y:S02]  /*10960*/  ISETP.GE.AND P0, PT, R12, R160, PT ;  /* 0x000000a00c00720c */ /* 0x000fe40003f06270 */
[----:B------:R-:W-:-:S02]  /*10970*/  FSEL R9, R9, -INF , P3 ;  /* 0xff80000009097808 */ /* 0x000fc40001800000 */
[----:B------:R-:W-:Y:S02]  /*10980*/  FSEL R15, R11, -INF , !P1 ;  /* 0xff8000000b0f7808 */ /* 0x000fe40004800000 */
[----:B------:R-:W-:Y:S02]  /*10990*/  FSEL R111, R111, -INF , !P5 ;  /* 0xff8000006f6f7808 */ /* 0x000fe40006800000 */
[----:B------:R-:W-:Y:S02]  /*109a0*/  FSEL R117, R14, -INF , !P4 ;  /* 0xff8000000e757808 */ /* 0x000fe40006000000 */
[----:B------:R-:W-:Y:S02]  /*109b0*/  FSEL R9, R9, -INF , !P6 ;  /* 0xff80000009097808 */ /* 0x000fe40007000000 */
[----:B------:R-:W-:Y:S02]  /*109c0*/  ISETP.GE.AND P1, PT, R8, R158, PT ;  /* 0x0000009e0800720c */ /* 0x000fe40003f26270 */
[----:B------:R-:W-:Y:S01]  /*109d0*/  FSEL R177, R4, -INF , P0 ;  /* 0xff80000004b17808 */ /* 0x000fe20000000000 */
[----:B------:R-:W-:Y:S01]  /*109e0*/  VIADD R4, R106, 0xffffffd9 ;  /* 0xffffffd96a047836 */ /* 0x000fe20000000000 */
[----:B------:R-:W-:-:S02]  /*109f0*/  ISETP.GE.AND P5, PT, R104, R159, PT ;  /* 0x0000009f6800720c */ /* 0x000fc40003fa6270 */
[----:B------:R-:W-:Y:S02]  /*10a00*/  ISETP.GE.AND P4, PT, R104, R157, PT ;  /* 0x0000009d6800720c */ /* 0x000fe40003f86270 */
[C---:B------:R-:W-:Y:S02]  /*10a10*/  ISETP.GE.AND P2, PT, R8.reuse, R160, PT ;  /* 0x000000a00800720c */ /* 0x040fe40003f46270 */
[C---:B------:R-:W-:Y:S02]  /*10a20*/  ISETP.GE.AND P6, PT, R8.reuse, R159, PT ;  /* 0x0000009f0800720c */ /* 0x040fe40003fc6270 */
[----:B------:R-:W-:Y:S01]  /*10a30*/  ISETP.GE.AND P0, PT, R8, R157, PT ;  /* 0x0000009d0800720c */ /* 0x000fe20003f06270 */
[----:B------:R-:W-:Y:S01]  /*10a40*/  VIADD R8, R106, 0xffffffd8 ;  /* 0xffffffd86a087836 */ /* 0x000fe20000000000 */
[----:B------:R-:W-:Y:S02]  /*10a50*/  ISETP.GE.AND P3, PT, R12, R158, PT ;  /* 0x0000009e0c00720c */ /* 0x000fe40003f66270 */
[----:B------:R-:W-:-:S02]  /*10a60*/  FSEL R7, R7, -INF , P1 ;  /* 0xff80000007077808 */ /* 0x000fc40000800000 */
[----:B------:R-:W-:Y:S02]  /*10a70*/  FSEL R141, R141, -INF , !P5 ;  /* 0xff8000008d8d7808 */ /* 0x000fe40006800000 */
[----:B------:R-:W-:Y:S02]  /*10a80*/  FSEL R199, R10, -INF , !P4 ;  /* 0xff8000000ac77808 */ /* 0x000fe40006000000 */
[C---:B------:R-:W-:Y:S02]  /*10a90*/  ISETP.GE.AND P5, PT, R12.reuse, R159, PT ;  /* 0x0000009f0c00720c */ /* 0x040fe40003fa6270 */
[----:B------:R-:W-:Y:S02]  /*10aa0*/  ISETP.GE.AND P4, PT, R12, R157, PT ;  /* 0x0000009d0c00720c */ /* 0x000fe40003f86270 */
[----:B------:R-:W-:Y:S02]  /*10ab0*/  FSEL R6, R6, -INF , P3 ;  /* 0xff80000006067808 */ /* 0x000fe40001800000 */
[----:B------:R-:W-:-:S02]  /*10ac0*/  FSEL R5, R5, -INF , P2 ;  /* 0xff80000005057808 */ /* 0x000fc40001000000 */
[C---:B------:R-:W-:Y:S02]  /*10ad0*/  ISETP.GE.AND P3, PT, R8.reuse, R160, PT ;  /* 0x000000a00800720c */ /* 0x040fe40003f66270 */
[-C--:B------:R-:W-:Y:S02]  /*10ae0*/  ISETP.GE.AND P2, PT, R8, R158.reuse, PT ;  /* 0x0000009e0800720c */ /* 0x080fe40003f46270 */
[----:B------:R-:W-:Y:S02]  /*10af0*/  FSEL R173, R7, -INF , !P0 ;  /* 0xff80000007ad7808 */ /* 0x000fe40004000000 */
[----:B------:R-:W-:Y:S02]  /*10b00*/  ISETP.GE.AND P0, PT, R4, R158, PT ;  /* 0x0000009e0400720c */ /* 0x000fe40003f06270 */
[----:B------:R-:W-:Y:S02]  /*10b10*/  FSEL R177, R177, -INF , !P5 ;  /* 0xff800000b1b17808 */ /* 0x000fe40006800000 */
[----:B------:R-:W-:-:S02]  /*10b20*/  FSEL R165, R6, -INF , !P4 ;  /* 0xff80000006a57808 */ /* 0x000fc40006000000 */
[----:B------:R-:W-:Y:S01]  /*10b30*/  FSEL R179, R5, -INF , !P6 ;  /* 0xff80000005b37808 */ /* 0x000fe20007000000 */
[----:B------:R-:W-:Y:S01]  /*10b40*/  VIADD R5, R106, 0xffffffe0 ;  /* 0xffffffe06a057836 */ /* 0x000fe20000000000 */
[C---:B------:R-:W-:Y:S02]  /*10b50*/  ISETP.GE.AND P5, PT, R8.reuse, R159, PT ;  /* 0x0000009f0800720c */ /* 0x040fe40003fa6270 */
[----:B------:R-:W-:Y:S02]  /*10b60*/  ISETP.GE.AND P4, PT, R8, R157, PT ;  /* 0x0000009d0800720c */ /* 0x000fe40003f86270 */
[----:B------:R-:W-:Y:S02]  /*10b70*/  ISETP.GE.AND P1, PT, R4, R160, PT ;  /* 0x000000a00400720c */ /* 0x000fe40003f26270 */
[----:B------:R-:W-:Y:S02]  /*10b80*/  FSEL R32, R32, -INF , P3 ;  /* 0xff80000020207808 */ /* 0x000fe40001800000 */
[----:B------:R-:W-:-:S02]  /*10b90*/  FSEL R34, R34, -INF , P2 ;  /* 0xff80000022227808 */ /* 0x000fc40001000000 */
[C---:B------:R-:W-:Y:S02]  /*10ba0*/  ISETP.GE.AND P6, PT, R4.reuse, R159, PT ;  /* 0x0000009f0400720c */ /* 0x040fe40003fc6270 */
[----:B------:R-:W-:Y:S01]  /*10bb0*/  ISETP.GE.AND P3, PT, R4, R157, PT ;  /* 0x0000009d0400720c */ /* 0x000fe20003f66270 */
[----:B------:R-:W-:Y:S01]  /*10bc0*/  VIADD R4, R106, 0xffffffe1 ;  /* 0xffffffe16a047836 */ /* 0x000fe20000000000 */
        /* <DEDUP_REMOVED lines=12> */
[----:B------:R-:W-:Y:S02]  /*10c90*/  FSEL R197, R33, -INF , !P6 ;  /* 0xff80000021c57808 */ /* 0x000fe40007000000 */
[----:B------:R-:W-:Y:S01]  /*10ca0*/  FSEL R28, R28, -INF , P2 ;  /* 0xff8000001c1c7808 */ /* 0x000fe20001000000 */
[----:B------:R-:W-:Y:S01]  /*10cb0*/  LDSM.16.MT88.4 R32, [R124+0x8000] ;  /* 0x008000007c20783b */ /* 0x000fe20000004200 */
        /* <DEDUP_REMOVED lines=10> */
[----:B------:R-:W-:Y:S02]  /*10d60*/  FSEL R183, R29, -INF , !P6 ;  /* 0xff8000001db77808 */ /* 0x000fe40007000000 */
[----:B------:R-:W-:Y:S02]  /*10d70*/  FSEL R169, R31, -INF , !P2 ;  /* 0xff8000001fa97808 */ /* 0x000fe40005000000 */
[----:B------:R-:W-:Y:S02]  /*10d80*/  FSEL R24, R24, -INF , P4 ;  /* 0xff80000018187808 */ /* 0x000fe40002000000 */
[C---:B------:R-:W-:Y:S02]  /*10d90*/  ISETP.GE.AND P5, PT, R5.reuse, R159, PT ;  /* 0x0000009f0500720c */ /* 0x040fe40003fa6270 */
[----:B------:R-:W-:Y:S01]  /*10da0*/  ISETP.GE.AND P1, PT, R5, R157, PT ;  /* 0x0000009d0500720c */ /* 0x000fe20003f26270 */
[----:B------:R-:W-:Y:S01]  /*10db0*/  VIADD R5, R106, 0xfffffff0 ;  /* 0xfffffff06a057836 */ /* 0x000fe20000000000 */
[----:B------:R-:W-:-:S02]  /*10dc0*/  ISETP.GE.AND P3, PT, R4, R160, PT ;  /* 0x000000a00400720c */ /* 0x000fc40003f66270 */
[C---:B------:R-:W-:Y:S02]  /*10dd0*/  ISETP.GE.AND P6, PT, R4.reuse, R159, PT ;  /* 0x0000009f0400720c */ /* 0x040fe40003fc6270 */
[C---:B------:R-:W-:Y:S02]  /*10de0*/  ISETP.GE.AND P2, PT, R4.reuse, R158, PT ;  /* 0x0000009e0400720c */ /* 0x040fe40003f46270 */
[----:B------:R-:W-:Y:S01]  /*10df0*/  ISETP.GE.AND P4, PT, R4, R157, PT ;  /* 0x0000009d0400720c */ /* 0x000fe20003f86270 */
[----:B------:R-:W-:Y:S01]  /*10e00*/  VIADD R4, R106, 0xfffffff1 ;  /* 0xfffffff16a047836 */ /* 0x000fe20000000000 */
[----:B------:R-:W-:Y:S02]  /*10e10*/  FSEL R26, R26, -INF , P0 ;  /* 0xff8000001a1a7808 */ /* 0x000fe40000000000 */
[----:B------:R-:W-:Y:S02]  /*10e20*/  FSEL R27, R27, -INF , P2 ;  /* 0xff8000001b1b7808 */ /* 0x000fe40001000000 */
[----:B------:R-:W-:-:S02]  /*10e30*/  FSEL R171, R26, -INF , !P1 ;  /* 0xff8000001aab7808 */ /* 0x000fc40004800000 */
[C---:B------:R-:W-:Y:S02]  /*10e40*/  ISETP.GE.AND P0, PT, R5.reuse, R160, PT ;  /* 0x000000a00500720c */ /* 0x040fe40003f06270 */
[----:B------:R-:W-:Y:S02]  /*10e50*/  ISETP.GE.AND P1, PT, R5, R158, PT ;  /* 0x0000009e0500720c */ /* 0x000fe40003f26270 */
[----:B------:R-:W-:Y:S02]  /*10e60*/  ISETP.GE.AND P2, PT, R4, R160, PT ;  /* 0x000000a00400720c */ /* 0x000fe40003f46270 */
[----:B------:R-:W-:Y:S02]  /*10e70*/  FSEL R20, R20, -INF , P0 ;  /* 0xff80000014147808 */ /* 0x000fe40000000000 */
[----:B------:R-:W-:Y:S02]  /*10e80*/  FSEL R22, R22, -INF , P1 ;  /* 0xff80000016167808 */ /* 0x000fe40000800000 */
[----:B------:R-:W-:-:S02]  /*10e90*/  FSEL R21, R21, -INF , P2 ;  /* 0xff80000015157808 */ /* 0x000fc40001000000 */
[----:B------:R-:W-:Y:S02]  /*10ea0*/  FMNMX3.FTZ R6, R2, R111, R115, !PT ;  /* 0x0000006f02067276 */ /* 0x000fe40007810073 */
[----:B------:R-:W-:Y:S02]  /*10eb0*/  FSEL R185, R24, -INF , !P5 ;  /* 0xff80000018b97808 */ /* 0x000fe40006800000 */
[C---:B------:R-:W-:Y:S02]  /*10ec0*/  ISETP.GE.AND P0, PT, R4.reuse, R158, PT ;  /* 0x0000009e0400720c */ /* 0x040fe40003f06270 */
[C---:B------:R-:W-:Y:S02]  /*10ed0*/  ISETP.GE.AND P1, PT, R4.reuse, R159, PT ;  /* 0x0000009f0400720c */ /* 0x040fe40003f26270 */
[----:B------:R-:W-:Y:S01]  /*10ee0*/  ISETP.GE.AND P2, PT, R4, R157, PT ;  /* 0x0000009d0400720c */ /* 0x000fe20003f46270 */
[C---:B------:R-:W-:Y:S01]  /*10ef0*/  VIADD R4, R106.reuse, 0xfffffff8 ;  /* 0xfffffff86a047836 */ /* 0x040fe20000000000 */
[----:B------:R-:W-:Y:S01]  /*10f00*/  ISETP.GE.AND P5, PT, R5, R159, PT ;  /* 0x0000009f0500720c */ /* 0x000fe20003fa6270 */
[----:B------:R-:W-:Y:S01]  /*10f10*/  VIADD R106, R106, 0xfffffff9 ;  /* 0xfffffff96a6a7836 */ /* 0x000fe20000000000 */
[----:B------:R-:W-:-:S02]  /*10f20*/  FSEL R25, R25, -INF , P3 ;  /* 0xff80000019197808 */ /* 0x000fc40001800000 */
[----:B------:R-:W-:Y:S02]  /*10f30*/  FMNMX3.FTZ R6, R6, R141, R9, !PT ;  /* 0x0000008d06067276 */ /* 0x000fe40007810009 */
[----:B------:R-:W-:Y:S02]  /*10f40*/  FSEL R23, R23, -INF , P0 ;  /* 0xff80000017177808 */ /* 0x000fe40000000000 */
[----:B------:R-:W-:Y:S02]  /*10f50*/  FSEL R189, R25, -INF , !P6 ;  /* 0xff80000019bd7808 */ /* 0x000fe40007000000 */
[----:B------:R-:W-:Y:S02]  /*10f60*/  FSEL R123, R20, -INF , !P5 ;  /* 0xff800000147b7808 */ /* 0x000fe40006800000 */
[----:B------:R-:W-:Y:S02]  /*10f70*/  FSEL R112, R21, -INF , !P1 ;  /* 0xff80000015707808 */ /* 0x000fe40004800000 */
[----:B------:R-:W-:-:S02]  /*10f80*/  ISETP.GE.AND P0, PT, R4, R160, PT ;  /* 0x000000a00400720c */ /* 0x000fc40003f06270 */
[C---:B------:R-:W-:Y:S02]  /*10f90*/  ISETP.GE.AND P5, PT, R4.reuse, R159, PT ;  /* 0x0000009f0400720c */ /* 0x040fe40003fa6270 */
[C---:B------:R-:W-:Y:S02]  /*10fa0*/  ISETP.GE.AND P1, PT, R4.reuse, R158, PT ;  /* 0x0000009e0400720c */ /* 0x040fe40003f26270 */
[----:B------:R-:W-:Y:S02]  /*10fb0*/  ISETP.GE.AND P6, PT, R4, R157, PT ;  /* 0x0000009d0400720c */ /* 0x000fe40003fc6270 */
[----:B------:R-:W-:Y:S02]  /*10fc0*/  FMNMX3.FTZ R4, R6, R177, R179, !PT ;  /* 0x000000b106047276 */ /* 0x000fe400078100b3 */
[----:B------:R-:W-:Y:S02]  /*10fd0*/  FMNMX3.FTZ R6, R0, R117, R13, !PT ;  /* 0x0000007500067276 */ /* 0x000fe4000781000d */
[----:B------:R-:W-:-:S02]  /*10fe0*/  FSEL R16, R16, -INF , P0 ;  /* 0xff80000010107808 */ /* 0x000fc40000000000 */
[----:B------:R-:W-:Y:S02]  /*10ff0*/  FMNMX3.FTZ R6, R6, R199, R15, !PT ;  /* 0x000000c706067276 */ /* 0x000fe4000781000f */
[----:B------:R-:W-:Y:S02]  /*11000*/  ISETP.GE.AND P0, PT, R106, R160, PT ;  /* 0x000000a06a00720c */ /* 0x000fe40003f06270 */
[----:B------:R-:W-:Y:S02]  /*11010*/  FMNMX3.FTZ R6, R6, R165, R173, !PT ;  /* 0x000000a506067276 */ /* 0x000fe400078100ad */
[----:B------:R-:W-:Y:S02]  /*11020*/  FMNMX3.FTZ R4, R4, R195, R197, !PT ;  /* 0x000000c304047276 */ /* 0x000fe400078100c5 */
[----:B------:R-:W-:Y:S02]  /*11030*/  FMNMX3.FTZ R6, R6, R193, R191, !PT ;  /* 0x000000c106067276 */ /* 0x000fe400078100bf */
[----:B------:R-:W-:-:S02]  /*11040*/  FSEL R18, R18, -INF , P1 ;  /* 0xff80000012127808 */ /* 0x000fc40000800000 */
[----:B------:R-:W-:Y:S02]  /*11050*/  ISETP.GE.AND P1, PT, R106, R159, PT ;  /* 0x0000009f6a00720c */ /* 0x000fe40003f26270 */
[----:B------:R-:W-:Y:S02]  /*11060*/  FSEL R17, R17, -INF , P0 ;  /* 0xff80000011117808 */ /* 0x000fe40000000000 */
[----:B------:R-:W-:Y:S02]  /*11070*/  ISETP.GE.AND P3, PT, R5, R157, PT ;  /* 0x0000009d0500720c */ /* 0x000fe40003f66270 */
[----:B------:R-:W-:Y:S02]  /*11080*/  FMNMX3.FTZ R4, R4, R175, R183, !PT ;  /* 0x000000af04047276 */ /* 0x000fe400078100b7 */
[----:B------:R-:W-:Y:S02]  /*11090*/  ISETP.GE.AND P0, PT, R106, R158, PT ;  /* 0x0000009e6a00720c */ /* 0x000fe40003f06270 */
[----:B------:R-:W-:-:S02]  /*110a0*/  FSEL R187, R27, -INF , !P4 ;  /* 0xff8000001bbb7808 */ /* 0x000fc40006000000 */
[----:B------:R-:W-:Y:S01]  /*110b0*/  FMNMX3.FTZ R6, R6, R181, R169, !PT ;  /* 0x000000b506067276 */ /* 0x000fe200078100a9 */
[----:B------:R-:W-:Y:S01]  /*110c0*/  LDSM.16.MT88.4 R24, [R125+0x8000] ;  /* 0x008000007d18783b */ /* 0x000fe20000004200 */
[----:B------:R-:W-:Y:S02]  /*110d0*/  FSEL R114, R17, -INF , !P1 ;  /* 0xff80000011727808 */ /* 0x000fe40004800000 */
[----:B------:R-:W-:Y:S02]  /*110e0*/  FMNMX3.FTZ R4, R4, R185, R189, !PT ;  /* 0x000000b904047276 */ /* 0x000fe400078100bd */
        /* <DEDUP_REMOVED lines=9> */
[----:B------:R-:W-:Y:S01]  /*11180*/  FMNMX3.FTZ R5, R5, R121, R122, !PT ;  /* 0x0000007905057276 */ /* 0x000fe2000781007a */
[----:B------:R-:W-:Y:S01]  /*11190*/  LDSM.16.MT88.4 R16, [R126+0x8000] ;  /* 0x008000007e10783b */ /* 0x000fe20000004200 */
        /* <DEDUP_REMOVED lines=24> */
[-C--:B------:R-:W-:Y:S01]  /*11320*/  FFMA.FTZ R111, R141, R3.reuse, -R118 ;  /* 0x000000038d6f7223 */ /* 0x080fe20000010876 */
[-C--:B------:R-:W-:Y:S01]  /*11330*/  FFMA.FTZ R141, R117, R3.reuse, -R162 ;  /* 0x00000003758d7223 */ /* 0x080fe200000108a2 */
[-C--:B------:R-:W-:Y:S01]  /*11340*/  FFMA.FTZ R115, R115, R3.reuse, -R118 ;  /* 0x0000000373737223 */ /* 0x080fe20000010876 */
[-CC-:B------:R-:W-:Y:S01]  /*11350*/  FFMA.FTZ R110, R13, R3.reuse, -R162.reuse ;  /* 0x000000030d6e7223 */ /* 0x180fe200000108a2 */
[-CC-:B------:R-:W-:Y:S01]  /*11360*/  FFMA.FTZ R117, R199, R3.reuse, -R162.reuse ;  /* 0x00000003c7757223 */ /* 0x180fe200000108a2 */
[-C--:B------:R-:W-:Y:S01]  /*11370*/  FFMA.FTZ R0, R15, R3.reuse, -R162 ;  /* 0x000000030f007223 */ /* 0x080fe200000108a2 */
[-C--:B------:R-:W-:Y:S01]  /*11380*/  FFMA.FTZ R4, R9, R3.reuse, -R118 ;  /* 0x0000000309047223 */ /* 0x080fe20000010876 */
[----:B------:R-:W1:Y:S01]  /*11390*/  MUFU.EX2 R163, R163 ;  /* 0x000000a300a37308 */ /* 0x000e620000000800 */
[----:B------:R-:W-:Y:S01]  /*113a0*/  LDSM.16.MT88.4 R8, [R130+0x8000] ;  /* 0x008000008208783b */ /* 0x000fe20000004200 */
[-C--:B------:R-:W-:Y:S01]  /*113b0*/  FFMA.FTZ R168, R173, R3.reuse, -R162 ;  /* 0x00000003ada87223 */ /* 0x080fe200000108a2 */
[-CC-:B------:R-:W-:Y:S01]  /*113c0*/  FFMA.FTZ R172, R179, R3.reuse, -R118.reuse ;  /* 0x00000003b3ac7223 */ /* 0x180fe20000010876 */
[----:B------:R-:W2:Y:S01]  /*113d0*/  MUFU.EX2 R161, R161 ;  /* 0x000000a100a17308 */ /* 0x000ea20000000800 */
[-C--:B------:R-:W-:Y:S01]  /*113e0*/  FFMA.FTZ R170, R195, R3.reuse, -R118 ;  /* 0x00000003c3aa7223 */ /* 0x080fe20000010876 */
[-CC-:B------:R-:W-:Y:S01]  /*113f0*/  FFMA.FTZ R173, R193, R3.reuse, -R162.reuse ;  /* 0x00000003c1ad7223 */ /* 0x180fe200000108a2 */
[-C--:B------:R-:W-:Y:S01]  /*11400*/  FFMA.FTZ R164, R191, R3.reuse, -R162 ;  /* 0x00000003bfa47223 */ /* 0x080fe200000108a2 */
[----:B------:R-:W-:Y:S01]  /*11410*/  MUFU.EX2 R116, R116 ;  /* 0x0000007400747308 */ /* 0x000fe20000000800 */
[-CC-:B------:R-:W-:Y:S01]  /*11420*/  FFMA.FTZ R197, R197, R3.reuse, -R118.reuse ;  /* 0x00000003c5c57223 */ /* 0x180fe20000010876 */
[-CC-:B------:R-:W-:Y:S01]  /*11430*/  FFMA.FTZ R176, R175, R3.reuse, -R118.reuse ;  /* 0x00000003afb07223 */ /* 0x180fe20000010876 */
[-CC-:B------:R-:W-:Y:S01]  /*11440*/  FFMA.FTZ R175, R183, R3.reuse, -R118.reuse ;  /* 0x00000003b7af7223 */ /* 0x180fe20000010876 */
[----:B------:R-:W3:Y:S01]  /*11450*/  MUFU.EX2 R115, R115 ;  /* 0x0000007300737308 */ /* 0x000ee20000000800 */
[----:B------:R-:W-:Y:S01]  /*11460*/  FFMA.FTZ R183, R185, R3, -R118 ;  /* 0x00000003b9b77223 */ /* 0x000fe20000010876 */
[-C--:B-1----:R-:W-:Y:S01]  /*11470*/  FMUL.FTZ R28, R72, R163.reuse ;  /* 0x000000a3481c7220 */ /* 0x082fe20000410000 */
[-C--:B------:R-:W-:Y:S01]  /*11480*/  FMUL.FTZ R29, R73, R163.reuse ;  /* 0x000000a3491d7220 */ /* 0x080fe20000410000 */
[----:B------:R-:W-:Y:S01]  /*11490*/  MUFU.EX2 R111, R111 ;  /* 0x0000006f006f7308 */ /* 0x000fe20000000800 */
[----:B------:R-:W-:Y:S01]  /*114a0*/  FMUL.FTZ R5, R97, R163 ;  /* 0x000000a361057220 */ /* 0x000fe20000410000 */
[-C--:B--2---:R-:W-:Y:S01]  /*114b0*/  FMUL.FTZ R30, R74, R161.reuse ;  /* 0x000000a14a1e7220 */ /* 0x084fe20000410000 */
[-C--:B------:R-:W-:Y:S01]  /*114c0*/  FMUL.FTZ R31, R75, R161.reuse ;  /* 0x000000a14b1f7220 */ /* 0x080fe20000410000 */
[----:B------:R1:W2:Y:S01]  /*114d0*/  MUFU.EX2 R2, R4 ;  /* 0x0000000400027308 */ /* 0x0002a20000000800 */
[----:B------:R-:W4:Y:S01]  /*114e0*/  LDSM.16.MT88.4 R72, [R130+0xa000] ;  /* 0x00a000008248783b */ /* 0x000f220000004200 */
[-C--:B------:R-:W-:Y:S01]  /*114f0*/  FMUL.FTZ R6, R98, R161.reuse ;  /* 0x000000a162067220 */ /* 0x080fe20000410000 */
[----:B------:R-:W-:Y:S01]  /*11500*/  FMUL.FTZ R7, R99, R161 ;  /* 0x000000a163077220 */ /* 0x000fe20000410000 */
        /* <DEDUP_REMOVED lines=8> */
[----:B------:R-:W-:Y:S01]  /*11590*/  MUFU.EX2 R117, R117 ;  /* 0x0000007500757308 */ /* 0x000fe20000000800 */
[----:B------:R-:W-:Y:S01]  /*115a0*/  FMUL.FTZ R38, R38, R161 ;  /* 0x000000a126267220 */ /* 0x000fe20000410000 */
[----:B-1----:R-:W-:Y:S01]  /*115b0*/  FMUL.FTZ R4, R96, R163 ;  /* 0x000000a360047220 */ /* 0x002fe20000410000 */
[----:B---3--:R-:W-:Y:S01]  /*115c0*/  F2FP.F16.F32.PACK_AB R96, R115, R116 ;  /* 0x000000747360723e */ /* 0x008fe200000000ff */
[----:B------:R-:W1:Y:S01]  /*115d0*/  MUFU.EX2 R0, R0 ;  /* 0x0000000000007308 */ /* 0x000e620000000800 */
[----:B--2---:R-:W-:Y:S01]  /*115e0*/  F2FP.F16.F32.PACK_AB R98, R2, R111 ;  /* 0x0000006f0262723e */ /* 0x004fe200000000ff */
[----:B------:R-:W-:Y:S01]  /*115f0*/  FMUL.FTZ R39, R39, R161 ;  /* 0x000000a127277220 */ /* 0x000fe20000410000 */
[-C--:B------:R-:W-:Y:S01]  /*11600*/  FMUL.FTZ R40, R40, R163.reuse ;  /* 0x000000a328287220 */ /* 0x080fe20000410000 */
[----:B------:R-:W-:Y:S01]  /*11610*/  FMUL.FTZ R41, R41, R163 ;  /* 0x000000a329297220 */ /* 0x000fe20000410000 */
[----:B------:R-:W-:Y:S01]  /*11620*/  FMUL.FTZ R42, R42, R161 ;  /* 0x000000a12a2a7220 */ /* 0x000fe20000410000 */
[----:B-----5:R-:W-:Y:S01]  /*11630*/  F2FP.F16.F32.PACK_AB R97, R110, R141 ;  /* 0x0000008d6e61723e */ /* 0x020fe200000000ff */
[----:B------:R-:W-:Y:S01]  /*11640*/  FMUL.FTZ R43, R43, R161 ;  /* 0x000000a12b2b7220 */ /* 0x000fe20000410000 */
[-C--:B------:R-:W-:Y:S01]  /*11650*/  FMUL.FTZ R44, R44, R163.reuse ;  /* 0x000000a32c2c7220 */ /* 0x080fe20000410000 */
[----:B------:R-:W-:Y:S01]  /*11660*/  FMUL.FTZ R45, R45, R163 ;  /* 0x000000a32d2d7220 */ /* 0x000fe20000410000 */
[-C--:B------:R-:W-:Y:S01]  /*11670*/  FMUL.FTZ R46, R46, R161.reuse ;  /* 0x000000a12e2e7220 */ /* 0x080fe20000410000 */
[----:B------:R-:W-:Y:S01]  /*11680*/  FMUL.FTZ R47, R47, R161 ;  /* 0x000000a12f2f7220 */ /* 0x000fe20000410000 */
[-C--:B------:R-:W-:Y:S01]  /*11690*/  FMUL.FTZ R48, R48, R163.reuse ;  /* 0x000000a330307220 */ /* 0x080fe20000410000 */
        /* <DEDUP_REMOVED lines=8> */
[C---:B------:R-:W-:Y:S05]  /*11720*/  HMMA.16816.F32 R28, R96.reuse, R32, R28 ;  /* 0x00000020601c723c */ /* 0x040fea000000181c */
        /* <DEDUP_REMOVED lines=8> */
[----:B------:R-:W1:Y:S02]  /*117b0*/  LDSM.16.MT88.4 R68, [R126+0xa000] ;  /* 0x00a000007e44783b */ /* 0x000e640000004200 */
[----:B------:R-:W-:Y:S01]  /*117c0*/  FMUL.FTZ R55, R55, R161 ;  /* 0x000000a137377220 */ /* 0x000fe20000410000 */
[-C--:B------:R-:W-:Y:S01]  /*117d0*/  FMUL.FTZ R56, R56, R163.reuse ;  /* 0x000000a338387220 */ /* 0x080fe20000410000 */
[----:B------:R-:W-:Y:S01]  /*117e0*/  FMUL.FTZ R57, R57, R163 ;  /* 0x000000a339397220 */ /* 0x000fe20000410000 */
[-C--:B------:R-:W-:Y:S01]  /*117f0*/  FMUL.FTZ R58, R58, R161.reuse ;  /* 0x000000a13a3a7220 */ /* 0x080fe20000410000 */
[----:B------:R-:W-:Y:S01]  /*11800*/  FMUL.FTZ R59, R59, R161 ;  /* 0x000000a13b3b7220 */ /* 0x000fe20000410000 */
[-C--:B------:R-:W-:Y:S01]  /*11810*/  FMUL.FTZ R60, R60, R163.reuse ;  /* 0x000000a33c3c7220 */ /* 0x080fe20000410000 */
[C---:B----4-:R-:W-:Y:S03]  /*11820*/  HMMA.16816.F32 R36, R96.reuse, R72, R36 ;  /* 0x000000486024723c */ /* 0x050fe60000001824 */
        /* <DEDUP_REMOVED lines=8> */
[----:B------:R-:W2:Y:S02]  /*118b0*/  LDSM.16.MT88.4 R72, [R125+0xa000] ;  /* 0x00a000007d48783b */ /* 0x000ea40000004200 */
        /* <DEDUP_REMOVED lines=9> */
[----:B------:R-:W-:Y:S01]  /*11950*/  MUFU.EX2 R172, R172 ;  /* 0x000000ac00ac7308 */ /* 0x000fe20000000800 */
[-C--:B------:R-:W-:Y:S01]  /*11960*/  FMUL.FTZ R64, R64, R163.reuse ;  /* 0x000000a340407220 */ /* 0x080fe20000410000 */
[----:B------:R-:W-:Y:S01]  /*11970*/  FMUL.FTZ R65, R65, R163 ;  /* 0x000000a341417220 */ /* 0x000fe20000410000 */
[-C--:B------:R-:W-:Y:S01]  /*11980*/  FMUL.FTZ R66, R66, R161.reuse ;  /* 0x000000a142427220 */ /* 0x080fe20000410000 */
[----:B------:R-:W-:Y:S01]  /*11990*/  MUFU.EX2 R170, R170 ;  /* 0x000000aa00aa7308 */ /* 0x000fe20000000800 */
[C---:B------:R-:W-:Y:S01]  /*119a0*/  HMMA.16816.F32 R24, R96.reuse, R26, R76 ;  /* 0x0000001a6018723c */ /* 0x040fe2000000184c */
[----:B------:R-:W-:Y:S02]  /*119b0*/  LDSM.16.MT88.4 R76, [R130+0x8800] ;  /* 0x00880000824c783b */ /* 0x000fe40000004200 */
[----:B------:R-:W-:Y:S01]  /*119c0*/  FMUL.FTZ R67, R67, R161 ;  /* 0x000000a143437220 */ /* 0x000fe20000410000 */
[----:B------:R-:W-:Y:S01]  /*119d0*/  MUFU.EX2 R168, R168 ;  /* 0x000000a800a87308 */ /* 0x000fe20000000800 */
[-C--:B------:R-:W-:Y:S01]  /*119e0*/  FFMA.FTZ R80, R169, R3.reuse, -R162 ;  /* 0x00000003a9507223 */ /* 0x080fe200000108a2 */
[-C--:B------:R-:W-:Y:S01]  /*119f0*/  FFMA.FTZ R174, R189, R3.reuse, -R118 ;  /* 0x00000003bdae7223 */ /* 0x080fe20000010876 */
[-CC-:B------:R-:W-:Y:S01]  /*11a00*/  FFMA.FTZ R180, R181, R3.reuse, -R162.reuse ;  /* 0x00000003b5b47223 */ /* 0x180fe200000108a2 */
[----:B------:R-:W-:Y:S01]  /*11a10*/  MUFU.EX2 R173, R173 ;  /* 0x000000ad00ad7308 */ /* 0x000fe20000000800 */
[C---:B------:R-:W-:Y:S03]  /*11a20*/  HMMA.16816.F32 R4, R96.reuse, R8, R4 ;  /* 0x000000086004723c */ /* 0x040fe60000001804 */
[-CC-:B------:R-:W-:Y:S01]  /*11a30*/  FFMA.FTZ R178, R171, R3.reuse, -R162.reuse ;  /* 0x00000003abb27223 */ /* 0x180fe200000108a2 */
[-C--:B------:R-:W-:Y:S01]  /*11a40*/  FFMA.FTZ R169, R187, R3.reuse, -R162 ;  /* 0x00000003bba97223 */ /* 0x080fe200000108a2 */
[----:B------:R-:W3:Y:S01]  /*11a50*/  MUFU.EX2 R164, R164 ;  /* 0x000000a400a47308 */ /* 0x000ee20000000800 */
[-CC-:B------:R-:W-:Y:S01]  /*11a60*/  FFMA.FTZ R123, R123, R3.reuse, -R118.reuse ;  /* 0x000000037b7b7223 */ /* 0x180fe20000010876 */
[----:B------:R-:W-:Y:S01]  /*11a70*/  FFMA.FTZ R113, R113, R3, -R118 ;  /* 0x0000000371717223 */ /* 0x000fe20000010876 */
[----:B------:R-:W-:Y:S01]  /*11a80*/  FFMA.FTZ R116, R167, R163, R116 ;  /* 0x000000a3a7747223 */ /* 0x000fe20000010074 */
[----:B------:R-:W-:Y:S01]  /*11a90*/  MUFU.EX2 R176, R176 ;  /* 0x000000b000b07308 */ /* 0x000fe20000000800 */
[----:B-1----:R-:W-:Y:S03]  /*11aa0*/  HMMA.16816.F32 R44, R96, R68, R44 ;  /* 0x00000044602c723c */ /* 0x002fe6000000182c */
[----:B------:R-:W-:Y:S01]  /*11ab0*/  FFMA.FTZ R141, R166, R161, R141 ;  /* 0x000000a1a68d7223 */ /* 0x000fe2000001008d */
[----:B------:R-:W-:Y:S01]  /*11ac0*/  FADD.FTZ R116, R115, R116 ;  /* 0x0000007473747221 */ /* 0x000fe20000010000 */
[----:B------:R-:W-:Y:S01]  /*11ad0*/  MUFU.EX2 R175, R175 ;  /* 0x000000af00af7308 */ /* 0x000fe20000000800 */
[----:B------:R-:W-:-:S02]  /*11ae0*/  @P0 VIADD R105, R105, 0xfffffffd ;  /* 0xfffffffd69690836 */ /* 0x000fc40000000000 */
[----:B------:R-:W-:Y:S01]  /*11af0*/  FADD.FTZ R110, R110, R141 ;  /* 0x0000008d6e6e7221 */ /* 0x000fe20000010000 */
[----:B------:R-:W-:Y:S01]  /*11b00*/  FADD.FTZ R111, R111, R116 ;  /* 0x000000746f6f7221 */ /* 0x000fe20000010000 */
[----:B------:R-:W-:Y:S01]  /*11b10*/  MUFU.EX2 R183, R183 ;  /* 0x000000b700b77308 */ /* 0x000fe20000000800 */
[C---:B------:R-:W-:Y:S01]  /*11b20*/  HMMA.16816.F32 R48, R96.reuse, R70, R48 ;  /* 0x000000466030723c */ /* 0x040fe20000001830 */
[----:B------:R-:W1:Y:S02]  /*11b30*/  LDSM.16.MT88.4 R68, [R124+0xa000] ;  /* 0x00a000007c44783b */ /* 0x000e640000004200 */
[----:B------:R-:W-:Y:S01]  /*11b40*/  FADD.FTZ R117, R117, R110 ;  /* 0x0000006e75757221 */ /* 0x000fe20000010000 */
[----:B------:R-:W-:Y:S01]  /*11b50*/  MUFU.EX2 R174, R174 ;  /* 0x000000ae00ae7308 */ /* 0x000fe20000000800 */
[----:B------:R-:W-:Y:S02]  /*11b60*/  FADD.FTZ R2, R2, R111 ;  /* 0x0000006f02027221 */ /* 0x000fe40000010000 */
[----:B------:R-:W-:Y:S01]  /*11b70*/  FADD.FTZ R0, R0, R117 ;  /* 0x0000007500007221 */ /* 0x000fe20000010000 */
[----:B------:R-:W-:Y:S01]  /*11b80*/  MUFU.EX2 R180, R180 ;  /* 0x000000b400b47308 */ /* 0x000fe20000000800 */
[C---:B--2---:R-:W-:Y:S03]  /*11b90*/  HMMA.16816.F32 R52, R96.reuse, R72, R52 ;  /* 0x000000486034723c */ /* 0x044fe60000001834 */
[----:B------:R-:W-:Y:S04]  /*11ba0*/  MUFU.EX2 R171, R80 ;  /* 0x0000005000ab7308 */ /* 0x000fe80000000800 */
[----:B------:R-:W-:Y:S01]  /*11bb0*/  MUFU.EX2 R178, R178 ;  /* 0x000000b200b27308 */ /* 0x000fe20000000800 */
[C---:B------:R-:W-:Y:S01]  /*11bc0*/  HMMA.16816.F32 R56, R96.reuse, R74, R56 ;  /* 0x0000004a6038723c */ /* 0x040fe20000001838 */
[----:B------:R-:W2:Y:S02]  /*11bd0*/  LDSM.16.MT88.4 R72, [R126+0x8800] ;  /* 0x008800007e48783b */ /* 0x000ea40000004200 */
[----:B------:R-:W-:Y:S04]  /*11be0*/  MUFU.EX2 R169, R169 ;  /* 0x000000a900a97308 */ /* 0x000fe80000000800 */
[----:B------:R-:W-:Y:S01]  /*11bf0*/  MUFU.EX2 R123, R123 ;  /* 0x0000007b007b7308 */ /* 0x000fe20000000800 */
[C---:B------:R-:W-:Y:S08]  /*11c00*/  HMMA.16816.F32 R12, R96.reuse, R16, R12 ;  /* 0x00000010600c723c */ /* 0x040ff0000000180c */
[C---:B------:R-:W-:Y:S01]  /*11c10*/  HMMA.16816.F32 R8, R96.reuse, R10, R92 ;  /* 0x0000000a6008723c */ /* 0x040fe2000000185c */
[----:B------:R-:W-:Y:S07]  /*11c20*/  LDSM.16.MT88.4 R92, [R130+0x9800] ;  /* 0x00980000825c783b */ /* 0x000fee0000004200 */
[C---:B------:R-:W-:Y:S01]  /*11c30*/  HMMA.16816.F32 R16, R96.reuse, R18, R84 ;  /* 0x000000126010723c */ /* 0x040fe20000001854 */
[----:B------:R-:W-:Y:S07]  /*11c40*/  LDSM.16.MT88.4 R84, [R126+0x9800] ;  /* 0x009800007e54783b */ /* 0x000fee0000004200 */
[----:B-1----:R-:W-:Y:S03]  /*11c50*/  HMMA.16816.F32 R60, R96, R68, R60 ;  /* 0x00000044603c723c */ /* 0x002fe6000000183c */
[-C--:B------:R-:W-:Y:S01]  /*11c60*/  FFMA.FTZ R68, R177, R3.reuse, -R118 ;  /* 0x00000003b1447223 */ /* 0x080fe20000010876 */
[----:B------:R-:W-:-:S02]  /*11c70*/  FFMA.FTZ R177, R165, R3, -R162 ;  /* 0x00000003a5b17223 */ /* 0x000fc400000108a2 */
[----:B------:R-:W1:Y:S04]  /*11c80*/  MUFU.EX2 R165, R197 ;  /* 0x000000c500a57308 */ /* 0x000e680000000800 */
[----:B------:R-:W4:Y:S01]  /*11c90*/  MUFU.EX2 R179, R68 ;  /* 0x0000004400b37308 */ /* 0x000f220000000800 */
[----:B------:R-:W-:Y:S03]  /*11ca0*/  HMMA.16816.F32 R64, R96, R70, R64 ;  /* 0x000000466040723c */ /* 0x000fe60000001840 */
[----:B---3--:R-:W-:Y:S01]  /*11cb0*/  F2FP.F16.F32.PACK_AB R71, R164, R173 ;  /* 0x000000ada447723e */ /* 0x008fe200000000ff */
[----:B------:R-:W3:Y:S01]  /*11cc0*/  MUFU.EX2 R177, R177 ;  /* 0x000000b100b17308 */ /* 0x000ee20000000800 */
[----:B-1----:R-:W-:-:S02]  /*11cd0*/  F2FP.F16.F32.PACK_AB R70, R165, R170 ;  /* 0x000000aaa546723e */ /* 0x002fc400000000ff */
[----:B----4-:R-:W-:Y:S01]  /*11ce0*/  F2FP.F16.F32.PACK_AB R68, R172, R179 ;  /* 0x000000b3ac44723e */ /* 0x010fe200000000ff */
[----:B------:R-:W-:Y:S01]  /*11cf0*/  FADD.FTZ R179, R179, R2 ;  /* 0x00000002b3b37221 */ /* 0x000fe20000010000 */
[----:B------:R-:W-:Y:S01]  /*11d00*/  IMAD.MOV.U32 R2, RZ, RZ, R106 ;  /* 0x000000ffff027224 */ /* 0x000fe200078e006a */
[----:B---3--:R-:W-:Y:S01]  /*11d10*/  F2FP.F16.F32.PACK_AB R69, R168, R177 ;  /* 0x000000b1a845723e */ /* 0x008fe200000000ff */
[----:B------:R-:W-:Y:S01]  /*11d20*/  FADD.FTZ R177, R177, R0 ;  /* 0x00000000b1b17221 */ /* 0x000fe20000010000 */
[----:B------:R-:W-:Y:S01]  /*11d30*/  FADD.FTZ R179, R172, R179 ;  /* 0x000000b3acb37221 */ /* 0x000fe20000010000 */
[--C-:B------:R-:W-:Y:S02]  /*11d40*/  IMAD.MOV.U32 R0, RZ, RZ, R104.reuse ;  /* 0x000000ffff007224 */ /* 0x100fe400078e0068 */
[----:B------:R-:W-:Y:S01]  /*11d50*/  FADD.FTZ R168, R168, R177 ;  /* 0x000000b1a8a87221 */ /* 0x000fe20000010000 */
[----:B------:R-:W-:Y:S01]  /*11d60*/  FADD.FTZ R170, R170, R179 ;  /* 0x000000b3aaaa7221 */ /* 0x000fe20000010000 */
[----:B------:R-:W-:Y:S05]  /*11d70*/  HMMA.16816.F32 R4, R68, R76, R4 ;  /* 0x0000004c4404723c */ /* 0x000fea0000001804 */
[----:B------:R-:W-:-:S02]  /*11d80*/  @P0 IMAD.MOV.U32 R0, RZ, RZ, R104 ;  /* 0x000000ffff000224 */ /* 0x000fc400078e0068 */
[----:B------:R-:W-:Y:S01]  /*11d90*/  FADD.FTZ R173, R173, R168 ;  /* 0x000000a8adad7221 */ /* 0x000fe20000010000 */
[----:B------:R-:W-:Y:S01]  /*11da0*/  FADD.FTZ R165, R165, R170 ;  /* 0x000000aaa5a57221 */ /* 0x000fe20000010000 */
[----:B------:R-:W-:Y:S02]  /*11db0*/  @P0 IMAD.MOV.U32 R2, RZ, RZ, R106 ;  /* 0x000000ffff020224 */ /* 0x000fe400078e006a */
[----:B------:R-:W-:Y:S01]  /*11dc0*/  FADD.FTZ R173, R164, R173 ;  /* 0x000000ada4ad7221 */ /* 0x000fe20000010000 */
        /* <DEDUP_REMOVED lines=25> */
[----:B------:R-:W-:-:S02]  /*11f60*/  F2FP.F16.F32.PACK_AB R70, R174, R183 ;  /* 0x000000b7ae46723e */ /* 0x000fc400000000ff */
[----:B------:R-:W-:Y:S01]  /*11f70*/  F2FP.F16.F32.PACK_AB R69, R171, R180 ;  /* 0x000000b4ab45723e */ /* 0x000fe200000000ff */
[----:B------:R-:W-:Y:S01]  /*11f80*/  FADD.FTZ R180, R180, R173 ;  /* 0x000000adb4b47221 */ /* 0x000fe20000010000 */
[----:B------:R-:W-:Y:S01]  /*11f90*/  F2FP.F16.F32.PACK_AB R71, R169, R178 ;  /* 0x000000b2a947723e */ /* 0x000fe200000000ff */
[----:B------:R-:W-:Y:S02]  /*11fa0*/  FADD.FTZ R176, R175, R176 ;  /* 0x000000b0afb07221 */ /* 0x000fe40000010000 */
[----:B------:R-:W-:Y:S02]  /*11fb0*/  FADD.FTZ R171, R171, R180 ;  /* 0x000000b4abab7221 */ /* 0x000fe40000010000 */
[----:B------:R-:W-:Y:S02]  /*11fc0*/  FADD.FTZ R183, R183, R176 ;  /* 0x000000b0b7b77221 */ /* 0x000fe40000010000 */
[----:B------:R-:W-:Y:S02]  /*11fd0*/  FADD.FTZ R178, R178, R171 ;  /* 0x000000abb2b27221 */ /* 0x000fe40000010000 */
[----:B------:R-:W-:-:S02]  /*11fe0*/  FADD.FTZ R174, R174, R183 ;  /* 0x000000b7aeae7221 */ /* 0x000fc40000010000 */
        /* <DEDUP_REMOVED lines=25> */
[-C--:B------:R-:W-:Y:S01]  /*12180*/  FFMA.FTZ R70, R114, R3.reuse, -R118 ;  /* 0x0000000372467223 */ /* 0x080fe20000010876 */
[-CC-:B------:R-:W-:Y:S01]  /*12190*/  FFMA.FTZ R69, R121, R3.reuse, -R162.reuse ;  /* 0x0000000379457223 */ /* 0x180fe200000108a2 */
[-CC-:B------:R-:W-:Y:S01]  /*121a0*/  FFMA.FTZ R121, R122, R3.reuse, -R162.reuse ;  /* 0x000000037a797223 */ /* 0x180fe200000108a2 */
[-CC-:B------:R-:W-:Y:S01]  /*121b0*/  FFMA.FTZ R118, R119, R3.reuse, -R162.reuse ;  /* 0x0000000377767223 */ /* 0x180fe200000108a2 */
[----:B------:R-:W-:Y:S01]  /*121c0*/  FFMA.FTZ R3, R120, R3, -R162 ;  /* 0x0000000378037223 */ /* 0x000fe200000108a2 */
[----:B------:R-:W2:Y:S04]  /*121d0*/  MUFU.EX2 R122, R68 ;  /* 0x00000044007a7308 */ /* 0x000ea80000000800 */
[----:B------:R-:W-:Y:S04]  /*121e0*/  MUFU.EX2 R120, R113 ;  /* 0x0000007100787308 */ /* 0x000fe80000000800 */
[----:B------:R-:W3:Y:S04]  /*121f0*/  MUFU.EX2 R119, R70 ;  /* 0x0000004600777308 */ /* 0x000ee80000000800 */
[----:B------:R4:W-:Y:S01]  /*12200*/  MUFU.EX2 R162, R69 ;  /* 0x0000004500a27308 */ /* 0x0009e20000000800 */
[----:B--2---:R-:W-:Y:S01]  /*12210*/  F2FP.F16.F32.PACK_AB R112, R122, R123 ;  /* 0x0000007b7a70723e */ /* 0x004fe200000000ff */
[----:B------:R-:W-:-:S02]  /*12220*/  FADD.FTZ R123, R123, R174 ;  /* 0x000000ae7b7b7221 */ /* 0x000fc40000010000 */
[----:B------:R-:W2:Y:S02]  /*12230*/  MUFU.EX2 R121, R121 ;  /* 0x0000007900797308 */ /* 0x000ea40000000800 */
[----:B------:R-:W-:Y:S02]  /*12240*/  FADD.FTZ R123, R122, R123 ;  /* 0x0000007b7a7b7221 */ /* 0x000fe40000010000 */
[----:B------:R-:W-:Y:S01]  /*12250*/  MUFU.EX2 R118, R118 ;  /* 0x0000007600767308 */ /* 0x000fe20000000800 */
[C---:B---3--:R-:W-:Y:S01]  /*12260*/  F2FP.F16.F32.PACK_AB R114, R119.reuse, R120 ;  /* 0x000000787772723e */ /* 0x048fe200000000ff */
[----:B------:R-:W-:Y:S02]  /*12270*/  FADD.FTZ R120, R120, R123 ;  /* 0x0000007b78787221 */ /* 0x000fe40000010000 */
[----:B------:R-:W3:Y:S01]  /*12280*/  MUFU.EX2 R3, R3 ;  /* 0x0000000300037308 */ /* 0x000ee20000000800 */
[----:B----4-:R-:W4:Y:S01]  /*12290*/  LDSM.16.MT88.4 R68, [R124+0x9800] ;  /* 0x009800007c44783b */ /* 0x010f220000004200 */
[----:B------:R-:W-:Y:S01]  /*122a0*/  FADD.FTZ R167, R119, R120 ;  /* 0x0000007877a77221 */ /* 0x000fe20000010000 */
[----:B--2---:R-:W-:Y:S01]  /*122b0*/  F2FP.F16.F32.PACK_AB R113, R121, R162 ;  /* 0x000000a27971723e */ /* 0x004fe200000000ff */
[----:B------:R-:W-:-:S04]  /*122c0*/  FADD.FTZ R162, R162, R169 ;  /* 0x000000a9a2a27221 */ /* 0x000fc80000010000 */
[----:B------:R-:W-:Y:S01]  /*122d0*/  FADD.FTZ R121, R121, R162 ;  /* 0x000000a279797221 */ /* 0x000fe20000010000 */
[----:B---3--:R-:W-:-:S03]  /*122e0*/  F2FP.F16.F32.PACK_AB R115, R3, R118 ;  /* 0x000000760373723e */ /* 0x008fc600000000ff */
[----:B------:R-:W-:-:S04]  /*122f0*/  FADD.FTZ R118, R118, R121 ;  /* 0x0000007976767221 */ /* 0x000fc80000010000 */
[----:B------:R-:W-:Y:S01]  /*12300*/  FADD.FTZ R166, R3, R118 ;  /* 0x0000007603a67221 */ /* 0x000fe20000010000 */
[C---:B------:R-:W-:Y:S01]  /*12310*/  HMMA.16816.F32 R96, R112.reuse, R92, R4 ;  /* 0x0000005c7060723c */ /* 0x040fe20000001804 */
[----:B------:R-:W2:Y:S07]  /*12320*/  LDSM.16.MT88.4 R4, [R130+0xb800] ;  /* 0x00b800008204783b */ /* 0x000eae0000004200 */
[C---:B------:R-:W-:Y:S01]  /*12330*/  HMMA.16816.F32 R92, R112.reuse, R94, R8 ;  /* 0x0000005e705c723c */ /* 0x040fe20000001808 */
[----:B------:R-:W-:Y:S07]  /*12340*/  LDSM.16.MT88.4 R8, [R125+0xb800] ;  /* 0x00b800007d08783b */ /* 0x000fee0000004200 */
[C---:B------:R-:W-:Y:S01]  /*12350*/  HMMA.16816.F32 R88, R112.reuse, R84, R12 ;  /* 0x000000547058723c */ /* 0x040fe2000000180c */
[----:B------:R-:W3:Y:S07]  /*12360*/  LDSM.16.MT88.4 R12, [R126+0xb800] ;  /* 0x00b800007e0c783b */ /* 0x000eee0000004200 */
[C---:B-1----:R-:W-:Y:S08]  /*12370*/  HMMA.16816.F32 R80, R112.reuse, R76, R20 ;  /* 0x0000004c7050723c */ /* 0x042ff00000001814 */
[C---:B----4-:R-:W-:Y:S08]  /*12380*/  HMMA.16816.F32 R72, R112.reuse, R68, R28 ;  /* 0x000000447048723c */ /* 0x050ff0000000181c */
[C---:B------:R-:W-:Y:S08]  /*12390*/  HMMA.16816.F32 R84, R112.reuse, R86, R16 ;  /* 0x000000567054723c */ /* 0x040ff00000001810 */
[C---:B--2---:R-:W-:Y:S08]  /*123a0*/  HMMA.16816.F32 R36, R112.reuse, R4, R36 ;  /* 0x000000047024723c */ /* 0x044ff00000001824 */
        /* <DEDUP_REMOVED lines=9> */
[----:B------:R-:W-:Y:S01]  /*12440*/  HMMA.16816.F32 R64, R112, R6, R64 ;  /* 0x000000067040723c */ /* 0x000fe20000001840 */
[----:B------:R-:W-:-:S04]  /*12450*/  NOP ;  /* 0x0000000000007918 */ /* 0x000fc80000000000 */
[----:B------:R-:W-:-:S15]  /*12460*/  @P0 BRA `(.L_x_13335) ;  /* 0x0000000000040947 */ /* 0x000fde0003800000 */
.L_x_13326:
[----:B------:R-:W-:-:S07]  /*12470*/  IADD3 R105, PT, PT, R107, -0x1, RZ ;  /* 0xffffffff6b697810 */ /* 0x000fce0007ffe0ff */
.L_x_13335:
[----:B------:R-:W-:Y:S05]  /*12480*/  BSYNC B2 ;  /* 0x0000000000027941 */ /* 0x000fea0003800000 */
.L_x_13325:
[----:B------:R-:W-:-:S13]  /*12490*/  ISETP.GE.AND P0, PT, R105, R138, PT ;  /* 0x0000008a6900720c */ /* 0x000fda0003f06270 */
[----:B------:R-:W-:Y:S05]  /*124a0*/  @!P0 BRA `(.L_x_13336) ;  /* 0x00000030001c8947 */ /* 0x000fea0003800000 */
[----:B------:R-:W-:Y:S01]  /*124b0*/  IMAD.SHL.U32 R165, R145, 0x2, RZ ;  /* 0x0000000291a57824 */ /* 0x000fe200078e00ff */
[----:B------:R-:W-:Y:S01]  /*124c0*/  ISETP.NE.U32.AND P2, PT, R108, RZ, PT ;  /* 0x000000ff6c00720c */ /* 0x000fe20003f45070 */
[----:B------:R-:W-:Y:S01]  /*124d0*/  IMAD.SHL.U32 R164, R105, 0x40, RZ ;  /* 0x0000004069a47824 */ /* 0x000fe200078e00ff */
[C---:B------:R-:W-:Y:S01]  /*124e0*/  SHF.L.U64.HI R162, R102.reuse, 0x5, R103 ;  /* 0x0000000566a27819 */ /* 0x040fe20000010267 */
[----:B------:R-:W-:Y:S01]  /*124f0*/  IMAD.SHL.U32 R161, R102, 0x20, RZ ;  /* 0x0000002066a17824 */ /* 0x000fe200078e00ff */
[----:B------:R-:W-:Y:S01]  /*12500*/  LOP3.LUT R165, R165, 0x6, RZ, 0xc0, !PT ;  /* 0x00000006a5a57812 */ /* 0x000fe200078ec0ff */
[----:B------:R-:W-:Y:S01]  /*12510*/  IMAD.MOV.U32 R3, RZ, RZ, R2 ;  /* 0x000000ffff037224 */ /* 0x000fe200078e0002 */
[----:B------:R-:W-:Y:S01]  /*12520*/  ISETP.NE.AND.EX P2, PT, R109, RZ, PT, P2 ;  /* 0x000000ff6d00720c */ /* 0x000fe20003f45320 */
[----:B------:R-:W-:Y:S01]  /*12530*/  VIADD R163, R105, 0x1 ;  /* 0x0000000169a37836 */ /* 0x000fe20000000000 */
[----:B------:R-:W-:Y:S02]  /*12540*/  LOP3.LUT R165, R164, 0x20, R165, 0xfe, !PT ;  /* 0x00000020a4a57812 */ /* 0x000fe400078efea5 */
[----:B------:R-:W-:-:S02]  /*12550*/  MOV R102, R0 ;  /* 0x0000000000667202 */ /* 0x000fc40000000f00 */
[----:B------:R-:W-:-:S07]  /*12560*/  IADD3 R164, PT, PT, R164, 0x40, RZ ;  /* 0x00000040a4a47810 */ /* 0x000fce0007ffe0ff */
.L_x_13343:
        /* <DEDUP_REMOVED lines=77> */
.L_x_13338:
[----:B------:R-:W-:Y:S05]  /*12a40*/  BSYNC.RECONVERGENT B0 ;  /* 0x0000000000007941 */ /* 0x000fea0003800200 */
.L_x_13337:
[----:B------:R-:W-:Y:S01]  /*12a50*/  IADD3 R4, P0, PT, R161, R142, RZ ;  /* 0x0000008ea1047210 */ /* 0x000fe20007f1e0ff */
[----:B------:R-:W-:Y:S01]  /*12a60*/  @!PT LDS RZ, [RZ] ;  /* 0x00000000fffff984 */ /* 0x000fe20000000800 */
[----:B------:R-:W-:Y:S01]  /*12a70*/  @!PT LDS RZ, [RZ] ;  /* 0x00000000fffff984 */ /* 0x000fe20000000800 */
[----:B------:R-:W-:Y:S01]  /*12a80*/  @!PT LDS RZ, [RZ] ;  /* 0x00000000fffff984 */ /* 0x000fe20000000800 */
[----:B------:R-:W-:Y:S01]  /*12a90*/  LDGSTS.E.BYPASS.LTC128B.128 [R149+0x8000], desc[UR4][R142.64] ;  /* 0x080000008e957fae */ /* 0x000fe2000b981a04 */
[----:B------:R-:W-:Y:S01]  /*12aa0*/  VIADD R163, R163, 0xffffffff ;  /* 0xffffffffa3a37836 */ /* 0x000fe20000000000 */
[----:B------:R-:W-:Y:S02]  /*12ab0*/  BSSY.RECONVERGENT B1, `(.L_x_13339) ;  /* 0x00000da000017945 */ /* 0x000fe40003800200 */
[----:B------:R-:W-:Y:S01]  /*12ac0*/  IMAD.X R5, R162, 0x1, R143, P0 ;  /* 0x00000001a2057824 */ /* 0x000fe200000e068f */
[----:B------:R-:W-:Y:S01]  /*12ad0*/  LDGSTS.E.BYPASS.LTC128B.128 [R149+0xa000], desc[UR4][R142.64+0x80] ;  /* 0x0a0000808e957fae */ /* 0x000fe2000b981a04 */
[-C--:B------:R-:W-:Y:S03]  /*12ae0*/  IADD3 R12, P0, PT, R4, R161.reuse, RZ ;  /* 0x000000a1040c7210 */ /* 0x080fe60007f1e0ff */
[----:B------:R-:W-:Y:S02]  /*12af0*/  LDGSTS.E.BYPASS.LTC128B.128 [R149+0x8800], desc[UR4][R4.64] ;  /* 0x0880000004957fae */ /* 0x000fe4000b981a04 */
[--C-:B------:R-:W-:Y:S01]  /*12b00*/  IMAD.X R13, R5, 0x1, R162.reuse, P0 ;  /* 0x00000001050d7824 */ /* 0x100fe200000e06a2 */
[----:B------:R-:W-:Y:S01]  /*12b10*/  IADD3 R20, P0, PT, R12, R161, RZ ;  /* 0x000000a10c147210 */ /* 0x000fe20007f1e0ff */
[----:B------:R1:W-:Y:S04]  /*12b20*/  LDGSTS.E.BYPASS.LTC128B.128 [R149+0xa800], desc[UR4][R4.64+0x80] ;  /* 0x0a80008004957fae */ /* 0x0003e8000b981a04 */
[----:B------:R-:W-:Y:S01]  /*12b30*/  LDGSTS.E.BYPASS.LTC128B.128 [R149+0x9000], desc[UR4][R12.64] ;  /* 0x090000000c957fae */ /* 0x000fe2000b981a04 */
[----:B------:R-:W-:Y:S01]  /*12b40*/  IMAD.X R21, R13, 0x1, R162, P0 ;  /* 0x000000010d157824 */ /* 0x000fe200000e06a2 */
[----:B------:R-:W-:Y:S02]  /*12b50*/  ISETP.GT.AND P0, PT, R163, R138, PT ;  /* 0x0000008aa300720c */ /* 0x000fe40003f04270 */
        /* <DEDUP_REMOVED lines=11> */
[----:B------:R-:W-:Y:S04]  /*12c10*/  LDSM.16.M88.4 R116, [R129+0x5000] ;  /* 0x005000008174783b */ /* 0x000fe80000000200 */
[----:B------:R-:W-:Y:S01]  /*12c20*/  LDSM.16.M88.4 R120, [R129+0x5800] ;  /* 0x005800008178783b */ /* 0x000fe20000000200 */
        /* <DEDUP_REMOVED lines=8> */
[----:B------:R-:W1:Y:S07]  /*12cb0*/  LDSM.16.M88.4 R104, [R129+0x4800] ;  /* 0x004800008168783b */ /* 0x000e6e0000000200 */
[C---:B-----5:R-:W-:Y:S08]  /*12cc0*/  HMMA.16816.F32 R4, R108.reuse, R112, R4 ;  /* 0x000000706c04723c */ /* 0x060ff00000001804 */
        /* <DEDUP_REMOVED lines=20> */
[----:B------:R-:W-:Y:S07]  /*12e10*/  LDSM.16.M88.4 R108, [R127+0x5000] ;  /* 0x005000007f6c783b */ /* 0x000fee0000000200 */
[C---:B-1----:R-:W-:Y:S08]  /*12e20*/  HMMA.16816.F32 R28, R104.reuse, R112, R28 ;  /* 0x00000070681c723c */ /* 0x042ff0000000181c */
[----:B------:R-:W-:Y:S01]  /*12e30*/  HMMA.16816.F32 R32, R104, R114, R32 ;  /* 0x000000726820723c */ /* 0x000fe20000001820 */
[----:B------:R-:W1:Y:S04]  /*12e40*/  LDSM.16.M88.4 R104, [R127+0x4800] ;  /* 0x004800007f68783b */ /* 0x000e680000000200 */
[----:B------:R-:W3:Y:S03]  /*12e50*/  LDSM.16.M88.4 R112, [R127+0x5800] ;  /* 0x005800007f70783b */ /* 0x000ee60000000200 */
[C---:B--2---:R-:W-:Y:S08]  /*12e60*/  HMMA.16816.F32 R4, R116.reuse, R120, R4 ;  /* 0x000000787404723c */ /* 0x044ff00000001804 */
[C---:B------:R-:W-:Y:S01]  /*12e70*/  HMMA.16816.F32 R8, R116.reuse, R122, R8 ;  /* 0x0000007a7408723c */ /* 0x040fe20000001808 */
[----:B------:R-:W-:Y:S07]  /*12e80*/  LDSM.16.M88.4 R120, [R134+0x6800] ;  /* 0x006800008678783b */ /* 0x000fee0000000200 */
[C---:B-1----:R-:W-:Y:S08]  /*12e90*/  HMMA.16816.F32 R12, R116.reuse, R104, R12 ;  /* 0x00000068740c723c */ /* 0x042ff0000000180c */
[C---:B------:R-:W-:Y:S01]  /*12ea0*/  HMMA.16816.F32 R16, R116.reuse, R106, R16 ;  /* 0x0000006a7410723c */ /* 0x040fe20000001810 */
[----:B------:R-:W-:Y:S07]  /*12eb0*/  LDSM.16.M88.4 R104, [R135+0x2000] ;  /* 0x002000008768783b */ /* 0x000fee0000000200 */
[C---:B------:R-:W-:Y:S08]  /*12ec0*/  HMMA.16816.F32 R20, R116.reuse, R108, R20 ;  /* 0x0000006c7414723c */ /* 0x040ff00000001814 */
[C---:B------:R-:W-:Y:S01]  /*12ed0*/  HMMA.16816.F32 R24, R116.reuse, R110, R24 ;  /* 0x0000006e7418723c */ /* 0x040fe20000001818 */
[----:B------:R-:W1:Y:S07]  /*12ee0*/  LDSM.16.M88.4 R108, [R134+0x6000] ;  /* 0x00600000866c783b */ /* 0x000e6e0000000200 */
[C---:B---3--:R-:W-:Y:S08]  /*12ef0*/  HMMA.16816.F32 R28, R116.reuse, R112, R28 ;  /* 0x00000070741c723c */ /* 0x048ff0000000181c */
        /* <DEDUP_REMOVED lines=128> */
.L_x_13342:
[----:B------:R-:W-:Y:S05]  /*13700*/  BSYNC.RECONVERGENT B0 ;  /* 0x0000000000007941 */ /* 0x000fea0003800200 */
.L_x_13341:
        /* <DEDUP_REMOVED lines=20> */
.L_x_13340:
[----:B------:R-:W-:Y:S05]  /*13850*/  BSYNC.RECONVERGENT B1 ;  /* 0x0000000000017941 */ /* 0x000fea0003800200 */
.L_x_13339:
[----:B------:R-:W2:Y:S01]  /*13860*/  LD.E R103, desc[UR4][R100.64+0xdc] ;  /* 0x0000dc0464677980 */ /* 0x000ea2000c101900 */
[C---:B-1----:R-:W-:Y:S02]  /*13870*/  VIADD R107, R165.reuse, 0xffffffe1 ;  /* 0xffffffe1a56b7836 */ /* 0x042fe40000000000 */
[C---:B------:R-:W-:Y:S02]  /*13880*/  VIADD R0, R165.reuse, 0xffffffe0 ;  /* 0xffffffe0a5007836 */ /* 0x040fe40000000000 */
[----:B------:R-:W-:Y:S01]  /*13890*/  VIADD R2, R165, 0xffffffe9 ;  /* 0xffffffe9a5027836 */ /* 0x000fe20000000000 */
[-C--:B------:R-:W-:Y:S01]  /*138a0*/  ISETP.GE.AND P3, PT, R107, R160.reuse, PT ;  /* 0x000000a06b00720c */ /* 0x080fe20003f66270 */
[C---:B------:R-:W-:Y:S01]  /*138b0*/  VIADD R104, R165.reuse, 0xffffffe8 ;  /* 0xffffffe8a5687836 */ /* 0x040fe20000000000 */
        /* <DEDUP_REMOVED lines=9> */
[----:B------:R-:W-:Y:S01]  /*13950*/  VIADD R164, R164, 0xffffffc0 ;  /* 0xffffffc0a4a47836 */ /* 0x000fe20000000000 */
[----:B------:R-:W-:Y:S02]  /*13960*/  FSEL R7, R7, -INF , P0 ;  /* 0xff80000007077808 */ /* 0x000fe40000000000 */
[----:B------:R-:W-:Y:S02]  /*13970*/  ISETP.GE.AND P0, PT, R2, R158, PT ;  /* 0x0000009e0200720c */ /* 0x000fe40003f06270 */
[----:B------:R-:W-:Y:S02]  /*13980*/  ISETP.GE.AND P4, PT, R104, R160, PT ;  /* 0x000000a06800720c */ /* 0x000fe40003f86270 */
[C---:B------:R-:W-:Y:S02]  /*13990*/  ISETP.GE.AND P1, PT, R0.reuse, R158, PT ;  /* 0x0000009e0000720c */ /* 0x040fe40003f26270 */
[----:B------:R-:W-:Y:S02]  /*139a0*/  FSEL R108, R9, -INF , P3 ;  /* 0xff800000096c7808 */ /* 0x000fe40001800000 */
[C---:B------:R-:W-:Y:S02]  /*139b0*/  ISETP.GE.AND P5, PT, R0.reuse, R157, PT ;  /* 0x0000009d0000720c */ /* 0x040fe40003fa6270 */
[-C--:B------:R-:W-:Y:S01]  /*139c0*/  ISETP.GE.AND P6, PT, R0, R159.reuse, PT ;  /* 0x0000009f0000720c */ /* 0x080fe20003fc6270 */
[C---:B------:R-:W-:Y:S01]  /*139d0*/  VIADD R0, R165.reuse, 0xfffffff9 ;  /* 0xfffffff9a5007836 */ /* 0x040fe20000000000 */
[----:B------:R-:W-:Y:S01]  /*139e0*/  FSEL R109, R8, -INF , P4 ;  /* 0xff800000086d7808 */ /* 0x000fe20002000000 */
[----:B------:R-:W-:Y:S01]  /*139f0*/  VIADD R8, R165, 0x9 ;  /* 0x00000009a5087836 */ /* 0x000fe20000000000 */
        /* <DEDUP_REMOVED lines=8> */
[----:B------:R-:W-:Y:S02]  /*13a80*/  FSEL R195, R13, -INF , P3 ;  /* 0xff8000000dc37808 */ /* 0x000fe40001800000 */
[-C--:B------:R-:W-:Y:S02]  /*13a90*/  ISETP.GE.AND P3, PT, R0, R160.reuse, PT ;  /* 0x000000a00000720c */ /* 0x080fe40003f66270 */
[----:B------:R-:W-:Y:S02]  /*13aa0*/  ISETP.GE.AND P4, PT, R11, R160, PT ;  /* 0x000000a00b00720c */ /* 0x000fe40003f86270 */
[----:B------:R-:W-:Y:S02]  /*13ab0*/  FSEL R10, R10, -INF , P1 ;  /* 0xff8000000a0a7808 */ /* 0x000fe40000800000 */
[-C--:B------:R-:W-:Y:S02]  /*13ac0*/  ISETP.GE.AND P1, PT, R111, R158.reuse, PT ;  /* 0x0000009e6f00720c */ /* 0x080fe40003f26270 */
[----:B------:R-:W-:Y:S02]  /*13ad0*/  ISETP.GE.AND P0, PT, R106, R158, PT ;  /* 0x0000009e6a00720c */ /* 0x000fe40003f06270 */
[----:B------:R-:W-:Y:S01]  /*13ae0*/  FSEL R141, R16, -INF , P4 ;  /* 0xff800000108d7808 */ /* 0x000fe20002000000 */
[----:B------:R-:W-:Y:S01]  /*13af0*/  VIADD R16, R165, 0x19 ;  /* 0x00000019a5107836 */ /* 0x000fe20000000000 */
[----:B------:R-:W-:Y:S02]  /*13b00*/  FSEL R169, R17, -INF , P3 ;  /* 0xff80000011a97808 */ /* 0x000fe40001800000 */
[-C--:B------:R-:W-:Y:S02]  /*13b10*/  ISETP.GE.AND P4, PT, R165, R160.reuse, PT ;  /* 0x000000a0a500720c */ /* 0x080fe40003f86270 */
[----:B------:R-:W-:Y:S02]  /*13b20*/  ISETP.GE.AND P3, PT, R110, R160, PT ;  /* 0x000000a06e00720c */ /* 0x000fe40003f66270 */
[----:B------:R-:W-:Y:S02]  /*13b30*/  FSEL R14, R14, -INF , P1 ;  /* 0xff8000000e0e7808 */ /* 0x000fe40000800000 */
[----:B------:R-:W-:Y:S02]  /*13b40*/  FSEL R171, R15, -INF , P0 ;  /* 0xff8000000fab7808 */ /* 0x000fe40000000000 */
[-C--:B------:R-:W-:Y:S02]  /*13b50*/  ISETP.GE.AND P0, PT, R0, R158.reuse, PT ;  /* 0x0000009e0000720c */ /* 0x080fe40003f06270 */
[----:B------:R-:W-:Y:S02]  /*13b60*/  ISETP.GE.AND P1, PT, R11, R158, PT ;  /* 0x0000009e0b00720c */ /* 0x000fe40003f26270 */
[----:B------:R-:W-:Y:S01]  /*13b70*/  FSEL R189, R20, -INF , P4 ;  /* 0xff80000014bd7808 */ /* 0x000fe20002000000 */
        /* <DEDUP_REMOVED lines=9> */
[----:B------:R-:W-:Y:S01]  /*13c10*/  FSEL R181, R22, -INF , P1 ;  /* 0xff80000016b57808 */ /* 0x000fe20000800000 */
[----:B------:R-:W-:Y:S01]  /*13c20*/  VIADD R22, R165, 0x10 ;  /* 0x00000010a5167836 */ /* 0x000fe20000000000 */
[----:B------:R-:W-:Y:S02]  /*13c30*/  FSEL R23, R23, -INF , P0 ;  /* 0xff80000017177808 */ /* 0x000fe40000000000 */
[----:B------:R-:W-:Y:S02]  /*13c40*/  ISETP.GE.AND P4, PT, R12, R160, PT ;  /* 0x000000a00c00720c */ /* 0x000fe40003f86270 */
[-C--:B------:R-:W-:Y:S02]  /*13c50*/  ISETP.GE.AND P0, PT, R8, R158.reuse, PT ;  /* 0x0000009e0800720c */ /* 0x080fe40003f06270 */
        /* <DEDUP_REMOVED lines=10> */
[-C--:B------:R-:W-:Y:S02]  /*13d00*/  ISETP.GE.AND P3, PT, R165, R159.reuse, PT ;  /* 0x0000009fa500720c */ /* 0x080fe40003f66270 */
[----:B------:R-:W-:Y:S02]  /*13d10*/  FSEL R28, R28, -INF , P4 ;  /* 0xff8000001c1c7808 */ /* 0x000fe40002000000 */
[----:B------:R-:W-:Y:S02]  /*13d20*/  FSEL R31, R31, -INF , P0 ;  /* 0xff8000001f1f7808 */ /* 0x000fe40000000000 */
[----:B------:R-:W-:Y:S02]  /*13d30*/  ISETP.GE.AND P0, PT, R16, R158, PT ;  /* 0x0000009e1000720c */ /* 0x000fe40003f06270 */
[----:B------:R-:W-:Y:S02]  /*13d40*/  ISETP.GE.AND P4, PT, R5, R160, PT ;  /* 0x000000a00500720c */ /* 0x000fe40003f86270 */
[----:B------:R-:W-:Y:S02]  /*13d50*/  FSEL R30, R30, -INF , P1 ;  /* 0xff8000001e1e7808 */ /* 0x000fe40000800000 */
[----:B------:R-:W-:Y:S02]  /*13d60*/  FSEL R189, R189, -INF , !P3 ;  /* 0xff800000bdbd7808 */ /* 0x000fe40005800000 */
[----:B------:R-:W-:Y:S02]  /*13d70*/  ISETP.GE.AND P1, PT, R5, R158, PT ;  /* 0x0000009e0500720c */ /* 0x000fe40003f26270 */
[-C--:B------:R-:W-:Y:S02]  /*13d80*/  ISETP.GE.AND P3, PT, R104, R159.reuse, PT ;  /* 0x0000009f6800720c */ /* 0x080fe40003f66270 */
[----:B------:R-:W-:Y:S02]  /*13d90*/  FSEL R32, R32, -INF , P4 ;  /* 0xff80000020207808 */ /* 0x000fe40002000000 */
[----:B------:R-:W-:Y:S02]  /*13da0*/  FSEL R35, R35, -INF , P0 ;  /* 0xff80000023237808 */ /* 0x000fe40000000000 */
[----:B------:R-:W-:Y:S02]  /*13db0*/  ISETP.GE.AND P4, PT, R107, R159, PT ;  /* 0x0000009f6b00720c */ /* 0x000fe40003f86270 */
[C---:B------:R-:W-:Y:S01]  /*13dc0*/  ISETP.GE.AND P0, PT, R165.reuse, R157, PT ;  /* 0x0000009da500720c */ /* 0x040fe20003f06270 */
[----:B------:R-:W-:Y:S01]  /*13dd0*/  VIADD R165, R165, 0xffffffc0 ;  /* 0xffffffc0a5a57836 */ /* 0x000fe20000000000 */
        /* <DEDUP_REMOVED lines=8> */
[----:B------:R-:W-:Y:S02]  /*13e60*/  FSEL R4, R4, -INF , !P6 ;  /* 0xff80000004047808 */ /* 0x000fe40007000000 */
[-C--:B------:R-:W-:Y:S02]  /*13e70*/  ISETP.GE.AND P4, PT, R2, R157.reuse, PT ;  /* 0x0000009d0200720c */ /* 0x080fe40003f86270 */
[----:B------:R-:W-:Y:S02]  /*13e80*/  ISETP.GE.AND P0, PT, R104, R157, PT ;  /* 0x0000009d6800720c */ /* 0x000fe40003f06270 */
[-C--:B------:R-:W-:Y:S02]  /*13e90*/  ISETP.GE.AND P6, PT, R2, R159.reuse, PT ;  /* 0x0000009f0200720c */ /* 0x080fe40003fc6270 */
[----:B------:R-:W-:Y:S02]  /*13ea0*/  FSEL R17, R7, -INF , !P1 ;  /* 0xff80000007117808 */ /* 0x000fe40004800000 */
[----:B------:R-:W-:Y:S02]  /*13eb0*/  FSEL R197, R197, -INF , !P3 ;  /* 0xff800000c5c57808 */ /* 0x000fe40005800000 */
[----:B------:R-:W-:Y:S02]  /*13ec0*/  FSEL R195, R195, -INF , !P5 ;  /* 0xff800000c3c37808 */ /* 0x000fe40006800000 */
[C---:B------:R-:W-:Y:S02]  /*13ed0*/  ISETP.GE.AND P3, PT, R11.reuse, R159, PT ;  /* 0x0000009f0b00720c */ /* 0x040fe40003f66270 */
[----:B------:R-:W-:Y:S02]  /*13ee0*/  ISETP.GE.AND P5, PT, R11, R157, PT ;  /* 0x0000009d0b00720c */ /* 0x000fe40003fa6270 */
        /* <DEDUP_REMOVED lines=12> */
[----:B------:R-:W-:Y:S02]  /*13fb0*/  FSEL R171, R171, -INF , !P1 ;  /* 0xff800000abab7808 */ /* 0x000fe40004800000 */
[----:B------:R-:W-:Y:S02]  /*13fc0*/  FMNMX3.FTZ R0, R0, R11, R9, !PT ;  /* 0x0000000b00007276 */ /* 0x000fe40007810009 */
[C---:B------:R-:W-:Y:S02]  /*13fd0*/  ISETP.GE.AND P3, PT, R110.reuse, R159, PT ;  /* 0x0000009f6e00720c */ /* 0x040fe40003f66270 */
        /* <DEDUP_REMOVED lines=8> */
[C---:B------:R-:W-:Y:S02]  /*14060*/  ISETP.GE.AND P6, PT, R12.reuse, R159, PT ;  /* 0x0000009f0c00720c */ /* 0x040fe40003fc6270 */
[----:B------:R-:W-:Y:S02]  /*14070*/  ISETP.GE.AND P1, PT, R12, R157, PT ;  /* 0x0000009d0c00720c */ /* 0x000fe40003f26270 */
[----:B------:R-:W-:Y:S02]  /*14080*/  FSEL R179, R23, -INF , !P0 ;  /* 0xff80000017b37808 */ /* 0x000fe40004000000 */
[----:B------:R-:W-:Y:S02]  /*14090*/  FMNMX3.FTZ R2, R2, R141, R169, !PT ;  /* 0x0000008d02027276 */ /* 0x000fe400078100a9 */
[----:B------:R-:W-:Y:S02]  /*140a0*/  ISETP.GE.AND P5, PT, R8, R157, PT ;  /* 0x0000009d0800720c */ /* 0x000fe40003fa6270 */
[----:B------:R-:W-:Y:S02]  /*140b0*/  FMNMX3.FTZ R0, R0, R191, R173, !PT ;  /* 0x000000bf00007276 */ /* 0x000fe400078100ad */
[----:B------:R-:W-:Y:S02]  /*140c0*/  FSEL R183, R25, -INF , !P3 ;  /* 0xff80000019b77808 */ /* 0x000fe40005800000 */
[-C--:B------:R-:W-:Y:S02]  /*140d0*/  ISETP.GE.AND P4, PT, R22, R159.reuse, PT ;  /* 0x0000009f1600720c */ /* 0x080fe40003f86270 */
[----:B------:R-:W-:Y:S02]  /*140e0*/  ISETP.GE.AND P3, PT, R20, R159, PT ;  /* 0x0000009f1400720c */ /* 0x000fe40003f66270 */
        /* <DEDUP_REMOVED lines=9> */
[----:B------:R-:W-:Y:S02]  /*14180*/  FSEL R119, R30, -INF , !P6 ;  /* 0xff8000001e777808 */ /* 0x000fe40007000000 */
[----:B------:R-:W-:Y:S02]  /*14190*/  FSEL R118, R31, -INF , !P0 ;  /* 0xff8000001f767808 */ /* 0x000fe40004000000 */
[C---:B------:R-:W-:Y:S01]  /*141a0*/  ISETP.GE.AND P4, PT, R16.reuse, R159, PT ;  /* 0x0000009f1000720c */ /* 0x040fe20003f86270 */
[----:B------:R-:W-:Y:S01]  /*141b0*/  LDSM.16.MT88.4 R28, [R125+0x8000] ;  /* 0x008000007d1c783b */ /* 0x000fe20000004200 */
[----:B------:R-:W-:Y:S02]  /*141c0*/  ISETP.GE.AND P3, PT, R16, R157, PT ;  /* 0x0000009d1000720c */ /* 0x000fe40003f66270 */
[C---:B------:R-:W-:Y:S02]  /*141d0*/  ISETP.GE.AND P1, PT, R5.reuse, R159, PT ;  /* 0x0000009f0500720c */ /* 0x040fe40003f26270 */
[----:B------:R-:W-:Y:S02]  /*141e0*/  ISETP.GE.AND P5, PT, R5, R157, PT ;  /* 0x0000009d0500720c */ /* 0x000fe40003fa6270 */
[----:B------:R-:W-:Y:S02]  /*141f0*/  FMNMX3.FTZ R2, R2, R185, R183, !PT ;  /* 0x000000b902027276 */ /* 0x000fe400078100b7 */
        /* <DEDUP_REMOVED lines=45> */
[-CC-:B------:R-:W-:Y:S01]  /*144d0*/  FFMA.FTZ R176, R191, R103.reuse, -R120.reuse ;  /* 0x00000067bfb07223 */ /* 0x180fe20000010878 */
[-C--:B------:R-:W-:Y:S07]  /*144e0*/  FFMA.FTZ R173, R173, R103.reuse, -R120 ;  /* 0x00000067adad7223 */ /* 0x080fee0000010878 */
[----:B------:R-:W5:Y:S01]  /*144f0*/  MUFU.EX2 R102, R8 ;  /* 0x0000000800667308 */ /* 0x000f620000000800 */
[-C--:B------:R-:W-:Y:S01]  /*14500*/  FFMA.FTZ R195, R195, R103.reuse, -R170 ;  /* 0x00000067c3c37223 */ /* 0x080fe200000108aa */
[-CC-:B------:R-:W-:Y:S01]  /*14510*/  FFMA.FTZ R193, R193, R103.reuse, -R120.reuse ;  /* 0x00000067c1c17223 */ /* 0x180fe20000010878 */
        /* <DEDUP_REMOVED lines=10> */
[C---:B------:R-:W-:Y:S01]  /*145c0*/  FMUL.FTZ R10, R3.reuse, R94 ;  /* 0x0000005e030a7220 */ /* 0x040fe20000410000 */
[C---:B-----5:R-:W-:Y:S01]  /*145d0*/  FMUL.FTZ R4, R102.reuse, R96 ;  /* 0x0000006066047220 */ /* 0x060fe20000410000 */
[C---:B------:R-:W-:Y:S07]  /*145e0*/  FMUL.FTZ R5, R102.reuse, R97 ;  /* 0x0000006166057220 */ /* 0x040fee0000410000 */
[----:B------:R-:W4:Y:S01]  /*145f0*/  MUFU.EX2 R115, R115 ;  /* 0x0000007300737308 */ /* 0x000f220000000800 */
        /* <DEDUP_REMOVED lines=9> */
[----:B------:R-:W-:Y:S01]  /*14690*/  FMUL.FTZ R19, R3, R87 ;  /* 0x0000005703137220 */ /* 0x000fe20000410000 */
[C---:B------:R-:W-:Y:S01]  /*146a0*/  FMUL.FTZ R24, R102.reuse, R76 ;  /* 0x0000004c66187220 */ /* 0x040fe20000410000 */
[----:B------:R-:W5:Y:S01]  /*146b0*/  LDSM.16.MT88.4 R84, [R124+0x8000] ;  /* 0x008000007c54783b */ /* 0x000f620000004200 */
[C---:B------:R-:W-:Y:S01]  /*146c0*/  FMUL.FTZ R25, R102.reuse, R77 ;  /* 0x0000004d66197220 */ /* 0x040fe20000410000 */
[----:B----4-:R-:W-:Y:S01]  /*146d0*/  F2FP.F16.F32.PACK_AB R109, R115, R106 ;  /* 0x0000006a736d723e */ /* 0x010fe200000000ff */
[C---:B------:R-:W-:Y:S01]  /*146e0*/  FMUL.FTZ R26, R3.reuse, R78 ;  /* 0x0000004e031a7220 */ /* 0x040fe20000410000 */
[C---:B------:R-:W-:Y:S01]  /*146f0*/  FMUL.FTZ R27, R3.reuse, R79 ;  /* 0x0000004f031b7220 */ /* 0x040fe20000410000 */
[C---:B------:R-:W-:Y:S01]  /*14700*/  FMUL.FTZ R32, R102.reuse, R68 ;  /* 0x0000004466207220 */ /* 0x040fe20000410000 */
[C---:B------:R-:W-:Y:S01]  /*14710*/  FMUL.FTZ R33, R102.reuse, R69 ;  /* 0x0000004566217220 */ /* 0x040fe20000410000 */
[C---:B------:R-:W-:Y:S01]  /*14720*/  FMUL.FTZ R34, R3.reuse, R70 ;  /* 0x0000004603227220 */ /* 0x040fe20000410000 */
[----:B------:R-:W4:Y:S01]  /*14730*/  LDSM.16.MT88.4 R76, [R130+0xa000] ;  /* 0x00a00000824c783b */ /* 0x000f220000004200 */
[----:B------:R-:W-:Y:S01]  /*14740*/  FMUL.FTZ R35, R3, R71 ;  /* 0x0000004703237220 */ /* 0x000fe20000410000 */
[----:B---3--:R-:W-:Y:S01]  /*14750*/  F2FP.F16.F32.PACK_AB R111, R117, R114 ;  /* 0x00000072756f723e */ /* 0x008fe200000000ff */
[C---:B------:R-:W-:Y:S01]  /*14760*/  FMUL.FTZ R36, R102.reuse, R36 ;  /* 0x0000002466247220 */ /* 0x040fe20000410000 */
[C---:B------:R-:W-:Y:S01]  /*14770*/  FMUL.FTZ R37, R102.reuse, R37 ;  /* 0x0000002566257220 */ /* 0x040fe20000410000 */
[C---:B------:R-:W-:Y:S01]  /*14780*/  FMUL.FTZ R38, R3.reuse, R38 ;  /* 0x0000002603267220 */ /* 0x040fe20000410000 */
[C---:B------:R-:W-:Y:S01]  /*14790*/  FMUL.FTZ R39, R3.reuse, R39 ;  /* 0x0000002703277220 */ /* 0x040fe20000410000 */
[C---:B------:R-:W-:Y:S01]  /*147a0*/  FMUL.FTZ R40, R102.reuse, R40 ;  /* 0x0000002866287220 */ /* 0x040fe20000410000 */
[----:B------:R-:W3:Y:S01]  /*147b0*/  LDSM.16.MT88.4 R68, [R126+0xa000] ;  /* 0x00a000007e44783b */ /* 0x000ee20000004200 */
[C---:B-1----:R-:W-:Y:S01]  /*147c0*/  HMMA.16816.F32 R4, R108.reuse, R12, R4 ;  /* 0x0000000c6c04723c */ /* 0x042fe20000001804 */
[----:B------:R-:W-:Y:S04]  /*147d0*/  MUFU.EX2 R179, R181 ;  /* 0x000000b500b37308 */ /* 0x000fe80000000800 */
[C---:B------:R-:W-:Y:S01]  /*147e0*/  FMUL.FTZ R12, R102.reuse, R88 ;  /* 0x00000058660c7220 */ /* 0x040fe20000410000 */
[C---:B------:R-:W-:Y:S01]  /*147f0*/  FMUL.FTZ R13, R102.reuse, R89 ;  /* 0x00000059660d7220 */ /* 0x040fe20000410000 */
[----:B------:R-:W-:Y:S01]  /*14800*/  LDSM.16.MT88.4 R92, [R130+0x9800] ;  /* 0x00980000825c783b */ /* 0x000fe20000004200 */
        /* <DEDUP_REMOVED lines=29> */
[C---:B------:R-:W-:Y:S01]  /*149e0*/  HMMA.16816.F32 R20, R108.reuse, R28, R20 ;  /* 0x0000001c6c14723c */ /* 0x040fe20000001814 */
[----:B------:R1:W-:Y:S02]  /*149f0*/  MUFU.EX2 R175, R177 ;  /* 0x000000b100af7308 */ /* 0x0003e40000000800 */
[C---:B------:R-:W-:Y:S01]  /*14a00*/  FMUL.FTZ R28, R102.reuse, R72 ;  /* 0x00000048661c7220 */ /* 0x040fe20000410000 */
[C---:B------:R-:W-:Y:S01]  /*14a10*/  FMUL.FTZ R29, R102.reuse, R73 ;  /* 0x00000049661d7220 */ /* 0x040fe20000410000 */
[C---:B------:R-:W-:Y:S01]  /*14a20*/  FMUL.FTZ R58, R3.reuse, R58 ;  /* 0x0000003a033a7220 */ /* 0x040fe20000410000 */
[C---:B------:R-:W-:Y:S05]  /*14a30*/  FMUL.FTZ R59, R3.reuse, R59 ;  /* 0x0000003b033b7220 */ /* 0x040fea0000410000 */
[----:B------:R-:W-:Y:S01]  /*14a40*/  MUFU.EX2 R182, R182 ;  /* 0x000000b600b67308 */ /* 0x000fe20000000800 */
        /* <DEDUP_REMOVED lines=8> */
[----:B------:R-:W-:Y:S01]  /*14ad0*/  MUFU.EX2 R171, R193 ;  /* 0x000000c100ab7308 */ /* 0x000fe20000000800 */
[C---:B-----5:R-:W-:Y:S09]  /*14ae0*/  HMMA.16816.F32 R28, R108.reuse, R84, R28 ;  /* 0x000000546c1c723c */ /* 0x060ff2000000181c */
[----:B------:R-:W-:Y:S01]  /*14af0*/  MUFU.EX2 R178, R178 ;  /* 0x000000b200b27308 */ /* 0x000fe20000000800 */
[C---:B------:R-:W-:Y:S01]  /*14b00*/  FMUL.FTZ R64, R102.reuse, R64 ;  /* 0x0000004066407220 */ /* 0x040fe20000410000 */
[C---:B------:R-:W-:Y:S01]  /*14b10*/  FMUL.FTZ R65, R102.reuse, R65 ;  /* 0x0000004166417220 */ /* 0x040fe20000410000 */
[C---:B------:R-:W-:Y:S07]  /*14b20*/  FMUL.FTZ R66, R3.reuse, R66 ;  /* 0x0000004203427220 */ /* 0x040fee0000410000 */
[----:B------:R-:W-:Y:S01]  /*14b30*/  MUFU.EX2 R176, R176 ;  /* 0x000000b000b07308 */ /* 0x000fe20000000800 */
[C---:B------:R-:W-:Y:S01]  /*14b40*/  HMMA.16816.F32 R32, R108.reuse, R86, R32 ;  /* 0x000000566c20723c */ /* 0x040fe20000001820 */
[----:B------:R-:W-:Y:S08]  /*14b50*/  LDSM.16.MT88.4 R84, [R126+0x9800] ;  /* 0x009800007e54783b */ /* 0x000ff00000004200 */
[----:B------:R-:W-:Y:S01]  /*14b60*/  MUFU.EX2 R173, R173 ;  /* 0x000000ad00ad7308 */ /* 0x000fe20000000800 */
[C---:B------:R-:W-:Y:S01]  /*14b70*/  FMUL.FTZ R67, R3.reuse, R67 ;  /* 0x0000004303437220 */ /* 0x040fe20000410000 */
[----:B------:R-:W-:Y:S01]  /*14b80*/  FFMA.FTZ R167, R102, R167, R107 ;  /* 0x000000a766a77223 */ /* 0x000fe2000001006b */
[----:B------:R-:W-:Y:S01]  /*14b90*/  FFMA.FTZ R166, R3, R166, R106 ;  /* 0x000000a603a67223 */ /* 0x000fe2000001006a */
[-CC-:B------:R-:W-:Y:S01]  /*14ba0*/  FFMA.FTZ R81, R168, R103.reuse, -R170.reuse ;  /* 0x00000067a8517223 */ /* 0x180fe200000108aa */
[C---:B----4-:R-:W-:Y:S03]  /*14bb0*/  HMMA.16816.F32 R36, R108.reuse, R76, R36 ;  /* 0x0000004c6c24723c */ /* 0x050fe60000001824 */
[-C--:B------:R-:W-:Y:S01]  /*14bc0*/  FFMA.FTZ R76, R141, R103.reuse, -R170 ;  /* 0x000000678d4c7223 */ /* 0x080fe200000108aa */
[-CC-:B-1----:R-:W-:Y:S01]  /*14bd0*/  FFMA.FTZ R177, R119, R103.reuse, -R120.reuse ;  /* 0x0000006777b17223 */ /* 0x182fe20000010878 */
[----:B------:R-:W-:Y:S01]  /*14be0*/  MUFU.EX2 R141, R195 ;  /* 0x000000c3008d7308 */ /* 0x000fe20000000800 */
[-CC-:B------:R-:W-:Y:S01]  /*14bf0*/  FFMA.FTZ R119, R105, R103.reuse, -R120.reuse ;  /* 0x0000006769777223 */ /* 0x180fe20000010878 */
[-CC-:B------:R-:W-:Y:S01]  /*14c00*/  FFMA.FTZ R168, R118, R103.reuse, -R120.reuse ;  /* 0x0000006776a87223 */ /* 0x180fe20000010878 */
[C---:B------:R-:W-:Y:S07]  /*14c10*/  HMMA.16816.F32 R40, R108.reuse, R78, R40 ;  /* 0x0000004e6c28723c */ /* 0x040fee0000001828 */
[----:B------:R1:W-:Y:S01]  /*14c20*/  MUFU.EX2 R169, R76 ;  /* 0x0000004c00a97308 */ /* 0x0003e20000000800 */
[-C--:B------:R-:W-:Y:S01]  /*14c30*/  FFMA.FTZ R120, R104, R103.reuse, -R120 ;  /* 0x0000006768787223 */ /* 0x080fe20000010878 */
[-CC-:B------:R-:W-:Y:S08]  /*14c40*/  FFMA.FTZ R82, R123, R103.reuse, -R170.reuse ;  /* 0x000000677b527223 */ /* 0x180ff000000108aa */
[----:B------:R-:W-:Y:S01]  /*14c50*/  MUFU.EX2 R177, R177 ;  /* 0x000000b100b17308 */ /* 0x000fe20000000800 */
[----:B------:R-:W-:Y:S01]  /*14c60*/  FFMA.FTZ R80, R121, R103, -R170 ;  /* 0x0000006779507223 */ /* 0x000fe200000108aa */
[----:B------:R-:W-:Y:S01]  /*14c70*/  FADD.FTZ R116, R116, R167 ;  /* 0x000000a774747221 */ /* 0x000fe20000010000 */
[C---:B---3--:R-:W-:Y:S07]  /*14c80*/  HMMA.16816.F32 R44, R108.reuse, R68, R44 ;  /* 0x000000446c2c723c */ /* 0x048fee000000182c */
[----:B------:R-:W-:Y:S01]  /*14c90*/  MUFU.EX2 R121, R81 ;  /* 0x0000005100797308 */ /* 0x000fe20000000800 */
[----:B------:R-:W-:Y:S01]  /*14ca0*/  ISETP.GT.AND P0, PT, R163, R138, PT ;  /* 0x0000008aa300720c */ /* 0x000fe20003f04270 */
[----:B------:R-:W-:Y:S08]  /*14cb0*/  FADD.FTZ R115, R115, R166 ;  /* 0x000000a673737221 */ /* 0x000ff00000010000 */
[----:B------:R-:W-:Y:S01]  /*14cc0*/  MUFU.EX2 R118, R80 ;  /* 0x0000005000767308 */ /* 0x000fe20000000800 */
[----:B------:R-:W-:Y:S01]  /*14cd0*/  FADD.FTZ R3, R113, R116 ;  /* 0x0000007471037221 */ /* 0x000fe20000010000 */
[----:B-1----:R-:W-:Y:S01]  /*14ce0*/  LDSM.16.MT88.4 R76, [R126+0x8800] ;  /* 0x008800007e4c783b */ /* 0x002fe20000004200 */
[C---:B------:R-:W-:Y:S07]  /*14cf0*/  HMMA.16816.F32 R48, R108.reuse, R70, R48 ;  /* 0x000000466c30723c */ /* 0x040fee0000001830 */
[----:B------:R-:W1:Y:S01]  /*14d00*/  MUFU.EX2 R168, R168 ;  /* 0x000000a800a87308 */ /* 0x000e620000000800 */
[----:B------:R-:W-:Y:S01]  /*14d10*/  FADD.FTZ R3, R112, R3 ;  /* 0x0000000370037221 */ /* 0x000fe20000010000 */
[----:B------:R-:W-:Y:S08]  /*14d20*/  IMAD.MOV.U32 R102, RZ, RZ, R0 ;  /* 0x000000ffff667224 */ /* 0x000ff000078e0000 */
[----:B------:R-:W-:Y:S01]  /*14d30*/  MUFU.EX2 R119, R119 ;  /* 0x0000007700777308 */ /* 0x000fe20000000800 */
[----:B------:R-:W3:Y:S01]  /*14d40*/  LDSM.16.MT88.4 R68, [R124+0xa000] ;  /* 0x00a000007c44783b */ /* 0x000ee20000004200 */
[C---:B--2---:R-:W-:Y:S08]  /*14d50*/  HMMA.16816.F32 R52, R108.reuse, R72, R52 ;  /* 0x000000486c34723c */ /* 0x044ff00000001834 */
[----:B------:R-:W2:Y:S01]  /*14d60*/  MUFU.EX2 R120, R120 ;  /* 0x0000007800787308 */ /* 0x000ea20000000800 */
[----:B-1----:R-:W-:Y:S01]  /*14d70*/  F2FP.F16.F32.PACK_AB R105, R168, R177 ;  /* 0x000000b1a869723e */ /* 0x002fe200000000ff */
[C---:B------:R-:W-:Y:S01]  /*14d80*/  HMMA.16816.F32 R56, R108.reuse, R74, R56 ;  /* 0x0000004a6c38723c */ /* 0x040fe20000001838 */
[----:B------:R-:W1:Y:S02]  /*14d90*/  LDSM.16.MT88.4 R72, [R130+0x8800] ;  /* 0x008800008248783b */ /* 0x000e640000004200 */
[----:B--2---:R-:W-:Y:S05]  /*14da0*/  F2FP.F16.F32.PACK_AB R107, R120, R119 ;  /* 0x00000077786b723e */ /* 0x004fea00000000ff */
[C---:B---3--:R-:W-:Y:S03]  /*14db0*/  HMMA.16816.F32 R60, R108.reuse, R68, R60 ;  /* 0x000000446c3c723c */ /* 0x048fe6000000183c */
[----:B------:R-:W-:Y:S02]  /*14dc0*/  F2FP.F16.F32.PACK_AB R68, R141, R172 ;  /* 0x000000ac8d44723e */ /* 0x000fe400000000ff */
[----:B------:R-:W-:Y:S03]  /*14dd0*/  F2FP.F16.F32.PACK_AB R69, R178, R171 ;  /* 0x000000abb245723e */ /* 0x000fe600000000ff */
[----:B------:R-:W-:Y:S03]  /*14de0*/  HMMA.16816.F32 R64, R108, R70, R64 ;  /* 0x000000466c40723c */ /* 0x000fe60000001840 */
[----:B------:R-:W-:Y:S01]  /*14df0*/  F2FP.F16.F32.PACK_AB R70, R174, R169 ;  /* 0x000000a9ae46723e */ /* 0x000fe200000000ff */
[-CC-:B------:R-:W-:Y:S01]  /*14e00*/  FFMA.FTZ R110, R189, R103.reuse, -R170.reuse ;  /* 0x00000067bd6e7223 */ /* 0x180fe200000108aa */
[----:B------:R-:W-:Y:S01]  /*14e10*/  F2FP.F16.F32.PACK_AB R71, R173, R176 ;  /* 0x000000b0ad47723e */ /* 0x000fe200000000ff */
[-CC-:B------:R-:W-:Y:S01]  /*14e20*/  FFMA.FTZ R111, R187, R103.reuse, -R170.reuse ;  /* 0x00000067bb6f7223 */ /* 0x180fe200000108aa */
[-CC-:B------:R-:W-:Y:S01]  /*14e30*/  FFMA.FTZ R108, R185, R103.reuse, -R170.reuse ;  /* 0x00000067b96c7223 */ /* 0x180fe200000108aa */
[-CC-:B------:R-:W-:Y:S01]  /*14e40*/  FFMA.FTZ R109, R183, R103.reuse, -R170.reuse ;  /* 0x00000067b76d7223 */ /* 0x180fe200000108aa */
[----:B------:R-:W-:Y:S01]  /*14e50*/  FFMA.FTZ R170, R122, R103, -R170 ;  /* 0x000000677aaa7223 */ /* 0x000fe200000108aa */
[----:B------:R-:W-:Y:S02]  /*14e60*/  MUFU.EX2 R110, R110 ;  /* 0x0000006e006e7308 */ /* 0x000fe40000000800 */
[C---:B-1----:R-:W-:Y:S08]  /*14e70*/  HMMA.16816.F32 R4, R68.reuse, R72, R4 ;  /* 0x000000484404723c */ /* 0x042ff00000001804 */
[----:B------:R-:W-:Y:S10]  /*14e80*/  MUFU.EX2 R111, R111 ;  /* 0x0000006f006f7308 */ /* 0x000ff40000000800 */
[----:B------:R-:W-:Y:S01]  /*14e90*/  MUFU.EX2 R108, R108 ;  /* 0x0000006c006c7308 */ /* 0x000fe20000000800 */
[C---:B------:R-:W-:Y:S01]  /*14ea0*/  HMMA.16816.F32 R8, R68.reuse, R74, R8 ;  /* 0x0000004a4408723c */ /* 0x040fe20000001808 */
[----:B------:R-:W1:Y:S08]  /*14eb0*/  LDSM.16.MT88.4 R72, [R125+0x8800] ;  /* 0x008800007d48783b */ /* 0x000e700000004200 */
[----:B------:R-:W-:Y:S10]  /*14ec0*/  MUFU.EX2 R109, R109 ;  /* 0x0000006d006d7308 */ /* 0x000ff40000000800 */
[----:B------:R-:W2:Y:S01]  /*14ed0*/  MUFU.EX2 R122, R82 ;  /* 0x00000052007a7308 */ /* 0x000ea20000000800 */
[C---:B------:R-:W-:Y:S09]  /*14ee0*/  HMMA.16816.F32 R12, R68.reuse, R76, R12 ;  /* 0x0000004c440c723c */ /* 0x040ff2000000180c */
[----:B------:R-:W3:Y:S01]  /*14ef0*/  MUFU.EX2 R123, R170 ;  /* 0x000000aa007b7308 */ /* 0x000ee20000000800 */
[C---:B------:R-:W-:Y:S01]  /*14f00*/  HMMA.16816.F32 R16, R68.reuse, R78, R16 ;  /* 0x0000004e4410723c */ /* 0x040fe20000001810 */
[----:B------:R-:W4:Y:S02]  /*14f10*/  LDSM.16.MT88.4 R76, [R124+0x8800] ;  /* 0x008800007c4c783b */ /* 0x000f240000004200 */
[----:B--2---:R-:W-:Y:S02]  /*14f20*/  F2FP.F16.F32.PACK_AB R104, R121, R122 ;  /* 0x0000007a7968723e */ /* 0x004fe400000000ff */
[----:B---3--:R-:W-:Y:S03]  /*14f30*/  F2FP.F16.F32.PACK_AB R106, R123, R118 ;  /* 0x000000767b6a723e */ /* 0x008fe600000000ff */
[C---:B-1----:R-:W-:Y:S08]  /*14f40*/  HMMA.16816.F32 R20, R68.reuse, R72, R20 ;  /* 0x000000484414723c */ /* 0x042ff00000001814 */
[C---:B------:R-:W-:Y:S01]  /*14f50*/  HMMA.16816.F32 R24, R68.reuse, R74, R24 ;  /* 0x0000004a4418723c */ /* 0x040fe20000001818 */
[----:B------:R-:W1:Y:S07]  /*14f60*/  LDSM.16.MT88.4 R72, [R130+0xa800] ;  /* 0x00a800008248783b */ /* 0x000e6e0000004200 */
[C---:B----4-:R-:W-:Y:S08]  /*14f70*/  HMMA.16816.F32 R28, R68.reuse, R76, R28 ;  /* 0x0000004c441c723c */ /* 0x050ff0000000181c */
        /* <DEDUP_REMOVED lines=37> */
[C---:B------:R-:W-:Y:S08]  /*151d0*/  HMMA.16816.F32 R56, R68.reuse, R74, R56 ;  /* 0x0000004a4438723c */ /* 0x040ff00000001838 */
[C---:B--2---:R-:W-:Y:S08]  /*151e0*/  HMMA.16816.F32 R60, R68.reuse, R76, R60 ;  /* 0x0000004c443c723c */ /* 0x044ff0000000183c */
        /* <DEDUP_REMOVED lines=8> */
[C---:B------:R-:W-:Y:S01]  /*15270*/  HMMA.16816.F32 R84, R104.reuse, R86, R16 ;  /* 0x000000566854723c */ /* 0x040fe20000001810 */
[----:B------:R-:W5:Y:S02]  /*15280*/  LDSM.16.MT88.4 R12, [R125+0xb800] ;  /* 0x00b800007d0c783b */ /* 0x000f640000004200 */
        /* <DEDUP_REMOVED lines=41> */
.L_x_13336:
        /* <DEDUP_REMOVED lines=10> */
.L_x_13358:
        /* <DEDUP_REMOVED lines=24> */
[----:B------:R-:W-:Y:S01]  /*15740*/  FMUL.FTZ R98, R10, R98 ;  /* 0x000000620a627220 */ /* 0x000fe20000410000 */
[----:B------:R-:W-:Y:S01]  /*15750*/  LEA R11, R4, UR6, 0x1 ;  /* 0x00000006040b7c11 */ /* 0x000fe2000f8e08ff */
[----:B------:R-:W-:Y:S01]  /*15760*/  FMUL.FTZ R99, R10, R99 ;  /* 0x000000630a637220 */ /* 0x000fe20000410000 */
[----:B------:R-:W-:Y:S01]  /*15770*/  MOV R5, 0x10 ;  /* 0x0000001000057802 */ /* 0x000fe20000000f00 */
[----:B------:R-:W-:Y:S01]  /*15780*/  FMUL.FTZ R93, R7, R93 ;  /* 0x0000005d075d7220 */ /* 0x000fe20000410000 */
[----:B------:R-:W-:Y:S01]  /*15790*/  SEL R6, R6, 0xffffffe0, !P3 ;  /* 0xffffffe006067807 */ /* 0x000fe20005800000 */
[C---:B------:R-:W-:Y:S01]  /*157a0*/  FMUL.FTZ R94, R10.reuse, R94 ;  /* 0x0000005e0a5e7220 */ /* 0x040fe20000410000 */
[C---:B------:R-:W-:Y:S01]  /*157b0*/  FMUL.FTZ R95, R10.reuse, R95 ;  /* 0x0000005f0a5f7220 */ /* 0x040fe20000410000 */
[----:B------:R-:W-:Y:S01]  /*157c0*/  IADD3 R17, PT, PT, R11, 0x40, RZ ;  /* 0x000000400b117810 */ /* 0x000fe20007ffe0ff */
[C---:B------:R-:W-:Y:S01]  /*157d0*/  FMUL.FTZ R88, R7.reuse, R88 ;  /* 0x0000005807587220 */ /* 0x040fe20000410000 */
[----:B------:R-:W-:Y:S01]  /*157e0*/  FMUL.FTZ R89, R7, R89 ;  /* 0x0000005907597220 */ /* 0x000fe20000410000 */
[C---:B------:R-:W-:Y:S01]  /*157f0*/  FMUL.FTZ R90, R10.reuse, R90 ;  /* 0x0000005a0a5a7220 */ /* 0x040fe20000410000 */
[C---:B------:R-:W-:Y:S01]  /*15800*/  FMUL.FTZ R91, R10.reuse, R91 ;  /* 0x0000005b0a5b7220 */ /* 0x040fe20000410000 */
[----:B------:R-:W-:Y:S01]  /*15810*/  SEL R5, R5, 0xfffffff0, !P2 ;  /* 0xfffffff005057807 */ /* 0x000fe20005000000 */
        /* <DEDUP_REMOVED lines=10> */
[C---:B------:R-:W-:Y:S01]  /*158c0*/  FMUL.FTZ R76, R7.reuse, R76 ;  /* 0x0000004c074c7220 */ /* 0x040fe20000410000 */
        /* <DEDUP_REMOVED lines=114> */
[----:B--2---:R-:W2:Y:S04]  /*15ff0*/  LD.E.64 R46, desc[UR4][R100.64+0x88] ;  /* 0x00008804642e7980 */ /* 0x004ea8000c101b00 */
[----:B---3--:R-:W3:Y:S04]  /*16000*/  LD.E.64 R16, desc[UR4][R100.64+0x90] ;  /* 0x0000900464107980 */ /* 0x008ee8000c101b00 */
[----:B------:R1:W5:Y:S04]  /*16010*/  LD.E.64 R42, desc[UR4][R100.64+0xa0] ;  /* 0x0000a004642a7980 */ /* 0x000368000c101b00 */
[----:B------:R-:W2:Y:S04]  /*16020*/  @!P2 LD.E.64 R48, desc[UR4][R100.64+0x80] ;  /* 0x000080046430a980 */ /* 0x000ea8000c101b00 */
[----:B------:R1:W5:Y:S01]  /*16030*/  LD.E.64 R44, desc[UR4][R100.64+0x70] ;  /* 0x00007004642c7980 */ /* 0x000362000c101b00 */
[----:B----4-:R-:W-:-:S13]  /*16040*/  ISETP.NE.AND P6, PT, R4, RZ, PT ;  /* 0x000000ff0400720c */ /* 0x010fda0003fc5270 */
[----:B------:R-:W4:Y:S04]  /*16050*/  @!P6 LD.E R11, desc[UR4][R100.64+0x60] ;  /* 0x00006004640be980 */ /* 0x000f28000c101900 */
[----:B------:R-:W4:Y:S01]  /*16060*/  @!P6 LD.E R10, desc[UR4][R100.64+0xb4] ;  /* 0x0000b404640ae980 */ /* 0x000f22000c101900 */
[----:B------:R-:W1:Y:S01]  /*16070*/  S2R R4, SR_TID.X ;  /* 0x0000000000047919 */ /* 0x000e620000002100 */
[----:B------:R-:W3:Y:S01]  /*16080*/  @P1 MUFU.LG2 R9, R9 ;  /* 0x0000000900091308 */ /* 0x000ee20000000c00 */
[-C--:B--2---:R-:W-:Y:S02]  /*16090*/  @!P2 IMAD R6, R49, R147.reuse, RZ ;  /* 0x000000933106a224 */ /* 0x084fe400078e02ff */
[----:B------:R-:W-:Y:S01]  /*160a0*/  @!P2 IMAD.WIDE.U32 R48, R48, R147, RZ ;  /* 0x000000933030a225 */ /* 0x000fe200078e00ff */
[----:B------:R-:W-:-:S03]  /*160b0*/  MOV R15, RZ ;  /* 0x000000ff000f7202 */ /* 0x000fc60000000f00 */
[-C--:B------:R-:W-:Y:S01]  /*160c0*/  @P2 IMAD.WIDE.U32 R18, R46, R150.reuse, RZ ;  /* 0x000000962e122225 */ /* 0x080fe200078e00ff */
[----:B------:R-:W2:Y:S03]  /*160d0*/  @P0 MUFU.LG2 R8, R8 ;  /* 0x0000000800080308 */ /* 0x000ea60000000c00 */
[C---:B------:R-:W-:Y:S01]  /*160e0*/  @P2 IMAD R7, R47.reuse, R150, RZ ;  /* 0x000000962f072224 */ /* 0x040fe200078e02ff */
[----:B------:R-:W-:Y:S01]  /*160f0*/  @P2 MOV R48, R18 ;  /* 0x0000001200302202 */ /* 0x000fe20000000f00 */
[----:B------:R-:W-:Y:S01]  /*16100*/  IMAD R12, R47, R148, RZ ;  /* 0x000000942f0c7224 */ /* 0x000fe200078e02ff */
[----:B-1----:R-:W-:-:S04]  /*16110*/  SHF.L.U32 R5, R4, 0x3, RZ ;  /* 0x0000000304057819 */ /* 0x002fc800000006ff */
[----:B------:R-:W-:Y:S02]  /*16120*/  LOP3.LUT R14, R5, 0x38, RZ, 0xc0, !PT ;  /* 0x00000038050e7812 */ /* 0x000fe400078ec0ff */
[----:B------:R-:W-:Y:S01]  /*16130*/  @!P2 IADD3 R5, PT, PT, R49, R6, RZ ;  /* 0x000000063105a210 */ /* 0x000fe20007ffe0ff */
[----:B---3--:R-:W-:Y:S02]  /*16140*/  IMAD R6, R17, R146, RZ ;  /* 0x0000009211067224 */ /* 0x008fe400078e02ff */
[----:B------:R-:W-:-:S04]  /*16150*/  IMAD.WIDE.U32 R14, R148, R46, R14 ;  /* 0x0000002e940e7225 */ /* 0x000fc800078e000e */
[----:B------:R-:W-:Y:S01]  /*16160*/  IMAD.WIDE.U32 R16, R16, R146, RZ ;  /* 0x0000009210107225 */ /* 0x000fe200078e00ff */
[----:B------:R-:W-:-:S03]  /*16170*/  IADD3 R12, PT, PT, R15, R12, RZ ;  /* 0x0000000c0f0c7210 */ /* 0x000fc60007ffe0ff */
[----:B------:R-:W-:Y:S01]  /*16180*/  @P2 IMAD.IADD R5, R19, 0x1, R7 ;  /* 0x0000000113052824 */ /* 0x000fe200078e0207 */
[----:B------:R-:W-:Y:S02]  /*16190*/  IADD3 R6, PT, PT, R17, R6, RZ ;  /* 0x0000000611067210 */ /* 0x000fe40007ffe0ff */
[----:B------:R-:W-:-:S04]  /*161a0*/  IADD3 R48, P4, P3, R16, R14, R48 ;  /* 0x0000000e10307210 */ /* 0x000fc80007b9e030 */
[----:B------:R-:W-:Y:S01]  /*161b0*/  IADD3.X R49, PT, PT, R6, R12, R5, P4, P3 ;  /* 0x0000000c06317210 */ /* 0x000fe200027e6405 */
[----:B------:R-:W-:Y:S01]  /*161c0*/  @P1 FMUL.FTZ R12, R9, 0.69314718246459960938 ;  /* 0x3f317218090c1820 */ /* 0x000fe20000410000 */
[----:B------:R-:W-:Y:S01]  /*161d0*/  MOV R6, 0x7f800000 ;  /* 0x7f80000000067802 */ /* 0x000fe20000000f00 */
[----:B--2---:R-:W-:Y:S02]  /*161e0*/  @P0 FMUL.FTZ R9, R8, 0.69314718246459960938 ;  /* 0x3f31721808090820 */ /* 0x004fe40000410000 */
[C---:B-----5:R-:W-:Y:S01]  /*161f0*/  @P1 FFMA.FTZ R6, R3.reuse, R2, R12 ;  /* 0x0000000203061223 */ /* 0x060fe2000001000c */
[----:B------:R-:W-:Y:S02]  /*16200*/  SHF.R.U32.HI R2, RZ, 0x1, R145 ;  /* 0x00000001ff027819 */ /* 0x000fe40000011691 */
[----:B------:R-:W-:Y:S01]  /*16210*/  MOV R5, 0x7f800000 ;  /* 0x7f80000000057802 */ /* 0x000fe20000000f00 */
[----:B------:R-:W-:Y:S01]  /*16220*/  @P0 FFMA.FTZ R5, R3, R0, R9 ;  /* 0x0000000003050223 */ /* 0x000fe20000010009 */
[----:B------:R-:W-:-:S02]  /*16230*/  SHF.R.U32.HI R0, RZ, 0x2, R145 ;  /* 0x00000002ff007819 */ /* 0x000fc40000011691 */
[----:B------:R-:W-:Y:S02]  /*16240*/  LOP3.LUT R3, R2, 0x30, RZ, 0xc0, !PT ;  /* 0x0000003002037812 */ /* 0x000fe400078ec0ff */
[----:B------:R-:W-:Y:S02]  /*16250*/  IADD3 R7, PT, PT, -R148, R151, RZ ;  /* 0x0000009794077210 */ /* 0x000fe40007ffe1ff */
[----:B------:R-:W-:Y:S02]  /*16260*/  SHF.R.U32.HI R4, RZ, 0x3, R4 ;  /* 0x00000003ff047819 */ /* 0x000fe40000011604 */
[----:B------:R-:W-:Y:S02]  /*16270*/  LOP3.LUT R0, R3, 0x7, R0, 0xf8, !PT ;  /* 0x0000000703007812 */ /* 0x000fe400078ef800 */
[-C--:B------:R-:W-:Y:S02]  /*16280*/  ISETP.GE.AND P5, PT, R156, R7.reuse, PT ;  /* 0x000000079c00720c */ /* 0x080fe40003fa6270 */
[----:B------:R-:W-:-:S02]  /*16290*/  ISETP.GE.AND P4, PT, R155, R7, PT ;  /* 0x000000079b00720c */ /* 0x000fc40003f86270 */
[-C--:B------:R-:W-:Y:S02]  /*162a0*/  ISETP.GE.AND P3, PT, R154, R7.reuse, PT ;  /* 0x000000079a00720c */ /* 0x080fe40003f66270 */
[----:B------:R-:W-:Y:S02]  /*162b0*/  ISETP.GE.AND P1, PT, R4, R7, PT ;  /* 0x000000070400720c */ /* 0x000fe40003f26270 */
[----:B------:R-:W-:Y:S01]  /*162c0*/  LOP3.LUT P0, RZ, R145, 0x3, RZ, 0xc0, !PT ;  /* 0x0000000391ff7812 */ /* 0x000fe2000780c0ff */
[----:B----4-:R-:W-:-:S04]  /*162d0*/  @!P6 IMAD R11, R147, R11, R146 ;  /* 0x0000000b930be224 */ /* 0x010fc800078e0292 */
[----:B------:R-:W-:Y:S01]  /*162e0*/  @!P6 IMAD R3, R11, R10, RZ ;  /* 0x0000000a0b03e224 */ /* 0x000fe200078e02ff */
[----:B------:R-:W-:Y:S07]  /*162f0*/  @!P6 BRA `(.L_x_13345) ;  /* 0x000000000014e947 */ /* 0x000fee0003800000 */
[----:B------:R-:W2:Y:S04]  /*16300*/  @!P2 LD.E R2, desc[UR4][R100.64+0xb4] ;  /* 0x0000b4046402a980 */ /* 0x000ea8000c101900 */
[----:B------:R-:W3:Y:S01]  /*16310*/  LD.E R3, desc[UR4][R100.64+0xd4] ;  /* 0x0000d40464037980 */ /* 0x000ee2000c101900 */
[----:B--2---:R-:W-:Y:S02]  /*16320*/  @!P2 IMAD R150, R147, R2, RZ ;  /* 0x000000029396a224 */ /* 0x004fe400078e02ff */
[----:B---3--:R-:W-:-:S05]  /*16330*/  IMAD R3, R3, R146, RZ ;  /* 0x0000009203037224 */ /* 0x008fca00078e02ff */
[----:B------:R-:W-:Y:S02]  /*16340*/  IADD3 R3, PT, PT, R3, R150, RZ ;  /* 0x0000009603037210 */ /* 0x000fe40007ffe0ff */
.L_x_13345:
        /* <DEDUP_REMOVED lines=23> */
.L_x_13347:
[----:B------:R-:W-:Y:S05]  /*164c0*/  BSYNC.RECONVERGENT B0 ;  /* 0x0000000000007941 */ /* 0x000fea0003800200 */
.L_x_13346:
        /* <DEDUP_REMOVED lines=9> */
.L_x_13349:
[----:B------:R-:W-:Y:S05]  /*16560*/  BSYNC.RECONVERGENT B0 ;  /* 0x0000000000007941 */ /* 0x000fea0003800200 */
.L_x_13348:
        /* <DEDUP_REMOVED lines=14> */
.L_x_13351:
[----:B------:R-:W-:Y:S05]  /*16650*/  BSYNC.RECONVERGENT B0 ;  /* 0x0000000000007941 */ /* 0x000fea0003800200 */
.L_x_13350:
        /* <DEDUP_REMOVED lines=14> */
.L_x_13353:
[----:B------:R-:W-:Y:S05]  /*16740*/  BSYNC.RECONVERGENT B0 ;  /* 0x0000000000007941 */ /* 0x000fea0003800200 */
.L_x_13352:
[----:B------:R-:W-:-:S04]  /*16750*/  MOV R145, 0x0 ;  /* 0x0000000000917802 */ /* 0x000fc80000000f00 */
[----:B-1234-:R-:W-:Y:S05]  /*16760*/  @P3 RET.REL.NODEC R144 `(_ZN5flash24flash_fwd_splitkv_kernelI23Flash_fwd_kernel_traitsILi128ELi64ELi64ELi4ELb0ELb0EN7cutlass6half_tE19Flash_kernel_traitsILi128ELi64ELi64ELi4ES3_EELb0ELb1ELb0ELb0ELb1ELb0ELb0ELb1EEEvNS_16Flash_fwd_paramsE) ;  /* 0xfffffe9890243950 */ /* 0x01efea0003c3ffff */
        /* <DEDUP_REMOVED lines=13> */
[----:B-1----:R-:W-:Y:S05]  /*16840*/  RET.REL.NODEC R144 `(_ZN5flash24flash_fwd_splitkv_kernelI23Flash_fwd_kernel_traitsILi128ELi64ELi64ELi4ELb0ELb0EN7cutlass6half_tE19Flash_kernel_traitsILi128ELi64ELi64ELi4ES3_EELb0ELb1ELb0ELb0ELb1ELb0ELb0ELb1EEEvNS_16Flash_fwd_paramsE) ;  /* 0xfffffe9490ec7950 */ /* 0x002fea0003c3ffff */
.L_x_13344:
[----:B------:R-:W-:Y:S01]  /*16850*/  MOV R5, 0x2 ;  /* 0x0000000200057802 */ /* 0x000fe20000000f00 */
[----:B------:R-:W-:Y:S01]  /*16860*/  IMAD.MOV.U32 R4, RZ, RZ, 0x1f ;  /* 0x0000001fff047424 */ /* 0x000fe200078e00ff */
[----:B------:R-:W-:-:S07]  /*16870*/  MOV R6, 0xffffffff ;  /* 0xffffffff00067802 */ /* 0x000fce0000000f00 */
[----:B-1---5:R-:W-:Y:S05]  /*16880*/  WARPSYNC.COLLECTIVE R6, `(.L_x_13354) ;  /* 0x0000000006087348 */ /* 0x022fea0003c00000 */
[----:B------:R2:W3:Y:S02]  /*16890*/  SHFL.BFLY P0, R10, R167, R5, R4 ;  /* 0x0c000005a70a7389 */ /* 0x0004e40000000004 */
[----:B-123-5:R-:W-:Y:S05]  /*168a0*/  ENDCOLLECTIVE ;  /* 0x000000000000791b */ /* 0x02efea0003800000 */
.L_x_13354:
[----:B------:R-:W-:Y:S02]  /*168b0*/  IMAD.MOV.U32 R8, RZ, RZ, R10 ;  /* 0x000000ffff087224 */ /* 0x000fe400078e000a */
[----:B------:R-:W-:Y:S02]  /*168c0*/  IMAD.MOV.U32 R5, RZ, RZ, 0x1 ;  /* 0x00000001ff057424 */ /* 0x000fe400078e00ff */
[----:B------:R-:W-:-:S05]  /*168d0*/  FADD.FTZ R8, R8, R167 ;  /* 0x000000a708087221 */ /* 0x000fca0000010000 */
[----:B------:R-:W-:-:S07]  /*168e0*/  MOV R167, R8 ;  /* 0x0000000800a77202 */ /* 0x000fce0000000f00 */
[----:B------:R-:W-:Y:S05]  /*168f0*/  WARPSYNC.COLLECTIVE R6, `(.L_x_13355) ;  /* 0x0000000006087348 */ /* 0x000fea0003c00000 */
[----:B------:R1:W2:Y:S02]  /*16900*/  SHFL.BFLY P0, R10, R167, R5, R4 ;  /* 0x0c000005a70a7389 */ /* 0x0002a40000000004 */
[----:B-12---:R-:W-:Y:S05]  /*16910*/  ENDCOLLECTIVE ;  /* 0x000000000000791b */ /* 0x006fea0003800000 */
.L_x_13355:
[----:B------:R-:W-:Y:S01]  /*16920*/  MOV R167, R166 ;  /* 0x000000a600a77202 */ /* 0x000fe20000000f00 */
[----:B------:R-:W-:Y:S01]  /*16930*/  IMAD.MOV.U32 R5, RZ, RZ, 0x2 ;  /* 0x00000002ff057424 */ /* 0x000fe200078e00ff */
[----:B------:R-:W-:-:S07]  /*16940*/  MOV R9, R10 ;  /* 0x0000000a00097202 */ /* 0x000fce0000000f00 */
[----:B------:R-:W-:Y:S05]  /*16950*/  WARPSYNC.COLLECTIVE R6, `(.L_x_13356) ;  /* 0x0000000006087348 */ /* 0x000fea0003c00000 */
[----:B------:R1:W2:Y:S02]  /*16960*/  SHFL.BFLY P0, R10, R167, R5, R4 ;  /* 0x0c000005a70a7389 */ /* 0x0002a40000000004 */
[----:B-12---:R-:W-:Y:S05]  /*16970*/  ENDCOLLECTIVE ;  /* 0x000000000000791b */ /* 0x006fea0003800000 */
.L_x_13356:
[----:B------:R-:W-:Y:S01]  /*16980*/  FADD.FTZ R9, R8, R9 ;  /* 0x0000000908097221 */ /* 0x000fe20000010000 */
[----:B------:R-:W-:Y:S01]  /*16990*/  FADD.FTZ R7, R10, R166 ;  /* 0x000000a60a077221 */ /* 0x000fe20000010000 */
[----:B------:R-:W-:-:S04]  /*169a0*/  MOV R5, 0x1 ;  /* 0x0000000100057802 */ /* 0x000fc80000000f00 */
[----:B------:R-:W-:-:S07]  /*169b0*/  MOV R167, R7 ;  /* 0x0000000700a77202 */ /* 0x000fce0000000f00 */
[----:B------:R-:W-:Y:S05]  /*169c0*/  WARPSYNC.COLLECTIVE R6, `(.L_x_13357) ;  /* 0x0000000006087348 */ /* 0x000fea0003c00000 */
[----:B------:R1:W2:Y:S02]  /*169d0*/  SHFL.BFLY P0, R10, R167, R5, R4 ;  /* 0x0c000005a70a7389 */ /* 0x0002a40000000004 */
[----:B-12---:R-:W-:Y:S05]  /*169e0*/  ENDCOLLECTIVE ;  /* 0x000000000000791b */ /* 0x006fea0003800000 */
.L_x_13357:
[----:B------:R-:W-:Y:S05]  /*169f0*/  BRA `(.L_x_13358) ;  /* 0xffffffe800f07947 */ /* 0x000fea000383ffff */
.L_x_13359:
        /* <DEDUP_REMOVED lines=16> */
.L_x_15000:


//--------------------- .text._ZN5flash24flash_fwd_splitkv_kernelI23Flash_fwd_kernel_traitsILi128ELi64ELi64ELi4ELb0ELb0EN7cutlass6half_tE19Flash_kernel_traitsILi128ELi64ELi64ELi4ES3_EELb0ELb1ELb0ELb0ELb1ELb1ELb0ELb1EEEvNS_16Flash_fwd_paramsE --------------------------
	.section	.text._ZN5flash24flash_fwd_splitkv_kernelI23Flash_fwd_kernel_traitsILi128ELi64ELi64ELi4ELb0ELb0EN7cutlass6half_tE19Flash_kernel_traitsILi128ELi64ELi64ELi4ES3_EELb0ELb1ELb0ELb0ELb1ELb1ELb0ELb1EEEvNS_16Flash_fwd_paramsE,"ax",@progbits
	.align	128
        .global         _ZN5flash24flash_fwd_splitkv_kernelI23Flash_fwd_kernel_traitsILi128ELi64ELi64ELi4ELb0ELb0EN7cutlass6half_tE19Flash_kernel_traitsILi128ELi64ELi64ELi4ES3_EELb0ELb1ELb0ELb0ELb1ELb1ELb0ELb1EEEvNS_16Flash_fwd_paramsE
        .type           _ZN5flash24flash_fwd_splitkv_kernelI23Flash_fwd_kernel_traitsILi128ELi64ELi64ELi4ELb0ELb0EN7cutlass6half_tE19Flash_kernel_traitsILi128ELi64ELi64ELi4ES3_EELb0ELb1ELb0ELb0ELb1ELb1ELb0ELb1EEEvNS_16Flash_fwd_paramsE,@function
        .size           _ZN5flash24flash_fwd_splitkv_kernelI23Flash_fwd_kernel_traitsILi128ELi64ELi64ELi4ELb0ELb0EN7cutlass6half_tE19Flash_kernel_traitsILi128ELi64ELi64ELi4ES3_EELb0ELb1ELb0ELb0ELb1ELb1ELb0ELb1EEEvNS_16Flash_fwd_paramsE,(.L_x_15001 - _ZN5flash24flash_fwd_splitkv_kernelI23Flash_fwd_kernel_traitsILi128ELi64ELi64ELi4ELb0ELb0EN7cutlass6half_tE19Flash_kernel_traitsILi128ELi64ELi64ELi4ES3_EELb0ELb1ELb0ELb0ELb1ELb1ELb0ELb1EEEvNS_16Flash_fwd_paramsE)
        .other          _ZN5flash24flash_fwd_splitkv_kernelI23Flash_fwd_kernel_traitsILi128ELi64ELi64ELi4ELb0ELb0EN7cutlass6half_tE19Flash_kernel_traitsILi128ELi64ELi64ELi4ES3_EELb0ELb1ELb0ELb0ELb1ELb1ELb0ELb1EEEvNS_16Flash_fwd_paramsE,@"STO_CUDA_ENTRY STV_DEFAULT"
_ZN5flash24flash_fwd_splitkv_kernelI23Flash_fwd_kernel_traitsILi128ELi64ELi64ELi4ELb0ELb0EN7cutlass6half_tE19Flash_kernel_traitsILi128ELi64ELi64ELi4ES3_EELb0ELb1ELb0ELb0ELb1ELb1ELb0ELb1EEEvNS_16Flash_fwd_paramsE:
.text._ZN5flash24flash_fwd_splitkv_kernelI23Flash_fwd_kernel_traitsILi128ELi64ELi64ELi4ELb0ELb0EN7cutlass6half_tE19Flash_kernel_traitsILi128ELi64ELi64ELi4ES3_EELb0ELb1ELb0ELb0ELb1ELb1ELb0ELb1EEEvNS_16Flash_fwd_paramsE:
[----:B------:R-:W-:Y:S01]  /*0000*/  LDC R1, c[0x0][0x37c] ;  /* 0x0000df00ff017b82 */ /* 0x000fe20000000800 */
[----:B------:R-:W1:Y:S07]  /*0010*/  S2R R3, SR_CTAID.X ;  /* 0x0000000000037919 */ /* 0x000e6e0000002500 */
[----:B------:R-:W2:Y:S01]  /*0020*/  LDC.64 R100, c[0x0][0x348] ;  /* 0x0000d200ff647b82 */ /* 0x000ea20000000a00 */
[----:B------:R-:W-:Y:S01]  /*0030*/  BSSY.RECONVERGENT B3, `(.L_x_13360) ;  /* 0x0000005000037945 */ /* 0x000fe20003800200 */
[----:B------:R-:W-:Y:S01]  /*0040*/  MOV R144, 0x80 ;  /* 0x0000008000907802 */ /* 0x000fe20000000f00 */
[----:B------:R-:W3:Y:S01]  /*0050*/  S2R R147, SR_CTAID.Y ;  /* 0x0000000000937919 */ /* 0x000ee20000002600 */
[----:B------:R-:W4:Y:S05]  /*0060*/  S2R R146, SR_CTAID.Z ;  /* 0x0000000000927919 */ /* 0x000f2a0000002700 */
[----:B-1234-:R-:W-:Y:S05]  /*0070*/  CALL.REL.NOINC `($_ZN5flash24flash_fwd_splitkv_kernelI23Flash_fwd_kernel_traitsILi128ELi64ELi64ELi4ELb0ELb0EN7cutlass6half_tE19Flash_kernel_traitsILi128ELi64ELi64ELi4ES3_EELb0ELb1ELb0ELb0ELb1ELb1ELb0ELb1EEEvNS_16Flash_fwd_paramsE$_ZN5flash30compute_attn_1rowblock_splitkvI23Flash_fwd_kernel_traitsILi128ELi64ELi64ELi4ELb0ELb0EN7cutlass6half_tE19Flash_kernel_traitsILi128ELi64ELi64ELi4ES3_EELb0ELb1ELb0ELb0ELb1ELb1ELb0ELb1ENS_16Flash_fwd_paramsEEEvRKT8_iiiii) ;  /* 0x0000000000087944 */ /* 0x01efea0003c00000 */
[----:B------:R-:W-:Y:S05]  /*0080*/  BSYNC.RECONVERGENT B3 ;  /* 0x0000000000037941 */ /* 0x000fea0003800200 */
.L_x_13360:
[----:B------:R-:W-:Y:S05]  /*0090*/  EXIT ;  /* 0x000000000000794d */ /* 0x000fea0003800000 */
        .type           $_ZN5flash24flash_fwd_splitkv_kernelI23Flash_fwd_kernel_traitsILi128ELi64ELi64ELi4ELb0ELb0EN7cutlass6half_tE19Flash_kernel_traitsILi128ELi64ELi64ELi4ES3_EELb0ELb1ELb0ELb0ELb1ELb1ELb0ELb1EEEvNS_16Flash_fwd_paramsE$_ZN5flash30compute_attn_1rowblock_splitkvI23Flash_fwd_kernel_traitsILi128ELi64ELi64ELi4ELb0ELb0EN7cutlass6half_tE19Flash_kernel_traitsILi128ELi64ELi64ELi4ES3_EELb0ELb1ELb0ELb0ELb1ELb1ELb0ELb1ENS_16Flash_fwd_paramsEEEvRKT8_iiiii,@function
        .size           $_ZN5flash24flash_fwd_splitkv_kernelI23Flash_fwd_kernel_traitsILi128ELi64ELi64ELi4ELb0ELb0EN7cutlass6half_tE19Flash_kernel_traitsILi128ELi64ELi64ELi4ES3_EELb0ELb1ELb0ELb0ELb1ELb1ELb0ELb1EEEvNS_16Flash_fwd_paramsE$_ZN5flash30compute_attn_1rowblock_splitkvI23Flash_fwd_kernel_traitsILi128ELi64ELi64ELi4ELb0ELb0EN7cutlass6half_tE19Flash_kernel_traitsILi128ELi64ELi64ELi4ES3_EELb0ELb1ELb0ELb0ELb1ELb1ELb0ELb1ENS_16Flash_fwd_paramsEEEvRKT8_iiiii,(.L_x_15001 - $_ZN5flash24flash_fwd_splitkv_kernelI23Flash_fwd_kernel_traitsILi128ELi64ELi64ELi4ELb0ELb0EN7cutlass6half_tE19Flash_kernel_traitsILi128ELi64ELi64ELi4ES3_EELb0ELb1ELb0ELb0ELb1ELb1ELb0ELb1EEEvNS_16Flash_fwd_paramsE$_ZN5flash30compute_attn_1rowblock_splitkvI23Flash_fwd_kernel_traitsILi128ELi64ELi64ELi4ELb0ELb0EN7cutlass6half_tE19Flash_kernel_traitsILi128ELi64ELi64ELi4ES3_EELb0ELb1ELb0ELb0ELb1ELb1ELb0ELb1ENS_16Flash_fwd_paramsEEEvRKT8_iiiii)
$_ZN5flash24flash_fwd_splitkv_kernelI23Flash_fwd_kernel_traitsILi128ELi64ELi64ELi4ELb0ELb0EN7cutlass6half_tE19Flash_kernel_traitsILi128ELi64ELi64ELi4ES3_EELb0ELb1ELb0ELb0ELb1ELb1ELb0ELb1EEEvNS_16Flash_fwd_paramsE$_ZN5flash30compute_attn_1rowblock_splitkvI23Flash_fwd_kernel_traitsILi128ELi64ELi64ELi4ELb0ELb0EN7cutlass6half_tE19Flash_kernel_traitsILi128ELi64ELi64ELi4ES3_EELb0ELb1ELb0ELb0ELb1ELb1ELb0ELb1ENS_16Flash_fwd_paramsEEEvRKT8_iiiii:
        /* <DEDUP_REMOVED lines=39> */
.L_x_13362:
[----:B------:R-:W-:Y:S05]  /*0310*/  BSYNC.RECONVERGENT B0 ;  /* 0x0000000000007941 */ /* 0x000fea0003800200 */
.L_x_13361:
[----:B------:R-:W-:Y:S04]  /*0320*/  BSSY.RECONVERGENT B0, `(.L_x_13363) ;  /* 0x0000007000007945 */ /* 0x000fe80003800200 */
[----:B------:R-:W-:Y:S05]  /*0330*/  @!P3 BRA `(.L_x_13364) ;  /* 0x000000000014b947 */ /* 0x000fea0003800000 */
[----:B-----5:R-:W2:Y:S02]  /*0340*/  LD.E.U8 R0, desc[UR4][R100.64+0x1b2] ;  /* 0x0001b20464007980 */ /* 0x020ea4000c101100 */
[----:B--2---:R-:W-:-:S13]  /*0350*/  ISETP.NE.AND P1, PT, R0, RZ, PT ;  /* 0x000000ff0000720c */ /* 0x004fda0003f25270 */
[----:B------:R-:W2:Y:S02]  /*0360*/  @P1 LD.E R9, desc[UR4][R14.64+0x4] ;  /* 0x000004040e091980 */ /* 0x000ea4000c101900 */
[----:B--2---:R-:W-:-:S06]  /*0370*/  @P1 IADD3 R0, PT, PT, R9, -R12, RZ ;  /* 0x8000000c09001210 */ /* 0x004fcc0007ffe0ff */
[----:B------:R2:W5:Y:S02]  /*0380*/  @!P1 LD.E R0, desc[UR4][R14.64] ;  /* 0x000000040e009980 */ /* 0x000564000c101900 */
.L_x_13364:
[----:B------:R-:W-:Y:S05]  /*0390*/  BSYNC.RECONVERGENT B0 ;  /* 0x0000000000007941 */ /* 0x000fea0003800200 */
.L_x_13363:
        /* <DEDUP_REMOVED lines=9> */
.L_x_13366:
[----:B------:R-:W3:Y:S01]  /*0430*/  LD.E.64 R4, desc[UR4][R100.64+0x108] ;  /* 0x0001080464047980 */ /* 0x000ee2000c101b00 */
[----:B------:R-:W-:Y:S01]  /*0440*/  BSSY.RECONVERGENT B0, `(.L_x_13368) ;  /* 0x0000006000007945 */ /* 0x000fe20003800200 */
[----:B------:R-:W-:Y:S01]  /*0450*/  IMAD.MOV.U32 R76, RZ, RZ, RZ ;  /* 0x000000ffff4c7224 */ /* 0x000fe200078e00ff */
[----:B---3--:R-:W-:-:S04]  /*0460*/  ISETP.NE.U32.AND P0, PT, R4, RZ, PT ;  /* 0x000000ff0400720c */ /* 0x008fc80003f05070 */
[----:B------:R-:W-:-:S13]  /*0470*/  ISETP.NE.AND.EX P0, PT, R5, RZ, PT, P0 ;  /* 0x000000ff0500720c */ /* 0x000fda0003f05300 */
[----:B------:R-:W-:Y:S05]  /*0480*/  @!P0 BRA `(.L_x_13369) ;  /* 0x0000000000048947 */ /* 0x000fea0003800000 */
[----:B------:R3:W5:Y:S02]  /*0490*/  LD.E R76, desc[UR4][R100.64+0xbc] ;  /* 0x0000bc04644c7980 */ /* 0x000764000c101900 */
.L_x_13369:
[----:B------:R-:W-:Y:S05]  /*04a0*/  BSYNC.RECONVERGENT B0 ;  /* 0x0000000000007941 */ /* 0x000fea0003800200 */
.L_x_13368:
[----:B-----5:R-:W-:Y:S02]  /*04b0*/  IADD3 R76, PT, PT, R85, R76, RZ ;  /* 0x0000004c554c7210 */ /* 0x020fe40007ffe0ff */
.L_x_13367:
[----:B------:R-:W-:Y:S05]  /*04c0*/  BSYNC.RECONVERGENT B1 ;  /* 0x0000000000017941 */ /* 0x000fea0003800200 */
.L_x_13365:
[----:B------:R-:W-:Y:S01]  /*04d0*/  IMAD.SHL.U32 R148, R3, 0x40, RZ ;  /* 0x0000004003947824 */ /* 0x000fe200078e00ff */
[----:B------:R-:W-:Y:S01]  /*04e0*/  MOV R4, R144 ;  /* 0x0000009000047202 */ /* 0x000fe20000000f00 */
[----:B------:R-:W-:-:S03]  /*04f0*/  IMAD.MOV.U32 R5, RZ, RZ, 0x0 ;  /* 0x00000000ff057424 */ /* 0x000fc600078e00ff */
[----:B------:R-:W-:-:S13]  /*0500*/  ISETP.GT.AND P0, PT, R151, R148, PT ;  /* 0x000000949700720c */ /* 0x000fda0003f04270 */
[----:B-123--:R-:W-:Y:S05]  /*0510*/  @!P0 RET.REL.NODEC R4 `(_ZN5flash24flash_fwd_splitkv_kernelI23Flash_fwd_kernel_traitsILi128ELi64ELi64ELi4ELb0ELb0EN7cutlass6half_tE19Flash_kernel_traitsILi128ELi64ELi64ELi4ES3_EELb0ELb1ELb0ELb0ELb1ELb1ELb0ELb1EEEvNS_16Flash_fwd_paramsE) ;  /* 0xfffffff804b88950 */ /* 0x00efea0003c3ffff */
        /* <DEDUP_REMOVED lines=79> */
.L_x_13372:
[----:B------:R-:W-:Y:S05]  /*0a10*/  BSYNC.RECONVERGENT B0 ;  /* 0x0000000000007941 */ /* 0x000fea0003800200 */
.L_x_13371:
        /* <DEDUP_REMOVED lines=18> */
.L_x_13374:
[----:B------:R-:W-:Y:S05]  /*0b40*/  BSYNC.RECONVERGENT B0 ;  /* 0x0000000000007941 */ /* 0x000fea0003800200 */
.L_x_13373:
        /* <DEDUP_REMOVED lines=14> */
.L_x_13376:
[----:B------:R-:W-:Y:S05]  /*0c30*/  BSYNC.RECONVERGENT B0 ;  /* 0x0000000000007941 */ /* 0x000fea0003800200 */
.L_x_13375:
        /* <DEDUP_REMOVED lines=14> */
.L_x_13378:
[----:B------:R-:W-:Y:S05]  /*0d20*/  BSYNC.RECONVERGENT B0 ;  /* 0x0000000000007941 */ /* 0x000fea0003800200 */
.L_x_13377:
[----:B------:R-:W-:Y:S01]  /*0d30*/  MOV R145, 0x0 ;  /* 0x0000000000917802 */ /* 0x000fe20000000f00 */
[----:B------:R-:W-:Y:S04]  /*0d40*/  @!P6 ST.E desc[UR4][R4.64], R11 ;  /* 0x0000000b0400e985 */ /* 0x000fe8000c101904 */
[----:B------:R-:W-:Y:S04]  /*0d50*/  @!P5 ST.E desc[UR4][R4.64+0x40], R9 ;  /* 0x000040090400d985 */ /* 0x000fe8000c101904 */
[----:B------:R1:W-:Y:S02]  /*0d60*/  @!P4 ST.E desc[UR4][R4.64+0x80], R7 ;  /* 0x000080070400c985 */ /* 0x0003e4000c101904 */
[----:B-123-5:R-:W-:Y:S05]  /*0d70*/  @P3 RET.REL.NODEC R144 `(_ZN5flash24flash_fwd_splitkv_kernelI23Flash_fwd_kernel_traitsILi128ELi64ELi64ELi4ELb0ELb0EN7cutlass6half_tE19Flash_kernel_traitsILi128ELi64ELi64ELi4ES3_EELb0ELb1ELb0ELb0ELb1ELb1ELb0ELb1EEEvNS_16Flash_fwd_paramsE) ;  /* 0xfffffff090a03950 */ /* 0x02efea0003c3ffff */
[----:B------:R-:W-:Y:S02]  /*0d80*/  MOV R3, 0x7f800000 ;  /* 0x7f80000000037802 */ /* 0x000fe40000000f00 */
[----:B------:R-:W-:-:S03]  /*0d90*/  MOV R145, 0x0 ;  /* 0x0000000000917802 */ /* 0x000fc60000000f00 */
[----:B------:R1:W-:Y:S02]  /*0da0*/  ST.E desc[UR4][R4.64+0xc0], R3 ;  /* 0x0000c00304007985 */ /* 0x0003e4000c101904 */
[----:B-1----:R-:W-:Y:S05]  /*0db0*/  RET.REL.NODEC R144 `(_ZN5flash24flash_fwd_splitkv_kernelI23Flash_fwd_kernel_traitsILi128ELi64ELi64ELi4ELb0ELb0EN7cutlass6half_tE19Flash_kernel_traitsILi128ELi64ELi64ELi4ES3_EELb0ELb1ELb0ELb0ELb1ELb1ELb0ELb1EEEvNS_16Flash_fwd_paramsE) ;  /* 0xfffffff090907950 */ /* 0x002fea0003c3ffff */
.L_x_13370:
        /* <DEDUP_REMOVED lines=103> */
.L_x_13380:
        /* <DEDUP_REMOVED lines=77> */
.L_x_13381:
[----:B------:R-:W-:Y:S05]  /*1900*/  BSYNC.RECONVERGENT B0 ;  /* 0x0000000000007941 */ /* 0x000fea0003800200 */
.L_x_13379:
        /* <DEDUP_REMOVED lines=199> */
.L_x_13405:
        /* <DEDUP_REMOVED lines=92> */
.L_x_13384:
        /* <DEDUP_REMOVED lines=111> */
.L_x_13388:
[----:B------:R-:W-:Y:S05]  /*3230*/  BSYNC.RECONVERGENT B0 ;  /* 0x0000000000007941 */ /* 0x000fea0003800200 */
.L_x_13387:
        /* <DEDUP_REMOVED lines=104> */
.L_x_13390:
[----:B------:R-:W-:Y:S05]  /*38c0*/  BSYNC.RECONVERGENT B0 ;  /* 0x0000000000007941 */ /* 0x000fea0003800200 */
.L_x_13389:
        /* <DEDUP_REMOVED lines=108> */
.L_x_13392:
[----:B------:R-:W-:Y:S05]  /*3f90*/  BSYNC.RECONVERGENT B0 ;  /* 0x0000000000007941 */ /* 0x000fea0003800200 */
.L_x_13391:
        /* <DEDUP_REMOVED lines=112> */
.L_x_13394:
[----:B------:R-:W-:Y:S05]  /*46a0*/  BSYNC.RECONVERGENT B0 ;  /* 0x0000000000007941 */ /* 0x000fea0003800200 */
.L_x_13393:
[----:B------:R-:W5:Y:S02]  /*46b0*/  LD.E R3, desc[UR4][R100.64+0xd0] ;  /* 0x0000d00464037980 */ /* 0x000f64000c101900 */
[----:B-----5:R-:W-:Y:S05]  /*46c0*/  IMAD.U32 R3, R3, -0x20, RZ ;  /* 0xffffffe003037824 */ /* 0x020fea00078e00ff */
[C---:B------:R-:W-:Y:S02]  /*46d0*/  LEA R22, P1, R3.reuse, R22, 0x1 ;  /* 0x0000001603167211 */ /* 0x040fe400078208ff */
[C---:B------:R-:W-:Y:S02]  /*46e0*/  LEA R58, P0, R3.reuse, R58, 0x1 ;  /* 0x0000003a033a7211 */ /* 0x040fe400078008ff */
[C---:B------:R-:W-:Y:S02]  /*46f0*/  LEA.HI.X.SX32 R23, R3.reuse, R23, 0x1, P1 ;  /* 0x0000001703177211 */ /* 0x040fe400008f0eff */
[----:B------:R-:W-:Y:S01]  /*4700*/  LEA.HI.X.SX32 R59, R3, R59, 0x1, P0 ;  /* 0x0000003b033b7211 */ /* 0x000fe200000f0eff */
[----:B------:R-:W-:Y:S05]  /*4710*/  BRA `(.L_x_13385) ;  /* 0x0000002c00947947 */ /* 0x000fea0003800000 */
.L_x_13386:
        /* <DEDUP_REMOVED lines=182> */
.L_x_13396:
[----:B------:R-:W-:Y:S05]  /*5280*/  BSYNC.RECONVERGENT B0 ;  /* 0x0000000000007941 */ /* 0x000fea0003800200 */
.L_x_13395:
        /* <DEDUP_REMOVED lines=182> */
.L_x_13398:
[----:B------:R-:W-:Y:S05]  /*5df0*/  BSYNC.RECONVERGENT B0 ;  /* 0x0000000000007941 */ /* 0x000fea0003800200 */
.L_x_13397:
        /* <DEDUP_REMOVED lines=182> */
.L_x_13400:
[----:B------:R-:W-:Y:S05]  /*6960*/  BSYNC.RECONVERGENT B0 ;  /* 0x0000000000007941 */ /* 0x000fea0003800200 */
.L_x_13399:
        /* <DEDUP_REMOVED lines=185> */
.L_x_13402:
[----:B------:R-:W-:Y:S05]  /*7500*/  BSYNC.RECONVERGENT B0 ;  /* 0x0000000000007941 */ /* 0x000fea0003800200 */
.L_x_13401:
[----:B------:R-:W5:Y:S02]  /*7510*/  LD.E R3, desc[UR4][R100.64+0xd0] ;  /* 0x0000d00464037980 */ /* 0x000f64000c101900 */
[----:B-----5:R-:W-:Y:S05]  /*7520*/  IMAD.U32 R3, R3, -0x20, RZ ;  /* 0xffffffe003037824 */ /* 0x020fea00078e00ff */
[C---:B------:R-:W-:Y:S02]  /*7530*/  LEA R92, P1, R3.reuse, R92, 0x1 ;  /* 0x0000005c035c7211 */ /* 0x040fe400078208ff */
[C---:B------:R-:W-:Y:S02]  /*7540*/  LEA R90, P0, R3.reuse, R90, 0x1 ;  /* 0x0000005a035a7211 */ /* 0x040fe400078008ff */
[C---:B------:R-:W-:Y:S02]  /*7550*/  LEA.HI.X.SX32 R93, R3.reuse, R93, 0x1, P1 ;  /* 0x0000005d035d7211 */ /* 0x040fe400008f0eff */
[----:B------:R-:W-:Y:S09]  /*7560*/  LEA.HI.X.SX32 R91, R3, R91, 0x1, P0 ;  /* 0x0000005b035b7211 */ /* 0x000ff200000f0eff */
.L_x_13385:
[----:B------:R-:W-:Y:S05]  /*7570*/  BSYNC.RECONVERGENT B1 ;  /* 0x0000000000017941 */ /* 0x000fea0003800200 */
.L_x_13383:
        /* <DEDUP_REMOVED lines=101> */
.L_x_13404:
[----:B------:R-:W-:Y:S05]  /*7bd0*/  BSYNC.RECONVERGENT B0 ;  /* 0x0000000000007941 */ /* 0x000fea0003800200 */
.L_x_13403:
[----:B------:R-:W-:Y:S05]  /*7be0*/  @P3 BRA `(.L_x_13405) ;  /* 0xffffffa800643947 */ /* 0x000fea000383ffff */
.L_x_13382:
        /* <DEDUP_REMOVED lines=34> */
.L_x_13409:
[----:B------:R-:W-:Y:S05]  /*7e10*/  BSYNC.RECONVERGENT B0 ;  /* 0x0000000000007941 */ /* 0x000fea0003800200 */
.L_x_13408:
        /* <DEDUP_REMOVED lines=10> */
.L_x_13407:
        /* <DEDUP_REMOVED lines=80> */
.L_x_13415:
[----:B------:R-:W-:Y:S05]  /*83c0*/  BSYNC.RECONVERGENT B0 ;  /* 0x0000000000007941 */ /* 0x000fea0003800200 */
.L_x_13414:
        /* <DEDUP_REMOVED lines=46> */
.L_x_13417:
[----:B------:R-:W-:Y:S05]  /*86b0*/  BSYNC.RECONVERGENT B0 ;  /* 0x0000000000007941 */ /* 0x000fea0003800200 */
.L_x_13416:
[----:B-----5:R3:W-:Y:S02]  /*86c0*/  STS.128 [R149+0x2000], R8 ;  /* 0x0020000895007388 */ /* 0x0207e40000000c00 */
.L_x_13413:
[----:B------:R-:W-:Y:S05]  /*86d0*/  BSYNC.RECONVERGENT B1 ;  /* 0x0000000000017941 */ /* 0x000fea0003800200 */
.L_x_13412:
        /* <DEDUP_REMOVED lines=58> */
.L_x_13421:
[----:B------:R-:W-:Y:S05]  /*8a80*/  BSYNC.RECONVERGENT B0 ;  /* 0x0000000000007941 */ /* 0x000fea0003800200 */
.L_x_13420:
        /* <DEDUP_REMOVED lines=54> */
.L_x_13423:
[----:B------:R-:W-:Y:S05]  /*8df0*/  BSYNC.RECONVERGENT B0 ;  /* 0x0000000000007941 */ /* 0x000fea0003800200 */
.L_x_13422:
[----:B-----5:R3:W-:Y:S02]  /*8e00*/  STS.128 [R149+0x2800], R8 ;  /* 0x0028000895007388 */ /* 0x0207e40000000c00 */
.L_x_13419:
[----:B------:R-:W-:Y:S05]  /*8e10*/  BSYNC.RECONVERGENT B1 ;  /* 0x0000000000017941 */ /* 0x000fea0003800200 */
.L_x_13418:
        /* <DEDUP_REMOVED lines=59> */
.L_x_13427:
[----:B------:R-:W-:Y:S05]  /*91d0*/  BSYNC.RECONVERGENT B0 ;  /* 0x0000000000007941 */ /* 0x000fea0003800200 */
.L_x_13426:
        /* <DEDUP_REMOVED lines=54> */
.L_x_13429:
[----:B------:R-:W-:Y:S05]  /*9540*/  BSYNC.RECONVERGENT B0 ;  /* 0x0000000000007941 */ /* 0x000fea0003800200 */
.L_x_13428:
[----:B-----5:R3:W-:Y:S02]  /*9550*/  STS.128 [R149+0x3000], R8 ;  /* 0x0030000895007388 */ /* 0x0207e40000000c00 */
.L_x_13425:
[----:B------:R-:W-:Y:S05]  /*9560*/  BSYNC.RECONVERGENT B1 ;  /* 0x0000000000017941 */ /* 0x000fea0003800200 */
.L_x_13424:
        /* <DEDUP_REMOVED lines=60> */
.L_x_13431:
[----:B------:R-:W-:Y:S05]  /*9930*/  BSYNC.RECONVERGENT B0 ;  /* 0x0000000000007941 */ /* 0x000fea0003800200 */
.L_x_13430:
        /* <DEDUP_REMOVED lines=54> */
.L_x_13433:
[----:B------:R-:W-:Y:S05]  /*9ca0*/  BSYNC.RECONVERGENT B0 ;  /* 0x0000000000007941 */ /* 0x000fea0003800200 */
.L_x_13432:
[----:B-----5:R3:W-:Y:S01]  /*9cb0*/  STS.128 [R149+0x3800], R8 ;  /* 0x0038000895007388 */ /* 0x0207e20000000c00 */
[----:B------:R-:W-:Y:S05]  /*9cc0*/  BRA `(.L_x_13410) ;  /* 0x0000002800f07947 */ /* 0x000fea0003800000 */
.L_x_13411:
        /* <DEDUP_REMOVED lines=89> */
.L_x_13437:
[----:B------:R-:W-:Y:S05]  /*a260*/  BSYNC.RECONVERGENT B0 ;  /* 0x0000000000007941 */ /* 0x000fea0003800200 */
.L_x_13436:
        /* <DEDUP_REMOVED lines=83> */
.L_x_13439:
[----:B------:R-:W-:Y:S05]  /*a7a0*/  BSYNC.RECONVERGENT B0 ;  /* 0x0000000000007941 */ /* 0x000fea0003800200 */
.L_x_13438:
[----:B-----5:R3:W-:Y:S02]  /*a7b0*/  STS.128 [R149+0x2000], R28 ;  /* 0x0020001c95007388 */ /* 0x0207e40000000c00 */
.L_x_13435:
[----:B------:R-:W-:Y:S05]  /*a7c0*/  BSYNC.RECONVERGENT B1 ;  /* 0x0000000000017941 */ /* 0x000fea0003800200 */
.L_x_13434:
        /* <DEDUP_REMOVED lines=87> */
.L_x_13443:
[----:B------:R-:W-:Y:S05]  /*ad40*/  BSYNC.RECONVERGENT B0 ;  /* 0x0000000000007941 */ /* 0x000fea0003800200 */
.L_x_13442:
        /* <DEDUP_REMOVED lines=83> */
.L_x_13445:
[----:B------:R-:W-:Y:S05]  /*b280*/  BSYNC.RECONVERGENT B0 ;  /* 0x0000000000007941 */ /* 0x000fea0003800200 */
.L_x_13444:
[----:B-----5:R3:W-:Y:S02]  /*b290*/  STS.128 [R149+0x2800], R28 ;  /* 0x0028001c95007388 */ /* 0x0207e40000000c00 */
.L_x_13441:
[----:B------:R-:W-:Y:S05]  /*b2a0*/  BSYNC.RECONVERGENT B1 ;  /* 0x0000000000017941 */ /* 0x000fea0003800200 */
.L_x_13440:
        /* <DEDUP_REMOVED lines=88> */
.L_x_13449:
[----:B------:R-:W-:Y:S05]  /*b830*/  BSYNC.RECONVERGENT B0 ;  /* 0x0000000000007941 */ /* 0x000fea0003800200 */
.L_x_13448:
        /* <DEDUP_REMOVED lines=83> */
.L_x_13451:
[----:B------:R-:W-:Y:S05]  /*bd70*/  BSYNC.RECONVERGENT B0 ;  /* 0x0000000000007941 */ /* 0x000fea0003800200 */
.L_x_13450:
[----:B-----5:R3:W-:Y:S02]  /*bd80*/  STS.128 [R149+0x3000], R28 ;  /* 0x0030001c95007388 */ /* 0x0207e40000000c00 */
.L_x_13447:
[----:B------:R-:W-:Y:S05]  /*bd90*/  BSYNC.RECONVERGENT B1 ;  /* 0x0000000000017941 */ /* 0x000fea0003800200 */
.L_x_13446:
        /* <DEDUP_REMOVED lines=89> */
.L_x_13453:
[----:B------:R-:W-:Y:S05]  /*c330*/  BSYNC.RECONVERGENT B0 ;  /* 0x0000000000007941 */ /* 0x000fea0003800200 */
.L_x_13452:
        /* <DEDUP_REMOVED lines=83> */
.L_x_13455:
[----:B------:R-:W-:Y:S05]  /*c870*/  BSYNC.RECONVERGENT B0 ;  /* 0x0000000000007941 */ /* 0x000fea0003800200 */
.L_x_13454:
[----:B-----5:R3:W-:Y:S02]  /*c880*/  STS.128 [R149+0x3800], R28 ;  /* 0x0038001c95007388 */ /* 0x0207e40000000c00 */
.L_x_13410:
[----:B------:R-:W-:Y:S05]  /*c890*/  BSYNC.RECONVERGENT B2 ;  /* 0x0000000000027941 */ /* 0x000fea0003800200 */
.L_x_13406:
[----:B--2---:R-:W-:-:S05]  /*c8a0*/  IMAD.IADD R3, R76, 0x1, -R104 ;  /* 0x000000014c037824 */ /* 0x004fca00078e0a68 */
[-C--:B------:R-:W-:Y:S02]  /*c8b0*/  ISETP.GE.AND P2, PT, R154, R3.reuse, PT ;  /* 0x000000039a00720c */ /* 0x080fe40003f46270 */
[-C--:B------:R-:W-:Y:S02]  /*c8c0*/  ISETP.GE.AND P4, PT, R156, R3.reuse, PT ;  /* 0x000000039c00720c */ /* 0x080fe40003f86270 */
[-C--:B------:R-:W-:Y:S02]  /*c8d0*/  ISETP.GE.AND P3, PT, R155, R3.reuse, PT ;  /* 0x000000039b00720c */ /* 0x080fe40003f66270 */
[----:B------:R-:W-:-:S07]  /*c8e0*/  ISETP.GE.AND P5, PT, R126, R3, PT ;  /* 0x000000037e00720c */ /* 0x000fce0003fa6270 */
        /* <DEDUP_REMOVED lines=16> */
[----:B------:R-:W-:Y:S03]  /*c9f0*/  @!P4 LDGSTS.E.BYPASS.LTC128B.128 [R149+0x4800], desc[UR4][R8.64] ;  /* 0x048000000895cfae */ /* 0x000fe6000b981a04 */
[----:B------:R-:W-:Y:S01]  /*ca00*/  @!P0 IMAD R0, R103, 0x60, RZ ;  /* 0x0000006067008824 */ /* 0x000fe200078e02ff */
[----:B------:R1:W-:Y:S01]  /*ca10*/  @!P4 LDGSTS.E.BYPASS.LTC128B.128 [R149+0x6800], desc[UR4][R8.64+0x80] ;  /* 0x068000800895cfae */ /* 0x0003e2000b981a04 */
[----:B------:R-:W-:Y:S01]  /*ca20*/  ISETP.GE.AND P4, PT, R155, R3, PT ;  /* 0x000000039b00720c */ /* 0x000fe20003f86270 */
[----:B------:R-:W-:-:S02]  /*ca30*/  @!P0 IMAD.WIDE.U32 R10, R102, 0x60, R142 ;  /* 0x00000060660a8825 */ /* 0x000fc400078e008e */
[----:B------:R-:W-:Y:S02]  /*ca40*/  @!P3 LDGSTS.E.BYPASS.LTC128B.128 [R149+0x5000], desc[UR4][R6.64] ;  /* 0x050000000695bfae */ /* 0x000fe4000b981a04 */
[----:B------:R-:W-:Y:S02]  /*ca50*/  @!P0 IMAD.IADD R11, R0, 0x1, R11 ;  /* 0x00000001000b8824 */ /* 0x000fe400078e020b */
[----:B------:R-:W-:Y:S04]  /*ca60*/  @!P3 LDGSTS.E.BYPASS.LTC128B.128 [R149+0x7000], desc[UR4][R6.64+0x80] ;  /* 0x070000800695bfae */ /* 0x000fe8000b981a04 */
[----:B------:R-:W-:Y:S04]  /*ca70*/  @!P2 LDGSTS.E.BYPASS.LTC128B.128 [R149+0x5800], desc[UR4][R4.64] ;  /* 0x058000000495afae */ /* 0x000fe8000b981a04 */
[----:B------:R2:W-:Y:S01]  /*ca80*/  @!P2 LDGSTS.E.BYPASS.LTC128B.128 [R149+0x7800], desc[UR4][R4.64+0x80] ;  /* 0x078000800495afae */ /* 0x0005e2000b981a04 */
[----:B----4-:R-:W-:-:S03]  /*ca90*/  @!P4 LEA R12, P2, R102, R142, 0x6 ;  /* 0x0000008e660cc211 */ /* 0x010fc600078430ff */
[----:B------:R-:W0:Y:S01]  /*caa0*/  LDGDEPBAR ;  /* 0x00000000000079af */ /* 0x000e220000000000 */
[----:B------:R-:W-:Y:S02]  /*cab0*/  @!P4 LEA.HI.X R13, R102, R143, R103, 0x6, P2 ;  /* 0x0000008f660dc211 */ /* 0x000fe400010f3467 */
[----:B-1----:R-:W-:-:S04]  /*cac0*/  @!P1 LEA R8, P3, R78, R142, 0x1 ;  /* 0x0000008e4e089211 */ /* 0x002fc800078608ff */
[----:B------:R-:W-:Y:S01]  /*cad0*/  @!P1 LEA.HI.X R9, R78, R143, R79, 0x1, P3 ;  /* 0x0000008f4e099211 */ /* 0x000fe200018f0c4f */
[----:B------:R-:W3:Y:S04]  /*cae0*/  LD.E R6, desc[UR4][R100.64+0x184] ;  /* 0x0001840464067980 */ /* 0x000ee8000c101900 */
[----:B------:R-:W4:Y:S01]  /*caf0*/  LD.E R4, desc[UR4][R100.64+0x188] ;  /* 0x0001880464047980 */ /* 0x000f22000c101900 */
[----:B------:R-:W-:-:S04]  /*cb00*/  DEPBAR.LE SB0, 0x0 ;  /* 0x000080000000791a */ /* 0x000fc80000000000 */
[----:B------:R-:W-:Y:S06]  /*cb10*/  BAR.SYNC.DEFER_BLOCKING 0x0 ;  /* 0x0000000000007b1d */ /* 0x000fec0000010000 */
        /* <DEDUP_REMOVED lines=29> */
[C---:B------:R-:W-:Y:S01]  /*ccf0*/  LOP3.LUT R0, R80.reuse, 0x8, R75, 0xf8, !PT ;  /* 0x0000000850007812 */ /* 0x040fe200078ef84b */
[----:B------:R-:W-:Y:S01]  /*cd00*/  IMAD.SHL.U32 R3, R145, 0x20, RZ ;  /* 0x0000002091037824 */ /* 0x000fe200078e00ff */
[----:B------:R-:W-:Y:S01]  /*cd10*/  LOP3.LUT R80, R80, 0x8, R145, 0x78, !PT ;  /* 0x0000000850507812 */ /* 0x000fe200078e7891 */
[----:B--2---:R-:W-:Y:S01]  /*cd20*/  IMAD.MOV.U32 R5, RZ, RZ, 0x40 ;  /* 0x00000040ff057424 */ /* 0x004fe200078e00ff */
[--C-:B------:R-:W-:Y:S01]  /*cd30*/  LOP3.LUT R7, R0, 0x38, R77.reuse, 0x78, !PT ;  /* 0x0000003800077812 */ /* 0x100fe200078e784d */
[----:B------:R-:W0:Y:S01]  /*cd40*/  LDGDEPBAR ;  /* 0x00000000000079af */ /* 0x000e220000000000 */
[----:B------:R-:W-:Y:S01]  /*cd50*/  LOP3.LUT R80, R80, 0x38, R77, 0x78, !PT ;  /* 0x0000003850507812 */ /* 0x000fe200078e784d */
[----:B------:R-:W-:Y:S01]  /*cd60*/  BSSY.RECONVERGENT B1, `(.L_x_13456) ;  /* 0x00001bc000017945 */ /* 0x000fe20003800200 */
[----:B------:R-:W-:Y:S01]  /*cd70*/  LOP3.LUT R0, R72, 0x7c00, R3, 0xf8, !PT ;  /* 0x00007c0048007812 */ /* 0x000fe200078ef803 */
[----:B------:R-:W-:Y:S01]  /*cd80*/  IMAD.MOV.U32 R3, RZ, RZ, 0x20 ;  /* 0x00000020ff037424 */ /* 0x000fe200078e00ff */
[----:B------:R-:W-:-:S02]  /*cd90*/  LOP3.LUT R81, R81, 0x400, RZ, 0xc0, !PT ;  /* 0x0000040051517812 */ /* 0x000fc400078ec0ff */
[----:B------:R-:W-:Y:S01]  /*cda0*/  R2P PR, R145, 0x6 ;  /* 0x0000000691007804 */ /* 0x000fe20000000000 */
[----:B------:R-:W-:Y:S02]  /*cdb0*/  IMAD.IADD R0, R0, 0x1, R7 ;  /* 0x0000000100007824 */ /* 0x000fe400078e0207 */
[----:B------:R-:W-:Y:S02]  /*cdc0*/  IMAD R134, R80, 0x2, R81 ;  /* 0x0000000250867824 */ /* 0x000fe400078e0251 */
[----:B------:R-:W-:Y:S01]  /*cdd0*/  IMAD R135, R0, 0x2, R57 ;  /* 0x0000000200877824 */ /* 0x000fe200078e0239 */
[----:B------:R-:W-:Y:S01]  /*cde0*/  SEL R3, R3, 0xffffffe0, !P1 ;  /* 0xffffffe003037807 */ /* 0x000fe20004800000 */
[----:B------:R-:W-:Y:S01]  /*cdf0*/  IMAD.IADD R134, R57, 0x1, R134 ;  /* 0x0000000139867824 */ /* 0x000fe200078e0286 */
[----:B------:R-:W-:Y:S02]  /*ce00*/  SEL R5, R5, 0xffffffc0, !P2 ;  /* 0xffffffc005057807 */ /* 0x000fe40005000000 */
[----:B------:R-:W-:Y:S01]  /*ce10*/  LDSM.16.M88.4 R96, [R135] ;  /* 0x000000008760783b */ /* 0x000fe20000000200 */
[----:B------:R-:W-:-:S02]  /*ce20*/  IMAD.IADD R133, R135, 0x1, R3 ;  /* 0x0000000187857824 */ /* 0x000fc400078e0203 */
[C---:B------:R-:W-:Y:S01]  /*ce30*/  IMAD.IADD R129, R134.reuse, 0x1, R3 ;  /* 0x0000000186817824 */ /* 0x040fe200078e0203 */
[----:B------:R-:W2:Y:S01]  /*ce40*/  LDSM.16.M88.4 R68, [R134+0x4000] ;  /* 0x004000008644783b */ /* 0x000ea20000000200 */
[--C-:B------:R-:W-:Y:S02]  /*ce50*/  IMAD.IADD R132, R135, 0x1, R5.reuse ;  /* 0x0000000187847824 */ /* 0x100fe400078e0205 */
[----:B------:R-:W-:Y:S01]  /*ce60*/  IMAD.IADD R128, R134, 0x1, R5 ;  /* 0x0000000186807824 */ /* 0x000fe200078e0205 */
[----:B------:R-:W2:Y:S01]  /*ce70*/  LDSM.16.M88.4 R48, [R134+0x5000] ;  /* 0x005000008630783b */ /* 0x000ea20000000200 */
[C---:B------:R-:W-:Y:S02]  /*ce80*/  IMAD.IADD R131, R3.reuse, 0x1, R132 ;  /* 0x0000000103837824 */ /* 0x040fe400078e0284 */
[----:B------:R-:W-:Y:S01]  /*ce90*/  IMAD.IADD R127, R3, 0x1, R128 ;  /* 0x00000001037f7824 */ /* 0x000fe200078e0280 */
[----:B------:R-:W2:Y:S04]  /*cea0*/  LDSM.16.M88.4 R60, [R134+0x4800] ;  /* 0x00480000863c783b */ /* 0x000ea80000000200 */
[----:B------:R-:W-:Y:S04]  /*ceb0*/  LDSM.16.M88.4 R112, [R133] ;  /* 0x000000008570783b */ /* 0x000fe80000000200 */
[----:B------:R-:W2:Y:S04]  /*cec0*/  LDSM.16.M88.4 R32, [R129+0x4000] ;  /* 0x004000008120783b */ /* 0x000ea80000000200 */
[----:B------:R-:W2:Y:S04]  /*ced0*/  LDSM.16.M88.4 R28, [R134+0x5800] ;  /* 0x00580000861c783b */ /* 0x000ea80000000200 */
[----:B-1----:R-:W1:Y:S04]  /*cee0*/  LDSM.16.M88.4 R8, [R129+0x5000] ;  /* 0x005000008108783b */ /* 0x002e680000000200 */
[----:B------:R-:W1:Y:S04]  /*cef0*/  LDSM.16.M88.4 R12, [R129+0x4800] ;  /* 0x00480000810c783b */ /* 0x000e680000000200 */
[----:B------:R-:W-:Y:S04]  /*cf00*/  LDSM.16.M88.4 R92, [R132] ;  /* 0x00000000845c783b */ /* 0x000fe80000000200 */
[----:B------:R-:W1:Y:S01]  /*cf10*/  LDSM.16.M88.4 R160, [R128+0x4000] ;  /* 0x0040000080a0783b */ /* 0x000e620000000200 */
[C---:B--2---:R-:W-:Y:S03]  /*cf20*/  HMMA.16816.F32 R16, R96.reuse, R68, RZ ;  /* 0x000000446010723c */ /* 0x044fe600000018ff */
[----:B------:R-:W2:Y:S04]  /*cf30*/  LDSM.16.M88.4 R120, [R129+0x5800] ;  /* 0x005800008178783b */ /* 0x000ea80000000200 */
[----:B------:R-:W2:Y:S01]  /*cf40*/  LDSM.16.M88.4 R84, [R128+0x5000] ;  /* 0x005000008054783b */ /* 0x000ea20000000200 */
[C---:B------:R-:W-:Y:S03]  /*cf50*/  HMMA.16816.F32 R68, R96.reuse, R70, RZ ;  /* 0x000000466044723c */ /* 0x040fe600000018ff */
[----:B------:R-:W2:Y:S04]  /*cf60*/  LDSM.16.M88.4 R88, [R128+0x4800] ;  /* 0x004800008058783b */ /* 0x000ea80000000200 */
[----:B------:R-:W-:Y:S01]  /*cf70*/  LDSM.16.M88.4 R40, [R131] ;  /* 0x000000008328783b */ /* 0x000fe20000000200 */
[C---:B------:R-:W-:Y:S03]  /*cf80*/  HMMA.16816.F32 R52, R96.reuse, R48, RZ ;  /* 0x000000306034723c */ /* 0x040fe600000018ff */
[----:B------:R-:W2:Y:S04]  /*cf90*/  LDSM.16.M88.4 R116, [R127+0x4000] ;  /* 0x004000007f74783b */ /* 0x000ea80000000200 */
[----:B------:R-:W2:Y:S01]  /*cfa0*/  LDSM.16.M88.4 R80, [R128+0x5800] ;  /* 0x005800008050783b */ /* 0x000ea20000000200 */
[C---:B------:R-:W-:Y:S03]  /*cfb0*/  HMMA.16816.F32 R64, R96.reuse, R60, RZ ;  /* 0x0000003c6040723c */ /* 0x040fe600000018ff */
[----:B------:R-:W-:Y:S04]  /*cfc0*/  LDSM.16.M88.4 R36, [R127+0x4800] ;  /* 0x004800007f24783b */ /* 0x000fe80000000200 */
[----:B------:R-:W-:Y:S01]  /*cfd0*/  LDSM.16.M88.4 R24, [R135+0x2000] ;  /* 0x002000008718783b */ /* 0x000fe20000000200 */
[C---:B------:R-:W-:Y:S03]  /*cfe0*/  HMMA.16816.F32 R48, R96.reuse, R50, RZ ;  /* 0x000000326030723c */ /* 0x040fe600000018ff */
[----:B------:R-:W-:Y:S05]  /*cff0*/  LDSM.16.M88.4 R20, [R134+0x6000] ;  /* 0x006000008614783b */ /* 0x000fea0000000200 */
[----:B------:R-:W-:Y:S08]  /*d000*/  HMMA.16816.F32 R60, R96, R62, RZ ;  /* 0x0000003e603c723c */ /* 0x000ff000000018ff */
[----:B------:R-:W-:Y:S08]  /*d010*/  HMMA.16816.F32 R16, R112, R32, R16 ;  /* 0x000000207010723c */ /* 0x000ff00000001810 */
[----:B------:R-:W-:Y:S08]  /*d020*/  HMMA.16816.F32 R44, R96, R28, RZ ;  /* 0x0000001c602c723c */ /* 0x000ff000000018ff */
[----:B------:R-:W-:Y:S01]  /*d030*/  HMMA.16816.F32 R68, R112, R34, R68 ;  /* 0x000000227044723c */ /* 0x000fe20000001844 */
[----:B------:R-:W4:Y:S07]  /*d040*/  LDSM.16.M88.4 R32, [R127+0x5000] ;  /* 0x005000007f20783b */ /* 0x000f2e0000000200 */
[----:B------:R-:W-:Y:S01]  /*d050*/  HMMA.16816.F32 R96, R96, R30, RZ ;  /* 0x0000001e6060723c */ /* 0x000fe200000018ff */
[----:B------:R-:W4:Y:S07]  /*d060*/  LDSM.16.M88.4 R28, [R127+0x5800] ;  /* 0x005800007f1c783b */ /* 0x000f2e0000000200 */
[C---:B-1----:R-:W-:Y:S08]  /*d070*/  HMMA.16816.F32 R52, R112.reuse, R8, R52 ;  /* 0x000000087034723c */ /* 0x042ff00000001834 */
[C---:B------:R-:W-:Y:S01]  /*d080*/  HMMA.16816.F32 R48, R112.reuse, R10, R48 ;  /* 0x0000000a7030723c */ /* 0x040fe20000001830 */
[----:B------:R-:W-:Y:S07]  /*d090*/  LDSM.16.M88.4 R8, [R129+0x6000] ;  /* 0x006000008108783b */ /* 0x000fee0000000200 */
[C---:B------:R-:W-:Y:S08]  /*d0a0*/  HMMA.16816.F32 R64, R112.reuse, R12, R64 ;  /* 0x0000000c7040723c */ /* 0x040ff00000001840 */
[----:B------:R-:W-:Y:S01]  /*d0b0*/  HMMA.16816.F32 R60, R112, R14, R60 ;  /* 0x0000000e703c723c */ /* 0x000fe2000000183c */
[----:B------:R-:W-:Y:S07]  /*d0c0*/  LDSM.16.M88.4 R12, [R133+0x2000] ;  /* 0x00200000850c783b */ /* 0x000fee0000000200 */
[----:B------:R-:W-:Y:S08]  /*d0d0*/  HMMA.16816.F32 R16, R92, R160, R16 ;  /* 0x000000a05c10723c */ /* 0x000ff00000001810 */
[C---:B--2---:R-:W-:Y:S08]  /*d0e0*/  HMMA.16816.F32 R44, R112.reuse, R120, R44 ;  /* 0x00000078702c723c */ /* 0x044ff0000000182c */
[----:B------:R-:W-:Y:S01]  /*d0f0*/  HMMA.16816.F32 R96, R112, R122, R96 ;  /* 0x0000007a7060723c */ /* 0x000fe20000001860 */
[----:B------:R-:W1:Y:S07]  /*d100*/  LDSM.16.M88.4 R112, [R134+0x6800] ;  /* 0x006800008670783b */ /* 0x000e6e0000000200 */
[C---:B------:R-:W-:Y:S08]  /*d110*/  HMMA.16816.F32 R68, R92.reuse, R162, R68 ;  /* 0x000000a25c44723c */ /* 0x040ff00000001844 */
[C---:B------:R-:W-:Y:S08]  /*d120*/  HMMA.16816.F32 R52, R92.reuse, R84, R52 ;  /* 0x000000545c34723c */ /* 0x040ff00000001834 */
[C---:B------:R-:W-:Y:S01]  /*d130*/  HMMA.16816.F32 R48, R92.reuse, R86, R48 ;  /* 0x000000565c30723c */ /* 0x040fe20000001830 */
[----:B------:R-:W-:Y:S07]  /*d140*/  LDSM.16.M88.4 R84, [R128+0x6000] ;  /* 0x006000008054783b */ /* 0x000fee0000000200 */
[C---:B------:R-:W-:Y:S08]  /*d150*/  HMMA.16816.F32 R64, R92.reuse, R88, R64 ;  /* 0x000000585c40723c */ /* 0x040ff00000001840 */
[----:B------:R-:W-:Y:S08]  /*d160*/  HMMA.16816.F32 R60, R92, R90, R60 ;  /* 0x0000005a5c3c723c */ /* 0x000ff0000000183c */
[----:B------:R-:W-:Y:S08]  /*d170*/  HMMA.16816.F32 R16, R40, R116, R16 ;  /* 0x000000742810723c */ /* 0x000ff00000001810 */
[C---:B------:R-:W-:Y:S08]  /*d180*/  HMMA.16816.F32 R44, R92.reuse, R80, R44 ;  /* 0x000000505c2c723c */ /* 0x040ff0000000182c */
[----:B------:R-:W-:Y:S01]  /*d190*/  HMMA.16816.F32 R96, R92, R82, R96 ;  /* 0x000000525c60723c */ /* 0x000fe20000001860 */
[----:B------:R-:W-:Y:S04]  /*d1a0*/  LDSM.16.M88.4 R92, [R129+0x6800] ;  /* 0x00680000815c783b */ /* 0x000fe80000000200 */
[----:B------:R-:W-:Y:S03]  /*d1b0*/  LDSM.16.M88.4 R80, [R127+0x6000] ;  /* 0x006000007f50783b */ /* 0x000fe60000000200 */
[C---:B------:R-:W-:Y:S01]  /*d1c0*/  HMMA.16816.F32 R68, R40.reuse, R118, R68 ;  /* 0x000000762844723c */ /* 0x040fe20000001844 */
[----:B------:R-:W-:Y:S07]  /*d1d0*/  LDSM.16.M88.4 R116, [R134+0x7800] ;  /* 0x007800008674783b */ /* 0x000fee0000000200 */
[C---:B----4-:R-:W-:Y:S08]  /*d1e0*/  HMMA.16816.F32 R52, R40.reuse, R32, R52 ;  /* 0x000000202834723c */ /* 0x050ff00000001834 */
[C---:B------:R-:W-:Y:S01]  /*d1f0*/  HMMA.16816.F32 R48, R40.reuse, R34, R48 ;  /* 0x000000222830723c */ /* 0x040fe20000001830 */
[----:B------:R-:W2:Y:S07]  /*d200*/  LDSM.16.M88.4 R32, [R134+0x7000] ;  /* 0x007000008620783b */ /* 0x000eae0000000200 */
[C---:B------:R-:W-:Y:S08]  /*d210*/  HMMA.16816.F32 R64, R40.reuse, R36, R64 ;  /* 0x000000242840723c */ /* 0x040ff00000001840 */
[----:B------:R-:W-:Y:S01]  /*d220*/  HMMA.16816.F32 R60, R40, R38, R60 ;  /* 0x00000026283c723c */ /* 0x000fe2000000183c */
[----:B------:R-:W-:Y:S07]  /*d230*/  LDSM.16.M88.4 R36, [R131+0x2000] ;  /* 0x002000008324783b */ /* 0x000fee0000000200 */
[----:B------:R-:W-:Y:S01]  /*d240*/  HMMA.16816.F32 R88, R24, R20, R16 ;  /* 0x000000141858723c */ /* 0x000fe20000001810 */
[----:B------:R-:W-:Y:S07]  /*d250*/  LDSM.16.M88.4 R16, [R132+0x2000] ;  /* 0x002000008410783b */ /* 0x000fee0000000200 */
[----:B------:R-:W-:Y:S08]  /*d260*/  HMMA.16816.F32 R44, R40, R28, R44 ;  /* 0x0000001c282c723c */ /* 0x000ff0000000182c */
[----:B------:R-:W-:Y:S01]  /*d270*/  HMMA.16816.F32 R68, R24, R22, R68 ;  /* 0x000000161844723c */ /* 0x000fe20000001844 */
[----:B------:R-:W4:Y:S07]  /*d280*/  LDSM.16.M88.4 R20, [R129+0x7000] ;  /* 0x007000008114783b */ /* 0x000f2e0000000200 */
[----:B------:R-:W-:Y:S01]  /*d290*/  HMMA.16816.F32 R96, R40, R30, R96 ;  /* 0x0000001e2860723c */ /* 0x000fe20000001860 */
[----:B------:R-:W3:Y:S04]  /*d2a0*/  LDSM.16.M88.4 R28, [R128+0x6800] ;  /* 0x00680000801c783b */ /* 0x000ee80000000200 */
[----:B------:R-:W3:Y:S03]  /*d2b0*/  LDSM.16.M88.4 R40, [R129+0x7800] ;  /* 0x007800008128783b */ /* 0x000ee60000000200 */
[C---:B-1----:R-:W-:Y:S08]  /*d2c0*/  HMMA.16816.F32 R64, R24.reuse, R112, R64 ;  /* 0x000000701840723c */ /* 0x042ff00000001840 */
[----:B------:R-:W-:Y:S08]  /*d2d0*/  HMMA.16816.F32 R60, R24, R114, R60 ;  /* 0x00000072183c723c */ /* 0x000ff0000000183c */
[C---:B------:R-:W-:Y:S08]  /*d2e0*/  HMMA.16816.F32 R88, R12.reuse, R8, R88 ;  /* 0x000000080c58723c */ /* 0x040ff00000001858 */
[----:B------:R-:W-:Y:S01]  /*d2f0*/  HMMA.16816.F32 R68, R12, R10, R68 ;  /* 0x0000000a0c44723c */ /* 0x000fe20000001844 */
[----:B------:R-:W1:Y:S07]  /*d300*/  LDSM.16.M88.4 R8, [R127+0x6800] ;  /* 0x006800007f08783b */ /* 0x000e6e0000000200 */
[C---:B--2---:R-:W-:Y:S08]  /*d310*/  HMMA.16816.F32 R52, R24.reuse, R32, R52 ;  /* 0x000000201834723c */ /* 0x044ff00000001834 */
[----:B------:R-:W-:Y:S08]  /*d320*/  HMMA.16816.F32 R48, R24, R34, R48 ;  /* 0x000000221830723c */ /* 0x000ff00000001830 */
[C---:B------:R-:W-:Y:S08]  /*d330*/  HMMA.16816.F32 R64, R12.reuse, R92, R64 ;  /* 0x0000005c0c40723c */ /* 0x040ff00000001840 */
[----:B------:R-:W-:Y:S08]  /*d340*/  HMMA.16816.F32 R60, R12, R94, R60 ;  /* 0x0000005e0c3c723c */ /* 0x000ff0000000183c */
[C---:B------:R-:W-:Y:S08]  /*d350*/  HMMA.16816.F32 R44, R24.reuse, R116, R44 ;  /* 0x00000074182c723c */ /* 0x040ff0000000182c */
[----:B------:R-:W-:Y:S01]  /*d360*/  HMMA.16816.F32 R96, R24, R118, R96 ;  /* 0x000000761860723c */ /* 0x000fe20000001860 */
[----:B------:R-:W2:Y:S07]  /*d370*/  LDSM.16.M88.4 R24, [R128+0x7000] ;  /* 0x007000008018783b */ /* 0x000eae0000000200 */
[C---:B----4-:R-:W-:Y:S08]  /*d380*/  HMMA.16816.F32 R52, R12.reuse, R20, R52 ;  /* 0x000000140c34723c */ /* 0x050ff00000001834 */
[----:B------:R-:W-:Y:S01]  /*d390*/  HMMA.16816.F32 R48, R12, R22, R48 ;  /* 0x000000160c30723c */ /* 0x000fe20000001830 */
[----:B------:R-:W4:Y:S07]  /*d3a0*/  LDSM.16.M88.4 R20, [R128+0x7800] ;  /* 0x007800008014783b */ /* 0x000f2e0000000200 */
[C---:B---3--:R-:W-:Y:S08]  /*d3b0*/  HMMA.16816.F32 R64, R16.reuse, R28, R64 ;  /* 0x0000001c1040723c */ /* 0x048ff00000001840 */
[----:B------:R-:W-:Y:S08]  /*d3c0*/  HMMA.16816.F32 R60, R16, R30, R60 ;  /* 0x0000001e103c723c */ /* 0x000ff0000000183c */
[C---:B------:R-:W-:Y:S08]  /*d3d0*/  HMMA.16816.F32 R44, R12.reuse, R40, R44 ;  /* 0x000000280c2c723c */ /* 0x040ff0000000182c */
[----:B------:R-:W-:Y:S01]  /*d3e0*/  HMMA.16816.F32 R96, R12, R42, R96 ;  /* 0x0000002a0c60723c */ /* 0x000fe20000001860 */
[----:B------:R-:W3:Y:S07]  /*d3f0*/  LDSM.16.M88.4 R12, [R127+0x7000] ;  /* 0x007000007f0c783b */ /* 0x000eee0000000200 */
[C---:B------:R-:W-:Y:S08]  /*d400*/  HMMA.16816.F32 R88, R16.reuse, R84, R88 ;  /* 0x000000541058723c */ /* 0x040ff00000001858 */
[----:B------:R-:W-:Y:S08]  /*d410*/  HMMA.16816.F32 R68, R16, R86, R68 ;  /* 0x000000561044723c */ /* 0x000ff00000001844 */
[C---:B-1----:R-:W-:Y:S08]  /*d420*/  HMMA.16816.F32 R64, R36.reuse, R8, R64 ;  /* 0x000000082440723c */ /* 0x042ff00000001840 */
[----:B------:R-:W-:Y:S01]  /*d430*/  HMMA.16816.F32 R60, R36, R10, R60 ;  /* 0x0000000a243c723c */ /* 0x000fe2000000183c */
[----:B------:R-:W1:Y:S01]  /*d440*/  LDSM.16.M88.4 R8, [R127+0x7800] ;  /* 0x007800007f08783b */ /* 0x000e620000000200 */
[----:B------:R-:W-:-:S06]  /*d450*/  DEPBAR.LE SB0, 0x0 ;  /* 0x000080000000791a */ /* 0x000fcc0000000000 */
[----:B--2---:R-:W-:Y:S08]  /*d460*/  HMMA.16816.F32 R52, R16, R24, R52 ;  /* 0x000000181034723c */ /* 0x004ff00000001834 */
[----:B------:R-:W-:Y:S05]  /*d470*/  HMMA.16816.F32 R88, R36, R80, R88 ;  /* 0x000000502458723c */ /* 0x000fea0000001858 */
[-C--:B------:R-:W-:Y:S01]  /*d480*/  FMUL.FTZ R61, R61, R2.reuse ;  /* 0x000000023d3d7220 */ /* 0x080fe20000410000 */
[----:B------:R-:W-:-:S02]  /*d490*/  FMUL.FTZ R63, R63, R2 ;  /* 0x000000023f3f7220 */ /* 0x000fc40000410000 */
[----:B------:R-:W-:Y:S08]  /*d4a0*/  HMMA.16816.F32 R68, R36, R82, R68 ;  /* 0x000000522444723c */ /* 0x000ff00000001844 */
[----:B------:R-:W-:Y:S05]  /*d4b0*/  HMMA.16816.F32 R48, R16, R26, R48 ;  /* 0x0000001a1030723c */ /* 0x000fea0000001830 */
[-C--:B------:R-:W-:Y:S01]  /*d4c0*/  FMUL.FTZ R26, R64, R2.reuse ;  /* 0x00000002401a7220 */ /* 0x080fe20000410000 */
[-C--:B------:R-:W-:Y:S01]  /*d4d0*/  FMUL.FTZ R29, R89, R2.reuse ;  /* 0x00000002591d7220 */ /* 0x080fe20000410000 */
[-C--:B------:R-:W-:Y:S01]  /*d4e0*/  FMUL.FTZ R28, R88, R2.reuse ;  /* 0x00000002581c7220 */ /* 0x080fe20000410000 */
[-C--:B------:R-:W-:Y:S01]  /*d4f0*/  FMUL.FTZ R30, R91, R2.reuse ;  /* 0x000000025b1e7220 */ /* 0x080fe20000410000 */
[----:B------:R-:W-:-:S02]  /*d500*/  FMUL.FTZ R0, R90, R2 ;  /* 0x000000025a007220 */ /* 0x000fc40000410000 */
[----:B------:R-:W-:Y:S01]  /*d510*/  MUFU.TANH R26, R26 ;  /* 0x0000001a001a7308 */ /* 0x000fe20000002400 */
[----:B----4-:R-:W-:Y:S03]  /*d520*/  HMMA.16816.F32 R44, R16, R20, R44 ;  /* 0x00000014102c723c */ /* 0x010fe6000000182c */
[----:B------:R-:W-:Y:S01]  /*d530*/  LOP3.LUT R21, R75, 0x1f0, RZ, 0xc0, !PT ;  /* 0x000001f04b157812 */ /* 0x000fe200078ec0ff */
[-C--:B------:R-:W-:Y:S01]  /*d540*/  FMUL.FTZ R20, R60, R2.reuse ;  /* 0x000000023c147220 */ /* 0x080fe20000410000 */
[-C--:B------:R-:W-:Y:S01]  /*d550*/  FMUL.FTZ R24, R68, R2.reuse ;  /* 0x0000000244187220 */ /* 0x080fe20000410000 */
[-C--:B------:R-:W-:Y:S01]  /*d560*/  FMUL.FTZ R25, R69, R2.reuse ;  /* 0x0000000245197220 */ /* 0x080fe20000410000 */
[-C--:B------:R-:W-:Y:S01]  /*d570*/  FMUL.FTZ R70, R70, R2.reuse ;  /* 0x0000000246467220 */ /* 0x080fe20000410000 */
[-C--:B------:R-:W-:Y:S01]  /*d580*/  FMUL.FTZ R71, R71, R2.reuse ;  /* 0x0000000247477220 */ /* 0x080fe20000410000 */
[----:B------:R-:W2:Y:S01]  /*d590*/  MUFU.TANH R29, R29 ;  /* 0x0000001d001d7308 */ /* 0x000ea20000002400 */
[----:B---3--:R-:W-:Y:S05]  /*d5a0*/  HMMA.16816.F32 R52, R36, R12, R52 ;  /* 0x0000000c2434723c */ /* 0x008fea0000001834 */
[----:B------:R-:W-:Y:S01]  /*d5b0*/  SHF.R.U32.HI R13, RZ, 0x2, R145 ;  /* 0x00000002ff0d7819 */ /* 0x000fe20000011691 */
[----:B------:R-:W-:-:S03]  /*d5c0*/  FMUL.FTZ R12, R65, R2 ;  /* 0x00000002410c7220 */ /* 0x000fc60000410000 */
[----:B------:R-:W-:Y:S01]  /*d5d0*/  LOP3.LUT R27, R13, 0x7, RZ, 0xc0, !PT ;  /* 0x000000070d1b7812 */ /* 0x000fe200078ec0ff */
[----:B------:R-:W-:Y:S01]  /*d5e0*/  IMAD.SHL.U32 R13, R145, 0x2, RZ ;  /* 0x00000002910d7824 */ /* 0x000fe200078e00ff */
[----:B------:R-:W3:Y:S01]  /*d5f0*/  MUFU.TANH R24, R24 ;  /* 0x0000001800187308 */ /* 0x000ee20000002400 */
[----:B------:R-:W-:Y:S05]  /*d600*/  HMMA.16816.F32 R96, R16, R22, R96 ;  /* 0x000000161060723c */ /* 0x000fea0000001860 */
[----:B------:R-:W-:Y:S01]  /*d610*/  IADD3 R21, PT, PT, R148, R27, R21 ;  /* 0x0000001b94157210 */ /* 0x000fe20007ffe015 */
[----:B------:R-:W-:Y:S01]  /*d620*/  FMUL.FTZ R19, R67, R2 ;  /* 0x0000000243137220 */ /* 0x000fe20000410000 */
[----:B------:R-:W-:Y:S01]  /*d630*/  LOP3.LUT R13, R13, 0x6, RZ, 0xc0, !PT ;  /* 0x000000060d0d7812 */ /* 0x000fe200078ec0ff */
[----:B------:R-:W4:Y:S01]  /*d640*/  MUFU.TANH R25, R25 ;  /* 0x0000001900197308 */ /* 0x000f220000002400 */
[C---:B------:R-:W-:Y:S05]  /*d650*/  HMMA.16816.F32 R48, R36.reuse, R14, R48 ;  /* 0x0000000e2430723c */ /* 0x040fea0000001830 */
[----:B------:R-:W-:Y:S01]  /*d660*/  IADD3 R14, PT, PT, R76, -R151, -R6 ;  /* 0x800000974c0e7210 */ /* 0x000fe20007ffe806 */
[----:B------:R-:W-:Y:S01]  /*d670*/  IMAD.IADD R106, R104, 0x1, R13 ;  /* 0x00000001686a7824 */ /* 0x000fe200078e020d */
[----:B------:R-:W-:Y:S01]  /*d680*/  IADD3 R6, PT, PT, R4, R76, -R151 ;  /* 0x0000004c04067210 */ /* 0x000fe20007ffe897 */
[-C--:B------:R-:W-:Y:S01]  /*d690*/  FMUL.FTZ R53, R53, R2.reuse ;  /* 0x0000000235357220 */ /* 0x080fe20000410000 */
[----:B------:R-:W-:Y:S01]  /*d6a0*/  FMUL.FTZ R15, R66, R2 ;  /* 0x00000002420f7220 */ /* 0x000fe20000410000 */
[C---:B------:R-:W-:Y:S01]  /*d6b0*/  IMAD.IADD R13, R21.reuse, 0x1, R14 ;  /* 0x00000001150d7824 */ /* 0x040fe200078e020e */
[----:B------:R-:W4:Y:S01]  /*d6c0*/  MUFU.TANH R12, R12 ;  /* 0x0000000c000c7308 */ /* 0x000f220000002400 */
[----:B-1----:R-:W-:Y:S03]  /*d6d0*/  HMMA.16816.F32 R44, R36, R8, R44 ;  /* 0x00000008242c723c */ /* 0x002fe6000000182c */
[----:B------:R-:W-:-:S02]  /*d6e0*/  IMAD.IADD R21, R21, 0x1, R6 ;  /* 0x0000000115157824 */ /* 0x000fc400078e0206 */
[----:B------:R-:W-:Y:S01]  /*d6f0*/  FMUL.FTZ R6, R52, R2 ;  /* 0x0000000234067220 */ /* 0x000fe20000410000 */
[C---:B------:R-:W-:Y:S01]  /*d700*/  VIADD R14, R106.reuse, 0x1 ;  /* 0x000000016a0e7836 */ /* 0x040fe20000000000 */
[----:B------:R-:W-:Y:S01]  /*d710*/  ISETP.GT.AND P6, PT, R13, R106, PT ;  /* 0x0000006a0d00720c */ /* 0x000fe20003fc4270 */
[----:B------:R-:W-:Y:S01]  /*d720*/  VIADD R16, R106, 0x8 ;  /* 0x000000086a107836 */ /* 0x000fe20000000000 */
[--C-:B------:R-:W-:Y:S01]  /*d730*/  VIADDMNMX R159, R21, 0x1, R76.reuse, PT ;  /* 0x00000001159f7846 */ /* 0x100fe2000380014c */
[----:B------:R-:W1:Y:S01]  /*d740*/  MUFU.TANH R20, R20 ;  /* 0x0000001400147308 */ /* 0x000e620000002400 */
[----:B------:R-:W-:Y:S03]  /*d750*/  HMMA.16816.F32 R96, R36, R10, R96 ;  /* 0x0000000a2460723c */ /* 0x000fe60000001860 */
[C---:B------:R-:W-:Y:S01]  /*d760*/  ISETP.GT.AND P1, PT, R13.reuse, R14, PT ;  /* 0x0000000e0d00720c */ /* 0x040fe20003f24270 */
[----:B------:R-:W-:Y:S01]  /*d770*/  VIADD R17, R13, 0x8 ;  /* 0x000000080d117836 */ /* 0x000fe20000000000 */
[----:B------:R-:W-:Y:S01]  /*d780*/  ISETP.GE.AND P5, PT, R14, R159, PT ;  /* 0x0000009f0e00720c */ /* 0x000fe20003fa6270 */
[----:B------:R-:W-:Y:S01]  /*d790*/  VIADD R42, R106, 0x9 ;  /* 0x000000096a2a7836 */ /* 0x000fe20000000000 */
[----:B--2---:R-:W-:Y:S01]  /*d7a0*/  FSEL R29, R29, -INF , !P1 ;  /* 0xff8000001d1d7808 */ /* 0x004fe20004800000 */
[----:B------:R-:W-:Y:S01]  /*d7b0*/  FMUL.FTZ R9, R48, R2 ;  /* 0x0000000230097220 */ /* 0x000fe20000410000 */
[----:B------:R-:W2:Y:S01]  /*d7c0*/  MUFU.TANH R28, R28 ;  /* 0x0000001c001c7308 */ /* 0x000ea20000002400 */
[----:B------:R-:W-:Y:S01]  /*d7d0*/  VIADDMNMX R157, R21, 0x9, R76, PT ;  /* 0x00000009159d7846 */ /* 0x000fe2000380014c */
[C---:B------:R-:W-:Y:S01]  /*d7e0*/  VIADD R40, R106.reuse, 0x10 ;  /* 0x000000106a287836 */ /* 0x040fe20000000000 */
[----:B------:R-:W-:Y:S01]  /*d7f0*/  ISETP.GT.AND P2, PT, R13, R16, PT ;  /* 0x000000100d00720c */ /* 0x000fe20003f44270 */
[----:B------:R-:W-:Y:S01]  /*d800*/  VIADD R38, R106, 0x11 ;  /* 0x000000116a267836 */ /* 0x000fe20000000000 */
[----:B------:R-:W-:Y:S01]  /*d810*/  FSEL R29, R29, -INF , !P5 ;  /* 0xff8000001d1d7808 */ /* 0x000fe20006800000 */
[----:B------:R-:W-:Y:S01]  /*d820*/  FMUL.FTZ R49, R49, R2 ;  /* 0x0000000231317220 */ /* 0x000fe20000410000 */
[----:B------:R-:W-:Y:S01]  /*d830*/  ISETP.GT.AND P0, PT, R17, R14, PT ;  /* 0x0000000e1100720c */ /* 0x000fe20003f04270 */
[----:B------:R-:W2:Y:S01]  /*d840*/  MUFU.TANH R4, R61 ;  /* 0x0000003d00047308 */ /* 0x000ea20000002400 */
[----:B------:R-:W-:Y:S01]  /*d850*/  ISETP.GE.AND P3, PT, R14, R157, PT ;  /* 0x0000009d0e00720c */ /* 0x000fe20003f66270 */
[----:B------:R-:W-:Y:S01]  /*d860*/  VIADD R36, R106, 0x18 ;  /* 0x000000186a247836 */ /* 0x000fe20000000000 */
[C---:B------:R-:W-:Y:S01]  /*d870*/  ISETP.GT.AND P5, PT, R13.reuse, R42, PT ;  /* 0x0000002a0d00720c */ /* 0x040fe20003fa4270 */
[----:B------:R-:W-:Y:S01]  /*d880*/  FMUL.FTZ R44, R44, R2 ;  /* 0x000000022c2c7220 */ /* 0x000fe20000410000 */
[----:B---3--:R-:W-:Y:S01]  /*d890*/  FSEL R24, R24, -INF , !P2 ;  /* 0xff80000018187808 */ /* 0x008fe20005000000 */
[C---:B------:R-:W-:Y:S01]  /*d8a0*/  VIADD R34, R106.reuse, 0x19 ;  /* 0x000000196a227836 */ /* 0x040fe20000000000 */
[----:B------:R-:W-:Y:S01]  /*d8b0*/  ISETP.GT.AND P2, PT, R13, R40, PT ;  /* 0x000000280d00720c */ /* 0x000fe20003f44270 */
[----:B------:R-:W3:Y:S01]  /*d8c0*/  MUFU.TANH R6, R6 ;  /* 0x0000000600067308 */ /* 0x000ee20000002400 */
[----:B----4-:R-:W-:Y:S01]  /*d8d0*/  FSEL R37, R25, -INF , !P5 ;  /* 0xff80000019257808 */ /* 0x010fe20006800000 */
[----:B------:R-:W-:Y:S01]  /*d8e0*/  VIADD R32, R106, 0x20 ;  /* 0x000000206a207836 */ /* 0x000fe20000000000 */
[----:B------:R-:W-:Y:S01]  /*d8f0*/  ISETP.GT.AND P5, PT, R13, R38, PT ;  /* 0x000000260d00720c */ /* 0x000fe20003fa4270 */
[-C--:B------:R-:W-:Y:S01]  /*d900*/  FMUL.FTZ R45, R45, R2.reuse ;  /* 0x000000022d2d7220 */ /* 0x080fe20000410000 */
[----:B------:R-:W-:Y:S01]  /*d910*/  FSEL R26, R26, -INF , !P2 ;  /* 0xff8000001a1a7808 */ /* 0x000fe20005000000 */
[----:B------:R-:W-:Y:S01]  /*d920*/  FMUL.FTZ R96, R96, R2 ;  /* 0x0000000260607220 */ /* 0x000fe20000410000 */
[C---:B------:R-:W-:Y:S01]  /*d930*/  ISETP.GT.AND P2, PT, R13.reuse, R36, PT ;  /* 0x000000240d00720c */ /* 0x040fe20003f44270 */
[----:B------:R-:W4:Y:S01]  /*d940*/  MUFU.TANH R14, R53 ;  /* 0x00000035000e7308 */ /* 0x000f220000002400 */
[----:B------:R-:W-:Y:S01]  /*d950*/  FSEL R12, R12, -INF , !P5 ;  /* 0xff8000000c0c7808 */ /* 0x000fe20006800000 */
[C---:B------:R-:W-:Y:S01]  /*d960*/  VIADD R22, R106.reuse, 0x21 ;  /* 0x000000216a167836 */ /* 0x040fe20000000000 */
[----:B------:R-:W-:Y:S01]  /*d970*/  ISETP.GT.AND P5, PT, R13, R34, PT ;  /* 0x000000220d00720c */ /* 0x000fe20003fa4270 */
[----:B------:R-:W-:Y:S01]  /*d980*/  VIADD R18, R106, 0x28 ;  /* 0x000000286a127836 */ /* 0x000fe20000000000 */
[----:B-1----:R-:W-:Y:S01]  /*d990*/  FSEL R20, R20, -INF , !P2 ;  /* 0xff80000014147808 */ /* 0x002fe20005000000 */
[----:B------:R-:W-:Y:S01]  /*d9a0*/  FMUL.FTZ R97, R97, R2 ;  /* 0x0000000261617220 */ /* 0x000fe20000410000 */
[----:B------:R-:W-:Y:S01]  /*d9b0*/  ISETP.GT.AND P2, PT, R13, R32, PT ;  /* 0x000000200d00720c */ /* 0x000fe20003f44270 */
[----:B------:R-:W1:Y:S01]  /*d9c0*/  MUFU.TANH R30, R30 ;  /* 0x0000001e001e7308 */ /* 0x000e620000002400 */
[----:B--2---:R-:W-:Y:S01]  /*d9d0*/  FSEL R28, R28, -INF , !P6 ;  /* 0xff8000001c1c7808 */ /* 0x004fe20007000000 */
[C---:B------:R-:W-:Y:S01]  /*d9e0*/  VIADD R10, R106.reuse, 0x30 ;  /* 0x000000306a0a7836 */ /* 0x040fe20000000000 */
[----:B------:R-:W-:Y:S01]  /*d9f0*/  ISETP.GT.AND P4, PT, R17, R16, PT ;  /* 0x000000101100720c */ /* 0x000fe20003f84270 */
[----:B------:R-:W-:Y:S01]  /*da00*/  VIADD R8, R106, 0x31 ;  /* 0x000000316a087836 */ /* 0x000fe20000000000 */
[C---:B------:R-:W-:Y:S01]  /*da10*/  ISETP.GE.AND P6, PT, R16.reuse, R159, PT ;  /* 0x0000009f1000720c */ /* 0x040fe20003fc6270 */
[----:B------:R-:W-:Y:S01]  /*da20*/  FMUL.FTZ R55, R55, R2 ;  /* 0x0000000237377220 */ /* 0x000fe20000410000 */
[-C--:B------:R-:W-:Y:S01]  /*da30*/  ISETP.GE.AND P1, PT, R16, R157.reuse, PT ;  /* 0x0000009d1000720c */ /* 0x080fe20003f26270 */
[----:B------:R-:W2:Y:S01]  /*da40*/  MUFU.TANH R9, R9 ;  /* 0x0000000900097308 */ /* 0x000ea20000002400 */
[----:B------:R-:W-:Y:S01]  /*da50*/  FSEL R25, R4, -INF , !P5 ;  /* 0xff80000004197808 */ /* 0x000fe20006800000 */
[C---:B------:R-:W-:Y:S01]  /*da60*/  VIADD R16, R106.reuse, 0x29 ;  /* 0x000000296a107836 */ /* 0x040fe20000000000 */
[C---:B------:R-:W-:Y:S01]  /*da70*/  ISETP.GT.AND P5, PT, R13.reuse, R22, PT ;  /* 0x000000160d00720c */ /* 0x040fe20003fa4270 */
[----:B------:R-:W-:Y:S01]  /*da80*/  VIADD R4, R106, 0x39 ;  /* 0x000000396a047836 */ /* 0x000fe20000000000 */
[----:B---3--:R-:W-:Y:S01]  /*da90*/  FSEL R175, R6, -INF , !P2 ;  /* 0xff80000006af7808 */ /* 0x008fe20005000000 */
[----:B------:R-:W-:Y:S01]  /*daa0*/  VIADD R6, R106, 0x38 ;  /* 0x000000386a067836 */ /* 0x000fe20000000000 */
[C---:B------:R-:W-:Y:S01]  /*dab0*/  ISETP.GT.AND P2, PT, R13.reuse, R18, PT ;  /* 0x000000120d00720c */ /* 0x040fe20003f44270 */
[----:B------:R-:W3:Y:S01]  /*dac0*/  MUFU.TANH R171, R49 ;  /* 0x0000003100ab7308 */ /* 0x000ee20000002400 */
[----:B----4-:R-:W-:Y:S01]  /*dad0*/  FSEL R14, R14, -INF , !P5 ;  /* 0xff8000000e0e7808 */ /* 0x010fe20006800000 */
[----:B------:R-:W-:Y:S01]  /*dae0*/  FMUL.FTZ R54, R54, R2 ;  /* 0x0000000236367220 */ /* 0x000fe20000410000 */
[----:B------:R-:W-:Y:S01]  /*daf0*/  ISETP.GT.AND P5, PT, R13, R16, PT ;  /* 0x000000100d00720c */ /* 0x000fe20003fa4270 */
[-C--:B------:R-:W-:Y:S01]  /*db00*/  FMUL.FTZ R50, R50, R2.reuse ;  /* 0x0000000232327220 */ /* 0x080fe20000410000 */
[----:B------:R-:W-:Y:S01]  /*db10*/  FSEL R39, R24, -INF , !P6 ;  /* 0xff80000018277808 */ /* 0x000fe20007000000 */
[-C--:B------:R-:W-:Y:S01]  /*db20*/  FMUL.FTZ R24, R62, R2.reuse ;  /* 0x000000023e187220 */ /* 0x080fe20000410000 */
[----:B-1----:R-:W-:Y:S01]  /*db30*/  FSEL R27, R30, -INF , !P0 ;  /* 0xff8000001e1b7808 */ /* 0x002fe20004000000 */
[----:B------:R-:W1:Y:S01]  /*db40*/  MUFU.TANH R141, R44 ;  /* 0x0000002c008d7308 */ /* 0x000e620000002400 */
[----:B------:R-:W-:Y:S01]  /*db50*/  ISETP.GE.AND P0, PT, R42, R157, PT ;  /* 0x0000009d2a00720c */ /* 0x000fe20003f06270 */
[-C--:B------:R-:W-:Y:S01]  /*db60*/  FMUL.FTZ R51, R51, R2.reuse ;  /* 0x0000000233337220 */ /* 0x080fe20000410000 */
[----:B--2---:R-:W-:Y:S01]  /*db70*/  FSEL R177, R9, -INF , !P2 ;  /* 0xff80000009b17808 */ /* 0x004fe20005000000 */
[----:B------:R-:W-:Y:S01]  /*db80*/  FMUL.FTZ R47, R47, R2 ;  /* 0x000000022f2f7220 */ /* 0x000fe20000410000 */
[----:B------:R-:W-:Y:S01]  /*db90*/  ISETP.GT.AND P2, PT, R13, R10, PT ;  /* 0x0000000a0d00720c */ /* 0x000fe20003f44270 */
[----:B------:R-:W-:Y:S01]  /*dba0*/  FMUL.FTZ R99, R99, R2 ;  /* 0x0000000263637220 */ /* 0x000fe20000410000 */
[----:B------:R-:W-:Y:S01]  /*dbb0*/  FSEL R27, R27, -INF , !P3 ;  /* 0xff8000001b1b7808 */ /* 0x000fe20005800000 */
[----:B------:R-:W2:Y:S01]  /*dbc0*/  MUFU.TANH R123, R45 ;  /* 0x0000002d007b7308 */ /* 0x000ea20000002400 */
[----:B------:R-:W-:Y:S01]  /*dbd0*/  ISETP.GT.AND P3, PT, R17, R40, PT ;  /* 0x000000281100720c */ /* 0x000fe20003f64270 */
[----:B------:R-:W-:Y:S01]  /*dbe0*/  FMUL.FTZ R98, R98, R2 ;  /* 0x0000000262627220 */ /* 0x000fe20000410000 */
[----:B---3--:R-:W-:-:S02]  /*dbf0*/  FSEL R171, R171, -INF , !P5 ;  /* 0xff800000abab7808 */ /* 0x008fc40006800000 */
[----:B------:R-:W-:Y:S02]  /*dc00*/  ISETP.GT.AND P5, PT, R13, R8, PT ;  /* 0x000000080d00720c */ /* 0x000fe40003fa4270 */
[----:B------:R-:W-:Y:S01]  /*dc10*/  ISETP.GE.AND P6, PT, R40, R159, PT ;  /* 0x0000009f2800720c */ /* 0x000fe20003fc6270 */
[----:B------:R-:W3:Y:S01]  /*dc20*/  MUFU.TANH R15, R15 ;  /* 0x0000000f000f7308 */ /* 0x000ee20000002400 */
[----:B------:R-:W-:Y:S02]  /*dc30*/  VIMNMX R160, PT, PT, RZ, R13, !PT ;  /* 0x0000000dffa07248 */ /* 0x000fe40007fe0100 */
[----:B-1----:R-:W-:Y:S02]  /*dc40*/  FSEL R141, R141, -INF , !P2 ;  /* 0xff8000008d8d7808 */ /* 0x002fe40005000000 */
[----:B------:R-:W-:Y:S02]  /*dc50*/  ISETP.GT.AND P2, PT, R13, R6, PT ;  /* 0x000000060d00720c */ /* 0x000fe40003f44270 */
[----:B------:R-:W-:Y:S01]  /*dc60*/  FSEL R35, R26, -INF , !P6 ;  /* 0xff8000001a237808 */ /* 0x000fe20007000000 */
[----:B------:R-:W1:Y:S01]  /*dc70*/  MUFU.TANH R122, R96 ;  /* 0x00000060007a7308 */ /* 0x000e620000002400 */
[----:B------:R-:W-:-:S02]  /*dc80*/  ISETP.GE.AND P6, PT, R36, R159, PT ;  /* 0x0000009f2400720c */ /* 0x000fc40003fc6270 */
[----:B--2---:R-:W-:Y:S02]  /*dc90*/  FSEL R123, R123, -INF , !P5 ;  /* 0xff8000007b7b7808 */ /* 0x004fe40006800000 */
[----:B------:R-:W-:Y:S02]  /*dca0*/  ISETP.GT.AND P5, PT, R13, R4, PT ;  /* 0x000000040d00720c */ /* 0x000fe40003fa4270 */
[----:B------:R-:W-:Y:S01]  /*dcb0*/  FSEL R31, R20, -INF , !P6 ;  /* 0xff800000141f7808 */ /* 0x000fe20007000000 */
[----:B------:R-:W2:Y:S01]  /*dcc0*/  MUFU.TANH R70, R70 ;  /* 0x0000004600467308 */ /* 0x000ea20000002400 */
[----:B------:R-:W-:Y:S02]  /*dcd0*/  ISETP.GE.AND P6, PT, R32, R159, PT ;  /* 0x0000009f2000720c */ /* 0x000fe40003fc6270 */
[----:B---3--:R-:W-:Y:S02]  /*dce0*/  FSEL R23, R15, -INF , !P3 ;  /* 0xff8000000f177808 */ /* 0x008fe40005800000 */
[----:B------:R-:W-:-:S02]  /*dcf0*/  ISETP.GE.AND P3, PT, R36, R157, PT ;  /* 0x0000009d2400720c */ /* 0x000fc40003f66270 */
[----:B------:R-:W-:Y:S01]  /*dd00*/  FSEL R175, R175, -INF , !P6 ;  /* 0xff800000afaf7808 */ /* 0x000fe20007000000 */
[----:B------:R-:W3:Y:S01]  /*dd10*/  MUFU.TANH R121, R97 ;  /* 0x0000006100797308 */ /* 0x000ee20000002400 */
[-C--:B------:R-:W-:Y:S02]  /*dd20*/  ISETP.GE.AND P6, PT, R18, R159.reuse, PT ;  /* 0x0000009f1200720c */ /* 0x080fe40003fc6270 */
[----:B-1----:R-:W-:Y:S02]  /*dd30*/  FSEL R122, R122, -INF , !P2 ;  /* 0xff8000007a7a7808 */ /* 0x002fe40005000000 */
[----:B------:R-:W-:Y:S02]  /*dd40*/  ISETP.GT.AND P2, PT, R17, R42, PT ;  /* 0x0000002a1100720c */ /* 0x000fe40003f44270 */
[----:B------:R-:W-:Y:S01]  /*dd50*/  FSEL R177, R177, -INF , !P6 ;  /* 0xff800000b1b17808 */ /* 0x000fe20007000000 */
[----:B------:R-:W1:Y:S01]  /*dd60*/  MUFU.TANH R71, R71 ;  /* 0x0000004700477308 */ /* 0x000e620000002400 */
[----:B------:R-:W-:-:S02]  /*dd70*/  ISETP.GE.AND P6, PT, R10, R159, PT ;  /* 0x0000009f0a00720c */ /* 0x000fc40003fc6270 */
[----:B--2---:R-:W-:Y:S02]  /*dd80*/  FSEL R9, R70, -INF , !P4 ;  /* 0xff80000046097808 */ /* 0x004fe40006000000 */
[----:B------:R-:W-:Y:S02]  /*dd90*/  ISETP.GE.AND P4, PT, R40, R157, PT ;  /* 0x0000009d2800720c */ /* 0x000fe40003f86270 */
[----:B------:R-:W-:Y:S01]  /*dda0*/  FSEL R9, R9, -INF , !P1 ;  /* 0xff80000009097808 */ /* 0x000fe20004800000 */
[----:B------:R-:W2:Y:S01]  /*ddb0*/  MUFU.TANH R19, R19 ;  /* 0x0000001300137308 */ /* 0x000ea20000002400 */
[----:B------:R-:W-:Y:S02]  /*ddc0*/  ISETP.GT.AND P1, PT, R17, R38, PT ;  /* 0x000000261100720c */ /* 0x000fe40003f24270 */
[----:B---3--:R-:W-:Y:S02]  /*ddd0*/  FSEL R121, R121, -INF , !P5 ;  /* 0xff80000079797808 */ /* 0x008fe40006800000 */
[----:B------:R-:W-:-:S02]  /*dde0*/  ISETP.GE.AND P5, PT, R42, R159, PT ;  /* 0x0000009f2a00720c */ /* 0x000fc40003fa6270 */
[----:B------:R-:W-:Y:S01]  /*ddf0*/  FSEL R23, R23, -INF , !P4 ;  /* 0xff80000017177808 */ /* 0x000fe20006000000 */
[----:B------:R-:W3:Y:S01]  /*de00*/  MUFU.TANH R24, R24 ;  /* 0x0000001800187308 */ /* 0x000ee20000002400 */
[----:B------:R-:W-:Y:S02]  /*de10*/  FSEL R37, R37, -INF , !P5 ;  /* 0xff80000025257808 */ /* 0x000fe40006800000 */
[----:B-1----:R-:W-:Y:S02]  /*de20*/  FSEL R11, R71, -INF , !P2 ;  /* 0xff800000470b7808 */ /* 0x002fe40005000000 */
[C---:B------:R-:W-:Y:S02]  /*de30*/  ISETP.GE.AND P5, PT, R38.reuse, R159, PT ;  /* 0x0000009f2600720c */ /* 0x040fe40003fa6270 */
[----:B------:R-:W-:Y:S01]  /*de40*/  ISETP.GE.AND P2, PT, R38, R157, PT ;  /* 0x0000009d2600720c */ /* 0x000fe20003f46270 */
[----:B------:R-:W1:Y:S01]  /*de50*/  MUFU.TANH R15, R63 ;  /* 0x0000003f000f7308 */ /* 0x000e620000002400 */
[----:B------:R-:W-:-:S02]  /*de60*/  FSEL R11, R11, -INF , !P0 ;  /* 0xff8000000b0b7808 */ /* 0x000fc40004000000 */
[----:B--2---:R-:W-:Y:S02]  /*de70*/  FSEL R19, R19, -INF , !P1 ;  /* 0xff80000013137808 */ /* 0x004fe40004800000 */
[----:B------:R-:W-:Y:S02]  /*de80*/  ISETP.GT.AND P0, PT, R17, R36, PT ;  /* 0x000000241100720c */ /* 0x000fe40003f04270 */
[----:B------:R-:W-:Y:S01]  /*de90*/  FSEL R33, R12, -INF , !P5 ;  /* 0xff8000000c217808 */ /* 0x000fe20006800000 */
[----:B------:R-:W2:Y:S01]  /*dea0*/  MUFU.TANH R20, R55 ;  /* 0x0000003700147308 */ /* 0x000ea20000002400 */
[----:B------:R-:W-:Y:S02]  /*deb0*/  FSEL R21, R19, -INF , !P2 ;  /* 0xff80000013157808 */ /* 0x000fe40005000000 */
[----:B------:R-:W-:Y:S02]  /*dec0*/  ISETP.GT.AND P4, PT, R17, R34, PT ;  /* 0x000000221100720c */ /* 0x000fe40003f84270 */
[----:B------:R-:W-:-:S02]  /*ded0*/  ISETP.GE.AND P5, PT, R34, R159, PT ;  /* 0x0000009f2200720c */ /* 0x000fc40003fa6270 */
[----:B---3--:R-:W-:Y:S01]  /*dee0*/  FSEL R19, R24, -INF , !P0 ;  /* 0xff80000018137808 */ /* 0x008fe20004000000 */
[----:B------:R-:W3:Y:S01]  /*def0*/  MUFU.TANH R12, R54 ;  /* 0x00000036000c7308 */ /* 0x000ee20000002400 */
[----:B------:R-:W-:Y:S02]  /*df00*/  FSEL R25, R25, -INF , !P5 ;  /* 0xff80000019197808 */ /* 0x000fe40006800000 */
[----:B------:R-:W-:Y:S02]  /*df10*/  FSEL R19, R19, -INF , !P3 ;  /* 0xff80000013137808 */ /* 0x000fe40005800000 */
[----:B-1----:R-:W-:Y:S02]  /*df20*/  FSEL R15, R15, -INF , !P4 ;  /* 0xff8000000f0f7808 */ /* 0x002fe40006000000 */
[----:B------:R-:W-:Y:S01]  /*df30*/  ISETP.GT.AND P3, PT, R17, R22, PT ;  /* 0x000000161100720c */ /* 0x000fe20003f64270 */
[----:B------:R-:W-:Y:S01]  /*df40*/  MUFU.TANH R0, R0 ;  /* 0x0000000000007308 */ /* 0x000fe20000002400 */
[----:B------:R-:W-:-:S02]  /*df50*/  ISETP.GE.AND P5, PT, R22, R159, PT ;  /* 0x0000009f1600720c */ /* 0x000fc40003fa6270 */
[-C--:B------:R-:W-:Y:S02]  /*df60*/  ISETP.GE.AND P4, PT, R22, R157.reuse, PT ;  /* 0x0000009d1600720c */ /* 0x080fe40003f86270 */
[----:B------:R-:W-:Y:S02]  /*df70*/  ISETP.GE.AND P1, PT, R34, R157, PT ;  /* 0x0000009d2200720c */ /* 0x000fe40003f26270 */
[----:B------:R-:W-:Y:S01]  /*df80*/  ISETP.GT.AND P2, PT, R17, R32, PT ;  /* 0x000000201100720c */ /* 0x000fe20003f44270 */
[----:B------:R-:W1:Y:S01]  /*df90*/  MUFU.TANH R22, R50 ;  /* 0x0000003200167308 */ /* 0x000e620000002400 */
[----:B------:R-:W-:Y:S02]  /*dfa0*/  FSEL R15, R15, -INF , !P1 ;  /* 0xff8000000f0f7808 */ /* 0x000fe40004800000 */
[----:B------:R-:W-:Y:S02]  /*dfb0*/  ISETP.GT.AND P1, PT, R17, R18, PT ;  /* 0x000000121100720c */ /* 0x000fe40003f24270 */
[----:B--2---:R-:W-:-:S02]  /*dfc0*/  FSEL R20, R20, -INF , !P3 ;  /* 0xff80000014147808 */ /* 0x004fc40005800000 */
[----:B---3--:R-:W-:Y:S01]  /*dfd0*/  FSEL R169, R12, -INF , !P2 ;  /* 0xff8000000ca97808 */ /* 0x008fe20005000000 */
[----:B------:R-:W-:Y:S01]  /*dfe0*/  MUFU.TANH R99, R99 ;  /* 0x0000006300637308 */ /* 0x000fe20000002400 */
[----:B------:R-:W-:Y:S02]  /*dff0*/  FSEL R167, R20, -INF , !P4 ;  /* 0xff80000014a77808 */ /* 0x000fe40006000000 */
[----:B------:R-:W-:Y:S02]  /*e000*/  ISETP.GT.AND P4, PT, R17, R10, PT ;  /* 0x0000000a1100720c */ /* 0x000fe40003f84270 */
[----:B------:R-:W-:Y:S01]  /*e010*/  FSEL R173, R14, -INF , !P5 ;  /* 0xff8000000ead7808 */ /* 0x000fe20006800000 */
[----:B------:R-:W-:Y:S01]  /*e020*/  FMUL.FTZ R14, R46, R2 ;  /* 0x000000022e0e7220 */ /* 0x000fe20000410000 */
[-C--:B------:R-:W-:Y:S01]  /*e030*/  ISETP.GE.AND P0, PT, R32, R157.reuse, PT ;  /* 0x0000009d2000720c */ /* 0x080fe20003f06270 */
[----:B------:R-:W2:Y:S01]  /*e040*/  MUFU.TANH R12, R51 ;  /* 0x00000033000c7308 */ /* 0x000ea20000002400 */
[----:B------:R-:W-:-:S02]  /*e050*/  ISETP.GE.AND P2, PT, R18, R157, PT ;  /* 0x0000009d1200720c */ /* 0x000fc40003f46270 */
[----:B-1----:R-:W-:Y:S02]  /*e060*/  FSEL R22, R22, -INF , !P1 ;  /* 0xff80000016167808 */ /* 0x002fe40004800000 */
[----:B------:R-:W-:Y:S02]  /*e070*/  ISETP.GE.AND P1, PT, R10, R157, PT ;  /* 0x0000009d0a00720c */ /* 0x000fe40003f26270 */
[----:B------:R-:W-:Y:S01]  /*e080*/  FSEL R169, R169, -INF , !P0 ;  /* 0xff800000a9a97808 */ /* 0x000fe20004000000 */
[----:B------:R-:W1:Y:S01]  /*e090*/  MUFU.TANH R10, R47 ;  /* 0x0000002f000a7308 */ /* 0x000e620000002400 */
[C---:B------:R-:W-:Y:S02]  /*e0a0*/  ISETP.GT.AND P0, PT, R17.reuse, R16, PT ;  /* 0x000000101100720c */ /* 0x040fe40003f04270 */
[----:B------:R-:W-:Y:S02]  /*e0b0*/  FSEL R165, R22, -INF , !P2 ;  /* 0xff80000016a57808 */ /* 0x000fe40005000000 */
[----:B------:R-:W-:-:S02]  /*e0c0*/  ISETP.GT.AND P2, PT, R17, R8, PT ;  /* 0x000000081100720c */ /* 0x000fc40003f44270 */
[----:B------:R-:W-:Y:S01]  /*e0d0*/  FSEL R141, R141, -INF , !P6 ;  /* 0xff8000008d8d7808 */ /* 0x000fe20007000000 */
[----:B------:R-:W3:Y:S01]  /*e0e0*/  MUFU.TANH R14, R14 ;  /* 0x0000000e000e7308 */ /* 0x000ee20000002400 */
[----:B------:R-:W-:Y:S02]  /*e0f0*/  ISETP.GE.AND P5, PT, R16, R159, PT ;  /* 0x0000009f1000720c */ /* 0x000fe40003fa6270 */
[----:B--2---:R-:W-:Y:S02]  /*e100*/  FSEL R12, R12, -INF , !P0 ;  /* 0xff8000000c0c7808 */ /* 0x004fe40004000000 */
[-C--:B------:R-:W-:Y:S01]  /*e110*/  ISETP.GE.AND P0, PT, R8, R157.reuse, PT ;  /* 0x0000009d0800720c */ /* 0x080fe20003f06270 */
[----:B------:R-:W-:Y:S01]  /*e120*/  BAR.SYNC.DEFER_BLOCKING 0x0 ;  /* 0x0000000000007b1d */ /* 0x000fe20000010000 */
[----:B------:R-:W-:Y:S02]  /*e130*/  ISETP.GE.AND P3, PT, R16, R157, PT ;  /* 0x0000009d1000720c */ /* 0x000fe40003f66270 */
[----:B------:R-:W-:-:S02]  /*e140*/  ISETP.GE.AND P6, PT, R6, R159, PT ;  /* 0x0000009f0600720c */ /* 0x000fc40003fc6270 */
[----:B-1----:R-:W-:Y:S01]  /*e150*/  FSEL R10, R10, -INF , !P2 ;  /* 0xff8000000a0a7808 */ /* 0x002fe20005000000 */
[----:B------:R-:W1:Y:S01]  /*e160*/  MUFU.TANH R2, R98 ;  /* 0x0000006200027308 */ /* 0x000e620000002400 */
[----:B------:R-:W-:Y:S02]  /*e170*/  FSEL R171, R171, -INF , !P5 ;  /* 0xff800000abab7808 */ /* 0x000fe40006800000 */
[----:B------:R-:W-:Y:S02]  /*e180*/  FSEL R119, R10, -INF , !P0 ;  /* 0xff8000000a777808 */ /* 0x000fe40004000000 */
[----:B------:R-:W-:Y:S02]  /*e190*/  ISETP.GT.AND P0, PT, R107, R138, PT ;  /* 0x0000008a6b00720c */ /* 0x000fe40003f04270 */
[----:B---3--:R-:W-:Y:S02]  /*e1a0*/  FSEL R14, R14, -INF , !P4 ;  /* 0xff8000000e0e7808 */ /* 0x008fe40006000000 */
[----:B------:R-:W-:-:S02]  /*e1b0*/  FSEL R163, R12, -INF , !P3 ;  /* 0xff8000000ca37808 */ /* 0x000fc40005800000 */
[----:B------:R-:W-:Y:S02]  /*e1c0*/  FSEL R122, R122, -INF , !P6 ;  /* 0xff8000007a7a7808 */ /* 0x000fe40007000000 */
[----:B------:R-:W-:Y:S02]  /*e1d0*/  ISETP.GE.AND P5, PT, R8, R159, PT ;  /* 0x0000009f0800720c */ /* 0x000fe40003fa6270 */
[C---:B------:R-:W-:Y:S02]  /*e1e0*/  ISETP.GT.AND P3, PT, R17.reuse, R6, PT ;  /* 0x000000061100720c */ /* 0x040fe40003f64270 */
[----:B------:R-:W-:Y:S02]  /*e1f0*/  FSEL R120, R14, -INF , !P1 ;  /* 0xff8000000e787808 */ /* 0x000fe40004800000 */
[C---:B------:R-:W-:Y:S02]  /*e200*/  ISETP.GT.AND P6, PT, R17.reuse, R106, PT ;  /* 0x0000006a1100720c */ /* 0x040fe40003fc4270 */
[----:B------:R-:W-:-:S02]  /*e210*/  ISETP.GT.AND P1, PT, R17, R4, PT ;  /* 0x000000041100720c */ /* 0x000fc40003f24270 */
[----:B------:R-:W-:Y:S02]  /*e220*/  FSEL R123, R123, -INF , !P5 ;  /* 0xff8000007b7b7808 */ /* 0x000fe40006800000 */
[----:B-1----:R-:W-:Y:S02]  /*e230*/  FSEL R2, R2, -INF , !P3 ;  /* 0xff80000002027808 */ /* 0x002fe40005800000 */
        /* <DEDUP_REMOVED lines=27> */
.L_x_13459:
        /* <DEDUP_REMOVED lines=60> */
.L_x_13460:
[----:B------:R-:W-:Y:S05]  /*e7b0*/  BSYNC.RECONVERGENT B0 ;  /* 0x0000000000007941 */ /* 0x000fea0003800200 */
.L_x_13458:
        /* <DEDUP_REMOVED lines=22> */
.L_x_13457:
[----:B------:R-:W-:Y:S05]  /*e920*/  BSYNC.RECONVERGENT B1 ;  /* 0x0000000000017941 */ /* 0x000fea0003800200 */
.L_x_13456:
        /* <DEDUP_REMOVED lines=55> */
[-CC-:B------:R-:W-:Y:S01]  /*eca0*/  FFMA.FTZ R33, R33, R161.reuse, -R162.reuse ;  /* 0x000000a121217223 */ /* 0x180fe200000108a2 */
[-CC-:B------:R-:W-:Y:S01]  /*ecb0*/  FFMA.FTZ R29, R31, R161.reuse, -R162.reuse ;  /* 0x000000a11f1d7223 */ /* 0x180fe200000108a2 */
[----:B------:R-:W2:Y:S01]  /*ecc0*/  MUFU.EX2 R116, R116 ;  /* 0x0000007400747308 */ /* 0x000ea20000000800 */
[-C--:B------:R-:W-:Y:S01]  /*ecd0*/  FFMA.FTZ R28, R25, R161.reuse, -R162 ;  /* 0x000000a1191c7223 */ /* 0x080fe200000108a2 */
[-CC-:B------:R-:W-:Y:S01]  /*ece0*/  FFMA.FTZ R34, R21, R161.reuse, -R164.reuse ;  /* 0x000000a115227223 */ /* 0x180fe200000108a4 */
[-CC-:B------:R-:W-:Y:S01]  /*ecf0*/  FFMA.FTZ R30, R19, R161.reuse, -R164.reuse ;  /* 0x000000a1131e7223 */ /* 0x180fe200000108a4 */
[----:B------:R-:W-:Y:S01]  /*ed00*/  MUFU.EX2 R112, R112 ;  /* 0x0000007000707308 */ /* 0x000fe20000000800 */
[-C--:B------:R-:W-:Y:S01]  /*ed10*/  FFMA.FTZ R3, R15, R161.reuse, -R164 ;  /* 0x000000a10f037223 */ /* 0x080fe200000108a4 */
[----:B------:R-:W-:Y:S01]  /*ed20*/  LDSM.16.MT88.4 R16, [R126+0x8800] ;  /* 0x008800007e10783b */ /* 0x000fe20000004200 */
[-C--:B------:R-:W-:Y:S01]  /*ed30*/  FFMA.FTZ R122, R122, R161.reuse, -R162 ;  /* 0x000000a17a7a7223 */ /* 0x080fe200000108a2 */
[----:B------:R-:W3:Y:S01]  /*ed40*/  MUFU.EX2 R111, R111 ;  /* 0x0000006f006f7308 */ /* 0x000ee20000000800 */
[-C--:B------:R-:W-:Y:S01]  /*ed50*/  FFMA.FTZ R166, R117, R161.reuse, -R164 ;  /* 0x000000a175a67223 */ /* 0x080fe200000108a4 */
[----:B------:R-:W-:Y:S01]  /*ed60*/  LDSM.16.MT88.4 R12, [R124+0xa000] ;  /* 0x00a000007c0c783b */ /* 0x000fe20000004200 */
[-CC-:B------:R-:W-:Y:S01]  /*ed70*/  FFMA.FTZ R141, R141, R161.reuse, -R162.reuse ;  /* 0x000000a18d8d7223 */ /* 0x180fe200000108a2 */
[----:B------:R-:W-:Y:S01]  /*ed80*/  MUFU.EX2 R114, R114 ;  /* 0x0000007200727308 */ /* 0x000fe20000000800 */
[----:B------:R-:W-:Y:S01]  /*ed90*/  FFMA.FTZ R123, R123, R161, -R162 ;  /* 0x000000a17b7b7223 */ /* 0x000fe200000108a2 */
[----:B--2---:R-:W-:Y:S01]  /*eda0*/  F2FP.F16.F32.PACK_AB R64, R116, R115 ;  /* 0x000000737440723e */ /* 0x004fe200000000ff */
[----:B------:R-:W-:Y:S01]  /*edb0*/  LDSM.16.MT88.4 R24, [R125+0x8800] ;  /* 0x008800007d18783b */ /* 0x000fe20000004200 */
[----:B------:R-:W2:Y:S01]  /*edc0*/  MUFU.EX2 R113, R113 ;  /* 0x0000007100717308 */ /* 0x000ea20000000800 */
[----:B------:R-:W-:Y:S01]  /*edd0*/  FADD.FTZ R115, R115, R116 ;  /* 0x0000007473737221 */ /* 0x000fe20000010000 */
[----:B------:R-:W-:-:S02]  /*ede0*/  ISETP.GT.AND P0, PT, R107, R138, PT ;  /* 0x0000008a6b00720c */ /* 0x000fc40003f04270 */
[----:B------:R-:W-:Y:S01]  /*edf0*/  MUFU.EX2 R110, R110 ;  /* 0x0000006e006e7308 */ /* 0x000fe20000000800 */
[C---:B---3--:R-:W-:Y:S01]  /*ee00*/  F2FP.F16.F32.PACK_AB R66, R111.reuse, R112 ;  /* 0x000000706f42723e */ /* 0x048fe200000000ff */
[----:B------:R-:W-:Y:S02]  /*ee10*/  FADD.FTZ R112, R112, R115 ;  /* 0x0000007370707221 */ /* 0x000fe40000010000 */
[----:B------:R-:W3:Y:S02]  /*ee20*/  MUFU.EX2 R35, R35 ;  /* 0x0000002300237308 */ /* 0x000ee40000000800 */
[----:B------:R-:W-:Y:S02]  /*ee30*/  FADD.FTZ R111, R111, R112 ;  /* 0x000000706f6f7221 */ /* 0x000fe40000010000 */
[----:B------:R4:W-:Y:S01]  /*ee40*/  MUFU.EX2 R31, R33 ;  /* 0x00000021001f7308 */ /* 0x0009e20000000800 */
[----:B--2---:R-:W-:Y:S01]  /*ee50*/  F2FP.F16.F32.PACK_AB R65, R113, R114 ;  /* 0x000000727141723e */ /* 0x004fe200000000ff */
[----:B------:R-:W-:-:S02]  /*ee60*/  FADD.FTZ R113, R114, R113 ;  /* 0x0000007172717221 */ /* 0x000fc40000010000 */
[----:B------:R-:W2:Y:S04]  /*ee70*/  MUFU.EX2 R32, R32 ;  /* 0x0000002000207308 */ /* 0x000ea80000000800 */
[----:B------:R-:W-:Y:S01]  /*ee80*/  MUFU.EX2 R29, R29 ;  /* 0x0000001d001d7308 */ /* 0x000fe20000000800 */
[----:B---3--:R-:W-:-:S03]  /*ee90*/  F2FP.F16.F32.PACK_AB R67, R35, R110 ;  /* 0x0000006e2343723e */ /* 0x008fc600000000ff */
[----:B------:R-:W3:Y:S01]  /*eea0*/  MUFU.EX2 R28, R28 ;  /* 0x0000001c001c7308 */ /* 0x000ee20000000800 */
[----:B----4-:R-:W-:-:S03]  /*eeb0*/  FFMA.FTZ R33, R23, R161, -R164 ;  /* 0x000000a117217223 */ /* 0x010fc600000108a4 */
[----:B------:R-:W-:Y:S01]  /*eec0*/  MUFU.EX2 R34, R34 ;  /* 0x0000002200227308 */ /* 0x000fe20000000800 */
[----:B------:R-:W-:Y:S03]  /*eed0*/  HMMA.16816.F32 R96, R64, R92, RZ ;  /* 0x0000005c4060723c */ /* 0x000fe600000018ff */
[----:B--2---:R-:W-:Y:S01]  /*eee0*/  F2FP.F16.F32.PACK_AB R4, R31, R32 ;  /* 0x000000201f04723e */ /* 0x004fe200000000ff */
[----:B------:R-:W-:Y:S01]  /*eef0*/  LDSM.16.MT88.4 R20, [R124+0x8800] ;  /* 0x008800007c14783b */ /* 0x000fe20000004200 */
[----:B------:R-:W2:Y:S01]  /*ef00*/  MUFU.EX2 R33, R33 ;  /* 0x0000002100217308 */ /* 0x000ea20000000800 */
[----:B------:R-:W-:-:S03]  /*ef10*/  FADD.FTZ R32, R32, R111 ;  /* 0x0000006f20207221 */ /* 0x000fc60000010000 */
[----:B------:R-:W-:Y:S01]  /*ef20*/  MUFU.EX2 R30, R30 ;  /* 0x0000001e001e7308 */ /* 0x000fe20000000800 */
[C---:B------:R-:W-:Y:S01]  /*ef30*/  HMMA.16816.F32 R92, R64.reuse, R94, RZ ;  /* 0x0000005e405c723c */ /* 0x040fe200000018ff */
[----:B---3--:R-:W-:Y:S02]  /*ef40*/  F2FP.F16.F32.PACK_AB R6, R28, R29 ;  /* 0x0000001d1c06723e */ /* 0x008fe400000000ff */
[----:B------:R-:W3:Y:S04]  /*ef50*/  MUFU.EX2 R3, R3 ;  /* 0x0000000300037308 */ /* 0x000ee80000000800 */
[----:B------:R-:W-:Y:S01]  /*ef60*/  MUFU.EX2 R117, R123 ;  /* 0x0000007b00757308 */ /* 0x000fe20000000800 */
[----:B------:R-:W-:Y:S01]  /*ef70*/  HMMA.16816.F32 R36, R64, R40, RZ ;  /* 0x000000284024723c */ /* 0x000fe200000018ff */
[----:B--2---:R-:W-:-:S02]  /*ef80*/  F2FP.F16.F32.PACK_AB R5, R34, R33 ;  /* 0x000000212205723e */ /* 0x004fc400000000ff */
[----:B------:R-:W-:Y:S04]  /*ef90*/  MUFU.EX2 R122, R122 ;  /* 0x0000007a007a7308 */ /* 0x000fe80000000800 */
[----:B------:R-:W-:Y:S01]  /*efa0*/  MUFU.EX2 R166, R166 ;  /* 0x000000a600a67308 */ /* 0x000fe20000000800 */
[----:B------:R-:W-:Y:S01]  /*efb0*/  HMMA.16816.F32 R40, R64, R42, RZ ;  /* 0x0000002a4028723c */ /* 0x000fe200000018ff */
[----:B---3--:R-:W-:-:S07]  /*efc0*/  F2FP.F16.F32.PACK_AB R7, R3, R30 ;  /* 0x0000001e0307723e */ /* 0x008fce00000000ff */
[C---:B-1----:R-:W-:Y:S08]  /*efd0*/  HMMA.16816.F32 R96, R4.reuse, R8, R96 ;  /* 0x000000080460723c */ /* 0x042ff00000001860 */
        /* <DEDUP_REMOVED lines=24> */
[C---:B------:R-:W-:Y:S03]  /*f160*/  HMMA.16816.F32 R80, R4.reuse, R24, R80 ;  /* 0x000000180450723c */ /* 0x040fe60000001850 */
[-CC-:B------:R-:W-:Y:S01]  /*f170*/  FFMA.FTZ R25, R169, R161.reuse, -R164.reuse ;  /* 0x000000a1a9197223 */ /* 0x180fe200000108a4 */
[-C--:B------:R-:W-:Y:S01]  /*f180*/  FFMA.FTZ R24, R167, R161.reuse, -R164 ;  /* 0x000000a1a7187223 */ /* 0x080fe200000108a4 */
[-C--:B------:R-:W-:Y:S01]  /*f190*/  FFMA.FTZ R167, R121, R161.reuse, -R162 ;  /* 0x000000a179a77223 */ /* 0x080fe200000108a2 */
[-CC-:B------:R-:W-:Y:S01]  /*f1a0*/  FFMA.FTZ R121, R120, R161.reuse, -R164.reuse ;  /* 0x000000a178797223 */ /* 0x180fe200000108a4 */
[-CC-:B------:R-:W-:Y:S01]  /*f1b0*/  FFMA.FTZ R120, R119, R161.reuse, -R164.reuse ;  /* 0x000000a177787223 */ /* 0x180fe200000108a4 */
[-C--:B------:R-:W-:Y:S01]  /*f1c0*/  FFMA.FTZ R119, R118, R161.reuse, -R164 ;  /* 0x000000a176777223 */ /* 0x080fe200000108a4 */
        /* <DEDUP_REMOVED lines=9> */
[----:B------:R-:W3:Y:S04]  /*f260*/  MUFU.EX2 R26, R26 ;  /* 0x0000001a001a7308 */ /* 0x000ee80000000800 */
[----:B------:R-:W-:Y:S01]  /*f270*/  MUFU.EX2 R21, R21 ;  /* 0x0000001500157308 */ /* 0x000fe20000000800 */
[C---:B------:R-:W-:Y:S03]  /*f280*/  HMMA.16816.F32 R68, R4.reuse, R22, R68 ;  /* 0x000000160444723c */ /* 0x040fe60000001844 */
[-CC-:B------:R-:W-:Y:S01]  /*f290*/  FFMA.FTZ R23, R177, R161.reuse, -R162.reuse ;  /* 0x000000a1b1177223 */ /* 0x180fe200000108a2 */
[----:B------:R-:W-:Y:S01]  /*f2a0*/  FFMA.FTZ R22, R171, R161, -R162 ;  /* 0x000000a1ab167223 */ /* 0x000fe200000108a2 */
[----:B------:R-:W-:Y:S04]  /*f2b0*/  MUFU.EX2 R20, R20 ;  /* 0x0000001400147308 */ /* 0x000fe80000000800 */
        /* <DEDUP_REMOVED lines=162> */
.L_x_13464:
        /* <DEDUP_REMOVED lines=8> */
.L_x_13465:
[----:B------:R-:W-:Y:S05]  /*fd60*/  BSYNC.RECONVERGENT B0 ;  /* 0x0000000000007941 */ /* 0x000fea0003800200 */
.L_x_13463:
[C---:B------:R-:W-:Y:S01]  /*fd70*/  SHF.L.U32 R3, R102.reuse, 0x5, RZ ;  /* 0x0000000566037819 */ /* 0x040fe200000006ff */
[----:B------:R-:W-:Y:S01]  /*fd80*/  @!PT LDS RZ, [RZ] ;  /* 0x00000000fffff984 */ /* 0x000fe20000000800 */
[----:B------:R-:W-:Y:S01]  /*fd90*/  @!PT LDS RZ, [RZ] ;  /* 0x00000000fffff984 */ /* 0x000fe20000000800 */
[----:B------:R-:W-:Y:S01]  /*fda0*/  @!PT LDS RZ, [RZ] ;  /* 0x00000000fffff984 */ /* 0x000fe20000000800 */
[----:B------:R-:W-:Y:S01]  /*fdb0*/  LDGSTS.E.BYPASS.LTC128B.128 [R149+0x8000], desc[UR4][R142.64] ;  /* 0x080000008e957fae */ /* 0x000fe2000b981a04 */
[----:B------:R-:W-:Y:S02]  /*fdc0*/  SHF.L.U64.HI R4, R102, 0x5, R103 ;  /* 0x0000000566047819 */ /* 0x000fe40000010267 */
[----:B------:R-:W-:Y:S01]  /*fdd0*/  IADD3 R12, P1, PT, R3, R142, RZ ;  /* 0x0000008e030c7210 */ /* 0x000fe20007f3e0ff */
[----:B------:R-:W-:Y:S03]  /*fde0*/  LDGSTS.E.BYPASS.LTC128B.128 [R149+0xa000], desc[UR4][R142.64+0x80] ;  /* 0x0a0000808e957fae */ /* 0x000fe6000b981a04 */
[----:B------:R-:W-:Y:S02]  /*fdf0*/  IADD3 R6, P2, PT, R12, R3, RZ ;  /* 0x000000030c067210 */ /* 0x000fe40007f5e0ff */
[----:B------:R-:W-:-:S02]  /*fe00*/  IADD3.X R13, PT, PT, R4, R143, RZ, P1, !PT ;  /* 0x0000008f040d7210 */ /* 0x000fc40000ffe4ff */
[----:B------:R-:W-:Y:S02]  /*fe10*/  IADD3 R20, P1, PT, R6, R3, RZ ;  /* 0x0000000306147210 */ /* 0x000fe40007f3e0ff */
[-C--:B------:R-:W-:Y:S01]  /*fe20*/  IADD3.X R7, PT, PT, R13, R4.reuse, RZ, P2, !PT ;  /* 0x000000040d077210 */ /* 0x080fe200017fe4ff */
[----:B------:R-:W-:Y:S03]  /*fe30*/  LDGSTS.E.BYPASS.LTC128B.128 [R149+0x8800], desc[UR4][R12.64] ;  /* 0x088000000c957fae */ /* 0x000fe6000b981a04 */
[----:B------:R-:W-:Y:S01]  /*fe40*/  IADD3.X R21, PT, PT, R7, R4, RZ, P1, !PT ;  /* 0x0000000407157210 */ /* 0x000fe20000ffe4ff */
[----:B------:R1:W-:Y:S04]  /*fe50*/  LDGSTS.E.BYPASS.LTC128B.128 [R149+0xa800], desc[UR4][R12.64+0x80] ;  /* 0x0a8000800c957fae */ /* 0x0003e8000b981a04 */
        /* <DEDUP_REMOVED lines=12> */
[----:B------:R-:W5:Y:S04]  /*ff20*/  LD.E R3, desc[UR4][R100.64+0x18c] ;  /* 0x00018c0464037980 */ /* 0x000f68000c101900 */
        /* <DEDUP_REMOVED lines=89> */
[----:B------:R-:W-:Y:S01]  /*104c0*/  HMMA.16816.F32 R8, R120, R114, R8 ;  /* 0x000000727808723c */ /* 0x000fe20000001808 */
[----:B------:R-:W1:Y:S02]  /*104d0*/  LDSM.16.M88.4 R112, [R127+0x7800] ;  /* 0x007800007f70783b */ /* 0x000e640000000200 */
[----:B------:R-:W-:Y:S01]  /*104e0*/  ISETP.GT.AND P1, PT, R107, R138, PT ;  /* 0x0000008a6b00720c */ /* 0x000fe20003f24270 */
[----:B------:R-:W-:-:S04]  /*104f0*/  DEPBAR.LE SB0, 0x0 ;  /* 0x000080000000791a */ /* 0x000fc80000000000 */
[C---:B------:R-:W-:Y:S08]  /*10500*/  HMMA.16816.F32 R4, R120.reuse, R168, R4 ;  /* 0x000000a87804723c */ /* 0x040ff00000001804 */
[C---:B------:R-:W-:Y:S08]  /*10510*/  HMMA.16816.F32 R32, R120.reuse, R170, R32 ;  /* 0x000000aa7820723c */ /* 0x040ff00000001820 */
[C---:B--2---:R-:W-:Y:S08]  /*10520*/  HMMA.16816.F32 R28, R120.reuse, R116, R28 ;  /* 0x00000074781c723c */ /* 0x044ff0000000181c */
[C---:B------:R-:W-:Y:S08]  /*10530*/  HMMA.16816.F32 R24, R120.reuse, R118, R24 ;  /* 0x000000767818723c */ /* 0x040ff00000001818 */
[C---:B-1----:R-:W-:Y:S08]  /*10540*/  HMMA.16816.F32 R20, R120.reuse, R112, R20 ;  /* 0x000000707814723c */ /* 0x042ff00000001814 */
[----:B------:R-:W-:Y:S03]  /*10550*/  HMMA.16816.F32 R16, R120, R114, R16 ;  /* 0x000000727810723c */ /* 0x000fe60000001810 */
[-C--:B------:R-:W-:Y:S01]  /*10560*/  FMUL.FTZ R11, R11, R3.reuse ;  /* 0x000000030b0b7220 */ /* 0x080fe20000410000 */
        /* <DEDUP_REMOVED lines=12> */
[----:B------:R3:W4:Y:S01]  /*10630*/  MUFU.TANH R117, R7 ;  /* 0x0000000700757308 */ /* 0x0007220000002400 */
        /* <DEDUP_REMOVED lines=9> */
[-C--:B-1----:R-:W-:Y:S01]  /*106d0*/  FMUL.FTZ R11, R25, R3.reuse ;  /* 0x00000003190b7220 */ /* 0x082fe20000410000 */
[-C--:B------:R-:W-:Y:S01]  /*106e0*/  FMUL.FTZ R29, R31, R3.reuse ;  /* 0x000000031f1d7220 */ /* 0x080fe20000410000 */
[-C--:B------:R-:W-:Y:S01]  /*106f0*/  FMUL.FTZ R25, R26, R3.reuse ;  /* 0x000000031a197220 */ /* 0x080fe20000410000 */
[-C--:B------:R-:W-:Y:S01]  /*10700*/  FMUL.FTZ R20, R20, R3.reuse ;  /* 0x0000000314147220 */ /* 0x080fe20000410000 */
[-C--:B------:R-:W-:Y:S01]  /*10710*/  FMUL.FTZ R22, R22, R3.reuse ;  /* 0x0000000316167220 */ /* 0x080fe20000410000 */
[-C--:B------:R-:W-:Y:S01]  /*10720*/  FMUL.FTZ R21, R23, R3.reuse ;  /* 0x0000000317157220 */ /* 0x080fe20000410000 */
[-C--:B------:R-:W-:Y:S01]  /*10730*/  FMUL.FTZ R16, R16, R3.reuse ;  /* 0x0000000310107220 */ /* 0x080fe20000410000 */
[-C--:B------:R-:W-:Y:S01]  /*10740*/  FMUL.FTZ R17, R17, R3.reuse ;  /* 0x0000000311117220 */ /* 0x080fe20000410000 */
[-C--:B---3--:R-:W-:Y:S01]  /*10750*/  FMUL.FTZ R7, R27, R3.reuse ;  /* 0x000000031b077220 */ /* 0x088fe20000410000 */
        /* <DEDUP_REMOVED lines=37> */
[----:B-1----:R-:W2:Y:S01]  /*109b0*/  LD.E R6, desc[UR4][R100.64+0x170] ;  /* 0x0001700464067980 */ /* 0x002ea2000c101900 */
[----:B------:R-:W-:-:S03]  /*109c0*/  IMAD.SHL.U32 R31, R107, 0x40, RZ ;  /* 0x000000406b1f7824 */ /* 0x000fc600078e00ff */
        /* <DEDUP_REMOVED lines=8> */
[----:B-1----:R-:W-:Y:S01]  /*10a50*/  IMAD.MOV R5, RZ, RZ, -R27 ;  /* 0x000000ffff057224 */ /* 0x002fe200078e0a1b */
[----:B------:R-:W-:-:S03]  /*10a60*/  MOV R26, RZ ;  /* 0x000000ff001a7202 */ /* 0x000fc60000000f00 */
[----:B------:R-:W-:-:S04]  /*10a70*/  IMAD R5, R5, R4, RZ ;  /* 0x0000000405057224 */ /* 0x000fc800078e02ff */
[----:B------:R-:W-:Y:S01]  /*10a80*/  IMAD.HI.U32 R5, R27, R5, R26 ;  /* 0x000000051b057227 */ /* 0x000fe200078e001a */
[----:B------:R-:W-:Y:S02]  /*10a90*/  IABS R26, R31 ;  /* 0x0000001f001a7213 */ /* 0x000fe40000000000 */
[----:B------:R-:W-:Y:S01]  /*10aa0*/  LOP3.LUT R31, R31, R6, RZ, 0x3c, !PT ;  /* 0x000000061f1f7212 */ /* 0x000fe200078e3cff */
[----:B------:R-:W-:-:S05]  /*10ab0*/  VIADD R27, R104, 0xffffff80 ;  /* 0xffffff80681b7836 */ /* 0x000fca0000000000 */
[----:B------:R-:W-:Y:S02]  /*10ac0*/  IABS R10, R27 ;  /* 0x0000001b000a7213 */ /* 0x000fe40000000000 */
[----:B------:R-:W-:-:S03]  /*10ad0*/  LOP3.LUT R27, R27, R6, RZ, 0x3c, !PT ;  /* 0x000000061b1b7212 */ /* 0x000fc600078e3cff */
[----:B------:R-:W-:Y:S01]  /*10ae0*/  IMAD.HI.U32 R23, R5, R10, RZ ;  /* 0x0000000a05177227 */ /* 0x000fe200078e00ff */
[----:B------:R-:W-:-:S03]  /*10af0*/  ISETP.GE.AND P0, PT, R27, RZ, PT ;  /* 0x000000ff1b00720c */ /* 0x000fc60003f06270 */
[----:B------:R-:W-:-:S04]  /*10b00*/  IMAD.HI.U32 R5, R5, R26, RZ ;  /* 0x0000001a05057227 */ /* 0x000fc800078e00ff */
[-C--:B------:R-:W-:Y:S02]  /*10b10*/  IMAD R35, R23, R19.reuse, R10 ;  /* 0x0000001317237224 */ /* 0x080fe400078e020a */
[----:B------:R-:W-:Y:S02]  /*10b20*/  IMAD R19, R5, R19, R26 ;  /* 0x0000001305137224 */ /* 0x000fe400078e021a */
[----:B------:R-:W2:Y:S01]  /*10b30*/  LD.E.64 R26, desc[UR4][R100.64+0x38] ;  /* 0x00003804641a7980 */ /* 0x000ea2000c101b00 */
[C---:B------:R-:W-:Y:S02]  /*10b40*/  ISETP.GT.U32.AND P1, PT, R4.reuse, R35, PT ;  /* 0x000000230400720c */ /* 0x040fe40003f24070 */
[----:B------:R-:W-:-:S11]  /*10b50*/  ISETP.GT.U32.AND P2, PT, R4, R19, PT ;  /* 0x000000130400720c */ /* 0x000fd60003f44070 */
[----:B------:R-:W-:Y:S02]  /*10b60*/  @!P1 IMAD.IADD R35, R35, 0x1, -R4 ;  /* 0x0000000123239824 */ /* 0x000fe400078e0a04 */
[-C--:B------:R-:W-:Y:S01]  /*10b70*/  @!P2 IADD3 R19, PT, PT, R19, -R4.reuse, RZ ;  /* 0x800000041313a210 */ /* 0x080fe20007ffe0ff */
[----:B------:R-:W-:Y:S01]  /*10b80*/  @!P1 VIADD R23, R23, 0x1 ;  /* 0x0000000117179836 */ /* 0x000fe20000000000 */
[----:B------:R-:W-:Y:S02]  /*10b90*/  ISETP.GE.AND P1, PT, R31, RZ, PT ;  /* 0x000000ff1f00720c */ /* 0x000fe40003f26270 */
[-C--:B------:R-:W-:Y:S02]  /*10ba0*/  ISETP.GE.U32.AND P3, PT, R35, R4.reuse, PT ;  /* 0x000000042300720c */ /* 0x080fe40003f66070 */
[----:B------:R-:W-:Y:S02]  /*10bb0*/  ISETP.GE.U32.AND P4, PT, R19, R4, PT ;  /* 0x000000041300720c */ /* 0x000fe40003f86070 */
[----:B------:R-:W-:-:S02]  /*10bc0*/  @!P2 IADD3 R5, PT, PT, R5, 0x1, RZ ;  /* 0x000000010505a810 */ /* 0x000fc40007ffe0ff */
[----:B------:R-:W-:Y:S02]  /*10bd0*/  ISETP.NE.AND P2, PT, R6, RZ, PT ;  /* 0x000000ff0600720c */ /* 0x000fe40003f45270 */
        /* <DEDUP_REMOVED lines=27> */
.L_x_13469:
        /* <DEDUP_REMOVED lines=8> */
.L_x_13470:
[----:B------:R-:W-:Y:S05]  /*10e10*/  BSYNC.RECONVERGENT B0 ;  /* 0x0000000000007941 */ /* 0x000fea0003800200 */
.L_x_13468:
        /* <DEDUP_REMOVED lines=21> */
.L_x_13467:
[----:B------:R-:W-:Y:S05]  /*10f70*/  BSYNC.RECONVERGENT B1 ;  /* 0x0000000000017941 */ /* 0x000fea0003800200 */
.L_x_13466:
[----:B------:R-:W3:Y:S01]  /*10f80*/  LD.E R110, desc[UR4][R100.64+0xdc] ;  /* 0x0000dc04646e7980 */ /* 0x000ee2000c101900 */
[C---:B-1----:R-:W-:Y:S02]  /*10f90*/  VIADD R5, R106.reuse, 0xffffffc0 ;  /* 0xffffffc06a057836 */ /* 0x042fe40000000000 */
[C---:B------:R-:W-:Y:S02]  /*10fa0*/  VIADD R4, R106.reuse, 0xffffffc1 ;  /* 0xffffffc16a047836 */ /* 0x040fe40000000000 */
[C---:B------:R-:W-:Y:S01]  /*10fb0*/  VIADD R6, R106.reuse, 0xffffffc8 ;  /* 0xffffffc86a067836 */ /* 0x040fe20000000000 */
[C---:B------:R-:W-:Y:S01]  /*10fc0*/  ISETP.GE.AND P0, PT, R5.reuse, R160, PT ;  /* 0x000000a00500720c */ /* 0x040fe20003f06270 */
[----:B------:R-:W-:Y:S01]  /*10fd0*/  VIADD R19, R106, 0xffffffd1 ;  /* 0xffffffd16a137836 */ /* 0x000fe20000000000 */
[----:B------:R-:W-:Y:S02]  /*10fe0*/  ISETP.GE.AND P3, PT, R5, R158, PT ;  /* 0x0000009e0500720c */ /* 0x000fe40003f66270 */
[----:B------:R-:W-:-:S02]  /*10ff0*/  ISETP.GE.AND P1, PT, R4, R160, PT ;  /* 0x000000a00400720c */ /* 0x000fc40003f26270 */
[----:B------:R-:W-:Y:S02]  /*11000*/  ISETP.GE.AND P2, PT, R4, R158, PT ;  /* 0x0000009e0400720c */ /* 0x000fe40003f46270 */
[C---:B------:R-:W-:Y:S02]  /*11010*/  ISETP.GE.AND P6, PT, R5.reuse, R159, PT ;  /* 0x0000009f0500720c */ /* 0x040fe40003fc6270 */
[----:B------:R-:W-:Y:S02]  /*11020*/  ISETP.GE.AND P5, PT, R5, R157, PT ;  /* 0x0000009d0500720c */ /* 0x000fe40003fa6270 */
        /* <DEDUP_REMOVED lines=29> */
[----:B------:R-:W-:-:S02]  /*11200*/  FSEL R4, R115, -INF , P0 ;  /* 0xff80000073047808 */ /* 0x000fc40000000000 */
[----:B------:R-:W-:Y:S01]  /*11210*/  FSEL R14, R9, -INF , !P4 ;  /* 0xff800000090e7808 */ /* 0x000fe20006000000 */
[----:B------:R-:W-:Y:S01]  /*11220*/  VIADD R9, R106, 0xffffffd9 ;  /* 0xffffffd96a097836 */ /* 0x000fe20000000000 */
        /* <DEDUP_REMOVED lines=8> */
[----:B------:R-:W-:Y:S02]  /*112b0*/  FSEL R113, R113, -INF , P0 ;  /* 0xff80000071717808 */ /* 0x000fe40000000000 */
[----:B------:R-:W-:Y:S02]  /*112c0*/  ISETP.GE.AND P2, PT, R19, R160, PT ;  /* 0x000000a01300720c */ /* 0x000fe40003f46270 */
[----:B------:R-:W-:Y:S02]  /*112d0*/  FSEL R117, R117, -INF , P3 ;  /* 0xff80000075757808 */ /* 0x000fe40001800000 */
[----:B------:R-:W-:-:S02]  /*112e0*/  FSEL R198, R114, -INF , !P6 ;  /* 0xff80000072c67808 */ /* 0x000fc40007000000 */
[----:B------:R-:W-:Y:S02]  /*112f0*/  FSEL R194, R119, -INF , !P5 ;  /* 0xff80000077c27808 */ /* 0x000fe40006800000 */
[C---:B------:R-:W-:Y:S02]  /*11300*/  ISETP.GE.AND P0, PT, R19.reuse, R158, PT ;  /* 0x0000009e1300720c */ /* 0x040fe40003f06270 */
[C---:B------:R-:W-:Y:S02]  /*11310*/  ISETP.GE.AND P6, PT, R19.reuse, R159, PT ;  /* 0x0000009f1300720c */ /* 0x040fe40003fc6270 */
[----:B------:R-:W-:Y:S01]  /*11320*/  ISETP.GE.AND P5, PT, R19, R157, PT ;  /* 0x0000009d1300720c */ /* 0x000fe20003fa6270 */
[----:B------:R-:W-:Y:S01]  /*11330*/  VIADD R19, R106, 0xffffffe0 ;  /* 0xffffffe06a137836 */ /* 0x000fe20000000000 */
        /* <DEDUP_REMOVED lines=9> */
[----:B------:R-:W-:Y:S02]  /*113d0*/  ISETP.GE.AND P0, PT, R19, R160, PT ;  /* 0x000000a01300720c */ /* 0x000fe40003f06270 */
[----:B------:R-:W-:Y:S02]  /*113e0*/  FSEL R33, R33, -INF , P4 ;  /* 0xff80000021217808 */ /* 0x000fe40002000000 */
[----:B------:R-:W-:Y:S02]  /*113f0*/  FSEL R34, R34, -INF , P1 ;  /* 0xff80000022227808 */ /* 0x000fe40000800000 */
[----:B------:R-:W-:Y:S02]  /*11400*/  FSEL R196, R112, -INF , !P6 ;  /* 0xff80000070c47808 */ /* 0x000fe40007000000 */
[----:B------:R-:W-:Y:S02]  /*11410*/  FSEL R192, R118, -INF , !P5 ;  /* 0xff80000076c07808 */ /* 0x000fe40006800000 */
[----:B------:R-:W-:-:S02]  /*11420*/  ISETP.GE.AND P6, PT, R19, R159, PT ;  /* 0x0000009f1300720c */ /* 0x000fc40003fc6270 */
[C---:B------:R-:W-:Y:S02]  /*11430*/  ISETP.GE.AND P5, PT, R19.reuse, R158, PT ;  /* 0x0000009e1300720c */ /* 0x040fe40003fa6270 */
[----:B------:R-:W-:Y:S01]  /*11440*/  ISETP.GE.AND P4, PT, R19, R157, PT ;  /* 0x0000009d1300720c */ /* 0x000fe20003f86270 */
[----:B------:R-:W-:Y:S01]  /*11450*/  VIADD R19, R106, 0xffffffe8 ;  /* 0xffffffe86a137836 */ /* 0x000fe20000000000 */
        /* <DEDUP_REMOVED lines=13> */
[----:B------:R-:W-:Y:S02]  /*11530*/  ISETP.GE.AND P3, PT, R9, R160, PT ;  /* 0x000000a00900720c */ /* 0x000fe40003f66270 */
[----:B------:R-:W-:Y:S01]  /*11540*/  FSEL R186, R15, -INF , P5 ;  /* 0xff8000000fba7808 */ /* 0x000fe20002800000 */
[----:B------:R-:W-:Y:S01]  /*11550*/  VIADD R15, R106, 0xfffffff0 ;  /* 0xfffffff06a0f7836 */ /* 0x000fe20000000000 */
[----:B------:R-:W-:Y:S02]  /*11560*/  ISETP.GE.AND P1, PT, R19, R158, PT ;  /* 0x0000009e1300720c */ /* 0x000fe40003f26270 */
[----:B------:R-:W-:-:S02]  /*11570*/  FSEL R178, R29, -INF , !P0 ;  /* 0xff8000001db27808 */ /* 0x000fc40004000000 */
[C---:B------:R-:W-:Y:S02]  /*11580*/  ISETP.GE.AND P2, PT, R9.reuse, R159, PT ;  /* 0x0000009f0900720c */ /* 0x040fe40003f46270 */
[C---:B------:R-:W-:Y:S02]  /*11590*/  ISETP.GE.AND P0, PT, R9.reuse, R158, PT ;  /* 0x0000009e0900720c */ /* 0x040fe40003f06270 */
[----:B------:R-:W-:Y:S01]  /*115a0*/  ISETP.GE.AND P5, PT, R9, R157, PT ;  /* 0x0000009d0900720c */ /* 0x000fe20003fa6270 */
[----:B------:R-:W-:Y:S01]  /*115b0*/  VIADD R9, R106, 0xfffffff1 ;  /* 0xfffffff16a097836 */ /* 0x000fe20000000000 */
[----:B------:R-:W-:Y:S02]  /*115c0*/  FSEL R11, R11, -INF , P3 ;  /* 0xff8000000b0b7808 */ /* 0x000fe40001800000 */
[----:B------:R-:W-:Y:S02]  /*115d0*/  FSEL R25, R25, -INF , P1 ;  /* 0xff80000019197808 */ /* 0x000fe40000800000 */
[----:B------:R-:W-:-:S02]  /*115e0*/  FSEL R190, R32, -INF , !P6 ;  /* 0xff80000020be7808 */ /* 0x000fc40007000000 */
[C---:B------:R-:W-:Y:S01]  /*115f0*/  ISETP.GE.AND P1, PT, R15.reuse, R160, PT ;  /* 0x000000a00f00720c */ /* 0x040fe20003f26270 */
[----:B------:R-:W-:Y:S01]  /*11600*/  LDSM.16.MT88.4 R32, [R124+0x8000] ;  /* 0x008000007c20783b */ /* 0x000fe20000004200 */
[----:B------:R-:W-:Y:S02]  /*11610*/  ISETP.GE.AND P3, PT, R15, R158, PT ;  /* 0x0000009e0f00720c */ /* 0x000fe40003f66270 */
[----:B------:R-:W-:Y:S02]  /*11620*/  ISETP.GE.AND P6, PT, R19, R159, PT ;  /* 0x0000009f1300720c */ /* 0x000fe40003fc6270 */
[----:B------:R-:W-:Y:S02]  /*11630*/  FSEL R184, R11, -INF , !P2 ;  /* 0xff8000000bb87808 */ /* 0x000fe40005000000 */
[----:B------:R-:W-:Y:S02]  /*11640*/  ISETP.GE.AND P2, PT, R9, R160, PT ;  /* 0x000000a00900720c */ /* 0x000fe40003f46270 */
[----:B------:R-:W-:-:S02]  /*11650*/  FSEL R7, R7, -INF , P0 ;  /* 0xff80000007077808 */ /* 0x000fc40000000000 */
[----:B------:R-:W-:Y:S02]  /*11660*/  FSEL R20, R20, -INF , P1 ;  /* 0xff80000014147808 */ /* 0x000fe40000800000 */
[----:B------:R-:W-:Y:S02]  /*11670*/  FSEL R22, R22, -INF , P3 ;  /* 0xff80000016167808 */ /* 0x000fe40001800000 */
        /* <DEDUP_REMOVED lines=21> */
[----:B------:R-:W-:Y:S02]  /*117d0*/  FSEL R182, R30, -INF , !P4 ;  /* 0xff8000001eb67808 */ /* 0x000fe40006000000 */
[----:B------:R-:W-:Y:S02]  /*117e0*/  FSEL R16, R16, -INF , P2 ;  /* 0xff80000010107808 */ /* 0x000fe40001000000 */
[----:B------:R-:W-:Y:S02]  /*117f0*/  ISETP.GE.AND P4, PT, R19, R157, PT ;  /* 0x0000009d1300720c */ /* 0x000fe40003f86270 */
[----:B------:R-:W-:Y:S02]  /*11800*/  ISETP.GE.AND P2, PT, R106, R160, PT ;  /* 0x000000a06a00720c */ /* 0x000fe40003f46270 */
[----:B------:R-:W-:-:S02]  /*11810*/  FMNMX3.FTZ R11, R11, R196, R170, !PT ;  /* 0x000000c40b0b7276 */ /* 0x000fc400078100aa */
[----:B------:R-:W-:Y:S02]  /*11820*/  FMNMX3.FTZ R9, R9, R192, R168, !PT ;  /* 0x000000c009097276 */ /* 0x000fe400078100a8 */
[----:B------:R-:W-:Y:S02]  /*11830*/  FSEL R18, R18, -INF , P0 ;  /* 0xff80000012127808 */ /* 0x000fe40000000000 */
[----:B------:R-:W-:Y:S02]  /*11840*/  FSEL R176, R25, -INF , !P4 ;  /* 0xff80000019b07808 */ /* 0x000fe40006000000 */
[----:B------:R-:W-:Y:S01]  /*11850*/  ISETP.GE.AND P0, PT, R106, R159, PT ;  /* 0x0000009f6a00720c */ /* 0x000fe20003f06270 */
[----:B--2---:R-:W-:Y:S01]  /*11860*/  LDSM.16.MT88.4 R24, [R125+0x8000] ;  /* 0x008000007d18783b */ /* 0x004fe20000004200 */
[----:B------:R-:W-:Y:S02]  /*11870*/  FSEL R17, R17, -INF , P2 ;  /* 0xff80000011117808 */ /* 0x000fe40001000000 */
[----:B------:R-:W-:-:S02]  /*11880*/  ISETP.GE.AND P4, PT, R15, R157, PT ;  /* 0x0000009d0f00720c */ /* 0x000fc40003f86270 */
[----:B------:R-:W-:Y:S02]  /*11890*/  FMNMX3.FTZ R11, R11, R190, R188, !PT ;  /* 0x000000be0b0b7276 */ /* 0x000fe400078100bc */
[----:B------:R-:W-:Y:S02]  /*118a0*/  ISETP.GE.AND P2, PT, R106, R158, PT ;  /* 0x0000009e6a00720c */ /* 0x000fe40003f46270 */
[----:B------:R-:W-:Y:S02]  /*118b0*/  FSEL R180, R7, -INF , !P5 ;  /* 0xff80000007b47808 */ /* 0x000fe40006800000 */
[----:B------:R-:W-:Y:S02]  /*118c0*/  FMNMX3.FTZ R9, R9, R182, R178, !PT ;  /* 0x000000b609097276 */ /* 0x000fe400078100b2 */
[----:B------:R-:W-:Y:S02]  /*118d0*/  FSEL R120, R17, -INF , !P0 ;  /* 0xff80000011787808 */ /* 0x000fe40004000000 */
[----:B------:R-:W-:-:S02]  /*118e0*/  FMNMX3.FTZ R11, R11, R186, R184, !PT ;  /* 0x000000ba0b0b7276 */ /* 0x000fc400078100b8 */
[----:B------:R-:W-:Y:S02]  /*118f0*/  ISETP.GE.AND P0, PT, R106, R157, PT ;  /* 0x0000009d6a00720c */ /* 0x000fe40003f06270 */
[----:B------:R-:W-:Y:S02]  /*11900*/  FSEL R3, R3, -INF , P2 ;  /* 0xff80000003037808 */ /* 0x000fe40001000000 */
        /* <DEDUP_REMOVED lines=19> */
[----:B------:R-:W-:Y:S01]  /*11a40*/  FSETP.NEU.FTZ.AND P1, PT, R104, -INF , PT ;  /* 0xff8000006800780b */ /* 0x000fe20003f3d000 */
[----:B------:R-:W-:Y:S01]  /*11a50*/  LDSM.16.MT88.4 R16, [R126+0x8000] ;  /* 0x008000007e10783b */ /* 0x000fe20000004200 */
[C---:B------:R-:W-:Y:S01]  /*11a60*/  FSETP.NEU.FTZ.AND P0, PT, R3.reuse, -INF , PT ;  /* 0xff8000000300780b */ /* 0x040fe20003f1d000 */
        /* <DEDUP_REMOVED lines=24> */
[-CC-:B------:R-:W-:Y:S01]  /*11bf0*/  FFMA.FTZ R169, R172, R110.reuse, -R123.reuse ;  /* 0x0000006eaca97223 */ /* 0x180fe2000001087b */
[-C--:B------:R-:W-:Y:S01]  /*11c00*/  FFMA.FTZ R163, R168, R110.reuse, -R123 ;  /* 0x0000006ea8a37223 */ /* 0x080fe2000001087b */
[----:B------:R-:W3:Y:S01]  /*11c10*/  MUFU.EX2 R112, R112 ;  /* 0x0000007000707308 */ /* 0x000ee20000000800 */
[--C-:B------:R-:W-:Y:S01]  /*11c20*/  FFMA.FTZ R198, R198, R110, -R113.reuse ;  /* 0x0000006ec6c67223 */ /* 0x100fe20000010871 */
[-C--:B-1----:R-:W-:Y:S01]  /*11c30*/  FMUL.FTZ R28, R72, R161.reuse ;  /* 0x000000a1481c7220 */ /* 0x082fe20000410000 */
[-C--:B------:R-:W-:Y:S01]  /*11c40*/  FMUL.FTZ R29, R73, R161.reuse ;  /* 0x000000a1491d7220 */ /* 0x080fe20000410000 */
[----:B------:R-:W-:Y:S01]  /*11c50*/  MUFU.EX2 R111, R111 ;  /* 0x0000006f006f7308 */ /* 0x000fe20000000800 */
[----:B------:R-:W-:Y:S01]  /*11c60*/  FMUL.FTZ R4, R96, R161 ;  /* 0x000000a160047220 */ /* 0x000fe20000410000 */
[-C--:B--2---:R-:W-:Y:S01]  /*11c70*/  FMUL.FTZ R30, R74, R141.reuse ;  /* 0x0000008d4a1e7220 */ /* 0x084fe20000410000 */
[----:B------:R-:W-:Y:S01]  /*11c80*/  FMUL.FTZ R31, R75, R141 ;  /* 0x0000008d4b1f7220 */ /* 0x000fe20000410000 */
[----:B------:R-:W1:Y:S01]  /*11c90*/  MUFU.EX2 R2, R2 ;  /* 0x0000000200027308 */ /* 0x000e620000000800 */
[----:B------:R-:W2:Y:S01]  /*11ca0*/  LDSM.16.MT88.4 R72, [R130+0xa000] ;  /* 0x00a000008248783b */ /* 0x000ea20000004200 */
[----:B------:R-:W-:Y:S01]  /*11cb0*/  FMUL.FTZ R5, R97, R161 ;  /* 0x000000a161057220 */ /* 0x000fe20000410000 */
[-C--:B------:R-:W-:Y:S01]  /*11cc0*/  FMUL.FTZ R6, R98, R141.reuse ;  /* 0x0000008d62067220 */ /* 0x080fe20000410000 */
[----:B------:R-:W-:Y:S01]  /*11cd0*/  MUFU.EX2 R121, R121 ;  /* 0x0000007900797308 */ /* 0x000fe20000000800 */
[----:B------:R-:W-:Y:S01]  /*11ce0*/  FMUL.FTZ R7, R99, R141 ;  /* 0x0000008d63077220 */ /* 0x000fe20000410000 */
[----:B---3--:R-:W-:Y:S01]  /*11cf0*/  F2FP.F16.F32.PACK_AB R96, R112, R114 ;  /* 0x000000727060723e */ /* 0x008fe200000000ff */
[-C--:B------:R-:W-:Y:S01]  /*11d00*/  FMUL.FTZ R68, R68, R161.reuse ;  /* 0x000000a144447220 */ /* 0x080fe20000410000 */
[----:B------:R-:W3:Y:S01]  /*11d10*/  MUFU.EX2 R106, R106 ;  /* 0x0000006a006a7308 */ /* 0x000ee20000000800 */
[----:B------:R-:W-:Y:S01]  /*11d20*/  FMUL.FTZ R69, R69, R161 ;  /* 0x000000a145457220 */ /* 0x000fe20000410000 */
[-C--:B------:R-:W-:Y:S01]  /*11d30*/  FMUL.FTZ R70, R70, R141.reuse ;  /* 0x0000008d46467220 */ /* 0x080fe20000410000 */
[----:B------:R-:W-:Y:S01]  /*11d40*/  FMUL.FTZ R71, R71, R141 ;  /* 0x0000008d47477220 */ /* 0x000fe20000410000 */
[----:B------:R-:W-:Y:S01]  /*11d50*/  MUFU.EX2 R117, R117 ;  /* 0x0000007500757308 */ /* 0x000fe20000000800 */
[----:B------:R-:W-:Y:S01]  /*11d60*/  FMUL.FTZ R36, R36, R161 ;  /* 0x000000a124247220 */ /* 0x000fe20000410000 */
[----:B-1----:R-:W-:Y:S01]  /*11d70*/  F2FP.F16.F32.PACK_AB R98, R2, R111 ;  /* 0x0000006f0262723e */ /* 0x002fe200000000ff */
[----:B------:R-:W-:Y:S01]  /*11d80*/  FMUL.FTZ R37, R37, R161 ;  /* 0x000000a125257220 */ /* 0x000fe20000410000 */
[----:B------:R-:W1:Y:S01]  /*11d90*/  MUFU.EX2 R0, R0 ;  /* 0x0000000000007308 */ /* 0x000e620000000800 */
[-C--:B------:R-:W-:Y:S01]  /*11da0*/  FMUL.FTZ R38, R38, R141.reuse ;  /* 0x0000008d26267220 */ /* 0x080fe20000410000 */
[----:B------:R-:W-:Y:S01]  /*11db0*/  FMUL.FTZ R39, R39, R141 ;  /* 0x0000008d27277220 */ /* 0x000fe20000410000 */
[-C--:B------:R-:W-:Y:S01]  /*11dc0*/  FMUL.FTZ R40, R40, R161.reuse ;  /* 0x000000a128287220 */ /* 0x080fe20000410000 */
[----:B------:R-:W-:Y:S01]  /*11dd0*/  FMUL.FTZ R41, R41, R161 ;  /* 0x000000a129297220 */ /* 0x000fe20000410000 */
[----:B------:R-:W-:Y:S01]  /*11de0*/  FMUL.FTZ R42, R42, R141 ;  /* 0x0000008d2a2a7220 */ /* 0x000fe20000410000 */
        /* <DEDUP_REMOVED lines=31> */
[C---:B--2---:R-:W-:Y:S03]  /*11fe0*/  HMMA.16816.F32 R36, R96.reuse, R72, R36 ;  /* 0x000000486024723c */ /* 0x044fe60000001824 */
        /* <DEDUP_REMOVED lines=13> */
[-C--:B------:R-:W-:Y:S01]  /*120c0*/  FFMA.FTZ R196, R196, R110.reuse, -R113 ;  /* 0x0000006ec4c47223 */ /* 0x080fe20000010871 */
[-CC-:B------:R-:W-:Y:S01]  /*120d0*/  FFMA.FTZ R194, R194, R110.reuse, -R123.reuse ;  /* 0x0000006ec2c27223 */ /* 0x180fe2000001087b */
[C---:B------:R-:W-:Y:S03]  /*120e0*/  HMMA.16816.F32 R20, R96.reuse, R24, R20 ;  /* 0x000000186014723c */ /* 0x040fe60000001814 */
[-CC-:B------:R-:W-:Y:S01]  /*120f0*/  FFMA.FTZ R192, R192, R110.reuse, -R123.reuse ;  /* 0x0000006ec0c07223 */ /* 0x180fe2000001087b */
[----:B------:R-:W-:Y:S01]  /*12100*/  MUFU.EX2 R174, R198 ;  /* 0x000000c600ae7308 */ /* 0x000fe20000000800 */
[-C--:B------:R-:W-:Y:S01]  /*12110*/  FMUL.FTZ R60, R60, R161.reuse ;  /* 0x000000a13c3c7220 */ /* 0x080fe20000410000 */
[----:B------:R-:W-:Y:S01]  /*12120*/  FMUL.FTZ R61, R61, R161 ;  /* 0x000000a13d3d7220 */ /* 0x000fe20000410000 */
[-C--:B------:R-:W-:Y:S01]  /*12130*/  FMUL.FTZ R62, R62, R141.reuse ;  /* 0x0000008d3e3e7220 */ /* 0x080fe20000410000 */
[----:B------:R-:W3:Y:S01]  /*12140*/  MUFU.EX2 R171, R171 ;  /* 0x000000ab00ab7308 */ /* 0x000ee20000000800 */
[----:B------:R-:W-:Y:S01]  /*12150*/  FMUL.FTZ R63, R63, R141 ;  /* 0x0000008d3f3f7220 */ /* 0x000fe20000410000 */
[C---:B------:R-:W-:Y:S01]  /*12160*/  HMMA.16816.F32 R24, R96.reuse, R26, R76 ;  /* 0x0000001a6018723c */ /* 0x040fe2000000184c */
[----:B------:R-:W-:Y:S01]  /*12170*/  LDSM.16.MT88.4 R76, [R130+0x8800] ;  /* 0x00880000824c783b */ /* 0x000fe20000004200 */
[----:B------:R-:W-:Y:S01]  /*12180*/  MUFU.EX2 R170, R196 ;  /* 0x000000c400aa7308 */ /* 0x000fe20000000800 */
[-C--:B------:R-:W-:Y:S01]  /*12190*/  FMUL.FTZ R64, R64, R161.reuse ;  /* 0x000000a140407220 */ /* 0x080fe20000410000 */
[----:B------:R-:W-:Y:S01]  /*121a0*/  FMUL.FTZ R65, R65, R161 ;  /* 0x000000a141417220 */ /* 0x000fe20000410000 */
[-C--:B------:R-:W-:Y:S01]  /*121b0*/  FMUL.FTZ R66, R66, R141.reuse ;  /* 0x0000008d42427220 */ /* 0x080fe20000410000 */
[----:B------:R-:W-:Y:S01]  /*121c0*/  MUFU.EX2 R165, R165 ;  /* 0x000000a500a57308 */ /* 0x000fe20000000800 */
[----:B------:R-:W-:Y:S01]  /*121d0*/  FMUL.FTZ R67, R67, R141 ;  /* 0x0000008d43437220 */ /* 0x000fe20000410000 */
[C---:B------:R-:W-:Y:S03]  /*121e0*/  HMMA.16816.F32 R4, R96.reuse, R8, R4 ;  /* 0x000000086004723c */ /* 0x040fe60000001804 */
[-C--:B------:R-:W-:Y:S01]  /*121f0*/  FFMA.FTZ R179, R176, R110.reuse, -R123 ;  /* 0x0000006eb0b37223 */ /* 0x080fe2000001087b */
[----:B------:R-:W-:Y:S01]  /*12200*/  MUFU.EX2 R172, R194 ;  /* 0x000000c200ac7308 */ /* 0x000fe20000000800 */
[-CC-:B------:R-:W-:Y:S01]  /*12210*/  FFMA.FTZ R175, R188, R110.reuse, -R113.reuse ;  /* 0x0000006ebcaf7223 */ /* 0x180fe20000010871 */
[-C--:B------:R-:W-:Y:S01]  /*12220*/  FFMA.FTZ R173, R184, R110.reuse, -R113 ;  /* 0x0000006eb8ad7223 */ /* 0x080fe20000010871 */
[-CC-:B------:R-:W-:Y:S01]  /*12230*/  FFMA.FTZ R177, R178, R110.reuse, -R123.reuse ;  /* 0x0000006eb2b17223 */ /* 0x180fe2000001087b */
[----:B------:R-:W4:Y:S01]  /*12240*/  MUFU.EX2 R169, R169 ;  /* 0x000000a900a97308 */ /* 0x000f220000000800 */
[-C--:B------:R-:W-:Y:S01]  /*12250*/  FFMA.FTZ R176, R180, R110.reuse, -R123 ;  /* 0x0000006eb4b07223 */ /* 0x080fe2000001087b */
[C---:B-1----:R-:W-:Y:S03]  /*12260*/  HMMA.16816.F32 R44, R96.reuse, R68, R44 ;  /* 0x00000044602c723c */ /* 0x042fe6000000182c */
[-CC-:B------:R-:W-:Y:S01]  /*12270*/  FFMA.FTZ R190, R190, R110.reuse, -R113.reuse ;  /* 0x0000006ebebe7223 */ /* 0x180fe20000010871 */
[----:B------:R-:W-:Y:S01]  /*12280*/  MUFU.EX2 R168, R192 ;  /* 0x000000c000a87308 */ /* 0x000fe20000000800 */
[-C--:B------:R-:W-:Y:S01]  /*12290*/  FFMA.FTZ R186, R186, R110.reuse, -R113 ;  /* 0x0000006ebaba7223 */ /* 0x080fe20000010871 */
[-CC-:B------:R-:W-:Y:S01]  /*122a0*/  FFMA.FTZ R182, R182, R110.reuse, -R123.reuse ;  /* 0x0000006eb6b67223 */ /* 0x180fe2000001087b */
[-CC-:B------:R-:W-:Y:S01]  /*122b0*/  FFMA.FTZ R181, R118, R110.reuse, -R123.reuse ;  /* 0x0000006e76b57223 */ /* 0x180fe2000001087b */
[----:B------:R-:W1:Y:S01]  /*122c0*/  MUFU.EX2 R163, R163 ;  /* 0x000000a300a37308 */ /* 0x000e620000000800 */
[-C--:B------:R-:W-:Y:S01]  /*122d0*/  FFMA.FTZ R118, R119, R110.reuse, -R123 ;  /* 0x0000006e77767223 */ /* 0x080fe2000001087b */
[C---:B------:R-:W-:Y:S01]  /*122e0*/  HMMA.16816.F32 R48, R96.reuse, R70, R48 ;  /* 0x000000466030723c */ /* 0x040fe20000001830 */
[----:B------:R-:W5:Y:S01]  /*122f0*/  LDSM.16.MT88.4 R68, [R124+0xa000] ;  /* 0x00a000007c44783b */ /* 0x000f620000004200 */
[----:B------:R-:W-:Y:S01]  /*12300*/  MUFU.EX2 R188, R190 ;  /* 0x000000be00bc7308 */ /* 0x000fe20000000800 */
[-CC-:B------:R-:W-:Y:S01]  /*12310*/  FFMA.FTZ R183, R164, R110.reuse, -R113.reuse ;  /* 0x0000006ea4b77223 */ /* 0x180fe20000010871 */
[-C--:B------:R-:W-:Y:S01]  /*12320*/  FFMA.FTZ R162, R162, R110.reuse, -R113 ;  /* 0x0000006ea2a27223 */ /* 0x080fe20000010871 */
[----:B------:R-:W-:Y:S01]  /*12330*/  FFMA.FTZ R119, R116, R110, -R123 ;  /* 0x0000006e74777223 */ /* 0x000fe2000001087b */
[----:B------:R-:W1:Y:S01]  /*12340*/  MUFU.EX2 R175, R175 ;  /* 0x000000af00af7308 */ /* 0x000e620000000800 */
[----:B------:R-:W-:Y:S01]  /*12350*/  FFMA.FTZ R161, R167, R161, R114 ;  /* 0x000000a1a7a17223 */ /* 0x000fe20000010072 */
[----:B--2---:R-:W-:Y:S03]  /*12360*/  HMMA.16816.F32 R52, R96, R72, R52 ;  /* 0x000000486034723c */ /* 0x004fe60000001834 */
[----:B------:R-:W-:Y:S01]  /*12370*/  FFMA.FTZ R121, R166, R141, R121 ;  /* 0x0000008da6797223 */ /* 0x000fe20000010079 */
[----:B------:R-:W-:Y:S01]  /*12380*/  MUFU.EX2 R184, R186 ;  /* 0x000000ba00b87308 */ /* 0x000fe20000000800 */
[----:B------:R-:W-:-:S02]  /*12390*/  @P0 VIADD R105, R105, 0xfffffffd ;  /* 0xfffffffd69690836 */ /* 0x000fc40000000000 */
[----:B------:R-:W-:Y:S01]  /*123a0*/  FADD.FTZ R106, R106, R121 ;  /* 0x000000796a6a7221 */ /* 0x000fe20000010000 */
[----:B------:R-:W2:Y:S01]  /*123b0*/  MUFU.EX2 R173, R173 ;  /* 0x000000ad00ad7308 */ /* 0x000ea20000000800 */
[----:B------:R-:W-:Y:S01]  /*123c0*/  HMMA.16816.F32 R56, R96, R74, R56 ;  /* 0x0000004a6038723c */ /* 0x000fe20000001838 */
[----:B------:R-:W2:Y:S02]  /*123d0*/  LDSM.16.MT88.4 R72, [R126+0x8800] ;  /* 0x008800007e48783b */ /* 0x000ea40000004200 */
[----:B------:R-:W-:Y:S01]  /*123e0*/  MUFU.EX2 R178, R182 ;  /* 0x000000b600b27308 */ /* 0x000fe20000000800 */
[----:B------:R-:W-:-:S03]  /*123f0*/  FADD.FTZ R117, R117, R106 ;  /* 0x0000006a75757221 */ /* 0x000fc60000010000 */
[----:B------:R-:W2:Y:S01]  /*12400*/  MUFU.EX2 R177, R177 ;  /* 0x000000b100b17308 */ /* 0x000ea20000000800 */
[----:B------:R-:W-:Y:S01]  /*12410*/  FADD.FTZ R117, R0, R117 ;  /* 0x0000007500757221 */ /* 0x000fe20000010000 */
[----:B------:R-:W-:Y:S03]  /*12420*/  HMMA.16816.F32 R12, R96, R16, R12 ;  /* 0x00000010600c723c */ /* 0x000fe6000000180c */
[--C-:B------:R-:W-:Y:S01]  /*12430*/  IMAD.MOV.U32 R0, RZ, RZ, R3.reuse ;  /* 0x000000ffff007224 */ /* 0x100fe200078e0003 */
[----:B------:R-:W-:Y:S01]  /*12440*/  MUFU.EX2 R179, R179 ;  /* 0x000000b300b37308 */ /* 0x000fe20000000800 */
[----:B------:R-:W-:-:S03]  /*12450*/  @P0 IMAD.MOV.U32 R0, RZ, RZ, R3 ;  /* 0x000000ffff000224 */ /* 0x000fc600078e0003 */
[----:B------:R-:W2:Y:S01]  /*12460*/  MUFU.EX2 R176, R176 ;  /* 0x000000b000b07308 */ /* 0x000ea20000000800 */
[C---:B------:R-:W-:Y:S01]  /*12470*/  HMMA.16816.F32 R8, R96.reuse, R10, R92 ;  /* 0x0000000a6008723c */ /* 0x040fe2000000185c */
[----:B------:R-:W-:Y:S02]  /*12480*/  LDSM.16.MT88.4 R92, [R130+0x9800] ;  /* 0x00980000825c783b */ /* 0x000fe40000004200 */
[----:B------:R-:W-:Y:S04]  /*12490*/  MUFU.EX2 R183, R183 ;  /* 0x000000b700b77308 */ /* 0x000fe80000000800 */
[----:B------:R-:W-:Y:S01]  /*124a0*/  MUFU.EX2 R181, R181 ;  /* 0x000000b500b57308 */ /* 0x000fe20000000800 */
[C---:B------:R-:W-:Y:S01]  /*124b0*/  HMMA.16816.F32 R16, R96.reuse, R18, R84 ;  /* 0x000000126010723c */ /* 0x040fe20000001854 */
[----:B------:R-:W-:Y:S02]  /*124c0*/  LDSM.16.MT88.4 R84, [R126+0x9800] ;  /* 0x009800007e54783b */ /* 0x000fe40000004200 */
[----:B------:R-:W2:Y:S04]  /*124d0*/  MUFU.EX2 R118, R118 ;  /* 0x0000007600767308 */ /* 0x000ea80000000800 */
[----:B------:R-:W-:Y:S01]  /*124e0*/  MUFU.EX2 R119, R119 ;  /* 0x0000007700777308 */ /* 0x000fe20000000800 */
[----:B-----5:R-:W-:Y:S03]  /*124f0*/  HMMA.16816.F32 R60, R96, R68, R60 ;  /* 0x00000044603c723c */ /* 0x020fe6000000183c */
[----:B---3--:R-:W-:-:S02]  /*12500*/  F2FP.F16.F32.PACK_AB R68, R171, R174 ;  /* 0x000000aeab44723e */ /* 0x008fc400000000ff */
[----:B----4-:R-:W-:Y:S01]  /*12510*/  F2FP.F16.F32.PACK_AB R69, R169, R172 ;  /* 0x000000aca945723e */ /* 0x010fe200000000ff */
[----:B------:R-:W-:Y:S02]  /*12520*/  FADD.FTZ R172, R172, R117 ;  /* 0x00000075acac7221 */ /* 0x000fe40000010000 */
[----:B------:R-:W-:Y:S03]  /*12530*/  HMMA.16816.F32 R64, R96, R70, R64 ;  /* 0x000000466040723c */ /* 0x000fe60000001840 */
[----:B------:R-:W-:Y:S01]  /*12540*/  F2FP.F16.F32.PACK_AB R70, R165, R170 ;  /* 0x000000aaa546723e */ /* 0x000fe200000000ff */
[----:B------:R-:W-:Y:S01]  /*12550*/  FADD.FTZ R169, R169, R172 ;  /* 0x000000aca9a97221 */ /* 0x000fe20000010000 */
[----:B-1----:R-:W-:-:S03]  /*12560*/  F2FP.F16.F32.PACK_AB R71, R163, R168 ;  /* 0x000000a8a347723e */ /* 0x002fc600000000ff */
[----:B------:R-:W-:-:S04]  /*12570*/  FADD.FTZ R168, R168, R169 ;  /* 0x000000a9a8a87221 */ /* 0x000fc80000010000 */
[----:B------:R-:W-:Y:S05]  /*12580*/  HMMA.16816.F32 R4, R68, R76, R4 ;  /* 0x0000004c4404723c */ /* 0x000fea0000001804 */
        /* <DEDUP_REMOVED lines=24> */
[----:B------:R-:W-:-:S02]  /*12710*/  F2FP.F16.F32.PACK_AB R68, R175, R188 ;  /* 0x000000bcaf44723e */ /* 0x000fc400000000ff */
[----:B------:R-:W-:Y:S02]  /*12720*/  F2FP.F16.F32.PACK_AB R70, R173, R184 ;  /* 0x000000b8ad46723e */ /* 0x000fe400000000ff */
[----:B------:R-:W-:Y:S01]  /*12730*/  F2FP.F16.F32.PACK_AB R69, R177, R178 ;  /* 0x000000b2b145723e */ /* 0x000fe200000000ff */
[----:B------:R-:W-:Y:S01]  /*12740*/  FADD.FTZ R178, R178, R163 ;  /* 0x000000a3b2b27221 */ /* 0x000fe20000010000 */
[----:B------:R-:W-:-:S03]  /*12750*/  F2FP.F16.F32.PACK_AB R71, R176, R179 ;  /* 0x000000b3b047723e */ /* 0x000fc600000000ff */
[----:B------:R-:W-:-:S04]  /*12760*/  FADD.FTZ R178, R177, R178 ;  /* 0x000000b2b1b27221 */ /* 0x000fc80000010000 */
        /* <DEDUP_REMOVED lines=27> */
[----:B------:R-:W-:Y:S01]  /*12920*/  FFMA.FTZ R110, R115, R110, -R123 ;  /* 0x0000006e736e7223 */ /* 0x000fe2000001087b */
[----:B------:R-:W2:Y:S01]  /*12930*/  MUFU.EX2 R120, R162 ;  /* 0x000000a200787308 */ /* 0x000ea20000000800 */
[----:B------:R-:W-:Y:S01]  /*12940*/  FADD.FTZ R122, R112, R161 ;  /* 0x000000a1707a7221 */ /* 0x000fe20000010000 */
[----:B------:R-:W-:Y:S01]  /*12950*/  F2FP.F16.F32.PACK_AB R113, R118, R181 ;  /* 0x000000b57671723e */ /* 0x000fe200000000ff */
[----:B------:R-:W-:Y:S01]  /*12960*/  FADD.FTZ R181, R181, R176 ;  /* 0x000000b0b5b57221 */ /* 0x000fe20000010000 */
[----:B------:R-:W-:Y:S01]  /*12970*/  MUFU.EX2 R123, R68 ;  /* 0x00000044007b7308 */ /* 0x000fe20000000800 */
[----:B------:R-:W-:-:S02]  /*12980*/  FADD.FTZ R111, R111, R122 ;  /* 0x0000007a6f6f7221 */ /* 0x000fc40000010000 */
[----:B------:R-:W-:Y:S01]  /*12990*/  FADD.FTZ R118, R118, R181 ;  /* 0x000000b576767221 */ /* 0x000fe20000010000 */
[----:B------:R-:W3:Y:S01]  /*129a0*/  MUFU.EX2 R116, R69 ;  /* 0x0000004500747308 */ /* 0x000ee20000000800 */
[----:B------:R-:W-:Y:S01]  /*129b0*/  FADD.FTZ R111, R2, R111 ;  /* 0x0000006f026f7221 */ /* 0x000fe20000010000 */
[--C-:B------:R-:W-:Y:S02]  /*129c0*/  IMAD.MOV.U32 R2, RZ, RZ, R104.reuse ;  /* 0x000000ffff027224 */ /* 0x100fe400078e0068 */
[----:B------:R-:W4:Y:S01]  /*129d0*/  MUFU.EX2 R110, R110 ;  /* 0x0000006e006e7308 */ /* 0x000f220000000800 */
[----:B------:R-:W-:Y:S01]  /*129e0*/  FADD.FTZ R174, R174, R111 ;  /* 0x0000006faeae7221 */ /* 0x000fe20000010000 */
[----:B--2---:R-:W-:Y:S01]  /*129f0*/  F2FP.F16.F32.PACK_AB R112, R120, R183 ;  /* 0x000000b77870723e */ /* 0x004fe200000000ff */
[----:B------:R-:W-:Y:S02]  /*12a00*/  @P0 IMAD.MOV.U32 R2, RZ, RZ, R104 ;  /* 0x000000ffff020224 */ /* 0x000fe400078e0068 */
[----:B------:R-:W-:-:S04]  /*12a10*/  FADD.FTZ R171, R171, R174 ;  /* 0x000000aeabab7221 */ /* 0x000fc80000010000 */
[----:B------:R-:W-:Y:S01]  /*12a20*/  FADD.FTZ R170, R170, R171 ;  /* 0x000000abaaaa7221 */ /* 0x000fe20000010000 */
[----:B---3--:R-:W-:Y:S01]  /*12a30*/  F2FP.F16.F32.PACK_AB R114, R116, R123 ;  /* 0x0000007b7472723e */ /* 0x008fe200000000ff */
[----:B------:R-:W2:Y:S02]  /*12a40*/  LDSM.16.MT88.4 R68, [R124+0x9800] ;  /* 0x009800007c44783b */ /* 0x000ea40000004200 */
[----:B------:R-:W-:Y:S01]  /*12a50*/  FADD.FTZ R165, R165, R170 ;  /* 0x000000aaa5a57221 */ /* 0x000fe20000010000 */
[----:B----4-:R-:W-:Y:S01]  /*12a60*/  F2FP.F16.F32.PACK_AB R115, R110, R119 ;  /* 0x000000776e73723e */ /* 0x010fe200000000ff */
[----:B------:R-:W-:Y:S02]  /*12a70*/  FADD.FTZ R119, R119, R118 ;  /* 0x0000007677777221 */ /* 0x000fe40000010000 */
[----:B------:R-:W-:Y:S02]  /*12a80*/  FADD.FTZ R188, R188, R165 ;  /* 0x000000a5bcbc7221 */ /* 0x000fe40000010000 */
[----:B------:R-:W-:-:S02]  /*12a90*/  FADD.FTZ R166, R110, R119 ;  /* 0x000000776ea67221 */ /* 0x000fc40000010000 */
        /* <DEDUP_REMOVED lines=12> */
[----:B-1----:R-:W-:Y:S03]  /*12b60*/  HMMA.16816.F32 R80, R112, R76, R20 ;  /* 0x0000004c7050723c */ /* 0x002fe60000001814 */
[----:B------:R-:W-:-:S05]  /*12b70*/  FADD.FTZ R167, R116, R123 ;  /* 0x0000007b74a77221 */ /* 0x000fca0000010000 */
[C---:B--2---:R-:W-:Y:S08]  /*12b80*/  HMMA.16816.F32 R72, R112.reuse, R68, R28 ;  /* 0x000000447048723c */ /* 0x044ff0000000181c */
        /* <DEDUP_REMOVED lines=12> */
[----:B------:R-:W-:-:S04]  /*12c50*/  NOP ;  /* 0x0000000000007918 */ /* 0x000fc80000000000 */
[----:B------:R-:W-:-:S15]  /*12c60*/  @P0 BRA `(.L_x_13471) ;  /* 0x0000000000040947 */ /* 0x000fde0003800000 */
.L_x_13462:
[----:B------:R-:W-:-:S07]  /*12c70*/  IADD3 R105, PT, PT, R107, -0x1, RZ ;  /* 0xffffffff6b697810 */ /* 0x000fce0007ffe0ff */
.L_x_13471:
[----:B------:R-:W-:Y:S05]  /*12c80*/  BSYNC B2 ;  /* 0x0000000000027941 */ /* 0x000fea0003800000 */
.L_x_13461:
        /* <DEDUP_REMOVED lines=14> */
.L_x_13479:
        /* <DEDUP_REMOVED lines=77> */
.L_x_13474:
[----:B------:R-:W-:Y:S05]  /*13240*/  BSYNC.RECONVERGENT B0 ;  /* 0x0000000000007941 */ /* 0x000fea0003800200 */
.L_x_13473:
        /* <DEDUP_REMOVED lines=16> */
[----:B------:R-:W-:Y:S05]  /*13350*/  ISETP.GT.AND P0, PT, R163, R138, PT ;  /* 0x0000008aa300720c */ /* 0x000fea0003f04270 */
        /* <DEDUP_REMOVED lines=12> */
[----:B------:R-:W-:Y:S06]  /*13420*/  LDSM.16.M88.4 R116, [R129+0x5000] ;  /* 0x005000008174783b */ /* 0x000fec0000000200 */
[----:B------:R-:W-:Y:S01]  /*13430*/  LDSM.16.M88.4 R120, [R129+0x5800] ;  /* 0x005800008178783b */ /* 0x000fe20000000200 */
[C---:B------:R-:W-:Y:S05]  /*13440*/  HMMA.16816.F32 R8, R32.reuse, R10, RZ ;  /* 0x0000000a2008723c */ /* 0x040fea00000018ff */
[----:B------:R-:W5:Y:S03]  /*13450*/  LD.E R0, desc[UR4][R100.64+0x18c] ;  /* 0x00018c0464007980 */ /* 0x000f66000c101900 */
        /* <DEDUP_REMOVED lines=18> */
[----:B------:R-:W3:Y:S06]  /*13580*/  LDSM.16.M88.4 R108, [R128+0x5000] ;  /* 0x00500000806c783b */ /* 0x000eec0000000200 */
[----:B------:R-:W-:Y:S01]  /*13590*/  LDSM.16.M88.4 R120, [R127+0x4000] ;  /* 0x004000007f78783b */ /* 0x000fe20000000200 */
        /* <DEDUP_REMOVED lines=11> */
[----:B------:R-:W1:Y:S06]  /*13650*/  LDSM.16.M88.4 R104, [R127+0x4800] ;  /* 0x004800007f68783b */ /* 0x000e6c0000000200 */
[----:B------:R-:W3:Y:S01]  /*13660*/  LDSM.16.M88.4 R112, [R127+0x5800] ;  /* 0x005800007f70783b */ /* 0x000ee20000000200 */
[C---:B--2---:R-:W-:Y:S08]  /*13670*/  HMMA.16816.F32 R4, R116.reuse, R120, R4 ;  /* 0x000000787404723c */ /* 0x044ff00000001804 */
[C---:B------:R-:W-:Y:S08]  /*13680*/  HMMA.16816.F32 R8, R116.reuse, R122, R8 ;  /* 0x0000007a7408723c */ /* 0x040ff00000001808 */
        /* <DEDUP_REMOVED lines=8> */
[----:B------:R-:W2:Y:S06]  /*13710*/  LDSM.16.M88.4 R112, [R134+0x6800] ;  /* 0x006800008670783b */ /* 0x000eac0000000200 */
[----:B------:R-:W3:Y:S01]  /*13720*/  LDSM.16.M88.4 R116, [R134+0x7000] ;  /* 0x007000008674783b */ /* 0x000ee20000000200 */
        /* <DEDUP_REMOVED lines=11> */
[----:B------:R-:W1:Y:S06]  /*137e0*/  LDSM.16.M88.4 R104, [R129+0x6800] ;  /* 0x006800008168783b */ /* 0x000e6c0000000200 */
[----:B------:R-:W3:Y:S01]  /*137f0*/  LDSM.16.M88.4 R108, [R129+0x7000] ;  /* 0x00700000816c783b */ /* 0x000ee20000000200 */
        /* <DEDUP_REMOVED lines=24> */
[----:B------:R-:W1:Y:S07]  /*13980*/  LDSM.16.M88.4 R104, [R127+0x6800] ;  /* 0x006800007f68783b */ /* 0x000e6e0000000200 */
        /* <DEDUP_REMOVED lines=8> */
[----:B------:R-:W2:Y:S02]  /*13a10*/  MUFU.TANH R2, R2 ;  /* 0x0000000200027308 */ /* 0x000ea40000002400 */
[-C--:B------:R-:W-:Y:S01]  /*13a20*/  FMUL.FTZ R9, R9, R0.reuse ;  /* 0x0000000009097220 */ /* 0x080fe20000410000 */
[-C--:B------:R-:W-:Y:S01]  /*13a30*/  FMUL.FTZ R10, R10, R0.reuse ;  /* 0x000000000a0a7220 */ /* 0x080fe20000410000 */
[-C--:B------:R-:W-:Y:S01]  /*13a40*/  FMUL.FTZ R11, R11, R0.reuse ;  /* 0x000000000b0b7220 */ /* 0x080fe20000410000 */
[-C--:B------:R-:W-:Y:S01]  /*13a50*/  FMUL.FTZ R103, R8, R0.reuse ;  /* 0x0000000008677220 */ /* 0x080fe20000410000 */
[C---:B------:R-:W-:Y:S04]  /*13a60*/  HMMA.16816.F32 R16, R112.reuse, R106, R16 ;  /* 0x0000006a7010723c */ /* 0x040fe80000001810 */
[----:B------:R-:W3:Y:S01]  /*13a70*/  MUFU.TANH R105, R9 ;  /* 0x0000000900697308 */ /* 0x000ee20000002400 */
[-C--:B------:R-:W-:Y:S01]  /*13a80*/  FMUL.FTZ R13, R13, R0.reuse ;  /* 0x000000000d0d7220 */ /* 0x080fe20000410000 */
[-C--:B------:R-:W-:Y:S01]  /*13a90*/  FMUL.FTZ R14, R14, R0.reuse ;  /* 0x000000000e0e7220 */ /* 0x080fe20000410000 */
[-C--:B------:R-:W-:Y:S01]  /*13aa0*/  FMUL.FTZ R15, R15, R0.reuse ;  /* 0x000000000f0f7220 */ /* 0x080fe20000410000 */
[-C--:B------:R-:W-:Y:S06]  /*13ab0*/  FMUL.FTZ R117, R12, R0.reuse ;  /* 0x000000000c757220 */ /* 0x080fec0000410000 */
[----:B------:R-:W4:Y:S10]  /*13ac0*/  MUFU.TANH R111, R10 ;  /* 0x0000000a006f7308 */ /* 0x000f340000002400 */
        /* <DEDUP_REMOVED lines=8> */
[----:B------:R-:W-:Y:S01]  /*13b50*/  BAR.SYNC.DEFER_BLOCKING 0x0 ;  /* 0x0000000000007b1d */ /* 0x000fe20000010000 */
        /* <DEDUP_REMOVED lines=13> */
[----:B------:R-:W1:Y:S10]  /*13c30*/  MUFU.TANH R12, R117 ;  /* 0x00000075000c7308 */ /* 0x000e740000002400 */
[----:B------:R-:W1:Y:S01]  /*13c40*/  MUFU.TANH R13, R13 ;  /* 0x0000000d000d7308 */ /* 0x000e620000002400 */
[C---:B-----5:R-:W-:Y:S03]  /*13c50*/  HMMA.16816.F32 R28, R112.reuse, R8, R28 ;  /* 0x00000008701c723c */ /* 0x060fe6000000181c */
[-C--:B------:R-:W-:Y:S06]  /*13c60*/  FMUL.FTZ R9, R25, R0.reuse ;  /* 0x0000000019097220 */ /* 0x080fec0000410000 */
[----:B------:R5:W1:Y:S01]  /*13c70*/  MUFU.TANH R8, R21 ;  /* 0x0000001500087308 */ /* 0x000a620000002400 */
[----:B------:R-:W-:Y:S09]  /*13c80*/  HMMA.16816.F32 R32, R112, R10, R32 ;  /* 0x0000000a7020723c */ /* 0x000ff20000001820 */
[----:B------:R-:W1:Y:S01]  /*13c90*/  MUFU.TANH R14, R14 ;  /* 0x0000000e000e7308 */ /* 0x000e620000002400 */
[-C--:B---3--:R-:W-:Y:S01]  /*13ca0*/  FMUL.FTZ R20, R28, R0.reuse ;  /* 0x000000001c147220 */ /* 0x088fe20000410000 */
[-C--:B------:R-:W-:Y:S01]  /*13cb0*/  FMUL.FTZ R29, R29, R0.reuse ;  /* 0x000000001d1d7220 */ /* 0x080fe20000410000 */
[-C--:B------:R-:W-:Y:S07]  /*13cc0*/  FMUL.FTZ R30, R30, R0.reuse ;  /* 0x000000001e1e7220 */ /* 0x080fee0000410000 */
[----:B------:R-:W3:Y:S01]  /*13cd0*/  MUFU.TANH R15, R15 ;  /* 0x0000000f000f7308 */ /* 0x000ee20000002400 */
[-C--:B------:R-:W-:Y:S01]  /*13ce0*/  FMUL.FTZ R31, R31, R0.reuse ;  /* 0x000000001f1f7220 */ /* 0x080fe20000410000 */
[-C--:B------:R-:W-:Y:S01]  /*13cf0*/  FMUL.FTZ R121, R32, R0.reuse ;  /* 0x0000000020797220 */ /* 0x080fe20000410000 */
[-C--:B-----5:R-:W-:Y:S01]  /*13d00*/  FMUL.FTZ R21, R34, R0.reuse ;  /* 0x0000000022157220 */ /* 0x0a0fe20000410000 */
[-C--:B------:R-:W-:Y:S06]  /*13d10*/  FMUL.FTZ R32, R35, R0.reuse ;  /* 0x0000000023207220 */ /* 0x080fec0000410000 */
[----:B------:R-:W1:Y:S01]  /*13d20*/  MUFU.TANH R4, R4 ;  /* 0x0000000400047308 */ /* 0x000e620000002400 */
[----:B------:R-:W-:Y:S09]  /*13d30*/  FMUL.FTZ R33, R33, R0 ;  /* 0x0000000021217220 */ /* 0x000ff20000410000 */
        /* <DEDUP_REMOVED lines=92> */
.L_x_13478:
[----:B------:R-:W-:Y:S05]  /*14300*/  BSYNC.RECONVERGENT B0 ;  /* 0x0000000000007941 */ /* 0x000fea0003800200 */
.L_x_13477:
        /* <DEDUP_REMOVED lines=20> */
.L_x_13476:
[----:B------:R-:W-:Y:S05]  /*14450*/  BSYNC.RECONVERGENT B1 ;  /* 0x0000000000017941 */ /* 0x000fea0003800200 */
.L_x_13475:
[----:B------:R-:W3:Y:S01]  /*14460*/  LD.E R103, desc[UR4][R100.64+0xdc] ;  /* 0x0000dc0464677980 */ /* 0x000ee2000c101900 */
[C---:B-1----:R-:W-:Y:S01]  /*14470*/  VIADD R31, R165.reuse, 0xffffffe1 ;  /* 0xffffffe1a51f7836 */ /* 0x042fe20000000000 */
[C---:B------:R-:W-:Y:S01]  /*14480*/  ISETP.GE.AND P4, PT, R165.reuse, R160, PT ;  /* 0x000000a0a500720c */ /* 0x040fe20003f86270 */
[C---:B--2---:R-:W-:Y:S01]  /*14490*/  VIADD R25, R165.reuse, 0xffffffe9 ;  /* 0xffffffe9a5197836 */ /* 0x044fe20000000000 */
[C---:B------:R-:W-:Y:S01]  /*144a0*/  ISETP.GE.AND P1, PT, R165.reuse, R158, PT ;  /* 0x0000009ea500720c */ /* 0x040fe20003f26270 */
[----:B------:R-:W-:Y:S01]  /*144b0*/  VIADD R0, R165, 0xffffffe0 ;  /* 0xffffffe0a5007836 */ /* 0x000fe20000000000 */
[----:B------:R-:W-:Y:S01]  /*144c0*/  FSEL R189, R189, -INF , P4 ;  /* 0xff800000bdbd7808 */ /* 0x000fe20002000000 */
[----:B------:R-:W-:Y:S01]  /*144d0*/  VIADD R26, R165, 0xfffffff0 ;  /* 0xfffffff0a51a7836 */ /* 0x000fe20000000000 */
[----:B------:R-:W-:Y:S01]  /*144e0*/  ISETP.GE.AND P4, PT, R31, R160, PT ;  /* 0x000000a01f00720c */ /* 0x000fe20003f86270 */
        /* <DEDUP_REMOVED lines=13> */
[-C--:B------:R-:W-:Y:S02]  /*145c0*/  ISETP.GE.AND P3, PT, R26, R160.reuse, PT ;  /* 0x000000a01a00720c */ /* 0x080fe40003f66270 */
[----:B------:R-:W-:Y:S02]  /*145d0*/  FSEL R110, R110, -INF , P4 ;  /* 0xff8000006e6e7808 */ /* 0x000fe40002000000 */
[----:B------:R-:W-:Y:S02]  /*145e0*/  ISETP.GE.AND P4, PT, R24, R160, PT ;  /* 0x000000a01800720c */ /* 0x000fe40003f86270 */
[----:B------:R-:W-:Y:S01]  /*145f0*/  FSEL R197, R12, -INF , P3 ;  /* 0xff8000000cc57808 */ /* 0x000fe20001800000 */
[----:B------:R-:W-:Y:S01]  /*14600*/  VIADD R12, R165, 0x8 ;  /* 0x00000008a50c7836 */ /* 0x000fe20000000000 */
        /* <DEDUP_REMOVED lines=14> */
[----:B------:R-:W-:Y:S02]  /*146f0*/  ISETP.GE.AND P0, PT, R0, R160, PT ;  /* 0x000000a00000720c */ /* 0x000fe40003f06270 */
[----:B------:R-:W-:Y:S02]  /*14700*/  FSEL R171, R15, -INF , P4 ;  /* 0xff8000000fab7808 */ /* 0x000fe40002000000 */
[-C--:B------:R-:W-:Y:S02]  /*14710*/  ISETP.GE.AND P4, PT, R11, R158.reuse, PT ;  /* 0x0000009e0b00720c */ /* 0x080fe40003f86270 */
[----:B------:R-:W-:Y:S01]  /*14720*/  FSEL R187, R6, -INF , P3 ;  /* 0xff80000006bb7808 */ /* 0x000fe20001800000 */
[C---:B------:R-:W-:Y:S01]  /*14730*/  VIADD R6, R165.reuse, 0x19 ;  /* 0x00000019a5067836 */ /* 0x040fe20000000000 */
[----:B------:R-:W-:Y:S01]  /*14740*/  FSEL R30, R2, -INF , P0 ;  /* 0xff800000021e7808 */ /* 0x000fe20000000000 */
[C---:B------:R-:W-:Y:S01]  /*14750*/  VIADD R2, R165.reuse, 0x11 ;  /* 0x00000011a5027836 */ /* 0x040fe20000000000 */
[C---:B------:R-:W-:Y:S02]  /*14760*/  ISETP.GE.AND P6, PT, R0.reuse, R159, PT ;  /* 0x0000009f0000720c */ /* 0x040fe40003fc6270 */
[----:B------:R-:W-:Y:S01]  /*14770*/  ISETP.GE.AND P5, PT, R0, R157, PT ;  /* 0x0000009d0000720c */ /* 0x000fe20003fa6270 */
[----:B------:R-:W-:Y:S01]  /*14780*/  VIADD R0, R165, 0x18 ;  /* 0x00000018a5007836 */ /* 0x000fe20000000000 */
[----:B------:R-:W-:Y:S02]  /*14790*/  ISETP.GE.AND P3, PT, R23, R158, PT ;  /* 0x0000009e1700720c */ /* 0x000fe40003f66270 */
[-C--:B------:R-:W-:Y:S02]  /*147a0*/  ISETP.GE.AND P0, PT, R165, R159.reuse, PT ;  /* 0x0000009fa500720c */ /* 0x080fe40003f06270 */
[----:B------:R-:W-:Y:S02]  /*147b0*/  FSEL R16, R16, -INF , P4 ;  /* 0xff80000010107808 */ /* 0x000fe40002000000 */
[-C--:B------:R-:W-:Y:S02]  /*147c0*/  ISETP.GE.AND P4, PT, R12, R160.reuse, PT ;  /* 0x000000a00c00720c */ /* 0x080fe40003f86270 */
[----:B------:R-:W-:Y:S02]  /*147d0*/  FSEL R173, R17, -INF , P3 ;  /* 0xff80000011ad7808 */ /* 0x000fe40001800000 */
[-C--:B------:R-:W-:Y:S02]  /*147e0*/  ISETP.GE.AND P3, PT, R10, R160.reuse, PT ;  /* 0x000000a00a00720c */ /* 0x080fe40003f66270 */
[----:B------:R-:W-:Y:S02]  /*147f0*/  FSEL R189, R189, -INF , !P0 ;  /* 0xff800000bdbd7808 */ /* 0x000fe40004000000 */
[----:B------:R-:W-:Y:S02]  /*14800*/  ISETP.GE.AND P0, PT, R0, R160, PT ;  /* 0x000000a00000720c */ /* 0x000fe40003f06270 */
[----:B------:R-:W-:Y:S02]  /*14810*/  FSEL R8, R8, -INF , P4 ;  /* 0xff80000008087808 */ /* 0x000fe40002000000 */
[----:B------:R-:W-:Y:S02]  /*14820*/  ISETP.GE.AND P4, PT, R22, R158, PT ;  /* 0x0000009e1600720c */ /* 0x000fe40003f86270 */
        /* <DEDUP_REMOVED lines=8> */
[----:B------:R-:W-:Y:S02]  /*148b0*/  FSEL R20, R20, -INF , P3 ;  /* 0xff80000014147808 */ /* 0x000fe40001800000 */
[----:B------:R-:W-:Y:S02]  /*148c0*/  ISETP.GE.AND P4, PT, R2, R160, PT ;  /* 0x000000a00200720c */ /* 0x000fe40003f86270 */
[-C--:B------:R-:W-:Y:S02]  /*148d0*/  ISETP.GE.AND P3, PT, R12, R158.reuse, PT ;  /* 0x0000009e0c00720c */ /* 0x080fe40003f66270 */
[----:B------:R-:W-:Y:S02]  /*148e0*/  FSEL R104, R32, -INF , P0 ;  /* 0xff80000020687808 */ /* 0x000fe40000000000 */
[----:B------:R-:W-:Y:S02]  /*148f0*/  ISETP.GE.AND P0, PT, R27, R159, PT ;  /* 0x0000009f1b00720c */ /* 0x000fe40003f06270 */
[C---:B------:R-:W-:Y:S01]  /*14900*/  ISETP.GE.AND P1, PT, R165.reuse, R157, PT ;  /* 0x0000009da500720c */ /* 0x040fe20003f26270 */
[----:B------:R-:W-:Y:S01]  /*14910*/  VIADD R165, R165, 0xffffffc0 ;  /* 0xffffffc0a5a57836 */ /* 0x000fe20000000000 */
[----:B------:R-:W-:Y:S02]  /*14920*/  FSEL R168, R168, -INF , P4 ;  /* 0xff800000a8a87808 */ /* 0x000fe40002000000 */
[-C--:B------:R-:W-:Y:S02]  /*14930*/  ISETP.GE.AND P4, PT, R10, R158.reuse, PT ;  /* 0x0000009e0a00720c */ /* 0x080fe40003f86270 */
[----:B------:R-:W-:Y:S02]  /*14940*/  FSEL R177, R19, -INF , P3 ;  /* 0xff80000013b17808 */ /* 0x000fe40001800000 */
[----:B------:R-:W-:Y:S02]  /*14950*/  FSEL R19, R29, -INF , !P0 ;  /* 0xff8000001d137808 */ /* 0x000fe40004000000 */
[----:B------:R-:W-:Y:S02]  /*14960*/  FSEL R181, R181, -INF , !P1 ;  /* 0xff800000b5b57808 */ /* 0x000fe40004800000 */
[-C--:B------:R-:W-:Y:S02]  /*14970*/  ISETP.GE.AND P0, PT, R26, R159.reuse, PT ;  /* 0x0000009f1a00720c */ /* 0x080fe40003f06270 */
[-C--:B------:R-:W-:Y:S02]  /*14980*/  ISETP.GE.AND P1, PT, R0, R158.reuse, PT ;  /* 0x0000009e0000720c */ /* 0x080fe40003f26270 */
[----:B------:R-:W-:Y:S02]  /*14990*/  FSEL R13, R109, -INF , !P5 ;  /* 0xff8000006d0d7808 */ /* 0x000fe40006800000 */
[----:B------:R-:W-:Y:S02]  /*149a0*/  FSEL R18, R18, -INF , P4 ;  /* 0xff80000012127808 */ /* 0x000fe40002000000 */
[----:B------:R-:W-:Y:S02]  /*149b0*/  ISETP.GE.AND P4, PT, R5, R158, PT ;  /* 0x0000009e0500720c */ /* 0x000fe40003f86270 */
[----:B------:R-:W-:Y:S02]  /*149c0*/  ISETP.GE.AND P5, PT, R24, R159, PT ;  /* 0x0000009f1800720c */ /* 0x000fe40003fa6270 */
[----:B------:R-:W-:Y:S02]  /*149d0*/  ISETP.GE.AND P3, PT, R6, R160, PT ;  /* 0x000000a00600720c */ /* 0x000fe40003f66270 */
[----:B------:R-:W-:Y:S02]  /*149e0*/  FSEL R105, R21, -INF , P1 ;  /* 0xff80000015697808 */ /* 0x000fe40000800000 */
[----:B------:R-:W-:Y:S02]  /*149f0*/  FSEL R197, R197, -INF , !P0 ;  /* 0xff800000c5c57808 */ /* 0x000fe40004000000 */
[----:B------:R-:W-:Y:S02]  /*14a00*/  FSEL R4, R30, -INF , !P6 ;  /* 0xff8000001e047808 */ /* 0x000fe40007000000 */
[----:B------:R-:W-:Y:S02]  /*14a10*/  ISETP.GE.AND P1, PT, R27, R157, PT ;  /* 0x0000009d1b00720c */ /* 0x000fe40003f26270 */
[-C--:B------:R-:W-:Y:S02]  /*14a20*/  ISETP.GE.AND P0, PT, R11, R159.reuse, PT ;  /* 0x0000009f0b00720c */ /* 0x080fe40003f06270 */
[-C--:B------:R-:W-:Y:S02]  /*14a30*/  ISETP.GE.AND P6, PT, R25, R159.reuse, PT ;  /* 0x0000009f1900720c */ /* 0x080fe40003fc6270 */
[----:B------:R-:W-:Y:S02]  /*14a40*/  FSEL R119, R119, -INF , P4 ;  /* 0xff80000077777808 */ /* 0x000fe40002000000 */
        /* <DEDUP_REMOVED lines=12> */
[----:B------:R-:W-:Y:S02]  /*14b10*/  FSEL R118, R118, -INF , P3 ;  /* 0xff80000076767808 */ /* 0x000fe40001800000 */
[-C--:B------:R-:W-:Y:S02]  /*14b20*/  ISETP.GE.AND P3, PT, R31, R157.reuse, PT ;  /* 0x0000009d1f00720c */ /* 0x080fe40003f66270 */
[-C--:B------:R-:W-:Y:S01]  /*14b30*/  ISETP.GE.AND P4, PT, R25, R157.reuse, PT ;  /* 0x0000009d1900720c */ /* 0x080fe20003f86270 */
[----:B------:R-:W-:Y:S01]  /*14b40*/  LDSM.16.MT88.4 R28, [R125+0x8000] ;  /* 0x008000007d1c783b */ /* 0x000fe20000004200 */
[----:B------:R-:W-:Y:S02]  /*14b50*/  FSEL R169, R169, -INF , !P1 ;  /* 0xff800000a9a97808 */ /* 0x000fe40004800000 */
[----:B------:R-:W-:Y:S02]  /*14b60*/  FSEL R187, R187, -INF , !P0 ;  /* 0xff800000bbbb7808 */ /* 0x000fe40004000000 */
[----:B------:R-:W-:Y:S02]  /*14b70*/  ISETP.GE.AND P1, PT, R22, R157, PT ;  /* 0x0000009d1600720c */ /* 0x000fe40003f26270 */
[----:B------:R-:W-:Y:S02]  /*14b80*/  FSEL R193, R14, -INF , !P6 ;  /* 0xff8000000ec17808 */ /* 0x000fe40007000000 */
[-C--:B------:R-:W-:Y:S02]  /*14b90*/  ISETP.GE.AND P0, PT, R10, R159.reuse, PT ;  /* 0x0000009f0a00720c */ /* 0x080fe40003f06270 */
[----:B------:R-:W-:Y:S02]  /*14ba0*/  ISETP.GE.AND P6, PT, R12, R159, PT ;  /* 0x0000009f0c00720c */ /* 0x000fe40003fc6270 */
[----:B------:R-:W-:Y:S02]  /*14bb0*/  FSEL R17, R110, -INF , !P3 ;  /* 0xff8000006e117808 */ /* 0x000fe40005800000 */
[----:B------:R-:W-:Y:S02]  /*14bc0*/  FSEL R9, R116, -INF , !P4 ;  /* 0xff80000074097808 */ /* 0x000fe40006000000 */
        /* <DEDUP_REMOVED lines=8> */
[----:B------:R-:W-:Y:S02]  /*14c50*/  ISETP.GE.AND P3, PT, R24, R157, PT ;  /* 0x0000009d1800720c */ /* 0x000fe40003f66270 */
[----:B------:R-:W-:Y:S02]  /*14c60*/  FSEL R173, R173, -INF , !P4 ;  /* 0xff800000adad7808 */ /* 0x000fe40006000000 */
[----:B------:R-:W-:Y:S02]  /*14c70*/  ISETP.GE.AND P4, PT, R5, R159, PT ;  /* 0x0000009f0500720c */ /* 0x000fe40003f86270 */
[----:B------:R-:W-:Y:S02]  /*14c80*/  FMNMX3.FTZ R8, R8, R19, R15, !PT ;  /* 0x0000001308087276 */ /* 0x000fe4000781000f */
[----:B------:R-:W-:Y:S02]  /*14c90*/  FSEL R171, R171, -INF , !P3 ;  /* 0xff800000abab7808 */ /* 0x000fe40005800000 */
[----:B------:R-:W-:Y:S02]  /*14ca0*/  FMNMX3.FTZ R2, R2, R11, R9, !PT ;  /* 0x0000000b02027276 */ /* 0x000fe40007810009 */
[----:B------:R-:W-:Y:S02]  /*14cb0*/  FSEL R191, R16, -INF , !P5 ;  /* 0xff80000010bf7808 */ /* 0x000fe40006800000 */
[-C--:B------:R-:W-:Y:S02]  /*14cc0*/  ISETP.GE.AND P3, PT, R12, R157.reuse, PT ;  /* 0x0000009d0c00720c */ /* 0x080fe40003f66270 */
        /* <DEDUP_REMOVED lines=325> */
.L_x_13472:
        /* <DEDUP_REMOVED lines=10> */
.L_x_13494:
        /* <DEDUP_REMOVED lines=217> */
.L_x_13481:
        /* <DEDUP_REMOVED lines=23> */
.L_x_13483:
[----:B------:R-:W-:Y:S05]  /*170c0*/  BSYNC.RECONVERGENT B0 ;  /* 0x0000000000007941 */ /* 0x000fea0003800200 */
.L_x_13482:
        /* <DEDUP_REMOVED lines=9> */
.L_x_13485:
[----:B------:R-:W-:Y:S05]  /*17160*/  BSYNC.RECONVERGENT B0 ;  /* 0x0000000000007941 */ /* 0x000fea0003800200 */
.L_x_13484:
        /* <DEDUP_REMOVED lines=14> */
.L_x_13487:
[----:B------:R-:W-:Y:S05]  /*17250*/  BSYNC.RECONVERGENT B0 ;  /* 0x0000000000007941 */ /* 0x000fea0003800200 */
.L_x_13486:
        /* <DEDUP_REMOVED lines=14> */
.L_x_13489:
[----:B------:R-:W-:Y:S05]  /*17340*/  BSYNC.RECONVERGENT B0 ;  /* 0x0000000000007941 */ /* 0x000fea0003800200 */
.L_x_13488:
[----:B------:R-:W-:-:S04]  /*17350*/  MOV R145, 0x0 ;  /* 0x0000000000917802 */ /* 0x000fc80000000f00 */
[----:B-1234-:R-:W-:Y:S05]  /*17360*/  @P3 RET.REL.NODEC R144 `(_ZN5flash24flash_fwd_splitkv_kernelI23Flash_fwd_kernel_traitsILi128ELi64ELi64ELi4ELb0ELb0EN7cutlass6half_tE19Flash_kernel_traitsILi128ELi64ELi64ELi4ES3_EELb0ELb1ELb0ELb0ELb1ELb1ELb0ELb1EEEvNS_16Flash_fwd_paramsE) ;  /* 0xfffffe8c90243950 */ /* 0x01efea0003c3ffff */
        /* <DEDUP_REMOVED lines=13> */
[----:B-1----:R-:W-:Y:S05]  /*17440*/  RET.REL.NODEC R144 `(_ZN5flash24flash_fwd_splitkv_kernelI23Flash_fwd_kernel_traitsILi128ELi64ELi64ELi4ELb0ELb0EN7cutlass6half_tE19Flash_kernel_traitsILi128ELi64ELi64ELi4ES3_EELb0ELb1ELb0ELb0ELb1ELb1ELb0ELb1EEEvNS_16Flash_fwd_paramsE) ;  /* 0xfffffe8890ec7950 */ /* 0x002fea0003c3ffff */
.L_x_13480:
[----:B------:R-:W-:Y:S01]  /*17450*/  MOV R5, 0x2 ;  /* 0x0000000200057802 */ /* 0x000fe20000000f00 */
[----:B------:R-:W-:Y:S01]  /*17460*/  IMAD.MOV.U32 R4, RZ, RZ, 0x1f ;  /* 0x0000001fff047424 */ /* 0x000fe200078e00ff */
[----:B------:R-:W-:-:S07]  /*17470*/  MOV R6, 0xffffffff ;  /* 0xffffffff00067802 */ /* 0x000fce0000000f00 */
[----:B-1---5:R-:W-:Y:S05]  /*17480*/  WARPSYNC.COLLECTIVE R6, `(.L_x_13490) ;  /* 0x0000000006087348 */ /* 0x022fea0003c00000 */
[----:B------:R2:W3:Y:S02]  /*17490*/  SHFL.BFLY P0, R10, R167, R5, R4 ;  /* 0x0c000005a70a7389 */ /* 0x0004e40000000004 */
[----:B-123-5:R-:W-:Y:S05]  /*174a0*/  ENDCOLLECTIVE ;  /* 0x000000000000791b */ /* 0x02efea0003800000 */
.L_x_13490:
[----:B------:R-:W-:Y:S02]  /*174b0*/  IMAD.MOV.U32 R8, RZ, RZ, R10 ;  /* 0x000000ffff087224 */ /* 0x000fe400078e000a */
[----:B------:R-:W-:Y:S02]  /*174c0*/  IMAD.MOV.U32 R5, RZ, RZ, 0x1 ;  /* 0x00000001ff057424 */ /* 0x000fe400078e00ff */
[----:B------:R-:W-:-:S05]  /*174d0*/  FADD.FTZ R8, R8, R167 ;  /* 0x000000a708087221 */ /* 0x000fca0000010000 */
[----:B------:R-:W-:-:S07]  /*174e0*/  MOV R167, R8 ;  /* 0x0000000800a77202 */ /* 0x000fce0000000f00 */
[----:B------:R-:W-:Y:S05]  /*174f0*/  WARPSYNC.COLLECTIVE R6, `(.L_x_13491) ;  /* 0x0000000006087348 */ /* 0x000fea0003c00000 */
[----:B------:R1:W2:Y:S02]  /*17500*/  SHFL.BFLY P0, R10, R167, R5, R4 ;  /* 0x0c000005a70a7389 */ /* 0x0002a40000000004 */
[----:B-12---:R-:W-:Y:S05]  /*17510*/  ENDCOLLECTIVE ;  /* 0x000000000000791b */ /* 0x006fea0003800000 */
.L_x_13491:
[----:B------:R-:W-:Y:S01]  /*17520*/  MOV R167, R166 ;  /* 0x000000a600a77202 */ /* 0x000fe20000000f00 */
[----:B------:R-:W-:Y:S01]  /*17530*/  IMAD.MOV.U32 R5, RZ, RZ, 0x2 ;  /* 0x00000002ff057424 */ /* 0x000fe200078e00ff */
[----:B------:R-:W-:-:S07]  /*17540*/  MOV R9, R10 ;  /* 0x0000000a00097202 */ /* 0x000fce0000000f00 */
[----:B------:R-:W-:Y:S05]  /*17550*/  WARPSYNC.COLLECTIVE R6, `(.L_x_13492) ;  /* 0x0000000006087348 */ /* 0x000fea0003c00000 */
[----:B------:R1:W2:Y:S02]  /*17560*/  SHFL.BFLY P0, R10, R167, R5, R4 ;  /* 0x0c000005a70a7389 */ /* 0x0002a40000000004 */
[----:B-12---:R-:W-:Y:S05]  /*17570*/  ENDCOLLECTIVE ;  /* 0x000000000000791b */ /* 0x006fea0003800000 */
.L_x_13492:
[----:B------:R-:W-:Y:S01]  /*17580*/  FADD.FTZ R9, R8, R9 ;  /* 0x0000000908097221 */ /* 0x000fe20000010000 */
[----:B------:R-:W-:Y:S01]  /*17590*/  FADD.FTZ R7, R10, R166 ;  /* 0x000000a60a077221 */ /* 0x000fe20000010000 */
[----:B------:R-:W-:-:S04]  /*175a0*/  MOV R5, 0x1 ;  /* 0x0000000100057802 */ /* 0x000fc80000000f00 */
[----:B------:R-:W-:-:S07]  /*175b0*/  MOV R167, R7 ;  /* 0x0000000700a77202 */ /* 0x000fce0000000f00 */
[----:B------:R-:W-:Y:S05]  /*175c0*/  WARPSYNC.COLLECTIVE R6, `(.L_x_13493) ;  /* 0x0000000006087348 */ /* 0x000fea0003c00000 */
[----:B------:R1:W2:Y:S02]  /*175d0*/  SHFL.BFLY P0, R10, R167, R5, R4 ;  /* 0x0c000005a70a7389 */ /* 0x0002a40000000004 */
[----:B-12---:R-:W-:Y:S05]  /*175e0*/  ENDCOLLECTIVE ;  /* 0x000000000000791b */ /* 0x006fea0003800000 */
.L_x_13493:
[----:B------:R-:W-:Y:S05]  /*175f0*/  BRA `(.L_x_13494) ;  /* 0xffffffe800f07947 */ /* 0x000fea000383ffff */
.L_x_13495:
        /* <DEDUP_REMOVED lines=16> */
.L_x_15001:


//--------------------- .text._ZN5flash24flash_fwd_splitkv_kernelI23Flash_fwd_kernel_traitsILi128ELi64ELi64ELi4ELb0ELb0EN7cutlass6half_tE19Flash_kernel_traitsILi128ELi64ELi64ELi4ES3_EELb0ELb1ELb1ELb0ELb0ELb0ELb0ELb1EEEvNS_16Flash_fwd_paramsE --------------------------
	.section	.text._ZN5flash24flash_fwd_splitkv_kernelI23Flash_fwd_kernel_traitsILi128ELi64ELi64ELi4ELb0ELb0EN7cutlass6half_tE19Flash_kernel_traitsILi128ELi64ELi64ELi4ES3_EELb0ELb1ELb1ELb0ELb0ELb0ELb0ELb1EEEvNS_16Flash_fwd_paramsE,"ax",@progbits
	.align	128
        .global         _ZN5flash24flash_fwd_splitkv_kernelI23Flash_fwd_kernel_traitsILi128ELi64ELi64ELi4ELb0ELb0EN7cutlass6half_tE19Flash_kernel_traitsILi128ELi64ELi64ELi4ES3_EELb0ELb1ELb1ELb0ELb0ELb0ELb0ELb1EEEvNS_16Flash_fwd_paramsE
        .type           _ZN5flash24flash_fwd_splitkv_kernelI23Flash_fwd_kernel_traitsILi128ELi64ELi64ELi4ELb0ELb0EN7cutlass6half_tE19Flash_kernel_traitsILi128ELi64ELi64ELi4ES3_EELb0ELb1ELb1ELb0ELb0ELb0ELb0ELb1EEEvNS_16Flash_fwd_paramsE,@function
        .size           _ZN5flash24flash_fwd_splitkv_kernelI23Flash_fwd_kernel_traitsILi128ELi64ELi64ELi4ELb0ELb0EN7cutlass6half_tE19Flash_kernel_traitsILi128ELi64ELi64ELi4ES3_EELb0ELb1ELb1ELb0ELb0ELb0ELb0ELb1EEEvNS_16Flash_fwd_paramsE,(.L_x_15002 - _ZN5flash24flash_fwd_splitkv_kernelI23Flash_fwd_kernel_traitsILi128ELi64ELi64ELi4ELb0ELb0EN7cutlass6half_tE19Flash_kernel_traitsILi128ELi64ELi64ELi4ES3_EELb0ELb1ELb1ELb0ELb0ELb0ELb0ELb1EEEvNS_16Flash_fwd_paramsE)
        .other          _ZN5flash24flash_fwd_splitkv_kernelI23Flash_fwd_kernel_traitsILi128ELi64ELi64ELi4ELb0ELb0EN7cutlass6half_tE19Flash_kernel_traitsILi128ELi64ELi64ELi4ES3_EELb0ELb1ELb1ELb0ELb0ELb0ELb0ELb1EEEvNS_16Flash_fwd_paramsE,@"STO_CUDA_ENTRY STV_DEFAULT"
_ZN5flash24flash_fwd_splitkv_kernelI23Flash_fwd_kernel_traitsILi128ELi64ELi64ELi4ELb0ELb0EN7cutlass6half_tE19Flash_kernel_traitsILi128ELi64ELi64ELi4ES3_EELb0ELb1ELb1ELb0ELb0ELb0ELb0ELb1EEEvNS_16Flash_fwd_paramsE:
.text._ZN5flash24flash_fwd_splitkv_kernelI23Flash_fwd_kernel_traitsILi128ELi64ELi64ELi4ELb0ELb0EN7cutlass6half_tE19Flash_kernel_traitsILi128ELi64ELi64ELi4ES3_EELb0ELb1ELb1ELb0ELb0ELb0ELb0ELb1EEEvNS_16Flash_fwd_paramsE:
[----:B------:R-:W-:Y:S01]  /*0000*/  LDC R1, c[0x0][0x37c] ;  /* 0x0000df00ff017b82 */ /* 0x000fe20000000800 */
[----:B------:R-:W1:Y:S07]  /*0010*/  S2R R3, SR_CTAID.X ;  /* 0x0000000000037919 */ /* 0x000e6e0000002500 */
[----:B------:R-:W2:Y:S01]  /*0020*/  LDC.64 R102, c[0x0][0x348] ;  /* 0x0000d200ff667b82 */ /* 0x000ea20000000a00 */
[----:B------:R-:W-:Y:S01]  /*0030*/  BSSY.RECONVERGENT B4, `(.L_x_13496) ;  /* 0x0000005000047945 */ /* 0x000fe20003800200 */
[----:B------:R-:W-:Y:S01]  /*0040*/  MOV R146, 0x80 ;  /* 0x0000008000927802 */ /* 0x000fe20000000f00 */
[----:B------:R-:W3:Y:S01]  /*0050*/  S2R R149, SR_CTAID.Y ;  /* 0x0000000000957919 */ /* 0x000ee20000002600 */
[----:B------:R-:W4:Y:S05]  /*0060*/  S2R R148, SR_CTAID.Z ;  /* 0x0000000000947919 */ /* 0x000f2a0000002700 */
[----:B-1234-:R-:W-:Y:S05]  /*0070*/  CALL.REL.NOINC `($_ZN5flash24flash_fwd_splitkv_kernelI23Flash_fwd_kernel_traitsILi128ELi64ELi64ELi4ELb0ELb0EN7cutlass6half_tE19Flash_kernel_traitsILi128ELi64ELi64ELi4ES3_EELb0ELb1ELb1ELb0ELb0ELb0ELb0ELb1EEEvNS_16Flash_fwd_paramsE$_ZN5flash30compute_attn_1rowblock_splitkvI23Flash_fwd_kernel_traitsILi128ELi64ELi64ELi4ELb0ELb0EN7cutlass6half_tE19Flash_kernel_traitsILi128ELi64ELi64ELi4ES3_EELb0ELb1ELb1ELb0ELb0ELb0ELb0ELb1ENS_16Flash_fwd_paramsEEEvRKT8_iiiii) ;  /* 0x0000000000087944 */ /* 0x01efea0003c00000 */
[----:B------:R-:W-:Y:S05]  /*0080*/  BSYNC.RECONVERGENT B4 ;  /* 0x0000000000047941 */ /* 0x000fea0003800200 */
.L_x_13496:
[----:B------:R-:W-:Y:S05]  /*0090*/  EXIT ;  /* 0x000000000000794d */ /* 0x000fea0003800000 */
        .type           $_ZN5flash24flash_fwd_splitkv_kernelI23Flash_fwd_kernel_traitsILi128ELi64ELi64ELi4ELb0ELb0EN7cutlass6half_tE19Flash_kernel_traitsILi128ELi64ELi64ELi4ES3_EELb0ELb1ELb1ELb0ELb0ELb0ELb0ELb1EEEvNS_16Flash_fwd_paramsE$_ZN5flash30compute_attn_1rowblock_splitkvI23Flash_fwd_kernel_traitsILi128ELi64ELi64ELi4ELb0ELb0EN7cutlass6half_tE19Flash_kernel_traitsILi128ELi64ELi64ELi4ES3_EELb0ELb1ELb1ELb0ELb0ELb0ELb0ELb1ENS_16Flash_fwd_paramsEEEvRKT8_iiiii,@function
        .size           $_ZN5flash24flash_fwd_splitkv_kernelI23Flash_fwd_kernel_traitsILi128ELi64ELi64ELi4ELb0ELb0EN7cutlass6half_tE19Flash_kernel_traitsILi128ELi64ELi64ELi4ES3_EELb0ELb1ELb1ELb0ELb0ELb0ELb0ELb1EEEvNS_16Flash_fwd_paramsE$_ZN5flash30compute_attn_1rowblock_splitkvI23Flash_fwd_kernel_traitsILi128ELi64ELi64ELi4ELb0ELb0EN7cutlass6half_tE19Flash_kernel_traitsILi128ELi64ELi64ELi4ES3_EELb0ELb1ELb1ELb0ELb0ELb0ELb0ELb1ENS_16Flash_fwd_paramsEEEvRKT8_iiiii,(.L_x_15002 - $_ZN5flash24flash_fwd_splitkv_kernelI23Flash_fwd_kernel_traitsILi128ELi64ELi64ELi4ELb0ELb0EN7cutlass6half_tE19Flash_kernel_traitsILi128ELi64ELi64ELi4ES3_EELb0ELb1ELb1ELb0ELb0ELb0ELb0ELb1EEEvNS_16Flash_fwd_paramsE$_ZN5flash30compute_attn_1rowblock_splitkvI23Flash_fwd_kernel_traitsILi128ELi64ELi64ELi4ELb0ELb0EN7cutlass6half_tE19Flash_kernel_traitsILi128ELi64ELi64ELi4ES3_EELb0ELb1ELb1ELb0ELb0ELb0ELb0ELb1ENS_16Flash_fwd_paramsEEEvRKT8_iiiii)
$_ZN5flash24flash_fwd_splitkv_kernelI23Flash_fwd_kernel_traitsILi128ELi64ELi64ELi4ELb0ELb0EN7cutlass6half_tE19Flash_kernel_traitsILi128ELi64ELi64ELi4ES3_EELb0ELb1ELb1ELb0ELb0ELb0ELb0ELb1EEEvNS_16Flash_fwd_paramsE$_ZN5flash30compute_attn_1rowblock_splitkvI23Flash_fwd_kernel_traitsILi128ELi64ELi64ELi4ELb0ELb0EN7cutlass6half_tE19Flash_kernel_traitsILi128ELi64ELi64ELi4ES3_EELb0ELb1ELb1ELb0ELb0ELb0ELb0ELb1ENS_16Flash_fwd_paramsEEEvRKT8_iiiii:
        /* <DEDUP_REMOVED lines=39> */
.L_x_13498:
[----:B------:R-:W-:Y:S05]  /*0310*/  BSYNC.RECONVERGENT B0 ;  /* 0x0000000000007941 */ /* 0x000fea0003800200 */
.L_x_13497:
[----:B------:R-:W-:Y:S04]  /*0320*/  BSSY.RECONVERGENT B0, `(.L_x_13499) ;  /* 0x0000007000007945 */ /* 0x000fe80003800200 */
[----:B------:R-:W-:Y:S05]  /*0330*/  @!P3 BRA `(.L_x_13500) ;  /* 0x000000000014b947 */ /* 0x000fea0003800000 */
[----:B-----5:R-:W2:Y:S02]  /*0340*/  LD.E.U8 R4, desc[UR4][R102.64+0x1b2] ;  /* 0x0001b20466047980 */ /* 0x020ea4000c101100 */
[----:B--2---:R-:W-:-:S13]  /*0350*/  ISETP.NE.AND P1, PT, R4, RZ, PT ;  /* 0x000000ff0400720c */ /* 0x004fda0003f25270 */
[----:B------:R-:W2:Y:S02]  /*0360*/  @P1 LD.E R7, desc[UR4][R14.64+0x4] ;  /* 0x000004040e071980 */ /* 0x000ea4000c101900 */
[----:B--2---:R-:W-:-:S06]  /*0370*/  @P1 IADD3 R4, PT, PT, R7, -R12, RZ ;  /* 0x8000000c07041210 */ /* 0x004fcc0007ffe0ff */
[----:B------:R2:W5:Y:S02]  /*0380*/  @!P1 LD.E R4, desc[UR4][R14.64] ;  /* 0x000000040e049980 */ /* 0x000564000c101900 */
.L_x_13500:
[----:B------:R-:W-:Y:S05]  /*0390*/  BSYNC.RECONVERGENT B0 ;  /* 0x0000000000007941 */ /* 0x000fea0003800200 */
.L_x_13499:
        /* <DEDUP_REMOVED lines=9> */
.L_x_13502:
[----:B------:R-:W3:Y:S01]  /*0430*/  LD.E.64 R4, desc[UR4][R102.64+0x108] ;  /* 0x0001080466047980 */ /* 0x000ee2000c101b00 */
[----:B------:R-:W-:Y:S01]  /*0440*/  BSSY.RECONVERGENT B0, `(.L_x_13504) ;  /* 0x0000006000007945 */ /* 0x000fe20003800200 */
[----:B------:R-:W-:Y:S01]  /*0450*/  IMAD.MOV.U32 R58, RZ, RZ, RZ ;  /* 0x000000ffff3a7224 */ /* 0x000fe200078e00ff */
[----:B---3--:R-:W-:-:S04]  /*0460*/  ISETP.NE.U32.AND P0, PT, R4, RZ, PT ;  /* 0x000000ff0400720c */ /* 0x008fc80003f05070 */
[----:B------:R-:W-:-:S13]  /*0470*/  ISETP.NE.AND.EX P0, PT, R5, RZ, PT, P0 ;  /* 0x000000ff0500720c */ /* 0x000fda0003f05300 */
[----:B------:R-:W-:Y:S05]  /*0480*/  @!P0 BRA `(.L_x_13505) ;  /* 0x0000000000048947 */ /* 0x000fea0003800000 */
[----:B------:R3:W5:Y:S02]  /*0490*/  LD.E R58, desc[UR4][R102.64+0xbc] ;  /* 0x0000bc04663a7980 */ /* 0x000764000c101900 */
.L_x_13505:
[----:B------:R-:W-:Y:S05]  /*04a0*/  BSYNC.RECONVERGENT B0 ;  /* 0x0000000000007941 */ /* 0x000fea0003800200 */
.L_x_13504:
[----:B-----5:R-:W-:Y:S02]  /*04b0*/  IADD3 R58, PT, PT, R69, R58, RZ ;  /* 0x0000003a453a7210 */ /* 0x020fe40007ffe0ff */
.L_x_13503:
[----:B------:R-:W-:Y:S05]  /*04c0*/  BSYNC.RECONVERGENT B1 ;  /* 0x0000000000017941 */ /* 0x000fea0003800200 */
.L_x_13501:
[----:B------:R-:W-:Y:S01]  /*04d0*/  IMAD.SHL.U32 R150, R3, 0x40, RZ ;  /* 0x0000004003967824 */ /* 0x000fe200078e00ff */
[----:B------:R-:W-:Y:S01]  /*04e0*/  MOV R4, R146 ;  /* 0x0000009200047202 */ /* 0x000fe20000000f00 */
[----:B------:R-:W-:-:S03]  /*04f0*/  IMAD.MOV.U32 R5, RZ, RZ, 0x0 ;  /* 0x00000000ff057424 */ /* 0x000fc600078e00ff */
[----:B------:R-:W-:-:S13]  /*0500*/  ISETP.GT.AND P0, PT, R155, R150, PT ;  /* 0x000000969b00720c */ /* 0x000fda0003f04270 */
[----:B-123--:R-:W-:Y:S05]  /*0510*/  @!P0 RET.REL.NODEC R4 `(_ZN5flash24flash_fwd_splitkv_kernelI23Flash_fwd_kernel_traitsILi128ELi64ELi64ELi4ELb0ELb0EN7cutlass6half_tE19Flash_kernel_traitsILi128ELi64ELi64ELi4ES3_EELb0ELb1ELb1ELb0ELb0ELb0ELb0ELb1EEEvNS_16Flash_fwd_paramsE) ;  /* 0xfffffff804b88950 */ /* 0x00efea0003c3ffff */
        /* <DEDUP_REMOVED lines=74> */
.L_x_13508:
[----:B------:R-:W-:Y:S05]  /*09c0*/  BSYNC.RECONVERGENT B0 ;  /* 0x0000000000007941 */ /* 0x000fea0003800200 */
.L_x_13507:
        /* <DEDUP_REMOVED lines=17> */
.L_x_13510:
[----:B------:R-:W-:Y:S05]  /*0ae0*/  BSYNC.RECONVERGENT B0 ;  /* 0x0000000000007941 */ /* 0x000fea0003800200 */
.L_x_13509:
        /* <DEDUP_REMOVED lines=20> */
.L_x_13512:
[----:B------:R-:W-:Y:S05]  /*0c30*/  BSYNC.RECONVERGENT B0 ;  /* 0x0000000000007941 */ /* 0x000fea0003800200 */
.L_x_13511:
        /* <DEDUP_REMOVED lines=25> */
.L_x_13514:
[----:B------:R-:W-:Y:S05]  /*0dd0*/  BSYNC.RECONVERGENT B0 ;  /* 0x0000000000007941 */ /* 0x000fea0003800200 */
.L_x_13513:
[----:B------:R-:W-:Y:S01]  /*0de0*/  MOV R147, 0x0 ;  /* 0x0000000000937802 */ /* 0x000fe20000000f00 */
[----:B------:R-:W-:Y:S04]  /*0df0*/  @!P5 ST.E desc[UR4][R12.64], R4 ;  /* 0x000000040c00d985 */ /* 0x000fe8000c101904 */
[----:B------:R-:W-:Y:S04]  /*0e00*/  @!P4 ST.E desc[UR4][R12.64+0x40], R3 ;  /* 0x000040030c00c985 */ /* 0x000fe8000c101904 */
[----:B------:R1:W-:Y:S02]  /*0e10*/  @!P3 ST.E desc[UR4][R12.64+0x80], R2 ;  /* 0x000080020c00b985 */ /* 0x0003e4000c101904 */
[----:B-12---:R-:W-:Y:S05]  /*0e20*/  @P6 RET.REL.NODEC R146 `(_ZN5flash24flash_fwd_splitkv_kernelI23Flash_fwd_kernel_traitsILi128ELi64ELi64ELi4ELb0ELb0EN7cutlass6half_tE19Flash_kernel_traitsILi128ELi64ELi64ELi4ES3_EELb0ELb1ELb1ELb0ELb0ELb0ELb0ELb1EEEvNS_16Flash_fwd_paramsE) ;  /* 0xfffffff092746950 */ /* 0x006fea0003c3ffff */
[----:B------:R-:W-:Y:S02]  /*0e30*/  MOV R3, 0x7f800000 ;  /* 0x7f80000000037802 */ /* 0x000fe40000000f00 */
[----:B------:R-:W-:-:S03]  /*0e40*/  MOV R147, 0x0 ;  /* 0x0000000000937802 */ /* 0x000fc60000000f00 */
[----:B------:R1:W-:Y:S02]  /*0e50*/  ST.E desc[UR4][R12.64+0xc0], R3 ;  /* 0x0000c0030c007985 */ /* 0x0003e4000c101904 */
[----:B-1----:R-:W-:Y:S05]  /*0e60*/  RET.REL.NODEC R146 `(_ZN5flash24flash_fwd_splitkv_kernelI23Flash_fwd_kernel_traitsILi128ELi64ELi64ELi4ELb0ELb0EN7cutlass6half_tE19Flash_kernel_traitsILi128ELi64ELi64ELi4ES3_EELb0ELb1ELb1ELb0ELb0ELb0ELb0ELb1EEEvNS_16Flash_fwd_paramsE) ;  /* 0xfffffff092647950 */ /* 0x002fea0003c3ffff */
.L_x_13506:
        /* <DEDUP_REMOVED lines=102> */
.L_x_13516:
        /* <DEDUP_REMOVED lines=77> */
.L_x_13517:
[----:B------:R-:W-:Y:S05]  /*19a0*/  BSYNC.RECONVERGENT B0 ;  /* 0x0000000000007941 */ /* 0x000fea0003800200 */
.L_x_13515:
        /* <DEDUP_REMOVED lines=198> */
.L_x_13571:
        /* <DEDUP_REMOVED lines=20> */
.L_x_13520:
[----:B------:R-:W-:Y:S05]  /*2750*/  BSYNC.RECONVERGENT B0 ;  /* 0x0000000000007941 */ /* 0x000fea0003800200 */
.L_x_13519:
        /* <DEDUP_REMOVED lines=12> */
.L_x_13522:
[----:B------:R-:W-:Y:S05]  /*2820*/  BSYNC.RECONVERGENT B0 ;  /* 0x0000000000007941 */ /* 0x000fea0003800200 */
.L_x_13521:
        /* <DEDUP_REMOVED lines=12> */
.L_x_13524:
[----:B------:R-:W-:Y:S05]  /*28f0*/  BSYNC.RECONVERGENT B0 ;  /* 0x0000000000007941 */ /* 0x000fea0003800200 */
.L_x_13523:
        /* <DEDUP_REMOVED lines=15> */
.L_x_13526:
[----:B------:R-:W-:Y:S05]  /*29f0*/  BSYNC.RECONVERGENT B0 ;  /* 0x0000000000007941 */ /* 0x000fea0003800200 */
.L_x_13525:
        /* <DEDUP_REMOVED lines=26> */
.L_x_13530:
[----:B------:R-:W-:Y:S05]  /*2ba0*/  BSYNC.RECONVERGENT B0 ;  /* 0x0000000000007941 */ /* 0x000fea0003800200 */
.L_x_13529:
        /* <DEDUP_REMOVED lines=12> */
.L_x_13532:
[----:B------:R-:W-:Y:S05]  /*2c70*/  BSYNC.RECONVERGENT B0 ;  /* 0x0000000000007941 */ /* 0x000fea0003800200 */
.L_x_13531:
        /* <DEDUP_REMOVED lines=12> */
.L_x_13534:
[----:B------:R-:W-:Y:S05]  /*2d40*/  BSYNC.RECONVERGENT B0 ;  /* 0x0000000000007941 */ /* 0x000fea0003800200 */
.L_x_13533:
        /* <DEDUP_REMOVED lines=17> */
.L_x_13528:
        /* <DEDUP_REMOVED lines=61> */
.L_x_13540:
[----:B------:R-:W-:Y:S05]  /*3230*/  BSYNC.RECONVERGENT B0 ;  /* 0x0000000000007941 */ /* 0x000fea0003800200 */
.L_x_13539:
        /* <DEDUP_REMOVED lines=51> */
.L_x_13538:
[----:B------:R-:W-:Y:S05]  /*3570*/  BSYNC.RECONVERGENT B1 ;  /* 0x0000000000017941 */ /* 0x000fea0003800200 */
.L_x_13537:
        /* <DEDUP_REMOVED lines=66> */
.L_x_13544:
[----:B------:R-:W-:Y:S05]  /*39a0*/  BSYNC.RECONVERGENT B0 ;  /* 0x0000000000007941 */ /* 0x000fea0003800200 */
.L_x_13543:
        /* <DEDUP_REMOVED lines=51> */
.L_x_13542:
[----:B------:R-:W-:Y:S05]  /*3ce0*/  BSYNC.RECONVERGENT B1 ;  /* 0x0000000000017941 */ /* 0x000fea0003800200 */
.L_x_13541:
        /* <DEDUP_REMOVED lines=64> */
.L_x_13548:
[----:B------:R-:W-:Y:S05]  /*40f0*/  BSYNC.RECONVERGENT B0 ;  /* 0x0000000000007941 */ /* 0x000fea0003800200 */
.L_x_13547:
        /* <DEDUP_REMOVED lines=51> */
.L_x_13546:
[----:B------:R-:W-:Y:S05]  /*4430*/  BSYNC.RECONVERGENT B1 ;  /* 0x0000000000017941 */ /* 0x000fea0003800200 */
.L_x_13545:
        /* <DEDUP_REMOVED lines=67> */
.L_x_13552:
[----:B------:R-:W-:Y:S05]  /*4870*/  BSYNC.RECONVERGENT B0 ;  /* 0x0000000000007941 */ /* 0x000fea0003800200 */
.L_x_13551:
        /* <DEDUP_REMOVED lines=51> */
.L_x_13550:
[----:B------:R-:W-:Y:S05]  /*4bb0*/  BSYNC.RECONVERGENT B1 ;  /* 0x0000000000017941 */ /* 0x000fea0003800200 */
.L_x_13549:
[----:B------:R-:W2:Y:S02]  /*4bc0*/  LD.E R3, desc[UR4][R102.64+0xd0] ;  /* 0x0000d00466037980 */ /* 0x000ea4000c101900 */
[----:B--2---:R-:W-:Y:S05]  /*4bd0*/  IMAD.U32 R3, R3, -0x20, RZ ;  /* 0xffffffe003037824 */ /* 0x004fea00078e00ff */
[C---:B------:R-:W-:Y:S02]  /*4be0*/  LEA R14, P1, R3.reuse, R14, 0x1 ;  /* 0x0000000e030e7211 */ /* 0x040fe400078208ff */
[C---:B------:R-:W-:Y:S02]  /*4bf0*/  LEA R50, P0, R3.reuse, R50, 0x1 ;  /* 0x0000003203327211 */ /* 0x040fe400078008ff */
[C---:B------:R-:W-:Y:S02]  /*4c00*/  LEA.HI.X.SX32 R15, R3.reuse, R15, 0x1, P1 ;  /* 0x0000000f030f7211 */ /* 0x040fe400008f0eff */
[----:B------:R-:W-:Y:S01]  /*4c10*/  LEA.HI.X.SX32 R51, R3, R51, 0x1, P0 ;  /* 0x0000003303337211 */ /* 0x000fe200000f0eff */
[----:B------:R-:W-:Y:S05]  /*4c20*/  BRA `(.L_x_13535) ;  /* 0x0000003000247947 */ /* 0x000fea0003800000 */
.L_x_13536:
        /* <DEDUP_REMOVED lines=99> */
.L_x_13556:
[----:B------:R-:W-:Y:S05]  /*5260*/  BSYNC.RECONVERGENT B0 ;  /* 0x0000000000007941 */ /* 0x000fea0003800200 */
.L_x_13555:
        /* <DEDUP_REMOVED lines=92> */
.L_x_13554:
[----:B------:R-:W-:Y:S05]  /*5830*/  BSYNC.RECONVERGENT B1 ;  /* 0x0000000000017941 */ /* 0x000fea0003800200 */
.L_x_13553:
        /* <DEDUP_REMOVED lines=98> */
.L_x_13560:
[----:B------:R-:W-:Y:S05]  /*5e60*/  BSYNC.RECONVERGENT B0 ;  /* 0x0000000000007941 */ /* 0x000fea0003800200 */
.L_x_13559:
        /* <DEDUP_REMOVED lines=92> */
.L_x_13558:
[----:B------:R-:W-:Y:S05]  /*6430*/  BSYNC.RECONVERGENT B1 ;  /* 0x0000000000017941 */ /* 0x000fea0003800200 */
.L_x_13557:
        /* <DEDUP_REMOVED lines=98> */
.L_x_13564:
[----:B------:R-:W-:Y:S05]  /*6a60*/  BSYNC.RECONVERGENT B0 ;  /* 0x0000000000007941 */ /* 0x000fea0003800200 */
.L_x_13563:
        /* <DEDUP_REMOVED lines=92> */
.L_x_13562:
[----:B------:R-:W-:Y:S05]  /*7030*/  BSYNC.RECONVERGENT B1 ;  /* 0x0000000000017941 */ /* 0x000fea0003800200 */
.L_x_13561:
        /* <DEDUP_REMOVED lines=102> */
.L_x_13568:
[----:B------:R-:W-:Y:S05]  /*76a0*/  BSYNC.RECONVERGENT B0 ;  /* 0x0000000000007941 */ /* 0x000fea0003800200 */
.L_x_13567:
        /* <DEDUP_REMOVED lines=90> */
.L_x_13566:
[----:B------:R-:W-:Y:S05]  /*7c50*/  BSYNC.RECONVERGENT B1 ;  /* 0x0000000000017941 */ /* 0x000fea0003800200 */
.L_x_13565:
[----:B------:R-:W3:Y:S02]  /*7c60*/  LD.E R3, desc[UR4][R102.64+0xd0] ;  /* 0x0000d00466037980 */ /* 0x000ee4000c101900 */
[----:B---3--:R-:W-:Y:S05]  /*7c70*/  IMAD.U32 R3, R3, -0x20, RZ ;  /* 0xffffffe003037824 */ /* 0x008fea00078e00ff */
[C---:B------:R-:W-:Y:S02]  /*7c80*/  LEA R76, P1, R3.reuse, R76, 0x1 ;  /* 0x0000004c034c7211 */ /* 0x040fe400078208ff */
[C---:B------:R-:W-:Y:S02]  /*7c90*/  LEA R74, P0, R3.reuse, R74, 0x1 ;  /* 0x0000004a034a7211 */ /* 0x040fe400078008ff */
[C---:B------:R-:W-:Y:S02]  /*7ca0*/  LEA.HI.X.SX32 R77, R3.reuse, R77, 0x1, P1 ;  /* 0x0000004d034d7211 */ /* 0x040fe400008f0eff */
[----:B------:R-:W-:Y:S09]  /*7cb0*/  LEA.HI.X.SX32 R75, R3, R75, 0x1, P0 ;  /* 0x0000004b034b7211 */ /* 0x000ff200000f0eff */
.L_x_13535:
[----:B------:R-:W-:Y:S05]  /*7cc0*/  BSYNC.RECONVERGENT B2 ;  /* 0x0000000000027941 */ /* 0x000fea0003800200 */
.L_x_13527:
        /* <DEDUP_REMOVED lines=101> */
.L_x_13570:
[----:B------:R-:W-:Y:S05]  /*8320*/  BSYNC.RECONVERGENT B0 ;  /* 0x0000000000007941 */ /* 0x000fea0003800200 */
.L_x_13569:
[----:B------:R-:W-:Y:S05]  /*8330*/  @P2 BRA `(.L_x_13571) ;  /* 0xffffffa000b42947 */ /* 0x000fea000383ffff */
.L_x_13518:
        /* <DEDUP_REMOVED lines=34> */
.L_x_13575:
[----:B------:R-:W-:Y:S05]  /*8560*/  BSYNC.RECONVERGENT B0 ;  /* 0x0000000000007941 */ /* 0x000fea0003800200 */
.L_x_13574:
        /* <DEDUP_REMOVED lines=14> */
.L_x_13577:
[----:B------:R-:W-:Y:S05]  /*8650*/  BSYNC.RECONVERGENT B0 ;  /* 0x0000000000007941 */ /* 0x000fea0003800200 */
.L_x_13576:
        /* <DEDUP_REMOVED lines=16> */
.L_x_13579:
[----:B------:R-:W-:Y:S05]  /*8760*/  BSYNC.RECONVERGENT B0 ;  /* 0x0000000000007941 */ /* 0x000fea0003800200 */
.L_x_13578:
        /* <DEDUP_REMOVED lines=16> */
.L_x_13573:
        /* <DEDUP_REMOVED lines=86> */
.L_x_13587:
[----:B------:R-:W-:Y:S05]  /*8dd0*/  BSYNC.RECONVERGENT B0 ;  /* 0x0000000000007941 */ /* 0x000fea0003800200 */
.L_x_13586:
[----:B-----5:R-:W-:Y:S01]  /*8de0*/  IMAD.MOV.U32 R6, RZ, RZ, R10 ;  /* 0x000000ffff067224 */ /* 0x020fe200078e000a */
[----:B------:R-:W-:Y:S01]  /*8df0*/  MOV R4, R8 ;  /* 0x0000000800047202 */ /* 0x000fe20000000f00 */
[----:B------:R-:W-:Y:S01]  /*8e00*/  IMAD.MOV.U32 R7, RZ, RZ, R11 ;  /* 0x000000ffff077224 */ /* 0x000fe200078e000b */
[----:B------:R-:W-:Y:S02]  /*8e10*/  MOV R5, R9 ;  /* 0x0000000900057202 */ /* 0x000fe40000000f00 */
.L_x_13585:
[----:B------:R-:W-:Y:S05]  /*8e20*/  BSYNC.RECONVERGENT B1 ;  /* 0x0000000000017941 */ /* 0x000fea0003800200 */
.L_x_13584:
        /* <DEDUP_REMOVED lines=50> */
.L_x_13589:
[----:B------:R-:W-:Y:S05]  /*9150*/  BSYNC.RECONVERGENT B0 ;  /* 0x0000000000007941 */ /* 0x000fea0003800200 */
.L_x_13588:
[----:B-----5:R3:W-:Y:S02]  /*9160*/  STS.128 [R153+0x2000], R8 ;  /* 0x0020000899007388 */ /* 0x0207e40000000c00 */
.L_x_13583:
[----:B------:R-:W-:Y:S05]  /*9170*/  BSYNC.RECONVERGENT B2 ;  /* 0x0000000000027941 */ /* 0x000fea0003800200 */
.L_x_13582:
        /* <DEDUP_REMOVED lines=62> */
.L_x_13595:
[----:B------:R-:W-:Y:S05]  /*9560*/  BSYNC.RECONVERGENT B0 ;  /* 0x0000000000007941 */ /* 0x000fea0003800200 */
.L_x_13594:
[----:B-----5:R1:W-:Y:S02]  /*9570*/  STS.128 [R153+0x800], R8 ;  /* 0x0008000899007388 */ /* 0x0203e40000000c00 */
.L_x_13593:
[----:B------:R-:W-:Y:S05]  /*9580*/  BSYNC.RECONVERGENT B1 ;  /* 0x0000000000017941 */ /* 0x000fea0003800200 */
.L_x_13592:
        /* <DEDUP_REMOVED lines=55> */
.L_x_13597:
[----:B------:R-:W-:Y:S05]  /*9900*/  BSYNC.RECONVERGENT B0 ;  /* 0x0000000000007941 */ /* 0x000fea0003800200 */
.L_x_13596:
[----:B-----5:R3:W-:Y:S02]  /*9910*/  STS.128 [R153+0x2800], R8 ;  /* 0x0028000899007388 */ /* 0x0207e40000000c00 */
.L_x_13591:
[----:B------:R-:W-:Y:S05]  /*9920*/  BSYNC.RECONVERGENT B2 ;  /* 0x0000000000027941 */ /* 0x000fea0003800200 */
.L_x_13590:
        /* <DEDUP_REMOVED lines=63> */
.L_x_13603:
[----:B------:R-:W-:Y:S05]  /*9d20*/  BSYNC.RECONVERGENT B0 ;  /* 0x0000000000007941 */ /* 0x000fea0003800200 */
.L_x_13602:
[----:B-----5:R3:W-:Y:S02]  /*9d30*/  STS.128 [R153+0x1000], R8 ;  /* 0x0010000899007388 */ /* 0x0207e40000000c00 */
.L_x_13601:
[----:B------:R-:W-:Y:S05]  /*9d40*/  BSYNC.RECONVERGENT B1 ;  /* 0x0000000000017941 */ /* 0x000fea0003800200 */
.L_x_13600:
        /* <DEDUP_REMOVED lines=55> */
.L_x_13605:
[----:B------:R-:W-:Y:S05]  /*a0c0*/  BSYNC.RECONVERGENT B0 ;  /* 0x0000000000007941 */ /* 0x000fea0003800200 */
.L_x_13604:
[----:B-----5:R3:W-:Y:S02]  /*a0d0*/  STS.128 [R153+0x3000], R8 ;  /* 0x0030000899007388 */ /* 0x0207e40000000c00 */
.L_x_13599:
[----:B------:R-:W-:Y:S05]  /*a0e0*/  BSYNC.RECONVERGENT B2 ;  /* 0x0000000000027941 */ /* 0x000fea0003800200 */
.L_x_13598:
[----:B------:R-:W-:-:S04]  /*a0f0*/  IADD3 R154, PT, PT, R110, 0x30, RZ ;  /* 0x000000306e9a7810 */ /* 0x000fc80007ffe0ff */
[----:B------:R-:W-:-:S13]  /*a100*/  ISETP.GE.AND P0, PT, R154, R19, PT ;  /* 0x000000139a00720c */ /* 0x000fda0003f06270 */
[----:B------:R-:W-:Y:S05]  /*a110*/  @P0 BRA `(.L_x_13580) ;  /* 0x0000003400640947 */ /* 0x000fea0003800000 */
[----:B-----5:R-:W-:Y:S01]  /*a120*/  ISETP.GE.AND P0, PT, R12, R17, PT ;  /* 0x000000110c00720c */ /* 0x020fe20003f06270 */
[----:B-1----:R-:W-:Y:S01]  /*a130*/  IMAD R30, R113, 0x60, RZ ;  /* 0x00000060711e7824 */ /* 0x002fe200078e02ff */
        /* <DEDUP_REMOVED lines=59> */
.L_x_13609:
[----:B------:R-:W-:Y:S05]  /*a4f0*/  BSYNC.RECONVERGENT B0 ;  /* 0x0000000000007941 */ /* 0x000fea0003800200 */
.L_x_13608:
[----:B-----5:R1:W-:Y:S02]  /*a500*/  STS.128 [R153+0x1800], R8 ;  /* 0x0018000899007388 */ /* 0x0203e40000000c00 */
.L_x_13607:
[----:B------:R-:W-:Y:S05]  /*a510*/  BSYNC.RECONVERGENT B1 ;  /* 0x0000000000017941 */ /* 0x000fea0003800200 */
.L_x_13606:
        /* <DEDUP_REMOVED lines=17> */
[----:B-----5:R-:W-:-:S05]  /*a630*/  MOV R7, R9 ;  /* 0x0000000900077202 */ /* 0x020fca0000000f00 */
[--C-:B------:R-:W-:Y:S02]  /*a640*/  HADD2.F32 R9, -RZ, R7.reuse.H0_H0 ;  /* 0x20000007ff097230 */ /* 0x100fe40000004100 */
[----:B------:R-:W-:Y:S02]  /*a650*/  HADD2.F32 R7, -RZ, R7.H1_H1 ;  /* 0x30000007ff077230 */ /* 0x000fe40000004100 */
[--C-:B------:R-:W-:Y:S02]  /*a660*/  HADD2.F32 R14, -RZ, R8.reuse.H1_H1 ;  /* 0x30000008ff0e7230 */ /* 0x100fe40000004100 */
[----:B------:R-:W-:Y:S02]  /*a670*/  HADD2.F32 R8, -RZ, R8.H0_H0 ;  /* 0x20000008ff087230 */ /* 0x000fe40000004100 */
[----:B--2---:R-:W-:Y:S02]  /*a680*/  HADD2.F32 R6, -RZ, R4.H1_H1 ;  /* 0x30000004ff067230 */ /* 0x004fe40000004100 */
[----:B---3--:R-:W-:-:S02]  /*a690*/  HADD2.F32 R0, -RZ, R2.H1_H1 ;  /* 0x30000002ff007230 */ /* 0x008fc40000004100 */
        /* <DEDUP_REMOVED lines=31> */
.L_x_13611:
[----:B------:R-:W-:Y:S05]  /*a890*/  BSYNC.RECONVERGENT B0 ;  /* 0x0000000000007941 */ /* 0x000fea0003800200 */
.L_x_13610:
[----:B-----5:R3:W-:Y:S01]  /*a8a0*/  STS.128 [R153+0x3800], R8 ;  /* 0x0038000899007388 */ /* 0x0207e20000000c00 */
[----:B------:R-:W-:Y:S05]  /*a8b0*/  BRA `(.L_x_13580) ;  /* 0x0000002c007c7947 */ /* 0x000fea0003800000 */
.L_x_13581:
        /* <DEDUP_REMOVED lines=95> */
.L_x_13617:
[----:B------:R-:W-:Y:S05]  /*aeb0*/  BSYNC.RECONVERGENT B0 ;  /* 0x0000000000007941 */ /* 0x000fea0003800200 */
.L_x_13616:
[----:B--2--5:R-:W-:Y:S01]  /*aec0*/  IMAD.MOV.U32 R6, RZ, RZ, R34 ;  /* 0x000000ffff067224 */ /* 0x024fe200078e0022 */
[----:B------:R-:W-:Y:S01]  /*aed0*/  MOV R4, R32 ;  /* 0x0000002000047202 */ /* 0x000fe20000000f00 */
[----:B------:R-:W-:Y:S01]  /*aee0*/  IMAD.MOV.U32 R7, RZ, RZ, R35 ;  /* 0x000000ffff077224 */ /* 0x000fe200078e0023 */
[----:B------:R-:W-:Y:S02]  /*aef0*/  MOV R5, R33 ;  /* 0x0000002100057202 */ /* 0x000fe40000000f00 */
.L_x_13615:
[----:B------:R-:W-:Y:S05]  /*af00*/  BSYNC.RECONVERGENT B1 ;  /* 0x0000000000017941 */ /* 0x000fea0003800200 */
.L_x_13614:
        /* <DEDUP_REMOVED lines=86> */
.L_x_13619:
[----:B------:R-:W-:Y:S05]  /*b470*/  BSYNC.RECONVERGENT B0 ;  /* 0x0000000000007941 */ /* 0x000fea0003800200 */
.L_x_13618:
[----:B-----5:R3:W-:Y:S02]  /*b480*/  STS.128 [R153+0x2000], R32 ;  /* 0x0020002099007388 */ /* 0x0207e40000000c00 */
.L_x_13613:
[----:B------:R-:W-:Y:S05]  /*b490*/  BSYNC.RECONVERGENT B2 ;  /* 0x0000000000027941 */ /* 0x000fea0003800200 */
.L_x_13612:
        /* <DEDUP_REMOVED lines=55> */
[----:B---3--:R-:W-:Y:S02]  /*b810*/  HADD2.F32 R4, -RZ, R8.H0_H0 ;  /* 0x20000008ff047230 */ /* 0x008fe40000004100 */
        /* <DEDUP_REMOVED lines=35> */
.L_x_13625:
[----:B------:R-:W-:Y:S05]  /*ba50*/  BSYNC.RECONVERGENT B0 ;  /* 0x0000000000007941 */ /* 0x000fea0003800200 */
.L_x_13624:
[----:B-----5:R1:W-:Y:S02]  /*ba60*/  STS.128 [R153+0x800], R32 ;  /* 0x0008002099007388 */ /* 0x0203e40000000c00 */
.L_x_13623:
[----:B------:R-:W-:Y:S05]  /*ba70*/  BSYNC.RECONVERGENT B1 ;  /* 0x0000000000017941 */ /* 0x000fea0003800200 */
.L_x_13622:
        /* <DEDUP_REMOVED lines=33> */
[----:B-1----:R-:W-:Y:S02]  /*bc90*/  HADD2.F32 R39, -RZ, R4.H1_H1 ;  /* 0x30000004ff277230 */ /* 0x002fe40000004100 */
        /* <DEDUP_REMOVED lines=50> */
.L_x_13627:
[----:B------:R-:W-:Y:S05]  /*bfc0*/  BSYNC.RECONVERGENT B0 ;  /* 0x0000000000007941 */ /* 0x000fea0003800200 */
.L_x_13626:
[----:B-----5:R3:W-:Y:S02]  /*bfd0*/  STS.128 [R153+0x2800], R32 ;  /* 0x0028002099007388 */ /* 0x0207e40000000c00 */
.L_x_13621:
[----:B------:R-:W-:Y:S05]  /*bfe0*/  BSYNC.RECONVERGENT B2 ;  /* 0x0000000000027941 */ /* 0x000fea0003800200 */
.L_x_13620:
        /* <DEDUP_REMOVED lines=92> */
.L_x_13633:
[----:B------:R-:W-:Y:S05]  /*c5b0*/  BSYNC.RECONVERGENT B0 ;  /* 0x0000000000007941 */ /* 0x000fea0003800200 */
.L_x_13632:
[----:B-----5:R3:W-:Y:S02]  /*c5c0*/  STS.128 [R153+0x1000], R32 ;  /* 0x0010002099007388 */ /* 0x0207e40000000c00 */
.L_x_13631:
[----:B------:R-:W-:Y:S05]  /*c5d0*/  BSYNC.RECONVERGENT B1 ;  /* 0x0000000000017941 */ /* 0x000fea0003800200 */
.L_x_13630:
        /* <DEDUP_REMOVED lines=84> */
.L_x_13635:
[----:B------:R-:W-:Y:S05]  /*cb20*/  BSYNC.RECONVERGENT B0 ;  /* 0x0000000000007941 */ /* 0x000fea0003800200 */
.L_x_13634:
[----:B-----5:R3:W-:Y:S02]  /*cb30*/  STS.128 [R153+0x3000], R32 ;  /* 0x0030002099007388 */ /* 0x0207e40000000c00 */
.L_x_13629:
[----:B------:R-:W-:Y:S05]  /*cb40*/  BSYNC.RECONVERGENT B2 ;  /* 0x0000000000027941 */ /* 0x000fea0003800200 */
.L_x_13628:
[----:B------:R-:W-:-:S04]  /*cb50*/  IADD3 R154, PT, PT, R110, 0x30, RZ ;  /* 0x000000306e9a7810 */ /* 0x000fc80007ffe0ff */
[----:B------:R-:W-:-:S13]  /*cb60*/  ISETP.GE.AND P0, PT, R154, R29, PT ;  /* 0x0000001d9a00720c */ /* 0x000fda0003f06270 */
[----:B------:R-:W-:Y:S05]  /*cb70*/  @P0 BRA `(.L_x_13580) ;  /* 0x0000000800cc0947 */ /* 0x000fea0003800000 */
[----:B-----5:R-:W-:Y:S01]  /*cb80*/  ISETP.GE.AND P0, PT, R12, R27, PT ;  /* 0x0000001b0c00720c */ /* 0x020fe20003f06270 */
[----:B------:R-:W-:Y:S01]  /*cb90*/  IMAD R36, R113, 0x60, RZ ;  /* 0x0000006071247824 */ /* 0x000fe200078e02ff */
[----:B------:R-:W-:Y:S01]  /*cba0*/  BSSY.RECONVERGENT B1, `(.L_x_13636) ;  /* 0x000005a000017945 */ /* 0x000fe20003800200 */
[----:B------:R-:W-:-:S04]  /*cbb0*/  IMAD.WIDE.U32 R112, R112, 0x60, R98 ;  /* 0x0000006070707825 */ /* 0x000fc800078e0062 */
[----:B-1-3--:R-:W-:Y:S01]  /*cbc0*/  IMAD R33, R15, 0x30, RZ ;  /* 0x000000300f217824 */ /* 0x00afe200078e02ff */
        /* <DEDUP_REMOVED lines=85> */
.L_x_13639:
[----:B------:R-:W-:Y:S05]  /*d120*/  BSYNC.RECONVERGENT B0 ;  /* 0x0000000000007941 */ /* 0x000fea0003800200 */
.L_x_13638:
[----:B-----5:R1:W-:Y:S02]  /*d130*/  STS.128 [R153+0x1800], R28 ;  /* 0x0018001c99007388 */ /* 0x0203e40000000c00 */
.L_x_13637:
[----:B------:R-:W-:Y:S05]  /*d140*/  BSYNC.RECONVERGENT B1 ;  /* 0x0000000000017941 */ /* 0x000fea0003800200 */
.L_x_13636:
        /* <DEDUP_REMOVED lines=84> */
.L_x_13641:
[----:B------:R-:W-:Y:S05]  /*d690*/  BSYNC.RECONVERGENT B0 ;  /* 0x0000000000007941 */ /* 0x000fea0003800200 */
.L_x_13640:
[----:B-----5:R1:W-:Y:S02]  /*d6a0*/  STS.128 [R153+0x3800], R28 ;  /* 0x0038001c99007388 */ /* 0x0203e40000000c00 */
.L_x_13580:
[----:B------:R-:W-:Y:S05]  /*d6b0*/  BSYNC.RECONVERGENT B3 ;  /* 0x0000000000037941 */ /* 0x000fea0003800200 */
.L_x_13572:
[----:B--2-45:R-:W-:Y:S01]  /*d6c0*/  IMAD.IADD R3, R58, 0x1, -R101 ;  /* 0x000000013a037824 */ /* 0x034fe200078e0a65 */
        /* <DEDUP_REMOVED lines=25> */
.L_x_13643:
[----:B------:R-:W-:Y:S05]  /*d860*/  BSYNC.RECONVERGENT B0 ;  /* 0x0000000000007941 */ /* 0x000fea0003800200 */
.L_x_13642:
        /* <DEDUP_REMOVED lines=14> */
.L_x_13645:
[----:B------:R-:W-:Y:S05]  /*d950*/  BSYNC.RECONVERGENT B0 ;  /* 0x0000000000007941 */ /* 0x000fea0003800200 */
.L_x_13644:
        /* <DEDUP_REMOVED lines=16> */
.L_x_13647:
[----:B------:R-:W-:Y:S05]  /*da60*/  BSYNC.RECONVERGENT B0 ;  /* 0x0000000000007941 */ /* 0x000fea0003800200 */
.L_x_13646:
        /* <DEDUP_REMOVED lines=16> */
.L_x_13649:
[----:B------:R-:W-:Y:S05]  /*db70*/  BSYNC.RECONVERGENT B0 ;  /* 0x0000000000007941 */ /* 0x000fea0003800200 */
.L_x_13648:
[----:B------:R-:W3:Y:S04]  /*db80*/  LD.E.64 R14, desc[UR4][R102.64+0x1c0] ;  /* 0x0001c004660e7980 */ /* 0x000ee8000c101b00 */
[----:B------:R-:W3:Y:S01]  /*db90*/  LD.E.64 R10, desc[UR4][R102.64+0x1b8] ;  /* 0x0001b804660a7980 */ /* 0x000ee2000c101b00 */
[----:B--2-4-:R-:W-:Y:S02]  /*dba0*/  IMAD.MOV.U32 R6, RZ, RZ, R148 ;  /* 0x000000ffff067224 */ /* 0x014fe400078e0094 */
[----:B------:R-:W-:Y:S01]  /*dbb0*/  IMAD.MOV.U32 R7, RZ, RZ, RZ ;  /* 0x000000ffff077224 */ /* 0x000fe200078e00ff */
[----:B-1-3--:R-:W2:Y:S04]  /*dbc0*/  LD.E R8, desc[UR4][R102.64+0xd8] ;  /* 0x0000d80466087980 */ /* 0x00aea8000c101900 */
[----:B------:R-:W0:Y:S01]  /*dbd0*/  LDGDEPBAR ;  /* 0x00000000000079af */ /* 0x000e220000000000 */
[----:B------:R-:W-:-:S04]  /*dbe0*/  IMAD.WIDE.U32 R6, R149, R14, R6 ;  /* 0x0000000e95067225 */ /* 0x000fc800078e0006 */
[----:B------:R-:W-:Y:S01]  /*dbf0*/  IMAD R2, R15, R149, RZ ;  /* 0x000000950f027224 */ /* 0x000fe200078e02ff */
[----:B------:R-:W-:-:S04]  /*dc00*/  LEA R10, P0, R6, R10, 0x2 ;  /* 0x0000000a060a7211 */ /* 0x000fc800078010ff */
[----:B------:R-:W-:Y:S01]  /*dc10*/  IADD3 R2, PT, PT, R7, R2, RZ ;  /* 0x0000000207027210 */ /* 0x000fe20007ffe0ff */
[----:B--2---:R-:W1:Y:S01]  /*dc20*/  MUFU.RCP R161, R8 ;  /* 0x0000000800a17308 */ /* 0x004e620000001000 */
[----:B------:R2:W5:Y:S02]  /*dc30*/  LD.E R7, desc[UR4][R102.64+0x184] ;  /* 0x0001840466077980 */ /* 0x000564000c101900 */
[----:B------:R-:W-:Y:S01]  /*dc40*/  LEA.HI.X R11, R6, R11, R2, 0x2, P0 ;  /* 0x0000000b060b7211 */ /* 0x000fe200000f1402 */
[----:B------:R-:W-:Y:S01]  /*dc50*/  IMAD.SHL.U32 R4, R147, 0x20, RZ ;  /* 0x0000002093047824 */ /* 0x000fe200078e00ff */
[----:B------:R2:W5:Y:S04]  /*dc60*/  LD.E R2, desc[UR4][R102.64+0x188] ;  /* 0x0001880466027980 */ /* 0x000568000c101900 */
[----:B------:R-:W1:Y:S01]  /*dc70*/  LD.E R6, desc[UR4][R10.64] ;  /* 0x000000040a067980 */ /* 0x000e62000c101900 */
[----:B------:R-:W-:-:S04]  /*dc80*/  DEPBAR.LE SB0, 0x0 ;  /* 0x000080000000791a */ /* 0x000fc80000000000 */
[----:B------:R-:W-:Y:S01]  /*dc90*/  LOP3.LUT R14, R62, 0x8, R65, 0xf8, !PT ;  /* 0x000000083e0e7812 */ /* 0x000fe200078ef841 */
[----:B------:R-:W-:Y:S01]  /*dca0*/  BSSY.RECONVERGENT B0, `(.L_x_13650) ;  /* 0x0000017000007945 */ /* 0x000fe20003800200 */
[----:B------:R-:W-:Y:S02]  /*dcb0*/  LOP3.LUT R131, R57, 0x7c00, R4, 0xf8, !PT ;  /* 0x00007c0039837812 */ /* 0x000fe400078ef804 */
[----:B------:R-:W-:Y:S01]  /*dcc0*/  LOP3.LUT R14, R14, 0x38, R59, 0x78, !PT ;  /* 0x000000380e0e7812 */ /* 0x000fe200078e783b */
[----:B------:R-:W-:Y:S01]  /*dcd0*/  BAR.SYNC.DEFER_BLOCKING 0x0 ;  /* 0x0000000000007b1d */ /* 0x000fe20000010000 */
[----:B-1----:R-:W-:-:S05]  /*dce0*/  FMUL.FTZ R161, R6, R161 ;  /* 0x000000a106a17220 */ /* 0x002fca0000410000 */
[----:B--2---:R-:W-:Y:S05]  /*dcf0*/  @P5 BRA `(.L_x_13651) ;  /* 0x00000000003c5947 */ /* 0x004fea0003800000 */
        /* <DEDUP_REMOVED lines=15> */
.L_x_13651:
[----:B------:R1:W-:Y:S04]  /*ddf0*/  STS.128 [R153+0x8000], RZ ;  /* 0x008000ff99007388 */ /* 0x0003e80000000c00 */
[----:B------:R1:W-:Y:S02]  /*de00*/  STS.128 [R153+0xa000], RZ ;  /* 0x00a000ff99007388 */ /* 0x0003e40000000c00 */
.L_x_13652:
[----:B------:R-:W-:Y:S05]  /*de10*/  BSYNC.RECONVERGENT B0 ;  /* 0x0000000000007941 */ /* 0x000fea0003800200 */
.L_x_13650:
[-C--:B------:R-:W-:Y:S01]  /*de20*/  ISETP.GE.AND P1, PT, R159, R3.reuse, PT ;  /* 0x000000039f00720c */ /* 0x080fe20003f26270 */
        /* <DEDUP_REMOVED lines=20> */
.L_x_13654:
[----:B------:R-:W-:Y:S05]  /*df70*/  BSYNC.RECONVERGENT B0 ;  /* 0x0000000000007941 */ /* 0x000fea0003800200 */
.L_x_13653:
        /* <DEDUP_REMOVED lines=18> */
.L_x_13656:
[----:B------:R-:W-:Y:S05]  /*e0a0*/  BSYNC.RECONVERGENT B0 ;  /* 0x0000000000007941 */ /* 0x000fea0003800200 */
.L_x_13655:
        /* <DEDUP_REMOVED lines=18> */
.L_x_13658:
[----:B------:R-:W-:Y:S05]  /*e1d0*/  BSYNC.RECONVERGENT B0 ;  /* 0x0000000000007941 */ /* 0x000fea0003800200 */
.L_x_13657:
[----:B------:R-:W2:Y:S01]  /*e1e0*/  S2UR UR6, SR_CgaCtaId ;  /* 0x00000000000679c3 */ /* 0x000ea20000008800 */
[----:B------:R-:W-:Y:S01]  /*e1f0*/  IMAD.SHL.U32 R130, R147, 0x40, RZ ;  /* 0x0000004093827824 */ /* 0x000fe200078e00ff */
[----:B------:R-:W-:Y:S01]  /*e200*/  LOP3.LUT R62, R62, 0x8, R147, 0x78, !PT ;  /* 0x000000083e3e7812 */ /* 0x000fe200078e7893 */
[----:B------:R-:W-:Y:S01]  /*e210*/  UMOV UR7, 0x400 ;  /* 0x0000040000077882 */ /* 0x000fe20000000000 */
[----:B------:R-:W-:Y:S01]  /*e220*/  IMAD.IADD R131, R131, 0x1, R14 ;  /* 0x0000000183837824 */ /* 0x000fe200078e020e */
[C---:B------:R-:W-:Y:S01]  /*e230*/  R2P PR, R147.reuse, 0x6 ;  /* 0x0000000693007804 */ /* 0x040fe20000000000 */
        /* <DEDUP_REMOVED lines=9> */
[----:B------:R-:W-:Y:S01]  /*e2d0*/  SHF.R.U32.HI R15, RZ, 0x2, R147 ;  /* 0x00000002ff0f7819 */ /* 0x000fe20000011693 */
[----:B------:R-:W-:Y:S01]  /*e2e0*/  BSSY.RECONVERGENT B1, `(.L_x_13659) ;  /* 0x0000217000017945 */ /* 0x000fe20003800200 */
[----:B------:R-:W-:-:S02]  /*e2f0*/  LOP3.LUT R110, R110, 0x6, RZ, 0xc0, !PT ;  /* 0x000000066e6e7812 */ /* 0x000fc400078ec0ff */
[----:B------:R-:W-:-:S03]  /*e300*/  LOP3.LUT R15, R15, 0x7, RZ, 0xc0, !PT ;  /* 0x000000070f0f7812 */ /* 0x000fc600078ec0ff */
[----:B------:R-:W-:Y:S01]  /*e310*/  IMAD.IADD R106, R101, 0x1, R110 ;  /* 0x00000001656a7824 */ /* 0x000fe200078e026e */
        /* <DEDUP_REMOVED lines=8> */
[----:B------:R-:W4:Y:S01]  /*e3a0*/  LDSM.16.M88.4 R24, [R130+UR6+0x4800] ;  /* 0x004800068218783b */ /* 0x000f220008000200 */
[----:B------:R-:W-:Y:S01]  /*e3b0*/  IMAD.IADD R125, R3, 0x1, R6 ;  /* 0x00000001037d7824 */ /* 0x000fe200078e0206 */
[----:B------:R-:W-:Y:S01]  /*e3c0*/  SHF.R.U32.HI R3, RZ, 0x1, R147 ;  /* 0x00000001ff037819 */ /* 0x000fe20000011693 */
[C---:B------:R-:W-:Y:S01]  /*e3d0*/  IMAD.IADD R127, R4.reuse, 0x1, R128 ;  /* 0x00000001047f7824 */ /* 0x040fe200078e0280 */
[----:B------:R-:W4:Y:S01]  /*e3e0*/  LDSM.16.M88.4 R72, [R130+UR6+0x5000] ;  /* 0x005000068248783b */ /* 0x000f220008000200 */
[----:B------:R-:W-:-:S03]  /*e3f0*/  IMAD.IADD R124, R4, 0x1, R125 ;  /* 0x00000001047c7824 */ /* 0x000fc600078e027d */
[----:B------:R-:W4:Y:S04]  /*e400*/  LDSM.16.M88.4 R60, [R130+UR6+0x5800] ;  /* 0x00580006823c783b */ /* 0x000f280008000200 */
[----:B------:R-:W-:Y:S04]  /*e410*/  LDSM.16.M88.4 R64, [R129] ;  /* 0x000000008140783b */ /* 0x000fe80000000200 */
[----:B------:R-:W4:Y:S04]  /*e420*/  LDSM.16.M88.4 R48, [R126+0x4000] ;  /* 0x004000007e30783b */ /* 0x000f280000000200 */
[----:B------:R-:W4:Y:S04]  /*e430*/  LDSM.16.M88.4 R16, [R126+0x4800] ;  /* 0x004800007e10783b */ /* 0x000f280000000200 */
[----:B------:R-:W4:Y:S04]  /*e440*/  LDSM.16.M88.4 R52, [R126+0x5000] ;  /* 0x005000007e34783b */ /* 0x000f280000000200 */
[----:B------:R-:W4:Y:S04]  /*e450*/  LDSM.16.M88.4 R44, [R126+0x5800] ;  /* 0x005800007e2c783b */ /* 0x000f280000000200 */
[----:B------:R-:W-:Y:S01]  /*e460*/  LDSM.16.M88.4 R40, [R128] ;  /* 0x000000008028783b */ /* 0x000fe20000000200 */
[C---:B--2---:R-:W-:Y:S03]  /*e470*/  HMMA.16816.F32 R36, R20.reuse, R32, RZ ;  /* 0x000000201424723c */ /* 0x044fe600000018ff */
[----:B-1-3--:R-:W1:Y:S04]  /*e480*/  LDSM.16.M88.4 R8, [R125+0x4000] ;  /* 0x004000007d08783b */ /* 0x00ae680000000200 */
        /* <DEDUP_REMOVED lines=10> */
[----:B------:R-:W-:Y:S01]  /*e530*/  HMMA.16816.F32 R20, R20, R62, RZ ;  /* 0x0000003e1414723c */ /* 0x000fe200000018ff */
        /* <DEDUP_REMOVED lines=16> */
[----:B------:R-:W1:Y:S07]  /*e640*/  LDSM.16.M88.4 R8, [R127] ;  /* 0x000000007f08783b */ /* 0x000e6e0000000200 */
[C---:B--2---:R-:W-:Y:S08]  /*e650*/  HMMA.16816.F32 R28, R40.reuse, R48, R28 ;  /* 0x00000030281c723c */ /* 0x044ff0000000181c */
[C---:B------:R-:W-:Y:S01]  /*e660*/  HMMA.16816.F32 R24, R40.reuse, R50, R24 ;  /* 0x000000322818723c */ /* 0x040fe20000001818 */
[----:B------:R-:W-:Y:S07]  /*e670*/  LDSM.16.M88.4 R48, [R130+UR6+0x6000] ;  /* 0x006000068230783b */ /* 0x000fee0008000200 */
[C---:B---3--:R-:W-:Y:S08]  /*e680*/  HMMA.16816.F32 R76, R40.reuse, R16, R76 ;  /* 0x00000010284c723c */ /* 0x048ff0000000184c */
[C---:B------:R-:W-:Y:S01]  /*e690*/  HMMA.16816.F32 R72, R40.reuse, R18, R72 ;  /* 0x000000122848723c */ /* 0x040fe20000001848 */
[----:B------:R-:W2:Y:S07]  /*e6a0*/  LDSM.16.M88.4 R16, [R131+0x2000] ;  /* 0x002000008310783b */ /* 0x000eae0000000200 */
[C---:B----4-:R-:W-:Y:S08]  /*e6b0*/  HMMA.16816.F32 R68, R40.reuse, R44, R68 ;  /* 0x0000002c2844723c */ /* 0x050ff00000001844 */
[----:B------:R-:W-:Y:S01]  /*e6c0*/  HMMA.16816.F32 R64, R40, R46, R64 ;  /* 0x0000002e2840723c */ /* 0x000fe20000001840 */
[----:B------:R-:W3:Y:S04]  /*e6d0*/  LDSM.16.M88.4 R44, [R130+UR6+0x6800] ;  /* 0x00680006822c783b */ /* 0x000ee80008000200 */
[----:B------:R-:W4:Y:S03]  /*e6e0*/  LDSM.16.M88.4 R40, [R130+UR6+0x7000] ;  /* 0x007000068228783b */ /* 0x000f260008000200 */
        /* <DEDUP_REMOVED lines=11> */
[----:B------:R-:W1:Y:S04]  /*e7a0*/  LDSM.16.M88.4 R20, [R130+UR6+0x7800] ;  /* 0x007800068214783b */ /* 0x000e680008000200 */
[----:B------:R-:W1:Y:S03]  /*e7b0*/  LDSM.16.M88.4 R8, [R126+0x6000] ;  /* 0x006000007e08783b */ /* 0x000e660000000200 */
        /* <DEDUP_REMOVED lines=11> */
[----:B------:R-:W-:Y:S04]  /*e870*/  LDSM.16.M88.4 R16, [R124+0x6800] ;  /* 0x006800007c10783b */ /* 0x000fe80000000200 */
[----:B------:R-:W-:Y:S03]  /*e880*/  LDSM.16.M88.4 R20, [R124+0x6000] ;  /* 0x006000007c14783b */ /* 0x000fe60000000200 */
[C---:B------:R-:W-:Y:S08]  /*e890*/  HMMA.16816.F32 R36, R88.reuse, R8, R36 ;  /* 0x000000085824723c */ /* 0x040ff00000001824 */
[C---:B------:R-:W-:Y:S01]  /*e8a0*/  HMMA.16816.F32 R32, R88.reuse, R10, R32 ;  /* 0x0000000a5820723c */ /* 0x040fe20000001820 */
[----:B------:R-:W1:Y:S07]  /*e8b0*/  LDSM.16.M88.4 R8, [R127+0x2000] ;  /* 0x002000007f08783b */ /* 0x000e6e0000000200 */
[C---:B------:R-:W-:Y:S08]  /*e8c0*/  HMMA.16816.F32 R28, R88.reuse, R92, R28 ;  /* 0x0000005c581c723c */ /* 0x040ff0000000181c */
[C---:B------:R-:W-:Y:S08]  /*e8d0*/  HMMA.16816.F32 R24, R88.reuse, R94, R24 ;  /* 0x0000005e5818723c */ /* 0x040ff00000001818 */
[----:B------:R-:W-:Y:S08]  /*e8e0*/  HMMA.16816.F32 R64, R88, R82, R64 ;  /* 0x000000525840723c */ /* 0x000ff00000001840 */
[C---:B--2---:R-:W-:Y:S08]  /*e8f0*/  HMMA.16816.F32 R28, R60.reuse, R48, R28 ;  /* 0x000000303c1c723c */ /* 0x044ff0000000181c */
[----:B------:R-:W-:Y:S08]  /*e900*/  HMMA.16816.F32 R24, R60, R50, R24 ;  /* 0x000000323c18723c */ /* 0x000ff00000001818 */
[----:B------:R-:W-:Y:S08]  /*e910*/  HMMA.16816.F32 R68, R88, R80, R68 ;  /* 0x000000505844723c */ /* 0x000ff00000001844 */
[----:B-1----:R-:W-:Y:S05]  /*e920*/  HMMA.16816.F32 R28, R8, R16, R28 ;  /* 0x00000010081c723c */ /* 0x002fea000000181c */
[----:B------:R-:W-:-:S05]  /*e930*/  LOP3.LUT R16, R3, 0x1f0, RZ, 0xc0, !PT ;  /* 0x000001f003107812 */ /* 0x000fca00078ec0ff */
[----:B------:R-:W-:Y:S01]  /*e940*/  IMAD.IADD R3, R15, 0x1, R16 ;  /* 0x000000010f037824 */ /* 0x000fe200078e0210 */
[----:B-----5:R-:W-:Y:S01]  /*e950*/  IADD3 R16, PT, PT, R2, R58, -R155 ;  /* 0x0000003a02107210 */ /* 0x020fe20007ffe89b */
[----:B------:R-:W-:Y:S03]  /*e960*/  HMMA.16816.F32 R24, R8, R18, R24 ;  /* 0x000000120818723c */ /* 0x000fe60000001818 */
[----:B------:R-:W-:Y:S01]  /*e970*/  IADD3 R18, PT, PT, R58, -R155, -R7 ;  /* 0x8000009b3a127210 */ /* 0x000fe20007ffe807 */
[--C-:B------:R-:W-:Y:S02]  /*e980*/  IMAD.IADD R83, R150, 0x1, R3.reuse ;  /* 0x0000000196537824 */ /* 0x100fe400078e0203 */
[----:B------:R-:W-:Y:S02]  /*e990*/  IMAD.IADD R7, R104, 0x1, R3 ;  /* 0x0000000168077824 */ /* 0x000fe400078e0203 */
[----:B------:R-:W-:-:S02]  /*e9a0*/  IMAD.IADD R3, R83, 0x1, R18 ;  /* 0x0000000153037824 */ /* 0x000fc400078e0212 */
[----:B------:R-:W-:Y:S01]  /*e9b0*/  IMAD.IADD R83, R83, 0x1, R16 ;  /* 0x0000000153537824 */ /* 0x000fe200078e0210 */
[C---:B------:R-:W-:Y:S01]  /*e9c0*/  HMMA.16816.F32 R36, R60.reuse, R52, R36 ;  /* 0x000000343c24723c */ /* 0x040fe20000001824 */
[----:B------:R-:W1:Y:S04]  /*e9d0*/  LDSM.16.M88.4 R16, [R124+0x7800] ;  /* 0x007800007c10783b */ /* 0x000e680000000200 */
[----:B------:R-:W-:Y:S01]  /*e9e0*/  IMAD.IADD R2, R106, 0x1, R155 ;  /* 0x000000016a027824 */ /* 0x000fe200078e029b */
[----:B------:R-:W-:Y:S02]  /*e9f0*/  ISETP.GT.AND P5, PT, R3, R106, PT ;  /* 0x0000006a0300720c */ /* 0x000fe40003fa4270 */
[----:B------:R-:W-:Y:S01]  /*ea00*/  VIADDMNMX R163, R83, 0x1, R58, PT ;  /* 0x0000000153a37846 */ /* 0x000fe2000380013a */
[C-C-:B------:R-:W-:Y:S01]  /*ea10*/  IMAD.IADD R82, R7.reuse, 0x1, -R2.reuse ;  /* 0x0000000107527824 */ /* 0x140fe200078e0a02 */
[C-C-:B------:R-:W-:Y:S01]  /*ea20*/  IADD3 R50, PT, PT, R7.reuse, -0x30, -R2.reuse ;  /* 0xffffffd007327810 */ /* 0x140fe20007ffe802 */
[----:B------:R-:W-:Y:S01]  /*ea30*/  HMMA.16816.F32 R52, R60, R54, R32 ;  /* 0x000000363c34723c */ /* 0x000fe20000001820 */
[----:B------:R-:W2:Y:S02]  /*ea40*/  LDSM.16.M88.4 R32, [R124+0x7000] ;  /* 0x007000007c20783b */ /* 0x000ea40000000200 */
[----:B------:R-:W-:Y:S01]  /*ea50*/  IADD3 R81, PT, PT, R7, -0x9, -R2 ;  /* 0xfffffff707517810 */ /* 0x000fe20007ffe802 */
[----:B------:R-:W-:-:S04]  /*ea60*/  DEPBAR.LE SB0, 0x0 ;  /* 0x000080000000791a */ /* 0x000fc80000000000 */
[----:B------:R-:W-:Y:S01]  /*ea70*/  IABS R50, R50 ;  /* 0x0000003200327213 */ /* 0x000fe20000000000 */
[C---:B------:R-:W-:Y:S05]  /*ea80*/  HMMA.16816.F32 R76, R88.reuse, R84, R76 ;  /* 0x00000054584c723c */ /* 0x040fea000000184c */
[C-C-:B------:R-:W-:Y:S01]  /*ea90*/  IADD3 R59, PT, PT, R7.reuse, -0x21, -R2.reuse ;  /* 0xffffffdf073b7810 */ /* 0x140fe20007ffe802 */
[C---:B------:R-:W-:Y:S01]  /*eaa0*/  VIADD R85, R7.reuse, 0x8 ;  /* 0x0000000807557836 */ /* 0x040fe20000000000 */
[----:B------:R-:W-:Y:S01]  /*eab0*/  IADD3 R80, PT, PT, R7, -0x10, -R2 ;  /* 0xfffffff007507810 */ /* 0x000fe20007ffe802 */
[C---:B------:R-:W-:Y:S01]  /*eac0*/  VIADD R84, R106.reuse, 0x8 ;  /* 0x000000086a547836 */ /* 0x040fe20000000000 */
[----:B------:R-:W-:Y:S01]  /*ead0*/  VIADDMNMX R160, R83, 0x9, R58, PT ;  /* 0x0000000953a07846 */ /* 0x000fe2000380013a */
[----:B------:R-:W-:Y:S01]  /*eae0*/  VIADD R58, R106, 0x1 ;  /* 0x000000016a3a7836 */ /* 0x000fe20000000000 */
[--C-:B------:R-:W-:Y:S01]  /*eaf0*/  IADD3 R51, PT, PT, R7, -0x29, -R2.reuse ;  /* 0xffffffd707337810 */ /* 0x100fe20007ffe802 */
[----:B------:R-:W-:Y:S03]  /*eb00*/  HMMA.16816.F32 R72, R88, R86, R72 ;  /* 0x000000565848723c */ /* 0x000fe60000001848 */
[----:B------:R-:W-:Y:S01]  /*eb10*/  IABS R81, R81 ;  /* 0x0000005100517213 */ /* 0x000fe20000000000 */
[----:B------:R-:W-:Y:S01]  /*eb20*/  IMAD.IADD R15, R85, 0x1, -R2 ;  /* 0x00000001550f7824 */ /* 0x000fe200078e0a02 */
[----:B------:R-:W-:-:S02]  /*eb30*/  IABS R59, R59 ;  /* 0x0000003b003b7213 */ /* 0x000fc40000000000 */
[----:B------:R-:W-:Y:S02]  /*eb40*/  IABS R80, R80 ;  /* 0x0000005000507213 */ /* 0x000fe40000000000 */
[----:B------:R-:W-:Y:S01]  /*eb50*/  IADD3 R56, PT, PT, R7, -0x28, -R2 ;  /* 0xffffffd807387810 */ /* 0x000fe20007ffe802 */
[----:B------:R-:W-:Y:S05]  /*eb60*/  HMMA.16816.F32 R68, R60, R40, R68 ;  /* 0x000000283c44723c */ /* 0x000fea0000001844 */
[----:B------:R-:W-:Y:S02]  /*eb70*/  ISETP.GT.AND P3, PT, R3, R58, PT ;  /* 0x0000003a0300720c */ /* 0x000fe40003f64270 */
[----:B------:R-:W-:-:S02]  /*eb80*/  ISETP.GE.AND P0, PT, R58, R163, PT ;  /* 0x000000a33a00720c */ /* 0x000fc40003f06270 */
[----:B------:R-:W-:Y:S02]  /*eb90*/  ISETP.GE.AND P6, PT, R58, R160, PT ;  /* 0x000000a03a00720c */ /* 0x000fe40003fc6270 */
[----:B------:R-:W-:Y:S01]  /*eba0*/  IABS R51, R51 ;  /* 0x0000003300337213 */ /* 0x000fe20000000000 */
[----:B------:R-:W-:Y:S03]  /*ebb0*/  HMMA.16816.F32 R76, R60, R44, R76 ;  /* 0x0000002c3c4c723c */ /* 0x000fe6000000184c */
[C-C-:B------:R-:W-:Y:S02]  /*ebc0*/  IADD3 R49, PT, PT, R7.reuse, -0x31, -R2.reuse ;  /* 0xffffffcf07317810 */ /* 0x140fe40007ffe802 */
[----:B------:R-:W-:Y:S02]  /*ebd0*/  IABS R56, R56 ;  /* 0x0000003800387213 */ /* 0x000fe40000000000 */
[----:B------:R-:W-:-:S02]  /*ebe0*/  IADD3 R48, PT, PT, R7, -0x38, -R2 ;  /* 0xffffffc807307810 */ /* 0x000fc40007ffe802 */
[----:B------:R-:W-:Y:S01]  /*ebf0*/  ISETP.GT.AND P2, PT, R3, R84, PT ;  /* 0x000000540300720c */ /* 0x000fe20003f44270 */
[C---:B------:R-:W-:Y:S03]  /*ec00*/  HMMA.16816.F32 R72, R60.reuse, R46, R72 ;  /* 0x0000002e3c48723c */ /* 0x040fe60000001848 */
[--C-:B------:R-:W-:Y:S02]  /*ec10*/  IADD3 R47, PT, PT, R7, -0x39, -R2.reuse ;  /* 0xffffffc7072f7810 */ /* 0x100fe40007ffe802 */
[C-C-:B------:R-:W-:Y:S02]  /*ec20*/  IADD3 R46, PT, PT, R85.reuse, -0x1, -R2.reuse ;  /* 0xffffffff552e7810 */ /* 0x140fe40007ffe802 */
[C-C-:B------:R-:W-:Y:S02]  /*ec30*/  IADD3 R45, PT, PT, R85.reuse, -0x9, -R2.reuse ;  /* 0xfffffff7552d7810 */ /* 0x140fe40007ffe802 */
[--C-:B------:R-:W-:Y:S01]  /*ec40*/  IADD3 R44, PT, PT, R85, -0x10, -R2.reuse ;  /* 0xfffffff0552c7810 */ /* 0x100fe20007ffe802 */
[----:B------:R-:W-:Y:S03]  /*ec50*/  HMMA.16816.F32 R64, R60, R42, R64 ;  /* 0x0000002a3c40723c */ /* 0x000fe60000001840 */
[----:B------:R-:W-:-:S02]  /*ec60*/  IADD3 R62, PT, PT, R7, -0x18, -R2 ;  /* 0xffffffe8073e7810 */ /* 0x000fc40007ffe802 */
[C-C-:B------:R-:W-:Y:S02]  /*ec70*/  IADD3 R63, PT, PT, R7.reuse, -0x11, -R2.reuse ;  /* 0xffffffef073f7810 */ /* 0x140fe40007ffe802 */
[----:B------:R-:W-:Y:S02]  /*ec80*/  IABS R62, R62 ;  /* 0x0000003e003e7213 */ /* 0x000fe40000000000 */
[----:B------:R-:W-:Y:S01]  /*ec90*/  IADD3 R61, PT, PT, R7, -0x19, -R2 ;  /* 0xffffffe7073d7810 */ /* 0x000fe20007ffe802 */
[----:B-1----:R-:W-:Y:S05]  /*eca0*/  HMMA.16816.F32 R68, R8, R16, R68 ;  /* 0x000000100844723c */ /* 0x002fea0000001844 */
[----:B------:R-:W-:-:S02]  /*ecb0*/  IABS R63, R63 ;  /* 0x0000003f003f7213 */ /* 0x000fc40000000000 */
[----:B------:R-:W-:Y:S02]  /*ecc0*/  IABS R61, R61 ;  /* 0x0000003d003d7213 */ /* 0x000fe40000000000 */
[----:B------:R-:W-:Y:S02]  /*ecd0*/  IADD3 R60, PT, PT, R7, -0x20, -R2 ;  /* 0xffffffe0073c7810 */ /* 0x000fe40007ffe802 */
[----:B------:R-:W-:Y:S01]  /*ece0*/  IABS R45, R45 ;  /* 0x0000002d002d7213 */ /* 0x000fe20000000000 */
[----:B------:R-:W-:Y:S03]  /*ecf0*/  HMMA.16816.F32 R52, R8, R22, R52 ;  /* 0x000000160834723c */ /* 0x000fe60000001834 */
[----:B------:R-:W-:Y:S02]  /*ed00*/  IABS R60, R60 ;  /* 0x0000003c003c7213 */ /* 0x000fe40000000000 */
[----:B------:R-:W-:-:S02]  /*ed10*/  ISETP.GE.AND P4, PT, R84, R163, PT ;  /* 0x000000a35400720c */ /* 0x000fc40003f86270 */
[----:B------:R-:W-:Y:S02]  /*ed20*/  I2FP.F32.S32 R60, R60 ;  /* 0x0000003c003c7245 */ /* 0x000fe40000201400 */
[----:B------:R-:W-:Y:S01]  /*ed30*/  IABS R44, R44 ;  /* 0x0000002c002c7213 */ /* 0x000fe20000000000 */
[----:B--2---:R-:W-:Y:S03]  /*ed40*/  HMMA.16816.F32 R76, R8, R32, R76 ;  /* 0x00000020084c723c */ /* 0x004fe6000000184c */
[C-C-:B------:R-:W-:Y:S02]  /*ed50*/  IADD3 R42, PT, PT, R85.reuse, -0x18, -R2.reuse ;  /* 0xffffffe8552a7810 */ /* 0x140fe40007ffe802 */
[----:B------:R-:W-:Y:S02]  /*ed60*/  IADD3 R43, PT, PT, R85, -0x11, -R2 ;  /* 0xffffffef552b7810 */ /* 0x000fe40007ffe802 */
[----:B------:R-:W-:-:S02]  /*ed70*/  IABS R42, R42 ;  /* 0x0000002a002a7213 */ /* 0x000fc40000000000 */
[--C-:B------:R-:W-:Y:S01]  /*ed80*/  IADD3 R40, PT, PT, R85, -0x20, -R2.reuse ;  /* 0xffffffe055287810 */ /* 0x100fe20007ffe802 */
[C---:B------:R-:W-:Y:S03]  /*ed90*/  HMMA.16816.F32 R36, R8.reuse, R20, R36 ;  /* 0x000000140824723c */ /* 0x040fe60000001824 */
[--C-:B------:R-:W-:Y:S02]  /*eda0*/  IADD3 R21, PT, PT, R7, -0x1, -R2.reuse ;  /* 0xffffffff07157810 */ /* 0x100fe40007ffe802 */
[----:B------:R-:W-:Y:S02]  /*edb0*/  I2FP.F32.S32 R42, R42 ;  /* 0x0000002a002a7245 */ /* 0x000fe40000201400 */
[----:B------:R-:W-:Y:S02]  /*edc0*/  IADD3 R22, PT, PT, R85, -0x21, -R2 ;  /* 0xffffffdf55167810 */ /* 0x000fe40007ffe802 */
[----:B------:R-:W-:Y:S01]  /*edd0*/  IABS R43, R43 ;  /* 0x0000002b002b7213 */ /* 0x000fe20000000000 */
[C---:B------:R-:W-:Y:S03]  /*ede0*/  HMMA.16816.F32 R72, R8.reuse, R34, R72 ;  /* 0x000000220848723c */ /* 0x040fe60000001848 */
[----:B------:R-:W-:Y:S01]  /*edf0*/  IABS R35, R21 ;  /* 0x0000001500237213 */ /* 0x000fe20000000000 */
[----:B------:R-:W-:Y:S01]  /*ee00*/  VIADD R21, R3, 0x8 ;  /* 0x0000000803157836 */ /* 0x000fe20000000000 */
[----:B------:R-:W-:Y:S01]  /*ee10*/  IABS R34, R82 ;  /* 0x0000005200227213 */ /* 0x000fe20000000000 */
[----:B------:R-:W-:Y:S01]  /*ee20*/  FFMA.FTZ R76, -R161, R60, R76 ;  /* 0x0000003ca14c7223 */ /* 0x000fe2000001014c */
[C---:B------:R-:W-:Y:S01]  /*ee30*/  VIADD R60, R106.reuse, 0x29 ;  /* 0x000000296a3c7836 */ /* 0x040fe20000000000 */
[----:B------:R-:W-:Y:S01]  /*ee40*/  IADD3 R41, PT, PT, R85, -0x19, -R2 ;  /* 0xffffffe755297810 */ /* 0x000fe20007ffe802 */
[----:B------:R-:W-:Y:S01]  /*ee50*/  FFMA.FTZ R26, -R161, R42, R26 ;  /* 0x0000002aa11a7223 */ /* 0x000fe2000001011a */
[----:B------:R-:W-:Y:S03]  /*ee60*/  HMMA.16816.F32 R64, R8, R18, R64 ;  /* 0x000000120840723c */ /* 0x000fe60000001840 */
[----:B------:R-:W-:Y:S01]  /*ee70*/  I2FP.F32.S32 R9, R62 ;  /* 0x0000003e00097245 */ /* 0x000fe20000201400 */
[----:B------:R-:W-:Y:S01]  /*ee80*/  VIADD R62, R106, 0x28 ;  /* 0x000000286a3e7836 */ /* 0x000fe20000000000 */
[----:B------:R-:W-:-:S02]  /*ee90*/  I2FP.F32.S32 R10, R63 ;  /* 0x0000003f000a7245 */ /* 0x000fc40000201400 */
[----:B------:R-:W-:Y:S01]  /*eea0*/  I2FP.F32.S32 R8, R61 ;  /* 0x0000003d00087245 */ /* 0x000fe20000201400 */
[C---:B------:R-:W-:Y:S01]  /*eeb0*/  FFMA.FTZ R24, -R161.reuse, R9, R24 ;  /* 0x00000009a1187223 */ /* 0x040fe20000010118 */
[----:B------:R-:W-:Y:S01]  /*eec0*/  I2FP.F32.S32 R9, R50 ;  /* 0x0000003200097245 */ /* 0x000fe20000201400 */
[----:B------:R-:W-:Y:S01]  /*eed0*/  FFMA.FTZ R29, -R161, R10, R29 ;  /* 0x0000000aa11d7223 */ /* 0x000fe2000001011d */
[----:B------:R-:W-:Y:S01]  /*eee0*/  ISETP.GT.AND P1, PT, R21, R58, PT ;  /* 0x0000003a1500720c */ /* 0x000fe20003f24270 */
[C---:B------:R-:W-:Y:S01]  /*eef0*/  FFMA.FTZ R25, -R161.reuse, R8, R25 ;  /* 0x00000008a1197223 */ /* 0x040fe20000010119 */
[----:B------:R-:W-:Y:S01]  /*ef00*/  I2FP.F32.S32 R18, R81 ;  /* 0x0000005100127245 */ /* 0x000fe20000201400 */
[C---:B------:R-:W-:Y:S01]  /*ef10*/  FFMA.FTZ R116, -R161.reuse, R9, R68 ;  /* 0x00000009a1747223 */ /* 0x040fe20000010144 */
[----:B------:R-:W-:Y:S01]  /*ef20*/  I2FP.F32.S32 R10, R59 ;  /* 0x0000003b000a7245 */ /* 0x000fe20000201400 */
[----:B------:R-:W-:Y:S01]  /*ef30*/  VIADD R9, R82, 0xfffffff8 ;  /* 0xfffffff852097836 */ /* 0x000fe20000000000 */
        /* <DEDUP_REMOVED lines=9> */
[C---:B------:R-:W-:Y:S01]  /*efd0*/  FFMA.FTZ R73, -R161.reuse, R8, R73 ;  /* 0x00000008a1497223 */ /* 0x040fe20000010149 */
[----:B------:R-:W-:Y:S01]  /*efe0*/  IABS R9, R9 ;  /* 0x0000000900097213 */ /* 0x000fe20000000000 */
[C---:B------:R-:W-:Y:S01]  /*eff0*/  VIADD R68, R106.reuse, 0x19 ;  /* 0x000000196a447836 */ /* 0x040fe20000000000 */
[----:B------:R-:W-:Y:S01]  /*f000*/  I2FP.F32.S32 R11, R56 ;  /* 0x00000038000b7245 */ /* 0x000fe20000201400 */
[C---:B------:R-:W-:Y:S01]  /*f010*/  VIADD R58, R106.reuse, 0x30 ;  /* 0x000000306a3a7836 */ /* 0x040fe20000000000 */
[----:B------:R-:W-:Y:S01]  /*f020*/  IABS R8, R46 ;  /* 0x0000002e00087213 */ /* 0x000fe20000000000 */
[C---:B------:R-:W-:Y:S01]  /*f030*/  VIADD R46, R106.reuse, 0x9 ;  /* 0x000000096a2e7836 */ /* 0x040fe20000000000 */
[----:B------:R-:W-:Y:S01]  /*f040*/  I2FP.F32.S32 R18, R18 ;  /* 0x0000001200127245 */ /* 0x000fe20000201400 */
[C---:B------:R-:W-:Y:S01]  /*f050*/  FFMA.FTZ R72, -R161.reuse, R11, R72 ;  /* 0x0000000ba1487223 */ /* 0x040fe20000010148 */
[----:B------:R-:W-:Y:S01]  /*f060*/  I2FP.F32.S32 R10, R10 ;  /* 0x0000000a000a7245 */ /* 0x000fe20000201400 */
[C---:B------:R-:W-:Y:S01]  /*f070*/  VIADD R56, R106.reuse, 0x31 ;  /* 0x000000316a387836 */ /* 0x040fe20000000000 */
[----:B------:R-:W-:Y:S01]  /*f080*/  I2FP.F32.S32 R9, R9 ;  /* 0x0000000900097245 */ /* 0x000fe20000201400 */
[----:B------:R-:W-:Y:S01]  /*f090*/  FFMA.FTZ R69, -R161, R18, R69 ;  /* 0x00000012a1457223 */ /* 0x000fe20000010145 */
[----:B------:R-:W-:Y:S01]  /*f0a0*/  FSEL R17, R17, -INF , !P3 ;  /* 0xff80000011117808 */ /* 0x000fe20005800000 */
[C---:B------:R-:W-:Y:S01]  /*f0b0*/  FFMA.FTZ R65, -R161.reuse, R10, R65 ;  /* 0x0000000aa1417223 */ /* 0x040fe20000010141 */
[----:B------:R-:W-:Y:S01]  /*f0c0*/  IABS R11, R48 ;  /* 0x00000030000b7213 */ /* 0x000fe20000000000 */
[----:B------:R-:W-:Y:S01]  /*f0d0*/  FFMA.FTZ R52, -R161, R9, R52 ;  /* 0x00000009a1347223 */ /* 0x000fe20000010134 */
[----:B------:R-:W-:Y:S01]  /*f0e0*/  I2FP.F32.S32 R8, R8 ;  /* 0x0000000800087245 */ /* 0x000fe20000201400 */
[C---:B------:R-:W-:Y:S01]  /*f0f0*/  VIADD R18, R106.reuse, 0x10 ;  /* 0x000000106a127836 */ /* 0x040fe20000000000 */
[----:B------:R-:W-:Y:S01]  /*f100*/  FSEL R48, R17, -INF , !P0 ;  /* 0xff80000011307808 */ /* 0x000fe20004000000 */
[C---:B------:R-:W-:Y:S01]  /*f110*/  VIADD R10, R106.reuse, 0x11 ;  /* 0x000000116a0a7836 */ /* 0x040fe20000000000 */
[----:B------:R-:W-:Y:S01]  /*f120*/  ISETP.GT.AND P0, PT, R3, R46, PT ;  /* 0x0000002e0300720c */ /* 0x000fe20003f04270 */
[C---:B------:R-:W-:Y:S01]  /*f130*/  FFMA.FTZ R39, -R161.reuse, R8, R39 ;  /* 0x00000008a1277223 */ /* 0x040fe20000010127 */
[----:B------:R-:W-:Y:S01]  /*f140*/  I2FP.F32.S32 R11, R11 ;  /* 0x0000000b000b7245 */ /* 0x000fe20000201400 */
[C---:B------:R-:W-:Y:S01]  /*f150*/  VIADD R8, R106.reuse, 0x18 ;  /* 0x000000186a087836 */ /* 0x040fe20000000000 */
[----:B------:R-:W-:Y:S01]  /*f160*/  I2FP.F32.S32 R34, R34 ;  /* 0x0000002200227245 */ /* 0x000fe20000201400 */
[----:B------:R-:W-:Y:S01]  /*f170*/  VIADD R50, R106, 0x39 ;  /* 0x000000396a327836 */ /* 0x000fe20000000000 */
[----:B------:R-:W-:Y:S01]  /*f180*/  FSEL R17, R52, -INF , !P2 ;  /* 0xff80000034117808 */ /* 0x000fe20005000000 */
[----:B------:R-:W-:Y:S01]  /*f190*/  FFMA.FTZ R122, -R161, R11, R64 ;  /* 0x0000000ba17a7223 */ /* 0x000fe20000010140 */
[----:B------:R-:W-:Y:S01]  /*f1a0*/  FSEL R53, R53, -INF , !P0 ;  /* 0xff80000035357808 */ /* 0x000fe20004000000 */
[----:B------:R-:W-:Y:S01]  /*f1b0*/  FFMA.FTZ R16, -R161, R34, R36 ;  /* 0x00000022a1107223 */ /* 0x000fe20000010124 */
[C---:B------:R-:W-:Y:S01]  /*f1c0*/  ISETP.GT.AND P2, PT, R3.reuse, R18, PT ;  /* 0x000000120300720c */ /* 0x040fe20003f44270 */
[C---:B------:R-:W-:Y:S01]  /*f1d0*/  VIADD R36, R106.reuse, 0x20 ;  /* 0x000000206a247836 */ /* 0x040fe20000000000 */
[----:B------:R-:W-:Y:S01]  /*f1e0*/  ISETP.GT.AND P0, PT, R3, R10, PT ;  /* 0x0000000a0300720c */ /* 0x000fe20003f04270 */
[----:B------:R-:W-:Y:S01]  /*f1f0*/  VIADD R64, R106, 0x21 ;  /* 0x000000216a407836 */ /* 0x000fe20000000000 */
[----:B------:R-:W-:Y:S01]  /*f200*/  FSEL R11, R28, -INF , !P2 ;  /* 0xff8000001c0b7808 */ /* 0x000fe20005000000 */
[----:B------:R-:W-:Y:S01]  /*f210*/  VIADD R52, R106, 0x38 ;  /* 0x000000386a347836 */ /* 0x000fe20000000000 */
[----:B------:R-:W-:Y:S01]  /*f220*/  FSEL R29, R29, -INF , !P0 ;  /* 0xff8000001d1d7808 */ /* 0x000fe20004000000 */
[----:B------:R-:W-:Y:S01]  /*f230*/  FFMA.FTZ R54, -R161, R34, R54 ;  /* 0x00000022a1367223 */ /* 0x000fe20000010136 */
        /* <DEDUP_REMOVED lines=14> */
[----:B------:R-:W-:Y:S02]  /*f320*/  I2FP.F32.S32 R24, R45 ;  /* 0x0000002d00187245 */ /* 0x000fe40000201400 */
[----:B------:R-:W-:Y:S02]  /*f330*/  FSEL R116, R116, -INF , !P2 ;  /* 0xff80000074747808 */ /* 0x000fe40005000000 */
[----:B------:R-:W-:Y:S01]  /*f340*/  FSEL R115, R69, -INF , !P0 ;  /* 0xff80000045737808 */ /* 0x000fe20004000000 */
[----:B------:R-:W-:Y:S01]  /*f350*/  FFMA.FTZ R24, -R161, R24, R55 ;  /* 0x00000018a1187223 */ /* 0x000fe20000010137 */
[C---:B------:R-:W-:Y:S02]  /*f360*/  ISETP.GT.AND P2, PT, R3.reuse, R52, PT ;  /* 0x000000340300720c */ /* 0x040fe40003f44270 */
[----:B------:R-:W-:-:S02]  /*f370*/  ISETP.GT.AND P0, PT, R3, R50, PT ;  /* 0x000000320300720c */ /* 0x000fc40003f04270 */
[----:B------:R-:W-:Y:S02]  /*f380*/  FSEL R39, R39, -INF , !P1 ;  /* 0xff80000027277808 */ /* 0x000fe40004800000 */
[C---:B------:R-:W-:Y:S02]  /*f390*/  ISETP.GT.AND P1, PT, R21.reuse, R46, PT ;  /* 0x0000002e1500720c */ /* 0x040fe40003f24270 */
[----:B------:R-:W-:Y:S02]  /*f3a0*/  ISETP.GT.AND P3, PT, R21, R84, PT ;  /* 0x000000541500720c */ /* 0x000fe40003f64270 */
[----:B------:R-:W-:Y:S02]  /*f3b0*/  FSEL R122, R122, -INF , !P2 ;  /* 0xff8000007a7a7808 */ /* 0x000fe40005000000 */
[----:B------:R-:W-:Y:S02]  /*f3c0*/  FSEL R120, R65, -INF , !P0 ;  /* 0xff80000041787808 */ /* 0x000fe40004000000 */
[----:B------:R-:W-:-:S02]  /*f3d0*/  ISETP.GE.AND P2, PT, R46, R163, PT ;  /* 0x000000a32e00720c */ /* 0x000fc40003f46270 */
[----:B------:R-:W-:Y:S02]  /*f3e0*/  ISETP.GE.AND P0, PT, R46, R160, PT ;  /* 0x000000a02e00720c */ /* 0x000fe40003f06270 */
[----:B------:R-:W-:Y:S02]  /*f3f0*/  FSEL R46, R17, -INF , !P4 ;  /* 0xff800000112e7808 */ /* 0x000fe40006000000 */
[----:B------:R-:W-:Y:S02]  /*f400*/  FSEL R16, R16, -INF , !P5 ;  /* 0xff80000010107808 */ /* 0x000fe40006800000 */
[----:B------:R-:W-:Y:S02]  /*f410*/  I2FP.F32.S32 R17, R44 ;  /* 0x0000002c00117245 */ /* 0x000fe40000201400 */
[----:B------:R-:W-:Y:S02]  /*f420*/  FSEL R24, R24, -INF , !P1 ;  /* 0xff80000018187808 */ /* 0x000fe40004800000 */
[----:B------:R-:W-:Y:S01]  /*f430*/  ISETP.GE.AND P5, PT, R84, R160, PT ;  /* 0x000000a05400720c */ /* 0x000fe20003fa6270 */
[----:B------:R-:W-:Y:S01]  /*f440*/  FFMA.FTZ R17, -R161, R17, R30 ;  /* 0x00000011a1117223 */ /* 0x000fe2000001011e */
[----:B------:R-:W-:-:S02]  /*f450*/  FSEL R54, R54, -INF , !P3 ;  /* 0xff80000036367808 */ /* 0x000fc40005800000 */
[----:B------:R-:W-:Y:S02]  /*f460*/  FSEL R34, R39, -INF , !P6 ;  /* 0xff80000027227808 */ /* 0x000fe40007000000 */
[C---:B------:R-:W-:Y:S02]  /*f470*/  ISETP.GE.AND P6, PT, R18.reuse, R163, PT ;  /* 0x000000a31200720c */ /* 0x040fe40003fc6270 */
[----:B------:R-:W-:Y:S02]  /*f480*/  ISETP.GE.AND P4, PT, R18, R160, PT ;  /* 0x000000a01200720c */ /* 0x000fe40003f86270 */
[----:B------:R-:W-:Y:S02]  /*f490*/  ISETP.GT.AND P3, PT, R21, R18, PT ;  /* 0x000000121500720c */ /* 0x000fe40003f64270 */
[----:B------:R-:W-:Y:S02]  /*f4a0*/  FSEL R28, R24, -INF , !P0 ;  /* 0xff800000181c7808 */ /* 0x000fe40004000000 */
[----:B------:R-:W-:-:S02]  /*f4b0*/  FSEL R18, R54, -INF , !P5 ;  /* 0xff80000036127808 */ /* 0x000fc40006800000 */
[----:B------:R-:W-:Y:S02]  /*f4c0*/  FSEL R44, R53, -INF , !P2 ;  /* 0xff800000352c7808 */ /* 0x000fe40005000000 */
[-C--:B------:R-:W-:Y:S02]  /*f4d0*/  ISETP.GE.AND P0, PT, R8, R163.reuse, PT ;  /* 0x000000a30800720c */ /* 0x080fe40003f06270 */
[C---:B------:R-:W-:Y:S02]  /*f4e0*/  ISETP.GE.AND P5, PT, R10.reuse, R163, PT ;  /* 0x000000a30a00720c */ /* 0x040fe40003fa6270 */
[----:B------:R-:W-:Y:S02]  /*f4f0*/  ISETP.GE.AND P2, PT, R10, R160, PT ;  /* 0x000000a00a00720c */ /* 0x000fe40003f46270 */
[----:B------:R-:W-:Y:S02]  /*f500*/  ISETP.GT.AND P1, PT, R21, R10, PT ;  /* 0x0000000a1500720c */ /* 0x000fe40003f24270 */
[----:B------:R-:W-:-:S02]  /*f510*/  FSEL R10, R11, -INF , !P6 ;  /* 0xff8000000b0a7808 */ /* 0x000fc40007000000 */
[----:B------:R-:W-:Y:S02]  /*f520*/  IABS R11, R40 ;  /* 0x00000028000b7213 */ /* 0x000fe40000000000 */
[----:B------:R-:W-:Y:S02]  /*f530*/  FSEL R40, R9, -INF , !P0 ;  /* 0xff80000009287808 */ /* 0x000fe40004000000 */
[----:B------:R-:W-:Y:S02]  /*f540*/  I2FP.F32.S32 R24, R43 ;  /* 0x0000002b00187245 */ /* 0x000fe40000201400 */
[----:B------:R-:W-:Y:S02]  /*f550*/  FSEL R17, R17, -INF , !P3 ;  /* 0xff80000011117808 */ /* 0x000fe40005800000 */
[----:B------:R-:W-:Y:S01]  /*f560*/  IABS R9, R22 ;  /* 0x0000001600097213 */ /* 0x000fe20000000000 */
[----:B------:R-:W-:Y:S01]  /*f570*/  FFMA.FTZ R24, -R161, R24, R31 ;  /* 0x00000018a1187223 */ /* 0x000fe2000001011f */
[----:B------:R-:W-:-:S02]  /*f580*/  ISETP.GT.AND P3, PT, R21, R8, PT ;  /* 0x000000081500720c */ /* 0x000fc40003f64270 */
[----:B------:R-:W-:Y:S02]  /*f590*/  IABS R41, R41 ;  /* 0x0000002900297213 */ /* 0x000fe40000000000 */
[----:B------:R-:W-:Y:S01]  /*f5a0*/  FSEL R30, R17, -INF , !P4 ;  /* 0xff800000111e7808 */ /* 0x000fe20006000000 */
[----:B------:R-:W-:Y:S01]  /*f5b0*/  IMAD.MOV.U32 R17, RZ, RZ, R9 ;  /* 0x000000ffff117224 */ /* 0x000fe200078e0009 */
[----:B------:R-:W-:Y:S02]  /*f5c0*/  ISETP.GE.AND P6, PT, R8, R160, PT ;  /* 0x000000a00800720c */ /* 0x000fe40003fc6270 */
[----:B------:R-:W-:Y:S02]  /*f5d0*/  I2FP.F32.S32 R42, R41 ;  /* 0x00000029002a7245 */ /* 0x000fe40000201400 */
[----:B------:R-:W-:Y:S02]  /*f5e0*/  FSEL R26, R26, -INF , !P3 ;  /* 0xff8000001a1a7808 */ /* 0x000fe40005800000 */
[----:B------:R-:W-:Y:S01]  /*f5f0*/  FSEL R24, R24, -INF , !P1 ;  /* 0xff80000018187808 */ /* 0x000fe20004800000 */
[----:B------:R-:W-:Y:S01]  /*f600*/  FFMA.FTZ R27, -R161, R42, R27 ;  /* 0x0000002aa11b7223 */ /* 0x000fe2000001011b */
[----:B------:R-:W-:-:S02]  /*f610*/  FSEL R22, R26, -INF , !P6 ;  /* 0xff8000001a167808 */ /* 0x000fc40007000000 */
[----:B------:R-:W-:Y:S02]  /*f620*/  I2FP.F32.S32 R26, R17 ;  /* 0x00000011001a7245 */ /* 0x000fe40000201400 */
[----:B------:R-:W-:Y:S02]  /*f630*/  ISETP.GT.AND P1, PT, R21, R68, PT ;  /* 0x000000441500720c */ /* 0x000fe40003f24270 */
[----:B------:R-:W-:Y:S01]  /*f640*/  ISETP.GE.AND P4, PT, R68, R163, PT ;  /* 0x000000a34400720c */ /* 0x000fe20003f86270 */
[----:B------:R-:W-:Y:S01]  /*f650*/  FFMA.FTZ R26, -R161, R26, R79 ;  /* 0x0000001aa11a7223 */ /* 0x000fe2000001014f */
[----:B------:R-:W-:Y:S02]  /*f660*/  FSEL R27, R27, -INF , !P1 ;  /* 0xff8000001b1b7808 */ /* 0x000fe40004800000 */
[----:B------:R-:W-:Y:S02]  /*f670*/  ISETP.GT.AND P1, PT, R21, R64, PT ;  /* 0x000000401500720c */ /* 0x000fe40003f24270 */
[----:B------:R-:W-:-:S02]  /*f680*/  IADD3 R33, PT, PT, R85, -0x29, -R2 ;  /* 0xffffffd755217810 */ /* 0x000fc40007ffe802 */
[----:B------:R-:W-:Y:S02]  /*f690*/  FSEL R24, R24, -INF , !P2 ;  /* 0xff80000018187808 */ /* 0x000fe40005000000 */
[C---:B------:R-:W-:Y:S02]  /*f6a0*/  ISETP.GE.AND P2, PT, R36.reuse, R163, PT ;  /* 0x000000a32400720c */ /* 0x040fe40003f46270 */
[----:B------:R-:W-:Y:S02]  /*f6b0*/  ISETP.GE.AND P0, PT, R36, R160, PT ;  /* 0x000000a02400720c */ /* 0x000fe40003f06270 */
[----:B------:R-:W-:Y:S02]  /*f6c0*/  ISETP.GT.AND P3, PT, R21, R36, PT ;  /* 0x000000241500720c */ /* 0x000fe40003f64270 */
[----:B------:R-:W-:Y:S02]  /*f6d0*/  FSEL R36, R25, -INF , !P4 ;  /* 0xff80000019247808 */ /* 0x000fe40006000000 */
[----:B------:R-:W-:-:S02]  /*f6e0*/  ISETP.GE.AND P4, PT, R64, R160, PT ;  /* 0x000000a04000720c */ /* 0x000fc40003f86270 */
[----:B------:R-:W-:Y:S02]  /*f6f0*/  FSEL R26, R26, -INF , !P1 ;  /* 0xff8000001a1a7808 */ /* 0x000fe40004800000 */
[----:B------:R-:W-:Y:S02]  /*f700*/  IABS R33, R33 ;  /* 0x0000002100217213 */ /* 0x000fe40000000000 */
[----:B------:R-:W-:Y:S02]  /*f710*/  FSEL R168, R26, -INF , !P4 ;  /* 0xff8000001aa87808 */ /* 0x000fe40006000000 */
[----:B------:R-:W-:Y:S02]  /*f720*/  I2FP.F32.S32 R26, R33 ;  /* 0x00000021001a7245 */ /* 0x000fe40000201400 */
[----:B------:R-:W-:Y:S02]  /*f730*/  ISETP.GE.AND P6, PT, R64, R163, PT ;  /* 0x000000a34000720c */ /* 0x000fe40003fc6270 */
[----:B------:R-:W-:Y:S01]  /*f740*/  I2FP.F32.S32 R11, R11 ;  /* 0x0000000b000b7245 */ /* 0x000fe20000201400 */
[----:B------:R-:W-:Y:S01]  /*f750*/  FFMA.FTZ R26, -R161, R26, R75 ;  /* 0x0000001aa11a7223 */ /* 0x000fe2000001014b */
[----:B------:R-:W-:-:S02]  /*f760*/  ISETP.GT.AND P1, PT, R21, R60, PT ;  /* 0x0000003c1500720c */ /* 0x000fc40003f24270 */
[----:B------:R-:W-:Y:S01]  /*f770*/  IADD3 R23, PT, PT, R85, -0x31, -R2 ;  /* 0xffffffcf55177810 */ /* 0x000fe20007ffe802 */
[----:B------:R-:W-:Y:S01]  /*f780*/  FFMA.FTZ R11, -R161, R11, R78 ;  /* 0x0000000ba10b7223 */ /* 0x000fe2000001014e */
[----:B------:R-:W-:Y:S02]  /*f790*/  FSEL R182, R182, -INF , !P6 ;  /* 0xff800000b6b67808 */ /* 0x000fe40007000000 */
[----:B------:R-:W-:Y:S02]  /*f7a0*/  ISETP.GE.AND P6, PT, R60, R160, PT ;  /* 0x000000a03c00720c */ /* 0x000fe40003fc6270 */
[----:B------:R-:W-:Y:S02]  /*f7b0*/  FSEL R26, R26, -INF , !P1 ;  /* 0xff8000001a1a7808 */ /* 0x000fe40004800000 */
[----:B------:R-:W-:Y:S02]  /*f7c0*/  IABS R23, R23 ;  /* 0x0000001700177213 */ /* 0x000fe40000000000 */
[----:B------:R-:W-:-:S02]  /*f7d0*/  IADD3 R20, PT, PT, R85, -0x28, -R2 ;  /* 0xffffffd855147810 */ /* 0x000fc40007ffe802 */
[----:B------:R-:W-:Y:S02]  /*f7e0*/  FSEL R172, R26, -INF , !P6 ;  /* 0xff8000001aac7808 */ /* 0x000fe40007000000 */
[----:B------:R-:W-:Y:S02]  /*f7f0*/  FSEL R11, R11, -INF , !P3 ;  /* 0xff8000000b0b7808 */ /* 0x000fe40005800000 */
[----:B------:R-:W-:Y:S02]  /*f800*/  I2FP.F32.S32 R26, R23 ;  /* 0x00000017001a7245 */ /* 0x000fe40000201400 */
[----:B------:R-:W-:Y:S02]  /*f810*/  IABS R9, R20 ;  /* 0x0000001400097213 */ /* 0x000fe40000000000 */
[----:B------:R-:W-:Y:S01]  /*f820*/  IADD3 R32, PT, PT, R85, -0x30, -R2 ;  /* 0xffffffd055207810 */ /* 0x000fe20007ffe802 */
[----:B------:R-:W-:Y:S01]  /*f830*/  FFMA.FTZ R26, -R161, R26, R71 ;  /* 0x0000001aa11a7223 */ /* 0x000fe20000010147 */
[----:B------:R-:W-:-:S02]  /*f840*/  FSEL R176, R11, -INF , !P0 ;  /* 0xff8000000bb07808 */ /* 0x000fc40004000000 */
[----:B------:R-:W-:Y:S02]  /*f850*/  ISETP.GE.AND P0, PT, R60, R163, PT ;  /* 0x000000a33c00720c */ /* 0x000fe40003f06270 */
[----:B------:R-:W-:Y:S02]  /*f860*/  I2FP.F32.S32 R9, R9 ;  /* 0x0000000900097245 */ /* 0x000fe40000201400 */
[----:B------:R-:W-:Y:S02]  /*f870*/  IABS R32, R32 ;  /* 0x0000002000207213 */ /* 0x000fe40000000000 */
[----:B------:R-:W-:Y:S01]  /*f880*/  ISETP.GT.AND P1, PT, R21, R56, PT ;  /* 0x000000381500720c */ /* 0x000fe20003f24270 */
[----:B------:R-:W-:Y:S01]  /*f890*/  FFMA.FTZ R9, -R161, R9, R74 ;  /* 0x00000009a1097223 */ /* 0x000fe2000001014a */
[C-C-:B------:R-:W-:Y:S02]  /*f8a0*/  IADD3 R7, PT, PT, R85.reuse, -0x38, -R2.reuse ;  /* 0xffffffc855077810 */ /* 0x140fe40007ffe802 */
[----:B------:R-:W-:-:S02]  /*f8b0*/  IADD3 R2, PT, PT, R85, -0x39, -R2 ;  /* 0xffffffc755027810 */ /* 0x000fc40007ffe802 */
[----:B------:R-:W-:Y:S02]  /*f8c0*/  FSEL R178, R178, -INF , !P0 ;  /* 0xff800000b2b27808 */ /* 0x000fe40004000000 */
        /* <DEDUP_REMOVED lines=9> */
[----:B------:R-:W-:Y:S02]  /*f960*/  IABS R2, R2 ;  /* 0x0000000200027213 */ /* 0x000fe40000000000 */
[----:B------:R-:W-:Y:S02]  /*f970*/  FSEL R119, R26, -INF , !P0 ;  /* 0xff8000001a777808 */ /* 0x000fe40004000000 */
[----:B------:R-:W-:-:S02]  /*f980*/  FSEL R20, R27, -INF , !P5 ;  /* 0xff8000001b147808 */ /* 0x000fc40006800000 */
[----:B------:R-:W-:Y:S02]  /*f990*/  FSEL R170, R170, -INF , !P2 ;  /* 0xff800000aaaa7808 */ /* 0x000fe40005000000 */
[----:B------:R-:W-:Y:S02]  /*f9a0*/  FSEL R9, R9, -INF , !P3 ;  /* 0xff80000009097808 */ /* 0x000fe40005800000 */
[----:B------:R-:W-:Y:S02]  /*f9b0*/  I2FP.F32.S32 R15, R15 ;  /* 0x0000000f000f7245 */ /* 0x000fe40000201400 */
[----:B------:R-:W-:Y:S02]  /*f9c0*/  I2FP.F32.S32 R7, R7 ;  /* 0x0000000700077245 */ /* 0x000fe40000201400 */
[----:B------:R-:W-:Y:S01]  /*f9d0*/  ISETP.GT.AND P0, PT, R107, R140, PT ;  /* 0x0000008c6b00720c */ /* 0x000fe20003f04270 */
[C---:B------:R-:W-:Y:S01]  /*f9e0*/  FFMA.FTZ R15, -R161.reuse, R15, R38 ;  /* 0x0000000fa10f7223 */ /* 0x040fe20000010126 */
[C---:B------:R-:W-:Y:S01]  /*f9f0*/  ISETP.GE.AND P5, PT, R62.reuse, R163, PT ;  /* 0x000000a33e00720c */ /* 0x040fe20003fa6270 */
[----:B------:R-:W-:Y:S01]  /*fa00*/  FFMA.FTZ R7, -R161, R7, R66 ;  /* 0x00000007a1077223 */ /* 0x000fe20000010142 */
[----:B------:R-:W-:-:S02]  /*fa10*/  ISETP.GE.AND P2, PT, R62, R160, PT ;  /* 0x000000a03e00720c */ /* 0x000fc40003f46270 */
[----:B------:R-:W-:Y:S02]  /*fa20*/  ISETP.GT.AND P3, PT, R21, R58, PT ;  /* 0x0000003a1500720c */ /* 0x000fe40003f64270 */
[----:B------:R-:W-:Y:S02]  /*fa30*/  ISETP.GE.AND P6, PT, R52, R163, PT ;  /* 0x000000a33400720c */ /* 0x000fe40003fc6270 */
[----:B------:R-:W-:Y:S02]  /*fa40*/  I2FP.F32.S32 R2, R2 ;  /* 0x0000000200027245 */ /* 0x000fe40000201400 */
[----:B------:R-:W-:Y:S02]  /*fa50*/  FSEL R180, R180, -INF , !P5 ;  /* 0xff800000b4b47808 */ /* 0x000fe40006800000 */
[----:B------:R-:W-:Y:S01]  /*fa60*/  FSEL R174, R9, -INF , !P2 ;  /* 0xff80000009ae7808 */ /* 0x000fe20005000000 */
[----:B------:R-:W-:Y:S01]  /*fa70*/  FFMA.FTZ R67, -R161, R2, R67 ;  /* 0x00000002a1437223 */ /* 0x000fe20000010143 */
[----:B------:R-:W-:-:S02]  /*fa80*/  FSEL R32, R32, -INF , !P3 ;  /* 0xff80000020207808 */ /* 0x000fc40005800000 */
[----:B------:R-:W-:Y:S02]  /*fa90*/  FSEL R122, R122, -INF , !P6 ;  /* 0xff8000007a7a7808 */ /* 0x000fe40007000000 */
[CC--:B------:R-:W-:Y:S02]  /*faa0*/  ISETP.GE.AND P4, PT, R58.reuse, R163.reuse, PT ;  /* 0x000000a33a00720c */ /* 0x0c0fe40003f86270 */
[----:B------:R-:W-:Y:S02]  /*fab0*/  ISETP.GE.AND P5, PT, R58, R160, PT ;  /* 0x000000a03a00720c */ /* 0x000fe40003fa6270 */
[----:B------:R-:W-:Y:S02]  /*fac0*/  ISETP.GE.AND P2, PT, R56, R163, PT ;  /* 0x000000a33800720c */ /* 0x000fe40003f46270 */
[C---:B------:R-:W-:Y:S02]  /*fad0*/  ISETP.GT.AND P3, PT, R21.reuse, R52, PT ;  /* 0x000000341500720c */ /* 0x040fe40003f64270 */
[C---:B------:R-:W-:Y:S01]  /*fae0*/  ISETP.GT.AND P6, PT, R21.reuse, R106, PT ;  /* 0x0000006a1500720c */ /* 0x040fe20003fc4270 */
[----:B------:R-:W-:Y:S01]  /*faf0*/  BAR.SYNC.DEFER_BLOCKING 0x0 ;  /* 0x0000000000007b1d */ /* 0x000fe20000010000 */
[----:B------:R-:W-:-:S02]  /*fb00*/  ISETP.GT.AND P1, PT, R21, R50, PT ;  /* 0x000000321500720c */ /* 0x000fc40003f24270 */
[----:B------:R-:W-:Y:S02]  /*fb10*/  VIMNMX R164, PT, PT, RZ, R3, !PT ;  /* 0x00000003ffa47248 */ /* 0x000fe40007fe0100 */
[----:B------:R-:W-:Y:S02]  /*fb20*/  FSEL R116, R116, -INF , !P4 ;  /* 0xff80000074747808 */ /* 0x000fe40006000000 */
[----:B------:R-:W-:Y:S02]  /*fb30*/  FSEL R113, R32, -INF , !P5 ;  /* 0xff80000020717808 */ /* 0x000fe40006800000 */
[----:B------:R-:W-:Y:S02]  /*fb40*/  FSEL R115, R115, -INF , !P2 ;  /* 0xff80000073737808 */ /* 0x000fe40005000000 */
[----:B------:R-:W-:Y:S02]  /*fb50*/  FSEL R7, R7, -INF , !P3 ;  /* 0xff80000007077808 */ /* 0x000fe40005800000 */
[----:B------:R-:W-:-:S02]  /*fb60*/  FSEL R3, R15, -INF , !P6 ;  /* 0xff8000000f037808 */ /* 0x000fc40007000000 */
[-C--:B------:R-:W-:Y:S02]  /*fb70*/  ISETP.GE.AND P4, PT, R52, R160.reuse, PT ;  /* 0x000000a03400720c */ /* 0x080fe40003f86270 */
[CC--:B------:R-:W-:Y:S02]  /*fb80*/  ISETP.GE.AND P5, PT, R50.reuse, R163.reuse, PT ;  /* 0x000000a33200720c */ /* 0x0c0fe40003fa6270 */
[-C--:B------:R-:W-:Y:S02]  /*fb90*/  ISETP.GE.AND P2, PT, R50, R160.reuse, PT ;  /* 0x000000a03200720c */ /* 0x080fe40003f46270 */
[C---:B------:R-:W-:Y:S02]  /*fba0*/  ISETP.GE.AND P3, PT, R106.reuse, R163, PT ;  /* 0x000000a36a00720c */ /* 0x040fe40003f66270 */
[----:B------:R-:W-:Y:S02]  /*fbb0*/  ISETP.GE.AND P6, PT, R106, R160, PT ;  /* 0x000000a06a00720c */ /* 0x000fe40003fc6270 */
[----:B------:R-:W-:-:S02]  /*fbc0*/  FSEL R67, R67, -INF , !P1 ;  /* 0xff80000043437808 */ /* 0x000fc40004800000 */
[----:B------:R-:W-:Y:S02]  /*fbd0*/  VIMNMX R162, PT, PT, RZ, R21, !PT ;  /* 0x00000015ffa27248 */ /* 0x000fe40007fe0100 */
        /* <DEDUP_REMOVED lines=19> */
.L_x_13662:
        /* <DEDUP_REMOVED lines=60> */
.L_x_13663:
[----:B------:R-:W-:Y:S05]  /*100d0*/  BSYNC.RECONVERGENT B0 ;  /* 0x0000000000007941 */ /* 0x000fea0003800200 */
.L_x_13661:
        /* <DEDUP_REMOVED lines=55> */
.L_x_13660:
[----:B------:R-:W-:Y:S05]  /*10450*/  BSYNC.RECONVERGENT B1 ;  /* 0x0000000000017941 */ /* 0x000fea0003800200 */
.L_x_13659:
        /* <DEDUP_REMOVED lines=11> */
[----:B--2---:R-:W-:Y:S02]  /*10510*/  FMNMX3.FTZ R12, R7, R168, R174, !PT ;  /* 0x000000a8070c7276 */ /* 0x004fe400078100ae */
        /* <DEDUP_REMOVED lines=44> */
[----:B------:R-:W1:Y:S01]  /*107e0*/  MUFU.EX2 R111, R111 ;  /* 0x0000006f006f7308 */ /* 0x000e620000000800 */
[-CC-:B------:R-:W-:Y:S01]  /*107f0*/  FFMA.FTZ R32, R40, R166.reuse, -R121.reuse ;  /* 0x000000a628207223 */ /* 0x180fe20000010879 */
[-C--:B------:R-:W-:Y:S01]  /*10800*/  FFMA.FTZ R25, R36, R166.reuse, -R121 ;  /* 0x000000a624197223 */ /* 0x080fe20000010879 */
[-CC-:B------:R-:W-:Y:S01]  /*10810*/  FFMA.FTZ R30, R30, R166.reuse, -R123.reuse ;  /* 0x000000a61e1e7223 */ /* 0x180fe2000001087b */
[----:B------:R-:W-:Y:S01]  /*10820*/  MUFU.EX2 R112, R112 ;  /* 0x0000007000707308 */ /* 0x000fe20000000800 */
[-CC-:B------:R-:W-:Y:S01]  /*10830*/  FFMA.FTZ R24, R22, R166.reuse, -R123.reuse ;  /* 0x000000a616187223 */ /* 0x180fe2000001087b */
[-C--:B------:R-:W-:Y:S01]  /*10840*/  FFMA.FTZ R3, R20, R166.reuse, -R123 ;  /* 0x000000a614037223 */ /* 0x080fe2000001087b */
[----:B------:R-:W2:Y:S01]  /*10850*/  LDSM.16.MT88.4 R40, [R135+0xa000] ;  /* 0x00a000008728783b */ /* 0x000ea20000004200 */
[----:B------:R-:W3:Y:S01]  /*10860*/  MUFU.EX2 R27, R27 ;  /* 0x0000001b001b7308 */ /* 0x000ee20000000800 */
[-CC-:B------:R-:W-:Y:S01]  /*10870*/  FFMA.FTZ R170, R170, R166.reuse, -R121.reuse ;  /* 0x000000a6aaaa7223 */ /* 0x180fe20000010879 */
[-CC-:B------:R-:W-:Y:S01]  /*10880*/  FFMA.FTZ R165, R182, R166.reuse, -R121.reuse ;  /* 0x000000a6b6a57223 */ /* 0x180fe20000010879 */
[----:B------:R-:W-:Y:S01]  /*10890*/  LDSM.16.MT88.4 R48, [R134+0xa000] ;  /* 0x00a000008630783b */ /* 0x000fe20000004200 */
[----:B------:R-:W-:Y:S01]  /*108a0*/  MUFU.EX2 R35, R35 ;  /* 0x0000002300237308 */ /* 0x000fe20000000800 */
[----:B------:R-:W-:Y:S01]  /*108b0*/  FFMA.FTZ R143, R180, R166, -R121 ;  /* 0x000000a6b48f7223 */ /* 0x000fe20000010879 */
[----:B-1----:R-:W-:Y:S01]  /*108c0*/  F2FP.F16.F32.PACK_AB R64, R111, R114 ;  /* 0x000000726f40723e */ /* 0x002fe200000000ff */
[----:B------:R-:W-:Y:S01]  /*108d0*/  LDSM.16.MT88.4 R16, [R135+0x8800] ;  /* 0x008800008710783b */ /* 0x000fe20000004200 */
[----:B------:R-:W1:Y:S01]  /*108e0*/  MUFU.EX2 R34, R34 ;  /* 0x0000002200227308 */ /* 0x000e620000000800 */
[-C--:B------:R-:W-:Y:S01]  /*108f0*/  FFMA.FTZ R176, R176, R166.reuse, -R123 ;  /* 0x000000a6b0b07223 */ /* 0x080fe2000001087b */
[-C--:B------:R-:W-:Y:S01]  /*10900*/  FFMA.FTZ R116, R116, R166.reuse, -R121 ;  /* 0x000000a674747223 */ /* 0x080fe20000010879 */
[----:B------:R-:W-:Y:S01]  /*10910*/  LDSM.16.MT88.4 R20, [R133+0x8800] ;  /* 0x008800008514783b */ /* 0x000fe20000004200 */
[----:B------:R-:W-:Y:S01]  /*10920*/  MUFU.EX2 R33, R33 ;  /* 0x0000002100217308 */ /* 0x000fe20000000800 */
[----:B------:R-:W-:Y:S01]  /*10930*/  FFMA.FTZ R118, R118, R166, -R123 ;  /* 0x000000a676767223 */ /* 0x000fe2000001087b */
[----:B---3--:R-:W-:Y:S01]  /*10940*/  F2FP.F16.F32.PACK_AB R66, R27, R112 ;  /* 0x000000701b42723e */ /* 0x008fe200000000ff */
[----:B------:R-:W-:Y:S01]  /*10950*/  FFMA.FTZ R122, R122, R166, -R121 ;  /* 0x000000a67a7a7223 */ /* 0x000fe20000010879 */
[----:B------:R-:W3:Y:S01]  /*10960*/  MUFU.EX2 R26, R26 ;  /* 0x0000001a001a7308 */ /* 0x000ee20000000800 */
[----:B------:R-:W-:Y:S01]  /*10970*/  FADD.FTZ R111, R114, R111 ;  /* 0x0000006f726f7221 */ /* 0x000fe20000010000 */
[----:B------:R-:W-:-:S02]  /*10980*/  ISETP.GT.AND P0, PT, R107, R140, PT ;  /* 0x0000008c6b00720c */ /* 0x000fc40003f04270 */
        /* <DEDUP_REMOVED lines=24> */
[C---:B--2---:R-:W-:Y:S01]  /*10b10*/  HMMA.16816.F32 R36, R64.reuse, R40, RZ ;  /* 0x000000284024723c */ /* 0x044fe200000018ff */
[C---:B-1----:R-:W-:Y:S01]  /*10b20*/  F2FP.F16.F32.PACK_AB R5, R29.reuse, R30 ;  /* 0x0000001e1d05723e */ /* 0x042fe200000000ff */
[----:B------:R-:W-:Y:S01]  /*10b30*/  FADD.FTZ R30, R30, R33 ;  /* 0x000000211e1e7221 */ /* 0x000fe20000010000 */
[----:B------:R-:W1:Y:S03]  /*10b40*/  MUFU.EX2 R165, R165 ;  /* 0x000000a500a57308 */ /* 0x000e660000000800 */
[----:B------:R-:W-:Y:S01]  /*10b50*/  FADD.FTZ R29, R29, R30 ;  /* 0x0000001e1d1d7221 */ /* 0x000fe20000010000 */
[----:B------:R-:W-:Y:S01]  /*10b60*/  MUFU.EX2 R143, R143 ;  /* 0x0000008f008f7308 */ /* 0x000fe20000000800 */
[----:B------:R-:W-:Y:S01]  /*10b70*/  HMMA.16816.F32 R40, R64, R42, RZ ;  /* 0x0000002a4028723c */ /* 0x000fe200000018ff */
[C---:B---3--:R-:W-:Y:S01]  /*10b80*/  F2FP.F16.F32.PACK_AB R7, R3.reuse, R24 ;  /* 0x000000180307723e */ /* 0x048fe200000000ff */
[----:B------:R-:W-:Y:S01]  /*10b90*/  FADD.FTZ R24, R24, R29 ;  /* 0x0000001d18187221 */ /* 0x000fe20000010000 */
[----:B------:R-:W-:Y:S03]  /*10ba0*/  MUFU.EX2 R116, R116 ;  /* 0x0000007400747308 */ /* 0x000fe60000000800 */
[----:B------:R-:W-:Y:S01]  /*10bb0*/  FADD.FTZ R3, R3, R24 ;  /* 0x0000001803037221 */ /* 0x000fe20000010000 */
[----:B------:R-:W-:Y:S01]  /*10bc0*/  MUFU.EX2 R118, R118 ;  /* 0x0000007600767308 */ /* 0x000fe20000000800 */
[C---:B------:R-:W-:Y:S08]  /*10bd0*/  HMMA.16816.F32 R88, R4.reuse, R8, R88 ;  /* 0x000000080458723c */ /* 0x040ff00000001858 */
[----:B------:R-:W-:Y:S01]  /*10be0*/  HMMA.16816.F32 R84, R4, R10, R84 ;  /* 0x0000000a0454723c */ /* 0x000fe20000001854 */
[----:B------:R-:W2:Y:S07]  /*10bf0*/  LDSM.16.MT88.4 R8, [R135+0xa800] ;  /* 0x00a800008708783b */ /* 0x000eae0000004200 */
[C---:B------:R-:W-:Y:S08]  /*10c00*/  HMMA.16816.F32 R72, R64.reuse, R68, RZ ;  /* 0x000000444048723c */ /* 0x040ff000000018ff */
[C---:B------:R-:W-:Y:S08]  /*10c10*/  HMMA.16816.F32 R68, R64.reuse, R70, RZ ;  /* 0x000000464044723c */ /* 0x040ff000000018ff */
[----:B------:R-:W-:Y:S08]  /*10c20*/  HMMA.16816.F32 R52, R64, R56, RZ ;  /* 0x000000384034723c */ /* 0x000ff000000018ff */
[C---:B------:R-:W-:Y:S08]  /*10c30*/  HMMA.16816.F32 R72, R4.reuse, R12, R72 ;  /* 0x0000000c0448723c */ /* 0x040ff00000001848 */
[C---:B------:R-:W-:Y:S01]  /*10c40*/  HMMA.16816.F32 R68, R4.reuse, R14, R68 ;  /* 0x0000000e0444723c */ /* 0x040fe20000001844 */
[----:B------:R-:W-:Y:S07]  /*10c50*/  LDSM.16.MT88.4 R12, [R132+0xa000] ;  /* 0x00a00000840c783b */ /* 0x000fee0000004200 */
[C---:B--2---:R-:W-:Y:S08]  /*10c60*/  HMMA.16816.F32 R36, R4.reuse, R8, R36 ;  /* 0x000000080424723c */ /* 0x044ff00000001824 */
[----:B------:R-:W-:Y:S01]  /*10c70*/  HMMA.16816.F32 R40, R4, R10, R40 ;  /* 0x0000000a0428723c */ /* 0x000fe20000001828 */
[----:B------:R-:W2:Y:S07]  /*10c80*/  LDSM.16.MT88.4 R8, [R133+0xa800] ;  /* 0x00a800008508783b */ /* 0x000eae0000004200 */
[C---:B------:R-:W-:Y:S08]  /*10c90*/  HMMA.16816.F32 R56, R64.reuse, R58, RZ ;  /* 0x0000003a4038723c */ /* 0x040ff000000018ff */
[C---:B------:R-:W-:Y:S08]  /*10ca0*/  HMMA.16816.F32 R96, R64.reuse, R92, RZ ;  /* 0x0000005c4060723c */ /* 0x040ff000000018ff */
[C---:B------:R-:W-:Y:S08]  /*10cb0*/  HMMA.16816.F32 R92, R64.reuse, R94, RZ ;  /* 0x0000005e405c723c */ /* 0x040ff000000018ff */
[C---:B------:R-:W-:Y:S08]  /*10cc0*/  HMMA.16816.F32 R80, R64.reuse, R76, RZ ;  /* 0x0000004c4050723c */ /* 0x040ff000000018ff */
[----:B------:R-:W-:Y:S08]  /*10cd0*/  HMMA.16816.F32 R44, R64, R48, RZ ;  /* 0x00000030402c723c */ /* 0x000ff000000018ff */
[C---:B--2---:R-:W-:Y:S08]  /*10ce0*/  HMMA.16816.F32 R52, R4.reuse, R8, R52 ;  /* 0x000000080434723c */ /* 0x044ff00000001834 */
[----:B------:R-:W-:Y:S01]  /*10cf0*/  HMMA.16816.F32 R56, R4, R10, R56 ;  /* 0x0000000a0438723c */ /* 0x000fe20000001838 */
[----:B------:R-:W2:Y:S07]  /*10d00*/  LDSM.16.MT88.4 R8, [R132+0xa800] ;  /* 0x00a800008408783b */ /* 0x000eae0000004200 */
        /* <DEDUP_REMOVED lines=8> */
[C---:B--2---:R-:W-:Y:S08]  /*10d90*/  HMMA.16816.F32 R60, R4.reuse, R8, R60 ;  /* 0x00000008043c723c */ /* 0x044ff0000000183c */
[C---:B------:R-:W-:Y:S01]  /*10da0*/  HMMA.16816.F32 R64, R4.reuse, R10, R64 ;  /* 0x0000000a0440723c */ /* 0x040fe20000001840 */
[----:B------:R-:W2:Y:S07]  /*10db0*/  LDSM.16.MT88.4 R8, [R135+0x9000] ;  /* 0x009000008708783b */ /* 0x000eae0000004200 */
[----:B------:R-:W-:Y:S03]  /*10dc0*/  HMMA.16816.F32 R80, R4, R20, R80 ;  /* 0x000000140450723c */ /* 0x000fe60000001850 */
[-CC-:B------:R-:W-:Y:S01]  /*10dd0*/  FFMA.FTZ R21, R174, R166.reuse, -R123.reuse ;  /* 0x000000a6ae157223 */ /* 0x180fe2000001087b */
[-C--:B------:R-:W-:Y:S01]  /*10de0*/  FFMA.FTZ R20, R172, R166.reuse, -R123 ;  /* 0x000000a6ac147223 */ /* 0x080fe2000001087b */
[-C--:B------:R-:W-:Y:S01]  /*10df0*/  FFMA.FTZ R172, R120, R166.reuse, -R121 ;  /* 0x000000a678ac7223 */ /* 0x080fe20000010879 */
[----:B------:R-:W-:-:S03]  /*10e00*/  FFMA.FTZ R120, R113, R166, -R123 ;  /* 0x000000a671787223 */ /* 0x000fc6000001087b */
[----:B------:R-:W-:Y:S01]  /*10e10*/  MUFU.EX2 R21, R21 ;  /* 0x0000001500157308 */ /* 0x000fe20000000800 */
[C---:B------:R-:W-:Y:S03]  /*10e20*/  HMMA.16816.F32 R76, R4.reuse, R22, R76 ;  /* 0x00000016044c723c */ /* 0x040fe6000000184c */
[-C--:B------:R-:W-:Y:S01]  /*10e30*/  FFMA.FTZ R22, R178, R166.reuse, -R121 ;  /* 0x000000a6b2167223 */ /* 0x080fe20000010879 */
[----:B------:R-:W-:Y:S01]  /*10e40*/  FFMA.FTZ R23, R168, R166, -R123 ;  /* 0x000000a6a8177223 */ /* 0x000fe2000001087b */
[----:B------:R-:W4:Y:S04]  /*10e50*/  MUFU.EX2 R20, R20 ;  /* 0x0000001400147308 */ /* 0x000f280000000800 */
[----:B------:R-:W5:Y:S01]  /*10e60*/  MUFU.EX2 R22, R22 ;  /* 0x0000001600167308 */ /* 0x000f620000000800 */
[C---:B---3--:R-:W-:Y:S03]  /*10e70*/  HMMA.16816.F32 R44, R4.reuse, R16, R44 ;  /* 0x00000010042c723c */ /* 0x048fe6000000182c */
[----:B------:R-:W-:Y:S04]  /*10e80*/  MUFU.EX2 R168, R176 ;  /* 0x000000b000a87308 */ /* 0x000fe80000000800 */
[----:B------:R-:W3:Y:S01]  /*10e90*/  MUFU.EX2 R23, R23 ;  /* 0x0000001700177308 */ /* 0x000ee20000000800 */
[----:B------:R-:W-:Y:S03]  /*10ea0*/  HMMA.16816.F32 R48, R4, R18, R48 ;  /* 0x000000120430723c */ /* 0x000fe60000001830 */
[----:B-1----:R-:W-:Y:S01]  /*10eb0*/  F2FP.F16.F32.PACK_AB R4, R165, R170 ;  /* 0x000000aaa504723e */ /* 0x002fe200000000ff */
[----:B------:R-:W-:Y:S01]  /*10ec0*/  MUFU.EX2 R172, R172 ;  /* 0x000000ac00ac7308 */ /* 0x000fe20000000800 */
[----:B----4-:R-:W-:Y:S01]  /*10ed0*/  F2FP.F16.F32.PACK_AB R7, R20, R21 ;  /* 0x000000151407723e */ /* 0x010fe200000000ff */
[----:B------:R-:W-:Y:S01]  /*10ee0*/  LDSM.16.MT88.4 R16, [R135+0x9800] ;  /* 0x009800008710783b */ /* 0x000fe20000004200 */
[----:B-----5:R-:W-:Y:S01]  /*10ef0*/  F2FP.F16.F32.PACK_AB R6, R22, R143 ;  /* 0x0000008f1606723e */ /* 0x020fe200000000ff */
[----:B------:R-:W-:Y:S01]  /*10f00*/  MUFU.EX2 R120, R120 ;  /* 0x0000007800787308 */ /* 0x000fe20000000800 */
[----:B------:R-:W-:-:S04]  /*10f10*/  FADD.FTZ R170, R170, R25 ;  /* 0x00000019aaaa7221 */ /* 0x000fc80000010000 */
[----:B------:R-:W-:Y:S01]  /*10f20*/  FADD.FTZ R170, R165, R170 ;  /* 0x000000aaa5aa7221 */ /* 0x000fe20000010000 */
[----:B---3--:R-:W-:-:S03]  /*10f30*/  F2FP.F16.F32.PACK_AB R5, R23, R168 ;  /* 0x000000a81705723e */ /* 0x008fc600000000ff */
[----:B------:R-:W-:-:S04]  /*10f40*/  FADD.FTZ R143, R143, R170 ;  /* 0x000000aa8f8f7221 */ /* 0x000fc80000010000 */
[----:B--2---:R-:W-:Y:S03]  /*10f50*/  HMMA.16816.F32 R96, R4, R8, R96 ;  /* 0x000000080460723c */ /* 0x004fe60000001860 */
[----:B------:R-:W-:-:S05]  /*10f60*/  FADD.FTZ R143, R22, R143 ;  /* 0x0000008f168f7221 */ /* 0x000fca0000010000 */
        /* <DEDUP_REMOVED lines=21> */
[----:B------:R-:W-:Y:S03]  /*110c0*/  HMMA.16816.F32 R64, R4, R10, R64 ;  /* 0x0000000a0440723c */ /* 0x000fe60000001840 */
[-C--:B------:R-:W-:Y:S01]  /*110d0*/  FFMA.FTZ R4, R115, R166.reuse, -R121 ;  /* 0x000000a673047223 */ /* 0x080fe20000010879 */
[-CC-:B------:R-:W-:Y:S01]  /*110e0*/  FFMA.FTZ R115, R117, R166.reuse, -R123.reuse ;  /* 0x000000a675737223 */ /* 0x180fe2000001087b */
[----:B------:R-:W-:Y:S01]  /*110f0*/  FFMA.FTZ R121, R119, R166, -R123 ;  /* 0x000000a677797223 */ /* 0x000fe2000001087b */
[----:B------:R-:W1:Y:S01]  /*11100*/  LDSM.16.MT88.4 R8, [R133+0x9800] ;  /* 0x009800008508783b */ /* 0x000e620000004200 */
[----:B------:R-:W2:Y:S01]  /*11110*/  MUFU.EX2 R113, R4 ;  /* 0x0000000400717308 */ /* 0x000ea20000000800 */
[----:B------:R-:W-:-:S03]  /*11120*/  SHF.L.U32 R166, R147, 0x3, RZ ;  /* 0x0000000393a67819 */ /* 0x000fc600000006ff */
[----:B------:R-:W3:Y:S01]  /*11130*/  MUFU.EX2 R119, R122 ;  /* 0x0000007a00777308 */ /* 0x000ee20000000800 */
[----:B------:R-:W-:-:S03]  /*11140*/  LOP3.LUT R166, R166, 0x38, RZ, 0xc0, !PT ;  /* 0x00000038a6a67812 */ /* 0x000fc600078ec0ff */
[----:B------:R-:W4:Y:S04]  /*11150*/  MUFU.EX2 R117, R121 ;  /* 0x0000007900757308 */ /* 0x000f280000000800 */
[----:B------:R-:W5:Y:S01]  /*11160*/  MUFU.EX2 R115, R115 ;  /* 0x0000007300737308 */ /* 0x000f620000000800 */
[----:B--2---:R-:W-:Y:S01]  /*11170*/  F2FP.F16.F32.PACK_AB R4, R113, R116 ;  /* 0x000000747104723e */ /* 0x004fe200000000ff */
[----:B------:R-:W-:Y:S01]  /*11180*/  FADD.FTZ R116, R116, R143 ;  /* 0x0000008f74747221 */ /* 0x000fe20000010000 */
[----:B---3--:R-:W-:-:S03]  /*11190*/  F2FP.F16.F32.PACK_AB R6, R172, R119 ;  /* 0x00000077ac06723e */ /* 0x008fc600000000ff */
[----:B------:R-:W-:Y:S01]  /*111a0*/  FADD.FTZ R116, R113, R116 ;  /* 0x0000007471747221 */ /* 0x000fe20000010000 */
[----:B----4-:R-:W-:-:S03]  /*111b0*/  F2FP.F16.F32.PACK_AB R5, R117, R120 ;  /* 0x000000787505723e */ /* 0x010fc600000000ff */
[----:B------:R-:W-:Y:S01]  /*111c0*/  FADD.FTZ R119, R119, R116 ;  /* 0x0000007477777221 */ /* 0x000fe20000010000 */
[----:B-----5:R-:W-:-:S03]  /*111d0*/  F2FP.F16.F32.PACK_AB R7, R115, R118 ;  /* 0x000000767307723e */ /* 0x020fc600000000ff */
[----:B------:R-:W-:-:S04]  /*111e0*/  FADD.FTZ R172, R172, R119 ;  /* 0x00000077acac7221 */ /* 0x000fc80000010000 */
        /* <DEDUP_REMOVED lines=99> */
.L_x_13667:
        /* <DEDUP_REMOVED lines=8> */
.L_x_13668:
[----:B------:R-:W-:Y:S05]  /*118a0*/  BSYNC.RECONVERGENT B0 ;  /* 0x0000000000007941 */ /* 0x000fea0003800200 */
.L_x_13666:
[-C--:B------:R-:W-:Y:S01]  /*118b0*/  ISETP.GE.AND P1, PT, R166, R151.reuse, PT ;  /* 0x00000097a600720c */ /* 0x080fe20003f26270 */
[----:B------:R-:W-:Y:S01]  /*118c0*/  IMAD.SHL.U32 R3, R138, 0x20, RZ ;  /* 0x000000208a037824 */ /* 0x000fe200078e00ff */
[----:B------:R-:W-:Y:S01]  /*118d0*/  ISETP.GE.AND P0, PT, R100, R151, PT ;  /* 0x000000976400720c */ /* 0x000fe20003f06270 */
[----:B------:R-:W-:Y:S01]  /*118e0*/  IMAD.IADD R110, R101, 0x1, R110 ;  /* 0x00000001656e7824 */ /* 0x000fe200078e026e */
        /* <DEDUP_REMOVED lines=10> */
[----:B------:R-:W-:Y:S01]  /*11990*/  IMAD.X R9, R4, 0x1, R7, P4 ;  /* 0x0000000104097824 */ /* 0x000fe200020e0607 */
[----:B------:R-:W-:Y:S01]  /*119a0*/  SHF.R.U32.HI R3, RZ, 0x2, R147 ;  /* 0x00000002ff037819 */ /* 0x000fe20000011693 */
[----:B------:R-:W-:Y:S02]  /*119b0*/  @P1 STS.128 [R153+0x8000], RZ ;  /* 0x008000ff99001388 */ /* 0x000fe40000000c00 */
[----:B------:R-:W-:Y:S01]  /*119c0*/  IMAD.X R11, R9, 0x1, R4, P3 ;  /* 0x00000001090b7824 */ /* 0x000fe200018e0604 */
[----:B------:R-:W-:Y:S01]  /*119d0*/  LOP3.LUT R3, R3, 0x7, RZ, 0xc0, !PT ;  /* 0x0000000703037812 */ /* 0x000fe200078ec0ff */
        /* <DEDUP_REMOVED lines=38> */
[----:B------:R-:W-:Y:S04]  /*11c40*/  LDSM.16.M88.4 R112, [R129] ;  /* 0x000000008170783b */ /* 0x000fe80000000200 */
[----:B------:R-:W4:Y:S04]  /*11c50*/  LDSM.16.M88.4 R16, [R126+0x4000] ;  /* 0x004000007e10783b */ /* 0x000f280000000200 */
[----:B------:R-:W5:Y:S04]  /*11c60*/  LDSM.16.M88.4 R12, [R130+UR6+0x5000] ;  /* 0x00500006820c783b */ /* 0x000f680008000200 */
[----:B--2---:R-:W2:Y:S04]  /*11c70*/  LDSM.16.M88.4 R8, [R126+0x4800] ;  /* 0x004800007e08783b */ /* 0x004ea80000000200 */
[----:B------:R-:W2:Y:S04]  /*11c80*/  LDSM.16.M88.4 R116, [R130+UR6+0x5800] ;  /* 0x005800068274783b */ /* 0x000ea80008000200 */
        /* <DEDUP_REMOVED lines=94> */
[----:B-1----:R-:W-:Y:S05]  /*12270*/  HMMA.16816.F32 R8, R120, R112, R8 ;  /* 0x000000707808723c */ /* 0x002fea0000001808 */
[----:B------:R-:W-:Y:S01]  /*12280*/  SHF.R.U32.HI R112, RZ, 0x1, R147 ;  /* 0x00000001ff707819 */ /* 0x000fe20000011693 */
[----:B------:R-:W-:-:S03]  /*12290*/  VIADD R113, R106, 0xffffffc0 ;  /* 0xffffffc06a717836 */ /* 0x000fc60000000000 */
[----:B------:R-:W-:Y:S02]  /*122a0*/  LOP3.LUT R112, R112, 0x1f0, RZ, 0xc0, !PT ;  /* 0x000001f070707812 */ /* 0x000fe400078ec0ff */
[----:B------:R-:W-:Y:S01]  /*122b0*/  ISETP.GE.AND P4, PT, R113, R164, PT ;  /* 0x000000a47100720c */ /* 0x000fe20003f86270 */
[C---:B------:R-:W-:Y:S03]  /*122c0*/  HMMA.16816.F32 R4, R120.reuse, R114, R4 ;  /* 0x000000727804723c */ /* 0x040fe60000001804 */
[----:B------:R-:W-:Y:S01]  /*122d0*/  LOP3.LUT R107, R3, R112, RZ, 0xfc, !PT ;  /* 0x00000070036b7212 */ /* 0x000fe200078efcff */
[----:B------:R-:W-:Y:S01]  /*122e0*/  IMAD.IADD R3, R110, 0x1, R155 ;  /* 0x000000016e037824 */ /* 0x000fe200078e029b */
[----:B------:R-:W-:Y:S01]  /*122f0*/  BAR.SYNC.DEFER_BLOCKING 0x0 ;  /* 0x0000000000007b1d */ /* 0x000fe20000010000 */
[C---:B------:R-:W-:Y:S02]  /*12300*/  ISETP.GE.AND P5, PT, R113.reuse, R162, PT ;  /* 0x000000a27100720c */ /* 0x040fe40003fa6270 */
[----:B------:R-:W-:Y:S01]  /*12310*/  IMAD.IADD R176, R104, 0x1, R107 ;  /* 0x0000000168b07824 */ /* 0x000fe200078e026b */
[C---:B------:R-:W-:Y:S01]  /*12320*/  ISETP.GE.AND P6, PT, R113.reuse, R163, PT ;  /* 0x000000a37100720c */ /* 0x040fe20003fc6270 */
[----:B--2---:R-:W-:Y:S03]  /*12330*/  HMMA.16816.F32 R16, R120, R116, R16 ;  /* 0x000000747810723c */ /* 0x004fe60000001810 */
[----:B------:R-:W-:Y:S01]  /*12340*/  ISETP.GE.AND P3, PT, R113, R160, PT ;  /* 0x000000a07100720c */ /* 0x000fe20003f66270 */
[C---:B------:R-:W-:Y:S01]  /*12350*/  VIADD R174, R176.reuse, 0x8 ;  /* 0x00000008b0ae7836 */ /* 0x040fe20000000000 */
[----:B------:R-:W-:-:S02]  /*12360*/  IADD3 R111, PT, PT, R176, 0x40, -R3 ;  /* 0x00000040b06f7810 */ /* 0x000fc40007ffe803 */
[--C-:B------:R-:W-:Y:S02]  /*12370*/  IADD3 R110, PT, PT, R176, 0x3f, -R3.reuse ;  /* 0x0000003fb06e7810 */ /* 0x100fe40007ffe803 */
[----:B------:R-:W-:Y:S01]  /*12380*/  IADD3 R107, PT, PT, R174, 0x40, -R3 ;  /* 0x00000040ae6b7810 */ /* 0x000fe20007ffe803 */
[----:B------:R-:W-:Y:S03]  /*12390*/  HMMA.16816.F32 R12, R120, R118, R12 ;  /* 0x00000076780c723c */ /* 0x000fe6000000180c */
[----:B------:R-:W-:Y:S02]  /*123a0*/  IABS R111, R111 ;  /* 0x0000006f006f7213 */ /* 0x000fe40000000000 */
[----:B------:R-:W-:Y:S02]  /*123b0*/  IABS R107, R107 ;  /* 0x0000006b006b7213 */ /* 0x000fe40000000000 */
[----:B------:R-:W-:-:S02]  /*123c0*/  I2FP.F32.S32 R111, R111 ;  /* 0x0000006f006f7245 */ /* 0x000fc40000201400 */
[----:B------:R-:W-:Y:S02]  /*123d0*/  I2FP.F32.S32 R107, R107 ;  /* 0x0000006b006b7245 */ /* 0x000fe40000201400 */
[----:B------:R-:W-:Y:S01]  /*123e0*/  IADD3 R112, PT, PT, R174, 0x3f, -R3 ;  /* 0x0000003fae707810 */ /* 0x000fe20007ffe803 */
[C---:B------:R-:W-:Y:S01]  /*123f0*/  FFMA.FTZ R111, -R161.reuse, R111, R32 ;  /* 0x0000006fa16f7223 */ /* 0x040fe20000010120 */
[----:B------:R-:W-:Y:S01]  /*12400*/  IABS R110, R110 ;  /* 0x0000006e006e7213 */ /* 0x000fe20000000000 */
[----:B------:R-:W-:Y:S01]  /*12410*/  FFMA.FTZ R32, -R161, R107, R34 ;  /* 0x0000006ba1207223 */ /* 0x000fe20000010122 */
[----:B------:R-:W-:Y:S01]  /*12420*/  IABS R112, R112 ;  /* 0x0000007000707213 */ /* 0x000fe20000000000 */
[----:B------:R-:W-:Y:S01]  /*12430*/  VIADD R107, R106, 0xffffffc1 ;  /* 0xffffffc16a6b7836 */ /* 0x000fe20000000000 */
[----:B------:R-:W-:Y:S02]  /*12440*/  I2FP.F32.S32 R110, R110 ;  /* 0x0000006e006e7245 */ /* 0x000fe40000201400 */
[----:B------:R-:W-:-:S02]  /*12450*/  I2FP.F32.S32 R112, R112 ;  /* 0x0000007000707245 */ /* 0x000fc40000201400 */
[----:B------:R-:W-:Y:S01]  /*12460*/  FSEL R34, R111, -INF , P4 ;  /* 0xff8000006f227808 */ /* 0x000fe20002000000 */
[C---:B------:R-:W-:Y:S01]  /*12470*/  FFMA.FTZ R110, -R161.reuse, R110, R33 ;  /* 0x0000006ea16e7223 */ /* 0x040fe20000010121 */
[----:B------:R-:W-:Y:S01]  /*12480*/  FSEL R32, R32, -INF , P5 ;  /* 0xff80000020207808 */ /* 0x000fe20002800000 */
[----:B------:R-:W-:Y:S01]  /*12490*/  FFMA.FTZ R33, -R161, R112, R35 ;  /* 0x00000070a1217223 */ /* 0x000fe20000010123 */
[----:B------:R-:W-:Y:S01]  /*124a0*/  FSEL R34, R34, -INF , !P6 ;  /* 0xff80000022227808 */ /* 0x000fe20007000000 */
[----:B------:R-:W-:Y:S01]  /*124b0*/  VIADD R111, R106, 0xffffffc8 ;  /* 0xffffffc86a6f7836 */ /* 0x000fe20000000000 */
[----:B------:R-:W-:Y:S02]  /*124c0*/  FSEL R32, R32, -INF , !P3 ;  /* 0xff80000020207808 */ /* 0x000fe40005800000 */
[C---:B------:R-:W-:Y:S02]  /*124d0*/  ISETP.GE.AND P4, PT, R107.reuse, R164, PT ;  /* 0x000000a46b00720c */ /* 0x040fe40003f86270 */
[----:B------:R-:W-:-:S02]  /*124e0*/  ISETP.GE.AND P6, PT, R107, R163, PT ;  /* 0x000000a36b00720c */ /* 0x000fc40003fc6270 */
[C---:B------:R-:W-:Y:S02]  /*124f0*/  ISETP.GE.AND P5, PT, R107.reuse, R160, PT ;  /* 0x000000a06b00720c */ /* 0x040fe40003fa6270 */
[----:B------:R-:W-:Y:S02]  /*12500*/  ISETP.GE.AND P3, PT, R107, R162, PT ;  /* 0x000000a26b00720c */ /* 0x000fe40003f66270 */
[--C-:B------:R-:W-:Y:S02]  /*12510*/  IADD3 R112, PT, PT, R176, 0x38, -R3.reuse ;  /* 0x00000038b0707810 */ /* 0x100fe40007ffe803 */
[----:B------:R-:W-:Y:S02]  /*12520*/  IADD3 R107, PT, PT, R174, 0x38, -R3 ;  /* 0x00000038ae6b7810 */ /* 0x000fe40007ffe803 */
[----:B------:R-:W-:Y:S02]  /*12530*/  IABS R112, R112 ;  /* 0x0000007000707213 */ /* 0x000fe40000000000 */
[----:B------:R-:W-:-:S02]  /*12540*/  IABS R107, R107 ;  /* 0x0000006b006b7213 */ /* 0x000fc40000000000 */
[----:B------:R-:W-:Y:S02]  /*12550*/  I2FP.F32.S32 R112, R112 ;  /* 0x0000007000707245 */ /* 0x000fe40000201400 */
[----:B------:R-:W-:Y:S02]  /*12560*/  FSEL R35, R110, -INF , P4 ;  /* 0xff8000006e237808 */ /* 0x000fe40002000000 */
[----:B------:R-:W-:Y:S01]  /*12570*/  I2FP.F32.S32 R107, R107 ;  /* 0x0000006b006b7245 */ /* 0x000fe20000201400 */
[C---:B------:R-:W-:Y:S01]  /*12580*/  FFMA.FTZ R112, -R161.reuse, R112, R28 ;  /* 0x00000070a1707223 */ /* 0x040fe2000001011c */
[C-C-:B------:R-:W-:Y:S02]  /*12590*/  IADD3 R110, PT, PT, R176.reuse, 0x37, -R3.reuse ;  /* 0x00000037b06e7810 */ /* 0x140fe40007ffe803 */
[----:B------:R-:W-:Y:S01]  /*125a0*/  IADD3 R117, PT, PT, R176, 0x30, -R3 ;  /* 0x00000030b0757810 */ /* 0x000fe20007ffe803 */
[----:B------:R-:W-:Y:S01]  /*125b0*/  FFMA.FTZ R28, -R161, R107, R30 ;  /* 0x0000006ba11c7223 */ /* 0x000fe2000001011e */
[----:B------:R-:W-:Y:S01]  /*125c0*/  IABS R110, R110 ;  /* 0x0000006e006e7213 */ /* 0x000fe20000000000 */
[----:B------:R-:W-:Y:S01]  /*125d0*/  VIADD R107, R106, 0xffffffc9 ;  /* 0xffffffc96a6b7836 */ /* 0x000fe20000000000 */
[----:B------:R-:W-:-:S02]  /*125e0*/  FSEL R33, R33, -INF , P3 ;  /* 0xff80000021217808 */ /* 0x000fc40001800000 */
[----:B------:R-:W-:Y:S02]  /*125f0*/  IADD3 R30, PT, PT, R174, 0x37, -R3 ;  /* 0x00000037ae1e7810 */ /* 0x000fe40007ffe803 */
[----:B------:R-:W-:Y:S02]  /*12600*/  I2FP.F32.S32 R110, R110 ;  /* 0x0000006e006e7245 */ /* 0x000fe40000201400 */
[----:B------:R-:W-:Y:S02]  /*12610*/  IABS R117, R117 ;  /* 0x0000007500757213 */ /* 0x000fe40000000000 */
[----:B------:R-:W-:Y:S01]  /*12620*/  FSEL R33, R33, -INF , !P5 ;  /* 0xff80000021217808 */ /* 0x000fe20006800000 */
[----:B------:R-:W-:Y:S01]  /*12630*/  FFMA.FTZ R110, -R161, R110, R29 ;  /* 0x0000006ea16e7223 */ /* 0x000fe2000001011d */
[----:B------:R-:W-:Y:S02]  /*12640*/  IABS R30, R30 ;  /* 0x0000001e001e7213 */ /* 0x000fe40000000000 */
[----:B------:R-:W-:-:S02]  /*12650*/  ISETP.GE.AND P5, PT, R111, R162, PT ;  /* 0x000000a26f00720c */ /* 0x000fc40003fa6270 */
[----:B------:R-:W-:Y:S02]  /*12660*/  I2FP.F32.S32 R117, R117 ;  /* 0x0000007500757245 */ /* 0x000fe40000201400 */
[----:B------:R-:W-:Y:S02]  /*12670*/  I2FP.F32.S32 R30, R30 ;  /* 0x0000001e001e7245 */ /* 0x000fe40000201400 */
[----:B------:R-:W-:Y:S01]  /*12680*/  ISETP.GE.AND P3, PT, R111, R160, PT ;  /* 0x000000a06f00720c */ /* 0x000fe20003f66270 */
[C---:B------:R-:W-:Y:S01]  /*12690*/  FFMA.FTZ R117, -R161.reuse, R117, R24 ;  /* 0x00000075a1757223 */ /* 0x040fe20000010118 */
[----:B------:R-:W-:Y:S01]  /*126a0*/  FSEL R28, R28, -INF , P5 ;  /* 0xff8000001c1c7808 */ /* 0x000fe20002800000 */
[----:B------:R-:W-:Y:S01]  /*126b0*/  FFMA.FTZ R30, -R161, R30, R31 ;  /* 0x0000001ea11e7223 */ /* 0x000fe2000001011f */
[----:B------:R-:W-:Y:S01]  /*126c0*/  IADD3 R29, PT, PT, R174, 0x30, -R3 ;  /* 0x00000030ae1d7810 */ /* 0x000fe20007ffe803 */
[----:B------:R-:W-:Y:S01]  /*126d0*/  VIADD R31, R106, 0xffffffd0 ;  /* 0xffffffd06a1f7836 */ /* 0x000fe20000000000 */
[----:B------:R-:W-:-:S02]  /*126e0*/  FSEL R28, R28, -INF , !P3 ;  /* 0xff8000001c1c7808 */ /* 0x000fc40005800000 */
[----:B------:R-:W-:Y:S02]  /*126f0*/  IABS R29, R29 ;  /* 0x0000001d001d7213 */ /* 0x000fe40000000000 */
[--C-:B------:R-:W-:Y:S02]  /*12700*/  IADD3 R24, PT, PT, R176, 0x2f, -R3.reuse ;  /* 0x0000002fb0187810 */ /* 0x100fe40007ffe803 */
[C---:B------:R-:W-:Y:S02]  /*12710*/  ISETP.GE.AND P3, PT, R107.reuse, R162, PT ;  /* 0x000000a26b00720c */ /* 0x040fe40003f66270 */
[----:B------:R-:W-:Y:S02]  /*12720*/  I2FP.F32.S32 R29, R29 ;  /* 0x0000001d001d7245 */ /* 0x000fe40000201400 */
[----:B------:R-:W-:Y:S02]  /*12730*/  IABS R24, R24 ;  /* 0x0000001800187213 */ /* 0x000fe40000000000 */
[----:B------:R-:W-:Y:S01]  /*12740*/  ISETP.GE.AND P5, PT, R107, R160, PT ;  /* 0x000000a06b00720c */ /* 0x000fe20003fa6270 */
[----:B------:R-:W-:Y:S01]  /*12750*/  FFMA.FTZ R26, -R161, R29, R26 ;  /* 0x0000001da11a7223 */ /* 0x000fe2000001011a */
[----:B------:R-:W-:Y:S01]  /*12760*/  FSEL R30, R30, -INF , P3 ;  /* 0xff8000001e1e7808 */ /* 0x000fe20001800000 */
[----:B------:R-:W-:Y:S01]  /*12770*/  VIADD R29, R106, 0xffffffd1 ;  /* 0xffffffd16a1d7836 */ /* 0x000fe20000000000 */
[----:B------:R-:W-:-:S02]  /*12780*/  IADD3 R120, PT, PT, R174, 0x2f, -R3 ;  /* 0x0000002fae787810 */ /* 0x000fc40007ffe803 */
[----:B------:R-:W-:Y:S02]  /*12790*/  I2FP.F32.S32 R24, R24 ;  /* 0x0000001800187245 */ /* 0x000fe40000201400 */
[----:B------:R-:W-:Y:S02]  /*127a0*/  FSEL R30, R30, -INF , !P5 ;  /* 0xff8000001e1e7808 */ /* 0x000fe40006800000 */
[----:B------:R-:W-:Y:S01]  /*127b0*/  IABS R120, R120 ;  /* 0x0000007800787213 */ /* 0x000fe20000000000 */
[----:B------:R-:W-:Y:S01]  /*127c0*/  FFMA.FTZ R121, -R161, R24, R25 ;  /* 0x00000018a1797223 */ /* 0x000fe20000010119 */
[C---:B------:R-:W-:Y:S02]  /*127d0*/  ISETP.GE.AND P5, PT, R31.reuse, R162, PT ;  /* 0x000000a21f00720c */ /* 0x040fe40003fa6270 */
[----:B------:R-:W-:Y:S02]  /*127e0*/  I2FP.F32.S32 R120, R120 ;  /* 0x0000007800787245 */ /* 0x000fe40000201400 */
[----:B------:R-:W-:-:S02]  /*127f0*/  ISETP.GE.AND P3, PT, R31, R160, PT ;  /* 0x000000a01f00720c */ /* 0x000fc40003f66270 */
[----:B------:R-:W-:Y:S01]  /*12800*/  FSEL R116, R26, -INF , P5 ;  /* 0xff8000001a747808 */ /* 0x000fe20002800000 */
[----:B------:R-:W-:Y:S01]  /*12810*/  FFMA.FTZ R120, -R161, R120, R27 ;  /* 0x00000078a1787223 */ /* 0x000fe2000001011b */
[--C-:B------:R-:W-:Y:S01]  /*12820*/  IADD3 R25, PT, PT, R174, 0x28, -R3.reuse ;  /* 0x00000028ae197810 */ /* 0x100fe20007ffe803 */
[----:B------:R-:W-:Y:S01]  /*12830*/  VIADD R27, R106, 0xffffffd8 ;  /* 0xffffffd86a1b7836 */ /* 0x000fe20000000000 */
[----:B------:R-:W-:Y:S02]  /*12840*/  FSEL R116, R116, -INF , !P3 ;  /* 0xff80000074747808 */ /* 0x000fe40005800000 */
[----:B------:R-:W-:Y:S02]  /*12850*/  IABS R25, R25 ;  /* 0x0000001900197213 */ /* 0x000fe40000000000 */
[----:B------:R-:W-:Y:S02]  /*12860*/  IADD3 R122, PT, PT, R176, 0x27, -R3 ;  /* 0x00000027b07a7810 */ /* 0x000fe40007ffe803 */
[----:B------:R-:W-:-:S02]  /*12870*/  ISETP.GE.AND P3, PT, R29, R162, PT ;  /* 0x000000a21d00720c */ /* 0x000fc40003f66270 */
[----:B------:R-:W-:Y:S02]  /*12880*/  I2FP.F32.S32 R25, R25 ;  /* 0x0000001900197245 */ /* 0x000fe40000201400 */
[----:B------:R-:W-:Y:S02]  /*12890*/  IABS R122, R122 ;  /* 0x0000007a007a7213 */ /* 0x000fe40000000000 */
[--C-:B------:R-:W-:Y:S01]  /*128a0*/  IADD3 R179, PT, PT, R176, 0x20, -R3.reuse ;  /* 0x00000020b0b37810 */ /* 0x100fe20007ffe803 */
[----:B------:R-:W-:Y:S01]  /*128b0*/  FFMA.FTZ R22, -R161, R25, R22 ;  /* 0x00000019a1167223 */ /* 0x000fe20000010116 */
[----:B------:R-:W-:Y:S01]  /*128c0*/  ISETP.GE.AND P5, PT, R29, R160, PT ;  /* 0x000000a01d00720c */ /* 0x000fe20003fa6270 */
[----:B------:R-:W-:Y:S01]  /*128d0*/  VIADD R25, R106, 0xffffffd9 ;  /* 0xffffffd96a197836 */ /* 0x000fe20000000000 */
[----:B------:R-:W-:Y:S02]  /*128e0*/  FSEL R120, R120, -INF , P3 ;  /* 0xff80000078787808 */ /* 0x000fe40001800000 */
[----:B------:R-:W-:-:S02]  /*128f0*/  IADD3 R182, PT, PT, R174, 0x27, -R3 ;  /* 0x00000027aeb67810 */ /* 0x000fc40007ffe803 */
[----:B------:R-:W-:Y:S02]  /*12900*/  I2FP.F32.S32 R122, R122 ;  /* 0x0000007a007a7245 */ /* 0x000fe40000201400 */
[----:B------:R-:W-:Y:S02]  /*12910*/  IABS R179, R179 ;  /* 0x000000b300b37213 */ /* 0x000fe40000000000 */
[----:B------:R-:W-:Y:S01]  /*12920*/  FSEL R120, R120, -INF , !P5 ;  /* 0xff80000078787808 */ /* 0x000fe20006800000 */
[----:B------:R-:W-:Y:S01]  /*12930*/  FFMA.FTZ R122, -R161, R122, R21 ;  /* 0x0000007aa17a7223 */ /* 0x000fe20000010115 */
[----:B------:R-:W-:Y:S02]  /*12940*/  IABS R182, R182 ;  /* 0x000000b600b67213 */ /* 0x000fe40000000000 */
[----:B------:R-:W-:Y:S02]  /*12950*/  ISETP.GE.AND P5, PT, R27, R162, PT ;  /* 0x000000a21b00720c */ /* 0x000fe40003fa6270 */
[----:B------:R-:W-:-:S02]  /*12960*/  I2FP.F32.S32 R179, R179 ;  /* 0x000000b300b37245 */ /* 0x000fc40000201400 */
[----:B------:R-:W-:Y:S02]  /*12970*/  ISETP.GE.AND P4, PT, R111, R164, PT ;  /* 0x000000a46f00720c */ /* 0x000fe40003f86270 */
[----:B------:R-:W-:Y:S01]  /*12980*/  I2FP.F32.S32 R182, R182 ;  /* 0x000000b600b67245 */ /* 0x000fe20000201400 */
[----:B------:R-:W-:Y:S01]  /*12990*/  FFMA.FTZ R179, -R161, R179, R16 ;  /* 0x000000b3a1b37223 */ /* 0x000fe20000010110 */
[----:B------:R-:W-:Y:S02]  /*129a0*/  ISETP.GE.AND P3, PT, R27, R160, PT ;  /* 0x000000a01b00720c */ /* 0x000fe40003f66270 */
[----:B------:R-:W-:Y:S01]  /*129b0*/  FSEL R180, R22, -INF , P5 ;  /* 0xff80000016b47808 */ /* 0x000fe20002800000 */
[----:B------:R-:W-:Y:S01]  /*129c0*/  FFMA.FTZ R182, -R161, R182, R23 ;  /* 0x000000b6a1b67223 */ /* 0x000fe20000010117 */
[----:B------:R-:W-:Y:S01]  /*129d0*/  IADD3 R21, PT, PT, R174, 0x20, -R3 ;  /* 0x00000020ae157810 */ /* 0x000fe20007ffe803 */
[----:B------:R-:W-:Y:S01]  /*129e0*/  VIADD R23, R106, 0xffffffe0 ;  /* 0xffffffe06a177836 */ /* 0x000fe20000000000 */
[----:B------:R-:W-:-:S02]  /*129f0*/  FSEL R35, R35, -INF , !P6 ;  /* 0xff80000023237808 */ /* 0x000fc40007000000 */
[----:B------:R-:W-:Y:S02]  /*12a00*/  ISETP.GE.AND P6, PT, R111, R163, PT ;  /* 0x000000a36f00720c */ /* 0x000fe40003fc6270 */
[----:B------:R-:W-:Y:S02]  /*12a10*/  FSEL R112, R112, -INF , P4 ;  /* 0xff80000070707808 */ /* 0x000fe40002000000 */
[----:B------:R-:W-:Y:S02]  /*12a20*/  ISETP.GE.AND P4, PT, R107, R164, PT ;  /* 0x000000a46b00720c */ /* 0x000fe40003f86270 */
[----:B------:R-:W-:Y:S02]  /*12a30*/  FSEL R180, R180, -INF , !P3 ;  /* 0xff800000b4b47808 */ /* 0x000fe40005800000 */
[----:B------:R-:W-:Y:S02]  /*12a40*/  IABS R21, R21 ;  /* 0x0000001500157213 */ /* 0x000fe40000000000 */
[----:B------:R-:W-:-:S02]  /*12a50*/  IADD3 R16, PT, PT, R176, 0x1f, -R3 ;  /* 0x0000001fb0107810 */ /* 0x000fc40007ffe803 */
[----:B------:R-:W-:Y:S02]  /*12a60*/  IADD3 R24, PT, PT, R176, 0x28, -R3 ;  /* 0x00000028b0187810 */ /* 0x000fe40007ffe803 */
[----:B------:R-:W-:Y:S02]  /*12a70*/  ISETP.GE.AND P3, PT, R25, R162, PT ;  /* 0x000000a21900720c */ /* 0x000fe40003f66270 */
[----:B------:R-:W-:Y:S02]  /*12a80*/  FSEL R112, R112, -INF , !P6 ;  /* 0xff80000070707808 */ /* 0x000fe40007000000 */
[----:B------:R-:W-:Y:S01]  /*12a90*/  ISETP.GE.AND P6, PT, R107, R163, PT ;  /* 0x000000a36b00720c */ /* 0x000fe20003fc6270 */
[----:B------:R-:W-:Y:S01]  /*12aa0*/  VIADD R107, R105, 0xfffffffe ;  /* 0xfffffffe696b7836 */ /* 0x000fe20000000000 */
[----:B------:R-:W-:Y:S02]  /*12ab0*/  FSEL R110, R110, -INF , P4 ;  /* 0xff8000006e6e7808 */ /* 0x000fe40002000000 */
[----:B------:R-:W-:-:S02]  /*12ac0*/  I2FP.F32.S32 R21, R21 ;  /* 0x0000001500157245 */ /* 0x000fc40000201400 */
[----:B------:R-:W-:Y:S02]  /*12ad0*/  IABS R16, R16 ;  /* 0x0000001000107213 */ /* 0x000fe40000000000 */
[----:B------:R-:W-:Y:S01]  /*12ae0*/  ISETP.GE.AND P4, PT, R31, R164, PT ;  /* 0x000000a41f00720c */ /* 0x000fe20003f86270 */
[----:B------:R-:W-:Y:S01]  /*12af0*/  FFMA.FTZ R18, -R161, R21, R18 ;  /* 0x00000015a1127223 */ /* 0x000fe20000010112 */
[----:B------:R-:W-:Y:S01]  /*12b00*/  IABS R24, R24 ;  /* 0x0000001800187213 */ /* 0x000fe20000000000 */
[----:B------:R-:W-:Y:S01]  /*12b10*/  VIADD R21, R106, 0xffffffe1 ;  /* 0xffffffe16a157836 */ /* 0x000fe20000000000 */
[----:B------:R-:W-:Y:S02]  /*12b20*/  ISETP.GE.AND P5, PT, R25, R160, PT ;  /* 0x000000a01900720c */ /* 0x000fe40003fa6270 */
[----:B------:R-:W-:Y:S02]  /*12b30*/  FSEL R182, R182, -INF , P3 ;  /* 0xff800000b6b67808 */ /* 0x000fe40001800000 */
[----:B------:R-:W-:-:S02]  /*12b40*/  IADD3 R114, PT, PT, R174, 0x1f, -R3 ;  /* 0x0000001fae727810 */ /* 0x000fc40007ffe803 */
[----:B------:R-:W-:Y:S02]  /*12b50*/  FSEL R110, R110, -INF , !P6 ;  /* 0xff8000006e6e7808 */ /* 0x000fe40007000000 */
[----:B------:R-:W-:Y:S02]  /*12b60*/  I2FP.F32.S32 R16, R16 ;  /* 0x0000001000107245 */ /* 0x000fe40000201400 */
[----:B------:R-:W-:Y:S02]  /*12b70*/  ISETP.GE.AND P6, PT, R31, R163, PT ;  /* 0x000000a31f00720c */ /* 0x000fe40003fc6270 */
[----:B------:R-:W-:Y:S01]  /*12b80*/  FSEL R117, R117, -INF , P4 ;  /* 0xff80000075757808 */ /* 0x000fe20002000000 */
[----:B------:R-:W-:Y:S01]  /*12b90*/  FFMA.FTZ R181, -R161, R16, R17 ;  /* 0x00000010a1b57223 */ /* 0x000fe20000010111 */
[----:B------:R-:W-:Y:S02]  /*12ba0*/  I2FP.F32.S32 R24, R24 ;  /* 0x0000001800187245 */ /* 0x000fe40000201400 */
[----:B------:R-:W-:-:S02]  /*12bb0*/  FSEL R182, R182, -INF , !P5 ;  /* 0xff800000b6b67808 */ /* 0x000fc40006800000 */
[----:B------:R-:W-:Y:S01]  /*12bc0*/  IABS R114, R114 ;  /* 0x0000007200727213 */ /* 0x000fe20000000000 */
[----:B------:R-:W-:Y:S01]  /*12bd0*/  FFMA.FTZ R20, -R161, R24, R20 ;  /* 0x00000018a1147223 */ /* 0x000fe20000010114 */
[----:B------:R-:W-:Y:S02]  /*12be0*/  IADD3 R183, PT, PT, R176, 0x18, -R3 ;  /* 0x00000018b0b77810 */ /* 0x000fe40007ffe803 */
[----:B------:R-:W-:Y:S02]  /*12bf0*/  ISETP.GE.AND P4, PT, R29, R164, PT ;  /* 0x000000a41d00720c */ /* 0x000fe40003f86270 */
[----:B------:R-:W-:Y:S02]  /*12c00*/  ISETP.GE.AND P5, PT, R23, R162, PT ;  /* 0x000000a21700720c */ /* 0x000fe40003fa6270 */
[----:B------:R-:W-:Y:S02]  /*12c10*/  FSEL R117, R117, -INF , !P6 ;  /* 0xff80000075757808 */ /* 0x000fe40007000000 */
[----:B------:R-:W-:-:S02]  /*12c20*/  I2FP.F32.S32 R114, R114 ;  /* 0x0000007200727245 */ /* 0x000fc40000201400 */
[----:B------:R-:W-:Y:S02]  /*12c30*/  IABS R183, R183 ;  /* 0x000000b700b77213 */ /* 0x000fe40000000000 */
[----:B------:R-:W-:Y:S01]  /*12c40*/  ISETP.GE.AND P6, PT, R29, R163, PT ;  /* 0x000000a31d00720c */ /* 0x000fe20003fc6270 */
[----:B------:R-:W-:Y:S01]  /*12c50*/  FFMA.FTZ R114, -R161, R114, R19 ;  /* 0x00000072a1727223 */ /* 0x000fe20000010113 */
[----:B------:R-:W-:Y:S01]  /*12c60*/  FSEL R121, R121, -INF , P4 ;  /* 0xff80000079797808 */ /* 0x000fe20002000000 */
[----:B------:R-:W-:Y:S01]  /*12c70*/  VIADD R19, R106, 0xffffffe8 ;  /* 0xffffffe86a137836 */ /* 0x000fe20000000000 */
[----:B------:R-:W-:Y:S02]  /*12c80*/  ISETP.GE.AND P3, PT, R23, R160, PT ;  /* 0x000000a01700720c */ /* 0x000fe40003f66270 */
[----:B------:R-:W-:Y:S02]  /*12c90*/  FSEL R165, R18, -INF , P5 ;  /* 0xff80000012a57808 */ /* 0x000fe40002800000 */
[----:B------:R-:W-:-:S02]  /*12ca0*/  IADD3 R17, PT, PT, R174, 0x18, -R3 ;  /* 0x00000018ae117810 */ /* 0x000fc40007ffe803 */
[----:B------:R-:W-:Y:S02]  /*12cb0*/  ISETP.GE.AND P4, PT, R27, R164, PT ;  /* 0x000000a41b00720c */ /* 0x000fe40003f86270 */
[----:B------:R-:W-:Y:S02]  /*12cc0*/  I2FP.F32.S32 R183, R183 ;  /* 0x000000b700b77245 */ /* 0x000fe40000201400 */
[----:B------:R-:W-:Y:S02]  /*12cd0*/  FSEL R121, R121, -INF , !P6 ;  /* 0xff80000079797808 */ /* 0x000fe40007000000 */
[----:B------:R-:W-:Y:S01]  /*12ce0*/  FSEL R165, R165, -INF , !P3 ;  /* 0xff800000a5a57808 */ /* 0x000fe20005800000 */
[----:B------:R-:W-:Y:S01]  /*12cf0*/  FFMA.FTZ R183, -R161, R183, R12 ;  /* 0x000000b7a1b77223 */ /* 0x000fe2000001010c */
[----:B------:R-:W-:Y:S02]  /*12d00*/  IABS R17, R17 ;  /* 0x0000001100117213 */ /* 0x000fe40000000000 */
[----:B------:R-:W-:-:S02]  /*12d10*/  ISETP.GE.AND P6, PT, R27, R163, PT ;  /* 0x000000a31b00720c */ /* 0x000fc40003fc6270 */
[----:B------:R-:W-:Y:S02]  /*12d20*/  FSEL R123, R20, -INF , P4 ;  /* 0xff800000147b7808 */ /* 0x000fe40002000000 */
[----:B------:R-:W-:Y:S02]  /*12d30*/  ISETP.GE.AND P3, PT, R21, R162, PT ;  /* 0x000000a21500720c */ /* 0x000fe40003f66270 */
[----:B------:R-:W-:Y:S02]  /*12d40*/  ISETP.GE.AND P4, PT, R25, R164, PT ;  /* 0x000000a41900720c */ /* 0x000fe40003f86270 */
[----:B------:R-:W-:Y:S02]  /*12d50*/  I2FP.F32.S32 R17, R17 ;  /* 0x0000001100117245 */ /* 0x000fe40000201400 */
[----:B------:R-:W-:Y:S02]  /*12d60*/  FSEL R123, R123, -INF , !P6 ;  /* 0xff8000007b7b7808 */ /* 0x000fe40007000000 */
[----:B------:R-:W-:Y:S01]  /*12d70*/  ISETP.GE.AND P5, PT, R21, R160, PT ;  /* 0x000000a01500720c */ /* 0x000fe20003fa6270 */
[----:B------:R-:W-:Y:S01]  /*12d80*/  FFMA.FTZ R14, -R161, R17, R14 ;  /* 0x00000011a10e7223 */ /* 0x000fe2000001010e */
[----:B------:R-:W-:Y:S01]  /*12d90*/  FSEL R114, R114, -INF , P3 ;  /* 0xff80000072727808 */ /* 0x000fe20001800000 */
[----:B------:R-:W-:Y:S01]  /*12da0*/  VIADD R17, R106, 0xffffffe9 ;  /* 0xffffffe96a117836 */ /* 0x000fe20000000000 */
[----:B------:R-:W-:-:S02]  /*12db0*/  IADD3 R12, PT, PT, R174, 0x17, -R3 ;  /* 0x00000017ae0c7810 */ /* 0x000fc40007ffe803 */
[----:B------:R-:W-:Y:S02]  /*12dc0*/  ISETP.GE.AND P6, PT, R25, R163, PT ;  /* 0x000000a31900720c */ /* 0x000fe40003fc6270 */
[----:B------:R-:W-:Y:S02]  /*12dd0*/  FSEL R122, R122, -INF , P4 ;  /* 0xff8000007a7a7808 */ /* 0x000fe40002000000 */
[----:B------:R-:W-:Y:S02]  /*12de0*/  ISETP.GE.AND P4, PT, R23, R164, PT ;  /* 0x000000a41700720c */ /* 0x000fe40003f86270 */
[----:B------:R-:W-:Y:S02]  /*12df0*/  IADD3 R184, PT, PT, R176, 0x17, -R3 ;  /* 0x00000017b0b87810 */ /* 0x000fe40007ffe803 */
[----:B------:R-:W-:Y:S02]  /*12e00*/  FSEL R114, R114, -INF , !P5 ;  /* 0xff80000072727808 */ /* 0x000fe40006800000 */
[----:B------:R-:W-:-:S02]  /*12e10*/  IABS R12, R12 ;  /* 0x0000000c000c7213 */ /* 0x000fc40000000000 */
[--C-:B------:R-:W-:Y:S02]  /*12e20*/  IADD3 R185, PT, PT, R176, 0x10, -R3.reuse ;  /* 0x00000010b0b97810 */ /* 0x100fe40007ffe803 */
[----:B------:R-:W-:Y:S02]  /*12e30*/  IADD3 R143, PT, PT, R174, 0x10, -R3 ;  /* 0x00000010ae8f7810 */ /* 0x000fe40007ffe803 */
[----:B------:R-:W-:Y:S02]  /*12e40*/  FSEL R122, R122, -INF , !P6 ;  /* 0xff8000007a7a7808 */ /* 0x000fe40007000000 */
[----:B------:R-:W-:Y:S02]  /*12e50*/  ISETP.GE.AND P5, PT, R19, R162, PT ;  /* 0x000000a21300720c */ /* 0x000fe40003fa6270 */
[----:B------:R-:W-:Y:S02]  /*12e60*/  ISETP.GE.AND P6, PT, R23, R163, PT ;  /* 0x000000a31700720c */ /* 0x000fe40003fc6270 */
[----:B------:R-:W-:-:S02]  /*12e70*/  FSEL R179, R179, -INF , P4 ;  /* 0xff800000b3b37808 */ /* 0x000fc40002000000 */
[----:B------:R-:W-:Y:S02]  /*12e80*/  ISETP.GE.AND P4, PT, R21, R164, PT ;  /* 0x000000a41500720c */ /* 0x000fe40003f86270 */
[----:B------:R-:W-:Y:S02]  /*12e90*/  IABS R184, R184 ;  /* 0x000000b800b87213 */ /* 0x000fe40000000000 */
[----:B------:R-:W-:Y:S02]  /*12ea0*/  I2FP.F32.S32 R12, R12 ;  /* 0x0000000c000c7245 */ /* 0x000fe40000201400 */
[----:B------:R-:W-:Y:S02]  /*12eb0*/  IABS R185, R185 ;  /* 0x000000b900b97213 */ /* 0x000fe40000000000 */
[----:B------:R-:W-:Y:S01]  /*12ec0*/  IABS R143, R143 ;  /* 0x0000008f008f7213 */ /* 0x000fe20000000000 */
[----:B------:R-:W-:Y:S01]  /*12ed0*/  FFMA.FTZ R15, -R161, R12, R15 ;  /* 0x0000000ca10f7223 */ /* 0x000fe2000001010f */
[----:B------:R-:W-:-:S02]  /*12ee0*/  ISETP.GE.AND P3, PT, R19, R160, PT ;  /* 0x000000a01300720c */ /* 0x000fc40003f66270 */
[----:B------:R-:W-:Y:S02]  /*12ef0*/  FSEL R118, R14, -INF , P5 ;  /* 0xff8000000e767808 */ /* 0x000fe40002800000 */
[----:B------:R-:W-:Y:S02]  /*12f00*/  FSEL R179, R179, -INF , !P6 ;  /* 0xff800000b3b37808 */ /* 0x000fe40007000000 */
[----:B------:R-:W-:Y:S02]  /*12f10*/  ISETP.GE.AND P6, PT, R21, R163, PT ;  /* 0x000000a31500720c */ /* 0x000fe40003fc6270 */
[----:B------:R-:W-:Y:S02]  /*12f20*/  FSEL R181, R181, -INF , P4 ;  /* 0xff800000b5b57808 */ /* 0x000fe40002000000 */
[----:B------:R-:W-:Y:S02]  /*12f30*/  I2FP.F32.S32 R184, R184 ;  /* 0x000000b800b87245 */ /* 0x000fe40000201400 */
[----:B------:R-:W-:-:S02]  /*12f40*/  ISETP.GE.AND P4, PT, R19, R164, PT ;  /* 0x000000a41300720c */ /* 0x000fc40003f86270 */
[----:B------:R-:W-:Y:S01]  /*12f50*/  I2FP.F32.S32 R185, R185 ;  /* 0x000000b900b97245 */ /* 0x000fe20000201400 */
[C---:B------:R-:W-:Y:S01]  /*12f60*/  FFMA.FTZ R184, -R161.reuse, R184, R13 ;  /* 0x000000b8a1b87223 */ /* 0x040fe2000001010d */
[----:B------:R-:W-:Y:S01]  /*12f70*/  I2FP.F32.S32 R143, R143 ;  /* 0x0000008f008f7245 */ /* 0x000fe20000201400 */
[----:B------:R-:W-:Y:S01]  /*12f80*/  VIADD R13, R106, 0xfffffff0 ;  /* 0xfffffff06a0d7836 */ /* 0x000fe20000000000 */
[----:B------:R-:W-:Y:S01]  /*12f90*/  FSEL R118, R118, -INF , !P3 ;  /* 0xff80000076767808 */ /* 0x000fe20005800000 */
[----:B------:R-:W-:Y:S01]  /*12fa0*/  FFMA.FTZ R185, -R161, R185, R8 ;  /* 0x000000b9a1b97223 */ /* 0x000fe20000010108 */
[----:B------:R-:W-:Y:S01]  /*12fb0*/  ISETP.GE.AND P3, PT, R17, R162, PT ;  /* 0x000000a21100720c */ /* 0x000fe20003f66270 */
[----:B------:R-:W-:Y:S01]  /*12fc0*/  FFMA.FTZ R143, -R161, R143, R10 ;  /* 0x0000008fa18f7223 */ /* 0x000fe2000001010a */
[----:B------:R-:W-:Y:S02]  /*12fd0*/  FSEL R181, R181, -INF , !P6 ;  /* 0xff800000b5b57808 */ /* 0x000fe40007000000 */
[----:B------:R-:W-:-:S02]  /*12fe0*/  ISETP.GE.AND P6, PT, R19, R163, PT ;  /* 0x000000a31300720c */ /* 0x000fc40003fc6270 */
[----:B------:R-:W-:Y:S02]  /*12ff0*/  FSEL R183, R183, -INF , P4 ;  /* 0xff800000b7b77808 */ /* 0x000fe40002000000 */
[C---:B------:R-:W-:Y:S02]  /*13000*/  ISETP.GE.AND P4, PT, R17.reuse, R164, PT ;  /* 0x000000a41100720c */ /* 0x040fe40003f86270 */
[----:B------:R-:W-:Y:S02]  /*13010*/  ISETP.GE.AND P5, PT, R17, R160, PT ;  /* 0x000000a01100720c */ /* 0x000fe40003fa6270 */
[----:B------:R-:W-:Y:S02]  /*13020*/  FSEL R119, R15, -INF , P3 ;  /* 0xff8000000f777808 */ /* 0x000fe40001800000 */
[--C-:B------:R-:W-:Y:S02]  /*13030*/  IADD3 R10, PT, PT, R176, 0xf, -R3.reuse ;  /* 0x0000000fb00a7810 */ /* 0x100fe40007ffe803 */
[----:B------:R-:W-:-:S02]  /*13040*/  IADD3 R8, PT, PT, R174, 0xf, -R3 ;  /* 0x0000000fae087810 */ /* 0x000fc40007ffe803 */
[----:B------:R-:W-:Y:S02]  /*13050*/  FSEL R183, R183, -INF , !P6 ;  /* 0xff800000b7b77808 */ /* 0x000fe40007000000 */
[----:B------:R-:W-:Y:S02]  /*13060*/  ISETP.GE.AND P6, PT, R17, R163, PT ;  /* 0x000000a31100720c */ /* 0x000fe40003fc6270 */
[----:B------:R-:W-:Y:S02]  /*13070*/  FSEL R184, R184, -INF , P4 ;  /* 0xff800000b8b87808 */ /* 0x000fe40002000000 */
[----:B------:R-:W-:Y:S02]  /*13080*/  FSEL R119, R119, -INF , !P5 ;  /* 0xff80000077777808 */ /* 0x000fe40006800000 */
[----:B------:R-:W-:Y:S02]  /*13090*/  IABS R10, R10 ;  /* 0x0000000a000a7213 */ /* 0x000fe40000000000 */
[----:B------:R-:W-:-:S02]  /*130a0*/  IABS R8, R8 ;  /* 0x0000000800087213 */ /* 0x000fc40000000000 */
[C---:B------:R-:W-:Y:S02]  /*130b0*/  ISETP.GE.AND P5, PT, R13.reuse, R162, PT ;  /* 0x000000a20d00720c */ /* 0x040fe40003fa6270 */
        /* <DEDUP_REMOVED lines=11> */
[----:B------:R-:W-:Y:S01]  /*13170*/  FSEL R143, R143, -INF , !P3 ;  /* 0xff8000008f8f7808 */ /* 0x000fe20005800000 */
[----:B------:R-:W-:Y:S01]  /*13180*/  VIADD R9, R106, 0xfffffff8 ;  /* 0xfffffff86a097836 */ /* 0x000fe20000000000 */
[C---:B------:R-:W-:Y:S02]  /*13190*/  ISETP.GE.AND P4, PT, R13.reuse, R164, PT ;  /* 0x000000a40d00720c */ /* 0x040fe40003f86270 */
[----:B------:R-:W-:-:S02]  /*131a0*/  ISETP.GE.AND P3, PT, R13, R162, PT ;  /* 0x000000a20d00720c */ /* 0x000fc40003f66270 */
[----:B------:R-:W-:Y:S02]  /*131b0*/  FSEL R185, R185, -INF , !P6 ;  /* 0xff800000b9b97808 */ /* 0x000fe40007000000 */
[C---:B------:R-:W-:Y:S02]  /*131c0*/  ISETP.GE.AND P6, PT, R13.reuse, R163, PT ;  /* 0x000000a30d00720c */ /* 0x040fe40003fc6270 */
[----:B------:R-:W-:Y:S02]  /*131d0*/  ISETP.GE.AND P5, PT, R13, R160, PT ;  /* 0x000000a00d00720c */ /* 0x000fe40003fa6270 */
[----:B------:R-:W-:Y:S02]  /*131e0*/  FSEL R186, R10, -INF , P4 ;  /* 0xff8000000aba7808 */ /* 0x000fe40002000000 */
[----:B------:R-:W-:Y:S02]  /*131f0*/  FSEL R168, R8, -INF , P3 ;  /* 0xff80000008a87808 */ /* 0x000fe40001800000 */
[----:B------:R-:W-:-:S02]  /*13200*/  IADD3 R8, PT, PT, R176, 0x8, -R3 ;  /* 0x00000008b0087810 */ /* 0x000fc40007ffe803 */
[----:B------:R-:W-:Y:S02]  /*13210*/  FSEL R186, R186, -INF , !P6 ;  /* 0xff800000baba7808 */ /* 0x000fe40007000000 */
[----:B------:R-:W-:Y:S02]  /*13220*/  FSEL R168, R168, -INF , !P5 ;  /* 0xff800000a8a87808 */ /* 0x000fe40006800000 */
[C---:B------:R-:W-:Y:S02]  /*13230*/  ISETP.GE.AND P4, PT, R9.reuse, R164, PT ;  /* 0x000000a40900720c */ /* 0x040fe40003f86270 */
[C---:B------:R-:W-:Y:S02]  /*13240*/  ISETP.GE.AND P6, PT, R9.reuse, R163, PT ;  /* 0x000000a30900720c */ /* 0x040fe40003fc6270 */
[----:B------:R-:W-:Y:S02]  /*13250*/  IABS R8, R8 ;  /* 0x0000000800087213 */ /* 0x000fe40000000000 */
[----:B------:R-:W-:-:S02]  /*13260*/  ISETP.GE.AND P3, PT, R9, R160, PT ;  /* 0x000000a00900720c */ /* 0x000fc40003f66270 */
[----:B------:R-:W-:Y:S02]  /*13270*/  ISETP.GE.AND P5, PT, R9, R162, PT ;  /* 0x000000a20900720c */ /* 0x000fe40003fa6270 */
[--C-:B------:R-:W-:Y:S02]  /*13280*/  IADD3 R176, PT, PT, R176, 0x7, -R3.reuse ;  /* 0x00000007b0b07810 */ /* 0x100fe40007ffe803 */
[C-C-:B------:R-:W-:Y:S02]  /*13290*/  IADD3 R9, PT, PT, R174.reuse, 0x8, -R3.reuse ;  /* 0x00000008ae097810 */ /* 0x140fe40007ffe803 */
[----:B------:R-:W-:Y:S02]  /*132a0*/  IADD3 R3, PT, PT, R174, 0x7, -R3 ;  /* 0x00000007ae037810 */ /* 0x000fe40007ffe803 */
[----:B------:R-:W-:Y:S02]  /*132b0*/  I2FP.F32.S32 R8, R8 ;  /* 0x0000000800087245 */ /* 0x000fe40000201400 */
[----:B------:R-:W-:-:S02]  /*132c0*/  IABS R176, R176 ;  /* 0x000000b000b07213 */ /* 0x000fc40000000000 */
[----:B------:R-:W-:Y:S01]  /*132d0*/  IABS R3, R3 ;  /* 0x0000000300037213 */ /* 0x000fe20000000000 */
[C---:B------:R-:W-:Y:S01]  /*132e0*/  FFMA.FTZ R4, -R161.reuse, R8, R4 ;  /* 0x00000008a1047223 */ /* 0x040fe20000010104 */
[----:B------:R-:W-:Y:S02]  /*132f0*/  IABS R9, R9 ;  /* 0x0000000900097213 */ /* 0x000fe40000000000 */
[----:B------:R-:W-:Y:S02]  /*13300*/  I2FP.F32.S32 R176, R176 ;  /* 0x000000b000b07245 */ /* 0x000fe40000201400 */
[----:B------:R-:W-:Y:S01]  /*13310*/  I2FP.F32.S32 R8, R3 ;  /* 0x0000000300087245 */ /* 0x000fe20000201400 */
[----:B------:R-:W-:Y:S01]  /*13320*/  VIADD R3, R106, 0xfffffff9 ;  /* 0xfffffff96a037836 */ /* 0x000fe20000000000 */
[----:B------:R-:W-:Y:S01]  /*13330*/  I2FP.F32.S32 R9, R9 ;  /* 0x0000000900097245 */ /* 0x000fe20000201400 */
[C---:B------:R-:W-:Y:S01]  /*13340*/  FFMA.FTZ R5, -R161.reuse, R176, R5 ;  /* 0x000000b0a1057223 */ /* 0x040fe20000010105 */
[----:B------:R-:W-:Y:S01]  /*13350*/  FSEL R4, R4, -INF , P4 ;  /* 0xff80000004047808 */ /* 0x000fe20002000000 */
[----:B------:R-:W-:Y:S01]  /*13360*/  FFMA.FTZ R7, -R161, R8, R7 ;  /* 0x00000008a1077223 */ /* 0x000fe20000010107 */
[----:B------:R-:W-:Y:S01]  /*13370*/  ISETP.GE.AND P4, PT, R3, R164, PT ;  /* 0x000000a40300720c */ /* 0x000fe20003f86270 */
[----:B------:R-:W-:Y:S01]  /*13380*/  FFMA.FTZ R6, -R161, R9, R6 ;  /* 0x00000009a1067223 */ /* 0x000fe20000010106 */
[----:B------:R-:W-:-:S02]  /*13390*/  FSEL R188, R4, -INF , !P6 ;  /* 0xff80000004bc7808 */ /* 0x000fc40007000000 */
[----:B------:R-:W-:Y:S02]  /*133a0*/  FSEL R5, R5, -INF , P4 ;  /* 0xff80000005057808 */ /* 0x000fe40002000000 */
[----:B------:R-:W-:Y:S02]  /*133b0*/  ISETP.GT.AND P4, PT, R107, R140, PT ;  /* 0x0000008c6b00720c */ /* 0x000fe40003f84270 */
[----:B------:R-:W-:Y:S02]  /*133c0*/  FSEL R6, R6, -INF , P5 ;  /* 0xff80000006067808 */ /* 0x000fe40002800000 */
[C---:B------:R-:W-:Y:S02]  /*133d0*/  ISETP.GE.AND P6, PT, R3.reuse, R163, PT ;  /* 0x000000a30300720c */ /* 0x040fe40003fc6270 */
[----:B------:R-:W-:Y:S02]  /*133e0*/  FSEL R176, R6, -INF , !P3 ;  /* 0xff80000006b07808 */ /* 0x000fe40005800000 */
[----:B------:R-:W-:-:S02]  /*133f0*/  ISETP.GE.AND P3, PT, R3, R162, PT ;  /* 0x000000a20300720c */ /* 0x000fc40003f66270 */
        /* <DEDUP_REMOVED lines=8> */
[----:B------:R-:W-:Y:S01]  /*13480*/  MOV R8, RZ ;  /* 0x000000ff00087202 */ /* 0x000fe20000000f00 */
[----:B------:R-:W-:-:S05]  /*13490*/  VIADD R12, R101, 0xffffff80 ;  /* 0xffffff80650c7836 */ /* 0x000fca0000000000 */
[----:B------:R-:W-:Y:S02]  /*134a0*/  IABS R7, R12 ;  /* 0x0000000c00077213 */ /* 0x000fe40000000000 */
[-C--:B--2---:R-:W-:Y:S02]  /*134b0*/  IABS R3, R5.reuse ;  /* 0x0000000500037213 */ /* 0x084fe40000000000 */
[----:B------:R-:W-:Y:S02]  /*134c0*/  LOP3.LUT R12, R12, R5, RZ, 0x3c, !PT ;  /* 0x000000050c0c7212 */ /* 0x000fe400078e3cff */
[----:B------:R-:W1:Y:S08]  /*134d0*/  I2F.RP R6, R3 ;  /* 0x0000000300067306 */ /* 0x000e700000209400 */
[----:B-1----:R-:W1:Y:S02]  /*134e0*/  MUFU.RCP R9, R6 ;  /* 0x0000000600097308 */ /* 0x002e640000001000 */
[----:B-1----:R-:W-:-:S02]  /*134f0*/  VIADD R9, R9, 0xffffffe ;  /* 0x0ffffffe09097836 */ /* 0x002fc40000000000 */
[----:B------:R-:W-:-:S04]  /*13500*/  IMAD.SHL.U32 R6, R107, 0x40, RZ ;  /* 0x000000406b067824 */ /* 0x000fc800078e00ff */
[----:B------:R-:W1:Y:S02]  /*13510*/  F2I.FTZ.U32.TRUNC.NTZ R9, R9 ;  /* 0x0000000900097305 */ /* 0x000e64000021f000 */
[----:B-1----:R-:W-:-:S04]  /*13520*/  IMAD.MOV R4, RZ, RZ, -R9 ;  /* 0x000000ffff047224 */ /* 0x002fc800078e0a09 */
[----:B------:R-:W-:-:S04]  /*13530*/  IMAD R4, R4, R3, RZ ;  /* 0x0000000304047224 */ /* 0x000fc800078e02ff */
[----:B------:R-:W-:Y:S01]  /*13540*/  IMAD.HI.U32 R4, R9, R4, R8 ;  /* 0x0000000409047227 */ /* 0x000fe200078e0008 */
[----:B------:R-:W-:Y:S02]  /*13550*/  IABS R8, R5 ;  /* 0x0000000500087213 */ /* 0x000fe40000000000 */
[----:B------:R-:W-:Y:S02]  /*13560*/  IABS R9, R6 ;  /* 0x0000000600097213 */ /* 0x000fe40000000000 */
[----:B------:R-:W-:Y:S01]  /*13570*/  IADD3 R8, PT, PT, RZ, -R8, RZ ;  /* 0x80000008ff087210 */ /* 0x000fe20007ffe0ff */
[----:B------:R-:W-:Y:S01]  /*13580*/  IMAD.HI.U32 R10, R4, R7, RZ ;  /* 0x00000007040a7227 */ /* 0x000fe200078e00ff */
        /* <DEDUP_REMOVED lines=44> */
.L_x_13672:
        /* <DEDUP_REMOVED lines=8> */
.L_x_13673:
[----:B------:R-:W-:Y:S05]  /*138d0*/  BSYNC.RECONVERGENT B0 ;  /* 0x0000000000007941 */ /* 0x000fea0003800200 */
.L_x_13671:
        /* <DEDUP_REMOVED lines=10> */
[----:B------:R1:W-:Y:S02]  /*13980*/  @!P1 LDGSTS.E.BYPASS.LTC128B.128 [R153+0x4000], desc[UR4][R4.64] ;  /* 0x0400000004999fae */ /* 0x0003e4000b981a04 */
[----:B------:R-:W-:Y:S02]  /*13990*/  IADD3 R6, P2, PT, R3, R10, RZ ;  /* 0x0000000a03067210 */ /* 0x000fe40007f5e0ff */
        /* <DEDUP_REMOVED lines=15> */
[----:B-1----:R-:W-:-:S03]  /*13a90*/  SHF.L.U64.HI R4, R136, 0x5, R137 ;  /* 0x0000000588047819 */ /* 0x002fc60000010289 */
[----:B------:R2:W-:Y:S02]  /*13aa0*/  @P0 STS.128 [R153+0x6800], RZ ;  /* 0x006800ff99000388 */ /* 0x0005e40000000c00 */
[----:B------:R-:W-:Y:S01]  /*13ab0*/  IMAD.X R7, R4, 0x1, R11, P2 ;  /* 0x0000000104077824 */ /* 0x000fe200010e060b */
[----:B---3--:R-:W-:-:S04]  /*13ac0*/  IADD3 R8, P2, PT, R6, R3, RZ ;  /* 0x0000000306087210 */ /* 0x008fc80007f5e0ff */
[----:B------:R-:W-:Y:S01]  /*13ad0*/  @!PT LDS RZ, [RZ] ;  /* 0x00000000fffff984 */ /* 0x000fe20000000800 */
[----:B------:R-:W-:Y:S01]  /*13ae0*/  @!PT LDS RZ, [RZ] ;  /* 0x00000000fffff984 */ /* 0x000fe20000000800 */
[----:B------:R-:W-:Y:S01]  /*13af0*/  @!PT LDS RZ, [RZ] ;  /* 0x00000000fffff984 */ /* 0x000fe20000000800 */
[----:B------:R2:W-:Y:S01]  /*13b00*/  @!P1 LDGSTS.E.BYPASS.LTC128B.128 [R153+0x5000], desc[UR4][R6.64] ;  /* 0x0500000006999fae */ /* 0x0005e2000b981a04 */
[----:B------:R-:W-:-:S03]  /*13b10*/  IADD3.X R9, PT, PT, R7, R4, RZ, P2, !PT ;  /* 0x0000000407097210 */ /* 0x000fc600017fe4ff */
        /* <DEDUP_REMOVED lines=17> */
.L_x_13670:
[----:B------:R-:W-:Y:S05]  /*13c30*/  BSYNC.RECONVERGENT B1 ;  /* 0x0000000000017941 */ /* 0x000fea0003800200 */
.L_x_13669:
[----:B------:R-:W3:Y:S01]  /*13c40*/  LD.E R178, desc[UR4][R102.64+0xdc] ;  /* 0x0000dc0466b27980 */ /* 0x000ee2000c101900 */
[----:B------:R-:W-:Y:S02]  /*13c50*/  FMNMX3.FTZ R3, R2, R34, R35, !PT ;  /* 0x0000002202037276 */ /* 0x000fe40007810023 */
[----:B--2---:R-:W-:Y:S01]  /*13c60*/  FMNMX3.FTZ R7, R0, R32, R33, !PT ;  /* 0x0000002000077276 */ /* 0x004fe20007810021 */
        /* <DEDUP_REMOVED lines=26> */
[----:B------:R-:W-:-:S04]  /*13e10*/  FSETP.NEU.FTZ.AND P0, PT, R101, -INF , PT ;  /* 0xff8000006500780b */ /* 0x000fc80003f1d000 */
[----:B------:R-:W-:-:S05]  /*13e20*/  FSEL R5, R101, RZ, P0 ;  /* 0x000000ff65057208 */ /* 0x000fca0000000000 */
[----:B------:R-:W-:Y:S01]  /*13e30*/  FADD.FTZ R5, R2, -R5 ;  /* 0x8000000502057221 */ /* 0x000fe20000010000 */
[C---:B---3--:R-:W-:Y:S01]  /*13e40*/  FMUL.FTZ R189, R178.reuse, R101 ;  /* 0x00000065b2bd7220 */ /* 0x048fe20000410000 */
[C---:B------:R-:W-:Y:S02]  /*13e50*/  FMUL.FTZ R173, R178.reuse, R3 ;  /* 0x00000003b2ad7220 */ /* 0x040fe40000410000 */
[----:B------:R-:W-:Y:S02]  /*13e60*/  FMUL.FTZ R177, R178, R5 ;  /* 0x00000005b2b17220 */ /* 0x000fe40000410000 */
[----:B------:R-:W-:Y:S02]  /*13e70*/  FSEL R189, R189, RZ, P0 ;  /* 0x000000ffbdbd7208 */ /* 0x000fe40000000000 */
[----:B------:R-:W-:Y:S02]  /*13e80*/  FSETP.NEU.FTZ.AND P0, PT, R3, -INF , PT ;  /* 0xff8000000300780b */ /* 0x000fe40003f1d000 */
[----:B------:R-:W1:Y:S01]  /*13e90*/  MUFU.EX2 R177, R177 ;  /* 0x000000b100b17308 */ /* 0x000e620000000800 */
[-CC-:B------:R-:W-:Y:S01]  /*13ea0*/  FFMA.FTZ R2, R110, R178.reuse, -R189.reuse ;  /* 0x000000b26e027223 */ /* 0x180fe200000108bd */
[----:B------:R-:W-:Y:S01]  /*13eb0*/  FSEL R173, R173, RZ, P0 ;  /* 0x000000ffadad7208 */ /* 0x000fe20000000000 */
[-CC-:B------:R-:W-:Y:S01]  /*13ec0*/  FFMA.FTZ R175, R34, R178.reuse, -R189.reuse ;  /* 0x000000b222af7223 */ /* 0x180fe200000108bd */
[-CC-:B------:R-:W-:Y:S01]  /*13ed0*/  FFMA.FTZ R106, R35, R178.reuse, -R189.reuse ;  /* 0x000000b2236a7223 */ /* 0x180fe200000108bd */
[----:B------:R-:W-:Y:S01]  /*13ee0*/  FSEL R7, R3, RZ, P0 ;  /* 0x000000ff03077208 */ /* 0x000fe20000000000 */
[-C--:B------:R-:W-:Y:S01]  /*13ef0*/  FFMA.FTZ R111, R112, R178.reuse, -R189 ;  /* 0x000000b2706f7223 */ /* 0x080fe200000108bd */
[-CC-:B------:R-:W-:Y:S01]  /*13f00*/  FFMA.FTZ R115, R32, R178.reuse, -R173.reuse ;  /* 0x000000b220737223 */ /* 0x180fe200000108ad */
[-CC-:B------:R-:W-:Y:S01]  /*13f10*/  FFMA.FTZ R110, R33, R178.reuse, -R173.reuse ;  /* 0x000000b2216e7223 */ /* 0x180fe200000108ad */
[-C--:B------:R-:W-:Y:S01]  /*13f20*/  FFMA.FTZ R113, R28, R178.reuse, -R173 ;  /* 0x000000b21c717223 */ /* 0x080fe200000108ad */
[----:B------:R-:W2:Y:S01]  /*13f30*/  LDSM.16.MT88.4 R32, [R132+0x8000] ;  /* 0x008000008420783b */ /* 0x000ea20000004200 */
[----:B------:R-:W-:Y:S01]  /*13f40*/  FADD.FTZ R7, R0, -R7 ;  /* 0x8000000700077221 */ /* 0x000fe20000010000 */
[----:B------:R-:W-:Y:S01]  /*13f50*/  FFMA.FTZ R0, R30, R178, -R173 ;  /* 0x000000b21e007223 */ /* 0x000fe200000108ad */
[----:B------:R-:W-:Y:S01]  /*13f60*/  MUFU.EX2 R175, R175 ;  /* 0x000000af00af7308 */ /* 0x000fe20000000800 */
[----:B-1----:R-:W-:Y:S01]  /*13f70*/  FMUL.FTZ R4, R96, R177 ;  /* 0x000000b160047220 */ /* 0x002fe20000410000 */
[----:B------:R-:W-:Y:S01]  /*13f80*/  FMUL.FTZ R112, R178, R7 ;  /* 0x00000007b2707220 */ /* 0x000fe20000410000 */
[-C--:B------:R-:W-:Y:S01]  /*13f90*/  FMUL.FTZ R5, R97, R177.reuse ;  /* 0x000000b161057220 */ /* 0x080fe20000410000 */
[----:B------:R-:W1:Y:S01]  /*13fa0*/  MUFU.EX2 R106, R106 ;  /* 0x0000006a006a7308 */ /* 0x000e620000000800 */
[-C--:B------:R-:W-:Y:S01]  /*13fb0*/  FMUL.FTZ R28, R72, R177.reuse ;  /* 0x000000b1481c7220 */ /* 0x080fe20000410000 */
[-C--:B------:R-:W-:Y:S01]  /*13fc0*/  FMUL.FTZ R29, R73, R177.reuse ;  /* 0x000000b1491d7220 */ /* 0x080fe20000410000 */
[-C--:B------:R-:W-:Y:S01]  /*13fd0*/  FMUL.FTZ R68, R68, R177.reuse ;  /* 0x000000b144447220 */ /* 0x080fe20000410000 */
[----:B------:R-:W3:Y:S01]  /*13fe0*/  MUFU.EX2 R112, R112 ;  /* 0x0000007000707308 */ /* 0x000ee20000000800 */
        /* <DEDUP_REMOVED lines=8> */
[----:B------:R-:W-:Y:S01]  /*14070*/  FMUL.FTZ R45, R45, R177 ;  /* 0x000000b12d2d7220 */ /* 0x000fe20000410000 */
        /* <DEDUP_REMOVED lines=32> */
[----:B------:R-:W-:Y:S01]  /*14280*/  LDSM.16.MT88.4 R72, [R135+0x8800] ;  /* 0x008800008748783b */ /* 0x000fe20000004200 */
[-C--:B------:R-:W-:Y:S01]  /*14290*/  FMUL.FTZ R60, R60, R177.reuse ;  /* 0x000000b13c3c7220 */ /* 0x080fe20000410000 */
[-C--:B------:R-:W-:Y:S01]  /*142a0*/  FMUL.FTZ R61, R61, R177.reuse ;  /* 0x000000b13d3d7220 */ /* 0x080fe20000410000 */
[C---:B--2---:R-:W-:Y:S05]  /*142b0*/  HMMA.16816.F32 R28, R96.reuse, R32, R28 ;  /* 0x00000020601c723c */ /* 0x044fea000000181c */
[-C--:B------:R-:W-:Y:S01]  /*142c0*/  FMUL.FTZ R62, R62, R112.reuse ;  /* 0x000000703e3e7220 */ /* 0x080fe20000410000 */
[----:B------:R-:W-:Y:S01]  /*142d0*/  FMUL.FTZ R63, R63, R112 ;  /* 0x000000703f3f7220 */ /* 0x000fe20000410000 */
[-C--:B------:R-:W-:Y:S01]  /*142e0*/  FFMA.FTZ R174, R117, R178.reuse, -R189 ;  /* 0x000000b275ae7223 */ /* 0x080fe200000108bd */
[----:B------:R-:W-:Y:S01]  /*142f0*/  FFMA.FTZ R169, R116, R178, -R173 ;  /* 0x000000b274a97223 */ /* 0x000fe200000108ad */
[-C--:B------:R-:W-:Y:S01]  /*14300*/  FMUL.FTZ R92, R92, R177.reuse ;  /* 0x000000b15c5c7220 */ /* 0x080fe20000410000 */
[-C--:B------:R-:W-:Y:S01]  /*14310*/  FMUL.FTZ R93, R93, R177.reuse ;  /* 0x000000b15d5d7220 */ /* 0x080fe20000410000 */
[-C--:B------:R-:W-:Y:S01]  /*14320*/  FMUL.FTZ R94, R94, R112.reuse ;  /* 0x000000705e5e7220 */ /* 0x080fe20000410000 */
[C---:B------:R-:W-:Y:S01]  /*14330*/  HMMA.16816.F32 R32, R96.reuse, R34, R68 ;  /* 0x000000226020723c */ /* 0x040fe20000001844 */
[----:B------:R-:W1:Y:S02]  /*14340*/  LDSM.16.MT88.4 R68, [R135+0xa000] ;  /* 0x00a000008744783b */ /* 0x000e640000004200 */
[----:B------:R-:W-:Y:S01]  /*14350*/  FMUL.FTZ R95, R95, R112 ;  /* 0x000000705f5f7220 */ /* 0x000fe20000410000 */
[-C--:B------:R-:W-:Y:S01]  /*14360*/  FFMA.FTZ R117, R122, R178.reuse, -R189 ;  /* 0x000000b27a757223 */ /* 0x080fe200000108bd */
[-CC-:B------:R-:W-:Y:S01]  /*14370*/  FFMA.FTZ R120, R120, R178.reuse, -R173.reuse ;  /* 0x000000b278787223 */ /* 0x180fe200000108ad */
[----:B------:R-:W-:Y:S01]  /*14380*/  FFMA.FTZ R116, R182, R178, -R173 ;  /* 0x000000b2b6747223 */ /* 0x000fe200000108ad */
        /* <DEDUP_REMOVED lines=20> */
[C---:B------:R-:W-:Y:S03]  /*144d0*/  HMMA.16816.F32 R12, R96.reuse, R16, R12 ;  /* 0x00000010600c723c */ /* 0x040fe6000000180c */
[-C--:B------:R-:W-:Y:S01]  /*144e0*/  FMUL.FTZ R21, R81, R177.reuse ;  /* 0x000000b151157220 */ /* 0x080fe20000410000 */
[-C--:B------:R-:W-:Y:S01]  /*144f0*/  FMUL.FTZ R22, R82, R112.reuse ;  /* 0x0000007052167220 */ /* 0x080fe20000410000 */
[-C--:B------:R-:W-:Y:S01]  /*14500*/  FMUL.FTZ R23, R83, R112.reuse ;  /* 0x0000007053177220 */ /* 0x080fe20000410000 */
[-C--:B------:R-:W-:Y:S01]  /*14510*/  FMUL.FTZ R76, R76, R177.reuse ;  /* 0x000000b14c4c7220 */ /* 0x080fe20000410000 */
[-C--:B------:R-:W-:Y:S01]  /*14520*/  FMUL.FTZ R77, R77, R177.reuse ;  /* 0x000000b14d4d7220 */ /* 0x080fe20000410000 */
[-C--:B------:R-:W-:Y:S01]  /*14530*/  FMUL.FTZ R78, R78, R112.reuse ;  /* 0x000000704e4e7220 */ /* 0x080fe20000410000 */
[----:B------:R-:W-:Y:S01]  /*14540*/  FMUL.FTZ R79, R79, R112 ;  /* 0x000000704f4f7220 */ /* 0x000fe20000410000 */
[C---:B------:R-:W-:Y:S03]  /*14550*/  HMMA.16816.F32 R16, R96.reuse, R18, R84 ;  /* 0x000000126010723c */ /* 0x040fe60000001854 */
[-CC-:B------:R-:W-:Y:S01]  /*14560*/  FFMA.FTZ R182, R179, R178.reuse, -R189.reuse ;  /* 0x000000b2b3b67223 */ /* 0x180fe200000108bd */
[-CC-:B------:R-:W-:Y:S01]  /*14570*/  FFMA.FTZ R179, R181, R178.reuse, -R189.reuse ;  /* 0x000000b2b5b37223 */ /* 0x180fe200000108bd */
[-C--:B------:R-:W-:Y:S01]  /*14580*/  FFMA.FTZ R84, R184, R178.reuse, -R189 ;  /* 0x000000b2b8547223 */ /* 0x080fe200000108bd */
[-CC-:B------:R-:W-:Y:S01]  /*14590*/  FFMA.FTZ R85, R118, R178.reuse, -R173.reuse ;  /* 0x000000b276557223 */ /* 0x180fe200000108ad */
[-CC-:B------:R-:W-:Y:S01]  /*145a0*/  FFMA.FTZ R184, R165, R178.reuse, -R173.reuse ;  /* 0x000000b2a5b87223 */ /* 0x180fe200000108ad */
[-CC-:B------:R-:W-:Y:S01]  /*145b0*/  FFMA.FTZ R181, R114, R178.reuse, -R173.reuse ;  /* 0x000000b272b57223 */ /* 0x180fe200000108ad */
[-CC-:B------:R-:W-:Y:S01]  /*145c0*/  FFMA.FTZ R118, R119, R178.reuse, -R173.reuse ;  /* 0x000000b277767223 */ /* 0x180fe200000108ad */
[C---:B-1----:R-:W-:Y:S01]  /*145d0*/  HMMA.16816.F32 R36, R96.reuse, R68, R36 ;  /* 0x000000446024723c */ /* 0x042fe20000001824 */
[----:B------:R-:W-:Y:S01]  /*145e0*/  MUFU.EX2 R182, R182 ;  /* 0x000000b600b67308 */ /* 0x000fe20000000800 */
[----:B------:R-:W-:Y:S01]  /*145f0*/  LDSM.16.MT88.4 R92, [R135+0x9800] ;  /* 0x00980000875c783b */ /* 0x000fe20000004200 */
[-CC-:B------:R-:W-:Y:S01]  /*14600*/  FFMA.FTZ R143, R143, R178.reuse, -R173.reuse ;  /* 0x000000b28f8f7223 */ /* 0x180fe200000108ad */
[-CC-:B------:R-:W-:Y:S01]  /*14610*/  FFMA.FTZ R168, R168, R178.reuse, -R173.reuse ;  /* 0x000000b2a8a87223 */ /* 0x180fe200000108ad */
[----:B------:R-:W-:Y:S01]  /*14620*/  MUFU.EX2 R179, R179 ;  /* 0x000000b300b37308 */ /* 0x000fe20000000800 */
[-CC-:B------:R-:W-:Y:S01]  /*14630*/  FFMA.FTZ R176, R176, R178.reuse, -R173.reuse ;  /* 0x000000b2b0b07223 */ /* 0x180fe200000108ad */
[-C--:B------:R-:W-:Y:S01]  /*14640*/  FFMA.FTZ R171, R171, R178.reuse, -R173 ;  /* 0x000000b2abab7223 */ /* 0x080fe200000108ad */
[C---:B------:R-:W-:Y:S01]  /*14650*/  HMMA.16816.F32 R40, R96.reuse, R70, R40 ;  /* 0x000000466028723c */ /* 0x040fe20000001828 */
[----:B------:R-:W1:Y:S01]  /*14660*/  LDSM.16.MT88.4 R68, [R134+0xa000] ;  /* 0x00a000008644783b */ /* 0x000e620000004200 */
[----:B------:R-:W-:Y:S01]  /*14670*/  MUFU.EX2 R165, R84 ;  /* 0x0000005400a57308 */ /* 0x000fe20000000800 */
[-CC-:B------:R-:W-:Y:S01]  /*14680*/  FFMA.FTZ R83, R185, R178.reuse, -R189.reuse ;  /* 0x000000b2b9537223 */ /* 0x180fe200000108bd */
[-CC-:B------:R-:W-:Y:S01]  /*14690*/  FFMA.FTZ R82, R186, R178.reuse, -R189.reuse ;  /* 0x000000b2ba527223 */ /* 0x180fe200000108bd */
[-CC-:B------:R-:W-:Y:S01]  /*146a0*/  FFMA.FTZ R81, R188, R178.reuse, -R189.reuse ;  /* 0x000000b2bc517223 */ /* 0x180fe200000108bd */
[----:B------:R-:W-:Y:S01]  /*146b0*/  MUFU.EX2 R184, R184 ;  /* 0x000000b800b87308 */ /* 0x000fe20000000800 */
[----:B------:R-:W-:Y:S01]  /*146c0*/  FFMA.FTZ R80, R187, R178, -R189 ;  /* 0x000000b2bb507223 */ /* 0x000fe200000108bd */
[----:B------:R-:W-:Y:S03]  /*146d0*/  HMMA.16816.F32 R20, R96, R24, R20 ;  /* 0x000000186014723c */ /* 0x000fe60000001814 */
[----:B------:R-:W-:Y:S01]  /*146e0*/  FFMA.FTZ R175, R172, R177, R175 ;  /* 0x000000b1acaf7223 */ /* 0x000fe200000100af */
[----:B------:R-:W-:Y:S01]  /*146f0*/  MUFU.EX2 R181, R181 ;  /* 0x000000b500b57308 */ /* 0x000fe20000000800 */
[----:B------:R-:W-:-:S02]  /*14700*/  FFMA.FTZ R115, R170, R112, R115 ;  /* 0x00000070aa737223 */ /* 0x000fc40000010073 */
[----:B------:R-:W-:Y:S01]  /*14710*/  FADD.FTZ R106, R106, R175 ;  /* 0x000000af6a6a7221 */ /* 0x000fe20000010000 */
[----:B------:R2:W-:Y:S01]  /*14720*/  MUFU.EX2 R119, R85 ;  /* 0x0000005500777308 */ /* 0x0005e20000000800 */
[----:B------:R-:W-:Y:S01]  /*14730*/  FADD.FTZ R110, R110, R115 ;  /* 0x000000736e6e7221 */ /* 0x000fe20000010000 */
[C---:B------:R-:W-:Y:S01]  /*14740*/  HMMA.16816.F32 R24, R96.reuse, R26, R76 ;  /* 0x0000001a6018723c */ /* 0x040fe2000000184c */
[----:B------:R-:W-:Y:S01]  /*14750*/  LDSM.16.MT88.4 R76, [R135+0x9000] ;  /* 0x00900000874c783b */ /* 0x000fe20000004200 */
[----:B------:R-:W-:Y:S01]  /*14760*/  MUFU.EX2 R118, R118 ;  /* 0x0000007600767308 */ /* 0x000fe20000000800 */
[----:B------:R-:W-:Y:S01]  /*14770*/  FADD.FTZ R113, R113, R110 ;  /* 0x0000006e71717221 */ /* 0x000fe20000010000 */
[----:B------:R-:W-:Y:S02]  /*14780*/  FADD.FTZ R111, R111, R106 ;  /* 0x0000006a6f6f7221 */ /* 0x000fe40000010000 */
[----:B------:R-:W-:Y:S01]  /*14790*/  MUFU.EX2 R177, R83 ;  /* 0x0000005300b17308 */ /* 0x000fe20000000800 */
[----:B------:R-:W-:Y:S01]  /*147a0*/  FADD.FTZ R0, R0, R113 ;  /* 0x0000007100007221 */ /* 0x000fe20000010000 */
[----:B------:R-:W-:Y:S01]  /*147b0*/  FADD.FTZ R111, R2, R111 ;  /* 0x0000006f026f7221 */ /* 0x000fe20000010000 */
[-C--:B------:R-:W-:Y:S01]  /*147c0*/  MOV R2, R101.reuse ;  /* 0x0000006500027202 */ /* 0x080fe20000000f00 */
[----:B------:R-:W3:Y:S01]  /*147d0*/  MUFU.EX2 R172, R82 ;  /* 0x0000005200ac7308 */ /* 0x000ee20000000800 */
[----:B------:R-:W-:Y:S01]  /*147e0*/  @P4 MOV R2, R101 ;  /* 0x0000006500024202 */ /* 0x000fe20000000f00 */
[----:B--2---:R-:W-:Y:S02]  /*147f0*/  LDSM.16.MT88.4 R84, [R134+0x9800] ;  /* 0x009800008654783b */ /* 0x004fe40000004200 */
[----:B------:R-:W-:Y:S04]  /*14800*/  MUFU.EX2 R170, R81 ;  /* 0x0000005100aa7308 */ /* 0x000fe80000000800 */
[----:B------:R-:W-:Y:S04]  /*14810*/  MUFU.EX2 R143, R143 ;  /* 0x0000008f008f7308 */ /* 0x000fe80000000800 */
[----:B------:R-:W2:Y:S01]  /*14820*/  MUFU.EX2 R168, R168 ;  /* 0x000000a800a87308 */ /* 0x000ea20000000800 */
[----:B---3--:R-:W-:Y:S01]  /*14830*/  F2FP.F16.F32.PACK_AB R112, R172, R177 ;  /* 0x000000b1ac70723e */ /* 0x008fe200000000ff */
[C---:B-1----:R-:W-:Y:S02]  /*14840*/  HMMA.16816.F32 R44, R96.reuse, R68, R44 ;  /* 0x00000044602c723c */ /* 0x042fe4000000182c */
[----:B------:R-:W-:Y:S04]  /*14850*/  MUFU.EX2 R176, R176 ;  /* 0x000000b000b07308 */ /* 0x000fe80000000800 */
[----:B------:R-:W1:Y:S02]  /*14860*/  MUFU.EX2 R171, R171 ;  /* 0x000000ab00ab7308 */ /* 0x000e640000000800 */
[----:B------:R-:W-:Y:S01]  /*14870*/  HMMA.16816.F32 R48, R96, R70, R48 ;  /* 0x000000466030723c */ /* 0x000fe20000001830 */
[----:B------:R-:W3:Y:S02]  /*14880*/  LDSM.16.MT88.4 R68, [R133+0xa000] ;  /* 0x00a000008544783b */ /* 0x000ee40000004200 */
[----:B--2---:R-:W-:-:S02]  /*14890*/  F2FP.F16.F32.PACK_AB R113, R168, R143 ;  /* 0x0000008fa871723e */ /* 0x004fc400000000ff */
[----:B-1----:R-:W-:-:S03]  /*148a0*/  F2FP.F16.F32.PACK_AB R115, R171, R176 ;  /* 0x000000b0ab73723e */ /* 0x002fc600000000ff */
[C---:B---3--:R-:W-:Y:S08]  /*148b0*/  HMMA.16816.F32 R52, R96.reuse, R68, R52 ;  /* 0x000000446034723c */ /* 0x048ff00000001834 */
[C---:B------:R-:W-:Y:S01]  /*148c0*/  HMMA.16816.F32 R56, R96.reuse, R70, R56 ;  /* 0x000000466038723c */ /* 0x040fe20000001838 */
[----:B------:R-:W1:Y:S07]  /*148d0*/  LDSM.16.MT88.4 R68, [R132+0xa000] ;  /* 0x00a000008444783b */ /* 0x000e6e0000004200 */
[C---:B-1----:R-:W-:Y:S03]  /*148e0*/  HMMA.16816.F32 R60, R96.reuse, R68, R60 ;  /* 0x00000044603c723c */ /* 0x042fe6000000183c */
[-C--:B------:R-:W-:Y:S01]  /*148f0*/  FFMA.FTZ R69, R121, R178.reuse, -R189 ;  /* 0x000000b279457223 */ /* 0x080fe200000108bd */
[-C--:B------:R-:W-:Y:S01]  /*14900*/  FFMA.FTZ R121, R180, R178.reuse, -R173 ;  /* 0x000000b2b4797223 */ /* 0x080fe200000108ad */
[-CC-:B------:R-:W-:Y:S01]  /*14910*/  FFMA.FTZ R68, R123, R178.reuse, -R189.reuse ;  /* 0x000000b27b447223 */ /* 0x180fe200000108bd */
[----:B------:R-:W-:Y:S01]  /*14920*/  FFMA.FTZ R180, R183, R178, -R189 ;  /* 0x000000b2b7b47223 */ /* 0x000fe200000108bd */
[----:B------:R1:W2:Y:S01]  /*14930*/  MUFU.EX2 R123, R69 ;  /* 0x00000045007b7308 */ /* 0x0002a20000000800 */
[----:B------:R-:W-:Y:S03]  /*14940*/  HMMA.16816.F32 R64, R96, R70, R64 ;  /* 0x000000466040723c */ /* 0x000fe60000001840 */
[----:B------:R2:W3:Y:S04]  /*14950*/  MUFU.EX2 R122, R68 ;  /* 0x00000044007a7308 */ /* 0x0004e80000000800 */
[----:B------:R-:W4:Y:S04]  /*14960*/  MUFU.EX2 R121, R121 ;  /* 0x0000007900797308 */ /* 0x000f280000000800 */
[----:B------:R-:W-:Y:S01]  /*14970*/  MUFU.EX2 R180, R180 ;  /* 0x000000b400b47308 */ /* 0x000fe20000000800 */
[----:B-1----:R-:W-:Y:S01]  /*14980*/  F2FP.F16.F32.PACK_AB R69, R120, R169 ;  /* 0x000000a97845723e */ /* 0x002fe200000000ff */
[----:B------:R-:W-:-:S02]  /*14990*/  FADD.FTZ R169, R169, R0 ;  /* 0x00000000a9a97221 */ /* 0x000fc40000010000 */
[----:B------:R-:W1:Y:S01]  /*149a0*/  MUFU.EX2 R173, R80 ;  /* 0x0000005000ad7308 */ /* 0x000e620000000800 */
[----:B------:R-:W-:Y:S02]  /*149b0*/  MOV R0, R3 ;  /* 0x0000000300007202 */ /* 0x000fe40000000f00 */
[----:B--2---:R-:W-:Y:S01]  /*149c0*/  F2FP.F16.F32.PACK_AB R68, R123, R174 ;  /* 0x000000ae7b44723e */ /* 0x004fe200000000ff */
[----:B------:R-:W-:Y:S01]  /*149d0*/  FADD.FTZ R174, R174, R111 ;  /* 0x0000006faeae7221 */ /* 0x000fe20000010000 */
[----:B---3--:R-:W-:Y:S01]  /*149e0*/  F2FP.F16.F32.PACK_AB R70, R117, R122 ;  /* 0x0000007a7546723e */ /* 0x008fe200000000ff */
[----:B------:R-:W-:Y:S01]  /*149f0*/  FADD.FTZ R120, R120, R169 ;  /* 0x000000a978787221 */ /* 0x000fe20000010000 */
[----:B----4-:R-:W-:Y:S01]  /*14a00*/  F2FP.F16.F32.PACK_AB R71, R116, R121 ;  /* 0x000000797447723e */ /* 0x010fe200000000ff */
[----:B------:R-:W-:Y:S01]  /*14a10*/  FADD.FTZ R123, R123, R174 ;  /* 0x000000ae7b7b7221 */ /* 0x000fe20000010000 */
[----:B------:R-:W-:Y:S01]  /*14a20*/  @P4 MOV R0, R3 ;  /* 0x0000000300004202 */ /* 0x000fe20000000f00 */
[----:B------:R-:W-:-:S02]  /*14a30*/  FADD.FTZ R121, R121, R120 ;  /* 0x0000007879797221 */ /* 0x000fc40000010000 */
[----:B------:R-:W-:Y:S02]  /*14a40*/  FADD.FTZ R122, R122, R123 ;  /* 0x0000007b7a7a7221 */ /* 0x000fe40000010000 */
[C---:B------:R-:W-:Y:S05]  /*14a50*/  HMMA.16816.F32 R4, R68.reuse, R72, R4 ;  /* 0x000000484404723c */ /* 0x040fea0000001804 */
[----:B-1----:R-:W-:Y:S01]  /*14a60*/  F2FP.F16.F32.PACK_AB R114, R173, R170 ;  /* 0x000000aaad72723e */ /* 0x002fe200000000ff */
[----:B------:R-:W-:Y:S01]  /*14a70*/  FADD.FTZ R117, R117, R122 ;  /* 0x0000007a75757221 */ /* 0x000fe20000010000 */
[----:B------:R-:W-:Y:S01]  /*14a80*/  FADD.FTZ R121, R116, R121 ;  /* 0x0000007974797221 */ /* 0x000fe20000010000 */
        /* <DEDUP_REMOVED lines=33> */
[----:B------:R-:W-:Y:S03]  /*14ca0*/  HMMA.16816.F32 R4, R68, R76, R4 ;  /* 0x0000004c4404723c */ /* 0x000fe60000001804 */
[----:B------:R-:W-:Y:S01]  /*14cb0*/  FADD.FTZ R180, R165, R180 ;  /* 0x000000b4a5b47221 */ /* 0x000fe20000010000 */
[----:B------:R-:W-:-:S03]  /*14cc0*/  FADD.FTZ R118, R118, R119 ;  /* 0x0000007776767221 */ /* 0x000fc60000010000 */
[----:B------:R-:W-:Y:S01]  /*14cd0*/  FADD.FTZ R177, R177, R180 ;  /* 0x000000b4b1b17221 */ /* 0x000fe20000010000 */
[----:B------:R-:W-:Y:S01]  /*14ce0*/  FADD.FTZ R143, R143, R118 ;  /* 0x000000768f8f7221 */ /* 0x000fe20000010000 */
[----:B------:R-:W-:Y:S01]  /*14cf0*/  HMMA.16816.F32 R8, R68, R78, R8 ;  /* 0x0000004e4408723c */ /* 0x000fe20000001808 */
[----:B------:R-:W2:Y:S02]  /*14d00*/  LDSM.16.MT88.4 R76, [R133+0x9000] ;  /* 0x00900000854c783b */ /* 0x000ea40000004200 */
[----:B------:R-:W-:Y:S01]  /*14d10*/  FADD.FTZ R177, R172, R177 ;  /* 0x000000b1acb17221 */ /* 0x000fe20000010000 */
[----:B------:R-:W-:-:S03]  /*14d20*/  FADD.FTZ R143, R168, R143 ;  /* 0x0000008fa88f7221 */ /* 0x000fc60000010000 */
[----:B------:R-:W-:Y:S01]  /*14d30*/  FADD.FTZ R170, R170, R177 ;  /* 0x000000b1aaaa7221 */ /* 0x000fe20000010000 */
[----:B------:R-:W-:-:S03]  /*14d40*/  FADD.FTZ R176, R176, R143 ;  /* 0x0000008fb0b07221 */ /* 0x000fc60000010000 */
[----:B------:R-:W-:Y:S01]  /*14d50*/  FADD.FTZ R172, R173, R170 ;  /* 0x000000aaadac7221 */ /* 0x000fe20000010000 */
[----:B------:R-:W-:Y:S01]  /*14d60*/  FADD.FTZ R170, R171, R176 ;  /* 0x000000b0abaa7221 */ /* 0x000fe20000010000 */
[----:B------:R-:W-:Y:S01]  /*14d70*/  HMMA.16816.F32 R96, R112, R92, R4 ;  /* 0x0000005c7060723c */ /* 0x000fe20000001804 */
[----:B------:R-:W-:Y:S07]  /*14d80*/  LDSM.16.MT88.4 R4, [R134+0xb800] ;  /* 0x00b800008604783b */ /* 0x000fee0000004200 */
[C---:B-1----:R-:W-:Y:S08]  /*14d90*/  HMMA.16816.F32 R12, R68.reuse, R72, R12 ;  /* 0x00000048440c723c */ /* 0x042ff0000000180c */
[----:B------:R-:W-:Y:S01]  /*14da0*/  HMMA.16816.F32 R16, R68, R74, R16 ;  /* 0x0000004a4410723c */ /* 0x000fe20000001810 */
[----:B------:R-:W1:Y:S07]  /*14db0*/  LDSM.16.MT88.4 R72, [R132+0x9000] ;  /* 0x009000008448783b */ /* 0x000e6e0000004200 */
[----:B------:R-:W-:Y:S01]  /*14dc0*/  HMMA.16816.F32 R92, R112, R94, R8 ;  /* 0x0000005e705c723c */ /* 0x000fe20000001808 */
[----:B------:R-:W-:Y:S07]  /*14dd0*/  LDSM.16.MT88.4 R8, [R135+0xb800] ;  /* 0x00b800008708783b */ /* 0x000fee0000004200 */
[C---:B--2---:R-:W-:Y:S08]  /*14de0*/  HMMA.16816.F32 R20, R68.reuse, R76, R20 ;  /* 0x0000004c4414723c */ /* 0x044ff00000001814 */
[----:B------:R-:W-:Y:S01]  /*14df0*/  HMMA.16816.F32 R24, R68, R78, R24 ;  /* 0x0000004e4418723c */ /* 0x000fe20000001818 */
[----:B------:R-:W2:Y:S07]  /*14e00*/  LDSM.16.MT88.4 R76, [R135+0xb000] ;  /* 0x00b00000874c783b */ /* 0x000eae0000004200 */
        /* <DEDUP_REMOVED lines=8> */
[----:B------:R-:W2:Y:S11]  /*14e90*/  LDSM.16.MT88.4 R76, [R133+0xb000] ;  /* 0x00b00000854c783b */ /* 0x000eb60000004200 */
[C---:B------:R-:W-:Y:S08]  /*14ea0*/  HMMA.16816.F32 R36, R112.reuse, R8, R36 ;  /* 0x000000087024723c */ /* 0x040ff00000001824 */
        /* <DEDUP_REMOVED lines=10> */
[----:B------:R-:W-:Y:S08]  /*14f50*/  HMMA.16816.F32 R52, R112, R12, R52 ;  /* 0x0000000c7034723c */ /* 0x000ff00000001834 */
[C---:B-1----:R-:W-:Y:S08]  /*14f60*/  HMMA.16816.F32 R60, R68.reuse, R72, R60 ;  /* 0x00000048443c723c */ /* 0x042ff0000000183c */
[----:B------:R-:W-:Y:S01]  /*14f70*/  HMMA.16816.F32 R64, R68, R74, R64 ;  /* 0x0000004a4440723c */ /* 0x000fe20000001840 */
[----:B------:R-:W1:Y:S07]  /*14f80*/  LDSM.16.MT88.4 R68, [R132+0x9800] ;  /* 0x009800008444783b */ /* 0x000e6e0000004200 */
[C---:B--2---:R-:W-:Y:S08]  /*14f90*/  HMMA.16816.F32 R80, R112.reuse, R76, R20 ;  /* 0x0000004c7050723c */ /* 0x044ff00000001814 */
[C---:B------:R-:W-:Y:S08]  /*14fa0*/  HMMA.16816.F32 R76, R112.reuse, R78, R24 ;  /* 0x0000004e704c723c */ /* 0x040ff00000001818 */
[C---:B------:R-:W-:Y:S08]  /*14fb0*/  HMMA.16816.F32 R56, R112.reuse, R14, R56 ;  /* 0x0000000e7038723c */ /* 0x040ff00000001838 */
[C---:B------:R-:W-:Y:S08]  /*14fc0*/  HMMA.16816.F32 R60, R112.reuse, R8, R60 ;  /* 0x00000008703c723c */ /* 0x040ff0000000183c */
[C---:B------:R-:W-:Y:S08]  /*14fd0*/  HMMA.16816.F32 R64, R112.reuse, R10, R64 ;  /* 0x0000000a7040723c */ /* 0x040ff00000001840 */
[C---:B-1----:R-:W-:Y:S08]  /*14fe0*/  HMMA.16816.F32 R72, R112.reuse, R68, R28 ;  /* 0x000000447048723c */ /* 0x042ff0000000181c */
[----:B------:R-:W-:Y:S01]  /*14ff0*/  HMMA.16816.F32 R68, R112, R70, R32 ;  /* 0x000000467044723c */ /* 0x000fe20000001820 */
[----:B------:R-:W-:-:S04]  /*15000*/  NOP ;  /* 0x0000000000007918 */ /* 0x000fc80000000000 */
[----:B------:R-:W-:-:S15]  /*15010*/  @P4 BRA `(.L_x_13674) ;  /* 0x0000000000044947 */ /* 0x000fde0003800000 */
.L_x_13665:
[----:B------:R-:W-:-:S07]  /*15020*/  IADD3 R105, PT, PT, R107, -0x1, RZ ;  /* 0xffffffff6b697810 */ /* 0x000fce0007ffe0ff */
.L_x_13674:
[----:B------:R-:W-:Y:S05]  /*15030*/  BSYNC B2 ;  /* 0x0000000000027941 */ /* 0x000fea0003800000 */
.L_x_13664:
[----:B------:R-:W-:-:S13]  /*15040*/  ISETP.GE.AND P0, PT, R105, R140, PT ;  /* 0x0000008c6900720c */ /* 0x000fda0003f06270 */
[----:B------:R-:W-:Y:S05]  /*15050*/  @!P0 BRA `(.L_x_13675) ;  /* 0x0000003800888947 */ /* 0x000fea0003800000 */
[--C-:B------:R-:W-:Y:S01]  /*15060*/  SHF.R.U32.HI R5, RZ, 0x1, R147.reuse ;  /* 0x00000001ff057819 */ /* 0x100fe20000011693 */
[----:B------:R-:W-:Y:S01]  /*15070*/  IMAD.SHL.U32 R4, R147, 0x2, RZ ;  /* 0x0000000293047824 */ /* 0x000fe200078e00ff */
[----:B------:R-:W-:Y:S01]  /*15080*/  SHF.R.U32.HI R3, RZ, 0x2, R147 ;  /* 0x00000002ff037819 */ /* 0x000fe20000011693 */
[----:B------:R-:W-:Y:S01]  /*15090*/  IMAD.MOV.U32 R101, RZ, RZ, R0 ;  /* 0x000000ffff657224 */ /* 0x000fe200078e0000 */
[----:B------:R-:W-:Y:S01]  /*150a0*/  LOP3.LUT R5, R5, 0x1f0, RZ, 0xc0, !PT ;  /* 0x000001f005057812 */ /* 0x000fe200078ec0ff */
[----:B------:R-:W-:Y:S01]  /*150b0*/  VIADD R165, R105, 0x1 ;  /* 0x0000000169a57836 */ /* 0x000fe20000000000 */
[----:B------:R-:W-:Y:S02]  /*150c0*/  LOP3.LUT R3, R3, 0x7, RZ, 0xc0, !PT ;  /* 0x0000000703037812 */ /* 0x000fe400078ec0ff */
[----:B------:R-:W-:Y:S02]  /*150d0*/  LOP3.LUT R4, R4, 0x6, RZ, 0xc0, !PT ;  /* 0x0000000604047812 */ /* 0x000fe400078ec0ff */
[----:B------:R-:W-:Y:S01]  /*150e0*/  IADD3 R3, PT, PT, R3, R104, R5 ;  /* 0x0000006803037210 */ /* 0x000fe20007ffe005 */
[----:B------:R-:W-:Y:S01]  /*150f0*/  IMAD.SHL.U32 R5, R105, 0x40, RZ ;  /* 0x0000004069057824 */ /* 0x000fe200078e00ff */
[----:B------:R-:W-:-:S02]  /*15100*/  ISETP.NE.U32.AND P2, PT, R108, RZ, PT ;  /* 0x000000ff6c00720c */ /* 0x000fc40003f45070 */
[----:B------:R-:W-:Y:S01]  /*15110*/  IADD3 R0, PT, PT, -R4, R3, -R155 ;  /* 0x0000000304007210 */ /* 0x000fe20007ffe99b */
[----:B------:R-:W-:Y:S01]  /*15120*/  IMAD.MOV.U32 R3, RZ, RZ, R2 ;  /* 0x000000ffff037224 */ /* 0x000fe200078e0002 */
[----:B------:R-:W-:Y:S01]  /*15130*/  ISETP.NE.AND.EX P2, PT, R109, RZ, PT, P2 ;  /* 0x000000ff6d00720c */ /* 0x000fe20003f45320 */
[C---:B------:R-:W-:Y:S01]  /*15140*/  VIADD R168, R5.reuse, 0x40 ;  /* 0x0000004005a87836 */ /* 0x040fe20000000000 */
[----:B------:R-:W-:Y:S02]  /*15150*/  LOP3.LUT R171, R5, 0x20, R4, 0xfe, !PT ;  /* 0x0000002005ab7812 */ /* 0x000fe400078efe04 */
[----:B------:R-:W-:-:S09]  /*15160*/  IADD3 R169, PT, PT, R0, -0x19, -R5 ;  /* 0xffffffe700a97810 */ /* 0x000fd20007ffe805 */
.L_x_13682:
        /* <DEDUP_REMOVED lines=79> */
.L_x_13677:
[----:B------:R-:W-:Y:S05]  /*15660*/  BSYNC.RECONVERGENT B0 ;  /* 0x0000000000007941 */ /* 0x000fea0003800200 */
.L_x_13676:
        /* <DEDUP_REMOVED lines=56> */
[----:B------:R-:W5:Y:S01]  /*159f0*/  LDSM.16.M88.4 R120, [R130+UR6+0x5800] ;  /* 0x005800068278783b */ /* 0x000f620008000200 */
[C---:B--2---:R-:W-:Y:S08]  /*15a00*/  HMMA.16816.F32 R4, R104.reuse, R108, RZ ;  /* 0x0000006c6804723c */ /* 0x044ff000000018ff */
[C---:B------:R-:W-:Y:S01]  /*15a10*/  HMMA.16816.F32 R8, R104.reuse, R110, RZ ;  /* 0x0000006e6808723c */ /* 0x040fe200000018ff */
[----:B------:R-:W-:Y:S07]  /*15a20*/  LDSM.16.M88.4 R108, [R129] ;  /* 0x00000000816c783b */ /* 0x000fee0000000200 */
[C---:B---3--:R-:W-:Y:S08]  /*15a30*/  HMMA.16816.F32 R12, R104.reuse, R112, RZ ;  /* 0x00000070680c723c */ /* 0x048ff000000018ff */
[C---:B------:R-:W-:Y:S01]  /*15a40*/  HMMA.16816.F32 R16, R104.reuse, R114, RZ ;  /* 0x000000726810723c */ /* 0x040fe200000018ff */
[----:B------:R-:W2:Y:S07]  /*15a50*/  LDSM.16.M88.4 R112, [R126+0x4000] ;  /* 0x004000007e70783b */ /* 0x000eae0000000200 */
[C---:B----4-:R-:W-:Y:S08]  /*15a60*/  HMMA.16816.F32 R20, R104.reuse, R116, RZ ;  /* 0x000000746814723c */ /* 0x050ff000000018ff */
[C---:B------:R-:W-:Y:S08]  /*15a70*/  HMMA.16816.F32 R24, R104.reuse, R118, RZ ;  /* 0x000000766818723c */ /* 0x040ff000000018ff */
[C---:B-----5:R-:W-:Y:S08]  /*15a80*/  HMMA.16816.F32 R28, R104.reuse, R120, RZ ;  /* 0x00000078681c723c */ /* 0x060ff000000018ff */
[----:B------:R-:W-:Y:S01]  /*15a90*/  HMMA.16816.F32 R32, R104, R122, RZ ;  /* 0x0000007a6820723c */ /* 0x000fe200000018ff */
[----:B------:R-:W3:Y:S07]  /*15aa0*/  LDSM.16.M88.4 R104, [R126+0x4800] ;  /* 0x004800007e68783b */ /* 0x000eee0000000200 */
[C---:B--2---:R-:W-:Y:S08]  /*15ab0*/  HMMA.16816.F32 R4, R108.reuse, R112, R4 ;  /* 0x000000706c04723c */ /* 0x044ff00000001804 */
[C---:B------:R-:W-:Y:S01]  /*15ac0*/  HMMA.16816.F32 R8, R108.reuse, R114, R8 ;  /* 0x000000726c08723c */ /* 0x040fe20000001808 */
[----:B------:R-:W2:Y:S07]  /*15ad0*/  LDSM.16.M88.4 R112, [R126+0x5000] ;  /* 0x005000007e70783b */ /* 0x000eae0000000200 */
[C---:B---3--:R-:W-:Y:S08]  /*15ae0*/  HMMA.16816.F32 R12, R108.reuse, R104, R12 ;  /* 0x000000686c0c723c */ /* 0x048ff0000000180c */
[C---:B------:R-:W-:Y:S01]  /*15af0*/  HMMA.16816.F32 R16, R108.reuse, R106, R16 ;  /* 0x0000006a6c10723c */ /* 0x040fe20000001810 */
[----:B------:R-:W3:Y:S07]  /*15b00*/  LDSM.16.M88.4 R104, [R126+0x5800] ;  /* 0x005800007e68783b */ /* 0x000eee0000000200 */
[C---:B--2---:R-:W-:Y:S08]  /*15b10*/  HMMA.16816.F32 R20, R108.reuse, R112, R20 ;  /* 0x000000706c14723c */ /* 0x044ff00000001814 */
[C---:B------:R-:W-:Y:S01]  /*15b20*/  HMMA.16816.F32 R24, R108.reuse, R114, R24 ;  /* 0x000000726c18723c */ /* 0x040fe20000001818 */
[----:B------:R-:W-:Y:S07]  /*15b30*/  LDSM.16.M88.4 R112, [R128] ;  /* 0x000000008070783b */ /* 0x000fee0000000200 */
[C---:B---3--:R-:W-:Y:S08]  /*15b40*/  HMMA.16816.F32 R28, R108.reuse, R104, R28 ;  /* 0x000000686c1c723c */ /* 0x048ff0000000181c */
[----:B------:R-:W-:Y:S01]  /*15b50*/  HMMA.16816.F32 R32, R108, R106, R32 ;  /* 0x0000006a6c20723c */ /* 0x000fe20000001820 */
[----:B------:R-:W2:Y:S04]  /*15b60*/  LDSM.16.M88.4 R104, [R125+0x4000] ;  /* 0x004000007d68783b */ /* 0x000ea80000000200 */
[----:B------:R-:W3:Y:S03]  /*15b70*/  LDSM.16.M88.4 R108, [R125+0x4800] ;  /* 0x004800007d6c783b */ /* 0x000ee60000000200 */
        /* <DEDUP_REMOVED lines=21> */
[----:B------:R-:W-:Y:S07]  /*15cd0*/  LDSM.16.M88.4 R108, [R131+0x2000] ;  /* 0x00200000836c783b */ /* 0x000fee0000000200 */
[C---:B---3--:R-:W-:Y:S08]  /*15ce0*/  HMMA.16816.F32 R28, R104.reuse, R112, R28 ;  /* 0x00000070681c723c */ /* 0x048ff0000000181c */
[----:B------:R-:W-:Y:S01]  /*15cf0*/  HMMA.16816.F32 R32, R104, R114, R32 ;  /* 0x000000726820723c */ /* 0x000fe20000001820 */
[----:B------:R-:W2:Y:S04]  /*15d00*/  LDSM.16.M88.4 R104, [R130+UR6+0x6000] ;  /* 0x006000068268783b */ /* 0x000ea80008000200 */
[----:B------:R-:W3:Y:S03]  /*15d10*/  LDSM.16.M88.4 R112, [R130+UR6+0x6800] ;  /* 0x006800068270783b */ /* 0x000ee60008000200 */
[C---:B--2---:R-:W-:Y:S08]  /*15d20*/  HMMA.16816.F32 R4, R108.reuse, R104, R4 ;  /* 0x000000686c04723c */ /* 0x044ff00000001804 */
[C---:B------:R-:W-:Y:S01]  /*15d30*/  HMMA.16816.F32 R8, R108.reuse, R106, R8 ;  /* 0x0000006a6c08723c */ /* 0x040fe20000001808 */
[----:B------:R-:W2:Y:S07]  /*15d40*/  LDSM.16.M88.4 R104, [R130+UR6+0x7000] ;  /* 0x007000068268783b */ /* 0x000eae0008000200 */
[C---:B---3--:R-:W-:Y:S08]  /*15d50*/  HMMA.16816.F32 R12, R108.reuse, R112, R12 ;  /* 0x000000706c0c723c */ /* 0x048ff0000000180c */
[C---:B------:R-:W-:Y:S01]  /*15d60*/  HMMA.16816.F32 R16, R108.reuse, R114, R16 ;  /* 0x000000726c10723c */ /* 0x040fe20000001810 */
[----:B------:R-:W3:Y:S07]  /*15d70*/  LDSM.16.M88.4 R112, [R130+UR6+0x7800] ;  /* 0x007800068270783b */ /* 0x000eee0008000200 */
[C---:B--2---:R-:W-:Y:S08]  /*15d80*/  HMMA.16816.F32 R20, R108.reuse, R104, R20 ;  /* 0x000000686c14723c */ /* 0x044ff00000001814 */
[C---:B------:R-:W-:Y:S01]  /*15d90*/  HMMA.16816.F32 R24, R108.reuse, R106, R24 ;  /* 0x0000006a6c18723c */ /* 0x040fe20000001818 */
[----:B------:R-:W-:Y:S07]  /*15da0*/  LDSM.16.M88.4 R104, [R129+0x2000] ;  /* 0x002000008168783b */ /* 0x000fee0000000200 */
        /* <DEDUP_REMOVED lines=35> */
[----:B------:R-:W3:Y:S01]  /*15fe0*/  LDSM.16.M88.4 R112, [R124+0x7800] ;  /* 0x007800007c70783b */ /* 0x000ee20000000200 */
[----:B------:R-:W-:Y:S04]  /*15ff0*/  DEPBAR.LE SB0, 0x0 ;  /* 0x000080000000791a */ /* 0x000fe80000000000 */
[----:B------:R-:W-:Y:S02]  /*16000*/  BAR.SYNC.DEFER_BLOCKING 0x0 ;  /* 0x0000000000007b1d */ /* 0x000fe40000010000 */
[C---:B--2---:R-:W-:Y:S08]  /*16010*/  HMMA.16816.F32 R20, R104.reuse, R108, R20 ;  /* 0x0000006c6814723c */ /* 0x044ff00000001814 */
[C---:B------:R-:W-:Y:S08]  /*16020*/  HMMA.16816.F32 R24, R104.reuse, R110, R24 ;  /* 0x0000006e6818723c */ /* 0x040ff00000001818 */
[C---:B---3--:R-:W-:Y:S08]  /*16030*/  HMMA.16816.F32 R28, R104.reuse, R112, R28 ;  /* 0x00000070681c723c */ /* 0x048ff0000000181c */
        /* <DEDUP_REMOVED lines=76> */
.L_x_13681:
[----:B------:R-:W-:Y:S05]  /*16500*/  BSYNC.RECONVERGENT B0 ;  /* 0x0000000000007941 */ /* 0x000fea0003800200 */
.L_x_13680:
        /* <DEDUP_REMOVED lines=51> */
.L_x_13679:
[----:B------:R-:W-:Y:S05]  /*16840*/  BSYNC.RECONVERGENT B1 ;  /* 0x0000000000017941 */ /* 0x000fea0003800200 */
.L_x_13678:
[----:B------:R-:W-:Y:S01]  /*16850*/  IABS R0, R169 ;  /* 0x000000a900007213 */ /* 0x000fe20000000000 */
[C---:B------:R-:W-:Y:S02]  /*16860*/  VIADD R2, R169.reuse, 0x18 ;  /* 0x00000018a9027836 */ /* 0x040fe40000000000 */
[C---:B--2---:R-:W-:Y:S01]  /*16870*/  VIADD R104, R169.reuse, 0x20 ;  /* 0x00000020a9687836 */ /* 0x044fe20000000000 */
[----:B------:R-:W-:Y:S01]  /*16880*/  I2FP.F32.S32 R0, R0 ;  /* 0x0000000000007245 */ /* 0x000fe20000201400 */
[----:B------:R-:W-:Y:S01]  /*16890*/  VIADD R106, R169, 0x21 ;  /* 0x00000021a96a7836 */ /* 0x000fe20000000000 */
        /* <DEDUP_REMOVED lines=11> */
[CC--:B------:R-:W-:Y:S01]  /*16950*/  FFMA.FTZ R5, -R161.reuse, R2.reuse, R5 ;  /* 0x00000002a1057223 */ /* 0x0c0fe20000010105 */
[----:B------:R-:W-:Y:S01]  /*16960*/  FFMA.FTZ R11, -R161, R2, R11 ;  /* 0x00000002a10b7223 */ /* 0x000fe2000001010b */
[----:B------:R-:W-:Y:S01]  /*16970*/  VIADD R2, R169, 0xfffffff8 ;  /* 0xfffffff8a9027836 */ /* 0x000fe20000000000 */
[----:B------:R-:W-:Y:S01]  /*16980*/  I2FP.F32.S32 R0, R0 ;  /* 0x0000000000007245 */ /* 0x000fe20000201400 */
[----:B------:R-:W-:Y:S01]  /*16990*/  FFMA.FTZ R7, -R161, R104, R7 ;  /* 0x00000068a1077223 */ /* 0x000fe20000010107 */
[----:B------:R-:W-:Y:S01]  /*169a0*/  IABS R106, R106 ;  /* 0x0000006a006a7213 */ /* 0x000fe20000000000 */
[----:B------:R-:W-:Y:S01]  /*169b0*/  VIADD R117, R171, 0xffffffe1 ;  /* 0xffffffe1ab757836 */ /* 0x000fe20000000000 */
[----:B------:R-:W-:Y:S01]  /*169c0*/  IABS R2, R2 ;  /* 0x0000000200027213 */ /* 0x000fe20000000000 */
[CC--:B------:R-:W-:Y:S01]  /*169d0*/  FFMA.FTZ R15, -R161.reuse, R0.reuse, R15 ;  /* 0x00000000a10f7223 */ /* 0x0c0fe2000001010f */
[----:B------:R-:W-:Y:S01]  /*169e0*/  FFMA.FTZ R9, -R161, R0, R9 ;  /* 0x00000000a1097223 */ /* 0x000fe20000010109 */
        /* <DEDUP_REMOVED lines=13> */
[----:B------:R-:W-:Y:S01]  /*16ac0*/  FSEL R17, R17, -INF , P1 ;  /* 0xff80000011117808 */ /* 0x000fe20000800000 */
[CC--:B------:R-:W-:Y:S01]  /*16ad0*/  FFMA.FTZ R13, -R161.reuse, R0.reuse, R13 ;  /* 0x00000000a10d7223 */ /* 0x0c0fe2000001010d */
[----:B------:R-:W-:Y:S01]  /*16ae0*/  FFMA.FTZ R19, -R161, R0, R19 ;  /* 0x00000000a1137223 */ /* 0x000fe20000010113 */
[----:B------:R-:W-:Y:S01]  /*16af0*/  I2FP.F32.S32 R0, R2 ;  /* 0x0000000200007245 */ /* 0x000fe20000201400 */
[----:B------:R-:W-:Y:S01]  /*16b00*/  VIADD R2, R169, 0xfffffff0 ;  /* 0xfffffff0a9027836 */ /* 0x000fe20000000000 */
[----:B------:R-:W-:Y:S01]  /*16b10*/  I2FP.F32.S32 R113, R113 ;  /* 0x0000007100717245 */ /* 0x000fe20000201400 */
[C---:B------:R-:W-:Y:S01]  /*16b20*/  FFMA.FTZ R6, -R161.reuse, R106, R6 ;  /* 0x0000006aa1067223 */ /* 0x040fe20000010106 */
[----:B------:R-:W-:Y:S01]  /*16b30*/  I2FP.F32.S32 R115, R115 ;  /* 0x0000007300737245 */ /* 0x000fe20000201400 */
[CC--:B------:R-:W-:Y:S01]  /*16b40*/  FFMA.FTZ R21, -R161.reuse, R0.reuse, R21 ;  /* 0x00000000a1157223 */ /* 0x0c0fe20000010115 */
[----:B------:R-:W-:Y:S01]  /*16b50*/  FFMA.FTZ R27, -R161, R0, R27 ;  /* 0x00000000a11b7223 */ /* 0x000fe2000001011b */
[----:B------:R-:W-:Y:S01]  /*16b60*/  IABS R2, R2 ;  /* 0x0000000200027213 */ /* 0x000fe20000000000 */
[----:B------:R-:W-:Y:S01]  /*16b70*/  VIADD R0, R169, 0xffffffe8 ;  /* 0xffffffe8a9007836 */ /* 0x000fe20000000000 */
[----:B------:R-:W-:Y:S01]  /*16b80*/  ISETP.GE.AND P1, PT, R117, R164, PT ;  /* 0x000000a47500720c */ /* 0x000fe20003f26270 */
[CC--:B------:R-:W-:Y:S01]  /*16b90*/  FFMA.FTZ R14, -R161.reuse, R113.reuse, R14 ;  /* 0x00000071a10e7223 */ /* 0x0c0fe2000001010e */
[----:B------:R-:W-:Y:S01]  /*16ba0*/  I2FP.F32.S32 R2, R2 ;  /* 0x0000000200027245 */ /* 0x000fe20000201400 */
[C---:B------:R-:W-:Y:S01]  /*16bb0*/  FFMA.FTZ R8, -R161.reuse, R113, R8 ;  /* 0x00000071a1087223 */ /* 0x040fe20000010108 */
[----:B------:R-:W-:Y:S01]  /*16bc0*/  IABS R0, R0 ;  /* 0x0000000000007213 */ /* 0x000fe20000000000 */
[CC--:B------:R-:W-:Y:S01]  /*16bd0*/  FFMA.FTZ R10, -R161.reuse, R115.reuse, R10 ;  /* 0x00000073a10a7223 */ /* 0x0c0fe2000001010a */
[----:B------:R-:W-:Y:S01]  /*16be0*/  IABS R104, R104 ;  /* 0x0000006800687213 */ /* 0x000fe20000000000 */
[C---:B------:R-:W-:Y:S01]  /*16bf0*/  FFMA.FTZ R31, -R161.reuse, R2, R31 ;  /* 0x00000002a11f7223 */ /* 0x040fe2000001011f */
[----:B------:R-:W-:Y:S01]  /*16c00*/  I2FP.F32.S32 R0, R0 ;  /* 0x0000000000007245 */ /* 0x000fe20000201400 */
[----:B------:R-:W-:Y:S01]  /*16c10*/  FFMA.FTZ R25, -R161, R2, R25 ;  /* 0x00000002a1197223 */ /* 0x000fe20000010119 */
[----:B------:R-:W-:Y:S01]  /*16c20*/  VIADD R2, R169, 0xffffffe9 ;  /* 0xffffffe9a9027836 */ /* 0x000fe20000000000 */
[----:B------:R-:W-:Y:S01]  /*16c30*/  ISETP.GE.AND P0, PT, R105, R162, PT ;  /* 0x000000a26900720c */ /* 0x000fe20003f06270 */
[C---:B------:R-:W-:Y:S01]  /*16c40*/  FFMA.FTZ R4, -R161.reuse, R115, R4 ;  /* 0x00000073a1047223 */ /* 0x040fe20000010104 */
[CC--:B------:R-:W-:Y:S01]  /*16c50*/  FFMA.FTZ R29, -R161.reuse, R0.reuse, R29 ;  /* 0x00000000a11d7223 */ /* 0x0c0fe2000001011d */
[----:B------:R-:W-:Y:S01]  /*16c60*/  FFMA.FTZ R35, -R161, R0, R35 ;  /* 0x00000000a1237223 */ /* 0x000fe20000010123 */
[----:B------:R-:W-:Y:S01]  /*16c70*/  IABS R0, R2 ;  /* 0x0000000200007213 */ /* 0x000fe20000000000 */
[----:B------:R-:W-:Y:S01]  /*16c80*/  VIADD R115, R169, 0x1 ;  /* 0x00000001a9737836 */ /* 0x000fe20000000000 */
[----:B------:R-:W-:Y:S01]  /*16c90*/  FSEL R5, R5, -INF , P1 ;  /* 0xff80000005057808 */ /* 0x000fe20000800000 */
[----:B------:R-:W-:Y:S01]  /*16ca0*/  VIADD R113, R169, 0xfffffff9 ;  /* 0xfffffff9a9717836 */ /* 0x000fe20000000000 */
[----:B------:R-:W-:Y:S01]  /*16cb0*/  I2FP.F32.S32 R104, R104 ;  /* 0x0000006800687245 */ /* 0x000fe20000201400 */
[----:B------:R-:W-:Y:S01]  /*16cc0*/  VIADD R109, R171, 0x1 ;  /* 0x00000001ab6d7836 */ /* 0x000fe20000000000 */
[----:B------:R-:W-:Y:S01]  /*16cd0*/  ISETP.GE.AND P1, PT, R117, R162, PT ;  /* 0x000000a27500720c */ /* 0x000fe20003f26270 */
[----:B------:R-:W-:Y:S01]  /*16ce0*/  VIADD R119, R171, 0x8 ;  /* 0x00000008ab777836 */ /* 0x000fe20000000000 */
[----:B------:R-:W-:Y:S01]  /*16cf0*/  FSEL R2, R6, -INF , P0 ;  /* 0xff80000006027808 */ /* 0x000fe20000000000 */
[----:B------:R-:W-:Y:S01]  /*16d00*/  IMAD.MOV.U32 R6, RZ, RZ, R0 ;  /* 0x000000ffff067224 */ /* 0x000fe200078e0000 */
[----:B------:R-:W-:Y:S01]  /*16d10*/  ISETP.GE.AND P3, PT, R105, R164, PT ;  /* 0x000000a46900720c */ /* 0x000fe20003f66270 */
[-C--:B------:R-:W-:Y:S01]  /*16d20*/  FFMA.FTZ R12, -R161, R104.reuse, R12 ;  /* 0x00000068a10c7223 */ /* 0x080fe2000001010c */
[----:B------:R-:W-:Y:S01]  /*16d30*/  ISETP.GE.AND P6, PT, R105, R163, PT ;  /* 0x000000a36900720c */ /* 0x000fe20003fc6270 */
[----:B------:R-:W-:Y:S01]  /*16d40*/  FFMA.FTZ R18, -R161, R104, R18 ;  /* 0x00000068a1127223 */ /* 0x000fe20000010112 */
[----:B------:R-:W-:Y:S01]  /*16d50*/  ISETP.GE.AND P4, PT, R105, R160, PT ;  /* 0x000000a06900720c */ /* 0x000fe20003f86270 */
[----:B------:R-:W-:Y:S01]  /*16d60*/  VIADD R105, R171, 0xffffffe8 ;  /* 0xffffffe8ab697836 */ /* 0x000fe20000000000 */
[----:B------:R-:W-:Y:S01]  /*16d70*/  FSEL R0, R7, -INF , P1 ;  /* 0xff80000007007808 */ /* 0x000fe20000800000 */
[----:B------:R-:W-:Y:S01]  /*16d80*/  VIADD R104, R169, 0xffffffe0 ;  /* 0xffffffe0a9687836 */ /* 0x000fe20000000000 */
[-C--:B------:R-:W-:Y:S01]  /*16d90*/  ISETP.GE.AND P0, PT, R143, R164.reuse, PT ;  /* 0x000000a48f00720c */ /* 0x080fe20003f06270 */
[----:B------:R-:W-:Y:S01]  /*16da0*/  VIADD R7, R171, 0x18 ;  /* 0x00000018ab077836 */ /* 0x000fe20000000000 */
[----:B------:R-:W-:Y:S01]  /*16db0*/  ISETP.GE.AND P1, PT, R123, R164, PT ;  /* 0x000000a47b00720c */ /* 0x000fe20003f26270 */
[----:B------:R-:W-:Y:S01]  /*16dc0*/  VIADD R168, R168, 0xffffffc0 ;  /* 0xffffffc0a8a87836 */ /* 0x000fe20000000000 */
[----:B------:R-:W-:Y:S02]  /*16dd0*/  IABS R115, R115 ;  /* 0x0000007300737213 */ /* 0x000fe40000000000 */
[----:B------:R-:W-:Y:S02]  /*16de0*/  IABS R113, R113 ;  /* 0x0000007100717213 */ /* 0x000fe40000000000 */
[----:B------:R-:W-:Y:S02]  /*16df0*/  FSEL R12, R12, -INF , P0 ;  /* 0xff8000000c0c7808 */ /* 0x000fe40000000000 */
[----:B------:R-:W-:Y:S02]  /*16e00*/  FSEL R189, R13, -INF , P1 ;  /* 0xff8000000dbd7808 */ /* 0x000fe40000800000 */
[----:B------:R-:W-:Y:S02]  /*16e10*/  I2FP.F32.S32 R115, R115 ;  /* 0x0000007300737245 */ /* 0x000fe40000201400 */
[----:B------:R-:W-:Y:S02]  /*16e20*/  I2FP.F32.S32 R113, R113 ;  /* 0x0000007100717245 */ /* 0x000fe40000201400 */
[-C--:B------:R-:W-:Y:S01]  /*16e30*/  ISETP.GE.AND P0, PT, R105, R162.reuse, PT ;  /* 0x000000a26900720c */ /* 0x080fe20003f06270 */
[----:B------:R-:W-:Y:S01]  /*16e40*/  FFMA.FTZ R16, -R161, R115, R16 ;  /* 0x00000073a1107223 */ /* 0x000fe20000010110 */
[----:B------:R-:W-:Y:S01]  /*16e50*/  ISETP.GE.AND P1, PT, R111, R162, PT ;  /* 0x000000a26f00720c */ /* 0x000fe20003f26270 */
[CC--:B------:R-:W-:Y:S01]  /*16e60*/  FFMA.FTZ R20, -R161.reuse, R113.reuse, R20 ;  /* 0x00000071a1147223 */ /* 0x0c0fe20000010114 */
[----:B------:R-:W-:Y:S01]  /*16e70*/  FSEL R10, R10, -INF , P0 ;  /* 0xff8000000a0a7808 */ /* 0x000fe20000000000 */
[----:B------:R-:W-:Y:S01]  /*16e80*/  FFMA.FTZ R26, -R161, R113, R26 ;  /* 0x00000071a11a7223 */ /* 0x000fe2000001011a */
[----:B------:R-:W-:Y:S01]  /*16e90*/  FSEL R11, R11, -INF , P1 ;  /* 0xff8000000b0b7808 */ /* 0x000fe20000800000 */
[----:B------:R-:W-:Y:S01]  /*16ea0*/  VIADD R113, R169, 0xfffffff1 ;  /* 0xfffffff1a9717836 */ /* 0x000fe20000000000 */
[----:B------:R-:W-:Y:S01]  /*16eb0*/  ISETP.GE.AND P0, PT, R121, R164, PT ;  /* 0x000000a47900720c */ /* 0x000fe20003f06270 */
[----:B------:R-:W-:Y:S01]  /*16ec0*/  FFMA.FTZ R22, -R161, R115, R22 ;  /* 0x00000073a1167223 */ /* 0x000fe20000010116 */
[-C--:B------:R-:W-:Y:S01]  /*16ed0*/  ISETP.GE.AND P1, PT, R143, R162.reuse, PT ;  /* 0x000000a28f00720c */ /* 0x080fe20003f26270 */
[----:B------:R-:W-:Y:S01]  /*16ee0*/  VIADD R115, R169, 0xffffffe1 ;  /* 0xffffffe1a9737836 */ /* 0x000fe20000000000 */
[-C--:B------:R-:W-:Y:S01]  /*16ef0*/  ISETP.GE.AND P5, PT, R109, R162.reuse, PT ;  /* 0x000000a26d00720c */ /* 0x080fe20003fa6270 */
[----:B------:R-:W-:Y:S01]  /*16f00*/  VIADD R169, R169, 0x40 ;  /* 0x00000040a9a97836 */ /* 0x000fe20000000000 */
[----:B------:R-:W-:Y:S02]  /*16f10*/  FSEL R14, R14, -INF , P1 ;  /* 0xff8000000e0e7808 */ /* 0x000fe40000800000 */
[----:B------:R-:W-:Y:S02]  /*16f20*/  FSEL R16, R16, -INF , P0 ;  /* 0xff80000010107808 */ /* 0x000fe40000000000 */
[----:B------:R-:W-:Y:S02]  /*16f30*/  ISETP.GE.AND P0, PT, R123, R162, PT ;  /* 0x000000a27b00720c */ /* 0x000fe40003f06270 */
[-C--:B------:R-:W-:Y:S02]  /*16f40*/  ISETP.GE.AND P1, PT, R109, R164.reuse, PT ;  /* 0x000000a46d00720c */ /* 0x080fe40003f26270 */
[----:B------:R-:W-:Y:S02]  /*16f50*/  IABS R113, R113 ;  /* 0x0000007100717213 */ /* 0x000fe40000000000 */
[----:B------:R-:W-:Y:S02]  /*16f60*/  FSEL R23, R23, -INF , P5 ;  /* 0xff80000017177808 */ /* 0x000fe40002800000 */
[----:B------:R-:W-:Y:S02]  /*16f70*/  FSEL R4, R4, -INF , P3 ;  /* 0xff80000004047808 */ /* 0x000fe40001800000 */
[-C--:B------:R-:W-:Y:S02]  /*16f80*/  ISETP.GE.AND P5, PT, R105, R164.reuse, PT ;  /* 0x000000a46900720c */ /* 0x080fe40003fa6270 */
[----:B------:R-:W-:Y:S02]  /*16f90*/  FSEL R183, R15, -INF , P0 ;  /* 0xff8000000fb77808 */ /* 0x000fe40000000000 */
[----:B------:R-:W-:Y:S02]  /*16fa0*/  FSEL R182, R21, -INF , P1 ;  /* 0xff80000015b67808 */ /* 0x000fe40000800000 */
[-C--:B------:R-:W-:Y:S02]  /*16fb0*/  ISETP.GE.AND P3, PT, R111, R164.reuse, PT ;  /* 0x000000a46f00720c */ /* 0x080fe40003f66270 */
[----:B------:R-:W-:Y:S02]  /*16fc0*/  I2FP.F32.S32 R113, R113 ;  /* 0x0000007100717245 */ /* 0x000fe40000201400 */
[----:B------:R-:W-:Y:S02]  /*16fd0*/  ISETP.GE.AND P0, PT, R171, R164, PT ;  /* 0x000000a4ab00720c */ /* 0x000fe40003f06270 */
[----:B------:R-:W-:Y:S01]  /*16fe0*/  ISETP.GE.AND P1, PT, R121, R162, PT ;  /* 0x000000a27900720c */ /* 0x000fe20003f26270 */
[C---:B------:R-:W-:Y:S01]  /*16ff0*/  FFMA.FTZ R24, -R161.reuse, R113, R24 ;  /* 0x00000071a1187223 */ /* 0x040fe20000010118 */
[----:B------:R-:W-:Y:S01]  /*17000*/  IABS R115, R115 ;  /* 0x0000007300737213 */ /* 0x000fe20000000000 */
[----:B------:R-:W-:Y:S01]  /*17010*/  FFMA.FTZ R30, -R161, R113, R30 ;  /* 0x00000071a11e7223 */ /* 0x000fe2000001011e */
[----:B------:R-:W-:Y:S01]  /*17020*/  FSEL R8, R8, -INF , P5 ;  /* 0xff80000008087808 */ /* 0x000fe20002800000 */
[----:B------:R-:W-:Y:S01]  /*17030*/  VIADD R113, R171, 0x11 ;  /* 0x00000011ab717836 */ /* 0x000fe20000000000 */
[----:B------:R-:W-:Y:S02]  /*17040*/  FSEL R9, R9, -INF , P3 ;  /* 0xff80000009097808 */ /* 0x000fe40001800000 */
[----:B------:R-:W-:Y:S02]  /*17050*/  FSEL R20, R20, -INF , P0 ;  /* 0xff80000014147808 */ /* 0x000fe40000000000 */
[C---:B------:R-:W-:Y:S02]  /*17060*/  ISETP.GE.AND P5, PT, R117.reuse, R163, PT ;  /* 0x000000a37500720c */ /* 0x040fe40003fa6270 */
[----:B------:R-:W-:Y:S02]  /*17070*/  FSEL R18, R18, -INF , P1 ;  /* 0xff80000012127808 */ /* 0x000fe40000800000 */
[----:B------:R-:W-:Y:S01]  /*17080*/  ISETP.GE.AND P3, PT, R117, R160, PT ;  /* 0x000000a07500720c */ /* 0x000fe20003f66270 */
[----:B------:R-:W-:Y:S01]  /*17090*/  VIADD R117, R171, 0x9 ;  /* 0x00000009ab757836 */ /* 0x000fe20000000000 */
[----:B------:R-:W-:Y:S02]  /*170a0*/  I2FP.F32.S32 R115, R115 ;  /* 0x0000007300737245 */ /* 0x000fe40000201400 */
[----:B------:R-:W-:Y:S02]  /*170b0*/  ISETP.GE.AND P0, PT, R107, R162, PT ;  /* 0x000000a26b00720c */ /* 0x000fe40003f06270 */
[----:B------:R-:W-:Y:S01]  /*170c0*/  ISETP.GE.AND P1, PT, R119, R164, PT ;  /* 0x000000a47700720c */ /* 0x000fe20003f26270 */
[----:B------:R-:W-:Y:S01]  /*170d0*/  FFMA.FTZ R32, -R161, R115, R32 ;  /* 0x00000073a1207223 */ /* 0x000fe20000010120 */
[----:B------:R-:W-:Y:S01]  /*170e0*/  I2FP.F32.S32 R6, R6 ;  /* 0x0000000600067245 */ /* 0x000fe20000201400 */
[----:B------:R-:W-:Y:S01]  /*170f0*/  VIADD R115, R171, 0x10 ;  /* 0x00000010ab737836 */ /* 0x000fe20000000000 */
[----:B------:R-:W-:Y:S02]  /*17100*/  FSEL R24, R24, -INF , P1 ;  /* 0xff80000018187808 */ /* 0x000fe40000800000 */
[----:B------:R-:W-:Y:S01]  /*17110*/  FSEL R181, R19, -INF , P0 ;  /* 0xff80000013b57808 */ /* 0x000fe20000000000 */
[----:B------:R-:W-:Y:S01]  /*17120*/  FFMA.FTZ R28, -R161, R6, R28 ;  /* 0x00000006a11c7223 */ /* 0x000fe2000001011c */
[----:B------:R-:W-:Y:S01]  /*17130*/  ISETP.GE.AND P0, PT, R117, R164, PT ;  /* 0x000000a47500720c */ /* 0x000fe20003f06270 */
[----:B------:R-:W-:Y:S01]  /*17140*/  FFMA.FTZ R34, -R161, R6, R34 ;  /* 0x00000006a1227223 */ /* 0x000fe20000010122 */
[----:B------:R-:W-:Y:S02]  /*17150*/  ISETP.GE.AND P1, PT, R171, R162, PT ;  /* 0x000000a2ab00720c */ /* 0x000fe40003f26270 */
[----:B------:R-:W-:Y:S01]  /*17160*/  FSEL R180, R25, -INF , P0 ;  /* 0xff80000019b47808 */ /* 0x000fe20000000000 */
[----:B------:R-:W-:Y:S01]  /*17170*/  VIADD R25, R171, 0x19 ;  /* 0x00000019ab197836 */ /* 0x000fe20000000000 */
[----:B------:R-:W-:Y:S02]  /*17180*/  FSEL R22, R22, -INF , P1 ;  /* 0xff80000016167808 */ /* 0x000fe40000800000 */
[-C--:B------:R-:W-:Y:S02]  /*17190*/  ISETP.GE.AND P0, PT, R115, R164.reuse, PT ;  /* 0x000000a47300720c */ /* 0x080fe40003f06270 */
[----:B------:R-:W-:Y:S02]  /*171a0*/  ISETP.GE.AND P1, PT, R113, R164, PT ;  /* 0x000000a47100720c */ /* 0x000fe40003f26270 */
[----:B------:R-:W-:Y:S02]  /*171b0*/  IABS R104, R104 ;  /* 0x0000006800687213 */ /* 0x000fe40000000000 */
[----:B------:R-:W-:Y:S02]  /*171c0*/  FSEL R28, R28, -INF , P0 ;  /* 0xff8000001c1c7808 */ /* 0x000fe40000000000 */
[----:B------:R-:W-:Y:S02]  /*171d0*/  FSEL R29, R29, -INF , P1 ;  /* 0xff8000001d1d7808 */ /* 0x000fe40000800000 */
[----:B------:R-:W-:Y:S02]  /*171e0*/  I2FP.F32.S32 R104, R104 ;  /* 0x0000006800687245 */ /* 0x000fe40000201400 */
[-C--:B------:R-:W-:Y:S02]  /*171f0*/  ISETP.GE.AND P0, PT, R107, R163.reuse, PT ;  /* 0x000000a36b00720c */ /* 0x080fe40003f06270 */
[----:B------:R-:W-:Y:S01]  /*17200*/  ISETP.GE.AND P1, PT, R119, R162, PT ;  /* 0x000000a27700720c */ /* 0x000fe20003f26270 */
[----:B------:R-:W-:Y:S01]  /*17210*/  FFMA.FTZ R33, -R161, R104, R33 ;  /* 0x00000068a1217223 */ /* 0x000fe20000010121 */
[----:B------:R-:W-:Y:S02]  /*17220*/  FSEL R187, R17, -INF , !P0 ;  /* 0xff80000011bb7808 */ /* 0x000fe40004000000 */
[----:B------:R-:W-:Y:S02]  /*17230*/  FSEL R26, R26, -INF , P1 ;  /* 0xff8000001a1a7808 */ /* 0x000fe40000800000 */
[----:B------:R-:W-:Y:S02]  /*17240*/  ISETP.GE.AND P0, PT, R117, R162, PT ;  /* 0x000000a27500720c */ /* 0x000fe40003f06270 */
        /* <DEDUP_REMOVED lines=12> */
[----:B------:R-:W-:Y:S02]  /*17310*/  ISETP.GE.AND P1, PT, R7, R162, PT ;  /* 0x000000a20700720c */ /* 0x000fe40003f26270 */
[----:B------:R-:W-:Y:S02]  /*17320*/  FSEL R35, R35, -INF , P0 ;  /* 0xff80000023237808 */ /* 0x000fe40000000000 */
[----:B------:R-:W-:Y:S02]  /*17330*/  FSEL R34, R34, -INF , P1 ;  /* 0xff80000022227808 */ /* 0x000fe40000800000 */
[CC--:B------:R-:W-:Y:S02]  /*17340*/  ISETP.GE.AND P0, PT, R105.reuse, R163.reuse, PT ;  /* 0x000000a36900720c */ /* 0x0c0fe40003f06270 */
[----:B------:R-:W-:Y:S02]  /*17350*/  ISETP.GE.AND P1, PT, R105, R160, PT ;  /* 0x000000a06900720c */ /* 0x000fe40003f26270 */
[----:B------:R-:W2:Y:S01]  /*17360*/  LD.E R105, desc[UR4][R102.64+0xdc] ;  /* 0x0000dc0466697980 */ /* 0x000ea2000c101900 */
[----:B------:R-:W-:Y:S02]  /*17370*/  FSEL R6, R4, -INF , !P6 ;  /* 0xff80000004067808 */ /* 0x000fe40007000000 */
[----:B------:R-:W-:Y:S02]  /*17380*/  FSEL R21, R5, -INF , !P5 ;  /* 0xff80000005157808 */ /* 0x000fe40006800000 */
[-C--:B------:R-:W-:Y:S02]  /*17390*/  ISETP.GE.AND P6, PT, R111, R163.reuse, PT ;  /* 0x000000a36f00720c */ /* 0x080fe40003fc6270 */
[----:B------:R-:W-:Y:S02]  /*173a0*/  FSEL R4, R2, -INF , !P4 ;  /* 0xff80000002047808 */ /* 0x000fe40006000000 */
[-C--:B------:R-:W-:Y:S02]  /*173b0*/  ISETP.GE.AND P4, PT, R123, R163.reuse, PT ;  /* 0x000000a37b00720c */ /* 0x080fe40003f86270 */
[----:B------:R-:W-:Y:S02]  /*173c0*/  FSEL R15, R8, -INF , !P0 ;  /* 0xff800000080f7808 */ /* 0x000fe40004000000 */
[----:B------:R-:W-:Y:S02]  /*173d0*/  FSEL R13, R9, -INF , !P6 ;  /* 0xff800000090d7808 */ /* 0x000fe40007000000 */
[----:B------:R-:W-:Y:S02]  /*173e0*/  FMNMX3.FTZ R2, R3, R6, R21, !PT ;  /* 0x0000000603027276 */ /* 0x000fe40007810015 */
[-C--:B------:R-:W-:Y:S02]  /*173f0*/  ISETP.GE.AND P0, PT, R143, R163.reuse, PT ;  /* 0x000000a38f00720c */ /* 0x080fe40003f06270 */
[----:B------:R-:W-:Y:S02]  /*17400*/  FSEL R19, R0, -INF , !P3 ;  /* 0xff80000000137808 */ /* 0x000fe40005800000 */
[-C--:B------:R-:W-:Y:S02]  /*17410*/  ISETP.GE.AND P5, PT, R111, R160.reuse, PT ;  /* 0x000000a06f00720c */ /* 0x080fe40003fa6270 */
[----:B------:R-:W-:Y:S02]  /*17420*/  FSEL R189, R189, -INF , !P4 ;  /* 0xff800000bdbd7808 */ /* 0x000fe40006000000 */
[----:B------:R-:W-:Y:S02]  /*17430*/  ISETP.GE.AND P6, PT, R143, R160, PT ;  /* 0x000000a08f00720c */ /* 0x000fe40003fc6270 */
[----:B------:R-:W-:Y:S02]  /*17440*/  ISETP.GE.AND P4, PT, R121, R163, PT ;  /* 0x000000a37900720c */ /* 0x000fe40003f86270 */
[----:B------:R-:W-:Y:S02]  /*17450*/  FSEL R191, R12, -INF , !P0 ;  /* 0xff8000000cbf7808 */ /* 0x000fe40004000000 */
        /* <DEDUP_REMOVED lines=16> */
[----:B------:R-:W-:Y:S02]  /*17560*/  ISETP.GE.AND P0, PT, R117, R163, PT ;  /* 0x000000a37500720c */ /* 0x000fe40003f06270 */
[----:B------:R-:W-:Y:S02]  /*17570*/  FSEL R179, R20, -INF , !P4 ;  /* 0xff80000014b37808 */ /* 0x000fe40006000000 */
[----:B------:R-:W-:Y:S02]  /*17580*/  FSEL R173, R24, -INF , !P6 ;  /* 0xff80000018ad7808 */ /* 0x000fe40007000000 */
[----:B------:R-:W-:Y:S02]  /*17590*/  FMNMX3.FTZ R5, R2, R177, R187, !PT ;  /* 0x000000b102057276 */ /* 0x000fe400078100bb */
[----:B------:R-:W-:Y:S02]  /*175a0*/  FSEL R175, R18, -INF , !P1 ;  /* 0xff80000012af7808 */ /* 0x000fe40004800000 */
[CC--:B------:R-:W-:Y:S01]  /*175b0*/  ISETP.GE.AND P6, PT, R171.reuse, R160.reuse, PT ;  /* 0x000000a0ab00720c */ /* 0x0c0fe20003fc6270 */
[----:B------:R-:W-:Y:S01]  /*175c0*/  VIADD R171, R171, 0xffffffc0 ;  /* 0xffffffc0abab7836 */ /* 0x000fe20000000000 */
[----:B------:R-:W-:Y:S02]  /*175d0*/  FMNMX3.FTZ R2, R0, R185, R183, !PT ;  /* 0x000000b900027276 */ /* 0x000fe400078100b7 */
[----:B------:R-:W-:Y:S02]  /*175e0*/  FSEL R181, R181, -INF , !P5 ;  /* 0xff800000b5b57808 */ /* 0x000fe40006800000 */
[-C--:B------:R-:W-:Y:S02]  /*175f0*/  ISETP.GE.AND P1, PT, R115, R163.reuse, PT ;  /* 0x000000a37300720c */ /* 0x080fe40003f26270 */
[-C--:B------:R-:W-:Y:S02]  /*17600*/  ISETP.GE.AND P3, PT, R119, R160.reuse, PT ;  /* 0x000000a07700720c */ /* 0x080fe40003f66270 */
[----:B------:R-:W-:Y:S02]  /*17610*/  FSEL R180, R180, -INF , !P0 ;  /* 0xff800000b4b47808 */ /* 0x000fe40004000000 */
[----:B------:R-:W-:Y:S02]  /*17620*/  ISETP.GE.AND P0, PT, R113, R163, PT ;  /* 0x000000a37100720c */ /* 0x000fe40003f06270 */
[----:B------:R-:W-:Y:S02]  /*17630*/  FMNMX3.FTZ R0, R5, R179, R182, !PT ;  /* 0x000000b305007276 */ /* 0x000fe400078100b6 */
[----:B------:R-:W-:Y:S02]  /*17640*/  FSEL R143, R22, -INF , !P6 ;  /* 0xff800000168f7808 */ /* 0x000fe40007000000 */
[-C--:B------:R-:W-:Y:S02]  /*17650*/  ISETP.GE.AND P4, PT, R117, R160.reuse, PT ;  /* 0x000000a07500720c */ /* 0x080fe40003f86270 */
        /* <DEDUP_REMOVED lines=23> */
[----:B------:R-:W1:Y:S01]  /*177d0*/  SHFL.BFLY PT, R25, R8, 0x2, 0x1f ;  /* 0x0c401f0008197f89 */ /* 0x000e6200000e0000 */
[----:B------:R-:W-:Y:S04]  /*177e0*/  FMNMX3.FTZ R9, R9, R117, R120, !PT ;  /* 0x0000007509097276 */ /* 0x000fe80007810078 */
[----:B------:R-:W-:Y:S05]  /*177f0*/  FMNMX3.FTZ R7, R9, R106, R104, !PT ;  /* 0x0000006a09077276 */ /* 0x000fea0007810068 */
[----:B------:R-:W3:Y:S01]  /*17800*/  SHFL.BFLY PT, R0, R7, 0x2, 0x1f ;  /* 0x0c401f0007007f89 */ /* 0x000ee200000e0000 */
[----:B-1----:R-:W-:Y:S07]  /*17810*/  FMNMX.FTZ R23, R8, R25, !PT ;  /* 0x0000001908177209 */ /* 0x002fee0007810000 */
[----:B------:R-:W1:Y:S01]  /*17820*/  SHFL.BFLY PT, R2, R23, 0x1, 0x1f ;  /* 0x0c201f0017027f89 */ /* 0x000e6200000e0000 */
[----:B---3--:R-:W-:Y:S07]  /*17830*/  FMNMX.FTZ R5, R7, R0, !PT ;  /* 0x0000000007057209 */ /* 0x008fee0007810000 */
[----:B------:R-:W3:Y:S01]  /*17840*/  SHFL.BFLY PT, R0, R5, 0x1, 0x1f ;  /* 0x0c201f0005007f89 */ /* 0x000ee200000e0000 */
[----:B-1----:R-:W-:Y:S04]  /*17850*/  FMNMX.FTZ R2, R23, R2, !PT ;  /* 0x0000000217027209 */ /* 0x002fe80007810000 */
[----:B------:R-:W-:Y:S02]  /*17860*/  FSETP.NEU.FTZ.AND P1, PT, R2, -INF , PT ;  /* 0xff8000000200780b */ /* 0x000fe40003f3d000 */
[----:B---3--:R-:W-:Y:S04]  /*17870*/  FMNMX.FTZ R0, R5, R0, !PT ;  /* 0x0000000005007209 */ /* 0x008fe80007810000 */
[----:B------:R-:W-:Y:S01]  /*17880*/  FSETP.NEU.FTZ.AND P0, PT, R0, -INF , PT ;  /* 0xff8000000000780b */ /* 0x000fe20003f1d000 */
[C---:B--2---:R-:W-:Y:S01]  /*17890*/  FMUL.FTZ R192, R105.reuse, R2 ;  /* 0x0000000269c07220 */ /* 0x044fe20000410000 */
[----:B------:R-:W-:Y:S04]  /*178a0*/  FMUL.FTZ R186, R105, R0 ;  /* 0x0000000069ba7220 */ /* 0x000fe80000410000 */
[----:B------:R-:W-:Y:S02]  /*178b0*/  FSEL R192, R192, RZ, P1 ;  /* 0x000000ffc0c07208 */ /* 0x000fe40000800000 */
[----:B------:R-:W-:Y:S03]  /*178c0*/  FSEL R186, R186, RZ, P0 ;  /* 0x000000ffbaba7208 */ /* 0x000fe60000000000 */
[-CC-:B------:R-:W-:Y:S01]  /*178d0*/  FFMA.FTZ R114, R15, R105.reuse, -R192.reuse ;  /* 0x000000690f727223 */ /* 0x180fe200000108c0 */
[-C--:B------:R-:W-:Y:S01]  /*178e0*/  FFMA.FTZ R107, R13, R105.reuse, -R192 ;  /* 0x000000690d6b7223 */ /* 0x080fe200000108c0 */
[-C--:B------:R-:W-:Y:S01]  /*178f0*/  FFMA.FTZ R118, R4, R105.reuse, -R186 ;  /* 0x0000006904767223 */ /* 0x080fe200000108ba */
[----:B------:R-:W1:Y:S01]  /*17900*/  LDSM.16.MT88.4 R12, [R135+0x8000] ;  /* 0x00800000870c783b */ /* 0x000e620000004200 */
[----:B------:R-:W-:Y:S01]  /*17910*/  FSEL R4, R0, RZ, P0 ;  /* 0x000000ff00047208 */ /* 0x000fe20000000000 */
[-CC-:B------:R-:W-:Y:S01]  /*17920*/  FFMA.FTZ R190, R6, R105.reuse, -R192.reuse ;  /* 0x0000006906be7223 */ /* 0x180fe200000108c0 */
[----:B------:R-:W-:Y:S01]  /*17930*/  FSEL R6, R2, RZ, P1 ;  /* 0x000000ff02067208 */ /* 0x000fe20000800000 */
[-C--:B------:R-:W-:Y:S01]  /*17940*/  FFMA.FTZ R116, R21, R105.reuse, -R192 ;  /* 0x0000006915747223 */ /* 0x080fe200000108c0 */
[-CC-:B------:R-:W-:Y:S01]  /*17950*/  FFMA.FTZ R113, R19, R105.reuse, -R186.reuse ;  /* 0x0000006913717223 */ /* 0x180fe200000108ba */
[----:B------:R-:W-:Y:S01]  /*17960*/  FADD.FTZ R4, -R4, R101 ;  /* 0x0000006504047221 */ /* 0x000fe20000010100 */
[-CC-:B------:R-:W-:Y:S01]  /*17970*/  FFMA.FTZ R115, R17, R105.reuse, -R186.reuse ;  /* 0x0000006911737223 */ /* 0x180fe200000108ba */
[----:B------:R-:W-:Y:S01]  /*17980*/  FADD.FTZ R6, -R6, R3 ;  /* 0x0000000306067221 */ /* 0x000fe20000010100 */
[-C--:B------:R-:W-:Y:S01]  /*17990*/  FFMA.FTZ R112, R11, R105.reuse, -R186 ;  /* 0x000000690b707223 */ /* 0x080fe200000108ba */
[C---:B------:R-:W-:Y:S01]  /*179a0*/  FMUL.FTZ R3, R105.reuse, R4 ;  /* 0x0000000469037220 */ /* 0x040fe20000410000 */
[----:B------:R-:W2:Y:S01]  /*179b0*/  LDSM.16.MT88.4 R20, [R134+0x8000] ;  /* 0x008000008614783b */ /* 0x000ea20000004200 */
[----:B------:R-:W-:Y:S01]  /*179c0*/  FMUL.FTZ R9, R105, R6 ;  /* 0x0000000669097220 */ /* 0x000fe20000410000 */
[----:B------:R-:W-:Y:S01]  /*179d0*/  MUFU.EX2 R116, R116 ;  /* 0x0000007400747308 */ /* 0x000fe20000000800 */
[-C--:B------:R-:W-:Y:S01]  /*179e0*/  FFMA.FTZ R188, R191, R105.reuse, -R192 ;  /* 0x00000069bfbc7223 */ /* 0x080fe200000108c0 */
[-C--:B------:R-:W-:Y:S01]  /*179f0*/  FFMA.FTZ R184, R185, R105.reuse, -R186 ;  /* 0x00000069b9b87223 */ /* 0x080fe200000108ba */
[-C--:B------:R-:W-:Y:S07]  /*17a00*/  FFMA.FTZ R189, R189, R105.reuse, -R192 ;  /* 0x00000069bdbd7223 */ /* 0x080fee00000108c0 */
[----:B------:R-:W-:Y:S01]  /*17a10*/  MUFU.EX2 R114, R114 ;  /* 0x0000007200727308 */ /* 0x000fe20000000800 */
[-C--:B------:R-:W-:Y:S01]  /*17a20*/  FFMA.FTZ R183, R183, R105.reuse, -R186 ;  /* 0x00000069b7b77223 */ /* 0x080fe200000108ba */
        /* <DEDUP_REMOVED lines=9> */
[----:B------:R-:W-:Y:S07]  /*17ac0*/  FFMA.FTZ R174, R174, R105, -R192 ;  /* 0x00000069aeae7223 */ /* 0x000fee00000108c0 */
[----:B------:R-:W5:Y:S01]  /*17ad0*/  MUFU.EX2 R190, R190 ;  /* 0x000000be00be7308 */ /* 0x000f620000000800 */
[----:B------:R-:W-:Y:S09]  /*17ae0*/  ISETP.GT.AND P0, PT, R165, R140, PT ;  /* 0x0000008ca500720c */ /* 0x000ff20003f04270 */
[----:B------:R-:W1:Y:S01]  /*17af0*/  MUFU.EX2 R107, R107 ;  /* 0x0000006b006b7308 */ /* 0x000e620000000800 */
[C---:B---3--:R-:W-:Y:S01]  /*17b00*/  FMUL.FTZ R4, R101.reuse, R96 ;  /* 0x0000006065047220 */ /* 0x048fe20000410000 */
[C---:B------:R-:W-:Y:S08]  /*17b10*/  FMUL.FTZ R5, R101.reuse, R97 ;  /* 0x0000006165057220 */ /* 0x040ff00000410000 */
[----:B------:R-:W-:Y:S01]  /*17b20*/  MUFU.EX2 R118, R118 ;  /* 0x0000007600767308 */ /* 0x000fe20000000800 */
[----:B------:R-:W-:Y:S01]  /*17b30*/  FMUL.FTZ R8, R101, R92 ;  /* 0x0000005c65087220 */ /* 0x000fe20000410000 */
[C---:B----4-:R-:W-:Y:S01]  /*17b40*/  FMUL.FTZ R6, R3.reuse, R98 ;  /* 0x0000006203067220 */ /* 0x050fe20000410000 */
[----:B------:R-:W-:Y:S07]  /*17b50*/  FMUL.FTZ R7, R3, R99 ;  /* 0x0000006303077220 */ /* 0x000fee0000410000 */
[----:B------:R-:W3:Y:S01]  /*17b60*/  MUFU.EX2 R113, R113 ;  /* 0x0000007100717308 */ /* 0x000ee20000000800 */
[----:B------:R-:W-:Y:S01]  /*17b70*/  FMUL.FTZ R9, R101, R93 ;  /* 0x0000005d65097220 */ /* 0x000fe20000410000 */
[----:B-----5:R-:W-:Y:S01]  /*17b80*/  F2FP.F16.F32.PACK_AB R108, R116, R190 ;  /* 0x000000be746c723e */ /* 0x020fe200000000ff */
[C---:B------:R-:W-:Y:S07]  /*17b90*/  FMUL.FTZ R10, R3.reuse, R94 ;  /* 0x0000005e030a7220 */ /* 0x040fee0000410000 */
[----:B------:R-:W-:Y:S01]  /*17ba0*/  MUFU.EX2 R115, R115 ;  /* 0x0000007300737308 */ /* 0x000fe20000000800 */
[----:B------:R-:W-:Y:S01]  /*17bb0*/  FMUL.FTZ R11, R3, R95 ;  /* 0x0000005f030b7220 */ /* 0x000fe20000410000 */
[----:B-1----:R-:W-:Y:S01]  /*17bc0*/  F2FP.F16.F32.PACK_AB R110, R107, R114 ;  /* 0x000000726b6e723e */ /* 0x002fe200000000ff */
[C---:B------:R-:W-:Y:S07]  /*17bd0*/  FMUL.FTZ R24, R101.reuse, R76 ;  /* 0x0000004c65187220 */ /* 0x040fee0000410000 */
[----:B------:R-:W1:Y:S01]  /*17be0*/  MUFU.EX2 R112, R112 ;  /* 0x0000007000707308 */ /* 0x000e620000000800 */
[----:B------:R-:W-:Y:S01]  /*17bf0*/  FMUL.FTZ R25, R101, R77 ;  /* 0x0000004d65197220 */ /* 0x000fe20000410000 */
[C---:B------:R-:W-:Y:S01]  /*17c00*/  FMUL.FTZ R26, R3.reuse, R78 ;  /* 0x0000004e031a7220 */ /* 0x040fe20000410000 */
[----:B------:R-:W-:Y:S01]  /*17c10*/  FMUL.FTZ R27, R3, R79 ;  /* 0x0000004f031b7220 */ /* 0x000fe20000410000 */
[----:B------:R-:W-:Y:S01]  /*17c20*/  FMUL.FTZ R16, R101, R84 ;  /* 0x0000005465107220 */ /* 0x000fe20000410000 */
[----:B------:R-:W4:Y:S01]  /*17c30*/  LDSM.16.MT88.4 R76, [R132+0x8000] ;  /* 0x00800000844c783b */ /* 0x000f220000004200 */
[----:B---3--:R-:W-:Y:S01]  /*17c40*/  F2FP.F16.F32.PACK_AB R109, R113, R118 ;  /* 0x00000076716d723e */ /* 0x008fe200000000ff */
[----:B------:R-:W-:Y:S01]  /*17c50*/  FMUL.FTZ R17, R101, R85 ;  /* 0x0000005565117220 */ /* 0x000fe20000410000 */
        /* <DEDUP_REMOVED lines=23> */
[C---:B------:R-:W-:Y:S01]  /*17dd0*/  FMUL.FTZ R15, R3.reuse, R91 ;  /* 0x0000005b030f7220 */ /* 0x040fe20000410000 */
[C---:B------:R-:W-:Y:S01]  /*17de0*/  FMUL.FTZ R42, R3.reuse, R42 ;  /* 0x0000002a032a7220 */ /* 0x040fe20000410000 */
[----:B------:R-:W-:Y:S01]  /*17df0*/  FMUL.FTZ R43, R3, R43 ;  /* 0x0000002b032b7220 */ /* 0x000fe20000410000 */
[C---:B------:R-:W-:Y:S01]  /*17e00*/  FMUL.FTZ R44, R101.reuse, R44 ;  /* 0x0000002c652c7220 */ /* 0x040fe20000410000 */
[----:B------:R-:W-:Y:S01]  /*17e10*/  FMUL.FTZ R45, R101, R45 ;  /* 0x0000002d652d7220 */ /* 0x000fe20000410000 */
[C---:B------:R-:W-:Y:S01]  /*17e20*/  FMUL.FTZ R46, R3.reuse, R46 ;  /* 0x0000002e032e7220 */ /* 0x040fe20000410000 */
[----:B------:R-:W-:Y:S01]  /*17e30*/  FMUL.FTZ R47, R3, R47 ;  /* 0x0000002f032f7220 */ /* 0x000fe20000410000 */
[C---:B--2---:R-:W-:Y:S01]  /*17e40*/  HMMA.16816.F32 R12, R108.reuse, R20, R12 ;  /* 0x000000146c0c723c */ /* 0x044fe2000000180c */
[----:B------:R-:W-:Y:S02]  /*17e50*/  MUFU.EX2 R182, R182 ;  /* 0x000000b600b67308 */ /* 0x000fe40000000800 */
[C---:B------:R-:W-:Y:S01]  /*17e60*/  FMUL.FTZ R48, R101.reuse, R48 ;  /* 0x0000003065307220 */ /* 0x040fe20000410000 */
[----:B------:R-:W-:Y:S01]  /*17e70*/  FMUL.FTZ R49, R101, R49 ;  /* 0x0000003165317220 */ /* 0x000fe20000410000 */
        /* <DEDUP_REMOVED lines=19> */
[----:B------:R-:W-:Y:S06]  /*17fb0*/  FMUL.FTZ R59, R3, R59 ;  /* 0x0000003b033b7220 */ /* 0x000fec0000410000 */
[----:B------:R-:W-:Y:S01]  /*17fc0*/  MUFU.EX2 R180, R180 ;  /* 0x000000b400b47308 */ /* 0x000fe20000000800 */
[----:B------:R-:W-:Y:S01]  /*17fd0*/  FFMA.FTZ R190, R101, R172, R190 ;  /* 0x000000ac65be7223 */ /* 0x000fe200000100be */
[C---:B------:R-:W-:Y:S08]  /*17fe0*/  HMMA.16816.F32 R24, R108.reuse, R30, R24 ;  /* 0x0000001e6c18723c */ /* 0x040ff00000001818 */
[----:B------:R-:W-:Y:S01]  /*17ff0*/  MUFU.EX2 R143, R143 ;  /* 0x0000008f008f7308 */ /* 0x000fe20000000800 */
[C---:B------:R-:W-:Y:S01]  /*18000*/  FMUL.FTZ R30, R3.reuse, R74 ;  /* 0x0000004a031e7220 */ /* 0x040fe20000410000 */
[----:B------:R-:W-:Y:S01]  /*18010*/  FMUL.FTZ R31, R3, R75 ;  /* 0x0000004b031f7220 */ /* 0x000fe20000410000 */
[C---:B------:R-:W-:Y:S01]  /*18020*/  FMUL.FTZ R60, R101.reuse, R60 ;  /* 0x0000003c653c7220 */ /* 0x040fe20000410000 */
[----:B------:R-:W-:Y:S06]  /*18030*/  LDSM.16.MT88.4 R72, [R135+0x8800] ;  /* 0x008800008748783b */ /* 0x000fec0000004200 */
[----:B------:R-:W-:Y:S01]  /*18040*/  MUFU.EX2 R178, R178 ;  /* 0x000000b200b27308 */ /* 0x000fe20000000800 */
[----:B------:R-:W-:Y:S01]  /*18050*/  FMUL.FTZ R61, R101, R61 ;  /* 0x0000003d653d7220 */ /* 0x000fe20000410000 */
[C---:B------:R-:W-:Y:S01]  /*18060*/  FMUL.FTZ R62, R3.reuse, R62 ;  /* 0x0000003e033e7220 */ /* 0x040fe20000410000 */
[----:B------:R-:W-:Y:S01]  /*18070*/  FMUL.FTZ R63, R3, R63 ;  /* 0x0000003f033f7220 */ /* 0x000fe20000410000 */
[C---:B----4-:R-:W-:Y:S03]  /*18080*/  HMMA.16816.F32 R28, R108.reuse, R76, R28 ;  /* 0x0000004c6c1c723c */ /* 0x050fe6000000181c */
[C---:B------:R-:W-:Y:S01]  /*18090*/  FMUL.FTZ R64, R101.reuse, R64 ;  /* 0x0000004065407220 */ /* 0x040fe20000410000 */
[----:B------:R-:W-:Y:S01]  /*180a0*/  FMUL.FTZ R65, R101, R65 ;  /* 0x0000004165417220 */ /* 0x000fe20000410000 */
[C---:B------:R-:W-:Y:S01]  /*180b0*/  FMUL.FTZ R66, R3.reuse, R66 ;  /* 0x0000004203427220 */ /* 0x040fe20000410000 */
[----:B------:R-:W-:Y:S01]  /*180c0*/  FMUL.FTZ R67, R3, R67 ;  /* 0x0000004303437220 */ /* 0x000fe20000410000 */
[-C--:B------:R-:W-:Y:S01]  /*180d0*/  FFMA.FTZ R80, R119, R105.reuse, -R192 ;  /* 0x0000006977507223 */ /* 0x080fe200000108c0 */
[C---:B------:R-:W-:Y:S01]  /*180e0*/  HMMA.16816.F32 R32, R108.reuse, R78, R32 ;  /* 0x0000004e6c20723c */ /* 0x040fe20000001820 */
[----:B------:R-:W-:Y:S02]  /*180f0*/  LDSM.16.MT88.4 R76, [R134+0x9000] ;  /* 0x00900000864c783b */ /* 0x000fe40000004200 */
[-CC-:B------:R-:W-:Y:S01]  /*18100*/  FFMA.FTZ R119, R117, R105.reuse, -R186.reuse ;  /* 0x0000006975777223 */ /* 0x180fe200000108ba */
[-CC-:B------:R-:W-:Y:S01]  /*18110*/  FFMA.FTZ R82, R120, R105.reuse, -R186.reuse ;  /* 0x0000006978527223 */ /* 0x180fe200000108ba */
[-C--:B------:R-:W-:Y:S01]  /*18120*/  FFMA.FTZ R81, R106, R105.reuse, -R186 ;  /* 0x000000696a517223 */ /* 0x080fe200000108ba */
[----:B------:R-:W-:Y:S01]  /*18130*/  MUFU.EX2 R120, R174 ;  /* 0x000000ae00787308 */ /* 0x000fe20000000800 */
[----:B------:R-:W-:Y:S01]  /*18140*/  FFMA.FTZ R118, R3, R170, R118 ;  /* 0x000000aa03767223 */ /* 0x000fe20000010076 */
[C---:B-1----:R-:W-:Y:S08]  /*18150*/  HMMA.16816.F32 R36, R108.reuse, R68, R36 ;  /* 0x000000446c24723c */ /* 0x042ff00000001824 */
        /* <DEDUP_REMOVED lines=17> */
[-CC-:B------:R-:W-:Y:S01]  /*18270*/  FFMA.FTZ R111, R177, R105.reuse, -R192.reuse ;  /* 0x00000069b16f7223 */ /* 0x180fe200000108c0 */
[-C--:B------:R-:W-:Y:S01]  /*18280*/  FFMA.FTZ R110, R187, R105.reuse, -R192 ;  /* 0x00000069bb6e7223 */ /* 0x080fe200000108c0 */
[-CC-:B------:R-:W-:Y:S01]  /*18290*/  FFMA.FTZ R109, R175, R105.reuse, -R186.reuse ;  /* 0x00000069af6d7223 */ /* 0x180fe200000108ba */
[-C--:B------:R-:W-:Y:S01]  /*182a0*/  FFMA.FTZ R108, R181, R105.reuse, -R186 ;  /* 0x00000069b56c7223 */ /* 0x080fe200000108ba */
[----:B------:R-:W1:Y:S01]  /*182b0*/  MUFU.EX2 R177, R189 ;  /* 0x000000bd00b17308 */ /* 0x000e620000000800 */
[----:B------:R-:W-:Y:S09]  /*182c0*/  FFMA.FTZ R192, R122, R105, -R192 ;  /* 0x000000697ac07223 */ /* 0x000ff200000108c0 */
[----:B------:R-:W-:Y:S10]  /*182d0*/  MUFU.EX2 R111, R111 ;  /* 0x0000006f006f7308 */ /* 0x000ff40000000800 */
[----:B------:R-:W2:Y:S10]  /*182e0*/  MUFU.EX2 R110, R110 ;  /* 0x0000006e006e7308 */ /* 0x000eb40000000800 */
[----:B------:R-:W3:Y:S01]  /*182f0*/  MUFU.EX2 R175, R183 ;  /* 0x000000b700af7308 */ /* 0x000ee20000000800 */
[----:B-1----:R-:W-:Y:S09]  /*18300*/  F2FP.F16.F32.PACK_AB R68, R177, R188 ;  /* 0x000000bcb144723e */ /* 0x002ff200000000ff */
[----:B------:R-:W-:Y:S10]  /*18310*/  MUFU.EX2 R109, R109 ;  /* 0x0000006d006d7308 */ /* 0x000ff40000000800 */
[----:B------:R-:W1:Y:S01]  /*18320*/  MUFU.EX2 R108, R108 ;  /* 0x0000006c006c7308 */ /* 0x000e620000000800 */
[----:B--2---:R-:W-:Y:S09]  /*18330*/  F2FP.F16.F32.PACK_AB R70, R110, R111 ;  /* 0x0000006f6e46723e */ /* 0x004ff200000000ff */
[----:B------:R-:W2:Y:S01]  /*18340*/  MUFU.EX2 R192, R192 ;  /* 0x000000c000c07308 */ /* 0x000ea20000000800 */
[----:B---3--:R-:W-:Y:S02]  /*18350*/  F2FP.F16.F32.PACK_AB R69, R175, R184 ;  /* 0x000000b8af45723e */ /* 0x008fe400000000ff */
[----:B-1----:R-:W-:Y:S02]  /*18360*/  F2FP.F16.F32.PACK_AB R71, R108, R109 ;  /* 0x0000006d6c47723e */ /* 0x002fe400000000ff */
[----:B--2---:R-:W-:Y:S05]  /*18370*/  F2FP.F16.F32.PACK_AB R106, R192, R117 ;  /* 0x00000075c06a723e */ /* 0x004fea00000000ff */
        /* <DEDUP_REMOVED lines=25> */
[--C-:B------:R-:W-:Y:S01]  /*18510*/  FFMA.FTZ R123, R176, R105, -R186.reuse ;  /* 0x00000069b07b7223 */ /* 0x100fe200000108ba */
[----:B------:R-:W-:Y:S01]  /*18520*/  F2FP.F16.F32.PACK_AB R70, R180, R173 ;  /* 0x000000adb446723e */ /* 0x000fe200000000ff */
[----:B------:R-:W-:Y:S01]  /*18530*/  FFMA.FTZ R186, R104, R105, -R186 ;  /* 0x0000006968ba7223 */ /* 0x000fe200000108ba */
[----:B------:R2:W-:Y:S01]  /*18540*/  MUFU.EX2 R176, R68 ;  /* 0x0000004400b07308 */ /* 0x0005e20000000800 */
[----:B------:R-:W-:Y:S02]  /*18550*/  F2FP.F16.F32.PACK_AB R69, R178, R143 ;  /* 0x0000008fb245723e */ /* 0x000fe400000000ff */
[----:B------:R-:W-:Y:S07]  /*18560*/  F2FP.F16.F32.PACK_AB R104, R120, R3 ;  /* 0x000000037868723e */ /* 0x000fee00000000ff */
[----:B------:R-:W3:Y:S10]  /*18570*/  MUFU.EX2 R123, R123 ;  /* 0x0000007b007b7308 */ /* 0x000ef40000000800 */
[----:B------:R-:W4:Y:S01]  /*18580*/  MUFU.EX2 R186, R186 ;  /* 0x000000ba00ba7308 */ /* 0x000f220000000800 */
[----:B--2---:R-:W-:Y:S02]  /*18590*/  F2FP.F16.F32.PACK_AB R68, R182, R179 ;  /* 0x000000b3b644723e */ /* 0x004fe400000000ff */
[----:B---3--:R-:W-:Y:S07]  /*185a0*/  F2FP.F16.F32.PACK_AB R71, R123, R176 ;  /* 0x000000b07b47723e */ /* 0x008fee00000000ff */
[C---:B-1----:R-:W-:Y:S08]  /*185b0*/  HMMA.16816.F32 R4, R68.reuse, R72, R4 ;  /* 0x000000484404723c */ /* 0x042ff00000001804 */
        /* <DEDUP_REMOVED lines=17> */
[C---:B-1----:R-:W-:Y:S03]  /*186d0*/  HMMA.16816.F32 R52, R68.reuse, R72, R52 ;  /* 0x000000484434723c */ /* 0x042fe60000001834 */
[----:B------:R-:W-:Y:S02]  /*186e0*/  FADD.FTZ R73, R116, R190 ;  /* 0x000000be74497221 */ /* 0x000fe40000010000 */
[----:B------:R-:W1:Y:S02]  /*186f0*/  MUFU.EX2 R116, R82 ;  /* 0x0000005200747308 */ /* 0x000e640000000800 */
[----:B------:R-:W-:Y:S01]  /*18700*/  FADD.FTZ R114, R114, R73 ;  /* 0x0000004972727221 */ /* 0x000fe20000010000 */
[C---:B------:R-:W-:Y:S01]  /*18710*/  HMMA.16816.F32 R56, R68.reuse, R74, R56 ;  /* 0x0000004a4438723c */ /* 0x040fe20000001838 */
[----:B------:R-:W3:Y:S02]  /*18720*/  LDSM.16.MT88.4 R72, [R133+0x9800] ;  /* 0x009800008548783b */ /* 0x000ee40000004200 */
[----:B------:R-:W-:Y:S01]  /*18730*/  FADD.FTZ R113, R107, R114 ;  /* 0x000000726b717221 */ /* 0x000fe20000010000 */
[----:B----4-:R-:W-:Y:S04]  /*18740*/  F2FP.F16.F32.PACK_AB R107, R186, R101 ;  /* 0x00000065ba6b723e */ /* 0x010fe800000000ff */
[C---:B--2---:R-:W-:Y:S03]  /*18750*/  HMMA.16816.F32 R60, R68.reuse, R76, R60 ;  /* 0x0000004c443c723c */ /* 0x044fe6000000183c */
[----:B-1----:R-:W-:Y:S05]  /*18760*/  F2FP.F16.F32.PACK_AB R105, R116, R119 ;  /* 0x000000777469723e */ /* 0x002fea00000000ff */
[----:B------:R-:W-:Y:S01]  /*18770*/  HMMA.16816.F32 R64, R68, R78, R64 ;  /* 0x0000004e4440723c */ /* 0x000fe20000001840 */
[----:B------:R-:W1:Y:S07]  /*18780*/  LDSM.16.MT88.4 R68, [R132+0x9800] ;  /* 0x009800008444783b */ /* 0x000e6e0000004200 */
[C---:B------:R-:W-:Y:S01]  /*18790*/  HMMA.16816.F32 R96, R104.reuse, R92, R4 ;  /* 0x0000005c6860723c */ /* 0x040fe20000001804 */
[----:B------:R-:W2:Y:S07]  /*187a0*/  LDSM.16.MT88.4 R4, [R135+0xb800] ;  /* 0x00b800008704783b */ /* 0x000eae0000004200 */
[C---:B------:R-:W-:Y:S01]  /*187b0*/  HMMA.16816.F32 R92, R104.reuse, R94, R8 ;  /* 0x0000005e685c723c */ /* 0x040fe20000001808 */
[----:B------:R-:W4:Y:S07]  /*187c0*/  LDSM.16.MT88.4 R8, [R134+0xb800] ;  /* 0x00b800008608783b */ /* 0x000f2e0000004200 */
[C---:B------:R-:W-:Y:S01]  /*187d0*/  HMMA.16816.F32 R88, R104.reuse, R84, R12 ;  /* 0x000000546858723c */ /* 0x040fe2000000180c */
[----:B------:R-:W5:Y:S07]  /*187e0*/  LDSM.16.MT88.4 R12, [R133+0xb800] ;  /* 0x00b80000850c783b */ /* 0x000f6e0000004200 */
        /* <DEDUP_REMOVED lines=8> */
[C---:B------:R-:W-:Y:S08]  /*18870*/  HMMA.16816.F32 R68, R104.reuse, R70, R32 ;  /* 0x000000466844723c */ /* 0x040ff00000001820 */
[C---:B--2---:R-:W-:Y:S08]  /*18880*/  HMMA.16816.F32 R36, R104.reuse, R4, R36 ;  /* 0x000000046824723c */ /* 0x044ff00000001824 */
        /* <DEDUP_REMOVED lines=25> */
[----:B------:R-:W-:Y:S02]  /*18a20*/  IMAD.MOV.U32 R3, RZ, RZ, R2 ;  /* 0x000000ffff037224 */ /* 0x000fe400078e0002 */
[----:B------:R-:W-:Y:S01]  /*18a30*/  FADD.FTZ R117, R117, R120 ;  /* 0x0000007875757221 */ /* 0x000fe20000010000 */
[----:B------:R-:W-:Y:S01]  /*18a40*/  FADD.FTZ R170, R186, R101 ;  /* 0x00000065baaa7221 */ /* 0x000fe20000010000 */
[----:B------:R-:W-:Y:S02]  /*18a50*/  IMAD.MOV.U32 R101, RZ, RZ, R0 ;  /* 0x000000ffff657224 */ /* 0x000fe400078e0000 */
[----:B------:R-:W-:Y:S01]  /*18a60*/  FADD.FTZ R172, R192, R117 ;  /* 0x00000075c0ac7221 */ /* 0x000fe20000010000 */
[----:B------:R-:W-:Y:S09]  /*18a70*/  @P0 BRA `(.L_x_13682) ;  /* 0xffffffc400bc0947 */ /* 0x000ff2000383ffff */
.L_x_13675:
        /* <DEDUP_REMOVED lines=10> */
.L_x_13698:
        /* <DEDUP_REMOVED lines=193> */
.L_x_13685:
[----:B------:R-:W-:Y:S05]  /*19730*/  BSYNC.RECONVERGENT B0 ;  /* 0x0000000000007941 */ /* 0x000fea0003800200 */
.L_x_13684:
        /* <DEDUP_REMOVED lines=25> */
.L_x_13687:
[----:B------:R-:W-:Y:S05]  /*198d0*/  BSYNC.RECONVERGENT B0 ;  /* 0x0000000000007941 */ /* 0x000fea0003800200 */
.L_x_13686:
        /* <DEDUP_REMOVED lines=33> */
.L_x_13689:
[----:B------:R-:W-:Y:S05]  /*19af0*/  BSYNC.RECONVERGENT B0 ;  /* 0x0000000000007941 */ /* 0x000fea0003800200 */
.L_x_13688:
        /* <DEDUP_REMOVED lines=16> */
.L_x_13691:
[----:B------:R-:W-:Y:S05]  /*19c00*/  BSYNC.RECONVERGENT B0 ;  /* 0x0000000000007941 */ /* 0x000fea0003800200 */
.L_x_13690:
        /* <DEDUP_REMOVED lines=16> */
.L_x_13693:
[----:B------:R-:W-:Y:S05]  /*19d10*/  BSYNC.RECONVERGENT B0 ;  /* 0x0000000000007941 */ /* 0x000fea0003800200 */
.L_x_13692:
[----:B------:R-:W-:-:S04]  /*19d20*/  MOV R147, 0x0 ;  /* 0x0000000000937802 */ /* 0x000fc80000000f00 */
[----:B-12345:R-:W-:Y:S05]  /*19d30*/  @P1 RET.REL.NODEC R146 `(_ZN5flash24flash_fwd_splitkv_kernelI23Flash_fwd_kernel_traitsILi128ELi64ELi64ELi4ELb0ELb0EN7cutlass6half_tE19Flash_kernel_traitsILi128ELi64ELi64ELi4ES3_EELb0ELb1ELb1ELb0ELb0ELb0ELb0ELb1EEEvNS_16Flash_fwd_paramsE) ;  /* 0xfffffe6092b01950 */ /* 0x03efea0003c3ffff */
        /* <DEDUP_REMOVED lines=14> */
[----:B-1----:R-:W-:Y:S05]  /*19e20*/  @P0 RET.REL.NODEC R146 `(_ZN5flash24flash_fwd_splitkv_kernelI23Flash_fwd_kernel_traitsILi128ELi64ELi64ELi4ELb0ELb0EN7cutlass6half_tE19Flash_kernel_traitsILi128ELi64ELi64ELi4ES3_EELb0ELb1ELb1ELb0ELb0ELb0ELb0ELb1EEEvNS_16Flash_fwd_paramsE) ;  /* 0xfffffe6092740950 */ /* 0x002fea0003c3ffff */
[----:B------:R-:W-:Y:S01]  /*19e30*/  MOV R147, 0x0 ;  /* 0x0000000000937802 */ /* 0x000fe20000000f00 */
[----:B------:R1:W-:Y:S03]  /*19e40*/  ST.E.128 desc[UR4][R2.64+0x80], R32 ;  /* 0x0000802002007985 */ /* 0x0003e6000c101d04 */
[----:B-1----:R-:W-:Y:S05]  /*19e50*/  RET.REL.NODEC R146 `(_ZN5flash24flash_fwd_splitkv_kernelI23Flash_fwd_kernel_traitsILi128ELi64ELi64ELi4ELb0ELb0EN7cutlass6half_tE19Flash_kernel_traitsILi128ELi64ELi64ELi4ES3_EELb0ELb1ELb1ELb0ELb0ELb0ELb0ELb1EEEvNS_16Flash_fwd_paramsE) ;  /* 0xfffffe6092687950 */ /* 0x002fea0003c3ffff */
.L_x_13683:
[----:B------:R-:W-:Y:S01]  /*19e60*/  MOV R5, 0x2 ;  /* 0x0000000200057802 */ /* 0x000fe20000000f00 */
[----:B------:R-:W-:Y:S01]  /*19e70*/  IMAD.MOV.U32 R4, RZ, RZ, 0x1f ;  /* 0x0000001fff047424 */ /* 0x000fe200078e00ff */
[----:B------:R-:W-:-:S07]  /*19e80*/  MOV R6, 0xffffffff ;  /* 0xffffffff00067802 */ /* 0x000fce0000000f00 */
[----:B-1---5:R-:W-:Y:S05]  /*19e90*/  WARPSYNC.COLLECTIVE R6, `(.L_x_13694) ;  /* 0x0000000006087348 */ /* 0x022fea0003c00000 */
[----:B------:R2:W3:Y:S02]  /*19ea0*/  SHFL.BFLY P0, R10, R172, R5, R4 ;  /* 0x0c000005ac0a7389 */ /* 0x0004e40000000004 */
[----:B-123-5:R-:W-:Y:S05]  /*19eb0*/  ENDCOLLECTIVE ;  /* 0x000000000000791b */ /* 0x02efea0003800000 */
.L_x_13694:
[----:B------:R-:W-:Y:S02]  /*19ec0*/  IMAD.MOV.U32 R7, RZ, RZ, R10 ;  /* 0x000000ffff077224 */ /* 0x000fe400078e000a */
[----:B------:R-:W-:Y:S02]  /*19ed0*/  IMAD.MOV.U32 R5, RZ, RZ, 0x1 ;  /* 0x00000001ff057424 */ /* 0x000fe400078e00ff */
[----:B------:R-:W-:-:S05]  /*19ee0*/  FADD.FTZ R8, R7, R172 ;  /* 0x000000ac07087221 */ /* 0x000fca0000010000 */
[----:B------:R-:W-:-:S07]  /*19ef0*/  MOV R172, R8 ;  /* 0x0000000800ac7202 */ /* 0x000fce0000000f00 */
[----:B------:R-:W-:Y:S05]  /*19f00*/  WARPSYNC.COLLECTIVE R6, `(.L_x_13695) ;  /* 0x0000000006087348 */ /* 0x000fea0003c00000 */
[----:B------:R1:W2:Y:S02]  /*19f10*/  SHFL.BFLY P0, R10, R172, R5, R4 ;  /* 0x0c000005ac0a7389 */ /* 0x0002a40000000004 */
[----:B-12---:R-:W-:Y:S05]  /*19f20*/  ENDCOLLECTIVE ;  /* 0x000000000000791b */ /* 0x006fea0003800000 */
.L_x_13695:
[----:B------:R-:W-:Y:S01]  /*19f30*/  MOV R172, R170 ;  /* 0x000000aa00ac7202 */ /* 0x000fe20000000f00 */
[----:B------:R-:W-:Y:S01]  /*19f40*/  IMAD.MOV.U32 R5, RZ, RZ, 0x2 ;  /* 0x00000002ff057424 */ /* 0x000fe200078e00ff */
[----:B------:R-:W-:-:S07]  /*19f50*/  MOV R9, R10 ;  /* 0x0000000a00097202 */ /* 0x000fce0000000f00 */
[----:B------:R-:W-:Y:S05]  /*19f60*/  WARPSYNC.COLLECTIVE R6, `(.L_x_13696) ;  /* 0x0000000006087348 */ /* 0x000fea0003c00000 */
[----:B------:R1:W2:Y:S02]  /*19f70*/  SHFL.BFLY P0, R10, R172, R5, R4 ;  /* 0x0c000005ac0a7389 */ /* 0x0002a40000000004 */
[----:B-12---:R-:W-:Y:S05]  /*19f80*/  ENDCOLLECTIVE ;  /* 0x000000000000791b */ /* 0x006fea0003800000 */
.L_x_13696:
[----:B------:R-:W-:Y:S01]  /*19f90*/  FADD.FTZ R9, R8, R9 ;  /* 0x0000000908097221 */ /* 0x000fe20000010000 */
[----:B------:R-:W-:Y:S01]  /*19fa0*/  FADD.FTZ R7, R10, R170 ;  /* 0x000000aa0a077221 */ /* 0x000fe20000010000 */
[----:B------:R-:W-:-:S04]  /*19fb0*/  MOV R5, 0x1 ;  /* 0x0000000100057802 */ /* 0x000fc80000000f00 */
[----:B------:R-:W-:-:S07]  /*19fc0*/  MOV R172, R7 ;  /* 0x0000000700ac7202 */ /* 0x000fce0000000f00 */
[----:B------:R-:W-:Y:S05]  /*19fd0*/  WARPSYNC.COLLECTIVE R6, `(.L_x_13697) ;  /* 0x0000000006087348 */ /* 0x000fea0003c00000 */
[----:B------:R1:W2:Y:S02]  /*19fe0*/  SHFL.BFLY P0, R10, R172, R5, R4 ;  /* 0x0c000005ac0a7389 */ /* 0x0002a40000000004 */
[----:B-12---:R-:W-:Y:S05]  /*19ff0*/  ENDCOLLECTIVE ;  /* 0x000000000000791b */ /* 0x006fea0003800000 */
.L_x_13697:
[----:B------:R-:W-:Y:S05]  /*1a000*/  BRA `(.L_x_13698) ;  /* 0xffffffe800c47947 */ /* 0x000fea000383ffff */
.L_x_13699:
        /* <DEDUP_REMOVED lines=15> */
.L_x_15002:


//--------------------- .text._ZN5flash24flash_fwd_splitkv_kernelI23Flash_fwd_kernel_traitsILi128ELi64ELi64ELi4ELb0ELb0EN7cutlass6half_tE19Flash_kernel_traitsILi128ELi64ELi64ELi4ES3_EELb0ELb1ELb1ELb0ELb0ELb1ELb0ELb1EEEvNS_16Flash_fwd_paramsE --------------------------
	.section	.text._ZN5flash24flash_fwd_splitkv_kernelI23Flash_fwd_kernel_traitsILi128ELi64ELi64ELi4ELb0ELb0EN7cutlass6half_tE19Flash_kernel_traitsILi128ELi64ELi64ELi4ES3_EELb0ELb1ELb1ELb0ELb0ELb1ELb0ELb1EEEvNS_16Flash_fwd_paramsE,"ax",@progbits
	.align	128
        .global         _ZN5flash24flash_fwd_splitkv_kernelI23Flash_fwd_kernel_traitsILi128ELi64ELi64ELi4ELb0ELb0EN7cutlass6half_tE19Flash_kernel_traitsILi128ELi64ELi64ELi4ES3_EELb0ELb1ELb1ELb0ELb0ELb1ELb0ELb1EEEvNS_16Flash_fwd_paramsE
        .type           _ZN5flash24flash_fwd_splitkv_kernelI23Flash_fwd_kernel_traitsILi128ELi64ELi64ELi4ELb0ELb0EN7cutlass6half_tE19Flash_kernel_traitsILi128ELi64ELi64ELi4ES3_EELb0ELb1ELb1ELb0ELb0ELb1ELb0ELb1EEEvNS_16Flash_fwd_paramsE,@function
        .size           _ZN5flash24flash_fwd_splitkv_kernelI23Flash_fwd_kernel_traitsILi128ELi64ELi64ELi4ELb0ELb0EN7cutlass6half_tE19Flash_kernel_traitsILi128ELi64ELi64ELi4ES3_EELb0ELb1ELb1ELb0ELb0ELb1ELb0ELb1EEEvNS_16Flash_fwd_paramsE,(.L_x_15003 - _ZN5flash24flash_fwd_splitkv_kernelI23Flash_fwd_kernel_traitsILi128ELi64ELi64ELi4ELb0ELb0EN7cutlass6half_tE19Flash_kernel_traitsILi128ELi64ELi64ELi4ES3_EELb0ELb1ELb1ELb0ELb0ELb1ELb0ELb1EEEvNS_16Flash_fwd_paramsE)
        .other          _ZN5flash24flash_fwd_splitkv_kernelI23Flash_fwd_kernel_traitsILi128ELi64ELi64ELi4ELb0ELb0EN7cutlass6half_tE19Flash_kernel_traitsILi128ELi64ELi64ELi4ES3_EELb0ELb1ELb1ELb0ELb0ELb1ELb0ELb1EEEvNS_16Flash_fwd_paramsE,@"STO_CUDA_ENTRY STV_DEFAULT"
_ZN5flash24flash_fwd_splitkv_kernelI23Flash_fwd_kernel_traitsILi128ELi64ELi64ELi4ELb0ELb0EN7cutlass6half_tE19Flash_kernel_traitsILi128ELi64ELi64ELi4ES3_EELb0ELb1ELb1ELb0ELb0ELb1ELb0ELb1EEEvNS_16Flash_fwd_paramsE:
.text._ZN5flash24flash_fwd_splitkv_kernelI23Flash_fwd_kernel_traitsILi128ELi64ELi64ELi4ELb0ELb0EN7cutlass6half_tE19Flash_kernel_traitsILi128ELi64ELi64ELi4ES3_EELb0ELb1ELb1ELb0ELb0ELb1ELb0ELb1EEEvNS_16Flash_fwd_paramsE:
[----:B------:R-:W-:Y:S01]  /*0000*/  LDC R1, c[0x0][0x37c] ;  /* 0x0000df00ff017b82 */ /* 0x000fe20000000800 */
[----:B------:R-:W1:Y:S07]  /*0010*/  S2R R3, SR_CTAID.X ;  /* 0x0000000000037919 */ /* 0x000e6e0000002500 */
[----:B------:R-:W2:Y:S01]  /*0020*/  LDC.64 R102, c[0x0][0x348] ;  /* 0x0000d200ff667b82 */ /* 0x000ea20000000a00 */
[----:B------:R-:W-:Y:S01]  /*0030*/  BSSY.RECONVERGENT B4, `(.L_x_13700) ;  /* 0x0000005000047945 */ /* 0x000fe20003800200 */
[----:B------:R-:W-:Y:S01]  /*0040*/  MOV R146, 0x80 ;  /* 0x0000008000927802 */ /* 0x000fe20000000f00 */
[----:B------:R-:W3:Y:S01]  /*0050*/  S2R R149, SR_CTAID.Y ;  /* 0x0000000000957919 */ /* 0x000ee20000002600 */
[----:B------:R-:W4:Y:S05]  /*0060*/  S2R R148, SR_CTAID.Z ;  /* 0x0000000000947919 */ /* 0x000f2a0000002700 */
[----:B-1234-:R-:W-:Y:S05]  /*0070*/  CALL.REL.NOINC `($_ZN5flash24flash_fwd_splitkv_kernelI23Flash_fwd_kernel_traitsILi128ELi64ELi64ELi4ELb0ELb0EN7cutlass6half_tE19Flash_kernel_traitsILi128ELi64ELi64ELi4ES3_EELb0ELb1ELb1ELb0ELb0ELb1ELb0ELb1EEEvNS_16Flash_fwd_paramsE$_ZN5flash30compute_attn_1rowblock_splitkvI23Flash_fwd_kernel_traitsILi128ELi64ELi64ELi4ELb0ELb0EN7cutlass6half_tE19Flash_kernel_traitsILi128ELi64ELi64ELi4ES3_EELb0ELb1ELb1ELb0ELb0ELb1ELb0ELb1ENS_16Flash_fwd_paramsEEEvRKT8_iiiii) ;  /* 0x0000000000087944 */ /* 0x01efea0003c00000 */
[----:B------:R-:W-:Y:S05]  /*0080*/  BSYNC.RECONVERGENT B4 ;  /* 0x0000000000047941 */ /* 0x000fea0003800200 */
.L_x_13700:
[----:B------:R-:W-:Y:S05]  /*0090*/  EXIT ;  /* 0x000000000000794d */ /* 0x000fea0003800000 */
        .type           $_ZN5flash24flash_fwd_splitkv_kernelI23Flash_fwd_kernel_traitsILi128ELi64ELi64ELi4ELb0ELb0EN7cutlass6half_tE19Flash_kernel_traitsILi128ELi64ELi64ELi4ES3_EELb0ELb1ELb1ELb0ELb0ELb1ELb0ELb1EEEvNS_16Flash_fwd_paramsE$_ZN5flash30compute_attn_1rowblock_splitkvI23Flash_fwd_kernel_traitsILi128ELi64ELi64ELi4ELb0ELb0EN7cutlass6half_tE19Flash_kernel_traitsILi128ELi64ELi64ELi4ES3_EELb0ELb1ELb1ELb0ELb0ELb1ELb0ELb1ENS_16Flash_fwd_paramsEEEvRKT8_iiiii,@function
        .size           $_ZN5flash24flash_fwd_splitkv_kernelI23Flash_fwd_kernel_traitsILi128ELi64ELi64ELi4ELb0ELb0EN7cutlass6half_tE19Flash_kernel_traitsILi128ELi64ELi64ELi4ES3_EELb0ELb1ELb1ELb0ELb0ELb1ELb0ELb1EEEvNS_16Flash_fwd_paramsE$_ZN5flash30compute_attn_1rowblock_splitkvI23Flash_fwd_kernel_traitsILi128ELi64ELi64ELi4ELb0ELb0EN7cutlass6half_tE19Flash_kernel_traitsILi128ELi64ELi64ELi4ES3_EELb0ELb1ELb1ELb0ELb0ELb1ELb0ELb1ENS_16Flash_fwd_paramsEEEvRKT8_iiiii,(.L_x_15003 - $_ZN5flash24flash_fwd_splitkv_kernelI23Flash_fwd_kernel_traitsILi128ELi64ELi64ELi4ELb0ELb0EN7cutlass6half_tE19Flash_kernel_traitsILi128ELi64ELi64ELi4ES3_EELb0ELb1ELb1ELb0ELb0ELb1ELb0ELb1EEEvNS_16Flash_fwd_paramsE$_ZN5flash30compute_attn_1rowblock_splitkvI23Flash_fwd_kernel_traitsILi128ELi64ELi64ELi4ELb0ELb0EN7cutlass6half_tE19Flash_kernel_traitsILi128ELi64ELi64ELi4ES3_EELb0ELb1ELb1ELb0ELb0ELb1ELb0ELb1ENS_16Flash_fwd_paramsEEEvRKT8_iiiii)
$_ZN5flash24flash_fwd_splitkv_kernelI23Flash_fwd_kernel_traitsILi128ELi64ELi64ELi4ELb0ELb0EN7cutlass6half_tE19Flash_kernel_traitsILi128ELi64ELi64ELi4ES3_EELb0ELb1ELb1ELb0ELb0ELb1ELb0ELb1EEEvNS_16Flash_fwd_paramsE$_ZN5flash30compute_attn_1rowblock_splitkvI23Flash_fwd_kernel_traitsILi128ELi64ELi64ELi4ELb0ELb0EN7cutlass6half_tE19Flash_kernel_traitsILi128ELi64ELi64ELi4ES3_EELb0ELb1ELb1ELb0ELb0ELb1ELb0ELb1ENS_16Flash_fwd_paramsEEEvRKT8_iiiii:
        /* <DEDUP_REMOVED lines=39> */
.L_x_13702:
[----:B------:R-:W-:Y:S05]  /*0310*/  BSYNC.RECONVERGENT B0 ;  /* 0x0000000000007941 */ /* 0x000fea0003800200 */
.L_x_13701:
[----:B------:R-:W-:Y:S04]  /*0320*/  BSSY.RECONVERGENT B0, `(.L_x_13703) ;  /* 0x0000007000007945 */ /* 0x000fe80003800200 */
[----:B------:R-:W-:Y:S05]  /*0330*/  @!P3 BRA `(.L_x_13704) ;  /* 0x000000000014b947 */ /* 0x000fea0003800000 */
[----:B-----5:R-:W2:Y:S02]  /*0340*/  LD.E.U8 R4, desc[UR4][R102.64+0x1b2] ;  /* 0x0001b20466047980 */ /* 0x020ea4000c101100 */
[----:B--2---:R-:W-:-:S13]  /*0350*/  ISETP.NE.AND P1, PT, R4, RZ, PT ;  /* 0x000000ff0400720c */ /* 0x004fda0003f25270 */
[----:B------:R-:W2:Y:S02]  /*0360*/  @P1 LD.E R7, desc[UR4][R14.64+0x4] ;  /* 0x000004040e071980 */ /* 0x000ea4000c101900 */
[----:B--2---:R-:W-:-:S06]  /*0370*/  @P1 IADD3 R4, PT, PT, R7, -R12, RZ ;  /* 0x8000000c07041210 */ /* 0x004fcc0007ffe0ff */
[----:B------:R2:W5:Y:S02]  /*0380*/  @!P1 LD.E R4, desc[UR4][R14.64] ;  /* 0x000000040e049980 */ /* 0x000564000c101900 */
.L_x_13704:
[----:B------:R-:W-:Y:S05]  /*0390*/  BSYNC.RECONVERGENT B0 ;  /* 0x0000000000007941 */ /* 0x000fea0003800200 */
.L_x_13703:
        /* <DEDUP_REMOVED lines=9> */
.L_x_13706:
[----:B------:R-:W3:Y:S01]  /*0430*/  LD.E.64 R4, desc[UR4][R102.64+0x108] ;  /* 0x0001080466047980 */ /* 0x000ee2000c101b00 */
[----:B------:R-:W-:Y:S01]  /*0440*/  BSSY.RECONVERGENT B0, `(.L_x_13708) ;  /* 0x0000006000007945 */ /* 0x000fe20003800200 */
[----:B------:R-:W-:Y:S01]  /*0450*/  IMAD.MOV.U32 R58, RZ, RZ, RZ ;  /* 0x000000ffff3a7224 */ /* 0x000fe200078e00ff */
[----:B---3--:R-:W-:-:S04]  /*0460*/  ISETP.NE.U32.AND P0, PT, R4, RZ, PT ;  /* 0x000000ff0400720c */ /* 0x008fc80003f05070 */
[----:B------:R-:W-:-:S13]  /*0470*/  ISETP.NE.AND.EX P0, PT, R5, RZ, PT, P0 ;  /* 0x000000ff0500720c */ /* 0x000fda0003f05300 */
[----:B------:R-:W-:Y:S05]  /*0480*/  @!P0 BRA `(.L_x_13709) ;  /* 0x0000000000048947 */ /* 0x000fea0003800000 */
[----:B------:R3:W5:Y:S02]  /*0490*/  LD.E R58, desc[UR4][R102.64+0xbc] ;  /* 0x0000bc04663a7980 */ /* 0x000764000c101900 */
.L_x_13709:
[----:B------:R-:W-:Y:S05]  /*04a0*/  BSYNC.RECONVERGENT B0 ;  /* 0x0000000000007941 */ /* 0x000fea0003800200 */
.L_x_13708:
[----:B-----5:R-:W-:Y:S02]  /*04b0*/  IADD3 R58, PT, PT, R69, R58, RZ ;  /* 0x0000003a453a7210 */ /* 0x020fe40007ffe0ff */
.L_x_13707:
[----:B------:R-:W-:Y:S05]  /*04c0*/  BSYNC.RECONVERGENT B1 ;  /* 0x0000000000017941 */ /* 0x000fea0003800200 */
.L_x_13705:
[----:B------:R-:W-:Y:S01]  /*04d0*/  IMAD.SHL.U32 R150, R3, 0x40, RZ ;  /* 0x0000004003967824 */ /* 0x000fe200078e00ff */
[----:B------:R-:W-:Y:S01]  /*04e0*/  MOV R4, R146 ;  /* 0x0000009200047202 */ /* 0x000fe20000000f00 */
[----:B------:R-:W-:-:S03]  /*04f0*/  IMAD.MOV.U32 R5, RZ, RZ, 0x0 ;  /* 0x00000000ff057424 */ /* 0x000fc600078e00ff */
[----:B------:R-:W-:-:S13]  /*0500*/  ISETP.GT.AND P0, PT, R155, R150, PT ;  /* 0x000000969b00720c */ /* 0x000fda0003f04270 */
[----:B-123--:R-:W-:Y:S05]  /*0510*/  @!P0 RET.REL.NODEC R4 `(_ZN5flash24flash_fwd_splitkv_kernelI23Flash_fwd_kernel_traitsILi128ELi64ELi64ELi4ELb0ELb0EN7cutlass6half_tE19Flash_kernel_traitsILi128ELi64ELi64ELi4ES3_EELb0ELb1ELb1ELb0ELb0ELb1ELb0ELb1EEEvNS_16Flash_fwd_paramsE) ;  /* 0xfffffff804b88950 */ /* 0x00efea0003c3ffff */
        /* <DEDUP_REMOVED lines=74> */
.L_x_13712:
[----:B------:R-:W-:Y:S05]  /*09c0*/  BSYNC.RECONVERGENT B0 ;  /* 0x0000000000007941 */ /* 0x000fea0003800200 */
.L_x_13711:
        /* <DEDUP_REMOVED lines=17> */
.L_x_13714:
[----:B------:R-:W-:Y:S05]  /*0ae0*/  BSYNC.RECONVERGENT B0 ;  /* 0x0000000000007941 */ /* 0x000fea0003800200 */
.L_x_13713:
        /* <DEDUP_REMOVED lines=20> */
.L_x_13716:
[----:B------:R-:W-:Y:S05]  /*0c30*/  BSYNC.RECONVERGENT B0 ;  /* 0x0000000000007941 */ /* 0x000fea0003800200 */
.L_x_13715:
        /* <DEDUP_REMOVED lines=25> */
.L_x_13718:
[----:B------:R-:W-:Y:S05]  /*0dd0*/  BSYNC.RECONVERGENT B0 ;  /* 0x0000000000007941 */ /* 0x000fea0003800200 */
.L_x_13717:
[----:B------:R-:W-:Y:S01]  /*0de0*/  MOV R147, 0x0 ;  /* 0x0000000000937802 */ /* 0x000fe20000000f00 */
[----:B------:R-:W-:Y:S04]  /*0df0*/  @!P5 ST.E desc[UR4][R12.64], R4 ;  /* 0x000000040c00d985 */ /* 0x000fe8000c101904 */
[----:B------:R-:W-:Y:S04]  /*0e00*/  @!P4 ST.E desc[UR4][R12.64+0x40], R3 ;  /* 0x000040030c00c985 */ /* 0x000fe8000c101904 */
[----:B------:R1:W-:Y:S02]  /*0e10*/  @!P3 ST.E desc[UR4][R12.64+0x80], R2 ;  /* 0x000080020c00b985 */ /* 0x0003e4000c101904 */
[----:B-12---:R-:W-:Y:S05]  /*0e20*/  @P6 RET.REL.NODEC R146 `(_ZN5flash24flash_fwd_splitkv_kernelI23Flash_fwd_kernel_traitsILi128ELi64ELi64ELi4ELb0ELb0EN7cutlass6half_tE19Flash_kernel_traitsILi128ELi64ELi64ELi4ES3_EELb0ELb1ELb1ELb0ELb0ELb1ELb0ELb1EEEvNS_16Flash_fwd_paramsE) ;  /* 0xfffffff092746950 */ /* 0x006fea0003c3ffff */
[----:B------:R-:W-:Y:S02]  /*0e30*/  MOV R3, 0x7f800000 ;  /* 0x7f80000000037802 */ /* 0x000fe40000000f00 */
[----:B------:R-:W-:-:S03]  /*0e40*/  MOV R147, 0x0 ;  /* 0x0000000000937802 */ /* 0x000fc60000000f00 */
[----:B------:R1:W-:Y:S02]  /*0e50*/  ST.E desc[UR4][R12.64+0xc0], R3 ;  /* 0x0000c0030c007985 */ /* 0x0003e4000c101904 */
[----:B-1----:R-:W-:Y:S05]  /*0e60*/  RET.REL.NODEC R146 `(_ZN5flash24flash_fwd_splitkv_kernelI23Flash_fwd_kernel_traitsILi128ELi64ELi64ELi4ELb0ELb0EN7cutlass6half_tE19Flash_kernel_traitsILi128ELi64ELi64ELi4ES3_EELb0ELb1ELb1ELb0ELb0ELb1ELb0ELb1EEEvNS_16Flash_fwd_paramsE) ;  /* 0xfffffff092647950 */ /* 0x002fea0003c3ffff */
.L_x_13710:
        /* <DEDUP_REMOVED lines=102> */
.L_x_13720:
        /* <DEDUP_REMOVED lines=77> */
.L_x_13721:
[----:B------:R-:W-:Y:S05]  /*19a0*/  BSYNC.RECONVERGENT B0 ;  /* 0x0000000000007941 */ /* 0x000fea0003800200 */
.L_x_13719:
        /* <DEDUP_REMOVED lines=198> */
.L_x_13775:
        /* <DEDUP_REMOVED lines=20> */
.L_x_13724:
[----:B------:R-:W-:Y:S05]  /*2750*/  BSYNC.RECONVERGENT B0 ;  /* 0x0000000000007941 */ /* 0x000fea0003800200 */
.L_x_13723:
        /* <DEDUP_REMOVED lines=12> */
.L_x_13726:
[----:B------:R-:W-:Y:S05]  /*2820*/  BSYNC.RECONVERGENT B0 ;  /* 0x0000000000007941 */ /* 0x000fea0003800200 */
.L_x_13725:
        /* <DEDUP_REMOVED lines=12> */
.L_x_13728:
[----:B------:R-:W-:Y:S05]  /*28f0*/  BSYNC.RECONVERGENT B0 ;  /* 0x0000000000007941 */ /* 0x000fea0003800200 */
.L_x_13727:
        /* <DEDUP_REMOVED lines=15> */
.L_x_13730:
[----:B------:R-:W-:Y:S05]  /*29f0*/  BSYNC.RECONVERGENT B0 ;  /* 0x0000000000007941 */ /* 0x000fea0003800200 */
.L_x_13729:
        /* <DEDUP_REMOVED lines=26> */
.L_x_13734:
[----:B------:R-:W-:Y:S05]  /*2ba0*/  BSYNC.RECONVERGENT B0 ;  /* 0x0000000000007941 */ /* 0x000fea0003800200 */
.L_x_13733:
        /* <DEDUP_REMOVED lines=12> */
.L_x_13736:
[----:B------:R-:W-:Y:S05]  /*2c70*/  BSYNC.RECONVERGENT B0 ;  /* 0x0000000000007941 */ /* 0x000fea0003800200 */
.L_x_13735:
        /* <DEDUP_REMOVED lines=12> */
.L_x_13738:
[----:B------:R-:W-:Y:S05]  /*2d40*/  BSYNC.RECONVERGENT B0 ;  /* 0x0000000000007941 */ /* 0x000fea0003800200 */
.L_x_13737:
        /* <DEDUP_REMOVED lines=17> */
.L_x_13732:
        /* <DEDUP_REMOVED lines=61> */
.L_x_13744:
[----:B------:R-:W-:Y:S05]  /*3230*/  BSYNC.RECONVERGENT B0 ;  /* 0x0000000000007941 */ /* 0x000fea0003800200 */
.L_x_13743:
        /* <DEDUP_REMOVED lines=51> */
.L_x_13742:
[----:B------:R-:W-:Y:S05]  /*3570*/  BSYNC.RECONVERGENT B1 ;  /* 0x0000000000017941 */ /* 0x000fea0003800200 */
.L_x_13741:
        /* <DEDUP_REMOVED lines=66> */
.L_x_13748:
[----:B------:R-:W-:Y:S05]  /*39a0*/  BSYNC.RECONVERGENT B0 ;  /* 0x0000000000007941 */ /* 0x000fea0003800200 */
.L_x_13747:
        /* <DEDUP_REMOVED lines=51> */
.L_x_13746:
[----:B------:R-:W-:Y:S05]  /*3ce0*/  BSYNC.RECONVERGENT B1 ;  /* 0x0000000000017941 */ /* 0x000fea0003800200 */
.L_x_13745:
        /* <DEDUP_REMOVED lines=64> */
.L_x_13752:
[----:B------:R-:W-:Y:S05]  /*40f0*/  BSYNC.RECONVERGENT B0 ;  /* 0x0000000000007941 */ /* 0x000fea0003800200 */
.L_x_13751:
        /* <DEDUP_REMOVED lines=51> */
.L_x_13750:
[----:B------:R-:W-:Y:S05]  /*4430*/  BSYNC.RECONVERGENT B1 ;  /* 0x0000000000017941 */ /* 0x000fea0003800200 */
.L_x_13749:
        /* <DEDUP_REMOVED lines=67> */
.L_x_13756:
[----:B------:R-:W-:Y:S05]  /*4870*/  BSYNC.RECONVERGENT B0 ;  /* 0x0000000000007941 */ /* 0x000fea0003800200 */
.L_x_13755:
        /* <DEDUP_REMOVED lines=51> */
.L_x_13754:
[----:B------:R-:W-:Y:S05]  /*4bb0*/  BSYNC.RECONVERGENT B1 ;  /* 0x0000000000017941 */ /* 0x000fea0003800200 */
.L_x_13753:
[----:B------:R-:W2:Y:S02]  /*4bc0*/  LD.E R3, desc[UR4][R102.64+0xd0] ;  /* 0x0000d00466037980 */ /* 0x000ea4000c101900 */
[----:B--2---:R-:W-:Y:S05]  /*4bd0*/  IMAD.U32 R3, R3, -0x20, RZ ;  /* 0xffffffe003037824 */ /* 0x004fea00078e00ff */
[C---:B------:R-:W-:Y:S02]  /*4be0*/  LEA R14, P1, R3.reuse, R14, 0x1 ;  /* 0x0000000e030e7211 */ /* 0x040fe400078208ff */
[C---:B------:R-:W-:Y:S02]  /*4bf0*/  LEA R50, P0, R3.reuse, R50, 0x1 ;  /* 0x0000003203327211 */ /* 0x040fe400078008ff */
[C---:B------:R-:W-:Y:S02]  /*4c00*/  LEA.HI.X.SX32 R15, R3.reuse, R15, 0x1, P1 ;  /* 0x0000000f030f7211 */ /* 0x040fe400008f0eff */
[----:B------:R-:W-:Y:S01]  /*4c10*/  LEA.HI.X.SX32 R51, R3, R51, 0x1, P0 ;  /* 0x0000003303337211 */ /* 0x000fe200000f0eff */
[----:B------:R-:W-:Y:S05]  /*4c20*/  BRA `(.L_x_13739) ;  /* 0x0000003000247947 */ /* 0x000fea0003800000 */
.L_x_13740:
        /* <DEDUP_REMOVED lines=99> */
.L_x_13760:
[----:B------:R-:W-:Y:S05]  /*5260*/  BSYNC.RECONVERGENT B0 ;  /* 0x0000000000007941 */ /* 0x000fea0003800200 */
.L_x_13759:
        /* <DEDUP_REMOVED lines=92> */
.L_x_13758:
[----:B------:R-:W-:Y:S05]  /*5830*/  BSYNC.RECONVERGENT B1 ;  /* 0x0000000000017941 */ /* 0x000fea0003800200 */
.L_x_13757:
        /* <DEDUP_REMOVED lines=98> */
.L_x_13764:
[----:B------:R-:W-:Y:S05]  /*5e60*/  BSYNC.RECONVERGENT B0 ;  /* 0x0000000000007941 */ /* 0x000fea0003800200 */
.L_x_13763:
        /* <DEDUP_REMOVED lines=92> */
.L_x_13762:
[----:B------:R-:W-:Y:S05]  /*6430*/  BSYNC.RECONVERGENT B1 ;  /* 0x0000000000017941 */ /* 0x000fea0003800200 */
.L_x_13761:
        /* <DEDUP_REMOVED lines=98> */
.L_x_13768:
[----:B------:R-:W-:Y:S05]  /*6a60*/  BSYNC.RECONVERGENT B0 ;  /* 0x0000000000007941 */ /* 0x000fea0003800200 */
.L_x_13767:
        /* <DEDUP_REMOVED lines=92> */
.L_x_13766:
[----:B------:R-:W-:Y:S05]  /*7030*/  BSYNC.RECONVERGENT B1 ;  /* 0x0000000000017941 */ /* 0x000fea0003800200 */
.L_x_13765:
        /* <DEDUP_REMOVED lines=102> */
.L_x_13772:
[----:B------:R-:W-:Y:S05]  /*76a0*/  BSYNC.RECONVERGENT B0 ;  /* 0x0000000000007941 */ /* 0x000fea0003800200 */
.L_x_13771:
        /* <DEDUP_REMOVED lines=90> */
.L_x_13770:
[----:B------:R-:W-:Y:S05]  /*7c50*/  BSYNC.RECONVERGENT B1 ;  /* 0x0000000000017941 */ /* 0x000fea0003800200 */
.L_x_13769:
[----:B------:R-:W3:Y:S02]  /*7c60*/  LD.E R3, desc[UR4][R102.64+0xd0] ;  /* 0x0000d00466037980 */ /* 0x000ee4000c101900 */
[----:B---3--:R-:W-:Y:S05]  /*7c70*/  IMAD.U32 R3, R3, -0x20, RZ ;  /* 0xffffffe003037824 */ /* 0x008fea00078e00ff */
[C---:B------:R-:W-:Y:S02]  /*7c80*/  LEA R76, P1, R3.reuse, R76, 0x1 ;  /* 0x0000004c034c7211 */ /* 0x040fe400078208ff */
[C---:B------:R-:W-:Y:S02]  /*7c90*/  LEA R74, P0, R3.reuse, R74, 0x1 ;  /* 0x0000004a034a7211 */ /* 0x040fe400078008ff */
[C---:B------:R-:W-:Y:S02]  /*7ca0*/  LEA.HI.X.SX32 R77, R3.reuse, R77, 0x1, P1 ;  /* 0x0000004d034d7211 */ /* 0x040fe400008f0eff */
[----:B------:R-:W-:Y:S09]  /*7cb0*/  LEA.HI.X.SX32 R75, R3, R75, 0x1, P0 ;  /* 0x0000004b034b7211 */ /* 0x000ff200000f0eff */
.L_x_13739:
[----:B------:R-:W-:Y:S05]  /*7cc0*/  BSYNC.RECONVERGENT B2 ;  /* 0x0000000000027941 */ /* 0x000fea0003800200 */
.L_x_13731:
        /* <DEDUP_REMOVED lines=101> */
.L_x_13774:
[----:B------:R-:W-:Y:S05]  /*8320*/  BSYNC.RECONVERGENT B0 ;  /* 0x0000000000007941 */ /* 0x000fea0003800200 */
.L_x_13773:
[----:B------:R-:W-:Y:S05]  /*8330*/  @P2 BRA `(.L_x_13775) ;  /* 0xffffffa000b42947 */ /* 0x000fea000383ffff */
.L_x_13722:
        /* <DEDUP_REMOVED lines=34> */
.L_x_13779:
[----:B------:R-:W-:Y:S05]  /*8560*/  BSYNC.RECONVERGENT B0 ;  /* 0x0000000000007941 */ /* 0x000fea0003800200 */
.L_x_13778:
        /* <DEDUP_REMOVED lines=14> */
.L_x_13781:
[----:B------:R-:W-:Y:S05]  /*8650*/  BSYNC.RECONVERGENT B0 ;  /* 0x0000000000007941 */ /* 0x000fea0003800200 */
.L_x_13780:
        /* <DEDUP_REMOVED lines=16> */
.L_x_13783:
[----:B------:R-:W-:Y:S05]  /*8760*/  BSYNC.RECONVERGENT B0 ;  /* 0x0000000000007941 */ /* 0x000fea0003800200 */
.L_x_13782:
        /* <DEDUP_REMOVED lines=16> */
.L_x_13777:
        /* <DEDUP_REMOVED lines=86> */
.L_x_13791:
[----:B------:R-:W-:Y:S05]  /*8dd0*/  BSYNC.RECONVERGENT B0 ;  /* 0x0000000000007941 */ /* 0x000fea0003800200 */
.L_x_13790:
[----:B-----5:R-:W-:Y:S01]  /*8de0*/  IMAD.MOV.U32 R6, RZ, RZ, R10 ;  /* 0x000000ffff067224 */ /* 0x020fe200078e000a */
[----:B------:R-:W-:Y:S01]  /*8df0*/  MOV R4, R8 ;  /* 0x0000000800047202 */ /* 0x000fe20000000f00 */
[----:B------:R-:W-:Y:S01]  /*8e00*/  IMAD.MOV.U32 R7, RZ, RZ, R11 ;  /* 0x000000ffff077224 */ /* 0x000fe200078e000b */
[----:B------:R-:W-:Y:S02]  /*8e10*/  MOV R5, R9 ;  /* 0x0000000900057202 */ /* 0x000fe40000000f00 */
.L_x_13789:
[----:B------:R-:W-:Y:S05]  /*8e20*/  BSYNC.RECONVERGENT B1 ;  /* 0x0000000000017941 */ /* 0x000fea0003800200 */
.L_x_13788:
        /* <DEDUP_REMOVED lines=50> */
.L_x_13793:
[----:B------:R-:W-:Y:S05]  /*9150*/  BSYNC.RECONVERGENT B0 ;  /* 0x0000000000007941 */ /* 0x000fea0003800200 */
.L_x_13792:
[----:B-----5:R3:W-:Y:S02]  /*9160*/  STS.128 [R153+0x2000], R8 ;  /* 0x0020000899007388 */ /* 0x0207e40000000c00 */
.L_x_13787:
[----:B------:R-:W-:Y:S05]  /*9170*/  BSYNC.RECONVERGENT B2 ;  /* 0x0000000000027941 */ /* 0x000fea0003800200 */
.L_x_13786:
        /* <DEDUP_REMOVED lines=62> */
.L_x_13799:
[----:B------:R-:W-:Y:S05]  /*9560*/  BSYNC.RECONVERGENT B0 ;  /* 0x0000000000007941 */ /* 0x000fea0003800200 */
.L_x_13798:
[----:B-----5:R1:W-:Y:S02]  /*9570*/  STS.128 [R153+0x800], R8 ;  /* 0x0008000899007388 */ /* 0x0203e40000000c00 */
.L_x_13797:
[----:B------:R-:W-:Y:S05]  /*9580*/  BSYNC.RECONVERGENT B1 ;  /* 0x0000000000017941 */ /* 0x000fea0003800200 */
.L_x_13796:
        /* <DEDUP_REMOVED lines=55> */
.L_x_13801:
[----:B------:R-:W-:Y:S05]  /*9900*/  BSYNC.RECONVERGENT B0 ;  /* 0x0000000000007941 */ /* 0x000fea0003800200 */
.L_x_13800:
[----:B-----5:R3:W-:Y:S02]  /*9910*/  STS.128 [R153+0x2800], R8 ;  /* 0x0028000899007388 */ /* 0x0207e40000000c00 */
.L_x_13795:
[----:B------:R-:W-:Y:S05]  /*9920*/  BSYNC.RECONVERGENT B2 ;  /* 0x0000000000027941 */ /* 0x000fea0003800200 */
.L_x_13794:
        /* <DEDUP_REMOVED lines=63> */
.L_x_13807:
[----:B------:R-:W-:Y:S05]  /*9d20*/  BSYNC.RECONVERGENT B0 ;  /* 0x0000000000007941 */ /* 0x000fea0003800200 */
.L_x_13806:
[----:B-----5:R3:W-:Y:S02]  /*9d30*/  STS.128 [R153+0x1000], R8 ;  /* 0x0010000899007388 */ /* 0x0207e40000000c00 */
.L_x_13805:
[----:B------:R-:W-:Y:S05]  /*9d40*/  BSYNC.RECONVERGENT B1 ;  /* 0x0000000000017941 */ /* 0x000fea0003800200 */
.L_x_13804:
        /* <DEDUP_REMOVED lines=55> */
.L_x_13809:
[----:B------:R-:W-:Y:S05]  /*a0c0*/  BSYNC.RECONVERGENT B0 ;  /* 0x0000000000007941 */ /* 0x000fea0003800200 */
.L_x_13808:
[----:B-----5:R3:W-:Y:S02]  /*a0d0*/  STS.128 [R153+0x3000], R8 ;  /* 0x0030000899007388 */ /* 0x0207e40000000c00 */
.L_x_13803:
[----:B------:R-:W-:Y:S05]  /*a0e0*/  BSYNC.RECONVERGENT B2 ;  /* 0x0000000000027941 */ /* 0x000fea0003800200 */
.L_x_13802:
        /* <DEDUP_REMOVED lines=64> */
.L_x_13813:
[----:B------:R-:W-:Y:S05]  /*a4f0*/  BSYNC.RECONVERGENT B0 ;  /* 0x0000000000007941 */ /* 0x000fea0003800200 */
.L_x_13812:
[----:B-----5:R1:W-:Y:S02]  /*a500*/  STS.128 [R153+0x1800], R8 ;  /* 0x0018000899007388 */ /* 0x0203e40000000c00 */
.L_x_13811:
[----:B------:R-:W-:Y:S05]  /*a510*/  BSYNC.RECONVERGENT B1 ;  /* 0x0000000000017941 */ /* 0x000fea0003800200 */
.L_x_13810:
        /* <DEDUP_REMOVED lines=55> */
.L_x_13815:
[----:B------:R-:W-:Y:S05]  /*a890*/  BSYNC.RECONVERGENT B0 ;  /* 0x0000000000007941 */ /* 0x000fea0003800200 */
.L_x_13814:
[----:B-----5:R3:W-:Y:S01]  /*a8a0*/  STS.128 [R153+0x3800], R8 ;  /* 0x0038000899007388 */ /* 0x0207e20000000c00 */
[----:B------:R-:W-:Y:S05]  /*a8b0*/  BRA `(.L_x_13784) ;  /* 0x0000002c007c7947 */ /* 0x000fea0003800000 */
.L_x_13785:
        /* <DEDUP_REMOVED lines=95> */
.L_x_13821:
[----:B------:R-:W-:Y:S05]  /*aeb0*/  BSYNC.RECONVERGENT B0 ;  /* 0x0000000000007941 */ /* 0x000fea0003800200 */
.L_x_13820:
[----:B--2--5:R-:W-:Y:S01]  /*aec0*/  IMAD.MOV.U32 R6, RZ, RZ, R34 ;  /* 0x000000ffff067224 */ /* 0x024fe200078e0022 */
[----:B------:R-:W-:Y:S01]  /*aed0*/  MOV R4, R32 ;  /* 0x0000002000047202 */ /* 0x000fe20000000f00 */
[----:B------:R-:W-:Y:S01]  /*aee0*/  IMAD.MOV.U32 R7, RZ, RZ, R35 ;  /* 0x000000ffff077224 */ /* 0x000fe200078e0023 */
[----:B------:R-:W-:Y:S02]  /*aef0*/  MOV R5, R33 ;  /* 0x0000002100057202 */ /* 0x000fe40000000f00 */
.L_x_13819:
[----:B------:R-:W-:Y:S05]  /*af00*/  BSYNC.RECONVERGENT B1 ;  /* 0x0000000000017941 */ /* 0x000fea0003800200 */
.L_x_13818:
        /* <DEDUP_REMOVED lines=86> */
.L_x_13823:
[----:B------:R-:W-:Y:S05]  /*b470*/  BSYNC.RECONVERGENT B0 ;  /* 0x0000000000007941 */ /* 0x000fea0003800200 */
.L_x_13822:
[----:B-----5:R3:W-:Y:S02]  /*b480*/  STS.128 [R153+0x2000], R32 ;  /* 0x0020002099007388 */ /* 0x0207e40000000c00 */
.L_x_13817:
[----:B------:R-:W-:Y:S05]  /*b490*/  BSYNC.RECONVERGENT B2 ;  /* 0x0000000000027941 */ /* 0x000fea0003800200 */
.L_x_13816:
        /* <DEDUP_REMOVED lines=91> */
.L_x_13829:
[----:B------:R-:W-:Y:S05]  /*ba50*/  BSYNC.RECONVERGENT B0 ;  /* 0x0000000000007941 */ /* 0x000fea0003800200 */
.L_x_13828:
[----:B-----5:R1:W-:Y:S02]  /*ba60*/  STS.128 [R153+0x800], R32 ;  /* 0x0008002099007388 */ /* 0x0203e40000000c00 */
.L_x_13827:
[----:B------:R-:W-:Y:S05]  /*ba70*/  BSYNC.RECONVERGENT B1 ;  /* 0x0000000000017941 */ /* 0x000fea0003800200 */
.L_x_13826:
        /* <DEDUP_REMOVED lines=84> */
.L_x_13831:
[----:B------:R-:W-:Y:S05]  /*bfc0*/  BSYNC.RECONVERGENT B0 ;  /* 0x0000000000007941 */ /* 0x000fea0003800200 */
.L_x_13830:
[----:B-----5:R3:W-:Y:S02]  /*bfd0*/  STS.128 [R153+0x2800], R32 ;  /* 0x0028002099007388 */ /* 0x0207e40000000c00 */
.L_x_13825:
[----:B------:R-:W-:Y:S05]  /*bfe0*/  BSYNC.RECONVERGENT B2 ;  /* 0x0000000000027941 */ /* 0x000fea0003800200 */
.L_x_13824:
        /* <DEDUP_REMOVED lines=92> */
.L_x_13837:
[----:B------:R-:W-:Y:S05]  /*c5b0*/  BSYNC.RECONVERGENT B0 ;  /* 0x0000000000007941 */ /* 0x000fea0003800200 */
.L_x_13836:
[----:B-----5:R3:W-:Y:S02]  /*c5c0*/  STS.128 [R153+0x1000], R32 ;  /* 0x0010002099007388 */ /* 0x0207e40000000c00 */
.L_x_13835:
[----:B------:R-:W-:Y:S05]  /*c5d0*/  BSYNC.RECONVERGENT B1 ;  /* 0x0000000000017941 */ /* 0x000fea0003800200 */
.L_x_13834:
        /* <DEDUP_REMOVED lines=84> */
.L_x_13839:
[----:B------:R-:W-:Y:S05]  /*cb20*/  BSYNC.RECONVERGENT B0 ;  /* 0x0000000000007941 */ /* 0x000fea0003800200 */
.L_x_13838:
[----:B-----5:R3:W-:Y:S02]  /*cb30*/  STS.128 [R153+0x3000], R32 ;  /* 0x0030002099007388 */ /* 0x0207e40000000c00 */
.L_x_13833:
[----:B------:R-:W-:Y:S05]  /*cb40*/  BSYNC.RECONVERGENT B2 ;  /* 0x0000000000027941 */ /* 0x000fea0003800200 */
.L_x_13832:
        /* <DEDUP_REMOVED lines=93> */
.L_x_13843:
[----:B------:R-:W-:Y:S05]  /*d120*/  BSYNC.RECONVERGENT B0 ;  /* 0x0000000000007941 */ /* 0x000fea0003800200 */
.L_x_13842:
[----:B-----5:R1:W-:Y:S02]  /*d130*/  STS.128 [R153+0x1800], R28 ;  /* 0x0018001c99007388 */ /* 0x0203e40000000c00 */
.L_x_13841:
[----:B------:R-:W-:Y:S05]  /*d140*/  BSYNC.RECONVERGENT B1 ;  /* 0x0000000000017941 */ /* 0x000fea0003800200 */
.L_x_13840:
        /* <DEDUP_REMOVED lines=84> */
.L_x_13845:
[----:B------:R-:W-:Y:S05]  /*d690*/  BSYNC.RECONVERGENT B0 ;  /* 0x0000000000007941 */ /* 0x000fea0003800200 */
.L_x_13844:
[----:B-----5:R1:W-:Y:S02]  /*d6a0*/  STS.128 [R153+0x3800], R28 ;  /* 0x0038001c99007388 */ /* 0x0203e40000000c00 */
.L_x_13784:
[----:B------:R-:W-:Y:S05]  /*d6b0*/  BSYNC.RECONVERGENT B3 ;  /* 0x0000000000037941 */ /* 0x000fea0003800200 */
.L_x_13776:
        /* <DEDUP_REMOVED lines=26> */
.L_x_13847:
[----:B------:R-:W-:Y:S05]  /*d860*/  BSYNC.RECONVERGENT B0 ;  /* 0x0000000000007941 */ /* 0x000fea0003800200 */
.L_x_13846:
        /* <DEDUP_REMOVED lines=14> */
.L_x_13849:
[----:B------:R-:W-:Y:S05]  /*d950*/  BSYNC.RECONVERGENT B0 ;  /* 0x0000000000007941 */ /* 0x000fea0003800200 */
.L_x_13848:
        /* <DEDUP_REMOVED lines=16> */
.L_x_13851:
[----:B------:R-:W-:Y:S05]  /*da60*/  BSYNC.RECONVERGENT B0 ;  /* 0x0000000000007941 */ /* 0x000fea0003800200 */
.L_x_13850:
        /* <DEDUP_REMOVED lines=16> */
.L_x_13853:
[----:B------:R-:W-:Y:S05]  /*db70*/  BSYNC.RECONVERGENT B0 ;  /* 0x0000000000007941 */ /* 0x000fea0003800200 */
.L_x_13852:
[----:B------:R-:W2:Y:S04]  /*db80*/  LD.E.64 R14, desc[UR4][R102.64+0x1c0] ;  /* 0x0001c004660e7980 */ /* 0x000ea8000c101b00 */
[----:B------:R-:W2:Y:S01]  /*db90*/  LD.E.64 R10, desc[UR4][R102.64+0x1b8] ;  /* 0x0001b804660a7980 */ /* 0x000ea2000c101b00 */
[----:B-1-3--:R-:W-:Y:S02]  /*dba0*/  IMAD.MOV.U32 R8, RZ, RZ, R148 ;  /* 0x000000ffff087224 */ /* 0x00afe400078e0094 */
[----:B------:R-:W-:Y:S01]  /*dbb0*/  IMAD.MOV.U32 R9, RZ, RZ, RZ ;  /* 0x000000ffff097224 */ /* 0x000fe200078e00ff */
[----:B--2-4-:R-:W2:Y:S04]  /*dbc0*/  LD.E R6, desc[UR4][R102.64+0xd8] ;  /* 0x0000d80466067980 */ /* 0x014ea8000c101900 */
[----:B------:R-:W0:Y:S01]  /*dbd0*/  LDGDEPBAR ;  /* 0x00000000000079af */ /* 0x000e220000000000 */
[----:B------:R-:W-:-:S04]  /*dbe0*/  IMAD.WIDE.U32 R8, R149, R14, R8 ;  /* 0x0000000e95087225 */ /* 0x000fc800078e0008 */
[----:B------:R-:W-:Y:S01]  /*dbf0*/  IMAD R2, R15, R149, RZ ;  /* 0x000000950f027224 */ /* 0x000fe200078e02ff */
[----:B------:R-:W-:Y:S01]  /*dc00*/  LEA R10, P0, R8, R10, 0x2 ;  /* 0x0000000a080a7211 */ /* 0x000fe200078010ff */
[----:B------:R1:W5:Y:S03]  /*dc10*/  LD.E R15, desc[UR4][R102.64+0x184] ;  /* 0x00018404660f7980 */ /* 0x000366000c101900 */
[----:B------:R-:W-:-:S04]  /*dc20*/  IADD3 R2, PT, PT, R9, R2, RZ ;  /* 0x0000000209027210 */ /* 0x000fc80007ffe0ff */
[----:B------:R-:W-:Y:S01]  /*dc30*/  LEA.HI.X R11, R8, R11, R2, 0x2, P0 ;  /* 0x0000000b080b7211 */ /* 0x000fe200000f1402 */
[----:B--2---:R-:W2:Y:S01]  /*dc40*/  MUFU.RCP R160, R6 ;  /* 0x0000000600a07308 */ /* 0x004ea20000001000 */
[----:B------:R1:W5:Y:S04]  /*dc50*/  LD.E R2, desc[UR4][R102.64+0x188] ;  /* 0x0001880466027980 */ /* 0x000368000c101900 */
[----:B------:R-:W2:Y:S01]  /*dc60*/  LD.E R7, desc[UR4][R10.64] ;  /* 0x000000040a077980 */ /* 0x000ea2000c101900 */
[----:B------:R-:W-:Y:S01]  /*dc70*/  IMAD.SHL.U32 R4, R147, 0x20, RZ ;  /* 0x0000002093047824 */ /* 0x000fe200078e00ff */
[----:B------:R-:W-:-:S04]  /*dc80*/  DEPBAR.LE SB0, 0x0 ;  /* 0x000080000000791a */ /* 0x000fc80000000000 */
[----:B------:R-:W-:Y:S01]  /*dc90*/  LOP3.LUT R14, R62, 0x8, R65, 0xf8, !PT ;  /* 0x000000083e0e7812 */ /* 0x000fe200078ef841 */
[----:B------:R-:W-:Y:S01]  /*dca0*/  BSSY.RECONVERGENT B0, `(.L_x_13854) ;  /* 0x0000017000007945 */ /* 0x000fe20003800200 */
[----:B------:R-:W-:Y:S02]  /*dcb0*/  LOP3.LUT R131, R57, 0x7c00, R4, 0xf8, !PT ;  /* 0x00007c0039837812 */ /* 0x000fe400078ef804 */
[----:B------:R-:W-:Y:S01]  /*dcc0*/  LOP3.LUT R14, R14, 0x38, R59, 0x78, !PT ;  /* 0x000000380e0e7812 */ /* 0x000fe200078e783b */
        /* <DEDUP_REMOVED lines=18> */
.L_x_13855:
[----:B------:R1:W-:Y:S04]  /*ddf0*/  STS.128 [R153+0x8000], RZ ;  /* 0x008000ff99007388 */ /* 0x0003e80000000c00 */
[----:B------:R1:W-:Y:S02]  /*de00*/  STS.128 [R153+0xa000], RZ ;  /* 0x00a000ff99007388 */ /* 0x0003e40000000c00 */
.L_x_13856:
[----:B------:R-:W-:Y:S05]  /*de10*/  BSYNC.RECONVERGENT B0 ;  /* 0x0000000000007941 */ /* 0x000fea0003800200 */
.L_x_13854:
        /* <DEDUP_REMOVED lines=21> */
.L_x_13858:
[----:B------:R-:W-:Y:S05]  /*df70*/  BSYNC.RECONVERGENT B0 ;  /* 0x0000000000007941 */ /* 0x000fea0003800200 */
.L_x_13857:
        /* <DEDUP_REMOVED lines=18> */
.L_x_13860:
[----:B------:R-:W-:Y:S05]  /*e0a0*/  BSYNC.RECONVERGENT B0 ;  /* 0x0000000000007941 */ /* 0x000fea0003800200 */
.L_x_13859:
        /* <DEDUP_REMOVED lines=18> */
.L_x_13862:
[----:B------:R-:W-:Y:S05]  /*e1d0*/  BSYNC.RECONVERGENT B0 ;  /* 0x0000000000007941 */ /* 0x000fea0003800200 */
.L_x_13861:
[----:B------:R-:W2:Y:S01]  /*e1e0*/  S2UR UR6, SR_CgaCtaId ;  /* 0x00000000000679c3 */ /* 0x000ea20000008800 */
[----:B---3--:R-:W3:Y:S01]  /*e1f0*/  LD.E R7, desc[UR4][R102.64+0x18c] ;  /* 0x00018c0466077980 */ /* 0x008ee2000c101900 */
        /* <DEDUP_REMOVED lines=14> */
[----:B------:R-:W-:Y:S01]  /*e2e0*/  LOP3.LUT R110, R110, 0x6, RZ, 0xc0, !PT ;  /* 0x000000066e6e7812 */ /* 0x000fe200078ec0ff */
[----:B------:R-:W-:Y:S01]  /*e2f0*/  BSSY.RECONVERGENT B1, `(.L_x_13863) ;  /* 0x0000258000017945 */ /* 0x000fe20003800200 */
[----:B-----5:R-:W-:-:S03]  /*e300*/  IADD3 R2, PT, PT, R2, R58, -R155 ;  /* 0x0000003a02027210 */ /* 0x020fc60007ffe89b */
        /* <DEDUP_REMOVED lines=14> */
[----:B------:R-:W-:Y:S01]  /*e3f0*/  IMAD.IADD R124, R4, 0x1, R125 ;  /* 0x00000001047c7824 */ /* 0x000fe200078e027d */
[----:B------:R-:W-:-:S02]  /*e400*/  LOP3.LUT R3, R3, 0x1f0, RZ, 0xc0, !PT ;  /* 0x000001f003037812 */ /* 0x000fc400078ec0ff */
        /* <DEDUP_REMOVED lines=8> */
[----:B-1----:R-:W1:Y:S04]  /*e490*/  LDSM.16.M88.4 R8, [R125+0x4000] ;  /* 0x004000007d08783b */ /* 0x002e680000000200 */
        /* <DEDUP_REMOVED lines=31> */
[C---:B----4-:R-:W-:Y:S08]  /*e690*/  HMMA.16816.F32 R76, R40.reuse, R16, R76 ;  /* 0x00000010284c723c */ /* 0x050ff0000000184c */
[C---:B------:R-:W-:Y:S01]  /*e6a0*/  HMMA.16816.F32 R72, R40.reuse, R18, R72 ;  /* 0x000000122848723c */ /* 0x040fe20000001848 */
[----:B------:R-:W2:Y:S07]  /*e6b0*/  LDSM.16.M88.4 R16, [R131+0x2000] ;  /* 0x002000008310783b */ /* 0x000eae0000000200 */
[C---:B------:R-:W-:Y:S08]  /*e6c0*/  HMMA.16816.F32 R68, R40.reuse, R44, R68 ;  /* 0x0000002c2844723c */ /* 0x040ff00000001844 */
[----:B------:R-:W-:Y:S01]  /*e6d0*/  HMMA.16816.F32 R64, R40, R46, R64 ;  /* 0x0000002e2840723c */ /* 0x000fe20000001840 */
[----:B------:R-:W4:Y:S04]  /*e6e0*/  LDSM.16.M88.4 R44, [R130+UR6+0x6800] ;  /* 0x00680006822c783b */ /* 0x000f280008000200 */
[----:B------:R-:W3:Y:S03]  /*e6f0*/  LDSM.16.M88.4 R40, [R130+UR6+0x7000] ;  /* 0x007000068228783b */ /* 0x000ee60008000200 */
        /* <DEDUP_REMOVED lines=16> */
[C---:B----4-:R-:W-:Y:S08]  /*e800*/  HMMA.16816.F32 R28, R16.reuse, R44, R28 ;  /* 0x0000002c101c723c */ /* 0x050ff0000000181c */
[C---:B------:R-:W-:Y:S01]  /*e810*/  HMMA.16816.F32 R24, R16.reuse, R46, R24 ;  /* 0x0000002e1018723c */ /* 0x040fe20000001818 */
[----:B------:R-:W-:Y:S07]  /*e820*/  LDSM.16.M88.4 R44, [R125+0x7000] ;  /* 0x007000007d2c783b */ /* 0x000fee0000000200 */
[C---:B---3--:R-:W-:Y:S08]  /*e830*/  HMMA.16816.F32 R76, R16.reuse, R40, R76 ;  /* 0x00000028104c723c */ /* 0x048ff0000000184c */
[C---:B-1----:R-:W-:Y:S08]  /*e840*/  HMMA.16816.F32 R68, R16.reuse, R20, R68 ;  /* 0x000000141044723c */ /* 0x042ff00000001844 */
[----:B------:R-:W-:Y:S01]  /*e850*/  HMMA.16816.F32 R64, R16, R22, R64 ;  /* 0x000000161040723c */ /* 0x000fe20000001840 */
[----:B------:R-:W-:Y:S07]  /*e860*/  LDSM.16.M88.4 R20, [R124+0x6000] ;  /* 0x006000007c14783b */ /* 0x000fee0000000200 */
[C---:B------:R-:W-:Y:S08]  /*e870*/  HMMA.16816.F32 R36, R88.reuse, R8, R36 ;  /* 0x000000085824723c */ /* 0x040ff00000001824 */
[----:B------:R-:W-:Y:S01]  /*e880*/  HMMA.16816.F32 R32, R88, R10, R32 ;  /* 0x0000000a5820723c */ /* 0x000fe20000001820 */
[----:B------:R-:W1:Y:S07]  /*e890*/  LDSM.16.M88.4 R8, [R127+0x2000] ;  /* 0x002000007f08783b */ /* 0x000e6e0000000200 */
[----:B------:R-:W-:Y:S01]  /*e8a0*/  HMMA.16816.F32 R72, R16, R42, R72 ;  /* 0x0000002a1048723c */ /* 0x000fe20000001848 */
[----:B------:R-:W3:Y:S04]  /*e8b0*/  LDSM.16.M88.4 R16, [R124+0x6800] ;  /* 0x006800007c10783b */ /* 0x000ee80000000200 */
[----:B------:R-:W4:Y:S03]  /*e8c0*/  LDSM.16.M88.4 R40, [R125+0x7800] ;  /* 0x007800007d28783b */ /* 0x000f260000000200 */
[C---:B------:R-:W-:Y:S08]  /*e8d0*/  HMMA.16816.F32 R28, R88.reuse, R92, R28 ;  /* 0x0000005c581c723c */ /* 0x040ff0000000181c */
[----:B------:R-:W-:Y:S08]  /*e8e0*/  HMMA.16816.F32 R24, R88, R94, R24 ;  /* 0x0000005e5818723c */ /* 0x000ff00000001818 */
[C---:B------:R-:W-:Y:S08]  /*e8f0*/  HMMA.16816.F32 R36, R60.reuse, R52, R36 ;  /* 0x000000343c24723c */ /* 0x040ff00000001824 */
[----:B--2---:R-:W-:Y:S08]  /*e900*/  HMMA.16816.F32 R28, R60, R48, R28 ;  /* 0x000000303c1c723c */ /* 0x004ff0000000181c */
[----:B------:R-:W-:Y:S08]  /*e910*/  HMMA.16816.F32 R68, R88, R80, R68 ;  /* 0x000000505844723c */ /* 0x000ff00000001844 */
[----:B------:R-:W-:Y:S08]  /*e920*/  HMMA.16816.F32 R24, R60, R50, R24 ;  /* 0x000000323c18723c */ /* 0x000ff00000001818 */
[----:B-1----:R-:W-:Y:S05]  /*e930*/  HMMA.16816.F32 R36, R8, R20, R36 ;  /* 0x000000140824723c */ /* 0x002fea0000001824 */
[----:B------:R-:W-:-:S04]  /*e940*/  SHF.R.U32.HI R20, RZ, 0x2, R147 ;  /* 0x00000002ff147819 */ /* 0x000fc80000011693 */
[----:B------:R-:W-:Y:S01]  /*e950*/  LOP3.LUT R20, R20, 0x7, RZ, 0xc0, !PT ;  /* 0x0000000714147812 */ /* 0x000fe200078ec0ff */
[----:B---3--:R-:W-:Y:S03]  /*e960*/  HMMA.16816.F32 R28, R8, R16, R28 ;  /* 0x00000010081c723c */ /* 0x008fe6000000181c */
[----:B------:R-:W-:Y:S01]  /*e970*/  IADD3 R16, PT, PT, R58, -R155, -R15 ;  /* 0x8000009b3a107210 */ /* 0x000fe20007ffe80f */
[----:B------:R-:W-:Y:S02]  /*e980*/  IMAD.IADD R3, R20, 0x1, R3 ;  /* 0x0000000114037824 */ /* 0x000fe400078e0203 */
[----:B------:R-:W-:Y:S02]  /*e990*/  IMAD.IADD R20, R106, 0x1, R155 ;  /* 0x000000016a147824 */ /* 0x000fe400078e029b */
[--C-:B------:R-:W-:Y:S01]  /*e9a0*/  IMAD.IADD R161, R150, 0x1, R3.reuse ;  /* 0x0000000196a17824 */ /* 0x100fe200078e0203 */
[----:B----4-:R-:W-:Y:S05]  /*e9b0*/  HMMA.16816.F32 R68, R60, R40, R68 ;  /* 0x000000283c44723c */ /* 0x010fea0000001844 */
[----:B------:R-:W-:-:S02]  /*e9c0*/  IMAD.IADD R3, R104, 0x1, R3 ;  /* 0x0000000168037824 */ /* 0x000fc400078e0203 */
[----:B------:R-:W-:Y:S02]  /*e9d0*/  IMAD.IADD R41, R161, 0x1, R16 ;  /* 0x00000001a1297824 */ /* 0x000fe400078e0210 */
[----:B------:R-:W-:Y:S01]  /*e9e0*/  FMUL.FTZ R36, R36, R7 ;  /* 0x0000000724247220 */ /* 0x000fe20000410000 */
[C---:B------:R-:W-:Y:S01]  /*e9f0*/  VIADD R81, R3.reuse, 0x8 ;  /* 0x0000000803517836 */ /* 0x040fe20000000000 */
[----:B------:R-:W-:Y:S01]  /*ea00*/  IADD3 R15, PT, PT, R3, -0x18, -R20 ;  /* 0xffffffe8030f7810 */ /* 0x000fe20007ffe814 */
[----:B------:R-:W-:Y:S01]  /*ea10*/  IMAD.IADD R161, R161, 0x1, R2 ;  /* 0x00000001a1a17824 */ /* 0x000fe200078e0202 */
[----:B------:R-:W-:Y:S01]  /*ea20*/  HMMA.16816.F32 R24, R8, R18, R24 ;  /* 0x000000120818723c */ /* 0x000fe20000001818 */
[----:B------:R-:W1:Y:S04]  /*ea30*/  LDSM.16.M88.4 R16, [R124+0x7800] ;  /* 0x007800007c10783b */ /* 0x000e680000000200 */
[----:B------:R-:W-:Y:S01]  /*ea40*/  IABS R15, R15 ;  /* 0x0000000f000f7213 */ /* 0x000fe20000000000 */
[-C--:B------:R-:W-:Y:S01]  /*ea50*/  FMUL.FTZ R31, R31, R7.reuse ;  /* 0x000000071f1f7220 */ /* 0x080fe20000410000 */
[C-C-:B------:R-:W-:Y:S01]  /*ea60*/  IADD3 R80, PT, PT, R3.reuse, -0x1, -R20.reuse ;  /* 0xffffffff03507810 */ /* 0x140fe20007ffe814 */
[C-C-:B------:R-:W-:Y:S01]  /*ea70*/  IMAD.IADD R48, R3.reuse, 0x1, -R20.reuse ;  /* 0x0000000103307824 */ /* 0x140fe200078e0a14 */
[--C-:B------:R-:W-:Y:S01]  /*ea80*/  IADD3 R21, PT, PT, R3, -0x11, -R20.reuse ;  /* 0xffffffef03157810 */ /* 0x100fe20007ffe814 */
[----:B------:R-:W-:Y:S01]  /*ea90*/  IMAD.IADD R2, R81, 0x1, -R20 ;  /* 0x0000000151027824 */ /* 0x000fe200078e0a14 */
[----:B------:R-:W-:Y:S05]  /*eaa0*/  HMMA.16816.F32 R64, R88, R82, R64 ;  /* 0x000000525840723c */ /* 0x000fea0000001840 */
[-C--:B------:R-:W-:Y:S01]  /*eab0*/  FMUL.FTZ R82, R29, R7.reuse ;  /* 0x000000071d527220 */ /* 0x080fe20000410000 */
[----:B------:R-:W-:Y:S01]  /*eac0*/  MUFU.TANH R83, R36 ;  /* 0x0000002400537308 */ /* 0x000fe20000002400 */
[----:B------:R-:W-:Y:S01]  /*ead0*/  IABS R80, R80 ;  /* 0x0000005000507213 */ /* 0x000fe20000000000 */
[----:B------:R-:W-:Y:S01]  /*eae0*/  VIADD R29, R41, 0x8 ;  /* 0x00000008291d7836 */ /* 0x000fe20000000000 */
[----:B------:R-:W-:Y:S01]  /*eaf0*/  VIADDMNMX R163, R161, 0x1, R58, PT ;  /* 0x00000001a1a37846 */ /* 0x000fe2000380013a */
[-C--:B------:R-:W-:Y:S01]  /*eb00*/  FMUL.FTZ R38, R38, R7.reuse ;  /* 0x0000000726267220 */ /* 0x080fe20000410000 */
[----:B------:R-:W-:Y:S01]  /*eb10*/  IADD3 R59, PT, PT, R81, -0x9, -R20 ;  /* 0xfffffff7513b7810 */ /* 0x000fe20007ffe814 */
[----:B------:R-:W-:Y:S01]  /*eb20*/  HMMA.16816.F32 R52, R60, R54, R32 ;  /* 0x000000363c34723c */ /* 0x000fe20000001820 */
[----:B------:R-:W2:Y:S04]  /*eb30*/  LDSM.16.M88.4 R32, [R124+0x7000] ;  /* 0x007000007c20783b */ /* 0x000ea80000000200 */
[----:B------:R-:W-:Y:S01]  /*eb40*/  VIADDMNMX R161, R161, 0x9, R58, PT ;  /* 0x00000009a1a17846 */ /* 0x000fe2000380013a */
[-C--:B------:R-:W-:Y:S01]  /*eb50*/  FMUL.FTZ R25, R25, R7.reuse ;  /* 0x0000000719197220 */ /* 0x080fe20000410000 */
[----:B------:R-:W-:Y:S01]  /*eb60*/  FMUL.FTZ R27, R27, R7 ;  /* 0x000000071b1b7220 */ /* 0x000fe20000410000 */
[----:B------:R-:W-:Y:S01]  /*eb70*/  MUFU.TANH R31, R31 ;  /* 0x0000001f001f7308 */ /* 0x000fe20000002400 */
[----:B------:R-:W-:Y:S01]  /*eb80*/  VIADD R58, R106, 0x1 ;  /* 0x000000016a3a7836 */ /* 0x000fe20000000000 */
[----:B------:R-:W-:Y:S01]  /*eb90*/  IABS R21, R21 ;  /* 0x0000001500157213 */ /* 0x000fe20000000000 */
[----:B------:R-:W-:Y:S05]  /*eba0*/  HMMA.16816.F32 R76, R88, R84, R76 ;  /* 0x00000054584c723c */ /* 0x000fea000000184c */
[-C--:B------:R-:W-:Y:S01]  /*ebb0*/  FMUL.FTZ R85, R37, R7.reuse ;  /* 0x0000000725557220 */ /* 0x080fe20000410000 */
[----:B------:R-:W-:Y:S01]  /*ebc0*/  FMUL.FTZ R84, R28, R7 ;  /* 0x000000071c547220 */ /* 0x000fe20000410000 */
[----:B------:R-:W-:Y:S01]  /*ebd0*/  IADD3 R40, PT, PT, R3, -0x29, -R20 ;  /* 0xffffffd703287810 */ /* 0x000fe20007ffe814 */
[----:B------:R-:W-:-:S04]  /*ebe0*/  DEPBAR.LE SB0, 0x0 ;  /* 0x000080000000791a */ /* 0x000fc80000000000 */
[----:B------:R-:W-:Y:S05]  /*ebf0*/  HMMA.16816.F32 R72, R88, R86, R72 ;  /* 0x000000565848723c */ /* 0x000fea0000001848 */
[----:B------:R-:W-:Y:S01]  /*ec00*/  FMUL.FTZ R87, R24, R7 ;  /* 0x0000000718577220 */ /* 0x000fe20000410000 */
[----:B------:R-:W-:Y:S01]  /*ec10*/  MUFU.TANH R25, R25 ;  /* 0x0000001900197308 */ /* 0x000fe20000002400 */
[----:B------:R-:W-:Y:S02]  /*ec20*/  I2FP.F32.S32 R24, R80 ;  /* 0x0000005000187245 */ /* 0x000fe40000201400 */
[C-C-:B------:R-:W-:Y:S02]  /*ec30*/  IADD3 R37, PT, PT, R3.reuse, -0x39, -R20.reuse ;  /* 0xffffffc703257810 */ /* 0x140fe40007ffe814 */
[----:B------:R-:W-:Y:S01]  /*ec40*/  IABS R59, R59 ;  /* 0x0000003b003b7213 */ /* 0x000fe20000000000 */
[----:B------:R-:W-:Y:S05]  /*ec50*/  HMMA.16816.F32 R64, R60, R42, R64 ;  /* 0x0000002a3c40723c */ /* 0x000fea0000001840 */
[C-C-:B------:R-:W-:Y:S01]  /*ec60*/  IADD3 R43, PT, PT, R3.reuse, -0x21, -R20.reuse ;  /* 0xffffffdf032b7810 */ /* 0x140fe20007ffe814 */
[----:B------:R-:W-:Y:S01]  /*ec70*/  MUFU.TANH R87, R87 ;  /* 0x0000005700577308 */ /* 0x000fe20000002400 */
[----:B------:R-:W-:-:S02]  /*ec80*/  IADD3 R42, PT, PT, R3, -0x28, -R20 ;  /* 0xffffffd8032a7810 */ /* 0x000fc40007ffe814 */
[----:B------:R-:W-:Y:S02]  /*ec90*/  IABS R43, R43 ;  /* 0x0000002b002b7213 */ /* 0x000fe40000000000 */
[--C-:B------:R-:W-:Y:S01]  /*eca0*/  IADD3 R56, PT, PT, R81, -0x10, -R20.reuse ;  /* 0xfffffff051387810 */ /* 0x100fe20007ffe814 */
[----:B------:R-:W-:Y:S03]  /*ecb0*/  HMMA.16816.F32 R76, R60, R44, R76 ;  /* 0x0000002c3c4c723c */ /* 0x000fe6000000184c */
[----:B------:R-:W-:Y:S01]  /*ecc0*/  IADD3 R45, PT, PT, R3, -0x19, -R20 ;  /* 0xffffffe7032d7810 */ /* 0x000fe20007ffe814 */
[----:B------:R-:W3:Y:S01]  /*ecd0*/  MUFU.TANH R85, R85 ;  /* 0x0000005500557308 */ /* 0x000ee20000002400 */
[----:B------:R-:W-:Y:S02]  /*ece0*/  I2FP.F32.S32 R43, R43 ;  /* 0x0000002b002b7245 */ /* 0x000fe40000201400 */
[----:B------:R-:W-:-:S02]  /*ecf0*/  IABS R45, R45 ;  /* 0x0000002d002d7213 */ /* 0x000fc40000000000 */
[C-C-:B------:R-:W-:Y:S01]  /*ed00*/  IADD3 R44, PT, PT, R3.reuse, -0x20, -R20.reuse ;  /* 0xffffffe0032c7810 */ /* 0x140fe20007ffe814 */
[----:B------:R-:W-:Y:S03]  /*ed10*/  HMMA.16816.F32 R72, R60, R46, R72 ;  /* 0x0000002e3c48723c */ /* 0x000fe60000001848 */
[--C-:B------:R-:W-:Y:S01]  /*ed20*/  IADD3 R46, PT, PT, R3, -0x38, -R20.reuse ;  /* 0xffffffc8032e7810 */ /* 0x100fe20007ffe814 */
[----:B------:R-:W-:Y:S01]  /*ed30*/  FMUL.FTZ R61, R39, R7 ;  /* 0x00000007273d7220 */ /* 0x000fe20000410000 */
[--C-:B------:R-:W-:Y:S01]  /*ed40*/  IADD3 R60, PT, PT, R81, -0x1, -R20.reuse ;  /* 0xffffffff513c7810 */ /* 0x100fe20007ffe814 */
[----:B------:R-:W-:Y:S01]  /*ed50*/  MUFU.TANH R27, R27 ;  /* 0x0000001b001b7308 */ /* 0x000fe20000002400 */
[----:B------:R-:W-:Y:S02]  /*ed60*/  IABS R46, R46 ;  /* 0x0000002e002e7213 */ /* 0x000fe40000000000 */
[C-C-:B------:R-:W-:Y:S01]  /*ed70*/  IADD3 R63, PT, PT, R3.reuse, -0x9, -R20.reuse ;  /* 0xfffffff7033f7810 */ /* 0x140fe20007ffe814 */
[C---:B-1----:R-:W-:Y:S05]  /*ed80*/  HMMA.16816.F32 R64, R8.reuse, R18, R64 ;  /* 0x000000120840723c */ /* 0x042fea0000001840 */
[----:B------:R-:W-:Y:S01]  /*ed90*/  I2FP.F32.S32 R120, R46 ;  /* 0x0000002e00787245 */ /* 0x000fe20000201400 */
[----:B------:R-:W-:Y:S01]  /*eda0*/  VIADD R46, R106, 0x19 ;  /* 0x000000196a2e7836 */ /* 0x000fe20000000000 */
[C-C-:B------:R-:W-:Y:S01]  /*edb0*/  IADD3 R62, PT, PT, R3.reuse, -0x10, -R20.reuse ;  /* 0xfffffff0033e7810 */ /* 0x140fe20007ffe814 */
[----:B------:R-:W-:Y:S01]  /*edc0*/  MUFU.TANH R61, R61 ;  /* 0x0000003d003d7308 */ /* 0x000fe20000002400 */
[--C-:B------:R-:W-:Y:S01]  /*edd0*/  IADD3 R47, PT, PT, R3, -0x31, -R20.reuse ;  /* 0xffffffcf032f7810 */ /* 0x100fe20007ffe814 */
[----:B---3--:R-:W-:Y:S01]  /*ede0*/  FFMA.FTZ R85, -R160, R24, R85 ;  /* 0x00000018a0557223 */ /* 0x008fe20000010155 */
[C-C-:B------:R-:W-:Y:S01]  /*edf0*/  IADD3 R51, PT, PT, R81.reuse, -0x11, -R20.reuse ;  /* 0xffffffef51337810 */ /* 0x140fe20007ffe814 */
[----:B--2---:R-:W-:Y:S03]  /*ee00*/  HMMA.16816.F32 R76, R8, R32, R76 ;  /* 0x00000020084c723c */ /* 0x004fe6000000184c */
[C-C-:B------:R-:W-:Y:S01]  /*ee10*/  IADD3 R50, PT, PT, R81.reuse, -0x18, -R20.reuse ;  /* 0xffffffe851327810 */ /* 0x140fe20007ffe814 */
[----:B------:R-:W-:Y:S01]  /*ee20*/  VIADD R24, R106, 0x8 ;  /* 0x000000086a187836 */ /* 0x000fe20000000000 */
[----:B------:R-:W-:-:S02]  /*ee30*/  IADD3 R49, PT, PT, R81, -0x19, -R20 ;  /* 0xffffffe751317810 */ /* 0x000fc40007ffe814 */
[C-C-:B------:R-:W-:Y:S02]  /*ee40*/  IADD3 R39, PT, PT, R81.reuse, -0x20, -R20.reuse ;  /* 0xffffffe051277810 */ /* 0x140fe40007ffe814 */
[C-C-:B------:R-:W-:Y:S01]  /*ee50*/  IADD3 R36, PT, PT, R81.reuse, -0x21, -R20.reuse ;  /* 0xffffffdf51247810 */ /* 0x140fe20007ffe814 */
[C---:B------:R-:W-:Y:S03]  /*ee60*/  HMMA.16816.F32 R68, R8.reuse, R16, R68 ;  /* 0x000000100844723c */ /* 0x040fe60000001844 */
[C-C-:B------:R-:W-:Y:S02]  /*ee70*/  IADD3 R33, PT, PT, R81.reuse, -0x29, -R20.reuse ;  /* 0xffffffd751217810 */ /* 0x140fe40007ffe814 */
[--C-:B------:R-:W-:Y:S01]  /*ee80*/  IADD3 R32, PT, PT, R81, -0x30, -R20.reuse ;  /* 0xffffffd051207810 */ /* 0x100fe20007ffe814 */
[-C--:B------:R-:W-:Y:S01]  /*ee90*/  FMUL.FTZ R65, R65, R7.reuse ;  /* 0x0000000741417220 */ /* 0x080fe20000410000 */
[--C-:B------:R-:W-:Y:S01]  /*eea0*/  IADD3 R28, PT, PT, R81, -0x31, -R20.reuse ;  /* 0xffffffcf511c7810 */ /* 0x100fe20007ffe814 */
[-C--:B------:R-:W-:Y:S01]  /*eeb0*/  FMUL.FTZ R67, R67, R7.reuse ;  /* 0x0000000743437220 */ /* 0x080fe20000410000 */
[----:B------:R-:W-:Y:S01]  /*eec0*/  ISETP.GT.AND P3, PT, R41, R58, PT ;  /* 0x0000003a2900720c */ /* 0x000fe20003f64270 */
[C---:B------:R-:W-:Y:S03]  /*eed0*/  HMMA.16816.F32 R52, R8.reuse, R22, R52 ;  /* 0x000000160834723c */ /* 0x040fe60000001834 */
[--C-:B------:R-:W-:Y:S01]  /*eee0*/  IADD3 R23, PT, PT, R3, -0x30, -R20.reuse ;  /* 0xffffffd003177810 */ /* 0x100fe20007ffe814 */
[----:B------:R-:W-:Y:S01]  /*eef0*/  MUFU.TANH R119, R65 ;  /* 0x0000004100777308 */ /* 0x000fe20000002400 */
[-C--:B------:R-:W-:Y:S01]  /*ef00*/  FMUL.FTZ R77, R77, R7.reuse ;  /* 0x000000074d4d7220 */ /* 0x080fe20000410000 */
[--C-:B------:R-:W-:Y:S01]  /*ef10*/  IADD3 R3, PT, PT, R81, -0x28, -R20.reuse ;  /* 0xffffffd851037810 */ /* 0x100fe20007ffe814 */
[----:B------:R-:W-:Y:S01]  /*ef20*/  FMUL.FTZ R79, R79, R7 ;  /* 0x000000074f4f7220 */ /* 0x000fe20000410000 */
[----:B------:R-:W-:Y:S01]  /*ef30*/  IABS R23, R23 ;  /* 0x0000001700177213 */ /* 0x000fe20000000000 */
[-C--:B------:R-:W-:Y:S01]  /*ef40*/  FMUL.FTZ R66, R66, R7.reuse ;  /* 0x0000000742427220 */ /* 0x080fe20000410000 */
[----:B------:R-:W-:Y:S03]  /*ef50*/  HMMA.16816.F32 R72, R8, R34, R72 ;  /* 0x000000220848723c */ /* 0x000fe60000001848 */
[-C--:B------:R-:W-:Y:S01]  /*ef60*/  FMUL.FTZ R11, R64, R7.reuse ;  /* 0x00000007400b7220 */ /* 0x080fe20000410000 */
[----:B------:R-:W1:Y:S01]  /*ef70*/  MUFU.TANH R77, R77 ;  /* 0x0000004d004d7308 */ /* 0x000e620000002400 */
[----:B------:R-:W-:Y:S01]  /*ef80*/  FMUL.FTZ R68, R68, R7 ;  /* 0x0000000744447220 */ /* 0x000fe20000410000 */
[----:B------:R-:W-:Y:S01]  /*ef90*/  I2FP.F32.S32 R10, R15 ;  /* 0x0000000f000a7245 */ /* 0x000fe20000201400 */
[----:B------:R-:W-:Y:S01]  /*efa0*/  FMUL.FTZ R69, R69, R7 ;  /* 0x0000000745457220 */ /* 0x000fe20000410000 */
[----:B------:R-:W-:Y:S01]  /*efb0*/  I2FP.F32.S32 R8, R45 ;  /* 0x0000002d00087245 */ /* 0x000fe20000201400 */
[-C--:B------:R-:W-:Y:S01]  /*efc0*/  FMUL.FTZ R45, R78, R7.reuse ;  /* 0x000000074e2d7220 */ /* 0x080fe20000410000 */
[----:B------:R-:W-:Y:S01]  /*efd0*/  IABS R34, R48 ;  /* 0x0000003000227213 */ /* 0x000fe20000000000 */
[----:B------:R-:W-:Y:S01]  /*efe0*/  FFMA.FTZ R15, -R160, R10, R87 ;  /* 0x0000000aa00f7223 */ /* 0x000fe20000010157 */
[----:B------:R-:W2:Y:S01]  /*eff0*/  MUFU.TANH R11, R11 ;  /* 0x0000000b000b7308 */ /* 0x000ea20000002400 */
[-C--:B------:R-:W-:Y:S01]  /*f000*/  FMUL.FTZ R55, R55, R7.reuse ;  /* 0x0000000737377220 */ /* 0x080fe20000410000 */
[-C--:B------:R-:W-:Y:S01]  /*f010*/  FMUL.FTZ R53, R53, R7.reuse ;  /* 0x0000000735357220 */ /* 0x080fe20000410000 */
[-C--:B------:R-:W-:Y:S01]  /*f020*/  FMUL.FTZ R54, R54, R7.reuse ;  /* 0x0000000736367220 */ /* 0x080fe20000410000 */
[----:B------:R-:W-:Y:S01]  /*f030*/  FMUL.FTZ R52, R52, R7 ;  /* 0x0000000734347220 */ /* 0x000fe20000410000 */
[----:B------:R-:W-:Y:S01]  /*f040*/  FFMA.FTZ R25, -R160, R8, R25 ;  /* 0x00000008a0197223 */ /* 0x000fe20000010119 */
[----:B------:R-:W-:Y:S01]  /*f050*/  IABS R10, R60 ;  /* 0x0000003c000a7213 */ /* 0x000fe20000000000 */
[----:B------:R-:W-:Y:S01]  /*f060*/  VIADD R60, R106, 0x9 ;  /* 0x000000096a3c7836 */ /* 0x000fe20000000000 */
[----:B------:R-:W3:Y:S01]  /*f070*/  MUFU.TANH R113, R68 ;  /* 0x0000004400717308 */ /* 0x000ee20000002400 */
[----:B------:R-:W-:Y:S01]  /*f080*/  I2FP.F32.S32 R8, R23 ;  /* 0x0000001700087245 */ /* 0x000fe20000201400 */
[----:B-1----:R-:W-:Y:S01]  /*f090*/  FFMA.FTZ R77, -R160, R43, R77 ;  /* 0x0000002ba04d7223 */ /* 0x002fe2000001014d */
[----:B------:R-:W-:Y:S01]  /*f0a0*/  I2FP.F32.S32 R10, R10 ;  /* 0x0000000a000a7245 */ /* 0x000fe20000201400 */
[-C--:B------:R-:W-:Y:S01]  /*f0b0*/  FMUL.FTZ R72, R72, R7.reuse ;  /* 0x0000000748487220 */ /* 0x080fe20000410000 */
[----:B------:R-:W-:Y:S01]  /*f0c0*/  I2FP.F32.S32 R17, R34 ;  /* 0x0000002200117245 */ /* 0x000fe20000201400 */
[----:B------:R-:W-:Y:S01]  /*f0d0*/  FMUL.FTZ R73, R73, R7 ;  /* 0x0000000749497220 */ /* 0x000fe20000410000 */
[C-C-:B------:R-:W-:Y:S01]  /*f0e0*/  IADD3 R22, PT, PT, R81.reuse, -0x38, -R20.reuse ;  /* 0xffffffc851167810 */ /* 0x140fe20007ffe814 */
[----:B------:R-:W1:Y:S01]  /*f0f0*/  MUFU.TANH R35, R82 ;  /* 0x0000005200237308 */ /* 0x000e620000002400 */
[----:B------:R-:W-:Y:S01]  /*f100*/  IABS R34, R63 ;  /* 0x0000003f00227213 */ /* 0x000fe20000000000 */
[----:B--2---:R-:W-:Y:S01]  /*f110*/  FFMA.FTZ R120, -R160, R120, R11 ;  /* 0x00000078a0787223 */ /* 0x004fe2000001010b */
[----:B------:R-:W-:Y:S01]  /*f120*/  IADD3 R20, PT, PT, R81, -0x39, -R20 ;  /* 0xffffffc751147810 */ /* 0x000fe20007ffe814 */
[----:B------:R-:W-:Y:S01]  /*f130*/  FMUL.FTZ R63, R76, R7 ;  /* 0x000000074c3f7220 */ /* 0x000fe20000410000 */
[----:B------:R-:W-:Y:S01]  /*f140*/  I2FP.F32.S32 R9, R21 ;  /* 0x0000001500097245 */ /* 0x000fe20000201400 */
[C---:B------:R-:W-:Y:S01]  /*f150*/  FFMA.FTZ R61, -R160.reuse, R10, R61 ;  /* 0x0000000aa03d7223 */ /* 0x040fe2000001013d */
[----:B------:R-:W-:Y:S01]  /*f160*/  I2FP.F32.S32 R59, R59 ;  /* 0x0000003b003b7245 */ /* 0x000fe20000201400 */
[----:B------:R-:W2:Y:S01]  /*f170*/  MUFU.TANH R55, R55 ;  /* 0x0000003700377308 */ /* 0x000ea20000002400 */
[----:B------:R-:W-:Y:S01]  /*f180*/  ISETP.GT.AND P1, PT, R29, R58, PT ;  /* 0x0000003a1d00720c */ /* 0x000fe20003f24270 */
[----:B---3--:R-:W-:Y:S01]  /*f190*/  FFMA.FTZ R113, -R160, R8, R113 ;  /* 0x00000008a0717223 */ /* 0x008fe20000010171 */
[----:B------:R-:W-:Y:S01]  /*f1a0*/  VIADD R8, R48, 0xfffffff8 ;  /* 0xfffffff830087836 */ /* 0x000fe20000000000 */
[----:B------:R-:W-:Y:S01]  /*f1b0*/  I2FP.F32.S32 R34, R34 ;  /* 0x0000002200227245 */ /* 0x000fe20000201400 */
[----:B------:R-:W-:Y:S01]  /*f1c0*/  FFMA.FTZ R16, -R160, R17, R83 ;  /* 0x00000011a0107223 */ /* 0x000fe20000010153 */
[----:B------:R-:W-:Y:S01]  /*f1d0*/  IABS R51, R51 ;  /* 0x0000003300337213 */ /* 0x000fe20000000000 */
[----:B------:R-:W-:Y:S01]  /*f1e0*/  VIADD R48, R106, 0x18 ;  /* 0x000000186a307836 */ /* 0x000fe20000000000 */
[----:B------:R-:W3:Y:S01]  /*f1f0*/  MUFU.TANH R53, R53 ;  /* 0x0000003500357308 */ /* 0x000ee20000002400 */
[----:B------:R-:W-:Y:S01]  /*f200*/  ISETP.GE.AND P0, PT, R58, R163, PT ;  /* 0x000000a33a00720c */ /* 0x000fe20003f06270 */
[----:B-1----:R-:W-:Y:S01]  /*f210*/  FFMA.FTZ R9, -R160, R9, R35 ;  /* 0x00000009a0097223 */ /* 0x002fe20000010123 */
[----:B------:R-:W-:Y:S01]  /*f220*/  FSEL R85, R85, -INF , !P3 ;  /* 0xff80000055557808 */ /* 0x000fe20005800000 */
[-C--:B------:R-:W-:Y:S01]  /*f230*/  FMUL.FTZ R74, R74, R7.reuse ;  /* 0x000000074a4a7220 */ /* 0x080fe20000410000 */
[----:B------:R-:W-:Y:S01]  /*f240*/  IABS R8, R8 ;  /* 0x0000000800087213 */ /* 0x000fe20000000000 */
[----:B------:R-:W-:Y:S01]  /*f250*/  FMUL.FTZ R21, R26, R7 ;  /* 0x000000071a157220 */ /* 0x000fe20000410000 */
[----:B------:R-:W-:Y:S01]  /*f260*/  FSEL R35, R61, -INF , !P1 ;  /* 0xff8000003d237808 */ /* 0x000fe20004800000 */
[----:B------:R-:W1:Y:S01]  /*f270*/  MUFU.TANH R11, R54 ;  /* 0x00000036000b7308 */ /* 0x000e620000002400 */
[----:B------:R-:W-:Y:S01]  /*f280*/  I2FP.F32.S32 R51, R51 ;  /* 0x0000003300337245 */ /* 0x000fe20000201400 */
[----:B--2---:R-:W-:Y:S01]  /*f290*/  FFMA.FTZ R55, -R160, R59, R55 ;  /* 0x0000003ba0377223 */ /* 0x004fe20000010137 */
[----:B------:R-:W-:Y:S01]  /*f2a0*/  ISETP.GT.AND P5, PT, R41, R106, PT ;  /* 0x0000006a2900720c */ /* 0x000fe20003fa4270 */
[----:B------:R-:W-:Y:S01]  /*f2b0*/  VIADD R10, R106, 0x38 ;  /* 0x000000386a0a7836 */ /* 0x000fe20000000000 */
[----:B------:R-:W-:Y:S01]  /*f2c0*/  IABS R37, R37 ;  /* 0x0000002500257213 */ /* 0x000fe20000000000 */
[C---:B------:R-:W-:Y:S01]  /*f2d0*/  FFMA.FTZ R31, -R160.reuse, R51, R31 ;  /* 0x00000033a01f7223 */ /* 0x040fe2000001011f */
[----:B------:R-:W-:Y:S01]  /*f2e0*/  FSEL R85, R85, -INF , !P0 ;  /* 0xff80000055557808 */ /* 0x000fe20004000000 */
[----:B------:R2:W4:Y:S01]  /*f2f0*/  MUFU.TANH R43, R52 ;  /* 0x00000034002b7308 */ /* 0x0005220000002400 */
[C---:B------:R-:W-:Y:S01]  /*f300*/  ISETP.GT.AND P1, PT, R29.reuse, R60, PT ;  /* 0x0000003c1d00720c */ /* 0x040fe20003f24270 */
[----:B---3--:R-:W-:Y:S01]  /*f310*/  FFMA.FTZ R53, -R160, R34, R53 ;  /* 0x00000022a0357223 */ /* 0x008fe20000010135 */
[----:B------:R-:W-:Y:S01]  /*f320*/  IABS R49, R49 ;  /* 0x0000003100317213 */ /* 0x000fe20000000000 */
[----:B------:R-:W-:Y:S01]  /*f330*/  VIADD R34, R106, 0x29 ;  /* 0x000000296a227836 */ /* 0x000fe20000000000 */
[----:B------:R-:W-:Y:S01]  /*f340*/  ISETP.GT.AND P3, PT, R29, R24, PT ;  /* 0x000000181d00720c */ /* 0x000fe20003f64270 */
[----:B------:R-:W-:Y:S01]  /*f350*/  FMUL.FTZ R75, R75, R7 ;  /* 0x000000074b4b7220 */ /* 0x000fe20000410000 */
[----:B------:R-:W-:Y:S01]  /*f360*/  I2FP.F32.S32 R8, R8 ;  /* 0x0000000800087245 */ /* 0x000fe20000201400 */
[----:B------:R-:W3:Y:S01]  /*f370*/  MUFU.TANH R81, R84 ;  /* 0x0000005400517308 */ /* 0x000ee20000002400 */
[----:B------:R-:W-:Y:S01]  /*f380*/  ISETP.GT.AND P0, PT, R41, R60, PT ;  /* 0x0000003c2900720c */ /* 0x000fe20003f04270 */
[----:B-1----:R-:W-:Y:S01]  /*f390*/  FFMA.FTZ R11, -R160, R17, R11 ;  /* 0x00000011a00b7223 */ /* 0x002fe2000001010b */
[----:B------:R-:W-:Y:S01]  /*f3a0*/  IABS R62, R62 ;  /* 0x0000003e003e7213 */ /* 0x000fe20000000000 */
[-C--:B------:R-:W-:Y:S01]  /*f3b0*/  FMUL.FTZ R17, R30, R7.reuse ;  /* 0x000000071e117220 */ /* 0x080fe20000410000 */
[----:B------:R-:W-:Y:S01]  /*f3c0*/  FSEL R16, R16, -INF , !P5 ;  /* 0xff80000010107808 */ /* 0x000fe20006800000 */
[----:B------:R-:W-:Y:S01]  /*f3d0*/  FMUL.FTZ R71, R71, R7 ;  /* 0x0000000747477220 */ /* 0x000fe20000410000 */
[----:B------:R-:W-:Y:S01]  /*f3e0*/  I2FP.F32.S32 R18, R37 ;  /* 0x0000002500127245 */ /* 0x000fe20000201400 */
[----:B------:R-:W1:Y:S01]  /*f3f0*/  MUFU.TANH R63, R63 ;  /* 0x0000003f003f7308 */ /* 0x000e620000002400 */
[----:B------:R-:W-:Y:S01]  /*f400*/  FSEL R19, R55, -INF , !P1 ;  /* 0xff80000037137808 */ /* 0x000fe20004800000 */
[----:B--2---:R-:W-:Y:S01]  /*f410*/  VIADD R52, R106, 0x11 ;  /* 0x000000116a347836 */ /* 0x004fe20000000000 */
[----:B------:R-:W-:Y:S01]  /*f420*/  I2FP.F32.S32 R49, R49 ;  /* 0x0000003100317245 */ /* 0x000fe20000201400 */
[----:B----4-:R-:W-:Y:S01]  /*f430*/  FFMA.FTZ R43, -R160, R8, R43 ;  /* 0x00000008a02b7223 */ /* 0x010fe2000001012b */
[----:B------:R-:W-:Y:S01]  /*f440*/  ISETP.GE.AND P5, PT, R24, R161, PT ;  /* 0x000000a11800720c */ /* 0x000fe20003fa6270 */
[C---:B------:R-:W-:Y:S01]  /*f450*/  FFMA.FTZ R119, -R160.reuse, R18, R119 ;  /* 0x00000012a0777223 */ /* 0x040fe20000010177 */
[----:B------:R-:W-:Y:S01]  /*f460*/  FSEL R37, R53, -INF , !P0 ;  /* 0xff80000035257808 */ /* 0x000fe20004000000 */
[----:B------:R-:W2:Y:S01]  /*f470*/  MUFU.TANH R165, R72 ;  /* 0x0000004800a57308 */ /* 0x000ea20000002400 */
[----:B------:R-:W-:Y:S01]  /*f480*/  FSEL R11, R11, -INF , !P3 ;  /* 0xff8000000b0b7808 */ /* 0x000fe20005800000 */
[----:B------:R-:W-:Y:S01]  /*f490*/  FFMA.FTZ R27, -R160, R49, R27 ;  /* 0x00000031a01b7223 */ /* 0x000fe2000001011b */
[----:B------:R-:W-:Y:S01]  /*f4a0*/  ISETP.GT.AND P1, PT, R29, R52, PT ;  /* 0x000000341d00720c */ /* 0x000fe20003f24270 */
[----:B------:R-:W-:Y:S01]  /*f4b0*/  VIADD R18, R106, 0x31 ;  /* 0x000000316a127836 */ /* 0x000fe20000000000 */
[----:B------:R-:W-:Y:S01]  /*f4c0*/  ISETP.GE.AND P6, PT, R58, R161, PT ;  /* 0x000000a13a00720c */ /* 0x000fe20003fc6270 */
[C---:B------:R-:W-:Y:S01]  /*f4d0*/  VIADD R58, R106.reuse, 0x10 ;  /* 0x000000106a3a7836 */ /* 0x040fe20000000000 */
[----:B------:R-:W-:Y:S01]  /*f4e0*/  I2FP.F32.S32 R62, R62 ;  /* 0x0000003e003e7245 */ /* 0x000fe20000201400 */
[----:B------:R-:W4:Y:S01]  /*f4f0*/  MUFU.TANH R175, R73 ;  /* 0x0000004900af7308 */ /* 0x000f220000002400 */
[C---:B------:R-:W-:Y:S01]  /*f500*/  ISETP.GT.AND P0, PT, R41.reuse, R52, PT ;  /* 0x000000342900720c */ /* 0x040fe20003f04270 */
[----:B------:R-:W-:Y:S01]  /*f510*/  VIADD R8, R106, 0x39 ;  /* 0x000000396a087836 */ /* 0x000fe20000000000 */
[----:B------:R-:W-:Y:S01]  /*f520*/  ISETP.GT.AND P2, PT, R41, R24, PT ;  /* 0x000000182900720c */ /* 0x000fe20003f44270 */
[----:B---3--:R-:W-:Y:S01]  /*f530*/  FFMA.FTZ R81, -R160, R62, R81 ;  /* 0x0000003ea0517223 */ /* 0x008fe20000010151 */
[----:B------:R-:W-:-:S02]  /*f540*/  IABS R44, R44 ;  /* 0x0000002c002c7213 */ /* 0x000fc40000000000 */
[----:B------:R-:W-:Y:S01]  /*f550*/  IABS R42, R42 ;  /* 0x0000002a002a7213 */ /* 0x000fe20000000000 */
[----:B------:R-:W3:Y:S01]  /*f560*/  MUFU.TANH R69, R69 ;  /* 0x0000004500457308 */ /* 0x000ee20000002400 */
[----:B------:R-:W-:Y:S02]  /*f570*/  FSEL R11, R11, -INF , !P5 ;  /* 0xff8000000b0b7808 */ /* 0x000fe40006800000 */
[----:B------:R-:W-:Y:S02]  /*f580*/  FSEL R31, R31, -INF , !P1 ;  /* 0xff8000001f1f7808 */ /* 0x000fe40004800000 */
[----:B------:R-:W-:Y:S02]  /*f590*/  FSEL R9, R9, -INF , !P0 ;  /* 0xff80000009097808 */ /* 0x000fe40004000000 */
[----:B------:R-:W-:Y:S01]  /*f5a0*/  ISETP.GE.AND P5, PT, R52, R163, PT ;  /* 0x000000a33400720c */ /* 0x000fe20003fa6270 */
[----:B------:R-:W-:Y:S01]  /*f5b0*/  MUFU.TANH R17, R17 ;  /* 0x0000001100117308 */ /* 0x000fe20000002400 */
[----:B------:R-:W-:-:S02]  /*f5c0*/  ISETP.GT.AND P1, PT, R29, R46, PT ;  /* 0x0000002e1d00720c */ /* 0x000fc40003f24270 */
[----:B------:R-:W-:Y:S02]  /*f5d0*/  I2FP.F32.S32 R44, R44 ;  /* 0x0000002c002c7245 */ /* 0x000fe40000201400 */
[----:B------:R-:W-:Y:S02]  /*f5e0*/  FSEL R43, R43, -INF , !P2 ;  /* 0xff8000002b2b7808 */ /* 0x000fe40005000000 */
[----:B------:R-:W-:Y:S01]  /*f5f0*/  IABS R40, R40 ;  /* 0x0000002800287213 */ /* 0x000fe20000000000 */
[----:B-1----:R-:W-:Y:S01]  /*f600*/  FFMA.FTZ R63, -R160, R44, R63 ;  /* 0x0000002ca03f7223 */ /* 0x002fe2000001013f */
[----:B------:R-:W-:Y:S01]  /*f610*/  I2FP.F32.S32 R42, R42 ;  /* 0x0000002a002a7245 */ /* 0x000fe20000201400 */
[----:B------:R-:W-:Y:S01]  /*f620*/  VIADD R44, R106, 0x20 ;  /* 0x000000206a2c7836 */ /* 0x000fe20000000000 */
[----:B------:R-:W-:Y:S01]  /*f630*/  ISETP.GT.AND P2, PT, R41, R58, PT ;  /* 0x0000003a2900720c */ /* 0x000fe20003f44270 */
[----:B------:R-:W-:Y:S01]  /*f640*/  MUFU.TANH R21, R21 ;  /* 0x0000001500157308 */ /* 0x000fe20000002400 */
[----:B------:R-:W-:Y:S01]  /*f650*/  FSEL R9, R9, -INF , !P5 ;  /* 0xff80000009097808 */ /* 0x000fe20006800000 */
[----:B--2---:R-:W-:Y:S01]  /*f660*/  FFMA.FTZ R165, -R160, R42, R165 ;  /* 0x0000002aa0a57223 */ /* 0x004fe200000101a5 */
[----:B------:R-:W-:Y:S01]  /*f670*/  FSEL R27, R27, -INF , !P1 ;  /* 0xff8000001b1b7808 */ /* 0x000fe20004800000 */
[----:B------:R-:W-:Y:S01]  /*f680*/  VIADD R42, R106, 0x21 ;  /* 0x000000216a2a7836 */ /* 0x000fe20000000000 */
[----:B------:R-:W-:-:S02]  /*f690*/  ISETP.GE.AND P5, PT, R46, R161, PT ;  /* 0x000000a12e00720c */ /* 0x000fc40003fa6270 */
[----:B------:R-:W-:Y:S01]  /*f6a0*/  I2FP.F32.S32 R40, R40 ;  /* 0x0000002800287245 */ /* 0x000fe20000201400 */
[----:B------:R-:W-:Y:S01]  /*f6b0*/  MUFU.TANH R45, R45 ;  /* 0x0000002d002d7308 */ /* 0x000fe20000002400 */
[----:B------:R-:W-:Y:S02]  /*f6c0*/  FSEL R81, R81, -INF , !P2 ;  /* 0xff80000051517808 */ /* 0x000fe40005000000 */
[C---:B------:R-:W-:Y:S01]  /*f6d0*/  ISETP.GT.AND P2, PT, R41.reuse, R48, PT ;  /* 0x000000302900720c */ /* 0x040fe20003f44270 */
[----:B----4-:R-:W-:Y:S01]  /*f6e0*/  FFMA.FTZ R175, -R160, R40, R175 ;  /* 0x00000028a0af7223 */ /* 0x010fe200000101af */
[----:B------:R-:W-:Y:S01]  /*f6f0*/  ISETP.GT.AND P0, PT, R41, R46, PT ;  /* 0x0000002e2900720c */ /* 0x000fe20003f04270 */
[----:B------:R-:W-:Y:S01]  /*f700*/  VIADD R40, R106, 0x28 ;  /* 0x000000286a287836 */ /* 0x000fe20000000000 */
[----:B------:R-:W-:Y:S01]  /*f710*/  IABS R26, R3 ;  /* 0x00000003001a7213 */ /* 0x000fe20000000000 */
[----:B------:R-:W-:Y:S01]  /*f720*/  MUFU.TANH R79, R79 ;  /* 0x0000004f004f7308 */ /* 0x000fe20000002400 */
[----:B------:R-:W-:-:S02]  /*f730*/  FSEL R3, R27, -INF , !P5 ;  /* 0xff8000001b037808 */ /* 0x000fc40006800000 */
[----:B------:R-:W-:Y:S02]  /*f740*/  FSEL R15, R15, -INF , !P2 ;  /* 0xff8000000f0f7808 */ /* 0x000fe40005000000 */
[----:B------:R-:W-:Y:S02]  /*f750*/  ISETP.GT.AND P2, PT, R41, R44, PT ;  /* 0x0000002c2900720c */ /* 0x000fe40003f44270 */
[----:B------:R-:W-:Y:S01]  /*f760*/  FSEL R25, R25, -INF , !P0 ;  /* 0xff80000019197808 */ /* 0x000fe20004000000 */
[----:B------:R-:W1:Y:S01]  /*f770*/  MUFU.TANH R27, R74 ;  /* 0x0000004a001b7308 */ /* 0x000e620000002400 */
[----:B------:R-:W-:Y:S02]  /*f780*/  IABS R47, R47 ;  /* 0x0000002f002f7213 */ /* 0x000fe40000000000 */
[----:B------:R-:W-:Y:S02]  /*f790*/  ISETP.GT.AND P0, PT, R41, R42, PT ;  /* 0x0000002a2900720c */ /* 0x000fe40003f04270 */
[----:B------:R-:W-:Y:S01]  /*f7a0*/  ISETP.GE.AND P4, PT, R24, R163, PT ;  /* 0x000000a31800720c */ /* 0x000fe20003f86270 */
[----:B------:R-:W-:Y:S01]  /*f7b0*/  VIADD R24, R106, 0x30 ;  /* 0x000000306a187836 */ /* 0x000fe20000000000 */
[----:B------:R-:W-:Y:S01]  /*f7c0*/  FSEL R143, R63, -INF , !P2 ;  /* 0xff8000003f8f7808 */ /* 0x000fe20005000000 */
[----:B------:R-:W2:Y:S01]  /*f7d0*/  MUFU.TANH R75, R75 ;  /* 0x0000004b004b7308 */ /* 0x000ea20000002400 */
[----:B------:R-:W-:-:S02]  /*f7e0*/  I2FP.F32.S32 R121, R47 ;  /* 0x0000002f00797245 */ /* 0x000fc40000201400 */
[----:B------:R-:W-:Y:S02]  /*f7f0*/  ISETP.GT.AND P2, PT, R41, R40, PT ;  /* 0x000000282900720c */ /* 0x000fe40003f44270 */
[----:B------:R-:W-:Y:S01]  /*f800*/  FSEL R177, R77, -INF , !P0 ;  /* 0xff8000004db17808 */ /* 0x000fe20004000000 */
[----:B---3--:R-:W-:Y:S01]  /*f810*/  FFMA.FTZ R121, -R160, R121, R69 ;  /* 0x00000079a0797223 */ /* 0x008fe20000010145 */
[----:B------:R-:W-:Y:S01]  /*f820*/  ISETP.GT.AND P0, PT, R41, R34, PT ;  /* 0x000000222900720c */ /* 0x000fe20003f04270 */
[----:B------:R-:W-:Y:S01]  /*f830*/  MUFU.TANH R71, R71 ;  /* 0x0000004700477308 */ /* 0x000fe20000002400 */
[----:B------:R-:W-:Y:S02]  /*f840*/  FSEL R165, R165, -INF , !P2 ;  /* 0xff800000a5a57808 */ /* 0x000fe40005000000 */
[----:B------:R-:W-:Y:S02]  /*f850*/  ISETP.GT.AND P2, PT, R41, R24, PT ;  /* 0x000000182900720c */ /* 0x000fe40003f44270 */
[----:B------:R-:W-:-:S02]  /*f860*/  FSEL R175, R175, -INF , !P0 ;  /* 0xff800000afaf7808 */ /* 0x000fc40004000000 */
[----:B------:R-:W-:Y:S01]  /*f870*/  ISETP.GT.AND P0, PT, R41, R18, PT ;  /* 0x000000122900720c */ /* 0x000fe20003f04270 */
[----:B------:R-:W-:Y:S01]  /*f880*/  MUFU.TANH R67, R67 ;  /* 0x0000004300437308 */ /* 0x000fe20000002400 */
[----:B------:R-:W-:Y:S02]  /*f890*/  I2FP.F32.S32 R26, R26 ;  /* 0x0000001a001a7245 */ /* 0x000fe40000201400 */
[----:B------:R-:W-:Y:S02]  /*f8a0*/  IABS R56, R56 ;  /* 0x0000003800387213 */ /* 0x000fe40000000000 */
[----:B------:R-:W-:Y:S01]  /*f8b0*/  FSEL R113, R113, -INF , !P2 ;  /* 0xff80000071717808 */ /* 0x000fe20005000000 */
[----:B-1----:R-:W-:Y:S01]  /*f8c0*/  FFMA.FTZ R26, -R160, R26, R27 ;  /* 0x0000001aa01a7223 */ /* 0x002fe2000001011b */
[----:B------:R-:W-:Y:S01]  /*f8d0*/  ISETP.GT.AND P2, PT, R41, R10, PT ;  /* 0x0000000a2900720c */ /* 0x000fe20003f44270 */
[----:B------:R-:W-:Y:S01]  /*f8e0*/  FMUL.FTZ R27, R70, R7 ;  /* 0x00000007461b7220 */ /* 0x000fe20000410000 */
[----:B------:R-:W-:-:S02]  /*f8f0*/  FSEL R121, R121, -INF , !P0 ;  /* 0xff80000079797808 */ /* 0x000fc40004000000 */
[----:B------:R-:W-:Y:S02]  /*f900*/  ISETP.GT.AND P0, PT, R41, R8, PT ;  /* 0x000000082900720c */ /* 0x000fe40003f04270 */
[----:B------:R-:W-:Y:S01]  /*f910*/  I2FP.F32.S32 R56, R56 ;  /* 0x0000003800387245 */ /* 0x000fe20000201400 */
[----:B------:R-:W1:Y:S01]  /*f920*/  MUFU.TANH R27, R27 ;  /* 0x0000001b001b7308 */ /* 0x000e620000002400 */
[----:B------:R-:W-:Y:S02]  /*f930*/  IABS R50, R50 ;  /* 0x0000003200327213 */ /* 0x000fe40000000000 */
[----:B------:R-:W-:Y:S01]  /*f940*/  FSEL R120, R120, -INF , !P2 ;  /* 0xff80000078787808 */ /* 0x000fe20005000000 */
[----:B------:R-:W-:Y:S01]  /*f950*/  FFMA.FTZ R56, -R160, R56, R17 ;  /* 0x00000038a0387223 */ /* 0x000fe20000010111 */
[----:B------:R-:W-:Y:S02]  /*f960*/  ISETP.GE.AND P2, PT, R60, R163, PT ;  /* 0x000000a33c00720c */ /* 0x000fe40003f46270 */
[----:B------:R-:W-:-:S02]  /*f970*/  FSEL R119, R119, -INF , !P0 ;  /* 0xff80000077777808 */ /* 0x000fc40004000000 */
[----:B------:R-:W-:Y:S02]  /*f980*/  ISETP.GE.AND P0, PT, R60, R161, PT ;  /* 0x000000a13c00720c */ /* 0x000fe40003f06270 */
[----:B------:R-:W-:Y:S02]  /*f990*/  I2FP.F32.S32 R50, R50 ;  /* 0x0000003200327245 */ /* 0x000fe40000201400 */
[----:B------:R-:W-:Y:S02]  /*f9a0*/  ISETP.GT.AND P3, PT, R29, R58, PT ;  /* 0x0000003a1d00720c */ /* 0x000fe40003f64270 */
[----:B------:R-:W-:Y:S01]  /*f9b0*/  IABS R39, R39 ;  /* 0x0000002700277213 */ /* 0x000fe20000000000 */
[----:B------:R-:W-:Y:S01]  /*f9c0*/  FFMA.FTZ R50, -R160, R50, R21 ;  /* 0x00000032a0327223 */ /* 0x000fe20000010115 */
[----:B------:R-:W-:Y:S02]  /*f9d0*/  IABS R36, R36 ;  /* 0x0000002400247213 */ /* 0x000fe40000000000 */
[----:B------:R-:W-:-:S02]  /*f9e0*/  FSEL R37, R37, -INF , !P2 ;  /* 0xff80000025257808 */ /* 0x000fc40005000000 */
[----:B------:R-:W-:Y:S02]  /*f9f0*/  ISETP.GE.AND P2, PT, R52, R161, PT ;  /* 0x000000a13400720c */ /* 0x000fe40003f46270 */
[----:B------:R-:W-:Y:S02]  /*fa00*/  FSEL R19, R19, -INF , !P0 ;  /* 0xff80000013137808 */ /* 0x000fe40004000000 */
[----:B------:R-:W-:Y:S02]  /*fa10*/  FSEL R35, R35, -INF , !P6 ;  /* 0xff80000023237808 */ /* 0x000fe40007000000 */
[----:B------:R-:W-:Y:S02]  /*fa20*/  ISETP.GE.AND P0, PT, R48, R163, PT ;  /* 0x000000a33000720c */ /* 0x000fe40003f06270 */
[----:B------:R-:W-:Y:S02]  /*fa30*/  FSEL R23, R56, -INF , !P3 ;  /* 0xff80000038177808 */ /* 0x000fe40005800000 */
[----:B------:R-:W-:-:S02]  /*fa40*/  I2FP.F32.S32 R39, R39 ;  /* 0x0000002700277245 */ /* 0x000fc40000201400 */
[----:B------:R-:W-:Y:S02]  /*fa50*/  I2FP.F32.S32 R36, R36 ;  /* 0x0000002400247245 */ /* 0x000fe40000201400 */
[----:B------:R-:W-:Y:S01]  /*fa60*/  ISETP.GE.AND P6, PT, R58, R163, PT ;  /* 0x000000a33a00720c */ /* 0x000fe20003fc6270 */
[C---:B------:R-:W-:Y:S01]  /*fa70*/  FFMA.FTZ R39, -R160.reuse, R39, R45 ;  /* 0x00000027a0277223 */ /* 0x040fe2000001012d */
[----:B------:R-:W-:Y:S01]  /*fa80*/  ISETP.GT.AND P3, PT, R29, R48, PT ;  /* 0x000000301d00720c */ /* 0x000fe20003f64270 */
[----:B------:R-:W-:Y:S01]  /*fa90*/  FFMA.FTZ R36, -R160, R36, R79 ;  /* 0x00000024a0247223 */ /* 0x000fe2000001014f */
[----:B------:R-:W-:Y:S02]  /*faa0*/  IABS R33, R33 ;  /* 0x0000002100217213 */ /* 0x000fe40000000000 */
[----:B------:R-:W-:Y:S02]  /*fab0*/  FSEL R21, R31, -INF , !P2 ;  /* 0xff8000001f157808 */ /* 0x000fe40005000000 */
[----:B------:R-:W-:-:S02]  /*fac0*/  FSEL R31, R15, -INF , !P0 ;  /* 0xff8000000f1f7808 */ /* 0x000fc40004000000 */
[----:B------:R-:W-:Y:S02]  /*fad0*/  FSEL R17, R81, -INF , !P6 ;  /* 0xff80000051117808 */ /* 0x000fe40007000000 */
[----:B------:R-:W-:Y:S02]  /*fae0*/  FSEL R15, R50, -INF , !P3 ;  /* 0xff800000320f7808 */ /* 0x000fe40005800000 */
[----:B------:R-:W-:Y:S02]  /*faf0*/  I2FP.F32.S32 R33, R33 ;  /* 0x0000002100217245 */ /* 0x000fe40000201400 */
[----:B------:R-:W-:Y:S02]  /*fb00*/  ISETP.GE.AND P6, PT, R48, R161, PT ;  /* 0x000000a13000720c */ /* 0x000fe40003fc6270 */
[C---:B------:R-:W-:Y:S01]  /*fb10*/  ISETP.GT.AND P3, PT, R29.reuse, R44, PT ;  /* 0x0000002c1d00720c */ /* 0x040fe20003f64270 */
[----:B--2---:R-:W-:Y:S01]  /*fb20*/  FFMA.FTZ R33, -R160, R33, R75 ;  /* 0x00000021a0217223 */ /* 0x004fe2000001014b */
[----:B------:R-:W-:-:S02]  /*fb30*/  ISETP.GT.AND P1, PT, R29, R42, PT ;  /* 0x0000002a1d00720c */ /* 0x000fc40003f24270 */
[----:B------:R-:W-:Y:S02]  /*fb40*/  IABS R32, R32 ;  /* 0x0000002000207213 */ /* 0x000fe40000000000 */
[----:B------:R-:W-:Y:S02]  /*fb50*/  FSEL R15, R15, -INF , !P6 ;  /* 0xff8000000f0f7808 */ /* 0x000fe40007000000 */
[----:B------:R-:W-:Y:S02]  /*fb60*/  FSEL R39, R39, -INF , !P3 ;  /* 0xff80000027277808 */ /* 0x000fe40005800000 */
[----:B------:R-:W-:Y:S02]  /*fb70*/  FSEL R36, R36, -INF , !P1 ;  /* 0xff80000024247808 */ /* 0x000fe40004800000 */
[----:B------:R-:W-:Y:S02]  /*fb80*/  I2FP.F32.S32 R32, R32 ;  /* 0x0000002000207245 */ /* 0x000fe40000201400 */
[----:B------:R-:W-:-:S02]  /*fb90*/  ISETP.GE.AND P6, PT, R42, R163, PT ;  /* 0x000000a32a00720c */ /* 0x000fc40003fc6270 */
[C---:B------:R-:W-:Y:S01]  /*fba0*/  ISETP.GT.AND P3, PT, R29.reuse, R40, PT ;  /* 0x000000281d00720c */ /* 0x040fe20003f64270 */
[----:B-1----:R-:W-:Y:S01]  /*fbb0*/  FFMA.FTZ R27, -R160, R32, R27 ;  /* 0x00000020a01b7223 */ /* 0x002fe2000001011b */
[----:B------:R-:W-:Y:S02]  /*fbc0*/  ISETP.GT.AND P1, PT, R29, R34, PT ;  /* 0x000000221d00720c */ /* 0x000fe40003f24270 */
[----:B------:R-:W-:Y:S02]  /*fbd0*/  FSEL R177, R177, -INF , !P6 ;  /* 0xff800000b1b17808 */ /* 0x000fe40007000000 */
[----:B------:R-:W-:Y:S02]  /*fbe0*/  FSEL R26, R26, -INF , !P3 ;  /* 0xff8000001a1a7808 */ /* 0x000fe40005800000 */
[----:B------:R-:W-:Y:S02]  /*fbf0*/  FSEL R33, R33, -INF , !P1 ;  /* 0xff80000021217808 */ /* 0x000fe40004800000 */
[----:B------:R-:W-:-:S02]  /*fc00*/  IABS R28, R28 ;  /* 0x0000001c001c7213 */ /* 0x000fc40000000000 */
[-C--:B------:R-:W-:Y:S02]  /*fc10*/  ISETP.GE.AND P6, PT, R34, R161.reuse, PT ;  /* 0x000000a12200720c */ /* 0x080fe40003fc6270 */
[----:B------:R-:W-:Y:S02]  /*fc20*/  ISETP.GT.AND P3, PT, R29, R24, PT ;  /* 0x000000181d00720c */ /* 0x000fe40003f64270 */
[----:B------:R-:W-:Y:S02]  /*fc30*/  ISETP.GE.AND P0, PT, R44, R161, PT ;  /* 0x000000a12c00720c */ /* 0x000fe40003f06270 */
[----:B------:R-:W-:Y:S02]  /*fc40*/  I2FP.F32.S32 R28, R28 ;  /* 0x0000001c001c7245 */ /* 0x000fe40000201400 */
[----:B------:R-:W-:Y:S02]  /*fc50*/  FSEL R167, R33, -INF , !P6 ;  /* 0xff80000021a77808 */ /* 0x000fe40007000000 */
[----:B------:R-:W-:Y:S01]  /*fc60*/  FSEL R118, R27, -INF , !P3 ;  /* 0xff8000001b767808 */ /* 0x000fe20005800000 */
[----:B------:R-:W1:Y:S01]  /*fc70*/  MUFU.TANH R33, R38 ;  /* 0x0000002600217308 */ /* 0x000e620000002400 */
[----:B------:R-:W-:Y:S01]  /*fc80*/  FSEL R173, R39, -INF , !P0 ;  /* 0xff80000027ad7808 */ /* 0x000fe20004000000 */
[----:B------:R-:W-:Y:S01]  /*fc90*/  FFMA.FTZ R28, -R160, R28, R71 ;  /* 0x0000001ca01c7223 */ /* 0x000fe20000010147 */
[----:B------:R-:W-:-:S02]  /*fca0*/  FSEL R43, R43, -INF , !P4 ;  /* 0xff8000002b2b7808 */ /* 0x000fc40006000000 */
[----:B------:R-:W-:Y:S02]  /*fcb0*/  ISETP.GE.AND P0, PT, R34, R163, PT ;  /* 0x000000a32200720c */ /* 0x000fe40003f06270 */
[-C--:B------:R-:W-:Y:S01]  /*fcc0*/  ISETP.GE.AND P4, PT, R58, R161.reuse, PT ;  /* 0x000000a13a00720c */ /* 0x080fe20003f86270 */
[----:B------:R-:W2:Y:S01]  /*fcd0*/  MUFU.TANH R27, R66 ;  /* 0x00000042001b7308 */ /* 0x000ea20000002400 */
[----:B------:R-:W-:Y:S02]  /*fce0*/  ISETP.GT.AND P1, PT, R29, R18, PT ;  /* 0x000000121d00720c */ /* 0x000fe40003f24270 */
[----:B------:R-:W-:Y:S02]  /*fcf0*/  FSEL R175, R175, -INF , !P0 ;  /* 0xff800000afaf7808 */ /* 0x000fe40004000000 */
[----:B------:R-:W-:Y:S02]  /*fd00*/  FSEL R23, R23, -INF , !P4 ;  /* 0xff80000017177808 */ /* 0x000fe40006000000 */
[----:B------:R-:W-:-:S02]  /*fd10*/  ISETP.GE.AND P0, PT, R18, R161, PT ;  /* 0x000000a11200720c */ /* 0x000fc40003f06270 */
[----:B------:R-:W-:Y:S02]  /*fd20*/  FSEL R28, R28, -INF , !P1 ;  /* 0xff8000001c1c7808 */ /* 0x000fe40004800000 */
[-C--:B------:R-:W-:Y:S02]  /*fd30*/  ISETP.GE.AND P4, PT, R46, R163.reuse, PT ;  /* 0x000000a32e00720c */ /* 0x080fe40003f86270 */
[----:B------:R-:W-:Y:S02]  /*fd40*/  ISETP.GE.AND P2, PT, R44, R163, PT ;  /* 0x000000a32c00720c */ /* 0x000fe40003f46270 */
[----:B------:R-:W-:Y:S02]  /*fd50*/  IABS R2, R2 ;  /* 0x0000000200027213 */ /* 0x000fe40000000000 */
[----:B------:R-:W-:Y:S02]  /*fd60*/  IABS R22, R22 ;  /* 0x0000001600167213 */ /* 0x000fe40000000000 */
[----:B------:R-:W-:-:S02]  /*fd70*/  IABS R20, R20 ;  /* 0x0000001400147213 */ /* 0x000fc40000000000 */
[----:B------:R-:W-:Y:S02]  /*fd80*/  FSEL R117, R28, -INF , !P0 ;  /* 0xff8000001c757808 */ /* 0x000fe40004000000 */
[----:B------:R-:W-:Y:S02]  /*fd90*/  FSEL R25, R25, -INF , !P4 ;  /* 0xff80000019197808 */ /* 0x000fe40006000000 */
[----:B------:R-:W-:Y:S02]  /*fda0*/  FSEL R143, R143, -INF , !P2 ;  /* 0xff8000008f8f7808 */ /* 0x000fe40005000000 */
[----:B------:R-:W-:Y:S02]  /*fdb0*/  I2FP.F32.S32 R2, R2 ;  /* 0x0000000200027245 */ /* 0x000fe40000201400 */
[----:B------:R-:W-:Y:S02]  /*fdc0*/  I2FP.F32.S32 R22, R22 ;  /* 0x0000001600167245 */ /* 0x000fe40000201400 */
[----:B------:R-:W-:Y:S01]  /*fdd0*/  ISETP.GT.AND P0, PT, R107, R140, PT ;  /* 0x0000008c6b00720c */ /* 0x000fe20003f04270 */
[----:B-1----:R-:W-:Y:S01]  /*fde0*/  FFMA.FTZ R2, -R160, R2, R33 ;  /* 0x00000002a0027223 */ /* 0x002fe20000010121 */
[----:B------:R-:W-:Y:S01]  /*fdf0*/  ISETP.GE.AND P4, PT, R42, R161, PT ;  /* 0x000000a12a00720c */ /* 0x000fe20003f86270 */
[----:B--2---:R-:W-:Y:S01]  /*fe00*/  FFMA.FTZ R22, -R160, R22, R27 ;  /* 0x00000016a0167223 */ /* 0x004fe2000001011b */
[----:B------:R-:W-:-:S02]  /*fe10*/  ISETP.GE.AND P5, PT, R40, R163, PT ;  /* 0x000000a32800720c */ /* 0x000fc40003fa6270 */
[----:B------:R-:W-:Y:S02]  /*fe20*/  ISETP.GE.AND P2, PT, R40, R161, PT ;  /* 0x000000a12800720c */ /* 0x000fe40003f46270 */
[----:B------:R-:W-:Y:S02]  /*fe30*/  ISETP.GE.AND P6, PT, R10, R163, PT ;  /* 0x000000a30a00720c */ /* 0x000fe40003fc6270 */
[----:B------:R-:W-:Y:S02]  /*fe40*/  I2FP.F32.S32 R20, R20 ;  /* 0x0000001400147245 */ /* 0x000fe40000201400 */
[----:B------:R-:W-:Y:S02]  /*fe50*/  FSEL R171, R36, -INF , !P4 ;  /* 0xff80000024ab7808 */ /* 0x000fe40006000000 */
[----:B------:R-:W-:Y:S01]  /*fe60*/  FSEL R165, R165, -INF , !P5 ;  /* 0xff800000a5a57808 */ /* 0x000fe20006800000 */
[----:B------:R-:W-:Y:S01]  /*fe70*/  FFMA.FTZ R67, -R160, R20, R67 ;  /* 0x00000014a0437223 */ /* 0x000fe20000010143 */
[----:B------:R-:W-:-:S02]  /*fe80*/  FSEL R169, R26, -INF , !P2 ;  /* 0xff8000001aa97808 */ /* 0x000fc40005000000 */
[----:B------:R-:W-:Y:S02]  /*fe90*/  FSEL R120, R120, -INF , !P6 ;  /* 0xff80000078787808 */ /* 0x000fe40007000000 */
[C---:B------:R-:W-:Y:S02]  /*fea0*/  ISETP.GE.AND P4, PT, R24.reuse, R163, PT ;  /* 0x000000a31800720c */ /* 0x040fe40003f86270 */
[----:B------:R-:W-:Y:S02]  /*feb0*/  ISETP.GE.AND P5, PT, R24, R161, PT ;  /* 0x000000a11800720c */ /* 0x000fe40003fa6270 */
[----:B------:R-:W-:Y:S02]  /*fec0*/  ISETP.GE.AND P2, PT, R18, R163, PT ;  /* 0x000000a31200720c */ /* 0x000fe40003f46270 */
[C---:B------:R-:W-:Y:S02]  /*fed0*/  ISETP.GT.AND P3, PT, R29.reuse, R10, PT ;  /* 0x0000000a1d00720c */ /* 0x040fe40003f64270 */
[----:B------:R-:W-:-:S02]  /*fee0*/  ISETP.GT.AND P6, PT, R29, R106, PT ;  /* 0x0000006a1d00720c */ /* 0x000fc40003fc4270 */
        /* <DEDUP_REMOVED lines=8> */
[----:B------:R-:W-:Y:S01]  /*ff70*/  ISETP.GE.AND P2, PT, R8, R161, PT ;  /* 0x000000a10800720c */ /* 0x000fe20003f46270 */
[----:B------:R-:W-:Y:S01]  /*ff80*/  BAR.SYNC.DEFER_BLOCKING 0x0 ;  /* 0x0000000000007b1d */ /* 0x000fe20000010000 */
        /* <DEDUP_REMOVED lines=24> */
.L_x_13866:
        /* <DEDUP_REMOVED lines=60> */
.L_x_13867:
[----:B------:R-:W-:Y:S05]  /*104d0*/  BSYNC.RECONVERGENT B0 ;  /* 0x0000000000007941 */ /* 0x000fea0003800200 */
.L_x_13865:
        /* <DEDUP_REMOVED lines=57> */
.L_x_13864:
[----:B------:R-:W-:Y:S05]  /*10870*/  BSYNC.RECONVERGENT B1 ;  /* 0x0000000000017941 */ /* 0x000fea0003800200 */
.L_x_13863:
        /* <DEDUP_REMOVED lines=19> */
[----:B--2---:R-:W1:Y:S03]  /*109b0*/  SHFL.BFLY PT, R13, R10, 0x2, 0x1f ;  /* 0x0c401f000a0d7f89 */ /* 0x004e6600000e0000 */
        /* <DEDUP_REMOVED lines=13> */
[----:B------:R-:W2:Y:S01]  /*10a90*/  SHFL.BFLY PT, R0, R5, 0x1, 0x1f ;  /* 0x0c201f0005007f89 */ /* 0x000ea200000e0000 */
[----:B-1----:R-:W-:-:S04]  /*10aa0*/  FMNMX.FTZ R2, R13, R2, !PT ;  /* 0x000000020d027209 */ /* 0x002fc80007810000 */
        /* <DEDUP_REMOVED lines=19> */
[----:B------:R-:W-:Y:S01]  /*10be0*/  LDSM.16.MT88.4 R8, [R134+0x8800] ;  /* 0x008800008608783b */ /* 0x000fe20000004200 */
[----:B------:R-:W2:Y:S01]  /*10bf0*/  MUFU.EX2 R111, R111 ;  /* 0x0000006f006f7308 */ /* 0x000ea20000000800 */
[-CC-:B------:R-:W-:Y:S01]  /*10c00*/  FFMA.FTZ R32, R31, R123.reuse, -R122.reuse ;  /* 0x0000007b1f207223 */ /* 0x180fe2000001087a */
[-C--:B------:R-:W-:Y:S01]  /*10c10*/  FFMA.FTZ R25, R25, R123.reuse, -R122 ;  /* 0x0000007b19197223 */ /* 0x080fe2000001087a */
[-CC-:B------:R-:W-:Y:S01]  /*10c20*/  FFMA.FTZ R30, R23, R123.reuse, -R166.reuse ;  /* 0x0000007b171e7223 */ /* 0x180fe200000108a6 */
[----:B------:R-:W-:Y:S01]  /*10c30*/  MUFU.EX2 R112, R112 ;  /* 0x0000007000707308 */ /* 0x000fe20000000800 */
[-CC-:B------:R-:W-:Y:S01]  /*10c40*/  FFMA.FTZ R29, R21, R123.reuse, -R166.reuse ;  /* 0x0000007b151d7223 */ /* 0x180fe200000108a6 */
[-CC-:B------:R-:W-:Y:S01]  /*10c50*/  FFMA.FTZ R24, R15, R123.reuse, -R166.reuse ;  /* 0x0000007b0f187223 */ /* 0x180fe200000108a6 */
[-C--:B------:R-:W-:Y:S01]  /*10c60*/  FFMA.FTZ R3, R3, R123.reuse, -R166 ;  /* 0x0000007b03037223 */ /* 0x080fe200000108a6 */
[----:B------:R-:W3:Y:S01]  /*10c70*/  MUFU.EX2 R27, R27 ;  /* 0x0000001b001b7308 */ /* 0x000ee20000000800 */
[----:B------:R-:W4:Y:S01]  /*10c80*/  LDSM.16.MT88.4 R40, [R135+0xa000] ;  /* 0x00a000008728783b */ /* 0x000f220000004200 */
[-CC-:B------:R-:W-:Y:S01]  /*10c90*/  FFMA.FTZ R170, R143, R123.reuse, -R122.reuse ;  /* 0x0000007b8faa7223 */ /* 0x180fe2000001087a */
[-C--:B------:R-:W-:Y:S01]  /*10ca0*/  FFMA.FTZ R143, R165, R123.reuse, -R122 ;  /* 0x0000007ba58f7223 */ /* 0x080fe2000001087a */
[----:B------:R-:W-:Y:S01]  /*10cb0*/  MUFU.EX2 R35, R7 ;  /* 0x0000000700237308 */ /* 0x000fe20000000800 */
[----:B------:R-:W5:Y:S01]  /*10cc0*/  LDSM.16.MT88.4 R12, [R132+0x8800] ;  /* 0x00880000840c783b */ /* 0x000f620000004200 */
[----:B--2---:R-:W-:Y:S01]  /*10cd0*/  F2FP.F16.F32.PACK_AB R64, R111, R114 ;  /* 0x000000726f40723e */ /* 0x004fe200000000ff */
[-C--:B------:R-:W-:Y:S01]  /*10ce0*/  FFMA.FTZ R168, R173, R123.reuse, -R166 ;  /* 0x0000007bada87223 */ /* 0x080fe200000108a6 */
[----:B------:R-:W2:Y:S01]  /*10cf0*/  MUFU.EX2 R34, R34 ;  /* 0x0000002200227308 */ /* 0x000ea20000000800 */
[----:B------:R-:W-:Y:S01]  /*10d00*/  LDSM.16.MT88.4 R16, [R135+0x8800] ;  /* 0x008800008710783b */ /* 0x000fe20000004200 */
[-CC-:B------:R-:W-:Y:S01]  /*10d10*/  FFMA.FTZ R177, R177, R123.reuse, -R122.reuse ;  /* 0x0000007bb1b17223 */ /* 0x180fe2000001087a */
[-C--:B------:R-:W-:Y:S01]  /*10d20*/  FFMA.FTZ R174, R119, R123.reuse, -R122 ;  /* 0x0000007b77ae7223 */ /* 0x080fe2000001087a */
[----:B------:R-:W-:Y:S01]  /*10d30*/  MUFU.EX2 R33, R33 ;  /* 0x0000002100217308 */ /* 0x000fe20000000800 */
[----:B------:R-:W-:Y:S01]  /*10d40*/  LDSM.16.MT88.4 R20, [R133+0x8800] ;  /* 0x008800008514783b */ /* 0x000fe20000004200 */
[----:B---3--:R-:W-:Y:S01]  /*10d50*/  F2FP.F16.F32.PACK_AB R66, R27, R112 ;  /* 0x000000701b42723e */ /* 0x008fe200000000ff */
[----:B------:R-:W-:Y:S01]  /*10d60*/  FFMA.FTZ R172, R115, R123, -R166 ;  /* 0x0000007b73ac7223 */ /* 0x000fe200000108a6 */
[----:B------:R-:W3:Y:S01]  /*10d70*/  MUFU.EX2 R26, R26 ;  /* 0x0000001a001a7308 */ /* 0x000ee20000000800 */
        /* <DEDUP_REMOVED lines=14> */
[C---:B-1----:R-:W-:Y:S03]  /*10e60*/  HMMA.16816.F32 R88, R64.reuse, R84, RZ ;  /* 0x000000544058723c */ /* 0x042fe600000018ff */
[C---:B--2---:R-:W-:Y:S01]  /*10e70*/  F2FP.F16.F32.PACK_AB R4, R31.reuse, R28 ;  /* 0x0000001c1f04723e */ /* 0x044fe200000000ff */
[----:B------:R-:W-:Y:S01]  /*10e80*/  FADD.FTZ R28, R28, R27 ;  /* 0x0000001b1c1c7221 */ /* 0x000fe20000010000 */
[----:B------:R-:W1:Y:S03]  /*10e90*/  MUFU.EX2 R29, R29 ;  /* 0x0000001d001d7308 */ /* 0x000e660000000800 */
[----:B------:R-:W-:Y:S01]  /*10ea0*/  FADD.FTZ R31, R31, R28 ;  /* 0x0000001c1f1f7221 */ /* 0x000fe20000010000 */
[----:B------:R-:W-:Y:S01]  /*10eb0*/  MUFU.EX2 R24, R24 ;  /* 0x0000001800187308 */ /* 0x000fe20000000800 */
[C---:B------:R-:W-:Y:S01]  /*10ec0*/  HMMA.16816.F32 R84, R64.reuse, R86, RZ ;  /* 0x000000564054723c */ /* 0x040fe200000018ff */
[C---:B---3--:R-:W-:Y:S01]  /*10ed0*/  F2FP.F16.F32.PACK_AB R6, R25.reuse, R32 ;  /* 0x000000201906723e */ /* 0x048fe200000000ff */
[----:B------:R-:W-:Y:S01]  /*10ee0*/  FADD.FTZ R32, R32, R31 ;  /* 0x0000001f20207221 */ /* 0x000fe20000010000 */
[----:B------:R-:W2:Y:S03]  /*10ef0*/  MUFU.EX2 R3, R3 ;  /* 0x0000000300037308 */ /* 0x000ea60000000800 */
[----:B------:R-:W-:Y:S01]  /*10f00*/  FADD.FTZ R25, R25, R32 ;  /* 0x0000002019197221 */ /* 0x000fe20000010000 */
[----:B------:R-:W-:Y:S01]  /*10f10*/  MUFU.EX2 R170, R170 ;  /* 0x000000aa00aa7308 */ /* 0x000fe20000000800 */
[C---:B----4-:R-:W-:Y:S01]  /*10f20*/  HMMA.16816.F32 R36, R64.reuse, R40, RZ ;  /* 0x000000284024723c */ /* 0x050fe200000018ff */
[C---:B-1----:R-:W-:Y:S01]  /*10f30*/  F2FP.F16.F32.PACK_AB R5, R29.reuse, R30 ;  /* 0x0000001e1d05723e */ /* 0x042fe200000000ff */
[----:B------:R-:W-:Y:S01]  /*10f40*/  FADD.FTZ R30, R30, R33 ;  /* 0x000000211e1e7221 */ /* 0x000fe20000010000 */
[----:B------:R-:W1:Y:S03]  /*10f50*/  MUFU.EX2 R165, R177 ;  /* 0x000000b100a57308 */ /* 0x000e660000000800 */
[----:B------:R-:W-:Y:S01]  /*10f60*/  FADD.FTZ R29, R29, R30 ;  /* 0x0000001e1d1d7221 */ /* 0x000fe20000010000 */
[----:B------:R-:W-:Y:S01]  /*10f70*/  MUFU.EX2 R143, R143 ;  /* 0x0000008f008f7308 */ /* 0x000fe20000000800 */
[----:B------:R-:W-:Y:S01]  /*10f80*/  HMMA.16816.F32 R40, R64, R42, RZ ;  /* 0x0000002a4028723c */ /* 0x000fe200000018ff */
[C---:B--2---:R-:W-:Y:S01]  /*10f90*/  F2FP.F16.F32.PACK_AB R7, R3.reuse, R24 ;  /* 0x000000180307723e */ /* 0x044fe200000000ff */
[----:B------:R-:W-:Y:S01]  /*10fa0*/  FADD.FTZ R24, R24, R29 ;  /* 0x0000001d18187221 */ /* 0x000fe20000010000 */
[----:B------:R-:W-:Y:S03]  /*10fb0*/  MUFU.EX2 R168, R168 ;  /* 0x000000a800a87308 */ /* 0x000fe60000000800 */
[----:B------:R-:W-:Y:S01]  /*10fc0*/  FADD.FTZ R3, R3, R24 ;  /* 0x0000001803037221 */ /* 0x000fe20000010000 */
[----:B------:R-:W-:Y:S01]  /*10fd0*/  MUFU.EX2 R174, R174 ;  /* 0x000000ae00ae7308 */ /* 0x000fe20000000800 */
[C---:B------:R-:W-:Y:S03]  /*10fe0*/  HMMA.16816.F32 R88, R4.reuse, R8, R88 ;  /* 0x000000080458723c */ /* 0x040fe60000001858 */
[----:B------:R-:W-:Y:S05]  /*10ff0*/  MUFU.EX2 R172, R172 ;  /* 0x000000ac00ac7308 */ /* 0x000fea0000000800 */
[----:B------:R-:W-:Y:S01]  /*11000*/  HMMA.16816.F32 R84, R4, R10, R84 ;  /* 0x0000000a0454723c */ /* 0x000fe20000001854 */
[----:B------:R-:W2:Y:S07]  /*11010*/  LDSM.16.MT88.4 R8, [R135+0xa800] ;  /* 0x00a800008708783b */ /* 0x000eae0000004200 */
[C---:B------:R-:W-:Y:S08]  /*11020*/  HMMA.16816.F32 R72, R64.reuse, R68, RZ ;  /* 0x000000444048723c */ /* 0x040ff000000018ff */
[C---:B------:R-:W-:Y:S08]  /*11030*/  HMMA.16816.F32 R68, R64.reuse, R70, RZ ;  /* 0x000000464044723c */ /* 0x040ff000000018ff */
[----:B------:R-:W-:Y:S08]  /*11040*/  HMMA.16816.F32 R52, R64, R56, RZ ;  /* 0x000000384034723c */ /* 0x000ff000000018ff */
[C---:B-----5:R-:W-:Y:S08]  /*11050*/  HMMA.16816.F32 R72, R4.reuse, R12, R72 ;  /* 0x0000000c0448723c */ /* 0x060ff00000001848 */
        /* <DEDUP_REMOVED lines=31> */
[----:B------:R-:W4:Y:S04]  /*11250*/  MUFU.EX2 R20, R20 ;  /* 0x0000001400147308 */ /* 0x000f280000000800 */
[----:B------:R-:W5:Y:S01]  /*11260*/  MUFU.EX2 R22, R22 ;  /* 0x0000001600167308 */ /* 0x000f620000000800 */
[C---:B---3--:R-:W-:Y:S03]  /*11270*/  HMMA.16816.F32 R44, R4.reuse, R16, R44 ;  /* 0x00000010042c723c */ /* 0x048fe6000000182c */
[----:B------:R-:W3:Y:S05]  /*11280*/  MUFU.EX2 R23, R23 ;  /* 0x0000001700177308 */ /* 0x000eea0000000800 */
[----:B------:R-:W-:Y:S03]  /*11290*/  HMMA.16816.F32 R48, R4, R18, R48 ;  /* 0x000000120430723c */ /* 0x000fe60000001830 */
[----:B-1----:R-:W-:Y:S01]  /*112a0*/  F2FP.F16.F32.PACK_AB R4, R165, R170 ;  /* 0x000000aaa504723e */ /* 0x002fe200000000ff */
[----:B------:R-:W-:Y:S01]  /*112b0*/  LDSM.16.MT88.4 R16, [R135+0x9800] ;  /* 0x009800008710783b */ /* 0x000fe20000004200 */
[----:B----4-:R-:W-:Y:S01]  /*112c0*/  F2FP.F16.F32.PACK_AB R7, R20, R21 ;  /* 0x000000151407723e */ /* 0x010fe200000000ff */
[----:B------:R-:W-:Y:S01]  /*112d0*/  FADD.FTZ R170, R170, R25 ;  /* 0x00000019aaaa7221 */ /* 0x000fe20000010000 */
[----:B-----5:R-:W-:-:S02]  /*112e0*/  F2FP.F16.F32.PACK_AB R6, R22, R143 ;  /* 0x0000008f1606723e */ /* 0x020fc400000000ff */
[----:B---3--:R-:W-:Y:S01]  /*112f0*/  F2FP.F16.F32.PACK_AB R5, R23, R168 ;  /* 0x000000a81705723e */ /* 0x008fe200000000ff */
[----:B------:R-:W-:-:S04]  /*11300*/  FADD.FTZ R170, R165, R170 ;  /* 0x000000aaa5aa7221 */ /* 0x000fc80000010000 */
[----:B------:R-:W-:Y:S02]  /*11310*/  FADD.FTZ R143, R143, R170 ;  /* 0x000000aa8f8f7221 */ /* 0x000fe40000010000 */
        /* <DEDUP_REMOVED lines=26> */
[-C--:B------:R-:W-:Y:S01]  /*114c0*/  FFMA.FTZ R7, R118, R123.reuse, -R166 ;  /* 0x0000007b76077223 */ /* 0x080fe200000108a6 */
[-C--:B------:R-:W-:Y:S01]  /*114d0*/  FFMA.FTZ R4, R120, R123.reuse, -R122 ;  /* 0x0000007b78047223 */ /* 0x080fe2000001087a */
[-CC-:B------:R-:W-:Y:S01]  /*114e0*/  FFMA.FTZ R121, R117, R123.reuse, -R166.reuse ;  /* 0x0000007b75797223 */ /* 0x180fe200000108a6 */
[----:B------:R-:W-:Y:S01]  /*114f0*/  FFMA.FTZ R118, R116, R123, -R166 ;  /* 0x0000007b74767223 */ /* 0x000fe200000108a6 */
[----:B------:R-:W-:Y:S01]  /*11500*/  MUFU.EX2 R120, R5 ;  /* 0x0000000500787308 */ /* 0x000fe20000000800 */
[----:B------:R-:W1:Y:S01]  /*11510*/  LDSM.16.MT88.4 R8, [R133+0x9800] ;  /* 0x009800008508783b */ /* 0x000e620000004200 */
[----:B------:R-:W-:-:S02]  /*11520*/  SHF.L.U32 R166, R147, 0x3, RZ ;  /* 0x0000000393a67819 */ /* 0x000fc400000006ff */
[----:B------:R-:W2:Y:S02]  /*11530*/  MUFU.EX2 R113, R113 ;  /* 0x0000007100717308 */ /* 0x000ea40000000800 */
[----:B------:R-:W-:Y:S02]  /*11540*/  LOP3.LUT R166, R166, 0x38, RZ, 0xc0, !PT ;  /* 0x00000038a6a67812 */ /* 0x000fe400078ec0ff */
[----:B------:R2:W3:Y:S04]  /*11550*/  MUFU.EX2 R119, R4 ;  /* 0x0000000400777308 */ /* 0x0004e80000000800 */
[----:B------:R-:W-:Y:S04]  /*11560*/  MUFU.EX2 R117, R7 ;  /* 0x0000000700757308 */ /* 0x000fe80000000800 */
        /* <DEDUP_REMOVED lines=109> */
.L_x_13871:
        /* <DEDUP_REMOVED lines=8> */
.L_x_13872:
[----:B------:R-:W-:Y:S05]  /*11cc0*/  BSYNC.RECONVERGENT B0 ;  /* 0x0000000000007941 */ /* 0x000fea0003800200 */
.L_x_13870:
[-C--:B------:R-:W-:Y:S01]  /*11cd0*/  ISETP.GE.AND P1, PT, R166, R151.reuse, PT ;  /* 0x00000097a600720c */ /* 0x080fe20003f26270 */
[----:B------:R-:W-:Y:S01]  /*11ce0*/  IMAD.SHL.U32 R3, R138, 0x20, RZ ;  /* 0x000000208a037824 */ /* 0x000fe200078e00ff */
        /* <DEDUP_REMOVED lines=57> */
[----:B------:R-:W2:Y:S01]  /*12080*/  LD.E R3, desc[UR4][R102.64+0x18c] ;  /* 0x00018c0466037980 */ /* 0x000ea2000c101900 */
[----:B------:R-:W-:Y:S01]  /*12090*/  SHF.R.U32.HI R107, RZ, 0x1, R147 ;  /* 0x00000001ff6b7819 */ /* 0x000fe20000011693 */
[----:B------:R-:W-:-:S02]  /*120a0*/  VIADD R111, R106, 0xffffffc0 ;  /* 0xffffffc06a6f7836 */ /* 0x000fc40000000000 */
[----:B------:R-:W-:Y:S01]  /*120b0*/  IMAD.IADD R110, R101, 0x1, R110 ;  /* 0x00000001656e7824 */ /* 0x000fe200078e026e */
        /* <DEDUP_REMOVED lines=72> */
[C---:B-1----:R-:W-:Y:S08]  /*12540*/  HMMA.16816.F32 R32, R116.reuse, R112, R32 ;  /* 0x000000707420723c */ /* 0x042ff00000001820 */
[C---:B------:R-:W-:Y:S01]  /*12550*/  HMMA.16816.F32 R28, R116.reuse, R114, R28 ;  /* 0x00000072741c723c */ /* 0x040fe2000000181c */
        /* <DEDUP_REMOVED lines=8> */
[----:B------:R-:W-:Y:S01]  /*125e0*/  HMMA.16816.F32 R4, R116, R114, R4 ;  /* 0x000000727404723c */ /* 0x000fe20000001804 */
[----:B------:R-:W-:Y:S04]  /*125f0*/  LDSM.16.M88.4 R116, [R127+0x2000] ;  /* 0x002000007f74783b */ /* 0x000fe80000000200 */
[----:B------:R-:W1:Y:S03]  /*12600*/  LDSM.16.M88.4 R112, [R124+0x6000] ;  /* 0x006000007c70783b */ /* 0x000e660000000200 */
        /* <DEDUP_REMOVED lines=8> */
[----:B------:R-:W1:Y:S02]  /*12690*/  LDSM.16.M88.4 R112, [R124+0x7800] ;  /* 0x007800007c70783b */ /* 0x000e640000000200 */
[----:B------:R-:W-:-:S02]  /*126a0*/  LOP3.LUT R107, R107, 0x1f0, RZ, 0xc0, !PT ;  /* 0x000001f06b6b7812 */ /* 0x000fc400078ec0ff */
[C---:B------:R-:W-:Y:S02]  /*126b0*/  ISETP.GE.AND P4, PT, R111.reuse, R164, PT ;  /* 0x000000a46f00720c */ /* 0x040fe40003f86270 */
[C---:B------:R-:W-:Y:S02]  /*126c0*/  ISETP.GE.AND P6, PT, R111.reuse, R163, PT ;  /* 0x000000a36f00720c */ /* 0x040fe40003fc6270 */
[C---:B------:R-:W-:Y:S02]  /*126d0*/  ISETP.GE.AND P3, PT, R111.reuse, R161, PT ;  /* 0x000000a16f00720c */ /* 0x040fe40003f66270 */
[----:B------:R-:W-:Y:S01]  /*126e0*/  ISETP.GE.AND P5, PT, R111, R162, PT ;  /* 0x000000a26f00720c */ /* 0x000fe20003fa6270 */
[-C--:B------:R-:W-:Y:S01]  /*126f0*/  FMUL.FTZ R31, R31, R3.reuse ;  /* 0x000000031f1f7220 */ /* 0x080fe20000410000 */
[----:B------:R-:W-:Y:S01]  /*12700*/  FMUL.FTZ R19, R19, R3 ;  /* 0x0000000313137220 */ /* 0x000fe20000410000 */
[----:B------:R-:W-:-:S04]  /*12710*/  DEPBAR.LE SB0, 0x0 ;  /* 0x000080000000791a */ /* 0x000fc80000000000 */
[----:B-1----:R-:W-:Y:S05]  /*12720*/  HMMA.16816.F32 R8, R116, R112, R8 ;  /* 0x000000707408723c */ /* 0x002fea0000001808 */
[----:B------:R-:W-:-:S04]  /*12730*/  SHF.R.U32.HI R112, RZ, 0x2, R147 ;  /* 0x00000002ff707819 */ /* 0x000fc80000011693 */
[----:B------:R-:W-:-:S04]  /*12740*/  LOP3.LUT R112, R112, 0x7, RZ, 0xc0, !PT ;  /* 0x0000000770707812 */ /* 0x000fc800078ec0ff */
[----:B------:R-:W-:Y:S01]  /*12750*/  LOP3.LUT R111, R112, R107, RZ, 0xfc, !PT ;  /* 0x0000006b706f7212 */ /* 0x000fe200078efcff */
[----:B------:R-:W-:Y:S02]  /*12760*/  IMAD.IADD R107, R110, 0x1, R155 ;  /* 0x000000016e6b7824 */ /* 0x000fe400078e029b */
[-C--:B------:R-:W-:Y:S02]  /*12770*/  FMUL.FTZ R110, R34, R3.reuse ;  /* 0x00000003226e7220 */ /* 0x080fe40000410000 */
[----:B------:R-:W-:Y:S02]  /*12780*/  IMAD.IADD R168, R104, 0x1, R111 ;  /* 0x0000000168a87824 */ /* 0x000fe400078e026f */
[----:B------:R-:W1:Y:S02]  /*12790*/  MUFU.TANH R111, R110 ;  /* 0x0000006e006f7308 */ /* 0x000e640000002400 */
[----:B------:R-:W-:Y:S02]  /*127a0*/  VIADD R176, R168, 0x8 ;  /* 0x00000008a8b07836 */ /* 0x000fe40000000000 */
[----:B------:R-:W-:-:S03]  /*127b0*/  FMUL.FTZ R113, R32, R3 ;  /* 0x0000000320717220 */ /* 0x000fc60000410000 */
[----:B------:R-:W-:-:S04]  /*127c0*/  IADD3 R32, PT, PT, R176, 0x40, -R107 ;  /* 0x00000040b0207810 */ /* 0x000fc80007ffe86b */
[----:B------:R-:W-:Y:S01]  /*127d0*/  IABS R32, R32 ;  /* 0x0000002000207213 */ /* 0x000fe20000000000 */
[----:B------:R-:W-:-:S03]  /*127e0*/  FMUL.FTZ R112, R33, R3 ;  /* 0x0000000321707220 */ /* 0x000fc60000410000 */
[----:B------:R-:W-:-:S05]  /*127f0*/  I2FP.F32.S32 R32, R32 ;  /* 0x0000002000207245 */ /* 0x000fca0000201400 */
[----:B-1----:R-:W-:Y:S02]  /*12800*/  FFMA.FTZ R32, -R160, R32, R111 ;  /* 0x00000020a0207223 */ /* 0x002fe4000001016f */
[----:B------:R1:W2:Y:S01]  /*12810*/  MUFU.TANH R111, R112 ;  /* 0x00000070006f7308 */ /* 0x0002a20000002400 */
[----:B------:R-:W-:-:S04]  /*12820*/  IADD3 R33, PT, PT, R168, 0x3f, -R107 ;  /* 0x0000003fa8217810 */ /* 0x000fc80007ffe86b */
[----:B------:R-:W-:-:S03]  /*12830*/  IABS R33, R33 ;  /* 0x0000002100217213 */ /* 0x000fc60000000000 */
[----:B------:R-:W3:Y:S01]  /*12840*/  MUFU.TANH R113, R113 ;  /* 0x0000007100717308 */ /* 0x000ee20000002400 */
[----:B------:R-:W-:Y:S02]  /*12850*/  I2FP.F32.S32 R33, R33 ;  /* 0x0000002100217245 */ /* 0x000fe40000201400 */
[----:B------:R-:W-:Y:S01]  /*12860*/  IADD3 R34, PT, PT, R168, 0x40, -R107 ;  /* 0x00000040a8227810 */ /* 0x000fe20007ffe86b */
[----:B-1----:R-:W-:Y:S02]  /*12870*/  FMUL.FTZ R112, R28, R3 ;  /* 0x000000031c707220 */ /* 0x002fe40000410000 */
[----:B--2---:R-:W-:Y:S01]  /*12880*/  FFMA.FTZ R33, -R160, R33, R111 ;  /* 0x00000021a0217223 */ /* 0x004fe2000001016f */
[----:B------:R-:W-:Y:S01]  /*12890*/  IABS R34, R34 ;  /* 0x0000002200227213 */ /* 0x000fe20000000000 */
[----:B------:R-:W1:Y:S01]  /*128a0*/  MUFU.TANH R111, R112 ;  /* 0x00000070006f7308 */ /* 0x000e620000002400 */
[----:B------:R-:W-:Y:S02]  /*128b0*/  IADD3 R28, PT, PT, R168, 0x38, -R107 ;  /* 0x00000038a81c7810 */ /* 0x000fe40007ffe86b */
[----:B------:R-:W-:-:S02]  /*128c0*/  I2FP.F32.S32 R34, R34 ;  /* 0x0000002200227245 */ /* 0x000fc40000201400 */
[----:B------:R-:W-:-:S03]  /*128d0*/  IABS R28, R28 ;  /* 0x0000001c001c7213 */ /* 0x000fc60000000000 */
[----:B---3--:R-:W-:Y:S01]  /*128e0*/  FFMA.FTZ R34, -R160, R34, R113 ;  /* 0x00000022a0227223 */ /* 0x008fe20000010171 */
[-C--:B------:R-:W-:Y:S01]  /*128f0*/  FMUL.FTZ R113, R35, R3.reuse ;  /* 0x0000000323717220 */ /* 0x080fe20000410000 */
[----:B------:R-:W-:Y:S01]  /*12900*/  I2FP.F32.S32 R28, R28 ;  /* 0x0000001c001c7245 */ /* 0x000fe20000201400 */
[----:B------:R-:W-:Y:S01]  /*12910*/  VIADD R110, R106, 0xffffffc1 ;  /* 0xffffffc16a6e7836 */ /* 0x000fe20000000000 */
[----:B------:R-:W-:Y:S02]  /*12920*/  FSEL R32, R32, -INF , P5 ;  /* 0xff80000020207808 */ /* 0x000fe40002800000 */
[----:B------:R-:W-:Y:S01]  /*12930*/  FSEL R34, R34, -INF , P4 ;  /* 0xff80000022227808 */ /* 0x000fe20002000000 */
[----:B------:R-:W2:Y:S01]  /*12940*/  MUFU.TANH R113, R113 ;  /* 0x0000007100717308 */ /* 0x000ea20000002400 */
[----:B------:R-:W-:Y:S01]  /*12950*/  FSEL R32, R32, -INF , !P3 ;  /* 0xff80000020207808 */ /* 0x000fe20005800000 */
[----:B-1----:R-:W-:Y:S01]  /*12960*/  FFMA.FTZ R28, -R160, R28, R111 ;  /* 0x0000001ca01c7223 */ /* 0x002fe2000001016f */
[----:B------:R-:W-:Y:S01]  /*12970*/  FSEL R34, R34, -INF , !P6 ;  /* 0xff80000022227808 */ /* 0x000fe20007000000 */
[----:B------:R-:W-:Y:S01]  /*12980*/  FMUL.FTZ R111, R30, R3 ;  /* 0x000000031e6f7220 */ /* 0x000fe20000410000 */
[----:B------:R-:W-:-:S02]  /*12990*/  ISETP.GE.AND P4, PT, R110, R164, PT ;  /* 0x000000a46e00720c */ /* 0x000fc40003f86270 */
[C---:B------:R-:W-:Y:S02]  /*129a0*/  ISETP.GE.AND P6, PT, R110.reuse, R163, PT ;  /* 0x000000a36e00720c */ /* 0x040fe40003fc6270 */
[C---:B------:R-:W-:Y:S02]  /*129b0*/  ISETP.GE.AND P5, PT, R110.reuse, R161, PT ;  /* 0x000000a16e00720c */ /* 0x040fe40003fa6270 */
[----:B------:R-:W-:Y:S02]  /*129c0*/  ISETP.GE.AND P3, PT, R110, R162, PT ;  /* 0x000000a26e00720c */ /* 0x000fe40003f66270 */
[----:B------:R-:W-:Y:S01]  /*129d0*/  IADD3 R110, PT, PT, R176, 0x3f, -R107 ;  /* 0x0000003fb06e7810 */ /* 0x000fe20007ffe86b */
[----:B------:R-:W1:Y:S03]  /*129e0*/  MUFU.TANH R111, R111 ;  /* 0x0000006f006f7308 */ /* 0x000e660000002400 */
[----:B------:R-:W-:-:S02]  /*129f0*/  IABS R110, R110 ;  /* 0x0000006e006e7213 */ /* 0x000fc40000000000 */
[----:B------:R-:W-:Y:S02]  /*12a00*/  IADD3 R35, PT, PT, R176, 0x38, -R107 ;  /* 0x00000038b0237810 */ /* 0x000fe40007ffe86b */
[----:B------:R-:W-:Y:S02]  /*12a10*/  I2FP.F32.S32 R30, R110 ;  /* 0x0000006e001e7245 */ /* 0x000fe40000201400 */
[----:B------:R-:W-:-:S03]  /*12a20*/  IABS R35, R35 ;  /* 0x0000002300237213 */ /* 0x000fc60000000000 */
[----:B--2---:R-:W-:Y:S01]  /*12a30*/  FFMA.FTZ R30, -R160, R30, R113 ;  /* 0x0000001ea01e7223 */ /* 0x004fe20000010171 */
[----:B------:R-:W-:Y:S01]  /*12a40*/  VIADD R110, R106, 0xffffffc8 ;  /* 0xffffffc86a6e7836 */ /* 0x000fe20000000000 */
[----:B------:R-:W-:-:S03]  /*12a50*/  I2FP.F32.S32 R35, R35 ;  /* 0x0000002300237245 */ /* 0x000fc60000201400 */
[----:B------:R-:W-:Y:S02]  /*12a60*/  FSEL R30, R30, -INF , P3 ;  /* 0xff8000001e1e7808 */ /* 0x000fe40001800000 */
[----:B------:R-:W-:Y:S01]  /*12a70*/  FSEL R33, R33, -INF , P4 ;  /* 0xff80000021217808 */ /* 0x000fe20002000000 */
[----:B-1----:R-:W-:Y:S01]  /*12a80*/  FFMA.FTZ R111, -R160, R35, R111 ;  /* 0x00000023a06f7223 */ /* 0x002fe2000001016f */
[----:B------:R-:W-:Y:S02]  /*12a90*/  ISETP.GE.AND P4, PT, R110, R164, PT ;  /* 0x000000a46e00720c */ /* 0x000fe40003f86270 */
[----:B------:R-:W-:Y:S02]  /*12aa0*/  FSEL R30, R30, -INF , !P5 ;  /* 0xff8000001e1e7808 */ /* 0x000fe40006800000 */
[----:B------:R-:W-:Y:S02]  /*12ab0*/  ISETP.GE.AND P5, PT, R110, R162, PT ;  /* 0x000000a26e00720c */ /* 0x000fe40003fa6270 */
[----:B------:R-:W-:-:S02]  /*12ac0*/  FSEL R33, R33, -INF , !P6 ;  /* 0xff80000021217808 */ /* 0x000fc40007000000 */
[C---:B------:R-:W-:Y:S02]  /*12ad0*/  ISETP.GE.AND P6, PT, R110.reuse, R163, PT ;  /* 0x000000a36e00720c */ /* 0x040fe40003fc6270 */
[----:B------:R-:W-:Y:S01]  /*12ae0*/  ISETP.GE.AND P3, PT, R110, R161, PT ;  /* 0x000000a16e00720c */ /* 0x000fe20003f66270 */
[----:B------:R-:W-:Y:S01]  /*12af0*/  VIADD R35, R106, 0xffffffc9 ;  /* 0xffffffc96a237836 */ /* 0x000fe20000000000 */
[----:B------:R-:W-:Y:S02]  /*12b00*/  FSEL R110, R28, -INF , P4 ;  /* 0xff8000001c6e7808 */ /* 0x000fe40002000000 */
[----:B------:R-:W-:Y:S01]  /*12b10*/  FSEL R28, R111, -INF , P5 ;  /* 0xff8000006f1c7808 */ /* 0x000fe20002800000 */
[----:B------:R-:W-:Y:S01]  /*12b20*/  FMUL.FTZ R111, R29, R3 ;  /* 0x000000031d6f7220 */ /* 0x000fe20000410000 */
[----:B------:R-:W-:Y:S02]  /*12b30*/  FSEL R110, R110, -INF , !P6 ;  /* 0xff8000006e6e7808 */ /* 0x000fe40007000000 */
[----:B------:R-:W-:-:S02]  /*12b40*/  FSEL R28, R28, -INF , !P3 ;  /* 0xff8000001c1c7808 */ /* 0x000fc40005800000 */
[C---:B------:R-:W-:Y:S02]  /*12b50*/  ISETP.GE.AND P4, PT, R35.reuse, R164, PT ;  /* 0x000000a42300720c */ /* 0x040fe40003f86270 */
[C---:B------:R-:W-:Y:S02]  /*12b60*/  ISETP.GE.AND P6, PT, R35.reuse, R163, PT ;  /* 0x000000a32300720c */ /* 0x040fe40003fc6270 */
[C---:B------:R-:W-:Y:S02]  /*12b70*/  ISETP.GE.AND P5, PT, R35.reuse, R161, PT ;  /* 0x000000a12300720c */ /* 0x040fe40003fa6270 */
[----:B------:R-:W-:Y:S02]  /*12b80*/  ISETP.GE.AND P3, PT, R35, R162, PT ;  /* 0x000000a22300720c */ /* 0x000fe40003f66270 */
[----:B------:R-:W1:Y:S01]  /*12b90*/  MUFU.TANH R35, R111 ;  /* 0x0000006f00237308 */ /* 0x000e620000002400 */
[----:B------:R-:W-:-:S04]  /*12ba0*/  IADD3 R112, PT, PT, R168, 0x37, -R107 ;  /* 0x00000037a8707810 */ /* 0x000fc80007ffe86b */
[----:B------:R-:W-:-:S03]  /*12bb0*/  IABS R112, R112 ;  /* 0x0000007000707213 */ /* 0x000fc60000000000 */
[----:B------:R-:W2:Y:S01]  /*12bc0*/  MUFU.TANH R31, R31 ;  /* 0x0000001f001f7308 */ /* 0x000ea20000002400 */
[----:B------:R-:W-:Y:S02]  /*12bd0*/  I2FP.F32.S32 R112, R112 ;  /* 0x0000007000707245 */ /* 0x000fe40000201400 */
[----:B------:R-:W-:-:S03]  /*12be0*/  IADD3 R29, PT, PT, R176, 0x37, -R107 ;  /* 0x00000037b01d7810 */ /* 0x000fc60007ffe86b */
[----:B-1----:R-:W-:Y:S01]  /*12bf0*/  FFMA.FTZ R112, -R160, R112, R35 ;  /* 0x00000070a0707223 */ /* 0x002fe20000010123 */
[----:B------:R-:W-:Y:S01]  /*12c00*/  FMUL.FTZ R35, R24, R3 ;  /* 0x0000000318237220 */ /* 0x000fe20000410000 */
[----:B------:R-:W-:Y:S01]  /*12c10*/  IABS R29, R29 ;  /* 0x0000001d001d7213 */ /* 0x000fe20000000000 */
[----:B------:R-:W-:Y:S04]  /*12c20*/  HMMA.16816.F32 R4, R116, R114, R4 ;  /* 0x000000727404723c */ /* 0x000fe80000001804 */
[----:B------:R-:W1:Y:S01]  /*12c30*/  MUFU.TANH R35, R35 ;  /* 0x0000002300237308 */ /* 0x000e620000002400 */
[----:B------:R-:W-:Y:S02]  /*12c40*/  I2FP.F32.S32 R114, R29 ;  /* 0x0000001d00727245 */ /* 0x000fe40000201400 */
[----:B------:R-:W-:-:S03]  /*12c50*/  IADD3 R29, PT, PT, R168, 0x30, -R107 ;  /* 0x00000030a81d7810 */ /* 0x000fc60007ffe86b */
[----:B--2---:R-:W-:Y:S01]  /*12c60*/  FFMA.FTZ R24, -R160, R114, R31 ;  /* 0x00000072a0187223 */ /* 0x004fe2000001011f */
[----:B------:R-:W-:Y:S01]  /*12c70*/  IABS R29, R29 ;  /* 0x0000001d001d7213 */ /* 0x000fe20000000000 */
[----:B------:R-:W-:Y:S01]  /*12c80*/  FMUL.FTZ R111, R25, R3 ;  /* 0x00000003196f7220 */ /* 0x000fe20000410000 */
[----:B------:R-:W-:Y:S01]  /*12c90*/  VIADD R31, R106, 0xffffffd0 ;  /* 0xffffffd06a1f7836 */ /* 0x000fe20000000000 */
[----:B------:R-:W-:Y:S02]  /*12ca0*/  FSEL R112, R112, -INF , P4 ;  /* 0xff80000070707808 */ /* 0x000fe40002000000 */
[----:B------:R-:W-:Y:S01]  /*12cb0*/  FSEL R24, R24, -INF , P3 ;  /* 0xff80000018187808 */ /* 0x000fe20001800000 */
[----:B------:R-:W2:Y:S01]  /*12cc0*/  MUFU.TANH R25, R111 ;  /* 0x0000006f00197308 */ /* 0x000ea20000002400 */
[----:B------:R-:W-:Y:S02]  /*12cd0*/  I2FP.F32.S32 R29, R29 ;  /* 0x0000001d001d7245 */ /* 0x000fe40000201400 */
[----:B------:R-:W-:-:S02]  /*12ce0*/  FSEL R112, R112, -INF , !P6 ;  /* 0xff80000070707808 */ /* 0x000fc40007000000 */
[----:B------:R-:W-:Y:S02]  /*12cf0*/  FSEL R24, R24, -INF , !P5 ;  /* 0xff80000018187808 */ /* 0x000fe40006800000 */
[C---:B------:R-:W-:Y:S02]  /*12d00*/  ISETP.GE.AND P4, PT, R31.reuse, R164, PT ;  /* 0x000000a41f00720c */ /* 0x040fe40003f86270 */
[C---:B------:R-:W-:Y:S02]  /*12d10*/  ISETP.GE.AND P6, PT, R31.reuse, R163, PT ;  /* 0x000000a31f00720c */ /* 0x040fe40003fc6270 */
[C---:B------:R-:W-:Y:S02]  /*12d20*/  ISETP.GE.AND P3, PT, R31.reuse, R161, PT ;  /* 0x000000a11f00720c */ /* 0x040fe40003f66270 */
[----:B------:R-:W-:Y:S01]  /*12d30*/  ISETP.GE.AND P5, PT, R31, R162, PT ;  /* 0x000000a21f00720c */ /* 0x000fe20003fa6270 */
[----:B-1----:R-:W-:Y:S01]  /*12d40*/  FFMA.FTZ R31, -R160, R29, R35 ;  /* 0x0000001da01f7223 */ /* 0x002fe20000010123 */
[----:B------:R-:W-:Y:S01]  /*12d50*/  IADD3 R29, PT, PT, R168, 0x2f, -R107 ;  /* 0x0000002fa81d7810 */ /* 0x000fe20007ffe86b */
[----:B------:R-:W-:-:S03]  /*12d60*/  FMUL.FTZ R35, R26, R3 ;  /* 0x000000031a237220 */ /* 0x000fc60000410000 */
[----:B------:R-:W-:-:S04]  /*12d70*/  IABS R29, R29 ;  /* 0x0000001d001d7213 */ /* 0x000fc80000000000 */
[----:B------:R-:W-:Y:S01]  /*12d80*/  I2FP.F32.S32 R29, R29 ;  /* 0x0000001d001d7245 */ /* 0x000fe20000201400 */
[----:B------:R-:W1:Y:S01]  /*12d90*/  MUFU.TANH R35, R35 ;  /* 0x0000002300237308 */ /* 0x000e620000002400 */
[----:B------:R-:W-:-:S03]  /*12da0*/  IADD3 R26, PT, PT, R176, 0x30, -R107 ;  /* 0x00000030b01a7810 */ /* 0x000fc60007ffe86b */
[----:B--2---:R-:W-:Y:S01]  /*12db0*/  FFMA.FTZ R25, -R160, R29, R25 ;  /* 0x0000001da0197223 */ /* 0x004fe20000010119 */
[----:B------:R-:W-:Y:S01]  /*12dc0*/  FMUL.FTZ R29, R27, R3 ;  /* 0x000000031b1d7220 */ /* 0x000fe20000410000 */
[----:B------:R-:W-:-:S05]  /*12dd0*/  IABS R26, R26 ;  /* 0x0000001a001a7213 */ /* 0x000fca0000000000 */
[----:B------:R-:W2:Y:S01]  /*12de0*/  MUFU.TANH R29, R29 ;  /* 0x0000001d001d7308 */ /* 0x000ea20000002400 */
[----:B------:R-:W-:Y:S02]  /*12df0*/  I2FP.F32.S32 R26, R26 ;  /* 0x0000001a001a7245 */ /* 0x000fe40000201400 */
[----:B------:R-:W-:-:S04]  /*12e00*/  IADD3 R27, PT, PT, R176, 0x2f, -R107 ;  /* 0x0000002fb01b7810 */ /* 0x000fc80007ffe86b */
[----:B------:R-:W-:Y:S01]  /*12e10*/  IABS R27, R27 ;  /* 0x0000001b001b7213 */ /* 0x000fe20000000000 */
[----:B-1----:R-:W-:Y:S01]  /*12e20*/  FFMA.FTZ R35, -R160, R26, R35 ;  /* 0x0000001aa0237223 */ /* 0x002fe20000010123 */
[----:B------:R-:W-:Y:S02]  /*12e30*/  VIADD R26, R106, 0xffffffd1 ;  /* 0xffffffd16a1a7836 */ /* 0x000fe40000000000 */
[----:B------:R-:W-:Y:S02]  /*12e40*/  I2FP.F32.S32 R27, R27 ;  /* 0x0000001b001b7245 */ /* 0x000fe40000201400 */
[----:B------:R-:W-:Y:S02]  /*12e50*/  FSEL R35, R35, -INF , P5 ;  /* 0xff80000023237808 */ /* 0x000fe40002800000 */
[----:B------:R-:W-:Y:S02]  /*12e60*/  FSEL R31, R31, -INF , P4 ;  /* 0xff8000001f1f7808 */ /* 0x000fe40002000000 */
[----:B------:R-:W-:Y:S01]  /*12e70*/  FSEL R120, R35, -INF , !P3 ;  /* 0xff80000023787808 */ /* 0x000fe20005800000 */
[----:B--2---:R-:W-:Y:S01]  /*12e80*/  FFMA.FTZ R27, -R160, R27, R29 ;  /* 0x0000001ba01b7223 */ /* 0x004fe2000001011d */
[----:B------:R-:W-:-:S02]  /*12e90*/  ISETP.GE.AND P4, PT, R26, R164, PT ;  /* 0x000000a41a00720c */ /* 0x000fc40003f86270 */
[C---:B------:R-:W-:Y:S02]  /*12ea0*/  ISETP.GE.AND P3, PT, R26.reuse, R162, PT ;  /* 0x000000a21a00720c */ /* 0x040fe40003f66270 */
[----:B------:R-:W-:Y:S02]  /*12eb0*/  FSEL R119, R31, -INF , !P6 ;  /* 0xff8000001f777808 */ /* 0x000fe40007000000 */
[C---:B------:R-:W-:Y:S02]  /*12ec0*/  ISETP.GE.AND P6, PT, R26.reuse, R163, PT ;  /* 0x000000a31a00720c */ /* 0x040fe40003fc6270 */
[----:B------:R-:W-:Y:S01]  /*12ed0*/  ISETP.GE.AND P5, PT, R26, R161, PT ;  /* 0x000000a11a00720c */ /* 0x000fe20003fa6270 */
[----:B------:R-:W-:Y:S01]  /*12ee0*/  VIADD R26, R106, 0xffffffd8 ;  /* 0xffffffd86a1a7836 */ /* 0x000fe20000000000 */
[----:B------:R-:W-:Y:S02]  /*12ef0*/  FSEL R25, R25, -INF , P4 ;  /* 0xff80000019197808 */ /* 0x000fe40002000000 */
[----:B------:R-:W-:Y:S01]  /*12f00*/  FSEL R116, R27, -INF , P3 ;  /* 0xff8000001b747808 */ /* 0x000fe20001800000 */
[----:B------:R-:W-:Y:S01]  /*12f10*/  FMUL.FTZ R27, R20, R3 ;  /* 0x00000003141b7220 */ /* 0x000fe20000410000 */
[----:B------:R-:W-:-:S02]  /*12f20*/  FSEL R117, R25, -INF , !P6 ;  /* 0xff80000019757808 */ /* 0x000fc40007000000 */
[----:B------:R-:W-:Y:S01]  /*12f30*/  FSEL R116, R116, -INF , !P5 ;  /* 0xff80000074747808 */ /* 0x000fe20006800000 */
[----:B------:R-:W1:Y:S01]  /*12f40*/  MUFU.TANH R121, R27 ;  /* 0x0000001b00797308 */ /* 0x000e620000002400 */
[C---:B------:R-:W-:Y:S02]  /*12f50*/  ISETP.GE.AND P4, PT, R26.reuse, R164, PT ;  /* 0x000000a41a00720c */ /* 0x040fe40003f86270 */
[C---:B------:R-:W-:Y:S02]  /*12f60*/  ISETP.GE.AND P6, PT, R26.reuse, R163, PT ;  /* 0x000000a31a00720c */ /* 0x040fe40003fc6270 */
[C---:B------:R-:W-:Y:S02]  /*12f70*/  ISETP.GE.AND P3, PT, R26.reuse, R161, PT ;  /* 0x000000a11a00720c */ /* 0x040fe40003f66270 */
[----:B------:R-:W-:Y:S01]  /*12f80*/  ISETP.GE.AND P5, PT, R26, R162, PT ;  /* 0x000000a21a00720c */ /* 0x000fe20003fa6270 */
[----:B------:R-:W-:Y:S01]  /*12f90*/  FMUL.FTZ R26, R22, R3 ;  /* 0x00000003161a7220 */ /* 0x000fe20000410000 */
[----:B------:R-:W-:-:S03]  /*12fa0*/  IADD3 R22, PT, PT, R168, 0x28, -R107 ;  /* 0x00000028a8167810 */ /* 0x000fc60007ffe86b */
[----:B------:R-:W2:Y:S01]  /*12fb0*/  MUFU.TANH R25, R26 ;  /* 0x0000001a00197308 */ /* 0x000ea20000002400 */
[----:B------:R-:W-:Y:S02]  /*12fc0*/  IABS R22, R22 ;  /* 0x0000001600167213 */ /* 0x000fe40000000000 */
[----:B------:R-:W-:Y:S02]  /*12fd0*/  IADD3 R20, PT, PT, R176, 0x28, -R107 ;  /* 0x00000028b0147810 */ /* 0x000fe40007ffe86b */
[----:B------:R-:W-:Y:S02]  /*12fe0*/  I2FP.F32.S32 R22, R22 ;  /* 0x0000001600167245 */ /* 0x000fe40000201400 */
[----:B------:R-:W-:-:S03]  /*12ff0*/  IABS R20, R20 ;  /* 0x0000001400147213 */ /* 0x000fc60000000000 */
[----:B-1----:R-:W-:Y:S01]  /*13000*/  FFMA.FTZ R121, -R160, R22, R121 ;  /* 0x00000016a0797223 */ /* 0x002fe20000010179 */
[----:B------:R-:W-:Y:S01]  /*13010*/  I2FP.F32.S32 R20, R20 ;  /* 0x0000001400147245 */ /* 0x000fe20000201400 */
[----:B------:R-:W-:-:S04]  /*13020*/  FMUL.FTZ R22, R21, R3 ;  /* 0x0000000315167220 */ /* 0x000fc80000410000 */
[----:B--2---:R-:W-:Y:S02]  /*13030*/  FFMA.FTZ R180, -R160, R20, R25 ;  /* 0x00000014a0b47223 */ /* 0x004fe40000010119 */
[----:B------:R-:W1:Y:S01]  /*13040*/  MUFU.TANH R25, R22 ;  /* 0x0000001600197308 */ /* 0x000e620000002400 */
[----:B------:R-:W-:Y:S01]  /*13050*/  IADD3 R20, PT, PT, R168, 0x27, -R107 ;  /* 0x00000027a8147810 */ /* 0x000fe20007ffe86b */
[----:B------:R-:W-:Y:S01]  /*13060*/  VIADD R21, R106, 0xffffffd9 ;  /* 0xffffffd96a157836 */ /* 0x000fe20000000000 */
[----:B------:R-:W-:Y:S02]  /*13070*/  FSEL R121, R121, -INF , P4 ;  /* 0xff80000079797808 */ /* 0x000fe40002000000 */
[----:B------:R-:W-:Y:S02]  /*13080*/  FSEL R180, R180, -INF , P5 ;  /* 0xff800000b4b47808 */ /* 0x000fe40002800000 */
[----:B------:R-:W-:Y:S02]  /*13090*/  IABS R20, R20 ;  /* 0x0000001400147213 */ /* 0x000fe40000000000 */
[----:B------:R-:W-:-:S02]  /*130a0*/  FSEL R121, R121, -INF , !P6 ;  /* 0xff80000079797808 */ /* 0x000fc40007000000 */
[----:B------:R-:W-:Y:S02]  /*130b0*/  FSEL R180, R180, -INF , !P3 ;  /* 0xff800000b4b47808 */ /* 0x000fe40005800000 */
[C---:B------:R-:W-:Y:S02]  /*130c0*/  ISETP.GE.AND P4, PT, R21.reuse, R164, PT ;  /* 0x000000a41500720c */ /* 0x040fe40003f86270 */
[C---:B------:R-:W-:Y:S02]  /*130d0*/  ISETP.GE.AND P6, PT, R21.reuse, R163, PT ;  /* 0x000000a31500720c */ /* 0x040fe40003fc6270 */
[C---:B------:R-:W-:Y:S02]  /*130e0*/  ISETP.GE.AND P5, PT, R21.reuse, R161, PT ;  /* 0x000000a11500720c */ /* 0x040fe40003fa6270 */
[----:B------:R-:W-:Y:S01]  /*130f0*/  ISETP.GE.AND P3, PT, R21, R162, PT ;  /* 0x000000a21500720c */ /* 0x000fe20003f66270 */
[----:B------:R-:W-:Y:S01]  /*13100*/  FMUL.FTZ R21, R16, R3 ;  /* 0x0000000310157220 */ /* 0x000fe20000410000 */
[----:B------:R-:W-:-:S05]  /*13110*/  I2FP.F32.S32 R20, R20 ;  /* 0x0000001400147245 */ /* 0x000fca0000201400 */
[----:B-1----:R-:W-:Y:S01]  /*13120*/  FFMA.FTZ R20, -R160, R20, R25 ;  /* 0x00000014a0147223 */ /* 0x002fe20000010119 */
[-C--:B------:R-:W-:Y:S01]  /*13130*/  FMUL.FTZ R25, R23, R3.reuse ;  /* 0x0000000317197220 */ /* 0x080fe20000410000 */
[----:B------:R-:W1:Y:S01]  /*13140*/  MUFU.TANH R21, R21 ;  /* 0x0000001500157308 */ /* 0x000e620000002400 */
[--C-:B------:R-:W-:Y:S01]  /*13150*/  IADD3 R16, PT, PT, R168, 0x20, -R107.reuse ;  /* 0x00000020a8107810 */ /* 0x100fe20007ffe86b */
[----:B------:R-:W-:Y:S01]  /*13160*/  FMUL.FTZ R23, R18, R3 ;  /* 0x0000000312177220 */ /* 0x000fe20000410000 */
[----:B------:R-:W-:-:S05]  /*13170*/  IADD3 R22, PT, PT, R176, 0x27, -R107 ;  /* 0x00000027b0167810 */ /* 0x000fca0007ffe86b */
[----:B------:R-:W2:Y:S01]  /*13180*/  MUFU.TANH R25, R25 ;  /* 0x0000001900197308 */ /* 0x000ea20000002400 */
[----:B------:R-:W-:Y:S02]  /*13190*/  IABS R16, R16 ;  /* 0x0000001000107213 */ /* 0x000fe40000000000 */
[----:B------:R-:W-:Y:S02]  /*131a0*/  IABS R22, R22 ;  /* 0x0000001600167213 */ /* 0x000fe40000000000 */
[----:B------:R-:W-:-:S03]  /*131b0*/  I2FP.F32.S32 R16, R16 ;  /* 0x0000001000107245 */ /* 0x000fc60000201400 */
[----:B------:R-:W3:Y:S01]  /*131c0*/  MUFU.TANH R23, R23 ;  /* 0x0000001700177308 */ /* 0x000ee20000002400 */
[----:B------:R-:W-:Y:S01]  /*131d0*/  I2FP.F32.S32 R22, R22 ;  /* 0x0000001600167245 */ /* 0x000fe20000201400 */
[----:B-1----:R-:W-:Y:S01]  /*131e0*/  FFMA.FTZ R16, -R160, R16, R21 ;  /* 0x00000010a0107223 */ /* 0x002fe20000010115 */
[----:B------:R-:W-:-:S04]  /*131f0*/  IADD3 R21, PT, PT, R176, 0x20, -R107 ;  /* 0x00000020b0157810 */ /* 0x000fc80007ffe86b */
[----:B------:R-:W-:Y:S01]  /*13200*/  IABS R21, R21 ;  /* 0x0000001500157213 */ /* 0x000fe20000000000 */
[----:B--2---:R-:W-:-:S03]  /*13210*/  FFMA.FTZ R22, -R160, R22, R25 ;  /* 0x00000016a0167223 */ /* 0x004fc60000010119 */
[----:B------:R-:W-:Y:S01]  /*13220*/  I2FP.F32.S32 R21, R21 ;  /* 0x0000001500157245 */ /* 0x000fe20000201400 */
[----:B------:R-:W-:Y:S01]  /*13230*/  VIADD R18, R106, 0xffffffe0 ;  /* 0xffffffe06a127836 */ /* 0x000fe20000000000 */
[----:B------:R-:W-:Y:S02]  /*13240*/  FSEL R20, R20, -INF , P4 ;  /* 0xff80000014147808 */ /* 0x000fe40002000000 */
[----:B------:R-:W-:Y:S02]  /*13250*/  FSEL R22, R22, -INF , P3 ;  /* 0xff80000016167808 */ /* 0x000fe40001800000 */
[----:B------:R-:W-:Y:S01]  /*13260*/  ISETP.GE.AND P4, PT, R18, R164, PT ;  /* 0x000000a41200720c */ /* 0x000fe20003f86270 */
[----:B---3--:R-:W-:Y:S01]  /*13270*/  FFMA.FTZ R21, -R160, R21, R23 ;  /* 0x00000015a0157223 */ /* 0x008fe20000010117 */
[----:B------:R-:W-:Y:S02]  /*13280*/  FSEL R182, R22, -INF , !P5 ;  /* 0xff80000016b67808 */ /* 0x000fe40006800000 */
[----:B------:R-:W-:Y:S01]  /*13290*/  FSEL R122, R20, -INF , !P6 ;  /* 0xff800000147a7808 */ /* 0x000fe20007000000 */
[----:B------:R-:W-:Y:S01]  /*132a0*/  FMUL.FTZ R20, R17, R3 ;  /* 0x0000000311147220 */ /* 0x000fe20000410000 */
[----:B------:R-:W-:-:S02]  /*132b0*/  ISETP.GE.AND P5, PT, R18, R162, PT ;  /* 0x000000a21200720c */ /* 0x000fc40003fa6270 */
[C---:B------:R-:W-:Y:S02]  /*132c0*/  ISETP.GE.AND P6, PT, R18.reuse, R163, PT ;  /* 0x000000a31200720c */ /* 0x040fe40003fc6270 */
[----:B------:R-:W-:Y:S01]  /*132d0*/  ISETP.GE.AND P3, PT, R18, R161, PT ;  /* 0x000000a11200720c */ /* 0x000fe20003f66270 */
[----:B------:R-:W-:Y:S01]  /*132e0*/  VIADD R18, R106, 0xffffffe1 ;  /* 0xffffffe16a127836 */ /* 0x000fe20000000000 */
[----:B------:R-:W-:Y:S01]  /*132f0*/  FSEL R16, R16, -INF , P4 ;  /* 0xff80000010107808 */ /* 0x000fe20002000000 */
[----:B------:R-:W1:Y:S01]  /*13300*/  MUFU.TANH R181, R20 ;  /* 0x0000001400b57308 */ /* 0x000e620000002400 */
[----:B------:R-:W-:Y:S02]  /*13310*/  FSEL R143, R21, -INF , P5 ;  /* 0xff800000158f7808 */ /* 0x000fe40002800000 */
[----:B------:R-:W-:Y:S02]  /*13320*/  FSEL R179, R16, -INF , !P6 ;  /* 0xff80000010b37808 */ /* 0x000fe40007000000 */
[----:B------:R-:W-:-:S02]  /*13330*/  FSEL R143, R143, -INF , !P3 ;  /* 0xff8000008f8f7808 */ /* 0x000fc40005800000 */
[C---:B------:R-:W-:Y:S01]  /*13340*/  ISETP.GE.AND P4, PT, R18.reuse, R164, PT ;  /* 0x000000a41200720c */ /* 0x040fe20003f86270 */
[----:B------:R-:W2:Y:S01]  /*13350*/  MUFU.TANH R17, R19 ;  /* 0x0000001300117308 */ /* 0x000ea20000002400 */
[C---:B------:R-:W-:Y:S02]  /*13360*/  ISETP.GE.AND P6, PT, R18.reuse, R163, PT ;  /* 0x000000a31200720c */ /* 0x040fe40003fc6270 */
[C---:B------:R-:W-:Y:S02]  /*13370*/  ISETP.GE.AND P5, PT, R18.reuse, R161, PT ;  /* 0x000000a11200720c */ /* 0x040fe40003fa6270 */
[----:B------:R-:W-:Y:S02]  /*13380*/  ISETP.GE.AND P3, PT, R18, R162, PT ;  /* 0x000000a21200720c */ /* 0x000fe40003f66270 */
[--C-:B------:R-:W-:Y:S02]  /*13390*/  IADD3 R18, PT, PT, R168, 0x1f, -R107.reuse ;  /* 0x0000001fa8127810 */ /* 0x100fe40007ffe86b */
[----:B------:R-:W-:-:S02]  /*133a0*/  IADD3 R16, PT, PT, R176, 0x1f, -R107 ;  /* 0x0000001fb0107810 */ /* 0x000fc40007ffe86b */
[----:B------:R-:W-:Y:S02]  /*133b0*/  IABS R18, R18 ;  /* 0x0000001200127213 */ /* 0x000fe40000000000 */
[----:B------:R-:W-:Y:S02]  /*133c0*/  IABS R16, R16 ;  /* 0x0000001000107213 */ /* 0x000fe40000000000 */
[----:B------:R-:W-:Y:S02]  /*133d0*/  I2FP.F32.S32 R18, R18 ;  /* 0x0000001200127245 */ /* 0x000fe40000201400 */
[----:B------:R-:W-:-:S03]  /*133e0*/  I2FP.F32.S32 R16, R16 ;  /* 0x0000001000107245 */ /* 0x000fc60000201400 */
[----:B-1----:R-:W-:Y:S01]  /*133f0*/  FFMA.FTZ R181, -R160, R18, R181 ;  /* 0x00000012a0b57223 */ /* 0x002fe200000101b5 */
[----:B------:R-:W-:Y:S01]  /*13400*/  FMUL.FTZ R18, R12, R3 ;  /* 0x000000030c127220 */ /* 0x000fe20000410000 */
[----:B--2---:R-:W-:-:S03]  /*13410*/  FFMA.FTZ R114, -R160, R16, R17 ;  /* 0x00000010a0727223 */ /* 0x004fc60000010111 */
[----:B------:R1:W2:Y:S01]  /*13420*/  MUFU.TANH R17, R18 ;  /* 0x0000001200117308 */ /* 0x0002a20000002400 */
[----:B------:R-:W-:-:S04]  /*13430*/  IADD3 R12, PT, PT, R168, 0x18, -R107 ;  /* 0x00000018a80c7810 */ /* 0x000fc80007ffe86b */
[----:B------:R-:W-:-:S04]  /*13440*/  IABS R12, R12 ;  /* 0x0000000c000c7213 */ /* 0x000fc80000000000 */
[----:B------:R-:W-:Y:S01]  /*13450*/  I2FP.F32.S32 R12, R12 ;  /* 0x0000000c000c7245 */ /* 0x000fe20000201400 */
[-C--:B------:R-:W-:Y:S01]  /*13460*/  FMUL.FTZ R14, R14, R3.reuse ;  /* 0x000000030e0e7220 */ /* 0x080fe20000410000 */
[----:B-1----:R-:W-:-:S03]  /*13470*/  FMUL.FTZ R18, R13, R3 ;  /* 0x000000030d127220 */ /* 0x002fc60000410000 */
[----:B--2---:R-:W-:Y:S02]  /*13480*/  FFMA.FTZ R13, -R160, R12, R17 ;  /* 0x0000000ca00d7223 */ /* 0x004fe40000010111 */
[----:B------:R-:W1:Y:S01]  /*13490*/  MUFU.TANH R17, R18 ;  /* 0x0000001200117308 */ /* 0x000e620000002400 */
[----:B------:R-:W-:Y:S01]  /*134a0*/  VIADD R16, R106, 0xffffffe8 ;  /* 0xffffffe86a107836 */ /* 0x000fe20000000000 */
[----:B------:R-:W-:Y:S02]  /*134b0*/  FSEL R181, R181, -INF , P4 ;  /* 0xff800000b5b57808 */ /* 0x000fe40002000000 */
[----:B------:R-:W-:Y:S02]  /*134c0*/  FSEL R114, R114, -INF , P3 ;  /* 0xff80000072727808 */ /* 0x000fe40001800000 */
[----:B------:R-:W-:Y:S02]  /*134d0*/  IADD3 R12, PT, PT, R168, 0x17, -R107 ;  /* 0x00000017a80c7810 */ /* 0x000fe40007ffe86b */
[----:B------:R-:W2:Y:S01]  /*134e0*/  MUFU.TANH R19, R14 ;  /* 0x0000000e00137308 */ /* 0x000ea20000002400 */
[----:B------:R-:W-:Y:S01]  /*134f0*/  FSEL R181, R181, -INF , !P6 ;  /* 0xff800000b5b57808 */ /* 0x000fe20007000000 */
[----:B------:R-:W-:Y:S01]  /*13500*/  FMUL.FTZ R15, R15, R3 ;  /* 0x000000030f0f7220 */ /* 0x000fe20000410000 */
[----:B------:R-:W-:-:S02]  /*13510*/  FSEL R114, R114, -INF , !P5 ;  /* 0xff80000072727808 */ /* 0x000fc40006800000 */
[C---:B------:R-:W-:Y:S02]  /*13520*/  ISETP.GE.AND P4, PT, R16.reuse, R164, PT ;  /* 0x000000a41000720c */ /* 0x040fe40003f86270 */
[C---:B------:R-:W-:Y:S02]  /*13530*/  ISETP.GE.AND P6, PT, R16.reuse, R163, PT ;  /* 0x000000a31000720c */ /* 0x040fe40003fc6270 */
[C---:B------:R-:W-:Y:S02]  /*13540*/  ISETP.GE.AND P3, PT, R16.reuse, R161, PT ;  /* 0x000000a11000720c */ /* 0x040fe40003f66270 */
[----:B------:R-:W-:Y:S02]  /*13550*/  ISETP.GE.AND P5, PT, R16, R162, PT ;  /* 0x000000a21000720c */ /* 0x000fe40003fa6270 */
[----:B------:R-:W-:Y:S02]  /*13560*/  IABS R12, R12 ;  /* 0x0000000c000c7213 */ /* 0x000fe40000000000 */
[----:B------:R-:W-:Y:S01]  /*13570*/  IADD3 R16, PT, PT, R176, 0x18, -R107 ;  /* 0x00000018b0107810 */ /* 0x000fe20007ffe86b */
[----:B------:R-:W3:Y:S01]  /*13580*/  MUFU.TANH R15, R15 ;  /* 0x0000000f000f7308 */ /* 0x000ee20000002400 */
[----:B------:R-:W-:-:S02]  /*13590*/  I2FP.F32.S32 R12, R12 ;  /* 0x0000000c000c7245 */ /* 0x000fc40000201400 */
[----:B------:R-:W-:-:S03]  /*135a0*/  IABS R16, R16 ;  /* 0x0000001000107213 */ /* 0x000fc60000000000 */
[----:B-1----:R-:W-:Y:S01]  /*135b0*/  FFMA.FTZ R12, -R160, R12, R17 ;  /* 0x0000000ca00c7223 */ /* 0x002fe20000010111 */
[----:B------:R-:W-:Y:S02]  /*135c0*/  I2FP.F32.S32 R16, R16 ;  /* 0x0000001000107245 */ /* 0x000fe40000201400 */
[----:B------:R-:W-:-:S03]  /*135d0*/  IADD3 R17, PT, PT, R176, 0x17, -R107 ;  /* 0x00000017b0117810 */ /* 0x000fc60007ffe86b */
[----:B--2---:R-:W-:Y:S01]  /*135e0*/  FFMA.FTZ R16, -R160, R16, R19 ;  /* 0x00000010a0107223 */ /* 0x004fe20000010113 */
[----:B------:R-:W-:Y:S02]  /*135f0*/  IABS R17, R17 ;  /* 0x0000001100117213 */ /* 0x000fe40000000000 */
[----:B------:R-:W-:Y:S01]  /*13600*/  FSEL R184, R13, -INF , P4 ;  /* 0xff8000000db87808 */ /* 0x000fe20002000000 */
[----:B------:R-:W-:Y:S01]  /*13610*/  VIADD R14, R106, 0xffffffe9 ;  /* 0xffffffe96a0e7836 */ /* 0x000fe20000000000 */
[----:B------:R-:W-:Y:S02]  /*13620*/  I2FP.F32.S32 R13, R17 ;  /* 0x00000011000d7245 */ /* 0x000fe40000201400 */
[----:B------:R-:W-:-:S03]  /*13630*/  FSEL R16, R16, -INF , P5 ;  /* 0xff80000010107808 */ /* 0x000fc60002800000 */
[----:B---3--:R-:W-:Y:S01]  /*13640*/  FFMA.FTZ R15, -R160, R13, R15 ;  /* 0x0000000da00f7223 */ /* 0x008fe2000001010f */
[----:B------:R-:W-:Y:S02]  /*13650*/  FSEL R118, R16, -INF , !P3 ;  /* 0xff80000010767808 */ /* 0x000fe40005800000 */
[C---:B------:R-:W-:Y:S02]  /*13660*/  ISETP.GE.AND P3, PT, R14.reuse, R162, PT ;  /* 0x000000a20e00720c */ /* 0x040fe40003f66270 */
[----:B------:R-:W-:Y:S02]  /*13670*/  ISETP.GE.AND P4, PT, R14, R164, PT ;  /* 0x000000a40e00720c */ /* 0x000fe40003f86270 */
[----:B------:R-:W-:Y:S01]  /*13680*/  FSEL R123, R15, -INF , P3 ;  /* 0xff8000000f7b7808 */ /* 0x000fe20001800000 */
[----:B------:R-:W-:Y:S01]  /*13690*/  FMUL.FTZ R15, R8, R3 ;  /* 0x00000003080f7220 */ /* 0x000fe20000410000 */
[----:B------:R-:W-:Y:S01]  /*136a0*/  FSEL R184, R184, -INF , !P6 ;  /* 0xff800000b8b87808 */ /* 0x000fe20007000000 */
[----:B------:R-:W-:Y:S01]  /*136b0*/  VIADD R13, R106, 0xfffffff0 ;  /* 0xfffffff06a0d7836 */ /* 0x000fe20000000000 */
[----:B------:R-:W-:-:S02]  /*136c0*/  ISETP.GE.AND P6, PT, R14, R163, PT ;  /* 0x000000a30e00720c */ /* 0x000fc40003fc6270 */
[----:B------:R-:W-:Y:S02]  /*136d0*/  ISETP.GE.AND P5, PT, R14, R161, PT ;  /* 0x000000a10e00720c */ /* 0x000fe40003fa6270 */
[----:B------:R-:W-:Y:S01]  /*136e0*/  FSEL R12, R12, -INF , P4 ;  /* 0xff8000000c0c7808 */ /* 0x000fe20002000000 */
[----:B------:R-:W-:Y:S01]  /*136f0*/  FMUL.FTZ R10, R10, R3 ;  /* 0x000000030a0a7220 */ /* 0x000fe20000410000 */
[----:B------:R-:W-:Y:S01]  /*13700*/  FSEL R123, R123, -INF , !P5 ;  /* 0xff8000007b7b7808 */ /* 0x000fe20006800000 */
[----:B------:R-:W1:Y:S01]  /*13710*/  MUFU.TANH R15, R15 ;  /* 0x0000000f000f7308 */ /* 0x000e620000002400 */
[----:B------:R-:W-:Y:S02]  /*13720*/  FSEL R183, R12, -INF , !P6 ;  /* 0xff8000000cb77808 */ /* 0x000fe40007000000 */
[C---:B------:R-:W-:Y:S02]  /*13730*/  ISETP.GE.AND P4, PT, R13.reuse, R164, PT ;  /* 0x000000a40d00720c */ /* 0x040fe40003f86270 */
[----:B------:R-:W-:-:S02]  /*13740*/  ISETP.GE.AND P6, PT, R13, R163, PT ;  /* 0x000000a30d00720c */ /* 0x000fc40003fc6270 */
[C---:B------:R-:W-:Y:S02]  /*13750*/  ISETP.GE.AND P3, PT, R13.reuse, R161, PT ;  /* 0x000000a10d00720c */ /* 0x040fe40003f66270 */
[----:B------:R-:W-:Y:S02]  /*13760*/  ISETP.GE.AND P5, PT, R13, R162, PT ;  /* 0x000000a20d00720c */ /* 0x000fe40003fa6270 */
[----:B------:R-:W2:Y:S01]  /*13770*/  MUFU.TANH R13, R10 ;  /* 0x0000000a000d7308 */ /* 0x000ea20000002400 */
[--C-:B------:R-:W-:Y:S02]  /*13780*/  IADD3 R12, PT, PT, R168, 0x10, -R107.reuse ;  /* 0x00000010a80c7810 */ /* 0x100fe40007ffe86b */
[----:B------:R-:W-:Y:S01]  /*13790*/  IADD3 R8, PT, PT, R176, 0x10, -R107 ;  /* 0x00000010b0087810 */ /* 0x000fe20007ffe86b */
[-C--:B------:R-:W-:Y:S01]  /*137a0*/  FMUL.FTZ R9, R9, R3.reuse ;  /* 0x0000000309097220 */ /* 0x080fe20000410000 */
[----:B------:R-:W-:Y:S01]  /*137b0*/  IABS R12, R12 ;  /* 0x0000000c000c7213 */ /* 0x000fe20000000000 */
[----:B------:R-:W-:Y:S01]  /*137c0*/  FMUL.FTZ R11, R11, R3 ;  /* 0x000000030b0b7220 */ /* 0x000fe20000410000 */
[----:B------:R-:W-:-:S02]  /*137d0*/  IABS R8, R8 ;  /* 0x0000000800087213 */ /* 0x000fc40000000000 */
[----:B------:R-:W-:Y:S01]  /*137e0*/  I2FP.F32.S32 R12, R12 ;  /* 0x0000000c000c7245 */ /* 0x000fe20000201400 */
[----:B------:R-:W3:Y:S01]  /*137f0*/  MUFU.TANH R9, R9 ;  /* 0x0000000900097308 */ /* 0x000ee20000002400 */
[----:B------:R-:W-:-:S03]  /*13800*/  I2FP.F32.S32 R8, R8 ;  /* 0x0000000800087245 */ /* 0x000fc60000201400 */
[----:B-1----:R-:W-:-:S04]  /*13810*/  FFMA.FTZ R12, -R160, R12, R15 ;  /* 0x0000000ca00c7223 */ /* 0x002fc8000001010f */
[----:B------:R-:W1:Y:S01]  /*13820*/  MUFU.TANH R11, R11 ;  /* 0x0000000b000b7308 */ /* 0x000e620000002400 */
[----:B--2---:R-:W-:Y:S01]  /*13830*/  FFMA.FTZ R8, -R160, R8, R13 ;  /* 0x00000008a0087223 */ /* 0x004fe2000001010d */
[--C-:B------:R-:W-:Y:S02]  /*13840*/  IADD3 R14, PT, PT, R168, 0xf, -R107.reuse ;  /* 0x0000000fa80e7810 */ /* 0x100fe40007ffe86b */
[----:B------:R-:W-:Y:S02]  /*13850*/  IADD3 R13, PT, PT, R176, 0xf, -R107 ;  /* 0x0000000fb00d7810 */ /* 0x000fe40007ffe86b */
[----:B------:R-:W-:Y:S02]  /*13860*/  FSEL R12, R12, -INF , P4 ;  /* 0xff8000000c0c7808 */ /* 0x000fe40002000000 */
[----:B------:R-:W-:Y:S02]  /*13870*/  IABS R14, R14 ;  /* 0x0000000e000e7213 */ /* 0x000fe40000000000 */
[----:B------:R-:W-:-:S02]  /*13880*/  IABS R13, R13 ;  /* 0x0000000d000d7213 */ /* 0x000fc40000000000 */
[----:B------:R-:W-:Y:S01]  /*13890*/  FSEL R186, R12, -INF , !P6 ;  /* 0xff8000000cba7808 */ /* 0x000fe20007000000 */
[----:B------:R-:W-:Y:S01]  /*138a0*/  VIADD R10, R106, 0xfffffff1 ;  /* 0xfffffff16a0a7836 */ /* 0x000fe20000000000 */
[----:B------:R-:W-:Y:S02]  /*138b0*/  I2FP.F32.S32 R14, R14 ;  /* 0x0000000e000e7245 */ /* 0x000fe40000201400 */
[----:B------:R-:W-:Y:S02]  /*138c0*/  I2FP.F32.S32 R12, R13 ;  /* 0x0000000d000c7245 */ /* 0x000fe40000201400 */
[----:B------:R-:W-:Y:S01]  /*138d0*/  FSEL R8, R8, -INF , P5 ;  /* 0xff80000008087808 */ /* 0x000fe20002800000 */
[----:B---3--:R-:W-:Y:S01]  /*138e0*/  FFMA.FTZ R9, -R160, R14, R9 ;  /* 0x0000000ea0097223 */ /* 0x008fe20000010109 */
[----:B------:R-:W-:Y:S01]  /*138f0*/  ISETP.GE.AND P4, PT, R10, R164, PT ;  /* 0x000000a40a00720c */ /* 0x000fe20003f86270 */
[----:B-1----:R-:W-:Y:S01]  /*13900*/  FFMA.FTZ R11, -R160, R12, R11 ;  /* 0x0000000ca00b7223 */ /* 0x002fe2000001010b */
[----:B------:R-:W-:-:S02]  /*13910*/  FSEL R165, R8, -INF , !P3 ;  /* 0xff80000008a57808 */ /* 0x000fc40005800000 */
[C---:B------:R-:W-:Y:S02]  /*13920*/  ISETP.GE.AND P3, PT, R10.reuse, R162, PT ;  /* 0x000000a20a00720c */ /* 0x040fe40003f66270 */
[----:B------:R-:W-:Y:S02]  /*13930*/  ISETP.GE.AND P5, PT, R10, R161, PT ;  /* 0x000000a10a00720c */ /* 0x000fe40003fa6270 */
[----:B------:R-:W-:Y:S02]  /*13940*/  FSEL R9, R9, -INF , P4 ;  /* 0xff80000009097808 */ /* 0x000fe40002000000 */
[----:B------:R-:W-:Y:S01]  /*13950*/  FSEL R11, R11, -INF , P3 ;  /* 0xff8000000b0b7808 */ /* 0x000fe20001800000 */
[----:B------:R-:W-:Y:S01]  /*13960*/  FMUL.FTZ R4, R4, R3 ;  /* 0x0000000304047220 */ /* 0x000fe20000410000 */
[----:B------:R-:W-:Y:S01]  /*13970*/  BAR.SYNC.DEFER_BLOCKING 0x0 ;  /* 0x0000000000007b1d */ /* 0x000fe20000010000 */
[----:B------:R-:W-:Y:S02]  /*13980*/  ISETP.GE.AND P6, PT, R10, R163, PT ;  /* 0x000000a30a00720c */ /* 0x000fe40003fc6270 */
[----:B------:R-:W-:Y:S01]  /*13990*/  FSEL R170, R11, -INF , !P5 ;  /* 0xff8000000baa7808 */ /* 0x000fe20006800000 */
[----:B------:R-:W-:Y:S01]  /*139a0*/  FMUL.FTZ R11, R5, R3 ;  /* 0x00000003050b7220 */ /* 0x000fe20000410000 */
[----:B------:R-:W-:-:S02]  /*139b0*/  FSEL R185, R9, -INF , !P6 ;  /* 0xff80000009b97808 */ /* 0x000fc40007000000 */
[----:B------:R1:W2:Y:S01]  /*139c0*/  MUFU.TANH R9, R4 ;  /* 0x0000000400097308 */ /* 0x0002a20000002400 */
[-C--:B------:R-:W-:Y:S01]  /*139d0*/  FMUL.FTZ R6, R6, R3.reuse ;  /* 0x0000000306067220 */ /* 0x080fe20000410000 */
[----:B------:R-:W-:Y:S01]  /*139e0*/  IADD3 R5, PT, PT, R168, 0x8, -R107 ;  /* 0x00000008a8057810 */ /* 0x000fe20007ffe86b */
[----:B------:R-:W-:-:S05]  /*139f0*/  FMUL.FTZ R7, R7, R3 ;  /* 0x0000000307077220 */ /* 0x000fca0000410000 */
[----:B------:R-:W3:Y:S01]  /*13a00*/  MUFU.TANH R11, R11 ;  /* 0x0000000b000b7308 */ /* 0x000ee20000002400 */
[----:B------:R-:W-:Y:S02]  /*13a10*/  IABS R5, R5 ;  /* 0x0000000500057213 */ /* 0x000fe40000000000 */
[----:B------:R-:W-:-:S05]  /*13a20*/  IADD3 R168, PT, PT, R168, 0x7, -R107 ;  /* 0x00000007a8a87810 */ /* 0x000fca0007ffe86b */
[----:B------:R4:W5:Y:S01]  /*13a30*/  MUFU.TANH R3, R6 ;  /* 0x0000000600037308 */ /* 0x0009620000002400 */
[----:B------:R-:W-:Y:S01]  /*13a40*/  I2FP.F32.S32 R5, R5 ;  /* 0x0000000500057245 */ /* 0x000fe20000201400 */
[----:B------:R-:W-:Y:S01]  /*13a50*/  VIADD R8, R106, 0xfffffff8 ;  /* 0xfffffff86a087836 */ /* 0x000fe20000000000 */
[C-C-:B-1----:R-:W-:Y:S02]  /*13a60*/  IADD3 R4, PT, PT, R176.reuse, 0x8, -R107.reuse ;  /* 0x00000008b0047810 */ /* 0x142fe40007ffe86b */
[----:B------:R-:W-:Y:S02]  /*13a70*/  IABS R168, R168 ;  /* 0x000000a800a87213 */ /* 0x000fe40000000000 */
[----:B------:R-:W-:Y:S01]  /*13a80*/  IADD3 R107, PT, PT, R176, 0x7, -R107 ;  /* 0x00000007b06b7810 */ /* 0x000fe20007ffe86b */
[----:B------:R-:W1:Y:S01]  /*13a90*/  MUFU.TANH R7, R7 ;  /* 0x0000000700077308 */ /* 0x000e620000002400 */
[----:B------:R-:W-:Y:S01]  /*13aa0*/  IABS R4, R4 ;  /* 0x0000000400047213 */ /* 0x000fe20000000000 */
[----:B--2---:R-:W-:Y:S01]  /*13ab0*/  FFMA.FTZ R5, -R160, R5, R9 ;  /* 0x00000005a0057223 */ /* 0x004fe20000010109 */
[----:B------:R-:W-:Y:S01]  /*13ac0*/  I2FP.F32.S32 R168, R168 ;  /* 0x000000a800a87245 */ /* 0x000fe20000201400 */
[----:B------:R-:W-:Y:S01]  /*13ad0*/  VIADD R106, R106, 0xfffffff9 ;  /* 0xfffffff96a6a7836 */ /* 0x000fe20000000000 */
[----:B------:R-:W-:-:S02]  /*13ae0*/  ISETP.GE.AND P4, PT, R8, R164, PT ;  /* 0x000000a40800720c */ /* 0x000fc40003f86270 */
[----:B------:R-:W-:Y:S02]  /*13af0*/  IABS R107, R107 ;  /* 0x0000006b006b7213 */ /* 0x000fe40000000000 */
[----:B------:R-:W-:Y:S01]  /*13b00*/  I2FP.F32.S32 R4, R4 ;  /* 0x0000000400047245 */ /* 0x000fe20000201400 */
[----:B---3--:R-:W-:Y:S01]  /*13b10*/  FFMA.FTZ R11, -R160, R168, R11 ;  /* 0x000000a8a00b7223 */ /* 0x008fe2000001010b */
[----:B----4-:R-:W-:Y:S01]  /*13b20*/  I2FP.F32.S32 R6, R107 ;  /* 0x0000006b00067245 */ /* 0x010fe20000201400 */
[----:B------:R-:W-:Y:S01]  /*13b30*/  VIADD R107, R105, 0xfffffffe ;  /* 0xfffffffe696b7836 */ /* 0x000fe20000000000 */
[----:B------:R-:W-:Y:S02]  /*13b40*/  FSEL R5, R5, -INF , P4 ;  /* 0xff80000005057808 */ /* 0x000fe40002000000 */
[----:B------:R-:W-:Y:S01]  /*13b50*/  ISETP.GE.AND P4, PT, R106, R164, PT ;  /* 0x000000a46a00720c */ /* 0x000fe20003f86270 */
[----:B-----5:R-:W-:Y:S01]  /*13b60*/  FFMA.FTZ R3, -R160, R4, R3 ;  /* 0x00000004a0037223 */ /* 0x020fe20000010103 */
[----:B------:R-:W-:-:S02]  /*13b70*/  ISETP.GE.AND P5, PT, R8, R162, PT ;  /* 0x000000a20800720c */ /* 0x000fc40003fa6270 */
[----:B------:R-:W-:Y:S02]  /*13b80*/  FSEL R11, R11, -INF , P4 ;  /* 0xff8000000b0b7808 */ /* 0x000fe40002000000 */
[----:B------:R-:W-:Y:S02]  /*13b90*/  ISETP.GT.AND P4, PT, R107, R140, PT ;  /* 0x0000008c6b00720c */ /* 0x000fe40003f84270 */
[----:B------:R-:W-:Y:S02]  /*13ba0*/  ISETP.GE.AND P3, PT, R8, R161, PT ;  /* 0x000000a10800720c */ /* 0x000fe40003f66270 */
[----:B------:R-:W-:Y:S01]  /*13bb0*/  FSEL R3, R3, -INF , P5 ;  /* 0xff80000003037808 */ /* 0x000fe20002800000 */
[----:B-1----:R-:W-:Y:S01]  /*13bc0*/  FFMA.FTZ R6, -R160, R6, R7 ;  /* 0x00000006a0067223 */ /* 0x002fe20000010107 */
[----:B------:R-:W-:Y:S02]  /*13bd0*/  ISETP.GE.AND P6, PT, R8, R163, PT ;  /* 0x000000a30800720c */ /* 0x000fe40003fc6270 */
[----:B------:R-:W-:-:S02]  /*13be0*/  FSEL R176, R3, -INF , !P3 ;  /* 0xff80000003b07808 */ /* 0x000fc40005800000 */
[C---:B------:R-:W-:Y:S02]  /*13bf0*/  ISETP.GE.AND P3, PT, R106.reuse, R162, PT ;  /* 0x000000a26a00720c */ /* 0x040fe40003f66270 */
[----:B------:R-:W-:Y:S01]  /*13c00*/  FSEL R188, R5, -INF , !P6 ;  /* 0xff80000005bc7808 */ /* 0x000fe20007000000 */
[----:B------:R-:W-:Y:S01]  /*13c10*/  BSSY.RECONVERGENT B1, `(.L_x_13873) ;  /* 0x0000085000017945 */ /* 0x000fe20003800200 */
[C---:B------:R-:W-:Y:S02]  /*13c20*/  ISETP.GE.AND P6, PT, R106.reuse, R163, PT ;  /* 0x000000a36a00720c */ /* 0x040fe40003fc6270 */
[----:B------:R-:W-:Y:S02]  /*13c30*/  ISETP.GE.AND P5, PT, R106, R161, PT ;  /* 0x000000a16a00720c */ /* 0x000fe40003fa6270 */
[----:B------:R-:W-:Y:S02]  /*13c40*/  FSEL R6, R6, -INF , P3 ;  /* 0xff80000006067808 */ /* 0x000fe40001800000 */
[----:B------:R-:W-:-:S02]  /*13c50*/  FSEL R187, R11, -INF , !P6 ;  /* 0xff8000000bbb7808 */ /* 0x000fc40007000000 */
        /* <DEDUP_REMOVED lines=66> */
.L_x_13876:
        /* <DEDUP_REMOVED lines=8> */
.L_x_13877:
[----:B------:R-:W-:Y:S05]  /*14100*/  BSYNC.RECONVERGENT B0 ;  /* 0x0000000000007941 */ /* 0x000fea0003800200 */
.L_x_13875:
        /* <DEDUP_REMOVED lines=53> */
.L_x_13874:
[----:B------:R-:W-:Y:S05]  /*14460*/  BSYNC.RECONVERGENT B1 ;  /* 0x0000000000017941 */ /* 0x000fea0003800200 */
.L_x_13873:
        /* <DEDUP_REMOVED lines=40> */
[----:B------:R-:W-:Y:S01]  /*146f0*/  FSEL R7, R3, RZ, P0 ;  /* 0x000000ff03077208 */ /* 0x000fe20000000000 */
[-CC-:B------:R-:W-:Y:S01]  /*14700*/  FFMA.FTZ R2, R112, R178.reuse, -R189.reuse ;  /* 0x000000b270027223 */ /* 0x180fe200000108bd */
[-C--:B------:R-:W-:Y:S01]  /*14710*/  FFMA.FTZ R111, R110, R178.reuse, -R189 ;  /* 0x000000b26e6f7223 */ /* 0x080fe200000108bd */
[-CC-:B------:R-:W-:Y:S01]  /*14720*/  FFMA.FTZ R115, R32, R178.reuse, -R173.reuse ;  /* 0x000000b220737223 */ /* 0x180fe200000108ad */
[-C--:B------:R-:W-:Y:S01]  /*14730*/  FFMA.FTZ R110, R30, R178.reuse, -R173 ;  /* 0x000000b21e6e7223 */ /* 0x080fe200000108ad */
[----:B------:R-:W2:Y:S01]  /*14740*/  LDSM.16.MT88.4 R32, [R132+0x8000] ;  /* 0x008000008420783b */ /* 0x000ea20000004200 */
[----:B------:R-:W-:Y:S01]  /*14750*/  FADD.FTZ R7, R0, -R7 ;  /* 0x8000000700077221 */ /* 0x000fe20000010000 */
[-CC-:B------:R-:W-:Y:S01]  /*14760*/  FFMA.FTZ R113, R28, R178.reuse, -R173.reuse ;  /* 0x000000b21c717223 */ /* 0x180fe200000108ad */
[--C-:B------:R-:W-:Y:S01]  /*14770*/  FFMA.FTZ R0, R24, R178, -R173.reuse ;  /* 0x000000b218007223 */ /* 0x100fe200000108ad */
[----:B------:R-:W-:Y:S01]  /*14780*/  MUFU.EX2 R175, R175 ;  /* 0x000000af00af7308 */ /* 0x000fe20000000800 */
[----:B------:R-:W-:Y:S01]  /*14790*/  FMUL.FTZ R112, R178, R7 ;  /* 0x00000007b2707220 */ /* 0x000fe20000410000 */
[-C--:B-1----:R-:W-:Y:S01]  /*147a0*/  FMUL.FTZ R4, R96, R177.reuse ;  /* 0x000000b160047220 */ /* 0x082fe20000410000 */
        /* <DEDUP_REMOVED lines=54> */
[-C--:B------:R-:W-:Y:S01]  /*14b10*/  FFMA.FTZ R168, R119, R178.reuse, -R189 ;  /* 0x000000b277a87223 */ /* 0x080fe200000108bd */
[--C-:B------:R-:W-:Y:S01]  /*14b20*/  FFMA.FTZ R120, R116, R178, -R173.reuse ;  /* 0x000000b274787223 */ /* 0x100fe200000108ad */
[-C--:B------:R-:W-:Y:S01]  /*14b30*/  FMUL.FTZ R92, R92, R177.reuse ;  /* 0x000000b15c5c7220 */ /* 0x080fe20000410000 */
[-C--:B------:R-:W-:Y:S01]  /*14b40*/  FMUL.FTZ R93, R93, R177.reuse ;  /* 0x000000b15d5d7220 */ /* 0x080fe20000410000 */
[C---:B------:R-:W-:Y:S01]  /*14b50*/  HMMA.16816.F32 R32, R96.reuse, R34, R68 ;  /* 0x000000226020723c */ /* 0x040fe20000001844 */
[----:B------:R-:W1:Y:S02]  /*14b60*/  LDSM.16.MT88.4 R68, [R135+0xa000] ;  /* 0x00a000008744783b */ /* 0x000e640000004200 */
[-C--:B------:R-:W-:Y:S01]  /*14b70*/  FMUL.FTZ R94, R94, R112.reuse ;  /* 0x000000705e5e7220 */ /* 0x080fe20000410000 */
[----:B------:R-:W-:Y:S01]  /*14b80*/  FMUL.FTZ R95, R95, R112 ;  /* 0x000000705f5f7220 */ /* 0x000fe20000410000 */
        /* <DEDUP_REMOVED lines=21> */
[----:B------:R-:W2:Y:S01]  /*14ce0*/  LDSM.16.MT88.4 R24, [R133+0x8000] ;  /* 0x008000008518783b */ /* 0x000ea20000004200 */
        /* <DEDUP_REMOVED lines=9> */
[----:B------:R-:W-:Y:S01]  /*14d80*/  FMUL.FTZ R79, R79, R112 ;  /* 0x000000704f4f7220 */ /* 0x000fe20000410000 */
[-CC-:B------:R-:W-:Y:S01]  /*14d90*/  FFMA.FTZ R182, R179, R178.reuse, -R189.reuse ;  /* 0x000000b2b3b67223 */ /* 0x180fe200000108bd */
[-CC-:B------:R-:W-:Y:S01]  /*14da0*/  FFMA.FTZ R179, R181, R178.reuse, -R189.reuse ;  /* 0x000000b2b5b37223 */ /* 0x180fe200000108bd */
[-C--:B------:R-:W-:Y:S01]  /*14db0*/  FFMA.FTZ R180, R184, R178.reuse, -R189 ;  /* 0x000000b2b8b47223 */ /* 0x080fe200000108bd */
[-CC-:B------:R-:W-:Y:S01]  /*14dc0*/  FFMA.FTZ R84, R118, R178.reuse, -R173.reuse ;  /* 0x000000b276547223 */ /* 0x180fe200000108ad */
[-CC-:B------:R-:W-:Y:S01]  /*14dd0*/  FFMA.FTZ R184, R143, R178.reuse, -R173.reuse ;  /* 0x000000b28fb87223 */ /* 0x180fe200000108ad */
[-CC-:B------:R-:W-:Y:S01]  /*14de0*/  FFMA.FTZ R181, R114, R178.reuse, -R173.reuse ;  /* 0x000000b272b57223 */ /* 0x180fe200000108ad */
[C---:B-1----:R-:W-:Y:S03]  /*14df0*/  HMMA.16816.F32 R36, R96.reuse, R68, R36 ;  /* 0x000000446024723c */ /* 0x042fe60000001824 */
[-C--:B------:R-:W-:Y:S01]  /*14e00*/  FFMA.FTZ R118, R123, R178.reuse, -R173 ;  /* 0x000000b27b767223 */ /* 0x080fe200000108ad */
[-C--:B------:R-:W-:Y:S01]  /*14e10*/  FFMA.FTZ R183, R183, R178.reuse, -R189 ;  /* 0x000000b2b7b77223 */ /* 0x080fe200000108bd */
[----:B------:R-:W-:Y:S01]  /*14e20*/  MUFU.EX2 R182, R182 ;  /* 0x000000b600b67308 */ /* 0x000fe20000000800 */
[----:B------:R-:W-:Y:S01]  /*14e30*/  LDSM.16.MT88.4 R92, [R135+0x9800] ;  /* 0x00980000875c783b */ /* 0x000fe20000004200 */
[-CC-:B------:R-:W-:Y:S01]  /*14e40*/  FFMA.FTZ R165, R165, R178.reuse, -R173.reuse ;  /* 0x000000b2a5a57223 */ /* 0x180fe200000108ad */
[-CC-:B------:R-:W-:Y:S01]  /*14e50*/  FFMA.FTZ R170, R170, R178.reuse, -R173.reuse ;  /* 0x000000b2aaaa7223 */ /* 0x180fe200000108ad */
[----:B------:R-:W-:Y:S01]  /*14e60*/  MUFU.EX2 R179, R179 ;  /* 0x000000b300b37308 */ /* 0x000fe20000000800 */
[----:B------:R-:W-:Y:S01]  /*14e70*/  HMMA.16816.F32 R40, R96, R70, R40 ;  /* 0x000000466028723c */ /* 0x000fe20000001828 */
[----:B------:R-:W1:Y:S02]  /*14e80*/  LDSM.16.MT88.4 R68, [R134+0xa000] ;  /* 0x00a000008644783b */ /* 0x000e640000004200 */
[-CC-:B------:R-:W-:Y:S01]  /*14e90*/  FFMA.FTZ R176, R176, R178.reuse, -R173.reuse ;  /* 0x000000b2b0b07223 */ /* 0x180fe200000108ad */
[----:B------:R-:W-:Y:S01]  /*14ea0*/  MUFU.EX2 R180, R180 ;  /* 0x000000b400b47308 */ /* 0x000fe20000000800 */
[-C--:B------:R-:W-:Y:S01]  /*14eb0*/  FFMA.FTZ R171, R171, R178.reuse, -R173 ;  /* 0x000000b2abab7223 */ /* 0x080fe200000108ad */
[-CC-:B------:R-:W-:Y:S01]  /*14ec0*/  FFMA.FTZ R83, R186, R178.reuse, -R189.reuse ;  /* 0x000000b2ba537223 */ /* 0x180fe200000108bd */
[-CC-:B------:R-:W-:Y:S01]  /*14ed0*/  FFMA.FTZ R82, R185, R178.reuse, -R189.reuse ;  /* 0x000000b2b9527223 */ /* 0x180fe200000108bd */
[----:B------:R-:W-:Y:S01]  /*14ee0*/  MUFU.EX2 R143, R183 ;  /* 0x000000b7008f7308 */ /* 0x000fe20000000800 */
[-CC-:B------:R-:W-:Y:S01]  /*14ef0*/  FFMA.FTZ R81, R188, R178.reuse, -R189.reuse ;  /* 0x000000b2bc517223 */ /* 0x180fe200000108bd */
[----:B------:R-:W-:Y:S01]  /*14f00*/  FFMA.FTZ R80, R187, R178, -R189 ;  /* 0x000000b2bb507223 */ /* 0x000fe200000108bd */
[----:B------:R-:W-:Y:S01]  /*14f10*/  FFMA.FTZ R175, R174, R177, R175 ;  /* 0x000000b1aeaf7223 */ /* 0x000fe200000100af */
[----:B------:R-:W-:Y:S01]  /*14f20*/  MUFU.EX2 R184, R184 ;  /* 0x000000b800b87308 */ /* 0x000fe20000000800 */
[----:B------:R-:W-:-:S02]  /*14f30*/  FFMA.FTZ R115, R172, R112, R115 ;  /* 0x00000070ac737223 */ /* 0x000fc40000010073 */
[----:B------:R-:W-:Y:S01]  /*14f40*/  FADD.FTZ R106, R106, R175 ;  /* 0x000000af6a6a7221 */ /* 0x000fe20000010000 */
[C---:B--2---:R-:W-:Y:S01]  /*14f50*/  HMMA.16816.F32 R20, R96.reuse, R24, R20 ;  /* 0x000000186014723c */ /* 0x044fe20000001814 */
[----:B------:R-:W-:Y:S02]  /*14f60*/  MUFU.EX2 R181, R181 ;  /* 0x000000b500b57308 */ /* 0x000fe40000000800 */
[----:B------:R-:W-:Y:S01]  /*14f70*/  FADD.FTZ R110, R110, R115 ;  /* 0x000000736e6e7221 */ /* 0x000fe20000010000 */
[----:B------:R-:W-:Y:S01]  /*14f80*/  FADD.FTZ R111, R111, R106 ;  /* 0x0000006a6f6f7221 */ /* 0x000fe20000010000 */
[----:B------:R2:W-:Y:S02]  /*14f90*/  MUFU.EX2 R123, R84 ;  /* 0x00000054007b7308 */ /* 0x0005e40000000800 */
[----:B------:R-:W-:Y:S01]  /*14fa0*/  FADD.FTZ R113, R113, R110 ;  /* 0x0000006e71717221 */ /* 0x000fe20000010000 */
[----:B------:R-:W-:Y:S01]  /*14fb0*/  FADD.FTZ R111, R2, R111 ;  /* 0x0000006f026f7221 */ /* 0x000fe20000010000 */
[----:B------:R-:W-:Y:S01]  /*14fc0*/  HMMA.16816.F32 R24, R96, R26, R76 ;  /* 0x0000001a6018723c */ /* 0x000fe2000000184c */
[----:B------:R-:W-:Y:S01]  /*14fd0*/  LDSM.16.MT88.4 R76, [R135+0x9000] ;  /* 0x00900000874c783b */ /* 0x000fe20000004200 */
[----:B------:R-:W-:Y:S01]  /*14fe0*/  MUFU.EX2 R118, R118 ;  /* 0x0000007600767308 */ /* 0x000fe20000000800 */
[----:B------:R-:W-:Y:S01]  /*14ff0*/  FADD.FTZ R0, R0, R113 ;  /* 0x0000007100007221 */ /* 0x000fe20000010000 */
[----:B------:R-:W-:-:S02]  /*15000*/  MOV R2, R101 ;  /* 0x0000006500027202 */ /* 0x000fc40000000f00 */
[----:B------:R-:W-:Y:S01]  /*15010*/  MUFU.EX2 R174, R83 ;  /* 0x0000005300ae7308 */ /* 0x000fe20000000800 */
[----:B------:R-:W-:-:S03]  /*15020*/  @P4 MOV R2, R101 ;  /* 0x0000006500024202 */ /* 0x000fc60000000f00 */
[----:B------:R-:W3:Y:S01]  /*15030*/  MUFU.EX2 R173, R82 ;  /* 0x0000005200ad7308 */ /* 0x000ee20000000800 */
[----:B--2---:R-:W-:Y:S03]  /*15040*/  LDSM.16.MT88.4 R84, [R134+0x9800] ;  /* 0x009800008654783b */ /* 0x004fe60000004200 */
[----:B------:R-:W-:Y:S01]  /*15050*/  MUFU.EX2 R172, R81 ;  /* 0x0000005100ac7308 */ /* 0x000fe20000000800 */
[C---:B-1----:R-:W-:Y:S03]  /*15060*/  HMMA.16816.F32 R44, R96.reuse, R68, R44 ;  /* 0x00000044602c723c */ /* 0x042fe6000000182c */
[----:B------:R-:W1:Y:S04]  /*15070*/  MUFU.EX2 R177, R80 ;  /* 0x0000005000b17308 */ /* 0x000e680000000800 */
[----:B------:R-:W-:Y:S01]  /*15080*/  MUFU.EX2 R165, R165 ;  /* 0x000000a500a57308 */ /* 0x000fe20000000800 */
[----:B---3--:R-:W-:Y:S01]  /*15090*/  F2FP.F16.F32.PACK_AB R112, R173, R174 ;  /* 0x000000aead70723e */ /* 0x008fe200000000ff */
[----:B------:R-:W-:Y:S01]  /*150a0*/  HMMA.16816.F32 R48, R96, R70, R48 ;  /* 0x000000466030723c */ /* 0x000fe20000001830 */
[----:B------:R-:W2:Y:S01]  /*150b0*/  LDSM.16.MT88.4 R68, [R133+0xa000] ;  /* 0x00a000008544783b */ /* 0x000ea20000004200 */
[----:B------:R-:W3:Y:S04]  /*150c0*/  MUFU.EX2 R170, R170 ;  /* 0x000000aa00aa7308 */ /* 0x000ee80000000800 */
[----:B------:R-:W-:Y:S01]  /*150d0*/  MUFU.EX2 R176, R176 ;  /* 0x000000b000b07308 */ /* 0x000fe20000000800 */
[----:B-1----:R-:W-:-:S03]  /*150e0*/  F2FP.F16.F32.PACK_AB R114, R177, R172 ;  /* 0x000000acb172723e */ /* 0x002fc600000000ff */
[----:B------:R-:W1:Y:S01]  /*150f0*/  MUFU.EX2 R171, R171 ;  /* 0x000000ab00ab7308 */ /* 0x000e620000000800 */
[----:B---3--:R-:W-:Y:S02]  /*15100*/  F2FP.F16.F32.PACK_AB R113, R170, R165 ;  /* 0x000000a5aa71723e */ /* 0x008fe400000000ff */
[----:B-1----:R-:W-:Y:S01]  /*15110*/  F2FP.F16.F32.PACK_AB R115, R171, R176 ;  /* 0x000000b0ab73723e */ /* 0x002fe200000000ff */
[C---:B--2---:R-:W-:Y:S08]  /*15120*/  HMMA.16816.F32 R52, R96.reuse, R68, R52 ;  /* 0x000000446034723c */ /* 0x044ff00000001834 */
[C---:B------:R-:W-:Y:S01]  /*15130*/  HMMA.16816.F32 R56, R96.reuse, R70, R56 ;  /* 0x000000466038723c */ /* 0x040fe20000001838 */
[----:B------:R-:W1:Y:S07]  /*15140*/  LDSM.16.MT88.4 R68, [R132+0xa000] ;  /* 0x00a000008444783b */ /* 0x000e6e0000004200 */
[----:B-1----:R-:W-:Y:S03]  /*15150*/  HMMA.16816.F32 R60, R96, R68, R60 ;  /* 0x00000044603c723c */ /* 0x002fe6000000183c */
[-CC-:B------:R-:W-:Y:S01]  /*15160*/  FFMA.FTZ R69, R117, R178.reuse, -R189.reuse ;  /* 0x000000b275457223 */ /* 0x180fe200000108bd */
[-CC-:B------:R-:W-:Y:S01]  /*15170*/  FFMA.FTZ R117, R122, R178.reuse, -R189.reuse ;  /* 0x000000b27a757223 */ /* 0x180fe200000108bd */
[----:B------:R-:W-:-:S02]  /*15180*/  FFMA.FTZ R68, R121, R178, -R189 ;  /* 0x000000b279447223 */ /* 0x000fc400000108bd */
[----:B------:R1:W2:Y:S01]  /*15190*/  MUFU.EX2 R121, R69 ;  /* 0x0000004500797308 */ /* 0x0002a20000000800 */
[----:B------:R-:W-:Y:S03]  /*151a0*/  HMMA.16816.F32 R64, R96, R70, R64 ;  /* 0x000000466040723c */ /* 0x000fe60000001840 */
[----:B------:R2:W-:Y:S01]  /*151b0*/  MUFU.EX2 R122, R68 ;  /* 0x00000044007a7308 */ /* 0x0005e20000000800 */
[----:B------:R-:W-:-:S03]  /*151c0*/  F2FP.F16.F32.PACK_AB R71, R116, R119 ;  /* 0x000000777447723e */ /* 0x000fc600000000ff */
[----:B------:R-:W3:Y:S01]  /*151d0*/  MUFU.EX2 R117, R117 ;  /* 0x0000007500757308 */ /* 0x000ee20000000800 */
[----:B-1----:R-:W-:Y:S01]  /*151e0*/  F2FP.F16.F32.PACK_AB R69, R120, R169 ;  /* 0x000000a97845723e */ /* 0x002fe200000000ff */
[----:B------:R-:W-:Y:S01]  /*151f0*/  FADD.FTZ R169, R169, R0 ;  /* 0x00000000a9a97221 */ /* 0x000fe20000010000 */
[-C--:B------:R-:W-:Y:S02]  /*15200*/  MOV R0, R3.reuse ;  /* 0x0000000300007202 */ /* 0x080fe40000000f00 */
[----:B--2---:R-:W-:Y:S01]  /*15210*/  F2FP.F16.F32.PACK_AB R68, R121, R168 ;  /* 0x000000a87944723e */ /* 0x004fe200000000ff */
[----:B------:R-:W-:Y:S01]  /*15220*/  FADD.FTZ R168, R168, R111 ;  /* 0x0000006fa8a87221 */ /* 0x000fe20000010000 */
[----:B------:R-:W-:Y:S01]  /*15230*/  FADD.FTZ R120, R120, R169 ;  /* 0x000000a978787221 */ /* 0x000fe20000010000 */
[----:B------:R-:W-:Y:S02]  /*15240*/  @P4 MOV R0, R3 ;  /* 0x0000000300004202 */ /* 0x000fe40000000f00 */
[----:B---3--:R-:W-:Y:S01]  /*15250*/  F2FP.F16.F32.PACK_AB R70, R117, R122 ;  /* 0x0000007a7546723e */ /* 0x008fe200000000ff */
[----:B------:R-:W-:Y:S01]  /*15260*/  FADD.FTZ R121, R121, R168 ;  /* 0x000000a879797221 */ /* 0x000fe20000010000 */
[----:B------:R-:W-:-:S03]  /*15270*/  FADD.FTZ R119, R119, R120 ;  /* 0x0000007877777221 */ /* 0x000fc60000010000 */
[----:B------:R-:W-:Y:S01]  /*15280*/  FADD.FTZ R122, R122, R121 ;  /* 0x000000797a7a7221 */ /* 0x000fe20000010000 */
[----:B------:R-:W-:Y:S01]  /*15290*/  FADD.FTZ R119, R116, R119 ;  /* 0x0000007774777221 */ /* 0x000fe20000010000 */
        /* <DEDUP_REMOVED lines=91> */
.L_x_13869:
[----:B------:R-:W-:-:S07]  /*15850*/  IADD3 R105, PT, PT, R107, -0x1, RZ ;  /* 0xffffffff6b697810 */ /* 0x000fce0007ffe0ff */
.L_x_13878:
[----:B------:R-:W-:Y:S05]  /*15860*/  BSYNC B2 ;  /* 0x0000000000027941 */ /* 0x000fea0003800000 */
.L_x_13868:
[----:B------:R-:W-:-:S13]  /*15870*/  ISETP.GE.AND P0, PT, R105, R140, PT ;  /* 0x0000008c6900720c */ /* 0x000fda0003f06270 */
[----:B------:R-:W-:Y:S05]  /*15880*/  @!P0 BRA `(.L_x_13879) ;  /* 0x0000003c00848947 */ /* 0x000fea0003800000 */
[--C-:B------:R-:W-:Y:S01]  /*15890*/  SHF.R.U32.HI R4, RZ, 0x1, R147.reuse ;  /* 0x00000001ff047819 */ /* 0x100fe20000011693 */
[----:B------:R-:W-:Y:S01]  /*158a0*/  IMAD.SHL.U32 R170, R147, 0x2, RZ ;  /* 0x0000000293aa7824 */ /* 0x000fe200078e00ff */
[----:B------:R-:W-:Y:S01]  /*158b0*/  SHF.R.U32.HI R3, RZ, 0x2, R147 ;  /* 0x00000002ff037819 */ /* 0x000fe20000011693 */
[----:B------:R-:W-:Y:S01]  /*158c0*/  IMAD.MOV.U32 R101, RZ, RZ, R0 ;  /* 0x000000ffff657224 */ /* 0x000fe200078e0000 */
[----:B------:R-:W-:Y:S01]  /*158d0*/  LOP3.LUT R4, R4, 0x1f0, RZ, 0xc0, !PT ;  /* 0x000001f004047812 */ /* 0x000fe200078ec0ff */
[----:B------:R-:W-:Y:S01]  /*158e0*/  IMAD.SHL.U32 R5, R105, 0x40, RZ ;  /* 0x0000004069057824 */ /* 0x000fe200078e00ff */
[----:B------:R-:W-:Y:S01]  /*158f0*/  LOP3.LUT R3, R3, 0x7, RZ, 0xc0, !PT ;  /* 0x0000000703037812 */ /* 0x000fe200078ec0ff */
[----:B------:R-:W-:Y:S01]  /*15900*/  VIADD R165, R105, 0x1 ;  /* 0x0000000169a57836 */ /* 0x000fe20000000000 */
[----:B------:R-:W-:Y:S01]  /*15910*/  LOP3.LUT R170, R170, 0x6, RZ, 0xc0, !PT ;  /* 0x00000006aaaa7812 */ /* 0x000fe200078ec0ff */
[----:B------:R-:W-:Y:S01]  /*15920*/  VIADD R168, R5, 0x40 ;  /* 0x0000004005a87836 */ /* 0x000fe20000000000 */
[----:B------:R-:W-:-:S02]  /*15930*/  IADD3 R3, PT, PT, R3, R104, R4 ;  /* 0x0000006803037210 */ /* 0x000fc40007ffe004 */
[----:B------:R-:W-:Y:S02]  /*15940*/  ISETP.NE.U32.AND P2, PT, R108, RZ, PT ;  /* 0x000000ff6c00720c */ /* 0x000fe40003f45070 */
[----:B------:R-:W-:Y:S01]  /*15950*/  IADD3 R0, PT, PT, -R170, R3, -R155 ;  /* 0x00000003aa007210 */ /* 0x000fe20007ffe99b */
[----:B------:R-:W-:Y:S01]  /*15960*/  IMAD.MOV.U32 R3, RZ, RZ, R2 ;  /* 0x000000ffff037224 */ /* 0x000fe200078e0002 */
[----:B------:R-:W-:Y:S02]  /*15970*/  ISETP.NE.AND.EX P2, PT, R109, RZ, PT, P2 ;  /* 0x000000ff6d00720c */ /* 0x000fe40003f45320 */
[----:B------:R-:W-:Y:S02]  /*15980*/  LOP3.LUT R170, R5, 0x20, R170, 0xfe, !PT ;  /* 0x0000002005aa7812 */ /* 0x000fe400078efeaa */
[----:B------:R-:W-:-:S09]  /*15990*/  IADD3 R169, PT, PT, R0, -0x19, -R5 ;  /* 0xffffffe700a97810 */ /* 0x000fd20007ffe805 */
.L_x_13886:
        /* <DEDUP_REMOVED lines=79> */
.L_x_13881:
[----:B------:R-:W-:Y:S05]  /*15e90*/  BSYNC.RECONVERGENT B0 ;  /* 0x0000000000007941 */ /* 0x000fea0003800200 */
.L_x_13880:
        /* <DEDUP_REMOVED lines=57> */
[----:B------:R-:W0:Y:S01]  /*16230*/  LDGDEPBAR ;  /* 0x00000000000079af */ /* 0x000e220000000000 */
[C---:B---3--:R-:W-:Y:S08]  /*16240*/  HMMA.16816.F32 R4, R104.reuse, R108, RZ ;  /* 0x0000006c6804723c */ /* 0x048ff000000018ff */
[C---:B------:R-:W-:Y:S01]  /*16250*/  HMMA.16816.F32 R8, R104.reuse, R110, RZ ;  /* 0x0000006e6808723c */ /* 0x040fe200000018ff */
[----:B------:R-:W-:Y:S07]  /*16260*/  LDSM.16.M88.4 R108, [R129] ;  /* 0x00000000816c783b */ /* 0x000fee0000000200 */
[C---:B----4-:R-:W-:Y:S08]  /*16270*/  HMMA.16816.F32 R12, R104.reuse, R112, RZ ;  /* 0x00000070680c723c */ /* 0x050ff000000018ff */
[C---:B------:R-:W-:Y:S01]  /*16280*/  HMMA.16816.F32 R16, R104.reuse, R114, RZ ;  /* 0x000000726810723c */ /* 0x040fe200000018ff */
[----:B------:R-:W3:Y:S07]  /*16290*/  LDSM.16.M88.4 R112, [R126+0x4000] ;  /* 0x004000007e70783b */ /* 0x000eee0000000200 */
[C---:B-----5:R-:W-:Y:S08]  /*162a0*/  HMMA.16816.F32 R20, R104.reuse, R116, RZ ;  /* 0x000000746814723c */ /* 0x060ff000000018ff */
[C---:B------:R-:W-:Y:S08]  /*162b0*/  HMMA.16816.F32 R24, R104.reuse, R118, RZ ;  /* 0x000000766818723c */ /* 0x040ff000000018ff */
[C---:B-1----:R-:W-:Y:S08]  /*162c0*/  HMMA.16816.F32 R28, R104.reuse, R120, RZ ;  /* 0x00000078681c723c */ /* 0x042ff000000018ff */
[----:B------:R-:W-:Y:S01]  /*162d0*/  HMMA.16816.F32 R32, R104, R122, RZ ;  /* 0x0000007a6820723c */ /* 0x000fe200000018ff */
[----:B------:R-:W1:Y:S07]  /*162e0*/  LDSM.16.M88.4 R104, [R126+0x4800] ;  /* 0x004800007e68783b */ /* 0x000e6e0000000200 */
[C---:B---3--:R-:W-:Y:S08]  /*162f0*/  HMMA.16816.F32 R4, R108.reuse, R112, R4 ;  /* 0x000000706c04723c */ /* 0x048ff00000001804 */
[C---:B------:R-:W-:Y:S01]  /*16300*/  HMMA.16816.F32 R8, R108.reuse, R114, R8 ;  /* 0x000000726c08723c */ /* 0x040fe20000001808 */
[----:B------:R-:W3:Y:S07]  /*16310*/  LDSM.16.M88.4 R112, [R126+0x5000] ;  /* 0x005000007e70783b */ /* 0x000eee0000000200 */
[C---:B-1----:R-:W-:Y:S08]  /*16320*/  HMMA.16816.F32 R12, R108.reuse, R104, R12 ;  /* 0x000000686c0c723c */ /* 0x042ff0000000180c */
[C---:B------:R-:W-:Y:S01]  /*16330*/  HMMA.16816.F32 R16, R108.reuse, R106, R16 ;  /* 0x0000006a6c10723c */ /* 0x040fe20000001810 */
[----:B------:R-:W1:Y:S07]  /*16340*/  LDSM.16.M88.4 R104, [R126+0x5800] ;  /* 0x005800007e68783b */ /* 0x000e6e0000000200 */
[C---:B---3--:R-:W-:Y:S08]  /*16350*/  HMMA.16816.F32 R20, R108.reuse, R112, R20 ;  /* 0x000000706c14723c */ /* 0x048ff00000001814 */
[C---:B------:R-:W-:Y:S01]  /*16360*/  HMMA.16816.F32 R24, R108.reuse, R114, R24 ;  /* 0x000000726c18723c */ /* 0x040fe20000001818 */
[----:B------:R-:W-:Y:S07]  /*16370*/  LDSM.16.M88.4 R112, [R128] ;  /* 0x000000008070783b */ /* 0x000fee0000000200 */
[C---:B-1----:R-:W-:Y:S08]  /*16380*/  HMMA.16816.F32 R28, R108.reuse, R104, R28 ;  /* 0x000000686c1c723c */ /* 0x042ff0000000181c */
[----:B------:R-:W-:Y:S01]  /*16390*/  HMMA.16816.F32 R32, R108, R106, R32 ;  /* 0x0000006a6c20723c */ /* 0x000fe20000001820 */
[----:B------:R-:W1:Y:S05]  /*163a0*/  LDSM.16.M88.4 R104, [R125+0x4000] ;  /* 0x004000007d68783b */ /* 0x000e6a0000000200 */
[----:B------:R-:W3:Y:S02]  /*163b0*/  LDSM.16.M88.4 R108, [R125+0x4800] ;  /* 0x004800007d6c783b */ /* 0x000ee40000000200 */
[C---:B-1----:R-:W-:Y:S08]  /*163c0*/  HMMA.16816.F32 R4, R112.reuse, R104, R4 ;  /* 0x000000687004723c */ /* 0x042ff00000001804 */
[C---:B------:R-:W-:Y:S01]  /*163d0*/  HMMA.16816.F32 R8, R112.reuse, R106, R8 ;  /* 0x0000006a7008723c */ /* 0x040fe20000001808 */
[----:B------:R-:W1:Y:S07]  /*163e0*/  LDSM.16.M88.4 R104, [R125+0x5000] ;  /* 0x005000007d68783b */ /* 0x000e6e0000000200 */
[C---:B---3--:R-:W-:Y:S08]  /*163f0*/  HMMA.16816.F32 R12, R112.reuse, R108, R12 ;  /* 0x0000006c700c723c */ /* 0x048ff0000000180c */
[C---:B------:R-:W-:Y:S01]  /*16400*/  HMMA.16816.F32 R16, R112.reuse, R110, R16 ;  /* 0x0000006e7010723c */ /* 0x040fe20000001810 */
[----:B------:R-:W3:Y:S07]  /*16410*/  LDSM.16.M88.4 R108, [R125+0x5800] ;  /* 0x005800007d6c783b */ /* 0x000eee0000000200 */
[C---:B-1----:R-:W-:Y:S08]  /*16420*/  HMMA.16816.F32 R20, R112.reuse, R104, R20 ;  /* 0x000000687014723c */ /* 0x042ff00000001814 */
[C---:B------:R-:W-:Y:S01]  /*16430*/  HMMA.16816.F32 R24, R112.reuse, R106, R24 ;  /* 0x0000006a7018723c */ /* 0x040fe20000001818 */
[----:B------:R-:W-:Y:S07]  /*16440*/  LDSM.16.M88.4 R104, [R127] ;  /* 0x000000007f68783b */ /* 0x000fee0000000200 */
[C---:B---3--:R-:W-:Y:S08]  /*16450*/  HMMA.16816.F32 R28, R112.reuse, R108, R28 ;  /* 0x0000006c701c723c */ /* 0x048ff0000000181c */
        /* <DEDUP_REMOVED lines=11> */
[----:B------:R-:W-:Y:S07]  /*16510*/  LDSM.16.M88.4 R108, [R131+0x2000] ;  /* 0x00200000836c783b */ /* 0x000fee0000000200 */
[C---:B---3--:R-:W-:Y:S08]  /*16520*/  HMMA.16816.F32 R28, R104.reuse, R112, R28 ;  /* 0x00000070681c723c */ /* 0x048ff0000000181c */
[----:B------:R-:W-:Y:S01]  /*16530*/  HMMA.16816.F32 R32, R104, R114, R32 ;  /* 0x000000726820723c */ /* 0x000fe20000001820 */
[----:B------:R-:W1:Y:S05]  /*16540*/  LDSM.16.M88.4 R104, [R130+UR6+0x6000] ;  /* 0x006000068268783b */ /* 0x000e6a0008000200 */
[----:B------:R-:W3:Y:S02]  /*16550*/  LDSM.16.M88.4 R112, [R130+UR6+0x6800] ;  /* 0x006800068270783b */ /* 0x000ee40008000200 */
[C---:B-1----:R-:W-:Y:S08]  /*16560*/  HMMA.16816.F32 R4, R108.reuse, R104, R4 ;  /* 0x000000686c04723c */ /* 0x042ff00000001804 */
[C---:B------:R-:W-:Y:S01]  /*16570*/  HMMA.16816.F32 R8, R108.reuse, R106, R8 ;  /* 0x0000006a6c08723c */ /* 0x040fe20000001808 */
[----:B------:R-:W1:Y:S07]  /*16580*/  LDSM.16.M88.4 R104, [R130+UR6+0x7000] ;  /* 0x007000068268783b */ /* 0x000e6e0008000200 */
[C---:B---3--:R-:W-:Y:S08]  /*16590*/  HMMA.16816.F32 R12, R108.reuse, R112, R12 ;  /* 0x000000706c0c723c */ /* 0x048ff0000000180c */
[C---:B------:R-:W-:Y:S01]  /*165a0*/  HMMA.16816.F32 R16, R108.reuse, R114, R16 ;  /* 0x000000726c10723c */ /* 0x040fe20000001810 */
[----:B------:R-:W3:Y:S07]  /*165b0*/  LDSM.16.M88.4 R112, [R130+UR6+0x7800] ;  /* 0x007800068270783b */ /* 0x000eee0008000200 */
[C---:B-1----:R-:W-:Y:S08]  /*165c0*/  HMMA.16816.F32 R20, R108.reuse, R104, R20 ;  /* 0x000000686c14723c */ /* 0x042ff00000001814 */
[C---:B------:R-:W-:Y:S01]  /*165d0*/  HMMA.16816.F32 R24, R108.reuse, R106, R24 ;  /* 0x0000006a6c18723c */ /* 0x040fe20000001818 */
[----:B------:R-:W-:Y:S07]  /*165e0*/  LDSM.16.M88.4 R104, [R129+0x2000] ;  /* 0x002000008168783b */ /* 0x000fee0000000200 */
        /* <DEDUP_REMOVED lines=33> */
[C---:B---3--:R-:W-:Y:S03]  /*16800*/  HMMA.16816.F32 R12, R104.reuse, R112, R12 ;  /* 0x00000070680c723c */ /* 0x048fe6000000180c */
[-C--:B--2---:R-:W-:Y:S01]  /*16810*/  FMUL.FTZ R171, R4, R0.reuse ;  /* 0x0000000004ab7220 */ /* 0x084fe20000410000 */
        /* <DEDUP_REMOVED lines=69> */
[----:B------:R-:W1:Y:S10]  /*16c70*/  MUFU.TANH R33, R33 ;  /* 0x0000002100217308 */ /* 0x000e740000002400 */
        /* <DEDUP_REMOVED lines=14> */
[----:B-1----:R-:W-:Y:S01]  /*16d60*/  IABS R2, R8 ;  /* 0x0000000800027213 */ /* 0x002fe20000000000 */
        /* <DEDUP_REMOVED lines=60> */
.L_x_13885:
[----:B------:R-:W-:Y:S05]  /*17130*/  BSYNC.RECONVERGENT B0 ;  /* 0x0000000000007941 */ /* 0x000fea0003800200 */
.L_x_13884:
[----:B-1----:R-:W-:Y:S01]  /*17140*/  @!P1 IMAD.MOV.U32 R143, RZ, RZ, R141 ;  /* 0x000000ffff8f9224 */ /* 0x002fe200078e008d */
        /* <DEDUP_REMOVED lines=50> */
.L_x_13883:
[----:B------:R-:W-:Y:S05]  /*17470*/  BSYNC.RECONVERGENT B1 ;  /* 0x0000000000017941 */ /* 0x000fea0003800200 */
.L_x_13882:
[----:B------:R-:W3:Y:S01]  /*17480*/  LD.E R105, desc[UR4][R102.64+0xdc] ;  /* 0x0000dc0466697980 */ /* 0x000ee2000c101900 */
[C---:B------:R-:W-:Y:S01]  /*17490*/  VIADD R14, R169.reuse, 0x19 ;  /* 0x00000019a90e7836 */ /* 0x040fe20000000000 */
[----:B------:R-:W-:Y:S01]  /*174a0*/  IABS R0, R169 ;  /* 0x000000a900007213 */ /* 0x000fe20000000000 */
[----:B-1----:R-:W-:Y:S01]  /*174b0*/  VIADD R2, R170, 0xffffffe0 ;  /* 0xffffffe0aa027836 */ /* 0x002fe20000000000 */
[----:B------:R-:W-:Y:S01]  /*174c0*/  LDSM.16.MT88.4 R28, [R133+0x8000] ;  /* 0x00800000851c783b */ /* 0x000fe20000004200 */
[C---:B------:R-:W-:Y:S01]  /*174d0*/  VIADD R12, R169.reuse, 0x18 ;  /* 0x00000018a90c7836 */ /* 0x040fe20000000000 */
[----:B------:R-:W-:Y:S01]  /*174e0*/  I2FP.F32.S32 R0, R0 ;  /* 0x0000000000007245 */ /* 0x000fe20000201400 */
[C---:B------:R-:W-:Y:S01]  /*174f0*/  VIADD R10, R169.reuse, 0x11 ;  /* 0x00000011a90a7836 */ /* 0x040fe20000000000 */
[----:B------:R-:W-:Y:S01]  /*17500*/  IABS R14, R14 ;  /* 0x0000000e000e7213 */ /* 0x000fe20000000000 */
[C---:B--2---:R-:W-:Y:S01]  /*17510*/  VIADD R8, R169.reuse, 0x10 ;  /* 0x00000010a9087836 */ /* 0x044fe20000000000 */
[C---:B------:R-:W-:Y:S01]  /*17520*/  ISETP.GE.AND P0, PT, R2.reuse, R162, PT ;  /* 0x000000a20200720c */ /* 0x040fe20003f06270 */
[C---:B------:R-:W-:Y:S01]  /*17530*/  VIADD R7, R169.reuse, 0x21 ;  /* 0x00000021a9077836 */ /* 0x040fe20000000000 */
[----:B------:R-:W-:Y:S01]  /*17540*/  ISETP.GE.AND P4, PT, R2, R161, PT ;  /* 0x000000a10200720c */ /* 0x000fe20003f86270 */
[C---:B------:R-:W-:Y:S01]  /*17550*/  FFMA.FTZ R197, -R160.reuse, R0, R197 ;  /* 0x00000000a0c57223 */ /* 0x040fe200000101c5 */
[----:B------:R-:W-:Y:S01]  /*17560*/  I2FP.F32.S32 R14, R14 ;  /* 0x0000000e000e7245 */ /* 0x000fe20000201400 */
[----:B------:R-:W-:Y:S01]  /*17570*/  FFMA.FTZ R209, -R160, R0, R209 ;  /* 0x00000000a0d17223 */ /* 0x000fe200000101d1 */
[----:B------:R-:W-:Y:S01]  /*17580*/  ISETP.GE.AND P3, PT, R2, R164, PT ;  /* 0x000000a40200720c */ /* 0x000fe20003f66270 */
[----:B------:R-:W-:Y:S01]  /*17590*/  VIADD R0, R170, 0xfffffff9 ;  /* 0xfffffff9aa007836 */ /* 0x000fe20000000000 */
[----:B------:R-:W-:Y:S01]  /*175a0*/  ISETP.GE.AND P6, PT, R2, R163, PT ;  /* 0x000000a30200720c */ /* 0x000fe20003fc6270 */
[----:B------:R-:W-:Y:S01]  /*175b0*/  VIADD R2, R170, 0x1 ;  /* 0x00000001aa027836 */ /* 0x000fe20000000000 */
[----:B------:R-:W-:Y:S01]  /*175c0*/  IABS R12, R12 ;  /* 0x0000000c000c7213 */ /* 0x000fe20000000000 */
[----:B------:R-:W-:Y:S01]  /*175d0*/  FFMA.FTZ R171, -R160, R14, R171 ;  /* 0x0000000ea0ab7223 */ /* 0x000fe200000101ab */
[----:B------:R-:W-:Y:S01]  /*175e0*/  IABS R10, R10 ;  /* 0x0000000a000a7213 */ /* 0x000fe20000000000 */
[C---:B------:R-:W-:Y:S01]  /*175f0*/  VIADD R4, R170.reuse, 0xffffffe9 ;  /* 0xffffffe9aa047836 */ /* 0x040fe20000000000 */
[----:B------:R-:W-:Y:S01]  /*17600*/  IABS R8, R8 ;  /* 0x0000000800087213 */ /* 0x000fe20000000000 */
[C---:B------:R-:W-:Y:S01]  /*17610*/  VIADD R5, R170.reuse, 0xffffffe1 ;  /* 0xffffffe1aa057836 */ /* 0x040fe20000000000 */
[----:B------:R-:W-:Y:S01]  /*17620*/  IABS R7, R7 ;  /* 0x0000000700077213 */ /* 0x000fe20000000000 */
[C---:B------:R-:W-:Y:S01]  /*17630*/  VIADD R6, R170.reuse, 0xffffffe8 ;  /* 0xffffffe8aa067836 */ /* 0x040fe20000000000 */
[----:B------:R-:W-:Y:S01]  /*17640*/  I2FP.F32.S32 R12, R12 ;  /* 0x0000000c000c7245 */ /* 0x000fe20000201400 */
[----:B------:R-:W-:Y:S01]  /*17650*/  VIADD R16, R169, 0x20 ;  /* 0x00000020a9107836 */ /* 0x000fe20000000000 */
[----:B------:R-:W-:Y:S01]  /*17660*/  I2FP.F32.S32 R10, R10 ;  /* 0x0000000a000a7245 */ /* 0x000fe20000201400 */
[----:B------:R-:W-:Y:S01]  /*17670*/  VIADD R22, R170, 0xfffffff0 ;  /* 0xfffffff0aa167836 */ /* 0x000fe20000000000 */
[----:B------:R-:W-:Y:S01]  /*17680*/  I2FP.F32.S32 R8, R8 ;  /* 0x0000000800087245 */ /* 0x000fe20000201400 */
[----:B------:R-:W-:Y:S01]  /*17690*/  FFMA.FTZ R173, -R160, R12, R173 ;  /* 0x0000000ca0ad7223 */ /* 0x000fe200000101ad */
[----:B------:R-:W-:Y:S01]  /*176a0*/  ISETP.GE.AND P5, PT, R2, R162, PT ;  /* 0x000000a20200720c */ /* 0x000fe20003fa6270 */
[----:B------:R-:W-:Y:S01]  /*176b0*/  FFMA.FTZ R179, -R160, R10, R179 ;  /* 0x0000000aa0b37223 */ /* 0x000fe200000101b3 */
[----:B------:R-:W-:Y:S01]  /*176c0*/  ISETP.GE.AND P1, PT, R0, R164, PT ;  /* 0x000000a40000720c */ /* 0x000fe20003f26270 */
[C---:B------:R-:W-:Y:S01]  /*176d0*/  FFMA.FTZ R181, -R160.reuse, R8, R181 ;  /* 0x00000008a0b57223 */ /* 0x040fe200000101b5 */
[----:B------:R-:W-:Y:S01]  /*176e0*/  I2FP.F32.S32 R7, R7 ;  /* 0x0000000700077245 */ /* 0x000fe20000201400 */
[C---:B------:R-:W-:Y:S01]  /*176f0*/  FFMA.FTZ R185, -R160.reuse, R12, R185 ;  /* 0x0000000ca0b97223 */ /* 0x040fe200000101b9 */
[----:B------:R-:W-:Y:S01]  /*17700*/  FSEL R171, R171, -INF , P3 ;  /* 0xff800000abab7808 */ /* 0x000fe20001800000 */
[C---:B------:R-:W-:Y:S01]  /*17710*/  FFMA.FTZ R191, -R160.reuse, R10, R191 ;  /* 0x0000000aa0bf7223 */ /* 0x040fe200000101bf */
[----:B------:R-:W-:Y:S01]  /*17720*/  FSEL R197, R197, -INF , P1 ;  /* 0xff800000c5c57808 */ /* 0x000fe20000800000 */
[----:B------:R-:W-:Y:S01]  /*17730*/  FFMA.FTZ R175, -R160, R7, R175 ;  /* 0x00000007a0af7223 */ /* 0x000fe200000101af */
[----:B------:R-:W-:Y:S01]  /*17740*/  FSEL R180, R209, -INF , P5 ;  /* 0xff800000d1b47808 */ /* 0x000fe20002800000 */
[C---:B------:R-:W-:Y:S01]  /*17750*/  VIADD R7, R169.reuse, 0x9 ;  /* 0x00000009a9077836 */ /* 0x040fe20000000000 */
[-C--:B------:R-:W-:Y:S01]  /*17760*/  ISETP.GE.AND P3, PT, R4, R164.reuse, PT ;  /* 0x000000a40400720c */ /* 0x080fe20003f66270 */
[----:B------:R-:W-:Y:S01]  /*17770*/  VIADD R12, R169, 0x1 ;  /* 0x00000001a90c7836 */ /* 0x000fe20000000000 */
[-C--:B------:R-:W-:Y:S01]  /*17780*/  ISETP.GE.AND P1, PT, R5, R164.reuse, PT ;  /* 0x000000a40500720c */ /* 0x080fe20003f26270 */
[----:B------:R-:W-:Y:S01]  /*17790*/  VIADD R10, R169, 0xfffffff9 ;  /* 0xfffffff9a90a7836 */ /* 0x000fe20000000000 */
[----:B------:R-:W-:Y:S01]  /*177a0*/  ISETP.GE.AND P5, PT, R6, R164, PT ;  /* 0x000000a40600720c */ /* 0x000fe20003fa6270 */
[C---:B------:R-:W-:Y:S01]  /*177b0*/  FFMA.FTZ R193, -R160.reuse, R8, R193 ;  /* 0x00000008a0c17223 */ /* 0x040fe200000101c1 */
[----:B------:R-:W-:Y:S01]  /*177c0*/  FSEL R21, R173, -INF , P1 ;  /* 0xff800000ad157808 */ /* 0x000fe20000800000 */
[----:B------:R-:W-:Y:S01]  /*177d0*/  VIADD R8, R169, 0xfffffff8 ;  /* 0xfffffff8a9087836 */ /* 0x000fe20000000000 */
[----:B------:R-:W-:Y:S01]  /*177e0*/  FSEL R15, R179, -INF , P5 ;  /* 0xff800000b30f7808 */ /* 0x000fe20002800000 */
[----:B------:R-:W-:Y:S01]  /*177f0*/  FFMA.FTZ R183, -R160, R14, R183 ;  /* 0x0000000ea0b77223 */ /* 0x000fe200000101b7 */
[----:B------:R-:W-:Y:S01]  /*17800*/  FSEL R13, R181, -INF , P3 ;  /* 0xff800000b50d7808 */ /* 0x000fe20001800000 */
[----:B------:R-:W-:Y:S01]  /*17810*/  VIADD R14, R170, 0xfffffff8 ;  /* 0xfffffff8aa0e7836 */ /* 0x000fe20000000000 */
[----:B------:R-:W-:Y:S01]  /*17820*/  ISETP.GE.AND P5, PT, R5, R163, PT ;  /* 0x000000a30500720c */ /* 0x000fe20003fa6270 */
[----:B------:R-:W-:Y:S01]  /*17830*/  VIADD R9, R169, 0xffffffe0 ;  /* 0xffffffe0a9097836 */ /* 0x000fe20000000000 */
[C---:B------:R-:W-:Y:S01]  /*17840*/  ISETP.GE.AND P1, PT, R5.reuse, R162, PT ;  /* 0x000000a20500720c */ /* 0x040fe20003f26270 */
[----:B------:R-:W-:Y:S01]  /*17850*/  VIADD R168, R168, 0xffffffc0 ;  /* 0xffffffc0a8a87836 */ /* 0x000fe20000000000 */
[----:B------:R-:W-:Y:S01]  /*17860*/  ISETP.GE.AND P3, PT, R5, R161, PT ;  /* 0x000000a10500720c */ /* 0x000fe20003f66270 */
[----:B------:R-:W-:Y:S01]  /*17870*/  VIADD R5, R169, 0x8 ;  /* 0x00000008a9057836 */ /* 0x000fe20000000000 */
[----:B------:R-:W-:Y:S02]  /*17880*/  IABS R7, R7 ;  /* 0x0000000700077213 */ /* 0x000fe40000000000 */
[----:B------:R-:W-:Y:S02]  /*17890*/  IABS R16, R16 ;  /* 0x0000001000107213 */ /* 0x000fe40000000000 */
[----:B------:R-:W-:Y:S02]  /*178a0*/  I2FP.F32.S32 R7, R7 ;  /* 0x0000000700077245 */ /* 0x000fe40000201400 */
[----:B------:R-:W-:Y:S02]  /*178b0*/  IABS R5, R5 ;  /* 0x0000000500057213 */ /* 0x000fe40000000000 */
[----:B------:R-:W-:Y:S01]  /*178c0*/  I2FP.F32.S32 R16, R16 ;  /* 0x0000001000107245 */ /* 0x000fe20000201400 */
[CC--:B------:R-:W-:Y:S01]  /*178d0*/  FFMA.FTZ R187, -R160.reuse, R7.reuse, R187 ;  /* 0x00000007a0bb7223 */ /* 0x0c0fe200000101bb */
[----:B------:R-:W-:Y:S01]  /*178e0*/  FSEL R20, R175, -INF , P0 ;  /* 0xff800000af147808 */ /* 0x000fe20000000000 */
[C---:B------:R-:W-:Y:S01]  /*178f0*/  FFMA.FTZ R199, -R160.reuse, R7, R199 ;  /* 0x00000007a0c77223 */ /* 0x040fe200000101c7 */
[----:B------:R-:W-:Y:S01]  /*17900*/  I2FP.F32.S32 R5, R5 ;  /* 0x0000000500057245 */ /* 0x000fe20000201400 */
[----:B------:R-:W-:Y:S01]  /*17910*/  FFMA.FTZ R177, -R160, R16, R177 ;  /* 0x00000010a0b17223 */ /* 0x000fe200000101b1 */
[----:B------:R-:W-:Y:S01]  /*17920*/  ISETP.GE.AND P0, PT, R22, R164, PT ;  /* 0x000000a41600720c */ /* 0x000fe20003f06270 */
[----:B------:R-:W-:Y:S01]  /*17930*/  VIADD R16, R170, 0xfffffff1 ;  /* 0xfffffff1aa107836 */ /* 0x000fe20000000000 */
[----:B------:R-:W-:Y:S01]  /*17940*/  IABS R12, R12 ;  /* 0x0000000c000c7213 */ /* 0x000fe20000000000 */
[CC--:B------:R-:W-:Y:S01]  /*17950*/  FFMA.FTZ R189, -R160.reuse, R5.reuse, R189 ;  /* 0x00000005a0bd7223 */ /* 0x0c0fe200000101bd */
[----:B------:R-:W-:Y:S01]  /*17960*/  IABS R10, R10 ;  /* 0x0000000a000a7213 */ /* 0x000fe20000000000 */
[C---:B------:R-:W-:Y:S01]  /*17970*/  FFMA.FTZ R201, -R160.reuse, R5, R201 ;  /* 0x00000005a0c97223 */ /* 0x040fe200000101c9 */
[----:B------:R-:W-:Y:S01]  /*17980*/  I2FP.F32.S32 R12, R12 ;  /* 0x0000000c000c7245 */ /* 0x000fe20000201400 */
[----:B------:R-:W-:Y:S01]  /*17990*/  VIADD R5, R169, 0xffffffe8 ;  /* 0xffffffe8a9057836 */ /* 0x000fe20000000000 */
[----:B------:R-:W-:Y:S01]  /*179a0*/  FSEL R18, R187, -INF , P0 ;  /* 0xff800000bb127808 */ /* 0x000fe20000000000 */
[----:B------:R-:W-:Y:S01]  /*179b0*/  VIADD R7, R169, 0xfffffff0 ;  /* 0xfffffff0a9077836 */ /* 0x000fe20000000000 */
[----:B------:R-:W-:Y:S01]  /*179c0*/  I2FP.F32.S32 R10, R10 ;  /* 0x0000000a000a7245 */ /* 0x000fe20000201400 */
[----:B------:R-:W-:Y:S01]  /*179d0*/  FFMA.FTZ R195, -R160, R12, R195 ;  /* 0x0000000ca0c37223 */ /* 0x000fe200000101c3 */
[----:B------:R-:W-:Y:S01]  /*179e0*/  ISETP.GE.AND P0, PT, R6, R162, PT ;  /* 0x000000a20600720c */ /* 0x000fe20003f06270 */
[C---:B------:R-:W-:Y:S01]  /*179f0*/  FFMA.FTZ R207, -R160.reuse, R12, R207 ;  /* 0x0000000ca0cf7223 */ /* 0x040fe200000101cf */
[----:B------:R-:W-:Y:S01]  /*17a00*/  FSEL R19, R177, -INF , P1 ;  /* 0xff800000b1137808 */ /* 0x000fe20000800000 */
[----:B------:R-:W-:Y:S01]  /*17a10*/  FFMA.FTZ R203, -R160, R10, R203 ;  /* 0x0000000aa0cb7223 */ /* 0x000fe200000101cb */
[----:B------:R-:W-:Y:S01]  /*17a20*/  ISETP.GE.AND P1, PT, R16, R164, PT ;  /* 0x000000a41000720c */ /* 0x000fe20003f26270 */
[----:B------:R-:W-:Y:S01]  /*17a30*/  FFMA.FTZ R215, -R160, R10, R215 ;  /* 0x0000000aa0d77223 */ /* 0x000fe200000101d7 */
[----:B------:R-:W-:Y:S01]  /*17a40*/  IABS R8, R8 ;  /* 0x0000000800087213 */ /* 0x000fe20000000000 */
[----:B------:R-:W-:Y:S01]  /*17a50*/  VIADD R10, R169, 0xffffffe1 ;  /* 0xffffffe1a90a7836 */ /* 0x000fe20000000000 */
[----:B------:R-:W-:Y:S01]  /*17a60*/  FSEL R17, R183, -INF , P0 ;  /* 0xff800000b7117808 */ /* 0x000fe20000000000 */
[----:B------:R-:W-:Y:S01]  /*17a70*/  VIADD R12, R170, 0x8 ;  /* 0x00000008aa0c7836 */ /* 0x000fe20000000000 */
[----:B------:R-:W-:Y:S02]  /*17a80*/  ISETP.GE.AND P0, PT, R14, R164, PT ;  /* 0x000000a40e00720c */ /* 0x000fe40003f06270 */
[----:B------:R-:W-:Y:S02]  /*17a90*/  IABS R5, R5 ;  /* 0x0000000500057213 */ /* 0x000fe40000000000 */
[----:B------:R-:W-:Y:S02]  /*17aa0*/  FSEL R187, R189, -INF , P1 ;  /* 0xff800000bdbb7808 */ /* 0x000fe40000800000 */
[----:B------:R-:W-:Y:S02]  /*17ab0*/  I2FP.F32.S32 R8, R8 ;  /* 0x0000000800087245 */ /* 0x000fe40000201400 */
[----:B------:R-:W-:Y:S02]  /*17ac0*/  ISETP.GE.AND P1, PT, R4, R162, PT ;  /* 0x000000a20400720c */ /* 0x000fe40003f26270 */
[----:B------:R-:W-:Y:S01]  /*17ad0*/  FSEL R175, R195, -INF , P0 ;  /* 0xff800000c3af7808 */ /* 0x000fe20000000000 */
[CC--:B------:R-:W-:Y:S01]  /*17ae0*/  FFMA.FTZ R205, -R160.reuse, R8.reuse, R205 ;  /* 0x00000008a0cd7223 */ /* 0x0c0fe200000101cd */
[----:B------:R-:W-:Y:S01]  /*17af0*/  I2FP.F32.S32 R5, R5 ;  /* 0x0000000500057245 */ /* 0x000fe20000201400 */
[----:B------:R-:W-:Y:S01]  /*17b00*/  FFMA.FTZ R217, -R160, R8, R217 ;  /* 0x00000008a0d97223 */ /* 0x000fe200000101d9 */
[----:B------:R-:W-:Y:S01]  /*17b10*/  ISETP.GE.AND P0, PT, R16, R162, PT ;  /* 0x000000a21000720c */ /* 0x000fe20003f06270 */
[----:B------:R-:W-:Y:S01]  /*17b20*/  VIADD R8, R169, 0xfffffff1 ;  /* 0xfffffff1a9087836 */ /* 0x000fe20000000000 */
[----:B------:R-:W-:Y:S01]  /*17b30*/  IABS R10, R10 ;  /* 0x0000000a000a7213 */ /* 0x000fe20000000000 */
[CC--:B------:R-:W-:Y:S01]  /*17b40*/  FFMA.FTZ R221, -R160.reuse, R5.reuse, R221 ;  /* 0x00000005a0dd7223 */ /* 0x0c0fe200000101dd */
[----:B------:R-:W-:Y:S01]  /*17b50*/  FSEL R11, R185, -INF , P1 ;  /* 0xff800000b90b7808 */ /* 0x000fe20000800000 */
[----:B------:R-:W-:Y:S01]  /*17b60*/  FFMA.FTZ R104, -R160, R5, R104 ;  /* 0x00000005a0687223 */ /* 0x000fe20000010168 */
[----:B------:R-:W-:Y:S01]  /*17b70*/  ISETP.GE.AND P1, PT, R22, R162, PT ;  /* 0x000000a21600720c */ /* 0x000fe20003f26270 */
[C---:B------:R-:W-:Y:S01]  /*17b80*/  VIADD R5, R169.reuse, 0xffffffe9 ;  /* 0xffffffe9a9057836 */ /* 0x040fe20000000000 */
[----:B------:R-:W-:Y:S01]  /*17b90*/  I2FP.F32.S32 R10, R10 ;  /* 0x0000000a000a7245 */ /* 0x000fe20000201400 */
[----:B------:R-:W-:Y:S01]  /*17ba0*/  VIADD R169, R169, 0x40 ;  /* 0x00000040a9a97836 */ /* 0x000fe20000000000 */
[----:B------:R-:W-:Y:S02]  /*17bb0*/  FSEL R181, R193, -INF , P0 ;  /* 0xff800000c1b57808 */ /* 0x000fe40000000000 */
[----:B------:R-:W-:Y:S01]  /*17bc0*/  ISETP.GE.AND P0, PT, R170, R164, PT ;  /* 0x000000a4aa00720c */ /* 0x000fe20003f06270 */
[----:B------:R-:W-:Y:S01]  /*17bd0*/  FFMA.FTZ R119, -R160, R10, R119 ;  /* 0x0000000aa0777223 */ /* 0x000fe20000010177 */
[----:B------:R-:W-:Y:S01]  /*17be0*/  IABS R9, R9 ;  /* 0x0000000900097213 */ /* 0x000fe20000000000 */
[----:B------:R-:W-:Y:S01]  /*17bf0*/  VIADD R10, R170, 0x9 ;  /* 0x00000009aa0a7836 */ /* 0x000fe20000000000 */
[----:B------:R-:W-:Y:S02]  /*17c00*/  IABS R7, R7 ;  /* 0x0000000700077213 */ /* 0x000fe40000000000 */
[----:B------:R-:W-:Y:S02]  /*17c10*/  FSEL R183, R191, -INF , P1 ;  /* 0xff800000bfb77808 */ /* 0x000fe40000800000 */
[----:B------:R-:W-:Y:S02]  /*17c20*/  ISETP.GE.AND P1, PT, R2, R164, PT ;  /* 0x000000a40200720c */ /* 0x000fe40003f26270 */
[----:B------:R-:W-:Y:S02]  /*17c30*/  IABS R8, R8 ;  /* 0x0000000800087213 */ /* 0x000fe40000000000 */
[----:B------:R-:W-:Y:S02]  /*17c40*/  I2FP.F32.S32 R9, R9 ;  /* 0x0000000900097245 */ /* 0x000fe40000201400 */
[----:B------:R-:W-:Y:S02]  /*17c50*/  FSEL R177, R203, -INF , P0 ;  /* 0xff800000cbb17808 */ /* 0x000fe40000000000 */
        /* <DEDUP_REMOVED lines=15> */
[-C--:B------:R-:W-:Y:S01]  /*17d50*/  ISETP.GE.AND P0, PT, R10, R164.reuse, PT ;  /* 0x000000a40a00720c */ /* 0x080fe20003f06270 */
[-C--:B------:R-:W-:Y:S01]  /*17d60*/  FFMA.FTZ R219, -R160, R5.reuse, R219 ;  /* 0x00000005a0db7223 */ /* 0x080fe200000101db */
[----:B------:R-:W-:Y:S01]  /*17d70*/  FSEL R173, R199, -INF , P1 ;  /* 0xff800000c7ad7808 */ /* 0x000fe20000800000 */
[----:B------:R-:W-:Y:S01]  /*17d80*/  VIADD R8, R170, 0x11 ;  /* 0x00000011aa087836 */ /* 0x000fe20000000000 */
[-C--:B------:R-:W-:Y:S01]  /*17d90*/  ISETP.GE.AND P1, PT, R12, R164.reuse, PT ;  /* 0x000000a40c00720c */ /* 0x080fe20003f26270 */
[----:B------:R-:W-:Y:S01]  /*17da0*/  FFMA.FTZ R33, -R160, R5, R33 ;  /* 0x00000005a0217223 */ /* 0x000fe20000010121 */
[----:B------:R-:W-:Y:S01]  /*17db0*/  FSEL R182, R213, -INF , P0 ;  /* 0xff800000d5b67808 */ /* 0x000fe20000000000 */
[C---:B------:R-:W-:Y:S01]  /*17dc0*/  VIADD R5, R170.reuse, 0x18 ;  /* 0x00000018aa057836 */ /* 0x040fe20000000000 */
[----:B------:R-:W-:Y:S02]  /*17dd0*/  ISETP.GE.AND P0, PT, R9, R164, PT ;  /* 0x000000a40900720c */ /* 0x000fe40003f06270 */
[----:B------:R-:W-:Y:S02]  /*17de0*/  FSEL R211, R211, -INF , P1 ;  /* 0xff800000d3d37808 */ /* 0x000fe40000800000 */
[----:B------:R-:W-:Y:S02]  /*17df0*/  ISETP.GE.AND P1, PT, R170, R162, PT ;  /* 0x000000a2aa00720c */ /* 0x000fe40003f26270 */
[----:B------:R-:W-:Y:S02]  /*17e00*/  FSEL R121, R219, -INF , P0 ;  /* 0xff800000db797808 */ /* 0x000fe40000000000 */
[----:B------:R-:W-:Y:S02]  /*17e10*/  ISETP.GE.AND P0, PT, R0, R163, PT ;  /* 0x000000a30000720c */ /* 0x000fe40003f06270 */
[----:B------:R-:W-:Y:S02]  /*17e20*/  FSEL R143, R207, -INF , P1 ;  /* 0xff800000cf8f7808 */ /* 0x000fe40000800000 */
[----:B------:R-:W-:Y:S02]  /*17e30*/  ISETP.GE.AND P1, PT, R8, R164, PT ;  /* 0x000000a40800720c */ /* 0x000fe40003f26270 */
        /* <DEDUP_REMOVED lines=14> */
[----:B------:R-:W-:Y:S02]  /*17f20*/  FSEL R180, R180, -INF , !P1 ;  /* 0xff800000b4b47808 */ /* 0x000fe40004800000 */
[-C--:B------:R-:W-:Y:S02]  /*17f30*/  ISETP.GE.AND P1, PT, R8, R162.reuse, PT ;  /* 0x000000a20800720c */ /* 0x080fe40003f26270 */
[----:B------:R-:W-:Y:S02]  /*17f40*/  FSEL R104, R104, -INF , P0 ;  /* 0xff80000068687808 */ /* 0x000fe40000000000 */
[-C--:B------:R-:W-:Y:S02]  /*17f50*/  ISETP.GE.AND P0, PT, R6, R163.reuse, PT ;  /* 0x000000a30600720c */ /* 0x080fe40003f06270 */
[----:B------:R-:W-:Y:S02]  /*17f60*/  FSEL R120, R120, -INF , P1 ;  /* 0xff80000078787808 */ /* 0x000fe40000800000 */
[----:B------:R-:W-:Y:S02]  /*17f70*/  ISETP.GE.AND P1, PT, R5, R162, PT ;  /* 0x000000a20500720c */ /* 0x000fe40003f26270 */
[----:B------:R-:W-:Y:S02]  /*17f80*/  FSEL R15, R15, -INF , !P0 ;  /* 0xff8000000f0f7808 */ /* 0x000fe40004000000 */
[----:B------:R-:W-:Y:S02]  /*17f90*/  ISETP.GE.AND P0, PT, R22, R163, PT ;  /* 0x000000a31600720c */ /* 0x000fe40003f06270 */
[----:B------:R-:W-:Y:S02]  /*17fa0*/  FSEL R106, R33, -INF , P1 ;  /* 0xff800000216a7808 */ /* 0x000fe40000800000 */
[----:B------:R-:W-:Y:S02]  /*17fb0*/  ISETP.GE.AND P1, PT, R6, R161, PT ;  /* 0x000000a10600720c */ /* 0x000fe40003f26270 */
[----:B------:R-:W-:Y:S02]  /*17fc0*/  FSEL R21, R21, -INF , !P5 ;  /* 0xff80000015157808 */ /* 0x000fe40006800000 */
[----:B------:R-:W-:Y:S02]  /*17fd0*/  FSEL R6, R171, -INF , !P6 ;  /* 0xff800000ab067808 */ /* 0x000fe40007000000 */
[----:B------:R-:W-:Y:S02]  /*17fe0*/  FSEL R189, R18, -INF , !P0 ;  /* 0xff80000012bd7808 */ /* 0x000fe40004000000 */
[C---:B------:R-:W-:Y:S02]  /*17ff0*/  ISETP.GE.AND P6, PT, R4.reuse, R163, PT ;  /* 0x000000a30400720c */ /* 0x040fe40003fc6270 */
[----:B------:R-:W-:Y:S02]  /*18000*/  ISETP.GE.AND P5, PT, R4, R161, PT ;  /* 0x000000a10400720c */ /* 0x000fe40003fa6270 */
[-C--:B------:R-:W-:Y:S02]  /*18010*/  ISETP.GE.AND P0, PT, R2, R163.reuse, PT ;  /* 0x000000a30200720c */ /* 0x080fe40003f06270 */
[----:B------:R-:W-:Y:S02]  /*18020*/  FSEL R4, R20, -INF , !P4 ;  /* 0xff80000014047808 */ /* 0x000fe40006000000 */
        /* <DEDUP_REMOVED lines=13> */
[-C--:B------:R-:W-:Y:S02]  /*18100*/  ISETP.GE.AND P5, PT, R0, R161.reuse, PT ;  /* 0x000000a10000720c */ /* 0x080fe40003fa6270 */
[----:B------:R-:W-:Y:S02]  /*18110*/  ISETP.GE.AND P3, PT, R16, R161, PT ;  /* 0x000000a11000720c */ /* 0x000fe40003f66270 */
[----:B------:R-:W-:Y:S02]  /*18120*/  FMNMX3.FTZ R0, R101, R4, R19, !PT ;  /* 0x0000000465007276 */ /* 0x000fe40007810013 */
        /* <DEDUP_REMOVED lines=14> */
[----:B------:R-:W-:Y:S02]  /*18210*/  ISETP.GE.AND P0, PT, R7, R161, PT ;  /* 0x000000a10700720c */ /* 0x000fe40003f06270 */
[----:B------:R-:W-:Y:S02]  /*18220*/  FSEL R177, R177, -INF , !P4 ;  /* 0xff800000b1b17808 */ /* 0x000fe40006000000 */
[----:B------:R-:W-:Y:S02]  /*18230*/  FMNMX3.FTZ R7, R2, R175, R185, !PT ;  /* 0x000000af02077276 */ /* 0x000fe400078100b9 */
[----:B------:R-:W-:Y:S02]  /*18240*/  FSEL R171, R211, -INF , !P6 ;  /* 0xff800000d3ab7808 */ /* 0x000fe40007000000 */
[----:B------:R-:W-:Y:S02]  /*18250*/  FMNMX3.FTZ R2, R0, R183, R181, !PT ;  /* 0x000000b700027276 */ /* 0x000fe400078100b5 */
[----:B------:R-:W-:Y:S02]  /*18260*/  FSEL R179, R179, -INF , !P5 ;  /* 0xff800000b3b37808 */ /* 0x000fe40006800000 */
[CC--:B------:R-:W-:Y:S01]  /*18270*/  ISETP.GE.AND P6, PT, R170.reuse, R161.reuse, PT ;  /* 0x000000a1aa00720c */ /* 0x0c0fe20003fc6270 */
[----:B------:R-:W-:Y:S01]  /*18280*/  VIADD R170, R170, 0xffffffc0 ;  /* 0xffffffc0aaaa7836 */ /* 0x000fe20000000000 */
[-C--:B------:R-:W-:Y:S02]  /*18290*/  ISETP.GE.AND P3, PT, R12, R161.reuse, PT ;  /* 0x000000a10c00720c */ /* 0x080fe40003f66270 */
[----:B------:R-:W-:Y:S02]  /*182a0*/  ISETP.GE.AND P5, PT, R9, R161, PT ;  /* 0x000000a10900720c */ /* 0x000fe40003fa6270 */
[----:B------:R-:W-:Y:S02]  /*182b0*/  FMNMX3.FTZ R0, R7, R177, R184, !PT ;  /* 0x000000b107007276 */ /* 0x000fe400078100b8 */
[----:B------:R-:W-:Y:S02]  /*182c0*/  ISETP.GE.AND P4, PT, R10, R161, PT ;  /* 0x000000a10a00720c */ /* 0x000fe40003f86270 */
        /* <DEDUP_REMOVED lines=50> */
[----:B------:R-:W-:Y:S01]  /*185f0*/  MUFU.EX2 R116, R116 ;  /* 0x0000007400747308 */ /* 0x000fe20000000800 */
[----:B------:R-:W-:Y:S01]  /*18600*/  FMUL.FTZ R9, R105, R6 ;  /* 0x0000000669097220 */ /* 0x000fe20000410000 */
[-C--:B------:R-:W-:Y:S01]  /*18610*/  FFMA.FTZ R190, R189, R105.reuse, -R194 ;  /* 0x00000069bdbe7223 */ /* 0x080fe200000108c2 */
[-C--:B------:R-:W-:Y:S07]  /*18620*/  FFMA.FTZ R186, R183, R105.reuse, -R188 ;  /* 0x00000069b7ba7223 */ /* 0x080fee00000108bc */
[----:B------:R-:W3:Y:S01]  /*18630*/  MUFU.EX2 R3, R3 ;  /* 0x0000000300037308 */ /* 0x000ee20000000800 */
[-C--:B------:R-:W-:Y:S01]  /*18640*/  FFMA.FTZ R187, R187, R105.reuse, -R194 ;  /* 0x00000069bbbb7223 */ /* 0x080fe200000108c2 */
[-C--:B------:R-:W-:Y:S01]  /*18650*/  FFMA.FTZ R181, R181, R105.reuse, -R188 ;  /* 0x00000069b5b57223 */ /* 0x080fe200000108bc */
[-CC-:B------:R-:W-:Y:S07]  /*18660*/  FFMA.FTZ R177, R177, R105.reuse, -R194.reuse ;  /* 0x00000069b1b17223 */ /* 0x180fee00000108c2 */
[----:B------:R-:W4:Y:S01]  /*18670*/  MUFU.EX2 R101, R9 ;  /* 0x0000000900657308 */ /* 0x000f220000000800 */
[-CC-:B------:R-:W-:Y:S01]  /*18680*/  FFMA.FTZ R184, R184, R105.reuse, -R194.reuse ;  /* 0x00000069b8b87223 */ /* 0x180fe200000108c2 */
[-CC-:B------:R-:W-:Y:S01]  /*18690*/  FFMA.FTZ R171, R171, R105.reuse, -R194.reuse ;  /* 0x00000069abab7223 */ /* 0x180fe200000108c2 */
[-C--:B------:R-:W-:Y:S07]  /*186a0*/  FFMA.FTZ R182, R182, R105.reuse, -R194 ;  /* 0x00000069b6b67223 */ /* 0x080fee00000108c2 */
[----:B------:R-:W5:Y:S01]  /*186b0*/  MUFU.EX2 R192, R192 ;  /* 0x000000c000c07308 */ /* 0x000f620000000800 */
[-CC-:B------:R-:W-:Y:S01]  /*186c0*/  FFMA.FTZ R143, R143, R105.reuse, -R188.reuse ;  /* 0x000000698f8f7223 */ /* 0x180fe200000108bc */
[-C--:B------:R-:W-:Y:S01]  /*186d0*/  FFMA.FTZ R180, R180, R105.reuse, -R188 ;  /* 0x00000069b4b47223 */ /* 0x080fe200000108bc */
[-CC-:B------:R-:W-:Y:S07]  /*186e0*/  FFMA.FTZ R121, R121, R105.reuse, -R194.reuse ;  /* 0x0000006979797223 */ /* 0x180fee00000108c2 */
[----:B------:R-:W1:Y:S01]  /*186f0*/  MUFU.EX2 R107, R107 ;  /* 0x0000006b006b7308 */ /* 0x000e620000000800 */
[----:B------:R-:W-:Y:S01]  /*18700*/  FFMA.FTZ R176, R176, R105, -R194 ;  /* 0x00000069b0b07223 */ /* 0x000fe200000108c2 */
[C---:B---3--:R-:W-:Y:S01]  /*18710*/  FMUL.FTZ R6, R3.reuse, R98 ;  /* 0x0000006203067220 */ /* 0x048fe20000410000 */
[C---:B------:R-:W-:Y:S07]  /*18720*/  FMUL.FTZ R7, R3.reuse, R99 ;  /* 0x0000006303077220 */ /* 0x040fee0000410000 */
[----:B------:R-:W-:Y:S01]  /*18730*/  MUFU.EX2 R118, R118 ;  /* 0x0000007600767308 */ /* 0x000fe20000000800 */
[----:B------:R-:W-:Y:S01]  /*18740*/  FMUL.FTZ R10, R3, R94 ;  /* 0x0000005e030a7220 */ /* 0x000fe20000410000 */
[C---:B----4-:R-:W-:Y:S01]  /*18750*/  FMUL.FTZ R4, R101.reuse, R96 ;  /* 0x0000006065047220 */ /* 0x050fe20000410000 */
[C---:B------:R-:W-:Y:S07]  /*18760*/  FMUL.FTZ R5, R101.reuse, R97 ;  /* 0x0000006165057220 */ /* 0x040fee0000410000 */
[----:B------:R-:W3:Y:S01]  /*18770*/  MUFU.EX2 R113, R113 ;  /* 0x0000007100717308 */ /* 0x000ee20000000800 */
[C---:B------:R-:W-:Y:S01]  /*18780*/  FMUL.FTZ R8, R101.reuse, R92 ;  /* 0x0000005c65087220 */ /* 0x040fe20000410000 */
[----:B-----5:R-:W-:Y:S01]  /*18790*/  F2FP.F16.F32.PACK_AB R108, R116, R192 ;  /* 0x000000c0746c723e */ /* 0x020fe200000000ff */
[----:B------:R-:W-:Y:S07]  /*187a0*/  FMUL.FTZ R9, R101, R93 ;  /* 0x0000005d65097220 */ /* 0x000fee0000410000 */
        /* <DEDUP_REMOVED lines=93> */
[----:B------:R-:W-:Y:S01]  /*18d80*/  FADD.FTZ R118, R113, R118 ;  /* 0x0000007671767221 */ /* 0x000fe20000010000 */
[----:B------:R-:W-:Y:S08]  /*18d90*/  ISETP.GT.AND P0, PT, R165, R140, PT ;  /* 0x0000008ca500720c */ /* 0x000ff00003f04270 */
        /* <DEDUP_REMOVED lines=144> */
.L_x_13879:
        /* <DEDUP_REMOVED lines=10> */
.L_x_13902:
        /* <DEDUP_REMOVED lines=193> */
.L_x_13889:
[----:B------:R-:W-:Y:S05]  /*1a350*/  BSYNC.RECONVERGENT B0 ;  /* 0x0000000000007941 */ /* 0x000fea0003800200 */
.L_x_13888:
        /* <DEDUP_REMOVED lines=25> */
.L_x_13891:
[----:B------:R-:W-:Y:S05]  /*1a4f0*/  BSYNC.RECONVERGENT B0 ;  /* 0x0000000000007941 */ /* 0x000fea0003800200 */
.L_x_13890:
        /* <DEDUP_REMOVED lines=33> */
.L_x_13893:
[----:B------:R-:W-:Y:S05]  /*1a710*/  BSYNC.RECONVERGENT B0 ;  /* 0x0000000000007941 */ /* 0x000fea0003800200 */
.L_x_13892:
        /* <DEDUP_REMOVED lines=16> */
.L_x_13895:
[----:B------:R-:W-:Y:S05]  /*1a820*/  BSYNC.RECONVERGENT B0 ;  /* 0x0000000000007941 */ /* 0x000fea0003800200 */
.L_x_13894:
        /* <DEDUP_REMOVED lines=16> */
.L_x_13897:
[----:B------:R-:W-:Y:S05]  /*1a930*/  BSYNC.RECONVERGENT B0 ;  /* 0x0000000000007941 */ /* 0x000fea0003800200 */
.L_x_13896:
[----:B------:R-:W-:-:S04]  /*1a940*/  MOV R147, 0x0 ;  /* 0x0000000000937802 */ /* 0x000fc80000000f00 */
[----:B-12345:R-:W-:Y:S05]  /*1a950*/  @P1 RET.REL.NODEC R146 `(_ZN5flash24flash_fwd_splitkv_kernelI23Flash_fwd_kernel_traitsILi128ELi64ELi64ELi4ELb0ELb0EN7cutlass6half_tE19Flash_kernel_traitsILi128ELi64ELi64ELi4ES3_EELb0ELb1ELb1ELb0ELb0ELb1ELb0ELb1EEEvNS_16Flash_fwd_paramsE) ;  /* 0xfffffe5492a81950 */ /* 0x03efea0003c3ffff */
        /* <DEDUP_REMOVED lines=14> */
[----:B-1----:R-:W-:Y:S05]  /*1aa40*/  @P0 RET.REL.NODEC R146 `(_ZN5flash24flash_fwd_splitkv_kernelI23Flash_fwd_kernel_traitsILi128ELi64ELi64ELi4ELb0ELb0EN7cutlass6half_tE19Flash_kernel_traitsILi128ELi64ELi64ELi4ES3_EELb0ELb1ELb1ELb0ELb0ELb1ELb0ELb1EEEvNS_16Flash_fwd_paramsE) ;  /* 0xfffffe54926c0950 */ /* 0x002fea0003c3ffff */
[----:B------:R-:W-:Y:S01]  /*1aa50*/  MOV R147, 0x0 ;  /* 0x0000000000937802 */ /* 0x000fe20000000f00 */
[----:B------:R1:W-:Y:S03]  /*1aa60*/  ST.E.128 desc[UR4][R2.64+0x80], R32 ;  /* 0x0000802002007985 */ /* 0x0003e6000c101d04 */
[----:B-1----:R-:W-:Y:S05]  /*1aa70*/  RET.REL.NODEC R146 `(_ZN5flash24flash_fwd_splitkv_kernelI23Flash_fwd_kernel_traitsILi128ELi64ELi64ELi4ELb0ELb0EN7cutlass6half_tE19Flash_kernel_traitsILi128ELi64ELi64ELi4ES3_EELb0ELb1ELb1ELb0ELb0ELb1ELb0ELb1EEEvNS_16Flash_fwd_paramsE) ;  /* 0xfffffe5492607950 */ /* 0x002fea0003c3ffff */
.L_x_13887:
[----:B------:R-:W-:Y:S01]  /*1aa80*/  MOV R5, 0x2 ;  /* 0x0000000200057802 */ /* 0x000fe20000000f00 */
[----:B------:R-:W-:Y:S01]  /*1aa90*/  IMAD.MOV.U32 R4, RZ, RZ, 0x1f ;  /* 0x0000001fff047424 */ /* 0x000fe200078e00ff */
[----:B------:R-:W-:-:S07]  /*1aaa0*/  MOV R6, 0xffffffff ;  /* 0xffffffff00067802 */ /* 0x000fce0000000f00 */
[----:B-1---5:R-:W-:Y:S05]  /*1aab0*/  WARPSYNC.COLLECTIVE R6, `(.L_x_13898) ;  /* 0x0000000006087348 */ /* 0x022fea0003c00000 */
[----:B------:R2:W3:Y:S02]  /*1aac0*/  SHFL.BFLY P0, R10, R174, R5, R4 ;  /* 0x0c000005ae0a7389 */ /* 0x0004e40000000004 */
[----:B-123-5:R-:W-:Y:S05]  /*1aad0*/  ENDCOLLECTIVE ;  /* 0x000000000000791b */ /* 0x02efea0003800000 */
.L_x_13898:
[----:B------:R-:W-:Y:S02]  /*1aae0*/  IMAD.MOV.U32 R7, RZ, RZ, R10 ;  /* 0x000000ffff077224 */ /* 0x000fe400078e000a */
[----:B------:R-:W-:Y:S02]  /*1aaf0*/  IMAD.MOV.U32 R5, RZ, RZ, 0x1 ;  /* 0x00000001ff057424 */ /* 0x000fe400078e00ff */
[----:B------:R-:W-:-:S05]  /*1ab00*/  FADD.FTZ R8, R7, R174 ;  /* 0x000000ae07087221 */ /* 0x000fca0000010000 */
[----:B------:R-:W-:-:S07]  /*1ab10*/  MOV R174, R8 ;  /* 0x0000000800ae7202 */ /* 0x000fce0000000f00 */
[----:B------:R-:W-:Y:S05]  /*1ab20*/  WARPSYNC.COLLECTIVE R6, `(.L_x_13899) ;  /* 0x0000000006087348 */ /* 0x000fea0003c00000 */
[----:B------:R1:W2:Y:S02]  /*1ab30*/  SHFL.BFLY P0, R10, R174, R5, R4 ;  /* 0x0c000005ae0a7389 */ /* 0x0002a40000000004 */
[----:B-12---:R-:W-:Y:S05]  /*1ab40*/  ENDCOLLECTIVE ;  /* 0x000000000000791b */ /* 0x006fea0003800000 */
.L_x_13899:
[----:B------:R-:W-:Y:S01]  /*1ab50*/  MOV R174, R172 ;  /* 0x000000ac00ae7202 */ /* 0x000fe20000000f00 */
[----:B------:R-:W-:Y:S01]  /*1ab60*/  IMAD.MOV.U32 R5, RZ, RZ, 0x2 ;  /* 0x00000002ff057424 */ /* 0x000fe200078e00ff */
[----:B------:R-:W-:-:S07]  /*1ab70*/  MOV R9, R10 ;  /* 0x0000000a00097202 */ /* 0x000fce0000000f00 */
[----:B------:R-:W-:Y:S05]  /*1ab80*/  WARPSYNC.COLLECTIVE R6, `(.L_x_13900) ;  /* 0x0000000006087348 */ /* 0x000fea0003c00000 */
[----:B------:R1:W2:Y:S02]  /*1ab90*/  SHFL.BFLY P0, R10, R174, R5, R4 ;  /* 0x0c000005ae0a7389 */ /* 0x0002a40000000004 */
[----:B-12---:R-:W-:Y:S05]  /*1aba0*/  ENDCOLLECTIVE ;  /* 0x000000000000791b */ /* 0x006fea0003800000 */
.L_x_13900:
[----:B------:R-:W-:Y:S01]  /*1abb0*/  FADD.FTZ R9, R8, R9 ;  /* 0x0000000908097221 */ /* 0x000fe20000010000 */
[----:B------:R-:W-:Y:S01]  /*1abc0*/  FADD.FTZ R7, R10, R172 ;  /* 0x000000ac0a077221 */ /* 0x000fe20000010000 */
[----:B------:R-:W-:-:S04]  /*1abd0*/  MOV R5, 0x1 ;  /* 0x0000000100057802 */ /* 0x000fc80000000f00 */
[----:B------:R-:W-:-:S07]  /*1abe0*/  MOV R174, R7 ;  /* 0x0000000700ae7202 */ /* 0x000fce0000000f00 */
[----:B------:R-:W-:Y:S05]  /*1abf0*/  WARPSYNC.COLLECTIVE R6, `(.L_x_13901) ;  /* 0x0000000006087348 */ /* 0x000fea0003c00000 */
[----:B------:R1:W2:Y:S02]  /*1ac00*/  SHFL.BFLY P0, R10, R174, R5, R4 ;  /* 0x0c000005ae0a7389 */ /* 0x0002a40000000004 */
[----:B-12---:R-:W-:Y:S05]  /*1ac10*/  ENDCOLLECTIVE ;  /* 0x000000000000791b */ /* 0x006fea0003800000 */
.L_x_13901:
[----:B------:R-:W-:Y:S05]  /*1ac20*/  BRA `(.L_x_13902) ;  /* 0xffffffe800c47947 */ /* 0x000fea000383ffff */
.L_x_13903:
        /* <DEDUP_REMOVED lines=13> */
.L_x_15003:


//--------------------- .text._ZN5flash24flash_fwd_splitkv_kernelI23Flash_fwd_kernel_traitsILi128ELi64ELi64ELi4ELb0ELb0EN7cutlass6half_tE19Flash_kernel_traitsILi128ELi64ELi64ELi4ES3_EELb0ELb1ELb0ELb0ELb1ELb0ELb1ELb0EEEvNS_16Flash_fwd_paramsE --------------------------
	.section	.text._ZN5flash24flash_fwd_splitkv_kernelI23Flash_fwd_kernel_traitsILi128ELi64ELi64ELi4ELb0ELb0EN7cutlass6half_tE19Flash_kernel_traitsILi128ELi64ELi64ELi4ES3_EELb0ELb1ELb0ELb0ELb1ELb0ELb1ELb0EEEvNS_16Flash_fwd_paramsE,"ax",@progbits
	.align	128
        .global         _ZN5flash24flash_fwd_splitkv_kernelI23Flash_fwd_kernel_traitsILi128ELi64ELi64ELi4ELb0ELb0EN7cutlass6half_tE19Flash_kernel_traitsILi128ELi64ELi64ELi4ES3_EELb0ELb1ELb0ELb0ELb1ELb0ELb1ELb0EEEvNS_16Flash_fwd_paramsE
        .type           _ZN5flash24flash_fwd_splitkv_kernelI23Flash_fwd_kernel_traitsILi128ELi64ELi64ELi4ELb0ELb0EN7cutlass6half_tE19Flash_kernel_traitsILi128ELi64ELi64ELi4ES3_EELb0ELb1ELb0ELb0ELb1ELb0ELb1ELb0EEEvNS_16Flash_fwd_paramsE,@function
        .size           _ZN5flash24flash_fwd_splitkv_kernelI23Flash_fwd_kernel_traitsILi128ELi64ELi64ELi4ELb0ELb0EN7cutlass6half_tE19Flash_kernel_traitsILi128ELi64ELi64ELi4ES3_EELb0ELb1ELb0ELb0ELb1ELb0ELb1ELb0EEEvNS_16Flash_fwd_paramsE,(.L_x_15004 - _ZN5flash24flash_fwd_splitkv_kernelI23Flash_fwd_kernel_traitsILi128ELi64ELi64ELi4ELb0ELb0EN7cutlass6half_tE19Flash_kernel_traitsILi128ELi64ELi64ELi4ES3_EELb0ELb1ELb0ELb0ELb1ELb0ELb1ELb0EEEvNS_16Flash_fwd_paramsE)
        .other          _ZN5flash24flash_fwd_splitkv_kernelI23Flash_fwd_kernel_traitsILi128ELi64ELi64ELi4ELb0ELb0EN7cutlass6half_tE19Flash_kernel_traitsILi128ELi64ELi64ELi4ES3_EELb0ELb1ELb0ELb0ELb1ELb0ELb1ELb0EEEvNS_16Flash_fwd_paramsE,@"STO_CUDA_ENTRY STV_DEFAULT"
_ZN5flash24flash_fwd_splitkv_kernelI23Flash_fwd_kernel_traitsILi128ELi64ELi64ELi4ELb0ELb0EN7cutlass6half_tE19Flash_kernel_traitsILi128ELi64ELi64ELi4ES3_EELb0ELb1ELb0ELb0ELb1ELb0ELb1ELb0EEEvNS_16Flash_fwd_paramsE:
.text._ZN5flash24flash_fwd_splitkv_kernelI23Flash_fwd_kernel_traitsILi128ELi64ELi64ELi4ELb0ELb0EN7cutlass6half_tE19Flash_kernel_traitsILi128ELi64ELi64ELi4ES3_EELb0ELb1ELb0ELb0ELb1ELb0ELb1ELb0EEEvNS_16Flash_fwd_paramsE:
        /* <DEDUP_REMOVED lines=29> */
[----:B-1----:R-:W-:Y:S05]  /*01d0*/  CALL.REL.NOINC `($_ZN5flash24flash_fwd_splitkv_kernelI23Flash_fwd_kernel_traitsILi128ELi64ELi64ELi4ELb0ELb0EN7cutlass6half_tE19Flash_kernel_traitsILi128ELi64ELi64ELi4ES3_EELb0ELb1ELb0ELb0ELb1ELb0ELb1ELb0EEEvNS_16Flash_fwd_paramsE$_ZN5flash30compute_attn_1rowblock_splitkvI23Flash_fwd_kernel_traitsILi128ELi64ELi64ELi4ELb0ELb0EN7cutlass6half_tE19Flash_kernel_traitsILi128ELi64ELi64ELi4ES3_EELb0ELb1ELb0ELb0ELb1ELb0ELb1ELb0ENS_16Flash_fwd_paramsEEEvRKT8_iiiii) ;  /* 0x0000000000087944 */ /* 0x002fea0003c00000 */
[----:B------:R-:W-:Y:S05]  /*01e0*/  BSYNC.RECONVERGENT B3 ;  /* 0x0000000000037941 */ /* 0x000fea0003800200 */
.L_x_13904:
[----:B------:R-:W-:Y:S05]  /*01f0*/  EXIT ;  /* 0x000000000000794d */ /* 0x000fea0003800000 */
        .type           $_ZN5flash24flash_fwd_splitkv_kernelI23Flash_fwd_kernel_traitsILi128ELi64ELi64ELi4ELb0ELb0EN7cutlass6half_tE19Flash_kernel_traitsILi128ELi64ELi64ELi4ES3_EELb0ELb1ELb0ELb0ELb1ELb0ELb1ELb0EEEvNS_16Flash_fwd_paramsE$_ZN5flash30compute_attn_1rowblock_splitkvI23Flash_fwd_kernel_traitsILi128ELi64ELi64ELi4ELb0ELb0EN7cutlass6half_tE19Flash_kernel_traitsILi128ELi64ELi64ELi4ES3_EELb0ELb1ELb0ELb0ELb1ELb0ELb1ELb0ENS_16Flash_fwd_paramsEEEvRKT8_iiiii,@function
        .size           $_ZN5flash24flash_fwd_splitkv_kernelI23Flash_fwd_kernel_traitsILi128ELi64ELi64ELi4ELb0ELb0EN7cutlass6half_tE19Flash_kernel_traitsILi128ELi64ELi64ELi4ES3_EELb0ELb1ELb0ELb0ELb1ELb0ELb1ELb0EEEvNS_16Flash_fwd_paramsE$_ZN5flash30compute_attn_1rowblock_splitkvI23Flash_fwd_kernel_traitsILi128ELi64ELi64ELi4ELb0ELb0EN7cutlass6half_tE19Flash_kernel_traitsILi128ELi64ELi64ELi4ES3_EELb0ELb1ELb0ELb0ELb1ELb0ELb1ELb0ENS_16Flash_fwd_paramsEEEvRKT8_iiiii,(.L_x_15004 - $_ZN5flash24flash_fwd_splitkv_kernelI23Flash_fwd_kernel_traitsILi128ELi64ELi64ELi4ELb0ELb0EN7cutlass6half_tE19Flash_kernel_traitsILi128ELi64ELi64ELi4ES3_EELb0ELb1ELb0ELb0ELb1ELb0ELb1ELb0EEEvNS_16Flash_fwd_paramsE$_ZN5flash30compute_attn_1rowblock_splitkvI23Flash_fwd_kernel_traitsILi128ELi64ELi64ELi4ELb0ELb0EN7cutlass6half_tE19Flash_kernel_traitsILi128ELi64ELi64ELi4ES3_EELb0ELb1ELb0ELb0ELb1ELb0ELb1ELb0ENS_16Flash_fwd_paramsEEEvRKT8_iiiii)
$_ZN5flash24flash_fwd_splitkv_kernelI23Flash_fwd_kernel_traitsILi128ELi64ELi64ELi4ELb0ELb0EN7cutlass6half_tE19Flash_kernel_traitsILi128ELi64ELi64ELi4ES3_EELb0ELb1ELb0ELb0ELb1ELb0ELb1ELb0EEEvNS_16Flash_fwd_paramsE$_ZN5flash30compute_attn_1rowblock_splitkvI23Flash_fwd_kernel_traitsILi128ELi64ELi64ELi4ELb0ELb0EN7cutlass6half_tE19Flash_kernel_traitsILi128ELi64ELi64ELi4ES3_EELb0ELb1ELb0ELb0ELb1ELb0ELb1ELb0ENS_16Flash_fwd_paramsEEEvRKT8_iiiii:
        /* <DEDUP_REMOVED lines=39> */
.L_x_13906:
[----:B------:R-:W-:Y:S05]  /*0470*/  BSYNC.RECONVERGENT B0 ;  /* 0x0000000000007941 */ /* 0x000fea0003800200 */
.L_x_13905:
[----:B------:R-:W-:Y:S04]  /*0480*/  BSSY.RECONVERGENT B0, `(.L_x_13907) ;  /* 0x0000007000007945 */ /* 0x000fe80003800200 */
[----:B------:R-:W-:Y:S05]  /*0490*/  @!P3 BRA `(.L_x_13908) ;  /* 0x000000000014b947 */ /* 0x000fea0003800000 */
[----:B-----5:R-:W4:Y:S02]  /*04a0*/  LD.E.U8 R7, desc[UR4][R2.64+0x1b2] ;  /* 0x0001b20402077980 */ /* 0x020f24000c101100 */
[----:B----4-:R-:W-:-:S13]  /*04b0*/  ISETP.NE.AND P1, PT, R7, RZ, PT ;  /* 0x000000ff0700720c */ /* 0x010fda0003f25270 */
[----:B------:R-:W4:Y:S02]  /*04c0*/  @P1 LD.E R8, desc[UR4][R12.64+0x4] ;  /* 0x000004040c081980 */ /* 0x000f24000c101900 */
[----:B----4-:R-:W-:-:S06]  /*04d0*/  @P1 IADD3 R7, PT, PT, R8, -R15, RZ ;  /* 0x8000000f08071210 */ /* 0x010fcc0007ffe0ff */
[----:B------:R4:W5:Y:S02]  /*04e0*/  @!P1 LD.E R7, desc[UR4][R12.64] ;  /* 0x000000040c079980 */ /* 0x000964000c101900 */
.L_x_13908:
[----:B------:R-:W-:Y:S05]  /*04f0*/  BSYNC.RECONVERGENT B0 ;  /* 0x0000000000007941 */ /* 0x000fea0003800200 */
.L_x_13907:
[----:B------:R-:W-:Y:S01]  /*0500*/  BSSY.RECONVERGENT B1, `(.L_x_13909) ;  /* 0x0000011000017945 */ /* 0x000fe20003800200 */
[----:B-----5:R-:W-:-:S03]  /*0510*/  @P4 IADD3 R95, PT, PT, R6, -R5, RZ ;  /* 0x80000005065f4210 */ /* 0x020fc60007ffe0ff */
[----:B------:R-:W-:Y:S05]  /*0520*/  @!P0 BRA `(.L_x_13910) ;  /* 0x0000000000148947 */ /* 0x000fea0003800000 */
[----:B------:R-:W-:-:S05]  /*0530*/  IADD3 R6, P0, PT, R10, R4, RZ ;  /* 0x000000040a067210 */ /* 0x000fca0007f1e0ff */
[----:B------:R-:W-:-:S06]  /*0540*/  IMAD.X R7, R11, 0x1, R0, P0 ;  /* 0x000000010b077824 */ /* 0x000fcc00000e0600 */
[----:B------:R-:W5:Y:S02]  /*0550*/  LD.E R7, desc[UR4][R6.64] ;  /* 0x0000000406077980 */ /* 0x000f64000c101900 */
[----:B-----5:R-:W-:Y:S01]  /*0560*/  IADD3 R90, PT, PT, R7, -R14, RZ ;  /* 0x8000000e075a7210 */ /* 0x020fe20007ffe0ff */
[----:B------:R-:W-:Y:S05]  /*0570*/  BRA `(.L_x_13911) ;  /* 0x0000000000247947 */ /* 0x000fea0003800000 */
.L_x_13910:
[----:B------:R-:W5:Y:S01]  /*0580*/  LD.E.64 R10, desc[UR4][R2.64+0x108] ;  /* 0x00010804020a7980 */ /* 0x000f62000c101b00 */
[----:B------:R-:W-:Y:S01]  /*0590*/  BSSY.RECONVERGENT B0, `(.L_x_13912) ;  /* 0x0000006000007945 */ /* 0x000fe20003800200 */
[----:B------:R-:W-:Y:S01]  /*05a0*/  IMAD.MOV.U32 R90, RZ, RZ, RZ ;  /* 0x000000ffff5a7224 */ /* 0x000fe200078e00ff */
[----:B-----5:R-:W-:-:S04]  /*05b0*/  ISETP.NE.U32.AND P0, PT, R10, RZ, PT ;  /* 0x000000ff0a00720c */ /* 0x020fc80003f05070 */
[----:B------:R-:W-:-:S13]  /*05c0*/  ISETP.NE.AND.EX P0, PT, R11, RZ, PT, P0 ;  /* 0x000000ff0b00720c */ /* 0x000fda0003f05300 */
[----:B------:R-:W-:Y:S05]  /*05d0*/  @!P0 BRA `(.L_x_13913) ;  /* 0x0000000000048947 */ /* 0x000fea0003800000 */
[----:B------:R1:W5:Y:S02]  /*05e0*/  LD.E R90, desc[UR4][R2.64+0xbc] ;  /* 0x0000bc04025a7980 */ /* 0x000364000c101900 */
.L_x_13913:
[----:B------:R-:W-:Y:S05]  /*05f0*/  BSYNC.RECONVERGENT B0 ;  /* 0x0000000000007941 */ /* 0x000fea0003800200 */
.L_x_13912:
[----:B-----5:R-:W-:Y:S02]  /*0600*/  IADD3 R90, PT, PT, R90, R7, -R14 ;  /* 0x000000075a5a7210 */ /* 0x020fe40007ffe80e */
.L_x_13911:
[----:B------:R-:W-:Y:S05]  /*0610*/  BSYNC.RECONVERGENT B1 ;  /* 0x0000000000017941 */ /* 0x000fea0003800200 */
.L_x_13909:
[----:B------:R-:W-:Y:S01]  /*0620*/  IMAD.SHL.U32 R158, R27, 0x40, RZ ;  /* 0x000000401b9e7824 */ /* 0x000fe200078e00ff */
[----:B------:R-:W-:Y:S01]  /*0630*/  MOV R6, R156 ;  /* 0x0000009c00067202 */ /* 0x000fe20000000f00 */
[----:B------:R-:W-:-:S03]  /*0640*/  IMAD.MOV.U32 R7, RZ, RZ, 0x0 ;  /* 0x00000000ff077424 */ /* 0x000fc600078e00ff */
[----:B------:R-:W-:-:S13]  /*0650*/  ISETP.GT.AND P0, PT, R95, R158, PT ;  /* 0x0000009e5f00720c */ /* 0x000fda0003f04270 */
[----:B-1234-:R-:W-:Y:S05]  /*0660*/  @!P0 RET.REL.NODEC R6 `(_ZN5flash24flash_fwd_splitkv_kernelI23Flash_fwd_kernel_traitsILi128ELi64ELi64ELi4ELb0ELb0EN7cutlass6half_tE19Flash_kernel_traitsILi128ELi64ELi64ELi4ES3_EELb0ELb1ELb0ELb0ELb1ELb0ELb1ELb0EEEvNS_16Flash_fwd_paramsE) ;  /* 0xfffffff806648950 */ /* 0x01efea0003c3ffff */
        /* <DEDUP_REMOVED lines=8> */
[----:B------:R-:W1:Y:S01]  /*06f0*/  F2I.FTZ.U32.TRUNC.NTZ R19, R18 ;  /* 0x0000001200137305 */ /* 0x000e62000021f000 */
[----:B------:R-:W-:Y:S02]  /*0700*/  IMAD.MOV R6, RZ, RZ, -R6 ;  /* 0x000000ffff067224 */ /* 0x000fe400078e0a06 */
        /* <DEDUP_REMOVED lines=16> */
[----:B------:R-:W-:-:S04]  /*0810*/  IADD3 R13, PT, PT, R6, R158, -R95 ;  /* 0x0000009e060d7210 */ /* 0x000fc80007ffe85f */
[----:B----4-:R-:W-:Y:S02]  /*0820*/  IADD3 R10, PT, PT, R13, 0x40, R10 ;  /* 0x000000400d0a7810 */ /* 0x010fe40007ffe00a */
[----:B------:R-:W-:-:S04]  /*0830*/  SHF.R.S32.HI R13, RZ, 0x1f, R6 ;  /* 0x0000001fff0d7819 */ /* 0x000fc80000011406 */
[----:B------:R-:W-:Y:S01]  /*0840*/  LEA.HI R13, R13, R6, RZ, 0x6 ;  /* 0x000000060d0d7211 */ /* 0x000fe200078f30ff */
[----:B------:R-:W-:Y:S02]  /*0850*/  @!P1 IMAD.IADD R7, R7, 0x1, -R8 ;  /* 0x0000000107079824 */ /* 0x000fe400078e0a08 */
[----:B------:R-:W-:Y:S01]  /*0860*/  @!P1 VIADD R11, R11, 0x1 ;  /* 0x000000010b0b9836 */ /* 0x000fe20000000000 */
[----:B------:R-:W-:Y:S02]  /*0870*/  ISETP.NE.AND P1, PT, R9, RZ, PT ;  /* 0x000000ff0900720c */ /* 0x000fe40003f25270 */
[----:B------:R-:W-:Y:S01]  /*0880*/  ISETP.GE.U32.AND P2, PT, R7, R8, PT ;  /* 0x000000080700720c */ /* 0x000fe20003f46070 */
[----:B---3--:R-:W-:Y:S01]  /*0890*/  IMAD.IADD R7, R12, 0x1, R95 ;  /* 0x000000010c077824 */ /* 0x008fe200078e025f */
[----:B------:R-:W-:-:S04]  /*08a0*/  SHF.R.S32.HI R13, RZ, 0x6, R13 ;  /* 0x00000006ff0d7819 */ /* 0x000fc8000001140d */
[----:B------:R-:W-:-:S04]  /*08b0*/  IADD3 R7, PT, PT, -R7, R158, R90 ;  /* 0x0000009e07077210 */ /* 0x000fc80007ffe15a */
[----:B------:R-:W-:-:S03]  /*08c0*/  SHF.R.S32.HI R8, RZ, 0x1f, R7 ;  /* 0x0000001fff087819 */ /* 0x000fc60000011407 */
        /* <DEDUP_REMOVED lines=94> */
[----:B-1----:R-:W-:Y:S05]  /*0eb0*/  @P0 RET.REL.NODEC R156 `(_ZN5flash24flash_fwd_splitkv_kernelI23Flash_fwd_kernel_traitsILi128ELi64ELi64ELi4ELb0ELb0EN7cutlass6half_tE19Flash_kernel_traitsILi128ELi64ELi64ELi4ES3_EELb0ELb1ELb0ELb0ELb1ELb0ELb1ELb0EEEvNS_16Flash_fwd_paramsE) ;  /* 0xfffffff09c500950 */ /* 0x002fea0003c3ffff */
[----:B------:R-:W-:Y:S02]  /*0ec0*/  MOV R3, 0xff800000 ;  /* 0xff80000000037802 */ /* 0x000fe40000000f00 */
[----:B------:R-:W-:-:S03]  /*0ed0*/  MOV R157, 0x0 ;  /* 0x00000000009d7802 */ /* 0x000fc60000000f00 */
[----:B------:R1:W-:Y:S02]  /*0ee0*/  ST.E desc[UR4][R8.64+0xe0], R3 ;  /* 0x0000e00308007985 */ /* 0x0003e4000c101904 */
[----:B-1----:R-:W-:Y:S05]  /*0ef0*/  RET.REL.NODEC R156 `(_ZN5flash24flash_fwd_splitkv_kernelI23Flash_fwd_kernel_traitsILi128ELi64ELi64ELi4ELb0ELb0EN7cutlass6half_tE19Flash_kernel_traitsILi128ELi64ELi64ELi4ES3_EELb0ELb1ELb0ELb0ELb1ELb0ELb1ELb0EEEvNS_16Flash_fwd_paramsE) ;  /* 0xfffffff09c407950 */ /* 0x002fea0003c3ffff */
.L_x_13914:
        /* <DEDUP_REMOVED lines=83> */
[----:B--2---:R-:W-:Y:S01]  /*1430*/  IMAD R11, R17, R9, RZ ;  /* 0x00000009110b7224 */ /* 0x004fe200078e02ff */
        /* <DEDUP_REMOVED lines=17> */
.L_x_13916:
        /* <DEDUP_REMOVED lines=28> */
[----:B------:R-:W-:-:S03]  /*1710*/  @P4 IADD3 R6, PT, PT, R14, R15, RZ ;  /* 0x0000000f0e064210 */ /* 0x000fc60007ffe0ff */
[----:B------:R-:W-:Y:S01]  /*1720*/  @!P4 IMAD.IADD R23, R23, 0x1, R0 ;  /* 0x000000011717c824 */ /* 0x000fe200078e0200 */
[----:B-----5:R-:W-:Y:S01]  /*1730*/  @!P4 SHF.R.S32.HI R0, RZ, 0x1f, R11 ;  /* 0x0000001fff00c819 */ /* 0x020fe2000001140b */
[----:B----4-:R-:W-:-:S04]  /*1740*/  @!P4 IMAD R9, R21, R11, RZ ;  /* 0x0000000b1509c224 */ /* 0x010fc800078e02ff */
[----:B------:R-:W-:Y:S02]  /*1750*/  @!P3 IMAD.IADD R7, R7, 0x1, -R4 ;  /* 0x000000010707b824 */ /* 0x000fe400078e0a04 */
[C---:B------:R-:W-:Y:S02]  /*1760*/  @!P4 IMAD R9, R20.reuse, R0, R9 ;  /* 0x000000001409c224 */ /* 0x040fe400078e0209 */
[----:B------:R-:W-:Y:S01]  /*1770*/  @!P4 IMAD.WIDE.U32 R22, R20, R11, R22 ;  /* 0x0000000b1416c225 */ /* 0x000fe200078e0016 */
[----:B------:R-:W-:-:S03]  /*1780*/  ISETP.GE.U32.AND P5, PT, R7, R4, PT ;  /* 0x000000040700720c */ /* 0x000fc60003fa6070 */
[-C--:B------:R-:W-:Y:S02]  /*1790*/  @P4 IMAD R0, R147, R6.reuse, RZ ;  /* 0x0000000693004224 */ /* 0x080fe400078e02ff */
[----:B------:R-:W-:Y:S01]  /*17a0*/  @P4 IMAD.WIDE.U32 R20, R146, R6, RZ ;  /* 0x0000000692144225 */ /* 0x000fe200078e00ff */
[----:B------:R-:W-:Y:S02]  /*17b0*/  LOP3.LUT R6, R159, R12, RZ, 0x3c, !PT ;  /* 0x0000000c9f067212 */ /* 0x000fe400078e3cff */
[----:B------:R-:W-:Y:S02]  /*17c0*/  ISETP.NE.AND P1, PT, R12, RZ, PT ;  /* 0x000000ff0c00720c */ /* 0x000fe40003f25270 */
[----:B------:R-:W-:Y:S02]  /*17d0*/  ISETP.GE.AND P2, PT, R6, RZ, PT ;  /* 0x000000ff0600720c */ /* 0x000fe40003f46270 */
[----:B------:R-:W-:Y:S02]  /*17e0*/  @!P4 MOV R8, R22 ;  /* 0x000000160008c202 */ /* 0x000fe40000000f00 */
[----:B------:R-:W-:-:S02]  /*17f0*/  LEA R4, R107, 0xffffffc0, 0x6 ;  /* 0xffffffc06b047811 */ /* 0x000fc400078e30ff */
[----:B------:R-:W-:Y:S02]  /*1800*/  @!P3 IADD3 R10, PT, PT, R10, 0x1, RZ ;  /* 0x000000010a0ab810 */ /* 0x000fe40007ffe0ff */
[----:B------:R-:W-:Y:S01]  /*1810*/  @!P4 IADD3 R9, PT, PT, R23, R9, RZ ;  /* 0x000000091709c210 */ /* 0x000fe20007ffe0ff */
[----:B------:R-:W-:Y:S01]  /*1820*/  @P4 IMAD.IADD R9, R21, 0x1, R0 ;  /* 0x0000000115094824 */ /* 0x000fe200078e0200 */
[----:B------:R-:W-:Y:S01]  /*1830*/  @P4 MOV R8, R20 ;  /* 0x0000001400084202 */ /* 0x000fe20000000f00 */
[----:B------:R-:W-:Y:S01]  /*1840*/  @!P4 IMAD R0, R105, R14, RZ ;  /* 0x0000000e6900c224 */ /* 0x000fe200078e02ff */
[----:B------:R-:W-:Y:S01]  /*1850*/  @!P4 SHF.R.S32.HI R7, RZ, 0x1f, R14 ;  /* 0x0000001fff07c819 */ /* 0x000fe2000001140e */
[-C--:B------:R-:W-:Y:S01]  /*1860*/  IMAD R6, R147, R4.reuse, RZ ;  /* 0x0000000493067224 */ /* 0x080fe200078e02ff */
[----:B------:R-:W-:Y:S01]  /*1870*/  SHF.R.S32.HI R13, RZ, 0x1f, R4 ;  /* 0x0000001fff0d7819 */ /* 0x000fe20000011404 */
[----:B------:R-:W-:Y:S02]  /*1880*/  @P5 VIADD R10, R10, 0x1 ;  /* 0x000000010a0a5836 */ /* 0x000fe40000000000 */
[----:B------:R-:W-:-:S04]  /*1890*/  IMAD.WIDE.U32 R20, R146, R4, R8 ;  /* 0x0000000492147225 */ /* 0x000fc800078e0008 */
[----:B------:R-:W-:Y:S02]  /*18a0*/  @!P4 IMAD R0, R7, R104, R0 ;  /* 0x000000680700c224 */ /* 0x000fe400078e0200 */
[----:B------:R-:W-:Y:S01]  /*18b0*/  @!P4 IMAD.WIDE.U32 R8, R104, R14, RZ ;  /* 0x0000000e6808c225 */ /* 0x000fe200078e00ff */
[----:B------:R-:W-:-:S03]  /*18c0*/  @!P2 IADD3 R10, PT, PT, -R10, RZ, RZ ;  /* 0x000000ff0a0aa210 */ /* 0x000fc60007ffe1ff */
[----:B------:R-:W-:Y:S01]  /*18d0*/  IMAD R6, R13, R146, R6 ;  /* 0x000000920d067224 */ /* 0x000fe200078e0206 */
[----:B------:R-:W-:Y:S02]  /*18e0*/  @!P1 LOP3.LUT R10, RZ, R12, RZ, 0x33, !PT ;  /* 0x0000000cff0a9212 */ /* 0x000fe400078e33ff */
[----:B------:R-:W-:Y:S01]  /*18f0*/  @!P4 IADD3 R23, PT, PT, R9, R0, RZ ;  /* 0x000000000917c210 */ /* 0x000fe20007ffe0ff */
[----:B------:R-:W-:Y:S01]  /*1900*/  @!P4 IMAD R0, R17, R11, RZ ;  /* 0x0000000b1100c224 */ /* 0x000fe200078e02ff */
[----:B------:R-:W-:Y:S01]  /*1910*/  @!P4 SHF.R.S32.HI R7, RZ, 0x1f, R11 ;  /* 0x0000001fff07c819 */ /* 0x000fe2000001140b */
[----:B------:R-:W-:Y:S01]  /*1920*/  @P4 IMAD.IADD R14, R14, 0x1, R15 ;  /* 0x000000010e0e4824 */ /* 0x000fe200078e020f */
[----:B------:R-:W-:Y:S02]  /*1930*/  @!P4 MOV R22, R8 ;  /* 0x000000080016c202 */ /* 0x000fe40000000f00 */
[----:B------:R-:W-:Y:S01]  /*1940*/  IADD3 R21, PT, PT, R21, R6, RZ ;  /* 0x0000000615157210 */ /* 0x000fe20007ffe0ff */
        /* <DEDUP_REMOVED lines=14> */
.L_x_13917:
[----:B------:R-:W-:Y:S05]  /*1a30*/  BSYNC.RECONVERGENT B0 ;  /* 0x0000000000007941 */ /* 0x000fea0003800200 */
.L_x_13915:
        /* <DEDUP_REMOVED lines=23> */
[----:B------:R-:W-:-:S05]  /*1bb0*/  @!P2 IMAD.IADD R26, R26, 0x1, -R11 ;  /* 0x000000011a1aa824 */ /* 0x000fca00078e0a0b */
[----:B------:R-:W-:Y:S02]  /*1bc0*/  ISETP.GE.U32.AND P3, PT, R26, R11, PT ;  /* 0x0000000b1a00720c */ /* 0x000fe40003f66070 */
[----:B------:R-:W-:Y:S02]  /*1bd0*/  ISETP.GE.AND P1, PT, R7, RZ, PT ;  /* 0x000000ff0700720c */ /* 0x000fe40003f26270 */
[----:B------:R-:W-:Y:S02]  /*1be0*/  @!P2 IADD3 R20, PT, PT, R20, 0x1, RZ ;  /* 0x000000011414a810 */ /* 0x000fe40007ffe0ff */
[----:B------:R-:W-:-:S07]  /*1bf0*/  ISETP.NE.AND P2, PT, R12, RZ, PT ;  /* 0x000000ff0c00720c */ /* 0x000fce0003f45270 */
[----:B------:R-:W-:-:S04]  /*1c00*/  @P3 VIADD R20, R20, 0x1 ;  /* 0x0000000114143836 */ /* 0x000fc80000000000 */
[----:B------:R-:W-:Y:S02]  /*1c10*/  IMAD.MOV.U32 R7, RZ, RZ, R20 ;  /* 0x000000ffff077224 */ /* 0x000fe400078e0014 */
[----:B-----5:R-:W-:Y:S02]  /*1c20*/  IMAD R9, R13, R104, RZ ;  /* 0x000000680d097224 */ /* 0x020fe400078e02ff */
[----:B------:R-:W-:Y:S02]  /*1c30*/  IMAD.SHL.U32 R149, R157, 0x8, RZ ;  /* 0x000000089d957824 */ /* 0x000fe400078e00ff */
[----:B------:R-:W-:Y:S01]  /*1c40*/  @!P1 IMAD.MOV R7, RZ, RZ, -R7 ;  /* 0x000000ffff079224 */ /* 0x000fe200078e0a07 */
[----:B------:R-:W-:Y:S01]  /*1c50*/  @!P2 LOP3.LUT R7, RZ, R12, RZ, 0x33, !PT ;  /* 0x0000000cff07a212 */ /* 0x000fe200078e33ff */
[C---:B------:R-:W-:Y:S02]  /*1c60*/  IMAD R9, R4.reuse, R105, R9 ;  /* 0x0000006904097224 */ /* 0x040fe400078e0209 */
[----:B------:R-:W-:Y:S01]  /*1c70*/  IMAD.WIDE.U32 R20, R4, R104, RZ ;  /* 0x0000006804147225 */ /* 0x000fe200078e00ff */
[----:B------:R-:W-:-:S02]  /*1c80*/  LOP3.LUT R4, R149, 0x38, RZ, 0xc0, !PT ;  /* 0x0000003895047812 */ /* 0x000fc400078ec0ff */
        /* <DEDUP_REMOVED lines=8> */
[----:B------:R-:W-:Y:S01]  /*1d10*/  IMAD.IADD R11, R35, 0x1, R11 ;  /* 0x00000001230b7824 */ /* 0x000fe200078e020b */
[----:B------:R-:W-:Y:S02]  /*1d20*/  IADD3 R32, P3, PT, R4, R8, RZ ;  /* 0x0000000804207210 */ /* 0x000fe40007f7e0ff */
[----:B------:R-:W-:Y:S01]  /*1d30*/  SHF.R.U32.HI R20, RZ, 0x3, R157 ;  /* 0x00000003ff147819 */ /* 0x000fe2000001169d */
[----:B------:R-:W-:Y:S02]  /*1d40*/  IMAD.X R29, R6, 0x1, R11, P1 ;  /* 0x00000001061d7824 */ /* 0x000fe400008e060b */
[----:B------:R-:W-:Y:S01]  /*1d50*/  IMAD.X R33, RZ, RZ, R0, P3 ;  /* 0x000000ffff217224 */ /* 0x000fe200018e0600 */
[----:B------:R-:W-:Y:S01]  /*1d60*/  IADD3 R12, PT, PT, R20, 0x10, RZ ;  /* 0x00000010140c7810 */ /* 0x000fe20007ffe0ff */
[----:B------:R-:W-:-:S02]  /*1d70*/  IMAD.IADD R145, R95, 0x1, -R158 ;  /* 0x000000015f917824 */ /* 0x000fc400078e0a9e */
[----:B------:R-:W-:Y:S02]  /*1d80*/  IMAD R151, R147, R20, RZ ;  /* 0x0000001493977224 */ /* 0x000fe400078e02ff */
[----:B------:R-:W-:Y:S01]  /*1d90*/  IMAD.WIDE.U32 R32, R20, R146, R32 ;  /* 0x0000009214207225 */ /* 0x000fe200078e0020 */
[----:B------:R-:W-:-:S03]  /*1da0*/  ISETP.GE.AND P3, PT, R12, R145, PT ;  /* 0x000000910c00720c */ /* 0x000fc60003f66270 */
[----:B------:R-:W-:Y:S02]  /*1db0*/  VIADD R10, R20, 0x20 ;  /* 0x00000020140a7836 */ /* 0x000fe40000000000 */
[----:B------:R-:W-:Y:S02]  /*1dc0*/  IMAD.IADD R151, R33, 0x1, R151 ;  /* 0x0000000121977824 */ /* 0x000fe400078e0297 */
[----:B------:R-:W-:Y:S01]  /*1dd0*/  IMAD.MOV.U32 R21, RZ, RZ, RZ ;  /* 0x000000ffff157224 */ /* 0x000fe200078e00ff */
[-C--:B------:R-:W-:Y:S01]  /*1de0*/  ISETP.GE.AND P4, PT, R10, R145.reuse, PT ;  /* 0x000000910a00720c */ /* 0x080fe20003f86270 */
[----:B------:R-:W1:Y:S01]  /*1df0*/  S2UR UR6, SR_CgaCtaId ;  /* 0x00000000000679c3 */ /* 0x000e620000008800 */
[----:B------:R-:W-:Y:S01]  /*1e00*/  ISETP.GE.AND P5, PT, R20, R145, PT ;  /* 0x000000911400720c */ /* 0x000fe20003fa6270 */
[----:B------:R-:W-:-:S04]  /*1e10*/  IMAD.WIDE.U32 R26, R27, 0x40, R20 ;  /* 0x000000401b1a7825 */ /* 0x000fc800078e0014 */
[----:B------:R-:W-:Y:S02]  /*1e20*/  IMAD R155, R105, R20, RZ ;  /* 0x00000014699b7224 */ /* 0x000fe400078e02ff */
[----:B------:R-:W-:Y:S01]  /*1e30*/  IMAD.WIDE.U32 R28, R20, R104, R28 ;  /* 0x00000068141c7225 */ /* 0x000fe200078e001c */
[----:B------:R-:W-:-:S03]  /*1e40*/  IADD3 R127, PT, PT, R107, -0x1, RZ ;  /* 0xffffffff6b7f7810 */ /* 0x000fc60007ffe0ff */
[----:B------:R-:W-:Y:S01]  /*1e50*/  IMAD.IADD R155, R29, 0x1, R155 ;  /* 0x000000011d9b7824 */ /* 0x000fe200078e029b */
[----:B------:R-:W-:Y:S01]  /*1e60*/  UMOV UR7, 0x400 ;  /* 0x0000040000077882 */ /* 0x000fe20000000000 */
[----:B------:R-:W-:Y:S01]  /*1e70*/  IMAD.SHL.U32 R103, R127, 0x40, RZ ;  /* 0x000000407f677824 */ /* 0x000fe200078e00ff */
[----:B-1----:R-:W-:-:S06]  /*1e80*/  ULEA UR6, UR6, UR7, 0x18 ;  /* 0x0000000706067291 */ /* 0x002fcc000f8ec0ff */
[----:B------:R-:W-:Y:S01]  /*1e90*/  IMAD.U32 R144, RZ, RZ, UR6 ;  /* 0x00000006ff907e24 */ /* 0x000fe2000f8e00ff */
[----:B------:R-:W-:Y:S01]  /*1ea0*/  SHF.L.U64.HI R88, R146, 0x4, R147 ;  /* 0x0000000492587819 */ /* 0x000fe20000010293 */
[----:B--2---:R-:W-:-:S04]  /*1eb0*/  @P6 IMAD.WIDE.U32 R8, R16, R5, RZ ;  /* 0x0000000510086225 */ /* 0x004fc800078e00ff */
[-C--:B---3--:R-:W-:Y:S02]  /*1ec0*/  @!P6 IMAD R6, R25, R161.reuse, RZ ;  /* 0x000000a11906e224 */ /* 0x088fe400078e02ff */
[----:B------:R-:W-:-:S04]  /*1ed0*/  @!P6 IMAD.WIDE.U32 R24, R24, R161, RZ ;  /* 0x000000a11818e225 */ /* 0x000fc800078e00ff */
[----:B------:R-:W-:Y:S02]  /*1ee0*/  @!P6 IMAD.MOV.U32 R7, RZ, RZ, R24 ;  /* 0x000000ffff07e224 */ /* 0x000fe400078e0018 */
[----:B------:R-:W-:Y:S02]  /*1ef0*/  @P6 IMAD.MOV.U32 R7, RZ, RZ, R8 ;  /* 0x000000ffff076224 */ /* 0x000fe400078e0008 */
[----:B------:R-:W-:Y:S01]  /*1f00*/  VIADD R8, R20, 0x30 ;  /* 0x0000003014087836 */ /* 0x000fe20000000000 */
[----:B------:R-:W-:Y:S01]  /*1f10*/  LEA R152, P1, R32, R14, 0x1 ;  /* 0x0000000e20987211 */ /* 0x000fe200078208ff */
[----:B------:R-:W-:Y:S01]  /*1f20*/  @P6 IMAD R0, R17, R5, RZ ;  /* 0x0000000511006224 */ /* 0x000fe200078e02ff */
[----:B------:R-:W-:Y:S02]  /*1f30*/  @!P6 IADD3 R6, PT, PT, R25, R6, RZ ;  /* 0x000000061906e210 */ /* 0x000fe40007ffe0ff */
[----:B------:R-:W-:Y:S02]  /*1f40*/  ISETP.GE.AND P2, PT, R8, R145, PT ;  /* 0x000000910800720c */ /* 0x000fe40003f46270 */
[----:B------:R-:W-:Y:S01]  /*1f50*/  LEA.HI.X R151, R32, R15, R151, 0x1, P1 ;  /* 0x0000000f20977211 */ /* 0x000fe200008f0c97 */
[----:B------:R-:W-:Y:S01]  /*1f60*/  @P6 IMAD.IADD R6, R9, 0x1, R0 ;  /* 0x0000000109066824 */ /* 0x000fe200078e0200 */
[----:B------:R-:W-:Y:S01]  /*1f70*/  IADD3 R32, P1, PT, R4, R7, RZ ;  /* 0x0000000704207210 */ /* 0x000fe20007f3e0ff */
[----:B----4-:R-:W-:Y:S01]  /*1f80*/  IMAD R25, R23, R159, RZ ;  /* 0x0000009f17197224 */ /* 0x010fe200078e02ff */
[----:B------:R-:W-:-:S02]  /*1f90*/  SHF.R.S32.HI R0, RZ, 0x1f, R159 ;  /* 0x0000001fff007819 */ /* 0x000fc4000001149f */
[C---:B------:R-:W-:Y:S01]  /*1fa0*/  LOP3.LUT R14, R149.reuse, 0x1c0, RZ, 0xc0, !PT ;  /* 0x000001c0950e7812 */ /* 0x040fe200078ec0ff */
[----:B------:R-:W-:Y:S01]  /*1fb0*/  IMAD.X R33, RZ, RZ, R6, P1 ;  /* 0x000000ffff217224 */ /* 0x000fe200008e0606 */
[----:B------:R-:W-:Y:S01]  /*1fc0*/  @!P3 IADD3 R15, P1, PT, R26, 0x10, RZ ;  /* 0x000000101a0fb810 */ /* 0x000fe20007f3e0ff */
[----:B------:R-:W-:Y:S01]  /*1fd0*/  IMAD R25, R22, R0, R25 ;  /* 0x0000000016197224 */ /* 0x000fe200078e0219 */
[----:B------:R-:W-:Y:S02]  /*1fe0*/  LOP3.LUT R5, R149, 0x1e00, RZ, 0xc0, !PT ;  /* 0x00001e0095057812 */ /* 0x000fe400078ec0ff */
[----:B------:R-:W-:Y:S01]  /*1ff0*/  LOP3.LUT R9, R14, 0x38, R157, 0xf8, !PT ;  /* 0x000000380e097812 */ /* 0x000fe200078ef89d */
[----:B------:R-:W-:Y:S01]  /*2000*/  IMAD.WIDE.U32 R22, R159, R22, R32 ;  /* 0x000000169f167225 */ /* 0x000fe200078e0020 */
[----:B------:R-:W-:Y:S02]  /*2010*/  @!P3 IADD3.X R11, PT, PT, RZ, R27, RZ, P1, !PT ;  /* 0x0000001bff0bb210 */ /* 0x000fe40000ffe4ff */
[----:B------:R-:W-:Y:S01]  /*2020*/  LOP3.LUT R9, R5, R9, R4, 0xf6, !PT ;  /* 0x0000000905097212 */ /* 0x000fe200078ef604 */
[----:B------:R-:W-:Y:S01]  /*2030*/  @!P5 IMAD R5, R27, R16, RZ ;  /* 0x000000101b05d224 */ /* 0x000fe200078e02ff */
[----:B------:R-:W-:-:S02]  /*2040*/  @!P4 IADD3 R13, P6, PT, R26, 0x20, RZ ;  /* 0x000000201a0dc810 */ /* 0x000fc40007fde0ff */
[----:B------:R-:W-:Y:S01]  /*2050*/  @!P2 IADD3 R6, P1, PT, R26, 0x30, RZ ;  /* 0x000000301a06a810 */ /* 0x000fe20007f3e0ff */
[----:B------:R-:W-:Y:S02]  /*2060*/  IMAD.IADD R23, R23, 0x1, R25 ;  /* 0x0000000117177824 */ /* 0x000fe400078e0219 */
[--C-:B------:R-:W-:Y:S02]  /*2070*/  @!P4 IMAD.X R21, RZ, RZ, R27.reuse, P6 ;  /* 0x000000ffff15c224 */ /* 0x100fe400030e061b */
[----:B------:R-:W-:Y:S01]  /*2080*/  @!P2 IMAD.X R7, RZ, RZ, R27, P1 ;  /* 0x000000ffff07a224 */ /* 0x000fe200008e061b */
[----:B------:R-:W-:Y:S01]  /*2090*/  LEA R154, P1, R28, R30, 0x1 ;  /* 0x0000001e1c9a7211 */ /* 0x000fe200078208ff */
[C---:B------:R-:W-:Y:S02]  /*20a0*/  @!P5 IMAD R5, R26.reuse, R17, R5 ;  /* 0x000000111a05d224 */ /* 0x040fe400078e0205 */
[----:B------:R-:W-:Y:S01]  /*20b0*/  @!P5 IMAD.WIDE.U32 R26, R26, R16, R22 ;  /* 0x000000101a1ad225 */ /* 0x000fe200078e0016 */
[----:B------:R-:W-:-:S03]  /*20c0*/  LEA.HI.X R155, R28, R31, R155, 0x1, P1 ;  /* 0x0000001f1c9b7211 */ /* 0x000fc600008f0c9b */
[----:B------:R-:W-:Y:S02]  /*20d0*/  @!P3 IMAD R11, R11, R16, RZ ;  /* 0x000000100b0bb224 */ /* 0x000fe400078e02ff */
[----:B------:R-:W-:Y:S02]  /*20e0*/  @!P3 IMAD.MOV.U32 R24, RZ, RZ, R22 ;  /* 0x000000ffff18b224 */ /* 0x000fe400078e0016 */
[----:B------:R-:W-:Y:S01]  /*20f0*/  @!P3 IMAD.MOV.U32 R25, RZ, RZ, R23 ;  /* 0x000000ffff19b224 */ /* 0x000fe200078e0017 */
[----:B------:R-:W-:Y:S01]  /*2100*/  @!P5 LEA R14, P1, R26, R18, 0x1 ;  /* 0x000000121a0ed211 */ /* 0x000fe200078208ff */
[----:B------:R-:W-:Y:S02]  /*2110*/  @!P5 IMAD.IADD R5, R27, 0x1, R5 ;  /* 0x000000011b05d824 */ /* 0x000fe400078e0205 */
[-C--:B------:R-:W-:Y:S02]  /*2120*/  @!P3 IMAD R11, R17, R15.reuse, R11 ;  /* 0x0000000f110bb224 */ /* 0x080fe400078e020b */
[----:B------:R-:W-:Y:S01]  /*2130*/  @!P3 IMAD.WIDE.U32 R24, R16, R15, R24 ;  /* 0x0000000f1018b225 */ /* 0x000fe200078e0018 */
[----:B------:R-:W-:-:S03]  /*2140*/  @!P5 LEA.HI.X R15, R26, R19, R5, 0x1, P1 ;  /* 0x000000131a0fd211 */ /* 0x000fc600008f0c05 */
[----:B------:R-:W-:Y:S02]  /*2150*/  @!P4 IMAD R0, R21, R16, RZ ;  /* 0x000000101500c224 */ /* 0x000fe400078e02ff */
[----:B------:R-:W-:Y:S02]  /*2160*/  @!P4 IMAD.MOV.U32 R28, RZ, RZ, R22 ;  /* 0x000000ffff1cc224 */ /* 0x000fe400078e0016 */
[----:B------:R-:W-:Y:S01]  /*2170*/  @!P4 IMAD.MOV.U32 R29, RZ, RZ, R23 ;  /* 0x000000ffff1dc224 */ /* 0x000fe200078e0017 */
[----:B------:R-:W-:Y:S01]  /*2180*/  @!P3 LEA R26, P1, R24, R18, 0x1 ;  /* 0x00000012181ab211 */ /* 0x000fe200078208ff */
[----:B------:R-:W-:Y:S02]  /*2190*/  @!P3 IMAD.IADD R11, R25, 0x1, R11 ;  /* 0x00000001190bb824 */ /* 0x000fe400078e020b */
[-C--:B------:R-:W-:Y:S02]  /*21a0*/  @!P4 IMAD R0, R17, R13.reuse, R0 ;  /* 0x0000000d1100c224 */ /* 0x080fe400078e0200 */
[----:B------:R-:W-:Y:S01]  /*21b0*/  @!P4 IMAD.WIDE.U32 R28, R16, R13, R28 ;  /* 0x0000000d101cc225 */ /* 0x000fe200078e001c */
[----:B------:R-:W-:-:S02]  /*21c0*/  IADD3 R5, PT, PT, -R103, R90, RZ ;  /* 0x0000005a67057210 */ /* 0x000fc40007ffe1ff */
[----:B------:R-:W-:Y:S02]  /*21d0*/  @!P3 LEA.HI.X R27, R24, R19, R11, 0x1, P1 ;  /* 0x00000013181bb211 */ /* 0x000fe400008f0c0b */
[----:B------:R-:W-:Y:S01]  /*21e0*/  @!P4 IADD3 R11, PT, PT, R29, R0, RZ ;  /* 0x000000001d0bc210 */ /* 0x000fe20007ffe0ff */
[----:B------:R-:W-:Y:S01]  /*21f0*/  IMAD R0, R9, 0x2, R144 ;  /* 0x0000000209007824 */ /* 0x000fe200078e0290 */
[----:B------:R-:W-:Y:S02]  /*2200*/  ISETP.GE.AND P6, PT, R20, R5, PT ;  /* 0x000000051400720c */ /* 0x000fe40003fc6270 */
[C---:B------:R-:W-:Y:S01]  /*2210*/  @!P4 LEA R20, P1, R28.reuse, R18, 0x1 ;  /* 0x000000121c14c211 */ /* 0x040fe200078208ff */
[----:B------:R-:W-:Y:S01]  /*2220*/  @!P2 IMAD R7, R7, R16, RZ ;  /* 0x000000100707a224 */ /* 0x000fe200078e02ff */
[----:B------:R-:W-:Y:S01]  /*2230*/  @!PT LDS RZ, [RZ] ;  /* 0x00000000fffff984 */ /* 0x000fe20000000800 */
[----:B------:R-:W-:Y:S01]  /*2240*/  @!PT LDS RZ, [RZ] ;  /* 0x00000000fffff984 */ /* 0x000fe20000000800 */
[----:B------:R-:W-:Y:S01]  /*2250*/  @!PT LDS RZ, [RZ] ;  /* 0x00000000fffff984 */ /* 0x000fe20000000800 */
[----:B------:R-:W-:Y:S02]  /*2260*/  @!P5 LDGSTS.E.BYPASS.LTC128B.128 [R0], desc[UR4][R14.64] ;  /* 0x000000000e00dfae */ /* 0x000fe4000b981a04 */
[----:B------:R-:W-:-:S02]  /*2270*/  @!P4 LEA.HI.X R21, R28, R19, R11, 0x1, P1 ;  /* 0x000000131c15c211 */ /* 0x000fc400008f0c0b */
[----:B------:R1:W-:Y:S01]  /*2280*/  @!P5 LDGSTS.E.BYPASS.LTC128B.128 [R0+0x2000], desc[UR4][R14.64+0x80] ;  /* 0x020000800e00dfae */ /* 0x0003e2000b981a04 */
[-C--:B------:R-:W-:Y:S01]  /*2290*/  ISETP.GE.AND P5, PT, R12, R5.reuse, PT ;  /* 0x000000050c00720c */ /* 0x080fe20003fa6270 */
[-C--:B------:R-:W-:Y:S02]  /*22a0*/  @!P2 IMAD R7, R17, R6.reuse, R7 ;  /* 0x000000061107a224 */ /* 0x080fe400078e0207 */
[----:B------:R-:W-:Y:S01]  /*22b0*/  @!P2 IMAD.WIDE.U32 R22, R16, R6, R22 ;  /* 0x000000061016a225 */ /* 0x000fe200078e0016 */
[----:B------:R-:W-:Y:S04]  /*22c0*/  @!P3 LDGSTS.E.BYPASS.LTC128B.128 [R0+0x800], desc[UR4][R26.64] ;  /* 0x008000001a00bfae */ /* 0x000fe8000b981a04 */
[----:B------:R-:W-:Y:S01]  /*22d0*/  @!P3 LDGSTS.E.BYPASS.LTC128B.128 [R0+0x2800], desc[UR4][R26.64+0x80] ;  /* 0x028000801a00bfae */ /* 0x000fe2000b981a04 */
[----:B------:R-:W-:Y:S01]  /*22e0*/  ISETP.GE.AND P3, PT, R8, R5, PT ;  /* 0x000000050800720c */ /* 0x000fe20003f66270 */
[----:B------:R-:W-:-:S02]  /*22f0*/  @!P2 IMAD.IADD R7, R23, 0x1, R7 ;  /* 0x000000011707a824 */ /* 0x000fc400078e0207 */
[----:B------:R-:W-:Y:S01]  /*2300*/  @!P4 LDGSTS.E.BYPASS.LTC128B.128 [R0+0x1000], desc[UR4][R20.64] ;  /* 0x010000001400cfae */ /* 0x000fe2000b981a04 */
[----:B------:R-:W-:-:S03]  /*2310*/  @!P2 LEA R16, P1, R22, R18, 0x1 ;  /* 0x000000121610a211 */ /* 0x000fc600078208ff */
[----:B------:R2:W-:Y:S01]  /*2320*/  @!P4 LDGSTS.E.BYPASS.LTC128B.128 [R0+0x3000], desc[UR4][R20.64+0x80] ;  /* 0x030000801400cfae */ /* 0x0005e2000b981a04 */
[----:B------:R-:W-:Y:S01]  /*2330*/  ISETP.GE.AND P4, PT, R10, R5, PT ;  /* 0x000000050a00720c */ /* 0x000fe20003f86270 */
[----:B------:R-:W-:Y:S01]  /*2340*/  IMAD.SHL.U32 R6, R146, 0x10, RZ ;  /* 0x0000001092067824 */ /* 0x000fe200078e00ff */
[----:B------:R-:W-:-:S03]  /*2350*/  @!P2 LEA.HI.X R17, R22, R19, R7, 0x1, P1 ;  /* 0x000000131611a211 */ /* 0x000fc600008f0c07 */
[----:B------:R-:W-:Y:S02]  /*2360*/  @!P3 IMAD.MOV.U32 R153, RZ, RZ, R151 ;  /* 0x000000ffff99b224 */ /* 0x000fe400078e0097 */
[----:B------:R-:W-:Y:S01]  /*2370*/  @!P2 LDGSTS.E.BYPASS.LTC128B.128 [R0+0x1800], desc[UR4][R16.64] ;  /* 0x018000001000afae */ /* 0x000fe2000b981a04 */
[----:B-1----:R-:W-:-:S03]  /*2380*/  @!P5 LEA R14, P1, R6, R152, 0x1 ;  /* 0x00000098060ed211 */ /* 0x002fc600078208ff */
[----:B------:R-:W-:Y:S01]  /*2390*/  @!P2 LDGSTS.E.BYPASS.LTC128B.128 [R0+0x3800], desc[UR4][R16.64+0x80] ;  /* 0x038000801000afae */ /* 0x000fe2000b981a04 */
[----:B------:R-:W-:Y:S01]  /*23a0*/  ISETP.GE.AND P2, PT, R12, R5, PT ;  /* 0x000000050c00720c */ /* 0x000fe20003f46270 */
[----:B------:R-:W-:Y:S01]  /*23b0*/  @!P6 IMAD.MOV.U32 R12, RZ, RZ, R152 ;  /* 0x000000ffff0ce224 */ /* 0x000fe200078e0098 */
[-C--:B------:R-:W-:Y:S02]  /*23c0*/  @!P5 LEA.HI.X R15, R6, R151.reuse, R88, 0x1, P1 ;  /* 0x00000097060fd211 */ /* 0x080fe400008f0c58 */
[C---:B------:R-:W-:Y:S02]  /*23d0*/  @!P4 LEA R18, P1, R146.reuse, R152, 0x6 ;  /* 0x000000989212c211 */ /* 0x040fe400078230ff */
[-C--:B------:R-:W-:Y:S01]  /*23e0*/  @!P6 MOV R13, R151.reuse ;  /* 0x00000097000de202 */ /* 0x080fe20000000f00 */
[----:B------:R-:W-:Y:S01]  /*23f0*/  @!P3 IMAD R7, R147, 0x60, RZ ;  /* 0x000000609307b824 */ /* 0x000fe200078e02ff */
[----:B------:R-:W-:-:S03]  /*2400*/  @!P4 LEA.HI.X R19, R146, R151, R147, 0x6, P1 ;  /* 0x000000979213c211 */ /* 0x000fc600008f3493 */
[----:B------:R-:W-:Y:S01]  /*2410*/  @!P6 LDGSTS.E.BYPASS.LTC128B.128 [R0+0x4000], desc[UR4][R12.64] ;  /* 0x040000000c00efae */ /* 0x000fe2000b981a04 */
[----:B--2---:R-:W-:-:S03]  /*2420*/  @!P3 IMAD.WIDE.U32 R20, R146, 0x60, R152 ;  /* 0x000000609214b825 */ /* 0x004fc600078e0098 */
[----:B------:R1:W-:Y:S01]  /*2430*/  @!P6 LDGSTS.E.BYPASS.LTC128B.128 [R0+0x6000], desc[UR4][R12.64+0x80] ;  /* 0x060000800c00efae */ /* 0x0003e2000b981a04 */
[----:B------:R-:W-:-:S03]  /*2440*/  @!P3 IMAD.IADD R21, R21, 0x1, R7 ;  /* 0x000000011515b824 */ /* 0x000fc600078e0207 */
[----:B------:R2:W-:Y:S04]  /*2450*/  @!P5 LDGSTS.E.BYPASS.LTC128B.128 [R0+0x4800], desc[UR4][R14.64] ;  /* 0x048000000e00dfae */ /* 0x0005e8000b981a04 */
[----:B------:R2:W-:Y:S04]  /*2460*/  @!P5 LDGSTS.E.BYPASS.LTC128B.128 [R0+0x6800], desc[UR4][R14.64+0x80] ;  /* 0x068000800e00dfae */ /* 0x0005e8000b981a04 */
[----:B------:R2:W-:Y:S04]  /*2470*/  @!P4 LDGSTS.E.BYPASS.LTC128B.128 [R0+0x5000], desc[UR4][R18.64] ;  /* 0x050000001200cfae */ /* 0x0005e8000b981a04 */
[----:B------:R2:W-:Y:S04]  /*2480*/  @!P4 LDGSTS.E.BYPASS.LTC128B.128 [R0+0x7000], desc[UR4][R18.64+0x80] ;  /* 0x070000801200cfae */ /* 0x0005e8000b981a04 */
[----:B------:R2:W-:Y:S04]  /*2490*/  @!P3 LDGSTS.E.BYPASS.LTC128B.128 [R0+0x5800], desc[UR4][R20.64] ;  /* 0x058000001400bfae */ /* 0x0005e8000b981a04 */
[----:B------:R2:W-:Y:S04]  /*24a0*/  @!P3 LDGSTS.E.BYPASS.LTC128B.128 [R0+0x7800], desc[UR4][R20.64+0x80] ;  /* 0x078000801400bfae */ /* 0x0005e8000b981a04 */
[----:B------:R2:W5:Y:S04]  /*24b0*/  LD.E R93, desc[UR4][R2.64+0x184] ;  /* 0x00018404025d7980 */ /* 0x000568000c101900 */
[----:B------:R2:W5:Y:S04]  /*24c0*/  LD.E R91, desc[UR4][R2.64+0x188] ;  /* 0x00018804025b7980 */ /* 0x000568000c101900 */
[----:B------:R-:W0:Y:S01]  /*24d0*/  LDGDEPBAR ;  /* 0x00000000000079af */ /* 0x000e220000000000 */
[----:B------:R-:W-:Y:S01]  /*24e0*/  ISETP.GE.AND P5, PT, R10, R5, PT ;  /* 0x000000050a00720c */ /* 0x000fe20003fa6270 */
[C---:B------:R-:W-:Y:S01]  /*24f0*/  IMAD.SHL.U32 R89, R157.reuse, 0x40, RZ ;  /* 0x000000409d597824 */ /* 0x040fe200078e00ff */
[----:B------:R-:W-:-:S02]  /*2500*/  LOP3.LUT R10, R157, 0x8, RZ, 0xc0, !PT ;  /* 0x000000089d0a7812 */ /* 0x000fc400078ec0ff */
[----:B------:R-:W-:Y:S02]  /*2510*/  SHF.R.U32.HI R148, RZ, 0x4, R157 ;  /* 0x00000004ff947819 */ /* 0x000fe4000001169d */
[----:B------:R-:W-:Y:S02]  /*2520*/  ISETP.GE.AND P1, PT, R8, R5, PT ;  /* 0x000000050800720c */ /* 0x000fe40003f26270 */
[----:B-1----:R-:W-:Y:S02]  /*2530*/  LOP3.LUT R13, R10, 0x1c0, R89, 0x78, !PT ;  /* 0x000001c00a0d7812 */ /* 0x002fe400078e7859 */
[----:B------:R-:W-:Y:S01]  /*2540*/  SHF.L.U32 R5, R148, 0xa, RZ ;  /* 0x0000000a94057819 */ /* 0x000fe200000006ff */
[----:B------:R-:W-:Y:S01]  /*2550*/  IMAD.SHL.U32 R7, R104, 0x10, RZ ;  /* 0x0000001068077824 */ /* 0x000fe200078e00ff */
[----:B------:R-:W-:-:S07]  /*2560*/  DEPBAR.LE SB0, 0x0 ;  /* 0x000080000000791a */ /* 0x000fce0000000000 */
[----:B------:R-:W-:Y:S05]  /*2570*/  WARPSYNC.ALL ;  /* 0x0000000000007948 */ /* 0x000fea0003800000 */
[----:B------:R-:W-:Y:S01]  /*2580*/  BAR.SYNC.DEFER_BLOCKING 0x0 ;  /* 0x0000000000007b1d */ /* 0x000fe20000010000 */
[----:B------:R-:W-:Y:S02]  /*2590*/  LOP3.LUT R10, R13, R4, RZ, 0x3c, !PT ;  /* 0x000000040d0a7212 */ /* 0x000fe400078e3cff */
[----:B------:R-:W-:Y:S02]  /*25a0*/  LOP3.LUT R5, R5, 0x400, RZ, 0xc0, !PT ;  /* 0x0000040005057812 */ /* 0x000fe400078ec0ff */
[----:B------:R-:W-:-:S02]  /*25b0*/  SHF.R.U32.HI R92, RZ, 0x1, R157 ;  /* 0x00000001ff5c7819 */ /* 0x000fc4000001169d */
[----:B------:R-:W-:Y:S01]  /*25c0*/  LOP3.LUT R11, R89, 0x1c0, RZ, 0xc0, !PT ;  /* 0x000001c0590b7812 */ /* 0x000fe200078ec0ff */
[----:B------:R-:W-:Y:S01]  /*25d0*/  IMAD R5, R10, 0x2, R5 ;  /* 0x000000020a057824 */ /* 0x000fe200078e0205 */
[C---:B------:R-:W-:Y:S01]  /*25e0*/  SHF.L.U64.HI R8, R104.reuse, 0x4, R105 ;  /* 0x0000000468087819 */ /* 0x040fe20000010269 */
[----:B--2---:R-:W-:Y:S01]  /*25f0*/  @!P1 IMAD.WIDE.U32 R14, R104, 0x60, R154 ;  /* 0x00000060680e9825 */ /* 0x004fe200078e009a */
[----:B------:R-:W-:Y:S02]  /*2600*/  @!P2 LEA R12, P3, R7, R154, 0x1 ;  /* 0x0000009a070ca211 */ /* 0x000fe400078608ff */
[----:B------:R-:W-:Y:S01]  /*2610*/  LOP3.LUT R11, R11, 0x8, R92, 0xf8, !PT ;  /* 0x000000080b0b7812 */ /* 0x000fe200078ef85c */
[----:B------:R-:W-:Y:S01]  /*2620*/  IMAD.SHL.U32 R10, R157, 0x20, RZ ;  /* 0x000000209d0a7824 */ /* 0x000fe200078e00ff */
[----:B------:R-:W-:Y:S01]  /*2630*/  LOP3.LUT R89, R89, 0x200, RZ, 0xc0, !PT ;  /* 0x0000020059597812 */ /* 0x000fe200078ec0ff */
[----:B------:R-:W-:Y:S01]  /*2640*/  @!P1 IMAD R9, R105, 0x60, RZ ;  /* 0x0000006069099824 */ /* 0x000fe200078e02ff */
[----:B------:R-:W-:Y:S01]  /*2650*/  @!P2 LEA.HI.X R13, R7, R155, R8, 0x1, P3 ;  /* 0x0000009b070da211 */ /* 0x000fe200018f0c08 */
[----:B------:R-:W-:Y:S01]  /*2660*/  @!P1 IMAD.MOV.U32 R8, RZ, RZ, R14 ;  /* 0x000000ffff089224 */ /* 0x000fe200078e000e */
[----:B------:R-:W-:-:S02]  /*2670*/  LOP3.LUT R4, R11, R4, RZ, 0x3c, !PT ;  /* 0x000000040b047212 */ /* 0x000fc400078e3cff */
[C---:B------:R-:W-:Y:S02]  /*2680*/  @!P5 LEA R14, P3, R104.reuse, R154, 0x6 ;  /* 0x0000009a680ed211 */ /* 0x040fe400078630ff */
[----:B------:R-:W-:Y:S01]  /*2690*/  LOP3.LUT R143, R89, 0x7c00, R10, 0xf8, !PT ;  /* 0x00007c00598f7812 */ /* 0x000fe200078ef80a */
[----:B------:R-:W-:Y:S01]  /*26a0*/  @!P1 IMAD.IADD R9, R15, 0x1, R9 ;  /* 0x000000010f099824 */ /* 0x000fe200078e0209 */
[----:B------:R-:W-:Y:S01]  /*26b0*/  @!PT LDS RZ, [RZ] ;  /* 0x00000000fffff984 */ /* 0x000fe20000000800 */
[----:B------:R-:W-:Y:S01]  /*26c0*/  @!PT LDS RZ, [RZ] ;  /* 0x00000000fffff984 */ /* 0x000fe20000000800 */
[----:B------:R-:W-:Y:S01]  /*26d0*/  @!PT LDS RZ, [RZ] ;  /* 0x00000000fffff984 */ /* 0x000fe20000000800 */
[----:B------:R-:W-:Y:S01]  /*26e0*/  @!P6 LDGSTS.E.BYPASS.LTC128B.128 [R0+0x8000], desc[UR4][R154.64] ;  /* 0x080000009a00efae */ /* 0x000fe2000b981a04 */
[----:B------:R-:W-:Y:S02]  /*26f0*/  @!P5 LEA.HI.X R15, R104, R155, R105, 0x6, P3 ;  /* 0x0000009b680fd211 */ /* 0x000fe400018f3469 */
[----:B------:R-:W-:Y:S01]  /*2700*/  IADD3 R143, PT, PT, R4, R143, RZ ;  /* 0x0000008f048f7210 */ /* 0x000fe20007ffe0ff */
        /* <DEDUP_REMOVED lines=27> */
[----:B------:R-:W3:Y:S01]  /*28c0*/  LDSM.16.M88.4 R48, [R142+0x4000] ;  /* 0x004000008e30783b */ /* 0x000ee20000000200 */
[----:B------:R-:W-:Y:S01]  /*28d0*/  R2P PR, R157, 0x6 ;  /* 0x000000069d007804 */ /* 0x000fe20000000000 */
[----:B------:R-:W-:-:S02]  /*28e0*/  IMAD.MOV.U32 R5, RZ, RZ, 0x20 ;  /* 0x00000020ff057424 */ /* 0x000fc400078e00ff */
[----:B------:R-:W4:Y:S03]  /*28f0*/  LDSM.16.M88.4 R40, [R142+0x4800] ;  /* 0x004800008e28783b */ /* 0x000f260000000200 */
[----:B------:R-:W-:Y:S01]  /*2900*/  SEL R5, R5, 0xffffffe0, !P1 ;  /* 0xffffffe005057807 */ /* 0x000fe20004800000 */
[----:B------:R-:W4:Y:S03]  /*2910*/  LDSM.16.M88.4 R32, [R142+0x5000] ;  /* 0x005000008e20783b */ /* 0x000f260000000200 */
[----:B------:R-:W-:Y:S01]  /*2920*/  IADD3 R137, PT, PT, R142, R5, RZ ;  /* 0x000000058e897210 */ /* 0x000fe20007ffe0ff */
[----:B------:R-:W-:Y:S01]  /*2930*/  IMAD.IADD R141, R143, 0x1, R5 ;  /* 0x000000018f8d7824 */ /* 0x000fe200078e0205 */
[----:B-1----:R-:W1:Y:S04]  /*2940*/  LDSM.16.M88.4 R12, [R142+0x5800] ;  /* 0x005800008e0c783b */ /* 0x002e680000000200 */
[----:B------:R-:W-:Y:S04]  /*2950*/  LDSM.16.M88.4 R60, [R141] ;  /* 0x000000008d3c783b */ /* 0x000fe80000000200 */
[----:B------:R-:W1:Y:S01]  /*2960*/  LDSM.16.M88.4 R20, [R137+0x4000] ;  /* 0x004000008914783b */ /* 0x000e620000000200 */
[----:B------:R-:W-:-:S03]  /*2970*/  IMAD.MOV.U32 R7, RZ, RZ, 0x40 ;  /* 0x00000040ff077424 */ /* 0x000fc600078e00ff */
[----:B------:R-:W1:Y:S02]  /*2980*/  LDSM.16.M88.4 R24, [R137+0x4800] ;  /* 0x004800008918783b */ /* 0x000e640000000200 */
[----:B------:R-:W-:Y:S02]  /*2990*/  SEL R7, R7, 0xffffffc0, !P2 ;  /* 0xffffffc007077807 */ /* 0x000fe40005000000 */
[----:B------:R-:W1:Y:S03]  /*29a0*/  LDSM.16.M88.4 R72, [R137+0x5000] ;  /* 0x005000008948783b */ /* 0x000e660000000200 */
[--C-:B------:R-:W-:Y:S01]  /*29b0*/  IMAD.IADD R140, R143, 0x1, R7.reuse ;  /* 0x000000018f8c7824 */ /* 0x100fe200078e0207 */
[----:B------:R-:W1:Y:S01]  /*29c0*/  LDSM.16.M88.4 R68, [R137+0x5800] ;  /* 0x005800008944783b */ /* 0x000e620000000200 */
[----:B------:R-:W-:-:S03]  /*29d0*/  IMAD.IADD R136, R142, 0x1, R7 ;  /* 0x000000018e887824 */ /* 0x000fc600078e0207 */
[----:B--2---:R-:W-:Y:S01]  /*29e0*/  LDSM.16.M88.4 R8, [R140] ;  /* 0x000000008c08783b */ /* 0x004fe20000000200 */
[C---:B---3--:R-:W-:Y:S03]  /*29f0*/  HMMA.16816.F32 R52, R76.reuse, R48, RZ ;  /* 0x000000304c34723c */ /* 0x048fe600000018ff */
[----:B------:R-:W2:Y:S04]  /*2a00*/  LDSM.16.M88.4 R16, [R136+0x4000] ;  /* 0x004000008810783b */ /* 0x000ea80000000200 */
[----:B------:R-:W-:Y:S01]  /*2a10*/  LDSM.16.M88.4 R56, [R136+0x5000] ;  /* 0x005000008838783b */ /* 0x000fe20000000200 */
[C---:B------:R-:W-:Y:S03]  /*2a20*/  HMMA.16816.F32 R48, R76.reuse, R50, RZ ;  /* 0x000000324c30723c */ /* 0x040fe600000018ff */
[----:B------:R-:W-:Y:S04]  /*2a30*/  LDSM.16.M88.4 R80, [R141+0x2000] ;  /* 0x002000008d50783b */ /* 0x000fe80000000200 */
[----:B------:R-:W-:Y:S01]  /*2a40*/  LDSM.16.M88.4 R84, [R137+0x7800] ;  /* 0x007800008954783b */ /* 0x000fe20000000200 */
[C---:B----4-:R-:W-:Y:S03]  /*2a50*/  HMMA.16816.F32 R44, R76.reuse, R40, RZ ;  /* 0x000000284c2c723c */ /* 0x050fe600000018ff */
[----:B------:R-:W0:Y:S05]  /*2a60*/  LDGDEPBAR ;  /* 0x00000000000079af */ /* 0x000e2a0000000000 */
        /* <DEDUP_REMOVED lines=8> */
[----:B------:R-:W3:Y:S01]  /*2af0*/  LDSM.16.M88.4 R20, [R136+0x5800] ;  /* 0x005800008814783b */ /* 0x000ee20000000200 */
[C---:B------:R-:W-:Y:S01]  /*2b00*/  IMAD.IADD R139, R5.reuse, 0x1, R140 ;  /* 0x00000001058b7824 */ /* 0x040fe200078e028c */
[----:B------:R-:W-:-:S04]  /*2b10*/  IADD3 R135, PT, PT, R5, R136, RZ ;  /* 0x0000008805877210 */ /* 0x000fc80007ffe0ff */
[----:B------:R-:W-:Y:S01]  /*2b20*/  LDSM.16.M88.4 R64, [R139] ;  /* 0x000000008b40783b */ /* 0x000fe20000000200 */
        /* <DEDUP_REMOVED lines=56> */
[C---:B------:R-:W-:Y:S08]  /*2eb0*/  HMMA.16816.F32 R76, R80.reuse, R86, R76 ;  /* 0x00000056504c723c */ /* 0x040ff0000000184c */
[C---:B------:R-:W-:Y:S08]  /*2ec0*/  HMMA.16816.F32 R52, R80.reuse, R16, R52 ;  /* 0x000000105034723c */ /* 0x040ff00000001834 */
[----:B------:R-:W-:Y:S01]  /*2ed0*/  HMMA.16816.F32 R48, R80, R18, R48 ;  /* 0x000000125030723c */ /* 0x000fe20000001830 */
[----:B------:R-:W3:Y:S01]  /*2ee0*/  LDSM.16.M88.4 R16, [R135+0x6800] ;  /* 0x006800008710783b */ /* 0x000ee20000000200 */
[----:B------:R-:W-:Y:S01]  /*2ef0*/  ISETP.GT.AND P1, PT, R127, R150, PT ;  /* 0x000000967f00720c */ /* 0x000fe20003f24270 */
[----:B------:R-:W-:-:S05]  /*2f00*/  DEPBAR.LE SB0, 0x0 ;  /* 0x000080000000791a */ /* 0x000fca0000000000 */
[C---:B----4-:R-:W-:Y:S08]  /*2f10*/  HMMA.16816.F32 R36, R72.reuse, R60, R36 ;  /* 0x0000003c4824723c */ /* 0x050ff00000001824 */
        /* <DEDUP_REMOVED lines=11> */
[----:B------:R-:W-:Y:S02]  /*2fd0*/  LOP3.LUT R9, R9, 0x1f0, R92, 0xf8, !PT ;  /* 0x000001f009097812 */ /* 0x000fe400078ef85c */
[----:B-----5:R-:W-:Y:S02]  /*2fe0*/  IADD3 R162, PT, PT, R90, -R95, -R93 ;  /* 0x8000005f5aa27210 */ /* 0x020fe40007ffe85d */
[----:B------:R-:W-:Y:S01]  /*2ff0*/  IADD3 R8, PT, PT, R91, R90, -R95 ;  /* 0x0000005a5b087210 */ /* 0x000fe20007ffe85f */
[----:B------:R-:W-:Y:S01]  /*3000*/  IMAD.IADD R9, R158, 0x1, R9 ;  /* 0x000000019e097824 */ /* 0x000fe200078e0209 */
[C---:B------:R-:W-:Y:S03]  /*3010*/  HMMA.16816.F32 R76, R24.reuse, R10, R76 ;  /* 0x0000000a184c723c */ /* 0x040fe6000000184c */
[C---:B------:R-:W-:Y:S02]  /*3020*/  IMAD.IADD R162, R9.reuse, 0x1, R162 ;  /* 0x0000000109a27824 */ /* 0x040fe400078e02a2 */
[----:B------:R-:W-:Y:S01]  /*3030*/  IMAD.IADD R11, R9, 0x1, R8 ;  /* 0x00000001090b7824 */ /* 0x000fe200078e0208 */
[----:B------:R-:W-:Y:S02]  /*3040*/  BSSY.RECONVERGENT B1, `(.L_x_13918) ;  /* 0x000006b000017945 */ /* 0x000fe40003800200 */
[----:B------:R-:W-:Y:S01]  /*3050*/  HMMA.16816.F32 R52, R24, R20, R52 ;  /* 0x000000141834723c */ /* 0x000fe20000001834 */
[----:B------:R-:W-:-:S02]  /*3060*/  VIMNMX R164, PT, PT, RZ, R162, !PT ;  /* 0x000000a2ffa47248 */ /* 0x000fc40007fe0100 */
[C-C-:B------:R-:W-:Y:S02]  /*3070*/  VIADDMNMX R163, R11.reuse, 0x1, R90.reuse, PT ;  /* 0x000000010ba37846 */ /* 0x140fe4000380015a */
[----:B------:R-:W-:-:S03]  /*3080*/  VIADDMNMX R160, R11, 0x9, R90, PT ;  /* 0x000000090ba07846 */ /* 0x000fc6000380015a */
[----:B------:R-:W-:Y:S01]  /*3090*/  HMMA.16816.F32 R48, R24, R22, R48 ;  /* 0x000000161830723c */ /* 0x000fe20000001830 */
[----:B------:R-:W-:-:S07]  /*30a0*/  VIADDMNMX R162, R162, 0x8, RZ, !PT ;  /* 0x00000008a2a27846 */ /* 0x000fce00078001ff */
        /* <DEDUP_REMOVED lines=18> */
.L_x_13921:
        /* <DEDUP_REMOVED lines=60> */
.L_x_13922:
[----:B------:R-:W-:Y:S05]  /*3590*/  BSYNC.RECONVERGENT B0 ;  /* 0x0000000000007941 */ /* 0x000fea0003800200 */
.L_x_13920:
        /* <DEDUP_REMOVED lines=21> */
.L_x_13919:
[----:B------:R-:W-:Y:S05]  /*36f0*/  BSYNC.RECONVERGENT B1 ;  /* 0x0000000000017941 */ /* 0x000fea0003800200 */
.L_x_13918:
[----:B------:R-:W2:Y:S01]  /*3700*/  LD.E R114, desc[UR4][R2.64+0xdc] ;  /* 0x0000dc0402727980 */ /* 0x000ea2000c101900 */
[----:B------:R-:W-:Y:S01]  /*3710*/  IMAD.SHL.U32 R106, R157, 0x2, RZ ;  /* 0x000000029d6a7824 */ /* 0x000fe200078e00ff */
[----:B------:R-:W-:Y:S04]  /*3720*/  BSSY B2, `(.L_x_13923) ;  /* 0x0000482000027945 */ /* 0x000fe80003800000 */
[----:B------:R-:W-:-:S04]  /*3730*/  LOP3.LUT R106, R106, 0x6, RZ, 0xc0, !PT ;  /* 0x000000066a6a7812 */ /* 0x000fc800078ec0ff */
[----:B-1----:R-:W-:-:S04]  /*3740*/  LOP3.LUT R13, R103, R106, RZ, 0xfc, !PT ;  /* 0x0000006a670d7212 */ /* 0x002fc800078efcff */
[CC--:B------:R-:W-:Y:S01]  /*3750*/  ISETP.GE.AND P3, PT, R13.reuse, R164.reuse, PT ;  /* 0x000000a40d00720c */ /* 0x0c0fe20003f66270 */
[C---:B------:R-:W-:Y:S01]  /*3760*/  VIADD R67, R13.reuse, 0x1 ;  /* 0x000000010d437836 */ /* 0x040fe20000000000 */
[CC--:B------:R-:W-:Y:S01]  /*3770*/  ISETP.GE.AND P6, PT, R13.reuse, R163.reuse, PT ;  /* 0x000000a30d00720c */ /* 0x0c0fe20003fc6270 */
        /* <DEDUP_REMOVED lines=12> */
[----:B------:R-:W-:Y:S01]  /*3840*/  VIADD R25, R13, 0x21 ;  /* 0x000000210d197836 */ /* 0x000fe20000000000 */
[----:B------:R-:W-:Y:S01]  /*3850*/  ISETP.GE.AND P5, PT, R11, R163, PT ;  /* 0x000000a30b00720c */ /* 0x000fe20003fa6270 */
[----:B------:R-:W-:Y:S01]  /*3860*/  VIADD R27, R13, 0x20 ;  /* 0x000000200d1b7836 */ /* 0x000fe20000000000 */
[----:B------:R-:W-:Y:S01]  /*3870*/  FSEL R26, R49, -INF , P2 ;  /* 0xff800000311a7808 */ /* 0x000fe20001000000 */
[----:B------:R-:W-:Y:S01]  /*3880*/  VIADD R21, R13, 0x29 ;  /* 0x000000290d157836 */ /* 0x000fe20000000000 */
[-C--:B------:R-:W-:Y:S01]  /*3890*/  ISETP.GE.AND P3, PT, R65, R164.reuse, PT ;  /* 0x000000a44100720c */ /* 0x080fe20003f66270 */
[----:B------:R-:W-:Y:S01]  /*38a0*/  VIADD R23, R13, 0x28 ;  /* 0x000000280d177836 */ /* 0x000fe20000000000 */
[----:B------:R-:W-:Y:S01]  /*38b0*/  ISETP.GE.AND P2, PT, R61, R164, PT ;  /* 0x000000a43d00720c */ /* 0x000fe20003f46270 */
[C---:B------:R-:W-:Y:S01]  /*38c0*/  VIADD R19, R13.reuse, 0x30 ;  /* 0x000000300d137836 */ /* 0x040fe20000000000 */
[----:B------:R-:W-:Y:S01]  /*38d0*/  FSEL R26, R26, -INF , !P5 ;  /* 0xff8000001a1a7808 */ /* 0x000fe20006800000 */
[C---:B------:R-:W-:Y:S01]  /*38e0*/  VIADD R17, R13.reuse, 0x31 ;  /* 0x000000310d117836 */ /* 0x040fe20000000000 */
[----:B------:R-:W-:Y:S01]  /*38f0*/  FSEL R52, R52, -INF , !P6 ;  /* 0xff80000034347808 */ /* 0x000fe20007000000 */
[----:B------:R-:W-:Y:S01]  /*3900*/  VIADD R15, R13, 0x38 ;  /* 0x000000380d0f7836 */ /* 0x000fe20000000000 */
[----:B------:R-:W-:-:S02]  /*3910*/  FSEL R48, R48, -INF , P3 ;  /* 0xff80000030307808 */ /* 0x000fc40001800000 */
[-C--:B------:R-:W-:Y:S02]  /*3920*/  ISETP.GE.AND P5, PT, R61, R163.reuse, PT ;  /* 0x000000a33d00720c */ /* 0x080fe40003fa6270 */
[----:B------:R-:W-:Y:S02]  /*3930*/  FSEL R10, R45, -INF , P2 ;  /* 0xff8000002d0a7808 */ /* 0x000fe40001000000 */
[----:B------:R-:W-:Y:S02]  /*3940*/  ISETP.GE.AND P6, PT, R65, R163, PT ;  /* 0x000000a34100720c */ /* 0x000fe40003fc6270 */
[-C--:B------:R-:W-:Y:S02]  /*3950*/  ISETP.GE.AND P3, PT, R63, R164.reuse, PT ;  /* 0x000000a43f00720c */ /* 0x080fe40003f66270 */
[----:B------:R-:W-:Y:S02]  /*3960*/  ISETP.GE.AND P2, PT, R57, R164, PT ;  /* 0x000000a43900720c */ /* 0x000fe40003f46270 */
[----:B------:R-:W-:-:S02]  /*3970*/  FSEL R10, R10, -INF , !P5 ;  /* 0xff8000000a0a7808 */ /* 0x000fc40006800000 */
[----:B------:R-:W-:Y:S02]  /*3980*/  FSEL R48, R48, -INF , !P6 ;  /* 0xff80000030307808 */ /* 0x000fe40007000000 */
[----:B------:R-:W-:Y:S02]  /*3990*/  FSEL R24, R44, -INF , P3 ;  /* 0xff8000002c187808 */ /* 0x000fe40001800000 */
[-C--:B------:R-:W-:Y:S02]  /*39a0*/  ISETP.GE.AND P5, PT, R57, R163.reuse, PT ;  /* 0x000000a33900720c */ /* 0x080fe40003fa6270 */
[----:B------:R-:W-:Y:S02]  /*39b0*/  FSEL R6, R41, -INF , P2 ;  /* 0xff80000029067808 */ /* 0x000fe40001000000 */
[----:B------:R-:W-:Y:S02]  /*39c0*/  ISETP.GE.AND P6, PT, R63, R163, PT ;  /* 0x000000a33f00720c */ /* 0x000fe40003fc6270 */
[----:B------:R-:W-:-:S02]  /*39d0*/  ISETP.GE.AND P3, PT, R59, R164, PT ;  /* 0x000000a43b00720c */ /* 0x000fc40003f66270 */
[C---:B------:R-:W-:Y:S02]  /*39e0*/  ISETP.GE.AND P2, PT, R25.reuse, R164, PT ;  /* 0x000000a41900720c */ /* 0x040fe40003f46270 */
[----:B------:R-:W-:Y:S02]  /*39f0*/  FSEL R6, R6, -INF , !P5 ;  /* 0xff80000006067808 */ /* 0x000fe40006800000 */
[----:B------:R-:W-:Y:S02]  /*3a00*/  FSEL R24, R24, -INF , !P6 ;  /* 0xff80000018187808 */ /* 0x000fe40007000000 */
[----:B------:R-:W-:Y:S02]  /*3a10*/  FSEL R8, R40, -INF , P3 ;  /* 0xff80000028087808 */ /* 0x000fe40001800000 */
[----:B------:R-:W-:Y:S02]  /*3a20*/  ISETP.GE.AND P5, PT, R25, R163, PT ;  /* 0x000000a31900720c */ /* 0x000fe40003fa6270 */
[----:B------:R-:W-:-:S02]  /*3a30*/  FSEL R37, R37, -INF , P2 ;  /* 0xff80000025257808 */ /* 0x000fc40001000000 */
[----:B------:R-:W-:Y:S02]  /*3a40*/  ISETP.GE.AND P6, PT, R59, R163, PT ;  /* 0x000000a33b00720c */ /* 0x000fe40003fc6270 */
[-C--:B------:R-:W-:Y:S02]  /*3a50*/  ISETP.GE.AND P3, PT, R27, R164.reuse, PT ;  /* 0x000000a41b00720c */ /* 0x080fe40003f66270 */
[----:B------:R-:W-:Y:S02]  /*3a60*/  ISETP.GE.AND P2, PT, R21, R164, PT ;  /* 0x000000a41500720c */ /* 0x000fe40003f46270 */
[C---:B------:R-:W-:Y:S02]  /*3a70*/  ISETP.GE.AND P1, PT, R13.reuse, R162, PT ;  /* 0x000000a20d00720c */ /* 0x040fe40003f26270 */
[C---:B------:R-:W-:Y:S01]  /*3a80*/  ISETP.GE.AND P4, PT, R13.reuse, R160, PT ;  /* 0x000000a00d00720c */ /* 0x040fe20003f86270 */
[----:B------:R-:W-:Y:S01]  /*3a90*/  VIADD R13, R13, 0x39 ;  /* 0x000000390d0d7836 */ /* 0x000fe20000000000 */
[----:B------:R-:W-:-:S02]  /*3aa0*/  FSEL R128, R37, -INF , !P5 ;  /* 0xff80000025807808 */ /* 0x000fc40006800000 */
[----:B------:R-:W-:Y:S02]  /*3ab0*/  FSEL R8, R8, -INF , !P6 ;  /* 0xff80000008087808 */ /* 0x000fe40007000000 */
[----:B------:R-:W-:Y:S02]  /*3ac0*/  FSEL R36, R36, -INF , P3 ;  /* 0xff80000024247808 */ /* 0x000fe40001800000 */
[-C--:B------:R-:W-:Y:S02]  /*3ad0*/  ISETP.GE.AND P5, PT, R21, R163.reuse, PT ;  /* 0x000000a31500720c */ /* 0x080fe40003fa6270 */
[----:B------:R-:W-:Y:S02]  /*3ae0*/  FSEL R33, R33, -INF , P2 ;  /* 0xff80000021217808 */ /* 0x000fe40001000000 */
[----:B------:R-:W-:Y:S02]  /*3af0*/  ISETP.GE.AND P6, PT, R27, R163, PT ;  /* 0x000000a31b00720c */ /* 0x000fe40003fc6270 */
[----:B------:R-:W-:-:S02]  /*3b00*/  ISETP.GE.AND P3, PT, R23, R164, PT ;  /* 0x000000a41700720c */ /* 0x000fc40003f66270 */
[----:B------:R-:W-:Y:S02]  /*3b10*/  FSEL R120, R33, -INF , !P5 ;  /* 0xff80000021787808 */ /* 0x000fe40006800000 */
[----:B------:R-:W-:Y:S02]  /*3b20*/  FSEL R122, R36, -INF , !P6 ;  /* 0xff800000247a7808 */ /* 0x000fe40007000000 */
[----:B------:R-:W-:Y:S02]  /*3b30*/  FSEL R32, R32, -INF , P3 ;  /* 0xff80000020207808 */ /* 0x000fe40001800000 */
[-C--:B------:R-:W-:Y:S02]  /*3b40*/  ISETP.GE.AND P5, PT, R13, R164.reuse, PT ;  /* 0x000000a40d00720c */ /* 0x080fe40003fa6270 */
[----:B------:R-:W-:Y:S02]  /*3b50*/  ISETP.GE.AND P6, PT, R23, R163, PT ;  /* 0x000000a31700720c */ /* 0x000fe40003fc6270 */
[----:B------:R-:W-:-:S02]  /*3b60*/  ISETP.GE.AND P3, PT, R19, R164, PT ;  /* 0x000000a41300720c */ /* 0x000fc40003f66270 */
[----:B------:R-:W-:Y:S02]  /*3b70*/  ISETP.GE.AND P2, PT, R17, R164, PT ;  /* 0x000000a41100720c */ /* 0x000fe40003f46270 */
[----:B------:R-:W-:Y:S02]  /*3b80*/  FSEL R77, R77, -INF , P5 ;  /* 0xff8000004d4d7808 */ /* 0x000fe40002800000 */
[----:B------:R-:W-:Y:S02]  /*3b90*/  FSEL R126, R32, -INF , !P6 ;  /* 0xff800000207e7808 */ /* 0x000fe40007000000 */
[----:B------:R-:W-:Y:S02]  /*3ba0*/  FSEL R28, R28, -INF , P3 ;  /* 0xff8000001c1c7808 */ /* 0x000fe40001800000 */
[----:B------:R-:W-:Y:S02]  /*3bb0*/  FSEL R29, R29, -INF , P2 ;  /* 0xff8000001d1d7808 */ /* 0x000fe40001000000 */
[----:B------:R-:W-:-:S02]  /*3bc0*/  ISETP.GE.AND P5, PT, R17, R163, PT ;  /* 0x000000a31100720c */ /* 0x000fc40003fa6270 */
[----:B------:R-:W-:Y:S02]  /*3bd0*/  ISETP.GE.AND P6, PT, R15, R164, PT ;  /* 0x000000a40f00720c */ /* 0x000fe40003fc6270 */
[----:B------:R-:W-:Y:S02]  /*3be0*/  ISETP.GE.AND P3, PT, R67, R162, PT ;  /* 0x000000a24300720c */ /* 0x000fe40003f66270 */
[----:B------:R-:W-:Y:S02]  /*3bf0*/  FSEL R117, R29, -INF , !P5 ;  /* 0xff8000001d757808 */ /* 0x000fe40006800000 */
[----:B------:R-:W-:Y:S02]  /*3c00*/  FSEL R76, R76, -INF , P6 ;  /* 0xff8000004c4c7808 */ /* 0x000fe40003000000 */
[----:B------:R-:W-:Y:S02]  /*3c10*/  ISETP.GE.AND P5, PT, R15, R163, PT ;  /* 0x000000a30f00720c */ /* 0x000fe40003fa6270 */
[----:B------:R-:W-:-:S02]  /*3c20*/  FSEL R55, R55, -INF , P3 ;  /* 0xff80000037377808 */ /* 0x000fc40001800000 */
[-C--:B------:R-:W-:Y:S02]  /*3c30*/  ISETP.GE.AND P3, PT, R11, R162.reuse, PT ;  /* 0x000000a20b00720c */ /* 0x080fe40003f66270 */
[----:B------:R-:W-:Y:S02]  /*3c40*/  FSEL R116, R76, -INF , !P5 ;  /* 0xff8000004c747808 */ /* 0x000fe40006800000 */
[-C--:B------:R-:W-:Y:S02]  /*3c50*/  ISETP.GE.AND P5, PT, R63, R162.reuse, PT ;  /* 0x000000a23f00720c */ /* 0x080fe40003fa6270 */
[----:B------:R-:W-:Y:S02]  /*3c60*/  FSEL R22, R51, -INF , P3 ;  /* 0xff80000033167808 */ /* 0x000fe40001800000 */
[----:B------:R-:W-:Y:S02]  /*3c70*/  ISETP.GE.AND P6, PT, R19, R163, PT ;  /* 0x000000a31300720c */ /* 0x000fe40003fc6270 */
[----:B------:R-:W-:-:S02]  /*3c80*/  ISETP.GE.AND P3, PT, R59, R162, PT ;  /* 0x000000a23b00720c */ /* 0x000fc40003f66270 */
[----:B------:R-:W-:Y:S02]  /*3c90*/  FSEL R54, R54, -INF , P1 ;  /* 0xff80000036367808 */ /* 0x000fe40000800000 */
[----:B------:R-:W-:Y:S02]  /*3ca0*/  FSEL R18, R46, -INF , P5 ;  /* 0xff8000002e127808 */ /* 0x000fe40002800000 */
[----:B------:R-:W-:Y:S02]  /*3cb0*/  FSEL R119, R28, -INF , !P6 ;  /* 0xff8000001c777808 */ /* 0x000fe40007000000 */
[----:B------:R-:W-:Y:S02]  /*3cc0*/  ISETP.GE.AND P5, PT, R59, R160, PT ;  /* 0x000000a03b00720c */ /* 0x000fe40003fa6270 */
[----:B------:R-:W-:Y:S02]  /*3cd0*/  FSEL R14, R42, -INF , P3 ;  /* 0xff8000002a0e7808 */ /* 0x000fe40001800000 */
[----:B------:R-:W-:-:S02]  /*3ce0*/  FSEL R28, R54, -INF , !P4 ;  /* 0xff800000361c7808 */ /* 0x000fc40006000000 */
[----:B------:R-:W-:Y:S02]  /*3cf0*/  ISETP.GE.AND P4, PT, R13, R163, PT ;  /* 0x000000a30d00720c */ /* 0x000fe40003f86270 */
[----:B------:R-:W-:Y:S02]  /*3d00*/  ISETP.GE.AND P2, PT, R67, R160, PT ;  /* 0x000000a04300720c */ /* 0x000fe40003f46270 */
[----:B------:R-:W-:Y:S02]  /*3d10*/  FSEL R14, R14, -INF , !P5 ;  /* 0xff8000000e0e7808 */ /* 0x000fe40006800000 */
[C---:B------:R-:W-:Y:S02]  /*3d20*/  ISETP.GE.AND P3, PT, R25.reuse, R162, PT ;  /* 0x000000a21900720c */ /* 0x040fe40003f66270 */
[----:B------:R-:W-:Y:S02]  /*3d30*/  ISETP.GE.AND P5, PT, R25, R160, PT ;  /* 0x000000a01900720c */ /* 0x000fe40003fa6270 */
[----:B------:R-:W-:-:S02]  /*3d40*/  FSEL R121, R77, -INF , !P4 ;  /* 0xff8000004d797808 */ /* 0x000fc40006000000 */
[----:B------:R-:W-:Y:S02]  /*3d50*/  FMNMX3.FTZ R25, R52, R9, R48, !PT ;  /* 0x0000000934197276 */ /* 0x000fe40007810030 */
[----:B------:R-:W-:Y:S02]  /*3d60*/  ISETP.GE.AND P4, PT, R11, R160, PT ;  /* 0x000000a00b00720c */ /* 0x000fe40003f86270 */
[----:B------:R-:W-:Y:S02]  /*3d70*/  FSEL R11, R55, -INF , !P2 ;  /* 0xff800000370b7808 */ /* 0x000fe40005000000 */
[----:B------:R-:W-:Y:S02]  /*3d80*/  ISETP.GE.AND P2, PT, R61, R162, PT ;  /* 0x000000a23d00720c */ /* 0x000fe40003f46270 */
[----:B------:R-:W-:Y:S02]  /*3d90*/  FMNMX3.FTZ R25, R25, R26, R24, !PT ;  /* 0x0000001a19197276 */ /* 0x000fe40007810018 */
[----:B------:R-:W-:-:S02]  /*3da0*/  FSEL R16, R47, -INF , P2 ;  /* 0xff8000002f107808 */ /* 0x000fc40001000000 */
[----:B------:R-:W-:Y:S02]  /*3db0*/  ISETP.GE.AND P2, PT, R57, R162, PT ;  /* 0x000000a23900720c */ /* 0x000fe40003f46270 */
[----:B------:R-:W-:Y:S02]  /*3dc0*/  FMNMX3.FTZ R25, R25, R10, R8, !PT ;  /* 0x0000000a19197276 */ /* 0x000fe40007810008 */
[----:B------:R-:W-:Y:S02]  /*3dd0*/  ISETP.GE.AND P1, PT, R65, R162, PT ;  /* 0x000000a24100720c */ /* 0x000fe40003f26270 */
[----:B------:R-:W-:Y:S02]  /*3de0*/  FSEL R22, R22, -INF , !P4 ;  /* 0xff80000016167808 */ /* 0x000fe40006000000 */
[----:B------:R-:W-:Y:S02]  /*3df0*/  ISETP.GE.AND P4, PT, R57, R160, PT ;  /* 0x000000a03900720c */ /* 0x000fe40003f86270 */
[----:B------:R-:W-:-:S02]  /*3e00*/  FSEL R12, R43, -INF , P2 ;  /* 0xff8000002b0c7808 */ /* 0x000fc40001000000 */
[----:B------:R-:W-:Y:S02]  /*3e10*/  FMNMX3.FTZ R25, R25, R6, R122, !PT ;  /* 0x0000000619197276 */ /* 0x000fe4000781007a */
[----:B------:R-:W-:Y:S02]  /*3e20*/  ISETP.GE.AND P2, PT, R23, R162, PT ;  /* 0x000000a21700720c */ /* 0x000fe40003f46270 */
[----:B------:R-:W-:Y:S02]  /*3e30*/  FSEL R20, R50, -INF , P1 ;  /* 0xff80000032147808 */ /* 0x000fe40000800000 */
[-C--:B------:R-:W-:Y:S02]  /*3e40*/  ISETP.GE.AND P6, PT, R65, R160.reuse, PT ;  /* 0x000000a04100720c */ /* 0x080fe40003fc6270 */
[----:B------:R-:W-:Y:S02]  /*3e50*/  ISETP.GE.AND P1, PT, R63, R160, PT ;  /* 0x000000a03f00720c */ /* 0x000fe40003f26270 */
[----:B------:R-:W-:-:S02]  /*3e60*/  FSEL R12, R12, -INF , !P4 ;  /* 0xff8000000c0c7808 */ /* 0x000fc40006000000 */
[----:B------:R-:W-:Y:S02]  /*3e70*/  FMNMX3.FTZ R25, R25, R128, R126, !PT ;  /* 0x0000008019197276 */ /* 0x000fe4000781007e */
[----:B------:R-:W-:Y:S02]  /*3e80*/  ISETP.GE.AND P4, PT, R23, R160, PT ;  /* 0x000000a01700720c */ /* 0x000fe40003f86270 */
[----:B------:R-:W-:Y:S02]  /*3e90*/  FSEL R34, R34, -INF , P2 ;  /* 0xff80000022227808 */ /* 0x000fe40001000000 */
[----:B------:R-:W-:Y:S02]  /*3ea0*/  FSEL R20, R20, -INF , !P6 ;  /* 0xff80000014147808 */ /* 0x000fe40007000000 */
[----:B------:R-:W-:Y:S02]  /*3eb0*/  FSEL R18, R18, -INF , !P1 ;  /* 0xff80000012127808 */ /* 0x000fe40004800000 */
[----:B------:R-:W-:-:S02]  /*3ec0*/  ISETP.GE.AND P1, PT, R27, R162, PT ;  /* 0x000000a21b00720c */ /* 0x000fc40003f26270 */
[----:B------:R-:W-:Y:S02]  /*3ed0*/  FMNMX3.FTZ R25, R25, R120, R119, !PT ;  /* 0x0000007819197276 */ /* 0x000fe40007810077 */
[----:B------:R-:W-:Y:S02]  /*3ee0*/  FSEL R39, R39, -INF , P3 ;  /* 0xff80000027277808 */ /* 0x000fe40001800000 */
[----:B------:R-:W-:Y:S02]  /*3ef0*/  FSEL R130, R34, -INF , !P4 ;  /* 0xff80000022827808 */ /* 0x000fe40006000000 */
[----:B------:R-:W-:Y:S02]  /*3f00*/  ISETP.GE.AND P6, PT, R61, R160, PT ;  /* 0x000000a03d00720c */ /* 0x000fe40003fc6270 */
[C---:B------:R-:W-:Y:S02]  /*3f10*/  ISETP.GE.AND P2, PT, R17.reuse, R162, PT ;  /* 0x000000a21100720c */ /* 0x040fe40003f46270 */
[----:B------:R-:W-:-:S02]  /*3f20*/  ISETP.GE.AND P4, PT, R17, R160, PT ;  /* 0x000000a01100720c */ /* 0x000fc40003f86270 */
[----:B------:R-:W-:Y:S02]  /*3f30*/  FMNMX3.FTZ R17, R28, R11, R20, !PT ;  /* 0x0000000b1c117276 */ /* 0x000fe40007810014 */
[----:B------:R-:W-:Y:S02]  /*3f40*/  FSEL R38, R38, -INF , P1 ;  /* 0xff80000026267808 */ /* 0x000fe40000800000 */
[----:B------:R-:W-:Y:S02]  /*3f50*/  FMNMX3.FTZ R32, R25, R117, R116, !PT ;  /* 0x0000007519207276 */ /* 0x000fe40007810074 */
[-C--:B------:R-:W-:Y:S02]  /*3f60*/  ISETP.GE.AND P1, PT, R21, R162.reuse, PT ;  /* 0x000000a21500720c */ /* 0x080fe40003f26270 */
[----:B------:R-:W-:Y:S02]  /*3f70*/  ISETP.GE.AND P3, PT, R19, R162, PT ;  /* 0x000000a21300720c */ /* 0x000fe40003f66270 */
[----:B------:R-:W-:-:S02]  /*3f80*/  FSEL R168, R39, -INF , !P5 ;  /* 0xff80000027a87808 */ /* 0x000fc40006800000 */
[----:B------:R-:W-:Y:S02]  /*3f90*/  FSEL R16, R16, -INF , !P6 ;  /* 0xff80000010107808 */ /* 0x000fe40007000000 */
[-C--:B------:R-:W-:Y:S02]  /*3fa0*/  ISETP.GE.AND P5, PT, R19, R160.reuse, PT ;  /* 0x000000a01300720c */ /* 0x080fe40003fa6270 */
[----:B------:R-:W-:Y:S02]  /*3fb0*/  ISETP.GE.AND P6, PT, R27, R160, PT ;  /* 0x000000a01b00720c */ /* 0x000fe40003fc6270 */
[----:B------:R-:W-:Y:S02]  /*3fc0*/  FMNMX3.FTZ R19, R17, R22, R18, !PT ;  /* 0x0000001611137276 */ /* 0x000fe40007810012 */
[----:B------:R-:W-:Y:S02]  /*3fd0*/  FMNMX.FTZ R17, R121, R32, !PT ;  /* 0x0000002079117209 */ /* 0x000fe40007810000 */
[----:B------:R-:W-:-:S02]  /*3fe0*/  FSEL R35, R35, -INF , P1 ;  /* 0xff80000023237808 */ /* 0x000fc40000800000 */
[----:B------:R-:W-:Y:S02]  /*3ff0*/  FSEL R131, R30, -INF , P3 ;  /* 0xff8000001e837808 */ /* 0x000fe40001800000 */
[C---:B------:R-:W-:Y:S01]  /*4000*/  ISETP.GE.AND P1, PT, R15.reuse, R162, PT ;  /* 0x000000a20f00720c */ /* 0x040fe20003f26270 */
[----:B------:R-:W1:Y:S01]  /*4010*/  SHFL.BFLY PT, R30, R17, 0x2, 0x1f ;  /* 0x0c401f00111e7f89 */ /* 0x000e6200000e0000 */
[----:B------:R-:W-:Y:S02]  /*4020*/  ISETP.GE.AND P3, PT, R15, R160, PT ;  /* 0x000000a00f00720c */ /* 0x000fe40003f66270 */
[----:B------:R-:W-:Y:S02]  /*4030*/  FSEL R172, R38, -INF , !P6 ;  /* 0xff80000026ac7808 */ /* 0x000fe40007000000 */
[----:B------:R-:W-:Y:S02]  /*4040*/  FMNMX3.FTZ R15, R19, R16, R14, !PT ;  /* 0x00000010130f7276 */ /* 0x000fe4000781000e */
[----:B------:R-:W-:-:S02]  /*4050*/  ISETP.GE.AND P6, PT, R21, R160, PT ;  /* 0x000000a01500720c */ /* 0x000fc40003fc6270 */
[----:B------:R-:W-:Y:S02]  /*4060*/  FMNMX3.FTZ R15, R15, R12, R172, !PT ;  /* 0x0000000c0f0f7276 */ /* 0x000fe400078100ac */
[----:B------:R-:W-:Y:S02]  /*4070*/  FSEL R31, R31, -INF , P2 ;  /* 0xff8000001f1f7808 */ /* 0x000fe40001000000 */
[----:B------:R-:W-:Y:S02]  /*4080*/  FSEL R170, R35, -INF , !P6 ;  /* 0xff80000023aa7808 */ /* 0x000fe40007000000 */
[----:B------:R-:W-:Y:S02]  /*4090*/  ISETP.GE.AND P2, PT, R13, R162, PT ;  /* 0x000000a20d00720c */ /* 0x000fe40003f46270 */
[----:B------:R-:W-:Y:S02]  /*40a0*/  FSEL R78, R78, -INF , P1 ;  /* 0xff8000004e4e7808 */ /* 0x000fe40000800000 */
[----:B------:R-:W-:-:S02]  /*40b0*/  FSEL R131, R131, -INF , !P5 ;  /* 0xff80000083837808 */ /* 0x000fc40006800000 */
[----:B------:R-:W-:Y:S02]  /*40c0*/  FMNMX3.FTZ R15, R15, R168, R130, !PT ;  /* 0x000000a80f0f7276 */ /* 0x000fe40007810082 */
[----:B------:R-:W-:Y:S02]  /*40d0*/  ISETP.GE.AND P6, PT, R13, R160, PT ;  /* 0x000000a00d00720c */ /* 0x000fe40003fc6270 */
[----:B------:R-:W-:Y:S02]  /*40e0*/  FSEL R79, R79, -INF , P2 ;  /* 0xff8000004f4f7808 */ /* 0x000fe40001000000 */
[----:B------:R-:W-:Y:S02]  /*40f0*/  FSEL R118, R31, -INF , !P4 ;  /* 0xff8000001f767808 */ /* 0x000fe40006000000 */
[----:B------:R-:W-:Y:S02]  /*4100*/  FSEL R129, R78, -INF , !P3 ;  /* 0xff8000004e817808 */ /* 0x000fe40005800000 */
[----:B------:R-:W-:-:S02]  /*4110*/  FMNMX3.FTZ R15, R15, R170, R131, !PT ;  /* 0x000000aa0f0f7276 */ /* 0x000fc40007810083 */
        /* <DEDUP_REMOVED lines=13> */
[----:B------:R-:W-:Y:S02]  /*41f0*/  IMAD.IADD R9, R89, 0x1, R4 ;  /* 0x0000000159097824 */ /* 0x000fe400078e0204 */
[-CC-:B------:R-:W-:Y:S01]  /*4200*/  FFMA.FTZ R115, R52, R114.reuse, -R165.reuse ;  /* 0x0000007234737223 */ /* 0x180fe200000108a5 */
[-CC-:B------:R-:W-:Y:S01]  /*4210*/  FFMA.FTZ R111, R48, R114.reuse, -R165.reuse ;  /* 0x00000072306f7223 */ /* 0x180fe200000108a5 */
[-CC-:B------:R-:W-:Y:S01]  /*4220*/  FFMA.FTZ R108, R26, R114.reuse, -R165.reuse ;  /* 0x000000721a6c7223 */ /* 0x180fe200000108a5 */
[----:B------:R-:W-:Y:S01]  /*4230*/  IMAD R138, R9, 0x2, R144 ;  /* 0x00000002098a7824 */ /* 0x000fe200078e0290 */
[----:B------:R-:W-:Y:S01]  /*4240*/  MUFU.EX2 R112, R112 ;  /* 0x0000007000707308 */ /* 0x000fe20000000800 */
[-CC-:B------:R-:W-:Y:S01]  /*4250*/  FFMA.FTZ R32, R10, R114.reuse, -R165.reuse ;  /* 0x000000720a207223 */ /* 0x180fe200000108a5 */
[-CC-:B------:R-:W-:Y:S01]  /*4260*/  FFMA.FTZ R29, R8, R114.reuse, -R165.reuse ;  /* 0x00000072081d7223 */ /* 0x180fe200000108a5 */
[----:B------:R-:W-:Y:S01]  /*4270*/  FFMA.FTZ R33, R24, R114, -R165 ;  /* 0x0000007218217223 */ /* 0x000fe200000108a5 */
[----:B------:R-:W2:Y:S01]  /*4280*/  LDSM.16.MT88.4 R92, [R138+0x8000] ;  /* 0x008000008a5c783b */ /* 0x000ea20000004200 */
[----:B------:R-:W3:Y:S01]  /*4290*/  MUFU.EX2 R115, R115 ;  /* 0x0000007300737308 */ /* 0x000ee20000000800 */
[----:B------:R-:W-:-:S02]  /*42a0*/  IMAD.IADD R133, R7, 0x1, R138 ;  /* 0x0000000107857824 */ /* 0x000fc400078e028a */
[-CC-:B------:R-:W-:Y:S01]  /*42b0*/  FFMA.FTZ R171, R122, R114.reuse, -R165.reuse ;  /* 0x000000727aab7223 */ /* 0x180fe200000108a5 */
[----:B------:R-:W4:Y:S01]  /*42c0*/  LDSM.16.MT88.4 R40, [R138+0xa000] ;  /* 0x00a000008a28783b */ /* 0x000f220000004200 */
[----:B------:R-:W-:Y:S01]  /*42d0*/  MUFU.EX2 R111, R111 ;  /* 0x0000006f006f7308 */ /* 0x000fe20000000800 */
[----:B------:R-:W-:Y:S02]  /*42e0*/  IMAD.IADD R134, R5, 0x1, R138 ;  /* 0x0000000105867824 */ /* 0x000fe400078e028a */
[----:B------:R-:W-:Y:S01]  /*42f0*/  FFMA.FTZ R122, R128, R114, -R165 ;  /* 0x00000072807a7223 */ /* 0x000fe200000108a5 */
[----:B-1----:R-:W-:Y:S01]  /*4300*/  FMNMX.FTZ R100, R13, R100, !PT ;  /* 0x000000640d647209 */ /* 0x002fe20007810000 */
[----:B------:R-:W1:Y:S01]  /*4310*/  MUFU.EX2 R108, R108 ;  /* 0x0000006c006c7308 */ /* 0x000e620000000800 */
[----:B------:R-:W-:Y:S01]  /*4320*/  IMAD.IADD R132, R5, 0x1, R133 ;  /* 0x0000000105847824 */ /* 0x000fe200078e0285 */
[----:B------:R-:W-:Y:S01]  /*4330*/  LDSM.16.MT88.4 R84, [R134+0x8000] ;  /* 0x008000008654783b */ /* 0x000fe20000004200 */
[----:B------:R-:W-:Y:S01]  /*4340*/  FSETP.NEU.FTZ.AND P1, PT, R100, -INF , PT ;  /* 0xff8000006400780b */ /* 0x000fe20003f3d000 */
[----:B------:R-:W-:Y:S01]  /*4350*/  FMUL.FTZ R153, R114, R100 ;  /* 0x0000006472997220 */ /* 0x000fe20000410000 */
[----:B------:R-:W-:Y:S01]  /*4360*/  MUFU.EX2 R33, R33 ;  /* 0x0000002100217308 */ /* 0x000fe20000000800 */
[----:B---3--:R-:W-:Y:S01]  /*4370*/  F2FP.F16.F32.PACK_AB R64, R112, R115 ;  /* 0x000000737040723e */ /* 0x008fe200000000ff */
[----:B------:R-:W-:Y:S01]  /*4380*/  LDSM.16.MT88.4 R76, [R133+0x8000] ;  /* 0x00800000854c783b */ /* 0x000fe20000004200 */
[----:B------:R-:W-:Y:S01]  /*4390*/  FFMA.FTZ R175, R121, R114, -R165 ;  /* 0x0000007279af7223 */ /* 0x000fe200000108a5 */
[----:B------:R-:W-:Y:S01]  /*43a0*/  FSEL R153, R153, RZ, P1 ;  /* 0x000000ff99997208 */ /* 0x000fe20000800000 */
[----:B------:R-:W3:Y:S01]  /*43b0*/  MUFU.EX2 R32, R32 ;  /* 0x0000002000207308 */ /* 0x000ee20000000800 */
[----:B------:R-:W-:Y:S01]  /*43c0*/  LDSM.16.MT88.4 R68, [R132+0x8000] ;  /* 0x008000008444783b */ /* 0x000fe20000004200 */
[----:B------:R-:W-:Y:S01]  /*43d0*/  FADD.FTZ R112, R115, R112 ;  /* 0x0000007073707221 */ /* 0x000fe20000010000 */
[----:B------:R-:W-:Y:S01]  /*43e0*/  ISETP.GT.AND P1, PT, R127, R150, PT ;  /* 0x000000967f00720c */ /* 0x000fe20003f24270 */
[-CC-:B------:R-:W-:Y:S01]  /*43f0*/  FFMA.FTZ R113, R28, R114.reuse, -R153.reuse ;  /* 0x000000721c717223 */ /* 0x180fe20000010899 */
[-CC-:B------:R-:W-:Y:S01]  /*4400*/  FFMA.FTZ R110, R11, R114.reuse, -R153.reuse ;  /* 0x000000720b6e7223 */ /* 0x180fe20000010899 */
[-CC-:B------:R-:W-:Y:S01]  /*4410*/  FFMA.FTZ R109, R20, R114.reuse, -R153.reuse ;  /* 0x00000072146d7223 */ /* 0x180fe20000010899 */
[-C--:B------:R-:W-:Y:S01]  /*4420*/  FFMA.FTZ R102, R22, R114.reuse, -R153 ;  /* 0x0000007216667223 */ /* 0x080fe20000010899 */
[----:B------:R-:W5:Y:S01]  /*4430*/  LDSM.16.MT88.4 R8, [R138+0x8800] ;  /* 0x008800008a08783b */ /* 0x000f620000004200 */
[----:B-1----:R-:W-:Y:S01]  /*4440*/  F2FP.F16.F32.PACK_AB R66, R108, R111 ;  /* 0x0000006f6c42723e */ /* 0x002fe200000000ff */
[----:B------:R-:W-:Y:S01]  /*4450*/  MUFU.EX2 R113, R113 ;  /* 0x0000007100717308 */ /* 0x000fe20000000800 */
[-C--:B------:R-:W-:Y:S01]  /*4460*/  FFMA.FTZ R28, R6, R114.reuse, -R165 ;  /* 0x00000072061c7223 */ /* 0x080fe200000108a5 */
[-CC-:B------:R-:W-:Y:S01]  /*4470*/  FFMA.FTZ R34, R18, R114.reuse, -R153.reuse ;  /* 0x0000007212227223 */ /* 0x180fe20000010899 */
[-CC-:B------:R-:W-:Y:S01]  /*4480*/  FFMA.FTZ R35, R16, R114.reuse, -R153.reuse ;  /* 0x0000007210237223 */ /* 0x180fe20000010899 */
[----:B------:R-:W1:Y:S01]  /*4490*/  MUFU.EX2 R110, R110 ;  /* 0x0000006e006e7308 */ /* 0x000e620000000800 */
[-CC-:B------:R-:W-:Y:S01]  /*44a0*/  FFMA.FTZ R31, R14, R114.reuse, -R153.reuse ;  /* 0x000000720e1f7223 */ /* 0x180fe20000010899 */
[-CC-:B------:R-:W-:Y:S01]  /*44b0*/  FFMA.FTZ R30, R12, R114.reuse, -R153.reuse ;  /* 0x000000720c1e7223 */ /* 0x180fe20000010899 */
[----:B---3--:R-:W-:Y:S01]  /*44c0*/  F2FP.F16.F32.PACK_AB R4, R32, R33 ;  /* 0x000000212004723e */ /* 0x008fe200000000ff */
[----:B------:R-:W-:Y:S01]  /*44d0*/  MUFU.EX2 R109, R109 ;  /* 0x0000006d006d7308 */ /* 0x000fe20000000800 */
[----:B------:R-:W-:Y:S01]  /*44e0*/  LDSM.16.MT88.4 R48, [R134+0xa000] ;  /* 0x00a000008630783b */ /* 0x000fe20000004200 */
[-CC-:B------:R-:W-:Y:S01]  /*44f0*/  FFMA.FTZ R169, R172, R114.reuse, -R153.reuse ;  /* 0x00000072aca97223 */ /* 0x180fe20000010899 */
[-CC-:B------:R-:W-:Y:S01]  /*4500*/  FFMA.FTZ R173, R123, R114.reuse, -R153.reuse ;  /* 0x000000727bad7223 */ /* 0x180fe20000010899 */
[----:B------:R-:W3:Y:S01]  /*4510*/  MUFU.EX2 R102, R102 ;  /* 0x0000006600667308 */ /* 0x000ee20000000800 */
[----:B------:R-:W-:Y:S01]  /*4520*/  LDSM.16.MT88.4 R56, [R133+0xa000] ;  /* 0x00a000008538783b */ /* 0x000fe20000004200 */
[----:B------:R-:W-:Y:S01]  /*4530*/  FFMA.FTZ R129, R129, R114, -R153 ;  /* 0x0000007281817223 */ /* 0x000fe20000010899 */
[----:B------:R-:W-:Y:S01]  /*4540*/  FADD.FTZ R111, R111, R112 ;  /* 0x000000706f6f7221 */ /* 0x000fe20000010000 */
[----:B------:R-:W-:Y:S01]  /*4550*/  MUFU.EX2 R29, R29 ;  /* 0x0000001d001d7308 */ /* 0x000fe20000000800 */
[----:B------:R-:W-:Y:S01]  /*4560*/  LDSM.16.MT88.4 R12, [R132+0xa000] ;  /* 0x00a00000840c783b */ /* 0x000fe20000004200 */
[----:B-1----:R-:W-:Y:S01]  /*4570*/  F2FP.F16.F32.PACK_AB R65, R110, R113 ;  /* 0x000000716e41723e */ /* 0x002fe200000000ff */
[----:B------:R-:W-:Y:S01]  /*4580*/  FADD.FTZ R110, R113, R110 ;  /* 0x0000006e716e7221 */ /* 0x000fe20000010000 */
[----:B------:R-:W1:Y:S01]  /*4590*/  MUFU.EX2 R28, R28 ;  /* 0x0000001c001c7308 */ /* 0x000e620000000800 */
[----:B------:R-:W-:Y:S01]  /*45a0*/  LDSM.16.MT88.4 R16, [R134+0x8800] ;  /* 0x008800008610783b */ /* 0x000fe20000004200 */
[----:B------:R-:W-:-:S02]  /*45b0*/  FADD.FTZ R108, R108, R111 ;  /* 0x0000006f6c6c7221 */ /* 0x000fc40000010000 */
[----:B------:R-:W-:Y:S01]  /*45c0*/  MUFU.EX2 R34, R34 ;  /* 0x0000002200227308 */ /* 0x000fe20000000800 */
[----:B------:R-:W-:Y:S01]  /*45d0*/  LDSM.16.MT88.4 R24, [R133+0x8800] ;  /* 0x008800008518783b */ /* 0x000fe20000004200 */
[----:B---3--:R-:W-:Y:S01]  /*45e0*/  F2FP.F16.F32.PACK_AB R67, R102, R109 ;  /* 0x0000006d6643723e */ /* 0x008fe200000000ff */
[----:B------:R-:W-:Y:S01]  /*45f0*/  FADD.FTZ R33, R33, R108 ;  /* 0x0000006c21217221 */ /* 0x000fe20000010000 */
[----:B------:R-:W3:Y:S01]  /*4600*/  MUFU.EX2 R35, R35 ;  /* 0x0000002300237308 */ /* 0x000ee20000000800 */
[----:B------:R-:W-:Y:S02]  /*4610*/  LDSM.16.MT88.4 R20, [R132+0x8800] ;  /* 0x008800008414783b */ /* 0x000fe40000004200 */
        /* <DEDUP_REMOVED lines=9> */
[----:B---3--:R-:W-:-:S02]  /*46b0*/  F2FP.F16.F32.PACK_AB R5, R35, R34 ;  /* 0x000000222305723e */ /* 0x008fc400000000ff */
[----:B------:R-:W2:Y:S04]  /*46c0*/  MUFU.EX2 R122, R122 ;  /* 0x0000007a007a7308 */ /* 0x000ea80000000800 */
[----:B------:R-:W-:Y:S01]  /*46d0*/  MUFU.EX2 R169, R169 ;  /* 0x000000a900a97308 */ /* 0x000fe20000000800 */
[----:B----4-:R-:W-:Y:S01]  /*46e0*/  HMMA.16816.F32 R36, R64, R40, RZ ;  /* 0x000000284024723c */ /* 0x010fe200000018ff */
[----:B-1----:R-:W-:Y:S02]  /*46f0*/  F2FP.F16.F32.PACK_AB R7, R30, R31 ;  /* 0x0000001f1e07723e */ /* 0x002fe400000000ff */
[----:B------:R-:W-:Y:S04]  /*4700*/  MUFU.EX2 R175, R175 ;  /* 0x000000af00af7308 */ /* 0x000fe80000000800 */
[----:B------:R-:W-:Y:S01]  /*4710*/  MUFU.EX2 R173, R173 ;  /* 0x000000ad00ad7308 */ /* 0x000fe20000000800 */
[C---:B-----5:R-:W-:Y:S08]  /*4720*/  HMMA.16816.F32 R96, R4.reuse, R8, R96 ;  /* 0x000000080460723c */ /* 0x060ff00000001860 */
        /* <DEDUP_REMOVED lines=25> */
[C---:B------:R-:W-:Y:S01]  /*48c0*/  HMMA.16816.F32 R76, R4.reuse, R26, R76 ;  /* 0x0000001a044c723c */ /* 0x040fe2000000184c */
[-CC-:B------:R-:W-:Y:S01]  /*48d0*/  FFMA.FTZ R26, R120, R114.reuse, -R165.reuse ;  /* 0x00000072781a7223 */ /* 0x180fe200000108a5 */
[-C--:B------:R-:W-:Y:S01]  /*48e0*/  FFMA.FTZ R27, R126, R114.reuse, -R165 ;  /* 0x000000727e1b7223 */ /* 0x080fe200000108a5 */
[-C--:B------:R-:W-:Y:S01]  /*48f0*/  FFMA.FTZ R120, R168, R114.reuse, -R153 ;  /* 0x00000072a8787223 */ /* 0x080fe20000010899 */
[-CC-:B------:R-:W-:Y:S01]  /*4900*/  FFMA.FTZ R126, R119, R114.reuse, -R165.reuse ;  /* 0x00000072777e7223 */ /* 0x180fe200000108a5 */
[-C--:B------:R-:W-:Y:S01]  /*4910*/  FFMA.FTZ R119, R117, R114.reuse, -R165 ;  /* 0x0000007275777223 */ /* 0x080fe200000108a5 */
[-CC-:B------:R-:W-:Y:S01]  /*4920*/  FFMA.FTZ R117, R131, R114.reuse, -R153.reuse ;  /* 0x0000007283757223 */ /* 0x180fe20000010899 */
        /* <DEDUP_REMOVED lines=10> */
[----:B------:R-:W-:Y:S02]  /*49d0*/  LDSM.16.MT88.4 R20, [R133+0x9800] ;  /* 0x009800008514783b */ /* 0x000fe40000004200 */
[----:B------:R-:W-:Y:S04]  /*49e0*/  MUFU.EX2 R126, R126 ;  /* 0x0000007e007e7308 */ /* 0x000fe80000000800 */
[----:B------:R-:W1:Y:S01]  /*49f0*/  MUFU.EX2 R119, R119 ;  /* 0x0000007700777308 */ /* 0x000e620000000800 */
[C---:B---3--:R-:W-:Y:S03]  /*4a00*/  HMMA.16816.F32 R44, R4.reuse, R16, R44 ;  /* 0x00000010042c723c */ /* 0x048fe6000000182c */
[----:B------:R-:W-:Y:S05]  /*4a10*/  MUFU.EX2 R117, R117 ;  /* 0x0000007500757308 */ /* 0x000fea0000000800 */
[C---:B------:R-:W-:Y:S01]  /*4a20*/  HMMA.16816.F32 R48, R4.reuse, R18, R48 ;  /* 0x000000120430723c */ /* 0x040fe20000001830 */
[----:B------:R-:W3:Y:S07]  /*4a30*/  LDSM.16.MT88.4 R16, [R134+0x9000] ;  /* 0x009000008610783b */ /* 0x000eee0000004200 */
[C---:B------:R-:W-:Y:S08]  /*4a40*/  HMMA.16816.F32 R52, R4.reuse, R12, R52 ;  /* 0x0000000c0434723c */ /* 0x040ff00000001834 */
[----:B------:R-:W-:Y:S01]  /*4a50*/  HMMA.16816.F32 R56, R4, R14, R56 ;  /* 0x0000000e0438723c */ /* 0x000fe20000001838 */
[----:B--2---:R-:W-:Y:S01]  /*4a60*/  F2FP.F16.F32.PACK_AB R4, R122, R171 ;  /* 0x000000ab7a04723e */ /* 0x004fe200000000ff */
[----:B------:R-:W2:Y:S01]  /*4a70*/  LDSM.16.MT88.4 R12, [R132+0x9000] ;  /* 0x00900000840c783b */ /* 0x000ea20000004200 */
[----:B----4-:R-:W-:Y:S01]  /*4a80*/  F2FP.F16.F32.PACK_AB R6, R26, R27 ;  /* 0x0000001b1a06723e */ /* 0x010fe200000000ff */
[----:B------:R-:W-:Y:S01]  /*4a90*/  FADD.FTZ R171, R171, R28 ;  /* 0x0000001cabab7221 */ /* 0x000fe20000010000 */
[----:B-----5:R-:W-:-:S02]  /*4aa0*/  F2FP.F16.F32.PACK_AB R5, R120, R169 ;  /* 0x000000a97805723e */ /* 0x020fc400000000ff */
[----:B-1----:R-:W-:Y:S01]  /*4ab0*/  F2FP.F16.F32.PACK_AB R7, R24, R25 ;  /* 0x000000191807723e */ /* 0x002fe200000000ff */
[----:B------:R-:W-:-:S06]  /*4ac0*/  FADD.FTZ R122, R122, R171 ;  /* 0x000000ab7a7a7221 */ /* 0x000fcc0000010000 */
        /* <DEDUP_REMOVED lines=13> */
[-C--:B------:R-:W-:Y:S01]  /*4ba0*/  FFMA.FTZ R16, R116, R114.reuse, -R165 ;  /* 0x0000007274107223 */ /* 0x080fe200000108a5 */
[----:B------:R-:W-:-:S02]  /*4bb0*/  FFMA.FTZ R116, R118, R114, -R153 ;  /* 0x0000007276747223 */ /* 0x000fc40000010899 */
[----:B------:R-:W-:Y:S04]  /*4bc0*/  MUFU.EX2 R114, R129 ;  /* 0x0000008100727308 */ /* 0x000fe80000000800 */
[----:B------:R3:W4:Y:S01]  /*4bd0*/  MUFU.EX2 R118, R16 ;  /* 0x0000001000767308 */ /* 0x0007220000000800 */
[C---:B------:R-:W-:Y:S03]  /*4be0*/  HMMA.16816.F32 R48, R4.reuse, R18, R48 ;  /* 0x000000120430723c */ /* 0x040fe60000001830 */
[----:B------:R-:W5:Y:S05]  /*4bf0*/  MUFU.EX2 R116, R116 ;  /* 0x0000007400747308 */ /* 0x000f6a0000000800 */
[C---:B--2---:R-:W-:Y:S01]  /*4c00*/  HMMA.16816.F32 R52, R4.reuse, R12, R52 ;  /* 0x0000000c0434723c */ /* 0x044fe20000001834 */
[----:B---3--:R-:W-:Y:S07]  /*4c10*/  LDSM.16.MT88.4 R16, [R134+0xb800] ;  /* 0x00b800008610783b */ /* 0x008fee0000004200 */
[C---:B------:R-:W-:Y:S01]  /*4c20*/  HMMA.16816.F32 R56, R4.reuse, R14, R56 ;  /* 0x0000000e0438723c */ /* 0x040fe20000001838 */
[----:B------:R-:W-:Y:S07]  /*4c30*/  LDSM.16.MT88.4 R12, [R138+0x9800] ;  /* 0x009800008a0c783b */ /* 0x000fee0000004200 */
[C---:B-1----:R-:W-:Y:S08]  /*4c40*/  HMMA.16816.F32 R36, R4.reuse, R8, R36 ;  /* 0x000000080424723c */ /* 0x042ff00000001824 */
[C---:B------:R-:W-:Y:S01]  /*4c50*/  HMMA.16816.F32 R40, R4.reuse, R10, R40 ;  /* 0x0000000a0428723c */ /* 0x040fe20000001828 */
[----:B------:R-:W1:Y:S07]  /*4c60*/  LDSM.16.MT88.4 R8, [R132+0xb000] ;  /* 0x00b000008408783b */ /* 0x000e6e0000004200 */
[C---:B-1----:R-:W-:Y:S08]  /*4c70*/  HMMA.16816.F32 R60, R4.reuse, R8, R60 ;  /* 0x00000008043c723c */ /* 0x042ff0000000183c */
[----:B------:R-:W-:Y:S01]  /*4c80*/  HMMA.16816.F32 R64, R4, R10, R64 ;  /* 0x0000000a0440723c */ /* 0x000fe20000001840 */
[----:B------:R-:W1:Y:S01]  /*4c90*/  LDSM.16.MT88.4 R8, [R134+0x9800] ;  /* 0x009800008608783b */ /* 0x000e620000004200 */
[----:B------:R-:W-:-:S02]  /*4ca0*/  F2FP.F16.F32.PACK_AB R4, R119, R126 ;  /* 0x0000007e7704723e */ /* 0x000fc400000000ff */
[----:B----4-:R-:W-:Y:S02]  /*4cb0*/  F2FP.F16.F32.PACK_AB R6, R175, R118 ;  /* 0x00000076af06723e */ /* 0x010fe400000000ff */
[----:B-----5:R-:W-:Y:S02]  /*4cc0*/  F2FP.F16.F32.PACK_AB R5, R116, R117 ;  /* 0x000000757405723e */ /* 0x020fe400000000ff */
[----:B------:R-:W-:-:S07]  /*4cd0*/  F2FP.F16.F32.PACK_AB R7, R173, R114 ;  /* 0x00000072ad07723e */ /* 0x000fce00000000ff */
[C---:B------:R-:W-:Y:S08]  /*4ce0*/  HMMA.16816.F32 R96, R4.reuse, R12, R96 ;  /* 0x0000000c0460723c */ /* 0x040ff00000001860 */
        /* <DEDUP_REMOVED lines=21> */
[----:B------:R-:W-:Y:S01]  /*4e40*/  HMMA.16816.F32 R68, R4, R14, R68 ;  /* 0x0000000e0444723c */ /* 0x000fe20000001844 */
[----:B------:R-:W2:Y:S01]  /*4e50*/  LDSM.16.MT88.4 R12, [R133+0xb800] ;  /* 0x00b80000850c783b */ /* 0x000ea20000004200 */
[----:B------:R-:W-:-:S04]  /*4e60*/  FADD.FTZ R114, R114, R117 ;  /* 0x0000007572727221 */ /* 0x000fc80000010000 */
[----:B------:R-:W-:Y:S02]  /*4e70*/  FADD.FTZ R173, R173, R114 ;  /* 0x00000072adad7221 */ /* 0x000fe40000010000 */
        /* <DEDUP_REMOVED lines=82> */
.L_x_13926:
        /* <DEDUP_REMOVED lines=8> */
.L_x_13927:
[----:B------:R-:W-:Y:S05]  /*5420*/  BSYNC.RECONVERGENT B0 ;  /* 0x0000000000007941 */ /* 0x000fea0003800200 */
.L_x_13925:
        /* <DEDUP_REMOVED lines=18> */
[----:B------:R-:W-:Y:S04]  /*5550*/  LDGSTS.E.BYPASS.LTC128B.128 [R0+0xb000], desc[UR4][R16.64+0x80] ;  /* 0x0b00008010007fae */ /* 0x000fe8000b981a04 */
[----:B------:R-:W-:Y:S04]  /*5560*/  LDGSTS.E.BYPASS.LTC128B.128 [R0+0x9800], desc[UR4][R18.64] ;  /* 0x0980000012007fae */ /* 0x000fe8000b981a04 */
[----:B------:R2:W-:Y:S04]  /*5570*/  LDGSTS.E.BYPASS.LTC128B.128 [R0+0xb800], desc[UR4][R18.64+0x80] ;  /* 0x0b80008012007fae */ /* 0x0005e8000b981a04 */
[----:B------:R-:W-:Y:S04]  /*5580*/  LDSM.16.M88.4 R12, [R143] ;  /* 0x000000008f0c783b */ /* 0x000fe80000000200 */
[----:B------:R-:W1:Y:S04]  /*5590*/  LDSM.16.M88.4 R4, [R142+0x4000] ;  /* 0x004000008e04783b */ /* 0x000e680000000200 */
[----:B------:R-:W3:Y:S04]  /*55a0*/  LDSM.16.M88.4 R28, [R142+0x4800] ;  /* 0x004800008e1c783b */ /* 0x000ee80000000200 */
[----:B------:R-:W4:Y:S04]  /*55b0*/  LDSM.16.M88.4 R20, [R142+0x5000] ;  /* 0x005000008e14783b */ /* 0x000f280000000200 */
[----:B------:R-:W2:Y:S04]  /*55c0*/  LDSM.16.M88.4 R116, [R142+0x5800] ;  /* 0x005800008e74783b */ /* 0x000ea80000000200 */
        /* <DEDUP_REMOVED lines=112> */
[----:B------:R-:W1:Y:S02]  /*5cd0*/  I2F.RP R114, R102 ;  /* 0x0000006600727306 */ /* 0x000e640000209400 */
[----:B------:R-:W-:-:S06]  /*5ce0*/  ISETP.GE.AND P0, PT, R113, RZ, PT ;  /* 0x000000ff7100720c */ /* 0x000fcc0003f06270 */
        /* <DEDUP_REMOVED lines=8> */
[----:B------:R-:W-:-:S04]  /*5d70*/  IABS R110, R108 ;  /* 0x0000006c006e7213 */ /* 0x000fc80000000000 */
[----:B------:R-:W-:Y:S01]  /*5d80*/  IADD3 R110, PT, PT, RZ, -R110, RZ ;  /* 0x8000006eff6e7210 */ /* 0x000fe20007ffe0ff */
[----:B------:R-:W-:-:S04]  /*5d90*/  IMAD.HI.U32 R111, R112, R103, RZ ;  /* 0x00000067706f7227 */ /* 0x000fc800078e00ff */
[----:B------:R-:W-:-:S04]  /*5da0*/  IMAD.HI.U32 R112, R112, R109, RZ ;  /* 0x0000006d70707227 */ /* 0x000fc800078e00ff */
[-C--:B------:R-:W-:Y:S02]  /*5db0*/  IMAD R109, R112, R110.reuse, R109 ;  /* 0x0000006e706d7224 */ /* 0x080fe400078e026d */
[----:B------:R-:W-:-:S03]  /*5dc0*/  IMAD R103, R111, R110, R103 ;  /* 0x0000006e6f677224 */ /* 0x000fc600078e0267 */
[C---:B------:R-:W-:Y:S02]  /*5dd0*/  ISETP.GT.U32.AND P2, PT, R102.reuse, R109, PT ;  /* 0x0000006d6600720c */ /* 0x040fe40003f44070 */
[----:B------:R-:W-:-:S11]  /*5de0*/  ISETP.GT.U32.AND P1, PT, R102, R103, PT ;  /* 0x000000676600720c */ /* 0x000fd60003f24070 */
[--C-:B------:R-:W-:Y:S02]  /*5df0*/  @!P2 IMAD.IADD R109, R109, 0x1, -R102.reuse ;  /* 0x000000016d6da824 */ /* 0x100fe400078e0a66 */
[----:B------:R-:W-:Y:S01]  /*5e00*/  @!P1 IMAD.IADD R103, R103, 0x1, -R102 ;  /* 0x0000000167679824 */ /* 0x000fe200078e0a66 */
[----:B------:R-:W-:Y:S01]  /*5e10*/  @!P1 IADD3 R111, PT, PT, R111, 0x1, RZ ;  /* 0x000000016f6f9810 */ /* 0x000fe20007ffe0ff */
[----:B------:R-:W-:Y:S01]  /*5e20*/  @!P2 VIADD R112, R112, 0x1 ;  /* 0x000000017070a836 */ /* 0x000fe20000000000 */
[-C--:B------:R-:W-:Y:S02]  /*5e30*/  ISETP.GE.U32.AND P4, PT, R109, R102.reuse, PT ;  /* 0x000000666d00720c */ /* 0x080fe40003f86070 */
[----:B------:R-:W-:Y:S02]  /*5e40*/  ISETP.GE.U32.AND P3, PT, R103, R102, PT ;  /* 0x000000666700720c */ /* 0x000fe40003f66070 */
[----:B------:R-:W-:Y:S02]  /*5e50*/  ISETP.GE.AND P1, PT, R115, RZ, PT ;  /* 0x000000ff7300720c */ /* 0x000fe40003f26270 */
[----:B------:R-:W-:Y:S01]  /*5e60*/  ISETP.NE.AND P2, PT, R108, RZ, PT ;  /* 0x000000ff6c00720c */ /* 0x000fe20003f45270 */
[----:B------:R-:W2:Y:S01]  /*5e70*/  LD.E.64 R114, desc[UR4][R2.64+0x20] ;  /* 0x0000200402727980 */ /* 0x000ea2000c101b00 */
[----:B------:R-:W-:-:S05]  /*5e80*/  LOP3.LUT R109, RZ, R108, RZ, 0x33, !PT ;  /* 0x0000006cff6d7212 */ /* 0x000fca00078e33ff */
[----:B------:R-:W-:Y:S02]  /*5e90*/  @P4 VIADD R112, R112, 0x1 ;  /* 0x0000000170704836 */ /* 0x000fe40000000000 */
[----:B------:R-:W-:-:S03]  /*5ea0*/  @P3 IADD3 R111, PT, PT, R111, 0x1, RZ ;  /* 0x000000016f6f3810 */ /* 0x000fc60007ffe0ff */
[----:B------:R-:W-:Y:S02]  /*5eb0*/  MOV R102, R112 ;  /* 0x0000007000667202 */ /* 0x000fe40000000f00 */
[----:B------:R-:W-:Y:S01]  /*5ec0*/  @!P0 IMAD.MOV R111, RZ, RZ, -R111 ;  /* 0x000000ffff6f8224 */ /* 0x000fe200078e0a6f */
[----:B------:R-:W3:Y:S01]  /*5ed0*/  LD.E.64 R112, desc[UR4][R2.64+0x38] ;  /* 0x0000380402707980 */ /* 0x000ee2000c101b00 */
        /* <DEDUP_REMOVED lines=12> */
[----:B------:R-:W-:-:S05]  /*5fa0*/  IMAD R108, R112, R109, R108 ;  /* 0x0000006d706c7224 */ /* 0x000fca00078e026c */
[----:B------:R-:W-:Y:S01]  /*5fb0*/  IADD3 R111, PT, PT, R111, R108, RZ ;  /* 0x0000006c6f6f7210 */ /* 0x000fe20007ffe0ff */
[----:B----4-:R-:W-:-:S04]  /*5fc0*/  IMAD.IADD R109, R103, 0x1, -R102 ;  /* 0x00000001676d7824 */ /* 0x010fc800078e0a66 */
[----:B--2---:R-:W-:Y:S01]  /*5fd0*/  IMAD R103, R115, R109, RZ ;  /* 0x0000006d73677224 */ /* 0x004fe200078e02ff */
[----:B------:R-:W-:Y:S01]  /*5fe0*/  SHF.R.S32.HI R102, RZ, 0x1f, R109 ;  /* 0x0000001fff667819 */ /* 0x000fe2000001146d */
[----:B------:R-:W-:-:S04]  /*5ff0*/  IMAD.WIDE.U32 R110, R109, R114, R110 ;  /* 0x000000726d6e7225 */ /* 0x000fc800078e006e */
[----:B------:R-:W-:Y:S01]  /*6000*/  IMAD R102, R114, R102, R103 ;  /* 0x0000006672667224 */ /* 0x000fe200078e0267 */
[----:B------:R-:W-:-:S04]  /*6010*/  LEA R152, P0, R110, R152, 0x1 ;  /* 0x000000986e987211 */ /* 0x000fc800078008ff */
[----:B------:R-:W-:-:S04]  /*6020*/  IADD3 R102, PT, PT, R111, R102, RZ ;  /* 0x000000666f667210 */ /* 0x000fc80007ffe0ff */
[----:B------:R-:W-:Y:S01]  /*6030*/  LEA.HI.X R151, R110, R151, R102, 0x1, P0 ;  /* 0x000000976e977211 */ /* 0x000fe200000f0c66 */
[----:B------:R-:W-:Y:S05]  /*6040*/  BRA `(.L_x_13932) ;  /* 0x0000000000207947 */ /* 0x000fea0003800000 */
.L_x_13931:
        /* <DEDUP_REMOVED lines=8> */
.L_x_13932:
[----:B------:R-:W-:Y:S05]  /*60d0*/  BSYNC.RECONVERGENT B0 ;  /* 0x0000000000007941 */ /* 0x000fea0003800200 */
.L_x_13930:
        /* <DEDUP_REMOVED lines=21> */
.L_x_13929:
[----:B------:R-:W-:Y:S05]  /*6230*/  BSYNC.RECONVERGENT B1 ;  /* 0x0000000000017941 */ /* 0x000fea0003800200 */
.L_x_13928:
[----:B------:R-:W2:Y:S01]  /*6240*/  LD.E R103, desc[UR4][R2.64+0xdc] ;  /* 0x0000dc0402677980 */ /* 0x000ea2000c101900 */
[----:B-1----:R-:W-:-:S04]  /*6250*/  IMAD R0, R107, 0x40, R106 ;  /* 0x000000406b007824 */ /* 0x002fc800078e026a */
[C---:B------:R-:W-:Y:S02]  /*6260*/  VIADD R111, R0.reuse, 0xffffff80 ;  /* 0xffffff80006f7836 */ /* 0x040fe40000000000 */
[C---:B------:R-:W-:Y:S02]  /*6270*/  VIADD R109, R0.reuse, 0xffffff81 ;  /* 0xffffff81006d7836 */ /* 0x040fe40000000000 */
[----:B------:R-:W-:Y:S01]  /*6280*/  VIADD R113, R0, 0xffffff89 ;  /* 0xffffff8900717836 */ /* 0x000fe20000000000 */
[C---:B------:R-:W-:Y:S02]  /*6290*/  ISETP.GE.AND P2, PT, R111.reuse, R164, PT ;  /* 0x000000a46f00720c */ /* 0x040fe40003f46270 */
[----:B------:R-:W-:Y:S02]  /*62a0*/  ISETP.GE.AND P1, PT, R111, R162, PT ;  /* 0x000000a26f00720c */ /* 0x000fe40003f26270 */
[----:B------:R-:W-:Y:S02]  /*62b0*/  FSEL R8, R8, -INF , P2 ;  /* 0xff80000008087808 */ /* 0x000fe40001000000 */
[----:B------:R-:W-:-:S02]  /*62c0*/  ISETP.GE.AND P0, PT, R109, R164, PT ;  /* 0x000000a46d00720c */ /* 0x000fc40003f06270 */
[CC--:B------:R-:W-:Y:S02]  /*62d0*/  ISETP.GE.AND P6, PT, R109.reuse, R163.reuse, PT ;  /* 0x000000a36d00720c */ /* 0x0c0fe40003fc6270 */
[C---:B------:R-:W-:Y:S02]  /*62e0*/  ISETP.GE.AND P3, PT, R109.reuse, R162, PT ;  /* 0x000000a26d00720c */ /* 0x040fe40003f66270 */
[-C--:B------:R-:W-:Y:S01]  /*62f0*/  ISETP.GE.AND P2, PT, R109, R160.reuse, PT ;  /* 0x000000a06d00720c */ /* 0x080fe20003f46270 */
[----:B------:R-:W-:Y:S01]  /*6300*/  VIADD R109, R0, 0xffffff88 ;  /* 0xffffff88006d7836 */ /* 0x000fe20000000000 */
[C---:B------:R-:W-:Y:S02]  /*6310*/  ISETP.GE.AND P5, PT, R111.reuse, R163, PT ;  /* 0x000000a36f00720c */ /* 0x040fe40003fa6270 */
[----:B------:R-:W-:Y:S02]  /*6320*/  ISETP.GE.AND P4, PT, R111, R160, PT ;  /* 0x000000a06f00720c */ /* 0x000fe40003f86270 */
[----:B------:R-:W-:-:S02]  /*6330*/  FSEL R10, R10, -INF , P1 ;  /* 0xff8000000a0a7808 */ /* 0x000fc40000800000 */
[----:B------:R-:W-:Y:S02]  /*6340*/  FSEL R111, R8, -INF , !P5 ;  /* 0xff800000086f7808 */ /* 0x000fe40006800000 */
[----:B------:R-:W-:Y:S02]  /*6350*/  ISETP.GE.AND P1, PT, R109, R164, PT ;  /* 0x000000a46d00720c */ /* 0x000fe40003f26270 */
[----:B------:R-:W-:Y:S02]  /*6360*/  FSEL R8, R9, -INF , P0 ;  /* 0xff80000009087808 */ /* 0x000fe40000000000 */
[----:B------:R-:W-:Y:S02]  /*6370*/  FSEL R11, R11, -INF , P3 ;  /* 0xff8000000b0b7808 */ /* 0x000fe40001800000 */
[----:B------:R-:W-:Y:S02]  /*6380*/  FSEL R197, R10, -INF , !P4 ;  /* 0xff8000000ac57808 */ /* 0x000fe40006000000 */
[----:B------:R-:W-:-:S02]  /*6390*/  ISETP.GE.AND P5, PT, R109, R163, PT ;  /* 0x000000a36d00720c */ /* 0x000fc40003fa6270 */
[C---:B------:R-:W-:Y:S02]  /*63a0*/  ISETP.GE.AND P0, PT, R109.reuse, R162, PT ;  /* 0x000000a26d00720c */ /* 0x040fe40003f06270 */
[----:B------:R-:W-:Y:S02]  /*63b0*/  ISETP.GE.AND P4, PT, R109, R160, PT ;  /* 0x000000a06d00720c */ /* 0x000fe40003f86270 */
[----:B------:R-:W-:Y:S02]  /*63c0*/  FSEL R8, R8, -INF , !P6 ;  /* 0xff80000008087808 */ /* 0x000fe40007000000 */
[----:B------:R-:W-:Y:S02]  /*63d0*/  ISETP.GE.AND P3, PT, R113, R164, PT ;  /* 0x000000a47100720c */ /* 0x000fe40003f66270 */
[----:B------:R-:W-:Y:S01]  /*63e0*/  FSEL R109, R11, -INF , !P2 ;  /* 0xff8000000b6d7808 */ /* 0x000fe20005000000 */
[----:B------:R-:W-:Y:S01]  /*63f0*/  VIADD R11, R0, 0xffffff91 ;  /* 0xffffff91000b7836 */ /* 0x000fe20000000000 */
[----:B------:R-:W-:-:S02]  /*6400*/  FSEL R4, R4, -INF , P1 ;  /* 0xff80000004047808 */ /* 0x000fc40000800000 */
[C---:B------:R-:W-:Y:S02]  /*6410*/  ISETP.GE.AND P6, PT, R113.reuse, R163, PT ;  /* 0x000000a37100720c */ /* 0x040fe40003fc6270 */
[C---:B------:R-:W-:Y:S02]  /*6420*/  ISETP.GE.AND P2, PT, R113.reuse, R162, PT ;  /* 0x000000a27100720c */ /* 0x040fe40003f46270 */
[----:B------:R-:W-:Y:S01]  /*6430*/  ISETP.GE.AND P1, PT, R113, R160, PT ;  /* 0x000000a07100720c */ /* 0x000fe20003f26270 */
[----:B------:R-:W-:Y:S01]  /*6440*/  VIADD R113, R0, 0xffffff90 ;  /* 0xffffff9000717836 */ /* 0x000fe20000000000 */
[----:B------:R-:W-:Y:S02]  /*6450*/  FSEL R9, R4, -INF , !P5 ;  /* 0xff80000004097808 */ /* 0x000fe40006800000 */
[----:B------:R-:W-:Y:S02]  /*6460*/  FSEL R5, R5, -INF , P3 ;  /* 0xff80000005057808 */ /* 0x000fe40001800000 */
[----:B------:R-:W-:-:S02]  /*6470*/  FSEL R4, R7, -INF , P2 ;  /* 0xff80000007047808 */ /* 0x000fc40001000000 */
[----:B------:R-:W-:Y:S02]  /*6480*/  FSEL R6, R6, -INF , P0 ;  /* 0xff80000006067808 */ /* 0x000fe40000000000 */
[----:B------:R-:W-:Y:S02]  /*6490*/  ISETP.GE.AND P0, PT, R113, R164, PT ;  /* 0x000000a47100720c */ /* 0x000fe40003f06270 */
[----:B------:R-:W-:Y:S02]  /*64a0*/  FSEL R7, R5, -INF , !P6 ;  /* 0xff80000005077808 */ /* 0x000fe40007000000 */
[----:B------:R-:W-:Y:S02]  /*64b0*/  FSEL R5, R4, -INF , !P1 ;  /* 0xff80000004057808 */ /* 0x000fe40004800000 */
[----:B------:R-:W-:Y:S02]  /*64c0*/  FSEL R199, R6, -INF , !P4 ;  /* 0xff80000006c77808 */ /* 0x000fe40006000000 */
[----:B------:R-:W-:-:S02]  /*64d0*/  ISETP.GE.AND P1, PT, R11, R162, PT ;  /* 0x000000a20b00720c */ /* 0x000fc40003f26270 */
[CC--:B------:R-:W-:Y:S02]  /*64e0*/  ISETP.GE.AND P5, PT, R113.reuse, R163.reuse, PT ;  /* 0x000000a37100720c */ /* 0x0c0fe40003fa6270 */
[C---:B------:R-:W-:Y:S02]  /*64f0*/  ISETP.GE.AND P3, PT, R113.reuse, R162, PT ;  /* 0x000000a27100720c */ /* 0x040fe40003f66270 */
[----:B------:R-:W-:Y:S01]  /*6500*/  ISETP.GE.AND P4, PT, R113, R160, PT ;  /* 0x000000a07100720c */ /* 0x000fe20003f86270 */
[----:B------:R-:W-:Y:S01]  /*6510*/  VIADD R113, R0, 0xffffff98 ;  /* 0xffffff9800717836 */ /* 0x000fe20000000000 */
[----:B------:R-:W-:Y:S02]  /*6520*/  FSEL R32, R32, -INF , P0 ;  /* 0xff80000020207808 */ /* 0x000fe40000000000 */
[C---:B------:R-:W-:Y:S02]  /*6530*/  ISETP.GE.AND P2, PT, R11.reuse, R164, PT ;  /* 0x000000a40b00720c */ /* 0x040fe40003f46270 */
[----:B------:R-:W-:-:S02]  /*6540*/  ISETP.GE.AND P6, PT, R11, R163, PT ;  /* 0x000000a30b00720c */ /* 0x000fc40003fc6270 */
[----:B------:R-:W-:Y:S01]  /*6550*/  ISETP.GE.AND P0, PT, R11, R160, PT ;  /* 0x000000a00b00720c */ /* 0x000fe20003f06270 */
[----:B------:R-:W-:Y:S01]  /*6560*/  VIADD R11, R0, 0xffffff99 ;  /* 0xffffff99000b7836 */ /* 0x000fe20000000000 */
[----:B------:R-:W-:Y:S02]  /*6570*/  FSEL R35, R35, -INF , P1 ;  /* 0xff80000023237808 */ /* 0x000fe40000800000 */
[----:B------:R-:W-:Y:S02]  /*6580*/  FSEL R34, R34, -INF , P3 ;  /* 0xff80000022227808 */ /* 0x000fe40001800000 */
[----:B------:R-:W-:Y:S02]  /*6590*/  FSEL R33, R33, -INF , P2 ;  /* 0xff80000021217808 */ /* 0x000fe40001000000 */
[C---:B------:R-:W-:Y:S02]  /*65a0*/  ISETP.GE.AND P3, PT, R113.reuse, R164, PT ;  /* 0x000000a47100720c */ /* 0x040fe40003f66270 */
[----:B------:R-:W-:-:S02]  /*65b0*/  ISETP.GE.AND P2, PT, R113, R162, PT ;  /* 0x000000a27100720c */ /* 0x000fc40003f46270 */
[----:B------:R-:W-:Y:S02]  /*65c0*/  ISETP.GE.AND P1, PT, R11, R164, PT ;  /* 0x000000a40b00720c */ /* 0x000fe40003f26270 */
[----:B------:R-:W-:Y:S02]  /*65d0*/  FSEL R129, R35, -INF , !P0 ;  /* 0xff80000023817808 */ /* 0x000fe40004000000 */
[----:B------:R-:W-:Y:S02]  /*65e0*/  ISETP.GE.AND P0, PT, R11, R162, PT ;  /* 0x000000a20b00720c */ /* 0x000fe40003f06270 */
[----:B------:R-:W-:Y:S01]  /*65f0*/  FSEL R169, R33, -INF , !P6 ;  /* 0xff80000021a97808 */ /* 0x000fe20007000000 */
[----:B------:R-:W-:Y:S01]  /*6600*/  VIADD R33, R0, 0xffffffa0 ;  /* 0xffffffa000217836 */ /* 0x000fe20000000000 */
[----:B------:R-:W-:Y:S02]  /*6610*/  FSEL R191, R34, -INF , !P4 ;  /* 0xff80000022bf7808 */ /* 0x000fe40006000000 */
[----:B------:R-:W-:-:S02]  /*6620*/  FSEL R28, R28, -INF , P3 ;  /* 0xff8000001c1c7808 */ /* 0x000fc40001800000 */
[-C--:B------:R-:W-:Y:S02]  /*6630*/  ISETP.GE.AND P4, PT, R113, R160.reuse, PT ;  /* 0x000000a07100720c */ /* 0x080fe40003f86270 */
[C---:B------:R-:W-:Y:S02]  /*6640*/  ISETP.GE.AND P6, PT, R11.reuse, R163, PT ;  /* 0x000000a30b00720c */ /* 0x040fe40003fc6270 */
[----:B------:R-:W-:Y:S01]  /*6650*/  ISETP.GE.AND P3, PT, R11, R160, PT ;  /* 0x000000a00b00720c */ /* 0x000fe20003f66270 */
[----:B------:R-:W-:Y:S01]  /*6660*/  VIADD R11, R0, 0xffffffa1 ;  /* 0xffffffa1000b7836 */ /* 0x000fe20000000000 */
[----:B------:R-:W-:Y:S02]  /*6670*/  FSEL R30, R30, -INF , P2 ;  /* 0xff8000001e1e7808 */ /* 0x000fe40001000000 */
[----:B------:R-:W-:Y:S02]  /*6680*/  FSEL R29, R29, -INF , P1 ;  /* 0xff8000001d1d7808 */ /* 0x000fe40000800000 */
[----:B------:R-:W-:-:S02]  /*6690*/  FSEL R31, R31, -INF , P0 ;  /* 0xff8000001f1f7808 */ /* 0x000fc40000000000 */
[----:B------:R-:W-:Y:S02]  /*66a0*/  ISETP.GE.AND P2, PT, R33, R164, PT ;  /* 0x000000a42100720c */ /* 0x000fe40003f46270 */
[----:B------:R-:W-:Y:S02]  /*66b0*/  FSEL R153, R30, -INF , !P4 ;  /* 0xff8000001e997808 */ /* 0x000fe40006000000 */
[----:B------:R-:W-:Y:S01]  /*66c0*/  FSEL R195, R29, -INF , !P6 ;  /* 0xff8000001dc37808 */ /* 0x000fe20007000000 */
[----:B------:R-:W-:Y:S01]  /*66d0*/  VIADD R29, R0, 0xffffffa8 ;  /* 0xffffffa8001d7836 */ /* 0x000fe20000000000 */
[----:B------:R-:W-:Y:S02]  /*66e0*/  ISETP.GE.AND P4, PT, R33, R162, PT ;  /* 0x000000a22100720c */ /* 0x000fe40003f86270 */
[----:B------:R-:W-:Y:S02]  /*66f0*/  FSEL R189, R31, -INF , !P3 ;  /* 0xff8000001fbd7808 */ /* 0x000fe40005800000 */
[----:B------:R-:W-:-:S02]  /*6700*/  ISETP.GE.AND P0, PT, R11, R164, PT ;  /* 0x000000a40b00720c */ /* 0x000fc40003f06270 */
[C---:B------:R-:W-:Y:S02]  /*6710*/  ISETP.GE.AND P3, PT, R11.reuse, R162, PT ;  /* 0x000000a20b00720c */ /* 0x040fe40003f66270 */
[----:B------:R-:W-:Y:S02]  /*6720*/  FSEL R24, R24, -INF , P2 ;  /* 0xff80000018187808 */ /* 0x000fe40001000000 */
[C---:B------:R-:W-:Y:S02]  /*6730*/  ISETP.GE.AND P6, PT, R11.reuse, R163, PT ;  /* 0x000000a30b00720c */ /* 0x040fe40003fc6270 */
[----:B------:R-:W-:Y:S01]  /*6740*/  ISETP.GE.AND P2, PT, R11, R160, PT ;  /* 0x000000a00b00720c */ /* 0x000fe20003f46270 */
[----:B------:R-:W-:Y:S01]  /*6750*/  VIADD R11, R0, 0xffffffa9 ;  /* 0xffffffa9000b7836 */ /* 0x000fe20000000000 */
[----:B------:R-:W-:Y:S02]  /*6760*/  FSEL R26, R26, -INF , P4 ;  /* 0xff8000001a1a7808 */ /* 0x000fe40002000000 */
[----:B------:R-:W-:-:S02]  /*6770*/  FSEL R165, R32, -INF , !P5 ;  /* 0xff80000020a57808 */ /* 0x000fc40006800000 */
[----:B------:R-:W-:Y:S02]  /*6780*/  ISETP.GE.AND P4, PT, R29, R164, PT ;  /* 0x000000a41d00720c */ /* 0x000fe40003f86270 */
[----:B------:R-:W-:Y:S02]  /*6790*/  FSEL R25, R25, -INF , P0 ;  /* 0xff80000019197808 */ /* 0x000fe40000000000 */
[----:B------:R-:W-:Y:S02]  /*67a0*/  FSEL R27, R27, -INF , P3 ;  /* 0xff8000001b1b7808 */ /* 0x000fe40001800000 */
[----:B------:R-:W-:Y:S02]  /*67b0*/  ISETP.GE.AND P5, PT, R113, R163, PT ;  /* 0x000000a37100720c */ /* 0x000fe40003fa6270 */
[----:B------:R-:W-:Y:S02]  /*67c0*/  ISETP.GE.AND P1, PT, R33, R160, PT ;  /* 0x000000a02100720c */ /* 0x000fe40003f26270 */
[----:B------:R-:W-:-:S02]  /*67d0*/  ISETP.GE.AND P0, PT, R29, R162, PT ;  /* 0x000000a21d00720c */ /* 0x000fc40003f06270 */
[----:B------:R-:W-:Y:S01]  /*67e0*/  FSEL R181, R25, -INF , !P6 ;  /* 0xff80000019b57808 */ /* 0x000fe20007000000 */
[----:B------:R-:W-:Y:S01]  /*67f0*/  VIADD R25, R0, 0xffffffb0 ;  /* 0xffffffb000197836 */ /* 0x000fe20000000000 */
[----:B------:R-:W-:Y:S02]  /*6800*/  FSEL R131, R27, -INF , !P2 ;  /* 0xff8000001b837808 */ /* 0x000fe40005000000 */
[----:B------:R-:W-:Y:S02]  /*6810*/  FSEL R20, R20, -INF , P4 ;  /* 0xff80000014147808 */ /* 0x000fe40002000000 */
[----:B------:R-:W-:Y:S02]  /*6820*/  FSEL R193, R28, -INF , !P5 ;  /* 0xff8000001cc17808 */ /* 0x000fe40006800000 */
[----:B------:R-:W-:Y:S02]  /*6830*/  FSEL R179, R26, -INF , !P1 ;  /* 0xff8000001ab37808 */ /* 0x000fe40004800000 */
[----:B------:R-:W-:-:S02]  /*6840*/  ISETP.GE.AND P3, PT, R11, R164, PT ;  /* 0x000000a40b00720c */ /* 0x000fc40003f66270 */
[CC--:B------:R-:W-:Y:S02]  /*6850*/  ISETP.GE.AND P6, PT, R11.reuse, R163.reuse, PT ;  /* 0x000000a30b00720c */ /* 0x0c0fe40003fc6270 */
[C---:B------:R-:W-:Y:S02]  /*6860*/  ISETP.GE.AND P2, PT, R11.reuse, R162, PT ;  /* 0x000000a20b00720c */ /* 0x040fe40003f46270 */
[-C--:B------:R-:W-:Y:S01]  /*6870*/  ISETP.GE.AND P4, PT, R11, R160.reuse, PT ;  /* 0x000000a00b00720c */ /* 0x080fe20003f86270 */
[----:B------:R-:W-:Y:S01]  /*6880*/  VIADD R11, R0, 0xffffffb1 ;  /* 0xffffffb1000b7836 */ /* 0x000fe20000000000 */
[----:B------:R-:W-:Y:S02]  /*6890*/  ISETP.GE.AND P5, PT, R33, R163, PT ;  /* 0x000000a32100720c */ /* 0x000fe40003fa6270 */
[----:B------:R-:W-:Y:S01]  /*68a0*/  ISETP.GE.AND P1, PT, R29, R160, PT ;  /* 0x000000a01d00720c */ /* 0x000fe20003f26270 */
[----:B------:R-:W-:Y:S01]  /*68b0*/  LDSM.16.MT88.4 R32, [R132+0x8000] ;  /* 0x008000008420783b */ /* 0x000fe20000004200 */
[----:B------:R-:W-:-:S02]  /*68c0*/  FSEL R22, R22, -INF , P0 ;  /* 0xff80000016167808 */ /* 0x000fc40000000000 */
[----:B------:R-:W-:Y:S02]  /*68d0*/  FSEL R177, R24, -INF , !P5 ;  /* 0xff80000018b17808 */ /* 0x000fe40006800000 */
[----:B------:R-:W-:Y:S02]  /*68e0*/  FSEL R171, R22, -INF , !P1 ;  /* 0xff80000016ab7808 */ /* 0x000fe40004800000 */
[----:B------:R-:W-:Y:S02]  /*68f0*/  FSEL R23, R23, -INF , P2 ;  /* 0xff80000017177808 */ /* 0x000fe40001000000 */
[----:B------:R-:W-:Y:S02]  /*6900*/  ISETP.GE.AND P5, PT, R29, R163, PT ;  /* 0x000000a31d00720c */ /* 0x000fe40003fa6270 */
[C---:B------:R-:W-:Y:S02]  /*6910*/  ISETP.GE.AND P0, PT, R25.reuse, R164, PT ;  /* 0x000000a41900720c */ /* 0x040fe40003f06270 */
[----:B------:R-:W-:-:S02]  /*6920*/  ISETP.GE.AND P1, PT, R25, R162, PT ;  /* 0x000000a21900720c */ /* 0x000fc40003f26270 */
[----:B------:R-:W-:Y:S02]  /*6930*/  ISETP.GE.AND P2, PT, R11, R164, PT ;  /* 0x000000a40b00720c */ /* 0x000fe40003f46270 */
[----:B------:R-:W-:Y:S02]  /*6940*/  FSEL R183, R20, -INF , !P5 ;  /* 0xff80000014b77808 */ /* 0x000fe40006800000 */
[----:B------:R-:W-:Y:S02]  /*6950*/  FSEL R21, R21, -INF , P3 ;  /* 0xff80000015157808 */ /* 0x000fe40001800000 */
[----:B------:R-:W-:Y:S02]  /*6960*/  FSEL R16, R16, -INF , P0 ;  /* 0xff80000010107808 */ /* 0x000fe40000000000 */
[----:B------:R-:W-:Y:S02]  /*6970*/  FSEL R18, R18, -INF , P1 ;  /* 0xff80000012127808 */ /* 0x000fe40000800000 */
[----:B------:R-:W-:-:S02]  /*6980*/  FSEL R17, R17, -INF , P2 ;  /* 0xff80000011117808 */ /* 0x000fc40001000000 */
[CC--:B------:R-:W-:Y:S02]  /*6990*/  ISETP.GE.AND P5, PT, R25.reuse, R163.reuse, PT ;  /* 0x000000a31900720c */ /* 0x0c0fe40003fa6270 */
[----:B------:R-:W-:Y:S01]  /*69a0*/  ISETP.GE.AND P3, PT, R25, R160, PT ;  /* 0x000000a01900720c */ /* 0x000fe20003f66270 */
[C---:B------:R-:W-:Y:S01]  /*69b0*/  VIADD R25, R0.reuse, 0xffffffb8 ;  /* 0xffffffb800197836 */ /* 0x040fe20000000000 */
        /* <DEDUP_REMOVED lines=12> */
[----:B------:R-:W-:Y:S02]  /*6a80*/  ISETP.GE.AND P1, PT, R25, R162, PT ;  /* 0x000000a21900720c */ /* 0x000fe40003f26270 */
        /* <DEDUP_REMOVED lines=8> */
[----:B------:R-:W-:Y:S02]  /*6b10*/  ISETP.GE.AND P0, PT, R11, R162, PT ;  /* 0x000000a20b00720c */ /* 0x000fe40003f06270 */
[----:B------:R-:W-:-:S02]  /*6b20*/  FSEL R185, R23, -INF , !P4 ;  /* 0xff80000017b97808 */ /* 0x000fc40006000000 */
[----:B------:R-:W-:Y:S02]  /*6b30*/  FMNMX3.FTZ R4, R4, R179, R131, !PT ;  /* 0x000000b304047276 */ /* 0x000fe40007810083 */
[----:B------:R-:W-:Y:S02]  /*6b40*/  FSEL R187, R21, -INF , !P6 ;  /* 0xff80000015bb7808 */ /* 0x000fe40007000000 */
        /* <DEDUP_REMOVED lines=8> */
[----:B------:R-:W-:Y:S02]  /*6bd0*/  FSEL R123, R16, -INF , !P5 ;  /* 0xff800000107b7808 */ /* 0x000fe40006800000 */
[----:B------:R-:W-:Y:S01]  /*6be0*/  ISETP.GE.AND P5, PT, R25, R163, PT ;  /* 0x000000a31900720c */ /* 0x000fe20003fa6270 */
[----:B------:R-:W-:Y:S01]  /*6bf0*/  LDSM.16.MT88.4 R16, [R134+0x8000] ;  /* 0x008000008610783b */ /* 0x000fe20000004200 */
[----:B------:R-:W-:-:S02]  /*6c00*/  FMNMX3.FTZ R0, R0, R183, R187, !PT ;  /* 0x000000b700007276 */ /* 0x000fc400078100bb */
[----:B------:R-:W-:Y:S01]  /*6c10*/  FSEL R117, R14, -INF , !P6 ;  /* 0xff8000000e757808 */ /* 0x000fe20007000000 */
[----:B------:R-:W-:Y:S01]  /*6c20*/  LDSM.16.MT88.4 R24, [R133+0x8000] ;  /* 0x008000008518783b */ /* 0x000fe20000004200 */
[----:B------:R-:W-:Y:S02]  /*6c30*/  FSEL R120, R15, -INF , !P1 ;  /* 0xff8000000f787808 */ /* 0x000fe40004800000 */
[----:B------:R-:W-:Y:S02]  /*6c40*/  FMNMX3.FTZ R4, R4, R119, R122, !PT ;  /* 0x0000007704047276 */ /* 0x000fe4000781007a */
[----:B------:R-:W-:Y:S02]  /*6c50*/  FSEL R115, R12, -INF , !P5 ;  /* 0xff8000000c737808 */ /* 0x000fe40006800000 */
[----:B------:R-:W-:Y:S02]  /*6c60*/  FMNMX3.FTZ R0, R0, R123, R121, !PT ;  /* 0x0000007b00007276 */ /* 0x000fe40007810079 */
[----:B------:R-:W-:-:S02]  /*6c70*/  FMNMX3.FTZ R6, R4, R117, R120, !PT ;  /* 0x0000007504067276 */ /* 0x000fc40007810078 */
        /* <DEDUP_REMOVED lines=21> */
[-C--:B------:R-:W-:Y:S01]  /*6dd0*/  FFMA.FTZ R116, R111, R103.reuse, -R118 ;  /* 0x000000676f747223 */ /* 0x080fe20000010876 */
[----:B------:R-:W-:Y:S01]  /*6de0*/  FMUL.FTZ R4, R103, R4 ;  /* 0x0000000467047220 */ /* 0x000fe20000410000 */
[-C--:B------:R-:W-:Y:S01]  /*6df0*/  FFMA.FTZ R114, R109, R103.reuse, -R126 ;  /* 0x000000676d727223 */ /* 0x080fe2000001087e */
[-CC-:B------:R-:W-:Y:S01]  /*6e00*/  FFMA.FTZ R111, R8, R103.reuse, -R118.reuse ;  /* 0x00000067086f7223 */ /* 0x180fe20000010876 */
[-CC-:B------:R-:W-:Y:S01]  /*6e10*/  FFMA.FTZ R113, R9, R103.reuse, -R118.reuse ;  /* 0x0000006709717223 */ /* 0x180fe20000010876 */
[----:B------:R-:W1:Y:S01]  /*6e20*/  MUFU.EX2 R128, R4 ;  /* 0x0000000400807308 */ /* 0x000e620000000800 */
[-C--:B------:R-:W-:Y:S01]  /*6e30*/  FFMA.FTZ R110, R7, R103.reuse, -R118 ;  /* 0x00000067076e7223 */ /* 0x080fe20000010876 */
[-CC-:B------:R-:W-:Y:S01]  /*6e40*/  FFMA.FTZ R100, R197, R103.reuse, -R126.reuse ;  /* 0x00000067c5647223 */ /* 0x180fe2000001087e */
[-CC-:B------:R-:W-:Y:S01]  /*6e50*/  FFMA.FTZ R112, R199, R103.reuse, -R126.reuse ;  /* 0x00000067c7707223 */ /* 0x180fe2000001087e */
[----:B------:R-:W2:Y:S01]  /*6e60*/  MUFU.EX2 R101, R101 ;  /* 0x0000006500657308 */ /* 0x000ea20000000800 */
[-C--:B------:R-:W-:Y:S01]  /*6e70*/  FFMA.FTZ R109, R5, R103.reuse, -R126 ;  /* 0x00000067056d7223 */ /* 0x080fe2000001087e */
[----:B------:R-:W-:Y:S01]  /*6e80*/  LDSM.16.MT88.4 R8, [R138+0x8000] ;  /* 0x008000008a08783b */ /* 0x000fe20000004200 */
[-CC-:B------:R-:W-:Y:S01]  /*6e90*/  FFMA.FTZ R172, R165, R103.reuse, -R118.reuse ;  /* 0x00000067a5ac7223 */ /* 0x180fe20000010876 */
[----:B------:R-:W-:Y:S01]  /*6ea0*/  MUFU.EX2 R116, R116 ;  /* 0x0000007400747308 */ /* 0x000fe20000000800 */
[-CC-:B------:R-:W-:Y:S01]  /*6eb0*/  FFMA.FTZ R169, R169, R103.reuse, -R118.reuse ;  /* 0x00000067a9a97223 */ /* 0x180fe20000010876 */
[-CC-:B------:R-:W-:Y:S01]  /*6ec0*/  FFMA.FTZ R165, R193, R103.reuse, -R118.reuse ;  /* 0x00000067c1a57223 */ /* 0x180fe20000010876 */
[-C--:B------:R-:W-:Y:S01]  /*6ed0*/  FFMA.FTZ R130, R195, R103.reuse, -R118 ;  /* 0x00000067c3827223 */ /* 0x080fe20000010876 */
[----:B------:R-:W3:Y:S01]  /*6ee0*/  MUFU.EX2 R111, R111 ;  /* 0x0000006f006f7308 */ /* 0x000ee20000000800 */
[--C-:B------:R-:W-:Y:S01]  /*6ef0*/  FFMA.FTZ R170, R191, R103, -R126.reuse ;  /* 0x00000067bfaa7223 */ /* 0x100fe2000001087e */
        /* <DEDUP_REMOVED lines=26> */
[----:B------:R-:W-:Y:S01]  /*70a0*/  FMUL.FTZ R41, R41, R128 ;  /* 0x0000008029297220 */ /* 0x000fe20000410000 */
[-C--:B------:R-:W-:Y:S01]  /*70b0*/  FMUL.FTZ R42, R42, R101.reuse ;  /* 0x000000652a2a7220 */ /* 0x080fe20000410000 */
        /* <DEDUP_REMOVED lines=34> */
[----:B------:R-:W-:Y:S01]  /*72e0*/  FMUL.FTZ R15, R91, R101 ;  /* 0x000000655b0f7220 */ /* 0x000fe20000410000 */
[--C-:B------:R-:W-:Y:S01]  /*72f0*/  FFMA.FTZ R80, R129, R103, -R126.reuse ;  /* 0x0000006781507223 */ /* 0x100fe2000001087e */
[-C--:B------:R-:W-:Y:S01]  /*7300*/  FMUL.FTZ R92, R92, R128.reuse ;  /* 0x000000805c5c7220 */ /* 0x080fe20000410000 */
[-C--:B------:R-:W-:Y:S01]  /*7310*/  FMUL.FTZ R93, R93, R128.reuse ;  /* 0x000000805d5d7220 */ /* 0x080fe20000410000 */
[-C--:B------:R-:W-:Y:S01]  /*7320*/  FMUL.FTZ R94, R94, R101.reuse ;  /* 0x000000655e5e7220 */ /* 0x080fe20000410000 */
[C---:B------:R-:W-:Y:S01]  /*7330*/  HMMA.16816.F32 R40, R96.reuse, R74, R40 ;  /* 0x0000004a6028723c */ /* 0x040fe20000001828 */
[----:B------:R-:W2:Y:S01]  /*7340*/  LDSM.16.MT88.4 R72, [R133+0xa000] ;  /* 0x00a000008548783b */ /* 0x000ea20000004200 */
[-C--:B------:R-:W-:Y:S01]  /*7350*/  FMUL.FTZ R95, R95, R101.reuse ;  /* 0x000000655f5f7220 */ /* 0x080fe20000410000 */
[-C--:B------:R-:W-:Y:S01]  /*7360*/  FMUL.FTZ R84, R84, R128.reuse ;  /* 0x0000008054547220 */ /* 0x080fe20000410000 */
[-C--:B------:R-:W-:Y:S01]  /*7370*/  FMUL.FTZ R85, R85, R128.reuse ;  /* 0x0000008055557220 */ /* 0x080fe20000410000 */
[-C--:B------:R-:W-:Y:S01]  /*7380*/  FMUL.FTZ R86, R86, R101.reuse ;  /* 0x0000006556567220 */ /* 0x080fe20000410000 */
[----:B------:R-:W-:Y:S01]  /*7390*/  FMUL.FTZ R87, R87, R101 ;  /* 0x0000006557577220 */ /* 0x000fe20000410000 */
[-CC-:B------:R-:W-:Y:S01]  /*73a0*/  FFMA.FTZ R168, R153, R103.reuse, -R126.reuse ;  /* 0x0000006799a87223 */ /* 0x180fe2000001087e */
[C---:B------:R-:W-:Y:S01]  /*73b0*/  HMMA.16816.F32 R20, R96.reuse, R24, R20 ;  /* 0x000000186014723c */ /* 0x040fe20000001814 */
[----:B------:R-:W-:Y:S01]  /*73c0*/  FFMA.FTZ R129, R189, R103, -R126 ;  /* 0x00000067bd817223 */ /* 0x000fe2000001087e */
[----:B------:R-:W-:Y:S01]  /*73d0*/  MUFU.EX2 R172, R172 ;  /* 0x000000ac00ac7308 */ /* 0x000fe20000000800 */
[-C--:B------:R-:W-:Y:S01]  /*73e0*/  FMUL.FTZ R60, R60, R128.reuse ;  /* 0x000000803c3c7220 */ /* 0x080fe20000410000 */
[-C--:B------:R-:W-:Y:S01]  /*73f0*/  FMUL.FTZ R61, R61, R128.reuse ;  /* 0x000000803d3d7220 */ /* 0x080fe20000410000 */
[-C--:B------:R-:W-:Y:S01]  /*7400*/  FMUL.FTZ R62, R62, R101.reuse ;  /* 0x000000653e3e7220 */ /* 0x080fe20000410000 */
[----:B------:R-:W-:Y:S01]  /*7410*/  MUFU.EX2 R169, R169 ;  /* 0x000000a900a97308 */ /* 0x000fe20000000800 */
[-C--:B------:R-:W-:Y:S01]  /*7420*/  FMUL.FTZ R63, R63, R101.reuse ;  /* 0x000000653f3f7220 */ /* 0x080fe20000410000 */
[C---:B------:R-:W-:Y:S01]  /*7430*/  HMMA.16816.F32 R24, R96.reuse, R26, R76 ;  /* 0x0000001a6018723c */ /* 0x040fe2000000184c */
[----:B------:R-:W-:Y:S01]  /*7440*/  LDSM.16.MT88.4 R76, [R138+0x8800] ;  /* 0x008800008a4c783b */ /* 0x000fe20000004200 */
        /* <DEDUP_REMOVED lines=8> */
[----:B------:R-:W-:Y:S01]  /*74d0*/  MUFU.EX2 R170, R170 ;  /* 0x000000aa00aa7308 */ /* 0x000fe20000000800 */
[-C--:B------:R-:W-:Y:S01]  /*74e0*/  FFMA.FTZ R174, R187, R103.reuse, -R118 ;  /* 0x00000067bbae7223 */ /* 0x080fe20000010876 */
[-CC-:B------:R-:W-:Y:S01]  /*74f0*/  FFMA.FTZ R180, R179, R103.reuse, -R126.reuse ;  /* 0x00000067b3b47223 */ /* 0x180fe2000001087e */
[-C--:B------:R-:W-:Y:S01]  /*7500*/  FFMA.FTZ R178, R171, R103.reuse, -R126 ;  /* 0x00000067abb27223 */ /* 0x080fe2000001087e */
[----:B------:R3:W-:Y:S01]  /*7510*/  MUFU.EX2 R153, R80 ;  /* 0x0000005000997308 */ /* 0x0007e20000000800 */
[-CC-:B------:R-:W-:Y:S01]  /*7520*/  FFMA.FTZ R182, R123, R103.reuse, -R118.reuse ;  /* 0x000000677bb67223 */ /* 0x180fe20000010876 */
[C---:B-1----:R-:W-:Y:S01]  /*7530*/  HMMA.16816.F32 R44, R96.reuse, R68, R44 ;  /* 0x00000044602c723c */ /* 0x042fe2000000182c */
[-CC-:B------:R-:W-:Y:S01]  /*7540*/  FFMA.FTZ R121, R121, R103.reuse, -R118.reuse ;  /* 0x0000006779797223 */ /* 0x180fe20000010876 */
[----:B------:R-:W-:Y:S01]  /*7550*/  MUFU.EX2 R168, R168 ;  /* 0x000000a800a87308 */ /* 0x000fe20000000800 */
[----:B------:R-:W-:Y:S01]  /*7560*/  FFMA.FTZ R115, R115, R103, -R118 ;  /* 0x0000006773737223 */ /* 0x000fe20000010876 */
[----:B------:R-:W-:Y:S01]  /*7570*/  FFMA.FTZ R173, R173, R101, R100 ;  /* 0x00000065adad7223 */ /* 0x000fe20000010064 */
[----:B------:R-:W-:Y:S01]  /*7580*/  FFMA.FTZ R116, R175, R128, R116 ;  /* 0x00000080af747223 */ /* 0x000fe20000010074 */
[----:B------:R-:W-:Y:S01]  /*7590*/  MUFU.EX2 R129, R129 ;  /* 0x0000008100817308 */ /* 0x000fe20000000800 */
[----:B------:R-:W-:Y:S01]  /*75a0*/  @P0 VIADD R107, R107, 0xfffffffd ;  /* 0xfffffffd6b6b0836 */ /* 0x000fe20000000000 */
[C---:B------:R-:W-:Y:S01]  /*75b0*/  HMMA.16816.F32 R48, R96.reuse, R70, R48 ;  /* 0x000000466030723c */ /* 0x040fe20000001830 */
[----:B------:R-:W1:Y:S01]  /*75c0*/  LDSM.16.MT88.4 R68, [R132+0xa000] ;  /* 0x00a000008444783b */ /* 0x000e620000004200 */
[----:B------:R-:W-:Y:S01]  /*75d0*/  MUFU.EX2 R176, R176 ;  /* 0x000000b000b07308 */ /* 0x000fe20000000800 */
[----:B------:R-:W-:Y:S01]  /*75e0*/  FADD.FTZ R116, R111, R116 ;  /* 0x000000746f747221 */ /* 0x000fe20000010000 */
[-CC-:B---3--:R-:W-:Y:S01]  /*75f0*/  FFMA.FTZ R80, R131, R103.reuse, -R126.reuse ;  /* 0x0000006783507223 */ /* 0x188fe2000001087e */
[----:B------:R-:W-:Y:S01]  /*7600*/  FFMA.FTZ R131, R185, R103, -R126 ;  /* 0x00000067b9837223 */ /* 0x000fe2000001087e */
[----:B------:R-:W-:Y:S01]  /*7610*/  MUFU.EX2 R174, R174 ;  /* 0x000000ae00ae7308 */ /* 0x000fe20000000800 */
[----:B------:R-:W-:Y:S01]  /*7620*/  FADD.FTZ R173, R114, R173 ;  /* 0x000000ad72ad7221 */ /* 0x000fe20000010000 */
[----:B--2---:R-:W-:Y:S01]  /*7630*/  HMMA.16816.F32 R52, R96, R72, R52 ;  /* 0x000000486034723c */ /* 0x004fe20000001834 */
[----:B------:R-:W-:Y:S01]  /*7640*/  FADD.FTZ R113, R113, R116 ;  /* 0x0000007471717221 */ /* 0x000fe20000010000 */
[----:B------:R-:W-:Y:S01]  /*7650*/  MUFU.EX2 R180, R180 ;  /* 0x000000b400b47308 */ /* 0x000fe20000000800 */
[----:B------:R-:W-:-:S02]  /*7660*/  FADD.FTZ R112, R112, R173 ;  /* 0x000000ad70707221 */ /* 0x000fc40000010000 */
[----:B------:R-:W-:Y:S01]  /*7670*/  FADD.FTZ R113, R110, R113 ;  /* 0x000000716e717221 */ /* 0x000fe20000010000 */
[----:B------:R-:W-:Y:S01]  /*7680*/  MUFU.EX2 R171, R80 ;  /* 0x0000005000ab7308 */ /* 0x000fe20000000800 */
[----:B------:R-:W-:Y:S01]  /*7690*/  FADD.FTZ R109, R109, R112 ;  /* 0x000000706d6d7221 */ /* 0x000fe20000010000 */
[C---:B------:R-:W-:Y:S01]  /*76a0*/  HMMA.16816.F32 R56, R96.reuse, R74, R56 ;  /* 0x0000004a6038723c */ /* 0x040fe20000001838 */
[----:B------:R-:W2:Y:S01]  /*76b0*/  LDSM.16.MT88.4 R72, [R134+0x8800] ;  /* 0x008800008648783b */ /* 0x000ea20000004200 */
[----:B------:R-:W-:Y:S04]  /*76c0*/  MUFU.EX2 R178, R178 ;  /* 0x000000b200b27308 */ /* 0x000fe80000000800 */
[----:B------:R-:W-:Y:S02]  /*76d0*/  MUFU.EX2 R131, R131 ;  /* 0x0000008300837308 */ /* 0x000fe40000000800 */
[C---:B------:R-:W-:Y:S02]  /*76e0*/  HMMA.16816.F32 R12, R96.reuse, R16, R12 ;  /* 0x00000010600c723c */ /* 0x040fe4000000180c */
[----:B------:R-:W-:Y:S04]  /*76f0*/  MUFU.EX2 R182, R182 ;  /* 0x000000b600b67308 */ /* 0x000fe80000000800 */
[----:B------:R-:W3:Y:S02]  /*7700*/  MUFU.EX2 R121, R121 ;  /* 0x0000007900797308 */ /* 0x000ee40000000800 */
[C---:B------:R-:W-:Y:S01]  /*7710*/  HMMA.16816.F32 R8, R96.reuse, R10, R92 ;  /* 0x0000000a6008723c */ /* 0x040fe2000000185c */
[----:B------:R-:W-:Y:S01]  /*7720*/  LDSM.16.MT88.4 R92, [R138+0x9800] ;  /* 0x009800008a5c783b */ /* 0x000fe20000004200 */
[----:B------:R-:W-:Y:S06]  /*7730*/  MUFU.EX2 R115, R115 ;  /* 0x0000007300737308 */ /* 0x000fec0000000800 */
[----:B------:R-:W-:Y:S01]  /*7740*/  HMMA.16816.F32 R16, R96, R18, R84 ;  /* 0x000000126010723c */ /* 0x000fe20000001854 */
[----:B------:R-:W-:Y:S01]  /*7750*/  LDSM.16.MT88.4 R84, [R134+0x9800] ;  /* 0x009800008654783b */ /* 0x000fe20000004200 */
[----:B---3--:R-:W-:-:S06]  /*7760*/  F2FP.F16.F32.PACK_AB R100, R121, R182 ;  /* 0x000000b67964723e */ /* 0x008fcc00000000ff */
[C---:B-1----:R-:W-:Y:S01]  /*7770*/  HMMA.16816.F32 R60, R96.reuse, R68, R60 ;  /* 0x00000044603c723c */ /* 0x042fe2000000183c */
[----:B------:R-:W-:Y:S01]  /*7780*/  F2FP.F16.F32.PACK_AB R68, R169, R172 ;  /* 0x000000aca944723e */ /* 0x000fe200000000ff */
[----:B------:R-:W-:Y:S01]  /*7790*/  FADD.FTZ R172, R172, R113 ;  /* 0x00000071acac7221 */ /* 0x000fe20000010000 */
[----:B------:R-:W-:Y:S01]  /*77a0*/  F2FP.F16.F32.PACK_AB R69, R153, R170 ;  /* 0x000000aa9945723e */ /* 0x000fe200000000ff */
[----:B------:R-:W-:Y:S02]  /*77b0*/  FADD.FTZ R170, R170, R109 ;  /* 0x0000006daaaa7221 */ /* 0x000fe40000010000 */
[----:B------:R-:W-:Y:S02]  /*77c0*/  FADD.FTZ R172, R169, R172 ;  /* 0x000000aca9ac7221 */ /* 0x000fe40000010000 */
[----:B------:R-:W-:Y:S01]  /*77d0*/  HMMA.16816.F32 R64, R96, R70, R64 ;  /* 0x000000466040723c */ /* 0x000fe20000001840 */
        /* <DEDUP_REMOVED lines=31> */
[-CC-:B------:R-:W-:Y:S01]  /*79d0*/  FFMA.FTZ R68, R177, R103.reuse, -R118.reuse ;  /* 0x00000067b1447223 */ /* 0x180fe20000010876 */
[-CC-:B------:R-:W-:Y:S01]  /*79e0*/  FFMA.FTZ R177, R183, R103.reuse, -R118.reuse ;  /* 0x00000067b7b17223 */ /* 0x180fe20000010876 */
[----:B------:R-:W-:Y:S01]  /*79f0*/  F2FP.F16.F32.PACK_AB R69, R171, R180 ;  /* 0x000000b4ab45723e */ /* 0x000fe200000000ff */
[----:B------:R-:W-:Y:S01]  /*7a00*/  FFMA.FTZ R118, R102, R103, -R118 ;  /* 0x0000006766767223 */ /* 0x000fe20000010876 */
[----:B------:R-:W3:Y:S01]  /*7a10*/  MUFU.EX2 R181, R68 ;  /* 0x0000004400b57308 */ /* 0x000ee20000000800 */
[----:B------:R-:W-:Y:S01]  /*7a20*/  F2FP.F16.F32.PACK_AB R71, R131, R178 ;  /* 0x000000b28347723e */ /* 0x000fe200000000ff */
[----:B------:R-:W-:-:S02]  /*7a30*/  FADD.FTZ R180, R180, R129 ;  /* 0x00000081b4b47221 */ /* 0x000fc40000010000 */
[----:B------:R-:W4:Y:S02]  /*7a40*/  MUFU.EX2 R177, R177 ;  /* 0x000000b100b17308 */ /* 0x000f240000000800 */
[----:B------:R-:W-:Y:S02]  /*7a50*/  FADD.FTZ R171, R171, R180 ;  /* 0x000000b4abab7221 */ /* 0x000fe40000010000 */
[----:B------:R-:W5:Y:S02]  /*7a60*/  MUFU.EX2 R118, R118 ;  /* 0x0000007600767308 */ /* 0x000f640000000800 */
[----:B------:R-:W-:Y:S01]  /*7a70*/  FADD.FTZ R178, R178, R171 ;  /* 0x000000abb2b27221 */ /* 0x000fe20000010000 */
[----:B---3--:R-:W-:Y:S01]  /*7a80*/  F2FP.F16.F32.PACK_AB R68, R176, R181 ;  /* 0x000000b5b044723e */ /* 0x008fe200000000ff */
[----:B------:R-:W-:Y:S02]  /*7a90*/  FADD.FTZ R181, R181, R130 ;  /* 0x00000082b5b57221 */ /* 0x000fe40000010000 */
[----:B------:R-:W-:Y:S01]  /*7aa0*/  FADD.FTZ R131, R131, R178 ;  /* 0x000000b283837221 */ /* 0x000fe20000010000 */
[----:B----4-:R-:W-:Y:S01]  /*7ab0*/  F2FP.F16.F32.PACK_AB R70, R174, R177 ;  /* 0x000000b1ae46723e */ /* 0x010fe200000000ff */
[----:B------:R-:W-:Y:S01]  /*7ac0*/  FADD.FTZ R176, R176, R181 ;  /* 0x000000b5b0b07221 */ /* 0x000fe20000010000 */
[----:B-----5:R-:W-:-:S03]  /*7ad0*/  F2FP.F16.F32.PACK_AB R102, R118, R115 ;  /* 0x000000737666723e */ /* 0x020fc600000000ff */
        /* <DEDUP_REMOVED lines=8> */
[----:B--2---:R-:W-:Y:S02]  /*7b60*/  HMMA.16816.F32 R12, R68, R72, R12 ;  /* 0x00000048440c723c */ /* 0x004fe4000000180c */
        /* <DEDUP_REMOVED lines=21> */
[-CC-:B------:R-:W-:Y:S01]  /*7cc0*/  FFMA.FTZ R69, R117, R103.reuse, -R126.reuse ;  /* 0x0000006775457223 */ /* 0x180fe2000001087e */
[-CC-:B------:R-:W-:Y:S01]  /*7cd0*/  FFMA.FTZ R119, R122, R103.reuse, -R126.reuse ;  /* 0x000000677a777223 */ /* 0x180fe2000001087e */
[----:B------:R-:W-:Y:S01]  /*7ce0*/  FFMA.FTZ R117, R120, R103, -R126 ;  /* 0x0000006778757223 */ /* 0x000fe2000001087e */
[----:B------:R-:W-:Y:S04]  /*7cf0*/  MUFU.EX2 R122, R68 ;  /* 0x00000044007a7308 */ /* 0x000fe80000000800 */
[----:B------:R-:W2:Y:S04]  /*7d00*/  MUFU.EX2 R119, R119 ;  /* 0x0000007700777308 */ /* 0x000ea80000000800 */
[----:B------:R3:W-:Y:S04]  /*7d10*/  MUFU.EX2 R120, R69 ;  /* 0x0000004500787308 */ /* 0x0007e80000000800 */
[----:B------:R-:W4:Y:S01]  /*7d20*/  MUFU.EX2 R117, R117 ;  /* 0x0000007500757308 */ /* 0x000f220000000800 */
[C---:B--2---:R-:W-:Y:S01]  /*7d30*/  F2FP.F16.F32.PACK_AB R101, R119.reuse, R122 ;  /* 0x0000007a7765723e */ /* 0x044fe200000000ff */
[----:B------:R-:W-:Y:S01]  /*7d40*/  FADD.FTZ R122, R122, R131 ;  /* 0x000000837a7a7221 */ /* 0x000fe20000010000 */
[----:B---3--:R-:W2:Y:S03]  /*7d50*/  LDSM.16.MT88.4 R68, [R132+0x9800] ;  /* 0x009800008444783b */ /* 0x008ea60000004200 */
[----:B------:R-:W-:Y:S01]  /*7d60*/  FADD.FTZ R119, R119, R122 ;  /* 0x0000007a77777221 */ /* 0x000fe20000010000 */
[----:B----4-:R-:W-:-:S03]  /*7d70*/  F2FP.F16.F32.PACK_AB R103, R117, R120 ;  /* 0x000000787567723e */ /* 0x010fc600000000ff */
[----:B------:R-:W-:-:S04]  /*7d80*/  FADD.FTZ R120, R120, R119 ;  /* 0x0000007778787221 */ /* 0x000fc80000010000 */
[----:B------:R-:W-:Y:S01]  /*7d90*/  FADD.FTZ R173, R117, R120 ;  /* 0x0000007875ad7221 */ /* 0x000fe20000010000 */
[C---:B------:R-:W-:Y:S01]  /*7da0*/  HMMA.16816.F32 R96, R100.reuse, R92, R4 ;  /* 0x0000005c6460723c */ /* 0x040fe20000001804 */
[----:B------:R-:W3:Y:S07]  /*7db0*/  LDSM.16.MT88.4 R4, [R138+0xb800] ;  /* 0x00b800008a04783b */ /* 0x000eee0000004200 */
[C---:B------:R-:W-:Y:S01]  /*7dc0*/  HMMA.16816.F32 R92, R100.reuse, R94, R8 ;  /* 0x0000005e645c723c */ /* 0x040fe20000001808 */
[----:B------:R-:W-:Y:S07]  /*7dd0*/  LDSM.16.MT88.4 R8, [R133+0xb800] ;  /* 0x00b800008508783b */ /* 0x000fee0000004200 */
[C---:B------:R-:W-:Y:S01]  /*7de0*/  HMMA.16816.F32 R88, R100.reuse, R84, R12 ;  /* 0x000000546458723c */ /* 0x040fe2000000180c */
[----:B------:R-:W4:Y:S07]  /*7df0*/  LDSM.16.MT88.4 R12, [R134+0xb800] ;  /* 0x00b80000860c783b */ /* 0x000f2e0000004200 */
[C---:B-1----:R-:W-:Y:S08]  /*7e00*/  HMMA.16816.F32 R80, R100.reuse, R76, R20 ;  /* 0x0000004c6450723c */ /* 0x042ff00000001814 */
        /* <DEDUP_REMOVED lines=13> */
[----:B------:R-:W-:-:S02]  /*7ee0*/  IMAD.MOV.U32 R100, RZ, RZ, R0 ;  /* 0x000000ffff647224 */ /* 0x000fc400078e0000 */
[----:B------:R-:W-:Y:S02]  /*7ef0*/  IMAD.MOV.U32 R101, RZ, RZ, R108 ;  /* 0x000000ffff657224 */ /* 0x000fe400078e006c */
[----:B------:R-:W-:Y:S02]  /*7f00*/  @P0 IMAD.MOV.U32 R100, RZ, RZ, R0 ;  /* 0x000000ffff640224 */ /* 0x000fe400078e0000 */
[----:B------:R-:W-:Y:S01]  /*7f10*/  @P0 IMAD.MOV.U32 R101, RZ, RZ, R108 ;  /* 0x000000ffff650224 */ /* 0x000fe200078e006c */
[----:B------:R-:W-:-:S12]  /*7f20*/  @P0 BRA `(.L_x_13933) ;  /* 0x0000000000040947 */ /* 0x000fd80003800000 */
.L_x_13924:
[----:B------:R-:W-:-:S05]  /*7f30*/  IADD3 R107, PT, PT, R127, -0x1, RZ ;  /* 0xffffffff7f6b7810 */ /* 0x000fca0007ffe0ff */
.L_x_13933:
[----:B------:R-:W-:Y:S05]  /*7f40*/  BSYNC B2 ;  /* 0x0000000000027941 */ /* 0x000fea0003800000 */
.L_x_13923:
        /* <DEDUP_REMOVED lines=12> */
.L_x_13941:
        /* <DEDUP_REMOVED lines=78> */
.L_x_13936:
[----:B------:R-:W-:Y:S05]  /*84f0*/  BSYNC.RECONVERGENT B0 ;  /* 0x0000000000007941 */ /* 0x000fea0003800200 */
.L_x_13935:
[----:B------:R-:W1:Y:S01]  /*8500*/  S2UR UR6, SR_CgaCtaId ;  /* 0x00000000000679c3 */ /* 0x000e620000008800 */
[C---:B------:R-:W-:Y:S01]  /*8510*/  IMAD.SHL.U32 R149, R157.reuse, 0x8, RZ ;  /* 0x000000089d957824 */ /* 0x040fe200078e00ff */
[----:B------:R-:W-:Y:S01]  /*8520*/  LOP3.LUT R101, R157, 0x38, RZ, 0xc0, !PT ;  /* 0x000000389d657812 */ /* 0x000fe200078ec0ff */
[----:B------:R-:W-:Y:S01]  /*8530*/  UMOV UR7, 0x400 ;  /* 0x0000040000077882 */ /* 0x000fe20000000000 */
[----:B------:R-:W-:Y:S01]  /*8540*/  IADD3 R178, P0, PT, R165, R154, RZ ;  /* 0x0000009aa5b27210 */ /* 0x000fe20007f1e0ff */
[----:B------:R-:W-:Y:S01]  /*8550*/  VIADD R169, R169, 0xffffffff ;  /* 0xffffffffa9a97836 */ /* 0x000fe20000000000 */
[C---:B------:R-:W-:Y:S01]  /*8560*/  LOP3.LUT R103, R149.reuse, 0x1c0, RZ, 0xc0, !PT ;  /* 0x000001c095677812 */ /* 0x040fe200078ec0ff */
[----:B------:R-:W-:Y:S01]  /*8570*/  BSSY.RECONVERGENT B1, `(.L_x_13937) ;  /* 0x00000e5000017945 */ /* 0x000fe20003800200 */
[C---:B------:R-:W-:Y:S01]  /*8580*/  LOP3.LUT R100, R149.reuse, 0x38, RZ, 0xc0, !PT ;  /* 0x0000003895647812 */ /* 0x040fe200078ec0ff */
[----:B------:R-:W-:Y:S01]  /*8590*/  IMAD.X R179, R168, 0x1, R155, P0 ;  /* 0x00000001a8b37824 */ /* 0x000fe200000e069b */
[----:B------:R-:W-:Y:S02]  /*85a0*/  IADD3 R176, P0, PT, R178, R165, RZ ;  /* 0x000000a5b2b07210 */ /* 0x000fe40007f1e0ff */
[----:B------:R-:W-:Y:S02]  /*85b0*/  LOP3.LUT R100, R100, R103, R101, 0x1e, !PT ;  /* 0x0000006764647212 */ /* 0x000fe400078e1e65 */
[----:B------:R-:W-:Y:S01]  /*85c0*/  LOP3.LUT R103, R149, 0x1e00, RZ, 0xc0, !PT ;  /* 0x00001e0095677812 */ /* 0x000fe200078ec0ff */
[--C-:B------:R-:W-:Y:S01]  /*85d0*/  IMAD.X R177, R179, 0x1, R168.reuse, P0 ;  /* 0x00000001b3b17824 */ /* 0x100fe200000e06a8 */
[----:B------:R-:W-:Y:S02]  /*85e0*/  IADD3 R180, P0, PT, R176, R165, RZ ;  /* 0x000000a5b0b47210 */ /* 0x000fe40007f1e0ff */
[----:B------:R-:W-:Y:S03]  /*85f0*/  LOP3.LUT R103, R100, R103, RZ, 0xfc, !PT ;  /* 0x0000006764677212 */ /* 0x000fe600078efcff */
[----:B------:R-:W-:Y:S01]  /*8600*/  IMAD.X R181, R177, 0x1, R168, P0 ;  /* 0x00000001b1b57824 */ /* 0x000fe200000e06a8 */
[----:B------:R-:W-:Y:S01]  /*8610*/  ISETP.GT.AND P0, PT, R169, R150, PT ;  /* 0x00000096a900720c */ /* 0x000fe20003f04270 */
[----:B-1----:R-:W-:Y:S06]  /*8620*/  ULEA UR6, UR6, UR7, 0x18 ;  /* 0x0000000706067291 */ /* 0x002fec000f8ec0ff */
        /* <DEDUP_REMOVED lines=196> */
.L_x_13940:
[----:B------:R-:W-:Y:S05]  /*9270*/  BSYNC.RECONVERGENT B0 ;  /* 0x0000000000007941 */ /* 0x000fea0003800200 */
.L_x_13939:
        /* <DEDUP_REMOVED lines=20> */
.L_x_13938:
[----:B------:R-:W-:Y:S05]  /*93c0*/  BSYNC.RECONVERGENT B1 ;  /* 0x0000000000017941 */ /* 0x000fea0003800200 */
.L_x_13937:
[----:B------:R-:W2:Y:S01]  /*93d0*/  LD.E R103, desc[UR4][R2.64+0xdc] ;  /* 0x0000dc0402677980 */ /* 0x000ea2000c101900 */
[C---:B-1----:R-:W-:Y:S02]  /*93e0*/  VIADD R101, R171.reuse, 0xffffffe0 ;  /* 0xffffffe0ab657836 */ /* 0x042fe40000000000 */
[C---:B------:R-:W-:Y:S02]  /*93f0*/  VIADD R115, R171.reuse, 0xffffffe1 ;  /* 0xffffffe1ab737836 */ /* 0x040fe40000000000 */
[----:B------:R-:W-:Y:S01]  /*9400*/  VIADD R107, R171, 0xffffffe8 ;  /* 0xffffffe8ab6b7836 */ /* 0x000fe20000000000 */
[-C--:B------:R-:W-:Y:S01]  /*9410*/  ISETP.GE.AND P6, PT, R101, R163.reuse, PT ;  /* 0x000000a36500720c */ /* 0x080fe20003fc6270 */
[----:B------:R-:W-:Y:S01]  /*9420*/  VIADD R113, R171, 0xfffffff1 ;  /* 0xfffffff1ab717836 */ /* 0x000fe20000000000 */
[----:B------:R-:W-:Y:S01]  /*9430*/  ISETP.GE.AND P5, PT, R101, R160, PT ;  /* 0x000000a06500720c */ /* 0x000fe20003fa6270 */
[----:B------:R-:W-:Y:S01]  /*9440*/  VIADD R121, R171, 0xfffffff0 ;  /* 0xfffffff0ab797836 */ /* 0x000fe20000000000 */
[----:B------:R-:W-:Y:S01]  /*9450*/  ISETP.GE.AND P4, PT, R101, R164, PT ;  /* 0x000000a46500720c */ /* 0x000fe20003f86270 */
[----:B------:R-:W-:Y:S01]  /*9460*/  VIADD R119, R171, 0x1 ;  /* 0x00000001ab777836 */ /* 0x000fe20000000000 */
[----:B------:R-:W-:Y:S01]  /*9470*/  ISETP.GE.AND P1, PT, R101, R162, PT ;  /* 0x000000a26500720c */ /* 0x000fe20003f26270 */
        /* <DEDUP_REMOVED lines=11> */
[----:B------:R-:W-:Y:S01]  /*9530*/  ISETP.GE.AND P0, PT, R115, R162, PT ;  /* 0x000000a27300720c */ /* 0x000fe20003f06270 */
[----:B------:R-:W-:Y:S01]  /*9540*/  VIADD R123, R171, 0x10 ;  /* 0x00000010ab7b7836 */ /* 0x000fe20000000000 */
[----:B------:R-:W-:Y:S01]  /*9550*/  FSEL R104, R8, -INF , P4 ;  /* 0xff80000008687808 */ /* 0x000fe20002000000 */
[----:B------:R-:W-:Y:S01]  /*9560*/  VIADD R170, R170, 0xffffffc0 ;  /* 0xffffffc0aaaa7836 */ /* 0x000fe20000000000 */
[----:B------:R-:W-:Y:S02]  /*9570*/  FSEL R8, R9, -INF , P3 ;  /* 0xff80000009087808 */ /* 0x000fe40001800000 */
[----:B------:R-:W-:Y:S02]  /*9580*/  FSEL R7, R7, -INF , P0 ;  /* 0xff80000007077808 */ /* 0x000fe40000000000 */
[----:B------:R-:W-:Y:S02]  /*9590*/  ISETP.GE.AND P3, PT, R113, R164, PT ;  /* 0x000000a47100720c */ /* 0x000fe40003f66270 */
[----:B------:R-:W-:Y:S02]  /*95a0*/  ISETP.GE.AND P0, PT, R101, R162, PT ;  /* 0x000000a26500720c */ /* 0x000fe40003f06270 */
[----:B------:R-:W-:Y:S02]  /*95b0*/  FSEL R125, R13, -INF , P3 ;  /* 0xff8000000d7d7808 */ /* 0x000fe40001800000 */
[----:B------:R-:W-:Y:S02]  /*95c0*/  FSEL R6, R6, -INF , P1 ;  /* 0xff80000006067808 */ /* 0x000fe40000800000 */
[----:B------:R-:W-:Y:S01]  /*95d0*/  FSEL R9, R11, -INF , P0 ;  /* 0xff8000000b097808 */ /* 0x000fe20000000000 */
[----:B------:R-:W-:Y:S01]  /*95e0*/  VIADD R11, R171, 0xfffffff8 ;  /* 0xfffffff8ab0b7836 */ /* 0x000fe20000000000 */
[----:B------:R-:W-:Y:S02]  /*95f0*/  ISETP.GE.AND P3, PT, R5, R164, PT ;  /* 0x000000a40500720c */ /* 0x000fe40003f66270 */
[----:B------:R-:W-:Y:S02]  /*9600*/  ISETP.GE.AND P1, PT, R107, R162, PT ;  /* 0x000000a26b00720c */ /* 0x000fe40003f26270 */
[----:B------:R-:W-:Y:S02]  /*9610*/  ISETP.GE.AND P4, PT, R121, R164, PT ;  /* 0x000000a47900720c */ /* 0x000fe40003f86270 */
[----:B------:R-:W-:Y:S02]  /*9620*/  ISETP.GE.AND P0, PT, R113, R162, PT ;  /* 0x000000a27100720c */ /* 0x000fe40003f06270 */
[----:B------:R-:W-:Y:S02]  /*9630*/  FSEL R193, R17, -INF , P3 ;  /* 0xff80000011c17808 */ /* 0x000fe40001800000 */
[----:B------:R-:W-:Y:S02]  /*9640*/  FSEL R12, R12, -INF , P4 ;  /* 0xff8000000c0c7808 */ /* 0x000fe40002000000 */
[----:B------:R-:W-:Y:S02]  /*9650*/  FSEL R10, R10, -INF , P1 ;  /* 0xff8000000a0a7808 */ /* 0x000fe40000800000 */
[----:B------:R-:W-:Y:S02]  /*9660*/  ISETP.GE.AND P3, PT, R119, R164, PT ;  /* 0x000000a47700720c */ /* 0x000fe40003f66270 */
[----:B------:R-:W-:Y:S02]  /*9670*/  ISETP.GE.AND P1, PT, R121, R162, PT ;  /* 0x000000a27900720c */ /* 0x000fe40003f26270 */
[----:B------:R-:W-:Y:S02]  /*9680*/  ISETP.GE.AND P4, PT, R11, R164, PT ;  /* 0x000000a40b00720c */ /* 0x000fe40003f86270 */
[----:B------:R-:W-:Y:S02]  /*9690*/  FSEL R131, R15, -INF , P0 ;  /* 0xff8000000f837808 */ /* 0x000fe40000000000 */
[----:B------:R-:W-:Y:S02]  /*96a0*/  ISETP.GE.AND P0, PT, R5, R162, PT ;  /* 0x000000a20500720c */ /* 0x000fe40003f06270 */
[----:B------:R-:W-:Y:S02]  /*96b0*/  FSEL R187, R21, -INF , P3 ;  /* 0xff80000015bb7808 */ /* 0x000fe40001800000 */
        /* <DEDUP_REMOVED lines=49> */
[----:B------:R-:W-:Y:S02]  /*99d0*/  ISETP.GE.AND P5, PT, R113, R163, PT ;  /* 0x000000a37100720c */ /* 0x000fe40003fa6270 */
[----:B------:R-:W-:Y:S02]  /*99e0*/  FSEL R181, R22, -INF , !P0 ;  /* 0xff80000016b57808 */ /* 0x000fe40004000000 */
[-C--:B------:R-:W-:Y:S02]  /*99f0*/  ISETP.GE.AND P0, PT, R107, R160.reuse, PT ;  /* 0x000000a06b00720c */ /* 0x080fe40003f06270 */
[----:B------:R-:W-:Y:S02]  /*9a00*/  FSEL R15, R8, -INF , !P6 ;  /* 0xff800000080f7808 */ /* 0x000fe40007000000 */
[----:B------:R-:W-:Y:S02]  /*9a10*/  FSEL R197, R12, -INF , !P3 ;  /* 0xff8000000cc57808 */ /* 0x000fe40005800000 */
[----:B------:R-:W-:Y:S02]  /*9a20*/  FMNMX3.FTZ R6, R0, R23, R21, !PT ;  /* 0x0000001700067276 */ /* 0x000fe40007810015 */
[----:B------:R-:W-:Y:S02]  /*9a30*/  FSEL R17, R7, -INF , !P1 ;  /* 0xff80000007117808 */ /* 0x000fe40004800000 */
[----:B------:R-:W-:Y:S02]  /*9a40*/  ISETP.GE.AND P3, PT, R11, R163, PT ;  /* 0x000000a30b00720c */ /* 0x000fe40003f66270 */
[-C--:B------:R-:W-:Y:S02]  /*9a50*/  ISETP.GE.AND P4, PT, R101, R160.reuse, PT ;  /* 0x000000a06500720c */ /* 0x080fe40003f86270 */
[----:B------:R-:W-:Y:S02]  /*9a60*/  FSEL R125, R125, -INF , !P5 ;  /* 0xff8000007d7d7808 */ /* 0x000fe40006800000 */
[-C--:B------:R-:W-:Y:S02]  /*9a70*/  ISETP.GE.AND P5, PT, R11, R160.reuse, PT ;  /* 0x000000a00b00720c */ /* 0x080fe40003fa6270 */
[----:B------:R-:W-:Y:S02]  /*9a80*/  FSEL R11, R10, -INF , !P0 ;  /* 0xff8000000a0b7808 */ /* 0x000fe40004000000 */
[----:B------:R-:W-:Y:S02]  /*9a90*/  FMNMX3.FTZ R6, R6, R19, R15, !PT ;  /* 0x0000001306067276 */ /* 0x000fe4000781000f */
        /* <DEDUP_REMOVED lines=351> */
.L_x_13934:
        /* <DEDUP_REMOVED lines=10> */
.L_x_13949:
[----:B------:R-:W2:Y:S01]  /*b130*/  MUFU.RCP R8, R5 ;  /* 0x0000000500087308 */ /* 0x000ea20000001000 */
[----:B----4-:R-:W-:Y:S01]  /*b140*/  FADD.FTZ R4, R9, R10 ;  /* 0x0000000a09047221 */ /* 0x010fe20000010000 */
[C---:B------:R-:W-:Y:S01]  /*b150*/  SHF.L.U32 R7, R157.reuse, 0x1, RZ ;  /* 0x000000019d077819 */ /* 0x040fe200000006ff */
[----:B------:R-:W-:Y:S01]  /*b160*/  BAR.SYNC.DEFER_BLOCKING 0x0 ;  /* 0x0000000000007b1d */ /* 0x000fe20000010000 */
[----:B------:R-:W-:Y:S02]  /*b170*/  SHF.L.U32 R6, R157, 0x4, RZ ;  /* 0x000000049d067819 */ /* 0x000fe400000006ff */
[----:B------:R-:W-:Y:S02]  /*b180*/  FSETP.NE.FTZ.AND P1, PT, R5, RZ, PT ;  /* 0x000000ff0500720b */ /* 0x000fe40003f35000 */
[----:B---3--:R-:W-:Y:S01]  /*b190*/  SHF.L.U32 R9, R157, 0x5, RZ ;  /* 0x000000059d097819 */ /* 0x008fe200000006ff */
[----:B------:R-:W3:Y:S01]  /*b1a0*/  MUFU.RCP R11, R4 ;  /* 0x00000004000b7308 */ /* 0x000ee20000001000 */
[----:B------:R-:W-:-:S02]  /*b1b0*/  LOP3.LUT R12, R7, 0x6, RZ, 0xc0, !PT ;  /* 0x00000006070c7812 */ /* 0x000fc400078ec0ff */
        /* <DEDUP_REMOVED lines=117> */
[----:B------:R-:W4:Y:S04]  /*b910*/  LD.E.64 R16, desc[UR4][R2.64+0xb0] ;  /* 0x0000b00402107980 */ /* 0x000f28000c101b00 */
[----:B------:R-:W4:Y:S04]  /*b920*/  LD.E R14, desc[UR4][R2.64+0x60] ;  /* 0x00006004020e7980 */ /* 0x000f28000c101900 */
[----:B--2---:R-:W2:Y:S04]  /*b930*/  LD.E R71, desc[UR4][R2.64+0xcc] ;  /* 0x0000cc0402477980 */ /* 0x004ea8000c101900 */
[----:B------:R-:W2:Y:S01]  /*b940*/  LD.E.64 R68, desc[UR4][R2.64+0x78] ;  /* 0x0000780402447980 */ /* 0x000ea2000c101b00 */
[----:B------:R-:W1:Y:S03]  /*b950*/  @P1 MUFU.LG2 R5, R5 ;  /* 0x0000000500051308 */ /* 0x000e660000000c00 */
[----:B------:R1:W5:Y:S01]  /*b960*/  LD.E.64 R72, desc[UR4][R2.64+0xa8] ;  /* 0x0000a80402487980 */ /* 0x000362000c101b00 */
[----:B---3--:R-:W-:Y:S01]  /*b970*/  LOP3.LUT R12, R149, 0x1f80, RZ, 0xc0, !PT ;  /* 0x00001f80950c7812 */ /* 0x008fe200078ec0ff */
[----:B------:R-:W-:Y:S01]  /*b980*/  BSSY.RECONVERGENT B0, `(.L_x_13943) ;  /* 0x0000042000007945 */ /* 0x000fe20003800200 */
[----:B------:R-:W-:-:S02]  /*b990*/  SHF.L.U32 R7, R157, 0x2, RZ ;  /* 0x000000029d077819 */ /* 0x000fc400000006ff */
[----:B----4-:R-:W3:Y:S01]  /*b9a0*/  @P0 MUFU.LG2 R61, R4 ;  /* 0x00000004003d0308 */ /* 0x010ee20000000c00 */
[----:B------:R-:W-:Y:S02]  /*b9b0*/  SHF.R.U32.HI R70, RZ, 0x1, R157 ;  /* 0x00000001ff467819 */ /* 0x000fe4000001169d */
[----:B------:R-:W-:Y:S02]  /*b9c0*/  LOP3.LUT R60, R12, 0x3c, R7, 0xf8, !PT ;  /* 0x0000003c0c3c7812 */ /* 0x000fe400078ef807 */
[----:B------:R-:W-:Y:S02]  /*b9d0*/  LOP3.LUT R7, R7, 0x1f8, RZ, 0xc0, !PT ;  /* 0x000001f807077812 */ /* 0x000fe400078ec0ff */
[----:B------:R-:W-:Y:S02]  /*b9e0*/  LOP3.LUT R6, R6, 0x10, RZ, 0xc0, !PT ;  /* 0x0000001006067812 */ /* 0x000fe400078ec0ff */
[----:B------:R-:W-:Y:S01]  /*b9f0*/  LOP3.LUT R7, R7, 0x38, R70, 0x78, !PT ;  /* 0x0000003807077812 */ /* 0x000fe200078e7846 */
[----:B-1----:R-:W-:Y:S01]  /*ba00*/  @P1 FMUL.FTZ R63, R5, 0.69314718246459960938 ;  /* 0x3f317218053f1820 */ /* 0x002fe20000410000 */
[----:B------:R-:W-:-:S02]  /*ba10*/  IADD3 R8, PT, PT, R148, 0x10, RZ ;  /* 0x0000001094087810 */ /* 0x000fc40007ffe0ff */
[----:B------:R-:W-:Y:S02]  /*ba20*/  LEA R7, R7, R6, 0x2 ;  /* 0x0000000607077211 */ /* 0x000fe400078e10ff */
[----:B------:R-:W-:Y:S02]  /*ba30*/  ISETP.GE.AND P4, PT, R8, R145, PT ;  /* 0x000000910800720c */ /* 0x000fe40003f86270 */
[C---:B------:R-:W-:Y:S01]  /*ba40*/  IADD3 R10, PT, PT, R148.reuse, 0x8, RZ ;  /* 0x00000008940a7810 */ /* 0x040fe20007ffe0ff */
        /* <DEDUP_REMOVED lines=53> */
.L_x_13944:
[----:B------:R-:W-:Y:S05]  /*bda0*/  BSYNC.RECONVERGENT B0 ;  /* 0x0000000000007941 */ /* 0x000fea0003800200 */
.L_x_13943:
        /* <DEDUP_REMOVED lines=19> */
[----:B--23--:R-:W-:Y:S05]  /*bee0*/  @P1 RET.REL.NODEC R156 `(_ZN5flash24flash_fwd_splitkv_kernelI23Flash_fwd_kernel_traitsILi128ELi64ELi64ELi4ELb0ELb0EN7cutlass6half_tE19Flash_kernel_traitsILi128ELi64ELi64ELi4ES3_EELb0ELb1ELb0ELb0ELb1ELb0ELb1ELb0EEEvNS_16Flash_fwd_paramsE) ;  /* 0xffffff409c441950 */ /* 0x00cfea0003c3ffff */
[----:B------:R-:W-:Y:S01]  /*bef0*/  MOV R157, 0x0 ;  /* 0x00000000009d7802 */ /* 0x000fe20000000f00 */
[----:B------:R-:W-:Y:S04]  /*bf00*/  ST.E.128 desc[UR4][R68.64+0x7000], R64 ;  /* 0x0070004044007985 */ /* 0x000fe8000c101d04 */
[----:B------:R1:W-:Y:S02]  /*bf10*/  ST.E.128 desc[UR4][R68.64+0x7100], R60 ;  /* 0x0071003c44007985 */ /* 0x0003e4000c101d04 */
[----:B-1----:R-:W-:Y:S05]  /*bf20*/  RET.REL.NODEC R156 `(_ZN5flash24flash_fwd_splitkv_kernelI23Flash_fwd_kernel_traitsILi128ELi64ELi64ELi4ELb0ELb0EN7cutlass6half_tE19Flash_kernel_traitsILi128ELi64ELi64ELi4ES3_EELb0ELb1ELb0ELb0ELb1ELb0ELb1ELb0EEEvNS_16Flash_fwd_paramsE) ;  /* 0xffffff409c347950 */ /* 0x002fea0003c3ffff */
.L_x_13942:
[----:B------:R-:W-:Y:S01]  /*bf30*/  MOV R7, 0x2 ;  /* 0x0000000200077802 */ /* 0x000fe20000000f00 */
[----:B------:R-:W-:Y:S01]  /*bf40*/  IMAD.MOV.U32 R4, RZ, RZ, 0x1f ;  /* 0x0000001fff047424 */ /* 0x000fe200078e00ff */
[----:B------:R-:W-:-:S07]  /*bf50*/  MOV R6, 0xffffffff ;  /* 0xffffffff00067802 */ /* 0x000fce0000000f00 */
[----:B-1---5:R-:W-:Y:S05]  /*bf60*/  WARPSYNC.COLLECTIVE R6, `(.L_x_13945) ;  /* 0x0000000006087348 */ /* 0x022fea0003c00000 */
[----:B------:R2:W3:Y:S02]  /*bf70*/  SHFL.BFLY P0, R10, R175, R7, R4 ;  /* 0x0c000007af0a7389 */ /* 0x0004e40000000004 */
[----:B-123-5:R-:W-:Y:S05]  /*bf80*/  ENDCOLLECTIVE ;  /* 0x000000000000791b */ /* 0x02efea0003800000 */
.L_x_13945:
[----:B------:R-:W-:Y:S02]  /*bf90*/  IMAD.MOV.U32 R8, RZ, RZ, R10 ;  /* 0x000000ffff087224 */ /* 0x000fe400078e000a */
[----:B------:R-:W-:Y:S02]  /*bfa0*/  IMAD.MOV.U32 R7, RZ, RZ, 0x1 ;  /* 0x00000001ff077424 */ /* 0x000fe400078e00ff */
[----:B------:R-:W-:-:S05]  /*bfb0*/  FADD.FTZ R8, R8, R175 ;  /* 0x000000af08087221 */ /* 0x000fca0000010000 */
[----:B------:R-:W-:-:S07]  /*bfc0*/  MOV R175, R8 ;  /* 0x0000000800af7202 */ /* 0x000fce0000000f00 */
[----:B------:R-:W-:Y:S05]  /*bfd0*/  WARPSYNC.COLLECTIVE R6, `(.L_x_13946) ;  /* 0x0000000006087348 */ /* 0x000fea0003c00000 */
[----:B------:R1:W2:Y:S02]  /*bfe0*/  SHFL.BFLY P0, R10, R175, R7, R4 ;  /* 0x0c000007af0a7389 */ /* 0x0002a40000000004 */
[----:B-12---:R-:W-:Y:S05]  /*bff0*/  ENDCOLLECTIVE ;  /* 0x000000000000791b */ /* 0x006fea0003800000 */
.L_x_13946:
[----:B------:R-:W-:Y:S01]  /*c000*/  MOV R175, R173 ;  /* 0x000000ad00af7202 */ /* 0x000fe20000000f00 */
[----:B------:R-:W-:Y:S01]  /*c010*/  IMAD.MOV.U32 R7, RZ, RZ, 0x2 ;  /* 0x00000002ff077424 */ /* 0x000fe200078e00ff */
[----:B------:R-:W-:-:S07]  /*c020*/  MOV R5, R10 ;  /* 0x0000000a00057202 */ /* 0x000fce0000000f00 */
[----:B------:R-:W-:Y:S05]  /*c030*/  WARPSYNC.COLLECTIVE R6, `(.L_x_13947) ;  /* 0x0000000006087348 */ /* 0x000fea0003c00000 */
[----:B------:R1:W2:Y:S02]  /*c040*/  SHFL.BFLY P0, R10, R175, R7, R4 ;  /* 0x0c000007af0a7389 */ /* 0x0002a40000000004 */
[----:B-12---:R-:W-:Y:S05]  /*c050*/  ENDCOLLECTIVE ;  /* 0x000000000000791b */ /* 0x006fea0003800000 */
.L_x_13947:
[----:B------:R-:W-:Y:S01]  /*c060*/  FADD.FTZ R5, R8, R5 ;  /* 0x0000000508057221 */ /* 0x000fe20000010000 */
[----:B------:R-:W-:Y:S01]  /*c070*/  FADD.FTZ R9, R10, R173 ;  /* 0x000000ad0a097221 */ /* 0x000fe20000010000 */
[----:B------:R-:W-:-:S04]  /*c080*/  MOV R7, 0x1 ;  /* 0x0000000100077802 */ /* 0x000fc80000000f00 */
[----:B------:R-:W-:-:S07]  /*c090*/  MOV R175, R9 ;  /* 0x0000000900af7202 */ /* 0x000fce0000000f00 */
[----:B------:R-:W-:Y:S05]  /*c0a0*/  WARPSYNC.COLLECTIVE R6, `(.L_x_13948) ;  /* 0x0000000006087348 */ /* 0x000fea0003c00000 */
[----:B------:R1:W2:Y:S02]  /*c0b0*/  SHFL.BFLY P0, R10, R175, R7, R4 ;  /* 0x0c000007af0a7389 */ /* 0x0002a40000000004 */
[----:B-12---:R-:W-:Y:S05]  /*c0c0*/  ENDCOLLECTIVE ;  /* 0x000000000000791b */ /* 0x006fea0003800000 */
.L_x_13948:
[----:B------:R-:W-:Y:S05]  /*c0d0*/  BRA `(.L_x_13949) ;  /* 0xfffffff000147947 */ /* 0x000fea000383ffff */
.L_x_13950:
        /* <DEDUP_REMOVED lines=10> */
.L_x_15004:


//--------------------- .text._ZN5flash24flash_fwd_splitkv_kernelI23Flash_fwd_kernel_traitsILi128ELi64ELi64ELi4ELb0ELb0EN7cutlass6half_tE19Flash_kernel_traitsILi128ELi64ELi64ELi4ES3_EELb0ELb1ELb0ELb0ELb1ELb1ELb1ELb0EEEvNS_16Flash_fwd_paramsE --------------------------
	.section	.text._ZN5flash24flash_fwd_splitkv_kernelI23Flash_fwd_kernel_traitsILi128ELi64ELi64ELi4ELb0ELb0EN7cutlass6half_tE19Flash_kernel_traitsILi128ELi64ELi64ELi4ES3_EELb0ELb1ELb0ELb0ELb1ELb1ELb1ELb0EEEvNS_16Flash_fwd_paramsE,"ax",@progbits
	.align	128
        .global         _ZN5flash24flash_fwd_splitkv_kernelI23Flash_fwd_kernel_traitsILi128ELi64ELi64ELi4ELb0ELb0EN7cutlass6half_tE19Flash_kernel_traitsILi128ELi64ELi64ELi4ES3_EELb0ELb1ELb0ELb0ELb1ELb1ELb1ELb0EEEvNS_16Flash_fwd_paramsE
        .type           _ZN5flash24flash_fwd_splitkv_kernelI23Flash_fwd_kernel_traitsILi128ELi64ELi64ELi4ELb0ELb0EN7cutlass6half_tE19Flash_kernel_traitsILi128ELi64ELi64ELi4ES3_EELb0ELb1ELb0ELb0ELb1ELb1ELb1ELb0EEEvNS_16Flash_fwd_paramsE,@function
        .size           _ZN5flash24flash_fwd_splitkv_kernelI23Flash_fwd_kernel_traitsILi128ELi64ELi64ELi4ELb0ELb0EN7cutlass6half_tE19Flash_kernel_traitsILi128ELi64ELi64ELi4ES3_EELb0ELb1ELb0ELb0ELb1ELb1ELb1ELb0EEEvNS_16Flash_fwd_paramsE,(.L_x_15005 - _ZN5flash24flash_fwd_splitkv_kernelI23Flash_fwd_kernel_traitsILi128ELi64ELi64ELi4ELb0ELb0EN7cutlass6half_tE19Flash_kernel_traitsILi128ELi64ELi64ELi4ES3_EELb0ELb1ELb0ELb0ELb1ELb1ELb1ELb0EEEvNS_16Flash_fwd_paramsE)
        .other          _ZN5flash24flash_fwd_splitkv_kernelI23Flash_fwd_kernel_traitsILi128ELi64ELi64ELi4ELb0ELb0EN7cutlass6half_tE19Flash_kernel_traitsILi128ELi64ELi64ELi4ES3_EELb0ELb1ELb0ELb0ELb1ELb1ELb1ELb0EEEvNS_16Flash_fwd_paramsE,@"STO_CUDA_ENTRY STV_DEFAULT"
_ZN5flash24flash_fwd_splitkv_kernelI23Flash_fwd_kernel_traitsILi128ELi64ELi64ELi4ELb0ELb0EN7cutlass6half_tE19Flash_kernel_traitsILi128ELi64ELi64ELi4ES3_EELb0ELb1ELb0ELb0ELb1ELb1ELb1ELb0EEEvNS_16Flash_fwd_paramsE:
.text._ZN5flash24flash_fwd_splitkv_kernelI23Flash_fwd_kernel_traitsILi128ELi64ELi64ELi4ELb0ELb0EN7cutlass6half_tE19Flash_kernel_traitsILi128ELi64ELi64ELi4ES3_EELb0ELb1ELb0ELb0ELb1ELb1ELb1ELb0EEEvNS_16Flash_fwd_paramsE:
        /* <DEDUP_REMOVED lines=29> */
[----:B-1----:R-:W-:Y:S05]  /*01d0*/  CALL.REL.NOINC `($_ZN5flash24flash_fwd_splitkv_kernelI23Flash_fwd_kernel_traitsILi128ELi64ELi64ELi4ELb0ELb0EN7cutlass6half_tE19Flash_kernel_traitsILi128ELi64ELi64ELi4ES3_EELb0ELb1ELb0ELb0ELb1ELb1ELb1ELb0EEEvNS_16Flash_fwd_paramsE$_ZN5flash30compute_attn_1rowblock_splitkvI23Flash_fwd_kernel_traitsILi128ELi64ELi64ELi4ELb0ELb0EN7cutlass6half_tE19Flash_kernel_traitsILi128ELi64ELi64ELi4ES3_EELb0ELb1ELb0ELb0ELb1ELb1ELb1ELb0ENS_16Flash_fwd_paramsEEEvRKT8_iiiii) ;  /* 0x0000000000087944 */ /* 0x002fea0003c00000 */
[----:B------:R-:W-:Y:S05]  /*01e0*/  BSYNC.RECONVERGENT B3 ;  /* 0x0000000000037941 */ /* 0x000fea0003800200 */
.L_x_13951:
[----:B------:R-:W-:Y:S05]  /*01f0*/  EXIT ;  /* 0x000000000000794d */ /* 0x000fea0003800000 */
        .type           $_ZN5flash24flash_fwd_splitkv_kernelI23Flash_fwd_kernel_traitsILi128ELi64ELi64ELi4ELb0ELb0EN7cutlass6half_tE19Flash_kernel_traitsILi128ELi64ELi64ELi4ES3_EELb0ELb1ELb0ELb0ELb1ELb1ELb1ELb0EEEvNS_16Flash_fwd_paramsE$_ZN5flash30compute_attn_1rowblock_splitkvI23Flash_fwd_kernel_traitsILi128ELi64ELi64ELi4ELb0ELb0EN7cutlass6half_tE19Flash_kernel_traitsILi128ELi64ELi64ELi4ES3_EELb0ELb1ELb0ELb0ELb1ELb1ELb1ELb0ENS_16Flash_fwd_paramsEEEvRKT8_iiiii,@function
        .size           $_ZN5flash24flash_fwd_splitkv_kernelI23Flash_fwd_kernel_traitsILi128ELi64ELi64ELi4ELb0ELb0EN7cutlass6half_tE19Flash_kernel_traitsILi128ELi64ELi64ELi4ES3_EELb0ELb1ELb0ELb0ELb1ELb1ELb1ELb0EEEvNS_16Flash_fwd_paramsE$_ZN5flash30compute_attn_1rowblock_splitkvI23Flash_fwd_kernel_traitsILi128ELi64ELi64ELi4ELb0ELb0EN7cutlass6half_tE19Flash_kernel_traitsILi128ELi64ELi64ELi4ES3_EELb0ELb1ELb0ELb0ELb1ELb1ELb1ELb0ENS_16Flash_fwd_paramsEEEvRKT8_iiiii,(.L_x_15005 - $_ZN5flash24flash_fwd_splitkv_kernelI23Flash_fwd_kernel_traitsILi128ELi64ELi64ELi4ELb0ELb0EN7cutlass6half_tE19Flash_kernel_traitsILi128ELi64ELi64ELi4ES3_EELb0ELb1ELb0ELb0ELb1ELb1ELb1ELb0EEEvNS_16Flash_fwd_paramsE$_ZN5flash30compute_attn_1rowblock_splitkvI23Flash_fwd_kernel_traitsILi128ELi64ELi64ELi4ELb0ELb0EN7cutlass6half_tE19Flash_kernel_traitsILi128ELi64ELi64ELi4ES3_EELb0ELb1ELb0ELb0ELb1ELb1ELb1ELb0ENS_16Flash_fwd_paramsEEEvRKT8_iiiii)
$_ZN5flash24flash_fwd_splitkv_kernelI23Flash_fwd_kernel_traitsILi128ELi64ELi64ELi4ELb0ELb0EN7cutlass6half_tE19Flash_kernel_traitsILi128ELi64ELi64ELi4ES3_EELb0ELb1ELb0ELb0ELb1ELb1ELb1ELb0EEEvNS_16Flash_fwd_paramsE$_ZN5flash30compute_attn_1rowblock_splitkvI23Flash_fwd_kernel_traitsILi128ELi64ELi64ELi4ELb0ELb0EN7cutlass6half_tE19Flash_kernel_traitsILi128ELi64ELi64ELi4ES3_EELb0ELb1ELb0ELb0ELb1ELb1ELb1ELb0ENS_16Flash_fwd_paramsEEEvRKT8_iiiii:
        /* <DEDUP_REMOVED lines=39> */
.L_x_13953:
[----:B------:R-:W-:Y:S05]  /*0470*/  BSYNC.RECONVERGENT B0 ;  /* 0x0000000000007941 */ /* 0x000fea0003800200 */
.L_x_13952:
[----:B------:R-:W-:Y:S04]  /*0480*/  BSSY.RECONVERGENT B0, `(.L_x_13954) ;  /* 0x0000007000007945 */ /* 0x000fe80003800200 */
[----:B------:R-:W-:Y:S05]  /*0490*/  @!P3 BRA `(.L_x_13955) ;  /* 0x000000000014b947 */ /* 0x000fea0003800000 */
[----:B-----5:R-:W4:Y:S02]  /*04a0*/  LD.E.U8 R7, desc[UR4][R2.64+0x1b2] ;  /* 0x0001b20402077980 */ /* 0x020f24000c101100 */
[----:B----4-:R-:W-:-:S13]  /*04b0*/  ISETP.NE.AND P1, PT, R7, RZ, PT ;  /* 0x000000ff0700720c */ /* 0x010fda0003f25270 */
[----:B------:R-:W4:Y:S02]  /*04c0*/  @P1 LD.E R8, desc[UR4][R12.64+0x4] ;  /* 0x000004040c081980 */ /* 0x000f24000c101900 */
[----:B----4-:R-:W-:-:S06]  /*04d0*/  @P1 IADD3 R7, PT, PT, R8, -R15, RZ ;  /* 0x8000000f08071210 */ /* 0x010fcc0007ffe0ff */
[----:B------:R4:W5:Y:S02]  /*04e0*/  @!P1 LD.E R7, desc[UR4][R12.64] ;  /* 0x000000040c079980 */ /* 0x000964000c101900 */
.L_x_13955:
[----:B------:R-:W-:Y:S05]  /*04f0*/  BSYNC.RECONVERGENT B0 ;  /* 0x0000000000007941 */ /* 0x000fea0003800200 */
.L_x_13954:
        /* <DEDUP_REMOVED lines=8> */
.L_x_13957:
[----:B------:R-:W5:Y:S01]  /*0580*/  LD.E.64 R10, desc[UR4][R2.64+0x108] ;  /* 0x00010804020a7980 */ /* 0x000f62000c101b00 */
[----:B------:R-:W-:Y:S01]  /*0590*/  BSSY.RECONVERGENT B0, `(.L_x_13959) ;  /* 0x0000006000007945 */ /* 0x000fe20003800200 */
[----:B------:R-:W-:Y:S01]  /*05a0*/  IMAD.MOV.U32 R82, RZ, RZ, RZ ;  /* 0x000000ffff527224 */ /* 0x000fe200078e00ff */
[----:B-----5:R-:W-:-:S04]  /*05b0*/  ISETP.NE.U32.AND P0, PT, R10, RZ, PT ;  /* 0x000000ff0a00720c */ /* 0x020fc80003f05070 */
[----:B------:R-:W-:-:S13]  /*05c0*/  ISETP.NE.AND.EX P0, PT, R11, RZ, PT, P0 ;  /* 0x000000ff0b00720c */ /* 0x000fda0003f05300 */
[----:B------:R-:W-:Y:S05]  /*05d0*/  @!P0 BRA `(.L_x_13960) ;  /* 0x0000000000048947 */ /* 0x000fea0003800000 */
[----:B------:R1:W5:Y:S02]  /*05e0*/  LD.E R82, desc[UR4][R2.64+0xbc] ;  /* 0x0000bc0402527980 */ /* 0x000364000c101900 */
.L_x_13960:
[----:B------:R-:W-:Y:S05]  /*05f0*/  BSYNC.RECONVERGENT B0 ;  /* 0x0000000000007941 */ /* 0x000fea0003800200 */
.L_x_13959:
[----:B-----5:R-:W-:Y:S02]  /*0600*/  IADD3 R82, PT, PT, R82, R7, -R14 ;  /* 0x0000000752527210 */ /* 0x020fe40007ffe80e */
.L_x_13958:
[----:B------:R-:W-:Y:S05]  /*0610*/  BSYNC.RECONVERGENT B1 ;  /* 0x0000000000017941 */ /* 0x000fea0003800200 */
.L_x_13956:
[----:B------:R-:W-:Y:S01]  /*0620*/  IMAD.SHL.U32 R158, R27, 0x40, RZ ;  /* 0x000000401b9e7824 */ /* 0x000fe200078e00ff */
[----:B------:R-:W-:Y:S01]  /*0630*/  MOV R6, R156 ;  /* 0x0000009c00067202 */ /* 0x000fe20000000f00 */
[----:B------:R-:W-:-:S03]  /*0640*/  IMAD.MOV.U32 R7, RZ, RZ, 0x0 ;  /* 0x00000000ff077424 */ /* 0x000fc600078e00ff */
[----:B------:R-:W-:-:S13]  /*0650*/  ISETP.GT.AND P0, PT, R89, R158, PT ;  /* 0x0000009e5900720c */ /* 0x000fda0003f04270 */
[----:B-1234-:R-:W-:Y:S05]  /*0660*/  @!P0 RET.REL.NODEC R6 `(_ZN5flash24flash_fwd_splitkv_kernelI23Flash_fwd_kernel_traitsILi128ELi64ELi64ELi4ELb0ELb0EN7cutlass6half_tE19Flash_kernel_traitsILi128ELi64ELi64ELi4ES3_EELb0ELb1ELb0ELb0ELb1ELb1ELb1ELb0EEEvNS_16Flash_fwd_paramsE) ;  /* 0xfffffff806648950 */ /* 0x01efea0003c3ffff */
        /* <DEDUP_REMOVED lines=132> */
[----:B-1----:R-:W-:Y:S05]  /*0eb0*/  @P0 RET.REL.NODEC R156 `(_ZN5flash24flash_fwd_splitkv_kernelI23Flash_fwd_kernel_traitsILi128ELi64ELi64ELi4ELb0ELb0EN7cutlass6half_tE19Flash_kernel_traitsILi128ELi64ELi64ELi4ES3_EELb0ELb1ELb0ELb0ELb1ELb1ELb1ELb0EEEvNS_16Flash_fwd_paramsE) ;  /* 0xfffffff09c500950 */ /* 0x002fea0003c3ffff */
[----:B------:R-:W-:Y:S02]  /*0ec0*/  MOV R3, 0xff800000 ;  /* 0xff80000000037802 */ /* 0x000fe40000000f00 */
[----:B------:R-:W-:-:S03]  /*0ed0*/  MOV R157, 0x0 ;  /* 0x00000000009d7802 */ /* 0x000fc60000000f00 */
[----:B------:R1:W-:Y:S02]  /*0ee0*/  ST.E desc[UR4][R8.64+0xe0], R3 ;  /* 0x0000e00308007985 */ /* 0x0003e4000c101904 */
[----:B-1----:R-:W-:Y:S05]  /*0ef0*/  RET.REL.NODEC R156 `(_ZN5flash24flash_fwd_splitkv_kernelI23Flash_fwd_kernel_traitsILi128ELi64ELi64ELi4ELb0ELb0EN7cutlass6half_tE19Flash_kernel_traitsILi128ELi64ELi64ELi4ES3_EELb0ELb1ELb0ELb0ELb1ELb1ELb1ELb0EEEvNS_16Flash_fwd_paramsE) ;  /* 0xfffffff09c407950 */ /* 0x002fea0003c3ffff */
.L_x_13961:
        /* <DEDUP_REMOVED lines=101> */
.L_x_13963:
        /* <DEDUP_REMOVED lines=78> */
.L_x_13964:
[----:B------:R-:W-:Y:S05]  /*1a30*/  BSYNC.RECONVERGENT B0 ;  /* 0x0000000000007941 */ /* 0x000fea0003800200 */
.L_x_13962:
        /* <DEDUP_REMOVED lines=29> */
[----:B------:R-:W-:Y:S01]  /*1c10*/  IMAD.MOV.U32 R7, RZ, RZ, R20 ;  /* 0x000000ffff077224 */ /* 0x000fe200078e0014 */
[----:B------:R-:W-:Y:S01]  /*1c20*/  SHF.L.U32 R149, R157, 0x3, RZ ;  /* 0x000000039d957819 */ /* 0x000fe200000006ff */
[----:B-----5:R-:W-:Y:S02]  /*1c30*/  IMAD R9, R13, R104, RZ ;  /* 0x000000680d097224 */ /* 0x020fe400078e02ff */
[----:B------:R-:W-:Y:S01]  /*1c40*/  @!P1 IMAD.MOV R7, RZ, RZ, -R7 ;  /* 0x000000ffff079224 */ /* 0x000fe200078e0a07 */
[----:B------:R-:W-:Y:S01]  /*1c50*/  @!P2 LOP3.LUT R7, RZ, R12, RZ, 0x33, !PT ;  /* 0x0000000cff07a212 */ /* 0x000fe200078e33ff */
[C---:B------:R-:W-:Y:S02]  /*1c60*/  IMAD R9, R4.reuse, R105, R9 ;  /* 0x0000006904097224 */ /* 0x040fe400078e0209 */
[----:B------:R-:W-:Y:S01]  /*1c70*/  IMAD.WIDE.U32 R20, R4, R104, RZ ;  /* 0x0000006804147225 */ /* 0x000fe200078e00ff */
[----:B------:R-:W-:Y:S02]  /*1c80*/  LOP3.LUT R4, R149, 0x38, RZ, 0xc0, !PT ;  /* 0x0000003895047812 */ /* 0x000fe400078ec0ff */
[----:B------:R-:W-:Y:S01]  /*1c90*/  SHF.R.S32.HI R12, RZ, 0x1f, R7 ;  /* 0x0000001fff0c7819 */ /* 0x000fe20000011407 */
[----:B------:R-:W-:Y:S01]  /*1ca0*/  IMAD R11, R29, R7, RZ ;  /* 0x000000071d0b7224 */ /* 0x000fe200078e02ff */
[----:B------:R-:W-:Y:S01]  /*1cb0*/  IADD3 R10, P2, P1, R20, R10, R4 ;  /* 0x0000000a140a7210 */ /* 0x000fe2000795e004 */
[----:B------:R-:W-:-:S02]  /*1cc0*/  IMAD.IADD R9, R21, 0x1, R9 ;  /* 0x0000000115097824 */ /* 0x000fc400078e0209 */
[----:B------:R-:W-:Y:S01]  /*1cd0*/  IMAD.WIDE.U32 R34, R28, R7, RZ ;  /* 0x000000071c227225 */ /* 0x000fe200078e00ff */
[----:B------:R-:W-:-:S03]  /*1ce0*/  IADD3 R32, P3, PT, R4, R8, RZ ;  /* 0x0000000804207210 */ /* 0x000fc60007f7e0ff */
[----:B------:R-:W-:Y:S01]  /*1cf0*/  IMAD R11, R12, R28, R11 ;  /* 0x0000001c0c0b7224 */ /* 0x000fe200078e020b */
[----:B------:R-:W-:Y:S02]  /*1d00*/  IADD3.X R6, PT, PT, R9, R6, RZ, P2, P1 ;  /* 0x0000000609067210 */ /* 0x000fe400017e24ff */
[----:B------:R-:W-:Y:S01]  /*1d10*/  IADD3 R28, P1, PT, R10, R34, RZ ;  /* 0x000000220a1c7210 */ /* 0x000fe20007f3e0ff */
[----:B------:R-:W-:Y:S01]  /*1d20*/  IMAD.IADD R11, R35, 0x1, R11 ;  /* 0x00000001230b7824 */ /* 0x000fe200078e020b */
[----:B------:R-:W-:Y:S02]  /*1d30*/  SHF.R.U32.HI R20, RZ, 0x3, R157 ;  /* 0x00000003ff147819 */ /* 0x000fe4000001169d */
[----:B------:R-:W-:Y:S01]  /*1d40*/  IADD3.X R33, PT, PT, RZ, R0, RZ, P3, !PT ;  /* 0x00000000ff217210 */ /* 0x000fe20001ffe4ff */
[----:B------:R-:W-:Y:S01]  /*1d50*/  IMAD.X R29, R6, 0x1, R11, P1 ;  /* 0x00000001061d7824 */ /* 0x000fe200008e060b */
[----:B------:R-:W-:Y:S01]  /*1d60*/  IADD3 R145, PT, PT, -R158, R89, RZ ;  /* 0x000000599e917210 */ /* 0x000fe20007ffe1ff */
[----:B------:R-:W-:Y:S01]  /*1d70*/  IMAD R151, R147, R20, RZ ;  /* 0x0000001493977224 */ /* 0x000fe200078e02ff */
[C---:B------:R-:W-:Y:S01]  /*1d80*/  IADD3 R12, PT, PT, R20.reuse, 0x10, RZ ;  /* 0x00000010140c7810 */ /* 0x040fe20007ffe0ff */
[----:B------:R-:W-:-:S03]  /*1d90*/  IMAD.WIDE.U32 R32, R20, R146, R32 ;  /* 0x0000009214207225 */ /* 0x000fc600078e0020 */
[----:B------:R-:W-:Y:S01]  /*1da0*/  ISETP.GE.AND P4, PT, R12, R145, PT ;  /* 0x000000910c00720c */ /* 0x000fe20003f86270 */
[C---:B------:R-:W-:Y:S01]  /*1db0*/  VIADD R10, R20.reuse, 0x20 ;  /* 0x00000020140a7836 */ /* 0x040fe20000000000 */
[----:B------:R-:W-:Y:S02]  /*1dc0*/  IADD3 R151, PT, PT, R33, R151, RZ ;  /* 0x0000009721977210 */ /* 0x000fe40007ffe0ff */
[----:B------:R-:W-:Y:S01]  /*1dd0*/  MOV R21, RZ ;  /* 0x000000ff00157202 */ /* 0x000fe20000000f00 */
[----:B------:R-:W1:Y:S01]  /*1de0*/  S2UR UR6, SR_CgaCtaId ;  /* 0x00000000000679c3 */ /* 0x000e620000008800 */
[-C--:B------:R-:W-:Y:S02]  /*1df0*/  ISETP.GE.AND P5, PT, R20, R145.reuse, PT ;  /* 0x000000911400720c */ /* 0x080fe40003fa6270 */
[----:B------:R-:W-:Y:S01]  /*1e00*/  ISETP.GE.AND P2, PT, R10, R145, PT ;  /* 0x000000910a00720c */ /* 0x000fe20003f46270 */
[----:B------:R-:W-:-:S04]  /*1e10*/  IMAD.WIDE.U32 R26, R27, 0x40, R20 ;  /* 0x000000401b1a7825 */ /* 0x000fc800078e0014 */
[----:B------:R-:W-:Y:S02]  /*1e20*/  IMAD R155, R105, R20, RZ ;  /* 0x00000014699b7224 */ /* 0x000fe400078e02ff */
[----:B------:R-:W-:Y:S01]  /*1e30*/  IMAD.WIDE.U32 R28, R20, R104, R28 ;  /* 0x00000068141c7225 */ /* 0x000fe200078e001c */
[----:B------:R-:W-:-:S04]  /*1e40*/  UMOV UR7, 0x400 ;  /* 0x0000040000077882 */ /* 0x000fc80000000000 */
[----:B------:R-:W-:Y:S01]  /*1e50*/  IADD3 R155, PT, PT, R29, R155, RZ ;  /* 0x0000009b1d9b7210 */ /* 0x000fe20007ffe0ff */
[----:B------:R-:W-:-:S04]  /*1e60*/  VIADD R127, R107, 0xffffffff ;  /* 0xffffffff6b7f7836 */ /* 0x000fc80000000000 */
[----:B------:R-:W-:Y:S01]  /*1e70*/  IMAD.SHL.U32 R103, R127, 0x40, RZ ;  /* 0x000000407f677824 */ /* 0x000fe200078e00ff */
[----:B-1----:R-:W-:-:S06]  /*1e80*/  ULEA UR6, UR6, UR7, 0x18 ;  /* 0x0000000706067291 */ /* 0x002fcc000f8ec0ff */
[----:B------:R-:W-:Y:S02]  /*1e90*/  MOV R144, UR6 ;  /* 0x0000000600907c02 */ /* 0x000fe40008000f00 */
[----:B------:R-:W-:Y:S01]  /*1ea0*/  SHF.L.U64.HI R80, R146, 0x4, R147 ;  /* 0x0000000492507819 */ /* 0x000fe20000010293 */
[----:B--2---:R-:W-:Y:S01]  /*1eb0*/  @P6 IMAD.WIDE.U32 R8, R16, R5, RZ ;  /* 0x0000000510086225 */ /* 0x004fe200078e00ff */
[----:B---3--:R-:W-:-:S03]  /*1ec0*/  LEA R152, P1, R32, R14, 0x1 ;  /* 0x0000000e20987211 */ /* 0x008fc600078208ff */
[-C--:B----4-:R-:W-:Y:S02]  /*1ed0*/  @!P6 IMAD R6, R25, R161.reuse, RZ ;  /* 0x000000a11906e224 */ /* 0x090fe400078e02ff */
[----:B------:R-:W-:-:S04]  /*1ee0*/  @!P6 IMAD.WIDE.U32 R24, R24, R161, RZ ;  /* 0x000000a11818e225 */ /* 0x000fc800078e00ff */
[----:B------:R-:W-:Y:S02]  /*1ef0*/  @!P6 IMAD.MOV.U32 R7, RZ, RZ, R24 ;  /* 0x000000ffff07e224 */ /* 0x000fe400078e0018 */
[----:B------:R-:W-:Y:S02]  /*1f00*/  @P6 IMAD.MOV.U32 R7, RZ, RZ, R8 ;  /* 0x000000ffff076224 */ /* 0x000fe400078e0008 */
[----:B------:R-:W-:Y:S02]  /*1f10*/  VIADD R8, R20, 0x30 ;  /* 0x0000003014087836 */ /* 0x000fe40000000000 */
[----:B------:R-:W-:Y:S01]  /*1f20*/  @P6 IMAD R0, R17, R5, RZ ;  /* 0x0000000511006224 */ /* 0x000fe200078e02ff */
[----:B------:R-:W-:Y:S01]  /*1f30*/  LEA.HI.X R151, R32, R15, R151, 0x1, P1 ;  /* 0x0000000f20977211 */ /* 0x000fe200008f0c97 */
[----:B------:R-:W-:Y:S01]  /*1f40*/  @!P6 IMAD.IADD R6, R25, 0x1, R6 ;  /* 0x000000011906e824 */ /* 0x000fe200078e0206 */
[----:B------:R-:W-:Y:S01]  /*1f50*/  ISETP.GE.AND P3, PT, R8, R145, PT ;  /* 0x000000910800720c */ /* 0x000fe20003f66270 */
[----:B------:R-:W-:Y:S01]  /*1f60*/  @P6 IMAD.IADD R6, R9, 0x1, R0 ;  /* 0x0000000109066824 */ /* 0x000fe200078e0200 */
[----:B------:R-:W-:Y:S01]  /*1f70*/  IADD3 R32, P1, PT, R4, R7, RZ ;  /* 0x0000000704207210 */ /* 0x000fe20007f3e0ff */
[----:B------:R-:W-:Y:S01]  /*1f80*/  IMAD R25, R23, R159, RZ ;  /* 0x0000009f17197224 */ /* 0x000fe200078e02ff */
        /* <DEDUP_REMOVED lines=8> */
[C---:B------:R-:W-:Y:S02]  /*2010*/  @!P2 IADD3 R13, P6, PT, R26.reuse, 0x20, RZ ;  /* 0x000000201a0da810 */ /* 0x040fe40007fde0ff */
[----:B------:R-:W-:Y:S01]  /*2020*/  LOP3.LUT R9, R5, R9, R4, 0xf6, !PT ;  /* 0x0000000905097212 */ /* 0x000fe200078ef604 */
[----:B------:R-:W-:Y:S01]  /*2030*/  @!P4 IMAD.X R11, RZ, RZ, R27, P1 ;  /* 0x000000ffff0bc224 */ /* 0x000fe200008e061b */
[----:B------:R-:W-:Y:S01]  /*2040*/  @!P3 IADD3 R6, P1, PT, R26, 0x30, RZ ;  /* 0x000000301a06b810 */ /* 0x000fe20007f3e0ff */
[----:B------:R-:W-:-:S02]  /*2050*/  @!P5 IMAD R5, R27, R16, RZ ;  /* 0x000000101b05d224 */ /* 0x000fc400078e02ff */
[----:B------:R-:W-:Y:S01]  /*2060*/  IMAD.IADD R23, R23, 0x1, R25 ;  /* 0x0000000117177824 */ /* 0x000fe200078e0219 */
[----:B------:R-:W-:Y:S01]  /*2070*/  @!P2 IADD3.X R21, PT, PT, RZ, R27, RZ, P6, !PT ;  /* 0x0000001bff15a210 */ /* 0x000fe200037fe4ff */
[----:B------:R-:W-:Y:S01]  /*2080*/  @!P3 IMAD.X R7, RZ, RZ, R27, P1 ;  /* 0x000000ffff07b224 */ /* 0x000fe200008e061b */
[----:B------:R-:W-:Y:S01]  /*2090*/  LEA R154, P1, R28, R30, 0x1 ;  /* 0x0000001e1c9a7211 */ /* 0x000fe200078208ff */
[C---:B------:R-:W-:Y:S01]  /*20a0*/  @!P5 IMAD R5, R26.reuse, R17, R5 ;  /* 0x000000111a05d224 */ /* 0x040fe200078e0205 */
[----:B------:R-:W-:Y:S01]  /*20b0*/  @!P4 MOV R24, R22 ;  /* 0x000000160018c202 */ /* 0x000fe20000000f00 */
[----:B------:R-:W-:Y:S01]  /*20c0*/  @!P5 IMAD.WIDE.U32 R26, R26, R16, R22 ;  /* 0x000000101a1ad225 */ /* 0x000fe200078e0016 */
[----:B------:R-:W-:-:S03]  /*20d0*/  LEA.HI.X R155, R28, R31, R155, 0x1, P1 ;  /* 0x0000001f1c9b7211 */ /* 0x000fc600008f0c9b */
[----:B------:R-:W-:Y:S02]  /*20e0*/  @!P4 IMAD R11, R11, R16, RZ ;  /* 0x000000100b0bc224 */ /* 0x000fe400078e02ff */
[----:B------:R-:W-:Y:S01]  /*20f0*/  @!P4 IMAD.MOV.U32 R25, RZ, RZ, R23 ;  /* 0x000000ffff19c224 */ /* 0x000fe200078e0017 */
[----:B------:R-:W-:Y:S01]  /*2100*/  @!P5 IADD3 R5, PT, PT, R27, R5, RZ ;  /* 0x000000051b05d210 */ /* 0x000fe20007ffe0ff */
[-C--:B------:R-:W-:Y:S01]  /*2110*/  @!P4 IMAD R11, R17, R15.reuse, R11 ;  /* 0x0000000f110bc224 */ /* 0x080fe200078e020b */
[----:B------:R-:W-:Y:S01]  /*2120*/  @!P5 LEA R14, P1, R26, R18, 0x1 ;  /* 0x000000121a0ed211 */ /* 0x000fe200078208ff */
[----:B------:R-:W-:Y:S01]  /*2130*/  @!P4 IMAD.WIDE.U32 R24, R16, R15, R24 ;  /* 0x0000000f1018c225 */ /* 0x000fe200078e0018 */
[----:B------:R-:W-:-:S03]  /*2140*/  @!P2 MOV R28, R22 ;  /* 0x00000016001ca202 */ /* 0x000fc60000000f00 */
[----:B------:R-:W-:Y:S02]  /*2150*/  @!P2 IMAD R0, R21, R16, RZ ;  /* 0x000000101500a224 */ /* 0x000fe400078e02ff */
[----:B------:R-:W-:Y:S01]  /*2160*/  @!P2 IMAD.MOV.U32 R29, RZ, RZ, R23 ;  /* 0x000000ffff1da224 */ /* 0x000fe200078e0017 */
[----:B------:R-:W-:Y:S01]  /*2170*/  @!P5 LEA.HI.X R15, R26, R19, R5, 0x1, P1 ;  /* 0x000000131a0fd211 */ /* 0x000fe200008f0c05 */
[----:B------:R-:W-:Y:S01]  /*2180*/  @!P4 IMAD.IADD R11, R25, 0x1, R11 ;  /* 0x00000001190bc824 */ /* 0x000fe200078e020b */
[----:B------:R-:W-:Y:S01]  /*2190*/  @!P4 LEA R26, P1, R24, R18, 0x1 ;  /* 0x00000012181ac211 */ /* 0x000fe200078208ff */
[-C--:B------:R-:W-:Y:S01]  /*21a0*/  @!P2 IMAD R0, R17, R13.reuse, R0 ;  /* 0x0000000d1100a224 */ /* 0x080fe200078e0200 */
[----:B------:R-:W-:Y:S01]  /*21b0*/  IADD3 R5, PT, PT, -R103, R82, RZ ;  /* 0x0000005267057210 */ /* 0x000fe20007ffe1ff */
[----:B------:R-:W-:Y:S01]  /*21c0*/  @!P2 IMAD.WIDE.U32 R28, R16, R13, R28 ;  /* 0x0000000d101ca225 */ /* 0x000fe200078e001c */
[----:B------:R-:W-:Y:S02]  /*21d0*/  @!P4 LEA.HI.X R27, R24, R19, R11, 0x1, P1 ;  /* 0x00000013181bc211 */ /* 0x000fe400008f0c0b */
[----:B------:R-:W-:Y:S01]  /*21e0*/  ISETP.GE.AND P6, PT, R20, R5, PT ;  /* 0x000000051400720c */ /* 0x000fe20003fc6270 */
[----:B------:R-:W-:Y:S01]  /*21f0*/  @!P2 IMAD.IADD R11, R29, 0x1, R0 ;  /* 0x000000011d0ba824 */ /* 0x000fe200078e0200 */
[----:B------:R-:W-:-:S02]  /*2200*/  LEA R0, R9, R144, 0x1 ;  /* 0x0000009009007211 */ /* 0x000fc400078e08ff */
[C---:B------:R-:W-:Y:S01]  /*2210*/  @!P2 LEA R20, P1, R28.reuse, R18, 0x1 ;  /* 0x000000121c14a211 */ /* 0x040fe200078208ff */
[----:B------:R-:W-:Y:S02]  /*2220*/  @!P3 IMAD R7, R7, R16, RZ ;  /* 0x000000100707b224 */ /* 0x000fe400078e02ff */
[----:B------:R-:W-:Y:S01]  /*2230*/  @!PT LDS RZ, [RZ] ;  /* 0x00000000fffff984 */ /* 0x000fe20000000800 */
[----:B------:R-:W-:Y:S01]  /*2240*/  @!PT LDS RZ, [RZ] ;  /* 0x00000000fffff984 */ /* 0x000fe20000000800 */
[----:B------:R-:W-:Y:S01]  /*2250*/  @!PT LDS RZ, [RZ] ;  /* 0x00000000fffff984 */ /* 0x000fe20000000800 */
[----:B------:R-:W-:Y:S01]  /*2260*/  @!P5 LDGSTS.E.BYPASS.LTC128B.128 [R0], desc[UR4][R14.64] ;  /* 0x000000000e00dfae */ /* 0x000fe2000b981a04 */
[----:B------:R-:W-:Y:S01]  /*2270*/  @!P2 LEA.HI.X R21, R28, R19, R11, 0x1, P1 ;  /* 0x000000131c15a211 */ /* 0x000fe200008f0c0b */
[-C--:B------:R-:W-:Y:S02]  /*2280*/  @!P3 IMAD R7, R17, R6.reuse, R7 ;  /* 0x000000061107b224 */ /* 0x080fe400078e0207 */
[----:B------:R1:W-:Y:S01]  /*2290*/  @!P5 LDGSTS.E.BYPASS.LTC128B.128 [R0+0x2000], desc[UR4][R14.64+0x80] ;  /* 0x020000800e00dfae */ /* 0x0003e2000b981a04 */
[-C--:B------:R-:W-:Y:S01]  /*22a0*/  ISETP.GE.AND P5, PT, R12, R5.reuse, PT ;  /* 0x000000050c00720c */ /* 0x080fe20003fa6270 */
[----:B------:R-:W-:Y:S01]  /*22b0*/  @!P3 IMAD.WIDE.U32 R22, R16, R6, R22 ;  /* 0x000000061016b225 */ /* 0x000fe200078e0016 */
[----:B------:R-:W-:Y:S01]  /*22c0*/  ISETP.GE.AND P1, PT, R8, R5, PT ;  /* 0x000000050800720c */ /* 0x000fe20003f26270 */
[----:B------:R-:W-:Y:S04]  /*22d0*/  @!P4 LDGSTS.E.BYPASS.LTC128B.128 [R0+0x800], desc[UR4][R26.64] ;  /* 0x008000001a00cfae */ /* 0x000fe8000b981a04 */
[----:B------:R-:W-:Y:S01]  /*22e0*/  @!P4 LDGSTS.E.BYPASS.LTC128B.128 [R0+0x2800], desc[UR4][R26.64+0x80] ;  /* 0x028000801a00cfae */ /* 0x000fe2000b981a04 */
[----:B------:R-:W-:-:S03]  /*22f0*/  @!P3 IMAD.IADD R7, R23, 0x1, R7 ;  /* 0x000000011707b824 */ /* 0x000fc600078e0207 */
[----:B------:R-:W-:Y:S01]  /*2300*/  @!P2 LDGSTS.E.BYPASS.LTC128B.128 [R0+0x1000], desc[UR4][R20.64] ;  /* 0x010000001400afae */ /* 0x000fe2000b981a04 */
[----:B------:R-:W-:-:S03]  /*2310*/  @!P3 LEA R16, P4, R22, R18, 0x1 ;  /* 0x000000121610b211 */ /* 0x000fc600078808ff */
[----:B------:R2:W-:Y:S01]  /*2320*/  @!P2 LDGSTS.E.BYPASS.LTC128B.128 [R0+0x3000], desc[UR4][R20.64+0x80] ;  /* 0x030000801400afae */ /* 0x0005e2000b981a04 */
[----:B------:R-:W-:Y:S02]  /*2330*/  ISETP.GE.AND P2, PT, R10, R5, PT ;  /* 0x000000050a00720c */ /* 0x000fe40003f46270 */
[----:B------:R-:W-:Y:S02]  /*2340*/  SHF.L.U32 R6, R146, 0x4, RZ ;  /* 0x0000000492067819 */ /* 0x000fe400000006ff */
[----:B------:R-:W-:Y:S01]  /*2350*/  @!P3 LEA.HI.X R17, R22, R19, R7, 0x1, P4 ;  /* 0x000000131611b211 */ /* 0x000fe200020f0c07 */
[----:B------:R-:W-:Y:S01]  /*2360*/  @!P1 IMAD.MOV.U32 R153, RZ, RZ, R151 ;  /* 0x000000ffff999224 */ /* 0x000fe200078e0097 */
[----:B------:R-:W-:-:S03]  /*2370*/  @!P6 MOV R9, R151 ;  /* 0x000000970009e202 */ /* 0x000fc60000000f00 */
[----:B------:R3:W-:Y:S01]  /*2380*/  @!P3 LDGSTS.E.BYPASS.LTC128B.128 [R0+0x1800], desc[UR4][R16.64] ;  /* 0x018000001000bfae */ /* 0x0007e2000b981a04 */
[----:B-1----:R-:W-:-:S03]  /*2390*/  @!P5 LEA R14, P4, R6, R152, 0x1 ;  /* 0x00000098060ed211 */ /* 0x002fc600078808ff */
[----:B------:R3:W-:Y:S01]  /*23a0*/  @!P3 LDGSTS.E.BYPASS.LTC128B.128 [R0+0x3800], desc[UR4][R16.64+0x80] ;  /* 0x038000801000bfae */ /* 0x0007e2000b981a04 */
[----:B------:R-:W-:Y:S01]  /*23b0*/  ISETP.GE.AND P3, PT, R8, R5, PT ;  /* 0x000000050800720c */ /* 0x000fe20003f66270 */
[----:B------:R-:W-:Y:S01]  /*23c0*/  @!P6 IMAD.MOV.U32 R8, RZ, RZ, R152 ;  /* 0x000000ffff08e224 */ /* 0x000fe200078e0098 */
[-C--:B------:R-:W-:Y:S01]  /*23d0*/  @!P5 LEA.HI.X R15, R6, R151.reuse, R80, 0x1, P4 ;  /* 0x00000097060fd211 */ /* 0x080fe200020f0c50 */
[----:B------:R-:W-:Y:S01]  /*23e0*/  @!P1 IMAD R7, R147, 0x60, RZ ;  /* 0x0000006093079824 */ /* 0x000fe200078e02ff */
[C---:B------:R-:W-:Y:S02]  /*23f0*/  @!P2 LEA R18, P4, R146.reuse, R152, 0x6 ;  /* 0x000000989212a211 */ /* 0x040fe400078830ff */
[----:B------:R3:W-:Y:S02]  /*2400*/  @!P6 LDGSTS.E.BYPASS.LTC128B.128 [R0+0x4000], desc[UR4][R8.64] ;  /* 0x040000000800efae */ /* 0x0007e4000b981a04 */
[C---:B------:R-:W-:Y:S02]  /*2410*/  @!P2 LEA.HI.X R19, R146.reuse, R151, R147, 0x6, P4 ;  /* 0x000000979213a211 */ /* 0x040fe400020f3493 */
[----:B------:R3:W-:Y:S01]  /*2420*/  @!P6 LDGSTS.E.BYPASS.LTC128B.128 [R0+0x6000], desc[UR4][R8.64+0x80] ;  /* 0x060000800800efae */ /* 0x0007e2000b981a04 */
[----:B--2---:R-:W-:-:S03]  /*2430*/  @!P1 IMAD.WIDE.U32 R20, R146, 0x60, R152 ;  /* 0x0000006092149825 */ /* 0x004fc600078e0098 */
[----:B------:R3:W-:Y:S02]  /*2440*/  @!P5 LDGSTS.E.BYPASS.LTC128B.128 [R0+0x4800], desc[UR4][R14.64] ;  /* 0x048000000e00dfae */ /* 0x0007e4000b981a04 */
[----:B------:R-:W-:Y:S02]  /*2450*/  @!P1 IADD3 R21, PT, PT, R21, R7, RZ ;  /* 0x0000000715159210 */ /* 0x000fe40007ffe0ff */
        /* <DEDUP_REMOVED lines=14> */
[----:B---3--:R-:W-:-:S04]  /*2540*/  SHF.L.U64.HI R8, R104, 0x4, R105 ;  /* 0x0000000468087819 */ /* 0x008fc80000010269 */
[-C--:B------:R-:W-:Y:S02]  /*2550*/  @!P5 LEA R10, P2, R5, R154.reuse, 0x1 ;  /* 0x0000009a050ad211 */ /* 0x080fe400078408ff */
[C---:B------:R-:W-:Y:S01]  /*2560*/  @!P4 LEA R14, P1, R104.reuse, R154, 0x6 ;  /* 0x0000009a680ec211 */ /* 0x040fe200078230ff */
        /* <DEDUP_REMOVED lines=34> */
[C---:B------:R-:W-:Y:S01]  /*2790*/  IMAD.SHL.U32 R81, R157.reuse, 0x40, RZ ;  /* 0x000000409d517824 */ /* 0x040fe200078e00ff */
[----:B-1----:R-:W-:-:S02]  /*27a0*/  LOP3.LUT R10, R157, 0x8, RZ, 0xc0, !PT ;  /* 0x000000089d0a7812 */ /* 0x002fc400078ec0ff */
[--C-:B------:R-:W-:Y:S01]  /*27b0*/  SHF.R.U32.HI R148, RZ, 0x4, R157.reuse ;  /* 0x00000004ff947819 */ /* 0x100fe2000001169d */
[----:B------:R-:W0:Y:S01]  /*27c0*/  LDGDEPBAR ;  /* 0x00000000000079af */ /* 0x000e220000000000 */
[----:B------:R-:W-:Y:S02]  /*27d0*/  SHF.R.U32.HI R84, RZ, 0x1, R157 ;  /* 0x00000001ff547819 */ /* 0x000fe4000001169d */
[----:B------:R-:W-:Y:S01]  /*27e0*/  LOP3.LUT R9, R81, 0x1c0, RZ, 0xc0, !PT ;  /* 0x000001c051097812 */ /* 0x000fe200078ec0ff */
[----:B------:R-:W-:Y:S01]  /*27f0*/  IMAD.SHL.U32 R7, R148, 0x400, RZ ;  /* 0x0000040094077824 */ /* 0x000fe200078e00ff */
[----:B------:R-:W-:Y:S02]  /*2800*/  LOP3.LUT R5, R10, 0x1c0, R81, 0x78, !PT ;  /* 0x000001c00a057812 */ /* 0x000fe400078e7851 */
[----:B------:R-:W-:Y:S02]  /*2810*/  SHF.L.U32 R8, R157, 0x5, RZ ;  /* 0x000000059d087819 */ /* 0x000fe400000006ff */
[----:B------:R-:W-:-:S02]  /*2820*/  LOP3.LUT R81, R81, 0x200, RZ, 0xc0, !PT ;  /* 0x0000020051517812 */ /* 0x000fc400078ec0ff */
[----:B------:R-:W-:Y:S02]  /*2830*/  LOP3.LUT R9, R9, 0x8, R84, 0xf8, !PT ;  /* 0x0000000809097812 */ /* 0x000fe400078ef854 */
[----:B------:R-:W-:Y:S02]  /*2840*/  LOP3.LUT R143, R81, 0x7c00, R8, 0xf8, !PT ;  /* 0x00007c00518f7812 */ /* 0x000fe400078ef808 */
[-C--:B------:R-:W-:Y:S02]  /*2850*/  LOP3.LUT R5, R5, R4.reuse, RZ, 0x3c, !PT ;  /* 0x0000000405057212 */ /* 0x080fe400078e3cff */
[----:B------:R-:W-:Y:S02]  /*2860*/  LOP3.LUT R8, R7, 0x400, RZ, 0xc0, !PT ;  /* 0x0000040007087812 */ /* 0x000fe400078ec0ff */
[----:B------:R-:W-:-:S03]  /*2870*/  LOP3.LUT R4, R9, R4, RZ, 0x3c, !PT ;  /* 0x0000000409047212 */ /* 0x000fc600078e3cff */
[----:B------:R-:W-:Y:S01]  /*2880*/  IMAD R5, R5, 0x2, R8 ;  /* 0x0000000205057824 */ /* 0x000fe200078e0208 */
[----:B------:R-:W-:-:S03]  /*2890*/  IADD3 R143, PT, PT, R4, R143, RZ ;  /* 0x0000008f048f7210 */ /* 0x000fc60007ffe0ff */
[----:B------:R-:W-:Y:S01]  /*28a0*/  IMAD.IADD R142, R144, 0x1, R5 ;  /* 0x00000001908e7824 */ /* 0x000fe200078e0205 */
[----:B------:R-:W-:-:S04]  /*28b0*/  LEA R143, R143, R144, 0x1 ;  /* 0x000000908f8f7211 */ /* 0x000fc800078e08ff */
[----:B------:R-:W-:Y:S04]  /*28c0*/  LDSM.16.M88.4 R32, [R142+0x4000] ;  /* 0x004000008e20783b */ /* 0x000fe80000000200 */
[----:B------:R-:W1:Y:S01]  /*28d0*/  LDSM.16.M88.4 R44, [R143] ;  /* 0x000000008f2c783b */ /* 0x000e620000000200 */
[----:B------:R-:W-:Y:S02]  /*28e0*/  R2P PR, R157, 0x6 ;  /* 0x000000069d007804 */ /* 0x000fe40000000000 */
[----:B------:R-:W-:Y:S01]  /*28f0*/  MOV R5, 0x20 ;  /* 0x0000002000057802 */ /* 0x000fe20000000f00 */
        /* <DEDUP_REMOVED lines=11> */
[----:B------:R-:W-:-:S03]  /*29b0*/  IMAD.MOV.U32 R7, RZ, RZ, 0x40 ;  /* 0x00000040ff077424 */ /* 0x000fc600078e00ff */
[----:B------:R-:W-:Y:S01]  /*29c0*/  LDSM.16.M88.4 R68, [R143+0x2000] ;  /* 0x002000008f44783b */ /* 0x000fe20000000200 */
[C---:B-1----:R-:W-:Y:S03]  /*29d0*/  HMMA.16816.F32 R16, R44.reuse, R32, RZ ;  /* 0x000000202c10723c */ /* 0x042fe600000018ff */
[----:B------:R-:W-:Y:S05]  /*29e0*/  LDSM.16.M88.4 R76, [R137+0x6000] ;  /* 0x00600000894c783b */ /* 0x000fea0000000200 */
[----:B------:R-:W-:Y:S01]  /*29f0*/  HMMA.16816.F32 R32, R44, R34, RZ ;  /* 0x000000222c20723c */ /* 0x000fe200000018ff */
[----:B------:R-:W-:-:S04]  /*2a00*/  SEL R7, R7, 0xffffffc0, !P2 ;  /* 0xffffffc007077807 */ /* 0x000fc80005000000 */
[----:B------:R-:W-:Y:S01]  /*2a10*/  IADD3 R140, PT, PT, R143, R7, RZ ;  /* 0x000000078f8c7210 */ /* 0x000fe20007ffe0ff */
[----:B------:R-:W-:Y:S02]  /*2a20*/  IMAD.IADD R136, R142, 0x1, R7 ;  /* 0x000000018e887824 */ /* 0x000fe400078e0207 */
[C---:B----4-:R-:W-:Y:S03]  /*2a30*/  HMMA.16816.F32 R28, R44.reuse, R60, RZ ;  /* 0x0000003c2c1c723c */ /* 0x050fe600000018ff */
[----:B------:R-:W-:Y:S05]  /*2a40*/  LDSM.16.M88.4 R20, [R136+0x4000] ;  /* 0x004000008814783b */ /* 0x000fea0000000200 */
[C---:B------:R-:W-:Y:S08]  /*2a50*/  HMMA.16816.F32 R56, R44.reuse, R52, RZ ;  /* 0x000000342c38723c */ /* 0x040ff000000018ff */
[----:B--2---:R-:W-:Y:S08]  /*2a60*/  HMMA.16816.F32 R48, R44, R12, RZ ;  /* 0x0000000c2c30723c */ /* 0x004ff000000018ff */
        /* <DEDUP_REMOVED lines=53> */
[----:B------:R-:W-:Y:S11]  /*2dc0*/  LDSM.16.M88.4 R20, [R142+0x7800] ;  /* 0x007800008e14783b */ /* 0x000ff60000000200 */
[C---:B--2---:R-:W-:Y:S08]  /*2dd0*/  HMMA.16816.F32 R16, R12.reuse, R8, R16 ;  /* 0x000000080c10723c */ /* 0x044ff00000001810 */
[----:B------:R-:W-:Y:S01]  /*2de0*/  HMMA.16816.F32 R32, R12, R10, R32 ;  /* 0x0000000a0c20723c */ /* 0x000fe20000001820 */
[----:B------:R-:W1:Y:S07]  /*2df0*/  LDSM.16.M88.4 R8, [R137+0x7000] ;  /* 0x007000008908783b */ /* 0x000e6e0000000200 */
[C---:B------:R-:W-:Y:S08]  /*2e00*/  HMMA.16816.F32 R28, R68.reuse, R72, R28 ;  /* 0x00000048441c723c */ /* 0x040ff0000000181c */
[----:B------:R-:W-:Y:S01]  /*2e10*/  HMMA.16816.F32 R60, R68, R74, R60 ;  /* 0x0000004a443c723c */ /* 0x000fe2000000183c */
[----:B------:R-:W-:-:S07]  /*2e20*/  FMUL.FTZ R16, R16, R83 ;  /* 0x0000005310107220 */ /* 0x000fce0000410000 */
[C---:B------:R-:W-:Y:S01]  /*2e30*/  HMMA.16816.F32 R72, R68.reuse, R64, R56 ;  /* 0x000000404448723c */ /* 0x040fe20000001838 */
[----:B------:R2:W3:Y:S01]  /*2e40*/  MUFU.TANH R64, R16 ;  /* 0x0000001000407308 */ /* 0x0004e20000002400 */
[-C--:B------:R-:W-:Y:S01]  /*2e50*/  FMUL.FTZ R65, R17, R83.reuse ;  /* 0x0000005311417220 */ /* 0x080fe20000410000 */
[----:B------:R-:W4:Y:S05]  /*2e60*/  LDSM.16.M88.4 R56, [R136+0x6800] ;  /* 0x006800008838783b */ /* 0x000f2a0000000200 */
[----:B------:R-:W-:Y:S01]  /*2e70*/  HMMA.16816.F32 R52, R68, R66, R52 ;  /* 0x000000424434723c */ /* 0x000fe20000001834 */
[-C--:B------:R-:W-:Y:S01]  /*2e80*/  FMUL.FTZ R66, R18, R83.reuse ;  /* 0x0000005312427220 */ /* 0x080fe20000410000 */
[----:B------:R-:W-:-:S06]  /*2e90*/  FMUL.FTZ R67, R19, R83 ;  /* 0x0000005313437220 */ /* 0x000fcc0000410000 */
[C---:B------:R-:W-:Y:S01]  /*2ea0*/  HMMA.16816.F32 R76, R40.reuse, R36, R28 ;  /* 0x00000024284c723c */ /* 0x040fe2000000181c */
[----:B------:R-:W-:Y:S04]  /*2eb0*/  LDSM.16.M88.4 R28, [R135+0x6800] ;  /* 0x00680000871c783b */ /* 0x000fe80000000200 */
[----:B--2---:R-:W2:Y:S03]  /*2ec0*/  LDSM.16.M88.4 R16, [R136+0x7000] ;  /* 0x007000008810783b */ /* 0x004ea60000000200 */
[C---:B------:R-:W-:Y:S01]  /*2ed0*/  HMMA.16816.F32 R60, R40.reuse, R38, R60 ;  /* 0x00000026283c723c */ /* 0x040fe2000000183c */
[----:B------:R-:W3:Y:S07]  /*2ee0*/  LDSM.16.M88.4 R36, [R137+0x7800] ;  /* 0x007800008924783b */ /* 0x000eee0000000200 */
[C---:B-1----:R-:W-:Y:S08]  /*2ef0*/  HMMA.16816.F32 R72, R40.reuse, R8, R72 ;  /* 0x000000082848723c */ /* 0x042ff00000001848 */
[----:B------:R-:W-:Y:S01]  /*2f00*/  HMMA.16816.F32 R52, R40, R10, R52 ;  /* 0x0000000a2834723c */ /* 0x000fe20000001834 */
[----:B------:R-:W1:Y:S07]  /*2f10*/  LDSM.16.M88.4 R8, [R136+0x7800] ;  /* 0x007800008808783b */ /* 0x000e6e0000000200 */
[C---:B------:R-:W-:Y:S08]  /*2f20*/  HMMA.16816.F32 R48, R68.reuse, R20, R48 ;  /* 0x000000144430723c */ /* 0x040ff00000001830 */
[----:B------:R-:W-:Y:S08]  /*2f30*/  HMMA.16816.F32 R44, R68, R22, R44 ;  /* 0x00000016442c723c */ /* 0x000ff0000000182c */
[C---:B----4-:R-:W-:Y:S08]  /*2f40*/  HMMA.16816.F32 R76, R24.reuse, R56, R76 ;  /* 0x00000038184c723c */ /* 0x050ff0000000184c */
[C---:B------:R-:W-:Y:S01]  /*2f50*/  HMMA.16816.F32 R60, R24.reuse, R58, R60 ;  /* 0x0000003a183c723c */ /* 0x040fe2000000183c */
[----:B------:R-:W4:Y:S07]  /*2f60*/  LDSM.16.M88.4 R56, [R135+0x7000] ;  /* 0x007000008738783b */ /* 0x000f2e0000000200 */
[C---:B--2---:R-:W-:Y:S08]  /*2f70*/  HMMA.16816.F32 R72, R24.reuse, R16, R72 ;  /* 0x000000101848723c */ /* 0x044ff00000001848 */
[----:B------:R-:W-:Y:S01]  /*2f80*/  HMMA.16816.F32 R52, R24, R18, R52 ;  /* 0x000000121834723c */ /* 0x000fe20000001834 */
[----:B------:R-:W2:Y:S01]  /*2f90*/  LDSM.16.M88.4 R16, [R135+0x7800] ;  /* 0x007800008710783b */ /* 0x000ea20000000200 */
[-C--:B------:R-:W-:Y:S01]  /*2fa0*/  FMUL.FTZ R20, R32, R83.reuse ;  /* 0x0000005320147220 */ /* 0x080fe20000410000 */
[----:B------:R-:W-:Y:S01]  /*2fb0*/  FMUL.FTZ R21, R34, R83 ;  /* 0x0000005322157220 */ /* 0x000fe20000410000 */
[----:B------:R-:W-:Y:S01]  /*2fc0*/  ISETP.GT.AND P1, PT, R127, R150, PT ;  /* 0x000000967f00720c */ /* 0x000fe20003f24270 */
[----:B------:R-:W1:Y:S01]  /*2fd0*/  MUFU.TANH R65, R65 ;  /* 0x0000004100417308 */ /* 0x000e620000002400 */
[----:B-----5:R-:W-:Y:S01]  /*2fe0*/  IADD3 R85, PT, PT, R85, R82, -R89 ;  /* 0x0000005255557210 */ /* 0x020fe20007ffe859 */
[----:B------:R-:W-:-:S04]  /*2ff0*/  DEPBAR.LE SB0, 0x0 ;  /* 0x000080000000791a */ /* 0x000fc80000000000 */
[C---:B---3--:R-:W-:Y:S08]  /*3000*/  HMMA.16816.F32 R48, R40.reuse, R36, R48 ;  /* 0x000000242830723c */ /* 0x048ff00000001830 */
[----:B------:R-:W-:-:S12]  /*3010*/  HMMA.16816.F32 R44, R40, R38, R44 ;  /* 0x00000026282c723c */ /* 0x000fd8000000182c */
[C---:B-1----:R-:W-:Y:S08]  /*3020*/  HMMA.16816.F32 R48, R24.reuse, R8, R48 ;  /* 0x000000081830723c */ /* 0x042ff00000001830 */
[----:B------:R-:W-:Y:S08]  /*3030*/  HMMA.16816.F32 R44, R24, R10, R44 ;  /* 0x0000000a182c723c */ /* 0x000ff0000000182c */
[C---:B------:R-:W-:Y:S08]  /*3040*/  HMMA.16816.F32 R76, R12.reuse, R28, R76 ;  /* 0x0000001c0c4c723c */ /* 0x040ff0000000184c */
[C---:B------:R-:W-:Y:S08]  /*3050*/  HMMA.16816.F32 R60, R12.reuse, R30, R60 ;  /* 0x0000001e0c3c723c */ /* 0x040ff0000000183c */
[C---:B----4-:R-:W-:Y:S08]  /*3060*/  HMMA.16816.F32 R72, R12.reuse, R56, R72 ;  /* 0x000000380c48723c */ /* 0x050ff00000001848 */
[C---:B------:R-:W-:Y:S08]  /*3070*/  HMMA.16816.F32 R52, R12.reuse, R58, R52 ;  /* 0x0000003a0c34723c */ /* 0x040ff00000001834 */
[C---:B--2---:R-:W-:Y:S08]  /*3080*/  HMMA.16816.F32 R48, R12.reuse, R16, R48 ;  /* 0x000000100c30723c */ /* 0x044ff00000001830 */
[----:B------:R-:W-:Y:S01]  /*3090*/  HMMA.16816.F32 R44, R12, R18, R44 ;  /* 0x000000120c2c723c */ /* 0x000fe2000000182c */
[----:B------:R-:W-:Y:S01]  /*30a0*/  SHF.R.U32.HI R19, RZ, 0x2, R157 ;  /* 0x00000002ff137819 */ /* 0x000fe2000001169d */
[----:B------:R-:W-:-:S03]  /*30b0*/  FMUL.FTZ R28, R33, R83 ;  /* 0x00000053211c7220 */ /* 0x000fc60000410000 */
[----:B------:R-:W-:Y:S01]  /*30c0*/  LOP3.LUT R19, R19, 0x7, RZ, 0xc0, !PT ;  /* 0x0000000713137812 */ /* 0x000fe200078ec0ff */
        /* <DEDUP_REMOVED lines=22> */
[----:B------:R-:W-:Y:S01]  /*3230*/  LOP3.LUT R25, R19, 0x1f0, R84, 0xf8, !PT ;  /* 0x000001f013197812 */ /* 0x000fe200078ef854 */
[-C--:B------:R-:W-:Y:S01]  /*3240*/  FMUL.FTZ R45, R45, R83.reuse ;  /* 0x000000532d2d7220 */ /* 0x080fe20000410000 */
[-C--:B------:R-:W-:Y:S01]  /*3250*/  FMUL.FTZ R46, R46, R83.reuse ;  /* 0x000000532e2e7220 */ /* 0x080fe20000410000 */
[----:B------:R-:W-:Y:S01]  /*3260*/  FMUL.FTZ R47, R47, R83 ;  /* 0x000000532f2f7220 */ /* 0x000fe20000410000 */
[----:B------:R-:W-:Y:S01]  /*3270*/  IADD3 R12, PT, PT, R158, R25, RZ ;  /* 0x000000199e0c7210 */ /* 0x000fe20007ffe0ff */
[----:B------:R-:W1:Y:S01]  /*3280*/  MUFU.TANH R66, R66 ;  /* 0x0000004200427308 */ /* 0x000e620000002400 */
[----:B------:R-:W-:-:S07]  /*3290*/  IADD3 R87, PT, PT, R82, -R89, -R87 ;  /* 0x8000005952577210 */ /* 0x000fce0007ffe857 */
[----:B------:R-:W2:Y:S01]  /*32a0*/  MUFU.TANH R67, R67 ;  /* 0x0000004300437308 */ /* 0x000ea20000002400 */
[----:B------:R-:W-:-:S07]  /*32b0*/  IMAD.IADD R85, R12, 0x1, R85 ;  /* 0x000000010c557824 */ /* 0x000fce00078e0255 */
        /* <DEDUP_REMOVED lines=27> */
[----:B------:R1:W1:Y:S01]  /*3470*/  MUFU.TANH R25, R47 ;  /* 0x0000002f00197308 */ /* 0x0002620000002400 */
        /* <DEDUP_REMOVED lines=21> */
.L_x_13968:
        /* <DEDUP_REMOVED lines=60> */
.L_x_13969:
[----:B------:R-:W-:Y:S05]  /*3990*/  BSYNC.RECONVERGENT B0 ;  /* 0x0000000000007941 */ /* 0x000fea0003800200 */
.L_x_13967:
        /* <DEDUP_REMOVED lines=21> */
.L_x_13966:
[----:B------:R-:W-:Y:S05]  /*3af0*/  BSYNC.RECONVERGENT B1 ;  /* 0x0000000000017941 */ /* 0x000fea0003800200 */
.L_x_13965:
[----:B------:R-:W3:Y:S01]  /*3b00*/  LD.E R114, desc[UR4][R2.64+0xdc] ;  /* 0x0000dc0402727980 */ /* 0x000ee2000c101900 */
[----:B------:R-:W-:Y:S01]  /*3b10*/  IMAD.SHL.U32 R106, R157, 0x2, RZ ;  /* 0x000000029d6a7824 */ /* 0x000fe200078e00ff */
[----:B------:R-:W-:Y:S04]  /*3b20*/  BSSY B2, `(.L_x_13970) ;  /* 0x00004c3000027945 */ /* 0x000fe80003800000 */
[----:B------:R-:W-:-:S04]  /*3b30*/  LOP3.LUT R106, R106, 0x6, RZ, 0xc0, !PT ;  /* 0x000000066a6a7812 */ /* 0x000fc800078ec0ff */
[----:B--2---:R-:W-:-:S04]  /*3b40*/  LOP3.LUT R39, R103, R106, RZ, 0xfc, !PT ;  /* 0x0000006a67277212 */ /* 0x004fc800078efcff */
        /* <DEDUP_REMOVED lines=18> */
[----:B------:R-:W-:Y:S01]  /*3c70*/  FSEL R40, R40, -INF , !P5 ;  /* 0xff80000028287808 */ /* 0x000fe20006800000 */
[----:B------:R-:W-:Y:S01]  /*3c80*/  VIADD R49, R39, 0x28 ;  /* 0x0000002827317836 */ /* 0x000fe20000000000 */
[-C--:B------:R-:W-:Y:S01]  /*3c90*/  ISETP.GE.AND P6, PT, R71, R163.reuse, PT ;  /* 0x000000a34700720c */ /* 0x080fe20003fc6270 */
[----:B-1----:R-:W-:Y:S01]  /*3ca0*/  VIADD R47, R39, 0x29 ;  /* 0x00000029272f7836 */ /* 0x002fe20000000000 */
[----:B------:R-:W-:Y:S01]  /*3cb0*/  ISETP.GE.AND P5, PT, R69, R163, PT ;  /* 0x000000a34500720c */ /* 0x000fe20003fa6270 */
[C---:B------:R-:W-:Y:S01]  /*3cc0*/  VIADD R45, R39.reuse, 0x30 ;  /* 0x00000030272d7836 */ /* 0x040fe20000000000 */
[----:B------:R-:W-:Y:S01]  /*3cd0*/  FSEL R28, R28, -INF , P3 ;  /* 0xff8000001c1c7808 */ /* 0x000fe20001800000 */
[----:B------:R-:W-:Y:S01]  /*3ce0*/  VIADD R43, R39, 0x31 ;  /* 0x00000031272b7836 */ /* 0x000fe20000000000 */
[----:B------:R-:W-:Y:S01]  /*3cf0*/  ISETP.GE.AND P3, PT, R59, R164, PT ;  /* 0x000000a43b00720c */ /* 0x000fe20003f66270 */
[----:B------:R-:W-:Y:S01]  /*3d00*/  VIADD R41, R39, 0x38 ;  /* 0x0000003827297836 */ /* 0x000fe20000000000 */
[----:B------:R-:W-:-:S02]  /*3d10*/  FSEL R32, R32, -INF , P4 ;  /* 0xff80000020207808 */ /* 0x000fc40002000000 */
[----:B------:R-:W-:Y:S02]  /*3d20*/  ISETP.GE.AND P4, PT, R57, R164, PT ;  /* 0x000000a43900720c */ /* 0x000fe40003f86270 */
[----:B------:R-:W-:Y:S02]  /*3d30*/  FSEL R27, R27, -INF , !P6 ;  /* 0xff8000001b1b7808 */ /* 0x000fe40007000000 */
[----:B------:R-:W-:Y:S02]  /*3d40*/  FSEL R42, R20, -INF , !P5 ;  /* 0xff800000142a7808 */ /* 0x000fe40006800000 */
[-C--:B------:R-:W-:Y:S02]  /*3d50*/  ISETP.GE.AND P6, PT, R63, R163.reuse, PT ;  /* 0x000000a33f00720c */ /* 0x080fe40003fc6270 */
[----:B------:R-:W-:Y:S02]  /*3d60*/  ISETP.GE.AND P5, PT, R61, R163, PT ;  /* 0x000000a33d00720c */ /* 0x000fe40003fa6270 */
[----:B------:R-:W-:-:S02]  /*3d70*/  FSEL R26, R31, -INF , P3 ;  /* 0xff8000001f1a7808 */ /* 0x000fc40001800000 */
[-C--:B------:R-:W-:Y:S02]  /*3d80*/  ISETP.GE.AND P3, PT, R55, R164.reuse, PT ;  /* 0x000000a43700720c */ /* 0x080fe40003f66270 */
[----:B------:R-:W-:Y:S02]  /*3d90*/  FSEL R18, R34, -INF , P4 ;  /* 0xff80000022127808 */ /* 0x000fe40002000000 */
[----:B------:R-:W-:Y:S02]  /*3da0*/  ISETP.GE.AND P4, PT, R53, R164, PT ;  /* 0x000000a43500720c */ /* 0x000fe40003f86270 */
[----:B------:R-:W-:Y:S02]  /*3db0*/  FSEL R38, R28, -INF , !P6 ;  /* 0xff8000001c267808 */ /* 0x000fe40007000000 */
[----:B------:R-:W-:Y:S02]  /*3dc0*/  FSEL R32, R32, -INF , !P5 ;  /* 0xff80000020207808 */ /* 0x000fe40006800000 */
[----:B------:R-:W-:-:S02]  /*3dd0*/  ISETP.GE.AND P6, PT, R59, R163, PT ;  /* 0x000000a33b00720c */ /* 0x000fc40003fc6270 */
[----:B------:R-:W-:Y:S02]  /*3de0*/  ISETP.GE.AND P5, PT, R57, R163, PT ;  /* 0x000000a33900720c */ /* 0x000fe40003fa6270 */
[----:B------:R-:W-:Y:S02]  /*3df0*/  FSEL R12, R35, -INF , P3 ;  /* 0xff800000230c7808 */ /* 0x000fe40001800000 */
[-C--:B------:R-:W-:Y:S02]  /*3e00*/  ISETP.GE.AND P3, PT, R51, R164.reuse, PT ;  /* 0x000000a43300720c */ /* 0x080fe40003f66270 */
[----:B------:R-:W-:Y:S02]  /*3e10*/  FSEL R9, R9, -INF , P4 ;  /* 0xff80000009097808 */ /* 0x000fe40002000000 */
[----:B------:R-:W-:Y:S02]  /*3e20*/  ISETP.GE.AND P4, PT, R49, R164, PT ;  /* 0x000000a43100720c */ /* 0x000fe40003f86270 */
[----:B------:R-:W-:-:S02]  /*3e30*/  FSEL R26, R26, -INF , !P6 ;  /* 0xff8000001a1a7808 */ /* 0x000fc40007000000 */
[----:B------:R-:W-:Y:S02]  /*3e40*/  FSEL R18, R18, -INF , !P5 ;  /* 0xff80000012127808 */ /* 0x000fe40006800000 */
[-C--:B------:R-:W-:Y:S02]  /*3e50*/  ISETP.GE.AND P6, PT, R55, R163.reuse, PT ;  /* 0x000000a33700720c */ /* 0x080fe40003fc6270 */
[----:B------:R-:W-:Y:S02]  /*3e60*/  ISETP.GE.AND P5, PT, R53, R163, PT ;  /* 0x000000a33500720c */ /* 0x000fe40003fa6270 */
[----:B------:R-:W-:Y:S02]  /*3e70*/  FSEL R37, R37, -INF , P3 ;  /* 0xff80000025257808 */ /* 0x000fe40001800000 */
[----:B------:R-:W-:Y:S02]  /*3e80*/  ISETP.GE.AND P3, PT, R47, R164, PT ;  /* 0x000000a42f00720c */ /* 0x000fe40003f66270 */
        /* <DEDUP_REMOVED lines=9> */
[----:B------:R-:W-:Y:S02]  /*3f20*/  FSEL R176, R37, -INF , !P6 ;  /* 0xff80000025b07808 */ /* 0x000fe40007000000 */
[----:B------:R-:W-:Y:S02]  /*3f30*/  FSEL R130, R16, -INF , !P5 ;  /* 0xff80000010827808 */ /* 0x000fe40006800000 */
[----:B------:R-:W-:Y:S02]  /*3f40*/  ISETP.GE.AND P6, PT, R47, R163, PT ;  /* 0x000000a32f00720c */ /* 0x000fe40003fc6270 */
[----:B------:R-:W-:-:S02]  /*3f50*/  ISETP.GE.AND P5, PT, R43, R164, PT ;  /* 0x000000a42b00720c */ /* 0x000fc40003fa6270 */
[----:B------:R-:W-:Y:S02]  /*3f60*/  FSEL R126, R24, -INF , !P3 ;  /* 0xff800000187e7808 */ /* 0x000fe40005800000 */
[C---:B------:R-:W-:Y:S02]  /*3f70*/  ISETP.GE.AND P2, PT, R39.reuse, R162, PT ;  /* 0x000000a22700720c */ /* 0x040fe40003f46270 */
[C---:B------:R-:W-:Y:S01]  /*3f80*/  ISETP.GE.AND P1, PT, R39.reuse, R160, PT ;  /* 0x000000a02700720c */ /* 0x040fe20003f26270 */
[----:B------:R-:W-:Y:S01]  /*3f90*/  VIADD R39, R39, 0x39 ;  /* 0x0000003927277836 */ /* 0x000fe20000000000 */
[----:B------:R-:W-:Y:S02]  /*3fa0*/  ISETP.GE.AND P3, PT, R71, R162, PT ;  /* 0x000000a24700720c */ /* 0x000fe40003f66270 */
[----:B------:R-:W-:Y:S02]  /*3fb0*/  FSEL R174, R17, -INF , !P6 ;  /* 0xff80000011ae7808 */ /* 0x000fe40007000000 */
[----:B------:R-:W-:-:S02]  /*3fc0*/  FSEL R14, R14, -INF , P5 ;  /* 0xff8000000e0e7808 */ /* 0x000fc40002800000 */
[----:B------:R-:W-:Y:S02]  /*3fd0*/  ISETP.GE.AND P6, PT, R41, R164, PT ;  /* 0x000000a42900720c */ /* 0x000fe40003fc6270 */
[----:B------:R-:W-:Y:S02]  /*3fe0*/  ISETP.GE.AND P5, PT, R71, R160, PT ;  /* 0x000000a04700720c */ /* 0x000fe40003fa6270 */
[----:B------:R-:W-:Y:S02]  /*3ff0*/  FSEL R17, R67, -INF , P3 ;  /* 0xff80000043117808 */ /* 0x000fe40001800000 */
[----:B------:R-:W-:Y:S02]  /*4000*/  ISETP.GE.AND P3, PT, R61, R162, PT ;  /* 0x000000a23d00720c */ /* 0x000fe40003f66270 */
[----:B------:R-:W-:Y:S02]  /*4010*/  ISETP.GE.AND P4, PT, R39, R164, PT ;  /* 0x000000a42700720c */ /* 0x000fe40003f86270 */
[----:B------:R-:W-:-:S02]  /*4020*/  FSEL R44, R44, -INF , P6 ;  /* 0xff8000002c2c7808 */ /* 0x000fc40003000000 */
[----:B------:R-:W-:Y:S02]  /*4030*/  FSEL R17, R17, -INF , !P5 ;  /* 0xff80000011117808 */ /* 0x000fe40006800000 */
[----:B------:R-:W-:Y:S02]  /*4040*/  ISETP.GE.AND P6, PT, R43, R163, PT ;  /* 0x000000a32b00720c */ /* 0x000fe40003fc6270 */
[----:B------:R-:W-:Y:S02]  /*4050*/  ISETP.GE.AND P5, PT, R61, R160, PT ;  /* 0x000000a03d00720c */ /* 0x000fe40003fa6270 */
[----:B------:R-:W-:Y:S02]  /*4060*/  FSEL R16, R30, -INF , P3 ;  /* 0xff8000001e107808 */ /* 0x000fe40001800000 */
[----:B------:R-:W-:Y:S02]  /*4070*/  FSEL R48, R48, -INF , P4 ;  /* 0xff80000030307808 */ /* 0x000fe40002000000 */
[----:B------:R-:W-:-:S02]  /*4080*/  FSEL R28, R66, -INF , P2 ;  /* 0xff800000421c7808 */ /* 0x000fc40001000000 */
[-C--:B------:R-:W-:Y:S02]  /*4090*/  ISETP.GE.AND P3, PT, R55, R162.reuse, PT ;  /* 0x000000a23700720c */ /* 0x080fe40003f66270 */
[-C--:B------:R-:W-:Y:S02]  /*40a0*/  ISETP.GE.AND P4, PT, R41, R163.reuse, PT ;  /* 0x000000a32900720c */ /* 0x080fe40003f86270 */
[----:B------:R-:W-:Y:S02]  /*40b0*/  ISETP.GE.AND P2, PT, R69, R162, PT ;  /* 0x000000a24500720c */ /* 0x000fe40003f46270 */
[----:B------:R-:W-:Y:S02]  /*40c0*/  FSEL R122, R14, -INF , !P6 ;  /* 0xff8000000e7a7808 */ /* 0x000fe40007000000 */
[----:B------:R-:W-:Y:S02]  /*40d0*/  FSEL R16, R16, -INF , !P5 ;  /* 0xff80000010107808 */ /* 0x000fe40006800000 */
[----:B------:R-:W-:-:S02]  /*40e0*/  ISETP.GE.AND P6, PT, R39, R163, PT ;  /* 0x000000a32700720c */ /* 0x000fc40003fc6270 */
[----:B------:R-:W-:Y:S02]  /*40f0*/  FSEL R28, R28, -INF , !P1 ;  /* 0xff8000001c1c7808 */ /* 0x000fe40004800000 */
[----:B------:R-:W-:Y:S02]  /*4100*/  ISETP.GE.AND P5, PT, R55, R160, PT ;  /* 0x000000a03700720c */ /* 0x000fe40003fa6270 */
[----:B------:R-:W-:Y:S02]  /*4110*/  FSEL R8, R8, -INF , P3 ;  /* 0xff80000008087808 */ /* 0x000fe40001800000 */
[----:B------:R-:W-:Y:S02]  /*4120*/  FSEL R120, R44, -INF , !P4 ;  /* 0xff8000002c787808 */ /* 0x000fe40006000000 */
[-C--:B------:R-:W-:Y:S02]  /*4130*/  ISETP.GE.AND P1, PT, R63, R162.reuse, PT ;  /* 0x000000a23f00720c */ /* 0x080fe40003f26270 */
[----:B------:R-:W-:-:S02]  /*4140*/  ISETP.GE.AND P3, PT, R49, R162, PT ;  /* 0x000000a23100720c */ /* 0x000fc40003f66270 */
[-C--:B------:R-:W-:Y:S02]  /*4150*/  ISETP.GE.AND P4, PT, R69, R160.reuse, PT ;  /* 0x000000a04500720c */ /* 0x080fe40003f86270 */
[----:B------:R-:W-:Y:S02]  /*4160*/  FSEL R21, R21, -INF , P2 ;  /* 0xff80000015157808 */ /* 0x000fe40001000000 */
[----:B------:R-:W-:Y:S02]  /*4170*/  FSEL R118, R48, -INF , !P6 ;  /* 0xff80000030767808 */ /* 0x000fe40007000000 */
[----:B------:R-:W-:Y:S02]  /*4180*/  FSEL R30, R8, -INF , !P5 ;  /* 0xff800000081e7808 */ /* 0x000fe40006800000 */
[----:B------:R-:W-:Y:S02]  /*4190*/  ISETP.GE.AND P6, PT, R63, R160, PT ;  /* 0x000000a03f00720c */ /* 0x000fe40003fc6270 */
[----:B------:R-:W-:-:S02]  /*41a0*/  ISETP.GE.AND P2, PT, R59, R162, PT ;  /* 0x000000a23b00720c */ /* 0x000fc40003f46270 */
[----:B------:R-:W-:Y:S02]  /*41b0*/  FSEL R20, R29, -INF , P1 ;  /* 0xff8000001d147808 */ /* 0x000fe40000800000 */
[----:B------:R-:W-:Y:S02]  /*41c0*/  FMNMX3.FTZ R9, R40, R27, R42, !PT ;  /* 0x0000001b28097276 */ /* 0x000fe4000781002a */
[----:B------:R-:W-:Y:S02]  /*41d0*/  ISETP.GE.AND P5, PT, R49, R160, PT ;  /* 0x000000a03100720c */ /* 0x000fe40003fa6270 */
[----:B------:R-:W-:Y:S02]  /*41e0*/  FSEL R11, R11, -INF , P3 ;  /* 0xff8000000b0b7808 */ /* 0x000fe40001800000 */
[----:B------:R-:W-:Y:S02]  /*41f0*/  FSEL R24, R21, -INF , !P4 ;  /* 0xff80000015187808 */ /* 0x000fe40006000000 */
[----:B------:R-:W-:-:S02]  /*4200*/  ISETP.GE.AND P1, PT, R57, R162, PT ;  /* 0x000000a23900720c */ /* 0x000fc40003f26270 */
[----:B------:R-:W-:Y:S02]  /*4210*/  ISETP.GE.AND P4, PT, R59, R160, PT ;  /* 0x000000a03b00720c */ /* 0x000fe40003f86270 */
[----:B------:R-:W-:Y:S02]  /*4220*/  FSEL R20, R20, -INF , !P6 ;  /* 0xff80000014147808 */ /* 0x000fe40007000000 */
[----:B------:R-:W-:Y:S02]  /*4230*/  FSEL R14, R33, -INF , P2 ;  /* 0xff800000210e7808 */ /* 0x000fe40001000000 */
[----:B------:R-:W-:Y:S02]  /*4240*/  FMNMX3.FTZ R9, R9, R38, R32, !PT ;  /* 0x0000002609097276 */ /* 0x000fe40007810020 */
[----:B------:R-:W-:Y:S02]  /*4250*/  FSEL R128, R11, -INF , !P5 ;  /* 0xff8000000b807808 */ /* 0x000fe40006800000 */
[----:B------:R-:W-:-:S02]  /*4260*/  ISETP.GE.AND P6, PT, R57, R160, PT ;  /* 0x000000a03900720c */ /* 0x000fc40003fc6270 */
[-C--:B------:R-:W-:Y:S02]  /*4270*/  ISETP.GE.AND P2, PT, R53, R162.reuse, PT ;  /* 0x000000a23500720c */ /* 0x080fe40003f46270 */
[----:B------:R-:W-:Y:S02]  /*4280*/  FSEL R6, R22, -INF , P1 ;  /* 0xff80000016067808 */ /* 0x000fe40000800000 */
[----:B------:R-:W-:Y:S02]  /*4290*/  FMNMX3.FTZ R11, R28, R17, R24, !PT ;  /* 0x000000111c0b7276 */ /* 0x000fe40007810018 */
[----:B------:R-:W-:Y:S02]  /*42a0*/  FSEL R14, R14, -INF , !P4 ;  /* 0xff8000000e0e7808 */ /* 0x000fe40006000000 */
[----:B------:R-:W-:Y:S02]  /*42b0*/  ISETP.GE.AND P1, PT, R51, R162, PT ;  /* 0x000000a23300720c */ /* 0x000fe40003f26270 */
[----:B------:R-:W-:-:S02]  /*42c0*/  FMNMX3.FTZ R9, R9, R26, R18, !PT ;  /* 0x0000001a09097276 */ /* 0x000fc40007810012 */
[----:B------:R-:W-:Y:S02]  /*42d0*/  ISETP.GE.AND P4, PT, R53, R160, PT ;  /* 0x000000a03500720c */ /* 0x000fe40003f86270 */
[----:B------:R-:W-:Y:S02]  /*42e0*/  FSEL R6, R6, -INF , !P6 ;  /* 0xff80000006067808 */ /* 0x000fe40007000000 */
[----:B------:R-:W-:Y:S02]  /*42f0*/  FSEL R36, R36, -INF , P2 ;  /* 0xff80000024247808 */ /* 0x000fe40001000000 */
[----:B------:R-:W-:Y:S02]  /*4300*/  FMNMX3.FTZ R11, R11, R20, R16, !PT ;  /* 0x000000140b0b7276 */ /* 0x000fe40007810010 */
[----:B------:R-:W-:Y:S02]  /*4310*/  ISETP.GE.AND P6, PT, R51, R160, PT ;  /* 0x000000a03300720c */ /* 0x000fe40003fc6270 */
[----:B------:R-:W-:-:S02]  /*4320*/  ISETP.GE.AND P2, PT, R47, R162, PT ;  /* 0x000000a22f00720c */ /* 0x000fc40003f46270 */
[----:B------:R-:W-:Y:S02]  /*4330*/  FSEL R23, R23, -INF , P1 ;  /* 0xff80000017177808 */ /* 0x000fe40000800000 */
[----:B------:R-:W-:Y:S02]  /*4340*/  FMNMX3.FTZ R9, R9, R12, R178, !PT ;  /* 0x0000000c09097276 */ /* 0x000fe400078100b2 */
[----:B------:R-:W-:Y:S02]  /*4350*/  FSEL R172, R36, -INF , !P4 ;  /* 0xff80000024ac7808 */ /* 0x000fe40006000000 */
[----:B------:R-:W-:Y:S02]  /*4360*/  ISETP.GE.AND P1, PT, R45, R162, PT ;  /* 0x000000a22d00720c */ /* 0x000fe40003f26270 */
[----:B------:R-:W-:Y:S02]  /*4370*/  FMNMX3.FTZ R11, R11, R14, R6, !PT ;  /* 0x0000000e0b0b7276 */ /* 0x000fe40007810006 */
[----:B------:R-:W-:-:S02]  /*4380*/  ISETP.GE.AND P4, PT, R47, R160, PT ;  /* 0x000000a02f00720c */ /* 0x000fc40003f86270 */
[----:B------:R-:W-:Y:S02]  /*4390*/  FSEL R170, R23, -INF , !P6 ;  /* 0xff80000017aa7808 */ /* 0x000fe40007000000 */
[----:B------:R-:W-:Y:S02]  /*43a0*/  FMNMX3.FTZ R9, R9, R176, R130, !PT ;  /* 0x000000b009097276 */ /* 0x000fe40007810082 */
[----:B------:R-:W-:Y:S02]  /*43b0*/  FSEL R10, R10, -INF , P2 ;  /* 0xff8000000a0a7808 */ /* 0x000fe40001000000 */
[----:B------:R-:W-:Y:S02]  /*43c0*/  ISETP.GE.AND P6, PT, R45, R160, PT ;  /* 0x000000a02d00720c */ /* 0x000fe40003fc6270 */
[-C--:B------:R-:W-:Y:S02]  /*43d0*/  ISETP.GE.AND P3, PT, R43, R162.reuse, PT ;  /* 0x000000a22b00720c */ /* 0x080fe40003f66270 */
[----:B------:R-:W-:-:S02]  /*43e0*/  ISETP.GE.AND P2, PT, R41, R162, PT ;  /* 0x000000a22900720c */ /* 0x000fc40003f46270 */
[----:B------:R-:W-:Y:S02]  /*43f0*/  FSEL R13, R13, -INF , P1 ;  /* 0xff8000000d0d7808 */ /* 0x000fe40000800000 */
[----:B------:R-:W-:Y:S02]  /*4400*/  FMNMX3.FTZ R11, R11, R30, R172, !PT ;  /* 0x0000001e0b0b7276 */ /* 0x000fe400078100ac */
[----:B------:R-:W-:Y:S02]  /*4410*/  FMNMX3.FTZ R9, R9, R174, R126, !PT ;  /* 0x000000ae09097276 */ /* 0x000fe4000781007e */
[----:B------:R-:W-:Y:S02]  /*4420*/  FSEL R168, R10, -INF , !P4 ;  /* 0xff8000000aa87808 */ /* 0x000fe40006000000 */
[-C--:B------:R-:W-:Y:S02]  /*4430*/  ISETP.GE.AND P5, PT, R43, R160.reuse, PT ;  /* 0x000000a02b00720c */ /* 0x080fe40003fa6270 */
[----:B------:R-:W-:-:S02]  /*4440*/  ISETP.GE.AND P4, PT, R41, R160, PT ;  /* 0x000000a02900720c */ /* 0x000fc40003f86270 */
[----:B------:R-:W-:Y:S02]  /*4450*/  ISETP.GE.AND P1, PT, R39, R162, PT ;  /* 0x000000a22700720c */ /* 0x000fe40003f26270 */
[----:B------:R-:W-:Y:S02]  /*4460*/  FSEL R15, R15, -INF , P3 ;  /* 0xff8000000f0f7808 */ /* 0x000fe40001800000 */
[----:B------:R-:W-:Y:S02]  /*4470*/  FSEL R19, R19, -INF , P2 ;  /* 0xff80000013137808 */ /* 0x000fe40001000000 */
[----:B------:R-:W-:Y:S02]  /*4480*/  FSEL R121, R13, -INF , !P6 ;  /* 0xff8000000d797808 */ /* 0x000fe40007000000 */
[----:B------:R-:W-:Y:S02]  /*4490*/  FMNMX3.FTZ R11, R11, R170, R128, !PT ;  /* 0x000000aa0b0b7276 */ /* 0x000fe40007810080 */
[----:B------:R-:W-:-:S02]  /*44a0*/  FMNMX3.FTZ R9, R9, R122, R120, !PT ;  /* 0x0000007a09097276 */ /* 0x000fc40007810078 */
[----:B------:R-:W-:Y:S02]  /*44b0*/  ISETP.GE.AND P3, PT, R39, R160, PT ;  /* 0x000000a02700720c */ /* 0x000fe40003f66270 */
[----:B------:R-:W-:Y:S02]  /*44c0*/  FSEL R25, R25, -INF , P1 ;  /* 0xff80000019197808 */ /* 0x000fe40000800000 */
        /* <DEDUP_REMOVED lines=8> */
[----:B------:R-:W2:Y:S01]  /*4550*/  SHFL.BFLY PT, R11, R10, 0x2, 0x1f ;  /* 0x0c401f000a0b7f89 */ /* 0x000ea200000e0000 */
[----:B-1----:R-:W-:Y:S01]  /*4560*/  FMNMX.FTZ R8, R8, R9, !PT ;  /* 0x0000000908087209 */ /* 0x002fe20007810000 */
[----:B------:R-:W-:-:S04]  /*4570*/  IMAD.IADD R9, R81, 0x1, R4 ;  /* 0x0000000151097824 */ /* 0x000fc800078e0204 */
[----:B------:R-:W1:Y:S01]  /*4580*/  SHFL.BFLY PT, R101, R8, 0x1, 0x1f ;  /* 0x0c201f0008657f89 */ /* 0x000e6200000e0000 */
[----:B------:R-:W-:Y:S01]  /*4590*/  IMAD R138, R9, 0x2, R144 ;  /* 0x00000002098a7824 */ /* 0x000fe200078e0290 */
[----:B--2---:R-:W-:-:S03]  /*45a0*/  FMNMX.FTZ R11, R10, R11, !PT ;  /* 0x0000000b0a0b7209 */ /* 0x004fc60007810000 */
[--C-:B------:R-:W-:Y:S01]  /*45b0*/  IMAD.IADD R133, R7, 0x1, R138.reuse ;  /* 0x0000000107857824 */ /* 0x100fe200078e028a */
[----:B------:R-:W-:Y:S01]  /*45c0*/  LDSM.16.MT88.4 R92, [R138+0x8000] ;  /* 0x008000008a5c783b */ /* 0x000fe20000004200 */
[C---:B------:R-:W-:Y:S02]  /*45d0*/  IMAD.IADD R134, R5.reuse, 0x1, R138 ;  /* 0x0000000105867824 */ /* 0x040fe400078e028a */
[----:B------:R-:W-:Y:S01]  /*45e0*/  IMAD.IADD R132, R5, 0x1, R133 ;  /* 0x0000000105847824 */ /* 0x000fe200078e0285 */
[----:B------:R-:W2:Y:S04]  /*45f0*/  SHFL.BFLY PT, R100, R11, 0x1, 0x1f ;  /* 0x0c201f000b647f89 */ /* 0x000ea800000e0000 */
[----:B------:R-:W-:Y:S04]  /*4600*/  LDSM.16.MT88.4 R84, [R134+0x8000] ;  /* 0x008000008654783b */ /* 0x000fe80000004200 */
[----:B------:R-:W-:Y:S04]  /*4610*/  LDSM.16.MT88.4 R76, [R133+0x8000] ;  /* 0x00800000854c783b */ /* 0x000fe80000004200 */
[----:B------:R-:W-:Y:S01]  /*4620*/  LDSM.16.MT88.4 R68, [R132+0x8000] ;  /* 0x008000008444783b */ /* 0x000fe20000004200 */
[----:B-1----:R-:W-:-:S03]  /*4630*/  FMNMX.FTZ R101, R8, R101, !PT ;  /* 0x0000006508657209 */ /* 0x002fc60007810000 */
[----:B------:R-:W-:Y:S01]  /*4640*/  LDSM.16.MT88.4 R48, [R134+0xa000] ;  /* 0x00a000008630783b */ /* 0x000fe20000004200 */
[----:B------:R-:W-:Y:S01]  /*4650*/  FSETP.NEU.FTZ.AND P1, PT, R101, -INF , PT ;  /* 0xff8000006500780b */ /* 0x000fe20003f3d000 */
[----:B---3--:R-:W-:Y:S02]  /*4660*/  FMUL.FTZ R129, R114, R101 ;  /* 0x0000006572817220 */ /* 0x008fe40000410000 */
[----:B------:R-:W-:Y:S01]  /*4670*/  LDSM.16.MT88.4 R56, [R133+0xa000] ;  /* 0x00a000008538783b */ /* 0x000fe20000004200 */
[----:B--2---:R-:W-:Y:S02]  /*4680*/  FMNMX.FTZ R100, R11, R100, !PT ;  /* 0x000000640b647209 */ /* 0x004fe40007810000 */
[----:B------:R-:W-:Y:S01]  /*4690*/  FSEL R129, R129, RZ, P1 ;  /* 0x000000ff81817208 */ /* 0x000fe20000800000 */
[----:B------:R-:W-:Y:S01]  /*46a0*/  LDSM.16.MT88.4 R8, [R138+0x8800] ;  /* 0x008800008a08783b */ /* 0x000fe20000004200 */
[----:B------:R-:W-:Y:S01]  /*46b0*/  FSETP.NEU.FTZ.AND P1, PT, R100, -INF , PT ;  /* 0xff8000006400780b */ /* 0x000fe20003f3d000 */
[----:B------:R-:W-:-:S02]  /*46c0*/  FMUL.FTZ R123, R114, R100 ;  /* 0x00000064727b7220 */ /* 0x000fc40000410000 */
        /* <DEDUP_REMOVED lines=11> */
[-C--:B------:R-:W-:Y:S01]  /*4780*/  FFMA.FTZ R102, R20, R114.reuse, -R123 ;  /* 0x0000007214667223 */ /* 0x080fe2000001087b */
[----:B------:R-:W1:Y:S01]  /*4790*/  MUFU.EX2 R112, R112 ;  /* 0x0000007000707308 */ /* 0x000e620000000800 */
[-CC-:B------:R-:W-:Y:S01]  /*47a0*/  FFMA.FTZ R29, R18, R114.reuse, -R129.reuse ;  /* 0x00000072121d7223 */ /* 0x180fe20000010881 */
[-C--:B------:R-:W-:Y:S01]  /*47b0*/  FFMA.FTZ R28, R12, R114.reuse, -R129 ;  /* 0x000000720c1c7223 */ /* 0x080fe20000010881 */
[-CC-:B------:R-:W-:Y:S01]  /*47c0*/  FFMA.FTZ R34, R16, R114.reuse, -R123.reuse ;  /* 0x0000007210227223 */ /* 0x180fe2000001087b */
[----:B------:R-:W-:Y:S01]  /*47d0*/  MUFU.EX2 R111, R111 ;  /* 0x0000006f006f7308 */ /* 0x000fe20000000800 */
[-CC-:B------:R-:W-:Y:S01]  /*47e0*/  FFMA.FTZ R35, R14, R114.reuse, -R123.reuse ;  /* 0x000000720e237223 */ /* 0x180fe2000001087b */
[-CC-:B------:R-:W-:Y:S01]  /*47f0*/  FFMA.FTZ R31, R6, R114.reuse, -R123.reuse ;  /* 0x00000072061f7223 */ /* 0x180fe2000001087b */
[-C--:B------:R-:W-:Y:S01]  /*4800*/  FFMA.FTZ R30, R30, R114.reuse, -R123 ;  /* 0x000000721e1e7223 */ /* 0x080fe2000001087b */
[----:B------:R-:W2:Y:S01]  /*4810*/  MUFU.EX2 R108, R108 ;  /* 0x0000006c006c7308 */ /* 0x000ea20000000800 */
[----:B------:R-:W3:Y:S01]  /*4820*/  LDSM.16.MT88.4 R40, [R138+0xa000] ;  /* 0x00a000008a28783b */ /* 0x000ee20000004200 */
[-C--:B------:R-:W-:Y:S01]  /*4830*/  FFMA.FTZ R153, R178, R114.reuse, -R129 ;  /* 0x00000072b2997223 */ /* 0x080fe20000010881 */
[-C--:B------:R-:W-:Y:S01]  /*4840*/  FFMA.FTZ R131, R172, R114.reuse, -R123 ;  /* 0x00000072ac837223 */ /* 0x080fe2000001087b */
[----:B------:R-:W-:Y:S01]  /*4850*/  MUFU.EX2 R113, R113 ;  /* 0x0000007100717308 */ /* 0x000fe20000000800 */
[----:B------:R-:W-:Y:S01]  /*4860*/  LDSM.16.MT88.4 R12, [R132+0xa000] ;  /* 0x00a00000840c783b */ /* 0x000fe20000004200 */
[----:B-1----:R-:W-:Y:S01]  /*4870*/  F2FP.F16.F32.PACK_AB R64, R112, R115 ;  /* 0x000000737040723e */ /* 0x002fe200000000ff */
[-C--:B------:R-:W-:Y:S01]  /*4880*/  FFMA.FTZ R176, R176, R114.reuse, -R129 ;  /* 0x00000072b0b07223 */ /* 0x080fe20000010881 */
[----:B------:R-:W1:Y:S01]  /*4890*/  MUFU.EX2 R110, R110 ;  /* 0x0000006e006e7308 */ /* 0x000e620000000800 */
[----:B------:R-:W-:Y:S01]  /*48a0*/  LDSM.16.MT88.4 R16, [R134+0x8800] ;  /* 0x008800008610783b */ /* 0x000fe20000004200 */
[-C--:B------:R-:W-:Y:S01]  /*48b0*/  FFMA.FTZ R170, R170, R114.reuse, -R123 ;  /* 0x00000072aaaa7223 */ /* 0x080fe2000001087b */
[-C--:B------:R-:W-:Y:S01]  /*48c0*/  FFMA.FTZ R175, R118, R114.reuse, -R129 ;  /* 0x0000007276af7223 */ /* 0x080fe20000010881 */
[----:B------:R-:W-:Y:S01]  /*48d0*/  MUFU.EX2 R109, R109 ;  /* 0x0000006d006d7308 */ /* 0x000fe20000000800 */
[----:B------:R-:W-:Y:S01]  /*48e0*/  LDSM.16.MT88.4 R24, [R133+0x8800] ;  /* 0x008800008518783b */ /* 0x000fe20000004200 */
[----:B--2---:R-:W-:Y:S01]  /*48f0*/  F2FP.F16.F32.PACK_AB R66, R108, R111 ;  /* 0x0000006f6c42723e */ /* 0x004fe200000000ff */
[-CC-:B------:R-:W-:Y:S01]  /*4900*/  FFMA.FTZ R116, R116, R114.reuse, -R123.reuse ;  /* 0x0000007274747223 */ /* 0x180fe2000001087b */
[----:B------:R-:W2:Y:S01]  /*4910*/  MUFU.EX2 R102, R102 ;  /* 0x0000006600667308 */ /* 0x000ea20000000800 */
[----:B------:R-:W-:Y:S01]  /*4920*/  LDSM.16.MT88.4 R20, [R132+0x8800] ;  /* 0x008800008414783b */ /* 0x000fe20000004200 */
[-C--:B------:R-:W-:Y:S01]  /*4930*/  FFMA.FTZ R173, R117, R114.reuse, -R123 ;  /* 0x0000007275ad7223 */ /* 0x080fe2000001087b */
[-CC-:B------:R-:W-:Y:S01]  /*4940*/  FFMA.FTZ R126, R126, R114.reuse, -R129.reuse ;  /* 0x000000727e7e7223 */ /* 0x180fe20000010881 */
[----:B------:R-:W-:Y:S01]  /*4950*/  MUFU.EX2 R33, R33 ;  /* 0x0000002100217308 */ /* 0x000fe20000000800 */
[-C--:B------:R-:W-:Y:S01]  /*4960*/  FFMA.FTZ R122, R122, R114.reuse, -R129 ;  /* 0x000000727a7a7223 */ /* 0x080fe20000010881 */
[----:B-1----:R-:W-:Y:S01]  /*4970*/  F2FP.F16.F32.PACK_AB R65, R110, R113 ;  /* 0x000000716e41723e */ /* 0x002fe200000000ff */
[----:B------:R-:W-:Y:S01]  /*4980*/  FFMA.FTZ R121, R121, R114, -R123 ;  /* 0x0000007279797223 */ /* 0x000fe2000001087b */
[----:B------:R-:W1:Y:S01]  /*4990*/  MUFU.EX2 R32, R32 ;  /* 0x0000002000207308 */ /* 0x000e620000000800 */
[----:B------:R-:W-:Y:S01]  /*49a0*/  FADD.FTZ R112, R115, R112 ;  /* 0x0000007073707221 */ /* 0x000fe20000010000 */
[----:B------:R-:W-:Y:S01]  /*49b0*/  FADD.FTZ R110, R113, R110 ;  /* 0x0000006e716e7221 */ /* 0x000fe20000010000 */
[----:B------:R-:W-:Y:S01]  /*49c0*/  ISETP.GT.AND P1, PT, R127, R150, PT ;  /* 0x000000967f00720c */ /* 0x000fe20003f24270 */
[----:B------:R-:W-:Y:S01]  /*49d0*/  MUFU.EX2 R29, R29 ;  /* 0x0000001d001d7308 */ /* 0x000fe20000000800 */
[----:B------:R-:W-:Y:S01]  /*49e0*/  FADD.FTZ R111, R111, R112 ;  /* 0x000000706f6f7221 */ /* 0x000fe20000010000 */
[----:B--2---:R-:W-:-:S02]  /*49f0*/  F2FP.F16.F32.PACK_AB R67, R102, R109 ;  /* 0x0000006d6643723e */ /* 0x004fc400000000ff */
[----:B------:R-:W2:Y:S01]  /*4a00*/  MUFU.EX2 R28, R28 ;  /* 0x0000001c001c7308 */ /* 0x000ea20000000800 */
[----:B------:R-:W-:-:S03]  /*4a10*/  FADD.FTZ R108, R108, R111 ;  /* 0x0000006f6c6c7221 */ /* 0x000fc60000010000 */
[----:B------:R-:W-:Y:S01]  /*4a20*/  MUFU.EX2 R34, R34 ;  /* 0x0000002200227308 */ /* 0x000fe20000000800 */
[C---:B------:R-:W-:Y:S01]  /*4a30*/  HMMA.16816.F32 R96, R64.reuse, R92, RZ ;  /* 0x0000005c4060723c */ /* 0x040fe200000018ff */
[C---:B-1----:R-:W-:Y:S01]  /*4a40*/  F2FP.F16.F32.PACK_AB R4, R32.reuse, R33 ;  /* 0x000000212004723e */ /* 0x042fe200000000ff */
[----:B------:R-:W-:Y:S01]  /*4a50*/  FADD.FTZ R33, R33, R108 ;  /* 0x0000006c21217221 */ /* 0x000fe20000010000 */
[----:B------:R-:W1:Y:S03]  /*4a60*/  MUFU.EX2 R35, R35 ;  /* 0x0000002300237308 */ /* 0x000e660000000800 */
[----:B------:R-:W-:Y:S01]  /*4a70*/  FADD.FTZ R32, R32, R33 ;  /* 0x0000002120207221 */ /* 0x000fe20000010000 */
[----:B------:R-:W-:Y:S01]  /*4a80*/  MUFU.EX2 R31, R31 ;  /* 0x0000001f001f7308 */ /* 0x000fe20000000800 */
[C---:B------:R-:W-:Y:S01]  /*4a90*/  HMMA.16816.F32 R92, R64.reuse, R94, RZ ;  /* 0x0000005e405c723c */ /* 0x040fe200000018ff */
[C---:B--2---:R-:W-:Y:S01]  /*4aa0*/  F2FP.F16.F32.PACK_AB R6, R28.reuse, R29 ;  /* 0x0000001d1c06723e */ /* 0x044fe200000000ff */
[----:B------:R-:W-:Y:S01]  /*4ab0*/  FADD.FTZ R29, R29, R32 ;  /* 0x000000201d1d7221 */ /* 0x000fe20000010000 */
[----:B------:R-:W2:Y:S03]  /*4ac0*/  MUFU.EX2 R30, R30 ;  /* 0x0000001e001e7308 */ /* 0x000ea60000000800 */
[----:B------:R-:W-:Y:S01]  /*4ad0*/  FADD.FTZ R28, R28, R29 ;  /* 0x0000001d1c1c7221 */ /* 0x000fe20000010000 */
[----:B------:R-:W-:Y:S01]  /*4ae0*/  MUFU.EX2 R153, R153 ;  /* 0x0000009900997308 */ /* 0x000fe20000000800 */
[----:B---3--:R-:W-:Y:S01]  /*4af0*/  HMMA.16816.F32 R36, R64, R40, RZ ;  /* 0x000000284024723c */ /* 0x008fe200000018ff */
[----:B-1----:R-:W-:-:S02]  /*4b00*/  F2FP.F16.F32.PACK_AB R5, R35, R34 ;  /* 0x000000222305723e */ /* 0x002fc400000000ff */
[----:B------:R-:W-:Y:S04]  /*4b10*/  MUFU.EX2 R131, R131 ;  /* 0x0000008300837308 */ /* 0x000fe80000000800 */
[----:B------:R-:W-:Y:S01]  /*4b20*/  MUFU.EX2 R175, R175 ;  /* 0x000000af00af7308 */ /* 0x000fe20000000800 */
[----:B------:R-:W-:Y:S01]  /*4b30*/  HMMA.16816.F32 R40, R64, R42, RZ ;  /* 0x0000002a4028723c */ /* 0x000fe200000018ff */
[----:B--2---:R-:W-:Y:S02]  /*4b40*/  F2FP.F16.F32.PACK_AB R7, R30, R31 ;  /* 0x0000001f1e07723e */ /* 0x004fe400000000ff */
[----:B------:R-:W-:Y:S04]  /*4b50*/  MUFU.EX2 R117, R121 ;  /* 0x0000007900757308 */ /* 0x000fe80000000800 */
[----:B------:R-:W-:Y:S01]  /*4b60*/  MUFU.EX2 R116, R116 ;  /* 0x0000007400747308 */ /* 0x000fe20000000800 */
[C---:B------:R-:W-:Y:S03]  /*4b70*/  HMMA.16816.F32 R96, R4.reuse, R8, R96 ;  /* 0x000000080460723c */ /* 0x040fe60000001860 */
[----:B------:R-:W-:Y:S05]  /*4b80*/  MUFU.EX2 R173, R173 ;  /* 0x000000ad00ad7308 */ /* 0x000fea0000000800 */
        /* <DEDUP_REMOVED lines=24> */
[C---:B------:R-:W-:Y:S01]  /*4d10*/  HMMA.16816.F32 R80, R4.reuse, R24, R80 ;  /* 0x000000180450723c */ /* 0x040fe20000001850 */
[-CC-:B------:R-:W-:Y:S01]  /*4d20*/  FFMA.FTZ R25, R128, R114.reuse, -R123.reuse ;  /* 0x0000007280197223 */ /* 0x180fe2000001087b */
[-C--:B------:R-:W-:Y:S01]  /*4d30*/  FFMA.FTZ R24, R168, R114.reuse, -R123 ;  /* 0x00000072a8187223 */ /* 0x080fe2000001087b */
[----:B------:R-:W-:Y:S04]  /*4d40*/  MUFU.EX2 R128, R170 ;  /* 0x000000aa00807308 */ /* 0x000fe80000000800 */
[----:B------:R-:W-:Y:S01]  /*4d50*/  MUFU.EX2 R25, R25 ;  /* 0x0000001900197308 */ /* 0x000fe20000000800 */
[C---:B------:R-:W-:Y:S01]  /*4d60*/  HMMA.16816.F32 R76, R4.reuse, R26, R76 ;  /* 0x0000001a044c723c */ /* 0x040fe2000000184c */
[-CC-:B------:R-:W-:Y:S01]  /*4d70*/  FFMA.FTZ R27, R130, R114.reuse, -R129.reuse ;  /* 0x00000072821b7223 */ /* 0x180fe20000010881 */
[----:B------:R-:W-:Y:S01]  /*4d80*/  FFMA.FTZ R26, R174, R114, -R129 ;  /* 0x00000072ae1a7223 */ /* 0x000fe20000010881 */
[----:B------:R-:W3:Y:S04]  /*4d90*/  MUFU.EX2 R130, R176 ;  /* 0x000000b000827308 */ /* 0x000ee80000000800 */
[----:B------:R-:W-:Y:S01]  /*4da0*/  MUFU.EX2 R27, R27 ;  /* 0x0000001b001b7308 */ /* 0x000fe20000000800 */
[C---:B------:R-:W-:Y:S03]  /*4db0*/  HMMA.16816.F32 R72, R4.reuse, R20, R72 ;  /* 0x000000140448723c */ /* 0x040fe60000001848 */
[----:B------:R-:W4:Y:S04]  /*4dc0*/  MUFU.EX2 R26, R26 ;  /* 0x0000001a001a7308 */ /* 0x000f280000000800 */
[----:B------:R-:W5:Y:S01]  /*4dd0*/  MUFU.EX2 R24, R24 ;  /* 0x0000001800187308 */ /* 0x000f620000000800 */
[C---:B------:R-:W-:Y:S01]  /*4de0*/  HMMA.16816.F32 R68, R4.reuse, R22, R68 ;  /* 0x000000160444723c */ /* 0x040fe20000001844 */
[----:B------:R-:W-:Y:S07]  /*4df0*/  LDSM.16.MT88.4 R20, [R133+0x9800] ;  /* 0x009800008514783b */ /* 0x000fee0000004200 */
[C---:B--2---:R-:W-:Y:S08]  /*4e00*/  HMMA.16816.F32 R44, R4.reuse, R16, R44 ;  /* 0x00000010042c723c */ /* 0x044ff0000000182c */
[C---:B------:R-:W-:Y:S01]  /*4e10*/  HMMA.16816.F32 R48, R4.reuse, R18, R48 ;  /* 0x000000120430723c */ /* 0x040fe20000001830 */
[----:B------:R-:W2:Y:S07]  /*4e20*/  LDSM.16.MT88.4 R16, [R134+0x9000] ;  /* 0x009000008610783b */ /* 0x000eae0000004200 */
[C---:B------:R-:W-:Y:S08]  /*4e30*/  HMMA.16816.F32 R52, R4.reuse, R12, R52 ;  /* 0x0000000c0434723c */ /* 0x040ff00000001834 */
[----:B------:R-:W-:Y:S01]  /*4e40*/  HMMA.16816.F32 R56, R4, R14, R56 ;  /* 0x0000000e0438723c */ /* 0x000fe20000001838 */
[----:B---3--:R-:W-:Y:S01]  /*4e50*/  F2FP.F16.F32.PACK_AB R4, R130, R153 ;  /* 0x000000998204723e */ /* 0x008fe200000000ff */
[----:B------:R-:W3:Y:S01]  /*4e60*/  LDSM.16.MT88.4 R12, [R132+0x9000] ;  /* 0x00900000840c783b */ /* 0x000ee20000004200 */
        /* <DEDUP_REMOVED lines=17> */
[C---:B--2---:R-:W-:Y:S01]  /*4f80*/  HMMA.16816.F32 R44, R4.reuse, R16, R44 ;  /* 0x00000010042c723c */ /* 0x044fe2000000182c */
[-C--:B------:R-:W-:Y:S01]  /*4f90*/  FFMA.FTZ R16, R120, R114.reuse, -R129 ;  /* 0x0000007278107223 */ /* 0x080fe20000010881 */
[----:B------:R-:W-:Y:S01]  /*4fa0*/  FFMA.FTZ R17, R119, R114, -R123 ;  /* 0x0000007277117223 */ /* 0x000fe2000001087b */
[----:B------:R-:W-:Y:S04]  /*4fb0*/  MUFU.EX2 R120, R126 ;  /* 0x0000007e00787308 */ /* 0x000fe80000000800 */
[----:B------:R-:W2:Y:S01]  /*4fc0*/  MUFU.EX2 R119, R122 ;  /* 0x0000007a00777308 */ /* 0x000ea20000000800 */
[C---:B------:R-:W-:Y:S03]  /*4fd0*/  HMMA.16816.F32 R48, R4.reuse, R18, R48 ;  /* 0x000000120430723c */ /* 0x040fe60000001830 */
[----:B------:R-:W4:Y:S04]  /*4fe0*/  MUFU.EX2 R118, R16 ;  /* 0x0000001000767308 */ /* 0x000f280000000800 */
[----:B------:R5:W4:Y:S01]  /*4ff0*/  MUFU.EX2 R114, R17 ;  /* 0x0000001100727308 */ /* 0x000b220000000800 */
[C---:B---3--:R-:W-:Y:S08]  /*5000*/  HMMA.16816.F32 R52, R4.reuse, R12, R52 ;  /* 0x0000000c0434723c */ /* 0x048ff00000001834 */
[C---:B------:R-:W-:Y:S01]  /*5010*/  HMMA.16816.F32 R56, R4.reuse, R14, R56 ;  /* 0x0000000e0438723c */ /* 0x040fe20000001838 */
[----:B------:R-:W-:Y:S04]  /*5020*/  LDSM.16.MT88.4 R12, [R138+0x9800] ;  /* 0x009800008a0c783b */ /* 0x000fe80000004200 */
[----:B-----5:R-:W-:Y:S03]  /*5030*/  LDSM.16.MT88.4 R16, [R134+0xb800] ;  /* 0x00b800008610783b */ /* 0x020fe60000004200 */
[C---:B-1----:R-:W-:Y:S08]  /*5040*/  HMMA.16816.F32 R36, R4.reuse, R8, R36 ;  /* 0x000000080424723c */ /* 0x042ff00000001824 */
[C---:B------:R-:W-:Y:S01]  /*5050*/  HMMA.16816.F32 R40, R4.reuse, R10, R40 ;  /* 0x0000000a0428723c */ /* 0x040fe20000001828 */
[----:B------:R-:W1:Y:S07]  /*5060*/  LDSM.16.MT88.4 R8, [R132+0xb000] ;  /* 0x00b000008408783b */ /* 0x000e6e0000004200 */
[C---:B-1----:R-:W-:Y:S08]  /*5070*/  HMMA.16816.F32 R60, R4.reuse, R8, R60 ;  /* 0x00000008043c723c */ /* 0x042ff0000000183c */
[----:B------:R-:W-:Y:S01]  /*5080*/  HMMA.16816.F32 R64, R4, R10, R64 ;  /* 0x0000000a0440723c */ /* 0x000fe20000001840 */
[----:B------:R-:W1:Y:S01]  /*5090*/  LDSM.16.MT88.4 R8, [R134+0x9800] ;  /* 0x009800008608783b */ /* 0x000e620000004200 */
[----:B--2---:R-:W-:-:S02]  /*50a0*/  F2FP.F16.F32.PACK_AB R4, R119, R120 ;  /* 0x000000787704723e */ /* 0x004fc400000000ff */
[----:B----4-:R-:W-:Y:S02]  /*50b0*/  F2FP.F16.F32.PACK_AB R6, R175, R118 ;  /* 0x00000076af06723e */ /* 0x010fe400000000ff */
[----:B------:R-:W-:Y:S02]  /*50c0*/  F2FP.F16.F32.PACK_AB R5, R116, R117 ;  /* 0x000000757405723e */ /* 0x000fe400000000ff */
        /* <DEDUP_REMOVED lines=109> */
.L_x_13973:
        /* <DEDUP_REMOVED lines=8> */
.L_x_13974:
[----:B------:R-:W-:Y:S05]  /*5820*/  BSYNC.RECONVERGENT B0 ;  /* 0x0000000000007941 */ /* 0x000fea0003800200 */
.L_x_13972:
        /* <DEDUP_REMOVED lines=119> */
[----:B------:R-:W-:Y:S01]  /*5fa0*/  ISETP.GT.AND P1, PT, R127, R150, PT ;  /* 0x000000967f00720c */ /* 0x000fe20003f24270 */
[----:B------:R-:W-:-:S05]  /*5fb0*/  DEPBAR.LE SB0, 0x0 ;  /* 0x000080000000791a */ /* 0x000fca0000000000 */
[C---:B------:R-:W-:Y:S08]  /*5fc0*/  HMMA.16816.F32 R32, R112.reuse, R108, R32 ;  /* 0x0000006c7020723c */ /* 0x040ff00000001820 */
        /* <DEDUP_REMOVED lines=37> */
[----:B------:R-:W-:Y:S01]  /*6220*/  FMUL.FTZ R14, R14, R102 ;  /* 0x000000660e0e7220 */ /* 0x000fe20000410000 */
[----:B------:R-:W1:Y:S08]  /*6230*/  MUFU.TANH R8, R8 ;  /* 0x0000000800087308 */ /* 0x000e700000002400 */
[----:B------:R-:W3:Y:S08]  /*6240*/  MUFU.TANH R9, R9 ;  /* 0x0000000900097308 */ /* 0x000ef00000002400 */
[----:B------:R-:W4:Y:S08]  /*6250*/  MUFU.TANH R108, R108 ;  /* 0x0000006c006c7308 */ /* 0x000f300000002400 */
        /* <DEDUP_REMOVED lines=34> */
[----:B------:R-:W-:Y:S01]  /*6480*/  IMAD.SHL.U32 R115, R127, 0x40, RZ ;  /* 0x000000407f737824 */ /* 0x000fe200078e00ff */
[----:B------:R-:W-:Y:S02]  /*6490*/  IADD3 R113, PT, PT, R103, -0x80, RZ ;  /* 0xffffff8067717810 */ /* 0x000fe40007ffe0ff */
[----:B--2---:R-:W-:-:S04]  /*64a0*/  IABS R5, R12 ;  /* 0x0000000c00057213 */ /* 0x004fc80000000000 */
[----:B------:R-:W1:Y:S08]  /*64b0*/  I2F.RP R112, R5 ;  /* 0x0000000500707306 */ /* 0x000e700000209400 */
[----:B-1----:R-:W1:Y:S02]  /*64c0*/  MUFU.RCP R102, R112 ;  /* 0x0000007000667308 */ /* 0x002e640000001000 */
[----:B-1----:R-:W-:-:S06]  /*64d0*/  VIADD R102, R102, 0xffffffe ;  /* 0x0ffffffe66667836 */ /* 0x002fcc0000000000 */
[----:B------:R-:W1:Y:S02]  /*64e0*/  F2I.FTZ.U32.TRUNC.NTZ R15, R102 ;  /* 0x00000066000f7305 */ /* 0x000e64000021f000 */
[----:B-1----:R-:W-:Y:S01]  /*64f0*/  IMAD.MOV R14, RZ, RZ, -R15 ;  /* 0x000000ffff0e7224 */ /* 0x002fe200078e0a0f */
[----:B------:R-:W-:Y:S02]  /*6500*/  IABS R102, R115 ;  /* 0x0000007300667213 */ /* 0x000fe40000000000 */
[----:B------:R-:W-:Y:S01]  /*6510*/  LOP3.LUT R115, R115, R12, RZ, 0x3c, !PT ;  /* 0x0000000c73737212 */ /* 0x000fe200078e3cff */
[----:B------:R-:W-:Y:S02]  /*6520*/  IMAD R117, R14, R5, RZ ;  /* 0x000000050e757224 */ /* 0x000fe400078e02ff */
[----:B------:R-:W-:-:S04]  /*6530*/  IMAD.MOV.U32 R14, RZ, RZ, RZ ;  /* 0x000000ffff0e7224 */ /* 0x000fc800078e00ff */
        /* <DEDUP_REMOVED lines=9> */
[----:B------:R-:W-:Y:S01]  /*65d0*/  IMAD R14, R103, R15, R14 ;  /* 0x0000000f670e7224 */ /* 0x000fe200078e020e */
[----:B------:R-:W-:Y:S02]  /*65e0*/  LOP3.LUT R15, RZ, R12, RZ, 0x33, !PT ;  /* 0x0000000cff0f7212 */ /* 0x000fe400078e33ff */
        /* <DEDUP_REMOVED lines=10> */
[----:B------:R-:W2:Y:S06]  /*6690*/  LD.E.64 R114, desc[UR4][R2.64+0x20] ;  /* 0x0000200402727980 */ /* 0x000eac000c101b00 */
[----:B------:R-:W-:-:S02]  /*66a0*/  @P4 VIADD R112, R112, 0x1 ;  /* 0x0000000170704836 */ /* 0x000fc40000000000 */
        /* <DEDUP_REMOVED lines=27> */
.L_x_13978:
        /* <DEDUP_REMOVED lines=8> */
.L_x_13979:
[----:B------:R-:W-:Y:S05]  /*68e0*/  BSYNC.RECONVERGENT B0 ;  /* 0x0000000000007941 */ /* 0x000fea0003800200 */
.L_x_13977:
        /* <DEDUP_REMOVED lines=21> */
.L_x_13976:
[----:B------:R-:W-:Y:S05]  /*6a40*/  BSYNC.RECONVERGENT B1 ;  /* 0x0000000000017941 */ /* 0x000fea0003800200 */
.L_x_13975:
[----:B------:R-:W3:Y:S01]  /*6a50*/  LD.E R116, desc[UR4][R2.64+0xdc] ;  /* 0x0000dc0402747980 */ /* 0x000ee2000c101900 */
[----:B--2---:R-:W-:-:S04]  /*6a60*/  IMAD R0, R107, 0x40, R106 ;  /* 0x000000406b007824 */ /* 0x004fc800078e026a */
[C---:B------:R-:W-:Y:S02]  /*6a70*/  VIADD R15, R0.reuse, 0xffffff80 ;  /* 0xffffff80000f7836 */ /* 0x040fe40000000000 */
[C---:B-1----:R-:W-:Y:S02]  /*6a80*/  VIADD R5, R0.reuse, 0xffffff81 ;  /* 0xffffff8100057836 */ /* 0x042fe40000000000 */
[----:B------:R-:W-:Y:S01]  /*6a90*/  VIADD R103, R0, 0xffffff88 ;  /* 0xffffff8800677836 */ /* 0x000fe20000000000 */
[C---:B------:R-:W-:Y:S02]  /*6aa0*/  ISETP.GE.AND P0, PT, R15.reuse, R164, PT ;  /* 0x000000a40f00720c */ /* 0x040fe40003f06270 */
[-C--:B------:R-:W-:Y:S02]  /*6ab0*/  ISETP.GE.AND P3, PT, R15, R162.reuse, PT ;  /* 0x000000a20f00720c */ /* 0x080fe40003f66270 */
[C---:B------:R-:W-:Y:S02]  /*6ac0*/  ISETP.GE.AND P2, PT, R5.reuse, R162, PT ;  /* 0x000000a20500720c */ /* 0x040fe40003f46270 */
[----:B------:R-:W-:-:S02]  /*6ad0*/  ISETP.GE.AND P1, PT, R5, R164, PT ;  /* 0x000000a40500720c */ /* 0x000fc40003f26270 */
[----:B------:R-:W-:Y:S02]  /*6ae0*/  FSEL R8, R8, -INF , P0 ;  /* 0xff80000008087808 */ /* 0x000fe40000000000 */
[CC--:B------:R-:W-:Y:S02]  /*6af0*/  ISETP.GE.AND P6, PT, R15.reuse, R163.reuse, PT ;  /* 0x000000a30f00720c */ /* 0x0c0fe40003fc6270 */
[-C--:B------:R-:W-:Y:S01]  /*6b00*/  ISETP.GE.AND P5, PT, R15, R160.reuse, PT ;  /* 0x000000a00f00720c */ /* 0x080fe20003fa6270 */
[----:B------:R-:W-:Y:S01]  /*6b10*/  VIADD R15, R0, 0xffffff89 ;  /* 0xffffff89000f7836 */ /* 0x000fe20000000000 */
[C---:B------:R-:W-:Y:S02]  /*6b20*/  ISETP.GE.AND P4, PT, R5.reuse, R163, PT ;  /* 0x000000a30500720c */ /* 0x040fe40003f86270 */
[----:B------:R-:W-:Y:S02]  /*6b30*/  ISETP.GE.AND P0, PT, R5, R160, PT ;  /* 0x000000a00500720c */ /* 0x000fe40003f06270 */
[----:B------:R-:W-:-:S02]  /*6b40*/  FSEL R5, R108, -INF , P3 ;  /* 0xff8000006c057808 */ /* 0x000fc40001800000 */
[-C--:B------:R-:W-:Y:S02]  /*6b50*/  ISETP.GE.AND P3, PT, R103, R164.reuse, PT ;  /* 0x000000a46700720c */ /* 0x080fe40003f66270 */
[----:B------:R-:W-:Y:S02]  /*6b60*/  FSEL R12, R10, -INF , P2 ;  /* 0xff8000000a0c7808 */ /* 0x000fe40001000000 */
[----:B------:R-:W-:Y:S02]  /*6b70*/  FSEL R9, R9, -INF , P1 ;  /* 0xff80000009097808 */ /* 0x000fe40000800000 */
[----:B------:R-:W-:Y:S02]  /*6b80*/  FSEL R8, R8, -INF , !P6 ;  /* 0xff80000008087808 */ /* 0x000fe40007000000 */
[----:B------:R-:W-:Y:S02]  /*6b90*/  ISETP.GE.AND P6, PT, R103, R163, PT ;  /* 0x000000a36700720c */ /* 0x000fe40003fc6270 */
[----:B------:R-:W-:-:S02]  /*6ba0*/  ISETP.GE.AND P2, PT, R15, R164, PT ;  /* 0x000000a40f00720c */ /* 0x000fc40003f46270 */
[----:B------:R-:W-:Y:S02]  /*6bb0*/  FSEL R12, R12, -INF , !P0 ;  /* 0xff8000000c0c7808 */ /* 0x000fe40004000000 */
[----:B------:R-:W-:Y:S02]  /*6bc0*/  FSEL R4, R4, -INF , P3 ;  /* 0xff80000004047808 */ /* 0x000fe40001800000 */
[----:B------:R-:W-:Y:S01]  /*6bd0*/  FSEL R10, R9, -INF , !P4 ;  /* 0xff800000090a7808 */ /* 0x000fe20006000000 */
[C---:B------:R-:W-:Y:S01]  /*6be0*/  VIADD R9, R0.reuse, 0xffffff91 ;  /* 0xffffff9100097836 */ /* 0x040fe20000000000 */
[C---:B------:R-:W-:Y:S02]  /*6bf0*/  ISETP.GE.AND P0, PT, R15.reuse, R162, PT ;  /* 0x000000a20f00720c */ /* 0x040fe40003f06270 */
[C---:B------:R-:W-:Y:S02]  /*6c00*/  ISETP.GE.AND P4, PT, R15.reuse, R163, PT ;  /* 0x000000a30f00720c */ /* 0x040fe40003f86270 */
[----:B------:R-:W-:Y:S01]  /*6c10*/  ISETP.GE.AND P3, PT, R15, R160, PT ;  /* 0x000000a00f00720c */ /* 0x000fe20003f66270 */
[----:B------:R-:W-:Y:S01]  /*6c20*/  VIADD R15, R0, 0xffffff90 ;  /* 0xffffff90000f7836 */ /* 0x000fe20000000000 */
[----:B------:R-:W-:-:S02]  /*6c30*/  ISETP.GE.AND P1, PT, R103, R162, PT ;  /* 0x000000a26700720c */ /* 0x000fc40003f26270 */
[----:B------:R-:W-:Y:S02]  /*6c40*/  FSEL R14, R4, -INF , !P6 ;  /* 0xff800000040e7808 */ /* 0x000fe40007000000 */
[----:B------:R-:W-:Y:S02]  /*6c50*/  FSEL R11, R11, -INF , P2 ;  /* 0xff8000000b0b7808 */ /* 0x000fe40001000000 */
[----:B------:R-:W-:Y:S02]  /*6c60*/  FSEL R4, R110, -INF , P0 ;  /* 0xff8000006e047808 */ /* 0x000fe40000000000 */
[----:B------:R-:W-:Y:S02]  /*6c70*/  FSEL R5, R5, -INF , !P5 ;  /* 0xff80000005057808 */ /* 0x000fe40006800000 */
[----:B------:R-:W-:Y:S02]  /*6c80*/  ISETP.GE.AND P5, PT, R103, R160, PT ;  /* 0x000000a06700720c */ /* 0x000fe40003fa6270 */
[----:B------:R-:W-:-:S02]  /*6c90*/  FSEL R6, R6, -INF , P1 ;  /* 0xff80000006067808 */ /* 0x000fc40000800000 */
[C---:B------:R-:W-:Y:S02]  /*6ca0*/  ISETP.GE.AND P1, PT, R15.reuse, R164, PT ;  /* 0x000000a40f00720c */ /* 0x040fe40003f26270 */
[----:B------:R-:W-:Y:S02]  /*6cb0*/  ISETP.GE.AND P2, PT, R15, R162, PT ;  /* 0x000000a20f00720c */ /* 0x000fe40003f46270 */
[----:B------:R-:W-:Y:S01]  /*6cc0*/  FSEL R110, R11, -INF , !P4 ;  /* 0xff8000000b6e7808 */ /* 0x000fe20006000000 */
[----:B------:R-:W-:Y:S01]  /*6cd0*/  VIADD R11, R0, 0xffffff98 ;  /* 0xffffff98000b7836 */ /* 0x000fe20000000000 */
[----:B------:R-:W-:Y:S02]  /*6ce0*/  FSEL R4, R4, -INF , !P3 ;  /* 0xff80000004047808 */ /* 0x000fe40005800000 */
[C---:B------:R-:W-:Y:S02]  /*6cf0*/  ISETP.GE.AND P0, PT, R9.reuse, R164, PT ;  /* 0x000000a40900720c */ /* 0x040fe40003f06270 */
[----:B------:R-:W-:-:S02]  /*6d00*/  ISETP.GE.AND P3, PT, R9, R162, PT ;  /* 0x000000a20900720c */ /* 0x000fc40003f66270 */
[----:B------:R-:W-:Y:S02]  /*6d10*/  FSEL R6, R6, -INF , !P5 ;  /* 0xff80000006067808 */ /* 0x000fe40006800000 */
[CC--:B------:R-:W-:Y:S02]  /*6d20*/  ISETP.GE.AND P6, PT, R15.reuse, R163.reuse, PT ;  /* 0x000000a30f00720c */ /* 0x0c0fe40003fc6270 */
[----:B------:R-:W-:Y:S02]  /*6d30*/  ISETP.GE.AND P5, PT, R15, R160, PT ;  /* 0x000000a00f00720c */ /* 0x000fe40003fa6270 */
[----:B------:R-:W-:Y:S02]  /*6d40*/  FSEL R109, R109, -INF , P1 ;  /* 0xff8000006d6d7808 */ /* 0x000fe40000800000 */
[----:B------:R-:W-:Y:S02]  /*6d50*/  FSEL R111, R111, -INF , P2 ;  /* 0xff8000006f6f7808 */ /* 0x000fe40001000000 */
[----:B------:R-:W-:-:S02]  /*6d60*/  ISETP.GE.AND P4, PT, R9, R163, PT ;  /* 0x000000a30900720c */ /* 0x000fc40003f86270 */
[----:B------:R-:W-:Y:S01]  /*6d70*/  ISETP.GE.AND P1, PT, R9, R160, PT ;  /* 0x000000a00900720c */ /* 0x000fe20003f26270 */
[----:B------:R-:W-:Y:S01]  /*6d80*/  VIADD R9, R0, 0xffffff99 ;  /* 0xffffff9900097836 */ /* 0x000fe20000000000 */
        /* <DEDUP_REMOVED lines=56> */
[-C--:B------:R-:W-:Y:S02]  /*7110*/  ISETP.GE.AND P1, PT, R11, R164.reuse, PT ;  /* 0x000000a40b00720c */ /* 0x080fe40003f26270 */
[----:B------:R-:W-:Y:S02]  /*7120*/  FSEL R182, R20, -INF , !P2 ;  /* 0xff80000014b67808 */ /* 0x000fe40005000000 */
[----:B------:R-:W-:Y:S02]  /*7130*/  ISETP.GE.AND P2, PT, R9, R164, PT ;  /* 0x000000a40900720c */ /* 0x000fe40003f46270 */
[----:B------:R-:W-:Y:S02]  /*7140*/  FSEL R184, R24, -INF , !P6 ;  /* 0xff80000018b87808 */ /* 0x000fe40007000000 */
[----:B------:R-:W-:-:S02]  /*7150*/  FSEL R176, R22, -INF , !P4 ;  /* 0xff80000016b07808 */ /* 0x000fc40006000000 */
[----:B------:R-:W-:Y:S02]  /*7160*/  FMNMX3.FTZ R15, R101, R8, R10, !PT ;  /* 0x00000008650f7276 */ /* 0x000fe4000781000a */
[C---:B------:R-:W-:Y:S02]  /*7170*/  ISETP.GE.AND P6, PT, R11.reuse, R163, PT ;  /* 0x000000a30b00720c */ /* 0x040fe40003fc6270 */
        /* <DEDUP_REMOVED lines=8> */
[----:B------:R-:W-:Y:S02]  /*7200*/  FMNMX3.FTZ R15, R15, R14, R110, !PT ;  /* 0x0000000e0f0f7276 */ /* 0x000fe4000781006e */
[----:B------:R-:W-:Y:S02]  /*7210*/  FSEL R128, R16, -INF , !P6 ;  /* 0xff80000010807808 */ /* 0x000fe40007000000 */
[----:B------:R-:W-:-:S02]  /*7220*/  FSEL R126, R21, -INF , !P0 ;  /* 0xff800000157e7808 */ /* 0x000fc40004000000 */
[----:B------:R-:W-:Y:S02]  /*7230*/  FSEL R17, R17, -INF , P1 ;  /* 0xff80000011117808 */ /* 0x000fe40000800000 */
[C---:B------:R-:W-:Y:S02]  /*7240*/  ISETP.GE.AND P2, PT, R11.reuse, R164, PT ;  /* 0x000000a40b00720c */ /* 0x040fe40003f46270 */
[C---:B------:R-:W-:Y:S02]  /*7250*/  ISETP.GE.AND P6, PT, R11.reuse, R163, PT ;  /* 0x000000a30b00720c */ /* 0x040fe40003fc6270 */
[C---:B------:R-:W-:Y:S02]  /*7260*/  ISETP.GE.AND P0, PT, R11.reuse, R162, PT ;  /* 0x000000a20b00720c */ /* 0x040fe40003f06270 */
[----:B------:R-:W-:Y:S02]  /*7270*/  ISETP.GE.AND P1, PT, R11, R160, PT ;  /* 0x000000a00b00720c */ /* 0x000fe40003f26270 */
[----:B------:R-:W-:-:S02]  /*7280*/  FMNMX3.FTZ R11, R15, R196, R172, !PT ;  /* 0x000000c40f0b7276 */ /* 0x000fc400078100ac */
[----:B------:R-:W-:Y:S02]  /*7290*/  FMNMX3.FTZ R15, R100, R5, R12, !PT ;  /* 0x00000005640f7276 */ /* 0x000fe4000781000c */
[----:B------:R-:W-:Y:S02]  /*72a0*/  FSEL R23, R23, -INF , P3 ;  /* 0xff80000017177808 */ /* 0x000fe40001800000 */
[----:B------:R-:W-:Y:S01]  /*72b0*/  ISETP.GE.AND P3, PT, R9, R160, PT ;  /* 0x000000a00900720c */ /* 0x000fe20003f66270 */
[----:B------:R-:W-:Y:S01]  /*72c0*/  VIADD R9, R0, 0xffffffb9 ;  /* 0xffffffb900097836 */ /* 0x000fe20000000000 */
[----:B------:R-:W-:Y:S02]  /*72d0*/  FMNMX3.FTZ R11, R11, R194, R192, !PT ;  /* 0x000000c20b0b7276 */ /* 0x000fe400078100c0 */
[----:B------:R-:W-:Y:S02]  /*72e0*/  FMNMX3.FTZ R15, R15, R6, R4, !PT ;  /* 0x000000060f0f7276 */ /* 0x000fe40007810004 */
[----:B------:R-:W-:-:S02]  /*72f0*/  FSEL R18, R18, -INF , P2 ;  /* 0xff80000012127808 */ /* 0x000fc40001000000 */
[----:B------:R-:W-:Y:S02]  /*7300*/  ISETP.GE.AND P2, PT, R9, R164, PT ;  /* 0x000000a40900720c */ /* 0x000fe40003f46270 */
[----:B------:R-:W-:Y:S02]  /*7310*/  FMNMX3.FTZ R11, R11, R188, R186, !PT ;  /* 0x000000bc0b0b7276 */ /* 0x000fe400078100ba */
[----:B------:R-:W-:Y:S02]  /*7320*/  FMNMX3.FTZ R15, R15, R130, R170, !PT ;  /* 0x000000820f0f7276 */ /* 0x000fe400078100aa */
[----:B------:R-:W-:Y:S02]  /*7330*/  FSEL R27, R27, -INF , P0 ;  /* 0xff8000001b1b7808 */ /* 0x000fe40000000000 */
[----:B------:R-:W-:Y:S02]  /*7340*/  ISETP.GE.AND P0, PT, R9, R163, PT ;  /* 0x000000a30900720c */ /* 0x000fe40003f06270 */
[----:B------:R-:W-:-:S02]  /*7350*/  FSEL R19, R19, -INF , P2 ;  /* 0xff80000013137808 */ /* 0x000fc40001000000 */
[----:B------:R-:W-:Y:S02]  /*7360*/  FMNMX3.FTZ R11, R11, R184, R182, !PT ;  /* 0x000000b80b0b7276 */ /* 0x000fe400078100b6 */
[----:B------:R-:W-:Y:S02]  /*7370*/  FMNMX3.FTZ R15, R15, R190, R168, !PT ;  /* 0x000000be0f0f7276 */ /* 0x000fe400078100a8 */
[----:B------:R-:W-:Y:S02]  /*7380*/  FSEL R174, R7, -INF , !P5 ;  /* 0xff80000007ae7808 */ /* 0x000fe40006800000 */
[----:B------:R-:W-:Y:S02]  /*7390*/  FSEL R122, R18, -INF , !P6 ;  /* 0xff800000127a7808 */ /* 0x000fe40007000000 */
[----:B------:R-:W-:Y:S02]  /*73a0*/  ISETP.GE.AND P2, PT, R9, R162, PT ;  /* 0x000000a20900720c */ /* 0x000fe40003f46270 */
[----:B------:R-:W-:-:S02]  /*73b0*/  FSEL R120, R19, -INF , !P0 ;  /* 0xff80000013787808 */ /* 0x000fc40004000000 */
[----:B------:R-:W-:Y:S02]  /*73c0*/  FMNMX3.FTZ R11, R11, R128, R126, !PT ;  /* 0x000000800b0b7276 */ /* 0x000fe4000781007e */
[----:B------:R-:W-:Y:S02]  /*73d0*/  FMNMX3.FTZ R7, R15, R180, R178, !PT ;  /* 0x000000b40f077276 */ /* 0x000fe400078100b2 */
[----:B------:R-:W-:Y:S02]  /*73e0*/  ISETP.GE.AND P0, PT, R9, R160, PT ;  /* 0x000000a00900720c */ /* 0x000fe40003f06270 */
[----:B------:R-:W-:Y:S02]  /*73f0*/  FMNMX3.FTZ R0, R11, R122, R120, !PT ;  /* 0x0000007a0b007276 */ /* 0x000fe40007810078 */
[----:B------:R-:W-:Y:S02]  /*7400*/  FSEL R13, R13, -INF , P2 ;  /* 0xff8000000d0d7808 */ /* 0x000fe40001000000 */
[----:B------:R-:W-:Y:S01]  /*7410*/  FSEL R118, R23, -INF , !P4 ;  /* 0xff80000017767808 */ /* 0x000fe20006000000 */
[----:B------:R-:W1:Y:S01]  /*7420*/  SHFL.BFLY PT, R9, R0, 0x2, 0x1f ;  /* 0x0c401f0000097f89 */ /* 0x000e6200000e0000 */
[----:B------:R-:W-:-:S02]  /*7430*/  FSEL R119, R17, -INF , !P3 ;  /* 0xff80000011777808 */ /* 0x000fc40005800000 */
[----:B------:R-:W-:Y:S02]  /*7440*/  FMNMX3.FTZ R7, R7, R176, R174, !PT ;  /* 0x000000b007077276 */ /* 0x000fe400078100ae */
[----:B------:R-:W-:Y:S02]  /*7450*/  FSEL R117, R27, -INF , !P1 ;  /* 0xff8000001b757808 */ /* 0x000fe40004800000 */
[----:B------:R-:W-:Y:S01]  /*7460*/  FSEL R115, R13, -INF , !P0 ;  /* 0xff8000000d737808 */ /* 0x000fe20004000000 */
[----:B------:R-:W-:Y:S01]  /*7470*/  LDSM.16.MT88.4 R24, [R133+0x8000] ;  /* 0x008000008518783b */ /* 0x000fe20000004200 */
        /* <DEDUP_REMOVED lines=9> */
[----:B---3--:R-:W-:-:S05]  /*7510*/  FMUL.FTZ R103, R116, R108 ;  /* 0x0000006c74677220 */ /* 0x008fca0000410000 */
[----:B------:R-:W-:-:S05]  /*7520*/  FSEL R103, R103, RZ, P1 ;  /* 0x000000ff67677208 */ /* 0x000fca0000800000 */
[-CC-:B------:R-:W-:Y:S01]  /*7530*/  FFMA.FTZ R102, R8, R116.reuse, -R103.reuse ;  /* 0x0000007408667223 */ /* 0x180fe20000010867 */
[----:B------:R-:W-:Y:S01]  /*7540*/  FSEL R8, R108, RZ, P1 ;  /* 0x000000ff6c087208 */ /* 0x000fe20000800000 */
[-CC-:B------:R-:W-:Y:S01]  /*7550*/  FFMA.FTZ R111, R10, R116.reuse, -R103.reuse ;  /* 0x000000740a6f7223 */ /* 0x180fe20000010867 */
[----:B--2---:R-:W-:Y:S01]  /*7560*/  FMNMX.FTZ R0, R16, R7, !PT ;  /* 0x0000000710007209 */ /* 0x004fe20007810000 */
        /* <DEDUP_REMOVED lines=8> */
[----:B------:R-:W-:Y:S01]  /*75f0*/  LDSM.16.MT88.4 R8, [R138+0x8000] ;  /* 0x008000008a08783b */ /* 0x000fe20000004200 */
[----:B------:R-:W-:Y:S01]  /*7600*/  FSEL R101, R101, RZ, P0 ;  /* 0x000000ff65657208 */ /* 0x000fe20000000000 */
[----:B------:R-:W-:Y:S01]  /*7610*/  MUFU.EX2 R111, R111 ;  /* 0x0000006f006f7308 */ /* 0x000fe20000000800 */
[-C--:B------:R-:W-:Y:S01]  /*7620*/  FFMA.FTZ R165, R172, R116.reuse, -R103 ;  /* 0x00000074aca57223 */ /* 0x080fe20000010867 */
[----:B------:R-:W-:Y:S01]  /*7630*/  FADD.FTZ R7, R100, -R7 ;  /* 0x8000000764077221 */ /* 0x000fe20000010000 */
[----:B------:R-:W-:Y:S01]  /*7640*/  LDSM.16.MT88.4 R16, [R134+0x8000] ;  /* 0x008000008610783b */ /* 0x000fe20000004200 */
[----:B------:R-:W1:Y:S01]  /*7650*/  MUFU.EX2 R123, R123 ;  /* 0x0000007b007b7308 */ /* 0x000e620000000800 */
[-CC-:B------:R-:W-:Y:S01]  /*7660*/  FFMA.FTZ R100, R5, R116.reuse, -R101.reuse ;  /* 0x0000007405647223 */ /* 0x180fe20000010865 */
[----:B------:R-:W-:Y:S01]  /*7670*/  FMUL.FTZ R121, R116, R7 ;  /* 0x0000000774797220 */ /* 0x000fe20000410000 */
        /* <DEDUP_REMOVED lines=8> */
[-CC-:B------:R-:W-:Y:S01]  /*7700*/  FFMA.FTZ R196, R196, R116.reuse, -R103.reuse ;  /* 0x00000074c4c47223 */ /* 0x180fe20000010867 */
[-C--:B------:R-:W-:Y:S01]  /*7710*/  FFMA.FTZ R192, R192, R116.reuse, -R103 ;  /* 0x00000074c0c07223 */ /* 0x080fe20000010867 */
[--C-:B------:R-:W-:Y:S01]  /*7720*/  FFMA.FTZ R190, R190, R116, -R101.reuse ;  /* 0x00000074bebe7223 */ /* 0x100fe20000010865 */
[-C--:B-1----:R-:W-:Y:S01]  /*7730*/  FMUL.FTZ R28, R72, R123.reuse ;  /* 0x0000007b481c7220 */ /* 0x082fe20000410000 */
        /* <DEDUP_REMOVED lines=9> */
[-C--:B--2---:R-:W-:Y:S01]  /*77d0*/  FMUL.FTZ R30, R74, R121.reuse ;  /* 0x000000794a1e7220 */ /* 0x084fe20000410000 */
[-C--:B------:R-:W-:Y:S01]  /*77e0*/  FMUL.FTZ R31, R75, R121.reuse ;  /* 0x000000794b1f7220 */ /* 0x080fe20000410000 */
[----:B------:R-:W2:Y:S01]  /*77f0*/  MUFU.EX2 R114, R114 ;  /* 0x0000007200727308 */ /* 0x000ea20000000800 */
[----:B------:R-:W3:Y:S01]  /*7800*/  LDSM.16.MT88.4 R72, [R138+0xa000] ;  /* 0x00a000008a48783b */ /* 0x000ee20000004200 */
[-C--:B------:R-:W-:Y:S01]  /*7810*/  FMUL.FTZ R6, R98, R121.reuse ;  /* 0x0000007962067220 */ /* 0x080fe20000410000 */
[----:B------:R-:W-:Y:S01]  /*7820*/  FMUL.FTZ R7, R99, R121 ;  /* 0x0000007963077220 */ /* 0x000fe20000410000 */
        /* <DEDUP_REMOVED lines=56> */
[-C--:B------:R-:W-:Y:S01]  /*7bb0*/  FFMA.FTZ R80, R130, R116.reuse, -R101 ;  /* 0x0000007482507223 */ /* 0x080fe20000010865 */
        /* <DEDUP_REMOVED lines=9> */
[----:B------:R-:W-:Y:S01]  /*7c50*/  LDSM.16.MT88.4 R76, [R138+0x8800] ;  /* 0x008800008a4c783b */ /* 0x000fe20000004200 */
[----:B------:R-:W-:Y:S01]  /*7c60*/  MUFU.EX2 R153, R153 ;  /* 0x0000009900997308 */ /* 0x000fe20000000800 */
[----:B------:R-:W-:Y:S01]  /*7c70*/  FMUL.FTZ R65, R65, R123 ;  /* 0x0000007b41417220 */ /* 0x000fe20000410000 */
[-C--:B------:R-:W-:Y:S01]  /*7c80*/  FMUL.FTZ R66, R66, R121.reuse ;  /* 0x0000007942427220 */ /* 0x080fe20000410000 */
[-C--:B------:R-:W-:Y:S01]  /*7c90*/  FMUL.FTZ R67, R67, R121.reuse ;  /* 0x0000007943437220 */ /* 0x080fe20000410000 */
[----:B------:R-:W-:Y:S01]  /*7ca0*/  MUFU.EX2 R130, R192 ;  /* 0x000000c000827308 */ /* 0x000fe20000000800 */
[-CC-:B------:R-:W-:Y:S01]  /*7cb0*/  FFMA.FTZ R171, R186, R116.reuse, -R103.reuse ;  /* 0x00000074baab7223 */ /* 0x180fe20000010867 */
[C---:B------:R-:W-:Y:S01]  /*7cc0*/  HMMA.16816.F32 R4, R96.reuse, R8, R4 ;  /* 0x000000086004723c */ /* 0x040fe20000001804 */
[-C--:B------:R-:W-:Y:S01]  /*7cd0*/  FFMA.FTZ R169, R182, R116.reuse, -R103 ;  /* 0x00000074b6a97223 */ /* 0x080fe20000010867 */
[----:B------:R-:W-:Y:S01]  /*7ce0*/  MUFU.EX2 R170, R80 ;  /* 0x0000005000aa7308 */ /* 0x000fe20000000800 */
[-CC-:B------:R-:W-:Y:S01]  /*7cf0*/  FFMA.FTZ R179, R180, R116.reuse, -R101.reuse ;  /* 0x00000074b4b37223 */ /* 0x180fe20000010865 */
[-CC-:B------:R-:W-:Y:S01]  /*7d00*/  FFMA.FTZ R177, R176, R116.reuse, -R101.reuse ;  /* 0x00000074b0b17223 */ /* 0x180fe20000010865 */
[-C--:B------:R-:W-:Y:S01]  /*7d10*/  FFMA.FTZ R174, R174, R116.reuse, -R101 ;  /* 0x00000074aeae7223 */ /* 0x080fe20000010865 */
[----:B------:R-:W4:Y:S01]  /*7d20*/  MUFU.EX2 R131, R131 ;  /* 0x0000008300837308 */ /* 0x000f220000000800 */
[-CC-:B------:R-:W-:Y:S01]  /*7d30*/  FFMA.FTZ R188, R188, R116.reuse, -R103.reuse ;  /* 0x00000074bcbc7223 */ /* 0x180fe20000010867 */
[C---:B-1----:R-:W-:Y:S01]  /*7d40*/  HMMA.16816.F32 R44, R96.reuse, R68, R44 ;  /* 0x00000044602c723c */ /* 0x042fe2000000182c */
[-C--:B------:R-:W-:Y:S01]  /*7d50*/  FFMA.FTZ R184, R184, R116.reuse, -R103 ;  /* 0x00000074b8b87223 */ /* 0x080fe20000010867 */
[----:B------:R-:W-:Y:S01]  /*7d60*/  MUFU.EX2 R168, R190 ;  /* 0x000000be00a87308 */ /* 0x000fe20000000800 */
[-C--:B------:R-:W-:Y:S01]  /*7d70*/  FFMA.FTZ R178, R178, R116.reuse, -R101 ;  /* 0x00000074b2b27223 */ /* 0x080fe20000010865 */
[-CC-:B------:R-:W-:Y:S01]  /*7d80*/  FFMA.FTZ R183, R128, R116.reuse, -R103.reuse ;  /* 0x0000007480b77223 */ /* 0x180fe20000010867 */
[-C--:B------:R-:W-:Y:S01]  /*7d90*/  FFMA.FTZ R181, R120, R116.reuse, -R103 ;  /* 0x0000007478b57223 */ /* 0x080fe20000010867 */
[----:B------:R-:W1:Y:S01]  /*7da0*/  MUFU.EX2 R129, R129 ;  /* 0x0000008100817308 */ /* 0x000e620000000800 */
[-CC-:B------:R-:W-:Y:S01]  /*7db0*/  FFMA.FTZ R118, R118, R116.reuse, -R101.reuse ;  /* 0x0000007476767223 */ /* 0x180fe20000010865 */
[C---:B------:R-:W-:Y:S01]  /*7dc0*/  HMMA.16816.F32 R48, R96.reuse, R70, R48 ;  /* 0x000000466030723c */ /* 0x040fe20000001830 */
[----:B------:R-:W5:Y:S01]  /*7dd0*/  LDSM.16.MT88.4 R68, [R132+0xa000] ;  /* 0x00a000008444783b */ /* 0x000f620000004200 */
[----:B------:R-:W-:Y:S01]  /*7de0*/  MUFU.EX2 R186, R188 ;  /* 0x000000bc00ba7308 */ /* 0x000fe20000000800 */
[-C--:B------:R-:W-:Y:S01]  /*7df0*/  FFMA.FTZ R115, R115, R116.reuse, -R101 ;  /* 0x0000007473737223 */ /* 0x080fe20000010865 */
[-C--:B------:R-:W-:Y:S01]  /*7e00*/  FFMA.FTZ R126, R126, R116.reuse, -R103 ;  /* 0x000000747e7e7223 */ /* 0x080fe20000010867 */
[----:B------:R-:W-:Y:S01]  /*7e10*/  FFMA.FTZ R119, R119, R116, -R101 ;  /* 0x0000007477777223 */ /* 0x000fe20000010865 */
[----:B------:R-:W1:Y:S01]  /*7e20*/  MUFU.EX2 R171, R171 ;  /* 0x000000ab00ab7308 */ /* 0x000e620000000800 */
[----:B------:R-:W-:Y:S01]  /*7e30*/  FFMA.FTZ R121, R173, R121, R100 ;  /* 0x00000079ad797223 */ /* 0x000fe20000010064 */
[----:B--2---:R-:W-:Y:S01]  /*7e40*/  HMMA.16816.F32 R52, R96, R72, R52 ;  /* 0x000000486034723c */ /* 0x004fe20000001834 */
[----:B------:R-:W-:Y:S01]  /*7e50*/  ISETP.GT.AND P0, PT, R127, R150, PT ;  /* 0x000000967f00720c */ /* 0x000fe20003f04270 */
        /* <DEDUP_REMOVED lines=8> */
[----:B------:R-:W2:Y:S01]  /*7ee0*/  MUFU.EX2 R176, R178 ;  /* 0x000000b200b07308 */ /* 0x000ea20000000800 */
[----:B------:R-:W-:Y:S01]  /*7ef0*/  @P0 VIADD R107, R107, 0xfffffffd ;  /* 0xfffffffd6b6b0836 */ /* 0x000fe20000000000 */
[C---:B------:R-:W-:Y:S02]  /*7f00*/  HMMA.16816.F32 R12, R96.reuse, R16, R12 ;  /* 0x00000010600c723c */ /* 0x040fe4000000180c */
[----:B------:R-:W-:Y:S04]  /*7f10*/  MUFU.EX2 R177, R177 ;  /* 0x000000b100b17308 */ /* 0x000fe80000000800 */
[----:B------:R-:W2:Y:S02]  /*7f20*/  MUFU.EX2 R174, R174 ;  /* 0x000000ae00ae7308 */ /* 0x000ea40000000800 */
[C---:B------:R-:W-:Y:S01]  /*7f30*/  HMMA.16816.F32 R8, R96.reuse, R10, R92 ;  /* 0x0000000a6008723c */ /* 0x040fe2000000185c */
[----:B------:R-:W-:Y:S01]  /*7f40*/  LDSM.16.MT88.4 R92, [R138+0x9800] ;  /* 0x009800008a5c783b */ /* 0x000fe20000004200 */
[----:B------:R-:W-:Y:S04]  /*7f50*/  MUFU.EX2 R183, R183 ;  /* 0x000000b700b77308 */ /* 0x000fe80000000800 */
[----:B------:R-:W-:Y:S02]  /*7f60*/  MUFU.EX2 R181, R181 ;  /* 0x000000b500b57308 */ /* 0x000fe40000000800 */
[C---:B------:R-:W-:Y:S01]  /*7f70*/  HMMA.16816.F32 R16, R96.reuse, R18, R84 ;  /* 0x000000126010723c */ /* 0x040fe20000001854 */
[----:B------:R-:W-:Y:S01]  /*7f80*/  LDSM.16.MT88.4 R84, [R134+0x9800] ;  /* 0x009800008654783b */ /* 0x000fe20000004200 */
[----:B------:R-:W-:Y:S04]  /*7f90*/  MUFU.EX2 R118, R118 ;  /* 0x0000007600767308 */ /* 0x000fe80000000800 */
[----:B------:R-:W-:Y:S02]  /*7fa0*/  MUFU.EX2 R115, R115 ;  /* 0x0000007300737308 */ /* 0x000fe40000000800 */
[----:B-----5:R-:W-:Y:S01]  /*7fb0*/  HMMA.16816.F32 R60, R96, R68, R60 ;  /* 0x00000044603c723c */ /* 0x020fe2000000183c */
[----:B---3--:R-:W-:-:S02]  /*7fc0*/  F2FP.F16.F32.PACK_AB R68, R165, R172 ;  /* 0x000000aca544723e */ /* 0x008fc400000000ff */
[----:B----4-:R-:W-:Y:S01]  /*7fd0*/  F2FP.F16.F32.PACK_AB R69, R131, R170 ;  /* 0x000000aa8345723e */ /* 0x010fe200000000ff */
[----:B------:R-:W-:-:S04]  /*7fe0*/  FADD.FTZ R170, R170, R109 ;  /* 0x0000006daaaa7221 */ /* 0x000fc80000010000 */
[----:B------:R-:W-:Y:S01]  /*7ff0*/  HMMA.16816.F32 R64, R96, R70, R64 ;  /* 0x000000466040723c */ /* 0x000fe20000001840 */
[----:B------:R-:W-:Y:S01]  /*8000*/  F2FP.F16.F32.PACK_AB R70, R130, R153 ;  /* 0x000000998246723e */ /* 0x000fe200000000ff */
[----:B------:R-:W-:Y:S01]  /*8010*/  FADD.FTZ R131, R131, R170 ;  /* 0x000000aa83837221 */ /* 0x000fe20000010000 */
[----:B-1----:R-:W-:-:S03]  /*8020*/  F2FP.F16.F32.PACK_AB R71, R129, R168 ;  /* 0x000000a88147723e */ /* 0x002fc600000000ff */
[----:B------:R-:W-:-:S04]  /*8030*/  FADD.FTZ R168, R168, R131 ;  /* 0x00000083a8a87221 */ /* 0x000fc80000010000 */
        /* <DEDUP_REMOVED lines=57> */
[----:B------:R-:W-:Y:S01]  /*83d0*/  FFMA.FTZ R69, R117, R116, -R101 ;  /* 0x0000007475457223 */ /* 0x000fe20000010865 */
[----:B------:R2:W3:Y:S04]  /*83e0*/  MUFU.EX2 R122, R126 ;  /* 0x0000007e007a7308 */ /* 0x0004e80000000800 */
[----:B------:R-:W4:Y:S04]  /*83f0*/  MUFU.EX2 R120, R68 ;  /* 0x0000004400787308 */ /* 0x000f280000000800 */
[----:B------:R-:W5:Y:S04]  /*8400*/  MUFU.EX2 R117, R119 ;  /* 0x0000007700757308 */ /* 0x000f680000000800 */
[----:B------:R-:W1:Y:S01]  /*8410*/  MUFU.EX2 R116, R69 ;  /* 0x0000004500747308 */ /* 0x000e620000000800 */
[----:B--2---:R-:W-:Y:S01]  /*8420*/  FFMA.FTZ R126, R175, R123, R102 ;  /* 0x0000007baf7e7223 */ /* 0x004fe20000010066 */
[----:B---3--:R-:W-:-:S02]  /*8430*/  F2FP.F16.F32.PACK_AB R100, R122, R183 ;  /* 0x000000b77a64723e */ /* 0x008fc400000000ff */
[----:B----4-:R-:W-:Y:S01]  /*8440*/  F2FP.F16.F32.PACK_AB R102, R181, R120 ;  /* 0x00000078b566723e */ /* 0x010fe200000000ff */
[----:B------:R-:W-:Y:S01]  /*8450*/  FADD.FTZ R126, R111, R126 ;  /* 0x0000007e6f7e7221 */ /* 0x000fe20000010000 */
[----:B-----5:R-:W-:-:S03]  /*8460*/  F2FP.F16.F32.PACK_AB R101, R117, R118 ;  /* 0x000000767565723e */ /* 0x020fc600000000ff */
[----:B------:R-:W-:Y:S01]  /*8470*/  FADD.FTZ R113, R113, R126 ;  /* 0x0000007e71717221 */ /* 0x000fe20000010000 */
[----:B------:R-:W-:Y:S01]  /*8480*/  FADD.FTZ R118, R118, R177 ;  /* 0x000000b176767221 */ /* 0x000fe20000010000 */
[----:B-1----:R-:W-:Y:S02]  /*8490*/  F2FP.F16.F32.PACK_AB R103, R115, R116 ;  /* 0x000000747367723e */ /* 0x002fe400000000ff */
[----:B------:R-:W-:Y:S01]  /*84a0*/  FADD.FTZ R113, R110, R113 ;  /* 0x000000716e717221 */ /* 0x000fe20000010000 */
[----:B------:R-:W1:Y:S01]  /*84b0*/  LDSM.16.MT88.4 R68, [R132+0x9800] ;  /* 0x009800008444783b */ /* 0x000e620000004200 */
[----:B------:R-:W-:Y:S02]  /*84c0*/  FADD.FTZ R117, R117, R118 ;  /* 0x0000007675757221 */ /* 0x000fe40000010000 */
[----:B------:R-:W-:Y:S01]  /*84d0*/  FADD.FTZ R172, R172, R113 ;  /* 0x00000071acac7221 */ /* 0x000fe20000010000 */
[----:B------:R-:W-:Y:S01]  /*84e0*/  HMMA.16816.F32 R96, R100, R92, R4 ;  /* 0x0000005c6460723c */ /* 0x000fe20000001804 */
[----:B------:R-:W2:Y:S02]  /*84f0*/  LDSM.16.MT88.4 R4, [R138+0xb800] ;  /* 0x00b800008a04783b */ /* 0x000ea40000004200 */
[----:B------:R-:W-:Y:S01]  /*8500*/  FADD.FTZ R172, R165, R172 ;  /* 0x000000aca5ac7221 */ /* 0x000fe20000010000 */
[----:B------:R-:W-:-:S03]  /*8510*/  FADD.FTZ R116, R116, R117 ;  /* 0x0000007574747221 */ /* 0x000fc60000010000 */
[----:B------:R-:W-:Y:S01]  /*8520*/  FADD.FTZ R153, R153, R172 ;  /* 0x000000ac99997221 */ /* 0x000fe20000010000 */
[----:B------:R-:W-:Y:S01]  /*8530*/  FADD.FTZ R173, R115, R116 ;  /* 0x0000007473ad7221 */ /* 0x000fe20000010000 */
[----:B------:R-:W-:Y:S01]  /*8540*/  HMMA.16816.F32 R92, R100, R94, R8 ;  /* 0x0000005e645c723c */ /* 0x000fe20000001808 */
[----:B------:R-:W-:Y:S01]  /*8550*/  LDSM.16.MT88.4 R8, [R133+0xb800] ;  /* 0x00b800008508783b */ /* 0x000fe20000004200 */
[----:B------:R-:W-:-:S04]  /*8560*/  FADD.FTZ R153, R130, R153 ;  /* 0x0000009982997221 */ /* 0x000fc80000010000 */
[----:B------:R-:W-:Y:S02]  /*8570*/  FADD.FTZ R186, R186, R153 ;  /* 0x00000099baba7221 */ /* 0x000fe40000010000 */
[----:B------:R-:W-:Y:S01]  /*8580*/  HMMA.16816.F32 R88, R100, R84, R12 ;  /* 0x000000546458723c */ /* 0x000fe2000000180c */
[----:B------:R-:W3:Y:S01]  /*8590*/  LDSM.16.MT88.4 R12, [R134+0xb800] ;  /* 0x00b80000860c783b */ /* 0x000ee20000004200 */
[----:B------:R-:W-:-:S04]  /*85a0*/  FADD.FTZ R171, R171, R186 ;  /* 0x000000baabab7221 */ /* 0x000fc80000010000 */
[----:B------:R-:W-:Y:S02]  /*85b0*/  FADD.FTZ R182, R182, R171 ;  /* 0x000000abb6b67221 */ /* 0x000fe40000010000 */
[----:B------:R-:W-:Y:S02]  /*85c0*/  HMMA.16816.F32 R80, R100, R76, R20 ;  /* 0x0000004c6450723c */ /* 0x000fe40000001814 */
[----:B------:R-:W-:-:S04]  /*85d0*/  FADD.FTZ R182, R169, R182 ;  /* 0x000000b6a9b67221 */ /* 0x000fc80000010000 */
[----:B------:R-:W-:Y:S02]  /*85e0*/  FADD.FTZ R183, R183, R182 ;  /* 0x000000b6b7b77221 */ /* 0x000fe40000010000 */
[----:B------:R-:W-:Y:S02]  /*85f0*/  HMMA.16816.F32 R84, R100, R86, R16 ;  /* 0x000000566454723c */ /* 0x000fe40000001810 */
[----:B------:R-:W-:-:S04]  /*8600*/  FADD.FTZ R183, R122, R183 ;  /* 0x000000b77ab77221 */ /* 0x000fc80000010000 */
[----:B------:R-:W-:Y:S02]  /*8610*/  FADD.FTZ R120, R120, R183 ;  /* 0x000000b778787221 */ /* 0x000fe40000010000 */
[----:B-1----:R-:W-:Y:S02]  /*8620*/  HMMA.16816.F32 R72, R100, R68, R28 ;  /* 0x000000446448723c */ /* 0x002fe4000000181c */
[----:B------:R-:W-:-:S06]  /*8630*/  FADD.FTZ R175, R181, R120 ;  /* 0x00000078b5af7221 */ /* 0x000fcc0000010000 */
        /* <DEDUP_REMOVED lines=16> */
.L_x_13971:
[----:B------:R-:W-:-:S05]  /*8740*/  IADD3 R107, PT, PT, R127, -0x1, RZ ;  /* 0xffffffff7f6b7810 */ /* 0x000fca0007ffe0ff */
.L_x_13980:
[----:B------:R-:W-:Y:S05]  /*8750*/  BSYNC B2 ;  /* 0x0000000000027941 */ /* 0x000fea0003800000 */
.L_x_13970:
        /* <DEDUP_REMOVED lines=12> */
.L_x_13988:
        /* <DEDUP_REMOVED lines=78> */
.L_x_13983:
[----:B------:R-:W-:Y:S05]  /*8d00*/  BSYNC.RECONVERGENT B0 ;  /* 0x0000000000007941 */ /* 0x000fea0003800200 */
.L_x_13982:
        /* <DEDUP_REMOVED lines=13> */
[----:B------:R-:W-:Y:S02]  /*8de0*/  IADD3 R169, PT, PT, R169, -0x1, RZ ;  /* 0xffffffffa9a97810 */ /* 0x000fe40007ffe0ff */
[-C--:B------:R-:W-:Y:S01]  /*8df0*/  IADD3.X R177, PT, PT, R179, R168.reuse, RZ, P0, !PT ;  /* 0x000000a8b3b17210 */ /* 0x080fe200007fe4ff */
[----:B-1----:R-:W-:Y:S01]  /*8e00*/  ULEA UR6, UR6, UR7, 0x18 ;  /* 0x0000000706067291 */ /* 0x002fe2000f8ec0ff */
[----:B------:R-:W-:Y:S04]  /*8e10*/  IADD3 R180, P0, PT, R176, R165, RZ ;  /* 0x000000a5b0b47210 */ /* 0x000fe80007f1e0ff */
[----:B------:R-:W-:Y:S02]  /*8e20*/  IADD3.X R181, PT, PT, R177, R168, RZ, P0, !PT ;  /* 0x000000a8b1b57210 */ /* 0x000fe400007fe4ff */
[----:B------:R-:W-:Y:S02]  /*8e30*/  MOV R144, UR6 ;  /* 0x0000000600907c02 */ /* 0x000fe40008000f00 */
[----:B------:R-:W-:Y:S02]  /*8e40*/  ISETP.GT.AND P0, PT, R169, R150, PT ;  /* 0x00000096a900720c */ /* 0x000fe40003f04270 */
[----:B------:R-:W-:Y:S05]  /*8e50*/  LEA R101, R103, R144, 0x1 ;  /* 0x0000009067657211 */ /* 0x000fea00078e08ff */
        /* <DEDUP_REMOVED lines=31> */
[----:B------:R-:W1:Y:S06]  /*9050*/  LDSM.16.M88.4 R104, [R137+0x4800] ;  /* 0x004800008968783b */ /* 0x000e6c0000000200 */
[----:B------:R-:W-:Y:S01]  /*9060*/  LDSM.16.M88.4 R120, [R135+0x4000] ;  /* 0x004000008778783b */ /* 0x000fe20000000200 */
        /* <DEDUP_REMOVED lines=35> */
[----:B------:R-:W3:Y:S06]  /*92a0*/  LDSM.16.M88.4 R112, [R142+0x7000] ;  /* 0x007000008e70783b */ /* 0x000eec0000000200 */
[----:B------:R-:W-:Y:S01]  /*92b0*/  LDSM.16.M88.4 R116, [R141+0x2000] ;  /* 0x002000008d74783b */ /* 0x000fe20000000200 */
        /* <DEDUP_REMOVED lines=36> */
[----:B------:R-:W1:Y:S06]  /*9500*/  LDSM.16.M88.4 R104, [R135+0x6800] ;  /* 0x006800008768783b */ /* 0x000e6c0000000200 */
[----:B------:R-:W3:Y:S01]  /*9510*/  LDSM.16.M88.4 R108, [R135+0x7000] ;  /* 0x00700000876c783b */ /* 0x000ee20000000200 */
        /* <DEDUP_REMOVED lines=150> */
.L_x_13987:
[----:B------:R-:W-:Y:S05]  /*9e80*/  BSYNC.RECONVERGENT B0 ;  /* 0x0000000000007941 */ /* 0x000fea0003800200 */
.L_x_13986:
        /* <DEDUP_REMOVED lines=20> */
.L_x_13985:
[----:B------:R-:W-:Y:S05]  /*9fd0*/  BSYNC.RECONVERGENT B1 ;  /* 0x0000000000017941 */ /* 0x000fea0003800200 */
.L_x_13984:
[----:B------:R-:W3:Y:S01]  /*9fe0*/  LD.E R103, desc[UR4][R2.64+0xdc] ;  /* 0x0000dc0402677980 */ /* 0x000ee2000c101900 */
[C---:B------:R-:W-:Y:S01]  /*9ff0*/  ISETP.GE.AND P4, PT, R171.reuse, R164, PT ;  /* 0x000000a4ab00720c */ /* 0x040fe20003f86270 */
[C---:B--2---:R-:W-:Y:S01]  /*a000*/  VIADD R101, R171.reuse, 0xffffffe1 ;  /* 0xffffffe1ab657836 */ /* 0x044fe20000000000 */
[C---:B------:R-:W-:Y:S01]  /*a010*/  ISETP.GE.AND P1, PT, R171.reuse, R162, PT ;  /* 0x000000a2ab00720c */ /* 0x040fe20003f26270 */
[----:B------:R-:W-:Y:S01]  /*a020*/  VIADD R13, R171, 0xffffffe9 ;  /* 0xffffffe9ab0d7836 */ /* 0x000fe20000000000 */
[----:B-1----:R-:W-:Y:S01]  /*a030*/  FSEL R14, R203, -INF , P4 ;  /* 0xff800000cb0e7808 */ /* 0x002fe20002000000 */
[----:B------:R-:W-:Y:S01]  /*a040*/  VIADD R5, R171, 0xffffffe0 ;  /* 0xffffffe0ab057836 */ /* 0x000fe20000000000 */
[-C--:B------:R-:W-:Y:S01]  /*a050*/  ISETP.GE.AND P4, PT, R101, R164.reuse, PT ;  /* 0x000000a46500720c */ /* 0x080fe20003f86270 */
        /* <DEDUP_REMOVED lines=8> */
[----:B------:R-:W-:Y:S01]  /*a0e0*/  VIADD R35, R171, 0xfffffff9 ;  /* 0xfffffff9ab237836 */ /* 0x000fe20000000000 */
[----:B------:R-:W-:Y:S01]  /*a0f0*/  FSEL R10, R179, -INF , P4 ;  /* 0xff800000b30a7808 */ /* 0x000fe20002000000 */
[----:B------:R-:W-:Y:S01]  /*a100*/  VIADD R31, R171, 0x1 ;  /* 0x00000001ab1f7836 */ /* 0x000fe20000000000 */
[----:B------:R-:W-:Y:S01]  /*a110*/  ISETP.GE.AND P4, PT, R101, R162, PT ;  /* 0x000000a26500720c */ /* 0x000fe20003f86270 */
        /* <DEDUP_REMOVED lines=9> */
[----:B------:R-:W-:Y:S01]  /*a1b0*/  FSEL R182, R182, -INF , P3 ;  /* 0xff800000b6b67808 */ /* 0x000fe20001800000 */
[----:B------:R-:W-:Y:S01]  /*a1c0*/  VIADD R170, R170, 0xffffffc0 ;  /* 0xffffffc0aaaa7836 */ /* 0x000fe20000000000 */
        /* <DEDUP_REMOVED lines=23> */
[----:B------:R-:W-:Y:S02]  /*a340*/  ISETP.GE.AND P0, PT, R5, R164, PT ;  /* 0x000000a40500720c */ /* 0x000fe40003f06270 */
[----:B------:R-:W-:Y:S02]  /*a350*/  FSEL R183, R193, -INF , P3 ;  /* 0xff800000c1b77808 */ /* 0x000fe40001800000 */
[CC--:B------:R-:W-:Y:S02]  /*a360*/  ISETP.GE.AND P6, PT, R5.reuse, R163.reuse, PT ;  /* 0x000000a30500720c */ /* 0x0c0fe40003fc6270 */
[----:B------:R-:W-:Y:S01]  /*a370*/  ISETP.GE.AND P5, PT, R5, R160, PT ;  /* 0x000000a00500720c */ /* 0x000fe20003fa6270 */
[----:B------:R-:W-:Y:S01]  /*a380*/  VIADD R5, R171, 0x18 ;  /* 0x00000018ab057836 */ /* 0x000fe20000000000 */
[----:B------:R-:W-:Y:S02]  /*a390*/  FSEL R23, R172, -INF , P0 ;  /* 0xff800000ac177808 */ /* 0x000fe40000000000 */
[-C--:B------:R-:W-:Y:S02]  /*a3a0*/  ISETP.GE.AND P3, PT, R25, R164.reuse, PT ;  /* 0x000000a41900720c */ /* 0x080fe40003f66270 */
[----:B------:R-:W-:Y:S02]  /*a3b0*/  FSEL R179, R191, -INF , P4 ;  /* 0xff800000bfb37808 */ /* 0x000fe40002000000 */
[-C--:B------:R-:W-:Y:S02]  /*a3c0*/  ISETP.GE.AND P0, PT, R171, R163.reuse, PT ;  /* 0x000000a3ab00720c */ /* 0x080fe40003f06270 */
[----:B------:R-:W-:Y:S02]  /*a3d0*/  ISETP.GE.AND P4, PT, R7, R164, PT ;  /* 0x000000a40700720c */ /* 0x000fe40003f86270 */
[----:B------:R-:W-:Y:S02]  /*a3e0*/  FSEL R123, R196, -INF , P3 ;  /* 0xff800000c47b7808 */ /* 0x000fe40001800000 */
[----:B------:R-:W-:Y:S02]  /*a3f0*/  ISETP.GE.AND P3, PT, R29, R162, PT ;  /* 0x000000a21d00720c */ /* 0x000fe40003f66270 */
[----:B------:R-:W-:Y:S02]  /*a400*/  FSEL R189, R14, -INF , !P0 ;  /* 0xff8000000ebd7808 */ /* 0x000fe40004000000 */
[----:B------:R-:W-:Y:S02]  /*a410*/  FSEL R124, R202, -INF , P4 ;  /* 0xff800000ca7c7808 */ /* 0x000fe40002000000 */
[----:B------:R-:W-:Y:S02]  /*a420*/  ISETP.GE.AND P1, PT, R15, R164, PT ;  /* 0x000000a40f00720c */ /* 0x000fe40003f26270 */
[----:B------:R-:W-:Y:S02]  /*a430*/  ISETP.GE.AND P4, PT, R27, R162, PT ;  /* 0x000000a21b00720c */ /* 0x000fe40003f86270 */
[-C--:B------:R-:W-:Y:S02]  /*a440*/  ISETP.GE.AND P0, PT, R5, R164.reuse, PT ;  /* 0x000000a40500720c */ /* 0x080fe40003f06270 */
[----:B------:R-:W-:Y:S02]  /*a450*/  FSEL R177, R195, -INF , P3 ;  /* 0xff800000c3b17808 */ /* 0x000fe40001800000 */
[----:B------:R-:W-:Y:S02]  /*a460*/  ISETP.GE.AND P3, PT, R33, R164, PT ;  /* 0x000000a42100720c */ /* 0x000fe40003f66270 */
[----:B------:R-:W-:Y:S02]  /*a470*/  FSEL R19, R178, -INF , P1 ;  /* 0xff800000b2137808 */ /* 0x000fe40000800000 */
[----:B------:R-:W-:Y:S02]  /*a480*/  FSEL R121, R200, -INF , P0 ;  /* 0xff800000c8797808 */ /* 0x000fe40000000000 */
[----:B------:R-:W-:Y:S02]  /*a490*/  FSEL R153, R194, -INF , P4 ;  /* 0xff800000c2997808 */ /* 0x000fe40002000000 */
[C---:B------:R-:W-:Y:S01]  /*a4a0*/  ISETP.GE.AND P1, PT, R171.reuse, R160, PT ;  /* 0x000000a0ab00720c */ /* 0x040fe20003f26270 */
[----:B------:R-:W-:Y:S01]  /*a4b0*/  VIADD R171, R171, 0xffffffc0 ;  /* 0xffffffc0abab7836 */ /* 0x000fe20000000000 */
[-C--:B------:R-:W-:Y:S02]  /*a4c0*/  ISETP.GE.AND P0, PT, R33, R162.reuse, PT ;  /* 0x000000a22100720c */ /* 0x080fe40003f06270 */
[-C--:B------:R-:W-:Y:S02]  /*a4d0*/  ISETP.GE.AND P4, PT, R25, R162.reuse, PT ;  /* 0x000000a21900720c */ /* 0x080fe40003f86270 */
[----:B------:R-:W-:Y:S02]  /*a4e0*/  FSEL R120, R201, -INF , P3 ;  /* 0xff800000c9787808 */ /* 0x000fe40001800000 */
[----:B------:R-:W-:Y:S02]  /*a4f0*/  FSEL R181, R12, -INF , !P1 ;  /* 0xff8000000cb57808 */ /* 0x000fe40004800000 */
[----:B------:R-:W-:Y:S02]  /*a500*/  FSEL R118, R197, -INF , P4 ;  /* 0xff800000c5767808 */ /* 0x000fe40002000000 */
[----:B------:R-:W-:Y:S02]  /*a510*/  FSEL R104, R100, -INF , P0 ;  /* 0xff80000064687808 */ /* 0x000fe40000000000 */
[-C--:B------:R-:W-:Y:S02]  /*a520*/  ISETP.GE.AND P3, PT, R7, R162.reuse, PT ;  /* 0x000000a20700720c */ /* 0x080fe40003f66270 */
[-C--:B------:R-:W-:Y:S02]  /*a530*/  ISETP.GE.AND P4, PT, R101, R163.reuse, PT ;  /* 0x000000a36500720c */ /* 0x080fe40003f86270 */
[-C--:B------:R-:W-:Y:S02]  /*a540*/  ISETP.GE.AND P0, PT, R15, R163.reuse, PT ;  /* 0x000000a30f00720c */ /* 0x080fe40003f06270 */
[----:B------:R-:W-:Y:S02]  /*a550*/  ISETP.GE.AND P1, PT, R5, R162, PT ;  /* 0x000000a20500720c */ /* 0x000fe40003f26270 */
[----:B------:R-:W-:Y:S02]  /*a560*/  FSEL R23, R23, -INF , !P6 ;  /* 0xff80000017177808 */ /* 0x000fe40007000000 */
[-C--:B------:R-:W-:Y:S02]  /*a570*/  ISETP.GE.AND P6, PT, R13, R163.reuse, PT ;  /* 0x000000a30d00720c */ /* 0x080fe40003fc6270 */
[----:B------:R-:W-:Y:S02]  /*a580*/  FSEL R106, R198, -INF , P3 ;  /* 0xff800000c66a7808 */ /* 0x000fe40001800000 */
[----:B------:R-:W-:Y:S02]  /*a590*/  FSEL R21, R21, -INF , !P4 ;  /* 0xff80000015157808 */ /* 0x000fe40006000000 */
[----:B------:R-:W-:Y:S02]  /*a5a0*/  FSEL R19, R19, -INF , !P0 ;  /* 0xff80000013137808 */ /* 0x000fe40004000000 */
[-C--:B------:R-:W-:Y:S02]  /*a5b0*/  ISETP.GE.AND P3, PT, R101, R160.reuse, PT ;  /* 0x000000a06500720c */ /* 0x080fe40003f66270 */
[----:B------:R-:W-:Y:S02]  /*a5c0*/  FSEL R105, R199, -INF , P1 ;  /* 0xff800000c7697808 */ /* 0x000fe40000800000 */
[-C--:B------:R-:W-:Y:S02]  /*a5d0*/  ISETP.GE.AND P1, PT, R15, R160.reuse, PT ;  /* 0x000000a00f00720c */ /* 0x080fe40003f26270 */
[-C--:B------:R-:W-:Y:S02]  /*a5e0*/  ISETP.GE.AND P4, PT, R13, R160.reuse, PT ;  /* 0x000000a00d00720c */ /* 0x080fe40003f86270 */
[CC--:B------:R-:W-:Y:S02]  /*a5f0*/  ISETP.GE.AND P0, PT, R17.reuse, R163.reuse, PT ;  /* 0x000000a31100720c */ /* 0x0c0fe40003f06270 */
        /* <DEDUP_REMOVED lines=11> */
[-C--:B------:R-:W-:Y:S02]  /*a6b0*/  ISETP.GE.AND P5, PT, R9, R160.reuse, PT ;  /* 0x000000a00900720c */ /* 0x080fe40003fa6270 */
[----:B------:R-:W-:Y:S02]  /*a6c0*/  FMNMX3.FTZ R6, R6, R19, R15, !PT ;  /* 0x0000001306067276 */ /* 0x000fe4000781000f */
[----:B------:R-:W-:Y:S02]  /*a6d0*/  ISETP.GE.AND P1, PT, R35, R163, PT ;  /* 0x000000a32300720c */ /* 0x000fe40003f26270 */
        /* <DEDUP_REMOVED lines=9> */
[----:B------:R-:W-:Y:S02]  /*a770*/  FMNMX3.FTZ R4, R4, R11, R9, !PT ;  /* 0x0000000b04047276 */ /* 0x000fe40007810009 */
[----:B------:R-:W-:Y:S02]  /*a780*/  FSEL R187, R187, -INF , !P0 ;  /* 0xff800000bbbb7808 */ /* 0x000fe40004000000 */
[-C--:B------:R-:W-:Y:S02]  /*a790*/  ISETP.GE.AND P0, PT, R27, R163.reuse, PT ;  /* 0x000000a31b00720c */ /* 0x080fe40003f06270 */
[----:B------:R-:W-:Y:S02]  /*a7a0*/  ISETP.GE.AND P6, PT, R29, R163, PT ;  /* 0x000000a31d00720c */ /* 0x000fe40003fc6270 */
[----:B------:R-:W-:Y:S02]  /*a7b0*/  FMNMX3.FTZ R8, R6, R195, R193, !PT ;  /* 0x000000c306087276 */ /* 0x000fe400078100c1 */
[-C--:B------:R-:W-:Y:S02]  /*a7c0*/  ISETP.GE.AND P1, PT, R31, R160.reuse, PT ;  /* 0x000000a01f00720c */ /* 0x080fe40003f26270 */
[----:B------:R-:W-:Y:S02]  /*a7d0*/  FSEL R191, R188, -INF , !P5 ;  /* 0xff800000bcbf7808 */ /* 0x000fe40006800000 */
[----:B------:R-:W-:Y:S02]  /*a7e0*/  FSEL R129, R129, -INF , !P4 ;  /* 0xff80000081817808 */ /* 0x000fe40006000000 */
[----:B------:R-:W-:Y:S02]  /*a7f0*/  FMNMX3.FTZ R6, R4, R127, R131, !PT ;  /* 0x0000007f04067276 */ /* 0x000fe40007810083 */
[-C--:B------:R-:W-:Y:S02]  /*a800*/  ISETP.GE.AND P3, PT, R29, R160.reuse, PT ;  /* 0x000000a01d00720c */ /* 0x080fe40003f66270 */
[-C--:B------:R-:W-:Y:S01]  /*a810*/  ISETP.GE.AND P4, PT, R25, R163.reuse, PT ;  /* 0x000000a31900720c */ /* 0x080fe20003f86270 */
[----:B------:R-:W-:Y:S01]  /*a820*/  LDSM.16.MT88.4 R28, [R133+0x8000] ;  /* 0x00800000851c783b */ /* 0x000fe20000004200 */
        /* <DEDUP_REMOVED lines=15> */
[-C--:B------:R-:W-:Y:S02]  /*a920*/  ISETP.GE.AND P1, PT, R7, R160.reuse, PT ;  /* 0x000000a00700720c */ /* 0x080fe40003f26270 */
[----:B------:R-:W-:Y:S02]  /*a930*/  FSEL R153, R153, -INF , !P5 ;  /* 0xff80000099997808 */ /* 0x000fe40006800000 */
        /* <DEDUP_REMOVED lines=310> */
.L_x_13981:
        /* <DEDUP_REMOVED lines=10> */
.L_x_13996:
        /* <DEDUP_REMOVED lines=199> */
.L_x_13991:
[----:B------:R-:W-:Y:S05]  /*c9b0*/  BSYNC.RECONVERGENT B0 ;  /* 0x0000000000007941 */ /* 0x000fea0003800200 */
.L_x_13990:
        /* <DEDUP_REMOVED lines=19> */
[----:B--23--:R-:W-:Y:S05]  /*caf0*/  @P1 RET.REL.NODEC R156 `(_ZN5flash24flash_fwd_splitkv_kernelI23Flash_fwd_kernel_traitsILi128ELi64ELi64ELi4ELb0ELb0EN7cutlass6half_tE19Flash_kernel_traitsILi128ELi64ELi64ELi4ES3_EELb0ELb1ELb0ELb0ELb1ELb1ELb1ELb0EEEvNS_16Flash_fwd_paramsE) ;  /* 0xffffff349c401950 */ /* 0x00cfea0003c3ffff */
[----:B------:R-:W-:Y:S01]  /*cb00*/  MOV R157, 0x0 ;  /* 0x00000000009d7802 */ /* 0x000fe20000000f00 */
[----:B------:R-:W-:Y:S04]  /*cb10*/  ST.E.128 desc[UR4][R68.64+0x7000], R64 ;  /* 0x0070004044007985 */ /* 0x000fe8000c101d04 */
[----:B------:R1:W-:Y:S02]  /*cb20*/  ST.E.128 desc[UR4][R68.64+0x7100], R60 ;  /* 0x0071003c44007985 */ /* 0x0003e4000c101d04 */
[----:B-1----:R-:W-:Y:S05]  /*cb30*/  RET.REL.NODEC R156 `(_ZN5flash24flash_fwd_splitkv_kernelI23Flash_fwd_kernel_traitsILi128ELi64ELi64ELi4ELb0ELb0EN7cutlass6half_tE19Flash_kernel_traitsILi128ELi64ELi64ELi4ES3_EELb0ELb1ELb0ELb0ELb1ELb1ELb1ELb0EEEvNS_16Flash_fwd_paramsE) ;  /* 0xffffff349c307950 */ /* 0x002fea0003c3ffff */
.L_x_13989:
[----:B------:R-:W-:Y:S01]  /*cb40*/  MOV R7, 0x2 ;  /* 0x0000000200077802 */ /* 0x000fe20000000f00 */
[----:B------:R-:W-:Y:S01]  /*cb50*/  IMAD.MOV.U32 R4, RZ, RZ, 0x1f ;  /* 0x0000001fff047424 */ /* 0x000fe200078e00ff */
[----:B------:R-:W-:-:S07]  /*cb60*/  MOV R6, 0xffffffff ;  /* 0xffffffff00067802 */ /* 0x000fce0000000f00 */
[----:B-1---5:R-:W-:Y:S05]  /*cb70*/  WARPSYNC.COLLECTIVE R6, `(.L_x_13992) ;  /* 0x0000000006087348 */ /* 0x022fea0003c00000 */
[----:B------:R2:W3:Y:S02]  /*cb80*/  SHFL.BFLY P0, R10, R175, R7, R4 ;  /* 0x0c000007af0a7389 */ /* 0x0004e40000000004 */
[----:B-123-5:R-:W-:Y:S05]  /*cb90*/  ENDCOLLECTIVE ;  /* 0x000000000000791b */ /* 0x02efea0003800000 */
.L_x_13992:
[----:B------:R-:W-:Y:S02]  /*cba0*/  IMAD.MOV.U32 R8, RZ, RZ, R10 ;  /* 0x000000ffff087224 */ /* 0x000fe400078e000a */
[----:B------:R-:W-:Y:S02]  /*cbb0*/  IMAD.MOV.U32 R7, RZ, RZ, 0x1 ;  /* 0x00000001ff077424 */ /* 0x000fe400078e00ff */
[----:B------:R-:W-:-:S05]  /*cbc0*/  FADD.FTZ R8, R8, R175 ;  /* 0x000000af08087221 */ /* 0x000fca0000010000 */
[----:B------:R-:W-:-:S07]  /*cbd0*/  MOV R175, R8 ;  /* 0x0000000800af7202 */ /* 0x000fce0000000f00 */
[----:B------:R-:W-:Y:S05]  /*cbe0*/  WARPSYNC.COLLECTIVE R6, `(.L_x_13993) ;  /* 0x0000000006087348 */ /* 0x000fea0003c00000 */
[----:B------:R1:W2:Y:S02]  /*cbf0*/  SHFL.BFLY P0, R10, R175, R7, R4 ;  /* 0x0c000007af0a7389 */ /* 0x0002a40000000004 */
[----:B-12---:R-:W-:Y:S05]  /*cc00*/  ENDCOLLECTIVE ;  /* 0x000000000000791b */ /* 0x006fea0003800000 */
.L_x_13993:
[----:B------:R-:W-:Y:S01]  /*cc10*/  MOV R175, R173 ;  /* 0x000000ad00af7202 */ /* 0x000fe20000000f00 */
[----:B------:R-:W-:Y:S01]  /*cc20*/  IMAD.MOV.U32 R7, RZ, RZ, 0x2 ;  /* 0x00000002ff077424 */ /* 0x000fe200078e00ff */
[----:B------:R-:W-:-:S07]  /*cc30*/  MOV R5, R10 ;  /* 0x0000000a00057202 */ /* 0x000fce0000000f00 */
[----:B------:R-:W-:Y:S05]  /*cc40*/  WARPSYNC.COLLECTIVE R6, `(.L_x_13994) ;  /* 0x0000000006087348 */ /* 0x000fea0003c00000 */
[----:B------:R1:W2:Y:S02]  /*cc50*/  SHFL.BFLY P0, R10, R175, R7, R4 ;  /* 0x0c000007af0a7389 */ /* 0x0002a40000000004 */
[----:B-12---:R-:W-:Y:S05]  /*cc60*/  ENDCOLLECTIVE ;  /* 0x000000000000791b */ /* 0x006fea0003800000 */
.L_x_13994:
[----:B------:R-:W-:Y:S01]  /*cc70*/  FADD.FTZ R5, R8, R5 ;  /* 0x0000000508057221 */ /* 0x000fe20000010000 */
[----:B------:R-:W-:Y:S01]  /*cc80*/  FADD.FTZ R9, R10, R173 ;  /* 0x000000ad0a097221 */ /* 0x000fe20000010000 */
[----:B------:R-:W-:-:S04]  /*cc90*/  MOV R7, 0x1 ;  /* 0x0000000100077802 */ /* 0x000fc80000000f00 */
[----:B------:R-:W-:-:S07]  /*cca0*/  MOV R175, R9 ;  /* 0x0000000900af7202 */ /* 0x000fce0000000f00 */
[----:B------:R-:W-:Y:S05]  /*ccb0*/  WARPSYNC.COLLECTIVE R6, `(.L_x_13995) ;  /* 0x0000000006087348 */ /* 0x000fea0003c00000 */
[----:B------:R1:W2:Y:S02]  /*ccc0*/  SHFL.BFLY P0, R10, R175, R7, R4 ;  /* 0x0c000007af0a7389 */ /* 0x0002a40000000004 */
[----:B-12---:R-:W-:Y:S05]  /*ccd0*/  ENDCOLLECTIVE ;  /* 0x000000000000791b */ /* 0x006fea0003800000 */
.L_x_13995:
[----:B------:R-:W-:Y:S05]  /*cce0*/  BRA `(.L_x_13996) ;  /* 0xfffffff000147947 */ /* 0x000fea000383ffff */
.L_x_13997:
        /* <DEDUP_REMOVED lines=9> */
.L_x_15005:


//--------------------- .text._ZN5flash24flash_fwd_splitkv_kernelI23Flash_fwd_kernel_traitsILi128ELi64ELi64ELi4ELb0ELb0EN7cutlass6half_tE19Flash_kernel_traitsILi128ELi64ELi64ELi4ES3_EELb0ELb1ELb1ELb0ELb0ELb0ELb1ELb0EEEvNS_16Flash_fwd_paramsE --------------------------
	.section	.text._ZN5flash24flash_fwd_splitkv_kernelI23Flash_fwd_kernel_traitsILi128ELi64ELi64ELi4ELb0ELb0EN7cutlass6half_tE19Flash_kernel_traitsILi128ELi64ELi64ELi4ES3_EELb0ELb1ELb1ELb0ELb0ELb0ELb1ELb0EEEvNS_16Flash_fwd_paramsE,"ax",@progbits
	.align	128
        .global         _ZN5flash24flash_fwd_splitkv_kernelI23Flash_fwd_kernel_traitsILi128ELi64ELi64ELi4ELb0ELb0EN7cutlass6half_tE19Flash_kernel_traitsILi128ELi64ELi64ELi4ES3_EELb0ELb1ELb1ELb0ELb0ELb0ELb1ELb0EEEvNS_16Flash_fwd_paramsE
        .type           _ZN5flash24flash_fwd_splitkv_kernelI23Flash_fwd_kernel_traitsILi128ELi64ELi64ELi4ELb0ELb0EN7cutlass6half_tE19Flash_kernel_traitsILi128ELi64ELi64ELi4ES3_EELb0ELb1ELb1ELb0ELb0ELb0ELb1ELb0EEEvNS_16Flash_fwd_paramsE,@function
        .size           _ZN5flash24flash_fwd_splitkv_kernelI23Flash_fwd_kernel_traitsILi128ELi64ELi64ELi4ELb0ELb0EN7cutlass6half_tE19Flash_kernel_traitsILi128ELi64ELi64ELi4ES3_EELb0ELb1ELb1ELb0ELb0ELb0ELb1ELb0EEEvNS_16Flash_fwd_paramsE,(.L_x_15006 - _ZN5flash24flash_fwd_splitkv_kernelI23Flash_fwd_kernel_traitsILi128ELi64ELi64ELi4ELb0ELb0EN7cutlass6half_tE19Flash_kernel_traitsILi128ELi64ELi64ELi4ES3_EELb0ELb1ELb1ELb0ELb0ELb0ELb1ELb0EEEvNS_16Flash_fwd_paramsE)
        .other          _ZN5flash24flash_fwd_splitkv_kernelI23Flash_fwd_kernel_traitsILi128ELi64ELi64ELi4ELb0ELb0EN7cutlass6half_tE19Flash_kernel_traitsILi128ELi64ELi64ELi4ES3_EELb0ELb1ELb1ELb0ELb0ELb0ELb1ELb0EEEvNS_16Flash_fwd_paramsE,@"STO_CUDA_ENTRY STV_DEFAULT"
_ZN5flash24flash_fwd_splitkv_kernelI23Flash_fwd_kernel_traitsILi128ELi64ELi64ELi4ELb0ELb0EN7cutlass6half_tE19Flash_kernel_traitsILi128ELi64ELi64ELi4ES3_EELb0ELb1ELb1ELb0ELb0ELb0ELb1ELb0EEEvNS_16Flash_fwd_paramsE:
.text._ZN5flash24flash_fwd_splitkv_kernelI23Flash_fwd_kernel_traitsILi128ELi64ELi64ELi4ELb0ELb0EN7cutlass6half_tE19Flash_kernel_traitsILi128ELi64ELi64ELi4ES3_EELb0ELb1ELb1ELb0ELb0ELb0ELb1ELb0EEEvNS_16Flash_fwd_paramsE:
        /* <DEDUP_REMOVED lines=29> */
[----:B------:R-:W-:Y:S05]  /*01d0*/  CALL.REL.NOINC `($_ZN5flash24flash_fwd_splitkv_kernelI23Flash_fwd_kernel_traitsILi128ELi64ELi64ELi4ELb0ELb0EN7cutlass6half_tE19Flash_kernel_traitsILi128ELi64ELi64ELi4ES3_EELb0ELb1ELb1ELb0ELb0ELb0ELb1ELb0EEEvNS_16Flash_fwd_paramsE$_ZN5flash30compute_attn_1rowblock_splitkvI23Flash_fwd_kernel_traitsILi128ELi64ELi64ELi4ELb0ELb0EN7cutlass6half_tE19Flash_kernel_traitsILi128ELi64ELi64ELi4ES3_EELb0ELb1ELb1ELb0ELb0ELb0ELb1ELb0ENS_16Flash_fwd_paramsEEEvRKT8_iiiii) ;  /* 0x0000000000087944 */ /* 0x000fea0003c00000 */
[----:B------:R-:W-:Y:S05]  /*01e0*/  BSYNC.RECONVERGENT B3 ;  /* 0x0000000000037941 */ /* 0x000fea0003800200 */
.L_x_13998:
[----:B------:R-:W-:Y:S05]  /*01f0*/  EXIT ;  /* 0x000000000000794d */ /* 0x000fea0003800000 */
        .type           $_ZN5flash24flash_fwd_splitkv_kernelI23Flash_fwd_kernel_traitsILi128ELi64ELi64ELi4ELb0ELb0EN7cutlass6half_tE19Flash_kernel_traitsILi128ELi64ELi64ELi4ES3_EELb0ELb1ELb1ELb0ELb0ELb0ELb1ELb0EEEvNS_16Flash_fwd_paramsE$_ZN5flash30compute_attn_1rowblock_splitkvI23Flash_fwd_kernel_traitsILi128ELi64ELi64ELi4ELb0ELb0EN7cutlass6half_tE19Flash_kernel_traitsILi128ELi64ELi64ELi4ES3_EELb0ELb1ELb1ELb0ELb0ELb0ELb1ELb0ENS_16Flash_fwd_paramsEEEvRKT8_iiiii,@function
        .size           $_ZN5flash24flash_fwd_splitkv_kernelI23Flash_fwd_kernel_traitsILi128ELi64ELi64ELi4ELb0ELb0EN7cutlass6half_tE19Flash_kernel_traitsILi128ELi64ELi64ELi4ES3_EELb0ELb1ELb1ELb0ELb0ELb0ELb1ELb0EEEvNS_16Flash_fwd_paramsE$_ZN5flash30compute_attn_1rowblock_splitkvI23Flash_fwd_kernel_traitsILi128ELi64ELi64ELi4ELb0ELb0EN7cutlass6half_tE19Flash_kernel_traitsILi128ELi64ELi64ELi4ES3_EELb0ELb1ELb1ELb0ELb0ELb0ELb1ELb0ENS_16Flash_fwd_paramsEEEvRKT8_iiiii,(.L_x_15006 - $_ZN5flash24flash_fwd_splitkv_kernelI23Flash_fwd_kernel_traitsILi128ELi64ELi64ELi4ELb0ELb0EN7cutlass6half_tE19Flash_kernel_traitsILi128ELi64ELi64ELi4ES3_EELb0ELb1ELb1ELb0ELb0ELb0ELb1ELb0EEEvNS_16Flash_fwd_paramsE$_ZN5flash30compute_attn_1rowblock_splitkvI23Flash_fwd_kernel_traitsILi128ELi64ELi64ELi4ELb0ELb0EN7cutlass6half_tE19Flash_kernel_traitsILi128ELi64ELi64ELi4ES3_EELb0ELb1ELb1ELb0ELb0ELb0ELb1ELb0ENS_16Flash_fwd_paramsEEEvRKT8_iiiii)
$_ZN5flash24flash_fwd_splitkv_kernelI23Flash_fwd_kernel_traitsILi128ELi64ELi64ELi4ELb0ELb0EN7cutlass6half_tE19Flash_kernel_traitsILi128ELi64ELi64ELi4ES3_EELb0ELb1ELb1ELb0ELb0ELb0ELb1ELb0EEEvNS_16Flash_fwd_paramsE$_ZN5flash30compute_attn_1rowblock_splitkvI23Flash_fwd_kernel_traitsILi128ELi64ELi64ELi4ELb0ELb0EN7cutlass6half_tE19Flash_kernel_traitsILi128ELi64ELi64ELi4ES3_EELb0ELb1ELb1ELb0ELb0ELb0ELb1ELb0ENS_16Flash_fwd_paramsEEEvRKT8_iiiii:
        /* <DEDUP_REMOVED lines=39> */
.L_x_14000:
[----:B------:R-:W-:Y:S05]  /*0470*/  BSYNC.RECONVERGENT B0 ;  /* 0x0000000000007941 */ /* 0x000fea0003800200 */
.L_x_13999:
[----:B------:R-:W-:Y:S04]  /*0480*/  BSSY.RECONVERGENT B0, `(.L_x_14001) ;  /* 0x0000007000007945 */ /* 0x000fe80003800200 */
[----:B------:R-:W-:Y:S05]  /*0490*/  @!P3 BRA `(.L_x_14002) ;  /* 0x000000000014b947 */ /* 0x000fea0003800000 */
[----:B------:R-:W4:Y:S02]  /*04a0*/  LD.E.U8 R7, desc[UR4][R2.64+0x1b2] ;  /* 0x0001b20402077980 */ /* 0x000f24000c101100 */
[----:B----4-:R-:W-:-:S13]  /*04b0*/  ISETP.NE.AND P1, PT, R7, RZ, PT ;  /* 0x000000ff0700720c */ /* 0x010fda0003f25270 */
[----:B------:R-:W4:Y:S02]  /*04c0*/  @P1 LD.E R7, desc[UR4][R18.64+0x4] ;  /* 0x0000040412071980 */ /* 0x000f24000c101900 */
[----:B----45:R-:W-:-:S06]  /*04d0*/  @P1 IADD3 R8, PT, PT, R7, -R16, RZ ;  /* 0x8000001007081210 */ /* 0x030fcc0007ffe0ff */
[----:B------:R4:W5:Y:S02]  /*04e0*/  @!P1 LD.E R8, desc[UR4][R18.64] ;  /* 0x0000000412089980 */ /* 0x000964000c101900 */
.L_x_14002:
[----:B------:R-:W-:Y:S05]  /*04f0*/  BSYNC.RECONVERGENT B0 ;  /* 0x0000000000007941 */ /* 0x000fea0003800200 */
.L_x_14001:
        /* <DEDUP_REMOVED lines=8> */
.L_x_14004:
[----:B------:R-:W5:Y:S01]  /*0580*/  LD.E.64 R6, desc[UR4][R2.64+0x108] ;  /* 0x0001080402067980 */ /* 0x000f62000c101b00 */
[----:B------:R-:W-:Y:S01]  /*0590*/  BSSY.RECONVERGENT B0, `(.L_x_14006) ;  /* 0x0000006000007945 */ /* 0x000fe20003800200 */
[----:B-----5:R-:W-:Y:S01]  /*05a0*/  ISETP.NE.U32.AND P0, PT, R6, RZ, PT ;  /* 0x000000ff0600720c */ /* 0x020fe20003f05070 */
[----:B------:R-:W-:-:S03]  /*05b0*/  IMAD.MOV.U32 R6, RZ, RZ, RZ ;  /* 0x000000ffff067224 */ /* 0x000fc600078e00ff */
[----:B------:R-:W-:-:S13]  /*05c0*/  ISETP.NE.AND.EX P0, PT, R7, RZ, PT, P0 ;  /* 0x000000ff0700720c */ /* 0x000fda0003f05300 */
[----:B------:R-:W-:Y:S05]  /*05d0*/  @!P0 BRA `(.L_x_14007) ;  /* 0x0000000000048947 */ /* 0x000fea0003800000 */
[----:B------:R1:W5:Y:S02]  /*05e0*/  LD.E R6, desc[UR4][R2.64+0xbc] ;  /* 0x0000bc0402067980 */ /* 0x000364000c101900 */
.L_x_14007:
[----:B------:R-:W-:Y:S05]  /*05f0*/  BSYNC.RECONVERGENT B0 ;  /* 0x0000000000007941 */ /* 0x000fea0003800200 */
.L_x_14006:
[----:B-----5:R-:W-:Y:S02]  /*0600*/  IADD3 R8, PT, PT, R6, R8, -R15 ;  /* 0x0000000806087210 */ /* 0x020fe40007ffe80f */
.L_x_14005:
[----:B------:R-:W-:Y:S05]  /*0610*/  BSYNC.RECONVERGENT B1 ;  /* 0x0000000000017941 */ /* 0x000fea0003800200 */
.L_x_14003:
[----:B------:R-:W-:Y:S01]  /*0620*/  IMAD.SHL.U32 R160, R33, 0x40, RZ ;  /* 0x0000004021a07824 */ /* 0x000fe200078e00ff */
[----:B------:R-:W-:-:S04]  /*0630*/  MOV R155, 0x0 ;  /* 0x00000000009b7802 */ /* 0x000fc80000000f00 */
[----:B------:R-:W-:-:S13]  /*0640*/  ISETP.GT.AND P0, PT, R119, R160, PT ;  /* 0x000000a07700720c */ /* 0x000fda0003f04270 */
[----:B-1234-:R-:W-:Y:S05]  /*0650*/  @!P0 RET.REL.NODEC R154 `(_ZN5flash24flash_fwd_splitkv_kernelI23Flash_fwd_kernel_traitsILi128ELi64ELi64ELi4ELb0ELb0EN7cutlass6half_tE19Flash_kernel_traitsILi128ELi64ELi64ELi4ES3_EELb0ELb1ELb1ELb0ELb0ELb0ELb1ELb0EEEvNS_16Flash_fwd_paramsE) ;  /* 0xfffffff89a688950 */ /* 0x01efea0003c3ffff */
        /* <DEDUP_REMOVED lines=13> */
[----:B--2---:R-:W-:Y:S01]  /*0730*/  VIADD R7, R7, 0x3f ;  /* 0x0000003f07077836 */ /* 0x004fe20000000000 */
[----:B---3--:R-:W-:-:S04]  /*0740*/  IADD3 R10, PT, PT, R117, -R119, -R10 ;  /* 0x80000077750a7210 */ /* 0x008fc80007ffe80a */
        /* <DEDUP_REMOVED lines=13> */
[----:B------:R-:W-:Y:S02]  /*0820*/  IADD3 R9, PT, PT, R7, R160, -R119 ;  /* 0x000000a007097210 */ /* 0x000fe40007ffe877 */
[----:B------:R-:W-:Y:S02]  /*0830*/  SHF.R.S32.HI R14, RZ, 0x1f, R7 ;  /* 0x0000001fff0e7819 */ /* 0x000fe40000011407 */
[----:B----4-:R-:W-:Y:S02]  /*0840*/  IADD3 R6, PT, PT, R9, 0x40, R6 ;  /* 0x0000004009067810 */ /* 0x010fe40007ffe006 */
[----:B------:R-:W-:Y:S02]  /*0850*/  SHF.R.S32.HI R9, RZ, 0x1f, R10 ;  /* 0x0000001fff097819 */ /* 0x000fe4000001140a */
[----:B------:R-:W-:-:S02]  /*0860*/  LEA.HI R14, R14, R7, RZ, 0x6 ;  /* 0x000000070e0e7211 */ /* 0x000fc400078f30ff */
[----:B------:R-:W-:Y:S01]  /*0870*/  LEA.HI R9, R9, R10, RZ, 0x6 ;  /* 0x0000000a09097211 */ /* 0x000fe200078f30ff */
[----:B------:R-:W-:Y:S01]  /*0880*/  @!P1 IMAD.IADD R18, R18, 0x1, -R11 ;  /* 0x0000000112129824 */ /* 0x000fe200078e0a0b */
[----:B------:R-:W-:Y:S01]  /*0890*/  SHF.R.S32.HI R14, RZ, 0x6, R14 ;  /* 0x00000006ff0e7819 */ /* 0x000fe2000001140e */
[----:B------:R-:W-:Y:S01]  /*08a0*/  @!P1 VIADD R12, R12, 0x1 ;  /* 0x000000010c0c9836 */ /* 0x000fe20000000000 */
[----:B------:R-:W-:Y:S02]  /*08b0*/  ISETP.NE.AND P1, PT, R5, RZ, PT ;  /* 0x000000ff0500720c */ /* 0x000fe40003f25270 */
[----:B------:R-:W-:-:S13]  /*08c0*/  ISETP.GE.U32.AND P2, PT, R18, R11, PT ;  /* 0x0000000b1200720c */ /* 0x000fda0003f46070 */
[----:B------:R-:W-:-:S04]  /*08d0*/  @P2 VIADD R12, R12, 0x1 ;  /* 0x000000010c0c2836 */ /* 0x000fc80000000000 */
[----:B------:R-:W-:Y:S01]  /*08e0*/  @!P0 IMAD.MOV R12, RZ, RZ, -R12 ;  /* 0x000000ffff0c8224 */ /* 0x000fe200078e0a0c */
[----:B------:R-:W-:Y:S02]  /*08f0*/  @!P1 LOP3.LUT R12, RZ, R5, RZ, 0x33, !PT ;  /* 0x00000005ff0c9212 */ /* 0x000fe400078e33ff */
[----:B------:R-:W-:-:S03]  /*0900*/  SHF.R.S32.HI R5, RZ, 0x1f, R6 ;  /* 0x0000001fff057819 */ /* 0x000fc60000011406 */
[----:B------:R-:W-:Y:S01]  /*0910*/  IMAD R149, R12, UR8, RZ ;  /* 0x000000080c957c24 */ /* 0x000fe2000f8e02ff */
[----:B------:R-:W-:Y:S02]  /*0920*/  LEA.HI R5, R5, R6, RZ, 0x6 ;  /* 0x0000000605057211 */ /* 0x000fe400078f30ff */
[----:B------:R-:W-:Y:S02]  /*0930*/  SHF.R.S32.HI R6, RZ, 0x6, R9 ;  /* 0x00000006ff067819 */ /* 0x000fe40000011409 */
        /* <DEDUP_REMOVED lines=41> */
.L_x_14010:
[----:B------:R-:W-:Y:S05]  /*0bd0*/  BSYNC.RECONVERGENT B0 ;  /* 0x0000000000007941 */ /* 0x000fea0003800200 */
.L_x_14009:
        /* <DEDUP_REMOVED lines=12> */
.L_x_14012:
[----:B------:R-:W-:Y:S05]  /*0ca0*/  BSYNC.RECONVERGENT B0 ;  /* 0x0000000000007941 */ /* 0x000fea0003800200 */
.L_x_14011:
        /* <DEDUP_REMOVED lines=12> */
.L_x_14014:
[----:B------:R-:W-:Y:S05]  /*0d70*/  BSYNC.RECONVERGENT B0 ;  /* 0x0000000000007941 */ /* 0x000fea0003800200 */
.L_x_14013:
        /* <DEDUP_REMOVED lines=12> */
.L_x_14016:
[----:B------:R-:W-:Y:S05]  /*0e40*/  BSYNC.RECONVERGENT B0 ;  /* 0x0000000000007941 */ /* 0x000fea0003800200 */
.L_x_14015:
        /* <DEDUP_REMOVED lines=11> */
.L_x_14018:
[----:B------:R-:W-:Y:S05]  /*0f00*/  BSYNC.RECONVERGENT B0 ;  /* 0x0000000000007941 */ /* 0x000fea0003800200 */
.L_x_14017:
        /* <DEDUP_REMOVED lines=11> */
.L_x_14020:
[----:B------:R-:W-:Y:S05]  /*0fc0*/  BSYNC.RECONVERGENT B0 ;  /* 0x0000000000007941 */ /* 0x000fea0003800200 */
.L_x_14019:
        /* <DEDUP_REMOVED lines=12> */
.L_x_14022:
[----:B------:R-:W-:Y:S05]  /*1090*/  BSYNC.RECONVERGENT B0 ;  /* 0x0000000000007941 */ /* 0x000fea0003800200 */
.L_x_14021:
        /* <DEDUP_REMOVED lines=15> */
.L_x_14024:
[----:B------:R-:W-:Y:S05]  /*1190*/  BSYNC.RECONVERGENT B0 ;  /* 0x0000000000007941 */ /* 0x000fea0003800200 */
.L_x_14023:
        /* <DEDUP_REMOVED lines=20> */
[----:B--234-:R-:W-:Y:S05]  /*12e0*/  @P6 RET.REL.NODEC R154 `(_ZN5flash24flash_fwd_splitkv_kernelI23Flash_fwd_kernel_traitsILi128ELi64ELi64ELi4ELb0ELb0EN7cutlass6half_tE19Flash_kernel_traitsILi128ELi64ELi64ELi4ES3_EELb0ELb1ELb1ELb0ELb0ELb0ELb1ELb0EEEvNS_16Flash_fwd_paramsE) ;  /* 0xffffffec9a446950 */ /* 0x01cfea0003c3ffff */
[----:B------:R-:W-:Y:S02]  /*12f0*/  MOV R3, 0xff800000 ;  /* 0xff80000000037802 */ /* 0x000fe40000000f00 */
[----:B------:R-:W-:-:S03]  /*1300*/  MOV R155, 0x0 ;  /* 0x00000000009b7802 */ /* 0x000fc60000000f00 */
[----:B------:R1:W-:Y:S02]  /*1310*/  ST.E desc[UR4][R10.64+0xe0], R3 ;  /* 0x0000e0030a007985 */ /* 0x0003e4000c101904 */
[----:B-1----:R-:W-:Y:S05]  /*1320*/  RET.REL.NODEC R154 `(_ZN5flash24flash_fwd_splitkv_kernelI23Flash_fwd_kernel_traitsILi128ELi64ELi64ELi4ELb0ELb0EN7cutlass6half_tE19Flash_kernel_traitsILi128ELi64ELi64ELi4ES3_EELb0ELb1ELb1ELb0ELb0ELb0ELb1ELb0EEEvNS_16Flash_fwd_paramsE) ;  /* 0xffffffec9a347950 */ /* 0x002fea0003c3ffff */
.L_x_14008:
        /* <DEDUP_REMOVED lines=100> */
.L_x_14026:
        /* <DEDUP_REMOVED lines=29> */
[----:B---3-5:R-:W-:Y:S02]  /*1b40*/  @!P4 IMAD R9, R23, R14, RZ ;  /* 0x0000000e1709c224 */ /* 0x028fe400078e02ff */
        /* <DEDUP_REMOVED lines=33> */
[----:B----4-:R-:W-:Y:S01]  /*1d60*/  @!P4 IMAD R0, R19, R14, RZ ;  /* 0x0000000e1300c224 */ /* 0x010fe200078e02ff */
[----:B------:R-:W-:Y:S01]  /*1d70*/  MOV R16, R22 ;  /* 0x0000001600107202 */ /* 0x000fe20000000f00 */
[----:B------:R-:W-:Y:S01]  /*1d80*/  IMAD.IADD R17, R23, 0x1, R6 ;  /* 0x0000000117117824 */ /* 0x000fe200078e0206 */
[----:B------:R-:W-:Y:S01]  /*1d90*/  SHF.R.S32.HI R6, RZ, 0x1f, R12 ;  /* 0x0000001fff067819 */ /* 0x000fe2000001140c */
[----:B------:R-:W-:-:S02]  /*1da0*/  IMAD R9, R21, R12, RZ ;  /* 0x0000000c15097224 */ /* 0x000fc400078e02ff */
[C---:B------:R-:W-:Y:S02]  /*1db0*/  @!P4 IMAD R0, R18.reuse, R5, R0 ;  /* 0x000000051200c224 */ /* 0x040fe400078e0200 */
[----:B------:R-:W-:-:S04]  /*1dc0*/  @!P4 IMAD.WIDE.U32 R18, R18, R14, R24 ;  /* 0x0000000e1212c225 */ /* 0x000fc800078e0018 */
[-C--:B------:R-:W-:Y:S02]  /*1dd0*/  @P4 IMAD R5, R147, R15.reuse, RZ ;  /* 0x0000000f93054224 */ /* 0x080fe400078e02ff */
[----:B------:R-:W-:Y:S01]  /*1de0*/  @P4 IMAD.WIDE.U32 R14, R146, R15, RZ ;  /* 0x0000000f920e4225 */ /* 0x000fe200078e00ff */
[----:B------:R-:W-:-:S03]  /*1df0*/  @!P4 IADD3 R10, PT, PT, R19, R0, RZ ;  /* 0x00000000130ac210 */ /* 0x000fc60007ffe0ff */
[----:B------:R-:W-:-:S04]  /*1e00*/  IMAD.WIDE.U32 R22, R20, R12, R16 ;  /* 0x0000000c14167225 */ /* 0x000fc800078e0010 */
[----:B------:R-:W-:Y:S01]  /*1e10*/  IMAD R6, R20, R6, R9 ;  /* 0x0000000614067224 */ /* 0x000fe200078e0209 */
[----:B------:R-:W-:Y:S02]  /*1e20*/  @P4 IADD3 R10, PT, PT, R15, R5, RZ ;  /* 0x000000050f0a4210 */ /* 0x000fe40007ffe0ff */
[----:B------:R-:W-:Y:S01]  /*1e30*/  @P4 MOV R18, R14 ;  /* 0x0000000e00124202 */ /* 0x000fe20000000f00 */
[----:B------:R-:W-:Y:S02]  /*1e40*/  IMAD.IADD R6, R23, 0x1, R6 ;  /* 0x0000000117067824 */ /* 0x000fe400078e0206 */
.L_x_14027:
[----:B------:R-:W-:Y:S05]  /*1e50*/  BSYNC.RECONVERGENT B0 ;  /* 0x0000000000007941 */ /* 0x000fea0003800200 */
.L_x_14025:
        /* <DEDUP_REMOVED lines=15> */
[----:B--2---:R-:W-:-:S04]  /*1f50*/  @P2 IMAD.WIDE.U32 R16, R34, R13, RZ ;  /* 0x0000000d22102225 */ /* 0x004fc800078e00ff */
[----:B------:R-:W-:Y:S01]  /*1f60*/  @P2 IMAD R13, R35, R13, RZ ;  /* 0x0000000d230d2224 */ /* 0x000fe200078e02ff */
[----:B------:R-:W-:Y:S01]  /*1f70*/  @P2 MOV R12, R16 ;  /* 0x00000010000c2202 */ /* 0x000fe20000000f00 */
[----:B------:R-:W-:Y:S02]  /*1f80*/  IMAD.IADD R148, R119, 0x1, -R160 ;  /* 0x0000000177947824 */ /* 0x000fe400078e0aa0 */
[----:B------:R-:W-:Y:S01]  /*1f90*/  @P2 IMAD.IADD R5, R17, 0x1, R13 ;  /* 0x0000000111052824 */ /* 0x000fe200078e020d */
        /* <DEDUP_REMOVED lines=17> */
[----:B------:R-:W-:Y:S01]  /*20b0*/  VIADD R12, R24, 0x30 ;  /* 0x00000030180c7836 */ /* 0x000fe20000000000 */
        /* <DEDUP_REMOVED lines=33> */
.L_x_14029:
[----:B------:R-:W-:Y:S05]  /*22d0*/  BSYNC.RECONVERGENT B0 ;  /* 0x0000000000007941 */ /* 0x000fea0003800200 */
.L_x_14028:
        /* <DEDUP_REMOVED lines=28> */
.L_x_14031:
[----:B------:R-:W-:Y:S05]  /*24a0*/  BSYNC.RECONVERGENT B0 ;  /* 0x0000000000007941 */ /* 0x000fea0003800200 */
.L_x_14030:
        /* <DEDUP_REMOVED lines=29> */
.L_x_14033:
[----:B------:R-:W-:Y:S05]  /*2680*/  BSYNC.RECONVERGENT B0 ;  /* 0x0000000000007941 */ /* 0x000fea0003800200 */
.L_x_14032:
        /* <DEDUP_REMOVED lines=29> */
.L_x_14035:
[----:B------:R-:W-:Y:S05]  /*2860*/  BSYNC.RECONVERGENT B0 ;  /* 0x0000000000007941 */ /* 0x000fea0003800200 */
.L_x_14034:
        /* <DEDUP_REMOVED lines=16> */
.L_x_14037:
[----:B------:R-:W-:Y:S05]  /*2970*/  BSYNC.RECONVERGENT B0 ;  /* 0x0000000000007941 */ /* 0x000fea0003800200 */
.L_x_14036:
        /* <DEDUP_REMOVED lines=14> */
.L_x_14039:
[----:B------:R-:W-:Y:S05]  /*2a60*/  BSYNC.RECONVERGENT B0 ;  /* 0x0000000000007941 */ /* 0x000fea0003800200 */
.L_x_14038:
        /* <DEDUP_REMOVED lines=16> */
.L_x_14041:
[----:B------:R-:W-:Y:S05]  /*2b70*/  BSYNC.RECONVERGENT B0 ;  /* 0x0000000000007941 */ /* 0x000fea0003800200 */
.L_x_14040:
        /* <DEDUP_REMOVED lines=16> */
.L_x_14043:
[----:B------:R-:W-:Y:S05]  /*2c80*/  BSYNC.RECONVERGENT B0 ;  /* 0x0000000000007941 */ /* 0x000fea0003800200 */
.L_x_14042:
[----:B---3--:R-:W4:Y:S04]  /*2c90*/  LD.E.64 R30, desc[UR4][R2.64+0x1c0] ;  /* 0x0001c004021e7980 */ /* 0x008f28000c101b00 */
[----:B-1----:R-:W3:Y:S04]  /*2ca0*/  LD.E.64 R22, desc[UR4][R2.64+0x1b8] ;  /* 0x0001b80402167980 */ /* 0x002ee8000c101b00 */
[----:B------:R-:W2:Y:S01]  /*2cb0*/  LD.E R13, desc[UR4][R2.64+0xd8] ;  /* 0x0000d804020d7980 */ /* 0x000ea2000c101900 */
[----:B------:R-:W-:Y:S02]  /*2cc0*/  IABS R19, R11 ;  /* 0x0000000b00137213 */ /* 0x000fe40000000000 */
[----:B------:R-:W-:Y:S01]  /*2cd0*/  IABS R17, R162 ;  /* 0x000000a200117213 */ /* 0x000fe20000000000 */
[----:B------:R-:W-:Y:S01]  /*2ce0*/  IMAD R7, R7, R146, RZ ;  /* 0x0000009207077224 */ /* 0x000fe200078e02ff */
[----:B------:R-:W0:Y:S03]  /*2cf0*/  LDGDEPBAR ;  /* 0x00000000000079af */ /* 0x000e260000000000 */
[----:B------:R-:W-:Y:S01]  /*2d00*/  IMAD R7, R4, R147, R7 ;  /* 0x0000009304077224 */ /* 0x000fe200078e0207 */
[----:B------:R1:W5:Y:S04]  /*2d10*/  LD.E R94, desc[UR4][R2.64+0x184] ;  /* 0x00018404025e7980 */ /* 0x000368000c101900 */
[----:B------:R1:W5:Y:S01]  /*2d20*/  LD.E R92, desc[UR4][R2.64+0x188] ;  /* 0x00018804025c7980 */ /* 0x000362000c101900 */
[----:B----4-:R-:W-:-:S04]  /*2d30*/  IMAD.WIDE.U32 R28, R161, R30, R162 ;  /* 0x0000001ea11c7225 */ /* 0x010fc800078e00a2 */
[----:B------:R-:W-:Y:S01]  /*2d40*/  IMAD R15, R31, R161, RZ ;  /* 0x000000a11f0f7224 */ /* 0x000fe200078e02ff */
[----:B---3--:R-:W-:-:S03]  /*2d50*/  LEA R30, P1, R28, R22, 0x2 ;  /* 0x000000161c1e7211 */ /* 0x008fc600078210ff */
[----:B------:R-:W-:-:S05]  /*2d60*/  IMAD.IADD R15, R29, 0x1, R15 ;  /* 0x000000011d0f7824 */ /* 0x000fca00078e020f */
[----:B------:R-:W-:-:S05]  /*2d70*/  LEA.HI.X R31, R28, R23, R15, 0x2, P1 ;  /* 0x000000171c1f7211 */ /* 0x000fca00008f140f */
[----:B------:R1:W5:Y:S01]  /*2d80*/  LD.E R155, desc[UR4][R30.64] ;  /* 0x000000041e9b7980 */ /* 0x000362000c101900 */
[----:B------:R-:W3:Y:S01]  /*2d90*/  I2F.RP R23, R19 ;  /* 0x0000001300177306 */ /* 0x000ee20000209400 */
[----:B------:R-:W-:Y:S01]  /*2da0*/  SHF.R.U32.HI R97, RZ, 0x1, R96 ;  /* 0x00000001ff617819 */ /* 0x000fe20000011660 */
[----:B------:R-:W-:-:S06]  /*2db0*/  DEPBAR.LE SB0, 0x0 ;  /* 0x000080000000791a */ /* 0x000fcc0000000000 */
[----:B---3--:R-:W3:Y:S02]  /*2dc0*/  MUFU.RCP R28, R23 ;  /* 0x00000017001c7308 */ /* 0x008ee40000001000 */
[----:B---3--:R-:W-:-:S06]  /*2dd0*/  VIADD R28, R28, 0xffffffe ;  /* 0x0ffffffe1c1c7836 */ /* 0x008fcc0000000000 */
[----:B------:R-:W3:Y:S02]  /*2de0*/  F2I.FTZ.U32.TRUNC.NTZ R29, R28 ;  /* 0x0000001c001d7305 */ /* 0x000ee4000021f000 */
        /* <DEDUP_REMOVED lines=15> */
[----:B------:R-:W-:-:S08]  /*2ee0*/  IMAD.WIDE.U32 R28, R4, R146, RZ ;  /* 0x00000092041c7225 */ /* 0x000fd000078e00ff */
[----:B------:R-:W-:-:S04]  /*2ef0*/  @P3 VIADD R22, R22, 0x1 ;  /* 0x0000000116163836 */ /* 0x000fc80000000000 */
[----:B------:R-:W-:Y:S01]  /*2f00*/  @!P1 IMAD.MOV R22, RZ, RZ, -R22 ;  /* 0x000000ffff169224 */ /* 0x000fe200078e0a16 */
[----:B------:R-:W-:-:S04]  /*2f10*/  @!P2 LOP3.LUT R22, RZ, R11, RZ, 0x33, !PT ;  /* 0x0000000bff16a212 */ /* 0x000fc800078e33ff */
[----:B------:R-:W-:Y:S01]  /*2f20*/  SHF.R.S32.HI R4, RZ, 0x1f, R22 ;  /* 0x0000001fff047819 */ /* 0x000fe20000011416 */
[-C--:B------:R-:W-:Y:S01]  /*2f30*/  IMAD R11, R27, R22.reuse, RZ ;  /* 0x000000161b0b7224 */ /* 0x080fe200078e02ff */
[----:B------:R-:W-:Y:S01]  /*2f40*/  IADD3 R7, PT, PT, R29, R7, RZ ;  /* 0x000000071d077210 */ /* 0x000fe20007ffe0ff */
[----:B------:R-:W-:Y:S01]  /*2f50*/  IMAD.WIDE.U32 R22, R26, R22, RZ ;  /* 0x000000161a167225 */ /* 0x000fe200078e00ff */
[----:B------:R-:W-:-:S03]  /*2f60*/  IADD3 R18, P2, P1, R28, R18, R158 ;  /* 0x000000121c127210 */ /* 0x000fc6000795e09e */
[----:B------:R-:W-:Y:S01]  /*2f70*/  IMAD R4, R4, R26, R11 ;  /* 0x0000001a04047224 */ /* 0x000fe200078e020b */
[----:B------:R-:W-:Y:S02]  /*2f80*/  IADD3.X R7, PT, PT, R7, R10, RZ, P2, P1 ;  /* 0x0000000a07077210 */ /* 0x000fe400017e24ff */
[----:B------:R-:W-:Y:S01]  /*2f90*/  IADD3 R10, P1, PT, R18, R22, RZ ;  /* 0x00000016120a7210 */ /* 0x000fe20007f3e0ff */
[----:B------:R-:W-:-:S04]  /*2fa0*/  IMAD.IADD R4, R23, 0x1, R4 ;  /* 0x0000000117047824 */ /* 0x000fc800078e0204 */
[----:B------:R-:W-:Y:S02]  /*2fb0*/  IMAD.X R11, R7, 0x1, R4, P1 ;  /* 0x00000001070b7824 */ /* 0x000fe400008e0604 */
[----:B--2---:R1:W2:Y:S01]  /*2fc0*/  MUFU.RCP R4, R13 ;  /* 0x0000000d00047308 */ /* 0x0042a20000001000 */
[----:B------:R-:W-:-:S04]  /*2fd0*/  IMAD.WIDE.U32 R10, R24, R146, R10 ;  /* 0x00000092180a7225 */ /* 0x000fc800078e000a */
[----:B------:R-:W-:-:S05]  /*2fe0*/  IMAD R24, R147, R24, RZ ;  /* 0x0000001893187224 */ /* 0x000fca00078e02ff */
[----:B------:R-:W-:Y:S01]  /*2ff0*/  IADD3 R153, PT, PT, R11, R24, RZ ;  /* 0x000000180b997210 */ /* 0x000fe20007ffe0ff */
[----:B------:R-:W-:Y:S01]  /*3000*/  IMAD.SHL.U32 R11, R96, 0x40, RZ ;  /* 0x00000040600b7824 */ /* 0x000fe200078e00ff */
[----:B------:R-:W-:-:S04]  /*3010*/  LEA R152, P1, R10, R20, 0x1 ;  /* 0x000000140a987211 */ /* 0x000fc800078208ff */
[----:B------:R-:W-:-:S09]  /*3020*/  LOP3.LUT R17, R11, 0x1c0, RZ, 0xc0, !PT ;  /* 0x000001c00b117812 */ /* 0x000fd200078ec0ff */
[----:B------:R-:W-:Y:S05]  /*3030*/  WARPSYNC.ALL ;  /* 0x0000000000007948 */ /* 0x000fea0003800000 */
[----:B------:R-:W-:Y:S01]  /*3040*/  LOP3.LUT R11, R11, 0x200, RZ, 0xc0, !PT ;  /* 0x000002000b0b7812 */ /* 0x000fe200078ec0ff */
[----:B------:R-:W-:Y:S01]  /*3050*/  BSSY.RECONVERGENT B0, `(.L_x_14044) ;  /* 0x000001e000007945 */ /* 0x000fe20003800200 */
[----:B------:R-:W-:Y:S01]  /*3060*/  LOP3.LUT R19, R17, 0x8, R97, 0xf8, !PT ;  /* 0x0000000811137812 */ /* 0x000fe200078ef861 */
[----:B------:R-:W-:Y:S01]  /*3070*/  IMAD.SHL.U32 R7, R146, 0x10, RZ ;  /* 0x0000001092077824 */ /* 0x000fe200078e00ff */
[----:B------:R-:W-:Y:S02]  /*3080*/  LEA.HI.X R153, R10, R21, R153, 0x1, P1 ;  /* 0x000000150a997211 */ /* 0x000fe400008f0c99 */
[----:B------:R-:W-:-:S02]  /*3090*/  SHF.R.U32.HI R15, RZ, 0x4, R96 ;  /* 0x00000004ff0f7819 */ /* 0x000fc40000011660 */
[----:B------:R-:W-:Y:S02]  /*30a0*/  SHF.L.U32 R10, R96, 0x1, RZ ;  /* 0x00000001600a7819 */ /* 0x000fe400000006ff */
[----:B------:R-:W-:Y:S01]  /*30b0*/  SHF.L.U64.HI R18, R146, 0x4, R147 ;  /* 0x0000000492127819 */ /* 0x000fe20000010293 */
[----:B--2--5:R-:W-:Y:S01]  /*30c0*/  FMUL.FTZ R155, R155, R4 ;  /* 0x000000049b9b7220 */ /* 0x024fe20000410000 */
[----:B------:R-:W-:-:S05]  /*30d0*/  IMAD.SHL.U32 R4, R96, 0x20, RZ ;  /* 0x0000002060047824 */ /* 0x000fca00078e00ff */
[----:B-1----:R-:W-:Y:S02]  /*30e0*/  LOP3.LUT R13, R11, 0x7c00, R4, 0xf8, !PT ;  /* 0x00007c000b0d7812 */ /* 0x002fe400078ef804 */
        /* <DEDUP_REMOVED lines=18> */
.L_x_14045:
[----:B------:R2:W-:Y:S04]  /*3210*/  STS.128 [R159+0x8000], RZ ;  /* 0x008000ff9f007388 */ /* 0x0005e80000000c00 */
[----:B------:R2:W-:Y:S02]  /*3220*/  STS.128 [R159+0xa000], RZ ;  /* 0x00a000ff9f007388 */ /* 0x0005e40000000c00 */
.L_x_14046:
[----:B------:R-:W-:Y:S05]  /*3230*/  BSYNC.RECONVERGENT B0 ;  /* 0x0000000000007941 */ /* 0x000fea0003800200 */
.L_x_14044:
        /* <DEDUP_REMOVED lines=28> */
.L_x_14048:
[----:B------:R-:W-:Y:S05]  /*3400*/  BSYNC.RECONVERGENT B0 ;  /* 0x0000000000007941 */ /* 0x000fea0003800200 */
.L_x_14047:
        /* <DEDUP_REMOVED lines=19> */
.L_x_14050:
[----:B------:R-:W-:Y:S05]  /*3540*/  BSYNC.RECONVERGENT B0 ;  /* 0x0000000000007941 */ /* 0x000fea0003800200 */
.L_x_14049:
        /* <DEDUP_REMOVED lines=18> */
.L_x_14052:
[----:B------:R-:W-:Y:S05]  /*3670*/  BSYNC.RECONVERGENT B0 ;  /* 0x0000000000007941 */ /* 0x000fea0003800200 */
.L_x_14051:
        /* <DEDUP_REMOVED lines=8> */
[----:B------:R-:W2:Y:S01]  /*3700*/  LDSM.16.M88.4 R36, [R142+0x4800] ;  /* 0x004800008e24783b */ /* 0x000ea20000000200 */
[----:B------:R-:W-:Y:S02]  /*3710*/  SEL R5, R5, 0xffffffe0, !P1 ;  /* 0xffffffe005057807 */ /* 0x000fe40004800000 */
[----:B------:R-:W-:Y:S01]  /*3720*/  SEL R7, R7, 0xffffffc0, !P2 ;  /* 0xffffffc007077807 */ /* 0x000fe20005000000 */
[----:B------:R-:W3:Y:S01]  /*3730*/  LDSM.16.M88.4 R28, [R142+0x5000] ;  /* 0x005000008e1c783b */ /* 0x000ee20000000200 */
[----:B------:R-:W-:Y:S01]  /*3740*/  LOP3.LUT R120, R120, 0x7, RZ, 0xc0, !PT ;  /* 0x0000000778787812 */ /* 0x000fe200078ec0ff */
[C-C-:B------:R-:W-:Y:S01]  /*3750*/  IMAD.IADD R141, R143.reuse, 0x1, R5.reuse ;  /* 0x000000018f8d7824 */ /* 0x140fe200078e0205 */
[----:B------:R-:W-:Y:S01]  /*3760*/  ISETP.GT.AND P1, PT, R104, R149, PT ;  /* 0x000000956800720c */ /* 0x000fe20003f24270 */
[----:B-1----:R-:W1:Y:S01]  /*3770*/  LDSM.16.M88.4 R20, [R142+0x5800] ;  /* 0x005800008e14783b */ /* 0x002e620000000200 */
[----:B------:R-:W-:Y:S01]  /*3780*/  IMAD.IADD R137, R142, 0x1, R5 ;  /* 0x000000018e897824 */ /* 0x000fe200078e0205 */
[----:B------:R-:W-:Y:S01]  /*3790*/  IADD3 R163, PT, PT, R92, R8, -R119 ;  /* 0x000000085ca37210 */ /* 0x000fe20007ffe877 */
[--C-:B------:R-:W-:Y:S01]  /*37a0*/  IMAD.IADD R140, R143, 0x1, R7.reuse ;  /* 0x000000018f8c7824 */ /* 0x100fe200078e0207 */
[----:B------:R-:W-:Y:S01]  /*37b0*/  LDSM.16.M88.4 R64, [R141] ;  /* 0x000000008d40783b */ /* 0x000fe20000000200 */
[----:B------:R-:W-:Y:S01]  /*37c0*/  IMAD.IADD R136, R142, 0x1, R7 ;  /* 0x000000018e887824 */ /* 0x000fe200078e0207 */
[----:B------:R-:W-:Y:S01]  /*37d0*/  LOP3.LUT R116, R10, 0x6, RZ, 0xc0, !PT ;  /* 0x000000060a747812 */ /* 0x000fe200078ec0ff */
[C---:B------:R-:W-:Y:S01]  /*37e0*/  IMAD.IADD R139, R5.reuse, 0x1, R140 ;  /* 0x00000001058b7824 */ /* 0x040fe200078e028c */
[----:B------:R-:W1:Y:S01]  /*37f0*/  LDSM.16.M88.4 R24, [R137+0x4000] ;  /* 0x004000008918783b */ /* 0x000e620000000200 */
[----:B------:R-:W-:-:S02]  /*3800*/  IMAD.IADD R135, R5, 0x1, R136 ;  /* 0x0000000105877824 */ /* 0x000fc400078e0288 */
[----:B------:R-:W-:Y:S01]  /*3810*/  IMAD.IADD R0, R121, 0x1, R120 ;  /* 0x0000000179007824 */ /* 0x000fe200078e0278 */
[----:B------:R-:W1:Y:S01]  /*3820*/  LDSM.16.M88.4 R16, [R137+0x4800] ;  /* 0x004800008910783b */ /* 0x000e620000000200 */
[----:B------:R-:W-:Y:S02]  /*3830*/  IMAD.IADD R102, R95, 0x1, R116 ;  /* 0x000000015f667824 */ /* 0x000fe400078e0274 */
[----:B------:R-:W-:Y:S01]  /*3840*/  IMAD.IADD R166, R160, 0x1, R0 ;  /* 0x00000001a0a67824 */ /* 0x000fe200078e0200 */
[----:B----4-:R-:W4:Y:S03]  /*3850*/  LDSM.16.M88.4 R12, [R137+0x5000] ;  /* 0x00500000890c783b */ /* 0x010f260000000200 */
[----:B------:R-:W-:Y:S01]  /*3860*/  IMAD.IADD R163, R166, 0x1, R163 ;  /* 0x00000001a6a37824 */ /* 0x000fe200078e02a3 */
[----:B------:R-:W4:Y:S04]  /*3870*/  LDSM.16.M88.4 R68, [R137+0x5800] ;  /* 0x005800008944783b */ /* 0x000f280000000200 */
[----:B------:R-:W-:Y:S01]  /*3880*/  LDSM.16.M88.4 R60, [R136+0x4000] ;  /* 0x00400000883c783b */ /* 0x000fe20000000200 */
[----:B------:R-:W-:-:S02]  /*3890*/  VIADDMNMX R167, R163, 0x1, R8, PT ;  /* 0x00000001a3a77846 */ /* 0x000fc40003800108 */
[----:B------:R-:W-:Y:S01]  /*38a0*/  VIADDMNMX R163, R163, 0x9, R8, PT ;  /* 0x00000009a3a37846 */ /* 0x000fe20003800108 */
[C---:B-----5:R-:W-:Y:S01]  /*38b0*/  HMMA.16816.F32 R48, R72.reuse, R44, RZ ;  /* 0x0000002c4830723c */ /* 0x060fe200000018ff */
[----:B------:R-:W-:Y:S04]  /*38c0*/  LDSM.16.M88.4 R56, [R136+0x4800] ;  /* 0x004800008838783b */ /* 0x000fe80000000200 */
[----:B------:R-:W-:Y:S03]  /*38d0*/  LDSM.16.M88.4 R52, [R136+0x5000] ;  /* 0x005000008834783b */ /* 0x000fe60000000200 */
[C---:B--2---:R-:W-:Y:S01]  /*38e0*/  HMMA.16816.F32 R40, R72.reuse, R36, RZ ;  /* 0x000000244828723c */ /* 0x044fe200000018ff */
[----:B------:R-:W-:Y:S04]  /*38f0*/  LDSM.16.M88.4 R84, [R139] ;  /* 0x000000008b54783b */ /* 0x000fe80000000200 */
[----:B------:R-:W-:Y:S03]  /*3900*/  LDSM.16.M88.4 R88, [R135+0x5000] ;  /* 0x005000008758783b */ /* 0x000fe60000000200 */
[C---:B---3--:R-:W-:Y:S01]  /*3910*/  HMMA.16816.F32 R32, R72.reuse, R28, RZ ;  /* 0x0000001c4820723c */ /* 0x048fe200000018ff */
[----:B------:R-:W-:Y:S04]  /*3920*/  LDSM.16.M88.4 R80, [R135+0x5800] ;  /* 0x005800008750783b */ /* 0x000fe80000000200 */
[----:B------:R-:W0:Y:S03]  /*3930*/  LDGDEPBAR ;  /* 0x00000000000079af */ /* 0x000e260000000000 */
[C---:B------:R-:W-:Y:S08]  /*3940*/  HMMA.16816.F32 R44, R72.reuse, R46, RZ ;  /* 0x0000002e482c723c */ /* 0x040ff000000018ff */
        /* <DEDUP_REMOVED lines=17> */
[----:B------:R-:W5:Y:S03]  /*3a60*/  LDSM.16.M88.4 R64, [R142+0x6000] ;  /* 0x006000008e40783b */ /* 0x000f660000000200 */
[C---:B-1----:R-:W-:Y:S08]  /*3a70*/  HMMA.16816.F32 R48, R20.reuse, R60, R48 ;  /* 0x0000003c1430723c */ /* 0x042ff00000001830 */
[C---:B------:R-:W-:Y:S01]  /*3a80*/  HMMA.16816.F32 R44, R20.reuse, R62, R44 ;  /* 0x0000003e142c723c */ /* 0x040fe2000000182c */
[----:B------:R-:W1:Y:S07]  /*3a90*/  LDSM.16.M88.4 R60, [R142+0x6800] ;  /* 0x006800008e3c783b */ /* 0x000e6e0000000200 */
[C---:B------:R-:W-:Y:S08]  /*3aa0*/  HMMA.16816.F32 R40, R20.reuse, R56, R40 ;  /* 0x000000381428723c */ /* 0x040ff00000001828 */
[C---:B------:R-:W-:Y:S01]  /*3ab0*/  HMMA.16816.F32 R36, R20.reuse, R58, R36 ;  /* 0x0000003a1424723c */ /* 0x040fe20000001824 */
[----:B------:R-:W1:Y:S07]  /*3ac0*/  LDSM.16.M88.4 R56, [R142+0x7000] ;  /* 0x007000008e38783b */ /* 0x000e6e0000000200 */
[C---:B------:R-:W-:Y:S08]  /*3ad0*/  HMMA.16816.F32 R32, R20.reuse, R52, R32 ;  /* 0x000000341420723c */ /* 0x040ff00000001820 */
[C---:B--2---:R-:W-:Y:S08]  /*3ae0*/  HMMA.16816.F32 R76, R20.reuse, R24, R76 ;  /* 0x00000018144c723c */ /* 0x044ff0000000184c */
[C---:B------:R-:W-:Y:S01]  /*3af0*/  HMMA.16816.F32 R72, R20.reuse, R26, R72 ;  /* 0x0000001a1448723c */ /* 0x040fe20000001848 */
[----:B------:R-:W-:Y:S07]  /*3b00*/  LDSM.16.M88.4 R24, [R141+0x2000] ;  /* 0x002000008d18783b */ /* 0x000fee0000000200 */
[----:B------:R-:W-:Y:S01]  /*3b10*/  HMMA.16816.F32 R28, R20, R54, R28 ;  /* 0x00000036141c723c */ /* 0x000fe2000000181c */
[----:B------:R-:W2:Y:S04]  /*3b20*/  LDSM.16.M88.4 R52, [R142+0x7800] ;  /* 0x007800008e34783b */ /* 0x000ea80000000200 */
[----:B------:R-:W2:Y:S03]  /*3b30*/  LDSM.16.M88.4 R20, [R137+0x6000] ;  /* 0x006000008914783b */ /* 0x000ea60000000200 */
[C---:B---3--:R-:W-:Y:S08]  /*3b40*/  HMMA.16816.F32 R48, R84.reuse, R16, R48 ;  /* 0x000000105430723c */ /* 0x048ff00000001830 */
[C---:B------:R-:W-:Y:S01]  /*3b50*/  HMMA.16816.F32 R44, R84.reuse, R18, R44 ;  /* 0x00000012542c723c */ /* 0x040fe2000000182c */
[----:B------:R-:W3:Y:S07]  /*3b60*/  LDSM.16.M88.4 R16, [R137+0x6800] ;  /* 0x006800008910783b */ /* 0x000eee0000000200 */
[C---:B----4-:R-:W-:Y:S08]  /*3b70*/  HMMA.16816.F32 R40, R84.reuse, R12, R40 ;  /* 0x0000000c5428723c */ /* 0x050ff00000001828 */
[C---:B------:R-:W-:Y:S01]  /*3b80*/  HMMA.16816.F32 R36, R84.reuse, R14, R36 ;  /* 0x0000000e5424723c */ /* 0x040fe20000001824 */
[----:B------:R-:W4:Y:S07]  /*3b90*/  LDSM.16.M88.4 R12, [R137+0x7000] ;  /* 0x00700000890c783b */ /* 0x000f2e0000000200 */
[C---:B------:R-:W-:Y:S08]  /*3ba0*/  HMMA.16816.F32 R32, R84.reuse, R88, R32 ;  /* 0x000000585420723c */ /* 0x040ff00000001820 */
[C---:B------:R-:W-:Y:S08]  /*3bb0*/  HMMA.16816.F32 R76, R84.reuse, R80, R76 ;  /* 0x00000050544c723c */ /* 0x040ff0000000184c */
[----:B------:R-:W-:Y:S08]  /*3bc0*/  HMMA.16816.F32 R72, R84, R82, R72 ;  /* 0x000000525448723c */ /* 0x000ff00000001848 */
[C---:B-----5:R-:W-:Y:S08]  /*3bd0*/  HMMA.16816.F32 R48, R68.reuse, R64, R48 ;  /* 0x000000404430723c */ /* 0x060ff00000001830 */
[C---:B------:R-:W-:Y:S01]  /*3be0*/  HMMA.16816.F32 R44, R68.reuse, R66, R44 ;  /* 0x00000042442c723c */ /* 0x040fe2000000182c */
[----:B------:R-:W-:Y:S07]  /*3bf0*/  LDSM.16.M88.4 R64, [R140+0x2000] ;  /* 0x002000008c40783b */ /* 0x000fee0000000200 */
[C---:B-1----:R-:W-:Y:S08]  /*3c00*/  HMMA.16816.F32 R40, R68.reuse, R60, R40 ;  /* 0x0000003c4428723c */ /* 0x042ff00000001828 */
[C---:B------:R-:W-:Y:S01]  /*3c10*/  HMMA.16816.F32 R36, R68.reuse, R62, R36 ;  /* 0x0000003e4424723c */ /* 0x040fe20000001824 */
[----:B------:R-:W1:Y:S07]  /*3c20*/  LDSM.16.M88.4 R60, [R137+0x7800] ;  /* 0x00780000893c783b */ /* 0x000e6e0000000200 */
[----:B------:R-:W-:Y:S01]  /*3c30*/  HMMA.16816.F32 R80, R68, R56, R32 ;  /* 0x000000384450723c */ /* 0x000fe20000001820 */
[----:B------:R-:W5:Y:S07]  /*3c40*/  LDSM.16.M88.4 R32, [R136+0x6000] ;  /* 0x006000008820783b */ /* 0x000f6e0000000200 */
[----:B------:R-:W-:Y:S08]  /*3c50*/  HMMA.16816.F32 R28, R84, R90, R28 ;  /* 0x0000005a541c723c */ /* 0x000ff0000000181c */
[C---:B--2---:R-:W-:Y:S08]  /*3c60*/  HMMA.16816.F32 R76, R68.reuse, R52, R76 ;  /* 0x00000034444c723c */ /* 0x044ff0000000184c */
[C---:B------:R-:W-:Y:S08]  /*3c70*/  HMMA.16816.F32 R72, R68.reuse, R54, R72 ;  /* 0x000000364448723c */ /* 0x040ff00000001848 */
[----:B------:R-:W-:Y:S01]  /*3c80*/  HMMA.16816.F32 R28, R68, R58, R28 ;  /* 0x0000003a441c723c */ /* 0x000fe2000000181c */
        /* <DEDUP_REMOVED lines=9> */
[----:B------:R-:W-:Y:S04]  /*3d20*/  LDSM.16.M88.4 R12, [R139+0x2000] ;  /* 0x002000008b0c783b */ /* 0x000fe80000000200 */
[----:B------:R-:W4:Y:S03]  /*3d30*/  LDSM.16.M88.4 R28, [R135+0x6000] ;  /* 0x00600000871c783b */ /* 0x000f260000000200 */
[C---:B-1----:R-:W-:Y:S08]  /*3d40*/  HMMA.16816.F32 R76, R24.reuse, R60, R76 ;  /* 0x0000003c184c723c */ /* 0x042ff0000000184c */
[----:B------:R-:W-:Y:S01]  /*3d50*/  HMMA.16816.F32 R72, R24, R62, R72 ;  /* 0x0000003e1848723c */ /* 0x000fe20000001848 */
[----:B------:R-:W1:Y:S04]  /*3d60*/  LDSM.16.M88.4 R24, [R135+0x6800] ;  /* 0x006800008718783b */ /* 0x000e680000000200 */
[----:B------:R-:W1:Y:S03]  /*3d70*/  LDSM.16.M88.4 R60, [R135+0x7000] ;  /* 0x00700000873c783b */ /* 0x000e660000000200 */
[C---:B-----5:R-:W-:Y:S08]  /*3d80*/  HMMA.16816.F32 R48, R64.reuse, R32, R48 ;  /* 0x000000204030723c */ /* 0x060ff00000001830 */
[----:B------:R-:W-:Y:S01]  /*3d90*/  HMMA.16816.F32 R44, R64, R34, R44 ;  /* 0x00000022402c723c */ /* 0x000fe2000000182c */
[----:B------:R-:W5:Y:S01]  /*3da0*/  LDSM.16.M88.4 R32, [R135+0x7800] ;  /* 0x007800008720783b */ /* 0x000f620000000200 */
[----:B------:R-:W-:-:S06]  /*3db0*/  DEPBAR.LE SB0, 0x0 ;  /* 0x000080000000791a */ /* 0x000fcc0000000000 */
[C---:B--2---:R-:W-:Y:S08]  /*3dc0*/  HMMA.16816.F32 R40, R64.reuse, R20, R40 ;  /* 0x000000144028723c */ /* 0x044ff00000001828 */
[C---:B------:R-:W-:Y:S08]  /*3dd0*/  HMMA.16816.F32 R36, R64.reuse, R22, R36 ;  /* 0x000000164024723c */ /* 0x040ff00000001824 */
[C---:B---3--:R-:W-:Y:S08]  /*3de0*/  HMMA.16816.F32 R80, R64.reuse, R16, R80 ;  /* 0x000000104050723c */ /* 0x048ff00000001850 */
[C---:B------:R-:W-:Y:S08]  /*3df0*/  HMMA.16816.F32 R52, R64.reuse, R18, R52 ;  /* 0x000000124034723c */ /* 0x040ff00000001834 */
[C---:B------:R-:W-:Y:S08]  /*3e00*/  HMMA.16816.F32 R76, R64.reuse, R56, R76 ;  /* 0x00000038404c723c */ /* 0x040ff0000000184c */
[----:B------:R-:W-:Y:S08]  /*3e10*/  HMMA.16816.F32 R72, R64, R58, R72 ;  /* 0x0000003a4048723c */ /* 0x000ff00000001848 */
[C---:B----4-:R-:W-:Y:S08]  /*3e20*/  HMMA.16816.F32 R48, R12.reuse, R28, R48 ;  /* 0x0000001c0c30723c */ /* 0x050ff00000001830 */
[C---:B------:R-:W-:Y:S08]  /*3e30*/  HMMA.16816.F32 R44, R12.reuse, R30, R44 ;  /* 0x0000001e0c2c723c */ /* 0x040ff0000000182c */
[C---:B-1----:R-:W-:Y:S08]  /*3e40*/  HMMA.16816.F32 R40, R12.reuse, R24, R40 ;  /* 0x000000180c28723c */ /* 0x042ff00000001828 */
[C---:B------:R-:W-:Y:S08]  /*3e50*/  HMMA.16816.F32 R36, R12.reuse, R26, R36 ;  /* 0x0000001a0c24723c */ /* 0x040ff00000001824 */
[C---:B------:R-:W-:Y:S08]  /*3e60*/  HMMA.16816.F32 R80, R12.reuse, R60, R80 ;  /* 0x0000003c0c50723c */ /* 0x040ff00000001850 */
[C---:B------:R-:W-:Y:S08]  /*3e70*/  HMMA.16816.F32 R52, R12.reuse, R62, R52 ;  /* 0x0000003e0c34723c */ /* 0x040ff00000001834 */
[C---:B-----5:R-:W-:Y:S08]  /*3e80*/  HMMA.16816.F32 R76, R12.reuse, R32, R76 ;  /* 0x000000200c4c723c */ /* 0x060ff0000000184c */
[----:B------:R-:W-:Y:S01]  /*3e90*/  HMMA.16816.F32 R72, R12, R34, R72 ;  /* 0x000000220c48723c */ /* 0x000fe20000001848 */
[----:B------:R-:W-:Y:S01]  /*3ea0*/  IADD3 R13, PT, PT, R8, -R119, -R94 ;  /* 0x80000077080d7210 */ /* 0x000fe20007ffe85e */
[----:B------:R-:W-:-:S04]  /*3eb0*/  IMAD.IADD R8, R117, 0x1, R0 ;  /* 0x0000000175087824 */ /* 0x000fc800078e0200 */
[----:B------:R-:W-:-:S05]  /*3ec0*/  IMAD.IADD R166, R166, 0x1, R13 ;  /* 0x00000001a6a67824 */ /* 0x000fca00078e020d */
[----:B------:R-:W-:Y:S02]  /*3ed0*/  VIMNMX R168, PT, PT, RZ, R166, !PT ;  /* 0x000000a6ffa87248 */ /* 0x000fe40007fe0100 */
[----:B------:R-:W-:Y:S01]  /*3ee0*/  VIADDMNMX R166, R166, 0x8, RZ, !PT ;  /* 0x00000008a6a67846 */ /* 0x000fe200078001ff */
        /* <DEDUP_REMOVED lines=15> */
.L_x_14056:
        /* <DEDUP_REMOVED lines=60> */
.L_x_14057:
[----:B------:R-:W-:Y:S05]  /*43a0*/  BSYNC.RECONVERGENT B0 ;  /* 0x0000000000007941 */ /* 0x000fea0003800200 */
.L_x_14055:
        /* <DEDUP_REMOVED lines=53> */
.L_x_14054:
[----:B------:R-:W-:Y:S05]  /*4700*/  BSYNC.RECONVERGENT B1 ;  /* 0x0000000000017941 */ /* 0x000fea0003800200 */
.L_x_14053:
[----:B------:R-:W2:Y:S01]  /*4710*/  LD.E R105, desc[UR4][R2.64+0xdc] ;  /* 0x0000dc0402697980 */ /* 0x000ea2000c101900 */
[----:B------:R-:W-:Y:S02]  /*4720*/  IMAD.IADD R59, R102, 0x1, R119 ;  /* 0x00000001663b7824 */ /* 0x000fe400078e0277 */
[----:B------:R-:W-:Y:S02]  /*4730*/  VIADD R0, R8, 0x8 ;  /* 0x0000000808007836 */ /* 0x000fe40000000000 */
[----:B------:R-:W-:Y:S01]  /*4740*/  VIADD R35, R102, 0x1 ;  /* 0x0000000166237836 */ /* 0x000fe20000000000 */
[C-C-:B------:R-:W-:Y:S01]  /*4750*/  IADD3 R60, PT, PT, R8.reuse, -0x1, -R59.reuse ;  /* 0xffffffff083c7810 */ /* 0x140fe20007ffe83b */
[--C-:B------:R-:W-:Y:S01]  /*4760*/  IMAD.IADD R57, R8, 0x1, -R59.reuse ;  /* 0x0000000108397824 */ /* 0x100fe200078e0a3b */
[C-C-:B------:R-:W-:Y:S01]  /*4770*/  IADD3 R23, PT, PT, R0.reuse, -0x1, -R59.reuse ;  /* 0xffffffff00177810 */ /* 0x140fe20007ffe83b */
[----:B-1----:R-:W-:Y:S01]  /*4780*/  IMAD.IADD R12, R0, 0x1, -R59 ;  /* 0x00000001000c7824 */ /* 0x002fe200078e0a3b */
[----:B------:R-:W-:Y:S01]  /*4790*/  IABS R60, R60 ;  /* 0x0000003c003c7213 */ /* 0x000fe20000000000 */
[----:B------:R-:W-:Y:S01]  /*47a0*/  VIADD R58, R57, 0xfffffff8 ;  /* 0xfffffff8393a7836 */ /* 0x000fe20000000000 */
[----:B------:R-:W-:-:S02]  /*47b0*/  ISETP.GE.AND P5, PT, R35, R168, PT ;  /* 0x000000a82300720c */ /* 0x000fc40003fa6270 */
[----:B------:R-:W-:Y:S02]  /*47c0*/  I2FP.F32.S32 R60, R60 ;  /* 0x0000003c003c7245 */ /* 0x000fe40000201400 */
[C---:B------:R-:W-:Y:S02]  /*47d0*/  ISETP.GE.AND P3, PT, R35.reuse, R167, PT ;  /* 0x000000a72300720c */ /* 0x040fe40003f66270 */
[----:B------:R-:W-:Y:S01]  /*47e0*/  ISETP.GE.AND P1, PT, R35, R166, PT ;  /* 0x000000a62300720c */ /* 0x000fe20003f26270 */
[----:B------:R-:W-:Y:S01]  /*47f0*/  FFMA.FTZ R49, -R155, R60, R49 ;  /* 0x0000003c9b317223 */ /* 0x000fe20000010131 */
[----:B------:R-:W-:Y:S01]  /*4800*/  ISETP.GE.AND P2, PT, R35, R163, PT ;  /* 0x000000a32300720c */ /* 0x000fe20003f46270 */
[----:B------:R-:W-:Y:S01]  /*4810*/  VIADD R35, R102, 0x8 ;  /* 0x0000000866237836 */ /* 0x000fe20000000000 */
[----:B------:R-:W-:Y:S02]  /*4820*/  IABS R23, R23 ;  /* 0x0000001700177213 */ /* 0x000fe40000000000 */
[----:B------:R-:W-:-:S02]  /*4830*/  FSEL R49, R49, -INF , P5 ;  /* 0xff80000031317808 */ /* 0x000fc40002800000 */
[--C-:B------:R-:W-:Y:S02]  /*4840*/  IADD3 R22, PT, PT, R0, -0x9, -R59.reuse ;  /* 0xfffffff700167810 */ /* 0x100fe40007ffe83b */
[----:B------:R-:W-:Y:S02]  /*4850*/  IABS R58, R58 ;  /* 0x0000003a003a7213 */ /* 0x000fe40000000000 */
[----:B------:R-:W-:Y:S02]  /*4860*/  I2FP.F32.S32 R60, R23 ;  /* 0x00000017003c7245 */ /* 0x000fe40000201400 */
[----:B------:R-:W-:Y:S02]  /*4870*/  IABS R57, R57 ;  /* 0x0000003900397213 */ /* 0x000fe40000000000 */
[C---:B------:R-:W-:Y:S01]  /*4880*/  IADD3 R24, PT, PT, R8.reuse, -0x9, -R59 ;  /* 0xfffffff708187810 */ /* 0x040fe20007ffe83b */
[----:B------:R-:W-:Y:S01]  /*4890*/  FFMA.FTZ R51, -R155, R60, R51 ;  /* 0x0000003c9b337223 */ /* 0x000fe20000010133 */
        /* <DEDUP_REMOVED lines=12> */
[----:B------:R-:W-:-:S02]  /*4960*/  FSEL R23, R49, -INF , !P3 ;  /* 0xff80000031177808 */ /* 0x000fc40005800000 */
        /* <DEDUP_REMOVED lines=11> */
[----:B------:R-:W-:-:S02]  /*4a20*/  ISETP.GE.AND P4, PT, R35, R168, PT ;  /* 0x000000a82300720c */ /* 0x000fc40003f86270 */
[C---:B------:R-:W-:Y:S02]  /*4a30*/  ISETP.GE.AND P6, PT, R35.reuse, R167, PT ;  /* 0x000000a72300720c */ /* 0x040fe40003fc6270 */
[C---:B------:R-:W-:Y:S02]  /*4a40*/  ISETP.GE.AND P5, PT, R35.reuse, R166, PT ;  /* 0x000000a62300720c */ /* 0x040fe40003fa6270 */
[----:B------:R-:W-:Y:S02]  /*4a50*/  ISETP.GE.AND P3, PT, R35, R163, PT ;  /* 0x000000a32300720c */ /* 0x000fe40003f66270 */
[----:B------:R-:W-:Y:S02]  /*4a60*/  IADD3 R0, PT, PT, R0, -0x39, -R59 ;  /* 0xffffffc700007810 */ /* 0x000fe40007ffe83b */
[----:B------:R-:W-:Y:S02]  /*4a70*/  IABS R35, R22 ;  /* 0x0000001600237213 */ /* 0x000fe40000000000 */
[----:B------:R-:W-:-:S02]  /*4a80*/  I2FP.F32.S32 R59, R58 ;  /* 0x0000003a003b7245 */ /* 0x000fc40000201400 */
[----:B------:R-:W-:Y:S02]  /*4a90*/  I2FP.F32.S32 R22, R57 ;  /* 0x0000003900167245 */ /* 0x000fe40000201400 */
[----:B------:R-:W-:Y:S01]  /*4aa0*/  IABS R24, R24 ;  /* 0x0000001800187213 */ /* 0x000fe20000000000 */
[----:B------:R-:W-:Y:S02]  /*4ab0*/  IMAD.MOV.U32 R49, RZ, RZ, R35 ;  /* 0x000000ffff317224 */ /* 0x000fe400078e0023 */
[C---:B------:R-:W-:Y:S01]  /*4ac0*/  FFMA.FTZ R59, -R155.reuse, R59, R44 ;  /* 0x0000003b9b3b7223 */ /* 0x040fe2000001012c */
[----:B------:R-:W-:Y:S01]  /*4ad0*/  FFMA.FTZ R46, -R155, R22, R46 ;  /* 0x000000169b2e7223 */ /* 0x000fe2000001012e */
[----:B------:R-:W-:Y:S01]  /*4ae0*/  I2FP.F32.S32 R58, R24 ;  /* 0x00000018003a7245 */ /* 0x000fe20000201400 */
[----:B------:R-:W-:Y:S01]  /*4af0*/  VIADD R44, R102, 0x9 ;  /* 0x00000009662c7836 */ /* 0x000fe20000000000 */
[----:B------:R-:W-:Y:S02]  /*4b00*/  FSEL R51, R51, -INF , P1 ;  /* 0xff80000033337808 */ /* 0x000fe40000800000 */
[----:B------:R-:W-:Y:S01]  /*4b10*/  IABS R56, R56 ;  /* 0x0000003800387213 */ /* 0x000fe20000000000 */
[----:B------:R-:W-:Y:S01]  /*4b20*/  FFMA.FTZ R58, -R155, R58, R45 ;  /* 0x0000003a9b3a7223 */ /* 0x000fe2000001012d */
[----:B------:R-:W-:-:S02]  /*4b30*/  I2FP.F32.S32 R60, R49 ;  /* 0x00000031003c7245 */ /* 0x000fc40000201400 */
[----:B------:R-:W-:Y:S02]  /*4b40*/  FSEL R35, R51, -INF , !P2 ;  /* 0xff80000033237808 */ /* 0x000fe40005000000 */
[----:B------:R-:W-:Y:S02]  /*4b50*/  FSEL R24, R59, -INF , P4 ;  /* 0xff8000003b187808 */ /* 0x000fe40002000000 */
[----:B------:R-:W-:Y:S02]  /*4b60*/  FSEL R46, R46, -INF , P5 ;  /* 0xff8000002e2e7808 */ /* 0x000fe40002800000 */
[C---:B------:R-:W-:Y:S02]  /*4b70*/  ISETP.GE.AND P1, PT, R44.reuse, R168, PT ;  /* 0x000000a82c00720c */ /* 0x040fe40003f26270 */
[C---:B------:R-:W-:Y:S02]  /*4b80*/  ISETP.GE.AND P2, PT, R44.reuse, R167, PT ;  /* 0x000000a72c00720c */ /* 0x040fe40003f46270 */
[----:B------:R-:W-:-:S02]  /*4b90*/  ISETP.GE.AND P4, PT, R44, R166, PT ;  /* 0x000000a62c00720c */ /* 0x000fc40003f86270 */
[----:B------:R-:W-:Y:S01]  /*4ba0*/  ISETP.GE.AND P5, PT, R44, R163, PT ;  /* 0x000000a32c00720c */ /* 0x000fe20003fa6270 */
[----:B------:R-:W-:Y:S01]  /*4bb0*/  VIADD R44, R102, 0x10 ;  /* 0x00000010662c7836 */ /* 0x000fe20000000000 */
[----:B------:R-:W-:Y:S02]  /*4bc0*/  IABS R21, R21 ;  /* 0x0000001500157213 */ /* 0x000fe40000000000 */
[----:B------:R-:W-:Y:S01]  /*4bd0*/  I2FP.F32.S32 R56, R56 ;  /* 0x0000003800387245 */ /* 0x000fe20000201400 */
[C---:B------:R-:W-:Y:S01]  /*4be0*/  FFMA.FTZ R47, -R155.reuse, R60, R47 ;  /* 0x0000003c9b2f7223 */ /* 0x040fe2000001012f */
[----:B------:R-:W-:Y:S02]  /*4bf0*/  FSEL R58, R58, -INF , P1 ;  /* 0xff8000003a3a7808 */ /* 0x000fe40000800000 */
[----:B------:R-:W-:Y:S01]  /*4c00*/  I2FP.F32.S32 R49, R21 ;  /* 0x0000001500317245 */ /* 0x000fe20000201400 */
[----:B------:R-:W-:Y:S01]  /*4c10*/  FFMA.FTZ R40, -R155, R56, R40 ;  /* 0x000000389b287223 */ /* 0x000fe20000010128 */
[----:B------:R-:W-:-:S02]  /*4c20*/  FSEL R45, R46, -INF , !P3 ;  /* 0xff8000002e2d7808 */ /* 0x000fc40005800000 */
[----:B------:R-:W-:Y:S01]  /*4c30*/  ISETP.GE.AND P3, PT, R44, R168, PT ;  /* 0x000000a82c00720c */ /* 0x000fe20003f66270 */
[----:B------:R-:W-:Y:S01]  /*4c40*/  FFMA.FTZ R42, -R155, R49, R42 ;  /* 0x000000319b2a7223 */ /* 0x000fe2000001012a */
[----:B------:R-:W-:Y:S02]  /*4c50*/  FSEL R21, R58, -INF , !P2 ;  /* 0xff8000003a157808 */ /* 0x000fe40005000000 */
[----:B------:R-:W-:Y:S02]  /*4c60*/  FSEL R47, R47, -INF , P4 ;  /* 0xff8000002f2f7808 */ /* 0x000fe40002000000 */
[C---:B------:R-:W-:Y:S02]  /*4c70*/  ISETP.GE.AND P1, PT, R44.reuse, R167, PT ;  /* 0x000000a72c00720c */ /* 0x040fe40003f26270 */
[C---:B------:R-:W-:Y:S02]  /*4c80*/  ISETP.GE.AND P2, PT, R44.reuse, R166, PT ;  /* 0x000000a62c00720c */ /* 0x040fe40003f46270 */
[----:B------:R-:W-:Y:S01]  /*4c90*/  ISETP.GE.AND P4, PT, R44, R163, PT ;  /* 0x000000a32c00720c */ /* 0x000fe20003f86270 */
[----:B------:R-:W-:Y:S01]  /*4ca0*/  VIADD R44, R102, 0x11 ;  /* 0x00000011662c7836 */ /* 0x000fe20000000000 */
[----:B------:R-:W-:-:S02]  /*4cb0*/  IABS R19, R19 ;  /* 0x0000001300137213 */ /* 0x000fc40000000000 */
[----:B------:R-:W-:Y:S02]  /*4cc0*/  IABS R46, R31 ;  /* 0x0000001f002e7213 */ /* 0x000fe40000000000 */
[----:B------:R-:W-:Y:S02]  /*4cd0*/  FSEL R40, R40, -INF , P3 ;  /* 0xff80000028287808 */ /* 0x000fe40001800000 */
[----:B------:R-:W-:Y:S02]  /*4ce0*/  I2FP.F32.S32 R56, R19 ;  /* 0x0000001300387245 */ /* 0x000fe40000201400 */
[----:B------:R-:W-:Y:S02]  /*4cf0*/  FSEL R31, R47, -INF , !P5 ;  /* 0xff8000002f1f7808 */ /* 0x000fe40006800000 */
[----:B------:R-:W-:Y:S02]  /*4d00*/  I2FP.F32.S32 R46, R46 ;  /* 0x0000002e002e7245 */ /* 0x000fe40000201400 */
[----:B------:R-:W-:-:S02]  /*4d10*/  FSEL R19, R40, -INF , !P1 ;  /* 0xff80000028137808 */ /* 0x000fc40004800000 */
[----:B------:R-:W-:Y:S02]  /*4d20*/  FSEL R42, R42, -INF , P2 ;  /* 0xff8000002a2a7808 */ /* 0x000fe40001000000 */
[C---:B------:R-:W-:Y:S02]  /*4d30*/  ISETP.GE.AND P5, PT, R44.reuse, R168, PT ;  /* 0x000000a82c00720c */ /* 0x040fe40003fa6270 */
[C---:B------:R-:W-:Y:S02]  /*4d40*/  ISETP.GE.AND P3, PT, R44.reuse, R167, PT ;  /* 0x000000a72c00720c */ /* 0x040fe40003f66270 */
[C---:B------:R-:W-:Y:S02]  /*4d50*/  ISETP.GE.AND P1, PT, R44.reuse, R166, PT ;  /* 0x000000a62c00720c */ /* 0x040fe40003f26270 */
[----:B------:R-:W-:Y:S02]  /*4d60*/  ISETP.GE.AND P2, PT, R44, R163, PT ;  /* 0x000000a32c00720c */ /* 0x000fe40003f46270 */
[----:B------:R-:W-:Y:S01]  /*4d70*/  IABS R44, R33 ;  /* 0x00000021002c7213 */ /* 0x000fe20000000000 */
[C---:B------:R-:W-:Y:S01]  /*4d80*/  FFMA.FTZ R41, -R155.reuse, R46, R41 ;  /* 0x0000002e9b297223 */ /* 0x040fe20000010129 */
[----:B------:R-:W-:Y:S01]  /*4d90*/  IABS R17, R17 ;  /* 0x0000001100117213 */ /* 0x000fe20000000000 */
[----:B------:R-:W-:Y:S01]  /*4da0*/  VIADD R40, R102, 0x18 ;  /* 0x0000001866287836 */ /* 0x000fe20000000000 */
[----:B------:R-:W-:Y:S01]  /*4db0*/  I2FP.F32.S32 R44, R44 ;  /* 0x0000002c002c7245 */ /* 0x000fe20000201400 */
[----:B------:R-:W-:Y:S01]  /*4dc0*/  FFMA.FTZ R43, -R155, R56, R43 ;  /* 0x000000389b2b7223 */ /* 0x000fe2000001012b */
[----:B------:R-:W-:-:S02]  /*4dd0*/  FSEL R41, R41, -INF , P5 ;  /* 0xff80000029297808 */ /* 0x000fc40002800000 */
[----:B------:R-:W-:Y:S01]  /*4de0*/  I2FP.F32.S32 R47, R17 ;  /* 0x00000011002f7245 */ /* 0x000fe20000201400 */
[C---:B------:R-:W-:Y:S01]  /*4df0*/  FFMA.FTZ R36, -R155.reuse, R44, R36 ;  /* 0x0000002c9b247223 */ /* 0x040fe20000010124 */
[----:B------:R-:W-:Y:S02]  /*4e00*/  FSEL R33, R42, -INF , !P4 ;  /* 0xff8000002a217808 */ /* 0x000fe40006000000 */
[C---:B------:R-:W-:Y:S01]  /*4e10*/  ISETP.GE.AND P4, PT, R40.reuse, R168, PT ;  /* 0x000000a82800720c */ /* 0x040fe20003f86270 */
[----:B------:R-:W-:Y:S01]  /*4e20*/  FFMA.FTZ R38, -R155, R47, R38 ;  /* 0x0000002f9b267223 */ /* 0x000fe20000010126 */
[----:B------:R-:W-:Y:S02]  /*4e30*/  FSEL R17, R41, -INF , !P3 ;  /* 0xff80000029117808 */ /* 0x000fe40005800000 */
[----:B------:R-:W-:Y:S02]  /*4e40*/  FSEL R43, R43, -INF , P1 ;  /* 0xff8000002b2b7808 */ /* 0x000fe40000800000 */
[----:B------:R-:W-:-:S02]  /*4e50*/  ISETP.GE.AND P5, PT, R40, R167, PT ;  /* 0x000000a72800720c */ /* 0x000fc40003fa6270 */
[C---:B------:R-:W-:Y:S02]  /*4e60*/  ISETP.GE.AND P3, PT, R40.reuse, R166, PT ;  /* 0x000000a62800720c */ /* 0x040fe40003f66270 */
[----:B------:R-:W-:Y:S01]  /*4e70*/  ISETP.GE.AND P1, PT, R40, R163, PT ;  /* 0x000000a32800720c */ /* 0x000fe20003f26270 */
[----:B------:R-:W-:Y:S01]  /*4e80*/  VIADD R40, R102, 0x19 ;  /* 0x0000001966287836 */ /* 0x000fe20000000000 */
[----:B------:R-:W-:Y:S02]  /*4e90*/  IABS R15, R15 ;  /* 0x0000000f000f7213 */ /* 0x000fe40000000000 */
[----:B------:R-:W-:Y:S02]  /*4ea0*/  FSEL R42, R36, -INF , P4 ;  /* 0xff800000242a7808 */ /* 0x000fe40002000000 */
[----:B------:R-:W-:Y:S02]  /*4eb0*/  IABS R41, R25 ;  /* 0x0000001900297213 */ /* 0x000fe40000000000 */
[----:B------:R-:W-:-:S02]  /*4ec0*/  I2FP.F32.S32 R44, R15 ;  /* 0x0000000f002c7245 */ /* 0x000fc40000201400 */
[----:B------:R-:W-:Y:S02]  /*4ed0*/  FSEL R25, R43, -INF , !P2 ;  /* 0xff8000002b197808 */ /* 0x000fe40005000000 */
[----:B------:R-:W-:Y:S02]  /*4ee0*/  FSEL R15, R42, -INF , !P5 ;  /* 0xff8000002a0f7808 */ /* 0x000fe40006800000 */
[----:B------:R-:W-:Y:S02]  /*4ef0*/  FSEL R38, R38, -INF , P3 ;  /* 0xff80000026267808 */ /* 0x000fe40001800000 */
[C---:B------:R-:W-:Y:S02]  /*4f00*/  ISETP.GE.AND P2, PT, R40.reuse, R168, PT ;  /* 0x000000a82800720c */ /* 0x040fe40003f46270 */
[----:B------:R-:W-:Y:S02]  /*4f10*/  ISETP.GE.AND P4, PT, R40, R167, PT ;  /* 0x000000a72800720c */ /* 0x000fe40003f86270 */
[----:B------:R-:W-:-:S02]  /*4f20*/  I2FP.F32.S32 R36, R41 ;  /* 0x0000002900247245 */ /* 0x000fc40000201400 */
        /* <DEDUP_REMOVED lines=8> */
[----:B------:R-:W-:-:S02]  /*4fb0*/  I2FP.F32.S32 R41, R13 ;  /* 0x0000000d00297245 */ /* 0x000fc40000201400 */
[----:B------:R-:W-:Y:S01]  /*4fc0*/  FSEL R27, R38, -INF , !P1 ;  /* 0xff800000261b7808 */ /* 0x000fe20004800000 */
[----:B------:R-:W-:Y:S01]  /*4fd0*/  FFMA.FTZ R40, -R155, R40, R80 ;  /* 0x000000289b287223 */ /* 0x000fe20000010150 */
[----:B------:R-:W-:Y:S02]  /*4fe0*/  FSEL R36, R36, -INF , P2 ;  /* 0xff80000024247808 */ /* 0x000fe40001000000 */
[----:B------:R-:W-:Y:S01]  /*4ff0*/  ISETP.GE.AND P1, PT, R37, R168, PT ;  /* 0x000000a82500720c */ /* 0x000fe20003f26270 */
[----:B------:R-:W-:Y:S01]  /*5000*/  FFMA.FTZ R41, -R155, R41, R82 ;  /* 0x000000299b297223 */ /* 0x000fe20000010152 */
[----:B------:R-:W-:Y:S01]  /*5010*/  FSEL R13, R36, -INF , !P4 ;  /* 0xff800000240d7808 */ /* 0x000fe20006000000 */
[----:B------:R-:W-:Y:S01]  /*5020*/  VIADD R36, R102, 0x21 ;  /* 0x0000002166247836 */ /* 0x000fe20000000000 */
[C---:B------:R-:W-:Y:S02]  /*5030*/  ISETP.GE.AND P2, PT, R37.reuse, R167, PT ;  /* 0x000000a72500720c */ /* 0x040fe40003f46270 */
[----:B------:R-:W-:-:S02]  /*5040*/  ISETP.GE.AND P4, PT, R37, R166, PT ;  /* 0x000000a62500720c */ /* 0x000fc40003f86270 */
[----:B------:R-:W-:Y:S02]  /*5050*/  FSEL R39, R39, -INF , P5 ;  /* 0xff80000027277808 */ /* 0x000fe40002800000 */
[----:B------:R-:W-:Y:S02]  /*5060*/  IABS R34, R34 ;  /* 0x0000002200227213 */ /* 0x000fe40000000000 */
[----:B------:R-:W-:Y:S02]  /*5070*/  FSEL R40, R40, -INF , P1 ;  /* 0xff80000028287808 */ /* 0x000fe40000800000 */
[----:B------:R-:W-:Y:S02]  /*5080*/  IABS R32, R32 ;  /* 0x0000002000207213 */ /* 0x000fe40000000000 */
[----:B------:R-:W-:Y:S02]  /*5090*/  ISETP.GE.AND P5, PT, R37, R163, PT ;  /* 0x000000a32500720c */ /* 0x000fe40003fa6270 */
[----:B------:R-:W-:-:S02]  /*50a0*/  IABS R37, R29 ;  /* 0x0000001d00257213 */ /* 0x000fc40000000000 */
[----:B------:R-:W-:Y:S02]  /*50b0*/  FSEL R29, R39, -INF , !P3 ;  /* 0xff800000271d7808 */ /* 0x000fe40005800000 */
[----:B------:R-:W-:Y:S02]  /*50c0*/  I2FP.F32.S32 R34, R34 ;  /* 0x0000002200227245 */ /* 0x000fe40000201400 */
[----:B------:R-:W-:Y:S02]  /*50d0*/  FSEL R127, R40, -INF , !P2 ;  /* 0xff800000287f7808 */ /* 0x000fe40005000000 */
[----:B------:R-:W-:Y:S02]  /*50e0*/  FSEL R41, R41, -INF , P4 ;  /* 0xff80000029297808 */ /* 0x000fe40002000000 */
[C---:B------:R-:W-:Y:S02]  /*50f0*/  ISETP.GE.AND P3, PT, R36.reuse, R168, PT ;  /* 0x000000a82400720c */ /* 0x040fe40003f66270 */
[----:B------:R-:W-:-:S02]  /*5100*/  ISETP.GE.AND P1, PT, R36, R167, PT ;  /* 0x000000a72400720c */ /* 0x000fc40003f26270 */
[C---:B------:R-:W-:Y:S02]  /*5110*/  ISETP.GE.AND P2, PT, R36.reuse, R166, PT ;  /* 0x000000a62400720c */ /* 0x040fe40003f46270 */
[----:B------:R-:W-:Y:S01]  /*5120*/  ISETP.GE.AND P4, PT, R36, R163, PT ;  /* 0x000000a32400720c */ /* 0x000fe20003f86270 */
[----:B------:R-:W-:Y:S01]  /*5130*/  VIADD R36, R102, 0x28 ;  /* 0x0000002866247836 */ /* 0x000fe20000000000 */
[----:B------:R-:W-:Y:S01]  /*5140*/  I2FP.F32.S32 R32, R32 ;  /* 0x0000002000207245 */ /* 0x000fe20000201400 */
[----:B------:R-:W-:Y:S01]  /*5150*/  FFMA.FTZ R34, -R155, R34, R81 ;  /* 0x000000229b227223 */ /* 0x000fe20000010151 */
[----:B------:R-:W-:Y:S02]  /*5160*/  IABS R30, R30 ;  /* 0x0000001e001e7213 */ /* 0x000fe40000000000 */
[----:B------:R-:W-:Y:S01]  /*5170*/  FSEL R169, R41, -INF , !P5 ;  /* 0xff80000029a97808 */ /* 0x000fe20006800000 */
[----:B------:R-:W-:Y:S01]  /*5180*/  FFMA.FTZ R32, -R155, R32, R52 ;  /* 0x000000209b207223 */ /* 0x000fe20000010134 */
[----:B------:R-:W-:-:S02]  /*5190*/  IABS R26, R26 ;  /* 0x0000001a001a7213 */ /* 0x000fc40000000000 */
[----:B------:R-:W-:Y:S02]  /*51a0*/  ISETP.GE.AND P5, PT, R36, R168, PT ;  /* 0x000000a82400720c */ /* 0x000fe40003fa6270 */
[----:B------:R-:W-:Y:S02]  /*51b0*/  I2FP.F32.S32 R38, R37 ;  /* 0x0000002500267245 */ /* 0x000fe40000201400 */
[----:B------:R-:W-:Y:S01]  /*51c0*/  I2FP.F32.S32 R37, R30 ;  /* 0x0000001e00257245 */ /* 0x000fe20000201400 */
[----:B------:R-:W-:Y:S01]  /*51d0*/  VIADD R30, R102, 0x29 ;  /* 0x00000029661e7836 */ /* 0x000fe20000000000 */
[----:B------:R-:W-:Y:S02]  /*51e0*/  FSEL R34, R34, -INF , P3 ;  /* 0xff80000022227808 */ /* 0x000fe40001800000 */
[----:B------:R-:W-:Y:S02]  /*51f0*/  I2FP.F32.S32 R26, R26 ;  /* 0x0000001a001a7245 */ /* 0x000fe40000201400 */
[----:B------:R-:W-:-:S02]  /*5200*/  ISETP.GE.AND P3, PT, R36, R167, PT ;  /* 0x000000a72400720c */ /* 0x000fc40003f66270 */
[----:B------:R-:W-:Y:S02]  /*5210*/  FSEL R32, R32, -INF , P5 ;  /* 0xff80000020207808 */ /* 0x000fe40002800000 */
[----:B------:R-:W-:Y:S01]  /*5220*/  IABS R10, R10 ;  /* 0x0000000a000a7213 */ /* 0x000fe20000000000 */
[C---:B------:R-:W-:Y:S01]  /*5230*/  FFMA.FTZ R37, -R155.reuse, R37, R54 ;  /* 0x000000259b257223 */ /* 0x040fe20000010136 */
[----:B------:R-:W-:Y:S01]  /*5240*/  FSEL R129, R34, -INF , !P1 ;  /* 0xff80000022817808 */ /* 0x000fe20004800000 */
[C---:B------:R-:W-:Y:S01]  /*5250*/  FFMA.FTZ R55, -R155.reuse, R26, R55 ;  /* 0x0000001a9b377223 */ /* 0x040fe20000010137 */
[----:B------:R-:W-:Y:S01]  /*5260*/  ISETP.GE.AND P1, PT, R36, R166, PT ;  /* 0x000000a62400720c */ /* 0x000fe20003f26270 */
[----:B------:R-:W-:Y:S01]  /*5270*/  VIADD R26, R102, 0x30 ;  /* 0x00000030661a7836 */ /* 0x000fe20000000000 */
[----:B------:R-:W-:Y:S02]  /*5280*/  FSEL R131, R32, -INF , !P3 ;  /* 0xff80000020837808 */ /* 0x000fe40005800000 */
[----:B------:R-:W-:Y:S01]  /*5290*/  I2FP.F32.S32 R39, R10 ;  /* 0x0000000a00277245 */ /* 0x000fe20000201400 */
[----:B------:R-:W-:Y:S01]  /*52a0*/  FFMA.FTZ R38, -R155, R38, R83 ;  /* 0x000000269b267223 */ /* 0x000fe20000010153 */
[----:B------:R-:W-:-:S02]  /*52b0*/  ISETP.GE.AND P3, PT, R30, R166, PT ;  /* 0x000000a61e00720c */ /* 0x000fc40003f66270 */
[----:B------:R-:W-:Y:S01]  /*52c0*/  FSEL R37, R37, -INF , P1 ;  /* 0xff80000025257808 */ /* 0x000fe20000800000 */
[----:B------:R-:W-:Y:S01]  /*52d0*/  FFMA.FTZ R39, -R155, R39, R78 ;  /* 0x000000279b277223 */ /* 0x000fe2000001014e */
[----:B------:R-:W-:Y:S02]  /*52e0*/  IABS R20, R20 ;  /* 0x0000001400147213 */ /* 0x000fe40000000000 */
[----:B------:R-:W-:Y:S02]  /*52f0*/  ISETP.GE.AND P1, PT, R30, R163, PT ;  /* 0x000000a31e00720c */ /* 0x000fe40003f26270 */
[----:B------:R-:W-:Y:S02]  /*5300*/  IABS R18, R18 ;  /* 0x0000001200127213 */ /* 0x000fe40000000000 */
[----:B------:R-:W-:Y:S02]  /*5310*/  FSEL R55, R55, -INF , P3 ;  /* 0xff80000037377808 */ /* 0x000fe40001800000 */
[----:B------:R-:W-:-:S02]  /*5320*/  IABS R8, R8 ;  /* 0x0000000800087213 */ /* 0x000fc40000000000 */
[----:B------:R-:W-:Y:S02]  /*5330*/  IABS R6, R6 ;  /* 0x0000000600067213 */ /* 0x000fe40000000000 */
[----:B------:R-:W-:Y:S02]  /*5340*/  ISETP.GE.AND P3, PT, R26, R166, PT ;  /* 0x000000a61a00720c */ /* 0x000fe40003f66270 */
[----:B------:R-:W-:Y:S02]  /*5350*/  FSEL R38, R38, -INF , P2 ;  /* 0xff80000026267808 */ /* 0x000fe40001000000 */
[----:B------:R-:W-:Y:S02]  /*5360*/  ISETP.GE.AND P2, PT, R36, R163, PT ;  /* 0x000000a32400720c */ /* 0x000fe40003f46270 */
[----:B------:R-:W-:Y:S02]  /*5370*/  I2FP.F32.S32 R20, R20 ;  /* 0x0000001400147245 */ /* 0x000fe40000201400 */
[----:B------:R-:W-:-:S02]  /*5380*/  I2FP.F32.S32 R18, R18 ;  /* 0x0000001200127245 */ /* 0x000fc40000201400 */
[----:B------:R-:W-:Y:S02]  /*5390*/  FSEL R171, R55, -INF , !P1 ;  /* 0xff80000037ab7808 */ /* 0x000fe40004800000 */
[----:B------:R-:W-:Y:S02]  /*53a0*/  IABS R12, R12 ;  /* 0x0000000c000c7213 */ /* 0x000fe40000000000 */
[----:B------:R-:W-:Y:S02]  /*53b0*/  I2FP.F32.S32 R8, R8 ;  /* 0x0000000800087245 */ /* 0x000fe40000201400 */
[----:B------:R-:W-:Y:S01]  /*53c0*/  I2FP.F32.S32 R41, R6 ;  /* 0x0000000600297245 */ /* 0x000fe20000201400 */
[----:B------:R-:W-:Y:S01]  /*53d0*/  VIADD R6, R102, 0x31 ;  /* 0x0000003166067836 */ /* 0x000fe20000000000 */
[----:B------:R-:W-:Y:S02]  /*53e0*/  ISETP.GE.AND P1, PT, R26, R163, PT ;  /* 0x000000a31a00720c */ /* 0x000fe40003f26270 */
[----:B------:R-:W-:-:S02]  /*53f0*/  IABS R16, R16 ;  /* 0x0000001000107213 */ /* 0x000fc40000000000 */
[----:B------:R-:W-:Y:S01]  /*5400*/  FSEL R39, R39, -INF , P3 ;  /* 0xff80000027277808 */ /* 0x000fe20001800000 */
[----:B------:R-:W-:Y:S01]  /*5410*/  FFMA.FTZ R20, -R155, R20, R76 ;  /* 0x000000149b147223 */ /* 0x000fe2000001014c */
[----:B------:R-:W-:Y:S01]  /*5420*/  FSEL R175, R37, -INF , !P2 ;  /* 0xff80000025af7808 */ /* 0x000fe20005000000 */
[C---:B------:R-:W-:Y:S01]  /*5430*/  FFMA.FTZ R18, -R155.reuse, R18, R77 ;  /* 0x000000129b127223 */ /* 0x040fe2000001014d */
[----:B------:R-:W-:Y:S01]  /*5440*/  I2FP.F32.S32 R37, R12 ;  /* 0x0000000c00257245 */ /* 0x000fe20000201400 */
[----:B------:R-:W-:Y:S01]  /*5450*/  FFMA.FTZ R8, -R155, R8, R79 ;  /* 0x000000089b087223 */ /* 0x000fe2000001014f */
[----:B------:R-:W-:Y:S01]  /*5460*/  ISETP.GE.AND P2, PT, R26, R168, PT ;  /* 0x000000a81a00720c */ /* 0x000fe20003f46270 */
[----:B------:R-:W-:Y:S01]  /*5470*/  VIADD R10, R102, 0x38 ;  /* 0x00000038660a7836 */ /* 0x000fe20000000000 */
[----:B------:R-:W-:Y:S02]  /*5480*/  I2FP.F32.S32 R16, R16 ;  /* 0x0000001000107245 */ /* 0x000fe40000201400 */
[----:B------:R-:W-:-:S02]  /*5490*/  FSEL R114, R39, -INF , !P1 ;  /* 0xff80000027727808 */ /* 0x000fc40004800000 */
[C---:B------:R-:W-:Y:S02]  /*54a0*/  ISETP.GE.AND P3, PT, R6.reuse, R168, PT ;  /* 0x000000a80600720c */ /* 0x040fe40003f66270 */
[----:B------:R-:W-:Y:S01]  /*54b0*/  ISETP.GE.AND P1, PT, R6, R166, PT ;  /* 0x000000a60600720c */ /* 0x000fe20003f26270 */
[C---:B------:R-:W-:Y:S01]  /*54c0*/  FFMA.FTZ R37, -R155.reuse, R37, R50 ;  /* 0x000000259b257223 */ /* 0x040fe20000010132 */
[----:B------:R-:W-:Y:S01]  /*54d0*/  FSEL R20, R20, -INF , P2 ;  /* 0xff80000014147808 */ /* 0x000fe20001000000 */
[C---:B------:R-:W-:Y:S01]  /*54e0*/  FFMA.FTZ R16, -R155.reuse, R16, R72 ;  /* 0x000000109b107223 */ /* 0x040fe20000010148 */
[----:B------:R-:W-:Y:S01]  /*54f0*/  FFMA.FTZ R41, -R155, R41, R74 ;  /* 0x000000299b297223 */ /* 0x000fe2000001014a */
[----:B------:R-:W-:Y:S02]  /*5500*/  ISETP.GE.AND P2, PT, R102, R166, PT ;  /* 0x000000a66600720c */ /* 0x000fe40003f46270 */
[----:B------:R-:W-:Y:S02]  /*5510*/  FSEL R18, R18, -INF , P3 ;  /* 0xff80000012127808 */ /* 0x000fe40001800000 */
[----:B------:R-:W-:-:S02]  /*5520*/  FSEL R115, R8, -INF , P1 ;  /* 0xff80000008737808 */ /* 0x000fc40000800000 */
[C---:B------:R-:W-:Y:S02]  /*5530*/  ISETP.GE.AND P3, PT, R10.reuse, R168, PT ;  /* 0x000000a80a00720c */ /* 0x040fe40003f66270 */
[----:B------:R-:W-:Y:S02]  /*5540*/  ISETP.GE.AND P1, PT, R10, R166, PT ;  /* 0x000000a60a00720c */ /* 0x000fe40003f26270 */
[----:B------:R-:W-:Y:S02]  /*5550*/  IABS R12, R14 ;  /* 0x0000000e000c7213 */ /* 0x000fe40000000000 */
[----:B------:R-:W-:Y:S02]  /*5560*/  FSEL R8, R37, -INF , P2 ;  /* 0xff80000025087808 */ /* 0x000fe40001000000 */
[----:B------:R-:W-:Y:S02]  /*5570*/  FSEL R16, R16, -INF , P3 ;  /* 0xff80000010107808 */ /* 0x000fe40001800000 */
[----:B------:R-:W-:-:S02]  /*5580*/  FSEL R41, R41, -INF , P1 ;  /* 0xff80000029297808 */ /* 0x000fc40000800000 */
[----:B------:R-:W-:Y:S02]  /*5590*/  ISETP.GE.AND P2, PT, R102, R163, PT ;  /* 0x000000a36600720c */ /* 0x000fe40003f46270 */
[C---:B------:R-:W-:Y:S02]  /*55a0*/  ISETP.GE.AND P3, PT, R6.reuse, R167, PT ;  /* 0x000000a70600720c */ /* 0x040fe40003f66270 */
[----:B------:R-:W-:Y:S02]  /*55b0*/  ISETP.GE.AND P1, PT, R6, R163, PT ;  /* 0x000000a30600720c */ /* 0x000fe40003f26270 */
[----:B------:R-:W-:Y:S02]  /*55c0*/  I2FP.F32.S32 R12, R12 ;  /* 0x0000000c000c7245 */ /* 0x000fe40000201400 */
[----:B------:R-:W-:Y:S01]  /*55d0*/  IABS R6, R0 ;  /* 0x0000000000067213 */ /* 0x000fe20000000000 */
[----:B------:R-:W-:Y:S01]  /*55e0*/  VIADD R0, R102, 0x39 ;  /* 0x0000003966007836 */ /* 0x000fe20000000000 */
[----:B------:R-:W-:Y:S01]  /*55f0*/  FSEL R8, R8, -INF , !P2 ;  /* 0xff80000008087808 */ /* 0x000fe20005000000 */
[C---:B------:R-:W-:Y:S01]  /*5600*/  FFMA.FTZ R12, -R155.reuse, R12, R73 ;  /* 0x0000000c9b0c7223 */ /* 0x040fe20000010149 */
[----:B------:R-:W-:Y:S01]  /*5610*/  FFMA.FTZ R48, -R155, R22, R48 ;  /* 0x000000169b307223 */ /* 0x000fe20000010130 */
[----:B------:R-:W-:-:S02]  /*5620*/  FSEL R37, R24, -INF , !P6 ;  /* 0xff80000018257808 */ /* 0x000fc40007000000 */
[-C--:B------:R-:W-:Y:S02]  /*5630*/  ISETP.GE.AND P2, PT, R0, R168.reuse, PT ;  /* 0x000000a80000720c */ /* 0x080fe40003f46270 */
[----:B------:R-:W-:Y:S02]  /*5640*/  FMNMX3.FTZ R14, R8, R35, R45, !PT ;  /* 0x00000023080e7276 */ /* 0x000fe4000781002d */
[----:B------:R-:W-:Y:S02]  /*5650*/  ISETP.GE.AND P6, PT, R102, R168, PT ;  /* 0x000000a86600720c */ /* 0x000fe40003fc6270 */
[----:B------:R-:W-:Y:S02]  /*5660*/  I2FP.F32.S32 R6, R6 ;  /* 0x0000000600067245 */ /* 0x000fe40000201400 */
[----:B------:R-:W-:Y:S02]  /*5670*/  FSEL R126, R12, -INF , P2 ;  /* 0xff8000000c7e7808 */ /* 0x000fe40001000000 */
[----:B------:R-:W-:-:S02]  /*5680*/  FMNMX3.FTZ R14, R14, R31, R33, !PT ;  /* 0x0000001f0e0e7276 */ /* 0x000fc40007810021 */
[----:B------:R-:W-:Y:S02]  /*5690*/  ISETP.GE.AND P2, PT, R102, R167, PT ;  /* 0x000000a76600720c */ /* 0x000fe40003f46270 */
[----:B------:R-:W-:Y:S01]  /*56a0*/  FSEL R48, R48, -INF , P6 ;  /* 0xff80000030307808 */ /* 0x000fe20003000000 */
[----:B------:R-:W-:Y:S01]  /*56b0*/  FFMA.FTZ R75, -R155, R6, R75 ;  /* 0x000000069b4b7223 */ /* 0x000fe2000001014b */
[----:B------:R-:W-:Y:S02]  /*56c0*/  FMNMX3.FTZ R14, R14, R25, R27, !PT ;  /* 0x000000190e0e7276 */ /* 0x000fe4000781001b */
[----:B------:R-:W-:Y:S02]  /*56d0*/  FSEL R6, R48, -INF , !P2 ;  /* 0xff80000030067808 */ /* 0x000fe40005000000 */
[----:B------:R-:W-:Y:S02]  /*56e0*/  IABS R28, R28 ;  /* 0x0000001c001c7213 */ /* 0x000fe40000000000 */
[----:B------:R-:W-:-:S02]  /*56f0*/  FMNMX3.FTZ R12, R14, R29, R169, !PT ;  /* 0x0000001d0e0c7276 */ /* 0x000fc400078100a9 */
[----:B------:R-:W-:Y:S02]  /*5700*/  FMNMX3.FTZ R14, R6, R23, R37, !PT ;  /* 0x00000017060e7276 */ /* 0x000fe40007810025 */
[----:B------:R-:W-:Y:S02]  /*5710*/  I2FP.F32.S32 R28, R28 ;  /* 0x0000001c001c7245 */ /* 0x000fe40000201400 */
[----:B------:R-:W-:Y:S02]  /*5720*/  FSEL R115, R115, -INF , !P1 ;  /* 0xff80000073737808 */ /* 0x000fe40004800000 */
[----:B------:R-:W-:Y:S02]  /*5730*/  ISETP.GE.AND P1, PT, R0, R166, PT ;  /* 0x000000a60000720c */ /* 0x000fe40003f26270 */
[----:B------:R-:W-:Y:S01]  /*5740*/  FMNMX3.FTZ R14, R14, R21, R19, !PT ;  /* 0x000000150e0e7276 */ /* 0x000fe20007810013 */
[----:B------:R-:W-:Y:S01]  /*5750*/  FFMA.FTZ R28, -R155, R28, R53 ;  /* 0x0000001c9b1c7223 */ /* 0x000fe20000010135 */
[----:B------:R-:W-:-:S02]  /*5760*/  FSEL R173, R38, -INF , !P4 ;  /* 0xff80000026ad7808 */ /* 0x000fc40006000000 */
[----:B------:R-:W-:Y:S02]  /*5770*/  ISETP.GE.AND P2, PT, R0, R163, PT ;  /* 0x000000a30000720c */ /* 0x000fe40003f46270 */
[----:B------:R-:W-:Y:S02]  /*5780*/  FSEL R111, R75, -INF , P1 ;  /* 0xff8000004b6f7808 */ /* 0x000fe40000800000 */
[----:B------:R-:W-:Y:S02]  /*5790*/  ISETP.GE.AND P4, PT, R30, R168, PT ;  /* 0x000000a81e00720c */ /* 0x000fe40003f86270 */
[----:B------:R-:W-:Y:S02]  /*57a0*/  FMNMX3.FTZ R14, R14, R17, R15, !PT ;  /* 0x000000110e0e7276 */ /* 0x000fe4000781000f */
[----:B------:R-:W-:Y:S02]  /*57b0*/  FSEL R111, R111, -INF , !P2 ;  /* 0xff8000006f6f7808 */ /* 0x000fe40005000000 */
[----:B------:R-:W-:-:S02]  /*57c0*/  FSEL R177, R28, -INF , P4 ;  /* 0xff8000001cb17808 */ /* 0x000fc40002000000 */
[----:B------:R-:W-:Y:S02]  /*57d0*/  ISETP.GE.AND P6, PT, R10, R163, PT ;  /* 0x000000a30a00720c */ /* 0x000fe40003fc6270 */
[----:B------:R-:W-:Y:S02]  /*57e0*/  FMNMX3.FTZ R12, R12, R173, R175, !PT ;  /* 0x000000ad0c0c7276 */ /* 0x000fe400078100af */
[-C--:B------:R-:W-:Y:S02]  /*57f0*/  ISETP.GE.AND P2, PT, R0, R167.reuse, PT ;  /* 0x000000a70000720c */ /* 0x080fe40003f46270 */
[-C--:B------:R-:W-:Y:S02]  /*5800*/  ISETP.GE.AND P5, PT, R30, R167.reuse, PT ;  /* 0x000000a71e00720c */ /* 0x080fe40003fa6270 */
[----:B------:R-:W-:Y:S02]  /*5810*/  ISETP.GE.AND P4, PT, R26, R167, PT ;  /* 0x000000a71a00720c */ /* 0x000fe40003f86270 */
[----:B------:R-:W-:-:S02]  /*5820*/  FMNMX3.FTZ R0, R14, R13, R127, !PT ;  /* 0x0000000d0e007276 */ /* 0x000fc4000781007f */
[----:B------:R-:W-:Y:S02]  /*5830*/  FSEL R113, R41, -INF , !P6 ;  /* 0xff80000029717808 */ /* 0x000fe40007000000 */
[----:B------:R-:W-:Y:S02]  /*5840*/  FMNMX3.FTZ R12, R12, R171, R114, !PT ;  /* 0x000000ab0c0c7276 */ /* 0x000fe40007810072 */
[----:B------:R-:W-:Y:S02]  /*5850*/  ISETP.GE.AND P1, PT, R10, R167, PT ;  /* 0x000000a70a00720c */ /* 0x000fe40003f26270 */
[----:B------:R-:W-:Y:S02]  /*5860*/  FSEL R177, R177, -INF , !P5 ;  /* 0xff800000b1b17808 */ /* 0x000fe40006800000 */
[----:B------:R-:W-:Y:S02]  /*5870*/  FSEL R130, R20, -INF , !P4 ;  /* 0xff80000014827808 */ /* 0x000fe40006000000 */
[----:B------:R-:W-:-:S02]  /*5880*/  FMNMX3.FTZ R0, R0, R129, R131, !PT ;  /* 0x0000008100007276 */ /* 0x000fc40007810083 */
        /* <DEDUP_REMOVED lines=37> */
[----:B------:R-:W2:Y:S03]  /*5ae0*/  LDSM.16.MT88.4 R8, [R138+0xa800] ;  /* 0x00a800008a08783b */ /* 0x000ea60000004200 */
[----:B------:R-:W3:Y:S01]  /*5af0*/  MUFU.EX2 R107, R107 ;  /* 0x0000006b006b7308 */ /* 0x000ee20000000800 */
[----:B------:R-:W-:-:S02]  /*5b00*/  IMAD.IADD R132, R5, 0x1, R133 ;  /* 0x0000000105847824 */ /* 0x000fc400078e0285 */
[-CC-:B------:R-:W-:Y:S01]  /*5b10*/  FFMA.FTZ R32, R25, R105.reuse, -R124.reuse ;  /* 0x0000006919207223 */ /* 0x180fe2000001087c */
[-CC-:B------:R-:W-:Y:S01]  /*5b20*/  FFMA.FTZ R24, R27, R105.reuse, -R124.reuse ;  /* 0x000000691b187223 */ /* 0x180fe2000001087c */
[----:B------:R-:W-:Y:S01]  /*5b30*/  MUFU.EX2 R106, R106 ;  /* 0x0000006a006a7308 */ /* 0x000fe20000000800 */
[-C--:B------:R-:W-:Y:S01]  /*5b40*/  FFMA.FTZ R33, R33, R105.reuse, -R124 ;  /* 0x0000006921217223 */ /* 0x080fe2000001087c */
[----:B------:R-:W4:Y:S02]  /*5b50*/  LDSM.16.MT88.4 R68, [R132+0x8000] ;  /* 0x008000008444783b */ /* 0x000f240000004200 */
[----:B------:R-:W5:Y:S01]  /*5b60*/  MUFU.EX2 R101, R101 ;  /* 0x0000006500657308 */ /* 0x000f620000000800 */
[-CC-:B------:R-:W-:Y:S01]  /*5b70*/  FFMA.FTZ R35, R19, R105.reuse, -R170.reuse ;  /* 0x0000006913237223 */ /* 0x180fe200000108aa */
[-CC-:B------:R-:W-:Y:S01]  /*5b80*/  FFMA.FTZ R34, R17, R105.reuse, -R170.reuse ;  /* 0x0000006911227223 */ /* 0x180fe200000108aa */
[-C--:B------:R-:W-:Y:S01]  /*5b90*/  FFMA.FTZ R26, R15, R105.reuse, -R170 ;  /* 0x000000690f1a7223 */ /* 0x080fe200000108aa */
[----:B------:R-:W-:Y:S01]  /*5ba0*/  MUFU.EX2 R112, R112 ;  /* 0x0000007000707308 */ /* 0x000fe20000000800 */
[----:B------:R-:W-:Y:S03]  /*5bb0*/  LDSM.16.MT88.4 R84, [R134+0x8000] ;  /* 0x008000008654783b */ /* 0x000fe60000004200 */
[----:B------:R-:W1:Y:S01]  /*5bc0*/  MUFU.EX2 R109, R109 ;  /* 0x0000006d006d7308 */ /* 0x000e620000000800 */
[----:B------:R-:W-:Y:S03]  /*5bd0*/  LDSM.16.MT88.4 R76, [R133+0x8000] ;  /* 0x00800000854c783b */ /* 0x000fe60000004200 */
[----:B------:R-:W-:Y:S01]  /*5be0*/  MUFU.EX2 R108, R108 ;  /* 0x0000006c006c7308 */ /* 0x000fe20000000800 */
[----:B------:R-:W-:Y:S03]  /*5bf0*/  LDSM.16.MT88.4 R48, [R134+0xa000] ;  /* 0x00a000008630783b */ /* 0x000fe60000004200 */
[----:B------:R-:W2:Y:S01]  /*5c00*/  MUFU.EX2 R103, R103 ;  /* 0x0000006700677308 */ /* 0x000ea20000000800 */
[----:B---3--:R-:W-:Y:S01]  /*5c10*/  F2FP.F16.F32.PACK_AB R65, R107, R110 ;  /* 0x0000006e6b41723e */ /* 0x008fe200000000ff */
[-C--:B------:R-:W-:Y:S01]  /*5c20*/  FFMA.FTZ R25, R29, R105.reuse, -R124 ;  /* 0x000000691d197223 */ /* 0x080fe2000001087c */
[----:B-----5:R-:W-:Y:S01]  /*5c30*/  F2FP.F16.F32.PACK_AB R67, R101, R106 ;  /* 0x0000006a6543723e */ /* 0x020fe200000000ff */
[----:B------:R-:W-:Y:S01]  /*5c40*/  FFMA.FTZ R27, R13, R105, -R170 ;  /* 0x000000690d1b7223 */ /* 0x000fe200000108aa */
[----:B------:R-:W-:Y:S01]  /*5c50*/  MUFU.EX2 R33, R33 ;  /* 0x0000002100217308 */ /* 0x000fe20000000800 */
[----:B-1----:R-:W-:Y:S01]  /*5c60*/  F2FP.F16.F32.PACK_AB R64, R109, R112 ;  /* 0x000000706d40723e */ /* 0x002fe200000000ff */
[----:B------:R-:W1:Y:S02]  /*5c70*/  LDSM.16.MT88.4 R12, [R132+0x8800] ;  /* 0x00880000840c783b */ /* 0x000e640000004200 */
[----:B------:R-:W3:Y:S02]  /*5c80*/  MUFU.EX2 R32, R32 ;  /* 0x0000002000207308 */ /* 0x000ee40000000800 */
[----:B------:R-:W5:Y:S01]  /*5c90*/  LDSM.16.MT88.4 R56, [R133+0xa000] ;  /* 0x00a000008538783b */ /* 0x000f620000004200 */
[----:B--2---:R-:W-:Y:S01]  /*5ca0*/  F2FP.F16.F32.PACK_AB R66, R103, R108 ;  /* 0x0000006c6742723e */ /* 0x004fe200000000ff */
[----:B------:R-:W-:Y:S02]  /*5cb0*/  MUFU.EX2 R24, R24 ;  /* 0x0000001800187308 */ /* 0x000fe40000000800 */
[----:B------:R-:W-:Y:S02]  /*5cc0*/  LDSM.16.MT88.4 R16, [R133+0x8800] ;  /* 0x008800008510783b */ /* 0x000fe40000004200 */
[----:B------:R-:W2:Y:S02]  /*5cd0*/  MUFU.EX2 R25, R25 ;  /* 0x0000001900197308 */ /* 0x000ea40000000800 */
[----:B------:R-:W-:Y:S01]  /*5ce0*/  LDSM.16.MT88.4 R28, [R138+0x8800] ;  /* 0x008800008a1c783b */ /* 0x000fe20000004200 */
[C---:B------:R-:W-:Y:S01]  /*5cf0*/  HMMA.16816.F32 R36, R64.reuse, R40, RZ ;  /* 0x000000284024723c */ /* 0x040fe200000018ff */
[----:B------:R-:W-:Y:S02]  /*5d00*/  MUFU.EX2 R35, R35 ;  /* 0x0000002300237308 */ /* 0x000fe40000000800 */
[----:B------:R-:W-:Y:S02]  /*5d10*/  LDSM.16.MT88.4 R20, [R134+0x8800] ;  /* 0x008800008614783b */ /* 0x000fe40000004200 */
[----:B------:R-:W4:Y:S03]  /*5d20*/  MUFU.EX2 R34, R34 ;  /* 0x0000002200227308 */ /* 0x000f260000000800 */
[----:B------:R-:W-:Y:S01]  /*5d30*/  HMMA.16816.F32 R40, R64, R42, RZ ;  /* 0x0000002a4028723c */ /* 0x000fe200000018ff */
[----:B------:R-:W-:Y:S04]  /*5d40*/  MUFU.EX2 R26, R26 ;  /* 0x0000001a001a7308 */ /* 0x000fe80000000800 */
[----:B------:R-:W1:Y:S01]  /*5d50*/  MUFU.EX2 R27, R27 ;  /* 0x0000001b001b7308 */ /* 0x000e620000000800 */
[----:B---3--:R-:W-:-:S02]  /*5d60*/  F2FP.F16.F32.PACK_AB R5, R32, R33 ;  /* 0x000000212005723e */ /* 0x008fc400000000ff */
[----:B--2---:R-:W-:Y:S02]  /*5d70*/  F2FP.F16.F32.PACK_AB R7, R25, R24 ;  /* 0x000000181907723e */ /* 0x004fe400000000ff */
[----:B----4-:R-:W-:Y:S02]  /*5d80*/  F2FP.F16.F32.PACK_AB R4, R34, R35 ;  /* 0x000000232204723e */ /* 0x010fe400000000ff */
[----:B-1----:R-:W-:-:S07]  /*5d90*/  F2FP.F16.F32.PACK_AB R6, R27, R26 ;  /* 0x0000001a1b06723e */ /* 0x002fce00000000ff */
[C---:B------:R-:W-:Y:S08]  /*5da0*/  HMMA.16816.F32 R36, R4.reuse, R8, R36 ;  /* 0x000000080424723c */ /* 0x040ff00000001824 */
[----:B------:R-:W-:Y:S01]  /*5db0*/  HMMA.16816.F32 R40, R4, R10, R40 ;  /* 0x0000000a0428723c */ /* 0x000fe20000001828 */
[----:B------:R-:W1:Y:S07]  /*5dc0*/  LDSM.16.MT88.4 R8, [R132+0xa000] ;  /* 0x00a000008408783b */ /* 0x000e6e0000004200 */
[C---:B------:R-:W-:Y:S08]  /*5dd0*/  HMMA.16816.F32 R72, R64.reuse, R68, RZ ;  /* 0x000000444048723c */ /* 0x040ff000000018ff */
[----:B------:R-:W-:-:S12]  /*5de0*/  HMMA.16816.F32 R68, R64, R70, RZ ;  /* 0x000000464044723c */ /* 0x000fd800000018ff */
[C---:B------:R-:W-:Y:S08]  /*5df0*/  HMMA.16816.F32 R72, R4.reuse, R12, R72 ;  /* 0x0000000c0448723c */ /* 0x040ff00000001848 */
[----:B------:R-:W-:Y:S01]  /*5e00*/  HMMA.16816.F32 R68, R4, R14, R68 ;  /* 0x0000000e0444723c */ /* 0x000fe20000001844 */
[----:B------:R-:W2:Y:S07]  /*5e10*/  LDSM.16.MT88.4 R12, [R133+0xa800] ;  /* 0x00a80000850c783b */ /* 0x000eae0000004200 */
        /* <DEDUP_REMOVED lines=41> */
[----:B------:R-:W1:Y:S01]  /*60b0*/  MUFU.EX2 R22, R22 ;  /* 0x0000001600167308 */ /* 0x000e620000000800 */
[C---:B---3--:R-:W-:Y:S08]  /*60c0*/  HMMA.16816.F32 R44, R4.reuse, R16, R44 ;  /* 0x00000010042c723c */ /* 0x048ff0000000182c */
[----:B------:R-:W-:Y:S01]  /*60d0*/  HMMA.16816.F32 R48, R4, R18, R48 ;  /* 0x000000120430723c */ /* 0x000fe20000001830 */
[----:B----4-:R-:W-:Y:S01]  /*60e0*/  F2FP.F16.F32.PACK_AB R5, R28, R29 ;  /* 0x0000001d1c05723e */ /* 0x010fe200000000ff */
[----:B------:R-:W-:Y:S01]  /*60f0*/  FFMA.FTZ R174, R111, R105, -R124 ;  /* 0x000000696fae7223 */ /* 0x000fe2000001087c */
[----:B-----5:R-:W-:-:S02]  /*6100*/  F2FP.F16.F32.PACK_AB R7, R20, R21 ;  /* 0x000000151407723e */ /* 0x020fc400000000ff */
[----:B--2---:R-:W-:Y:S02]  /*6110*/  F2FP.F16.F32.PACK_AB R4, R30, R31 ;  /* 0x0000001f1e04723e */ /* 0x004fe400000000ff */
[----:B-1----:R-:W-:Y:S01]  /*6120*/  F2FP.F16.F32.PACK_AB R6, R22, R23 ;  /* 0x000000171606723e */ /* 0x002fe200000000ff */
[-CC-:B------:R-:W-:Y:S01]  /*6130*/  FFMA.FTZ R173, R126, R105.reuse, -R170.reuse ;  /* 0x000000697ead7223 */ /* 0x180fe200000108aa */
[-CC-:B------:R-:W-:Y:S01]  /*6140*/  FFMA.FTZ R130, R130, R105.reuse, -R170.reuse ;  /* 0x0000006982827223 */ /* 0x180fe200000108aa */
[----:B------:R-:W-:Y:S04]  /*6150*/  LDSM.16.MT88.4 R16, [R133+0x9800] ;  /* 0x009800008510783b */ /* 0x000fe80000004200 */
        /* <DEDUP_REMOVED lines=25> */
[-CC-:B------:R-:W-:Y:S01]  /*62f0*/  FFMA.FTZ R5, R114, R105.reuse, -R124.reuse ;  /* 0x0000006972057223 */ /* 0x180fe2000001087c */
        /* <DEDUP_REMOVED lines=25> */
[----:B------:R-:W-:Y:S01]  /*6490*/  HMMA.16816.F32 R68, R4, R14, R68 ;  /* 0x0000000e0444723c */ /* 0x000fe20000001844 */
[----:B------:R-:W1:Y:S01]  /*64a0*/  LDSM.16.MT88.4 R12, [R133+0xb800] ;  /* 0x00b80000850c783b */ /* 0x000e620000004200 */
[----:B------:R-:W-:-:S06]  /*64b0*/  FADD.FTZ R107, R110, R107 ;  /* 0x0000006b6e6b7221 */ /* 0x000fcc0000010000 */
[----:B--2---:R-:W-:Y:S01]  /*64c0*/  HMMA.16816.F32 R36, R4, R8, R36 ;  /* 0x000000080424723c */ /* 0x004fe20000001824 */
[----:B------:R-:W-:-:S07]  /*64d0*/  FADD.FTZ R109, R112, R109 ;  /* 0x0000006d706d7221 */ /* 0x000fce0000010000 */
        /* <DEDUP_REMOVED lines=35> */
[----:B------:R-:W-:Y:S01]  /*6710*/  HMMA.16816.F32 R64, R4, R10, R64 ;  /* 0x0000000a0440723c */ /* 0x000fe20000001840 */
[----:B------:R-:W-:Y:S01]  /*6720*/  FADD.FTZ R174, R174, R105 ;  /* 0x00000069aeae7221 */ /* 0x000fe20000010000 */
[----:B------:R-:W-:Y:S01]  /*6730*/  FADD.FTZ R173, R173, R124 ;  /* 0x0000007cadad7221 */ /* 0x000fe20000010000 */
[----:B------:R-:W-:-:S02]  /*6740*/  NOP ;  /* 0x0000000000007918 */ /* 0x000fc40000000000 */
        /* <DEDUP_REMOVED lines=8> */
[----:B------:R-:W-:Y:S01]  /*67d0*/  VIADD R4, R118, 0xffffffff ;  /* 0xffffffff76047836 */ /* 0x000fe20000000000 */
[----:B------:R-:W-:-:S03]  /*67e0*/  SHF.L.U32 R5, R5, 0x6, RZ ;  /* 0x0000000605057819 */ /* 0x000fc600000006ff */
        /* <DEDUP_REMOVED lines=60> */
.L_x_14061:
        /* <DEDUP_REMOVED lines=8> */
.L_x_14062:
[----:B------:R-:W-:Y:S05]  /*6c30*/  BSYNC.RECONVERGENT B0 ;  /* 0x0000000000007941 */ /* 0x000fea0003800200 */
.L_x_14060:
[-C--:B------:R-:W-:Y:S01]  /*6c40*/  ISETP.GE.AND P2, PT, R158, R157.reuse, PT ;  /* 0x0000009d9e00720c */ /* 0x080fe20003f46270 */
[----:B------:R-:W-:Y:S01]  /*6c50*/  IMAD.SHL.U32 R4, R146, 0x20, RZ ;  /* 0x0000002092047824 */ /* 0x000fe200078e00ff */
[----:B------:R-:W-:Y:S01]  /*6c60*/  ISETP.GE.AND P1, PT, R156, R157, PT ;  /* 0x0000009d9c00720c */ /* 0x000fe20003f26270 */
[----:B------:R-:W-:Y:S01]  /*6c70*/  VIADD R101, R118, 0xffffffff ;  /* 0xffffffff76657836 */ /* 0x000fe20000000000 */
[C---:B------:R-:W-:Y:S01]  /*6c80*/  LEA R6, P3, R146.reuse, R152, 0x5 ;  /* 0x0000009892067211 */ /* 0x040fe200078628ff */
[----:B------:R-:W-:Y:S01]  /*6c90*/  BSSY.RECONVERGENT B1, `(.L_x_14063) ;  /* 0x000022d000017945 */ /* 0x000fe20003800200 */
[C-C-:B------:R-:W-:Y:S01]  /*6ca0*/  SHF.L.U64.HI R5, R146.reuse, 0x5, R147.reuse ;  /* 0x0000000592057819 */ /* 0x140fe20000010293 */
[----:B------:R-:W-:Y:S01]  /*6cb0*/  IMAD.SHL.U32 R101, R101, 0x40, RZ ;  /* 0x0000004065657824 */ /* 0x000fe200078e00ff */
        /* <DEDUP_REMOVED lines=148> */
[----:B------:R-:W-:-:S07]  /*7600*/  IMAD.IADD R106, R121, 0x1, R120 ;  /* 0x00000001796a7824 */ /* 0x000fce00078e0278 */
[C---:B------:R-:W-:Y:S01]  /*7610*/  HMMA.16816.F32 R8, R112.reuse, R104, R8 ;  /* 0x000000687008723c */ /* 0x040fe20000001808 */
[----:B------:R-:W-:Y:S02]  /*7620*/  IMAD.IADD R104, R101, 0x1, R116 ;  /* 0x0000000165687824 */ /* 0x000fe400078e0274 */
[----:B------:R-:W-:Y:S02]  /*7630*/  IMAD.IADD R105, R117, 0x1, R106 ;  /* 0x0000000175697824 */ /* 0x000fe400078e026a */
[----:B------:R-:W-:Y:S02]  /*7640*/  IMAD.IADD R104, R104, 0x1, R119 ;  /* 0x0000000168687824 */ /* 0x000fe400078e0277 */
[C---:B------:R-:W-:Y:S01]  /*7650*/  VIADD R103, R105.reuse, 0x8 ;  /* 0x0000000869677836 */ /* 0x040fe20000000000 */
[----:B--2---:R-:W-:Y:S01]  /*7660*/  HMMA.16816.F32 R16, R112, R108, R16 ;  /* 0x0000006c7010723c */ /* 0x004fe20000001810 */
[----:B------:R-:W-:Y:S01]  /*7670*/  VIADD R106, R102, 0xffffffc0 ;  /* 0xffffffc0666a7836 */ /* 0x000fe20000000000 */
[----:B------:R-:W-:-:S02]  /*7680*/  IADD3 R109, PT, PT, R105, 0x40, -R104 ;  /* 0x00000040696d7810 */ /* 0x000fc40007ffe868 */
[----:B------:R-:W-:Y:S02]  /*7690*/  IADD3 R107, PT, PT, R103, 0x40, -R104 ;  /* 0x00000040676b7810 */ /* 0x000fe40007ffe868 */
[----:B------:R-:W-:Y:S02]  /*76a0*/  IABS R109, R109 ;  /* 0x0000006d006d7213 */ /* 0x000fe40000000000 */
[----:B------:R-:W-:Y:S01]  /*76b0*/  IABS R107, R107 ;  /* 0x0000006b006b7213 */ /* 0x000fe20000000000 */
[----:B------:R-:W-:Y:S01]  /*76c0*/  HMMA.16816.F32 R12, R112, R110, R12 ;  /* 0x0000006e700c723c */ /* 0x000fe2000000180c */
[----:B------:R-:W-:Y:S02]  /*76d0*/  I2FP.F32.S32 R109, R109 ;  /* 0x0000006d006d7245 */ /* 0x000fe40000201400 */
[----:B------:R-:W-:Y:S02]  /*76e0*/  I2FP.F32.S32 R107, R107 ;  /* 0x0000006b006b7245 */ /* 0x000fe40000201400 */
[C---:B------:R-:W-:Y:S01]  /*76f0*/  ISETP.GE.AND P3, PT, R106.reuse, R168, PT ;  /* 0x000000a86a00720c */ /* 0x040fe20003f66270 */
[C---:B------:R-:W-:Y:S01]  /*7700*/  FFMA.FTZ R109, -R155.reuse, R109, R32 ;  /* 0x0000006d9b6d7223 */ /* 0x040fe20000010120 */
[----:B------:R-:W-:Y:S01]  /*7710*/  ISETP.GE.AND P5, PT, R106, R166, PT ;  /* 0x000000a66a00720c */ /* 0x000fe20003fa6270 */
[----:B------:R-:W-:Y:S01]  /*7720*/  FFMA.FTZ R32, -R155, R107, R34 ;  /* 0x0000006b9b207223 */ /* 0x000fe20000010122 */
[----:B------:R-:W-:Y:S01]  /*7730*/  IADD3 R108, PT, PT, R105, 0x3f, -R104 ;  /* 0x0000003f696c7810 */ /* 0x000fe20007ffe868 */
[----:B------:R-:W-:Y:S01]  /*7740*/  VIADD R107, R102, 0xffffffc1 ;  /* 0xffffffc1666b7836 */ /* 0x000fe20000000000 */
[----:B------:R-:W-:-:S02]  /*7750*/  ISETP.GE.AND P6, PT, R106, R167, PT ;  /* 0x000000a76a00720c */ /* 0x000fc40003fc6270 */
[----:B------:R-:W-:Y:S02]  /*7760*/  ISETP.GE.AND P4, PT, R106, R163, PT ;  /* 0x000000a36a00720c */ /* 0x000fe40003f86270 */
[----:B------:R-:W-:Y:S02]  /*7770*/  IABS R108, R108 ;  /* 0x0000006c006c7213 */ /* 0x000fe40000000000 */
[----:B------:R-:W-:Y:S02]  /*7780*/  IADD3 R106, PT, PT, R103, 0x3f, -R104 ;  /* 0x0000003f676a7810 */ /* 0x000fe40007ffe868 */
[----:B------:R-:W-:Y:S02]  /*7790*/  FSEL R34, R109, -INF , P3 ;  /* 0xff8000006d227808 */ /* 0x000fe40001800000 */
[----:B------:R-:W-:Y:S02]  /*77a0*/  FSEL R32, R32, -INF , P5 ;  /* 0xff80000020207808 */ /* 0x000fe40002800000 */
[----:B------:R-:W-:-:S02]  /*77b0*/  IABS R106, R106 ;  /* 0x0000006a006a7213 */ /* 0x000fc40000000000 */
[----:B------:R-:W-:Y:S02]  /*77c0*/  FSEL R34, R34, -INF , !P6 ;  /* 0xff80000022227808 */ /* 0x000fe40007000000 */
[----:B------:R-:W-:Y:S02]  /*77d0*/  I2FP.F32.S32 R108, R108 ;  /* 0x0000006c006c7245 */ /* 0x000fe40000201400 */
[----:B------:R-:W-:Y:S02]  /*77e0*/  FSEL R32, R32, -INF , !P4 ;  /* 0xff80000020207808 */ /* 0x000fe40006000000 */
[----:B------:R-:W-:Y:S01]  /*77f0*/  ISETP.GE.AND P3, PT, R107, R168, PT ;  /* 0x000000a86b00720c */ /* 0x000fe20003f66270 */
[----:B------:R-:W-:Y:S01]  /*7800*/  FFMA.FTZ R108, -R155, R108, R33 ;  /* 0x0000006c9b6c7223 */ /* 0x000fe20000010121 */
[C---:B------:R-:W-:Y:S02]  /*7810*/  ISETP.GE.AND P6, PT, R107.reuse, R167, PT ;  /* 0x000000a76b00720c */ /* 0x040fe40003fc6270 */
[----:B------:R-:W-:-:S02]  /*7820*/  ISETP.GE.AND P5, PT, R107, R163, PT ;  /* 0x000000a36b00720c */ /* 0x000fc40003fa6270 */
[----:B------:R-:W-:Y:S02]  /*7830*/  ISETP.GE.AND P4, PT, R107, R166, PT ;  /* 0x000000a66b00720c */ /* 0x000fe40003f86270 */
[--C-:B------:R-:W-:Y:S02]  /*7840*/  IADD3 R194, PT, PT, R105, 0x38, -R104.reuse ;  /* 0x0000003869c27810 */ /* 0x100fe40007ffe868 */
[----:B------:R-:W-:Y:S02]  /*7850*/  IADD3 R107, PT, PT, R103, 0x38, -R104 ;  /* 0x00000038676b7810 */ /* 0x000fe40007ffe868 */
[----:B------:R-:W-:Y:S02]  /*7860*/  I2FP.F32.S32 R106, R106 ;  /* 0x0000006a006a7245 */ /* 0x000fe40000201400 */
[----:B------:R-:W-:Y:S02]  /*7870*/  IABS R194, R194 ;  /* 0x000000c200c27213 */ /* 0x000fe40000000000 */
[----:B------:R-:W-:Y:S01]  /*7880*/  IABS R107, R107 ;  /* 0x0000006b006b7213 */ /* 0x000fe20000000000 */
[----:B------:R-:W-:Y:S01]  /*7890*/  FFMA.FTZ R33, -R155, R106, R35 ;  /* 0x0000006a9b217223 */ /* 0x000fe20000010123 */
[----:B------:R-:W-:Y:S01]  /*78a0*/  I2FP.F32.S32 R194, R194 ;  /* 0x000000c200c27245 */ /* 0x000fe20000201400 */
[----:B------:R-:W-:Y:S01]  /*78b0*/  VIADD R106, R102, 0xffffffc8 ;  /* 0xffffffc8666a7836 */ /* 0x000fe20000000000 */
[----:B------:R-:W-:-:S02]  /*78c0*/  FSEL R35, R108, -INF , P3 ;  /* 0xff8000006c237808 */ /* 0x000fc40001800000 */
[----:B------:R-:W-:Y:S01]  /*78d0*/  I2FP.F32.S32 R107, R107 ;  /* 0x0000006b006b7245 */ /* 0x000fe20000201400 */
[----:B------:R-:W-:Y:S01]  /*78e0*/  FFMA.FTZ R194, -R155, R194, R28 ;  /* 0x000000c29bc27223 */ /* 0x000fe2000001011c */
[----:B------:R-:W-:Y:S02]  /*78f0*/  IADD3 R108, PT, PT, R105, 0x37, -R104 ;  /* 0x00000037696c7810 */ /* 0x000fe40007ffe868 */
[----:B------:R-:W-:Y:S01]  /*7900*/  FSEL R33, R33, -INF , P4 ;  /* 0xff80000021217808 */ /* 0x000fe20002000000 */
[----:B------:R-:W-:Y:S01]  /*7910*/  FFMA.FTZ R28, -R155, R107, R30 ;  /* 0x0000006b9b1c7223 */ /* 0x000fe2000001011e */
[----:B------:R-:W-:Y:S02]  /*7920*/  IABS R108, R108 ;  /* 0x0000006c006c7213 */ /* 0x000fe40000000000 */
[----:B------:R-:W-:Y:S02]  /*7930*/  IADD3 R30, PT, PT, R103, 0x37, -R104 ;  /* 0x00000037671e7810 */ /* 0x000fe40007ffe868 */
[----:B------:R-:W-:-:S02]  /*7940*/  I2FP.F32.S32 R108, R108 ;  /* 0x0000006c006c7245 */ /* 0x000fc40000201400 */
[----:B------:R-:W-:Y:S02]  /*7950*/  FSEL R33, R33, -INF , !P5 ;  /* 0xff80000021217808 */ /* 0x000fe40006800000 */
[----:B------:R-:W-:Y:S01]  /*7960*/  IABS R30, R30 ;  /* 0x0000001e001e7213 */ /* 0x000fe20000000000 */
[----:B------:R-:W-:Y:S01]  /*7970*/  FFMA.FTZ R108, -R155, R108, R29 ;  /* 0x0000006c9b6c7223 */ /* 0x000fe2000001011d */
[----:B------:R-:W-:Y:S02]  /*7980*/  IADD3 R124, PT, PT, R105, 0x30, -R104 ;  /* 0x00000030697c7810 */ /* 0x000fe40007ffe868 */
[C---:B------:R-:W-:Y:S02]  /*7990*/  ISETP.GE.AND P5, PT, R106.reuse, R166, PT ;  /* 0x000000a66a00720c */ /* 0x040fe40003fa6270 */
[----:B------:R-:W-:Y:S02]  /*79a0*/  FSEL R35, R35, -INF , !P6 ;  /* 0xff80000023237808 */ /* 0x000fe40007000000 */
[----:B------:R-:W-:-:S02]  /*79b0*/  ISETP.GE.AND P3, PT, R106, R168, PT ;  /* 0x000000a86a00720c */ /* 0x000fc40003f66270 */
[C---:B------:R-:W-:Y:S02]  /*79c0*/  ISETP.GE.AND P6, PT, R106.reuse, R167, PT ;  /* 0x000000a76a00720c */ /* 0x040fe40003fc6270 */
[----:B------:R-:W-:Y:S01]  /*79d0*/  ISETP.GE.AND P4, PT, R106, R163, PT ;  /* 0x000000a36a00720c */ /* 0x000fe20003f86270 */
[----:B------:R-:W-:Y:S01]  /*79e0*/  VIADD R106, R102, 0xffffffc9 ;  /* 0xffffffc9666a7836 */ /* 0x000fe20000000000 */
[----:B------:R-:W-:Y:S02]  /*79f0*/  I2FP.F32.S32 R30, R30 ;  /* 0x0000001e001e7245 */ /* 0x000fe40000201400 */
[----:B------:R-:W-:Y:S02]  /*7a00*/  IABS R124, R124 ;  /* 0x0000007c007c7213 */ /* 0x000fe40000000000 */
[----:B------:R-:W-:Y:S01]  /*7a10*/  FSEL R28, R28, -INF , P5 ;  /* 0xff8000001c1c7808 */ /* 0x000fe20002800000 */
[----:B------:R-:W-:Y:S01]  /*7a20*/  FFMA.FTZ R30, -R155, R30, R31 ;  /* 0x0000001e9b1e7223 */ /* 0x000fe2000001011f */
[--C-:B------:R-:W-:Y:S01]  /*7a30*/  IADD3 R29, PT, PT, R103, 0x30, -R104.reuse ;  /* 0x00000030671d7810 */ /* 0x100fe20007ffe868 */
[----:B------:R-:W-:Y:S01]  /*7a40*/  VIADD R31, R102, 0xffffffd0 ;  /* 0xffffffd0661f7836 */ /* 0x000fe20000000000 */
[----:B------:R-:W-:-:S02]  /*7a50*/  IADD3 R170, PT, PT, R105, 0x2f, -R104 ;  /* 0x0000002f69aa7810 */ /* 0x000fc40007ffe868 */
[----:B------:R-:W-:Y:S02]  /*7a60*/  I2FP.F32.S32 R124, R124 ;  /* 0x0000007c007c7245 */ /* 0x000fe40000201400 */
[----:B------:R-:W-:Y:S02]  /*7a70*/  FSEL R28, R28, -INF , !P4 ;  /* 0xff8000001c1c7808 */ /* 0x000fe40006000000 */
[----:B------:R-:W-:Y:S01]  /*7a80*/  IABS R29, R29 ;  /* 0x0000001d001d7213 */ /* 0x000fe20000000000 */
[----:B------:R-:W-:Y:S01]  /*7a90*/  FFMA.FTZ R124, -R155, R124, R24 ;  /* 0x0000007c9b7c7223 */ /* 0x000fe20000010118 */
[----:B------:R-:W-:Y:S02]  /*7aa0*/  ISETP.GE.AND P4, PT, R106, R166, PT ;  /* 0x000000a66a00720c */ /* 0x000fe40003f86270 */
[----:B------:R-:W-:Y:S02]  /*7ab0*/  IABS R170, R170 ;  /* 0x000000aa00aa7213 */ /* 0x000fe40000000000 */
[----:B------:R-:W-:-:S02]  /*7ac0*/  I2FP.F32.S32 R29, R29 ;  /* 0x0000001d001d7245 */ /* 0x000fc40000201400 */
[----:B------:R-:W-:Y:S02]  /*7ad0*/  ISETP.GE.AND P5, PT, R106, R163, PT ;  /* 0x000000a36a00720c */ /* 0x000fe40003fa6270 */
[----:B------:R-:W-:Y:S01]  /*7ae0*/  FSEL R30, R30, -INF , P4 ;  /* 0xff8000001e1e7808 */ /* 0x000fe20002000000 */
[----:B------:R-:W-:Y:S01]  /*7af0*/  FFMA.FTZ R110, -R155, R29, R26 ;  /* 0x0000001d9b6e7223 */ /* 0x000fe2000001011a */
[--C-:B------:R-:W-:Y:S01]  /*7b00*/  IADD3 R24, PT, PT, R103, 0x2f, -R104.reuse ;  /* 0x0000002f67187810 */ /* 0x100fe20007ffe868 */
[----:B------:R-:W-:Y:S01]  /*7b10*/  VIADD R26, R102, 0xffffffd1 ;  /* 0xffffffd1661a7836 */ /* 0x000fe20000000000 */
[----:B------:R-:W-:Y:S02]  /*7b20*/  I2FP.F32.S32 R170, R170 ;  /* 0x000000aa00aa7245 */ /* 0x000fe40000201400 */
[----:B------:R-:W-:Y:S02]  /*7b30*/  FSEL R30, R30, -INF , !P5 ;  /* 0xff8000001e1e7808 */ /* 0x000fe40006800000 */
[----:B------:R-:W-:Y:S01]  /*7b40*/  IABS R24, R24 ;  /* 0x0000001800187213 */ /* 0x000fe20000000000 */
[----:B------:R-:W-:Y:S01]  /*7b50*/  FFMA.FTZ R170, -R155, R170, R25 ;  /* 0x000000aa9baa7223 */ /* 0x000fe20000010119 */
[----:B------:R-:W-:-:S02]  /*7b60*/  IADD3 R190, PT, PT, R105, 0x28, -R104 ;  /* 0x0000002869be7810 */ /* 0x000fc40007ffe868 */
[----:B------:R-:W-:Y:S02]  /*7b70*/  ISETP.GE.AND P5, PT, R31, R166, PT ;  /* 0x000000a61f00720c */ /* 0x000fe40003fa6270 */
[----:B------:R-:W-:Y:S02]  /*7b80*/  FSEL R194, R194, -INF , P3 ;  /* 0xff800000c2c27808 */ /* 0x000fe40001800000 */
[----:B------:R-:W-:Y:S02]  /*7b90*/  ISETP.GE.AND P3, PT, R106, R168, PT ;  /* 0x000000a86a00720c */ /* 0x000fe40003f66270 */
[----:B------:R-:W-:Y:S02]  /*7ba0*/  IADD3 R25, PT, PT, R103, 0x28, -R104 ;  /* 0x0000002867197810 */ /* 0x000fe40007ffe868 */
[----:B------:R-:W-:Y:S02]  /*7bb0*/  I2FP.F32.S32 R24, R24 ;  /* 0x0000001800187245 */ /* 0x000fe40000201400 */
[----:B------:R-:W-:-:S02]  /*7bc0*/  IABS R190, R190 ;  /* 0x000000be00be7213 */ /* 0x000fc40000000000 */
[----:B------:R-:W-:Y:S01]  /*7bd0*/  ISETP.GE.AND P4, PT, R31, R163, PT ;  /* 0x000000a31f00720c */ /* 0x000fe20003f86270 */
[----:B------:R-:W-:Y:S01]  /*7be0*/  FFMA.FTZ R27, -R155, R24, R27 ;  /* 0x000000189b1b7223 */ /* 0x000fe2000001011b */
[----:B------:R-:W-:Y:S01]  /*7bf0*/  FSEL R110, R110, -INF , P5 ;  /* 0xff8000006e6e7808 */ /* 0x000fe20002800000 */
[----:B------:R-:W-:Y:S01]  /*7c00*/  VIADD R24, R102, 0xffffffd8 ;  /* 0xffffffd866187836 */ /* 0x000fe20000000000 */
[----:B------:R-:W-:Y:S02]  /*7c10*/  FSEL R194, R194, -INF , !P6 ;  /* 0xff800000c2c27808 */ /* 0x000fe40007000000 */
[----:B------:R-:W-:Y:S02]  /*7c20*/  ISETP.GE.AND P6, PT, R106, R167, PT ;  /* 0x000000a76a00720c */ /* 0x000fe40003fc6270 */
[----:B------:R-:W-:Y:S02]  /*7c30*/  FSEL R108, R108, -INF , P3 ;  /* 0xff8000006c6c7808 */ /* 0x000fe40001800000 */
[----:B------:R-:W-:-:S02]  /*7c40*/  IABS R25, R25 ;  /* 0x0000001900197213 */ /* 0x000fc40000000000 */
[----:B------:R-:W-:Y:S02]  /*7c50*/  ISETP.GE.AND P3, PT, R31, R168, PT ;  /* 0x000000a81f00720c */ /* 0x000fe40003f66270 */
[----:B------:R-:W-:Y:S02]  /*7c60*/  I2FP.F32.S32 R190, R190 ;  /* 0x000000be00be7245 */ /* 0x000fe40000201400 */
[----:B------:R-:W-:Y:S02]  /*7c70*/  FSEL R110, R110, -INF , !P4 ;  /* 0xff8000006e6e7808 */ /* 0x000fe40006000000 */
[----:B------:R-:W-:Y:S01]  /*7c80*/  ISETP.GE.AND P4, PT, R26, R166, PT ;  /* 0x000000a61a00720c */ /* 0x000fe20003f86270 */
[----:B------:R-:W-:Y:S01]  /*7c90*/  FFMA.FTZ R190, -R155, R190, R20 ;  /* 0x000000be9bbe7223 */ /* 0x000fe20000010114 */
[----:B------:R-:W-:Y:S02]  /*7ca0*/  FSEL R108, R108, -INF , !P6 ;  /* 0xff8000006c6c7808 */ /* 0x000fe40007000000 */
[----:B------:R-:W-:-:S02]  /*7cb0*/  I2FP.F32.S32 R25, R25 ;  /* 0x0000001900197245 */ /* 0x000fc40000201400 */
[----:B------:R-:W-:Y:S02]  /*7cc0*/  ISETP.GE.AND P6, PT, R31, R167, PT ;  /* 0x000000a71f00720c */ /* 0x000fe40003fc6270 */
[----:B------:R-:W-:Y:S01]  /*7cd0*/  FSEL R124, R124, -INF , P3 ;  /* 0xff8000007c7c7808 */ /* 0x000fe20001800000 */
[----:B------:R-:W-:Y:S01]  /*7ce0*/  FFMA.FTZ R186, -R155, R25, R22 ;  /* 0x000000199bba7223 */ /* 0x000fe20000010116 */
[C---:B------:R-:W-:Y:S02]  /*7cf0*/  ISETP.GE.AND P3, PT, R26.reuse, R168, PT ;  /* 0x000000a81a00720c */ /* 0x040fe40003f66270 */
[----:B------:R-:W-:Y:S02]  /*7d00*/  ISETP.GE.AND P5, PT, R26, R163, PT ;  /* 0x000000a31a00720c */ /* 0x000fe40003fa6270 */
[----:B------:R-:W-:Y:S02]  /*7d10*/  FSEL R114, R27, -INF , P4 ;  /* 0xff8000001b727808 */ /* 0x000fe40002000000 */
[----:B------:R-:W-:-:S02]  /*7d20*/  IADD3 R20, PT, PT, R103, 0x27, -R104 ;  /* 0x0000002767147810 */ /* 0x000fc40007ffe868 */
[----:B------:R-:W-:Y:S02]  /*7d30*/  FSEL R124, R124, -INF , !P6 ;  /* 0xff8000007c7c7808 */ /* 0x000fe40007000000 */
[----:B------:R-:W-:Y:S02]  /*7d40*/  ISETP.GE.AND P6, PT, R26, R167, PT ;  /* 0x000000a71a00720c */ /* 0x000fe40003fc6270 */
[----:B------:R-:W-:Y:S02]  /*7d50*/  FSEL R170, R170, -INF , P3 ;  /* 0xff800000aaaa7808 */ /* 0x000fe40001800000 */
[----:B------:R-:W-:Y:S02]  /*7d60*/  IADD3 R22, PT, PT, R105, 0x27, -R104 ;  /* 0x0000002769167810 */ /* 0x000fe40007ffe868 */
[----:B------:R-:W-:Y:S02]  /*7d70*/  FSEL R114, R114, -INF , !P5 ;  /* 0xff80000072727808 */ /* 0x000fe40006800000 */
[----:B------:R-:W-:-:S02]  /*7d80*/  IABS R20, R20 ;  /* 0x0000001400147213 */ /* 0x000fc40000000000 */
[--C-:B------:R-:W-:Y:S02]  /*7d90*/  IADD3 R130, PT, PT, R105, 0x20, -R104.reuse ;  /* 0x0000002069827810 */ /* 0x100fe40007ffe868 */
[----:B------:R-:W-:Y:S02]  /*7da0*/  ISETP.GE.AND P5, PT, R24, R166, PT ;  /* 0x000000a61800720c */ /* 0x000fe40003fa6270 */
[----:B------:R-:W-:Y:S02]  /*7db0*/  FSEL R170, R170, -INF , !P6 ;  /* 0xff800000aaaa7808 */ /* 0x000fe40007000000 */
[----:B------:R-:W-:Y:S02]  /*7dc0*/  IABS R22, R22 ;  /* 0x0000001600167213 */ /* 0x000fe40000000000 */
[----:B------:R-:W-:Y:S02]  /*7dd0*/  IADD3 R129, PT, PT, R103, 0x20, -R104 ;  /* 0x0000002067817810 */ /* 0x000fe40007ffe868 */
        /* <DEDUP_REMOVED lines=8> */
[----:B------:R-:W-:Y:S01]  /*7e60*/  I2FP.F32.S32 R22, R22 ;  /* 0x0000001600167245 */ /* 0x000fe20000201400 */
[----:B------:R-:W-:Y:S01]  /*7e70*/  VIADD R20, R102, 0xffffffe0 ;  /* 0xffffffe066147836 */ /* 0x000fe20000000000 */
[----:B------:R-:W-:-:S02]  /*7e80*/  IABS R129, R129 ;  /* 0x0000008100817213 */ /* 0x000fc40000000000 */
[----:B------:R-:W-:Y:S01]  /*7e90*/  I2FP.F32.S32 R130, R130 ;  /* 0x0000008200827245 */ /* 0x000fe20000201400 */
[C---:B------:R-:W-:Y:S01]  /*7ea0*/  FFMA.FTZ R21, -R155.reuse, R22, R21 ;  /* 0x000000169b157223 */ /* 0x040fe20000010115 */
[----:B------:R-:W-:Y:S02]  /*7eb0*/  FSEL R186, R186, -INF , !P4 ;  /* 0xff800000baba7808 */ /* 0x000fe40006000000 */
[----:B------:R-:W-:Y:S01]  /*7ec0*/  ISETP.GE.AND P4, PT, R24, R166, PT ;  /* 0x000000a61800720c */ /* 0x000fe20003f86270 */
[C---:B------:R-:W-:Y:S01]  /*7ed0*/  FFMA.FTZ R130, -R155.reuse, R130, R16 ;  /* 0x000000829b827223 */ /* 0x040fe20000010110 */
[----:B------:R-:W-:Y:S02]  /*7ee0*/  I2FP.F32.S32 R129, R129 ;  /* 0x0000008100817245 */ /* 0x000fe40000201400 */
[----:B------:R-:W-:Y:S02]  /*7ef0*/  FSEL R190, R190, -INF , P3 ;  /* 0xff800000bebe7808 */ /* 0x000fe40001800000 */
[C---:B------:R-:W-:Y:S01]  /*7f00*/  ISETP.GE.AND P3, PT, R24.reuse, R168, PT ;  /* 0x000000a81800720c */ /* 0x040fe20003f66270 */
[----:B------:R-:W-:Y:S01]  /*7f10*/  FFMA.FTZ R129, -R155, R129, R18 ;  /* 0x000000819b817223 */ /* 0x000fe20000010112 */
[----:B------:R-:W-:-:S02]  /*7f20*/  ISETP.GE.AND P5, PT, R24, R163, PT ;  /* 0x000000a31800720c */ /* 0x000fc40003fa6270 */
[----:B------:R-:W-:Y:S02]  /*7f30*/  FSEL R188, R23, -INF , P4 ;  /* 0xff80000017bc7808 */ /* 0x000fe40002000000 */
[--C-:B------:R-:W-:Y:S02]  /*7f40*/  IADD3 R16, PT, PT, R103, 0x1f, -R104.reuse ;  /* 0x0000001f67107810 */ /* 0x100fe40007ffe868 */
[----:B------:R-:W-:Y:S02]  /*7f50*/  FSEL R190, R190, -INF , !P6 ;  /* 0xff800000bebe7808 */ /* 0x000fe40007000000 */
[----:B------:R-:W-:Y:S02]  /*7f60*/  ISETP.GE.AND P6, PT, R24, R167, PT ;  /* 0x000000a71800720c */ /* 0x000fe40003fc6270 */
[----:B------:R-:W-:Y:S02]  /*7f70*/  FSEL R192, R21, -INF , P3 ;  /* 0xff80000015c07808 */ /* 0x000fe40001800000 */
[----:B------:R-:W-:-:S02]  /*7f80*/  IADD3 R18, PT, PT, R105, 0x1f, -R104 ;  /* 0x0000001f69127810 */ /* 0x000fc40007ffe868 */
[----:B------:R-:W-:Y:S02]  /*7f90*/  FSEL R188, R188, -INF , !P5 ;  /* 0xff800000bcbc7808 */ /* 0x000fe40006800000 */
[----:B------:R-:W-:Y:S02]  /*7fa0*/  IABS R16, R16 ;  /* 0x0000001000107213 */ /* 0x000fe40000000000 */
[----:B------:R-:W-:Y:S02]  /*7fb0*/  IADD3 R175, PT, PT, R105, 0x18, -R104 ;  /* 0x0000001869af7810 */ /* 0x000fe40007ffe868 */
[----:B------:R-:W-:Y:S02]  /*7fc0*/  ISETP.GE.AND P5, PT, R20, R166, PT ;  /* 0x000000a61400720c */ /* 0x000fe40003fa6270 */
[----:B------:R-:W-:Y:S02]  /*7fd0*/  FSEL R192, R192, -INF , !P6 ;  /* 0xff800000c0c07808 */ /* 0x000fe40007000000 */
[----:B------:R-:W-:-:S02]  /*7fe0*/  IABS R18, R18 ;  /* 0x0000001200127213 */ /* 0x000fc40000000000 */
[----:B------:R-:W-:Y:S02]  /*7ff0*/  IADD3 R113, PT, PT, R103, 0x18, -R104 ;  /* 0x0000001867717810 */ /* 0x000fe40007ffe868 */
[C---:B------:R-:W-:Y:S02]  /*8000*/  ISETP.GE.AND P3, PT, R20.reuse, R168, PT ;  /* 0x000000a81400720c */ /* 0x040fe40003f66270 */
[C---:B------:R-:W-:Y:S02]  /*8010*/  ISETP.GE.AND P6, PT, R20.reuse, R167, PT ;  /* 0x000000a71400720c */ /* 0x040fe40003fc6270 */
[----:B------:R-:W-:Y:S01]  /*8020*/  ISETP.GE.AND P4, PT, R20, R163, PT ;  /* 0x000000a31400720c */ /* 0x000fe20003f86270 */
[----:B------:R-:W-:Y:S01]  /*8030*/  VIADD R20, R102, 0xffffffe1 ;  /* 0xffffffe166147836 */ /* 0x000fe20000000000 */
[----:B------:R-:W-:Y:S02]  /*8040*/  I2FP.F32.S32 R16, R16 ;  /* 0x0000001000107245 */ /* 0x000fe40000201400 */
[----:B------:R-:W-:-:S02]  /*8050*/  IABS R175, R175 ;  /* 0x000000af00af7213 */ /* 0x000fc40000000000 */
[----:B------:R-:W-:Y:S01]  /*8060*/  FSEL R129, R129, -INF , P5 ;  /* 0xff80000081817808 */ /* 0x000fe20002800000 */
[C---:B------:R-:W-:Y:S01]  /*8070*/  FFMA.FTZ R19, -R155.reuse, R16, R19 ;  /* 0x000000109b137223 */ /* 0x040fe20000010113 */
[----:B------:R-:W-:Y:S01]  /*8080*/  I2FP.F32.S32 R18, R18 ;  /* 0x0000001200127245 */ /* 0x000fe20000201400 */
[----:B------:R-:W-:Y:S01]  /*8090*/  VIADD R16, R102, 0xffffffe8 ;  /* 0xffffffe866107836 */ /* 0x000fe20000000000 */
[----:B------:R-:W-:Y:S02]  /*80a0*/  IABS R113, R113 ;  /* 0x0000007100717213 */ /* 0x000fe40000000000 */
[----:B------:R-:W-:Y:S01]  /*80b0*/  I2FP.F32.S32 R175, R175 ;  /* 0x000000af00af7245 */ /* 0x000fe20000201400 */
[----:B------:R-:W-:Y:S01]  /*80c0*/  FFMA.FTZ R17, -R155, R18, R17 ;  /* 0x000000129b117223 */ /* 0x000fe20000010111 */
[----:B------:R-:W-:Y:S01]  /*80d0*/  FSEL R129, R129, -INF , !P4 ;  /* 0xff80000081817808 */ /* 0x000fe20006000000 */
[----:B------:R-:W-:Y:S01]  /*80e0*/  BAR.SYNC.DEFER_BLOCKING 0x0 ;  /* 0x0000000000007b1d */ /* 0x000fe20000010000 */
[----:B------:R-:W-:Y:S01]  /*80f0*/  ISETP.GE.AND P4, PT, R20, R166, PT ;  /* 0x000000a61400720c */ /* 0x000fe20003f86270 */
[----:B------:R-:W-:Y:S01]  /*8100*/  FFMA.FTZ R175, -R155, R175, R12 ;  /* 0x000000af9baf7223 */ /* 0x000fe2000001010c */
[----:B------:R-:W-:-:S02]  /*8110*/  I2FP.F32.S32 R113, R113 ;  /* 0x0000007100717245 */ /* 0x000fc40000201400 */
[----:B------:R-:W-:Y:S02]  /*8120*/  FSEL R130, R130, -INF , P3 ;  /* 0xff80000082827808 */ /* 0x000fe40001800000 */
[C---:B------:R-:W-:Y:S01]  /*8130*/  ISETP.GE.AND P3, PT, R20.reuse, R168, PT ;  /* 0x000000a81400720c */ /* 0x040fe20003f66270 */
[----:B------:R-:W-:Y:S01]  /*8140*/  FFMA.FTZ R113, -R155, R113, R14 ;  /* 0x000000719b717223 */ /* 0x000fe2000001010e */
[----:B------:R-:W-:Y:S02]  /*8150*/  ISETP.GE.AND P5, PT, R20, R163, PT ;  /* 0x000000a31400720c */ /* 0x000fe40003fa6270 */
[----:B------:R-:W-:Y:S02]  /*8160*/  FSEL R112, R19, -INF , P4 ;  /* 0xff80000013707808 */ /* 0x000fe40002000000 */
[----:B------:R-:W-:Y:S02]  /*8170*/  IADD3 R12, PT, PT, R103, 0x17, -R104 ;  /* 0x00000017670c7810 */ /* 0x000fe40007ffe868 */
[----:B------:R-:W-:-:S02]  /*8180*/  FSEL R130, R130, -INF , !P6 ;  /* 0xff80000082827808 */ /* 0x000fc40007000000 */
[----:B------:R-:W-:Y:S02]  /*8190*/  ISETP.GE.AND P6, PT, R20, R167, PT ;  /* 0x000000a71400720c */ /* 0x000fe40003fc6270 */
[----:B------:R-:W-:Y:S02]  /*81a0*/  FSEL R171, R17, -INF , P3 ;  /* 0xff80000011ab7808 */ /* 0x000fe40001800000 */
[C-C-:B------:R-:W-:Y:S02]  /*81b0*/  IADD3 R14, PT, PT, R105.reuse, 0x17, -R104.reuse ;  /* 0x00000017690e7810 */ /* 0x140fe40007ffe868 */
[----:B------:R-:W-:Y:S02]  /*81c0*/  FSEL R112, R112, -INF , !P5 ;  /* 0xff80000070707808 */ /* 0x000fe40006800000 */
[----:B------:R-:W-:Y:S02]  /*81d0*/  IABS R12, R12 ;  /* 0x0000000c000c7213 */ /* 0x000fe40000000000 */
[----:B------:R-:W-:-:S02]  /*81e0*/  IADD3 R128, PT, PT, R105, 0x10, -R104 ;  /* 0x0000001069807810 */ /* 0x000fc40007ffe868 */
[C---:B------:R-:W-:Y:S02]  /*81f0*/  ISETP.GE.AND P5, PT, R16.reuse, R166, PT ;  /* 0x000000a61000720c */ /* 0x040fe40003fa6270 */
[----:B------:R-:W-:Y:S02]  /*8200*/  FSEL R171, R171, -INF , !P6 ;  /* 0xff800000abab7808 */ /* 0x000fe40007000000 */
[----:B------:R-:W-:Y:S02]  /*8210*/  IABS R14, R14 ;  /* 0x0000000e000e7213 */ /* 0x000fe40000000000 */
[C---:B------:R-:W-:Y:S02]  /*8220*/  ISETP.GE.AND P3, PT, R16.reuse, R168, PT ;  /* 0x000000a81000720c */ /* 0x040fe40003f66270 */
[C---:B------:R-:W-:Y:S02]  /*8230*/  ISETP.GE.AND P6, PT, R16.reuse, R167, PT ;  /* 0x000000a71000720c */ /* 0x040fe40003fc6270 */
[----:B------:R-:W-:Y:S01]  /*8240*/  ISETP.GE.AND P4, PT, R16, R163, PT ;  /* 0x000000a31000720c */ /* 0x000fe20003f86270 */
[----:B------:R-:W-:Y:S01]  /*8250*/  VIADD R16, R102, 0xffffffe9 ;  /* 0xffffffe966107836 */ /* 0x000fe20000000000 */
[----:B------:R-:W-:-:S02]  /*8260*/  I2FP.F32.S32 R12, R12 ;  /* 0x0000000c000c7245 */ /* 0x000fc40000201400 */
[----:B------:R-:W-:Y:S02]  /*8270*/  IABS R128, R128 ;  /* 0x0000008000807213 */ /* 0x000fe40000000000 */
[----:B------:R-:W-:Y:S01]  /*8280*/  IADD3 R127, PT, PT, R103, 0x10, -R104 ;  /* 0x00000010677f7810 */ /* 0x000fe20007ffe868 */
[----:B------:R-:W-:Y:S01]  /*8290*/  FFMA.FTZ R15, -R155, R12, R15 ;  /* 0x0000000c9b0f7223 */ /* 0x000fe2000001010f */
[----:B------:R-:W-:Y:S01]  /*82a0*/  FSEL R113, R113, -INF , P5 ;  /* 0xff80000071717808 */ /* 0x000fe20002800000 */
[----:B------:R-:W-:Y:S01]  /*82b0*/  VIADD R12, R102, 0xfffffff0 ;  /* 0xfffffff0660c7836 */ /* 0x000fe20000000000 */
[----:B------:R-:W-:Y:S02]  /*82c0*/  I2FP.F32.S32 R14, R14 ;  /* 0x0000000e000e7245 */ /* 0x000fe40000201400 */
[----:B------:R-:W-:Y:S02]  /*82d0*/  IABS R127, R127 ;  /* 0x0000007f007f7213 */ /* 0x000fe40000000000 */
[----:B------:R-:W-:Y:S01]  /*82e0*/  I2FP.F32.S32 R128, R128 ;  /* 0x0000008000807245 */ /* 0x000fe20000201400 */
[----:B------:R-:W-:Y:S01]  /*82f0*/  FFMA.FTZ R13, -R155, R14, R13 ;  /* 0x0000000e9b0d7223 */ /* 0x000fe2000001010d */
[----:B------:R-:W-:-:S02]  /*8300*/  FSEL R113, R113, -INF , !P4 ;  /* 0xff80000071717808 */ /* 0x000fc40006000000 */
[C---:B------:R-:W-:Y:S01]  /*8310*/  ISETP.GE.AND P4, PT, R16.reuse, R166, PT ;  /* 0x000000a61000720c */ /* 0x040fe20003f86270 */
[----:B------:R-:W-:Y:S01]  /*8320*/  FFMA.FTZ R128, -R155, R128, R8 ;  /* 0x000000809b807223 */ /* 0x000fe20000010108 */
[----:B------:R-:W-:Y:S02]  /*8330*/  FSEL R175, R175, -INF , P3 ;  /* 0xff800000afaf7808 */ /* 0x000fe40001800000 */
[----:B------:R-:W-:Y:S02]  /*8340*/  I2FP.F32.S32 R127, R127 ;  /* 0x0000007f007f7245 */ /* 0x000fe40000201400 */
[C---:B------:R-:W-:Y:S02]  /*8350*/  ISETP.GE.AND P3, PT, R16.reuse, R168, PT ;  /* 0x000000a81000720c */ /* 0x040fe40003f66270 */
[----:B------:R-:W-:Y:S01]  /*8360*/  ISETP.GE.AND P5, PT, R16, R163, PT ;  /* 0x000000a31000720c */ /* 0x000fe20003fa6270 */
[----:B------:R-:W-:Y:S01]  /*8370*/  FFMA.FTZ R127, -R155, R127, R10 ;  /* 0x0000007f9b7f7223 */ /* 0x000fe2000001010a */
[----:B------:R-:W-:-:S02]  /*8380*/  FSEL R126, R15, -INF , P4 ;  /* 0xff8000000f7e7808 */ /* 0x000fc40002000000 */
[--C-:B------:R-:W-:Y:S02]  /*8390*/  IADD3 R8, PT, PT, R103, 0xf, -R104.reuse ;  /* 0x0000000f67087810 */ /* 0x100fe40007ffe868 */
[----:B------:R-:W-:Y:S02]  /*83a0*/  FSEL R175, R175, -INF , !P6 ;  /* 0xff800000afaf7808 */ /* 0x000fe40007000000 */
[----:B------:R-:W-:Y:S02]  /*83b0*/  ISETP.GE.AND P6, PT, R16, R167, PT ;  /* 0x000000a71000720c */ /* 0x000fe40003fc6270 */
[----:B------:R-:W-:Y:S02]  /*83c0*/  FSEL R176, R13, -INF , P3 ;  /* 0xff8000000db07808 */ /* 0x000fe40001800000 */
[----:B------:R-:W-:Y:S02]  /*83d0*/  FSEL R126, R126, -INF , !P5 ;  /* 0xff8000007e7e7808 */ /* 0x000fe40006800000 */
[----:B------:R-:W-:-:S02]  /*83e0*/  IADD3 R10, PT, PT, R105, 0xf, -R104 ;  /* 0x0000000f690a7810 */ /* 0x000fc40007ffe868 */
[----:B------:R-:W-:Y:S02]  /*83f0*/  IABS R8, R8 ;  /* 0x0000000800087213 */ /* 0x000fe40000000000 */
[----:B------:R-:W-:Y:S02]  /*8400*/  ISETP.GE.AND P5, PT, R12, R166, PT ;  /* 0x000000a60c00720c */ /* 0x000fe40003fa6270 */
[----:B------:R-:W-:Y:S02]  /*8410*/  FSEL R176, R176, -INF , !P6 ;  /* 0xff800000b0b07808 */ /* 0x000fe40007000000 */
[C---:B------:R-:W-:Y:S02]  /*8420*/  ISETP.GE.AND P3, PT, R12.reuse, R168, PT ;  /* 0x000000a80c00720c */ /* 0x040fe40003f66270 */
[C---:B------:R-:W-:Y:S02]  /*8430*/  ISETP.GE.AND P6, PT, R12.reuse, R167, PT ;  /* 0x000000a70c00720c */ /* 0x040fe40003fc6270 */
[----:B------:R-:W-:Y:S01]  /*8440*/  ISETP.GE.AND P4, PT, R12, R163, PT ;  /* 0x000000a30c00720c */ /* 0x000fe20003f86270 */
[----:B------:R-:W-:Y:S01]  /*8450*/  VIADD R12, R102, 0xfffffff1 ;  /* 0xfffffff1660c7836 */ /* 0x000fe20000000000 */
[----:B------:R-:W-:-:S02]  /*8460*/  IABS R10, R10 ;  /* 0x0000000a000a7213 */ /* 0x000fc40000000000 */
[----:B------:R-:W-:Y:S02]  /*8470*/  I2FP.F32.S32 R8, R8 ;  /* 0x0000000800087245 */ /* 0x000fe40000201400 */
[----:B------:R-:W-:Y:S02]  /*8480*/  FSEL R127, R127, -INF , P5 ;  /* 0xff8000007f7f7808 */ /* 0x000fe40002800000 */
[----:B------:R-:W-:Y:S01]  /*8490*/  I2FP.F32.S32 R10, R10 ;  /* 0x0000000a000a7245 */ /* 0x000fe20000201400 */
[----:B------:R-:W-:Y:S01]  /*84a0*/  FFMA.FTZ R8, -R155, R8, R11 ;  /* 0x000000089b087223 */ /* 0x000fe2000001010b */
[----:B------:R-:W-:Y:S02]  /*84b0*/  FSEL R127, R127, -INF , !P4 ;  /* 0xff8000007f7f7808 */ /* 0x000fe40006000000 */
[----:B------:R-:W-:Y:S01]  /*84c0*/  ISETP.GE.AND P4, PT, R12, R166, PT ;  /* 0x000000a60c00720c */ /* 0x000fe20003f86270 */
[----:B------:R-:W-:Y:S01]  /*84d0*/  FFMA.FTZ R10, -R155, R10, R9 ;  /* 0x0000000a9b0a7223 */ /* 0x000fe20000010109 */
[----:B------:R-:W-:Y:S01]  /*84e0*/  FSEL R128, R128, -INF , P3 ;  /* 0xff80000080807808 */ /* 0x000fe20001800000 */
[----:B------:R-:W-:Y:S01]  /*84f0*/  VIADD R9, R102, 0xfffffff8 ;  /* 0xfffffff866097836 */ /* 0x000fe20000000000 */
[----:B------:R-:W-:Y:S01]  /*8500*/  ISETP.GE.AND P3, PT, R12, R168, PT ;  /* 0x000000a80c00720c */ /* 0x000fe20003f66270 */
[----:B------:R-:W-:Y:S01]  /*8510*/  VIADD R102, R102, 0xfffffff9 ;  /* 0xfffffff966667836 */ /* 0x000fe20000000000 */
[----:B------:R-:W-:-:S02]  /*8520*/  FSEL R172, R8, -INF , P4 ;  /* 0xff80000008ac7808 */ /* 0x000fc40002000000 */
[----:B------:R-:W-:Y:S02]  /*8530*/  IADD3 R8, PT, PT, R105, 0x8, -R104 ;  /* 0x0000000869087810 */ /* 0x000fe40007ffe868 */
[----:B------:R-:W-:Y:S02]  /*8540*/  FSEL R128, R128, -INF , !P6 ;  /* 0xff80000080807808 */ /* 0x000fe40007000000 */
[C---:B------:R-:W-:Y:S02]  /*8550*/  ISETP.GE.AND P6, PT, R12.reuse, R167, PT ;  /* 0x000000a70c00720c */ /* 0x040fe40003fc6270 */
[----:B------:R-:W-:Y:S02]  /*8560*/  ISETP.GE.AND P5, PT, R12, R163, PT ;  /* 0x000000a30c00720c */ /* 0x000fe40003fa6270 */
[----:B------:R-:W-:Y:S02]  /*8570*/  FSEL R169, R10, -INF , P3 ;  /* 0xff8000000aa97808 */ /* 0x000fe40001800000 */
[----:B------:R-:W-:-:S02]  /*8580*/  IABS R8, R8 ;  /* 0x0000000800087213 */ /* 0x000fc40000000000 */
[----:B------:R-:W-:Y:S02]  /*8590*/  IADD3 R105, PT, PT, R105, 0x7, -R104 ;  /* 0x0000000769697810 */ /* 0x000fe40007ffe868 */
[----:B------:R-:W-:Y:S02]  /*85a0*/  FSEL R169, R169, -INF , !P6 ;  /* 0xff800000a9a97808 */ /* 0x000fe40007000000 */
[----:B------:R-:W-:Y:S02]  /*85b0*/  FSEL R172, R172, -INF , !P5 ;  /* 0xff800000acac7808 */ /* 0x000fe40006800000 */
[C---:B------:R-:W-:Y:S02]  /*85c0*/  ISETP.GE.AND P3, PT, R9.reuse, R168, PT ;  /* 0x000000a80900720c */ /* 0x040fe40003f66270 */
[C---:B------:R-:W-:Y:S02]  /*85d0*/  ISETP.GE.AND P6, PT, R9.reuse, R167, PT ;  /* 0x000000a70900720c */ /* 0x040fe40003fc6270 */
[----:B------:R-:W-:-:S02]  /*85e0*/  ISETP.GE.AND P4, PT, R9, R163, PT ;  /* 0x000000a30900720c */ /* 0x000fc40003f86270 */
[----:B------:R-:W-:Y:S02]  /*85f0*/  ISETP.GE.AND P5, PT, R9, R166, PT ;  /* 0x000000a60900720c */ /* 0x000fe40003fa6270 */
[----:B------:R-:W-:Y:S02]  /*8600*/  I2FP.F32.S32 R8, R8 ;  /* 0x0000000800087245 */ /* 0x000fe40000201400 */
[----:B------:R-:W-:Y:S02]  /*8610*/  IADD3 R9, PT, PT, R103, 0x8, -R104 ;  /* 0x0000000867097810 */ /* 0x000fe40007ffe868 */
[----:B------:R-:W-:Y:S01]  /*8620*/  IABS R105, R105 ;  /* 0x0000006900697213 */ /* 0x000fe20000000000 */
[----:B------:R-:W-:Y:S01]  /*8630*/  FFMA.FTZ R4, -R155, R8, R4 ;  /* 0x000000089b047223 */ /* 0x000fe20000010104 */
[----:B------:R-:W-:Y:S02]  /*8640*/  IABS R9, R9 ;  /* 0x0000000900097213 */ /* 0x000fe40000000000 */
[----:B------:R-:W-:-:S02]  /*8650*/  I2FP.F32.S32 R8, R105 ;  /* 0x0000006900087245 */ /* 0x000fc40000201400 */
[----:B------:R-:W-:Y:S02]  /*8660*/  I2FP.F32.S32 R9, R9 ;  /* 0x0000000900097245 */ /* 0x000fe40000201400 */
[----:B------:R-:W-:Y:S01]  /*8670*/  IADD3 R103, PT, PT, R103, 0x7, -R104 ;  /* 0x0000000767677810 */ /* 0x000fe20007ffe868 */
[C---:B------:R-:W-:Y:S01]  /*8680*/  FFMA.FTZ R5, -R155.reuse, R8, R5 ;  /* 0x000000089b057223 */ /* 0x040fe20000010105 */
[----:B------:R-:W-:Y:S01]  /*8690*/  FSEL R4, R4, -INF , P3 ;  /* 0xff80000004047808 */ /* 0x000fe20001800000 */
[----:B------:R-:W-:Y:S01]  /*86a0*/  VIADD R104, R118, 0xfffffffe ;  /* 0xfffffffe76687836 */ /* 0x000fe20000000000 */
[----:B------:R-:W-:Y:S01]  /*86b0*/  ISETP.GE.AND P3, PT, R102, R168, PT ;  /* 0x000000a86600720c */ /* 0x000fe20003f66270 */
[----:B------:R-:W-:Y:S01]  /*86c0*/  FFMA.FTZ R6, -R155, R9, R6 ;  /* 0x000000099b067223 */ /* 0x000fe20000010106 */
[----:B------:R-:W-:Y:S02]  /*86d0*/  IABS R103, R103 ;  /* 0x0000006700677213 */ /* 0x000fe40000000000 */
[----:B------:R-:W-:-:S02]  /*86e0*/  FSEL R5, R5, -INF , P3 ;  /* 0xff80000005057808 */ /* 0x000fc40001800000 */
        /* <DEDUP_REMOVED lines=17> */
[----:B------:R-:W-:Y:S01]  /*8800*/  VIADD R101, R101, 0xffffff80 ;  /* 0xffffff8065657836 */ /* 0x000fe20000000000 */
[----:B--2---:R-:W-:-:S04]  /*8810*/  IABS R4, R6 ;  /* 0x0000000600047213 */ /* 0x004fc80000000000 */
[----:B------:R-:W1:Y:S08]  /*8820*/  I2F.RP R7, R4 ;  /* 0x0000000400077306 */ /* 0x000e700000209400 */
[----:B-1----:R-:W1:Y:S02]  /*8830*/  MUFU.RCP R10, R7 ;  /* 0x00000007000a7308 */ /* 0x002e640000001000 */
[----:B-1----:R-:W-:-:S02]  /*8840*/  VIADD R10, R10, 0xffffffe ;  /* 0x0ffffffe0a0a7836 */ /* 0x002fc40000000000 */
[----:B------:R-:W-:-:S04]  /*8850*/  IMAD.SHL.U32 R7, R104, 0x40, RZ ;  /* 0x0000004068077824 */ /* 0x000fc800078e00ff */
[----:B------:R-:W1:Y:S02]  /*8860*/  F2I.FTZ.U32.TRUNC.NTZ R9, R10 ;  /* 0x0000000a00097305 */ /* 0x000e64000021f000 */
[----:B-1----:R-:W-:Y:S01]  /*8870*/  IMAD.MOV R5, RZ, RZ, -R9 ;  /* 0x000000ffff057224 */ /* 0x002fe200078e0a09 */
[----:B------:R-:W-:Y:S02]  /*8880*/  IABS R10, R7 ;  /* 0x00000007000a7213 */ /* 0x000fe40000000000 */
[----:B------:R-:W-:Y:S01]  /*8890*/  LOP3.LUT R7, R7, R6, RZ, 0x3c, !PT ;  /* 0x0000000607077212 */ /* 0x000fe200078e3cff */
[----:B------:R-:W-:-:S04]  /*88a0*/  IMAD R5, R5, R4, RZ ;  /* 0x0000000405057224 */ /* 0x000fc800078e02ff */
[----:B------:R-:W-:Y:S01]  /*88b0*/  IMAD.HI.U32 R5, R9, R5, R8 ;  /* 0x0000000509057227 */ /* 0x000fe200078e0008 */
[----:B------:R-:W-:Y:S02]  /*88c0*/  IABS R8, R101 ;  /* 0x0000006500087213 */ /* 0x000fe40000000000 */
[-C--:B------:R-:W-:Y:S02]  /*88d0*/  IABS R9, R6.reuse ;  /* 0x0000000600097213 */ /* 0x080fe40000000000 */
[----:B------:R-:W-:Y:S01]  /*88e0*/  LOP3.LUT R101, R101, R6, RZ, 0x3c, !PT ;  /* 0x0000000665657212 */ /* 0x000fe200078e3cff */
[----:B------:R-:W-:Y:S01]  /*88f0*/  IMAD.HI.U32 R11, R5, R8, RZ ;  /* 0x00000008050b7227 */ /* 0x000fe200078e00ff */
[----:B------:R-:W-:-:S03]  /*8900*/  IADD3 R9, PT, PT, RZ, -R9, RZ ;  /* 0x80000009ff097210 */ /* 0x000fc60007ffe0ff */
        /* <DEDUP_REMOVED lines=43> */
.L_x_14066:
        /* <DEDUP_REMOVED lines=8> */
.L_x_14067:
[----:B------:R-:W-:Y:S05]  /*8c40*/  BSYNC.RECONVERGENT B0 ;  /* 0x0000000000007941 */ /* 0x000fea0003800200 */
.L_x_14065:
[C---:B------:R-:W-:Y:S01]  /*8c50*/  LEA R8, P0, R144.reuse, R150, 0x5 ;  /* 0x0000009690087211 */ /* 0x040fe200078028ff */
[C---:B------:R-:W-:Y:S01]  /*8c60*/  IMAD.SHL.U32 R4, R144.reuse, 0x20, RZ ;  /* 0x0000002090047824 */ /* 0x040fe200078e00ff */
[C-C-:B------:R-:W-:Y:S01]  /*8c70*/  SHF.L.U64.HI R5, R144.reuse, 0x5, R145.reuse ;  /* 0x0000000590057819 */ /* 0x140fe20000010291 */
[----:B------:R-:W-:Y:S01]  /*8c80*/  @!PT LDS RZ, [RZ] ;  /* 0x00000000fffff984 */ /* 0x000fe20000000800 */
[----:B------:R-:W-:Y:S01]  /*8c90*/  @!PT LDS RZ, [RZ] ;  /* 0x00000000fffff984 */ /* 0x000fe20000000800 */
[----:B------:R-:W-:Y:S01]  /*8ca0*/  @!PT LDS RZ, [RZ] ;  /* 0x00000000fffff984 */ /* 0x000fe20000000800 */
[----:B------:R1:W-:Y:S01]  /*8cb0*/  @!P2 LDGSTS.E.BYPASS.LTC128B.128 [R159+0x4000], desc[UR4][R150.64] ;  /* 0x04000000969fafae */ /* 0x0003e2000b981a04 */
[----:B------:R-:W-:Y:S02]  /*8cc0*/  LEA.HI.X R9, R144, R151, R145, 0x5, P0 ;  /* 0x0000009790097211 */ /* 0x000fe400000f2c91 */
[----:B------:R-:W-:Y:S01]  /*8cd0*/  IADD3 R6, P0, PT, R4, R8, RZ ;  /* 0x0000000804067210 */ /* 0x000fe20007f1e0ff */
[----:B------:R1:W-:Y:S04]  /*8ce0*/  @P2 STS.128 [R159+0x4000], RZ ;  /* 0x004000ff9f002388 */ /* 0x0003e80000000c00 */
[----:B------:R-:W-:Y:S01]  /*8cf0*/  IMAD.X R7, R5, 0x1, R9, P0 ;  /* 0x0000000105077824 */ /* 0x000fe200000e0609 */
[----:B------:R-:W-:Y:S01]  /*8d00*/  @!PT LDS RZ, [RZ] ;  /* 0x00000000fffff984 */ /* 0x000fe20000000800 */
[----:B------:R-:W-:Y:S01]  /*8d10*/  @!PT LDS RZ, [RZ] ;  /* 0x00000000fffff984 */ /* 0x000fe20000000800 */
[----:B------:R-:W-:Y:S01]  /*8d20*/  @!PT LDS RZ, [RZ] ;  /* 0x00000000fffff984 */ /* 0x000fe20000000800 */
[----:B------:R1:W-:Y:S01]  /*8d30*/  @!P1 LDGSTS.E.BYPASS.LTC128B.128 [R159+0x6000], desc[UR4][R150.64+0x80] ;  /* 0x06000080969f9fae */ /* 0x0003e2000b981a04 */
[----:B------:R-:W-:-:S03]  /*8d40*/  IADD3 R4, P0, PT, R6, R4, RZ ;  /* 0x0000000406047210 */ /* 0x000fc60007f1e0ff */
        /* <DEDUP_REMOVED lines=33> */
.L_x_14064:
[----:B------:R-:W-:Y:S05]  /*8f60*/  BSYNC.RECONVERGENT B1 ;  /* 0x0000000000017941 */ /* 0x000fea0003800200 */
.L_x_14063:
        /* <DEDUP_REMOVED lines=21> */
[----:B------:R-:W3:Y:S01]  /*90c0*/  SHFL.BFLY PT, R4, R9, 0x2, 0x1f ;  /* 0x0c401f0009047f89 */ /* 0x000ee200000e0000 */
[----:B-1----:R-:W-:-:S02]  /*90d0*/  FMNMX.FTZ R7, R6, R7, !PT ;  /* 0x0000000706077209 */ /* 0x002fc40007810000 */
[----:B---3--:R-:W-:-:S03]  /*90e0*/  FMNMX.FTZ R4, R9, R4, !PT ;  /* 0x0000000409047209 */ /* 0x008fc60007810000 */
[----:B------:R-:W1:Y:S04]  /*90f0*/  SHFL.BFLY PT, R106, R7, 0x1, 0x1f ;  /* 0x0c201f00076a7f89 */ /* 0x000e6800000e0000 */
[----:B------:R-:W3:Y:S04]  /*9100*/  SHFL.BFLY PT, R105, R4, 0x1, 0x1f ;  /* 0x0c201f0004697f89 */ /* 0x000ee800000e0000 */
[----:B------:R-:W-:Y:S01]  /*9110*/  LDSM.16.MT88.4 R8, [R138+0x8000] ;  /* 0x008000008a08783b */ /* 0x000fe20000004200 */
[----:B-1----:R-:W-:Y:S02]  /*9120*/  FMNMX.FTZ R106, R7, R106, !PT ;  /* 0x0000006a076a7209 */ /* 0x002fe40007810000 */
[----:B---3--:R-:W-:-:S02]  /*9130*/  FMNMX.FTZ R105, R4, R105, !PT ;  /* 0x0000006904697209 */ /* 0x008fc40007810000 */
[----:B------:R-:W-:-:S04]  /*9140*/  FSETP.NEU.FTZ.AND P0, PT, R106, -INF , PT ;  /* 0xff8000006a00780b */ /* 0x000fc80003f1d000 */
[----:B------:R-:W-:-:S05]  /*9150*/  FSEL R5, R106, RZ, P0 ;  /* 0x000000ff6a057208 */ /* 0x000fca0000000000 */
[----:B------:R-:W-:Y:S01]  /*9160*/  FADD.FTZ R5, R100, -R5 ;  /* 0x8000000564057221 */ /* 0x000fe20000010000 */
[C---:B--2---:R-:W-:Y:S01]  /*9170*/  FMUL.FTZ R181, R182.reuse, R106 ;  /* 0x0000006ab6b57220 */ /* 0x044fe20000410000 */
        /* <DEDUP_REMOVED lines=67> */
[----:B------:R-:W-:Y:S01]  /*95b0*/  LDSM.16.MT88.4 R72, [R138+0x8800] ;  /* 0x008800008a48783b */ /* 0x000fe20000004200 */
[-C--:B------:R-:W-:Y:S01]  /*95c0*/  FMUL.FTZ R60, R60, R185.reuse ;  /* 0x000000b93c3c7220 */ /* 0x080fe20000410000 */
[-C--:B------:R-:W-:Y:S01]  /*95d0*/  FMUL.FTZ R61, R61, R185.reuse ;  /* 0x000000b93d3d7220 */ /* 0x080fe20000410000 */
[-C--:B------:R-:W-:Y:S01]  /*95e0*/  FMUL.FTZ R62, R62, R108.reuse ;  /* 0x0000006c3e3e7220 */ /* 0x080fe20000410000 */
[C---:B--2---:R-:W-:Y:S01]  /*95f0*/  HMMA.16816.F32 R28, R96.reuse, R32, R28 ;  /* 0x00000020601c723c */ /* 0x044fe2000000181c */
[----:B------:R-:W-:Y:S01]  /*9600*/  FMUL.FTZ R63, R63, R108 ;  /* 0x0000006c3f3f7220 */ /* 0x000fe20000410000 */
[----:B------:R-:W-:Y:S01]  /*9610*/  FFMA.FTZ R131, R110, R182, -R183 ;  /* 0x000000b66e837223 */ /* 0x000fe200000108b7 */
[-C--:B------:R-:W-:Y:S01]  /*9620*/  FMUL.FTZ R92, R92, R185.reuse ;  /* 0x000000b95c5c7220 */ /* 0x080fe20000410000 */
[-C--:B------:R-:W-:Y:S01]  /*9630*/  FMUL.FTZ R93, R93, R185.reuse ;  /* 0x000000b95d5d7220 */ /* 0x080fe20000410000 */
[-C--:B------:R-:W-:Y:S01]  /*9640*/  FMUL.FTZ R94, R94, R108.reuse ;  /* 0x0000006c5e5e7220 */ /* 0x080fe20000410000 */
[----:B------:R-:W-:Y:S01]  /*9650*/  FMUL.FTZ R95, R95, R108 ;  /* 0x0000006c5f5f7220 */ /* 0x000fe20000410000 */
[-CC-:B------:R-:W-:Y:S01]  /*9660*/  FFMA.FTZ R125, R170, R182.reuse, -R181.reuse ;  /* 0x000000b6aa7d7223 */ /* 0x180fe200000108b5 */
[C---:B------:R-:W-:Y:S01]  /*9670*/  HMMA.16816.F32 R32, R96.reuse, R34, R68 ;  /* 0x000000226020723c */ /* 0x040fe20000001844 */
[----:B------:R-:W1:Y:S01]  /*9680*/  LDSM.16.MT88.4 R68, [R138+0xa000] ;  /* 0x00a000008a44783b */ /* 0x000e620000004200 */
[-C--:B------:R-:W-:Y:S01]  /*9690*/  FFMA.FTZ R111, R192, R182.reuse, -R181 ;  /* 0x000000b6c06f7223 */ /* 0x080fe200000108b5 */
[-CC-:B------:R-:W-:Y:S01]  /*96a0*/  FFMA.FTZ R114, R114, R182.reuse, -R183.reuse ;  /* 0x000000b672727223 */ /* 0x180fe200000108b7 */
[-CC-:B------:R-:W-:Y:S01]  /*96b0*/  FFMA.FTZ R115, R186, R182.reuse, -R183.reuse ;  /* 0x000000b6ba737223 */ /* 0x180fe200000108b7 */
[--C-:B------:R-:W-:Y:S01]  /*96c0*/  FFMA.FTZ R110, R188, R182, -R183.reuse ;  /* 0x000000b6bc6e7223 */ /* 0x100fe200000108b7 */
[----:B------:R-:W-:Y:S01]  /*96d0*/  MUFU.EX2 R125, R125 ;  /* 0x0000007d007d7308 */ /* 0x000fe20000000800 */
        /* <DEDUP_REMOVED lines=29> */
[-C--:B------:R-:W-:Y:S01]  /*98b0*/  FFMA.FTZ R186, R129, R182.reuse, -R183 ;  /* 0x000000b681ba7223 */ /* 0x080fe200000108b7 */
[----:B------:R-:W-:Y:S01]  /*98c0*/  LDSM.16.MT88.4 R92, [R138+0x9800] ;  /* 0x009800008a5c783b */ /* 0x000fe20000004200 */
[-CC-:B------:R-:W-:Y:S01]  /*98d0*/  FFMA.FTZ R128, R128, R182.reuse, -R181.reuse ;  /* 0x000000b680807223 */ /* 0x180fe200000108b5 */
[-CC-:B------:R-:W-:Y:S01]  /*98e0*/  FFMA.FTZ R169, R169, R182.reuse, -R181.reuse ;  /* 0x000000b6a9a97223 */ /* 0x180fe200000108b5 */
[-CC-:B------:R-:W-:Y:S01]  /*98f0*/  FFMA.FTZ R180, R180, R182.reuse, -R181.reuse ;  /* 0x000000b6b4b47223 */ /* 0x180fe200000108b5 */
[-C--:B------:R-:W-:Y:S01]  /*9900*/  FFMA.FTZ R179, R179, R182.reuse, -R181 ;  /* 0x000000b6b3b37223 */ /* 0x080fe200000108b5 */
[----:B------:R-:W-:Y:S01]  /*9910*/  MUFU.EX2 R186, R186 ;  /* 0x000000ba00ba7308 */ /* 0x000fe20000000800 */
[C---:B-1----:R-:W-:Y:S01]  /*9920*/  HMMA.16816.F32 R36, R96.reuse, R68, R36 ;  /* 0x000000446024723c */ /* 0x042fe20000001824 */
[-CC-:B------:R-:W-:Y:S01]  /*9930*/  FFMA.FTZ R127, R127, R182.reuse, -R183.reuse ;  /* 0x000000b67f7f7223 */ /* 0x180fe200000108b7 */
[-CC-:B------:R-:W-:Y:S01]  /*9940*/  FFMA.FTZ R172, R172, R182.reuse, -R183.reuse ;  /* 0x000000b6acac7223 */ /* 0x180fe200000108b7 */
[-CC-:B------:R-:W-:Y:S01]  /*9950*/  FFMA.FTZ R178, R178, R182.reuse, -R183.reuse ;  /* 0x000000b6b2b27223 */ /* 0x180fe200000108b7 */
[----:B------:R-:W-:Y:S01]  /*9960*/  FFMA.FTZ R177, R177, R182, -R183 ;  /* 0x000000b6b1b17223 */ /* 0x000fe200000108b7 */
[----:B------:R-:W-:Y:S01]  /*9970*/  MUFU.EX2 R128, R128 ;  /* 0x0000008000807308 */ /* 0x000fe20000000800 */
[----:B------:R-:W-:Y:S01]  /*9980*/  FFMA.FTZ R173, R173, R185, R184 ;  /* 0x000000b9adad7223 */ /* 0x000fe200000100b8 */
[----:B------:R-:W-:Y:S01]  /*9990*/  FFMA.FTZ R108, R174, R108, R109 ;  /* 0x0000006cae6c7223 */ /* 0x000fe2000001006d */
[C---:B------:R-:W-:Y:S01]  /*99a0*/  HMMA.16816.F32 R40, R96.reuse, R70, R40 ;  /* 0x000000466028723c */ /* 0x040fe20000001828 */
[----:B------:R-:W1:Y:S01]  /*99b0*/  LDSM.16.MT88.4 R68, [R134+0xa000] ;  /* 0x00a000008644783b */ /* 0x000e620000004200 */
[----:B------:R-:W2:Y:S01]  /*99c0*/  MUFU.EX2 R169, R169 ;  /* 0x000000a900a97308 */ /* 0x000ea20000000800 */
[----:B------:R-:W-:Y:S01]  /*99d0*/  FADD.FTZ R102, R102, R173 ;  /* 0x000000ad66667221 */ /* 0x000fe20000010000 */
[----:B------:R-:W-:Y:S01]  /*99e0*/  FADD.FTZ R108, R107, R108 ;  /* 0x0000006c6b6c7221 */ /* 0x000fe20000010000 */
[----:B------:R-:W-:Y:S01]  /*99f0*/  LDSM.16.MT88.4 R84, [R134+0x9800] ;  /* 0x009800008654783b */ /* 0x000fe20000004200 */
[----:B------:R-:W-:Y:S01]  /*9a00*/  MUFU.EX2 R180, R180 ;  /* 0x000000b400b47308 */ /* 0x000fe20000000800 */
[----:B------:R-:W-:Y:S01]  /*9a10*/  FADD.FTZ R109, R101, R102 ;  /* 0x00000066656d7221 */ /* 0x000fe20000010000 */
[----:B------:R-:W-:Y:S01]  /*9a20*/  HMMA.16816.F32 R20, R96, R24, R20 ;  /* 0x000000186014723c */ /* 0x000fe20000001814 */
[----:B------:R-:W-:Y:S01]  /*9a30*/  FADD.FTZ R107, R103, R108 ;  /* 0x0000006c676b7221 */ /* 0x000fe20000010000 */
[----:B------:R-:W3:Y:S01]  /*9a40*/  MUFU.EX2 R179, R179 ;  /* 0x000000b300b37308 */ /* 0x000ee20000000800 */
[----:B------:R-:W-:-:S02]  /*9a50*/  FADD.FTZ R109, R100, R109 ;  /* 0x0000006d646d7221 */ /* 0x000fc40000010000 */
[----:B------:R-:W-:Y:S01]  /*9a60*/  FADD.FTZ R0, R0, R107 ;  /* 0x0000006b00007221 */ /* 0x000fe20000010000 */
[----:B------:R-:W-:Y:S02]  /*9a70*/  MUFU.EX2 R127, R127 ;  /* 0x0000007f007f7308 */ /* 0x000fe40000000800 */
[----:B------:R-:W-:Y:S01]  /*9a80*/  HMMA.16816.F32 R24, R96, R26, R76 ;  /* 0x0000001a6018723c */ /* 0x000fe2000000184c */
[----:B------:R-:W-:Y:S01]  /*9a90*/  LDSM.16.MT88.4 R76, [R138+0x9000] ;  /* 0x009000008a4c783b */ /* 0x000fe20000004200 */
[----:B------:R-:W4:Y:S01]  /*9aa0*/  MUFU.EX2 R172, R172 ;  /* 0x000000ac00ac7308 */ /* 0x000f220000000800 */
[----:B--2---:R-:W-:-:S03]  /*9ab0*/  F2FP.F16.F32.PACK_AB R100, R169, R128 ;  /* 0x00000080a964723e */ /* 0x004fc600000000ff */
[----:B------:R-:W-:Y:S01]  /*9ac0*/  MUFU.EX2 R178, R178 ;  /* 0x000000b200b27308 */ /* 0x000fe20000000800 */
[----:B---3--:R-:W-:-:S03]  /*9ad0*/  F2FP.F16.F32.PACK_AB R102, R179, R180 ;  /* 0x000000b4b366723e */ /* 0x008fc600000000ff */
[----:B------:R-:W2:Y:S01]  /*9ae0*/  MUFU.EX2 R177, R177 ;  /* 0x000000b100b17308 */ /* 0x000ea20000000800 */
[----:B----4-:R-:W-:Y:S02]  /*9af0*/  F2FP.F16.F32.PACK_AB R101, R172, R127 ;  /* 0x0000007fac65723e */ /* 0x010fe400000000ff */
[----:B--2---:R-:W-:Y:S01]  /*9b00*/  F2FP.F16.F32.PACK_AB R103, R177, R178 ;  /* 0x000000b2b167723e */ /* 0x004fe200000000ff */
[C---:B-1----:R-:W-:Y:S08]  /*9b10*/  HMMA.16816.F32 R44, R96.reuse, R68, R44 ;  /* 0x00000044602c723c */ /* 0x042ff0000000182c */
[C---:B------:R-:W-:Y:S01]  /*9b20*/  HMMA.16816.F32 R48, R96.reuse, R70, R48 ;  /* 0x000000466030723c */ /* 0x040fe20000001830 */
[----:B------:R-:W1:Y:S07]  /*9b30*/  LDSM.16.MT88.4 R68, [R133+0xa000] ;  /* 0x00a000008544783b */ /* 0x000e6e0000004200 */
[C---:B-1----:R-:W-:Y:S08]  /*9b40*/  HMMA.16816.F32 R52, R96.reuse, R68, R52 ;  /* 0x000000446034723c */ /* 0x042ff00000001834 */
[C---:B------:R-:W-:Y:S01]  /*9b50*/  HMMA.16816.F32 R56, R96.reuse, R70, R56 ;  /* 0x000000466038723c */ /* 0x040fe20000001838 */
[----:B------:R-:W1:Y:S07]  /*9b60*/  LDSM.16.MT88.4 R68, [R132+0xa000] ;  /* 0x00a000008444783b */ /* 0x000e6e0000004200 */
[----:B-1----:R-:W-:Y:S01]  /*9b70*/  HMMA.16816.F32 R60, R96, R68, R60 ;  /* 0x00000044603c723c */ /* 0x002fe2000000183c */
[-CC-:B------:R-:W-:Y:S01]  /*9b80*/  FFMA.FTZ R68, R124, R182.reuse, -R181.reuse ;  /* 0x000000b67c447223 */ /* 0x180fe200000108b5 */
[----:B------:R-:W-:Y:S01]  /*9b90*/  FFMA.FTZ R124, R190, R182, -R181 ;  /* 0x000000b6be7c7223 */ /* 0x000fe200000108b5 */
[----:B------:R-:W-:Y:S01]  /*9ba0*/  F2FP.F16.F32.PACK_AB R69, R114, R131 ;  /* 0x000000837245723e */ /* 0x000fe200000000ff */
[----:B------:R-:W-:Y:S01]  /*9bb0*/  FADD.FTZ R131, R131, R0 ;  /* 0x0000000083837221 */ /* 0x000fe20000010000 */
[----:B------:R-:W1:Y:S01]  /*9bc0*/  MUFU.EX2 R170, R68 ;  /* 0x0000004400aa7308 */ /* 0x000e620000000800 */
[----:B------:R-:W-:-:S02]  /*9bd0*/  MOV R0, R105 ;  /* 0x0000006900007202 */ /* 0x000fc40000000f00 */
[----:B------:R-:W-:Y:S01]  /*9be0*/  HMMA.16816.F32 R64, R96, R70, R64 ;  /* 0x000000466040723c */ /* 0x000fe20000001840 */
[----:B------:R-:W2:Y:S01]  /*9bf0*/  MUFU.EX2 R124, R124 ;  /* 0x0000007c007c7308 */ /* 0x000ea20000000800 */
[----:B------:R-:W-:Y:S01]  /*9c00*/  F2FP.F16.F32.PACK_AB R71, R110, R115 ;  /* 0x000000736e47723e */ /* 0x000fe200000000ff */
[----:B------:R-:W-:Y:S01]  /*9c10*/  FADD.FTZ R114, R114, R131 ;  /* 0x0000008372727221 */ /* 0x000fe20000010000 */
[----:B------:R-:W-:-:S03]  /*9c20*/  @P3 MOV R0, R105 ;  /* 0x0000006900003202 */ /* 0x000fc60000000f00 */
[----:B------:R-:W-:Y:S01]  /*9c30*/  FADD.FTZ R115, R115, R114 ;  /* 0x0000007273737221 */ /* 0x000fe20000010000 */
[----:B-1----:R-:W-:Y:S01]  /*9c40*/  F2FP.F16.F32.PACK_AB R68, R125, R170 ;  /* 0x000000aa7d44723e */ /* 0x002fe200000000ff */
[----:B------:R-:W-:Y:S02]  /*9c50*/  FADD.FTZ R170, R170, R109 ;  /* 0x0000006daaaa7221 */ /* 0x000fe40000010000 */
[----:B------:R-:W-:Y:S01]  /*9c60*/  FADD.FTZ R115, R110, R115 ;  /* 0x000000736e737221 */ /* 0x000fe20000010000 */
[----:B--2---:R-:W-:Y:S01]  /*9c70*/  F2FP.F16.F32.PACK_AB R70, R111, R124 ;  /* 0x0000007c6f46723e */ /* 0x004fe200000000ff */
[----:B------:R-:W-:-:S04]  /*9c80*/  FADD.FTZ R125, R125, R170 ;  /* 0x000000aa7d7d7221 */ /* 0x000fc80000010000 */
[----:B------:R-:W-:Y:S02]  /*9c90*/  FADD.FTZ R124, R124, R125 ;  /* 0x0000007d7c7c7221 */ /* 0x000fe40000010000 */
[----:B------:R-:W-:Y:S02]  /*9ca0*/  HMMA.16816.F32 R4, R68, R72, R4 ;  /* 0x000000484404723c */ /* 0x000fe40000001804 */
[----:B------:R-:W-:-:S06]  /*9cb0*/  FADD.FTZ R124, R111, R124 ;  /* 0x0000007c6f7c7221 */ /* 0x000fcc0000010000 */
        /* <DEDUP_REMOVED lines=105> */
.L_x_14059:
[----:B------:R-:W-:-:S07]  /*a350*/  IADD3 R118, PT, PT, R104, -0x1, RZ ;  /* 0xffffffff68767810 */ /* 0x000fce0007ffe0ff */
.L_x_14068:
[----:B------:R-:W-:Y:S05]  /*a360*/  BSYNC B2 ;  /* 0x0000000000027941 */ /* 0x000fea0003800000 */
.L_x_14058:
        /* <DEDUP_REMOVED lines=13> */
.L_x_14076:
        /* <DEDUP_REMOVED lines=79> */
.L_x_14071:
[----:B------:R-:W-:Y:S05]  /*a930*/  BSYNC.RECONVERGENT B0 ;  /* 0x0000000000007941 */ /* 0x000fea0003800200 */
.L_x_14070:
        /* <DEDUP_REMOVED lines=234> */
.L_x_14075:
[----:B------:R-:W-:Y:S05]  /*b7e0*/  BSYNC.RECONVERGENT B0 ;  /* 0x0000000000007941 */ /* 0x000fea0003800200 */
.L_x_14074:
        /* <DEDUP_REMOVED lines=48> */
.L_x_14073:
[----:B------:R-:W-:Y:S05]  /*baf0*/  BSYNC.RECONVERGENT B1 ;  /* 0x0000000000017941 */ /* 0x000fea0003800200 */
.L_x_14072:
[----:B------:R-:W2:Y:S01]  /*bb00*/  LD.E R103, desc[UR4][R2.64+0xdc] ;  /* 0x0000dc0402677980 */ /* 0x000ea2000c101900 */
[C---:B------:R-:W-:Y:S01]  /*bb10*/  VIADD R100, R171.reuse, 0x20 ;  /* 0x00000020ab647836 */ /* 0x040fe20000000000 */
[----:B-1----:R-:W-:Y:S01]  /*bb20*/  IABS R104, R171 ;  /* 0x000000ab00687213 */ /* 0x002fe20000000000 */
[----:B------:R-:W-:Y:S02]  /*bb30*/  VIADD R0, R172, 0xffffffe0 ;  /* 0xffffffe0ac007836 */ /* 0x000fe40000000000 */
[C---:B------:R-:W-:Y:S01]  /*bb40*/  VIADD R106, R171.reuse, 0x10 ;  /* 0x00000010ab6a7836 */ /* 0x040fe20000000000 */
[----:B------:R-:W-:Y:S01]  /*bb50*/  IABS R100, R100 ;  /* 0x0000006400647213 */ /* 0x000fe20000000000 */
[C---:B------:R-:W-:Y:S01]  /*bb60*/  VIADD R105, R171.reuse, 0x19 ;  /* 0x00000019ab697836 */ /* 0x040fe20000000000 */
[C---:B------:R-:W-:Y:S01]  /*bb70*/  ISETP.GE.AND P5, PT, R0.reuse, R163, PT ;  /* 0x000000a30000720c */ /* 0x040fe20003fa6270 */
[C---:B------:R-:W-:Y:S01]  /*bb80*/  VIADD R107, R171.reuse, 0x21 ;  /* 0x00000021ab6b7836 */ /* 0x040fe20000000000 */
[----:B------:R-:W-:Y:S01]  /*bb90*/  ISETP.GE.AND P0, PT, R0, R166, PT ;  /* 0x000000a60000720c */ /* 0x000fe20003f06270 */
[----:B------:R-:W-:Y:S01]  /*bba0*/  VIADD R113, R172, 0xffffffe8 ;  /* 0xffffffe8ac717836 */ /* 0x000fe20000000000 */
[----:B------:R-:W-:Y:S01]  /*bbb0*/  ISETP.GE.AND P6, PT, R0, R167, PT ;  /* 0x000000a70000720c */ /* 0x000fe20003fc6270 */
[----:B------:R-:W-:Y:S01]  /*bbc0*/  VIADD R108, R172, 0xfffffff0 ;  /* 0xfffffff0ac6c7836 */ /* 0x000fe20000000000 */
[----:B------:R-:W-:Y:S01]  /*bbd0*/  ISETP.GE.AND P4, PT, R0, R168, PT ;  /* 0x000000a80000720c */ /* 0x000fe20003f86270 */
[----:B------:R-:W-:Y:S01]  /*bbe0*/  VIADD R0, R171, 0x18 ;  /* 0x00000018ab007836 */ /* 0x000fe20000000000 */
[----:B------:R-:W-:Y:S01]  /*bbf0*/  I2FP.F32.S32 R100, R100 ;  /* 0x0000006400647245 */ /* 0x000fe20000201400 */
[C---:B------:R-:W-:Y:S01]  /*bc00*/  VIADD R110, R172.reuse, 0xffffffe9 ;  /* 0xffffffe9ac6e7836 */ /* 0x040fe20000000000 */
[----:B------:R-:W-:Y:S01]  /*bc10*/  I2FP.F32.S32 R104, R104 ;  /* 0x0000006800687245 */ /* 0x000fe20000201400 */
[C---:B------:R-:W-:Y:S01]  /*bc20*/  VIADD R114, R172.reuse, 0xffffffe1 ;  /* 0xffffffe1ac727836 */ /* 0x040fe20000000000 */
[----:B------:R-:W-:Y:S01]  /*bc30*/  IABS R0, R0 ;  /* 0x0000000000007213 */ /* 0x000fe20000000000 */
[----:B------:R-:W-:Y:S01]  /*bc40*/  FFMA.FTZ R7, -R155, R100, R7 ;  /* 0x000000649b077223 */ /* 0x000fe20000010107 */
[----:B------:R-:W-:Y:S02]  /*bc50*/  VIADD R100, R171, 0x11 ;  /* 0x00000011ab647836 */ /* 0x000fe40000000000 */
[CC--:B------:R-:W-:Y:S01]  /*bc60*/  FFMA.FTZ R23, -R155.reuse, R104.reuse, R23 ;  /* 0x000000689b177223 */ /* 0x0c0fe20000010117 */
[----:B------:R-:W-:Y:S01]  /*bc70*/  FFMA.FTZ R17, -R155, R104, R17 ;  /* 0x000000689b117223 */ /* 0x000fe20000010111 */
[----:B------:R-:W-:Y:S01]  /*bc80*/  I2FP.F32.S32 R0, R0 ;  /* 0x0000000000007245 */ /* 0x000fe20000201400 */
[----:B------:R-:W-:Y:S01]  /*bc90*/  VIADD R169, R169, 0xffffffc0 ;  /* 0xffffffc0a9a97836 */ /* 0x000fe20000000000 */
[----:B------:R-:W-:Y:S01]  /*bca0*/  IABS R104, R100 ;  /* 0x0000006400687213 */ /* 0x000fe20000000000 */
[----:B------:R-:W-:Y:S01]  /*bcb0*/  VIADD R100, R171, 0x8 ;  /* 0x00000008ab647836 */ /* 0x000fe20000000000 */
[----:B------:R-:W-:Y:S01]  /*bcc0*/  IABS R106, R106 ;  /* 0x0000006a006a7213 */ /* 0x000fe20000000000 */
[CC--:B------:R-:W-:Y:S01]  /*bcd0*/  FFMA.FTZ R5, -R155.reuse, R0.reuse, R5 ;  /* 0x000000009b057223 */ /* 0x0c0fe20000010105 */
[----:B------:R-:W-:Y:S01]  /*bce0*/  FFMA.FTZ R11, -R155, R0, R11 ;  /* 0x000000009b0b7223 */ /* 0x000fe2000001010b */
[----:B------:R-:W-:Y:S02]  /*bcf0*/  IABS R105, R105 ;  /* 0x0000006900697213 */ /* 0x000fe40000000000 */
[----:B------:R-:W-:Y:S01]  /*bd00*/  I2FP.F32.S32 R0, R106 ;  /* 0x0000006a00007245 */ /* 0x000fe20000201400 */
[----:B------:R-:W-:Y:S01]  /*bd10*/  VIADD R106, R171, 0xfffffff8 ;  /* 0xfffffff8ab6a7836 */ /* 0x000fe20000000000 */
[----:B------:R-:W-:Y:S02]  /*bd20*/  IABS R100, R100 ;  /* 0x0000006400647213 */ /* 0x000fe40000000000 */
[----:B------:R-:W-:Y:S01]  /*bd30*/  I2FP.F32.S32 R105, R105 ;  /* 0x0000006900697245 */ /* 0x000fe20000201400 */
[C---:B------:R-:W-:Y:S01]  /*bd40*/  FFMA.FTZ R15, -R155.reuse, R0, R15 ;  /* 0x000000009b0f7223 */ /* 0x040fe2000001010f */
[----:B------:R-:W-:Y:S01]  /*bd50*/  I2FP.F32.S32 R100, R100 ;  /* 0x0000006400647245 */ /* 0x000fe20000201400 */
[C---:B------:R-:W-:Y:S01]  /*bd60*/  FFMA.FTZ R9, -R155.reuse, R0, R9 ;  /* 0x000000009b097223 */ /* 0x040fe20000010109 */
[----:B------:R-:W-:Y:S01]  /*bd70*/  IABS R106, R106 ;  /* 0x0000006a006a7213 */ /* 0x000fe20000000000 */
[CC--:B------:R-:W-:Y:S01]  /*bd80*/  FFMA.FTZ R4, -R155.reuse, R105.reuse, R4 ;  /* 0x000000699b047223 */ /* 0x0c0fe20000010104 */
[----:B------:R-:W-:Y:S01]  /*bd90*/  I2FP.F32.S32 R104, R104 ;  /* 0x0000006800687245 */ /* 0x000fe20000201400 */
[C---:B------:R-:W-:Y:S01]  /*bda0*/  FFMA.FTZ R10, -R155.reuse, R105, R10 ;  /* 0x000000699b0a7223 */ /* 0x040fe2000001010a */
[----:B------:R-:W-:Y:S01]  /*bdb0*/  IABS R107, R107 ;  /* 0x0000006b006b7213 */ /* 0x000fe20000000000 */
[CC--:B------:R-:W-:Y:S01]  /*bdc0*/  FFMA.FTZ R13, -R155.reuse, R100.reuse, R13 ;  /* 0x000000649b0d7223 */ /* 0x0c0fe2000001010d */
[----:B------:R-:W-:Y:S01]  /*bdd0*/  FFMA.FTZ R19, -R155, R100, R19 ;  /* 0x000000649b137223 */ /* 0x000fe20000010113 */
[C---:B------:R-:W-:Y:S01]  /*bde0*/  VIADD R105, R171.reuse, 0x9 ;  /* 0x00000009ab697836 */ /* 0x040fe20000000000 */
[----:B------:R-:W-:Y:S01]  /*bdf0*/  I2FP.F32.S32 R107, R107 ;  /* 0x0000006b006b7245 */ /* 0x000fe20000201400 */
[----:B------:R-:W-:Y:S02]  /*be00*/  VIADD R0, R171, 0x1 ;  /* 0x00000001ab007836 */ /* 0x000fe40000000000 */
[CC--:B------:R-:W-:Y:S01]  /*be10*/  FFMA.FTZ R14, -R155.reuse, R104.reuse, R14 ;  /* 0x000000689b0e7223 */ /* 0x0c0fe2000001010e */
[----:B------:R-:W-:Y:S02]  /*be20*/  IMAD.MOV.U32 R100, RZ, RZ, R106 ;  /* 0x000000ffff647224 */ /* 0x000fe400078e006a */
        /* <DEDUP_REMOVED lines=10> */
[CC--:B------:R-:W-:Y:S01]  /*bed0*/  FFMA.FTZ R21, -R155.reuse, R100.reuse, R21 ;  /* 0x000000649b157223 */ /* 0x0c0fe20000010115 */
[----:B------:R-:W-:Y:S01]  /*bee0*/  FFMA.FTZ R27, -R155, R100, R27 ;  /* 0x000000649b1b7223 */ /* 0x000fe2000001011b */
[----:B------:R-:W-:Y:S02]  /*bef0*/  VIADD R100, R171, 0xfffffff0 ;  /* 0xfffffff0ab647836 */ /* 0x000fe40000000000 */
[CC--:B------:R-:W-:Y:S01]  /*bf00*/  FFMA.FTZ R12, -R155.reuse, R105.reuse, R12 ;  /* 0x000000699b0c7223 */ /* 0x0c0fe2000001010c */
[CC--:B------:R-:W-:Y:S01]  /*bf10*/  FFMA.FTZ R22, -R155.reuse, R104.reuse, R22 ;  /* 0x000000689b167223 */ /* 0x0c0fe20000010116 */
[C---:B------:R-:W-:Y:S01]  /*bf20*/  FFMA.FTZ R18, -R155.reuse, R105, R18 ;  /* 0x000000699b127223 */ /* 0x040fe20000010112 */
[----:B------:R-:W-:Y:S01]  /*bf30*/  FFMA.FTZ R16, -R155, R104, R16 ;  /* 0x000000689b107223 */ /* 0x000fe20000010110 */
[----:B------:R-:W-:Y:S01]  /*bf40*/  IABS R107, R107 ;  /* 0x0000006b006b7213 */ /* 0x000fe20000000000 */
[C---:B------:R-:W-:Y:S01]  /*bf50*/  VIADD R105, R171.reuse, 0xfffffff9 ;  /* 0xfffffff9ab697836 */ /* 0x040fe20000000000 */
[----:B------:R-:W-:Y:S01]  /*bf60*/  IABS R100, R100 ;  /* 0x0000006400647213 */ /* 0x000fe20000000000 */
[----:B------:R-:W-:Y:S01]  /*bf70*/  VIADD R104, R171, 0xfffffff1 ;  /* 0xfffffff1ab687836 */ /* 0x000fe20000000000 */
[----:B------:R-:W-:Y:S02]  /*bf80*/  I2FP.F32.S32 R107, R107 ;  /* 0x0000006b006b7245 */ /* 0x000fe40000201400 */
[----:B------:R-:W-:Y:S02]  /*bf90*/  IABS R105, R105 ;  /* 0x0000006900697213 */ /* 0x000fe40000000000 */
[----:B------:R-:W-:Y:S01]  /*bfa0*/  IABS R104, R104 ;  /* 0x0000006800687213 */ /* 0x000fe20000000000 */
[CC--:B------:R-:W-:Y:S01]  /*bfb0*/  FFMA.FTZ R28, -R155.reuse, R107.reuse, R28 ;  /* 0x0000006b9b1c7223 */ /* 0x0c0fe2000001011c */
[----:B------:R-:W-:Y:S01]  /*bfc0*/  I2FP.F32.S32 R100, R100 ;  /* 0x0000006400647245 */ /* 0x000fe20000201400 */
[----:B------:R-:W-:Y:S01]  /*bfd0*/  FFMA.FTZ R34, -R155, R107, R34 ;  /* 0x0000006b9b227223 */ /* 0x000fe20000010122 */
[----:B------:R-:W-:Y:S02]  /*bfe0*/  FSEL R4, R4, -INF , P4 ;  /* 0xff80000004047808 */ /* 0x000fe40002000000 */
[----:B------:R-:W-:Y:S01]  /*bff0*/  ISETP.GE.AND P4, PT, R113, R168, PT ;  /* 0x000000a87100720c */ /* 0x000fe20003f86270 */
[CC--:B------:R-:W-:Y:S01]  /*c000*/  FFMA.FTZ R31, -R155.reuse, R100.reuse, R31 ;  /* 0x000000649b1f7223 */ /* 0x0c0fe2000001011f */
[----:B------:R-:W-:Y:S01]  /*c010*/  FSEL R107, R6, -INF , P0 ;  /* 0xff800000066b7808 */ /* 0x000fe20000000000 */
[C---:B------:R-:W-:Y:S01]  /*c020*/  FFMA.FTZ R25, -R155.reuse, R100, R25 ;  /* 0x000000649b197223 */ /* 0x040fe20000010119 */
[----:B------:R-:W-:Y:S01]  /*c030*/  I2FP.F32.S32 R105, R105 ;  /* 0x0000006900697245 */ /* 0x000fe20000201400 */
[C---:B------:R-:W-:Y:S01]  /*c040*/  VIADD R100, R172.reuse, 0xfffffff9 ;  /* 0xfffffff9ac647836 */ /* 0x040fe20000000000 */
[----:B------:R-:W-:Y:S01]  /*c050*/  I2FP.F32.S32 R104, R104 ;  /* 0x0000006800687245 */ /* 0x000fe20000201400 */
[----:B------:R-:W-:Y:S01]  /*c060*/  VIADD R6, R172, 0x11 ;  /* 0x00000011ac067836 */ /* 0x000fe20000000000 */
[----:B------:R-:W-:Y:S01]  /*c070*/  ISETP.GE.AND P0, PT, R108, R168, PT ;  /* 0x000000a86c00720c */ /* 0x000fe20003f06270 */
[CC--:B------:R-:W-:Y:S01]  /*c080*/  FFMA.FTZ R20, -R155.reuse, R105.reuse, R20 ;  /* 0x000000699b147223 */ /* 0x0c0fe20000010114 */
[----:B------:R-:W-:Y:S01]  /*c090*/  FSEL R111, R8, -INF , P4 ;  /* 0xff800000086f7808 */ /* 0x000fe20002000000 */
[C---:B------:R-:W-:Y:S01]  /*c0a0*/  FFMA.FTZ R30, -R155.reuse, R104, R30 ;  /* 0x000000689b1e7223 */ /* 0x040fe2000001011e */
[----:B------:R-:W-:Y:S01]  /*c0b0*/  ISETP.GE.AND P4, PT, R110, R168, PT ;  /* 0x000000a86e00720c */ /* 0x000fe20003f86270 */
[C---:B------:R-:W-:Y:S01]  /*c0c0*/  FFMA.FTZ R26, -R155.reuse, R105, R26 ;  /* 0x000000699b1a7223 */ /* 0x040fe2000001011a */
[----:B------:R-:W-:Y:S01]  /*c0d0*/  FSEL R12, R12, -INF , P0 ;  /* 0xff8000000c0c7808 */ /* 0x000fe20000000000 */
[----:B------:R-:W-:Y:S01]  /*c0e0*/  FFMA.FTZ R24, -R155, R104, R24 ;  /* 0x000000689b187223 */ /* 0x000fe20000010118 */
[C---:B------:R-:W-:Y:S01]  /*c0f0*/  VIADD R104, R172.reuse, 0xfffffff8 ;  /* 0xfffffff8ac687836 */ /* 0x040fe20000000000 */
[----:B------:R-:W-:Y:S01]  /*c100*/  ISETP.GE.AND P0, PT, R113, R166, PT ;  /* 0x000000a67100720c */ /* 0x000fe20003f06270 */
[----:B------:R-:W-:Y:S01]  /*c110*/  VIADD R105, R171, 0xffffffe1 ;  /* 0xffffffe1ab697836 */ /* 0x000fe20000000000 */
[----:B------:R-:W-:Y:S01]  /*c120*/  IABS R0, R0 ;  /* 0x0000000000007213 */ /* 0x000fe20000000000 */
[----:B------:R-:W-:Y:S01]  /*c130*/  VIADD R8, R172, 0x9 ;  /* 0x00000009ac087836 */ /* 0x000fe20000000000 */
[----:B------:R-:W-:Y:S02]  /*c140*/  ISETP.GE.AND P3, PT, R100, R168, PT ;  /* 0x000000a86400720c */ /* 0x000fe40003f66270 */
        /* <DEDUP_REMOVED lines=17> */
[----:B------:R-:W-:Y:S01]  /*c260*/  FFMA.FTZ R32, -R155, R105, R32 ;  /* 0x000000699b207223 */ /* 0x000fe20000010120 */
[-C--:B------:R-:W-:Y:S01]  /*c270*/  ISETP.GE.AND P4, PT, R110, R166.reuse, PT ;  /* 0x000000a66e00720c */ /* 0x080fe20003f86270 */
[----:B------:R-:W-:Y:S01]  /*c280*/  VIADD R105, R172, 0x1 ;  /* 0x00000001ac697836 */ /* 0x000fe20000000000 */
[----:B------:R-:W-:Y:S02]  /*c290*/  FSEL R129, R15, -INF , P0 ;  /* 0xff8000000f817808 */ /* 0x000fe40000000000 */
[----:B------:R-:W-:Y:S02]  /*c2a0*/  ISETP.GE.AND P0, PT, R104, R166, PT ;  /* 0x000000a66800720c */ /* 0x000fe40003f06270 */
[----:B------:R-:W-:Y:S02]  /*c2b0*/  IABS R0, R0 ;  /* 0x0000000000007213 */ /* 0x000fe40000000000 */
[----:B------:R-:W-:Y:S02]  /*c2c0*/  FSEL R9, R11, -INF , P4 ;  /* 0xff8000000b097808 */ /* 0x000fe40002000000 */
[----:B------:R-:W-:Y:S02]  /*c2d0*/  ISETP.GE.AND P4, PT, R108, R166, PT ;  /* 0x000000a66c00720c */ /* 0x000fe40003f86270 */
[----:B------:R-:W-:Y:S02]  /*c2e0*/  FSEL R18, R18, -INF , P0 ;  /* 0xff80000012127808 */ /* 0x000fe40000000000 */
[----:B------:R-:W-:Y:S02]  /*c2f0*/  I2FP.F32.S32 R0, R0 ;  /* 0x0000000000007245 */ /* 0x000fe40000201400 */
[----:B------:R-:W-:Y:S02]  /*c300*/  ISETP.GE.AND P0, PT, R8, R168, PT ;  /* 0x000000a80800720c */ /* 0x000fe40003f06270 */
[----:B------:R-:W-:Y:S01]  /*c310*/  ISETP.GE.AND P1, PT, R105, R166, PT ;  /* 0x000000a66900720c */ /* 0x000fe20003f26270 */
[CC--:B------:R-:W-:Y:S01]  /*c320*/  FFMA.FTZ R29, -R155.reuse, R0.reuse, R29 ;  /* 0x000000009b1d7223 */ /* 0x0c0fe2000001011d */
[----:B------:R-:W-:Y:S01]  /*c330*/  FSEL R14, R14, -INF , P4 ;  /* 0xff8000000e0e7808 */ /* 0x000fe20002000000 */
[----:B------:R-:W-:Y:S01]  /*c340*/  FFMA.FTZ R35, -R155, R0, R35 ;  /* 0x000000009b237223 */ /* 0x000fe20000010123 */
[-C--:B------:R-:W-:Y:S01]  /*c350*/  ISETP.GE.AND P4, PT, R105, R168.reuse, PT ;  /* 0x000000a86900720c */ /* 0x080fe20003f86270 */
[C---:B------:R-:W-:Y:S01]  /*c360*/  VIADD R0, R172.reuse, 0x18 ;  /* 0x00000018ac007836 */ /* 0x040fe20000000000 */
[----:B------:R-:W-:Y:S01]  /*c370*/  FSEL R179, R23, -INF , P1 ;  /* 0xff80000017b37808 */ /* 0x000fe20000800000 */
[----:B------:R-:W-:Y:S01]  /*c380*/  VIADD R23, R172, 0x8 ;  /* 0x00000008ac177836 */ /* 0x000fe20000000000 */
[----:B------:R-:W-:Y:S02]  /*c390*/  FSEL R25, R25, -INF , P0 ;  /* 0xff80000019197808 */ /* 0x000fe40000000000 */
[-C--:B------:R-:W-:Y:S02]  /*c3a0*/  ISETP.GE.AND P0, PT, R100, R167.reuse, PT ;  /* 0x000000a76400720c */ /* 0x080fe40003f06270 */
[-C--:B------:R-:W-:Y:S02]  /*c3b0*/  ISETP.GE.AND P1, PT, R114, R168.reuse, PT ;  /* 0x000000a87200720c */ /* 0x080fe40003f26270 */
[----:B------:R-:W-:Y:S02]  /*c3c0*/  FSEL R187, R21, -INF , P4 ;  /* 0xff80000015bb7808 */ /* 0x000fe40002000000 */
[----:B------:R-:W-:Y:S02]  /*c3d0*/  ISETP.GE.AND P3, PT, R172, R168, PT ;  /* 0x000000a8ac00720c */ /* 0x000fe40003f66270 */
[----:B------:R-:W-:Y:S02]  /*c3e0*/  ISETP.GE.AND P4, PT, R100, R166, PT ;  /* 0x000000a66400720c */ /* 0x000fe40003f86270 */
[----:B------:R-:W-:Y:S01]  /*c3f0*/  FSEL R112, R5, -INF , P1 ;  /* 0xff80000005707808 */ /* 0x000fe20000800000 */
[----:B------:R-:W-:Y:S01]  /*c400*/  VIADD R5, R172, 0x19 ;  /* 0x00000019ac057836 */ /* 0x000fe20000000000 */
[----:B------:R-:W-:Y:S02]  /*c410*/  FSEL R127, R127, -INF , !P0 ;  /* 0xff8000007f7f7808 */ /* 0x000fe40004000000 */
        /* <DEDUP_REMOVED lines=17> */
[-C--:B------:R-:W-:Y:S02]  /*c530*/  ISETP.GE.AND P0, PT, R113, R167.reuse, PT ;  /* 0x000000a77100720c */ /* 0x080fe40003f06270 */
        /* <DEDUP_REMOVED lines=9> */
[C---:B------:R-:W-:Y:S02]  /*c5d0*/  ISETP.GE.AND P0, PT, R108.reuse, R167, PT ;  /* 0x000000a76c00720c */ /* 0x040fe40003f06270 */
[----:B------:R-:W-:Y:S02]  /*c5e0*/  ISETP.GE.AND P6, PT, R108, R163, PT ;  /* 0x000000a36c00720c */ /* 0x000fe40003fc6270 */
[----:B------:R-:W-:Y:S02]  /*c5f0*/  ISETP.GE.AND P5, PT, R104, R167, PT ;  /* 0x000000a76800720c */ /* 0x000fe40003fa6270 */
        /* <DEDUP_REMOVED lines=13> */
[----:B------:R-:W-:Y:S02]  /*c6d0*/  FSEL R31, R31, -INF , P3 ;  /* 0xff8000001f1f7808 */ /* 0x000fe40001800000 */
[----:B------:R-:W-:Y:S02]  /*c6e0*/  FSEL R21, R112, -INF , !P4 ;  /* 0xff80000070157808 */ /* 0x000fe40006000000 */
[----:B------:R-:W-:Y:S02]  /*c6f0*/  ISETP.GE.AND P1, PT, R0, R166, PT ;  /* 0x000000a60000720c */ /* 0x000fe40003f26270 */
[----:B------:R-:W-:Y:S02]  /*c700*/  ISETP.GE.AND P3, PT, R114, R163, PT ;  /* 0x000000a37200720c */ /* 0x000fe40003f66270 */
[----:B------:R-:W-:Y:S02]  /*c710*/  FSEL R189, R20, -INF , !P5 ;  /* 0xff80000014bd7808 */ /* 0x000fe40006800000 */
[----:B------:R-:W-:Y:S02]  /*c720*/  FSEL R185, R24, -INF , !P6 ;  /* 0xff80000018b97808 */ /* 0x000fe40007000000 */
[----:B------:R-:W-:Y:S02]  /*c730*/  FSEL R187, R187, -INF , !P0 ;  /* 0xff800000bbbb7808 */ /* 0x000fe40004000000 */
[C---:B------:R-:W-:Y:S02]  /*c740*/  ISETP.GE.AND P0, PT, R8.reuse, R167, PT ;  /* 0x000000a70800720c */ /* 0x040fe40003f06270 */
[-C--:B------:R-:W-:Y:S02]  /*c750*/  ISETP.GE.AND P5, PT, R8, R163.reuse, PT ;  /* 0x000000a30800720c */ /* 0x080fe40003fa6270 */
[CC--:B------:R-:W-:Y:S01]  /*c760*/  ISETP.GE.AND P6, PT, R172.reuse, R163.reuse, PT ;  /* 0x000000a3ac00720c */ /* 0x0c0fe20003fc6270 */
[----:B------:R-:W-:Y:S01]  /*c770*/  VIADD R172, R172, 0xffffffc0 ;  /* 0xffffffc0acac7836 */ /* 0x000fe20000000000 */
[----:B------:R-:W-:Y:S02]  /*c780*/  FMNMX3.FTZ R8, R101, R4, R21, !PT ;  /* 0x0000000465087276 */ /* 0x000fe40007810015 */
[----:B------:R-:W-:Y:S02]  /*c790*/  FSEL R34, R34, -INF , P1 ;  /* 0xff80000022227808 */ /* 0x000fe40000800000 */
[----:B------:R-:W-:Y:S02]  /*c7a0*/  FSEL R17, R17, -INF , !P3 ;  /* 0xff80000011117808 */ /* 0x000fe40005800000 */
[-C--:B------:R-:W-:Y:S02]  /*c7b0*/  ISETP.GE.AND P1, PT, R113, R163.reuse, PT ;  /* 0x000000a37100720c */ /* 0x080fe40003f26270 */
[----:B------:R-:W-:Y:S02]  /*c7c0*/  ISETP.GE.AND P4, PT, R110, R163, PT ;  /* 0x000000a36e00720c */ /* 0x000fe40003f86270 */
[----:B------:R-:W-:Y:S02]  /*c7d0*/  FSEL R181, R22, -INF , !P6 ;  /* 0xff80000016b57808 */ /* 0x000fe40007000000 */
[----:B------:R-:W-:Y:S02]  /*c7e0*/  FSEL R183, R25, -INF , !P0 ;  /* 0xff80000019b77808 */ /* 0x000fe40004000000 */
[----:B------:R-:W-:Y:S02]  /*c7f0*/  FMNMX3.FTZ R8, R8, R19, R15, !PT ;  /* 0x0000001308087276 */ /* 0x000fe4000781000f */
[C---:B------:R-:W-:Y:S02]  /*c800*/  ISETP.GE.AND P0, PT, R6.reuse, R167, PT ;  /* 0x000000a70600720c */ /* 0x040fe40003f06270 */
[----:B------:R-:W-:Y:S02]  /*c810*/  ISETP.GE.AND P6, PT, R6, R163, PT ;  /* 0x000000a30600720c */ /* 0x000fe40003fc6270 */
[----:B------:R-:W-:Y:S02]  /*c820*/  FMNMX3.FTZ R6, R102, R13, R17, !PT ;  /* 0x0000000d66067276 */ /* 0x000fe40007810011 */
[----:B------:R-:W-:Y:S02]  /*c830*/  ISETP.GE.AND P3, PT, R106, R163, PT ;  /* 0x000000a36a00720c */ /* 0x000fe40003f66270 */
[----:B------:R-:W-:Y:S02]  /*c840*/  FSEL R11, R10, -INF , !P1 ;  /* 0xff8000000a0b7808 */ /* 0x000fe40004800000 */
[----:B------:R-:W-:Y:S02]  /*c850*/  FSEL R9, R9, -INF , !P4 ;  /* 0xff80000009097808 */ /* 0x000fe40006000000 */
[----:B------:R-:W-:Y:S02]  /*c860*/  FMNMX3.FTZ R8, R8, R197, R195, !PT ;  /* 0x000000c508087276 */ /* 0x000fe400078100c3 */
[----:B------:R-:W-:Y:S02]  /*c870*/  ISETP.GE.AND P4, PT, R100, R163, PT ;  /* 0x000000a36400720c */ /* 0x000fe40003f86270 */
        /* <DEDUP_REMOVED lines=12> */
[----:B------:R-:W-:Y:S02]  /*c940*/  FMNMX3.FTZ R0, R8, R191, R131, !PT ;  /* 0x000000bf08007276 */ /* 0x000fe40007810083 */
        /* <DEDUP_REMOVED lines=9> */
[----:B------:R-:W-:Y:S02]  /*c9e0*/  FSEL R118, R31, -INF , !P6 ;  /* 0xff8000001f767808 */ /* 0x000fe40007000000 */
[----:B------:R-:W-:Y:S01]  /*c9f0*/  FMNMX3.FTZ R5, R6, R185, R183, !PT ;  /* 0x000000b906057276 */ /* 0x000fe200078100b7 */
[----:B------:R-:W-:Y:S01]  /*ca00*/  LDSM.16.MT88.4 R28, [R133+0x8000] ;  /* 0x00800000851c783b */ /* 0x000fe20000004200 */
        /* <DEDUP_REMOVED lines=47> */
[-C--:B------:R-:W-:Y:S01]  /*cd00*/  FFMA.FTZ R195, R195, R103.reuse, -R126 ;  /* 0x00000067c3c37223 */ /* 0x080fe2000001087e */
[-CC-:B------:R-:W-:Y:S07]  /*cd10*/  FFMA.FTZ R193, R193, R103.reuse, -R120.reuse ;  /* 0x00000067c1c17223 */ /* 0x180fee0000010878 */
        /* <DEDUP_REMOVED lines=89> */
[C---:B------:R-:W-:Y:S01]  /*d2b0*/  FMUL.FTZ R31, R101.reuse, R75 ;  /* 0x0000004b651f7220 */ /* 0x040fe20000410000 */
[C---:B------:R-:W-:Y:S01]  /*d2c0*/  FMUL.FTZ R62, R101.reuse, R62 ;  /* 0x0000003e653e7220 */ /* 0x040fe20000410000 */
[----:B------:R-:W1:Y:S01]  /*d2d0*/  LDSM.16.MT88.4 R72, [R133+0xa000] ;  /* 0x00a000008548783b */ /* 0x000e620000004200 */
[C---:B------:R-:W-:Y:S05]  /*d2e0*/  FMUL.FTZ R63, R101.reuse, R63 ;  /* 0x0000003f653f7220 */ /* 0x040fea0000410000 */
[----:B------:R-:W-:Y:S01]  /*d2f0*/  MUFU.EX2 R178, R178 ;  /* 0x000000b200b27308 */ /* 0x000fe20000000800 */
[C---:B------:R-:W-:Y:S01]  /*d300*/  FMUL.FTZ R64, R102.reuse, R64 ;  /* 0x0000004066407220 */ /* 0x040fe20000410000 */
[C---:B------:R-:W-:Y:S01]  /*d310*/  FMUL.FTZ R65, R102.reuse, R65 ;  /* 0x0000004166417220 */ /* 0x040fe20000410000 */
[C---:B-----5:R-:W-:Y:S07]  /*d320*/  HMMA.16816.F32 R28, R108.reuse, R84, R28 ;  /* 0x000000546c1c723c */ /* 0x060fee000000181c */
[----:B------:R-:W-:Y:S01]  /*d330*/  MUFU.EX2 R176, R176 ;  /* 0x000000b000b07308 */ /* 0x000fe20000000800 */
[C---:B------:R-:W-:Y:S01]  /*d340*/  FMUL.FTZ R66, R101.reuse, R66 ;  /* 0x0000004265427220 */ /* 0x040fe20000410000 */
[C---:B------:R-:W-:Y:S08]  /*d350*/  FMUL.FTZ R67, R101.reuse, R67 ;  /* 0x0000004365437220 */ /* 0x040ff00000410000 */
[----:B------:R-:W-:Y:S01]  /*d360*/  MUFU.EX2 R131, R131 ;  /* 0x0000008300837308 */ /* 0x000fe20000000800 */
[----:B------:R-:W-:Y:S01]  /*d370*/  FFMA.FTZ R173, R102, R173, R107 ;  /* 0x000000ad66ad7223 */ /* 0x000fe2000001006b */
[----:B------:R-:W-:Y:S01]  /*d380*/  FFMA.FTZ R174, R101, R174, R106 ;  /* 0x000000ae65ae7223 */ /* 0x000fe2000001006a */
[C---:B------:R-:W-:Y:S01]  /*d390*/  HMMA.16816.F32 R32, R108.reuse, R86, R32 ;  /* 0x000000566c20723c */ /* 0x040fe20000001820 */
[----:B------:R-:W-:Y:S02]  /*d3a0*/  LDSM.16.MT88.4 R84, [R134+0x9800] ;  /* 0x009800008654783b */ /* 0x000fe40000004200 */
[-CC-:B------:R-:W-:Y:S01]  /*d3b0*/  FFMA.FTZ R82, R123, R103.reuse, -R126.reuse ;  /* 0x000000677b527223 */ /* 0x180fe2000001087e */
[-C--:B------:R-:W-:Y:S01]  /*d3c0*/  FFMA.FTZ R81, R124, R103.reuse, -R126 ;  /* 0x000000677c517223 */ /* 0x080fe2000001087e */
[-CC-:B------:R-:W-:Y:S01]  /*d3d0*/  FFMA.FTZ R124, R119, R103.reuse, -R120.reuse ;  /* 0x00000067777c7223 */ /* 0x180fe20000010878 */
[-C--:B------:R-:W-:Y:S01]  /*d3e0*/  FFMA.FTZ R123, R118, R103.reuse, -R120 ;  /* 0x00000067767b7223 */ /* 0x080fe20000010878 */
[-CC-:B------:R-:W-:Y:S01]  /*d3f0*/  FFMA.FTZ R80, R121, R103.reuse, -R126.reuse ;  /* 0x0000006779507223 */ /* 0x180fe2000001087e */
[C---:B----4-:R-:W-:Y:S01]  /*d400*/  HMMA.16816.F32 R36, R108.reuse, R76, R36 ;  /* 0x0000004c6c24723c */ /* 0x050fe20000001824 */
[----:B------:R-:W-:Y:S02]  /*d410*/  MUFU.EX2 R121, R81 ;  /* 0x0000005100797308 */ /* 0x000fe40000000800 */
[----:B------:R-:W-:Y:S01]  /*d420*/  FFMA.FTZ R76, R125, R103, -R126 ;  /* 0x000000677d4c7223 */ /* 0x000fe2000001087e */
[----:B------:R-:W-:Y:S07]  /*d430*/  FADD.FTZ R116, R116, R173 ;  /* 0x000000ad74747221 */ /* 0x000fee0000010000 */
[----:B------:R-:W2:Y:S01]  /*d440*/  MUFU.EX2 R125, R195 ;  /* 0x000000c3007d7308 */ /* 0x000ea20000000800 */
[----:B------:R-:W-:Y:S01]  /*d450*/  ISETP.GT.AND P0, PT, R170, R149, PT ;  /* 0x00000095aa00720c */ /* 0x000fe20003f04270 */
[----:B------:R-:W-:Y:S01]  /*d460*/  FADD.FTZ R115, R115, R174 ;  /* 0x000000ae73737221 */ /* 0x000fe20000010000 */
[C---:B------:R-:W-:Y:S07]  /*d470*/  HMMA.16816.F32 R40, R108.reuse, R78, R40 ;  /* 0x0000004e6c28723c */ /* 0x040fee0000001828 */
[----:B------:R4:W5:Y:S01]  /*d480*/  MUFU.EX2 R127, R76 ;  /* 0x0000004c007f7308 */ /* 0x0009620000000800 */
[----:B------:R-:W-:Y:S09]  /*d490*/  IMAD.MOV.U32 R102, RZ, RZ, R0 ;  /* 0x000000ffff667224 */ /* 0x000ff200078e0000 */
[----:B------:R-:W-:Y:S01]  /*d4a0*/  MUFU.EX2 R118, R80 ;  /* 0x0000005000767308 */ /* 0x000fe20000000800 */
[----:B------:R-:W-:Y:S01]  /*d4b0*/  IMAD.MOV.U32 R101, RZ, RZ, R100 ;  /* 0x000000ffff657224 */ /* 0x000fe200078e0064 */
[C---:B---3--:R-:W-:Y:S08]  /*d4c0*/  HMMA.16816.F32 R44, R108.reuse, R68, R44 ;  /* 0x000000446c2c723c */ /* 0x048ff0000000182c */
[----:B------:R-:W-:Y:S10]  /*d4d0*/  MUFU.EX2 R124, R124 ;  /* 0x0000007c007c7308 */ /* 0x000ff40000000800 */
[----:B------:R-:W-:Y:S01]  /*d4e0*/  MUFU.EX2 R123, R123 ;  /* 0x0000007b007b7308 */ /* 0x000fe20000000800 */
[----:B----4-:R-:W-:Y:S01]  /*d4f0*/  LDSM.16.MT88.4 R76, [R134+0x8800] ;  /* 0x00880000864c783b */ /* 0x010fe20000004200 */
[C---:B------:R-:W-:Y:S07]  /*d500*/  HMMA.16816.F32 R48, R108.reuse, R70, R48 ;  /* 0x000000466c30723c */ /* 0x040fee0000001830 */
[----:B------:R-:W3:Y:S01]  /*d510*/  LDSM.16.MT88.4 R68, [R132+0xa000] ;  /* 0x00a000008444783b */ /* 0x000ee20000004200 */
[C---:B-1----:R-:W-:Y:S08]  /*d520*/  HMMA.16816.F32 R52, R108.reuse, R72, R52 ;  /* 0x000000486c34723c */ /* 0x042ff00000001834 */
[C---:B------:R-:W-:Y:S01]  /*d530*/  HMMA.16816.F32 R56, R108.reuse, R74, R56 ;  /* 0x0000004a6c38723c */ /* 0x040fe20000001838 */
[----:B------:R-:W1:Y:S07]  /*d540*/  LDSM.16.MT88.4 R72, [R138+0x8800] ;  /* 0x008800008a48783b */ /* 0x000e6e0000004200 */
[C---:B---3--:R-:W-:Y:S03]  /*d550*/  HMMA.16816.F32 R60, R108.reuse, R68, R60 ;  /* 0x000000446c3c723c */ /* 0x048fe6000000183c */
[----:B--2---:R-:W-:Y:S02]  /*d560*/  F2FP.F16.F32.PACK_AB R68, R125, R128 ;  /* 0x000000807d44723e */ /* 0x004fe400000000ff */
[----:B------:R-:W-:Y:S03]  /*d570*/  F2FP.F16.F32.PACK_AB R69, R178, R129 ;  /* 0x00000081b245723e */ /* 0x000fe600000000ff */
[----:B------:R-:W-:Y:S03]  /*d580*/  HMMA.16816.F32 R64, R108, R70, R64 ;  /* 0x000000466c40723c */ /* 0x000fe60000001840 */
[----:B-----5:R-:W-:Y:S01]  /*d590*/  F2FP.F16.F32.PACK_AB R70, R130, R127 ;  /* 0x0000007f8246723e */ /* 0x020fe200000000ff */
        /* <DEDUP_REMOVED lines=13> */
[----:B------:R-:W-:Y:S01]  /*d670*/  MUFU.EX2 R122, R82 ;  /* 0x00000052007a7308 */ /* 0x000fe20000000800 */
[C---:B------:R-:W-:Y:S09]  /*d680*/  HMMA.16816.F32 R12, R68.reuse, R76, R12 ;  /* 0x0000004c440c723c */ /* 0x040ff2000000180c */
[----:B------:R-:W2:Y:S01]  /*d690*/  MUFU.EX2 R119, R126 ;  /* 0x0000007e00777308 */ /* 0x000ea20000000800 */
[C---:B------:R-:W-:Y:S01]  /*d6a0*/  HMMA.16816.F32 R16, R68.reuse, R78, R16 ;  /* 0x0000004e4410723c */ /* 0x040fe20000001810 */
[----:B------:R-:W3:Y:S02]  /*d6b0*/  LDSM.16.MT88.4 R76, [R132+0x8800] ;  /* 0x00880000844c783b */ /* 0x000ee40000004200 */
[----:B--2---:R-:W-:Y:S05]  /*d6c0*/  F2FP.F16.F32.PACK_AB R106, R119, R118 ;  /* 0x00000076776a723e */ /* 0x004fea00000000ff */
        /* <DEDUP_REMOVED lines=41> */
[-CC-:B------:R-:W-:Y:S01]  /*d960*/  FFMA.FTZ R72, R105, R103.reuse, -R120.reuse ;  /* 0x0000006769487223 */ /* 0x180fe20000010878 */
[----:B------:R-:W-:Y:S01]  /*d970*/  FFMA.FTZ R120, R104, R103, -R120 ;  /* 0x0000006768787223 */ /* 0x000fe20000010878 */
[----:B------:R-:W-:Y:S02]  /*d980*/  F2FP.F16.F32.PACK_AB R104, R121, R122 ;  /* 0x0000007a7968723e */ /* 0x000fe400000000ff */
[----:B------:R-:W-:Y:S01]  /*d990*/  F2FP.F16.F32.PACK_AB R105, R123, R124 ;  /* 0x0000007c7b69723e */ /* 0x000fe200000000ff */
[C---:B------:R-:W-:Y:S01]  /*d9a0*/  HMMA.16816.F32 R56, R68.reuse, R74, R56 ;  /* 0x0000004a4438723c */ /* 0x040fe20000001838 */
[----:B------:R-:W-:Y:S10]  /*d9b0*/  MUFU.EX2 R103, R72 ;  /* 0x0000004800677308 */ /* 0x000ff40000000800 */
[----:B------:R-:W1:Y:S01]  /*d9c0*/  MUFU.EX2 R120, R120 ;  /* 0x0000007800787308 */ /* 0x000e620000000800 */
[C---:B--2---:R-:W-:Y:S08]  /*d9d0*/  HMMA.16816.F32 R60, R68.reuse, R76, R60 ;  /* 0x0000004c443c723c */ /* 0x044ff0000000183c */
[----:B------:R-:W-:Y:S01]  /*d9e0*/  HMMA.16816.F32 R64, R68, R78, R64 ;  /* 0x0000004e4440723c */ /* 0x000fe20000001840 */
[----:B------:R-:W2:Y:S02]  /*d9f0*/  LDSM.16.MT88.4 R76, [R133+0x9800] ;  /* 0x00980000854c783b */ /* 0x000ea40000004200 */
[----:B-1----:R-:W-:Y:S06]  /*da00*/  F2FP.F16.F32.PACK_AB R107, R120, R103 ;  /* 0x00000067786b723e */ /* 0x002fec00000000ff */
[----:B------:R-:W1:Y:S01]  /*da10*/  LDSM.16.MT88.4 R68, [R132+0x9800] ;  /* 0x009800008444783b */ /* 0x000e620000004200 */
[C---:B------:R-:W-:Y:S07]  /*da20*/  HMMA.16816.F32 R96, R104.reuse, R92, R4 ;  /* 0x0000005c6860723c */ /* 0x040fee0000001804 */
[----:B------:R-:W3:Y:S01]  /*da30*/  LDSM.16.MT88.4 R4, [R138+0xb800] ;  /* 0x00b800008a04783b */ /* 0x000ee20000004200 */
[C---:B------:R-:W-:Y:S07]  /*da40*/  HMMA.16816.F32 R92, R104.reuse, R94, R8 ;  /* 0x0000005e685c723c */ /* 0x040fee0000001808 */
[----:B------:R-:W4:Y:S01]  /*da50*/  LDSM.16.MT88.4 R8, [R134+0xb800] ;  /* 0x00b800008608783b */ /* 0x000f220000004200 */
[C---:B------:R-:W-:Y:S07]  /*da60*/  HMMA.16816.F32 R88, R104.reuse, R84, R12 ;  /* 0x000000546858723c */ /* 0x040fee000000180c */
[----:B------:R-:W5:Y:S01]  /*da70*/  LDSM.16.MT88.4 R12, [R133+0xb800] ;  /* 0x00b80000850c783b */ /* 0x000f620000004200 */
[C---:B------:R-:W-:Y:S03]  /*da80*/  HMMA.16816.F32 R84, R104.reuse, R86, R16 ;  /* 0x000000566854723c */ /* 0x040fe60000001810 */
[----:B------:R-:W-:Y:S01]  /*da90*/  FADD.FTZ R17, R113, R116 ;  /* 0x0000007471117221 */ /* 0x000fe20000010000 */
[----:B------:R-:W-:Y:S03]  /*daa0*/  FADD.FTZ R16, R114, R115 ;  /* 0x0000007372107221 */ /* 0x000fe60000010000 */
[----:B------:R-:W-:Y:S01]  /*dab0*/  FADD.FTZ R17, R112, R17 ;  /* 0x0000001170117221 */ /* 0x000fe20000010000 */
[C---:B--2---:R-:W-:Y:S03]  /*dac0*/  HMMA.16816.F32 R80, R104.reuse, R76, R20 ;  /* 0x0000004c6850723c */ /* 0x044fe60000001814 */
[----:B------:R-:W-:Y:S05]  /*dad0*/  FADD.FTZ R16, R117, R16 ;  /* 0x0000001075107221 */ /* 0x000fea0000010000 */
[C---:B------:R-:W-:Y:S08]  /*dae0*/  HMMA.16816.F32 R76, R104.reuse, R78, R24 ;  /* 0x0000004e684c723c */ /* 0x040ff00000001818 */
[C---:B-1----:R-:W-:Y:S08]  /*daf0*/  HMMA.16816.F32 R72, R104.reuse, R68, R28 ;  /* 0x000000446848723c */ /* 0x042ff0000000181c */
        /* <DEDUP_REMOVED lines=35> */
.L_x_14069:
        /* <DEDUP_REMOVED lines=10> */
.L_x_14098:
        /* <DEDUP_REMOVED lines=131> */
[----:B------:R-:W3:Y:S01]  /*e600*/  LD.E R15, desc[UR4][R2.64+0x60] ;  /* 0x00006004020f7980 */ /* 0x000ee2000c101900 */
[----:B-1----:R-:W1:Y:S03]  /*e610*/  @P1 MUFU.LG2 R8, R6 ;  /* 0x0000000600081308 */ /* 0x002e660000000c00 */
[----:B------:R3:W5:Y:S01]  /*e620*/  LD.E R68, desc[UR4][R2.64+0xcc] ;  /* 0x0000cc0402447980 */ /* 0x000762000c101900 */
[----:B------:R-:W-:-:S02]  /*e630*/  SHF.L.U32 R69, R101, 0x2, RZ ;  /* 0x0000000265457819 */ /* 0x000fc400000006ff */
[----:B------:R-:W-:Y:S01]  /*e640*/  MOV R70, 0xff800000 ;  /* 0xff80000000467802 */ /* 0x000fe20000000f00 */
[----:B------:R3:W5:Y:S01]  /*e650*/  LD.E.64 R78, desc[UR4][R2.64+0x78] ;  /* 0x00007804024e7980 */ /* 0x000762000c101b00 */
[----:B------:R-:W1:Y:S01]  /*e660*/  @P0 MUFU.LG2 R4, R4 ;  /* 0x0000000400040308 */ /* 0x000e620000000c00 */
[----:B------:R-:W-:Y:S02]  /*e670*/  MOV R71, 0xff800000 ;  /* 0xff80000000477802 */ /* 0x000fe40000000f00 */
[----:B------:R3:W5:Y:S01]  /*e680*/  LD.E.64 R76, desc[UR4][R2.64+0xa8] ;  /* 0x0000a804024c7980 */ /* 0x000762000c101b00 */
[----:B--2---:R-:W-:Y:S02]  /*e690*/  LOP3.LUT R9, R69, 0x1f8, RZ, 0xc0, !PT ;  /* 0x000001f845097812 */ /* 0x004fe400078ec0ff */
[----:B------:R-:W-:Y:S01]  /*e6a0*/  SHF.R.U32.HI R73, RZ, 0x2, R101 ;  /* 0x00000002ff497819 */ /* 0x000fe20000011665 */
[----:B-1----:R-:W-:Y:S01]  /*e6b0*/  @P1 FMUL.FTZ R8, R8, 0.69314718246459960938 ;  /* 0x3f31721808081820 */ /* 0x002fe20000410000 */
[----:B------:R-:W-:-:S03]  /*e6c0*/  LOP3.LUT R6, R7, 0x10, RZ, 0xc0, !PT ;  /* 0x0000001007067812 */ /* 0x000fc600078ec0ff */
[----:B-----5:R-:W-:Y:S01]  /*e6d0*/  @P1 FFMA.FTZ R70, R5, R100, R8 ;  /* 0x0000006405461223 */ /* 0x020fe20000010008 */
[----:B------:R-:W-:Y:S01]  /*e6e0*/  SHF.R.U32.HI R8, RZ, 0x1, R101 ;  /* 0x00000001ff087819 */ /* 0x000fe20000011665 */
[----:B------:R-:W-:-:S03]  /*e6f0*/  @P0 FMUL.FTZ R4, R4, 0.69314718246459960938 ;  /* 0x3f31721804040820 */ /* 0x000fc60000410000 */
        /* <DEDUP_REMOVED lines=37> */
.L_x_14079:
[----:B------:R-:W-:Y:S05]  /*e950*/  BSYNC.RECONVERGENT B0 ;  /* 0x0000000000007941 */ /* 0x000fea0003800200 */
.L_x_14078:
[----:B--2---:R-:W2:Y:S01]  /*e960*/  S2R R71, SR_TID.X ;  /* 0x0000000000477919 */ /* 0x004ea20000002100 */
[----:B------:R-:W-:Y:S02]  /*e970*/  IMAD.SHL.U32 R101, R101, 0x8, RZ ;  /* 0x0000000865657824 */ /* 0x000fe400078e00ff */
[----:B------:R-:W-:Y:S01]  /*e980*/  IMAD R68, R160, R68, RZ ;  /* 0x00000044a0447224 */ /* 0x000fe200078e02ff */
[----:B------:R4:W5:Y:S01]  /*e990*/  LD.E R2, desc[UR4][R2.64+0xc0] ;  /* 0x0000c00402027980 */ /* 0x000962000c101900 */
[----:B------:R-:W-:Y:S01]  /*e9a0*/  BSSY.RECONVERGENT B0, `(.L_x_14080) ;  /* 0x000001c000007945 */ /* 0x000fe20003800200 */
[----:B-1-3--:R-:W-:Y:S02]  /*e9b0*/  LOP3.LUT R0, R101, 0x1f80, RZ, 0xc0, !PT ;  /* 0x00001f8065007812 */ /* 0x00afe400078ec0ff */
[----:B--2---:R-:W-:-:S04]  /*e9c0*/  SHF.R.U32.HI R71, RZ, 0x4, R71 ;  /* 0x00000004ff477819 */ /* 0x004fc80000011647 */
[CC--:B------:R-:W-:Y:S01]  /*e9d0*/  ISETP.GE.AND P3, PT, R71.reuse, R148.reuse, PT ;  /* 0x000000944700720c */ /* 0x0c0fe20003f66270 */
[C---:B------:R-:W-:Y:S02]  /*e9e0*/  VIADD R73, R71.reuse, 0x8 ;  /* 0x0000000847497836 */ /* 0x040fe40000000000 */
[C---:B------:R-:W-:Y:S02]  /*e9f0*/  VIADD R75, R71.reuse, 0x18 ;  /* 0x00000018474b7836 */ /* 0x040fe40000000000 */
[----:B----4-:R-:W-:Y:S01]  /*ea00*/  VIADD R3, R71, 0x28 ;  /* 0x0000002847037836 */ /* 0x010fe20000000000 */
        /* <DEDUP_REMOVED lines=21> */
.L_x_14081:
[----:B------:R-:W-:Y:S05]  /*eb60*/  BSYNC.RECONVERGENT B0 ;  /* 0x0000000000007941 */ /* 0x000fea0003800200 */
.L_x_14080:
        /* <DEDUP_REMOVED lines=12> */
.L_x_14083:
[----:B------:R-:W-:Y:S05]  /*ec30*/  BSYNC.RECONVERGENT B0 ;  /* 0x0000000000007941 */ /* 0x000fea0003800200 */
.L_x_14082:
        /* <DEDUP_REMOVED lines=11> */
.L_x_14085:
[----:B------:R-:W-:Y:S05]  /*ecf0*/  BSYNC.RECONVERGENT B0 ;  /* 0x0000000000007941 */ /* 0x000fea0003800200 */
.L_x_14084:
        /* <DEDUP_REMOVED lines=11> */
.L_x_14087:
[----:B------:R-:W-:Y:S05]  /*edb0*/  BSYNC.RECONVERGENT B0 ;  /* 0x0000000000007941 */ /* 0x000fea0003800200 */
.L_x_14086:
        /* <DEDUP_REMOVED lines=10> */
.L_x_14089:
[----:B------:R-:W-:Y:S05]  /*ee60*/  BSYNC.RECONVERGENT B0 ;  /* 0x0000000000007941 */ /* 0x000fea0003800200 */
.L_x_14088:
        /* <DEDUP_REMOVED lines=10> */
.L_x_14091:
[----:B------:R-:W-:Y:S05]  /*ef10*/  BSYNC.RECONVERGENT B0 ;  /* 0x0000000000007941 */ /* 0x000fea0003800200 */
.L_x_14090:
        /* <DEDUP_REMOVED lines=10> */
.L_x_14093:
[----:B------:R-:W-:Y:S05]  /*efc0*/  BSYNC.RECONVERGENT B0 ;  /* 0x0000000000007941 */ /* 0x000fea0003800200 */
.L_x_14092:
[----:B------:R-:W-:-:S04]  /*efd0*/  MOV R155, 0x0 ;  /* 0x00000000009b7802 */ /* 0x000fc80000000f00 */
[----:B-12345:R-:W-:Y:S05]  /*efe0*/  @P3 RET.REL.NODEC R154 `(_ZN5flash24flash_fwd_splitkv_kernelI23Flash_fwd_kernel_traitsILi128ELi64ELi64ELi4ELb0ELb0EN7cutlass6half_tE19Flash_kernel_traitsILi128ELi64ELi64ELi4ES3_EELb0ELb1ELb1ELb0ELb0ELb0ELb1ELb0EEEvNS_16Flash_fwd_paramsE) ;  /* 0xffffff109a043950 */ /* 0x03efea0003c3ffff */
[-C--:B------:R-:W-:Y:S01]  /*eff0*/  ISETP.GE.AND P2, PT, R69, R2.reuse, PT ;  /* 0x000000024500720c */ /* 0x080fe20003f46270 */
[----:B------:R-:W-:Y:S01]  /*f000*/  IMAD.MOV.U32 R155, RZ, RZ, 0x0 ;  /* 0x00000000ff9b7424 */ /* 0x000fe200078e00ff */
[----:B------:R-:W-:-:S11]  /*f010*/  ISETP.GE.AND P0, PT, R73, R2, PT ;  /* 0x000000024900720c */ /* 0x000fd60003f06270 */
[----:B------:R-:W-:-:S04]  /*f020*/  @!P2 LEA R8, P1, R75, R78, 0x2 ;  /* 0x0000004e4b08a211 */ /* 0x000fc800078210ff */
[----:B------:R-:W-:-:S05]  /*f030*/  @!P2 LEA.HI.X R9, R75, R79, R68, 0x2, P1 ;  /* 0x0000004f4b09a211 */ /* 0x000fca00008f1444 */
[----:B------:R1:W-:Y:S02]  /*f040*/  @!P2 ST.E.128 desc[UR4][R8.64+0x7000], R36 ;  /* 0x007000240800a985 */ /* 0x0003e4000c101d04 */
[----:B-1----:R-:W-:Y:S05]  /*f050*/  @P0 RET.REL.NODEC R154 `(_ZN5flash24flash_fwd_splitkv_kernelI23Flash_fwd_kernel_traitsILi128ELi64ELi64ELi4ELb0ELb0EN7cutlass6half_tE19Flash_kernel_traitsILi128ELi64ELi64ELi4ES3_EELb0ELb1ELb1ELb0ELb0ELb0ELb1ELb0EEEvNS_16Flash_fwd_paramsE) ;  /* 0xffffff0c9ae80950 */ /* 0x002fea0003c3ffff */
[----:B------:R-:W-:Y:S01]  /*f060*/  LEA R2, P0, R75, R78, 0x2 ;  /* 0x0000004e4b027211 */ /* 0x000fe200078010ff */
[----:B------:R-:W-:-:S03]  /*f070*/  IMAD.MOV.U32 R155, RZ, RZ, 0x0 ;  /* 0x00000000ff9b7424 */ /* 0x000fc600078e00ff */
[----:B------:R-:W-:-:S05]  /*f080*/  LEA.HI.X R3, R75, R79, R68, 0x2, P0 ;  /* 0x0000004f4b037211 */ /* 0x000fca00000f1444 */
[----:B------:R1:W-:Y:S02]  /*f090*/  ST.E.128 desc[UR4][R2.64+0x7100], R4 ;  /* 0x0071000402007985 */ /* 0x0003e4000c101d04 */
[----:B-1----:R-:W-:Y:S05]  /*f0a0*/  RET.REL.NODEC R154 `(_ZN5flash24flash_fwd_splitkv_kernelI23Flash_fwd_kernel_traitsILi128ELi64ELi64ELi4ELb0ELb0EN7cutlass6half_tE19Flash_kernel_traitsILi128ELi64ELi64ELi4ES3_EELb0ELb1ELb1ELb0ELb0ELb0ELb1ELb0EEEvNS_16Flash_fwd_paramsE) ;  /* 0xffffff0c9ad47950 */ /* 0x002fea0003c3ffff */
.L_x_14077:
[----:B------:R-:W-:Y:S01]  /*f0b0*/  MOV R7, 0x2 ;  /* 0x0000000200077802 */ /* 0x000fe20000000f00 */
[----:B------:R-:W-:Y:S01]  /*f0c0*/  IMAD.MOV.U32 R4, RZ, RZ, 0x1f ;  /* 0x0000001fff047424 */ /* 0x000fe200078e00ff */
[----:B------:R-:W-:-:S07]  /*f0d0*/  MOV R8, 0xffffffff ;  /* 0xffffffff00087802 */ /* 0x000fce0000000f00 */
[----:B-1---5:R-:W-:Y:S05]  /*f0e0*/  WARPSYNC.COLLECTIVE R8, `(.L_x_14094) ;  /* 0x0000000008087348 */ /* 0x022fea0003c00000 */
[----:B------:R2:W3:Y:S02]  /*f0f0*/  SHFL.BFLY P0, R10, R173, R7, R4 ;  /* 0x0c000007ad0a7389 */ /* 0x0004e40000000004 */
[----:B-123-5:R-:W-:Y:S05]  /*f100*/  ENDCOLLECTIVE ;  /* 0x000000000000791b */ /* 0x02efea0003800000 */
.L_x_14094:
[----:B------:R-:W-:Y:S02]  /*f110*/  IMAD.MOV.U32 R6, RZ, RZ, R10 ;  /* 0x000000ffff067224 */ /* 0x000fe400078e000a */
[----:B------:R-:W-:Y:S02]  /*f120*/  IMAD.MOV.U32 R7, RZ, RZ, 0x1 ;  /* 0x00000001ff077424 */ /* 0x000fe400078e00ff */
[----:B------:R-:W-:-:S05]  /*f130*/  FADD.FTZ R11, R6, R173 ;  /* 0x000000ad060b7221 */ /* 0x000fca0000010000 */
[----:B------:R-:W-:-:S07]  /*f140*/  MOV R173, R11 ;  /* 0x0000000b00ad7202 */ /* 0x000fce0000000f00 */
[----:B------:R-:W-:Y:S05]  /*f150*/  WARPSYNC.COLLECTIVE R8, `(.L_x_14095) ;  /* 0x0000000008087348 */ /* 0x000fea0003c00000 */
[----:B------:R1:W2:Y:S02]  /*f160*/  SHFL.BFLY P0, R10, R173, R7, R4 ;  /* 0x0c000007ad0a7389 */ /* 0x0002a40000000004 */
[----:B-12---:R-:W-:Y:S05]  /*f170*/  ENDCOLLECTIVE ;  /* 0x000000000000791b */ /* 0x006fea0003800000 */
.L_x_14095:
[----:B------:R-:W-:Y:S01]  /*f180*/  MOV R173, R174 ;  /* 0x000000ae00ad7202 */ /* 0x000fe20000000f00 */
[----:B------:R-:W-:Y:S01]  /*f190*/  IMAD.MOV.U32 R7, RZ, RZ, 0x2 ;  /* 0x00000002ff077424 */ /* 0x000fe200078e00ff */
[----:B------:R-:W-:-:S07]  /*f1a0*/  MOV R6, R10 ;  /* 0x0000000a00067202 */ /* 0x000fce0000000f00 */
[----:B------:R-:W-:Y:S05]  /*f1b0*/  WARPSYNC.COLLECTIVE R8, `(.L_x_14096) ;  /* 0x0000000008087348 */ /* 0x000fea0003c00000 */
[----:B------:R1:W2:Y:S02]  /*f1c0*/  SHFL.BFLY P0, R10, R173, R7, R4 ;  /* 0x0c000007ad0a7389 */ /* 0x0002a40000000004 */
[----:B-12---:R-:W-:Y:S05]  /*f1d0*/  ENDCOLLECTIVE ;  /* 0x000000000000791b */ /* 0x006fea0003800000 */
.L_x_14096:
[----:B------:R-:W-:Y:S01]  /*f1e0*/  FADD.FTZ R6, R11, R6 ;  /* 0x000000060b067221 */ /* 0x000fe20000010000 */
[----:B------:R-:W-:Y:S01]  /*f1f0*/  FADD.FTZ R9, R10, R174 ;  /* 0x000000ae0a097221 */ /* 0x000fe20000010000 */
[----:B------:R-:W-:-:S04]  /*f200*/  MOV R7, 0x1 ;  /* 0x0000000100077802 */ /* 0x000fc80000000f00 */
[----:B------:R-:W-:-:S07]  /*f210*/  MOV R173, R9 ;  /* 0x0000000900ad7202 */ /* 0x000fce0000000f00 */
[----:B------:R-:W-:Y:S05]  /*f220*/  WARPSYNC.COLLECTIVE R8, `(.L_x_14097) ;  /* 0x0000000008087348 */ /* 0x000fea0003c00000 */
[----:B------:R1:W2:Y:S02]  /*f230*/  SHFL.BFLY P0, R10, R173, R7, R4 ;  /* 0x0c000007ad0a7389 */ /* 0x0002a40000000004 */
[----:B-12---:R-:W-:Y:S05]  /*f240*/  ENDCOLLECTIVE ;  /* 0x000000000000791b */ /* 0x006fea0003800000 */
.L_x_14097:
[----:B------:R-:W-:Y:S05]  /*f250*/  BRA `(.L_x_14098) ;  /* 0xffffffe800dc7947 */ /* 0x000fea000383ffff */
.L_x_14099:
        /* <DEDUP_REMOVED lines=10> */
.L_x_15006:


//--------------------- .text._ZN5flash24flash_fwd_splitkv_kernelI23Flash_fwd_kernel_traitsILi128ELi64ELi64ELi4ELb0ELb0EN7cutlass6half_tE19Flash_kernel_traitsILi128ELi64ELi64ELi4ES3_EELb0ELb1ELb1ELb0ELb0ELb1ELb1ELb0EEEvNS_16Flash_fwd_paramsE --------------------------
	.section	.text._ZN5flash24flash_fwd_splitkv_kernelI23Flash_fwd_kernel_traitsILi128ELi64ELi64ELi4ELb0ELb0EN7cutlass6half_tE19Flash_kernel_traitsILi128ELi64ELi64ELi4ES3_EELb0ELb1ELb1ELb0ELb0ELb1ELb1ELb0EEEvNS_16Flash_fwd_paramsE,"ax",@progbits
	.align	128
        .global         _ZN5flash24flash_fwd_splitkv_kernelI23Flash_fwd_kernel_traitsILi128ELi64ELi64ELi4ELb0ELb0EN7cutlass6half_tE19Flash_kernel_traitsILi128ELi64ELi64ELi4ES3_EELb0ELb1ELb1ELb0ELb0ELb1ELb1ELb0EEEvNS_16Flash_fwd_paramsE
        .type           _ZN5flash24flash_fwd_splitkv_kernelI23Flash_fwd_kernel_traitsILi128ELi64ELi64ELi4ELb0ELb0EN7cutlass6half_tE19Flash_kernel_traitsILi128ELi64ELi64ELi4ES3_EELb0ELb1ELb1ELb0ELb0ELb1ELb1ELb0EEEvNS_16Flash_fwd_paramsE,@function
        .size           _ZN5flash24flash_fwd_splitkv_kernelI23Flash_fwd_kernel_traitsILi128ELi64ELi64ELi4ELb0ELb0EN7cutlass6half_tE19Flash_kernel_traitsILi128ELi64ELi64ELi4ES3_EELb0ELb1ELb1ELb0ELb0ELb1ELb1ELb0EEEvNS_16Flash_fwd_paramsE,(.L_x_15007 - _ZN5flash24flash_fwd_splitkv_kernelI23Flash_fwd_kernel_traitsILi128ELi64ELi64ELi4ELb0ELb0EN7cutlass6half_tE19Flash_kernel_traitsILi128ELi64ELi64ELi4ES3_EELb0ELb1ELb1ELb0ELb0ELb1ELb1ELb0EEEvNS_16Flash_fwd_paramsE)
        .other          _ZN5flash24flash_fwd_splitkv_kernelI23Flash_fwd_kernel_traitsILi128ELi64ELi64ELi4ELb0ELb0EN7cutlass6half_tE19Flash_kernel_traitsILi128ELi64ELi64ELi4ES3_EELb0ELb1ELb1ELb0ELb0ELb1ELb1ELb0EEEvNS_16Flash_fwd_paramsE,@"STO_CUDA_ENTRY STV_DEFAULT"
_ZN5flash24flash_fwd_splitkv_kernelI23Flash_fwd_kernel_traitsILi128ELi64ELi64ELi4ELb0ELb0EN7cutlass6half_tE19Flash_kernel_traitsILi128ELi64ELi64ELi4ES3_EELb0ELb1ELb1ELb0ELb0ELb1ELb1ELb0EEEvNS_16Flash_fwd_paramsE:
.text._ZN5flash24flash_fwd_splitkv_kernelI23Flash_fwd_kernel_traitsILi128ELi64ELi64ELi4ELb0ELb0EN7cutlass6half_tE19Flash_kernel_traitsILi128ELi64ELi64ELi4ES3_EELb0ELb1ELb1ELb0ELb0ELb1ELb1ELb0EEEvNS_16Flash_fwd_paramsE:
        /* <DEDUP_REMOVED lines=29> */
[----:B------:R-:W-:Y:S05]  /*01d0*/  CALL.REL.NOINC `($_ZN5flash24flash_fwd_splitkv_kernelI23Flash_fwd_kernel_traitsILi128ELi64ELi64ELi4ELb0ELb0EN7cutlass6half_tE19Flash_kernel_traitsILi128ELi64ELi64ELi4ES3_EELb0ELb1ELb1ELb0ELb0ELb1ELb1ELb0EEEvNS_16Flash_fwd_paramsE$_ZN5flash30compute_attn_1rowblock_splitkvI23Flash_fwd_kernel_traitsILi128ELi64ELi64ELi4ELb0ELb0EN7cutlass6half_tE19Flash_kernel_traitsILi128ELi64ELi64ELi4ES3_EELb0ELb1ELb1ELb0ELb0ELb1ELb1ELb0ENS_16Flash_fwd_paramsEEEvRKT8_iiiii) ;  /* 0x0000000000087944 */ /* 0x000fea0003c00000 */
[----:B------:R-:W-:Y:S05]  /*01e0*/  BSYNC.RECONVERGENT B3 ;  /* 0x0000000000037941 */ /* 0x000fea0003800200 */
.L_x_14100:
[----:B------:R-:W-:Y:S05]  /*01f0*/  EXIT ;  /* 0x000000000000794d */ /* 0x000fea0003800000 */
        .type           $_ZN5flash24flash_fwd_splitkv_kernelI23Flash_fwd_kernel_traitsILi128ELi64ELi64ELi4ELb0ELb0EN7cutlass6half_tE19Flash_kernel_traitsILi128ELi64ELi64ELi4ES3_EELb0ELb1ELb1ELb0ELb0ELb1ELb1ELb0EEEvNS_16Flash_fwd_paramsE$_ZN5flash30compute_attn_1rowblock_splitkvI23Flash_fwd_kernel_traitsILi128ELi64ELi64ELi4ELb0ELb0EN7cutlass6half_tE19Flash_kernel_traitsILi128ELi64ELi64ELi4ES3_EELb0ELb1ELb1ELb0ELb0ELb1ELb1ELb0ENS_16Flash_fwd_paramsEEEvRKT8_iiiii,@function
        .size           $_ZN5flash24flash_fwd_splitkv_kernelI23Flash_fwd_kernel_traitsILi128ELi64ELi64ELi4ELb0ELb0EN7cutlass6half_tE19Flash_kernel_traitsILi128ELi64ELi64ELi4ES3_EELb0ELb1ELb1ELb0ELb0ELb1ELb1ELb0EEEvNS_16Flash_fwd_paramsE$_ZN5flash30compute_attn_1rowblock_splitkvI23Flash_fwd_kernel_traitsILi128ELi64ELi64ELi4ELb0ELb0EN7cutlass6half_tE19Flash_kernel_traitsILi128ELi64ELi64ELi4ES3_EELb0ELb1ELb1ELb0ELb0ELb1ELb1ELb0ENS_16Flash_fwd_paramsEEEvRKT8_iiiii,(.L_x_15007 - $_ZN5flash24flash_fwd_splitkv_kernelI23Flash_fwd_kernel_traitsILi128ELi64ELi64ELi4ELb0ELb0EN7cutlass6half_tE19Flash_kernel_traitsILi128ELi64ELi64ELi4ES3_EELb0ELb1ELb1ELb0ELb0ELb1ELb1ELb0EEEvNS_16Flash_fwd_paramsE$_ZN5flash30compute_attn_1rowblock_splitkvI23Flash_fwd_kernel_traitsILi128ELi64ELi64ELi4ELb0ELb0EN7cutlass6half_tE19Flash_kernel_traitsILi128ELi64ELi64ELi4ES3_EELb0ELb1ELb1ELb0ELb0ELb1ELb1ELb0ENS_16Flash_fwd_paramsEEEvRKT8_iiiii)
$_ZN5flash24flash_fwd_splitkv_kernelI23Flash_fwd_kernel_traitsILi128ELi64ELi64ELi4ELb0ELb0EN7cutlass6half_tE19Flash_kernel_traitsILi128ELi64ELi64ELi4ES3_EELb0ELb1ELb1ELb0ELb0ELb1ELb1ELb0EEEvNS_16Flash_fwd_paramsE$_ZN5flash30compute_attn_1rowblock_splitkvI23Flash_fwd_kernel_traitsILi128ELi64ELi64ELi4ELb0ELb0EN7cutlass6half_tE19Flash_kernel_traitsILi128ELi64ELi64ELi4ES3_EELb0ELb1ELb1ELb0ELb0ELb1ELb1ELb0ENS_16Flash_fwd_paramsEEEvRKT8_iiiii:
        /* <DEDUP_REMOVED lines=14> */
[----:B------:R-:W-:-:S05]  /*02e0*/  @P1 IADD3 R18, P0, PT, R6, R4, RZ ;  /* 0x0000000406121210 */ /* 0x000fca0007f1e0ff */
[----:B------:R-:W-:Y:S01]  /*02f0*/  @P1 IMAD.X R19, R7, 0x1, R0, P0 ;  /* 0x0000000107131824 */ /* 0x000fe200000e0600 */
[----:B------:R-:W5:Y:S04]  /*0300*/  @!P4 LD.E R119, desc[UR4][R2.64+0xb4] ;  /* 0x0000b4040277c980 */ /* 0x000f68000c101900 */
[----:B------:R-:W5:Y:S01]  /*0310*/  @!P3 LD.E R7, desc[UR4][R2.64+0xb8] ;  /* 0x0000b8040207b980 */ /* 0x000f62000c101900 */
[----:B------:R-:W-:Y:S01]  /*0320*/  ISETP.NE.AND.EX P2, PT, R17, RZ, PT, P2 ;  /* 0x000000ff1100720c */ /* 0x000fe20003f45320 */
[----:B------:R-:W-:Y:S02]  /*0330*/  IMAD.MOV.U32 R15, RZ, RZ, -0x1 ;  /* 0xffffffffff0f7424 */ /* 0x000fe400078e00ff */
[----:B------:R-:W-:Y:S01]  /*0340*/  IMAD.WIDE.U32 R16, R161, 0x4, R16 ;  /* 0x00000004a1107825 */ /* 0x000fe200078e0010 */
[----:B------:R-:W1:Y:S03]  /*0350*/  S2R R120, SR_TID.X ;  /* 0x0000000000787919 */ /* 0x000e660000002100 */
[----:B------:R-:W-:Y:S01]  /*0360*/  IMAD.MOV.U32 R14, RZ, RZ, RZ ;  /* 0x000000ffff0e7224 */ /* 0x000fe200078e00ff */
[----:B------:R-:W-:Y:S01]  /*0370*/  ISETP.NE.U32.AND P0, PT, R10, RZ, PT ;  /* 0x000000ff0a00720c */ /* 0x000fe20003f05070 */
[----:B------:R-:W-:Y:S01]  /*0380*/  BSSY.RECONVERGENT B0, `(.L_x_14101) ;  /* 0x000000f000007945 */ /* 0x000fe20003800200 */
[----:B------:R-:W5:Y:S04]  /*0390*/  @P4 LD.E R6, desc[UR4][R16.64+0x4] ;  /* 0x0000040410064980 */ /* 0x000f68000c101900 */
[----:B------:R2:W5:Y:S01]  /*03a0*/  @P2 LD.E R15, desc[UR4][R16.64] ;  /* 0x00000004100f2980 */ /* 0x000562000c101900 */
[----:B------:R-:W-:-:S03]  /*03b0*/  ISETP.NE.U32.AND P2, PT, R8, RZ, PT ;  /* 0x000000ff0800720c */ /* 0x000fc60003f45070 */
[----:B------:R3:W5:Y:S01]  /*03c0*/  @P1 LD.E R14, desc[UR4][R18.64] ;  /* 0x00000004120e1980 */ /* 0x000762000c101900 */
[----:B------:R-:W-:Y:S02]  /*03d0*/  ISETP.NE.AND.EX P2, PT, R9, RZ, PT, P2 ;  /* 0x000000ff0900720c */ /* 0x000fe40003f45320 */
[----:B------:R-:W-:Y:S02]  /*03e0*/  IADD3 R12, P1, PT, R8, R4, RZ ;  /* 0x00000004080c7210 */ /* 0x000fe40007f3e0ff */
[----:B------:R-:W-:-:S03]  /*03f0*/  ISETP.NE.AND.EX P0, PT, R11, RZ, PT, P0 ;  /* 0x000000ff0b00720c */ /* 0x000fc60003f05300 */
[----:B------:R-:W-:Y:S02]  /*0400*/  IMAD.X R13, R9, 0x1, R0, P1 ;  /* 0x00000001090d7824 */ /* 0x000fe400008e0600 */
[----:B--2---:R-:W-:-:S04]  /*0410*/  IMAD.MOV.U32 R17, RZ, RZ, -0x1 ;  /* 0xffffffffff117424 */ /* 0x004fc800078e00ff */
[----:B-1----:R-:W-:Y:S05]  /*0420*/  @!P2 BRA `(.L_x_14102) ;  /* 0x000000000010a947 */ /* 0x002fea0003800000 */
[----:B------:R-:W2:Y:S02]  /*0430*/  LD.E.U8 R8, desc[UR4][R2.64+0x1b2] ;  /* 0x0001b20402087980 */ /* 0x000ea4000c101100 */
[----:B--2---:R-:W-:-:S13]  /*0440*/  ISETP.NE.AND P1, PT, R8, RZ, PT ;  /* 0x000000ff0800720c */ /* 0x004fda0003f25270 */
[----:B------:R-:W-:Y:S05]  /*0450*/  @!P1 BRA `(.L_x_14102) ;  /* 0x0000000000049947 */ /* 0x000fea0003800000 */
[----:B------:R1:W5:Y:S02]  /*0460*/  LD.E R17, desc[UR4][R12.64] ;  /* 0x000000040c117980 */ /* 0x000364000c101900 */
.L_x_14102:
[----:B------:R-:W-:Y:S05]  /*0470*/  BSYNC.RECONVERGENT B0 ;  /* 0x0000000000007941 */ /* 0x000fea0003800200 */
.L_x_14101:
[----:B------:R-:W-:Y:S04]  /*0480*/  BSSY.RECONVERGENT B0, `(.L_x_14103) ;  /* 0x0000007000007945 */ /* 0x000fe80003800200 */
[----:B------:R-:W-:Y:S05]  /*0490*/  @!P3 BRA `(.L_x_14104) ;  /* 0x000000000014b947 */ /* 0x000fea0003800000 */
[----:B-----5:R-:W2:Y:S02]  /*04a0*/  LD.E.U8 R7, desc[UR4][R2.64+0x1b2] ;  /* 0x0001b20402077980 */ /* 0x020ea4000c101100 */
[----:B--2---:R-:W-:-:S13]  /*04b0*/  ISETP.NE.AND P1, PT, R7, RZ, PT ;  /* 0x000000ff0700720c */ /* 0x004fda0003f25270 */
[----:B------:R-:W2:Y:S02]  /*04c0*/  @P1 LD.E R8, desc[UR4][R12.64+0x4] ;  /* 0x000004040c081980 */ /* 0x000ea4000c101900 */
[----:B--2---:R-:W-:-:S06]  /*04d0*/  @P1 IADD3 R7, PT, PT, R8, -R17, RZ ;  /* 0x8000001108071210 */ /* 0x004fcc0007ffe0ff */
[----:B------:R2:W5:Y:S02]  /*04e0*/  @!P1 LD.E R7, desc[UR4][R12.64] ;  /* 0x000000040c079980 */ /* 0x000564000c101900 */
.L_x_14104:
[----:B------:R-:W-:Y:S05]  /*04f0*/  BSYNC.RECONVERGENT B0 ;  /* 0x0000000000007941 */ /* 0x000fea0003800200 */
.L_x_14103:
[----:B------:R-:W-:Y:S01]  /*0500*/  BSSY.RECONVERGENT B1, `(.L_x_14105) ;  /* 0x0000011000017945 */ /* 0x000fe20003800200 */
[----:B-----5:R-:W-:-:S03]  /*0510*/  @P4 IADD3 R119, PT, PT, R6, -R15, RZ ;  /* 0x8000000f06774210 */ /* 0x020fc60007ffe0ff */
[----:B------:R-:W-:Y:S05]  /*0520*/  @!P0 BRA `(.L_x_14106) ;  /* 0x0000000000148947 */ /* 0x000fea0003800000 */
[----:B------:R-:W-:-:S05]  /*0530*/  IADD3 R6, P0, PT, R10, R4, RZ ;  /* 0x000000040a067210 */ /* 0x000fca0007f1e0ff */
[----:B------:R-:W-:-:S06]  /*0540*/  IMAD.X R7, R11, 0x1, R0, P0 ;  /* 0x000000010b077824 */ /* 0x000fcc00000e0600 */
[----:B------:R-:W4:Y:S02]  /*0550*/  LD.E R7, desc[UR4][R6.64] ;  /* 0x0000000406077980 */ /* 0x000f24000c101900 */
[----:B----4-:R-:W-:Y:S01]  /*0560*/  IADD3 R8, PT, PT, R7, -R14, RZ ;  /* 0x8000000e07087210 */ /* 0x010fe20007ffe0ff */
[----:B------:R-:W-:Y:S05]  /*0570*/  BRA `(.L_x_14107) ;  /* 0x0000000000247947 */ /* 0x000fea0003800000 */
.L_x_14106:
[----:B------:R-:W4:Y:S01]  /*0580*/  LD.E.64 R8, desc[UR4][R2.64+0x108] ;  /* 0x0001080402087980 */ /* 0x000f22000c101b00 */
[----:B------:R-:W-:Y:S01]  /*0590*/  BSSY.RECONVERGENT B0, `(.L_x_14108) ;  /* 0x0000006000007945 */ /* 0x000fe20003800200 */
[----:B----4-:R-:W-:Y:S01]  /*05a0*/  ISETP.NE.U32.AND P0, PT, R8, RZ, PT ;  /* 0x000000ff0800720c */ /* 0x010fe20003f05070 */
[----:B------:R-:W-:-:S03]  /*05b0*/  IMAD.MOV.U32 R8, RZ, RZ, RZ ;  /* 0x000000ffff087224 */ /* 0x000fc600078e00ff */
[----:B------:R-:W-:-:S13]  /*05c0*/  ISETP.NE.AND.EX P0, PT, R9, RZ, PT, P0 ;  /* 0x000000ff0900720c */ /* 0x000fda0003f05300 */
[----:B------:R-:W-:Y:S05]  /*05d0*/  @!P0 BRA `(.L_x_14109) ;  /* 0x0000000000048947 */ /* 0x000fea0003800000 */
[----:B------:R4:W5:Y:S02]  /*05e0*/  LD.E R8, desc[UR4][R2.64+0xbc] ;  /* 0x0000bc0402087980 */ /* 0x000964000c101900 */
.L_x_14109:
[----:B------:R-:W-:Y:S05]  /*05f0*/  BSYNC.RECONVERGENT B0 ;  /* 0x0000000000007941 */ /* 0x000fea0003800200 */
.L_x_14108:
[----:B-----5:R-:W-:Y:S02]  /*0600*/  IADD3 R8, PT, PT, R8, R7, -R14 ;  /* 0x0000000708087210 */ /* 0x020fe40007ffe80e */
.L_x_14107:
[----:B------:R-:W-:Y:S05]  /*0610*/  BSYNC.RECONVERGENT B1 ;  /* 0x0000000000017941 */ /* 0x000fea0003800200 */
.L_x_14105:
[----:B------:R-:W-:Y:S01]  /*0620*/  IMAD.SHL.U32 R160, R31, 0x40, RZ ;  /* 0x000000401fa07824 */ /* 0x000fe200078e00ff */
[----:B------:R-:W-:-:S04]  /*0630*/  MOV R155, 0x0 ;  /* 0x00000000009b7802 */ /* 0x000fc80000000f00 */
[----:B------:R-:W-:-:S13]  /*0640*/  ISETP.GT.AND P0, PT, R119, R160, PT ;  /* 0x000000a07700720c */ /* 0x000fda0003f04270 */
[----:B-1234-:R-:W-:Y:S05]  /*0650*/  @!P0 RET.REL.NODEC R154 `(_ZN5flash24flash_fwd_splitkv_kernelI23Flash_fwd_kernel_traitsILi128ELi64ELi64ELi4ELb0ELb0EN7cutlass6half_tE19Flash_kernel_traitsILi128ELi64ELi64ELi4ES3_EELb0ELb1ELb1ELb0ELb0ELb1ELb1ELb0EEEvNS_16Flash_fwd_paramsE) ;  /* 0xfffffff89a688950 */ /* 0x01efea0003c3ffff */
        /* <DEDUP_REMOVED lines=87> */
.L_x_14112:
[----:B------:R-:W-:Y:S05]  /*0bd0*/  BSYNC.RECONVERGENT B0 ;  /* 0x0000000000007941 */ /* 0x000fea0003800200 */
.L_x_14111:
        /* <DEDUP_REMOVED lines=12> */
.L_x_14114:
[----:B------:R-:W-:Y:S05]  /*0ca0*/  BSYNC.RECONVERGENT B0 ;  /* 0x0000000000007941 */ /* 0x000fea0003800200 */
.L_x_14113:
        /* <DEDUP_REMOVED lines=12> */
.L_x_14116:
[----:B------:R-:W-:Y:S05]  /*0d70*/  BSYNC.RECONVERGENT B0 ;  /* 0x0000000000007941 */ /* 0x000fea0003800200 */
.L_x_14115:
        /* <DEDUP_REMOVED lines=12> */
.L_x_14118:
[----:B------:R-:W-:Y:S05]  /*0e40*/  BSYNC.RECONVERGENT B0 ;  /* 0x0000000000007941 */ /* 0x000fea0003800200 */
.L_x_14117:
        /* <DEDUP_REMOVED lines=11> */
.L_x_14120:
[----:B------:R-:W-:Y:S05]  /*0f00*/  BSYNC.RECONVERGENT B0 ;  /* 0x0000000000007941 */ /* 0x000fea0003800200 */
.L_x_14119:
        /* <DEDUP_REMOVED lines=11> */
.L_x_14122:
[----:B------:R-:W-:Y:S05]  /*0fc0*/  BSYNC.RECONVERGENT B0 ;  /* 0x0000000000007941 */ /* 0x000fea0003800200 */
.L_x_14121:
        /* <DEDUP_REMOVED lines=12> */
.L_x_14124:
[----:B------:R-:W-:Y:S05]  /*1090*/  BSYNC.RECONVERGENT B0 ;  /* 0x0000000000007941 */ /* 0x000fea0003800200 */
.L_x_14123:
        /* <DEDUP_REMOVED lines=15> */
.L_x_14126:
[----:B------:R-:W-:Y:S05]  /*1190*/  BSYNC.RECONVERGENT B0 ;  /* 0x0000000000007941 */ /* 0x000fea0003800200 */
.L_x_14125:
        /* <DEDUP_REMOVED lines=20> */
[----:B--234-:R-:W-:Y:S05]  /*12e0*/  @P6 RET.REL.NODEC R154 `(_ZN5flash24flash_fwd_splitkv_kernelI23Flash_fwd_kernel_traitsILi128ELi64ELi64ELi4ELb0ELb0EN7cutlass6half_tE19Flash_kernel_traitsILi128ELi64ELi64ELi4ES3_EELb0ELb1ELb1ELb0ELb0ELb1ELb1ELb0EEEvNS_16Flash_fwd_paramsE) ;  /* 0xffffffec9a446950 */ /* 0x01cfea0003c3ffff */
[----:B------:R-:W-:Y:S02]  /*12f0*/  MOV R3, 0xff800000 ;  /* 0xff80000000037802 */ /* 0x000fe40000000f00 */
[----:B------:R-:W-:-:S03]  /*1300*/  MOV R155, 0x0 ;  /* 0x00000000009b7802 */ /* 0x000fc60000000f00 */
[----:B------:R1:W-:Y:S02]  /*1310*/  ST.E desc[UR4][R10.64+0xe0], R3 ;  /* 0x0000e0030a007985 */ /* 0x0003e4000c101904 */
[----:B-1----:R-:W-:Y:S05]  /*1320*/  RET.REL.NODEC R154 `(_ZN5flash24flash_fwd_splitkv_kernelI23Flash_fwd_kernel_traitsILi128ELi64ELi64ELi4ELb0ELb0EN7cutlass6half_tE19Flash_kernel_traitsILi128ELi64ELi64ELi4ES3_EELb0ELb1ELb1ELb0ELb0ELb1ELb1ELb0EEEvNS_16Flash_fwd_paramsE) ;  /* 0xffffffec9a347950 */ /* 0x002fea0003c3ffff */
.L_x_14110:
        /* <DEDUP_REMOVED lines=62> */
[----:B-----5:R-:W-:-:S04]  /*1710*/  IMAD R12, R5, R9, RZ ;  /* 0x00000009050c7224 */ /* 0x020fc800078e02ff */
        /* <DEDUP_REMOVED lines=38> */
.L_x_14128:
        /* <DEDUP_REMOVED lines=63> */
[----:B------:R-:W-:Y:S01]  /*1d70*/  IMAD.IADD R23, R23, 0x1, R6 ;  /* 0x0000000117177824 */ /* 0x000fe200078e0206 */
[----:B------:R-:W-:Y:S01]  /*1d80*/  SHF.R.S32.HI R6, RZ, 0x1f, R11 ;  /* 0x0000001fff067819 */ /* 0x000fe2000001140b */
[----:B------:R-:W-:-:S02]  /*1d90*/  @!P4 IMAD R0, R19, R12, RZ ;  /* 0x0000000c1300c224 */ /* 0x000fc400078e02ff */
        /* <DEDUP_REMOVED lines=11> */
[----:B------:R-:W-:Y:S02]  /*1e50*/  @P4 MOV R16, R18 ;  /* 0x0000001200104202 */ /* 0x000fe40000000f00 */
.L_x_14129:
[----:B------:R-:W-:Y:S05]  /*1e60*/  BSYNC.RECONVERGENT B0 ;  /* 0x0000000000007941 */ /* 0x000fea0003800200 */
.L_x_14127:
        /* <DEDUP_REMOVED lines=8> */
[----:B------:R-:W-:Y:S01]  /*1ef0*/  IMAD.SHL.U32 R0, R120, 0x8, RZ ;  /* 0x0000000878007824 */ /* 0x000fe200078e00ff */
[----:B------:R-:W-:Y:S01]  /*1f00*/  MOV R14, 0x400 ;  /* 0x00000400000e7802 */ /* 0x000fe20000000f00 */
[----:B--2---:R-:W-:-:S02]  /*1f10*/  @P2 IMAD R12, R33, R15, RZ ;  /* 0x0000000f210c2224 */ /* 0x004fc400078e02ff */
[----:B----4-:R-:W-:-:S04]  /*1f20*/  @!P2 IMAD.WIDE.U32 R22, R18, R161, RZ ;  /* 0x000000a11216a225 */ /* 0x010fc800078e00ff */
[----:B------:R-:W-:Y:S02]  /*1f30*/  @!P2 IMAD R5, R19, R161, RZ ;  /* 0x000000a11305a224 */ /* 0x000fe400078e02ff */
[----:B------:R-:W-:-:S04]  /*1f40*/  @P2 IMAD.WIDE.U32 R18, R32, R15, RZ ;  /* 0x0000000f20122225 */ /* 0x000fc800078e00ff */
[----:B------:R-:W-:Y:S01]  /*1f50*/  @!P2 IMAD.MOV.U32 R10, RZ, RZ, R22 ;  /* 0x000000ffff0aa224 */ /* 0x000fe200078e0016 */
[----:B------:R-:W-:Y:S01]  /*1f60*/  @P2 MOV R10, R18 ;  /* 0x00000012000a2202 */ /* 0x000fe20000000f00 */
[----:B------:R-:W-:Y:S02]  /*1f70*/  @!P2 IMAD.IADD R5, R23, 0x1, R5 ;  /* 0x000000011705a824 */ /* 0x000fe400078e0205 */
[----:B------:R-:W-:Y:S02]  /*1f80*/  @P2 IMAD.IADD R5, R19, 0x1, R12 ;  /* 0x0000000113052824 */ /* 0x000fe400078e020c */
[----:B------:R2:W5:Y:S01]  /*1f90*/  LD.E.64 R18, desc[UR4][R2.64+0x10] ;  /* 0x0000100402127980 */ /* 0x000562000c101b00 */
[----:B------:R-:W-:Y:S02]  /*1fa0*/  LOP3.LUT R158, R0, 0x38, RZ, 0xc0, !PT ;  /* 0x00000038009e7812 */ /* 0x000fe400078ec0ff */
[----:B-1----:R-:W-:Y:S02]  /*1fb0*/  LEA R9, R9, R14, 0x18 ;  /* 0x0000000e09097211 */ /* 0x002fe400078ec0ff */
[----:B------:R-:W-:Y:S01]  /*1fc0*/  IADD3 R14, P1, PT, R158, R10, RZ ;  /* 0x0000000a9e0e7210 */ /* 0x000fe20007f3e0ff */
[----:B------:R-:W-:Y:S01]  /*1fd0*/  IMAD.IADD R148, R119, 0x1, -R160 ;  /* 0x0000000177947824 */ /* 0x000fe200078e0aa0 */
[----:B------:R-:W-:-:S03]  /*1fe0*/  SHF.R.U32.HI R22, RZ, 0x3, R120 ;  /* 0x00000003ff167819 */ /* 0x000fc60000011678 */
[----:B------:R-:W-:Y:S01]  /*1ff0*/  IMAD.X R15, RZ, RZ, R5, P1 ;  /* 0x000000ffff0f7224 */ /* 0x000fe200008e0605 */
[----:B------:R-:W-:Y:S02]  /*2000*/  LOP3.LUT R5, R0, 0x1c0, RZ, 0xc0, !PT ;  /* 0x000001c000057812 */ /* 0x000fe400078ec0ff */
[----:B------:R-:W-:Y:S02]  /*2010*/  ISETP.GE.AND P5, PT, R22, R148, PT ;  /* 0x000000941600720c */ /* 0x000fe40003fa6270 */
[----:B------:R-:W-:Y:S01]  /*2020*/  LOP3.LUT R5, R5, 0x38, R120, 0xf8, !PT ;  /* 0x0000003805057812 */ /* 0x000fe200078ef878 */
[----:B---3--:R-:W-:Y:S01]  /*2030*/  IMAD R29, R27, R162, RZ ;  /* 0x000000a21b1d7224 */ /* 0x008fe200078e02ff */
[----:B------:R-:W-:Y:S01]  /*2040*/  SHF.R.S32.HI R163, RZ, 0x1f, R162 ;  /* 0x0000001fffa37819 */ /* 0x000fe200000114a2 */
[----:B------:R-:W-:Y:S01]  /*2050*/  VIADD R112, R118, 0xffffffff ;  /* 0xffffffff76707836 */ /* 0x000fe20000000000 */
[----:B------:R-:W-:Y:S01]  /*2060*/  LOP3.LUT R5, R5, 0x38, R0, 0x78, !PT ;  /* 0x0000003805057812 */ /* 0x000fe200078e7800 */
[----:B------:R-:W-:Y:S01]  /*2070*/  VIADD R12, R22, 0x20 ;  /* 0x00000020160c7836 */ /* 0x000fe20000000000 */
[----:B------:R-:W-:Y:S01]  /*2080*/  MOV R23, RZ ;  /* 0x000000ff00177202 */ /* 0x000fe20000000f00 */
[----:B------:R-:W-:Y:S01]  /*2090*/  IMAD R29, R26, R163, R29 ;  /* 0x000000a31a1d7224 */ /* 0x000fe200078e021d */
[----:B------:R-:W-:Y:S01]  /*20a0*/  SHF.L.U32 R115, R112, 0x6, RZ ;  /* 0x0000000670737819 */ /* 0x000fe200000006ff */
[----:B------:R-:W-:Y:S01]  /*20b0*/  IMAD.WIDE.U32 R26, R162, R26, R14 ;  /* 0x0000001aa21a7225 */ /* 0x000fe200078e000e */
[----:B------:R-:W-:Y:S01]  /*20c0*/  IADD3 R36, P4, PT, R158, R20, RZ ;  /* 0x000000149e247210 */ /* 0x000fe20007f9e0ff */
[----:B------:R-:W-:Y:S01]  /*20d0*/  BSSY.RECONVERGENT B0, `(.L_x_14130) ;  /* 0x0000021000007945 */ /* 0x000fe20003800200 */
[C---:B------:R-:W-:Y:S01]  /*20e0*/  IADD3 R14, PT, PT, R22.reuse, 0x10, RZ ;  /* 0x00000010160e7810 */ /* 0x040fe20007ffe0ff */
[----:B------:R-:W-:Y:S01]  /*20f0*/  VIADD R10, R22, 0x30 ;  /* 0x00000030160a7836 */ /* 0x000fe20000000000 */
        /* <DEDUP_REMOVED lines=30> */
.L_x_14131:
[----:B------:R-:W-:Y:S05]  /*22e0*/  BSYNC.RECONVERGENT B0 ;  /* 0x0000000000007941 */ /* 0x000fea0003800200 */
.L_x_14130:
        /* <DEDUP_REMOVED lines=28> */
.L_x_14133:
[----:B------:R-:W-:Y:S05]  /*24b0*/  BSYNC.RECONVERGENT B0 ;  /* 0x0000000000007941 */ /* 0x000fea0003800200 */
.L_x_14132:
        /* <DEDUP_REMOVED lines=29> */
.L_x_14135:
[----:B------:R-:W-:Y:S05]  /*2690*/  BSYNC.RECONVERGENT B0 ;  /* 0x0000000000007941 */ /* 0x000fea0003800200 */
.L_x_14134:
        /* <DEDUP_REMOVED lines=29> */
.L_x_14137:
[----:B------:R-:W-:Y:S05]  /*2870*/  BSYNC.RECONVERGENT B0 ;  /* 0x0000000000007941 */ /* 0x000fea0003800200 */
.L_x_14136:
        /* <DEDUP_REMOVED lines=16> */
.L_x_14139:
[----:B------:R-:W-:Y:S05]  /*2980*/  BSYNC.RECONVERGENT B0 ;  /* 0x0000000000007941 */ /* 0x000fea0003800200 */
.L_x_14138:
        /* <DEDUP_REMOVED lines=14> */
.L_x_14141:
[----:B------:R-:W-:Y:S05]  /*2a70*/  BSYNC.RECONVERGENT B0 ;  /* 0x0000000000007941 */ /* 0x000fea0003800200 */
.L_x_14140:
        /* <DEDUP_REMOVED lines=16> */
.L_x_14143:
[----:B------:R-:W-:Y:S05]  /*2b80*/  BSYNC.RECONVERGENT B0 ;  /* 0x0000000000007941 */ /* 0x000fea0003800200 */
.L_x_14142:
        /* <DEDUP_REMOVED lines=16> */
.L_x_14145:
[----:B------:R-:W-:Y:S05]  /*2c90*/  BSYNC.RECONVERGENT B0 ;  /* 0x0000000000007941 */ /* 0x000fea0003800200 */
.L_x_14144:
[----:B---3--:R-:W4:Y:S04]  /*2ca0*/  LD.E.64 R28, desc[UR4][R2.64+0x1c0] ;  /* 0x0001c004021c7980 */ /* 0x008f28000c101b00 */
[----:B-1----:R-:W3:Y:S04]  /*2cb0*/  LD.E.64 R20, desc[UR4][R2.64+0x1b8] ;  /* 0x0001b80402147980 */ /* 0x002ee8000c101b00 */
[----:B------:R-:W2:Y:S01]  /*2cc0*/  LD.E R15, desc[UR4][R2.64+0xd8] ;  /* 0x0000d804020f7980 */ /* 0x000ea2000c101900 */
[----:B------:R-:W-:-:S03]  /*2cd0*/  IMAD R7, R7, R146, RZ ;  /* 0x0000009207077224 */ /* 0x000fc600078e02ff */
[----:B------:R-:W0:Y:S01]  /*2ce0*/  LDGDEPBAR ;  /* 0x00000000000079af */ /* 0x000e220000000000 */
[----:B------:R-:W-:-:S03]  /*2cf0*/  IMAD R7, R4, R147, R7 ;  /* 0x0000009304077224 */ /* 0x000fc600078e0207 */
        /* <DEDUP_REMOVED lines=35> */
[----:B------:R-:W-:Y:S01]  /*2f30*/  IMAD R13, R25, R23, RZ ;  /* 0x00000017190d7224 */ /* 0x000fe200078e02ff */
[----:B------:R-:W-:Y:S02]  /*2f40*/  IADD3 R20, PT, PT, R27, R7, RZ ;  /* 0x000000071b147210 */ /* 0x000fe40007ffe0ff */
[----:B------:R-:W-:Y:S01]  /*2f50*/  IADD3 R16, P2, P1, R26, R16, R158 ;  /* 0x000000101a107210 */ /* 0x000fe2000795e09e */
[----:B------:R-:W-:-:S04]  /*2f60*/  IMAD.WIDE.U32 R26, R24, R23, RZ ;  /* 0x00000017181a7225 */ /* 0x000fc800078e00ff */
[----:B------:R-:W-:Y:S01]  /*2f70*/  IMAD R4, R4, R24, R13 ;  /* 0x0000001804047224 */ /* 0x000fe200078e020d */
[----:B------:R-:W-:Y:S02]  /*2f80*/  IADD3.X R11, PT, PT, R20, R11, RZ, P2, P1 ;  /* 0x0000000b140b7210 */ /* 0x000fe400017e24ff */
[----:B------:R-:W-:Y:S01]  /*2f90*/  IADD3 R16, P1, PT, R16, R26, RZ ;  /* 0x0000001a10107210 */ /* 0x000fe20007f3e0ff */
[----:B------:R-:W-:-:S04]  /*2fa0*/  IMAD.IADD R4, R27, 0x1, R4 ;  /* 0x000000011b047824 */ /* 0x000fc800078e0204 */
[----:B------:R-:W-:Y:S02]  /*2fb0*/  IMAD.X R17, R11, 0x1, R4, P1 ;  /* 0x000000010b117824 */ /* 0x000fe400008e0604 */
[----:B--2---:R1:W2:Y:S01]  /*2fc0*/  MUFU.RCP R4, R15 ;  /* 0x0000000f00047308 */ /* 0x0042a20000001000 */
[----:B------:R-:W-:-:S04]  /*2fd0*/  IMAD.WIDE.U32 R16, R22, R146, R16 ;  /* 0x0000009216107225 */ /* 0x000fc800078e0010 */
[----:B------:R-:W-:Y:S02]  /*2fe0*/  IMAD R22, R147, R22, RZ ;  /* 0x0000001693167224 */ /* 0x000fe400078e02ff */
[----:B------:R-:W-:Y:S01]  /*2ff0*/  IMAD.SHL.U32 R11, R120, 0x40, RZ ;  /* 0x00000040780b7824 */ /* 0x000fe200078e00ff */
[----:B------:R-:W-:Y:S02]  /*3000*/  LEA R152, P1, R16, R18, 0x1 ;  /* 0x0000001210987211 */ /* 0x000fe400078208ff */
[----:B------:R-:W-:Y:S02]  /*3010*/  IADD3 R153, PT, PT, R17, R22, RZ ;  /* 0x0000001611997210 */ /* 0x000fe40007ffe0ff */
[----:B------:R-:W-:-:S09]  /*3020*/  SHF.R.U32.HI R121, RZ, 0x1, R120 ;  /* 0x00000001ff797819 */ /* 0x000fd20000011678 */
[----:B------:R-:W-:Y:S05]  /*3030*/  WARPSYNC.ALL ;  /* 0x0000000000007948 */ /* 0x000fea0003800000 */
[C---:B-1----:R-:W-:Y:S02]  /*3040*/  LOP3.LUT R15, R11.reuse, 0x1c0, RZ, 0xc0, !PT ;  /* 0x000001c00b0f7812 */ /* 0x042fe400078ec0ff */
[----:B------:R-:W-:Y:S02]  /*3050*/  LEA.HI.X R153, R16, R19, R153, 0x1, P1 ;  /* 0x0000001310997211 */ /* 0x000fe400008f0c99 */
[----:B------:R-:W-:Y:S01]  /*3060*/  LOP3.LUT R11, R11, 0x200, RZ, 0xc0, !PT ;  /* 0x000002000b0b7812 */ /* 0x000fe200078ec0ff */
[----:B------:R-:W-:Y:S01]  /*3070*/  BSSY.RECONVERGENT B0, `(.L_x_14146) ;  /* 0x000001d000007945 */ /* 0x000fe20003800200 */
[----:B------:R-:W-:Y:S01]  /*3080*/  LOP3.LUT R19, R15, 0x8, R121, 0xf8, !PT ;  /* 0x000000080f137812 */ /* 0x000fe200078ef879 */
[----:B------:R-:W-:Y:S01]  /*3090*/  IMAD.SHL.U32 R16, R146, 0x10, RZ ;  /* 0x0000001092107824 */ /* 0x000fe200078e00ff */
[----:B------:R-:W-:-:S02]  /*30a0*/  SHF.R.U32.HI R7, RZ, 0x4, R120 ;  /* 0x00000004ff077819 */ /* 0x000fc40000011678 */
[----:B------:R-:W-:Y:S02]  /*30b0*/  SHF.L.U32 R114, R120, 0x1, RZ ;  /* 0x0000000178727819 */ /* 0x000fe400000006ff */
[----:B------:R-:W-:Y:S01]  /*30c0*/  SHF.L.U64.HI R17, R146, 0x4, R147 ;  /* 0x0000000492117819 */ /* 0x000fe20000010293 */
[----:B--2--5:R-:W-:Y:S01]  /*30d0*/  FMUL.FTZ R155, R155, R4 ;  /* 0x000000049b9b7220 */ /* 0x024fe20000410000 */
[----:B------:R-:W-:-:S05]  /*30e0*/  IMAD.SHL.U32 R4, R120, 0x20, RZ ;  /* 0x0000002078047824 */ /* 0x000fca00078e00ff */
        /* <DEDUP_REMOVED lines=19> */
.L_x_14147:
[----:B------:R2:W-:Y:S04]  /*3220*/  STS.128 [R159+0x8000], RZ ;  /* 0x008000ff9f007388 */ /* 0x0005e80000000c00 */
[----:B------:R2:W-:Y:S02]  /*3230*/  STS.128 [R159+0xa000], RZ ;  /* 0x00a000ff9f007388 */ /* 0x0005e40000000c00 */
.L_x_14148:
[----:B------:R-:W-:Y:S05]  /*3240*/  BSYNC.RECONVERGENT B0 ;  /* 0x0000000000007941 */ /* 0x000fea0003800200 */
.L_x_14146:
[-C--:B------:R-:W-:Y:S01]  /*3250*/  ISETP.GE.AND P2, PT, R14, R5.reuse, PT ;  /* 0x000000050e00720c */ /* 0x080fe20003f46270 */
[----:B------:R-:W-:Y:S01]  /*3260*/  BSSY.RECONVERGENT B0, `(.L_x_14149) ;  /* 0x0000016000007945 */ /* 0x000fe20003800200 */
[----:B-1----:R-:W-:Y:S02]  /*3270*/  LEA R18, P1, R16, R152, 0x1 ;  /* 0x0000009810127211 */ /* 0x002fe400078208ff */
        /* <DEDUP_REMOVED lines=20> */
.L_x_14150:
[----:B------:R-:W-:Y:S05]  /*33c0*/  BSYNC.RECONVERGENT B0 ;  /* 0x0000000000007941 */ /* 0x000fea0003800200 */
.L_x_14149:
        /* <DEDUP_REMOVED lines=18> */
.L_x_14152:
[----:B------:R-:W-:Y:S05]  /*34f0*/  BSYNC.RECONVERGENT B0 ;  /* 0x0000000000007941 */ /* 0x000fea0003800200 */
.L_x_14151:
        /* <DEDUP_REMOVED lines=18> */
.L_x_14154:
[----:B------:R-:W-:Y:S05]  /*3620*/  BSYNC.RECONVERGENT B0 ;  /* 0x0000000000007941 */ /* 0x000fea0003800200 */
.L_x_14153:
[----:B------:R-:W5:Y:S01]  /*3630*/  LD.E R10, desc[UR4][R2.64+0x18c] ;  /* 0x00018c04020a7980 */ /* 0x000f62000c101900 */
[----:B------:R-:W-:Y:S01]  /*3640*/  LOP3.LUT R15, R15, 0x8, R120, 0x78, !PT ;  /* 0x000000080f0f7812 */ /* 0x000fe200078e7878 */
[----:B------:R-:W-:Y:S01]  /*3650*/  BSSY.RECONVERGENT B1, `(.L_x_14155) ;  /* 0x000014f000017945 */ /* 0x000fe20003800200 */
[----:B------:R-:W-:Y:S01]  /*3660*/  SHF.L.U32 R7, R7, 0xa, RZ ;  /* 0x0000000a07077819 */ /* 0x000fe200000006ff */
[----:B------:R-:W0:Y:S01]  /*3670*/  LDGDEPBAR ;  /* 0x00000000000079af */ /* 0x000e220000000000 */
[----:B------:R-:W-:Y:S02]  /*3680*/  LOP3.LUT R15, R15, 0x38, R0, 0x78, !PT ;  /* 0x000000380f0f7812 */ /* 0x000fe400078e7800 */
[----:B------:R-:W-:Y:S01]  /*3690*/  LOP3.LUT R142, R7, 0x400, RZ, 0xc0, !PT ;  /* 0x00000400078e7812 */ /* 0x000fe200078ec0ff */
[----:B------:R-:W-:Y:S01]  /*36a0*/  IMAD.MOV.U32 R7, RZ, RZ, 0x40 ;  /* 0x00000040ff077424 */ /* 0x000fe200078e00ff */
[----:B------:R-:W-:Y:S02]  /*36b0*/  IADD3 R0, PT, PT, R4, R13, RZ ;  /* 0x0000000d04007210 */ /* 0x000fe40007ffe0ff */
[----:B------:R-:W-:-:S02]  /*36c0*/  LEA R142, R15, R142, 0x1 ;  /* 0x0000008e0f8e7211 */ /* 0x000fc400078e08ff */
[----:B------:R-:W-:Y:S02]  /*36d0*/  LEA R143, R0, R9, 0x1 ;  /* 0x00000009008f7211 */ /* 0x000fe400078e08ff */
[----:B------:R-:W-:Y:S02]  /*36e0*/  IADD3 R142, PT, PT, R9, R142, RZ ;  /* 0x0000008e098e7210 */ /* 0x000fe40007ffe0ff */
[----:B------:R-:W-:Y:S01]  /*36f0*/  R2P PR, R120, 0x6 ;  /* 0x0000000678007804 */ /* 0x000fe20000000000 */
[----:B------:R-:W-:Y:S01]  /*3700*/  LDSM.16.M88.4 R72, [R143] ;  /* 0x000000008f48783b */ /* 0x000fe20000000200 */
[----:B------:R-:W-:Y:S02]  /*3710*/  MOV R5, 0x20 ;  /* 0x0000002000057802 */ /* 0x000fe40000000f00 */
[----:B------:R-:W-:Y:S01]  /*3720*/  SHF.R.U32.HI R120, RZ, 0x2, R120 ;  /* 0x00000002ff787819 */ /* 0x000fe20000011678 */
[----:B------:R-:W2:Y:S01]  /*3730*/  LDSM.16.M88.4 R32, [R142+0x4000] ;  /* 0x004000008e20783b */ /* 0x000ea20000000200 */
[----:B------:R-:W-:-:S02]  /*3740*/  SEL R5, R5, 0xffffffe0, !P1 ;  /* 0xffffffe005057807 */ /* 0x000fc40004800000 */
[----:B------:R-:W-:Y:S01]  /*3750*/  SEL R7, R7, 0xffffffc0, !P2 ;  /* 0xffffffc007077807 */ /* 0x000fe20005000000 */
[----:B------:R-:W4:Y:S01]  /*3760*/  LDSM.16.M88.4 R56, [R142+0x4800] ;  /* 0x004800008e38783b */ /* 0x000f220000000200 */
[CC--:B------:R-:W-:Y:S02]  /*3770*/  IADD3 R141, PT, PT, R143.reuse, R5.reuse, RZ ;  /* 0x000000058f8d7210 */ /* 0x0c0fe40007ffe0ff */
[C---:B------:R-:W-:Y:S01]  /*3780*/  IADD3 R137, PT, PT, R142.reuse, R5, RZ ;  /* 0x000000058e897210 */ /* 0x040fe20007ffe0ff */
[----:B------:R-:W-:Y:S01]  /*3790*/  LDSM.16.M88.4 R80, [R142+0x5000] ;  /* 0x005000008e50783b */ /* 0x000fe20000000200 */
[-C--:B------:R-:W-:Y:S02]  /*37a0*/  IADD3 R140, PT, PT, R143, R7.reuse, RZ ;  /* 0x000000078f8c7210 */ /* 0x080fe40007ffe0ff */
[----:B------:R-:W-:Y:S01]  /*37b0*/  IADD3 R136, PT, PT, R142, R7, RZ ;  /* 0x000000078e887210 */ /* 0x000fe20007ffe0ff */
[----:B------:R-:W-:Y:S01]  /*37c0*/  LDSM.16.M88.4 R96, [R141] ;  /* 0x000000008d60783b */ /* 0x000fe20000000200 */
[----:B------:R-:W-:-:S02]  /*37d0*/  IADD3 R139, PT, PT, R5, R140, RZ ;  /* 0x0000008c058b7210 */ /* 0x000fc40007ffe0ff */
[----:B------:R-:W-:Y:S01]  /*37e0*/  IADD3 R135, PT, PT, R5, R136, RZ ;  /* 0x0000008805877210 */ /* 0x000fe20007ffe0ff */
[----:B------:R-:W1:Y:S01]  /*37f0*/  LDSM.16.M88.4 R12, [R137+0x4000] ;  /* 0x00400000890c783b */ /* 0x000e620000000200 */
[----:B------:R-:W-:Y:S02]  /*3800*/  LOP3.LUT R121, R121, 0x1f0, RZ, 0xc0, !PT ;  /* 0x000001f079797812 */ /* 0x000fe400078ec0ff */
[----:B------:R-:W-:Y:S01]  /*3810*/  LOP3.LUT R120, R120, 0x7, RZ, 0xc0, !PT ;  /* 0x0000000778787812 */ /* 0x000fe200078ec0ff */
[----:B------:R-:W-:Y:S01]  /*3820*/  LDSM.16.M88.4 R68, [R140] ;  /* 0x000000008c44783b */ /* 0x000fe20000000200 */
[----:B------:R-:W-:Y:S02]  /*3830*/  ISETP.GT.AND P1, PT, R112, R149, PT ;  /* 0x000000957000720c */ /* 0x000fe40003f24270 */
[----:B------:R-:W-:Y:S01]  /*3840*/  IADD3 R163, PT, PT, R116, R8, -R119 ;  /* 0x0000000874a37210 */ /* 0x000fe20007ffe877 */
[----:B------:R-:W1:Y:S01]  /*3850*/  LDSM.16.M88.4 R24, [R136+0x4000] ;  /* 0x004000008818783b */ /* 0x000e620000000200 */
[----:B------:R-:W-:-:S03]  /*3860*/  LOP3.LUT R116, R114, 0x6, RZ, 0xc0, !PT ;  /* 0x0000000672747812 */ /* 0x000fc600078ec0ff */
[----:B------:R-:W1:Y:S04]  /*3870*/  LDSM.16.M88.4 R108, [R137+0x4800] ;  /* 0x00480000896c783b */ /* 0x000e680000000200 */
[----:B------:R-:W-:Y:S04]  /*3880*/  LDSM.16.M88.4 R52, [R139] ;  /* 0x000000008b34783b */ /* 0x000fe80000000200 */
[----:B---3--:R-:W3:Y:S01]  /*3890*/  LDSM.16.M88.4 R16, [R135+0x4000] ;  /* 0x004000008710783b */ /* 0x008ee20000000200 */
[C---:B--2---:R-:W-:Y:S03]  /*38a0*/  HMMA.16816.F32 R20, R72.reuse, R32, RZ ;  /* 0x000000204814723c */ /* 0x044fe600000018ff */
[----:B------:R-:W-:Y:S04]  /*38b0*/  LDSM.16.M88.4 R104, [R136+0x4800] ;  /* 0x004800008868783b */ /* 0x000fe80000000200 */
[----:B------:R-:W-:Y:S01]  /*38c0*/  LDSM.16.M88.4 R40, [R143+0x2000] ;  /* 0x002000008f28783b */ /* 0x000fe20000000200 */
        /* <DEDUP_REMOVED lines=10> */
[----:B------:R-:W1:Y:S04]  /*3970*/  LDSM.16.M88.4 R12, [R142+0x5800] ;  /* 0x005800008e0c783b */ /* 0x000e680000000200 */
[----:B------:R-:W-:Y:S01]  /*3980*/  LDSM.16.M88.4 R36, [R142+0x6800] ;  /* 0x006800008e24783b */ /* 0x000fe20000000200 */
[----:B------:R-:W-:Y:S03]  /*3990*/  HMMA.16816.F32 R56, R72, R58, RZ ;  /* 0x0000003a4838723c */ /* 0x000fe600000018ff */
[----:B------:R-:W-:Y:S05]  /*39a0*/  LDSM.16.M88.4 R64, [R136+0x5000] ;  /* 0x005000008840783b */ /* 0x000fea0000000200 */
[C---:B------:R-:W-:Y:S08]  /*39b0*/  HMMA.16816.F32 R20, R68.reuse, R24, R20 ;  /* 0x000000184414723c */ /* 0x040ff00000001814 */
[----:B------:R-:W-:Y:S01]  /*39c0*/  HMMA.16816.F32 R32, R68, R26, R32 ;  /* 0x0000001a4420723c */ /* 0x000fe20000001820 */
[----:B------:R-:W2:Y:S07]  /*39d0*/  LDSM.16.M88.4 R24, [R137+0x6000] ;  /* 0x006000008918783b */ /* 0x000eae0000000200 */
[----:B------:R-:W-:Y:S08]  /*39e0*/  HMMA.16816.F32 R44, R96, R108, R44 ;  /* 0x0000006c602c723c */ /* 0x000ff0000000182c */
[----:B---3--:R-:W-:Y:S08]  /*39f0*/  HMMA.16816.F32 R20, R52, R16, R20 ;  /* 0x000000103414723c */ /* 0x008ff00000001814 */
[----:B------:R-:W-:Y:S08]  /*3a00*/  HMMA.16816.F32 R84, R72, R80, RZ ;  /* 0x000000504854723c */ /* 0x000ff000000018ff */
[----:B------:R-:W-:Y:S01]  /*3a10*/  HMMA.16816.F32 R32, R52, R18, R32 ;  /* 0x000000123420723c */ /* 0x000fe20000001820 */
[----:B------:R-:W-:Y:S07]  /*3a20*/  LDSM.16.M88.4 R16, [R140+0x2000] ;  /* 0x002000008c10783b */ /* 0x000fee0000000200 */
[C---:B------:R-:W-:Y:S08]  /*3a30*/  HMMA.16816.F32 R80, R72.reuse, R82, RZ ;  /* 0x000000524850723c */ /* 0x040ff000000018ff */
[C---:B-1----:R-:W-:Y:S08]  /*3a40*/  HMMA.16816.F32 R76, R72.reuse, R12, RZ ;  /* 0x0000000c484c723c */ /* 0x042ff000000018ff */
[----:B------:R-:W-:Y:S01]  /*3a50*/  HMMA.16816.F32 R72, R72, R14, RZ ;  /* 0x0000000e4848723c */ /* 0x000fe200000018ff */
[----:B------:R-:W1:Y:S07]  /*3a60*/  LDSM.16.M88.4 R12, [R136+0x6000] ;  /* 0x00600000880c783b */ /* 0x000e6e0000000200 */
[----:B------:R-:W-:Y:S01]  /*3a70*/  HMMA.16816.F32 R56, R96, R110, R56 ;  /* 0x0000006e6038723c */ /* 0x000fe20000001838 */
[----:B------:R-:W3:Y:S07]  /*3a80*/  LDSM.16.M88.4 R108, [R137+0x6800] ;  /* 0x00680000896c783b */ /* 0x000eee0000000200 */
[----:B------:R-:W-:Y:S08]  /*3a90*/  HMMA.16816.F32 R44, R68, R104, R44 ;  /* 0x00000068442c723c */ /* 0x000ff0000000182c */
[C---:B------:R-:W-:Y:S08]  /*3aa0*/  HMMA.16816.F32 R20, R40.reuse, R100, R20 ;  /* 0x000000642814723c */ /* 0x040ff00000001814 */
[----:B------:R-:W-:Y:S08]  /*3ab0*/  HMMA.16816.F32 R32, R40, R102, R32 ;  /* 0x000000662820723c */ /* 0x000ff00000001820 */
[C---:B------:R-:W-:Y:S08]  /*3ac0*/  HMMA.16816.F32 R76, R96.reuse, R88, R76 ;  /* 0x00000058604c723c */ /* 0x040ff0000000184c */
[----:B------:R-:W-:Y:S01]  /*3ad0*/  HMMA.16816.F32 R72, R96, R90, R72 ;  /* 0x0000005a6048723c */ /* 0x000fe20000001848 */
[----:B------:R-:W-:Y:S07]  /*3ae0*/  LDSM.16.M88.4 R88, [R135+0x5800] ;  /* 0x005800008758783b */ /* 0x000fee0000000200 */
[----:B------:R-:W-:Y:S08]  /*3af0*/  HMMA.16816.F32 R56, R68, R106, R56 ;  /* 0x0000006a4438723c */ /* 0x000ff00000001838 */
[C---:B------:R-:W-:Y:S08]  /*3b00*/  HMMA.16816.F32 R84, R96.reuse, R92, R84 ;  /* 0x0000005c6054723c */ /* 0x040ff00000001854 */
[----:B------:R-:W-:Y:S01]  /*3b10*/  HMMA.16816.F32 R80, R96, R94, R80 ;  /* 0x0000005e6050723c */ /* 0x000fe20000001850 */
[----:B------:R-:W4:Y:S04]  /*3b20*/  LDSM.16.M88.4 R92, [R135+0x5000] ;  /* 0x00500000875c783b */ /* 0x000f280000000200 */
[----:B------:R-:W-:Y:S03]  /*3b30*/  LDSM.16.M88.4 R96, [R139+0x2000] ;  /* 0x002000008b60783b */ /* 0x000fe60000000200 */
[----:B------:R-:W-:Y:S08]  /*3b40*/  HMMA.16816.F32 R44, R52, R48, R44 ;  /* 0x00000030342c723c */ /* 0x000ff0000000182c */
[C---:B--2---:R-:W-:Y:S01]  /*3b50*/  HMMA.16816.F32 R100, R28.reuse, R24, R20 ;  /* 0x000000181c64723c */ /* 0x044fe20000001814 */
[----:B------:R-:W2:Y:S07]  /*3b60*/  LDSM.16.M88.4 R20, [R135+0x6000] ;  /* 0x006000008714783b */ /* 0x000eae0000000200 */
[----:B------:R-:W-:Y:S01]  /*3b70*/  HMMA.16816.F32 R32, R28, R26, R32 ;  /* 0x0000001a1c20723c */ /* 0x000fe20000001820 */
[----:B------:R-:W-:Y:S07]  /*3b80*/  LDSM.16.M88.4 R24, [R142+0x7000] ;  /* 0x007000008e18783b */ /* 0x000fee0000000200 */
[C---:B------:R-:W-:Y:S08]  /*3b90*/  HMMA.16816.F32 R76, R68.reuse, R60, R76 ;  /* 0x0000003c444c723c */ /* 0x040ff0000000184c */
[----:B------:R-:W-:Y:S01]  /*3ba0*/  HMMA.16816.F32 R72, R68, R62, R72 ;  /* 0x0000003e4448723c */ /* 0x000fe20000001848 */
[----:B------:R-:W5:Y:S07]  /*3bb0*/  LDSM.16.M88.4 R60, [R136+0x6800] ;  /* 0x00680000883c783b */ /* 0x000f6e0000000200 */
[----:B------:R-:W-:Y:S01]  /*3bc0*/  HMMA.16816.F32 R56, R52, R50, R56 ;  /* 0x000000323438723c */ /* 0x000fe20000001838 */
[----:B------:R-:W-:Y:S07]  /*3bd0*/  LDSM.16.M88.4 R48, [R135+0x7000] ;  /* 0x007000008730783b */ /* 0x000fee0000000200 */
[----:B------:R-:W-:Y:S08]  /*3be0*/  HMMA.16816.F32 R44, R40, R36, R44 ;  /* 0x00000024282c723c */ /* 0x000ff0000000182c */
[C---:B------:R-:W-:Y:S08]  /*3bf0*/  HMMA.16816.F32 R84, R68.reuse, R64, R84 ;  /* 0x000000404454723c */ /* 0x040ff00000001854 */
[----:B------:R-:W-:Y:S01]  /*3c00*/  HMMA.16816.F32 R80, R68, R66, R80 ;  /* 0x000000424450723c */ /* 0x000fe20000001850 */
[----:B------:R-:W5:Y:S07]  /*3c10*/  LDSM.16.M88.4 R64, [R142+0x7800] ;  /* 0x007800008e40783b */ /* 0x000f6e0000000200 */
[----:B-1----:R-:W-:Y:S08]  /*3c20*/  HMMA.16816.F32 R32, R16, R14, R32 ;  /* 0x0000000e1020723c */ /* 0x002ff00000001820 */
[----:B------:R-:W-:Y:S01]  /*3c30*/  HMMA.16816.F32 R56, R40, R38, R56 ;  /* 0x000000262838723c */ /* 0x000fe20000001838 */
[----:B------:R-:W1:Y:S07]  /*3c40*/  LDSM.16.M88.4 R36, [R135+0x6800] ;  /* 0x006800008724783b */ /* 0x000e6e0000000200 */
[----:B---3--:R-:W-:Y:S08]  /*3c50*/  HMMA.16816.F32 R44, R28, R108, R44 ;  /* 0x0000006c1c2c723c */ /* 0x008ff0000000182c */
[C---:B----4-:R-:W-:Y:S08]  /*3c60*/  HMMA.16816.F32 R84, R52.reuse, R92, R84 ;  /* 0x0000005c3454723c */ /* 0x050ff00000001854 */
[----:B------:R-:W-:Y:S08]  /*3c70*/  HMMA.16816.F32 R80, R52, R94, R80 ;  /* 0x0000005e3450723c */ /* 0x000ff00000001850 */
[----:B--2---:R-:W-:Y:S08]  /*3c80*/  HMMA.16816.F32 R32, R96, R22, R32 ;  /* 0x000000166020723c */ /* 0x004ff00000001820 */
[----:B------:R-:W-:Y:S01]  /*3c90*/  HMMA.16816.F32 R100, R16, R12, R100 ;  /* 0x0000000c1064723c */ /* 0x000fe20000001864 */
[----:B------:R-:W2:Y:S07]  /*3ca0*/  LDSM.16.M88.4 R12, [R137+0x7000] ;  /* 0x00700000890c783b */ /* 0x000eae0000000200 */
[----:B------:R-:W-:Y:S03]  /*3cb0*/  HMMA.16816.F32 R76, R52, R88, R76 ;  /* 0x00000058344c723c */ /* 0x000fe6000000184c */
[-C--:B-----5:R-:W-:Y:S01]  /*3cc0*/  FMUL.FTZ R32, R32, R10.reuse ;  /* 0x0000000a20207220 */ /* 0x0a0fe20000410000 */
[----:B------:R-:W-:-:S04]  /*3cd0*/  FMUL.FTZ R33, R33, R10 ;  /* 0x0000000a21217220 */ /* 0x000fc80000410000 */
[----:B------:R-:W-:Y:S08]  /*3ce0*/  HMMA.16816.F32 R72, R52, R90, R72 ;  /* 0x0000005a3448723c */ /* 0x000ff00000001848 */
[----:B------:R-:W-:Y:S08]  /*3cf0*/  HMMA.16816.F32 R44, R16, R60, R44 ;  /* 0x0000003c102c723c */ /* 0x000ff0000000182c */
[----:B------:R-:W-:Y:S08]  /*3d00*/  HMMA.16816.F32 R56, R28, R110, R56 ;  /* 0x0000006e1c38723c */ /* 0x000ff00000001838 */
[C---:B------:R-:W-:Y:S08]  /*3d10*/  HMMA.16816.F32 R84, R40.reuse, R24, R84 ;  /* 0x000000182854723c */ /* 0x040ff00000001854 */
[C---:B------:R-:W-:Y:S01]  /*3d20*/  HMMA.16816.F32 R80, R40.reuse, R26, R80 ;  /* 0x0000001a2850723c */ /* 0x040fe20000001850 */
[----:B------:R-:W3:Y:S07]  /*3d30*/  LDSM.16.M88.4 R24, [R137+0x7800] ;  /* 0x007800008918783b */ /* 0x000eee0000000200 */
[----:B------:R-:W-:Y:S01]  /*3d40*/  HMMA.16816.F32 R76, R40, R64, R76 ;  /* 0x00000040284c723c */ /* 0x000fe2000000184c */
[----:B------:R-:W4:Y:S07]  /*3d50*/  MUFU.TANH R64, R32 ;  /* 0x0000002000407308 */ /* 0x000f2e0000002400 */
[----:B-1----:R-:W-:Y:S01]  /*3d60*/  HMMA.16816.F32 R44, R96, R36, R44 ;  /* 0x00000024602c723c */ /* 0x002fe2000000182c */
[----:B------:R1:W1:Y:S07]  /*3d70*/  MUFU.TANH R36, R33 ;  /* 0x0000002100247308 */ /* 0x00026e0000002400 */
[----:B------:R-:W-:Y:S01]  /*3d80*/  HMMA.16816.F32 R56, R16, R62, R56 ;  /* 0x0000003e1038723c */ /* 0x000fe20000001838 */
[----:B------:R-:W-:-:S06]  /*3d90*/  FMUL.FTZ R62, R34, R10 ;  /* 0x0000000a223e7220 */ /* 0x000fcc0000410000 */
[----:B------:R-:W3:Y:S01]  /*3da0*/  MUFU.TANH R62, R62 ;  /* 0x0000003e003e7308 */ /* 0x000ee20000002400 */
[----:B------:R-:W-:Y:S01]  /*3db0*/  HMMA.16816.F32 R72, R40, R66, R72 ;  /* 0x000000422848723c */ /* 0x000fe20000001848 */
[-C--:B------:R-:W-:Y:S02]  /*3dc0*/  FMUL.FTZ R40, R35, R10.reuse ;  /* 0x0000000a23287220 */ /* 0x080fe40000410000 */
[----:B-1----:R-:W1:Y:S01]  /*3dd0*/  LDSM.16.M88.4 R32, [R136+0x7800] ;  /* 0x007800008820783b */ /* 0x002e620000000200 */
[----:B------:R-:W-:-:S03]  /*3de0*/  FMUL.FTZ R42, R46, R10 ;  /* 0x0000000a2e2a7220 */ /* 0x000fc60000410000 */
[----:B------:R-:W1:Y:S01]  /*3df0*/  MUFU.TANH R40, R40 ;  /* 0x0000002800287308 */ /* 0x000e620000002400 */
[----:B------:R-:W-:Y:S01]  /*3e00*/  HMMA.16816.F32 R100, R96, R20, R100 ;  /* 0x000000146064723c */ /* 0x000fe20000001864 */
[----:B------:R-:W5:Y:S06]  /*3e10*/  LDSM.16.M88.4 R20, [R136+0x7000] ;  /* 0x007000008814783b */ /* 0x000f6c0000000200 */
[----:B------:R-:W1:Y:S01]  /*3e20*/  MUFU.TANH R42, R42 ;  /* 0x0000002a002a7308 */ /* 0x000e620000002400 */
[C---:B--2---:R-:W-:Y:S08]  /*3e30*/  HMMA.16816.F32 R84, R28.reuse, R12, R84 ;  /* 0x0000000c1c54723c */ /* 0x044ff00000001854 */
[----:B------:R-:W-:Y:S01]  /*3e40*/  HMMA.16816.F32 R80, R28, R14, R80 ;  /* 0x0000000e1c50723c */ /* 0x000fe20000001850 */
[----:B------:R-:W2:Y:S01]  /*3e50*/  LDSM.16.M88.4 R12, [R135+0x7800] ;  /* 0x00780000870c783b */ /* 0x000ea20000000200 */
[----:B------:R-:W-:-:S04]  /*3e60*/  DEPBAR.LE SB0, 0x0 ;  /* 0x000080000000791a */ /* 0x000fc80000000000 */
[-C--:B------:R-:W-:Y:S01]  /*3e70*/  FMUL.FTZ R0, R100, R10.reuse ;  /* 0x0000000a64007220 */ /* 0x080fe20000410000 */
[-C--:B------:R-:W-:Y:S01]  /*3e80*/  FMUL.FTZ R54, R101, R10.reuse ;  /* 0x0000000a65367220 */ /* 0x080fe20000410000 */
[C---:B---3--:R-:W-:Y:S01]  /*3e90*/  HMMA.16816.F32 R72, R28.reuse, R26, R72 ;  /* 0x0000001a1c48723c */ /* 0x048fe20000001848 */
[-C--:B------:R-:W-:Y:S01]  /*3ea0*/  FMUL.FTZ R52, R102, R10.reuse ;  /* 0x0000000a66347220 */ /* 0x080fe20000410000 */
[----:B------:R-:W-:Y:S01]  /*3eb0*/  FMUL.FTZ R60, R103, R10 ;  /* 0x0000000a673c7220 */ /* 0x000fe20000410000 */
[----:B------:R-:W-:Y:S01]  /*3ec0*/  IADD3 R102, PT, PT, R115, R116, RZ ;  /* 0x0000007473667210 */ /* 0x000fe20007ffe0ff */
[----:B------:R-:W3:Y:S04]  /*3ed0*/  MUFU.TANH R0, R0 ;  /* 0x0000000000007308 */ /* 0x000ee80000002400 */
[----:B------:R-:W-:Y:S01]  /*3ee0*/  HMMA.16816.F32 R76, R28, R24, R76 ;  /* 0x000000181c4c723c */ /* 0x000fe2000000184c */
[----:B------:R-:W-:-:S03]  /*3ef0*/  FMUL.FTZ R24, R47, R10 ;  /* 0x0000000a2f187220 */ /* 0x000fc60000410000 */
[----:B------:R-:W2:Y:S04]  /*3f00*/  MUFU.TANH R54, R54 ;  /* 0x0000003600367308 */ /* 0x000ea80000002400 */
[----:B------:R-:W-:Y:S01]  /*3f10*/  HMMA.16816.F32 R56, R96, R38, R56 ;  /* 0x000000266038723c */ /* 0x000fe20000001838 */
[----:B------:R-:W-:-:S03]  /*3f20*/  FMUL.FTZ R38, R45, R10 ;  /* 0x0000000a2d267220 */ /* 0x000fc60000410000 */
[----:B------:R-:W2:Y:S04]  /*3f30*/  MUFU.TANH R52, R52 ;  /* 0x0000003400347308 */ /* 0x000ea80000002400 */
[C---:B-1----:R-:W-:Y:S04]  /*3f40*/  HMMA.16816.F32 R72, R16.reuse, R34, R72 ;  /* 0x000000221048723c */ /* 0x042fe80000001848 */
[----:B------:R-:W1:Y:S04]  /*3f50*/  MUFU.TANH R60, R60 ;  /* 0x0000003c003c7308 */ /* 0x000e680000002400 */
[----:B-----5:R-:W-:Y:S01]  /*3f60*/  HMMA.16816.F32 R84, R16, R20, R84 ;  /* 0x000000141054723c */ /* 0x020fe20000001854 */
[----:B------:R-:W-:-:S02]  /*3f70*/  FMUL.FTZ R20, R44, R10 ;  /* 0x0000000a2c147220 */ /* 0x000fc40000410000 */
[-C--:B------:R-:W-:Y:S01]  /*3f80*/  FMUL.FTZ R44, R56, R10.reuse ;  /* 0x0000000a382c7220 */ /* 0x080fe20000410000 */
[-C--:B------:R-:W-:Y:S01]  /*3f90*/  FMUL.FTZ R46, R58, R10.reuse ;  /* 0x0000000a3a2e7220 */ /* 0x080fe20000410000 */
[-C--:B------:R-:W-:Y:S01]  /*3fa0*/  FMUL.FTZ R26, R59, R10.reuse ;  /* 0x0000000a3b1a7220 */ /* 0x080fe20000410000 */
[----:B------:R-:W-:Y:S01]  /*3fb0*/  FMUL.FTZ R57, R57, R10 ;  /* 0x0000000a39397220 */ /* 0x000fe20000410000 */
[----:B------:R-:W-:Y:S01]  /*3fc0*/  IMAD.IADD R59, R121, 0x1, R120 ;  /* 0x00000001793b7824 */ /* 0x000fe200078e0278 */
[----:B------:R-:W-:Y:S01]  /*3fd0*/  HMMA.16816.F32 R80, R16, R22, R80 ;  /* 0x000000161050723c */ /* 0x000fe20000001850 */
[----:B------:R-:W1:Y:S03]  /*3fe0*/  MUFU.TANH R20, R20 ;  /* 0x0000001400147308 */ /* 0x000e660000002400 */
[-C--:B------:R-:W-:Y:S02]  /*3ff0*/  IADD3 R166, PT, PT, R160, R59.reuse, RZ ;  /* 0x0000003ba0a67210 */ /* 0x080fe40007ffe0ff */
[----:B------:R-:W-:-:S02]  /*4000*/  IADD3 R59, PT, PT, R117, R59, RZ ;  /* 0x0000003b753b7210 */ /* 0x000fc40007ffe0ff */
[----:B------:R-:W-:Y:S01]  /*4010*/  HMMA.16816.F32 R76, R16, R32, R76 ;  /* 0x00000020104c723c */ /* 0x000fe2000000184c */
[----:B------:R-:W1:Y:S01]  /*4020*/  MUFU.TANH R38, R38 ;  /* 0x0000002600267308 */ /* 0x000e620000002400 */
[----:B------:R-:W-:-:S04]  /*4030*/  IADD3 R163, PT, PT, R166, R163, RZ ;  /* 0x000000a3a6a37210 */ /* 0x000fc80007ffe0ff */
[C-C-:B------:R-:W-:Y:S02]  /*4040*/  VIADDMNMX R167, R163.reuse, 0x1, R8.reuse, PT ;  /* 0x00000001a3a77846 */ /* 0x140fe40003800108 */
[----:B--2---:R-:W-:Y:S01]  /*4050*/  HMMA.16816.F32 R72, R96, R14, R72 ;  /* 0x0000000e6048723c */ /* 0x004fe20000001848 */
[----:B------:R-:W2:Y:S01]  /*4060*/  MUFU.TANH R24, R24 ;  /* 0x0000001800187308 */ /* 0x000ea20000002400 */
[----:B------:R-:W-:-:S06]  /*4070*/  VIADDMNMX R163, R163, 0x9, R8, PT ;  /* 0x00000009a3a37846 */ /* 0x000fcc0003800108 */
[C---:B------:R-:W-:Y:S01]  /*4080*/  HMMA.16816.F32 R84, R96.reuse, R48, R84 ;  /* 0x000000306054723c */ /* 0x040fe20000001854 */
[----:B------:R-:W1:Y:S07]  /*4090*/  MUFU.TANH R44, R44 ;  /* 0x0000002c002c7308 */ /* 0x000e6e0000002400 */
[----:B------:R-:W-:Y:S01]  /*40a0*/  HMMA.16816.F32 R80, R96, R50, R80 ;  /* 0x000000326050723c */ /* 0x000fe20000001850 */
[----:B------:R1:W1:Y:S02]  /*40b0*/  MUFU.TANH R22, R57 ;  /* 0x0000003900167308 */ /* 0x0002640000002400 */
[-C--:B------:R-:W-:Y:S01]  /*40c0*/  FMUL.FTZ R70, R72, R10.reuse ;  /* 0x0000000a48467220 */ /* 0x080fe20000410000 */
[-C--:B------:R-:W-:Y:S01]  /*40d0*/  FMUL.FTZ R72, R73, R10.reuse ;  /* 0x0000000a49487220 */ /* 0x080fe20000410000 */
[-C--:B------:R-:W-:Y:S01]  /*40e0*/  FMUL.FTZ R74, R74, R10.reuse ;  /* 0x0000000a4a4a7220 */ /* 0x080fe20000410000 */
[----:B------:R-:W-:-:S02]  /*40f0*/  FMUL.FTZ R75, R75, R10 ;  /* 0x0000000a4b4b7220 */ /* 0x000fc40000410000 */
[----:B------:R-:W-:Y:S01]  /*4100*/  HMMA.16816.F32 R76, R96, R12, R76 ;  /* 0x0000000c604c723c */ /* 0x000fe2000000184c */
[----:B------:R-:W1:Y:S01]  /*4110*/  MUFU.TANH R46, R46 ;  /* 0x0000002e002e7308 */ /* 0x000e620000002400 */
[----:B------:R-:W-:Y:S01]  /*4120*/  IADD3 R13, PT, PT, R8, -R119, -R124 ;  /* 0x80000077080d7210 */ /* 0x000fe20007ffe87c */
[-C--:B------:R-:W-:Y:S01]  /*4130*/  FMUL.FTZ R28, R84, R10.reuse ;  /* 0x0000000a541c7220 */ /* 0x080fe20000410000 */
[-C--:B------:R-:W-:Y:S01]  /*4140*/  FMUL.FTZ R30, R85, R10.reuse ;  /* 0x0000000a551e7220 */ /* 0x080fe20000410000 */
[-C--:B------:R-:W-:Y:S01]  /*4150*/  FMUL.FTZ R32, R86, R10.reuse ;  /* 0x0000000a56207220 */ /* 0x080fe20000410000 */
[-C--:B------:R-:W-:Y:S01]  /*4160*/  FMUL.FTZ R16, R87, R10.reuse ;  /* 0x0000000a57107220 */ /* 0x080fe20000410000 */
[----:B------:R-:W-:Y:S02]  /*4170*/  IADD3 R166, PT, PT, R166, R13, RZ ;  /* 0x0000000da6a67210 */ /* 0x000fe40007ffe0ff */
[----:B------:R-:W1:Y:S02]  /*4180*/  MUFU.TANH R26, R26 ;  /* 0x0000001a001a7308 */ /* 0x000e640000002400 */
[-C--:B------:R-:W-:Y:S01]  /*4190*/  FMUL.FTZ R34, R80, R10.reuse ;  /* 0x0000000a50227220 */ /* 0x080fe20000410000 */
[-C--:B------:R-:W-:Y:S01]  /*41a0*/  FMUL.FTZ R18, R81, R10.reuse ;  /* 0x0000000a51127220 */ /* 0x080fe20000410000 */
[-C--:B------:R-:W-:Y:S01]  /*41b0*/  FMUL.FTZ R50, R82, R10.reuse ;  /* 0x0000000a52327220 */ /* 0x080fe20000410000 */
[----:B------:R-:W-:Y:S01]  /*41c0*/  FMUL.FTZ R48, R83, R10 ;  /* 0x0000000a53307220 */ /* 0x000fe20000410000 */
[----:B------:R-:W-:-:S02]  /*41d0*/  VIMNMX R168, PT, PT, RZ, R166, !PT ;  /* 0x000000a6ffa87248 */ /* 0x000fc40007fe0100 */
[----:B------:R-:W1:Y:S01]  /*41e0*/  MUFU.TANH R28, R28 ;  /* 0x0000001c001c7308 */ /* 0x000e620000002400 */
[----:B------:R-:W-:Y:S01]  /*41f0*/  VIADDMNMX R166, R166, 0x8, RZ, !PT ;  /* 0x00000008a6a67846 */ /* 0x000fe200078001ff */
[-C--:B------:R-:W-:Y:S01]  /*4200*/  FMUL.FTZ R56, R76, R10.reuse ;  /* 0x0000000a4c387220 */ /* 0x080fe20000410000 */
[-C--:B------:R-:W-:Y:S01]  /*4210*/  FMUL.FTZ R58, R77, R10.reuse ;  /* 0x0000000a4d3a7220 */ /* 0x080fe20000410000 */
[-C--:B------:R-:W-:Y:S01]  /*4220*/  FMUL.FTZ R66, R78, R10.reuse ;  /* 0x0000000a4e427220 */ /* 0x080fe20000410000 */
[----:B------:R-:W-:-:S03]  /*4230*/  FMUL.FTZ R68, R79, R10 ;  /* 0x0000000a4f447220 */ /* 0x000fc60000410000 */
        /* <DEDUP_REMOVED lines=30> */
.L_x_14158:
        /* <DEDUP_REMOVED lines=10> */
[-C--:B------:R-:W-:Y:S02]  /*44c0*/  LOP3.LUT R115, R115, R78.reuse, RZ, 0x3c, !PT ;  /* 0x0000004e73737212 */ /* 0x080fe400078e3cff */
[----:B------:R-:W-:Y:S02]  /*44d0*/  ISETP.GE.AND P1, PT, R15, RZ, PT ;  /* 0x000000ff0f00720c */ /* 0x000fe40003f26270 */
[----:B------:R-:W-:Y:S02]  /*44e0*/  ISETP.GE.AND P3, PT, R115, RZ, PT ;  /* 0x000000ff7300720c */ /* 0x000fe40003f66270 */
[----:B------:R-:W-:Y:S01]  /*44f0*/  LOP3.LUT R15, RZ, R78, RZ, 0x33, !PT ;  /* 0x0000004eff0f7212 */ /* 0x000fe200078e33ff */
        /* <DEDUP_REMOVED lines=46> */
.L_x_14159:
[----:B------:R-:W-:Y:S05]  /*47e0*/  BSYNC.RECONVERGENT B0 ;  /* 0x0000000000007941 */ /* 0x000fea0003800200 */
.L_x_14157:
        /* <DEDUP_REMOVED lines=35> */
[----:B---3--:R-:W-:-:S02]  /*4a20*/  @!P1 IMAD.MOV.U32 R12, RZ, RZ, R14 ;  /* 0x000000ffff0c9224 */ /* 0x008fc400078e000e */
        /* <DEDUP_REMOVED lines=17> */
.L_x_14156:
[----:B------:R-:W-:Y:S05]  /*4b40*/  BSYNC.RECONVERGENT B1 ;  /* 0x0000000000017941 */ /* 0x000fea0003800200 */
.L_x_14155:
[----:B------:R-:W3:Y:S01]  /*4b50*/  LD.E R114, desc[UR4][R2.64+0xdc] ;  /* 0x0000dc0402727980 */ /* 0x000ee2000c101900 */
[C---:B--2---:R-:W-:Y:S02]  /*4b60*/  IMAD.IADD R78, R102.reuse, 0x1, R119 ;  /* 0x00000001664e7824 */ /* 0x044fe400078e0277 */
[C---:B------:R-:W-:Y:S02]  /*4b70*/  VIADD R13, R59.reuse, 0x8 ;  /* 0x000000083b0d7836 */ /* 0x040fe40000000000 */
[----:B-1----:R-:W-:Y:S01]  /*4b80*/  VIADD R57, R102, 0x1 ;  /* 0x0000000166397836 */ /* 0x002fe20000000000 */
[--C-:B------:R-:W-:Y:S01]  /*4b90*/  IADD3 R65, PT, PT, R59, -0x1, -R78.reuse ;  /* 0xffffffff3b417810 */ /* 0x100fe20007ffe84e */
[C-C-:B------:R-:W-:Y:S01]  /*4ba0*/  IMAD.IADD R21, R13.reuse, 0x1, -R78.reuse ;  /* 0x000000010d157824 */ /* 0x140fe200078e0a4e */
[--C-:B------:R-:W-:Y:S02]  /*4bb0*/  IADD3 R61, PT, PT, R13, -0x1, -R78.reuse ;  /* 0xffffffff0d3d7810 */ /* 0x100fe40007ffe84e */
        /* <DEDUP_REMOVED lines=12> */
[C-C-:B------:R-:W-:Y:S01]  /*4c80*/  IADD3 R23, PT, PT, R59.reuse, -0x39, -R78.reuse ;  /* 0xffffffc73b177810 */ /* 0x140fe20007ffe84e */
[----:B------:R-:W-:Y:S01]  /*4c90*/  IMAD.IADD R59, R59, 0x1, -R78 ;  /* 0x000000013b3b7824 */ /* 0x000fe200078e0a4e */
[----:B------:R-:W-:-:S02]  /*4ca0*/  IABS R61, R61 ;  /* 0x0000003d003d7213 */ /* 0x000fc40000000000 */
[----:B------:R-:W-:Y:S01]  /*4cb0*/  IABS R65, R65 ;  /* 0x0000004100417213 */ /* 0x000fe20000000000 */
[----:B------:R-:W-:Y:S01]  /*4cc0*/  VIADD R63, R59, 0xfffffff8 ;  /* 0xfffffff83b3f7836 */ /* 0x000fe20000000000 */
[----:B------:R-:W-:Y:S02]  /*4cd0*/  I2FP.F32.S32 R61, R61 ;  /* 0x0000003d003d7245 */ /* 0x000fe40000201400 */
[----:B------:R-:W-:Y:S02]  /*4ce0*/  I2FP.F32.S32 R65, R65 ;  /* 0x0000004100417245 */ /* 0x000fe40000201400 */
[----:B------:R-:W-:Y:S01]  /*4cf0*/  IABS R59, R59 ;  /* 0x0000003b003b7213 */ /* 0x000fe20000000000 */
[----:B------:R-:W-:Y:S01]  /*4d00*/  FFMA.FTZ R60, -R155, R61, R60 ;  /* 0x0000003d9b3c7223 */ /* 0x000fe2000001013c */
[----:B------:R-:W-:Y:S01]  /*4d10*/  IADD3 R31, PT, PT, R13, -0x9, -R78 ;  /* 0xfffffff70d1f7810 */ /* 0x000fe20007ffe84e */
[----:B------:R-:W-:Y:S01]  /*4d20*/  FFMA.FTZ R54, -R155, R65, R54 ;  /* 0x000000419b367223 */ /* 0x000fe20000010136 */
[----:B------:R-:W-:Y:S01]  /*4d30*/  ISETP.GE.AND P5, PT, R57, R168, PT ;  /* 0x000000a83900720c */ /* 0x000fe20003fa6270 */
[----:B------:R-:W-:Y:S01]  /*4d40*/  IMAD.MOV.U32 R61, RZ, RZ, R59 ;  /* 0x000000ffff3d7224 */ /* 0x000fe200078e003b */
[----:B------:R-:W-:-:S02]  /*4d50*/  IABS R63, R63 ;  /* 0x0000003f003f7213 */ /* 0x000fc40000000000 */
[C---:B------:R-:W-:Y:S02]  /*4d60*/  ISETP.GE.AND P3, PT, R57.reuse, R167, PT ;  /* 0x000000a73900720c */ /* 0x040fe40003f66270 */
[C---:B------:R-:W-:Y:S02]  /*4d70*/  ISETP.GE.AND P1, PT, R57.reuse, R166, PT ;  /* 0x000000a63900720c */ /* 0x040fe40003f26270 */
[----:B------:R-:W-:Y:S01]  /*4d80*/  ISETP.GE.AND P2, PT, R57, R163, PT ;  /* 0x000000a33900720c */ /* 0x000fe20003f46270 */
[----:B------:R-:W-:Y:S01]  /*4d90*/  VIADD R57, R102, 0x8 ;  /* 0x0000000866397836 */ /* 0x000fe20000000000 */
[----:B------:R-:W-:Y:S02]  /*4da0*/  IABS R59, R31 ;  /* 0x0000001f003b7213 */ /* 0x000fe40000000000 */
[----:B------:R-:W-:Y:S02]  /*4db0*/  FSEL R54, R54, -INF , P5 ;  /* 0xff80000036367808 */ /* 0x000fe40002800000 */
[----:B------:R-:W-:-:S02]  /*4dc0*/  I2FP.F32.S32 R63, R63 ;  /* 0x0000003f003f7245 */ /* 0x000fc40000201400 */
[----:B------:R-:W-:Y:S02]  /*4dd0*/  I2FP.F32.S32 R31, R61 ;  /* 0x0000003d001f7245 */ /* 0x000fe40000201400 */
[----:B------:R-:W-:Y:S01]  /*4de0*/  IABS R33, R33 ;  /* 0x0000002100217213 */ /* 0x000fe20000000000 */
[C---:B------:R-:W-:Y:S01]  /*4df0*/  FFMA.FTZ R63, -R155.reuse, R63, R64 ;  /* 0x0000003f9b3f7223 */ /* 0x040fe20000010140 */
[----:B------:R-:W-:Y:S01]  /*4e00*/  FSEL R54, R54, -INF , !P3 ;  /* 0xff80000036367808 */ /* 0x000fe20005800000 */
[----:B------:R-:W-:Y:S01]  /*4e10*/  FFMA.FTZ R62, -R155, R31, R62 ;  /* 0x0000001f9b3e7223 */ /* 0x000fe2000001013e */
[C---:B------:R-:W-:Y:S02]  /*4e20*/  ISETP.GE.AND P4, PT, R57.reuse, R168, PT ;  /* 0x000000a83900720c */ /* 0x040fe40003f86270 */
[C---:B------:R-:W-:Y:S02]  /*4e30*/  ISETP.GE.AND P6, PT, R57.reuse, R167, PT ;  /* 0x000000a73900720c */ /* 0x040fe40003fc6270 */
[----:B------:R-:W-:-:S02]  /*4e40*/  ISETP.GE.AND P5, PT, R57, R166, PT ;  /* 0x000000a63900720c */ /* 0x000fc40003fa6270 */
[----:B------:R-:W-:Y:S01]  /*4e50*/  ISETP.GE.AND P3, PT, R57, R163, PT ;  /* 0x000000a33900720c */ /* 0x000fe20003f66270 */
[----:B------:R-:W-:Y:S01]  /*4e60*/  VIADD R57, R102, 0x9 ;  /* 0x0000000966397836 */ /* 0x000fe20000000000 */
[----:B------:R-:W-:Y:S02]  /*4e70*/  I2FP.F32.S32 R61, R33 ;  /* 0x00000021003d7245 */ /* 0x000fe40000201400 */
[----:B------:R-:W-:Y:S02]  /*4e80*/  FSEL R60, R60, -INF , P1 ;  /* 0xff8000003c3c7808 */ /* 0x000fe40000800000 */
[----:B------:R-:W-:Y:S02]  /*4e90*/  IABS R55, R55 ;  /* 0x0000003700377213 */ /* 0x000fe40000000000 */
[----:B------:R-:W-:Y:S01]  /*4ea0*/  IADD3 R14, PT, PT, R13, -0x10, -R78 ;  /* 0xfffffff00d0e7810 */ /* 0x000fe20007ffe84e */
[----:B------:R-:W-:Y:S01]  /*4eb0*/  FFMA.FTZ R36, -R155, R61, R36 ;  /* 0x0000003d9b247223 */ /* 0x000fe20000010124 */
[----:B------:R-:W-:-:S02]  /*4ec0*/  FSEL R60, R60, -INF , !P2 ;  /* 0xff8000003c3c7808 */ /* 0x000fc40005000000 */
[----:B------:R-:W-:Y:S02]  /*4ed0*/  I2FP.F32.S32 R59, R59 ;  /* 0x0000003b003b7245 */ /* 0x000fe40000201400 */
[----:B------:R-:W-:Y:S02]  /*4ee0*/  FSEL R33, R63, -INF , P4 ;  /* 0xff8000003f217808 */ /* 0x000fe40002000000 */
[----:B------:R-:W-:Y:S02]  /*4ef0*/  FSEL R62, R62, -INF , P5 ;  /* 0xff8000003e3e7808 */ /* 0x000fe40002800000 */
[C---:B------:R-:W-:Y:S02]  /*4f00*/  ISETP.GE.AND P1, PT, R57.reuse, R168, PT ;  /* 0x000000a83900720c */ /* 0x040fe40003f26270 */
[C---:B------:R-:W-:Y:S02]  /*4f10*/  ISETP.GE.AND P2, PT, R57.reuse, R167, PT ;  /* 0x000000a73900720c */ /* 0x040fe40003f46270 */
[----:B------:R-:W-:-:S02]  /*4f20*/  ISETP.GE.AND P4, PT, R57, R166, PT ;  /* 0x000000a63900720c */ /* 0x000fc40003f86270 */
[----:B------:R-:W-:Y:S01]  /*4f30*/  ISETP.GE.AND P5, PT, R57, R163, PT ;  /* 0x000000a33900720c */ /* 0x000fe20003fa6270 */
[----:B------:R-:W-:Y:S01]  /*4f40*/  VIADD R57, R102, 0x10 ;  /* 0x0000001066397836 */ /* 0x000fe20000000000 */
[----:B------:R-:W-:Y:S02]  /*4f50*/  I2FP.F32.S32 R55, R55 ;  /* 0x0000003700377245 */ /* 0x000fe40000201400 */
[----:B------:R-:W-:Y:S01]  /*4f60*/  IABS R14, R14 ;  /* 0x0000000e000e7213 */ /* 0x000fe20000000000 */
[----:B------:R-:W-:Y:S01]  /*4f70*/  FFMA.FTZ R59, -R155, R59, R40 ;  /* 0x0000003b9b3b7223 */ /* 0x000fe20000010128 */
[----:B------:R-:W-:Y:S01]  /*4f80*/  IADD3 R12, PT, PT, R13, -0x11, -R78 ;  /* 0xffffffef0d0c7810 */ /* 0x000fe20007ffe84e */
[----:B------:R-:W-:Y:S01]  /*4f90*/  FFMA.FTZ R20, -R155, R55, R20 ;  /* 0x000000379b147223 */ /* 0x000fe20000010114 */
[----:B------:R-:W-:Y:S02]  /*4fa0*/  FSEL R36, R36, -INF , P1 ;  /* 0xff80000024247808 */ /* 0x000fe40000800000 */
[----:B------:R-:W-:-:S02]  /*4fb0*/  FSEL R40, R62, -INF , !P3 ;  /* 0xff8000003e287808 */ /* 0x000fc40005800000 */
[----:B------:R-:W-:Y:S02]  /*4fc0*/  I2FP.F32.S32 R61, R14 ;  /* 0x0000000e003d7245 */ /* 0x000fe40000201400 */
[----:B------:R-:W-:Y:S02]  /*4fd0*/  IABS R53, R53 ;  /* 0x0000003500357213 */ /* 0x000fe40000000000 */
[----:B------:R-:W-:Y:S02]  /*4fe0*/  ISETP.GE.AND P3, PT, R57, R168, PT ;  /* 0x000000a83900720c */ /* 0x000fe40003f66270 */
[----:B------:R-:W-:Y:S02]  /*4ff0*/  IABS R12, R12 ;  /* 0x0000000c000c7213 */ /* 0x000fe40000000000 */
[----:B------:R-:W-:Y:S01]  /*5000*/  FSEL R14, R36, -INF , !P2 ;  /* 0xff800000240e7808 */ /* 0x000fe20005000000 */
[----:B------:R-:W-:Y:S01]  /*5010*/  FFMA.FTZ R42, -R155, R61, R42 ;  /* 0x0000003d9b2a7223 */ /* 0x000fe2000001012a */
[----:B------:R-:W-:Y:S01]  /*5020*/  FSEL R36, R59, -INF , P4 ;  /* 0xff8000003b247808 */ /* 0x000fe20002000000 */
[----:B------:R-:W-:Y:S01]  /*5030*/  VIADD R55, R102, 0x11 ;  /* 0x0000001166377836 */ /* 0x000fe20000000000 */
[----:B------:R-:W-:-:S02]  /*5040*/  I2FP.F32.S32 R53, R53 ;  /* 0x0000003500357245 */ /* 0x000fc40000201400 */
[----:B------:R-:W-:Y:S02]  /*5050*/  IADD3 R10, PT, PT, R13, -0x18, -R78 ;  /* 0xffffffe80d0a7810 */ /* 0x000fe40007ffe84e */
[C---:B------:R-:W-:Y:S02]  /*5060*/  ISETP.GE.AND P1, PT, R57.reuse, R167, PT ;  /* 0x000000a73900720c */ /* 0x040fe40003f26270 */
[C---:B------:R-:W-:Y:S02]  /*5070*/  ISETP.GE.AND P2, PT, R57.reuse, R166, PT ;  /* 0x000000a63900720c */ /* 0x040fe40003f46270 */
[----:B------:R-:W-:Y:S02]  /*5080*/  ISETP.GE.AND P4, PT, R57, R163, PT ;  /* 0x000000a33900720c */ /* 0x000fe40003f86270 */
[----:B------:R-:W-:Y:S02]  /*5090*/  FSEL R20, R20, -INF , P3 ;  /* 0xff80000014147808 */ /* 0x000fe40001800000 */
[----:B------:R-:W-:-:S02]  /*50a0*/  IABS R51, R51 ;  /* 0x0000003300337213 */ /* 0x000fc40000000000 */
[----:B------:R-:W-:Y:S01]  /*50b0*/  I2FP.F32.S32 R57, R12 ;  /* 0x0000000c00397245 */ /* 0x000fe20000201400 */
[C---:B------:R-:W-:Y:S01]  /*50c0*/  FFMA.FTZ R53, -R155.reuse, R53, R38 ;  /* 0x000000359b357223 */ /* 0x040fe20000010126 */
[----:B------:R-:W-:Y:S02]  /*50d0*/  FSEL R36, R36, -INF , !P5 ;  /* 0xff80000024247808 */ /* 0x000fe40006800000 */
[----:B------:R-:W-:Y:S01]  /*50e0*/  FSEL R12, R20, -INF , !P1 ;  /* 0xff800000140c7808 */ /* 0x000fe20004800000 */
[----:B------:R-:W-:Y:S01]  /*50f0*/  VIADD R20, R102, 0x18 ;  /* 0x0000001866147836 */ /* 0x000fe20000000000 */
[----:B------:R-:W-:Y:S02]  /*5100*/  IABS R10, R10 ;  /* 0x0000000a000a7213 */ /* 0x000fe40000000000 */
[----:B------:R-:W-:Y:S01]  /*5110*/  I2FP.F32.S32 R51, R51 ;  /* 0x0000003300337245 */ /* 0x000fe20000201400 */
[----:B------:R-:W-:Y:S01]  /*5120*/  FFMA.FTZ R24, -R155, R57, R24 ;  /* 0x000000399b187223 */ /* 0x000fe20000010118 */
[----:B------:R-:W-:-:S02]  /*5130*/  IADD3 R8, PT, PT, R13, -0x19, -R78 ;  /* 0xffffffe70d087810 */ /* 0x000fc40007ffe84e */
[C---:B------:R-:W-:Y:S02]  /*5140*/  ISETP.GE.AND P5, PT, R55.reuse, R168, PT ;  /* 0x000000a83700720c */ /* 0x040fe40003fa6270 */
[----:B------:R-:W-:Y:S02]  /*5150*/  FSEL R42, R42, -INF , P2 ;  /* 0xff8000002a2a7808 */ /* 0x000fe40001000000 */
[----:B------:R-:W-:Y:S02]  /*5160*/  IABS R49, R49 ;  /* 0x0000003100317213 */ /* 0x000fe40000000000 */
[C---:B------:R-:W-:Y:S02]  /*5170*/  ISETP.GE.AND P3, PT, R55.reuse, R167, PT ;  /* 0x000000a73700720c */ /* 0x040fe40003f66270 */
[C---:B------:R-:W-:Y:S02]  /*5180*/  ISETP.GE.AND P1, PT, R55.reuse, R166, PT ;  /* 0x000000a63700720c */ /* 0x040fe40003f26270 */
[----:B------:R-:W-:Y:S01]  /*5190*/  ISETP.GE.AND P2, PT, R55, R163, PT ;  /* 0x000000a33700720c */ /* 0x000fe20003f46270 */
[----:B------:R-:W-:Y:S01]  /*51a0*/  FFMA.FTZ R44, -R155, R51, R44 ;  /* 0x000000339b2c7223 */ /* 0x000fe2000001012c */
[----:B------:R-:W-:-:S02]  /*51b0*/  I2FP.F32.S32 R55, R10 ;  /* 0x0000000a00377245 */ /* 0x000fc40000201400 */
[----:B------:R-:W-:Y:S02]  /*51c0*/  FSEL R38, R42, -INF , !P4 ;  /* 0xff8000002a267808 */ /* 0x000fe40006000000 */
[----:B------:R-:W-:Y:S02]  /*51d0*/  FSEL R53, R53, -INF , P5 ;  /* 0xff80000035357808 */ /* 0x000fe40002800000 */
[----:B------:R-:W-:Y:S01]  /*51e0*/  IABS R8, R8 ;  /* 0x0000000800087213 */ /* 0x000fe20000000000 */
[----:B------:R-:W-:Y:S01]  /*51f0*/  VIADD R42, R102, 0x19 ;  /* 0x00000019662a7836 */ /* 0x000fe20000000000 */
[----:B------:R-:W-:Y:S02]  /*5200*/  ISETP.GE.AND P4, PT, R20, R168, PT ;  /* 0x000000a81400720c */ /* 0x000fe40003f86270 */
[----:B------:R-:W-:Y:S02]  /*5210*/  I2FP.F32.S32 R49, R49 ;  /* 0x0000003100317245 */ /* 0x000fe40000201400 */
[----:B------:R-:W-:-:S02]  /*5220*/  IADD3 R6, PT, PT, R13, -0x20, -R78 ;  /* 0xffffffe00d067810 */ /* 0x000fc40007ffe84e */
[----:B------:R-:W-:Y:S01]  /*5230*/  FSEL R24, R24, -INF , P1 ;  /* 0xff80000018187808 */ /* 0x000fe20000800000 */
[----:B------:R-:W-:Y:S01]  /*5240*/  FFMA.FTZ R46, -R155, R55, R46 ;  /* 0x000000379b2e7223 */ /* 0x000fe2000001012e */
[----:B------:R-:W-:Y:S02]  /*5250*/  FSEL R10, R53, -INF , !P3 ;  /* 0xff800000350a7808 */ /* 0x000fe40005800000 */
[----:B------:R-:W-:Y:S02]  /*5260*/  I2FP.F32.S32 R51, R8 ;  /* 0x0000000800337245 */ /* 0x000fe40000201400 */
[----:B------:R-:W-:Y:S01]  /*5270*/  IABS R47, R47 ;  /* 0x0000002f002f7213 */ /* 0x000fe20000000000 */
[----:B------:R-:W-:Y:S01]  /*5280*/  FFMA.FTZ R49, -R155, R49, R22 ;  /* 0x000000319b317223 */ /* 0x000fe20000010116 */
[C---:B------:R-:W-:Y:S02]  /*5290*/  ISETP.GE.AND P5, PT, R20.reuse, R167, PT ;  /* 0x000000a71400720c */ /* 0x040fe40003fa6270 */
[----:B------:R-:W-:-:S02]  /*52a0*/  ISETP.GE.AND P3, PT, R20, R166, PT ;  /* 0x000000a61400720c */ /* 0x000fc40003f66270 */
[----:B------:R-:W-:Y:S02]  /*52b0*/  ISETP.GE.AND P1, PT, R20, R163, PT ;  /* 0x000000a31400720c */ /* 0x000fe40003f26270 */
[----:B------:R-:W-:Y:S02]  /*52c0*/  FSEL R44, R44, -INF , P4 ;  /* 0xff8000002c2c7808 */ /* 0x000fe40002000000 */
[----:B------:R-:W-:Y:S02]  /*52d0*/  FSEL R20, R24, -INF , !P2 ;  /* 0xff80000018147808 */ /* 0x000fe40005000000 */
[----:B------:R-:W-:Y:S02]  /*52e0*/  IABS R6, R6 ;  /* 0x0000000600067213 */ /* 0x000fe40000000000 */
[----:B------:R-:W-:Y:S01]  /*52f0*/  ISETP.GE.AND P2, PT, R42, R168, PT ;  /* 0x000000a82a00720c */ /* 0x000fe20003f46270 */
[----:B------:R-:W-:Y:S01]  /*5300*/  FFMA.FTZ R26, -R155, R51, R26 ;  /* 0x000000339b1a7223 */ /* 0x000fe2000001011a */
[----:B------:R-:W-:Y:S01]  /*5310*/  I2FP.F32.S32 R47, R47 ;  /* 0x0000002f002f7245 */ /* 0x000fe20000201400 */
[----:B------:R-:W-:Y:S01]  /*5320*/  VIADD R24, R102, 0x20 ;  /* 0x0000002066187836 */ /* 0x000fe20000000000 */
[----:B------:R-:W-:-:S02]  /*5330*/  IADD3 R43, PT, PT, R13, -0x21, -R78 ;  /* 0xffffffdf0d2b7810 */ /* 0x000fc40007ffe84e */
[----:B------:R-:W-:Y:S02]  /*5340*/  FSEL R8, R44, -INF , !P5 ;  /* 0xff8000002c087808 */ /* 0x000fe40006800000 */
[----:B------:R-:W-:Y:S02]  /*5350*/  FSEL R46, R46, -INF , P3 ;  /* 0xff8000002e2e7808 */ /* 0x000fe40001800000 */
[----:B------:R-:W-:Y:S02]  /*5360*/  IABS R45, R45 ;  /* 0x0000002d002d7213 */ /* 0x000fe40000000000 */
[C---:B------:R-:W-:Y:S02]  /*5370*/  ISETP.GE.AND P5, PT, R42.reuse, R166, PT ;  /* 0x000000a62a00720c */ /* 0x040fe40003fa6270 */
[----:B------:R-:W-:Y:S02]  /*5380*/  I2FP.F32.S32 R51, R6 ;  /* 0x0000000600337245 */ /* 0x000fe40000201400 */
[----:B------:R-:W-:-:S02]  /*5390*/  ISETP.GE.AND P4, PT, R42, R167, PT ;  /* 0x000000a72a00720c */ /* 0x000fc40003f86270 */
[----:B------:R-:W-:Y:S01]  /*53a0*/  FSEL R49, R49, -INF , P2 ;  /* 0xff80000031317808 */ /* 0x000fe20001000000 */
[C---:B------:R-:W-:Y:S01]  /*53b0*/  FFMA.FTZ R28, -R155.reuse, R47, R28 ;  /* 0x0000002f9b1c7223 */ /* 0x040fe2000001011c */
[----:B------:R-:W-:Y:S01]  /*53c0*/  ISETP.GE.AND P3, PT, R42, R163, PT ;  /* 0x000000a32a00720c */ /* 0x000fe20003f66270 */
[----:B------:R-:W-:Y:S01]  /*53d0*/  VIADD R42, R102, 0x21 ;  /* 0x00000021662a7836 */ /* 0x000fe20000000000 */
[----:B------:R-:W-:Y:S02]  /*53e0*/  FSEL R22, R46, -INF , !P1 ;  /* 0xff8000002e167808 */ /* 0x000fe40004800000 */
[----:B------:R-:W-:Y:S02]  /*53f0*/  IABS R43, R43 ;  /* 0x0000002b002b7213 */ /* 0x000fe40000000000 */
[----:B------:R-:W-:Y:S01]  /*5400*/  I2FP.F32.S32 R45, R45 ;  /* 0x0000002d002d7245 */ /* 0x000fe20000201400 */
[----:B------:R-:W-:Y:S01]  /*5410*/  FFMA.FTZ R32, -R155, R51, R32 ;  /* 0x000000339b207223 */ /* 0x000fe20000010120 */
[----:B------:R-:W-:-:S02]  /*5420*/  ISETP.GE.AND P1, PT, R24, R168, PT ;  /* 0x000000a81800720c */ /* 0x000fc40003f26270 */
[----:B------:R-:W-:Y:S02]  /*5430*/  FSEL R26, R26, -INF , P5 ;  /* 0xff8000001a1a7808 */ /* 0x000fe40002800000 */
[----:B------:R-:W-:Y:S02]  /*5440*/  FSEL R6, R49, -INF , !P4 ;  /* 0xff80000031067808 */ /* 0x000fe40006000000 */
[----:B------:R-:W-:Y:S02]  /*5450*/  IABS R41, R41 ;  /* 0x0000002900297213 */ /* 0x000fe40000000000 */
[C---:B------:R-:W-:Y:S01]  /*5460*/  ISETP.GE.AND P4, PT, R24.reuse, R166, PT ;  /* 0x000000a61800720c */ /* 0x040fe20003f86270 */
[----:B------:R-:W-:Y:S01]  /*5470*/  FFMA.FTZ R30, -R155, R45, R30 ;  /* 0x0000002d9b1e7223 */ /* 0x000fe2000001011e */
[C---:B------:R-:W-:Y:S02]  /*5480*/  ISETP.GE.AND P2, PT, R24.reuse, R167, PT ;  /* 0x000000a71800720c */ /* 0x040fe40003f46270 */
[----:B------:R-:W-:-:S02]  /*5490*/  ISETP.GE.AND P5, PT, R24, R163, PT ;  /* 0x000000a31800720c */ /* 0x000fc40003fa6270 */
[----:B------:R-:W-:Y:S02]  /*54a0*/  I2FP.F32.S32 R43, R43 ;  /* 0x0000002b002b7245 */ /* 0x000fe40000201400 */
[----:B------:R-:W-:Y:S02]  /*54b0*/  FSEL R24, R26, -INF , !P3 ;  /* 0xff8000001a187808 */ /* 0x000fe40005800000 */
[----:B------:R-:W-:Y:S01]  /*54c0*/  FSEL R28, R28, -INF , P1 ;  /* 0xff8000001c1c7808 */ /* 0x000fe20000800000 */
[----:B------:R-:W-:Y:S01]  /*54d0*/  VIADD R26, R102, 0x28 ;  /* 0x00000028661a7836 */ /* 0x000fe20000000000 */
[----:B------:R-:W-:Y:S02]  /*54e0*/  IADD3 R39, PT, PT, R13, -0x28, -R78 ;  /* 0xffffffd80d277810 */ /* 0x000fe40007ffe84e */
[----:B------:R-:W-:Y:S02]  /*54f0*/  ISETP.GE.AND P3, PT, R42, R168, PT ;  /* 0x000000a82a00720c */ /* 0x000fe40003f66270 */
[----:B------:R-:W-:-:S02]  /*5500*/  I2FP.F32.S32 R41, R41 ;  /* 0x0000002900297245 */ /* 0x000fc40000201400 */
[----:B------:R-:W-:Y:S02]  /*5510*/  IADD3 R35, PT, PT, R13, -0x29, -R78 ;  /* 0xffffffd70d237810 */ /* 0x000fe40007ffe84e */
[----:B------:R-:W-:Y:S01]  /*5520*/  FSEL R32, R32, -INF , P4 ;  /* 0xff80000020207808 */ /* 0x000fe20002000000 */
[C---:B------:R-:W-:Y:S01]  /*5530*/  FFMA.FTZ R16, -R155.reuse, R43, R16 ;  /* 0x0000002b9b107223 */ /* 0x040fe20000010110 */
[----:B------:R-:W-:Y:S01]  /*5540*/  FSEL R176, R28, -INF , !P2 ;  /* 0xff8000001cb07808 */ /* 0x000fe20005000000 */
[----:B------:R-:W-:Y:S01]  /*5550*/  FFMA.FTZ R34, -R155, R41, R34 ;  /* 0x000000299b227223 */ /* 0x000fe20000010122 */
[C---:B------:R-:W-:Y:S02]  /*5560*/  ISETP.GE.AND P1, PT, R42.reuse, R167, PT ;  /* 0x000000a72a00720c */ /* 0x040fe40003f26270 */
[----:B------:R-:W-:Y:S02]  /*5570*/  ISETP.GE.AND P2, PT, R42, R166, PT ;  /* 0x000000a62a00720c */ /* 0x000fe40003f46270 */
[----:B------:R-:W-:-:S02]  /*5580*/  IABS R39, R39 ;  /* 0x0000002700277213 */ /* 0x000fc40000000000 */
[----:B------:R-:W-:Y:S02]  /*5590*/  FSEL R30, R30, -INF , P3 ;  /* 0xff8000001e1e7808 */ /* 0x000fe40001800000 */
[----:B------:R-:W-:Y:S02]  /*55a0*/  FSEL R184, R32, -INF , !P5 ;  /* 0xff80000020b87808 */ /* 0x000fe40006800000 */
[----:B------:R-:W-:Y:S02]  /*55b0*/  IABS R35, R35 ;  /* 0x0000002300237213 */ /* 0x000fe40000000000 */
[----:B------:R-:W-:Y:S02]  /*55c0*/  ISETP.GE.AND P5, PT, R26, R168, PT ;  /* 0x000000a81a00720c */ /* 0x000fe40003fa6270 */
[----:B------:R-:W-:Y:S02]  /*55d0*/  IADD3 R19, PT, PT, R13, -0x30, -R78 ;  /* 0xffffffd00d137810 */ /* 0x000fe40007ffe84e */
[----:B------:R-:W-:-:S02]  /*55e0*/  I2FP.F32.S32 R39, R39 ;  /* 0x0000002700277245 */ /* 0x000fc40000201400 */
[----:B------:R-:W-:Y:S02]  /*55f0*/  FSEL R174, R30, -INF , !P1 ;  /* 0xff8000001eae7808 */ /* 0x000fe40004800000 */
[----:B------:R-:W-:Y:S02]  /*5600*/  FSEL R16, R16, -INF , P2 ;  /* 0xff80000010107808 */ /* 0x000fe40001000000 */
[C---:B------:R-:W-:Y:S02]  /*5610*/  ISETP.GE.AND P3, PT, R26.reuse, R167, PT ;  /* 0x000000a71a00720c */ /* 0x040fe40003f66270 */
[C---:B------:R-:W-:Y:S02]  /*5620*/  ISETP.GE.AND P1, PT, R26.reuse, R166, PT ;  /* 0x000000a61a00720c */ /* 0x040fe40003f26270 */
[----:B------:R-:W-:Y:S01]  /*5630*/  ISETP.GE.AND P2, PT, R26, R163, PT ;  /* 0x000000a31a00720c */ /* 0x000fe20003f46270 */
[----:B------:R-:W-:Y:S01]  /*5640*/  VIADD R26, R102, 0x29 ;  /* 0x00000029661a7836 */ /* 0x000fe20000000000 */
[----:B------:R-:W-:-:S02]  /*5650*/  IABS R37, R37 ;  /* 0x0000002500257213 */ /* 0x000fc40000000000 */
[----:B------:R-:W-:Y:S02]  /*5660*/  I2FP.F32.S32 R35, R35 ;  /* 0x0000002300237245 */ /* 0x000fe40000201400 */
[----:B------:R-:W-:Y:S02]  /*5670*/  FSEL R34, R34, -INF , P5 ;  /* 0xff80000022227808 */ /* 0x000fe40002800000 */
[----:B------:R-:W-:Y:S02]  /*5680*/  ISETP.GE.AND P4, PT, R42, R163, PT ;  /* 0x000000a32a00720c */ /* 0x000fe40003f86270 */
[----:B------:R-:W-:Y:S01]  /*5690*/  IABS R19, R19 ;  /* 0x0000001300137213 */ /* 0x000fe20000000000 */
[C---:B------:R-:W-:Y:S01]  /*56a0*/  FFMA.FTZ R39, -R155.reuse, R39, R50 ;  /* 0x000000279b277223 */ /* 0x040fe20000010132 */
[----:B------:R-:W-:Y:S01]  /*56b0*/  I2FP.F32.S32 R37, R37 ;  /* 0x0000002500257245 */ /* 0x000fe20000201400 */
[----:B------:R-:W-:Y:S01]  /*56c0*/  FFMA.FTZ R35, -R155, R35, R48 ;  /* 0x000000239b237223 */ /* 0x000fe20000010130 */
[----:B------:R-:W-:-:S02]  /*56d0*/  FSEL R172, R34, -INF , !P3 ;  /* 0xff80000022ac7808 */ /* 0x000fc40005800000 */
[----:B------:R-:W-:Y:S01]  /*56e0*/  FSEL R182, R16, -INF , !P4 ;  /* 0xff80000010b67808 */ /* 0x000fe20006000000 */
[----:B------:R-:W-:Y:S01]  /*56f0*/  VIADD R16, R102, 0x30 ;  /* 0x0000003066107836 */ /* 0x000fe20000000000 */
[C---:B------:R-:W-:Y:S02]  /*5700*/  ISETP.GE.AND P3, PT, R26.reuse, R166, PT ;  /* 0x000000a61a00720c */ /* 0x040fe40003f66270 */
[----:B------:R-:W-:Y:S02]  /*5710*/  I2FP.F32.S32 R19, R19 ;  /* 0x0000001300137245 */ /* 0x000fe40000201400 */
[----:B------:R-:W-:Y:S01]  /*5720*/  IADD3 R17, PT, PT, R13, -0x31, -R78 ;  /* 0xffffffcf0d117810 */ /* 0x000fe20007ffe84e */
[----:B------:R-:W-:Y:S01]  /*5730*/  FFMA.FTZ R18, -R155, R37, R18 ;  /* 0x000000259b127223 */ /* 0x000fe20000010112 */
[----:B------:R-:W-:Y:S01]  /*5740*/  FSEL R39, R39, -INF , P1 ;  /* 0xff80000027277808 */ /* 0x000fe20000800000 */
[----:B------:R-:W-:Y:S01]  /*5750*/  FFMA.FTZ R19, -R155, R19, R66 ;  /* 0x000000139b137223 */ /* 0x000fe20000010142 */
[----:B------:R-:W-:-:S02]  /*5760*/  ISETP.GE.AND P4, PT, R26, R168, PT ;  /* 0x000000a81a00720c */ /* 0x000fc40003f86270 */
[----:B------:R-:W-:Y:S02]  /*5770*/  ISETP.GE.AND P1, PT, R26, R163, PT ;  /* 0x000000a31a00720c */ /* 0x000fe40003f26270 */
[----:B------:R-:W-:Y:S02]  /*5780*/  FSEL R35, R35, -INF , P3 ;  /* 0xff80000023237808 */ /* 0x000fe40001800000 */
[----:B------:R-:W-:Y:S02]  /*5790*/  IABS R17, R17 ;  /* 0x0000001100117213 */ /* 0x000fe40000000000 */
[----:B------:R-:W-:Y:S02]  /*57a0*/  IADD3 R15, PT, PT, R13, -0x38, -R78 ;  /* 0xffffffc80d0f7810 */ /* 0x000fe40007ffe84e */
[----:B------:R-:W-:Y:S02]  /*57b0*/  IABS R29, R29 ;  /* 0x0000001d001d7213 */ /* 0x000fe40000000000 */
        /* <DEDUP_REMOVED lines=8> */
[----:B------:R-:W-:-:S02]  /*5840*/  I2FP.F32.S32 R17, R17 ;  /* 0x0000001100117245 */ /* 0x000fc40000201400 */
[----:B------:R-:W-:Y:S02]  /*5850*/  I2FP.F32.S32 R29, R29 ;  /* 0x0000001d001d7245 */ /* 0x000fe40000201400 */
[----:B------:R-:W-:Y:S02]  /*5860*/  IABS R15, R15 ;  /* 0x0000000f000f7213 */ /* 0x000fe40000000000 */
[----:B------:R-:W-:Y:S02]  /*5870*/  FSEL R19, R19, -INF , P3 ;  /* 0xff80000013137808 */ /* 0x000fe40001800000 */
[----:B------:R-:W-:Y:S01]  /*5880*/  IABS R21, R21 ;  /* 0x0000001500157213 */ /* 0x000fe20000000000 */
[C---:B------:R-:W-:Y:S01]  /*5890*/  FFMA.FTZ R68, -R155.reuse, R17, R68 ;  /* 0x000000119b447223 */ /* 0x040fe20000010144 */
[----:B------:R-:W-:Y:S01]  /*58a0*/  IABS R27, R27 ;  /* 0x0000001b001b7213 */ /* 0x000fe20000000000 */
[----:B------:R-:W-:Y:S01]  /*58b0*/  FFMA.FTZ R29, -R155, R29, R56 ;  /* 0x0000001d9b1d7223 */ /* 0x000fe20000010138 */
[----:B------:R-:W-:Y:S01]  /*58c0*/  I2FP.F32.S32 R15, R15 ;  /* 0x0000000f000f7245 */ /* 0x000fe20000201400 */
[----:B------:R-:W-:Y:S01]  /*58d0*/  VIADD R17, R102, 0x38 ;  /* 0x0000003866117836 */ /* 0x000fe20000000000 */
[----:B------:R-:W-:-:S02]  /*58e0*/  FSEL R130, R19, -INF , !P1 ;  /* 0xff80000013827808 */ /* 0x000fc40004800000 */
[----:B------:R-:W-:Y:S02]  /*58f0*/  I2FP.F32.S32 R21, R21 ;  /* 0x0000001500157245 */ /* 0x000fe40000201400 */
[----:B------:R-:W-:Y:S01]  /*5900*/  ISETP.GE.AND P1, PT, R16, R166, PT ;  /* 0x000000a61000720c */ /* 0x000fe20003f26270 */
[C---:B------:R-:W-:Y:S01]  /*5910*/  FFMA.FTZ R15, -R155.reuse, R15, R74 ;  /* 0x0000000f9b0f7223 */ /* 0x040fe2000001014a */
[----:B------:R-:W-:Y:S01]  /*5920*/  I2FP.F32.S32 R27, R27 ;  /* 0x0000001b001b7245 */ /* 0x000fe20000201400 */
[----:B------:R-:W-:Y:S01]  /*5930*/  FFMA.FTZ R21, -R155, R21, R52 ;  /* 0x000000159b157223 */ /* 0x000fe20000010134 */
[----:B------:R-:W-:Y:S02]  /*5940*/  IABS R25, R25 ;  /* 0x0000001900197213 */ /* 0x000fe40000000000 */
[----:B------:R-:W-:Y:S02]  /*5950*/  FSEL R68, R68, -INF , P1 ;  /* 0xff80000044447808 */ /* 0x000fe40000800000 */
[----:B------:R-:W-:-:S02]  /*5960*/  FSEL R29, R29, -INF , P2 ;  /* 0xff8000001d1d7808 */ /* 0x000fc40001000000 */
[-C--:B------:R-:W-:Y:S02]  /*5970*/  ISETP.GE.AND P1, PT, R17, R166.reuse, PT ;  /* 0x000000a61100720c */ /* 0x080fe40003f26270 */
[----:B------:R-:W-:Y:S01]  /*5980*/  ISETP.GE.AND P2, PT, R102, R166, PT ;  /* 0x000000a66600720c */ /* 0x000fe20003f46270 */
[----:B------:R-:W-:Y:S01]  /*5990*/  FFMA.FTZ R27, -R155, R27, R58 ;  /* 0x0000001b9b1b7223 */ /* 0x000fe2000001013a */
[----:B------:R-:W-:Y:S02]  /*59a0*/  I2FP.F32.S32 R25, R25 ;  /* 0x0000001900197245 */ /* 0x000fe40000201400 */
[----:B------:R-:W-:Y:S02]  /*59b0*/  ISETP.GE.AND P3, PT, R16, R168, PT ;  /* 0x000000a81000720c */ /* 0x000fe40003f66270 */
[----:B------:R-:W-:Y:S02]  /*59c0*/  FSEL R126, R15, -INF , P1 ;  /* 0xff8000000f7e7808 */ /* 0x000fe40000800000 */
[----:B------:R-:W-:-:S02]  /*59d0*/  IABS R18, R23 ;  /* 0x0000001700127213 */ /* 0x000fc40000000000 */
[----:B------:R-:W-:Y:S02]  /*59e0*/  FSEL R15, R21, -INF , P2 ;  /* 0xff800000150f7808 */ /* 0x000fe40001000000 */
[C---:B------:R-:W-:Y:S01]  /*59f0*/  ISETP.GE.AND P2, PT, R102.reuse, R163, PT ;  /* 0x000000a36600720c */ /* 0x040fe20003f46270 */
[----:B------:R-:W-:Y:S01]  /*5a00*/  FFMA.FTZ R25, -R155, R25, R70 ;  /* 0x000000199b197223 */ /* 0x000fe20000010146 */
[----:B------:R-:W-:Y:S01]  /*5a10*/  FSEL R27, R27, -INF , P3 ;  /* 0xff8000001b1b7808 */ /* 0x000fe20001800000 */
[----:B------:R-:W-:Y:S01]  /*5a20*/  FFMA.FTZ R31, -R155, R31, R0 ;  /* 0x0000001f9b1f7223 */ /* 0x000fe20000010100 */
[----:B------:R-:W-:Y:S01]  /*5a30*/  ISETP.GE.AND P3, PT, R17, R168, PT ;  /* 0x000000a81100720c */ /* 0x000fe20003f66270 */
[----:B------:R-:W-:Y:S01]  /*5a40*/  VIADD R0, R102, 0x39 ;  /* 0x0000003966007836 */ /* 0x000fe20000000000 */
[----:B------:R-:W-:Y:S02]  /*5a50*/  I2FP.F32.S32 R18, R18 ;  /* 0x0000001200127245 */ /* 0x000fe40000201400 */
[----:B------:R-:W-:-:S02]  /*5a60*/  IADD3 R13, PT, PT, R13, -0x39, -R78 ;  /* 0xffffffc70d0d7810 */ /* 0x000fc40007ffe84e */
[----:B------:R-:W-:Y:S01]  /*5a70*/  FSEL R15, R15, -INF , !P2 ;  /* 0xff8000000f0f7808 */ /* 0x000fe20005000000 */
[----:B------:R-:W-:Y:S01]  /*5a80*/  FFMA.FTZ R18, -R155, R18, R72 ;  /* 0x000000129b127223 */ /* 0x000fe20000010148 */
[----:B------:R-:W-:Y:S02]  /*5a90*/  FSEL R25, R25, -INF , P3 ;  /* 0xff80000019197808 */ /* 0x000fe40001800000 */
[C---:B------:R-:W-:Y:S02]  /*5aa0*/  ISETP.GE.AND P3, PT, R16.reuse, R167, PT ;  /* 0x000000a71000720c */ /* 0x040fe40003f66270 */
[----:B------:R-:W-:Y:S02]  /*5ab0*/  ISETP.GE.AND P1, PT, R16, R163, PT ;  /* 0x000000a31000720c */ /* 0x000fe40003f26270 */
[----:B------:R-:W-:Y:S02]  /*5ac0*/  IABS R13, R13 ;  /* 0x0000000d000d7213 */ /* 0x000fe40000000000 */
[----:B------:R-:W-:-:S02]  /*5ad0*/  FMNMX3.FTZ R19, R15, R60, R40, !PT ;  /* 0x0000003c0f137276 */ /* 0x000fc40007810028 */
[----:B------:R-:W-:Y:S02]  /*5ae0*/  FSEL R16, R33, -INF , !P6 ;  /* 0xff80000021107808 */ /* 0x000fe40007000000 */
[-C--:B------:R-:W-:Y:S02]  /*5af0*/  ISETP.GE.AND P2, PT, R0, R168.reuse, PT ;  /* 0x000000a80000720c */ /* 0x080fe40003f46270 */
[----:B------:R-:W-:Y:S02]  /*5b00*/  ISETP.GE.AND P6, PT, R102, R168, PT ;  /* 0x000000a86600720c */ /* 0x000fe40003fc6270 */
[----:B------:R-:W-:Y:S02]  /*5b10*/  I2FP.F32.S32 R13, R13 ;  /* 0x0000000d000d7245 */ /* 0x000fe40000201400 */
[----:B------:R-:W-:Y:S02]  /*5b20*/  FMNMX3.FTZ R19, R19, R36, R38, !PT ;  /* 0x0000002413137276 */ /* 0x000fe40007810026 */
[----:B------:R-:W-:-:S02]  /*5b30*/  FSEL R111, R18, -INF , P2 ;  /* 0xff800000126f7808 */ /* 0x000fc40001000000 */
[----:B------:R-:W-:Y:S02]  /*5b40*/  ISETP.GE.AND P2, PT, R102, R167, PT ;  /* 0x000000a76600720c */ /* 0x000fe40003f46270 */
[----:B------:R-:W-:Y:S01]  /*5b50*/  FSEL R31, R31, -INF , P6 ;  /* 0xff8000001f1f7808 */ /* 0x000fe20003000000 */
[----:B------:R-:W-:Y:S01]  /*5b60*/  FFMA.FTZ R76, -R155, R13, R76 ;  /* 0x0000000d9b4c7223 */ /* 0x000fe2000001014c */
[----:B------:R-:W-:Y:S02]  /*5b70*/  FMNMX3.FTZ R19, R19, R20, R22, !PT ;  /* 0x0000001413137276 */ /* 0x000fe40007810016 */
[----:B------:R-:W-:Y:S02]  /*5b80*/  FSEL R13, R31, -INF , !P2 ;  /* 0xff8000001f0d7808 */ /* 0x000fe40005000000 */
[----:B------:R-:W-:Y:S02]  /*5b90*/  FMNMX3.FTZ R19, R19, R24, R184, !PT ;  /* 0x0000001813137276 */ /* 0x000fe400078100b8 */
[----:B------:R-:W-:-:S02]  /*5ba0*/  FMNMX3.FTZ R21, R13, R54, R16, !PT ;  /* 0x000000360d157276 */ /* 0x000fc40007810010 */
[----:B------:R-:W-:Y:S02]  /*5bb0*/  FSEL R128, R68, -INF , !P1 ;  /* 0xff80000044807808 */ /* 0x000fe40004800000 */
[-C--:B------:R-:W-:Y:S02]  /*5bc0*/  ISETP.GE.AND P6, PT, R17, R163.reuse, PT ;  /* 0x000000a31100720c */ /* 0x080fe40003fc6270 */
[C---:B------:R-:W-:Y:S02]  /*5bd0*/  ISETP.GE.AND P1, PT, R0.reuse, R166, PT ;  /* 0x000000a60000720c */ /* 0x040fe40003f26270 */
[----:B------:R-:W-:Y:S02]  /*5be0*/  FMNMX3.FTZ R19, R19, R182, R180, !PT ;  /* 0x000000b613137276 */ /* 0x000fe400078100b4 */
[----:B------:R-:W-:Y:S02]  /*5bf0*/  FMNMX3.FTZ R21, R21, R14, R12, !PT ;  /* 0x0000000e15157276 */ /* 0x000fe4000781000c */
[----:B------:R-:W-:-:S02]  /*5c00*/  ISETP.GE.AND P2, PT, R0, R163, PT ;  /* 0x000000a30000720c */ /* 0x000fc40003f46270 */
[----:B------:R-:W-:Y:S02]  /*5c10*/  FSEL R124, R76, -INF , P1 ;  /* 0xff8000004c7c7808 */ /* 0x000fe40000800000 */
[----:B------:R-:W-:Y:S02]  /*5c20*/  FSEL R126, R126, -INF , !P6 ;  /* 0xff8000007e7e7808 */ /* 0x000fe40007000000 */
[----:B------:R-:W-:Y:S02]  /*5c30*/  FMNMX3.FTZ R19, R19, R178, R130, !PT ;  /* 0x000000b213137276 */ /* 0x000fe40007810082 */
[----:B------:R-:W-:Y:S02]  /*5c40*/  ISETP.GE.AND P1, PT, R17, R167, PT ;  /* 0x000000a71100720c */ /* 0x000fe40003f26270 */
[----:B------:R-:W-:Y:S02]  /*5c50*/  FMNMX3.FTZ R17, R21, R10, R8, !PT ;  /* 0x0000000a15117276 */ /* 0x000fe40007810008 */
[----:B------:R-:W-:-:S02]  /*5c60*/  FSEL R124, R124, -INF , !P2 ;  /* 0xff8000007c7c7808 */ /* 0x000fc40005000000 */
[----:B------:R-:W-:Y:S02]  /*5c70*/  FMNMX3.FTZ R19, R19, R128, R126, !PT ;  /* 0x0000008013137276 */ /* 0x000fe4000781007e */
[----:B------:R-:W-:Y:S02]  /*5c80*/  ISETP.GE.AND P5, PT, R26, R167, PT ;  /* 0x000000a71a00720c */ /* 0x000fe40003fa6270 */
[----:B------:R-:W-:Y:S02]  /*5c90*/  FMNMX3.FTZ R17, R17, R6, R176, !PT ;  /* 0x0000000611117276 */ /* 0x000fe400078100b0 */
[----:B------:R-:W-:Y:S02]  /*5ca0*/  FMNMX.FTZ R18, R124, R19, !PT ;  /* 0x000000137c127209 */ /* 0x000fe40007810000 */
[----:B------:R-:W-:Y:S02]  /*5cb0*/  ISETP.GE.AND P2, PT, R0, R167, PT ;  /* 0x000000a70000720c */ /* 0x000fe40003f46270 */
[----:B------:R-:W-:-:S02]  /*5cc0*/  FSEL R170, R170, -INF , !P5 ;  /* 0xff800000aaaa7808 */ /* 0x000fc40006800000 */
[----:B------:R-:W-:Y:S02]  /*5cd0*/  FSEL R125, R29, -INF , !P4 ;  /* 0xff8000001d7d7808 */ /* 0x000fe40006000000 */
[----:B------:R-:W-:Y:S01]  /*5ce0*/  FMNMX3.FTZ R0, R17, R174, R172, !PT ;  /* 0x000000ae11007276 */ /* 0x000fe200078100ac */
[----:B------:R-:W1:Y:S01]  /*5cf0*/  SHFL.BFLY PT, R19, R18, 0x2, 0x1f ;  /* 0x0c401f0012137f89 */ /* 0x000e6200000e0000 */
[----:B------:R-:W-:Y:S02]  /*5d00*/  FSEL R115, R27, -INF , !P3 ;  /* 0xff8000001b737808 */ /* 0x000fe40005800000 */
[----:B------:R-:W-:Y:S02]  /*5d10*/  FSEL R113, R25, -INF , !P1 ;  /* 0xff80000019717808 */ /* 0x000fe40004800000 */
[----:B------:R-:W-:Y:S02]  /*5d20*/  FMNMX3.FTZ R0, R0, R170, R125, !PT ;  /* 0x000000aa00007276 */ /* 0x000fe4000781007d */
        /* <DEDUP_REMOVED lines=8> */
[----:B-1----:R-:W-:Y:S01]  /*5db0*/  FMNMX.FTZ R0, R19, R0, !PT ;  /* 0x0000000013007209 */ /* 0x002fe20007810000 */
[----:B------:R-:W-:-:S03]  /*5dc0*/  IMAD.IADD R138, R11, 0x1, R4 ;  /* 0x000000010b8a7824 */ /* 0x000fc600078e0204 */
[----:B------:R-:W-:Y:S01]  /*5dd0*/  FSETP.NEU.FTZ.AND P1, PT, R0, -INF , PT ;  /* 0xff8000000000780b */ /* 0x000fe20003f3d000 */
[----:B---3--:R-:W-:Y:S01]  /*5de0*/  FMUL.FTZ R109, R114, R0 ;  /* 0x00000000726d7220 */ /* 0x008fe20000410000 */
[----:B------:R-:W-:-:S04]  /*5df0*/  IMAD R138, R138, 0x2, R9 ;  /* 0x000000028a8a7824 */ /* 0x000fc800078e0209 */
[----:B------:R-:W-:Y:S02]  /*5e00*/  FSEL R109, R109, RZ, P1 ;  /* 0x000000ff6d6d7208 */ /* 0x000fe40000800000 */
[----:B--2---:R-:W-:-:S03]  /*5e10*/  FMNMX.FTZ R100, R17, R100, !PT ;  /* 0x0000006411647209 */ /* 0x004fc60007810000 */
[--C-:B------:R-:W-:Y:S01]  /*5e20*/  FFMA.FTZ R104, R40, R114, -R109.reuse ;  /* 0x0000007228687223 */ /* 0x100fe2000001086d */
[----:B------:R-:W-:Y:S01]  /*5e30*/  IMAD.IADD R133, R7, 0x1, R138 ;  /* 0x0000000107857824 */ /* 0x000fe200078e028a */
[----:B------:R-:W1:Y:S01]  /*5e40*/  LDSM.16.MT88.4 R40, [R138+0xa000] ;  /* 0x00a000008a28783b */ /* 0x000e620000004200 */
[----:B------:R-:W-:Y:S01]  /*5e50*/  FSETP.NEU.FTZ.AND P1, PT, R100, -INF , PT ;  /* 0xff8000006400780b */ /* 0x000fe20003f3d000 */
[----:B------:R-:W-:Y:S01]  /*5e60*/  FMUL.FTZ R127, R114, R100 ;  /* 0x00000064727f7220 */ /* 0x000fe20000410000 */
[-CC-:B------:R-:W-:Y:S01]  /*5e70*/  FFMA.FTZ R108, R15, R114.reuse, -R109.reuse ;  /* 0x000000720f6c7223 */ /* 0x180fe2000001086d */
[-CC-:B------:R-:W-:Y:S01]  /*5e80*/  FFMA.FTZ R105, R60, R114.reuse, -R109.reuse ;  /* 0x000000723c697223 */ /* 0x180fe2000001086d */
[----:B------:R-:W-:Y:S01]  /*5e90*/  FFMA.FTZ R101, R36, R114, -R109 ;  /* 0x0000007224657223 */ /* 0x000fe2000001086d */
[----:B------:R-:W-:Y:S01]  /*5ea0*/  MUFU.EX2 R104, R104 ;  /* 0x0000006800687308 */ /* 0x000fe20000000800 */
[----:B------:R-:W-:Y:S01]  /*5eb0*/  FSEL R127, R127, RZ, P1 ;  /* 0x000000ff7f7f7208 */ /* 0x000fe20000800000 */
[----:B------:R-:W-:-:S02]  /*5ec0*/  IMAD.IADD R132, R5, 0x1, R133 ;  /* 0x0000000105847824 */ /* 0x000fc400078e0285 */
        /* <DEDUP_REMOVED lines=11> */
[----:B------:R-:W3:Y:S03]  /*5f80*/  MUFU.EX2 R105, R105 ;  /* 0x0000006900697308 */ /* 0x000ee60000000800 */
[----:B------:R-:W4:Y:S01]  /*5f90*/  LDSM.16.MT88.4 R8, [R138+0xa800] ;  /* 0x00a800008a08783b */ /* 0x000f220000004200 */
[----:B------:R-:W5:Y:S01]  /*5fa0*/  MUFU.EX2 R101, R101 ;  /* 0x0000006500657308 */ /* 0x000f620000000800 */
[-CC-:B------:R-:W-:Y:S01]  /*5fb0*/  FFMA.FTZ R35, R12, R114.reuse, -R127.reuse ;  /* 0x000000720c237223 */ /* 0x180fe2000001087f */
[-C--:B------:R-:W-:Y:S01]  /*5fc0*/  FFMA.FTZ R27, R6, R114.reuse, -R127 ;  /* 0x00000072061b7223 */ /* 0x080fe2000001087f */
[----:B------:R-:W-:Y:S01]  /*5fd0*/  FFMA.FTZ R22, R22, R114, -R109 ;  /* 0x0000007216167223 */ /* 0x000fe2000001086d */
[----:B------:R-:W-:Y:S01]  /*5fe0*/  MUFU.EX2 R110, R110 ;  /* 0x0000006e006e7308 */ /* 0x000fe20000000800 */
[----:B------:R-:W4:Y:S03]  /*5ff0*/  LDSM.16.MT88.4 R12, [R132+0x8800] ;  /* 0x00880000840c783b */ /* 0x000f260000004200 */
[----:B------:R-:W1:Y:S01]  /*6000*/  MUFU.EX2 R107, R107 ;  /* 0x0000006b006b7308 */ /* 0x000e620000000800 */
[----:B------:R-:W-:Y:S01]  /*6010*/  IMAD.IADD R134, R5, 0x1, R138 ;  /* 0x0000000105867824 */ /* 0x000fe200078e028a */
[----:B------:R-:W4:Y:S02]  /*6020*/  LDSM.16.MT88.4 R76, [R133+0x8000] ;  /* 0x00800000854c783b */ /* 0x000f240000004200 */
[----:B------:R-:W-:Y:S02]  /*6030*/  MUFU.EX2 R106, R106 ;  /* 0x0000006a006a7308 */ /* 0x000fe40000000800 */
[----:B------:R-:W4:Y:S02]  /*6040*/  LDSM.16.MT88.4 R92, [R138+0x8000] ;  /* 0x008000008a5c783b */ /* 0x000f240000004200 */
[----:B------:R-:W2:Y:S01]  /*6050*/  MUFU.EX2 R103, R103 ;  /* 0x0000006700677308 */ /* 0x000ea20000000800 */
[----:B---3--:R-:W-:Y:S01]  /*6060*/  F2FP.F16.F32.PACK_AB R65, R105, R108 ;  /* 0x0000006c6941723e */ /* 0x008fe200000000ff */
[----:B------:R-:W3:Y:S01]  /*6070*/  LDSM.16.MT88.4 R84, [R134+0x8000] ;  /* 0x008000008654783b */ /* 0x000ee20000004200 */
[----:B-----5:R-:W-:-:S02]  /*6080*/  F2FP.F16.F32.PACK_AB R67, R101, R104 ;  /* 0x000000686543723e */ /* 0x020fc400000000ff */
[----:B-1----:R-:W-:Y:S01]  /*6090*/  F2FP.F16.F32.PACK_AB R64, R107, R110 ;  /* 0x0000006e6b40723e */ /* 0x002fe200000000ff */
[----:B------:R-:W-:Y:S01]  /*60a0*/  MUFU.EX2 R33, R33 ;  /* 0x0000002100217308 */ /* 0x000fe20000000800 */
[----:B------:R-:W1:Y:S03]  /*60b0*/  LDSM.16.MT88.4 R48, [R134+0xa000] ;  /* 0x00a000008630783b */ /* 0x000e660000004200 */
[----:B------:R-:W5:Y:S01]  /*60c0*/  MUFU.EX2 R32, R32 ;  /* 0x0000002000207308 */ /* 0x000f620000000800 */
[----:B------:R-:W1:Y:S01]  /*60d0*/  LDSM.16.MT88.4 R56, [R133+0xa000] ;  /* 0x00a000008538783b */ /* 0x000e620000004200 */
[----:B--2---:R-:W-:Y:S02]  /*60e0*/  F2FP.F16.F32.PACK_AB R66, R103, R106 ;  /* 0x0000006a6742723e */ /* 0x004fe400000000ff */
[----:B------:R-:W-:Y:S01]  /*60f0*/  MUFU.EX2 R24, R22 ;  /* 0x0000001600187308 */ /* 0x000fe20000000800 */
[----:B------:R-:W-:Y:S03]  /*6100*/  LDSM.16.MT88.4 R16, [R133+0x8800] ;  /* 0x008800008510783b */ /* 0x000fe60000004200 */
[----:B------:R-:W2:Y:S01]  /*6110*/  MUFU.EX2 R25, R25 ;  /* 0x0000001900197308 */ /* 0x000ea20000000800 */
[----:B------:R-:W-:Y:S01]  /*6120*/  LDSM.16.MT88.4 R28, [R138+0x8800] ;  /* 0x008800008a1c783b */ /* 0x000fe20000004200 */
[C---:B------:R-:W-:Y:S02]  /*6130*/  HMMA.16816.F32 R36, R64.reuse, R40, RZ ;  /* 0x000000284024723c */ /* 0x040fe400000018ff */
[----:B------:R-:W-:Y:S04]  /*6140*/  MUFU.EX2 R35, R35 ;  /* 0x0000002300237308 */ /* 0x000fe80000000800 */
[----:B------:R-:W4:Y:S02]  /*6150*/  MUFU.EX2 R34, R34 ;  /* 0x0000002200227308 */ /* 0x000f240000000800 */
[C---:B------:R-:W-:Y:S02]  /*6160*/  HMMA.16816.F32 R40, R64.reuse, R42, RZ ;  /* 0x0000002a4028723c */ /* 0x040fe400000018ff */
[----:B------:R-:W-:Y:S04]  /*6170*/  MUFU.EX2 R26, R26 ;  /* 0x0000001a001a7308 */ /* 0x000fe80000000800 */
[----:B------:R-:W3:Y:S01]  /*6180*/  MUFU.EX2 R27, R27 ;  /* 0x0000001b001b7308 */ /* 0x000ee20000000800 */
[----:B-----5:R-:W-:Y:S01]  /*6190*/  F2FP.F16.F32.PACK_AB R5, R32, R33 ;  /* 0x000000212005723e */ /* 0x020fe200000000ff */
[----:B------:R-:W-:Y:S01]  /*61a0*/  HMMA.16816.F32 R72, R64, R68, RZ ;  /* 0x000000444048723c */ /* 0x000fe200000018ff */
[----:B--2---:R-:W-:Y:S01]  /*61b0*/  F2FP.F16.F32.PACK_AB R7, R25, R24 ;  /* 0x000000181907723e */ /* 0x004fe200000000ff */
[----:B------:R-:W-:Y:S01]  /*61c0*/  LDSM.16.MT88.4 R20, [R134+0x8800] ;  /* 0x008800008614783b */ /* 0x000fe20000004200 */
[----:B----4-:R-:W-:-:S02]  /*61d0*/  F2FP.F16.F32.PACK_AB R4, R34, R35 ;  /* 0x000000232204723e */ /* 0x010fc400000000ff */
[----:B---3--:R-:W-:-:S07]  /*61e0*/  F2FP.F16.F32.PACK_AB R6, R27, R26 ;  /* 0x0000001a1b06723e */ /* 0x008fce00000000ff */
[C---:B------:R-:W-:Y:S08]  /*61f0*/  HMMA.16816.F32 R36, R4.reuse, R8, R36 ;  /* 0x000000080424723c */ /* 0x040ff00000001824 */
[----:B------:R-:W-:Y:S01]  /*6200*/  HMMA.16816.F32 R40, R4, R10, R40 ;  /* 0x0000000a0428723c */ /* 0x000fe20000001828 */
[----:B------:R-:W2:Y:S07]  /*6210*/  LDSM.16.MT88.4 R8, [R132+0xa000] ;  /* 0x00a000008408783b */ /* 0x000eae0000004200 */
[----:B------:R-:W-:Y:S08]  /*6220*/  HMMA.16816.F32 R68, R64, R70, RZ ;  /* 0x000000464044723c */ /* 0x000ff000000018ff */
[----:B------:R-:W-:-:S12]  /*6230*/  HMMA.16816.F32 R72, R4, R12, R72 ;  /* 0x0000000c0448723c */ /* 0x000fd80000001848 */
[----:B------:R-:W-:Y:S01]  /*6240*/  HMMA.16816.F32 R68, R4, R14, R68 ;  /* 0x0000000e0444723c */ /* 0x000fe20000001844 */
[----:B------:R-:W3:Y:S07]  /*6250*/  LDSM.16.MT88.4 R12, [R133+0xa800] ;  /* 0x00a80000850c783b */ /* 0x000eee0000004200 */
        /* <DEDUP_REMOVED lines=10> */
[C---:B--2---:R-:W-:Y:S08]  /*6300*/  HMMA.16816.F32 R60, R64.reuse, R8, RZ ;  /* 0x00000008403c723c */ /* 0x044ff000000018ff */
[----:B------:R-:W-:Y:S01]  /*6310*/  HMMA.16816.F32 R64, R64, R10, RZ ;  /* 0x0000000a4040723c */ /* 0x000fe200000018ff */
[----:B------:R-:W1:Y:S07]  /*6320*/  LDSM.16.MT88.4 R8, [R132+0xa800] ;  /* 0x00a800008408783b */ /* 0x000e6e0000004200 */
[C---:B------:R-:W-:Y:S08]  /*6330*/  HMMA.16816.F32 R80, R4.reuse, R16, R80 ;  /* 0x000000100450723c */ /* 0x040ff00000001850 */
[C---:B------:R-:W-:Y:S01]  /*6340*/  HMMA.16816.F32 R76, R4.reuse, R18, R76 ;  /* 0x00000012044c723c */ /* 0x040fe2000000184c */
[----:B------:R-:W2:Y:S07]  /*6350*/  LDSM.16.MT88.4 R16, [R134+0xa800] ;  /* 0x00a800008610783b */ /* 0x000eae0000004200 */
[C---:B---3--:R-:W-:Y:S08]  /*6360*/  HMMA.16816.F32 R52, R4.reuse, R12, R52 ;  /* 0x0000000c0434723c */ /* 0x048ff00000001834 */
[C---:B------:R-:W-:Y:S01]  /*6370*/  HMMA.16816.F32 R56, R4.reuse, R14, R56 ;  /* 0x0000000e0438723c */ /* 0x040fe20000001838 */
[----:B------:R-:W3:Y:S07]  /*6380*/  LDSM.16.MT88.4 R12, [R138+0x9000] ;  /* 0x009000008a0c783b */ /* 0x000eee0000004200 */
        /* <DEDUP_REMOVED lines=11> */
[-C--:B------:R-:W-:Y:S01]  /*6440*/  FFMA.FTZ R22, R170, R114.reuse, -R127 ;  /* 0x00000072aa167223 */ /* 0x080fe2000001087f */
[----:B------:R-:W-:Y:S05]  /*6450*/  MUFU.EX2 R29, R29 ;  /* 0x0000001d001d7308 */ /* 0x000fea0000000800 */
        /* <DEDUP_REMOVED lines=10> */
[C---:B--2---:R-:W-:Y:S08]  /*6500*/  HMMA.16816.F32 R44, R4.reuse, R16, R44 ;  /* 0x00000010042c723c */ /* 0x044ff0000000182c */
[----:B------:R-:W-:Y:S01]  /*6510*/  HMMA.16816.F32 R48, R4, R18, R48 ;  /* 0x000000120430723c */ /* 0x000fe20000001830 */
[----:B-1----:R-:W-:Y:S01]  /*6520*/  F2FP.F16.F32.PACK_AB R5, R28, R29 ;  /* 0x0000001d1c05723e */ /* 0x002fe200000000ff */
[----:B------:R-:W-:Y:S01]  /*6530*/  FFMA.FTZ R174, R124, R114, -R109 ;  /* 0x000000727cae7223 */ /* 0x000fe2000001086d */
[----:B-----5:R-:W-:-:S02]  /*6540*/  F2FP.F16.F32.PACK_AB R7, R20, R21 ;  /* 0x000000151407723e */ /* 0x020fc400000000ff */
[----:B---3--:R-:W-:Y:S02]  /*6550*/  F2FP.F16.F32.PACK_AB R4, R30, R31 ;  /* 0x0000001f1e04723e */ /* 0x008fe400000000ff */
[----:B------:R-:W-:Y:S01]  /*6560*/  F2FP.F16.F32.PACK_AB R6, R22, R23 ;  /* 0x000000171606723e */ /* 0x000fe200000000ff */
[-C--:B------:R-:W-:Y:S01]  /*6570*/  FFMA.FTZ R173, R111, R114.reuse, -R127 ;  /* 0x000000726fad7223 */ /* 0x080fe2000001087f */
[-CC-:B------:R-:W-:Y:S01]  /*6580*/  FFMA.FTZ R130, R130, R114.reuse, -R109.reuse ;  /* 0x0000007282827223 */ /* 0x180fe2000001086d */
[-C--:B------:R-:W-:Y:S01]  /*6590*/  FFMA.FTZ R128, R128, R114.reuse, -R109 ;  /* 0x0000007280807223 */ /* 0x080fe2000001086d */
[----:B------:R-:W-:Y:S03]  /*65a0*/  LDSM.16.MT88.4 R16, [R133+0x9800] ;  /* 0x009800008510783b */ /* 0x000fe60000004200 */
[C---:B------:R-:W-:Y:S08]  /*65b0*/  HMMA.16816.F32 R96, R4.reuse, R12, R96 ;  /* 0x0000000c0460723c */ /* 0x040ff00000001860 */
        /* <DEDUP_REMOVED lines=17> */
[-CC-:B------:R-:W-:Y:S01]  /*66d0*/  FFMA.FTZ R124, R125, R114.reuse, -R127.reuse ;  /* 0x000000727d7c7223 */ /* 0x180fe2000001087f */
[-CC-:B------:R-:W-:Y:S01]  /*66e0*/  FFMA.FTZ R125, R115, R114.reuse, -R127.reuse ;  /* 0x00000072737d7223 */ /* 0x180fe2000001087f */
[-C--:B------:R-:W-:Y:S01]  /*66f0*/  FFMA.FTZ R115, R113, R114.reuse, -R127 ;  /* 0x0000007271737223 */ /* 0x080fe2000001087f */
[----:B------:R-:W-:Y:S03]  /*6700*/  MUFU.EX2 R174, R174 ;  /* 0x000000ae00ae7308 */ /* 0x000fe60000000800 */
[C---:B-1----:R-:W-:Y:S08]  /*6710*/  HMMA.16816.F32 R52, R4.reuse, R12, R52 ;  /* 0x0000000c0434723c */ /* 0x042ff00000001834 */
[C---:B------:R-:W-:Y:S01]  /*6720*/  HMMA.16816.F32 R56, R4.reuse, R14, R56 ;  /* 0x0000000e0438723c */ /* 0x040fe20000001838 */
[----:B------:R-:W1:Y:S01]  /*6730*/  LDSM.16.MT88.4 R12, [R138+0x9800] ;  /* 0x009800008a0c783b */ /* 0x000e620000004200 */
[----:B------:R-:W-:Y:S06]  /*6740*/  MUFU.EX2 R124, R124 ;  /* 0x0000007c007c7308 */ /* 0x000fec0000000800 */
[C---:B--2---:R-:W-:Y:S01]  /*6750*/  HMMA.16816.F32 R60, R4.reuse, R8, R60 ;  /* 0x00000008043c723c */ /* 0x044fe2000000183c */
[----:B------:R-:W-:Y:S07]  /*6760*/  MUFU.EX2 R113, R125 ;  /* 0x0000007d00717308 */ /* 0x000fee0000000800 */
[----:B------:R-:W-:Y:S01]  /*6770*/  HMMA.16816.F32 R64, R4, R10, R64 ;  /* 0x0000000a0440723c */ /* 0x000fe20000001840 */
[----:B------:R-:W-:Y:S01]  /*6780*/  FFMA.FTZ R4, R126, R114, -R109 ;  /* 0x000000727e047223 */ /* 0x000fe2000001086d */
[----:B------:R-:W2:Y:S01]  /*6790*/  LDSM.16.MT88.4 R8, [R134+0x9800] ;  /* 0x009800008608783b */ /* 0x000ea20000004200 */
[----:B------:R-:W-:Y:S04]  /*67a0*/  MUFU.EX2 R126, R130 ;  /* 0x00000082007e7308 */ /* 0x000fe80000000800 */
[----:B------:R-:W3:Y:S04]  /*67b0*/  MUFU.EX2 R109, R128 ;  /* 0x00000080006d7308 */ /* 0x000ee80000000800 */
[----:B------:R-:W4:Y:S04]  /*67c0*/  MUFU.EX2 R111, R4 ;  /* 0x00000004006f7308 */ /* 0x000f280000000800 */
[----:B------:R-:W-:Y:S04]  /*67d0*/  MUFU.EX2 R114, R115 ;  /* 0x0000007300727308 */ /* 0x000fe80000000800 */
[----:B------:R-:W5:Y:S01]  /*67e0*/  MUFU.EX2 R173, R173 ;  /* 0x000000ad00ad7308 */ /* 0x000f620000000800 */
[----:B---3--:R-:W-:-:S02]  /*67f0*/  F2FP.F16.F32.PACK_AB R5, R109, R126 ;  /* 0x0000007e6d05723e */ /* 0x008fc400000000ff */
[----:B----4-:R-:W-:Y:S02]  /*6800*/  F2FP.F16.F32.PACK_AB R7, R174, R111 ;  /* 0x0000006fae07723e */ /* 0x010fe400000000ff */
        /* <DEDUP_REMOVED lines=126> */
.L_x_14163:
        /* <DEDUP_REMOVED lines=8> */
.L_x_14164:
[----:B------:R-:W-:Y:S05]  /*7070*/  BSYNC.RECONVERGENT B0 ;  /* 0x0000000000007941 */ /* 0x000fea0003800200 */
.L_x_14162:
        /* <DEDUP_REMOVED lines=58> */
[----:B------:R-:W5:Y:S01]  /*7420*/  LD.E R101, desc[UR4][R2.64+0x18c] ;  /* 0x00018c0402657980 */ /* 0x000f62000c101900 */
[----:B------:R-:W-:-:S03]  /*7430*/  VIADD R103, R118, 0xffffffff ;  /* 0xffffffff76677836 */ /* 0x000fc60000000000 */
        /* <DEDUP_REMOVED lines=93> */
[----:B------:R-:W-:Y:S01]  /*7a10*/  IMAD.SHL.U32 R103, R103, 0x40, RZ ;  /* 0x0000004067677824 */ /* 0x000fe200078e00ff */
[----:B------:R-:W-:-:S05]  /*7a20*/  DEPBAR.LE SB0, 0x0 ;  /* 0x000080000000791a */ /* 0x000fca0000000000 */
[----:B-1----:R-:W-:Y:S01]  /*7a30*/  HMMA.16816.F32 R8, R112, R104, R8 ;  /* 0x000000687008723c */ /* 0x002fe20000001808 */
[----:B------:R-:W-:-:S05]  /*7a40*/  VIADD R104, R102, 0xffffffc0 ;  /* 0xffffffc066687836 */ /* 0x000fca0000000000 */
[C---:B------:R-:W-:Y:S02]  /*7a50*/  ISETP.GE.AND P3, PT, R104.reuse, R168, PT ;  /* 0x000000a86800720c */ /* 0x040fe40003f66270 */
[----:B------:R-:W-:Y:S01]  /*7a60*/  HMMA.16816.F32 R4, R112, R106, R4 ;  /* 0x0000006a7004723c */ /* 0x000fe20000001804 */
[C---:B------:R-:W-:Y:S01]  /*7a70*/  ISETP.GE.AND P6, PT, R104.reuse, R167, PT ;  /* 0x000000a76800720c */ /* 0x040fe20003fc6270 */
[----:B------:R-:W-:Y:S01]  /*7a80*/  IMAD.IADD R106, R121, 0x1, R120 ;  /* 0x00000001796a7824 */ /* 0x000fe200078e0278 */
[C---:B------:R-:W-:Y:S02]  /*7a90*/  ISETP.GE.AND P4, PT, R104.reuse, R163, PT ;  /* 0x000000a36800720c */ /* 0x040fe40003f86270 */
[----:B------:R-:W-:-:S03]  /*7aa0*/  ISETP.GE.AND P5, PT, R104, R166, PT ;  /* 0x000000a66800720c */ /* 0x000fc60003fa6270 */
[----:B--2---:R-:W-:Y:S01]  /*7ab0*/  HMMA.16816.F32 R16, R112, R108, R16 ;  /* 0x0000006c7010723c */ /* 0x004fe20000001810 */
[-C--:B------:R-:W-:Y:S01]  /*7ac0*/  FMUL.FTZ R108, R32, R101.reuse ;  /* 0x00000065206c7220 */ /* 0x080fe20000410000 */
[----:B------:R-:W-:Y:S02]  /*7ad0*/  IMAD.IADD R104, R103, 0x1, R116 ;  /* 0x0000000167687824 */ /* 0x000fe400078e0274 */
[----:B------:R-:W-:Y:S02]  /*7ae0*/  IMAD.IADD R105, R117, 0x1, R106 ;  /* 0x0000000175697824 */ /* 0x000fe400078e026a */
[----:B------:R-:W-:Y:S01]  /*7af0*/  IMAD.IADD R104, R104, 0x1, R119 ;  /* 0x0000000168687824 */ /* 0x000fe200078e0277 */
[----:B------:R-:W1:Y:S01]  /*7b00*/  MUFU.TANH R108, R108 ;  /* 0x0000006c006c7308 */ /* 0x000e620000002400 */
[----:B------:R-:W-:-:S03]  /*7b10*/  FMUL.FTZ R106, R34, R101 ;  /* 0x00000065226a7220 */ /* 0x000fc60000410000 */
[C---:B------:R-:W-:Y:S01]  /*7b20*/  IADD3 R34, PT, PT, R105.reuse, 0x40, -R104 ;  /* 0x0000004069227810 */ /* 0x040fe20007ffe868 */
[----:B------:R-:W-:-:S03]  /*7b30*/  VIADD R107, R105, 0x8 ;  /* 0x00000008696b7836 */ /* 0x000fc60000000000 */
[----:B------:R-:W-:Y:S01]  /*7b40*/  IABS R34, R34 ;  /* 0x0000002200227213 */ /* 0x000fe20000000000 */
[----:B------:R-:W2:Y:S03]  /*7b50*/  MUFU.TANH R106, R106 ;  /* 0x0000006a006a7308 */ /* 0x000ea60000002400 */
[----:B------:R-:W-:Y:S02]  /*7b60*/  I2FP.F32.S32 R34, R34 ;  /* 0x0000002200227245 */ /* 0x000fe40000201400 */
[----:B------:R-:W-:-:S03]  /*7b70*/  IADD3 R32, PT, PT, R107, 0x40, -R104 ;  /* 0x000000406b207810 */ /* 0x000fc60007ffe868 */
[----:B-1----:R-:W-:Y:S01]  /*7b80*/  FFMA.FTZ R34, -R155, R34, R108 ;  /* 0x000000229b227223 */ /* 0x002fe2000001016c */
[----:B------:R-:W-:Y:S01]  /*7b90*/  FMUL.FTZ R108, R33, R101 ;  /* 0x00000065216c7220 */ /* 0x000fe20000410000 */
[----:B------:R-:W-:-:S04]  /*7ba0*/  IABS R32, R32 ;  /* 0x0000002000207213 */ /* 0x000fc80000000000 */
[----:B------:R-:W-:Y:S01]  /*7bb0*/  I2FP.F32.S32 R109, R32 ;  /* 0x00000020006d7245 */ /* 0x000fe20000201400 */
[----:B------:R-:W1:Y:S01]  /*7bc0*/  MUFU.TANH R108, R108 ;  /* 0x0000006c006c7308 */ /* 0x000e620000002400 */
[----:B------:R-:W-:-:S03]  /*7bd0*/  IADD3 R33, PT, PT, R105, 0x3f, -R104 ;  /* 0x0000003f69217810 */ /* 0x000fc60007ffe868 */
[----:B--2---:R-:W-:Y:S01]  /*7be0*/  FFMA.FTZ R32, -R155, R109, R106 ;  /* 0x0000006d9b207223 */ /* 0x004fe2000001016a */
[----:B------:R-:W-:Y:S01]  /*7bf0*/  FMUL.FTZ R109, R28, R101 ;  /* 0x000000651c6d7220 */ /* 0x000fe20000410000 */
[----:B------:R-:W-:Y:S01]  /*7c00*/  HMMA.16816.F32 R12, R112, R110, R12 ;  /* 0x0000006e700c723c */ /* 0x000fe2000000180c */
[----:B------:R-:W-:Y:S01]  /*7c10*/  IABS R33, R33 ;  /* 0x0000002100217213 */ /* 0x000fe20000000000 */
[----:B------:R-:W-:Y:S01]  /*7c20*/  VIADD R106, R102, 0xffffffc1 ;  /* 0xffffffc1666a7836 */ /* 0x000fe20000000000 */
[----:B------:R-:W-:Y:S01]  /*7c30*/  FSEL R34, R34, -INF , P3 ;  /* 0xff80000022227808 */ /* 0x000fe20001800000 */
[----:B------:R-:W-:Y:S01]  /*7c40*/  FMUL.FTZ R110, R35, R101 ;  /* 0x00000065236e7220 */ /* 0x000fe20000410000 */
[----:B------:R-:W-:Y:S01]  /*7c50*/  FSEL R32, R32, -INF , P5 ;  /* 0xff80000020207808 */ /* 0x000fe20002800000 */
[----:B------:R-:W2:Y:S01]  /*7c60*/  MUFU.TANH R28, R109 ;  /* 0x0000006d001c7308 */ /* 0x000ea20000002400 */
[----:B------:R-:W-:Y:S02]  /*7c70*/  I2FP.F32.S32 R33, R33 ;  /* 0x0000002100217245 */ /* 0x000fe40000201400 */
[----:B------:R-:W-:-:S02]  /*7c80*/  FSEL R34, R34, -INF , !P6 ;  /* 0xff80000022227808 */ /* 0x000fc40007000000 */
[----:B------:R-:W-:Y:S02]  /*7c90*/  FSEL R32, R32, -INF , !P4 ;  /* 0xff80000020207808 */ /* 0x000fe40006000000 */
[C---:B------:R-:W-:Y:S01]  /*7ca0*/  ISETP.GE.AND P3, PT, R106.reuse, R168, PT ;  /* 0x000000a86a00720c */ /* 0x040fe20003f66270 */
[----:B------:R-:W3:Y:S01]  /*7cb0*/  MUFU.TANH R110, R110 ;  /* 0x0000006e006e7308 */ /* 0x000ee20000002400 */
[C---:B------:R-:W-:Y:S02]  /*7cc0*/  ISETP.GE.AND P6, PT, R106.reuse, R167, PT ;  /* 0x000000a76a00720c */ /* 0x040fe40003fc6270 */
[C---:B------:R-:W-:Y:S02]  /*7cd0*/  ISETP.GE.AND P5, PT, R106.reuse, R163, PT ;  /* 0x000000a36a00720c */ /* 0x040fe40003fa6270 */
[----:B------:R-:W-:Y:S02]  /*7ce0*/  ISETP.GE.AND P4, PT, R106, R166, PT ;  /* 0x000000a66a00720c */ /* 0x000fe40003f86270 */
[----:B------:R-:W-:Y:S01]  /*7cf0*/  IADD3 R106, PT, PT, R105, 0x38, -R104 ;  /* 0x00000038696a7810 */ /* 0x000fe20007ffe868 */
[----:B-1----:R-:W-:Y:S01]  /*7d00*/  FFMA.FTZ R33, -R155, R33, R108 ;  /* 0x000000219b217223 */ /* 0x002fe2000001016c */
[----:B------:R-:W-:Y:S01]  /*7d10*/  FMUL.FTZ R108, R30, R101 ;  /* 0x000000651e6c7220 */ /* 0x000fe20000410000 */
[----:B------:R-:W-:-:S02]  /*7d20*/  IADD3 R35, PT, PT, R107, 0x3f, -R104 ;  /* 0x0000003f6b237810 */ /* 0x000fc40007ffe868 */
[----:B------:R-:W-:Y:S02]  /*7d30*/  IABS R106, R106 ;  /* 0x0000006a006a7213 */ /* 0x000fe40000000000 */
[----:B------:R-:W-:Y:S01]  /*7d40*/  IABS R35, R35 ;  /* 0x0000002300237213 */ /* 0x000fe20000000000 */
[----:B------:R-:W1:Y:S01]  /*7d50*/  MUFU.TANH R108, R108 ;  /* 0x0000006c006c7308 */ /* 0x000e620000002400 */
[----:B------:R-:W-:Y:S02]  /*7d60*/  I2FP.F32.S32 R106, R106 ;  /* 0x0000006a006a7245 */ /* 0x000fe40000201400 */
[----:B------:R-:W-:-:S03]  /*7d70*/  I2FP.F32.S32 R30, R35 ;  /* 0x00000023001e7245 */ /* 0x000fc60000201400 */
[----:B--2---:R-:W-:Y:S01]  /*7d80*/  FFMA.FTZ R28, -R155, R106, R28 ;  /* 0x0000006a9b1c7223 */ /* 0x004fe2000001011c */
[----:B------:R-:W-:Y:S01]  /*7d90*/  IADD3 R106, PT, PT, R107, 0x38, -R104 ;  /* 0x000000386b6a7810 */ /* 0x000fe20007ffe868 */
[----:B---3--:R-:W-:Y:S01]  /*7da0*/  FFMA.FTZ R30, -R155, R30, R110 ;  /* 0x0000001e9b1e7223 */ /* 0x008fe2000001016e */
[-C--:B------:R-:W-:Y:S02]  /*7db0*/  FMUL.FTZ R111, R31, R101.reuse ;  /* 0x000000651f6f7220 */ /* 0x080fe40000410000 */
[----:B------:R-:W-:Y:S01]  /*7dc0*/  IABS R106, R106 ;  /* 0x0000006a006a7213 */ /* 0x000fe20000000000 */
[----:B------:R-:W-:Y:S01]  /*7dd0*/  VIADD R35, R102, 0xffffffc8 ;  /* 0xffffffc866237836 */ /* 0x000fe20000000000 */
[----:B------:R-:W-:Y:S01]  /*7de0*/  FSEL R30, R30, -INF , P4 ;  /* 0xff8000001e1e7808 */ /* 0x000fe20002000000 */
[----:B------:R-:W2:Y:S01]  /*7df0*/  MUFU.TANH R110, R111 ;  /* 0x0000006f006e7308 */ /* 0x000ea20000002400 */
[----:B------:R-:W-:Y:S01]  /*7e00*/  I2FP.F32.S32 R106, R106 ;  /* 0x0000006a006a7245 */ /* 0x000fe20000201400 */
[----:B------:R-:W-:Y:S01]  /*7e10*/  FMUL.FTZ R109, R29, R101 ;  /* 0x000000651d6d7220 */ /* 0x000fe20000410000 */
[----:B------:R-:W-:-:S02]  /*7e20*/  FSEL R33, R33, -INF , P3 ;  /* 0xff80000021217808 */ /* 0x000fc40001800000 */
[----:B------:R-:W-:Y:S01]  /*7e30*/  ISETP.GE.AND P3, PT, R35, R168, PT ;  /* 0x000000a82300720c */ /* 0x000fe20003f66270 */
[----:B-1----:R-:W-:Y:S01]  /*7e40*/  FFMA.FTZ R106, -R155, R106, R108 ;  /* 0x0000006a9b6a7223 */ /* 0x002fe2000001016c */
[----:B------:R-:W-:Y:S02]  /*7e50*/  FSEL R30, R30, -INF , !P5 ;  /* 0xff8000001e1e7808 */ /* 0x000fe40006800000 */
[----:B------:R-:W-:Y:S02]  /*7e60*/  ISETP.GE.AND P5, PT, R35, R166, PT ;  /* 0x000000a62300720c */ /* 0x000fe40003fa6270 */
[----:B------:R-:W-:Y:S02]  /*7e70*/  IADD3 R29, PT, PT, R107, 0x37, -R104 ;  /* 0x000000376b1d7810 */ /* 0x000fe40007ffe868 */
        /* <DEDUP_REMOVED lines=9> */
[----:B------:R-:W-:Y:S02]  /*7f10*/  I2FP.F32.S32 R29, R29 ;  /* 0x0000001d001d7245 */ /* 0x000fe40000201400 */
[C---:B------:R-:W-:Y:S02]  /*7f20*/  ISETP.GE.AND P3, PT, R35.reuse, R168, PT ;  /* 0x000000a82300720c */ /* 0x040fe40003f66270 */
[C---:B------:R-:W-:Y:S02]  /*7f30*/  ISETP.GE.AND P6, PT, R35.reuse, R167, PT ;  /* 0x000000a72300720c */ /* 0x040fe40003fc6270 */
[C---:B------:R-:W-:Y:S02]  /*7f40*/  ISETP.GE.AND P5, PT, R35.reuse, R163, PT ;  /* 0x000000a32300720c */ /* 0x040fe40003fa6270 */
[----:B------:R-:W-:Y:S01]  /*7f50*/  ISETP.GE.AND P4, PT, R35, R166, PT ;  /* 0x000000a62300720c */ /* 0x000fe20003f86270 */
[----:B------:R-:W-:Y:S01]  /*7f60*/  FMUL.FTZ R35, R24, R101 ;  /* 0x0000006518237220 */ /* 0x000fe20000410000 */
[----:B--2---:R-:W-:Y:S01]  /*7f70*/  FFMA.FTZ R24, -R155, R29, R110 ;  /* 0x0000001d9b187223 */ /* 0x004fe2000001016e */
[----:B------:R-:W1:Y:S01]  /*7f80*/  MUFU.TANH R108, R109 ;  /* 0x0000006d006c7308 */ /* 0x000e620000002400 */
[----:B------:R-:W-:Y:S01]  /*7f90*/  FMUL.FTZ R112, R25, R101 ;  /* 0x0000006519707220 */ /* 0x000fe20000410000 */
[----:B------:R-:W-:-:S06]  /*7fa0*/  IADD3 R29, PT, PT, R105, 0x30, -R104 ;  /* 0x00000030691d7810 */ /* 0x000fcc0007ffe868 */
[----:B------:R-:W2:Y:S01]  /*7fb0*/  MUFU.TANH R110, R35 ;  /* 0x00000023006e7308 */ /* 0x000ea20000002400 */
[----:B------:R-:W-:Y:S02]  /*7fc0*/  IADD3 R31, PT, PT, R105, 0x37, -R104 ;  /* 0x00000037691f7810 */ /* 0x000fe40007ffe868 */
[----:B------:R-:W-:Y:S02]  /*7fd0*/  IABS R29, R29 ;  /* 0x0000001d001d7213 */ /* 0x000fe40000000000 */
[----:B------:R-:W-:-:S03]  /*7fe0*/  IABS R31, R31 ;  /* 0x0000001f001f7213 */ /* 0x000fc60000000000 */
[----:B------:R-:W3:Y:S01]  /*7ff0*/  MUFU.TANH R112, R112 ;  /* 0x0000007000707308 */ /* 0x000ee20000002400 */
[----:B------:R-:W-:Y:S02]  /*8000*/  I2FP.F32.S32 R29, R29 ;  /* 0x0000001d001d7245 */ /* 0x000fe40000201400 */
[----:B------:R-:W-:Y:S02]  /*8010*/  I2FP.F32.S32 R31, R31 ;  /* 0x0000001f001f7245 */ /* 0x000fe40000201400 */
[----:B------:R-:W-:-:S03]  /*8020*/  IADD3 R25, PT, PT, R105, 0x2f, -R104 ;  /* 0x0000002f69197810 */ /* 0x000fc60007ffe868 */
[C---:B-1----:R-:W-:Y:S01]  /*8030*/  FFMA.FTZ R108, -R155.reuse, R31, R108 ;  /* 0x0000001f9b6c7223 */ /* 0x042fe2000001016c */
[----:B------:R-:W-:Y:S01]  /*8040*/  IABS R25, R25 ;  /* 0x0000001900197213 */ /* 0x000fe20000000000 */
[C---:B--2---:R-:W-:Y:S01]  /*8050*/  FFMA.FTZ R29, -R155.reuse, R29, R110 ;  /* 0x0000001d9b1d7223 */ /* 0x044fe2000001016e */
[----:B------:R-:W-:Y:S02]  /*8060*/  FMUL.FTZ R110, R26, R101 ;  /* 0x000000651a6e7220 */ /* 0x000fe40000410000 */
[----:B------:R-:W-:Y:S01]  /*8070*/  I2FP.F32.S32 R25, R25 ;  /* 0x0000001900197245 */ /* 0x000fe20000201400 */
[----:B------:R-:W-:Y:S01]  /*8080*/  VIADD R31, R102, 0xffffffd0 ;  /* 0xffffffd0661f7836 */ /* 0x000fe20000000000 */
[----:B------:R-:W-:Y:S02]  /*8090*/  FSEL R108, R108, -INF , P3 ;  /* 0xff8000006c6c7808 */ /* 0x000fe40001800000 */
[----:B------:R-:W-:Y:S01]  /*80a0*/  FSEL R24, R24, -INF , P4 ;  /* 0xff80000018187808 */ /* 0x000fe20002000000 */
[----:B------:R-:W1:Y:S01]  /*80b0*/  MUFU.TANH R110, R110 ;  /* 0x0000006e006e7308 */ /* 0x000e620000002400 */
[----:B---3--:R-:W-:Y:S01]  /*80c0*/  FFMA.FTZ R25, -R155, R25, R112 ;  /* 0x000000199b197223 */ /* 0x008fe20000010170 */
[----:B------:R-:W-:Y:S01]  /*80d0*/  FSEL R108, R108, -INF , !P6 ;  /* 0xff8000006c6c7808 */ /* 0x000fe20007000000 */
[----:B------:R-:W-:Y:S01]  /*80e0*/  FMUL.FTZ R112, R27, R101 ;  /* 0x000000651b707220 */ /* 0x000fe20000410000 */
[----:B------:R-:W-:-:S02]  /*80f0*/  FSEL R24, R24, -INF , !P5 ;  /* 0xff80000018187808 */ /* 0x000fc40006800000 */
[C---:B------:R-:W-:Y:S02]  /*8100*/  ISETP.GE.AND P3, PT, R31.reuse, R168, PT ;  /* 0x000000a81f00720c */ /* 0x040fe40003f66270 */
[C---:B------:R-:W-:Y:S02]  /*8110*/  ISETP.GE.AND P6, PT, R31.reuse, R167, PT ;  /* 0x000000a71f00720c */ /* 0x040fe40003fc6270 */
[C---:B------:R-:W-:Y:S02]  /*8120*/  ISETP.GE.AND P4, PT, R31.reuse, R163, PT ;  /* 0x000000a31f00720c */ /* 0x040fe40003f86270 */
[----:B------:R-:W-:Y:S02]  /*8130*/  ISETP.GE.AND P5, PT, R31, R166, PT ;  /* 0x000000a61f00720c */ /* 0x000fe40003fa6270 */
[----:B------:R-:W-:Y:S01]  /*8140*/  IADD3 R31, PT, PT, R107, 0x30, -R104 ;  /* 0x000000306b1f7810 */ /* 0x000fe20007ffe868 */
[----:B------:R-:W2:Y:S03]  /*8150*/  MUFU.TANH R112, R112 ;  /* 0x0000007000707308 */ /* 0x000ea60000002400 */
[----:B------:R-:W-:-:S02]  /*8160*/  IABS R31, R31 ;  /* 0x0000001f001f7213 */ /* 0x000fc40000000000 */
[----:B------:R-:W-:Y:S02]  /*8170*/  IADD3 R26, PT, PT, R107, 0x2f, -R104 ;  /* 0x0000002f6b1a7810 */ /* 0x000fe40007ffe868 */
[----:B------:R-:W-:Y:S01]  /*8180*/  I2FP.F32.S32 R31, R31 ;  /* 0x0000001f001f7245 */ /* 0x000fe20000201400 */
[----:B------:R-:W-:Y:S01]  /*8190*/  VIADD R27, R102, 0xffffffd1 ;  /* 0xffffffd1661b7836 */ /* 0x000fe20000000000 */
[----:B------:R-:W-:-:S03]  /*81a0*/  IABS R26, R26 ;  /* 0x0000001a001a7213 */ /* 0x000fc60000000000 */
[----:B-1----:R-:W-:Y:S01]  /*81b0*/  FFMA.FTZ R31, -R155, R31, R110 ;  /* 0x0000001f9b1f7223 */ /* 0x002fe2000001016e */
[----:B------:R-:W-:Y:S02]  /*81c0*/  FSEL R29, R29, -INF , P3 ;  /* 0xff8000001d1d7808 */ /* 0x000fe40001800000 */
[----:B------:R-:W-:Y:S02]  /*81d0*/  ISETP.GE.AND P3, PT, R27, R168, PT ;  /* 0x000000a81b00720c */ /* 0x000fe40003f66270 */
[----:B------:R-:W-:Y:S02]  /*81e0*/  I2FP.F32.S32 R26, R26 ;  /* 0x0000001a001a7245 */ /* 0x000fe40000201400 */
[----:B------:R-:W-:Y:S02]  /*81f0*/  FSEL R31, R31, -INF , P5 ;  /* 0xff8000001f1f7808 */ /* 0x000fe40002800000 */
[----:B------:R-:W-:Y:S02]  /*8200*/  FSEL R130, R29, -INF , !P6 ;  /* 0xff8000001d827808 */ /* 0x000fe40007000000 */
[----:B------:R-:W-:-:S02]  /*8210*/  ISETP.GE.AND P6, PT, R27, R167, PT ;  /* 0x000000a71b00720c */ /* 0x000fc40003fc6270 */
[----:B------:R-:W-:Y:S01]  /*8220*/  FSEL R25, R25, -INF , P3 ;  /* 0xff80000019197808 */ /* 0x000fe20001800000 */
[----:B--2---:R-:W-:Y:S01]  /*8230*/  FFMA.FTZ R112, -R155, R26, R112 ;  /* 0x0000001a9b707223 */ /* 0x004fe20000010170 */
[----:B------:R-:W-:Y:S02]  /*8240*/  FSEL R110, R31, -INF , !P4 ;  /* 0xff8000001f6e7808 */ /* 0x000fe40006000000 */
[----:B------:R-:W-:Y:S02]  /*8250*/  ISETP.GE.AND P4, PT, R27, R166, PT ;  /* 0x000000a61b00720c */ /* 0x000fe40003f86270 */
[----:B------:R-:W-:Y:S01]  /*8260*/  FSEL R124, R25, -INF , !P6 ;  /* 0xff800000197c7808 */ /* 0x000fe20007000000 */
[----:B------:R-:W-:Y:S01]  /*8270*/  FMUL.FTZ R25, R20, R101 ;  /* 0x0000006514197220 */ /* 0x000fe20000410000 */
[----:B------:R-:W-:Y:S01]  /*8280*/  ISETP.GE.AND P5, PT, R27, R163, PT ;  /* 0x000000a31b00720c */ /* 0x000fe20003fa6270 */
[----:B------:R-:W-:Y:S01]  /*8290*/  VIADD R26, R102, 0xffffffd8 ;  /* 0xffffffd8661a7836 */ /* 0x000fe20000000000 */
[----:B------:R-:W-:Y:S01]  /*82a0*/  FSEL R114, R112, -INF , P4 ;  /* 0xff80000070727808 */ /* 0x000fe20002000000 */
[----:B------:R-:W1:Y:S03]  /*82b0*/  MUFU.TANH R192, R25 ;  /* 0x0000001900c07308 */ /* 0x000e660000002400 */
[----:B------:R-:W-:-:S02]  /*82c0*/  FSEL R114, R114, -INF , !P5 ;  /* 0xff80000072727808 */ /* 0x000fc40006800000 */
[C---:B------:R-:W-:Y:S02]  /*82d0*/  ISETP.GE.AND P3, PT, R26.reuse, R168, PT ;  /* 0x000000a81a00720c */ /* 0x040fe40003f66270 */
[C---:B------:R-:W-:Y:S02]  /*82e0*/  ISETP.GE.AND P6, PT, R26.reuse, R167, PT ;  /* 0x000000a71a00720c */ /* 0x040fe40003fc6270 */
[C---:B------:R-:W-:Y:S02]  /*82f0*/  ISETP.GE.AND P4, PT, R26.reuse, R163, PT ;  /* 0x000000a31a00720c */ /* 0x040fe40003f86270 */
[----:B------:R-:W-:Y:S01]  /*8300*/  ISETP.GE.AND P5, PT, R26, R166, PT ;  /* 0x000000a61a00720c */ /* 0x000fe20003fa6270 */
[----:B------:R-:W-:Y:S01]  /*8310*/  FMUL.FTZ R26, R22, R101 ;  /* 0x00000065161a7220 */ /* 0x000fe20000410000 */
[----:B------:R-:W-:-:S04]  /*8320*/  IADD3 R22, PT, PT, R105, 0x28, -R104 ;  /* 0x0000002869167810 */ /* 0x000fc80007ffe868 */
[----:B------:R-:W-:Y:S01]  /*8330*/  IABS R22, R22 ;  /* 0x0000001600167213 */ /* 0x000fe20000000000 */
[----:B------:R-:W2:Y:S03]  /*8340*/  MUFU.TANH R188, R26 ;  /* 0x0000001a00bc7308 */ /* 0x000ea60000002400 */
[----:B------:R-:W-:Y:S02]  /*8350*/  I2FP.F32.S32 R22, R22 ;  /* 0x0000001600167245 */ /* 0x000fe40000201400 */
[----:B------:R-:W-:-:S03]  /*8360*/  IADD3 R20, PT, PT, R107, 0x28, -R104 ;  /* 0x000000286b147810 */ /* 0x000fc60007ffe868 */
[----:B-1----:R-:W-:Y:S01]  /*8370*/  FFMA.FTZ R192, -R155, R22, R192 ;  /* 0x000000169bc07223 */ /* 0x002fe200000101c0 */
[----:B------:R-:W-:Y:S01]  /*8380*/  FMUL.FTZ R22, R21, R101 ;  /* 0x0000006515167220 */ /* 0x000fe20000410000 */
[----:B------:R-:W-:-:S05]  /*8390*/  IABS R20, R20 ;  /* 0x0000001400147213 */ /* 0x000fca0000000000 */
        /* <DEDUP_REMOVED lines=39> */
[----:B------:R-:W-:Y:S02]  /*8610*/  FSEL R194, R21, -INF , !P6 ;  /* 0xff80000015c27808 */ /* 0x000fe40007000000 */
[C---:B------:R-:W-:Y:S02]  /*8620*/  ISETP.GE.AND P5, PT, R20.reuse, R166, PT ;  /* 0x000000a61400720c */ /* 0x040fe40003fa6270 */
[C---:B------:R-:W-:Y:S02]  /*8630*/  ISETP.GE.AND P6, PT, R20.reuse, R167, PT ;  /* 0x000000a71400720c */ /* 0x040fe40003fc6270 */
[----:B------:R-:W-:Y:S01]  /*8640*/  ISETP.GE.AND P4, PT, R20, R163, PT ;  /* 0x000000a31400720c */ /* 0x000fe20003f86270 */
[-C--:B------:R-:W-:Y:S01]  /*8650*/  FMUL.FTZ R20, R17, R101.reuse ;  /* 0x0000006511147220 */ /* 0x080fe20000410000 */
[----:B------:R-:W-:Y:S01]  /*8660*/  VIADD R18, R102, 0xffffffe1 ;  /* 0xffffffe166127836 */ /* 0x000fe20000000000 */
[----:B------:R-:W-:Y:S02]  /*8670*/  FSEL R16, R16, -INF , P3 ;  /* 0xff80000010107808 */ /* 0x000fe40001800000 */
        /* <DEDUP_REMOVED lines=9> */
[----:B------:R-:W2:Y:S01]  /*8710*/  MUFU.TANH R18, R19 ;  /* 0x0000001300127308 */ /* 0x000ea20000002400 */
[----:B------:R-:W-:-:S02]  /*8720*/  IADD3 R17, PT, PT, R105, 0x1f, -R104 ;  /* 0x0000001f69117810 */ /* 0x000fc40007ffe868 */
[----:B------:R-:W-:Y:S02]  /*8730*/  IADD3 R16, PT, PT, R107, 0x1f, -R104 ;  /* 0x0000001f6b107810 */ /* 0x000fe40007ffe868 */
[----:B------:R-:W-:Y:S02]  /*8740*/  IABS R17, R17 ;  /* 0x0000001100117213 */ /* 0x000fe40000000000 */
[----:B------:R-:W-:Y:S02]  /*8750*/  IABS R16, R16 ;  /* 0x0000001000107213 */ /* 0x000fe40000000000 */
[----:B------:R-:W-:Y:S02]  /*8760*/  I2FP.F32.S32 R17, R17 ;  /* 0x0000001100117245 */ /* 0x000fe40000201400 */
[----:B------:R-:W-:-:S03]  /*8770*/  I2FP.F32.S32 R111, R16 ;  /* 0x00000010006f7245 */ /* 0x000fc60000201400 */
[C---:B-1----:R-:W-:Y:S01]  /*8780*/  FFMA.FTZ R176, -R155.reuse, R17, R176 ;  /* 0x000000119bb07223 */ /* 0x042fe200000101b0 */
[----:B------:R-:W-:Y:S01]  /*8790*/  FMUL.FTZ R17, R12, R101 ;  /* 0x000000650c117220 */ /* 0x000fe20000410000 */
[----:B--2---:R-:W-:-:S03]  /*87a0*/  FFMA.FTZ R111, -R155, R111, R18 ;  /* 0x0000006f9b6f7223 */ /* 0x004fc60000010112 */
[----:B------:R-:W1:Y:S01]  /*87b0*/  MUFU.TANH R18, R17 ;  /* 0x0000001100127308 */ /* 0x000e620000002400 */
[----:B------:R-:W-:Y:S01]  /*87c0*/  IADD3 R12, PT, PT, R105, 0x18, -R104 ;  /* 0x00000018690c7810 */ /* 0x000fe20007ffe868 */
[----:B------:R-:W-:Y:S01]  /*87d0*/  VIADD R16, R102, 0xffffffe8 ;  /* 0xffffffe866107836 */ /* 0x000fe20000000000 */
[----:B------:R-:W-:Y:S02]  /*87e0*/  FSEL R176, R176, -INF , P3 ;  /* 0xff800000b0b07808 */ /* 0x000fe40001800000 */
[----:B------:R-:W-:Y:S02]  /*87f0*/  IABS R12, R12 ;  /* 0x0000000c000c7213 */ /* 0x000fe40000000000 */
[----:B------:R-:W-:Y:S02]  /*8800*/  FSEL R111, R111, -INF , P4 ;  /* 0xff8000006f6f7808 */ /* 0x000fe40002000000 */
[----:B------:R-:W-:Y:S02]  /*8810*/  I2FP.F32.S32 R12, R12 ;  /* 0x0000000c000c7245 */ /* 0x000fe40000201400 */
[----:B------:R-:W-:-:S02]  /*8820*/  FSEL R176, R176, -INF , !P6 ;  /* 0xff800000b0b07808 */ /* 0x000fc40007000000 */
[----:B------:R-:W-:Y:S02]  /*8830*/  FSEL R111, R111, -INF , !P5 ;  /* 0xff8000006f6f7808 */ /* 0x000fe40006800000 */
[C---:B------:R-:W-:Y:S02]  /*8840*/  ISETP.GE.AND P3, PT, R16.reuse, R168, PT ;  /* 0x000000a81000720c */ /* 0x040fe40003f66270 */
[C---:B------:R-:W-:Y:S02]  /*8850*/  ISETP.GE.AND P6, PT, R16.reuse, R167, PT ;  /* 0x000000a71000720c */ /* 0x040fe40003fc6270 */
[C---:B------:R-:W-:Y:S02]  /*8860*/  ISETP.GE.AND P4, PT, R16.reuse, R163, PT ;  /* 0x000000a31000720c */ /* 0x040fe40003f86270 */
[----:B------:R-:W-:Y:S01]  /*8870*/  ISETP.GE.AND P5, PT, R16, R166, PT ;  /* 0x000000a61000720c */ /* 0x000fe20003fa6270 */
[-C--:B------:R-:W-:Y:S01]  /*8880*/  FMUL.FTZ R16, R13, R101.reuse ;  /* 0x000000650d107220 */ /* 0x080fe20000410000 */
[----:B-1----:R-:W-:Y:S01]  /*8890*/  FFMA.FTZ R17, -R155, R12, R18 ;  /* 0x0000000c9b117223 */ /* 0x002fe20000010112 */
[----:B------:R-:W-:Y:S01]  /*88a0*/  IADD3 R13, PT, PT, R105, 0x17, -R104 ;  /* 0x00000017690d7810 */ /* 0x000fe20007ffe868 */
[----:B------:R-:W-:Y:S01]  /*88b0*/  FMUL.FTZ R18, R14, R101 ;  /* 0x000000650e127220 */ /* 0x000fe20000410000 */
[----:B------:R1:W2:Y:S02]  /*88c0*/  MUFU.TANH R12, R16 ;  /* 0x00000010000c7308 */ /* 0x0002a40000002400 */
[----:B------:R-:W-:-:S06]  /*88d0*/  IABS R13, R13 ;  /* 0x0000000d000d7213 */ /* 0x000fcc0000000000 */
[----:B------:R-:W3:Y:S01]  /*88e0*/  MUFU.TANH R18, R18 ;  /* 0x0000001200127308 */ /* 0x000ee20000002400 */
[----:B------:R-:W-:Y:S01]  /*88f0*/  IMAD.MOV.U32 R14, RZ, RZ, R13 ;  /* 0x000000ffff0e7224 */ /* 0x000fe200078e000d */
[----:B------:R-:W-:Y:S01]  /*8900*/  IADD3 R13, PT, PT, R107, 0x18, -R104 ;  /* 0x000000186b0d7810 */ /* 0x000fe20007ffe868 */
[----:B-1----:R-:W-:-:S03]  /*8910*/  FMUL.FTZ R16, R15, R101 ;  /* 0x000000650f107220 */ /* 0x002fc60000410000 */
[----:B------:R-:W-:Y:S02]  /*8920*/  I2FP.F32.S32 R14, R14 ;  /* 0x0000000e000e7245 */ /* 0x000fe40000201400 */
[----:B------:R-:W-:Y:S01]  /*8930*/  IABS R13, R13 ;  /* 0x0000000d000d7213 */ /* 0x000fe20000000000 */
[----:B------:R-:W1:Y:S02]  /*8940*/  MUFU.TANH R16, R16 ;  /* 0x0000001000107308 */ /* 0x000e640000002400 */
[----:B--2---:R-:W-:Y:S01]  /*8950*/  FFMA.FTZ R12, -R155, R14, R12 ;  /* 0x0000000e9b0c7223 */ /* 0x004fe2000001010c */
[----:B------:R-:W-:Y:S02]  /*8960*/  I2FP.F32.S32 R15, R13 ;  /* 0x0000000d000f7245 */ /* 0x000fe40000201400 */
[----:B------:R-:W-:-:S03]  /*8970*/  IADD3 R14, PT, PT, R107, 0x17, -R104 ;  /* 0x000000176b0e7810 */ /* 0x000fc60007ffe868 */
[----:B---3--:R-:W-:Y:S01]  /*8980*/  FFMA.FTZ R15, -R155, R15, R18 ;  /* 0x0000000f9b0f7223 */ /* 0x008fe20000010112 */
[----:B------:R-:W-:Y:S01]  /*8990*/  IABS R14, R14 ;  /* 0x0000000e000e7213 */ /* 0x000fe20000000000 */
[----:B------:R-:W-:-:S03]  /*89a0*/  VIADD R13, R102, 0xffffffe9 ;  /* 0xffffffe9660d7836 */ /* 0x000fc60000000000 */
[----:B------:R-:W-:Y:S02]  /*89b0*/  I2FP.F32.S32 R14, R14 ;  /* 0x0000000e000e7245 */ /* 0x000fe40000201400 */
[----:B------:R-:W-:Y:S02]  /*89c0*/  FSEL R15, R15, -INF , P5 ;  /* 0xff8000000f0f7808 */ /* 0x000fe40002800000 */
[----:B------:R-:W-:Y:S02]  /*89d0*/  FSEL R17, R17, -INF , P3 ;  /* 0xff80000011117808 */ /* 0x000fe40001800000 */
[----:B------:R-:W-:Y:S01]  /*89e0*/  ISETP.GE.AND P3, PT, R13, R168, PT ;  /* 0x000000a80d00720c */ /* 0x000fe20003f66270 */
[----:B-1----:R-:W-:Y:S01]  /*89f0*/  FFMA.FTZ R14, -R155, R14, R16 ;  /* 0x0000000e9b0e7223 */ /* 0x002fe20000010110 */
[----:B------:R-:W-:Y:S02]  /*8a00*/  FSEL R125, R15, -INF , !P4 ;  /* 0xff8000000f7d7808 */ /* 0x000fe40006000000 */
[----:B------:R-:W-:-:S02]  /*8a10*/  ISETP.GE.AND P4, PT, R13, R166, PT ;  /* 0x000000a60d00720c */ /* 0x000fc40003f86270 */
[----:B------:R-:W-:Y:S02]  /*8a20*/  FSEL R178, R17, -INF , !P6 ;  /* 0xff80000011b27808 */ /* 0x000fe40007000000 */
[----:B------:R-:W-:Y:S02]  /*8a30*/  FSEL R12, R12, -INF , P3 ;  /* 0xff8000000c0c7808 */ /* 0x000fe40001800000 */
[C---:B------:R-:W-:Y:S02]  /*8a40*/  ISETP.GE.AND P6, PT, R13.reuse, R167, PT ;  /* 0x000000a70d00720c */ /* 0x040fe40003fc6270 */
[----:B------:R-:W-:Y:S01]  /*8a50*/  FSEL R126, R14, -INF , P4 ;  /* 0xff8000000e7e7808 */ /* 0x000fe20002000000 */
[----:B------:R-:W-:Y:S01]  /*8a60*/  FMUL.FTZ R14, R8, R101 ;  /* 0x00000065080e7220 */ /* 0x000fe20000410000 */
[----:B------:R-:W-:Y:S01]  /*8a70*/  ISETP.GE.AND P5, PT, R13, R163, PT ;  /* 0x000000a30d00720c */ /* 0x000fe20003fa6270 */
[----:B------:R-:W-:Y:S01]  /*8a80*/  VIADD R13, R102, 0xfffffff0 ;  /* 0xfffffff0660d7836 */ /* 0x000fe20000000000 */
[----:B------:R-:W-:-:S02]  /*8a90*/  FSEL R171, R12, -INF , !P6 ;  /* 0xff8000000cab7808 */ /* 0x000fc40007000000 */
[----:B------:R1:W2:Y:S01]  /*8aa0*/  MUFU.TANH R12, R14 ;  /* 0x0000000e000c7308 */ /* 0x0002a20000002400 */
[----:B------:R-:W-:Y:S02]  /*8ab0*/  FSEL R126, R126, -INF , !P5 ;  /* 0xff8000007e7e7808 */ /* 0x000fe40006800000 */
[C---:B------:R-:W-:Y:S02]  /*8ac0*/  ISETP.GE.AND P3, PT, R13.reuse, R168, PT ;  /* 0x000000a80d00720c */ /* 0x040fe40003f66270 */
[C---:B------:R-:W-:Y:S02]  /*8ad0*/  ISETP.GE.AND P6, PT, R13.reuse, R167, PT ;  /* 0x000000a70d00720c */ /* 0x040fe40003fc6270 */
[C---:B------:R-:W-:Y:S02]  /*8ae0*/  ISETP.GE.AND P4, PT, R13.reuse, R163, PT ;  /* 0x000000a30d00720c */ /* 0x040fe40003f86270 */
[----:B------:R-:W-:Y:S01]  /*8af0*/  ISETP.GE.AND P5, PT, R13, R166, PT ;  /* 0x000000a60d00720c */ /* 0x000fe20003fa6270 */
[----:B------:R-:W-:Y:S01]  /*8b00*/  FMUL.FTZ R10, R10, R101 ;  /* 0x000000650a0a7220 */ /* 0x000fe20000410000 */
[----:B------:R-:W-:-:S02]  /*8b10*/  IADD3 R13, PT, PT, R105, 0x10, -R104 ;  /* 0x00000010690d7810 */ /* 0x000fc40007ffe868 */
[----:B------:R-:W-:Y:S02]  /*8b20*/  IADD3 R8, PT, PT, R107, 0x10, -R104 ;  /* 0x000000106b087810 */ /* 0x000fe40007ffe868 */
[----:B------:R-:W-:Y:S01]  /*8b30*/  IABS R13, R13 ;  /* 0x0000000d000d7213 */ /* 0x000fe20000000000 */
[----:B------:R-:W3:Y:S01]  /*8b40*/  MUFU.TANH R10, R10 ;  /* 0x0000000a000a7308 */ /* 0x000ee20000002400 */
[----:B------:R-:W-:Y:S02]  /*8b50*/  IABS R8, R8 ;  /* 0x0000000800087213 */ /* 0x000fe40000000000 */
[----:B------:R-:W-:Y:S01]  /*8b60*/  I2FP.F32.S32 R13, R13 ;  /* 0x0000000d000d7245 */ /* 0x000fe20000201400 */
[----:B-1----:R-:W-:-:S04]  /*8b70*/  FMUL.FTZ R14, R11, R101 ;  /* 0x000000650b0e7220 */ /* 0x002fc80000410000 */
[----:B--2---:R-:W-:Y:S01]  /*8b80*/  FFMA.FTZ R12, -R155, R13, R12 ;  /* 0x0000000d9b0c7223 */ /* 0x004fe2000001010c */
[----:B------:R-:W-:Y:S01]  /*8b90*/  I2FP.F32.S32 R13, R8 ;  /* 0x00000008000d7245 */ /* 0x000fe20000201400 */
[----:B------:R-:W-:Y:S01]  /*8ba0*/  FMUL.FTZ R8, R9, R101 ;  /* 0x0000006509087220 */ /* 0x000fe20000410000 */
[----:B------:R-:W1:Y:S01]  /*8bb0*/  MUFU.TANH R14, R14 ;  /* 0x0000000e000e7308 */ /* 0x000e620000002400 */
[----:B------:R-:W-:-:S07]  /*8bc0*/  IADD3 R11, PT, PT, R107, 0xf, -R104 ;  /* 0x0000000f6b0b7810 */ /* 0x000fce0007ffe868 */
[----:B------:R-:W2:Y:S01]  /*8bd0*/  MUFU.TANH R8, R8 ;  /* 0x0000000800087308 */ /* 0x000ea20000002400 */
[----:B---3--:R-:W-:Y:S01]  /*8be0*/  FFMA.FTZ R9, -R155, R13, R10 ;  /* 0x0000000d9b097223 */ /* 0x008fe2000001010a */
[----:B------:R-:W-:Y:S02]  /*8bf0*/  IADD3 R13, PT, PT, R105, 0xf, -R104 ;  /* 0x0000000f690d7810 */ /* 0x000fe40007ffe868 */
[----:B------:R-:W-:Y:S02]  /*8c00*/  IABS R11, R11 ;  /* 0x0000000b000b7213 */ /* 0x000fe40000000000 */
[----:B------:R-:W-:Y:S01]  /*8c10*/  IABS R13, R13 ;  /* 0x0000000d000d7213 */ /* 0x000fe20000000000 */
[----:B------:R-:W-:Y:S01]  /*8c20*/  VIADD R10, R102, 0xfffffff1 ;  /* 0xfffffff1660a7836 */ /* 0x000fe20000000000 */
[----:B------:R-:W-:Y:S02]  /*8c30*/  I2FP.F32.S32 R11, R11 ;  /* 0x0000000b000b7245 */ /* 0x000fe40000201400 */
[----:B------:R-:W-:-:S02]  /*8c40*/  I2FP.F32.S32 R13, R13 ;  /* 0x0000000d000d7245 */ /* 0x000fc40000201400 */
[----:B------:R-:W-:Y:S01]  /*8c50*/  FSEL R9, R9, -INF , P5 ;  /* 0xff80000009097808 */ /* 0x000fe20002800000 */
[----:B-1----:R-:W-:Y:S01]  /*8c60*/  FFMA.FTZ R11, -R155, R11, R14 ;  /* 0x0000000b9b0b7223 */ /* 0x002fe2000001010e */
[----:B------:R-:W-:Y:S02]  /*8c70*/  FSEL R12, R12, -INF , P3 ;  /* 0xff8000000c0c7808 */ /* 0x000fe40001800000 */
[----:B------:R-:W-:Y:S01]  /*8c80*/  FSEL R131, R9, -INF , !P4 ;  /* 0xff80000009837808 */ /* 0x000fe20006000000 */
[----:B--2---:R-:W-:Y:S01]  /*8c90*/  FFMA.FTZ R13, -R155, R13, R8 ;  /* 0x0000000d9b0d7223 */ /* 0x004fe20000010108 */
[C---:B------:R-:W-:Y:S02]  /*8ca0*/  ISETP.GE.AND P3, PT, R10.reuse, R168, PT ;  /* 0x000000a80a00720c */ /* 0x040fe40003f66270 */
[----:B------:R-:W-:Y:S01]  /*8cb0*/  ISETP.GE.AND P4, PT, R10, R166, PT ;  /* 0x000000a60a00720c */ /* 0x000fe20003f86270 */
[----:B------:R-:W-:Y:S01]  /*8cc0*/  VIADD R8, R102, 0xfffffff8 ;  /* 0xfffffff866087836 */ /* 0x000fe20000000000 */
[----:B------:R-:W-:Y:S01]  /*8cd0*/  FSEL R169, R12, -INF , !P6 ;  /* 0xff8000000ca97808 */ /* 0x000fe20007000000 */
[----:B------:R-:W-:Y:S01]  /*8ce0*/  FMUL.FTZ R4, R4, R101 ;  /* 0x0000006504047220 */ /* 0x000fe20000410000 */
[----:B------:R-:W-:-:S02]  /*8cf0*/  ISETP.GE.AND P6, PT, R10, R167, PT ;  /* 0x000000a70a00720c */ /* 0x000fc40003fc6270 */
[----:B------:R-:W-:Y:S02]  /*8d00*/  ISETP.GE.AND P5, PT, R10, R163, PT ;  /* 0x000000a30a00720c */ /* 0x000fe40003fa6270 */
[----:B------:R-:W-:Y:S02]  /*8d10*/  FSEL R13, R13, -INF , P3 ;  /* 0xff8000000d0d7808 */ /* 0x000fe40001800000 */
[----:B------:R-:W-:Y:S02]  /*8d20*/  FSEL R11, R11, -INF , P4 ;  /* 0xff8000000b0b7808 */ /* 0x000fe40002000000 */
[----:B------:R-:W-:Y:S02]  /*8d30*/  FSEL R172, R13, -INF , !P6 ;  /* 0xff8000000dac7808 */ /* 0x000fe40007000000 */
[----:B------:R-:W-:Y:S02]  /*8d40*/  FSEL R170, R11, -INF , !P5 ;  /* 0xff8000000baa7808 */ /* 0x000fe40006800000 */
[----:B------:R-:W-:-:S02]  /*8d50*/  ISETP.GE.AND P3, PT, R8, R168, PT ;  /* 0x000000a80800720c */ /* 0x000fc40003f66270 */
[C---:B------:R-:W-:Y:S02]  /*8d60*/  ISETP.GE.AND P6, PT, R8.reuse, R167, PT ;  /* 0x000000a70800720c */ /* 0x040fe40003fc6270 */
[C---:B------:R-:W-:Y:S02]  /*8d70*/  ISETP.GE.AND P4, PT, R8.reuse, R163, PT ;  /* 0x000000a30800720c */ /* 0x040fe40003f86270 */
[----:B------:R-:W-:Y:S01]  /*8d80*/  ISETP.GE.AND P5, PT, R8, R166, PT ;  /* 0x000000a60800720c */ /* 0x000fe20003fa6270 */
[-C--:B------:R-:W-:Y:S01]  /*8d90*/  FMUL.FTZ R8, R5, R101.reuse ;  /* 0x0000006505087220 */ /* 0x080fe20000410000 */
[----:B------:R-:W1:Y:S01]  /*8da0*/  MUFU.TANH R4, R4 ;  /* 0x0000000400047308 */ /* 0x000e620000002400 */
[----:B------:R-:W-:Y:S01]  /*8db0*/  FMUL.FTZ R6, R6, R101 ;  /* 0x0000006506067220 */ /* 0x000fe20000410000 */
[----:B------:R-:W-:-:S06]  /*8dc0*/  IADD3 R5, PT, PT, R105, 0x8, -R104 ;  /* 0x0000000869057810 */ /* 0x000fcc0007ffe868 */
[----:B------:R-:W2:Y:S01]  /*8dd0*/  MUFU.TANH R8, R8 ;  /* 0x0000000800087308 */ /* 0x000ea20000002400 */
[----:B------:R-:W-:Y:S02]  /*8de0*/  IABS R5, R5 ;  /* 0x0000000500057213 */ /* 0x000fe40000000000 */
[----:B------:R-:W-:-:S05]  /*8df0*/  IADD3 R105, PT, PT, R105, 0x7, -R104 ;  /* 0x0000000769697810 */ /* 0x000fca0007ffe868 */
[----:B------:R-:W3:Y:S01]  /*8e00*/  MUFU.TANH R6, R6 ;  /* 0x0000000600067308 */ /* 0x000ee20000002400 */
[----:B------:R-:W-:Y:S01]  /*8e10*/  FMUL.FTZ R7, R7, R101 ;  /* 0x0000006507077220 */ /* 0x000fe20000410000 */
[----:B------:R-:W-:Y:S02]  /*8e20*/  I2FP.F32.S32 R5, R5 ;  /* 0x0000000500057245 */ /* 0x000fe40000201400 */
[----:B------:R-:W-:Y:S02]  /*8e30*/  IADD3 R9, PT, PT, R107, 0x8, -R104 ;  /* 0x000000086b097810 */ /* 0x000fe40007ffe868 */
[----:B------:R-:W-:Y:S01]  /*8e40*/  IABS R105, R105 ;  /* 0x0000006900697213 */ /* 0x000fe20000000000 */
[----:B-1----:R-:W-:Y:S01]  /*8e50*/  FFMA.FTZ R4, -R155, R5, R4 ;  /* 0x000000059b047223 */ /* 0x002fe20000010104 */
[----:B------:R-:W1:Y:S01]  /*8e60*/  MUFU.TANH R10, R7 ;  /* 0x00000007000a7308 */ /* 0x000e620000002400 */
[----:B------:R-:W-:Y:S01]  /*8e70*/  IABS R9, R9 ;  /* 0x0000000900097213 */ /* 0x000fe20000000000 */
[----:B------:R-:W-:Y:S01]  /*8e80*/  VIADD R102, R102, 0xfffffff9 ;  /* 0xfffffff966667836 */ /* 0x000fe20000000000 */
[----:B------:R-:W-:-:S02]  /*8e90*/  I2FP.F32.S32 R105, R105 ;  /* 0x0000006900697245 */ /* 0x000fc40000201400 */
[----:B------:R-:W-:Y:S02]  /*8ea0*/  I2FP.F32.S32 R9, R9 ;  /* 0x0000000900097245 */ /* 0x000fe40000201400 */
[----:B------:R-:W-:Y:S01]  /*8eb0*/  IADD3 R104, PT, PT, R107, 0x7, -R104 ;  /* 0x000000076b687810 */ /* 0x000fe20007ffe868 */
[C---:B--2---:R-:W-:Y:S01]  /*8ec0*/  FFMA.FTZ R8, -R155.reuse, R105, R8 ;  /* 0x000000699b087223 */ /* 0x044fe20000010108 */
[----:B------:R-:W-:Y:S01]  /*8ed0*/  FSEL R4, R4, -INF , P3 ;  /* 0xff80000004047808 */ /* 0x000fe20001800000 */
[----:B------:R-:W-:Y:S01]  /*8ee0*/  VIADD R112, R118, 0xfffffffe ;  /* 0xfffffffe76707836 */ /* 0x000fe20000000000 */
[----:B------:R-:W-:Y:S01]  /*8ef0*/  BAR.SYNC.DEFER_BLOCKING 0x0 ;  /* 0x0000000000007b1d */ /* 0x000fe20000010000 */
[----:B------:R-:W-:Y:S01]  /*8f00*/  ISETP.GE.AND P3, PT, R102, R168, PT ;  /* 0x000000a86600720c */ /* 0x000fe20003f66270 */
[----:B---3--:R-:W-:Y:S01]  /*8f10*/  FFMA.FTZ R6, -R155, R9, R6 ;  /* 0x000000099b067223 */ /* 0x008fe20000010106 */
[----:B------:R-:W-:Y:S02]  /*8f20*/  IABS R104, R104 ;  /* 0x0000006800687213 */ /* 0x000fe40000000000 */
[----:B------:R-:W-:-:S02]  /*8f30*/  FSEL R8, R8, -INF , P3 ;  /* 0xff80000008087808 */ /* 0x000fc40001800000 */
[----:B------:R-:W-:Y:S02]  /*8f40*/  ISETP.GT.AND P3, PT, R112, R149, PT ;  /* 0x000000957000720c */ /* 0x000fe40003f64270 */
[----:B------:R-:W-:Y:S02]  /*8f50*/  I2FP.F32.S32 R5, R104 ;  /* 0x0000006800057245 */ /* 0x000fe40000201400 */
[----:B------:R-:W-:-:S03]  /*8f60*/  FSEL R6, R6, -INF , P5 ;  /* 0xff80000006067808 */ /* 0x000fc60002800000 */
[----:B-1----:R-:W-:Y:S01]  /*8f70*/  FFMA.FTZ R5, -R155, R5, R10 ;  /* 0x000000059b057223 */ /* 0x002fe2000001010a */
[----:B------:R-:W-:Y:S02]  /*8f80*/  FSEL R180, R6, -INF , !P4 ;  /* 0xff80000006b47808 */ /* 0x000fe40006000000 */
[----:B------:R-:W-:Y:S02]  /*8f90*/  ISETP.GE.AND P4, PT, R102, R166, PT ;  /* 0x000000a66600720c */ /* 0x000fe40003f86270 */
        /* <DEDUP_REMOVED lines=72> */
.L_x_14168:
        /* <DEDUP_REMOVED lines=8> */
.L_x_14169:
[----:B------:R-:W-:Y:S05]  /*94a0*/  BSYNC.RECONVERGENT B0 ;  /* 0x0000000000007941 */ /* 0x000fea0003800200 */
.L_x_14167:
        /* <DEDUP_REMOVED lines=49> */
.L_x_14166:
[----:B------:R-:W-:Y:S05]  /*97c0*/  BSYNC.RECONVERGENT B1 ;  /* 0x0000000000017941 */ /* 0x000fea0003800200 */
.L_x_14165:
        /* <DEDUP_REMOVED lines=48> */
[----:B------:R-:W-:Y:S01]  /*9ad0*/  FFMA.FTZ R0, R24, R184, -R181 ;  /* 0x000000b818007223 */ /* 0x000fe200000108b5 */
        /* <DEDUP_REMOVED lines=49> */
[----:B------:R-:W-:Y:S01]  /*9df0*/  FMUL.FTZ R59, R59, R108 ;  /* 0x0000006c3b3b7220 */ /* 0x000fe20000410000 */
[----:B------:R-:W-:Y:S01]  /*9e00*/  LDSM.16.MT88.4 R72, [R138+0x8800] ;  /* 0x008800008a48783b */ /* 0x000fe20000004200 */
[-C--:B------:R-:W-:Y:S01]  /*9e10*/  FFMA.FTZ R129, R130, R184.reuse, -R179 ;  /* 0x000000b882817223 */ /* 0x080fe200000108b3 */
[----:B------:R-:W-:Y:S01]  /*9e20*/  FFMA.FTZ R113, R114, R184, -R181 ;  /* 0x000000b872717223 */ /* 0x000fe200000108b5 */
[C---:B--2---:R-:W-:Y:S01]  /*9e30*/  HMMA.16816.F32 R28, R96.reuse, R32, R28 ;  /* 0x00000020601c723c */ /* 0x044fe2000000181c */
        /* <DEDUP_REMOVED lines=8> */
[----:B------:R-:W1:Y:S01]  /*9ec0*/  LDSM.16.MT88.4 R68, [R138+0xa000] ;  /* 0x00a000008a44783b */ /* 0x000e620000004200 */
[-CC-:B------:R-:W-:Y:S01]  /*9ed0*/  FFMA.FTZ R114, R188, R184.reuse, -R181.reuse ;  /* 0x000000b8bc727223 */ /* 0x180fe200000108b5 */
[-C--:B------:R-:W-:Y:S01]  /*9ee0*/  FFMA.FTZ R109, R190, R184.reuse, -R181 ;  /* 0x000000b8be6d7223 */ /* 0x080fe200000108b5 */
[--C-:B------:R-:W-:Y:S01]  /*9ef0*/  FFMA.FTZ R194, R194, R184, -R179.reuse ;  /* 0x000000b8c2c27223 */ /* 0x100fe200000108b3 */
        /* <DEDUP_REMOVED lines=26> */
[----:B------:R-:W2:Y:S01]  /*a0a0*/  LDSM.16.MT88.4 R24, [R133+0x8000] ;  /* 0x008000008518783b */ /* 0x000ea20000004200 */
[-C--:B------:R-:W-:Y:S01]  /*a0b0*/  FMUL.FTZ R20, R80, R183.reuse ;  /* 0x000000b750147220 */ /* 0x080fe20000410000 */
[----:B------:R-:W-:Y:S01]  /*a0c0*/  MUFU.EX2 R109, R109 ;  /* 0x0000006d006d7308 */ /* 0x000fe20000000800 */
        /* <DEDUP_REMOVED lines=12> */
[C---:B-1----:R-:W-:Y:S01]  /*a190*/  HMMA.16816.F32 R36, R96.reuse, R68, R36 ;  /* 0x000000446024723c */ /* 0x042fe20000001824 */
[-C--:B------:R-:W-:Y:S01]  /*a1a0*/  FFMA.FTZ R128, R128, R184.reuse, -R181 ;  /* 0x000000b880807223 */ /* 0x080fe200000108b5 */
[----:B------:R-:W-:Y:S01]  /*a1b0*/  MUFU.EX2 R185, R185 ;  /* 0x000000b900b97308 */ /* 0x000fe20000000800 */
[----:B------:R-:W-:Y:S01]  /*a1c0*/  LDSM.16.MT88.4 R92, [R138+0x9800] ;  /* 0x009800008a5c783b */ /* 0x000fe20000004200 */
[-CC-:B------:R-:W-:Y:S01]  /*a1d0*/  FFMA.FTZ R169, R169, R184.reuse, -R179.reuse ;  /* 0x000000b8a9a97223 */ /* 0x180fe200000108b3 */
[-CC-:B------:R-:W-:Y:S01]  /*a1e0*/  FFMA.FTZ R172, R172, R184.reuse, -R179.reuse ;  /* 0x000000b8acac7223 */ /* 0x180fe200000108b3 */
[----:B------:R-:W-:Y:S01]  /*a1f0*/  MUFU.EX2 R176, R176 ;  /* 0x000000b000b07308 */ /* 0x000fe20000000800 */
[-CC-:B------:R-:W-:Y:S01]  /*a200*/  FFMA.FTZ R182, R182, R184.reuse, -R179.reuse ;  /* 0x000000b8b6b67223 */ /* 0x180fe200000108b3 */
[C---:B------:R-:W-:Y:S01]  /*a210*/  HMMA.16816.F32 R40, R96.reuse, R70, R40 ;  /* 0x000000466028723c */ /* 0x040fe20000001828 */
[----:B------:R-:W1:Y:S01]  /*a220*/  LDSM.16.MT88.4 R68, [R134+0xa000] ;  /* 0x00a000008644783b */ /* 0x000e620000004200 */
        /* <DEDUP_REMOVED lines=9> */
[----:B------:R-:W-:Y:S01]  /*a2c0*/  FFMA.FTZ R107, R174, R108, R107 ;  /* 0x0000006cae6b7223 */ /* 0x000fe2000001006b */
[----:B------:R-:W-:Y:S01]  /*a2d0*/  LDSM.16.MT88.4 R84, [R134+0x9800] ;  /* 0x009800008654783b */ /* 0x000fe20000004200 */
[----:B------:R-:W-:Y:S01]  /*a2e0*/  FADD.FTZ R102, R102, R173 ;  /* 0x000000ad66667221 */ /* 0x000fe20000010000 */
[----:B------:R-:W-:Y:S01]  /*a2f0*/  MUFU.EX2 R169, R169 ;  /* 0x000000a900a97308 */ /* 0x000fe20000000800 */
[----:B------:R-:W-:Y:S01]  /*a300*/  FADD.FTZ R106, R106, R107 ;  /* 0x0000006b6a6a7221 */ /* 0x000fe20000010000 */
[----:B--2---:R-:W-:Y:S02]  /*a310*/  HMMA.16816.F32 R20, R96, R24, R20 ;  /* 0x000000186014723c */ /* 0x004fe40000001814 */
[----:B------:R-:W2:Y:S01]  /*a320*/  MUFU.EX2 R172, R172 ;  /* 0x000000ac00ac7308 */ /* 0x000ea20000000800 */
[----:B------:R-:W-:Y:S01]  /*a330*/  FADD.FTZ R101, R101, R102 ;  /* 0x0000006665657221 */ /* 0x000fe20000010000 */
[----:B------:R-:W-:-:S02]  /*a340*/  FADD.FTZ R107, R103, R106 ;  /* 0x0000006a676b7221 */ /* 0x000fc40000010000 */
[----:B------:R-:W-:Y:S01]  /*a350*/  MUFU.EX2 R182, R182 ;  /* 0x000000b600b67308 */ /* 0x000fe20000000800 */
[----:B------:R-:W-:Y:S01]  /*a360*/  FADD.FTZ R106, R100, R101 ;  /* 0x00000065646a7221 */ /* 0x000fe20000010000 */
[----:B------:R-:W-:Y:S01]  /*a370*/  FADD.FTZ R107, R0, R107 ;  /* 0x0000006b006b7221 */ /* 0x000fe20000010000 */
[----:B------:R-:W-:Y:S01]  /*a380*/  HMMA.16816.F32 R24, R96, R26, R76 ;  /* 0x0000001a6018723c */ /* 0x000fe2000000184c */
[----:B------:R-:W-:Y:S01]  /*a390*/  LDSM.16.MT88.4 R76, [R138+0x9000] ;  /* 0x009000008a4c783b */ /* 0x000fe20000004200 */
[----:B------:R-:W3:Y:S01]  /*a3a0*/  MUFU.EX2 R177, R177 ;  /* 0x000000b100b17308 */ /* 0x000ee20000000800 */
[-C--:B------:R-:W-:Y:S02]  /*a3b0*/  MOV R0, R104.reuse ;  /* 0x0000006800007202 */ /* 0x080fe40000000f00 */
[----:B------:R-:W-:Y:S01]  /*a3c0*/  @P3 MOV R0, R104 ;  /* 0x0000006800003202 */ /* 0x000fe20000000f00 */
        /* <DEDUP_REMOVED lines=53> */
[-CC-:B------:R-:W-:Y:S01]  /*a720*/  FFMA.FTZ R111, R126, R184.reuse, -R181.reuse ;  /* 0x000000b87e6f7223 */ /* 0x180fe200000108b5 */
[----:B------:R-:W-:Y:S01]  /*a730*/  FFMA.FTZ R68, R125, R184, -R181 ;  /* 0x000000b87d447223 */ /* 0x000fe200000108b5 */
[----:B------:R-:W-:Y:S01]  /*a740*/  F2FP.F16.F32.PACK_AB R70, R127, R178 ;  /* 0x000000b27f46723e */ /* 0x000fe200000000ff */
[----:B------:R-:W2:Y:S04]  /*a750*/  MUFU.EX2 R125, R69 ;  /* 0x00000045007d7308 */ /* 0x000ea80000000800 */
[----:B------:R3:W-:Y:S04]  /*a760*/  MUFU.EX2 R126, R68 ;  /* 0x00000044007e7308 */ /* 0x0007e80000000800 */
[----:B------:R-:W4:Y:S01]  /*a770*/  MUFU.EX2 R111, R111 ;  /* 0x0000006f006f7308 */ /* 0x000f220000000800 */
[----:B--2---:R-:W-:Y:S01]  /*a780*/  F2FP.F16.F32.PACK_AB R69, R125, R128 ;  /* 0x000000807d45723e */ /* 0x004fe200000000ff */
[----:B------:R-:W-:Y:S01]  /*a790*/  FADD.FTZ R128, R128, R109 ;  /* 0x0000006d80807221 */ /* 0x000fe20000010000 */
[----:B---3--:R-:W-:Y:S01]  /*a7a0*/  F2FP.F16.F32.PACK_AB R68, R176, R185 ;  /* 0x000000b9b044723e */ /* 0x008fe200000000ff */
[----:B------:R-:W-:-:S02]  /*a7b0*/  FADD.FTZ R185, R185, R110 ;  /* 0x0000006eb9b97221 */ /* 0x000fc40000010000 */
[----:B------:R-:W-:Y:S01]  /*a7c0*/  FADD.FTZ R125, R125, R128 ;  /* 0x000000807d7d7221 */ /* 0x000fe20000010000 */
[C---:B----4-:R-:W-:Y:S01]  /*a7d0*/  F2FP.F16.F32.PACK_AB R71, R111.reuse, R126 ;  /* 0x0000007e6f47723e */ /* 0x050fe200000000ff */
        /* <DEDUP_REMOVED lines=61> */
.L_x_14161:
[----:B------:R-:W-:-:S07]  /*abb0*/  IADD3 R118, PT, PT, R112, -0x1, RZ ;  /* 0xffffffff70767810 */ /* 0x000fce0007ffe0ff */
.L_x_14170:
[----:B------:R-:W-:Y:S05]  /*abc0*/  BSYNC B2 ;  /* 0x0000000000027941 */ /* 0x000fea0003800000 */
.L_x_14160:
        /* <DEDUP_REMOVED lines=13> */
.L_x_14178:
        /* <DEDUP_REMOVED lines=79> */
.L_x_14173:
[----:B------:R-:W-:Y:S05]  /*b190*/  BSYNC.RECONVERGENT B0 ;  /* 0x0000000000007941 */ /* 0x000fea0003800200 */
.L_x_14172:
        /* <DEDUP_REMOVED lines=98> */
[C---:B------:R-:W-:Y:S08]  /*b7c0*/  HMMA.16816.F32 R8, R116.reuse, R122, R8 ;  /* 0x0000007a7408723c */ /* 0x040ff00000001808 */
        /* <DEDUP_REMOVED lines=199> */
.L_x_14177:
[----:B------:R-:W-:Y:S05]  /*c440*/  BSYNC.RECONVERGENT B0 ;  /* 0x0000000000007941 */ /* 0x000fea0003800200 */
.L_x_14176:
        /* <DEDUP_REMOVED lines=48> */
.L_x_14175:
[----:B------:R-:W-:Y:S05]  /*c750*/  BSYNC.RECONVERGENT B1 ;  /* 0x0000000000017941 */ /* 0x000fea0003800200 */
.L_x_14174:
[----:B-1----:R-:W3:Y:S01]  /*c760*/  LD.E R103, desc[UR4][R2.64+0xdc] ;  /* 0x0000dc0402677980 */ /* 0x002ee2000c101900 */
[C---:B------:R-:W-:Y:S01]  /*c770*/  VIADD R5, R171.reuse, 0x21 ;  /* 0x00000021ab057836 */ /* 0x040fe20000000000 */
[----:B------:R-:W-:Y:S01]  /*c780*/  IABS R0, R171 ;  /* 0x000000ab00007213 */ /* 0x000fe20000000000 */
[C---:B------:R-:W-:Y:S01]  /*c790*/  VIADD R4, R171.reuse, 0x20 ;  /* 0x00000020ab047836 */ /* 0x040fe20000000000 */
[----:B------:R-:W-:Y:S01]  /*c7a0*/  LDSM.16.MT88.4 R28, [R133+0x8000] ;  /* 0x00800000851c783b */ /* 0x000fe20000004200 */
[----:B--2---:R-:W-:Y:S01]  /*c7b0*/  VIADD R7, R171, 0x19 ;  /* 0x00000019ab077836 */ /* 0x004fe20000000000 */
        /* <DEDUP_REMOVED lines=9> */
[----:B------:R-:W-:Y:S01]  /*c850*/  FFMA.FTZ R180, -R155, R5, R180 ;  /* 0x000000059bb47223 */ /* 0x000fe200000101b4 */
[----:B------:R-:W-:Y:S02]  /*c860*/  VIADD R5, R171, 0x11 ;  /* 0x00000011ab057836 */ /* 0x000fe40000000000 */
[----:B------:R-:W-:Y:S01]  /*c870*/  FFMA.FTZ R178, -R155, R4, R178 ;  /* 0x000000049bb27223 */ /* 0x000fe200000101b2 */
        /* <DEDUP_REMOVED lines=15> */
[----:B------:R-:W-:Y:S01]  /*c970*/  VIADD R4, R171, 0x1 ;  /* 0x00000001ab047836 */ /* 0x000fe20000000000 */
[----:B------:R-:W-:Y:S01]  /*c980*/  ISETP.GE.AND P0, PT, R6, R166, PT ;  /* 0x000000a60600720c */ /* 0x000fe20003f06270 */
[----:B------:R-:W-:Y:S01]  /*c990*/  VIADD R12, R172, 0xfffffff9 ;  /* 0xfffffff9ac0c7836 */ /* 0x000fe20000000000 */
[C---:B------:R-:W-:Y:S01]  /*c9a0*/  ISETP.GE.AND P5, PT, R6.reuse, R163, PT ;  /* 0x000000a30600720c */ /* 0x040fe20003fa6270 */
[CC--:B------:R-:W-:Y:S01]  /*c9b0*/  FFMA.FTZ R190, -R155.reuse, R5.reuse, R190 ;  /* 0x000000059bbe7223 */ /* 0x0c0fe200000101be */
[----:B------:R-:W-:Y:S01]  /*c9c0*/  IABS R4, R4 ;  /* 0x0000000400047213 */ /* 0x000fe20000000000 */
[----:B------:R-:W-:Y:S01]  /*c9d0*/  FFMA.FTZ R200, -R155, R5, R200 ;  /* 0x000000059bc87223 */ /* 0x000fe200000101c8 */
[----:B------:R-:W-:Y:S01]  /*c9e0*/  ISETP.GE.AND P4, PT, R6, R168, PT ;  /* 0x000000a80600720c */ /* 0x000fe20003f86270 */
[C---:B------:R-:W-:Y:S01]  /*c9f0*/  VIADD R5, R171.reuse, 0xfffffff9 ;  /* 0xfffffff9ab057836 */ /* 0x040fe20000000000 */
[----:B------:R-:W-:Y:S01]  /*ca00*/  I2FP.F32.S32 R4, R4 ;  /* 0x0000000400047245 */ /* 0x000fe20000201400 */
[----:B------:R-:W-:Y:S01]  /*ca10*/  VIADD R8, R172, 0x9 ;  /* 0x00000009ac087836 */ /* 0x000fe20000000000 */
[----:B------:R-:W-:Y:S01]  /*ca20*/  ISETP.GE.AND P6, PT, R6, R167, PT ;  /* 0x000000a70600720c */ /* 0x000fe20003fc6270 */
[----:B------:R-:W-:Y:S01]  /*ca30*/  VIADD R6, R171, 0x10 ;  /* 0x00000010ab067836 */ /* 0x000fe20000000000 */
[----:B------:R-:W-:Y:S01]  /*ca40*/  I2FP.F32.S32 R0, R0 ;  /* 0x0000000000007245 */ /* 0x000fe20000201400 */
[CC--:B------:R-:W-:Y:S01]  /*ca50*/  FFMA.FTZ R198, -R155.reuse, R4.reuse, R198 ;  /* 0x000000049bc67223 */ /* 0x0c0fe200000101c6 */
[----:B------:R-:W-:Y:S01]  /*ca60*/  FFMA.FTZ R210, -R155, R4, R210 ;  /* 0x000000049bd27223 */ /* 0x000fe200000101d2 */
[----:B------:R-:W-:Y:S01]  /*ca70*/  VIADD R4, R171, 0xfffffff1 ;  /* 0xfffffff1ab047836 */ /* 0x000fe20000000000 */
[----:B------:R-:W-:Y:S01]  /*ca80*/  I2FP.F32.S32 R7, R7 ;  /* 0x0000000700077245 */ /* 0x000fe20000201400 */
[CC--:B------:R-:W-:Y:S01]  /*ca90*/  FFMA.FTZ R176, -R155.reuse, R0.reuse, R176 ;  /* 0x000000009bb07223 */ /* 0x0c0fe200000101b0 */
[----:B------:R-:W-:Y:S01]  /*caa0*/  FFMA.FTZ R188, -R155, R0, R188 ;  /* 0x000000009bbc7223 */ /* 0x000fe200000101bc */
        /* <DEDUP_REMOVED lines=13> */
[C---:B------:R-:W-:Y:S01]  /*cb80*/  FFMA.FTZ R216, -R155.reuse, R4, R216 ;  /* 0x000000049bd87223 */ /* 0x040fe200000101d8 */
[----:B------:R-:W-:Y:S02]  /*cb90*/  VIADD R4, R172, 0xffffffe8 ;  /* 0xffffffe8ac047836 */ /* 0x000fe40000000000 */
[----:B------:R-:W-:Y:S01]  /*cba0*/  FFMA.FTZ R196, -R155, R7, R196 ;  /* 0x000000079bc47223 */ /* 0x000fe200000101c4 */
[----:B------:R-:W-:Y:S01]  /*cbb0*/  IMAD.MOV.U32 R7, RZ, RZ, R0 ;  /* 0x000000ffff077224 */ /* 0x000fe200078e0000 */
[----:B------:R-:W-:Y:S01]  /*cbc0*/  FSEL R13, R180, -INF , P0 ;  /* 0xff800000b40d7808 */ /* 0x000fe20000000000 */
[----:B------:R-:W-:Y:S01]  /*cbd0*/  VIADD R169, R169, 0xffffffc0 ;  /* 0xffffffc0a9a97836 */ /* 0x000fe20000000000 */
[-C--:B------:R-:W-:Y:S02]  /*cbe0*/  ISETP.GE.AND P4, PT, R4, R168.reuse, PT ;  /* 0x000000a80400720c */ /* 0x080fe40003f86270 */
[----:B------:R-:W-:Y:S02]  /*cbf0*/  I2FP.F32.S32 R7, R7 ;  /* 0x0000000700077245 */ /* 0x000fe40000201400 */
[----:B------:R-:W-:Y:S02]  /*cc00*/  FSEL R182, R182, -INF , P4 ;  /* 0xff800000b6b67808 */ /* 0x000fe40002000000 */
[----:B------:R-:W-:Y:S01]  /*cc10*/  ISETP.GE.AND P4, PT, R19, R168, PT ;  /* 0x000000a81300720c */ /* 0x000fe20003f86270 */
[----:B------:R-:W-:Y:S01]  /*cc20*/  FFMA.FTZ R192, -R155, R7, R192 ;  /* 0x000000079bc07223 */ /* 0x000fe200000101c0 */
[----:B------:R-:W-:Y:S01]  /*cc30*/  IABS R0, R5 ;  /* 0x0000000500007213 */ /* 0x000fe20000000000 */
[----:B------:R-:W-:Y:S01]  /*cc40*/  VIADD R5, R171, 0xffffffe0 ;  /* 0xffffffe0ab057836 */ /* 0x000fe20000000000 */
[----:B------:R-:W-:Y:S01]  /*cc50*/  FSEL R15, R184, -INF , P4 ;  /* 0xff800000b80f7808 */ /* 0x000fe20002000000 */
[----:B------:R-:W-:Y:S01]  /*cc60*/  FFMA.FTZ R204, -R155, R7, R204 ;  /* 0x000000079bcc7223 */ /* 0x000fe200000101cc */
[----:B------:R-:W-:Y:S01]  /*cc70*/  ISETP.GE.AND P4, PT, R22, R166, PT ;  /* 0x000000a61600720c */ /* 0x000fe20003f86270 */
[----:B------:R-:W-:Y:S01]  /*cc80*/  VIADD R7, R171, 0xfffffff0 ;  /* 0xfffffff0ab077836 */ /* 0x000fe20000000000 */
[----:B------:R-:W-:Y:S02]  /*cc90*/  ISETP.GE.AND P0, PT, R20, R168, PT ;  /* 0x000000a81400720c */ /* 0x000fe40003f06270 */
[----:B------:R-:W-:Y:S02]  /*cca0*/  I2FP.F32.S32 R0, R0 ;  /* 0x0000000000007245 */ /* 0x000fe40000201400 */
[----:B------:R-:W-:Y:S02]  /*ccb0*/  FSEL R17, R178, -INF , P4 ;  /* 0xff800000b2117808 */ /* 0x000fe40002000000 */
[----:B------:R-:W-:Y:S01]  /*ccc0*/  FSEL R190, R190, -INF , P0 ;  /* 0xff800000bebe7808 */ /* 0x000fe20000000000 */
[C---:B------:R-:W-:Y:S01]  /*ccd0*/  FFMA.FTZ R177, -R155.reuse, R0, R177 ;  /* 0x000000009bb17223 */ /* 0x040fe200000101b1 */
[----:B------:R-:W-:Y:S01]  /*cce0*/  IABS R6, R6 ;  /* 0x0000000600067213 */ /* 0x000fe20000000000 */
        /* <DEDUP_REMOVED lines=8> */
[----:B------:R-:W-:Y:S01]  /*cd70*/  ISETP.GE.AND P0, PT, R14, R168, PT ;  /* 0x000000a80e00720c */ /* 0x000fe20003f06270 */
[----:B------:R-:W-:Y:S01]  /*cd80*/  FFMA.FTZ R175, -R155, R6, R175 ;  /* 0x000000069baf7223 */ /* 0x000fe200000101af */
[----:B------:R-:W-:Y:S02]  /*cd90*/  ISETP.GE.AND P4, PT, R19, R166, PT ;  /* 0x000000a61300720c */ /* 0x000fe40003f86270 */
        /* <DEDUP_REMOVED lines=9> */
[----:B------:R-:W-:Y:S01]  /*ce30*/  ISETP.GE.AND P0, PT, R18, R166, PT ;  /* 0x000000a61200720c */ /* 0x000fe20003f06270 */
        /* <DEDUP_REMOVED lines=9> */
[CC--:B------:R-:W-:Y:S01]  /*ced0*/  FFMA.FTZ R214, -R155.reuse, R7.reuse, R214 ;  /* 0x000000079bd67223 */ /* 0x0c0fe200000101d6 */
[----:B------:R-:W-:Y:S01]  /*cee0*/  ISETP.GE.AND P4, PT, R16, R168, PT ;  /* 0x000000a81000720c */ /* 0x000fe20003f86270 */
[C---:B------:R-:W-:Y:S01]  /*cef0*/  FFMA.FTZ R118, -R155.reuse, R7, R118 ;  /* 0x000000079b767223 */ /* 0x040fe20000010176 */
        /* <DEDUP_REMOVED lines=9> */
[C---:B------:R-:W-:Y:S01]  /*cf90*/  ISETP.GE.AND P1, PT, R172.reuse, R166, PT ;  /* 0x000000a6ac00720c */ /* 0x040fe20003f26270 */
[C---:B------:R-:W-:Y:S01]  /*cfa0*/  FFMA.FTZ R105, -R155.reuse, R0, R105 ;  /* 0x000000009b697223 */ /* 0x040fe20000010169 */
[----:B------:R-:W-:Y:S01]  /*cfb0*/  IABS R5, R5 ;  /* 0x0000000500057213 */ /* 0x000fe20000000000 */
[----:B------:R-:W-:Y:S01]  /*cfc0*/  VIADD R0, R172, 0x18 ;  /* 0x00000018ac007836 */ /* 0x000fe20000000000 */
[----:B------:R-:W-:Y:S02]  /*cfd0*/  ISETP.GE.AND P3, PT, R12, R168, PT ;  /* 0x000000a80c00720c */ /* 0x000fe40003f66270 */
[----:B------:R-:W-:Y:S02]  /*cfe0*/  FSEL R183, R214, -INF , P0 ;  /* 0xff800000d6b77808 */ /* 0x000fe40000000000 */
[----:B------:R-:W-:Y:S02]  /*cff0*/  I2FP.F32.S32 R6, R6 ;  /* 0x0000000600067245 */ /* 0x000fe40000201400 */
[----:B------:R-:W-:Y:S02]  /*d000*/  FSEL R131, R204, -INF , P4 ;  /* 0xff800000cc837808 */ /* 0x000fe40002000000 */
[----:B------:R-:W-:Y:S01]  /*d010*/  FSEL R181, R210, -INF , P1 ;  /* 0xff800000d2b57808 */ /* 0x000fe20000800000 */
[C---:B------:R-:W-:Y:S01]  /*d020*/  FFMA.FTZ R121, -R155.reuse, R6, R121 ;  /* 0x000000069b797223 */ /* 0x040fe20000010179 */
[----:B------:R-:W-:Y:S01]  /*d030*/  I2FP.F32.S32 R5, R5 ;  /* 0x0000000500057245 */ /* 0x000fe20000201400 */
[----:B------:R-:W-:Y:S01]  /*d040*/  VIADD R6, R172, 0x11 ;  /* 0x00000011ac067836 */ /* 0x000fe20000000000 */
[----:B------:R-:W-:Y:S02]  /*d050*/  ISETP.GE.AND P0, PT, R12, R167, PT ;  /* 0x000000a70c00720c */ /* 0x000fe40003f06270 */
[----:B------:R-:W-:Y:S01]  /*d060*/  FSEL R127, R202, -INF , P3 ;  /* 0xff800000ca7f7808 */ /* 0x000fe20001800000 */
[-C--:B------:R-:W-:Y:S01]  /*d070*/  FFMA.FTZ R104, -R155, R5.reuse, R104 ;  /* 0x000000059b687223 */ /* 0x080fe20000010168 */
[----:B------:R-:W-:Y:S01]  /*d080*/  ISETP.GE.AND P4, PT, R7, R168, PT ;  /* 0x000000a80700720c */ /* 0x000fe20003f86270 */
[----:B------:R-:W-:Y:S01]  /*d090*/  FFMA.FTZ R124, -R155, R5, R124 ;  /* 0x000000059b7c7223 */ /* 0x000fe2000001017c */
[-C--:B------:R-:W-:Y:S01]  /*d0a0*/  ISETP.GE.AND P1, PT, R10, R166.reuse, PT ;  /* 0x000000a60a00720c */ /* 0x080fe20003f26270 */
[----:B------:R-:W-:Y:S01]  /*d0b0*/  VIADD R5, R172, 0x19 ;  /* 0x00000019ac057836 */ /* 0x000fe20000000000 */
[----:B------:R-:W-:Y:S02]  /*d0c0*/  FSEL R127, R127, -INF , !P0 ;  /* 0xff8000007f7f7808 */ /* 0x000fe40004000000 */
[----:B------:R-:W-:Y:S02]  /*d0d0*/  FSEL R123, R212, -INF , P4 ;  /* 0xff800000d47b7808 */ /* 0x000fe40002000000 */
[----:B------:R-:W-:Y:S02]  /*d0e0*/  FSEL R177, R177, -INF , P1 ;  /* 0xff800000b1b17808 */ /* 0x000fe40000800000 */
[----:B------:R-:W-:Y:S02]  /*d0f0*/  ISETP.GE.AND P4, PT, R8, R166, PT ;  /* 0x000000a60800720c */ /* 0x000fe40003f86270 */
[----:B------:R-:W-:Y:S02]  /*d100*/  ISETP.GE.AND P1, PT, R16, R163, PT ;  /* 0x000000a31000720c */ /* 0x000fe40003f26270 */
[-C--:B------:R-:W-:Y:S02]  /*d110*/  ISETP.GE.AND P3, PT, R172, R168.reuse, PT ;  /* 0x000000a8ac00720c */ /* 0x080fe40003f66270 */
[----:B------:R-:W-:Y:S02]  /*d120*/  ISETP.GE.AND P0, PT, R0, R168, PT ;  /* 0x000000a80000720c */ /* 0x000fe40003f06270 */
[----:B------:R-:W-:Y:S02]  /*d130*/  FSEL R175, R175, -INF , P4 ;  /* 0xff800000afaf7808 */ /* 0x000fe40002000000 */
        /* <DEDUP_REMOVED lines=12> */
[-C--:B------:R-:W-:Y:S02]  /*d200*/  ISETP.GE.AND P3, PT, R6, R168.reuse, PT ;  /* 0x000000a80600720c */ /* 0x080fe40003f66270 */
[C---:B------:R-:W-:Y:S02]  /*d210*/  ISETP.GE.AND P0, PT, R4.reuse, R167, PT ;  /* 0x000000a70400720c */ /* 0x040fe40003f06270 */
[----:B------:R-:W-:Y:S02]  /*d220*/  ISETP.GE.AND P1, PT, R4, R163, PT ;  /* 0x000000a30400720c */ /* 0x000fe40003f26270 */
[----:B------:R-:W-:Y:S02]  /*d230*/  FSEL R13, R13, -INF , !P5 ;  /* 0xff8000000d0d7808 */ /* 0x000fe40006800000 */
[----:B------:R-:W-:Y:S02]  /*d240*/  FSEL R4, R100, -INF , !P6 ;  /* 0xff80000064047808 */ /* 0x000fe40007000000 */
[-C--:B------:R-:W-:Y:S02]  /*d250*/  ISETP.GE.AND P6, PT, R19, R167.reuse, PT ;  /* 0x000000a71300720c */ /* 0x080fe40003fc6270 */
[----:B------:R-:W-:Y:S02]  /*d260*/  ISETP.GE.AND P5, PT, R18, R167, PT ;  /* 0x000000a71200720c */ /* 0x000fe40003fa6270 */
[----:B------:R-:W-:Y:S02]  /*d270*/  FSEL R21, R21, -INF , !P4 ;  /* 0xff80000015157808 */ /* 0x000fe40006000000 */
        /* <DEDUP_REMOVED lines=16> */
[----:B------:R-:W-:Y:S02]  /*d380*/  ISETP.GE.AND P6, PT, R10, R167, PT ;  /* 0x000000a70a00720c */ /* 0x000fe40003fc6270 */
[----:B------:R-:W-:Y:S02]  /*d390*/  FSEL R118, R118, -INF , P3 ;  /* 0xff80000076767808 */ /* 0x000fe40001800000 */
[----:B------:R-:W-:Y:S02]  /*d3a0*/  ISETP.GE.AND P3, PT, R22, R163, PT ;  /* 0x000000a31600720c */ /* 0x000fe40003f66270 */
        /* <DEDUP_REMOVED lines=19> */
[-C--:B------:R-:W-:Y:S02]  /*d4e0*/  ISETP.GE.AND P1, PT, R14, R163.reuse, PT ;  /* 0x000000a30e00720c */ /* 0x080fe40003f26270 */
[----:B------:R-:W-:Y:S02]  /*d4f0*/  ISETP.GE.AND P4, PT, R12, R163, PT ;  /* 0x000000a30c00720c */ /* 0x000fe40003f86270 */
[----:B------:R-:W-:Y:S02]  /*d500*/  FMNMX3.FTZ R6, R6, R11, R9, !PT ;  /* 0x0000000b06067276 */ /* 0x000fe40007810009 */
        /* <DEDUP_REMOVED lines=8> */
[C---:B------:R-:W-:Y:S02]  /*d590*/  ISETP.GE.AND P3, PT, R0.reuse, R167, PT ;  /* 0x000000a70000720c */ /* 0x040fe40003f66270 */
[----:B------:R-:W-:Y:S02]  /*d5a0*/  ISETP.GE.AND P5, PT, R0, R163, PT ;  /* 0x000000a30000720c */ /* 0x000fe40003fa6270 */
[----:B------:R-:W-:Y:S02]  /*d5b0*/  FMNMX3.FTZ R0, R8, R191, R131, !PT ;  /* 0x000000bf08007276 */ /* 0x000fe40007810083 */
[C---:B------:R-:W-:Y:S02]  /*d5c0*/  ISETP.GE.AND P1, PT, R7.reuse, R167, PT ;  /* 0x000000a70700720c */ /* 0x040fe40003f26270 */
[----:B------:R-:W-:Y:S02]  /*d5d0*/  FMNMX3.FTZ R6, R10, R189, R187, !PT ;  /* 0x000000bd0a067276 */ /* 0x000fe400078100bb */
[----:B------:R-:W-:Y:S02]  /*d5e0*/  FMNMX3.FTZ R0, R0, R181, R179, !PT ;  /* 0x000000b500007276 */ /* 0x000fe400078100b3 */
[----:B------:R-:W-:Y:S02]  /*d5f0*/  ISETP.GE.AND P4, PT, R7, R163, PT ;  /* 0x000000a30700720c */ /* 0x000fe40003f86270 */
        /* <DEDUP_REMOVED lines=313> */
.L_x_14171:
        /* <DEDUP_REMOVED lines=10> */
.L_x_14200:
        /* <DEDUP_REMOVED lines=184> */
.L_x_14181:
[----:B------:R-:W-:Y:S05]  /*f5b0*/  BSYNC.RECONVERGENT B0 ;  /* 0x0000000000007941 */ /* 0x000fea0003800200 */
.L_x_14180:
        /* <DEDUP_REMOVED lines=32> */
.L_x_14183:
[----:B------:R-:W-:Y:S05]  /*f7c0*/  BSYNC.RECONVERGENT B0 ;  /* 0x0000000000007941 */ /* 0x000fea0003800200 */
.L_x_14182:
        /* <DEDUP_REMOVED lines=12> */
.L_x_14185:
[----:B------:R-:W-:Y:S05]  /*f890*/  BSYNC.RECONVERGENT B0 ;  /* 0x0000000000007941 */ /* 0x000fea0003800200 */
.L_x_14184:
        /* <DEDUP_REMOVED lines=11> */
.L_x_14187:
[----:B------:R-:W-:Y:S05]  /*f950*/  BSYNC.RECONVERGENT B0 ;  /* 0x0000000000007941 */ /* 0x000fea0003800200 */
.L_x_14186:
        /* <DEDUP_REMOVED lines=11> */
.L_x_14189:
[----:B------:R-:W-:Y:S05]  /*fa10*/  BSYNC.RECONVERGENT B0 ;  /* 0x0000000000007941 */ /* 0x000fea0003800200 */
.L_x_14188:
        /* <DEDUP_REMOVED lines=10> */
.L_x_14191:
[----:B------:R-:W-:Y:S05]  /*fac0*/  BSYNC.RECONVERGENT B0 ;  /* 0x0000000000007941 */ /* 0x000fea0003800200 */
.L_x_14190:
        /* <DEDUP_REMOVED lines=10> */
.L_x_14193:
[----:B------:R-:W-:Y:S05]  /*fb70*/  BSYNC.RECONVERGENT B0 ;  /* 0x0000000000007941 */ /* 0x000fea0003800200 */
.L_x_14192:
        /* <DEDUP_REMOVED lines=10> */
.L_x_14195:
[----:B------:R-:W-:Y:S05]  /*fc20*/  BSYNC.RECONVERGENT B0 ;  /* 0x0000000000007941 */ /* 0x000fea0003800200 */
.L_x_14194:
[----:B------:R-:W-:-:S04]  /*fc30*/  MOV R155, 0x0 ;  /* 0x00000000009b7802 */ /* 0x000fc80000000f00 */
[----:B-12345:R-:W-:Y:S05]  /*fc40*/  @P3 RET.REL.NODEC R154 `(_ZN5flash24flash_fwd_splitkv_kernelI23Flash_fwd_kernel_traitsILi128ELi64ELi64ELi4ELb0ELb0EN7cutlass6half_tE19Flash_kernel_traitsILi128ELi64ELi64ELi4ES3_EELb0ELb1ELb1ELb0ELb0ELb1ELb1ELb0EEEvNS_16Flash_fwd_paramsE) ;  /* 0xffffff009aec3950 */ /* 0x03efea0003c3ffff */
[-C--:B------:R-:W-:Y:S01]  /*fc50*/  ISETP.GE.AND P2, PT, R69, R2.reuse, PT ;  /* 0x000000024500720c */ /* 0x080fe20003f46270 */
[----:B------:R-:W-:Y:S01]  /*fc60*/  IMAD.MOV.U32 R155, RZ, RZ, 0x0 ;  /* 0x00000000ff9b7424 */ /* 0x000fe200078e00ff */
[----:B------:R-:W-:-:S11]  /*fc70*/  ISETP.GE.AND P0, PT, R73, R2, PT ;  /* 0x000000024900720c */ /* 0x000fd60003f06270 */
[----:B------:R-:W-:-:S04]  /*fc80*/  @!P2 LEA R8, P1, R75, R78, 0x2 ;  /* 0x0000004e4b08a211 */ /* 0x000fc800078210ff */
[----:B------:R-:W-:-:S05]  /*fc90*/  @!P2 LEA.HI.X R9, R75, R79, R68, 0x2, P1 ;  /* 0x0000004f4b09a211 */ /* 0x000fca00008f1444 */
[----:B------:R1:W-:Y:S02]  /*fca0*/  @!P2 ST.E.128 desc[UR4][R8.64+0x7000], R36 ;  /* 0x007000240800a985 */ /* 0x0003e4000c101d04 */
[----:B-1----:R-:W-:Y:S05]  /*fcb0*/  @P0 RET.REL.NODEC R154 `(_ZN5flash24flash_fwd_splitkv_kernelI23Flash_fwd_kernel_traitsILi128ELi64ELi64ELi4ELb0ELb0EN7cutlass6half_tE19Flash_kernel_traitsILi128ELi64ELi64ELi4ES3_EELb0ELb1ELb1ELb0ELb0ELb1ELb1ELb0EEEvNS_16Flash_fwd_paramsE) ;  /* 0xffffff009ad00950 */ /* 0x002fea0003c3ffff */
[----:B------:R-:W-:Y:S01]  /*fcc0*/  LEA R2, P0, R75, R78, 0x2 ;  /* 0x0000004e4b027211 */ /* 0x000fe200078010ff */
[----:B------:R-:W-:-:S03]  /*fcd0*/  IMAD.MOV.U32 R155, RZ, RZ, 0x0 ;  /* 0x00000000ff9b7424 */ /* 0x000fc600078e00ff */
[----:B------:R-:W-:-:S05]  /*fce0*/  LEA.HI.X R3, R75, R79, R68, 0x2, P0 ;  /* 0x0000004f4b037211 */ /* 0x000fca00000f1444 */
[----:B------:R1:W-:Y:S02]  /*fcf0*/  ST.E.128 desc[UR4][R2.64+0x7100], R4 ;  /* 0x0071000402007985 */ /* 0x0003e4000c101d04 */
[----:B-1----:R-:W-:Y:S05]  /*fd00*/  RET.REL.NODEC R154 `(_ZN5flash24flash_fwd_splitkv_kernelI23Flash_fwd_kernel_traitsILi128ELi64ELi64ELi4ELb0ELb0EN7cutlass6half_tE19Flash_kernel_traitsILi128ELi64ELi64ELi4ES3_EELb0ELb1ELb1ELb0ELb0ELb1ELb1ELb0EEEvNS_16Flash_fwd_paramsE) ;  /* 0xffffff009abc7950 */ /* 0x002fea0003c3ffff */
.L_x_14179:
[----:B------:R-:W-:Y:S01]  /*fd10*/  MOV R7, 0x2 ;  /* 0x0000000200077802 */ /* 0x000fe20000000f00 */
[----:B------:R-:W-:Y:S01]  /*fd20*/  IMAD.MOV.U32 R4, RZ, RZ, 0x1f ;  /* 0x0000001fff047424 */ /* 0x000fe200078e00ff */
[----:B------:R-:W-:-:S07]  /*fd30*/  MOV R8, 0xffffffff ;  /* 0xffffffff00087802 */ /* 0x000fce0000000f00 */
[----:B-1---5:R-:W-:Y:S05]  /*fd40*/  WARPSYNC.COLLECTIVE R8, `(.L_x_14196) ;  /* 0x0000000008087348 */ /* 0x022fea0003c00000 */
[----:B------:R2:W3:Y:S02]  /*fd50*/  SHFL.BFLY P0, R10, R173, R7, R4 ;  /* 0x0c000007ad0a7389 */ /* 0x0004e40000000004 */
[----:B-123-5:R-:W-:Y:S05]  /*fd60*/  ENDCOLLECTIVE ;  /* 0x000000000000791b */ /* 0x02efea0003800000 */
.L_x_14196:
[----:B------:R-:W-:Y:S02]  /*fd70*/  IMAD.MOV.U32 R6, RZ, RZ, R10 ;  /* 0x000000ffff067224 */ /* 0x000fe400078e000a */
[----:B------:R-:W-:Y:S02]  /*fd80*/  IMAD.MOV.U32 R7, RZ, RZ, 0x1 ;  /* 0x00000001ff077424 */ /* 0x000fe400078e00ff */
[----:B------:R-:W-:-:S05]  /*fd90*/  FADD.FTZ R11, R6, R173 ;  /* 0x000000ad060b7221 */ /* 0x000fca0000010000 */
[----:B------:R-:W-:-:S07]  /*fda0*/  MOV R173, R11 ;  /* 0x0000000b00ad7202 */ /* 0x000fce0000000f00 */
[----:B------:R-:W-:Y:S05]  /*fdb0*/  WARPSYNC.COLLECTIVE R8, `(.L_x_14197) ;  /* 0x0000000008087348 */ /* 0x000fea0003c00000 */
[----:B------:R1:W2:Y:S02]  /*fdc0*/  SHFL.BFLY P0, R10, R173, R7, R4 ;  /* 0x0c000007ad0a7389 */ /* 0x0002a40000000004 */
[----:B-12---:R-:W-:Y:S05]  /*fdd0*/  ENDCOLLECTIVE ;  /* 0x000000000000791b */ /* 0x006fea0003800000 */
.L_x_14197:
[----:B------:R-:W-:Y:S01]  /*fde0*/  MOV R173, R174 ;  /* 0x000000ae00ad7202 */ /* 0x000fe20000000f00 */
[----:B------:R-:W-:Y:S01]  /*fdf0*/  IMAD.MOV.U32 R7, RZ, RZ, 0x2 ;  /* 0x00000002ff077424 */ /* 0x000fe200078e00ff */
[----:B------:R-:W-:-:S07]  /*fe00*/  MOV R6, R10 ;  /* 0x0000000a00067202 */ /* 0x000fce0000000f00 */
[----:B------:R-:W-:Y:S05]  /*fe10*/  WARPSYNC.COLLECTIVE R8, `(.L_x_14198) ;  /* 0x0000000008087348 */ /* 0x000fea0003c00000 */
[----:B------:R1:W2:Y:S02]  /*fe20*/  SHFL.BFLY P0, R10, R173, R7, R4 ;  /* 0x0c000007ad0a7389 */ /* 0x0002a40000000004 */
[----:B-12---:R-:W-:Y:S05]  /*fe30*/  ENDCOLLECTIVE ;  /* 0x000000000000791b */ /* 0x006fea0003800000 */
.L_x_14198:
[----:B------:R-:W-:Y:S01]  /*fe40*/  FADD.FTZ R6, R11, R6 ;  /* 0x000000060b067221 */ /* 0x000fe20000010000 */
[----:B------:R-:W-:Y:S01]  /*fe50*/  FADD.FTZ R9, R10, R174 ;  /* 0x000000ae0a097221 */ /* 0x000fe20000010000 */
[----:B------:R-:W-:-:S04]  /*fe60*/  MOV R7, 0x1 ;  /* 0x0000000100077802 */ /* 0x000fc80000000f00 */
[----:B------:R-:W-:-:S07]  /*fe70*/  MOV R173, R9 ;  /* 0x0000000900ad7202 */ /* 0x000fce0000000f00 */
[----:B------:R-:W-:Y:S05]  /*fe80*/  WARPSYNC.COLLECTIVE R8, `(.L_x_14199) ;  /* 0x0000000008087348 */ /* 0x000fea0003c00000 */
[----:B------:R1:W2:Y:S02]  /*fe90*/  SHFL.BFLY P0, R10, R173, R7, R4 ;  /* 0x0c000007ad0a7389 */ /* 0x0002a40000000004 */
[----:B-12---:R-:W-:Y:S05]  /*fea0*/  ENDCOLLECTIVE ;  /* 0x000000000000791b */ /* 0x006fea0003800000 */
.L_x_14199:
[----:B------:R-:W-:Y:S05]  /*feb0*/  BRA `(.L_x_14200) ;  /* 0xffffffe800dc7947 */ /* 0x000fea000383ffff */
.L_x_14201:
        /* <DEDUP_REMOVED lines=12> */
.L_x_15007:


//--------------------- .text._ZN5flash24flash_fwd_splitkv_kernelI23Flash_fwd_kernel_traitsILi128ELi64ELi64ELi4ELb0ELb0EN7cutlass6half_tE19Flash_kernel_traitsILi128ELi64ELi64ELi4ES3_EELb0ELb1ELb0ELb0ELb1ELb0ELb1ELb1EEEvNS_16Flash_fwd_paramsE --------------------------
	.section	.text._ZN5flash24flash_fwd_splitkv_kernelI23Flash_fwd_kernel_traitsILi128ELi64ELi64ELi4ELb0ELb0EN7cutlass6half_tE19Flash_kernel_traitsILi128ELi64ELi64ELi4ES3_EELb0ELb1ELb0ELb0ELb1ELb0ELb1ELb1EEEvNS_16Flash_fwd_paramsE,"ax",@progbits
	.align	128
        .global         _ZN5flash24flash_fwd_splitkv_kernelI23Flash_fwd_kernel_traitsILi128ELi64ELi64ELi4ELb0ELb0EN7cutlass6half_tE19Flash_kernel_traitsILi128ELi64ELi64ELi4ES3_EELb0ELb1ELb0ELb0ELb1ELb0ELb1ELb1EEEvNS_16Flash_fwd_paramsE
        .type           _ZN5flash24flash_fwd_splitkv_kernelI23Flash_fwd_kernel_traitsILi128ELi64ELi64ELi4ELb0ELb0EN7cutlass6half_tE19Flash_kernel_traitsILi128ELi64ELi64ELi4ES3_EELb0ELb1ELb0ELb0ELb1ELb0ELb1ELb1EEEvNS_16Flash_fwd_paramsE,@function
        .size           _ZN5flash24flash_fwd_splitkv_kernelI23Flash_fwd_kernel_traitsILi128ELi64ELi64ELi4ELb0ELb0EN7cutlass6half_tE19Flash_kernel_traitsILi128ELi64ELi64ELi4ES3_EELb0ELb1ELb0ELb0ELb1ELb0ELb1ELb1EEEvNS_16Flash_fwd_paramsE,(.L_x_15008 - _ZN5flash24flash_fwd_splitkv_kernelI23Flash_fwd_kernel_traitsILi128ELi64ELi64ELi4ELb0ELb0EN7cutlass6half_tE19Flash_kernel_traitsILi128ELi64ELi64ELi4ES3_EELb0ELb1ELb0ELb0ELb1ELb0ELb1ELb1EEEvNS_16Flash_fwd_paramsE)
        .other          _ZN5flash24flash_fwd_splitkv_kernelI23Flash_fwd_kernel_traitsILi128ELi64ELi64ELi4ELb0ELb0EN7cutlass6half_tE19Flash_kernel_traitsILi128ELi64ELi64ELi4ES3_EELb0ELb1ELb0ELb0ELb1ELb0ELb1ELb1EEEvNS_16Flash_fwd_paramsE,@"STO_CUDA_ENTRY STV_DEFAULT"
_ZN5flash24flash_fwd_splitkv_kernelI23Flash_fwd_kernel_traitsILi128ELi64ELi64ELi4ELb0ELb0EN7cutlass6half_tE19Flash_kernel_traitsILi128ELi64ELi64ELi4ES3_EELb0ELb1ELb0ELb0ELb1ELb0ELb1ELb1EEEvNS_16Flash_fwd_paramsE:
.text._ZN5flash24flash_fwd_splitkv_kernelI23Flash_fwd_kernel_traitsILi128ELi64ELi64ELi4ELb0ELb0EN7cutlass6half_tE19Flash_kernel_traitsILi128ELi64ELi64ELi4ES3_EELb0ELb1ELb0ELb0ELb1ELb0ELb1ELb1EEEvNS_16Flash_fwd_paramsE:
        /* <DEDUP_REMOVED lines=29> */
[----:B------:R-:W-:Y:S05]  /*01d0*/  CALL.REL.NOINC `($_ZN5flash24flash_fwd_splitkv_kernelI23Flash_fwd_kernel_traitsILi128ELi64ELi64ELi4ELb0ELb0EN7cutlass6half_tE19Flash_kernel_traitsILi128ELi64ELi64ELi4ES3_EELb0ELb1ELb0ELb0ELb1ELb0ELb1ELb1EEEvNS_16Flash_fwd_paramsE$_ZN5flash30compute_attn_1rowblock_splitkvI23Flash_fwd_kernel_traitsILi128ELi64ELi64ELi4ELb0ELb0EN7cutlass6half_tE19Flash_kernel_traitsILi128ELi64ELi64ELi4ES3_EELb0ELb1ELb0ELb0ELb1ELb0ELb1ELb1ENS_16Flash_fwd_paramsEEEvRKT8_iiiii) ;  /* 0x0000000000087944 */ /* 0x000fea0003c00000 */
[----:B------:R-:W-:Y:S05]  /*01e0*/  BSYNC.RECONVERGENT B3 ;  /* 0x0000000000037941 */ /* 0x000fea0003800200 */
.L_x_14202:
[----:B------:R-:W-:Y:S05]  /*01f0*/  EXIT ;  /* 0x000000000000794d */ /* 0x000fea0003800000 */
        .type           $_ZN5flash24flash_fwd_splitkv_kernelI23Flash_fwd_kernel_traitsILi128ELi64ELi64ELi4ELb0ELb0EN7cutlass6half_tE19Flash_kernel_traitsILi128ELi64ELi64ELi4ES3_EELb0ELb1ELb0ELb0ELb1ELb0ELb1ELb1EEEvNS_16Flash_fwd_paramsE$_ZN5flash30compute_attn_1rowblock_splitkvI23Flash_fwd_kernel_traitsILi128ELi64ELi64ELi4ELb0ELb0EN7cutlass6half_tE19Flash_kernel_traitsILi128ELi64ELi64ELi4ES3_EELb0ELb1ELb0ELb0ELb1ELb0ELb1ELb1ENS_16Flash_fwd_paramsEEEvRKT8_iiiii,@function
        .size           $_ZN5flash24flash_fwd_splitkv_kernelI23Flash_fwd_kernel_traitsILi128ELi64ELi64ELi4ELb0ELb0EN7cutlass6half_tE19Flash_kernel_traitsILi128ELi64ELi64ELi4ES3_EELb0ELb1ELb0ELb0ELb1ELb0ELb1ELb1EEEvNS_16Flash_fwd_paramsE$_ZN5flash30compute_attn_1rowblock_splitkvI23Flash_fwd_kernel_traitsILi128ELi64ELi64ELi4ELb0ELb0EN7cutlass6half_tE19Flash_kernel_traitsILi128ELi64ELi64ELi4ES3_EELb0ELb1ELb0ELb0ELb1ELb0ELb1ELb1ENS_16Flash_fwd_paramsEEEvRKT8_iiiii,(.L_x_15008 - $_ZN5flash24flash_fwd_splitkv_kernelI23Flash_fwd_kernel_traitsILi128ELi64ELi64ELi4ELb0ELb0EN7cutlass6half_tE19Flash_kernel_traitsILi128ELi64ELi64ELi4ES3_EELb0ELb1ELb0ELb0ELb1ELb0ELb1ELb1EEEvNS_16Flash_fwd_paramsE$_ZN5flash30compute_attn_1rowblock_splitkvI23Flash_fwd_kernel_traitsILi128ELi64ELi64ELi4ELb0ELb0EN7cutlass6half_tE19Flash_kernel_traitsILi128ELi64ELi64ELi4ES3_EELb0ELb1ELb0ELb0ELb1ELb0ELb1ELb1ENS_16Flash_fwd_paramsEEEvRKT8_iiiii)
$_ZN5flash24flash_fwd_splitkv_kernelI23Flash_fwd_kernel_traitsILi128ELi64ELi64ELi4ELb0ELb0EN7cutlass6half_tE19Flash_kernel_traitsILi128ELi64ELi64ELi4ES3_EELb0ELb1ELb0ELb0ELb1ELb0ELb1ELb1EEEvNS_16Flash_fwd_paramsE$_ZN5flash30compute_attn_1rowblock_splitkvI23Flash_fwd_kernel_traitsILi128ELi64ELi64ELi4ELb0ELb0EN7cutlass6half_tE19Flash_kernel_traitsILi128ELi64ELi64ELi4ES3_EELb0ELb1ELb0ELb0ELb1ELb0ELb1ELb1ENS_16Flash_fwd_paramsEEEvRKT8_iiiii:
        /* <DEDUP_REMOVED lines=39> */
.L_x_14204:
[----:B------:R-:W-:Y:S05]  /*0470*/  BSYNC.RECONVERGENT B0 ;  /* 0x0000000000007941 */ /* 0x000fea0003800200 */
.L_x_14203:
[----:B------:R-:W-:Y:S04]  /*0480*/  BSSY.RECONVERGENT B0, `(.L_x_14205) ;  /* 0x0000007000007945 */ /* 0x000fe80003800200 */
[----:B------:R-:W-:Y:S05]  /*0490*/  @!P3 BRA `(.L_x_14206) ;  /* 0x000000000014b947 */ /* 0x000fea0003800000 */
[----:B------:R-:W2:Y:S02]  /*04a0*/  LD.E.U8 R2, desc[UR4][R100.64+0x1b2] ;  /* 0x0001b20464027980 */ /* 0x000ea4000c101100 */
[----:B--2---:R-:W-:-:S13]  /*04b0*/  ISETP.NE.AND P1, PT, R2, RZ, PT ;  /* 0x000000ff0200720c */ /* 0x004fda0003f25270 */
[----:B------:R-:W2:Y:S02]  /*04c0*/  @P1 LD.E R2, desc[UR4][R10.64+0x4] ;  /* 0x000004040a021980 */ /* 0x000ea4000c101900 */
[----:B--2--5:R-:W-:-:S06]  /*04d0*/  @P1 IADD3 R83, PT, PT, R2, -R15, RZ ;  /* 0x8000000f02531210 */ /* 0x024fcc0007ffe0ff */
[----:B------:R2:W5:Y:S02]  /*04e0*/  @!P1 LD.E R83, desc[UR4][R10.64] ;  /* 0x000000040a539980 */ /* 0x000564000c101900 */
.L_x_14206:
[----:B------:R-:W-:Y:S05]  /*04f0*/  BSYNC.RECONVERGENT B0 ;  /* 0x0000000000007941 */ /* 0x000fea0003800200 */
.L_x_14205:
        /* <DEDUP_REMOVED lines=9> */
.L_x_14208:
[----:B------:R-:W3:Y:S01]  /*0590*/  LD.E.64 R4, desc[UR4][R100.64+0x108] ;  /* 0x0001080464047980 */ /* 0x000ee2000c101b00 */
[----:B------:R-:W-:Y:S01]  /*05a0*/  BSSY.RECONVERGENT B0, `(.L_x_14210) ;  /* 0x0000006000007945 */ /* 0x000fe20003800200 */
[----:B------:R-:W-:Y:S01]  /*05b0*/  IMAD.MOV.U32 R78, RZ, RZ, RZ ;  /* 0x000000ffff4e7224 */ /* 0x000fe200078e00ff */
[----:B---3--:R-:W-:-:S04]  /*05c0*/  ISETP.NE.U32.AND P0, PT, R4, RZ, PT ;  /* 0x000000ff0400720c */ /* 0x008fc80003f05070 */
[----:B------:R-:W-:-:S13]  /*05d0*/  ISETP.NE.AND.EX P0, PT, R5, RZ, PT, P0 ;  /* 0x000000ff0500720c */ /* 0x000fda0003f05300 */
[----:B------:R-:W-:Y:S05]  /*05e0*/  @!P0 BRA `(.L_x_14211) ;  /* 0x0000000000048947 */ /* 0x000fea0003800000 */
[----:B------:R3:W5:Y:S02]  /*05f0*/  LD.E R78, desc[UR4][R100.64+0xbc] ;  /* 0x0000bc04644e7980 */ /* 0x000764000c101900 */
.L_x_14211:
[----:B------:R-:W-:Y:S05]  /*0600*/  BSYNC.RECONVERGENT B0 ;  /* 0x0000000000007941 */ /* 0x000fea0003800200 */
.L_x_14210:
[----:B-----5:R-:W-:Y:S02]  /*0610*/  IADD3 R78, PT, PT, R83, R78, RZ ;  /* 0x0000004e534e7210 */ /* 0x020fe40007ffe0ff */
.L_x_14209:
[----:B------:R-:W-:Y:S05]  /*0620*/  BSYNC.RECONVERGENT B1 ;  /* 0x0000000000017941 */ /* 0x000fea0003800200 */
.L_x_14207:
[----:B------:R-:W-:Y:S01]  /*0630*/  IMAD.SHL.U32 R150, R3, 0x40, RZ ;  /* 0x0000004003967824 */ /* 0x000fe200078e00ff */
[----:B------:R-:W-:Y:S01]  /*0640*/  MOV R4, R148 ;  /* 0x0000009400047202 */ /* 0x000fe20000000f00 */
[----:B------:R-:W-:-:S03]  /*0650*/  IMAD.MOV.U32 R5, RZ, RZ, 0x0 ;  /* 0x00000000ff057424 */ /* 0x000fc600078e00ff */
[----:B------:R-:W-:-:S13]  /*0660*/  ISETP.GT.AND P0, PT, R151, R150, PT ;  /* 0x000000969700720c */ /* 0x000fda0003f04270 */
[----:B-123--:R-:W-:Y:S05]  /*0670*/  @!P0 RET.REL.NODEC R4 `(_ZN5flash24flash_fwd_splitkv_kernelI23Flash_fwd_kernel_traitsILi128ELi64ELi64ELi4ELb0ELb0EN7cutlass6half_tE19Flash_kernel_traitsILi128ELi64ELi64ELi4ES3_EELb0ELb1ELb0ELb0ELb1ELb0ELb1ELb1EEEvNS_16Flash_fwd_paramsE) ;  /* 0xfffffff804608950 */ /* 0x00efea0003c3ffff */
        /* <DEDUP_REMOVED lines=132> */
[----:B-1----:R-:W-:Y:S05]  /*0ec0*/  @P0 RET.REL.NODEC R148 `(_ZN5flash24flash_fwd_splitkv_kernelI23Flash_fwd_kernel_traitsILi128ELi64ELi64ELi4ELb0ELb0EN7cutlass6half_tE19Flash_kernel_traitsILi128ELi64ELi64ELi4ES3_EELb0ELb1ELb0ELb0ELb1ELb0ELb1ELb1EEEvNS_16Flash_fwd_paramsE) ;  /* 0xfffffff0944c0950 */ /* 0x002fea0003c3ffff */
[----:B------:R-:W-:Y:S02]  /*0ed0*/  MOV R3, 0xff800000 ;  /* 0xff80000000037802 */ /* 0x000fe40000000f00 */
[----:B------:R-:W-:-:S03]  /*0ee0*/  MOV R149, 0x0 ;  /* 0x0000000000957802 */ /* 0x000fc60000000f00 */
[----:B------:R1:W-:Y:S02]  /*0ef0*/  ST.E desc[UR4][R6.64+0xe0], R3 ;  /* 0x0000e00306007985 */ /* 0x0003e4000c101904 */
[----:B-1----:R-:W-:Y:S05]  /*0f00*/  RET.REL.NODEC R148 `(_ZN5flash24flash_fwd_splitkv_kernelI23Flash_fwd_kernel_traitsILi128ELi64ELi64ELi4ELb0ELb0EN7cutlass6half_tE19Flash_kernel_traitsILi128ELi64ELi64ELi4ES3_EELb0ELb1ELb0ELb0ELb1ELb0ELb1ELb1EEEvNS_16Flash_fwd_paramsE) ;  /* 0xfffffff0943c7950 */ /* 0x002fea0003c3ffff */
.L_x_14212:
        /* <DEDUP_REMOVED lines=102> */
.L_x_14214:
        /* <DEDUP_REMOVED lines=36> */
[C---:B------:R-:W-:Y:S02]  /*17b0*/  @!P3 IMAD R11, R20.reuse, R2, R11 ;  /* 0x00000002140bb224 */ /* 0x040fe400078e020b */
[----:B------:R-:W-:Y:S01]  /*17c0*/  @!P3 IMAD.WIDE.U32 R22, R20, R8, R22 ;  /* 0x000000081416b225 */ /* 0x000fe200078e0016 */
[----:B------:R-:W-:-:S02]  /*17d0*/  ISETP.GE.AND P1, PT, R4, RZ, PT ;  /* 0x000000ff0400720c */ /* 0x000fc40003f26270 */
[----:B------:R-:W-:Y:S01]  /*17e0*/  ISETP.NE.AND P0, PT, R5, RZ, PT ;  /* 0x000000ff0500720c */ /* 0x000fe20003f05270 */
[----:B------:R-:W-:Y:S01]  /*17f0*/  @P3 IMAD.WIDE.U32 R20, R140, R9, RZ ;  /* 0x000000098c143225 */ /* 0x000fe200078e00ff */
[----:B------:R-:W-:-:S03]  /*1800*/  @!P2 IADD3 R6, PT, PT, R6, 0x1, RZ ;  /* 0x000000010606a810 */ /* 0x000fc60007ffe0ff */
        /* <DEDUP_REMOVED lines=36> */
.L_x_14215:
[----:B------:R-:W-:Y:S05]  /*1a50*/  BSYNC.RECONVERGENT B0 ;  /* 0x0000000000007941 */ /* 0x000fea0003800200 */
.L_x_14213:
        /* <DEDUP_REMOVED lines=31> */
[----:B-----5:R-:W-:Y:S01]  /*1c50*/  IMAD R18, R7, R104, RZ ;  /* 0x0000006807127224 */ /* 0x020fe200078e02ff */
[----:B------:R-:W-:Y:S01]  /*1c60*/  IADD3.X R29, PT, PT, RZ, R16, RZ, P1, !PT ;  /* 0x00000010ff1d7210 */ /* 0x000fe20000ffe4ff */
[----:B------:R-:W-:Y:S01]  /*1c70*/  @!P2 VIADD R19, R19, 0x1 ;  /* 0x000000011313a836 */ /* 0x000fe20000000000 */
[----:B------:R-:W-:Y:S02]  /*1c80*/  ISETP.GE.AND P1, PT, R6, RZ, PT ;  /* 0x000000ff0600720c */ /* 0x000fe40003f26270 */
[----:B------:R-:W-:Y:S01]  /*1c90*/  ISETP.NE.AND P2, PT, R5, RZ, PT ;  /* 0x000000ff0500720c */ /* 0x000fe20003f45270 */
[C---:B------:R-:W-:Y:S02]  /*1ca0*/  IMAD R18, R13.reuse, R105, R18 ;  /* 0x000000690d127224 */ /* 0x040fe400078e0212 */
[----:B------:R-:W-:Y:S01]  /*1cb0*/  IMAD.WIDE.U32 R28, R13, R104, R28 ;  /* 0x000000680d1c7225 */ /* 0x000fe200078e001c */
[----:B------:R-:W1:Y:S03]  /*1cc0*/  S2R R57, SR_CgaCtaId ;  /* 0x0000000000397919 */ /* 0x000e660000008800 */
[----:B------:R-:W-:-:S04]  /*1cd0*/  @P3 VIADD R19, R19, 0x1 ;  /* 0x0000000113133836 */ /* 0x000fc80000000000 */
[----:B------:R-:W-:-:S04]  /*1ce0*/  IMAD.MOV.U32 R6, RZ, RZ, R19 ;  /* 0x000000ffff067224 */ /* 0x000fc800078e0013 */
[----:B------:R-:W-:Y:S01]  /*1cf0*/  @!P1 IMAD.MOV R6, RZ, RZ, -R6 ;  /* 0x000000ffff069224 */ /* 0x000fe200078e0a06 */
[----:B------:R-:W-:Y:S02]  /*1d00*/  @!P2 LOP3.LUT R6, RZ, R5, RZ, 0x33, !PT ;  /* 0x00000005ff06a212 */ /* 0x000fe400078e33ff */
[----:B------:R-:W-:Y:S02]  /*1d10*/  IADD3 R19, PT, PT, R29, R18, RZ ;  /* 0x000000121d137210 */ /* 0x000fe40007ffe0ff */
[----:B------:R-:W-:Y:S01]  /*1d20*/  MOV R18, R28 ;  /* 0x0000001c00127202 */ /* 0x000fe20000000f00 */
[----:B------:R-:W-:Y:S01]  /*1d30*/  IMAD R5, R25, R6, RZ ;  /* 0x0000000619057224 */ /* 0x000fe200078e02ff */
[----:B------:R-:W-:Y:S02]  /*1d40*/  SHF.R.U32.HI R128, RZ, 0x3, R149 ;  /* 0x00000003ff807819 */ /* 0x000fe40000011695 */
[----:B------:R-:W-:Y:S01]  /*1d50*/  MOV R129, RZ ;  /* 0x000000ff00817202 */ /* 0x000fe20000000f00 */
[----:B------:R-:W-:-:S04]  /*1d60*/  IMAD.WIDE.U32 R18, R6, R24, R18 ;  /* 0x0000001806127225 */ /* 0x000fc800078e0012 */
[----:B------:R-:W-:Y:S01]  /*1d70*/  IMAD R147, R105, R128, RZ ;  /* 0x0000008069937224 */ /* 0x000fe200078e02ff */
[----:B------:R-:W-:Y:S01]  /*1d80*/  LOP3.LUT R106, R81, 0x1c0, RZ, 0xc0, !PT ;  /* 0x000001c0516a7812 */ /* 0x000fe200078ec0ff */
[----:B------:R-:W-:-:S03]  /*1d90*/  IMAD.SHL.U32 R73, R149, 0x40, RZ ;  /* 0x0000004095497824 */ /* 0x000fc600078e00ff */
[--C-:B------:R-:W-:Y:S01]  /*1da0*/  LOP3.LUT R106, R106, 0x38, R149.reuse, 0xf8, !PT ;  /* 0x000000386a6a7812 */ /* 0x100fe200078ef895 */
[----:B------:R-:W-:Y:S01]  /*1db0*/  IMAD R143, R141, R128, RZ ;  /* 0x000000808d8f7224 */ /* 0x000fe200078e02ff */
[----:B------:R-:W-:Y:S02]  /*1dc0*/  SHF.R.U32.HI R76, RZ, 0x1, R149 ;  /* 0x00000001ff4c7819 */ /* 0x000fe40000011695 */
[--C-:B------:R-:W-:Y:S02]  /*1dd0*/  LOP3.LUT R106, R106, 0x38, R81.reuse, 0x78, !PT ;  /* 0x000000386a6a7812 */ /* 0x100fe400078e7851 */
[----:B------:R-:W-:Y:S01]  /*1de0*/  LOP3.LUT R120, R73, 0x1c0, RZ, 0xc0, !PT ;  /* 0x000001c049787812 */ /* 0x000fe200078ec0ff */
[----:B------:R-:W-:Y:S01]  /*1df0*/  IMAD.SHL.U32 R118, R149, 0x4, RZ ;  /* 0x0000000495767824 */ /* 0x000fe200078e00ff */
[----:B------:R-:W-:Y:S02]  /*1e00*/  LOP3.LUT R106, R106, 0x1e00, R81, 0xf8, !PT ;  /* 0x00001e006a6a7812 */ /* 0x000fe400078ef851 */
[----:B------:R-:W-:-:S02]  /*1e10*/  IADD3 R109, PT, PT, R107, -0x1, RZ ;  /* 0xffffffff6b6d7810 */ /* 0x000fc40007ffe0ff */
[----:B------:R-:W-:Y:S01]  /*1e20*/  LOP3.LUT R72, R120, 0x8, R76, 0xf8, !PT ;  /* 0x0000000878487812 */ /* 0x000fe200078ef84c */
[----:B------:R-:W-:Y:S01]  /*1e30*/  IMAD.SHL.U32 R74, R140, 0x10, RZ ;  /* 0x000000108c4a7824 */ /* 0x000fe200078e00ff */
[----:B------:R-:W-:Y:S01]  /*1e40*/  SHF.R.U32.HI R79, RZ, 0x4, R149 ;  /* 0x00000004ff4f7819 */ /* 0x000fe20000011695 */
[----:B------:R-:W-:Y:S01]  /*1e50*/  IMAD.SHL.U32 R77, R104, 0x10, RZ ;  /* 0x00000010684d7824 */ /* 0x000fe200078e00ff */
[----:B------:R-:W-:Y:S02]  /*1e60*/  SHF.L.U64.HI R75, R140, 0x4, R141 ;  /* 0x000000048c4b7819 */ /* 0x000fe4000001028d */
[----:B------:R-:W-:Y:S02]  /*1e70*/  SHF.L.U64.HI R80, R104, 0x4, R105 ;  /* 0x0000000468507819 */ /* 0x000fe40000010269 */
[----:B------:R-:W-:Y:S02]  /*1e80*/  LOP3.LUT R73, R73, 0x200, RZ, 0xc0, !PT ;  /* 0x0000020049497812 */ /* 0x000fe400078ec0ff */
[----:B------:R-:W-:-:S02]  /*1e90*/  LOP3.LUT R118, R118, 0x1c, RZ, 0xc0, !PT ;  /* 0x0000001c76767812 */ /* 0x000fc400078ec0ff */
[----:B------:R-:W-:Y:S02]  /*1ea0*/  SHF.L.U32 R103, R109, 0x6, RZ ;  /* 0x000000066d677819 */ /* 0x000fe400000006ff */
[----:B------:R-:W-:Y:S01]  /*1eb0*/  LOP3.LUT R72, R72, 0x38, R81, 0x78, !PT ;  /* 0x0000003848487812 */ /* 0x000fe200078e7851 */
        /* <DEDUP_REMOVED lines=38> */
[----:B------:R-:W-:Y:S02]  /*2120*/  LEA.HI.X R147, R16, R11, R147, 0x1, P0 ;  /* 0x0000000b10937211 */ /* 0x000fe400000f0c93 */
[----:B------:R-:W-:Y:S01]  /*2130*/  ISETP.GT.AND P0, PT, R107, R82, PT ;  /* 0x000000526b00720c */ /* 0x000fe20003f04270 */
[----:B------:R-:W-:Y:S01]  /*2140*/  IMAD.IADD R143, R19, 0x1, R143 ;  /* 0x00000001138f7824 */ /* 0x000fe200078e028f */
[----:B------:R-:W-:Y:S01]  /*2150*/  LEA R144, P1, R18, R14, 0x1 ;  /* 0x0000000e12907211 */ /* 0x000fe200078208ff */
[----:B------:R-:W-:Y:S01]  /*2160*/  IMAD R106, R106, 0x2, R57 ;  /* 0x000000026a6a7824 */ /* 0x000fe200078e0239 */
[----:B------:R-:W-:-:S02]  /*2170*/  LEA.HI R125, R125, R125, RZ, 0x1 ;  /* 0x0000007d7d7d7211 */ /* 0x000fc400078f08ff */
[----:B------:R-:W-:-:S07]  /*2180*/  LEA.HI.X R143, R18, R15, R143, 0x1, P1 ;  /* 0x0000000f128f7211 */ /* 0x000fce00008f0c8f */
[----:B------:R-:W-:Y:S05]  /*2190*/  @!P0 BRA `(.L_x_14216) ;  /* 0x0000005c00008947 */ /* 0x000fea0003800000 */
        /* <DEDUP_REMOVED lines=47> */
[----:B------:R-:W-:Y:S01]  /*2490*/  IMAD R9, R17, R6, RZ ;  /* 0x0000000611097224 */ /* 0x000fe200078e02ff */
[----:B------:R-:W-:Y:S01]  /*24a0*/  SHF.R.S32.HI R17, RZ, 0x1f, R83 ;  /* 0x0000001fff117819 */ /* 0x000fe20000011453 */
[----:B------:R-:W-:Y:S02]  /*24b0*/  IMAD.IADD R23, R23, 0x1, R7 ;  /* 0x0000000117177824 */ /* 0x000fe400078e0207 */
[-C--:B------:R-:W-:Y:S02]  /*24c0*/  IMAD R7, R18, R0.reuse, R13 ;  /* 0x0000000012077224 */ /* 0x080fe400078e020d */
[----:B------:R-:W-:Y:S01]  /*24d0*/  IMAD R0, R16, R0, R9 ;  /* 0x0000000010007224 */ /* 0x000fe200078e0209 */
[----:B------:R-:W-:Y:S01]  /*24e0*/  IADD3 R9, P0, PT, -R83, R128, RZ ;  /* 0x0000008053097210 */ /* 0x000fe20007f1e1ff */
[----:B------:R-:W-:-:S04]  /*24f0*/  IMAD.WIDE.U32 R24, R6, R18, R24 ;  /* 0x0000001206187225 */ /* 0x000fc800078e0018 */
        /* <DEDUP_REMOVED lines=8> */
[C---:B------:R-:W-:Y:S01]  /*2580*/  IMAD R85, R17.reuse, R130, RZ ;  /* 0x0000008211557224 */ /* 0x040fe200078e02ff */
[----:B------:R-:W-:Y:S01]  /*2590*/  IADD3 R0, PT, PT, R118, R6, RZ ;  /* 0x0000000676007210 */ /* 0x000fe20007ffe0ff */
        /* <DEDUP_REMOVED lines=25> */
[----:B------:R-:W-:Y:S02]  /*2730*/  IADD3.X R89, PT, PT, R3, R89, RZ, P2, !PT ;  /* 0x0000005903597210 */ /* 0x000fe400017fe4ff */
[----:B------:R-:W-:-:S07]  /*2740*/  LOP3.LUT R19, R20, 0x40, RZ, 0xfc, !PT ;  /* 0x0000004014137812 */ /* 0x000fce00078efcff */
.L_x_14239:
[----:B------:R-:W-:Y:S01]  /*2750*/  VIADD R108, R108, 0x40 ;  /* 0x000000406c6c7836 */ /* 0x000fe20000000000 */
[----:B------:R-:W-:Y:S01]  /*2760*/  UMOV UR6, URZ ;  /* 0x000000ff00067c82 */ /* 0x000fe20008000000 */
[----:B------:R-:W-:Y:S01]  /*2770*/  VIADD R112, R112, 0x40 ;  /* 0x0000004070707836 */ /* 0x000fe20000000000 */
[----:B------:R-:W-:Y:S01]  /*2780*/  BSSY.RECONVERGENT B1, `(.L_x_14217) ;  /* 0x00004fa000017945 */ /* 0x000fe20003800200 */
[----:B------:R-:W-:Y:S01]  /*2790*/  VIADD R113, R113, 0xffffffff ;  /* 0xffffffff71717836 */ /* 0x000fe20000000000 */
[-C--:B------:R-:W-:Y:S01]  /*27a0*/  ISETP.GE.AND P0, PT, R128, R108.reuse, PT ;  /* 0x0000006c8000720c */ /* 0x080fe20003f06270 */
[----:B------:R-:W-:Y:S01]  /*27b0*/  IMAD.MOV.U32 R122, RZ, RZ, R116 ;  /* 0x000000ffff7a7224 */ /* 0x000fe200078e0074 */
[C---:B------:R-:W-:Y:S01]  /*27c0*/  ISETP.GE.AND P6, PT, R121.reuse, R108, PT ;  /* 0x0000006c7900720c */ /* 0x040fe20003fc6270 */
[----:B------:R-:W-:Y:S01]  /*27d0*/  VIADD R116, R116, 0xffffffc0 ;  /* 0xffffffc074747836 */ /* 0x000fe20000000000 */
[-C--:B------:R-:W-:Y:S02]  /*27e0*/  ISETP.GE.AND P0, PT, R128, R112.reuse, !P0 ;  /* 0x000000708000720c */ /* 0x080fe40004706270 */
[----:B------:R-:W-:Y:S02]  /*27f0*/  ISETP.GE.AND P6, PT, R121, R112, !P6 ;  /* 0x000000707900720c */ /* 0x000fe400077c6270 */
[-C--:B------:R-:W-:Y:S02]  /*2800*/  ISETP.GE.AND P5, PT, R119, R108.reuse, PT ;  /* 0x0000006c7700720c */ /* 0x080fe40003fa6270 */
[----:B------:R-:W-:Y:S02]  /*2810*/  ISETP.GE.AND P4, PT, R117, R108, PT ;  /* 0x0000006c7500720c */ /* 0x000fe40003f86270 */
[-C--:B------:R-:W-:Y:S02]  /*2820*/  ISETP.GE.AND P5, PT, R119, R112.reuse, !P5 ;  /* 0x000000707700720c */ /* 0x080fe40006fa6270 */
[----:B------:R-:W-:Y:S02]  /*2830*/  ISETP.GE.AND P4, PT, R117, R112, !P4 ;  /* 0x000000707500720c */ /* 0x000fe40006786270 */
[----:B------:R-:W-:Y:S01]  /*2840*/  ISETP.GT.AND P3, PT, R113, R82, PT ;  /* 0x000000527100720c */ /* 0x000fe20003f64270 */
[----:B------:R-:W2:Y:S02]  /*2850*/  @P0 LD.E.128 R8, desc[UR4][R84.64] ;  /* 0x0000000454080980 */ /* 0x000ea4000c101d00 */
[C---:B----4-:R-:W-:Y:S04]  /*2860*/  @P6 LEA R26, P1, R130.reuse, R84, 0x5 ;  /* 0x00000054821a6211 */ /* 0x050fe800078228ff */
        /* <DEDUP_REMOVED lines=9> */
[----:B------:R-:W2:Y:S04]  /*2900*/  @P0 LD.E.128 R4, desc[UR4][R84.64+0x80] ;  /* 0x0000800454040980 */ /* 0x000ea8000c101d00 */
[----:B--2---:R2:W-:Y:S04]  /*2910*/  @P0 ST.E.128 desc[UR4][R92.64+0x80], R4 ;  /* 0x000080045c000985 */ /* 0x0045e8000c101d04 */
        /* <DEDUP_REMOVED lines=61> */
.L_x_14218:
        /* <DEDUP_REMOVED lines=111> */
.L_x_14222:
[----:B------:R-:W-:Y:S05]  /*33e0*/  BSYNC.RECONVERGENT B0 ;  /* 0x0000000000007941 */ /* 0x000fea0003800200 */
.L_x_14221:
        /* <DEDUP_REMOVED lines=104> */
.L_x_14224:
[----:B------:R-:W-:Y:S05]  /*3a70*/  BSYNC.RECONVERGENT B0 ;  /* 0x0000000000007941 */ /* 0x000fea0003800200 */
.L_x_14223:
        /* <DEDUP_REMOVED lines=108> */
.L_x_14226:
[----:B------:R-:W-:Y:S05]  /*4140*/  BSYNC.RECONVERGENT B0 ;  /* 0x0000000000007941 */ /* 0x000fea0003800200 */
.L_x_14225:
        /* <DEDUP_REMOVED lines=112> */
.L_x_14228:
[----:B------:R-:W-:Y:S05]  /*4850*/  BSYNC.RECONVERGENT B0 ;  /* 0x0000000000007941 */ /* 0x000fea0003800200 */
.L_x_14227:
[----:B------:R-:W5:Y:S02]  /*4860*/  LD.E R3, desc[UR4][R100.64+0xd0] ;  /* 0x0000d00464037980 */ /* 0x000f64000c101900 */
[----:B-----5:R-:W-:Y:S05]  /*4870*/  IMAD.U32 R3, R3, -0x20, RZ ;  /* 0xffffffe003037824 */ /* 0x020fea00078e00ff */
[C---:B------:R-:W-:Y:S02]  /*4880*/  LEA R22, P1, R3.reuse, R22, 0x1 ;  /* 0x0000001603167211 */ /* 0x040fe400078208ff */
[C---:B------:R-:W-:Y:S02]  /*4890*/  LEA R58, P0, R3.reuse, R58, 0x1 ;  /* 0x0000003a033a7211 */ /* 0x040fe400078008ff */
[C---:B------:R-:W-:Y:S02]  /*48a0*/  LEA.HI.X.SX32 R23, R3.reuse, R23, 0x1, P1 ;  /* 0x0000001703177211 */ /* 0x040fe400008f0eff */
[----:B------:R-:W-:Y:S01]  /*48b0*/  LEA.HI.X.SX32 R59, R3, R59, 0x1, P0 ;  /* 0x0000003b033b7211 */ /* 0x000fe200000f0eff */
[----:B------:R-:W-:Y:S05]  /*48c0*/  BRA `(.L_x_14219) ;  /* 0x0000002c00947947 */ /* 0x000fea0003800000 */
.L_x_14220:
        /* <DEDUP_REMOVED lines=43> */
[--C-:B------:R-:W-:Y:S02]  /*4b80*/  @!P0 HADD2.F32 R43, -RZ, R45.reuse.H0_H0 ;  /* 0x2000002dff2b8230 */ /* 0x100fe40000004100 */
[----:B-1----:R-:W-:Y:S02]  /*4b90*/  @!P0 HADD2.F32 R47, -RZ, R45.H1_H1 ;  /* 0x3000002dff2f8230 */ /* 0x002fe40000004100 */
[----:B------:R-:W-:Y:S01]  /*4ba0*/  @P1 FADD.FTZ R42, -R42, -RZ ;  /* 0x800000ff2a2a1221 */ /* 0x000fe20000010100 */
[----:B------:R-:W-:Y:S02]  /*4bb0*/  @!P0 HADD2.F32 R35, -RZ, R69.H1_H1 ;  /* 0x30000045ff238230 */ /* 0x000fe40000004100 */
        /* <DEDUP_REMOVED lines=12> */
[----:B------:R-:W-:Y:S02]  /*4c80*/  @!P0 HADD2.F32 R49, -RZ, R54.H0_H0 ;  /* 0x20000036ff318230 */ /* 0x000fe40000004100 */
[----:B------:R-:W-:Y:S01]  /*4c90*/  @!P0 FFMA.FTZ R0, R43, R45, R0 ;  /* 0x0000002d2b008223 */ /* 0x000fe20000010000 */
[--C-:B------:R-:W-:Y:S01]  /*4ca0*/  @!P0 HADD2.F32 R43, -RZ, R53.reuse.H0_H0 ;  /* 0x20000035ff2b8230 */ /* 0x100fe20000004100 */
[----:B------:R-:W-:Y:S01]  /*4cb0*/  ISETP.GE.AND P1, PT, R19, R24, PT ;  /* 0x000000181300720c */ /* 0x000fe20003f26270 */
[--C-:B------:R-:W-:Y:S02]  /*4cc0*/  @!P0 HADD2.F32 R45, -RZ, R48.reuse.H1_H1 ;  /* 0x30000030ff2d8230 */ /* 0x100fe40000004100 */
[----:B------:R-:W-:Y:S01]  /*4cd0*/  @!P0 FFMA.FTZ R2, R47, R46, R2 ;  /* 0x0000002e2f028223 */ /* 0x000fe20000010002 */
[----:B------:R-:W-:Y:S02]  /*4ce0*/  @!P0 HADD2.F32 R46, -RZ, R48.H0_H0 ;  /* 0x20000030ff2e8230 */ /* 0x000fe40000004100 */
[----:B------:R-:W-:Y:S01]  /*4cf0*/  @!P0 FMUL.FTZ R4, R36, R35 ;  /* 0x0000002324048220 */ /* 0x000fe20000410000 */
        /* <DEDUP_REMOVED lines=20> */
[----:B------:R-:W-:Y:S01]  /*4e40*/  @!P1 ISETP.GT.AND P2, PT, R26, 0x40, PT ;  /* 0x000000401a00980c */ /* 0x000fe20003f44270 */
[----:B------:R-:W-:Y:S01]  /*4e50*/  @!P0 FFMA.FTZ R8, R45, R52, R8 ;  /* 0x000000342d088223 */ /* 0x000fe20000010008 */
[----:B------:R-:W-:Y:S02]  /*4e60*/  @!P0 F2FP.F16.F32.PACK_AB R68, R2, R0 ;  /* 0x000000000244823e */ /* 0x000fe400000000ff */
[----:B------:R-:W-:Y:S02]  /*4e70*/  @!P1 SEL R70, R70, 0x40, !P2 ;  /* 0x0000004046469807 */ /* 0x000fe40005000000 */
[----:B------:R-:W-:Y:S02]  /*4e80*/  @!P1 SEL R137, R71, RZ, !P2 ;  /* 0x000000ff47899207 */ /* 0x000fe40005000000 */
[----:B------:R-:W-:Y:S02]  /*4e90*/  @!P0 F2FP.F16.F32.PACK_AB R71, R8, R7 ;  /* 0x000000070847823e */ /* 0x000fe400000000ff */
[----:B------:R-:W-:Y:S02]  /*4ea0*/  @!P0 F2FP.F16.F32.PACK_AB R69, R4, R3 ;  /* 0x000000030445823e */ /* 0x000fe400000000ff */
[----:B------:R-:W-:Y:S02]  /*4eb0*/  @!P0 F2FP.F16.F32.PACK_AB R138, R6, R5 ;  /* 0x00000005068a823e */ /* 0x000fe400000000ff */
[C---:B------:R-:W-:Y:S02]  /*4ec0*/  @!P1 SHF.L.U64.HI R136, R70.reuse, 0x1, R137 ;  /* 0x0000000146889819 */ /* 0x040fe40000010289 */
[----:B------:R-:W-:Y:S02]  /*4ed0*/  @!P1 SHF.L.U32 R137, R70, 0x1, RZ ;  /* 0x0000000146899819 */ /* 0x000fe400000006ff */
[----:B------:R-:W-:Y:S02]  /*4ee0*/  @!P0 MOV R60, R68 ;  /* 0x00000044003c8202 */ /* 0x000fe40000000f00 */
[----:B------:R-:W-:Y:S02]  /*4ef0*/  @!P0 MOV R61, R69 ;  /* 0x00000045003d8202 */ /* 0x000fe40000000f00 */
[----:B------:R-:W-:Y:S02]  /*4f00*/  @!P0 MOV R62, R138 ;  /* 0x0000008a003e8202 */ /* 0x000fe40000000f00 */
[----:B------:R-:W-:Y:S02]  /*4f10*/  @!P0 MOV R63, R71 ;  /* 0x00000047003f8202 */ /* 0x000fe40000000f00 */
        /* <DEDUP_REMOVED lines=9> */
[----:B------:R-:W3:Y:S08]  /*4fb0*/  LD.E.128 R64, desc[UR4][R16.64+0x80] ;  /* 0x0000800410407980 */ /* 0x000ef0000c101d00 */
[----:B------:R-:W4:Y:S08]  /*4fc0*/  @!P1 LD.E.128 R32, desc[UR4][R30.64+0x80] ;  /* 0x000080041e209980 */ /* 0x000f30000c101d00 */
[----:B------:R5:W4:Y:S01]  /*4fd0*/  @!P1 LD.E.128 R52, desc[UR4][R46.64] ;  /* 0x000000042e349980 */ /* 0x000b22000c101d00 */
[--C-:B--2---:R-:W-:Y:S02]  /*4fe0*/  @!P1 HADD2.F32 R41, -RZ, R68.reuse.H0_H0 ;  /* 0x20000044ff299230 */ /* 0x104fe40000004100 */
[----:B------:R-:W-:Y:S02]  /*4ff0*/  @!P1 HADD2.F32 R44, -RZ, R68.H1_H1 ;  /* 0x30000044ff2c9230 */ /* 0x000fe40000004100 */
[----:B------:R-:W-:Y:S02]  /*5000*/  @!P1 HADD2.F32 R42, -RZ, R69.H0_H0 ;  /* 0x20000045ff2a9230 */ /* 0x000fe40000004100 */
[----:B------:R-:W-:Y:S01]  /*5010*/  @P0 FADD.FTZ R41, -R41, -RZ ;  /* 0x800000ff29290221 */ /* 0x000fe20000010100 */
[----:B------:R-:W-:Y:S02]  /*5020*/  @!P1 HADD2.F32 R38, -RZ, R70.H0_H0 ;  /* 0x20000046ff269230 */ /* 0x000fe40000004100 */
[----:B------:R-:W-:Y:S01]  /*5030*/  @P0 FADD.FTZ R44, -R44, -RZ ;  /* 0x800000ff2c2c0221 */ /* 0x000fe20000010100 */
[----:B------:R-:W-:Y:S01]  /*5040*/  @!P1 HADD2.F32 R27, -RZ, R71.H1_H1 ;  /* 0x30000047ff1b9230 */ /* 0x000fe20000004100 */
[----:B---3--:R-:W-:Y:S01]  /*5050*/  @!P1 MOV R45, R64 ;  /* 0x00000040002d9202 */ /* 0x008fe20000000f00 */
[----:B------:R-:W-:Y:S01]  /*5060*/  @P0 FADD.FTZ R42, -R42, -RZ ;  /* 0x800000ff2a2a0221 */ /* 0x000fe20000010100 */
[----:B------:R-:W-:Y:S01]  /*5070*/  @!P1 MOV R56, R65 ;  /* 0x0000004100389202 */ /* 0x000fe20000000f00 */
[----:B------:R-:W-:Y:S01]  /*5080*/  @P0 FADD.FTZ R38, -R38, -RZ ;  /* 0x800000ff26260221 */ /* 0x000fe20000010100 */
[----:B------:R-:W-:Y:S01]  /*5090*/  @P0 FADD.FTZ R27, -R27, -RZ ;  /* 0x800000ff1b1b0221 */ /* 0x000fe20000010100 */
[----:B-----5:R-:W-:Y:S02]  /*50a0*/  @!P1 HADD2.F32 R46, -RZ, R45.H0_H0 ;  /* 0x2000002dff2e9230 */ /* 0x020fe40000004100 */
[--C-:B----4-:R-:W-:Y:S02]  /*50b0*/  @!P1 HADD2.F32 R40, -RZ, R32.reuse.H0_H0 ;  /* 0x20000020ff289230 */ /* 0x110fe40000004100 */
[----:B------:R-:W-:Y:S02]  /*50c0*/  @!P1 HADD2.F32 R39, -RZ, R32.H1_H1 ;  /* 0x30000020ff279230 */ /* 0x000fe40000004100 */
[--C-:B------:R-:W-:Y:S02]  /*50d0*/  @!P1 HADD2.F32 R29, -RZ, R35.reuse.H0_H0 ;  /* 0x20000023ff1d9230 */ /* 0x100fe40000004100 */
[----:B------:R-:W-:Y:S01]  /*50e0*/  @!P1 FMUL.FTZ R9, R40, R41 ;  /* 0x0000002928099220 */ /* 0x000fe20000410000 */
[----:B------:R-:W-:Y:S02]  /*50f0*/  @!P1 HADD2.F32 R30, -RZ, R35.H1_H1 ;  /* 0x30000023ff1e9230 */ /* 0x000fe40000004100 */
[----:B------:R-:W-:Y:S01]  /*5100*/  @!P1 FMUL.FTZ R10, R39, R44 ;  /* 0x0000002c270a9220 */ /* 0x000fe20000410000 */
[--C-:B------:R-:W-:Y:S02]  /*5110*/  @!P1 HADD2.F32 R43, -RZ, R52.reuse.H0_H0 ;  /* 0x20000034ff2b9230 */ /* 0x100fe40000004100 */
[--C-:B------:R-:W-:Y:S02]  /*5120*/  @!P1 HADD2.F32 R37, -RZ, R33.reuse.H0_H0 ;  /* 0x20000021ff259230 */ /* 0x100fe40000004100 */
[----:B------:R-:W-:Y:S01]  /*5130*/  @!P1 FMUL.FTZ R16, R30, R27 ;  /* 0x0000001b1e109220 */ /* 0x000fe20000410000 */
[----:B------:R-:W-:Y:S02]  /*5140*/  @!P1 HADD2.F32 R36, -RZ, R33.H1_H1 ;  /* 0x30000021ff249230 */ /* 0x000fe40000004100 */
[----:B------:R-:W-:Y:S01]  /*5150*/  @!P1 FFMA.FTZ R9, R46, R43, R9 ;  /* 0x0000002b2e099223 */ /* 0x000fe20000010009 */
[----:B------:R-:W-:Y:S02]  /*5160*/  @!P1 HADD2.F32 R35, -RZ, R69.H1_H1 ;  /* 0x30000045ff239230 */ /* 0x000fe40000004100 */
[----:B------:R-:W-:Y:S01]  /*5170*/  @!P1 FMUL.FTZ R11, R37, R42 ;  /* 0x0000002a250b9220 */ /* 0x000fe20000410000 */
[----:B------:R-:W-:Y:S02]  /*5180*/  @!P1 HADD2.F32 R47, -RZ, R52.H1_H1 ;  /* 0x30000034ff2f9230 */ /* 0x000fe40000004100 */
[----:B------:R-:W-:Y:S02]  /*5190*/  @!P1 HADD2.F32 R45, -RZ, R45.H1_H1 ;  /* 0x3000002dff2d9230 */ /* 0x000fe40000004100 */
[----:B------:R-:W-:Y:S01]  /*51a0*/  @P0 FADD.FTZ R35, -R35, -RZ ;  /* 0x800000ff23230221 */ /* 0x000fe20000010100 */
[--C-:B------:R-:W-:Y:S02]  /*51b0*/  @!P1 HADD2.F32 R33, -RZ, R34.reuse.H0_H0 ;  /* 0x20000022ff219230 */ /* 0x100fe40000004100 */
        /* <DEDUP_REMOVED lines=17> */
[--C-:B------:R-:W-:Y:S02]  /*52d0*/  @!P1 HADD2.F32 R48, -RZ, R56.reuse.H0_H0 ;  /* 0x20000038ff309230 */ /* 0x100fe40000004100 */
        /* <DEDUP_REMOVED lines=21> */
.L_x_14230:
[----:B------:R-:W-:Y:S05]  /*5430*/  BSYNC.RECONVERGENT B0 ;  /* 0x0000000000007941 */ /* 0x000fea0003800200 */
.L_x_14229:
        /* <DEDUP_REMOVED lines=86> */
[----:B------:R-:W-:Y:S01]  /*59a0*/  @!P1 IADD3 R137, P6, PT, R123, R138, RZ ;  /* 0x0000008a7b899210 */ /* 0x000fe20007fde0ff */
[----:B------:R-:W-:Y:S01]  /*59b0*/  @!P0 FFMA.FTZ R8, R47, R53, R8 ;  /* 0x000000352f088223 */ /* 0x000fe20000010008 */
[----:B------:R-:W-:Y:S02]  /*59c0*/  @!P0 F2FP.F16.F32.PACK_AB R139, R4, R3 ;  /* 0x00000003048b823e */ /* 0x000fe400000000ff */
[----:B------:R-:W-:Y:S02]  /*59d0*/  @!P1 SEL R145, R124, RZ, !P2 ;  /* 0x000000ff7c919207 */ /* 0x000fe40005000000 */
[----:B------:R-:W-:Y:S02]  /*59e0*/  @!P0 MOV R64, R136 ;  /* 0x0000008800408202 */ /* 0x000fe40000000f00 */
[----:B------:R-:W-:Y:S02]  /*59f0*/  @!P0 MOV R65, R139 ;  /* 0x0000008b00418202 */ /* 0x000fe40000000f00 */
[----:B------:R-:W-:Y:S02]  /*5a00*/  @!P1 IADD3.X R158, PT, PT, R98, R145, RZ, P6, !PT ;  /* 0x00000091629e9210 */ /* 0x000fe400037fe4ff */
[----:B------:R-:W-:Y:S02]  /*5a10*/  @!P0 F2FP.F16.F32.PACK_AB R139, R8, R7 ;  /* 0x00000007088b823e */ /* 0x000fe400000000ff */
[----:B------:R-:W-:Y:S02]  /*5a20*/  LEA R156, P6, R74, R90, 0x1 ;  /* 0x0000005a4a9c7211 */ /* 0x000fe400078c08ff */
[----:B------:R-:W-:Y:S02]  /*5a30*/  @!P0 F2FP.F16.F32.PACK_AB R136, R6, R5 ;  /* 0x000000050688823e */ /* 0x000fe400000000ff */
        /* <DEDUP_REMOVED lines=86> */
.L_x_14232:
[----:B------:R-:W-:Y:S05]  /*5fa0*/  BSYNC.RECONVERGENT B0 ;  /* 0x0000000000007941 */ /* 0x000fea0003800200 */
.L_x_14231:
        /* <DEDUP_REMOVED lines=20> */
[----:B------:R-:W4:Y:S01]  /*60f0*/  @!P0 LD.E.128 R136, desc[UR4][R138.64] ;  /* 0x000000048a888980 */ /* 0x000f22000c101d00 */
[----:B------:R-:W-:Y:S02]  /*6100*/  ISETP.GT.AND P1, PT, R26, RZ, !P0 ;  /* 0x000000ff1a00720c */ /* 0x000fe40004724270 */
[C---:B------:R-:W-:Y:S04]  /*6110*/  LEA R156, P5, R140.reuse, R90, 0x6 ;  /* 0x0000005a8c9c7211 */ /* 0x040fe800078a30ff */
[----:B------:R-:W-:Y:S01]  /*6120*/  LEA.HI.X R157, R140, R91, R141, 0x6, P5 ;  /* 0x0000005b8c9d7211 */ /* 0x000fe200028f348d */
        /* <DEDUP_REMOVED lines=58> */
[--C-:B------:R-:W-:Y:S01]  /*64d0*/  @!P0 HADD2.F32 R48, -RZ, R47.reuse.H0_H0 ;  /* 0x2000002fff308230 */ /* 0x100fe20000004100 */
[----:B------:R-:W-:Y:S01]  /*64e0*/  @!P0 F2FP.F16.F32.PACK_AB R136, R2, R0 ;  /* 0x000000000288823e */ /* 0x000fe200000000ff */
[----:B------:R-:W-:Y:S02]  /*64f0*/  @!P0 HADD2.F32 R45, -RZ, R47.H1_H1 ;  /* 0x3000002fff2d8230 */ /* 0x000fe40000004100 */
[----:B------:R-:W-:Y:S01]  /*6500*/  @!P0 FMUL.FTZ R8, R32, R27 ;  /* 0x0000001b20088220 */ /* 0x000fe20000410000 */
[----:B------:R-:W-:Y:S01]  /*6510*/  @!P1 SEL R139, R25, RZ, !P2 ;  /* 0x000000ff198b9207 */ /* 0x000fe20005000000 */
[----:B------:R-:W-:Y:S01]  /*6520*/  @!P0 FFMA.FTZ R7, R48, R52, R7 ;  /* 0x0000003430078223 */ /* 0x000fe20000010007 */
[----:B------:R-:W-:Y:S01]  /*6530*/  @!P0 MOV R64, R136 ;  /* 0x0000008800408202 */ /* 0x000fe20000000f00 */
[----:B------:R-:W-:Y:S01]  /*6540*/  @!P0 FFMA.FTZ R8, R45, R53, R8 ;  /* 0x000000352d088223 */ /* 0x000fe20000010008 */
[----:B------:R-:W-:Y:S02]  /*6550*/  @!P0 F2FP.F16.F32.PACK_AB R137, R4, R3 ;  /* 0x000000030489823e */ /* 0x000fe400000000ff */
[----:B------:R-:W-:Y:S02]  /*6560*/  @!P1 SEL R136, R124, RZ, !P2 ;  /* 0x000000ff7c889207 */ /* 0x000fe40005000000 */
[----:B------:R-:W-:Y:S02]  /*6570*/  @!P1 IADD3 R139, P6, PT, R114, R139, RZ ;  /* 0x0000008b728b9210 */ /* 0x000fe40007fde0ff */
[----:B------:R-:W-:Y:S02]  /*6580*/  @!P0 MOV R65, R137 ;  /* 0x0000008900418202 */ /* 0x000fe40000000f00 */
[----:B------:R-:W-:Y:S02]  /*6590*/  @!P1 IADD3.X R158, PT, PT, R97, R136, RZ, P6, !PT ;  /* 0x00000088619e9210 */ /* 0x000fe400037fe4ff */
[----:B------:R-:W-:Y:S02]  /*65a0*/  @!P0 F2FP.F16.F32.PACK_AB R137, R6, R5 ;  /* 0x000000050689823e */ /* 0x000fe400000000ff */
[----:B------:R-:W-:Y:S02]  /*65b0*/  @!P0 F2FP.F16.F32.PACK_AB R136, R8, R7 ;  /* 0x000000070888823e */ /* 0x000fe400000000ff */
[----:B------:R-:W-:Y:S02]  /*65c0*/  @!P1 SHF.L.U32 R145, R139, 0x1, RZ ;  /* 0x000000018b919819 */ /* 0x000fe400000006ff */
[----:B------:R-:W-:Y:S02]  /*65d0*/  @!P0 MOV R66, R137 ;  /* 0x0000008900428202 */ /* 0x000fe40000000f00 */
[----:B------:R-:W-:Y:S02]  /*65e0*/  @!P0 MOV R67, R136 ;  /* 0x0000008800438202 */ /* 0x000fe40000000f00 */
        /* <DEDUP_REMOVED lines=82> */
.L_x_14234:
[----:B------:R-:W-:Y:S05]  /*6b10*/  BSYNC.RECONVERGENT B0 ;  /* 0x0000000000007941 */ /* 0x000fea0003800200 */
.L_x_14233:
        /* <DEDUP_REMOVED lines=185> */
.L_x_14236:
[----:B------:R-:W-:Y:S05]  /*76b0*/  BSYNC.RECONVERGENT B0 ;  /* 0x0000000000007941 */ /* 0x000fea0003800200 */
.L_x_14235:
[----:B------:R-:W5:Y:S02]  /*76c0*/  LD.E R3, desc[UR4][R100.64+0xd0] ;  /* 0x0000d00464037980 */ /* 0x000f64000c101900 */
[----:B-----5:R-:W-:Y:S05]  /*76d0*/  IMAD.U32 R3, R3, -0x20, RZ ;  /* 0xffffffe003037824 */ /* 0x020fea00078e00ff */
[C---:B------:R-:W-:Y:S02]  /*76e0*/  LEA R88, P1, R3.reuse, R88, 0x1 ;  /* 0x0000005803587211 */ /* 0x040fe400078208ff */
[C---:B------:R-:W-:Y:S02]  /*76f0*/  LEA R86, P0, R3.reuse, R86, 0x1 ;  /* 0x0000005603567211 */ /* 0x040fe400078008ff */
[C---:B------:R-:W-:Y:S02]  /*7700*/  LEA.HI.X.SX32 R89, R3.reuse, R89, 0x1, P1 ;  /* 0x0000005903597211 */ /* 0x040fe400008f0eff */
[----:B------:R-:W-:Y:S09]  /*7710*/  LEA.HI.X.SX32 R87, R3, R87, 0x1, P0 ;  /* 0x0000005703577211 */ /* 0x000ff200000f0eff */
.L_x_14219:
[----:B------:R-:W-:Y:S05]  /*7720*/  BSYNC.RECONVERGENT B1 ;  /* 0x0000000000017941 */ /* 0x000fea0003800200 */
.L_x_14217:
        /* <DEDUP_REMOVED lines=101> */
.L_x_14238:
[----:B------:R-:W-:Y:S05]  /*7d80*/  BSYNC.RECONVERGENT B0 ;  /* 0x0000000000007941 */ /* 0x000fea0003800200 */
.L_x_14237:
[----:B------:R-:W-:Y:S05]  /*7d90*/  @P3 BRA `(.L_x_14239) ;  /* 0xffffffa8006c3947 */ /* 0x000fea000383ffff */
.L_x_14216:
        /* <DEDUP_REMOVED lines=34> */
.L_x_14243:
[----:B------:R-:W-:Y:S05]  /*7fc0*/  BSYNC.RECONVERGENT B0 ;  /* 0x0000000000007941 */ /* 0x000fea0003800200 */
.L_x_14242:
        /* <DEDUP_REMOVED lines=10> */
.L_x_14241:
[----:B------:R-:W2:Y:S01]  /*8070*/  LD.E.64 R4, desc[UR4][R100.64+0xf0] ;  /* 0x0000f00464047980 */ /* 0x000ea2000c101b00 */
[----:B------:R-:W-:-:S03]  /*8080*/  IMAD.MOV.U32 R2, RZ, RZ, RZ ;  /* 0x000000ffff027224 */ /* 0x000fc600078e00ff */
[----:B------:R-:W3:Y:S04]  /*8090*/  LD.E.U8 R0, desc[UR4][R100.64+0x1b3] ;  /* 0x0001b30464007980 */ /* 0x000ee8000c101100 */
[----:B------:R1:W5:Y:S04]  /*80a0*/  LD.E.64 R16, desc[UR4][R100.64+0x148] ;  /* 0x0001480464107980 */ /* 0x000368000c101b00 */
[----:B----4-:R1:W5:Y:S01]  /*80b0*/  LD.E.64 R24, desc[UR4][R100.64+0x150] ;  /* 0x0001500464187980 */ /* 0x010362000c101b00 */
        /* <DEDUP_REMOVED lines=75> */
.L_x_14249:
[----:B------:R-:W-:Y:S05]  /*8570*/  BSYNC.RECONVERGENT B0 ;  /* 0x0000000000007941 */ /* 0x000fea0003800200 */
.L_x_14248:
        /* <DEDUP_REMOVED lines=10> */
[----:B-1----:R-:W-:Y:S02]  /*8620*/  HADD2.F32 R33, -RZ, R9.H1_H1 ;  /* 0x30000009ff217230 */ /* 0x002fe40000004100 */
[--C-:B------:R-:W-:Y:S02]  /*8630*/  HADD2.F32 R12, -RZ, R11.reuse.H1_H1 ;  /* 0x3000000bff0c7230 */ /* 0x100fe40000004100 */
[----:B------:R-:W-:-:S02]  /*8640*/  HADD2.F32 R27, -RZ, R11.H0_H0 ;  /* 0x2000000bff1b7230 */ /* 0x000fc40000004100 */
        /* <DEDUP_REMOVED lines=33> */
.L_x_14251:
[----:B------:R-:W-:Y:S05]  /*8860*/  BSYNC.RECONVERGENT B0 ;  /* 0x0000000000007941 */ /* 0x000fea0003800200 */
.L_x_14250:
[----:B-----5:R3:W-:Y:S02]  /*8870*/  STS.128 [R106+0x2000], R8 ;  /* 0x002000086a007388 */ /* 0x0207e40000000c00 */
.L_x_14247:
[----:B------:R-:W-:Y:S05]  /*8880*/  BSYNC.RECONVERGENT B1 ;  /* 0x0000000000017941 */ /* 0x000fea0003800200 */
.L_x_14246:
        /* <DEDUP_REMOVED lines=58> */
.L_x_14255:
[----:B------:R-:W-:Y:S05]  /*8c30*/  BSYNC.RECONVERGENT B0 ;  /* 0x0000000000007941 */ /* 0x000fea0003800200 */
.L_x_14254:
        /* <DEDUP_REMOVED lines=54> */
.L_x_14257:
[----:B------:R-:W-:Y:S05]  /*8fa0*/  BSYNC.RECONVERGENT B0 ;  /* 0x0000000000007941 */ /* 0x000fea0003800200 */
.L_x_14256:
[----:B-----5:R3:W-:Y:S02]  /*8fb0*/  STS.128 [R106+0x2800], R8 ;  /* 0x002800086a007388 */ /* 0x0207e40000000c00 */
.L_x_14253:
[----:B------:R-:W-:Y:S05]  /*8fc0*/  BSYNC.RECONVERGENT B1 ;  /* 0x0000000000017941 */ /* 0x000fea0003800200 */
.L_x_14252:
        /* <DEDUP_REMOVED lines=59> */
.L_x_14261:
[----:B------:R-:W-:Y:S05]  /*9380*/  BSYNC.RECONVERGENT B0 ;  /* 0x0000000000007941 */ /* 0x000fea0003800200 */
.L_x_14260:
        /* <DEDUP_REMOVED lines=54> */
.L_x_14263:
[----:B------:R-:W-:Y:S05]  /*96f0*/  BSYNC.RECONVERGENT B0 ;  /* 0x0000000000007941 */ /* 0x000fea0003800200 */
.L_x_14262:
[----:B-----5:R3:W-:Y:S02]  /*9700*/  STS.128 [R106+0x3000], R8 ;  /* 0x003000086a007388 */ /* 0x0207e40000000c00 */
.L_x_14259:
[----:B------:R-:W-:Y:S05]  /*9710*/  BSYNC.RECONVERGENT B1 ;  /* 0x0000000000017941 */ /* 0x000fea0003800200 */
.L_x_14258:
        /* <DEDUP_REMOVED lines=60> */
.L_x_14265:
[----:B------:R-:W-:Y:S05]  /*9ae0*/  BSYNC.RECONVERGENT B0 ;  /* 0x0000000000007941 */ /* 0x000fea0003800200 */
.L_x_14264:
        /* <DEDUP_REMOVED lines=54> */
.L_x_14267:
[----:B------:R-:W-:Y:S05]  /*9e50*/  BSYNC.RECONVERGENT B0 ;  /* 0x0000000000007941 */ /* 0x000fea0003800200 */
.L_x_14266:
[----:B-----5:R3:W-:Y:S01]  /*9e60*/  STS.128 [R106+0x3800], R8 ;  /* 0x003800086a007388 */ /* 0x0207e20000000c00 */
[----:B------:R-:W-:Y:S05]  /*9e70*/  BRA `(.L_x_14244) ;  /* 0x0000002800f47947 */ /* 0x000fea0003800000 */
.L_x_14245:
        /* <DEDUP_REMOVED lines=89> */
.L_x_14271:
[----:B------:R-:W-:Y:S05]  /*a410*/  BSYNC.RECONVERGENT B0 ;  /* 0x0000000000007941 */ /* 0x000fea0003800200 */
.L_x_14270:
        /* <DEDUP_REMOVED lines=82> */
.L_x_14273:
[----:B------:R-:W-:Y:S05]  /*a940*/  BSYNC.RECONVERGENT B0 ;  /* 0x0000000000007941 */ /* 0x000fea0003800200 */
.L_x_14272:
[----:B-----5:R3:W-:Y:S02]  /*a950*/  STS.128 [R106+0x2000], R28 ;  /* 0x0020001c6a007388 */ /* 0x0207e40000000c00 */
.L_x_14269:
[----:B------:R-:W-:Y:S05]  /*a960*/  BSYNC.RECONVERGENT B1 ;  /* 0x0000000000017941 */ /* 0x000fea0003800200 */
.L_x_14268:
        /* <DEDUP_REMOVED lines=87> */
.L_x_14277:
[----:B------:R-:W-:Y:S05]  /*aee0*/  BSYNC.RECONVERGENT B0 ;  /* 0x0000000000007941 */ /* 0x000fea0003800200 */
.L_x_14276:
        /* <DEDUP_REMOVED lines=84> */
.L_x_14279:
[----:B------:R-:W-:Y:S05]  /*b430*/  BSYNC.RECONVERGENT B0 ;  /* 0x0000000000007941 */ /* 0x000fea0003800200 */
.L_x_14278:
[----:B-----5:R3:W-:Y:S02]  /*b440*/  STS.128 [R106+0x2800], R28 ;  /* 0x0028001c6a007388 */ /* 0x0207e40000000c00 */
.L_x_14275:
[----:B------:R-:W-:Y:S05]  /*b450*/  BSYNC.RECONVERGENT B1 ;  /* 0x0000000000017941 */ /* 0x000fea0003800200 */
.L_x_14274:
        /* <DEDUP_REMOVED lines=88> */
.L_x_14283:
[----:B------:R-:W-:Y:S05]  /*b9e0*/  BSYNC.RECONVERGENT B0 ;  /* 0x0000000000007941 */ /* 0x000fea0003800200 */
.L_x_14282:
        /* <DEDUP_REMOVED lines=84> */
.L_x_14285:
[----:B------:R-:W-:Y:S05]  /*bf30*/  BSYNC.RECONVERGENT B0 ;  /* 0x0000000000007941 */ /* 0x000fea0003800200 */
.L_x_14284:
[----:B-----5:R3:W-:Y:S02]  /*bf40*/  STS.128 [R106+0x3000], R28 ;  /* 0x0030001c6a007388 */ /* 0x0207e40000000c00 */
.L_x_14281:
[----:B------:R-:W-:Y:S05]  /*bf50*/  BSYNC.RECONVERGENT B1 ;  /* 0x0000000000017941 */ /* 0x000fea0003800200 */
.L_x_14280:
        /* <DEDUP_REMOVED lines=89> */
.L_x_14287:
[----:B------:R-:W-:Y:S05]  /*c4f0*/  BSYNC.RECONVERGENT B0 ;  /* 0x0000000000007941 */ /* 0x000fea0003800200 */
.L_x_14286:
        /* <DEDUP_REMOVED lines=83> */
.L_x_14289:
[----:B------:R-:W-:Y:S05]  /*ca30*/  BSYNC.RECONVERGENT B0 ;  /* 0x0000000000007941 */ /* 0x000fea0003800200 */
.L_x_14288:
[----:B-----5:R3:W-:Y:S02]  /*ca40*/  STS.128 [R106+0x3800], R28 ;  /* 0x0038001c6a007388 */ /* 0x0207e40000000c00 */
.L_x_14244:
[----:B------:R-:W-:Y:S05]  /*ca50*/  BSYNC.RECONVERGENT B2 ;  /* 0x0000000000027941 */ /* 0x000fea0003800200 */
.L_x_14240:
[----:B--2---:R-:W-:Y:S01]  /*ca60*/  IMAD.IADD R3, R78, 0x1, -R103 ;  /* 0x000000014e037824 */ /* 0x004fe200078e0a67 */
[----:B------:R-:W-:Y:S01]  /*ca70*/  LOP3.LUT R120, R120, 0x8, R149, 0x78, !PT ;  /* 0x0000000878787812 */ /* 0x000fe200078e7895 */
[----:B------:R-:W-:-:S03]  /*ca80*/  IMAD.SHL.U32 R79, R79, 0x400, RZ ;  /* 0x000004004f4f7824 */ /* 0x000fc600078e00ff */
[-C--:B------:R-:W-:Y:S02]  /*ca90*/  ISETP.GE.AND P5, PT, R26, R3.reuse, PT ;  /* 0x000000031a00720c */ /* 0x080fe40003fa6270 */
[-C--:B------:R-:W-:Y:S02]  /*caa0*/  ISETP.GE.AND P3, PT, R38, R3.reuse, PT ;  /* 0x000000032600720c */ /* 0x080fe40003f66270 */
[-C--:B------:R-:W-:Y:S02]  /*cab0*/  ISETP.GE.AND P4, PT, R36, R3.reuse, PT ;  /* 0x000000032400720c */ /* 0x080fe40003f86270 */
[-C--:B------:R-:W-:Y:S02]  /*cac0*/  ISETP.GE.AND P6, PT, R128, R3.reuse, PT ;  /* 0x000000038000720c */ /* 0x080fe40003fc6270 */
[-C--:B------:R-:W-:Y:S02]  /*cad0*/  ISETP.GE.AND P1, PT, R38, R3.reuse, PT ;  /* 0x000000032600720c */ /* 0x080fe40003f26270 */
[----:B------:R-:W-:-:S02]  /*cae0*/  ISETP.GE.AND P2, PT, R26, R3, PT ;  /* 0x000000031a00720c */ /* 0x000fc40003f46270 */
[----:B------:R-:W-:Y:S02]  /*caf0*/  LOP3.LUT R81, R120, 0x38, R81, 0x78, !PT ;  /* 0x0000003878517812 */ /* 0x000fe400078e7851 */
[CC--:B-1----:R-:W-:Y:S01]  /*cb00*/  @!P5 LEA R4, P0, R74.reuse, R144.reuse, 0x1 ;  /* 0x000000904a04d211 */ /* 0x0c2fe200078008ff */
[----:B------:R-:W-:Y:S01]  /*cb10*/  @!P3 IMAD.MOV.U32 R145, RZ, RZ, R143 ;  /* 0x000000ffff91b224 */ /* 0x000fe200078e008f */
[----:B------:R-:W-:Y:S01]  /*cb20*/  LOP3.LUT R138, R79, 0x400, RZ, 0xc0, !PT ;  /* 0x000004004f8a7812 */ /* 0x000fe200078ec0ff */
[----:B------:R-:W-:Y:S01]  /*cb30*/  @!P3 IMAD R0, R141, 0x60, RZ ;  /* 0x000000608d00b824 */ /* 0x000fe200078e02ff */
[----:B------:R-:W-:Y:S01]  /*cb40*/  @!P5 LEA.HI.X R5, R74, R143, R75, 0x1, P0 ;  /* 0x0000008f4a05d211 */ /* 0x000fe200000f0c4b */
[C---:B------:R-:W-:Y:S01]  /*cb50*/  @!P3 IMAD.WIDE.U32 R6, R140.reuse, 0x60, R144 ;  /* 0x000000608c06b825 */ /* 0x040fe200078e0090 */
[----:B---3--:R-:W-:-:S03]  /*cb60*/  @!P4 LEA R8, P0, R140, R144, 0x6 ;  /* 0x000000908c08c211 */ /* 0x008fc600078030ff */
[----:B------:R-:W-:Y:S01]  /*cb70*/  @!P6 IMAD.MOV.U32 R145, RZ, RZ, R143 ;  /* 0x000000ffff91e224 */ /* 0x000fe200078e008f */
[----:B------:R-:W-:Y:S01]  /*cb80*/  @!P4 LEA.HI.X R9, R140, R143, R141, 0x6, P0 ;  /* 0x0000008f8c09c211 */ /* 0x000fe200000f348d */
[----:B------:R-:W-:Y:S01]  /*cb90*/  @!P3 IMAD.IADD R11, R0, 0x1, R7 ;  /* 0x00000001000bb824 */ /* 0x000fe200078e0207 */
[----:B------:R-:W-:Y:S01]  /*cba0*/  ISETP.GE.AND P0, PT, R36, R3, PT ;  /* 0x000000032400720c */ /* 0x000fe20003f06270 */
[----:B------:R-:W-:Y:S01]  /*cbb0*/  @!P3 IMAD.MOV.U32 R10, RZ, RZ, R6 ;  /* 0x000000ffff0ab224 */ /* 0x000fe200078e0006 */
[----:B------:R-:W-:Y:S01]  /*cbc0*/  @!PT LDS RZ, [RZ] ;  /* 0x00000000fffff984 */ /* 0x000fe20000000800 */
[----:B------:R-:W-:Y:S01]  /*cbd0*/  @!PT LDS RZ, [RZ] ;  /* 0x00000000fffff984 */ /* 0x000fe20000000800 */
[----:B------:R-:W-:Y:S01]  /*cbe0*/  @!PT LDS RZ, [RZ] ;  /* 0x00000000fffff984 */ /* 0x000fe20000000800 */
[----:B------:R-:W-:Y:S01]  /*cbf0*/  @!P6 LDGSTS.E.BYPASS.LTC128B.128 [R106+0x4000], desc[UR4][R144.64] ;  /* 0x04000000906aefae */ /* 0x000fe2000b981a04 */
[----:B------:R-:W-:Y:S02]  /*cc00*/  @!P1 IMAD R6, R105, 0x60, RZ ;  /* 0x0000006069069824 */ /* 0x000fe400078e02ff */
[----:B------:R-:W-:Y:S01]  /*cc10*/  @!P1 IMAD.WIDE.U32 R2, R104, 0x60, R146 ;  /* 0x0000006068029825 */ /* 0x000fe200078e0092 */
[----:B------:R-:W-:Y:S03]  /*cc20*/  @!P6 LDGSTS.E.BYPASS.LTC128B.128 [R106+0x6000], desc[UR4][R144.64+0x80] ;  /* 0x06000080906aefae */ /* 0x000fe6000b981a04 */
[----:B------:R-:W-:Y:S01]  /*cc30*/  @!P1 IMAD.IADD R7, R6, 0x1, R3 ;  /* 0x0000000106079824 */ /* 0x000fe200078e0203 */
[----:B------:R-:W-:Y:S01]  /*cc40*/  @!P5 LDGSTS.E.BYPASS.LTC128B.128 [R106+0x4800], desc[UR4][R4.64] ;  /* 0x04800000046adfae */ /* 0x000fe2000b981a04 */
[----:B------:R-:W-:-:S02]  /*cc50*/  @!P1 IMAD.MOV.U32 R6, RZ, RZ, R2 ;  /* 0x000000ffff069224 */ /* 0x000fc400078e0002 */
[----:B------:R-:W-:Y:S01]  /*cc60*/  IMAD.SHL.U32 R0, R149, 0x20, RZ ;  /* 0x0000002095007824 */ /* 0x000fe200078e00ff */
[----:B------:R1:W-:Y:S01]  /*cc70*/  @!P5 LDGSTS.E.BYPASS.LTC128B.128 [R106+0x6800], desc[UR4][R4.64+0x80] ;  /* 0x06800080046adfae */ /* 0x0003e2000b981a04 */
[----:B------:R-:W-:-:S03]  /*cc80*/  IMAD R138, R81, 0x2, R138 ;  /* 0x00000002518a7824 */ /* 0x000fc600078e028a */
[----:B------:R-:W-:Y:S04]  /*cc90*/  @!P4 LDGSTS.E.BYPASS.LTC128B.128 [R106+0x5000], desc[UR4][R8.64] ;  /* 0x05000000086acfae */ /* 0x000fe8000b981a04 */
[----:B------:R2:W-:Y:S04]  /*cca0*/  @!P4 LDGSTS.E.BYPASS.LTC128B.128 [R106+0x7000], desc[UR4][R8.64+0x80] ;  /* 0x07000080086acfae */ /* 0x0005e8000b981a04 */
[----:B------:R-:W-:Y:S04]  /*ccb0*/  @!P3 LDGSTS.E.BYPASS.LTC128B.128 [R106+0x5800], desc[UR4][R10.64] ;  /* 0x058000000a6abfae */ /* 0x000fe8000b981a04 */
[----:B------:R3:W-:Y:S04]  /*ccc0*/  @!P3 LDGSTS.E.BYPASS.LTC128B.128 [R106+0x7800], desc[UR4][R10.64+0x80] ;  /* 0x078000800a6abfae */ /* 0x0007e8000b981a04 */
[----:B------:R-:W4:Y:S04]  /*ccd0*/  LD.E R3, desc[UR4][R100.64+0x184] ;  /* 0x0001840464037980 */ /* 0x000f28000c101900 */
[----:B------:R-:W4:Y:S01]  /*cce0*/  LD.E R2, desc[UR4][R100.64+0x188] ;  /* 0x0001880464027980 */ /* 0x000f22000c101900 */
[----:B-1----:R-:W-:-:S03]  /*ccf0*/  @!P2 LEA R4, P3, R77, R146, 0x1 ;  /* 0x000000924d04a211 */ /* 0x002fc600078608ff */
[----:B------:R-:W0:Y:S01]  /*cd00*/  LDGDEPBAR ;  /* 0x00000000000079af */ /* 0x000e220000000000 */
[----:B------:R-:W-:Y:S02]  /*cd10*/  @!P2 LEA.HI.X R5, R77, R147, R80, 0x1, P3 ;  /* 0x000000934d05a211 */ /* 0x000fe400018f0c50 */
[----:B--2---:R-:W-:Y:S02]  /*cd20*/  LOP3.LUT R9, R73, 0x7c00, R0, 0xf8, !PT ;  /* 0x00007c0049097812 */ /* 0x004fe400078ef800 */
[----:B---3--:R-:W-:Y:S01]  /*cd30*/  @!P0 LEA R10, P3, R104, R146, 0x6 ;  /* 0x00000092680a8211 */ /* 0x008fe200078630ff */
[----:B------:R-:W-:-:S04]  /*cd40*/  DEPBAR.LE SB0, 0x0 ;  /* 0x000080000000791a */ /* 0x000fc80000000000 */
[----:B------:R-:W-:Y:S01]  /*cd50*/  BAR.SYNC.DEFER_BLOCKING 0x0 ;  /* 0x0000000000007b1d */ /* 0x000fe20000010000 */
[----:B------:R-:W-:Y:S01]  /*cd60*/  @!P0 LEA.HI.X R11, R104, R147, R105, 0x6, P3 ;  /* 0x00000093680b8211 */ /* 0x000fe200018f3469 */
        /* <DEDUP_REMOVED lines=34> */
[----:B-1----:R-:W-:-:S02]  /*cf90*/  IMAD.MOV.U32 R5, RZ, RZ, 0x20 ;  /* 0x00000020ff057424 */ /* 0x002fc400078e00ff */
[----:B----4-:R-:W1:Y:S03]  /*cfa0*/  LDSM.16.M88.4 R40, [R138+0x4800] ;  /* 0x004800008a28783b */ /* 0x010e660000000200 */
[----:B------:R-:W-:Y:S01]  /*cfb0*/  SEL R5, R5, 0xffffffe0, !P1 ;  /* 0xffffffe005057807 */ /* 0x000fe20004800000 */
[----:B------:R-:W4:Y:S04]  /*cfc0*/  LDSM.16.M88.4 R32, [R138+0x5000] ;  /* 0x005000008a20783b */ /* 0x000f280000000200 */
[--C-:B------:R-:W-:Y:S01]  /*cfd0*/  IMAD.IADD R137, R139, 0x1, R5.reuse ;  /* 0x000000018b897824 */ /* 0x100fe200078e0205 */
[----:B------:R-:W4:Y:S01]  /*cfe0*/  LDSM.16.M88.4 R12, [R138+0x5800] ;  /* 0x005800008a0c783b */ /* 0x000f220000000200 */
[----:B------:R-:W-:-:S03]  /*cff0*/  IMAD.IADD R133, R138, 0x1, R5 ;  /* 0x000000018a857824 */ /* 0x000fc600078e0205 */
[----:B------:R-:W-:Y:S04]  /*d000*/  LDSM.16.M88.4 R64, [R137] ;  /* 0x000000008940783b */ /* 0x000fe80000000200 */
[----:B------:R-:W4:Y:S01]  /*d010*/  LDSM.16.M88.4 R20, [R133+0x4000] ;  /* 0x004000008514783b */ /* 0x000f220000000200 */
[----:B--2---:R-:W-:-:S03]  /*d020*/  IMAD.MOV.U32 R7, RZ, RZ, 0x40 ;  /* 0x00000040ff077424 */ /* 0x004fc600078e00ff */
[----:B-----5:R-:W2:Y:S02]  /*d030*/  LDSM.16.M88.4 R24, [R133+0x4800] ;  /* 0x004800008518783b */ /* 0x020ea40000000200 */
[----:B------:R-:W-:Y:S02]  /*d040*/  SEL R7, R7, 0xffffffc0, !P2 ;  /* 0xffffffc007077807 */ /* 0x000fe40005000000 */
[----:B------:R-:W2:Y:S03]  /*d050*/  LDSM.16.M88.4 R84, [R133+0x5000] ;  /* 0x005000008554783b */ /* 0x000ea60000000200 */
[--C-:B------:R-:W-:Y:S01]  /*d060*/  IMAD.IADD R136, R139, 0x1, R7.reuse ;  /* 0x000000018b887824 */ /* 0x100fe200078e0207 */
[----:B------:R-:W2:Y:S01]  /*d070*/  LDSM.16.M88.4 R80, [R133+0x5800] ;  /* 0x005800008550783b */ /* 0x000ea20000000200 */
[----:B------:R-:W-:-:S03]  /*d080*/  IMAD.IADD R132, R138, 0x1, R7 ;  /* 0x000000018a847824 */ /* 0x000fc600078e0207 */
[----:B------:R-:W-:Y:S01]  /*d090*/  LDSM.16.M88.4 R8, [R136] ;  /* 0x000000008808783b */ /* 0x000fe20000000200 */
[C---:B---3--:R-:W-:Y:S03]  /*d0a0*/  HMMA.16816.F32 R52, R88.reuse, R48, RZ ;  /* 0x000000305834723c */ /* 0x048fe600000018ff */
[----:B------:R-:W3:Y:S04]  /*d0b0*/  LDSM.16.M88.4 R16, [R132+0x4000] ;  /* 0x004000008410783b */ /* 0x000ee80000000200 */
[----:B------:R-:W-:Y:S01]  /*d0c0*/  LDSM.16.M88.4 R60, [R132+0x5000] ;  /* 0x00500000843c783b */ /* 0x000fe20000000200 */
[C---:B------:R-:W-:Y:S03]  /*d0d0*/  HMMA.16816.F32 R48, R88.reuse, R50, RZ ;  /* 0x000000325830723c */ /* 0x040fe600000018ff */
[----:B------:R-:W-:Y:S04]  /*d0e0*/  LDSM.16.M88.4 R92, [R137+0x2000] ;  /* 0x00200000895c783b */ /* 0x000fe80000000200 */
[----:B------:R-:W-:Y:S01]  /*d0f0*/  LDSM.16.M88.4 R96, [R133+0x7800] ;  /* 0x007800008560783b */ /* 0x000fe20000000200 */
[C---:B-1----:R-:W-:Y:S03]  /*d100*/  HMMA.16816.F32 R44, R88.reuse, R40, RZ ;  /* 0x00000028582c723c */ /* 0x042fe600000018ff */
[----:B------:R-:W0:Y:S05]  /*d110*/  LDGDEPBAR ;  /* 0x00000000000079af */ /* 0x000e2a0000000000 */
[C---:B----4-:R-:W-:Y:S08]  /*d120*/  HMMA.16816.F32 R36, R88.reuse, R32, RZ ;  /* 0x000000205824723c */ /* 0x050ff000000018ff */
[C---:B------:R-:W-:Y:S08]  /*d130*/  HMMA.16816.F32 R40, R88.reuse, R42, RZ ;  /* 0x0000002a5828723c */ /* 0x040ff000000018ff */
[C---:B------:R-:W-:Y:S08]  /*d140*/  HMMA.16816.F32 R32, R88.reuse, R34, RZ ;  /* 0x000000225820723c */ /* 0x040ff000000018ff */
[C---:B------:R-:W-:Y:S08]  /*d150*/  HMMA.16816.F32 R28, R88.reuse, R12, RZ ;  /* 0x0000000c581c723c */ /* 0x040ff000000018ff */
[----:B------:R-:W-:Y:S01]  /*d160*/  HMMA.16816.F32 R88, R88, R14, RZ ;  /* 0x0000000e5858723c */ /* 0x000fe200000018ff */
[----:B------:R-:W1:Y:S07]  /*d170*/  LDSM.16.M88.4 R12, [R132+0x4800] ;  /* 0x00480000840c783b */ /* 0x000e6e0000000200 */
[C---:B------:R-:W-:Y:S08]  /*d180*/  HMMA.16816.F32 R52, R64.reuse, R20, R52 ;  /* 0x000000144034723c */ /* 0x040ff00000001834 */
[----:B------:R-:W-:Y:S01]  /*d190*/  HMMA.16816.F32 R48, R64, R22, R48 ;  /* 0x000000164030723c */ /* 0x000fe20000001830 */
[----:B------:R-:W4:Y:S02]  /*d1a0*/  LDSM.16.M88.4 R20, [R132+0x5800] ;  /* 0x005800008414783b */ /* 0x000f240000000200 */
[----:B------:R-:W-:-:S02]  /*d1b0*/  IMAD.IADD R135, R5, 0x1, R136 ;  /* 0x0000000105877824 */ /* 0x000fc400078e0288 */
[----:B------:R-:W-:-:S03]  /*d1c0*/  IMAD.IADD R131, R5, 0x1, R132 ;  /* 0x0000000105837824 */ /* 0x000fc600078e0284 */
[----:B------:R-:W-:Y:S01]  /*d1d0*/  LDSM.16.M88.4 R68, [R135] ;  /* 0x000000008744783b */ /* 0x000fe20000000200 */
        /* <DEDUP_REMOVED lines=29> */
[----:B-1----:R-:W-:Y:S08]  /*d3b0*/  HMMA.16816.F32 R36, R68, R12, R36 ;  /* 0x0000000c4424723c */ /* 0x002ff00000001824 */
[C---:B---3--:R-:W-:Y:S08]  /*d3c0*/  HMMA.16816.F32 R44, R20.reuse, R8, R44 ;  /* 0x00000008142c723c */ /* 0x048ff0000000182c */
[----:B------:R-:W-:Y:S01]  /*d3d0*/  HMMA.16816.F32 R40, R20, R10, R40 ;  /* 0x0000000a1428723c */ /* 0x000fe20000001828 */
[----:B------:R-:W1:Y:S07]  /*d3e0*/  LDSM.16.M88.4 R8, [R133+0x7000] ;  /* 0x007000008508783b */ /* 0x000e6e0000000200 */
        /* <DEDUP_REMOVED lines=9> */
[C---:B--2---:R-:W-:Y:S08]  /*d480*/  HMMA.16816.F32 R28, R20.reuse, R24, R28 ;  /* 0x00000018141c723c */ /* 0x044ff0000000181c */
[C---:B------:R-:W-:Y:S08]  /*d490*/  HMMA.16816.F32 R52, R20.reuse, R64, R52 ;  /* 0x000000401434723c */ /* 0x040ff00000001834 */
[C---:B------:R-:W-:Y:S01]  /*d4a0*/  HMMA.16816.F32 R48, R20.reuse, R66, R48 ;  /* 0x000000421430723c */ /* 0x040fe20000001830 */
[----:B------:R-:W2:Y:S07]  /*d4b0*/  LDSM.16.M88.4 R64, [R132+0x7000] ;  /* 0x007000008440783b */ /* 0x000eae0000000200 */
[----:B------:R-:W-:Y:S01]  /*d4c0*/  HMMA.16816.F32 R88, R20, R26, R88 ;  /* 0x0000001a1458723c */ /* 0x000fe20000001858 */
[----:B------:R-:W-:Y:S04]  /*d4d0*/  LDSM.16.M88.4 R24, [R135+0x2000] ;  /* 0x002000008718783b */ /* 0x000fe80000000200 */
[----:B------:R-:W-:Y:S03]  /*d4e0*/  LDSM.16.M88.4 R20, [R131+0x6000] ;  /* 0x006000008314783b */ /* 0x000fe60000000200 */
[C---:B-1----:R-:W-:Y:S08]  /*d4f0*/  HMMA.16816.F32 R36, R92.reuse, R8, R36 ;  /* 0x000000085c24723c */ /* 0x042ff00000001824 */
[C---:B------:R-:W-:Y:S01]  /*d500*/  HMMA.16816.F32 R32, R92.reuse, R10, R32 ;  /* 0x0000000a5c20723c */ /* 0x040fe20000001820 */
[----:B------:R-:W1:Y:S07]  /*d510*/  LDSM.16.M88.4 R8, [R131+0x7800] ;  /* 0x007800008308783b */ /* 0x000e6e0000000200 */
[C---:B------:R-:W-:Y:S08]  /*d520*/  HMMA.16816.F32 R28, R92.reuse, R96, R28 ;  /* 0x000000605c1c723c */ /* 0x040ff0000000181c */
[C---:B------:R-:W-:Y:S08]  /*d530*/  HMMA.16816.F32 R52, R92.reuse, R16, R52 ;  /* 0x000000105c34723c */ /* 0x040ff00000001834 */
[C---:B------:R-:W-:Y:S01]  /*d540*/  HMMA.16816.F32 R48, R92.reuse, R18, R48 ;  /* 0x000000125c30723c */ /* 0x040fe20000001830 */
[----:B------:R-:W1:Y:S07]  /*d550*/  LDSM.16.M88.4 R16, [R131+0x6800] ;  /* 0x006800008310783b */ /* 0x000e6e0000000200 */
[C---:B---3--:R-:W-:Y:S08]  /*d560*/  HMMA.16816.F32 R44, R92.reuse, R12, R44 ;  /* 0x0000000c5c2c723c */ /* 0x048ff0000000182c */
[----:B------:R-:W-:Y:S01]  /*d570*/  HMMA.16816.F32 R40, R92, R14, R40 ;  /* 0x0000000e5c28723c */ /* 0x000fe20000001828 */
[----:B------:R-:W3:Y:S02]  /*d580*/  LDSM.16.M88.4 R12, [R131+0x7000] ;  /* 0x00700000830c783b */ /* 0x000ee40000000200 */
[----:B------:R-:W-:Y:S01]  /*d590*/  SHF.R.U32.HI R0, RZ, 0x2, R149 ;  /* 0x00000002ff007819 */ /* 0x000fe20000011695 */
[----:B------:R-:W-:-:S04]  /*d5a0*/  DEPBAR.LE SB0, 0x0 ;  /* 0x000080000000791a */ /* 0x000fc80000000000 */
[----:B------:R-:W-:Y:S08]  /*d5b0*/  HMMA.16816.F32 R88, R92, R98, R88 ;  /* 0x000000625c58723c */ /* 0x000ff00000001858 */
[C---:B----4-:R-:W-:Y:S08]  /*d5c0*/  HMMA.16816.F32 R28, R84.reuse, R60, R28 ;  /* 0x0000003c541c723c */ /* 0x050ff0000000181c */
[C---:B------:R-:W-:Y:S08]  /*d5d0*/  HMMA.16816.F32 R52, R84.reuse, R80, R52 ;  /* 0x000000505434723c */ /* 0x040ff00000001834 */
[C---:B------:R-:W-:Y:S08]  /*d5e0*/  HMMA.16816.F32 R48, R84.reuse, R82, R48 ;  /* 0x000000525430723c */ /* 0x040ff00000001830 */
[C---:B------:R-:W-:Y:S08]  /*d5f0*/  HMMA.16816.F32 R44, R84.reuse, R68, R44 ;  /* 0x00000044542c723c */ /* 0x040ff0000000182c */
[C---:B------:R-:W-:Y:S08]  /*d600*/  HMMA.16816.F32 R40, R84.reuse, R70, R40 ;  /* 0x000000465428723c */ /* 0x040ff00000001828 */
[C---:B--2---:R-:W-:Y:S08]  /*d610*/  HMMA.16816.F32 R36, R84.reuse, R64, R36 ;  /* 0x000000405424723c */ /* 0x044ff00000001824 */
[C---:B------:R-:W-:Y:S08]  /*d620*/  HMMA.16816.F32 R32, R84.reuse, R66, R32 ;  /* 0x000000425420723c */ /* 0x040ff00000001820 */
[----:B------:R-:W-:Y:S03]  /*d630*/  HMMA.16816.F32 R88, R84, R62, R88 ;  /* 0x0000003e5458723c */ /* 0x000fe60000001858 */
[----:B------:R-:W-:-:S05]  /*d640*/  ISETP.GT.AND P0, PT, R109, R142, PT ;  /* 0x0000008e6d00720c */ /* 0x000fca0003f04270 */
[----:B-1----:R-:W-:Y:S05]  /*d650*/  HMMA.16816.F32 R28, R24, R8, R28 ;  /* 0x00000008181c723c */ /* 0x002fea000000181c */
[----:B------:R-:W-:-:S04]  /*d660*/  LOP3.LUT R9, R0, 0x7, RZ, 0xc0, !PT ;  /* 0x0000000700097812 */ /* 0x000fc800078ec0ff */
[----:B------:R-:W-:Y:S02]  /*d670*/  LOP3.LUT R9, R9, 0x1f0, R76, 0xf8, !PT ;  /* 0x000001f009097812 */ /* 0x000fe400078ef84c */
[----:B------:R-:W-:Y:S02]  /*d680*/  IADD3 R2, PT, PT, R2, R78, -R151 ;  /* 0x0000004e02027210 */ /* 0x000fe40007ffe897 */
[----:B------:R-:W-:Y:S01]  /*d690*/  IADD3 R158, PT, PT, R78, -R151, -R3 ;  /* 0x800000974e9e7210 */ /* 0x000fe20007ffe803 */
[----:B------:R-:W-:Y:S01]  /*d6a0*/  IMAD.IADD R9, R150, 0x1, R9 ;  /* 0x0000000196097824 */ /* 0x000fe200078e0209 */
[C---:B------:R-:W-:Y:S03]  /*d6b0*/  HMMA.16816.F32 R52, R24.reuse, R20, R52 ;  /* 0x000000141834723c */ /* 0x040fe60000001834 */
[C---:B------:R-:W-:Y:S02]  /*d6c0*/  IMAD.IADD R157, R9.reuse, 0x1, R2 ;  /* 0x00000001099d7824 */ /* 0x040fe400078e0202 */
[----:B------:R-:W-:Y:S01]  /*d6d0*/  IMAD.IADD R158, R9, 0x1, R158 ;  /* 0x00000001099e7824 */ /* 0x000fe200078e029e */
[----:B------:R-:W-:Y:S02]  /*d6e0*/  BSSY.RECONVERGENT B1, `(.L_x_14290) ;  /* 0x000006c000017945 */ /* 0x000fe40003800200 */
[----:B------:R-:W-:Y:S03]  /*d6f0*/  HMMA.16816.F32 R48, R24, R22, R48 ;  /* 0x000000161830723c */ /* 0x000fe60000001830 */
[----:B------:R-:W-:-:S02]  /*d700*/  VIADDMNMX R156, R157, 0x1, R78, PT ;  /* 0x000000019d9c7846 */ /* 0x000fc4000380014e */
        /* <DEDUP_REMOVED lines=23> */
.L_x_14293:
        /* <DEDUP_REMOVED lines=60> */
.L_x_14294:
[----:B------:R-:W-:Y:S05]  /*dc40*/  BSYNC.RECONVERGENT B0 ;  /* 0x0000000000007941 */ /* 0x000fea0003800200 */
.L_x_14292:
        /* <DEDUP_REMOVED lines=21> */
.L_x_14291:
[----:B------:R-:W-:Y:S05]  /*dda0*/  BSYNC.RECONVERGENT B1 ;  /* 0x0000000000017941 */ /* 0x000fea0003800200 */
.L_x_14290:
[----:B------:R-:W2:Y:S01]  /*ddb0*/  LD.E R120, desc[UR4][R100.64+0xdc] ;  /* 0x0000dc0464787980 */ /* 0x000ea2000c101900 */
        /* <DEDUP_REMOVED lines=10> */
[C---:B-1----:R-:W-:Y:S01]  /*de60*/  VIADD R2, R25.reuse, 0x1 ;  /* 0x0000000119027836 */ /* 0x042fe20000000000 */
        /* <DEDUP_REMOVED lines=9> */
[C---:B------:R-:W-:Y:S01]  /*df00*/  VIADD R10, R25.reuse, 0x18 ;  /* 0x00000018190a7836 */ /* 0x040fe20000000000 */
[-C--:B------:R-:W-:Y:S01]  /*df10*/  ISETP.GE.AND P1, PT, R24, R159.reuse, PT ;  /* 0x0000009f1800720c */ /* 0x080fe20003f26270 */
[C---:B------:R-:W-:Y:S01]  /*df20*/  VIADD R8, R25.reuse, 0x19 ;  /* 0x0000001919087836 */ /* 0x040fe20000000000 */
[----:B------:R-:W-:Y:S01]  /*df30*/  FSEL R22, R22, -INF , !P4 ;  /* 0xff80000016167808 */ /* 0x000fe20006000000 */
[----:B------:R-:W-:Y:S01]  /*df40*/  VIADD R6, R25, 0x20 ;  /* 0x0000002019067836 */ /* 0x000fe20000000000 */
[-C--:B------:R-:W-:Y:S01]  /*df50*/  ISETP.GE.AND P4, PT, R23, R159.reuse, PT ;  /* 0x0000009f1700720c */ /* 0x080fe20003f86270 */
[C---:B------:R-:W-:Y:S01]  /*df60*/  VIADD R3, R25.reuse, 0x28 ;  /* 0x0000002819037836 */ /* 0x040fe20000000000 */
[----:B------:R-:W-:Y:S01]  /*df70*/  FSEL R20, R48, -INF , P1 ;  /* 0xff80000030147808 */ /* 0x000fe20000800000 */
[----:B------:R-:W-:Y:S01]  /*df80*/  VIADD R13, R25, 0x29 ;  /* 0x00000029190d7836 */ /* 0x000fe20000000000 */
[----:B------:R-:W-:Y:S01]  /*df90*/  ISETP.GE.AND P1, PT, R23, R156, PT ;  /* 0x0000009c1700720c */ /* 0x000fe20003f26270 */
[----:B------:R-:W-:Y:S01]  /*dfa0*/  VIADD R15, R25, 0x30 ;  /* 0x00000030190f7836 */ /* 0x000fe20000000000 */
[----:B------:R-:W-:Y:S01]  /*dfb0*/  FSEL R18, R49, -INF , P4 ;  /* 0xff80000031127808 */ /* 0x000fe20002000000 */
[----:B------:R-:W-:Y:S01]  /*dfc0*/  VIADD R17, R25, 0x31 ;  /* 0x0000003119117836 */ /* 0x000fe20000000000 */
[-C--:B------:R-:W-:Y:S01]  /*dfd0*/  ISETP.GE.AND P4, PT, R11, R159.reuse, PT ;  /* 0x0000009f0b00720c */ /* 0x080fe20003f86270 */
[----:B------:R-:W-:Y:S01]  /*dfe0*/  VIADD R21, R25, 0x38 ;  /* 0x0000003819157836 */ /* 0x000fe20000000000 */
[----:B------:R-:W-:Y:S01]  /*dff0*/  FSEL R18, R18, -INF , !P1 ;  /* 0xff80000012127808 */ /* 0x000fe20004800000 */
[----:B------:R-:W-:Y:S01]  /*e000*/  IMAD.IADD R128, R5, 0x1, R129 ;  /* 0x0000000105807824 */ /* 0x000fe200078e0281 */
[----:B------:R-:W-:Y:S01]  /*e010*/  ISETP.GE.AND P1, PT, R19, R159, PT ;  /* 0x0000009f1300720c */ /* 0x000fe20003f26270 */
[----:B------:R-:W-:Y:S01]  /*e020*/  LDSM.16.MT88.4 R76, [R129+0x8000] ;  /* 0x00800000814c783b */ /* 0x000fe20000004200 */
[----:B------:R-:W-:-:S02]  /*e030*/  FSEL R16, R44, -INF , P4 ;  /* 0xff8000002c107808 */ /* 0x000fc40002000000 */
[----:B------:R-:W-:Y:S01]  /*e040*/  ISETP.GE.AND P4, PT, R19, R156, PT ;  /* 0x0000009c1300720c */ /* 0x000fe20003f86270 */
[----:B------:R-:W-:Y:S01]  /*e050*/  LDSM.16.MT88.4 R84, [R130+0x8000] ;  /* 0x008000008254783b */ /* 0x000fe20000004200 */
[----:B------:R-:W-:Y:S02]  /*e060*/  FSEL R14, R45, -INF , P1 ;  /* 0xff8000002d0e7808 */ /* 0x000fe40000800000 */
[-C--:B------:R-:W-:Y:S01]  /*e070*/  ISETP.GE.AND P1, PT, R10, R159.reuse, PT ;  /* 0x0000009f0a00720c */ /* 0x080fe20003f26270 */
[----:B------:R-:W-:Y:S01]  /*e080*/  LDSM.16.MT88.4 R68, [R128+0x8000] ;  /* 0x008000008044783b */ /* 0x000fe20000004200 */
[----:B------:R-:W-:Y:S02]  /*e090*/  FSEL R14, R14, -INF , !P4 ;  /* 0xff8000000e0e7808 */ /* 0x000fe40006000000 */
[----:B------:R-:W-:Y:S01]  /*e0a0*/  ISETP.GE.AND P4, PT, R8, R159, PT ;  /* 0x0000009f0800720c */ /* 0x000fe20003f86270 */
[----:B------:R-:W-:Y:S01]  /*e0b0*/  LDSM.16.MT88.4 R56, [R129+0xa000] ;  /* 0x00a000008138783b */ /* 0x000fe20000004200 */
[----:B------:R-:W-:-:S02]  /*e0c0*/  ISETP.GE.AND P3, PT, R2, R158, PT ;  /* 0x0000009e0200720c */ /* 0x000fc40003f66270 */
[----:B------:R-:W-:Y:S01]  /*e0d0*/  ISETP.GE.AND P2, PT, R2, R157, PT ;  /* 0x0000009d0200720c */ /* 0x000fe20003f46270 */
[----:B------:R-:W-:Y:S01]  /*e0e0*/  VIADD R2, R25, 0x21 ;  /* 0x0000002119027836 */ /* 0x000fe20000000000 */
[----:B------:R-:W-:Y:S02]  /*e0f0*/  FSEL R12, R40, -INF , P1 ;  /* 0xff800000280c7808 */ /* 0x000fe40000800000 */
[-C--:B------:R-:W-:Y:S02]  /*e100*/  ISETP.GE.AND P1, PT, R8, R156.reuse, PT ;  /* 0x0000009c0800720c */ /* 0x080fe40003f26270 */
[----:B------:R-:W-:Y:S02]  /*e110*/  FSEL R4, R41, -INF , P4 ;  /* 0xff80000029047808 */ /* 0x000fe40002000000 */
[----:B------:R-:W-:Y:S02]  /*e120*/  FSEL R9, R9, -INF , !P6 ;  /* 0xff80000009097808 */ /* 0x000fe40007000000 */
[----:B------:R-:W-:-:S02]  /*e130*/  ISETP.GE.AND P6, PT, R24, R156, PT ;  /* 0x0000009c1800720c */ /* 0x000fc40003fc6270 */
[-C--:B------:R-:W-:Y:S02]  /*e140*/  ISETP.GE.AND P4, PT, R6, R159.reuse, PT ;  /* 0x0000009f0600720c */ /* 0x080fe40003f86270 */
[----:B------:R-:W-:Y:S02]  /*e150*/  FSEL R4, R4, -INF , !P1 ;  /* 0xff80000004047808 */ /* 0x000fe40004800000 */
[----:B------:R-:W-:Y:S02]  /*e160*/  ISETP.GE.AND P1, PT, R2, R159, PT ;  /* 0x0000009f0200720c */ /* 0x000fe40003f26270 */
[----:B------:R-:W-:Y:S02]  /*e170*/  FSEL R20, R20, -INF , !P6 ;  /* 0xff80000014147808 */ /* 0x000fe40007000000 */
[----:B------:R-:W-:Y:S02]  /*e180*/  ISETP.GE.AND P6, PT, R11, R156, PT ;  /* 0x0000009c0b00720c */ /* 0x000fe40003fc6270 */
[----:B------:R-:W-:-:S02]  /*e190*/  FSEL R36, R36, -INF , P4 ;  /* 0xff80000024247808 */ /* 0x000fc40002000000 */
[-C--:B------:R-:W-:Y:S02]  /*e1a0*/  ISETP.GE.AND P4, PT, R2, R156.reuse, PT ;  /* 0x0000009c0200720c */ /* 0x080fe40003f86270 */
[----:B------:R-:W-:Y:S02]  /*e1b0*/  FSEL R37, R37, -INF , P1 ;  /* 0xff80000025257808 */ /* 0x000fe40000800000 */
[----:B------:R-:W-:Y:S02]  /*e1c0*/  FSEL R16, R16, -INF , !P6 ;  /* 0xff80000010107808 */ /* 0x000fe40007000000 */
[----:B------:R-:W-:Y:S02]  /*e1d0*/  ISETP.GE.AND P6, PT, R10, R156, PT ;  /* 0x0000009c0a00720c */ /* 0x000fe40003fc6270 */
[----:B------:R-:W-:Y:S02]  /*e1e0*/  ISETP.GE.AND P1, PT, R3, R159, PT ;  /* 0x0000009f0300720c */ /* 0x000fe40003f26270 */
[----:B------:R-:W-:-:S02]  /*e1f0*/  FSEL R162, R37, -INF , !P4 ;  /* 0xff80000025a27808 */ /* 0x000fc40006000000 */
[C---:B------:R-:W-:Y:S02]  /*e200*/  ISETP.GE.AND P4, PT, R13.reuse, R159, PT ;  /* 0x0000009f0d00720c */ /* 0x040fe40003f86270 */
[----:B------:R-:W-:Y:S02]  /*e210*/  FSEL R12, R12, -INF , !P6 ;  /* 0xff8000000c0c7808 */ /* 0x000fe40007000000 */
[-C--:B------:R-:W-:Y:S02]  /*e220*/  ISETP.GE.AND P6, PT, R6, R156.reuse, PT ;  /* 0x0000009c0600720c */ /* 0x080fe40003fc6270 */
[----:B------:R-:W-:Y:S02]  /*e230*/  FSEL R32, R32, -INF , P1 ;  /* 0xff80000020207808 */ /* 0x000fe40000800000 */
[----:B------:R-:W-:Y:S02]  /*e240*/  ISETP.GE.AND P1, PT, R13, R156, PT ;  /* 0x0000009c0d00720c */ /* 0x000fe40003f26270 */
[----:B------:R-:W-:-:S02]  /*e250*/  FSEL R33, R33, -INF , P4 ;  /* 0xff80000021217808 */ /* 0x000fc40002000000 */
[----:B------:R-:W-:Y:S02]  /*e260*/  FSEL R170, R36, -INF , !P6 ;  /* 0xff80000024aa7808 */ /* 0x000fe40007000000 */
[----:B------:R-:W-:Y:S02]  /*e270*/  ISETP.GE.AND P6, PT, R3, R156, PT ;  /* 0x0000009c0300720c */ /* 0x000fe40003fc6270 */
[----:B------:R-:W-:Y:S02]  /*e280*/  FSEL R160, R33, -INF , !P1 ;  /* 0xff80000021a07808 */ /* 0x000fe40004800000 */
[-C--:B------:R-:W-:Y:S02]  /*e290*/  ISETP.GE.AND P4, PT, R15, R159.reuse, PT ;  /* 0x0000009f0f00720c */ /* 0x080fe40003f86270 */
[----:B------:R-:W-:Y:S02]  /*e2a0*/  ISETP.GE.AND P1, PT, R17, R159, PT ;  /* 0x0000009f1100720c */ /* 0x000fe40003f26270 */
[----:B------:R-:W-:-:S02]  /*e2b0*/  ISETP.GE.AND P0, PT, R25, R158, PT ;  /* 0x0000009e1900720c */ /* 0x000fc40003f06270 */
[C---:B------:R-:W-:Y:S01]  /*e2c0*/  ISETP.GE.AND P5, PT, R25.reuse, R157, PT ;  /* 0x0000009d1900720c */ /* 0x040fe20003fa6270 */
[----:B------:R-:W-:Y:S01]  /*e2d0*/  VIADD R25, R25, 0x39 ;  /* 0x0000003919197836 */ /* 0x000fe20000000000 */
[----:B------:R-:W-:Y:S02]  /*e2e0*/  FSEL R166, R32, -INF , !P6 ;  /* 0xff80000020a67808 */ /* 0x000fe40007000000 */
[-C--:B------:R-:W-:Y:S02]  /*e2f0*/  ISETP.GE.AND P6, PT, R15, R156.reuse, PT ;  /* 0x0000009c0f00720c */ /* 0x080fe40003fc6270 */
[----:B------:R-:W-:Y:S02]  /*e300*/  FSEL R28, R28, -INF , P4 ;  /* 0xff8000001c1c7808 */ /* 0x000fe40002000000 */
        /* <DEDUP_REMOVED lines=9> */
[----:B------:R-:W-:Y:S02]  /*e3a0*/  FSEL R89, R89, -INF , P6 ;  /* 0xff80000059597808 */ /* 0x000fe40003000000 */
[----:B------:R-:W-:Y:S02]  /*e3b0*/  FSEL R28, R54, -INF , P0 ;  /* 0xff800000361c7808 */ /* 0x000fe40000000000 */
[----:B------:R-:W-:Y:S02]  /*e3c0*/  ISETP.GE.AND P6, PT, R24, R157, PT ;  /* 0x0000009d1800720c */ /* 0x000fe40003fc6270 */
[----:B------:R-:W-:Y:S02]  /*e3d0*/  FSEL R122, R88, -INF , !P4 ;  /* 0xff800000587a7808 */ /* 0x000fe40006000000 */
[----:B------:R-:W-:-:S02]  /*e3e0*/  ISETP.GE.AND P0, PT, R23, R158, PT ;  /* 0x0000009e1700720c */ /* 0x000fc40003f06270 */
[----:B------:R-:W-:Y:S02]  /*e3f0*/  FSEL R26, R50, -INF , P1 ;  /* 0xff800000321a7808 */ /* 0x000fe40000800000 */
[----:B------:R-:W-:Y:S02]  /*e400*/  ISETP.GE.AND P4, PT, R25, R156, PT ;  /* 0x0000009c1900720c */ /* 0x000fe40003f86270 */
[----:B------:R-:W-:Y:S02]  /*e410*/  FSEL R55, R55, -INF , P3 ;  /* 0xff80000037377808 */ /* 0x000fe40001800000 */
[----:B------:R-:W-:Y:S02]  /*e420*/  ISETP.GE.AND P3, PT, R11, R158, PT ;  /* 0x0000009e0b00720c */ /* 0x000fe40003f66270 */
[----:B------:R-:W-:Y:S02]  /*e430*/  FSEL R28, R28, -INF , !P5 ;  /* 0xff8000001c1c7808 */ /* 0x000fe40006800000 */
[----:B------:R-:W-:-:S02]  /*e440*/  ISETP.GE.AND P5, PT, R23, R157, PT ;  /* 0x0000009d1700720c */ /* 0x000fc40003fa6270 */
[----:B------:R-:W-:Y:S02]  /*e450*/  FSEL R24, R51, -INF , P0 ;  /* 0xff80000033187808 */ /* 0x000fe40000000000 */
[----:B------:R-:W-:Y:S01]  /*e460*/  FSEL R26, R26, -INF , !P6 ;  /* 0xff8000001a1a7808 */ /* 0x000fe20007000000 */
[----:B------:R-:W-:Y:S01]  /*e470*/  LDSM.16.MT88.4 R48, [R130+0xa000] ;  /* 0x00a000008230783b */ /* 0x000fe20000004200 */
[----:B------:R-:W-:Y:S02]  /*e480*/  FSEL R145, R89, -INF , !P4 ;  /* 0xff80000059917808 */ /* 0x000fe40006000000 */
[C---:B------:R-:W-:Y:S02]  /*e490*/  ISETP.GE.AND P0, PT, R10.reuse, R158, PT ;  /* 0x0000009e0a00720c */ /* 0x040fe40003f06270 */
[-C--:B------:R-:W-:Y:S02]  /*e4a0*/  ISETP.GE.AND P6, PT, R10, R157.reuse, PT ;  /* 0x0000009d0a00720c */ /* 0x080fe40003fc6270 */
[----:B------:R-:W-:-:S02]  /*e4b0*/  ISETP.GE.AND P4, PT, R11, R157, PT ;  /* 0x0000009d0b00720c */ /* 0x000fc40003f86270 */
[-C--:B------:R-:W-:Y:S02]  /*e4c0*/  ISETP.GE.AND P1, PT, R19, R158.reuse, PT ;  /* 0x0000009e1300720c */ /* 0x080fe40003f26270 */
[----:B------:R-:W-:Y:S02]  /*e4d0*/  FSEL R10, R46, -INF , P3 ;  /* 0xff8000002e0a7808 */ /* 0x000fe40001800000 */
[----:B------:R-:W-:Y:S02]  /*e4e0*/  FSEL R24, R24, -INF , !P5 ;  /* 0xff80000018187808 */ /* 0x000fe40006800000 */
[----:B------:R-:W-:Y:S02]  /*e4f0*/  FSEL R11, R55, -INF , !P2 ;  /* 0xff800000370b7808 */ /* 0x000fe40005000000 */
[C---:B------:R-:W-:Y:S02]  /*e500*/  ISETP.GE.AND P3, PT, R8.reuse, R158, PT ;  /* 0x0000009e0800720c */ /* 0x040fe40003f66270 */
[----:B------:R-:W-:-:S02]  /*e510*/  ISETP.GE.AND P5, PT, R8, R157, PT ;  /* 0x0000009d0800720c */ /* 0x000fc40003fa6270 */
[-C--:B------:R-:W-:Y:S02]  /*e520*/  ISETP.GE.AND P2, PT, R19, R157.reuse, PT ;  /* 0x0000009d1300720c */ /* 0x080fe40003f46270 */
[----:B------:R-:W-:Y:S02]  /*e530*/  FSEL R8, R47, -INF , P1 ;  /* 0xff8000002f087808 */ /* 0x000fe40000800000 */
[----:B------:R-:W-:Y:S02]  /*e540*/  FSEL R10, R10, -INF , !P4 ;  /* 0xff8000000a0a7808 */ /* 0x000fe40006000000 */
[C---:B------:R-:W-:Y:S02]  /*e550*/  ISETP.GE.AND P1, PT, R6.reuse, R158, PT ;  /* 0x0000009e0600720c */ /* 0x040fe40003f26270 */
[----:B------:R-:W-:Y:S02]  /*e560*/  ISETP.GE.AND P4, PT, R6, R157, PT ;  /* 0x0000009d0600720c */ /* 0x000fe40003f86270 */
[----:B------:R-:W-:-:S02]  /*e570*/  FSEL R6, R42, -INF , P0 ;  /* 0xff8000002a067808 */ /* 0x000fc40000000000 */
[----:B------:R-:W-:Y:S02]  /*e580*/  FSEL R8, R8, -INF , !P2 ;  /* 0xff80000008087808 */ /* 0x000fe40005000000 */
[CC--:B------:R-:W-:Y:S02]  /*e590*/  ISETP.GE.AND P2, PT, R2.reuse, R158.reuse, PT ;  /* 0x0000009e0200720c */ /* 0x0c0fe40003f46270 */
[----:B------:R-:W-:Y:S02]  /*e5a0*/  ISETP.GE.AND P0, PT, R2, R157, PT ;  /* 0x0000009d0200720c */ /* 0x000fe40003f06270 */
[----:B------:R-:W-:Y:S02]  /*e5b0*/  FSEL R2, R43, -INF , P3 ;  /* 0xff8000002b027808 */ /* 0x000fe40001800000 */
[----:B------:R-:W-:Y:S01]  /*e5c0*/  FSEL R6, R6, -INF , !P6 ;  /* 0xff80000006067808 */ /* 0x000fe20007000000 */
[----:B------:R-:W-:Y:S01]  /*e5d0*/  LDSM.16.MT88.4 R40, [R134+0xa000] ;  /* 0x00a000008628783b */ /* 0x000fe20000004200 */
[----:B------:R-:W-:-:S02]  /*e5e0*/  ISETP.GE.AND P3, PT, R3, R158, PT ;  /* 0x0000009e0300720c */ /* 0x000fc40003f66270 */
[----:B------:R-:W-:Y:S02]  /*e5f0*/  ISETP.GE.AND P6, PT, R3, R157, PT ;  /* 0x0000009d0300720c */ /* 0x000fe40003fc6270 */
[----:B------:R-:W-:Y:S02]  /*e600*/  FMNMX3.FTZ R3, R9, R22, R20, !PT ;  /* 0x0000001609037276 */ /* 0x000fe40007810014 */
[----:B------:R-:W-:Y:S02]  /*e610*/  FSEL R38, R38, -INF , P1 ;  /* 0xff80000026267808 */ /* 0x000fe40000800000 */
[----:B------:R-:W-:Y:S02]  /*e620*/  FMNMX3.FTZ R3, R3, R18, R16, !PT ;  /* 0x0000001203037276 */ /* 0x000fe40007810010 */
[----:B------:R-:W-:Y:S02]  /*e630*/  FSEL R2, R2, -INF , !P5 ;  /* 0xff80000002027808 */ /* 0x000fe40006800000 */
[----:B------:R-:W-:-:S02]  /*e640*/  FMNMX3.FTZ R3, R3, R14, R12, !PT ;  /* 0x0000000e03037276 */ /* 0x000fc4000781000c */
[C---:B------:R-:W-:Y:S02]  /*e650*/  ISETP.GE.AND P1, PT, R13.reuse, R158, PT ;  /* 0x0000009e0d00720c */ /* 0x040fe40003f26270 */
[----:B------:R-:W-:Y:S02]  /*e660*/  ISETP.GE.AND P5, PT, R13, R157, PT ;  /* 0x0000009d0d00720c */ /* 0x000fe40003fa6270 */
[----:B------:R-:W-:Y:S02]  /*e670*/  FMNMX3.FTZ R13, R28, R11, R26, !PT ;  /* 0x0000000b1c0d7276 */ /* 0x000fe4000781001a */
[----:B------:R-:W-:Y:S02]  /*e680*/  FMNMX3.FTZ R3, R3, R4, R170, !PT ;  /* 0x0000000403037276 */ /* 0x000fe400078100aa */
[----:B------:R-:W-:Y:S02]  /*e690*/  FSEL R39, R39, -INF , P2 ;  /* 0xff80000027277808 */ /* 0x000fe40001000000 */
[----:B------:R-:W-:-:S02]  /*e6a0*/  FMNMX3.FTZ R13, R13, R24, R10, !PT ;  /* 0x000000180d0d7276 */ /* 0x000fc4000781000a */
[----:B------:R-:W-:Y:S02]  /*e6b0*/  ISETP.GE.AND P2, PT, R15, R158, PT ;  /* 0x0000009e0f00720c */ /* 0x000fe40003f46270 */
[----:B------:R-:W-:Y:S02]  /*e6c0*/  FMNMX3.FTZ R3, R3, R162, R166, !PT ;  /* 0x000000a203037276 */ /* 0x000fe400078100a6 */
[----:B------:R-:W-:Y:S02]  /*e6d0*/  FSEL R172, R38, -INF , !P4 ;  /* 0xff80000026ac7808 */ /* 0x000fe40006000000 */
[----:B------:R-:W-:Y:S02]  /*e6e0*/  FSEL R34, R34, -INF , P3 ;  /* 0xff80000022227808 */ /* 0x000fe40001800000 */
[----:B------:R-:W-:Y:S02]  /*e6f0*/  FMNMX3.FTZ R13, R13, R8, R6, !PT ;  /* 0x000000080d0d7276 */ /* 0x000fe40007810006 */
[----:B------:R-:W-:-:S02]  /*e700*/  ISETP.GE.AND P4, PT, R15, R157, PT ;  /* 0x0000009d0f00720c */ /* 0x000fc40003f86270 */
[----:B------:R-:W-:Y:S02]  /*e710*/  FSEL R30, R30, -INF , P2 ;  /* 0xff8000001e1e7808 */ /* 0x000fe40001000000 */
[----:B------:R-:W-:Y:S02]  /*e720*/  FSEL R168, R39, -INF , !P0 ;  /* 0xff80000027a87808 */ /* 0x000fe40004000000 */
[----:B------:R-:W-:Y:S02]  /*e730*/  FMNMX3.FTZ R3, R3, R160, R127, !PT ;  /* 0x000000a003037276 */ /* 0x000fe4000781007f */
[-C--:B------:R-:W-:Y:S02]  /*e740*/  ISETP.GE.AND P0, PT, R17, R158.reuse, PT ;  /* 0x0000009e1100720c */ /* 0x080fe40003f06270 */
[----:B------:R-:W-:Y:S02]  /*e750*/  FSEL R35, R35, -INF , P1 ;  /* 0xff80000023237808 */ /* 0x000fe40000800000 */
[----:B------:R-:W-:-:S02]  /*e760*/  ISETP.GE.AND P1, PT, R21, R158, PT ;  /* 0x0000009e1500720c */ /* 0x000fc40003f26270 */
[----:B------:R-:W-:Y:S02]  /*e770*/  FSEL R164, R34, -INF , !P6 ;  /* 0xff80000022a47808 */ /* 0x000fe40007000000 */
[----:B------:R-:W-:Y:S02]  /*e780*/  FMNMX3.FTZ R13, R13, R2, R172, !PT ;  /* 0x000000020d0d7276 */ /* 0x000fe400078100ac */
[----:B------:R-:W-:Y:S02]  /*e790*/  FSEL R165, R30, -INF , !P4 ;  /* 0xff8000001ea57808 */ /* 0x000fe40006000000 */
[----:B------:R-:W-:Y:S02]  /*e7a0*/  FMNMX3.FTZ R30, R3, R125, R122, !PT ;  /* 0x0000007d031e7276 */ /* 0x000fe4000781007a */
[----:B------:R-:W-:Y:S02]  /*e7b0*/  FSEL R31, R31, -INF , P0 ;  /* 0xff8000001f1f7808 */ /* 0x000fe40000000000 */
[----:B------:R-:W-:-:S02]  /*e7c0*/  ISETP.GE.AND P3, PT, R17, R157, PT ;  /* 0x0000009d1100720c */ /* 0x000fc40003f66270 */
[----:B------:R-:W-:Y:S02]  /*e7d0*/  ISETP.GE.AND P2, PT, R21, R157, PT ;  /* 0x0000009d1500720c */ /* 0x000fe40003f46270 */
[----:B------:R-:W-:Y:S02]  /*e7e0*/  ISETP.GE.AND P0, PT, R25, R158, PT ;  /* 0x0000009e1900720c */ /* 0x000fe40003f06270 */
[----:B------:R-:W-:Y:S02]  /*e7f0*/  FSEL R90, R90, -INF , P1 ;  /* 0xff8000005a5a7808 */ /* 0x000fe40000800000 */
[----:B------:R-:W-:Y:S02]  /*e800*/  FSEL R126, R35, -INF , !P5 ;  /* 0xff800000237e7808 */ /* 0x000fe40006800000 */
[----:B------:R-:W-:Y:S02]  /*e810*/  FMNMX3.FTZ R13, R13, R168, R164, !PT ;  /* 0x000000a80d0d7276 */ /* 0x000fe400078100a4 */
[----:B------:R-:W-:-:S02]  /*e820*/  FMNMX.FTZ R17, R145, R30, !PT ;  /* 0x0000001e91117209 */ /* 0x000fc40007810000 */
[----:B------:R-:W-:Y:S02]  /*e830*/  ISETP.GE.AND P1, PT, R25, R157, PT ;  /* 0x0000009d1900720c */ /* 0x000fe40003f26270 */
[----:B------:R-:W-:Y:S01]  /*e840*/  FSEL R91, R91, -INF , P0 ;  /* 0xff8000005b5b7808 */ /* 0x000fe20000000000 */
[----:B------:R-:W1:Y:S01]  /*e850*/  SHFL.BFLY PT, R32, R17, 0x2, 0x1f ;  /* 0x0c401f0011207f89 */ /* 0x000e6200000e0000 */
[----:B------:R-:W-:Y:S02]  /*e860*/  FSEL R124, R31, -INF , !P3 ;  /* 0xff8000001f7c7808 */ /* 0x000fe40005800000 */
[----:B------:R-:W-:Y:S02]  /*e870*/  FSEL R163, R90, -INF , !P2 ;  /* 0xff8000005aa37808 */ /* 0x000fe40005000000 */
[----:B------:R-:W-:Y:S02]  /*e880*/  FMNMX3.FTZ R13, R13, R126, R165, !PT ;  /* 0x0000007e0d0d7276 */ /* 0x000fe400078100a5 */
[----:B------:R-:W-:-:S02]  /*e890*/  FSEL R161, R91, -INF , !P1 ;  /* 0xff8000005ba17808 */ /* 0x000fc40004800000 */
[----:B------:R-:W-:-:S04]  /*e8a0*/  FMNMX3.FTZ R30, R13, R124, R163, !PT ;  /* 0x0000007c0d1e7276 */ /* 0x000fc800078100a3 */
[----:B------:R-:W-:-:S05]  /*e8b0*/  FMNMX.FTZ R15, R161, R30, !PT ;  /* 0x0000001ea10f7209 */ /* 0x000fca0007810000 */
        /* <DEDUP_REMOVED lines=10> */
[-CC-:B------:R-:W-:Y:S01]  /*e960*/  FFMA.FTZ R34, R16, R120.reuse, -R167.reuse ;  /* 0x0000007810227223 */ /* 0x180fe200000108a7 */
[-CC-:B------:R-:W-:Y:S01]  /*e970*/  FFMA.FTZ R123, R9, R120.reuse, -R167.reuse ;  /* 0x00000078097b7223 */ /* 0x180fe200000108a7 */
[----:B---3--:R-:W-:Y:S01]  /*e980*/  FMNMX.FTZ R3, R30, R3, !PT ;  /* 0x000000031e037209 */ /* 0x008fe20007810000 */
[----:B------:R-:W1:Y:S01]  /*e990*/  LDSM.16.MT88.4 R16, [R128+0xa000] ;  /* 0x00a000008010783b */ /* 0x000e620000004200 */
[-CC-:B------:R-:W-:Y:S01]  /*e9a0*/  FFMA.FTZ R118, R22, R120.reuse, -R167.reuse ;  /* 0x0000007816767223 */ /* 0x180fe200000108a7 */
[-CC-:B------:R-:W-:Y:S01]  /*e9b0*/  FFMA.FTZ R119, R20, R120.reuse, -R167.reuse ;  /* 0x0000007814777223 */ /* 0x180fe200000108a7 */
[----:B------:R-:W-:Y:S01]  /*e9c0*/  FSETP.NEU.FTZ.AND P0, PT, R3, -INF , PT ;  /* 0xff8000000300780b */ /* 0x000fe20003f1d000 */
[----:B------:R-:W-:Y:S01]  /*e9d0*/  FMUL.FTZ R169, R120, R3 ;  /* 0x0000000378a97220 */ /* 0x000fe20000410000 */
[----:B------:R-:W-:Y:S01]  /*e9e0*/  MUFU.EX2 R123, R123 ;  /* 0x0000007b007b7308 */ /* 0x000fe20000000800 */
[-CC-:B------:R-:W-:Y:S01]  /*e9f0*/  FFMA.FTZ R115, R14, R120.reuse, -R167.reuse ;  /* 0x000000780e737223 */ /* 0x180fe200000108a7 */
[-CC-:B------:R-:W-:Y:S01]  /*ea00*/  FFMA.FTZ R35, R12, R120.reuse, -R167.reuse ;  /* 0x000000780c237223 */ /* 0x180fe200000108a7 */
[-CC-:B------:R-:W-:Y:S01]  /*ea10*/  FFMA.FTZ R32, R4, R120.reuse, -R167.reuse ;  /* 0x0000007804207223 */ /* 0x180fe200000108a7 */
[----:B------:R-:W-:Y:S01]  /*ea20*/  FSEL R169, R169, RZ, P0 ;  /* 0x000000ffa9a97208 */ /* 0x000fe20000000000 */
[----:B------:R-:W2:Y:S01]  /*ea30*/  MUFU.EX2 R118, R118 ;  /* 0x0000007600767308 */ /* 0x000ea20000000800 */
[----:B------:R-:W3:Y:S01]  /*ea40*/  LDSM.16.MT88.4 R12, [R129+0x8800] ;  /* 0x00880000810c783b */ /* 0x000ee20000004200 */
[----:B------:R-:W-:Y:S01]  /*ea50*/  FFMA.FTZ R127, R127, R120, -R167 ;  /* 0x000000787f7f7223 */ /* 0x000fe200000108a7 */
[----:B------:R-:W-:Y:S01]  /*ea60*/  ISETP.GT.AND P0, PT, R109, R142, PT ;  /* 0x0000008e6d00720c */ /* 0x000fe20003f04270 */
        /* <DEDUP_REMOVED lines=10> */
[----:B--2---:R-:W-:Y:S01]  /*eb10*/  F2FP.F16.F32.PACK_AB R64, R118, R123 ;  /* 0x0000007b7640723e */ /* 0x004fe200000000ff */
[----:B------:R-:W2:Y:S01]  /*eb20*/  LDSM.16.MT88.4 R8, [R128+0x8800] ;  /* 0x008800008008783b */ /* 0x000ea20000004200 */
[----:B------:R-:W-:Y:S01]  /*eb30*/  MUFU.EX2 R121, R121 ;  /* 0x0000007900797308 */ /* 0x000fe20000000800 */
[----:B------:R-:W-:Y:S01]  /*eb40*/  FFMA.FTZ R161, R161, R120, -R169 ;  /* 0x00000078a1a17223 */ /* 0x000fe200000108a9 */
[----:B------:R-:W-:Y:S01]  /*eb50*/  FADD.FTZ R118, R123, R118 ;  /* 0x000000767b767221 */ /* 0x000fe20000010000 */
[----:B------:R-:W5:Y:S01]  /*eb60*/  LDSM.16.MT88.4 R28, [R134+0x8800] ;  /* 0x00880000861c783b */ /* 0x000f620000004200 */
[----:B------:R-:W1:Y:S03]  /*eb70*/  MUFU.EX2 R116, R116 ;  /* 0x0000007400747308 */ /* 0x000e660000000800 */
[----:B------:R-:W-:Y:S01]  /*eb80*/  LDSM.16.MT88.4 R24, [R130+0x8800] ;  /* 0x008800008218783b */ /* 0x000fe20000004200 */
[----:B------:R-:W-:Y:S01]  /*eb90*/  MUFU.EX2 R117, R117 ;  /* 0x0000007500757308 */ /* 0x000fe20000000800 */
[----:B----4-:R-:W-:-:S02]  /*eba0*/  F2FP.F16.F32.PACK_AB R66, R114, R119 ;  /* 0x000000777242723e */ /* 0x010fc400000000ff */
[----:B------:R-:W-:Y:S01]  /*ebb0*/  LDSM.16.MT88.4 R20, [R134+0xa800] ;  /* 0x00a800008614783b */ /* 0x000fe20000004200 */
[----:B------:R-:W4:Y:S04]  /*ebc0*/  MUFU.EX2 R112, R112 ;  /* 0x0000007000707308 */ /* 0x000f280000000800 */
[----:B------:R-:W-:Y:S01]  /*ebd0*/  MUFU.EX2 R34, R34 ;  /* 0x0000002200227308 */ /* 0x000fe20000000800 */
[----:B-1----:R-:W-:Y:S01]  /*ebe0*/  F2FP.F16.F32.PACK_AB R65, R116, R121 ;  /* 0x000000797441723e */ /* 0x002fe200000000ff */
[----:B------:R-:W-:Y:S02]  /*ebf0*/  FADD.FTZ R116, R121, R116 ;  /* 0x0000007479747221 */ /* 0x000fe40000010000 */
[----:B------:R-:W1:Y:S04]  /*ec00*/  MUFU.EX2 R115, R115 ;  /* 0x0000007300737308 */ /* 0x000e680000000800 */
[----:B------:R-:W-:Y:S01]  /*ec10*/  MUFU.EX2 R35, R35 ;  /* 0x0000002300237308 */ /* 0x000fe20000000800 */
[----:B----4-:R-:W-:Y:S01]  /*ec20*/  F2FP.F16.F32.PACK_AB R67, R112, R117 ;  /* 0x000000757043723e */ /* 0x010fe200000000ff */
[----:B------:R-:W-:-:S02]  /*ec30*/  FADD.FTZ R117, R117, R116 ;  /* 0x0000007475757221 */ /* 0x000fc40000010000 */
[----:B------:R-:W4:Y:S02]  /*ec40*/  MUFU.EX2 R32, R32 ;  /* 0x0000002000207308 */ /* 0x000f240000000800 */
[----:B------:R-:W-:Y:S02]  /*ec50*/  FADD.FTZ R112, R112, R117 ;  /* 0x0000007570707221 */ /* 0x000fe40000010000 */
[----:B------:R-:W-:Y:S01]  /*ec60*/  MUFU.EX2 R113, R113 ;  /* 0x0000007100717308 */ /* 0x000fe20000000800 */
[C---:B------:R-:W-:Y:S03]  /*ec70*/  HMMA.16816.F32 R80, R64.reuse, R76, RZ ;  /* 0x0000004c4050723c */ /* 0x040fe600000018ff */
[----:B-1----:R-:W-:Y:S01]  /*ec80*/  F2FP.F16.F32.PACK_AB R4, R115, R34 ;  /* 0x000000227304723e */ /* 0x002fe200000000ff */
[----:B------:R-:W1:Y:S04]  /*ec90*/  MUFU.EX2 R108, R108 ;  /* 0x0000006c006c7308 */ /* 0x000e680000000800 */
[----:B------:R-:W-:Y:S01]  /*eca0*/  MUFU.EX2 R33, R33 ;  /* 0x0000002100217308 */ /* 0x000fe20000000800 */
[----:B------:R-:W-:Y:S01]  /*ecb0*/  HMMA.16816.F32 R76, R64, R78, RZ ;  /* 0x0000004e404c723c */ /* 0x000fe200000018ff */
[----:B----4-:R-:W-:-:S02]  /*ecc0*/  F2FP.F16.F32.PACK_AB R6, R32, R35 ;  /* 0x000000232006723e */ /* 0x010fc400000000ff */
[----:B------:R-:W4:Y:S04]  /*ecd0*/  MUFU.EX2 R2, R2 ;  /* 0x0000000200027308 */ /* 0x000f280000000800 */
[----:B------:R-:W-:Y:S01]  /*ece0*/  MUFU.EX2 R127, R127 ;  /* 0x0000007f007f7308 */ /* 0x000fe20000000800 */
[----:B------:R-:W-:Y:S01]  /*ecf0*/  HMMA.16816.F32 R96, R64, R92, RZ ;  /* 0x0000005c4060723c */ /* 0x000fe200000018ff */
[C---:B-1----:R-:W-:Y:S01]  /*ed00*/  F2FP.F16.F32.PACK_AB R5, R108.reuse, R113 ;  /* 0x000000716c05723e */ /* 0x042fe200000000ff */
[----:B------:R-:W-:Y:S01]  /*ed10*/  FADD.FTZ R113, R113, R112 ;  /* 0x0000007071717221 */ /* 0x000fe20000010000 */
[----:B------:R-:W-:Y:S03]  /*ed20*/  MUFU.EX2 R161, R161 ;  /* 0x000000a100a17308 */ /* 0x000fe60000000800 */
[----:B------:R-:W-:-:S02]  /*ed30*/  FADD.FTZ R108, R108, R113 ;  /* 0x000000716c6c7221 */ /* 0x000fc40000010000 */
[----:B------:R-:W-:Y:S01]  /*ed40*/  HMMA.16816.F32 R88, R64, R84, RZ ;  /* 0x000000544058723c */ /* 0x000fe200000018ff */
[----:B----4-:R-:W-:Y:S01]  /*ed50*/  F2FP.F16.F32.PACK_AB R7, R2, R33 ;  /* 0x000000210207723e */ /* 0x010fe200000000ff */
[----:B------:R-:W-:-:S04]  /*ed60*/  FADD.FTZ R33, R33, R108 ;  /* 0x0000006c21217221 */ /* 0x000fc80000010000 */
[----:B------:R-:W-:Y:S02]  /*ed70*/  FADD.FTZ R2, R2, R33 ;  /* 0x0000002102027221 */ /* 0x000fe40000010000 */
        /* <DEDUP_REMOVED lines=12> */
[----:B------:R-:W1:Y:S07]  /*ee40*/  LDSM.16.MT88.4 R16, [R130+0xa800] ;  /* 0x00a800008210783b */ /* 0x000e6e0000004200 */
[C---:B---3--:R-:W-:Y:S08]  /*ee50*/  HMMA.16816.F32 R80, R4.reuse, R12, R80 ;  /* 0x0000000c0450723c */ /* 0x048ff00000001850 */
[C---:B------:R-:W-:Y:S01]  /*ee60*/  HMMA.16816.F32 R76, R4.reuse, R14, R76 ;  /* 0x0000000e044c723c */ /* 0x040fe2000000184c */
[----:B------:R-:W3:Y:S07]  /*ee70*/  LDSM.16.MT88.4 R12, [R129+0xa800] ;  /* 0x00a80000810c783b */ /* 0x000eee0000004200 */
[C---:B--2---:R-:W-:Y:S08]  /*ee80*/  HMMA.16816.F32 R72, R4.reuse, R8, R72 ;  /* 0x000000080448723c */ /* 0x044ff00000001848 */
[C---:B------:R-:W-:Y:S01]  /*ee90*/  HMMA.16816.F32 R68, R4.reuse, R10, R68 ;  /* 0x0000000a0444723c */ /* 0x040fe20000001844 */
[----:B------:R-:W2:Y:S07]  /*eea0*/  LDSM.16.MT88.4 R8, [R128+0xa800] ;  /* 0x00a800008008783b */ /* 0x000eae0000004200 */
[----:B-----5:R-:W-:Y:S03]  /*eeb0*/  HMMA.16816.F32 R96, R4, R28, R96 ;  /* 0x0000001c0460723c */ /* 0x020fe60000001860 */
[-C--:B------:R-:W-:Y:S01]  /*eec0*/  FFMA.FTZ R29, R160, R120.reuse, -R167 ;  /* 0x00000078a01d7223 */ /* 0x080fe200000108a7 */
        /* <DEDUP_REMOVED lines=17> */
[-C--:B------:R-:W-:Y:S01]  /*efe0*/  FFMA.FTZ R27, R126, R120.reuse, -R169 ;  /* 0x000000787e1b7223 */ /* 0x080fe200000108a9 */
[----:B------:R-:W-:Y:S01]  /*eff0*/  MUFU.EX2 R24, R24 ;  /* 0x0000001800187308 */ /* 0x000fe20000000800 */
[-C--:B------:R-:W-:Y:S01]  /*f000*/  FFMA.FTZ R126, R125, R120.reuse, -R167 ;  /* 0x000000787d7e7223 */ /* 0x080fe200000108a7 */
[----:B------:R-:W-:-:S02]  /*f010*/  FFMA.FTZ R125, R165, R120, -R169 ;  /* 0x00000078a57d7223 */ /* 0x000fc400000108a9 */
[----:B------:R-:W4:Y:S01]  /*f020*/  MUFU.EX2 R26, R26 ;  /* 0x0000001a001a7308 */ /* 0x000f220000000800 */
[C---:B---3--:R-:W-:Y:S03]  /*f030*/  HMMA.16816.F32 R52, R4.reuse, R12, R52 ;  /* 0x0000000c0434723c */ /* 0x048fe60000001834 */
[----:B------:R-:W3:Y:S04]  /*f040*/  MUFU.EX2 R27, R27 ;  /* 0x0000001b001b7308 */ /* 0x000ee80000000800 */
[----:B------:R-:W5:Y:S01]  /*f050*/  MUFU.EX2 R126, R126 ;  /* 0x0000007e007e7308 */ /* 0x000f620000000800 */
[C---:B------:R-:W-:Y:S01]  /*f060*/  HMMA.16816.F32 R56, R4.reuse, R14, R56 ;  /* 0x0000000e0438723c */ /* 0x040fe20000001838 */
[----:B------:R-:W5:Y:S02]  /*f070*/  LDSM.16.MT88.4 R12, [R130+0x9000] ;  /* 0x00900000820c783b */ /* 0x000f640000004200 */
[----:B------:R-:W-:Y:S05]  /*f080*/  MUFU.EX2 R125, R125 ;  /* 0x0000007d007d7308 */ /* 0x000fea0000000800 */
[C---:B------:R-:W-:Y:S03]  /*f090*/  HMMA.16816.F32 R36, R4.reuse, R20, R36 ;  /* 0x000000140424723c */ /* 0x040fe60000001824 */
[-C--:B------:R-:W-:Y:S01]  /*f0a0*/  FFMA.FTZ R20, R122, R120.reuse, -R167 ;  /* 0x000000787a147223 */ /* 0x080fe200000108a7 */
[-C--:B------:R-:W-:Y:S01]  /*f0b0*/  FFMA.FTZ R122, R124, R120.reuse, -R169 ;  /* 0x000000787c7a7223 */ /* 0x080fe200000108a9 */
[-C--:B------:R-:W-:Y:S01]  /*f0c0*/  FFMA.FTZ R167, R145, R120.reuse, -R167 ;  /* 0x0000007891a77223 */ /* 0x080fe200000108a7 */
[----:B------:R-:W-:Y:S01]  /*f0d0*/  FFMA.FTZ R145, R163, R120, -R169 ;  /* 0x00000078a3917223 */ /* 0x000fe200000108a9 */
[----:B------:R1:W-:Y:S01]  /*f0e0*/  MUFU.EX2 R124, R20 ;  /* 0x00000014007c7308 */ /* 0x0003e20000000800 */
[C---:B------:R-:W-:Y:S03]  /*f0f0*/  HMMA.16816.F32 R40, R4.reuse, R22, R40 ;  /* 0x000000160428723c */ /* 0x040fe60000001828 */
[----:B------:R-:W5:Y:S04]  /*f100*/  MUFU.EX2 R163, R167 ;  /* 0x000000a700a37308 */ /* 0x000f680000000800 */
[----:B------:R-:W5:Y:S01]  /*f110*/  MUFU.EX2 R122, R122 ;  /* 0x0000007a007a7308 */ /* 0x000f620000000800 */
[C---:B--2---:R-:W-:Y:S03]  /*f120*/  HMMA.16816.F32 R60, R4.reuse, R8, R60 ;  /* 0x00000008043c723c */ /* 0x044fe6000000183c */
[----:B------:R-:W2:Y:S01]  /*f130*/  MUFU.EX2 R120, R145 ;  /* 0x0000009100787308 */ /* 0x000ea20000000800 */
[----:B-1----:R-:W-:Y:S04]  /*f140*/  LDSM.16.MT88.4 R20, [R130+0x9800] ;  /* 0x009800008214783b */ /* 0x002fe80000004200 */
[----:B------:R-:W-:Y:S01]  /*f150*/  HMMA.16816.F32 R64, R4, R10, R64 ;  /* 0x0000000a0440723c */ /* 0x000fe20000001840 */
[----:B------:R-:W1:Y:S02]  /*f160*/  LDSM.16.MT88.4 R8, [R129+0x9000] ;  /* 0x009000008108783b */ /* 0x000e640000004200 */
[----:B----4-:R-:W-:-:S02]  /*f170*/  F2FP.F16.F32.PACK_AB R4, R25, R26 ;  /* 0x0000001a1904723e */ /* 0x010fc400000000ff */
[----:B------:R-:W-:Y:S02]  /*f180*/  F2FP.F16.F32.PACK_AB R6, R29, R24 ;  /* 0x000000181d06723e */ /* 0x000fe400000000ff */
[----:B------:R-:W-:Y:S02]  /*f190*/  F2FP.F16.F32.PACK_AB R5, R30, R31 ;  /* 0x0000001f1e05723e */ /* 0x000fe400000000ff */
[----:B---3--:R-:W-:-:S07]  /*f1a0*/  F2FP.F16.F32.PACK_AB R7, R27, R28 ;  /* 0x0000001c1b07723e */ /* 0x008fce00000000ff */
        /* <DEDUP_REMOVED lines=22> */
[----:B------:R-:W-:Y:S01]  /*f310*/  HMMA.16816.F32 R64, R4, R14, R64 ;  /* 0x0000000e0440723c */ /* 0x000fe20000001840 */
[----:B------:R-:W4:Y:S02]  /*f320*/  LDSM.16.MT88.4 R12, [R128+0x9800] ;  /* 0x00980000800c783b */ /* 0x000f240000004200 */
[----:B------:R-:W-:-:S02]  /*f330*/  F2FP.F16.F32.PACK_AB R4, R126, R127 ;  /* 0x0000007f7e04723e */ /* 0x000fc400000000ff */
[----:B------:R-:W-:Y:S02]  /*f340*/  F2FP.F16.F32.PACK_AB R6, R163, R124 ;  /* 0x0000007ca306723e */ /* 0x000fe400000000ff */
[----:B------:R-:W-:Y:S02]  /*f350*/  F2FP.F16.F32.PACK_AB R5, R122, R125 ;  /* 0x0000007d7a05723e */ /* 0x000fe400000000ff */
        /* <DEDUP_REMOVED lines=10> */
[C---:B------:R-:W-:Y:S08]  /*f400*/  HMMA.16816.F32 R88, R4.reuse, R20, R88 ;  /* 0x000000140458723c */ /* 0x040ff00000001858 */
        /* <DEDUP_REMOVED lines=102> */
.L_x_14298:
        /* <DEDUP_REMOVED lines=8> */
.L_x_14299:
[----:B------:R-:W-:Y:S05]  /*faf0*/  BSYNC.RECONVERGENT B0 ;  /* 0x0000000000007941 */ /* 0x000fea0003800200 */
.L_x_14297:
        /* <DEDUP_REMOVED lines=15> */
[----:B------:R-:W-:Y:S01]  /*fbf0*/  LDGSTS.E.BYPASS.LTC128B.128 [R106+0xa800], desc[UR4][R10.64+0x80] ;  /* 0x0a8000800a6a7fae */ /* 0x000fe2000b981a04 */
[----:B------:R-:W-:-:S03]  /*fc00*/  ISETP.GT.AND P1, PT, R109, R142, PT ;  /* 0x0000008e6d00720c */ /* 0x000fc60003f24270 */
        /* <DEDUP_REMOVED lines=123> */
[----:B-1----:R-:W-:Y:S01]  /*103c0*/  VIADD R118, R118, 0xffffffe ;  /* 0x0ffffffe76767836 */ /* 0x002fe20000000000 */
[----:B------:R-:W-:-:S05]  /*103d0*/  IABS R112, R108 ;  /* 0x0000006c00707213 */ /* 0x000fca0000000000 */
[----:B------:R-:W1:Y:S01]  /*103e0*/  F2I.FTZ.U32.TRUNC.NTZ R119, R118 ;  /* 0x0000007600777305 */ /* 0x000e62000021f000 */
[----:B------:R-:W-:Y:S01]  /*103f0*/  IADD3 R112, PT, PT, RZ, -R112, RZ ;  /* 0x80000070ff707210 */ /* 0x000fe20007ffe0ff */
        /* <DEDUP_REMOVED lines=13> */
[--C-:B------:R-:W-:Y:S01]  /*104d0*/  @!P1 IMAD.IADD R103, R103, 0x1, -R2.reuse ;  /* 0x0000000167679824 */ /* 0x100fe200078e0a02 */
[----:B------:R-:W-:Y:S01]  /*104e0*/  @!P1 IADD3 R114, PT, PT, R114, 0x1, RZ ;  /* 0x0000000172729810 */ /* 0x000fe20007ffe0ff */
[----:B------:R-:W-:Y:S01]  /*104f0*/  @!P3 IMAD.IADD R113, R113, 0x1, -R2 ;  /* 0x000000017171b824 */ /* 0x000fe200078e0a02 */
[----:B------:R-:W-:Y:S01]  /*10500*/  ISETP.NE.AND P1, PT, R108, RZ, PT ;  /* 0x000000ff6c00720c */ /* 0x000fe20003f25270 */
[----:B------:R-:W-:Y:S01]  /*10510*/  @!P3 VIADD R116, R116, 0x1 ;  /* 0x000000017474b836 */ /* 0x000fe20000000000 */
[-C--:B------:R-:W-:Y:S02]  /*10520*/  ISETP.GE.U32.AND P4, PT, R103, R2.reuse, PT ;  /* 0x000000026700720c */ /* 0x080fe40003f86070 */
[----:B------:R-:W-:Y:S02]  /*10530*/  ISETP.GE.U32.AND P5, PT, R113, R2, PT ;  /* 0x000000027100720c */ /* 0x000fe40003fa6070 */
[----:B------:R-:W-:-:S09]  /*10540*/  LOP3.LUT R113, RZ, R108, RZ, 0x33, !PT ;  /* 0x0000006cff717212 */ /* 0x000fd200078e33ff */
[----:B------:R-:W-:Y:S02]  /*10550*/  @P4 IADD3 R114, PT, PT, R114, 0x1, RZ ;  /* 0x0000000172724810 */ /* 0x000fe40007ffe0ff */
[----:B------:R-:W-:Y:S02]  /*10560*/  @P5 VIADD R116, R116, 0x1 ;  /* 0x0000000174745836 */ /* 0x000fe40000000000 */
[----:B------:R-:W-:Y:S02]  /*10570*/  @!P0 IADD3 R114, PT, PT, -R114, RZ, RZ ;  /* 0x000000ff72728210 */ /* 0x000fe40007ffe1ff */
[----:B------:R-:W-:Y:S02]  /*10580*/  @!P2 IMAD.MOV R116, RZ, RZ, -R116 ;  /* 0x000000ffff74a224 */ /* 0x000fe400078e0a74 */
[C---:B------:R-:W-:Y:S02]  /*10590*/  SEL R112, R113.reuse, R114, !P1 ;  /* 0x0000007271707207 */ /* 0x040fe40004800000 */
[----:B------:R-:W2:Y:S01]  /*105a0*/  LD.E.64 R114, desc[UR4][R100.64+0x38] ;  /* 0x0000380464727980 */ /* 0x000ea2000c101b00 */
[----:B------:R-:W-:-:S02]  /*105b0*/  SEL R113, R113, R116, !P1 ;  /* 0x0000007471717207 */ /* 0x000fc40004800000 */
[--C-:B------:R-:W-:Y:S01]  /*105c0*/  IMAD.WIDE R120, R112, 0x4, R154.reuse ;  /* 0x0000000470787825 */ /* 0x100fe200078e029a */
[----:B------:R-:W3:Y:S03]  /*105d0*/  LD.E.64 R116, desc[UR4][R100.64+0x20] ;  /* 0x0000200464747980 */ /* 0x000ee6000c101b00 */
[C---:B------:R-:W-:Y:S01]  /*105e0*/  IMAD.WIDE R118, R113.reuse, 0x4, R154 ;  /* 0x0000000471767825 */ /* 0x040fe200078e029a */
[----:B------:R-:W4:Y:S04]  /*105f0*/  LD.E R103, desc[UR4][R120.64] ;  /* 0x0000000478677980 */ /* 0x000f28000c101900 */
[----:B------:R-:W4:Y:S01]  /*10600*/  LD.E R2, desc[UR4][R118.64] ;  /* 0x0000000476027980 */ /* 0x000f22000c101900 */
[----:B------:R-:W-:-:S05]  /*10610*/  IADD3 R113, PT, PT, R113, -R112, RZ ;  /* 0x8000007071717210 */ /* 0x000fca0007ffe0ff */
[----:B------:R-:W-:-:S05]  /*10620*/  IMAD R112, R108, R113, -0x40 ;  /* 0xffffffc06c707424 */ /* 0x000fca00078e0271 */
[----:B------:R-:W-:Y:S01]  /*10630*/  SHF.R.S32.HI R113, RZ, 0x1f, R112 ;  /* 0x0000001fff717819 */ /* 0x000fe20000011470 */
[----:B--2---:R-:W-:-:S04]  /*10640*/  IMAD R108, R115, R112, RZ ;  /* 0x00000070736c7224 */ /* 0x004fc800078e02ff */
[C---:B------:R-:W-:Y:S02]  /*10650*/  IMAD R108, R114.reuse, R113, R108 ;  /* 0x00000071726c7224 */ /* 0x040fe400078e026c */
[----:B------:R-:W-:-:S04]  /*10660*/  IMAD.WIDE.U32 R112, R114, R112, RZ ;  /* 0x0000007072707225 */ /* 0x000fc800078e00ff */
[----:B----4-:R-:W-:Y:S01]  /*10670*/  IMAD.IADD R103, R103, 0x1, -R2 ;  /* 0x0000000167677824 */ /* 0x010fe200078e0a02 */
[----:B------:R-:W-:Y:S01]  /*10680*/  IADD3 R115, PT, PT, R113, R108, RZ ;  /* 0x0000006c71737210 */ /* 0x000fe20007ffe0ff */
[----:B------:R-:W-:Y:S02]  /*10690*/  IMAD.MOV.U32 R114, RZ, RZ, R112 ;  /* 0x000000ffff727224 */ /* 0x000fe400078e0070 */
[----:B---3--:R-:W-:Y:S01]  /*106a0*/  IMAD R113, R117, R103, RZ ;  /* 0x0000006775717224 */ /* 0x008fe200078e02ff */
[----:B------:R-:W-:Y:S01]  /*106b0*/  SHF.R.S32.HI R2, RZ, 0x1f, R103 ;  /* 0x0000001fff027819 */ /* 0x000fe20000011467 */
[----:B------:R-:W-:-:S04]  /*106c0*/  IMAD.WIDE.U32 R114, R103, R116, R114 ;  /* 0x0000007467727225 */ /* 0x000fc800078e0072 */
[----:B------:R-:W-:Y:S01]  /*106d0*/  IMAD R2, R116, R2, R113 ;  /* 0x0000000274027224 */ /* 0x000fe200078e0271 */
[----:B------:R-:W-:-:S04]  /*106e0*/  LEA R144, P0, R114, R144, 0x1 ;  /* 0x0000009072907211 */ /* 0x000fc800078008ff */
[----:B------:R-:W-:-:S04]  /*106f0*/  IADD3 R2, PT, PT, R115, R2, RZ ;  /* 0x0000000273027210 */ /* 0x000fc80007ffe0ff */
[----:B------:R-:W-:Y:S01]  /*10700*/  LEA.HI.X R143, R114, R143, R2, 0x1, P0 ;  /* 0x0000008f728f7211 */ /* 0x000fe200000f0c02 */
[----:B------:R-:W-:Y:S05]  /*10710*/  BRA `(.L_x_14304) ;  /* 0x0000000000207947 */ /* 0x000fea0003800000 */
.L_x_14303:
        /* <DEDUP_REMOVED lines=8> */
.L_x_14304:
[----:B------:R-:W-:Y:S05]  /*107a0*/  BSYNC.RECONVERGENT B0 ;  /* 0x0000000000007941 */ /* 0x000fea0003800200 */
.L_x_14302:
        /* <DEDUP_REMOVED lines=11> */
[----:B------:R-:W-:Y:S02]  /*10860*/  IADD3 R116, P0, PT, R112, R103, RZ ;  /* 0x0000006770747210 */ /* 0x000fe40007f1e0ff */
[-C--:B------:R-:W-:Y:S01]  /*10870*/  IADD3.X R113, PT, PT, R115, R2.reuse, RZ, P1, !PT ;  /* 0x0000000273717210 */ /* 0x080fe20000ffe4ff */
[----:B------:R1:W-:Y:S03]  /*10880*/  LDGSTS.E.BYPASS.LTC128B.128 [R106+0x4800], desc[UR4][R114.64] ;  /* 0x04800000726a7fae */ /* 0x0003e6000b981a04 */
[----:B------:R-:W-:Y:S01]  /*10890*/  IADD3.X R117, PT, PT, R113, R2, RZ, P0, !PT ;  /* 0x0000000271757210 */ /* 0x000fe200007fe4ff */
[----:B------:R1:W-:Y:S04]  /*108a0*/  LDGSTS.E.BYPASS.LTC128B.128 [R106+0x6800], desc[UR4][R114.64+0x80] ;  /* 0x06800080726a7fae */ /* 0x0003e8000b981a04 */
[----:B------:R1:W-:Y:S04]  /*108b0*/  LDGSTS.E.BYPASS.LTC128B.128 [R106+0x5000], desc[UR4][R112.64] ;  /* 0x05000000706a7fae */ /* 0x0003e8000b981a04 */
[----:B------:R1:W-:Y:S04]  /*108c0*/  LDGSTS.E.BYPASS.LTC128B.128 [R106+0x7000], desc[UR4][R112.64+0x80] ;  /* 0x07000080706a7fae */ /* 0x0003e8000b981a04 */
[----:B------:R1:W-:Y:S04]  /*108d0*/  LDGSTS.E.BYPASS.LTC128B.128 [R106+0x5800], desc[UR4][R116.64] ;  /* 0x05800000746a7fae */ /* 0x0003e8000b981a04 */
[----:B------:R1:W-:Y:S04]  /*108e0*/  LDGSTS.E.BYPASS.LTC128B.128 [R106+0x7800], desc[UR4][R116.64+0x80] ;  /* 0x07800080746a7fae */ /* 0x0003e8000b981a04 */
[----:B------:R-:W0:Y:S02]  /*108f0*/  LDGDEPBAR ;  /* 0x00000000000079af */ /* 0x000e240000000000 */
.L_x_14301:
[----:B------:R-:W-:Y:S05]  /*10900*/  BSYNC.RECONVERGENT B1 ;  /* 0x0000000000017941 */ /* 0x000fea0003800200 */
.L_x_14300:
[----:B------:R-:W2:Y:S01]  /*10910*/  LD.E R103, desc[UR4][R100.64+0xdc] ;  /* 0x0000dc0464677980 */ /* 0x000ea2000c101900 */
[----:B------:R-:W-:-:S04]  /*10920*/  IMAD R0, R107, 0x40, R0 ;  /* 0x000000406b007824 */ /* 0x000fc800078e0200 */
[C---:B------:R-:W-:Y:S02]  /*10930*/  VIADD R2, R0.reuse, 0xffffff80 ;  /* 0xffffff8000027836 */ /* 0x040fe40000000000 */
[----:B-1----:R-:W-:-:S03]  /*10940*/  VIADD R106, R0, 0xffffff81 ;  /* 0xffffff81006a7836 */ /* 0x002fc60000000000 */
        /* <DEDUP_REMOVED lines=9> */
[----:B------:R-:W-:Y:S01]  /*109e0*/  FSEL R187, R32, -INF , !P6 ;  /* 0xff80000020bb7808 */ /* 0x000fe20007000000 */
[----:B------:R-:W-:Y:S01]  /*109f0*/  VIADD R32, R0, 0xffffff89 ;  /* 0xffffff8900207836 */ /* 0x000fe20000000000 */
[-C--:B------:R-:W-:Y:S02]  /*10a00*/  ISETP.GE.AND P1, PT, R2, R158.reuse, PT ;  /* 0x0000009e0200720c */ /* 0x080fe40003f26270 */
[----:B------:R-:W-:Y:S02]  /*10a10*/  ISETP.GE.AND P0, PT, R106, R158, PT ;  /* 0x0000009e6a00720c */ /* 0x000fe40003f06270 */
[----:B------:R-:W-:-:S02]  /*10a20*/  FSEL R33, R33, -INF , P2 ;  /* 0xff80000021217808 */ /* 0x000fc40001000000 */
[C---:B------:R-:W-:Y:S02]  /*10a30*/  ISETP.GE.AND P3, PT, R2.reuse, R159, PT ;  /* 0x0000009f0200720c */ /* 0x040fe40003f66270 */
[C---:B------:R-:W-:Y:S02]  /*10a40*/  ISETP.GE.AND P6, PT, R2.reuse, R156, PT ;  /* 0x0000009c0200720c */ /* 0x040fe40003fc6270 */
[-C--:B------:R-:W-:Y:S01]  /*10a50*/  ISETP.GE.AND P2, PT, R2, R157.reuse, PT ;  /* 0x0000009d0200720c */ /* 0x080fe20003f46270 */
[----:B------:R-:W-:Y:S01]  /*10a60*/  VIADD R2, R0, 0xffffff90 ;  /* 0xffffff9000027836 */ /* 0x000fe20000000000 */
[----:B------:R-:W-:Y:S02]  /*10a70*/  FSEL R30, R30, -INF , P1 ;  /* 0xff8000001e1e7808 */ /* 0x000fe40000800000 */
[----:B------:R-:W-:Y:S02]  /*10a80*/  FSEL R35, R35, -INF , P0 ;  /* 0xff80000023237808 */ /* 0x000fe40000000000 */
[----:B------:R-:W-:-:S02]  /*10a90*/  ISETP.GE.AND P4, PT, R106, R157, PT ;  /* 0x0000009d6a00720c */ /* 0x000fc40003f86270 */
[-C--:B------:R-:W-:Y:S02]  /*10aa0*/  ISETP.GE.AND P0, PT, R32, R159.reuse, PT ;  /* 0x0000009f2000720c */ /* 0x080fe40003f06270 */
[----:B------:R-:W-:Y:S02]  /*10ab0*/  FSEL R191, R28, -INF , P3 ;  /* 0xff8000001cbf7808 */ /* 0x000fe40001800000 */
[----:B------:R-:W-:Y:S02]  /*10ac0*/  ISETP.GE.AND P1, PT, R2, R159, PT ;  /* 0x0000009f0200720c */ /* 0x000fe40003f26270 */
[----:B------:R-:W-:Y:S01]  /*10ad0*/  FSEL R181, R30, -INF , !P2 ;  /* 0xff8000001eb57808 */ /* 0x000fe20005000000 */
[----:B------:R-:W-:Y:S01]  /*10ae0*/  VIADD R30, R0, 0xffffff91 ;  /* 0xffffff91001e7836 */ /* 0x000fe20000000000 */
[----:B------:R-:W-:Y:S02]  /*10af0*/  ISETP.GE.AND P2, PT, R2, R158, PT ;  /* 0x0000009e0200720c */ /* 0x000fe40003f46270 */
[----:B------:R-:W-:-:S02]  /*10b00*/  FSEL R28, R35, -INF , !P4 ;  /* 0xff800000231c7808 */ /* 0x000fc40006000000 */
[----:B------:R-:W-:Y:S02]  /*10b10*/  FSEL R191, R191, -INF , !P6 ;  /* 0xff800000bfbf7808 */ /* 0x000fe40007000000 */
[----:B------:R-:W-:Y:S02]  /*10b20*/  FSEL R29, R29, -INF , P0 ;  /* 0xff8000001d1d7808 */ /* 0x000fe40000000000 */
[----:B------:R-:W-:Y:S02]  /*10b30*/  ISETP.GE.AND P5, PT, R106, R156, PT ;  /* 0x0000009c6a00720c */ /* 0x000fe40003fa6270 */
[----:B------:R-:W-:Y:S02]  /*10b40*/  ISETP.GE.AND P4, PT, R32, R158, PT ;  /* 0x0000009e2000720c */ /* 0x000fe40003f86270 */
[C---:B------:R-:W-:Y:S02]  /*10b50*/  ISETP.GE.AND P6, PT, R2.reuse, R156, PT ;  /* 0x0000009c0200720c */ /* 0x040fe40003fc6270 */
[----:B------:R-:W-:Y:S01]  /*10b60*/  ISETP.GE.AND P0, PT, R2, R157, PT ;  /* 0x0000009d0200720c */ /* 0x000fe20003f06270 */
[----:B------:R-:W-:Y:S01]  /*10b70*/  VIADD R2, R0, 0xffffff98 ;  /* 0xffffff9800027836 */ /* 0x000fe20000000000 */
[----:B------:R-:W-:-:S02]  /*10b80*/  FSEL R24, R24, -INF , P1 ;  /* 0xff80000018187808 */ /* 0x000fc40000800000 */
[----:B------:R-:W-:Y:S02]  /*10b90*/  FSEL R26, R26, -INF , P2 ;  /* 0xff8000001a1a7808 */ /* 0x000fe40001000000 */
[----:B------:R-:W-:Y:S02]  /*10ba0*/  FSEL R189, R33, -INF , !P5 ;  /* 0xff80000021bd7808 */ /* 0x000fe40006800000 */
[----:B------:R-:W-:Y:S02]  /*10bb0*/  FSEL R31, R31, -INF , P4 ;  /* 0xff8000001f1f7808 */ /* 0x000fe40002000000 */
[----:B------:R-:W-:Y:S02]  /*10bc0*/  ISETP.GE.AND P5, PT, R32, R156, PT ;  /* 0x0000009c2000720c */ /* 0x000fe40003fa6270 */
[----:B------:R-:W-:Y:S02]  /*10bd0*/  ISETP.GE.AND P4, PT, R30, R159, PT ;  /* 0x0000009f1e00720c */ /* 0x000fe40003f86270 */
[----:B------:R-:W-:Y:S01]  /*10be0*/  FSEL R177, R24, -INF , !P6 ;  /* 0xff80000018b17808 */ /* 0x000fe20007000000 */
[----:B------:R-:W-:Y:S01]  /*10bf0*/  VIADD R24, R0, 0xffffff99 ;  /* 0xffffff9900187836 */ /* 0x000fe20000000000 */
[----:B------:R-:W-:-:S02]  /*10c00*/  ISETP.GE.AND P1, PT, R30, R158, PT ;  /* 0x0000009e1e00720c */ /* 0x000fc40003f26270 */
[----:B------:R-:W-:Y:S02]  /*10c10*/  ISETP.GE.AND P2, PT, R2, R159, PT ;  /* 0x0000009f0200720c */ /* 0x000fe40003f46270 */
[----:B------:R-:W-:Y:S02]  /*10c20*/  FSEL R119, R26, -INF , !P0 ;  /* 0xff8000001a777808 */ /* 0x000fe40004000000 */
[----:B------:R-:W-:Y:S02]  /*10c30*/  ISETP.GE.AND P3, PT, R32, R157, PT ;  /* 0x0000009d2000720c */ /* 0x000fe40003f66270 */
[----:B------:R-:W-:Y:S02]  /*10c40*/  ISETP.GE.AND P0, PT, R2, R158, PT ;  /* 0x0000009e0200720c */ /* 0x000fe40003f06270 */
        /* <DEDUP_REMOVED lines=8> */
[----:B------:R-:W-:-:S02]  /*10cd0*/  FSEL R185, R31, -INF , !P3 ;  /* 0xff8000001fb97808 */ /* 0x000fc40005800000 */
[----:B------:R-:W-:Y:S02]  /*10ce0*/  ISETP.GE.AND P1, PT, R24, R159, PT ;  /* 0x0000009f1800720c */ /* 0x000fe40003f26270 */
[----:B------:R-:W-:Y:S02]  /*10cf0*/  FSEL R22, R22, -INF , P0 ;  /* 0xff80000016167808 */ /* 0x000fe40000000000 */
[----:B------:R-:W-:Y:S02]  /*10d00*/  ISETP.GE.AND P3, PT, R30, R157, PT ;  /* 0x0000009d1e00720c */ /* 0x000fe40003f66270 */
[----:B------:R-:W-:Y:S02]  /*10d10*/  FSEL R179, R25, -INF , !P5 ;  /* 0xff80000019b37808 */ /* 0x000fe40006800000 */
[----:B------:R-:W-:Y:S01]  /*10d20*/  FSEL R123, R20, -INF , !P6 ;  /* 0xff800000147b7808 */ /* 0x000fe20007000000 */
[----:B------:R-:W-:Y:S01]  /*10d30*/  VIADD R20, R0, 0xffffffa1 ;  /* 0xffffffa100147836 */ /* 0x000fe20000000000 */
[----:B------:R-:W-:-:S02]  /*10d40*/  ISETP.GE.AND P5, PT, R24, R156, PT ;  /* 0x0000009c1800720c */ /* 0x000fc40003fa6270 */
[----:B------:R-:W-:Y:S02]  /*10d50*/  FSEL R173, R22, -INF , !P4 ;  /* 0xff80000016ad7808 */ /* 0x000fe40006000000 */
[----:B------:R-:W-:Y:S02]  /*10d60*/  FSEL R21, R21, -INF , P1 ;  /* 0xff80000015157808 */ /* 0x000fe40000800000 */
[----:B------:R-:W-:Y:S02]  /*10d70*/  FSEL R127, R27, -INF , !P3 ;  /* 0xff8000001b7f7808 */ /* 0x000fe40005800000 */
[C---:B------:R-:W-:Y:S02]  /*10d80*/  ISETP.GE.AND P0, PT, R2.reuse, R159, PT ;  /* 0x0000009f0200720c */ /* 0x040fe40003f06270 */
[-C--:B------:R-:W-:Y:S02]  /*10d90*/  ISETP.GE.AND P4, PT, R2, R158.reuse, PT ;  /* 0x0000009e0200720c */ /* 0x080fe40003f86270 */
        /* <DEDUP_REMOVED lines=9> */
[----:B------:R-:W-:Y:S02]  /*10e30*/  FSEL R23, R23, -INF , P3 ;  /* 0xff80000017177808 */ /* 0x000fe40001800000 */
[----:B------:R-:W-:Y:S02]  /*10e40*/  ISETP.GE.AND P0, PT, R20, R158, PT ;  /* 0x0000009e1400720c */ /* 0x000fe40003f06270 */
[----:B------:R-:W-:Y:S01]  /*10e50*/  FSEL R165, R16, -INF , !P6 ;  /* 0xff80000010a57808 */ /* 0x000fe20007000000 */
[----:B------:R-:W-:Y:S01]  /*10e60*/  VIADD R16, R0, 0xffffffb0 ;  /* 0xffffffb000107836 */ /* 0x000fe20000000000 */
        /* <DEDUP_REMOVED lines=20> */
[----:B------:R-:W-:Y:S02]  /*10fb0*/  FSEL R13, R13, -INF , P0 ;  /* 0xff8000000d0d7808 */ /* 0x000fe40000000000 */
[----:B------:R-:W-:-:S02]  /*10fc0*/  FSEL R15, R15, -INF , P2 ;  /* 0xff8000000f0f7808 */ /* 0x000fc40001000000 */
[CC--:B------:R-:W-:Y:S02]  /*10fd0*/  ISETP.GE.AND P1, PT, R16.reuse, R159.reuse, PT ;  /* 0x0000009f1000720c */ /* 0x0c0fe40003f26270 */
[----:B------:R-:W-:Y:S02]  /*10fe0*/  ISETP.GE.AND P0, PT, R16, R158, PT ;  /* 0x0000009e1000720c */ /* 0x000fe40003f06270 */
[----:B------:R-:W-:Y:S02]  /*10ff0*/  ISETP.GE.AND P2, PT, R2, R159, PT ;  /* 0x0000009f0200720c */ /* 0x000fe40003f46270 */
[----:B------:R-:W-:Y:S02]  /*11000*/  FSEL R8, R8, -INF , P1 ;  /* 0xff80000008087808 */ /* 0x000fe40000800000 */
[----:B------:R-:W-:Y:S02]  /*11010*/  FSEL R10, R10, -INF , P0 ;  /* 0xff8000000a0a7808 */ /* 0x000fe40000000000 */
[----:B------:R-:W-:-:S02]  /*11020*/  FSEL R9, R9, -INF , P2 ;  /* 0xff80000009097808 */ /* 0x000fc40001000000 */
[----:B------:R-:W-:Y:S02]  /*11030*/  FSEL R145, R12, -INF , !P6 ;  /* 0xff8000000c917808 */ /* 0x000fe40007000000 */
[C---:B------:R-:W-:Y:S02]  /*11040*/  ISETP.GE.AND P1, PT, R2.reuse, R156, PT ;  /* 0x0000009c0200720c */ /* 0x040fe40003f26270 */
[C---:B------:R-:W-:Y:S02]  /*11050*/  ISETP.GE.AND P0, PT, R2.reuse, R158, PT ;  /* 0x0000009e0200720c */ /* 0x040fe40003f06270 */
[----:B------:R-:W-:Y:S01]  /*11060*/  ISETP.GE.AND P2, PT, R2, R157, PT ;  /* 0x0000009d0200720c */ /* 0x000fe20003f46270 */
[----:B------:R-:W-:Y:S01]  /*11070*/  VIADD R2, R0, 0xffffffb8 ;  /* 0xffffffb800027836 */ /* 0x000fe20000000000 */
[----:B------:R-:W-:Y:S01]  /*11080*/  ISETP.GE.AND P6, PT, R16, R156, PT ;  /* 0x0000009c1000720c */ /* 0x000fe20003fc6270 */
[----:B------:R-:W-:Y:S01]  /*11090*/  VIADD R0, R0, 0xffffffb9 ;  /* 0xffffffb900007836 */ /* 0x000fe20000000000 */
[----:B------:R-:W-:-:S02]  /*110a0*/  FSEL R11, R11, -INF , P0 ;  /* 0xff8000000b0b7808 */ /* 0x000fc40000000000 */
[----:B------:R-:W-:Y:S02]  /*110b0*/  FSEL R22, R8, -INF , !P6 ;  /* 0xff80000008167808 */ /* 0x000fe40007000000 */
[----:B------:R-:W-:Y:S02]  /*110c0*/  ISETP.GE.AND P6, PT, R2, R159, PT ;  /* 0x0000009f0200720c */ /* 0x000fe40003fc6270 */
[----:B------:R-:W-:Y:S02]  /*110d0*/  FSEL R35, R9, -INF , !P1 ;  /* 0xff80000009237808 */ /* 0x000fe40004800000 */
[----:B------:R-:W-:Y:S02]  /*110e0*/  FSEL R4, R4, -INF , P6 ;  /* 0xff80000004047808 */ /* 0x000fe40003000000 */
        /* <DEDUP_REMOVED lines=10> */
[----:B------:R-:W-:Y:S02]  /*11190*/  ISETP.GE.AND P0, PT, R0, R159, PT ;  /* 0x0000009f0000720c */ /* 0x000fe40003f06270 */
[----:B------:R-:W-:Y:S02]  /*111a0*/  FMNMX3.FTZ R2, R2, R173, R175, !PT ;  /* 0x000000ad02027276 */ /* 0x000fe400078100af */
[----:B------:R-:W-:Y:S02]  /*111b0*/  FMNMX3.FTZ R4, R8, R123, R121, !PT ;  /* 0x0000007b08047276 */ /* 0x000fe40007810079 */
[----:B------:R-:W-:-:S02]  /*111c0*/  FSEL R6, R6, -INF , P6 ;  /* 0xff80000006067808 */ /* 0x000fc40003000000 */
[----:B------:R-:W-:Y:S02]  /*111d0*/  FSEL R125, R13, -INF , !P3 ;  /* 0xff8000000d7d7808 */ /* 0x000fe40005800000 */
[----:B------:R-:W-:Y:S02]  /*111e0*/  ISETP.GE.AND P6, PT, R0, R156, PT ;  /* 0x0000009c0000720c */ /* 0x000fe40003fc6270 */
[----:B------:R-:W-:Y:S02]  /*111f0*/  FSEL R106, R5, -INF , P0 ;  /* 0xff800000056a7808 */ /* 0x000fe40000000000 */
[----:B------:R-:W-:Y:S02]  /*11200*/  ISETP.GE.AND P3, PT, R16, R157, PT ;  /* 0x0000009d1000720c */ /* 0x000fe40003f66270 */
[----:B------:R-:W-:Y:S02]  /*11210*/  ISETP.GE.AND P0, PT, R0, R158, PT ;  /* 0x0000009e0000720c */ /* 0x000fe40003f06270 */
[----:B------:R-:W-:-:S02]  /*11220*/  FSEL R169, R14, -INF , !P5 ;  /* 0xff8000000ea97808 */ /* 0x000fc40006800000 */
[----:B------:R-:W-:Y:S02]  /*11230*/  FSEL R167, R15, -INF , !P4 ;  /* 0xff8000000fa77808 */ /* 0x000fe40006000000 */
[----:B------:R-:W-:Y:S01]  /*11240*/  FMNMX3.FTZ R2, R2, R115, R117, !PT ;  /* 0x0000007302027276 */ /* 0x000fe20007810075 */
[----:B------:R-:W-:Y:S01]  /*11250*/  LDSM.16.MT88.4 R12, [R134+0x8000] ;  /* 0x00800000860c783b */ /* 0x000fe20000004200 */
[----:B------:R-:W-:Y:S02]  /*11260*/  FMNMX3.FTZ R4, R4, R165, R171, !PT ;  /* 0x000000a504047276 */ /* 0x000fe400078100ab */
[----:B------:R-:W-:Y:S02]  /*11270*/  FSEL R106, R106, -INF , !P6 ;  /* 0xff8000006a6a7808 */ /* 0x000fe40007000000 */
        /* <DEDUP_REMOVED lines=17> */
[----:B------:R-:W3:Y:S04]  /*11390*/  SHFL.BFLY PT, R2, R7, 0x1, 0x1f ;  /* 0x0c201f0007027f89 */ /* 0x000ee800000e0000 */
[----:B------:R-:W4:Y:S01]  /*113a0*/  LDSM.16.MT88.4 R8, [R130+0x8000] ;  /* 0x008000008208783b */ /* 0x000f220000004200 */
        /* <DEDUP_REMOVED lines=13> */
[-CC-:B------:R-:W-:Y:S01]  /*11480*/  FFMA.FTZ R24, R29, R103.reuse, -R108.reuse ;  /* 0x000000671d187223 */ /* 0x180fe2000001086c */
[-CC-:B------:R-:W-:Y:S01]  /*11490*/  FFMA.FTZ R32, R187, R103.reuse, -R108.reuse ;  /* 0x00000067bb207223 */ /* 0x180fe2000001086c */
[-CC-:B------:R-:W-:Y:S01]  /*114a0*/  FFMA.FTZ R27, R189, R103.reuse, -R108.reuse ;  /* 0x00000067bd1b7223 */ /* 0x180fe2000001086c */
[-C--:B------:R-:W-:Y:S01]  /*114b0*/  FFMA.FTZ R25, R191, R103.reuse, -R108 ;  /* 0x00000067bf197223 */ /* 0x080fe2000001086c */
[-CC-:B------:R-:W-:Y:S01]  /*114c0*/  FFMA.FTZ R29, R28, R103.reuse, -R20.reuse ;  /* 0x000000671c1d7223 */ /* 0x180fe20000010814 */
[----:B------:R-:W-:Y:S01]  /*114d0*/  FMUL.FTZ R30, R103, R4 ;  /* 0x00000004671e7220 */ /* 0x000fe20000410000 */
[-CC-:B------:R-:W-:Y:S01]  /*114e0*/  FFMA.FTZ R26, R181, R103.reuse, -R20.reuse ;  /* 0x00000067b51a7223 */ /* 0x180fe20000010814 */
[-CC-:B------:R-:W-:Y:S01]  /*114f0*/  FFMA.FTZ R3, R185, R103.reuse, -R20.reuse ;  /* 0x00000067b9037223 */ /* 0x180fe20000010814 */
[-CC-:B------:R-:W-:Y:S01]  /*11500*/  FFMA.FTZ R183, R183, R103.reuse, -R20.reuse ;  /* 0x00000067b7b77223 */ /* 0x180fe20000010814 */
[----:B------:R-:W-:Y:S01]  /*11510*/  FMUL.FTZ R6, R103, R6 ;  /* 0x0000000667067220 */ /* 0x000fe20000410000 */
[----:B------:R-:W-:Y:S01]  /*11520*/  MUFU.EX2 R32, R32 ;  /* 0x0000002000207308 */ /* 0x000fe20000000800 */
[-C--:B------:R-:W-:Y:S01]  /*11530*/  FFMA.FTZ R16, R119, R103.reuse, -R20 ;  /* 0x0000006777107223 */ /* 0x080fe20000010814 */
[-CC-:B------:R-:W-:Y:S01]  /*11540*/  FFMA.FTZ R102, R177, R103.reuse, -R108.reuse ;  /* 0x00000067b1667223 */ /* 0x180fe2000001086c */
[-C--:B------:R-:W-:Y:S01]  /*11550*/  FFMA.FTZ R114, R121, R103.reuse, -R108 ;  /* 0x0000006779727223 */ /* 0x080fe2000001086c */
[----:B------:R-:W1:Y:S01]  /*11560*/  MUFU.EX2 R27, R27 ;  /* 0x0000001b001b7308 */ /* 0x000e620000000800 */
[-CC-:B------:R-:W-:Y:S01]  /*11570*/  FFMA.FTZ R116, R127, R103.reuse, -R20.reuse ;  /* 0x000000677f747223 */ /* 0x180fe20000010814 */
[-CC-:B------:R-:W-:Y:S01]  /*11580*/  FFMA.FTZ R119, R173, R103.reuse, -R20.reuse ;  /* 0x00000067ad777223 */ /* 0x180fe20000010814 */
[-C--:B------:R-:W-:Y:S01]  /*11590*/  FFMA.FTZ R112, R175, R103.reuse, -R20 ;  /* 0x00000067af707223 */ /* 0x080fe20000010814 */
[----:B------:R-:W-:Y:S01]  /*115a0*/  MUFU.EX2 R25, R25 ;  /* 0x0000001900197308 */ /* 0x000fe20000000800 */
[-C--:B------:R-:W-:Y:S01]  /*115b0*/  FFMA.FTZ R179, R179, R103.reuse, -R108 ;  /* 0x00000067b3b37223 */ /* 0x080fe2000001086c */
[-C--:B------:R-:W-:Y:S01]  /*115c0*/  FFMA.FTZ R122, R117, R103.reuse, -R20 ;  /* 0x00000067757a7223 */ /* 0x080fe20000010814 */
[-CC-:B------:R-:W-:Y:S01]  /*115d0*/  FFMA.FTZ R118, R165, R103.reuse, -R108.reuse ;  /* 0x00000067a5767223 */ /* 0x180fe2000001086c */
[----:B------:R-:W-:Y:S01]  /*115e0*/  MUFU.EX2 R24, R24 ;  /* 0x0000001800187308 */ /* 0x000fe20000000800 */
[-C--:B------:R-:W-:Y:S01]  /*115f0*/  FFMA.FTZ R120, R145, R103.reuse, -R108 ;  /* 0x0000006791787223 */ /* 0x080fe2000001086c */
[-CC-:B------:R-:W-:Y:S01]  /*11600*/  FFMA.FTZ R124, R169, R103.reuse, -R20.reuse ;  /* 0x00000067a97c7223 */ /* 0x180fe20000010814 */
[-C--:B------:R-:W-:Y:S01]  /*11610*/  FFMA.FTZ R117, R167, R103.reuse, -R20 ;  /* 0x00000067a7757223 */ /* 0x080fe20000010814 */
[----:B------:R-:W-:Y:S01]  /*11620*/  MUFU.EX2 R28, R183 ;  /* 0x000000b7001c7308 */ /* 0x000fe20000000800 */
[-C--:B------:R-:W-:Y:S01]  /*11630*/  FFMA.FTZ R171, R171, R103.reuse, -R108 ;  /* 0x00000067abab7223 */ /* 0x080fe2000001086c */
[----:B-1----:R-:W-:Y:S01]  /*11640*/  F2FP.F16.F32.PACK_AB R4, R27, R32 ;  /* 0x000000201b04723e */ /* 0x002fe200000000ff */
[-CC-:B------:R-:W-:Y:S01]  /*11650*/  FFMA.FTZ R160, R33, R103.reuse, -R20.reuse ;  /* 0x0000006721a07223 */ /* 0x180fe20000010814 */
[----:B------:R-:W1:Y:S01]  /*11660*/  MUFU.EX2 R29, R29 ;  /* 0x0000001d001d7308 */ /* 0x000e620000000800 */
[-CC-:B------:R-:W-:Y:S01]  /*11670*/  FFMA.FTZ R126, R113, R103.reuse, -R20.reuse ;  /* 0x00000067717e7223 */ /* 0x180fe20000010814 */
[-C--:B------:R-:W-:Y:S01]  /*11680*/  FFMA.FTZ R33, R21, R103.reuse, -R20 ;  /* 0x0000006715217223 */ /* 0x080fe20000010814 */
[----:B------:R-:W-:Y:S01]  /*11690*/  FFMA.FTZ R22, R22, R103, -R108 ;  /* 0x0000006716167223 */ /* 0x000fe2000001086c */
[----:B------:R2:W3:Y:S01]  /*116a0*/  MUFU.EX2 R31, R6 ;  /* 0x00000006001f7308 */ /* 0x0004e20000000800 */
[----:B------:R-:W-:-:S03]  /*116b0*/  @P0 VIADD R107, R107, 0xfffffffd ;  /* 0xfffffffd6b6b0836 */ /* 0x000fc60000000000 */
[----:B------:R-:W5:Y:S04]  /*116c0*/  MUFU.EX2 R30, R30 ;  /* 0x0000001e001e7308 */ /* 0x000f680000000800 */
[----:B------:R-:W-:Y:S01]  /*116d0*/  MUFU.EX2 R26, R26 ;  /* 0x0000001a001a7308 */ /* 0x000fe20000000800 */
[----:B-1----:R-:W-:-:S03]  /*116e0*/  F2FP.F16.F32.PACK_AB R5, R29, R28 ;  /* 0x0000001c1d05723e */ /* 0x002fc600000000ff */
[----:B------:R-:W1:Y:S01]  /*116f0*/  MUFU.EX2 R3, R3 ;  /* 0x0000000300037308 */ /* 0x000e620000000800 */
[----:B--2---:R-:W-:Y:S01]  /*11700*/  F2FP.F16.F32.PACK_AB R6, R24, R25 ;  /* 0x000000191806723e */ /* 0x004fe200000000ff */
[-C--:B---3--:R-:W-:Y:S01]  /*11710*/  FMUL.FTZ R88, R88, R31.reuse ;  /* 0x0000001f58587220 */ /* 0x088fe20000410000 */
[-C--:B------:R-:W-:Y:S01]  /*11720*/  FMUL.FTZ R89, R89, R31.reuse ;  /* 0x0000001f59597220 */ /* 0x080fe20000410000 */
[-C--:B------:R-:W-:Y:S01]  /*11730*/  FMUL.FTZ R84, R84, R31.reuse ;  /* 0x0000001f54547220 */ /* 0x080fe20000410000 */
[-C--:B-----5:R-:W-:Y:S01]  /*11740*/  FMUL.FTZ R90, R90, R30.reuse ;  /* 0x0000001e5a5a7220 */ /* 0x0a0fe20000410000 */
        /* <DEDUP_REMOVED lines=14> */
[C---:B----4-:R-:W-:Y:S05]  /*11830*/  HMMA.16816.F32 R88, R4.reuse, R8, R88 ;  /* 0x000000080458723c */ /* 0x050fea0000001858 */
        /* <DEDUP_REMOVED lines=48> */
[C---:B-1----:R-:W-:Y:S03]  /*11b40*/  HMMA.16816.F32 R72, R4.reuse, R8, R72 ;  /* 0x000000080448723c */ /* 0x042fe60000001848 */
[-C--:B------:R-:W-:Y:S01]  /*11b50*/  FMUL.FTZ R56, R56, R31.reuse ;  /* 0x0000001f38387220 */ /* 0x080fe20000410000 */
[-C--:B------:R-:W-:Y:S01]  /*11b60*/  FMUL.FTZ R57, R57, R31.reuse ;  /* 0x0000001f39397220 */ /* 0x080fe20000410000 */
[-C--:B------:R-:W-:Y:S01]  /*11b70*/  FMUL.FTZ R58, R58, R30.reuse ;  /* 0x0000001e3a3a7220 */ /* 0x080fe20000410000 */
[-C--:B------:R-:W-:Y:S01]  /*11b80*/  FMUL.FTZ R59, R59, R30.reuse ;  /* 0x0000001e3b3b7220 */ /* 0x080fe20000410000 */
[----:B------:R-:W-:Y:S01]  /*11b90*/  MUFU.EX2 R102, R102 ;  /* 0x0000006600667308 */ /* 0x000fe20000000800 */
[----:B------:R-:W-:Y:S01]  /*11ba0*/  FFMA.FTZ R32, R163, R31, R32 ;  /* 0x0000001fa3207223 */ /* 0x000fe20000010020 */
[----:B------:R-:W-:Y:S01]  /*11bb0*/  FFMA.FTZ R28, R161, R30, R28 ;  /* 0x0000001ea11c7223 */ /* 0x000fe2000001001c */
[----:B------:R-:W-:Y:S01]  /*11bc0*/  HMMA.16816.F32 R68, R4, R10, R68 ;  /* 0x0000000a0444723c */ /* 0x000fe20000001844 */
[----:B------:R-:W1:Y:S01]  /*11bd0*/  LDSM.16.MT88.4 R8, [R130+0xa000] ;  /* 0x00a000008208783b */ /* 0x000e620000004200 */
[----:B------:R-:W-:Y:S01]  /*11be0*/  MUFU.EX2 R114, R114 ;  /* 0x0000007200727308 */ /* 0x000fe20000000800 */
[----:B------:R-:W-:Y:S01]  /*11bf0*/  FADD.FTZ R32, R27, R32 ;  /* 0x000000201b207221 */ /* 0x000fe20000010000 */
[----:B------:R-:W-:-:S02]  /*11c00*/  FADD.FTZ R29, R29, R28 ;  /* 0x0000001c1d1d7221 */ /* 0x000fc40000010000 */
[----:B------:R3:W-:Y:S01]  /*11c10*/  MUFU.EX2 R127, R16 ;  /* 0x00000010007f7308 */ /* 0x0007e20000000800 */
[----:B------:R-:W-:Y:S01]  /*11c20*/  FADD.FTZ R25, R25, R32 ;  /* 0x0000002019197221 */ /* 0x000fe20000010000 */
[C---:B--2---:R-:W-:Y:S03]  /*11c30*/  HMMA.16816.F32 R80, R4.reuse, R12, R80 ;  /* 0x0000000c0450723c */ /* 0x044fe60000001850 */
[----:B------:R-:W-:Y:S01]  /*11c40*/  FADD.FTZ R26, R26, R29 ;  /* 0x0000001d1a1a7221 */ /* 0x000fe20000010000 */
[----:B------:R-:W-:Y:S01]  /*11c50*/  MUFU.EX2 R116, R116 ;  /* 0x0000007400747308 */ /* 0x000fe20000000800 */
[----:B------:R-:W-:Y:S02]  /*11c60*/  FADD.FTZ R25, R24, R25 ;  /* 0x0000001918197221 */ /* 0x000fe40000010000 */
[----:B------:R-:W-:Y:S01]  /*11c70*/  FADD.FTZ R26, R3, R26 ;  /* 0x0000001a031a7221 */ /* 0x000fe20000010000 */
[----:B------:R-:W-:Y:S01]  /*11c80*/  MUFU.EX2 R119, R119 ;  /* 0x0000007700777308 */ /* 0x000fe20000000800 */
[--C-:B------:R-:W-:Y:S01]  /*11c90*/  IMAD.MOV.U32 R3, RZ, RZ, R0.reuse ;  /* 0x000000ffff037224 */ /* 0x100fe200078e0000 */
[----:B------:R-:W-:Y:S01]  /*11ca0*/  HMMA.16816.F32 R76, R4, R14, R76 ;  /* 0x0000000e044c723c */ /* 0x000fe2000000184c */
[----:B------:R-:W2:Y:S01]  /*11cb0*/  LDSM.16.MT88.4 R12, [R134+0xa000] ;  /* 0x00a00000860c783b */ /* 0x000ea20000004200 */
[----:B------:R-:W4:Y:S01]  /*11cc0*/  MUFU.EX2 R112, R112 ;  /* 0x0000007000707308 */ /* 0x000f220000000800 */
[----:B------:R-:W-:-:S02]  /*11cd0*/  @P0 IMAD.MOV.U32 R3, RZ, RZ, R0 ;  /* 0x000000ffff030224 */ /* 0x000fc400078e0000 */
[----:B---3--:R-:W-:Y:S01]  /*11ce0*/  LDSM.16.MT88.4 R16, [R129+0x8800] ;  /* 0x008800008110783b */ /* 0x008fe20000004200 */
[----:B------:R-:W-:Y:S04]  /*11cf0*/  MUFU.EX2 R118, R118 ;  /* 0x0000007600767308 */ /* 0x000fe80000000800 */
[----:B------:R-:W-:Y:S04]  /*11d00*/  MUFU.EX2 R145, R171 ;  /* 0x000000ab00917308 */ /* 0x000fe80000000800 */
[----:B------:R-:W-:Y:S04]  /*11d10*/  MUFU.EX2 R120, R120 ;  /* 0x0000007800787308 */ /* 0x000fe80000000800 */
[----:B------:R-:W-:Y:S04]  /*11d20*/  MUFU.EX2 R122, R122 ;  /* 0x0000007a007a7308 */ /* 0x000fe80000000800 */
[----:B------:R-:W-:Y:S01]  /*11d30*/  MUFU.EX2 R124, R124 ;  /* 0x0000007c007c7308 */ /* 0x000fe20000000800 */
[C---:B-1----:R-:W-:Y:S03]  /*11d40*/  HMMA.16816.F32 R44, R4.reuse, R8, R44 ;  /* 0x00000008042c723c */ /* 0x042fe6000000182c */
[----:B------:R-:W-:Y:S04]  /*11d50*/  MUFU.EX2 R117, R117 ;  /* 0x0000007500757308 */ /* 0x000fe80000000800 */
[----:B------:R-:W-:Y:S01]  /*11d60*/  MUFU.EX2 R113, R22 ;  /* 0x0000001600717308 */ /* 0x000fe20000000800 */
[C---:B------:R-:W-:Y:S01]  /*11d70*/  HMMA.16816.F32 R48, R4.reuse, R10, R48 ;  /* 0x0000000a0430723c */ /* 0x040fe20000001830 */
[----:B------:R-:W1:Y:S02]  /*11d80*/  LDSM.16.MT88.4 R8, [R128+0xa000] ;  /* 0x00a000008008783b */ /* 0x000e640000004200 */
[----:B------:R-:W-:Y:S04]  /*11d90*/  MUFU.EX2 R126, R126 ;  /* 0x0000007e007e7308 */ /* 0x000fe80000000800 */
[----:B------:R-:W-:Y:S01]  /*11da0*/  MUFU.EX2 R33, R33 ;  /* 0x0000002100217308 */ /* 0x000fe20000000800 */
        /* <DEDUP_REMOVED lines=9> */
[----:B------:R-:W-:Y:S01]  /*11e40*/  FFMA.FTZ R5, R123, R103, -R108 ;  /* 0x000000677b057223 */ /* 0x000fe2000001086c */
[----:B----4-:R-:W-:Y:S01]  /*11e50*/  F2FP.F16.F32.PACK_AB R7, R112, R119 ;  /* 0x000000777007723e */ /* 0x010fe200000000ff */
[----:B------:R-:W3:Y:S04]  /*11e60*/  MUFU.EX2 R123, R179 ;  /* 0x000000b3007b7308 */ /* 0x000ee80000000800 */
[----:B------:R-:W4:Y:S01]  /*11e70*/  MUFU.EX2 R121, R5 ;  /* 0x0000000500797308 */ /* 0x000f220000000800 */
[----:B---3--:R-:W-:Y:S01]  /*11e80*/  F2FP.F16.F32.PACK_AB R4, R123, R102 ;  /* 0x000000667b04723e */ /* 0x008fe200000000ff */
[----:B------:R-:W-:Y:S01]  /*11e90*/  FADD.FTZ R102, R102, R25 ;  /* 0x0000001966667221 */ /* 0x000fe20000010000 */
[----:B----4-:R-:W-:-:S03]  /*11ea0*/  F2FP.F16.F32.PACK_AB R6, R114, R121 ;  /* 0x000000797206723e */ /* 0x010fc600000000ff */
[----:B------:R-:W-:Y:S01]  /*11eb0*/  FADD.FTZ R102, R123, R102 ;  /* 0x000000667b667221 */ /* 0x000fe20000010000 */
[C---:B------:R-:W-:Y:S01]  /*11ec0*/  F2FP.F16.F32.PACK_AB R5, R116.reuse, R127 ;  /* 0x0000007f7405723e */ /* 0x040fe200000000ff */
[----:B------:R-:W-:Y:S02]  /*11ed0*/  FADD.FTZ R127, R127, R26 ;  /* 0x0000001a7f7f7221 */ /* 0x000fe40000010000 */
[----:B------:R-:W-:Y:S01]  /*11ee0*/  FADD.FTZ R121, R121, R102 ;  /* 0x0000006679797221 */ /* 0x000fe20000010000 */
[--C-:B------:R-:W-:Y:S02]  /*11ef0*/  IMAD.MOV.U32 R102, RZ, RZ, R2.reuse ;  /* 0x000000ffff667224 */ /* 0x100fe400078e0002 */
[----:B------:R-:W-:Y:S01]  /*11f00*/  FADD.FTZ R116, R116, R127 ;  /* 0x0000007f74747221 */ /* 0x000fe20000010000 */
[----:B------:R-:W-:Y:S01]  /*11f10*/  @P0 IMAD.MOV.U32 R102, RZ, RZ, R2 ;  /* 0x000000ffff660224 */ /* 0x000fe200078e0002 */
[----:B-1----:R-:W-:Y:S03]  /*11f20*/  HMMA.16816.F32 R88, R4, R8, R88 ;  /* 0x000000080458723c */ /* 0x002fe60000001858 */
[----:B------:R-:W-:Y:S01]  /*11f30*/  FADD.FTZ R121, R114, R121 ;  /* 0x0000007972797221 */ /* 0x000fe20000010000 */
[----:B------:R-:W-:-:S04]  /*11f40*/  FADD.FTZ R119, R119, R116 ;  /* 0x0000007477777221 */ /* 0x000fc80000010000 */
        /* <DEDUP_REMOVED lines=18> */
[C---:B-1----:R-:W-:Y:S08]  /*12070*/  HMMA.16816.F32 R60, R4.reuse, R8, R60 ;  /* 0x00000008043c723c */ /* 0x042ff0000000183c */
[C---:B------:R-:W-:Y:S01]  /*12080*/  HMMA.16816.F32 R64, R4.reuse, R10, R64 ;  /* 0x0000000a0440723c */ /* 0x040fe20000001840 */
[----:B------:R-:W1:Y:S07]  /*12090*/  LDSM.16.MT88.4 R8, [R130+0x9000] ;  /* 0x009000008208783b */ /* 0x000e6e0000004200 */
[C---:B--2---:R-:W-:Y:S08]  /*120a0*/  HMMA.16816.F32 R52, R4.reuse, R12, R52 ;  /* 0x0000000c0434723c */ /* 0x044ff00000001834 */
[----:B------:R-:W-:Y:S03]  /*120b0*/  HMMA.16816.F32 R56, R4, R14, R56 ;  /* 0x0000000e0438723c */ /* 0x000fe60000001838 */
[-C--:B------:R-:W-:Y:S01]  /*120c0*/  FFMA.FTZ R7, R125, R103.reuse, -R108 ;  /* 0x000000677d077223 */ /* 0x080fe2000001086c */
[----:B------:R-:W-:Y:S01]  /*120d0*/  FFMA.FTZ R125, R115, R103, -R20 ;  /* 0x00000067737d7223 */ /* 0x000fe20000010814 */
[----:B------:R-:W2:Y:S01]  /*120e0*/  LDSM.16.MT88.4 R12, [R134+0x9000] ;  /* 0x00900000860c783b */ /* 0x000ea20000004200 */
[----:B------:R-:W-:Y:S01]  /*120f0*/  F2FP.F16.F32.PACK_AB R4, R145, R118 ;  /* 0x000000769104723e */ /* 0x000fe200000000ff */
[----:B------:R-:W3:Y:S01]  /*12100*/  MUFU.EX2 R115, R7 ;  /* 0x0000000700737308 */ /* 0x000ee20000000800 */
[----:B------:R-:W-:-:S03]  /*12110*/  FADD.FTZ R118, R118, R121 ;  /* 0x0000007976767221 */ /* 0x000fc60000010000 */
[----:B------:R-:W4:Y:S01]  /*12120*/  MUFU.EX2 R125, R125 ;  /* 0x0000007d007d7308 */ /* 0x000f220000000800 */
[----:B------:R-:W-:Y:S01]  /*12130*/  FADD.FTZ R145, R145, R118 ;  /* 0x0000007691917221 */ /* 0x000fe20000010000 */
[----:B---3--:R-:W-:-:S03]  /*12140*/  F2FP.F16.F32.PACK_AB R6, R115, R120 ;  /* 0x000000787306723e */ /* 0x008fc600000000ff */
[----:B------:R-:W-:Y:S01]  /*12150*/  FADD.FTZ R120, R120, R145 ;  /* 0x0000009178787221 */ /* 0x000fe20000010000 */
[----:B------:R-:W-:Y:S02]  /*12160*/  F2FP.F16.F32.PACK_AB R7, R117, R124 ;  /* 0x0000007c7507723e */ /* 0x000fe400000000ff */
[----:B----4-:R-:W-:Y:S01]  /*12170*/  F2FP.F16.F32.PACK_AB R5, R122, R125 ;  /* 0x0000007d7a05723e */ /* 0x010fe200000000ff */
[----:B------:R-:W-:Y:S01]  /*12180*/  FADD.FTZ R125, R125, R112 ;  /* 0x000000707d7d7221 */ /* 0x000fe20000010000 */
[----:B------:R-:W-:-:S03]  /*12190*/  FADD.FTZ R120, R115, R120 ;  /* 0x0000007873787221 */ /* 0x000fc60000010000 */
[----:B------:R-:W-:Y:S02]  /*121a0*/  FADD.FTZ R125, R122, R125 ;  /* 0x0000007d7a7d7221 */ /* 0x000fe40000010000 */
[----:B-1----:R-:W-:Y:S03]  /*121b0*/  HMMA.16816.F32 R88, R4, R8, R88 ;  /* 0x000000080458723c */ /* 0x002fe60000001858 */
        /* <DEDUP_REMOVED lines=18> */
[-CC-:B------:R-:W-:Y:S01]  /*122e0*/  FFMA.FTZ R16, R34, R103.reuse, -R108.reuse ;  /* 0x0000006722107223 */ /* 0x180fe2000001086c */
[-C--:B------:R-:W-:Y:S01]  /*122f0*/  FFMA.FTZ R35, R106, R103.reuse, -R108 ;  /* 0x000000676a237223 */ /* 0x080fe2000001086c */
[----:B------:R-:W-:Y:S01]  /*12300*/  FFMA.FTZ R34, R23, R103, -R20 ;  /* 0x0000006717227223 */ /* 0x000fe20000010814 */
[----:B------:R-:W3:Y:S01]  /*12310*/  MUFU.EX2 R108, R17 ;  /* 0x00000011006c7308 */ /* 0x000ee20000000800 */
[----:B------:R-:W4:Y:S01]  /*12320*/  LDSM.16.MT88.4 R20, [R130+0x9800] ;  /* 0x009800008214783b */ /* 0x000f220000004200 */
[C---:B------:R-:W-:Y:S02]  /*12330*/  HMMA.16816.F32 R48, R4.reuse, R18, R48 ;  /* 0x000000120430723c */ /* 0x040fe40000001830 */
[----:B------:R5:W-:Y:S04]  /*12340*/  MUFU.EX2 R106, R16 ;  /* 0x00000010006a7308 */ /* 0x000be80000000800 */
[----:B------:R-:W3:Y:S02]  /*12350*/  MUFU.EX2 R35, R35 ;  /* 0x0000002300237308 */ /* 0x000ee40000000800 */
[C---:B-1----:R-:W-:Y:S02]  /*12360*/  HMMA.16816.F32 R52, R4.reuse, R8, R52 ;  /* 0x000000080434723c */ /* 0x042fe40000001834 */
[----:B------:R-:W1:Y:S04]  /*12370*/  MUFU.EX2 R103, R160 ;  /* 0x000000a000677308 */ /* 0x000e680000000800 */
[----:B------:R-:W1:Y:S01]  /*12380*/  MUFU.EX2 R34, R34 ;  /* 0x0000002200227308 */ /* 0x000e620000000800 */
[----:B-----5:R-:W5:Y:S01]  /*12390*/  LDSM.16.MT88.4 R16, [R129+0x9800] ;  /* 0x009800008110783b */ /* 0x020f620000004200 */
[C---:B------:R-:W-:Y:S03]  /*123a0*/  HMMA.16816.F32 R56, R4.reuse, R10, R56 ;  /* 0x0000000a0438723c */ /* 0x040fe60000001838 */
[----:B------:R-:W5:Y:S05]  /*123b0*/  LDSM.16.MT88.4 R8, [R134+0x9800] ;  /* 0x009800008608783b */ /* 0x000f6a0000004200 */
[C---:B--2---:R-:W-:Y:S08]  /*123c0*/  HMMA.16816.F32 R60, R4.reuse, R12, R60 ;  /* 0x0000000c043c723c */ /* 0x044ff0000000183c */
[----:B------:R-:W-:Y:S03]  /*123d0*/  HMMA.16816.F32 R64, R4, R14, R64 ;  /* 0x0000000e0440723c */ /* 0x000fe60000001840 */
[----:B---3--:R-:W-:Y:S01]  /*123e0*/  F2FP.F16.F32.PACK_AB R4, R108, R113 ;  /* 0x000000716c04723e */ /* 0x008fe200000000ff */
[----:B------:R-:W2:Y:S01]  /*123f0*/  LDSM.16.MT88.4 R12, [R128+0x9800] ;  /* 0x00980000800c783b */ /* 0x000ea20000004200 */
[----:B------:R-:W-:Y:S01]  /*12400*/  F2FP.F16.F32.PACK_AB R6, R35, R106 ;  /* 0x0000006a2306723e */ /* 0x000fe200000000ff */
[----:B------:R-:W-:Y:S01]  /*12410*/  FADD.FTZ R113, R113, R120 ;  /* 0x0000007871717221 */ /* 0x000fe20000010000 */
[----:B-1----:R-:W-:Y:S01]  /*12420*/  F2FP.F16.F32.PACK_AB R5, R103, R126 ;  /* 0x0000007e6705723e */ /* 0x002fe200000000ff */
[----:B------:R-:W-:Y:S01]  /*12430*/  FADD.FTZ R126, R126, R117 ;  /* 0x000000757e7e7221 */ /* 0x000fe20000010000 */
[----:B------:R-:W-:Y:S01]  /*12440*/  F2FP.F16.F32.PACK_AB R7, R33, R34 ;  /* 0x000000222107723e */ /* 0x000fe200000000ff */
[----:B------:R-:W-:-:S02]  /*12450*/  FADD.FTZ R113, R108, R113 ;  /* 0x000000716c717221 */ /* 0x000fc40000010000 */
[----:B------:R-:W-:Y:S02]  /*12460*/  FADD.FTZ R103, R103, R126 ;  /* 0x0000007e67677221 */ /* 0x000fe40000010000 */
[----:B------:R-:W-:Y:S02]  /*12470*/  FADD.FTZ R106, R106, R113 ;  /* 0x000000716a6a7221 */ /* 0x000fe40000010000 */
[----:B------:R-:W-:Y:S01]  /*12480*/  FADD.FTZ R34, R34, R103 ;  /* 0x0000006722227221 */ /* 0x000fe20000010000 */
[----:B----4-:R-:W-:Y:S03]  /*12490*/  HMMA.16816.F32 R88, R4, R20, R88 ;  /* 0x000000140458723c */ /* 0x010fe60000001858 */
[----:B------:R-:W-:Y:S01]  /*124a0*/  FADD.FTZ R163, R35, R106 ;  /* 0x0000006a23a37221 */ /* 0x000fe20000010000 */
[----:B------:R-:W-:-:S04]  /*124b0*/  FADD.FTZ R161, R33, R34 ;  /* 0x0000002221a17221 */ /* 0x000fc80000010000 */
[C---:B-----5:R-:W-:Y:S08]  /*124c0*/  HMMA.16816.F32 R80, R4.reuse, R16, R80 ;  /* 0x000000100450723c */ /* 0x060ff00000001850 */
[C---:B------:R-:W-:Y:S08]  /*124d0*/  HMMA.16816.F32 R96, R4.reuse, R8, R96 ;  /* 0x000000080460723c */ /* 0x040ff00000001860 */
[C---:B------:R-:W-:Y:S01]  /*124e0*/  HMMA.16816.F32 R92, R4.reuse, R10, R92 ;  /* 0x0000000a045c723c */ /* 0x040fe2000000185c */
[----:B------:R-:W1:Y:S07]  /*124f0*/  LDSM.16.MT88.4 R8, [R134+0xb800] ;  /* 0x00b800008608783b */ /* 0x000e6e0000004200 */
        /* <DEDUP_REMOVED lines=16> */
[----:B------:R-:W-:-:S15]  /*12600*/  @P0 BRA `(.L_x_14305) ;  /* 0x0000000000040947 */ /* 0x000fde0003800000 */
.L_x_14296:
[----:B------:R-:W-:-:S05]  /*12610*/  IADD3 R107, PT, PT, R109, -0x1, RZ ;  /* 0xffffffff6d6b7810 */ /* 0x000fca0007ffe0ff */
.L_x_14305:
[----:B------:R-:W-:Y:S05]  /*12620*/  BSYNC B2 ;  /* 0x0000000000027941 */ /* 0x000fea0003800000 */
.L_x_14295:
        /* <DEDUP_REMOVED lines=14> */
.L_x_14313:
        /* <DEDUP_REMOVED lines=77> */
.L_x_14308:
[----:B------:R-:W-:Y:S05]  /*12be0*/  BSYNC.RECONVERGENT B0 ;  /* 0x0000000000007941 */ /* 0x000fea0003800200 */
.L_x_14307:
        /* <DEDUP_REMOVED lines=212> */
.L_x_14312:
[----:B------:R-:W-:Y:S05]  /*13930*/  BSYNC.RECONVERGENT B0 ;  /* 0x0000000000007941 */ /* 0x000fea0003800200 */
.L_x_14311:
        /* <DEDUP_REMOVED lines=20> */
.L_x_14310:
[----:B------:R-:W-:Y:S05]  /*13a80*/  BSYNC.RECONVERGENT B1 ;  /* 0x0000000000017941 */ /* 0x000fea0003800200 */
.L_x_14309:
[----:B------:R-:W2:Y:S01]  /*13a90*/  LD.E R103, desc[UR4][R100.64+0xdc] ;  /* 0x0000dc0464677980 */ /* 0x000ea2000c101900 */
[C---:B-1----:R-:W-:Y:S02]  /*13aa0*/  VIADD R108, R166.reuse, 0xffffffe1 ;  /* 0xffffffe1a66c7836 */ /* 0x042fe40000000000 */
[C---:B------:R-:W-:Y:S02]  /*13ab0*/  VIADD R3, R166.reuse, 0xffffffe0 ;  /* 0xffffffe0a6037836 */ /* 0x040fe40000000000 */
[----:B------:R-:W-:Y:S01]  /*13ac0*/  VIADD R102, R166, 0xffffffe9 ;  /* 0xffffffe9a6667836 */ /* 0x000fe20000000000 */
[-C--:B------:R-:W-:Y:S01]  /*13ad0*/  ISETP.GE.AND P3, PT, R108, R159.reuse, PT ;  /* 0x0000009f6c00720c */ /* 0x080fe20003f66270 */
        /* <DEDUP_REMOVED lines=11> */
[----:B------:R-:W-:Y:S02]  /*13b90*/  FSEL R5, R7, -INF , P0 ;  /* 0xff80000007057808 */ /* 0x000fe40000000000 */
[----:B------:R-:W-:Y:S02]  /*13ba0*/  ISETP.GE.AND P0, PT, R102, R158, PT ;  /* 0x0000009e6600720c */ /* 0x000fe40003f06270 */
[----:B------:R-:W-:Y:S02]  /*13bb0*/  ISETP.GE.AND P4, PT, R104, R159, PT ;  /* 0x0000009f6800720c */ /* 0x000fe40003f86270 */
[----:B------:R-:W-:Y:S02]  /*13bc0*/  FSEL R7, R9, -INF , P3 ;  /* 0xff80000009077808 */ /* 0x000fe40001800000 */
[----:B------:R-:W-:Y:S01]  /*13bd0*/  FSEL R109, R8, -INF , P4 ;  /* 0xff800000086d7808 */ /* 0x000fe20002000000 */
[C---:B------:R-:W-:Y:S01]  /*13be0*/  VIADD R8, R166.reuse, 0x9 ;  /* 0x00000009a6087836 */ /* 0x040fe20000000000 */
[C---:B------:R-:W-:Y:S02]  /*13bf0*/  ISETP.GE.AND P6, PT, R3.reuse, R156, PT ;  /* 0x0000009c0300720c */ /* 0x040fe40003fc6270 */
[----:B------:R-:W-:Y:S02]  /*13c00*/  ISETP.GE.AND P5, PT, R3, R157, PT ;  /* 0x0000009d0300720c */ /* 0x000fe40003fa6270 */
[----:B------:R-:W-:Y:S01]  /*13c10*/  FSEL R9, R11, -INF , P0 ;  /* 0xff8000000b097808 */ /* 0x000fe20000000000 */
[C---:B------:R-:W-:Y:S01]  /*13c20*/  VIADD R11, R166.reuse, 0xfffffff8 ;  /* 0xfffffff8a60b7836 */ /* 0x040fe20000000000 */
[-C--:B------:R-:W-:Y:S01]  /*13c30*/  ISETP.GE.AND P1, PT, R3, R158.reuse, PT ;  /* 0x0000009e0300720c */ /* 0x080fe20003f26270 */
[----:B------:R-:W-:Y:S01]  /*13c40*/  VIADD R3, R166, 0xfffffff9 ;  /* 0xfffffff9a6037836 */ /* 0x000fe20000000000 */
[-C--:B------:R-:W-:Y:S02]  /*13c50*/  ISETP.GE.AND P3, PT, R107, R159.reuse, PT ;  /* 0x0000009f6b00720c */ /* 0x080fe40003f66270 */
        /* <DEDUP_REMOVED lines=34> */
[----:B------:R-:W-:Y:S01]  /*13e80*/  FSEL R177, R22, -INF , P1 ;  /* 0xff80000016b17808 */ /* 0x000fe20000800000 */
[----:B------:R-:W-:Y:S01]  /*13e90*/  VIADD R22, R166, 0x10 ;  /* 0x00000010a6167836 */ /* 0x000fe20000000000 */
[-C--:B------:R-:W-:Y:S02]  /*13ea0*/  ISETP.GE.AND P4, PT, R12, R159.reuse, PT ;  /* 0x0000009f0c00720c */ /* 0x080fe40003f86270 */
[----:B------:R-:W-:Y:S02]  /*13eb0*/  FSEL R23, R23, -INF , P0 ;  /* 0xff80000017177808 */ /* 0x000fe40000000000 */
[----:B------:R-:W-:Y:S02]  /*13ec0*/  FSEL R185, R185, -INF , !P3 ;  /* 0xff800000b9b97808 */ /* 0x000fe40005800000 */
[----:B------:R-:W-:Y:S02]  /*13ed0*/  ISETP.GE.AND P0, PT, R8, R158, PT ;  /* 0x0000009e0800720c */ /* 0x000fe40003f06270 */
[-C--:B------:R-:W-:Y:S02]  /*13ee0*/  ISETP.GE.AND P3, PT, R104, R156.reuse, PT ;  /* 0x0000009c6800720c */ /* 0x080fe40003f66270 */
[----:B------:R-:W-:Y:S02]  /*13ef0*/  FSEL R24, R24, -INF , P4 ;  /* 0xff80000018187808 */ /* 0x000fe40002000000 */
[-C--:B------:R-:W-:Y:S02]  /*13f00*/  ISETP.GE.AND P4, PT, R22, R159.reuse, PT ;  /* 0x0000009f1600720c */ /* 0x080fe40003f86270 */
[----:B------:R-:W-:Y:S02]  /*13f10*/  FSEL R19, R106, -INF , !P6 ;  /* 0xff8000006a137808 */ /* 0x000fe40007000000 */
[----:B------:R-:W-:Y:S02]  /*13f20*/  FSEL R15, R109, -INF , !P3 ;  /* 0xff8000006d0f7808 */ /* 0x000fe40005800000 */
[----:B------:R-:W-:Y:S02]  /*13f30*/  FSEL R27, R27, -INF , P0 ;  /* 0xff8000001b1b7808 */ /* 0x000fe40000000000 */
[----:B------:R-:W-:Y:S02]  /*13f40*/  ISETP.GE.AND P6, PT, R102, R156, PT ;  /* 0x0000009c6600720c */ /* 0x000fe40003fc6270 */
[-C--:B------:R-:W-:Y:S02]  /*13f50*/  ISETP.GE.AND P1, PT, R12, R158.reuse, PT ;  /* 0x0000009e0c00720c */ /* 0x080fe40003f26270 */
[----:B------:R-:W-:Y:S02]  /*13f60*/  ISETP.GE.AND P0, PT, R20, R158, PT ;  /* 0x0000009e1400720c */ /* 0x000fe40003f06270 */
[----:B------:R-:W-:Y:S02]  /*13f70*/  ISETP.GE.AND P3, PT, R111, R156, PT ;  /* 0x0000009c6f00720c */ /* 0x000fe40003f66270 */
[----:B------:R-:W-:Y:S02]  /*13f80*/  FSEL R28, R28, -INF , P4 ;  /* 0xff8000001c1c7808 */ /* 0x000fe40002000000 */
[----:B------:R-:W-:Y:S02]  /*13f90*/  FSEL R13, R7, -INF , !P6 ;  /* 0xff800000070d7808 */ /* 0x000fe40007000000 */
[----:B------:R-:W-:Y:S02]  /*13fa0*/  ISETP.GE.AND P4, PT, R4, R159, PT ;  /* 0x0000009f0400720c */ /* 0x000fe40003f86270 */
[----:B------:R-:W-:Y:S02]  /*13fb0*/  FSEL R31, R31, -INF , P0 ;  /* 0xff8000001f1f7808 */ /* 0x000fe40000000000 */
[----:B------:R-:W-:Y:S02]  /*13fc0*/  FSEL R26, R26, -INF , P1 ;  /* 0xff8000001a1a7808 */ /* 0x000fe40000800000 */
[----:B------:R-:W-:Y:S02]  /*13fd0*/  FSEL R7, R6, -INF , !P5 ;  /* 0xff80000006077808 */ /* 0x000fe40006800000 */
[----:B------:R-:W-:Y:S02]  /*13fe0*/  FSEL R193, R193, -INF , !P3 ;  /* 0xff800000c1c17808 */ /* 0x000fe40005800000 */
[-C--:B------:R-:W-:Y:S02]  /*13ff0*/  ISETP.GE.AND P1, PT, R22, R158.reuse, PT ;  /* 0x0000009e1600720c */ /* 0x080fe40003f26270 */
[----:B------:R-:W-:Y:S02]  /*14000*/  ISETP.GE.AND P0, PT, R16, R158, PT ;  /* 0x0000009e1000720c */ /* 0x000fe40003f06270 */
[-C--:B------:R-:W-:Y:S02]  /*14010*/  ISETP.GE.AND P5, PT, R107, R156.reuse, PT ;  /* 0x0000009c6b00720c */ /* 0x080fe40003fa6270 */
[-C--:B------:R-:W-:Y:S02]  /*14020*/  ISETP.GE.AND P3, PT, R11, R156.reuse, PT ;  /* 0x0000009c0b00720c */ /* 0x080fe40003f66270 */
[----:B------:R-:W-:Y:S02]  /*14030*/  FSEL R32, R32, -INF , P4 ;  /* 0xff80000020207808 */ /* 0x000fe40002000000 */
[----:B------:R-:W-:Y:S02]  /*14040*/  ISETP.GE.AND P4, PT, R108, R156, PT ;  /* 0x0000009c6c00720c */ /* 0x000fe40003f86270 */
[----:B------:R-:W-:Y:S02]  /*14050*/  FSEL R30, R30, -INF , P1 ;  /* 0xff8000001e1e7808 */ /* 0x000fe40000800000 */
[----:B------:R-:W-:Y:S02]  /*14060*/  FSEL R35, R35, -INF , P0 ;  /* 0xff80000023237808 */ /* 0x000fe40000000000 */
[----:B------:R-:W-:Y:S02]  /*14070*/  FSEL R191, R191, -INF , !P3 ;  /* 0xff800000bfbf7808 */ /* 0x000fe40005800000 */
[----:B------:R-:W-:Y:S02]  /*14080*/  FSEL R127, R127, -INF , !P5 ;  /* 0xff8000007f7f7808 */ /* 0x000fe40006800000 */
[----:B------:R-:W-:Y:S02]  /*14090*/  ISETP.GE.AND P1, PT, R4, R158, PT ;  /* 0x0000009e0400720c */ /* 0x000fe40003f26270 */
[-C--:B------:R-:W-:Y:S02]  /*140a0*/  ISETP.GE.AND P5, PT, R11, R157.reuse, PT ;  /* 0x0000009d0b00720c */ /* 0x080fe40003fa6270 */
[-C--:B------:R-:W-:Y:S02]  /*140b0*/  ISETP.GE.AND P3, PT, R110, R156.reuse, PT ;  /* 0x0000009c6e00720c */ /* 0x080fe40003f66270 */
[CC--:B------:R-:W-:Y:S01]  /*140c0*/  ISETP.GE.AND P0, PT, R166.reuse, R157.reuse, PT ;  /* 0x0000009da600720c */ /* 0x0c0fe20003f06270 */
[----:B------:R-:W-:Y:S01]  /*140d0*/  VIADD R166, R166, 0xffffffc0 ;  /* 0xffffffc0a6a67836 */ /* 0x000fe20000000000 */
[----:B------:R-:W-:Y:S02]  /*140e0*/  FSEL R17, R105, -INF , !P4 ;  /* 0xff80000069117808 */ /* 0x000fe40006000000 */
[----:B------:R-:W-:Y:S02]  /*140f0*/  FSEL R34, R34, -INF , P1 ;  /* 0xff80000022227808 */ /* 0x000fe40000800000 */
[----:B------:R-:W-:Y:S02]  /*14100*/  FSEL R187, R18, -INF , !P5 ;  /* 0xff80000012bb7808 */ /* 0x000fe40006800000 */
[----:B------:R-:W-:Y:S02]  /*14110*/  FSEL R183, R21, -INF , !P3 ;  /* 0xff80000015b77808 */ /* 0x000fe40005800000 */
[----:B------:R-:W-:Y:S02]  /*14120*/  FSEL R177, R177, -INF , !P0 ;  /* 0xff800000b1b17808 */ /* 0x000fe40004000000 */
[-C--:B------:R-:W-:Y:S02]  /*14130*/  ISETP.GE.AND P3, PT, R8, R156.reuse, PT ;  /* 0x0000009c0800720c */ /* 0x080fe40003f66270 */
[-C--:B------:R-:W-:Y:S02]  /*14140*/  ISETP.GE.AND P1, PT, R108, R157.reuse, PT ;  /* 0x0000009d6c00720c */ /* 0x080fe40003f26270 */
[-C--:B------:R-:W-:Y:S02]  /*14150*/  ISETP.GE.AND P0, PT, R104, R157.reuse, PT ;  /* 0x0000009d6800720c */ /* 0x080fe40003f06270 */
[----:B------:R-:W-:Y:S02]  /*14160*/  ISETP.GE.AND P5, PT, R8, R157, PT ;  /* 0x0000009d0800720c */ /* 0x000fe40003fa6270 */
[----:B------:R-:W-:Y:S02]  /*14170*/  FMNMX3.FTZ R8, R0, R19, R17, !PT ;  /* 0x0000001300087276 */ /* 0x000fe40007810011 */
[----:B------:R-:W-:Y:S02]  /*14180*/  ISETP.GE.AND P4, PT, R102, R157, PT ;  /* 0x0000009d6600720c */ /* 0x000fe40003f86270 */
[----:B------:R-:W-:Y:S02]  /*14190*/  FSEL R11, R10, -INF , !P0 ;  /* 0xff8000000a0b7808 */ /* 0x000fe40004000000 */
[----:B------:R-:W-:Y:S02]  /*141a0*/  FSEL R5, R5, -INF , !P1 ;  /* 0xff80000005057808 */ /* 0x000fe40004800000 */
        /* <DEDUP_REMOVED lines=13> */
[----:B------:R-:W-:Y:S02]  /*14280*/  FMNMX3.FTZ R10, R8, R191, R145, !PT ;  /* 0x000000bf080a7276 */ /* 0x000fe40007810091 */
[-C--:B------:R-:W-:Y:S02]  /*14290*/  ISETP.GE.AND P1, PT, R12, R157.reuse, PT ;  /* 0x0000009d0c00720c */ /* 0x080fe40003f26270 */
[----:B------:R-:W-:Y:S02]  /*142a0*/  FSEL R169, R169, -INF , !P4 ;  /* 0xff800000a9a97808 */ /* 0x000fe40006000000 */
[-C--:B------:R-:W-:Y:S02]  /*142b0*/  ISETP.GE.AND P4, PT, R22, R156.reuse, PT ;  /* 0x0000009c1600720c */ /* 0x080fe40003f86270 */
        /* <DEDUP_REMOVED lines=8> */
[CC--:B------:R-:W-:Y:S02]  /*14340*/  ISETP.GE.AND P1, PT, R4.reuse, R156.reuse, PT ;  /* 0x0000009c0400720c */ /* 0x0c0fe40003f26270 */
[----:B------:R-:W-:Y:S02]  /*14350*/  ISETP.GE.AND P5, PT, R4, R157, PT ;  /* 0x0000009d0400720c */ /* 0x000fe40003fa6270 */
[----:B------:R-:W-:Y:S02]  /*14360*/  FSEL R125, R28, -INF , !P4 ;  /* 0xff8000001c7d7808 */ /* 0x000fe40006000000 */
[----:B------:R-:W-:Y:S02]  /*14370*/  FSEL R175, R23, -INF , !P0 ;  /* 0xff80000017af7808 */ /* 0x000fe40004000000 */
[----:B------:R-:W-:Y:S02]  /*14380*/  FMNMX3.FTZ R4, R8, R187, R169, !PT ;  /* 0x000000bb08047276 */ /* 0x000fe400078100a9 */
[----:B------:R-:W-:Y:S02]  /*14390*/  FSEL R123, R29, -INF , !P3 ;  /* 0xff8000001d7b7808 */ /* 0x000fe40005800000 */
        /* <DEDUP_REMOVED lines=27> */
[----:B------:R-:W-:Y:S01]  /*14550*/  FSETP.NEU.FTZ.AND P0, PT, R3, -INF , PT ;  /* 0xff8000000300780b */ /* 0x000fe20003f1d000 */
[----:B------:R-:W-:Y:S01]  /*14560*/  LDSM.16.MT88.4 R20, [R130+0x8000] ;  /* 0x008000008214783b */ /* 0x000fe20000004200 */
[----:B------:R-:W-:Y:S01]  /*14570*/  FSETP.NEU.FTZ.AND P1, PT, R102, -INF , PT ;  /* 0xff8000006600780b */ /* 0x000fe20003f3d000 */
[----:B------:R-:W-:Y:S01]  /*14580*/  FMUL.FTZ R124, R103, R102 ;  /* 0x00000066677c7220 */ /* 0x000fe20000410000 */
[----:B------:R-:W-:Y:S04]  /*14590*/  FSEL R120, R120, RZ, P0 ;  /* 0x000000ff78787208 */ /* 0x000fe80000000000 */
[----:B------:R-:W-:Y:S01]  /*145a0*/  FSEL R124, R124, RZ, P1 ;  /* 0x000000ff7c7c7208 */ /* 0x000fe20000800000 */
[-CC-:B------:R-:W-:Y:S01]  /*145b0*/  FFMA.FTZ R117, R7, R103.reuse, -R120.reuse ;  /* 0x0000006707757223 */ /* 0x180fe20000010878 */
[-CC-:B------:R-:W-:Y:S01]  /*145c0*/  FFMA.FTZ R115, R5, R103.reuse, -R120.reuse ;  /* 0x0000006705737223 */ /* 0x180fe20000010878 */
[----:B------:R-:W-:Y:S01]  /*145d0*/  FSEL R7, R102, RZ, P1 ;  /* 0x000000ff66077208 */ /* 0x000fe20000800000 */
[-C--:B------:R-:W-:Y:S01]  /*145e0*/  FFMA.FTZ R114, R11, R103.reuse, -R120 ;  /* 0x000000670b727223 */ /* 0x080fe20000010878 */
[-CC-:B------:R-:W-:Y:S01]  /*145f0*/  FFMA.FTZ R113, R15, R103.reuse, -R124.reuse ;  /* 0x000000670f717223 */ /* 0x180fe2000001087c */
[-C--:B------:R-:W-:Y:S01]  /*14600*/  FFMA.FTZ R112, R13, R103.reuse, -R124 ;  /* 0x000000670d707223 */ /* 0x080fe2000001087c */
[----:B------:R-:W-:Y:S01]  /*14610*/  FSEL R5, R3, RZ, P0 ;  /* 0x000000ff03057208 */ /* 0x000fe20000000000 */
[----:B------:R-:W1:Y:S01]  /*14620*/  LDSM.16.MT88.4 R12, [R134+0x8000] ;  /* 0x00800000860c783b */ /* 0x000e620000004200 */
[----:B------:R-:W-:Y:S01]  /*14630*/  FADD.FTZ R0, -R7, R0 ;  /* 0x0000000007007221 */ /* 0x000fe20000010100 */
[-CC-:B------:R-:W-:Y:S01]  /*14640*/  FFMA.FTZ R119, R19, R103.reuse, -R124.reuse ;  /* 0x0000006713777223 */ /* 0x180fe2000001087c */
        /* <DEDUP_REMOVED lines=9> */
[-CC-:B------:R-:W-:Y:S01]  /*146e0*/  FFMA.FTZ R168, R145, R103.reuse, -R124.reuse ;  /* 0x0000006791a87223 */ /* 0x180fe2000001087c */
[-CC-:B------:R-:W-:Y:S01]  /*146f0*/  FFMA.FTZ R193, R193, R103.reuse, -R124.reuse ;  /* 0x00000067c1c17223 */ /* 0x180fe2000001087c */
[-C--:B------:R-:W-:Y:S07]  /*14700*/  FFMA.FTZ R191, R191, R103.reuse, -R124 ;  /* 0x00000067bfbf7223 */ /* 0x080fee000001087c */
[----:B------:R-:W3:Y:S01]  /*14710*/  MUFU.EX2 R0, R8 ;  /* 0x0000000800007308 */ /* 0x000ee20000000800 */
[-CC-:B------:R-:W-:Y:S01]  /*14720*/  FFMA.FTZ R174, R177, R103.reuse, -R120.reuse ;  /* 0x00000067b1ae7223 */ /* 0x180fe20000010878 */
[-CC-:B------:R-:W-:Y:S01]  /*14730*/  FFMA.FTZ R175, R175, R103.reuse, -R120.reuse ;  /* 0x00000067afaf7223 */ /* 0x180fe20000010878 */
[-CC-:B------:R-:W-:Y:S07]  /*14740*/  FFMA.FTZ R178, R106, R103.reuse, -R120.reuse ;  /* 0x000000676ab27223 */ /* 0x180fee0000010878 */
[----:B------:R-:W-:Y:S01]  /*14750*/  MUFU.EX2 R119, R119 ;  /* 0x0000007700777308 */ /* 0x000fe20000000800 */
[-CC-:B------:R-:W-:Y:S01]  /*14760*/  FFMA.FTZ R177, R105, R103.reuse, -R120.reuse ;  /* 0x0000006769b17223 */ /* 0x180fe20000010878 */
[-CC-:B------:R-:W-:Y:S01]  /*14770*/  FFMA.FTZ R170, R167, R103.reuse, -R120.reuse ;  /* 0x00000067a7aa7223 */ /* 0x180fe20000010878 */
[-CC-:B------:R-:W-:Y:S07]  /*14780*/  FFMA.FTZ R172, R169, R103.reuse, -R120.reuse ;  /* 0x00000067a9ac7223 */ /* 0x180fee0000010878 */
[----:B------:R-:W4:Y:S01]  /*14790*/  MUFU.EX2 R116, R116 ;  /* 0x0000007400747308 */ /* 0x000f220000000800 */
[--C-:B------:R-:W-:Y:S01]  /*147a0*/  FFMA.FTZ R189, R189, R103, -R120.reuse ;  /* 0x00000067bdbd7223 */ /* 0x100fe20000010878 */
[C---:B--2---:R-:W-:Y:S01]  /*147b0*/  FMUL.FTZ R4, R2.reuse, R96 ;  /* 0x0000006002047220 */ /* 0x044fe20000410000 */
[C---:B------:R-:W-:Y:S07]  /*147c0*/  FMUL.FTZ R5, R2.reuse, R97 ;  /* 0x0000006102057220 */ /* 0x040fee0000410000 */
[----:B------:R-:W2:Y:S01]  /*147d0*/  MUFU.EX2 R112, R112 ;  /* 0x0000007000707308 */ /* 0x000ea20000000800 */
[----:B------:R-:W-:Y:S01]  /*147e0*/  FMUL.FTZ R9, R2, R93 ;  /* 0x0000005d02097220 */ /* 0x000fe20000410000 */
[C---:B---3--:R-:W-:Y:S01]  /*147f0*/  FMUL.FTZ R6, R0.reuse, R98 ;  /* 0x0000006200067220 */ /* 0x048fe20000410000 */
[----:B------:R-:W-:Y:S07]  /*14800*/  FMUL.FTZ R7, R0, R99 ;  /* 0x0000006300077220 */ /* 0x000fee0000410000 */
[----:B------:R-:W-:Y:S01]  /*14810*/  MUFU.EX2 R117, R117 ;  /* 0x0000007500757308 */ /* 0x000fe20000000800 */
[----:B------:R-:W-:Y:S01]  /*14820*/  FMUL.FTZ R8, R2, R92 ;  /* 0x0000005c02087220 */ /* 0x000fe20000410000 */
[C---:B------:R-:W-:Y:S01]  /*14830*/  FMUL.FTZ R10, R0.reuse, R94 ;  /* 0x0000005e000a7220 */ /* 0x040fe20000410000 */
[----:B------:R-:W-:Y:S07]  /*14840*/  FMUL.FTZ R11, R0, R95 ;  /* 0x0000005f000b7220 */ /* 0x000fee0000410000 */
[----:B------:R-:W3:Y:S01]  /*14850*/  MUFU.EX2 R115, R115 ;  /* 0x0000007300737308 */ /* 0x000ee20000000800 */
[----:B------:R-:W-:Y:S01]  /*14860*/  FMUL.FTZ R16, R2, R84 ;  /* 0x0000005402107220 */ /* 0x000fe20000410000 */
[----:B----4-:R-:W-:Y:S01]  /*14870*/  F2FP.F16.F32.PACK_AB R108, R116, R119 ;  /* 0x00000077746c723e */ /* 0x010fe200000000ff */
[----:B------:R-:W-:Y:S07]  /*14880*/  FMUL.FTZ R17, R2, R85 ;  /* 0x0000005502117220 */ /* 0x000fee0000410000 */
[----:B------:R-:W-:Y:S01]  /*14890*/  MUFU.EX2 R114, R114 ;  /* 0x0000007200727308 */ /* 0x000fe20000000800 */
[----:B------:R-:W-:Y:S01]  /*148a0*/  FMUL.FTZ R18, R0, R86 ;  /* 0x0000005600127220 */ /* 0x000fe20000410000 */
[----:B--2---:R-:W-:Y:S01]  /*148b0*/  F2FP.F16.F32.PACK_AB R110, R112, R113 ;  /* 0x00000071706e723e */ /* 0x004fe200000000ff */
[----:B------:R-:W-:Y:S07]  /*148c0*/  FMUL.FTZ R19, R0, R87 ;  /* 0x0000005700137220 */ /* 0x000fee0000410000 */
[----:B------:R-:W2:Y:S01]  /*148d0*/  MUFU.EX2 R121, R121 ;  /* 0x0000007900797308 */ /* 0x000ea20000000800 */
        /* <DEDUP_REMOVED lines=12> */
[----:B------:R-:W-:Y:S01]  /*149a0*/  FMUL.FTZ R37, R2, R37 ;  /* 0x0000002502257220 */ /* 0x000fe20000410000 */
[----:B--2---:R-:W-:Y:S01]  /*149b0*/  F2FP.F16.F32.PACK_AB R111, R121, R114 ;  /* 0x00000072796f723e */ /* 0x004fe200000000ff */
        /* <DEDUP_REMOVED lines=17> */
[----:B------:R-:W1:Y:S01]  /*14ad0*/  LDSM.16.MT88.4 R88, [R128+0x8000] ;  /* 0x008000008058783b */ /* 0x000e620000004200 */
        /* <DEDUP_REMOVED lines=12> */
[----:B------:R-:W2:Y:S01]  /*14ba0*/  MUFU.EX2 R126, R126 ;  /* 0x0000007e007e7308 */ /* 0x000ea20000000800 */
        /* <DEDUP_REMOVED lines=25> */
[C---:B-1----:R-:W-:Y:S01]  /*14d40*/  HMMA.16816.F32 R28, R108.reuse, R88, R28 ;  /* 0x000000586c1c723c */ /* 0x042fe2000000181c */
[----:B------:R-:W-:Y:S02]  /*14d50*/  MUFU.EX2 R167, R189 ;  /* 0x000000bd00a77308 */ /* 0x000fe40000000800 */
[----:B------:R-:W-:Y:S01]  /*14d60*/  FMUL.FTZ R57, R2, R57 ;  /* 0x0000003902397220 */ /* 0x000fe20000410000 */
[C---:B------:R-:W-:Y:S01]  /*14d70*/  FMUL.FTZ R58, R0.reuse, R58 ;  /* 0x0000003a003a7220 */ /* 0x040fe20000410000 */
[----:B------:R-:W-:Y:S06]  /*14d80*/  FMUL.FTZ R59, R0, R59 ;  /* 0x0000003b003b7220 */ /* 0x000fec0000410000 */
[----:B------:R-:W1:Y:S01]  /*14d90*/  MUFU.EX2 R170, R170 ;  /* 0x000000aa00aa7308 */ /* 0x000e620000000800 */
[----:B------:R-:W-:Y:S01]  /*14da0*/  FFMA.FTZ R187, R187, R103, -R120 ;  /* 0x00000067bbbb7223 */ /* 0x000fe20000010878 */
[C---:B------:R-:W-:Y:S08]  /*14db0*/  HMMA.16816.F32 R32, R108.reuse, R90, R32 ;  /* 0x0000005a6c20723c */ /* 0x040ff00000001820 */
[----:B------:R-:W-:Y:S01]  /*14dc0*/  MUFU.EX2 R172, R172 ;  /* 0x000000ac00ac7308 */ /* 0x000fe20000000800 */
[----:B------:R-:W-:Y:S01]  /*14dd0*/  FFMA.FTZ R119, R2, R163, R119 ;  /* 0x000000a302777223 */ /* 0x000fe20000010077 */
[----:B------:R-:W-:Y:S01]  /*14de0*/  ISETP.GT.AND P0, PT, R162, R142, PT ;  /* 0x0000008ea200720c */ /* 0x000fe20003f04270 */
[----:B------:R-:W-:Y:S07]  /*14df0*/  FFMA.FTZ R117, R0, R161, R117 ;  /* 0x000000a100757223 */ /* 0x000fee0000010075 */
[----:B------:R-:W5:Y:S01]  /*14e00*/  MUFU.EX2 R169, R187 ;  /* 0x000000bb00a97308 */ /* 0x000f620000000800 */
[----:B------:R-:W-:Y:S01]  /*14e10*/  FADD.FTZ R116, R116, R119 ;  /* 0x0000007774747221 */ /* 0x000fe20000010000 */
[C---:B---3--:R-:W-:Y:S08]  /*14e20*/  HMMA.16816.F32 R36, R108.reuse, R80, R36 ;  /* 0x000000506c24723c */ /* 0x048ff00000001824 */
[----:B------:R-:W-:Y:S01]  /*14e30*/  MUFU.EX2 R178, R178 ;  /* 0x000000b200b27308 */ /* 0x000fe20000000800 */
[----:B------:R-:W-:Y:S01]  /*14e40*/  FADD.FTZ R117, R115, R117 ;  /* 0x0000007573757221 */ /* 0x000fe20000010000 */
[----:B------:R-:W-:Y:S01]  /*14e50*/  FADD.FTZ R113, R113, R116 ;  /* 0x0000007471717221 */ /* 0x000fe20000010000 */
[----:B------:R-:W-:Y:S07]  /*14e60*/  IMAD.MOV.U32 R2, RZ, RZ, R3 ;  /* 0x000000ffff027224 */ /* 0x000fee00078e0003 */
[----:B------:R-:W-:Y:S01]  /*14e70*/  MUFU.EX2 R177, R177 ;  /* 0x000000b100b17308 */ /* 0x000fe20000000800 */
[----:B------:R-:W-:Y:S01]  /*14e80*/  FADD.FTZ R0, R114, R117 ;  /* 0x0000007572007221 */ /* 0x000fe20000010000 */
[C---:B------:R-:W-:Y:S01]  /*14e90*/  HMMA.16816.F32 R40, R108.reuse, R82, R40 ;  /* 0x000000526c28723c */ /* 0x040fe20000001828 */
[----:B------:R-:W-:Y:S02]  /*14ea0*/  LDSM.16.MT88.4 R80, [R130+0x8800] ;  /* 0x008800008250783b */ /* 0x000fe40000004200 */
[----:B------:R-:W-:Y:S01]  /*14eb0*/  FADD.FTZ R112, R112, R113 ;  /* 0x0000007170707221 */ /* 0x000fe20000010000 */
[----:B------:R-:W-:Y:S04]  /*14ec0*/  FADD.FTZ R0, R121, R0 ;  /* 0x0000000079007221 */ /* 0x000fe80000010000 */
[C---:B----4-:R-:W-:Y:S08]  /*14ed0*/  HMMA.16816.F32 R44, R108.reuse, R72, R44 ;  /* 0x000000486c2c723c */ /* 0x050ff0000000182c */
[C---:B------:R-:W-:Y:S01]  /*14ee0*/  HMMA.16816.F32 R48, R108.reuse, R74, R48 ;  /* 0x0000004a6c30723c */ /* 0x040fe20000001830 */
[----:B------:R-:W3:Y:S07]  /*14ef0*/  LDSM.16.MT88.4 R72, [R134+0x8800] ;  /* 0x008800008648783b */ /* 0x000eee0000004200 */
[C---:B------:R-:W-:Y:S03]  /*14f00*/  HMMA.16816.F32 R52, R108.reuse, R68, R52 ;  /* 0x000000446c34723c */ /* 0x040fe60000001834 */
[----:B--2---:R-:W-:Y:S01]  /*14f10*/  F2FP.F16.F32.PACK_AB R68, R126, R127 ;  /* 0x0000007f7e44723e */ /* 0x004fe200000000ff */
[----:B------:R-:W-:Y:S01]  /*14f20*/  FADD.FTZ R127, R127, R112 ;  /* 0x000000707f7f7221 */ /* 0x000fe20000010000 */
[----:B-1----:R-:W-:Y:S01]  /*14f30*/  F2FP.F16.F32.PACK_AB R69, R170, R167 ;  /* 0x000000a7aa45723e */ /* 0x002fe200000000ff */
[----:B------:R-:W-:Y:S02]  /*14f40*/  FADD.FTZ R167, R167, R0 ;  /* 0x00000000a7a77221 */ /* 0x000fe40000010000 */
[C---:B------:R-:W-:Y:S03]  /*14f50*/  HMMA.16816.F32 R56, R108.reuse, R70, R56 ;  /* 0x000000466c38723c */ /* 0x040fe60000001838 */
[----:B------:R-:W-:Y:S01]  /*14f60*/  F2FP.F16.F32.PACK_AB R70, R168, R145 ;  /* 0x00000091a846723e */ /* 0x000fe200000000ff */
[----:B------:R-:W-:Y:S01]  /*14f70*/  FADD.FTZ R126, R126, R127 ;  /* 0x0000007f7e7e7221 */ /* 0x000fe20000010000 */
[----:B-----5:R-:W-:Y:S01]  /*14f80*/  F2FP.F16.F32.PACK_AB R71, R172, R169 ;  /* 0x000000a9ac47723e */ /* 0x020fe200000000ff */
[----:B------:R-:W-:Y:S02]  /*14f90*/  FADD.FTZ R170, R170, R167 ;  /* 0x000000a7aaaa7221 */ /* 0x000fe40000010000 */
[C---:B------:R-:W-:Y:S08]  /*14fa0*/  HMMA.16816.F32 R60, R108.reuse, R76, R60 ;  /* 0x0000004c6c3c723c */ /* 0x040ff0000000183c */
[----:B------:R-:W-:Y:S01]  /*14fb0*/  HMMA.16816.F32 R64, R108, R78, R64 ;  /* 0x0000004e6c40723c */ /* 0x000fe20000001840 */
[----:B------:R-:W1:Y:S02]  /*14fc0*/  LDSM.16.MT88.4 R76, [R128+0x8800] ;  /* 0x00880000804c783b */ /* 0x000e640000004200 */
[-CC-:B------:R-:W-:Y:S01]  /*14fd0*/  FFMA.FTZ R108, R185, R103.reuse, -R124.reuse ;  /* 0x00000067b96c7223 */ /* 0x180fe2000001087c */
[-CC-:B------:R-:W-:Y:S01]  /*14fe0*/  FFMA.FTZ R109, R183, R103.reuse, -R124.reuse ;  /* 0x00000067b76d7223 */ /* 0x180fe2000001087c */
[-CC-:B------:R-:W-:Y:S01]  /*14ff0*/  FFMA.FTZ R110, R181, R103.reuse, -R124.reuse ;  /* 0x00000067b56e7223 */ /* 0x180fe2000001087c */
[-C--:B------:R-:W-:Y:S02]  /*15000*/  FFMA.FTZ R111, R179, R103.reuse, -R124 ;  /* 0x00000067b36f7223 */ /* 0x080fe4000001087c */
[C---:B---3--:R-:W-:Y:S01]  /*15010*/  HMMA.16816.F32 R4, R68.reuse, R72, R4 ;  /* 0x000000484404723c */ /* 0x048fe20000001804 */
[----:B------:R-:W-:Y:S10]  /*15020*/  MUFU.EX2 R108, R108 ;  /* 0x0000006c006c7308 */ /* 0x000ff40000000800 */
[----:B------:R-:W2:Y:S01]  /*15030*/  MUFU.EX2 R109, R109 ;  /* 0x0000006d006d7308 */ /* 0x000ea20000000800 */
[C---:B------:R-:W-:Y:S01]  /*15040*/  HMMA.16816.F32 R8, R68.reuse, R74, R8 ;  /* 0x0000004a4408723c */ /* 0x040fe20000001808 */
[----:B------:R-:W3:Y:S08]  /*15050*/  LDSM.16.MT88.4 R72, [R134+0xa800] ;  /* 0x00a800008648783b */ /* 0x000ef00000004200 */
[----:B------:R-:W-:Y:S10]  /*15060*/  MUFU.EX2 R110, R110 ;  /* 0x0000006e006e7308 */ /* 0x000ff40000000800 */
[----:B------:R-:W4:Y:S01]  /*15070*/  MUFU.EX2 R111, R111 ;  /* 0x0000006f006f7308 */ /* 0x000f220000000800 */
[C---:B------:R-:W-:Y:S08]  /*15080*/  HMMA.16816.F32 R12, R68.reuse, R80, R12 ;  /* 0x00000050440c723c */ /* 0x040ff0000000180c */
[C---:B------:R-:W-:Y:S01]  /*15090*/  HMMA.16816.F32 R16, R68.reuse, R82, R16 ;  /* 0x000000524410723c */ /* 0x040fe20000001810 */
[----:B------:R-:W5:Y:S07]  /*150a0*/  LDSM.16.MT88.4 R80, [R130+0xa800] ;  /* 0x00a800008250783b */ /* 0x000f6e0000004200 */
[C---:B------:R-:W-:Y:S08]  /*150b0*/  HMMA.16816.F32 R20, R68.reuse, R84, R20 ;  /* 0x000000544414723c */ /* 0x040ff00000001814 */
[C---:B------:R-:W-:Y:S01]  /*150c0*/  HMMA.16816.F32 R24, R68.reuse, R86, R24 ;  /* 0x000000564418723c */ /* 0x040fe20000001818 */
[----:B------:R-:W2:Y:S07]  /*150d0*/  LDSM.16.MT88.4 R84, [R129+0xa800] ;  /* 0x00a800008154783b */ /* 0x000eae0000004200 */
[C---:B-1----:R-:W-:Y:S08]  /*150e0*/  HMMA.16816.F32 R28, R68.reuse, R76, R28 ;  /* 0x0000004c441c723c */ /* 0x042ff0000000181c */
[C---:B------:R-:W-:Y:S01]  /*150f0*/  HMMA.16816.F32 R32, R68.reuse, R78, R32 ;  /* 0x0000004e4420723c */ /* 0x040fe20000001820 */
[----:B------:R-:W-:Y:S07]  /*15100*/  LDSM.16.MT88.4 R76, [R134+0x9000] ;  /* 0x00900000864c783b */ /* 0x000fee0000004200 */
[C---:B---3--:R-:W-:Y:S08]  /*15110*/  HMMA.16816.F32 R36, R68.reuse, R72, R36 ;  /* 0x000000484424723c */ /* 0x048ff00000001824 */
[C---:B------:R-:W-:Y:S01]  /*15120*/  HMMA.16816.F32 R40, R68.reuse, R74, R40 ;  /* 0x0000004a4428723c */ /* 0x040fe20000001828 */
[----:B------:R-:W1:Y:S07]  /*15130*/  LDSM.16.MT88.4 R72, [R128+0xa800] ;  /* 0x00a800008048783b */ /* 0x000e6e0000004200 */
[C---:B-----5:R-:W-:Y:S08]  /*15140*/  HMMA.16816.F32 R44, R68.reuse, R80, R44 ;  /* 0x00000050442c723c */ /* 0x060ff0000000182c */
[C---:B------:R-:W-:Y:S01]  /*15150*/  HMMA.16816.F32 R48, R68.reuse, R82, R48 ;  /* 0x000000524430723c */ /* 0x040fe20000001830 */
[----:B------:R-:W3:Y:S07]  /*15160*/  LDSM.16.MT88.4 R80, [R130+0x9000] ;  /* 0x009000008250783b */ /* 0x000eee0000004200 */
[C---:B--2---:R-:W-:Y:S03]  /*15170*/  HMMA.16816.F32 R52, R68.reuse, R84, R52 ;  /* 0x000000544434723c */ /* 0x044fe60000001834 */
[-CC-:B------:R-:W-:Y:S02]  /*15180*/  FFMA.FTZ R84, R173, R103.reuse, -R120.reuse ;  /* 0x00000067ad547223 */ /* 0x180fe40000010878 */
[----:B------:R2:W5:Y:S03]  /*15190*/  MUFU.EX2 R173, R175 ;  /* 0x000000af00ad7308 */ /* 0x0005660000000800 */
[C---:B------:R-:W-:Y:S07]  /*151a0*/  HMMA.16816.F32 R56, R68.reuse, R86, R56 ;  /* 0x000000564438723c */ /* 0x040fee0000001838 */
[----:B------:R4:W3:Y:S01]  /*151b0*/  MUFU.EX2 R171, R84 ;  /* 0x0000005400ab7308 */ /* 0x0008e20000000800 */
[C---:B-1----:R-:W-:Y:S03]  /*151c0*/  HMMA.16816.F32 R60, R68.reuse, R72, R60 ;  /* 0x00000048443c723c */ /* 0x042fe6000000183c */
[-CC-:B--2---:R-:W-:Y:S01]  /*151d0*/  FFMA.FTZ R175, R107, R103.reuse, -R120.reuse ;  /* 0x000000676baf7223 */ /* 0x184fe20000010878 */
[----:B------:R-:W-:Y:S01]  /*151e0*/  FFMA.FTZ R120, R104, R103, -R120 ;  /* 0x0000006768787223 */ /* 0x000fe20000010878 */
[----:B----4-:R-:W-:Y:S03]  /*151f0*/  LDSM.16.MT88.4 R84, [R128+0x9000] ;  /* 0x009000008054783b */ /* 0x010fe60000004200 */
[----:B------:R-:W-:Y:S01]  /*15200*/  HMMA.16816.F32 R64, R68, R74, R64 ;  /* 0x0000004a4440723c */ /* 0x000fe20000001840 */
[----:B------:R-:W1:Y:S02]  /*15210*/  MUFU.EX2 R175, R175 ;  /* 0x000000af00af7308 */ /* 0x000e640000000800 */
[----:B------:R-:W-:Y:S02]  /*15220*/  F2FP.F16.F32.PACK_AB R68, R109, R108 ;  /* 0x0000006c6d44723e */ /* 0x000fe400000000ff */
[----:B------:R-:W-:Y:S01]  /*15230*/  F2FP.F16.F32.PACK_AB R70, R111, R110 ;  /* 0x0000006e6f46723e */ /* 0x000fe200000000ff */
[----:B------:R-:W2:Y:S01]  /*15240*/  LDSM.16.MT88.4 R72, [R129+0x9000] ;  /* 0x009000008148783b */ /* 0x000ea20000004200 */
[----:B-----5:R-:W-:Y:S04]  /*15250*/  F2FP.F16.F32.PACK_AB R69, R173, R174 ;  /* 0x000000aead45723e */ /* 0x020fe800000000ff */
[----:B------:R-:W4:Y:S01]  /*15260*/  MUFU.EX2 R120, R120 ;  /* 0x0000007800787308 */ /* 0x000f220000000800 */
[----:B---3--:R-:W-:Y:S02]  /*15270*/  F2FP.F16.F32.PACK_AB R71, R176, R171 ;  /* 0x000000abb047723e */ /* 0x008fe400000000ff */
[----:B-1----:R-:W-:Y:S05]  /*15280*/  F2FP.F16.F32.PACK_AB R105, R178, R175 ;  /* 0x000000afb269723e */ /* 0x002fea00000000ff */
[C---:B------:R-:W-:Y:S03]  /*15290*/  HMMA.16816.F32 R4, R68.reuse, R76, R4 ;  /* 0x0000004c4404723c */ /* 0x040fe60000001804 */
[----:B----4-:R-:W-:Y:S05]  /*152a0*/  F2FP.F16.F32.PACK_AB R107, R120, R177 ;  /* 0x000000b1786b723e */ /* 0x010fea00000000ff */
        /* <DEDUP_REMOVED lines=11> */
[C---:B-1----:R-:W-:Y:S03]  /*15360*/  HMMA.16816.F32 R36, R68.reuse, R76, R36 ;  /* 0x0000004c4424723c */ /* 0x042fe60000001824 */
[-CC-:B------:R-:W-:Y:S01]  /*15370*/  FFMA.FTZ R77, R123, R103.reuse, -R124.reuse ;  /* 0x000000677b4d7223 */ /* 0x180fe2000001087c */
[-CC-:B------:R-:W-:Y:S03]  /*15380*/  FFMA.FTZ R76, R122, R103.reuse, -R124.reuse ;  /* 0x000000677a4c7223 */ /* 0x180fe6000001087c */
[----:B------:R-:W-:Y:S01]  /*15390*/  MUFU.EX2 R122, R77 ;  /* 0x0000004d007a7308 */ /* 0x000fe20000000800 */
[C---:B------:R-:W-:Y:S03]  /*153a0*/  HMMA.16816.F32 R40, R68.reuse, R78, R40 ;  /* 0x0000004e4428723c */ /* 0x040fe60000001828 */
[-CC-:B------:R-:W-:Y:S01]  /*153b0*/  FFMA.FTZ R78, R125, R103.reuse, -R124.reuse ;  /* 0x000000677d4e7223 */ /* 0x180fe2000001087c */
[----:B------:R-:W-:Y:S05]  /*153c0*/  FFMA.FTZ R124, R118, R103, -R124 ;  /* 0x00000067767c7223 */ /* 0x000fea000001087c */
[----:B------:R-:W-:Y:S01]  /*153d0*/  MUFU.EX2 R118, R76 ;  /* 0x0000004c00767308 */ /* 0x000fe20000000800 */
[C---:B---3--:R-:W-:Y:S09]  /*153e0*/  HMMA.16816.F32 R44, R68.reuse, R80, R44 ;  /* 0x00000050442c723c */ /* 0x048ff2000000182c */
[----:B------:R1:W3:Y:S10]  /*153f0*/  MUFU.EX2 R123, R78 ;  /* 0x0000004e007b7308 */ /* 0x0002f40000000800 */
[----:B------:R-:W5:Y:S01]  /*15400*/  MUFU.EX2 R125, R124 ;  /* 0x0000007c007d7308 */ /* 0x000f620000000800 */
[C---:B------:R-:W-:Y:S08]  /*15410*/  HMMA.16816.F32 R48, R68.reuse, R82, R48 ;  /* 0x000000524430723c */ /* 0x040ff00000001830 */
[C---:B--2---:R-:W-:Y:S01]  /*15420*/  HMMA.16816.F32 R52, R68.reuse, R72, R52 ;  /* 0x000000484434723c */ /* 0x044fe20000001834 */
[----:B-1----:R-:W-:Y:S02]  /*15430*/  LDSM.16.MT88.4 R76, [R129+0x9800] ;  /* 0x00980000814c783b */ /* 0x002fe40000004200 */
[----:B---3--:R-:W-:Y:S02]  /*15440*/  F2FP.F16.F32.PACK_AB R104, R122, R123 ;  /* 0x0000007b7a68723e */ /* 0x008fe400000000ff */
[----:B-----5:R-:W-:Y:S03]  /*15450*/  F2FP.F16.F32.PACK_AB R106, R125, R118 ;  /* 0x000000767d6a723e */ /* 0x020fe600000000ff */
        /* <DEDUP_REMOVED lines=37> */
[----:B------:R-:W-:Y:S01]  /*156b0*/  FADD.FTZ R175, R175, R176 ;  /* 0x000000b0afaf7221 */ /* 0x000fe20000010000 */
[----:B------:R-:W-:Y:S02]  /*156c0*/  IMAD.MOV.U32 R0, RZ, RZ, R102 ;  /* 0x000000ffff007224 */ /* 0x000fe400078e0066 */
        /* <DEDUP_REMOVED lines=8> */
.L_x_14306:
        /* <DEDUP_REMOVED lines=10> */
.L_x_14321:
        /* <DEDUP_REMOVED lines=154> */
[----:B------:R-:W-:Y:S01]  /*16190*/  LOP3.LUT R68, R68, 0x30, RZ, 0xc0, !PT ;  /* 0x0000003044447812 */ /* 0x000fe200078ec0ff */
[----:B------:R-:W-:Y:S01]  /*161a0*/  @P0 FFMA.FTZ R74, R0, R3, R65 ;  /* 0x00000003004a0223 */ /* 0x000fe20000010041 */
[----:B------:R-:W-:-:S04]  /*161b0*/  SHF.R.U32.HI R72, RZ, 0x4, R72 ;  /* 0x00000004ff487819 */ /* 0x000fc80000011648 */
[C---:B------:R-:W-:Y:S02]  /*161c0*/  IADD3 R10, PT, PT, R72.reuse, 0x8, RZ ;  /* 0x00000008480a7810 */ /* 0x040fe40007ffe0ff */
[C---:B------:R-:W-:Y:S02]  /*161d0*/  IADD3 R8, PT, PT, R72.reuse, 0x10, RZ ;  /* 0x0000001048087810 */ /* 0x040fe40007ffe0ff */
[C---:B------:R-:W-:Y:S02]  /*161e0*/  IADD3 R6, PT, PT, R72.reuse, 0x18, RZ ;  /* 0x0000001848067810 */ /* 0x040fe40007ffe0ff */
[C---:B------:R-:W-:Y:S02]  /*161f0*/  IADD3 R62, PT, PT, R72.reuse, 0x20, RZ ;  /* 0x00000020483e7810 */ /* 0x040fe40007ffe0ff */
[----:B------:R-:W-:Y:S02]  /*16200*/  IADD3 R60, PT, PT, R72, 0x28, RZ ;  /* 0x00000028483c7810 */ /* 0x000fe40007ffe0ff */
[-C--:B------:R-:W-:Y:S01]  /*16210*/  ISETP.GE.AND P5, PT, R10, R73.reuse, PT ;  /* 0x000000490a00720c */ /* 0x080fe20003fa6270 */
[----:B------:R2:W1:Y:S01]  /*16220*/  LDS.128 R56, [R75+UR6] ;  /* 0x000000064b387984 */ /* 0x0004620008000c00 */
[----:B------:R-:W-:-:S02]  /*16230*/  ISETP.GE.AND P4, PT, R8, R73, PT ;  /* 0x000000490800720c */ /* 0x000fc40003f86270 */
[-C--:B------:R-:W-:Y:S01]  /*16240*/  ISETP.GE.AND P3, PT, R6, R73.reuse, PT ;  /* 0x000000490600720c */ /* 0x080fe20003f66270 */
[----:B------:R2:W3:Y:S01]  /*16250*/  LDS.128 R52, [R75+UR6+0x800] ;  /* 0x000800064b347984 */ /* 0x0004e20008000c00 */
[-C--:B------:R-:W-:Y:S02]  /*16260*/  ISETP.GE.AND P2, PT, R62, R73.reuse, PT ;  /* 0x000000493e00720c */ /* 0x080fe40003f46270 */
        /* <DEDUP_REMOVED lines=25> */
[----:B------:R2:W1:Y:S01]  /*16400*/  LDS.128 R60, [R75+UR6+0x7800] ;  /* 0x007800064b3c7984 */ /* 0x0004620008000c00 */
[----:B------:R-:W-:-:S04]  /*16410*/  SHF.R.U32.HI R149, RZ, 0x2, R149 ;  /* 0x00000002ff957819 */ /* 0x000fc80000011695 */
        /* <DEDUP_REMOVED lines=12> */
.L_x_14316:
[----:B------:R-:W-:Y:S05]  /*164e0*/  BSYNC.RECONVERGENT B0 ;  /* 0x0000000000007941 */ /* 0x000fea0003800200 */
.L_x_14315:
        /* <DEDUP_REMOVED lines=18> */
[----:B--23--:R-:W-:Y:S05]  /*16610*/  @P6 RET.REL.NODEC R148 `(_ZN5flash24flash_fwd_splitkv_kernelI23Flash_fwd_kernel_traitsILi128ELi64ELi64ELi4ELb0ELb0EN7cutlass6half_tE19Flash_kernel_traitsILi128ELi64ELi64ELi4ES3_EELb0ELb1ELb0ELb0ELb1ELb0ELb1ELb1EEEvNS_16Flash_fwd_paramsE) ;  /* 0xfffffe9894786950 */ /* 0x00cfea0003c3ffff */
[----:B------:R-:W-:Y:S01]  /*16620*/  MOV R149, 0x0 ;  /* 0x0000000000957802 */ /* 0x000fe20000000f00 */
[----:B------:R-:W-:Y:S04]  /*16630*/  ST.E.128 desc[UR4][R76.64+0x7000], R64 ;  /* 0x007000404c007985 */ /* 0x000fe8000c101d04 */
[----:B------:R1:W-:Y:S02]  /*16640*/  ST.E.128 desc[UR4][R76.64+0x7100], R60 ;  /* 0x0071003c4c007985 */ /* 0x0003e4000c101d04 */
[----:B-1----:R-:W-:Y:S05]  /*16650*/  RET.REL.NODEC R148 `(_ZN5flash24flash_fwd_splitkv_kernelI23Flash_fwd_kernel_traitsILi128ELi64ELi64ELi4ELb0ELb0EN7cutlass6half_tE19Flash_kernel_traitsILi128ELi64ELi64ELi4ES3_EELb0ELb1ELb0ELb0ELb1ELb0ELb1ELb1EEEvNS_16Flash_fwd_paramsE) ;  /* 0xfffffe9894687950 */ /* 0x002fea0003c3ffff */
.L_x_14314:
[----:B------:R-:W-:Y:S01]  /*16660*/  MOV R5, 0x2 ;  /* 0x0000000200057802 */ /* 0x000fe20000000f00 */
[----:B------:R-:W-:Y:S01]  /*16670*/  IMAD.MOV.U32 R6, RZ, RZ, -0x1 ;  /* 0xffffffffff067424 */ /* 0x000fe200078e00ff */
[----:B------:R-:W-:-:S07]  /*16680*/  MOV R2, 0x1f ;  /* 0x0000001f00027802 */ /* 0x000fce0000000f00 */
[----:B-1---5:R-:W-:Y:S05]  /*16690*/  WARPSYNC.COLLECTIVE R6, `(.L_x_14317) ;  /* 0x0000000006087348 */ /* 0x022fea0003c00000 */
[----:B------:R2:W3:Y:S02]  /*166a0*/  SHFL.BFLY P0, R8, R163, R5, R2 ;  /* 0x0c000005a3087389 */ /* 0x0004e40000000002 */
[----:B-123-5:R-:W-:Y:S05]  /*166b0*/  ENDCOLLECTIVE ;  /* 0x000000000000791b */ /* 0x02efea0003800000 */
.L_x_14317:
[----:B------:R-:W-:Y:S02]  /*166c0*/  MOV R4, R8 ;  /* 0x0000000800047202 */ /* 0x000fe40000000f00 */
[----:B------:R-:W-:-:S03]  /*166d0*/  MOV R5, 0x1 ;  /* 0x0000000100057802 */ /* 0x000fc60000000f00 */
[----:B------:R-:W-:-:S04]  /*166e0*/  FADD.FTZ R9, R4, R163 ;  /* 0x000000a304097221 */ /* 0x000fc80000010000 */
[----:B------:R-:W-:-:S07]  /*166f0*/  IMAD.MOV.U32 R163, RZ, RZ, R9 ;  /* 0x000000ffffa37224 */ /* 0x000fce00078e0009 */
[----:B------:R-:W-:Y:S05]  /*16700*/  WARPSYNC.COLLECTIVE R6, `(.L_x_14318) ;  /* 0x0000000006087348 */ /* 0x000fea0003c00000 */
[----:B------:R1:W2:Y:S02]  /*16710*/  SHFL.BFLY P0, R8, R163, R5, R2 ;  /* 0x0c000005a3087389 */ /* 0x0002a40000000002 */
[----:B-12---:R-:W-:Y:S05]  /*16720*/  ENDCOLLECTIVE ;  /* 0x000000000000791b */ /* 0x006fea0003800000 */
.L_x_14318:
[----:B------:R-:W-:Y:S01]  /*16730*/  MOV R163, R161 ;  /* 0x000000a100a37202 */ /* 0x000fe20000000f00 */
[----:B------:R-:W-:Y:S01]  /*16740*/  IMAD.MOV.U32 R4, RZ, RZ, R8 ;  /* 0x000000ffff047224 */ /* 0x000fe200078e0008 */
[----:B------:R-:W-:-:S03]  /*16750*/  MOV R5, 0x2 ;  /* 0x0000000200057802 */ /* 0x000fc60000000f00 */
[----:B------:R-:W-:-:S07]  /*16760*/  FADD.FTZ R4, R9, R4 ;  /* 0x0000000409047221 */ /* 0x000fce0000010000 */
[----:B------:R-:W-:Y:S05]  /*16770*/  WARPSYNC.COLLECTIVE R6, `(.L_x_14319) ;  /* 0x0000000006087348 */ /* 0x000fea0003c00000 */
[----:B------:R1:W2:Y:S02]  /*16780*/  SHFL.BFLY P0, R8, R163, R5, R2 ;  /* 0x0c000005a3087389 */ /* 0x0002a40000000002 */
[----:B-12---:R-:W-:Y:S05]  /*16790*/  ENDCOLLECTIVE ;  /* 0x000000000000791b */ /* 0x006fea0003800000 */
.L_x_14319:
[----:B------:R-:W-:Y:S01]  /*167a0*/  FADD.FTZ R7, R8, R161 ;  /* 0x000000a108077221 */ /* 0x000fe20000010000 */
[----:B------:R-:W-:-:S03]  /*167b0*/  MOV R5, 0x1 ;  /* 0x0000000100057802 */ /* 0x000fc60000000f00 */
[----:B------:R-:W-:-:S07]  /*167c0*/  IMAD.MOV.U32 R163, RZ, RZ, R7 ;  /* 0x000000ffffa37224 */ /* 0x000fce00078e0007 */
[----:B------:R-:W-:Y:S05]  /*167d0*/  WARPSYNC.COLLECTIVE R6, `(.L_x_14320) ;  /* 0x0000000006087348 */ /* 0x000fea0003c00000 */
[----:B------:R1:W2:Y:S02]  /*167e0*/  SHFL.BFLY P0, R8, R163, R5, R2 ;  /* 0x0c000005a3087389 */ /* 0x0002a40000000002 */
[----:B-12---:R-:W-:Y:S05]  /*167f0*/  ENDCOLLECTIVE ;  /* 0x000000000000791b */ /* 0x006fea0003800000 */
.L_x_14320:
[----:B------:R-:W-:Y:S01]  /*16800*/  MOV R10, R8 ;  /* 0x00000008000a7202 */ /* 0x000fe20000000f00 */
[----:B------:R-:W-:Y:S06]  /*16810*/  BRA `(.L_x_14321) ;  /* 0xffffffec00f47947 */ /* 0x000fec000383ffff */
.L_x_14322:
        /* <DEDUP_REMOVED lines=14> */
.L_x_15008:


//--------------------- .text._ZN5flash24flash_fwd_splitkv_kernelI23Flash_fwd_kernel_traitsILi128ELi64ELi64ELi4ELb0ELb0EN7cutlass6half_tE19Flash_kernel_traitsILi128ELi64ELi64ELi4ES3_EELb0ELb1ELb0ELb0ELb1ELb1ELb1ELb1EEEvNS_16Flash_fwd_paramsE --------------------------
	.section	.text._ZN5flash24flash_fwd_splitkv_kernelI23Flash_fwd_kernel_traitsILi128ELi64ELi64ELi4ELb0ELb0EN7cutlass6half_tE19Flash_kernel_traitsILi128ELi64ELi64ELi4ES3_EELb0ELb1ELb0ELb0ELb1ELb1ELb1ELb1EEEvNS_16Flash_fwd_paramsE,"ax",@progbits
	.align	128
        .global         _ZN5flash24flash_fwd_splitkv_kernelI23Flash_fwd_kernel_traitsILi128ELi64ELi64ELi4ELb0ELb0EN7cutlass6half_tE19Flash_kernel_traitsILi128ELi64ELi64ELi4ES3_EELb0ELb1ELb0ELb0ELb1ELb1ELb1ELb1EEEvNS_16Flash_fwd_paramsE
        .type           _ZN5flash24flash_fwd_splitkv_kernelI23Flash_fwd_kernel_traitsILi128ELi64ELi64ELi4ELb0ELb0EN7cutlass6half_tE19Flash_kernel_traitsILi128ELi64ELi64ELi4ES3_EELb0ELb1ELb0ELb0ELb1ELb1ELb1ELb1EEEvNS_16Flash_fwd_paramsE,@function
        .size           _ZN5flash24flash_fwd_splitkv_kernelI23Flash_fwd_kernel_traitsILi128ELi64ELi64ELi4ELb0ELb0EN7cutlass6half_tE19Flash_kernel_traitsILi128ELi64ELi64ELi4ES3_EELb0ELb1ELb0ELb0ELb1ELb1ELb1ELb1EEEvNS_16Flash_fwd_paramsE,(.L_x_15009 - _ZN5flash24flash_fwd_splitkv_kernelI23Flash_fwd_kernel_traitsILi128ELi64ELi64ELi4ELb0ELb0EN7cutlass6half_tE19Flash_kernel_traitsILi128ELi64ELi64ELi4ES3_EELb0ELb1ELb0ELb0ELb1ELb1ELb1ELb1EEEvNS_16Flash_fwd_paramsE)
        .other          _ZN5flash24flash_fwd_splitkv_kernelI23Flash_fwd_kernel_traitsILi128ELi64ELi64ELi4ELb0ELb0EN7cutlass6half_tE19Flash_kernel_traitsILi128ELi64ELi64ELi4ES3_EELb0ELb1ELb0ELb0ELb1ELb1ELb1ELb1EEEvNS_16Flash_fwd_paramsE,@"STO_CUDA_ENTRY STV_DEFAULT"
_ZN5flash24flash_fwd_splitkv_kernelI23Flash_fwd_kernel_traitsILi128ELi64ELi64ELi4ELb0ELb0EN7cutlass6half_tE19Flash_kernel_traitsILi128ELi64ELi64ELi4ES3_EELb0ELb1ELb0ELb0ELb1ELb1ELb1ELb1EEEvNS_16Flash_fwd_paramsE:
.text._ZN5flash24flash_fwd_splitkv_kernelI23Flash_fwd_kernel_traitsILi128ELi64ELi64ELi4ELb0ELb0EN7cutlass6half_tE19Flash_kernel_traitsILi128ELi64ELi64ELi4ES3_EELb0ELb1ELb0ELb0ELb1ELb1ELb1ELb1EEEvNS_16Flash_fwd_paramsE:
        /* <DEDUP_REMOVED lines=29> */
[----:B------:R-:W-:Y:S05]  /*01d0*/  CALL.REL.NOINC `($_ZN5flash24flash_fwd_splitkv_kernelI23Flash_fwd_kernel_traitsILi128ELi64ELi64ELi4ELb0ELb0EN7cutlass6half_tE19Flash_kernel_traitsILi128ELi64ELi64ELi4ES3_EELb0ELb1ELb0ELb0ELb1ELb1ELb1ELb1EEEvNS_16Flash_fwd_paramsE$_ZN5flash30compute_attn_1rowblock_splitkvI23Flash_fwd_kernel_traitsILi128ELi64ELi64ELi4ELb0ELb0EN7cutlass6half_tE19Flash_kernel_traitsILi128ELi64ELi64ELi4ES3_EELb0ELb1ELb0ELb0ELb1ELb1ELb1ELb1ENS_16Flash_fwd_paramsEEEvRKT8_iiiii) ;  /* 0x0000000000087944 */ /* 0x000fea0003c00000 */
[----:B------:R-:W-:Y:S05]  /*01e0*/  BSYNC.RECONVERGENT B3 ;  /* 0x0000000000037941 */ /* 0x000fea0003800200 */
.L_x_14323:
[----:B------:R-:W-:Y:S05]  /*01f0*/  EXIT ;  /* 0x000000000000794d */ /* 0x000fea0003800000 */
        .type           $_ZN5flash24flash_fwd_splitkv_kernelI23Flash_fwd_kernel_traitsILi128ELi64ELi64ELi4ELb0ELb0EN7cutlass6half_tE19Flash_kernel_traitsILi128ELi64ELi64ELi4ES3_EELb0ELb1ELb0ELb0ELb1ELb1ELb1ELb1EEEvNS_16Flash_fwd_paramsE$_ZN5flash30compute_attn_1rowblock_splitkvI23Flash_fwd_kernel_traitsILi128ELi64ELi64ELi4ELb0ELb0EN7cutlass6half_tE19Flash_kernel_traitsILi128ELi64ELi64ELi4ES3_EELb0ELb1ELb0ELb0ELb1ELb1ELb1ELb1ENS_16Flash_fwd_paramsEEEvRKT8_iiiii,@function
        .size           $_ZN5flash24flash_fwd_splitkv_kernelI23Flash_fwd_kernel_traitsILi128ELi64ELi64ELi4ELb0ELb0EN7cutlass6half_tE19Flash_kernel_traitsILi128ELi64ELi64ELi4ES3_EELb0ELb1ELb0ELb0ELb1ELb1ELb1ELb1EEEvNS_16Flash_fwd_paramsE$_ZN5flash30compute_attn_1rowblock_splitkvI23Flash_fwd_kernel_traitsILi128ELi64ELi64ELi4ELb0ELb0EN7cutlass6half_tE19Flash_kernel_traitsILi128ELi64ELi64ELi4ES3_EELb0ELb1ELb0ELb0ELb1ELb1ELb1ELb1ENS_16Flash_fwd_paramsEEEvRKT8_iiiii,(.L_x_15009 - $_ZN5flash24flash_fwd_splitkv_kernelI23Flash_fwd_kernel_traitsILi128ELi64ELi64ELi4ELb0ELb0EN7cutlass6half_tE19Flash_kernel_traitsILi128ELi64ELi64ELi4ES3_EELb0ELb1ELb0ELb0ELb1ELb1ELb1ELb1EEEvNS_16Flash_fwd_paramsE$_ZN5flash30compute_attn_1rowblock_splitkvI23Flash_fwd_kernel_traitsILi128ELi64ELi64ELi4ELb0ELb0EN7cutlass6half_tE19Flash_kernel_traitsILi128ELi64ELi64ELi4ES3_EELb0ELb1ELb0ELb0ELb1ELb1ELb1ELb1ENS_16Flash_fwd_paramsEEEvRKT8_iiiii)
$_ZN5flash24flash_fwd_splitkv_kernelI23Flash_fwd_kernel_traitsILi128ELi64ELi64ELi4ELb0ELb0EN7cutlass6half_tE19Flash_kernel_traitsILi128ELi64ELi64ELi4ES3_EELb0ELb1ELb0ELb0ELb1ELb1ELb1ELb1EEEvNS_16Flash_fwd_paramsE$_ZN5flash30compute_attn_1rowblock_splitkvI23Flash_fwd_kernel_traitsILi128ELi64ELi64ELi4ELb0ELb0EN7cutlass6half_tE19Flash_kernel_traitsILi128ELi64ELi64ELi4ES3_EELb0ELb1ELb0ELb0ELb1ELb1ELb1ELb1ENS_16Flash_fwd_paramsEEEvRKT8_iiiii:
        /* <DEDUP_REMOVED lines=39> */
.L_x_14325:
[----:B------:R-:W-:Y:S05]  /*0470*/  BSYNC.RECONVERGENT B0 ;  /* 0x0000000000007941 */ /* 0x000fea0003800200 */
.L_x_14324:
[----:B------:R-:W-:Y:S04]  /*0480*/  BSSY.RECONVERGENT B0, `(.L_x_14326) ;  /* 0x0000007000007945 */ /* 0x000fe80003800200 */
[----:B------:R-:W-:Y:S05]  /*0490*/  @!P3 BRA `(.L_x_14327) ;  /* 0x000000000014b947 */ /* 0x000fea0003800000 */
[----:B------:R-:W2:Y:S02]  /*04a0*/  LD.E.U8 R2, desc[UR4][R100.64+0x1b2] ;  /* 0x0001b20464027980 */ /* 0x000ea4000c101100 */
[----:B--2---:R-:W-:-:S13]  /*04b0*/  ISETP.NE.AND P1, PT, R2, RZ, PT ;  /* 0x000000ff0200720c */ /* 0x004fda0003f25270 */
[----:B------:R-:W2:Y:S02]  /*04c0*/  @P1 LD.E R2, desc[UR4][R10.64+0x4] ;  /* 0x000004040a021980 */ /* 0x000ea4000c101900 */
[----:B--2--5:R-:W-:-:S06]  /*04d0*/  @P1 IADD3 R83, PT, PT, R2, -R15, RZ ;  /* 0x8000000f02531210 */ /* 0x024fcc0007ffe0ff */
[----:B------:R2:W5:Y:S02]  /*04e0*/  @!P1 LD.E R83, desc[UR4][R10.64] ;  /* 0x000000040a539980 */ /* 0x000564000c101900 */
.L_x_14327:
[----:B------:R-:W-:Y:S05]  /*04f0*/  BSYNC.RECONVERGENT B0 ;  /* 0x0000000000007941 */ /* 0x000fea0003800200 */
.L_x_14326:
        /* <DEDUP_REMOVED lines=9> */
.L_x_14329:
[----:B------:R-:W3:Y:S01]  /*0590*/  LD.E.64 R4, desc[UR4][R100.64+0x108] ;  /* 0x0001080464047980 */ /* 0x000ee2000c101b00 */
[----:B------:R-:W-:Y:S01]  /*05a0*/  BSSY.RECONVERGENT B0, `(.L_x_14331) ;  /* 0x0000006000007945 */ /* 0x000fe20003800200 */
[----:B------:R-:W-:Y:S01]  /*05b0*/  IMAD.MOV.U32 R78, RZ, RZ, RZ ;  /* 0x000000ffff4e7224 */ /* 0x000fe200078e00ff */
[----:B---3--:R-:W-:-:S04]  /*05c0*/  ISETP.NE.U32.AND P0, PT, R4, RZ, PT ;  /* 0x000000ff0400720c */ /* 0x008fc80003f05070 */
[----:B------:R-:W-:-:S13]  /*05d0*/  ISETP.NE.AND.EX P0, PT, R5, RZ, PT, P0 ;  /* 0x000000ff0500720c */ /* 0x000fda0003f05300 */
[----:B------:R-:W-:Y:S05]  /*05e0*/  @!P0 BRA `(.L_x_14332) ;  /* 0x0000000000048947 */ /* 0x000fea0003800000 */
[----:B------:R3:W5:Y:S02]  /*05f0*/  LD.E R78, desc[UR4][R100.64+0xbc] ;  /* 0x0000bc04644e7980 */ /* 0x000764000c101900 */
.L_x_14332:
[----:B------:R-:W-:Y:S05]  /*0600*/  BSYNC.RECONVERGENT B0 ;  /* 0x0000000000007941 */ /* 0x000fea0003800200 */
.L_x_14331:
[----:B-----5:R-:W-:Y:S02]  /*0610*/  IADD3 R78, PT, PT, R83, R78, RZ ;  /* 0x0000004e534e7210 */ /* 0x020fe40007ffe0ff */
.L_x_14330:
[----:B------:R-:W-:Y:S05]  /*0620*/  BSYNC.RECONVERGENT B1 ;  /* 0x0000000000017941 */ /* 0x000fea0003800200 */
.L_x_14328:
[----:B------:R-:W-:Y:S01]  /*0630*/  IMAD.SHL.U32 R150, R3, 0x40, RZ ;  /* 0x0000004003967824 */ /* 0x000fe200078e00ff */
[----:B------:R-:W-:Y:S01]  /*0640*/  MOV R4, R148 ;  /* 0x0000009400047202 */ /* 0x000fe20000000f00 */
[----:B------:R-:W-:-:S03]  /*0650*/  IMAD.MOV.U32 R5, RZ, RZ, 0x0 ;  /* 0x00000000ff057424 */ /* 0x000fc600078e00ff */
[----:B------:R-:W-:-:S13]  /*0660*/  ISETP.GT.AND P0, PT, R151, R150, PT ;  /* 0x000000969700720c */ /* 0x000fda0003f04270 */
[----:B-123--:R-:W-:Y:S05]  /*0670*/  @!P0 RET.REL.NODEC R4 `(_ZN5flash24flash_fwd_splitkv_kernelI23Flash_fwd_kernel_traitsILi128ELi64ELi64ELi4ELb0ELb0EN7cutlass6half_tE19Flash_kernel_traitsILi128ELi64ELi64ELi4ES3_EELb0ELb1ELb0ELb0ELb1ELb1ELb1ELb1EEEvNS_16Flash_fwd_paramsE) ;  /* 0xfffffff804608950 */ /* 0x00efea0003c3ffff */
        /* <DEDUP_REMOVED lines=132> */
[----:B-1----:R-:W-:Y:S05]  /*0ec0*/  @P0 RET.REL.NODEC R148 `(_ZN5flash24flash_fwd_splitkv_kernelI23Flash_fwd_kernel_traitsILi128ELi64ELi64ELi4ELb0ELb0EN7cutlass6half_tE19Flash_kernel_traitsILi128ELi64ELi64ELi4ES3_EELb0ELb1ELb0ELb0ELb1ELb1ELb1ELb1EEEvNS_16Flash_fwd_paramsE) ;  /* 0xfffffff0944c0950 */ /* 0x002fea0003c3ffff */
[----:B------:R-:W-:Y:S02]  /*0ed0*/  MOV R3, 0xff800000 ;  /* 0xff80000000037802 */ /* 0x000fe40000000f00 */
[----:B------:R-:W-:-:S03]  /*0ee0*/  MOV R149, 0x0 ;  /* 0x0000000000957802 */ /* 0x000fc60000000f00 */
[----:B------:R1:W-:Y:S02]  /*0ef0*/  ST.E desc[UR4][R6.64+0xe0], R3 ;  /* 0x0000e00306007985 */ /* 0x0003e4000c101904 */
[----:B-1----:R-:W-:Y:S05]  /*0f00*/  RET.REL.NODEC R148 `(_ZN5flash24flash_fwd_splitkv_kernelI23Flash_fwd_kernel_traitsILi128ELi64ELi64ELi4ELb0ELb0EN7cutlass6half_tE19Flash_kernel_traitsILi128ELi64ELi64ELi4ES3_EELb0ELb1ELb0ELb0ELb1ELb1ELb1ELb1EEEvNS_16Flash_fwd_paramsE) ;  /* 0xfffffff0943c7950 */ /* 0x002fea0003c3ffff */
.L_x_14333:
        /* <DEDUP_REMOVED lines=102> */
.L_x_14335:
        /* <DEDUP_REMOVED lines=78> */
.L_x_14336:
[----:B------:R-:W-:Y:S05]  /*1a50*/  BSYNC.RECONVERGENT B0 ;  /* 0x0000000000007941 */ /* 0x000fea0003800200 */
.L_x_14334:
        /* <DEDUP_REMOVED lines=207> */
.L_x_14360:
        /* <DEDUP_REMOVED lines=90> */
.L_x_14339:
        /* <DEDUP_REMOVED lines=111> */
.L_x_14343:
[----:B------:R-:W-:Y:S05]  /*33e0*/  BSYNC.RECONVERGENT B0 ;  /* 0x0000000000007941 */ /* 0x000fea0003800200 */
.L_x_14342:
        /* <DEDUP_REMOVED lines=104> */
.L_x_14345:
[----:B------:R-:W-:Y:S05]  /*3a70*/  BSYNC.RECONVERGENT B0 ;  /* 0x0000000000007941 */ /* 0x000fea0003800200 */
.L_x_14344:
        /* <DEDUP_REMOVED lines=108> */
.L_x_14347:
[----:B------:R-:W-:Y:S05]  /*4140*/  BSYNC.RECONVERGENT B0 ;  /* 0x0000000000007941 */ /* 0x000fea0003800200 */
.L_x_14346:
        /* <DEDUP_REMOVED lines=112> */
.L_x_14349:
[----:B------:R-:W-:Y:S05]  /*4850*/  BSYNC.RECONVERGENT B0 ;  /* 0x0000000000007941 */ /* 0x000fea0003800200 */
.L_x_14348:
[----:B------:R-:W5:Y:S02]  /*4860*/  LD.E R3, desc[UR4][R100.64+0xd0] ;  /* 0x0000d00464037980 */ /* 0x000f64000c101900 */
[----:B-----5:R-:W-:Y:S05]  /*4870*/  IMAD.U32 R3, R3, -0x20, RZ ;  /* 0xffffffe003037824 */ /* 0x020fea00078e00ff */
[C---:B------:R-:W-:Y:S02]  /*4880*/  LEA R22, P1, R3.reuse, R22, 0x1 ;  /* 0x0000001603167211 */ /* 0x040fe400078208ff */
[C---:B------:R-:W-:Y:S02]  /*4890*/  LEA R58, P0, R3.reuse, R58, 0x1 ;  /* 0x0000003a033a7211 */ /* 0x040fe400078008ff */
[C---:B------:R-:W-:Y:S02]  /*48a0*/  LEA.HI.X.SX32 R23, R3.reuse, R23, 0x1, P1 ;  /* 0x0000001703177211 */ /* 0x040fe400008f0eff */
[----:B------:R-:W-:Y:S01]  /*48b0*/  LEA.HI.X.SX32 R59, R3, R59, 0x1, P0 ;  /* 0x0000003b033b7211 */ /* 0x000fe200000f0eff */
[----:B------:R-:W-:Y:S05]  /*48c0*/  BRA `(.L_x_14340) ;  /* 0x0000002c00947947 */ /* 0x000fea0003800000 */
.L_x_14341:
        /* <DEDUP_REMOVED lines=182> */
.L_x_14351:
[----:B------:R-:W-:Y:S05]  /*5430*/  BSYNC.RECONVERGENT B0 ;  /* 0x0000000000007941 */ /* 0x000fea0003800200 */
.L_x_14350:
        /* <DEDUP_REMOVED lines=182> */
.L_x_14353:
[----:B------:R-:W-:Y:S05]  /*5fa0*/  BSYNC.RECONVERGENT B0 ;  /* 0x0000000000007941 */ /* 0x000fea0003800200 */
.L_x_14352:
        /* <DEDUP_REMOVED lines=182> */
.L_x_14355:
[----:B------:R-:W-:Y:S05]  /*6b10*/  BSYNC.RECONVERGENT B0 ;  /* 0x0000000000007941 */ /* 0x000fea0003800200 */
.L_x_14354:
        /* <DEDUP_REMOVED lines=185> */
.L_x_14357:
[----:B------:R-:W-:Y:S05]  /*76b0*/  BSYNC.RECONVERGENT B0 ;  /* 0x0000000000007941 */ /* 0x000fea0003800200 */
.L_x_14356:
[----:B------:R-:W5:Y:S02]  /*76c0*/  LD.E R3, desc[UR4][R100.64+0xd0] ;  /* 0x0000d00464037980 */ /* 0x000f64000c101900 */
[----:B-----5:R-:W-:Y:S05]  /*76d0*/  IMAD.U32 R3, R3, -0x20, RZ ;  /* 0xffffffe003037824 */ /* 0x020fea00078e00ff */
[C---:B------:R-:W-:Y:S02]  /*76e0*/  LEA R88, P1, R3.reuse, R88, 0x1 ;  /* 0x0000005803587211 */ /* 0x040fe400078208ff */
[C---:B------:R-:W-:Y:S02]  /*76f0*/  LEA R86, P0, R3.reuse, R86, 0x1 ;  /* 0x0000005603567211 */ /* 0x040fe400078008ff */
[C---:B------:R-:W-:Y:S02]  /*7700*/  LEA.HI.X.SX32 R89, R3.reuse, R89, 0x1, P1 ;  /* 0x0000005903597211 */ /* 0x040fe400008f0eff */
[----:B------:R-:W-:Y:S09]  /*7710*/  LEA.HI.X.SX32 R87, R3, R87, 0x1, P0 ;  /* 0x0000005703577211 */ /* 0x000ff200000f0eff */
.L_x_14340:
[----:B------:R-:W-:Y:S05]  /*7720*/  BSYNC.RECONVERGENT B1 ;  /* 0x0000000000017941 */ /* 0x000fea0003800200 */
.L_x_14338:
        /* <DEDUP_REMOVED lines=101> */
.L_x_14359:
[----:B------:R-:W-:Y:S05]  /*7d80*/  BSYNC.RECONVERGENT B0 ;  /* 0x0000000000007941 */ /* 0x000fea0003800200 */
.L_x_14358:
[----:B------:R-:W-:Y:S05]  /*7d90*/  @P3 BRA `(.L_x_14360) ;  /* 0xffffffa8006c3947 */ /* 0x000fea000383ffff */
.L_x_14337:
        /* <DEDUP_REMOVED lines=34> */
.L_x_14364:
[----:B------:R-:W-:Y:S05]  /*7fc0*/  BSYNC.RECONVERGENT B0 ;  /* 0x0000000000007941 */ /* 0x000fea0003800200 */
.L_x_14363:
        /* <DEDUP_REMOVED lines=10> */
.L_x_14362:
        /* <DEDUP_REMOVED lines=80> */
.L_x_14370:
[----:B------:R-:W-:Y:S05]  /*8570*/  BSYNC.RECONVERGENT B0 ;  /* 0x0000000000007941 */ /* 0x000fea0003800200 */
.L_x_14369:
        /* <DEDUP_REMOVED lines=46> */
.L_x_14372:
[----:B------:R-:W-:Y:S05]  /*8860*/  BSYNC.RECONVERGENT B0 ;  /* 0x0000000000007941 */ /* 0x000fea0003800200 */
.L_x_14371:
[----:B-----5:R3:W-:Y:S02]  /*8870*/  STS.128 [R106+0x2000], R8 ;  /* 0x002000086a007388 */ /* 0x0207e40000000c00 */
.L_x_14368:
[----:B------:R-:W-:Y:S05]  /*8880*/  BSYNC.RECONVERGENT B1 ;  /* 0x0000000000017941 */ /* 0x000fea0003800200 */
.L_x_14367:
        /* <DEDUP_REMOVED lines=58> */
.L_x_14376:
[----:B------:R-:W-:Y:S05]  /*8c30*/  BSYNC.RECONVERGENT B0 ;  /* 0x0000000000007941 */ /* 0x000fea0003800200 */
.L_x_14375:
        /* <DEDUP_REMOVED lines=54> */
.L_x_14378:
[----:B------:R-:W-:Y:S05]  /*8fa0*/  BSYNC.RECONVERGENT B0 ;  /* 0x0000000000007941 */ /* 0x000fea0003800200 */
.L_x_14377:
[----:B-----5:R3:W-:Y:S02]  /*8fb0*/  STS.128 [R106+0x2800], R8 ;  /* 0x002800086a007388 */ /* 0x0207e40000000c00 */
.L_x_14374:
[----:B------:R-:W-:Y:S05]  /*8fc0*/  BSYNC.RECONVERGENT B1 ;  /* 0x0000000000017941 */ /* 0x000fea0003800200 */
.L_x_14373:
        /* <DEDUP_REMOVED lines=59> */
.L_x_14382:
[----:B------:R-:W-:Y:S05]  /*9380*/  BSYNC.RECONVERGENT B0 ;  /* 0x0000000000007941 */ /* 0x000fea0003800200 */
.L_x_14381:
        /* <DEDUP_REMOVED lines=54> */
.L_x_14384:
[----:B------:R-:W-:Y:S05]  /*96f0*/  BSYNC.RECONVERGENT B0 ;  /* 0x0000000000007941 */ /* 0x000fea0003800200 */
.L_x_14383:
[----:B-----5:R3:W-:Y:S02]  /*9700*/  STS.128 [R106+0x3000], R8 ;  /* 0x003000086a007388 */ /* 0x0207e40000000c00 */
.L_x_14380:
[----:B------:R-:W-:Y:S05]  /*9710*/  BSYNC.RECONVERGENT B1 ;  /* 0x0000000000017941 */ /* 0x000fea0003800200 */
.L_x_14379:
        /* <DEDUP_REMOVED lines=60> */
.L_x_14386:
[----:B------:R-:W-:Y:S05]  /*9ae0*/  BSYNC.RECONVERGENT B0 ;  /* 0x0000000000007941 */ /* 0x000fea0003800200 */
.L_x_14385:
        /* <DEDUP_REMOVED lines=54> */
.L_x_14388:
[----:B------:R-:W-:Y:S05]  /*9e50*/  BSYNC.RECONVERGENT B0 ;  /* 0x0000000000007941 */ /* 0x000fea0003800200 */
.L_x_14387:
[----:B-----5:R3:W-:Y:S01]  /*9e60*/  STS.128 [R106+0x3800], R8 ;  /* 0x003800086a007388 */ /* 0x0207e20000000c00 */
[----:B------:R-:W-:Y:S05]  /*9e70*/  BRA `(.L_x_14365) ;  /* 0x0000002800f47947 */ /* 0x000fea0003800000 */
.L_x_14366:
        /* <DEDUP_REMOVED lines=89> */
.L_x_14392:
[----:B------:R-:W-:Y:S05]  /*a410*/  BSYNC.RECONVERGENT B0 ;  /* 0x0000000000007941 */ /* 0x000fea0003800200 */
.L_x_14391:
        /* <DEDUP_REMOVED lines=82> */
.L_x_14394:
[----:B------:R-:W-:Y:S05]  /*a940*/  BSYNC.RECONVERGENT B0 ;  /* 0x0000000000007941 */ /* 0x000fea0003800200 */
.L_x_14393:
[----:B-----5:R3:W-:Y:S02]  /*a950*/  STS.128 [R106+0x2000], R28 ;  /* 0x0020001c6a007388 */ /* 0x0207e40000000c00 */
.L_x_14390:
[----:B------:R-:W-:Y:S05]  /*a960*/  BSYNC.RECONVERGENT B1 ;  /* 0x0000000000017941 */ /* 0x000fea0003800200 */
.L_x_14389:
        /* <DEDUP_REMOVED lines=87> */
.L_x_14398:
[----:B------:R-:W-:Y:S05]  /*aee0*/  BSYNC.RECONVERGENT B0 ;  /* 0x0000000000007941 */ /* 0x000fea0003800200 */
.L_x_14397:
        /* <DEDUP_REMOVED lines=84> */
.L_x_14400:
[----:B------:R-:W-:Y:S05]  /*b430*/  BSYNC.RECONVERGENT B0 ;  /* 0x0000000000007941 */ /* 0x000fea0003800200 */
.L_x_14399:
[----:B-----5:R3:W-:Y:S02]  /*b440*/  STS.128 [R106+0x2800], R28 ;  /* 0x0028001c6a007388 */ /* 0x0207e40000000c00 */
.L_x_14396:
[----:B------:R-:W-:Y:S05]  /*b450*/  BSYNC.RECONVERGENT B1 ;  /* 0x0000000000017941 */ /* 0x000fea0003800200 */
.L_x_14395:
        /* <DEDUP_REMOVED lines=88> */
.L_x_14404:
[----:B------:R-:W-:Y:S05]  /*b9e0*/  BSYNC.RECONVERGENT B0 ;  /* 0x0000000000007941 */ /* 0x000fea0003800200 */
.L_x_14403:
        /* <DEDUP_REMOVED lines=84> */
.L_x_14406:
[----:B------:R-:W-:Y:S05]  /*bf30*/  BSYNC.RECONVERGENT B0 ;  /* 0x0000000000007941 */ /* 0x000fea0003800200 */
.L_x_14405:
[----:B-----5:R3:W-:Y:S02]  /*bf40*/  STS.128 [R106+0x3000], R28 ;  /* 0x0030001c6a007388 */ /* 0x0207e40000000c00 */
.L_x_14402:
[----:B------:R-:W-:Y:S05]  /*bf50*/  BSYNC.RECONVERGENT B1 ;  /* 0x0000000000017941 */ /* 0x000fea0003800200 */
.L_x_14401:
        /* <DEDUP_REMOVED lines=89> */
.L_x_14408:
[----:B------:R-:W-:Y:S05]  /*c4f0*/  BSYNC.RECONVERGENT B0 ;  /* 0x0000000000007941 */ /* 0x000fea0003800200 */
.L_x_14407:
        /* <DEDUP_REMOVED lines=83> */
.L_x_14410:
[----:B------:R-:W-:Y:S05]  /*ca30*/  BSYNC.RECONVERGENT B0 ;  /* 0x0000000000007941 */ /* 0x000fea0003800200 */
.L_x_14409:
[----:B-----5:R3:W-:Y:S02]  /*ca40*/  STS.128 [R106+0x3800], R28 ;  /* 0x0038001c6a007388 */ /* 0x0207e40000000c00 */
.L_x_14365:
[----:B------:R-:W-:Y:S05]  /*ca50*/  BSYNC.RECONVERGENT B2 ;  /* 0x0000000000027941 */ /* 0x000fea0003800200 */
.L_x_14361:
[----:B--2---:R-:W-:-:S04]  /*ca60*/  IADD3 R3, PT, PT, -R103, R78, RZ ;  /* 0x0000004e67037210 */ /* 0x004fc80007ffe1ff */
        /* <DEDUP_REMOVED lines=10> */
[C---:B---3--:R-:W-:Y:S01]  /*cb10*/  @!P4 LEA R8, P0, R140.reuse, R144, 0x6 ;  /* 0x000000908c08c211 */ /* 0x048fe200078030ff */
[----:B------:R-:W-:-:S03]  /*cb20*/  @!P3 IMAD.WIDE.U32 R6, R140, 0x60, R144 ;  /* 0x000000608c06b825 */ /* 0x000fc600078e0090 */
[----:B------:R-:W-:Y:S01]  /*cb30*/  @!P4 LEA.HI.X R9, R140, R143, R141, 0x6, P0 ;  /* 0x0000008f8c09c211 */ /* 0x000fe200000f348d */
[----:B------:R-:W-:Y:S01]  /*cb40*/  @!P6 IMAD.MOV.U32 R145, RZ, RZ, R143 ;  /* 0x000000ffff91e224 */ /* 0x000fe200078e008f */
[----:B------:R-:W-:Y:S01]  /*cb50*/  @!P3 IADD3 R7, PT, PT, R0, R7, RZ ;  /* 0x000000070007b210 */ /* 0x000fe20007ffe0ff */
[----:B------:R-:W-:Y:S02]  /*cb60*/  @!P1 IMAD R0, R105, 0x60, RZ ;  /* 0x0000006069009824 */ /* 0x000fe400078e02ff */
[----:B----4-:R-:W-:Y:S01]  /*cb70*/  @!P1 IMAD.WIDE.U32 R12, R104, 0x60, R146 ;  /* 0x00000060680c9825 */ /* 0x010fe200078e0092 */
[----:B------:R-:W-:Y:S01]  /*cb80*/  @!PT LDS RZ, [RZ] ;  /* 0x00000000fffff984 */ /* 0x000fe20000000800 */
[----:B------:R-:W-:Y:S01]  /*cb90*/  @!PT LDS RZ, [RZ] ;  /* 0x00000000fffff984 */ /* 0x000fe20000000800 */
[----:B------:R-:W-:Y:S01]  /*cba0*/  @!PT LDS RZ, [RZ] ;  /* 0x00000000fffff984 */ /* 0x000fe20000000800 */
[----:B------:R-:W-:Y:S04]  /*cbb0*/  @!P6 LDGSTS.E.BYPASS.LTC128B.128 [R106+0x4000], desc[UR4][R144.64] ;  /* 0x04000000906aefae */ /* 0x000fe8000b981a04 */
[----:B------:R-:W-:Y:S01]  /*cbc0*/  @!P6 LDGSTS.E.BYPASS.LTC128B.128 [R106+0x6000], desc[UR4][R144.64+0x80] ;  /* 0x06000080906aefae */ /* 0x000fe2000b981a04 */
[----:B------:R-:W-:-:S03]  /*cbd0*/  @!P1 IADD3 R13, PT, PT, R0, R13, RZ ;  /* 0x0000000d000d9210 */ /* 0x000fc60007ffe0ff */
[----:B------:R-:W-:Y:S04]  /*cbe0*/  @!P5 LDGSTS.E.BYPASS.LTC128B.128 [R106+0x4800], desc[UR4][R4.64] ;  /* 0x04800000046adfae */ /* 0x000fe8000b981a04 */
[----:B------:R1:W-:Y:S04]  /*cbf0*/  @!P5 LDGSTS.E.BYPASS.LTC128B.128 [R106+0x6800], desc[UR4][R4.64+0x80] ;  /* 0x06800080046adfae */ /* 0x0003e8000b981a04 */
[----:B------:R-:W-:Y:S04]  /*cc00*/  @!P4 LDGSTS.E.BYPASS.LTC128B.128 [R106+0x5000], desc[UR4][R8.64] ;  /* 0x05000000086acfae */ /* 0x000fe8000b981a04 */
[----:B------:R-:W-:Y:S01]  /*cc10*/  @!P4 LDGSTS.E.BYPASS.LTC128B.128 [R106+0x7000], desc[UR4][R8.64+0x80] ;  /* 0x07000080086acfae */ /* 0x000fe2000b981a04 */
[----:B------:R-:W-:-:S03]  /*cc20*/  ISETP.GE.AND P4, PT, R36, R3, PT ;  /* 0x000000032400720c */ /* 0x000fc60003f86270 */
[----:B------:R-:W-:Y:S04]  /*cc30*/  @!P3 LDGSTS.E.BYPASS.LTC128B.128 [R106+0x5800], desc[UR4][R6.64] ;  /* 0x05800000066abfae */ /* 0x000fe8000b981a04 */
[----:B------:R-:W-:Y:S01]  /*cc40*/  @!P3 LDGSTS.E.BYPASS.LTC128B.128 [R106+0x7800], desc[UR4][R6.64+0x80] ;  /* 0x07800080066abfae */ /* 0x000fe2000b981a04 */
[----:B------:R-:W-:-:S03]  /*cc50*/  @!P2 LEA R10, P3, R80, R146, 0x1 ;  /* 0x00000092500aa211 */ /* 0x000fc600078608ff */
[----:B------:R-:W0:Y:S01]  /*cc60*/  LDGDEPBAR ;  /* 0x00000000000079af */ /* 0x000e220000000000 */
[-C--:B------:R-:W-:Y:S02]  /*cc70*/  @!P2 LEA.HI.X R11, R80, R147.reuse, R81, 0x1, P3 ;  /* 0x00000093500ba211 */ /* 0x080fe400018f0c51 */
[C---:B------:R-:W-:Y:S01]  /*cc80*/  @!P4 LEA R14, P0, R104.reuse, R146, 0x6 ;  /* 0x00000092680ec211 */ /* 0x040fe200078030ff */
[----:B------:R-:W2:Y:S03]  /*cc90*/  LD.E R3, desc[UR4][R100.64+0x188] ;  /* 0x0001880464037980 */ /* 0x000ea6000c101900 */
[----:B------:R-:W-:Y:S01]  /*cca0*/  @!P4 LEA.HI.X R15, R104, R147, R105, 0x6, P0 ;  /* 0x00000093680fc211 */ /* 0x000fe200000f3469 */
[----:B------:R-:W3:Y:S01]  /*ccb0*/  LD.E R4, desc[UR4][R100.64+0x184] ;  /* 0x0001840464047980 */ /* 0x000ee2000c101900 */
        /* <DEDUP_REMOVED lines=31> */
[----:B------:R-:W-:Y:S01]  /*ceb0*/  IMAD.SHL.U32 R0, R149, 0x20, RZ ;  /* 0x0000002095007824 */ /* 0x000fe200078e00ff */
[----:B------:R-:W-:-:S02]  /*cec0*/  LOP3.LUT R120, R120, 0x8, R149, 0x78, !PT ;  /* 0x0000000878787812 */ /* 0x000fc400078e7895 */
[----:B------:R-:W-:Y:S01]  /*ced0*/  SHF.L.U32 R77, R77, 0xa, RZ ;  /* 0x0000000a4d4d7819 */ /* 0x000fe200000006ff */
[----:B------:R-:W0:Y:S01]  /*cee0*/  LDGDEPBAR ;  /* 0x00000000000079af */ /* 0x000e220000000000 */
[----:B-1----:R-:W-:Y:S02]  /*cef0*/  LOP3.LUT R5, R73, 0x7c00, R0, 0xf8, !PT ;  /* 0x00007c0049057812 */ /* 0x002fe400078ef800 */
[----:B------:R-:W-:Y:S02]  /*cf00*/  LOP3.LUT R120, R120, 0x38, R79, 0x78, !PT ;  /* 0x0000003878787812 */ /* 0x000fe400078e784f */
[----:B------:R-:W-:Y:S01]  /*cf10*/  LOP3.LUT R77, R77, 0x400, RZ, 0xc0, !PT ;  /* 0x000004004d4d7812 */ /* 0x000fe200078ec0ff */
[----:B------:R-:W-:-:S03]  /*cf20*/  IMAD.IADD R0, R72, 0x1, R5 ;  /* 0x0000000148007824 */ /* 0x000fc600078e0205 */
[----:B------:R-:W-:Y:S01]  /*cf30*/  LEA R138, R120, R77, 0x1 ;  /* 0x0000004d788a7211 */ /* 0x000fe200078e08ff */
[----:B------:R-:W-:-:S03]  /*cf40*/  IMAD R139, R0, 0x2, R57 ;  /* 0x00000002008b7824 */ /* 0x000fc600078e0239 */
[----:B------:R-:W-:Y:S02]  /*cf50*/  IADD3 R138, PT, PT, R57, R138, RZ ;  /* 0x0000008a398a7210 */ /* 0x000fe40007ffe0ff */
[----:B------:R-:W-:Y:S04]  /*cf60*/  LDSM.16.M88.4 R44, [R139] ;  /* 0x000000008b2c783b */ /* 0x000fe80000000200 */
[----:B------:R-:W1:Y:S01]  /*cf70*/  LDSM.16.M88.4 R32, [R138+0x4000] ;  /* 0x004000008a20783b */ /* 0x000e620000000200 */
[----:B------:R-:W-:Y:S01]  /*cf80*/  R2P PR, R149, 0x6 ;  /* 0x0000000695007804 */ /* 0x000fe20000000000 */
[----:B------:R-:W-:Y:S02]  /*cf90*/  IMAD.MOV.U32 R5, RZ, RZ, 0x20 ;  /* 0x00000020ff057424 */ /* 0x000fe400078e00ff */
[----:B------:R-:W1:Y:S03]  /*cfa0*/  LDSM.16.M88.4 R64, [R138+0x4800] ;  /* 0x004800008a40783b */ /* 0x000e660000000200 */
[----:B------:R-:W-:Y:S01]  /*cfb0*/  SEL R5, R5, 0xffffffe0, !P1 ;  /* 0xffffffe005057807 */ /* 0x000fe20004800000 */
[----:B------:R-:W1:Y:S03]  /*cfc0*/  LDSM.16.M88.4 R52, [R138+0x5000] ;  /* 0x005000008a34783b */ /* 0x000e660000000200 */
[----:B------:R-:W-:Y:S01]  /*cfd0*/  IADD3 R137, PT, PT, R139, R5, RZ ;  /* 0x000000058b897210 */ /* 0x000fe20007ffe0ff */
[----:B------:R-:W-:Y:S01]  /*cfe0*/  IMAD.IADD R133, R138, 0x1, R5 ;  /* 0x000000018a857824 */ /* 0x000fe200078e0205 */
[----:B----4-:R-:W4:Y:S04]  /*cff0*/  LDSM.16.M88.4 R12, [R138+0x5800] ;  /* 0x005800008a0c783b */ /* 0x010f280000000200 */
[----:B------:R-:W-:Y:S04]  /*d000*/  LDSM.16.M88.4 R8, [R137] ;  /* 0x000000008908783b */ /* 0x000fe80000000200 */
[----:B------:R-:W4:Y:S04]  /*d010*/  LDSM.16.M88.4 R36, [R133+0x4000] ;  /* 0x004000008524783b */ /* 0x000f280000000200 */
[----:B------:R-:W4:Y:S04]  /*d020*/  LDSM.16.M88.4 R40, [R133+0x5000] ;  /* 0x005000008528783b */ /* 0x000f280000000200 */
[----:B------:R-:W4:Y:S04]  /*d030*/  LDSM.16.M88.4 R68, [R133+0x4800] ;  /* 0x004800008544783b */ /* 0x000f280000000200 */
[----:B-----5:R-:W4:Y:S01]  /*d040*/  LDSM.16.M88.4 R24, [R133+0x5800] ;  /* 0x005800008518783b */ /* 0x020f220000000200 */
        /* <DEDUP_REMOVED lines=8> */
[C---:B------:R-:W-:Y:S03]  /*d0d0*/  HMMA.16816.F32 R28, R44.reuse, R64, RZ ;  /* 0x000000402c1c723c */ /* 0x040fe600000018ff */
[----:B------:R-:W-:Y:S05]  /*d0e0*/  LDSM.16.M88.4 R20, [R132+0x4000] ;  /* 0x004000008414783b */ /* 0x000fea0000000200 */
[C---:B------:R-:W-:Y:S08]  /*d0f0*/  HMMA.16816.F32 R60, R44.reuse, R52, RZ ;  /* 0x000000342c3c723c */ /* 0x040ff000000018ff */
[----:B----4-:R-:W-:Y:S08]  /*d100*/  HMMA.16816.F32 R48, R44, R12, RZ ;  /* 0x0000000c2c30723c */ /* 0x010ff000000018ff */
[C---:B------:R-:W-:Y:S08]  /*d110*/  HMMA.16816.F32 R16, R8.reuse, R36, R16 ;  /* 0x000000240810723c */ /* 0x040ff00000001810 */
[----:B------:R-:W-:Y:S01]  /*d120*/  HMMA.16816.F32 R32, R8, R38, R32 ;  /* 0x000000260820723c */ /* 0x000fe20000001820 */
[----:B------:R-:W-:Y:S02]  /*d130*/  LDSM.16.M88.4 R36, [R132+0x4800] ;  /* 0x004800008424783b */ /* 0x000fe40000000200 */
[----:B------:R-:W-:-:S02]  /*d140*/  IADD3 R135, PT, PT, R5, R136, RZ ;  /* 0x0000008805877210 */ /* 0x000fc40007ffe0ff */
[----:B------:R-:W-:Y:S01]  /*d150*/  IADD3 R131, PT, PT, R5, R132, RZ ;  /* 0x0000008405837210 */ /* 0x000fe20007ffe0ff */
[----:B------:R-:W-:Y:S02]  /*d160*/  LDSM.16.M88.4 R84, [R132+0x5000] ;  /* 0x005000008454783b */ /* 0x000fe40000000200 */
[C---:B------:R-:W-:Y:S08]  /*d170*/  HMMA.16816.F32 R64, R44.reuse, R66, RZ ;  /* 0x000000422c40723c */ /* 0x040ff000000018ff */
[C---:B------:R-:W-:Y:S08]  /*d180*/  HMMA.16816.F32 R52, R44.reuse, R54, RZ ;  /* 0x000000362c34723c */ /* 0x040ff000000018ff */
[----:B------:R-:W-:Y:S01]  /*d190*/  HMMA.16816.F32 R44, R44, R14, RZ ;  /* 0x0000000e2c2c723c */ /* 0x000fe200000018ff */
[----:B------:R-:W1:Y:S07]  /*d1a0*/  LDSM.16.M88.4 R12, [R136] ;  /* 0x00000000880c783b */ /* 0x000e6e0000000200 */
        /* <DEDUP_REMOVED lines=9> */
[----:B------:R-:W3:Y:S03]  /*d240*/  LDSM.16.M88.4 R24, [R131+0x4000] ;  /* 0x004000008318783b */ /* 0x000ee60000000200 */
        /* <DEDUP_REMOVED lines=9> */
[C---:B----4-:R-:W-:Y:S08]  /*d2e0*/  HMMA.16816.F32 R48, R12.reuse, R40, R48 ;  /* 0x000000280c30723c */ /* 0x050ff00000001830 */
[----:B------:R-:W-:Y:S01]  /*d2f0*/  HMMA.16816.F32 R44, R12, R42, R44 ;  /* 0x0000002a0c2c723c */ /* 0x000fe2000000182c */
[----:B------:R-:W4:Y:S04]  /*d300*/  LDSM.16.M88.4 R12, [R131+0x5800] ;  /* 0x00580000830c783b */ /* 0x000f280000000200 */
[----:B------:R-:W2:Y:S03]  /*d310*/  LDSM.16.M88.4 R40, [R137+0x2000] ;  /* 0x002000008928783b */ /* 0x000ea60000000200 */
        /* <DEDUP_REMOVED lines=25> */
[C---:B------:R-:W-:Y:S05]  /*d4b0*/  HMMA.16816.F32 R64, R80.reuse, R86, R64 ;  /* 0x000000565040723c */ /* 0x040fea0000001840 */
[-C--:B------:R-:W-:Y:S01]  /*d4c0*/  FMUL.FTZ R6, R16, R2.reuse ;  /* 0x0000000210067220 */ /* 0x080fe20000410000 */
[-C--:B------:R-:W-:Y:S01]  /*d4d0*/  FMUL.FTZ R56, R17, R2.reuse ;  /* 0x0000000211387220 */ /* 0x080fe20000410000 */
[-C--:B------:R-:W-:Y:S01]  /*d4e0*/  FMUL.FTZ R58, R18, R2.reuse ;  /* 0x00000002123a7220 */ /* 0x080fe20000410000 */
[-C--:B------:R-:W-:Y:S01]  /*d4f0*/  FMUL.FTZ R59, R19, R2.reuse ;  /* 0x00000002133b7220 */ /* 0x080fe20000410000 */
[----:B------:R-:W-:Y:S01]  /*d500*/  HMMA.16816.F32 R84, R80, R68, R60 ;  /* 0x000000445054723c */ /* 0x000fe2000000183c */
[----:B------:R-:W2:Y:S04]  /*d510*/  LDSM.16.M88.4 R60, [R132+0x6800] ;  /* 0x00680000843c783b */ /* 0x000ea80000000200 */
[----:B------:R-:W3:Y:S03]  /*d520*/  LDSM.16.M88.4 R16, [R132+0x7000] ;  /* 0x007000008410783b */ /* 0x000ee60000000200 */
[----:B------:R-:W-:Y:S01]  /*d530*/  HMMA.16816.F32 R88, R40, R36, R28 ;  /* 0x000000242858723c */ /* 0x000fe2000000181c */
[----:B------:R-:W-:Y:S07]  /*d540*/  LDSM.16.M88.4 R28, [R131+0x6800] ;  /* 0x00680000831c783b */ /* 0x000fee0000000200 */
[----:B------:R-:W-:Y:S08]  /*d550*/  HMMA.16816.F32 R52, R80, R70, R52 ;  /* 0x000000465034723c */ /* 0x000ff00000001834 */
        /* <DEDUP_REMOVED lines=12> */
[----:B------:R-:W3:Y:S02]  /*d620*/  LDSM.16.M88.4 R16, [R131+0x7800] ;  /* 0x007800008310783b */ /* 0x000ee40000000200 */
[-C--:B------:R-:W-:Y:S01]  /*d630*/  FMUL.FTZ R20, R32, R2.reuse ;  /* 0x0000000220147220 */ /* 0x080fe20000410000 */
[----:B------:R-:W-:Y:S01]  /*d640*/  FMUL.FTZ R21, R34, R2 ;  /* 0x0000000222157220 */ /* 0x000fe20000410000 */
[----:B------:R-:W-:Y:S01]  /*d650*/  ISETP.GT.AND P0, PT, R109, R142, PT ;  /* 0x0000008e6d00720c */ /* 0x000fe20003f04270 */
[----:B------:R-:W1:Y:S01]  /*d660*/  MUFU.TANH R6, R6 ;  /* 0x0000000600067308 */ /* 0x000e620000002400 */
[----:B------:R-:W-:Y:S01]  /*d670*/  IADD3 R0, PT, PT, R3, R78, -R151 ;  /* 0x0000004e03007210 */ /* 0x000fe20007ffe897 */
[----:B------:R-:W-:-:S04]  /*d680*/  DEPBAR.LE SB0, 0x0 ;  /* 0x000080000000791a */ /* 0x000fc80000000000 */
[C---:B----4-:R-:W-:Y:S08]  /*d690*/  HMMA.16816.F32 R48, R40.reuse, R36, R48 ;  /* 0x000000242830723c */ /* 0x050ff00000001830 */
        /* <DEDUP_REMOVED lines=8> */
[----:B------:R-:W-:Y:S03]  /*d720*/  HMMA.16816.F32 R44, R12, R18, R44 ;  /* 0x000000120c2c723c */ /* 0x000fe6000000182c */
[----:B------:R-:W-:Y:S01]  /*d730*/  SHF.R.U32.HI R19, RZ, 0x2, R149 ;  /* 0x00000002ff137819 */ /* 0x000fe20000011695 */
        /* <DEDUP_REMOVED lines=27> */
[----:B------:R-:W-:Y:S01]  /*d8f0*/  LOP3.LUT R19, R19, 0x1f0, R76, 0xf8, !PT ;  /* 0x000001f013137812 */ /* 0x000fe200078ef84c */
[----:B------:R-:W1:Y:S01]  /*d900*/  MUFU.TANH R56, R56 ;  /* 0x0000003800387308 */ /* 0x000e620000002400 */
[----:B------:R-:W-:-:S03]  /*d910*/  IADD3 R4, PT, PT, R78, -R151, -R4 ;  /* 0x800000974e047210 */ /* 0x000fc60007ffe804 */
[----:B------:R-:W-:-:S04]  /*d920*/  IMAD.IADD R19, R150, 0x1, R19 ;  /* 0x0000000196137824 */ /* 0x000fc800078e0213 */
[----:B------:R-:W2:Y:S01]  /*d930*/  MUFU.TANH R58, R58 ;  /* 0x0000003a003a7308 */ /* 0x000ea20000002400 */
[----:B------:R-:W-:-:S07]  /*d940*/  IADD3 R157, PT, PT, R19, R0, RZ ;  /* 0x00000000139d7210 */ /* 0x000fce0007ffe0ff */
[----:B------:R-:W3:Y:S01]  /*d950*/  MUFU.TANH R59, R59 ;  /* 0x0000003b003b7308 */ /* 0x000ee20000002400 */
[----:B------:R-:W-:-:S07]  /*d960*/  IADD3 R158, PT, PT, R19, R4, RZ ;  /* 0x00000004139e7210 */ /* 0x000fce0007ffe0ff */
        /* <DEDUP_REMOVED lines=48> */
.L_x_14414:
        /* <DEDUP_REMOVED lines=49> */
[----:B-1----:R-:W-:-:S04]  /*df80*/  IMAD.WIDE.U32 R46, R42, R2, RZ ;  /* 0x000000022a2e7225 */ /* 0x002fc800078e00ff */
        /* <DEDUP_REMOVED lines=10> */
.L_x_14415:
[----:B------:R-:W-:Y:S05]  /*e030*/  BSYNC.RECONVERGENT B0 ;  /* 0x0000000000007941 */ /* 0x000fea0003800200 */
.L_x_14413:
        /* <DEDUP_REMOVED lines=21> */
.L_x_14412:
[----:B------:R-:W-:Y:S05]  /*e190*/  BSYNC.RECONVERGENT B1 ;  /* 0x0000000000017941 */ /* 0x000fea0003800200 */
.L_x_14411:
        /* <DEDUP_REMOVED lines=13> */
[----:B-1----:R-:W-:Y:S01]  /*e270*/  VIADD R47, R48, 0x8 ;  /* 0x00000008302f7836 */ /* 0x002fe20000000000 */
[----:B--2---:R-:W-:Y:S01]  /*e280*/  FSEL R19, R6, -INF , P5 ;  /* 0xff80000006137808 */ /* 0x004fe20002800000 */
[----:B------:R-:W-:Y:S01]  /*e290*/  VIADD R46, R48, 0x9 ;  /* 0x00000009302e7836 */ /* 0x000fe20000000000 */
        /* <DEDUP_REMOVED lines=14> */
[----:B------:R-:W-:Y:S01]  /*e380*/  ISETP.GE.AND P1, PT, R46, R156, PT ;  /* 0x0000009c2e00720c */ /* 0x000fe20003f26270 */
[----:B------:R-:W-:Y:S01]  /*e390*/  IMAD.IADD R128, R5, 0x1, R129 ;  /* 0x0000000105807824 */ /* 0x000fe200078e0281 */
[----:B------:R-:W-:Y:S01]  /*e3a0*/  FSEL R26, R28, -INF , P4 ;  /* 0xff8000001c1a7808 */ /* 0x000fe20002000000 */
[----:B------:R-:W-:Y:S01]  /*e3b0*/  LDSM.16.MT88.4 R76, [R129+0x8000] ;  /* 0x00800000814c783b */ /* 0x000fe20000004200 */
[----:B------:R-:W-:-:S02]  /*e3c0*/  FSEL R19, R19, -INF , !P6 ;  /* 0xff80000013137808 */ /* 0x000fc40007000000 */
[----:B------:R-:W-:Y:S01]  /*e3d0*/  ISETP.GE.AND P6, PT, R47, R156, PT ;  /* 0x0000009c2f00720c */ /* 0x000fe20003fc6270 */
[----:B------:R-:W-:Y:S01]  /*e3e0*/  LDSM.16.MT88.4 R84, [R130+0x8000] ;  /* 0x008000008254783b */ /* 0x000fe20000004200 */
[-C--:B------:R-:W-:Y:S02]  /*e3f0*/  ISETP.GE.AND P4, PT, R45, R159.reuse, PT ;  /* 0x0000009f2d00720c */ /* 0x080fe40003f86270 */
[----:B------:R-:W-:Y:S01]  /*e400*/  FSEL R26, R26, -INF , !P1 ;  /* 0xff8000001a1a7808 */ /* 0x000fe20004800000 */
[----:B------:R-:W-:Y:S01]  /*e410*/  LDSM.16.MT88.4 R68, [R128+0x8000] ;  /* 0x008000008044783b */ /* 0x000fe20000004200 */
[----:B------:R-:W-:Y:S02]  /*e420*/  ISETP.GE.AND P1, PT, R44, R159, PT ;  /* 0x0000009f2c00720c */ /* 0x000fe40003f26270 */
[----:B------:R-:W-:Y:S02]  /*e430*/  FSEL R28, R20, -INF , !P6 ;  /* 0xff800000141c7808 */ /* 0x000fe40007000000 */
[----:B------:R-:W-:-:S02]  /*e440*/  FSEL R20, R32, -INF , P4 ;  /* 0xff80000020147808 */ /* 0x000fc40002000000 */
[----:B------:R-:W-:Y:S02]  /*e450*/  ISETP.GE.AND P4, PT, R44, R156, PT ;  /* 0x0000009c2c00720c */ /* 0x000fe40003f86270 */
[----:B------:R-:W-:Y:S01]  /*e460*/  FSEL R18, R31, -INF , P1 ;  /* 0xff8000001f127808 */ /* 0x000fe20000800000 */
[----:B------:R-:W-:Y:S01]  /*e470*/  VIADD R31, R48, 0x30 ;  /* 0x00000030301f7836 */ /* 0x000fe20000000000 */
[-C--:B------:R-:W-:Y:S02]  /*e480*/  ISETP.GE.AND P1, PT, R43, R159.reuse, PT ;  /* 0x0000009f2b00720c */ /* 0x080fe40003f26270 */
[----:B------:R-:W-:Y:S02]  /*e490*/  FSEL R18, R18, -INF , !P4 ;  /* 0xff80000012127808 */ /* 0x000fe40006000000 */
[----:B------:R-:W-:Y:S02]  /*e4a0*/  ISETP.GE.AND P4, PT, R6, R159, PT ;  /* 0x0000009f0600720c */ /* 0x000fe40003f86270 */
[----:B------:R-:W-:-:S02]  /*e4b0*/  ISETP.GE.AND P3, PT, R2, R158, PT ;  /* 0x0000009e0200720c */ /* 0x000fc40003f66270 */
[----:B------:R-:W-:Y:S01]  /*e4c0*/  ISETP.GE.AND P2, PT, R2, R157, PT ;  /* 0x0000009d0200720c */ /* 0x000fe20003f46270 */
[----:B------:R-:W-:Y:S01]  /*e4d0*/  VIADD R2, R48, 0x21 ;  /* 0x0000002130027836 */ /* 0x000fe20000000000 */
[----:B------:R-:W-:Y:S01]  /*e4e0*/  FSEL R14, R34, -INF , P1 ;  /* 0xff800000220e7808 */ /* 0x000fe20000800000 */
[----:B------:R-:W-:Y:S01]  /*e4f0*/  VIADD R34, R48, 0x31 ;  /* 0x0000003130227836 */ /* 0x000fe20000000000 */
[----:B------:R-:W-:Y:S02]  /*e500*/  ISETP.GE.AND P1, PT, R6, R156, PT ;  /* 0x0000009c0600720c */ /* 0x000fe40003f26270 */
[----:B------:R-:W-:Y:S01]  /*e510*/  FSEL R10, R35, -INF , P4 ;  /* 0xff800000230a7808 */ /* 0x000fe20002000000 */
[----:B------:R-:W-:Y:S01]  /*e520*/  VIADD R35, R48, 0x38 ;  /* 0x0000003830237836 */ /* 0x000fe20000000000 */
[----:B------:R-:W-:Y:S02]  /*e530*/  ISETP.GE.AND P4, PT, R4, R159, PT ;  /* 0x0000009f0400720c */ /* 0x000fe40003f86270 */
[----:B------:R-:W-:-:S02]  /*e540*/  FSEL R10, R10, -INF , !P1 ;  /* 0xff8000000a0a7808 */ /* 0x000fc40004800000 */
[C---:B------:R-:W-:Y:S02]  /*e550*/  ISETP.GE.AND P1, PT, R2.reuse, R159, PT ;  /* 0x0000009f0200720c */ /* 0x040fe40003f26270 */
[-C--:B------:R-:W-:Y:S02]  /*e560*/  ISETP.GE.AND P6, PT, R45, R156.reuse, PT ;  /* 0x0000009c2d00720c */ /* 0x080fe40003fc6270 */
[----:B------:R-:W-:Y:S02]  /*e570*/  FSEL R9, R9, -INF , P4 ;  /* 0xff80000009097808 */ /* 0x000fe40002000000 */
[----:B------:R-:W-:Y:S02]  /*e580*/  ISETP.GE.AND P4, PT, R2, R156, PT ;  /* 0x0000009c0200720c */ /* 0x000fe40003f86270 */
[----:B------:R-:W-:Y:S02]  /*e590*/  FSEL R37, R37, -INF , P1 ;  /* 0xff80000025257808 */ /* 0x000fe40000800000 */
[----:B------:R-:W-:-:S02]  /*e5a0*/  FSEL R20, R20, -INF , !P6 ;  /* 0xff80000014147808 */ /* 0x000fc40007000000 */
[----:B------:R-:W-:Y:S02]  /*e5b0*/  ISETP.GE.AND P6, PT, R43, R156, PT ;  /* 0x0000009c2b00720c */ /* 0x000fe40003fc6270 */
[-C--:B------:R-:W-:Y:S02]  /*e5c0*/  ISETP.GE.AND P1, PT, R41, R159.reuse, PT ;  /* 0x0000009f2900720c */ /* 0x080fe40003f26270 */
[----:B------:R-:W-:Y:S02]  /*e5d0*/  FSEL R170, R37, -INF , !P4 ;  /* 0xff80000025aa7808 */ /* 0x000fe40006000000 */
[----:B------:R-:W-:Y:S02]  /*e5e0*/  ISETP.GE.AND P4, PT, R42, R159, PT ;  /* 0x0000009f2a00720c */ /* 0x000fe40003f86270 */
[----:B------:R-:W-:Y:S02]  /*e5f0*/  FSEL R14, R14, -INF , !P6 ;  /* 0xff8000000e0e7808 */ /* 0x000fe40007000000 */
        /* <DEDUP_REMOVED lines=8> */
[----:B------:R-:W-:Y:S02]  /*e680*/  ISETP.GE.AND P1, PT, R34, R159, PT ;  /* 0x0000009f2200720c */ /* 0x000fe40003f26270 */
[----:B------:R-:W-:Y:S01]  /*e690*/  FSEL R165, R25, -INF , P4 ;  /* 0xff80000019a57808 */ /* 0x000fe20002000000 */
[----:B------:R-:W-:Y:S01]  /*e6a0*/  VIADD R25, R48, 0x39 ;  /* 0x0000003930197836 */ /* 0x000fe20000000000 */
[----:B------:R-:W-:Y:S02]  /*e6b0*/  FSEL R168, R16, -INF , !P6 ;  /* 0xff80000010a87808 */ /* 0x000fe40007000000 */
[----:B------:R-:W-:Y:S02]  /*e6c0*/  ISETP.GE.AND P4, PT, R34, R156, PT ;  /* 0x0000009c2200720c */ /* 0x000fe40003f86270 */
[----:B------:R-:W-:-:S02]  /*e6d0*/  FSEL R12, R12, -INF , P1 ;  /* 0xff8000000c0c7808 */ /* 0x000fc40000800000 */
[----:B------:R-:W-:Y:S02]  /*e6e0*/  ISETP.GE.AND P6, PT, R31, R156, PT ;  /* 0x0000009c1f00720c */ /* 0x000fe40003fc6270 */
[----:B------:R-:W-:Y:S02]  /*e6f0*/  ISETP.GE.AND P1, PT, R35, R159, PT ;  /* 0x0000009f2300720c */ /* 0x000fe40003f26270 */
[----:B------:R-:W-:Y:S02]  /*e700*/  ISETP.GE.AND P0, PT, R48, R158, PT ;  /* 0x0000009e3000720c */ /* 0x000fe40003f06270 */
[----:B------:R-:W-:Y:S02]  /*e710*/  FSEL R124, R12, -INF , !P4 ;  /* 0xff8000000c7c7808 */ /* 0x000fe40006000000 */
[----:B------:R-:W-:Y:S02]  /*e720*/  FSEL R165, R165, -INF , !P6 ;  /* 0xff800000a5a57808 */ /* 0x000fe40007000000 */
[----:B------:R-:W-:-:S02]  /*e730*/  ISETP.GE.AND P4, PT, R35, R156, PT ;  /* 0x0000009c2300720c */ /* 0x000fc40003f86270 */
[----:B------:R-:W-:Y:S02]  /*e740*/  FSEL R39, R39, -INF , P1 ;  /* 0xff80000027277808 */ /* 0x000fe40000800000 */
[----:B------:R-:W-:Y:S02]  /*e750*/  ISETP.GE.AND P5, PT, R48, R157, PT ;  /* 0x0000009d3000720c */ /* 0x000fe40003fa6270 */
[----:B------:R-:W-:Y:S01]  /*e760*/  ISETP.GE.AND P6, PT, R25, R159, PT ;  /* 0x0000009f1900720c */ /* 0x000fe20003fc6270 */
[----:B------:R-:W-:Y:S01]  /*e770*/  LDSM.16.MT88.4 R48, [R130+0xa000] ;  /* 0x00a000008230783b */ /* 0x000fe20000004200 */
[----:B------:R-:W-:Y:S02]  /*e780*/  FSEL R32, R58, -INF , P0 ;  /* 0xff8000003a207808 */ /* 0x000fe40000000000 */
[-C--:B------:R-:W-:Y:S02]  /*e790*/  ISETP.GE.AND P0, PT, R46, R158.reuse, PT ;  /* 0x0000009e2e00720c */ /* 0x080fe40003f06270 */
[----:B------:R-:W-:-:S02]  /*e7a0*/  ISETP.GE.AND P1, PT, R47, R158, PT ;  /* 0x0000009e2f00720c */ /* 0x000fc40003f26270 */
[----:B------:R-:W-:Y:S02]  /*e7b0*/  FSEL R163, R39, -INF , !P4 ;  /* 0xff80000027a37808 */ /* 0x000fe40006000000 */
[----:B------:R-:W-:Y:S02]  /*e7c0*/  FSEL R40, R40, -INF , P6 ;  /* 0xff80000028287808 */ /* 0x000fe40003000000 */
[----:B------:R-:W-:Y:S02]  /*e7d0*/  ISETP.GE.AND P4, PT, R25, R156, PT ;  /* 0x0000009c1900720c */ /* 0x000fe40003f86270 */
[----:B------:R-:W-:Y:S02]  /*e7e0*/  FSEL R32, R32, -INF , !P5 ;  /* 0xff80000020207808 */ /* 0x000fe40006800000 */
[----:B------:R-:W-:Y:S02]  /*e7f0*/  FSEL R9, R59, -INF , P3 ;  /* 0xff8000003b097808 */ /* 0x000fe40001800000 */
[----:B------:R-:W-:Y:S01]  /*e800*/  ISETP.GE.AND P5, PT, R46, R157, PT ;  /* 0x0000009d2e00720c */ /* 0x000fe20003fa6270 */
[----:B------:R-:W-:Y:S01]  /*e810*/  LDSM.16.MT88.4 R56, [R129+0xa000] ;  /* 0x00a000008138783b */ /* 0x000fe20000004200 */
[----:B------:R-:W-:-:S02]  /*e820*/  ISETP.GE.AND P3, PT, R45, R158, PT ;  /* 0x0000009e2d00720c */ /* 0x000fc40003f66270 */
[----:B------:R-:W-:Y:S02]  /*e830*/  FSEL R16, R29, -INF , P0 ;  /* 0xff8000001d107808 */ /* 0x000fe40000000000 */
[----:B------:R-:W-:Y:S02]  /*e840*/  FSEL R21, R21, -INF , P1 ;  /* 0xff80000015157808 */ /* 0x000fe40000800000 */
[----:B------:R-:W-:Y:S02]  /*e850*/  ISETP.GE.AND P1, PT, R44, R158, PT ;  /* 0x0000009e2c00720c */ /* 0x000fe40003f26270 */
[----:B------:R-:W-:Y:S02]  /*e860*/  FSEL R161, R40, -INF , !P4 ;  /* 0xff80000028a17808 */ /* 0x000fe40006000000 */
[----:B------:R-:W-:Y:S02]  /*e870*/  ISETP.GE.AND P4, PT, R45, R157, PT ;  /* 0x0000009d2d00720c */ /* 0x000fe40003f86270 */
[----:B------:R-:W-:-:S02]  /*e880*/  FSEL R12, R30, -INF , P3 ;  /* 0xff8000001e0c7808 */ /* 0x000fc40001800000 */
[----:B------:R-:W-:Y:S02]  /*e890*/  FSEL R16, R16, -INF , !P5 ;  /* 0xff80000010107808 */ /* 0x000fe40006800000 */
[----:B------:R-:W-:Y:S02]  /*e8a0*/  FSEL R9, R9, -INF , !P2 ;  /* 0xff80000009097808 */ /* 0x000fe40005000000 */
[CC--:B------:R-:W-:Y:S02]  /*e8b0*/  ISETP.GE.AND P3, PT, R6.reuse, R158.reuse, PT ;  /* 0x0000009e0600720c */ /* 0x0c0fe40003f66270 */
[-C--:B------:R-:W-:Y:S02]  /*e8c0*/  ISETP.GE.AND P5, PT, R6, R157.reuse, PT ;  /* 0x0000009d0600720c */ /* 0x080fe40003fa6270 */
[----:B------:R-:W-:Y:S02]  /*e8d0*/  ISETP.GE.AND P2, PT, R44, R157, PT ;  /* 0x0000009d2c00720c */ /* 0x000fe40003f46270 */
[----:B------:R-:W-:-:S02]  /*e8e0*/  ISETP.GE.AND P0, PT, R43, R158, PT ;  /* 0x0000009e2b00720c */ /* 0x000fc40003f06270 */
[----:B------:R-:W-:Y:S02]  /*e8f0*/  FSEL R6, R33, -INF , P1 ;  /* 0xff80000021067808 */ /* 0x000fe40000800000 */
[----:B------:R-:W-:Y:S02]  /*e900*/  FSEL R12, R12, -INF , !P4 ;  /* 0xff8000000c0c7808 */ /* 0x000fe40006000000 */
[C---:B------:R-:W-:Y:S02]  /*e910*/  ISETP.GE.AND P1, PT, R4.reuse, R158, PT ;  /* 0x0000009e0400720c */ /* 0x040fe40003f26270 */
[----:B------:R-:W-:Y:S02]  /*e920*/  ISETP.GE.AND P4, PT, R4, R157, PT ;  /* 0x0000009d0400720c */ /* 0x000fe40003f86270 */
[----:B------:R-:W-:Y:S02]  /*e930*/  FSEL R4, R22, -INF , P0 ;  /* 0xff80000016047808 */ /* 0x000fe40000000000 */
[----:B------:R-:W-:-:S02]  /*e940*/  FSEL R6, R6, -INF , !P2 ;  /* 0xff80000006067808 */ /* 0x000fc40005000000 */
[CC--:B------:R-:W-:Y:S02]  /*e950*/  ISETP.GE.AND P2, PT, R2.reuse, R158.reuse, PT ;  /* 0x0000009e0200720c */ /* 0x0c0fe40003f46270 */
[-C--:B------:R-:W-:Y:S02]  /*e960*/  ISETP.GE.AND P0, PT, R2, R157.reuse, PT ;  /* 0x0000009d0200720c */ /* 0x080fe40003f06270 */
[----:B------:R-:W-:Y:S02]  /*e970*/  FSEL R2, R8, -INF , P3 ;  /* 0xff80000008027808 */ /* 0x000fe40001800000 */
[----:B------:R-:W-:Y:S02]  /*e980*/  ISETP.GE.AND P3, PT, R41, R158, PT ;  /* 0x0000009e2900720c */ /* 0x000fe40003f66270 */
[----:B------:R-:W-:Y:S02]  /*e990*/  ISETP.GE.AND P6, PT, R47, R157, PT ;  /* 0x0000009d2f00720c */ /* 0x000fe40003fc6270 */
[----:B------:R-:W-:-:S02]  /*e9a0*/  FSEL R160, R11, -INF , P3 ;  /* 0xff8000000ba07808 */ /* 0x000fc40001800000 */
[----:B------:R-:W-:Y:S02]  /*e9b0*/  FMNMX3.FTZ R11, R19, R38, R28, !PT ;  /* 0x00000026130b7276 */ /* 0x000fe4000781001c */
[----:B------:R-:W-:Y:S02]  /*e9c0*/  FSEL R24, R21, -INF , !P6 ;  /* 0xff80000015187808 */ /* 0x000fe40007000000 */
[----:B------:R-:W-:Y:S02]  /*e9d0*/  FMNMX3.FTZ R11, R11, R26, R20, !PT ;  /* 0x0000001a0b0b7276 */ /* 0x000fe40007810014 */
[----:B------:R-:W-:Y:S02]  /*e9e0*/  ISETP.GE.AND P6, PT, R43, R157, PT ;  /* 0x0000009d2b00720c */ /* 0x000fe40003fc6270 */
[----:B------:R-:W-:Y:S02]  /*e9f0*/  FMNMX3.FTZ R21, R32, R9, R24, !PT ;  /* 0x0000000920157276 */ /* 0x000fe40007810018 */
[----:B------:R-:W-:-:S02]  /*ea00*/  FMNMX3.FTZ R11, R11, R18, R14, !PT ;  /* 0x000000120b0b7276 */ /* 0x000fc4000781000e */
[----:B------:R-:W-:Y:S02]  /*ea10*/  FSEL R4, R4, -INF , !P6 ;  /* 0xff80000004047808 */ /* 0x000fe40007000000 */
[----:B------:R-:W-:Y:S02]  /*ea20*/  FSEL R36, R36, -INF , P1 ;  /* 0xff80000024247808 */ /* 0x000fe40000800000 */
[----:B------:R-:W-:Y:S02]  /*ea30*/  FMNMX3.FTZ R21, R21, R16, R12, !PT ;  /* 0x0000001015157276 */ /* 0x000fe4000781000c */
[----:B------:R-:W-:Y:S02]  /*ea40*/  FSEL R23, R23, -INF , P2 ;  /* 0xff80000017177808 */ /* 0x000fe40001000000 */
[----:B------:R-:W-:Y:S02]  /*ea50*/  ISETP.GE.AND P1, PT, R42, R158, PT ;  /* 0x0000009e2a00720c */ /* 0x000fe40003f26270 */
[----:B------:R-:W-:-:S02]  /*ea60*/  FMNMX3.FTZ R11, R11, R10, R172, !PT ;  /* 0x0000000a0b0b7276 */ /* 0x000fc400078100ac */
[----:B------:R-:W-:Y:S02]  /*ea70*/  ISETP.GE.AND P6, PT, R41, R157, PT ;  /* 0x0000009d2900720c */ /* 0x000fe40003fc6270 */
[----:B------:R-:W-:Y:S02]  /*ea80*/  FSEL R2, R2, -INF , !P5 ;  /* 0xff80000002027808 */ /* 0x000fe40006800000 */
[----:B------:R-:W-:Y:S02]  /*ea90*/  FSEL R164, R36, -INF , !P4 ;  /* 0xff80000024a47808 */ /* 0x000fe40006000000 */
[----:B------:R-:W-:Y:S02]  /*eaa0*/  ISETP.GE.AND P2, PT, R31, R158, PT ;  /* 0x0000009e1f00720c */ /* 0x000fe40003f46270 */
[----:B------:R-:W-:Y:S02]  /*eab0*/  FMNMX3.FTZ R21, R21, R6, R4, !PT ;  /* 0x0000000615157276 */ /* 0x000fe40007810004 */
[----:B------:R-:W-:-:S02]  /*eac0*/  FSEL R162, R23, -INF , !P0 ;  /* 0xff80000017a27808 */ /* 0x000fc40004000000 */
[----:B------:R-:W-:Y:S02]  /*ead0*/  ISETP.GE.AND P0, PT, R34, R158, PT ;  /* 0x0000009e2200720c */ /* 0x000fe40003f06270 */
[----:B------:R-:W-:Y:S02]  /*eae0*/  FSEL R17, R17, -INF , P1 ;  /* 0xff80000011117808 */ /* 0x000fe40000800000 */
[----:B------:R-:W-:Y:S02]  /*eaf0*/  FMNMX3.FTZ R11, R11, R170, R168, !PT ;  /* 0x000000aa0b0b7276 */ /* 0x000fe400078100a8 */
[-C--:B------:R-:W-:Y:S02]  /*eb00*/  ISETP.GE.AND P5, PT, R42, R157.reuse, PT ;  /* 0x0000009d2a00720c */ /* 0x080fe40003fa6270 */
[----:B------:R-:W-:Y:S01]  /*eb10*/  ISETP.GE.AND P4, PT, R31, R157, PT ;  /* 0x0000009d1f00720c */ /* 0x000fe20003f86270 */
[----:B------:R-:W-:Y:S01]  /*eb20*/  LDSM.16.MT88.4 R40, [R134+0xa000] ;  /* 0x00a000008628783b */ /* 0x000fe20000004200 */
[----:B------:R-:W-:-:S02]  /*eb30*/  ISETP.GE.AND P1, PT, R35, R158, PT ;  /* 0x0000009e2300720c */ /* 0x000fc40003f26270 */
[----:B------:R-:W-:Y:S02]  /*eb40*/  FSEL R13, R13, -INF , P2 ;  /* 0xff8000000d0d7808 */ /* 0x000fe40001000000 */
[----:B------:R-:W-:Y:S02]  /*eb50*/  FSEL R160, R160, -INF , !P6 ;  /* 0xff800000a0a07808 */ /* 0x000fe40007000000 */
[----:B------:R-:W-:Y:S02]  /*eb60*/  FMNMX3.FTZ R21, R21, R2, R164, !PT ;  /* 0x0000000215157276 */ /* 0x000fe400078100a4 */
[----:B------:R-:W-:Y:S02]  /*eb70*/  FSEL R15, R15, -INF , P0 ;  /* 0xff8000000f0f7808 */ /* 0x000fe40000000000 */
[----:B------:R-:W-:Y:S02]  /*eb80*/  FMNMX3.FTZ R11, R11, R166, R165, !PT ;  /* 0x000000a60b0b7276 */ /* 0x000fe400078100a5 */
[----:B------:R-:W-:-:S02]  /*eb90*/  ISETP.GE.AND P3, PT, R34, R157, PT ;  /* 0x0000009d2200720c */ /* 0x000fc40003f66270 */
[----:B------:R-:W-:Y:S02]  /*eba0*/  ISETP.GE.AND P2, PT, R35, R157, PT ;  /* 0x0000009d2300720c */ /* 0x000fe40003f46270 */
[----:B------:R-:W-:Y:S02]  /*ebb0*/  ISETP.GE.AND P0, PT, R25, R158, PT ;  /* 0x0000009e1900720c */ /* 0x000fe40003f06270 */
[----:B------:R-:W-:Y:S02]  /*ebc0*/  FSEL R27, R27, -INF , P1 ;  /* 0xff8000001b1b7808 */ /* 0x000fe40000800000 */
[----:B------:R-:W-:Y:S02]  /*ebd0*/  FSEL R126, R17, -INF , !P5 ;  /* 0xff800000117e7808 */ /* 0x000fe40006800000 */
[----:B------:R-:W-:Y:S02]  /*ebe0*/  FSEL R145, R13, -INF , !P4 ;  /* 0xff8000000d917808 */ /* 0x000fe40006000000 */
[----:B------:R-:W-:-:S02]  /*ebf0*/  FMNMX3.FTZ R21, R21, R162, R160, !PT ;  /* 0x000000a215157276 */ /* 0x000fc400078100a0 */
[----:B------:R-:W-:Y:S02]  /*ec00*/  FMNMX3.FTZ R8, R11, R124, R163, !PT ;  /* 0x0000007c0b087276 */ /* 0x000fe400078100a3 */
[----:B------:R-:W-:Y:S02]  /*ec10*/  ISETP.GE.AND P1, PT, R25, R157, PT ;  /* 0x0000009d1900720c */ /* 0x000fe40003f26270 */
[----:B------:R-:W-:Y:S02]  /*ec20*/  FSEL R3, R3, -INF , P0 ;  /* 0xff80000003037808 */ /* 0x000fe40000000000 */
        /* <DEDUP_REMOVED lines=34> */
[-C--:B------:R-:W-:Y:S01]  /*ee50*/  FFMA.FTZ R113, R12, R120.reuse, -R169 ;  /* 0x000000780c717223 */ /* 0x080fe200000108a9 */
[-CC-:B------:R-:W-:Y:S01]  /*ee60*/  FFMA.FTZ R34, R20, R120.reuse, -R167.reuse ;  /* 0x0000007814227223 */ /* 0x180fe200000108a7 */
[----:B------:R-:W3:Y:S01]  /*ee70*/  LDSM.16.MT88.4 R12, [R129+0x8800] ;  /* 0x00880000810c783b */ /* 0x000ee20000004200 */
[----:B------:R-:W-:Y:S01]  /*ee80*/  MUFU.EX2 R119, R119 ;  /* 0x0000007700777308 */ /* 0x000fe20000000800 */
[-C--:B------:R-:W-:Y:S01]  /*ee90*/  FFMA.FTZ R32, R10, R120.reuse, -R167 ;  /* 0x000000780a207223 */ /* 0x080fe200000108a7 */
[-CC-:B------:R-:W-:Y:S01]  /*eea0*/  FFMA.FTZ R108, R6, R120.reuse, -R169.reuse ;  /* 0x00000078066c7223 */ /* 0x180fe200000108a9 */
[-CC-:B------:R-:W-:Y:S01]  /*eeb0*/  FFMA.FTZ R33, R4, R120.reuse, -R169.reuse ;  /* 0x0000007804217223 */ /* 0x180fe200000108a9 */
[----:B------:R-:W4:Y:S01]  /*eec0*/  MUFU.EX2 R114, R114 ;  /* 0x0000007200727308 */ /* 0x000f220000000800 */
[-CC-:B------:R-:W-:Y:S01]  /*eed0*/  FFMA.FTZ R2, R2, R120.reuse, -R169.reuse ;  /* 0x0000007802027223 */ /* 0x180fe200000108a9 */
[----:B------:R-:W5:Y:S01]  /*eee0*/  LDSM.16.MT88.4 R8, [R128+0x8800] ;  /* 0x008800008008783b */ /* 0x000f620000004200 */
[-C--:B------:R-:W-:Y:S01]  /*eef0*/  FFMA.FTZ R122, R122, R120.reuse, -R169 ;  /* 0x000000787a7a7223 */ /* 0x080fe200000108a9 */
[----:B------:R-:W-:Y:S01]  /*ef00*/  MUFU.EX2 R121, R121 ;  /* 0x0000007900797308 */ /* 0x000fe20000000800 */
[----:B------:R-:W-:Y:S01]  /*ef10*/  FFMA.FTZ R165, R165, R120, -R167 ;  /* 0x00000078a5a57223 */ /* 0x000fe200000108a7 */
[----:B--2---:R-:W-:Y:S01]  /*ef20*/  F2FP.F16.F32.PACK_AB R64, R118, R123 ;  /* 0x0000007b7640723e */ /* 0x004fe200000000ff */
[----:B------:R-:W2:Y:S01]  /*ef30*/  LDSM.16.MT88.4 R28, [R134+0x8800] ;  /* 0x00880000861c783b */ /* 0x000ea20000004200 */
[----:B------:R-:W1:Y:S01]  /*ef40*/  MUFU.EX2 R116, R116 ;  /* 0x0000007400747308 */ /* 0x000e620000000800 */
[----:B------:R-:W-:Y:S01]  /*ef50*/  FADD.FTZ R118, R123, R118 ;  /* 0x000000767b767221 */ /* 0x000fe20000010000 */
[----:B------:R-:W-:Y:S01]  /*ef60*/  ISETP.GT.AND P0, PT, R109, R142, PT ;  /* 0x0000008e6d00720c */ /* 0x000fe20003f04270 */
        /* <DEDUP_REMOVED lines=24> */
[----:B-1----:R-:W-:Y:S01]  /*f0f0*/  F2FP.F16.F32.PACK_AB R5, R108, R113 ;  /* 0x000000716c05723e */ /* 0x002fe200000000ff */
[----:B------:R-:W-:-:S04]  /*f100*/  FADD.FTZ R113, R113, R112 ;  /* 0x0000007071717221 */ /* 0x000fc80000010000 */
[----:B------:R-:W-:Y:S02]  /*f110*/  FADD.FTZ R108, R108, R113 ;  /* 0x000000716c6c7221 */ /* 0x000fe40000010000 */
        /* <DEDUP_REMOVED lines=20> */
[C---:B-----5:R-:W-:Y:S08]  /*f260*/  HMMA.16816.F32 R72, R4.reuse, R8, R72 ;  /* 0x000000080448723c */ /* 0x060ff00000001848 */
[C---:B------:R-:W-:Y:S01]  /*f270*/  HMMA.16816.F32 R68, R4.reuse, R10, R68 ;  /* 0x0000000a0444723c */ /* 0x040fe20000001844 */
[----:B------:R-:W4:Y:S07]  /*f280*/  LDSM.16.MT88.4 R8, [R128+0xa800] ;  /* 0x00a800008008783b */ /* 0x000f2e0000004200 */
[----:B--2---:R-:W-:Y:S03]  /*f290*/  HMMA.16816.F32 R96, R4, R28, R96 ;  /* 0x0000001c0460723c */ /* 0x004fe60000001860 */
        /* <DEDUP_REMOVED lines=19> */
[----:B------:R-:W-:Y:S01]  /*f3d0*/  MUFU.EX2 R24, R24 ;  /* 0x0000001800187308 */ /* 0x000fe20000000800 */
[-CC-:B------:R-:W-:Y:S01]  /*f3e0*/  FFMA.FTZ R126, R124, R120.reuse, -R167.reuse ;  /* 0x000000787c7e7223 */ /* 0x180fe200000108a7 */
[-CC-:B------:R-:W-:Y:S01]  /*f3f0*/  FFMA.FTZ R124, R163, R120.reuse, -R167.reuse ;  /* 0x00000078a37c7223 */ /* 0x180fe200000108a7 */
[-C--:B------:R-:W-:Y:S01]  /*f400*/  FFMA.FTZ R163, R161, R120.reuse, -R167 ;  /* 0x00000078a1a37223 */ /* 0x080fe200000108a7 */
[----:B------:R-:W2:Y:S01]  /*f410*/  MUFU.EX2 R26, R26 ;  /* 0x0000001a001a7308 */ /* 0x000ea20000000800 */
[C---:B---3--:R-:W-:Y:S03]  /*f420*/  HMMA.16816.F32 R52, R4.reuse, R12, R52 ;  /* 0x0000000c0434723c */ /* 0x048fe60000001834 */
[-CC-:B------:R-:W-:Y:S01]  /*f430*/  FFMA.FTZ R161, R125, R120.reuse, -R169.reuse ;  /* 0x000000787da17223 */ /* 0x180fe200000108a9 */
[----:B------:R-:W3:Y:S04]  /*f440*/  MUFU.EX2 R27, R27 ;  /* 0x0000001b001b7308 */ /* 0x000ee80000000800 */
[----:B------:R-:W-:Y:S01]  /*f450*/  MUFU.EX2 R126, R126 ;  /* 0x0000007e007e7308 */ /* 0x000fe20000000800 */
[C---:B------:R-:W-:Y:S01]  /*f460*/  HMMA.16816.F32 R56, R4.reuse, R14, R56 ;  /* 0x0000000e0438723c */ /* 0x040fe20000001838 */
[----:B------:R-:W5:Y:S02]  /*f470*/  LDSM.16.MT88.4 R12, [R130+0x9000] ;  /* 0x00900000820c783b */ /* 0x000f640000004200 */
[----:B------:R-:W-:Y:S04]  /*f480*/  MUFU.EX2 R124, R124 ;  /* 0x0000007c007c7308 */ /* 0x000fe80000000800 */
[----:B------:R-:W-:Y:S01]  /*f490*/  MUFU.EX2 R163, R163 ;  /* 0x000000a300a37308 */ /* 0x000fe20000000800 */
[C---:B------:R-:W-:Y:S03]  /*f4a0*/  HMMA.16816.F32 R36, R4.reuse, R20, R36 ;  /* 0x000000140424723c */ /* 0x040fe60000001824 */
[-CC-:B------:R-:W-:Y:S01]  /*f4b0*/  FFMA.FTZ R20, R145, R120.reuse, -R169.reuse ;  /* 0x0000007891147223 */ /* 0x180fe200000108a9 */
[----:B------:R-:W-:Y:S01]  /*f4c0*/  FFMA.FTZ R145, R127, R120, -R169 ;  /* 0x000000787f917223 */ /* 0x000fe200000108a9 */
[----:B------:R-:W-:Y:S04]  /*f4d0*/  MUFU.EX2 R161, R161 ;  /* 0x000000a100a17308 */ /* 0x000fe80000000800 */
[----:B------:R-:W5:Y:S01]  /*f4e0*/  MUFU.EX2 R127, R165 ;  /* 0x000000a5007f7308 */ /* 0x000f620000000800 */
[C---:B------:R-:W-:Y:S03]  /*f4f0*/  HMMA.16816.F32 R40, R4.reuse, R22, R40 ;  /* 0x000000160428723c */ /* 0x040fe60000001828 */
[----:B------:R1:W5:Y:S04]  /*f500*/  MUFU.EX2 R125, R20 ;  /* 0x00000014007d7308 */ /* 0x0003680000000800 */
[----:B------:R-:W5:Y:S01]  /*f510*/  MUFU.EX2 R120, R145 ;  /* 0x0000009100787308 */ /* 0x000f620000000800 */
[C---:B----4-:R-:W-:Y:S08]  /*f520*/  HMMA.16816.F32 R60, R4.reuse, R8, R60 ;  /* 0x00000008043c723c */ /* 0x050ff0000000183c */
[----:B------:R-:W-:Y:S01]  /*f530*/  HMMA.16816.F32 R64, R4, R10, R64 ;  /* 0x0000000a0440723c */ /* 0x000fe20000001840 */
[----:B------:R-:W4:Y:S02]  /*f540*/  LDSM.16.MT88.4 R8, [R129+0x9000] ;  /* 0x009000008108783b */ /* 0x000f240000004200 */
[----:B--2---:R-:W-:-:S02]  /*f550*/  F2FP.F16.F32.PACK_AB R4, R25, R26 ;  /* 0x0000001a1904723e */ /* 0x004fc400000000ff */
[----:B------:R-:W-:Y:S01]  /*f560*/  F2FP.F16.F32.PACK_AB R6, R29, R24 ;  /* 0x000000181d06723e */ /* 0x000fe200000000ff */
[----:B-1----:R-:W-:Y:S01]  /*f570*/  LDSM.16.MT88.4 R20, [R130+0x9800] ;  /* 0x009800008214783b */ /* 0x002fe20000004200 */
[----:B------:R-:W-:Y:S02]  /*f580*/  F2FP.F16.F32.PACK_AB R5, R30, R31 ;  /* 0x0000001f1e05723e */ /* 0x000fe400000000ff */
[----:B---3--:R-:W-:-:S07]  /*f590*/  F2FP.F16.F32.PACK_AB R7, R27, R28 ;  /* 0x0000001c1b07723e */ /* 0x008fce00000000ff */
[C---:B------:R-:W-:Y:S08]  /*f5a0*/  HMMA.16816.F32 R96, R4.reuse, R16, R96 ;  /* 0x000000100460723c */ /* 0x040ff00000001860 */
[C---:B------:R-:W-:Y:S01]  /*f5b0*/  HMMA.16816.F32 R92, R4.reuse, R18, R92 ;  /* 0x00000012045c723c */ /* 0x040fe2000000185c */
[----:B------:R-:W1:Y:S07]  /*f5c0*/  LDSM.16.MT88.4 R16, [R128+0x9000] ;  /* 0x009000008010783b */ /* 0x000e6e0000004200 */
[C---:B-----5:R-:W-:Y:S08]  /*f5d0*/  HMMA.16816.F32 R88, R4.reuse, R12, R88 ;  /* 0x0000000c0458723c */ /* 0x060ff00000001858 */
        /* <DEDUP_REMOVED lines=34> */
[C---:B---3--:R-:W-:Y:S08]  /*f800*/  HMMA.16816.F32 R36, R4.reuse, R8, R36 ;  /* 0x000000080424723c */ /* 0x048ff00000001824 */
[C---:B------:R-:W-:Y:S01]  /*f810*/  HMMA.16816.F32 R40, R4.reuse, R10, R40 ;  /* 0x0000000a0428723c */ /* 0x040fe20000001828 */
[----:B------:R-:W3:Y:S07]  /*f820*/  LDSM.16.MT88.4 R8, [R128+0xb800] ;  /* 0x00b800008008783b */ /* 0x000eee0000004200 */
        /* <DEDUP_REMOVED lines=99> */
.L_x_14419:
        /* <DEDUP_REMOVED lines=8> */
.L_x_14420:
[----:B------:R-:W-:Y:S05]  /*fee0*/  BSYNC.RECONVERGENT B0 ;  /* 0x0000000000007941 */ /* 0x000fea0003800200 */
.L_x_14418:
        /* <DEDUP_REMOVED lines=28> */
[----:B------:R-:W5:Y:S04]  /*100b0*/  LD.E R2, desc[UR4][R100.64+0x18c] ;  /* 0x00018c0464027980 */ /* 0x000f68000c101900 */
        /* <DEDUP_REMOVED lines=61> */
[----:B------:R-:W4:Y:S07]  /*10490*/  LDSM.16.M88.4 R112, [R133+0x7800] ;  /* 0x007800008570783b */ /* 0x000f2e0000000200 */
        /* <DEDUP_REMOVED lines=18> */
[----:B------:R-:W2:Y:S07]  /*105c0*/  LDSM.16.M88.4 R112, [R132+0x7800] ;  /* 0x007800008470783b */ /* 0x000eae0000000200 */
[C---:B-1----:R-:W-:Y:S08]  /*105d0*/  HMMA.16816.F32 R16, R116.reuse, R120, R16 ;  /* 0x000000787410723c */ /* 0x042ff00000001810 */
[----:B------:R-:W-:Y:S01]  /*105e0*/  HMMA.16816.F32 R12, R116, R122, R12 ;  /* 0x0000007a740c723c */ /* 0x000fe2000000180c */
[----:B------:R-:W1:Y:S07]  /*105f0*/  LDSM.16.M88.4 R120, [R131+0x6800] ;  /* 0x006800008378783b */ /* 0x000e6e0000000200 */
[----:B------:R-:W-:Y:S08]  /*10600*/  HMMA.16816.F32 R32, R164, R124, R32 ;  /* 0x0000007ca420723c */ /* 0x000ff00000001820 */
[C---:B--2---:R-:W-:Y:S11]  /*10610*/  HMMA.16816.F32 R8, R116.reuse, R112, R8 ;  /* 0x000000707408723c */ /* 0x044ff60000001808 */
[-C--:B------:R-:W-:Y:S01]  /*10620*/  FMUL.FTZ R108, R32, R2.reuse ;  /* 0x00000002206c7220 */ /* 0x080fe20000410000 */
[-C--:B------:R-:W-:Y:S01]  /*10630*/  FMUL.FTZ R112, R33, R2.reuse ;  /* 0x0000000221707220 */ /* 0x080fe20000410000 */
[-C--:B------:R-:W-:Y:S01]  /*10640*/  FMUL.FTZ R113, R34, R2.reuse ;  /* 0x0000000222717220 */ /* 0x080fe20000410000 */
[----:B------:R-:W-:Y:S03]  /*10650*/  HMMA.16816.F32 R4, R116, R114, R4 ;  /* 0x000000727404723c */ /* 0x000fe60000001804 */
[----:B------:R-:W-:-:S02]  /*10660*/  FMUL.FTZ R114, R35, R2 ;  /* 0x0000000223727220 */ /* 0x000fc40000410000 */
[----:B------:R-:W2:Y:S03]  /*10670*/  LDSM.16.M88.4 R32, [R131+0x7000] ;  /* 0x007000008320783b */ /* 0x000ea60000000200 */
[C---:B-1----:R-:W-:Y:S08]  /*10680*/  HMMA.16816.F32 R24, R164.reuse, R120, R24 ;  /* 0x00000078a418723c */ /* 0x042ff00000001818 */
[----:B------:R-:W-:Y:S11]  /*10690*/  HMMA.16816.F32 R28, R164, R126, R28 ;  /* 0x0000007ea41c723c */ /* 0x000ff6000000181c */
[-C--:B------:R-:W-:Y:S01]  /*106a0*/  FMUL.FTZ R24, R24, R2.reuse ;  /* 0x0000000218187220 */ /* 0x080fe20000410000 */
[----:B------:R-:W-:-:S03]  /*106b0*/  FMUL.FTZ R117, R26, R2 ;  /* 0x000000021a757220 */ /* 0x000fc60000410000 */
[----:B------:R1:W3:Y:S04]  /*106c0*/  MUFU.TANH R116, R24 ;  /* 0x0000001800747308 */ /* 0x0002e80000002400 */
[-C--:B------:R-:W-:Y:S01]  /*106d0*/  FMUL.FTZ R115, R31, R2.reuse ;  /* 0x000000021f737220 */ /* 0x080fe20000410000 */
[-C--:B------:R-:W-:Y:S01]  /*106e0*/  FMUL.FTZ R31, R25, R2.reuse ;  /* 0x00000002191f7220 */ /* 0x080fe20000410000 */
[C---:B--2---:R-:W-:Y:S03]  /*106f0*/  HMMA.16816.F32 R16, R164.reuse, R32, R16 ;  /* 0x00000020a410723c */ /* 0x044fe60000001810 */
[-C--:B------:R-:W-:Y:S02]  /*10700*/  FMUL.FTZ R32, R27, R2.reuse ;  /* 0x000000021b207220 */ /* 0x080fe40000410000 */
[----:B-1----:R-:W1:Y:S03]  /*10710*/  LDSM.16.M88.4 R24, [R131+0x7800] ;  /* 0x007800008318783b */ /* 0x002e660000000200 */
        /* <DEDUP_REMOVED lines=10> */
[-C--:B------:R-:W-:Y:S01]  /*107c0*/  FMUL.FTZ R35, R22, R2.reuse ;  /* 0x0000000216237220 */ /* 0x080fe20000410000 */
[-C--:B------:R-:W-:Y:S01]  /*107d0*/  FMUL.FTZ R22, R16, R2.reuse ;  /* 0x0000000210167220 */ /* 0x080fe20000410000 */
[-C--:B------:R-:W-:Y:S01]  /*107e0*/  FMUL.FTZ R16, R17, R2.reuse ;  /* 0x0000000211107220 */ /* 0x080fe20000410000 */
        /* <DEDUP_REMOVED lines=12> */
[----:B------:R-:W-:-:S05]  /*108b0*/  FMUL.FTZ R11, R11, R2 ;  /* 0x000000020b0b7220 */ /* 0x000fca0000410000 */
[-C--:B------:R-:W-:Y:S01]  /*108c0*/  FMUL.FTZ R4, R4, R2.reuse ;  /* 0x0000000204047220 */ /* 0x080fe20000410000 */
[-C--:B------:R-:W-:Y:S01]  /*108d0*/  FMUL.FTZ R5, R5, R2.reuse ;  /* 0x0000000205057220 */ /* 0x080fe20000410000 */
[-C--:B------:R-:W-:Y:S01]  /*108e0*/  FMUL.FTZ R6, R6, R2.reuse ;  /* 0x0000000206067220 */ /* 0x080fe20000410000 */
[----:B------:R-:W-:Y:S01]  /*108f0*/  FMUL.FTZ R2, R7, R2 ;  /* 0x0000000207027220 */ /* 0x000fe20000410000 */
[----:B------:R-:W1:Y:S08]  /*10900*/  MUFU.TANH R112, R112 ;  /* 0x0000007000707308 */ /* 0x000e700000002400 */
        /* <DEDUP_REMOVED lines=36> */
[----:B------:R-:W-:Y:S01]  /*10b50*/  IADD3 R122, PT, PT, R103, -0x80, RZ ;  /* 0xffffff80677a7810 */ /* 0x000fe20007ffe0ff */
[----:B------:R-:W-:Y:S01]  /*10b60*/  IMAD.SHL.U32 R124, R109, 0x40, RZ ;  /* 0x000000406d7c7824 */ /* 0x000fe200078e00ff */
[----:B--2---:R-:W-:-:S04]  /*10b70*/  IABS R4, R5 ;  /* 0x0000000500047213 */ /* 0x004fc80000000000 */
[----:B------:R-:W1:Y:S08]  /*10b80*/  I2F.RP R9, R4 ;  /* 0x0000000400097306 */ /* 0x000e700000209400 */
[----:B-1----:R-:W1:Y:S02]  /*10b90*/  MUFU.RCP R121, R9 ;  /* 0x0000000900797308 */ /* 0x002e640000001000 */
[----:B-1----:R-:W-:Y:S01]  /*10ba0*/  VIADD R121, R121, 0xffffffe ;  /* 0x0ffffffe79797836 */ /* 0x002fe20000000000 */
[----:B------:R-:W-:-:S02]  /*10bb0*/  IABS R9, R124 ;  /* 0x0000007c00097213 */ /* 0x000fc40000000000 */
[----:B------:R-:W-:-:S03]  /*10bc0*/  LOP3.LUT R124, R124, R5, RZ, 0x3c, !PT ;  /* 0x000000057c7c7212 */ /* 0x000fc600078e3cff */
[----:B------:R-:W1:Y:S01]  /*10bd0*/  F2I.FTZ.U32.TRUNC.NTZ R121, R121 ;  /* 0x0000007900797305 */ /* 0x000e62000021f000 */
[----:B------:R-:W-:Y:S02]  /*10be0*/  ISETP.GE.AND P2, PT, R124, RZ, PT ;  /* 0x000000ff7c00720c */ /* 0x000fe40003f46270 */
[----:B------:R-:W2:Y:S01]  /*10bf0*/  LD.E.64 R124, desc[UR4][R100.64+0x20] ;  /* 0x00002004647c7980 */ /* 0x000ea2000c101b00 */
[----:B-1----:R-:W-:-:S04]  /*10c00*/  IMAD.MOV R7, RZ, RZ, -R121 ;  /* 0x000000ffff077224 */ /* 0x002fc800078e0a79 */
[----:B------:R-:W-:Y:S01]  /*10c10*/  IMAD R126, R7, R4, RZ ;  /* 0x00000004077e7224 */ /* 0x000fe200078e02ff */
[----:B------:R-:W-:Y:S02]  /*10c20*/  IABS R7, R122 ;  /* 0x0000007a00077213 */ /* 0x000fe40000000000 */
[-C--:B------:R-:W-:Y:S01]  /*10c30*/  LOP3.LUT R122, R122, R5.reuse, RZ, 0x3c, !PT ;  /* 0x000000057a7a7212 */ /* 0x080fe200078e3cff */
[----:B------:R-:W-:Y:S01]  /*10c40*/  IMAD.HI.U32 R126, R121, R126, R120 ;  /* 0x0000007e797e7227 */ /* 0x000fe200078e0078 */
[----:B------:R-:W-:Y:S02]  /*10c50*/  IABS R120, R5 ;  /* 0x0000000500787213 */ /* 0x000fe40000000000 */
[----:B------:R-:W-:Y:S02]  /*10c60*/  ISETP.GE.AND P0, PT, R122, RZ, PT ;  /* 0x000000ff7a00720c */ /* 0x000fe40003f06270 */
[----:B------:R-:W-:Y:S01]  /*10c70*/  IADD3 R120, PT, PT, RZ, -R120, RZ ;  /* 0x80000078ff787210 */ /* 0x000fe20007ffe0ff */
        /* <DEDUP_REMOVED lines=30> */
[----:B------:R-:W-:-:S04]  /*10e60*/  IMAD.WIDE.U32 R122, R122, R9, RZ ;  /* 0x000000097a7a7225 */ /* 0x000fc800078e00ff */
        /* <DEDUP_REMOVED lines=10> */
.L_x_14424:
        /* <DEDUP_REMOVED lines=8> */
.L_x_14425:
[----:B------:R-:W-:Y:S05]  /*10f90*/  BSYNC.RECONVERGENT B0 ;  /* 0x0000000000007941 */ /* 0x000fea0003800200 */
.L_x_14423:
        /* <DEDUP_REMOVED lines=21> */
.L_x_14422:
[----:B------:R-:W-:Y:S05]  /*110f0*/  BSYNC.RECONVERGENT B1 ;  /* 0x0000000000017941 */ /* 0x000fea0003800200 */
.L_x_14421:
[----:B------:R-:W3:Y:S01]  /*11100*/  LD.E R21, desc[UR4][R100.64+0xdc] ;  /* 0x0000dc0464157980 */ /* 0x000ee2000c101900 */
[----:B------:R-:W-:-:S04]  /*11110*/  IMAD R0, R107, 0x40, R0 ;  /* 0x000000406b007824 */ /* 0x000fc800078e0200 */
[C---:B-1----:R-:W-:Y:S02]  /*11120*/  VIADD R4, R0.reuse, 0xffffff80 ;  /* 0xffffff8000047836 */ /* 0x042fe40000000000 */
[C---:B------:R-:W-:Y:S02]  /*11130*/  VIADD R5, R0.reuse, 0xffffff81 ;  /* 0xffffff8100057836 */ /* 0x040fe40000000000 */
[----:B------:R-:W-:Y:S01]  /*11140*/  VIADD R9, R0, 0xffffff90 ;  /* 0xffffff9000097836 */ /* 0x000fe20000000000 */
[----:B------:R-:W-:Y:S01]  /*11150*/  ISETP.GE.AND P2, PT, R4, R159, PT ;  /* 0x0000009f0400720c */ /* 0x000fe20003f46270 */
[----:B------:R-:W-:Y:S01]  /*11160*/  VIADD R19, R0, 0xffffff91 ;  /* 0xffffff9100137836 */ /* 0x000fe20000000000 */
[----:B------:R-:W-:Y:S01]  /*11170*/  ISETP.GE.AND P1, PT, R4, R158, PT ;  /* 0x0000009e0400720c */ /* 0x000fe20003f26270 */
[----:B------:R-:W-:Y:S01]  /*11180*/  VIADD R17, R0, 0xffffff98 ;  /* 0xffffff9800117836 */ /* 0x000fe20000000000 */
[C---:B------:R-:W-:Y:S02]  /*11190*/  ISETP.GE.AND P4, PT, R4.reuse, R156, PT ;  /* 0x0000009c0400720c */ /* 0x040fe40003f86270 */
[----:B------:R-:W-:Y:S01]  /*111a0*/  ISETP.GE.AND P0, PT, R4, R157, PT ;  /* 0x0000009d0400720c */ /* 0x000fe20003f06270 */
[----:B------:R-:W-:Y:S01]  /*111b0*/  VIADD R4, R0, 0xffffff88 ;  /* 0xffffff8800047836 */ /* 0x000fe20000000000 */
[----:B------:R-:W-:-:S02]  /*111c0*/  ISETP.GE.AND P3, PT, R5, R159, PT ;  /* 0x0000009f0500720c */ /* 0x000fc40003f66270 */
[----:B------:R-:W-:Y:S02]  /*111d0*/  FSEL R11, R108, -INF , P2 ;  /* 0xff8000006c0b7808 */ /* 0x000fe40001000000 */
[----:B------:R-:W-:Y:S02]  /*111e0*/  FSEL R7, R113, -INF , P1 ;  /* 0xff80000071077808 */ /* 0x000fe40000800000 */
[----:B------:R-:W-:Y:S02]  /*111f0*/  ISETP.GE.AND P2, PT, R5, R158, PT ;  /* 0x0000009e0500720c */ /* 0x000fe40003f46270 */
[----:B------:R-:W-:Y:S02]  /*11200*/  FSEL R11, R11, -INF , !P4 ;  /* 0xff8000000b0b7808 */ /* 0x000fe40006000000 */
[----:B------:R-:W-:Y:S02]  /*11210*/  FSEL R7, R7, -INF , !P0 ;  /* 0xff80000007077808 */ /* 0x000fe40004000000 */
[----:B------:R-:W-:-:S02]  /*11220*/  FSEL R25, R112, -INF , P3 ;  /* 0xff80000070197808 */ /* 0x000fc40001800000 */
[CC--:B------:R-:W-:Y:S02]  /*11230*/  ISETP.GE.AND P6, PT, R5.reuse, R156.reuse, PT ;  /* 0x0000009c0500720c */ /* 0x0c0fe40003fc6270 */
[----:B------:R-:W-:Y:S01]  /*11240*/  ISETP.GE.AND P5, PT, R5, R157, PT ;  /* 0x0000009d0500720c */ /* 0x000fe20003fa6270 */
[----:B------:R-:W-:Y:S01]  /*11250*/  VIADD R5, R0, 0xffffff89 ;  /* 0xffffff8900057836 */ /* 0x000fe20000000000 */
[C---:B------:R-:W-:Y:S02]  /*11260*/  ISETP.GE.AND P1, PT, R4.reuse, R159, PT ;  /* 0x0000009f0400720c */ /* 0x040fe40003f26270 */
[C---:B------:R-:W-:Y:S02]  /*11270*/  ISETP.GE.AND P4, PT, R4.reuse, R156, PT ;  /* 0x0000009c0400720c */ /* 0x040fe40003f86270 */
[C---:B------:R-:W-:Y:S02]  /*11280*/  ISETP.GE.AND P0, PT, R4.reuse, R158, PT ;  /* 0x0000009e0400720c */ /* 0x040fe40003f06270 */
[----:B------:R-:W-:-:S02]  /*11290*/  ISETP.GE.AND P3, PT, R4, R157, PT ;  /* 0x0000009d0400720c */ /* 0x000fc40003f66270 */
[----:B------:R-:W-:Y:S02]  /*112a0*/  FSEL R4, R114, -INF , P2 ;  /* 0xff80000072047808 */ /* 0x000fe40001000000 */
[----:B------:R-:W-:Y:S02]  /*112b0*/  FSEL R25, R25, -INF , !P6 ;  /* 0xff80000019197808 */ /* 0x000fe40007000000 */
[----:B------:R-:W-:Y:S02]  /*112c0*/  FSEL R28, R28, -INF , P1 ;  /* 0xff8000001c1c7808 */ /* 0x000fe40000800000 */
[----:B------:R-:W-:Y:S02]  /*112d0*/  FSEL R4, R4, -INF , !P5 ;  /* 0xff80000004047808 */ /* 0x000fe40006800000 */
[C---:B------:R-:W-:Y:S02]  /*112e0*/  ISETP.GE.AND P2, PT, R5.reuse, R159, PT ;  /* 0x0000009f0500720c */ /* 0x040fe40003f46270 */
[----:B------:R-:W-:-:S02]  /*112f0*/  ISETP.GE.AND P6, PT, R5, R156, PT ;  /* 0x0000009c0500720c */ /* 0x000fc40003fc6270 */
        /* <DEDUP_REMOVED lines=11> */
[----:B------:R-:W-:Y:S02]  /*113b0*/  FSEL R9, R115, -INF , P1 ;  /* 0xff80000073097808 */ /* 0x000fe40000800000 */
[----:B------:R-:W-:-:S02]  /*113c0*/  FSEL R116, R116, -INF , P0 ;  /* 0xff80000074747808 */ /* 0x000fc40000000000 */
[C---:B------:R-:W-:Y:S02]  /*113d0*/  ISETP.GE.AND P1, PT, R19.reuse, R159, PT ;  /* 0x0000009f1300720c */ /* 0x040fe40003f26270 */
[----:B------:R-:W-:Y:S02]  /*113e0*/  ISETP.GE.AND P0, PT, R19, R158, PT ;  /* 0x0000009e1300720c */ /* 0x000fe40003f06270 */
[----:B------:R-:W-:Y:S02]  /*113f0*/  FSEL R117, R117, -INF , P3 ;  /* 0xff80000075757808 */ /* 0x000fe40001800000 */
[----:B------:R-:W-:Y:S02]  /*11400*/  FSEL R29, R29, -INF , !P6 ;  /* 0xff8000001d1d7808 */ /* 0x000fe40007000000 */
[----:B------:R-:W-:Y:S02]  /*11410*/  FSEL R9, R9, -INF , !P5 ;  /* 0xff80000009097808 */ /* 0x000fe40006800000 */
[----:B------:R-:W-:-:S02]  /*11420*/  ISETP.GE.AND P6, PT, R19, R156, PT ;  /* 0x0000009c1300720c */ /* 0x000fc40003fc6270 */
[----:B------:R-:W-:Y:S01]  /*11430*/  ISETP.GE.AND P5, PT, R19, R157, PT ;  /* 0x0000009d1300720c */ /* 0x000fe20003fa6270 */
[----:B------:R-:W-:Y:S01]  /*11440*/  VIADD R19, R0, 0xffffff99 ;  /* 0xffffff9900137836 */ /* 0x000fe20000000000 */
[----:B------:R-:W-:Y:S02]  /*11450*/  FSEL R181, R116, -INF , !P4 ;  /* 0xff80000074b57808 */ /* 0x000fe40006000000 */
[----:B------:R-:W-:Y:S02]  /*11460*/  ISETP.GE.AND P4, PT, R17, R159, PT ;  /* 0x0000009f1100720c */ /* 0x000fe40003f86270 */
[----:B------:R-:W-:Y:S02]  /*11470*/  FSEL R31, R31, -INF , P1 ;  /* 0xff8000001f1f7808 */ /* 0x000fe40000800000 */
[----:B------:R-:W-:Y:S02]  /*11480*/  FSEL R32, R32, -INF , P0 ;  /* 0xff80000020207808 */ /* 0x000fe40000000000 */
[----:B------:R-:W-:-:S02]  /*11490*/  FSEL R127, R117, -INF , !P2 ;  /* 0xff800000757f7808 */ /* 0x000fc40005000000 */
[C---:B------:R-:W-:Y:S02]  /*114a0*/  ISETP.GE.AND P3, PT, R17.reuse, R156, PT ;  /* 0x0000009c1100720c */ /* 0x040fe40003f66270 */
[C---:B------:R-:W-:Y:S02]  /*114b0*/  ISETP.GE.AND P2, PT, R17.reuse, R158, PT ;  /* 0x0000009e1100720c */ /* 0x040fe40003f46270 */
[----:B------:R-:W-:Y:S01]  /*114c0*/  ISETP.GE.AND P1, PT, R17, R157, PT ;  /* 0x0000009d1100720c */ /* 0x000fe20003f26270 */
[----:B------:R-:W-:Y:S01]  /*114d0*/  VIADD R17, R0, 0xffffffa0 ;  /* 0xffffffa000117836 */ /* 0x000fe20000000000 */
[----:B------:R-:W-:Y:S02]  /*114e0*/  FSEL R179, R31, -INF , !P6 ;  /* 0xff8000001fb37808 */ /* 0x000fe40007000000 */
[----:B------:R-:W-:Y:S02]  /*114f0*/  FSEL R33, R33, -INF , P4 ;  /* 0xff80000021217808 */ /* 0x000fe40002000000 */
[----:B--2---:R-:W-:-:S02]  /*11500*/  FSEL R121, R32, -INF , !P5 ;  /* 0xff80000020797808 */ /* 0x004fc40006800000 */
[C---:B------:R-:W-:Y:S02]  /*11510*/  ISETP.GE.AND P0, PT, R19.reuse, R159, PT ;  /* 0x0000009f1300720c */ /* 0x040fe40003f06270 */
[C---:B------:R-:W-:Y:S02]  /*11520*/  ISETP.GE.AND P6, PT, R19.reuse, R156, PT ;  /* 0x0000009c1300720c */ /* 0x040fe40003fc6270 */
[C---:B------:R-:W-:Y:S02]  /*11530*/  ISETP.GE.AND P5, PT, R19.reuse, R158, PT ;  /* 0x0000009e1300720c */ /* 0x040fe40003fa6270 */
[----:B------:R-:W-:Y:S02]  /*11540*/  ISETP.GE.AND P4, PT, R19, R157, PT ;  /* 0x0000009d1300720c */ /* 0x000fe40003f86270 */
[----:B------:R-:W-:Y:S02]  /*11550*/  FSEL R19, R35, -INF , P2 ;  /* 0xff80000023137808 */ /* 0x000fe40001000000 */
[----:B------:R-:W-:-:S02]  /*11560*/  ISETP.GE.AND P2, PT, R17, R159, PT ;  /* 0x0000009f1100720c */ /* 0x000fc40003f46270 */
[----:B------:R-:W-:Y:S02]  /*11570*/  FSEL R19, R19, -INF , !P1 ;  /* 0xff80000013137808 */ /* 0x000fe40004800000 */
[----:B------:R-:W-:Y:S02]  /*11580*/  FSEL R125, R33, -INF , !P3 ;  /* 0xff800000217d7808 */ /* 0x000fe40005800000 */
[C---:B------:R-:W-:Y:S02]  /*11590*/  ISETP.GE.AND P1, PT, R17.reuse, R158, PT ;  /* 0x0000009e1100720c */ /* 0x040fe40003f26270 */
[----:B------:R-:W-:Y:S01]  /*115a0*/  FSEL R123, R20, -INF , P0 ;  /* 0xff800000147b7808 */ /* 0x000fe20000000000 */
[----:B------:R-:W-:Y:S01]  /*115b0*/  VIADD R20, R0, 0xffffffa8 ;  /* 0xffffffa800147836 */ /* 0x000fe20000000000 */
[----:B------:R-:W-:Y:S02]  /*115c0*/  ISETP.GE.AND P3, PT, R17, R156, PT ;  /* 0x0000009c1100720c */ /* 0x000fe40003f66270 */
[----:B------:R-:W-:-:S02]  /*115d0*/  FSEL R22, R22, -INF , P2 ;  /* 0xff80000016167808 */ /* 0x000fc40001000000 */
[----:B------:R-:W-:Y:S02]  /*115e0*/  ISETP.GE.AND P0, PT, R17, R157, PT ;  /* 0x0000009d1100720c */ /* 0x000fe40003f06270 */
[----:B------:R-:W-:Y:S02]  /*115f0*/  FSEL R17, R23, -INF , P5 ;  /* 0xff80000017117808 */ /* 0x000fe40002800000 */
[-C--:B------:R-:W-:Y:S02]  /*11600*/  ISETP.GE.AND P5, PT, R28, R159.reuse, PT ;  /* 0x0000009f1c00720c */ /* 0x080fe40003fa6270 */
[----:B------:R-:W-:Y:S02]  /*11610*/  FSEL R34, R34, -INF , P1 ;  /* 0xff80000022227808 */ /* 0x000fe40000800000 */
[----:B------:R-:W-:Y:S02]  /*11620*/  FSEL R177, R22, -INF , !P3 ;  /* 0xff80000016b17808 */ /* 0x000fe40005800000 */
[----:B------:R-:W-:-:S02]  /*11630*/  ISETP.GE.AND P3, PT, R20, R159, PT ;  /* 0x0000009f1400720c */ /* 0x000fc40003f66270 */
[----:B------:R-:W-:Y:S02]  /*11640*/  FSEL R169, R34, -INF , !P0 ;  /* 0xff80000022a97808 */ /* 0x000fe40004000000 */
[----:B------:R-:W-:Y:S01]  /*11650*/  FSEL R175, R16, -INF , P5 ;  /* 0xff80000010af7808 */ /* 0x000fe20002800000 */
[----:B------:R-:W-:Y:S01]  /*11660*/  VIADD R16, R0, 0xffffffa9 ;  /* 0xffffffa900107836 */ /* 0x000fe20000000000 */
[----:B------:R-:W-:Y:S02]  /*11670*/  ISETP.GE.AND P2, PT, R28, R158, PT ;  /* 0x0000009e1c00720c */ /* 0x000fe40003f46270 */
[C---:B------:R-:W-:Y:S02]  /*11680*/  ISETP.GE.AND P1, PT, R20.reuse, R156, PT ;  /* 0x0000009c1400720c */ /* 0x040fe40003f26270 */
[C---:B------:R-:W-:Y:S02]  /*11690*/  ISETP.GE.AND P0, PT, R20.reuse, R158, PT ;  /* 0x0000009e1400720c */ /* 0x040fe40003f06270 */
[----:B------:R-:W-:Y:S01]  /*116a0*/  ISETP.GE.AND P5, PT, R20, R157, PT ;  /* 0x0000009d1400720c */ /* 0x000fe20003fa6270 */
[----:B------:R-:W-:Y:S01]  /*116b0*/  VIADD R20, R0, 0xffffffb0 ;  /* 0xffffffb000147836 */ /* 0x000fe20000000000 */
[----:B------:R-:W-:-:S02]  /*116c0*/  FSEL R24, R24, -INF , P3 ;  /* 0xff80000018187808 */ /* 0x000fc40001800000 */
[----:B------:R-:W-:Y:S02]  /*116d0*/  FSEL R123, R123, -INF , !P6 ;  /* 0xff8000007b7b7808 */ /* 0x000fe40007000000 */
[----:B------:R-:W-:Y:S02]  /*116e0*/  FSEL R17, R17, -INF , !P4 ;  /* 0xff80000011117808 */ /* 0x000fe40006000000 */
[C---:B------:R-:W-:Y:S02]  /*116f0*/  ISETP.GE.AND P6, PT, R28.reuse, R156, PT ;  /* 0x0000009c1c00720c */ /* 0x040fe40003fc6270 */
[----:B------:R-:W-:Y:S02]  /*11700*/  ISETP.GE.AND P4, PT, R28, R157, PT ;  /* 0x0000009d1c00720c */ /* 0x000fe40003f86270 */
[----:B------:R-:W-:Y:S02]  /*11710*/  FSEL R18, R18, -INF , P2 ;  /* 0xff80000012127808 */ /* 0x000fe40001000000 */
[----:B------:R-:W-:-:S02]  /*11720*/  FSEL R173, R24, -INF , !P1 ;  /* 0xff80000018ad7808 */ /* 0x000fc40004800000 */
[-C--:B------:R-:W-:Y:S02]  /*11730*/  ISETP.GE.AND P2, PT, R16, R159.reuse, PT ;  /* 0x0000009f1000720c */ /* 0x080fe40003f46270 */
[----:B------:R-:W-:Y:S02]  /*11740*/  ISETP.GE.AND P1, PT, R20, R159, PT ;  /* 0x0000009f1400720c */ /* 0x000fe40003f26270 */
[----:B------:R-:W-:Y:S02]  /*11750*/  FSEL R175, R175, -INF , !P6 ;  /* 0xff800000afaf7808 */ /* 0x000fe40007000000 */
[----:B------:R-:W-:Y:S02]  /*11760*/  FSEL R167, R18, -INF , !P4 ;  /* 0xff80000012a77808 */ /* 0x000fe40006000000 */
[C---:B------:R-:W-:Y:S02]  /*11770*/  ISETP.GE.AND P6, PT, R16.reuse, R156, PT ;  /* 0x0000009c1000720c */ /* 0x040fe40003fc6270 */
        /* <DEDUP_REMOVED lines=8> */
[----:B------:R-:W-:Y:S01]  /*11800*/  FSEL R119, R8, -INF , !P0 ;  /* 0xff80000008777808 */ /* 0x000fe20004000000 */
[----:B------:R-:W-:Y:S01]  /*11810*/  VIADD R8, R0, 0xffffffb8 ;  /* 0xffffffb800087836 */ /* 0x000fe20000000000 */
[----:B------:R-:W-:Y:S01]  /*11820*/  ISETP.GE.AND P1, PT, R16, R159, PT ;  /* 0x0000009f1000720c */ /* 0x000fe20003f26270 */
[----:B------:R-:W-:Y:S01]  /*11830*/  VIADD R0, R0, 0xffffffb9 ;  /* 0xffffffb900007836 */ /* 0x000fe20000000000 */
[----:B------:R-:W-:Y:S02]  /*11840*/  FMNMX3.FTZ R12, R102, R11, R25, !PT ;  /* 0x0000000b660c7276 */ /* 0x000fe40007810019 */
[----:B------:R-:W-:Y:S02]  /*11850*/  ISETP.GE.AND P0, PT, R16, R158, PT ;  /* 0x0000009e1000720c */ /* 0x000fe40003f06270 */
[----:B------:R-:W-:Y:S02]  /*11860*/  FSEL R15, R15, -INF , P1 ;  /* 0xff8000000f0f7808 */ /* 0x000fe40000800000 */
[----:B------:R-:W-:-:S02]  /*11870*/  FMNMX3.FTZ R12, R12, R183, R29, !PT ;  /* 0x000000b70c0c7276 */ /* 0x000fc4000781001d */
[-C--:B------:R-:W-:Y:S02]  /*11880*/  ISETP.GE.AND P6, PT, R16, R156.reuse, PT ;  /* 0x0000009c1000720c */ /* 0x080fe40003fc6270 */
[----:B------:R-:W-:Y:S02]  /*11890*/  ISETP.GE.AND P1, PT, R8, R159, PT ;  /* 0x0000009f0800720c */ /* 0x000fe40003f26270 */
[----:B------:R-:W-:Y:S02]  /*118a0*/  FSEL R27, R27, -INF , P0 ;  /* 0xff8000001b1b7808 */ /* 0x000fe40000000000 */
[----:B------:R-:W-:Y:S02]  /*118b0*/  FMNMX3.FTZ R12, R12, R181, R179, !PT ;  /* 0x000000b50c0c7276 */ /* 0x000fe400078100b3 */
[----:B------:R-:W-:Y:S02]  /*118c0*/  ISETP.GE.AND P0, PT, R8, R156, PT ;  /* 0x0000009c0800720c */ /* 0x000fe40003f06270 */
[----:B------:R-:W-:-:S02]  /*118d0*/  FSEL R115, R118, -INF , P1 ;  /* 0xff80000076737808 */ /* 0x000fc40000800000 */
[----:B------:R-:W-:Y:S02]  /*118e0*/  FSEL R117, R15, -INF , !P6 ;  /* 0xff8000000f757808 */ /* 0x000fe40007000000 */
[C---:B------:R-:W-:Y:S02]  /*118f0*/  ISETP.GE.AND P6, PT, R8.reuse, R158, PT ;  /* 0x0000009e0800720c */ /* 0x040fe40003fc6270 */
[----:B------:R-:W-:Y:S02]  /*11900*/  ISETP.GE.AND P1, PT, R8, R157, PT ;  /* 0x0000009d0800720c */ /* 0x000fe40003f26270 */
[----:B------:R-:W-:Y:S02]  /*11910*/  FMNMX3.FTZ R8, R3, R7, R4, !PT ;  /* 0x0000000703087276 */ /* 0x000fe40007810004 */
[----:B------:R-:W-:Y:S02]  /*11920*/  FMNMX3.FTZ R12, R12, R125, R123, !PT ;  /* 0x0000007d0c0c7276 */ /* 0x000fe4000781007b */
[----:B------:R-:W-:-:S02]  /*11930*/  FSEL R115, R115, -INF , !P0 ;  /* 0xff80000073737808 */ /* 0x000fc40004000000 */
        /* <DEDUP_REMOVED lines=8> */
[-C--:B------:R-:W-:Y:S02]  /*119c0*/  ISETP.GE.AND P2, PT, R20, R158.reuse, PT ;  /* 0x0000009e1400720c */ /* 0x080fe40003f46270 */
[----:B------:R-:W-:Y:S02]  /*119d0*/  FSEL R113, R26, -INF , !P6 ;  /* 0xff8000001a717808 */ /* 0x000fe40007000000 */
[----:B------:R-:W-:Y:S02]  /*119e0*/  FSEL R14, R14, -INF , P3 ;  /* 0xff8000000e0e7808 */ /* 0x000fe40001800000 */
[----:B------:R-:W-:-:S02]  /*119f0*/  ISETP.GE.AND P0, PT, R0, R158, PT ;  /* 0x0000009e0000720c */ /* 0x000fc40003f06270 */
[----:B------:R-:W-:Y:S02]  /*11a00*/  ISETP.GE.AND P6, PT, R0, R157, PT ;  /* 0x0000009d0000720c */ /* 0x000fe40003fc6270 */
[----:B------:R-:W-:Y:S02]  /*11a10*/  FMNMX3.FTZ R8, R8, R19, R17, !PT ;  /* 0x0000001308087276 */ /* 0x000fe40007810011 */
[----:B------:R-:W-:Y:S02]  /*11a20*/  FMNMX3.FTZ R0, R12, R119, R117, !PT ;  /* 0x000000770c007276 */ /* 0x000fe40007810075 */
[----:B------:R-:W-:Y:S02]  /*11a30*/  FSEL R10, R10, -INF , P2 ;  /* 0xff8000000a0a7808 */ /* 0x000fe40001000000 */
[-C--:B------:R-:W-:Y:S02]  /*11a40*/  ISETP.GE.AND P3, PT, R20, R157.reuse, PT ;  /* 0x0000009d1400720c */ /* 0x080fe40003f66270 */
[----:B------:R-:W-:-:S02]  /*11a50*/  ISETP.GE.AND P2, PT, R16, R157, PT ;  /* 0x0000009d1000720c */ /* 0x000fc40003f46270 */
[----:B------:R-:W-:Y:S02]  /*11a60*/  FSEL R165, R13, -INF , !P5 ;  /* 0xff8000000da57808 */ /* 0x000fe40006800000 */
[----:B------:R-:W-:Y:S02]  /*11a70*/  FSEL R145, R14, -INF , !P4 ;  /* 0xff8000000e917808 */ /* 0x000fe40006000000 */
[----:B------:R-:W-:Y:S02]  /*11a80*/  FMNMX3.FTZ R8, R8, R169, R167, !PT ;  /* 0x000000a908087276 */ /* 0x000fe400078100a7 */
[----:B------:R-:W-:Y:S02]  /*11a90*/  FMNMX3.FTZ R0, R0, R115, R113, !PT ;  /* 0x0000007300007276 */ /* 0x000fe40007810071 */
[----:B------:R-:W-:Y:S02]  /*11aa0*/  FSEL R2, R2, -INF , P0 ;  /* 0xff80000002027808 */ /* 0x000fe40000000000 */
[----:B------:R-:W-:Y:S01]  /*11ab0*/  FSEL R103, R10, -INF , !P3 ;  /* 0xff8000000a677808 */ /* 0x000fe20005800000 */
[----:B------:R-:W1:Y:S01]  /*11ac0*/  SHFL.BFLY PT, R15, R0, 0x2, 0x1f ;  /* 0x0c401f00000f7f89 */ /* 0x000e6200000e0000 */
[----:B------:R-:W-:-:S02]  /*11ad0*/  FSEL R35, R27, -INF , !P2 ;  /* 0xff8000001b237808 */ /* 0x000fc40005000000 */
[----:B------:R-:W-:Y:S02]  /*11ae0*/  FMNMX3.FTZ R8, R8, R165, R145, !PT ;  /* 0x000000a508087276 */ /* 0x000fe40007810091 */
[----:B------:R-:W-:Y:S02]  /*11af0*/  FSEL R33, R6, -INF , !P1 ;  /* 0xff80000006217808 */ /* 0x000fe40004800000 */
[----:B------:R-:W-:Y:S02]  /*11b00*/  FSEL R23, R2, -INF , !P6 ;  /* 0xff80000002177808 */ /* 0x000fe40007000000 */
        /* <DEDUP_REMOVED lines=16> */
[-CC-:B------:R-:W-:Y:S01]  /*11c10*/  FFMA.FTZ R25, R183, R21.reuse, -R22.reuse ;  /* 0x00000015b7197223 */ /* 0x180fe20000010816 */
[----:B------:R-:W-:Y:S01]  /*11c20*/  FADD.FTZ R8, R102, -R11 ;  /* 0x8000000b66087221 */ /* 0x000fe20000010000 */
[C---:B------:R-:W-:Y:S01]  /*11c30*/  FSETP.NEU.FTZ.AND P0, PT, R0.reuse, -INF , PT ;  /* 0xff8000000000780b */ /* 0x040fe20003f1d000 */
[C---:B------:R-:W-:Y:S01]  /*11c40*/  FMUL.FTZ R20, R21.reuse, R0 ;  /* 0x0000000015147220 */ /* 0x040fe20000410000 */
[----:B------:R-:W-:Y:S01]  /*11c50*/  LDSM.16.MT88.4 R12, [R134+0x8000] ;  /* 0x00800000860c783b */ /* 0x000fe20000004200 */
[----:B------:R-:W-:Y:S01]  /*11c60*/  FMUL.FTZ R31, R21, R8 ;  /* 0x00000008151f7220 */ /* 0x000fe20000410000 */
[----:B------:R-:W-:Y:S01]  /*11c70*/  FSEL R6, R0, RZ, P0 ;  /* 0x000000ff00067208 */ /* 0x000fe20000000000 */
[----:B------:R-:W-:Y:S01]  /*11c80*/  MUFU.EX2 R32, R32 ;  /* 0x0000002000207308 */ /* 0x000fe20000000800 */
[----:B------:R-:W-:Y:S01]  /*11c90*/  FSEL R20, R20, RZ, P0 ;  /* 0x000000ff14147208 */ /* 0x000fe20000000000 */
[-CC-:B------:R-:W-:Y:S01]  /*11ca0*/  FFMA.FTZ R34, R181, R21.reuse, -R22.reuse ;  /* 0x00000015b5227223 */ /* 0x180fe20000010816 */
[-C--:B------:R-:W-:Y:S01]  /*11cb0*/  FFMA.FTZ R106, R123, R21.reuse, -R22 ;  /* 0x000000157b6a7223 */ /* 0x080fe20000010816 */
[----:B------:R-:W-:Y:S01]  /*11cc0*/  FADD.FTZ R6, R3, -R6 ;  /* 0x8000000603067221 */ /* 0x000fe20000010000 */
[----:B------:R-:W1:Y:S01]  /*11cd0*/  MUFU.EX2 R27, R27 ;  /* 0x0000001b001b7308 */ /* 0x000e620000000800 */
[-CC-:B------:R-:W-:Y:S01]  /*11ce0*/  FFMA.FTZ R3, R9, R21.reuse, -R20.reuse ;  /* 0x0000001509037223 */ /* 0x180fe20000010814 */
[-CC-:B------:R-:W-:Y:S01]  /*11cf0*/  FFMA.FTZ R28, R7, R21.reuse, -R20.reuse ;  /* 0x00000015071c7223 */ /* 0x180fe20000010814 */
[----:B------:R-:W2:Y:S01]  /*11d00*/  LDSM.16.MT88.4 R8, [R130+0x8000] ;  /* 0x008000008208783b */ /* 0x000ea20000004200 */
[-CC-:B------:R-:W-:Y:S01]  /*11d10*/  FFMA.FTZ R29, R4, R21.reuse, -R20.reuse ;  /* 0x00000015041d7223 */ /* 0x180fe20000010814 */
[----:B------:R-:W-:Y:S01]  /*11d20*/  FMUL.FTZ R30, R21, R6 ;  /* 0x00000006151e7220 */ /* 0x000fe20000410000 */
[-CC-:B------:R-:W-:Y:S01]  /*11d30*/  FFMA.FTZ R26, R5, R21.reuse, -R20.reuse ;  /* 0x00000015051a7223 */ /* 0x180fe20000010814 */
[----:B------:R-:W-:Y:S01]  /*11d40*/  MUFU.EX2 R25, R25 ;  /* 0x0000001900197308 */ /* 0x000fe20000000800 */
[-CC-:B------:R-:W-:Y:S01]  /*11d50*/  FFMA.FTZ R108, R121, R21.reuse, -R20.reuse ;  /* 0x00000015796c7223 */ /* 0x180fe20000010814 */
[-CC-:B------:R-:W-:Y:S01]  /*11d60*/  FFMA.FTZ R127, R127, R21.reuse, -R20.reuse ;  /* 0x000000157f7f7223 */ /* 0x180fe20000010814 */
[-CC-:B------:R-:W-:Y:S01]  /*11d70*/  FFMA.FTZ R121, R19, R21.reuse, -R20.reuse ;  /* 0x0000001513797223 */ /* 0x180fe20000010814 */
[----:B------:R-:W3:Y:S01]  /*11d80*/  MUFU.EX2 R24, R24 ;  /* 0x0000001800187308 */ /* 0x000ee20000000800 */
[-C--:B------:R-:W-:Y:S01]  /*11d90*/  FFMA.FTZ R102, R17, R21.reuse, -R20 ;  /* 0x0000001511667223 */ /* 0x080fe20000010814 */
[-CC-:B------:R-:W-:Y:S01]  /*11da0*/  FFMA.FTZ R179, R179, R21.reuse, -R22.reuse ;  /* 0x00000015b3b37223 */ /* 0x180fe20000010816 */
[----:B-1----:R-:W-:Y:S01]  /*11db0*/  F2FP.F16.F32.PACK_AB R4, R27, R32 ;  /* 0x000000201b04723e */ /* 0x002fe200000000ff */
[----:B------:R-:W-:Y:S01]  /*11dc0*/  MUFU.EX2 R28, R28 ;  /* 0x0000001c001c7308 */ /* 0x000fe20000000800 */
[----:B------:R-:W-:Y:S01]  /*11dd0*/  LDSM.16.MT88.4 R16, [R129+0x8800] ;  /* 0x008800008110783b */ /* 0x000fe20000004200 */
[-CC-:B------:R-:W-:Y:S01]  /*11de0*/  FFMA.FTZ R112, R177, R21.reuse, -R22.reuse ;  /* 0x00000015b1707223 */ /* 0x180fe20000010816 */
[-C--:B------:R-:W-:Y:S01]  /*11df0*/  FFMA.FTZ R114, R171, R21.reuse, -R22 ;  /* 0x00000015ab727223 */ /* 0x080fe20000010816 */
[----:B------:R-:W1:Y:S01]  /*11e00*/  MUFU.EX2 R29, R29 ;  /* 0x0000001d001d7308 */ /* 0x000e620000000800 */
[-CC-:B------:R-:W-:Y:S01]  /*11e10*/  FFMA.FTZ R118, R167, R21.reuse, -R20.reuse ;  /* 0x00000015a7767223 */ /* 0x180fe20000010814 */
[-C--:B------:R-:W-:Y:S01]  /*11e20*/  FFMA.FTZ R116, R145, R21.reuse, -R20 ;  /* 0x0000001591747223 */ /* 0x080fe20000010814 */
[-C--:B------:R-:W-:Y:S01]  /*11e30*/  FFMA.FTZ R175, R175, R21.reuse, -R22 ;  /* 0x00000015afaf7223 */ /* 0x080fe20000010816 */
[----:B------:R-:W4:Y:S01]  /*11e40*/  MUFU.EX2 R31, R31 ;  /* 0x0000001f001f7308 */ /* 0x000f220000000800 */
[--C-:B------:R-:W-:Y:S01]  /*11e50*/  FFMA.FTZ R169, R169, R21, -R20.reuse ;  /* 0x00000015a9a97223 */ /* 0x100fe20000010814 */
        /* <DEDUP_REMOVED lines=8> */
[----:B-1----:R-:W-:Y:S01]  /*11ee0*/  F2FP.F16.F32.PACK_AB R5, R29, R28 ;  /* 0x0000001c1d05723e */ /* 0x002fe200000000ff */
[-CC-:B------:R-:W-:Y:S01]  /*11ef0*/  FFMA.FTZ R103, R35, R21.reuse, -R20.reuse ;  /* 0x0000001523677223 */ /* 0x180fe20000010814 */
[----:B------:R-:W1:Y:S01]  /*11f00*/  MUFU.EX2 R3, R3 ;  /* 0x0000000300037308 */ /* 0x000e620000000800 */
[----:B------:R-:W-:Y:S01]  /*11f10*/  FFMA.FTZ R33, R23, R21, -R20 ;  /* 0x0000001517217223 */ /* 0x000fe20000010814 */
[-C--:B----4-:R-:W-:Y:S01]  /*11f20*/  FMUL.FTZ R88, R88, R31.reuse ;  /* 0x0000001f58587220 */ /* 0x090fe20000410000 */
[-C--:B------:R-:W-:Y:S01]  /*11f30*/  FMUL.FTZ R89, R89, R31.reuse ;  /* 0x0000001f59597220 */ /* 0x080fe20000410000 */
[-C--:B------:R-:W-:Y:S01]  /*11f40*/  FMUL.FTZ R84, R84, R31.reuse ;  /* 0x0000001f54547220 */ /* 0x080fe20000410000 */
[-C--:B------:R-:W-:Y:S01]  /*11f50*/  FMUL.FTZ R85, R85, R31.reuse ;  /* 0x0000001f55557220 */ /* 0x080fe20000410000 */
[-C--:B---3--:R-:W-:Y:S01]  /*11f60*/  FMUL.FTZ R90, R90, R30.reuse ;  /* 0x0000001e5a5a7220 */ /* 0x088fe20000410000 */
        /* <DEDUP_REMOVED lines=64> */
[----:B------:R-:W-:Y:S01]  /*12370*/  FMUL.FTZ R57, R57, R31 ;  /* 0x0000001f39397220 */ /* 0x000fe20000410000 */
[-C--:B------:R-:W-:Y:S01]  /*12380*/  FMUL.FTZ R58, R58, R30.reuse ;  /* 0x0000001e3a3a7220 */ /* 0x080fe20000410000 */
[-C--:B------:R-:W-:Y:S01]  /*12390*/  FMUL.FTZ R59, R59, R30.reuse ;  /* 0x0000001e3b3b7220 */ /* 0x080fe20000410000 */
[----:B------:R-:W-:Y:S01]  /*123a0*/  MUFU.EX2 R34, R34 ;  /* 0x0000002200227308 */ /* 0x000fe20000000800 */
[----:B------:R-:W-:Y:S01]  /*123b0*/  FFMA.FTZ R117, R117, R21, -R22 ;  /* 0x0000001575757223 */ /* 0x000fe20000010816 */
[----:B------:R-:W-:Y:S01]  /*123c0*/  FFMA.FTZ R32, R163, R31, R32 ;  /* 0x0000001fa3207223 */ /* 0x000fe20000010020 */
[----:B------:R-:W-:Y:S01]  /*123d0*/  FFMA.FTZ R28, R161, R30, R28 ;  /* 0x0000001ea11c7223 */ /* 0x000fe2000001001c */
[C---:B------:R-:W-:Y:S01]  /*123e0*/  HMMA.16816.F32 R68, R4.reuse, R10, R68 ;  /* 0x0000000a0444723c */ /* 0x040fe20000001844 */
[----:B------:R-:W1:Y:S01]  /*123f0*/  LDSM.16.MT88.4 R8, [R130+0xa000] ;  /* 0x00a000008208783b */ /* 0x000e620000004200 */
[----:B------:R-:W-:Y:S01]  /*12400*/  MUFU.EX2 R106, R106 ;  /* 0x0000006a006a7308 */ /* 0x000fe20000000800 */
[----:B------:R-:W-:Y:S01]  /*12410*/  FADD.FTZ R32, R27, R32 ;  /* 0x000000201b207221 */ /* 0x000fe20000010000 */
[----:B------:R-:W-:Y:S01]  /*12420*/  FADD.FTZ R29, R29, R28 ;  /* 0x0000001c1d1d7221 */ /* 0x000fe20000010000 */
[----:B------:R-:W-:Y:S01]  /*12430*/  ISETP.GT.AND P0, PT, R109, R142, PT ;  /* 0x0000008e6d00720c */ /* 0x000fe20003f04270 */
[----:B------:R-:W-:Y:S01]  /*12440*/  MUFU.EX2 R127, R127 ;  /* 0x0000007f007f7308 */ /* 0x000fe20000000800 */
[----:B------:R-:W-:Y:S01]  /*12450*/  FADD.FTZ R25, R25, R32 ;  /* 0x0000002019197221 */ /* 0x000fe20000010000 */
[----:B--2---:R-:W-:Y:S03]  /*12460*/  HMMA.16816.F32 R80, R4, R12, R80 ;  /* 0x0000000c0450723c */ /* 0x004fe60000001850 */
[----:B------:R-:W-:Y:S01]  /*12470*/  FADD.FTZ R26, R26, R29 ;  /* 0x0000001d1a1a7221 */ /* 0x000fe20000010000 */
[----:B------:R-:W-:Y:S01]  /*12480*/  MUFU.EX2 R108, R108 ;  /* 0x0000006c006c7308 */ /* 0x000fe20000000800 */
[----:B------:R-:W-:-:S02]  /*12490*/  FADD.FTZ R25, R24, R25 ;  /* 0x0000001918197221 */ /* 0x000fc40000010000 */
[----:B------:R-:W-:Y:S01]  /*124a0*/  FADD.FTZ R26, R3, R26 ;  /* 0x0000001a031a7221 */ /* 0x000fe20000010000 */
[----:B------:R-:W-:Y:S01]  /*124b0*/  MUFU.EX2 R121, R121 ;  /* 0x0000007900797308 */ /* 0x000fe20000000800 */
[--C-:B------:R-:W-:Y:S01]  /*124c0*/  IMAD.MOV.U32 R3, RZ, RZ, R0.reuse ;  /* 0x000000ffff037224 */ /* 0x100fe200078e0000 */
[C---:B------:R-:W-:Y:S01]  /*124d0*/  HMMA.16816.F32 R76, R4.reuse, R14, R76 ;  /* 0x0000000e044c723c */ /* 0x040fe2000000184c */
[----:B------:R-:W2:Y:S01]  /*124e0*/  LDSM.16.MT88.4 R12, [R134+0xa000] ;  /* 0x00a00000860c783b */ /* 0x000ea20000004200 */
[----:B------:R-:W3:Y:S01]  /*124f0*/  MUFU.EX2 R102, R102 ;  /* 0x0000006600667308 */ /* 0x000ee20000000800 */
[----:B------:R-:W-:Y:S02]  /*12500*/  @P0 IMAD.MOV.U32 R3, RZ, RZ, R0 ;  /* 0x000000ffff030224 */ /* 0x000fe400078e0000 */
[----:B------:R-:W-:Y:S01]  /*12510*/  @P0 VIADD R107, R107, 0xfffffffd ;  /* 0xfffffffd6b6b0836 */ /* 0x000fe20000000000 */
        /* <DEDUP_REMOVED lines=12> */
[C---:B--2---:R-:W-:Y:S03]  /*125e0*/  HMMA.16816.F32 R36, R4.reuse, R12, R36 ;  /* 0x0000000c0424723c */ /* 0x044fe60000001824 */
[----:B------:R-:W-:Y:S04]  /*125f0*/  MUFU.EX2 R103, R103 ;  /* 0x0000006700677308 */ /* 0x000fe80000000800 */
[----:B------:R-:W-:Y:S01]  /*12600*/  MUFU.EX2 R120, R120 ;  /* 0x0000007800787308 */ /* 0x000fe20000000800 */
[C---:B------:R-:W-:Y:S01]  /*12610*/  HMMA.16816.F32 R40, R4.reuse, R14, R40 ;  /* 0x0000000e0428723c */ /* 0x040fe20000001828 */
[----:B------:R-:W2:Y:S02]  /*12620*/  LDSM.16.MT88.4 R12, [R129+0xa000] ;  /* 0x00a00000810c783b */ /* 0x000ea40000004200 */
[----:B------:R-:W-:Y:S05]  /*12630*/  MUFU.EX2 R33, R33 ;  /* 0x0000002100217308 */ /* 0x000fea0000000800 */
[C---:B-1----:R-:W-:Y:S08]  /*12640*/  HMMA.16816.F32 R60, R4.reuse, R8, R60 ;  /* 0x00000008043c723c */ /* 0x042ff0000000183c */
[C---:B------:R-:W-:Y:S01]  /*12650*/  HMMA.16816.F32 R64, R4.reuse, R10, R64 ;  /* 0x0000000a0440723c */ /* 0x040fe20000001840 */
[----:B------:R-:W1:Y:S07]  /*12660*/  LDSM.16.MT88.4 R8, [R130+0x8800] ;  /* 0x008800008208783b */ /* 0x000e6e0000004200 */
[C---:B--2---:R-:W-:Y:S08]  /*12670*/  HMMA.16816.F32 R52, R4.reuse, R12, R52 ;  /* 0x0000000c0434723c */ /* 0x044ff00000001834 */
[----:B------:R-:W-:Y:S01]  /*12680*/  HMMA.16816.F32 R56, R4, R14, R56 ;  /* 0x0000000e0438723c */ /* 0x000fe20000001838 */
[----:B------:R-:W2:Y:S02]  /*12690*/  LDSM.16.MT88.4 R12, [R134+0x8800] ;  /* 0x00880000860c783b */ /* 0x000ea40000004200 */
[----:B------:R-:W-:Y:S01]  /*126a0*/  FFMA.FTZ R5, R125, R21, -R22 ;  /* 0x000000157d057223 */ /* 0x000fe20000010816 */
[----:B---3--:R-:W-:Y:S01]  /*126b0*/  F2FP.F16.F32.PACK_AB R7, R102, R121 ;  /* 0x000000796607723e */ /* 0x008fe200000000ff */
        /* <DEDUP_REMOVED lines=8> */
[----:B------:R-:W-:Y:S02]  /*12740*/  FADD.FTZ R123, R123, R34 ;  /* 0x000000227b7b7221 */ /* 0x000fe40000010000 */
[----:B------:R-:W-:Y:S02]  /*12750*/  FADD.FTZ R108, R108, R127 ;  /* 0x0000007f6c6c7221 */ /* 0x000fe40000010000 */
        /* <DEDUP_REMOVED lines=26> */
[--C-:B------:R-:W-:Y:S01]  /*12900*/  FFMA.FTZ R5, R173, R21, -R22.reuse ;  /* 0x00000015ad057223 */ /* 0x100fe20000010816 */
[----:B------:R-:W2:Y:S01]  /*12910*/  LDSM.16.MT88.4 R12, [R134+0x9000] ;  /* 0x00900000860c783b */ /* 0x000ea20000004200 */
[----:B------:R-:W3:Y:S01]  /*12920*/  MUFU.EX2 R173, R175 ;  /* 0x000000af00ad7308 */ /* 0x000ee20000000800 */
[----:B------:R-:W-:Y:S01]  /*12930*/  F2FP.F16.F32.PACK_AB R7, R116, R145 ;  /* 0x000000917407723e */ /* 0x000fe200000000ff */
[----:B------:R-:W-:-:S02]  /*12940*/  FFMA.FTZ R22, R113, R21, -R22 ;  /* 0x0000001571167223 */ /* 0x000fc40000010816 */
[----:B------:R-:W4:Y:S04]  /*12950*/  MUFU.EX2 R171, R5 ;  /* 0x0000000500ab7308 */ /* 0x000f280000000800 */
[----:B------:R-:W5:Y:S04]  /*12960*/  MUFU.EX2 R113, R117 ;  /* 0x0000007500717308 */ /* 0x000f680000000800 */
[----:B------:R1:W5:Y:S01]  /*12970*/  MUFU.EX2 R35, R22 ;  /* 0x0000001600237308 */ /* 0x0003620000000800 */
[----:B---3--:R-:W-:Y:S01]  /*12980*/  F2FP.F16.F32.PACK_AB R4, R173, R112 ;  /* 0x00000070ad04723e */ /* 0x008fe200000000ff */
[----:B------:R-:W-:Y:S01]  /*12990*/  FADD.FTZ R112, R112, R123 ;  /* 0x0000007b70707221 */ /* 0x000fe20000010000 */
[----:B----4-:R-:W-:-:S03]  /*129a0*/  F2FP.F16.F32.PACK_AB R6, R114, R171 ;  /* 0x000000ab7206723e */ /* 0x010fc600000000ff */
[----:B------:R-:W-:Y:S01]  /*129b0*/  FADD.FTZ R112, R173, R112 ;  /* 0x00000070ad707221 */ /* 0x000fe20000010000 */
[C---:B------:R-:W-:Y:S01]  /*129c0*/  F2FP.F16.F32.PACK_AB R5, R118.reuse, R167 ;  /* 0x000000a77605723e */ /* 0x040fe200000000ff */
[----:B------:R-:W-:Y:S01]  /*129d0*/  FADD.FTZ R167, R167, R102 ;  /* 0x00000066a7a77221 */ /* 0x000fe20000010000 */
[----:B------:R-:W-:Y:S02]  /*129e0*/  IMAD.MOV.U32 R102, RZ, RZ, R2 ;  /* 0x000000ffff667224 */ /* 0x000fe400078e0002 */
[----:B------:R-:W-:Y:S01]  /*129f0*/  FADD.FTZ R171, R171, R112 ;  /* 0x00000070abab7221 */ /* 0x000fe20000010000 */
[----:B------:R-:W-:Y:S02]  /*12a00*/  @P0 IMAD.MOV.U32 R102, RZ, RZ, R2 ;  /* 0x000000ffff660224 */ /* 0x000fe400078e0002 */
[----:B------:R-:W-:Y:S01]  /*12a10*/  FADD.FTZ R118, R118, R167 ;  /* 0x000000a776767221 */ /* 0x000fe20000010000 */
[----:B-1----:R-:W-:Y:S01]  /*12a20*/  LDSM.16.MT88.4 R20, [R130+0x9800] ;  /* 0x009800008214783b */ /* 0x002fe20000004200 */
[----:B------:R-:W-:Y:S03]  /*12a30*/  HMMA.16816.F32 R88, R4, R8, R88 ;  /* 0x000000080458723c */ /* 0x000fe60000001858 */
        /* <DEDUP_REMOVED lines=24> */
[----:B------:R-:W-:Y:S03]  /*12bc0*/  HMMA.16816.F32 R64, R4, R14, R64 ;  /* 0x0000000e0440723c */ /* 0x000fe60000001840 */
[----:B-----5:R-:W-:Y:S01]  /*12bd0*/  F2FP.F16.F32.PACK_AB R4, R113, R126 ;  /* 0x0000007e7104723e */ /* 0x020fe200000000ff */
[----:B------:R-:W2:Y:S01]  /*12be0*/  LDSM.16.MT88.4 R12, [R128+0x9800] ;  /* 0x00980000800c783b */ /* 0x000ea20000004200 */
        /* <DEDUP_REMOVED lines=8> */
[----:B---3--:R-:W-:Y:S03]  /*12c70*/  HMMA.16816.F32 R80, R4, R16, R80 ;  /* 0x000000100450723c */ /* 0x008fe60000001850 */
[----:B------:R-:W-:Y:S01]  /*12c80*/  FADD.FTZ R120, R120, R103 ;  /* 0x0000006778787221 */ /* 0x000fe20000010000 */
[----:B------:R-:W-:-:S03]  /*12c90*/  FADD.FTZ R163, R35, R122 ;  /* 0x0000007a23a37221 */ /* 0x000fc60000010000 */
        /* <DEDUP_REMOVED lines=10> */
[C---:B------:R-:W-:Y:S08]  /*12d40*/  HMMA.16816.F32 R84, R4.reuse, R22, R84 ;  /* 0x000000160454723c */ /* 0x040ff00000001854 */
[C---:B---3--:R-:W-:Y:S08]  /*12d50*/  HMMA.16816.F32 R44, R4.reuse, R16, R44 ;  /* 0x00000010042c723c */ /* 0x048ff0000000182c */
[C---:B-1----:R-:W-:Y:S08]  /*12d60*/  HMMA.16816.F32 R36, R4.reuse, R8, R36 ;  /* 0x000000080424723c */ /* 0x042ff00000001824 */
[C---:B------:R-:W-:Y:S01]  /*12d70*/  HMMA.16816.F32 R40, R4.reuse, R10, R40 ;  /* 0x0000000a0428723c */ /* 0x040fe20000001828 */
[----:B------:R-:W1:Y:S07]  /*12d80*/  LDSM.16.MT88.4 R8, [R128+0xb800] ;  /* 0x00b800008008783b */ /* 0x000e6e0000004200 */
[C---:B------:R-:W-:Y:S08]  /*12d90*/  HMMA.16816.F32 R48, R4.reuse, R18, R48 ;  /* 0x000000120430723c */ /* 0x040ff00000001830 */
[C---:B--2---:R-:W-:Y:S08]  /*12da0*/  HMMA.16816.F32 R52, R4.reuse, R12, R52 ;  /* 0x0000000c0434723c */ /* 0x044ff00000001834 */
[C---:B------:R-:W-:Y:S08]  /*12db0*/  HMMA.16816.F32 R56, R4.reuse, R14, R56 ;  /* 0x0000000e0438723c */ /* 0x040ff00000001838 */
[C---:B-1----:R-:W-:Y:S08]  /*12dc0*/  HMMA.16816.F32 R60, R4.reuse, R8, R60 ;  /* 0x00000008043c723c */ /* 0x042ff0000000183c */
[----:B------:R-:W-:Y:S01]  /*12dd0*/  HMMA.16816.F32 R64, R4, R10, R64 ;  /* 0x0000000a0440723c */ /* 0x000fe20000001840 */
[----:B------:R-:W-:-:S04]  /*12de0*/  NOP ;  /* 0x0000000000007918 */ /* 0x000fc80000000000 */
[----:B------:R-:W-:-:S15]  /*12df0*/  @P0 BRA `(.L_x_14426) ;  /* 0x0000000000040947 */ /* 0x000fde0003800000 */
.L_x_14417:
[----:B------:R-:W-:-:S05]  /*12e00*/  IADD3 R107, PT, PT, R109, -0x1, RZ ;  /* 0xffffffff6d6b7810 */ /* 0x000fca0007ffe0ff */
.L_x_14426:
[----:B------:R-:W-:Y:S05]  /*12e10*/  BSYNC B2 ;  /* 0x0000000000027941 */ /* 0x000fea0003800000 */
.L_x_14416:
        /* <DEDUP_REMOVED lines=14> */
.L_x_14434:
        /* <DEDUP_REMOVED lines=77> */
.L_x_14429:
[----:B------:R-:W-:Y:S05]  /*133d0*/  BSYNC.RECONVERGENT B0 ;  /* 0x0000000000007941 */ /* 0x000fea0003800200 */
.L_x_14428:
        /* <DEDUP_REMOVED lines=26> */
[----:B------:R-:W-:Y:S06]  /*13580*/  LDGSTS.E.BYPASS.LTC128B.128 [R3+0xb000], desc[UR4][R12.64+0x80] ;  /* 0x0b0000800c037fae */ /* 0x000fec000b981a04 */
        /* <DEDUP_REMOVED lines=14> */
[----:B------:R-:W1:Y:S03]  /*13670*/  LDSM.16.M88.4 R124, [R133+0x5800] ;  /* 0x00580000857c783b */ /* 0x000e660000000200 */
[C---:B--2---:R-:W-:Y:S03]  /*13680*/  HMMA.16816.F32 R12, R32.reuse, R16, RZ ;  /* 0x00000010200c723c */ /* 0x044fe600000018ff */
[----:B------:R-:W2:Y:S05]  /*13690*/  LD.E R102, desc[UR4][R100.64+0x18c] ;  /* 0x00018c0464667980 */ /* 0x000eaa000c101900 */
        /* <DEDUP_REMOVED lines=17> */
[----:B------:R-:W4:Y:S07]  /*137b0*/  LDSM.16.M88.4 R108, [R132+0x5000] ;  /* 0x00500000846c783b */ /* 0x000f2e0000000200 */
        /* <DEDUP_REMOVED lines=8> */
[----:B------:R-:W1:Y:S07]  /*13840*/  LDSM.16.M88.4 R108, [R135] ;  /* 0x00000000876c783b */ /* 0x000e6e0000000200 */
[C---:B------:R-:W-:Y:S08]  /*13850*/  HMMA.16816.F32 R28, R104.reuse, R120, R28 ;  /* 0x00000078681c723c */ /* 0x040ff0000000181c */
[----:B------:R-:W-:Y:S01]  /*13860*/  HMMA.16816.F32 R32, R104, R122, R32 ;  /* 0x0000007a6820723c */ /* 0x000fe20000001820 */
[----:B------:R-:W3:Y:S06]  /*13870*/  LDSM.16.M88.4 R104, [R131+0x5000] ;  /* 0x005000008368783b */ /* 0x000eec0000000200 */
[----:B------:R-:W4:Y:S01]  /*13880*/  LDSM.16.M88.4 R120, [R131+0x5800] ;  /* 0x005800008378783b */ /* 0x000f220000000200 */
[C---:B-1----:R-:W-:Y:S08]  /*13890*/  HMMA.16816.F32 R4, R108.reuse, R112, R4 ;  /* 0x000000706c04723c */ /* 0x042ff00000001804 */
[C---:B------:R-:W-:Y:S01]  /*138a0*/  HMMA.16816.F32 R8, R108.reuse, R114, R8 ;  /* 0x000000726c08723c */ /* 0x040fe20000001808 */
[----:B------:R-:W-:Y:S07]  /*138b0*/  LDSM.16.M88.4 R112, [R138+0x6000] ;  /* 0x006000008a70783b */ /* 0x000fee0000000200 */
[C---:B------:R-:W-:Y:S08]  /*138c0*/  HMMA.16816.F32 R12, R108.reuse, R116, R12 ;  /* 0x000000746c0c723c */ /* 0x040ff0000000180c */
[C---:B------:R-:W-:Y:S01]  /*138d0*/  HMMA.16816.F32 R16, R108.reuse, R118, R16 ;  /* 0x000000766c10723c */ /* 0x040fe20000001810 */
[----:B------:R-:W-:Y:S07]  /*138e0*/  LDSM.16.M88.4 R116, [R138+0x6800] ;  /* 0x006800008a74783b */ /* 0x000fee0000000200 */
[C---:B---3--:R-:W-:Y:S08]  /*138f0*/  HMMA.16816.F32 R20, R108.reuse, R104, R20 ;  /* 0x000000686c14723c */ /* 0x048ff00000001814 */
[C---:B------:R-:W-:Y:S01]  /*13900*/  HMMA.16816.F32 R24, R108.reuse, R106, R24 ;  /* 0x0000006a6c18723c */ /* 0x040fe20000001818 */
[----:B------:R-:W1:Y:S07]  /*13910*/  LDSM.16.M88.4 R104, [R139+0x2000] ;  /* 0x002000008b68783b */ /* 0x000e6e0000000200 */
[C---:B----4-:R-:W-:Y:S08]  /*13920*/  HMMA.16816.F32 R28, R108.reuse, R120, R28 ;  /* 0x000000786c1c723c */ /* 0x050ff0000000181c */
        /* <DEDUP_REMOVED lines=27> */
[----:B------:R-:W1:Y:S06]  /*13ae0*/  LDSM.16.M88.4 R108, [R132+0x7000] ;  /* 0x00700000846c783b */ /* 0x000e6c0000000200 */
[----:B------:R-:W-:Y:S01]  /*13af0*/  LDSM.16.M88.4 R112, [R135+0x2000] ;  /* 0x002000008770783b */ /* 0x000fe20000000200 */
[C---:B----4-:R-:W-:Y:S08]  /*13b00*/  HMMA.16816.F32 R4, R116.reuse, R120, R4 ;  /* 0x000000787404723c */ /* 0x050ff00000001804 */
[C---:B------:R-:W-:Y:S01]  /*13b10*/  HMMA.16816.F32 R8, R116.reuse, R122, R8 ;  /* 0x0000007a7408723c */ /* 0x040fe20000001808 */
[----:B------:R-:W-:Y:S07]  /*13b20*/  LDSM.16.M88.4 R120, [R131+0x6000] ;  /* 0x006000008378783b */ /* 0x000fee0000000200 */
[C---:B---3--:R-:W-:Y:S08]  /*13b30*/  HMMA.16816.F32 R12, R116.reuse, R104, R12 ;  /* 0x00000068740c723c */ /* 0x048ff0000000180c */
[C---:B------:R-:W-:Y:S01]  /*13b40*/  HMMA.16816.F32 R16, R116.reuse, R106, R16 ;  /* 0x0000006a7410723c */ /* 0x040fe20000001810 */
[----:B------:R-:W3:Y:S07]  /*13b50*/  LDSM.16.M88.4 R104, [R132+0x7800] ;  /* 0x007800008468783b */ /* 0x000eee0000000200 */
[C---:B-1----:R-:W-:Y:S08]  /*13b60*/  HMMA.16816.F32 R20, R116.reuse, R108, R20 ;  /* 0x0000006c7414723c */ /* 0x042ff00000001814 */
[C---:B------:R-:W-:Y:S08]  /*13b70*/  HMMA.16816.F32 R24, R116.reuse, R110, R24 ;  /* 0x0000006e7418723c */ /* 0x040ff00000001818 */
        /* <DEDUP_REMOVED lines=8> */
[-C--:B------:R-:W-:Y:S02]  /*13c00*/  FMUL.FTZ R111, R7, R102.reuse ;  /* 0x00000066076f7220 */ /* 0x080fe40000410000 */
[----:B------:R-:W2:Y:S01]  /*13c10*/  LDSM.16.M88.4 R4, [R131+0x7000] ;  /* 0x007000008304783b */ /* 0x000ea20000000200 */
        /* <DEDUP_REMOVED lines=8> */
[C---:B------:R-:W-:Y:S09]  /*13ca0*/  HMMA.16816.F32 R16, R112.reuse, R106, R16 ;  /* 0x0000006a7010723c */ /* 0x040ff20000001810 */
[----:B------:R5:W1:Y:S01]  /*13cb0*/  MUFU.TANH R117, R11 ;  /* 0x0000000b00757308 */ /* 0x000a620000002400 */
[-C--:B------:R-:W-:Y:S01]  /*13cc0*/  FMUL.FTZ R118, R12, R102.reuse ;  /* 0x000000660c767220 */ /* 0x080fe20000410000 */
[-C--:B------:R-:W-:Y:S01]  /*13cd0*/  FMUL.FTZ R13, R13, R102.reuse ;  /* 0x000000660d0d7220 */ /* 0x080fe20000410000 */
[-C--:B------:R-:W-:Y:S01]  /*13ce0*/  FMUL.FTZ R14, R14, R102.reuse ;  /* 0x000000660e0e7220 */ /* 0x080fe20000410000 */
[-C--:B------:R-:W-:Y:S06]  /*13cf0*/  FMUL.FTZ R15, R15, R102.reuse ;  /* 0x000000660f0f7220 */ /* 0x080fec0000410000 */
[----:B------:R-:W1:Y:S01]  /*13d00*/  MUFU.TANH R12, R118 ;  /* 0x00000076000c7308 */ /* 0x000e620000002400 */
[C---:B--2---:R-:W-:Y:S09]  /*13d10*/  HMMA.16816.F32 R20, R112.reuse, R4, R20 ;  /* 0x000000047014723c */ /* 0x044ff20000001814 */
[----:B------:R-:W2:Y:S01]  /*13d20*/  MUFU.TANH R109, R109 ;  /* 0x0000006d006d7308 */ /* 0x000ea20000002400 */
        /* <DEDUP_REMOVED lines=18> */
[----:B------:R1:W1:Y:S10]  /*13e50*/  MUFU.TANH R104, R103 ;  /* 0x0000006700687308 */ /* 0x0002740000002400 */
[----:B------:R-:W1:Y:S01]  /*13e60*/  MUFU.TANH R13, R13 ;  /* 0x0000000d000d7308 */ /* 0x000e620000002400 */
[C---:B-----5:R-:W-:Y:S03]  /*13e70*/  HMMA.16816.F32 R28, R112.reuse, R8, R28 ;  /* 0x00000008701c723c */ /* 0x060fe6000000181c */
[-C--:B------:R-:W-:Y:S06]  /*13e80*/  FMUL.FTZ R9, R25, R102.reuse ;  /* 0x0000006619097220 */ /* 0x080fec0000410000 */
[----:B------:R-:W1:Y:S01]  /*13e90*/  MUFU.TANH R14, R14 ;  /* 0x0000000e000e7308 */ /* 0x000e620000002400 */
        /* <DEDUP_REMOVED lines=15> */
[----:B------:R1:W1:Y:S10]  /*13f90*/  MUFU.TANH R177, R22 ;  /* 0x0000001600b17308 */ /* 0x0002740000002400 */
        /* <DEDUP_REMOVED lines=14> */
[----:B-1----:R-:W2:Y:S01]  /*14080*/  @!P2 LD.E R22, desc[UR4][R100.64+0x38] ;  /* 0x000038046416a980 */ /* 0x002ea2000c101900 */
        /* <DEDUP_REMOVED lines=73> */
.L_x_14433:
[----:B------:R-:W-:Y:S05]  /*14520*/  BSYNC.RECONVERGENT B0 ;  /* 0x0000000000007941 */ /* 0x000fea0003800200 */
.L_x_14432:
        /* <DEDUP_REMOVED lines=20> */
.L_x_14431:
[----:B------:R-:W-:Y:S05]  /*14670*/  BSYNC.RECONVERGENT B1 ;  /* 0x0000000000017941 */ /* 0x000fea0003800200 */
.L_x_14430:
[----:B-1----:R-:W3:Y:S01]  /*14680*/  LD.E R103, desc[UR4][R100.64+0xdc] ;  /* 0x0000dc0464677980 */ /* 0x002ee2000c101900 */
[C---:B------:R-:W-:Y:S01]  /*14690*/  VIADD R33, R166.reuse, 0xffffffe1 ;  /* 0xffffffe1a6217836 */ /* 0x040fe20000000000 */
[CC--:B------:R-:W-:Y:S01]  /*146a0*/  ISETP.GE.AND P4, PT, R166.reuse, R159.reuse, PT ;  /* 0x0000009fa600720c */ /* 0x0c0fe20003f86270 */
[C---:B------:R-:W-:Y:S01]  /*146b0*/  VIADD R26, R166.reuse, 0xffffffe9 ;  /* 0xffffffe9a61a7836 */ /* 0x040fe20000000000 */
[CC--:B------:R-:W-:Y:S01]  /*146c0*/  ISETP.GE.AND P1, PT, R166.reuse, R158.reuse, PT ;  /* 0x0000009ea600720c */ /* 0x0c0fe20003f26270 */
[C---:B--2---:R-:W-:Y:S01]  /*146d0*/  VIADD R3, R166.reuse, 0xffffffe0 ;  /* 0xffffffe0a6037836 */ /* 0x044fe20000000000 */
        /* <DEDUP_REMOVED lines=43> */
[----:B------:R-:W-:Y:S01]  /*14990*/  FSEL R181, R8, -INF , P4 ;  /* 0xff80000008b57808 */ /* 0x000fe20002000000 */
[----:B------:R-:W-:Y:S01]  /*149a0*/  VIADD R8, R166, 0x19 ;  /* 0x00000019a6087836 */ /* 0x000fe20000000000 */
        /* <DEDUP_REMOVED lines=23> */
[----:B------:R-:W-:Y:S02]  /*14b20*/  FSEL R31, R104, -INF , P1 ;  /* 0xff800000681f7808 */ /* 0x000fe40000800000 */
[----:B------:R-:W-:Y:S02]  /*14b30*/  ISETP.GE.AND P4, PT, R6, R158, PT ;  /* 0x0000009e0600720c */ /* 0x000fe40003f86270 */
[----:B------:R-:W-:Y:S02]  /*14b40*/  FSEL R104, R32, -INF , P0 ;  /* 0xff80000020687808 */ /* 0x000fe40000000000 */
[-C--:B------:R-:W-:Y:S02]  /*14b50*/  ISETP.GE.AND P0, PT, R29, R156.reuse, PT ;  /* 0x0000009c1d00720c */ /* 0x080fe40003f06270 */
[C---:B------:R-:W-:Y:S01]  /*14b60*/  ISETP.GE.AND P1, PT, R166.reuse, R157, PT ;  /* 0x0000009da600720c */ /* 0x040fe20003f26270 */
[----:B------:R-:W-:Y:S01]  /*14b70*/  VIADD R166, R166, 0xffffffc0 ;  /* 0xffffffc0a6a67836 */ /* 0x000fe20000000000 */
[----:B------:R-:W-:Y:S02]  /*14b80*/  FSEL R173, R19, -INF , P3 ;  /* 0xff80000013ad7808 */ /* 0x000fe40001800000 */
[----:B------:R-:W-:Y:S02]  /*14b90*/  FSEL R10, R10, -INF , P4 ;  /* 0xff8000000a0a7808 */ /* 0x000fe40002000000 */
[----:B------:R-:W-:Y:S02]  /*14ba0*/  FSEL R19, R108, -INF , !P6 ;  /* 0xff8000006c137808 */ /* 0x000fe40007000000 */
[-C--:B------:R-:W-:Y:S02]  /*14bb0*/  ISETP.GE.AND P4, PT, R33, R156.reuse, PT ;  /* 0x0000009c2100720c */ /* 0x080fe40003f86270 */
[-C--:B------:R-:W-:Y:S02]  /*14bc0*/  ISETP.GE.AND P6, PT, R26, R156.reuse, PT ;  /* 0x0000009c1a00720c */ /* 0x080fe40003fc6270 */
[----:B------:R-:W-:Y:S02]  /*14bd0*/  FSEL R15, R31, -INF , !P0 ;  /* 0xff8000001f0f7808 */ /* 0x000fe40004000000 */
[----:B------:R-:W-:Y:S02]  /*14be0*/  ISETP.GE.AND P3, PT, R8, R159, PT ;  /* 0x0000009f0800720c */ /* 0x000fe40003f66270 */
[----:B------:R-:W-:Y:S02]  /*14bf0*/  FSEL R177, R177, -INF , !P1 ;  /* 0xff800000b1b17808 */ /* 0x000fe40004800000 */
[----:B------:R-:W-:Y:S02]  /*14c00*/  ISETP.GE.AND P0, PT, R28, R156, PT ;  /* 0x0000009c1c00720c */ /* 0x000fe40003f06270 */
[-C--:B------:R-:W-:Y:S02]  /*14c10*/  ISETP.GE.AND P1, PT, R3, R158.reuse, PT ;  /* 0x0000009e0300720c */ /* 0x080fe40003f26270 */
[----:B------:R-:W-:Y:S02]  /*14c20*/  FSEL R13, R30, -INF , !P6 ;  /* 0xff8000001e0d7808 */ /* 0x000fe40007000000 */
[----:B------:R-:W-:Y:S02]  /*14c30*/  FSEL R17, R109, -INF , !P4 ;  /* 0xff8000006d117808 */ /* 0x000fe40006000000 */
[-C--:B------:R-:W-:Y:S02]  /*14c40*/  ISETP.GE.AND P6, PT, R28, R157.reuse, PT ;  /* 0x0000009d1c00720c */ /* 0x080fe40003fc6270 */
[-C--:B------:R-:W-:Y:S02]  /*14c50*/  ISETP.GE.AND P4, PT, R26, R157.reuse, PT ;  /* 0x0000009d1a00720c */ /* 0x080fe40003f86270 */
[----:B------:R-:W-:Y:S02]  /*14c60*/  FSEL R118, R118, -INF , P3 ;  /* 0xff80000076767808 */ /* 0x000fe40001800000 */
[----:B------:R-:W-:Y:S02]  /*14c70*/  FSEL R105, R27, -INF , P1 ;  /* 0xff8000001b697808 */ /* 0x000fe40000800000 */
[----:B------:R-:W-:Y:S02]  /*14c80*/  ISETP.GE.AND P3, PT, R4, R158, PT ;  /* 0x0000009e0400720c */ /* 0x000fe40003f66270 */
[----:B------:R-:W-:Y:S02]  /*14c90*/  FSEL R193, R193, -INF , !P0 ;  /* 0xff800000c1c17808 */ /* 0x000fe40004000000 */
[-C--:B------:R-:W-:Y:S02]  /*14ca0*/  ISETP.GE.AND P1, PT, R29, R157.reuse, PT ;  /* 0x0000009d1d00720c */ /* 0x080fe40003f26270 */
[-C--:B------:R-:W-:Y:S01]  /*14cb0*/  ISETP.GE.AND P0, PT, R24, R156.reuse, PT ;  /* 0x0000009c1800720c */ /* 0x080fe20003f06270 */
[----:B------:R-:W-:Y:S01]  /*14cc0*/  LDSM.16.MT88.4 R28, [R129+0x8000] ;  /* 0x00800000811c783b */ /* 0x000fe20000004200 */
[----:B------:R-:W-:Y:S02]  /*14cd0*/  FSEL R189, R14, -INF , !P6 ;  /* 0xff8000000ebd7808 */ /* 0x000fe40007000000 */
[----:B------:R-:W-:Y:S02]  /*14ce0*/  FSEL R9, R117, -INF , !P4 ;  /* 0xff80000075097808 */ /* 0x000fe40006000000 */
[-C--:B------:R-:W-:Y:S02]  /*14cf0*/  ISETP.GE.AND P4, PT, R23, R157.reuse, PT ;  /* 0x0000009d1700720c */ /* 0x080fe40003f86270 */
[----:B------:R-:W-:Y:S02]  /*14d00*/  FSEL R106, R11, -INF , P3 ;  /* 0xff8000000b6a7808 */ /* 0x000fe40001800000 */
        /* <DEDUP_REMOVED lines=11> */
[-C--:B------:R-:W-:Y:S02]  /*14dc0*/  ISETP.GE.AND P5, PT, R25, R156.reuse, PT ;  /* 0x0000009c1900720c */ /* 0x080fe40003fa6270 */
[----:B------:R-:W-:Y:S02]  /*14dd0*/  FSEL R145, R145, -INF , !P1 ;  /* 0xff80000091917808 */ /* 0x000fe40004800000 */
[----:B------:R-:W-:Y:S02]  /*14de0*/  FSEL R183, R183, -INF , !P0 ;  /* 0xff800000b7b77808 */ /* 0x000fe40004000000 */
[----:B------:R-:W-:Y:S02]  /*14df0*/  FMNMX3.FTZ R6, R0, R19, R17, !PT ;  /* 0x0000001300067276 */ /* 0x000fe40007810011 */
[----:B------:R-:W-:Y:S02]  /*14e00*/  ISETP.GE.AND P1, PT, R22, R157, PT ;  /* 0x0000009d1600720c */ /* 0x000fe40003f26270 */
[-C--:B------:R-:W-:Y:S02]  /*14e10*/  ISETP.GE.AND P0, PT, R12, R156.reuse, PT ;  /* 0x0000009c0c00720c */ /* 0x080fe40003f06270 */
[----:B------:R-:W-:Y:S02]  /*14e20*/  FSEL R5, R111, -INF , !P3 ;  /* 0xff8000006f057808 */ /* 0x000fe40005800000 */
[----:B------:R-:W-:Y:S02]  /*14e30*/  FMNMX3.FTZ R6, R6, R15, R13, !PT ;  /* 0x0000000f06067276 */ /* 0x000fe4000781000d */
[----:B------:R-:W-:Y:S02]  /*14e40*/  FSEL R127, R127, -INF , !P5 ;  /* 0xff8000007f7f7808 */ /* 0x000fe40006800000 */
[----:B------:R-:W-:Y:S02]  /*14e50*/  FSEL R179, R179, -INF , !P0 ;  /* 0xff800000b3b37808 */ /* 0x000fe40004000000 */
[----:B------:R-:W-:Y:S02]  /*14e60*/  FSEL R175, R175, -INF , !P1 ;  /* 0xff800000afaf7808 */ /* 0x000fe40004800000 */
[CC--:B------:R-:W-:Y:S02]  /*14e70*/  ISETP.GE.AND P0, PT, R4.reuse, R156.reuse, PT ;  /* 0x0000009c0400720c */ /* 0x0c0fe40003f06270 */
[-C--:B------:R-:W-:Y:S02]  /*14e80*/  ISETP.GE.AND P1, PT, R4, R157.reuse, PT ;  /* 0x0000009d0400720c */ /* 0x080fe40003f26270 */
[----:B------:R-:W-:Y:S02]  /*14e90*/  ISETP.GE.AND P3, PT, R25, R157, PT ;  /* 0x0000009d1900720c */ /* 0x000fe40003f66270 */
[----:B------:R-:W-:Y:S02]  /*14ea0*/  FMNMX3.FTZ R4, R2, R7, R5, !PT ;  /* 0x0000000702047276 */ /* 0x000fe40007810005 */
[----:B------:R-:W-:Y:S02]  /*14eb0*/  FMNMX3.FTZ R6, R6, R193, R127, !PT ;  /* 0x000000c106067276 */ /* 0x000fe4000781007f */
[----:B------:R-:W-:Y:S02]  /*14ec0*/  ISETP.GE.AND P5, PT, R24, R157, PT ;  /* 0x0000009d1800720c */ /* 0x000fe40003fa6270 */
[----:B------:R-:W-:Y:S02]  /*14ed0*/  FMNMX3.FTZ R4, R4, R11, R9, !PT ;  /* 0x0000000b04047276 */ /* 0x000fe40007810009 */
[----:B------:R-:W-:Y:S02]  /*14ee0*/  FSEL R167, R167, -INF , !P3 ;  /* 0xff800000a7a77808 */ /* 0x000fe40005800000 */
[----:B------:R-:W-:Y:S02]  /*14ef0*/  FMNMX3.FTZ R6, R6, R191, R145, !PT ;  /* 0x000000bf06067276 */ /* 0x000fe40007810091 */
[----:B------:R-:W-:Y:S02]  /*14f00*/  FSEL R187, R16, -INF , !P5 ;  /* 0xff80000010bb7808 */ /* 0x000fe40006800000 */
[----:B------:R-:W-:Y:S02]  /*14f10*/  ISETP.GE.AND P3, PT, R21, R157, PT ;  /* 0x0000009d1500720c */ /* 0x000fe40003f66270 */
[----:B------:R-:W-:Y:S02]  /*14f20*/  FMNMX3.FTZ R4, R4, R189, R167, !PT ;  /* 0x000000bd04047276 */ /* 0x000fe400078100a7 */
[----:B------:R-:W-:Y:S02]  /*14f30*/  FMNMX3.FTZ R6, R6, R185, R183, !PT ;  /* 0x000000b906067276 */ /* 0x000fe400078100b7 */
[----:B------:R-:W-:Y:S02]  /*14f40*/  ISETP.GE.AND P5, PT, R12, R157, PT ;  /* 0x0000009d0c00720c */ /* 0x000fe40003fa6270 */
[----:B------:R-:W-:Y:S02]  /*14f50*/  FSEL R125, R20, -INF , !P4 ;  /* 0xff800000147d7808 */ /* 0x000fe40006000000 */
[----:B------:R-:W-:Y:S02]  /*14f60*/  FSEL R173, R173, -INF , !P3 ;  /* 0xff800000adad7808 */ /* 0x000fe40005800000 */
[----:B------:R-:W-:Y:S02]  /*14f70*/  FMNMX3.FTZ R4, R4, R187, R169, !PT ;  /* 0x000000bb04047276 */ /* 0x000fe400078100a9 */
[----:B------:R-:W-:Y:S02]  /*14f80*/  FSEL R123, R123, -INF , !P0 ;  /* 0xff8000007b7b7808 */ /* 0x000fe40004000000 */
[-C--:B------:R-:W-:Y:S02]  /*14f90*/  ISETP.GE.AND P4, PT, R8, R156.reuse, PT ;  /* 0x0000009c0800720c */ /* 0x080fe40003f86270 */
[C---:B------:R-:W-:Y:S02]  /*14fa0*/  ISETP.GE.AND P3, PT, R3.reuse, R156, PT ;  /* 0x0000009c0300720c */ /* 0x040fe40003f66270 */
[----:B------:R-:W-:Y:S02]  /*14fb0*/  FMNMX3.FTZ R6, R6, R181, R179, !PT ;  /* 0x000000b506067276 */ /* 0x000fe400078100b3 */
        /* <DEDUP_REMOVED lines=8> */
[----:B------:R-:W-:Y:S02]  /*15040*/  ISETP.GE.AND P0, PT, R8, R157, PT ;  /* 0x0000009d0800720c */ /* 0x000fe40003f06270 */
        /* <DEDUP_REMOVED lines=303> */
.L_x_14427:
        /* <DEDUP_REMOVED lines=10> */
.L_x_14442:
        /* <DEDUP_REMOVED lines=207> */
.L_x_14437:
[----:B------:R-:W-:Y:S05]  /*170d0*/  BSYNC.RECONVERGENT B0 ;  /* 0x0000000000007941 */ /* 0x000fea0003800200 */
.L_x_14436:
        /* <DEDUP_REMOVED lines=18> */
[----:B--23--:R-:W-:Y:S05]  /*17200*/  @P6 RET.REL.NODEC R148 `(_ZN5flash24flash_fwd_splitkv_kernelI23Flash_fwd_kernel_traitsILi128ELi64ELi64ELi4ELb0ELb0EN7cutlass6half_tE19Flash_kernel_traitsILi128ELi64ELi64ELi4ES3_EELb0ELb1ELb0ELb0ELb1ELb1ELb1ELb1EEEvNS_16Flash_fwd_paramsE) ;  /* 0xfffffe8c947c6950 */ /* 0x00cfea0003c3ffff */
[----:B------:R-:W-:Y:S01]  /*17210*/  MOV R149, 0x0 ;  /* 0x0000000000957802 */ /* 0x000fe20000000f00 */
[----:B------:R-:W-:Y:S04]  /*17220*/  ST.E.128 desc[UR4][R76.64+0x7000], R64 ;  /* 0x007000404c007985 */ /* 0x000fe8000c101d04 */
[----:B------:R1:W-:Y:S02]  /*17230*/  ST.E.128 desc[UR4][R76.64+0x7100], R60 ;  /* 0x0071003c4c007985 */ /* 0x0003e4000c101d04 */
[----:B-1----:R-:W-:Y:S05]  /*17240*/  RET.REL.NODEC R148 `(_ZN5flash24flash_fwd_splitkv_kernelI23Flash_fwd_kernel_traitsILi128ELi64ELi64ELi4ELb0ELb0EN7cutlass6half_tE19Flash_kernel_traitsILi128ELi64ELi64ELi4ES3_EELb0ELb1ELb0ELb0ELb1ELb1ELb1ELb1EEEvNS_16Flash_fwd_paramsE) ;  /* 0xfffffe8c946c7950 */ /* 0x002fea0003c3ffff */
.L_x_14435:
[----:B------:R-:W-:Y:S01]  /*17250*/  MOV R5, 0x2 ;  /* 0x0000000200057802 */ /* 0x000fe20000000f00 */
[----:B------:R-:W-:Y:S01]  /*17260*/  IMAD.MOV.U32 R6, RZ, RZ, -0x1 ;  /* 0xffffffffff067424 */ /* 0x000fe200078e00ff */
[----:B------:R-:W-:-:S07]  /*17270*/  MOV R2, 0x1f ;  /* 0x0000001f00027802 */ /* 0x000fce0000000f00 */
[----:B-1---5:R-:W-:Y:S05]  /*17280*/  WARPSYNC.COLLECTIVE R6, `(.L_x_14438) ;  /* 0x0000000006087348 */ /* 0x022fea0003c00000 */
[----:B------:R2:W3:Y:S02]  /*17290*/  SHFL.BFLY P0, R8, R163, R5, R2 ;  /* 0x0c000005a3087389 */ /* 0x0004e40000000002 */
[----:B-123-5:R-:W-:Y:S05]  /*172a0*/  ENDCOLLECTIVE ;  /* 0x000000000000791b */ /* 0x02efea0003800000 */
.L_x_14438:
[----:B------:R-:W-:Y:S02]  /*172b0*/  MOV R4, R8 ;  /* 0x0000000800047202 */ /* 0x000fe40000000f00 */
[----:B------:R-:W-:-:S03]  /*172c0*/  MOV R5, 0x1 ;  /* 0x0000000100057802 */ /* 0x000fc60000000f00 */
[----:B------:R-:W-:-:S04]  /*172d0*/  FADD.FTZ R9, R4, R163 ;  /* 0x000000a304097221 */ /* 0x000fc80000010000 */
[----:B------:R-:W-:-:S07]  /*172e0*/  IMAD.MOV.U32 R163, RZ, RZ, R9 ;  /* 0x000000ffffa37224 */ /* 0x000fce00078e0009 */
[----:B------:R-:W-:Y:S05]  /*172f0*/  WARPSYNC.COLLECTIVE R6, `(.L_x_14439) ;  /* 0x0000000006087348 */ /* 0x000fea0003c00000 */
[----:B------:R1:W2:Y:S02]  /*17300*/  SHFL.BFLY P0, R8, R163, R5, R2 ;  /* 0x0c000005a3087389 */ /* 0x0002a40000000002 */
[----:B-12---:R-:W-:Y:S05]  /*17310*/  ENDCOLLECTIVE ;  /* 0x000000000000791b */ /* 0x006fea0003800000 */
.L_x_14439:
[----:B------:R-:W-:Y:S01]  /*17320*/  MOV R163, R161 ;  /* 0x000000a100a37202 */ /* 0x000fe20000000f00 */
[----:B------:R-:W-:Y:S01]  /*17330*/  IMAD.MOV.U32 R4, RZ, RZ, R8 ;  /* 0x000000ffff047224 */ /* 0x000fe200078e0008 */
[----:B------:R-:W-:-:S03]  /*17340*/  MOV R5, 0x2 ;  /* 0x0000000200057802 */ /* 0x000fc60000000f00 */
[----:B------:R-:W-:-:S07]  /*17350*/  FADD.FTZ R4, R9, R4 ;  /* 0x0000000409047221 */ /* 0x000fce0000010000 */
[----:B------:R-:W-:Y:S05]  /*17360*/  WARPSYNC.COLLECTIVE R6, `(.L_x_14440) ;  /* 0x0000000006087348 */ /* 0x000fea0003c00000 */
[----:B------:R1:W2:Y:S02]  /*17370*/  SHFL.BFLY P0, R8, R163, R5, R2 ;  /* 0x0c000005a3087389 */ /* 0x0002a40000000002 */
[----:B-12---:R-:W-:Y:S05]  /*17380*/  ENDCOLLECTIVE ;  /* 0x000000000000791b */ /* 0x006fea0003800000 */
.L_x_14440:
[----:B------:R-:W-:Y:S01]  /*17390*/  FADD.FTZ R7, R8, R161 ;  /* 0x000000a108077221 */ /* 0x000fe20000010000 */
[----:B------:R-:W-:-:S03]  /*173a0*/  MOV R5, 0x1 ;  /* 0x0000000100057802 */ /* 0x000fc60000000f00 */
[----:B------:R-:W-:-:S07]  /*173b0*/  IMAD.MOV.U32 R163, RZ, RZ, R7 ;  /* 0x000000ffffa37224 */ /* 0x000fce00078e0007 */
[----:B------:R-:W-:Y:S05]  /*173c0*/  WARPSYNC.COLLECTIVE R6, `(.L_x_14441) ;  /* 0x0000000006087348 */ /* 0x000fea0003c00000 */
[----:B------:R1:W2:Y:S02]  /*173d0*/  SHFL.BFLY P0, R8, R163, R5, R2 ;  /* 0x0c000005a3087389 */ /* 0x0002a40000000002 */
[----:B-12---:R-:W-:Y:S05]  /*173e0*/  ENDCOLLECTIVE ;  /* 0x000000000000791b */ /* 0x006fea0003800000 */
.L_x_14441:
[----:B------:R-:W-:Y:S01]  /*173f0*/  MOV R10, R8 ;  /* 0x00000008000a7202 */ /* 0x000fe20000000f00 */
[----:B------:R-:W-:Y:S06]  /*17400*/  BRA `(.L_x_14442) ;  /* 0xffffffec00f47947 */ /* 0x000fec000383ffff */
.L_x_14443:
        /* <DEDUP_REMOVED lines=15> */
.L_x_15009:


//--------------------- .text._ZN5flash24flash_fwd_splitkv_kernelI23Flash_fwd_kernel_traitsILi128ELi64ELi64ELi4ELb0ELb0EN7cutlass6half_tE19Flash_kernel_traitsILi128ELi64ELi64ELi4ES3_EELb0ELb1ELb1ELb0ELb0ELb0ELb1ELb1EEEvNS_16Flash_fwd_paramsE --------------------------
	.section	.text._ZN5flash24flash_fwd_splitkv_kernelI23Flash_fwd_kernel_traitsILi128ELi64ELi64ELi4ELb0ELb0EN7cutlass6half_tE19Flash_kernel_traitsILi128ELi64ELi64ELi4ES3_EELb0ELb1ELb1ELb0ELb0ELb0ELb1ELb1EEEvNS_16Flash_fwd_paramsE,"ax",@progbits
	.align	128
        .global         _ZN5flash24flash_fwd_splitkv_kernelI23Flash_fwd_kernel_traitsILi128ELi64ELi64ELi4ELb0ELb0EN7cutlass6half_tE19Flash_kernel_traitsILi128ELi64ELi64ELi4ES3_EELb0ELb1ELb1ELb0ELb0ELb0ELb1ELb1EEEvNS_16Flash_fwd_paramsE
        .type           _ZN5flash24flash_fwd_splitkv_kernelI23Flash_fwd_kernel_traitsILi128ELi64ELi64ELi4ELb0ELb0EN7cutlass6half_tE19Flash_kernel_traitsILi128ELi64ELi64ELi4ES3_EELb0ELb1ELb1ELb0ELb0ELb0ELb1ELb1EEEvNS_16Flash_fwd_paramsE,@function
        .size           _ZN5flash24flash_fwd_splitkv_kernelI23Flash_fwd_kernel_traitsILi128ELi64ELi64ELi4ELb0ELb0EN7cutlass6half_tE19Flash_kernel_traitsILi128ELi64ELi64ELi4ES3_EELb0ELb1ELb1ELb0ELb0ELb0ELb1ELb1EEEvNS_16Flash_fwd_paramsE,(.L_x_15010 - _ZN5flash24flash_fwd_splitkv_kernelI23Flash_fwd_kernel_traitsILi128ELi64ELi64ELi4ELb0ELb0EN7cutlass6half_tE19Flash_kernel_traitsILi128ELi64ELi64ELi4ES3_EELb0ELb1ELb1ELb0ELb0ELb0ELb1ELb1EEEvNS_16Flash_fwd_paramsE)
        .other          _ZN5flash24flash_fwd_splitkv_kernelI23Flash_fwd_kernel_traitsILi128ELi64ELi64ELi4ELb0ELb0EN7cutlass6half_tE19Flash_kernel_traitsILi128ELi64ELi64ELi4ES3_EELb0ELb1ELb1ELb0ELb0ELb0ELb1ELb1EEEvNS_16Flash_fwd_paramsE,@"STO_CUDA_ENTRY STV_DEFAULT"
_ZN5flash24flash_fwd_splitkv_kernelI23Flash_fwd_kernel_traitsILi128ELi64ELi64ELi4ELb0ELb0EN7cutlass6half_tE19Flash_kernel_traitsILi128ELi64ELi64ELi4ES3_EELb0ELb1ELb1ELb0ELb0ELb0ELb1ELb1EEEvNS_16Flash_fwd_paramsE:
.text._ZN5flash24flash_fwd_splitkv_kernelI23Flash_fwd_kernel_traitsILi128ELi64ELi64ELi4ELb0ELb0EN7cutlass6half_tE19Flash_kernel_traitsILi128ELi64ELi64ELi4ES3_EELb0ELb1ELb1ELb0ELb0ELb0ELb1ELb1EEEvNS_16Flash_fwd_paramsE:
        /* <DEDUP_REMOVED lines=8> */
[----:B------:R-:W4:Y:S01]  /*0080*/  LDC.64 R102, c[0x0][0x348] ;  /* 0x0000d200ff667b82 */ /* 0x000f220000000a00 */
        /* <DEDUP_REMOVED lines=8> */
[----:B--2---:R-:W-:Y:S02]  /*0110*/  IMAD.HI.U32 R159, R5, UR4, RZ ;  /* 0x00000004059f7c27 */ /* 0x004fe4000f8e00ff */
[----:B------:R-:W2:Y:S02]  /*0120*/  LDC R5, c[0x0][0x374] ;  /* 0x0000dd00ff057b82 */ /* 0x000ea40000000800 */
        /* <DEDUP_REMOVED lines=10> */
[----:B------:R-:W-:Y:S05]  /*01d0*/  CALL.REL.NOINC `($_ZN5flash24flash_fwd_splitkv_kernelI23Flash_fwd_kernel_traitsILi128ELi64ELi64ELi4ELb0ELb0EN7cutlass6half_tE19Flash_kernel_traitsILi128ELi64ELi64ELi4ES3_EELb0ELb1ELb1ELb0ELb0ELb0ELb1ELb1EEEvNS_16Flash_fwd_paramsE$_ZN5flash30compute_attn_1rowblock_splitkvI23Flash_fwd_kernel_traitsILi128ELi64ELi64ELi4ELb0ELb0EN7cutlass6half_tE19Flash_kernel_traitsILi128ELi64ELi64ELi4ES3_EELb0ELb1ELb1ELb0ELb0ELb0ELb1ELb1ENS_16Flash_fwd_paramsEEEvRKT8_iiiii) ;  /* 0x0000000000087944 */ /* 0x000fea0003c00000 */
[----:B------:R-:W-:Y:S05]  /*01e0*/  BSYNC.RECONVERGENT B4 ;  /* 0x0000000000047941 */ /* 0x000fea0003800200 */
.L_x_14444:
[----:B------:R-:W-:Y:S05]  /*01f0*/  EXIT ;  /* 0x000000000000794d */ /* 0x000fea0003800000 */
        .type           $_ZN5flash24flash_fwd_splitkv_kernelI23Flash_fwd_kernel_traitsILi128ELi64ELi64ELi4ELb0ELb0EN7cutlass6half_tE19Flash_kernel_traitsILi128ELi64ELi64ELi4ES3_EELb0ELb1ELb1ELb0ELb0ELb0ELb1ELb1EEEvNS_16Flash_fwd_paramsE$_ZN5flash30compute_attn_1rowblock_splitkvI23Flash_fwd_kernel_traitsILi128ELi64ELi64ELi4ELb0ELb0EN7cutlass6half_tE19Flash_kernel_traitsILi128ELi64ELi64ELi4ES3_EELb0ELb1ELb1ELb0ELb0ELb0ELb1ELb1ENS_16Flash_fwd_paramsEEEvRKT8_iiiii,@function
        .size           $_ZN5flash24flash_fwd_splitkv_kernelI23Flash_fwd_kernel_traitsILi128ELi64ELi64ELi4ELb0ELb0EN7cutlass6half_tE19Flash_kernel_traitsILi128ELi64ELi64ELi4ES3_EELb0ELb1ELb1ELb0ELb0ELb0ELb1ELb1EEEvNS_16Flash_fwd_paramsE$_ZN5flash30compute_attn_1rowblock_splitkvI23Flash_fwd_kernel_traitsILi128ELi64ELi64ELi4ELb0ELb0EN7cutlass6half_tE19Flash_kernel_traitsILi128ELi64ELi64ELi4ES3_EELb0ELb1ELb1ELb0ELb0ELb0ELb1ELb1ENS_16Flash_fwd_paramsEEEvRKT8_iiiii,(.L_x_15010 - $_ZN5flash24flash_fwd_splitkv_kernelI23Flash_fwd_kernel_traitsILi128ELi64ELi64ELi4ELb0ELb0EN7cutlass6half_tE19Flash_kernel_traitsILi128ELi64ELi64ELi4ES3_EELb0ELb1ELb1ELb0ELb0ELb0ELb1ELb1EEEvNS_16Flash_fwd_paramsE$_ZN5flash30compute_attn_1rowblock_splitkvI23Flash_fwd_kernel_traitsILi128ELi64ELi64ELi4ELb0ELb0EN7cutlass6half_tE19Flash_kernel_traitsILi128ELi64ELi64ELi4ES3_EELb0ELb1ELb1ELb0ELb0ELb0ELb1ELb1ENS_16Flash_fwd_paramsEEEvRKT8_iiiii)
$_ZN5flash24flash_fwd_splitkv_kernelI23Flash_fwd_kernel_traitsILi128ELi64ELi64ELi4ELb0ELb0EN7cutlass6half_tE19Flash_kernel_traitsILi128ELi64ELi64ELi4ES3_EELb0ELb1ELb1ELb0ELb0ELb0ELb1ELb1EEEvNS_16Flash_fwd_paramsE$_ZN5flash30compute_attn_1rowblock_splitkvI23Flash_fwd_kernel_traitsILi128ELi64ELi64ELi4ELb0ELb0EN7cutlass6half_tE19Flash_kernel_traitsILi128ELi64ELi64ELi4ES3_EELb0ELb1ELb1ELb0ELb0ELb0ELb1ELb1ENS_16Flash_fwd_paramsEEEvRKT8_iiiii:
        /* <DEDUP_REMOVED lines=39> */
.L_x_14446:
[----:B------:R-:W-:Y:S05]  /*0470*/  BSYNC.RECONVERGENT B0 ;  /* 0x0000000000007941 */ /* 0x000fea0003800200 */
.L_x_14445:
[----:B------:R-:W-:Y:S04]  /*0480*/  BSSY.RECONVERGENT B0, `(.L_x_14447) ;  /* 0x0000007000007945 */ /* 0x000fe80003800200 */
[----:B------:R-:W-:Y:S05]  /*0490*/  @!P3 BRA `(.L_x_14448) ;  /* 0x000000000014b947 */ /* 0x000fea0003800000 */
[----:B------:R-:W2:Y:S02]  /*04a0*/  LD.E.U8 R6, desc[UR4][R102.64+0x1b2] ;  /* 0x0001b20466067980 */ /* 0x000ea4000c101100 */
[----:B--2---:R-:W-:-:S13]  /*04b0*/  ISETP.NE.AND P1, PT, R6, RZ, PT ;  /* 0x000000ff0600720c */ /* 0x004fda0003f25270 */
[----:B------:R-:W2:Y:S02]  /*04c0*/  @P1 LD.E R6, desc[UR4][R12.64+0x4] ;  /* 0x000004040c061980 */ /* 0x000ea4000c101900 */
[----:B--2--5:R-:W-:-:S06]  /*04d0*/  @P1 IADD3 R67, PT, PT, R6, -R15, RZ ;  /* 0x8000000f06431210 */ /* 0x024fcc0007ffe0ff */
[----:B------:R2:W5:Y:S02]  /*04e0*/  @!P1 LD.E R67, desc[UR4][R12.64] ;  /* 0x000000040c439980 */ /* 0x000564000c101900 */
.L_x_14448:
[----:B------:R-:W-:Y:S05]  /*04f0*/  BSYNC.RECONVERGENT B0 ;  /* 0x0000000000007941 */ /* 0x000fea0003800200 */
.L_x_14447:
        /* <DEDUP_REMOVED lines=9> */
.L_x_14450:
[----:B------:R-:W3:Y:S01]  /*0590*/  LD.E.64 R6, desc[UR4][R102.64+0x108] ;  /* 0x0001080466067980 */ /* 0x000ee2000c101b00 */
[----:B------:R-:W-:Y:S01]  /*05a0*/  BSSY.RECONVERGENT B0, `(.L_x_14452) ;  /* 0x0000006000007945 */ /* 0x000fe20003800200 */
[----:B------:R-:W-:Y:S01]  /*05b0*/  IMAD.MOV.U32 R60, RZ, RZ, RZ ;  /* 0x000000ffff3c7224 */ /* 0x000fe200078e00ff */
[----:B---3--:R-:W-:-:S04]  /*05c0*/  ISETP.NE.U32.AND P0, PT, R6, RZ, PT ;  /* 0x000000ff0600720c */ /* 0x008fc80003f05070 */
[----:B------:R-:W-:-:S13]  /*05d0*/  ISETP.NE.AND.EX P0, PT, R7, RZ, PT, P0 ;  /* 0x000000ff0700720c */ /* 0x000fda0003f05300 */
[----:B------:R-:W-:Y:S05]  /*05e0*/  @!P0 BRA `(.L_x_14453) ;  /* 0x0000000000048947 */ /* 0x000fea0003800000 */
[----:B------:R3:W5:Y:S02]  /*05f0*/  LD.E R60, desc[UR4][R102.64+0xbc] ;  /* 0x0000bc04663c7980 */ /* 0x000764000c101900 */
.L_x_14453:
[----:B------:R-:W-:Y:S05]  /*0600*/  BSYNC.RECONVERGENT B0 ;  /* 0x0000000000007941 */ /* 0x000fea0003800200 */
.L_x_14452:
[----:B-----5:R-:W-:Y:S02]  /*0610*/  IADD3 R60, PT, PT, R67, R60, RZ ;  /* 0x0000003c433c7210 */ /* 0x020fe40007ffe0ff */
.L_x_14451:
[----:B------:R-:W-:Y:S05]  /*0620*/  BSYNC.RECONVERGENT B1 ;  /* 0x0000000000017941 */ /* 0x000fea0003800200 */
.L_x_14449:
[----:B------:R-:W-:Y:S01]  /*0630*/  IMAD.SHL.U32 R156, R3, 0x40, RZ ;  /* 0x00000040039c7824 */ /* 0x000fe200078e00ff */
[----:B------:R-:W-:-:S04]  /*0640*/  MOV R155, 0x0 ;  /* 0x00000000009b7802 */ /* 0x000fc80000000f00 */
[----:B------:R-:W-:-:S13]  /*0650*/  ISETP.GT.AND P0, PT, R157, R156, PT ;  /* 0x0000009c9d00720c */ /* 0x000fda0003f04270 */
[----:B-123--:R-:W-:Y:S05]  /*0660*/  @!P0 RET.REL.NODEC R154 `(_ZN5flash24flash_fwd_splitkv_kernelI23Flash_fwd_kernel_traitsILi128ELi64ELi64ELi4ELb0ELb0EN7cutlass6half_tE19Flash_kernel_traitsILi128ELi64ELi64ELi4ES3_EELb0ELb1ELb1ELb0ELb0ELb0ELb1ELb1EEEvNS_16Flash_fwd_paramsE) ;  /* 0xfffffff89a648950 */ /* 0x00efea0003c3ffff */
[----:B------:R-:W2:Y:S04]  /*0670*/  LD.E R9, desc[UR4][R102.64+0xb8] ;  /* 0x0000b80466097980 */ /* 0x000ea8000c101900 */
[----:B------:R-:W3:Y:S04]  /*0680*/  LD.E R7, desc[UR4][R102.64+0x184] ;  /* 0x0001840466077980 */ /* 0x000ee8000c101900 */
[----:B------:R-:W4:Y:S01]  /*0690*/  LD.E R6, desc[UR4][R102.64+0x188] ;  /* 0x0001880466067980 */ /* 0x000f22000c101900 */
[----:B------:R-:W-:Y:S01]  /*06a0*/  IABS R11, R5 ;  /* 0x00000005000b7213 */ /* 0x000fe20000000000 */
[----:B------:R-:W-:-:S03]  /*06b0*/  IMAD.IADD R104, R156, 0x1, R60 ;  /* 0x000000019c687824 */ /* 0x000fc600078e023c */
        /* <DEDUP_REMOVED lines=10> */
[----:B--2---:R-:W-:Y:S01]  /*0760*/  VIADD R9, R9, 0x3f ;  /* 0x0000003f09097836 */ /* 0x004fe20000000000 */
[----:B---3--:R-:W-:-:S04]  /*0770*/  IADD3 R7, PT, PT, R104, -R157, -R7 ;  /* 0x8000009d68077210 */ /* 0x008fc80007ffe807 */
[----:B------:R-:W-:-:S04]  /*0780*/  SHF.R.S32.HI R14, RZ, 0x1f, R9 ;  /* 0x0000001fff0e7819 */ /* 0x000fc80000011409 */
[----:B------:R-:W-:-:S04]  /*0790*/  LEA.HI R14, R14, R9, RZ, 0x6 ;  /* 0x000000090e0e7211 */ /* 0x000fc800078f30ff */
[----:B------:R-:W-:-:S05]  /*07a0*/  LEA.HI.SX32 R14, R14, R5, 0x1a ;  /* 0x000000050e0e7211 */ /* 0x000fca00078fd2ff */
[----:B------:R-:W-:-:S05]  /*07b0*/  VIADD R14, R14, 0xffffffff ;  /* 0xffffffff0e0e7836 */ /* 0x000fca0000000000 */
[----:B------:R-:W-:Y:S02]  /*07c0*/  IABS R9, R14 ;  /* 0x0000000e00097213 */ /* 0x000fe40000000000 */
[----:B------:R-:W-:-:S03]  /*07d0*/  LOP3.LUT R14, R14, R5, RZ, 0x3c, !PT ;  /* 0x000000050e0e7212 */ /* 0x000fc600078e3cff */
[----:B------:R-:W-:Y:S01]  /*07e0*/  IMAD.HI.U32 R12, R12, R9, RZ ;  /* 0x000000090c0c7227 */ /* 0x000fe200078e00ff */
[----:B------:R-:W-:Y:S02]  /*07f0*/  ISETP.GE.AND P0, PT, R14, RZ, PT ;  /* 0x000000ff0e00720c */ /* 0x000fe40003f06270 */
[----:B------:R-:W-:Y:S01]  /*0800*/  SHF.R.S32.HI R14, RZ, 0x1f, R7 ;  /* 0x0000001fff0e7819 */ /* 0x000fe20000011407 */
[----:B------:R-:W-:-:S03]  /*0810*/  IMAD R8, R12, R8, R9 ;  /* 0x000000080c087224 */ /* 0x000fc600078e0209 */
[----:B------:R-:W-:Y:S02]  /*0820*/  LEA.HI R14, R14, R7, RZ, 0x6 ;  /* 0x000000070e0e7211 */ /* 0x000fe400078f30ff */
[----:B------:R-:W-:Y:S02]  /*0830*/  ISETP.GT.U32.AND P1, PT, R11, R8, PT ;  /* 0x000000080b00720c */ /* 0x000fe40003f24070 */
[----:B------:R-:W-:-:S11]  /*0840*/  SHF.R.S32.HI R14, RZ, 0x6, R14 ;  /* 0x00000006ff0e7819 */ /* 0x000fd6000001140e */
[----:B------:R-:W-:Y:S02]  /*0850*/  @!P1 IMAD.IADD R8, R8, 0x1, -R11 ;  /* 0x0000000108089824 */ /* 0x000fe400078e0a0b */
[----:B------:R-:W-:Y:S01]  /*0860*/  @!P1 VIADD R12, R12, 0x1 ;  /* 0x000000010c0c9836 */ /* 0x000fe20000000000 */
[----:B------:R-:W-:Y:S02]  /*0870*/  ISETP.NE.AND P1, PT, R5, RZ, PT ;  /* 0x000000ff0500720c */ /* 0x000fe40003f25270 */
[----:B------:R-:W-:Y:S01]  /*0880*/  ISETP.GE.U32.AND P2, PT, R8, R11, PT ;  /* 0x0000000b0800720c */ /* 0x000fe20003f46070 */
[----:B------:R-:W-:-:S05]  /*0890*/  VIADD R8, R60, 0x3f ;  /* 0x0000003f3c087836 */ /* 0x000fca0000000000 */
[----:B------:R-:W-:-:S04]  /*08a0*/  IADD3 R9, PT, PT, R8, R156, -R157 ;  /* 0x0000009c08097210 */ /* 0x000fc80007ffe89d */
[----:B----4-:R-:W-:Y:S02]  /*08b0*/  IADD3 R6, PT, PT, R9, 0x40, R6 ;  /* 0x0000004009067810 */ /* 0x010fe40007ffe006 */
[----:B------:R-:W-:Y:S01]  /*08c0*/  SHF.R.S32.HI R9, RZ, 0x1f, R8 ;  /* 0x0000001fff097819 */ /* 0x000fe20000011408 */
[----:B------:R-:W-:-:S03]  /*08d0*/  @P2 VIADD R12, R12, 0x1 ;  /* 0x000000010c0c2836 */ /* 0x000fc60000000000 */
[----:B------:R-:W-:Y:S01]  /*08e0*/  LEA.HI R9, R9, R8, RZ, 0x6 ;  /* 0x0000000809097211 */ /* 0x000fe200078f30ff */
        /* <DEDUP_REMOVED lines=47> */
.L_x_14456:
[----:B------:R-:W-:Y:S05]  /*0be0*/  BSYNC.RECONVERGENT B0 ;  /* 0x0000000000007941 */ /* 0x000fea0003800200 */
.L_x_14455:
        /* <DEDUP_REMOVED lines=12> */
.L_x_14458:
[----:B------:R-:W-:Y:S05]  /*0cb0*/  BSYNC.RECONVERGENT B0 ;  /* 0x0000000000007941 */ /* 0x000fea0003800200 */
.L_x_14457:
        /* <DEDUP_REMOVED lines=12> */
.L_x_14460:
[----:B------:R-:W-:Y:S05]  /*0d80*/  BSYNC.RECONVERGENT B0 ;  /* 0x0000000000007941 */ /* 0x000fea0003800200 */
.L_x_14459:
        /* <DEDUP_REMOVED lines=12> */
.L_x_14462:
[----:B------:R-:W-:Y:S05]  /*0e50*/  BSYNC.RECONVERGENT B0 ;  /* 0x0000000000007941 */ /* 0x000fea0003800200 */
.L_x_14461:
        /* <DEDUP_REMOVED lines=11> */
.L_x_14464:
[----:B------:R-:W-:Y:S05]  /*0f10*/  BSYNC.RECONVERGENT B0 ;  /* 0x0000000000007941 */ /* 0x000fea0003800200 */
.L_x_14463:
        /* <DEDUP_REMOVED lines=11> */
.L_x_14466:
[----:B------:R-:W-:Y:S05]  /*0fd0*/  BSYNC.RECONVERGENT B0 ;  /* 0x0000000000007941 */ /* 0x000fea0003800200 */
.L_x_14465:
        /* <DEDUP_REMOVED lines=12> */
.L_x_14468:
[----:B------:R-:W-:Y:S05]  /*10a0*/  BSYNC.RECONVERGENT B0 ;  /* 0x0000000000007941 */ /* 0x000fea0003800200 */
.L_x_14467:
        /* <DEDUP_REMOVED lines=15> */
.L_x_14470:
[----:B------:R-:W-:Y:S05]  /*11a0*/  BSYNC.RECONVERGENT B0 ;  /* 0x0000000000007941 */ /* 0x000fea0003800200 */
.L_x_14469:
        /* <DEDUP_REMOVED lines=20> */
[----:B--234-:R-:W-:Y:S05]  /*12f0*/  @P6 RET.REL.NODEC R154 `(_ZN5flash24flash_fwd_splitkv_kernelI23Flash_fwd_kernel_traitsILi128ELi64ELi64ELi4ELb0ELb0EN7cutlass6half_tE19Flash_kernel_traitsILi128ELi64ELi64ELi4ES3_EELb0ELb1ELb1ELb0ELb0ELb0ELb1ELb1EEEvNS_16Flash_fwd_paramsE) ;  /* 0xffffffec9a406950 */ /* 0x01cfea0003c3ffff */
[----:B------:R-:W-:Y:S02]  /*1300*/  MOV R5, 0xff800000 ;  /* 0xff80000000057802 */ /* 0x000fe40000000f00 */
[----:B------:R-:W-:-:S03]  /*1310*/  MOV R155, 0x0 ;  /* 0x00000000009b7802 */ /* 0x000fc60000000f00 */
[----:B------:R1:W-:Y:S02]  /*1320*/  ST.E desc[UR4][R2.64+0xe0], R5 ;  /* 0x0000e00502007985 */ /* 0x0003e4000c101904 */
[----:B-1----:R-:W-:Y:S05]  /*1330*/  RET.REL.NODEC R154 `(_ZN5flash24flash_fwd_splitkv_kernelI23Flash_fwd_kernel_traitsILi128ELi64ELi64ELi4ELb0ELb0EN7cutlass6half_tE19Flash_kernel_traitsILi128ELi64ELi64ELi4ES3_EELb0ELb1ELb1ELb0ELb0ELb0ELb1ELb1EEEvNS_16Flash_fwd_paramsE) ;  /* 0xffffffec9a307950 */ /* 0x002fea0003c3ffff */
.L_x_14454:
        /* <DEDUP_REMOVED lines=102> */
.L_x_14472:
        /* <DEDUP_REMOVED lines=78> */
.L_x_14473:
[----:B------:R-:W-:Y:S05]  /*1e80*/  BSYNC.RECONVERGENT B0 ;  /* 0x0000000000007941 */ /* 0x000fea0003800200 */
.L_x_14471:
        /* <DEDUP_REMOVED lines=31> */
[----:B------:R-:W-:Y:S02]  /*2080*/  LOP3.LUT R6, R158, R5, RZ, 0x3c, !PT ;  /* 0x000000059e067212 */ /* 0x000fe400078e3cff */
[----:B------:R-:W-:Y:S01]  /*2090*/  IADD3.X R29, PT, PT, RZ, R13, RZ, P1, !PT ;  /* 0x0000000dff1d7210 */ /* 0x000fe20000ffe4ff */
[----:B------:R-:W-:Y:S01]  /*20a0*/  @!P2 VIADD R20, R20, 0x1 ;  /* 0x000000011414a836 */ /* 0x000fe20000000000 */
[----:B------:R-:W-:Y:S01]  /*20b0*/  ISETP.GE.AND P1, PT, R6, RZ, PT ;  /* 0x000000ff0600720c */ /* 0x000fe20003f26270 */
[-C--:B-----5:R-:W-:Y:S01]  /*20c0*/  IMAD R18, R7, R146.reuse, RZ ;  /* 0x0000009207127224 */ /* 0x0a0fe200078e02ff */
[----:B------:R-:W-:Y:S01]  /*20d0*/  ISETP.NE.AND P2, PT, R5, RZ, PT ;  /* 0x000000ff0500720c */ /* 0x000fe20003f45270 */
[----:B------:R-:W-:-:S04]  /*20e0*/  IMAD.WIDE.U32 R28, R11, R146, R28 ;  /* 0x000000920b1c7225 */ /* 0x000fc800078e001c */
[----:B------:R-:W-:Y:S02]  /*20f0*/  @P3 VIADD R20, R20, 0x1 ;  /* 0x0000000114143836 */ /* 0x000fe40000000000 */
[----:B------:R-:W-:Y:S02]  /*2100*/  IMAD R18, R11, R147, R18 ;  /* 0x000000930b127224 */ /* 0x000fe400078e0212 */
[----:B------:R-:W-:-:S03]  /*2110*/  IMAD.MOV.U32 R6, RZ, RZ, R20 ;  /* 0x000000ffff067224 */ /* 0x000fc600078e0014 */
[----:B------:R-:W-:Y:S01]  /*2120*/  IADD3 R21, PT, PT, R29, R18, RZ ;  /* 0x000000121d157210 */ /* 0x000fe20007ffe0ff */
[----:B------:R-:W-:Y:S01]  /*2130*/  @!P1 IMAD.MOV R6, RZ, RZ, -R6 ;  /* 0x000000ffff069224 */ /* 0x000fe200078e0a06 */
[----:B------:R-:W-:Y:S02]  /*2140*/  @!P2 LOP3.LUT R6, RZ, R5, RZ, 0x33, !PT ;  /* 0x00000005ff06a212 */ /* 0x000fe400078e33ff */
[----:B------:R-:W-:Y:S02]  /*2150*/  SHF.R.S32.HI R111, RZ, 0x1f, R158 ;  /* 0x0000001fff6f7819 */ /* 0x000fe4000001149e */
[----:B------:R-:W-:Y:S02]  /*2160*/  MOV R20, R28 ;  /* 0x0000001c00147202 */ /* 0x000fe40000000f00 */
[----:B------:R-:W-:Y:S02]  /*2170*/  SHF.R.U32.HI R114, RZ, 0x3, R59 ;  /* 0x00000003ff727819 */ /* 0x000fe4000001163b */
[----:B------:R-:W-:Y:S01]  /*2180*/  MOV R115, RZ ;  /* 0x000000ff00737202 */ /* 0x000fe20000000f00 */
[----:B------:R-:W-:Y:S01]  /*2190*/  IMAD.WIDE.U32 R20, R6, R24, R20 ;  /* 0x0000001806147225 */ /* 0x000fe200078e0014 */
[----:B------:R-:W1:Y:S03]  /*21a0*/  S2UR UR6, SR_CgaCtaId ;  /* 0x00000000000679c3 */ /* 0x000e660000008800 */
[-C--:B------:R-:W-:Y:S01]  /*21b0*/  IMAD R153, R147, R114.reuse, RZ ;  /* 0x0000007293997224 */ /* 0x080fe200078e02ff */
[----:B------:R-:W-:Y:S01]  /*21c0*/  UMOV UR7, 0x400 ;  /* 0x0000040000077882 */ /* 0x000fe20000000000 */
[----:B------:R-:W-:-:S02]  /*21d0*/  IMAD R149, R145, R114, RZ ;  /* 0x0000007291957224 */ /* 0x000fc400078e02ff */
[C---:B------:R-:W-:Y:S01]  /*21e0*/  IMAD.SHL.U32 R58, R59.reuse, 0x40, RZ ;  /* 0x000000403b3a7824 */ /* 0x040fe200078e00ff */
[----:B------:R-:W-:Y:S01]  /*21f0*/  SHF.L.U32 R97, R59, 0x2, RZ ;  /* 0x000000023b617819 */ /* 0x000fe200000006ff */
[----:B------:R-:W-:Y:S01]  /*2200*/  VIADD R105, R101, 0xffffffff ;  /* 0xffffffff65697836 */ /* 0x000fe20000000000 */
[--C-:B------:R-:W-:Y:S01]  /*2210*/  SHF.R.U32.HI R107, RZ, 0x1, R59.reuse ;  /* 0x00000001ff6b7819 */ /* 0x100fe2000001163b */
[----:B------:R-:W-:Y:S01]  /*2220*/  IMAD.SHL.U32 R65, R144, 0x10, RZ ;  /* 0x0000001090417824 */ /* 0x000fe200078e00ff */
[----:B------:R-:W-:Y:S01]  /*2230*/  LOP3.LUT R66, R58, 0x1c0, RZ, 0xc0, !PT ;  /* 0x000001c03a427812 */ /* 0x000fe200078ec0ff */
[----:B------:R-:W-:Y:S01]  /*2240*/  IMAD.SHL.U32 R57, R105, 0x40, RZ ;  /* 0x0000004069397824 */ /* 0x000fe200078e00ff */
[----:B------:R-:W-:Y:S01]  /*2250*/  SHF.R.U32.HI R61, RZ, 0x4, R59 ;  /* 0x00000004ff3d7819 */ /* 0x000fe2000001163b */
[----:B-1----:R-:W-:Y:S01]  /*2260*/  ULEA UR6, UR6, UR7, 0x18 ;  /* 0x0000000706067291 */ /* 0x002fe2000f8ec0ff */
[----:B------:R-:W-:Y:S02]  /*2270*/  SHF.L.U64.HI R68, R144, 0x4, R145 ;  /* 0x0000000490447819 */ /* 0x000fe40000010291 */
[----:B------:R-:W-:-:S02]  /*2280*/  SHF.L.U64.HI R64, R146, 0x4, R147 ;  /* 0x0000000492407819 */ /* 0x000fc40000010293 */
[----:B------:R-:W-:Y:S02]  /*2290*/  SHF.L.U32 R63, R146, 0x4, RZ ;  /* 0x00000004923f7819 */ /* 0x000fe400000006ff */
[----:B------:R-:W-:Y:S02]  /*22a0*/  LOP3.LUT R58, R58, 0x200, RZ, 0xc0, !PT ;  /* 0x000002003a3a7812 */ /* 0x000fe400078ec0ff */
        /* <DEDUP_REMOVED lines=14> */
[----:B------:R-:W-:Y:S01]  /*2390*/  IMAD R5, R22, R111, R5 ;  /* 0x0000006f16057224 */ /* 0x000fe200078e0205 */
[----:B------:R-:W-:Y:S01]  /*23a0*/  IADD3 R4, P1, PT, R12, R4, RZ ;  /* 0x000000040c047210 */ /* 0x000fe20007f3e0ff */
[----:B------:R-:W-:Y:S02]  /*23b0*/  IMAD R7, R25, R6, RZ ;  /* 0x0000000619077224 */ /* 0x000fe400078e02ff */
[----:B------:R-:W-:-:S04]  /*23c0*/  IMAD.WIDE.U32 R22, R158, R22, R18 ;  /* 0x000000169e167225 */ /* 0x000fc800078e0012 */
[----:B------:R-:W-:-:S04]  /*23d0*/  IMAD.WIDE.U32 R18, R3, 0x40, R114 ;  /* 0x0000004003127825 */ /* 0x000fc800078e0072 */
[----:B------:R-:W-:Y:S02]  /*23e0*/  IMAD R24, R0, R24, R7 ;  /* 0x0000001800187224 */ /* 0x000fe400078e0207 */
[----:B------:R-:W-:Y:S01]  /*23f0*/  IMAD.IADD R23, R23, 0x1, R5 ;  /* 0x0000000117177824 */ /* 0x000fe200078e0205 */
[----:B------:R-:W-:Y:S01]  /*2400*/  IADD3.X R5, PT, PT, RZ, R2, RZ, P1, !PT ;  /* 0x00000002ff057210 */ /* 0x000fe20000ffe4ff */
[----:B------:R-:W-:Y:S02]  /*2410*/  IMAD R3, R19, R120, RZ ;  /* 0x0000007813037224 */ /* 0x000fe400078e02ff */
[----:B------:R-:W-:Y:S02]  /*2420*/  IMAD.IADD R25, R21, 0x1, R24 ;  /* 0x0000000115197824 */ /* 0x000fe400078e0218 */
[----:B------:R-:W-:Y:S02]  /*2430*/  IMAD.MOV.U32 R24, RZ, RZ, R20 ;  /* 0x000000ffff187224 */ /* 0x000fe400078e0014 */
[----:B------:R-:W-:Y:S01]  /*2440*/  IMAD.WIDE.U32 R20, R114, R144, R4 ;  /* 0x0000009072147225 */ /* 0x000fe200078e0004 */
[----:B------:R-:W-:-:S03]  /*2450*/  SHF.R.S32.HI R2, RZ, 0x1f, R67 ;  /* 0x0000001fff027819 */ /* 0x000fc60000011443 */
[C---:B------:R-:W-:Y:S02]  /*2460*/  IMAD R3, R18.reuse, R121, R3 ;  /* 0x0000007912037224 */ /* 0x040fe400078e0203 */
[----:B------:R-:W-:-:S05]  /*2470*/  IMAD.WIDE.U32 R4, R18, R120, R22 ;  /* 0x0000007812047225 */ /* 0x000fca00078e0016 */
[----:B------:R-:W-:Y:S02]  /*2480*/  IADD3 R3, PT, PT, R5, R3, RZ ;  /* 0x0000000305037210 */ /* 0x000fe40007ffe0ff */
[----:B------:R-:W-:Y:S01]  /*2490*/  LEA.HI R5, R2, R67, RZ, 0x6 ;  /* 0x0000004302057211 */ /* 0x000fe200078f30ff */
[----:B------:R-:W-:-:S03]  /*24a0*/  IMAD.WIDE.U32 R18, R114, R146, R24 ;  /* 0x0000009272127225 */ /* 0x000fc600078e0018 */
[----:B------:R-:W-:Y:S01]  /*24b0*/  SHF.R.S32.HI R5, RZ, 0x6, R5 ;  /* 0x00000006ff057819 */ /* 0x000fe20000011405 */
[----:B------:R-:W-:Y:S01]  /*24c0*/  IMAD.IADD R153, R19, 0x1, R153 ;  /* 0x0000000113997824 */ /* 0x000fe200078e0299 */
        /* <DEDUP_REMOVED lines=9> */
[----:B------:R-:W-:-:S03]  /*2560*/  IMAD.IADD R149, R21, 0x1, R149 ;  /* 0x0000000115957824 */ /* 0x000fc600078e0295 */
[----:B------:R-:W-:Y:S02]  /*2570*/  LOP3.LUT R106, R3, 0x1e00, R62, 0xf8, !PT ;  /* 0x00001e00036a7812 */ /* 0x000fe400078ef83e */
        /* <DEDUP_REMOVED lines=95> */
.L_x_14527:
        /* <DEDUP_REMOVED lines=20> */
.L_x_14476:
[----:B------:R-:W-:Y:S05]  /*2cb0*/  BSYNC.RECONVERGENT B0 ;  /* 0x0000000000007941 */ /* 0x000fea0003800200 */
.L_x_14475:
        /* <DEDUP_REMOVED lines=12> */
.L_x_14478:
[----:B------:R-:W-:Y:S05]  /*2d80*/  BSYNC.RECONVERGENT B0 ;  /* 0x0000000000007941 */ /* 0x000fea0003800200 */
.L_x_14477:
        /* <DEDUP_REMOVED lines=12> */
.L_x_14480:
[----:B------:R-:W-:Y:S05]  /*2e50*/  BSYNC.RECONVERGENT B0 ;  /* 0x0000000000007941 */ /* 0x000fea0003800200 */
.L_x_14479:
        /* <DEDUP_REMOVED lines=15> */
.L_x_14482:
[----:B------:R-:W-:Y:S05]  /*2f50*/  BSYNC.RECONVERGENT B0 ;  /* 0x0000000000007941 */ /* 0x000fea0003800200 */
.L_x_14481:
        /* <DEDUP_REMOVED lines=26> */
.L_x_14486:
[----:B------:R-:W-:Y:S05]  /*3100*/  BSYNC.RECONVERGENT B0 ;  /* 0x0000000000007941 */ /* 0x000fea0003800200 */
.L_x_14485:
        /* <DEDUP_REMOVED lines=12> */
.L_x_14488:
[----:B------:R-:W-:Y:S05]  /*31d0*/  BSYNC.RECONVERGENT B0 ;  /* 0x0000000000007941 */ /* 0x000fea0003800200 */
.L_x_14487:
        /* <DEDUP_REMOVED lines=12> */
.L_x_14490:
[----:B------:R-:W-:Y:S05]  /*32a0*/  BSYNC.RECONVERGENT B0 ;  /* 0x0000000000007941 */ /* 0x000fea0003800200 */
.L_x_14489:
        /* <DEDUP_REMOVED lines=17> */
.L_x_14484:
        /* <DEDUP_REMOVED lines=61> */
.L_x_14496:
[----:B------:R-:W-:Y:S05]  /*3790*/  BSYNC.RECONVERGENT B0 ;  /* 0x0000000000007941 */ /* 0x000fea0003800200 */
.L_x_14495:
        /* <DEDUP_REMOVED lines=51> */
.L_x_14494:
[----:B------:R-:W-:Y:S05]  /*3ad0*/  BSYNC.RECONVERGENT B1 ;  /* 0x0000000000017941 */ /* 0x000fea0003800200 */
.L_x_14493:
        /* <DEDUP_REMOVED lines=66> */
.L_x_14500:
[----:B------:R-:W-:Y:S05]  /*3f00*/  BSYNC.RECONVERGENT B0 ;  /* 0x0000000000007941 */ /* 0x000fea0003800200 */
.L_x_14499:
        /* <DEDUP_REMOVED lines=51> */
.L_x_14498:
[----:B------:R-:W-:Y:S05]  /*4240*/  BSYNC.RECONVERGENT B1 ;  /* 0x0000000000017941 */ /* 0x000fea0003800200 */
.L_x_14497:
        /* <DEDUP_REMOVED lines=64> */
.L_x_14504:
[----:B------:R-:W-:Y:S05]  /*4650*/  BSYNC.RECONVERGENT B0 ;  /* 0x0000000000007941 */ /* 0x000fea0003800200 */
.L_x_14503:
        /* <DEDUP_REMOVED lines=51> */
.L_x_14502:
[----:B------:R-:W-:Y:S05]  /*4990*/  BSYNC.RECONVERGENT B1 ;  /* 0x0000000000017941 */ /* 0x000fea0003800200 */
.L_x_14501:
        /* <DEDUP_REMOVED lines=67> */
.L_x_14508:
[----:B------:R-:W-:Y:S05]  /*4dd0*/  BSYNC.RECONVERGENT B0 ;  /* 0x0000000000007941 */ /* 0x000fea0003800200 */
.L_x_14507:
        /* <DEDUP_REMOVED lines=51> */
.L_x_14506:
[----:B------:R-:W-:Y:S05]  /*5110*/  BSYNC.RECONVERGENT B1 ;  /* 0x0000000000017941 */ /* 0x000fea0003800200 */
.L_x_14505:
[----:B------:R-:W2:Y:S02]  /*5120*/  LD.E R3, desc[UR4][R102.64+0xd0] ;  /* 0x0000d00466037980 */ /* 0x000ea4000c101900 */
[----:B--2---:R-:W-:Y:S05]  /*5130*/  IMAD.U32 R3, R3, -0x20, RZ ;  /* 0xffffffe003037824 */ /* 0x004fea00078e00ff */
[C---:B------:R-:W-:Y:S02]  /*5140*/  LEA R14, P1, R3.reuse, R14, 0x1 ;  /* 0x0000000e030e7211 */ /* 0x040fe400078208ff */
[C---:B------:R-:W-:Y:S02]  /*5150*/  LEA R50, P0, R3.reuse, R50, 0x1 ;  /* 0x0000003203327211 */ /* 0x040fe400078008ff */
[C---:B------:R-:W-:Y:S02]  /*5160*/  LEA.HI.X.SX32 R15, R3.reuse, R15, 0x1, P1 ;  /* 0x0000000f030f7211 */ /* 0x040fe400008f0eff */
[----:B------:R-:W-:Y:S01]  /*5170*/  LEA.HI.X.SX32 R51, R3, R51, 0x1, P0 ;  /* 0x0000003303337211 */ /* 0x000fe200000f0eff */
[----:B------:R-:W-:Y:S05]  /*5180*/  BRA `(.L_x_14491) ;  /* 0x0000003000287947 */ /* 0x000fea0003800000 */
.L_x_14492:
        /* <DEDUP_REMOVED lines=99> */
.L_x_14512:
[----:B------:R-:W-:Y:S05]  /*57c0*/  BSYNC.RECONVERGENT B0 ;  /* 0x0000000000007941 */ /* 0x000fea0003800200 */
.L_x_14511:
        /* <DEDUP_REMOVED lines=92> */
.L_x_14510:
[----:B------:R-:W-:Y:S05]  /*5d90*/  BSYNC.RECONVERGENT B1 ;  /* 0x0000000000017941 */ /* 0x000fea0003800200 */
.L_x_14509:
        /* <DEDUP_REMOVED lines=98> */
.L_x_14516:
[----:B------:R-:W-:Y:S05]  /*63c0*/  BSYNC.RECONVERGENT B0 ;  /* 0x0000000000007941 */ /* 0x000fea0003800200 */
.L_x_14515:
        /* <DEDUP_REMOVED lines=92> */
.L_x_14514:
[----:B------:R-:W-:Y:S05]  /*6990*/  BSYNC.RECONVERGENT B1 ;  /* 0x0000000000017941 */ /* 0x000fea0003800200 */
.L_x_14513:
        /* <DEDUP_REMOVED lines=98> */
.L_x_14520:
[----:B------:R-:W-:Y:S05]  /*6fc0*/  BSYNC.RECONVERGENT B0 ;  /* 0x0000000000007941 */ /* 0x000fea0003800200 */
.L_x_14519:
        /* <DEDUP_REMOVED lines=92> */
.L_x_14518:
[----:B------:R-:W-:Y:S05]  /*7590*/  BSYNC.RECONVERGENT B1 ;  /* 0x0000000000017941 */ /* 0x000fea0003800200 */
.L_x_14517:
        /* <DEDUP_REMOVED lines=102> */
.L_x_14524:
[----:B------:R-:W-:Y:S05]  /*7c00*/  BSYNC.RECONVERGENT B0 ;  /* 0x0000000000007941 */ /* 0x000fea0003800200 */
.L_x_14523:
        /* <DEDUP_REMOVED lines=90> */
.L_x_14522:
[----:B------:R-:W-:Y:S05]  /*81b0*/  BSYNC.RECONVERGENT B1 ;  /* 0x0000000000017941 */ /* 0x000fea0003800200 */
.L_x_14521:
[----:B------:R-:W3:Y:S01]  /*81c0*/  LD.E R3, desc[UR4][R102.64+0xd0] ;  /* 0x0000d00466037980 */ /* 0x000ee2000c101900 */
[----:B-----5:R-:W-:Y:S02]  /*81d0*/  IMAD.MOV.U32 R75, RZ, RZ, R71 ;  /* 0x000000ffff4b7224 */ /* 0x020fe400078e0047 */
[----:B---3--:R-:W-:Y:S05]  /*81e0*/  IMAD.U32 R3, R3, -0x20, RZ ;  /* 0xffffffe003037824 */ /* 0x008fea00078e00ff */
[C---:B------:R-:W-:Y:S02]  /*81f0*/  LEA R76, P1, R3.reuse, R76, 0x1 ;  /* 0x0000004c034c7211 */ /* 0x040fe400078208ff */
[C---:B------:R-:W-:Y:S02]  /*8200*/  LEA R74, P0, R3.reuse, R74, 0x1 ;  /* 0x0000004a034a7211 */ /* 0x040fe400078008ff */
[C---:B------:R-:W-:Y:S02]  /*8210*/  LEA.HI.X.SX32 R77, R3.reuse, R77, 0x1, P1 ;  /* 0x0000004d034d7211 */ /* 0x040fe400008f0eff */
[----:B------:R-:W-:Y:S09]  /*8220*/  LEA.HI.X.SX32 R71, R3, R75, 0x1, P0 ;  /* 0x0000004b03477211 */ /* 0x000ff200000f0eff */
.L_x_14491:
[----:B------:R-:W-:Y:S05]  /*8230*/  BSYNC.RECONVERGENT B2 ;  /* 0x0000000000027941 */ /* 0x000fea0003800200 */
.L_x_14483:
        /* <DEDUP_REMOVED lines=101> */
.L_x_14526:
[----:B------:R-:W-:Y:S05]  /*8890*/  BSYNC.RECONVERGENT B0 ;  /* 0x0000000000007941 */ /* 0x000fea0003800200 */
.L_x_14525:
[----:B------:R-:W-:Y:S05]  /*88a0*/  @P2 BRA `(.L_x_14527) ;  /* 0xffffffa000b02947 */ /* 0x000fea000383ffff */
.L_x_14474:
        /* <DEDUP_REMOVED lines=34> */
.L_x_14531:
[----:B------:R-:W-:Y:S05]  /*8ad0*/  BSYNC.RECONVERGENT B0 ;  /* 0x0000000000007941 */ /* 0x000fea0003800200 */
.L_x_14530:
        /* <DEDUP_REMOVED lines=14> */
.L_x_14533:
[----:B------:R-:W-:Y:S05]  /*8bc0*/  BSYNC.RECONVERGENT B0 ;  /* 0x0000000000007941 */ /* 0x000fea0003800200 */
.L_x_14532:
        /* <DEDUP_REMOVED lines=16> */
.L_x_14535:
[----:B------:R-:W-:Y:S05]  /*8cd0*/  BSYNC.RECONVERGENT B0 ;  /* 0x0000000000007941 */ /* 0x000fea0003800200 */
.L_x_14534:
        /* <DEDUP_REMOVED lines=16> */
.L_x_14529:
        /* <DEDUP_REMOVED lines=86> */
.L_x_14543:
[----:B------:R-:W-:Y:S05]  /*9340*/  BSYNC.RECONVERGENT B0 ;  /* 0x0000000000007941 */ /* 0x000fea0003800200 */
.L_x_14542:
[----:B-----5:R-:W-:Y:S01]  /*9350*/  IMAD.MOV.U32 R6, RZ, RZ, R10 ;  /* 0x000000ffff067224 */ /* 0x020fe200078e000a */
[----:B------:R-:W-:Y:S01]  /*9360*/  MOV R4, R8 ;  /* 0x0000000800047202 */ /* 0x000fe20000000f00 */
[----:B------:R-:W-:Y:S01]  /*9370*/  IMAD.MOV.U32 R7, RZ, RZ, R11 ;  /* 0x000000ffff077224 */ /* 0x000fe200078e000b */
[----:B------:R-:W-:Y:S02]  /*9380*/  MOV R5, R9 ;  /* 0x0000000900057202 */ /* 0x000fe40000000f00 */
.L_x_14541:
[----:B------:R-:W-:Y:S05]  /*9390*/  BSYNC.RECONVERGENT B1 ;  /* 0x0000000000017941 */ /* 0x000fea0003800200 */
.L_x_14540:
        /* <DEDUP_REMOVED lines=50> */
.L_x_14545:
[----:B------:R-:W-:Y:S05]  /*96c0*/  BSYNC.RECONVERGENT B0 ;  /* 0x0000000000007941 */ /* 0x000fea0003800200 */
.L_x_14544:
[----:B-----5:R3:W-:Y:S02]  /*96d0*/  STS.128 [R106+0x2000], R8 ;  /* 0x002000086a007388 */ /* 0x0207e40000000c00 */
.L_x_14539:
[----:B------:R-:W-:Y:S05]  /*96e0*/  BSYNC.RECONVERGENT B2 ;  /* 0x0000000000027941 */ /* 0x000fea0003800200 */
.L_x_14538:
        /* <DEDUP_REMOVED lines=62> */
.L_x_14551:
[----:B------:R-:W-:Y:S05]  /*9ad0*/  BSYNC.RECONVERGENT B0 ;  /* 0x0000000000007941 */ /* 0x000fea0003800200 */
.L_x_14550:
[----:B-----5:R1:W-:Y:S02]  /*9ae0*/  STS.128 [R106+0x800], R8 ;  /* 0x000800086a007388 */ /* 0x0203e40000000c00 */
.L_x_14549:
[----:B------:R-:W-:Y:S05]  /*9af0*/  BSYNC.RECONVERGENT B1 ;  /* 0x0000000000017941 */ /* 0x000fea0003800200 */
.L_x_14548:
        /* <DEDUP_REMOVED lines=55> */
.L_x_14553:
[----:B------:R-:W-:Y:S05]  /*9e70*/  BSYNC.RECONVERGENT B0 ;  /* 0x0000000000007941 */ /* 0x000fea0003800200 */
.L_x_14552:
[----:B-----5:R3:W-:Y:S02]  /*9e80*/  STS.128 [R106+0x2800], R8 ;  /* 0x002800086a007388 */ /* 0x0207e40000000c00 */
.L_x_14547:
[----:B------:R-:W-:Y:S05]  /*9e90*/  BSYNC.RECONVERGENT B2 ;  /* 0x0000000000027941 */ /* 0x000fea0003800200 */
.L_x_14546:
        /* <DEDUP_REMOVED lines=63> */
.L_x_14559:
[----:B------:R-:W-:Y:S05]  /*a290*/  BSYNC.RECONVERGENT B0 ;  /* 0x0000000000007941 */ /* 0x000fea0003800200 */
.L_x_14558:
[----:B-----5:R3:W-:Y:S02]  /*a2a0*/  STS.128 [R106+0x1000], R8 ;  /* 0x001000086a007388 */ /* 0x0207e40000000c00 */
.L_x_14557:
[----:B------:R-:W-:Y:S05]  /*a2b0*/  BSYNC.RECONVERGENT B1 ;  /* 0x0000000000017941 */ /* 0x000fea0003800200 */
.L_x_14556:
        /* <DEDUP_REMOVED lines=55> */
.L_x_14561:
[----:B------:R-:W-:Y:S05]  /*a630*/  BSYNC.RECONVERGENT B0 ;  /* 0x0000000000007941 */ /* 0x000fea0003800200 */
.L_x_14560:
[----:B-----5:R3:W-:Y:S02]  /*a640*/  STS.128 [R106+0x3000], R8 ;  /* 0x003000086a007388 */ /* 0x0207e40000000c00 */
.L_x_14555:
[----:B------:R-:W-:Y:S05]  /*a650*/  BSYNC.RECONVERGENT B2 ;  /* 0x0000000000027941 */ /* 0x000fea0003800200 */
.L_x_14554:
        /* <DEDUP_REMOVED lines=26> */
[----:B-----5:R-:W-:Y:S01]  /*a800*/  MOV R19, R10 ;  /* 0x0000000a00137202 */ /* 0x020fe20000000f00 */
[--C-:B------:R-:W-:Y:S02]  /*a810*/  HADD2.F32 R23, -RZ, R9.reuse.H0_H0 ;  /* 0x20000009ff177230 */ /* 0x100fe40000004100 */
[----:B------:R-:W-:Y:S02]  /*a820*/  HADD2.F32 R29, -RZ, R9.H1_H1 ;  /* 0x30000009ff1d7230 */ /* 0x000fe40000004100 */
[----:B------:R-:W-:-:S02]  /*a830*/  HADD2.F32 R18, -RZ, R11.H1_H1 ;  /* 0x3000000bff127230 */ /* 0x000fc40000004100 */
[----:B------:R-:W-:Y:S02]  /*a840*/  HADD2.F32 R25, -RZ, R11.H0_H0 ;  /* 0x2000000bff197230 */ /* 0x000fe40000004100 */
[----:B---3--:R-:W-:Y:S02]  /*a850*/  HADD2.F32 R10, -RZ, R4.H1_H1 ;  /* 0x30000004ff0a7230 */ /* 0x008fe40000004100 */
        /* <DEDUP_REMOVED lines=32> */
.L_x_14565:
[----:B------:R-:W-:Y:S05]  /*aa60*/  BSYNC.RECONVERGENT B0 ;  /* 0x0000000000007941 */ /* 0x000fea0003800200 */
.L_x_14564:
[----:B-----5:R3:W-:Y:S02]  /*aa70*/  STS.128 [R106+0x1800], R8 ;  /* 0x001800086a007388 */ /* 0x0207e40000000c00 */
.L_x_14563:
[----:B------:R-:W-:Y:S05]  /*aa80*/  BSYNC.RECONVERGENT B1 ;  /* 0x0000000000017941 */ /* 0x000fea0003800200 */
.L_x_14562:
        /* <DEDUP_REMOVED lines=55> */
.L_x_14567:
[----:B------:R-:W-:Y:S05]  /*ae00*/  BSYNC.RECONVERGENT B0 ;  /* 0x0000000000007941 */ /* 0x000fea0003800200 */
.L_x_14566:
[----:B-----5:R1:W-:Y:S01]  /*ae10*/  STS.128 [R106+0x3800], R8 ;  /* 0x003800086a007388 */ /* 0x0203e20000000c00 */
[----:B------:R-:W-:Y:S05]  /*ae20*/  BRA `(.L_x_14536) ;  /* 0x0000002c007c7947 */ /* 0x000fea0003800000 */
.L_x_14537:
        /* <DEDUP_REMOVED lines=95> */
.L_x_14573:
[----:B------:R-:W-:Y:S05]  /*b420*/  BSYNC.RECONVERGENT B0 ;  /* 0x0000000000007941 */ /* 0x000fea0003800200 */
.L_x_14572:
[----:B--2--5:R-:W-:Y:S01]  /*b430*/  IMAD.MOV.U32 R6, RZ, RZ, R34 ;  /* 0x000000ffff067224 */ /* 0x024fe200078e0022 */
[----:B------:R-:W-:Y:S01]  /*b440*/  MOV R4, R32 ;  /* 0x0000002000047202 */ /* 0x000fe20000000f00 */
[----:B------:R-:W-:Y:S01]  /*b450*/  IMAD.MOV.U32 R7, RZ, RZ, R35 ;  /* 0x000000ffff077224 */ /* 0x000fe200078e0023 */
[----:B------:R-:W-:Y:S02]  /*b460*/  MOV R5, R33 ;  /* 0x0000002100057202 */ /* 0x000fe40000000f00 */
.L_x_14571:
[----:B------:R-:W-:Y:S05]  /*b470*/  BSYNC.RECONVERGENT B1 ;  /* 0x0000000000017941 */ /* 0x000fea0003800200 */
.L_x_14570:
        /* <DEDUP_REMOVED lines=86> */
.L_x_14575:
[----:B------:R-:W-:Y:S05]  /*b9e0*/  BSYNC.RECONVERGENT B0 ;  /* 0x0000000000007941 */ /* 0x000fea0003800200 */
.L_x_14574:
[----:B-----5:R3:W-:Y:S02]  /*b9f0*/  STS.128 [R106+0x2000], R32 ;  /* 0x002000206a007388 */ /* 0x0207e40000000c00 */
.L_x_14569:
[----:B------:R-:W-:Y:S05]  /*ba00*/  BSYNC.RECONVERGENT B2 ;  /* 0x0000000000027941 */ /* 0x000fea0003800200 */
.L_x_14568:
        /* <DEDUP_REMOVED lines=91> */
.L_x_14581:
[----:B------:R-:W-:Y:S05]  /*bfc0*/  BSYNC.RECONVERGENT B0 ;  /* 0x0000000000007941 */ /* 0x000fea0003800200 */
.L_x_14580:
[----:B-----5:R1:W-:Y:S02]  /*bfd0*/  STS.128 [R106+0x800], R32 ;  /* 0x000800206a007388 */ /* 0x0203e40000000c00 */
.L_x_14579:
[----:B------:R-:W-:Y:S05]  /*bfe0*/  BSYNC.RECONVERGENT B1 ;  /* 0x0000000000017941 */ /* 0x000fea0003800200 */
.L_x_14578:
        /* <DEDUP_REMOVED lines=84> */
.L_x_14583:
[----:B------:R-:W-:Y:S05]  /*c530*/  BSYNC.RECONVERGENT B0 ;  /* 0x0000000000007941 */ /* 0x000fea0003800200 */
.L_x_14582:
[----:B-----5:R3:W-:Y:S02]  /*c540*/  STS.128 [R106+0x2800], R32 ;  /* 0x002800206a007388 */ /* 0x0207e40000000c00 */
.L_x_14577:
[----:B------:R-:W-:Y:S05]  /*c550*/  BSYNC.RECONVERGENT B2 ;  /* 0x0000000000027941 */ /* 0x000fea0003800200 */
.L_x_14576:
        /* <DEDUP_REMOVED lines=92> */
.L_x_14589:
[----:B------:R-:W-:Y:S05]  /*cb20*/  BSYNC.RECONVERGENT B0 ;  /* 0x0000000000007941 */ /* 0x000fea0003800200 */
.L_x_14588:
[----:B-----5:R3:W-:Y:S02]  /*cb30*/  STS.128 [R106+0x1000], R32 ;  /* 0x001000206a007388 */ /* 0x0207e40000000c00 */
.L_x_14587:
[----:B------:R-:W-:Y:S05]  /*cb40*/  BSYNC.RECONVERGENT B1 ;  /* 0x0000000000017941 */ /* 0x000fea0003800200 */
.L_x_14586:
        /* <DEDUP_REMOVED lines=84> */
.L_x_14591:
[----:B------:R-:W-:Y:S05]  /*d090*/  BSYNC.RECONVERGENT B0 ;  /* 0x0000000000007941 */ /* 0x000fea0003800200 */
.L_x_14590:
[----:B-----5:R3:W-:Y:S02]  /*d0a0*/  STS.128 [R106+0x3000], R32 ;  /* 0x003000206a007388 */ /* 0x0207e40000000c00 */
.L_x_14585:
[----:B------:R-:W-:Y:S05]  /*d0b0*/  BSYNC.RECONVERGENT B2 ;  /* 0x0000000000027941 */ /* 0x000fea0003800200 */
.L_x_14584:
        /* <DEDUP_REMOVED lines=55> */
[--C-:B---3--:R-:W-:Y:S02]  /*d430*/  HADD2.F32 R4, -RZ, R8.reuse.H0_H0 ;  /* 0x20000008ff047230 */ /* 0x108fe40000004100 */
        /* <DEDUP_REMOVED lines=37> */
.L_x_14595:
[----:B------:R-:W-:Y:S05]  /*d690*/  BSYNC.RECONVERGENT B0 ;  /* 0x0000000000007941 */ /* 0x000fea0003800200 */
.L_x_14594:
[----:B-----5:R1:W-:Y:S02]  /*d6a0*/  STS.128 [R106+0x1800], R32 ;  /* 0x001800206a007388 */ /* 0x0203e40000000c00 */
.L_x_14593:
[----:B------:R-:W-:Y:S05]  /*d6b0*/  BSYNC.RECONVERGENT B1 ;  /* 0x0000000000017941 */ /* 0x000fea0003800200 */
.L_x_14592:
        /* <DEDUP_REMOVED lines=84> */
.L_x_14597:
[----:B------:R-:W-:Y:S05]  /*dc00*/  BSYNC.RECONVERGENT B0 ;  /* 0x0000000000007941 */ /* 0x000fea0003800200 */
.L_x_14596:
[----:B-----5:R1:W-:Y:S02]  /*dc10*/  STS.128 [R106+0x3800], R32 ;  /* 0x003800206a007388 */ /* 0x0203e40000000c00 */
.L_x_14536:
[----:B------:R-:W-:Y:S05]  /*dc20*/  BSYNC.RECONVERGENT B3 ;  /* 0x0000000000037941 */ /* 0x000fea0003800200 */
.L_x_14528:
        /* <DEDUP_REMOVED lines=26> */
.L_x_14599:
[----:B------:R-:W-:Y:S05]  /*ddd0*/  BSYNC.RECONVERGENT B0 ;  /* 0x0000000000007941 */ /* 0x000fea0003800200 */
.L_x_14598:
        /* <DEDUP_REMOVED lines=14> */
.L_x_14601:
[----:B------:R-:W-:Y:S05]  /*dec0*/  BSYNC.RECONVERGENT B0 ;  /* 0x0000000000007941 */ /* 0x000fea0003800200 */
.L_x_14600:
        /* <DEDUP_REMOVED lines=16> */
.L_x_14603:
[----:B------:R-:W-:Y:S05]  /*dfd0*/  BSYNC.RECONVERGENT B0 ;  /* 0x0000000000007941 */ /* 0x000fea0003800200 */
.L_x_14602:
        /* <DEDUP_REMOVED lines=16> */
.L_x_14605:
[----:B------:R-:W-:Y:S05]  /*e0e0*/  BSYNC.RECONVERGENT B0 ;  /* 0x0000000000007941 */ /* 0x000fea0003800200 */
.L_x_14604:
[----:B------:R-:W1:Y:S04]  /*e0f0*/  LD.E.64 R10, desc[UR4][R102.64+0x1c0] ;  /* 0x0001c004660a7980 */ /* 0x000e68000c101b00 */
[----:B--2---:R-:W2:Y:S01]  /*e100*/  LD.E.64 R6, desc[UR4][R102.64+0x1b8] ;  /* 0x0001b80466067980 */ /* 0x004ea2000c101b00 */
[----:B------:R-:W-:-:S03]  /*e110*/  IMAD.MOV.U32 R110, RZ, RZ, R158 ;  /* 0x000000ffff6e7224 */ /* 0x000fc600078e009e */
[----:B------:R-:W4:Y:S04]  /*e120*/  LD.E R0, desc[UR4][R102.64+0xd8] ;  /* 0x0000d80466007980 */ /* 0x000f28000c101900 */
[----:B------:R-:W0:Y:S04]  /*e130*/  LDGDEPBAR ;  /* 0x00000000000079af */ /* 0x000e280000000000 */
[----:B------:R1:W5:Y:S04]  /*e140*/  LD.E R15, desc[UR4][R102.64+0x184] ;  /* 0x00018404660f7980 */ /* 0x000368000c101900 */
[----:B------:R1:W5:Y:S02]  /*e150*/  LD.E R14, desc[UR4][R102.64+0x188] ;  /* 0x00018804660e7980 */ /* 0x000364000c101900 */
[----:B-1-3--:R-:W-:-:S04]  /*e160*/  IMAD.WIDE.U32 R8, R159, R10, R110 ;  /* 0x0000000a9f087225 */ /* 0x00afc800078e006e */
[----:B------:R-:W-:Y:S01]  /*e170*/  IMAD R4, R11, R159, RZ ;  /* 0x0000009f0b047224 */ /* 0x000fe200078e02ff */
[----:B--2---:R-:W-:-:S03]  /*e180*/  LEA R10, P0, R8, R6, 0x2 ;  /* 0x00000006080a7211 */ /* 0x004fc600078010ff */
[----:B------:R-:W-:-:S05]  /*e190*/  IMAD.IADD R4, R9, 0x1, R4 ;  /* 0x0000000109047824 */ /* 0x000fca00078e0204 */
[----:B------:R-:W-:-:S06]  /*e1a0*/  LEA.HI.X R11, R8, R7, R4, 0x2, P0 ;  /* 0x00000007080b7211 */ /* 0x000fcc00000f1404 */
[----:B------:R-:W2:Y:S01]  /*e1b0*/  LD.E R11, desc[UR4][R10.64] ;  /* 0x000000040a0b7980 */ /* 0x000ea2000c101900 */
[----:B----4-:R-:W2:Y:S01]  /*e1c0*/  MUFU.RCP R162, R0 ;  /* 0x0000000000a27308 */ /* 0x010ea20000001000 */
[----:B------:R-:W-:-:S04]  /*e1d0*/  DEPBAR.LE SB0, 0x0 ;  /* 0x000080000000791a */ /* 0x000fc80000000000 */
[----:B------:R-:W-:Y:S01]  /*e1e0*/  LOP3.LUT R7, R66, 0x8, R107, 0xf8, !PT ;  /* 0x0000000842077812 */ /* 0x000fe200078ef86b */
[----:B------:R-:W-:Y:S01]  /*e1f0*/  BSSY.RECONVERGENT B0, `(.L_x_14606) ;  /* 0x0000019000007945 */ /* 0x000fe20003800200 */
[C---:B------:R-:W-:Y:S01]  /*e200*/  SHF.L.U32 R9, R59.reuse, 0x5, RZ ;  /* 0x000000053b097819 */ /* 0x040fe200000006ff */
[----:B------:R-:W-:Y:S01]  /*e210*/  IMAD.SHL.U32 R56, R59, 0x2, RZ ;  /* 0x000000023b387824 */ /* 0x000fe200078e00ff */
[----:B------:R-:W-:Y:S02]  /*e220*/  LOP3.LUT R7, R7, 0x38, R62, 0x78, !PT ;  /* 0x0000003807077812 */ /* 0x000fe400078e783e */
[----:B------:R-:W-:Y:S01]  /*e230*/  LOP3.LUT R4, R58, 0x7c00, R9, 0xf8, !PT ;  /* 0x00007c003a047812 */ /* 0x000fe200078ef809 */
        /* <DEDUP_REMOVED lines=18> */
.L_x_14607:
[----:B------:R2:W-:Y:S04]  /*e360*/  STS.128 [R106+0x8000], RZ ;  /* 0x008000ff6a007388 */ /* 0x0005e80000000c00 */
[----:B------:R2:W-:Y:S02]  /*e370*/  STS.128 [R106+0xa000], RZ ;  /* 0x00a000ff6a007388 */ /* 0x0005e40000000c00 */
.L_x_14608:
[----:B------:R-:W-:Y:S05]  /*e380*/  BSYNC.RECONVERGENT B0 ;  /* 0x0000000000007941 */ /* 0x000fea0003800200 */
.L_x_14606:
[-C--:B------:R-:W-:Y:S01]  /*e390*/  ISETP.GE.AND P1, PT, R24, R3.reuse, PT ;  /* 0x000000031800720c */ /* 0x080fe20003f26270 */
        /* <DEDUP_REMOVED lines=20> */
.L_x_14610:
[----:B------:R-:W-:Y:S05]  /*e4e0*/  BSYNC.RECONVERGENT B0 ;  /* 0x0000000000007941 */ /* 0x000fea0003800200 */
.L_x_14609:
        /* <DEDUP_REMOVED lines=18> */
.L_x_14612:
[----:B------:R-:W-:Y:S05]  /*e610*/  BSYNC.RECONVERGENT B0 ;  /* 0x0000000000007941 */ /* 0x000fea0003800200 */
.L_x_14611:
        /* <DEDUP_REMOVED lines=18> */
.L_x_14614:
[----:B------:R-:W-:Y:S05]  /*e740*/  BSYNC.RECONVERGENT B0 ;  /* 0x0000000000007941 */ /* 0x000fea0003800200 */
.L_x_14613:
        /* <DEDUP_REMOVED lines=16> */
[----:B------:R-:W-:Y:S02]  /*e850*/  SHF.R.U32.HI R3, RZ, 0x2, R59 ;  /* 0x00000002ff037819 */ /* 0x000fe4000001163b */
[----:B------:R-:W-:Y:S02]  /*e860*/  LOP3.LUT R124, R124, 0x1f0, RZ, 0xc0, !PT ;  /* 0x000001f07c7c7812 */ /* 0x000fe400078ec0ff */
[----:B------:R-:W-:Y:S02]  /*e870*/  LOP3.LUT R3, R3, 0x7, RZ, 0xc0, !PT ;  /* 0x0000000703037812 */ /* 0x000fe400078ec0ff */
[----:B------:R-:W-:Y:S01]  /*e880*/  ISETP.GT.AND P0, PT, R105, R148, PT ;  /* 0x000000946900720c */ /* 0x000fe20003f04270 */
[----:B--2---:R-:W-:Y:S01]  /*e890*/  ULEA UR6, UR6, UR7, 0x18 ;  /* 0x0000000706067291 */ /* 0x004fe2000f8ec0ff */
[----:B-----5:R-:W-:Y:S02]  /*e8a0*/  IADD3 R163, PT, PT, R14, R60, -R157 ;  /* 0x0000003c0ea37210 */ /* 0x020fe40007ffe89d */
[----:B------:R-:W-:-:S02]  /*e8b0*/  IADD3 R15, PT, PT, R60, -R157, -R15 ;  /* 0x8000009d3c0f7210 */ /* 0x000fc40007ffe80f */
[----:B------:R-:W-:Y:S01]  /*e8c0*/  LOP3.LUT R110, R56, 0x6, RZ, 0xc0, !PT ;  /* 0x00000006386e7812 */ /* 0x000fe200078ec0ff */
[----:B------:R-:W-:Y:S01]  /*e8d0*/  VIADD R138, R0, UR6 ;  /* 0x00000006008a7c36 */ /* 0x000fe20008000000 */
[----:B------:R-:W-:Y:S02]  /*e8e0*/  LEA R139, R139, UR6, 0x1 ;  /* 0x000000068b8b7c11 */ /* 0x000fe4000f8e08ff */
[----:B------:R-:W-:Y:S01]  /*e8f0*/  LDSM.16.M88.4 R44, [R0+UR6+0x4000] ;  /* 0x00400006002c783b */ /* 0x000fe20008000200 */
[C-C-:B------:R-:W-:Y:S02]  /*e900*/  IMAD.IADD R134, R138.reuse, 0x1, R4.reuse ;  /* 0x000000018a867824 */ /* 0x140fe400078e0204 */
[C---:B------:R-:W-:Y:S01]  /*e910*/  IMAD.IADD R137, R139.reuse, 0x1, R4 ;  /* 0x000000018b897824 */ /* 0x040fe200078e0204 */
[----:B------:R-:W2:Y:S01]  /*e920*/  LDSM.16.M88.4 R52, [R139] ;  /* 0x000000008b34783b */ /* 0x000ea20000000200 */
[--C-:B------:R-:W-:Y:S02]  /*e930*/  IMAD.IADD R136, R139, 0x1, R6.reuse ;  /* 0x000000018b887824 */ /* 0x100fe400078e0206 */
[----:B------:R-:W-:Y:S01]  /*e940*/  IMAD.IADD R133, R138, 0x1, R6 ;  /* 0x000000018a857824 */ /* 0x000fe200078e0206 */
[----:B------:R-:W4:Y:S01]  /*e950*/  LDSM.16.M88.4 R36, [R0+UR6+0x4800] ;  /* 0x004800060024783b */ /* 0x000f220008000200 */
[----:B------:R-:W-:-:S02]  /*e960*/  IMAD.IADD R135, R4, 0x1, R136 ;  /* 0x0000000104877824 */ /* 0x000fc400078e0288 */
[----:B------:R-:W-:Y:S01]  /*e970*/  IMAD.IADD R132, R4, 0x1, R133 ;  /* 0x0000000104847824 */ /* 0x000fe200078e0285 */
[----:B------:R-:W4:Y:S01]  /*e980*/  LDSM.16.M88.4 R28, [R0+UR6+0x5000] ;  /* 0x00500006001c783b */ /* 0x000f220008000200 */
[----:B------:R-:W-:-:S03]  /*e990*/  IMAD.IADD R126, R57, 0x1, R110 ;  /* 0x00000001397e7824 */ /* 0x000fc600078e026e */
[----:B-1-3--:R-:W1:Y:S04]  /*e9a0*/  LDSM.16.M88.4 R8, [R0+UR6+0x5800] ;  /* 0x005800060008783b */ /* 0x00ae680008000200 */
[----:B------:R-:W-:Y:S04]  /*e9b0*/  LDSM.16.M88.4 R76, [R137] ;  /* 0x00000000894c783b */ /* 0x000fe80000000200 */
[----:B------:R-:W3:Y:S04]  /*e9c0*/  LDSM.16.M88.4 R16, [R134+0x4000] ;  /* 0x004000008610783b */ /* 0x000ee80000000200 */
[----:B------:R-:W3:Y:S04]  /*e9d0*/  LDSM.16.M88.4 R64, [R134+0x4800] ;  /* 0x004800008640783b */ /* 0x000ee80000000200 */
[----:B------:R-:W3:Y:S04]  /*e9e0*/  LDSM.16.M88.4 R20, [R134+0x5000] ;  /* 0x005000008614783b */ /* 0x000ee80000000200 */
[----:B------:R-:W3:Y:S04]  /*e9f0*/  LDSM.16.M88.4 R80, [R134+0x5800] ;  /* 0x005800008650783b */ /* 0x000ee80000000200 */
[----:B------:R-:W-:Y:S01]  /*ea00*/  LDSM.16.M88.4 R72, [R133+0x4000] ;  /* 0x004000008548783b */ /* 0x000fe20000000200 */
[C---:B--2---:R-:W-:Y:S03]  /*ea10*/  HMMA.16816.F32 R48, R52.reuse, R44, RZ ;  /* 0x0000002c3430723c */ /* 0x044fe600000018ff */
        /* <DEDUP_REMOVED lines=32> */
[----:B------:R-:W-:Y:S07]  /*ec20*/  LDSM.16.M88.4 R88, [R134+0x7800] ;  /* 0x007800008658783b */ /* 0x000fee0000000200 */
[C---:B------:R-:W-:Y:S08]  /*ec30*/  HMMA.16816.F32 R24, R8.reuse, R68, R24 ;  /* 0x000000440818723c */ /* 0x040ff00000001818 */
[----:B------:R-:W-:Y:S01]  /*ec40*/  HMMA.16816.F32 R52, R8, R70, R52 ;  /* 0x000000460834723c */ /* 0x000fe20000001834 */
[----:B------:R-:W2:Y:S04]  /*ec50*/  LDSM.16.M88.4 R8, [R0+UR6+0x6800] ;  /* 0x006800060008783b */ /* 0x000ea80008000200 */
[----:B------:R-:W2:Y:S03]  /*ec60*/  LDSM.16.M88.4 R68, [R0+UR6+0x7000] ;  /* 0x007000060044783b */ /* 0x000ea60008000200 */
[C---:B---3--:R-:W-:Y:S08]  /*ec70*/  HMMA.16816.F32 R48, R20.reuse, R64, R48 ;  /* 0x000000401430723c */ /* 0x048ff00000001830 */
[C---:B------:R-:W-:Y:S01]  /*ec80*/  HMMA.16816.F32 R44, R20.reuse, R66, R44 ;  /* 0x00000042142c723c */ /* 0x040fe2000000182c */
[----:B------:R-:W3:Y:S07]  /*ec90*/  LDSM.16.M88.4 R64, [R0+UR6+0x7800] ;  /* 0x007800060040783b */ /* 0x000eee0008000200 */
[C---:B------:R-:W-:Y:S08]  /*eca0*/  HMMA.16816.F32 R40, R20.reuse, R84, R40 ;  /* 0x000000541428723c */ /* 0x040ff00000001828 */
[C---:B------:R-:W-:Y:S01]  /*ecb0*/  HMMA.16816.F32 R36, R20.reuse, R86, R36 ;  /* 0x000000561424723c */ /* 0x040fe20000001824 */
[----:B------:R-:W-:Y:S07]  /*ecc0*/  LDSM.16.M88.4 R84, [R137+0x2000] ;  /* 0x002000008954783b */ /* 0x000fee0000000200 */
[C---:B----4-:R-:W-:Y:S08]  /*ecd0*/  HMMA.16816.F32 R32, R20.reuse, R76, R32 ;  /* 0x0000004c1420723c */ /* 0x050ff00000001820 */
[C---:B------:R-:W-:Y:S01]  /*ece0*/  HMMA.16816.F32 R28, R20.reuse, R78, R28 ;  /* 0x0000004e141c723c */ /* 0x040fe2000000181c */
[----:B------:R-:W-:Y:S07]  /*ecf0*/  LDSM.16.M88.4 R76, [R136+0x2000] ;  /* 0x00200000884c783b */ /* 0x000fee0000000200 */
[C---:B-1----:R-:W-:Y:S08]  /*ed00*/  HMMA.16816.F32 R24, R20.reuse, R72, R24 ;  /* 0x000000481418723c */ /* 0x042ff00000001818 */
[----:B------:R-:W-:Y:S01]  /*ed10*/  HMMA.16816.F32 R52, R20, R74, R52 ;  /* 0x0000004a1434723c */ /* 0x000fe20000001834 */
[----:B------:R-:W1:Y:S04]  /*ed20*/  LDSM.16.M88.4 R20, [R134+0x6000] ;  /* 0x006000008614783b */ /* 0x000e680000000200 */
        /* <DEDUP_REMOVED lines=9> */
[----:B------:R-:W4:Y:S07]  /*edc0*/  LDSM.16.M88.4 R68, [R133+0x6800] ;  /* 0x006800008544783b */ /* 0x000f2e0000000200 */
[----:B---3--:R-:W-:Y:S08]  /*edd0*/  HMMA.16816.F32 R24, R80, R64, R24 ;  /* 0x000000405018723c */ /* 0x008ff00000001818 */
[C---:B-1----:R-:W-:Y:S08]  /*ede0*/  HMMA.16816.F32 R48, R84.reuse, R20, R48 ;  /* 0x000000145430723c */ /* 0x042ff00000001830 */
[----:B------:R-:W-:Y:S01]  /*edf0*/  HMMA.16816.F32 R44, R84, R22, R44 ;  /* 0x00000016542c723c */ /* 0x000fe2000000182c */
[----:B------:R-:W-:Y:S07]  /*ee00*/  LDSM.16.M88.4 R20, [R132+0x6000] ;  /* 0x006000008414783b */ /* 0x000fee0000000200 */
[----:B------:R-:W-:Y:S01]  /*ee10*/  HMMA.16816.F32 R80, R80, R66, R52 ;  /* 0x000000425050723c */ /* 0x000fe20000001834 */
[----:B------:R-:W1:Y:S04]  /*ee20*/  LDSM.16.M88.4 R64, [R133+0x7000] ;  /* 0x007000008540783b */ /* 0x000e680000000200 */
[----:B------:R-:W3:Y:S03]  /*ee30*/  LDSM.16.M88.4 R52, [R133+0x7800] ;  /* 0x007800008534783b */ /* 0x000ee60000000200 */
[C---:B--2---:R-:W-:Y:S08]  /*ee40*/  HMMA.16816.F32 R40, R84.reuse, R16, R40 ;  /* 0x000000105428723c */ /* 0x044ff00000001828 */
[C---:B------:R-:W-:Y:S01]  /*ee50*/  HMMA.16816.F32 R36, R84.reuse, R18, R36 ;  /* 0x000000125424723c */ /* 0x040fe20000001824 */
[----:B------:R-:W-:Y:S07]  /*ee60*/  LDSM.16.M88.4 R16, [R132+0x6800] ;  /* 0x006800008410783b */ /* 0x000fee0000000200 */
[C---:B----4-:R-:W-:Y:S08]  /*ee70*/  HMMA.16816.F32 R32, R84.reuse, R8, R32 ;  /* 0x000000085420723c */ /* 0x050ff00000001820 */
[----:B------:R-:W-:Y:S01]  /*ee80*/  HMMA.16816.F32 R28, R84, R10, R28 ;  /* 0x0000000a541c723c */ /* 0x000fe2000000181c */
[----:B------:R-:W2:Y:S07]  /*ee90*/  LDSM.16.M88.4 R8, [R135+0x2000] ;  /* 0x002000008708783b */ /* 0x000eae0000000200 */
[C---:B------:R-:W-:Y:S08]  /*eea0*/  HMMA.16816.F32 R48, R76.reuse, R72, R48 ;  /* 0x000000484c30723c */ /* 0x040ff00000001830 */
[----:B------:R-:W-:Y:S08]  /*eeb0*/  HMMA.16816.F32 R44, R76, R74, R44 ;  /* 0x0000004a4c2c723c */ /* 0x000ff0000000182c */
[C---:B------:R-:W-:Y:S08]  /*eec0*/  HMMA.16816.F32 R24, R84.reuse, R88, R24 ;  /* 0x000000585418723c */ /* 0x040ff00000001818 */
[----:B------:R-:W-:Y:S01]  /*eed0*/  HMMA.16816.F32 R80, R84, R90, R80 ;  /* 0x0000005a5450723c */ /* 0x000fe20000001850 */
[----:B------:R-:W4:Y:S07]  /*eee0*/  LDSM.16.M88.4 R84, [R132+0x7000] ;  /* 0x007000008454783b */ /* 0x000f2e0000000200 */
[----:B------:R-:W-:Y:S01]  /*eef0*/  HMMA.16816.F32 R72, R76, R68, R40 ;  /* 0x000000444c48723c */ /* 0x000fe20000001828 */
[----:B------:R-:W4:Y:S01]  /*ef00*/  LDSM.16.M88.4 R40, [R132+0x7800] ;  /* 0x007800008428783b */ /* 0x000f220000000200 */
[----:B------:R-:W-:-:S06]  /*ef10*/  DEPBAR.LE SB0, 0x0 ;  /* 0x000080000000791a */ /* 0x000fcc0000000000 */
[C---:B------:R-:W-:Y:S08]  /*ef20*/  HMMA.16816.F32 R36, R76.reuse, R70, R36 ;  /* 0x000000464c24723c */ /* 0x040ff00000001824 */
[C---:B-1----:R-:W-:Y:S08]  /*ef30*/  HMMA.16816.F32 R32, R76.reuse, R64, R32 ;  /* 0x000000404c20723c */ /* 0x042ff00000001820 */
[C---:B------:R-:W-:Y:S08]  /*ef40*/  HMMA.16816.F32 R28, R76.reuse, R66, R28 ;  /* 0x000000424c1c723c */ /* 0x040ff0000000181c */
[C---:B---3--:R-:W-:Y:S08]  /*ef50*/  HMMA.16816.F32 R24, R76.reuse, R52, R24 ;  /* 0x000000344c18723c */ /* 0x048ff00000001818 */
[----:B------:R-:W-:Y:S08]  /*ef60*/  HMMA.16816.F32 R80, R76, R54, R80 ;  /* 0x000000364c50723c */ /* 0x000ff00000001850 */
[----:B--2---:R-:W-:Y:S05]  /*ef70*/  HMMA.16816.F32 R72, R8, R16, R72 ;  /* 0x000000100848723c */ /* 0x004fea0000001848 */
[----:B------:R-:W-:-:S04]  /*ef80*/  IMAD.IADD R17, R124, 0x1, R3 ;  /* 0x000000017c117824 */ /* 0x000fc800078e0203 */
[--C-:B------:R-:W-:Y:S02]  /*ef90*/  IMAD.IADD R164, R156, 0x1, R17.reuse ;  /* 0x000000019ca47824 */ /* 0x100fe400078e0211 */
[----:B------:R-:W-:Y:S01]  /*efa0*/  IMAD.IADD R0, R104, 0x1, R17 ;  /* 0x0000000168007824 */ /* 0x000fe200078e0211 */
[----:B------:R-:W-:Y:S03]  /*efb0*/  HMMA.16816.F32 R48, R8, R20, R48 ;  /* 0x000000140830723c */ /* 0x000fe60000001830 */
[C---:B------:R-:W-:Y:S02]  /*efc0*/  IMAD.IADD R163, R164.reuse, 0x1, R163 ;  /* 0x00000001a4a37824 */ /* 0x040fe400078e02a3 */
[----:B------:R-:W-:-:S03]  /*efd0*/  IMAD.IADD R164, R164, 0x1, R15 ;  /* 0x00000001a4a47824 */ /* 0x000fc600078e020f */
[C-C-:B------:R-:W-:Y:S01]  /*efe0*/  VIADDMNMX R165, R163.reuse, 0x1, R60.reuse, PT ;  /* 0x00000001a3a57846 */ /* 0x140fe2000380013c */
[C---:B------:R-:W-:Y:S03]  /*eff0*/  HMMA.16816.F32 R44, R8.reuse, R22, R44 ;  /* 0x00000016082c723c */ /* 0x040fe6000000182c */
[----:B------:R-:W-:Y:S02]  /*f000*/  VIMNMX R166, PT, PT, RZ, R164, !PT ;  /* 0x000000a4ffa67248 */ /* 0x000fe40007fe0100 */
[----:B------:R-:W-:Y:S02]  /*f010*/  VIADDMNMX R163, R163, 0x9, R60, PT ;  /* 0x00000009a3a37846 */ /* 0x000fe4000380013c */
[----:B------:R-:W-:Y:S01]  /*f020*/  VIADDMNMX R164, R164, 0x8, RZ, !PT ;  /* 0x00000008a4a47846 */ /* 0x000fe200078001ff */
[C---:B------:R-:W-:Y:S08]  /*f030*/  HMMA.16816.F32 R36, R8.reuse, R18, R36 ;  /* 0x000000120824723c */ /* 0x040ff00000001824 */
[C---:B----4-:R-:W-:Y:S08]  /*f040*/  HMMA.16816.F32 R32, R8.reuse, R84, R32 ;  /* 0x000000540820723c */ /* 0x050ff00000001820 */
[C---:B------:R-:W-:Y:S08]  /*f050*/  HMMA.16816.F32 R28, R8.reuse, R86, R28 ;  /* 0x00000056081c723c */ /* 0x040ff0000000181c */
        /* <DEDUP_REMOVED lines=17> */
.L_x_14618:
[----:B------:R-:W2:Y:S01]  /*f170*/  LD.E R18, desc[UR4][R102.64+0x170] ;  /* 0x0001700466127980 */ /* 0x000ea2000c101900 */
[C---:B------:R-:W-:Y:S02]  /*f180*/  IADD3 R15, PT, PT, R57.reuse, -0x40, RZ ;  /* 0xffffffc0390f7810 */ /* 0x040fe40007ffe0ff */
        /* <DEDUP_REMOVED lines=58> */
.L_x_14619:
[----:B------:R-:W-:Y:S05]  /*f530*/  BSYNC.RECONVERGENT B0 ;  /* 0x0000000000007941 */ /* 0x000fea0003800200 */
.L_x_14617:
        /* <DEDUP_REMOVED lines=55> */
.L_x_14616:
[----:B------:R-:W-:Y:S05]  /*f8b0*/  BSYNC.RECONVERGENT B1 ;  /* 0x0000000000017941 */ /* 0x000fea0003800200 */
.L_x_14615:
[----:B------:R-:W3:Y:S01]  /*f8c0*/  LD.E R117, desc[UR4][R102.64+0xdc] ;  /* 0x0000dc0466757980 */ /* 0x000ee2000c101900 */
[----:B------:R-:W-:Y:S02]  /*f8d0*/  IMAD.IADD R63, R126, 0x1, R157 ;  /* 0x000000017e3f7824 */ /* 0x000fe400078e029d */
[C---:B--2---:R-:W-:Y:S02]  /*f8e0*/  VIADD R8, R0.reuse, 0x8 ;  /* 0x0000000800087836 */ /* 0x044fe40000000000 */
[C-C-:B------:R-:W-:Y:S01]  /*f8f0*/  IMAD.IADD R13, R0.reuse, 0x1, -R63.reuse ;  /* 0x00000001000d7824 */ /* 0x140fe200078e0a3f */
[--C-:B------:R-:W-:Y:S01]  /*f900*/  IADD3 R61, PT, PT, R0, -0x1, -R63.reuse ;  /* 0xffffffff003d7810 */ /* 0x100fe20007ffe83f */
[----:B------:R-:W-:Y:S01]  /*f910*/  VIADD R59, R126, 0x1 ;  /* 0x000000017e3b7836 */ /* 0x000fe20000000000 */
[C-C-:B------:R-:W-:Y:S01]  /*f920*/  IADD3 R57, PT, PT, R8.reuse, -0x1, -R63.reuse ;  /* 0xffffffff08397810 */ /* 0x140fe20007ffe83f */
[----:B------:R-:W-:Y:S01]  /*f930*/  VIADD R60, R13, 0xfffffff8 ;  /* 0xfffffff80d3c7836 */ /* 0x000fe20000000000 */
[----:B------:R-:W-:Y:S01]  /*f940*/  IABS R61, R61 ;  /* 0x0000003d003d7213 */ /* 0x000fe20000000000 */
[----:B------:R-:W-:Y:S01]  /*f950*/  IMAD.IADD R14, R8, 0x1, -R63 ;  /* 0x00000001080e7824 */ /* 0x000fe200078e0a3f */
[----:B------:R-:W-:-:S02]  /*f960*/  IABS R57, R57 ;  /* 0x0000003900397213 */ /* 0x000fc40000000000 */
[----:B------:R-:W-:Y:S02]  /*f970*/  I2FP.F32.S32 R61, R61 ;  /* 0x0000003d003d7245 */ /* 0x000fe40000201400 */
[----:B------:R-:W-:Y:S02]  /*f980*/  IABS R60, R60 ;  /* 0x0000003c003c7213 */ /* 0x000fe40000000000 */
[C---:B------:R-:W-:Y:S01]  /*f990*/  ISETP.GE.AND P5, PT, R59.reuse, R166, PT ;  /* 0x000000a63b00720c */ /* 0x040fe20003fa6270 */
[----:B------:R-:W-:Y:S01]  /*f9a0*/  FFMA.FTZ R49, -R162, R61, R49 ;  /* 0x0000003da2317223 */ /* 0x000fe20000010131 */
[C---:B------:R-:W-:Y:S01]  /*f9b0*/  ISETP.GE.AND P0, PT, R59.reuse, R165, PT ;  /* 0x000000a53b00720c */ /* 0x040fe20003f06270 */
[----:B------:R-:W-:Y:S01]  /*f9c0*/  IMAD.MOV.U32 R61, RZ, RZ, R60 ;  /* 0x000000ffff3d7224 */ /* 0x000fe200078e003c */
[C---:B------:R-:W-:Y:S02]  /*f9d0*/  ISETP.GE.AND P1, PT, R59.reuse, R164, PT ;  /* 0x000000a43b00720c */ /* 0x040fe40003f26270 */
[----:B------:R-:W-:Y:S01]  /*f9e0*/  ISETP.GE.AND P3, PT, R59, R163, PT ;  /* 0x000000a33b00720c */ /* 0x000fe20003f66270 */
[----:B------:R-:W-:Y:S01]  /*f9f0*/  VIADD R59, R126, 0x8 ;  /* 0x000000087e3b7836 */ /* 0x000fe20000000000 */
[----:B------:R-:W-:-:S02]  /*fa00*/  I2FP.F32.S32 R60, R57 ;  /* 0x00000039003c7245 */ /* 0x000fc40000201400 */
[----:B------:R-:W-:Y:S02]  /*fa10*/  IADD3 R43, PT, PT, R0, -0x9, -R63 ;  /* 0xfffffff7002b7810 */ /* 0x000fe40007ffe83f */
[----:B------:R-:W-:Y:S01]  /*fa20*/  FSEL R57, R49, -INF , P5 ;  /* 0xff80000031397808 */ /* 0x000fe20002800000 */
[----:B------:R-:W-:Y:S01]  /*fa30*/  FFMA.FTZ R49, -R162, R60, R51 ;  /* 0x0000003ca2317223 */ /* 0x000fe20000010133 */
[C---:B------:R-:W-:Y:S02]  /*fa40*/  ISETP.GE.AND P4, PT, R59.reuse, R166, PT ;  /* 0x000000a63b00720c */ /* 0x040fe40003f86270 */
[C---:B------:R-:W-:Y:S02]  /*fa50*/  ISETP.GE.AND P6, PT, R59.reuse, R165, PT ;  /* 0x000000a53b00720c */ /* 0x040fe40003fc6270 */
[C---:B------:R-:W-:Y:S02]  /*fa60*/  ISETP.GE.AND P2, PT, R59.reuse, R164, PT ;  /* 0x000000a43b00720c */ /* 0x040fe40003f46270 */
[----:B------:R-:W-:-:S02]  /*fa70*/  ISETP.GE.AND P5, PT, R59, R163, PT ;  /* 0x000000a33b00720c */ /* 0x000fc40003fa6270 */
[----:B------:R-:W-:Y:S02]  /*fa80*/  IABS R43, R43 ;  /* 0x0000002b002b7213 */ /* 0x000fe40000000000 */
[----:B------:R-:W-:Y:S02]  /*fa90*/  IABS R59, R13 ;  /* 0x0000000d003b7213 */ /* 0x000fe40000000000 */
[----:B------:R-:W-:Y:S01]  /*faa0*/  FSEL R13, R57, -INF , !P0 ;  /* 0xff800000390d7808 */ /* 0x000fe20004000000 */
[----:B------:R-:W-:Y:S01]  /*fab0*/  IMAD.MOV.U32 R57, RZ, RZ, R43 ;  /* 0x000000ffff397224 */ /* 0x000fe200078e002b */
[----:B------:R-:W-:Y:S02]  /*fac0*/  FSEL R60, R49, -INF , P1 ;  /* 0xff800000313c7808 */ /* 0x000fe40000800000 */
[----:B------:R-:W-:Y:S02]  /*fad0*/  IADD3 R20, PT, PT, R8, -0x9, -R63 ;  /* 0xfffffff708147810 */ /* 0x000fe40007ffe83f */
[----:B------:R-:W-:-:S02]  /*fae0*/  I2FP.F32.S32 R61, R61 ;  /* 0x0000003d003d7245 */ /* 0x000fc40000201400 */
[----:B------:R-:W-:Y:S02]  /*faf0*/  I2FP.F32.S32 R49, R59 ;  /* 0x0000003b00317245 */ /* 0x000fe40000201400 */
[----:B------:R-:W-:Y:S01]  /*fb00*/  IABS R20, R20 ;  /* 0x0000001400147213 */ /* 0x000fe20000000000 */
[C---:B------:R-:W-:Y:S01]  /*fb10*/  FFMA.FTZ R51, -R162.reuse, R61, R44 ;  /* 0x0000003da2337223 */ /* 0x040fe2000001012c */
[----:B------:R-:W-:Y:S01]  /*fb20*/  I2FP.F32.S32 R57, R57 ;  /* 0x0000003900397245 */ /* 0x000fe20000201400 */
[----:B------:R-:W-:Y:S01]  /*fb30*/  FFMA.FTZ R46, -R162, R49, R46 ;  /* 0x00000031a22e7223 */ /* 0x000fe2000001012e */
[----:B------:R-:W-:Y:S01]  /*fb40*/  VIADD R44, R126, 0x9 ;  /* 0x000000097e2c7836 */ /* 0x000fe20000000000 */
[----:B------:R-:W-:Y:S02]  /*fb50*/  FSEL R43, R60, -INF , !P3 ;  /* 0xff8000003c2b7808 */ /* 0x000fe40005800000 */
[--C-:B------:R-:W-:Y:S02]  /*fb60*/  IADD3 R56, PT, PT, R0, -0x10, -R63.reuse ;  /* 0xfffffff000387810 */ /* 0x100fe40007ffe83f */
[----:B------:R-:W-:-:S02]  /*fb70*/  IADD3 R11, PT, PT, R8, -0x10, -R63 ;  /* 0xfffffff0080b7810 */ /* 0x000fc40007ffe83f */
[----:B------:R-:W-:Y:S01]  /*fb80*/  I2FP.F32.S32 R60, R20 ;  /* 0x00000014003c7245 */ /* 0x000fe20000201400 */
[----:B------:R-:W-:Y:S01]  /*fb90*/  FFMA.FTZ R45, -R162, R57, R45 ;  /* 0x00000039a22d7223 */ /* 0x000fe2000001012d */
[----:B------:R-:W-:Y:S02]  /*fba0*/  FSEL R46, R46, -INF , P2 ;  /* 0xff8000002e2e7808 */ /* 0x000fe40001000000 */
[----:B------:R-:W-:Y:S01]  /*fbb0*/  ISETP.GE.AND P0, PT, R44, R166, PT ;  /* 0x000000a62c00720c */ /* 0x000fe20003f06270 */
[----:B------:R-:W-:Y:S01]  /*fbc0*/  FFMA.FTZ R60, -R162, R60, R47 ;  /* 0x0000003ca23c7223 */ /* 0x000fe2000001012f */
[----:B------:R-:W-:Y:S02]  /*fbd0*/  IABS R56, R56 ;  /* 0x0000003800387213 */ /* 0x000fe40000000000 */
[----:B------:R-:W-:Y:S02]  /*fbe0*/  IABS R11, R11 ;  /* 0x0000000b000b7213 */ /* 0x000fe40000000000 */
[----:B------:R-:W-:-:S02]  /*fbf0*/  FSEL R47, R46, -INF , !P5 ;  /* 0xff8000002e2f7808 */ /* 0x000fc40006800000 */
[----:B------:R-:W-:Y:S02]  /*fc00*/  FSEL R20, R51, -INF , P4 ;  /* 0xff80000033147808 */ /* 0x000fe40002000000 */
[----:B------:R-:W-:Y:S02]  /*fc10*/  FSEL R46, R45, -INF , P0 ;  /* 0xff8000002d2e7808 */ /* 0x000fe40000000000 */
[C---:B------:R-:W-:Y:S02]  /*fc20*/  ISETP.GE.AND P1, PT, R44.reuse, R165, PT ;  /* 0x000000a52c00720c */ /* 0x040fe40003f26270 */
[C---:B------:R-:W-:Y:S02]  /*fc30*/  ISETP.GE.AND P3, PT, R44.reuse, R164, PT ;  /* 0x000000a42c00720c */ /* 0x040fe40003f66270 */
[----:B------:R-:W-:Y:S01]  /*fc40*/  ISETP.GE.AND P4, PT, R44, R163, PT ;  /* 0x000000a32c00720c */ /* 0x000fe20003f86270 */
[----:B------:R-:W-:Y:S01]  /*fc50*/  VIADD R44, R126, 0x10 ;  /* 0x000000107e2c7836 */ /* 0x000fe20000000000 */
[----:B------:R-:W-:-:S02]  /*fc60*/  I2FP.F32.S32 R45, R56 ;  /* 0x00000038002d7245 */ /* 0x000fc40000201400 */
[----:B------:R-:W-:Y:S02]  /*fc70*/  I2FP.F32.S32 R51, R11 ;  /* 0x0000000b00337245 */ /* 0x000fe40000201400 */
[--C-:B------:R-:W-:Y:S02]  /*fc80*/  IADD3 R55, PT, PT, R0, -0x11, -R63.reuse ;  /* 0xffffffef00377810 */ /* 0x100fe40007ffe83f */
[----:B------:R-:W-:Y:S01]  /*fc90*/  IADD3 R9, PT, PT, R8, -0x11, -R63 ;  /* 0xffffffef08097810 */ /* 0x000fe20007ffe83f */
[C---:B------:R-:W-:Y:S01]  /*fca0*/  FFMA.FTZ R72, -R162.reuse, R45, R72 ;  /* 0x0000002da2487223 */ /* 0x040fe20000010148 */
[----:B------:R-:W-:Y:S01]  /*fcb0*/  FFMA.FTZ R51, -R162, R51, R74 ;  /* 0x00000033a2337223 */ /* 0x000fe2000001014a */
[----:B------:R-:W-:Y:S02]  /*fcc0*/  IABS R55, R55 ;  /* 0x0000003700377213 */ /* 0x000fe40000000000 */
[C---:B------:R-:W-:Y:S02]  /*fcd0*/  ISETP.GE.AND P2, PT, R44.reuse, R166, PT ;  /* 0x000000a62c00720c */ /* 0x040fe40003f46270 */
[----:B------:R-:W-:-:S02]  /*fce0*/  ISETP.GE.AND P0, PT, R44, R164, PT ;  /* 0x000000a42c00720c */ /* 0x000fc40003f06270 */
[----:B------:R-:W-:Y:S02]  /*fcf0*/  IADD3 R41, PT, PT, R0, -0x18, -R63 ;  /* 0xffffffe800297810 */ /* 0x000fe40007ffe83f */
[----:B------:R-:W-:Y:S02]  /*fd00*/  IABS R9, R9 ;  /* 0x0000000900097213 */ /* 0x000fe40000000000 */
[----:B------:R-:W-:Y:S02]  /*fd10*/  FSEL R11, R46, -INF , !P1 ;  /* 0xff8000002e0b7808 */ /* 0x000fe40004800000 */
[C---:B------:R-:W-:Y:S02]  /*fd20*/  ISETP.GE.AND P5, PT, R44.reuse, R165, PT ;  /* 0x000000a52c00720c */ /* 0x040fe40003fa6270 */
[----:B------:R-:W-:Y:S01]  /*fd30*/  ISETP.GE.AND P1, PT, R44, R163, PT ;  /* 0x000000a32c00720c */ /* 0x000fe20003f26270 */
[----:B------:R-:W-:Y:S01]  /*fd40*/  VIADD R44, R126, 0x11 ;  /* 0x000000117e2c7836 */ /* 0x000fe20000000000 */
[----:B------:R-:W-:-:S02]  /*fd50*/  I2FP.F32.S32 R55, R55 ;  /* 0x0000003700377245 */ /* 0x000fc40000201400 */
[----:B------:R-:W-:Y:S02]  /*fd60*/  FSEL R45, R60, -INF , P3 ;  /* 0xff8000003c2d7808 */ /* 0x000fe40001800000 */
[----:B------:R-:W-:Y:S02]  /*fd70*/  FSEL R72, R72, -INF , P2 ;  /* 0xff80000048487808 */ /* 0x000fe40001000000 */
[----:B------:R-:W-:Y:S02]  /*fd80*/  FSEL R56, R51, -INF , P0 ;  /* 0xff80000033387808 */ /* 0x000fe40000000000 */
[----:B------:R-:W-:Y:S02]  /*fd90*/  I2FP.F32.S32 R46, R9 ;  /* 0x00000009002e7245 */ /* 0x000fe40000201400 */
[----:B------:R-:W-:Y:S01]  /*fda0*/  IABS R51, R41 ;  /* 0x0000002900337213 */ /* 0x000fe20000000000 */
[----:B------:R-:W-:Y:S01]  /*fdb0*/  FFMA.FTZ R55, -R162, R55, R73 ;  /* 0x00000037a2377223 */ /* 0x000fe20000010149 */
[----:B------:R-:W-:-:S02]  /*fdc0*/  IADD3 R19, PT, PT, R8, -0x18, -R63 ;  /* 0xffffffe808137810 */ /* 0x000fc40007ffe83f */
[----:B------:R-:W-:Y:S02]  /*fdd0*/  FSEL R45, R45, -INF , !P4 ;  /* 0xff8000002d2d7808 */ /* 0x000fe40006000000 */
        /* <DEDUP_REMOVED lines=8> */
[----:B------:R-:W-:Y:S02]  /*fe60*/  IABS R19, R19 ;  /* 0x0000001300137213 */ /* 0x000fe40000000000 */
[--C-:B------:R-:W-:Y:S02]  /*fe70*/  IADD3 R23, PT, PT, R0, -0x19, -R63.reuse ;  /* 0xffffffe700177810 */ /* 0x100fe40007ffe83f */
[----:B------:R-:W-:Y:S01]  /*fe80*/  FSEL R41, R56, -INF , !P1 ;  /* 0xff80000038297808 */ /* 0x000fe20004800000 */
[----:B------:R-:W-:Y:S01]  /*fe90*/  FFMA.FTZ R36, -R162, R51, R36 ;  /* 0x00000033a2247223 */ /* 0x000fe20000010124 */
[----:B------:R-:W-:Y:S02]  /*fea0*/  FSEL R56, R55, -INF , P3 ;  /* 0xff80000037387808 */ /* 0x000fe40001800000 */
[----:B------:R-:W-:Y:S02]  /*feb0*/  IADD3 R17, PT, PT, R8, -0x19, -R63 ;  /* 0xffffffe708117810 */ /* 0x000fe40007ffe83f */
[----:B------:R-:W-:-:S02]  /*fec0*/  ISETP.GE.AND P0, PT, R44, R166, PT ;  /* 0x000000a62c00720c */ /* 0x000fc40003f06270 */
[----:B------:R-:W-:Y:S02]  /*fed0*/  I2FP.F32.S32 R55, R19 ;  /* 0x0000001300377245 */ /* 0x000fe40000201400 */
[----:B------:R-:W-:Y:S02]  /*fee0*/  FSEL R51, R46, -INF , P2 ;  /* 0xff8000002e337808 */ /* 0x000fe40001000000 */
[----:B------:R-:W-:Y:S02]  /*fef0*/  IABS R46, R23 ;  /* 0x00000017002e7213 */ /* 0x000fe40000000000 */
[----:B------:R-:W-:Y:S02]  /*ff00*/  FSEL R19, R56, -INF , !P4 ;  /* 0xff80000038137808 */ /* 0x000fe40006000000 */
[C---:B------:R-:W-:Y:S02]  /*ff10*/  ISETP.GE.AND P1, PT, R44.reuse, R165, PT ;  /* 0x000000a52c00720c */ /* 0x040fe40003f26270 */
[----:B------:R-:W-:-:S02]  /*ff20*/  ISETP.GE.AND P3, PT, R44, R164, PT ;  /* 0x000000a42c00720c */ /* 0x000fc40003f66270 */
[----:B------:R-:W-:Y:S01]  /*ff30*/  ISETP.GE.AND P4, PT, R44, R163, PT ;  /* 0x000000a32c00720c */ /* 0x000fe20003f86270 */
[----:B------:R-:W-:Y:S01]  /*ff40*/  VIADD R44, R126, 0x19 ;  /* 0x000000197e2c7836 */ /* 0x000fe20000000000 */
[----:B------:R-:W-:Y:S01]  /*ff50*/  IABS R17, R17 ;  /* 0x0000001100117213 */ /* 0x000fe20000000000 */
[----:B------:R-:W-:Y:S01]  /*ff60*/  FFMA.FTZ R38, -R162, R55, R38 ;  /* 0x00000037a2267223 */ /* 0x000fe20000010126 */
[----:B------:R-:W-:Y:S02]  /*ff70*/  FSEL R36, R36, -INF , P0 ;  /* 0xff80000024247808 */ /* 0x000fe40000000000 */
[----:B------:R-:W-:Y:S02]  /*ff80*/  I2FP.F32.S32 R46, R46 ;  /* 0x0000002e002e7245 */ /* 0x000fe40000201400 */
[----:B------:R-:W-:Y:S02]  /*ff90*/  I2FP.F32.S32 R56, R17 ;  /* 0x0000001100387245 */ /* 0x000fe40000201400 */
[----:B------:R-:W-:-:S02]  /*ffa0*/  IADD3 R15, PT, PT, R0, -0x20, -R63 ;  /* 0xffffffe0000f7810 */ /* 0x000fc40007ffe83f */
[----:B------:R-:W-:Y:S02]  /*ffb0*/  FSEL R23, R51, -INF , !P5 ;  /* 0xff80000033177808 */ /* 0x000fe40006800000 */
[----:B------:R-:W-:Y:S01]  /*ffc0*/  FSEL R17, R36, -INF , !P1 ;  /* 0xff80000024117808 */ /* 0x000fe20004800000 */
[----:B------:R-:W-:Y:S01]  /*ffd0*/  FFMA.FTZ R37, -R162, R46, R37 ;  /* 0x0000002ea2257223 */ /* 0x000fe20000010125 */
[C---:B------:R-:W-:Y:S02]  /*ffe0*/  ISETP.GE.AND P2, PT, R44.reuse, R166, PT ;  /* 0x000000a62c00720c */ /* 0x040fe40003f46270 */
[C---:B------:R-:W-:Y:S02]  /*fff0*/  ISETP.GE.AND P5, PT, R44.reuse, R165, PT ;  /* 0x000000a52c00720c */ /* 0x040fe40003fa6270 */
[C---:B------:R-:W-:Y:S02]  /*10000*/  ISETP.GE.AND P0, PT, R44.reuse, R164, PT ;  /* 0x000000a42c00720c */ /* 0x040fe40003f06270 */
[----:B------:R-:W-:-:S02]  /*10010*/  ISETP.GE.AND P1, PT, R44, R163, PT ;  /* 0x000000a32c00720c */ /* 0x000fc40003f26270 */
[----:B------:R-:W-:Y:S02]  /*10020*/  FSEL R44, R38, -INF , P3 ;  /* 0xff800000262c7808 */ /* 0x000fe40001800000 */
[--C-:B------:R-:W-:Y:S02]  /*10030*/  IADD3 R5, PT, PT, R8, -0x20, -R63.reuse ;  /* 0xffffffe008057810 */ /* 0x100fe40007ffe83f */
[----:B------:R-:W-:Y:S02]  /*10040*/  IABS R38, R15 ;  /* 0x0000000f00267213 */ /* 0x000fe40000000000 */
[----:B------:R-:W-:Y:S02]  /*10050*/  IADD3 R54, PT, PT, R0, -0x21, -R63 ;  /* 0xffffffdf00367810 */ /* 0x000fe40007ffe83f */
[----:B------:R-:W-:Y:S01]  /*10060*/  FSEL R15, R44, -INF , !P4 ;  /* 0xff8000002c0f7808 */ /* 0x000fe20006000000 */
[----:B------:R-:W-:Y:S01]  /*10070*/  VIADD R36, R126, 0x20 ;  /* 0x000000207e247836 */ /* 0x000fe20000000000 */
[----:B------:R-:W-:-:S02]  /*10080*/  IABS R5, R5 ;  /* 0x0000000500057213 */ /* 0x000fc40000000000 */
[----:B------:R-:W-:Y:S02]  /*10090*/  FSEL R44, R37, -INF , P2 ;  /* 0xff800000252c7808 */ /* 0x000fe40001000000 */
[----:B------:R-:W-:Y:S02]  /*100a0*/  I2FP.F32.S32 R37, R38 ;  /* 0x0000002600257245 */ /* 0x000fe40000201400 */
[----:B------:R-:W-:Y:S02]  /*100b0*/  IABS R54, R54 ;  /* 0x0000003600367213 */ /* 0x000fe40000000000 */
[----:B------:R-:W-:Y:S01]  /*100c0*/  I2FP.F32.S32 R51, R5 ;  /* 0x0000000500337245 */ /* 0x000fe20000201400 */
[----:B------:R-:W-:Y:S01]  /*100d0*/  FFMA.FTZ R39, -R162, R56, R39 ;  /* 0x00000038a2277223 */ /* 0x000fe20000010127 */
[----:B------:R-:W-:Y:S01]  /*100e0*/  FSEL R5, R44, -INF , !P5 ;  /* 0xff8000002c057808 */ /* 0x000fe20006800000 */
[----:B------:R-:W-:Y:S01]  /*100f0*/  FFMA.FTZ R32, -R162, R37, R32 ;  /* 0x00000025a2207223 */ /* 0x000fe20000010120 */
[----:B------:R-:W-:-:S02]  /*10100*/  ISETP.GE.AND P3, PT, R36, R166, PT ;  /* 0x000000a62400720c */ /* 0x000fc40003f66270 */
[C---:B------:R-:W-:Y:S02]  /*10110*/  ISETP.GE.AND P4, PT, R36.reuse, R165, PT ;  /* 0x000000a52400720c */ /* 0x040fe40003f86270 */
[C---:B------:R-:W-:Y:S02]  /*10120*/  ISETP.GE.AND P2, PT, R36.reuse, R164, PT ;  /* 0x000000a42400720c */ /* 0x040fe40003f46270 */
[----:B------:R-:W-:Y:S01]  /*10130*/  ISETP.GE.AND P5, PT, R36, R163, PT ;  /* 0x000000a32400720c */ /* 0x000fe20003fa6270 */
[----:B------:R-:W-:Y:S01]  /*10140*/  VIADD R36, R126, 0x21 ;  /* 0x000000217e247836 */ /* 0x000fe20000000000 */
[----:B------:R-:W-:Y:S02]  /*10150*/  I2FP.F32.S32 R54, R54 ;  /* 0x0000003600367245 */ /* 0x000fe40000201400 */
[----:B------:R-:W-:Y:S01]  /*10160*/  IADD3 R21, PT, PT, R8, -0x21, -R63 ;  /* 0xffffffdf08157810 */ /* 0x000fe20007ffe83f */
[C---:B------:R-:W-:Y:S01]  /*10170*/  FFMA.FTZ R34, -R162.reuse, R51, R34 ;  /* 0x00000033a2227223 */ /* 0x040fe20000010122 */
[----:B------:R-:W-:Y:S01]  /*10180*/  FSEL R39, R39, -INF , P0 ;  /* 0xff80000027277808 */ /* 0x000fe20000000000 */
[----:B------:R-:W-:Y:S01]  /*10190*/  FFMA.FTZ R33, -R162, R54, R33 ;  /* 0x00000036a2217223 */ /* 0x000fe20000010121 */
[----:B------:R-:W-:-:S02]  /*101a0*/  FSEL R32, R32, -INF , P3 ;  /* 0xff80000020207808 */ /* 0x000fc40001800000 */
[----:B------:R-:W-:Y:S02]  /*101b0*/  ISETP.GE.AND P0, PT, R36, R166, PT ;  /* 0x000000a62400720c */ /* 0x000fe40003f06270 */
[----:B------:R-:W-:Y:S02]  /*101c0*/  IABS R37, R21 ;  /* 0x0000001500257213 */ /* 0x000fe40000000000 */
[C-C-:B------:R-:W-:Y:S02]  /*101d0*/  IADD3 R42, PT, PT, R0.reuse, -0x29, -R63.reuse ;  /* 0xffffffd7002a7810 */ /* 0x140fe40007ffe83f */
[----:B------:R-:W-:Y:S02]  /*101e0*/  IADD3 R53, PT, PT, R0, -0x28, -R63 ;  /* 0xffffffd800357810 */ /* 0x000fe40007ffe83f */
[----:B------:R-:W-:Y:S02]  /*101f0*/  FSEL R21, R39, -INF , !P1 ;  /* 0xff80000027157808 */ /* 0x000fe40004800000 */
[----:B------:R-:W-:Y:S01]  /*10200*/  FSEL R127, R32, -INF , !P4 ;  /* 0xff800000207f7808 */ /* 0x000fe20006000000 */
[----:B------:R-:W-:Y:S01]  /*10210*/  VIADD R32, R126, 0x28 ;  /* 0x000000287e207836 */ /* 0x000fe20000000000 */
[----:B------:R-:W-:-:S02]  /*10220*/  ISETP.GE.AND P1, PT, R36, R165, PT ;  /* 0x000000a52400720c */ /* 0x000fc40003f26270 */
[----:B------:R-:W-:Y:S02]  /*10230*/  I2FP.F32.S32 R38, R37 ;  /* 0x0000002500267245 */ /* 0x000fe40000201400 */
[----:B------:R-:W-:Y:S02]  /*10240*/  FSEL R34, R34, -INF , P2 ;  /* 0xff80000022227808 */ /* 0x000fe40001000000 */
[----:B------:R-:W-:Y:S02]  /*10250*/  FSEL R125, R33, -INF , P0 ;  /* 0xff800000217d7808 */ /* 0x000fe40000000000 */
[----:B------:R-:W-:Y:S02]  /*10260*/  IABS R42, R42 ;  /* 0x0000002a002a7213 */ /* 0x000fe40000000000 */
[----:B------:R-:W-:Y:S02]  /*10270*/  IADD3 R52, PT, PT, R8, -0x28, -R63 ;  /* 0xffffffd808347810 */ /* 0x000fe40007ffe83f */
[----:B------:R-:W-:-:S02]  /*10280*/  IABS R53, R53 ;  /* 0x0000003500357213 */ /* 0x000fc40000000000 */
[----:B------:R-:W-:Y:S01]  /*10290*/  IADD3 R22, PT, PT, R8, -0x29, -R63 ;  /* 0xffffffd708167810 */ /* 0x000fe20007ffe83f */
[----:B------:R-:W-:Y:S01]  /*102a0*/  FFMA.FTZ R35, -R162, R38, R35 ;  /* 0x00000026a2237223 */ /* 0x000fe20000010123 */
[----:B------:R-:W-:Y:S02]  /*102b0*/  FSEL R129, R34, -INF , !P5 ;  /* 0xff80000022817808 */ /* 0x000fe40006800000 */
[----:B------:R-:W-:Y:S02]  /*102c0*/  FSEL R125, R125, -INF , !P1 ;  /* 0xff8000007d7d7808 */ /* 0x000fe40004800000 */
[C---:B------:R-:W-:Y:S02]  /*102d0*/  ISETP.GE.AND P2, PT, R32.reuse, R166, PT ;  /* 0x000000a62000720c */ /* 0x040fe40003f46270 */
[C---:B------:R-:W-:Y:S02]  /*102e0*/  ISETP.GE.AND P5, PT, R32.reuse, R165, PT ;  /* 0x000000a52000720c */ /* 0x040fe40003fa6270 */
[----:B------:R-:W-:-:S02]  /*102f0*/  ISETP.GE.AND P0, PT, R32, R164, PT ;  /* 0x000000a42000720c */ /* 0x000fc40003f06270 */
[----:B------:R-:W-:Y:S01]  /*10300*/  ISETP.GE.AND P1, PT, R32, R163, PT ;  /* 0x000000a32000720c */ /* 0x000fe20003f26270 */
[----:B------:R-:W-:Y:S01]  /*10310*/  VIADD R32, R126, 0x29 ;  /* 0x000000297e207836 */ /* 0x000fe20000000000 */
[----:B------:R-:W-:Y:S02]  /*10320*/  I2FP.F32.S32 R42, R42 ;  /* 0x0000002a002a7245 */ /* 0x000fe40000201400 */
[----:B------:R-:W-:Y:S02]  /*10330*/  ISETP.GE.AND P3, PT, R36, R164, PT ;  /* 0x000000a42400720c */ /* 0x000fe40003f66270 */
[----:B------:R-:W-:Y:S02]  /*10340*/  IABS R52, R52 ;  /* 0x0000003400347213 */ /* 0x000fe40000000000 */
[----:B------:R-:W-:Y:S02]  /*10350*/  I2FP.F32.S32 R53, R53 ;  /* 0x0000003500357245 */ /* 0x000fe40000201400 */
[----:B------:R-:W-:-:S02]  /*10360*/  IABS R22, R22 ;  /* 0x0000001600167213 */ /* 0x000fc40000000000 */
[----:B------:R-:W-:Y:S01]  /*10370*/  IADD3 R16, PT, PT, R8, -0x30, -R63 ;  /* 0xffffffd008107810 */ /* 0x000fe20007ffe83f */
[C---:B------:R-:W-:Y:S01]  /*10380*/  FFMA.FTZ R29, -R162.reuse, R42, R29 ;  /* 0x0000002aa21d7223 */ /* 0x040fe2000001011d */
[----:B------:R-:W-:Y:S01]  /*10390*/  I2FP.F32.S32 R33, R52 ;  /* 0x0000003400217245 */ /* 0x000fe20000201400 */
[----:B------:R-:W-:Y:S01]  /*103a0*/  FFMA.FTZ R28, -R162, R53, R28 ;  /* 0x00000035a21c7223 */ /* 0x000fe2000001011c */
[----:B------:R-:W-:Y:S02]  /*103b0*/  FSEL R35, R35, -INF , P3 ;  /* 0xff80000023237808 */ /* 0x000fe40001800000 */
[----:B------:R-:W-:Y:S02]  /*103c0*/  IADD3 R40, PT, PT, R0, -0x30, -R63 ;  /* 0xffffffd000287810 */ /* 0x000fe40007ffe83f */
[----:B------:R-:W-:Y:S02]  /*103d0*/  ISETP.GE.AND P3, PT, R32, R166, PT ;  /* 0x000000a62000720c */ /* 0x000fe40003f66270 */
[----:B------:R-:W-:-:S02]  /*103e0*/  I2FP.F32.S32 R22, R22 ;  /* 0x0000001600167245 */ /* 0x000fc40000201400 */
[----:B------:R-:W-:Y:S01]  /*103f0*/  IABS R16, R16 ;  /* 0x0000001000107213 */ /* 0x000fe20000000000 */
[C---:B------:R-:W-:Y:S01]  /*10400*/  FFMA.FTZ R30, -R162.reuse, R33, R30 ;  /* 0x00000021a21e7223 */ /* 0x040fe2000001011e */
[----:B------:R-:W-:Y:S01]  /*10410*/  IABS R40, R40 ;  /* 0x0000002800287213 */ /* 0x000fe20000000000 */
[----:B------:R-:W-:Y:S01]  /*10420*/  FFMA.FTZ R22, -R162, R22, R31 ;  /* 0x00000016a2167223 */ /* 0x000fe2000001011f */
[----:B------:R-:W-:Y:S02]  /*10430*/  FSEL R131, R29, -INF , P3 ;  /* 0xff8000001d837808 */ /* 0x000fe40001800000 */
[----:B------:R-:W-:Y:S02]  /*10440*/  IADD3 R18, PT, PT, R0, -0x31, -R63 ;  /* 0xffffffcf00127810 */ /* 0x000fe40007ffe83f */
[----:B------:R-:W-:Y:S01]  /*10450*/  FSEL R151, R28, -INF , P2 ;  /* 0xff8000001c977808 */ /* 0x000fe20001000000 */
[----:B------:R-:W-:Y:S01]  /*10460*/  VIADD R28, R126, 0x30 ;  /* 0x000000307e1c7836 */ /* 0x000fe20000000000 */
[----:B------:R-:W-:-:S02]  /*10470*/  I2FP.F32.S32 R29, R16 ;  /* 0x00000010001d7245 */ /* 0x000fc40000201400 */
[----:B------:R-:W-:Y:S02]  /*10480*/  IADD3 R12, PT, PT, R8, -0x31, -R63 ;  /* 0xffffffcf080c7810 */ /* 0x000fe40007ffe83f */
[----:B------:R-:W-:Y:S02]  /*10490*/  ISETP.GE.AND P2, PT, R32, R164, PT ;  /* 0x000000a42000720c */ /* 0x000fe40003f46270 */
[----:B------:R-:W-:Y:S01]  /*104a0*/  I2FP.F32.S32 R33, R40 ;  /* 0x0000002800217245 */ /* 0x000fe20000201400 */
[----:B------:R-:W-:Y:S01]  /*104b0*/  FFMA.FTZ R26, -R162, R29, R26 ;  /* 0x0000001da21a7223 */ /* 0x000fe2000001011a */
[----:B------:R-:W-:Y:S02]  /*104c0*/  FSEL R30, R30, -INF , P0 ;  /* 0xff8000001e1e7808 */ /* 0x000fe40000000000 */
[----:B------:R-:W-:Y:S02]  /*104d0*/  IABS R18, R18 ;  /* 0x0000001200127213 */ /* 0x000fe40000000000 */
[----:B------:R-:W-:-:S02]  /*104e0*/  ISETP.GE.AND P0, PT, R32, R163, PT ;  /* 0x000000a32000720c */ /* 0x000fc40003f06270 */
[----:B------:R-:W-:Y:S02]  /*104f0*/  FSEL R22, R22, -INF , P2 ;  /* 0xff80000016167808 */ /* 0x000fe40001000000 */
[----:B------:R-:W-:Y:S02]  /*10500*/  IABS R12, R12 ;  /* 0x0000000c000c7213 */ /* 0x000fe40000000000 */
[----:B------:R-:W-:Y:S01]  /*10510*/  ISETP.GE.AND P2, PT, R28, R164, PT ;  /* 0x000000a41c00720c */ /* 0x000fe20003f46270 */
[----:B------:R-:W-:Y:S01]  /*10520*/  FFMA.FTZ R24, -R162, R33, R24 ;  /* 0x00000021a2187223 */ /* 0x000fe20000010118 */
[----:B------:R-:W-:Y:S01]  /*10530*/  IADD3 R10, PT, PT, R8, -0x38, -R63 ;  /* 0xffffffc8080a7810 */ /* 0x000fe20007ffe83f */
[----:B------:R-:W-:Y:S01]  /*10540*/  VIADD R16, R126, 0x31 ;  /* 0x000000317e107836 */ /* 0x000fe20000000000 */
[----:B------:R-:W-:Y:S02]  /*10550*/  FSEL R171, R30, -INF , !P1 ;  /* 0xff8000001eab7808 */ /* 0x000fe40004800000 */
[----:B------:R-:W-:-:S02]  /*10560*/  I2FP.F32.S32 R18, R18 ;  /* 0x0000001200127245 */ /* 0x000fc40000201400 */
[----:B------:R-:W-:Y:S02]  /*10570*/  ISETP.GE.AND P1, PT, R28, R166, PT ;  /* 0x000000a61c00720c */ /* 0x000fe40003f26270 */
[----:B------:R-:W-:Y:S02]  /*10580*/  FSEL R169, R22, -INF , !P0 ;  /* 0xff80000016a97808 */ /* 0x000fe40004000000 */
[----:B------:R-:W-:Y:S02]  /*10590*/  I2FP.F32.S32 R12, R12 ;  /* 0x0000000c000c7245 */ /* 0x000fe40000201400 */
[----:B------:R-:W-:Y:S02]  /*105a0*/  ISETP.GE.AND P0, PT, R28, R163, PT ;  /* 0x000000a31c00720c */ /* 0x000fe40003f06270 */
[----:B------:R-:W-:Y:S01]  /*105b0*/  FSEL R26, R26, -INF , P2 ;  /* 0xff8000001a1a7808 */ /* 0x000fe20001000000 */
[C---:B------:R-:W-:Y:S01]  /*105c0*/  FFMA.FTZ R18, -R162.reuse, R18, R25 ;  /* 0x00000012a2127223 */ /* 0x040fe20000010119 */
[----:B------:R-:W-:Y:S01]  /*105d0*/  IABS R10, R10 ;  /* 0x0000000a000a7213 */ /* 0x000fe20000000000 */
[----:B------:R-:W-:Y:S01]  /*105e0*/  FFMA.FTZ R12, -R162, R12, R27 ;  /* 0x0000000ca20c7223 */ /* 0x000fe2000001011b */
[----:B------:R-:W-:-:S02]  /*105f0*/  IADD3 R8, PT, PT, R8, -0x39, -R63 ;  /* 0xffffffc708087810 */ /* 0x000fc40007ffe83f */
[----:B------:R-:W-:Y:S02]  /*10600*/  FSEL R24, R24, -INF , P1 ;  /* 0xff80000018187808 */ /* 0x000fe40000800000 */
[----:B------:R-:W-:Y:S02]  /*10610*/  ISETP.GE.AND P1, PT, R16, R166, PT ;  /* 0x000000a61000720c */ /* 0x000fe40003f26270 */
[----:B------:R-:W-:Y:S02]  /*10620*/  IABS R14, R14 ;  /* 0x0000000e000e7213 */ /* 0x000fe40000000000 */
[----:B------:R-:W-:Y:S02]  /*10630*/  FSEL R120, R26, -INF , !P0 ;  /* 0xff8000001a787808 */ /* 0x000fe40004000000 */
[----:B------:R-:W-:Y:S02]  /*10640*/  ISETP.GE.AND P0, PT, R16, R164, PT ;  /* 0x000000a41000720c */ /* 0x000fe40003f06270 */
[----:B------:R-:W-:-:S02]  /*10650*/  I2FP.F32.S32 R27, R10 ;  /* 0x0000000a001b7245 */ /* 0x000fc40000201400 */
[----:B------:R-:W-:Y:S01]  /*10660*/  IABS R10, R8 ;  /* 0x00000008000a7213 */ /* 0x000fe20000000000 */
[----:B------:R-:W-:Y:S01]  /*10670*/  VIADD R8, R126, 0x38 ;  /* 0x000000387e087836 */ /* 0x000fe20000000000 */
[----:B------:R-:W-:Y:S02]  /*10680*/  I2FP.F32.S32 R25, R14 ;  /* 0x0000000e00197245 */ /* 0x000fe40000201400 */
[----:B------:R-:W-:Y:S02]  /*10690*/  FSEL R123, R18, -INF , P1 ;  /* 0xff800000127b7808 */ /* 0x000fe40000800000 */
[----:B------:R-:W-:Y:S02]  /*106a0*/  ISETP.GE.AND P1, PT, R16, R163, PT ;  /* 0x000000a31000720c */ /* 0x000fe40003f26270 */
[----:B------:R-:W-:Y:S01]  /*106b0*/  FSEL R12, R12, -INF , P0 ;  /* 0xff8000000c0c7808 */ /* 0x000fe20000000000 */
[C---:B------:R-:W-:Y:S01]  /*106c0*/  FFMA.FTZ R27, -R162.reuse, R27, R82 ;  /* 0x0000001ba21b7223 */ /* 0x040fe20000010152 */
[----:B------:R-:W-:Y:S01]  /*106d0*/  FFMA.FTZ R25, -R162, R25, R50 ;  /* 0x00000019a2197223 */ /* 0x000fe20000010132 */
[----:B------:R-:W-:-:S02]  /*106e0*/  ISETP.GE.AND P0, PT, R8, R164, PT ;  /* 0x000000a40800720c */ /* 0x000fc40003f06270 */
[----:B------:R-:W-:Y:S02]  /*106f0*/  FSEL R122, R12, -INF , !P1 ;  /* 0xff8000000c7a7808 */ /* 0x000fe40004800000 */
[C---:B------:R-:W-:Y:S02]  /*10700*/  ISETP.GE.AND P1, PT, R126.reuse, R164, PT ;  /* 0x000000a47e00720c */ /* 0x040fe40003f26270 */
[----:B------:R-:W-:Y:S02]  /*10710*/  I2FP.F32.S32 R10, R10 ;  /* 0x0000000a000a7245 */ /* 0x000fe40000201400 */
[----:B------:R-:W-:Y:S01]  /*10720*/  FSEL R121, R27, -INF , P0 ;  /* 0xff8000001b797808 */ /* 0x000fe20000000000 */
[C---:B------:R-:W-:Y:S01]  /*10730*/  VIADD R12, R126.reuse, 0x39 ;  /* 0x000000397e0c7836 */ /* 0x040fe20000000000 */
[----:B------:R-:W-:Y:S02]  /*10740*/  ISETP.GE.AND P0, PT, R126, R163, PT ;  /* 0x000000a37e00720c */ /* 0x000fe40003f06270 */
[----:B------:R-:W-:Y:S01]  /*10750*/  FSEL R25, R25, -INF , P1 ;  /* 0xff80000019197808 */ /* 0x000fe20000800000 */
[----:B------:R-:W-:Y:S01]  /*10760*/  FFMA.FTZ R83, -R162, R10, R83 ;  /* 0x0000000aa2537223 */ /* 0x000fe20000010153 */
[----:B------:R-:W-:-:S02]  /*10770*/  IADD3 R2, PT, PT, R0, -0x38, -R63 ;  /* 0xffffffc800027810 */ /* 0x000fc40007ffe83f */
[----:B------:R-:W-:Y:S02]  /*10780*/  FSEL R10, R25, -INF , !P0 ;  /* 0xff800000190a7808 */ /* 0x000fe40004000000 */
[----:B------:R-:W-:Y:S01]  /*10790*/  FSEL R25, R20, -INF , !P6 ;  /* 0xff80000014197808 */ /* 0x000fe20007000000 */
[----:B------:R-:W-:Y:S01]  /*107a0*/  FFMA.FTZ R48, -R162, R49, R48 ;  /* 0x00000031a2307223 */ /* 0x000fe20000010130 */
[----:B------:R-:W-:Y:S02]  /*107b0*/  ISETP.GE.AND P6, PT, R8, R163, PT ;  /* 0x000000a30800720c */ /* 0x000fe40003fc6270 */
[----:B------:R-:W-:Y:S02]  /*107c0*/  ISETP.GE.AND P0, PT, R12, R164, PT ;  /* 0x000000a40c00720c */ /* 0x000fe40003f06270 */
[----:B------:R-:W-:Y:S02]  /*107d0*/  ISETP.GE.AND P1, PT, R126, R166, PT ;  /* 0x000000a67e00720c */ /* 0x000fe40003f26270 */
[----:B------:R-:W-:-:S02]  /*107e0*/  FMNMX3.FTZ R14, R10, R43, R47, !PT ;  /* 0x0000002b0a0e7276 */ /* 0x000fc4000781002f */
[----:B------:R-:W-:Y:S02]  /*107f0*/  FSEL R121, R121, -INF , !P6 ;  /* 0xff80000079797808 */ /* 0x000fe40007000000 */
[----:B------:R-:W-:Y:S02]  /*10800*/  FSEL R83, R83, -INF , P0 ;  /* 0xff80000053537808 */ /* 0x000fe40000000000 */
[C---:B------:R-:W-:Y:S02]  /*10810*/  ISETP.GE.AND P6, PT, R8.reuse, R166, PT ;  /* 0x000000a60800720c */ /* 0x040fe40003fc6270 */
[----:B------:R-:W-:Y:S02]  /*10820*/  ISETP.GE.AND P0, PT, R8, R165, PT ;  /* 0x000000a50800720c */ /* 0x000fe40003f06270 */
[----:B------:R-:W-:Y:S02]  /*10830*/  FMNMX3.FTZ R14, R14, R45, R41, !PT ;  /* 0x0000002d0e0e7276 */ /* 0x000fe40007810029 */
[----:B------:R-:W-:-:S02]  /*10840*/  FSEL R8, R48, -INF , P1 ;  /* 0xff80000030087808 */ /* 0x000fc40000800000 */
[----:B------:R-:W-:Y:S02]  /*10850*/  ISETP.GE.AND P1, PT, R126, R165, PT ;  /* 0x000000a57e00720c */ /* 0x000fe40003f26270 */
[----:B------:R-:W-:Y:S02]  /*10860*/  IABS R2, R2 ;  /* 0x0000000200027213 */ /* 0x000fe40000000000 */
[----:B------:R-:W-:Y:S02]  /*10870*/  FMNMX3.FTZ R14, R14, R23, R15, !PT ;  /* 0x000000170e0e7276 */ /* 0x000fe4000781000f */
[----:B------:R-:W-:Y:S02]  /*10880*/  IADD3 R0, PT, PT, R0, -0x39, -R63 ;  /* 0xffffffc700007810 */ /* 0x000fe40007ffe83f */
[----:B------:R-:W-:Y:S02]  /*10890*/  ISETP.GE.AND P4, PT, R36, R163, PT ;  /* 0x000000a32400720c */ /* 0x000fe40003f86270 */
[----:B------:R-:W-:-:S02]  /*108a0*/  FSEL R8, R8, -INF , !P1 ;  /* 0xff80000008087808 */ /* 0x000fc40004800000 */
[----:B------:R-:W-:Y:S02]  /*108b0*/  I2FP.F32.S32 R27, R2 ;  /* 0x00000002001b7245 */ /* 0x000fe40000201400 */
[----:B------:R-:W-:Y:S02]  /*108c0*/  FMNMX3.FTZ R2, R14, R21, R129, !PT ;  /* 0x000000150e027276 */ /* 0x000fe40007810081 */
[----:B------:R-:W-:Y:S02]  /*108d0*/  FSEL R167, R35, -INF , !P4 ;  /* 0xff80000023a77808 */ /* 0x000fe40006000000 */
[----:B------:R-:W-:Y:S02]  /*108e0*/  IABS R0, R0 ;  /* 0x0000000000007213 */ /* 0x000fe40000000000 */
[----:B------:R-:W-:Y:S02]  /*108f0*/  FMNMX3.FTZ R14, R8, R13, R25, !PT ;  /* 0x0000000d080e7276 */ /* 0x000fe40007810019 */
[----:B------:R-:W-:-:S02]  /*10900*/  ISETP.GE.AND P2, PT, R16, R165, PT ;  /* 0x000000a51000720c */ /* 0x000fc40003f46270 */
[----:B------:R-:W-:Y:S01]  /*10910*/  FMNMX3.FTZ R16, R2, R167, R171, !PT ;  /* 0x000000a702107276 */ /* 0x000fe200078100ab */
[----:B------:R-:W-:Y:S01]  /*10920*/  IMAD.MOV.U32 R2, RZ, RZ, R0 ;  /* 0x000000ffff027224 */ /* 0x000fe200078e0000 */
[----:B------:R-:W-:Y:S02]  /*10930*/  FMNMX3.FTZ R14, R14, R11, R9, !PT ;  /* 0x0000000b0e0e7276 */ /* 0x000fe40007810009 */
[----:B------:R-:W-:Y:S02]  /*10940*/  ISETP.GE.AND P1, PT, R12, R163, PT ;  /* 0x000000a30c00720c */ /* 0x000fe40003f26270 */
[----:B------:R-:W-:Y:S01]  /*10950*/  FMNMX3.FTZ R14, R14, R19, R17, !PT ;  /* 0x000000130e0e7276 */ /* 0x000fe20007810011 */
[----:B------:R-:W-:Y:S01]  /*10960*/  FFMA.FTZ R80, -R162, R27, R80 ;  /* 0x0000001ba2507223 */ /* 0x000fe20000010150 */
[----:B------:R-:W-:Y:S02]  /*10970*/  I2FP.F32.S32 R2, R2 ;  /* 0x0000000200027245 */ /* 0x000fe40000201400 */
[----:B------:R-:W-:-:S02]  /*10980*/  FSEL R119, R83, -INF , !P1 ;  /* 0xff80000053777808 */ /* 0x000fc40004800000 */
[----:B------:R-:W-:Y:S02]  /*10990*/  FSEL R151, R151, -INF , !P5 ;  /* 0xff80000097977808 */ /* 0x000fe40006800000 */
[C---:B------:R-:W-:Y:S02]  /*109a0*/  ISETP.GE.AND P1, PT, R12.reuse, R166, PT ;  /* 0x000000a60c00720c */ /* 0x040fe40003f26270 */
[-C--:B------:R-:W-:Y:S02]  /*109b0*/  ISETP.GE.AND P5, PT, R12, R165.reuse, PT ;  /* 0x000000a50c00720c */ /* 0x080fe40003fa6270 */
[-C--:B------:R-:W-:Y:S02]  /*109c0*/  ISETP.GE.AND P4, PT, R32, R165.reuse, PT ;  /* 0x000000a52000720c */ /* 0x080fe40003f86270 */
[----:B------:R-:W-:Y:S02]  /*109d0*/  ISETP.GE.AND P3, PT, R28, R165, PT ;  /* 0x000000a51c00720c */ /* 0x000fe40003f66270 */
[----:B------:R-:W-:Y:S01]  /*109e0*/  FMNMX3.FTZ R12, R14, R5, R127, !PT ;  /* 0x000000050e0c7276 */ /* 0x000fe2000781007f */
[----:B------:R-:W-:Y:S01]  /*109f0*/  FFMA.FTZ R2, -R162, R2, R81 ;  /* 0x00000002a2027223 */ /* 0x000fe20000010151 */
[----:B------:R-:W-:-:S02]  /*10a00*/  FMNMX3.FTZ R0, R16, R169, R120, !PT ;  /* 0x000000a910007276 */ /* 0x000fc40007810078 */
[----:B------:R-:W-:Y:S02]  /*10a10*/  FSEL R80, R80, -INF , P6 ;  /* 0xff80000050507808 */ /* 0x000fe40003000000 */
[----:B------:R-:W-:Y:S02]  /*10a20*/  FSEL R131, R131, -INF , !P4 ;  /* 0xff80000083837808 */ /* 0x000fe40006000000 */
[----:B------:R-:W-:Y:S02]  /*10a30*/  FSEL R170, R24, -INF , !P3 ;  /* 0xff80000018aa7808 */ /* 0x000fe40005800000 */
[----:B------:R-:W-:Y:S02]  /*10a40*/  FMNMX3.FTZ R12, R12, R125, R151, !PT ;  /* 0x0000007d0c0c7276 */ /* 0x000fe40007810097 */
[----:B------:R-:W-:Y:S02]  /*10a50*/  FMNMX3.FTZ R0, R0, R122, R121, !PT ;  /* 0x0000007a00007276 */ /* 0x000fe40007810079 */
        /* <DEDUP_REMOVED lines=21> */
[----:B---3--:R-:W-:Y:S02]  /*10bb0*/  FMUL.FTZ R128, R117, R0 ;  /* 0x0000000075807220 */ /* 0x008fe40000410000 */
[----:B------:R-:W3:Y:S01]  /*10bc0*/  LDSM.16.MT88.4 R48, [R142+0xa000] ;  /* 0x00a000008e30783b */ /* 0x000ee20000004200 */
[----:B--2---:R-:W-:Y:S02]  /*10bd0*/  FMNMX.FTZ R2, R27, R2, !PT ;  /* 0x000000021b027209 */ /* 0x004fe40007810000 */
[----:B------:R-:W-:Y:S02]  /*10be0*/  FSEL R128, R128, RZ, P0 ;  /* 0x000000ff80807208 */ /* 0x000fe40000000000 */
[----:B------:R-:W-:Y:S01]  /*10bf0*/  FSETP.NEU.FTZ.AND P0, PT, R2, -INF , PT ;  /* 0xff8000000200780b */ /* 0x000fe20003f1d000 */
[----:B------:R-:W-:-:S05]  /*10c00*/  FMUL.FTZ R172, R117, R2 ;  /* 0x0000000275ac7220 */ /* 0x000fca0000410000 */
        /* <DEDUP_REMOVED lines=10> */
[----:B------:R-:W-:-:S02]  /*10cb0*/  FFMA.FTZ R114, R9, R117, -R172 ;  /* 0x0000007509727223 */ /* 0x000fc400000108ac */
[----:B------:R-:W2:Y:S01]  /*10cc0*/  LDSM.16.MT88.4 R8, [R142+0x8800] ;  /* 0x008800008e08783b */ /* 0x000ea20000004200 */
[----:B------:R-:W4:Y:S04]  /*10cd0*/  MUFU.EX2 R115, R115 ;  /* 0x0000007300737308 */ /* 0x000f280000000800 */
[----:B------:R-:W-:Y:S04]  /*10ce0*/  MUFU.EX2 R111, R111 ;  /* 0x0000006f006f7308 */ /* 0x000fe80000000800 */
[----:B------:R-:W5:Y:S04]  /*10cf0*/  MUFU.EX2 R32, R32 ;  /* 0x0000002000207308 */ /* 0x000f680000000800 */
[----:B------:R-:W-:Y:S04]  /*10d00*/  MUFU.EX2 R116, R116 ;  /* 0x0000007400747308 */ /* 0x000fe80000000800 */
[----:B------:R-:W1:Y:S04]  /*10d10*/  MUFU.EX2 R113, R113 ;  /* 0x0000007100717308 */ /* 0x000e680000000800 */
[----:B------:R-:W-:Y:S04]  /*10d20*/  MUFU.EX2 R112, R112 ;  /* 0x0000007000707308 */ /* 0x000fe80000000800 */
[----:B------:R-:W3:Y:S01]  /*10d30*/  MUFU.EX2 R35, R35 ;  /* 0x0000002300237308 */ /* 0x000ee20000000800 */
[--C-:B------:R-:W-:Y:S01]  /*10d40*/  FFMA.FTZ R33, R15, R117, -R128.reuse ;  /* 0x000000750f217223 */ /* 0x100fe20000010880 */
[----:B----4-:R-:W-:Y:S01]  /*10d50*/  F2FP.F16.F32.PACK_AB R65, R115, R118 ;  /* 0x000000767341723e */ /* 0x010fe200000000ff */
[----:B------:R-:W4:Y:S01]  /*10d60*/  LDSM.16.MT88.4 R12, [R143+0x8800] ;  /* 0x008800008f0c783b */ /* 0x000f220000004200 */
[----:B-----5:R-:W-:Y:S01]  /*10d70*/  F2FP.F16.F32.PACK_AB R67, R32, R111 ;  /* 0x0000006f2043723e */ /* 0x020fe200000000ff */
[-CC-:B------:R-:W-:Y:S01]  /*10d80*/  FFMA.FTZ R31, R41, R117.reuse, -R128.reuse ;  /* 0x00000075291f7223 */ /* 0x180fe20000010880 */
[----:B-1----:R-:W-:Y:S01]  /*10d90*/  F2FP.F16.F32.PACK_AB R64, R113, R116 ;  /* 0x000000747140723e */ /* 0x002fe200000000ff */
[-CC-:B------:R-:W-:Y:S01]  /*10da0*/  FFMA.FTZ R34, R23, R117.reuse, -R128.reuse ;  /* 0x0000007517227223 */ /* 0x180fe20000010880 */
[-C--:B------:R-:W-:Y:S01]  /*10db0*/  FFMA.FTZ R28, R21, R117.reuse, -R128 ;  /* 0x00000075151c7223 */ /* 0x080fe20000010880 */
[-CC-:B------:R-:W-:Y:S01]  /*10dc0*/  FFMA.FTZ R107, R19, R117.reuse, -R172.reuse ;  /* 0x00000075136b7223 */ /* 0x180fe200000108ac */
[-CC-:B------:R-:W-:Y:S01]  /*10dd0*/  FFMA.FTZ R30, R17, R117.reuse, -R172.reuse ;  /* 0x00000075111e7223 */ /* 0x180fe200000108ac */
[----:B------:R-:W-:Y:S01]  /*10de0*/  FFMA.FTZ R29, R5, R117, -R172 ;  /* 0x00000075051d7223 */ /* 0x000fe200000108ac */
[----:B---3--:R-:W-:Y:S01]  /*10df0*/  F2FP.F16.F32.PACK_AB R66, R35, R112 ;  /* 0x000000702342723e */ /* 0x008fe200000000ff */
[----:B------:R-:W-:Y:S01]  /*10e00*/  MUFU.EX2 R31, R31 ;  /* 0x0000001f001f7308 */ /* 0x000fe20000000800 */
[----:B------:R-:W-:Y:S01]  /*10e10*/  IMAD.IADD R141, R6, 0x1, R143 ;  /* 0x00000001068d7824 */ /* 0x000fe200078e028f */
[----:B------:R-:W1:Y:S02]  /*10e20*/  LDSM.16.MT88.4 R40, [R143+0xa000] ;  /* 0x00a000008f28783b */ /* 0x000e640000004200 */
[----:B------:R-:W3:Y:S02]  /*10e30*/  MUFU.EX2 R34, R34 ;  /* 0x0000002200227308 */ /* 0x000ee40000000800 */
[C---:B------:R-:W-:Y:S02]  /*10e40*/  HMMA.16816.F32 R88, R64.reuse, R84, RZ ;  /* 0x000000544058723c */ /* 0x040fe400000018ff */
[----:B------:R-:W-:Y:S04]  /*10e50*/  MUFU.EX2 R33, R33 ;  /* 0x0000002100217308 */ /* 0x000fe80000000800 */
[----:B------:R-:W5:Y:S04]  /*10e60*/  MUFU.EX2 R28, R28 ;  /* 0x0000001c001c7308 */ /* 0x000f680000000800 */
[----:B------:R-:W-:Y:S01]  /*10e70*/  MUFU.EX2 R114, R114 ;  /* 0x0000007200727308 */ /* 0x000fe20000000800 */
[C---:B------:R-:W-:Y:S03]  /*10e80*/  HMMA.16816.F32 R84, R64.reuse, R86, RZ ;  /* 0x000000564054723c */ /* 0x040fe600000018ff */
[----:B------:R-:W2:Y:S04]  /*10e90*/  MUFU.EX2 R107, R107 ;  /* 0x0000006b006b7308 */ /* 0x000ea80000000800 */
[----:B------:R-:W-:Y:S04]  /*10ea0*/  MUFU.EX2 R30, R30 ;  /* 0x0000001e001e7308 */ /* 0x000fe80000000800 */
[----:B------:R-:W4:Y:S01]  /*10eb0*/  MUFU.EX2 R29, R29 ;  /* 0x0000001d001d7308 */ /* 0x000f220000000800 */
[----:B------:R-:W-:Y:S01]  /*10ec0*/  HMMA.16816.F32 R96, R64, R92, RZ ;  /* 0x0000005c4060723c */ /* 0x000fe200000018ff */
[----:B------:R-:W-:Y:S01]  /*10ed0*/  IMAD.IADD R140, R4, 0x1, R141 ;  /* 0x00000001048c7824 */ /* 0x000fe200078e028d */
[----:B---3--:R-:W-:Y:S01]  /*10ee0*/  F2FP.F16.F32.PACK_AB R5, R34, R31 ;  /* 0x0000001f2205723e */ /* 0x008fe200000000ff */
[----:B------:R-:W-:Y:S01]  /*10ef0*/  LDSM.16.MT88.4 R76, [R141+0x8000] ;  /* 0x008000008d4c783b */ /* 0x000fe20000004200 */
[----:B-----5:R-:W-:-:S02]  /*10f00*/  F2FP.F16.F32.PACK_AB R7, R28, R33 ;  /* 0x000000211c07723e */ /* 0x020fc400000000ff */
[----:B--2---:R-:W-:Y:S01]  /*10f10*/  F2FP.F16.F32.PACK_AB R4, R107, R114 ;  /* 0x000000726b04723e */ /* 0x004fe200000000ff */
[----:B------:R-:W-:Y:S01]  /*10f20*/  LDSM.16.MT88.4 R68, [R140+0x8000] ;  /* 0x008000008c44783b */ /* 0x000fe20000004200 */
[----:B------:R-:W-:Y:S03]  /*10f30*/  HMMA.16816.F32 R92, R64, R94, RZ ;  /* 0x0000005e405c723c */ /* 0x000fe600000018ff */
[----:B------:R-:W-:Y:S01]  /*10f40*/  LDSM.16.MT88.4 R56, [R141+0xa000] ;  /* 0x00a000008d38783b */ /* 0x000fe20000004200 */
[----:B----4-:R-:W-:-:S03]  /*10f50*/  F2FP.F16.F32.PACK_AB R6, R29, R30 ;  /* 0x0000001e1d06723e */ /* 0x010fc600000000ff */
[----:B------:R-:W-:Y:S01]  /*10f60*/  LDSM.16.MT88.4 R16, [R140+0xa000] ;  /* 0x00a000008c10783b */ /* 0x000fe20000004200 */
[----:B------:R-:W-:Y:S03]  /*10f70*/  HMMA.16816.F32 R44, R64, R48, RZ ;  /* 0x00000030402c723c */ /* 0x000fe600000018ff */
[----:B------:R-:W-:Y:S04]  /*10f80*/  LDSM.16.MT88.4 R24, [R141+0x8800] ;  /* 0x008800008d18783b */ /* 0x000fe80000004200 */
[----:B------:R-:W-:Y:S01]  /*10f90*/  LDSM.16.MT88.4 R20, [R140+0x8800] ;  /* 0x008800008c14783b */ /* 0x000fe20000004200 */
[C---:B------:R-:W-:Y:S08]  /*10fa0*/  HMMA.16816.F32 R88, R4.reuse, R8, R88 ;  /* 0x000000080458723c */ /* 0x040ff00000001858 */
[C---:B------:R-:W-:Y:S01]  /*10fb0*/  HMMA.16816.F32 R84, R4.reuse, R10, R84 ;  /* 0x0000000a0454723c */ /* 0x040fe20000001854 */
[----:B------:R-:W2:Y:S07]  /*10fc0*/  LDSM.16.MT88.4 R8, [R142+0xa800] ;  /* 0x00a800008e08783b */ /* 0x000eae0000004200 */
[C---:B------:R-:W-:Y:S08]  /*10fd0*/  HMMA.16816.F32 R96, R4.reuse, R12, R96 ;  /* 0x0000000c0460723c */ /* 0x040ff00000001860 */
[----:B------:R-:W-:Y:S01]  /*10fe0*/  HMMA.16816.F32 R92, R4, R14, R92 ;  /* 0x0000000e045c723c */ /* 0x000fe2000000185c */
[----:B------:R-:W3:Y:S07]  /*10ff0*/  LDSM.16.MT88.4 R12, [R143+0xa800] ;  /* 0x00a800008f0c783b */ /* 0x000eee0000004200 */
[C---:B------:R-:W-:Y:S08]  /*11000*/  HMMA.16816.F32 R48, R64.reuse, R50, RZ ;  /* 0x000000324030723c */ /* 0x040ff000000018ff */
[C---:B-1----:R-:W-:Y:S08]  /*11010*/  HMMA.16816.F32 R36, R64.reuse, R40, RZ ;  /* 0x000000284024723c */ /* 0x042ff000000018ff */
[----:B------:R-:W-:Y:S08]  /*11020*/  HMMA.16816.F32 R40, R64, R42, RZ ;  /* 0x0000002a4028723c */ /* 0x000ff000000018ff */
[C---:B--2---:R-:W-:Y:S08]  /*11030*/  HMMA.16816.F32 R44, R4.reuse, R8, R44 ;  /* 0x00000008042c723c */ /* 0x044ff0000000182c */
[C---:B------:R-:W-:Y:S01]  /*11040*/  HMMA.16816.F32 R48, R4.reuse, R10, R48 ;  /* 0x0000000a0430723c */ /* 0x040fe20000001830 */
[----:B------:R-:W1:Y:S07]  /*11050*/  LDSM.16.MT88.4 R8, [R140+0xa800] ;  /* 0x00a800008c08783b */ /* 0x000e6e0000004200 */
[C---:B---3--:R-:W-:Y:S08]  /*11060*/  HMMA.16816.F32 R36, R4.reuse, R12, R36 ;  /* 0x0000000c0424723c */ /* 0x048ff00000001824 */
[----:B------:R-:W-:Y:S01]  /*11070*/  HMMA.16816.F32 R40, R4, R14, R40 ;  /* 0x0000000e0428723c */ /* 0x000fe20000001828 */
[----:B------:R-:W2:Y:S07]  /*11080*/  LDSM.16.MT88.4 R12, [R141+0xa800] ;  /* 0x00a800008d0c783b */ /* 0x000eae0000004200 */
        /* <DEDUP_REMOVED lines=10> */
[-CC-:B------:R-:W-:Y:S01]  /*11130*/  FFMA.FTZ R176, R130, R117.reuse, -R172.reuse ;  /* 0x0000007582b07223 */ /* 0x180fe200000108ac */
[-C--:B------:R-:W-:Y:S01]  /*11140*/  FFMA.FTZ R170, R170, R117.reuse, -R172 ;  /* 0x00000075aaaa7223 */ /* 0x080fe200000108ac */
[----:B------:R-:W-:Y:S07]  /*11150*/  LDSM.16.MT88.4 R16, [R143+0x9800] ;  /* 0x009800008f10783b */ /* 0x000fee0000004200 */
[C---:B-1----:R-:W-:Y:S08]  /*11160*/  HMMA.16816.F32 R60, R4.reuse, R8, R60 ;  /* 0x00000008043c723c */ /* 0x042ff0000000183c */
[C---:B------:R-:W-:Y:S01]  /*11170*/  HMMA.16816.F32 R64, R4.reuse, R10, R64 ;  /* 0x0000000a0440723c */ /* 0x040fe20000001840 */
[----:B------:R-:W1:Y:S07]  /*11180*/  LDSM.16.MT88.4 R8, [R142+0x9000] ;  /* 0x009000008e08783b */ /* 0x000e6e0000004200 */
[C---:B--2---:R-:W-:Y:S08]  /*11190*/  HMMA.16816.F32 R52, R4.reuse, R12, R52 ;  /* 0x0000000c0434723c */ /* 0x044ff00000001834 */
[C---:B------:R-:W-:Y:S01]  /*111a0*/  HMMA.16816.F32 R56, R4.reuse, R14, R56 ;  /* 0x0000000e0438723c */ /* 0x040fe20000001838 */
[----:B------:R-:W2:Y:S07]  /*111b0*/  LDSM.16.MT88.4 R12, [R143+0x9000] ;  /* 0x009000008f0c783b */ /* 0x000eae0000004200 */
[----:B------:R-:W-:Y:S03]  /*111c0*/  HMMA.16816.F32 R80, R4, R24, R80 ;  /* 0x000000180450723c */ /* 0x000fe60000001850 */
[-C--:B------:R-:W-:Y:S01]  /*111d0*/  FFMA.FTZ R24, R167, R117.reuse, -R128 ;  /* 0x00000075a7187223 */ /* 0x080fe20000010880 */
[----:B------:R-:W-:-:S04]  /*111e0*/  FFMA.FTZ R25, R125, R117, -R172 ;  /* 0x000000757d197223 */ /* 0x000fc800000108ac */
        /* <DEDUP_REMOVED lines=48> */
[----:B------:R-:W-:Y:S01]  /*114f0*/  FFMA.FTZ R121, R168, R117, -R172 ;  /* 0x00000075a8797223 */ /* 0x000fe200000108ac */
[----:B------:R-:W2:Y:S01]  /*11500*/  LDSM.16.MT88.4 R12, [R142+0x9800] ;  /* 0x009800008e0c783b */ /* 0x000ea20000004200 */
        /* <DEDUP_REMOVED lines=32> */
[----:B------:R-:W3:Y:S07]  /*11710*/  LDSM.16.MT88.4 R16, [R140+0x9800] ;  /* 0x009800008c10783b */ /* 0x000eee0000004200 */
[C---:B--2---:R-:W-:Y:S08]  /*11720*/  HMMA.16816.F32 R36, R4.reuse, R12, R36 ;  /* 0x0000000c0424723c */ /* 0x044ff00000001824 */
[----:B------:R-:W-:Y:S01]  /*11730*/  HMMA.16816.F32 R40, R4, R14, R40 ;  /* 0x0000000e0428723c */ /* 0x000fe20000001828 */
[----:B------:R-:W2:Y:S02]  /*11740*/  LDSM.16.MT88.4 R12, [R141+0xb800] ;  /* 0x00b800008d0c783b */ /* 0x000ea40000004200 */
[----:B------:R-:W-:Y:S01]  /*11750*/  FADD.FTZ R33, R33, R34 ;  /* 0x0000002221217221 */ /* 0x000fe20000010000 */
[----:B------:R-:W-:Y:S01]  /*11760*/  FADD.FTZ R30, R30, R107 ;  /* 0x0000006b1e1e7221 */ /* 0x000fe20000010000 */
[----:B------:R-:W4:Y:S02]  /*11770*/  S2R R168, SR_TID.X ;  /* 0x0000000000a87919 */ /* 0x000f240000002100 */
        /* <DEDUP_REMOVED lines=17> */
[----:B------:R-:W-:Y:S02]  /*11890*/  BSSY B2, `(.L_x_14620) ;  /* 0x00003d3000027945 */ /* 0x000fe40003800000 */
[----:B------:R-:W-:Y:S01]  /*118a0*/  FADD.FTZ R117, R117, R120 ;  /* 0x0000007875757221 */ /* 0x000fe20000010000 */
[----:B------:R-:W-:Y:S01]  /*118b0*/  FADD.FTZ R121, R121, R122 ;  /* 0x0000007a79797221 */ /* 0x000fe20000010000 */
[----:B----4-:R-:W-:-:S03]  /*118c0*/  IMAD.SHL.U32 R167, R168, 0x8, RZ ;  /* 0x00000008a8a77824 */ /* 0x010fc600078e00ff */
[----:B------:R-:W-:Y:S03]  /*118d0*/  HMMA.16816.F32 R68, R4, R18, R68 ;  /* 0x000000120444723c */ /* 0x000fe60000001844 */
[----:B------:R-:W-:Y:S01]  /*118e0*/  FADD.FTZ R174, R174, R117 ;  /* 0x00000075aeae7221 */ /* 0x000fe20000010000 */
[----:B------:R-:W-:-:S04]  /*118f0*/  FADD.FTZ R176, R176, R121 ;  /* 0x00000079b0b07221 */ /* 0x000fc80000010000 */
[C---:B--2---:R-:W-:Y:S08]  /*11900*/  HMMA.16816.F32 R52, R4.reuse, R12, R52 ;  /* 0x0000000c0434723c */ /* 0x044ff00000001834 */
[C---:B------:R-:W-:Y:S08]  /*11910*/  HMMA.16816.F32 R56, R4.reuse, R14, R56 ;  /* 0x0000000e0438723c */ /* 0x040ff00000001838 */
        /* <DEDUP_REMOVED lines=31> */
[----:B------:R-:W-:Y:S02]  /*11b10*/  IMAD.HI.U32 R12, R15, R12, R14 ;  /* 0x0000000c0f0c7227 */ /* 0x000fe400078e000e */
        /* <DEDUP_REMOVED lines=43> */
.L_x_14623:
        /* <DEDUP_REMOVED lines=8> */
.L_x_14624:
[----:B------:R-:W-:Y:S05]  /*11e50*/  BSYNC.RECONVERGENT B0 ;  /* 0x0000000000007941 */ /* 0x000fea0003800200 */
.L_x_14622:
[-C--:B------:R-:W-:Y:S01]  /*11e60*/  ISETP.GE.AND P1, PT, R6, R155.reuse, PT ;  /* 0x0000009b0600720c */ /* 0x080fe20003f26270 */
[----:B------:R-:W-:Y:S01]  /*11e70*/  IMAD.SHL.U32 R4, R146, 0x20, RZ ;  /* 0x0000002092047824 */ /* 0x000fe200078e00ff */
[----:B------:R-:W-:Y:S01]  /*11e80*/  ISETP.GE.AND P0, PT, R100, R155, PT ;  /* 0x0000009b6400720c */ /* 0x000fe20003f06270 */
[----:B------:R-:W-:Y:S01]  /*11e90*/  VIADD R107, R101, 0xffffffff ;  /* 0xffffffff656b7836 */ /* 0x000fe20000000000 */
[----:B------:R-:W-:Y:S01]  /*11ea0*/  LEA R6, P3, R146, R152, 0x5 ;  /* 0x0000009892067211 */ /* 0x000fe200078628ff */
[----:B------:R-:W-:Y:S01]  /*11eb0*/  IMAD.IADD R111, R124, 0x1, R3 ;  /* 0x000000017c6f7824 */ /* 0x000fe200078e0203 */
[C-C-:B------:R-:W-:Y:S01]  /*11ec0*/  SHF.L.U64.HI R5, R146.reuse, 0x5, R147.reuse ;  /* 0x0000000592057819 */ /* 0x140fe20000010293 */
[----:B------:R-:W-:Y:S01]  /*11ed0*/  IMAD.SHL.U32 R107, R107, 0x40, RZ ;  /* 0x000000406b6b7824 */ /* 0x000fe200078e00ff */
[----:B------:R-:W-:Y:S01]  /*11ee0*/  LEA.HI.X R7, R146, R153, R147, 0x5, P3 ;  /* 0x0000009992077211 */ /* 0x000fe200018f2c93 */
[----:B------:R-:W-:Y:S01]  /*11ef0*/  IMAD.IADD R111, R104, 0x1, R111 ;  /* 0x00000001686f7824 */ /* 0x000fe200078e026f */
[----:B------:R-:W-:Y:S01]  /*11f00*/  IADD3 R8, P4, PT, R4, R6, RZ ;  /* 0x0000000604087210 */ /* 0x000fe20007f9e0ff */
[----:B------:R-:W-:Y:S02]  /*11f10*/  BSSY.RECONVERGENT B1, `(.L_x_14625) ;  /* 0x000022b000017945 */ /* 0x000fe40003800200 */
[----:B------:R-:W-:Y:S01]  /*11f20*/  @!PT LDS RZ, [RZ] ;  /* 0x00000000fffff984 */ /* 0x000fe20000000800 */
[----:B------:R-:W-:Y:S01]  /*11f30*/  @!PT LDS RZ, [RZ] ;  /* 0x00000000fffff984 */ /* 0x000fe20000000800 */
[----:B------:R-:W-:Y:S01]  /*11f40*/  @!PT LDS RZ, [RZ] ;  /* 0x00000000fffff984 */ /* 0x000fe20000000800 */
[----:B------:R-:W-:Y:S01]  /*11f50*/  @!P1 LDGSTS.E.BYPASS.LTC128B.128 [R106+0x8000], desc[UR4][R152.64] ;  /* 0x08000000986a9fae */ /* 0x000fe2000b981a04 */
[----:B------:R-:W-:Y:S01]  /*11f60*/  IADD3 R10, P3, PT, R8, R4, RZ ;  /* 0x00000004080a7210 */ /* 0x000fe20007f7e0ff */
[----:B------:R-:W-:-:S02]  /*11f70*/  IMAD.X R9, R5, 0x1, R7, P4 ;  /* 0x0000000105097824 */ /* 0x000fc400020e0607 */
[----:B------:R-:W-:Y:S01]  /*11f80*/  @P1 STS.128 [R106+0x8000], RZ ;  /* 0x008000ff6a001388 */ /* 0x000fe20000000c00 */
[----:B------:R-:W-:Y:S02]  /*11f90*/  VIADD R105, R111, 0x8 ;  /* 0x000000086f697836 */ /* 0x000fe40000000000 */
        /* <DEDUP_REMOVED lines=139> */
[----:B------:R-:W-:-:S04]  /*12850*/  IMAD.IADD R116, R107, 0x1, R110 ;  /* 0x000000016b747824 */ /* 0x000fc800078e026e */
[----:B------:R-:W-:Y:S01]  /*12860*/  IMAD.IADD R116, R116, 0x1, R157 ;  /* 0x0000000174747824 */ /* 0x000fe200078e029d */
[C---:B------:R-:W-:Y:S04]  /*12870*/  HMMA.16816.F32 R12, R120.reuse, R118, R12 ;  /* 0x00000076780c723c */ /* 0x040fe8000000180c */
[--C-:B------:R-:W-:Y:S02]  /*12880*/  IADD3 R190, PT, PT, R105, 0x2f, -R116.reuse ;  /* 0x0000002f69be7810 */ /* 0x100fe40007ffe874 */
[C-C-:B------:R-:W-:Y:S02]  /*12890*/  IADD3 R180, PT, PT, R111.reuse, 0x2f, -R116.reuse ;  /* 0x0000002f6fb47810 */ /* 0x140fe40007ffe874 */
[----:B------:R-:W-:Y:S01]  /*128a0*/  IABS R190, R190 ;  /* 0x000000be00be7213 */ /* 0x000fe20000000000 */
[----:B--2---:R-:W-:Y:S03]  /*128b0*/  HMMA.16816.F32 R4, R120, R114, R4 ;  /* 0x000000727804723c */ /* 0x004fe60000001804 */
[----:B------:R-:W-:-:S02]  /*128c0*/  IADD3 R115, PT, PT, R111, 0x40, -R116 ;  /* 0x000000406f737810 */ /* 0x000fc40007ffe874 */
[--C-:B------:R-:W-:Y:S02]  /*128d0*/  IADD3 R114, PT, PT, R111, 0x3f, -R116.reuse ;  /* 0x0000003f6f727810 */ /* 0x100fe40007ffe874 */
[----:B------:R-:W-:Y:S02]  /*128e0*/  IABS R115, R115 ;  /* 0x0000007300737213 */ /* 0x000fe40000000000 */
[----:B------:R-:W-:Y:S01]  /*128f0*/  IABS R114, R114 ;  /* 0x0000007200727213 */ /* 0x000fe20000000000 */
[----:B------:R-:W-:Y:S03]  /*12900*/  HMMA.16816.F32 R8, R120, R112, R8 ;  /* 0x000000707808723c */ /* 0x000fe60000001808 */
[----:B------:R-:W-:Y:S01]  /*12910*/  IADD3 R113, PT, PT, R105, 0x40, -R116 ;  /* 0x0000004069717810 */ /* 0x000fe20007ffe874 */
[----:B------:R-:W-:Y:S01]  /*12920*/  VIADD R112, R126, 0xffffffc0 ;  /* 0xffffffc07e707836 */ /* 0x000fe20000000000 */
[----:B------:R-:W-:-:S02]  /*12930*/  I2FP.F32.S32 R115, R115 ;  /* 0x0000007300737245 */ /* 0x000fc40000201400 */
[----:B------:R-:W-:Y:S02]  /*12940*/  IABS R113, R113 ;  /* 0x0000007100717213 */ /* 0x000fe40000000000 */
[----:B------:R-:W-:Y:S01]  /*12950*/  ISETP.GE.AND P4, PT, R112, R166, PT ;  /* 0x000000a67000720c */ /* 0x000fe20003f86270 */
[----:B------:R-:W-:Y:S01]  /*12960*/  FFMA.FTZ R115, -R162, R115, R32 ;  /* 0x00000073a2737223 */ /* 0x000fe20000010120 */
[----:B------:R-:W-:Y:S02]  /*12970*/  I2FP.F32.S32 R113, R113 ;  /* 0x0000007100717245 */ /* 0x000fe40000201400 */
[C---:B------:R-:W-:Y:S02]  /*12980*/  ISETP.GE.AND P6, PT, R112.reuse, R165, PT ;  /* 0x000000a57000720c */ /* 0x040fe40003fc6270 */
[----:B------:R-:W-:Y:S01]  /*12990*/  ISETP.GE.AND P3, PT, R112, R163, PT ;  /* 0x000000a37000720c */ /* 0x000fe20003f66270 */
[----:B------:R-:W-:Y:S01]  /*129a0*/  FFMA.FTZ R32, -R162, R113, R34 ;  /* 0x00000071a2207223 */ /* 0x000fe20000010122 */
[----:B------:R-:W-:Y:S01]  /*129b0*/  ISETP.GE.AND P5, PT, R112, R164, PT ;  /* 0x000000a47000720c */ /* 0x000fe20003fa6270 */
[----:B------:R-:W-:Y:S01]  /*129c0*/  VIADD R113, R126, 0xffffffc1 ;  /* 0xffffffc17e717836 */ /* 0x000fe20000000000 */
[----:B------:R-:W-:-:S02]  /*129d0*/  IADD3 R112, PT, PT, R105, 0x3f, -R116 ;  /* 0x0000003f69707810 */ /* 0x000fc40007ffe874 */
[----:B------:R-:W-:Y:S02]  /*129e0*/  FSEL R34, R115, -INF , P4 ;  /* 0xff80000073227808 */ /* 0x000fe40002000000 */
[----:B------:R-:W-:Y:S02]  /*129f0*/  IABS R112, R112 ;  /* 0x0000007000707213 */ /* 0x000fe40000000000 */
[----:B------:R-:W-:Y:S02]  /*12a00*/  FSEL R32, R32, -INF , P5 ;  /* 0xff80000020207808 */ /* 0x000fe40002800000 */
[----:B------:R-:W-:Y:S02]  /*12a10*/  I2FP.F32.S32 R114, R114 ;  /* 0x0000007200727245 */ /* 0x000fe40000201400 */
[----:B------:R-:W-:Y:S02]  /*12a20*/  I2FP.F32.S32 R112, R112 ;  /* 0x0000007000707245 */ /* 0x000fe40000201400 */
[----:B------:R-:W-:Y:S01]  /*12a30*/  FSEL R34, R34, -INF , !P6 ;  /* 0xff80000022227808 */ /* 0x000fe20007000000 */
[----:B------:R-:W-:Y:S01]  /*12a40*/  FFMA.FTZ R114, -R162, R114, R33 ;  /* 0x00000072a2727223 */ /* 0x000fe20000010121 */
[----:B------:R-:W-:Y:S01]  /*12a50*/  FSEL R32, R32, -INF , !P3 ;  /* 0xff80000020207808 */ /* 0x000fe20005800000 */
[----:B------:R-:W-:Y:S01]  /*12a60*/  FFMA.FTZ R33, -R162, R112, R35 ;  /* 0x00000070a2217223 */ /* 0x000fe20000010123 */
[C---:B------:R-:W-:Y:S01]  /*12a70*/  ISETP.GE.AND P4, PT, R113.reuse, R166, PT ;  /* 0x000000a67100720c */ /* 0x040fe20003f86270 */
[----:B------:R-:W-:Y:S01]  /*12a80*/  VIADD R112, R126, 0xffffffc8 ;  /* 0xffffffc87e707836 */ /* 0x000fe20000000000 */
[----:B------:R-:W-:-:S02]  /*12a90*/  ISETP.GE.AND P6, PT, R113, R165, PT ;  /* 0x000000a57100720c */ /* 0x000fc40003fc6270 */
[C---:B------:R-:W-:Y:S02]  /*12aa0*/  ISETP.GE.AND P5, PT, R113.reuse, R163, PT ;  /* 0x000000a37100720c */ /* 0x040fe40003fa6270 */
[----:B------:R-:W-:Y:S02]  /*12ab0*/  ISETP.GE.AND P3, PT, R113, R164, PT ;  /* 0x000000a47100720c */ /* 0x000fe40003f66270 */
[--C-:B------:R-:W-:Y:S02]  /*12ac0*/  IADD3 R115, PT, PT, R111, 0x38, -R116.reuse ;  /* 0x000000386f737810 */ /* 0x100fe40007ffe874 */
[----:B------:R-:W-:Y:S02]  /*12ad0*/  IADD3 R113, PT, PT, R105, 0x38, -R116 ;  /* 0x0000003869717810 */ /* 0x000fe40007ffe874 */
[----:B------:R-:W-:Y:S02]  /*12ae0*/  IABS R115, R115 ;  /* 0x0000007300737213 */ /* 0x000fe40000000000 */
[----:B------:R-:W-:-:S02]  /*12af0*/  IABS R113, R113 ;  /* 0x0000007100717213 */ /* 0x000fc40000000000 */
[----:B------:R-:W-:Y:S02]  /*12b00*/  FSEL R35, R114, -INF , P4 ;  /* 0xff80000072237808 */ /* 0x000fe40002000000 */
[----:B------:R-:W-:Y:S02]  /*12b10*/  FSEL R33, R33, -INF , P3 ;  /* 0xff80000021217808 */ /* 0x000fe40001800000 */
[----:B------:R-:W-:Y:S02]  /*12b20*/  I2FP.F32.S32 R115, R115 ;  /* 0x0000007300737245 */ /* 0x000fe40000201400 */
[----:B------:R-:W-:Y:S02]  /*12b30*/  I2FP.F32.S32 R113, R113 ;  /* 0x0000007100717245 */ /* 0x000fe40000201400 */
[----:B------:R-:W-:Y:S02]  /*12b40*/  FSEL R35, R35, -INF , !P6 ;  /* 0xff80000023237808 */ /* 0x000fe40007000000 */
[----:B------:R-:W-:-:S02]  /*12b50*/  FSEL R33, R33, -INF , !P5 ;  /* 0xff80000021217808 */ /* 0x000fc40006800000 */
[C---:B------:R-:W-:Y:S02]  /*12b60*/  ISETP.GE.AND P4, PT, R112.reuse, R166, PT ;  /* 0x000000a67000720c */ /* 0x040fe40003f86270 */
[C---:B------:R-:W-:Y:S02]  /*12b70*/  ISETP.GE.AND P6, PT, R112.reuse, R165, PT ;  /* 0x000000a57000720c */ /* 0x040fe40003fc6270 */
[C---:B------:R-:W-:Y:S02]  /*12b80*/  ISETP.GE.AND P3, PT, R112.reuse, R163, PT ;  /* 0x000000a37000720c */ /* 0x040fe40003f66270 */
[----:B------:R-:W-:Y:S01]  /*12b90*/  ISETP.GE.AND P5, PT, R112, R164, PT ;  /* 0x000000a47000720c */ /* 0x000fe20003fa6270 */
[C---:B------:R-:W-:Y:S01]  /*12ba0*/  FFMA.FTZ R112, -R162.reuse, R115, R28 ;  /* 0x00000073a2707223 */ /* 0x040fe2000001011c */
[----:B------:R-:W-:Y:S01]  /*12bb0*/  IADD3 R114, PT, PT, R111, 0x37, -R116 ;  /* 0x000000376f727810 */ /* 0x000fe20007ffe874 */
[----:B------:R-:W-:Y:S01]  /*12bc0*/  FFMA.FTZ R28, -R162, R113, R30 ;  /* 0x00000071a21c7223 */ /* 0x000fe2000001011e */
[----:B------:R-:W-:Y:S01]  /*12bd0*/  IADD3 R30, PT, PT, R105, 0x37, -R116 ;  /* 0x00000037691e7810 */ /* 0x000fe20007ffe874 */
[----:B------:R-:W-:Y:S01]  /*12be0*/  VIADD R113, R126, 0xffffffc9 ;  /* 0xffffffc97e717836 */ /* 0x000fe20000000000 */
[----:B------:R-:W-:-:S02]  /*12bf0*/  IABS R114, R114 ;  /* 0x0000007200727213 */ /* 0x000fc40000000000 */
[----:B------:R-:W-:Y:S02]  /*12c00*/  IABS R30, R30 ;  /* 0x0000001e001e7213 */ /* 0x000fe40000000000 */
[----:B------:R-:W-:Y:S02]  /*12c10*/  I2FP.F32.S32 R114, R114 ;  /* 0x0000007200727245 */ /* 0x000fe40000201400 */
[----:B------:R-:W-:Y:S02]  /*12c20*/  I2FP.F32.S32 R30, R30 ;  /* 0x0000001e001e7245 */ /* 0x000fe40000201400 */
[----:B------:R-:W-:Y:S01]  /*12c30*/  FSEL R28, R28, -INF , P5 ;  /* 0xff8000001c1c7808 */ /* 0x000fe20002800000 */
[C---:B------:R-:W-:Y:S01]  /*12c40*/  FFMA.FTZ R114, -R162.reuse, R114, R29 ;  /* 0x00000072a2727223 */ /* 0x040fe2000001011d */
[----:B------:R-:W-:Y:S01]  /*12c50*/  IADD3 R29, PT, PT, R105, 0x30, -R116 ;  /* 0x00000030691d7810 */ /* 0x000fe20007ffe874 */
[----:B------:R-:W-:Y:S01]  /*12c60*/  FFMA.FTZ R30, -R162, R30, R31 ;  /* 0x0000001ea21e7223 */ /* 0x000fe2000001011f */
[----:B------:R-:W-:-:S02]  /*12c70*/  FSEL R112, R112, -INF , P4 ;  /* 0xff80000070707808 */ /* 0x000fc40002000000 */
[----:B------:R-:W-:Y:S02]  /*12c80*/  IADD3 R31, PT, PT, R111, 0x30, -R116 ;  /* 0x000000306f1f7810 */ /* 0x000fe40007ffe874 */
[----:B------:R-:W-:Y:S02]  /*12c90*/  FSEL R28, R28, -INF , !P3 ;  /* 0xff8000001c1c7808 */ /* 0x000fe40005800000 */
[----:B------:R-:W-:Y:S02]  /*12ca0*/  IABS R29, R29 ;  /* 0x0000001d001d7213 */ /* 0x000fe40000000000 */
[----:B------:R-:W-:Y:S02]  /*12cb0*/  ISETP.GE.AND P3, PT, R113, R164, PT ;  /* 0x000000a47100720c */ /* 0x000fe40003f66270 */
[----:B------:R-:W-:Y:S02]  /*12cc0*/  FSEL R112, R112, -INF , !P6 ;  /* 0xff80000070707808 */ /* 0x000fe40007000000 */
[----:B------:R-:W-:-:S02]  /*12cd0*/  IABS R31, R31 ;  /* 0x0000001f001f7213 */ /* 0x000fc40000000000 */
[----:B------:R-:W-:Y:S02]  /*12ce0*/  I2FP.F32.S32 R190, R190 ;  /* 0x000000be00be7245 */ /* 0x000fe40000201400 */
[C---:B------:R-:W-:Y:S02]  /*12cf0*/  ISETP.GE.AND P4, PT, R113.reuse, R166, PT ;  /* 0x000000a67100720c */ /* 0x040fe40003f86270 */
[C---:B------:R-:W-:Y:S01]  /*12d00*/  ISETP.GE.AND P6, PT, R113.reuse, R165, PT ;  /* 0x000000a57100720c */ /* 0x040fe20003fc6270 */
[----:B------:R-:W-:Y:S01]  /*12d10*/  FFMA.FTZ R190, -R162, R190, R27 ;  /* 0x000000bea2be7223 */ /* 0x000fe2000001011b */
[----:B------:R-:W-:Y:S01]  /*12d20*/  ISETP.GE.AND P5, PT, R113, R163, PT ;  /* 0x000000a37100720c */ /* 0x000fe20003fa6270 */
[----:B------:R-:W-:Y:S01]  /*12d30*/  VIADD R113, R126, 0xffffffd0 ;  /* 0xffffffd07e717836 */ /* 0x000fe20000000000 */
[----:B------:R-:W-:Y:S02]  /*12d40*/  I2FP.F32.S32 R29, R29 ;  /* 0x0000001d001d7245 */ /* 0x000fe40000201400 */
[----:B------:R-:W-:-:S02]  /*12d50*/  IABS R180, R180 ;  /* 0x000000b400b47213 */ /* 0x000fc40000000000 */
[----:B------:R-:W-:Y:S01]  /*12d60*/  FSEL R30, R30, -INF , P3 ;  /* 0xff8000001e1e7808 */ /* 0x000fe20001800000 */
[----:B------:R-:W-:Y:S01]  /*12d70*/  FFMA.FTZ R26, -R162, R29, R26 ;  /* 0x0000001da21a7223 */ /* 0x000fe2000001011a */
[----:B------:R-:W-:Y:S02]  /*12d80*/  I2FP.F32.S32 R31, R31 ;  /* 0x0000001f001f7245 */ /* 0x000fe40000201400 */
[----:B------:R-:W-:Y:S02]  /*12d90*/  I2FP.F32.S32 R180, R180 ;  /* 0x000000b400b47245 */ /* 0x000fe40000201400 */
[----:B------:R-:W-:Y:S01]  /*12da0*/  FSEL R30, R30, -INF , !P5 ;  /* 0xff8000001e1e7808 */ /* 0x000fe20006800000 */
[C---:B------:R-:W-:Y:S01]  /*12db0*/  FFMA.FTZ R128, -R162.reuse, R31, R24 ;  /* 0x0000001fa2807223 */ /* 0x040fe20000010118 */
[----:B------:R-:W-:Y:S01]  /*12dc0*/  IADD3 R27, PT, PT, R111, 0x28, -R116 ;  /* 0x000000286f1b7810 */ /* 0x000fe20007ffe874 */
[----:B------:R-:W-:Y:S01]  /*12dd0*/  FFMA.FTZ R180, -R162, R180, R25 ;  /* 0x000000b4a2b47223 */ /* 0x000fe20000010119 */
[----:B------:R-:W-:Y:S01]  /*12de0*/  ISETP.GE.AND P5, PT, R113, R164, PT ;  /* 0x000000a47100720c */ /* 0x000fe20003fa6270 */
[----:B------:R-:W-:Y:S01]  /*12df0*/  VIADD R24, R126, 0xffffffd1 ;  /* 0xffffffd17e187836 */ /* 0x000fe20000000000 */
[----:B------:R-:W-:-:S02]  /*12e00*/  FSEL R114, R114, -INF , P4 ;  /* 0xff80000072727808 */ /* 0x000fc40002000000 */
[C---:B------:R-:W-:Y:S02]  /*12e10*/  ISETP.GE.AND P4, PT, R113.reuse, R166, PT ;  /* 0x000000a67100720c */ /* 0x040fe40003f86270 */
[----:B------:R-:W-:Y:S02]  /*12e20*/  IABS R27, R27 ;  /* 0x0000001b001b7213 */ /* 0x000fe40000000000 */
[----:B------:R-:W-:Y:S02]  /*12e30*/  ISETP.GE.AND P3, PT, R113, R163, PT ;  /* 0x000000a37100720c */ /* 0x000fe40003f66270 */
[----:B------:R-:W-:Y:S02]  /*12e40*/  FSEL R120, R26, -INF , P5 ;  /* 0xff8000001a787808 */ /* 0x000fe40002800000 */
[----:B------:R-:W-:Y:S02]  /*12e50*/  IADD3 R25, PT, PT, R105, 0x28, -R116 ;  /* 0x0000002869197810 */ /* 0x000fe40007ffe874 */
[----:B------:R-:W-:-:S02]  /*12e60*/  FSEL R114, R114, -INF , !P6 ;  /* 0xff80000072727808 */ /* 0x000fc40007000000 */
[----:B------:R-:W-:Y:S02]  /*12e70*/  ISETP.GE.AND P6, PT, R113, R165, PT ;  /* 0x000000a57100720c */ /* 0x000fe40003fc6270 */
[----:B------:R-:W-:Y:S02]  /*12e80*/  FSEL R128, R128, -INF , P4 ;  /* 0xff80000080807808 */ /* 0x000fe40002000000 */
[----:B------:R-:W-:Y:S02]  /*12e90*/  I2FP.F32.S32 R27, R27 ;  /* 0x0000001b001b7245 */ /* 0x000fe40000201400 */
[----:B------:R-:W-:Y:S02]  /*12ea0*/  FSEL R120, R120, -INF , !P3 ;  /* 0xff80000078787808 */ /* 0x000fe40005800000 */
[----:B------:R-:W-:Y:S01]  /*12eb0*/  IABS R25, R25 ;  /* 0x0000001900197213 */ /* 0x000fe20000000000 */
[----:B------:R-:W-:Y:S01]  /*12ec0*/  FFMA.FTZ R196, -R162, R27, R20 ;  /* 0x0000001ba2c47223 */ /* 0x000fe20000010114 */
[----:B------:R-:W-:-:S02]  /*12ed0*/  IADD3 R198, PT, PT, R111, 0x27, -R116 ;  /* 0x000000276fc67810 */ /* 0x000fc40007ffe874 */
        /* <DEDUP_REMOVED lines=25> */
[----:B------:R-:W-:Y:S02]  /*13070*/  IADD3 R178, PT, PT, R111, 0x1f, -R116 ;  /* 0x0000001f6fb27810 */ /* 0x000fe40007ffe874 */
[----:B------:R-:W-:Y:S02]  /*13080*/  I2FP.F32.S32 R151, R151 ;  /* 0x0000009700977245 */ /* 0x000fe40000201400 */
[----:B------:R-:W-:Y:S02]  /*13090*/  FSEL R192, R192, -INF , !P3 ;  /* 0xff800000c0c07808 */ /* 0x000fe40005800000 */
[----:B------:R-:W-:Y:S01]  /*130a0*/  IABS R21, R21 ;  /* 0x0000001500157213 */ /* 0x000fe20000000000 */
[----:B------:R-:W-:Y:S01]  /*130b0*/  FFMA.FTZ R151, -R162, R151, R16 ;  /* 0x00000097a2977223 */ /* 0x000fe20000010110 */
[----:B------:R-:W-:Y:S02]  /*130c0*/  ISETP.GE.AND P3, PT, R22, R164, PT ;  /* 0x000000a41600720c */ /* 0x000fe40003f66270 */
[----:B------:R-:W-:-:S02]  /*130d0*/  IABS R178, R178 ;  /* 0x000000b200b27213 */ /* 0x000fc40000000000 */
[----:B------:R-:W-:Y:S02]  /*130e0*/  I2FP.F32.S32 R21, R21 ;  /* 0x0000001500157245 */ /* 0x000fe40000201400 */
[----:B------:R-:W-:Y:S02]  /*130f0*/  ISETP.GE.AND P5, PT, R22, R163, PT ;  /* 0x000000a31600720c */ /* 0x000fe40003fa6270 */
[----:B------:R-:W-:Y:S01]  /*13100*/  FSEL R194, R23, -INF , P3 ;  /* 0xff80000017c27808 */ /* 0x000fe20001800000 */
[----:B------:R-:W-:Y:S01]  /*13110*/  FFMA.FTZ R130, -R162, R21, R18 ;  /* 0x00000015a2827223 */ /* 0x000fe20000010112 */
[----:B------:R-:W-:Y:S01]  /*13120*/  IADD3 R16, PT, PT, R105, 0x1f, -R116 ;  /* 0x0000001f69107810 */ /* 0x000fe20007ffe874 */
[----:B------:R-:W-:Y:S01]  /*13130*/  VIADD R18, R126, 0xffffffe1 ;  /* 0xffffffe17e127836 */ /* 0x000fe20000000000 */
[----:B------:R-:W-:Y:S02]  /*13140*/  FSEL R180, R180, -INF , P4 ;  /* 0xff800000b4b47808 */ /* 0x000fe40002000000 */
[----:B------:R-:W-:-:S02]  /*13150*/  I2FP.F32.S32 R178, R178 ;  /* 0x000000b200b27245 */ /* 0x000fc40000201400 */
[----:B------:R-:W-:Y:S02]  /*13160*/  ISETP.GE.AND P4, PT, R24, R166, PT ;  /* 0x000000a61800720c */ /* 0x000fe40003f86270 */
[----:B------:R-:W-:Y:S01]  /*13170*/  FSEL R194, R194, -INF , !P5 ;  /* 0xff800000c2c27808 */ /* 0x000fe20006800000 */
[----:B------:R-:W-:Y:S01]  /*13180*/  FFMA.FTZ R178, -R162, R178, R17 ;  /* 0x000000b2a2b27223 */ /* 0x000fe20000010111 */
[----:B------:R-:W-:Y:S02]  /*13190*/  IABS R16, R16 ;  /* 0x0000001000107213 */ /* 0x000fe40000000000 */
[----:B------:R-:W-:Y:S02]  /*131a0*/  IADD3 R171, PT, PT, R111, 0x18, -R116 ;  /* 0x000000186fab7810 */ /* 0x000fe40007ffe874 */
[----:B------:R-:W-:Y:S02]  /*131b0*/  FSEL R180, R180, -INF , !P6 ;  /* 0xff800000b4b47808 */ /* 0x000fe40007000000 */
[----:B------:R-:W-:-:S02]  /*131c0*/  ISETP.GE.AND P5, PT, R20, R164, PT ;  /* 0x000000a41400720c */ /* 0x000fc40003fa6270 */
        /* <DEDUP_REMOVED lines=40> */
[C---:B------:R-:W-:Y:S01]  /*13450*/  ISETP.GE.AND P6, PT, R16.reuse, R165, PT ;  /* 0x000000a51000720c */ /* 0x040fe20003fc6270 */
[----:B------:R-:W-:Y:S01]  /*13460*/  BAR.SYNC.DEFER_BLOCKING 0x0 ;  /* 0x0000000000007b1d */ /* 0x000fe20000010000 */
        /* <DEDUP_REMOVED lines=10> */
[----:B------:R-:W-:Y:S01]  /*13510*/  FFMA.FTZ R13, -R162, R14, R13 ;  /* 0x0000000ea20d7223 */ /* 0x000fe2000001010d */
[----:B------:R-:W-:Y:S02]  /*13520*/  FSEL R122, R122, -INF , !P3 ;  /* 0xff8000007a7a7808 */ /* 0x000fe40005800000 */
[----:B------:R-:W-:Y:S01]  /*13530*/  ISETP.GE.AND P3, PT, R16, R164, PT ;  /* 0x000000a41000720c */ /* 0x000fe20003f66270 */
[----:B------:R-:W-:Y:S01]  /*13540*/  FFMA.FTZ R131, -R162, R131, R8 ;  /* 0x00000083a2837223 */ /* 0x000fe20000010108 */
[----:B------:R-:W-:Y:S02]  /*13550*/  I2FP.F32.S32 R129, R129 ;  /* 0x0000008100817245 */ /* 0x000fe40000201400 */
[----:B------:R-:W-:Y:S02]  /*13560*/  FSEL R171, R171, -INF , P4 ;  /* 0xff800000abab7808 */ /* 0x000fe40002000000 */
[----:B------:R-:W-:Y:S01]  /*13570*/  ISETP.GE.AND P4, PT, R16, R166, PT ;  /* 0x000000a61000720c */ /* 0x000fe20003f86270 */
        /* <DEDUP_REMOVED lines=10> */
[----:B------:R-:W-:Y:S02]  /*13620*/  ISETP.GE.AND P5, PT, R12, R164, PT ;  /* 0x000000a40c00720c */ /* 0x000fe40003fa6270 */
[----:B------:R-:W-:Y:S02]  /*13630*/  FSEL R182, R182, -INF , !P6 ;  /* 0xff800000b6b67808 */ /* 0x000fe40007000000 */
[----:B------:R-:W-:Y:S02]  /*13640*/  IABS R10, R10 ;  /* 0x0000000a000a7213 */ /* 0x000fe40000000000 */
[----:B------:R-:W-:-:S02]  /*13650*/  ISETP.GE.AND P4, PT, R12, R166, PT ;  /* 0x000000a60c00720c */ /* 0x000fc40003f86270 */
        /* <DEDUP_REMOVED lines=8> */
[----:B------:R-:W-:Y:S01]  /*136e0*/  ISETP.GE.AND P3, PT, R12, R164, PT ;  /* 0x000000a40c00720c */ /* 0x000fe20003f66270 */
[----:B------:R-:W-:Y:S01]  /*136f0*/  FFMA.FTZ R10, -R162, R10, R9 ;  /* 0x0000000aa20a7223 */ /* 0x000fe20000010109 */
[----:B------:R-:W-:Y:S01]  /*13700*/  FSEL R131, R131, -INF , P4 ;  /* 0xff80000083837808 */ /* 0x000fe20002000000 */
[----:B------:R-:W-:Y:S01]  /*13710*/  VIADD R9, R126, 0xfffffff8 ;  /* 0xfffffff87e097836 */ /* 0x000fe20000000000 */
[----:B------:R-:W-:Y:S01]  /*13720*/  ISETP.GE.AND P4, PT, R12, R166, PT ;  /* 0x000000a60c00720c */ /* 0x000fe20003f86270 */
[----:B------:R-:W-:Y:S01]  /*13730*/  VIADD R126, R126, 0xfffffff9 ;  /* 0xfffffff97e7e7836 */ /* 0x000fe20000000000 */
[----:B------:R-:W-:Y:S02]  /*13740*/  FSEL R170, R8, -INF , P3 ;  /* 0xff80000008aa7808 */ /* 0x000fe40001800000 */
[----:B------:R-:W-:Y:S02]  /*13750*/  IADD3 R8, PT, PT, R111, 0x8, -R116 ;  /* 0x000000086f087810 */ /* 0x000fe40007ffe874 */
[----:B------:R-:W-:-:S02]  /*13760*/  FSEL R131, R131, -INF , !P6 ;  /* 0xff80000083837808 */ /* 0x000fc40007000000 */
[C---:B------:R-:W-:Y:S02]  /*13770*/  ISETP.GE.AND P6, PT, R12.reuse, R165, PT ;  /* 0x000000a50c00720c */ /* 0x040fe40003fc6270 */
[----:B------:R-:W-:Y:S02]  /*13780*/  ISETP.GE.AND P5, PT, R12, R163, PT ;  /* 0x000000a30c00720c */ /* 0x000fe40003fa6270 */
[----:B------:R-:W-:Y:S02]  /*13790*/  FSEL R172, R10, -INF , P4 ;  /* 0xff8000000aac7808 */ /* 0x000fe40002000000 */
[----:B------:R-:W-:Y:S02]  /*137a0*/  IABS R8, R8 ;  /* 0x0000000800087213 */ /* 0x000fe40000000000 */
[----:B------:R-:W-:Y:S02]  /*137b0*/  IADD3 R111, PT, PT, R111, 0x7, -R116 ;  /* 0x000000076f6f7810 */ /* 0x000fe40007ffe874 */
[----:B------:R-:W-:-:S02]  /*137c0*/  FSEL R172, R172, -INF , !P6 ;  /* 0xff800000acac7808 */ /* 0x000fc40007000000 */
[----:B------:R-:W-:Y:S02]  /*137d0*/  FSEL R170, R170, -INF , !P5 ;  /* 0xff800000aaaa7808 */ /* 0x000fe40006800000 */
[C---:B------:R-:W-:Y:S02]  /*137e0*/  ISETP.GE.AND P4, PT, R9.reuse, R166, PT ;  /* 0x000000a60900720c */ /* 0x040fe40003f86270 */
[C---:B------:R-:W-:Y:S02]  /*137f0*/  ISETP.GE.AND P6, PT, R9.reuse, R165, PT ;  /* 0x000000a50900720c */ /* 0x040fe40003fc6270 */
[C---:B------:R-:W-:Y:S02]  /*13800*/  ISETP.GE.AND P3, PT, R9.reuse, R163, PT ;  /* 0x000000a30900720c */ /* 0x040fe40003f66270 */
[----:B------:R-:W-:Y:S02]  /*13810*/  ISETP.GE.AND P5, PT, R9, R164, PT ;  /* 0x000000a40900720c */ /* 0x000fe40003fa6270 */
[----:B------:R-:W-:-:S02]  /*13820*/  IADD3 R9, PT, PT, R105, 0x8, -R116 ;  /* 0x0000000869097810 */ /* 0x000fc40007ffe874 */
[----:B------:R-:W-:Y:S02]  /*13830*/  I2FP.F32.S32 R11, R8 ;  /* 0x00000008000b7245 */ /* 0x000fe40000201400 */
[----:B------:R-:W-:Y:S02]  /*13840*/  IABS R111, R111 ;  /* 0x0000006f006f7213 */ /* 0x000fe40000000000 */
[----:B------:R-:W-:Y:S01]  /*13850*/  IADD3 R105, PT, PT, R105, 0x7, -R116 ;  /* 0x0000000769697810 */ /* 0x000fe20007ffe874 */
[----:B------:R-:W-:Y:S01]  /*13860*/  FFMA.FTZ R4, -R162, R11, R4 ;  /* 0x0000000ba2047223 */ /* 0x000fe20000010104 */
[----:B------:R-:W-:Y:S02]  /*13870*/  IABS R9, R9 ;  /* 0x0000000900097213 */ /* 0x000fe40000000000 */
[----:B------:R-:W-:Y:S02]  /*13880*/  I2FP.F32.S32 R111, R111 ;  /* 0x0000006f006f7245 */ /* 0x000fe40000201400 */
[----:B------:R-:W-:-:S02]  /*13890*/  IABS R105, R105 ;  /* 0x0000006900697213 */ /* 0x000fc40000000000 */
[----:B------:R-:W-:Y:S01]  /*138a0*/  I2FP.F32.S32 R9, R9 ;  /* 0x0000000900097245 */ /* 0x000fe20000201400 */
[----:B------:R-:W-:Y:S01]  /*138b0*/  FFMA.FTZ R5, -R162, R111, R5 ;  /* 0x0000006fa2057223 */ /* 0x000fe20000010105 */
[----:B------:R-:W-:Y:S01]  /*138c0*/  I2FP.F32.S32 R8, R105 ;  /* 0x0000006900087245 */ /* 0x000fe20000201400 */
[----:B------:R-:W-:Y:S01]  /*138d0*/  VIADD R105, R101, 0xfffffffe ;  /* 0xfffffffe65697836 */ /* 0x000fe20000000000 */
[----:B------:R-:W-:Y:S01]  /*138e0*/  FSEL R4, R4, -INF , P4 ;  /* 0xff80000004047808 */ /* 0x000fe20002000000 */
[----:B------:R-:W-:Y:S01]  /*138f0*/  FFMA.FTZ R6, -R162, R9, R6 ;  /* 0x00000009a2067223 */ /* 0x000fe20000010106 */
[----:B------:R-:W-:Y:S01]  /*13900*/  ISETP.GE.AND P4, PT, R126, R166, PT ;  /* 0x000000a67e00720c */ /* 0x000fe20003f86270 */
[----:B------:R-:W-:Y:S01]  /*13910*/  FFMA.FTZ R7, -R162, R8, R7 ;  /* 0x00000008a2077223 */ /* 0x000fe20000010107 */
[----:B------:R-:W-:Y:S02]  /*13920*/  FSEL R186, R4, -INF , !P6 ;  /* 0xff80000004ba7808 */ /* 0x000fe40007000000 */
[----:B------:R-:W-:-:S02]  /*13930*/  FSEL R5, R5, -INF , P4 ;  /* 0xff80000005057808 */ /* 0x000fc40002000000 */
[----:B------:R-:W-:Y:S02]  /*13940*/  ISETP.GT.AND P4, PT, R105, R148, PT ;  /* 0x000000946900720c */ /* 0x000fe40003f84270 */
[----:B------:R-:W-:Y:S02]  /*13950*/  FSEL R6, R6, -INF , P5 ;  /* 0xff80000006067808 */ /* 0x000fe40002800000 */
[----:B------:R-:W-:Y:S02]  /*13960*/  ISETP.GE.AND P6, PT, R126, R165, PT ;  /* 0x000000a57e00720c */ /* 0x000fe40003fc6270 */
[----:B------:R-:W-:Y:S02]  /*13970*/  FSEL R184, R6, -INF , !P3 ;  /* 0xff80000006b87808 */ /* 0x000fe40005800000 */
        /* <DEDUP_REMOVED lines=70> */
.L_x_14628:
        /* <DEDUP_REMOVED lines=8> */
.L_x_14629:
[----:B------:R-:W-:Y:S05]  /*13e60*/  BSYNC.RECONVERGENT B0 ;  /* 0x0000000000007941 */ /* 0x000fea0003800200 */
.L_x_14627:
        /* <DEDUP_REMOVED lines=53> */
.L_x_14626:
[----:B------:R-:W-:Y:S05]  /*141c0*/  BSYNC.RECONVERGENT B1 ;  /* 0x0000000000017941 */ /* 0x000fea0003800200 */
.L_x_14625:
        /* <DEDUP_REMOVED lines=41> */
[-C--:B------:R-:W-:Y:S01]  /*14460*/  FFMA.FTZ R115, R34, R188.reuse, -R177 ;  /* 0x000000bc22737223 */ /* 0x080fe200000108b1 */
[----:B------:R2:W-:Y:S01]  /*14470*/  MUFU.EX2 R112, R35 ;  /* 0x0000002300707308 */ /* 0x0005e20000000800 */
[-CC-:B------:R-:W-:Y:S01]  /*14480*/  FFMA.FTZ R117, R32, R188.reuse, -R179.reuse ;  /* 0x000000bc20757223 */ /* 0x180fe200000108b3 */
[-CC-:B------:R-:W-:Y:S01]  /*14490*/  FFMA.FTZ R114, R33, R188.reuse, -R179.reuse ;  /* 0x000000bc21727223 */ /* 0x180fe200000108b3 */
[----:B------:R-:W-:Y:S01]  /*144a0*/  FSEL R7, R106, RZ, P0 ;  /* 0x000000ff6a077208 */ /* 0x000fe20000000000 */
[-CC-:B------:R-:W-:Y:S01]  /*144b0*/  FFMA.FTZ R113, R28, R188.reuse, -R179.reuse ;  /* 0x000000bc1c717223 */ /* 0x180fe200000108b3 */
[----:B------:R-:W3:Y:S01]  /*144c0*/  MUFU.EX2 R115, R115 ;  /* 0x0000007300737308 */ /* 0x000ee20000000800 */
[----:B------:R-:W-:Y:S01]  /*144d0*/  FFMA.FTZ R169, R120, R188, -R179 ;  /* 0x000000bc78a97223 */ /* 0x000fe200000108b3 */
[----:B-1----:R-:W-:Y:S01]  /*144e0*/  FMUL.FTZ R4, R96, R118 ;  /* 0x0000007660047220 */ /* 0x002fe20000410000 */
[----:B------:R-:W-:Y:S01]  /*144f0*/  FADD.FTZ R7, R0, -R7 ;  /* 0x8000000700077221 */ /* 0x000fe20000010000 */
[----:B------:R-:W-:Y:S01]  /*14500*/  FFMA.FTZ R0, R30, R188, -R179 ;  /* 0x000000bc1e007223 */ /* 0x000fe200000108b3 */
[----:B------:R-:W-:Y:S01]  /*14510*/  MUFU.EX2 R111, R111 ;  /* 0x0000006f006f7308 */ /* 0x000fe20000000800 */
[-C--:B------:R-:W-:Y:S01]  /*14520*/  FMUL.FTZ R5, R97, R118.reuse ;  /* 0x0000007661057220 */ /* 0x080fe20000410000 */
[----:B------:R-:W-:Y:S01]  /*14530*/  FMUL.FTZ R116, R188, R7 ;  /* 0x00000007bc747220 */ /* 0x000fe20000410000 */
[-C--:B------:R-:W-:Y:S01]  /*14540*/  FMUL.FTZ R28, R72, R118.reuse ;  /* 0x00000076481c7220 */ /* 0x080fe20000410000 */
[----:B--2---:R-:W1:Y:S01]  /*14550*/  LDSM.16.MT88.4 R32, [R140+0x8000] ;  /* 0x008000008c20783b */ /* 0x004e620000004200 */
[----:B------:R-:W-:Y:S01]  /*14560*/  MUFU.EX2 R2, R2 ;  /* 0x0000000200027308 */ /* 0x000fe20000000800 */
[-C--:B------:R-:W-:Y:S01]  /*14570*/  FMUL.FTZ R29, R73, R118.reuse ;  /* 0x00000076491d7220 */ /* 0x080fe20000410000 */
[-C--:B------:R-:W-:Y:S01]  /*14580*/  FMUL.FTZ R68, R68, R118.reuse ;  /* 0x0000007644447220 */ /* 0x080fe20000410000 */
[-C--:B------:R-:W-:Y:S01]  /*14590*/  FMUL.FTZ R69, R69, R118.reuse ;  /* 0x0000007645457220 */ /* 0x080fe20000410000 */
[----:B------:R-:W2:Y:S01]  /*145a0*/  MUFU.EX2 R116, R116 ;  /* 0x0000007400747308 */ /* 0x000ea20000000800 */
[----:B---3--:R-:W-:Y:S01]  /*145b0*/  F2FP.F16.F32.PACK_AB R96, R112, R115 ;  /* 0x000000737060723e */ /* 0x008fe200000000ff */
[-C--:B------:R-:W-:Y:S01]  /*145c0*/  FMUL.FTZ R36, R36, R118.reuse ;  /* 0x0000007624247220 */ /* 0x080fe20000410000 */
[-C--:B------:R-:W-:Y:S01]  /*145d0*/  FMUL.FTZ R37, R37, R118.reuse ;  /* 0x0000007625257220 */ /* 0x080fe20000410000 */
[----:B------:R-:W-:Y:S01]  /*145e0*/  MUFU.EX2 R117, R117 ;  /* 0x0000007500757308 */ /* 0x000fe20000000800 */
        /* <DEDUP_REMOVED lines=12> */
[----:B------:R-:W-:Y:S01]  /*146b0*/  F2FP.F16.F32.PACK_AB R98, R2, R111 ;  /* 0x0000006f0262723e */ /* 0x000fe200000000ff */
[-C--:B------:R-:W-:Y:S01]  /*146c0*/  FMUL.FTZ R30, R74, R116.reuse ;  /* 0x000000744a1e7220 */ /* 0x080fe20000410000 */
[-C--:B------:R-:W-:Y:S01]  /*146d0*/  FMUL.FTZ R31, R75, R116.reuse ;  /* 0x000000744b1f7220 */ /* 0x080fe20000410000 */
        /* <DEDUP_REMOVED lines=9> */
[-C--:B------:R-:W-:Y:S01]  /*14770*/  FMUL.FTZ R50, R50, R116.reuse ;  /* 0x0000007432327220 */ /* 0x080fe20000410000 */
[----:B--2---:R-:W-:Y:S01]  /*14780*/  F2FP.F16.F32.PACK_AB R99, R0, R113 ;  /* 0x000000710063723e */ /* 0x004fe200000000ff */
[----:B------:R-:W-:Y:S01]  /*14790*/  FMUL.FTZ R51, R51, R116 ;  /* 0x0000007433337220 */ /* 0x000fe20000410000 */
        /* <DEDUP_REMOVED lines=8> */
[----:B------:R-:W-:Y:S01]  /*14820*/  LDSM.16.MT88.4 R72, [R143+0x8800] ;  /* 0x008800008f48783b */ /* 0x000fe20000004200 */
[-C--:B------:R-:W-:Y:S01]  /*14830*/  FMUL.FTZ R60, R60, R118.reuse ;  /* 0x000000763c3c7220 */ /* 0x080fe20000410000 */
[----:B------:R-:W-:Y:S01]  /*14840*/  FMUL.FTZ R61, R61, R118 ;  /* 0x000000763d3d7220 */ /* 0x000fe20000410000 */
[-C--:B------:R-:W-:Y:S01]  /*14850*/  FMUL.FTZ R62, R62, R116.reuse ;  /* 0x000000743e3e7220 */ /* 0x080fe20000410000 */
[----:B------:R-:W-:Y:S01]  /*14860*/  FMUL.FTZ R63, R63, R116 ;  /* 0x000000743f3f7220 */ /* 0x000fe20000410000 */
[C---:B------:R-:W-:Y:S01]  /*14870*/  HMMA.16816.F32 R32, R96.reuse, R34, R68 ;  /* 0x000000226020723c */ /* 0x040fe20000001844 */
[----:B------:R-:W1:Y:S02]  /*14880*/  LDSM.16.MT88.4 R68, [R143+0xa000] ;  /* 0x00a000008f44783b */ /* 0x000e640000004200 */
[-C--:B------:R-:W-:Y:S01]  /*14890*/  FMUL.FTZ R92, R92, R118.reuse ;  /* 0x000000765c5c7220 */ /* 0x080fe20000410000 */
[----:B------:R-:W-:Y:S01]  /*148a0*/  FMUL.FTZ R93, R93, R118 ;  /* 0x000000765d5d7220 */ /* 0x000fe20000410000 */
[-C--:B------:R-:W-:Y:S01]  /*148b0*/  FMUL.FTZ R94, R94, R116.reuse ;  /* 0x000000745e5e7220 */ /* 0x080fe20000410000 */
[----:B------:R-:W-:Y:S01]  /*148c0*/  FMUL.FTZ R95, R95, R116 ;  /* 0x000000745f5f7220 */ /* 0x000fe20000410000 */
[-CC-:B------:R-:W-:Y:S01]  /*148d0*/  FFMA.FTZ R127, R180, R188.reuse, -R177.reuse ;  /* 0x000000bcb47f7223 */ /* 0x180fe200000108b1 */
[-C--:B------:R-:W-:Y:S01]  /*148e0*/  FFMA.FTZ R121, R198, R188.reuse, -R177 ;  /* 0x000000bcc6797223 */ /* 0x080fe200000108b1 */
[-CC-:B------:R-:W-:Y:S01]  /*148f0*/  FFMA.FTZ R126, R190, R188.reuse, -R179.reuse ;  /* 0x000000bcbe7e7223 */ /* 0x180fe200000108b3 */
[-CC-:B------:R-:W-:Y:S01]  /*14900*/  FFMA.FTZ R125, R192, R188.reuse, -R179.reuse ;  /* 0x000000bcc07d7223 */ /* 0x180fe200000108b3 */
[----:B------:R-:W-:Y:S01]  /*14910*/  FFMA.FTZ R120, R194, R188, -R179 ;  /* 0x000000bcc2787223 */ /* 0x000fe200000108b3 */
[C---:B------:R-:W-:Y:S01]  /*14920*/  HMMA.16816.F32 R4, R96.reuse, R8, R4 ;  /* 0x000000086004723c */ /* 0x040fe20000001804 */
[----:B------:R-:W-:Y:S02]  /*14930*/  MUFU.EX2 R127, R127 ;  /* 0x0000007f007f7308 */ /* 0x000fe40000000800 */
[-C--:B------:R-:W-:Y:S01]  /*14940*/  FMUL.FTZ R64, R64, R118.reuse ;  /* 0x0000007640407220 */ /* 0x080fe20000410000 */
[----:B------:R-:W-:Y:S01]  /*14950*/  FMUL.FTZ R65, R65, R118 ;  /* 0x0000007641417220 */ /* 0x000fe20000410000 */
[-C--:B------:R-:W-:Y:S01]  /*14960*/  FMUL.FTZ R66, R66, R116.reuse ;  /* 0x0000007442427220 */ /* 0x080fe20000410000 */
[----:B------:R-:W-:Y:S01]  /*14970*/  MUFU.EX2 R121, R121 ;  /* 0x0000007900797308 */ /* 0x000fe20000000800 */
[----:B------:R-:W-:Y:S01]  /*14980*/  FMUL.FTZ R67, R67, R116 ;  /* 0x0000007443437220 */ /* 0x000fe20000410000 */
[-C--:B------:R-:W-:Y:S01]  /*14990*/  FMUL.FTZ R12, R88, R118.reuse ;  /* 0x00000076580c7220 */ /* 0x080fe20000410000 */
[C---:B------:R-:W-:Y:S01]  /*149a0*/  HMMA.16816.F32 R8, R96.reuse, R10, R92 ;  /* 0x0000000a6008723c */ /* 0x040fe2000000185c */
[----:B------:R-:W-:Y:S02]  /*149b0*/  MUFU.EX2 R169, R169 ;  /* 0x000000a900a97308 */ /* 0x000fe40000000800 */
        /* <DEDUP_REMOVED lines=20> */
[-C--:B------:R-:W-:Y:S01]  /*14b00*/  FFMA.FTZ R171, R171, R188.reuse, -R177 ;  /* 0x000000bcabab7223 */ /* 0x080fe200000108b1 */
        /* <DEDUP_REMOVED lines=11> */
[-CC-:B------:R-:W-:Y:S01]  /*14bc0*/  FFMA.FTZ R184, R184, R188.reuse, -R179.reuse ;  /* 0x000000bcb8b87223 */ /* 0x180fe200000108b3 */
[C---:B------:R-:W-:Y:S01]  /*14bd0*/  HMMA.16816.F32 R40, R96.reuse, R70, R40 ;  /* 0x000000466028723c */ /* 0x040fe20000001828 */
[----:B------:R-:W1:Y:S02]  /*14be0*/  LDSM.16.MT88.4 R68, [R142+0xa000] ;  /* 0x00a000008e44783b */ /* 0x000e640000004200 */
[----:B------:R-:W-:Y:S01]  /*14bf0*/  FFMA.FTZ R173, R173, R188, -R179 ;  /* 0x000000bcadad7223 */ /* 0x000fe200000108b3 */
[----:B------:R-:W-:Y:S01]  /*14c00*/  MUFU.EX2 R131, R131 ;  /* 0x0000008300837308 */ /* 0x000fe20000000800 */
[----:B------:R-:W-:Y:S01]  /*14c10*/  FFMA.FTZ R115, R176, R118, R115 ;  /* 0x00000076b0737223 */ /* 0x000fe20000010073 */
[----:B------:R-:W-:Y:S01]  /*14c20*/  FFMA.FTZ R117, R174, R116, R117 ;  /* 0x00000074ae757223 */ /* 0x000fe20000010075 */
[----:B------:R-:W-:Y:S01]  /*14c30*/  LDSM.16.MT88.4 R84, [R142+0x9800] ;  /* 0x009800008e54783b */ /* 0x000fe20000004200 */
[----:B------:R-:W2:Y:S01]  /*14c40*/  MUFU.EX2 R172, R172 ;  /* 0x000000ac00ac7308 */ /* 0x000ea20000000800 */
[C---:B------:R-:W-:Y:S03]  /*14c50*/  HMMA.16816.F32 R20, R96.reuse, R24, R20 ;  /* 0x000000186014723c */ /* 0x040fe60000001814 */
[----:B------:R-:W-:Y:S01]  /*14c60*/  FADD.FTZ R112, R112, R115 ;  /* 0x0000007370707221 */ /* 0x000fe20000010000 */
[----:B------:R-:W-:Y:S01]  /*14c70*/  FADD.FTZ R114, R114, R117 ;  /* 0x0000007572727221 */ /* 0x000fe20000010000 */
[----:B------:R-:W-:Y:S02]  /*14c80*/  MUFU.EX2 R186, R186 ;  /* 0x000000ba00ba7308 */ /* 0x000fe40000000800 */
[----:B------:R-:W-:Y:S01]  /*14c90*/  FADD.FTZ R117, R111, R112 ;  /* 0x000000706f757221 */ /* 0x000fe20000010000 */
[----:B------:R-:W-:Y:S01]  /*14ca0*/  FADD.FTZ R111, R113, R114 ;  /* 0x00000072716f7221 */ /* 0x000fe20000010000 */
[----:B------:R-:W3:Y:S01]  /*14cb0*/  MUFU.EX2 R175, R175 ;  /* 0x000000af00af7308 */ /* 0x000ee20000000800 */
[----:B------:R-:W-:Y:S01]  /*14cc0*/  HMMA.16816.F32 R24, R96, R26, R76 ;  /* 0x0000001a6018723c */ /* 0x000fe2000000184c */
[----:B------:R-:W-:Y:S02]  /*14cd0*/  LDSM.16.MT88.4 R76, [R143+0x9000] ;  /* 0x009000008f4c783b */ /* 0x000fe40000004200 */
[----:B------:R-:W-:Y:S01]  /*14ce0*/  FADD.FTZ R117, R2, R117 ;  /* 0x0000007502757221 */ /* 0x000fe20000010000 */
[----:B------:R-:W-:Y:S01]  /*14cf0*/  MUFU.EX2 R129, R129 ;  /* 0x0000008100817308 */ /* 0x000fe20000000800 */
[----:B------:R-:W-:Y:S01]  /*14d00*/  FADD.FTZ R0, R0, R111 ;  /* 0x0000006f00007221 */ /* 0x000fe20000010000 */
[----:B--2---:R-:W-:-:S02]  /*14d10*/  F2FP.F16.F32.PACK_AB R112, R172, R131 ;  /* 0x00000083ac70723e */ /* 0x004fc400000000ff */
[----:B------:R-:W2:Y:S01]  /*14d20*/  MUFU.EX2 R170, R170 ;  /* 0x000000aa00aa7308 */ /* 0x000ea20000000800 */
[-C--:B------:R-:W-:Y:S02]  /*14d30*/  MOV R2, R107.reuse ;  /* 0x0000006b00027202 */ /* 0x080fe40000000f00 */
[----:B------:R-:W-:Y:S01]  /*14d40*/  @P4 MOV R2, R107 ;  /* 0x0000006b00024202 */ /* 0x000fe20000000f00 */
[----:B------:R-:W-:Y:S01]  /*14d50*/  MUFU.EX2 R184, R184 ;  /* 0x000000b800b87308 */ /* 0x000fe20000000800 */
[----:B---3--:R-:W-:-:S03]  /*14d60*/  F2FP.F16.F32.PACK_AB R114, R175, R186 ;  /* 0x000000baaf72723e */ /* 0x008fc600000000ff */
[----:B------:R-:W3:Y:S01]  /*14d70*/  MUFU.EX2 R173, R173 ;  /* 0x000000ad00ad7308 */ /* 0x000ee20000000800 */
[----:B--2---:R-:W-:Y:S01]  /*14d80*/  F2FP.F16.F32.PACK_AB R113, R170, R129 ;  /* 0x00000081aa71723e */ /* 0x004fe200000000ff */
[----:B-1----:R-:W-:Y:S03]  /*14d90*/  HMMA.16816.F32 R44, R96, R68, R44 ;  /* 0x00000044602c723c */ /* 0x002fe6000000182c */
[----:B---3--:R-:W-:-:S05]  /*14da0*/  F2FP.F16.F32.PACK_AB R115, R173, R184 ;  /* 0x000000b8ad73723e */ /* 0x008fca00000000ff */
[C---:B------:R-:W-:Y:S01]  /*14db0*/  HMMA.16816.F32 R48, R96.reuse, R70, R48 ;  /* 0x000000466030723c */ /* 0x040fe20000001830 */
[----:B------:R-:W1:Y:S07]  /*14dc0*/  LDSM.16.MT88.4 R68, [R141+0xa000] ;  /* 0x00a000008d44783b */ /* 0x000e6e0000004200 */
[C---:B-1----:R-:W-:Y:S08]  /*14dd0*/  HMMA.16816.F32 R52, R96.reuse, R68, R52 ;  /* 0x000000446034723c */ /* 0x042ff00000001834 */
[C---:B------:R-:W-:Y:S01]  /*14de0*/  HMMA.16816.F32 R56, R96.reuse, R70, R56 ;  /* 0x000000466038723c */ /* 0x040fe20000001838 */
[----:B------:R-:W1:Y:S07]  /*14df0*/  LDSM.16.MT88.4 R68, [R140+0xa000] ;  /* 0x00a000008c44783b */ /* 0x000e6e0000004200 */
[C---:B-1----:R-:W-:Y:S03]  /*14e00*/  HMMA.16816.F32 R60, R96.reuse, R68, R60 ;  /* 0x00000044603c723c */ /* 0x042fe6000000183c */
[-CC-:B------:R-:W-:Y:S01]  /*14e10*/  FFMA.FTZ R68, R128, R188.reuse, -R177.reuse ;  /* 0x000000bc80447223 */ /* 0x180fe200000108b1 */
[----:B------:R-:W-:Y:S01]  /*14e20*/  FFMA.FTZ R128, R196, R188, -R177 ;  /* 0x000000bcc4807223 */ /* 0x000fe200000108b1 */
[----:B------:R-:W-:Y:S01]  /*14e30*/  F2FP.F16.F32.PACK_AB R69, R126, R169 ;  /* 0x000000a97e45723e */ /* 0x000fe200000000ff */
[----:B------:R-:W-:Y:S01]  /*14e40*/  FADD.FTZ R169, R169, R0 ;  /* 0x00000000a9a97221 */ /* 0x000fe20000010000 */
[----:B------:R-:W1:Y:S01]  /*14e50*/  MUFU.EX2 R180, R68 ;  /* 0x0000004400b47308 */ /* 0x000e620000000800 */
[-C--:B------:R-:W-:Y:S01]  /*14e60*/  MOV R0, R106.reuse ;  /* 0x0000006a00007202 */ /* 0x080fe20000000f00 */
[----:B------:R-:W-:Y:S02]  /*14e70*/  HMMA.16816.F32 R64, R96, R70, R64 ;  /* 0x000000466040723c */ /* 0x000fe40000001840 */
[----:B------:R-:W2:Y:S01]  /*14e80*/  MUFU.EX2 R128, R128 ;  /* 0x0000008000807308 */ /* 0x000ea20000000800 */
[----:B------:R-:W-:Y:S01]  /*14e90*/  F2FP.F16.F32.PACK_AB R71, R120, R125 ;  /* 0x0000007d7847723e */ /* 0x000fe200000000ff */
[----:B------:R-:W-:Y:S01]  /*14ea0*/  FADD.FTZ R126, R126, R169 ;  /* 0x000000a97e7e7221 */ /* 0x000fe20000010000 */
[----:B------:R-:W-:-:S02]  /*14eb0*/  @P4 MOV R0, R106 ;  /* 0x0000006a00004202 */ /* 0x000fc40000000f00 */
[----:B------:R-:W-:Y:S01]  /*14ec0*/  @P4 IADD3 R169, PT, PT, R101, -0x3, RZ ;  /* 0xfffffffd65a94810 */ /* 0x000fe20007ffe0ff */
[----:B------:R-:W-:Y:S01]  /*14ed0*/  FADD.FTZ R125, R125, R126 ;  /* 0x0000007e7d7d7221 */ /* 0x000fe20000010000 */
[----:B-1----:R-:W-:Y:S01]  /*14ee0*/  F2FP.F16.F32.PACK_AB R68, R127, R180 ;  /* 0x000000b47f44723e */ /* 0x002fe200000000ff */
[----:B------:R-:W-:Y:S02]  /*14ef0*/  FADD.FTZ R180, R180, R117 ;  /* 0x00000075b4b47221 */ /* 0x000fe40000010000 */
[----:B------:R-:W-:Y:S01]  /*14f00*/  FADD.FTZ R120, R120, R125 ;  /* 0x0000007d78787221 */ /* 0x000fe20000010000 */
[----:B--2---:R-:W-:Y:S01]  /*14f10*/  F2FP.F16.F32.PACK_AB R70, R121, R128 ;  /* 0x000000807946723e */ /* 0x004fe200000000ff */
[----:B------:R-:W-:-:S04]  /*14f20*/  FADD.FTZ R127, R127, R180 ;  /* 0x000000b47f7f7221 */ /* 0x000fc80000010000 */
[----:B------:R-:W-:Y:S02]  /*14f30*/  FADD.FTZ R128, R128, R127 ;  /* 0x0000007f80807221 */ /* 0x000fe40000010000 */
        /* <DEDUP_REMOVED lines=29> */
[-CC-:B------:R-:W-:Y:S01]  /*15110*/  FFMA.FTZ R182, R122, R188.reuse, -R179.reuse ;  /* 0x000000bc7ab67223 */ /* 0x180fe200000108b3 */
[----:B------:R-:W-:Y:S01]  /*15120*/  FFMA.FTZ R119, R123, R188, -R179 ;  /* 0x000000bc7b777223 */ /* 0x000fe200000108b3 */
        /* <DEDUP_REMOVED lines=27> */
[----:B------:R-:W-:Y:S01]  /*152e0*/  FADD.FTZ R176, R175, R176 ;  /* 0x000000b0afb07221 */ /* 0x000fe20000010000 */
[----:B-1----:R-:W-:Y:S03]  /*152f0*/  HMMA.16816.F32 R12, R68, R72, R12 ;  /* 0x00000048440c723c */ /* 0x002fe6000000180c */
[----:B------:R-:W-:-:S05]  /*15300*/  FADD.FTZ R174, R173, R174 ;  /* 0x000000aeadae7221 */ /* 0x000fca0000010000 */
        /* <DEDUP_REMOVED lines=40> */
[----:B------:R-:W-:-:S04]  /*15590*/  NOP ;  /* 0x0000000000007918 */ /* 0x000fc80000000000 */
[----:B------:R-:W-:-:S15]  /*155a0*/  @P4 BRA `(.L_x_14630) ;  /* 0x0000000000044947 */ /* 0x000fde0003800000 */
.L_x_14621:
[----:B------:R-:W-:-:S07]  /*155b0*/  IADD3 R169, PT, PT, R105, -0x1, RZ ;  /* 0xffffffff69a97810 */ /* 0x000fce0007ffe0ff */
.L_x_14630:
[----:B------:R-:W-:Y:S05]  /*155c0*/  BSYNC B2 ;  /* 0x0000000000027941 */ /* 0x000fea0003800000 */
.L_x_14620:
[----:B------:R-:W-:-:S13]  /*155d0*/  ISETP.GE.AND P0, PT, R169, R148, PT ;  /* 0x00000094a900720c */ /* 0x000fda0003f06270 */
[----:B------:R-:W-:Y:S05]  /*155e0*/  @!P0 BRA `(.L_x_14631) ;  /* 0x0000003800a08947 */ /* 0x000fea0003800000 */
[----:B------:R-:W-:Y:S01]  /*155f0*/  IADD3 R3, PT, PT, R3, R104, R124 ;  /* 0x0000006803037210 */ /* 0x000fe20007ffe07c */
[----:B------:R-:W-:Y:S01]  /*15600*/  IMAD.MOV.U32 R101, RZ, RZ, R0 ;  /* 0x000000ffff657224 */ /* 0x000fe200078e0000 */
[----:B------:R-:W-:Y:S01]  /*15610*/  ISETP.NE.U32.AND P2, PT, R108, RZ, PT ;  /* 0x000000ff6c00720c */ /* 0x000fe20003f45070 */
[----:B------:R-:W-:Y:S01]  /*15620*/  IMAD.SHL.U32 R5, R169, 0x40, RZ ;  /* 0x00000040a9057824 */ /* 0x000fe200078e00ff */
[----:B------:R-:W-:Y:S01]  /*15630*/  IADD3 R0, PT, PT, -R110, R3, -R157 ;  /* 0x000000036e007210 */ /* 0x000fe20007ffe99d */
[----:B------:R-:W-:Y:S01]  /*15640*/  IMAD.MOV.U32 R3, RZ, RZ, R2 ;  /* 0x000000ffff037224 */ /* 0x000fe200078e0002 */
[----:B------:R-:W-:Y:S01]  /*15650*/  ISETP.NE.AND.EX P2, PT, R109, RZ, PT, P2 ;  /* 0x000000ff6d00720c */ /* 0x000fe20003f45320 */
[----:B------:R-:W-:Y:S01]  /*15660*/  VIADD R169, R169, 0x1 ;  /* 0x00000001a9a97836 */ /* 0x000fe20000000000 */
[C---:B------:R-:W-:Y:S01]  /*15670*/  LOP3.LUT R172, R5.reuse, 0x20, R110, 0xfe, !PT ;  /* 0x0000002005ac7812 */ /* 0x040fe200078efe6e */
[----:B------:R-:W-:Y:S01]  /*15680*/  VIADD R170, R5, 0x40 ;  /* 0x0000004005aa7836 */ /* 0x000fe20000000000 */
[----:B------:R-:W-:-:S09]  /*15690*/  IADD3 R171, PT, PT, R0, -0x19, -R5 ;  /* 0xffffffe700ab7810 */ /* 0x000fd20007ffe805 */
.L_x_14638:
        /* <DEDUP_REMOVED lines=78> */
.L_x_14633:
[----:B------:R-:W-:Y:S05]  /*15b80*/  BSYNC.RECONVERGENT B0 ;  /* 0x0000000000007941 */ /* 0x000fea0003800200 */
.L_x_14632:
[----:B------:R-:W1:Y:S01]  /*15b90*/  S2UR UR7, SR_CgaCtaId ;  /* 0x00000000000779c3 */ /* 0x000e620000008800 */
[C---:B------:R-:W-:Y:S01]  /*15ba0*/  IMAD.SHL.U32 R167, R168.reuse, 0x8, RZ ;  /* 0x00000008a8a77824 */ /* 0x040fe200078e00ff */
[----:B------:R-:W-:Y:S01]  /*15bb0*/  LOP3.LUT R151, R168, 0x38, RZ, 0xc0, !PT ;  /* 0x00000038a8977812 */ /* 0x000fe200078ec0ff */
[----:B------:R-:W-:Y:S01]  /*15bc0*/  UMOV UR9, 0x400 ;  /* 0x0000040000097882 */ /* 0x000fe20000000000 */
[-C--:B------:R-:W-:Y:S01]  /*15bd0*/  ISETP.GE.AND P0, PT, R100, R155.reuse, PT ;  /* 0x0000009b6400720c */ /* 0x080fe20003f06270 */
[----:B------:R-:W-:Y:S01]  /*15be0*/  VIADD R169, R169, 0xffffffff ;  /* 0xffffffffa9a97836 */ /* 0x000fe20000000000 */
[C---:B------:R-:W-:Y:S01]  /*15bf0*/  LOP3.LUT R0, R167.reuse, 0x38, RZ, 0xc0, !PT ;  /* 0x00000038a7007812 */ /* 0x040fe200078ec0ff */
[----:B------:R-:W-:Y:S01]  /*15c00*/  BSSY.RECONVERGENT B1, `(.L_x_14634) ;  /* 0x0000123000017945 */ /* 0x000fe20003800200 */
[C---:B------:R-:W-:Y:S02]  /*15c10*/  LOP3.LUT R2, R167.reuse, 0x1c0, RZ, 0xc0, !PT ;  /* 0x000001c0a7027812 */ /* 0x040fe400078ec0ff */
[C---:B------:R-:W-:Y:S02]  /*15c20*/  ISETP.GE.AND P1, PT, R0.reuse, R155, PT ;  /* 0x0000009b0000720c */ /* 0x040fe40003f26270 */
[----:B------:R-:W-:Y:S01]  /*15c30*/  LOP3.LUT R151, R0, R2, R151, 0x1e, !PT ;  /* 0x0000000200977212 */ /* 0x000fe200078e1e97 */
[C---:B------:R-:W-:Y:S01]  /*15c40*/  IMAD.SHL.U32 R0, R146.reuse, 0x20, RZ ;  /* 0x0000002092007824 */ /* 0x040fe200078e00ff */
[----:B------:R-:W-:Y:S02]  /*15c50*/  LOP3.LUT R2, R167, 0x1e00, RZ, 0xc0, !PT ;  /* 0x00001e00a7027812 */ /* 0x000fe400078ec0ff */
[C---:B------:R-:W-:Y:S02]  /*15c60*/  LEA R180, P3, R146.reuse, R152, 0x5 ;  /* 0x0000009892b47211 */ /* 0x040fe400078628ff */
[----:B------:R-:W-:Y:S02]  /*15c70*/  LOP3.LUT R2, R151, R2, RZ, 0xfc, !PT ;  /* 0x0000000297027212 */ /* 0x000fe400078efcff */
[--C-:B------:R-:W-:Y:S02]  /*15c80*/  LEA.HI.X R181, R146, R153, R147.reuse, 0x5, P3 ;  /* 0x0000009992b57211 */ /* 0x100fe400018f2c93 */
        /* <DEDUP_REMOVED lines=231> */
.L_x_14637:
[----:B------:R-:W-:Y:S05]  /*16b00*/  BSYNC.RECONVERGENT B0 ;  /* 0x0000000000007941 */ /* 0x000fea0003800200 */
.L_x_14636:
        /* <DEDUP_REMOVED lines=50> */
.L_x_14635:
[----:B------:R-:W-:Y:S05]  /*16e30*/  BSYNC.RECONVERGENT B1 ;  /* 0x0000000000017941 */ /* 0x000fea0003800200 */
.L_x_14634:
[----:B--2---:R-:W2:Y:S01]  /*16e40*/  LD.E R105, desc[UR4][R102.64+0xdc] ;  /* 0x0000dc0466697980 */ /* 0x004ea2000c101900 */
[----:B------:R-:W-:Y:S01]  /*16e50*/  VIADD R0, R172, 0xffffffe0 ;  /* 0xffffffe0ac007836 */ /* 0x000fe20000000000 */
[----:B------:R-:W-:Y:S01]  /*16e60*/  IABS R104, R171 ;  /* 0x000000ab00687213 */ /* 0x000fe20000000000 */
[C---:B------:R-:W-:Y:S02]  /*16e70*/  VIADD R2, R171.reuse, 0x20 ;  /* 0x00000020ab027836 */ /* 0x040fe40000000000 */
        /* <DEDUP_REMOVED lines=18> */
[----:B------:R-:W-:Y:S01]  /*16fa0*/  IABS R109, R109 ;  /* 0x0000006d006d7213 */ /* 0x000fe20000000000 */
[----:B------:R-:W-:Y:S01]  /*16fb0*/  VIADD R115, R172, 0xffffffe1 ;  /* 0xffffffe1ac737836 */ /* 0x000fe20000000000 */
[----:B------:R-:W-:Y:S01]  /*16fc0*/  IABS R107, R107 ;  /* 0x0000006b006b7213 */ /* 0x000fe20000000000 */
        /* <DEDUP_REMOVED lines=11> */
[----:B------:R-:W-:Y:S01]  /*17080*/  I2FP.F32.S32 R0, R104 ;  /* 0x0000006800007245 */ /* 0x000fe20000201400 */
[C---:B------:R-:W-:Y:S01]  /*17090*/  FFMA.FTZ R4, -R162.reuse, R107, R4 ;  /* 0x0000006ba2047223 */ /* 0x040fe20000010104 */
[----:B------:R-:W-:Y:S01]  /*170a0*/  IABS R109, R2 ;  /* 0x00000002006d7213 */ /* 0x000fe20000000000 */
[C---:B------:R-:W-:Y:S01]  /*170b0*/  VIADD R107, R171.reuse, 0x9 ;  /* 0x00000009ab6b7836 */ /* 0x040fe20000000000 */
[----:B------:R-:W-:Y:S01]  /*170c0*/  IABS R111, R111 ;  /* 0x0000006f006f7213 */ /* 0x000fe20000000000 */
[CC--:B------:R-:W-:Y:S01]  /*170d0*/  FFMA.FTZ R15, -R162.reuse, R0.reuse, R15 ;  /* 0x00000000a20f7223 */ /* 0x0c0fe2000001010f */
[----:B------:R-:W-:Y:S01]  /*170e0*/  I2FP.F32.S32 R109, R109 ;  /* 0x0000006d006d7245 */ /* 0x000fe20000201400 */
[C---:B------:R-:W-:Y:S01]  /*170f0*/  FFMA.FTZ R9, -R162.reuse, R0, R9 ;  /* 0x00000000a2097223 */ /* 0x040fe20000010109 */
[----:B------:R-:W-:Y:S01]  /*17100*/  IABS R107, R107 ;  /* 0x0000006b006b7213 */ /* 0x000fe20000000000 */
[C---:B------:R-:W-:Y:S01]  /*17110*/  VIADD R0, R171.reuse, 0x1 ;  /* 0x00000001ab007836 */ /* 0x040fe20000000000 */
[----:B------:R-:W-:Y:S01]  /*17120*/  I2FP.F32.S32 R111, R111 ;  /* 0x0000006f006f7245 */ /* 0x000fe20000201400 */
[CC--:B------:R-:W-:Y:S01]  /*17130*/  FFMA.FTZ R14, -R162.reuse, R109.reuse, R14 ;  /* 0x0000006da20e7223 */ /* 0x0c0fe2000001010e */
[----:B------:R-:W-:Y:S01]  /*17140*/  FFMA.FTZ R8, -R162, R109, R8 ;  /* 0x0000006da2087223 */ /* 0x000fe20000010108 */
[----:B------:R-:W-:Y:S01]  /*17150*/  I2FP.F32.S32 R107, R107 ;  /* 0x0000006b006b7245 */ /* 0x000fe20000201400 */
[C---:B------:R-:W-:Y:S01]  /*17160*/  VIADD R2, R171.reuse, 0x8 ;  /* 0x00000008ab027836 */ /* 0x040fe20000000000 */
[----:B------:R-:W-:Y:S01]  /*17170*/  IABS R109, R0 ;  /* 0x00000000006d7213 */ /* 0x000fe20000000000 */
[C---:B------:R-:W-:Y:S01]  /*17180*/  VIADD R104, R171.reuse, 0xfffffff8 ;  /* 0xfffffff8ab687836 */ /* 0x040fe20000000000 */
[----:B------:R-:W-:Y:S01]  /*17190*/  FSEL R114, R4, -INF , P4 ;  /* 0xff80000004727808 */ /* 0x000fe20002000000 */
        /* <DEDUP_REMOVED lines=8> */
[----:B------:R-:W-:Y:S01]  /*17220*/  I2FP.F32.S32 R2, R2 ;  /* 0x0000000200027245 */ /* 0x000fe20000201400 */
[C---:B------:R-:W-:Y:S01]  /*17230*/  FFMA.FTZ R16, -R162.reuse, R109, R16 ;  /* 0x0000006da2107223 */ /* 0x040fe20000010110 */
[----:B------:R-:W-:Y:S01]  /*17240*/  IABS R107, R107 ;  /* 0x0000006b006b7213 */ /* 0x000fe20000000000 */
[----:B------:R-:W-:Y:S01]  /*17250*/  VIADD R109, R171, 0xffffffe9 ;  /* 0xffffffe9ab6d7836 */ /* 0x000fe20000000000 */
[----:B------:R-:W-:Y:S01]  /*17260*/  ISETP.GE.AND P4, PT, R113, R166, PT ;  /* 0x000000a67100720c */ /* 0x000fe20003f86270 */
[CC--:B------:R-:W-:Y:S01]  /*17270*/  FFMA.FTZ R13, -R162.reuse, R2.reuse, R13 ;  /* 0x00000002a20d7223 */ /* 0x0c0fe2000001010d */
[----:B------:R-:W-:Y:S01]  /*17280*/  FFMA.FTZ R19, -R162, R2, R19 ;  /* 0x00000002a2137223 */ /* 0x000fe20000010113 */
[----:B------:R-:W-:Y:S01]  /*17290*/  I2FP.F32.S32 R107, R107 ;  /* 0x0000006b006b7245 */ /* 0x000fe20000201400 */
[----:B------:R-:W-:Y:S01]  /*172a0*/  IMAD.MOV.U32 R2, RZ, RZ, R104 ;  /* 0x000000ffff027224 */ /* 0x000fe200078e0068 */
[----:B------:R-:W-:Y:S01]  /*172b0*/  IABS R109, R109 ;  /* 0x0000006d006d7213 */ /* 0x000fe20000000000 */
[----:B------:R-:W-:Y:S01]  /*172c0*/  VIADD R104, R172, 0xfffffff9 ;  /* 0xfffffff9ac687836 */ /* 0x000fe20000000000 */
[----:B------:R-:W-:Y:S01]  /*172d0*/  FSEL R4, R6, -INF , P0 ;  /* 0xff80000006047808 */ /* 0x000fe20000000000 */
[-C--:B------:R-:W-:Y:S01]  /*172e0*/  FFMA.FTZ R20, -R162, R107.reuse, R20 ;  /* 0x0000006ba2147223 */ /* 0x080fe20000010114 */
[----:B------:R-:W-:Y:S01]  /*172f0*/  ISETP.GE.AND P0, PT, R108, R166, PT ;  /* 0x000000a66c00720c */ /* 0x000fe20003f06270 */
[C---:B------:R-:W-:Y:S01]  /*17300*/  FFMA.FTZ R26, -R162.reuse, R107, R26 ;  /* 0x0000006ba21a7223 */ /* 0x040fe2000001011a */
[----:B------:R-:W-:Y:S01]  /*17310*/  FFMA.FTZ R32, -R162, R111, R32 ;  /* 0x0000006fa2207223 */ /* 0x000fe20000010120 */
[----:B------:R-:W-:Y:S01]  /*17320*/  I2FP.F32.S32 R109, R109 ;  /* 0x0000006d006d7245 */ /* 0x000fe20000201400 */
[----:B------:R-:W-:Y:S01]  /*17330*/  VIADD R107, R171, 0xfffffff1 ;  /* 0xfffffff1ab6b7836 */ /* 0x000fe20000000000 */
[----:B------:R-:W-:Y:S01]  /*17340*/  FSEL R111, R8, -INF , P4 ;  /* 0xff800000086f7808 */ /* 0x000fe20002000000 */
[----:B------:R-:W-:Y:S01]  /*17350*/  VIADD R8, R172, 0x9 ;  /* 0x00000009ac087836 */ /* 0x000fe20000000000 */
[----:B------:R-:W-:Y:S01]  /*17360*/  FSEL R12, R12, -INF , P0 ;  /* 0xff8000000c0c7808 */ /* 0x000fe20000000000 */
[CC--:B------:R-:W-:Y:S01]  /*17370*/  FFMA.FTZ R28, -R162.reuse, R109.reuse, R28 ;  /* 0x0000006da21c7223 */ /* 0x0c0fe2000001011c */
[----:B------:R-:W-:Y:S01]  /*17380*/  I2FP.F32.S32 R2, R2 ;  /* 0x0000000200027245 */ /* 0x000fe20000201400 */
[----:B------:R-:W-:Y:S01]  /*17390*/  FFMA.FTZ R34, -R162, R109, R34 ;  /* 0x0000006da2227223 */ /* 0x000fe20000010122 */
[-C--:B------:R-:W-:Y:S01]  /*173a0*/  ISETP.GE.AND P3, PT, R104, R166.reuse, PT ;  /* 0x000000a66800720c */ /* 0x080fe20003f66270 */
[----:B------:R-:W-:Y:S01]  /*173b0*/  VIADD R170, R170, 0xffffffc0 ;  /* 0xffffffc0aaaa7836 */ /* 0x000fe20000000000 */
[----:B------:R-:W-:Y:S01]  /*173c0*/  ISETP.GE.AND P4, PT, R110, R166, PT ;  /* 0x000000a66e00720c */ /* 0x000fe20003f86270 */
[C---:B------:R-:W-:Y:S01]  /*173d0*/  FFMA.FTZ R21, -R162.reuse, R2, R21 ;  /* 0x00000002a2157223 */ /* 0x040fe20000010115 */
[----:B------:R-:W-:Y:S01]  /*173e0*/  ISETP.GE.AND P0, PT, R113, R164, PT ;  /* 0x000000a47100720c */ /* 0x000fe20003f06270 */
[----:B------:R-:W-:Y:S01]  /*173f0*/  FFMA.FTZ R27, -R162, R2, R27 ;  /* 0x00000002a21b7223 */ /* 0x000fe2000001011b */
[----:B------:R-:W-:Y:S01]  /*17400*/  IABS R0, R0 ;  /* 0x0000000000007213 */ /* 0x000fe20000000000 */
[----:B------:R-:W-:Y:S01]  /*17410*/  VIADD R2, R171, 0xfffffff0 ;  /* 0xfffffff0ab027836 */ /* 0x000fe20000000000 */
[----:B------:R-:W-:Y:S02]  /*17420*/  FSEL R109, R9, -INF , P4 ;  /* 0xff800000096d7808 */ /* 0x000fe40002000000 */
[----:B------:R-:W-:Y:S01]  /*17430*/  FSEL R125, R17, -INF , P3 ;  /* 0xff800000117d7808 */ /* 0x000fe20001800000 */
[----:B------:R-:W-:Y:S01]  /*17440*/  VIADD R17, R172, 0xfffffff1 ;  /* 0xfffffff1ac117836 */ /* 0x000fe20000000000 */
[----:B------:R-:W-:Y:S02]  /*17450*/  IABS R107, R107 ;  /* 0x0000006b006b7213 */ /* 0x000fe40000000000 */
[----:B------:R-:W-:Y:S02]  /*17460*/  FSEL R10, R10, -INF , P0 ;  /* 0xff8000000a0a7808 */ /* 0x000fe40000000000 */
[----:B------:R-:W-:Y:S02]  /*17470*/  ISETP.GE.AND P4, PT, R115, R164, PT ;  /* 0x000000a47300720c */ /* 0x000fe40003f86270 */
[----:B------:R-:W-:Y:S02]  /*17480*/  I2FP.F32.S32 R0, R0 ;  /* 0x0000000000007245 */ /* 0x000fe40000201400 */
[----:B------:R-:W-:Y:S02]  /*17490*/  ISETP.GE.AND P0, PT, R106, R166, PT ;  /* 0x000000a66a00720c */ /* 0x000fe40003f06270 */
[----:B------:R-:W-:Y:S01]  /*174a0*/  I2FP.F32.S32 R107, R107 ;  /* 0x0000006b006b7245 */ /* 0x000fe20000201400 */
[----:B------:R-:W-:Y:S01]  /*174b0*/  FFMA.FTZ R33, -R162, R0, R33 ;  /* 0x00000000a2217223 */ /* 0x000fe20000010121 */
[----:B------:R-:W-:Y:S01]  /*174c0*/  FSEL R9, R7, -INF , P4 ;  /* 0xff80000007097808 */ /* 0x000fe20002000000 */
[----:B------:R-:W-:Y:S01]  /*174d0*/  VIADD R0, R171, 0xffffffe8 ;  /* 0xffffffe8ab007836 */ /* 0x000fe20000000000 */
[----:B------:R-:W-:Y:S01]  /*174e0*/  FSEL R16, R16, -INF , P0 ;  /* 0xff80000010107808 */ /* 0x000fe20000000000 */
[CC--:B------:R-:W-:Y:S01]  /*174f0*/  FFMA.FTZ R30, -R162.reuse, R107.reuse, R30 ;  /* 0x0000006ba21e7223 */ /* 0x0c0fe2000001011e */
[C---:B------:R-:W-:Y:S01]  /*17500*/  ISETP.GE.AND P4, PT, R17.reuse, R166, PT ;  /* 0x000000a61100720c */ /* 0x040fe20003f86270 */
[----:B------:R-:W-:Y:S01]  /*17510*/  FFMA.FTZ R24, -R162, R107, R24 ;  /* 0x0000006ba2187223 */ /* 0x000fe20000010118 */
[----:B------:R-:W-:Y:S01]  /*17520*/  ISETP.GE.AND P0, PT, R17, R164, PT ;  /* 0x000000a41100720c */ /* 0x000fe20003f06270 */
[C---:B------:R-:W-:Y:S01]  /*17530*/  VIADD R107, R172.reuse, 0x1 ;  /* 0x00000001ac6b7836 */ /* 0x040fe20000000000 */
[----:B------:R-:W-:Y:S01]  /*17540*/  IABS R2, R2 ;  /* 0x0000000200027213 */ /* 0x000fe20000000000 */
[----:B------:R-:W-:Y:S01]  /*17550*/  VIADD R7, R172, 0x10 ;  /* 0x00000010ac077836 */ /* 0x000fe20000000000 */
[----:B------:R-:W-:Y:S01]  /*17560*/  FSEL R189, R13, -INF , P4 ;  /* 0xff8000000dbd7808 */ /* 0x000fe20002000000 */
[----:B------:R-:W-:Y:S01]  /*17570*/  VIADD R171, R171, 0x40 ;  /* 0x00000040abab7836 */ /* 0x000fe20000000000 */
[----:B------:R-:W-:Y:S02]  /*17580*/  FSEL R127, R15, -INF , P0 ;  /* 0xff8000000f7f7808 */ /* 0x000fe40000000000 */
[----:B------:R-:W-:Y:S02]  /*17590*/  I2FP.F32.S32 R2, R2 ;  /* 0x0000000200027245 */ /* 0x000fe40000201400 */
[-C--:B------:R-:W-:Y:S02]  /*175a0*/  ISETP.GE.AND P4, PT, R110, R164.reuse, PT ;  /* 0x000000a46e00720c */ /* 0x080fe40003f86270 */
[----:B------:R-:W-:Y:S01]  /*175b0*/  ISETP.GE.AND P0, PT, R106, R164, PT ;  /* 0x000000a46a00720c */ /* 0x000fe20003f06270 */
[C---:B------:R-:W-:Y:S01]  /*175c0*/  FFMA.FTZ R25, -R162.reuse, R2, R25 ;  /* 0x00000002a2197223 */ /* 0x040fe20000010119 */
[----:B------:R-:W-:Y:S01]  /*175d0*/  IABS R0, R0 ;  /* 0x0000000000007213 */ /* 0x000fe20000000000 */
[----:B------:R-:W-:Y:S01]  /*175e0*/  FFMA.FTZ R31, -R162, R2, R31 ;  /* 0x00000002a21f7223 */ /* 0x000fe2000001011f */
[-C--:B------:R-:W-:Y:S01]  /*175f0*/  ISETP.GE.AND P1, PT, R107, R164.reuse, PT ;  /* 0x000000a46b00720c */ /* 0x080fe20003f26270 */
[----:B------:R-:W-:Y:S01]  /*17600*/  VIADD R2, R172, 0x19 ;  /* 0x00000019ac027836 */ /* 0x000fe20000000000 */
[----:B------:R-:W-:Y:S02]  /*17610*/  FSEL R11, R11, -INF , P4 ;  /* 0xff8000000b0b7808 */ /* 0x000fe40002000000 */
[----:B------:R-:W-:Y:S02]  /*17620*/  ISETP.GE.AND P4, PT, R108, R164, PT ;  /* 0x000000a46c00720c */ /* 0x000fe40003f86270 */
[----:B------:R-:W-:Y:S02]  /*17630*/  FSEL R18, R18, -INF , P0 ;  /* 0xff80000012127808 */ /* 0x000fe40000000000 */
[----:B------:R-:W-:Y:S02]  /*17640*/  I2FP.F32.S32 R0, R0 ;  /* 0x0000000000007245 */ /* 0x000fe40000201400 */
[----:B------:R-:W-:Y:S02]  /*17650*/  ISETP.GE.AND P0, PT, R8, R166, PT ;  /* 0x000000a60800720c */ /* 0x000fe40003f06270 */
[----:B------:R-:W-:Y:S01]  /*17660*/  FSEL R173, R23, -INF , P1 ;  /* 0xff80000017ad7808 */ /* 0x000fe20000800000 */
[----:B------:R-:W-:Y:S01]  /*17670*/  VIADD R23, R172, 0x8 ;  /* 0x00000008ac177836 */ /* 0x000fe20000000000 */
[----:B------:R-:W-:Y:S01]  /*17680*/  FSEL R14, R14, -INF , P4 ;  /* 0xff8000000e0e7808 */ /* 0x000fe20002000000 */
[----:B------:R-:W-:Y:S01]  /*17690*/  FFMA.FTZ R29, -R162, R0, R29 ;  /* 0x00000000a21d7223 */ /* 0x000fe2000001011d */
[----:B------:R-:W-:Y:S01]  /*176a0*/  ISETP.GE.AND P3, PT, R172, R166, PT ;  /* 0x000000a6ac00720c */ /* 0x000fe20003f66270 */
[----:B------:R-:W-:Y:S01]  /*176b0*/  FFMA.FTZ R35, -R162, R0, R35 ;  /* 0x00000000a2237223 */ /* 0x000fe20000010123 */
[-C--:B------:R-:W-:Y:S01]  /*176c0*/  ISETP.GE.AND P1, PT, R115, R166.reuse, PT ;  /* 0x000000a67300720c */ /* 0x080fe20003f26270 */
[----:B------:R-:W-:Y:S01]  /*176d0*/  VIADD R0, R172, 0x18 ;  /* 0x00000018ac007836 */ /* 0x000fe20000000000 */
[-C--:B------:R-:W-:Y:S02]  /*176e0*/  ISETP.GE.AND P4, PT, R107, R166.reuse, PT ;  /* 0x000000a66b00720c */ /* 0x080fe40003f86270 */
[----:B------:R-:W-:Y:S02]  /*176f0*/  FSEL R25, R25, -INF , P0 ;  /* 0xff80000019197808 */ /* 0x000fe40000000000 */
[----:B------:R-:W-:Y:S02]  /*17700*/  ISETP.GE.AND P0, PT, R104, R165, PT ;  /* 0x000000a56800720c */ /* 0x000fe40003f06270 */
[----:B------:R-:W-:Y:S02]  /*17710*/  FSEL R20, R20, -INF , P3 ;  /* 0xff80000014147808 */ /* 0x000fe40001800000 */
[----:B------:R-:W-:Y:S01]  /*17720*/  FSEL R112, R5, -INF , P1 ;  /* 0xff80000005707808 */ /* 0x000fe20000800000 */
[----:B------:R-:W-:Y:S01]  /*17730*/  VIADD R5, R172, 0x11 ;  /* 0x00000011ac057836 */ /* 0x000fe20000000000 */
[----:B------:R-:W-:Y:S02]  /*17740*/  FSEL R181, R21, -INF , P4 ;  /* 0xff80000015b57808 */ /* 0x000fe40002000000 */
[----:B------:R-:W-:Y:S02]  /*17750*/  ISETP.GE.AND P3, PT, R23, R166, PT ;  /* 0x000000a61700720c */ /* 0x000fe40003f66270 */
[----:B------:R-:W-:Y:S02]  /*17760*/  FSEL R125, R125, -INF , !P0 ;  /* 0xff8000007d7d7808 */ /* 0x000fe40004000000 */
[-C--:B------:R-:W-:Y:S02]  /*17770*/  ISETP.GE.AND P4, PT, R104, R164.reuse, PT ;  /* 0x000000a46800720c */ /* 0x080fe40003f86270 */
[----:B------:R-:W-:Y:S02]  /*17780*/  ISETP.GE.AND P1, PT, R172, R164, PT ;  /* 0x000000a4ac00720c */ /* 0x000fe40003f26270 */
[-C--:B------:R-:W-:Y:S02]  /*17790*/  ISETP.GE.AND P0, PT, R0, R166.reuse, PT ;  /* 0x000000a60000720c */ /* 0x080fe40003f06270 */
[----:B------:R-:W-:Y:S02]  /*177a0*/  FSEL R24, R24, -INF , P3 ;  /* 0xff80000018187808 */ /* 0x000fe40001800000 */
[-C--:B------:R-:W-:Y:S02]  /*177b0*/  ISETP.GE.AND P3, PT, R5, R166.reuse, PT ;  /* 0x000000a60500720c */ /* 0x080fe40003f66270 */
[----:B------:R-:W-:Y:S02]  /*177c0*/  FSEL R129, R19, -INF , P4 ;  /* 0xff80000013817808 */ /* 0x000fe40002000000 */
[----:B------:R-:W-:Y:S02]  /*177d0*/  FSEL R22, R22, -INF , P1 ;  /* 0xff80000016167808 */ /* 0x000fe40000800000 */
[----:B------:R-:W-:Y:S02]  /*177e0*/  ISETP.GE.AND P4, PT, R7, R166, PT ;  /* 0x000000a60700720c */ /* 0x000fe40003f86270 */
[----:B------:R-:W-:Y:S02]  /*177f0*/  FSEL R32, R32, -INF , P0 ;  /* 0xff80000020207808 */ /* 0x000fe40000000000 */
[-C--:B------:R-:W-:Y:S02]  /*17800*/  ISETP.GE.AND P1, PT, R23, R164.reuse, PT ;  /* 0x000000a41700720c */ /* 0x080fe40003f26270 */
[----:B------:R-:W-:Y:S02]  /*17810*/  ISETP.GE.AND P0, PT, R2, R164, PT ;  /* 0x000000a40200720c */ /* 0x000fe40003f06270 */
[----:B------:R-:W-:Y:S02]  /*17820*/  FSEL R29, R29, -INF , P3 ;  /* 0xff8000001d1d7808 */ /* 0x000fe40001800000 */
[----:B------:R-:W-:Y:S02]  /*17830*/  FSEL R28, R28, -INF , P4 ;  /* 0xff8000001c1c7808 */ /* 0x000fe40002000000 */
[----:B------:R-:W-:Y:S02]  /*17840*/  ISETP.GE.AND P3, PT, R2, R166, PT ;  /* 0x000000a60200720c */ /* 0x000fe40003f66270 */
[----:B------:R-:W-:Y:S02]  /*17850*/  FSEL R26, R26, -INF , P1 ;  /* 0xff8000001a1a7808 */ /* 0x000fe40000800000 */
[----:B------:R-:W-:Y:S02]  /*17860*/  FSEL R35, R35, -INF , P0 ;  /* 0xff80000023237808 */ /* 0x000fe40000000000 */
[-C--:B------:R-:W-:Y:S02]  /*17870*/  ISETP.GE.AND P4, PT, R8, R164.reuse, PT ;  /* 0x000000a40800720c */ /* 0x080fe40003f86270 */
[----:B------:R-:W-:Y:S02]  /*17880*/  ISETP.GE.AND P1, PT, R107, R163, PT ;  /* 0x000000a36b00720c */ /* 0x000fe40003f26270 */
[-C--:B------:R-:W-:Y:S02]  /*17890*/  ISETP.GE.AND P0, PT, R113, R165.reuse, PT ;  /* 0x000000a57100720c */ /* 0x080fe40003f06270 */
[----:B------:R-:W-:Y:S02]  /*178a0*/  FSEL R33, R33, -INF , P3 ;  /* 0xff80000021217808 */ /* 0x000fe40001800000 */
[----:B------:R-:W-:Y:S02]  /*178b0*/  FSEL R27, R27, -INF , P4 ;  /* 0xff8000001b1b7808 */ /* 0x000fe40002000000 */
[-C--:B------:R-:W-:Y:S02]  /*178c0*/  ISETP.GE.AND P3, PT, R5, R164.reuse, PT ;  /* 0x000000a40500720c */ /* 0x080fe40003f66270 */
[----:B------:R-:W-:Y:S02]  /*178d0*/  FSEL R15, R111, -INF , !P0 ;  /* 0xff8000006f0f7808 */ /* 0x000fe40004000000 */
[-C--:B------:R-:W-:Y:S02]  /*178e0*/  ISETP.GE.AND P4, PT, R7, R164.reuse, PT ;  /* 0x000000a40700720c */ /* 0x080fe40003f86270 */
[----:B------:R-:W-:Y:S02]  /*178f0*/  FSEL R173, R173, -INF , !P1 ;  /* 0xff800000adad7808 */ /* 0x000fe40004800000 */
[-C--:B------:R-:W-:Y:S02]  /*17900*/  ISETP.GE.AND P0, PT, R108, R165.reuse, PT ;  /* 0x000000a56c00720c */ /* 0x080fe40003f06270 */
[----:B------:R-:W-:Y:S02]  /*17910*/  ISETP.GE.AND P1, PT, R0, R164, PT ;  /* 0x000000a40000720c */ /* 0x000fe40003f26270 */
[----:B------:R-:W-:Y:S02]  /*17920*/  FSEL R4, R4, -INF , !P5 ;  /* 0xff80000004047808 */ /* 0x000fe40006800000 */
[----:B------:R-:W-:Y:S02]  /*17930*/  ISETP.GE.AND P5, PT, R17, R165, PT ;  /* 0x000000a51100720c */ /* 0x000fe40003fa6270 */
[----:B------:R-:W-:Y:S02]  /*17940*/  FSEL R31, R31, -INF , P3 ;  /* 0xff8000001f1f7808 */ /* 0x000fe40001800000 */
[----:B------:R-:W-:Y:S02]  /*17950*/  FSEL R30, R30, -INF , P4 ;  /* 0xff8000001e1e7808 */ /* 0x000fe40002000000 */
[C---:B------:R-:W-:Y:S02]  /*17960*/  ISETP.GE.AND P3, PT, R115.reuse, R163, PT ;  /* 0x000000a37300720c */ /* 0x040fe40003f66270 */
[----:B------:R-:W-:Y:S02]  /*17970*/  FSEL R191, R12, -INF , !P0 ;  /* 0xff8000000cbf7808 */ /* 0x000fe40004000000 */
[----:B------:R-:W-:Y:S02]  /*17980*/  ISETP.GE.AND P4, PT, R115, R165, PT ;  /* 0x000000a57300720c */ /* 0x000fe40003f86270 */
[----:B------:R-:W-:Y:S02]  /*17990*/  FSEL R34, R34, -INF , P1 ;  /* 0xff80000022227808 */ /* 0x000fe40000800000 */
[----:B------:R-:W-:Y:S02]  /*179a0*/  ISETP.GE.AND P1, PT, R113, R163, PT ;  /* 0x000000a37100720c */ /* 0x000fe40003f26270 */
[-C--:B------:R-:W-:Y:S02]  /*179b0*/  ISETP.GE.AND P0, PT, R107, R165.reuse, PT ;  /* 0x000000a56b00720c */ /* 0x080fe40003f06270 */
[----:B------:R-:W-:Y:S02]  /*179c0*/  FSEL R189, R189, -INF , !P5 ;  /* 0xff800000bdbd7808 */ /* 0x000fe40006800000 */
[-C--:B------:R-:W-:Y:S02]  /*179d0*/  ISETP.GE.AND P5, PT, R106, R165.reuse, PT ;  /* 0x000000a56a00720c */ /* 0x080fe40003fa6270 */
[----:B------:R-:W-:Y:S02]  /*179e0*/  FSEL R6, R114, -INF , !P6 ;  /* 0xff80000072067808 */ /* 0x000fe40007000000 */
[----:B------:R-:W-:Y:S02]  /*179f0*/  FSEL R19, R9, -INF , !P3 ;  /* 0xff80000009137808 */ /* 0x000fe40005800000 */
[----:B------:R-:W-:Y:S02]  /*17a00*/  FSEL R21, R112, -INF , !P4 ;  /* 0xff80000070157808 */ /* 0x000fe40006000000 */
[----:B------:R-:W-:Y:S02]  /*17a10*/  ISETP.GE.AND P6, PT, R110, R165, PT ;  /* 0x000000a56e00720c */ /* 0x000fe40003fc6270 */
[-C--:B------:R-:W-:Y:S02]  /*17a20*/  ISETP.GE.AND P3, PT, R17, R163.reuse, PT ;  /* 0x000000a31100720c */ /* 0x080fe40003f66270 */
[----:B------:R-:W-:Y:S02]  /*17a30*/  FSEL R17, R10, -INF , !P1 ;  /* 0xff8000000a117808 */ /* 0x000fe40004800000 */
[----:B------:R-:W-:Y:S02]  /*17a40*/  FSEL R181, R181, -INF , !P0 ;  /* 0xff800000b5b57808 */ /* 0x000fe40004000000 */
[----:B------:R-:W-:Y:S02]  /*17a50*/  FSEL R123, R16, -INF , !P5 ;  /* 0xff800000107b7808 */ /* 0x000fe40006800000 */
[----:B------:R-:W-:Y:S02]  /*17a60*/  ISETP.GE.AND P1, PT, R106, R163, PT ;  /* 0x000000a36a00720c */ /* 0x000fe40003f26270 */
[-C--:B------:R-:W-:Y:S02]  /*17a70*/  ISETP.GE.AND P0, PT, R8, R165.reuse, PT ;  /* 0x000000a50800720c */ /* 0x080fe40003f06270 */
[----:B------:R-:W-:Y:S02]  /*17a80*/  ISETP.GE.AND P5, PT, R172, R165, PT ;  /* 0x000000a5ac00720c */ /* 0x000fe40003fa6270 */
[----:B------:R-:W-:Y:S02]  /*17a90*/  FSEL R13, R109, -INF , !P6 ;  /* 0xff8000006d0d7808 */ /* 0x000fe40007000000 */
[----:B------:R-:W-:Y:S02]  /*17aa0*/  FMNMX3.FTZ R10, R3, R6, R21, !PT ;  /* 0x00000006030a7276 */ /* 0x000fe40007810015 */
[-C--:B------:R-:W-:Y:S02]  /*17ab0*/  ISETP.GE.AND P4, PT, R110, R163.reuse, PT ;  /* 0x000000a36e00720c */ /* 0x080fe40003f86270 */
[----:B------:R-:W-:Y:S02]  /*17ac0*/  FSEL R185, R18, -INF , !P1 ;  /* 0xff80000012b97808 */ /* 0x000fe40004800000 */
[----:B------:R-:W-:Y:S02]  /*17ad0*/  FSEL R177, R25, -INF , !P0 ;  /* 0xff80000019b17808 */ /* 0x000fe40004000000 */
[----:B------:R-:W-:Y:S02]  /*17ae0*/  FSEL R183, R20, -INF , !P5 ;  /* 0xff80000014b77808 */ /* 0x000fe40006800000 */
[----:B------:R-:W-:Y:S02]  /*17af0*/  ISETP.GE.AND P6, PT, R108, R163, PT ;  /* 0x000000a36c00720c */ /* 0x000fe40003fc6270 */
[-C--:B------:R-:W-:Y:S02]  /*17b00*/  ISETP.GE.AND P1, PT, R7, R165.reuse, PT ;  /* 0x000000a50700720c */ /* 0x080fe40003f26270 */
[----:B------:R-:W-:Y:S02]  /*17b10*/  ISETP.GE.AND P0, PT, R5, R165, PT ;  /* 0x000000a50500720c */ /* 0x000fe40003f06270 */
[----:B------:R-:W-:Y:S02]  /*17b20*/  FMNMX3.FTZ R10, R10, R15, R13, !PT ;  /* 0x0000000f0a0a7276 */ /* 0x000fe4000781000d */
[----:B------:R-:W-:Y:S02]  /*17b30*/  ISETP.GE.AND P5, PT, R8, R163, PT ;  /* 0x000000a30800720c */ /* 0x000fe40003fa6270 */
[----:B------:R-:W-:Y:S02]  /*17b40*/  FSEL R11, R11, -INF , !P4 ;  /* 0xff8000000b0b7808 */ /* 0x000fe40006000000 */
[----:B------:R-:W-:Y:S02]  /*17b50*/  FMNMX3.FTZ R8, R101, R4, R19, !PT ;  /* 0x0000000465087276 */ /* 0x000fe40007810013 */
[----:B------:R-:W-:Y:S02]  /*17b60*/  FSEL R187, R14, -INF , !P6 ;  /* 0xff8000000ebb7808 */ /* 0x000fe40007000000 */
[----:B------:R-:W-:Y:S02]  /*17b70*/  FSEL R121, R28, -INF , !P1 ;  /* 0xff8000001c797808 */ /* 0x000fe40004800000 */
[----:B------:R-:W-:Y:S02]  /*17b80*/  FSEL R128, R29, -INF , !P0 ;  /* 0xff8000001d807808 */ /* 0x000fe40004000000 */
[----:B------:R-:W-:Y:S02]  /*17b90*/  ISETP.GE.AND P6, PT, R23, R165, PT ;  /* 0x000000a51700720c */ /* 0x000fe40003fc6270 */
        /* <DEDUP_REMOVED lines=8> */
[C---:B------:R-:W-:Y:S01]  /*17c20*/  ISETP.GE.AND P6, PT, R172.reuse, R163, PT ;  /* 0x000000a3ac00720c */ /* 0x040fe20003fc6270 */
[----:B------:R-:W-:Y:S01]  /*17c30*/  VIADD R172, R172, 0xffffffc0 ;  /* 0xffffffc0acac7836 */ /* 0x000fe20000000000 */
[----:B------:R-:W-:Y:S02]  /*17c40*/  FSEL R129, R129, -INF , !P4 ;  /* 0xff80000081817808 */ /* 0x000fe40006000000 */
[----:B------:R-:W-:Y:S02]  /*17c50*/  FMNMX3.FTZ R2, R2, R187, R127, !PT ;  /* 0x000000bb02027276 */ /* 0x000fe4000781007f */
        /* <DEDUP_REMOVED lines=67> */
[-CC-:B------:R-:W-:Y:S01]  /*18090*/  FFMA.FTZ R188, R131, R105.reuse, -R124.reuse ;  /* 0x0000006983bc7223 */ /* 0x180fe2000001087c */
        /* <DEDUP_REMOVED lines=15> */
[C---:B------:R-:W-:Y:S01]  /*18190*/  FMUL.FTZ R16, R101.reuse, R84 ;  /* 0x0000005465107220 */ /* 0x040fe20000410000 */
[----:B---3--:R-:W-:Y:S01]  /*181a0*/  F2FP.F16.F32.PACK_AB R110, R112, R113 ;  /* 0x00000071706e723e */ /* 0x008fe200000000ff */
[----:B------:R-:W-:Y:S07]  /*181b0*/  FMUL.FTZ R17, R101, R85 ;  /* 0x0000005565117220 */ /* 0x000fee0000410000 */
[----:B------:R-:W3:Y:S01]  /*181c0*/  MUFU.EX2 R117, R117 ;  /* 0x0000007500757308 */ /* 0x000ee20000000800 */
[C---:B------:R-:W-:Y:S01]  /*181d0*/  FMUL.FTZ R18, R3.reuse, R86 ;  /* 0x0000005603127220 */ /* 0x040fe20000410000 */
[----:B------:R-:W-:Y:S01]  /*181e0*/  FMUL.FTZ R19, R3, R87 ;  /* 0x0000005703137220 */ /* 0x000fe20000410000 */
[C---:B------:R-:W-:Y:S01]  /*181f0*/  FMUL.FTZ R24, R101.reuse, R76 ;  /* 0x0000004c65187220 */ /* 0x040fe20000410000 */
[----:B------:R-:W5:Y:S01]  /*18200*/  LDSM.16.MT88.4 R84, [R140+0x8000] ;  /* 0x008000008c54783b */ /* 0x000f620000004200 */
[----:B------:R-:W-:Y:S01]  /*18210*/  FMUL.FTZ R25, R101, R77 ;  /* 0x0000004d65197220 */ /* 0x000fe20000410000 */
[----:B----4-:R-:W-:Y:S01]  /*18220*/  F2FP.F16.F32.PACK_AB R109, R115, R118 ;  /* 0x00000076736d723e */ /* 0x010fe200000000ff */
[C---:B------:R-:W-:Y:S01]  /*18230*/  FMUL.FTZ R26, R3.reuse, R78 ;  /* 0x0000004e031a7220 */ /* 0x040fe20000410000 */
[----:B------:R-:W-:Y:S01]  /*18240*/  FMUL.FTZ R27, R3, R79 ;  /* 0x0000004f031b7220 */ /* 0x000fe20000410000 */
[C---:B------:R-:W-:Y:S01]  /*18250*/  FMUL.FTZ R32, R101.reuse, R68 ;  /* 0x0000004465207220 */ /* 0x040fe20000410000 */
[----:B------:R-:W-:Y:S01]  /*18260*/  FMUL.FTZ R33, R101, R69 ;  /* 0x0000004565217220 */ /* 0x000fe20000410000 */
[C---:B------:R-:W-:Y:S01]  /*18270*/  FMUL.FTZ R34, R3.reuse, R70 ;  /* 0x0000004603227220 */ /* 0x040fe20000410000 */
[----:B------:R-:W4:Y:S01]  /*18280*/  LDSM.16.MT88.4 R76, [R143+0xa000] ;  /* 0x00a000008f4c783b */ /* 0x000f220000004200 */
[----:B------:R-:W-:Y:S01]  /*18290*/  FMUL.FTZ R35, R3, R71 ;  /* 0x0000004703237220 */ /* 0x000fe20000410000 */
[----:B---3--:R-:W-:Y:S01]  /*182a0*/  F2FP.F16.F32.PACK_AB R111, R117, R114 ;  /* 0x00000072756f723e */ /* 0x008fe200000000ff */
[C---:B------:R-:W-:Y:S01]  /*182b0*/  FMUL.FTZ R36, R101.reuse, R36 ;  /* 0x0000002465247220 */ /* 0x040fe20000410000 */
[----:B------:R-:W-:Y:S01]  /*182c0*/  FMUL.FTZ R37, R101, R37 ;  /* 0x0000002565257220 */ /* 0x000fe20000410000 */
[C---:B------:R-:W-:Y:S01]  /*182d0*/  FMUL.FTZ R38, R3.reuse, R38 ;  /* 0x0000002603267220 */ /* 0x040fe20000410000 */
[----:B------:R-:W-:Y:S01]  /*182e0*/  FMUL.FTZ R39, R3, R39 ;  /* 0x0000002703277220 */ /* 0x000fe20000410000 */
[C---:B------:R-:W-:Y:S01]  /*182f0*/  FMUL.FTZ R40, R101.reuse, R40 ;  /* 0x0000002865287220 */ /* 0x040fe20000410000 */
[----:B------:R-:W3:Y:S01]  /*18300*/  LDSM.16.MT88.4 R68, [R142+0xa000] ;  /* 0x00a000008e44783b */ /* 0x000ee20000004200 */
[C---:B-1----:R-:W-:Y:S01]  /*18310*/  HMMA.16816.F32 R4, R108.reuse, R12, R4 ;  /* 0x0000000c6c04723c */ /* 0x042fe20000001804 */
[----:B------:R1:W-:Y:S04]  /*18320*/  MUFU.EX2 R173, R175 ;  /* 0x000000af00ad7308 */ /* 0x0003e80000000800 */
[C---:B------:R-:W-:Y:S01]  /*18330*/  FMUL.FTZ R12, R101.reuse, R88 ;  /* 0x00000058650c7220 */ /* 0x040fe20000410000 */
[----:B------:R-:W-:Y:S01]  /*18340*/  FMUL.FTZ R13, R101, R89 ;  /* 0x00000059650d7220 */ /* 0x000fe20000410000 */
[----:B------:R-:W-:Y:S01]  /*18350*/  LDSM.16.MT88.4 R92, [R143+0x9800] ;  /* 0x009800008f5c783b */ /* 0x000fe20000004200 */
[C---:B------:R-:W-:Y:S03]  /*18360*/  HMMA.16816.F32 R8, R108.reuse, R14, R8 ;  /* 0x0000000e6c08723c */ /* 0x040fe60000001808 */
[----:B------:R-:W-:Y:S01]  /*18370*/  MUFU.EX2 R178, R178 ;  /* 0x000000b200b27308 */ /* 0x000fe20000000800 */
[C---:B------:R-:W-:Y:S01]  /*18380*/  FMUL.FTZ R14, R3.reuse, R90 ;  /* 0x0000005a030e7220 */ /* 0x040fe20000410000 */
[----:B------:R-:W-:Y:S01]  /*18390*/  FMUL.FTZ R15, R3, R91 ;  /* 0x0000005b030f7220 */ /* 0x000fe20000410000 */
[----:B------:R-:W-:Y:S01]  /*183a0*/  FMUL.FTZ R41, R101, R41 ;  /* 0x0000002965297220 */ /* 0x000fe20000410000 */
[C---:B------:R-:W-:Y:S01]  /*183b0*/  FMUL.FTZ R42, R3.reuse, R42 ;  /* 0x0000002a032a7220 */ /* 0x040fe20000410000 */
[----:B------:R-:W-:Y:S01]  /*183c0*/  FMUL.FTZ R43, R3, R43 ;  /* 0x0000002b032b7220 */ /* 0x000fe20000410000 */
[C---:B------:R-:W-:Y:S01]  /*183d0*/  FMUL.FTZ R44, R101.reuse, R44 ;  /* 0x0000002c652c7220 */ /* 0x040fe20000410000 */
[----:B------:R-:W-:Y:S01]  /*183e0*/  FMUL.FTZ R45, R101, R45 ;  /* 0x0000002d652d7220 */ /* 0x000fe20000410000 */
[C---:B------:R-:W-:Y:S01]  /*183f0*/  FMUL.FTZ R46, R3.reuse, R46 ;  /* 0x0000002e032e7220 */ /* 0x040fe20000410000 */
[C---:B--2---:R-:W-:Y:S01]  /*18400*/  HMMA.16816.F32 R12, R108.reuse, R20, R12 ;  /* 0x000000146c0c723c */ /* 0x044fe2000000180c */
[----:B------:R-:W-:Y:S02]  /*18410*/  MUFU.EX2 R186, R186 ;  /* 0x000000ba00ba7308 */ /* 0x000fe40000000800 */
[----:B------:R-:W-:Y:S01]  /*18420*/  FMUL.FTZ R47, R3, R47 ;  /* 0x0000002f032f7220 */ /* 0x000fe20000410000 */
[C---:B------:R-:W-:Y:S01]  /*18430*/  FMUL.FTZ R48, R101.reuse, R48 ;  /* 0x0000003065307220 */ /* 0x040fe20000410000 */
        /* <DEDUP_REMOVED lines=15> */
[C---:B------:R-:W-:Y:S01]  /*18530*/  HMMA.16816.F32 R20, R108.reuse, R28, R20 ;  /* 0x0000001c6c14723c */ /* 0x040fe20000001814 */
[----:B------:R2:W-:Y:S02]  /*18540*/  MUFU.EX2 R131, R151 ;  /* 0x0000009700837308 */ /* 0x0005e40000000800 */
[C---:B------:R-:W-:Y:S01]  /*18550*/  FMUL.FTZ R28, R101.reuse, R72 ;  /* 0x00000048651c7220 */ /* 0x040fe20000410000 */
[----:B------:R-:W-:Y:S01]  /*18560*/  FMUL.FTZ R29, R101, R73 ;  /* 0x00000049651d7220 */ /* 0x000fe20000410000 */
[C---:B------:R-:W-:Y:S01]  /*18570*/  FMUL.FTZ R58, R3.reuse, R58 ;  /* 0x0000003a033a7220 */ /* 0x040fe20000410000 */
[C---:B------:R-:W-:Y:S05]  /*18580*/  FMUL.FTZ R59, R3.reuse, R59 ;  /* 0x0000003b033b7220 */ /* 0x040fea0000410000 */
[----:B------:R-:W-:Y:S01]  /*18590*/  MUFU.EX2 R188, R188 ;  /* 0x000000bc00bc7308 */ /* 0x000fe20000000800 */
[C---:B------:R-:W-:Y:S03]  /*185a0*/  HMMA.16816.F32 R24, R108.reuse, R30, R24 ;  /* 0x0000001e6c18723c */ /* 0x040fe60000001818 */
[C---:B------:R-:W-:Y:S01]  /*185b0*/  FMUL.FTZ R30, R3.reuse, R74 ;  /* 0x0000004a031e7220 */ /* 0x040fe20000410000 */
[----:B------:R-:W-:Y:S01]  /*185c0*/  FMUL.FTZ R31, R3, R75 ;  /* 0x0000004b031f7220 */ /* 0x000fe20000410000 */
[C---:B------:R-:W-:Y:S01]  /*185d0*/  FMUL.FTZ R60, R101.reuse, R60 ;  /* 0x0000003c653c7220 */ /* 0x040fe20000410000 */
[----:B------:R-:W3:Y:S01]  /*185e0*/  LDSM.16.MT88.4 R72, [R141+0xa000] ;  /* 0x00a000008d48783b */ /* 0x000ee20000004200 */
[----:B------:R-:W-:Y:S01]  /*185f0*/  FMUL.FTZ R61, R101, R61 ;  /* 0x0000003d653d7220 */ /* 0x000fe20000410000 */
[C---:B------:R-:W-:Y:S01]  /*18600*/  FMUL.FTZ R62, R3.reuse, R62 ;  /* 0x0000003e033e7220 */ /* 0x040fe20000410000 */
[----:B------:R-:W-:Y:S01]  /*18610*/  FMUL.FTZ R63, R3, R63 ;  /* 0x0000003f033f7220 */ /* 0x000fe20000410000 */
[----:B------:R-:W-:Y:S01]  /*18620*/  MUFU.EX2 R127, R187 ;  /* 0x000000bb007f7308 */ /* 0x000fe20000000800 */
[C---:B-----5:R-:W-:Y:S09]  /*18630*/  HMMA.16816.F32 R28, R108.reuse, R84, R28 ;  /* 0x000000546c1c723c */ /* 0x060ff2000000181c */
[----:B------:R-:W-:Y:S01]  /*18640*/  MUFU.EX2 R184, R184 ;  /* 0x000000b800b87308 */ /* 0x000fe20000000800 */
[C---:B------:R-:W-:Y:S01]  /*18650*/  FMUL.FTZ R64, R101.reuse, R64 ;  /* 0x0000004065407220 */ /* 0x040fe20000410000 */
[----:B------:R-:W-:Y:S01]  /*18660*/  FMUL.FTZ R65, R101, R65 ;  /* 0x0000004165417220 */ /* 0x000fe20000410000 */
[C---:B------:R-:W-:Y:S07]  /*18670*/  FMUL.FTZ R66, R3.reuse, R66 ;  /* 0x0000004203427220 */ /* 0x040fee0000410000 */
[----:B------:R-:W-:Y:S01]  /*18680*/  MUFU.EX2 R182, R182 ;  /* 0x000000b600b67308 */ /* 0x000fe20000000800 */
[C---:B------:R-:W-:Y:S01]  /*18690*/  HMMA.16816.F32 R32, R108.reuse, R86, R32 ;  /* 0x000000566c20723c */ /* 0x040fe20000001820 */
[----:B------:R-:W-:Y:S08]  /*186a0*/  LDSM.16.MT88.4 R84, [R142+0x9800] ;  /* 0x009800008e54783b */ /* 0x000ff00000004200 */
[----:B------:R-:W-:Y:S01]  /*186b0*/  MUFU.EX2 R129, R129 ;  /* 0x0000008100817308 */ /* 0x000fe20000000800 */
[----:B------:R-:W-:Y:S01]  /*186c0*/  FMUL.FTZ R67, R3, R67 ;  /* 0x0000004303437220 */ /* 0x000fe20000410000 */
[-CC-:B------:R-:W-:Y:S01]  /*186d0*/  FFMA.FTZ R80, R121, R105.reuse, -R130.reuse ;  /* 0x0000006979507223 */ /* 0x180fe20000010882 */
[-CC-:B------:R-:W-:Y:S01]  /*186e0*/  FFMA.FTZ R121, R128, R105.reuse, -R130.reuse ;  /* 0x0000006980797223 */ /* 0x180fe20000010882 */
[-CC-:B------:R-:W-:Y:S01]  /*186f0*/  FFMA.FTZ R119, R119, R105.reuse, -R130.reuse ;  /* 0x0000006977777223 */ /* 0x180fe20000010882 */
[C---:B----4-:R-:W-:Y:S03]  /*18700*/  HMMA.16816.F32 R36, R108.reuse, R76, R36 ;  /* 0x0000004c6c24723c */ /* 0x050fe60000001824 */
[-C--:B------:R-:W-:Y:S01]  /*18710*/  FFMA.FTZ R76, R123, R105.reuse, -R130 ;  /* 0x000000697b4c7223 */ /* 0x080fe20000010882 */
[-CC-:B-1----:R-:W-:Y:S01]  /*18720*/  FFMA.FTZ R175, R107, R105.reuse, -R124.reuse ;  /* 0x000000696baf7223 */ /* 0x182fe2000001087c */
[----:B------:R-:W-:Y:S01]  /*18730*/  MUFU.EX2 R123, R189 ;  /* 0x000000bd007b7308 */ /* 0x000fe20000000800 */
[-CC-:B------:R-:W-:Y:S01]  /*18740*/  FFMA.FTZ R122, R122, R105.reuse, -R124.reuse ;  /* 0x000000697a7a7223 */ /* 0x180fe2000001087c */
[-CC-:B--2---:R-:W-:Y:S01]  /*18750*/  FFMA.FTZ R151, R106, R105.reuse, -R124.reuse ;  /* 0x000000696a977223 */ /* 0x184fe2000001087c */
[C---:B------:R-:W-:Y:S07]  /*18760*/  HMMA.16816.F32 R40, R108.reuse, R78, R40 ;  /* 0x0000004e6c28723c */ /* 0x040fee0000001828 */
[----:B------:R1:W-:Y:S01]  /*18770*/  MUFU.EX2 R125, R76 ;  /* 0x0000004c007d7308 */ /* 0x0003e20000000800 */
[----:B------:R-:W-:Y:S01]  /*18780*/  FFMA.FTZ R124, R104, R105, -R124 ;  /* 0x00000069687c7223 */ /* 0x000fe2000001087c */
[----:B------:R-:W-:Y:S08]  /*18790*/  FFMA.FTZ R120, R101, R176, R120 ;  /* 0x000000b065787223 */ /* 0x000ff00000010078 */
[----:B------:R-:W-:Y:S01]  /*187a0*/  MUFU.EX2 R121, R121 ;  /* 0x0000007900797308 */ /* 0x000fe20000000800 */
[----:B------:R-:W-:Y:S01]  /*187b0*/  ISETP.GT.AND P0, PT, R169, R148, PT ;  /* 0x00000094a900720c */ /* 0x000fe20003f04270 */
[----:B------:R-:W-:Y:S01]  /*187c0*/  FFMA.FTZ R118, R3, R174, R118 ;  /* 0x000000ae03767223 */ /* 0x000fe20000010076 */
[C---:B---3--:R-:W-:Y:S07]  /*187d0*/  HMMA.16816.F32 R44, R108.reuse, R68, R44 ;  /* 0x000000446c2c723c */ /* 0x048fee000000182c */
[----:B------:R-:W-:Y:S01]  /*187e0*/  MUFU.EX2 R119, R119 ;  /* 0x0000007700777308 */ /* 0x000fe20000000800 */
[----:B------:R-:W-:Y:S01]  /*187f0*/  FADD.FTZ R120, R116, R120 ;  /* 0x0000007874787221 */ /* 0x000fe20000010000 */
[----:B------:R-:W-:Y:S08]  /*18800*/  FADD.FTZ R115, R115, R118 ;  /* 0x0000007673737221 */ /* 0x000ff00000010000 */
[----:B------:R-:W-:Y:S01]  /*18810*/  MUFU.EX2 R175, R175 ;  /* 0x000000af00af7308 */ /* 0x000fe20000000800 */
[----:B------:R-:W-:Y:S01]  /*18820*/  IMAD.MOV.U32 R101, RZ, RZ, R0 ;  /* 0x000000ffff657224 */ /* 0x000fe200078e0000 */
[----:B-1----:R-:W-:Y:S01]  /*18830*/  LDSM.16.MT88.4 R76, [R142+0x8800] ;  /* 0x008800008e4c783b */ /* 0x002fe20000004200 */
[C---:B------:R-:W-:Y:S07]  /*18840*/  HMMA.16816.F32 R48, R108.reuse, R70, R48 ;  /* 0x000000466c30723c */ /* 0x040fee0000001830 */
[----:B------:R-:W-:Y:S01]  /*18850*/  MUFU.EX2 R122, R122 ;  /* 0x0000007a007a7308 */ /* 0x000fe20000000800 */
[----:B------:R-:W-:Y:S09]  /*18860*/  FADD.FTZ R3, R113, R120 ;  /* 0x0000007871037221 */ /* 0x000ff20000010000 */
[----:B------:R-:W-:Y:S01]  /*18870*/  MUFU.EX2 R151, R151 ;  /* 0x0000009700977308 */ /* 0x000fe20000000800 */
[----:B------:R-:W1:Y:S01]  /*18880*/  LDSM.16.MT88.4 R68, [R140+0xa000] ;  /* 0x00a000008c44783b */ /* 0x000e620000004200 */
[C---:B------:R-:W-:Y:S08]  /*18890*/  HMMA.16816.F32 R52, R108.reuse, R72, R52 ;  /* 0x000000486c34723c */ /* 0x040ff00000001834 */
[----:B------:R-:W2:Y:S01]  /*188a0*/  MUFU.EX2 R124, R124 ;  /* 0x0000007c007c7308 */ /* 0x000ea20000000800 */
[----:B------:R-:W-:Y:S01]  /*188b0*/  FADD.FTZ R3, R112, R3 ;  /* 0x0000000370037221 */ /* 0x000fe20000010000 */
[C---:B------:R-:W-:Y:S01]  /*188c0*/  HMMA.16816.F32 R56, R108.reuse, R74, R56 ;  /* 0x0000004a6c38723c */ /* 0x040fe20000001838 */
[----:B------:R-:W3:Y:S02]  /*188d0*/  LDSM.16.MT88.4 R72, [R143+0x8800] ;  /* 0x008800008f48783b */ /* 0x000ee40000004200 */
[----:B--2---:R-:W-:Y:S05]  /*188e0*/  F2FP.F16.F32.PACK_AB R107, R124, R151 ;  /* 0x000000977c6b723e */ /* 0x004fea00000000ff */
[C---:B-1----:R-:W-:Y:S03]  /*188f0*/  HMMA.16816.F32 R60, R108.reuse, R68, R60 ;  /* 0x000000446c3c723c */ /* 0x042fe6000000183c */
        /* <DEDUP_REMOVED lines=10> */
[----:B------:R-:W-:Y:S01]  /*189a0*/  MUFU.EX2 R110, R110 ;  /* 0x0000006e006e7308 */ /* 0x000fe20000000800 */
[----:B------:R-:W-:Y:S01]  /*189b0*/  F2FP.F16.F32.PACK_AB R105, R122, R175 ;  /* 0x000000af7a69723e */ /* 0x000fe200000000ff */
[C---:B---3--:R-:W-:Y:S08]  /*189c0*/  HMMA.16816.F32 R4, R68.reuse, R72, R4 ;  /* 0x000000484404723c */ /* 0x048ff00000001804 */
        /* <DEDUP_REMOVED lines=106> */
.L_x_14631:
        /* <DEDUP_REMOVED lines=10> */
.L_x_14660:
        /* <DEDUP_REMOVED lines=126> */
[----:B--2---:R-:W2:Y:S04]  /*198f0*/  LD.E.64 R72, desc[UR4][R102.64+0xb0] ;  /* 0x0000b00466487980 */ /* 0x004ea8000c101b00 */
[----:B---3--:R-:W3:Y:S01]  /*19900*/  LD.E R7, desc[UR4][R102.64+0x60] ;  /* 0x0000600466077980 */ /* 0x008ee2000c101900 */
[----:B------:R-:W1:Y:S03]  /*19910*/  @P1 MUFU.LG2 R5, R5 ;  /* 0x0000000500051308 */ /* 0x000e660000000c00 */
[----:B------:R2:W5:Y:S01]  /*19920*/  LD.E R68, desc[UR4][R102.64+0xcc] ;  /* 0x0000cc0466447980 */ /* 0x000562000c101900 */
[----:B------:R-:W-:-:S02]  /*19930*/  SHF.L.U32 R69, R168, 0x2, RZ ;  /* 0x00000002a8457819 */ /* 0x000fc400000006ff */
[----:B------:R-:W-:Y:S01]  /*19940*/  SHF.R.U32.HI R8, RZ, 0x1, R168 ;  /* 0x00000001ff087819 */ /* 0x000fe200000116a8 */
[----:B------:R2:W5:Y:S01]  /*19950*/  LD.E.64 R76, desc[UR4][R102.64+0x78] ;  /* 0x00007804664c7980 */ /* 0x000562000c101b00 */
[----:B------:R-:W1:Y:S01]  /*19960*/  @P0 MUFU.LG2 R4, R4 ;  /* 0x0000000400040308 */ /* 0x000e620000000c00 */
[----:B----4-:R-:W-:Y:S02]  /*19970*/  LOP3.LUT R13, R69, 0x1f8, RZ, 0xc0, !PT ;  /* 0x000001f8450d7812 */ /* 0x010fe400078ec0ff */
[----:B------:R4:W5:Y:S01]  /*19980*/  LD.E.64 R74, desc[UR4][R102.64+0xa8] ;  /* 0x0000a804664a7980 */ /* 0x000962000c101b00 */
[----:B-1----:R-:W-:Y:S02]  /*19990*/  LOP3.LUT R11, R8, 0x30, RZ, 0xc0, !PT ;  /* 0x00000030080b7812 */ /* 0x002fe400078ec0ff */
[----:B------:R-:W-:Y:S02]  /*199a0*/  LOP3.LUT R8, R13, 0x38, R8, 0x78, !PT ;  /* 0x000000380d087812 */ /* 0x000fe400078e7808 */
[----:B------:R-:W-:Y:S01]  /*199b0*/  SHF.R.U32.HI R70, RZ, 0x2, R168 ;  /* 0x00000002ff467819 */ /* 0x000fe200000116a8 */
[----:B------:R-:W-:Y:S01]  /*199c0*/  @P1 FMUL.FTZ R10, R5, 0.69314718246459960938 ;  /* 0x3f317218050a1820 */ /* 0x000fe20000410000 */
[----:B------:R-:W-:-:S02]  /*199d0*/  LOP3.LUT R5, R6, 0x10, RZ, 0xc0, !PT ;  /* 0x0000001006057812 */ /* 0x000fc400078ec0ff */
[----:B------:R-:W-:Y:S02]  /*199e0*/  MOV R71, 0xff800000 ;  /* 0xff80000000477802 */ /* 0x000fe40000000f00 */
[----:B------:R-:W-:Y:S01]  /*199f0*/  LOP3.LUT R70, R11, 0x7, R70, 0xf8, !PT ;  /* 0x000000070b467812 */ /* 0x000fe200078ef846 */
[----:B------:R-:W-:Y:S01]  /*19a00*/  BAR.SYNC.DEFER_BLOCKING 0x0 ;  /* 0x0000000000007b1d */ /* 0x000fe20000010000 */
[----:B------:R-:W-:Y:S01]  /*19a10*/  LOP3.LUT P2, RZ, R168, 0x3, RZ, 0xc0, !PT ;  /* 0x00000003a8ff7812 */ /* 0x000fe2000784c0ff */
[----:B------:R-:W-:-:S04]  /*19a20*/  @P0 FMUL.FTZ R9, R4, 0.69314718246459960938 ;  /* 0x3f31721804090820 */ /* 0x000fc80000410000 */
[C---:B-----5:R-:W-:Y:S01]  /*19a30*/  @P0 FFMA.FTZ R71, R3.reuse, R0, R9 ;  /* 0x0000000003470223 */ /* 0x060fe20000010009 */
[----:B------:R-:W-:Y:S01]  /*19a40*/  BSSY.RECONVERGENT B0, `(.L_x_14640) ;  /* 0x0000022000007945 */ /* 0x000fe20003800200 */
[----:B--2---:R-:W-:Y:S01]  /*19a50*/  IMAD R159, R72, UR8, R159 ;  /* 0x00000008489f7c24 */ /* 0x004fe2000f8e029f */
[----:B------:R-:W-:Y:S01]  /*19a60*/  MOV R72, 0xff800000 ;  /* 0xff80000000487802 */ /* 0x000fe20000000f00 */
[----:B------:R-:W-:Y:S01]  /*19a70*/  @P1 FFMA.FTZ R72, R3, R2, R10 ;  /* 0x0000000203481223 */ /* 0x000fe2000001000a */
[----:B------:R-:W-:Y:S01]  /*19a80*/  LEA R2, R8, R5, 0x2 ;  /* 0x0000000508027211 */ /* 0x000fe200078e10ff */
[----:B---3--:R-:W-:-:S04]  /*19a90*/  IMAD R7, R159, R7, R158 ;  /* 0x000000079f077224 */ /* 0x008fc800078e029e */
[----:B------:R-:W-:Y:S01]  /*19aa0*/  IMAD R73, R73, R7, R156 ;  /* 0x0000000749497224 */ /* 0x000fe200078e029c */
[----:B------:R4:W1:Y:S04]  /*19ab0*/  LDS.128 R64, [R2+UR6] ;  /* 0x0000000602407984 */ /* 0x0008680008000c00 */
[----:B------:R4:W2:Y:S04]  /*19ac0*/  LDS.128 R60, [R2+UR6+0x800] ;  /* 0x00080006023c7984 */ /* 0x0008a80008000c00 */
[----:B------:R4:W3:Y:S04]  /*19ad0*/  LDS.128 R56, [R2+UR6+0x1000] ;  /* 0x0010000602387984 */ /* 0x0008e80008000c00 */
        /* <DEDUP_REMOVED lines=13> */
[----:B--23--:R-:W-:Y:S05]  /*19bb0*/  @P2 BRA `(.L_x_14641) ;  /* 0x0000000000282947 */ /* 0x00cfea0003800000 */
[----:B------:R-:W-:Y:S01]  /*19bc0*/  IMAD.IADD R3, R157, 0x1, -R156 ;  /* 0x000000019d037824 */ /* 0x000fe200078e0a9c */
[----:B------:R-:W-:Y:S01]  /*19bd0*/  IADD3 R0, P0, PT, R73, R70, RZ ;  /* 0x0000004649007210 */ /* 0x000fe20007f1e0ff */
[----:B----4-:R-:W-:-:S03]  /*19be0*/  VIADD R2, R70, 0x8 ;  /* 0x0000000846027836 */ /* 0x010fc60000000000 */
[-C--:B------:R-:W-:Y:S02]  /*19bf0*/  ISETP.GE.AND P2, PT, R70, R3.reuse, PT ;  /* 0x000000034600720c */ /* 0x080fe40003f46270 */
[----:B------:R-:W-:Y:S02]  /*19c00*/  ISETP.GE.AND P1, PT, R2, R3, PT ;  /* 0x000000030200720c */ /* 0x000fe40003f26270 */
[----:B------:R-:W-:Y:S02]  /*19c10*/  LEA.HI.X.SX32 R3, R73, RZ, 0x1, P0 ;  /* 0x000000ff49037211 */ /* 0x000fe400000f0eff */
[----:B------:R-:W-:-:S04]  /*19c20*/  LEA R2, P0, R0, R74, 0x2 ;  /* 0x0000004a00027211 */ /* 0x000fc800078010ff */
[----:B------:R-:W-:-:S05]  /*19c30*/  LEA.HI.X R3, R0, R75, R3, 0x2, P0 ;  /* 0x0000004b00037211 */ /* 0x000fca00000f1403 */
[----:B------:R2:W-:Y:S04]  /*19c40*/  @!P2 ST.E desc[UR4][R2.64], R72 ;  /* 0x000000480200a985 */ /* 0x0005e8000c101904 */
[----:B------:R2:W-:Y:S02]  /*19c50*/  @!P1 ST.E desc[UR4][R2.64+0x20], R71 ;  /* 0x0000204702009985 */ /* 0x0005e4000c101904 */
.L_x_14641:
[----:B------:R-:W-:Y:S05]  /*19c60*/  BSYNC.RECONVERGENT B0 ;  /* 0x0000000000007941 */ /* 0x000fea0003800200 */
.L_x_14640:
[----:B----4-:R3:W5:Y:S01]  /*19c70*/  LD.E R102, desc[UR4][R102.64+0xc0] ;  /* 0x0000c00466667980 */ /* 0x010762000c101900 */
[----:B------:R-:W-:Y:S01]  /*19c80*/  IMAD.IADD R157, R157, 0x1, -R156 ;  /* 0x000000019d9d7824 */ /* 0x000fe200078e0a9c */
[----:B------:R-:W-:Y:S01]  /*19c90*/  BSSY.RECONVERGENT B0, `(.L_x_14642) ;  /* 0x000001e000007945 */ /* 0x000fe20003800200 */
[----:B------:R-:W-:Y:S01]  /*19ca0*/  IMAD R68, R73, R68, RZ ;  /* 0x0000004449447224 */ /* 0x000fe200078e02ff */
[----:B------:R-:W4:Y:S02]  /*19cb0*/  S2R R0, SR_TID.X ;  /* 0x0000000000007919 */ /* 0x000f240000002100 */
[----:B----4-:R-:W-:-:S04]  /*19cc0*/  SHF.R.U32.HI R0, RZ, 0x4, R0 ;  /* 0x00000004ff007819 */ /* 0x010fc80000011600 */
[CC--:B------:R-:W-:Y:S01]  /*19cd0*/  ISETP.GE.AND P3, PT, R0.reuse, R157.reuse, PT ;  /* 0x0000009d0000720c */ /* 0x0c0fe20003f66270 */
[C---:B--2---:R-:W-:Y:S02]  /*19ce0*/  VIADD R2, R0.reuse, 0x8 ;  /* 0x0000000800027836 */ /* 0x044fe40000000000 */
[C---:B------:R-:W-:Y:S02]  /*19cf0*/  VIADD R70, R0.reuse, 0x10 ;  /* 0x0000001000467836 */ /* 0x040fe40000000000 */
[----:B------:R-:W-:Y:S01]  /*19d00*/  VIADD R3, R0, 0x18 ;  /* 0x0000001800037836 */ /* 0x000fe20000000000 */
[-C--:B------:R-:W-:Y:S01]  /*19d10*/  ISETP.GE.AND P1, PT, R2, R157.reuse, PT ;  /* 0x0000009d0200720c */ /* 0x080fe20003f26270 */
[----:B------:R-:W-:Y:S01]  /*19d20*/  VIADD R2, R0, 0x20 ;  /* 0x0000002000027836 */ /* 0x000fe20000000000 */
[----:B------:R-:W-:Y:S02]  /*19d30*/  ISETP.GE.AND P0, PT, R70, R157, PT ;  /* 0x0000009d4600720c */ /* 0x000fe40003f06270 */
[----:B------:R-:W-:-:S02]  /*19d40*/  LOP3.LUT R70, R167, 0x1f80, RZ, 0xc0, !PT ;  /* 0x00001f80a7467812 */ /* 0x000fc400078ec0ff */
[-C--:B------:R-:W-:Y:S02]  /*19d50*/  ISETP.GE.AND P2, PT, R3, R157.reuse, PT ;  /* 0x0000009d0300720c */ /* 0x080fe40003f46270 */
[----:B------:R-:W-:Y:S02]  /*19d60*/  LOP3.LUT R71, R70, 0x3c, R69, 0xf8, !PT ;  /* 0x0000003c46477812 */ /* 0x000fe400078ef845 */
[----:B------:R-:W-:Y:S01]  /*19d70*/  ISETP.GE.AND P6, PT, R2, R157, PT ;  /* 0x0000009d0200720c */ /* 0x000fe20003fc6270 */
[----:B------:R-:W-:Y:S01]  /*19d80*/  VIADD R2, R0, 0x28 ;  /* 0x0000002800027836 */ /* 0x000fe20000000000 */
[----:B------:R-:W-:Y:S02]  /*19d90*/  P2R R3, PR, RZ, 0x4 ;  /* 0x00000004ff037803 */ /* 0x000fe40000000000 */
[----:B------:R-:W-:Y:S02]  /*19da0*/  LOP3.LUT R69, R69, 0x3c, RZ, 0xc0, !PT ;  /* 0x0000003c45457812 */ /* 0x000fe400078ec0ff */
[----:B------:R-:W-:-:S02]  /*19db0*/  IADD3 R73, P2, PT, R71, R68, RZ ;  /* 0x0000004447497210 */ /* 0x000fc40007f5e0ff */
[----:B------:R-:W-:Y:S01]  /*19dc0*/  ISETP.GE.AND P5, PT, R2, R157, PT ;  /* 0x0000009d0200720c */ /* 0x000fe20003fa6270 */
[----:B------:R-:W-:Y:S01]  /*19dd0*/  VIADD R2, R0, 0x30 ;  /* 0x0000003000027836 */ /* 0x000fe20000000000 */
[----:B------:R-:W-:Y:S02]  /*19de0*/  LOP3.LUT R71, R69, 0x40, RZ, 0xfc, !PT ;  /* 0x0000004045477812 */ /* 0x000fe400078efcff */
[----:B------:R-:W-:Y:S01]  /*19df0*/  LEA.HI.X.SX32 R68, R68, RZ, 0x1, P2 ;  /* 0x000000ff44447211 */ /* 0x000fe200010f0eff */
[----:B---3--:R-:W-:Y:S08]  /*19e00*/  @P3 BRA `(.L_x_14643) ;  /* 0x0000000000183947 */ /* 0x008ff00003800000 */
[----:B------:R-:W-:Y:S02]  /*19e10*/  LEA R74, P2, R73, R76, 0x2 ;  /* 0x0000004c494a7211 */ /* 0x000fe400078410ff */
[-C--:B-----5:R-:W-:Y:S02]  /*19e20*/  ISETP.GE.AND P3, PT, R69, R102.reuse, PT ;  /* 0x000000664500720c */ /* 0x0a0fe40003f66270 */
[----:B------:R-:W-:Y:S02]  /*19e30*/  LEA.HI.X R75, R73, R77, R68, 0x2, P2 ;  /* 0x0000004d494b7211 */ /* 0x000fe400010f1444 */
[----:B------:R-:W-:-:S09]  /*19e40*/  ISETP.GE.AND P2, PT, R71, R102, PT ;  /* 0x000000664700720c */ /* 0x000fd20003f46270 */
[----:B-1----:R2:W-:Y:S04]  /*19e50*/  @!P3 ST.E.128 desc[UR4][R74.64], R64 ;  /* 0x000000404a00b985 */ /* 0x0025e8000c101d04 */
[----:B------:R2:W-:Y:S02]  /*19e60*/  @!P2 ST.E.128 desc[UR4][R74.64+0x100], R32 ;  /* 0x000100204a00a985 */ /* 0x0005e4000c101d04 */
.L_x_14643:
[----:B------:R-:W-:Y:S05]  /*19e70*/  BSYNC.RECONVERGENT B0 ;  /* 0x0000000000007941 */ /* 0x000fea0003800200 */
.L_x_14642:
        /* <DEDUP_REMOVED lines=12> */
.L_x_14645:
[----:B------:R-:W-:Y:S05]  /*19f40*/  BSYNC.RECONVERGENT B0 ;  /* 0x0000000000007941 */ /* 0x000fea0003800200 */
.L_x_14644:
        /* <DEDUP_REMOVED lines=11> */
.L_x_14647:
[----:B------:R-:W-:Y:S05]  /*1a000*/  BSYNC.RECONVERGENT B0 ;  /* 0x0000000000007941 */ /* 0x000fea0003800200 */
.L_x_14646:
        /* <DEDUP_REMOVED lines=11> */
.L_x_14649:
[----:B------:R-:W-:Y:S05]  /*1a0c0*/  BSYNC.RECONVERGENT B0 ;  /* 0x0000000000007941 */ /* 0x000fea0003800200 */
.L_x_14648:
        /* <DEDUP_REMOVED lines=10> */
.L_x_14651:
[----:B------:R-:W-:Y:S05]  /*1a170*/  BSYNC.RECONVERGENT B0 ;  /* 0x0000000000007941 */ /* 0x000fea0003800200 */
.L_x_14650:
        /* <DEDUP_REMOVED lines=10> */
.L_x_14653:
[----:B------:R-:W-:Y:S05]  /*1a220*/  BSYNC.RECONVERGENT B0 ;  /* 0x0000000000007941 */ /* 0x000fea0003800200 */
.L_x_14652:
        /* <DEDUP_REMOVED lines=10> */
.L_x_14655:
[----:B------:R-:W-:Y:S05]  /*1a2d0*/  BSYNC.RECONVERGENT B0 ;  /* 0x0000000000007941 */ /* 0x000fea0003800200 */
.L_x_14654:
[----:B------:R-:W-:-:S04]  /*1a2e0*/  MOV R155, 0x0 ;  /* 0x00000000009b7802 */ /* 0x000fc80000000f00 */
[----:B-12345:R-:W-:Y:S05]  /*1a2f0*/  @P3 RET.REL.NODEC R154 `(_ZN5flash24flash_fwd_splitkv_kernelI23Flash_fwd_kernel_traitsILi128ELi64ELi64ELi4ELb0ELb0EN7cutlass6half_tE19Flash_kernel_traitsILi128ELi64ELi64ELi4ES3_EELb0ELb1ELb1ELb0ELb0ELb0ELb1ELb1EEEvNS_16Flash_fwd_paramsE) ;  /* 0xfffffe5c9a403950 */ /* 0x03efea0003c3ffff */
[-C--:B------:R-:W-:Y:S01]  /*1a300*/  ISETP.GE.AND P2, PT, R69, R102.reuse, PT ;  /* 0x000000664500720c */ /* 0x080fe20003f46270 */
[----:B------:R-:W-:Y:S01]  /*1a310*/  IMAD.MOV.U32 R155, RZ, RZ, 0x0 ;  /* 0x00000000ff9b7424 */ /* 0x000fe200078e00ff */
[----:B------:R-:W-:-:S11]  /*1a320*/  ISETP.GE.AND P0, PT, R71, R102, PT ;  /* 0x000000664700720c */ /* 0x000fd60003f06270 */
[----:B------:R-:W-:-:S04]  /*1a330*/  @!P2 LEA R2, P1, R73, R76, 0x2 ;  /* 0x0000004c4902a211 */ /* 0x000fc800078210ff */
[----:B------:R-:W-:-:S05]  /*1a340*/  @!P2 LEA.HI.X R3, R73, R77, R68, 0x2, P1 ;  /* 0x0000004d4903a211 */ /* 0x000fca00008f1444 */
[----:B------:R1:W-:Y:S02]  /*1a350*/  @!P2 ST.E.128 desc[UR4][R2.64+0x7000], R36 ;  /* 0x007000240200a985 */ /* 0x0003e4000c101d04 */
[----:B-1----:R-:W-:Y:S05]  /*1a360*/  @P0 RET.REL.NODEC R154 `(_ZN5flash24flash_fwd_splitkv_kernelI23Flash_fwd_kernel_traitsILi128ELi64ELi64ELi4ELb0ELb0EN7cutlass6half_tE19Flash_kernel_traitsILi128ELi64ELi64ELi4ES3_EELb0ELb1ELb1ELb0ELb0ELb0ELb1ELb1EEEvNS_16Flash_fwd_paramsE) ;  /* 0xfffffe5c9a240950 */ /* 0x002fea0003c3ffff */
[----:B------:R-:W-:Y:S01]  /*1a370*/  LEA R2, P0, R73, R76, 0x2 ;  /* 0x0000004c49027211 */ /* 0x000fe200078010ff */
[----:B------:R-:W-:-:S03]  /*1a380*/  IMAD.MOV.U32 R155, RZ, RZ, 0x0 ;  /* 0x00000000ff9b7424 */ /* 0x000fc600078e00ff */
[----:B------:R-:W-:-:S05]  /*1a390*/  LEA.HI.X R3, R73, R77, R68, 0x2, P0 ;  /* 0x0000004d49037211 */ /* 0x000fca00000f1444 */
[----:B------:R1:W-:Y:S02]  /*1a3a0*/  ST.E.128 desc[UR4][R2.64+0x7100], R4 ;  /* 0x0071000402007985 */ /* 0x0003e4000c101d04 */
[----:B-1----:R-:W-:Y:S05]  /*1a3b0*/  RET.REL.NODEC R154 `(_ZN5flash24flash_fwd_splitkv_kernelI23Flash_fwd_kernel_traitsILi128ELi64ELi64ELi4ELb0ELb0EN7cutlass6half_tE19Flash_kernel_traitsILi128ELi64ELi64ELi4ES3_EELb0ELb1ELb1ELb0ELb0ELb0ELb1ELb1EEEvNS_16Flash_fwd_paramsE) ;  /* 0xfffffe5c9a107950 */ /* 0x002fea0003c3ffff */
.L_x_14639:
[----:B------:R-:W-:Y:S01]  /*1a3c0*/  MOV R7, 0x2 ;  /* 0x0000000200077802 */ /* 0x000fe20000000f00 */
[----:B------:R-:W-:Y:S01]  /*1a3d0*/  IMAD.MOV.U32 R6, RZ, RZ, -0x1 ;  /* 0xffffffffff067424 */ /* 0x000fe200078e00ff */
[----:B------:R-:W-:-:S07]  /*1a3e0*/  MOV R4, 0x1f ;  /* 0x0000001f00047802 */ /* 0x000fce0000000f00 */
[----:B-1---5:R-:W-:Y:S05]  /*1a3f0*/  WARPSYNC.COLLECTIVE R6, `(.L_x_14656) ;  /* 0x0000000006087348 */ /* 0x022fea0003c00000 */
[----:B------:R2:W3:Y:S02]  /*1a400*/  SHFL.BFLY P0, R9, R176, R7, R4 ;  /* 0x0c000007b0097389 */ /* 0x0004e40000000004 */
[----:B-123-5:R-:W-:Y:S05]  /*1a410*/  ENDCOLLECTIVE ;  /* 0x000000000000791b */ /* 0x02efea0003800000 */
.L_x_14656:
[----:B------:R-:W-:Y:S02]  /*1a420*/  MOV R5, R9 ;  /* 0x0000000900057202 */ /* 0x000fe40000000f00 */
[----:B------:R-:W-:-:S03]  /*1a430*/  MOV R7, 0x1 ;  /* 0x0000000100077802 */ /* 0x000fc60000000f00 */
[----:B------:R-:W-:-:S04]  /*1a440*/  FADD.FTZ R10, R5, R176 ;  /* 0x000000b0050a7221 */ /* 0x000fc80000010000 */
[----:B------:R-:W-:-:S07]  /*1a450*/  IMAD.MOV.U32 R176, RZ, RZ, R10 ;  /* 0x000000ffffb07224 */ /* 0x000fce00078e000a */
[----:B------:R-:W-:Y:S05]  /*1a460*/  WARPSYNC.COLLECTIVE R6, `(.L_x_14657) ;  /* 0x0000000006087348 */ /* 0x000fea0003c00000 */
[----:B------:R1:W2:Y:S02]  /*1a470*/  SHFL.BFLY P0, R9, R176, R7, R4 ;  /* 0x0c000007b0097389 */ /* 0x0002a40000000004 */
[----:B-12---:R-:W-:Y:S05]  /*1a480*/  ENDCOLLECTIVE ;  /* 0x000000000000791b */ /* 0x006fea0003800000 */
.L_x_14657:
[----:B------:R-:W-:Y:S01]  /*1a490*/  MOV R176, R174 ;  /* 0x000000ae00b07202 */ /* 0x000fe20000000f00 */
[----:B------:R-:W-:Y:S01]  /*1a4a0*/  IMAD.MOV.U32 R5, RZ, RZ, R9 ;  /* 0x000000ffff057224 */ /* 0x000fe200078e0009 */
[----:B------:R-:W-:-:S03]  /*1a4b0*/  MOV R7, 0x2 ;  /* 0x0000000200077802 */ /* 0x000fc60000000f00 */
[----:B------:R-:W-:-:S07]  /*1a4c0*/  FADD.FTZ R5, R10, R5 ;  /* 0x000000050a057221 */ /* 0x000fce0000010000 */
[----:B------:R-:W-:Y:S05]  /*1a4d0*/  WARPSYNC.COLLECTIVE R6, `(.L_x_14658) ;  /* 0x0000000006087348 */ /* 0x000fea0003c00000 */
[----:B------:R1:W2:Y:S02]  /*1a4e0*/  SHFL.BFLY P0, R9, R176, R7, R4 ;  /* 0x0c000007b0097389 */ /* 0x0002a40000000004 */
[----:B-12---:R-:W-:Y:S05]  /*1a4f0*/  ENDCOLLECTIVE ;  /* 0x000000000000791b */ /* 0x006fea0003800000 */
.L_x_14658:
[----:B------:R-:W-:Y:S01]  /*1a500*/  FADD.FTZ R8, R9, R174 ;  /* 0x000000ae09087221 */ /* 0x000fe20000010000 */
[----:B------:R-:W-:-:S03]  /*1a510*/  MOV R7, 0x1 ;  /* 0x0000000100077802 */ /* 0x000fc60000000f00 */
[----:B------:R-:W-:-:S07]  /*1a520*/  IMAD.MOV.U32 R176, RZ, RZ, R8 ;  /* 0x000000ffffb07224 */ /* 0x000fce00078e0008 */
[----:B------:R-:W-:Y:S05]  /*1a530*/  WARPSYNC.COLLECTIVE R6, `(.L_x_14659) ;  /* 0x0000000006087348 */ /* 0x000fea0003c00000 */
[----:B------:R1:W2:Y:S02]  /*1a540*/  SHFL.BFLY P0, R9, R176, R7, R4 ;  /* 0x0c000007b0097389 */ /* 0x0002a40000000004 */
[----:B-12---:R-:W-:Y:S05]  /*1a550*/  ENDCOLLECTIVE ;  /* 0x000000000000791b */ /* 0x006fea0003800000 */
.L_x_14659:
[----:B------:R-:W-:Y:S01]  /*1a560*/  MOV R11, R9 ;  /* 0x00000009000b7202 */ /* 0x000fe20000000f00 */
[----:B------:R-:W-:Y:S06]  /*1a570*/  BRA `(.L_x_14660) ;  /* 0xffffffe800e47947 */ /* 0x000fec000383ffff */
.L_x_14661:
        /* <DEDUP_REMOVED lines=16> */
.L_x_15010:


//--------------------- .text._ZN5flash24flash_fwd_splitkv_kernelI23Flash_fwd_kernel_traitsILi128ELi64ELi64ELi4ELb0ELb0EN7cutlass6half_tE19Flash_kernel_traitsILi128ELi64ELi64ELi4ES3_EELb0ELb1ELb1ELb0ELb0ELb1ELb1ELb1EEEvNS_16Flash_fwd_paramsE --------------------------
	.section	.text._ZN5flash24flash_fwd_splitkv_kernelI23Flash_fwd_kernel_traitsILi128ELi64ELi64ELi4ELb0ELb0EN7cutlass6half_tE19Flash_kernel_traitsILi128ELi64ELi64ELi4ES3_EELb0ELb1ELb1ELb0ELb0ELb1ELb1ELb1EEEvNS_16Flash_fwd_paramsE,"ax",@progbits
	.align	128
        .global         _ZN5flash24flash_fwd_splitkv_kernelI23Flash_fwd_kernel_traitsILi128ELi64ELi64ELi4ELb0ELb0EN7cutlass6half_tE19Flash_kernel_traitsILi128ELi64ELi64ELi4ES3_EELb0ELb1ELb1ELb0ELb0ELb1ELb1ELb1EEEvNS_16Flash_fwd_paramsE
        .type           _ZN5flash24flash_fwd_splitkv_kernelI23Flash_fwd_kernel_traitsILi128ELi64ELi64ELi4ELb0ELb0EN7cutlass6half_tE19Flash_kernel_traitsILi128ELi64ELi64ELi4ES3_EELb0ELb1ELb1ELb0ELb0ELb1ELb1ELb1EEEvNS_16Flash_fwd_paramsE,@function
        .size           _ZN5flash24flash_fwd_splitkv_kernelI23Flash_fwd_kernel_traitsILi128ELi64ELi64ELi4ELb0ELb0EN7cutlass6half_tE19Flash_kernel_traitsILi128ELi64ELi64ELi4ES3_EELb0ELb1ELb1ELb0ELb0ELb1ELb1ELb1EEEvNS_16Flash_fwd_paramsE,(.L_x_15011 - _ZN5flash24flash_fwd_splitkv_kernelI23Flash_fwd_kernel_traitsILi128ELi64ELi64ELi4ELb0ELb0EN7cutlass6half_tE19Flash_kernel_traitsILi128ELi64ELi64ELi4ES3_EELb0ELb1ELb1ELb0ELb0ELb1ELb1ELb1EEEvNS_16Flash_fwd_paramsE)
        .other          _ZN5flash24flash_fwd_splitkv_kernelI23Flash_fwd_kernel_traitsILi128ELi64ELi64ELi4ELb0ELb0EN7cutlass6half_tE19Flash_kernel_traitsILi128ELi64ELi64ELi4ES3_EELb0ELb1ELb1ELb0ELb0ELb1ELb1ELb1EEEvNS_16Flash_fwd_paramsE,@"STO_CUDA_ENTRY STV_DEFAULT"
_ZN5flash24flash_fwd_splitkv_kernelI23Flash_fwd_kernel_traitsILi128ELi64ELi64ELi4ELb0ELb0EN7cutlass6half_tE19Flash_kernel_traitsILi128ELi64ELi64ELi4ES3_EELb0ELb1ELb1ELb0ELb0ELb1ELb1ELb1EEEvNS_16Flash_fwd_paramsE:
.text._ZN5flash24flash_fwd_splitkv_kernelI23Flash_fwd_kernel_traitsILi128ELi64ELi64ELi4ELb0ELb0EN7cutlass6half_tE19Flash_kernel_traitsILi128ELi64ELi64ELi4ES3_EELb0ELb1ELb1ELb0ELb0ELb1ELb1ELb1EEEvNS_16Flash_fwd_paramsE:
        /* <DEDUP_REMOVED lines=29> */
[----:B------:R-:W-:Y:S05]  /*01d0*/  CALL.REL.NOINC `($_ZN5flash24flash_fwd_splitkv_kernelI23Flash_fwd_kernel_traitsILi128ELi64ELi64ELi4ELb0ELb0EN7cutlass6half_tE19Flash_kernel_traitsILi128ELi64ELi64ELi4ES3_EELb0ELb1ELb1ELb0ELb0ELb1ELb1ELb1EEEvNS_16Flash_fwd_paramsE$_ZN5flash30compute_attn_1rowblock_splitkvI23Flash_fwd_kernel_traitsILi128ELi64ELi64ELi4ELb0ELb0EN7cutlass6half_tE19Flash_kernel_traitsILi128ELi64ELi64ELi4ES3_EELb0ELb1ELb1ELb0ELb0ELb1ELb1ELb1ENS_16Flash_fwd_paramsEEEvRKT8_iiiii) ;  /* 0x0000000000087944 */ /* 0x000fea0003c00000 */
[----:B------:R-:W-:Y:S05]  /*01e0*/  BSYNC.RECONVERGENT B4 ;  /* 0x0000000000047941 */ /* 0x000fea0003800200 */
.L_x_14662:
[----:B------:R-:W-:Y:S05]  /*01f0*/  EXIT ;  /* 0x000000000000794d */ /* 0x000fea0003800000 */
        .type           $_ZN5flash24flash_fwd_splitkv_kernelI23Flash_fwd_kernel_traitsILi128ELi64ELi64ELi4ELb0ELb0EN7cutlass6half_tE19Flash_kernel_traitsILi128ELi64ELi64ELi4ES3_EELb0ELb1ELb1ELb0ELb0ELb1ELb1ELb1EEEvNS_16Flash_fwd_paramsE$_ZN5flash30compute_attn_1rowblock_splitkvI23Flash_fwd_kernel_traitsILi128ELi64ELi64ELi4ELb0ELb0EN7cutlass6half_tE19Flash_kernel_traitsILi128ELi64ELi64ELi4ES3_EELb0ELb1ELb1ELb0ELb0ELb1ELb1ELb1ENS_16Flash_fwd_paramsEEEvRKT8_iiiii,@function
        .size           $_ZN5flash24flash_fwd_splitkv_kernelI23Flash_fwd_kernel_traitsILi128ELi64ELi64ELi4ELb0ELb0EN7cutlass6half_tE19Flash_kernel_traitsILi128ELi64ELi64ELi4ES3_EELb0ELb1ELb1ELb0ELb0ELb1ELb1ELb1EEEvNS_16Flash_fwd_paramsE$_ZN5flash30compute_attn_1rowblock_splitkvI23Flash_fwd_kernel_traitsILi128ELi64ELi64ELi4ELb0ELb0EN7cutlass6half_tE19Flash_kernel_traitsILi128ELi64ELi64ELi4ES3_EELb0ELb1ELb1ELb0ELb0ELb1ELb1ELb1ENS_16Flash_fwd_paramsEEEvRKT8_iiiii,(.L_x_15011 - $_ZN5flash24flash_fwd_splitkv_kernelI23Flash_fwd_kernel_traitsILi128ELi64ELi64ELi4ELb0ELb0EN7cutlass6half_tE19Flash_kernel_traitsILi128ELi64ELi64ELi4ES3_EELb0ELb1ELb1ELb0ELb0ELb1ELb1ELb1EEEvNS_16Flash_fwd_paramsE$_ZN5flash30compute_attn_1rowblock_splitkvI23Flash_fwd_kernel_traitsILi128ELi64ELi64ELi4ELb0ELb0EN7cutlass6half_tE19Flash_kernel_traitsILi128ELi64ELi64ELi4ES3_EELb0ELb1ELb1ELb0ELb0ELb1ELb1ELb1ENS_16Flash_fwd_paramsEEEvRKT8_iiiii)
$_ZN5flash24flash_fwd_splitkv_kernelI23Flash_fwd_kernel_traitsILi128ELi64ELi64ELi4ELb0ELb0EN7cutlass6half_tE19Flash_kernel_traitsILi128ELi64ELi64ELi4ES3_EELb0ELb1ELb1ELb0ELb0ELb1ELb1ELb1EEEvNS_16Flash_fwd_paramsE$_ZN5flash30compute_attn_1rowblock_splitkvI23Flash_fwd_kernel_traitsILi128ELi64ELi64ELi4ELb0ELb0EN7cutlass6half_tE19Flash_kernel_traitsILi128ELi64ELi64ELi4ES3_EELb0ELb1ELb1ELb0ELb0ELb1ELb1ELb1ENS_16Flash_fwd_paramsEEEvRKT8_iiiii:
        /* <DEDUP_REMOVED lines=39> */
.L_x_14664:
[----:B------:R-:W-:Y:S05]  /*0470*/  BSYNC.RECONVERGENT B0 ;  /* 0x0000000000007941 */ /* 0x000fea0003800200 */
.L_x_14663:
[----:B------:R-:W-:Y:S04]  /*0480*/  BSSY.RECONVERGENT B0, `(.L_x_14665) ;  /* 0x0000007000007945 */ /* 0x000fe80003800200 */
[----:B------:R-:W-:Y:S05]  /*0490*/  @!P3 BRA `(.L_x_14666) ;  /* 0x000000000014b947 */ /* 0x000fea0003800000 */
[----:B------:R-:W2:Y:S02]  /*04a0*/  LD.E.U8 R6, desc[UR4][R102.64+0x1b2] ;  /* 0x0001b20466067980 */ /* 0x000ea4000c101100 */
[----:B--2---:R-:W-:-:S13]  /*04b0*/  ISETP.NE.AND P1, PT, R6, RZ, PT ;  /* 0x000000ff0600720c */ /* 0x004fda0003f25270 */
[----:B------:R-:W2:Y:S02]  /*04c0*/  @P1 LD.E R6, desc[UR4][R12.64+0x4] ;  /* 0x000004040c061980 */ /* 0x000ea4000c101900 */
[----:B--2--5:R-:W-:-:S06]  /*04d0*/  @P1 IADD3 R67, PT, PT, R6, -R15, RZ ;  /* 0x8000000f06431210 */ /* 0x024fcc0007ffe0ff */
[----:B------:R2:W5:Y:S02]  /*04e0*/  @!P1 LD.E R67, desc[UR4][R12.64] ;  /* 0x000000040c439980 */ /* 0x000564000c101900 */
.L_x_14666:
[----:B------:R-:W-:Y:S05]  /*04f0*/  BSYNC.RECONVERGENT B0 ;  /* 0x0000000000007941 */ /* 0x000fea0003800200 */
.L_x_14665:
        /* <DEDUP_REMOVED lines=9> */
.L_x_14668:
[----:B------:R-:W3:Y:S01]  /*0590*/  LD.E.64 R6, desc[UR4][R102.64+0x108] ;  /* 0x0001080466067980 */ /* 0x000ee2000c101b00 */
[----:B------:R-:W-:Y:S01]  /*05a0*/  BSSY.RECONVERGENT B0, `(.L_x_14670) ;  /* 0x0000006000007945 */ /* 0x000fe20003800200 */
[----:B------:R-:W-:Y:S01]  /*05b0*/  IMAD.MOV.U32 R60, RZ, RZ, RZ ;  /* 0x000000ffff3c7224 */ /* 0x000fe200078e00ff */
[----:B---3--:R-:W-:-:S04]  /*05c0*/  ISETP.NE.U32.AND P0, PT, R6, RZ, PT ;  /* 0x000000ff0600720c */ /* 0x008fc80003f05070 */
[----:B------:R-:W-:-:S13]  /*05d0*/  ISETP.NE.AND.EX P0, PT, R7, RZ, PT, P0 ;  /* 0x000000ff0700720c */ /* 0x000fda0003f05300 */
[----:B------:R-:W-:Y:S05]  /*05e0*/  @!P0 BRA `(.L_x_14671) ;  /* 0x0000000000048947 */ /* 0x000fea0003800000 */
[----:B------:R3:W5:Y:S02]  /*05f0*/  LD.E R60, desc[UR4][R102.64+0xbc] ;  /* 0x0000bc04663c7980 */ /* 0x000764000c101900 */
.L_x_14671:
[----:B------:R-:W-:Y:S05]  /*0600*/  BSYNC.RECONVERGENT B0 ;  /* 0x0000000000007941 */ /* 0x000fea0003800200 */
.L_x_14670:
[----:B-----5:R-:W-:Y:S02]  /*0610*/  IADD3 R60, PT, PT, R67, R60, RZ ;  /* 0x0000003c433c7210 */ /* 0x020fe40007ffe0ff */
.L_x_14669:
[----:B------:R-:W-:Y:S05]  /*0620*/  BSYNC.RECONVERGENT B1 ;  /* 0x0000000000017941 */ /* 0x000fea0003800200 */
.L_x_14667:
[----:B------:R-:W-:Y:S01]  /*0630*/  IMAD.SHL.U32 R156, R3, 0x40, RZ ;  /* 0x00000040039c7824 */ /* 0x000fe200078e00ff */
[----:B------:R-:W-:-:S04]  /*0640*/  MOV R155, 0x0 ;  /* 0x00000000009b7802 */ /* 0x000fc80000000f00 */
[----:B------:R-:W-:-:S13]  /*0650*/  ISETP.GT.AND P0, PT, R157, R156, PT ;  /* 0x0000009c9d00720c */ /* 0x000fda0003f04270 */
[----:B-123--:R-:W-:Y:S05]  /*0660*/  @!P0 RET.REL.NODEC R154 `(_ZN5flash24flash_fwd_splitkv_kernelI23Flash_fwd_kernel_traitsILi128ELi64ELi64ELi4ELb0ELb0EN7cutlass6half_tE19Flash_kernel_traitsILi128ELi64ELi64ELi4ES3_EELb0ELb1ELb1ELb0ELb0ELb1ELb1ELb1EEEvNS_16Flash_fwd_paramsE) ;  /* 0xfffffff89a648950 */ /* 0x00efea0003c3ffff */
        /* <DEDUP_REMOVED lines=87> */
.L_x_14674:
[----:B------:R-:W-:Y:S05]  /*0be0*/  BSYNC.RECONVERGENT B0 ;  /* 0x0000000000007941 */ /* 0x000fea0003800200 */
.L_x_14673:
        /* <DEDUP_REMOVED lines=12> */
.L_x_14676:
[----:B------:R-:W-:Y:S05]  /*0cb0*/  BSYNC.RECONVERGENT B0 ;  /* 0x0000000000007941 */ /* 0x000fea0003800200 */
.L_x_14675:
        /* <DEDUP_REMOVED lines=12> */
.L_x_14678:
[----:B------:R-:W-:Y:S05]  /*0d80*/  BSYNC.RECONVERGENT B0 ;  /* 0x0000000000007941 */ /* 0x000fea0003800200 */
.L_x_14677:
        /* <DEDUP_REMOVED lines=12> */
.L_x_14680:
[----:B------:R-:W-:Y:S05]  /*0e50*/  BSYNC.RECONVERGENT B0 ;  /* 0x0000000000007941 */ /* 0x000fea0003800200 */
.L_x_14679:
        /* <DEDUP_REMOVED lines=11> */
.L_x_14682:
[----:B------:R-:W-:Y:S05]  /*0f10*/  BSYNC.RECONVERGENT B0 ;  /* 0x0000000000007941 */ /* 0x000fea0003800200 */
.L_x_14681:
        /* <DEDUP_REMOVED lines=11> */
.L_x_14684:
[----:B------:R-:W-:Y:S05]  /*0fd0*/  BSYNC.RECONVERGENT B0 ;  /* 0x0000000000007941 */ /* 0x000fea0003800200 */
.L_x_14683:
        /* <DEDUP_REMOVED lines=12> */
.L_x_14686:
[----:B------:R-:W-:Y:S05]  /*10a0*/  BSYNC.RECONVERGENT B0 ;  /* 0x0000000000007941 */ /* 0x000fea0003800200 */
.L_x_14685:
        /* <DEDUP_REMOVED lines=15> */
.L_x_14688:
[----:B------:R-:W-:Y:S05]  /*11a0*/  BSYNC.RECONVERGENT B0 ;  /* 0x0000000000007941 */ /* 0x000fea0003800200 */
.L_x_14687:
        /* <DEDUP_REMOVED lines=20> */
[----:B--234-:R-:W-:Y:S05]  /*12f0*/  @P6 RET.REL.NODEC R154 `(_ZN5flash24flash_fwd_splitkv_kernelI23Flash_fwd_kernel_traitsILi128ELi64ELi64ELi4ELb0ELb0EN7cutlass6half_tE19Flash_kernel_traitsILi128ELi64ELi64ELi4ES3_EELb0ELb1ELb1ELb0ELb0ELb1ELb1ELb1EEEvNS_16Flash_fwd_paramsE) ;  /* 0xffffffec9a406950 */ /* 0x01cfea0003c3ffff */
[----:B------:R-:W-:Y:S02]  /*1300*/  MOV R5, 0xff800000 ;  /* 0xff80000000057802 */ /* 0x000fe40000000f00 */
[----:B------:R-:W-:-:S03]  /*1310*/  MOV R155, 0x0 ;  /* 0x00000000009b7802 */ /* 0x000fc60000000f00 */
[----:B------:R1:W-:Y:S02]  /*1320*/  ST.E desc[UR4][R2.64+0xe0], R5 ;  /* 0x0000e00502007985 */ /* 0x0003e4000c101904 */
[----:B-1----:R-:W-:Y:S05]  /*1330*/  RET.REL.NODEC R154 `(_ZN5flash24flash_fwd_splitkv_kernelI23Flash_fwd_kernel_traitsILi128ELi64ELi64ELi4ELb0ELb0EN7cutlass6half_tE19Flash_kernel_traitsILi128ELi64ELi64ELi4ES3_EELb0ELb1ELb1ELb0ELb0ELb1ELb1ELb1EEEvNS_16Flash_fwd_paramsE) ;  /* 0xffffffec9a307950 */ /* 0x002fea0003c3ffff */
.L_x_14672:
        /* <DEDUP_REMOVED lines=102> */
.L_x_14690:
        /* <DEDUP_REMOVED lines=78> */
.L_x_14691:
[----:B------:R-:W-:Y:S05]  /*1e80*/  BSYNC.RECONVERGENT B0 ;  /* 0x0000000000007941 */ /* 0x000fea0003800200 */
.L_x_14689:
        /* <DEDUP_REMOVED lines=206> */
.L_x_14745:
        /* <DEDUP_REMOVED lines=20> */
.L_x_14694:
[----:B------:R-:W-:Y:S05]  /*2cb0*/  BSYNC.RECONVERGENT B0 ;  /* 0x0000000000007941 */ /* 0x000fea0003800200 */
.L_x_14693:
        /* <DEDUP_REMOVED lines=12> */
.L_x_14696:
[----:B------:R-:W-:Y:S05]  /*2d80*/  BSYNC.RECONVERGENT B0 ;  /* 0x0000000000007941 */ /* 0x000fea0003800200 */
.L_x_14695:
        /* <DEDUP_REMOVED lines=12> */
.L_x_14698:
[----:B------:R-:W-:Y:S05]  /*2e50*/  BSYNC.RECONVERGENT B0 ;  /* 0x0000000000007941 */ /* 0x000fea0003800200 */
.L_x_14697:
        /* <DEDUP_REMOVED lines=15> */
.L_x_14700:
[----:B------:R-:W-:Y:S05]  /*2f50*/  BSYNC.RECONVERGENT B0 ;  /* 0x0000000000007941 */ /* 0x000fea0003800200 */
.L_x_14699:
        /* <DEDUP_REMOVED lines=26> */
.L_x_14704:
[----:B------:R-:W-:Y:S05]  /*3100*/  BSYNC.RECONVERGENT B0 ;  /* 0x0000000000007941 */ /* 0x000fea0003800200 */
.L_x_14703:
        /* <DEDUP_REMOVED lines=12> */
.L_x_14706:
[----:B------:R-:W-:Y:S05]  /*31d0*/  BSYNC.RECONVERGENT B0 ;  /* 0x0000000000007941 */ /* 0x000fea0003800200 */
.L_x_14705:
        /* <DEDUP_REMOVED lines=12> */
.L_x_14708:
[----:B------:R-:W-:Y:S05]  /*32a0*/  BSYNC.RECONVERGENT B0 ;  /* 0x0000000000007941 */ /* 0x000fea0003800200 */
.L_x_14707:
        /* <DEDUP_REMOVED lines=17> */
.L_x_14702:
        /* <DEDUP_REMOVED lines=61> */
.L_x_14714:
[----:B------:R-:W-:Y:S05]  /*3790*/  BSYNC.RECONVERGENT B0 ;  /* 0x0000000000007941 */ /* 0x000fea0003800200 */
.L_x_14713:
        /* <DEDUP_REMOVED lines=51> */
.L_x_14712:
[----:B------:R-:W-:Y:S05]  /*3ad0*/  BSYNC.RECONVERGENT B1 ;  /* 0x0000000000017941 */ /* 0x000fea0003800200 */
.L_x_14711:
        /* <DEDUP_REMOVED lines=66> */
.L_x_14718:
[----:B------:R-:W-:Y:S05]  /*3f00*/  BSYNC.RECONVERGENT B0 ;  /* 0x0000000000007941 */ /* 0x000fea0003800200 */
.L_x_14717:
        /* <DEDUP_REMOVED lines=51> */
.L_x_14716:
[----:B------:R-:W-:Y:S05]  /*4240*/  BSYNC.RECONVERGENT B1 ;  /* 0x0000000000017941 */ /* 0x000fea0003800200 */
.L_x_14715:
        /* <DEDUP_REMOVED lines=64> */
.L_x_14722:
[----:B------:R-:W-:Y:S05]  /*4650*/  BSYNC.RECONVERGENT B0 ;  /* 0x0000000000007941 */ /* 0x000fea0003800200 */
.L_x_14721:
        /* <DEDUP_REMOVED lines=51> */
.L_x_14720:
[----:B------:R-:W-:Y:S05]  /*4990*/  BSYNC.RECONVERGENT B1 ;  /* 0x0000000000017941 */ /* 0x000fea0003800200 */
.L_x_14719:
        /* <DEDUP_REMOVED lines=67> */
.L_x_14726:
[----:B------:R-:W-:Y:S05]  /*4dd0*/  BSYNC.RECONVERGENT B0 ;  /* 0x0000000000007941 */ /* 0x000fea0003800200 */
.L_x_14725:
        /* <DEDUP_REMOVED lines=51> */
.L_x_14724:
[----:B------:R-:W-:Y:S05]  /*5110*/  BSYNC.RECONVERGENT B1 ;  /* 0x0000000000017941 */ /* 0x000fea0003800200 */
.L_x_14723:
[----:B------:R-:W2:Y:S02]  /*5120*/  LD.E R3, desc[UR4][R102.64+0xd0] ;  /* 0x0000d00466037980 */ /* 0x000ea4000c101900 */
[----:B--2---:R-:W-:Y:S05]  /*5130*/  IMAD.U32 R3, R3, -0x20, RZ ;  /* 0xffffffe003037824 */ /* 0x004fea00078e00ff */
[C---:B------:R-:W-:Y:S02]  /*5140*/  LEA R14, P1, R3.reuse, R14, 0x1 ;  /* 0x0000000e030e7211 */ /* 0x040fe400078208ff */
[C---:B------:R-:W-:Y:S02]  /*5150*/  LEA R50, P0, R3.reuse, R50, 0x1 ;  /* 0x0000003203327211 */ /* 0x040fe400078008ff */
[C---:B------:R-:W-:Y:S02]  /*5160*/  LEA.HI.X.SX32 R15, R3.reuse, R15, 0x1, P1 ;  /* 0x0000000f030f7211 */ /* 0x040fe400008f0eff */
[----:B------:R-:W-:Y:S01]  /*5170*/  LEA.HI.X.SX32 R51, R3, R51, 0x1, P0 ;  /* 0x0000003303337211 */ /* 0x000fe200000f0eff */
[----:B------:R-:W-:Y:S05]  /*5180*/  BRA `(.L_x_14709) ;  /* 0x0000003000287947 */ /* 0x000fea0003800000 */
.L_x_14710:
        /* <DEDUP_REMOVED lines=99> */
.L_x_14730:
[----:B------:R-:W-:Y:S05]  /*57c0*/  BSYNC.RECONVERGENT B0 ;  /* 0x0000000000007941 */ /* 0x000fea0003800200 */
.L_x_14729:
        /* <DEDUP_REMOVED lines=92> */
.L_x_14728:
[----:B------:R-:W-:Y:S05]  /*5d90*/  BSYNC.RECONVERGENT B1 ;  /* 0x0000000000017941 */ /* 0x000fea0003800200 */
.L_x_14727:
        /* <DEDUP_REMOVED lines=98> */
.L_x_14734:
[----:B------:R-:W-:Y:S05]  /*63c0*/  BSYNC.RECONVERGENT B0 ;  /* 0x0000000000007941 */ /* 0x000fea0003800200 */
.L_x_14733:
        /* <DEDUP_REMOVED lines=92> */
.L_x_14732:
[----:B------:R-:W-:Y:S05]  /*6990*/  BSYNC.RECONVERGENT B1 ;  /* 0x0000000000017941 */ /* 0x000fea0003800200 */
.L_x_14731:
        /* <DEDUP_REMOVED lines=98> */
.L_x_14738:
[----:B------:R-:W-:Y:S05]  /*6fc0*/  BSYNC.RECONVERGENT B0 ;  /* 0x0000000000007941 */ /* 0x000fea0003800200 */
.L_x_14737:
        /* <DEDUP_REMOVED lines=92> */
.L_x_14736:
[----:B------:R-:W-:Y:S05]  /*7590*/  BSYNC.RECONVERGENT B1 ;  /* 0x0000000000017941 */ /* 0x000fea0003800200 */
.L_x_14735:
        /* <DEDUP_REMOVED lines=102> */
.L_x_14742:
[----:B------:R-:W-:Y:S05]  /*7c00*/  BSYNC.RECONVERGENT B0 ;  /* 0x0000000000007941 */ /* 0x000fea0003800200 */
.L_x_14741:
        /* <DEDUP_REMOVED lines=90> */
.L_x_14740:
[----:B------:R-:W-:Y:S05]  /*81b0*/  BSYNC.RECONVERGENT B1 ;  /* 0x0000000000017941 */ /* 0x000fea0003800200 */
.L_x_14739:
[----:B------:R-:W3:Y:S01]  /*81c0*/  LD.E R3, desc[UR4][R102.64+0xd0] ;  /* 0x0000d00466037980 */ /* 0x000ee2000c101900 */
[----:B-----5:R-:W-:Y:S02]  /*81d0*/  IMAD.MOV.U32 R75, RZ, RZ, R71 ;  /* 0x000000ffff4b7224 */ /* 0x020fe400078e0047 */
[----:B---3--:R-:W-:Y:S05]  /*81e0*/  IMAD.U32 R3, R3, -0x20, RZ ;  /* 0xffffffe003037824 */ /* 0x008fea00078e00ff */
[C---:B------:R-:W-:Y:S02]  /*81f0*/  LEA R76, P1, R3.reuse, R76, 0x1 ;  /* 0x0000004c034c7211 */ /* 0x040fe400078208ff */
[C---:B------:R-:W-:Y:S02]  /*8200*/  LEA R74, P0, R3.reuse, R74, 0x1 ;  /* 0x0000004a034a7211 */ /* 0x040fe400078008ff */
[C---:B------:R-:W-:Y:S02]  /*8210*/  LEA.HI.X.SX32 R77, R3.reuse, R77, 0x1, P1 ;  /* 0x0000004d034d7211 */ /* 0x040fe400008f0eff */
[----:B------:R-:W-:Y:S09]  /*8220*/  LEA.HI.X.SX32 R71, R3, R75, 0x1, P0 ;  /* 0x0000004b03477211 */ /* 0x000ff200000f0eff */
.L_x_14709:
[----:B------:R-:W-:Y:S05]  /*8230*/  BSYNC.RECONVERGENT B2 ;  /* 0x0000000000027941 */ /* 0x000fea0003800200 */
.L_x_14701:
        /* <DEDUP_REMOVED lines=101> */
.L_x_14744:
[----:B------:R-:W-:Y:S05]  /*8890*/  BSYNC.RECONVERGENT B0 ;  /* 0x0000000000007941 */ /* 0x000fea0003800200 */
.L_x_14743:
[----:B------:R-:W-:Y:S05]  /*88a0*/  @P2 BRA `(.L_x_14745) ;  /* 0xffffffa000b02947 */ /* 0x000fea000383ffff */
.L_x_14692:
        /* <DEDUP_REMOVED lines=34> */
.L_x_14749:
[----:B------:R-:W-:Y:S05]  /*8ad0*/  BSYNC.RECONVERGENT B0 ;  /* 0x0000000000007941 */ /* 0x000fea0003800200 */
.L_x_14748:
        /* <DEDUP_REMOVED lines=14> */
.L_x_14751:
[----:B------:R-:W-:Y:S05]  /*8bc0*/  BSYNC.RECONVERGENT B0 ;  /* 0x0000000000007941 */ /* 0x000fea0003800200 */
.L_x_14750:
        /* <DEDUP_REMOVED lines=16> */
.L_x_14753:
[----:B------:R-:W-:Y:S05]  /*8cd0*/  BSYNC.RECONVERGENT B0 ;  /* 0x0000000000007941 */ /* 0x000fea0003800200 */
.L_x_14752:
        /* <DEDUP_REMOVED lines=16> */
.L_x_14747:
        /* <DEDUP_REMOVED lines=86> */
.L_x_14761:
[----:B------:R-:W-:Y:S05]  /*9340*/  BSYNC.RECONVERGENT B0 ;  /* 0x0000000000007941 */ /* 0x000fea0003800200 */
.L_x_14760:
[----:B-----5:R-:W-:Y:S01]  /*9350*/  IMAD.MOV.U32 R6, RZ, RZ, R10 ;  /* 0x000000ffff067224 */ /* 0x020fe200078e000a */
[----:B------:R-:W-:Y:S01]  /*9360*/  MOV R4, R8 ;  /* 0x0000000800047202 */ /* 0x000fe20000000f00 */
[----:B------:R-:W-:Y:S01]  /*9370*/  IMAD.MOV.U32 R7, RZ, RZ, R11 ;  /* 0x000000ffff077224 */ /* 0x000fe200078e000b */
[----:B------:R-:W-:Y:S02]  /*9380*/  MOV R5, R9 ;  /* 0x0000000900057202 */ /* 0x000fe40000000f00 */
.L_x_14759:
[----:B------:R-:W-:Y:S05]  /*9390*/  BSYNC.RECONVERGENT B1 ;  /* 0x0000000000017941 */ /* 0x000fea0003800200 */
.L_x_14758:
        /* <DEDUP_REMOVED lines=50> */
.L_x_14763:
[----:B------:R-:W-:Y:S05]  /*96c0*/  BSYNC.RECONVERGENT B0 ;  /* 0x0000000000007941 */ /* 0x000fea0003800200 */
.L_x_14762:
[----:B-----5:R3:W-:Y:S02]  /*96d0*/  STS.128 [R106+0x2000], R8 ;  /* 0x002000086a007388 */ /* 0x0207e40000000c00 */
.L_x_14757:
[----:B------:R-:W-:Y:S05]  /*96e0*/  BSYNC.RECONVERGENT B2 ;  /* 0x0000000000027941 */ /* 0x000fea0003800200 */
.L_x_14756:
        /* <DEDUP_REMOVED lines=62> */
.L_x_14769:
[----:B------:R-:W-:Y:S05]  /*9ad0*/  BSYNC.RECONVERGENT B0 ;  /* 0x0000000000007941 */ /* 0x000fea0003800200 */
.L_x_14768:
[----:B-----5:R1:W-:Y:S02]  /*9ae0*/  STS.128 [R106+0x800], R8 ;  /* 0x000800086a007388 */ /* 0x0203e40000000c00 */
.L_x_14767:
[----:B------:R-:W-:Y:S05]  /*9af0*/  BSYNC.RECONVERGENT B1 ;  /* 0x0000000000017941 */ /* 0x000fea0003800200 */
.L_x_14766:
        /* <DEDUP_REMOVED lines=55> */
.L_x_14771:
[----:B------:R-:W-:Y:S05]  /*9e70*/  BSYNC.RECONVERGENT B0 ;  /* 0x0000000000007941 */ /* 0x000fea0003800200 */
.L_x_14770:
[----:B-----5:R3:W-:Y:S02]  /*9e80*/  STS.128 [R106+0x2800], R8 ;  /* 0x002800086a007388 */ /* 0x0207e40000000c00 */
.L_x_14765:
[----:B------:R-:W-:Y:S05]  /*9e90*/  BSYNC.RECONVERGENT B2 ;  /* 0x0000000000027941 */ /* 0x000fea0003800200 */
.L_x_14764:
        /* <DEDUP_REMOVED lines=63> */
.L_x_14777:
[----:B------:R-:W-:Y:S05]  /*a290*/  BSYNC.RECONVERGENT B0 ;  /* 0x0000000000007941 */ /* 0x000fea0003800200 */
.L_x_14776:
[----:B-----5:R3:W-:Y:S02]  /*a2a0*/  STS.128 [R106+0x1000], R8 ;  /* 0x001000086a007388 */ /* 0x0207e40000000c00 */
.L_x_14775:
[----:B------:R-:W-:Y:S05]  /*a2b0*/  BSYNC.RECONVERGENT B1 ;  /* 0x0000000000017941 */ /* 0x000fea0003800200 */
.L_x_14774:
        /* <DEDUP_REMOVED lines=55> */
.L_x_14779:
[----:B------:R-:W-:Y:S05]  /*a630*/  BSYNC.RECONVERGENT B0 ;  /* 0x0000000000007941 */ /* 0x000fea0003800200 */
.L_x_14778:
[----:B-----5:R3:W-:Y:S02]  /*a640*/  STS.128 [R106+0x3000], R8 ;  /* 0x003000086a007388 */ /* 0x0207e40000000c00 */
.L_x_14773:
[----:B------:R-:W-:Y:S05]  /*a650*/  BSYNC.RECONVERGENT B2 ;  /* 0x0000000000027941 */ /* 0x000fea0003800200 */
.L_x_14772:
        /* <DEDUP_REMOVED lines=64> */
.L_x_14783:
[----:B------:R-:W-:Y:S05]  /*aa60*/  BSYNC.RECONVERGENT B0 ;  /* 0x0000000000007941 */ /* 0x000fea0003800200 */
.L_x_14782:
[----:B-----5:R3:W-:Y:S02]  /*aa70*/  STS.128 [R106+0x1800], R8 ;  /* 0x001800086a007388 */ /* 0x0207e40000000c00 */
.L_x_14781:
[----:B------:R-:W-:Y:S05]  /*aa80*/  BSYNC.RECONVERGENT B1 ;  /* 0x0000000000017941 */ /* 0x000fea0003800200 */
.L_x_14780:
        /* <DEDUP_REMOVED lines=55> */
.L_x_14785:
[----:B------:R-:W-:Y:S05]  /*ae00*/  BSYNC.RECONVERGENT B0 ;  /* 0x0000000000007941 */ /* 0x000fea0003800200 */
.L_x_14784:
[----:B-----5:R1:W-:Y:S01]  /*ae10*/  STS.128 [R106+0x3800], R8 ;  /* 0x003800086a007388 */ /* 0x0203e20000000c00 */
[----:B------:R-:W-:Y:S05]  /*ae20*/  BRA `(.L_x_14754) ;  /* 0x0000002c007c7947 */ /* 0x000fea0003800000 */
.L_x_14755:
        /* <DEDUP_REMOVED lines=95> */
.L_x_14791:
[----:B------:R-:W-:Y:S05]  /*b420*/  BSYNC.RECONVERGENT B0 ;  /* 0x0000000000007941 */ /* 0x000fea0003800200 */
.L_x_14790:
[----:B--2--5:R-:W-:Y:S01]  /*b430*/  IMAD.MOV.U32 R6, RZ, RZ, R34 ;  /* 0x000000ffff067224 */ /* 0x024fe200078e0022 */
[----:B------:R-:W-:Y:S01]  /*b440*/  MOV R4, R32 ;  /* 0x0000002000047202 */ /* 0x000fe20000000f00 */
[----:B------:R-:W-:Y:S01]  /*b450*/  IMAD.MOV.U32 R7, RZ, RZ, R35 ;  /* 0x000000ffff077224 */ /* 0x000fe200078e0023 */
[----:B------:R-:W-:Y:S02]  /*b460*/  MOV R5, R33 ;  /* 0x0000002100057202 */ /* 0x000fe40000000f00 */
.L_x_14789:
[----:B------:R-:W-:Y:S05]  /*b470*/  BSYNC.RECONVERGENT B1 ;  /* 0x0000000000017941 */ /* 0x000fea0003800200 */
.L_x_14788:
        /* <DEDUP_REMOVED lines=86> */
.L_x_14793:
[----:B------:R-:W-:Y:S05]  /*b9e0*/  BSYNC.RECONVERGENT B0 ;  /* 0x0000000000007941 */ /* 0x000fea0003800200 */
.L_x_14792:
[----:B-----5:R3:W-:Y:S02]  /*b9f0*/  STS.128 [R106+0x2000], R32 ;  /* 0x002000206a007388 */ /* 0x0207e40000000c00 */
.L_x_14787:
[----:B------:R-:W-:Y:S05]  /*ba00*/  BSYNC.RECONVERGENT B2 ;  /* 0x0000000000027941 */ /* 0x000fea0003800200 */
.L_x_14786:
        /* <DEDUP_REMOVED lines=91> */
.L_x_14799:
[----:B------:R-:W-:Y:S05]  /*bfc0*/  BSYNC.RECONVERGENT B0 ;  /* 0x0000000000007941 */ /* 0x000fea0003800200 */
.L_x_14798:
[----:B-----5:R1:W-:Y:S02]  /*bfd0*/  STS.128 [R106+0x800], R32 ;  /* 0x000800206a007388 */ /* 0x0203e40000000c00 */
.L_x_14797:
[----:B------:R-:W-:Y:S05]  /*bfe0*/  BSYNC.RECONVERGENT B1 ;  /* 0x0000000000017941 */ /* 0x000fea0003800200 */
.L_x_14796:
        /* <DEDUP_REMOVED lines=84> */
.L_x_14801:
[----:B------:R-:W-:Y:S05]  /*c530*/  BSYNC.RECONVERGENT B0 ;  /* 0x0000000000007941 */ /* 0x000fea0003800200 */
.L_x_14800:
[----:B-----5:R3:W-:Y:S02]  /*c540*/  STS.128 [R106+0x2800], R32 ;  /* 0x002800206a007388 */ /* 0x0207e40000000c00 */
.L_x_14795:
[----:B------:R-:W-:Y:S05]  /*c550*/  BSYNC.RECONVERGENT B2 ;  /* 0x0000000000027941 */ /* 0x000fea0003800200 */
.L_x_14794:
        /* <DEDUP_REMOVED lines=92> */
.L_x_14807:
[----:B------:R-:W-:Y:S05]  /*cb20*/  BSYNC.RECONVERGENT B0 ;  /* 0x0000000000007941 */ /* 0x000fea0003800200 */
.L_x_14806:
[----:B-----5:R3:W-:Y:S02]  /*cb30*/  STS.128 [R106+0x1000], R32 ;  /* 0x001000206a007388 */ /* 0x0207e40000000c00 */
.L_x_14805:
[----:B------:R-:W-:Y:S05]  /*cb40*/  BSYNC.RECONVERGENT B1 ;  /* 0x0000000000017941 */ /* 0x000fea0003800200 */
.L_x_14804:
        /* <DEDUP_REMOVED lines=84> */
.L_x_14809:
[----:B------:R-:W-:Y:S05]  /*d090*/  BSYNC.RECONVERGENT B0 ;  /* 0x0000000000007941 */ /* 0x000fea0003800200 */
.L_x_14808:
[----:B-----5:R3:W-:Y:S02]  /*d0a0*/  STS.128 [R106+0x3000], R32 ;  /* 0x003000206a007388 */ /* 0x0207e40000000c00 */
.L_x_14803:
[----:B------:R-:W-:Y:S05]  /*d0b0*/  BSYNC.RECONVERGENT B2 ;  /* 0x0000000000027941 */ /* 0x000fea0003800200 */
.L_x_14802:
        /* <DEDUP_REMOVED lines=93> */
.L_x_14813:
[----:B------:R-:W-:Y:S05]  /*d690*/  BSYNC.RECONVERGENT B0 ;  /* 0x0000000000007941 */ /* 0x000fea0003800200 */
.L_x_14812:
[----:B-----5:R1:W-:Y:S02]  /*d6a0*/  STS.128 [R106+0x1800], R32 ;  /* 0x001800206a007388 */ /* 0x0203e40000000c00 */
.L_x_14811:
[----:B------:R-:W-:Y:S05]  /*d6b0*/  BSYNC.RECONVERGENT B1 ;  /* 0x0000000000017941 */ /* 0x000fea0003800200 */
.L_x_14810:
        /* <DEDUP_REMOVED lines=84> */
.L_x_14815:
[----:B------:R-:W-:Y:S05]  /*dc00*/  BSYNC.RECONVERGENT B0 ;  /* 0x0000000000007941 */ /* 0x000fea0003800200 */
.L_x_14814:
[----:B-----5:R1:W-:Y:S02]  /*dc10*/  STS.128 [R106+0x3800], R32 ;  /* 0x003800206a007388 */ /* 0x0203e40000000c00 */
.L_x_14754:
[----:B------:R-:W-:Y:S05]  /*dc20*/  BSYNC.RECONVERGENT B3 ;  /* 0x0000000000037941 */ /* 0x000fea0003800200 */
.L_x_14746:
        /* <DEDUP_REMOVED lines=26> */
.L_x_14817:
[----:B------:R-:W-:Y:S05]  /*ddd0*/  BSYNC.RECONVERGENT B0 ;  /* 0x0000000000007941 */ /* 0x000fea0003800200 */
.L_x_14816:
        /* <DEDUP_REMOVED lines=14> */
.L_x_14819:
[----:B------:R-:W-:Y:S05]  /*dec0*/  BSYNC.RECONVERGENT B0 ;  /* 0x0000000000007941 */ /* 0x000fea0003800200 */
.L_x_14818:
        /* <DEDUP_REMOVED lines=16> */
.L_x_14821:
[----:B------:R-:W-:Y:S05]  /*dfd0*/  BSYNC.RECONVERGENT B0 ;  /* 0x0000000000007941 */ /* 0x000fea0003800200 */
.L_x_14820:
        /* <DEDUP_REMOVED lines=16> */
.L_x_14823:
[----:B------:R-:W-:Y:S05]  /*e0e0*/  BSYNC.RECONVERGENT B0 ;  /* 0x0000000000007941 */ /* 0x000fea0003800200 */
.L_x_14822:
        /* <DEDUP_REMOVED lines=39> */
.L_x_14825:
[----:B------:R2:W-:Y:S04]  /*e360*/  STS.128 [R106+0x8000], RZ ;  /* 0x008000ff6a007388 */ /* 0x0005e80000000c00 */
[----:B------:R2:W-:Y:S02]  /*e370*/  STS.128 [R106+0xa000], RZ ;  /* 0x00a000ff6a007388 */ /* 0x0005e40000000c00 */
.L_x_14826:
[----:B------:R-:W-:Y:S05]  /*e380*/  BSYNC.RECONVERGENT B0 ;  /* 0x0000000000007941 */ /* 0x000fea0003800200 */
.L_x_14824:
        /* <DEDUP_REMOVED lines=21> */
.L_x_14828:
[----:B------:R-:W-:Y:S05]  /*e4e0*/  BSYNC.RECONVERGENT B0 ;  /* 0x0000000000007941 */ /* 0x000fea0003800200 */
.L_x_14827:
        /* <DEDUP_REMOVED lines=18> */
.L_x_14830:
[----:B------:R-:W-:Y:S05]  /*e610*/  BSYNC.RECONVERGENT B0 ;  /* 0x0000000000007941 */ /* 0x000fea0003800200 */
.L_x_14829:
        /* <DEDUP_REMOVED lines=18> */
.L_x_14832:
[----:B------:R-:W-:Y:S05]  /*e740*/  BSYNC.RECONVERGENT B0 ;  /* 0x0000000000007941 */ /* 0x000fea0003800200 */
.L_x_14831:
[----:B------:R-:W2:Y:S01]  /*e750*/  LD.E R63, desc[UR4][R102.64+0x18c] ;  /* 0x00018c04663f7980 */ /* 0x000ea2000c101900 */
[----:B------:R-:W4:Y:S01]  /*e760*/  S2UR UR6, SR_CgaCtaId ;  /* 0x00000000000679c3 */ /* 0x000f220000008800 */
[----:B------:R-:W-:Y:S01]  /*e770*/  LOP3.LUT R3, R66, 0x8, R59, 0x78, !PT ;  /* 0x0000000842037812 */ /* 0x000fe200078e783b */
[----:B------:R-:W-:Y:S01]  /*e780*/  UMOV UR7, 0x400 ;  /* 0x0000040000077882 */ /* 0x000fe20000000000 */
[----:B------:R-:W-:Y:S01]  /*e790*/  SHF.L.U32 R61, R61, 0xa, RZ ;  /* 0x0000000a3d3d7819 */ /* 0x000fe200000006ff */
[----:B------:R-:W0:Y:S01]  /*e7a0*/  LDGDEPBAR ;  /* 0x00000000000079af */ /* 0x000e220000000000 */
[----:B------:R-:W-:Y:S01]  /*e7b0*/  LOP3.LUT R3, R3, 0x38, R62, 0x78, !PT ;  /* 0x0000003803037812 */ /* 0x000fe200078e783e */
[----:B------:R-:W-:Y:S01]  /*e7c0*/  BSSY.RECONVERGENT B1, `(.L_x_14833) ;  /* 0x0000150000017945 */ /* 0x000fe20003800200 */
[----:B------:R-:W-:Y:S02]  /*e7d0*/  LOP3.LUT R4, R61, 0x400, RZ, 0xc0, !PT ;  /* 0x000004003d047812 */ /* 0x000fe400078ec0ff */
[----:B------:R-:W-:-:S02]  /*e7e0*/  IADD3 R139, PT, PT, R0, R7, RZ ;  /* 0x00000007008b7210 */ /* 0x000fc40007ffe0ff */
[----:B------:R-:W-:Y:S02]  /*e7f0*/  LEA R0, R3, R4, 0x1 ;  /* 0x0000000403007211 */ /* 0x000fe400078e08ff */
[----:B------:R-:W-:Y:S02]  /*e800*/  R2P PR, R59, 0x6 ;  /* 0x000000063b007804 */ /* 0x000fe40000000000 */
[----:B------:R-:W-:Y:S02]  /*e810*/  MOV R4, 0x20 ;  /* 0x0000002000047802 */ /* 0x000fe40000000f00 */
[----:B------:R-:W-:Y:S02]  /*e820*/  MOV R6, 0x40 ;  /* 0x0000004000067802 */ /* 0x000fe40000000f00 */
[----:B------:R-:W-:Y:S02]  /*e830*/  SEL R4, R4, 0xffffffe0, !P1 ;  /* 0xffffffe004047807 */ /* 0x000fe40004800000 */
[----:B------:R-:W-:-:S02]  /*e840*/  SEL R6, R6, 0xffffffc0, !P2 ;  /* 0xffffffc006067807 */ /* 0x000fc40005000000 */
[----:B------:R-:W-:Y:S01]  /*e850*/  SHF.R.U32.HI R3, RZ, 0x2, R59 ;  /* 0x00000002ff037819 */ /* 0x000fe2000001163b */
[----:B----4-:R-:W-:Y:S01]  /*e860*/  ULEA UR6, UR6, UR7, 0x18 ;  /* 0x0000000706067291 */ /* 0x010fe2000f8ec0ff */
[----:B------:R-:W-:Y:S02]  /*e870*/  ISETP.GT.AND P0, PT, R105, R148, PT ;  /* 0x000000946900720c */ /* 0x000fe40003f04270 */
[----:B------:R-:W-:Y:S02]  /*e880*/  LOP3.LUT R3, R3, 0x7, RZ, 0xc0, !PT ;  /* 0x0000000703037812 */ /* 0x000fe400078ec0ff */
[----:B-----5:R-:W-:Y:S02]  /*e890*/  IADD3 R163, PT, PT, R14, R60, -R157 ;  /* 0x0000003c0ea37210 */ /* 0x020fe40007ffe89d */
[----:B------:R-:W-:Y:S02]  /*e8a0*/  LEA R139, R139, UR6, 0x1 ;  /* 0x000000068b8b7c11 */ /* 0x000fe4000f8e08ff */
[----:B------:R-:W-:Y:S01]  /*e8b0*/  LDSM.16.M88.4 R32, [R0+UR6+0x4000] ;  /* 0x004000060020783b */ /* 0x000fe20008000200 */
[----:B------:R-:W-:-:S02]  /*e8c0*/  IADD3 R138, PT, PT, R0, UR6, RZ ;  /* 0x00000006008a7c10 */ /* 0x000fc4000fffe0ff */
[CC--:B------:R-:W-:Y:S01]  /*e8d0*/  IADD3 R137, PT, PT, R139.reuse, R4.reuse, RZ ;  /* 0x000000048b897210 */ /* 0x0c0fe20007ffe0ff */
[----:B------:R-:W4:Y:S01]  /*e8e0*/  LDSM.16.M88.4 R80, [R139] ;  /* 0x000000008b50783b */ /* 0x000f220000000200 */
[C---:B------:R-:W-:Y:S01]  /*e8f0*/  IADD3 R134, PT, PT, R138.reuse, R4, RZ ;  /* 0x000000048a867210 */ /* 0x040fe20007ffe0ff */
[----:B------:R-:W-:Y:S01]  /*e900*/  IMAD.IADD R136, R139, 0x1, R6 ;  /* 0x000000018b887824 */ /* 0x000fe200078e0206 */
[----:B------:R-:W-:Y:S01]  /*e910*/  IADD3 R133, PT, PT, R138, R6, RZ ;  /* 0x000000068a857210 */ /* 0x000fe20007ffe0ff */
[----:B------:R-:W-:Y:S01]  /*e920*/  LDSM.16.M88.4 R116, [R137] ;  /* 0x000000008974783b */ /* 0x000fe20000000200 */
[----:B------:R-:W-:Y:S02]  /*e930*/  LOP3.LUT R110, R56, 0x6, RZ, 0xc0, !PT ;  /* 0x00000006386e7812 */ /* 0x000fe400078ec0ff */
[C---:B------:R-:W-:Y:S01]  /*e940*/  IADD3 R135, PT, PT, R4.reuse, R136, RZ ;  /* 0x0000008804877210 */ /* 0x040fe20007ffe0ff */
[----:B-1-3--:R-:W-:Y:S01]  /*e950*/  LDSM.16.M88.4 R8, [R134+0x4000] ;  /* 0x004000008608783b */ /* 0x00afe20000000200 */
[----:B------:R-:W-:-:S03]  /*e960*/  IADD3 R132, PT, PT, R4, R133, RZ ;  /* 0x0000008504847210 */ /* 0x000fc60007ffe0ff */
[----:B------:R-:W1:Y:S04]  /*e970*/  LDSM.16.M88.4 R64, [R0+UR6+0x4800] ;  /* 0x004800060040783b */ /* 0x000e680008000200 */
[----:B------:R-:W-:Y:S04]  /*e980*/  LDSM.16.M88.4 R76, [R136] ;  /* 0x00000000884c783b */ /* 0x000fe80000000200 */
[----:B------:R-:W3:Y:S04]  /*e990*/  LDSM.16.M88.4 R24, [R133+0x4000] ;  /* 0x004000008518783b */ /* 0x000ee80000000200 */
[----:B------:R-:W3:Y:S04]  /*e9a0*/  LDSM.16.M88.4 R128, [R134+0x4800] ;  /* 0x004800008680783b */ /* 0x000ee80000000200 */
[----:B------:R-:W-:Y:S04]  /*e9b0*/  LDSM.16.M88.4 R52, [R135] ;  /* 0x000000008734783b */ /* 0x000fe80000000200 */
[----:B------:R-:W3:Y:S04]  /*e9c0*/  LDSM.16.M88.4 R16, [R132+0x4000] ;  /* 0x004000008410783b */ /* 0x000ee80000000200 */
[----:B------:R-:W3:Y:S01]  /*e9d0*/  LDSM.16.M88.4 R88, [R0+UR6+0x5000] ;  /* 0x005000060058783b */ /* 0x000ee20008000200 */
[C---:B----4-:R-:W-:Y:S03]  /*e9e0*/  HMMA.16816.F32 R20, R80.reuse, R32, RZ ;  /* 0x000000205014723c */ /* 0x050fe600000018ff */
[----:B------:R-:W-:Y:S04]  /*e9f0*/  LDSM.16.M88.4 R124, [R133+0x4800] ;  /* 0x00480000857c783b */ /* 0x000fe80000000200 */
[----:B------:R-:W-:Y:S01]  /*ea00*/  LDSM.16.M88.4 R120, [R0+UR6+0x6000] ;  /* 0x006000060078783b */ /* 0x000fe20008000200 */
[C---:B------:R-:W-:Y:S03]  /*ea10*/  HMMA.16816.F32 R32, R80.reuse, R34, RZ ;  /* 0x000000225020723c */ /* 0x040fe600000018ff */
[----:B------:R-:W-:Y:S04]  /*ea20*/  LDSM.16.M88.4 R40, [R139+0x2000] ;  /* 0x002000008b28783b */ /* 0x000fe80000000200 */
[----:B------:R-:W-:Y:S01]  /*ea30*/  LDSM.16.M88.4 R96, [R134+0x5800] ;  /* 0x005800008660783b */ /* 0x000fe20000000200 */
[----:B-1----:R-:W-:Y:S03]  /*ea40*/  HMMA.16816.F32 R44, R80, R64, RZ ;  /* 0x00000040502c723c */ /* 0x002fe600000018ff */
[----:B------:R-:W-:Y:S04]  /*ea50*/  LDSM.16.M88.4 R112, [R134+0x5000] ;  /* 0x005000008670783b */ /* 0x000fe80000000200 */
[----:B------:R-:W-:Y:S01]  /*ea60*/  LDSM.16.M88.4 R48, [R132+0x4800] ;  /* 0x004800008430783b */ /* 0x000fe20000000200 */
[C---:B------:R-:W-:Y:S03]  /*ea70*/  HMMA.16816.F32 R20, R116.reuse, R8, R20 ;  /* 0x000000087414723c */ /* 0x040fe60000001814 */
[----:B------:R-:W-:Y:S04]  /*ea80*/  LDSM.16.M88.4 R28, [R137+0x2000] ;  /* 0x00200000891c783b */ /* 0x000fe80000000200 */
[----:B------:R-:W-:Y:S01]  /*ea90*/  LDSM.16.M88.4 R68, [R133+0x5800] ;  /* 0x005800008544783b */ /* 0x000fe20000000200 */
[----:B------:R-:W-:Y:S03]  /*eaa0*/  HMMA.16816.F32 R32, R116, R10, R32 ;  /* 0x0000000a7420723c */ /* 0x000fe60000001820 */
[----:B------:R-:W1:Y:S04]  /*eab0*/  LDSM.16.M88.4 R8, [R0+UR6+0x5800] ;  /* 0x005800060008783b */ /* 0x000e680008000200 */
[----:B------:R-:W-:Y:S01]  /*eac0*/  LDSM.16.M88.4 R36, [R0+UR6+0x6800] ;  /* 0x006800060024783b */ /* 0x000fe20008000200 */
[----:B------:R-:W-:Y:S03]  /*ead0*/  HMMA.16816.F32 R64, R80, R66, RZ ;  /* 0x000000425040723c */ /* 0x000fe600000018ff */
[----:B------:R-:W-:Y:S05]  /*eae0*/  LDSM.16.M88.4 R72, [R133+0x5000] ;  /* 0x005000008548783b */ /* 0x000fea0000000200 */
[C---:B---3--:R-:W-:Y:S08]  /*eaf0*/  HMMA.16816.F32 R20, R76.reuse, R24, R20 ;  /* 0x000000184c14723c */ /* 0x048ff00000001814 */
[----:B------:R-:W-:Y:S01]  /*eb00*/  HMMA.16816.F32 R32, R76, R26, R32 ;  /* 0x0000001a4c20723c */ /* 0x000fe20000001820 */
[----:B------:R-:W3:Y:S07]  /*eb10*/  LDSM.16.M88.4 R24, [R134+0x6000] ;  /* 0x006000008618783b */ /* 0x000eee0000000200 */
[----:B------:R-:W-:Y:S08]  /*eb20*/  HMMA.16816.F32 R44, R116, R128, R44 ;  /* 0x00000080742c723c */ /* 0x000ff0000000182c */
[----:B------:R-:W-:Y:S08]  /*eb30*/  HMMA.16816.F32 R20, R52, R16, R20 ;  /* 0x000000103414723c */ /* 0x000ff00000001814 */
        /* <DEDUP_REMOVED lines=8> */
[----:B------:R-:W4:Y:S07]  /*ebc0*/  LDSM.16.M88.4 R128, [R134+0x6800] ;  /* 0x006800008680783b */ /* 0x000f2e0000000200 */
[----:B------:R-:W-:Y:S05]  /*ebd0*/  HMMA.16816.F32 R44, R76, R124, R44 ;  /* 0x0000007c4c2c723c */ /* 0x000fea000000182c */
[----:B------:R-:W-:-:S04]  /*ebe0*/  SHF.R.U32.HI R124, RZ, 0x1, R59 ;  /* 0x00000001ff7c7819 */ /* 0x000fc8000001163b */
[----:B------:R-:W-:Y:S01]  /*ebf0*/  LOP3.LUT R124, R124, 0x1f0, RZ, 0xc0, !PT ;  /* 0x000001f07c7c7812 */ /* 0x000fe200078ec0ff */
[C---:B------:R-:W-:Y:S08]  /*ec00*/  HMMA.16816.F32 R20, R40.reuse, R120, R20 ;  /* 0x000000782814723c */ /* 0x040ff00000001814 */
[----:B------:R-:W-:Y:S08]  /*ec10*/  HMMA.16816.F32 R32, R40, R122, R32 ;  /* 0x0000007a2820723c */ /* 0x000ff00000001820 */
[C---:B------:R-:W-:Y:S08]  /*ec20*/  HMMA.16816.F32 R84, R116.reuse, R96, R84 ;  /* 0x000000607454723c */ /* 0x040ff00000001854 */
[----:B------:R-:W-:Y:S01]  /*ec30*/  HMMA.16816.F32 R80, R116, R98, R80 ;  /* 0x000000627450723c */ /* 0x000fe20000001850 */
[----:B------:R-:W-:Y:S07]  /*ec40*/  LDSM.16.M88.4 R96, [R132+0x5800] ;  /* 0x005800008460783b */ /* 0x000fee0000000200 */
[----:B------:R-:W-:Y:S05]  /*ec50*/  HMMA.16816.F32 R64, R76, R126, R64 ;  /* 0x0000007e4c40723c */ /* 0x000fea0000001840 */
[----:B------:R-:W-:-:S03]  /*ec60*/  IADD3 R126, PT, PT, R57, R110, RZ ;  /* 0x0000006e397e7210 */ /* 0x000fc60007ffe0ff */
[C---:B------:R-:W-:Y:S08]  /*ec70*/  HMMA.16816.F32 R92, R116.reuse, R112, R92 ;  /* 0x00000070745c723c */ /* 0x040ff0000000185c */
[----:B------:R-:W-:Y:S01]  /*ec80*/  HMMA.16816.F32 R88, R116, R114, R88 ;  /* 0x000000727458723c */ /* 0x000fe20000001858 */
[----:B------:R-:W2:Y:S04]  /*ec90*/  LDSM.16.M88.4 R112, [R132+0x5000] ;  /* 0x005000008470783b */ /* 0x000ea80000000200 */
[----:B------:R-:W-:Y:S03]  /*eca0*/  LDSM.16.M88.4 R116, [R135+0x2000] ;  /* 0x002000008774783b */ /* 0x000fe60000000200 */
[----:B------:R-:W-:Y:S08]  /*ecb0*/  HMMA.16816.F32 R44, R52, R48, R44 ;  /* 0x00000030342c723c */ /* 0x000ff0000000182c */
[C---:B---3--:R-:W-:Y:S01]  /*ecc0*/  HMMA.16816.F32 R120, R28.reuse, R24, R20 ;  /* 0x000000181c78723c */ /* 0x048fe20000001814 */
[----:B------:R-:W3:Y:S07]  /*ecd0*/  LDSM.16.M88.4 R20, [R132+0x6000] ;  /* 0x006000008414783b */ /* 0x000eee0000000200 */
[----:B------:R-:W-:Y:S01]  /*ece0*/  HMMA.16816.F32 R32, R28, R26, R32 ;  /* 0x0000001a1c20723c */ /* 0x000fe20000001820 */
[----:B------:R-:W-:Y:S07]  /*ecf0*/  LDSM.16.M88.4 R24, [R0+UR6+0x7000] ;  /* 0x007000060018783b */ /* 0x000fee0008000200 */
[C---:B------:R-:W-:Y:S08]  /*ed00*/  HMMA.16816.F32 R84, R76.reuse, R68, R84 ;  /* 0x000000444c54723c */ /* 0x040ff00000001854 */
[----:B------:R-:W-:Y:S01]  /*ed10*/  HMMA.16816.F32 R80, R76, R70, R80 ;  /* 0x000000464c50723c */ /* 0x000fe20000001850 */
[----:B------:R-:W3:Y:S07]  /*ed20*/  LDSM.16.M88.4 R68, [R133+0x6800] ;  /* 0x006800008544783b */ /* 0x000eee0000000200 */
[----:B------:R-:W-:Y:S01]  /*ed30*/  HMMA.16816.F32 R64, R52, R50, R64 ;  /* 0x000000323440723c */ /* 0x000fe20000001840 */
[----:B------:R-:W-:Y:S07]  /*ed40*/  LDSM.16.M88.4 R48, [R132+0x7000] ;  /* 0x007000008430783b */ /* 0x000fee0000000200 */
[----:B------:R-:W-:Y:S08]  /*ed50*/  HMMA.16816.F32 R44, R40, R36, R44 ;  /* 0x00000024282c723c */ /* 0x000ff0000000182c */
[C---:B------:R-:W-:Y:S08]  /*ed60*/  HMMA.16816.F32 R92, R76.reuse, R72, R92 ;  /* 0x000000484c5c723c */ /* 0x040ff0000000185c */
[----:B------:R-:W-:Y:S01]  /*ed70*/  HMMA.16816.F32 R88, R76, R74, R88 ;  /* 0x0000004a4c58723c */ /* 0x000fe20000001858 */
[----:B------:R-:W3:Y:S02]  /*ed80*/  LDSM.16.M88.4 R72, [R0+UR6+0x7800] ;  /* 0x007800060048783b */ /* 0x000ee40008000200 */
[----:B------:R-:W-:-:S05]  /*ed90*/  IADD3 R79, PT, PT, R124, R3, RZ ;  /* 0x000000037c4f7210 */ /* 0x000fca0007ffe0ff */
[----:B------:R-:W-:Y:S01]  /*eda0*/  IMAD.IADD R164, R156, 0x1, R79 ;  /* 0x000000019ca47824 */ /* 0x000fe200078e024f */
[----:B-1----:R-:W-:Y:S05]  /*edb0*/  HMMA.16816.F32 R32, R16, R10, R32 ;  /* 0x0000000a1020723c */ /* 0x002fea0000001820 */
[----:B------:R-:W-:-:S03]  /*edc0*/  IADD3 R163, PT, PT, R164, R163, RZ ;  /* 0x000000a3a4a37210 */ /* 0x000fc60007ffe0ff */
[----:B------:R-:W-:Y:S01]  /*edd0*/  HMMA.16816.F32 R64, R40, R38, R64 ;  /* 0x000000262840723c */ /* 0x000fe20000001840 */
[----:B------:R-:W1:Y:S04]  /*ede0*/  LDSM.16.M88.4 R36, [R132+0x6800] ;  /* 0x006800008424783b */ /* 0x000e680000000200 */
[C-C-:B------:R-:W-:Y:S02]  /*edf0*/  VIADDMNMX R165, R163.reuse, 0x1, R60.reuse, PT ;  /* 0x00000001a3a57846 */ /* 0x140fe4000380013c */
[----:B------:R-:W-:Y:S01]  /*ee00*/  VIADDMNMX R163, R163, 0x9, R60, PT ;  /* 0x00000009a3a37846 */ /* 0x000fe2000380013c */
[----:B----4-:R-:W-:Y:S08]  /*ee10*/  HMMA.16816.F32 R44, R28, R128, R44 ;  /* 0x000000801c2c723c */ /* 0x010ff0000000182c */
[C---:B--2---:R-:W-:Y:S08]  /*ee20*/  HMMA.16816.F32 R92, R52.reuse, R112, R92 ;  /* 0x00000070345c723c */ /* 0x044ff0000000185c */
[----:B------:R-:W-:Y:S08]  /*ee30*/  HMMA.16816.F32 R88, R52, R114, R88 ;  /* 0x000000723458723c */ /* 0x000ff00000001858 */
[----:B---3--:R-:W-:Y:S08]  /*ee40*/  HMMA.16816.F32 R32, R116, R22, R32 ;  /* 0x000000167420723c */ /* 0x008ff00000001820 */
[----:B------:R-:W-:Y:S01]  /*ee50*/  HMMA.16816.F32 R120, R16, R8, R120 ;  /* 0x000000081078723c */ /* 0x000fe20000001878 */
[----:B------:R-:W2:Y:S07]  /*ee60*/  LDSM.16.M88.4 R8, [R134+0x7000] ;  /* 0x007000008608783b */ /* 0x000eae0000000200 */
[----:B------:R-:W-:Y:S05]  /*ee70*/  HMMA.16816.F32 R84, R52, R96, R84 ;  /* 0x000000603454723c */ /* 0x000fea0000001854 */
[-C--:B------:R-:W-:Y:S01]  /*ee80*/  FMUL.FTZ R32, R32, R63.reuse ;  /* 0x0000003f20207220 */ /* 0x080fe20000410000 */
[----:B------:R-:W-:-:S02]  /*ee90*/  FMUL.FTZ R33, R33, R63 ;  /* 0x0000003f21217220 */ /* 0x000fc40000410000 */
        /* <DEDUP_REMOVED lines=10> */
[----:B------:R-:W-:Y:S05]  /*ef40*/  HMMA.16816.F32 R64, R16, R70, R64 ;  /* 0x000000461040723c */ /* 0x000fea0000001840 */
[----:B------:R-:W-:-:S06]  /*ef50*/  FMUL.FTZ R71, R34, R63 ;  /* 0x0000003f22477220 */ /* 0x000fcc0000410000 */
[----:B------:R-:W2:Y:S01]  /*ef60*/  MUFU.TANH R71, R71 ;  /* 0x0000004700477308 */ /* 0x000ea20000002400 */
[----:B------:R-:W-:Y:S05]  /*ef70*/  HMMA.16816.F32 R80, R40, R74, R80 ;  /* 0x0000004a2850723c */ /* 0x000fea0000001850 */
[-C--:B------:R-:W-:Y:S02]  /*ef80*/  FMUL.FTZ R41, R35, R63.reuse ;  /* 0x0000003f23297220 */ /* 0x080fe40000410000 */
[----:B-1----:R-:W-:Y:S01]  /*ef90*/  LDSM.16.M88.4 R32, [R133+0x7800] ;  /* 0x007800008520783b */ /* 0x002fe20000000200 */
[----:B------:R-:W-:-:S03]  /*efa0*/  FMUL.FTZ R43, R46, R63 ;  /* 0x0000003f2e2b7220 */ /* 0x000fc60000410000 */
[----:B------:R-:W1:Y:S01]  /*efb0*/  MUFU.TANH R41, R41 ;  /* 0x0000002900297308 */ /* 0x000e620000002400 */
[----:B------:R-:W-:Y:S01]  /*efc0*/  HMMA.16816.F32 R120, R116, R20, R120 ;  /* 0x000000147478723c */ /* 0x000fe20000001878 */
[----:B------:R-:W4:Y:S06]  /*efd0*/  LDSM.16.M88.4 R20, [R133+0x7000] ;  /* 0x007000008514783b */ /* 0x000f2c0000000200 */
[----:B------:R-:W1:Y:S01]  /*efe0*/  MUFU.TANH R43, R43 ;  /* 0x0000002b002b7308 */ /* 0x000e620000002400 */
[C---:B--2---:R-:W-:Y:S08]  /*eff0*/  HMMA.16816.F32 R92, R28.reuse, R8, R92 ;  /* 0x000000081c5c723c */ /* 0x044ff0000000185c */
[----:B------:R-:W-:Y:S01]  /*f000*/  HMMA.16816.F32 R88, R28, R10, R88 ;  /* 0x0000000a1c58723c */ /* 0x000fe20000001858 */
[----:B------:R-:W2:Y:S01]  /*f010*/  LDSM.16.M88.4 R8, [R132+0x7800] ;  /* 0x007800008408783b */ /* 0x000ea20000000200 */
[----:B------:R-:W-:-:S04]  /*f020*/  DEPBAR.LE SB0, 0x0 ;  /* 0x000080000000791a */ /* 0x000fc80000000000 */
[-C--:B------:R-:W-:Y:S01]  /*f030*/  FMUL.FTZ R53, R120, R63.reuse ;  /* 0x0000003f78357220 */ /* 0x080fe20000410000 */
[-C--:B------:R-:W-:Y:S01]  /*f040*/  FMUL.FTZ R61, R121, R63.reuse ;  /* 0x0000003f793d7220 */ /* 0x080fe20000410000 */
[C---:B---3--:R-:W-:Y:S05]  /*f050*/  HMMA.16816.F32 R84, R28.reuse, R24, R84 ;  /* 0x000000181c54723c */ /* 0x048fea0000001854 */
[-C--:B------:R-:W-:Y:S01]  /*f060*/  FMUL.FTZ R25, R47, R63.reuse ;  /* 0x0000003f2f197220 */ /* 0x080fe20000410000 */
[-C--:B------:R-:W-:Y:S01]  /*f070*/  FMUL.FTZ R55, R122, R63.reuse ;  /* 0x0000003f7a377220 */ /* 0x080fe20000410000 */
[-C--:B------:R-:W-:Y:S01]  /*f080*/  FMUL.FTZ R69, R123, R63.reuse ;  /* 0x0000003f7b457220 */ /* 0x080fe20000410000 */
[----:B------:R-:W3:Y:S01]  /*f090*/  MUFU.TANH R53, R53 ;  /* 0x0000003500357308 */ /* 0x000ee20000002400 */
[----:B------:R-:W-:Y:S07]  /*f0a0*/  HMMA.16816.F32 R80, R28, R26, R80 ;  /* 0x0000001a1c50723c */ /* 0x000fee0000001850 */
[----:B------:R-:W1:Y:S01]  /*f0b0*/  MUFU.TANH R61, R61 ;  /* 0x0000003d003d7308 */ /* 0x000e620000002400 */
[----:B------:R-:W-:Y:S05]  /*f0c0*/  HMMA.16816.F32 R64, R116, R38, R64 ;  /* 0x000000267440723c */ /* 0x000fea0000001840 */
[----:B------:R-:W-:-:S02]  /*f0d0*/  FMUL.FTZ R39, R45, R63 ;  /* 0x0000003f2d277220 */ /* 0x000fc40000410000 */
[----:B------:R-:W1:Y:S01]  /*f0e0*/  MUFU.TANH R55, R55 ;  /* 0x0000003700377308 */ /* 0x000e620000002400 */
[C---:B----4-:R-:W-:Y:S05]  /*f0f0*/  HMMA.16816.F32 R92, R16.reuse, R20, R92 ;  /* 0x00000014105c723c */ /* 0x050fea000000185c */
[-C--:B------:R-:W-:Y:S02]  /*f100*/  FMUL.FTZ R21, R44, R63.reuse ;  /* 0x0000003f2c157220 */ /* 0x080fe40000410000 */
[----:B------:R-:W4:Y:S01]  /*f110*/  MUFU.TANH R69, R69 ;  /* 0x0000004500457308 */ /* 0x000f220000002400 */
[C---:B------:R-:W-:Y:S03]  /*f120*/  HMMA.16816.F32 R88, R16.reuse, R22, R88 ;  /* 0x000000161058723c */ /* 0x040fe60000001858 */
[-C--:B------:R-:W-:Y:S01]  /*f130*/  FMUL.FTZ R65, R65, R63.reuse ;  /* 0x0000003f41417220 */ /* 0x080fe20000410000 */
[-C--:B------:R-:W-:Y:S01]  /*f140*/  FMUL.FTZ R27, R67, R63.reuse ;  /* 0x0000003f431b7220 */ /* 0x080fe20000410000 */
[-C--:B------:R-:W-:Y:S01]  /*f150*/  FMUL.FTZ R45, R64, R63.reuse ;  /* 0x0000003f402d7220 */ /* 0x080fe20000410000 */
[-C--:B------:R-:W-:Y:S01]  /*f160*/  FMUL.FTZ R47, R66, R63.reuse ;  /* 0x0000003f422f7220 */ /* 0x080fe20000410000 */
[----:B------:R3:W1:Y:S01]  /*f170*/  MUFU.TANH R23, R65 ;  /* 0x0000004100177308 */ /* 0x0006620000002400 */
[C---:B------:R-:W-:Y:S07]  /*f180*/  HMMA.16816.F32 R84, R16.reuse, R32, R84 ;  /* 0x000000201054723c */ /* 0x040fee0000001854 */
[----:B------:R-:W1:Y:S01]  /*f190*/  MUFU.TANH R21, R21 ;  /* 0x0000001500157308 */ /* 0x000e620000002400 */
[----:B------:R-:W-:Y:S07]  /*f1a0*/  HMMA.16816.F32 R80, R16, R34, R80 ;  /* 0x000000221050723c */ /* 0x000fee0000001850 */
[----:B------:R-:W1:Y:S01]  /*f1b0*/  MUFU.TANH R39, R39 ;  /* 0x0000002700277308 */ /* 0x000e620000002400 */
[C---:B------:R-:W-:Y:S07]  /*f1c0*/  HMMA.16816.F32 R92, R116.reuse, R48, R92 ;  /* 0x00000030745c723c */ /* 0x040fee000000185c */
[----:B------:R-:W1:Y:S01]  /*f1d0*/  MUFU.TANH R25, R25 ;  /* 0x0000001900197308 */ /* 0x000e620000002400 */
[C---:B------:R-:W-:Y:S07]  /*f1e0*/  HMMA.16816.F32 R88, R116.reuse, R50, R88 ;  /* 0x000000327458723c */ /* 0x040fee0000001858 */
[----:B------:R-:W1:Y:S01]  /*f1f0*/  MUFU.TANH R45, R45 ;  /* 0x0000002d002d7308 */ /* 0x000e620000002400 */
[C---:B--2---:R-:W-:Y:S03]  /*f200*/  HMMA.16816.F32 R84, R116.reuse, R8, R84 ;  /* 0x000000087454723c */ /* 0x044fe60000001854 */
[-C--:B------:R-:W-:Y:S01]  /*f210*/  FMUL.FTZ R29, R92, R63.reuse ;  /* 0x0000003f5c1d7220 */ /* 0x080fe20000410000 */
[-C--:B------:R-:W-:Y:S01]  /*f220*/  FMUL.FTZ R31, R93, R63.reuse ;  /* 0x0000003f5d1f7220 */ /* 0x080fe20000410000 */
[-C--:B------:R-:W-:Y:S01]  /*f230*/  FMUL.FTZ R33, R94, R63.reuse ;  /* 0x0000003f5e217220 */ /* 0x080fe20000410000 */
[-C--:B------:R-:W-:Y:S01]  /*f240*/  FMUL.FTZ R17, R95, R63.reuse ;  /* 0x0000003f5f117220 */ /* 0x080fe20000410000 */
[----:B------:R-:W2:Y:S01]  /*f250*/  MUFU.TANH R47, R47 ;  /* 0x0000002f002f7308 */ /* 0x000ea20000002400 */
[----:B------:R-:W-:Y:S03]  /*f260*/  HMMA.16816.F32 R80, R116, R10, R80 ;  /* 0x0000000a7450723c */ /* 0x000fe60000001850 */
[-C--:B------:R-:W-:Y:S01]  /*f270*/  FMUL.FTZ R19, R88, R63.reuse ;  /* 0x0000003f58137220 */ /* 0x080fe20000410000 */
[-C--:B------:R-:W-:Y:S01]  /*f280*/  FMUL.FTZ R9, R89, R63.reuse ;  /* 0x0000003f59097220 */ /* 0x080fe20000410000 */
[-C--:B------:R-:W-:Y:S01]  /*f290*/  FMUL.FTZ R49, R90, R63.reuse ;  /* 0x0000003f5a317220 */ /* 0x080fe20000410000 */
[-C--:B------:R-:W-:Y:S01]  /*f2a0*/  FMUL.FTZ R35, R91, R63.reuse ;  /* 0x0000003f5b237220 */ /* 0x080fe20000410000 */
[----:B------:R-:W1:Y:S04]  /*f2b0*/  MUFU.TANH R27, R27 ;  /* 0x0000001b001b7308 */ /* 0x000e680000002400 */
[-C--:B------:R-:W-:Y:S01]  /*f2c0*/  FMUL.FTZ R77, R84, R63.reuse ;  /* 0x0000003f544d7220 */ /* 0x080fe20000410000 */
[-C--:B---3--:R-:W-:Y:S01]  /*f2d0*/  FMUL.FTZ R65, R85, R63.reuse ;  /* 0x0000003f55417220 */ /* 0x088fe20000410000 */
[-C--:B------:R-:W-:Y:S01]  /*f2e0*/  FMUL.FTZ R75, R86, R63.reuse ;  /* 0x0000003f564b7220 */ /* 0x080fe20000410000 */
[-C--:B------:R-:W-:Y:S01]  /*f2f0*/  FMUL.FTZ R67, R87, R63.reuse ;  /* 0x0000003f57437220 */ /* 0x080fe20000410000 */
[----:B------:R-:W3:Y:S04]  /*f300*/  MUFU.TANH R29, R29 ;  /* 0x0000001d001d7308 */ /* 0x000ee80000002400 */
[-C--:B------:R-:W-:Y:S01]  /*f310*/  FMUL.FTZ R51, R80, R63.reuse ;  /* 0x0000003f50337220 */ /* 0x080fe20000410000 */
[-C--:B------:R-:W-:Y:S01]  /*f320*/  FMUL.FTZ R11, R81, R63.reuse ;  /* 0x0000003f510b7220 */ /* 0x080fe20000410000 */
[-C--:B------:R-:W-:Y:S01]  /*f330*/  FMUL.FTZ R59, R82, R63.reuse ;  /* 0x0000003f523b7220 */ /* 0x080fe20000410000 */
[----:B------:R-:W-:Y:S01]  /*f340*/  FMUL.FTZ R83, R83, R63 ;  /* 0x0000003f53537220 */ /* 0x000fe20000410000 */
[----:B------:R-:W-:Y:S01]  /*f350*/  IADD3 R63, PT, PT, R60, -R157, -R15 ;  /* 0x8000009d3c3f7210 */ /* 0x000fe20007ffe80f */
[----:B------:R-:W1:Y:S03]  /*f360*/  MUFU.TANH R31, R31 ;  /* 0x0000001f001f7308 */ /* 0x000e660000002400 */
[----:B------:R-:W-:-:S02]  /*f370*/  IADD3 R164, PT, PT, R164, R63, RZ ;  /* 0x0000003fa4a47210 */ /* 0x000fc40007ffe0ff */
[----:B------:R-:W-:Y:S02]  /*f380*/  IADD3 R63, PT, PT, R104, R79, RZ ;  /* 0x0000004f683f7210 */ /* 0x000fe40007ffe0ff */
[----:B------:R-:W-:Y:S01]  /*f390*/  VIMNMX R166, PT, PT, RZ, R164, !PT ;  /* 0x000000a4ffa67248 */ /* 0x000fe20007fe0100 */
[----:B------:R-:W1:Y:S01]  /*f3a0*/  MUFU.TANH R33, R33 ;  /* 0x0000002100217308 */ /* 0x000e620000002400 */
[----:B------:R-:W-:-:S07]  /*f3b0*/  VIADDMNMX R164, R164, 0x8, RZ, !PT ;  /* 0x00000008a4a47846 */ /* 0x000fce00078001ff */
        /* <DEDUP_REMOVED lines=28> */
.L_x_14836:
        /* <DEDUP_REMOVED lines=60> */
.L_x_14837:
[----:B------:R-:W-:Y:S05]  /*f940*/  BSYNC.RECONVERGENT B0 ;  /* 0x0000000000007941 */ /* 0x000fea0003800200 */
.L_x_14835:
        /* <DEDUP_REMOVED lines=55> */
.L_x_14834:
[----:B------:R-:W-:Y:S05]  /*fcc0*/  BSYNC.RECONVERGENT B1 ;  /* 0x0000000000017941 */ /* 0x000fea0003800200 */
.L_x_14833:
[----:B------:R-:W2:Y:S01]  /*fcd0*/  LD.E R120, desc[UR4][R102.64+0xdc] ;  /* 0x0000dc0466787980 */ /* 0x000ea2000c101900 */
[C---:B------:R-:W-:Y:S02]  /*fce0*/  IMAD.IADD R60, R126.reuse, 0x1, R157 ;  /* 0x000000017e3c7824 */ /* 0x040fe400078e029d */
[C---:B---3--:R-:W-:Y:S02]  /*fcf0*/  VIADD R13, R63.reuse, 0x8 ;  /* 0x000000083f0d7836 */ /* 0x048fe40000000000 */
[C-C-:B------:R-:W-:Y:S01]  /*fd00*/  IMAD.IADD R12, R63.reuse, 0x1, -R60.reuse ;  /* 0x000000013f0c7824 */ /* 0x140fe200078e0a3c */
[--C-:B------:R-:W-:Y:S01]  /*fd10*/  IADD3 R62, PT, PT, R63, -0x1, -R60.reuse ;  /* 0xffffffff3f3e7810 */ /* 0x100fe20007ffe83c */
[C-C-:B------:R-:W-:Y:S01]  /*fd20*/  IMAD.IADD R36, R13.reuse, 0x1, -R60.reuse ;  /* 0x000000010d247824 */ /* 0x140fe200078e0a3c */
[----:B------:R-:W-:Y:S01]  /*fd30*/  IADD3 R57, PT, PT, R13, -0x1, -R60 ;  /* 0xffffffff0d397810 */ /* 0x000fe20007ffe83c */
[----:B------:R-:W-:Y:S01]  /*fd40*/  VIADD R44, R126, 0x1 ;  /* 0x000000017e2c7836 */ /* 0x000fe20000000000 */
[----:B------:R-:W-:-:S02]  /*fd50*/  IABS R62, R62 ;  /* 0x0000003e003e7213 */ /* 0x000fc40000000000 */
        /* <DEDUP_REMOVED lines=24> */
[--C-:B------:R-:W-:Y:S02]  /*fee0*/  IADD3 R0, PT, PT, R63, -0x39, -R60.reuse ;  /* 0xffffffc73f007810 */ /* 0x100fe40007ffe83c */
[----:B------:R-:W-:Y:S01]  /*fef0*/  IADD3 R13, PT, PT, R13, -0x39, -R60 ;  /* 0xffffffc70d0d7810 */ /* 0x000fe20007ffe83c */
[----:B------:R-:W-:Y:S01]  /*ff00*/  VIADD R60, R12, 0xfffffff8 ;  /* 0xfffffff80c3c7836 */ /* 0x000fe20000000000 */
[----:B------:R-:W-:Y:S02]  /*ff10*/  I2FP.F32.S32 R62, R62 ;  /* 0x0000003e003e7245 */ /* 0x000fe40000201400 */
[----:B------:R-:W-:Y:S02]  /*ff20*/  ISETP.GE.AND P5, PT, R44, R166, PT ;  /* 0x000000a62c00720c */ /* 0x000fe40003fa6270 */
[----:B------:R-:W-:Y:S01]  /*ff30*/  IABS R60, R60 ;  /* 0x0000003c003c7213 */ /* 0x000fe20000000000 */
[----:B-1----:R-:W-:Y:S01]  /*ff40*/  FFMA.FTZ R61, -R162, R62, R61 ;  /* 0x0000003ea23d7223 */ /* 0x002fe2000001013d */
[----:B------:R-:W-:-:S02]  /*ff50*/  ISETP.GE.AND P0, PT, R44, R165, PT ;  /* 0x000000a52c00720c */ /* 0x000fc40003f06270 */
[----:B------:R-:W-:Y:S02]  /*ff60*/  I2FP.F32.S32 R62, R60 ;  /* 0x0000003c003e7245 */ /* 0x000fe40000201400 */
[----:B------:R-:W-:Y:S02]  /*ff70*/  IABS R57, R57 ;  /* 0x0000003900397213 */ /* 0x000fe40000000000 */
[----:B------:R-:W-:Y:S02]  /*ff80*/  FSEL R60, R61, -INF , P5 ;  /* 0xff8000003d3c7808 */ /* 0x000fe40002800000 */
[----:B------:R-:W-:Y:S02]  /*ff90*/  IABS R42, R42 ;  /* 0x0000002a002a7213 */ /* 0x000fe40000000000 */
[C---:B------:R-:W-:Y:S02]  /*ffa0*/  ISETP.GE.AND P1, PT, R44.reuse, R164, PT ;  /* 0x000000a42c00720c */ /* 0x040fe40003f26270 */
[----:B------:R-:W-:Y:S01]  /*ffb0*/  ISETP.GE.AND P3, PT, R44, R163, PT ;  /* 0x000000a32c00720c */ /* 0x000fe20003f66270 */
[----:B------:R-:W-:Y:S01]  /*ffc0*/  VIADD R44, R126, 0x8 ;  /* 0x000000087e2c7836 */ /* 0x000fe20000000000 */
[----:B------:R-:W-:-:S02]  /*ffd0*/  IABS R61, R12 ;  /* 0x0000000c003d7213 */ /* 0x000fc40000000000 */
[----:B------:R-:W-:Y:S02]  /*ffe0*/  I2FP.F32.S32 R57, R57 ;  /* 0x0000003900397245 */ /* 0x000fe40000201400 */
[----:B------:R-:W-:Y:S01]  /*fff0*/  FSEL R12, R60, -INF , !P0 ;  /* 0xff8000003c0c7808 */ /* 0x000fe20004000000 */
[----:B------:R-:W-:Y:S01]  /*10000*/  IMAD.MOV.U32 R60, RZ, RZ, R42 ;  /* 0x000000ffff3c7224 */ /* 0x000fe200078e002a */
[----:B------:R-:W-:Y:S01]  /*10010*/  IABS R2, R2 ;  /* 0x0000000200027213 */ /* 0x000fe20000000000 */
[----:B------:R-:W-:Y:S01]  /*10020*/  FFMA.FTZ R69, -R162, R57, R69 ;  /* 0x00000039a2457223 */ /* 0x000fe20000010145 */
[----:B------:R-:W-:Y:S01]  /*10030*/  ISETP.GE.AND P4, PT, R44, R166, PT ;  /* 0x000000a62c00720c */ /* 0x000fe20003f86270 */
[----:B------:R-:W-:Y:S01]  /*10040*/  VIADD R57, R126, 0x9 ;  /* 0x000000097e397836 */ /* 0x000fe20000000000 */
[C---:B------:R-:W-:Y:S02]  /*10050*/  ISETP.GE.AND P6, PT, R44.reuse, R165, PT ;  /* 0x000000a52c00720c */ /* 0x040fe40003fc6270 */
[----:B------:R-:W-:-:S02]  /*10060*/  ISETP.GE.AND P2, PT, R44, R164, PT ;  /* 0x000000a42c00720c */ /* 0x000fc40003f46270 */
[----:B------:R-:W-:Y:S01]  /*10070*/  ISETP.GE.AND P5, PT, R44, R163, PT ;  /* 0x000000a32c00720c */ /* 0x000fe20003fa6270 */
[C---:B------:R-:W-:Y:S01]  /*10080*/  FFMA.FTZ R44, -R162.reuse, R62, R73 ;  /* 0x0000003ea22c7223 */ /* 0x040fe20000010149 */
[----:B------:R-:W-:Y:S01]  /*10090*/  I2FP.F32.S32 R42, R61 ;  /* 0x0000003d002a7245 */ /* 0x000fe20000201400 */
[----:B------:R-:W-:Y:S01]  /*100a0*/  IMAD.MOV.U32 R62, RZ, RZ, R2 ;  /* 0x000000ffff3e7224 */ /* 0x000fe200078e0002 */
[----:B------:R-:W-:Y:S02]  /*100b0*/  I2FP.F32.S32 R60, R60 ;  /* 0x0000003c003c7245 */ /* 0x000fe40000201400 */
[----:B------:R-:W-:Y:S01]  /*100c0*/  FSEL R69, R69, -INF , P1 ;  /* 0xff80000045457808 */ /* 0x000fe20000800000 */
[C---:B------:R-:W-:Y:S01]  /*100d0*/  FFMA.FTZ R71, -R162.reuse, R42, R71 ;  /* 0x0000002aa2477223 */ /* 0x040fe20000010147 */
[----:B------:R-:W-:Y:S01]  /*100e0*/  ISETP.GE.AND P0, PT, R57, R166, PT ;  /* 0x000000a63900720c */ /* 0x000fe20003f06270 */
[----:B------:R-:W-:Y:S01]  /*100f0*/  FFMA.FTZ R37, -R162, R60, R37 ;  /* 0x0000003ca2257223 */ /* 0x000fe20000010125 */
[----:B------:R-:W-:-:S02]  /*10100*/  I2FP.F32.S32 R62, R62 ;  /* 0x0000003e003e7245 */ /* 0x000fc40000201400 */
[----:B------:R-:W-:Y:S02]  /*10110*/  FSEL R2, R69, -INF , !P3 ;  /* 0xff80000045027808 */ /* 0x000fe40005800000 */
[----:B------:R-:W-:Y:S02]  /*10120*/  FSEL R44, R44, -INF , P4 ;  /* 0xff8000002c2c7808 */ /* 0x000fe40002000000 */
[C---:B------:R-:W-:Y:S02]  /*10130*/  ISETP.GE.AND P1, PT, R57.reuse, R165, PT ;  /* 0x000000a53900720c */ /* 0x040fe40003f26270 */
[C---:B------:R-:W-:Y:S02]  /*10140*/  ISETP.GE.AND P3, PT, R57.reuse, R164, PT ;  /* 0x000000a43900720c */ /* 0x040fe40003f66270 */
[----:B------:R-:W-:Y:S01]  /*10150*/  ISETP.GE.AND P4, PT, R57, R163, PT ;  /* 0x000000a33900720c */ /* 0x000fe20003f86270 */
[----:B------:R-:W-:Y:S01]  /*10160*/  VIADD R57, R126, 0x10 ;  /* 0x000000107e397836 */ /* 0x000fe20000000000 */
[----:B------:R-:W-:Y:S01]  /*10170*/  IABS R10, R10 ;  /* 0x0000000a000a7213 */ /* 0x000fe20000000000 */
[----:B------:R-:W-:Y:S01]  /*10180*/  FFMA.FTZ R41, -R162, R62, R41 ;  /* 0x0000003ea2297223 */ /* 0x000fe20000010129 */
[----:B------:R-:W-:-:S02]  /*10190*/  FSEL R71, R71, -INF , P2 ;  /* 0xff80000047477808 */ /* 0x000fc40001000000 */
[----:B------:R-:W-:Y:S02]  /*101a0*/  FSEL R37, R37, -INF , P0 ;  /* 0xff80000025257808 */ /* 0x000fe40000000000 */
[----:B------:R-:W-:Y:S02]  /*101b0*/  IABS R60, R30 ;  /* 0x0000001e003c7213 */ /* 0x000fe40000000000 */
[----:B------:R-:W-:Y:S02]  /*101c0*/  I2FP.F32.S32 R62, R10 ;  /* 0x0000000a003e7245 */ /* 0x000fe40000201400 */
[----:B------:R-:W-:Y:S02]  /*101d0*/  FSEL R30, R71, -INF , !P5 ;  /* 0xff800000471e7808 */ /* 0x000fe40006800000 */
[----:B------:R-:W-:Y:S02]  /*101e0*/  FSEL R10, R37, -INF , !P1 ;  /* 0xff800000250a7808 */ /* 0x000fe40004800000 */
[----:B------:R-:W-:-:S02]  /*101f0*/  ISETP.GE.AND P2, PT, R57, R166, PT ;  /* 0x000000a63900720c */ /* 0x000fc40003f46270 */
[C---:B------:R-:W-:Y:S02]  /*10200*/  ISETP.GE.AND P5, PT, R57.reuse, R165, PT ;  /* 0x000000a53900720c */ /* 0x040fe40003fa6270 */
[C---:B------:R-:W-:Y:S02]  /*10210*/  ISETP.GE.AND P0, PT, R57.reuse, R164, PT ;  /* 0x000000a43900720c */ /* 0x040fe40003f06270 */
[----:B------:R-:W-:Y:S02]  /*10220*/  ISETP.GE.AND P1, PT, R57, R163, PT ;  /* 0x000000a33900720c */ /* 0x000fe40003f26270 */
[----:B------:R-:W-:Y:S02]  /*10230*/  I2FP.F32.S32 R60, R60 ;  /* 0x0000003c003c7245 */ /* 0x000fe40000201400 */
[----:B------:R-:W-:Y:S02]  /*10240*/  FSEL R57, R41, -INF , P3 ;  /* 0xff80000029397808 */ /* 0x000fe40001800000 */
[----:B------:R-:W-:Y:S01]  /*10250*/  IABS R41, R28 ;  /* 0x0000001c00297213 */ /* 0x000fe20000000000 */
[----:B------:R-:W-:Y:S01]  /*10260*/  FFMA.FTZ R21, -R162, R60, R21 ;  /* 0x0000003ca2157223 */ /* 0x000fe20000010115 */
[----:B------:R-:W-:Y:S01]  /*10270*/  VIADD R37, R126, 0x11 ;  /* 0x000000117e257836 */ /* 0x000fe20000000000 */
[----:B------:R-:W-:-:S02]  /*10280*/  IABS R8, R8 ;  /* 0x0000000800087213 */ /* 0x000fc40000000000 */
[----:B------:R-:W-:Y:S02]  /*10290*/  I2FP.F32.S32 R41, R41 ;  /* 0x0000002900297245 */ /* 0x000fe40000201400 */
[----:B------:R-:W-:Y:S02]  /*102a0*/  FSEL R21, R21, -INF , P2 ;  /* 0xff80000015157808 */ /* 0x000fe40001000000 */
[----:B------:R-:W-:Y:S01]  /*102b0*/  I2FP.F32.S32 R60, R8 ;  /* 0x00000008003c7245 */ /* 0x000fe20000201400 */
[C---:B------:R-:W-:Y:S01]  /*102c0*/  FFMA.FTZ R39, -R162.reuse, R41, R39 ;  /* 0x00000029a2277223 */ /* 0x040fe20000010127 */
[----:B------:R-:W-:Y:S01]  /*102d0*/  ISETP.GE.AND P3, PT, R37, R166, PT ;  /* 0x000000a62500720c */ /* 0x000fe20003f66270 */
[C---:B------:R-:W-:Y:S01]  /*102e0*/  FFMA.FTZ R43, -R162.reuse, R62, R43 ;  /* 0x0000003ea22b7223 */ /* 0x040fe2000001012b */
[----:B------:R-:W-:Y:S01]  /*102f0*/  FSEL R28, R57, -INF , !P4 ;  /* 0xff800000391c7808 */ /* 0x000fe20006000000 */
[----:B------:R-:W-:Y:S01]  /*10300*/  FFMA.FTZ R25, -R162, R60, R25 ;  /* 0x0000003ca2197223 */ /* 0x000fe20000010119 */
[----:B------:R-:W-:-:S02]  /*10310*/  FSEL R8, R21, -INF , !P5 ;  /* 0xff80000015087808 */ /* 0x000fc40006800000 */
[----:B------:R-:W-:Y:S02]  /*10320*/  IABS R20, R20 ;  /* 0x0000001400147213 */ /* 0x000fe40000000000 */
[C---:B------:R-:W-:Y:S02]  /*10330*/  ISETP.GE.AND P4, PT, R37.reuse, R165, PT ;  /* 0x000000a52500720c */ /* 0x040fe40003f86270 */
[C---:B------:R-:W-:Y:S02]  /*10340*/  ISETP.GE.AND P2, PT, R37.reuse, R164, PT ;  /* 0x000000a42500720c */ /* 0x040fe40003f46270 */
[----:B------:R-:W-:Y:S02]  /*10350*/  ISETP.GE.AND P5, PT, R37, R163, PT ;  /* 0x000000a32500720c */ /* 0x000fe40003fa6270 */
[----:B------:R-:W-:Y:S02]  /*10360*/  FSEL R39, R39, -INF , P3 ;  /* 0xff80000027277808 */ /* 0x000fe40001800000 */
[----:B------:R-:W-:-:S02]  /*10370*/  IABS R37, R26 ;  /* 0x0000001a00257213 */ /* 0x000fc40000000000 */
[----:B------:R-:W-:Y:S01]  /*10380*/  I2FP.F32.S32 R60, R20 ;  /* 0x00000014003c7245 */ /* 0x000fe20000201400 */
[----:B------:R-:W-:Y:S01]  /*10390*/  VIADD R21, R126, 0x18 ;  /* 0x000000187e157836 */ /* 0x000fe20000000000 */
[----:B------:R-:W-:Y:S02]  /*103a0*/  FSEL R20, R39, -INF , !P4 ;  /* 0xff80000027147808 */ /* 0x000fe40006000000 */
[----:B------:R-:W-:Y:S02]  /*103b0*/  FSEL R43, R43, -INF , P0 ;  /* 0xff8000002b2b7808 */ /* 0x000fe40000000000 */
[----:B------:R-:W-:Y:S02]  /*103c0*/  I2FP.F32.S32 R37, R37 ;  /* 0x0000002500257245 */ /* 0x000fe40000201400 */
[----:B------:R-:W-:Y:S02]  /*103d0*/  FSEL R39, R25, -INF , P2 ;  /* 0xff80000019277808 */ /* 0x000fe40001000000 */
[----:B------:R-:W-:Y:S01]  /*103e0*/  IABS R25, R24 ;  /* 0x0000001800197213 */ /* 0x000fe20000000000 */
[----:B------:R-:W-:Y:S01]  /*103f0*/  FFMA.FTZ R37, -R162, R37, R45 ;  /* 0x00000025a2257223 */ /* 0x000fe2000001012d */
[----:B------:R-:W-:-:S02]  /*10400*/  FSEL R26, R43, -INF , !P1 ;  /* 0xff8000002b1a7808 */ /* 0x000fc40004800000 */
[C---:B------:R-:W-:Y:S02]  /*10410*/  ISETP.GE.AND P0, PT, R21.reuse, R166, PT ;  /* 0x000000a61500720c */ /* 0x040fe40003f06270 */
        /* <DEDUP_REMOVED lines=8> */
[----:B------:R-:W-:Y:S01]  /*104a0*/  ISETP.GE.AND P2, PT, R21, R166, PT ;  /* 0x000000a61500720c */ /* 0x000fe20003f46270 */
[----:B------:R-:W-:Y:S01]  /*104b0*/  FFMA.FTZ R47, -R162, R60, R47 ;  /* 0x0000003ca22f7223 */ /* 0x000fe2000001012f */
[----:B------:R-:W-:Y:S02]  /*104c0*/  IABS R16, R16 ;  /* 0x0000001000107213 */ /* 0x000fe40000000000 */
[----:B------:R-:W-:Y:S02]  /*104d0*/  I2FP.F32.S32 R60, R18 ;  /* 0x00000012003c7245 */ /* 0x000fe40000201400 */
[----:B------:R-:W-:Y:S02]  /*104e0*/  FSEL R18, R37, -INF , !P1 ;  /* 0xff80000025127808 */ /* 0x000fe40004800000 */
[----:B------:R-:W-:-:S02]  /*104f0*/  FSEL R24, R39, -INF , !P5 ;  /* 0xff80000027187808 */ /* 0x000fc40006800000 */
[----:B------:R-:W-:Y:S02]  /*10500*/  FSEL R37, R23, -INF , P2 ;  /* 0xff80000017257808 */ /* 0x000fe40001000000 */
[C---:B------:R-:W-:Y:S02]  /*10510*/  ISETP.GE.AND P5, PT, R21.reuse, R165, PT ;  /* 0x000000a51500720c */ /* 0x040fe40003fa6270 */
[C---:B------:R-:W-:Y:S02]  /*10520*/  ISETP.GE.AND P0, PT, R21.reuse, R164, PT ;  /* 0x000000a41500720c */ /* 0x040fe40003f06270 */
[----:B------:R-:W-:Y:S01]  /*10530*/  ISETP.GE.AND P1, PT, R21, R163, PT ;  /* 0x000000a31500720c */ /* 0x000fe20003f26270 */
[----:B------:R-:W-:Y:S01]  /*10540*/  VIADD R21, R126, 0x20 ;  /* 0x000000207e157836 */ /* 0x000fe20000000000 */
[----:B------:R-:W-:Y:S02]  /*10550*/  I2FP.F32.S32 R23, R16 ;  /* 0x0000001000177245 */ /* 0x000fe40000201400 */
[----:B------:R-:W-:-:S02]  /*10560*/  FSEL R47, R47, -INF , P3 ;  /* 0xff8000002f2f7808 */ /* 0x000fc40001800000 */
[----:B------:R-:W-:Y:S02]  /*10570*/  IABS R25, R14 ;  /* 0x0000000e00197213 */ /* 0x000fe40000000000 */
[----:B------:R-:W-:Y:S01]  /*10580*/  IABS R56, R56 ;  /* 0x0000003800387213 */ /* 0x000fe20000000000 */
[C---:B------:R-:W-:Y:S01]  /*10590*/  FFMA.FTZ R27, -R162.reuse, R60, R27 ;  /* 0x0000003ca21b7223 */ /* 0x040fe2000001011b */
[----:B------:R-:W-:Y:S01]  /*105a0*/  FSEL R14, R47, -INF , !P4 ;  /* 0xff8000002f0e7808 */ /* 0x000fe20006000000 */
[----:B------:R-:W-:Y:S01]  /*105b0*/  FFMA.FTZ R23, -R162, R23, R29 ;  /* 0x00000017a2177223 */ /* 0x000fe2000001011d */
[----:B------:R-:W-:Y:S02]  /*105c0*/  FSEL R16, R37, -INF , !P5 ;  /* 0xff80000025107808 */ /* 0x000fe40006800000 */
[C---:B------:R-:W-:Y:S02]  /*105d0*/  ISETP.GE.AND P3, PT, R21.reuse, R166, PT ;  /* 0x000000a61500720c */ /* 0x040fe40003f66270 */
[----:B------:R-:W-:-:S02]  /*105e0*/  ISETP.GE.AND P4, PT, R21, R165, PT ;  /* 0x000000a51500720c */ /* 0x000fc40003f86270 */
[C---:B------:R-:W-:Y:S02]  /*105f0*/  ISETP.GE.AND P2, PT, R21.reuse, R164, PT ;  /* 0x000000a41500720c */ /* 0x040fe40003f46270 */
[----:B------:R-:W-:Y:S02]  /*10600*/  I2FP.F32.S32 R60, R25 ;  /* 0x00000019003c7245 */ /* 0x000fe40000201400 */
[----:B------:R-:W-:Y:S01]  /*10610*/  ISETP.GE.AND P5, PT, R21, R163, PT ;  /* 0x000000a31500720c */ /* 0x000fe20003fa6270 */
[----:B------:R-:W-:Y:S01]  /*10620*/  VIADD R21, R126, 0x21 ;  /* 0x000000217e157836 */ /* 0x000fe20000000000 */
[----:B------:R-:W-:Y:S01]  /*10630*/  I2FP.F32.S32 R56, R56 ;  /* 0x0000003800387245 */ /* 0x000fe20000201400 */
[C---:B------:R-:W-:Y:S01]  /*10640*/  FFMA.FTZ R33, -R162.reuse, R60, R33 ;  /* 0x0000003ca2217223 */ /* 0x040fe20000010121 */
[----:B------:R-:W-:Y:S02]  /*10650*/  FSEL R27, R27, -INF , P0 ;  /* 0xff8000001b1b7808 */ /* 0x000fe40000000000 */
[----:B------:R-:W-:Y:S01]  /*10660*/  FSEL R23, R23, -INF , P3 ;  /* 0xff80000017177808 */ /* 0x000fe20001800000 */
[----:B------:R-:W-:Y:S01]  /*10670*/  FFMA.FTZ R31, -R162, R56, R31 ;  /* 0x00000038a21f7223 */ /* 0x000fe2000001011f */
[----:B------:R-:W-:-:S02]  /*10680*/  ISETP.GE.AND P0, PT, R21, R166, PT ;  /* 0x000000a61500720c */ /* 0x000fc40003f06270 */
[----:B------:R-:W-:Y:S02]  /*10690*/  IABS R54, R54 ;  /* 0x0000003600367213 */ /* 0x000fe40000000000 */
[----:B------:R-:W-:Y:S02]  /*106a0*/  IABS R25, R22 ;  /* 0x0000001600197213 */ /* 0x000fe40000000000 */
[----:B------:R-:W-:Y:S02]  /*106b0*/  FSEL R22, R27, -INF , !P1 ;  /* 0xff8000001b167808 */ /* 0x000fe40004800000 */
[----:B------:R-:W-:Y:S02]  /*106c0*/  FSEL R176, R23, -INF , !P4 ;  /* 0xff80000017b07808 */ /* 0x000fe40006000000 */
[C---:B------:R-:W-:Y:S02]  /*106d0*/  ISETP.GE.AND P1, PT, R21.reuse, R165, PT ;  /* 0x000000a51500720c */ /* 0x040fe40003f26270 */
[----:B------:R-:W-:-:S02]  /*106e0*/  ISETP.GE.AND P3, PT, R21, R164, PT ;  /* 0x000000a41500720c */ /* 0x000fc40003f66270 */
[----:B------:R-:W-:Y:S01]  /*106f0*/  ISETP.GE.AND P4, PT, R21, R163, PT ;  /* 0x000000a31500720c */ /* 0x000fe20003f86270 */
[----:B------:R-:W-:Y:S01]  /*10700*/  VIADD R21, R126, 0x28 ;  /* 0x000000287e157836 */ /* 0x000fe20000000000 */
[----:B------:R-:W-:Y:S02]  /*10710*/  FSEL R33, R33, -INF , P2 ;  /* 0xff80000021217808 */ /* 0x000fe40001000000 */
[----:B------:R-:W-:Y:S02]  /*10720*/  IABS R52, R52 ;  /* 0x0000003400347213 */ /* 0x000fe40000000000 */
[----:B------:R-:W-:Y:S02]  /*10730*/  FSEL R31, R31, -INF , P0 ;  /* 0xff8000001f1f7808 */ /* 0x000fe40000000000 */
[----:B------:R-:W-:Y:S02]  /*10740*/  I2FP.F32.S32 R54, R54 ;  /* 0x0000003600367245 */ /* 0x000fe40000201400 */
[----:B------:R-:W-:-:S02]  /*10750*/  IABS R46, R46 ;  /* 0x0000002e002e7213 */ /* 0x000fc40000000000 */
[----:B------:R-:W-:Y:S01]  /*10760*/  I2FP.F32.S32 R60, R25 ;  /* 0x00000019003c7245 */ /* 0x000fe20000201400 */
[----:B------:R-:W-:Y:S01]  /*10770*/  FFMA.FTZ R19, -R162, R54, R19 ;  /* 0x00000036a2137223 */ /* 0x000fe20000010113 */
[----:B------:R-:W-:Y:S02]  /*10780*/  FSEL R184, R33, -INF , !P5 ;  /* 0xff80000021b87808 */ /* 0x000fe40006800000 */
[----:B------:R-:W-:Y:S02]  /*10790*/  I2FP.F32.S32 R52, R52 ;  /* 0x0000003400347245 */ /* 0x000fe40000201400 */
[----:B------:R-:W-:Y:S02]  /*107a0*/  FSEL R174, R31, -INF , !P1 ;  /* 0xff8000001fae7808 */ /* 0x000fe40004800000 */
[C---:B------:R-:W-:Y:S02]  /*107b0*/  ISETP.GE.AND P2, PT, R21.reuse, R166, PT ;  /* 0x000000a61500720c */ /* 0x040fe40003f46270 */
[----:B------:R-:W-:-:S02]  /*107c0*/  ISETP.GE.AND P5, PT, R21, R165, PT ;  /* 0x000000a51500720c */ /* 0x000fc40003fa6270 */
[C---:B------:R-:W-:Y:S02]  /*107d0*/  ISETP.GE.AND P0, PT, R21.reuse, R164, PT ;  /* 0x000000a41500720c */ /* 0x040fe40003f06270 */
[----:B------:R-:W-:Y:S01]  /*107e0*/  ISETP.GE.AND P1, PT, R21, R163, PT ;  /* 0x000000a31500720c */ /* 0x000fe20003f26270 */
[----:B------:R-:W-:Y:S01]  /*107f0*/  VIADD R21, R126, 0x29 ;  /* 0x000000297e157836 */ /* 0x000fe20000000000 */
[----:B------:R-:W-:Y:S02]  /*10800*/  IABS R50, R50 ;  /* 0x0000003200327213 */ /* 0x000fe40000000000 */
[----:B------:R-:W-:Y:S01]  /*10810*/  I2FP.F32.S32 R46, R46 ;  /* 0x0000002e002e7245 */ /* 0x000fe20000201400 */
[C---:B------:R-:W-:Y:S01]  /*10820*/  FFMA.FTZ R17, -R162.reuse, R60, R17 ;  /* 0x0000003ca2117223 */ /* 0x040fe20000010111 */
[C---:B------:R-:W-:Y:S01]  /*10830*/  FFMA.FTZ R49, -R162.reuse, R52, R49 ;  /* 0x00000034a2317223 */ /* 0x040fe20000010131 */
[----:B------:R-:W-:Y:S02]  /*10840*/  I2FP.F32.S32 R50, R50 ;  /* 0x0000003200327245 */ /* 0x000fe40000201400 */
[----:B------:R-:W-:Y:S01]  /*10850*/  FSEL R172, R19, -INF , P2 ;  /* 0xff80000013ac7808 */ /* 0x000fe20001000000 */
[----:B------:R-:W-:Y:S01]  /*10860*/  FFMA.FTZ R35, -R162, R46, R35 ;  /* 0x0000002ea2237223 */ /* 0x000fe20000010123 */
[----:B------:R-:W-:-:S02]  /*10870*/  IABS R48, R48 ;  /* 0x0000003000307213 */ /* 0x000fc40000000000 */
[----:B------:R-:W-:Y:S02]  /*10880*/  ISETP.GE.AND P2, PT, R21, R164, PT ;  /* 0x000000a41500720c */ /* 0x000fe40003f46270 */
[----:B------:R-:W-:Y:S01]  /*10890*/  IABS R38, R38 ;  /* 0x0000002600267213 */ /* 0x000fe20000000000 */
[----:B------:R-:W-:Y:S01]  /*108a0*/  FFMA.FTZ R50, -R162, R50, R9 ;  /* 0x00000032a2327223 */ /* 0x000fe20000010109 */
[----:B------:R-:W-:Y:S01]  /*108b0*/  FSEL R17, R17, -INF , P3 ;  /* 0xff80000011117808 */ /* 0x000fe20001800000 */
[----:B------:R-:W-:Y:S01]  /*108c0*/  VIADD R9, R126, 0x30 ;  /* 0x000000307e097836 */ /* 0x000fe20000000000 */
[----:B------:R-:W-:Y:S02]  /*108d0*/  FSEL R49, R49, -INF , P0 ;  /* 0xff80000031317808 */ /* 0x000fe40000000000 */
[----:B------:R-:W-:Y:S02]  /*108e0*/  ISETP.GE.AND P3, PT, R21, R166, PT ;  /* 0x000000a61500720c */ /* 0x000fe40003f66270 */
[----:B------:R-:W-:-:S02]  /*108f0*/  I2FP.F32.S32 R48, R48 ;  /* 0x0000003000307245 */ /* 0x000fc40000201400 */
[----:B------:R-:W-:Y:S02]  /*10900*/  ISETP.GE.AND P0, PT, R21, R163, PT ;  /* 0x000000a31500720c */ /* 0x000fe40003f06270 */
[----:B------:R-:W-:Y:S02]  /*10910*/  FSEL R35, R35, -INF , P2 ;  /* 0xff80000023237808 */ /* 0x000fe40001000000 */
[----:B------:R-:W-:Y:S02]  /*10920*/  I2FP.F32.S32 R38, R38 ;  /* 0x0000002600267245 */ /* 0x000fe40000201400 */
[----:B------:R-:W-:Y:S01]  /*10930*/  IABS R40, R40 ;  /* 0x0000002800287213 */ /* 0x000fe20000000000 */
[C---:B------:R-:W-:Y:S01]  /*10940*/  FFMA.FTZ R48, -R162.reuse, R48, R77 ;  /* 0x00000030a2307223 */ /* 0x040fe2000001014d */
[----:B------:R-:W-:Y:S01]  /*10950*/  FSEL R180, R49, -INF , !P1 ;  /* 0xff80000031b47808 */ /* 0x000fe20004800000 */
[----:B------:R-:W-:Y:S01]  /*10960*/  FFMA.FTZ R38, -R162, R38, R75 ;  /* 0x00000026a2267223 */ /* 0x000fe2000001014b */
[----:B------:R-:W-:-:S02]  /*10970*/  FSEL R170, R50, -INF , P3 ;  /* 0xff80000032aa7808 */ /* 0x000fc40001800000 */
[----:B------:R-:W-:Y:S02]  /*10980*/  FSEL R178, R35, -INF , !P0 ;  /* 0xff80000023b27808 */ /* 0x000fe40004000000 */
[C---:B------:R-:W-:Y:S02]  /*10990*/  ISETP.GE.AND P1, PT, R9.reuse, R166, PT ;  /* 0x000000a60900720c */ /* 0x040fe40003f26270 */
[C---:B------:R-:W-:Y:S02]  /*109a0*/  ISETP.GE.AND P3, PT, R9.reuse, R165, PT ;  /* 0x000000a50900720c */ /* 0x040fe40003f66270 */
[C---:B------:R-:W-:Y:S02]  /*109b0*/  ISETP.GE.AND P2, PT, R9.reuse, R164, PT ;  /* 0x000000a40900720c */ /* 0x040fe40003f46270 */
[----:B------:R-:W-:Y:S02]  /*109c0*/  I2FP.F32.S32 R40, R40 ;  /* 0x0000002800287245 */ /* 0x000fe40000201400 */
[----:B------:R-:W-:Y:S01]  /*109d0*/  ISETP.GE.AND P0, PT, R9, R163, PT ;  /* 0x000000a30900720c */ /* 0x000fe20003f06270 */
[----:B------:R-:W-:Y:S01]  /*109e0*/  VIADD R9, R126, 0x31 ;  /* 0x000000317e097836 */ /* 0x000fe20000000000 */
[----:B------:R-:W-:Y:S01]  /*109f0*/  IABS R34, R34 ;  /* 0x0000002200227213 */ /* 0x000fe20000000000 */
[----:B------:R-:W-:Y:S01]  /*10a00*/  FFMA.FTZ R40, -R162, R40, R65 ;  /* 0x00000028a2287223 */ /* 0x000fe20000010141 */
[----:B------:R-:W-:-:S02]  /*10a10*/  FSEL R48, R48, -INF , P1 ;  /* 0xff80000030307808 */ /* 0x000fc40000800000 */
[----:B------:R-:W-:Y:S02]  /*10a20*/  I2FP.F32.S32 R34, R34 ;  /* 0x0000002200227245 */ /* 0x000fe40000201400 */
[----:B------:R-:W-:Y:S02]  /*10a30*/  FSEL R38, R38, -INF , P2 ;  /* 0xff80000026267808 */ /* 0x000fe40001000000 */
[----:B------:R-:W-:Y:S01]  /*10a40*/  ISETP.GE.AND P1, PT, R9, R166, PT ;  /* 0x000000a60900720c */ /* 0x000fe20003f26270 */
[----:B------:R-:W-:Y:S01]  /*10a50*/  FFMA.FTZ R34, -R162, R34, R67 ;  /* 0x00000022a2227223 */ /* 0x000fe20000010143 */
[----:B------:R-:W-:Y:S02]  /*10a60*/  IABS R32, R32 ;  /* 0x0000002000207213 */ /* 0x000fe40000000000 */
[----:B------:R-:W-:Y:S02]  /*10a70*/  IABS R36, R36 ;  /* 0x0000002400247213 */ /* 0x000fe40000000000 */
[----:B------:R-:W-:-:S02]  /*10a80*/  FSEL R168, R38, -INF , !P0 ;  /* 0xff80000026a87808 */ /* 0x000fc40004000000 */
[C---:B------:R-:W-:Y:S02]  /*10a90*/  ISETP.GE.AND P0, PT, R9.reuse, R164, PT ;  /* 0x000000a40900720c */ /* 0x040fe40003f06270 */
[----:B------:R-:W-:Y:S02]  /*10aa0*/  FSEL R123, R40, -INF , P1 ;  /* 0xff800000287b7808 */ /* 0x000fe40000800000 */
[C---:B------:R-:W-:Y:S02]  /*10ab0*/  ISETP.GE.AND P2, PT, R9.reuse, R165, PT ;  /* 0x000000a50900720c */ /* 0x040fe40003f46270 */
[----:B------:R-:W-:Y:S02]  /*10ac0*/  ISETP.GE.AND P1, PT, R9, R163, PT ;  /* 0x000000a30900720c */ /* 0x000fe40003f26270 */
[----:B------:R-:W-:Y:S02]  /*10ad0*/  I2FP.F32.S32 R32, R32 ;  /* 0x0000002000207245 */ /* 0x000fe40000201400 */
[----:B------:R-:W-:Y:S01]  /*10ae0*/  IABS R9, R13 ;  /* 0x0000000d00097213 */ /* 0x000fe20000000000 */
[----:B------:R-:W-:Y:S01]  /*10af0*/  VIADD R13, R126, 0x38 ;  /* 0x000000387e0d7836 */ /* 0x000fe20000000000 */
[----:B------:R-:W-:-:S02]  /*10b00*/  I2FP.F32.S32 R36, R36 ;  /* 0x0000002400247245 */ /* 0x000fc40000201400 */
[----:B------:R-:W-:Y:S01]  /*10b10*/  FSEL R34, R34, -INF , P0 ;  /* 0xff80000022227808 */ /* 0x000fe20000000000 */
[C---:B------:R-:W-:Y:S01]  /*10b20*/  FFMA.FTZ R32, -R162.reuse, R32, R59 ;  /* 0x00000020a2207223 */ /* 0x040fe2000001013b */
[----:B------:R-:W-:Y:S01]  /*10b30*/  ISETP.GE.AND P0, PT, R13, R164, PT ;  /* 0x000000a40d00720c */ /* 0x000fe20003f06270 */
[----:B------:R-:W-:Y:S01]  /*10b40*/  FFMA.FTZ R36, -R162, R36, R55 ;  /* 0x00000024a2247223 */ /* 0x000fe20000010137 */
[----:B------:R-:W-:Y:S02]  /*10b50*/  FSEL R130, R34, -INF , !P1 ;  /* 0xff80000022827808 */ /* 0x000fe40004800000 */
[----:B------:R-:W-:Y:S02]  /*10b60*/  ISETP.GE.AND P1, PT, R126, R164, PT ;  /* 0x000000a47e00720c */ /* 0x000fe40003f26270 */
[----:B------:R-:W-:Y:S02]  /*10b70*/  I2FP.F32.S32 R9, R9 ;  /* 0x0000000900097245 */ /* 0x000fe40000201400 */
[----:B------:R-:W-:-:S02]  /*10b80*/  FSEL R128, R32, -INF , P0 ;  /* 0xff80000020807808 */ /* 0x000fc40000000000 */
[----:B------:R-:W-:Y:S02]  /*10b90*/  ISETP.GE.AND P0, PT, R126, R163, PT ;  /* 0x000000a37e00720c */ /* 0x000fe40003f06270 */
[----:B------:R-:W-:Y:S02]  /*10ba0*/  FSEL R36, R36, -INF , P1 ;  /* 0xff80000024247808 */ /* 0x000fe40000800000 */
[----:B------:R-:W-:Y:S01]  /*10bb0*/  FSEL R182, R17, -INF , !P4 ;  /* 0xff80000011b67808 */ /* 0x000fe20006000000 */
[----:B------:R-:W-:Y:S01]  /*10bc0*/  FFMA.FTZ R17, -R162, R9, R15 ;  /* 0x00000009a2117223 */ /* 0x000fe2000001010f */
[----:B------:R-:W-:Y:S01]  /*10bd0*/  FSEL R9, R36, -INF , !P0 ;  /* 0xff80000024097808 */ /* 0x000fe20004000000 */
[----:B------:R-:W-:Y:S01]  /*10be0*/  VIADD R15, R126, 0x39 ;  /* 0x000000397e0f7836 */ /* 0x000fe20000000000 */
[----:B------:R-:W-:Y:S02]  /*10bf0*/  FSEL R44, R44, -INF , !P6 ;  /* 0xff8000002c2c7808 */ /* 0x000fe40007000000 */
[----:B------:R-:W-:Y:S01]  /*10c00*/  FMNMX3.FTZ R19, R9, R2, R30, !PT ;  /* 0x0000000209137276 */ /* 0x000fe2000781001e */
[----:B------:R-:W-:Y:S01]  /*10c10*/  FFMA.FTZ R53, -R162, R42, R53 ;  /* 0x0000002aa2357223 */ /* 0x000fe20000010135 */
[----:B------:R-:W-:-:S02]  /*10c20*/  ISETP.GE.AND P6, PT, R13, R163, PT ;  /* 0x000000a30d00720c */ /* 0x000fc40003fc6270 */
[----:B------:R-:W-:Y:S02]  /*10c30*/  ISETP.GE.AND P0, PT, R15, R164, PT ;  /* 0x000000a40f00720c */ /* 0x000fe40003f06270 */
[----:B------:R-:W-:Y:S02]  /*10c40*/  IABS R5, R5 ;  /* 0x0000000500057213 */ /* 0x000fe40000000000 */
[----:B------:R-:W-:Y:S02]  /*10c50*/  ISETP.GE.AND P1, PT, R126, R166, PT ;  /* 0x000000a67e00720c */ /* 0x000fe40003f26270 */
[----:B------:R-:W-:Y:S02]  /*10c60*/  FMNMX3.FTZ R19, R19, R28, R26, !PT ;  /* 0x0000001c13137276 */ /* 0x000fe4000781001a */
[----:B------:R-:W-:Y:S02]  /*10c70*/  FSEL R128, R128, -INF , !P6 ;  /* 0xff80000080807808 */ /* 0x000fe40007000000 */
[----:B------:R-:W-:-:S02]  /*10c80*/  FSEL R17, R17, -INF , P0 ;  /* 0xff80000011117808 */ /* 0x000fc40000000000 */
[----:B------:R-:W-:Y:S02]  /*10c90*/  I2FP.F32.S32 R5, R5 ;  /* 0x0000000500057245 */ /* 0x000fe40000201400 */
[C---:B------:R-:W-:Y:S02]  /*10ca0*/  ISETP.GE.AND P6, PT, R13.reuse, R166, PT ;  /* 0x000000a60d00720c */ /* 0x040fe40003fc6270 */
[-C--:B------:R-:W-:Y:S02]  /*10cb0*/  ISETP.GE.AND P0, PT, R13, R165.reuse, PT ;  /* 0x000000a50d00720c */ /* 0x080fe40003f06270 */
[----:B------:R-:W-:Y:S02]  /*10cc0*/  FSEL R53, R53, -INF , P1 ;  /* 0xff80000035357808 */ /* 0x000fe40000800000 */
[----:B------:R-:W-:Y:S02]  /*10cd0*/  FMNMX3.FTZ R13, R19, R24, R14, !PT ;  /* 0x00000018130d7276 */ /* 0x000fe4000781000e */
[----:B------:R-:W-:Y:S01]  /*10ce0*/  ISETP.GE.AND P1, PT, R126, R165, PT ;  /* 0x000000a57e00720c */ /* 0x000fe20003f26270 */
[----:B------:R-:W-:Y:S01]  /*10cf0*/  FFMA.FTZ R51, -R162, R5, R51 ;  /* 0x00000005a2337223 */ /* 0x000fe20000010133 */
[----:B------:R-:W-:-:S02]  /*10d00*/  FMNMX3.FTZ R13, R13, R22, R184, !PT ;  /* 0x000000160d0d7276 */ /* 0x000fc400078100b8 */
[----:B------:R-:W-:Y:S02]  /*10d10*/  FSEL R5, R53, -INF , !P1 ;  /* 0xff80000035057808 */ /* 0x000fe40004800000 */
[----:B------:R-:W-:Y:S02]  /*10d20*/  ISETP.GE.AND P4, PT, R21, R165, PT ;  /* 0x000000a51500720c */ /* 0x000fe40003f86270 */
[----:B------:R-:W-:Y:S02]  /*10d30*/  ISETP.GE.AND P1, PT, R15, R163, PT ;  /* 0x000000a30f00720c */ /* 0x000fe40003f26270 */
[----:B------:R-:W-:Y:S02]  /*10d40*/  FMNMX3.FTZ R13, R13, R182, R180, !PT ;  /* 0x000000b60d0d7276 */ /* 0x000fe400078100b4 */
[----:B------:R-:W-:Y:S02]  /*10d50*/  FMNMX3.FTZ R21, R5, R12, R44, !PT ;  /* 0x0000000c05157276 */ /* 0x000fe4000781002c */
[----:B------:R-:W-:-:S02]  /*10d60*/  FSEL R122, R17, -INF , !P1 ;  /* 0xff800000117a7808 */ /* 0x000fc40004800000 */
[----:B------:R-:W-:Y:S02]  /*10d70*/  FMNMX3.FTZ R19, R13, R178, R168, !PT ;  /* 0x000000b20d137276 */ /* 0x000fe400078100a8 */
[----:B------:R-:W-:Y:S02]  /*10d80*/  FMNMX3.FTZ R17, R21, R10, R8, !PT ;  /* 0x0000000a15117276 */ /* 0x000fe40007810008 */
[----:B------:R-:W-:Y:S02]  /*10d90*/  IABS R0, R0 ;  /* 0x0000000000007213 */ /* 0x000fe40000000000 */
[----:B------:R-:W-:Y:S02]  /*10da0*/  FMNMX3.FTZ R19, R19, R130, R128, !PT ;  /* 0x0000008213137276 */ /* 0x000fe40007810080 */
[----:B------:R-:W-:Y:S02]  /*10db0*/  FMNMX3.FTZ R17, R17, R20, R18, !PT ;  /* 0x0000001411117276 */ /* 0x000fe40007810012 */
[----:B------:R-:W-:-:S02]  /*10dc0*/  I2FP.F32.S32 R13, R0 ;  /* 0x00000000000d7245 */ /* 0x000fc40000201400 */
[----:B------:R-:W-:Y:S02]  /*10dd0*/  FSEL R172, R172, -INF , !P5 ;  /* 0xff800000acac7808 */ /* 0x000fe40006800000 */
[C---:B------:R-:W-:Y:S02]  /*10de0*/  ISETP.GE.AND P1, PT, R15.reuse, R166, PT ;  /* 0x000000a60f00720c */ /* 0x040fe40003f26270 */
[----:B------:R-:W-:Y:S02]  /*10df0*/  ISETP.GE.AND P5, PT, R15, R165, PT ;  /* 0x000000a50f00720c */ /* 0x000fe40003fa6270 */
[----:B------:R-:W-:Y:S02]  /*10e00*/  FMNMX.FTZ R0, R122, R19, !PT ;  /* 0x000000137a007209 */ /* 0x000fe40007810000 */
[----:B------:R-:W-:Y:S01]  /*10e10*/  FMNMX3.FTZ R15, R17, R16, R176, !PT ;  /* 0x00000010110f7276 */ /* 0x000fe200078100b0 */
[----:B------:R-:W-:Y:S01]  /*10e20*/  FFMA.FTZ R13, -R162, R13, R11 ;  /* 0x0000000da20d7223 */ /* 0x000fe2000001010b */
[----:B------:R-:W-:Y:S01]  /*10e30*/  FSEL R51, R51, -INF , P6 ;  /* 0xff80000033337808 */ /* 0x000fe20003000000 */
[----:B------:R-:W1:Y:S01]  /*10e40*/  SHFL.BFLY PT, R11, R0, 0x2, 0x1f ;  /* 0x0c401f00000b7f89 */ /* 0x000e6200000e0000 */
[----:B------:R-:W-:-:S02]  /*10e50*/  FSEL R170, R170, -INF , !P4 ;  /* 0xff800000aaaa7808 */ /* 0x000fc40006000000 */
[----:B------:R-:W-:Y:S02]  /*10e60*/  FSEL R125, R48, -INF , !P3 ;  /* 0xff800000307d7808 */ /* 0x000fe40005800000 */
[----:B------:R-:W-:Y:S02]  /*10e70*/  FMNMX3.FTZ R15, R15, R174, R172, !PT ;  /* 0x000000ae0f0f7276 */ /* 0x000fe400078100ac */
[----:B------:R-:W-:Y:S02]  /*10e80*/  FSEL R13, R13, -INF , P1 ;  /* 0xff8000000d0d7808 */ /* 0x000fe40000800000 */
[----:B------:R-:W-:Y:S02]  /*10e90*/  FSEL R123, R123, -INF , !P2 ;  /* 0xff8000007b7b7808 */ /* 0x000fe40005000000 */
        /* <DEDUP_REMOVED lines=8> */
[----:B------:R-:W-:Y:S01]  /*10f20*/  IMAD.IADD R143, R58, 0x1, R7 ;  /* 0x000000013a8f7824 */ /* 0x000fe200078e0207 */
[----:B---3--:R-:W-:-:S05]  /*10f30*/  FMNMX.FTZ R32, R15, R32, !PT ;  /* 0x000000200f207209 */ /* 0x008fca0007810000 */
[----:B------:R-:W3:Y:S01]  /*10f40*/  SHFL.BFLY PT, R11, R32, 0x1, 0x1f ;  /* 0x0c201f00200b7f89 */ /* 0x000ee200000e0000 */
[----:B-1----:R-:W-:Y:S02]  /*10f50*/  FMNMX.FTZ R0, R13, R0, !PT ;  /* 0x000000000d007209 */ /* 0x002fe40007810000 */
[----:B------:R-:W-:Y:S02]  /*10f60*/  LEA R143, R143, UR6, 0x1 ;  /* 0x000000068f8f7c11 */ /* 0x000fe4000f8e08ff */
[----:B------:R-:W-:Y:S01]  /*10f70*/  FSETP.NEU.FTZ.AND P0, PT, R0, -INF , PT ;  /* 0xff8000000000780b */ /* 0x000fe20003f1d000 */
[----:B--2---:R-:W-:Y:S02]  /*10f80*/  FMUL.FTZ R117, R120, R0 ;  /* 0x0000000078757220 */ /* 0x004fe40000410000 */
[----:B------:R-:W-:Y:S01]  /*10f90*/  IMAD.IADD R142, R4, 0x1, R143 ;  /* 0x00000001048e7824 */ /* 0x000fe200078e028f */
[----:B------:R-:W-:Y:S02]  /*10fa0*/  LDSM.16.MT88.4 R92, [R143+0x8000] ;  /* 0x008000008f5c783b */ /* 0x000fe40000004200 */
[----:B------:R-:W-:-:S02]  /*10fb0*/  FSEL R117, R117, RZ, P0 ;  /* 0x000000ff75757208 */ /* 0x000fc40000000000 */
[----:B------:R-:W1:Y:S03]  /*10fc0*/  LDSM.16.MT88.4 R84, [R142+0x8000] ;  /* 0x008000008e54783b */ /* 0x000e660000004200 */
[----:B------:R-:W-:Y:S01]  /*10fd0*/  FFMA.FTZ R115, R2, R120, -R117 ;  /* 0x0000007802737223 */ /* 0x000fe20000010875 */
[----:B------:R-:W2:Y:S04]  /*10fe0*/  LDSM.16.MT88.4 R48, [R142+0xa000] ;  /* 0x00a000008e30783b */ /* 0x000ea80000004200 */
[----:B------:R-:W-:Y:S01]  /*10ff0*/  LDSM.16.MT88.4 R40, [R143+0xa000] ;  /* 0x00a000008f28783b */ /* 0x000fe20000004200 */
[----:B---3--:R-:W-:-:S04]  /*11000*/  FMNMX.FTZ R2, R32, R11, !PT ;  /* 0x0000000b20027209 */ /* 0x008fc80007810000 */
[----:B------:R-:W-:Y:S01]  /*11010*/  FSETP.NEU.FTZ.AND P0, PT, R2, -INF , PT ;  /* 0xff8000000200780b */ /* 0x000fe20003f1d000 */
[----:B------:R-:W-:-:S05]  /*11020*/  FMUL.FTZ R127, R120, R2 ;  /* 0x00000002787f7220 */ /* 0x000fca0000410000 */
[----:B------:R-:W-:Y:S01]  /*11030*/  FSEL R127, R127, RZ, P0 ;  /* 0x000000ff7f7f7208 */ /* 0x000fe20000000000 */
[-CC-:B------:R-:W-:Y:S01]  /*11040*/  FFMA.FTZ R118, R9, R120.reuse, -R117.reuse ;  /* 0x0000007809767223 */ /* 0x180fe20000010875 */
[-CC-:B------:R-:W-:Y:S01]  /*11050*/  FFMA.FTZ R111, R30, R120.reuse, -R117.reuse ;  /* 0x000000781e6f7223 */ /* 0x180fe20000010875 */
[-C--:B------:R-:W-:Y:S02]  /*11060*/  FFMA.FTZ R32, R28, R120.reuse, -R117 ;  /* 0x000000781c207223 */ /* 0x080fe40000010875 */
[-CC-:B------:R-:W-:Y:S01]  /*11070*/  FFMA.FTZ R116, R5, R120.reuse, -R127.reuse ;  /* 0x0000007805747223 */ /* 0x180fe2000001087f */
[-CC-:B------:R-:W-:Y:S01]  /*11080*/  FFMA.FTZ R113, R12, R120.reuse, -R127.reuse ;  /* 0x000000780c717223 */ /* 0x180fe2000001087f */
[-CC-:B------:R-:W-:Y:S01]  /*11090*/  FFMA.FTZ R112, R44, R120.reuse, -R127.reuse ;  /* 0x000000782c707223 */ /* 0x180fe2000001087f */
[-CC-:B------:R-:W-:Y:S01]  /*110a0*/  FFMA.FTZ R35, R10, R120.reuse, -R127.reuse ;  /* 0x000000780a237223 */ /* 0x180fe2000001087f */
[----:B------:R-:W-:Y:S01]  /*110b0*/  MUFU.EX2 R118, R118 ;  /* 0x0000007600767308 */ /* 0x000fe20000000800 */
[----:B------:R-:W-:-:S02]  /*110c0*/  FFMA.FTZ R114, R8, R120, -R127 ;  /* 0x0000007808727223 */ /* 0x000fc4000001087f */
[----:B------:R-:W3:Y:S01]  /*110d0*/  LDSM.16.MT88.4 R8, [R142+0x8800] ;  /* 0x008800008e08783b */ /* 0x000ee20000004200 */
[----:B------:R-:W4:Y:S04]  /*110e0*/  MUFU.EX2 R115, R115 ;  /* 0x0000007300737308 */ /* 0x000f280000000800 */
[----:B------:R-:W-:Y:S04]  /*110f0*/  MUFU.EX2 R111, R111 ;  /* 0x0000006f006f7308 */ /* 0x000fe80000000800 */
[----:B------:R-:W5:Y:S04]  /*11100*/  MUFU.EX2 R32, R32 ;  /* 0x0000002000207308 */ /* 0x000f680000000800 */
[----:B------:R-:W-:Y:S04]  /*11110*/  MUFU.EX2 R116, R116 ;  /* 0x0000007400747308 */ /* 0x000fe80000000800 */
[----:B------:R-:W1:Y:S04]  /*11120*/  MUFU.EX2 R113, R113 ;  /* 0x0000007100717308 */ /* 0x000e680000000800 */
[----:B------:R-:W-:Y:S04]  /*11130*/  MUFU.EX2 R112, R112 ;  /* 0x0000007000707308 */ /* 0x000fe80000000800 */
[----:B------:R-:W2:Y:S01]  /*11140*/  MUFU.EX2 R35, R35 ;  /* 0x0000002300237308 */ /* 0x000ea20000000800 */
[----:B----4-:R-:W-:Y:S01]  /*11150*/  F2FP.F16.F32.PACK_AB R65, R115, R118 ;  /* 0x000000767341723e */ /* 0x010fe200000000ff */
[-CC-:B------:R-:W-:Y:S01]  /*11160*/  FFMA.FTZ R31, R26, R120.reuse, -R117.reuse ;  /* 0x000000781a1f7223 */ /* 0x180fe20000010875 */
[----:B-----5:R-:W-:Y:S01]  /*11170*/  F2FP.F16.F32.PACK_AB R67, R32, R111 ;  /* 0x0000006f2043723e */ /* 0x020fe200000000ff */
[-CC-:B------:R-:W-:Y:S01]  /*11180*/  FFMA.FTZ R34, R24, R120.reuse, -R117.reuse ;  /* 0x0000007818227223 */ /* 0x180fe20000010875 */
[--C-:B------:R-:W-:Y:S01]  /*11190*/  FFMA.FTZ R33, R14, R120, -R117.reuse ;  /* 0x000000780e217223 */ /* 0x100fe20000010875 */
[----:B-1----:R-:W-:Y:S01]  /*111a0*/  F2FP.F16.F32.PACK_AB R64, R113, R116 ;  /* 0x000000747140723e */ /* 0x002fe200000000ff */
[-C--:B------:R-:W-:Y:S01]  /*111b0*/  FFMA.FTZ R28, R22, R120.reuse, -R117 ;  /* 0x00000078161c7223 */ /* 0x080fe20000010875 */
[-CC-:B------:R-:W-:Y:S01]  /*111c0*/  FFMA.FTZ R107, R20, R120.reuse, -R127.reuse ;  /* 0x00000078146b7223 */ /* 0x180fe2000001087f */
[-CC-:B------:R-:W-:Y:S01]  /*111d0*/  FFMA.FTZ R30, R18, R120.reuse, -R127.reuse ;  /* 0x00000078121e7223 */ /* 0x180fe2000001087f */
[----:B------:R-:W-:Y:S01]  /*111e0*/  FFMA.FTZ R29, R16, R120, -R127 ;  /* 0x00000078101d7223 */ /* 0x000fe2000001087f */
[----:B------:R-:W1:Y:S01]  /*111f0*/  LDSM.16.MT88.4 R12, [R143+0x8800] ;  /* 0x008800008f0c783b */ /* 0x000e620000004200 */
[----:B--2---:R-:W-:Y:S01]  /*11200*/  F2FP.F16.F32.PACK_AB R66, R35, R112 ;  /* 0x000000702342723e */ /* 0x004fe200000000ff */
[----:B------:R-:W-:Y:S04]  /*11210*/  MUFU.EX2 R31, R31 ;  /* 0x0000001f001f7308 */ /* 0x000fe80000000800 */
[----:B------:R-:W2:Y:S02]  /*11220*/  MUFU.EX2 R34, R34 ;  /* 0x0000002200227308 */ /* 0x000ea40000000800 */
[C---:B------:R-:W-:Y:S02]  /*11230*/  HMMA.16816.F32 R88, R64.reuse, R84, RZ ;  /* 0x000000544058723c */ /* 0x040fe400000018ff */
[----:B------:R-:W-:Y:S04]  /*11240*/  MUFU.EX2 R33, R33 ;  /* 0x0000002100217308 */ /* 0x000fe80000000800 */
[----:B------:R-:W4:Y:S02]  /*11250*/  MUFU.EX2 R28, R28 ;  /* 0x0000001c001c7308 */ /* 0x000f240000000800 */
[C---:B------:R-:W-:Y:S02]  /*11260*/  HMMA.16816.F32 R84, R64.reuse, R86, RZ ;  /* 0x000000564054723c */ /* 0x040fe400000018ff */
[----:B------:R-:W-:Y:S04]  /*11270*/  MUFU.EX2 R114, R114 ;  /* 0x0000007200727308 */ /* 0x000fe80000000800 */
[----:B------:R-:W5:Y:S04]  /*11280*/  MUFU.EX2 R107, R107 ;  /* 0x0000006b006b7308 */ /* 0x000f680000000800 */
[----:B------:R-:W-:Y:S04]  /*11290*/  MUFU.EX2 R30, R30 ;  /* 0x0000001e001e7308 */ /* 0x000fe80000000800 */
[----:B------:R-:W3:Y:S01]  /*112a0*/  MUFU.EX2 R29, R29 ;  /* 0x0000001d001d7308 */ /* 0x000ee20000000800 */
[----:B------:R-:W-:Y:S01]  /*112b0*/  IMAD.IADD R141, R6, 0x1, R143 ;  /* 0x00000001068d7824 */ /* 0x000fe200078e028f */
[----:B--2---:R-:W-:Y:S01]  /*112c0*/  F2FP.F16.F32.PACK_AB R5, R34, R31 ;  /* 0x0000001f2205723e */ /* 0x004fe200000000ff */
[C---:B------:R-:W-:Y:S01]  /*112d0*/  HMMA.16816.F32 R96, R64.reuse, R92, RZ ;  /* 0x0000005c4060723c */ /* 0x040fe200000018ff */
[----:B----4-:R-:W-:Y:S01]  /*112e0*/  F2FP.F16.F32.PACK_AB R7, R28, R33 ;  /* 0x000000211c07723e */ /* 0x010fe200000000ff */
[----:B------:R-:W-:Y:S01]  /*112f0*/  IMAD.IADD R140, R4, 0x1, R141 ;  /* 0x00000001048c7824 */ /* 0x000fe200078e028d */
[----:B-----5:R-:W-:Y:S01]  /*11300*/  F2FP.F16.F32.PACK_AB R4, R107, R114 ;  /* 0x000000726b04723e */ /* 0x020fe200000000ff */
[----:B------:R-:W-:Y:S04]  /*11310*/  LDSM.16.MT88.4 R76, [R141+0x8000] ;  /* 0x008000008d4c783b */ /* 0x000fe80000004200 */
[----:B------:R-:W-:Y:S01]  /*11320*/  HMMA.16816.F32 R92, R64, R94, RZ ;  /* 0x0000005e405c723c */ /* 0x000fe200000018ff */
[----:B------:R-:W-:Y:S01]  /*11330*/  LDSM.16.MT88.4 R68, [R140+0x8000] ;  /* 0x008000008c44783b */ /* 0x000fe20000004200 */
[----:B---3--:R-:W-:-:S03]  /*11340*/  F2FP.F16.F32.PACK_AB R6, R29, R30 ;  /* 0x0000001e1d06723e */ /* 0x008fc600000000ff */
[----:B------:R-:W-:Y:S03]  /*11350*/  LDSM.16.MT88.4 R56, [R141+0xa000] ;  /* 0x00a000008d38783b */ /* 0x000fe60000004200 */
[----:B------:R-:W-:Y:S01]  /*11360*/  HMMA.16816.F32 R44, R64, R48, RZ ;  /* 0x00000030402c723c */ /* 0x000fe200000018ff */
[----:B------:R-:W-:Y:S04]  /*11370*/  LDSM.16.MT88.4 R16, [R140+0xa000] ;  /* 0x00a000008c10783b */ /* 0x000fe80000004200 */
[----:B------:R-:W-:Y:S03]  /*11380*/  LDSM.16.MT88.4 R24, [R141+0x8800] ;  /* 0x008800008d18783b */ /* 0x000fe60000004200 */
[C---:B------:R-:W-:Y:S01]  /*11390*/  HMMA.16816.F32 R88, R4.reuse, R8, R88 ;  /* 0x000000080458723c */ /* 0x040fe20000001858 */
[----:B------:R-:W-:Y:S07]  /*113a0*/  LDSM.16.MT88.4 R20, [R140+0x8800] ;  /* 0x008800008c14783b */ /* 0x000fee0000004200 */
[C---:B------:R-:W-:Y:S01]  /*113b0*/  HMMA.16816.F32 R84, R4.reuse, R10, R84 ;  /* 0x0000000a0454723c */ /* 0x040fe20000001854 */
[----:B------:R-:W2:Y:S07]  /*113c0*/  LDSM.16.MT88.4 R8, [R142+0xa800] ;  /* 0x00a800008e08783b */ /* 0x000eae0000004200 */
[C---:B-1----:R-:W-:Y:S08]  /*113d0*/  HMMA.16816.F32 R96, R4.reuse, R12, R96 ;  /* 0x0000000c0460723c */ /* 0x042ff00000001860 */
[----:B------:R-:W-:Y:S01]  /*113e0*/  HMMA.16816.F32 R92, R4, R14, R92 ;  /* 0x0000000e045c723c */ /* 0x000fe2000000185c */
[----:B------:R-:W1:Y:S07]  /*113f0*/  LDSM.16.MT88.4 R12, [R143+0xa800] ;  /* 0x00a800008f0c783b */ /* 0x000e6e0000004200 */
        /* <DEDUP_REMOVED lines=17> */
[-C--:B------:R-:W-:Y:S01]  /*11510*/  FFMA.FTZ R121, R121, R120.reuse, -R127 ;  /* 0x0000007879797223 */ /* 0x080fe2000001087f */
[-CC-:B------:R-:W-:Y:S01]  /*11520*/  FFMA.FTZ R168, R168, R120.reuse, -R117.reuse ;  /* 0x00000078a8a87223 */ /* 0x180fe20000010875 */
[-C--:B------:R-:W-:Y:S01]  /*11530*/  FFMA.FTZ R130, R130, R120.reuse, -R117 ;  /* 0x0000007882827223 */ /* 0x080fe20000010875 */
[-C--:B------:R-:W-:Y:S01]  /*11540*/  FFMA.FTZ R125, R125, R120.reuse, -R127 ;  /* 0x000000787d7d7223 */ /* 0x080fe2000001087f */
[----:B------:R-:W-:Y:S07]  /*11550*/  LDSM.16.MT88.4 R16, [R143+0x9800] ;  /* 0x009800008f10783b */ /* 0x000fee0000004200 */
        /* <DEDUP_REMOVED lines=12> */
[C---:B------:R-:W-:Y:S03]  /*11620*/  HMMA.16816.F32 R68, R4.reuse, R22, R68 ;  /* 0x000000160444723c */ /* 0x040fe60000001844 */
[-C--:B------:R-:W-:Y:S01]  /*11630*/  FFMA.FTZ R23, R180, R120.reuse, -R117 ;  /* 0x00000078b4177223 */ /* 0x080fe20000010875 */
[----:B------:R-:W-:Y:S01]  /*11640*/  FFMA.FTZ R22, R172, R120, -R127 ;  /* 0x00000078ac167223 */ /* 0x000fe2000001087f */
[----:B------:R-:W-:Y:S03]  /*11650*/  MUFU.EX2 R27, R27 ;  /* 0x0000001b001b7308 */ /* 0x000fe60000000800 */
[C---:B-1----:R-:W-:Y:S01]  /*11660*/  HMMA.16816.F32 R52, R4.reuse, R12, R52 ;  /* 0x0000000c0434723c */ /* 0x042fe20000001834 */
[----:B------:R-:W1:Y:S07]  /*11670*/  MUFU.EX2 R24, R24 ;  /* 0x0000001800187308 */ /* 0x000e6e0000000800 */
[----:B------:R-:W-:Y:S01]  /*11680*/  HMMA.16816.F32 R56, R4, R14, R56 ;  /* 0x0000000e0438723c */ /* 0x000fe20000001838 */
[----:B------:R-:W3:Y:S01]  /*11690*/  LDSM.16.MT88.4 R12, [R143+0x9000] ;  /* 0x009000008f0c783b */ /* 0x000ee20000004200 */
[----:B------:R-:W-:Y:S04]  /*116a0*/  MUFU.EX2 R23, R23 ;  /* 0x0000001700177308 */ /* 0x000fe80000000800 */
[----:B------:R-:W4:Y:S04]  /*116b0*/  MUFU.EX2 R20, R20 ;  /* 0x0000001400147308 */ /* 0x000f280000000800 */
[----:B------:R-:W-:Y:S04]  /*116c0*/  MUFU.EX2 R26, R26 ;  /* 0x0000001a001a7308 */ /* 0x000fe80000000800 */
        /* <DEDUP_REMOVED lines=24> */
[----:B------:R-:W2:Y:S02]  /*11850*/  LDSM.16.MT88.4 R12, [R141+0xb000] ;  /* 0x00b000008d0c783b */ /* 0x000ea40000004200 */
[-C--:B------:R-:W-:Y:S01]  /*11860*/  FFMA.FTZ R174, R122, R120.reuse, -R117 ;  /* 0x000000787aae7223 */ /* 0x080fe20000010875 */
[-CC-:B------:R-:W-:Y:S01]  /*11870*/  FFMA.FTZ R176, R119, R120.reuse, -R127.reuse ;  /* 0x0000007877b07223 */ /* 0x180fe2000001087f */
[-C--:B------:R-:W-:Y:S01]  /*11880*/  FFMA.FTZ R122, R123, R120.reuse, -R127 ;  /* 0x000000787b7a7223 */ /* 0x080fe2000001087f */
[----:B------:R-:W-:Y:S02]  /*11890*/  MUFU.EX2 R121, R121 ;  /* 0x0000007900797308 */ /* 0x000fe40000000800 */
[C---:B-1----:R-:W-:Y:S08]  /*118a0*/  HMMA.16816.F32 R60, R4.reuse, R8, R60 ;  /* 0x00000008043c723c */ /* 0x042ff0000000183c */
[C---:B------:R-:W-:Y:S01]  /*118b0*/  HMMA.16816.F32 R64, R4.reuse, R10, R64 ;  /* 0x0000000a0440723c */ /* 0x040fe20000001840 */
[----:B------:R-:W1:Y:S01]  /*118c0*/  LDSM.16.MT88.4 R8, [R141+0x9800] ;  /* 0x009800008d08783b */ /* 0x000e620000004200 */
[----:B------:R-:W-:Y:S06]  /*118d0*/  MUFU.EX2 R174, R174 ;  /* 0x000000ae00ae7308 */ /* 0x000fec0000000800 */
[C---:B--2---:R-:W-:Y:S01]  /*118e0*/  HMMA.16816.F32 R52, R4.reuse, R12, R52 ;  /* 0x0000000c0434723c */ /* 0x044fe20000001834 */
[----:B------:R-:W-:Y:S07]  /*118f0*/  MUFU.EX2 R123, R125 ;  /* 0x0000007d007b7308 */ /* 0x000fee0000000800 */
[----:B------:R-:W-:Y:S03]  /*11900*/  HMMA.16816.F32 R56, R4, R14, R56 ;  /* 0x0000000e0438723c */ /* 0x000fe60000001838 */
[----:B------:R-:W-:Y:S01]  /*11910*/  FFMA.FTZ R6, R128, R120, -R117 ;  /* 0x0000007880067223 */ /* 0x000fe20000010875 */
[----:B------:R-:W2:Y:S01]  /*11920*/  LDSM.16.MT88.4 R12, [R142+0x9800] ;  /* 0x009800008e0c783b */ /* 0x000ea20000004200 */
[----:B------:R-:W-:Y:S04]  /*11930*/  MUFU.EX2 R128, R168 ;  /* 0x000000a800807308 */ /* 0x000fe80000000800 */
[----:B------:R-:W3:Y:S04]  /*11940*/  MUFU.EX2 R117, R130 ;  /* 0x0000008200757308 */ /* 0x000ee80000000800 */
[----:B------:R-:W4:Y:S04]  /*11950*/  MUFU.EX2 R119, R6 ;  /* 0x0000000600777308 */ /* 0x000f280000000800 */
[----:B------:R-:W5:Y:S04]  /*11960*/  MUFU.EX2 R120, R122 ;  /* 0x0000007a00787308 */ /* 0x000f680000000800 */
        /* <DEDUP_REMOVED lines=134> */
.L_x_14841:
        /* <DEDUP_REMOVED lines=8> */
.L_x_14842:
[----:B------:R-:W-:Y:S05]  /*12250*/  BSYNC.RECONVERGENT B0 ;  /* 0x0000000000007941 */ /* 0x000fea0003800200 */
.L_x_14840:
        /* <DEDUP_REMOVED lines=59> */
[----:B------:R-:W-:-:S02]  /*12610*/  VIADD R107, R101, 0xffffffff ;  /* 0xffffffff656b7836 */ /* 0x000fc40000000000 */
[----:B------:R-:W-:Y:S01]  /*12620*/  VIADD R111, R126, 0xffffffc0 ;  /* 0xffffffc07e6f7836 */ /* 0x000fe20000000000 */
        /* <DEDUP_REMOVED lines=92> */
[----:B------:R-:W2:Y:S02]  /*12bf0*/  LDSM.16.M88.4 R116, [R132+0x7000] ;  /* 0x007000008474783b */ /* 0x000ea40000000200 */
[----:B------:R-:W-:Y:S01]  /*12c00*/  IMAD.SHL.U32 R107, R107, 0x40, RZ ;  /* 0x000000406b6b7824 */ /* 0x000fe200078e00ff */
[----:B------:R-:W-:-:S04]  /*12c10*/  ISETP.GE.AND P4, PT, R111, R166, PT ;  /* 0x000000a66f00720c */ /* 0x000fc80003f86270 */
[----:B------:R-:W-:-:S04]  /*12c20*/  DEPBAR.LE SB0, 0x0 ;  /* 0x000080000000791a */ /* 0x000fc80000000000 */
[C---:B------:R-:W-:Y:S02]  /*12c30*/  ISETP.GE.AND P6, PT, R111.reuse, R165, PT ;  /* 0x000000a56f00720c */ /* 0x040fe40003fc6270 */
[C---:B------:R-:W-:Y:S01]  /*12c40*/  ISETP.GE.AND P3, PT, R111.reuse, R163, PT ;  /* 0x000000a36f00720c */ /* 0x040fe20003f66270 */
[----:B------:R-:W-:Y:S01]  /*12c50*/  BAR.SYNC.DEFER_BLOCKING 0x0 ;  /* 0x0000000000007b1d */ /* 0x000fe20000010000 */
[----:B------:R-:W-:Y:S01]  /*12c60*/  ISETP.GE.AND P5, PT, R111, R164, PT ;  /* 0x000000a46f00720c */ /* 0x000fe20003fa6270 */
[----:B------:R-:W-:Y:S01]  /*12c70*/  IMAD.IADD R111, R124, 0x1, R3 ;  /* 0x000000017c6f7824 */ /* 0x000fe200078e0203 */
[----:B-1----:R-:W-:Y:S05]  /*12c80*/  HMMA.16816.F32 R8, R120, R112, R8 ;  /* 0x000000707808723c */ /* 0x002fea0000001808 */
[----:B------:R-:W-:-:S03]  /*12c90*/  IMAD.IADD R112, R107, 0x1, R110 ;  /* 0x000000016b707824 */ /* 0x000fc600078e026e */
[C---:B--2---:R-:W-:Y:S03]  /*12ca0*/  HMMA.16816.F32 R16, R120.reuse, R116, R16 ;  /* 0x000000747810723c */ /* 0x044fe60000001810 */
[----:B------:R-:W-:Y:S02]  /*12cb0*/  IMAD.IADD R116, R104, 0x1, R111 ;  /* 0x0000000168747824 */ /* 0x000fe400078e026f */
[----:B------:R-:W-:Y:S02]  /*12cc0*/  IMAD.IADD R111, R112, 0x1, R157 ;  /* 0x00000001706f7824 */ /* 0x000fe400078e029d */
[-C--:B------:R-:W-:Y:S01]  /*12cd0*/  FMUL.FTZ R112, R34, R105.reuse ;  /* 0x0000006922707220 */ /* 0x080fe20000410000 */
[C---:B------:R-:W-:Y:S03]  /*12ce0*/  HMMA.16816.F32 R12, R120.reuse, R118, R12 ;  /* 0x00000076780c723c */ /* 0x040fe6000000180c */
[----:B------:R-:W-:Y:S01]  /*12cf0*/  VIADD R118, R116, 0x8 ;  /* 0x0000000874767836 */ /* 0x000fe20000000000 */
[----:B------:R-:W1:Y:S04]  /*12d00*/  MUFU.TANH R113, R112 ;  /* 0x0000007000717308 */ /* 0x000e680000002400 */
[----:B------:R-:W-:Y:S03]  /*12d10*/  HMMA.16816.F32 R4, R120, R114, R4 ;  /* 0x000000727804723c */ /* 0x000fe60000001804 */
[----:B------:R-:W-:Y:S01]  /*12d20*/  FMUL.FTZ R115, R32, R105 ;  /* 0x0000006920737220 */ /* 0x000fe20000410000 */
        /* <DEDUP_REMOVED lines=62> */
[----:B------:R-:W-:Y:S01]  /*13110*/  IADD3 R114, PT, PT, R116, 0x37, -R111 ;  /* 0x0000003774727810 */ /* 0x000fe20007ffe86f */
[----:B------:R-:W-:-:S03]  /*13120*/  FMUL.FTZ R31, R31, R105 ;  /* 0x000000691f1f7220 */ /* 0x000fc60000410000 */
[----:B------:R-:W-:-:S03]  /*13130*/  IABS R114, R114 ;  /* 0x0000007200727213 */ /* 0x000fc60000000000 */
[----:B------:R-:W2:Y:S01]  /*13140*/  MUFU.TANH R31, R31 ;  /* 0x0000001f001f7308 */ /* 0x000ea20000002400 */
        /* <DEDUP_REMOVED lines=50> */
[----:B------:R-:W-:-:S02]  /*13470*/  FSEL R170, R27, -INF , P3 ;  /* 0xff8000001baa7808 */ /* 0x000fc40001800000 */
[----:B------:R-:W-:Y:S02]  /*13480*/  FSEL R172, R25, -INF , !P6 ;  /* 0xff80000019ac7808 */ /* 0x000fe40007000000 */
[----:B------:R-:W-:Y:S02]  /*13490*/  FSEL R170, R170, -INF , !P5 ;  /* 0xff800000aaaa7808 */ /* 0x000fe40006800000 */
[C---:B------:R-:W-:Y:S02]  /*134a0*/  ISETP.GE.AND P4, PT, R26.reuse, R166, PT ;  /* 0x000000a61a00720c */ /* 0x040fe40003f86270 */
[C---:B------:R-:W-:Y:S02]  /*134b0*/  ISETP.GE.AND P6, PT, R26.reuse, R165, PT ;  /* 0x000000a51a00720c */ /* 0x040fe40003fc6270 */
[C---:B------:R-:W-:Y:S02]  /*134c0*/  ISETP.GE.AND P3, PT, R26.reuse, R163, PT ;  /* 0x000000a31a00720c */ /* 0x040fe40003f66270 */
[----:B------:R-:W-:Y:S01]  /*134d0*/  ISETP.GE.AND P5, PT, R26, R164, PT ;  /* 0x000000a41a00720c */ /* 0x000fe20003fa6270 */
[----:B------:R-:W-:-:S04]  /*134e0*/  FMUL.FTZ R26, R22, R105 ;  /* 0x00000069161a7220 */ /* 0x000fc80000410000 */
[----:B------:R-:W1:Y:S01]  /*134f0*/  MUFU.TANH R25, R26 ;  /* 0x0000001a00197308 */ /* 0x000e620000002400 */
[----:B------:R-:W-:Y:S01]  /*13500*/  FMUL.FTZ R27, R20, R105 ;  /* 0x00000069141b7220 */ /* 0x000fe20000410000 */
[----:B------:R-:W-:-:S04]  /*13510*/  IADD3 R20, PT, PT, R118, 0x28, -R111 ;  /* 0x0000002876147810 */ /* 0x000fc80007ffe86f */
[----:B------:R-:W-:Y:S02]  /*13520*/  IABS R20, R20 ;  /* 0x0000001400147213 */ /* 0x000fe40000000000 */
[----:B------:R-:W2:Y:S02]  /*13530*/  MUFU.TANH R27, R27 ;  /* 0x0000001b001b7308 */ /* 0x000ea40000002400 */
[----:B------:R-:W-:Y:S01]  /*13540*/  I2FP.F32.S32 R20, R20 ;  /* 0x0000001400147245 */ /* 0x000fe20000201400 */
[----:B------:R-:W-:Y:S01]  /*13550*/  FMUL.FTZ R22, R21, R105 ;  /* 0x0000006915167220 */ /* 0x000fe20000410000 */
[----:B------:R-:W-:-:S03]  /*13560*/  IADD3 R196, PT, PT, R116, 0x28, -R111 ;  /* 0x0000002874c47810 */ /* 0x000fc60007ffe86f */
[----:B-1----:R-:W-:Y:S02]  /*13570*/  FFMA.FTZ R190, -R162, R20, R25 ;  /* 0x00000014a2be7223 */ /* 0x002fe40000010119 */
[----:B------:R-:W1:Y:S01]  /*13580*/  MUFU.TANH R25, R22 ;  /* 0x0000001600197308 */ /* 0x000e620000002400 */
[----:B------:R-:W-:Y:S02]  /*13590*/  IABS R196, R196 ;  /* 0x000000c400c47213 */ /* 0x000fe40000000000 */
[----:B------:R-:W-:Y:S02]  /*135a0*/  IADD3 R20, PT, PT, R116, 0x27, -R111 ;  /* 0x0000002774147810 */ /* 0x000fe40007ffe86f */
[----:B------:R-:W-:Y:S02]  /*135b0*/  I2FP.F32.S32 R196, R196 ;  /* 0x000000c400c47245 */ /* 0x000fe40000201400 */
[----:B------:R-:W-:Y:S01]  /*135c0*/  IABS R20, R20 ;  /* 0x0000001400147213 */ /* 0x000fe20000000000 */
[----:B------:R-:W-:-:S02]  /*135d0*/  VIADD R21, R126, 0xffffffd9 ;  /* 0xffffffd97e157836 */ /* 0x000fc40000000000 */
[----:B--2---:R-:W-:Y:S01]  /*135e0*/  FFMA.FTZ R196, -R162, R196, R27 ;  /* 0x000000c4a2c47223 */ /* 0x004fe2000001011b */
[----:B------:R-:W-:Y:S02]  /*135f0*/  I2FP.F32.S32 R20, R20 ;  /* 0x0000001400147245 */ /* 0x000fe40000201400 */
[----:B------:R-:W-:Y:S02]  /*13600*/  FSEL R190, R190, -INF , P5 ;  /* 0xff800000bebe7808 */ /* 0x000fe40002800000 */
[----:B------:R-:W-:Y:S02]  /*13610*/  FSEL R196, R196, -INF , P4 ;  /* 0xff800000c4c47808 */ /* 0x000fe40002000000 */
[----:B------:R-:W-:Y:S01]  /*13620*/  ISETP.GE.AND P4, PT, R21, R166, PT ;  /* 0x000000a61500720c */ /* 0x000fe20003f86270 */
[----:B-1----:R-:W-:Y:S01]  /*13630*/  FFMA.FTZ R20, -R162, R20, R25 ;  /* 0x00000014a2147223 */ /* 0x002fe20000010119 */
[----:B------:R-:W-:Y:S02]  /*13640*/  FSEL R196, R196, -INF , !P6 ;  /* 0xff800000c4c47808 */ /* 0x000fe40007000000 */
[----:B------:R-:W-:-:S02]  /*13650*/  FSEL R190, R190, -INF , !P3 ;  /* 0xff800000bebe7808 */ /* 0x000fc40005800000 */
[C---:B------:R-:W-:Y:S02]  /*13660*/  ISETP.GE.AND P6, PT, R21.reuse, R165, PT ;  /* 0x000000a51500720c */ /* 0x040fe40003fc6270 */
[C---:B------:R-:W-:Y:S02]  /*13670*/  ISETP.GE.AND P5, PT, R21.reuse, R163, PT ;  /* 0x000000a31500720c */ /* 0x040fe40003fa6270 */
[----:B------:R-:W-:Y:S01]  /*13680*/  ISETP.GE.AND P3, PT, R21, R164, PT ;  /* 0x000000a41500720c */ /* 0x000fe20003f66270 */
[-C--:B------:R-:W-:Y:S01]  /*13690*/  FMUL.FTZ R21, R16, R105.reuse ;  /* 0x0000006910157220 */ /* 0x080fe20000410000 */
[----:B------:R-:W-:Y:S01]  /*136a0*/  FSEL R20, R20, -INF , P4 ;  /* 0xff80000014147808 */ /* 0x000fe20002000000 */
[----:B------:R-:W-:-:S03]  /*136b0*/  FMUL.FTZ R25, R23, R105 ;  /* 0x0000006917197220 */ /* 0x000fc60000410000 */
[----:B------:R-:W-:Y:S01]  /*136c0*/  FSEL R198, R20, -INF , !P6 ;  /* 0xff80000014c67808 */ /* 0x000fe20007000000 */
[-C--:B------:R-:W-:Y:S01]  /*136d0*/  FMUL.FTZ R20, R17, R105.reuse ;  /* 0x0000006911147220 */ /* 0x080fe20000410000 */
[----:B------:R-:W1:Y:S01]  /*136e0*/  MUFU.TANH R21, R21 ;  /* 0x0000001500157308 */ /* 0x000e620000002400 */
[--C-:B------:R-:W-:Y:S01]  /*136f0*/  IADD3 R16, PT, PT, R116, 0x20, -R111.reuse ;  /* 0x0000002074107810 */ /* 0x100fe20007ffe86f */
[----:B------:R-:W-:Y:S01]  /*13700*/  FMUL.FTZ R23, R18, R105 ;  /* 0x0000006912177220 */ /* 0x000fe20000410000 */
[----:B------:R-:W-:-:S05]  /*13710*/  IADD3 R17, PT, PT, R116, 0x1f, -R111 ;  /* 0x0000001f74117810 */ /* 0x000fca0007ffe86f */
[----:B------:R-:W2:Y:S01]  /*13720*/  MUFU.TANH R169, R20 ;  /* 0x0000001400a97308 */ /* 0x000ea20000002400 */
[----:B------:R-:W-:Y:S02]  /*13730*/  IABS R16, R16 ;  /* 0x0000001000107213 */ /* 0x000fe40000000000 */
[----:B------:R-:W-:-:S05]  /*13740*/  IADD3 R22, PT, PT, R118, 0x27, -R111 ;  /* 0x0000002776167810 */ /* 0x000fca0007ffe86f */
[----:B------:R-:W3:Y:S01]  /*13750*/  MUFU.TANH R25, R25 ;  /* 0x0000001900197308 */ /* 0x000ee20000002400 */
[----:B------:R-:W-:Y:S02]  /*13760*/  IABS R17, R17 ;  /* 0x0000001100117213 */ /* 0x000fe40000000000 */
[----:B------:R-:W-:Y:S02]  /*13770*/  I2FP.F32.S32 R16, R16 ;  /* 0x0000001000107245 */ /* 0x000fe40000201400 */
[----:B------:R-:W-:-:S03]  /*13780*/  IABS R22, R22 ;  /* 0x0000001600167213 */ /* 0x000fc60000000000 */
[----:B------:R-:W4:Y:S01]  /*13790*/  MUFU.TANH R23, R23 ;  /* 0x0000001700177308 */ /* 0x000f220000002400 */
[----:B------:R-:W-:Y:S01]  /*137a0*/  I2FP.F32.S32 R17, R17 ;  /* 0x0000001100117245 */ /* 0x000fe20000201400 */
[----:B-1----:R-:W-:Y:S01]  /*137b0*/  FFMA.FTZ R16, -R162, R16, R21 ;  /* 0x00000010a2107223 */ /* 0x002fe20000010115 */
[----:B------:R-:W-:Y:S01]  /*137c0*/  I2FP.F32.S32 R22, R22 ;  /* 0x0000001600167245 */ /* 0x000fe20000201400 */
[----:B------:R-:W-:Y:S01]  /*137d0*/  VIADD R18, R126, 0xffffffe0 ;  /* 0xffffffe07e127836 */ /* 0x000fe20000000000 */
[----:B------:R-:W-:Y:S01]  /*137e0*/  IADD3 R21, PT, PT, R118, 0x20, -R111 ;  /* 0x0000002076157810 */ /* 0x000fe20007ffe86f */
[----:B--2---:R-:W-:Y:S01]  /*137f0*/  FFMA.FTZ R169, -R162, R17, R169 ;  /* 0x00000011a2a97223 */ /* 0x004fe200000101a9 */
[-C--:B------:R-:W-:Y:S01]  /*13800*/  FMUL.FTZ R17, R12, R105.reuse ;  /* 0x000000690c117220 */ /* 0x080fe20000410000 */
[----:B------:R-:W-:Y:S01]  /*13810*/  FMUL.FTZ R19, R19, R105 ;  /* 0x0000006913137220 */ /* 0x000fe20000410000 */
[----:B------:R-:W-:Y:S01]  /*13820*/  IABS R21, R21 ;  /* 0x0000001500157213 */ /* 0x000fe20000000000 */
[----:B---3--:R-:W-:Y:S01]  /*13830*/  FFMA.FTZ R22, -R162, R22, R25 ;  /* 0x00000016a2167223 */ /* 0x008fe20000010119 */
[----:B------:R-:W-:Y:S01]  /*13840*/  ISETP.GE.AND P4, PT, R18, R166, PT ;  /* 0x000000a61200720c */ /* 0x000fe20003f86270 */
[----:B------:R-:W1:Y:S01]  /*13850*/  MUFU.TANH R121, R19 ;  /* 0x0000001300797308 */ /* 0x000e620000002400 */
[----:B------:R-:W-:-:S02]  /*13860*/  I2FP.F32.S32 R21, R21 ;  /* 0x0000001500157245 */ /* 0x000fc40000201400 */
[----:B------:R-:W-:Y:S02]  /*13870*/  FSEL R22, R22, -INF , P3 ;  /* 0xff80000016167808 */ /* 0x000fe40001800000 */
[----:B------:R-:W-:Y:S02]  /*13880*/  ISETP.GE.AND P6, PT, R18, R165, PT ;  /* 0x000000a51200720c */ /* 0x000fe40003fc6270 */
[----:B------:R-:W-:Y:S01]  /*13890*/  FSEL R16, R16, -INF , P4 ;  /* 0xff80000010107808 */ /* 0x000fe20002000000 */
[----:B------:R-:W2:Y:S01]  /*138a0*/  MUFU.TANH R17, R17 ;  /* 0x0000001100117308 */ /* 0x000ea20000002400 */
[----:B------:R-:W-:Y:S01]  /*138b0*/  FSEL R192, R22, -INF , !P5 ;  /* 0xff80000016c07808 */ /* 0x000fe20006800000 */
[----:B----4-:R-:W-:Y:S01]  /*138c0*/  FFMA.FTZ R21, -R162, R21, R23 ;  /* 0x00000015a2157223 */ /* 0x010fe20000010117 */
[----:B------:R-:W-:Y:S02]  /*138d0*/  FSEL R128, R16, -INF , !P6 ;  /* 0xff80000010807808 */ /* 0x000fe40007000000 */
[----:B------:R-:W-:-:S02]  /*138e0*/  ISETP.GE.AND P5, PT, R18, R164, PT ;  /* 0x000000a41200720c */ /* 0x000fc40003fa6270 */
[--C-:B------:R-:W-:Y:S02]  /*138f0*/  IADD3 R16, PT, PT, R118, 0x1f, -R111.reuse ;  /* 0x0000001f76107810 */ /* 0x100fe40007ffe86f */
[----:B------:R-:W-:Y:S02]  /*13900*/  IADD3 R12, PT, PT, R116, 0x18, -R111 ;  /* 0x00000018740c7810 */ /* 0x000fe40007ffe86f */
[----:B------:R-:W-:Y:S01]  /*13910*/  ISETP.GE.AND P3, PT, R18, R163, PT ;  /* 0x000000a31200720c */ /* 0x000fe20003f66270 */
[----:B------:R-:W-:Y:S01]  /*13920*/  VIADD R18, R126, 0xffffffe1 ;  /* 0xffffffe17e127836 */ /* 0x000fe20000000000 */
[----:B------:R-:W-:Y:S02]  /*13930*/  FSEL R130, R21, -INF , P5 ;  /* 0xff80000015827808 */ /* 0x000fe40002800000 */
[----:B------:R-:W-:Y:S02]  /*13940*/  IABS R16, R16 ;  /* 0x0000001000107213 */ /* 0x000fe40000000000 */
[----:B------:R-:W-:-:S02]  /*13950*/  IABS R12, R12 ;  /* 0x0000000c000c7213 */ /* 0x000fc40000000000 */
[----:B------:R-:W-:Y:S02]  /*13960*/  FSEL R130, R130, -INF , !P3 ;  /* 0xff80000082827808 */ /* 0x000fe40005800000 */
[----:B------:R-:W-:Y:S02]  /*13970*/  I2FP.F32.S32 R16, R16 ;  /* 0x0000001000107245 */ /* 0x000fe40000201400 */
[----:B------:R-:W-:Y:S02]  /*13980*/  I2FP.F32.S32 R12, R12 ;  /* 0x0000000c000c7245 */ /* 0x000fe40000201400 */
[C---:B------:R-:W-:Y:S02]  /*13990*/  ISETP.GE.AND P4, PT, R18.reuse, R166, PT ;  /* 0x000000a61200720c */ /* 0x040fe40003f86270 */
[C---:B------:R-:W-:Y:S02]  /*139a0*/  ISETP.GE.AND P6, PT, R18.reuse, R165, PT ;  /* 0x000000a51200720c */ /* 0x040fe40003fc6270 */
[----:B------:R-:W-:-:S02]  /*139b0*/  ISETP.GE.AND P5, PT, R18, R163, PT ;  /* 0x000000a31200720c */ /* 0x000fc40003fa6270 */
[----:B------:R-:W-:Y:S01]  /*139c0*/  ISETP.GE.AND P3, PT, R18, R164, PT ;  /* 0x000000a41200720c */ /* 0x000fe20003f66270 */
[-C--:B------:R-:W-:Y:S01]  /*139d0*/  FMUL.FTZ R18, R13, R105.reuse ;  /* 0x000000690d127220 */ /* 0x080fe20000410000 */
[C---:B-1----:R-:W-:Y:S01]  /*139e0*/  FFMA.FTZ R121, -R162.reuse, R16, R121 ;  /* 0x00000010a2797223 */ /* 0x042fe20000010179 */
[----:B--2---:R-:W-:Y:S01]  /*139f0*/  FFMA.FTZ R13, -R162, R12, R17 ;  /* 0x0000000ca20d7223 */ /* 0x004fe20000010111 */
[----:B------:R-:W-:Y:S01]  /*13a00*/  FMUL.FTZ R14, R14, R105 ;  /* 0x000000690e0e7220 */ /* 0x000fe20000410000 */
[----:B------:R-:W1:Y:S01]  /*13a10*/  MUFU.TANH R17, R18 ;  /* 0x0000001200117308 */ /* 0x000e620000002400 */
[----:B------:R-:W-:Y:S01]  /*13a20*/  VIADD R16, R126, 0xffffffe8 ;  /* 0xffffffe87e107836 */ /* 0x000fe20000000000 */
[----:B------:R-:W-:Y:S02]  /*13a30*/  FSEL R169, R169, -INF , P4 ;  /* 0xff800000a9a97808 */ /* 0x000fe40002000000 */
[----:B------:R-:W-:Y:S02]  /*13a40*/  FSEL R121, R121, -INF , P3 ;  /* 0xff80000079797808 */ /* 0x000fe40001800000 */
[----:B------:R-:W-:-:S02]  /*13a50*/  IADD3 R12, PT, PT, R116, 0x17, -R111 ;  /* 0x00000017740c7810 */ /* 0x000fc40007ffe86f */
[----:B------:R-:W2:Y:S01]  /*13a60*/  MUFU.TANH R19, R14 ;  /* 0x0000000e00137308 */ /* 0x000ea20000002400 */
[----:B------:R-:W-:Y:S01]  /*13a70*/  FSEL R169, R169, -INF , !P6 ;  /* 0xff800000a9a97808 */ /* 0x000fe20007000000 */
[----:B------:R-:W-:Y:S01]  /*13a80*/  FMUL.FTZ R15, R15, R105 ;  /* 0x000000690f0f7220 */ /* 0x000fe20000410000 */
[----:B------:R-:W-:Y:S02]  /*13a90*/  FSEL R121, R121, -INF , !P5 ;  /* 0xff80000079797808 */ /* 0x000fe40006800000 */
[C---:B------:R-:W-:Y:S02]  /*13aa0*/  ISETP.GE.AND P4, PT, R16.reuse, R166, PT ;  /* 0x000000a61000720c */ /* 0x040fe40003f86270 */
[C---:B------:R-:W-:Y:S02]  /*13ab0*/  ISETP.GE.AND P6, PT, R16.reuse, R165, PT ;  /* 0x000000a51000720c */ /* 0x040fe40003fc6270 */
[C---:B------:R-:W-:Y:S02]  /*13ac0*/  ISETP.GE.AND P3, PT, R16.reuse, R163, PT ;  /* 0x000000a31000720c */ /* 0x040fe40003f66270 */
[----:B------:R-:W-:-:S02]  /*13ad0*/  ISETP.GE.AND P5, PT, R16, R164, PT ;  /* 0x000000a41000720c */ /* 0x000fc40003fa6270 */
[----:B------:R-:W-:Y:S02]  /*13ae0*/  IABS R12, R12 ;  /* 0x0000000c000c7213 */ /* 0x000fe40000000000 */
[----:B------:R-:W-:Y:S01]  /*13af0*/  IADD3 R16, PT, PT, R118, 0x18, -R111 ;  /* 0x0000001876107810 */ /* 0x000fe20007ffe86f */
[----:B------:R-:W3:Y:S01]  /*13b00*/  MUFU.TANH R15, R15 ;  /* 0x0000000f000f7308 */ /* 0x000ee20000002400 */
[----:B------:R-:W-:Y:S02]  /*13b10*/  I2FP.F32.S32 R12, R12 ;  /* 0x0000000c000c7245 */ /* 0x000fe40000201400 */
        /* <DEDUP_REMOVED lines=61> */
[----:B------:R-:W-:Y:S02]  /*13ef0*/  ISETP.GE.AND P6, PT, R10, R165, PT ;  /* 0x000000a50a00720c */ /* 0x000fe40003fc6270 */
[----:B------:R-:W-:Y:S01]  /*13f00*/  FSEL R178, R11, -INF , !P5 ;  /* 0xff8000000bb27808 */ /* 0x000fe20006800000 */
[----:B------:R-:W-:Y:S01]  /*13f10*/  FMUL.FTZ R11, R5, R105 ;  /* 0x00000069050b7220 */ /* 0x000fe20000410000 */
[----:B------:R-:W-:-:S02]  /*13f20*/  FSEL R180, R9, -INF , !P6 ;  /* 0xff80000009b47808 */ /* 0x000fc40007000000 */
[----:B------:R1:W2:Y:S01]  /*13f30*/  MUFU.TANH R9, R4 ;  /* 0x0000000400097308 */ /* 0x0002a20000002400 */
[----:B------:R-:W-:Y:S01]  /*13f40*/  FMUL.FTZ R6, R6, R105 ;  /* 0x0000006906067220 */ /* 0x000fe20000410000 */
[----:B------:R-:W-:-:S06]  /*13f50*/  IADD3 R5, PT, PT, R116, 0x8, -R111 ;  /* 0x0000000874057810 */ /* 0x000fcc0007ffe86f */
[----:B------:R-:W3:Y:S01]  /*13f60*/  MUFU.TANH R11, R11 ;  /* 0x0000000b000b7308 */ /* 0x000ee20000002400 */
[----:B------:R-:W-:Y:S01]  /*13f70*/  IABS R5, R5 ;  /* 0x0000000500057213 */ /* 0x000fe20000000000 */
[----:B------:R-:W-:Y:S01]  /*13f80*/  FMUL.FTZ R7, R7, R105 ;  /* 0x0000006907077220 */ /* 0x000fe20000410000 */
[----:B------:R-:W-:-:S05]  /*13f90*/  IADD3 R116, PT, PT, R116, 0x7, -R111 ;  /* 0x0000000774747810 */ /* 0x000fca0007ffe86f */
[----:B------:R-:W4:Y:S01]  /*13fa0*/  MUFU.TANH R13, R6 ;  /* 0x00000006000d7308 */ /* 0x000f220000002400 */
[----:B------:R-:W-:Y:S01]  /*13fb0*/  I2FP.F32.S32 R5, R5 ;  /* 0x0000000500057245 */ /* 0x000fe20000201400 */
[----:B------:R-:W-:Y:S01]  /*13fc0*/  VIADD R8, R126, 0xfffffff8 ;  /* 0xfffffff87e087836 */ /* 0x000fe20000000000 */
[----:B-1----:R-:W-:Y:S02]  /*13fd0*/  IADD3 R4, PT, PT, R118, 0x8, -R111 ;  /* 0x0000000876047810 */ /* 0x002fe40007ffe86f */
[----:B------:R-:W-:Y:S01]  /*13fe0*/  IABS R116, R116 ;  /* 0x0000007400747213 */ /* 0x000fe20000000000 */
[----:B--2---:R-:W-:Y:S01]  /*13ff0*/  FFMA.FTZ R5, -R162, R5, R9 ;  /* 0x00000005a2057223 */ /* 0x004fe20000010109 */
[----:B------:R-:W-:Y:S01]  /*14000*/  IABS R4, R4 ;  /* 0x0000000400047213 */ /* 0x000fe20000000000 */
[----:B------:R-:W1:Y:S01]  /*14010*/  MUFU.TANH R7, R7 ;  /* 0x0000000700077308 */ /* 0x000e620000002400 */
[----:B------:R-:W-:Y:S01]  /*14020*/  I2FP.F32.S32 R116, R116 ;  /* 0x0000007400747245 */ /* 0x000fe20000201400 */
[----:B------:R-:W-:Y:S01]  /*14030*/  VIADD R126, R126, 0xfffffff9 ;  /* 0xfffffff97e7e7836 */ /* 0x000fe20000000000 */
[----:B------:R-:W-:-:S02]  /*14040*/  ISETP.GE.AND P4, PT, R8, R166, PT ;  /* 0x000000a60800720c */ /* 0x000fc40003f86270 */
[----:B------:R-:W-:Y:S01]  /*14050*/  I2FP.F32.S32 R4, R4 ;  /* 0x0000000400047245 */ /* 0x000fe20000201400 */
[----:B---3--:R-:W-:Y:S01]  /*14060*/  FFMA.FTZ R11, -R162, R116, R11 ;  /* 0x00000074a20b7223 */ /* 0x008fe2000001010b */
[----:B------:R-:W-:Y:S01]  /*14070*/  IADD3 R111, PT, PT, R118, 0x7, -R111 ;  /* 0x00000007766f7810 */ /* 0x000fe20007ffe86f */
[----:B------:R-:W-:Y:S01]  /*14080*/  VIADD R105, R101, 0xfffffffe ;  /* 0xfffffffe65697836 */ /* 0x000fe20000000000 */
[----:B------:R-:W-:Y:S02]  /*14090*/  FSEL R5, R5, -INF , P4 ;  /* 0xff80000005057808 */ /* 0x000fe40002000000 */
[----:B------:R-:W-:Y:S01]  /*140a0*/  ISETP.GE.AND P4, PT, R126, R166, PT ;  /* 0x000000a67e00720c */ /* 0x000fe20003f86270 */
[----:B----4-:R-:W-:Y:S01]  /*140b0*/  FFMA.FTZ R4, -R162, R4, R13 ;  /* 0x00000004a2047223 */ /* 0x010fe2000001010d */
[----:B------:R-:W-:Y:S02]  /*140c0*/  IABS R111, R111 ;  /* 0x0000006f006f7213 */ /* 0x000fe40000000000 */
[----:B------:R-:W-:-:S02]  /*140d0*/  ISETP.GE.AND P5, PT, R8, R164, PT ;  /* 0x000000a40800720c */ /* 0x000fc40003fa6270 */
[----:B------:R-:W-:Y:S02]  /*140e0*/  FSEL R11, R11, -INF , P4 ;  /* 0xff8000000b0b7808 */ /* 0x000fe40002000000 */
[----:B------:R-:W-:Y:S02]  /*140f0*/  ISETP.GT.AND P4, PT, R105, R148, PT ;  /* 0x000000946900720c */ /* 0x000fe40003f84270 */
[----:B------:R-:W-:Y:S02]  /*14100*/  I2FP.F32.S32 R6, R111 ;  /* 0x0000006f00067245 */ /* 0x000fe40000201400 */
[----:B------:R-:W-:Y:S02]  /*14110*/  ISETP.GE.AND P3, PT, R8, R163, PT ;  /* 0x000000a30800720c */ /* 0x000fe40003f66270 */
[----:B------:R-:W-:Y:S01]  /*14120*/  FSEL R4, R4, -INF , P5 ;  /* 0xff80000004047808 */ /* 0x000fe20002800000 */
[----:B-1----:R-:W-:Y:S01]  /*14130*/  FFMA.FTZ R6, -R162, R6, R7 ;  /* 0x00000006a2067223 */ /* 0x002fe20000010107 */
        /* <DEDUP_REMOVED lines=75> */
.L_x_14846:
        /* <DEDUP_REMOVED lines=8> */
.L_x_14847:
[----:B------:R-:W-:Y:S05]  /*14670*/  BSYNC.RECONVERGENT B0 ;  /* 0x0000000000007941 */ /* 0x000fea0003800200 */
.L_x_14845:
        /* <DEDUP_REMOVED lines=53> */
.L_x_14844:
[----:B------:R-:W-:Y:S05]  /*149d0*/  BSYNC.RECONVERGENT B1 ;  /* 0x0000000000017941 */ /* 0x000fea0003800200 */
.L_x_14843:
        /* <DEDUP_REMOVED lines=39> */
[-C--:B------:R-:W-:Y:S01]  /*14c50*/  FFMA.FTZ R115, R34, R188.reuse, -R177 ;  /* 0x000000bc22737223 */ /* 0x080fe200000108b1 */
[----:B------:R2:W-:Y:S01]  /*14c60*/  MUFU.EX2 R112, R33 ;  /* 0x0000002100707308 */ /* 0x0005e20000000800 */
[----:B------:R-:W-:Y:S01]  /*14c70*/  FSEL R7, R106, RZ, P0 ;  /* 0x000000ff6a077208 */ /* 0x000fe20000000000 */
[-C--:B------:R-:W-:Y:S01]  /*14c80*/  FFMA.FTZ R117, R32, R188.reuse, -R179 ;  /* 0x000000bc20757223 */ /* 0x080fe200000108b3 */
[-C--:B------:R-:W-:Y:S01]  /*14c90*/  FFMA.FTZ R2, R114, R188.reuse, -R177 ;  /* 0x000000bc72027223 */ /* 0x080fe200000108b1 */
[-CC-:B------:R-:W-:Y:S01]  /*14ca0*/  FFMA.FTZ R114, R30, R188.reuse, -R179.reuse ;  /* 0x000000bc1e727223 */ /* 0x180fe200000108b3 */
[-C--:B------:R-:W-:Y:S01]  /*14cb0*/  FFMA.FTZ R113, R28, R188.reuse, -R179 ;  /* 0x000000bc1c717223 */ /* 0x080fe200000108b3 */
[----:B------:R-:W-:Y:S01]  /*14cc0*/  FADD.FTZ R7, R0, -R7 ;  /* 0x8000000700077221 */ /* 0x000fe20000010000 */
[----:B------:R-:W-:Y:S01]  /*14cd0*/  FFMA.FTZ R0, R24, R188, -R179 ;  /* 0x000000bc18007223 */ /* 0x000fe200000108b3 */
[----:B------:R-:W3:Y:S01]  /*14ce0*/  MUFU.EX2 R115, R115 ;  /* 0x0000007300737308 */ /* 0x000ee20000000800 */
[-C--:B-1----:R-:W-:Y:S01]  /*14cf0*/  FMUL.FTZ R4, R96, R118.reuse ;  /* 0x0000007660047220 */ /* 0x082fe20000410000 */
[----:B------:R-:W-:Y:S01]  /*14d00*/  FMUL.FTZ R116, R188, R7 ;  /* 0x00000007bc747220 */ /* 0x000fe20000410000 */
[-C--:B------:R-:W-:Y:S01]  /*14d10*/  FMUL.FTZ R5, R97, R118.reuse ;  /* 0x0000007661057220 */ /* 0x080fe20000410000 */
[----:B------:R-:W-:Y:S01]  /*14d20*/  MUFU.EX2 R111, R111 ;  /* 0x0000006f006f7308 */ /* 0x000fe20000000800 */
[-C--:B------:R-:W-:Y:S01]  /*14d30*/  FMUL.FTZ R28, R72, R118.reuse ;  /* 0x00000076481c7220 */ /* 0x080fe20000410000 */
[----:B--2---:R-:W1:Y:S01]  /*14d40*/  LDSM.16.MT88.4 R32, [R140+0x8000] ;  /* 0x008000008c20783b */ /* 0x004e620000004200 */
[-C--:B------:R-:W-:Y:S01]  /*14d50*/  FMUL.FTZ R29, R73, R118.reuse ;  /* 0x00000076491d7220 */ /* 0x080fe20000410000 */
[----:B------:R-:W2:Y:S01]  /*14d60*/  MUFU.EX2 R116, R116 ;  /* 0x0000007400747308 */ /* 0x000ea20000000800 */
[-C--:B------:R-:W-:Y:S01]  /*14d70*/  FMUL.FTZ R68, R68, R118.reuse ;  /* 0x0000007644447220 */ /* 0x080fe20000410000 */
[-C--:B------:R-:W-:Y:S01]  /*14d80*/  FMUL.FTZ R69, R69, R118.reuse ;  /* 0x0000007645457220 */ /* 0x080fe20000410000 */
[-C--:B------:R-:W-:Y:S01]  /*14d90*/  FMUL.FTZ R36, R36, R118.reuse ;  /* 0x0000007624247220 */ /* 0x080fe20000410000 */
[----:B------:R-:W4:Y:S01]  /*14da0*/  MUFU.EX2 R2, R2 ;  /* 0x0000000200027308 */ /* 0x000f220000000800 */
[-C--:B------:R-:W-:Y:S01]  /*14db0*/  FMUL.FTZ R37, R37, R118.reuse ;  /* 0x0000007625257220 */ /* 0x080fe20000410000 */
[----:B---3--:R-:W-:Y:S01]  /*14dc0*/  F2FP.F16.F32.PACK_AB R96, R112, R115 ;  /* 0x000000737060723e */ /* 0x008fe200000000ff */
[-C--:B------:R-:W-:Y:S01]  /*14dd0*/  FMUL.FTZ R40, R40, R118.reuse ;  /* 0x0000007628287220 */ /* 0x080fe20000410000 */
[----:B------:R-:W-:Y:S01]  /*14de0*/  MUFU.EX2 R117, R117 ;  /* 0x0000007500757308 */ /* 0x000fe20000000800 */
[-C--:B------:R-:W-:Y:S01]  /*14df0*/  FMUL.FTZ R41, R41, R118.reuse ;  /* 0x0000007629297220 */ /* 0x080fe20000410000 */
[-C--:B------:R-:W-:Y:S01]  /*14e00*/  FMUL.FTZ R44, R44, R118.reuse ;  /* 0x000000762c2c7220 */ /* 0x080fe20000410000 */
[-C--:B------:R-:W-:Y:S01]  /*14e10*/  FMUL.FTZ R45, R45, R118.reuse ;  /* 0x000000762d2d7220 */ /* 0x080fe20000410000 */
[----:B------:R-:W3:Y:S01]  /*14e20*/  MUFU.EX2 R114, R114 ;  /* 0x0000007200727308 */ /* 0x000ee20000000800 */
[----:B------:R-:W-:Y:S01]  /*14e30*/  FMUL.FTZ R48, R48, R118 ;  /* 0x0000007630307220 */ /* 0x000fe20000410000 */
[-C--:B--2---:R-:W-:Y:S01]  /*14e40*/  FMUL.FTZ R6, R98, R116.reuse ;  /* 0x0000007462067220 */ /* 0x084fe20000410000 */
[-C--:B------:R-:W-:Y:S01]  /*14e50*/  FMUL.FTZ R7, R99, R116.reuse ;  /* 0x0000007463077220 */ /* 0x080fe20000410000 */
[----:B------:R-:W-:Y:S01]  /*14e60*/  MUFU.EX2 R113, R113 ;  /* 0x0000007100717308 */ /* 0x000fe20000000800 */
[-C--:B------:R-:W-:Y:S01]  /*14e70*/  FMUL.FTZ R30, R74, R116.reuse ;  /* 0x000000744a1e7220 */ /* 0x080fe20000410000 */
[----:B----4-:R-:W-:Y:S01]  /*14e80*/  F2FP.F16.F32.PACK_AB R98, R2, R111 ;  /* 0x0000006f0262723e */ /* 0x010fe200000000ff */
[-C--:B------:R-:W-:Y:S01]  /*14e90*/  FMUL.FTZ R31, R75, R116.reuse ;  /* 0x000000744b1f7220 */ /* 0x080fe20000410000 */
[----:B------:R-:W2:Y:S01]  /*14ea0*/  MUFU.EX2 R0, R0 ;  /* 0x0000000000007308 */ /* 0x000ea20000000800 */
[-C--:B------:R-:W-:Y:S01]  /*14eb0*/  FMUL.FTZ R70, R70, R116.reuse ;  /* 0x0000007446467220 */ /* 0x080fe20000410000 */
[-C--:B------:R-:W-:Y:S01]  /*14ec0*/  FMUL.FTZ R71, R71, R116.reuse ;  /* 0x0000007447477220 */ /* 0x080fe20000410000 */
[-C--:B------:R-:W-:Y:S01]  /*14ed0*/  FMUL.FTZ R38, R38, R116.reuse ;  /* 0x0000007426267220 */ /* 0x080fe20000410000 */
[-C--:B------:R-:W-:Y:S01]  /*14ee0*/  FMUL.FTZ R39, R39, R116.reuse ;  /* 0x0000007427277220 */ /* 0x080fe20000410000 */
[-C--:B------:R-:W-:Y:S01]  /*14ef0*/  FMUL.FTZ R42, R42, R116.reuse ;  /* 0x000000742a2a7220 */ /* 0x080fe20000410000 */
[----:B---3--:R-:W-:Y:S01]  /*14f00*/  F2FP.F16.F32.PACK_AB R97, R114, R117 ;  /* 0x000000757261723e */ /* 0x008fe200000000ff */
[-C--:B------:R-:W-:Y:S01]  /*14f10*/  FMUL.FTZ R43, R43, R116.reuse ;  /* 0x000000742b2b7220 */ /* 0x080fe20000410000 */
[-C--:B------:R-:W-:Y:S01]  /*14f20*/  FMUL.FTZ R46, R46, R116.reuse ;  /* 0x000000742e2e7220 */ /* 0x080fe20000410000 */
[----:B------:R-:W-:Y:S01]  /*14f30*/  FMUL.FTZ R47, R47, R116 ;  /* 0x000000742f2f7220 */ /* 0x000fe20000410000 */
[----:B------:R-:W-:Y:S01]  /*14f40*/  FMUL.FTZ R49, R49, R118 ;  /* 0x0000007631317220 */ /* 0x000fe20000410000 */
[-C--:B------:R-:W-:Y:S01]  /*14f50*/  FMUL.FTZ R50, R50, R116.reuse ;  /* 0x0000007432327220 */ /* 0x080fe20000410000 */
[----:B------:R-:W-:Y:S01]  /*14f60*/  FMUL.FTZ R51, R51, R116 ;  /* 0x0000007433337220 */ /* 0x000fe20000410000 */
[----:B------:R-:W3:Y:S01]  /*14f70*/  LDSM.16.MT88.4 R24, [R141+0x8000] ;  /* 0x008000008d18783b */ /* 0x000ee20000004200 */
        /* <DEDUP_REMOVED lines=29> */
[-C--:B------:R-:W-:Y:S01]  /*15150*/  FFMA.FTZ R119, R192, R188.reuse, -R179 ;  /* 0x000000bcc0777223 */ /* 0x080fe200000108b3 */
        /* <DEDUP_REMOVED lines=10> */
[C---:B---3--:R-:W-:Y:S01]  /*15200*/  HMMA.16816.F32 R20, R96.reuse, R24, R20 ;  /* 0x000000186014723c */ /* 0x048fe20000001814 */
[----:B------:R-:W-:Y:S02]  /*15210*/  MUFU.EX2 R125, R125 ;  /* 0x0000007d007d7308 */ /* 0x000fe40000000800 */
[----:B------:R-:W-:Y:S01]  /*15220*/  FMUL.FTZ R65, R65, R118 ;  /* 0x0000007641417220 */ /* 0x000fe20000410000 */
[-C--:B------:R-:W-:Y:S01]  /*15230*/  FMUL.FTZ R66, R66, R116.reuse ;  /* 0x0000007442427220 */ /* 0x080fe20000410000 */
[----:B------:R-:W-:Y:S01]  /*15240*/  FMUL.FTZ R67, R67, R116 ;  /* 0x0000007443437220 */ /* 0x000fe20000410000 */
[----:B------:R-:W-:Y:S01]  /*15250*/  MUFU.EX2 R123, R123 ;  /* 0x0000007b007b7308 */ /* 0x000fe20000000800 */
[-C--:B------:R-:W-:Y:S01]  /*15260*/  FMUL.FTZ R12, R88, R118.reuse ;  /* 0x00000076580c7220 */ /* 0x080fe20000410000 */
[----:B------:R-:W-:Y:S01]  /*15270*/  FMUL.FTZ R13, R89, R118 ;  /* 0x00000076590d7220 */ /* 0x000fe20000410000 */
[C---:B------:R-:W-:Y:S03]  /*15280*/  HMMA.16816.F32 R24, R96.reuse, R26, R76 ;  /* 0x0000001a6018723c */ /* 0x040fe6000000184c */
[----:B------:R-:W-:Y:S01]  /*15290*/  FFMA.FTZ R76, R120, R188, -R179 ;  /* 0x000000bc784c7223 */ /* 0x000fe200000108b3 */
[----:B------:R-:W-:Y:S01]  /*152a0*/  MUFU.EX2 R126, R126 ;  /* 0x0000007e007e7308 */ /* 0x000fe20000000800 */
[-C--:B------:R-:W-:Y:S01]  /*152b0*/  FMUL.FTZ R14, R90, R116.reuse ;  /* 0x000000745a0e7220 */ /* 0x080fe20000410000 */
[----:B------:R-:W-:Y:S01]  /*152c0*/  FMUL.FTZ R15, R91, R116 ;  /* 0x000000745b0f7220 */ /* 0x000fe20000410000 */
[-C--:B------:R-:W-:Y:S01]  /*152d0*/  FMUL.FTZ R84, R84, R118.reuse ;  /* 0x0000007654547220 */ /* 0x080fe20000410000 */
[----:B------:R-:W-:Y:S01]  /*152e0*/  MUFU.EX2 R120, R198 ;  /* 0x000000c600787308 */ /* 0x000fe20000000800 */
[----:B------:R-:W-:Y:S01]  /*152f0*/  FMUL.FTZ R85, R85, R118 ;  /* 0x0000007655557220 */ /* 0x000fe20000410000 */
[C---:B-1----:R-:W-:Y:S03]  /*15300*/  HMMA.16816.F32 R36, R96.reuse, R68, R36 ;  /* 0x000000446024723c */ /* 0x042fe60000001824 */
[-C--:B------:R-:W-:Y:S01]  /*15310*/  FMUL.FTZ R86, R86, R116.reuse ;  /* 0x0000007456567220 */ /* 0x080fe20000410000 */
[----:B------:R1:W-:Y:S01]  /*15320*/  MUFU.EX2 R170, R76 ;  /* 0x0000004c00aa7308 */ /* 0x0003e20000000800 */
[----:B------:R-:W-:Y:S01]  /*15330*/  FMUL.FTZ R87, R87, R116 ;  /* 0x0000007457577220 */ /* 0x000fe20000410000 */
[-C--:B------:R-:W-:Y:S01]  /*15340*/  FFMA.FTZ R190, R128, R188.reuse, -R177 ;  /* 0x000000bc80be7223 */ /* 0x080fe200000108b1 */
[-C--:B------:R-:W-:Y:S01]  /*15350*/  FFMA.FTZ R181, R130, R188.reuse, -R179 ;  /* 0x000000bc82b57223 */ /* 0x080fe200000108b3 */
[----:B------:R-:W-:Y:S01]  /*15360*/  MUFU.EX2 R119, R119 ;  /* 0x0000007700777308 */ /* 0x000fe20000000800 */
[-CC-:B------:R-:W-:Y:S01]  /*15370*/  FFMA.FTZ R169, R169, R188.reuse, -R177.reuse ;  /* 0x000000bca9a97223 */ /* 0x180fe200000108b1 */
[C---:B------:R-:W-:Y:S01]  /*15380*/  HMMA.16816.F32 R40, R96.reuse, R70, R40 ;  /* 0x000000466028723c */ /* 0x040fe20000001828 */
[----:B------:R-:W2:Y:S02]  /*15390*/  LDSM.16.MT88.4 R68, [R142+0xa000] ;  /* 0x00a000008e44783b */ /* 0x000ea40000004200 */
[-C--:B------:R-:W-:Y:S01]  /*153a0*/  FFMA.FTZ R128, R171, R188.reuse, -R177 ;  /* 0x000000bcab807223 */ /* 0x080fe200000108b1 */
[-C--:B------:R-:W-:Y:S01]  /*153b0*/  FFMA.FTZ R130, R122, R188.reuse, -R179 ;  /* 0x000000bc7a827223 */ /* 0x080fe200000108b3 */
[-CC-:B------:R-:W-:Y:S01]  /*153c0*/  FFMA.FTZ R182, R182, R188.reuse, -R177.reuse ;  /* 0x000000bcb6b67223 */ /* 0x180fe200000108b1 */
[----:B------:R-:W-:Y:S01]  /*153d0*/  MUFU.EX2 R190, R190 ;  /* 0x000000be00be7308 */ /* 0x000fe20000000800 */
[-CC-:B------:R-:W-:Y:S01]  /*153e0*/  FFMA.FTZ R151, R151, R188.reuse, -R177.reuse ;  /* 0x000000bc97977223 */ /* 0x180fe200000108b1 */
[-CC-:B------:R-:W-:Y:S01]  /*153f0*/  FFMA.FTZ R180, R180, R188.reuse, -R177.reuse ;  /* 0x000000bcb4b47223 */ /* 0x180fe200000108b1 */
[C---:B------:R-:W-:Y:S01]  /*15400*/  HMMA.16816.F32 R8, R96.reuse, R10, R92 ;  /* 0x0000000a6008723c */ /* 0x040fe2000000185c */
[----:B-1----:R-:W-:Y:S01]  /*15410*/  LDSM.16.MT88.4 R76, [R143+0x9000] ;  /* 0x009000008f4c783b */ /* 0x002fe20000004200 */
[----:B------:R-:W-:Y:S01]  /*15420*/  MUFU.EX2 R169, R169 ;  /* 0x000000a900a97308 */ /* 0x000fe20000000800 */
[-CC-:B------:R-:W-:Y:S01]  /*15430*/  FFMA.FTZ R186, R186, R188.reuse, -R177.reuse ;  /* 0x000000bcbaba7223 */ /* 0x180fe200000108b1 */
[-C--:B------:R-:W-:Y:S01]  /*15440*/  FFMA.FTZ R175, R175, R188.reuse, -R177 ;  /* 0x000000bcafaf7223 */ /* 0x080fe200000108b1 */
[----:B------:R-:W-:Y:S01]  /*15450*/  LDSM.16.MT88.4 R92, [R143+0x9800] ;  /* 0x009800008f5c783b */ /* 0x000fe20000004200 */
[----:B------:R-:W-:Y:S01]  /*15460*/  MUFU.EX2 R171, R182 ;  /* 0x000000b600ab7308 */ /* 0x000fe20000000800 */
[-CC-:B------:R-:W-:Y:S01]  /*15470*/  FFMA.FTZ R131, R131, R188.reuse, -R179.reuse ;  /* 0x000000bc83837223 */ /* 0x180fe200000108b3 */
[C---:B------:R-:W-:Y:S03]  /*15480*/  HMMA.16816.F32 R12, R96.reuse, R16, R12 ;  /* 0x00000010600c723c */ /* 0x040fe6000000180c */
[-CC-:B------:R-:W-:Y:S01]  /*15490*/  FFMA.FTZ R178, R178, R188.reuse, -R179.reuse ;  /* 0x000000bcb2b27223 */ /* 0x180fe200000108b3 */
[----:B------:R-:W-:Y:S01]  /*154a0*/  MUFU.EX2 R128, R128 ;  /* 0x0000008000807308 */ /* 0x000fe20000000800 */
[-CC-:B------:R-:W-:Y:S01]  /*154b0*/  FFMA.FTZ R184, R184, R188.reuse, -R179.reuse ;  /* 0x000000bcb8b87223 */ /* 0x180fe200000108b3 */
[----:B------:R-:W-:Y:S01]  /*154c0*/  FFMA.FTZ R173, R173, R188, -R179 ;  /* 0x000000bcadad7223 */ /* 0x000fe200000108b3 */
[----:B------:R-:W-:Y:S01]  /*154d0*/  FFMA.FTZ R115, R176, R118, R115 ;  /* 0x00000076b0737223 */ /* 0x000fe20000010073 */
[----:B------:R-:W-:Y:S01]  /*154e0*/  MUFU.EX2 R181, R181 ;  /* 0x000000b500b57308 */ /* 0x000fe20000000800 */
[----:B------:R-:W-:Y:S01]  /*154f0*/  FFMA.FTZ R117, R174, R116, R117 ;  /* 0x00000074ae757223 */ /* 0x000fe20000010075 */
[----:B------:R-:W-:Y:S03]  /*15500*/  HMMA.16816.F32 R16, R96, R18, R84 ;  /* 0x000000126010723c */ /* 0x000fe60000001854 */
[----:B------:R-:W-:Y:S01]  /*15510*/  FADD.FTZ R112, R112, R115 ;  /* 0x0000007370707221 */ /* 0x000fe20000010000 */
[----:B------:R-:W-:Y:S01]  /*15520*/  MUFU.EX2 R130, R130 ;  /* 0x0000008200827308 */ /* 0x000fe20000000800 */
[----:B------:R-:W-:Y:S01]  /*15530*/  FADD.FTZ R114, R114, R117 ;  /* 0x0000007572727221 */ /* 0x000fe20000010000 */
[----:B------:R-:W-:Y:S01]  /*15540*/  LDSM.16.MT88.4 R84, [R142+0x9800] ;  /* 0x009800008e54783b */ /* 0x000fe20000004200 */
[----:B------:R-:W-:Y:S01]  /*15550*/  FADD.FTZ R117, R111, R112 ;  /* 0x000000706f757221 */ /* 0x000fe20000010000 */
[----:B------:R-:W-:Y:S01]  /*15560*/  MUFU.EX2 R151, R151 ;  /* 0x0000009700977308 */ /* 0x000fe20000000800 */
[----:B------:R-:W-:-:S02]  /*15570*/  FADD.FTZ R111, R113, R114 ;  /* 0x00000072716f7221 */ /* 0x000fc40000010000 */
[----:B------:R-:W-:Y:S01]  /*15580*/  FADD.FTZ R117, R2, R117 ;  /* 0x0000007502757221 */ /* 0x000fe20000010000 */
[----:B------:R-:W1:Y:S01]  /*15590*/  MUFU.EX2 R180, R180 ;  /* 0x000000b400b47308 */ /* 0x000e620000000800 */
[----:B------:R-:W-:Y:S01]  /*155a0*/  FADD.FTZ R111, R0, R111 ;  /* 0x0000006f006f7221 */ /* 0x000fe20000010000 */
[-C--:B------:R-:W-:Y:S02]  /*155b0*/  MOV R0, R106.reuse ;  /* 0x0000006a00007202 */ /* 0x080fe40000000f00 */
[----:B------:R-:W-:Y:S01]  /*155c0*/  MUFU.EX2 R186, R186 ;  /* 0x000000ba00ba7308 */ /* 0x000fe20000000800 */
[----:B------:R-:W-:Y:S01]  /*155d0*/  MOV R2, R107 ;  /* 0x0000006b00027202 */ /* 0x000fe20000000f00 */
[----:B--2---:R-:W-:Y:S02]  /*155e0*/  HMMA.16816.F32 R44, R96, R68, R44 ;  /* 0x00000044602c723c */ /* 0x004fe4000000182c */
[----:B------:R-:W2:Y:S01]  /*155f0*/  MUFU.EX2 R175, R175 ;  /* 0x000000af00af7308 */ /* 0x000ea20000000800 */
[----:B------:R-:W-:-:S02]  /*15600*/  @P4 MOV R0, R106 ;  /* 0x0000006a00004202 */ /* 0x000fc40000000f00 */
[----:B------:R-:W-:Y:S01]  /*15610*/  @P4 MOV R2, R107 ;  /* 0x0000006b00024202 */ /* 0x000fe20000000f00 */
[----:B------:R-:W-:Y:S01]  /*15620*/  MUFU.EX2 R131, R131 ;  /* 0x0000008300837308 */ /* 0x000fe20000000800 */
[----:B-1----:R-:W-:Y:S01]  /*15630*/  F2FP.F16.F32.PACK_AB R112, R180, R151 ;  /* 0x00000097b470723e */ /* 0x002fe200000000ff */
[----:B------:R-:W-:Y:S01]  /*15640*/  HMMA.16816.F32 R48, R96, R70, R48 ;  /* 0x000000466030723c */ /* 0x000fe20000001830 */
[----:B------:R-:W1:Y:S01]  /*15650*/  LDSM.16.MT88.4 R68, [R141+0xa000] ;  /* 0x00a000008d44783b */ /* 0x000e620000004200 */
[----:B------:R-:W3:Y:S04]  /*15660*/  MUFU.EX2 R178, R178 ;  /* 0x000000b200b27308 */ /* 0x000ee80000000800 */
[----:B------:R-:W-:Y:S01]  /*15670*/  MUFU.EX2 R184, R184 ;  /* 0x000000b800b87308 */ /* 0x000fe20000000800 */
[----:B--2---:R-:W-:-:S03]  /*15680*/  F2FP.F16.F32.PACK_AB R114, R175, R186 ;  /* 0x000000baaf72723e */ /* 0x004fc600000000ff */
[----:B------:R-:W2:Y:S01]  /*15690*/  MUFU.EX2 R173, R173 ;  /* 0x000000ad00ad7308 */ /* 0x000ea20000000800 */
[----:B---3--:R-:W-:Y:S02]  /*156a0*/  F2FP.F16.F32.PACK_AB R113, R178, R131 ;  /* 0x00000083b271723e */ /* 0x008fe400000000ff */
[----:B--2---:R-:W-:Y:S01]  /*156b0*/  F2FP.F16.F32.PACK_AB R115, R173, R184 ;  /* 0x000000b8ad73723e */ /* 0x004fe200000000ff */
[C---:B-1----:R-:W-:Y:S08]  /*156c0*/  HMMA.16816.F32 R52, R96.reuse, R68, R52 ;  /* 0x000000446034723c */ /* 0x042ff00000001834 */
[C---:B------:R-:W-:Y:S01]  /*156d0*/  HMMA.16816.F32 R56, R96.reuse, R70, R56 ;  /* 0x000000466038723c */ /* 0x040fe20000001838 */
[----:B------:R-:W1:Y:S07]  /*156e0*/  LDSM.16.MT88.4 R68, [R140+0xa000] ;  /* 0x00a000008c44783b */ /* 0x000e6e0000004200 */
[----:B-1----:R-:W-:Y:S03]  /*156f0*/  HMMA.16816.F32 R60, R96, R68, R60 ;  /* 0x00000044603c723c */ /* 0x002fe6000000183c */
[----:B------:R-:W-:Y:S01]  /*15700*/  F2FP.F16.F32.PACK_AB R68, R127, R172 ;  /* 0x000000ac7f44723e */ /* 0x000fe200000000ff */
[----:B------:R-:W-:Y:S01]  /*15710*/  FADD.FTZ R172, R172, R117 ;  /* 0x00000075acac7221 */ /* 0x000fe20000010000 */
[----:B------:R-:W-:Y:S01]  /*15720*/  F2FP.F16.F32.PACK_AB R69, R123, R170 ;  /* 0x000000aa7b45723e */ /* 0x000fe200000000ff */
[----:B------:R-:W-:-:S02]  /*15730*/  FADD.FTZ R170, R170, R111 ;  /* 0x0000006faaaa7221 */ /* 0x000fc40000010000 */
[----:B------:R-:W-:Y:S01]  /*15740*/  FADD.FTZ R172, R127, R172 ;  /* 0x000000ac7fac7221 */ /* 0x000fe20000010000 */
[----:B------:R-:W-:Y:S03]  /*15750*/  HMMA.16816.F32 R64, R96, R70, R64 ;  /* 0x000000466040723c */ /* 0x000fe60000001840 */
[----:B------:R-:W-:Y:S01]  /*15760*/  F2FP.F16.F32.PACK_AB R70, R120, R125 ;  /* 0x0000007d7846723e */ /* 0x000fe200000000ff */
[----:B------:R-:W-:Y:S01]  /*15770*/  FADD.FTZ R123, R123, R170 ;  /* 0x000000aa7b7b7221 */ /* 0x000fe20000010000 */
[----:B------:R-:W-:Y:S01]  /*15780*/  F2FP.F16.F32.PACK_AB R71, R119, R126 ;  /* 0x0000007e7747723e */ /* 0x000fe200000000ff */
[----:B------:R-:W-:Y:S02]  /*15790*/  FADD.FTZ R125, R125, R172 ;  /* 0x000000ac7d7d7221 */ /* 0x000fe40000010000 */
[----:B------:R-:W-:Y:S02]  /*157a0*/  FADD.FTZ R126, R126, R123 ;  /* 0x0000007b7e7e7221 */ /* 0x000fe40000010000 */
[----:B------:R-:W-:-:S02]  /*157b0*/  FADD.FTZ R125, R120, R125 ;  /* 0x0000007d787d7221 */ /* 0x000fc40000010000 */
        /* <DEDUP_REMOVED lines=27> */
[----:B------:R-:W-:-:S02]  /*15970*/  F2FP.F16.F32.PACK_AB R70, R128, R171 ;  /* 0x000000ab8046723e */ /* 0x000fc400000000ff */
[----:B------:R2:W3:Y:S04]  /*15980*/  MUFU.EX2 R122, R68 ;  /* 0x00000044007a7308 */ /* 0x0004e80000000800 */
[----:B------:R-:W4:Y:S01]  /*15990*/  MUFU.EX2 R121, R121 ;  /* 0x0000007900797308 */ /* 0x000f220000000800 */
[----:B--2---:R-:W-:Y:S01]  /*159a0*/  F2FP.F16.F32.PACK_AB R68, R169, R190 ;  /* 0x000000bea944723e */ /* 0x004fe200000000ff */
[----:B------:R-:W-:Y:S01]  /*159b0*/  FADD.FTZ R190, R190, R125 ;  /* 0x0000007dbebe7221 */ /* 0x000fe20000010000 */
[C---:B---3--:R-:W-:Y:S01]  /*159c0*/  F2FP.F16.F32.PACK_AB R69, R122.reuse, R181 ;  /* 0x000000b57a45723e */ /* 0x048fe200000000ff */
[----:B------:R-:W-:Y:S01]  /*159d0*/  FADD.FTZ R181, R181, R126 ;  /* 0x0000007eb5b57221 */ /* 0x000fe20000010000 */
[----:B----4-:R-:W-:Y:S01]  /*159e0*/  F2FP.F16.F32.PACK_AB R71, R121, R130 ;  /* 0x000000827947723e */ /* 0x010fe200000000ff */
[----:B------:R-:W-:Y:S01]  /*159f0*/  FADD.FTZ R190, R169, R190 ;  /* 0x000000bea9be7221 */ /* 0x000fe20000010000 */
[----:B------:R-:W-:Y:S01]  /*15a00*/  @P4 IADD3 R169, PT, PT, R101, -0x3, RZ ;  /* 0xfffffffd65a94810 */ /* 0x000fe20007ffe0ff */
        /* <DEDUP_REMOVED lines=59> */
.L_x_14839:
[----:B------:R-:W-:-:S07]  /*15dc0*/  IADD3 R169, PT, PT, R105, -0x1, RZ ;  /* 0xffffffff69a97810 */ /* 0x000fce0007ffe0ff */
.L_x_14848:
[----:B------:R-:W-:Y:S05]  /*15dd0*/  BSYNC B2 ;  /* 0x0000000000027941 */ /* 0x000fea0003800000 */
.L_x_14838:
        /* <DEDUP_REMOVED lines=13> */
.L_x_14856:
        /* <DEDUP_REMOVED lines=78> */
.L_x_14851:
[----:B------:R-:W-:Y:S05]  /*16390*/  BSYNC.RECONVERGENT B0 ;  /* 0x0000000000007941 */ /* 0x000fea0003800200 */
.L_x_14850:
        /* <DEDUP_REMOVED lines=8> */
[----:B------:R-:W-:Y:S02]  /*16420*/  LOP3.LUT R29, R0, R2, R29, 0x1e, !PT ;  /* 0x00000002001d7212 */ /* 0x000fe400078e1e1d */
[----:B------:R-:W-:Y:S02]  /*16430*/  LOP3.LUT R2, R167, 0x1e00, RZ, 0xc0, !PT ;  /* 0x00001e00a7027812 */ /* 0x000fe400078ec0ff */
[----:B------:R-:W-:Y:S02]  /*16440*/  ISETP.GE.AND P0, PT, R100, R155, PT ;  /* 0x0000009b6400720c */ /* 0x000fe40003f06270 */
[----:B------:R-:W-:Y:S02]  /*16450*/  LOP3.LUT R2, R29, R2, RZ, 0xfc, !PT ;  /* 0x000000021d027212 */ /* 0x000fe400078efcff */
[C---:B------:R-:W-:Y:S02]  /*16460*/  LEA R30, P3, R146.reuse, R152, 0x5 ;  /* 0x00000098921e7211 */ /* 0x040fe400078628ff */
[C---:B------:R-:W-:Y:S02]  /*16470*/  SHF.L.U32 R0, R146.reuse, 0x5, RZ ;  /* 0x0000000592007819 */ /* 0x040fe400000006ff */
[--C-:B------:R-:W-:Y:S01]  /*16480*/  LEA.HI.X R31, R146, R153, R147.reuse, 0x5, P3 ;  /* 0x00000099921f7211 */ /* 0x100fe200018f2c93 */
[----:B-1----:R-:W-:Y:S01]  /*16490*/  ULEA UR6, UR7, UR9, 0x18 ;  /* 0x0000000907067291 */ /* 0x002fe2000f8ec0ff */
[----:B------:R-:W-:Y:S02]  /*164a0*/  IADD3 R28, P4, PT, R0, R30, RZ ;  /* 0x0000001e001c7210 */ /* 0x000fe40007f9e0ff */
[----:B------:R-:W-:Y:S02]  /*164b0*/  IADD3 R169, PT, PT, R169, -0x1, RZ ;  /* 0xffffffffa9a97810 */ /* 0x000fe40007ffe0ff */
        /* <DEDUP_REMOVED lines=89> */
[----:B------:R-:W1:Y:S05]  /*16a50*/  LDSM.16.M88.4 R104, [R132+0x4800] ;  /* 0x004800008468783b */ /* 0x000e6a0000000200 */
[----:B------:R-:W3:Y:S02]  /*16a60*/  LDSM.16.M88.4 R108, [R132+0x5000] ;  /* 0x00500000846c783b */ /* 0x000ee40000000200 */
        /* <DEDUP_REMOVED lines=11> */
[----:B------:R-:W2:Y:S05]  /*16b20*/  LDSM.16.M88.4 R112, [R138+0x6800] ;  /* 0x006800008a70783b */ /* 0x000eaa0000000200 */
[----:B------:R-:W3:Y:S02]  /*16b30*/  LDSM.16.M88.4 R116, [R138+0x7000] ;  /* 0x007000008a74783b */ /* 0x000ee40000000200 */
        /* <DEDUP_REMOVED lines=87> */
[-C--:B-----5:R-:W-:Y:S01]  /*170b0*/  FMUL.FTZ R2, R32, R0.reuse ;  /* 0x0000000020027220 */ /* 0x0a0fe20000410000 */
        /* <DEDUP_REMOVED lines=27> */
[----:B-1----:R-:W2:Y:S01]  /*17270*/  @!P2 LD.E R2, desc[UR4][R102.64+0x38] ;  /* 0x000038046602a980 */ /* 0x002ea2000c101900 */
        /* <DEDUP_REMOVED lines=73> */
.L_x_14855:
[----:B------:R-:W-:Y:S05]  /*17710*/  BSYNC.RECONVERGENT B0 ;  /* 0x0000000000007941 */ /* 0x000fea0003800200 */
.L_x_14854:
        /* <DEDUP_REMOVED lines=50> */
.L_x_14853:
[----:B------:R-:W-:Y:S05]  /*17a40*/  BSYNC.RECONVERGENT B1 ;  /* 0x0000000000017941 */ /* 0x000fea0003800200 */
.L_x_14852:
[----:B------:R-:W3:Y:S01]  /*17a50*/  LD.E R105, desc[UR4][R102.64+0xdc] ;  /* 0x0000dc0466697980 */ /* 0x000ee2000c101900 */
[C---:B------:R-:W-:Y:S01]  /*17a60*/  VIADD R0, R171.reuse, 0x20 ;  /* 0x00000020ab007836 */ /* 0x040fe20000000000 */
[----:B--2---:R-:W-:Y:S01]  /*17a70*/  IABS R173, R171 ;  /* 0x000000ab00ad7213 */ /* 0x004fe20000000000 */
[C---:B-1----:R-:W-:Y:S01]  /*17a80*/  VIADD R2, R171.reuse, 0x21 ;  /* 0x00000021ab027836 */ /* 0x042fe20000000000 */
[----:B------:R-:W-:Y:S01]  /*17a90*/  LDSM.16.MT88.4 R28, [R141+0x8000] ;  /* 0x008000008d1c783b */ /* 0x000fe20000004200 */
[C---:B------:R-:W-:Y:S01]  /*17aa0*/  VIADD R4, R172.reuse, 0xffffffe0 ;  /* 0xffffffe0ac047836 */ /* 0x040fe20000000000 */
[----:B------:R-:W-:Y:S01]  /*17ab0*/  IABS R0, R0 ;  /* 0x0000000000007213 */ /* 0x000fe20000000000 */
[C---:B------:R-:W-:Y:S01]  /*17ac0*/  VIADD R6, R171.reuse, 0x19 ;  /* 0x00000019ab067836 */ /* 0x040fe20000000000 */
[----:B------:R-:W-:Y:S01]  /*17ad0*/  IABS R2, R2 ;  /* 0x0000000200027213 */ /* 0x000fe20000000000 */
        /* <DEDUP_REMOVED lines=8> */
[----:B------:R-:W-:Y:S01]  /*17b60*/  ISETP.GE.AND P0, PT, R4, R164, PT ;  /* 0x000000a40400720c */ /* 0x000fe20003f06270 */
[----:B------:R-:W-:Y:S01]  /*17b70*/  VIADD R18, R172, 0xfffffff0 ;  /* 0xfffffff0ac127836 */ /* 0x000fe20000000000 */
[----:B------:R-:W-:Y:S01]  /*17b80*/  ISETP.GE.AND P5, PT, R4, R163, PT ;  /* 0x000000a30400720c */ /* 0x000fe20003fa6270 */
        /* <DEDUP_REMOVED lines=9> */
[C---:B------:R-:W-:Y:S02]  /*17c20*/  VIADD R2, R171.reuse, 0x18 ;  /* 0x00000018ab027836 */ /* 0x040fe40000000000 */
        /* <DEDUP_REMOVED lines=9> */
[CC--:B------:R-:W-:Y:S01]  /*17cc0*/  FFMA.FTZ R191, -R162.reuse, R4.reuse, R191 ;  /* 0x00000004a2bf7223 */ /* 0x0c0fe200000101bf */
[C---:B------:R-:W-:Y:S01]  /*17cd0*/  FFMA.FTZ R201, -R162.reuse, R4, R201 ;  /* 0x00000004a2c97223 */ /* 0x040fe200000101c9 */
[----:B------:R-:W-:Y:S01]  /*17ce0*/  IABS R0, R0 ;  /* 0x0000000000007213 */ /* 0x000fe20000000000 */
[C---:B------:R-:W-:Y:S01]  /*17cf0*/  VIADD R4, R171.reuse, 0xfffffff9 ;  /* 0xfffffff9ab047836 */ /* 0x040fe20000000000 */
[----:B------:R-:W-:Y:S01]  /*17d00*/  I2FP.F32.S32 R2, R2 ;  /* 0x0000000200027245 */ /* 0x000fe20000201400 */
[CC--:B------:R-:W-:Y:S01]  /*17d10*/  FFMA.FTZ R175, -R162.reuse, R6.reuse, R175 ;  /* 0x00000006a2af7223 */ /* 0x0c0fe200000101af */
[C---:B------:R-:W-:Y:S01]  /*17d20*/  FFMA.FTZ R187, -R162.reuse, R6, R187 ;  /* 0x00000006a2bb7223 */ /* 0x040fe200000101bb */
[----:B------:R-:W-:Y:S01]  /*17d30*/  IABS R5, R5 ;  /* 0x0000000500057213 */ /* 0x000fe20000000000 */
[----:B------:R-:W-:Y:S01]  /*17d40*/  IMAD.MOV.U32 R6, RZ, RZ, R0 ;  /* 0x000000ffff067224 */ /* 0x000fe200078e0000 */
[----:B------:R-:W-:Y:S01]  /*17d50*/  IABS R0, R4 ;  /* 0x0000000400007213 */ /* 0x000fe20000000000 */
[CC--:B------:R-:W-:Y:S01]  /*17d60*/  FFMA.FTZ R177, -R162.reuse, R2.reuse, R177 ;  /* 0x00000002a2b17223 */ /* 0x0c0fe200000101b1 */
        /* <DEDUP_REMOVED lines=9> */
[C---:B------:R-:W-:Y:S01]  /*17e00*/  FFMA.FTZ R207, -R162.reuse, R0, R207 ;  /* 0x00000000a2cf7223 */ /* 0x040fe200000101cf */
        /* <DEDUP_REMOVED lines=11> */
[----:B------:R-:W-:Y:S01]  /*17ec0*/  VIADD R170, R170, 0xffffffc0 ;  /* 0xffffffc0aaaa7836 */ /* 0x000fe20000000000 */
[----:B------:R-:W-:Y:S02]  /*17ed0*/  I2FP.F32.S32 R6, R6 ;  /* 0x0000000600067245 */ /* 0x000fe40000201400 */
[----:B------:R-:W-:Y:S01]  /*17ee0*/  IABS R4, R4 ;  /* 0x0000000400047213 */ /* 0x000fe20000000000 */
[CC--:B------:R-:W-:Y:S01]  /*17ef0*/  FFMA.FTZ R199, -R162.reuse, R2.reuse, R199 ;  /* 0x00000002a2c77223 */ /* 0x0c0fe200000101c7 */
[C---:B------:R-:W-:Y:S01]  /*17f00*/  FFMA.FTZ R211, -R162.reuse, R2, R211 ;  /* 0x00000002a2d37223 */ /* 0x040fe200000101d3 */
[----:B------:R-:W-:Y:S01]  /*17f10*/  FFMA.FTZ R119, -R162, R6, R119 ;  /* 0x00000006a2777223 */ /* 0x000fe20000010177 */
[----:B------:R-:W-:Y:S01]  /*17f20*/  I2FP.F32.S32 R2, R5 ;  /* 0x0000000500027245 */ /* 0x000fe20000201400 */
[----:B------:R-:W-:Y:S01]  /*17f30*/  VIADD R6, R172, 0xffffffe8 ;  /* 0xffffffe8ac067836 */ /* 0x000fe20000000000 */
[----:B------:R-:W-:Y:S01]  /*17f40*/  I2FP.F32.S32 R5, R4 ;  /* 0x0000000400057245 */ /* 0x000fe20000201400 */
[----:B------:R-:W-:Y:S01]  /*17f50*/  VIADD R4, R171, 0xfffffff1 ;  /* 0xfffffff1ab047836 */ /* 0x000fe20000000000 */
[----:B------:R-:W-:Y:S01]  /*17f60*/  FSEL R22, R175, -INF , P4 ;  /* 0xff800000af167808 */ /* 0x000fe20002000000 */
[----:B------:R-:W-:Y:S01]  /*17f70*/  FFMA.FTZ R209, -R162, R2, R209 ;  /* 0x00000002a2d17223 */ /* 0x000fe200000101d1 */
[----:B------:R-:W-:Y:S01]  /*17f80*/  ISETP.GE.AND P4, PT, R6, R166, PT ;  /* 0x000000a60600720c */ /* 0x000fe20003f86270 */
[C---:B------:R-:W-:Y:S01]  /*17f90*/  FFMA.FTZ R131, -R162.reuse, R2, R131 ;  /* 0x00000002a2837223 */ /* 0x040fe20000010183 */
[----:B------:R-:W-:Y:S01]  /*17fa0*/  IABS R4, R4 ;  /* 0x0000000400047213 */ /* 0x000fe20000000000 */
[----:B------:R-:W-:Y:S01]  /*17fb0*/  VIADD R2, R171, 0xfffffff0 ;  /* 0xfffffff0ab027836 */ /* 0x000fe20000000000 */
[----:B------:R-:W-:Y:S01]  /*17fc0*/  FSEL R20, R183, -INF , P4 ;  /* 0xff800000b7147808 */ /* 0x000fe20002000000 */
[C---:B------:R-:W-:Y:S01]  /*17fd0*/  FFMA.FTZ R126, -R162.reuse, R5, R126 ;  /* 0x00000005a27e7223 */ /* 0x040fe2000001017e */
[----:B------:R-:W-:Y:S01]  /*17fe0*/  ISETP.GE.AND P4, PT, R15, R166, PT ;  /* 0x000000a60f00720c */ /* 0x000fe20003f86270 */
[C---:B------:R-:W-:Y:S01]  /*17ff0*/  VIADD R5, R171.reuse, 0xffffffe8 ;  /* 0xffffffe8ab057836 */ /* 0x040fe20000000000 */
[----:B------:R-:W-:Y:S01]  /*18000*/  I2FP.F32.S32 R4, R4 ;  /* 0x0000000400047245 */ /* 0x000fe20000201400 */
[----:B------:R-:W-:Y:S01]  /*18010*/  VIADD R171, R171, 0x40 ;  /* 0x00000040abab7836 */ /* 0x000fe20000000000 */
[----:B------:R-:W-:Y:S02]  /*18020*/  FSEL R13, R185, -INF , P4 ;  /* 0xff800000b90d7808 */ /* 0x000fe40002000000 */
[----:B------:R-:W-:Y:S01]  /*18030*/  ISETP.GE.AND P4, PT, R23, R164, PT ;  /* 0x000000a41700720c */ /* 0x000fe20003f86270 */
[CC--:B------:R-:W-:Y:S01]  /*18040*/  FFMA.FTZ R217, -R162.reuse, R4.reuse, R217 ;  /* 0x00000004a2d97223 */ /* 0x0c0fe200000101d9 */
[----:B------:R-:W-:Y:S01]  /*18050*/  FFMA.FTZ R107, -R162, R4, R107 ;  /* 0x00000004a26b7223 */ /* 0x000fe2000001016b */
        /* <DEDUP_REMOVED lines=13> */
[-C--:B------:R-:W-:Y:S01]  /*18130*/  ISETP.GE.AND P4, PT, R18, R164.reuse, PT ;  /* 0x000000a41200720c */ /* 0x080fe20003f86270 */
[----:B------:R-:W-:Y:S01]  /*18140*/  FFMA.FTZ R173, -R162, R173, R221 ;  /* 0x000000ada2ad7223 */ /* 0x000fe200000101dd */
[----:B------:R-:W-:Y:S02]  /*18150*/  FSEL R123, R199, -INF , P0 ;  /* 0xff800000c77b7808 */ /* 0x000fe40000000000 */
[----:B------:R-:W-:Y:S02]  /*18160*/  ISETP.GE.AND P0, PT, R16, R164, PT ;  /* 0x000000a41000720c */ /* 0x000fe40003f06270 */
[----:B------:R-:W-:Y:S02]  /*18170*/  IABS R2, R2 ;  /* 0x0000000200027213 */ /* 0x000fe40000000000 */
[C---:B------:R-:W-:Y:S02]  /*18180*/  ISETP.GE.AND P1, PT, R14.reuse, R164, PT ;  /* 0x000000a40e00720c */ /* 0x040fe40003f26270 */
[----:B------:R-:W-:Y:S02]  /*18190*/  FSEL R187, R195, -INF , P4 ;  /* 0xff800000c3bb7808 */ /* 0x000fe40002000000 */
[----:B------:R-:W-:Y:S02]  /*181a0*/  ISETP.GE.AND P4, PT, R14, R166, PT ;  /* 0x000000a60e00720c */ /* 0x000fe40003f86270 */
[----:B------:R-:W-:Y:S02]  /*181b0*/  IABS R0, R0 ;  /* 0x0000000000007213 */ /* 0x000fe40000000000 */
[----:B------:R-:W-:Y:S02]  /*181c0*/  FSEL R127, R197, -INF , P0 ;  /* 0xff800000c57f7808 */ /* 0x000fe40000000000 */
[----:B------:R-:W-:Y:S02]  /*181d0*/  I2FP.F32.S32 R2, R2 ;  /* 0x0000000200027245 */ /* 0x000fe40000201400 */
[----:B------:R-:W-:Y:S02]  /*181e0*/  ISETP.GE.AND P0, PT, R12, R164, PT ;  /* 0x000000a40c00720c */ /* 0x000fe40003f06270 */
[----:B------:R-:W-:Y:S01]  /*181f0*/  FSEL R173, R173, -INF , P1 ;  /* 0xff800000adad7808 */ /* 0x000fe20000800000 */
[C---:B------:R-:W-:Y:S01]  /*18200*/  FFMA.FTZ R215, -R162.reuse, R2, R215 ;  /* 0x00000002a2d77223 */ /* 0x040fe200000101d7 */
[----:B------:R-:W-:Y:S01]  /*18210*/  ISETP.GE.AND P1, PT, R23, R166, PT ;  /* 0x000000a61700720c */ /* 0x000fe20003f26270 */
[----:B------:R-:W-:Y:S01]  /*18220*/  FFMA.FTZ R122, -R162, R2, R122 ;  /* 0x00000002a27a7223 */ /* 0x000fe2000001017a */
[----:B------:R-:W-:Y:S01]  /*18230*/  FSEL R181, R209, -INF , P4 ;  /* 0xff800000d1b57808 */ /* 0x000fe20002000000 */
[----:B------:R-:W-:Y:S01]  /*18240*/  VIADD R2, R172, 0x19 ;  /* 0x00000019ac027836 */ /* 0x000fe20000000000 */
[----:B------:R-:W-:Y:S02]  /*18250*/  I2FP.F32.S32 R0, R0 ;  /* 0x0000000000007245 */ /* 0x000fe40000201400 */
[----:B------:R-:W-:Y:S02]  /*18260*/  ISETP.GE.AND P4, PT, R10, R164, PT ;  /* 0x000000a40a00720c */ /* 0x000fe40003f86270 */
[----:B------:R-:W-:Y:S01]  /*18270*/  FSEL R185, R201, -INF , P0 ;  /* 0xff800000c9b97808 */ /* 0x000fe20000000000 */
[CC--:B------:R-:W-:Y:S01]  /*18280*/  FFMA.FTZ R213, -R162.reuse, R0.reuse, R213 ;  /* 0x00000000a2d57223 */ /* 0x0c0fe200000101d5 */
[----:B------:R-:W-:Y:S01]  /*18290*/  FSEL R21, R177, -INF , P1 ;  /* 0xff800000b1157808 */ /* 0x000fe20000800000 */
[----:B------:R-:W-:Y:S01]  /*182a0*/  FFMA.FTZ R106, -R162, R0, R106 ;  /* 0x00000000a26a7223 */ /* 0x000fe2000001016a */
[-C--:B------:R-:W-:Y:S01]  /*182b0*/  ISETP.GE.AND P0, PT, R8, R166.reuse, PT ;  /* 0x000000a60800720c */ /* 0x080fe20003f06270 */
[----:B------:R-:W-:Y:S01]  /*182c0*/  VIADD R0, R172, 0x18 ;  /* 0x00000018ac007836 */ /* 0x000fe20000000000 */
[----:B------:R-:W-:Y:S02]  /*182d0*/  ISETP.GE.AND P3, PT, R10, R166, PT ;  /* 0x000000a60a00720c */ /* 0x000fe40003f66270 */
[----:B------:R-:W-:Y:S02]  /*182e0*/  ISETP.GE.AND P1, PT, R172, R164, PT ;  /* 0x000000a4ac00720c */ /* 0x000fe40003f26270 */
[----:B------:R-:W-:Y:S02]  /*182f0*/  FSEL R129, R205, -INF , P4 ;  /* 0xff800000cd817808 */ /* 0x000fe40002000000 */
[----:B------:R-:W-:Y:S02]  /*18300*/  ISETP.GE.AND P4, PT, R7, R166, PT ;  /* 0x000000a60700720c */ /* 0x000fe40003f86270 */
[----:B------:R-:W-:Y:S02]  /*18310*/  FSEL R177, R215, -INF , P0 ;  /* 0xff800000d7b17808 */ /* 0x000fe40000000000 */
[----:B------:R-:W-:Y:S02]  /*18320*/  IABS R5, R5 ;  /* 0x0000000500057213 */ /* 0x000fe40000000000 */
[----:B------:R-:W-:Y:S02]  /*18330*/  ISETP.GE.AND P0, PT, R10, R165, PT ;  /* 0x000000a50a00720c */ /* 0x000fe40003f06270 */
[----:B------:R-:W-:Y:S02]  /*18340*/  FSEL R125, R203, -INF , P3 ;  /* 0xff800000cb7d7808 */ /* 0x000fe40001800000 */
[----:B------:R-:W-:Y:S02]  /*18350*/  FSEL R175, R211, -INF , P1 ;  /* 0xff800000d3af7808 */ /* 0x000fe40000800000 */
[-C--:B------:R-:W-:Y:S02]  /*18360*/  ISETP.GE.AND P1, PT, R9, R164.reuse, PT ;  /* 0x000000a40900720c */ /* 0x080fe40003f26270 */
[----:B------:R-:W-:Y:S02]  /*18370*/  FSEL R121, R213, -INF , P4 ;  /* 0xff800000d5797808 */ /* 0x000fe40002000000 */
[----:B------:R-:W-:Y:S02]  /*18380*/  ISETP.GE.AND P4, PT, R8, R164, PT ;  /* 0x000000a40800720c */ /* 0x000fe40003f86270 */
[----:B------:R-:W-:Y:S02]  /*18390*/  I2FP.F32.S32 R5, R5 ;  /* 0x0000000500057245 */ /* 0x000fe40000201400 */
[----:B------:R-:W-:Y:S02]  /*183a0*/  FSEL R125, R125, -INF , !P0 ;  /* 0xff8000007d7d7808 */ /* 0x000fe40004000000 */
[-C--:B------:R-:W-:Y:S01]  /*183b0*/  ISETP.GE.AND P3, PT, R172, R166.reuse, PT ;  /* 0x000000a6ac00720c */ /* 0x080fe20003f66270 */
[CC--:B------:R-:W-:Y:S01]  /*183c0*/  FFMA.FTZ R104, -R162.reuse, R5.reuse, R104 ;  /* 0x00000005a2687223 */ /* 0x0c0fe20000010168 */
[----:B------:R-:W-:Y:S01]  /*183d0*/  FSEL R151, R151, -INF , P1 ;  /* 0xff80000097977808 */ /* 0x000fe20000800000 */
[----:B------:R-:W-:Y:S01]  /*183e0*/  FFMA.FTZ R128, -R162, R5, R128 ;  /* 0x00000005a2807223 */ /* 0x000fe20000010180 */
[----:B------:R-:W-:Y:S01]  /*183f0*/  ISETP.GE.AND P0, PT, R0, R166, PT ;  /* 0x000000a60000720c */ /* 0x000fe20003f06270 */
[----:B------:R-:W-:Y:S01]  /*18400*/  VIADD R5, R172, 0x11 ;  /* 0x00000011ac057836 */ /* 0x000fe20000000000 */
[----:B------:R-:W-:Y:S02]  /*18410*/  ISETP.GE.AND P1, PT, R14, R163, PT ;  /* 0x000000a30e00720c */ /* 0x000fe40003f26270 */
[----:B------:R-:W-:Y:S02]  /*18420*/  FSEL R131, R131, -INF , P4 ;  /* 0xff80000083837808 */ /* 0x000fe40002000000 */
[----:B------:R-:W-:Y:S02]  /*18430*/  ISETP.GE.AND P4, PT, R7, R164, PT ;  /* 0x000000a40700720c */ /* 0x000fe40003f86270 */
[----:B------:R-:W-:Y:S02]  /*18440*/  FSEL R183, R207, -INF , P3 ;  /* 0xff800000cfb77808 */ /* 0x000fe40001800000 */
[----:B------:R-:W-:Y:S02]  /*18450*/  ISETP.GE.AND P3, PT, R9, R166, PT ;  /* 0x000000a60900720c */ /* 0x000fe40003f66270 */
[----:B------:R-:W-:Y:S02]  /*18460*/  FSEL R119, R119, -INF , P0 ;  /* 0xff80000077777808 */ /* 0x000fe40000000000 */
[-C--:B------:R-:W-:Y:S02]  /*18470*/  ISETP.GE.AND P0, PT, R2, R164.reuse, PT ;  /* 0x000000a40200720c */ /* 0x080fe40003f06270 */
[----:B------:R-:W-:Y:S02]  /*18480*/  FSEL R173, R173, -INF , !P1 ;  /* 0xff800000adad7808 */ /* 0x000fe40004800000 */
        /* <DEDUP_REMOVED lines=9> */
[----:B------:R-:W-:Y:S02]  /*18520*/  FSEL R6, R22, -INF , !P6 ;  /* 0xff80000016067808 */ /* 0x000fe40007000000 */
[----:B------:R-:W-:Y:S02]  /*18530*/  FSEL R21, R21, -INF , !P4 ;  /* 0xff80000015157808 */ /* 0x000fe40006000000 */
[C---:B------:R-:W-:Y:S02]  /*18540*/  ISETP.GE.AND P6, PT, R15.reuse, R165, PT ;  /* 0x000000a50f00720c */ /* 0x040fe40003fc6270 */
[----:B------:R-:W-:Y:S02]  /*18550*/  ISETP.GE.AND P4, PT, R15, R163, PT ;  /* 0x000000a30f00720c */ /* 0x000fe40003f86270 */
[----:B------:R-:W-:Y:S02]  /*18560*/  FSEL R128, R128, -INF , P3 ;  /* 0xff80000080807808 */ /* 0x000fe40001800000 */
[----:B------:R-:W-:Y:S02]  /*18570*/  FSEL R15, R20, -INF , !P0 ;  /* 0xff800000140f7808 */ /* 0x000fe40004000000 */
[----:B------:R-:W-:Y:S02]  /*18580*/  ISETP.GE.AND P3, PT, R2, R166, PT ;  /* 0x000000a60200720c */ /* 0x000fe40003f66270 */
[-C--:B------:R-:W-:Y:S02]  /*18590*/  ISETP.GE.AND P0, PT, R18, R165.reuse, PT ;  /* 0x000000a51200720c */ /* 0x080fe40003f06270 */
[----:B------:R-:W-:Y:S02]  /*185a0*/  FSEL R4, R4, -INF , !P5 ;  /* 0xff80000004047808 */ /* 0x000fe40006800000 */
[-C--:B------:R-:W-:Y:S02]  /*185b0*/  ISETP.GE.AND P5, PT, R16, R165.reuse, PT ;  /* 0x000000a51000720c */ /* 0x080fe40003fa6270 */
[----:B------:R-:W-:Y:S02]  /*185c0*/  FSEL R126, R126, -INF , P3 ;  /* 0xff8000007e7e7808 */ /* 0x000fe40001800000 */
[----:B------:R-:W-:Y:S02]  /*185d0*/  FSEL R191, R191, -INF , !P0 ;  /* 0xff800000bfbf7808 */ /* 0x000fe40004000000 */
[----:B------:R-:W-:Y:S02]  /*185e0*/  ISETP.GE.AND P3, PT, R5, R164, PT ;  /* 0x000000a40500720c */ /* 0x000fe40003f66270 */
[-C--:B------:R-:W-:Y:S02]  /*185f0*/  ISETP.GE.AND P0, PT, R14, R165.reuse, PT ;  /* 0x000000a50e00720c */ /* 0x080fe40003f06270 */
[----:B------:R-:W-:Y:S02]  /*18600*/  FSEL R189, R193, -INF , !P5 ;  /* 0xff800000c1bd7808 */ /* 0x000fe40006800000 */
[----:B------:R-:W-:Y:S02]  /*18610*/  ISETP.GE.AND P5, PT, R12, R165, PT ;  /* 0x000000a50c00720c */ /* 0x000fe40003fa6270 */
[----:B------:R-:W-:Y:S02]  /*18620*/  FSEL R122, R122, -INF , P3 ;  /* 0xff8000007a7a7808 */ /* 0x000fe40001800000 */
[-C--:B------:R-:W-:Y:S02]  /*18630*/  ISETP.GE.AND P3, PT, R23, R163.reuse, PT ;  /* 0x000000a31700720c */ /* 0x080fe40003f66270 */
[----:B------:R-:W-:Y:S02]  /*18640*/  FSEL R17, R17, -INF , !P1 ;  /* 0xff80000011117808 */ /* 0x000fe40004800000 */
[----:B------:R-:W-:Y:S02]  /*18650*/  FSEL R181, R181, -INF , !P0 ;  /* 0xff800000b5b57808 */ /* 0x000fe40004000000 */
[----:B------:R-:W-:Y:S02]  /*18660*/  ISETP.GE.AND P1, PT, R12, R163, PT ;  /* 0x000000a30c00720c */ /* 0x000fe40003f26270 */
[----:B------:R-:W-:Y:S02]  /*18670*/  FSEL R11, R11, -INF , !P4 ;  /* 0xff8000000b0b7808 */ /* 0x000fe40006000000 */
[----:B------:R-:W-:Y:S02]  /*18680*/  FSEL R123, R123, -INF , !P5 ;  /* 0xff8000007b7b7808 */ /* 0x000fe40006800000 */
[----:B------:R-:W-:Y:S02]  /*18690*/  ISETP.GE.AND P0, PT, R8, R165, PT ;  /* 0x000000a50800720c */ /* 0x000fe40003f06270 */
[----:B------:R-:W-:Y:S02]  /*186a0*/  ISETP.GE.AND P4, PT, R10, R163, PT ;  /* 0x000000a30a00720c */ /* 0x000fe40003f86270 */
[----:B------:R-:W-:Y:S02]  /*186b0*/  ISETP.GE.AND P5, PT, R172, R165, PT ;  /* 0x000000a5ac00720c */ /* 0x000fe40003fa6270 */
[----:B------:R-:W-:Y:S02]  /*186c0*/  FSEL R13, R13, -INF , !P6 ;  /* 0xff8000000d0d7808 */ /* 0x000fe40007000000 */
[----:B------:R-:W-:Y:S02]  /*186d0*/  FMNMX3.FTZ R10, R3, R6, R21, !PT ;  /* 0x00000006030a7276 */ /* 0x000fe40007810015 */
[----:B------:R-:W-:Y:S02]  /*186e0*/  FSEL R19, R19, -INF , !P3 ;  /* 0xff80000013137808 */ /* 0x000fe40005800000 */
[----:B------:R-:W-:Y:S02]  /*186f0*/  FSEL R185, R185, -INF , !P1 ;  /* 0xff800000b9b97808 */ /* 0x000fe40004800000 */
[----:B------:R-:W-:Y:S02]  /*18700*/  FSEL R177, R177, -INF , !P0 ;  /* 0xff800000b1b17808 */ /* 0x000fe40004000000 */
[----:B------:R-:W-:Y:S02]  /*18710*/  ISETP.GE.AND P6, PT, R18, R163, PT ;  /* 0x000000a31200720c */ /* 0x000fe40003fc6270 */
[-C--:B------:R-:W-:Y:S02]  /*18720*/  ISETP.GE.AND P1, PT, R7, R165.reuse, PT ;  /* 0x000000a50700720c */ /* 0x080fe40003f26270 */
        /* <DEDUP_REMOVED lines=8> */
[----:B------:R-:W-:Y:S02]  /*187b0*/  FSEL R128, R128, -INF , !P0 ;  /* 0xff80000080807808 */ /* 0x000fe40004000000 */
[----:B------:R-:W-:Y:S02]  /*187c0*/  FMNMX3.FTZ R10, R10, R191, R189, !PT ;  /* 0x000000bf0a0a7276 */ /* 0x000fe400078100bd */
[-C--:B------:R-:W-:Y:S02]  /*187d0*/  ISETP.GE.AND P6, PT, R9, R165.reuse, PT ;  /* 0x000000a50900720c */ /* 0x080fe40003fc6270 */
[C---:B------:R-:W-:Y:S02]  /*187e0*/  ISETP.GE.AND P1, PT, R2.reuse, R165, PT ;  /* 0x000000a50200720c */ /* 0x040fe40003f26270 */
[----:B------:R-:W-:Y:S02]  /*187f0*/  ISETP.GE.AND P0, PT, R2, R163, PT ;  /* 0x000000a30200720c */ /* 0x000fe40003f06270 */
[----:B------:R-:W-:Y:S02]  /*18800*/  FMNMX3.FTZ R2, R8, R17, R11, !PT ;  /* 0x0000001108027276 */ /* 0x000fe4000781000b */
[----:B------:R-:W-:Y:S02]  /*18810*/  FSEL R127, R127, -INF , !P3 ;  /* 0xff8000007f7f7808 */ /* 0x000fe40005800000 */
[----:B------:R-:W-:Y:S02]  /*18820*/  FMNMX3.FTZ R8, R10, R123, R125, !PT ;  /* 0x0000007b0a087276 */ /* 0x000fe4000781007d */
[----:B------:R-:W-:Y:S02]  /*18830*/  FSEL R179, R179, -INF , !P6 ;  /* 0xff800000b3b37808 */ /* 0x000fe40007000000 */
[----:B------:R-:W-:Y:S02]  /*18840*/  FSEL R129, R129, -INF , !P4 ;  /* 0xff80000081817808 */ /* 0x000fe40006000000 */
[C---:B------:R-:W-:Y:S01]  /*18850*/  ISETP.GE.AND P6, PT, R172.reuse, R163, PT ;  /* 0x000000a3ac00720c */ /* 0x040fe20003fc6270 */
[----:B------:R-:W-:Y:S01]  /*18860*/  VIADD R172, R172, 0xffffffc0 ;  /* 0xffffffc0acac7836 */ /* 0x000fe20000000000 */
        /* <DEDUP_REMOVED lines=321> */
.L_x_14849:
        /* <DEDUP_REMOVED lines=10> */
.L_x_14878:
        /* <DEDUP_REMOVED lines=181> */
.L_x_14859:
[----:B------:R-:W-:Y:S05]  /*1a870*/  BSYNC.RECONVERGENT B0 ;  /* 0x0000000000007941 */ /* 0x000fea0003800200 */
.L_x_14858:
        /* <DEDUP_REMOVED lines=32> */
.L_x_14861:
[----:B------:R-:W-:Y:S05]  /*1aa80*/  BSYNC.RECONVERGENT B0 ;  /* 0x0000000000007941 */ /* 0x000fea0003800200 */
.L_x_14860:
        /* <DEDUP_REMOVED lines=12> */
.L_x_14863:
[----:B------:R-:W-:Y:S05]  /*1ab50*/  BSYNC.RECONVERGENT B0 ;  /* 0x0000000000007941 */ /* 0x000fea0003800200 */
.L_x_14862:
        /* <DEDUP_REMOVED lines=11> */
.L_x_14865:
[----:B------:R-:W-:Y:S05]  /*1ac10*/  BSYNC.RECONVERGENT B0 ;  /* 0x0000000000007941 */ /* 0x000fea0003800200 */
.L_x_14864:
        /* <DEDUP_REMOVED lines=11> */
.L_x_14867:
[----:B------:R-:W-:Y:S05]  /*1acd0*/  BSYNC.RECONVERGENT B0 ;  /* 0x0000000000007941 */ /* 0x000fea0003800200 */
.L_x_14866:
        /* <DEDUP_REMOVED lines=10> */
.L_x_14869:
[----:B------:R-:W-:Y:S05]  /*1ad80*/  BSYNC.RECONVERGENT B0 ;  /* 0x0000000000007941 */ /* 0x000fea0003800200 */
.L_x_14868:
        /* <DEDUP_REMOVED lines=10> */
.L_x_14871:
[----:B------:R-:W-:Y:S05]  /*1ae30*/  BSYNC.RECONVERGENT B0 ;  /* 0x0000000000007941 */ /* 0x000fea0003800200 */
.L_x_14870:
        /* <DEDUP_REMOVED lines=10> */
.L_x_14873:
[----:B------:R-:W-:Y:S05]  /*1aee0*/  BSYNC.RECONVERGENT B0 ;  /* 0x0000000000007941 */ /* 0x000fea0003800200 */
.L_x_14872:
[----:B------:R-:W-:-:S04]  /*1aef0*/  MOV R155, 0x0 ;  /* 0x00000000009b7802 */ /* 0x000fc80000000f00 */
[----:B-12345:R-:W-:Y:S05]  /*1af00*/  @P3 RET.REL.NODEC R154 `(_ZN5flash24flash_fwd_splitkv_kernelI23Flash_fwd_kernel_traitsILi128ELi64ELi64ELi4ELb0ELb0EN7cutlass6half_tE19Flash_kernel_traitsILi128ELi64ELi64ELi4ES3_EELb0ELb1ELb1ELb0ELb0ELb1ELb1ELb1EEEvNS_16Flash_fwd_paramsE) ;  /* 0xfffffe509a3c3950 */ /* 0x03efea0003c3ffff */
[-C--:B------:R-:W-:Y:S01]  /*1af10*/  ISETP.GE.AND P2, PT, R69, R102.reuse, PT ;  /* 0x000000664500720c */ /* 0x080fe20003f46270 */
[----:B------:R-:W-:Y:S01]  /*1af20*/  IMAD.MOV.U32 R155, RZ, RZ, 0x0 ;  /* 0x00000000ff9b7424 */ /* 0x000fe200078e00ff */
[----:B------:R-:W-:-:S11]  /*1af30*/  ISETP.GE.AND P0, PT, R71, R102, PT ;  /* 0x000000664700720c */ /* 0x000fd60003f06270 */
[----:B------:R-:W-:-:S04]  /*1af40*/  @!P2 LEA R2, P1, R73, R76, 0x2 ;  /* 0x0000004c4902a211 */ /* 0x000fc800078210ff */
[----:B------:R-:W-:-:S05]  /*1af50*/  @!P2 LEA.HI.X R3, R73, R77, R68, 0x2, P1 ;  /* 0x0000004d4903a211 */ /* 0x000fca00008f1444 */
[----:B------:R1:W-:Y:S02]  /*1af60*/  @!P2 ST.E.128 desc[UR4][R2.64+0x7000], R36 ;  /* 0x007000240200a985 */ /* 0x0003e4000c101d04 */
[----:B-1----:R-:W-:Y:S05]  /*1af70*/  @P0 RET.REL.NODEC R154 `(_ZN5flash24flash_fwd_splitkv_kernelI23Flash_fwd_kernel_traitsILi128ELi64ELi64ELi4ELb0ELb0EN7cutlass6half_tE19Flash_kernel_traitsILi128ELi64ELi64ELi4ES3_EELb0ELb1ELb1ELb0ELb0ELb1ELb1ELb1EEEvNS_16Flash_fwd_paramsE) ;  /* 0xfffffe509a200950 */ /* 0x002fea0003c3ffff */
[----:B------:R-:W-:Y:S01]  /*1af80*/  LEA R2, P0, R73, R76, 0x2 ;  /* 0x0000004c49027211 */ /* 0x000fe200078010ff */
[----:B------:R-:W-:-:S03]  /*1af90*/  IMAD.MOV.U32 R155, RZ, RZ, 0x0 ;  /* 0x00000000ff9b7424 */ /* 0x000fc600078e00ff */
[----:B------:R-:W-:-:S05]  /*1afa0*/  LEA.HI.X R3, R73, R77, R68, 0x2, P0 ;  /* 0x0000004d49037211 */ /* 0x000fca00000f1444 */
[----:B------:R1:W-:Y:S02]  /*1afb0*/  ST.E.128 desc[UR4][R2.64+0x7100], R4 ;  /* 0x0071000402007985 */ /* 0x0003e4000c101d04 */
[----:B-1----:R-:W-:Y:S05]  /*1afc0*/  RET.REL.NODEC R154 `(_ZN5flash24flash_fwd_splitkv_kernelI23Flash_fwd_kernel_traitsILi128ELi64ELi64ELi4ELb0ELb0EN7cutlass6half_tE19Flash_kernel_traitsILi128ELi64ELi64ELi4ES3_EELb0ELb1ELb1ELb0ELb0ELb1ELb1ELb1EEEvNS_16Flash_fwd_paramsE) ;  /* 0xfffffe509a0c7950 */ /* 0x002fea0003c3ffff */
.L_x_14857:
[----:B------:R-:W-:Y:S01]  /*1afd0*/  MOV R7, 0x2 ;  /* 0x0000000200077802 */ /* 0x000fe20000000f00 */
[----:B------:R-:W-:Y:S01]  /*1afe0*/  IMAD.MOV.U32 R6, RZ, RZ, -0x1 ;  /* 0xffffffffff067424 */ /* 0x000fe200078e00ff */
[----:B------:R-:W-:-:S07]  /*1aff0*/  MOV R4, 0x1f ;  /* 0x0000001f00047802 */ /* 0x000fce0000000f00 */
[----:B-1---5:R-:W-:Y:S05]  /*1b000*/  WARPSYNC.COLLECTIVE R6, `(.L_x_14874) ;  /* 0x0000000006087348 */ /* 0x022fea0003c00000 */
[----:B------:R2:W3:Y:S02]  /*1b010*/  SHFL.BFLY P0, R9, R176, R7, R4 ;  /* 0x0c000007b0097389 */ /* 0x0004e40000000004 */
[----:B-123-5:R-:W-:Y:S05]  /*1b020*/  ENDCOLLECTIVE ;  /* 0x000000000000791b */ /* 0x02efea0003800000 */
.L_x_14874:
[----:B------:R-:W-:Y:S02]  /*1b030*/  MOV R5, R9 ;  /* 0x0000000900057202 */ /* 0x000fe40000000f00 */
[----:B------:R-:W-:-:S03]  /*1b040*/  MOV R7, 0x1 ;  /* 0x0000000100077802 */ /* 0x000fc60000000f00 */
[----:B------:R-:W-:-:S04]  /*1b050*/  FADD.FTZ R10, R5, R176 ;  /* 0x000000b0050a7221 */ /* 0x000fc80000010000 */
[----:B------:R-:W-:-:S07]  /*1b060*/  IMAD.MOV.U32 R176, RZ, RZ, R10 ;  /* 0x000000ffffb07224 */ /* 0x000fce00078e000a */
[----:B------:R-:W-:Y:S05]  /*1b070*/  WARPSYNC.COLLECTIVE R6, `(.L_x_14875) ;  /* 0x0000000006087348 */ /* 0x000fea0003c00000 */
[----:B------:R1:W2:Y:S02]  /*1b080*/  SHFL.BFLY P0, R9, R176, R7, R4 ;  /* 0x0c000007b0097389 */ /* 0x0002a40000000004 */
[----:B-12---:R-:W-:Y:S05]  /*1b090*/  ENDCOLLECTIVE ;  /* 0x000000000000791b */ /* 0x006fea0003800000 */
.L_x_14875:
[----:B------:R-:W-:Y:S01]  /*1b0a0*/  MOV R176, R174 ;  /* 0x000000ae00b07202 */ /* 0x000fe20000000f00 */
[----:B------:R-:W-:Y:S01]  /*1b0b0*/  IMAD.MOV.U32 R5, RZ, RZ, R9 ;  /* 0x000000ffff057224 */ /* 0x000fe200078e0009 */
[----:B------:R-:W-:-:S03]  /*1b0c0*/  MOV R7, 0x2 ;  /* 0x0000000200077802 */ /* 0x000fc60000000f00 */
[----:B------:R-:W-:-:S07]  /*1b0d0*/  FADD.FTZ R5, R10, R5 ;  /* 0x000000050a057221 */ /* 0x000fce0000010000 */
[----:B------:R-:W-:Y:S05]  /*1b0e0*/  WARPSYNC.COLLECTIVE R6, `(.L_x_14876) ;  /* 0x0000000006087348 */ /* 0x000fea0003c00000 */
[----:B------:R1:W2:Y:S02]  /*1b0f0*/  SHFL.BFLY P0, R9, R176, R7, R4 ;  /* 0x0c000007b0097389 */ /* 0x0002a40000000004 */
[----:B-12---:R-:W-:Y:S05]  /*1b100*/  ENDCOLLECTIVE ;  /* 0x000000000000791b */ /* 0x006fea0003800000 */
.L_x_14876:
[----:B------:R-:W-:Y:S01]  /*1b110*/  FADD.FTZ R8, R9, R174 ;  /* 0x000000ae09087221 */ /* 0x000fe20000010000 */
[----:B------:R-:W-:-:S03]  /*1b120*/  MOV R7, 0x1 ;  /* 0x0000000100077802 */ /* 0x000fc60000000f00 */
[----:B------:R-:W-:-:S07]  /*1b130*/  IMAD.MOV.U32 R176, RZ, RZ, R8 ;  /* 0x000000ffffb07224 */ /* 0x000fce00078e0008 */
[----:B------:R-:W-:Y:S05]  /*1b140*/  WARPSYNC.COLLECTIVE R6, `(.L_x_14877) ;  /* 0x0000000006087348 */ /* 0x000fea0003c00000 */
[----:B------:R1:W2:Y:S02]  /*1b150*/  SHFL.BFLY P0, R9, R176, R7, R4 ;  /* 0x0c000007b0097389 */ /* 0x0002a40000000004 */
[----:B-12---:R-:W-:Y:S05]  /*1b160*/  ENDCOLLECTIVE ;  /* 0x000000000000791b */ /* 0x006fea0003800000 */
.L_x_14877:
[----:B------:R-:W-:Y:S01]  /*1b170*/  MOV R11, R9 ;  /* 0x00000009000b7202 */ /* 0x000fe20000000f00 */
[----:B------:R-:W-:Y:S06]  /*1b180*/  BRA `(.L_x_14878) ;  /* 0xffffffe800e47947 */ /* 0x000fec000383ffff */
.L_x_14879:
        /* <DEDUP_REMOVED lines=15> */
.L_x_15011:


//--------------------- .nv.shared._ZN5flash32flash_fwd_splitkv_combine_kernelI23Flash_fwd_kernel_traitsILi128ELi64ELi128ELi4ELb0ELb0EN7cutlass6half_tE19Flash_kernel_traitsILi128ELi64ELi128ELi4ES3_EELi4ELi7ELb0EEEvNS_16Flash_fwd_paramsE --------------------------
	.section	.nv.shared._ZN5flash32flash_fwd_splitkv_combine_kernelI23Flash_fwd_kernel_traitsILi128ELi64ELi128ELi4ELb0ELb0EN7cutlass6half_tE19Flash_kernel_traitsILi128ELi64ELi128ELi4ES3_EELi4ELi7ELb0EEEvNS_16Flash_fwd_paramsE,"aw",@nobits
	.sectionflags	@""
	.align	16
.nv.shared._ZN5flash32flash_fwd_splitkv_combine_kernelI23Flash_fwd_kernel_traitsILi128ELi64ELi128ELi4ELb0ELb0EN7cutlass6half_tE19Flash_kernel_traitsILi128ELi64ELi128ELi4ES3_EELi4ELi7ELb0EEEvNS_16Flash_fwd_paramsE:
	.zero		3584


//--------------------- .nv.shared.reserved.0     --------------------------
	.section	.nv.shared.reserved.0,"aw",@nobits
	.weak		__nv_reservedSMEM_offset_0_alias
	.size		__nv_reservedSMEM_offset_0_alias, 0, 64
	.other		__nv_reservedSMEM_offset_0_alias,@"STO_CUDA_RESERVED_SHARED STV_DEFAULT"
__nv_reservedSMEM_offset_0_alias:
	.zero		0
	.zero		64


//--------------------- .nv.global                --------------------------
	.section	.nv.global,"aw",@nobits
.nv.global:
	.type		_ZN72_INTERNAL_39745854_36_flash_fwd_split_hdim128_fp16_sm80_cu_60c5005d_27704cute1_E,@object
	.size		_ZN72_INTERNAL_39745854_36_flash_fwd_split_hdim128_fp16_sm80_cu_60c5005d_27704cute1_E,(_ZN72_INTERNAL_39745854_36_flash_fwd_split_hdim128_fp16_sm80_cu_60c5005d_27704cuda3std3__45__cpo6cbeginE - _ZN72_INTERNAL_39745854_36_flash_fwd_split_hdim128_fp16_sm80_cu_60c5005d_27704cute1_E)
_ZN72_INTERNAL_39745854_36_flash_fwd_split_hdim128_fp16_sm80_cu_60c5005d_27704cute1_E:
	.zero		1
	.type		_ZN72_INTERNAL_39745854_36_flash_fwd_split_hdim128_fp16_sm80_cu_60c5005d_27704cuda3std3__45__cpo6cbeginE,@object
	.size		_ZN72_INTERNAL_39745854_36_flash_fwd_split_hdim128_fp16_sm80_cu_60c5005d_27704cuda3std3__45__cpo6cbeginE,(_ZN72_INTERNAL_39745854_36_flash_fwd_split_hdim128_fp16_sm80_cu_60c5005d_27704cuda3std3__48in_placeE - _ZN72_INTERNAL_39745854_36_flash_fwd_split_hdim128_fp16_sm80_cu_60c5005d_27704cuda3std3__45__cpo6cbeginE)
_ZN72_INTERNAL_39745854_36_flash_fwd_split_hdim128_fp16_sm80_cu_60c5005d_27704cuda3std3__45__cpo6cbeginE:
	.zero		1
	.type		_ZN72_INTERNAL_39745854_36_flash_fwd_split_hdim128_fp16_sm80_cu_60c5005d_27704cuda3std3__48in_placeE,@object
	.size		_ZN72_INTERNAL_39745854_36_flash_fwd_split_hdim128_fp16_sm80_cu_60c5005d_27704cuda3std3__48in_placeE,(_ZN72_INTERNAL_39745854_36_flash_fwd_split_hdim128_fp16_sm80_cu_60c5005d_27704cuda3std6ranges3__45__cpo9iter_moveE - _ZN72_INTERNAL_39745854_36_flash_fwd_split_hdim128_fp16_sm80_cu_60c5005d_27704cuda3std3__48in_placeE)
_ZN72_INTERNAL_39745854_36_flash_fwd_split_hdim128_fp16_sm80_cu_60c5005d_27704cuda3std3__48in_placeE:
	.zero		1
	.type		_ZN72_INTERNAL_39745854_36_flash_fwd_split_hdim128_fp16_sm80_cu_60c5005d_27704cuda3std6ranges3__45__cpo9iter_moveE,@object
	.size		_ZN72_INTERNAL_39745854_36_flash_fwd_split_hdim128_fp16_sm80_cu_60c5005d_27704cuda3std6ranges3__45__cpo9iter_moveE,(_ZN72_INTERNAL_39745854_36_flash_fwd_split_hdim128_fp16_sm80_cu_60c5005d_27704cuda3std3__45__cpo5beginE - _ZN72_INTERNAL_39745854_36_flash_fwd_split_hdim128_fp16_sm80_cu_60c5005d_27704cuda3std6ranges3__45__cpo9iter_moveE)
_ZN72_INTERNAL_39745854_36_flash_fwd_split_hdim128_fp16_sm80_cu_60c5005d_27704cuda3std6ranges3__45__cpo9iter_moveE:
	.zero		1
	.type		_ZN72_INTERNAL_39745854_36_flash_fwd_split_hdim128_fp16_sm80_cu_60c5005d_27704cuda3std3__45__cpo5beginE,@object
	.size		_ZN72_INTERNAL_39745854_36_flash_fwd_split_hdim128_fp16_sm80_cu_60c5005d_27704cuda3std3__45__cpo5beginE,(_ZN72_INTERNAL_39745854_36_flash_fwd_split_hdim128_fp16_sm80_cu_60c5005d_27704cuda3std3__474_GLOBAL__N__39745854_36_flash_fwd_split_hdim128_fp16_sm80_cu_60c5005d_27706ignoreE - _ZN72_INTERNAL_39745854_36_flash_fwd_split_hdim128_fp16_sm80_cu_60c5005d_27704cuda3std3__45__cpo5beginE)
_ZN72_INTERNAL_39745854_36_flash_fwd_split_hdim128_fp16_sm80_cu_60c5005d_27704cuda3std3__45__cpo5beginE:
	.zero		1
	.type		_ZN72_INTERNAL_39745854_36_flash_fwd_split_hdim128_fp16_sm80_cu_60c5005d_27704cuda3std3__474_GLOBAL__N__39745854_36_flash_fwd_split_hdim128_fp16_sm80_cu_60c5005d_27706ignoreE,@object
	.size		_ZN72_INTERNAL_39745854_36_flash_fwd_split_hdim128_fp16_sm80_cu_60c5005d_27704cuda3std3__474_GLOBAL__N__39745854_36_flash_fwd_split_hdim128_fp16_sm80_cu_60c5005d_27706ignoreE,(_ZN72_INTERNAL_39745854_36_flash_fwd_split_hdim128_fp16_sm80_cu_60c5005d_27704cute7productE - _ZN72_INTERNAL_39745854_36_flash_fwd_split_hdim128_fp16_sm80_cu_60c5005d_27704cuda3std3__474_GLOBAL__N__39745854_36_flash_fwd_split_hdim128_fp16_sm80_cu_60c5005d_27706ignoreE)
_ZN72_INTERNAL_39745854_36_flash_fwd_split_hdim128_fp16_sm80_cu_60c5005d_27704cuda3std3__474_GLOBAL__N__39745854_36_flash_fwd_split_hdim128_fp16_sm80_cu_60c5005d_27706ignoreE:
	.zero		1
	.type		_ZN72_INTERNAL_39745854_36_flash_fwd_split_hdim128_fp16_sm80_cu_60c5005d_27704cute7productE,@object
	.size		_ZN72_INTERNAL_39745854_36_flash_fwd_split_hdim128_fp16_sm80_cu_60c5005d_27704cute7productE,(_ZN72_INTERNAL_39745854_36_flash_fwd_split_hdim128_fp16_sm80_cu_60c5005d_27704cuda3std3__45__cpo3endE - _ZN72_INTERNAL_39745854_36_flash_fwd_split_hdim128_fp16_sm80_cu_60c5005d_27704cute7productE)
_ZN72_INTERNAL_39745854_36_flash_fwd_split_hdim128_fp16_sm80_cu_60c5005d_27704cute7productE:
	.zero		1
	.type		_ZN72_INTERNAL_39745854_36_flash_fwd_split_hdim128_fp16_sm80_cu_60c5005d_27704cuda3std3__45__cpo3endE,@object
	.size		_ZN72_INTERNAL_39745854_36_flash_fwd_split_hdim128_fp16_sm80_cu_60c5005d_27704cuda3std3__45__cpo3endE,(_ZN72_INTERNAL_39745854_36_flash_fwd_split_hdim128_fp16_sm80_cu_60c5005d_27704cuda3std3__419piecewise_constructE - _ZN72_INTERNAL_39745854_36_flash_fwd_split_hdim128_fp16_sm80_cu_60c5005d_27704cuda3std3__45__cpo3endE)
_ZN72_INTERNAL_39745854_36_flash_fwd_split_hdim128_fp16_sm80_cu_60c5005d_27704cuda3std3__45__cpo3endE:
	.zero		1
	.type		_ZN72_INTERNAL_39745854_36_flash_fwd_split_hdim128_fp16_sm80_cu_60c5005d_27704cuda3std3__419piecewise_constructE,@object
	.size		_ZN72_INTERNAL_39745854_36_flash_fwd_split_hdim128_fp16_sm80_cu_60c5005d_27704cuda3std3__419piecewise_constructE,(_ZN72_INTERNAL_39745854_36_flash_fwd_split_hdim128_fp16_sm80_cu_60c5005d_27704cuda3std3__45__cpo4cendE - _ZN72_INTERNAL_39745854_36_flash_fwd_split_hdim128_fp16_sm80_cu_60c5005d_27704cuda3std3__419piecewise_constructE)
_ZN72_INTERNAL_39745854_36_flash_fwd_split_hdim128_fp16_sm80_cu_60c5005d_27704cuda3std3__419piecewise_constructE:
	.zero		1
	.type		_ZN72_INTERNAL_39745854_36_flash_fwd_split_hdim128_fp16_sm80_cu_60c5005d_27704cuda3std3__45__cpo4cendE,@object
	.size		_ZN72_INTERNAL_39745854_36_flash_fwd_split_hdim128_fp16_sm80_cu_60c5005d_27704cuda3std3__45__cpo4cendE,(_ZN72_INTERNAL_39745854_36_flash_fwd_split_hdim128_fp16_sm80_cu_60c5005d_27704cuda3std6ranges3__45__cpo4swapE - _ZN72_INTERNAL_39745854_36_flash_fwd_split_hdim128_fp16_sm80_cu_60c5005d_27704cuda3std3__45__cpo4cendE)
_ZN72_INTERNAL_39745854_36_flash_fwd_split_hdim128_fp16_sm80_cu_60c5005d_27704cuda3std3__45__cpo4cendE:
	.zero		1
	.type		_ZN72_INTERNAL_39745854_36_flash_fwd_split_hdim128_fp16_sm80_cu_60c5005d_27704cuda3std6ranges3__45__cpo4swapE,@object
	.size		_ZN72_INTERNAL_39745854_36_flash_fwd_split_hdim128_fp16_sm80_cu_60c5005d_27704cuda3std6ranges3__45__cpo4swapE,(.L_7 - _ZN72_INTERNAL_39745854_36_flash_fwd_split_hdim128_fp16_sm80_cu_60c5005d_27704cuda3std6ranges3__45__cpo4swapE)
_ZN72_INTERNAL_39745854_36_flash_fwd_split_hdim128_fp16_sm80_cu_60c5005d_27704cuda3std6ranges3__45__cpo4swapE:
	.zero		1
.L_7:


//--------------------- .nv.shared._ZN5flash32flash_fwd_splitkv_combine_kernelI23Flash_fwd_kernel_traitsILi128ELi64ELi128ELi4ELb0ELb0EN7cutlass6half_tE19Flash_kernel_traitsILi128ELi64ELi128ELi4ES3_EELi4ELi6ELb0EEEvNS_16Flash_fwd_paramsE --------------------------
	.section	.nv.shared._ZN5flash32flash_fwd_splitkv_combine_kernelI23Flash_fwd_kernel_traitsILi128ELi64ELi128ELi4ELb0ELb0EN7cutlass6half_tE19Flash_kernel_traitsILi128ELi64ELi128ELi4ES3_EELi4ELi6ELb0EEEvNS_16Flash_fwd_paramsE,"aw",@nobits
	.sectionflags	@""
	.align	16
.nv.shared._ZN5flash32flash_fwd_splitkv_combine_kernelI23Flash_fwd_kernel_traitsILi128ELi64ELi128ELi4ELb0ELb0EN7cutlass6half_tE19Flash_kernel_traitsILi128ELi64ELi128ELi4ES3_EELi4ELi6ELb0EEEvNS_16Flash_fwd_paramsE:
	.zero		2304


//--------------------- .nv.shared._ZN5flash32flash_fwd_splitkv_combine_kernelI23Flash_fwd_kernel_traitsILi128ELi64ELi128ELi4ELb0ELb0EN7cutlass6half_tE19Flash_kernel_traitsILi128ELi64ELi128ELi4ES3_EELi4ELi5ELb0EEEvNS_16Flash_fwd_paramsE --------------------------
	.section	.nv.shared._ZN5flash32flash_fwd_splitkv_combine_kernelI23Flash_fwd_kernel_traitsILi128ELi64ELi128ELi4ELb0ELb0EN7cutlass6half_tE19Flash_kernel_traitsILi128ELi64ELi128ELi4ES3_EELi4ELi5ELb0EEEvNS_16Flash_fwd_paramsE,"aw",@nobits
	.sectionflags	@""
	.align	16
.nv.shared._ZN5flash32flash_fwd_splitkv_combine_kernelI23Flash_fwd_kernel_traitsILi128ELi64ELi128ELi4ELb0ELb0EN7cutlass6half_tE19Flash_kernel_traitsILi128ELi64ELi128ELi4ES3_EELi4ELi5ELb0EEEvNS_16Flash_fwd_paramsE:
	.zero		1664


//--------------------- .nv.shared._ZN5flash32flash_fwd_splitkv_combine_kernelI23Flash_fwd_kernel_traitsILi128ELi64ELi128ELi4ELb0ELb0EN7cutlass6half_tE19Flash_kernel_traitsILi128ELi64ELi128ELi4ES3_EELi4ELi4ELb0EEEvNS_16Flash_fwd_paramsE --------------------------
	.section	.nv.shared._ZN5flash32flash_fwd_splitkv_combine_kernelI23Flash_fwd_kernel_traitsILi128ELi64ELi128ELi4ELb0ELb0EN7cutlass6half_tE19Flash_kernel_traitsILi128ELi64ELi128ELi4ES3_EELi4ELi4ELb0EEEvNS_16Flash_fwd_paramsE,"aw",@nobits
	.sectionflags	@""
	.align	16
.nv.shared._ZN5flash32flash_fwd_splitkv_combine_kernelI23Flash_fwd_kernel_traitsILi128ELi64ELi128ELi4ELb0ELb0EN7cutlass6half_tE19Flash_kernel_traitsILi128ELi64ELi128ELi4ES3_EELi4ELi4ELb0EEEvNS_16Flash_fwd_paramsE:
	.zero		1344


//--------------------- .nv.shared._ZN5flash32flash_fwd_splitkv_combine_kernelI23Flash_fwd_kernel_traitsILi128ELi64ELi128ELi4ELb0ELb0EN7cutlass6half_tE19Flash_kernel_traitsILi128ELi64ELi128ELi4ES3_EELi4ELi3ELb0EEEvNS_16Flash_fwd_paramsE --------------------------
	.section	.nv.shared._ZN5flash32flash_fwd_splitkv_combine_kernelI23Flash_fwd_kernel_traitsILi128ELi64ELi128ELi4ELb0ELb0EN7cutlass6half_tE19Flash_kernel_traitsILi128ELi64ELi128ELi4ES3_EELi4ELi3ELb0EEEvNS_16Flash_fwd_paramsE,"aw",@nobits
	.sectionflags	@""
	.align	16
.nv.shared._ZN5flash32flash_fwd_splitkv_combine_kernelI23Flash_fwd_kernel_traitsILi128ELi64ELi128ELi4ELb0ELb0EN7cutlass6half_tE19Flash_kernel_traitsILi128ELi64ELi128ELi4ES3_EELi4ELi3ELb0EEEvNS_16Flash_fwd_paramsE:
	.zero		1184


//--------------------- .nv.shared._ZN5flash32flash_fwd_splitkv_combine_kernelI23Flash_fwd_kernel_traitsILi128ELi64ELi128ELi4ELb0ELb0EN7cutlass6half_tE19Flash_kernel_traitsILi128ELi64ELi128ELi4ES3_EELi4ELi2ELb0EEEvNS_16Flash_fwd_paramsE --------------------------
	.section	.nv.shared._ZN5flash32flash_fwd_splitkv_combine_kernelI23Flash_fwd_kernel_traitsILi128ELi64ELi128ELi4ELb0ELb0EN7cutlass6half_tE19Flash_kernel_traitsILi128ELi64ELi128ELi4ES3_EELi4ELi2ELb0EEEvNS_16Flash_fwd_paramsE,"aw",@nobits
	.sectionflags	@""
	.align	16
.nv.shared._ZN5flash32flash_fwd_splitkv_combine_kernelI23Flash_fwd_kernel_traitsILi128ELi64ELi128ELi4ELb0ELb0EN7cutlass6half_tE19Flash_kernel_traitsILi128ELi64ELi128ELi4ES3_EELi4ELi2ELb0EEEvNS_16Flash_fwd_paramsE:
	.zero		1104


//--------------------- .nv.shared._ZN5flash32flash_fwd_splitkv_combine_kernelI23Flash_fwd_kernel_traitsILi128ELi64ELi128ELi4ELb0ELb0EN7cutlass6half_tE19Flash_kernel_traitsILi128ELi64ELi128ELi4ES3_EELi4ELi1ELb0EEEvNS_16Flash_fwd_paramsE --------------------------
	.section	.nv.shared._ZN5flash32flash_fwd_splitkv_combine_kernelI23Flash_fwd_kernel_traitsILi128ELi64ELi128ELi4ELb0ELb0EN7cutlass6half_tE19Flash_kernel_traitsILi128ELi64ELi128ELi4ES3_EELi4ELi1ELb0EEEvNS_16Flash_fwd_paramsE,"aw",@nobits
	.sectionflags	@""
	.align	16
.nv.shared._ZN5flash32flash_fwd_splitkv_combine_kernelI23Flash_fwd_kernel_traitsILi128ELi64ELi128ELi4ELb0ELb0EN7cutlass6half_tE19Flash_kernel_traitsILi128ELi64ELi128ELi4ES3_EELi4ELi1ELb0EEEvNS_16Flash_fwd_paramsE:
	.zero		1072


//--------------------- .nv.shared._ZN5flash32flash_fwd_splitkv_combine_kernelI23Flash_fwd_kernel_traitsILi128ELi64ELi128ELi4ELb0ELb0EN7cutlass6half_tE19Flash_kernel_traitsILi128ELi64ELi128ELi4ES3_EELi4ELi7ELb1EEEvNS_16Flash_fwd_paramsE --------------------------
	.section	.nv.shared._ZN5flash32flash_fwd_splitkv_combine_kernelI23Flash_fwd_kernel_traitsILi128ELi64ELi128ELi4ELb0ELb0EN7cutlass6half_tE19Flash_kernel_traitsILi128ELi64ELi128ELi4ES3_EELi4ELi7ELb1EEEvNS_16Flash_fwd_paramsE,"aw",@nobits
	.sectionflags	@""
	.align	16
.nv.shared._ZN5flash32flash_fwd_splitkv_combine_kernelI23Flash_fwd_kernel_traitsILi128ELi64ELi128ELi4ELb0ELb0EN7cutlass6half_tE19Flash_kernel_traitsILi128ELi64ELi128ELi4ES3_EELi4ELi7ELb1EEEvNS_16Flash_fwd_paramsE:
	.zero		3584


//--------------------- .nv.shared._ZN5flash32flash_fwd_splitkv_combine_kernelI23Flash_fwd_kernel_traitsILi128ELi64ELi128ELi4ELb0ELb0EN7cutlass6half_tE19Flash_kernel_traitsILi128ELi64ELi128ELi4ES3_EELi4ELi6ELb1EEEvNS_16Flash_fwd_paramsE --------------------------
	.section	.nv.shared._ZN5flash32flash_fwd_splitkv_combine_kernelI23Flash_fwd_kernel_traitsILi128ELi64ELi128ELi4ELb0ELb0EN7cutlass6half_tE19Flash_kernel_traitsILi128ELi64ELi128ELi4ES3_EELi4ELi6ELb1EEEvNS_16Flash_fwd_paramsE,"aw",@nobits
	.sectionflags	@""
	.align	16
.nv.shared._ZN5flash32flash_fwd_splitkv_combine_kernelI23Flash_fwd_kernel_traitsILi128ELi64ELi128ELi4ELb0ELb0EN7cutlass6half_tE19Flash_kernel_traitsILi128ELi64ELi128ELi4ES3_EELi4ELi6ELb1EEEvNS_16Flash_fwd_paramsE:
	.zero		2304


//--------------------- .nv.shared._ZN5flash32flash_fwd_splitkv_combine_kernelI23Flash_fwd_kernel_traitsILi128ELi64ELi128ELi4ELb0ELb0EN7cutlass6half_tE19Flash_kernel_traitsILi128ELi64ELi128ELi4ES3_EELi4ELi5ELb1EEEvNS_16Flash_fwd_paramsE --------------------------
	.section	.nv.shared._ZN5flash32flash_fwd_splitkv_combine_kernelI23Flash_fwd_kernel_traitsILi128ELi64ELi128ELi4ELb0ELb0EN7cutlass6half_tE19Flash_kernel_traitsILi128ELi64ELi128ELi4ES3_EELi4ELi5ELb1EEEvNS_16Flash_fwd_paramsE,"aw",@nobits
	.sectionflags	@""
	.align	16
.nv.shared._ZN5flash32flash_fwd_splitkv_combine_kernelI23Flash_fwd_kernel_traitsILi128ELi64ELi128ELi4ELb0ELb0EN7cutlass6half_tE19Flash_kernel_traitsILi128ELi64ELi128ELi4ES3_EELi4ELi5ELb1EEEvNS_16Flash_fwd_paramsE:
	.zero		1664


//--------------------- .nv.shared._ZN5flash32flash_fwd_splitkv_combine_kernelI23Flash_fwd_kernel_traitsILi128ELi64ELi128ELi4ELb0ELb0EN7cutlass6half_tE19Flash_kernel_traitsILi128ELi64ELi128ELi4ES3_EELi4ELi4ELb1EEEvNS_16Flash_fwd_paramsE --------------------------
	.section	.nv.shared._ZN5flash32flash_fwd_splitkv_combine_kernelI23Flash_fwd_kernel_traitsILi128ELi64ELi128ELi4ELb0ELb0EN7cutlass6half_tE19Flash_kernel_traitsILi128ELi64ELi128ELi4ES3_EELi4ELi4ELb1EEEvNS_16Flash_fwd_paramsE,"aw",@nobits
	.sectionflags	@""
	.align	16
.nv.shared._ZN5flash32flash_fwd_splitkv_combine_kernelI23Flash_fwd_kernel_traitsILi128ELi64ELi128ELi4ELb0ELb0EN7cutlass6half_tE19Flash_kernel_traitsILi128ELi64ELi128ELi4ES3_EELi4ELi4ELb1EEEvNS_16Flash_fwd_paramsE:
	.zero		1344


//--------------------- .nv.shared._ZN5flash32flash_fwd_splitkv_combine_kernelI23Flash_fwd_kernel_traitsILi128ELi64ELi128ELi4ELb0ELb0EN7cutlass6half_tE19Flash_kernel_traitsILi128ELi64ELi128ELi4ES3_EELi4ELi3ELb1EEEvNS_16Flash_fwd_paramsE --------------------------
	.section	.nv.shared._ZN5flash32flash_fwd_splitkv_combine_kernelI23Flash_fwd_kernel_traitsILi128ELi64ELi128ELi4ELb0ELb0EN7cutlass6half_tE19Flash_kernel_traitsILi128ELi64ELi128ELi4ES3_EELi4ELi3ELb1EEEvNS_16Flash_fwd_paramsE,"aw",@nobits
	.sectionflags	@""
	.align	16
.nv.shared._ZN5flash32flash_fwd_splitkv_combine_kernelI23Flash_fwd_kernel_traitsILi128ELi64ELi128ELi4ELb0ELb0EN7cutlass6half_tE19Flash_kernel_traitsILi128ELi64ELi128ELi4ES3_EELi4ELi3ELb1EEEvNS_16Flash_fwd_paramsE:
	.zero		1184


//--------------------- .nv.shared._ZN5flash32flash_fwd_splitkv_combine_kernelI23Flash_fwd_kernel_traitsILi128ELi64ELi128ELi4ELb0ELb0EN7cutlass6half_tE19Flash_kernel_traitsILi128ELi64ELi128ELi4ES3_EELi4ELi2ELb1EEEvNS_16Flash_fwd_paramsE --------------------------
	.section	.nv.shared._ZN5flash32flash_fwd_splitkv_combine_kernelI23Flash_fwd_kernel_traitsILi128ELi64ELi128ELi4ELb0ELb0EN7cutlass6half_tE19Flash_kernel_traitsILi128ELi64ELi128ELi4ES3_EELi4ELi2ELb1EEEvNS_16Flash_fwd_paramsE,"aw",@nobits
	.sectionflags	@""
	.align	16
.nv.shared._ZN5flash32flash_fwd_splitkv_combine_kernelI23Flash_fwd_kernel_traitsILi128ELi64ELi128ELi4ELb0ELb0EN7cutlass6half_tE19Flash_kernel_traitsILi128ELi64ELi128ELi4ES3_EELi4ELi2ELb1EEEvNS_16Flash_fwd_paramsE:
	.zero		1104


//--------------------- .nv.shared._ZN5flash32flash_fwd_splitkv_combine_kernelI23Flash_fwd_kernel_traitsILi128ELi64ELi128ELi4ELb0ELb0EN7cutlass6half_tE19Flash_kernel_traitsILi128ELi64ELi128ELi4ES3_EELi4ELi1ELb1EEEvNS_16Flash_fwd_paramsE --------------------------
	.section	.nv.shared._ZN5flash32flash_fwd_splitkv_combine_kernelI23Flash_fwd_kernel_traitsILi128ELi64ELi128ELi4ELb0ELb0EN7cutlass6half_tE19Flash_kernel_traitsILi128ELi64ELi128ELi4ES3_EELi4ELi1ELb1EEEvNS_16Flash_fwd_paramsE,"aw",@nobits
	.sectionflags	@""
	.align	16
.nv.shared._ZN5flash32flash_fwd_splitkv_combine_kernelI23Flash_fwd_kernel_traitsILi128ELi64ELi128ELi4ELb0ELb0EN7cutlass6half_tE19Flash_kernel_traitsILi128ELi64ELi128ELi4ES3_EELi4ELi1ELb1EEEvNS_16Flash_fwd_paramsE:
	.zero		1072


//--------------------- .nv.shared._ZN5flash24flash_fwd_splitkv_kernelI23Flash_fwd_kernel_traitsILi128ELi64ELi128ELi4ELb0ELb0EN7cutlass6half_tE19Flash_kernel_traitsILi128ELi64ELi128ELi4ES3_EELb0ELb0ELb0ELb0ELb1ELb0ELb0ELb0EEEvNS_16Flash_fwd_paramsE --------------------------
	.section	.nv.shared._ZN5flash24flash_fwd_splitkv_kernelI23Flash_fwd_kernel_traitsILi128ELi64ELi128ELi4ELb0ELb0EN7cutlass6half_tE19Flash_kernel_traitsILi128ELi64ELi128ELi4ES3_EELb0ELb0ELb0ELb0ELb1ELb0ELb0ELb0EEEvNS_16Flash_fwd_paramsE,"aw",@nobits
	.sectionflags	@""
	.align	16
	.zero		1024


//--------------------- .nv.shared._ZN5flash24flash_fwd_splitkv_kernelI23Flash_fwd_kernel_traitsILi128ELi64ELi128ELi4ELb0ELb0EN7cutlass6half_tE19Flash_kernel_traitsILi128ELi64ELi128ELi4ES3_EELb0ELb0ELb0ELb0ELb1ELb1ELb0ELb0EEEvNS_16Flash_fwd_paramsE --------------------------
	.section	.nv.shared._ZN5flash24flash_fwd_splitkv_kernelI23Flash_fwd_kernel_traitsILi128ELi64ELi128ELi4ELb0ELb0EN7cutlass6half_tE19Flash_kernel_traitsILi128ELi64ELi128ELi4ES3_EELb0ELb0ELb0ELb0ELb1ELb1ELb0ELb0EEEvNS_16Flash_fwd_paramsE,"aw",@nobits
	.sectionflags	@""
	.align	16
	.zero		1024


//--------------------- .nv.shared._ZN5flash24flash_fwd_splitkv_kernelI23Flash_fwd_kernel_traitsILi128ELi64ELi128ELi4ELb0ELb0EN7cutlass6half_tE19Flash_kernel_traitsILi128ELi64ELi128ELi4ES3_EELb0ELb0ELb0ELb0ELb1ELb0ELb1ELb0EEEvNS_16Flash_fwd_paramsE --------------------------
	.section	.nv.shared._ZN5flash24flash_fwd_splitkv_kernelI23Flash_fwd_kernel_traitsILi128ELi64ELi128ELi4ELb0ELb0EN7cutlass6half_tE19Flash_kernel_traitsILi128ELi64ELi128ELi4ES3_EELb0ELb0ELb0ELb0ELb1ELb0ELb1ELb0EEEvNS_16Flash_fwd_paramsE,"aw",@nobits
	.sectionflags	@""
	.align	16
	.zero		1024


//--------------------- .nv.shared._ZN5flash24flash_fwd_splitkv_kernelI23Flash_fwd_kernel_traitsILi128ELi64ELi128ELi4ELb0ELb0EN7cutlass6half_tE19Flash_kernel_traitsILi128ELi64ELi128ELi4ES3_EELb0ELb0ELb0ELb0ELb1ELb1ELb1ELb0EEEvNS_16Flash_fwd_paramsE --------------------------
	.section	.nv.shared._ZN5flash24flash_fwd_splitkv_kernelI23Flash_fwd_kernel_traitsILi128ELi64ELi128ELi4ELb0ELb0EN7cutlass6half_tE19Flash_kernel_traitsILi128ELi64ELi128ELi4ES3_EELb0ELb0ELb0ELb0ELb1ELb1ELb1ELb0EEEvNS_16Flash_fwd_paramsE,"aw",@nobits
	.sectionflags	@""
	.align	16
	.zero		1024


//--------------------- .nv.shared._ZN5flash24flash_fwd_splitkv_kernelI23Flash_fwd_kernel_traitsILi128ELi64ELi128ELi4ELb0ELb0EN7cutlass6half_tE19Flash_kernel_traitsILi128ELi64ELi128ELi4ES3_EELb0ELb0ELb0ELb0ELb0ELb0ELb0ELb0EEEvNS_16Flash_fwd_paramsE --------------------------
	.section	.nv.shared._ZN5flash24flash_fwd_splitkv_kernelI23Flash_fwd_kernel_traitsILi128ELi64ELi128ELi4ELb0ELb0EN7cutlass6half_tE19Flash_kernel_traitsILi128ELi64ELi128ELi4ES3_EELb0ELb0ELb0ELb0ELb0ELb0ELb0ELb0EEEvNS_16Flash_fwd_paramsE,"aw",@nobits
	.sectionflags	@""
	.align	16
	.zero		1024


//--------------------- .nv.shared._ZN5flash24flash_fwd_splitkv_kernelI23Flash_fwd_kernel_traitsILi128ELi64ELi128ELi4ELb0ELb0EN7cutlass6half_tE19Flash_kernel_traitsILi128ELi64ELi128ELi4ES3_EELb0ELb0ELb0ELb0ELb0ELb1ELb0ELb0EEEvNS_16Flash_fwd_paramsE --------------------------
	.section	.nv.shared._ZN5flash24flash_fwd_splitkv_kernelI23Flash_fwd_kernel_traitsILi128ELi64ELi128ELi4ELb0ELb0EN7cutlass6half_tE19Flash_kernel_traitsILi128ELi64ELi128ELi4ES3_EELb0ELb0ELb0ELb0ELb0ELb1ELb0ELb0EEEvNS_16Flash_fwd_paramsE,"aw",@nobits
	.sectionflags	@""
	.align	16
	.zero		1024


//--------------------- .nv.shared._ZN5flash24flash_fwd_splitkv_kernelI23Flash_fwd_kernel_traitsILi128ELi64ELi128ELi4ELb0ELb0EN7cutlass6half_tE19Flash_kernel_traitsILi128ELi64ELi128ELi4ES3_EELb0ELb0ELb0ELb0ELb0ELb0ELb0ELb1EEEvNS_16Flash_fwd_paramsE --------------------------
	.section	.nv.shared._ZN5flash24flash_fwd_splitkv_kernelI23Flash_fwd_kernel_traitsILi128ELi64ELi128ELi4ELb0ELb0EN7cutlass6half_tE19Flash_kernel_traitsILi128ELi64ELi128ELi4ES3_EELb0ELb0ELb0ELb0ELb0ELb0ELb0ELb1EEEvNS_16Flash_fwd_paramsE,"aw",@nobits
	.sectionflags	@""
	.align	16
	.zero		1024


//--------------------- .nv.shared._ZN5flash24flash_fwd_splitkv_kernelI23Flash_fwd_kernel_traitsILi128ELi64ELi128ELi4ELb0ELb0EN7cutlass6half_tE19Flash_kernel_traitsILi128ELi64ELi128ELi4ES3_EELb0ELb0ELb0ELb0ELb0ELb1ELb0ELb1EEEvNS_16Flash_fwd_paramsE --------------------------
	.section	.nv.shared._ZN5flash24flash_fwd_splitkv_kernelI23Flash_fwd_kernel_traitsILi128ELi64ELi128ELi4ELb0ELb0EN7cutlass6half_tE19Flash_kernel_traitsILi128ELi64ELi128ELi4ES3_EELb0ELb0ELb0ELb0ELb0ELb1ELb0ELb1EEEvNS_16Flash_fwd_paramsE,"aw",@nobits
	.sectionflags	@""
	.align	16
	.zero		1024


//--------------------- .nv.shared._ZN5flash24flash_fwd_splitkv_kernelI23Flash_fwd_kernel_traitsILi128ELi64ELi128ELi4ELb0ELb0EN7cutlass6half_tE19Flash_kernel_traitsILi128ELi64ELi128ELi4ES3_EELb0ELb0ELb0ELb0ELb0ELb0ELb1ELb0EEEvNS_16Flash_fwd_paramsE --------------------------
	.section	.nv.shared._ZN5flash24flash_fwd_splitkv_kernelI23Flash_fwd_kernel_traitsILi128ELi64ELi128ELi4ELb0ELb0EN7cutlass6half_tE19Flash_kernel_traitsILi128ELi64ELi128ELi4ES3_EELb0ELb0ELb0ELb0ELb0ELb0ELb1ELb0EEEvNS_16Flash_fwd_paramsE,"aw",@nobits
	.sectionflags	@""
	.align	16
	.zero		1024


//--------------------- .nv.shared._ZN5flash24flash_fwd_splitkv_kernelI23Flash_fwd_kernel_traitsILi128ELi64ELi128ELi4ELb0ELb0EN7cutlass6half_tE19Flash_kernel_traitsILi128ELi64ELi128ELi4ES3_EELb0ELb0ELb0ELb0ELb0ELb1ELb1ELb0EEEvNS_16Flash_fwd_paramsE --------------------------
	.section	.nv.shared._ZN5flash24flash_fwd_splitkv_kernelI23Flash_fwd_kernel_traitsILi128ELi64ELi128ELi4ELb0ELb0EN7cutlass6half_tE19Flash_kernel_traitsILi128ELi64ELi128ELi4ES3_EELb0ELb0ELb0ELb0ELb0ELb1ELb1ELb0EEEvNS_16Flash_fwd_paramsE,"aw",@nobits
	.sectionflags	@""
	.align	16
	.zero		1024


//--------------------- .nv.shared._ZN5flash24flash_fwd_splitkv_kernelI23Flash_fwd_kernel_traitsILi128ELi64ELi128ELi4ELb0ELb0EN7cutlass6half_tE19Flash_kernel_traitsILi128ELi64ELi128ELi4ES3_EELb0ELb0ELb0ELb0ELb0ELb0ELb1ELb1EEEvNS_16Flash_fwd_paramsE --------------------------
	.section	.nv.shared._ZN5flash24flash_fwd_splitkv_kernelI23Flash_fwd_kernel_traitsILi128ELi64ELi128ELi4ELb0ELb0EN7cutlass6half_tE19Flash_kernel_traitsILi128ELi64ELi128ELi4ES3_EELb0ELb0ELb0ELb0ELb0ELb0ELb1ELb1EEEvNS_16Flash_fwd_paramsE,"aw",@nobits
	.sectionflags	@""
	.align	16
	.zero		1024


//--------------------- .nv.shared._ZN5flash24flash_fwd_splitkv_kernelI23Flash_fwd_kernel_traitsILi128ELi64ELi128ELi4ELb0ELb0EN7cutlass6half_tE19Flash_kernel_traitsILi128ELi64ELi128ELi4ES3_EELb0ELb0ELb0ELb0ELb0ELb1ELb1ELb1EEEvNS_16Flash_fwd_paramsE --------------------------
	.section	.nv.shared._ZN5flash24flash_fwd_splitkv_kernelI23Flash_fwd_kernel_traitsILi128ELi64ELi128ELi4ELb0ELb0EN7cutlass6half_tE19Flash_kernel_traitsILi128ELi64ELi128ELi4ES3_EELb0ELb0ELb0ELb0ELb0ELb1ELb1ELb1EEEvNS_16Flash_fwd_paramsE,"aw",@nobits
	.sectionflags	@""
	.align	16
	.zero		1024


//--------------------- .nv.shared._ZN5flash24flash_fwd_splitkv_kernelI23Flash_fwd_kernel_traitsILi128ELi64ELi128ELi4ELb0ELb0EN7cutlass6half_tE19Flash_kernel_traitsILi128ELi64ELi128ELi4ES3_EELb0ELb1ELb0ELb0ELb0ELb0ELb0ELb0EEEvNS_16Flash_fwd_paramsE --------------------------
	.section	.nv.shared._ZN5flash24flash_fwd_splitkv_kernelI23Flash_fwd_kernel_traitsILi128ELi64ELi128ELi4ELb0ELb0EN7cutlass6half_tE19Flash_kernel_traitsILi128ELi64ELi128ELi4ES3_EELb0ELb1ELb0ELb0ELb0ELb0ELb0ELb0EEEvNS_16Flash_fwd_paramsE,"aw",@nobits
	.sectionflags	@""
	.align	16
	.zero		1024


//--------------------- .nv.shared._ZN5flash24flash_fwd_splitkv_kernelI23Flash_fwd_kernel_traitsILi128ELi64ELi128ELi4ELb0ELb0EN7cutlass6half_tE19Flash_kernel_traitsILi128ELi64ELi128ELi4ES3_EELb0ELb1ELb0ELb0ELb0ELb1ELb0ELb0EEEvNS_16Flash_fwd_paramsE --------------------------
	.section	.nv.shared._ZN5flash24flash_fwd_splitkv_kernelI23Flash_fwd_kernel_traitsILi128ELi64ELi128ELi4ELb0ELb0EN7cutlass6half_tE19Flash_kernel_traitsILi128ELi64ELi128ELi4ES3_EELb0ELb1ELb0ELb0ELb0ELb1ELb0ELb0EEEvNS_16Flash_fwd_paramsE,"aw",@nobits
	.sectionflags	@""
	.align	16
	.zero		1024


//--------------------- .nv.shared._ZN5flash24flash_fwd_splitkv_kernelI23Flash_fwd_kernel_traitsILi128ELi64ELi128ELi4ELb0ELb0EN7cutlass6half_tE19Flash_kernel_traitsILi128ELi64ELi128ELi4ES3_EELb0ELb1ELb0ELb0ELb0ELb0ELb0ELb1EEEvNS_16Flash_fwd_paramsE --------------------------
	.section	.nv.shared._ZN5flash24flash_fwd_splitkv_kernelI23Flash_fwd_kernel_traitsILi128ELi64ELi128ELi4ELb0ELb0EN7cutlass6half_tE19Flash_kernel_traitsILi128ELi64ELi128ELi4ES3_EELb0ELb1ELb0ELb0ELb0ELb0ELb0ELb1EEEvNS_16Flash_fwd_paramsE,"aw",@nobits
	.sectionflags	@""
	.align	16
	.zero		1024


//--------------------- .nv.shared._ZN5flash24flash_fwd_splitkv_kernelI23Flash_fwd_kernel_traitsILi128ELi64ELi128ELi4ELb0ELb0EN7cutlass6half_tE19Flash_kernel_traitsILi128ELi64ELi128ELi4ES3_EELb0ELb1ELb0ELb0ELb0ELb1ELb0ELb1EEEvNS_16Flash_fwd_paramsE --------------------------
	.section	.nv.shared._ZN5flash24flash_fwd_splitkv_kernelI23Flash_fwd_kernel_traitsILi128ELi64ELi128ELi4ELb0ELb0EN7cutlass6half_tE19Flash_kernel_traitsILi128ELi64ELi128ELi4ES3_EELb0ELb1ELb0ELb0ELb0ELb1ELb0ELb1EEEvNS_16Flash_fwd_paramsE,"aw",@nobits
	.sectionflags	@""
	.align	16
	.zero		1024


//--------------------- .nv.shared._ZN5flash24flash_fwd_splitkv_kernelI23Flash_fwd_kernel_traitsILi128ELi64ELi128ELi4ELb0ELb0EN7cutlass6half_tE19Flash_kernel_traitsILi128ELi64ELi128ELi4ES3_EELb0ELb1ELb0ELb0ELb0ELb0ELb1ELb0EEEvNS_16Flash_fwd_paramsE --------------------------
	.section	.nv.shared._ZN5flash24flash_fwd_splitkv_kernelI23Flash_fwd_kernel_traitsILi128ELi64ELi128ELi4ELb0ELb0EN7cutlass6half_tE19Flash_kernel_traitsILi128ELi64ELi128ELi4ES3_EELb0ELb1ELb0ELb0ELb0ELb0ELb1ELb0EEEvNS_16Flash_fwd_paramsE,"aw",@nobits
	.sectionflags	@""
	.align	16
	.zero		1024


//--------------------- .nv.shared._ZN5flash24flash_fwd_splitkv_kernelI23Flash_fwd_kernel_traitsILi128ELi64ELi128ELi4ELb0ELb0EN7cutlass6half_tE19Flash_kernel_traitsILi128ELi64ELi128ELi4ES3_EELb0ELb1ELb0ELb0ELb0ELb1ELb1ELb0EEEvNS_16Flash_fwd_paramsE --------------------------
	.section	.nv.shared._ZN5flash24flash_fwd_splitkv_kernelI23Flash_fwd_kernel_traitsILi128ELi64ELi128ELi4ELb0ELb0EN7cutlass6half_tE19Flash_kernel_traitsILi128ELi64ELi128ELi4ES3_EELb0ELb1ELb0ELb0ELb0ELb1ELb1ELb0EEEvNS_16Flash_fwd_paramsE,"aw",@nobits
	.sectionflags	@""
	.align	16
	.zero		1024


//--------------------- .nv.shared._ZN5flash24flash_fwd_splitkv_kernelI23Flash_fwd_kernel_traitsILi128ELi64ELi128ELi4ELb0ELb0EN7cutlass6half_tE19Flash_kernel_traitsILi128ELi64ELi128ELi4ES3_EELb0ELb1ELb0ELb0ELb0ELb0ELb1ELb1EEEvNS_16Flash_fwd_paramsE --------------------------
	.section	.nv.shared._ZN5flash24flash_fwd_splitkv_kernelI23Flash_fwd_kernel_traitsILi128ELi64ELi128ELi4ELb0ELb0EN7cutlass6half_tE19Flash_kernel_traitsILi128ELi64ELi128ELi4ES3_EELb0ELb1ELb0ELb0ELb0ELb0ELb1ELb1EEEvNS_16Flash_fwd_paramsE,"aw",@nobits
	.sectionflags	@""
	.align	16
	.zero		1024


//--------------------- .nv.shared._ZN5flash24flash_fwd_splitkv_kernelI23Flash_fwd_kernel_traitsILi128ELi64ELi128ELi4ELb0ELb0EN7cutlass6half_tE19Flash_kernel_traitsILi128ELi64ELi128ELi4ES3_EELb0ELb1ELb0ELb0ELb0ELb1ELb1ELb1EEEvNS_16Flash_fwd_paramsE --------------------------
	.section	.nv.shared._ZN5flash24flash_fwd_splitkv_kernelI23Flash_fwd_kernel_traitsILi128ELi64ELi128ELi4ELb0ELb0EN7cutlass6half_tE19Flash_kernel_traitsILi128ELi64ELi128ELi4ES3_EELb0ELb1ELb0ELb0ELb0ELb1ELb1ELb1EEEvNS_16Flash_fwd_paramsE,"aw",@nobits
	.sectionflags	@""
	.align	16
	.zero		1024


//--------------------- .nv.shared._ZN5flash24flash_fwd_splitkv_kernelI23Flash_fwd_kernel_traitsILi128ELi64ELi128ELi4ELb0ELb0EN7cutlass6half_tE19Flash_kernel_traitsILi128ELi64ELi128ELi4ES3_EELb0ELb0ELb0ELb1ELb1ELb0ELb0ELb0EEEvNS_16Flash_fwd_paramsE --------------------------
	.section	.nv.shared._ZN5flash24flash_fwd_splitkv_kernelI23Flash_fwd_kernel_traitsILi128ELi64ELi128ELi4ELb0ELb0EN7cutlass6half_tE19Flash_kernel_traitsILi128ELi64ELi128ELi4ES3_EELb0ELb0ELb0ELb1ELb1ELb0ELb0ELb0EEEvNS_16Flash_fwd_paramsE,"aw",@nobits
	.sectionflags	@""
	.align	16
	.zero		1024


//--------------------- .nv.shared._ZN5flash24flash_fwd_splitkv_kernelI23Flash_fwd_kernel_traitsILi128ELi64ELi128ELi4ELb0ELb0EN7cutlass6half_tE19Flash_kernel_traitsILi128ELi64ELi128ELi4ES3_EELb0ELb0ELb0ELb1ELb1ELb1ELb0ELb0EEEvNS_16Flash_fwd_paramsE --------------------------
	.section	.nv.shared._ZN5flash24flash_fwd_splitkv_kernelI23Flash_fwd_kernel_traitsILi128ELi64ELi128ELi4ELb0ELb0EN7cutlass6half_tE19Flash_kernel_traitsILi128ELi64ELi128ELi4ES3_EELb0ELb0ELb0ELb1ELb1ELb1ELb0ELb0EEEvNS_16Flash_fwd_paramsE,"aw",@nobits
	.sectionflags	@""
	.align	16
	.zero		1024


//--------------------- .nv.shared._ZN5flash24flash_fwd_splitkv_kernelI23Flash_fwd_kernel_traitsILi128ELi64ELi128ELi4ELb0ELb0EN7cutlass6half_tE19Flash_kernel_traitsILi128ELi64ELi128ELi4ES3_EELb0ELb0ELb1ELb0ELb0ELb0ELb0ELb0EEEvNS_16Flash_fwd_paramsE --------------------------
	.section	.nv.shared._ZN5flash24flash_fwd_splitkv_kernelI23Flash_fwd_kernel_traitsILi128ELi64ELi128ELi4ELb0ELb0EN7cutlass6half_tE19Flash_kernel_traitsILi128ELi64ELi128ELi4ES3_EELb0ELb0ELb1ELb0ELb0ELb0ELb0ELb0EEEvNS_16Flash_fwd_paramsE,"aw",@nobits
	.sectionflags	@""
	.align	16
	.zero		1024


//--------------------- .nv.shared._ZN5flash24flash_fwd_splitkv_kernelI23Flash_fwd_kernel_traitsILi128ELi64ELi128ELi4ELb0ELb0EN7cutlass6half_tE19Flash_kernel_traitsILi128ELi64ELi128ELi4ES3_EELb0ELb0ELb1ELb0ELb0ELb1ELb0ELb0EEEvNS_16Flash_fwd_paramsE --------------------------
	.section	.nv.shared._ZN5flash24flash_fwd_splitkv_kernelI23Flash_fwd_kernel_traitsILi128ELi64ELi128ELi4ELb0ELb0EN7cutlass6half_tE19Flash_kernel_traitsILi128ELi64ELi128ELi4ES3_EELb0ELb0ELb1ELb0ELb0ELb1ELb0ELb0EEEvNS_16Flash_fwd_paramsE,"aw",@nobits
	.sectionflags	@""
	.align	16
	.zero		1024


//--------------------- .nv.shared._ZN5flash24flash_fwd_splitkv_kernelI23Flash_fwd_kernel_traitsILi128ELi64ELi128ELi4ELb0ELb0EN7cutlass6half_tE19Flash_kernel_traitsILi128ELi64ELi128ELi4ES3_EELb0ELb0ELb0ELb0ELb1ELb0ELb0ELb1EEEvNS_16Flash_fwd_paramsE --------------------------
	.section	.nv.shared._ZN5flash24flash_fwd_splitkv_kernelI23Flash_fwd_kernel_traitsILi128ELi64ELi128ELi4ELb0ELb0EN7cutlass6half_tE19Flash_kernel_traitsILi128ELi64ELi128ELi4ES3_EELb0ELb0ELb0ELb0ELb1ELb0ELb0ELb1EEEvNS_16Flash_fwd_paramsE,"aw",@nobits
	.sectionflags	@""
	.align	16
	.zero		1024


//--------------------- .nv.shared._ZN5flash24flash_fwd_splitkv_kernelI23Flash_fwd_kernel_traitsILi128ELi64ELi128ELi4ELb0ELb0EN7cutlass6half_tE19Flash_kernel_traitsILi128ELi64ELi128ELi4ES3_EELb0ELb0ELb0ELb0ELb1ELb1ELb0ELb1EEEvNS_16Flash_fwd_paramsE --------------------------
	.section	.nv.shared._ZN5flash24flash_fwd_splitkv_kernelI23Flash_fwd_kernel_traitsILi128ELi64ELi128ELi4ELb0ELb0EN7cutlass6half_tE19Flash_kernel_traitsILi128ELi64ELi128ELi4ES3_EELb0ELb0ELb0ELb0ELb1ELb1ELb0ELb1EEEvNS_16Flash_fwd_paramsE,"aw",@nobits
	.sectionflags	@""
	.align	16
	.zero		1024


//--------------------- .nv.shared._ZN5flash24flash_fwd_splitkv_kernelI23Flash_fwd_kernel_traitsILi128ELi64ELi128ELi4ELb0ELb0EN7cutlass6half_tE19Flash_kernel_traitsILi128ELi64ELi128ELi4ES3_EELb0ELb0ELb1ELb0ELb0ELb0ELb0ELb1EEEvNS_16Flash_fwd_paramsE --------------------------
	.section	.nv.shared._ZN5flash24flash_fwd_splitkv_kernelI23Flash_fwd_kernel_traitsILi128ELi64ELi128ELi4ELb0ELb0EN7cutlass6half_tE19Flash_kernel_traitsILi128ELi64ELi128ELi4ES3_EELb0ELb0ELb1ELb0ELb0ELb0ELb0ELb1EEEvNS_16Flash_fwd_paramsE,"aw",@nobits
	.sectionflags	@""
	.align	16
	.zero		1024


//--------------------- .nv.shared._ZN5flash24flash_fwd_splitkv_kernelI23Flash_fwd_kernel_traitsILi128ELi64ELi128ELi4ELb0ELb0EN7cutlass6half_tE19Flash_kernel_traitsILi128ELi64ELi128ELi4ES3_EELb0ELb0ELb1ELb0ELb0ELb1ELb0ELb1EEEvNS_16Flash_fwd_paramsE --------------------------
	.section	.nv.shared._ZN5flash24flash_fwd_splitkv_kernelI23Flash_fwd_kernel_traitsILi128ELi64ELi128ELi4ELb0ELb0EN7cutlass6half_tE19Flash_kernel_traitsILi128ELi64ELi128ELi4ES3_EELb0ELb0ELb1ELb0ELb0ELb1ELb0ELb1EEEvNS_16Flash_fwd_paramsE,"aw",@nobits
	.sectionflags	@""
	.align	16
	.zero		1024


//--------------------- .nv.shared._ZN5flash24flash_fwd_splitkv_kernelI23Flash_fwd_kernel_traitsILi128ELi64ELi128ELi4ELb0ELb0EN7cutlass6half_tE19Flash_kernel_traitsILi128ELi64ELi128ELi4ES3_EELb0ELb0ELb0ELb1ELb1ELb0ELb1ELb0EEEvNS_16Flash_fwd_paramsE --------------------------
	.section	.nv.shared._ZN5flash24flash_fwd_splitkv_kernelI23Flash_fwd_kernel_traitsILi128ELi64ELi128ELi4ELb0ELb0EN7cutlass6half_tE19Flash_kernel_traitsILi128ELi64ELi128ELi4ES3_EELb0ELb0ELb0ELb1ELb1ELb0ELb1ELb0EEEvNS_16Flash_fwd_paramsE,"aw",@nobits
	.sectionflags	@""
	.align	16
	.zero		1024


//--------------------- .nv.shared._ZN5flash24flash_fwd_splitkv_kernelI23Flash_fwd_kernel_traitsILi128ELi64ELi128ELi4ELb0ELb0EN7cutlass6half_tE19Flash_kernel_traitsILi128ELi64ELi128ELi4ES3_EELb0ELb0ELb0ELb1ELb1ELb1ELb1ELb0EEEvNS_16Flash_fwd_paramsE --------------------------
	.section	.nv.shared._ZN5flash24flash_fwd_splitkv_kernelI23Flash_fwd_kernel_traitsILi128ELi64ELi128ELi4ELb0ELb0EN7cutlass6half_tE19Flash_kernel_traitsILi128ELi64ELi128ELi4ES3_EELb0ELb0ELb0ELb1ELb1ELb1ELb1ELb0EEEvNS_16Flash_fwd_paramsE,"aw",@nobits
	.sectionflags	@""
	.align	16
	.zero		1024


//--------------------- .nv.shared._ZN5flash24flash_fwd_splitkv_kernelI23Flash_fwd_kernel_traitsILi128ELi64ELi128ELi4ELb0ELb0EN7cutlass6half_tE19Flash_kernel_traitsILi128ELi64ELi128ELi4ES3_EELb0ELb0ELb1ELb0ELb0ELb0ELb1ELb0EEEvNS_16Flash_fwd_paramsE --------------------------
	.section	.nv.shared._ZN5flash24flash_fwd_splitkv_kernelI23Flash_fwd_kernel_traitsILi128ELi64ELi128ELi4ELb0ELb0EN7cutlass6half_tE19Flash_kernel_traitsILi128ELi64ELi128ELi4ES3_EELb0ELb0ELb1ELb0ELb0ELb0ELb1ELb0EEEvNS_16Flash_fwd_paramsE,"aw",@nobits
	.sectionflags	@""
	.align	16
	.zero		1024


//--------------------- .nv.shared._ZN5flash24flash_fwd_splitkv_kernelI23Flash_fwd_kernel_traitsILi128ELi64ELi128ELi4ELb0ELb0EN7cutlass6half_tE19Flash_kernel_traitsILi128ELi64ELi128ELi4ES3_EELb0ELb0ELb1ELb0ELb0ELb1ELb1ELb0EEEvNS_16Flash_fwd_paramsE --------------------------
	.section	.nv.shared._ZN5flash24flash_fwd_splitkv_kernelI23Flash_fwd_kernel_traitsILi128ELi64ELi128ELi4ELb0ELb0EN7cutlass6half_tE19Flash_kernel_traitsILi128ELi64ELi128ELi4ES3_EELb0ELb0ELb1ELb0ELb0ELb1ELb1ELb0EEEvNS_16Flash_fwd_paramsE,"aw",@nobits
	.sectionflags	@""
	.align	16
	.zero		1024


//--------------------- .nv.shared._ZN5flash24flash_fwd_splitkv_kernelI23Flash_fwd_kernel_traitsILi128ELi64ELi128ELi4ELb0ELb0EN7cutlass6half_tE19Flash_kernel_traitsILi128ELi64ELi128ELi4ES3_EELb0ELb0ELb0ELb0ELb1ELb0ELb1ELb1EEEvNS_16Flash_fwd_paramsE --------------------------
	.section	.nv.shared._ZN5flash24flash_fwd_splitkv_kernelI23Flash_fwd_kernel_traitsILi128ELi64ELi128ELi4ELb0ELb0EN7cutlass6half_tE19Flash_kernel_traitsILi128ELi64ELi128ELi4ES3_EELb0ELb0ELb0ELb0ELb1ELb0ELb1ELb1EEEvNS_16Flash_fwd_paramsE,"aw",@nobits
	.sectionflags	@""
	.align	16
	.zero		1024


//--------------------- .nv.shared._ZN5flash24flash_fwd_splitkv_kernelI23Flash_fwd_kernel_traitsILi128ELi64ELi128ELi4ELb0ELb0EN7cutlass6half_tE19Flash_kernel_traitsILi128ELi64ELi128ELi4ES3_EELb0ELb0ELb0ELb0ELb1ELb1ELb1ELb1EEEvNS_16Flash_fwd_paramsE --------------------------
	.section	.nv.shared._ZN5flash24flash_fwd_splitkv_kernelI23Flash_fwd_kernel_traitsILi128ELi64ELi128ELi4ELb0ELb0EN7cutlass6half_tE19Flash_kernel_traitsILi128ELi64ELi128ELi4ES3_EELb0ELb0ELb0ELb0ELb1ELb1ELb1ELb1EEEvNS_16Flash_fwd_paramsE,"aw",@nobits
	.sectionflags	@""
	.align	16
	.zero		1024


//--------------------- .nv.shared._ZN5flash24flash_fwd_splitkv_kernelI23Flash_fwd_kernel_traitsILi128ELi64ELi128ELi4ELb0ELb0EN7cutlass6half_tE19Flash_kernel_traitsILi128ELi64ELi128ELi4ES3_EELb0ELb0ELb1ELb0ELb0ELb0ELb1ELb1EEEvNS_16Flash_fwd_paramsE --------------------------
	.section	.nv.shared._ZN5flash24flash_fwd_splitkv_kernelI23Flash_fwd_kernel_traitsILi128ELi64ELi128ELi4ELb0ELb0EN7cutlass6half_tE19Flash_kernel_traitsILi128ELi64ELi128ELi4ES3_EELb0ELb0ELb1ELb0ELb0ELb0ELb1ELb1EEEvNS_16Flash_fwd_paramsE,"aw",@nobits
	.sectionflags	@""
	.align	16
	.zero		1024


//--------------------- .nv.shared._ZN5flash24flash_fwd_splitkv_kernelI23Flash_fwd_kernel_traitsILi128ELi64ELi128ELi4ELb0ELb0EN7cutlass6half_tE19Flash_kernel_traitsILi128ELi64ELi128ELi4ES3_EELb0ELb0ELb1ELb0ELb0ELb1ELb1ELb1EEEvNS_16Flash_fwd_paramsE --------------------------
	.section	.nv.shared._ZN5flash24flash_fwd_splitkv_kernelI23Flash_fwd_kernel_traitsILi128ELi64ELi128ELi4ELb0ELb0EN7cutlass6half_tE19Flash_kernel_traitsILi128ELi64ELi128ELi4ES3_EELb0ELb0ELb1ELb0ELb0ELb1ELb1ELb1EEEvNS_16Flash_fwd_paramsE,"aw",@nobits
	.sectionflags	@""
	.align	16
	.zero		1024


//--------------------- .nv.shared._ZN5flash24flash_fwd_splitkv_kernelI23Flash_fwd_kernel_traitsILi128ELi64ELi128ELi4ELb0ELb0EN7cutlass6half_tE19Flash_kernel_traitsILi128ELi64ELi128ELi4ES3_EELb0ELb1ELb0ELb0ELb1ELb0ELb0ELb0EEEvNS_16Flash_fwd_paramsE --------------------------
	.section	.nv.shared._ZN5flash24flash_fwd_splitkv_kernelI23Flash_fwd_kernel_traitsILi128ELi64ELi128ELi4ELb0ELb0EN7cutlass6half_tE19Flash_kernel_traitsILi128ELi64ELi128ELi4ES3_EELb0ELb1ELb0ELb0ELb1ELb0ELb0ELb0EEEvNS_16Flash_fwd_paramsE,"aw",@nobits
	.sectionflags	@""
	.align	16
	.zero		1024


//--------------------- .nv.shared._ZN5flash24flash_fwd_splitkv_kernelI23Flash_fwd_kernel_traitsILi128ELi64ELi128ELi4ELb0ELb0EN7cutlass6half_tE19Flash_kernel_traitsILi128ELi64ELi128ELi4ES3_EELb0ELb1ELb0ELb0ELb1ELb1ELb0ELb0EEEvNS_16Flash_fwd_paramsE --------------------------
	.section	.nv.shared._ZN5flash24flash_fwd_splitkv_kernelI23Flash_fwd_kernel_traitsILi128ELi64ELi128ELi4ELb0ELb0EN7cutlass6half_tE19Flash_kernel_traitsILi128ELi64ELi128ELi4ES3_EELb0ELb1ELb0ELb0ELb1ELb1ELb0ELb0EEEvNS_16Flash_fwd_paramsE,"aw",@nobits
	.sectionflags	@""
	.align	16
	.zero		1024


//--------------------- .nv.shared._ZN5flash24flash_fwd_splitkv_kernelI23Flash_fwd_kernel_traitsILi128ELi64ELi128ELi4ELb0ELb0EN7cutlass6half_tE19Flash_kernel_traitsILi128ELi64ELi128ELi4ES3_EELb0ELb1ELb1ELb0ELb0ELb0ELb0ELb0EEEvNS_16Flash_fwd_paramsE --------------------------
	.section	.nv.shared._ZN5flash24flash_fwd_splitkv_kernelI23Flash_fwd_kernel_traitsILi128ELi64ELi128ELi4ELb0ELb0EN7cutlass6half_tE19Flash_kernel_traitsILi128ELi64ELi128ELi4ES3_EELb0ELb1ELb1ELb0ELb0ELb0ELb0ELb0EEEvNS_16Flash_fwd_paramsE,"aw",@nobits
	.sectionflags	@""
	.align	16
	.zero		1024


//--------------------- .nv.shared._ZN5flash24flash_fwd_splitkv_kernelI23Flash_fwd_kernel_traitsILi128ELi64ELi128ELi4ELb0ELb0EN7cutlass6half_tE19Flash_kernel_traitsILi128ELi64ELi128ELi4ES3_EELb0ELb1ELb1ELb0ELb0ELb1ELb0ELb0EEEvNS_16Flash_fwd_paramsE --------------------------
	.section	.nv.shared._ZN5flash24flash_fwd_splitkv_kernelI23Flash_fwd_kernel_traitsILi128ELi64ELi128ELi4ELb0ELb0EN7cutlass6half_tE19Flash_kernel_traitsILi128ELi64ELi128ELi4ES3_EELb0ELb1ELb1ELb0ELb0ELb1ELb0ELb0EEEvNS_16Flash_fwd_paramsE,"aw",@nobits
	.sectionflags	@""
	.align	16
	.zero		1024


//--------------------- .nv.shared._ZN5flash24flash_fwd_splitkv_kernelI23Flash_fwd_kernel_traitsILi128ELi64ELi128ELi4ELb0ELb0EN7cutlass6half_tE19Flash_kernel_traitsILi128ELi64ELi128ELi4ES3_EELb0ELb1ELb0ELb0ELb1ELb0ELb0ELb1EEEvNS_16Flash_fwd_paramsE --------------------------
	.section	.nv.shared._ZN5flash24flash_fwd_splitkv_kernelI23Flash_fwd_kernel_traitsILi128ELi64ELi128ELi4ELb0ELb0EN7cutlass6half_tE19Flash_kernel_traitsILi128ELi64ELi128ELi4ES3_EELb0ELb1ELb0ELb0ELb1ELb0ELb0ELb1EEEvNS_16Flash_fwd_paramsE,"aw",@nobits
	.sectionflags	@""
	.align	16
	.zero		1024


//--------------------- .nv.shared._ZN5flash24flash_fwd_splitkv_kernelI23Flash_fwd_kernel_traitsILi128ELi64ELi128ELi4ELb0ELb0EN7cutlass6half_tE19Flash_kernel_traitsILi128ELi64ELi128ELi4ES3_EELb0ELb1ELb0ELb0ELb1ELb1ELb0ELb1EEEvNS_16Flash_fwd_paramsE --------------------------
	.section	.nv.shared._ZN5flash24flash_fwd_splitkv_kernelI23Flash_fwd_kernel_traitsILi128ELi64ELi128ELi4ELb0ELb0EN7cutlass6half_tE19Flash_kernel_traitsILi128ELi64ELi128ELi4ES3_EELb0ELb1ELb0ELb0ELb1ELb1ELb0ELb1EEEvNS_16Flash_fwd_paramsE,"aw",@nobits
	.sectionflags	@""
	.align	16
	.zero		1024


//--------------------- .nv.shared._ZN5flash24flash_fwd_splitkv_kernelI23Flash_fwd_kernel_traitsILi128ELi64ELi128ELi4ELb0ELb0EN7cutlass6half_tE19Flash_kernel_traitsILi128ELi64ELi128ELi4ES3_EELb0ELb1ELb1ELb0ELb0ELb0ELb0ELb1EEEvNS_16Flash_fwd_paramsE --------------------------
	.section	.nv.shared._ZN5flash24flash_fwd_splitkv_kernelI23Flash_fwd_kernel_traitsILi128ELi64ELi128ELi4ELb0ELb0EN7cutlass6half_tE19Flash_kernel_traitsILi128ELi64ELi128ELi4ES3_EELb0ELb1ELb1ELb0ELb0ELb0ELb0ELb1EEEvNS_16Flash_fwd_paramsE,"aw",@nobits
	.sectionflags	@""
	.align	16
	.zero		1024


//--------------------- .nv.shared._ZN5flash24flash_fwd_splitkv_kernelI23Flash_fwd_kernel_traitsILi128ELi64ELi128ELi4ELb0ELb0EN7cutlass6half_tE19Flash_kernel_traitsILi128ELi64ELi128ELi4ES3_EELb0ELb1ELb1ELb0ELb0ELb1ELb0ELb1EEEvNS_16Flash_fwd_paramsE --------------------------
	.section	.nv.shared._ZN5flash24flash_fwd_splitkv_kernelI23Flash_fwd_kernel_traitsILi128ELi64ELi128ELi4ELb0ELb0EN7cutlass6half_tE19Flash_kernel_traitsILi128ELi64ELi128ELi4ES3_EELb0ELb1ELb1ELb0ELb0ELb1ELb0ELb1EEEvNS_16Flash_fwd_paramsE,"aw",@nobits
	.sectionflags	@""
	.align	16
	.zero		1024


//--------------------- .nv.shared._ZN5flash24flash_fwd_splitkv_kernelI23Flash_fwd_kernel_traitsILi128ELi64ELi128ELi4ELb0ELb0EN7cutlass6half_tE19Flash_kernel_traitsILi128ELi64ELi128ELi4ES3_EELb0ELb1ELb0ELb0ELb1ELb0ELb1ELb0EEEvNS_16Flash_fwd_paramsE --------------------------
	.section	.nv.shared._ZN5flash24flash_fwd_splitkv_kernelI23Flash_fwd_kernel_traitsILi128ELi64ELi128ELi4ELb0ELb0EN7cutlass6half_tE19Flash_kernel_traitsILi128ELi64ELi128ELi4ES3_EELb0ELb1ELb0ELb0ELb1ELb0ELb1ELb0EEEvNS_16Flash_fwd_paramsE,"aw",@nobits
	.sectionflags	@""
	.align	16
	.zero		1024


//--------------------- .nv.shared._ZN5flash24flash_fwd_splitkv_kernelI23Flash_fwd_kernel_traitsILi128ELi64ELi128ELi4ELb0ELb0EN7cutlass6half_tE19Flash_kernel_traitsILi128ELi64ELi128ELi4ES3_EELb0ELb1ELb0ELb0ELb1ELb1ELb1ELb0EEEvNS_16Flash_fwd_paramsE --------------------------
	.section	.nv.shared._ZN5flash24flash_fwd_splitkv_kernelI23Flash_fwd_kernel_traitsILi128ELi64ELi128ELi4ELb0ELb0EN7cutlass6half_tE19Flash_kernel_traitsILi128ELi64ELi128ELi4ES3_EELb0ELb1ELb0ELb0ELb1ELb1ELb1ELb0EEEvNS_16Flash_fwd_paramsE,"aw",@nobits
	.sectionflags	@""
	.align	16
	.zero		1024


//--------------------- .nv.shared._ZN5flash24flash_fwd_splitkv_kernelI23Flash_fwd_kernel_traitsILi128ELi64ELi128ELi4ELb0ELb0EN7cutlass6half_tE19Flash_kernel_traitsILi128ELi64ELi128ELi4ES3_EELb0ELb1ELb1ELb0ELb0ELb0ELb1ELb0EEEvNS_16Flash_fwd_paramsE --------------------------
	.section	.nv.shared._ZN5flash24flash_fwd_splitkv_kernelI23Flash_fwd_kernel_traitsILi128ELi64ELi128ELi4ELb0ELb0EN7cutlass6half_tE19Flash_kernel_traitsILi128ELi64ELi128ELi4ES3_EELb0ELb1ELb1ELb0ELb0ELb0ELb1ELb0EEEvNS_16Flash_fwd_paramsE,"aw",@nobits
	.sectionflags	@""
	.align	16
	.zero		1024


//--------------------- .nv.shared._ZN5flash24flash_fwd_splitkv_kernelI23Flash_fwd_kernel_traitsILi128ELi64ELi128ELi4ELb0ELb0EN7cutlass6half_tE19Flash_kernel_traitsILi128ELi64ELi128ELi4ES3_EELb0ELb1ELb1ELb0ELb0ELb1ELb1ELb0EEEvNS_16Flash_fwd_paramsE --------------------------
	.section	.nv.shared._ZN5flash24flash_fwd_splitkv_kernelI23Flash_fwd_kernel_traitsILi128ELi64ELi128ELi4ELb0ELb0EN7cutlass6half_tE19Flash_kernel_traitsILi128ELi64ELi128ELi4ES3_EELb0ELb1ELb1ELb0ELb0ELb1ELb1ELb0EEEvNS_16Flash_fwd_paramsE,"aw",@nobits
	.sectionflags	@""
	.align	16
	.zero		1024


//--------------------- .nv.shared._ZN5flash24flash_fwd_splitkv_kernelI23Flash_fwd_kernel_traitsILi128ELi64ELi128ELi4ELb0ELb0EN7cutlass6half_tE19Flash_kernel_traitsILi128ELi64ELi128ELi4ES3_EELb0ELb1ELb0ELb0ELb1ELb0ELb1ELb1EEEvNS_16Flash_fwd_paramsE --------------------------
	.section	.nv.shared._ZN5flash24flash_fwd_splitkv_kernelI23Flash_fwd_kernel_traitsILi128ELi64ELi128ELi4ELb0ELb0EN7cutlass6half_tE19Flash_kernel_traitsILi128ELi64ELi128ELi4ES3_EELb0ELb1ELb0ELb0ELb1ELb0ELb1ELb1EEEvNS_16Flash_fwd_paramsE,"aw",@nobits
	.sectionflags	@""
	.align	16
	.zero		1024


//--------------------- .nv.shared._ZN5flash24flash_fwd_splitkv_kernelI23Flash_fwd_kernel_traitsILi128ELi64ELi128ELi4ELb0ELb0EN7cutlass6half_tE19Flash_kernel_traitsILi128ELi64ELi128ELi4ES3_EELb0ELb1ELb0ELb0ELb1ELb1ELb1ELb1EEEvNS_16Flash_fwd_paramsE --------------------------
	.section	.nv.shared._ZN5flash24flash_fwd_splitkv_kernelI23Flash_fwd_kernel_traitsILi128ELi64ELi128ELi4ELb0ELb0EN7cutlass6half_tE19Flash_kernel_traitsILi128ELi64ELi128ELi4ES3_EELb0ELb1ELb0ELb0ELb1ELb1ELb1ELb1EEEvNS_16Flash_fwd_paramsE,"aw",@nobits
	.sectionflags	@""
	.align	16
	.zero		1024


//--------------------- .nv.shared._ZN5flash24flash_fwd_splitkv_kernelI23Flash_fwd_kernel_traitsILi128ELi64ELi128ELi4ELb0ELb0EN7cutlass6half_tE19Flash_kernel_traitsILi128ELi64ELi128ELi4ES3_EELb0ELb1ELb1ELb0ELb0ELb0ELb1ELb1EEEvNS_16Flash_fwd_paramsE --------------------------
	.section	.nv.shared._ZN5flash24flash_fwd_splitkv_kernelI23Flash_fwd_kernel_traitsILi128ELi64ELi128ELi4ELb0ELb0EN7cutlass6half_tE19Flash_kernel_traitsILi128ELi64ELi128ELi4ES3_EELb0ELb1ELb1ELb0ELb0ELb0ELb1ELb1EEEvNS_16Flash_fwd_paramsE,"aw",@nobits
	.sectionflags	@""
	.align	16
	.zero		1024


//--------------------- .nv.shared._ZN5flash24flash_fwd_splitkv_kernelI23Flash_fwd_kernel_traitsILi128ELi64ELi128ELi4ELb0ELb0EN7cutlass6half_tE19Flash_kernel_traitsILi128ELi64ELi128ELi4ES3_EELb0ELb1ELb1ELb0ELb0ELb1ELb1ELb1EEEvNS_16Flash_fwd_paramsE --------------------------
	.section	.nv.shared._ZN5flash24flash_fwd_splitkv_kernelI23Flash_fwd_kernel_traitsILi128ELi64ELi128ELi4ELb0ELb0EN7cutlass6half_tE19Flash_kernel_traitsILi128ELi64ELi128ELi4ES3_EELb0ELb1ELb1ELb0ELb0ELb1ELb1ELb1EEEvNS_16Flash_fwd_paramsE,"aw",@nobits
	.sectionflags	@""
	.align	16
	.zero		1024


//--------------------- .nv.shared._ZN5flash32flash_fwd_splitkv_combine_kernelI23Flash_fwd_kernel_traitsILi128ELi64ELi64ELi4ELb0ELb0EN7cutlass6half_tE19Flash_kernel_traitsILi128ELi64ELi64ELi4ES3_EELi4ELi7ELb0EEEvNS_16Flash_fwd_paramsE --------------------------
	.section	.nv.shared._ZN5flash32flash_fwd_splitkv_combine_kernelI23Flash_fwd_kernel_traitsILi128ELi64ELi64ELi4ELb0ELb0EN7cutlass6half_tE19Flash_kernel_traitsILi128ELi64ELi64ELi4ES3_EELi4ELi7ELb0EEEvNS_16Flash_fwd_paramsE,"aw",@nobits
	.sectionflags	@""
	.align	16
.nv.shared._ZN5flash32flash_fwd_splitkv_combine_kernelI23Flash_fwd_kernel_traitsILi128ELi64ELi64ELi4ELb0ELb0EN7cutlass6half_tE19Flash_kernel_traitsILi128ELi64ELi64ELi4ES3_EELi4ELi7ELb0EEEvNS_16Flash_fwd_paramsE:
	.zero		3584


//--------------------- .nv.shared._ZN5flash32flash_fwd_splitkv_combine_kernelI23Flash_fwd_kernel_traitsILi128ELi64ELi64ELi4ELb0ELb0EN7cutlass6half_tE19Flash_kernel_traitsILi128ELi64ELi64ELi4ES3_EELi4ELi6ELb0EEEvNS_16Flash_fwd_paramsE --------------------------
	.section	.nv.shared._ZN5flash32flash_fwd_splitkv_combine_kernelI23Flash_fwd_kernel_traitsILi128ELi64ELi64ELi4ELb0ELb0EN7cutlass6half_tE19Flash_kernel_traitsILi128ELi64ELi64ELi4ES3_EELi4ELi6ELb0EEEvNS_16Flash_fwd_paramsE,"aw",@nobits
	.sectionflags	@""
	.align	16
.nv.shared._ZN5flash32flash_fwd_splitkv_combine_kernelI23Flash_fwd_kernel_traitsILi128ELi64ELi64ELi4ELb0ELb0EN7cutlass6half_tE19Flash_kernel_traitsILi128ELi64ELi64ELi4ES3_EELi4ELi6ELb0EEEvNS_16Flash_fwd_paramsE:
	.zero		2304


//--------------------- .nv.shared._ZN5flash32flash_fwd_splitkv_combine_kernelI23Flash_fwd_kernel_traitsILi128ELi64ELi64ELi4ELb0ELb0EN7cutlass6half_tE19Flash_kernel_traitsILi128ELi64ELi64ELi4ES3_EELi4ELi5ELb0EEEvNS_16Flash_fwd_paramsE --------------------------
	.section	.nv.shared._ZN5flash32flash_fwd_splitkv_combine_kernelI23Flash_fwd_kernel_traitsILi128ELi64ELi64ELi4ELb0ELb0EN7cutlass6half_tE19Flash_kernel_traitsILi128ELi64ELi64ELi4ES3_EELi4ELi5ELb0EEEvNS_16Flash_fwd_paramsE,"aw",@nobits
	.sectionflags	@""
	.align	16
.nv.shared._ZN5flash32flash_fwd_splitkv_combine_kernelI23Flash_fwd_kernel_traitsILi128ELi64ELi64ELi4ELb0ELb0EN7cutlass6half_tE19Flash_kernel_traitsILi128ELi64ELi64ELi4ES3_EELi4ELi5ELb0EEEvNS_16Flash_fwd_paramsE:
	.zero		1664


//--------------------- .nv.shared._ZN5flash32flash_fwd_splitkv_combine_kernelI23Flash_fwd_kernel_traitsILi128ELi64ELi64ELi4ELb0ELb0EN7cutlass6half_tE19Flash_kernel_traitsILi128ELi64ELi64ELi4ES3_EELi4ELi4ELb0EEEvNS_16Flash_fwd_paramsE --------------------------
	.section	.nv.shared._ZN5flash32flash_fwd_splitkv_combine_kernelI23Flash_fwd_kernel_traitsILi128ELi64ELi64ELi4ELb0ELb0EN7cutlass6half_tE19Flash_kernel_traitsILi128ELi64ELi64ELi4ES3_EELi4ELi4ELb0EEEvNS_16Flash_fwd_paramsE,"aw",@nobits
	.sectionflags	@""
	.align	16
.nv.shared._ZN5flash32flash_fwd_splitkv_combine_kernelI23Flash_fwd_kernel_traitsILi128ELi64ELi64ELi4ELb0ELb0EN7cutlass6half_tE19Flash_kernel_traitsILi128ELi64ELi64ELi4ES3_EELi4ELi4ELb0EEEvNS_16Flash_fwd_paramsE:
	.zero		1344


//--------------------- .nv.shared._ZN5flash32flash_fwd_splitkv_combine_kernelI23Flash_fwd_kernel_traitsILi128ELi64ELi64ELi4ELb0ELb0EN7cutlass6half_tE19Flash_kernel_traitsILi128ELi64ELi64ELi4ES3_EELi4ELi3ELb0EEEvNS_16Flash_fwd_paramsE --------------------------
	.section	.nv.shared._ZN5flash32flash_fwd_splitkv_combine_kernelI23Flash_fwd_kernel_traitsILi128ELi64ELi64ELi4ELb0ELb0EN7cutlass6half_tE19Flash_kernel_traitsILi128ELi64ELi64ELi4ES3_EELi4ELi3ELb0EEEvNS_16Flash_fwd_paramsE,"aw",@nobits
	.sectionflags	@""
	.align	16
.nv.shared._ZN5flash32flash_fwd_splitkv_combine_kernelI23Flash_fwd_kernel_traitsILi128ELi64ELi64ELi4ELb0ELb0EN7cutlass6half_tE19Flash_kernel_traitsILi128ELi64ELi64ELi4ES3_EELi4ELi3ELb0EEEvNS_16Flash_fwd_paramsE:
	.zero		1184


//--------------------- .nv.shared._ZN5flash32flash_fwd_splitkv_combine_kernelI23Flash_fwd_kernel_traitsILi128ELi64ELi64ELi4ELb0ELb0EN7cutlass6half_tE19Flash_kernel_traitsILi128ELi64ELi64ELi4ES3_EELi4ELi2ELb0EEEvNS_16Flash_fwd_paramsE --------------------------
	.section	.nv.shared._ZN5flash32flash_fwd_splitkv_combine_kernelI23Flash_fwd_kernel_traitsILi128ELi64ELi64ELi4ELb0ELb0EN7cutlass6half_tE19Flash_kernel_traitsILi128ELi64ELi64ELi4ES3_EELi4ELi2ELb0EEEvNS_16Flash_fwd_paramsE,"aw",@nobits
	.sectionflags	@""
	.align	16
.nv.shared._ZN5flash32flash_fwd_splitkv_combine_kernelI23Flash_fwd_kernel_traitsILi128ELi64ELi64ELi4ELb0ELb0EN7cutlass6half_tE19Flash_kernel_traitsILi128ELi64ELi64ELi4ES3_EELi4ELi2ELb0EEEvNS_16Flash_fwd_paramsE:
	.zero		1104


//--------------------- .nv.shared._ZN5flash32flash_fwd_splitkv_combine_kernelI23Flash_fwd_kernel_traitsILi128ELi64ELi64ELi4ELb0ELb0EN7cutlass6half_tE19Flash_kernel_traitsILi128ELi64ELi64ELi4ES3_EELi4ELi1ELb0EEEvNS_16Flash_fwd_paramsE --------------------------
	.section	.nv.shared._ZN5flash32flash_fwd_splitkv_combine_kernelI23Flash_fwd_kernel_traitsILi128ELi64ELi64ELi4ELb0ELb0EN7cutlass6half_tE19Flash_kernel_traitsILi128ELi64ELi64ELi4ES3_EELi4ELi1ELb0EEEvNS_16Flash_fwd_paramsE,"aw",@nobits
	.sectionflags	@""
	.align	16
.nv.shared._ZN5flash32flash_fwd_splitkv_combine_kernelI23Flash_fwd_kernel_traitsILi128ELi64ELi64ELi4ELb0ELb0EN7cutlass6half_tE19Flash_kernel_traitsILi128ELi64ELi64ELi4ES3_EELi4ELi1ELb0EEEvNS_16Flash_fwd_paramsE:
	.zero		1072


//--------------------- .nv.shared._ZN5flash32flash_fwd_splitkv_combine_kernelI23Flash_fwd_kernel_traitsILi128ELi64ELi64ELi4ELb0ELb0EN7cutlass6half_tE19Flash_kernel_traitsILi128ELi64ELi64ELi4ES3_EELi4ELi7ELb1EEEvNS_16Flash_fwd_paramsE --------------------------
	.section	.nv.shared._ZN5flash32flash_fwd_splitkv_combine_kernelI23Flash_fwd_kernel_traitsILi128ELi64ELi64ELi4ELb0ELb0EN7cutlass6half_tE19Flash_kernel_traitsILi128ELi64ELi64ELi4ES3_EELi4ELi7ELb1EEEvNS_16Flash_fwd_paramsE,"aw",@nobits
	.sectionflags	@""
	.align	16
.nv.shared._ZN5flash32flash_fwd_splitkv_combine_kernelI23Flash_fwd_kernel_traitsILi128ELi64ELi64ELi4ELb0ELb0EN7cutlass6half_tE19Flash_kernel_traitsILi128ELi64ELi64ELi4ES3_EELi4ELi7ELb1EEEvNS_16Flash_fwd_paramsE:
	.zero		3584


//--------------------- .nv.shared._ZN5flash32flash_fwd_splitkv_combine_kernelI23Flash_fwd_kernel_traitsILi128ELi64ELi64ELi4ELb0ELb0EN7cutlass6half_tE19Flash_kernel_traitsILi128ELi64ELi64ELi4ES3_EELi4ELi6ELb1EEEvNS_16Flash_fwd_paramsE --------------------------
	.section	.nv.shared._ZN5flash32flash_fwd_splitkv_combine_kernelI23Flash_fwd_kernel_traitsILi128ELi64ELi64ELi4ELb0ELb0EN7cutlass6half_tE19Flash_kernel_traitsILi128ELi64ELi64ELi4ES3_EELi4ELi6ELb1EEEvNS_16Flash_fwd_paramsE,"aw",@nobits
	.sectionflags	@""
	.align	16
.nv.shared._ZN5flash32flash_fwd_splitkv_combine_kernelI23Flash_fwd_kernel_traitsILi128ELi64ELi64ELi4ELb0ELb0EN7cutlass6half_tE19Flash_kernel_traitsILi128ELi64ELi64ELi4ES3_EELi4ELi6ELb1EEEvNS_16Flash_fwd_paramsE:
	.zero		2304


//--------------------- .nv.shared._ZN5flash32flash_fwd_splitkv_combine_kernelI23Flash_fwd_kernel_traitsILi128ELi64ELi64ELi4ELb0ELb0EN7cutlass6half_tE19Flash_kernel_traitsILi128ELi64ELi64ELi4ES3_EELi4ELi5ELb1EEEvNS_16Flash_fwd_paramsE --------------------------
	.section	.nv.shared._ZN5flash32flash_fwd_splitkv_combine_kernelI23Flash_fwd_kernel_traitsILi128ELi64ELi64ELi4ELb0ELb0EN7cutlass6half_tE19Flash_kernel_traitsILi128ELi64ELi64ELi4ES3_EELi4ELi5ELb1EEEvNS_16Flash_fwd_paramsE,"aw",@nobits
	.sectionflags	@""
	.align	16
.nv.shared._ZN5flash32flash_fwd_splitkv_combine_kernelI23Flash_fwd_kernel_traitsILi128ELi64ELi64ELi4ELb0ELb0EN7cutlass6half_tE19Flash_kernel_traitsILi128ELi64ELi64ELi4ES3_EELi4ELi5ELb1EEEvNS_16Flash_fwd_paramsE:
	.zero		1664


//--------------------- .nv.shared._ZN5flash32flash_fwd_splitkv_combine_kernelI23Flash_fwd_kernel_traitsILi128ELi64ELi64ELi4ELb0ELb0EN7cutlass6half_tE19Flash_kernel_traitsILi128ELi64ELi64ELi4ES3_EELi4ELi4ELb1EEEvNS_16Flash_fwd_paramsE --------------------------
	.section	.nv.shared._ZN5flash32flash_fwd_splitkv_combine_kernelI23Flash_fwd_kernel_traitsILi128ELi64ELi64ELi4ELb0ELb0EN7cutlass6half_tE19Flash_kernel_traitsILi128ELi64ELi64ELi4ES3_EELi4ELi4ELb1EEEvNS_16Flash_fwd_paramsE,"aw",@nobits
	.sectionflags	@""
	.align	16
.nv.shared._ZN5flash32flash_fwd_splitkv_combine_kernelI23Flash_fwd_kernel_traitsILi128ELi64ELi64ELi4ELb0ELb0EN7cutlass6half_tE19Flash_kernel_traitsILi128ELi64ELi64ELi4ES3_EELi4ELi4ELb1EEEvNS_16Flash_fwd_paramsE:
	.zero		1344


//--------------------- .nv.shared._ZN5flash32flash_fwd_splitkv_combine_kernelI23Flash_fwd_kernel_traitsILi128ELi64ELi64ELi4ELb0ELb0EN7cutlass6half_tE19Flash_kernel_traitsILi128ELi64ELi64ELi4ES3_EELi4ELi3ELb1EEEvNS_16Flash_fwd_paramsE --------------------------
	.section	.nv.shared._ZN5flash32flash_fwd_splitkv_combine_kernelI23Flash_fwd_kernel_traitsILi128ELi64ELi64ELi4ELb0ELb0EN7cutlass6half_tE19Flash_kernel_traitsILi128ELi64ELi64ELi4ES3_EELi4ELi3ELb1EEEvNS_16Flash_fwd_paramsE,"aw",@nobits
	.sectionflags	@""
	.align	16
.nv.shared._ZN5flash32flash_fwd_splitkv_combine_kernelI23Flash_fwd_kernel_traitsILi128ELi64ELi64ELi4ELb0ELb0EN7cutlass6half_tE19Flash_kernel_traitsILi128ELi64ELi64ELi4ES3_EELi4ELi3ELb1EEEvNS_16Flash_fwd_paramsE:
	.zero		1184


//--------------------- .nv.shared._ZN5flash32flash_fwd_splitkv_combine_kernelI23Flash_fwd_kernel_traitsILi128ELi64ELi64ELi4ELb0ELb0EN7cutlass6half_tE19Flash_kernel_traitsILi128ELi64ELi64ELi4ES3_EELi4ELi2ELb1EEEvNS_16Flash_fwd_paramsE --------------------------
	.section	.nv.shared._ZN5flash32flash_fwd_splitkv_combine_kernelI23Flash_fwd_kernel_traitsILi128ELi64ELi64ELi4ELb0ELb0EN7cutlass6half_tE19Flash_kernel_traitsILi128ELi64ELi64ELi4ES3_EELi4ELi2ELb1EEEvNS_16Flash_fwd_paramsE,"aw",@nobits
	.sectionflags	@""
	.align	16
.nv.shared._ZN5flash32flash_fwd_splitkv_combine_kernelI23Flash_fwd_kernel_traitsILi128ELi64ELi64ELi4ELb0ELb0EN7cutlass6half_tE19Flash_kernel_traitsILi128ELi64ELi64ELi4ES3_EELi4ELi2ELb1EEEvNS_16Flash_fwd_paramsE:
	.zero		1104


//--------------------- .nv.shared._ZN5flash32flash_fwd_splitkv_combine_kernelI23Flash_fwd_kernel_traitsILi128ELi64ELi64ELi4ELb0ELb0EN7cutlass6half_tE19Flash_kernel_traitsILi128ELi64ELi64ELi4ES3_EELi4ELi1ELb1EEEvNS_16Flash_fwd_paramsE --------------------------
	.section	.nv.shared._ZN5flash32flash_fwd_splitkv_combine_kernelI23Flash_fwd_kernel_traitsILi128ELi64ELi64ELi4ELb0ELb0EN7cutlass6half_tE19Flash_kernel_traitsILi128ELi64ELi64ELi4ES3_EELi4ELi1ELb1EEEvNS_16Flash_fwd_paramsE,"aw",@nobits
	.sectionflags	@""
	.align	16
.nv.shared._ZN5flash32flash_fwd_splitkv_combine_kernelI23Flash_fwd_kernel_traitsILi128ELi64ELi64ELi4ELb0ELb0EN7cutlass6half_tE19Flash_kernel_traitsILi128ELi64ELi64ELi4ES3_EELi4ELi1ELb1EEEvNS_16Flash_fwd_paramsE:
	.zero		1072


//--------------------- .nv.shared._ZN5flash24flash_fwd_splitkv_kernelI23Flash_fwd_kernel_traitsILi128ELi64ELi64ELi4ELb0ELb0EN7cutlass6half_tE19Flash_kernel_traitsILi128ELi64ELi64ELi4ES3_EELb0ELb0ELb0ELb0ELb1ELb0ELb0ELb0EEEvNS_16Flash_fwd_paramsE --------------------------
	.section	.nv.shared._ZN5flash24flash_fwd_splitkv_kernelI23Flash_fwd_kernel_traitsILi128ELi64ELi64ELi4ELb0ELb0EN7cutlass6half_tE19Flash_kernel_traitsILi128ELi64ELi64ELi4ES3_EELb0ELb0ELb0ELb0ELb1ELb0ELb0ELb0EEEvNS_16Flash_fwd_paramsE,"aw",@nobits
	.sectionflags	@""
	.align	16
	.zero		1024


//--------------------- .nv.shared._ZN5flash24flash_fwd_splitkv_kernelI23Flash_fwd_kernel_traitsILi128ELi64ELi64ELi4ELb0ELb0EN7cutlass6half_tE19Flash_kernel_traitsILi128ELi64ELi64ELi4ES3_EELb0ELb0ELb0ELb0ELb1ELb1ELb0ELb0EEEvNS_16Flash_fwd_paramsE --------------------------
	.section	.nv.shared._ZN5flash24flash_fwd_splitkv_kernelI23Flash_fwd_kernel_traitsILi128ELi64ELi64ELi4ELb0ELb0EN7cutlass6half_tE19Flash_kernel_traitsILi128ELi64ELi64ELi4ES3_EELb0ELb0ELb0ELb0ELb1ELb1ELb0ELb0EEEvNS_16Flash_fwd_paramsE,"aw",@nobits
	.sectionflags	@""
	.align	16
	.zero		1024


//--------------------- .nv.shared._ZN5flash24flash_fwd_splitkv_kernelI23Flash_fwd_kernel_traitsILi128ELi64ELi64ELi4ELb0ELb0EN7cutlass6half_tE19Flash_kernel_traitsILi128ELi64ELi64ELi4ES3_EELb0ELb0ELb0ELb0ELb1ELb0ELb1ELb0EEEvNS_16Flash_fwd_paramsE --------------------------
	.section	.nv.shared._ZN5flash24flash_fwd_splitkv_kernelI23Flash_fwd_kernel_traitsILi128ELi64ELi64ELi4ELb0ELb0EN7cutlass6half_tE19Flash_kernel_traitsILi128ELi64ELi64ELi4ES3_EELb0ELb0ELb0ELb0ELb1ELb0ELb1ELb0EEEvNS_16Flash_fwd_paramsE,"aw",@nobits
	.sectionflags	@""
	.align	16
	.zero		1024


//--------------------- .nv.shared._ZN5flash24flash_fwd_splitkv_kernelI23Flash_fwd_kernel_traitsILi128ELi64ELi64ELi4ELb0ELb0EN7cutlass6half_tE19Flash_kernel_traitsILi128ELi64ELi64ELi4ES3_EELb0ELb0ELb0ELb0ELb1ELb1ELb1ELb0EEEvNS_16Flash_fwd_paramsE --------------------------
	.section	.nv.shared._ZN5flash24flash_fwd_splitkv_kernelI23Flash_fwd_kernel_traitsILi128ELi64ELi64ELi4ELb0ELb0EN7cutlass6half_tE19Flash_kernel_traitsILi128ELi64ELi64ELi4ES3_EELb0ELb0ELb0ELb0ELb1ELb1ELb1ELb0EEEvNS_16Flash_fwd_paramsE,"aw",@nobits
	.sectionflags	@""
	.align	16
	.zero		1024


//--------------------- .nv.shared._ZN5flash24flash_fwd_splitkv_kernelI23Flash_fwd_kernel_traitsILi128ELi64ELi64ELi4ELb0ELb0EN7cutlass6half_tE19Flash_kernel_traitsILi128ELi64ELi64ELi4ES3_EELb0ELb0ELb0ELb0ELb0ELb0ELb0ELb0EEEvNS_16Flash_fwd_paramsE --------------------------
	.section	.nv.shared._ZN5flash24flash_fwd_splitkv_kernelI23Flash_fwd_kernel_traitsILi128ELi64ELi64ELi4ELb0ELb0EN7cutlass6half_tE19Flash_kernel_traitsILi128ELi64ELi64ELi4ES3_EELb0ELb0ELb0ELb0ELb0ELb0ELb0ELb0EEEvNS_16Flash_fwd_paramsE,"aw",@nobits
	.sectionflags	@""
	.align	16
	.zero		1024


//--------------------- .nv.shared._ZN5flash24flash_fwd_splitkv_kernelI23Flash_fwd_kernel_traitsILi128ELi64ELi64ELi4ELb0ELb0EN7cutlass6half_tE19Flash_kernel_traitsILi128ELi64ELi64ELi4ES3_EELb0ELb0ELb0ELb0ELb0ELb1ELb0ELb0EEEvNS_16Flash_fwd_paramsE --------------------------
	.section	.nv.shared._ZN5flash24flash_fwd_splitkv_kernelI23Flash_fwd_kernel_traitsILi128ELi64ELi64ELi4ELb0ELb0EN7cutlass6half_tE19Flash_kernel_traitsILi128ELi64ELi64ELi4ES3_EELb0ELb0ELb0ELb0ELb0ELb1ELb0ELb0EEEvNS_16Flash_fwd_paramsE,"aw",@nobits
	.sectionflags	@""
	.align	16
	.zero		1024


//--------------------- .nv.shared._ZN5flash24flash_fwd_splitkv_kernelI23Flash_fwd_kernel_traitsILi128ELi64ELi64ELi4ELb0ELb0EN7cutlass6half_tE19Flash_kernel_traitsILi128ELi64ELi64ELi4ES3_EELb0ELb0ELb0ELb0ELb0ELb0ELb0ELb1EEEvNS_16Flash_fwd_paramsE --------------------------
	.section	.nv.shared._ZN5flash24flash_fwd_splitkv_kernelI23Flash_fwd_kernel_traitsILi128ELi64ELi64ELi4ELb0ELb0EN7cutlass6half_tE19Flash_kernel_traitsILi128ELi64ELi64ELi4ES3_EELb0ELb0ELb0ELb0ELb0ELb0ELb0ELb1EEEvNS_16Flash_fwd_paramsE,"aw",@nobits
	.sectionflags	@""
	.align	16
	.zero		1024


//--------------------- .nv.shared._ZN5flash24flash_fwd_splitkv_kernelI23Flash_fwd_kernel_traitsILi128ELi64ELi64ELi4ELb0ELb0EN7cutlass6half_tE19Flash_kernel_traitsILi128ELi64ELi64ELi4ES3_EELb0ELb0ELb0ELb0ELb0ELb1ELb0ELb1EEEvNS_16Flash_fwd_paramsE --------------------------
	.section	.nv.shared._ZN5flash24flash_fwd_splitkv_kernelI23Flash_fwd_kernel_traitsILi128ELi64ELi64ELi4ELb0ELb0EN7cutlass6half_tE19Flash_kernel_traitsILi128ELi64ELi64ELi4ES3_EELb0ELb0ELb0ELb0ELb0ELb1ELb0ELb1EEEvNS_16Flash_fwd_paramsE,"aw",@nobits
	.sectionflags	@""
	.align	16
	.zero		1024


//--------------------- .nv.shared._ZN5flash24flash_fwd_splitkv_kernelI23Flash_fwd_kernel_traitsILi128ELi64ELi64ELi4ELb0ELb0EN7cutlass6half_tE19Flash_kernel_traitsILi128ELi64ELi64ELi4ES3_EELb0ELb0ELb0ELb0ELb0ELb0ELb1ELb0EEEvNS_16Flash_fwd_paramsE --------------------------
	.section	.nv.shared._ZN5flash24flash_fwd_splitkv_kernelI23Flash_fwd_kernel_traitsILi128ELi64ELi64ELi4ELb0ELb0EN7cutlass6half_tE19Flash_kernel_traitsILi128ELi64ELi64ELi4ES3_EELb0ELb0ELb0ELb0ELb0ELb0ELb1ELb0EEEvNS_16Flash_fwd_paramsE,"aw",@nobits
	.sectionflags	@""
	.align	16
	.zero		1024


//--------------------- .nv.shared._ZN5flash24flash_fwd_splitkv_kernelI23Flash_fwd_kernel_traitsILi128ELi64ELi64ELi4ELb0ELb0EN7cutlass6half_tE19Flash_kernel_traitsILi128ELi64ELi64ELi4ES3_EELb0ELb0ELb0ELb0ELb0ELb1ELb1ELb0EEEvNS_16Flash_fwd_paramsE --------------------------
	.section	.nv.shared._ZN5flash24flash_fwd_splitkv_kernelI23Flash_fwd_kernel_traitsILi128ELi64ELi64ELi4ELb0ELb0EN7cutlass6half_tE19Flash_kernel_traitsILi128ELi64ELi64ELi4ES3_EELb0ELb0ELb0ELb0ELb0ELb1ELb1ELb0EEEvNS_16Flash_fwd_paramsE,"aw",@nobits
	.sectionflags	@""
	.align	16
	.zero		1024


//--------------------- .nv.shared._ZN5flash24flash_fwd_splitkv_kernelI23Flash_fwd_kernel_traitsILi128ELi64ELi64ELi4ELb0ELb0EN7cutlass6half_tE19Flash_kernel_traitsILi128ELi64ELi64ELi4ES3_EELb0ELb0ELb0ELb0ELb0ELb0ELb1ELb1EEEvNS_16Flash_fwd_paramsE --------------------------
	.section	.nv.shared._ZN5flash24flash_fwd_splitkv_kernelI23Flash_fwd_kernel_traitsILi128ELi64ELi64ELi4ELb0ELb0EN7cutlass6half_tE19Flash_kernel_traitsILi128ELi64ELi64ELi4ES3_EELb0ELb0ELb0ELb0ELb0ELb0ELb1ELb1EEEvNS_16Flash_fwd_paramsE,"aw",@nobits
	.sectionflags	@""
	.align	16
	.zero		1024


//--------------------- .nv.shared._ZN5flash24flash_fwd_splitkv_kernelI23Flash_fwd_kernel_traitsILi128ELi64ELi64ELi4ELb0ELb0EN7cutlass6half_tE19Flash_kernel_traitsILi128ELi64ELi64ELi4ES3_EELb0ELb0ELb0ELb0ELb0ELb1ELb1ELb1EEEvNS_16Flash_fwd_paramsE --------------------------
	.section	.nv.shared._ZN5flash24flash_fwd_splitkv_kernelI23Flash_fwd_kernel_traitsILi128ELi64ELi64ELi4ELb0ELb0EN7cutlass6half_tE19Flash_kernel_traitsILi128ELi64ELi64ELi4ES3_EELb0ELb0ELb0ELb0ELb0ELb1ELb1ELb1EEEvNS_16Flash_fwd_paramsE,"aw",@nobits
	.sectionflags	@""
	.align	16
	.zero		1024


//--------------------- .nv.shared._ZN5flash24flash_fwd_splitkv_kernelI23Flash_fwd_kernel_traitsILi128ELi64ELi64ELi4ELb0ELb0EN7cutlass6half_tE19Flash_kernel_traitsILi128ELi64ELi64ELi4ES3_EELb0ELb1ELb0ELb0ELb0ELb0ELb0ELb0EEEvNS_16Flash_fwd_paramsE --------------------------
	.section	.nv.shared._ZN5flash24flash_fwd_splitkv_kernelI23Flash_fwd_kernel_traitsILi128ELi64ELi64ELi4ELb0ELb0EN7cutlass6half_tE19Flash_kernel_traitsILi128ELi64ELi64ELi4ES3_EELb0ELb1ELb0ELb0ELb0ELb0ELb0ELb0EEEvNS_16Flash_fwd_paramsE,"aw",@nobits
	.sectionflags	@""
	.align	16
	.zero		1024


//--------------------- .nv.shared._ZN5flash24flash_fwd_splitkv_kernelI23Flash_fwd_kernel_traitsILi128ELi64ELi64ELi4ELb0ELb0EN7cutlass6half_tE19Flash_kernel_traitsILi128ELi64ELi64ELi4ES3_EELb0ELb1ELb0ELb0ELb0ELb1ELb0ELb0EEEvNS_16Flash_fwd_paramsE --------------------------
	.section	.nv.shared._ZN5flash24flash_fwd_splitkv_kernelI23Flash_fwd_kernel_traitsILi128ELi64ELi64ELi4ELb0ELb0EN7cutlass6half_tE19Flash_kernel_traitsILi128ELi64ELi64ELi4ES3_EELb0ELb1ELb0ELb0ELb0ELb1ELb0ELb0EEEvNS_16Flash_fwd_paramsE,"aw",@nobits
	.sectionflags	@""
	.align	16
	.zero		1024


//--------------------- .nv.shared._ZN5flash24flash_fwd_splitkv_kernelI23Flash_fwd_kernel_traitsILi128ELi64ELi64ELi4ELb0ELb0EN7cutlass6half_tE19Flash_kernel_traitsILi128ELi64ELi64ELi4ES3_EELb0ELb1ELb0ELb0ELb0ELb0ELb0ELb1EEEvNS_16Flash_fwd_paramsE --------------------------
	.section	.nv.shared._ZN5flash24flash_fwd_splitkv_kernelI23Flash_fwd_kernel_traitsILi128ELi64ELi64ELi4ELb0ELb0EN7cutlass6half_tE19Flash_kernel_traitsILi128ELi64ELi64ELi4ES3_EELb0ELb1ELb0ELb0ELb0ELb0ELb0ELb1EEEvNS_16Flash_fwd_paramsE,"aw",@nobits
	.sectionflags	@""
	.align	16
	.zero		1024


//--------------------- .nv.shared._ZN5flash24flash_fwd_splitkv_kernelI23Flash_fwd_kernel_traitsILi128ELi64ELi64ELi4ELb0ELb0EN7cutlass6half_tE19Flash_kernel_traitsILi128ELi64ELi64ELi4ES3_EELb0ELb1ELb0ELb0ELb0ELb1ELb0ELb1EEEvNS_16Flash_fwd_paramsE --------------------------
	.section	.nv.shared._ZN5flash24flash_fwd_splitkv_kernelI23Flash_fwd_kernel_traitsILi128ELi64ELi64ELi4ELb0ELb0EN7cutlass6half_tE19Flash_kernel_traitsILi128ELi64ELi64ELi4ES3_EELb0ELb1ELb0ELb0ELb0ELb1ELb0ELb1EEEvNS_16Flash_fwd_paramsE,"aw",@nobits
	.sectionflags	@""
	.align	16
	.zero		1024


//--------------------- .nv.shared._ZN5flash24flash_fwd_splitkv_kernelI23Flash_fwd_kernel_traitsILi128ELi64ELi64ELi4ELb0ELb0EN7cutlass6half_tE19Flash_kernel_traitsILi128ELi64ELi64ELi4ES3_EELb0ELb1ELb0ELb0ELb0ELb0ELb1ELb0EEEvNS_16Flash_fwd_paramsE --------------------------
	.section	.nv.shared._ZN5flash24flash_fwd_splitkv_kernelI23Flash_fwd_kernel_traitsILi128ELi64ELi64ELi4ELb0ELb0EN7cutlass6half_tE19Flash_kernel_traitsILi128ELi64ELi64ELi4ES3_EELb0ELb1ELb0ELb0ELb0ELb0ELb1ELb0EEEvNS_16Flash_fwd_paramsE,"aw",@nobits
	.sectionflags	@""
	.align	16
	.zero		1024


//--------------------- .nv.shared._ZN5flash24flash_fwd_splitkv_kernelI23Flash_fwd_kernel_traitsILi128ELi64ELi64ELi4ELb0ELb0EN7cutlass6half_tE19Flash_kernel_traitsILi128ELi64ELi64ELi4ES3_EELb0ELb1ELb0ELb0ELb0ELb1ELb1ELb0EEEvNS_16Flash_fwd_paramsE --------------------------
	.section	.nv.shared._ZN5flash24flash_fwd_splitkv_kernelI23Flash_fwd_kernel_traitsILi128ELi64ELi64ELi4ELb0ELb0EN7cutlass6half_tE19Flash_kernel_traitsILi128ELi64ELi64ELi4ES3_EELb0ELb1ELb0ELb0ELb0ELb1ELb1ELb0EEEvNS_16Flash_fwd_paramsE,"aw",@nobits
	.sectionflags	@""
	.align	16
	.zero		1024


//--------------------- .nv.shared._ZN5flash24flash_fwd_splitkv_kernelI23Flash_fwd_kernel_traitsILi128ELi64ELi64ELi4ELb0ELb0EN7cutlass6half_tE19Flash_kernel_traitsILi128ELi64ELi64ELi4ES3_EELb0ELb1ELb0ELb0ELb0ELb0ELb1ELb1EEEvNS_16Flash_fwd_paramsE --------------------------
	.section	.nv.shared._ZN5flash24flash_fwd_splitkv_kernelI23Flash_fwd_kernel_traitsILi128ELi64ELi64ELi4ELb0ELb0EN7cutlass6half_tE19Flash_kernel_traitsILi128ELi64ELi64ELi4ES3_EELb0ELb1ELb0ELb0ELb0ELb0ELb1ELb1EEEvNS_16Flash_fwd_paramsE,"aw",@nobits
	.sectionflags	@""
	.align	16
	.zero		1024


//--------------------- .nv.shared._ZN5flash24flash_fwd_splitkv_kernelI23Flash_fwd_kernel_traitsILi128ELi64ELi64ELi4ELb0ELb0EN7cutlass6half_tE19Flash_kernel_traitsILi128ELi64ELi64ELi4ES3_EELb0ELb1ELb0ELb0ELb0ELb1ELb1ELb1EEEvNS_16Flash_fwd_paramsE --------------------------
	.section	.nv.shared._ZN5flash24flash_fwd_splitkv_kernelI23Flash_fwd_kernel_traitsILi128ELi64ELi64ELi4ELb0ELb0EN7cutlass6half_tE19Flash_kernel_traitsILi128ELi64ELi64ELi4ES3_EELb0ELb1ELb0ELb0ELb0ELb1ELb1ELb1EEEvNS_16Flash_fwd_paramsE,"aw",@nobits
	.sectionflags	@""
	.align	16
	.zero		1024


//--------------------- .nv.shared._ZN5flash24flash_fwd_splitkv_kernelI23Flash_fwd_kernel_traitsILi128ELi64ELi64ELi4ELb0ELb0EN7cutlass6half_tE19Flash_kernel_traitsILi128ELi64ELi64ELi4ES3_EELb0ELb0ELb0ELb1ELb1ELb0ELb0ELb0EEEvNS_16Flash_fwd_paramsE --------------------------
	.section	.nv.shared._ZN5flash24flash_fwd_splitkv_kernelI23Flash_fwd_kernel_traitsILi128ELi64ELi64ELi4ELb0ELb0EN7cutlass6half_tE19Flash_kernel_traitsILi128ELi64ELi64ELi4ES3_EELb0ELb0ELb0ELb1ELb1ELb0ELb0ELb0EEEvNS_16Flash_fwd_paramsE,"aw",@nobits
	.sectionflags	@""
	.align	16
	.zero		1024


//--------------------- .nv.shared._ZN5flash24flash_fwd_splitkv_kernelI23Flash_fwd_kernel_traitsILi128ELi64ELi64ELi4ELb0ELb0EN7cutlass6half_tE19Flash_kernel_traitsILi128ELi64ELi64ELi4ES3_EELb0ELb0ELb0ELb1ELb1ELb1ELb0ELb0EEEvNS_16Flash_fwd_paramsE --------------------------
	.section	.nv.shared._ZN5flash24flash_fwd_splitkv_kernelI23Flash_fwd_kernel_traitsILi128ELi64ELi64ELi4ELb0ELb0EN7cutlass6half_tE19Flash_kernel_traitsILi128ELi64ELi64ELi4ES3_EELb0ELb0ELb0ELb1ELb1ELb1ELb0ELb0EEEvNS_16Flash_fwd_paramsE,"aw",@nobits
	.sectionflags	@""
	.align	16
	.zero		1024


//--------------------- .nv.shared._ZN5flash24flash_fwd_splitkv_kernelI23Flash_fwd_kernel_traitsILi128ELi64ELi64ELi4ELb0ELb0EN7cutlass6half_tE19Flash_kernel_traitsILi128ELi64ELi64ELi4ES3_EELb0ELb0ELb1ELb0ELb0ELb0ELb0ELb0EEEvNS_16Flash_fwd_paramsE --------------------------
	.section	.nv.shared._ZN5flash24flash_fwd_splitkv_kernelI23Flash_fwd_kernel_traitsILi128ELi64ELi64ELi4ELb0ELb0EN7cutlass6half_tE19Flash_kernel_traitsILi128ELi64ELi64ELi4ES3_EELb0ELb0ELb1ELb0ELb0ELb0ELb0ELb0EEEvNS_16Flash_fwd_paramsE,"aw",@nobits
	.sectionflags	@""
	.align	16
	.zero		1024


//--------------------- .nv.shared._ZN5flash24flash_fwd_splitkv_kernelI23Flash_fwd_kernel_traitsILi128ELi64ELi64ELi4ELb0ELb0EN7cutlass6half_tE19Flash_kernel_traitsILi128ELi64ELi64ELi4ES3_EELb0ELb0ELb1ELb0ELb0ELb1ELb0ELb0EEEvNS_16Flash_fwd_paramsE --------------------------
	.section	.nv.shared._ZN5flash24flash_fwd_splitkv_kernelI23Flash_fwd_kernel_traitsILi128ELi64ELi64ELi4ELb0ELb0EN7cutlass6half_tE19Flash_kernel_traitsILi128ELi64ELi64ELi4ES3_EELb0ELb0ELb1ELb0ELb0ELb1ELb0ELb0EEEvNS_16Flash_fwd_paramsE,"aw",@nobits
	.sectionflags	@""
	.align	16
	.zero		1024


//--------------------- .nv.shared._ZN5flash24flash_fwd_splitkv_kernelI23Flash_fwd_kernel_traitsILi128ELi64ELi64ELi4ELb0ELb0EN7cutlass6half_tE19Flash_kernel_traitsILi128ELi64ELi64ELi4ES3_EELb0ELb0ELb0ELb0ELb1ELb0ELb0ELb1EEEvNS_16Flash_fwd_paramsE --------------------------
	.section	.nv.shared._ZN5flash24flash_fwd_splitkv_kernelI23Flash_fwd_kernel_traitsILi128ELi64ELi64ELi4ELb0ELb0EN7cutlass6half_tE19Flash_kernel_traitsILi128ELi64ELi64ELi4ES3_EELb0ELb0ELb0ELb0ELb1ELb0ELb0ELb1EEEvNS_16Flash_fwd_paramsE,"aw",@nobits
	.sectionflags	@""
	.align	16
	.zero		1024


//--------------------- .nv.shared._ZN5flash24flash_fwd_splitkv_kernelI23Flash_fwd_kernel_traitsILi128ELi64ELi64ELi4ELb0ELb0EN7cutlass6half_tE19Flash_kernel_traitsILi128ELi64ELi64ELi4ES3_EELb0ELb0ELb0ELb0ELb1ELb1ELb0ELb1EEEvNS_16Flash_fwd_paramsE --------------------------
	.section	.nv.shared._ZN5flash24flash_fwd_splitkv_kernelI23Flash_fwd_kernel_traitsILi128ELi64ELi64ELi4ELb0ELb0EN7cutlass6half_tE19Flash_kernel_traitsILi128ELi64ELi64ELi4ES3_EELb0ELb0ELb0ELb0ELb1ELb1ELb0ELb1EEEvNS_16Flash_fwd_paramsE,"aw",@nobits
	.sectionflags	@""
	.align	16
	.zero		1024


//--------------------- .nv.shared._ZN5flash24flash_fwd_splitkv_kernelI23Flash_fwd_kernel_traitsILi128ELi64ELi64ELi4ELb0ELb0EN7cutlass6half_tE19Flash_kernel_traitsILi128ELi64ELi64ELi4ES3_EELb0ELb0ELb1ELb0ELb0ELb0ELb0ELb1EEEvNS_16Flash_fwd_paramsE --------------------------
	.section	.nv.shared._ZN5flash24flash_fwd_splitkv_kernelI23Flash_fwd_kernel_traitsILi128ELi64ELi64ELi4ELb0ELb0EN7cutlass6half_tE19Flash_kernel_traitsILi128ELi64ELi64ELi4ES3_EELb0ELb0ELb1ELb0ELb0ELb0ELb0ELb1EEEvNS_16Flash_fwd_paramsE,"aw",@nobits
	.sectionflags	@""
	.align	16
	.zero		1024


//--------------------- .nv.shared._ZN5flash24flash_fwd_splitkv_kernelI23Flash_fwd_kernel_traitsILi128ELi64ELi64ELi4ELb0ELb0EN7cutlass6half_tE19Flash_kernel_traitsILi128ELi64ELi64ELi4ES3_EELb0ELb0ELb1ELb0ELb0ELb1ELb0ELb1EEEvNS_16Flash_fwd_paramsE --------------------------
	.section	.nv.shared._ZN5flash24flash_fwd_splitkv_kernelI23Flash_fwd_kernel_traitsILi128ELi64ELi64ELi4ELb0ELb0EN7cutlass6half_tE19Flash_kernel_traitsILi128ELi64ELi64ELi4ES3_EELb0ELb0ELb1ELb0ELb0ELb1ELb0ELb1EEEvNS_16Flash_fwd_paramsE,"aw",@nobits
	.sectionflags	@""
	.align	16
	.zero		1024


//--------------------- .nv.shared._ZN5flash24flash_fwd_splitkv_kernelI23Flash_fwd_kernel_traitsILi128ELi64ELi64ELi4ELb0ELb0EN7cutlass6half_tE19Flash_kernel_traitsILi128ELi64ELi64ELi4ES3_EELb0ELb0ELb0ELb1ELb1ELb0ELb1ELb0EEEvNS_16Flash_fwd_paramsE --------------------------
	.section	.nv.shared._ZN5flash24flash_fwd_splitkv_kernelI23Flash_fwd_kernel_traitsILi128ELi64ELi64ELi4ELb0ELb0EN7cutlass6half_tE19Flash_kernel_traitsILi128ELi64ELi64ELi4ES3_EELb0ELb0ELb0ELb1ELb1ELb0ELb1ELb0EEEvNS_16Flash_fwd_paramsE,"aw",@nobits
	.sectionflags	@""
	.align	16
	.zero		1024


//--------------------- .nv.shared._ZN5flash24flash_fwd_splitkv_kernelI23Flash_fwd_kernel_traitsILi128ELi64ELi64ELi4ELb0ELb0EN7cutlass6half_tE19Flash_kernel_traitsILi128ELi64ELi64ELi4ES3_EELb0ELb0ELb0ELb1ELb1ELb1ELb1ELb0EEEvNS_16Flash_fwd_paramsE --------------------------
	.section	.nv.shared._ZN5flash24flash_fwd_splitkv_kernelI23Flash_fwd_kernel_traitsILi128ELi64ELi64ELi4ELb0ELb0EN7cutlass6half_tE19Flash_kernel_traitsILi128ELi64ELi64ELi4ES3_EELb0ELb0ELb0ELb1ELb1ELb1ELb1ELb0EEEvNS_16Flash_fwd_paramsE,"aw",@nobits
	.sectionflags	@""
	.align	16
	.zero		1024


//--------------------- .nv.shared._ZN5flash24flash_fwd_splitkv_kernelI23Flash_fwd_kernel_traitsILi128ELi64ELi64ELi4ELb0ELb0EN7cutlass6half_tE19Flash_kernel_traitsILi128ELi64ELi64ELi4ES3_EELb0ELb0ELb1ELb0ELb0ELb0ELb1ELb0EEEvNS_16Flash_fwd_paramsE --------------------------
	.section	.nv.shared._ZN5flash24flash_fwd_splitkv_kernelI23Flash_fwd_kernel_traitsILi128ELi64ELi64ELi4ELb0ELb0EN7cutlass6half_tE19Flash_kernel_traitsILi128ELi64ELi64ELi4ES3_EELb0ELb0ELb1ELb0ELb0ELb0ELb1ELb0EEEvNS_16Flash_fwd_paramsE,"aw",@nobits
	.sectionflags	@""
	.align	16
	.zero		1024


//--------------------- .nv.shared._ZN5flash24flash_fwd_splitkv_kernelI23Flash_fwd_kernel_traitsILi128ELi64ELi64ELi4ELb0ELb0EN7cutlass6half_tE19Flash_kernel_traitsILi128ELi64ELi64ELi4ES3_EELb0ELb0ELb1ELb0ELb0ELb1ELb1ELb0EEEvNS_16Flash_fwd_paramsE --------------------------
	.section	.nv.shared._ZN5flash24flash_fwd_splitkv_kernelI23Flash_fwd_kernel_traitsILi128ELi64ELi64ELi4ELb0ELb0EN7cutlass6half_tE19Flash_kernel_traitsILi128ELi64ELi64ELi4ES3_EELb0ELb0ELb1ELb0ELb0ELb1ELb1ELb0EEEvNS_16Flash_fwd_paramsE,"aw",@nobits
	.sectionflags	@""
	.align	16
	.zero		1024


//--------------------- .nv.shared._ZN5flash24flash_fwd_splitkv_kernelI23Flash_fwd_kernel_traitsILi128ELi64ELi64ELi4ELb0ELb0EN7cutlass6half_tE19Flash_kernel_traitsILi128ELi64ELi64ELi4ES3_EELb0ELb0ELb0ELb0ELb1ELb0ELb1ELb1EEEvNS_16Flash_fwd_paramsE --------------------------
	.section	.nv.shared._ZN5flash24flash_fwd_splitkv_kernelI23Flash_fwd_kernel_traitsILi128ELi64ELi64ELi4ELb0ELb0EN7cutlass6half_tE19Flash_kernel_traitsILi128ELi64ELi64ELi4ES3_EELb0ELb0ELb0ELb0ELb1ELb0ELb1ELb1EEEvNS_16Flash_fwd_paramsE,"aw",@nobits
	.sectionflags	@""
	.align	16
	.zero		1024


//--------------------- .nv.shared._ZN5flash24flash_fwd_splitkv_kernelI23Flash_fwd_kernel_traitsILi128ELi64ELi64ELi4ELb0ELb0EN7cutlass6half_tE19Flash_kernel_traitsILi128ELi64ELi64ELi4ES3_EELb0ELb0ELb0ELb0ELb1ELb1ELb1ELb1EEEvNS_16Flash_fwd_paramsE --------------------------
	.section	.nv.shared._ZN5flash24flash_fwd_splitkv_kernelI23Flash_fwd_kernel_traitsILi128ELi64ELi64ELi4ELb0ELb0EN7cutlass6half_tE19Flash_kernel_traitsILi128ELi64ELi64ELi4ES3_EELb0ELb0ELb0ELb0ELb1ELb1ELb1ELb1EEEvNS_16Flash_fwd_paramsE,"aw",@nobits
	.sectionflags	@""
	.align	16
	.zero		1024


//--------------------- .nv.shared._ZN5flash24flash_fwd_splitkv_kernelI23Flash_fwd_kernel_traitsILi128ELi64ELi64ELi4ELb0ELb0EN7cutlass6half_tE19Flash_kernel_traitsILi128ELi64ELi64ELi4ES3_EELb0ELb0ELb1ELb0ELb0ELb0ELb1ELb1EEEvNS_16Flash_fwd_paramsE --------------------------
	.section	.nv.shared._ZN5flash24flash_fwd_splitkv_kernelI23Flash_fwd_kernel_traitsILi128ELi64ELi64ELi4ELb0ELb0EN7cutlass6half_tE19Flash_kernel_traitsILi128ELi64ELi64ELi4ES3_EELb0ELb0ELb1ELb0ELb0ELb0ELb1ELb1EEEvNS_16Flash_fwd_paramsE,"aw",@nobits
	.sectionflags	@""
	.align	16
	.zero		1024


//--------------------- .nv.shared._ZN5flash24flash_fwd_splitkv_kernelI23Flash_fwd_kernel_traitsILi128ELi64ELi64ELi4ELb0ELb0EN7cutlass6half_tE19Flash_kernel_traitsILi128ELi64ELi64ELi4ES3_EELb0ELb0ELb1ELb0ELb0ELb1ELb1ELb1EEEvNS_16Flash_fwd_paramsE --------------------------
	.section	.nv.shared._ZN5flash24flash_fwd_splitkv_kernelI23Flash_fwd_kernel_traitsILi128ELi64ELi64ELi4ELb0ELb0EN7cutlass6half_tE19Flash_kernel_traitsILi128ELi64ELi64ELi4ES3_EELb0ELb0ELb1ELb0ELb0ELb1ELb1ELb1EEEvNS_16Flash_fwd_paramsE,"aw",@nobits
	.sectionflags	@""
	.align	16
	.zero		1024


//--------------------- .nv.shared._ZN5flash24flash_fwd_splitkv_kernelI23Flash_fwd_kernel_traitsILi128ELi64ELi64ELi4ELb0ELb0EN7cutlass6half_tE19Flash_kernel_traitsILi128ELi64ELi64ELi4ES3_EELb0ELb1ELb0ELb0ELb1ELb0ELb0ELb0EEEvNS_16Flash_fwd_paramsE --------------------------
	.section	.nv.shared._ZN5flash24flash_fwd_splitkv_kernelI23Flash_fwd_kernel_traitsILi128ELi64ELi64ELi4ELb0ELb0EN7cutlass6half_tE19Flash_kernel_traitsILi128ELi64ELi64ELi4ES3_EELb0ELb1ELb0ELb0ELb1ELb0ELb0ELb0EEEvNS_16Flash_fwd_paramsE,"aw",@nobits
	.sectionflags	@""
	.align	16
	.zero		1024


//--------------------- .nv.shared._ZN5flash24flash_fwd_splitkv_kernelI23Flash_fwd_kernel_traitsILi128ELi64ELi64ELi4ELb0ELb0EN7cutlass6half_tE19Flash_kernel_traitsILi128ELi64ELi64ELi4ES3_EELb0ELb1ELb0ELb0ELb1ELb1ELb0ELb0EEEvNS_16Flash_fwd_paramsE --------------------------
	.section	.nv.shared._ZN5flash24flash_fwd_splitkv_kernelI23Flash_fwd_kernel_traitsILi128ELi64ELi64ELi4ELb0ELb0EN7cutlass6half_tE19Flash_kernel_traitsILi128ELi64ELi64ELi4ES3_EELb0ELb1ELb0ELb0ELb1ELb1ELb0ELb0EEEvNS_16Flash_fwd_paramsE,"aw",@nobits
	.sectionflags	@""
	.align	16
	.zero		1024


//--------------------- .nv.shared._ZN5flash24flash_fwd_splitkv_kernelI23Flash_fwd_kernel_traitsILi128ELi64ELi64ELi4ELb0ELb0EN7cutlass6half_tE19Flash_kernel_traitsILi128ELi64ELi64ELi4ES3_EELb0ELb1ELb1ELb0ELb0ELb0ELb0ELb0EEEvNS_16Flash_fwd_paramsE --------------------------
	.section	.nv.shared._ZN5flash24flash_fwd_splitkv_kernelI23Flash_fwd_kernel_traitsILi128ELi64ELi64ELi4ELb0ELb0EN7cutlass6half_tE19Flash_kernel_traitsILi128ELi64ELi64ELi4ES3_EELb0ELb1ELb1ELb0ELb0ELb0ELb0ELb0EEEvNS_16Flash_fwd_paramsE,"aw",@nobits
	.sectionflags	@""
	.align	16
	.zero		1024


//--------------------- .nv.shared._ZN5flash24flash_fwd_splitkv_kernelI23Flash_fwd_kernel_traitsILi128ELi64ELi64ELi4ELb0ELb0EN7cutlass6half_tE19Flash_kernel_traitsILi128ELi64ELi64ELi4ES3_EELb0ELb1ELb1ELb0ELb0ELb1ELb0ELb0EEEvNS_16Flash_fwd_paramsE --------------------------
	.section	.nv.shared._ZN5flash24flash_fwd_splitkv_kernelI23Flash_fwd_kernel_traitsILi128ELi64ELi64ELi4ELb0ELb0EN7cutlass6half_tE19Flash_kernel_traitsILi128ELi64ELi64ELi4ES3_EELb0ELb1ELb1ELb0ELb0ELb1ELb0ELb0EEEvNS_16Flash_fwd_paramsE,"aw",@nobits
	.sectionflags	@""
	.align	16
	.zero		1024


//--------------------- .nv.shared._ZN5flash24flash_fwd_splitkv_kernelI23Flash_fwd_kernel_traitsILi128ELi64ELi64ELi4ELb0ELb0EN7cutlass6half_tE19Flash_kernel_traitsILi128ELi64ELi64ELi4ES3_EELb0ELb1ELb0ELb0ELb1ELb0ELb0ELb1EEEvNS_16Flash_fwd_paramsE --------------------------
	.section	.nv.shared._ZN5flash24flash_fwd_splitkv_kernelI23Flash_fwd_kernel_traitsILi128ELi64ELi64ELi4ELb0ELb0EN7cutlass6half_tE19Flash_kernel_traitsILi128ELi64ELi64ELi4ES3_EELb0ELb1ELb0ELb0ELb1ELb0ELb0ELb1EEEvNS_16Flash_fwd_paramsE,"aw",@nobits
	.sectionflags	@""
	.align	16
	.zero		1024


//--------------------- .nv.shared._ZN5flash24flash_fwd_splitkv_kernelI23Flash_fwd_kernel_traitsILi128ELi64ELi64ELi4ELb0ELb0EN7cutlass6half_tE19Flash_kernel_traitsILi128ELi64ELi64ELi4ES3_EELb0ELb1ELb0ELb0ELb1ELb1ELb0ELb1EEEvNS_16Flash_fwd_paramsE --------------------------
	.section	.nv.shared._ZN5flash24flash_fwd_splitkv_kernelI23Flash_fwd_kernel_traitsILi128ELi64ELi64ELi4ELb0ELb0EN7cutlass6half_tE19Flash_kernel_traitsILi128ELi64ELi64ELi4ES3_EELb0ELb1ELb0ELb0ELb1ELb1ELb0ELb1EEEvNS_16Flash_fwd_paramsE,"aw",@nobits
	.sectionflags	@""
	.align	16
	.zero		1024


//--------------------- .nv.shared._ZN5flash24flash_fwd_splitkv_kernelI23Flash_fwd_kernel_traitsILi128ELi64ELi64ELi4ELb0ELb0EN7cutlass6half_tE19Flash_kernel_traitsILi128ELi64ELi64ELi4ES3_EELb0ELb1ELb1ELb0ELb0ELb0ELb0ELb1EEEvNS_16Flash_fwd_paramsE --------------------------
	.section	.nv.shared._ZN5flash24flash_fwd_splitkv_kernelI23Flash_fwd_kernel_traitsILi128ELi64ELi64ELi4ELb0ELb0EN7cutlass6half_tE19Flash_kernel_traitsILi128ELi64ELi64ELi4ES3_EELb0ELb1ELb1ELb0ELb0ELb0ELb0ELb1EEEvNS_16Flash_fwd_paramsE,"aw",@nobits
	.sectionflags	@""
	.align	16
	.zero		1024


//--------------------- .nv.shared._ZN5flash24flash_fwd_splitkv_kernelI23Flash_fwd_kernel_traitsILi128ELi64ELi64ELi4ELb0ELb0EN7cutlass6half_tE19Flash_kernel_traitsILi128ELi64ELi64ELi4ES3_EELb0ELb1ELb1ELb0ELb0ELb1ELb0ELb1EEEvNS_16Flash_fwd_paramsE --------------------------
	.section	.nv.shared._ZN5flash24flash_fwd_splitkv_kernelI23Flash_fwd_kernel_traitsILi128ELi64ELi64ELi4ELb0ELb0EN7cutlass6half_tE19Flash_kernel_traitsILi128ELi64ELi64ELi4ES3_EELb0ELb1ELb1ELb0ELb0ELb1ELb0ELb1EEEvNS_16Flash_fwd_paramsE,"aw",@nobits
	.sectionflags	@""
	.align	16
	.zero		1024


//--------------------- .nv.shared._ZN5flash24flash_fwd_splitkv_kernelI23Flash_fwd_kernel_traitsILi128ELi64ELi64ELi4ELb0ELb0EN7cutlass6half_tE19Flash_kernel_traitsILi128ELi64ELi64ELi4ES3_EELb0ELb1ELb0ELb0ELb1ELb0ELb1ELb0EEEvNS_16Flash_fwd_paramsE --------------------------
	.section	.nv.shared._ZN5flash24flash_fwd_splitkv_kernelI23Flash_fwd_kernel_traitsILi128ELi64ELi64ELi4ELb0ELb0EN7cutlass6half_tE19Flash_kernel_traitsILi128ELi64ELi64ELi4ES3_EELb0ELb1ELb0ELb0ELb1ELb0ELb1ELb0EEEvNS_16Flash_fwd_paramsE,"aw",@nobits
	.sectionflags	@""
	.align	16
	.zero		1024


//--------------------- .nv.shared._ZN5flash24flash_fwd_splitkv_kernelI23Flash_fwd_kernel_traitsILi128ELi64ELi64ELi4ELb0ELb0EN7cutlass6half_tE19Flash_kernel_traitsILi128ELi64ELi64ELi4ES3_EELb0ELb1ELb0ELb0ELb1ELb1ELb1ELb0EEEvNS_16Flash_fwd_paramsE --------------------------
	.section	.nv.shared._ZN5flash24flash_fwd_splitkv_kernelI23Flash_fwd_kernel_traitsILi128ELi64ELi64ELi4ELb0ELb0EN7cutlass6half_tE19Flash_kernel_traitsILi128ELi64ELi64ELi4ES3_EELb0ELb1ELb0ELb0ELb1ELb1ELb1ELb0EEEvNS_16Flash_fwd_paramsE,"aw",@nobits
	.sectionflags	@""
	.align	16
	.zero		1024


//--------------------- .nv.shared._ZN5flash24flash_fwd_splitkv_kernelI23Flash_fwd_kernel_traitsILi128ELi64ELi64ELi4ELb0ELb0EN7cutlass6half_tE19Flash_kernel_traitsILi128ELi64ELi64ELi4ES3_EELb0ELb1ELb1ELb0ELb0ELb0ELb1ELb0EEEvNS_16Flash_fwd_paramsE --------------------------
	.section	.nv.shared._ZN5flash24flash_fwd_splitkv_kernelI23Flash_fwd_kernel_traitsILi128ELi64ELi64ELi4ELb0ELb0EN7cutlass6half_tE19Flash_kernel_traitsILi128ELi64ELi64ELi4ES3_EELb0ELb1ELb1ELb0ELb0ELb0ELb1ELb0EEEvNS_16Flash_fwd_paramsE,"aw",@nobits
	.sectionflags	@""
	.align	16
	.zero		1024


//--------------------- .nv.shared._ZN5flash24flash_fwd_splitkv_kernelI23Flash_fwd_kernel_traitsILi128ELi64ELi64ELi4ELb0ELb0EN7cutlass6half_tE19Flash_kernel_traitsILi128ELi64ELi64ELi4ES3_EELb0ELb1ELb1ELb0ELb0ELb1ELb1ELb0EEEvNS_16Flash_fwd_paramsE --------------------------
	.section	.nv.shared._ZN5flash24flash_fwd_splitkv_kernelI23Flash_fwd_kernel_traitsILi128ELi64ELi64ELi4ELb0ELb0EN7cutlass6half_tE19Flash_kernel_traitsILi128ELi64ELi64ELi4ES3_EELb0ELb1ELb1ELb0ELb0ELb1ELb1ELb0EEEvNS_16Flash_fwd_paramsE,"aw",@nobits
	.sectionflags	@""
	.align	16
	.zero		1024


//--------------------- .nv.shared._ZN5flash24flash_fwd_splitkv_kernelI23Flash_fwd_kernel_traitsILi128ELi64ELi64ELi4ELb0ELb0EN7cutlass6half_tE19Flash_kernel_traitsILi128ELi64ELi64ELi4ES3_EELb0ELb1ELb0ELb0ELb1ELb0ELb1ELb1EEEvNS_16Flash_fwd_paramsE --------------------------
	.section	.nv.shared._ZN5flash24flash_fwd_splitkv_kernelI23Flash_fwd_kernel_traitsILi128ELi64ELi64ELi4ELb0ELb0EN7cutlass6half_tE19Flash_kernel_traitsILi128ELi64ELi64ELi4ES3_EELb0ELb1ELb0ELb0ELb1ELb0ELb1ELb1EEEvNS_16Flash_fwd_paramsE,"aw",@nobits
	.sectionflags	@""
	.align	16
	.zero		1024


//--------------------- .nv.shared._ZN5flash24flash_fwd_splitkv_kernelI23Flash_fwd_kernel_traitsILi128ELi64ELi64ELi4ELb0ELb0EN7cutlass6half_tE19Flash_kernel_traitsILi128ELi64ELi64ELi4ES3_EELb0ELb1ELb0ELb0ELb1ELb1ELb1ELb1EEEvNS_16Flash_fwd_paramsE --------------------------
	.section	.nv.shared._ZN5flash24flash_fwd_splitkv_kernelI23Flash_fwd_kernel_traitsILi128ELi64ELi64ELi4ELb0ELb0EN7cutlass6half_tE19Flash_kernel_traitsILi128ELi64ELi64ELi4ES3_EELb0ELb1ELb0ELb0ELb1ELb1ELb1ELb1EEEvNS_16Flash_fwd_paramsE,"aw",@nobits
	.sectionflags	@""
	.align	16
	.zero		1024


//--------------------- .nv.shared._ZN5flash24flash_fwd_splitkv_kernelI23Flash_fwd_kernel_traitsILi128ELi64ELi64ELi4ELb0ELb0EN7cutlass6half_tE19Flash_kernel_traitsILi128ELi64ELi64ELi4ES3_EELb0ELb1ELb1ELb0ELb0ELb0ELb1ELb1EEEvNS_16Flash_fwd_paramsE --------------------------
	.section	.nv.shared._ZN5flash24flash_fwd_splitkv_kernelI23Flash_fwd_kernel_traitsILi128ELi64ELi64ELi4ELb0ELb0EN7cutlass6half_tE19Flash_kernel_traitsILi128ELi64ELi64ELi4ES3_EELb0ELb1ELb1ELb0ELb0ELb0ELb1ELb1EEEvNS_16Flash_fwd_paramsE,"aw",@nobits
	.sectionflags	@""
	.align	16
	.zero		1024


//--------------------- .nv.shared._ZN5flash24flash_fwd_splitkv_kernelI23Flash_fwd_kernel_traitsILi128ELi64ELi64ELi4ELb0ELb0EN7cutlass6half_tE19Flash_kernel_traitsILi128ELi64ELi64ELi4ES3_EELb0ELb1ELb1ELb0ELb0ELb1ELb1ELb1EEEvNS_16Flash_fwd_paramsE --------------------------
	.section	.nv.shared._ZN5flash24flash_fwd_splitkv_kernelI23Flash_fwd_kernel_traitsILi128ELi64ELi64ELi4ELb0ELb0EN7cutlass6half_tE19Flash_kernel_traitsILi128ELi64ELi64ELi4ES3_EELb0ELb1ELb1ELb0ELb0ELb1ELb1ELb1EEEvNS_16Flash_fwd_paramsE,"aw",@nobits
	.sectionflags	@""
	.align	16
	.zero		1024


//--------------------- .nv.constant0._ZN5flash32flash_fwd_splitkv_combine_kernelI23Flash_fwd_kernel_traitsILi128ELi64ELi128ELi4ELb0ELb0EN7cutlass6half_tE19Flash_kernel_traitsILi128ELi64ELi128ELi4ES3_EELi4ELi7ELb0EEEvNS_16Flash_fwd_paramsE --------------------------
	.section	.nv.constant0._ZN5flash32flash_fwd_splitkv_combine_kernelI23Flash_fwd_kernel_traitsILi128ELi64ELi128ELi4ELb0ELb0EN7cutlass6half_tE19Flash_kernel_traitsILi128ELi64ELi128ELi4ES3_EELi4ELi7ELb0EEEvNS_16Flash_fwd_paramsE,"a",@progbits
	.sectionflags	@""
	.align	4
.nv.constant0._ZN5flash32flash_fwd_splitkv_combine_kernelI23Flash_fwd_kernel_traitsILi128ELi64ELi128ELi4ELb0ELb0EN7cutlass6half_tE19Flash_kernel_traitsILi128ELi64ELi128ELi4ES3_EELi4ELi7ELb0EEEvNS_16Flash_fwd_paramsE:
	.zero		1360


//--------------------- .nv.constant0._ZN5flash32flash_fwd_splitkv_combine_kernelI23Flash_fwd_kernel_traitsILi128ELi64ELi128ELi4ELb0ELb0EN7cutlass6half_tE19Flash_kernel_traitsILi128ELi64ELi128ELi4ES3_EELi4ELi6ELb0EEEvNS_16Flash_fwd_paramsE --------------------------
	.section	.nv.constant0._ZN5flash32flash_fwd_splitkv_combine_kernelI23Flash_fwd_kernel_traitsILi128ELi64ELi128ELi4ELb0ELb0EN7cutlass6half_tE19Flash_kernel_traitsILi128ELi64ELi128ELi4ES3_EELi4ELi6ELb0EEEvNS_16Flash_fwd_paramsE,"a",@progbits
	.sectionflags	@""
	.align	4
.nv.constant0._ZN5flash32flash_fwd_splitkv_combine_kernelI23Flash_fwd_kernel_traitsILi128ELi64ELi128ELi4ELb0ELb0EN7cutlass6half_tE19Flash_kernel_traitsILi128ELi64ELi128ELi4ES3_EELi4ELi6ELb0EEEvNS_16Flash_fwd_paramsE:
	.zero		1360


//--------------------- .nv.constant0._ZN5flash32flash_fwd_splitkv_combine_kernelI23Flash_fwd_kernel_traitsILi128ELi64ELi128ELi4ELb0ELb0EN7cutlass6half_tE19Flash_kernel_traitsILi128ELi64ELi128ELi4ES3_EELi4ELi5ELb0EEEvNS_16Flash_fwd_paramsE --------------------------
	.section	.nv.constant0._ZN5flash32flash_fwd_splitkv_combine_kernelI23Flash_fwd_kernel_traitsILi128ELi64ELi128ELi4ELb0ELb0EN7cutlass6half_tE19Flash_kernel_traitsILi128ELi64ELi128ELi4ES3_EELi4ELi5ELb0EEEvNS_16Flash_fwd_paramsE,"a",@progbits
	.sectionflags	@""
	.align	4
.nv.constant0._ZN5flash32flash_fwd_splitkv_combine_kernelI23Flash_fwd_kernel_traitsILi128ELi64ELi128ELi4ELb0ELb0EN7cutlass6half_tE19Flash_kernel_traitsILi128ELi64ELi128ELi4ES3_EELi4ELi5ELb0EEEvNS_16Flash_fwd_paramsE:
	.zero		1360


//--------------------- .nv.constant0._ZN5flash32flash_fwd_splitkv_combine_kernelI23Flash_fwd_kernel_traitsILi128ELi64ELi128ELi4ELb0ELb0EN7cutlass6half_tE19Flash_kernel_traitsILi128ELi64ELi128ELi4ES3_EELi4ELi4ELb0EEEvNS_16Flash_fwd_paramsE --------------------------
	.section	.nv.constant0._ZN5flash32flash_fwd_splitkv_combine_kernelI23Flash_fwd_kernel_traitsILi128ELi64ELi128ELi4ELb0ELb0EN7cutlass6half_tE19Flash_kernel_traitsILi128ELi64ELi128ELi4ES3_EELi4ELi4ELb0EEEvNS_16Flash_fwd_paramsE,"a",@progbits
	.sectionflags	@""
	.align	4
.nv.constant0._ZN5flash32flash_fwd_splitkv_combine_kernelI23Flash_fwd_kernel_traitsILi128ELi64ELi128ELi4ELb0ELb0EN7cutlass6half_tE19Flash_kernel_traitsILi128ELi64ELi128ELi4ES3_EELi4ELi4ELb0EEEvNS_16Flash_fwd_paramsE:
	.zero		1360


//--------------------- .nv.constant0._ZN5flash32flash_fwd_splitkv_combine_kernelI23Flash_fwd_kernel_traitsILi128ELi64ELi128ELi4ELb0ELb0EN7cutlass6half_tE19Flash_kernel_traitsILi128ELi64ELi128ELi4ES3_EELi4ELi3ELb0EEEvNS_16Flash_fwd_paramsE --------------------------
	.section	.nv.constant0._ZN5flash32flash_fwd_splitkv_combine_kernelI23Flash_fwd_kernel_traitsILi128ELi64ELi128ELi4ELb0ELb0EN7cutlass6half_tE19Flash_kernel_traitsILi128ELi64ELi128ELi4ES3_EELi4ELi3ELb0EEEvNS_16Flash_fwd_paramsE,"a",@progbits
	.sectionflags	@""
	.align	4
.nv.constant0._ZN5flash32flash_fwd_splitkv_combine_kernelI23Flash_fwd_kernel_traitsILi128ELi64ELi128ELi4ELb0ELb0EN7cutlass6half_tE19Flash_kernel_traitsILi128ELi64ELi128ELi4ES3_EELi4ELi3ELb0EEEvNS_16Flash_fwd_paramsE:
	.zero		1360


//--------------------- .nv.constant0._ZN5flash32flash_fwd_splitkv_combine_kernelI23Flash_fwd_kernel_traitsILi128ELi64ELi128ELi4ELb0ELb0EN7cutlass6half_tE19Flash_kernel_traitsILi128ELi64ELi128ELi4ES3_EELi4ELi2ELb0EEEvNS_16Flash_fwd_paramsE --------------------------
	.section	.nv.constant0._ZN5flash32flash_fwd_splitkv_combine_kernelI23Flash_fwd_kernel_traitsILi128ELi64ELi128ELi4ELb0ELb0EN7cutlass6half_tE19Flash_kernel_traitsILi128ELi64ELi128ELi4ES3_EELi4ELi2ELb0EEEvNS_16Flash_fwd_paramsE,"a",@progbits
	.sectionflags	@""
	.align	4
.nv.constant0._ZN5flash32flash_fwd_splitkv_combine_kernelI23Flash_fwd_kernel_traitsILi128ELi64ELi128ELi4ELb0ELb0EN7cutlass6half_tE19Flash_kernel_traitsILi128ELi64ELi128ELi4ES3_EELi4ELi2ELb0EEEvNS_16Flash_fwd_paramsE:
	.zero		1360


//--------------------- .nv.constant0._ZN5flash32flash_fwd_splitkv_combine_kernelI23Flash_fwd_kernel_traitsILi128ELi64ELi128ELi4ELb0ELb0EN7cutlass6half_tE19Flash_kernel_traitsILi128ELi64ELi128ELi4ES3_EELi4ELi1ELb0EEEvNS_16Flash_fwd_paramsE --------------------------
	.section	.nv.constant0._ZN5flash32flash_fwd_splitkv_combine_kernelI23Flash_fwd_kernel_traitsILi128ELi64ELi128ELi4ELb0ELb0EN7cutlass6half_tE19Flash_kernel_traitsILi128ELi64ELi128ELi4ES3_EELi4ELi1ELb0EEEvNS_16Flash_fwd_paramsE,"a",@progbits
	.sectionflags	@""
	.align	4
.nv.constant0._ZN5flash32flash_fwd_splitkv_combine_kernelI23Flash_fwd_kernel_traitsILi128ELi64ELi128ELi4ELb0ELb0EN7cutlass6half_tE19Flash_kernel_traitsILi128ELi64ELi128ELi4ES3_EELi4ELi1ELb0EEEvNS_16Flash_fwd_paramsE:
	.zero		1360


//--------------------- .nv.constant0._ZN5flash32flash_fwd_splitkv_combine_kernelI23Flash_fwd_kernel_traitsILi128ELi64ELi128ELi4ELb0ELb0EN7cutlass6half_tE19Flash_kernel_traitsILi128ELi64ELi128ELi4ES3_EELi4ELi7ELb1EEEvNS_16Flash_fwd_paramsE --------------------------
	.section	.nv.constant0._ZN5flash32flash_fwd_splitkv_combine_kernelI23Flash_fwd_kernel_traitsILi128ELi64ELi128ELi4ELb0ELb0EN7cutlass6half_tE19Flash_kernel_traitsILi128ELi64ELi128ELi4ES3_EELi4ELi7ELb1EEEvNS_16Flash_fwd_paramsE,"a",@progbits
	.sectionflags	@""
	.align	4
.nv.constant0._ZN5flash32flash_fwd_splitkv_combine_kernelI23Flash_fwd_kernel_traitsILi128ELi64ELi128ELi4ELb0ELb0EN7cutlass6half_tE19Flash_kernel_traitsILi128ELi64ELi128ELi4ES3_EELi4ELi7ELb1EEEvNS_16Flash_fwd_paramsE:
	.zero		1360


//--------------------- .nv.constant0._ZN5flash32flash_fwd_splitkv_combine_kernelI23Flash_fwd_kernel_traitsILi128ELi64ELi128ELi4ELb0ELb0EN7cutlass6half_tE19Flash_kernel_traitsILi128ELi64ELi128ELi4ES3_EELi4ELi6ELb1EEEvNS_16Flash_fwd_paramsE --------------------------
	.section	.nv.constant0._ZN5flash32flash_fwd_splitkv_combine_kernelI23Flash_fwd_kernel_traitsILi128ELi64ELi128ELi4ELb0ELb0EN7cutlass6half_tE19Flash_kernel_traitsILi128ELi64ELi128ELi4ES3_EELi4ELi6ELb1EEEvNS_16Flash_fwd_paramsE,"a",@progbits
	.sectionflags	@""
	.align	4
.nv.constant0._ZN5flash32flash_fwd_splitkv_combine_kernelI23Flash_fwd_kernel_traitsILi128ELi64ELi128ELi4ELb0ELb0EN7cutlass6half_tE19Flash_kernel_traitsILi128ELi64ELi128ELi4ES3_EELi4ELi6ELb1EEEvNS_16Flash_fwd_paramsE:
	.zero		1360


//--------------------- .nv.constant0._ZN5flash32flash_fwd_splitkv_combine_kernelI23Flash_fwd_kernel_traitsILi128ELi64ELi128ELi4ELb0ELb0EN7cutlass6half_tE19Flash_kernel_traitsILi128ELi64ELi128ELi4ES3_EELi4ELi5ELb1EEEvNS_16Flash_fwd_paramsE --------------------------
	.section	.nv.constant0._ZN5flash32flash_fwd_splitkv_combine_kernelI23Flash_fwd_kernel_traitsILi128ELi64ELi128ELi4ELb0ELb0EN7cutlass6half_tE19Flash_kernel_traitsILi128ELi64ELi128ELi4ES3_EELi4ELi5ELb1EEEvNS_16Flash_fwd_paramsE,"a",@progbits
	.sectionflags	@""
	.align	4
.nv.constant0._ZN5flash32flash_fwd_splitkv_combine_kernelI23Flash_fwd_kernel_traitsILi128ELi64ELi128ELi4ELb0ELb0EN7cutlass6half_tE19Flash_kernel_traitsILi128ELi64ELi128ELi4ES3_EELi4ELi5ELb1EEEvNS_16Flash_fwd_paramsE:
	.zero		1360


//--------------------- .nv.constant0._ZN5flash32flash_fwd_splitkv_combine_kernelI23Flash_fwd_kernel_traitsILi128ELi64ELi128ELi4ELb0ELb0EN7cutlass6half_tE19Flash_kernel_traitsILi128ELi64ELi128ELi4ES3_EELi4ELi4ELb1EEEvNS_16Flash_fwd_paramsE --------------------------
	.section	.nv.constant0._ZN5flash32flash_fwd_splitkv_combine_kernelI23Flash_fwd_kernel_traitsILi128ELi64ELi128ELi4ELb0ELb0EN7cutlass6half_tE19Flash_kernel_traitsILi128ELi64ELi128ELi4ES3_EELi4ELi4ELb1EEEvNS_16Flash_fwd_paramsE,"a",@progbits
	.sectionflags	@""
	.align	4
.nv.constant0._ZN5flash32flash_fwd_splitkv_combine_kernelI23Flash_fwd_kernel_traitsILi128ELi64ELi128ELi4ELb0ELb0EN7cutlass6half_tE19Flash_kernel_traitsILi128ELi64ELi128ELi4ES3_EELi4ELi4ELb1EEEvNS_16Flash_fwd_paramsE:
	.zero		1360


//--------------------- .nv.constant0._ZN5flash32flash_fwd_splitkv_combine_kernelI23Flash_fwd_kernel_traitsILi128ELi64ELi128ELi4ELb0ELb0EN7cutlass6half_tE19Flash_kernel_traitsILi128ELi64ELi128ELi4ES3_EELi4ELi3ELb1EEEvNS_16Flash_fwd_paramsE --------------------------
	.section	.nv.constant0._ZN5flash32flash_fwd_splitkv_combine_kernelI23Flash_fwd_kernel_traitsILi128ELi64ELi128ELi4ELb0ELb0EN7cutlass6half_tE19Flash_kernel_traitsILi128ELi64ELi128ELi4ES3_EELi4ELi3ELb1EEEvNS_16Flash_fwd_paramsE,"a",@progbits
	.sectionflags	@""
	.align	4
.nv.constant0._ZN5flash32flash_fwd_splitkv_combine_kernelI23Flash_fwd_kernel_traitsILi128ELi64ELi128ELi4ELb0ELb0EN7cutlass6half_tE19Flash_kernel_traitsILi128ELi64ELi128ELi4ES3_EELi4ELi3ELb1EEEvNS_16Flash_fwd_paramsE:
	.zero		1360


//--------------------- .nv.constant0._ZN5flash32flash_fwd_splitkv_combine_kernelI23Flash_fwd_kernel_traitsILi128ELi64ELi128ELi4ELb0ELb0EN7cutlass6half_tE19Flash_kernel_traitsILi128ELi64ELi128ELi4ES3_EELi4ELi2ELb1EEEvNS_16Flash_fwd_paramsE --------------------------
	.section	.nv.constant0._ZN5flash32flash_fwd_splitkv_combine_kernelI23Flash_fwd_kernel_traitsILi128ELi64ELi128ELi4ELb0ELb0EN7cutlass6half_tE19Flash_kernel_traitsILi128ELi64ELi128ELi4ES3_EELi4ELi2ELb1EEEvNS_16Flash_fwd_paramsE,"a",@progbits
	.sectionflags	@""
	.align	4
.nv.constant0._ZN5flash32flash_fwd_splitkv_combine_kernelI23Flash_fwd_kernel_traitsILi128ELi64ELi128ELi4ELb0ELb0EN7cutlass6half_tE19Flash_kernel_traitsILi128ELi64ELi128ELi4ES3_EELi4ELi2ELb1EEEvNS_16Flash_fwd_paramsE:
	.zero		1360


//--------------------- .nv.constant0._ZN5flash32flash_fwd_splitkv_combine_kernelI23Flash_fwd_kernel_traitsILi128ELi64ELi128ELi4ELb0ELb0EN7cutlass6half_tE19Flash_kernel_traitsILi128ELi64ELi128ELi4ES3_EELi4ELi1ELb1EEEvNS_16Flash_fwd_paramsE --------------------------
	.section	.nv.constant0._ZN5flash32flash_fwd_splitkv_combine_kernelI23Flash_fwd_kernel_traitsILi128ELi64ELi128ELi4ELb0ELb0EN7cutlass6half_tE19Flash_kernel_traitsILi128ELi64ELi128ELi4ES3_EELi4ELi1ELb1EEEvNS_16Flash_fwd_paramsE,"a",@progbits
	.sectionflags	@""
	.align	4
.nv.constant0._ZN5flash32flash_fwd_splitkv_combine_kernelI23Flash_fwd_kernel_traitsILi128ELi64ELi128ELi4ELb0ELb0EN7cutlass6half_tE19Flash_kernel_traitsILi128ELi64ELi128ELi4ES3_EELi4ELi1ELb1EEEvNS_16Flash_fwd_paramsE:
	.zero		1360


//--------------------- .nv.constant0._ZN5flash24flash_fwd_splitkv_kernelI23Flash_fwd_kernel_traitsILi128ELi64ELi128ELi4ELb0ELb0EN7cutlass6half_tE19Flash_kernel_traitsILi128ELi64ELi128ELi4ES3_EELb0ELb0ELb0ELb0ELb1ELb0ELb0ELb0EEEvNS_16Flash_fwd_paramsE --------------------------
	.section	.nv.constant0._ZN5flash24flash_fwd_splitkv_kernelI23Flash_fwd_kernel_traitsILi128ELi64ELi128ELi4ELb0ELb0EN7cutlass6half_tE19Flash_kernel_traitsILi128ELi64ELi128ELi4ES3_EELb0ELb0ELb0ELb0ELb1ELb0ELb0ELb0EEEvNS_16Flash_fwd_paramsE,"a",@progbits
	.sectionflags	@""
	.align	4
.nv.constant0._ZN5flash24flash_fwd_splitkv_kernelI23Flash_fwd_kernel_traitsILi128ELi64ELi128ELi4ELb0ELb0EN7cutlass6half_tE19Flash_kernel_traitsILi128ELi64ELi128ELi4ES3_EELb0ELb0ELb0ELb0ELb1ELb0ELb0ELb0EEEvNS_16Flash_fwd_paramsE:
	.zero		1360


//--------------------- .nv.constant0._ZN5flash24flash_fwd_splitkv_kernelI23Flash_fwd_kernel_traitsILi128ELi64ELi128ELi4ELb0ELb0EN7cutlass6half_tE19Flash_kernel_traitsILi128ELi64ELi128ELi4ES3_EELb0ELb0ELb0ELb0ELb1ELb1ELb0ELb0EEEvNS_16Flash_fwd_paramsE --------------------------
	.section	.nv.constant0._ZN5flash24flash_fwd_splitkv_kernelI23Flash_fwd_kernel_traitsILi128ELi64ELi128ELi4ELb0ELb0EN7cutlass6half_tE19Flash_kernel_traitsILi128ELi64ELi128ELi4ES3_EELb0ELb0ELb0ELb0ELb1ELb1ELb0ELb0EEEvNS_16Flash_fwd_paramsE,"a",@progbits
	.sectionflags	@""
	.align	4
.nv.constant0._ZN5flash24flash_fwd_splitkv_kernelI23Flash_fwd_kernel_traitsILi128ELi64ELi128ELi4ELb0ELb0EN7cutlass6half_tE19Flash_kernel_traitsILi128ELi64ELi128ELi4ES3_EELb0ELb0ELb0ELb0ELb1ELb1ELb0ELb0EEEvNS_16Flash_fwd_paramsE:
	.zero		1360


//--------------------- .nv.constant0._ZN5flash24flash_fwd_splitkv_kernelI23Flash_fwd_kernel_traitsILi128ELi64ELi128ELi4ELb0ELb0EN7cutlass6half_tE19Flash_kernel_traitsILi128ELi64ELi128ELi4ES3_EELb0ELb0ELb0ELb0ELb1ELb0ELb1ELb0EEEvNS_16Flash_fwd_paramsE --------------------------
	.section	.nv.constant0._ZN5flash24flash_fwd_splitkv_kernelI23Flash_fwd_kernel_traitsILi128ELi64ELi128ELi4ELb0ELb0EN7cutlass6half_tE19Flash_kernel_traitsILi128ELi64ELi128ELi4ES3_EELb0ELb0ELb0ELb0ELb1ELb0ELb1ELb0EEEvNS_16Flash_fwd_paramsE,"a",@progbits
	.sectionflags	@""
	.align	4
.nv.constant0._ZN5flash24flash_fwd_splitkv_kernelI23Flash_fwd_kernel_traitsILi128ELi64ELi128ELi4ELb0ELb0EN7cutlass6half_tE19Flash_kernel_traitsILi128ELi64ELi128ELi4ES3_EELb0ELb0ELb0ELb0ELb1ELb0ELb1ELb0EEEvNS_16Flash_fwd_paramsE:
	.zero		1360


//--------------------- .nv.constant0._ZN5flash24flash_fwd_splitkv_kernelI23Flash_fwd_kernel_traitsILi128ELi64ELi128ELi4ELb0ELb0EN7cutlass6half_tE19Flash_kernel_traitsILi128ELi64ELi128ELi4ES3_EELb0ELb0ELb0ELb0ELb1ELb1ELb1ELb0EEEvNS_16Flash_fwd_paramsE --------------------------
	.section	.nv.constant0._ZN5flash24flash_fwd_splitkv_kernelI23Flash_fwd_kernel_traitsILi128ELi64ELi128ELi4ELb0ELb0EN7cutlass6half_tE19Flash_kernel_traitsILi128ELi64ELi128ELi4ES3_EELb0ELb0ELb0ELb0ELb1ELb1ELb1ELb0EEEvNS_16Flash_fwd_paramsE,"a",@progbits
	.sectionflags	@""
	.align	4
.nv.constant0._ZN5flash24flash_fwd_splitkv_kernelI23Flash_fwd_kernel_traitsILi128ELi64ELi128ELi4ELb0ELb0EN7cutlass6half_tE19Flash_kernel_traitsILi128ELi64ELi128ELi4ES3_EELb0ELb0ELb0ELb0ELb1ELb1ELb1ELb0EEEvNS_16Flash_fwd_paramsE:
	.zero		1360


//--------------------- .nv.constant0._ZN5flash24flash_fwd_splitkv_kernelI23Flash_fwd_kernel_traitsILi128ELi64ELi128ELi4ELb0ELb0EN7cutlass6half_tE19Flash_kernel_traitsILi128ELi64ELi128ELi4ES3_EELb0ELb0ELb0ELb0ELb0ELb0ELb0ELb0EEEvNS_16Flash_fwd_paramsE --------------------------
	.section	.nv.constant0._ZN5flash24flash_fwd_splitkv_kernelI23Flash_fwd_kernel_traitsILi128ELi64ELi128ELi4ELb0ELb0EN7cutlass6half_tE19Flash_kernel_traitsILi128ELi64ELi128ELi4ES3_EELb0ELb0ELb0ELb0ELb0ELb0ELb0ELb0EEEvNS_16Flash_fwd_paramsE,"a",@progbits
	.sectionflags	@""
	.align	4
.nv.constant0._ZN5flash24flash_fwd_splitkv_kernelI23Flash_fwd_kernel_traitsILi128ELi64ELi128ELi4ELb0ELb0EN7cutlass6half_tE19Flash_kernel_traitsILi128ELi64ELi128ELi4ES3_EELb0ELb0ELb0ELb0ELb0ELb0ELb0ELb0EEEvNS_16Flash_fwd_paramsE:
	.zero		1360


//--------------------- .nv.constant0._ZN5flash24flash_fwd_splitkv_kernelI23Flash_fwd_kernel_traitsILi128ELi64ELi128ELi4ELb0ELb0EN7cutlass6half_tE19Flash_kernel_traitsILi128ELi64ELi128ELi4ES3_EELb0ELb0ELb0ELb0ELb0ELb1ELb0ELb0EEEvNS_16Flash_fwd_paramsE --------------------------
	.section	.nv.constant0._ZN5flash24flash_fwd_splitkv_kernelI23Flash_fwd_kernel_traitsILi128ELi64ELi128ELi4ELb0ELb0EN7cutlass6half_tE19Flash_kernel_traitsILi128ELi64ELi128ELi4ES3_EELb0ELb0ELb0ELb0ELb0ELb1ELb0ELb0EEEvNS_16Flash_fwd_paramsE,"a",@progbits
	.sectionflags	@""
	.align	4
.nv.constant0._ZN5flash24flash_fwd_splitkv_kernelI23Flash_fwd_kernel_traitsILi128ELi64ELi128ELi4ELb0ELb0EN7cutlass6half_tE19Flash_kernel_traitsILi128ELi64ELi128ELi4ES3_EELb0ELb0ELb0ELb0ELb0ELb1ELb0ELb0EEEvNS_16Flash_fwd_paramsE:
	.zero		1360


//--------------------- .nv.constant0._ZN5flash24flash_fwd_splitkv_kernelI23Flash_fwd_kernel_traitsILi128ELi64ELi128ELi4ELb0ELb0EN7cutlass6half_tE19Flash_kernel_traitsILi128ELi64ELi128ELi4ES3_EELb0ELb0ELb0ELb0ELb0ELb0ELb0ELb1EEEvNS_16Flash_fwd_paramsE --------------------------
	.section	.nv.constant0._ZN5flash24flash_fwd_splitkv_kernelI23Flash_fwd_kernel_traitsILi128ELi64ELi128ELi4ELb0ELb0EN7cutlass6half_tE19Flash_kernel_traitsILi128ELi64ELi128ELi4ES3_EELb0ELb0ELb0ELb0ELb0ELb0ELb0ELb1EEEvNS_16Flash_fwd_paramsE,"a",@progbits
	.sectionflags	@""
	.align	4
.nv.constant0._ZN5flash24flash_fwd_splitkv_kernelI23Flash_fwd_kernel_traitsILi128ELi64ELi128ELi4ELb0ELb0EN7cutlass6half_tE19Flash_kernel_traitsILi128ELi64ELi128ELi4ES3_EELb0ELb0ELb0ELb0ELb0ELb0ELb0ELb1EEEvNS_16Flash_fwd_paramsE:
	.zero		1360


//--------------------- .nv.constant0._ZN5flash24flash_fwd_splitkv_kernelI23Flash_fwd_kernel_traitsILi128ELi64ELi128ELi4ELb0ELb0EN7cutlass6half_tE19Flash_kernel_traitsILi128ELi64ELi128ELi4ES3_EELb0ELb0ELb0ELb0ELb0ELb1ELb0ELb1EEEvNS_16Flash_fwd_paramsE --------------------------
	.section	.nv.constant0._ZN5flash24flash_fwd_splitkv_kernelI23Flash_fwd_kernel_traitsILi128ELi64ELi128ELi4ELb0ELb0EN7cutlass6half_tE19Flash_kernel_traitsILi128ELi64ELi128ELi4ES3_EELb0ELb0ELb0ELb0ELb0ELb1ELb0ELb1EEEvNS_16Flash_fwd_paramsE,"a",@progbits
	.sectionflags	@""
	.align	4
.nv.constant0._ZN5flash24flash_fwd_splitkv_kernelI23Flash_fwd_kernel_traitsILi128ELi64ELi128ELi4ELb0ELb0EN7cutlass6half_tE19Flash_kernel_traitsILi128ELi64ELi128ELi4ES3_EELb0ELb0ELb0ELb0ELb0ELb1ELb0ELb1EEEvNS_16Flash_fwd_paramsE:
	.zero		1360


//--------------------- .nv.constant0._ZN5flash24flash_fwd_splitkv_kernelI23Flash_fwd_kernel_traitsILi128ELi64ELi128ELi4ELb0ELb0EN7cutlass6half_tE19Flash_kernel_traitsILi128ELi64ELi128ELi4ES3_EELb0ELb0ELb0ELb0ELb0ELb0ELb1ELb0EEEvNS_16Flash_fwd_paramsE --------------------------
	.section	.nv.constant0._ZN5flash24flash_fwd_splitkv_kernelI23Flash_fwd_kernel_traitsILi128ELi64ELi128ELi4ELb0ELb0EN7cutlass6half_tE19Flash_kernel_traitsILi128ELi64ELi128ELi4ES3_EELb0ELb0ELb0ELb0ELb0ELb0ELb1ELb0EEEvNS_16Flash_fwd_paramsE,"a",@progbits
	.sectionflags	@""
	.align	4
.nv.constant0._ZN5flash24flash_fwd_splitkv_kernelI23Flash_fwd_kernel_traitsILi128ELi64ELi128ELi4ELb0ELb0EN7cutlass6half_tE19Flash_kernel_traitsILi128ELi64ELi128ELi4ES3_EELb0ELb0ELb0ELb0ELb0ELb0ELb1ELb0EEEvNS_16Flash_fwd_paramsE:
	.zero		1360


//--------------------- .nv.constant0._ZN5flash24flash_fwd_splitkv_kernelI23Flash_fwd_kernel_traitsILi128ELi64ELi128ELi4ELb0ELb0EN7cutlass6half_tE19Flash_kernel_traitsILi128ELi64ELi128ELi4ES3_EELb0ELb0ELb0ELb0ELb0ELb1ELb1ELb0EEEvNS_16Flash_fwd_paramsE --------------------------
	.section	.nv.constant0._ZN5flash24flash_fwd_splitkv_kernelI23Flash_fwd_kernel_traitsILi128ELi64ELi128ELi4ELb0ELb0EN7cutlass6half_tE19Flash_kernel_traitsILi128ELi64ELi128ELi4ES3_EELb0ELb0ELb0ELb0ELb0ELb1ELb1ELb0EEEvNS_16Flash_fwd_paramsE,"a",@progbits
	.sectionflags	@""
	.align	4
.nv.constant0._ZN5flash24flash_fwd_splitkv_kernelI23Flash_fwd_kernel_traitsILi128ELi64ELi128ELi4ELb0ELb0EN7cutlass6half_tE19Flash_kernel_traitsILi128ELi64ELi128ELi4ES3_EELb0ELb0ELb0ELb0ELb0ELb1ELb1ELb0EEEvNS_16Flash_fwd_paramsE:
	.zero		1360


//--------------------- .nv.constant0._ZN5flash24flash_fwd_splitkv_kernelI23Flash_fwd_kernel_traitsILi128ELi64ELi128ELi4ELb0ELb0EN7cutlass6half_tE19Flash_kernel_traitsILi128ELi64ELi128ELi4ES3_EELb0ELb0ELb0ELb0ELb0ELb0ELb1ELb1EEEvNS_16Flash_fwd_paramsE --------------------------
	.section	.nv.constant0._ZN5flash24flash_fwd_splitkv_kernelI23Flash_fwd_kernel_traitsILi128ELi64ELi128ELi4ELb0ELb0EN7cutlass6half_tE19Flash_kernel_traitsILi128ELi64ELi128ELi4ES3_EELb0ELb0ELb0ELb0ELb0ELb0ELb1ELb1EEEvNS_16Flash_fwd_paramsE,"a",@progbits
	.sectionflags	@""
	.align	4
.nv.constant0._ZN5flash24flash_fwd_splitkv_kernelI23Flash_fwd_kernel_traitsILi128ELi64ELi128ELi4ELb0ELb0EN7cutlass6half_tE19Flash_kernel_traitsILi128ELi64ELi128ELi4ES3_EELb0ELb0ELb0ELb0ELb0ELb0ELb1ELb1EEEvNS_16Flash_fwd_paramsE:
	.zero		1360


//--------------------- .nv.constant0._ZN5flash24flash_fwd_splitkv_kernelI23Flash_fwd_kernel_traitsILi128ELi64ELi128ELi4ELb0ELb0EN7cutlass6half_tE19Flash_kernel_traitsILi128ELi64ELi128ELi4ES3_EELb0ELb0ELb0ELb0ELb0ELb1ELb1ELb1EEEvNS_16Flash_fwd_paramsE --------------------------
	.section	.nv.constant0._ZN5flash24flash_fwd_splitkv_kernelI23Flash_fwd_kernel_traitsILi128ELi64ELi128ELi4ELb0ELb0EN7cutlass6half_tE19Flash_kernel_traitsILi128ELi64ELi128ELi4ES3_EELb0ELb0ELb0ELb0ELb0ELb1ELb1ELb1EEEvNS_16Flash_fwd_paramsE,"a",@progbits
	.sectionflags	@""
	.align	4
.nv.constant0._ZN5flash24flash_fwd_splitkv_kernelI23Flash_fwd_kernel_traitsILi128ELi64ELi128ELi4ELb0ELb0EN7cutlass6half_tE19Flash_kernel_traitsILi128ELi64ELi128ELi4ES3_EELb0ELb0ELb0ELb0ELb0ELb1ELb1ELb1EEEvNS_16Flash_fwd_paramsE:
	.zero		1360


//--------------------- .nv.constant0._ZN5flash24flash_fwd_splitkv_kernelI23Flash_fwd_kernel_traitsILi128ELi64ELi128ELi4ELb0ELb0EN7cutlass6half_tE19Flash_kernel_traitsILi128ELi64ELi128ELi4ES3_EELb0ELb1ELb0ELb0ELb0ELb0ELb0ELb0EEEvNS_16Flash_fwd_paramsE --------------------------
	.section	.nv.constant0._ZN5flash24flash_fwd_splitkv_kernelI23Flash_fwd_kernel_traitsILi128ELi64ELi128ELi4ELb0ELb0EN7cutlass6half_tE19Flash_kernel_traitsILi128ELi64ELi128ELi4ES3_EELb0ELb1ELb0ELb0ELb0ELb0ELb0ELb0EEEvNS_16Flash_fwd_paramsE,"a",@progbits
	.sectionflags	@""
	.align	4
.nv.constant0._ZN5flash24flash_fwd_splitkv_kernelI23Flash_fwd_kernel_traitsILi128ELi64ELi128ELi4ELb0ELb0EN7cutlass6half_tE19Flash_kernel_traitsILi128ELi64ELi128ELi4ES3_EELb0ELb1ELb0ELb0ELb0ELb0ELb0ELb0EEEvNS_16Flash_fwd_paramsE:
	.zero		1360


//--------------------- .nv.constant0._ZN5flash24flash_fwd_splitkv_kernelI23Flash_fwd_kernel_traitsILi128ELi64ELi128ELi4ELb0ELb0EN7cutlass6half_tE19Flash_kernel_traitsILi128ELi64ELi128ELi4ES3_EELb0ELb1ELb0ELb0ELb0ELb1ELb0ELb0EEEvNS_16Flash_fwd_paramsE --------------------------
	.section	.nv.constant0._ZN5flash24flash_fwd_splitkv_kernelI23Flash_fwd_kernel_traitsILi128ELi64ELi128ELi4ELb0ELb0EN7cutlass6half_tE19Flash_kernel_traitsILi128ELi64ELi128ELi4ES3_EELb0ELb1ELb0ELb0ELb0ELb1ELb0ELb0EEEvNS_16Flash_fwd_paramsE,"a",@progbits
	.sectionflags	@""
	.align	4
.nv.constant0._ZN5flash24flash_fwd_splitkv_kernelI23Flash_fwd_kernel_traitsILi128ELi64ELi128ELi4ELb0ELb0EN7cutlass6half_tE19Flash_kernel_traitsILi128ELi64ELi128ELi4ES3_EELb0ELb1ELb0ELb0ELb0ELb1ELb0ELb0EEEvNS_16Flash_fwd_paramsE:
	.zero		1360


//--------------------- .nv.constant0._ZN5flash24flash_fwd_splitkv_kernelI23Flash_fwd_kernel_traitsILi128ELi64ELi128ELi4ELb0ELb0EN7cutlass6half_tE19Flash_kernel_traitsILi128ELi64ELi128ELi4ES3_EELb0ELb1ELb0ELb0ELb0ELb0ELb0ELb1EEEvNS_16Flash_fwd_paramsE --------------------------
	.section	.nv.constant0._ZN5flash24flash_fwd_splitkv_kernelI23Flash_fwd_kernel_traitsILi128ELi64ELi128ELi4ELb0ELb0EN7cutlass6half_tE19Flash_kernel_traitsILi128ELi64ELi128ELi4ES3_EELb0ELb1ELb0ELb0ELb0ELb0ELb0ELb1EEEvNS_16Flash_fwd_paramsE,"a",@progbits
	.sectionflags	@""
	.align	4
.nv.constant0._ZN5flash24flash_fwd_splitkv_kernelI23Flash_fwd_kernel_traitsILi128ELi64ELi128ELi4ELb0ELb0EN7cutlass6half_tE19Flash_kernel_traitsILi128ELi64ELi128ELi4ES3_EELb0ELb1ELb0ELb0ELb0ELb0ELb0ELb1EEEvNS_16Flash_fwd_paramsE:
	.zero		1360


//--------------------- .nv.constant0._ZN5flash24flash_fwd_splitkv_kernelI23Flash_fwd_kernel_traitsILi128ELi64ELi128ELi4ELb0ELb0EN7cutlass6half_tE19Flash_kernel_traitsILi128ELi64ELi128ELi4ES3_EELb0ELb1ELb0ELb0ELb0ELb1ELb0ELb1EEEvNS_16Flash_fwd_paramsE --------------------------
	.section	.nv.constant0._ZN5flash24flash_fwd_splitkv_kernelI23Flash_fwd_kernel_traitsILi128ELi64ELi128ELi4ELb0ELb0EN7cutlass6half_tE19Flash_kernel_traitsILi128ELi64ELi128ELi4ES3_EELb0ELb1ELb0ELb0ELb0ELb1ELb0ELb1EEEvNS_16Flash_fwd_paramsE,"a",@progbits
	.sectionflags	@""
	.align	4
.nv.constant0._ZN5flash24flash_fwd_splitkv_kernelI23Flash_fwd_kernel_traitsILi128ELi64ELi128ELi4ELb0ELb0EN7cutlass6half_tE19Flash_kernel_traitsILi128ELi64ELi128ELi4ES3_EELb0ELb1ELb0ELb0ELb0ELb1ELb0ELb1EEEvNS_16Flash_fwd_paramsE:
	.zero		1360


//--------------------- .nv.constant0._ZN5flash24flash_fwd_splitkv_kernelI23Flash_fwd_kernel_traitsILi128ELi64ELi128ELi4ELb0ELb0EN7cutlass6half_tE19Flash_kernel_traitsILi128ELi64ELi128ELi4ES3_EELb0ELb1ELb0ELb0ELb0ELb0ELb1ELb0EEEvNS_16Flash_fwd_paramsE --------------------------
	.section	.nv.constant0._ZN5flash24flash_fwd_splitkv_kernelI23Flash_fwd_kernel_traitsILi128ELi64ELi128ELi4ELb0ELb0EN7cutlass6half_tE19Flash_kernel_traitsILi128ELi64ELi128ELi4ES3_EELb0ELb1ELb0ELb0ELb0ELb0ELb1ELb0EEEvNS_16Flash_fwd_paramsE,"a",@progbits
	.sectionflags	@""
	.align	4
.nv.constant0._ZN5flash24flash_fwd_splitkv_kernelI23Flash_fwd_kernel_traitsILi128ELi64ELi128ELi4ELb0ELb0EN7cutlass6half_tE19Flash_kernel_traitsILi128ELi64ELi128ELi4ES3_EELb0ELb1ELb0ELb0ELb0ELb0ELb1ELb0EEEvNS_16Flash_fwd_paramsE:
	.zero		1360


//--------------------- .nv.constant0._ZN5flash24flash_fwd_splitkv_kernelI23Flash_fwd_kernel_traitsILi128ELi64ELi128ELi4ELb0ELb0EN7cutlass6half_tE19Flash_kernel_traitsILi128ELi64ELi128ELi4ES3_EELb0ELb1ELb0ELb0ELb0ELb1ELb1ELb0EEEvNS_16Flash_fwd_paramsE --------------------------
	.section	.nv.constant0._ZN5flash24flash_fwd_splitkv_kernelI23Flash_fwd_kernel_traitsILi128ELi64ELi128ELi4ELb0ELb0EN7cutlass6half_tE19Flash_kernel_traitsILi128ELi64ELi128ELi4ES3_EELb0ELb1ELb0ELb0ELb0ELb1ELb1ELb0EEEvNS_16Flash_fwd_paramsE,"a",@progbits
	.sectionflags	@""
	.align	4
.nv.constant0._ZN5flash24flash_fwd_splitkv_kernelI23Flash_fwd_kernel_traitsILi128ELi64ELi128ELi4ELb0ELb0EN7cutlass6half_tE19Flash_kernel_traitsILi128ELi64ELi128ELi4ES3_EELb0ELb1ELb0ELb0ELb0ELb1ELb1ELb0EEEvNS_16Flash_fwd_paramsE:
	.zero		1360


//--------------------- .nv.constant0._ZN5flash24flash_fwd_splitkv_kernelI23Flash_fwd_kernel_traitsILi128ELi64ELi128ELi4ELb0ELb0EN7cutlass6half_tE19Flash_kernel_traitsILi128ELi64ELi128ELi4ES3_EELb0ELb1ELb0ELb0ELb0ELb0ELb1ELb1EEEvNS_16Flash_fwd_paramsE --------------------------
	.section	.nv.constant0._ZN5flash24flash_fwd_splitkv_kernelI23Flash_fwd_kernel_traitsILi128ELi64ELi128ELi4ELb0ELb0EN7cutlass6half_tE19Flash_kernel_traitsILi128ELi64ELi128ELi4ES3_EELb0ELb1ELb0ELb0ELb0ELb0ELb1ELb1EEEvNS_16Flash_fwd_paramsE,"a",@progbits
	.sectionflags	@""
	.align	4
.nv.constant0._ZN5flash24flash_fwd_splitkv_kernelI23Flash_fwd_kernel_traitsILi128ELi64ELi128ELi4ELb0ELb0EN7cutlass6half_tE19Flash_kernel_traitsILi128ELi64ELi128ELi4ES3_EELb0ELb1ELb0ELb0ELb0ELb0ELb1ELb1EEEvNS_16Flash_fwd_paramsE:
	.zero		1360


//--------------------- .nv.constant0._ZN5flash24flash_fwd_splitkv_kernelI23Flash_fwd_kernel_traitsILi128ELi64ELi128ELi4ELb0ELb0EN7cutlass6half_tE19Flash_kernel_traitsILi128ELi64ELi128ELi4ES3_EELb0ELb1ELb0ELb0ELb0ELb1ELb1ELb1EEEvNS_16Flash_fwd_paramsE --------------------------
	.section	.nv.constant0._ZN5flash24flash_fwd_splitkv_kernelI23Flash_fwd_kernel_traitsILi128ELi64ELi128ELi4ELb0ELb0EN7cutlass6half_tE19Flash_kernel_traitsILi128ELi64ELi128ELi4ES3_EELb0ELb1ELb0ELb0ELb0ELb1ELb1ELb1EEEvNS_16Flash_fwd_paramsE,"a",@progbits
	.sectionflags	@""
	.align	4
.nv.constant0._ZN5flash24flash_fwd_splitkv_kernelI23Flash_fwd_kernel_traitsILi128ELi64ELi128ELi4ELb0ELb0EN7cutlass6half_tE19Flash_kernel_traitsILi128ELi64ELi128ELi4ES3_EELb0ELb1ELb0ELb0ELb0ELb1ELb1ELb1EEEvNS_16Flash_fwd_paramsE:
	.zero		1360


//--------------------- .nv.constant0._ZN5flash24flash_fwd_splitkv_kernelI23Flash_fwd_kernel_traitsILi128ELi64ELi128ELi4ELb0ELb0EN7cutlass6half_tE19Flash_kernel_traitsILi128ELi64ELi128ELi4ES3_EELb0ELb0ELb0ELb1ELb1ELb0ELb0ELb0EEEvNS_16Flash_fwd_paramsE --------------------------
	.section	.nv.constant0._ZN5flash24flash_fwd_splitkv_kernelI23Flash_fwd_kernel_traitsILi128ELi64ELi128ELi4ELb0ELb0EN7cutlass6half_tE19Flash_kernel_traitsILi128ELi64ELi128ELi4ES3_EELb0ELb0ELb0ELb1ELb1ELb0ELb0ELb0EEEvNS_16Flash_fwd_paramsE,"a",@progbits
	.sectionflags	@""
	.align	4
.nv.constant0._ZN5flash24flash_fwd_splitkv_kernelI23Flash_fwd_kernel_traitsILi128ELi64ELi128ELi4ELb0ELb0EN7cutlass6half_tE19Flash_kernel_traitsILi128ELi64ELi128ELi4ES3_EELb0ELb0ELb0ELb1ELb1ELb0ELb0ELb0EEEvNS_16Flash_fwd_paramsE:
	.zero		1360


//--------------------- .nv.constant0._ZN5flash24flash_fwd_splitkv_kernelI23Flash_fwd_kernel_traitsILi128ELi64ELi128ELi4ELb0ELb0EN7cutlass6half_tE19Flash_kernel_traitsILi128ELi64ELi128ELi4ES3_EELb0ELb0ELb0ELb1ELb1ELb1ELb0ELb0EEEvNS_16Flash_fwd_paramsE --------------------------
	.section	.nv.constant0._ZN5flash24flash_fwd_splitkv_kernelI23Flash_fwd_kernel_traitsILi128ELi64ELi128ELi4ELb0ELb0EN7cutlass6half_tE19Flash_kernel_traitsILi128ELi64ELi128ELi4ES3_EELb0ELb0ELb0ELb1ELb1ELb1ELb0ELb0EEEvNS_16Flash_fwd_paramsE,"a",@progbits
	.sectionflags	@""
	.align	4
.nv.constant0._ZN5flash24flash_fwd_splitkv_kernelI23Flash_fwd_kernel_traitsILi128ELi64ELi128ELi4ELb0ELb0EN7cutlass6half_tE19Flash_kernel_traitsILi128ELi64ELi128ELi4ES3_EELb0ELb0ELb0ELb1ELb1ELb1ELb0ELb0EEEvNS_16Flash_fwd_paramsE:
	.zero		1360


//--------------------- .nv.constant0._ZN5flash24flash_fwd_splitkv_kernelI23Flash_fwd_kernel_traitsILi128ELi64ELi128ELi4ELb0ELb0EN7cutlass6half_tE19Flash_kernel_traitsILi128ELi64ELi128ELi4ES3_EELb0ELb0ELb1ELb0ELb0ELb0ELb0ELb0EEEvNS_16Flash_fwd_paramsE --------------------------
	.section	.nv.constant0._ZN5flash24flash_fwd_splitkv_kernelI23Flash_fwd_kernel_traitsILi128ELi64ELi128ELi4ELb0ELb0EN7cutlass6half_tE19Flash_kernel_traitsILi128ELi64ELi128ELi4ES3_EELb0ELb0ELb1ELb0ELb0ELb0ELb0ELb0EEEvNS_16Flash_fwd_paramsE,"a",@progbits
	.sectionflags	@""
	.align	4
.nv.constant0._ZN5flash24flash_fwd_splitkv_kernelI23Flash_fwd_kernel_traitsILi128ELi64ELi128ELi4ELb0ELb0EN7cutlass6half_tE19Flash_kernel_traitsILi128ELi64ELi128ELi4ES3_EELb0ELb0ELb1ELb0ELb0ELb0ELb0ELb0EEEvNS_16Flash_fwd_paramsE:
	.zero		1360


//--------------------- .nv.constant0._ZN5flash24flash_fwd_splitkv_kernelI23Flash_fwd_kernel_traitsILi128ELi64ELi128ELi4ELb0ELb0EN7cutlass6half_tE19Flash_kernel_traitsILi128ELi64ELi128ELi4ES3_EELb0ELb0ELb1ELb0ELb0ELb1ELb0ELb0EEEvNS_16Flash_fwd_paramsE --------------------------
	.section	.nv.constant0._ZN5flash24flash_fwd_splitkv_kernelI23Flash_fwd_kernel_traitsILi128ELi64ELi128ELi4ELb0ELb0EN7cutlass6half_tE19Flash_kernel_traitsILi128ELi64ELi128ELi4ES3_EELb0ELb0ELb1ELb0ELb0ELb1ELb0ELb0EEEvNS_16Flash_fwd_paramsE,"a",@progbits
	.sectionflags	@""
	.align	4
.nv.constant0._ZN5flash24flash_fwd_splitkv_kernelI23Flash_fwd_kernel_traitsILi128ELi64ELi128ELi4ELb0ELb0EN7cutlass6half_tE19Flash_kernel_traitsILi128ELi64ELi128ELi4ES3_EELb0ELb0ELb1ELb0ELb0ELb1ELb0ELb0EEEvNS_16Flash_fwd_paramsE:
	.zero		1360


//--------------------- .nv.constant0._ZN5flash24flash_fwd_splitkv_kernelI23Flash_fwd_kernel_traitsILi128ELi64ELi128ELi4ELb0ELb0EN7cutlass6half_tE19Flash_kernel_traitsILi128ELi64ELi128ELi4ES3_EELb0ELb0ELb0ELb0ELb1ELb0ELb0ELb1EEEvNS_16Flash_fwd_paramsE --------------------------
	.section	.nv.constant0._ZN5flash24flash_fwd_splitkv_kernelI23Flash_fwd_kernel_traitsILi128ELi64ELi128ELi4ELb0ELb0EN7cutlass6half_tE19Flash_kernel_traitsILi128ELi64ELi128ELi4ES3_EELb0ELb0ELb0ELb0ELb1ELb0ELb0ELb1EEEvNS_16Flash_fwd_paramsE,"a",@progbits
	.sectionflags	@""
	.align	4
.nv.constant0._ZN5flash24flash_fwd_splitkv_kernelI23Flash_fwd_kernel_traitsILi128ELi64ELi128ELi4ELb0ELb0EN7cutlass6half_tE19Flash_kernel_traitsILi128ELi64ELi128ELi4ES3_EELb0ELb0ELb0ELb0ELb1ELb0ELb0ELb1EEEvNS_16Flash_fwd_paramsE:
	.zero		1360


//--------------------- .nv.constant0._ZN5flash24flash_fwd_splitkv_kernelI23Flash_fwd_kernel_traitsILi128ELi64ELi128ELi4ELb0ELb0EN7cutlass6half_tE19Flash_kernel_traitsILi128ELi64ELi128ELi4ES3_EELb0ELb0ELb0ELb0ELb1ELb1ELb0ELb1EEEvNS_16Flash_fwd_paramsE --------------------------
	.section	.nv.constant0._ZN5flash24flash_fwd_splitkv_kernelI23Flash_fwd_kernel_traitsILi128ELi64ELi128ELi4ELb0ELb0EN7cutlass6half_tE19Flash_kernel_traitsILi128ELi64ELi128ELi4ES3_EELb0ELb0ELb0ELb0ELb1ELb1ELb0ELb1EEEvNS_16Flash_fwd_paramsE,"a",@progbits
	.sectionflags	@""
	.align	4
.nv.constant0._ZN5flash24flash_fwd_splitkv_kernelI23Flash_fwd_kernel_traitsILi128ELi64ELi128ELi4ELb0ELb0EN7cutlass6half_tE19Flash_kernel_traitsILi128ELi64ELi128ELi4ES3_EELb0ELb0ELb0ELb0ELb1ELb1ELb0ELb1EEEvNS_16Flash_fwd_paramsE:
	.zero		1360


//--------------------- .nv.constant0._ZN5flash24flash_fwd_splitkv_kernelI23Flash_fwd_kernel_traitsILi128ELi64ELi128ELi4ELb0ELb0EN7cutlass6half_tE19Flash_kernel_traitsILi128ELi64ELi128ELi4ES3_EELb0ELb0ELb1ELb0ELb0ELb0ELb0ELb1EEEvNS_16Flash_fwd_paramsE --------------------------
	.section	.nv.constant0._ZN5flash24flash_fwd_splitkv_kernelI23Flash_fwd_kernel_traitsILi128ELi64ELi128ELi4ELb0ELb0EN7cutlass6half_tE19Flash_kernel_traitsILi128ELi64ELi128ELi4ES3_EELb0ELb0ELb1ELb0ELb0ELb0ELb0ELb1EEEvNS_16Flash_fwd_paramsE,"a",@progbits
	.sectionflags	@""
	.align	4
.nv.constant0._ZN5flash24flash_fwd_splitkv_kernelI23Flash_fwd_kernel_traitsILi128ELi64ELi128ELi4ELb0ELb0EN7cutlass6half_tE19Flash_kernel_traitsILi128ELi64ELi128ELi4ES3_EELb0ELb0ELb1ELb0ELb0ELb0ELb0ELb1EEEvNS_16Flash_fwd_paramsE:
	.zero		1360


//--------------------- .nv.constant0._ZN5flash24flash_fwd_splitkv_kernelI23Flash_fwd_kernel_traitsILi128ELi64ELi128ELi4ELb0ELb0EN7cutlass6half_tE19Flash_kernel_traitsILi128ELi64ELi128ELi4ES3_EELb0ELb0ELb1ELb0ELb0ELb1ELb0ELb1EEEvNS_16Flash_fwd_paramsE --------------------------
	.section	.nv.constant0._ZN5flash24flash_fwd_splitkv_kernelI23Flash_fwd_kernel_traitsILi128ELi64ELi128ELi4ELb0ELb0EN7cutlass6half_tE19Flash_kernel_traitsILi128ELi64ELi128ELi4ES3_EELb0ELb0ELb1ELb0ELb0ELb1ELb0ELb1EEEvNS_16Flash_fwd_paramsE,"a",@progbits
	.sectionflags	@""
	.align	4
.nv.constant0._ZN5flash24flash_fwd_splitkv_kernelI23Flash_fwd_kernel_traitsILi128ELi64ELi128ELi4ELb0ELb0EN7cutlass6half_tE19Flash_kernel_traitsILi128ELi64ELi128ELi4ES3_EELb0ELb0ELb1ELb0ELb0ELb1ELb0ELb1EEEvNS_16Flash_fwd_paramsE:
	.zero		1360


//--------------------- .nv.constant0._ZN5flash24flash_fwd_splitkv_kernelI23Flash_fwd_kernel_traitsILi128ELi64ELi128ELi4ELb0ELb0EN7cutlass6half_tE19Flash_kernel_traitsILi128ELi64ELi128ELi4ES3_EELb0ELb0ELb0ELb1ELb1ELb0ELb1ELb0EEEvNS_16Flash_fwd_paramsE --------------------------
	.section	.nv.constant0._ZN5flash24flash_fwd_splitkv_kernelI23Flash_fwd_kernel_traitsILi128ELi64ELi128ELi4ELb0ELb0EN7cutlass6half_tE19Flash_kernel_traitsILi128ELi64ELi128ELi4ES3_EELb0ELb0ELb0ELb1ELb1ELb0ELb1ELb0EEEvNS_16Flash_fwd_paramsE,"a",@progbits
	.sectionflags	@""
	.align	4
.nv.constant0._ZN5flash24flash_fwd_splitkv_kernelI23Flash_fwd_kernel_traitsILi128ELi64ELi128ELi4ELb0ELb0EN7cutlass6half_tE19Flash_kernel_traitsILi128ELi64ELi128ELi4ES3_EELb0ELb0ELb0ELb1ELb1ELb0ELb1ELb0EEEvNS_16Flash_fwd_paramsE:
	.zero		1360


//--------------------- .nv.constant0._ZN5flash24flash_fwd_splitkv_kernelI23Flash_fwd_kernel_traitsILi128ELi64ELi128ELi4ELb0ELb0EN7cutlass6half_tE19Flash_kernel_traitsILi128ELi64ELi128ELi4ES3_EELb0ELb0ELb0ELb1ELb1ELb1ELb1ELb0EEEvNS_16Flash_fwd_paramsE --------------------------
	.section	.nv.constant0._ZN5flash24flash_fwd_splitkv_kernelI23Flash_fwd_kernel_traitsILi128ELi64ELi128ELi4ELb0ELb0EN7cutlass6half_tE19Flash_kernel_traitsILi128ELi64ELi128ELi4ES3_EELb0ELb0ELb0ELb1ELb1ELb1ELb1ELb0EEEvNS_16Flash_fwd_paramsE,"a",@progbits
	.sectionflags	@""
	.align	4
.nv.constant0._ZN5flash24flash_fwd_splitkv_kernelI23Flash_fwd_kernel_traitsILi128ELi64ELi128ELi4ELb0ELb0EN7cutlass6half_tE19Flash_kernel_traitsILi128ELi64ELi128ELi4ES3_EELb0ELb0ELb0ELb1ELb1ELb1ELb1ELb0EEEvNS_16Flash_fwd_paramsE:
	.zero		1360


//--------------------- .nv.constant0._ZN5flash24flash_fwd_splitkv_kernelI23Flash_fwd_kernel_traitsILi128ELi64ELi128ELi4ELb0ELb0EN7cutlass6half_tE19Flash_kernel_traitsILi128ELi64ELi128ELi4ES3_EELb0ELb0ELb1ELb0ELb0ELb0ELb1ELb0EEEvNS_16Flash_fwd_paramsE --------------------------
	.section	.nv.constant0._ZN5flash24flash_fwd_splitkv_kernelI23Flash_fwd_kernel_traitsILi128ELi64ELi128ELi4ELb0ELb0EN7cutlass6half_tE19Flash_kernel_traitsILi128ELi64ELi128ELi4ES3_EELb0ELb0ELb1ELb0ELb0ELb0ELb1ELb0EEEvNS_16Flash_fwd_paramsE,"a",@progbits
	.sectionflags	@""
	.align	4
.nv.constant0._ZN5flash24flash_fwd_splitkv_kernelI23Flash_fwd_kernel_traitsILi128ELi64ELi128ELi4ELb0ELb0EN7cutlass6half_tE19Flash_kernel_traitsILi128ELi64ELi128ELi4ES3_EELb0ELb0ELb1ELb0ELb0ELb0ELb1ELb0EEEvNS_16Flash_fwd_paramsE:
	.zero		1360


//--------------------- .nv.constant0._ZN5flash24flash_fwd_splitkv_kernelI23Flash_fwd_kernel_traitsILi128ELi64ELi128ELi4ELb0ELb0EN7cutlass6half_tE19Flash_kernel_traitsILi128ELi64ELi128ELi4ES3_EELb0ELb0ELb1ELb0ELb0ELb1ELb1ELb0EEEvNS_16Flash_fwd_paramsE --------------------------
	.section	.nv.constant0._ZN5flash24flash_fwd_splitkv_kernelI23Flash_fwd_kernel_traitsILi128ELi64ELi128ELi4ELb0ELb0EN7cutlass6half_tE19Flash_kernel_traitsILi128ELi64ELi128ELi4ES3_EELb0ELb0ELb1ELb0ELb0ELb1ELb1ELb0EEEvNS_16Flash_fwd_paramsE,"a",@progbits
	.sectionflags	@""
	.align	4
.nv.constant0._ZN5flash24flash_fwd_splitkv_kernelI23Flash_fwd_kernel_traitsILi128ELi64ELi128ELi4ELb0ELb0EN7cutlass6half_tE19Flash_kernel_traitsILi128ELi64ELi128ELi4ES3_EELb0ELb0ELb1ELb0ELb0ELb1ELb1ELb0EEEvNS_16Flash_fwd_paramsE:
	.zero		1360


//--------------------- .nv.constant0._ZN5flash24flash_fwd_splitkv_kernelI23Flash_fwd_kernel_traitsILi128ELi64ELi128ELi4ELb0ELb0EN7cutlass6half_tE19Flash_kernel_traitsILi128ELi64ELi128ELi4ES3_EELb0ELb0ELb0ELb0ELb1ELb0ELb1ELb1EEEvNS_16Flash_fwd_paramsE --------------------------
	.section	.nv.constant0._ZN5flash24flash_fwd_splitkv_kernelI23Flash_fwd_kernel_traitsILi128ELi64ELi128ELi4ELb0ELb0EN7cutlass6half_tE19Flash_kernel_traitsILi128ELi64ELi128ELi4ES3_EELb0ELb0ELb0ELb0ELb1ELb0ELb1ELb1EEEvNS_16Flash_fwd_paramsE,"a",@progbits
	.sectionflags	@""
	.align	4
.nv.constant0._ZN5flash24flash_fwd_splitkv_kernelI23Flash_fwd_kernel_traitsILi128ELi64ELi128ELi4ELb0ELb0EN7cutlass6half_tE19Flash_kernel_traitsILi128ELi64ELi128ELi4ES3_EELb0ELb0ELb0ELb0ELb1ELb0ELb1ELb1EEEvNS_16Flash_fwd_paramsE:
	.zero		1360


//--------------------- .nv.constant0._ZN5flash24flash_fwd_splitkv_kernelI23Flash_fwd_kernel_traitsILi128ELi64ELi128ELi4ELb0ELb0EN7cutlass6half_tE19Flash_kernel_traitsILi128ELi64ELi128ELi4ES3_EELb0ELb0ELb0ELb0ELb1ELb1ELb1ELb1EEEvNS_16Flash_fwd_paramsE --------------------------
	.section	.nv.constant0._ZN5flash24flash_fwd_splitkv_kernelI23Flash_fwd_kernel_traitsILi128ELi64ELi128ELi4ELb0ELb0EN7cutlass6half_tE19Flash_kernel_traitsILi128ELi64ELi128ELi4ES3_EELb0ELb0ELb0ELb0ELb1ELb1ELb1ELb1EEEvNS_16Flash_fwd_paramsE,"a",@progbits
	.sectionflags	@""
	.align	4
.nv.constant0._ZN5flash24flash_fwd_splitkv_kernelI23Flash_fwd_kernel_traitsILi128ELi64ELi128ELi4ELb0ELb0EN7cutlass6half_tE19Flash_kernel_traitsILi128ELi64ELi128ELi4ES3_EELb0ELb0ELb0ELb0ELb1ELb1ELb1ELb1EEEvNS_16Flash_fwd_paramsE:
	.zero		1360


//--------------------- .nv.constant0._ZN5flash24flash_fwd_splitkv_kernelI23Flash_fwd_kernel_traitsILi128ELi64ELi128ELi4ELb0ELb0EN7cutlass6half_tE19Flash_kernel_traitsILi128ELi64ELi128ELi4ES3_EELb0ELb0ELb1ELb0ELb0ELb0ELb1ELb1EEEvNS_16Flash_fwd_paramsE --------------------------
	.section	.nv.constant0._ZN5flash24flash_fwd_splitkv_kernelI23Flash_fwd_kernel_traitsILi128ELi64ELi128ELi4ELb0ELb0EN7cutlass6half_tE19Flash_kernel_traitsILi128ELi64ELi128ELi4ES3_EELb0ELb0ELb1ELb0ELb0ELb0ELb1ELb1EEEvNS_16Flash_fwd_paramsE,"a",@progbits
	.sectionflags	@""
	.align	4
.nv.constant0._ZN5flash24flash_fwd_splitkv_kernelI23Flash_fwd_kernel_traitsILi128ELi64ELi128ELi4ELb0ELb0EN7cutlass6half_tE19Flash_kernel_traitsILi128ELi64ELi128ELi4ES3_EELb0ELb0ELb1ELb0ELb0ELb0ELb1ELb1EEEvNS_16Flash_fwd_paramsE:
	.zero		1360


//--------------------- .nv.constant0._ZN5flash24flash_fwd_splitkv_kernelI23Flash_fwd_kernel_traitsILi128ELi64ELi128ELi4ELb0ELb0EN7cutlass6half_tE19Flash_kernel_traitsILi128ELi64ELi128ELi4ES3_EELb0ELb0ELb1ELb0ELb0ELb1ELb1ELb1EEEvNS_16Flash_fwd_paramsE --------------------------
	.section	.nv.constant0._ZN5flash24flash_fwd_splitkv_kernelI23Flash_fwd_kernel_traitsILi128ELi64ELi128ELi4ELb0ELb0EN7cutlass6half_tE19Flash_kernel_traitsILi128ELi64ELi128ELi4ES3_EELb0ELb0ELb1ELb0ELb0ELb1ELb1ELb1EEEvNS_16Flash_fwd_paramsE,"a",@progbits
	.sectionflags	@""
	.align	4
.nv.constant0._ZN5flash24flash_fwd_splitkv_kernelI23Flash_fwd_kernel_traitsILi128ELi64ELi128ELi4ELb0ELb0EN7cutlass6half_tE19Flash_kernel_traitsILi128ELi64ELi128ELi4ES3_EELb0ELb0ELb1ELb0ELb0ELb1ELb1ELb1EEEvNS_16Flash_fwd_paramsE:
	.zero		1360


//--------------------- .nv.constant0._ZN5flash24flash_fwd_splitkv_kernelI23Flash_fwd_kernel_traitsILi128ELi64ELi128ELi4ELb0ELb0EN7cutlass6half_tE19Flash_kernel_traitsILi128ELi64ELi128ELi4ES3_EELb0ELb1ELb0ELb0ELb1ELb0ELb0ELb0EEEvNS_16Flash_fwd_paramsE --------------------------
	.section	.nv.constant0._ZN5flash24flash_fwd_splitkv_kernelI23Flash_fwd_kernel_traitsILi128ELi64ELi128ELi4ELb0ELb0EN7cutlass6half_tE19Flash_kernel_traitsILi128ELi64ELi128ELi4ES3_EELb0ELb1ELb0ELb0ELb1ELb0ELb0ELb0EEEvNS_16Flash_fwd_paramsE,"a",@progbits
	.sectionflags	@""
	.align	4
.nv.constant0._ZN5flash24flash_fwd_splitkv_kernelI23Flash_fwd_kernel_traitsILi128ELi64ELi128ELi4ELb0ELb0EN7cutlass6half_tE19Flash_kernel_traitsILi128ELi64ELi128ELi4ES3_EELb0ELb1ELb0ELb0ELb1ELb0ELb0ELb0EEEvNS_16Flash_fwd_paramsE:
	.zero		1360


//--------------------- .nv.constant0._ZN5flash24flash_fwd_splitkv_kernelI23Flash_fwd_kernel_traitsILi128ELi64ELi128ELi4ELb0ELb0EN7cutlass6half_tE19Flash_kernel_traitsILi128ELi64ELi128ELi4ES3_EELb0ELb1ELb0ELb0ELb1ELb1ELb0ELb0EEEvNS_16Flash_fwd_paramsE --------------------------
	.section	.nv.constant0._ZN5flash24flash_fwd_splitkv_kernelI23Flash_fwd_kernel_traitsILi128ELi64ELi128ELi4ELb0ELb0EN7cutlass6half_tE19Flash_kernel_traitsILi128ELi64ELi128ELi4ES3_EELb0ELb1ELb0ELb0ELb1ELb1ELb0ELb0EEEvNS_16Flash_fwd_paramsE,"a",@progbits
	.sectionflags	@""
	.align	4
.nv.constant0._ZN5flash24flash_fwd_splitkv_kernelI23Flash_fwd_kernel_traitsILi128ELi64ELi128ELi4ELb0ELb0EN7cutlass6half_tE19Flash_kernel_traitsILi128ELi64ELi128ELi4ES3_EELb0ELb1ELb0ELb0ELb1ELb1ELb0ELb0EEEvNS_16Flash_fwd_paramsE:
	.zero		1360


//--------------------- .nv.constant0._ZN5flash24flash_fwd_splitkv_kernelI23Flash_fwd_kernel_traitsILi128ELi64ELi128ELi4ELb0ELb0EN7cutlass6half_tE19Flash_kernel_traitsILi128ELi64ELi128ELi4ES3_EELb0ELb1ELb1ELb0ELb0ELb0ELb0ELb0EEEvNS_16Flash_fwd_paramsE --------------------------
	.section	.nv.constant0._ZN5flash24flash_fwd_splitkv_kernelI23Flash_fwd_kernel_traitsILi128ELi64ELi128ELi4ELb0ELb0EN7cutlass6half_tE19Flash_kernel_traitsILi128ELi64ELi128ELi4ES3_EELb0ELb1ELb1ELb0ELb0ELb0ELb0ELb0EEEvNS_16Flash_fwd_paramsE,"a",@progbits
	.sectionflags	@""
	.align	4
.nv.constant0._ZN5flash24flash_fwd_splitkv_kernelI23Flash_fwd_kernel_traitsILi128ELi64ELi128ELi4ELb0ELb0EN7cutlass6half_tE19Flash_kernel_traitsILi128ELi64ELi128ELi4ES3_EELb0ELb1ELb1ELb0ELb0ELb0ELb0ELb0EEEvNS_16Flash_fwd_paramsE:
	.zero		1360


//--------------------- .nv.constant0._ZN5flash24flash_fwd_splitkv_kernelI23Flash_fwd_kernel_traitsILi128ELi64ELi128ELi4ELb0ELb0EN7cutlass6half_tE19Flash_kernel_traitsILi128ELi64ELi128ELi4ES3_EELb0ELb1ELb1ELb0ELb0ELb1ELb0ELb0EEEvNS_16Flash_fwd_paramsE --------------------------
	.section	.nv.constant0._ZN5flash24flash_fwd_splitkv_kernelI23Flash_fwd_kernel_traitsILi128ELi64ELi128ELi4ELb0ELb0EN7cutlass6half_tE19Flash_kernel_traitsILi128ELi64ELi128ELi4ES3_EELb0ELb1ELb1ELb0ELb0ELb1ELb0ELb0EEEvNS_16Flash_fwd_paramsE,"a",@progbits
	.sectionflags	@""
	.align	4
.nv.constant0._ZN5flash24flash_fwd_splitkv_kernelI23Flash_fwd_kernel_traitsILi128ELi64ELi128ELi4ELb0ELb0EN7cutlass6half_tE19Flash_kernel_traitsILi128ELi64ELi128ELi4ES3_EELb0ELb1ELb1ELb0ELb0ELb1ELb0ELb0EEEvNS_16Flash_fwd_paramsE:
	.zero		1360


//--------------------- .nv.constant0._ZN5flash24flash_fwd_splitkv_kernelI23Flash_fwd_kernel_traitsILi128ELi64ELi128ELi4ELb0ELb0EN7cutlass6half_tE19Flash_kernel_traitsILi128ELi64ELi128ELi4ES3_EELb0ELb1ELb0ELb0ELb1ELb0ELb0ELb1EEEvNS_16Flash_fwd_paramsE --------------------------
	.section	.nv.constant0._ZN5flash24flash_fwd_splitkv_kernelI23Flash_fwd_kernel_traitsILi128ELi64ELi128ELi4ELb0ELb0EN7cutlass6half_tE19Flash_kernel_traitsILi128ELi64ELi128ELi4ES3_EELb0ELb1ELb0ELb0ELb1ELb0ELb0ELb1EEEvNS_16Flash_fwd_paramsE,"a",@progbits
	.sectionflags	@""
	.align	4
.nv.constant0._ZN5flash24flash_fwd_splitkv_kernelI23Flash_fwd_kernel_traitsILi128ELi64ELi128ELi4ELb0ELb0EN7cutlass6half_tE19Flash_kernel_traitsILi128ELi64ELi128ELi4ES3_EELb0ELb1ELb0ELb0ELb1ELb0ELb0ELb1EEEvNS_16Flash_fwd_paramsE:
	.zero		1360


//--------------------- .nv.constant0._ZN5flash24flash_fwd_splitkv_kernelI23Flash_fwd_kernel_traitsILi128ELi64ELi128ELi4ELb0ELb0EN7cutlass6half_tE19Flash_kernel_traitsILi128ELi64ELi128ELi4ES3_EELb0ELb1ELb0ELb0ELb1ELb1ELb0ELb1EEEvNS_16Flash_fwd_paramsE --------------------------
	.section	.nv.constant0._ZN5flash24flash_fwd_splitkv_kernelI23Flash_fwd_kernel_traitsILi128ELi64ELi128ELi4ELb0ELb0EN7cutlass6half_tE19Flash_kernel_traitsILi128ELi64ELi128ELi4ES3_EELb0ELb1ELb0ELb0ELb1ELb1ELb0ELb1EEEvNS_16Flash_fwd_paramsE,"a",@progbits
	.sectionflags	@""
	.align	4
.nv.constant0._ZN5flash24flash_fwd_splitkv_kernelI23Flash_fwd_kernel_traitsILi128ELi64ELi128ELi4ELb0ELb0EN7cutlass6half_tE19Flash_kernel_traitsILi128ELi64ELi128ELi4ES3_EELb0ELb1ELb0ELb0ELb1ELb1ELb0ELb1EEEvNS_16Flash_fwd_paramsE:
	.zero		1360


//--------------------- .nv.constant0._ZN5flash24flash_fwd_splitkv_kernelI23Flash_fwd_kernel_traitsILi128ELi64ELi128ELi4ELb0ELb0EN7cutlass6half_tE19Flash_kernel_traitsILi128ELi64ELi128ELi4ES3_EELb0ELb1ELb1ELb0ELb0ELb0ELb0ELb1EEEvNS_16Flash_fwd_paramsE --------------------------
	.section	.nv.constant0._ZN5flash24flash_fwd_splitkv_kernelI23Flash_fwd_kernel_traitsILi128ELi64ELi128ELi4ELb0ELb0EN7cutlass6half_tE19Flash_kernel_traitsILi128ELi64ELi128ELi4ES3_EELb0ELb1ELb1ELb0ELb0ELb0ELb0ELb1EEEvNS_16Flash_fwd_paramsE,"a",@progbits
	.sectionflags	@""
	.align	4
.nv.constant0._ZN5flash24flash_fwd_splitkv_kernelI23Flash_fwd_kernel_traitsILi128ELi64ELi128ELi4ELb0ELb0EN7cutlass6half_tE19Flash_kernel_traitsILi128ELi64ELi128ELi4ES3_EELb0ELb1ELb1ELb0ELb0ELb0ELb0ELb1EEEvNS_16Flash_fwd_paramsE:
	.zero		1360


//--------------------- .nv.constant0._ZN5flash24flash_fwd_splitkv_kernelI23Flash_fwd_kernel_traitsILi128ELi64ELi128ELi4ELb0ELb0EN7cutlass6half_tE19Flash_kernel_traitsILi128ELi64ELi128ELi4ES3_EELb0ELb1ELb1ELb0ELb0ELb1ELb0ELb1EEEvNS_16Flash_fwd_paramsE --------------------------
	.section	.nv.constant0._ZN5flash24flash_fwd_splitkv_kernelI23Flash_fwd_kernel_traitsILi128ELi64ELi128ELi4ELb0ELb0EN7cutlass6half_tE19Flash_kernel_traitsILi128ELi64ELi128ELi4ES3_EELb0ELb1ELb1ELb0ELb0ELb1ELb0ELb1EEEvNS_16Flash_fwd_paramsE,"a",@progbits
	.sectionflags	@""
	.align	4
.nv.constant0._ZN5flash24flash_fwd_splitkv_kernelI23Flash_fwd_kernel_traitsILi128ELi64ELi128ELi4ELb0ELb0EN7cutlass6half_tE19Flash_kernel_traitsILi128ELi64ELi128ELi4ES3_EELb0ELb1ELb1ELb0ELb0ELb1ELb0ELb1EEEvNS_16Flash_fwd_paramsE:
	.zero		1360


//--------------------- .nv.constant0._ZN5flash24flash_fwd_splitkv_kernelI23Flash_fwd_kernel_traitsILi128ELi64ELi128ELi4ELb0ELb0EN7cutlass6half_tE19Flash_kernel_traitsILi128ELi64ELi128ELi4ES3_EELb0ELb1ELb0ELb0ELb1ELb0ELb1ELb0EEEvNS_16Flash_fwd_paramsE --------------------------
	.section	.nv.constant0._ZN5flash24flash_fwd_splitkv_kernelI23Flash_fwd_kernel_traitsILi128ELi64ELi128ELi4ELb0ELb0EN7cutlass6half_tE19Flash_kernel_traitsILi128ELi64ELi128ELi4ES3_EELb0ELb1ELb0ELb0ELb1ELb0ELb1ELb0EEEvNS_16Flash_fwd_paramsE,"a",@progbits
	.sectionflags	@""
	.align	4
.nv.constant0._ZN5flash24flash_fwd_splitkv_kernelI23Flash_fwd_kernel_traitsILi128ELi64ELi128ELi4ELb0ELb0EN7cutlass6half_tE19Flash_kernel_traitsILi128ELi64ELi128ELi4ES3_EELb0ELb1ELb0ELb0ELb1ELb0ELb1ELb0EEEvNS_16Flash_fwd_paramsE:
	.zero		1360


//--------------------- .nv.constant0._ZN5flash24flash_fwd_splitkv_kernelI23Flash_fwd_kernel_traitsILi128ELi64ELi128ELi4ELb0ELb0EN7cutlass6half_tE19Flash_kernel_traitsILi128ELi64ELi128ELi4ES3_EELb0ELb1ELb0ELb0ELb1ELb1ELb1ELb0EEEvNS_16Flash_fwd_paramsE --------------------------
	.section	.nv.constant0._ZN5flash24flash_fwd_splitkv_kernelI23Flash_fwd_kernel_traitsILi128ELi64ELi128ELi4ELb0ELb0EN7cutlass6half_tE19Flash_kernel_traitsILi128ELi64ELi128ELi4ES3_EELb0ELb1ELb0ELb0ELb1ELb1ELb1ELb0EEEvNS_16Flash_fwd_paramsE,"a",@progbits
	.sectionflags	@""
	.align	4
.nv.constant0._ZN5flash24flash_fwd_splitkv_kernelI23Flash_fwd_kernel_traitsILi128ELi64ELi128ELi4ELb0ELb0EN7cutlass6half_tE19Flash_kernel_traitsILi128ELi64ELi128ELi4ES3_EELb0ELb1ELb0ELb0ELb1ELb1ELb1ELb0EEEvNS_16Flash_fwd_paramsE:
	.zero		1360


//--------------------- .nv.constant0._ZN5flash24flash_fwd_splitkv_kernelI23Flash_fwd_kernel_traitsILi128ELi64ELi128ELi4ELb0ELb0EN7cutlass6half_tE19Flash_kernel_traitsILi128ELi64ELi128ELi4ES3_EELb0ELb1ELb1ELb0ELb0ELb0ELb1ELb0EEEvNS_16Flash_fwd_paramsE --------------------------
	.section	.nv.constant0._ZN5flash24flash_fwd_splitkv_kernelI23Flash_fwd_kernel_traitsILi128ELi64ELi128ELi4ELb0ELb0EN7cutlass6half_tE19Flash_kernel_traitsILi128ELi64ELi128ELi4ES3_EELb0ELb1ELb1ELb0ELb0ELb0ELb1ELb0EEEvNS_16Flash_fwd_paramsE,"a",@progbits
	.sectionflags	@""
	.align	4
.nv.constant0._ZN5flash24flash_fwd_splitkv_kernelI23Flash_fwd_kernel_traitsILi128ELi64ELi128ELi4ELb0ELb0EN7cutlass6half_tE19Flash_kernel_traitsILi128ELi64ELi128ELi4ES3_EELb0ELb1ELb1ELb0ELb0ELb0ELb1ELb0EEEvNS_16Flash_fwd_paramsE:
	.zero		1360


//--------------------- .nv.constant0._ZN5flash24flash_fwd_splitkv_kernelI23Flash_fwd_kernel_traitsILi128ELi64ELi128ELi4ELb0ELb0EN7cutlass6half_tE19Flash_kernel_traitsILi128ELi64ELi128ELi4ES3_EELb0ELb1ELb1ELb0ELb0ELb1ELb1ELb0EEEvNS_16Flash_fwd_paramsE --------------------------
	.section	.nv.constant0._ZN5flash24flash_fwd_splitkv_kernelI23Flash_fwd_kernel_traitsILi128ELi64ELi128ELi4ELb0ELb0EN7cutlass6half_tE19Flash_kernel_traitsILi128ELi64ELi128ELi4ES3_EELb0ELb1ELb1ELb0ELb0ELb1ELb1ELb0EEEvNS_16Flash_fwd_paramsE,"a",@progbits
	.sectionflags	@""
	.align	4
.nv.constant0._ZN5flash24flash_fwd_splitkv_kernelI23Flash_fwd_kernel_traitsILi128ELi64ELi128ELi4ELb0ELb0EN7cutlass6half_tE19Flash_kernel_traitsILi128ELi64ELi128ELi4ES3_EELb0ELb1ELb1ELb0ELb0ELb1ELb1ELb0EEEvNS_16Flash_fwd_paramsE:
	.zero		1360


//--------------------- .nv.constant0._ZN5flash24flash_fwd_splitkv_kernelI23Flash_fwd_kernel_traitsILi128ELi64ELi128ELi4ELb0ELb0EN7cutlass6half_tE19Flash_kernel_traitsILi128ELi64ELi128ELi4ES3_EELb0ELb1ELb0ELb0ELb1ELb0ELb1ELb1EEEvNS_16Flash_fwd_paramsE --------------------------
	.section	.nv.constant0._ZN5flash24flash_fwd_splitkv_kernelI23Flash_fwd_kernel_traitsILi128ELi64ELi128ELi4ELb0ELb0EN7cutlass6half_tE19Flash_kernel_traitsILi128ELi64ELi128ELi4ES3_EELb0ELb1ELb0ELb0ELb1ELb0ELb1ELb1EEEvNS_16Flash_fwd_paramsE,"a",@progbits
	.sectionflags	@""
	.align	4
.nv.constant0._ZN5flash24flash_fwd_splitkv_kernelI23Flash_fwd_kernel_traitsILi128ELi64ELi128ELi4ELb0ELb0EN7cutlass6half_tE19Flash_kernel_traitsILi128ELi64ELi128ELi4ES3_EELb0ELb1ELb0ELb0ELb1ELb0ELb1ELb1EEEvNS_16Flash_fwd_paramsE:
	.zero		1360


//--------------------- .nv.constant0._ZN5flash24flash_fwd_splitkv_kernelI23Flash_fwd_kernel_traitsILi128ELi64ELi128ELi4ELb0ELb0EN7cutlass6half_tE19Flash_kernel_traitsILi128ELi64ELi128ELi4ES3_EELb0ELb1ELb0ELb0ELb1ELb1ELb1ELb1EEEvNS_16Flash_fwd_paramsE --------------------------
	.section	.nv.constant0._ZN5flash24flash_fwd_splitkv_kernelI23Flash_fwd_kernel_traitsILi128ELi64ELi128ELi4ELb0ELb0EN7cutlass6half_tE19Flash_kernel_traitsILi128ELi64ELi128ELi4ES3_EELb0ELb1ELb0ELb0ELb1ELb1ELb1ELb1EEEvNS_16Flash_fwd_paramsE,"a",@progbits
	.sectionflags	@""
	.align	4
.nv.constant0._ZN5flash24flash_fwd_splitkv_kernelI23Flash_fwd_kernel_traitsILi128ELi64ELi128ELi4ELb0ELb0EN7cutlass6half_tE19Flash_kernel_traitsILi128ELi64ELi128ELi4ES3_EELb0ELb1ELb0ELb0ELb1ELb1ELb1ELb1EEEvNS_16Flash_fwd_paramsE:
	.zero		1360


//--------------------- .nv.constant0._ZN5flash24flash_fwd_splitkv_kernelI23Flash_fwd_kernel_traitsILi128ELi64ELi128ELi4ELb0ELb0EN7cutlass6half_tE19Flash_kernel_traitsILi128ELi64ELi128ELi4ES3_EELb0ELb1ELb1ELb0ELb0ELb0ELb1ELb1EEEvNS_16Flash_fwd_paramsE --------------------------
	.section	.nv.constant0._ZN5flash24flash_fwd_splitkv_kernelI23Flash_fwd_kernel_traitsILi128ELi64ELi128ELi4ELb0ELb0EN7cutlass6half_tE19Flash_kernel_traitsILi128ELi64ELi128ELi4ES3_EELb0ELb1ELb1ELb0ELb0ELb0ELb1ELb1EEEvNS_16Flash_fwd_paramsE,"a",@progbits
	.sectionflags	@""
	.align	4
.nv.constant0._ZN5flash24flash_fwd_splitkv_kernelI23Flash_fwd_kernel_traitsILi128ELi64ELi128ELi4ELb0ELb0EN7cutlass6half_tE19Flash_kernel_traitsILi128ELi64ELi128ELi4ES3_EELb0ELb1ELb1ELb0ELb0ELb0ELb1ELb1EEEvNS_16Flash_fwd_paramsE:
	.zero		1360


//--------------------- .nv.constant0._ZN5flash24flash_fwd_splitkv_kernelI23Flash_fwd_kernel_traitsILi128ELi64ELi128ELi4ELb0ELb0EN7cutlass6half_tE19Flash_kernel_traitsILi128ELi64ELi128ELi4ES3_EELb0ELb1ELb1ELb0ELb0ELb1ELb1ELb1EEEvNS_16Flash_fwd_paramsE --------------------------
	.section	.nv.constant0._ZN5flash24flash_fwd_splitkv_kernelI23Flash_fwd_kernel_traitsILi128ELi64ELi128ELi4ELb0ELb0EN7cutlass6half_tE19Flash_kernel_traitsILi128ELi64ELi128ELi4ES3_EELb0ELb1ELb1ELb0ELb0ELb1ELb1ELb1EEEvNS_16Flash_fwd_paramsE,"a",@progbits
	.sectionflags	@""
	.align	4
.nv.constant0._ZN5flash24flash_fwd_splitkv_kernelI23Flash_fwd_kernel_traitsILi128ELi64ELi128ELi4ELb0ELb0EN7cutlass6half_tE19Flash_kernel_traitsILi128ELi64ELi128ELi4ES3_EELb0ELb1ELb1ELb0ELb0ELb1ELb1ELb1EEEvNS_16Flash_fwd_paramsE:
	.zero		1360


//--------------------- .nv.constant0._ZN5flash32flash_fwd_splitkv_combine_kernelI23Flash_fwd_kernel_traitsILi128ELi64ELi64ELi4ELb0ELb0EN7cutlass6half_tE19Flash_kernel_traitsILi128ELi64ELi64ELi4ES3_EELi4ELi7ELb0EEEvNS_16Flash_fwd_paramsE --------------------------
	.section	.nv.constant0._ZN5flash32flash_fwd_splitkv_combine_kernelI23Flash_fwd_kernel_traitsILi128ELi64ELi64ELi4ELb0ELb0EN7cutlass6half_tE19Flash_kernel_traitsILi128ELi64ELi64ELi4ES3_EELi4ELi7ELb0EEEvNS_16Flash_fwd_paramsE,"a",@progbits
	.sectionflags	@""
	.align	4
.nv.constant0._ZN5flash32flash_fwd_splitkv_combine_kernelI23Flash_fwd_kernel_traitsILi128ELi64ELi64ELi4ELb0ELb0EN7cutlass6half_tE19Flash_kernel_traitsILi128ELi64ELi64ELi4ES3_EELi4ELi7ELb0EEEvNS_16Flash_fwd_paramsE:
	.zero		1360


//--------------------- .nv.constant0._ZN5flash32flash_fwd_splitkv_combine_kernelI23Flash_fwd_kernel_traitsILi128ELi64ELi64ELi4ELb0ELb0EN7cutlass6half_tE19Flash_kernel_traitsILi128ELi64ELi64ELi4ES3_EELi4ELi6ELb0EEEvNS_16Flash_fwd_paramsE --------------------------
	.section	.nv.constant0._ZN5flash32flash_fwd_splitkv_combine_kernelI23Flash_fwd_kernel_traitsILi128ELi64ELi64ELi4ELb0ELb0EN7cutlass6half_tE19Flash_kernel_traitsILi128ELi64ELi64ELi4ES3_EELi4ELi6ELb0EEEvNS_16Flash_fwd_paramsE,"a",@progbits
	.sectionflags	@""
	.align	4
.nv.constant0._ZN5flash32flash_fwd_splitkv_combine_kernelI23Flash_fwd_kernel_traitsILi128ELi64ELi64ELi4ELb0ELb0EN7cutlass6half_tE19Flash_kernel_traitsILi128ELi64ELi64ELi4ES3_EELi4ELi6ELb0EEEvNS_16Flash_fwd_paramsE:
	.zero		1360


//--------------------- .nv.constant0._ZN5flash32flash_fwd_splitkv_combine_kernelI23Flash_fwd_kernel_traitsILi128ELi64ELi64ELi4ELb0ELb0EN7cutlass6half_tE19Flash_kernel_traitsILi128ELi64ELi64ELi4ES3_EELi4ELi5ELb0EEEvNS_16Flash_fwd_paramsE --------------------------
	.section	.nv.constant0._ZN5flash32flash_fwd_splitkv_combine_kernelI23Flash_fwd_kernel_traitsILi128ELi64ELi64ELi4ELb0ELb0EN7cutlass6half_tE19Flash_kernel_traitsILi128ELi64ELi64ELi4ES3_EELi4ELi5ELb0EEEvNS_16Flash_fwd_paramsE,"a",@progbits
	.sectionflags	@""
	.align	4
.nv.constant0._ZN5flash32flash_fwd_splitkv_combine_kernelI23Flash_fwd_kernel_traitsILi128ELi64ELi64ELi4ELb0ELb0EN7cutlass6half_tE19Flash_kernel_traitsILi128ELi64ELi64ELi4ES3_EELi4ELi5ELb0EEEvNS_16Flash_fwd_paramsE:
	.zero		1360


//--------------------- .nv.constant0._ZN5flash32flash_fwd_splitkv_combine_kernelI23Flash_fwd_kernel_traitsILi128ELi64ELi64ELi4ELb0ELb0EN7cutlass6half_tE19Flash_kernel_traitsILi128ELi64ELi64ELi4ES3_EELi4ELi4ELb0EEEvNS_16Flash_fwd_paramsE --------------------------
	.section	.nv.constant0._ZN5flash32flash_fwd_splitkv_combine_kernelI23Flash_fwd_kernel_traitsILi128ELi64ELi64ELi4ELb0ELb0EN7cutlass6half_tE19Flash_kernel_traitsILi128ELi64ELi64ELi4ES3_EELi4ELi4ELb0EEEvNS_16Flash_fwd_paramsE,"a",@progbits
	.sectionflags	@""
	.align	4
.nv.constant0._ZN5flash32flash_fwd_splitkv_combine_kernelI23Flash_fwd_kernel_traitsILi128ELi64ELi64ELi4ELb0ELb0EN7cutlass6half_tE19Flash_kernel_traitsILi128ELi64ELi64ELi4ES3_EELi4ELi4ELb0EEEvNS_16Flash_fwd_paramsE:
	.zero		1360


//--------------------- .nv.constant0._ZN5flash32flash_fwd_splitkv_combine_kernelI23Flash_fwd_kernel_traitsILi128ELi64ELi64ELi4ELb0ELb0EN7cutlass6half_tE19Flash_kernel_traitsILi128ELi64ELi64ELi4ES3_EELi4ELi3ELb0EEEvNS_16Flash_fwd_paramsE --------------------------
	.section	.nv.constant0._ZN5flash32flash_fwd_splitkv_combine_kernelI23Flash_fwd_kernel_traitsILi128ELi64ELi64ELi4ELb0ELb0EN7cutlass6half_tE19Flash_kernel_traitsILi128ELi64ELi64ELi4ES3_EELi4ELi3ELb0EEEvNS_16Flash_fwd_paramsE,"a",@progbits
	.sectionflags	@""
	.align	4
.nv.constant0._ZN5flash32flash_fwd_splitkv_combine_kernelI23Flash_fwd_kernel_traitsILi128ELi64ELi64ELi4ELb0ELb0EN7cutlass6half_tE19Flash_kernel_traitsILi128ELi64ELi64ELi4ES3_EELi4ELi3ELb0EEEvNS_16Flash_fwd_paramsE:
	.zero		1360


//--------------------- .nv.constant0._ZN5flash32flash_fwd_splitkv_combine_kernelI23Flash_fwd_kernel_traitsILi128ELi64ELi64ELi4ELb0ELb0EN7cutlass6half_tE19Flash_kernel_traitsILi128ELi64ELi64ELi4ES3_EELi4ELi2ELb0EEEvNS_16Flash_fwd_paramsE --------------------------
	.section	.nv.constant0._ZN5flash32flash_fwd_splitkv_combine_kernelI23Flash_fwd_kernel_traitsILi128ELi64ELi64ELi4ELb0ELb0EN7cutlass6half_tE19Flash_kernel_traitsILi128ELi64ELi64ELi4ES3_EELi4ELi2ELb0EEEvNS_16Flash_fwd_paramsE,"a",@progbits
	.sectionflags	@""
	.align	4
.nv.constant0._ZN5flash32flash_fwd_splitkv_combine_kernelI23Flash_fwd_kernel_traitsILi128ELi64ELi64ELi4ELb0ELb0EN7cutlass6half_tE19Flash_kernel_traitsILi128ELi64ELi64ELi4ES3_EELi4ELi2ELb0EEEvNS_16Flash_fwd_paramsE:
	.zero		1360


//--------------------- .nv.constant0._ZN5flash32flash_fwd_splitkv_combine_kernelI23Flash_fwd_kernel_traitsILi128ELi64ELi64ELi4ELb0ELb0EN7cutlass6half_tE19Flash_kernel_traitsILi128ELi64ELi64ELi4ES3_EELi4ELi1ELb0EEEvNS_16Flash_fwd_paramsE --------------------------
	.section	.nv.constant0._ZN5flash32flash_fwd_splitkv_combine_kernelI23Flash_fwd_kernel_traitsILi128ELi64ELi64ELi4ELb0ELb0EN7cutlass6half_tE19Flash_kernel_traitsILi128ELi64ELi64ELi4ES3_EELi4ELi1ELb0EEEvNS_16Flash_fwd_paramsE,"a",@progbits
	.sectionflags	@""
	.align	4
.nv.constant0._ZN5flash32flash_fwd_splitkv_combine_kernelI23Flash_fwd_kernel_traitsILi128ELi64ELi64ELi4ELb0ELb0EN7cutlass6half_tE19Flash_kernel_traitsILi128ELi64ELi64ELi4ES3_EELi4ELi1ELb0EEEvNS_16Flash_fwd_paramsE:
	.zero		1360


//--------------------- .nv.constant0._ZN5flash32flash_fwd_splitkv_combine_kernelI23Flash_fwd_kernel_traitsILi128ELi64ELi64ELi4ELb0ELb0EN7cutlass6half_tE19Flash_kernel_traitsILi128ELi64ELi64ELi4ES3_EELi4ELi7ELb1EEEvNS_16Flash_fwd_paramsE --------------------------
	.section	.nv.constant0._ZN5flash32flash_fwd_splitkv_combine_kernelI23Flash_fwd_kernel_traitsILi128ELi64ELi64ELi4ELb0ELb0EN7cutlass6half_tE19Flash_kernel_traitsILi128ELi64ELi64ELi4ES3_EELi4ELi7ELb1EEEvNS_16Flash_fwd_paramsE,"a",@progbits
	.sectionflags	@""
	.align	4
.nv.constant0._ZN5flash32flash_fwd_splitkv_combine_kernelI23Flash_fwd_kernel_traitsILi128ELi64ELi64ELi4ELb0ELb0EN7cutlass6half_tE19Flash_kernel_traitsILi128ELi64ELi64ELi4ES3_EELi4ELi7ELb1EEEvNS_16Flash_fwd_paramsE:
	.zero		1360


//--------------------- .nv.constant0._ZN5flash32flash_fwd_splitkv_combine_kernelI23Flash_fwd_kernel_traitsILi128ELi64ELi64ELi4ELb0ELb0EN7cutlass6half_tE19Flash_kernel_traitsILi128ELi64ELi64ELi4ES3_EELi4ELi6ELb1EEEvNS_16Flash_fwd_paramsE --------------------------
	.section	.nv.constant0._ZN5flash32flash_fwd_splitkv_combine_kernelI23Flash_fwd_kernel_traitsILi128ELi64ELi64ELi4ELb0ELb0EN7cutlass6half_tE19Flash_kernel_traitsILi128ELi64ELi64ELi4ES3_EELi4ELi6ELb1EEEvNS_16Flash_fwd_paramsE,"a",@progbits
	.sectionflags	@""
	.align	4
.nv.constant0._ZN5flash32flash_fwd_splitkv_combine_kernelI23Flash_fwd_kernel_traitsILi128ELi64ELi64ELi4ELb0ELb0EN7cutlass6half_tE19Flash_kernel_traitsILi128ELi64ELi64ELi4ES3_EELi4ELi6ELb1EEEvNS_16Flash_fwd_paramsE:
	.zero		1360


//--------------------- .nv.constant0._ZN5flash32flash_fwd_splitkv_combine_kernelI23Flash_fwd_kernel_traitsILi128ELi64ELi64ELi4ELb0ELb0EN7cutlass6half_tE19Flash_kernel_traitsILi128ELi64ELi64ELi4ES3_EELi4ELi5ELb1EEEvNS_16Flash_fwd_paramsE --------------------------
	.section	.nv.constant0._ZN5flash32flash_fwd_splitkv_combine_kernelI23Flash_fwd_kernel_traitsILi128ELi64ELi64ELi4ELb0ELb0EN7cutlass6half_tE19Flash_kernel_traitsILi128ELi64ELi64ELi4ES3_EELi4ELi5ELb1EEEvNS_16Flash_fwd_paramsE,"a",@progbits
	.sectionflags	@""
	.align	4
.nv.constant0._ZN5flash32flash_fwd_splitkv_combine_kernelI23Flash_fwd_kernel_traitsILi128ELi64ELi64ELi4ELb0ELb0EN7cutlass6half_tE19Flash_kernel_traitsILi128ELi64ELi64ELi4ES3_EELi4ELi5ELb1EEEvNS_16Flash_fwd_paramsE:
	.zero		1360


//--------------------- .nv.constant0._ZN5flash32flash_fwd_splitkv_combine_kernelI23Flash_fwd_kernel_traitsILi128ELi64ELi64ELi4ELb0ELb0EN7cutlass6half_tE19Flash_kernel_traitsILi128ELi64ELi64ELi4ES3_EELi4ELi4ELb1EEEvNS_16Flash_fwd_paramsE --------------------------
	.section	.nv.constant0._ZN5flash32flash_fwd_splitkv_combine_kernelI23Flash_fwd_kernel_traitsILi128ELi64ELi64ELi4ELb0ELb0EN7cutlass6half_tE19Flash_kernel_traitsILi128ELi64ELi64ELi4ES3_EELi4ELi4ELb1EEEvNS_16Flash_fwd_paramsE,"a",@progbits
	.sectionflags	@""
	.align	4
.nv.constant0._ZN5flash32flash_fwd_splitkv_combine_kernelI23Flash_fwd_kernel_traitsILi128ELi64ELi64ELi4ELb0ELb0EN7cutlass6half_tE19Flash_kernel_traitsILi128ELi64ELi64ELi4ES3_EELi4ELi4ELb1EEEvNS_16Flash_fwd_paramsE:
	.zero		1360


//--------------------- .nv.constant0._ZN5flash32flash_fwd_splitkv_combine_kernelI23Flash_fwd_kernel_traitsILi128ELi64ELi64ELi4ELb0ELb0EN7cutlass6half_tE19Flash_kernel_traitsILi128ELi64ELi64ELi4ES3_EELi4ELi3ELb1EEEvNS_16Flash_fwd_paramsE --------------------------
	.section	.nv.constant0._ZN5flash32flash_fwd_splitkv_combine_kernelI23Flash_fwd_kernel_traitsILi128ELi64ELi64ELi4ELb0ELb0EN7cutlass6half_tE19Flash_kernel_traitsILi128ELi64ELi64ELi4ES3_EELi4ELi3ELb1EEEvNS_16Flash_fwd_paramsE,"a",@progbits
	.sectionflags	@""
	.align	4
.nv.constant0._ZN5flash32flash_fwd_splitkv_combine_kernelI23Flash_fwd_kernel_traitsILi128ELi64ELi64ELi4ELb0ELb0EN7cutlass6half_tE19Flash_kernel_traitsILi128ELi64ELi64ELi4ES3_EELi4ELi3ELb1EEEvNS_16Flash_fwd_paramsE:
	.zero		1360


//--------------------- .nv.constant0._ZN5flash32flash_fwd_splitkv_combine_kernelI23Flash_fwd_kernel_traitsILi128ELi64ELi64ELi4ELb0ELb0EN7cutlass6half_tE19Flash_kernel_traitsILi128ELi64ELi64ELi4ES3_EELi4ELi2ELb1EEEvNS_16Flash_fwd_paramsE --------------------------
	.section	.nv.constant0._ZN5flash32flash_fwd_splitkv_combine_kernelI23Flash_fwd_kernel_traitsILi128ELi64ELi64ELi4ELb0ELb0EN7cutlass6half_tE19Flash_kernel_traitsILi128ELi64ELi64ELi4ES3_EELi4ELi2ELb1EEEvNS_16Flash_fwd_paramsE,"a",@progbits
	.sectionflags	@""
	.align	4
.nv.constant0._ZN5flash32flash_fwd_splitkv_combine_kernelI23Flash_fwd_kernel_traitsILi128ELi64ELi64ELi4ELb0ELb0EN7cutlass6half_tE19Flash_kernel_traitsILi128ELi64ELi64ELi4ES3_EELi4ELi2ELb1EEEvNS_16Flash_fwd_paramsE:
	.zero		1360


//--------------------- .nv.constant0._ZN5flash32flash_fwd_splitkv_combine_kernelI23Flash_fwd_kernel_traitsILi128ELi64ELi64ELi4ELb0ELb0EN7cutlass6half_tE19Flash_kernel_traitsILi128ELi64ELi64ELi4ES3_EELi4ELi1ELb1EEEvNS_16Flash_fwd_paramsE --------------------------
	.section	.nv.constant0._ZN5flash32flash_fwd_splitkv_combine_kernelI23Flash_fwd_kernel_traitsILi128ELi64ELi64ELi4ELb0ELb0EN7cutlass6half_tE19Flash_kernel_traitsILi128ELi64ELi64ELi4ES3_EELi4ELi1ELb1EEEvNS_16Flash_fwd_paramsE,"a",@progbits
	.sectionflags	@""
	.align	4
.nv.constant0._ZN5flash32flash_fwd_splitkv_combine_kernelI23Flash_fwd_kernel_traitsILi128ELi64ELi64ELi4ELb0ELb0EN7cutlass6half_tE19Flash_kernel_traitsILi128ELi64ELi64ELi4ES3_EELi4ELi1ELb1EEEvNS_16Flash_fwd_paramsE:
	.zero		1360


//--------------------- .nv.constant0._ZN5flash24flash_fwd_splitkv_kernelI23Flash_fwd_kernel_traitsILi128ELi64ELi64ELi4ELb0ELb0EN7cutlass6half_tE19Flash_kernel_traitsILi128ELi64ELi64ELi4ES3_EELb0ELb0ELb0ELb0ELb1ELb0ELb0ELb0EEEvNS_16Flash_fwd_paramsE --------------------------
	.section	.nv.constant0._ZN5flash24flash_fwd_splitkv_kernelI23Flash_fwd_kernel_traitsILi128ELi64ELi64ELi4ELb0ELb0EN7cutlass6half_tE19Flash_kernel_traitsILi128ELi64ELi64ELi4ES3_EELb0ELb0ELb0ELb0ELb1ELb0ELb0ELb0EEEvNS_16Flash_fwd_paramsE,"a",@progbits
	.sectionflags	@""
	.align	4
.nv.constant0._ZN5flash24flash_fwd_splitkv_kernelI23Flash_fwd_kernel_traitsILi128ELi64ELi64ELi4ELb0ELb0EN7cutlass6half_tE19Flash_kernel_traitsILi128ELi64ELi64ELi4ES3_EELb0ELb0ELb0ELb0ELb1ELb0ELb0ELb0EEEvNS_16Flash_fwd_paramsE:
	.zero		1360


//--------------------- .nv.constant0._ZN5flash24flash_fwd_splitkv_kernelI23Flash_fwd_kernel_traitsILi128ELi64ELi64ELi4ELb0ELb0EN7cutlass6half_tE19Flash_kernel_traitsILi128ELi64ELi64ELi4ES3_EELb0ELb0ELb0ELb0ELb1ELb1ELb0ELb0EEEvNS_16Flash_fwd_paramsE --------------------------
	.section	.nv.constant0._ZN5flash24flash_fwd_splitkv_kernelI23Flash_fwd_kernel_traitsILi128ELi64ELi64ELi4ELb0ELb0EN7cutlass6half_tE19Flash_kernel_traitsILi128ELi64ELi64ELi4ES3_EELb0ELb0ELb0ELb0ELb1ELb1ELb0ELb0EEEvNS_16Flash_fwd_paramsE,"a",@progbits
	.sectionflags	@""
	.align	4
.nv.constant0._ZN5flash24flash_fwd_splitkv_kernelI23Flash_fwd_kernel_traitsILi128ELi64ELi64ELi4ELb0ELb0EN7cutlass6half_tE19Flash_kernel_traitsILi128ELi64ELi64ELi4ES3_EELb0ELb0ELb0ELb0ELb1ELb1ELb0ELb0EEEvNS_16Flash_fwd_paramsE:
	.zero		1360


//--------------------- .nv.constant0._ZN5flash24flash_fwd_splitkv_kernelI23Flash_fwd_kernel_traitsILi128ELi64ELi64ELi4ELb0ELb0EN7cutlass6half_tE19Flash_kernel_traitsILi128ELi64ELi64ELi4ES3_EELb0ELb0ELb0ELb0ELb1ELb0ELb1ELb0EEEvNS_16Flash_fwd_paramsE --------------------------
	.section	.nv.constant0._ZN5flash24flash_fwd_splitkv_kernelI23Flash_fwd_kernel_traitsILi128ELi64ELi64ELi4ELb0ELb0EN7cutlass6half_tE19Flash_kernel_traitsILi128ELi64ELi64ELi4ES3_EELb0ELb0ELb0ELb0ELb1ELb0ELb1ELb0EEEvNS_16Flash_fwd_paramsE,"a",@progbits
	.sectionflags	@""
	.align	4
.nv.constant0._ZN5flash24flash_fwd_splitkv_kernelI23Flash_fwd_kernel_traitsILi128ELi64ELi64ELi4ELb0ELb0EN7cutlass6half_tE19Flash_kernel_traitsILi128ELi64ELi64ELi4ES3_EELb0ELb0ELb0ELb0ELb1ELb0ELb1ELb0EEEvNS_16Flash_fwd_paramsE:
	.zero		1360


//--------------------- .nv.constant0._ZN5flash24flash_fwd_splitkv_kernelI23Flash_fwd_kernel_traitsILi128ELi64ELi64ELi4ELb0ELb0EN7cutlass6half_tE19Flash_kernel_traitsILi128ELi64ELi64ELi4ES3_EELb0ELb0ELb0ELb0ELb1ELb1ELb1ELb0EEEvNS_16Flash_fwd_paramsE --------------------------
	.section	.nv.constant0._ZN5flash24flash_fwd_splitkv_kernelI23Flash_fwd_kernel_traitsILi128ELi64ELi64ELi4ELb0ELb0EN7cutlass6half_tE19Flash_kernel_traitsILi128ELi64ELi64ELi4ES3_EELb0ELb0ELb0ELb0ELb1ELb1ELb1ELb0EEEvNS_16Flash_fwd_paramsE,"a",@progbits
	.sectionflags	@""
	.align	4
.nv.constant0._ZN5flash24flash_fwd_splitkv_kernelI23Flash_fwd_kernel_traitsILi128ELi64ELi64ELi4ELb0ELb0EN7cutlass6half_tE19Flash_kernel_traitsILi128ELi64ELi64ELi4ES3_EELb0ELb0ELb0ELb0ELb1ELb1ELb1ELb0EEEvNS_16Flash_fwd_paramsE:
	.zero		1360


//--------------------- .nv.constant0._ZN5flash24flash_fwd_splitkv_kernelI23Flash_fwd_kernel_traitsILi128ELi64ELi64ELi4ELb0ELb0EN7cutlass6half_tE19Flash_kernel_traitsILi128ELi64ELi64ELi4ES3_EELb0ELb0ELb0ELb0ELb0ELb0ELb0ELb0EEEvNS_16Flash_fwd_paramsE --------------------------
	.section	.nv.constant0._ZN5flash24flash_fwd_splitkv_kernelI23Flash_fwd_kernel_traitsILi128ELi64ELi64ELi4ELb0ELb0EN7cutlass6half_tE19Flash_kernel_traitsILi128ELi64ELi64ELi4ES3_EELb0ELb0ELb0ELb0ELb0ELb0ELb0ELb0EEEvNS_16Flash_fwd_paramsE,"a",@progbits
	.sectionflags	@""
	.align	4
.nv.constant0._ZN5flash24flash_fwd_splitkv_kernelI23Flash_fwd_kernel_traitsILi128ELi64ELi64ELi4ELb0ELb0EN7cutlass6half_tE19Flash_kernel_traitsILi128ELi64ELi64ELi4ES3_EELb0ELb0ELb0ELb0ELb0ELb0ELb0ELb0EEEvNS_16Flash_fwd_paramsE:
	.zero		1360


//--------------------- .nv.constant0._ZN5flash24flash_fwd_splitkv_kernelI23Flash_fwd_kernel_traitsILi128ELi64ELi64ELi4ELb0ELb0EN7cutlass6half_tE19Flash_kernel_traitsILi128ELi64ELi64ELi4ES3_EELb0ELb0ELb0ELb0ELb0ELb1ELb0ELb0EEEvNS_16Flash_fwd_paramsE --------------------------
	.section	.nv.constant0._ZN5flash24flash_fwd_splitkv_kernelI23Flash_fwd_kernel_traitsILi128ELi64ELi64ELi4ELb0ELb0EN7cutlass6half_tE19Flash_kernel_traitsILi128ELi64ELi64ELi4ES3_EELb0ELb0ELb0ELb0ELb0ELb1ELb0ELb0EEEvNS_16Flash_fwd_paramsE,"a",@progbits
	.sectionflags	@""
	.align	4
.nv.constant0._ZN5flash24flash_fwd_splitkv_kernelI23Flash_fwd_kernel_traitsILi128ELi64ELi64ELi4ELb0ELb0EN7cutlass6half_tE19Flash_kernel_traitsILi128ELi64ELi64ELi4ES3_EELb0ELb0ELb0ELb0ELb0ELb1ELb0ELb0EEEvNS_16Flash_fwd_paramsE:
	.zero		1360


//--------------------- .nv.constant0._ZN5flash24flash_fwd_splitkv_kernelI23Flash_fwd_kernel_traitsILi128ELi64ELi64ELi4ELb0ELb0EN7cutlass6half_tE19Flash_kernel_traitsILi128ELi64ELi64ELi4ES3_EELb0ELb0ELb0ELb0ELb0ELb0ELb0ELb1EEEvNS_16Flash_fwd_paramsE --------------------------
	.section	.nv.constant0._ZN5flash24flash_fwd_splitkv_kernelI23Flash_fwd_kernel_traitsILi128ELi64ELi64ELi4ELb0ELb0EN7cutlass6half_tE19Flash_kernel_traitsILi128ELi64ELi64ELi4ES3_EELb0ELb0ELb0ELb0ELb0ELb0ELb0ELb1EEEvNS_16Flash_fwd_paramsE,"a",@progbits
	.sectionflags	@""
	.align	4
.nv.constant0._ZN5flash24flash_fwd_splitkv_kernelI23Flash_fwd_kernel_traitsILi128ELi64ELi64ELi4ELb0ELb0EN7cutlass6half_tE19Flash_kernel_traitsILi128ELi64ELi64ELi4ES3_EELb0ELb0ELb0ELb0ELb0ELb0ELb0ELb1EEEvNS_16Flash_fwd_paramsE:
	.zero		1360


//--------------------- .nv.constant0._ZN5flash24flash_fwd_splitkv_kernelI23Flash_fwd_kernel_traitsILi128ELi64ELi64ELi4ELb0ELb0EN7cutlass6half_tE19Flash_kernel_traitsILi128ELi64ELi64ELi4ES3_EELb0ELb0ELb0ELb0ELb0ELb1ELb0ELb1EEEvNS_16Flash_fwd_paramsE --------------------------
	.section	.nv.constant0._ZN5flash24flash_fwd_splitkv_kernelI23Flash_fwd_kernel_traitsILi128ELi64ELi64ELi4ELb0ELb0EN7cutlass6half_tE19Flash_kernel_traitsILi128ELi64ELi64ELi4ES3_EELb0ELb0ELb0ELb0ELb0ELb1ELb0ELb1EEEvNS_16Flash_fwd_paramsE,"a",@progbits
	.sectionflags	@""
	.align	4
.nv.constant0._ZN5flash24flash_fwd_splitkv_kernelI23Flash_fwd_kernel_traitsILi128ELi64ELi64ELi4ELb0ELb0EN7cutlass6half_tE19Flash_kernel_traitsILi128ELi64ELi64ELi4ES3_EELb0ELb0ELb0ELb0ELb0ELb1ELb0ELb1EEEvNS_16Flash_fwd_paramsE:
	.zero		1360


//--------------------- .nv.constant0._ZN5flash24flash_fwd_splitkv_kernelI23Flash_fwd_kernel_traitsILi128ELi64ELi64ELi4ELb0ELb0EN7cutlass6half_tE19Flash_kernel_traitsILi128ELi64ELi64ELi4ES3_EELb0ELb0ELb0ELb0ELb0ELb0ELb1ELb0EEEvNS_16Flash_fwd_paramsE --------------------------
	.section	.nv.constant0._ZN5flash24flash_fwd_splitkv_kernelI23Flash_fwd_kernel_traitsILi128ELi64ELi64ELi4ELb0ELb0EN7cutlass6half_tE19Flash_kernel_traitsILi128ELi64ELi64ELi4ES3_EELb0ELb0ELb0ELb0ELb0ELb0ELb1ELb0EEEvNS_16Flash_fwd_paramsE,"a",@progbits
	.sectionflags	@""
	.align	4
.nv.constant0._ZN5flash24flash_fwd_splitkv_kernelI23Flash_fwd_kernel_traitsILi128ELi64ELi64ELi4ELb0ELb0EN7cutlass6half_tE19Flash_kernel_traitsILi128ELi64ELi64ELi4ES3_EELb0ELb0ELb0ELb0ELb0ELb0ELb1ELb0EEEvNS_16Flash_fwd_paramsE:
	.zero		1360


//--------------------- .nv.constant0._ZN5flash24flash_fwd_splitkv_kernelI23Flash_fwd_kernel_traitsILi128ELi64ELi64ELi4ELb0ELb0EN7cutlass6half_tE19Flash_kernel_traitsILi128ELi64ELi64ELi4ES3_EELb0ELb0ELb0ELb0ELb0ELb1ELb1ELb0EEEvNS_16Flash_fwd_paramsE --------------------------
	.section	.nv.constant0._ZN5flash24flash_fwd_splitkv_kernelI23Flash_fwd_kernel_traitsILi128ELi64ELi64ELi4ELb0ELb0EN7cutlass6half_tE19Flash_kernel_traitsILi128ELi64ELi64ELi4ES3_EELb0ELb0ELb0ELb0ELb0ELb1ELb1ELb0EEEvNS_16Flash_fwd_paramsE,"a",@progbits
	.sectionflags	@""
	.align	4
.nv.constant0._ZN5flash24flash_fwd_splitkv_kernelI23Flash_fwd_kernel_traitsILi128ELi64ELi64ELi4ELb0ELb0EN7cutlass6half_tE19Flash_kernel_traitsILi128ELi64ELi64ELi4ES3_EELb0ELb0ELb0ELb0ELb0ELb1ELb1ELb0EEEvNS_16Flash_fwd_paramsE:
	.zero		1360


//--------------------- .nv.constant0._ZN5flash24flash_fwd_splitkv_kernelI23Flash_fwd_kernel_traitsILi128ELi64ELi64ELi4ELb0ELb0EN7cutlass6half_tE19Flash_kernel_traitsILi128ELi64ELi64ELi4ES3_EELb0ELb0ELb0ELb0ELb0ELb0ELb1ELb1EEEvNS_16Flash_fwd_paramsE --------------------------
	.section	.nv.constant0._ZN5flash24flash_fwd_splitkv_kernelI23Flash_fwd_kernel_traitsILi128ELi64ELi64ELi4ELb0ELb0EN7cutlass6half_tE19Flash_kernel_traitsILi128ELi64ELi64ELi4ES3_EELb0ELb0ELb0ELb0ELb0ELb0ELb1ELb1EEEvNS_16Flash_fwd_paramsE,"a",@progbits
	.sectionflags	@""
	.align	4
.nv.constant0._ZN5flash24flash_fwd_splitkv_kernelI23Flash_fwd_kernel_traitsILi128ELi64ELi64ELi4ELb0ELb0EN7cutlass6half_tE19Flash_kernel_traitsILi128ELi64ELi64ELi4ES3_EELb0ELb0ELb0ELb0ELb0ELb0ELb1ELb1EEEvNS_16Flash_fwd_paramsE:
	.zero		1360


//--------------------- .nv.constant0._ZN5flash24flash_fwd_splitkv_kernelI23Flash_fwd_kernel_traitsILi128ELi64ELi64ELi4ELb0ELb0EN7cutlass6half_tE19Flash_kernel_traitsILi128ELi64ELi64ELi4ES3_EELb0ELb0ELb0ELb0ELb0ELb1ELb1ELb1EEEvNS_16Flash_fwd_paramsE --------------------------
	.section	.nv.constant0._ZN5flash24flash_fwd_splitkv_kernelI23Flash_fwd_kernel_traitsILi128ELi64ELi64ELi4ELb0ELb0EN7cutlass6half_tE19Flash_kernel_traitsILi128ELi64ELi64ELi4ES3_EELb0ELb0ELb0ELb0ELb0ELb1ELb1ELb1EEEvNS_16Flash_fwd_paramsE,"a",@progbits
	.sectionflags	@""
	.align	4
.nv.constant0._ZN5flash24flash_fwd_splitkv_kernelI23Flash_fwd_kernel_traitsILi128ELi64ELi64ELi4ELb0ELb0EN7cutlass6half_tE19Flash_kernel_traitsILi128ELi64ELi64ELi4ES3_EELb0ELb0ELb0ELb0ELb0ELb1ELb1ELb1EEEvNS_16Flash_fwd_paramsE:
	.zero		1360


//--------------------- .nv.constant0._ZN5flash24flash_fwd_splitkv_kernelI23Flash_fwd_kernel_traitsILi128ELi64ELi64ELi4ELb0ELb0EN7cutlass6half_tE19Flash_kernel_traitsILi128ELi64ELi64ELi4ES3_EELb0ELb1ELb0ELb0ELb0ELb0ELb0ELb0EEEvNS_16Flash_fwd_paramsE --------------------------
	.section	.nv.constant0._ZN5flash24flash_fwd_splitkv_kernelI23Flash_fwd_kernel_traitsILi128ELi64ELi64ELi4ELb0ELb0EN7cutlass6half_tE19Flash_kernel_traitsILi128ELi64ELi64ELi4ES3_EELb0ELb1ELb0ELb0ELb0ELb0ELb0ELb0EEEvNS_16Flash_fwd_paramsE,"a",@progbits
	.sectionflags	@""
	.align	4
.nv.constant0._ZN5flash24flash_fwd_splitkv_kernelI23Flash_fwd_kernel_traitsILi128ELi64ELi64ELi4ELb0ELb0EN7cutlass6half_tE19Flash_kernel_traitsILi128ELi64ELi64ELi4ES3_EELb0ELb1ELb0ELb0ELb0ELb0ELb0ELb0EEEvNS_16Flash_fwd_paramsE:
	.zero		1360


//--------------------- .nv.constant0._ZN5flash24flash_fwd_splitkv_kernelI23Flash_fwd_kernel_traitsILi128ELi64ELi64ELi4ELb0ELb0EN7cutlass6half_tE19Flash_kernel_traitsILi128ELi64ELi64ELi4ES3_EELb0ELb1ELb0ELb0ELb0ELb1ELb0ELb0EEEvNS_16Flash_fwd_paramsE --------------------------
	.section	.nv.constant0._ZN5flash24flash_fwd_splitkv_kernelI23Flash_fwd_kernel_traitsILi128ELi64ELi64ELi4ELb0ELb0EN7cutlass6half_tE19Flash_kernel_traitsILi128ELi64ELi64ELi4ES3_EELb0ELb1ELb0ELb0ELb0ELb1ELb0ELb0EEEvNS_16Flash_fwd_paramsE,"a",@progbits
	.sectionflags	@""
	.align	4
.nv.constant0._ZN5flash24flash_fwd_splitkv_kernelI23Flash_fwd_kernel_traitsILi128ELi64ELi64ELi4ELb0ELb0EN7cutlass6half_tE19Flash_kernel_traitsILi128ELi64ELi64ELi4ES3_EELb0ELb1ELb0ELb0ELb0ELb1ELb0ELb0EEEvNS_16Flash_fwd_paramsE:
	.zero		1360


//--------------------- .nv.constant0._ZN5flash24flash_fwd_splitkv_kernelI23Flash_fwd_kernel_traitsILi128ELi64ELi64ELi4ELb0ELb0EN7cutlass6half_tE19Flash_kernel_traitsILi128ELi64ELi64ELi4ES3_EELb0ELb1ELb0ELb0ELb0ELb0ELb0ELb1EEEvNS_16Flash_fwd_paramsE --------------------------
	.section	.nv.constant0._ZN5flash24flash_fwd_splitkv_kernelI23Flash_fwd_kernel_traitsILi128ELi64ELi64ELi4ELb0ELb0EN7cutlass6half_tE19Flash_kernel_traitsILi128ELi64ELi64ELi4ES3_EELb0ELb1ELb0ELb0ELb0ELb0ELb0ELb1EEEvNS_16Flash_fwd_paramsE,"a",@progbits
	.sectionflags	@""
	.align	4
.nv.constant0._ZN5flash24flash_fwd_splitkv_kernelI23Flash_fwd_kernel_traitsILi128ELi64ELi64ELi4ELb0ELb0EN7cutlass6half_tE19Flash_kernel_traitsILi128ELi64ELi64ELi4ES3_EELb0ELb1ELb0ELb0ELb0ELb0ELb0ELb1EEEvNS_16Flash_fwd_paramsE:
	.zero		1360


//--------------------- .nv.constant0._ZN5flash24flash_fwd_splitkv_kernelI23Flash_fwd_kernel_traitsILi128ELi64ELi64ELi4ELb0ELb0EN7cutlass6half_tE19Flash_kernel_traitsILi128ELi64ELi64ELi4ES3_EELb0ELb1ELb0ELb0ELb0ELb1ELb0ELb1EEEvNS_16Flash_fwd_paramsE --------------------------
	.section	.nv.constant0._ZN5flash24flash_fwd_splitkv_kernelI23Flash_fwd_kernel_traitsILi128ELi64ELi64ELi4ELb0ELb0EN7cutlass6half_tE19Flash_kernel_traitsILi128ELi64ELi64ELi4ES3_EELb0ELb1ELb0ELb0ELb0ELb1ELb0ELb1EEEvNS_16Flash_fwd_paramsE,"a",@progbits
	.sectionflags	@""
	.align	4
.nv.constant0._ZN5flash24flash_fwd_splitkv_kernelI23Flash_fwd_kernel_traitsILi128ELi64ELi64ELi4ELb0ELb0EN7cutlass6half_tE19Flash_kernel_traitsILi128ELi64ELi64ELi4ES3_EELb0ELb1ELb0ELb0ELb0ELb1ELb0ELb1EEEvNS_16Flash_fwd_paramsE:
	.zero		1360


//--------------------- .nv.constant0._ZN5flash24flash_fwd_splitkv_kernelI23Flash_fwd_kernel_traitsILi128ELi64ELi64ELi4ELb0ELb0EN7cutlass6half_tE19Flash_kernel_traitsILi128ELi64ELi64ELi4ES3_EELb0ELb1ELb0ELb0ELb0ELb0ELb1ELb0EEEvNS_16Flash_fwd_paramsE --------------------------
	.section	.nv.constant0._ZN5flash24flash_fwd_splitkv_kernelI23Flash_fwd_kernel_traitsILi128ELi64ELi64ELi4ELb0ELb0EN7cutlass6half_tE19Flash_kernel_traitsILi128ELi64ELi64ELi4ES3_EELb0ELb1ELb0ELb0ELb0ELb0ELb1ELb0EEEvNS_16Flash_fwd_paramsE,"a",@progbits
	.sectionflags	@""
	.align	4
.nv.constant0._ZN5flash24flash_fwd_splitkv_kernelI23Flash_fwd_kernel_traitsILi128ELi64ELi64ELi4ELb0ELb0EN7cutlass6half_tE19Flash_kernel_traitsILi128ELi64ELi64ELi4ES3_EELb0ELb1ELb0ELb0ELb0ELb0ELb1ELb0EEEvNS_16Flash_fwd_paramsE:
	.zero		1360


//--------------------- .nv.constant0._ZN5flash24flash_fwd_splitkv_kernelI23Flash_fwd_kernel_traitsILi128ELi64ELi64ELi4ELb0ELb0EN7cutlass6half_tE19Flash_kernel_traitsILi128ELi64ELi64ELi4ES3_EELb0ELb1ELb0ELb0ELb0ELb1ELb1ELb0EEEvNS_16Flash_fwd_paramsE --------------------------
	.section	.nv.constant0._ZN5flash24flash_fwd_splitkv_kernelI23Flash_fwd_kernel_traitsILi128ELi64ELi64ELi4ELb0ELb0EN7cutlass6half_tE19Flash_kernel_traitsILi128ELi64ELi64ELi4ES3_EELb0ELb1ELb0ELb0ELb0ELb1ELb1ELb0EEEvNS_16Flash_fwd_paramsE,"a",@progbits
	.sectionflags	@""
	.align	4
.nv.constant0._ZN5flash24flash_fwd_splitkv_kernelI23Flash_fwd_kernel_traitsILi128ELi64ELi64ELi4ELb0ELb0EN7cutlass6half_tE19Flash_kernel_traitsILi128ELi64ELi64ELi4ES3_EELb0ELb1ELb0ELb0ELb0ELb1ELb1ELb0EEEvNS_16Flash_fwd_paramsE:
	.zero		1360


//--------------------- .nv.constant0._ZN5flash24flash_fwd_splitkv_kernelI23Flash_fwd_kernel_traitsILi128ELi64ELi64ELi4ELb0ELb0EN7cutlass6half_tE19Flash_kernel_traitsILi128ELi64ELi64ELi4ES3_EELb0ELb1ELb0ELb0ELb0ELb0ELb1ELb1EEEvNS_16Flash_fwd_paramsE --------------------------
	.section	.nv.constant0._ZN5flash24flash_fwd_splitkv_kernelI23Flash_fwd_kernel_traitsILi128ELi64ELi64ELi4ELb0ELb0EN7cutlass6half_tE19Flash_kernel_traitsILi128ELi64ELi64ELi4ES3_EELb0ELb1ELb0ELb0ELb0ELb0ELb1ELb1EEEvNS_16Flash_fwd_paramsE,"a",@progbits
	.sectionflags	@""
	.align	4
.nv.constant0._ZN5flash24flash_fwd_splitkv_kernelI23Flash_fwd_kernel_traitsILi128ELi64ELi64ELi4ELb0ELb0EN7cutlass6half_tE19Flash_kernel_traitsILi128ELi64ELi64ELi4ES3_EELb0ELb1ELb0ELb0ELb0ELb0ELb1ELb1EEEvNS_16Flash_fwd_paramsE:
	.zero		1360


//--------------------- .nv.constant0._ZN5flash24flash_fwd_splitkv_kernelI23Flash_fwd_kernel_traitsILi128ELi64ELi64ELi4ELb0ELb0EN7cutlass6half_tE19Flash_kernel_traitsILi128ELi64ELi64ELi4ES3_EELb0ELb1ELb0ELb0ELb0ELb1ELb1ELb1EEEvNS_16Flash_fwd_paramsE --------------------------
	.section	.nv.constant0._ZN5flash24flash_fwd_splitkv_kernelI23Flash_fwd_kernel_traitsILi128ELi64ELi64ELi4ELb0ELb0EN7cutlass6half_tE19Flash_kernel_traitsILi128ELi64ELi64ELi4ES3_EELb0ELb1ELb0ELb0ELb0ELb1ELb1ELb1EEEvNS_16Flash_fwd_paramsE,"a",@progbits
	.sectionflags	@""
	.align	4
.nv.constant0._ZN5flash24flash_fwd_splitkv_kernelI23Flash_fwd_kernel_traitsILi128ELi64ELi64ELi4ELb0ELb0EN7cutlass6half_tE19Flash_kernel_traitsILi128ELi64ELi64ELi4ES3_EELb0ELb1ELb0ELb0ELb0ELb1ELb1ELb1EEEvNS_16Flash_fwd_paramsE:
	.zero		1360


//--------------------- .nv.constant0._ZN5flash24flash_fwd_splitkv_kernelI23Flash_fwd_kernel_traitsILi128ELi64ELi64ELi4ELb0ELb0EN7cutlass6half_tE19Flash_kernel_traitsILi128ELi64ELi64ELi4ES3_EELb0ELb0ELb0ELb1ELb1ELb0ELb0ELb0EEEvNS_16Flash_fwd_paramsE --------------------------
	.section	.nv.constant0._ZN5flash24flash_fwd_splitkv_kernelI23Flash_fwd_kernel_traitsILi128ELi64ELi64ELi4ELb0ELb0EN7cutlass6half_tE19Flash_kernel_traitsILi128ELi64ELi64ELi4ES3_EELb0ELb0ELb0ELb1ELb1ELb0ELb0ELb0EEEvNS_16Flash_fwd_paramsE,"a",@progbits
	.sectionflags	@""
	.align	4
.nv.constant0._ZN5flash24flash_fwd_splitkv_kernelI23Flash_fwd_kernel_traitsILi128ELi64ELi64ELi4ELb0ELb0EN7cutlass6half_tE19Flash_kernel_traitsILi128ELi64ELi64ELi4ES3_EELb0ELb0ELb0ELb1ELb1ELb0ELb0ELb0EEEvNS_16Flash_fwd_paramsE:
	.zero		1360


//--------------------- .nv.constant0._ZN5flash24flash_fwd_splitkv_kernelI23Flash_fwd_kernel_traitsILi128ELi64ELi64ELi4ELb0ELb0EN7cutlass6half_tE19Flash_kernel_traitsILi128ELi64ELi64ELi4ES3_EELb0ELb0ELb0ELb1ELb1ELb1ELb0ELb0EEEvNS_16Flash_fwd_paramsE --------------------------
	.section	.nv.constant0._ZN5flash24flash_fwd_splitkv_kernelI23Flash_fwd_kernel_traitsILi128ELi64ELi64ELi4ELb0ELb0EN7cutlass6half_tE19Flash_kernel_traitsILi128ELi64ELi64ELi4ES3_EELb0ELb0ELb0ELb1ELb1ELb1ELb0ELb0EEEvNS_16Flash_fwd_paramsE,"a",@progbits
	.sectionflags	@""
	.align	4
.nv.constant0._ZN5flash24flash_fwd_splitkv_kernelI23Flash_fwd_kernel_traitsILi128ELi64ELi64ELi4ELb0ELb0EN7cutlass6half_tE19Flash_kernel_traitsILi128ELi64ELi64ELi4ES3_EELb0ELb0ELb0ELb1ELb1ELb1ELb0ELb0EEEvNS_16Flash_fwd_paramsE:
	.zero		1360


//--------------------- .nv.constant0._ZN5flash24flash_fwd_splitkv_kernelI23Flash_fwd_kernel_traitsILi128ELi64ELi64ELi4ELb0ELb0EN7cutlass6half_tE19Flash_kernel_traitsILi128ELi64ELi64ELi4ES3_EELb0ELb0ELb1ELb0ELb0ELb0ELb0ELb0EEEvNS_16Flash_fwd_paramsE --------------------------
	.section	.nv.constant0._ZN5flash24flash_fwd_splitkv_kernelI23Flash_fwd_kernel_traitsILi128ELi64ELi64ELi4ELb0ELb0EN7cutlass6half_tE19Flash_kernel_traitsILi128ELi64ELi64ELi4ES3_EELb0ELb0ELb1ELb0ELb0ELb0ELb0ELb0EEEvNS_16Flash_fwd_paramsE,"a",@progbits
	.sectionflags	@""
	.align	4
.nv.constant0._ZN5flash24flash_fwd_splitkv_kernelI23Flash_fwd_kernel_traitsILi128ELi64ELi64ELi4ELb0ELb0EN7cutlass6half_tE19Flash_kernel_traitsILi128ELi64ELi64ELi4ES3_EELb0ELb0ELb1ELb0ELb0ELb0ELb0ELb0EEEvNS_16Flash_fwd_paramsE:
	.zero		1360


//--------------------- .nv.constant0._ZN5flash24flash_fwd_splitkv_kernelI23Flash_fwd_kernel_traitsILi128ELi64ELi64ELi4ELb0ELb0EN7cutlass6half_tE19Flash_kernel_traitsILi128ELi64ELi64ELi4ES3_EELb0ELb0ELb1ELb0ELb0ELb1ELb0ELb0EEEvNS_16Flash_fwd_paramsE --------------------------
	.section	.nv.constant0._ZN5flash24flash_fwd_splitkv_kernelI23Flash_fwd_kernel_traitsILi128ELi64ELi64ELi4ELb0ELb0EN7cutlass6half_tE19Flash_kernel_traitsILi128ELi64ELi64ELi4ES3_EELb0ELb0ELb1ELb0ELb0ELb1ELb0ELb0EEEvNS_16Flash_fwd_paramsE,"a",@progbits
	.sectionflags	@""
	.align	4
.nv.constant0._ZN5flash24flash_fwd_splitkv_kernelI23Flash_fwd_kernel_traitsILi128ELi64ELi64ELi4ELb0ELb0EN7cutlass6half_tE19Flash_kernel_traitsILi128ELi64ELi64ELi4ES3_EELb0ELb0ELb1ELb0ELb0ELb1ELb0ELb0EEEvNS_16Flash_fwd_paramsE:
	.zero		1360


//--------------------- .nv.constant0._ZN5flash24flash_fwd_splitkv_kernelI23Flash_fwd_kernel_traitsILi128ELi64ELi64ELi4ELb0ELb0EN7cutlass6half_tE19Flash_kernel_traitsILi128ELi64ELi64ELi4ES3_EELb0ELb0ELb0ELb0ELb1ELb0ELb0ELb1EEEvNS_16Flash_fwd_paramsE --------------------------
	.section	.nv.constant0._ZN5flash24flash_fwd_splitkv_kernelI23Flash_fwd_kernel_traitsILi128ELi64ELi64ELi4ELb0ELb0EN7cutlass6half_tE19Flash_kernel_traitsILi128ELi64ELi64ELi4ES3_EELb0ELb0ELb0ELb0ELb1ELb0ELb0ELb1EEEvNS_16Flash_fwd_paramsE,"a",@progbits
	.sectionflags	@""
	.align	4
.nv.constant0._ZN5flash24flash_fwd_splitkv_kernelI23Flash_fwd_kernel_traitsILi128ELi64ELi64ELi4ELb0ELb0EN7cutlass6half_tE19Flash_kernel_traitsILi128ELi64ELi64ELi4ES3_EELb0ELb0ELb0ELb0ELb1ELb0ELb0ELb1EEEvNS_16Flash_fwd_paramsE:
	.zero		1360


//--------------------- .nv.constant0._ZN5flash24flash_fwd_splitkv_kernelI23Flash_fwd_kernel_traitsILi128ELi64ELi64ELi4ELb0ELb0EN7cutlass6half_tE19Flash_kernel_traitsILi128ELi64ELi64ELi4ES3_EELb0ELb0ELb0ELb0ELb1ELb1ELb0ELb1EEEvNS_16Flash_fwd_paramsE --------------------------
	.section	.nv.constant0._ZN5flash24flash_fwd_splitkv_kernelI23Flash_fwd_kernel_traitsILi128ELi64ELi64ELi4ELb0ELb0EN7cutlass6half_tE19Flash_kernel_traitsILi128ELi64ELi64ELi4ES3_EELb0ELb0ELb0ELb0ELb1ELb1ELb0ELb1EEEvNS_16Flash_fwd_paramsE,"a",@progbits
	.sectionflags	@""
	.align	4
.nv.constant0._ZN5flash24flash_fwd_splitkv_kernelI23Flash_fwd_kernel_traitsILi128ELi64ELi64ELi4ELb0ELb0EN7cutlass6half_tE19Flash_kernel_traitsILi128ELi64ELi64ELi4ES3_EELb0ELb0ELb0ELb0ELb1ELb1ELb0ELb1EEEvNS_16Flash_fwd_paramsE:
	.zero		1360


//--------------------- .nv.constant0._ZN5flash24flash_fwd_splitkv_kernelI23Flash_fwd_kernel_traitsILi128ELi64ELi64ELi4ELb0ELb0EN7cutlass6half_tE19Flash_kernel_traitsILi128ELi64ELi64ELi4ES3_EELb0ELb0ELb1ELb0ELb0ELb0ELb0ELb1EEEvNS_16Flash_fwd_paramsE --------------------------
	.section	.nv.constant0._ZN5flash24flash_fwd_splitkv_kernelI23Flash_fwd_kernel_traitsILi128ELi64ELi64ELi4ELb0ELb0EN7cutlass6half_tE19Flash_kernel_traitsILi128ELi64ELi64ELi4ES3_EELb0ELb0ELb1ELb0ELb0ELb0ELb0ELb1EEEvNS_16Flash_fwd_paramsE,"a",@progbits
	.sectionflags	@""
	.align	4
.nv.constant0._ZN5flash24flash_fwd_splitkv_kernelI23Flash_fwd_kernel_traitsILi128ELi64ELi64ELi4ELb0ELb0EN7cutlass6half_tE19Flash_kernel_traitsILi128ELi64ELi64ELi4ES3_EELb0ELb0ELb1ELb0ELb0ELb0ELb0ELb1EEEvNS_16Flash_fwd_paramsE:
	.zero		1360


//--------------------- .nv.constant0._ZN5flash24flash_fwd_splitkv_kernelI23Flash_fwd_kernel_traitsILi128ELi64ELi64ELi4ELb0ELb0EN7cutlass6half_tE19Flash_kernel_traitsILi128ELi64ELi64ELi4ES3_EELb0ELb0ELb1ELb0ELb0ELb1ELb0ELb1EEEvNS_16Flash_fwd_paramsE --------------------------
	.section	.nv.constant0._ZN5flash24flash_fwd_splitkv_kernelI23Flash_fwd_kernel_traitsILi128ELi64ELi64ELi4ELb0ELb0EN7cutlass6half_tE19Flash_kernel_traitsILi128ELi64ELi64ELi4ES3_EELb0ELb0ELb1ELb0ELb0ELb1ELb0ELb1EEEvNS_16Flash_fwd_paramsE,"a",@progbits
	.sectionflags	@""
	.align	4
.nv.constant0._ZN5flash24flash_fwd_splitkv_kernelI23Flash_fwd_kernel_traitsILi128ELi64ELi64ELi4ELb0ELb0EN7cutlass6half_tE19Flash_kernel_traitsILi128ELi64ELi64ELi4ES3_EELb0ELb0ELb1ELb0ELb0ELb1ELb0ELb1EEEvNS_16Flash_fwd_paramsE:
	.zero		1360


//--------------------- .nv.constant0._ZN5flash24flash_fwd_splitkv_kernelI23Flash_fwd_kernel_traitsILi128ELi64ELi64ELi4ELb0ELb0EN7cutlass6half_tE19Flash_kernel_traitsILi128ELi64ELi64ELi4ES3_EELb0ELb0ELb0ELb1ELb1ELb0ELb1ELb0EEEvNS_16Flash_fwd_paramsE --------------------------
	.section	.nv.constant0._ZN5flash24flash_fwd_splitkv_kernelI23Flash_fwd_kernel_traitsILi128ELi64ELi64ELi4ELb0ELb0EN7cutlass6half_tE19Flash_kernel_traitsILi128ELi64ELi64ELi4ES3_EELb0ELb0ELb0ELb1ELb1ELb0ELb1ELb0EEEvNS_16Flash_fwd_paramsE,"a",@progbits
	.sectionflags	@""
	.align	4
.nv.constant0._ZN5flash24flash_fwd_splitkv_kernelI23Flash_fwd_kernel_traitsILi128ELi64ELi64ELi4ELb0ELb0EN7cutlass6half_tE19Flash_kernel_traitsILi128ELi64ELi64ELi4ES3_EELb0ELb0ELb0ELb1ELb1ELb0ELb1ELb0EEEvNS_16Flash_fwd_paramsE:
	.zero		1360


//--------------------- .nv.constant0._ZN5flash24flash_fwd_splitkv_kernelI23Flash_fwd_kernel_traitsILi128ELi64ELi64ELi4ELb0ELb0EN7cutlass6half_tE19Flash_kernel_traitsILi128ELi64ELi64ELi4ES3_EELb0ELb0ELb0ELb1ELb1ELb1ELb1ELb0EEEvNS_16Flash_fwd_paramsE --------------------------
	.section	.nv.constant0._ZN5flash24flash_fwd_splitkv_kernelI23Flash_fwd_kernel_traitsILi128ELi64ELi64ELi4ELb0ELb0EN7cutlass6half_tE19Flash_kernel_traitsILi128ELi64ELi64ELi4ES3_EELb0ELb0ELb0ELb1ELb1ELb1ELb1ELb0EEEvNS_16Flash_fwd_paramsE,"a",@progbits
	.sectionflags	@""
	.align	4
.nv.constant0._ZN5flash24flash_fwd_splitkv_kernelI23Flash_fwd_kernel_traitsILi128ELi64ELi64ELi4ELb0ELb0EN7cutlass6half_tE19Flash_kernel_traitsILi128ELi64ELi64ELi4ES3_EELb0ELb0ELb0ELb1ELb1ELb1ELb1ELb0EEEvNS_16Flash_fwd_paramsE:
	.zero		1360


//--------------------- .nv.constant0._ZN5flash24flash_fwd_splitkv_kernelI23Flash_fwd_kernel_traitsILi128ELi64ELi64ELi4ELb0ELb0EN7cutlass6half_tE19Flash_kernel_traitsILi128ELi64ELi64ELi4ES3_EELb0ELb0ELb1ELb0ELb0ELb0ELb1ELb0EEEvNS_16Flash_fwd_paramsE --------------------------
	.section	.nv.constant0._ZN5flash24flash_fwd_splitkv_kernelI23Flash_fwd_kernel_traitsILi128ELi64ELi64ELi4ELb0ELb0EN7cutlass6half_tE19Flash_kernel_traitsILi128ELi64ELi64ELi4ES3_EELb0ELb0ELb1ELb0ELb0ELb0ELb1ELb0EEEvNS_16Flash_fwd_paramsE,"a",@progbits
	.sectionflags	@""
	.align	4
.nv.constant0._ZN5flash24flash_fwd_splitkv_kernelI23Flash_fwd_kernel_traitsILi128ELi64ELi64ELi4ELb0ELb0EN7cutlass6half_tE19Flash_kernel_traitsILi128ELi64ELi64ELi4ES3_EELb0ELb0ELb1ELb0ELb0ELb0ELb1ELb0EEEvNS_16Flash_fwd_paramsE:
	.zero		1360


//--------------------- .nv.constant0._ZN5flash24flash_fwd_splitkv_kernelI23Flash_fwd_kernel_traitsILi128ELi64ELi64ELi4ELb0ELb0EN7cutlass6half_tE19Flash_kernel_traitsILi128ELi64ELi64ELi4ES3_EELb0ELb0ELb1ELb0ELb0ELb1ELb1ELb0EEEvNS_16Flash_fwd_paramsE --------------------------
	.section	.nv.constant0._ZN5flash24flash_fwd_splitkv_kernelI23Flash_fwd_kernel_traitsILi128ELi64ELi64ELi4ELb0ELb0EN7cutlass6half_tE19Flash_kernel_traitsILi128ELi64ELi64ELi4ES3_EELb0ELb0ELb1ELb0ELb0ELb1ELb1ELb0EEEvNS_16Flash_fwd_paramsE,"a",@progbits
	.sectionflags	@""
	.align	4
.nv.constant0._ZN5flash24flash_fwd_splitkv_kernelI23Flash_fwd_kernel_traitsILi128ELi64ELi64ELi4ELb0ELb0EN7cutlass6half_tE19Flash_kernel_traitsILi128ELi64ELi64ELi4ES3_EELb0ELb0ELb1ELb0ELb0ELb1ELb1ELb0EEEvNS_16Flash_fwd_paramsE:
	.zero		1360


//--------------------- .nv.constant0._ZN5flash24flash_fwd_splitkv_kernelI23Flash_fwd_kernel_traitsILi128ELi64ELi64ELi4ELb0ELb0EN7cutlass6half_tE19Flash_kernel_traitsILi128ELi64ELi64ELi4ES3_EELb0ELb0ELb0ELb0ELb1ELb0ELb1ELb1EEEvNS_16Flash_fwd_paramsE --------------------------
	.section	.nv.constant0._ZN5flash24flash_fwd_splitkv_kernelI23Flash_fwd_kernel_traitsILi128ELi64ELi64ELi4ELb0ELb0EN7cutlass6half_tE19Flash_kernel_traitsILi128ELi64ELi64ELi4ES3_EELb0ELb0ELb0ELb0ELb1ELb0ELb1ELb1EEEvNS_16Flash_fwd_paramsE,"a",@progbits
	.sectionflags	@""
	.align	4
.nv.constant0._ZN5flash24flash_fwd_splitkv_kernelI23Flash_fwd_kernel_traitsILi128ELi64ELi64ELi4ELb0ELb0EN7cutlass6half_tE19Flash_kernel_traitsILi128ELi64ELi64ELi4ES3_EELb0ELb0ELb0ELb0ELb1ELb0ELb1ELb1EEEvNS_16Flash_fwd_paramsE:
	.zero		1360


//--------------------- .nv.constant0._ZN5flash24flash_fwd_splitkv_kernelI23Flash_fwd_kernel_traitsILi128ELi64ELi64ELi4ELb0ELb0EN7cutlass6half_tE19Flash_kernel_traitsILi128ELi64ELi64ELi4ES3_EELb0ELb0ELb0ELb0ELb1ELb1ELb1ELb1EEEvNS_16Flash_fwd_paramsE --------------------------
	.section	.nv.constant0._ZN5flash24flash_fwd_splitkv_kernelI23Flash_fwd_kernel_traitsILi128ELi64ELi64ELi4ELb0ELb0EN7cutlass6half_tE19Flash_kernel_traitsILi128ELi64ELi64ELi4ES3_EELb0ELb0ELb0ELb0ELb1ELb1ELb1ELb1EEEvNS_16Flash_fwd_paramsE,"a",@progbits
	.sectionflags	@""
	.align	4
.nv.constant0._ZN5flash24flash_fwd_splitkv_kernelI23Flash_fwd_kernel_traitsILi128ELi64ELi64ELi4ELb0ELb0EN7cutlass6half_tE19Flash_kernel_traitsILi128ELi64ELi64ELi4ES3_EELb0ELb0ELb0ELb0ELb1ELb1ELb1ELb1EEEvNS_16Flash_fwd_paramsE:
	.zero		1360


//--------------------- .nv.constant0._ZN5flash24flash_fwd_splitkv_kernelI23Flash_fwd_kernel_traitsILi128ELi64ELi64ELi4ELb0ELb0EN7cutlass6half_tE19Flash_kernel_traitsILi128ELi64ELi64ELi4ES3_EELb0ELb0ELb1ELb0ELb0ELb0ELb1ELb1EEEvNS_16Flash_fwd_paramsE --------------------------
	.section	.nv.constant0._ZN5flash24flash_fwd_splitkv_kernelI23Flash_fwd_kernel_traitsILi128ELi64ELi64ELi4ELb0ELb0EN7cutlass6half_tE19Flash_kernel_traitsILi128ELi64ELi64ELi4ES3_EELb0ELb0ELb1ELb0ELb0ELb0ELb1ELb1EEEvNS_16Flash_fwd_paramsE,"a",@progbits
	.sectionflags	@""
	.align	4
.nv.constant0._ZN5flash24flash_fwd_splitkv_kernelI23Flash_fwd_kernel_traitsILi128ELi64ELi64ELi4ELb0ELb0EN7cutlass6half_tE19Flash_kernel_traitsILi128ELi64ELi64ELi4ES3_EELb0ELb0ELb1ELb0ELb0ELb0ELb1ELb1EEEvNS_16Flash_fwd_paramsE:
	.zero		1360


//--------------------- .nv.constant0._ZN5flash24flash_fwd_splitkv_kernelI23Flash_fwd_kernel_traitsILi128ELi64ELi64ELi4ELb0ELb0EN7cutlass6half_tE19Flash_kernel_traitsILi128ELi64ELi64ELi4ES3_EELb0ELb0ELb1ELb0ELb0ELb1ELb1ELb1EEEvNS_16Flash_fwd_paramsE --------------------------
	.section	.nv.constant0._ZN5flash24flash_fwd_splitkv_kernelI23Flash_fwd_kernel_traitsILi128ELi64ELi64ELi4ELb0ELb0EN7cutlass6half_tE19Flash_kernel_traitsILi128ELi64ELi64ELi4ES3_EELb0ELb0ELb1ELb0ELb0ELb1ELb1ELb1EEEvNS_16Flash_fwd_paramsE,"a",@progbits
	.sectionflags	@""
	.align	4
.nv.constant0._ZN5flash24flash_fwd_splitkv_kernelI23Flash_fwd_kernel_traitsILi128ELi64ELi64ELi4ELb0ELb0EN7cutlass6half_tE19Flash_kernel_traitsILi128ELi64ELi64ELi4ES3_EELb0ELb0ELb1ELb0ELb0ELb1ELb1ELb1EEEvNS_16Flash_fwd_paramsE:
	.zero		1360


//--------------------- .nv.constant0._ZN5flash24flash_fwd_splitkv_kernelI23Flash_fwd_kernel_traitsILi128ELi64ELi64ELi4ELb0ELb0EN7cutlass6half_tE19Flash_kernel_traitsILi128ELi64ELi64ELi4ES3_EELb0ELb1ELb0ELb0ELb1ELb0ELb0ELb0EEEvNS_16Flash_fwd_paramsE --------------------------
	.section	.nv.constant0._ZN5flash24flash_fwd_splitkv_kernelI23Flash_fwd_kernel_traitsILi128ELi64ELi64ELi4ELb0ELb0EN7cutlass6half_tE19Flash_kernel_traitsILi128ELi64ELi64ELi4ES3_EELb0ELb1ELb0ELb0ELb1ELb0ELb0ELb0EEEvNS_16Flash_fwd_paramsE,"a",@progbits
	.sectionflags	@""
	.align	4
.nv.constant0._ZN5flash24flash_fwd_splitkv_kernelI23Flash_fwd_kernel_traitsILi128ELi64ELi64ELi4ELb0ELb0EN7cutlass6half_tE19Flash_kernel_traitsILi128ELi64ELi64ELi4ES3_EELb0ELb1ELb0ELb0ELb1ELb0ELb0ELb0EEEvNS_16Flash_fwd_paramsE:
	.zero		1360


//--------------------- .nv.constant0._ZN5flash24flash_fwd_splitkv_kernelI23Flash_fwd_kernel_traitsILi128ELi64ELi64ELi4ELb0ELb0EN7cutlass6half_tE19Flash_kernel_traitsILi128ELi64ELi64ELi4ES3_EELb0ELb1ELb0ELb0ELb1ELb1ELb0ELb0EEEvNS_16Flash_fwd_paramsE --------------------------
	.section	.nv.constant0._ZN5flash24flash_fwd_splitkv_kernelI23Flash_fwd_kernel_traitsILi128ELi64ELi64ELi4ELb0ELb0EN7cutlass6half_tE19Flash_kernel_traitsILi128ELi64ELi64ELi4ES3_EELb0ELb1ELb0ELb0ELb1ELb1ELb0ELb0EEEvNS_16Flash_fwd_paramsE,"a",@progbits
	.sectionflags	@""
	.align	4
.nv.constant0._ZN5flash24flash_fwd_splitkv_kernelI23Flash_fwd_kernel_traitsILi128ELi64ELi64ELi4ELb0ELb0EN7cutlass6half_tE19Flash_kernel_traitsILi128ELi64ELi64ELi4ES3_EELb0ELb1ELb0ELb0ELb1ELb1ELb0ELb0EEEvNS_16Flash_fwd_paramsE:
	.zero		1360


//--------------------- .nv.constant0._ZN5flash24flash_fwd_splitkv_kernelI23Flash_fwd_kernel_traitsILi128ELi64ELi64ELi4ELb0ELb0EN7cutlass6half_tE19Flash_kernel_traitsILi128ELi64ELi64ELi4ES3_EELb0ELb1ELb1ELb0ELb0ELb0ELb0ELb0EEEvNS_16Flash_fwd_paramsE --------------------------
	.section	.nv.constant0._ZN5flash24flash_fwd_splitkv_kernelI23Flash_fwd_kernel_traitsILi128ELi64ELi64ELi4ELb0ELb0EN7cutlass6half_tE19Flash_kernel_traitsILi128ELi64ELi64ELi4ES3_EELb0ELb1ELb1ELb0ELb0ELb0ELb0ELb0EEEvNS_16Flash_fwd_paramsE,"a",@progbits
	.sectionflags	@""
	.align	4
.nv.constant0._ZN5flash24flash_fwd_splitkv_kernelI23Flash_fwd_kernel_traitsILi128ELi64ELi64ELi4ELb0ELb0EN7cutlass6half_tE19Flash_kernel_traitsILi128ELi64ELi64ELi4ES3_EELb0ELb1ELb1ELb0ELb0ELb0ELb0ELb0EEEvNS_16Flash_fwd_paramsE:
	.zero		1360


//--------------------- .nv.constant0._ZN5flash24flash_fwd_splitkv_kernelI23Flash_fwd_kernel_traitsILi128ELi64ELi64ELi4ELb0ELb0EN7cutlass6half_tE19Flash_kernel_traitsILi128ELi64ELi64ELi4ES3_EELb0ELb1ELb1ELb0ELb0ELb1ELb0ELb0EEEvNS_16Flash_fwd_paramsE --------------------------
	.section	.nv.constant0._ZN5flash24flash_fwd_splitkv_kernelI23Flash_fwd_kernel_traitsILi128ELi64ELi64ELi4ELb0ELb0EN7cutlass6half_tE19Flash_kernel_traitsILi128ELi64ELi64ELi4ES3_EELb0ELb1ELb1ELb0ELb0ELb1ELb0ELb0EEEvNS_16Flash_fwd_paramsE,"a",@progbits
	.sectionflags	@""
	.align	4
.nv.constant0._ZN5flash24flash_fwd_splitkv_kernelI23Flash_fwd_kernel_traitsILi128ELi64ELi64ELi4ELb0ELb0EN7cutlass6half_tE19Flash_kernel_traitsILi128ELi64ELi64ELi4ES3_EELb0ELb1ELb1ELb0ELb0ELb1ELb0ELb0EEEvNS_16Flash_fwd_paramsE:
	.zero		1360


//--------------------- .nv.constant0._ZN5flash24flash_fwd_splitkv_kernelI23Flash_fwd_kernel_traitsILi128ELi64ELi64ELi4ELb0ELb0EN7cutlass6half_tE19Flash_kernel_traitsILi128ELi64ELi64ELi4ES3_EELb0ELb1ELb0ELb0ELb1ELb0ELb0ELb1EEEvNS_16Flash_fwd_paramsE --------------------------
	.section	.nv.constant0._ZN5flash24flash_fwd_splitkv_kernelI23Flash_fwd_kernel_traitsILi128ELi64ELi64ELi4ELb0ELb0EN7cutlass6half_tE19Flash_kernel_traitsILi128ELi64ELi64ELi4ES3_EELb0ELb1ELb0ELb0ELb1ELb0ELb0ELb1EEEvNS_16Flash_fwd_paramsE,"a",@progbits
	.sectionflags	@""
	.align	4
.nv.constant0._ZN5flash24flash_fwd_splitkv_kernelI23Flash_fwd_kernel_traitsILi128ELi64ELi64ELi4ELb0ELb0EN7cutlass6half_tE19Flash_kernel_traitsILi128ELi64ELi64ELi4ES3_EELb0ELb1ELb0ELb0ELb1ELb0ELb0ELb1EEEvNS_16Flash_fwd_paramsE:
	.zero		1360


//--------------------- .nv.constant0._ZN5flash24flash_fwd_splitkv_kernelI23Flash_fwd_kernel_traitsILi128ELi64ELi64ELi4ELb0ELb0EN7cutlass6half_tE19Flash_kernel_traitsILi128ELi64ELi64ELi4ES3_EELb0ELb1ELb0ELb0ELb1ELb1ELb0ELb1EEEvNS_16Flash_fwd_paramsE --------------------------
	.section	.nv.constant0._ZN5flash24flash_fwd_splitkv_kernelI23Flash_fwd_kernel_traitsILi128ELi64ELi64ELi4ELb0ELb0EN7cutlass6half_tE19Flash_kernel_traitsILi128ELi64ELi64ELi4ES3_EELb0ELb1ELb0ELb0ELb1ELb1ELb0ELb1EEEvNS_16Flash_fwd_paramsE,"a",@progbits
	.sectionflags	@""
	.align	4
.nv.constant0._ZN5flash24flash_fwd_splitkv_kernelI23Flash_fwd_kernel_traitsILi128ELi64ELi64ELi4ELb0ELb0EN7cutlass6half_tE19Flash_kernel_traitsILi128ELi64ELi64ELi4ES3_EELb0ELb1ELb0ELb0ELb1ELb1ELb0ELb1EEEvNS_16Flash_fwd_paramsE:
	.zero		1360


//--------------------- .nv.constant0._ZN5flash24flash_fwd_splitkv_kernelI23Flash_fwd_kernel_traitsILi128ELi64ELi64ELi4ELb0ELb0EN7cutlass6half_tE19Flash_kernel_traitsILi128ELi64ELi64ELi4ES3_EELb0ELb1ELb1ELb0ELb0ELb0ELb0ELb1EEEvNS_16Flash_fwd_paramsE --------------------------
	.section	.nv.constant0._ZN5flash24flash_fwd_splitkv_kernelI23Flash_fwd_kernel_traitsILi128ELi64ELi64ELi4ELb0ELb0EN7cutlass6half_tE19Flash_kernel_traitsILi128ELi64ELi64ELi4ES3_EELb0ELb1ELb1ELb0ELb0ELb0ELb0ELb1EEEvNS_16Flash_fwd_paramsE,"a",@progbits
	.sectionflags	@""
	.align	4
.nv.constant0._ZN5flash24flash_fwd_splitkv_kernelI23Flash_fwd_kernel_traitsILi128ELi64ELi64ELi4ELb0ELb0EN7cutlass6half_tE19Flash_kernel_traitsILi128ELi64ELi64ELi4ES3_EELb0ELb1ELb1ELb0ELb0ELb0ELb0ELb1EEEvNS_16Flash_fwd_paramsE:
	.zero		1360


//--------------------- .nv.constant0._ZN5flash24flash_fwd_splitkv_kernelI23Flash_fwd_kernel_traitsILi128ELi64ELi64ELi4ELb0ELb0EN7cutlass6half_tE19Flash_kernel_traitsILi128ELi64ELi64ELi4ES3_EELb0ELb1ELb1ELb0ELb0ELb1ELb0ELb1EEEvNS_16Flash_fwd_paramsE --------------------------
	.section	.nv.constant0._ZN5flash24flash_fwd_splitkv_kernelI23Flash_fwd_kernel_traitsILi128ELi64ELi64ELi4ELb0ELb0EN7cutlass6half_tE19Flash_kernel_traitsILi128ELi64ELi64ELi4ES3_EELb0ELb1ELb1ELb0ELb0ELb1ELb0ELb1EEEvNS_16Flash_fwd_paramsE,"a",@progbits
	.sectionflags	@""
	.align	4
.nv.constant0._ZN5flash24flash_fwd_splitkv_kernelI23Flash_fwd_kernel_traitsILi128ELi64ELi64ELi4ELb0ELb0EN7cutlass6half_tE19Flash_kernel_traitsILi128ELi64ELi64ELi4ES3_EELb0ELb1ELb1ELb0ELb0ELb1ELb0ELb1EEEvNS_16Flash_fwd_paramsE:
	.zero		1360


//--------------------- .nv.constant0._ZN5flash24flash_fwd_splitkv_kernelI23Flash_fwd_kernel_traitsILi128ELi64ELi64ELi4ELb0ELb0EN7cutlass6half_tE19Flash_kernel_traitsILi128ELi64ELi64ELi4ES3_EELb0ELb1ELb0ELb0ELb1ELb0ELb1ELb0EEEvNS_16Flash_fwd_paramsE --------------------------
	.section	.nv.constant0._ZN5flash24flash_fwd_splitkv_kernelI23Flash_fwd_kernel_traitsILi128ELi64ELi64ELi4ELb0ELb0EN7cutlass6half_tE19Flash_kernel_traitsILi128ELi64ELi64ELi4ES3_EELb0ELb1ELb0ELb0ELb1ELb0ELb1ELb0EEEvNS_16Flash_fwd_paramsE,"a",@progbits
	.sectionflags	@""
	.align	4
.nv.constant0._ZN5flash24flash_fwd_splitkv_kernelI23Flash_fwd_kernel_traitsILi128ELi64ELi64ELi4ELb0ELb0EN7cutlass6half_tE19Flash_kernel_traitsILi128ELi64ELi64ELi4ES3_EELb0ELb1ELb0ELb0ELb1ELb0ELb1ELb0EEEvNS_16Flash_fwd_paramsE:
	.zero		1360


//--------------------- .nv.constant0._ZN5flash24flash_fwd_splitkv_kernelI23Flash_fwd_kernel_traitsILi128ELi64ELi64ELi4ELb0ELb0EN7cutlass6half_tE19Flash_kernel_traitsILi128ELi64ELi64ELi4ES3_EELb0ELb1ELb0ELb0ELb1ELb1ELb1ELb0EEEvNS_16Flash_fwd_paramsE --------------------------
	.section	.nv.constant0._ZN5flash24flash_fwd_splitkv_kernelI23Flash_fwd_kernel_traitsILi128ELi64ELi64ELi4ELb0ELb0EN7cutlass6half_tE19Flash_kernel_traitsILi128ELi64ELi64ELi4ES3_EELb0ELb1ELb0ELb0ELb1ELb1ELb1ELb0EEEvNS_16Flash_fwd_paramsE,"a",@progbits
	.sectionflags	@""
	.align	4
.nv.constant0._ZN5flash24flash_fwd_splitkv_kernelI23Flash_fwd_kernel_traitsILi128ELi64ELi64ELi4ELb0ELb0EN7cutlass6half_tE19Flash_kernel_traitsILi128ELi64ELi64ELi4ES3_EELb0ELb1ELb0ELb0ELb1ELb1ELb1ELb0EEEvNS_16Flash_fwd_paramsE:
	.zero		1360


//--------------------- .nv.constant0._ZN5flash24flash_fwd_splitkv_kernelI23Flash_fwd_kernel_traitsILi128ELi64ELi64ELi4ELb0ELb0EN7cutlass6half_tE19Flash_kernel_traitsILi128ELi64ELi64ELi4ES3_EELb0ELb1ELb1ELb0ELb0ELb0ELb1ELb0EEEvNS_16Flash_fwd_paramsE --------------------------
	.section	.nv.constant0._ZN5flash24flash_fwd_splitkv_kernelI23Flash_fwd_kernel_traitsILi128ELi64ELi64ELi4ELb0ELb0EN7cutlass6half_tE19Flash_kernel_traitsILi128ELi64ELi64ELi4ES3_EELb0ELb1ELb1ELb0ELb0ELb0ELb1ELb0EEEvNS_16Flash_fwd_paramsE,"a",@progbits
	.sectionflags	@""
	.align	4
.nv.constant0._ZN5flash24flash_fwd_splitkv_kernelI23Flash_fwd_kernel_traitsILi128ELi64ELi64ELi4ELb0ELb0EN7cutlass6half_tE19Flash_kernel_traitsILi128ELi64ELi64ELi4ES3_EELb0ELb1ELb1ELb0ELb0ELb0ELb1ELb0EEEvNS_16Flash_fwd_paramsE:
	.zero		1360


//--------------------- .nv.constant0._ZN5flash24flash_fwd_splitkv_kernelI23Flash_fwd_kernel_traitsILi128ELi64ELi64ELi4ELb0ELb0EN7cutlass6half_tE19Flash_kernel_traitsILi128ELi64ELi64ELi4ES3_EELb0ELb1ELb1ELb0ELb0ELb1ELb1ELb0EEEvNS_16Flash_fwd_paramsE --------------------------
	.section	.nv.constant0._ZN5flash24flash_fwd_splitkv_kernelI23Flash_fwd_kernel_traitsILi128ELi64ELi64ELi4ELb0ELb0EN7cutlass6half_tE19Flash_kernel_traitsILi128ELi64ELi64ELi4ES3_EELb0ELb1ELb1ELb0ELb0ELb1ELb1ELb0EEEvNS_16Flash_fwd_paramsE,"a",@progbits
	.sectionflags	@""
	.align	4
.nv.constant0._ZN5flash24flash_fwd_splitkv_kernelI23Flash_fwd_kernel_traitsILi128ELi64ELi64ELi4ELb0ELb0EN7cutlass6half_tE19Flash_kernel_traitsILi128ELi64ELi64ELi4ES3_EELb0ELb1ELb1ELb0ELb0ELb1ELb1ELb0EEEvNS_16Flash_fwd_paramsE:
	.zero		1360


//--------------------- .nv.constant0._ZN5flash24flash_fwd_splitkv_kernelI23Flash_fwd_kernel_traitsILi128ELi64ELi64ELi4ELb0ELb0EN7cutlass6half_tE19Flash_kernel_traitsILi128ELi64ELi64ELi4ES3_EELb0ELb1ELb0ELb0ELb1ELb0ELb1ELb1EEEvNS_16Flash_fwd_paramsE --------------------------
	.section	.nv.constant0._ZN5flash24flash_fwd_splitkv_kernelI23Flash_fwd_kernel_traitsILi128ELi64ELi64ELi4ELb0ELb0EN7cutlass6half_tE19Flash_kernel_traitsILi128ELi64ELi64ELi4ES3_EELb0ELb1ELb0ELb0ELb1ELb0ELb1ELb1EEEvNS_16Flash_fwd_paramsE,"a",@progbits
	.sectionflags	@""
	.align	4
.nv.constant0._ZN5flash24flash_fwd_splitkv_kernelI23Flash_fwd_kernel_traitsILi128ELi64ELi64ELi4ELb0ELb0EN7cutlass6half_tE19Flash_kernel_traitsILi128ELi64ELi64ELi4ES3_EELb0ELb1ELb0ELb0ELb1ELb0ELb1ELb1EEEvNS_16Flash_fwd_paramsE:
	.zero		1360


//--------------------- .nv.constant0._ZN5flash24flash_fwd_splitkv_kernelI23Flash_fwd_kernel_traitsILi128ELi64ELi64ELi4ELb0ELb0EN7cutlass6half_tE19Flash_kernel_traitsILi128ELi64ELi64ELi4ES3_EELb0ELb1ELb0ELb0ELb1ELb1ELb1ELb1EEEvNS_16Flash_fwd_paramsE --------------------------
	.section	.nv.constant0._ZN5flash24flash_fwd_splitkv_kernelI23Flash_fwd_kernel_traitsILi128ELi64ELi64ELi4ELb0ELb0EN7cutlass6half_tE19Flash_kernel_traitsILi128ELi64ELi64ELi4ES3_EELb0ELb1ELb0ELb0ELb1ELb1ELb1ELb1EEEvNS_16Flash_fwd_paramsE,"a",@progbits
	.sectionflags	@""
	.align	4
.nv.constant0._ZN5flash24flash_fwd_splitkv_kernelI23Flash_fwd_kernel_traitsILi128ELi64ELi64ELi4ELb0ELb0EN7cutlass6half_tE19Flash_kernel_traitsILi128ELi64ELi64ELi4ES3_EELb0ELb1ELb0ELb0ELb1ELb1ELb1ELb1EEEvNS_16Flash_fwd_paramsE:
	.zero		1360


//--------------------- .nv.constant0._ZN5flash24flash_fwd_splitkv_kernelI23Flash_fwd_kernel_traitsILi128ELi64ELi64ELi4ELb0ELb0EN7cutlass6half_tE19Flash_kernel_traitsILi128ELi64ELi64ELi4ES3_EELb0ELb1ELb1ELb0ELb0ELb0ELb1ELb1EEEvNS_16Flash_fwd_paramsE --------------------------
	.section	.nv.constant0._ZN5flash24flash_fwd_splitkv_kernelI23Flash_fwd_kernel_traitsILi128ELi64ELi64ELi4ELb0ELb0EN7cutlass6half_tE19Flash_kernel_traitsILi128ELi64ELi64ELi4ES3_EELb0ELb1ELb1ELb0ELb0ELb0ELb1ELb1EEEvNS_16Flash_fwd_paramsE,"a",@progbits
	.sectionflags	@""
	.align	4
.nv.constant0._ZN5flash24flash_fwd_splitkv_kernelI23Flash_fwd_kernel_traitsILi128ELi64ELi64ELi4ELb0ELb0EN7cutlass6half_tE19Flash_kernel_traitsILi128ELi64ELi64ELi4ES3_EELb0ELb1ELb1ELb0ELb0ELb0ELb1ELb1EEEvNS_16Flash_fwd_paramsE:
	.zero		1360


//--------------------- .nv.constant0._ZN5flash24flash_fwd_splitkv_kernelI23Flash_fwd_kernel_traitsILi128ELi64ELi64ELi4ELb0ELb0EN7cutlass6half_tE19Flash_kernel_traitsILi128ELi64ELi64ELi4ES3_EELb0ELb1ELb1ELb0ELb0ELb1ELb1ELb1EEEvNS_16Flash_fwd_paramsE --------------------------
	.section	.nv.constant0._ZN5flash24flash_fwd_splitkv_kernelI23Flash_fwd_kernel_traitsILi128ELi64ELi64ELi4ELb0ELb0EN7cutlass6half_tE19Flash_kernel_traitsILi128ELi64ELi64ELi4ES3_EELb0ELb1ELb1ELb0ELb0ELb1ELb1ELb1EEEvNS_16Flash_fwd_paramsE,"a",@progbits
	.sectionflags	@""
	.align	4
.nv.constant0._ZN5flash24flash_fwd_splitkv_kernelI23Flash_fwd_kernel_traitsILi128ELi64ELi64ELi4ELb0ELb0EN7cutlass6half_tE19Flash_kernel_traitsILi128ELi64ELi64ELi4ES3_EELb0ELb1ELb1ELb0ELb0ELb1ELb1ELb1EEEvNS_16Flash_fwd_paramsE:
	.zero		1360


//--------------------- SYMBOLS --------------------------

	.type		.nv.reservedSmem.offset0,@object
	.size		.nv.reservedSmem.offset0,0x4
	.type		.nv.reservedSmem.cap,@object
	.size		.nv.reservedSmem.cap,0x4
